	.target	sm_90a

	.elftype	@"ET_EXEC"


//--------------------- .note.nv.tkinfo           --------------------------
	.section	.note.nv.tkinfo,"",@"SHT_NOTE"
	.sectionflags	@"SHF_NOTE_NV_TKINFO"
	.tkinfo
        /*0018*/ 	.word	0x00000002
        /*0030*/ 	.string	""
        /*0030*/ 	.string	"ptxas"
        /*0030*/ 	.string	"Cuda compilation tools, release 13.0, V13.0.88"
        /*0030*/ 	.string	"Build cuda_13.0.r13.0/compiler.36424714_0"
        /*0030*/ 	.string	"-arch sm_90a -m 64 "



//--------------------- .note.nv.cuinfo           --------------------------
	.section	.note.nv.cuinfo,"",@"SHT_NOTE"
	.sectionflags	@"SHF_NOTE_NV_CUINFO"
        /*0018*/ 	.short	0x0002
        /*001a*/ 	.short	0x005a
        /*001c*/ 	.short	0x0082
	.zero		2


//--------------------- .nv.info                  --------------------------
	.section	.nv.info,"",@"SHT_CUDA_INFO"
	.align	4


	//----- nvinfo : EIATTR_REGCOUNT
	.align		4
        /*0000*/ 	.byte	0x04, 0x2f
        /*0002*/ 	.short	(.L_50 - .L_49)
	.align		4
.L_49:
        /*0004*/ 	.word	index@(_ZN3cub17CUB_300001_SM_9006detail11EmptyKernelIvEEvv)
        /*0008*/ 	.word	0x00000004


	//----- nvinfo : EIATTR_FRAME_SIZE
	.align		4
.L_50:
        /*000c*/ 	.byte	0x04, 0x11
        /*000e*/ 	.short	(.L_52 - .L_51)
	.align		4
.L_51:
        /*0010*/ 	.word	index@(_ZN3cub17CUB_300001_SM_9006detail11EmptyKernelIvEEvv)
        /*0014*/ 	.word	0x00000000


	//----- nvinfo : EIATTR_REGCOUNT
	.align		4
.L_52:
        /*0018*/ 	.byte	0x04, 0x2f
        /*001a*/ 	.short	(.L_54 - .L_53)
	.align		4
.L_53:
        /*001c*/ 	.word	index@(_ZN17fastertransformer38beam_online_softmax_topk_stage1_kernelIfLi1ELi8ELi256EEEvPKT_S3_PKbPfiiPKi)
        /*0020*/ 	.word	0x00000030


	//----- nvinfo : EIATTR_FRAME_SIZE
	.align		4
.L_54:
        /*0024*/ 	.byte	0x04, 0x11
        /*0026*/ 	.short	(.L_56 - .L_55)
	.align		4
.L_55:
        /*0028*/ 	.word	index@(_ZN17fastertransformer38beam_online_softmax_topk_stage1_kernelIfLi1ELi8ELi256EEEvPKT_S3_PKbPfiiPKi)
        /*002c*/ 	.word	0x00000048


	//----- nvinfo : EIATTR_REGCOUNT
	.align		4
.L_56:
        /*0030*/ 	.byte	0x04, 0x2f
        /*0032*/ 	.short	(.L_58 - .L_57)
	.align		4
.L_57:
        /*0034*/ 	.word	index@(_ZN17fastertransformer38beam_online_softmax_topk_stage2_kernelIfLi8ELi32EEEvPKfS2_PiPT_ii)
        /*0038*/ 	.word	0x0000003c


	//----- nvinfo : EIATTR_FRAME_SIZE
	.align		4
.L_58:
        /*003c*/ 	.byte	0x04, 0x11
        /*003e*/ 	.short	(.L_60 - .L_59)
	.align		4
.L_59:
        /*0040*/ 	.word	index@(_ZN17fastertransformer38beam_online_softmax_topk_stage2_kernelIfLi8ELi32EEEvPKfS2_PiPT_ii)
        /*0044*/ 	.word	0x00000000


	//----- nvinfo : EIATTR_REGCOUNT
	.align		4
.L_60:
        /*0048*/ 	.byte	0x04, 0x2f
        /*004a*/ 	.short	(.L_62 - .L_61)
	.align		4
.L_61:
        /*004c*/ 	.word	index@(_ZN17fastertransformer38beam_online_softmax_topk_stage2_kernelIfLi8ELi64EEEvPKfS2_PiPT_ii)
        /*0050*/ 	.word	0x00000030


	//----- nvinfo : EIATTR_FRAME_SIZE
	.align		4
.L_62:
        /*0054*/ 	.byte	0x04, 0x11
        /*0056*/ 	.short	(.L_64 - .L_63)
	.align		4
.L_63:
        /*0058*/ 	.word	index@(_ZN17fastertransformer38beam_online_softmax_topk_stage2_kernelIfLi8ELi64EEEvPKfS2_PiPT_ii)
        /*005c*/ 	.word	0x00000000


	//----- nvinfo : EIATTR_REGCOUNT
	.align		4
.L_64:
        /*0060*/ 	.byte	0x04, 0x2f
        /*0062*/ 	.short	(.L_66 - .L_65)
	.align		4
.L_65:
        /*0064*/ 	.word	index@(_ZN17fastertransformer38beam_online_softmax_topk_stage2_kernelIfLi8ELi128EEEvPKfS2_PiPT_ii)
        /*0068*/ 	.word	0x00000030


	//----- nvinfo : EIATTR_FRAME_SIZE
	.align		4
.L_66:
        /*006c*/ 	.byte	0x04, 0x11
        /*006e*/ 	.short	(.L_68 - .L_67)
	.align		4
.L_67:
        /*0070*/ 	.word	index@(_ZN17fastertransformer38beam_online_softmax_topk_stage2_kernelIfLi8ELi128EEEvPKfS2_PiPT_ii)
        /*0074*/ 	.word	0x00000000


	//----- nvinfo : EIATTR_REGCOUNT
	.align		4
.L_68:
        /*0078*/ 	.byte	0x04, 0x2f
        /*007a*/ 	.short	(.L_70 - .L_69)
	.align		4
.L_69:
        /*007c*/ 	.word	index@(_ZN17fastertransformer17batch_topk_kernelIfLi8ELi32EEEvPKiPKT_PiPfS7_PKbS2_NS_14BeamHypothesesEiiifS3_)
        /*0080*/ 	.word	0x0000003c


	//----- nvinfo : EIATTR_FRAME_SIZE
	.align		4
.L_70:
        /*0084*/ 	.byte	0x04, 0x11
        /*0086*/ 	.short	(.L_72 - .L_71)
	.align		4
.L_71:
        /*0088*/ 	.word	index@(_ZN17fastertransformer17batch_topk_kernelIfLi8ELi32EEEvPKiPKT_PiPfS7_PKbS2_NS_14BeamHypothesesEiiifS3_)
        /*008c*/ 	.word	0x00000040


	//----- nvinfo : EIATTR_REGCOUNT
	.align		4
.L_72:
        /*0090*/ 	.byte	0x04, 0x2f
        /*0092*/ 	.short	(.L_74 - .L_73)
	.align		4
.L_73:
        /*0094*/ 	.word	index@(_ZN17fastertransformer38beam_online_softmax_topk_stage2_kernelIfLi4ELi32EEEvPKfS2_PiPT_ii)
        /*0098*/ 	.word	0x00000034


	//----- nvinfo : EIATTR_FRAME_SIZE
	.align		4
.L_74:
        /*009c*/ 	.byte	0x04, 0x11
        /*009e*/ 	.short	(.L_76 - .L_75)
	.align		4
.L_75:
        /*00a0*/ 	.word	index@(_ZN17fastertransformer38beam_online_softmax_topk_stage2_kernelIfLi4ELi32EEEvPKfS2_PiPT_ii)
        /*00a4*/ 	.word	0x00000000


	//----- nvinfo : EIATTR_REGCOUNT
	.align		4
.L_76:
        /*00a8*/ 	.byte	0x04, 0x2f
        /*00aa*/ 	.short	(.L_78 - .L_77)
	.align		4
.L_77:
        /*00ac*/ 	.word	index@(_ZN17fastertransformer38beam_online_softmax_topk_stage2_kernelIfLi4ELi64EEEvPKfS2_PiPT_ii)
        /*00b0*/ 	.word	0x00000020


	//----- nvinfo : EIATTR_FRAME_SIZE
	.align		4
.L_78:
        /*00b4*/ 	.byte	0x04, 0x11
        /*00b6*/ 	.short	(.L_80 - .L_79)
	.align		4
.L_79:
        /*00b8*/ 	.word	index@(_ZN17fastertransformer38beam_online_softmax_topk_stage2_kernelIfLi4ELi64EEEvPKfS2_PiPT_ii)
        /*00bc*/ 	.word	0x00000000


	//----- nvinfo : EIATTR_REGCOUNT
	.align		4
.L_80:
        /*00c0*/ 	.byte	0x04, 0x2f
        /*00c2*/ 	.short	(.L_82 - .L_81)
	.align		4
.L_81:
        /*00c4*/ 	.word	index@(_ZN17fastertransformer38beam_online_softmax_topk_stage2_kernelIfLi4ELi128EEEvPKfS2_PiPT_ii)
        /*00c8*/ 	.word	0x00000020


	//----- nvinfo : EIATTR_FRAME_SIZE
	.align		4
.L_82:
        /*00cc*/ 	.byte	0x04, 0x11
        /*00ce*/ 	.short	(.L_84 - .L_83)
	.align		4
.L_83:
        /*00d0*/ 	.word	index@(_ZN17fastertransformer38beam_online_softmax_topk_stage2_kernelIfLi4ELi128EEEvPKfS2_PiPT_ii)
        /*00d4*/ 	.word	0x00000000


	//----- nvinfo : EIATTR_REGCOUNT
	.align		4
.L_84:
        /*00d8*/ 	.byte	0x04, 0x2f
        /*00da*/ 	.short	(.L_86 - .L_85)
	.align		4
.L_85:
        /*00dc*/ 	.word	index@(_ZN17fastertransformer38beam_online_softmax_topk_stage1_kernelIfLi1ELi16ELi128EEEvPKT_S3_PKbPfiiPKi)
        /*00e0*/ 	.word	0x0000004f


	//----- nvinfo : EIATTR_FRAME_SIZE
	.align		4
.L_86:
        /*00e4*/ 	.byte	0x04, 0x11
        /*00e6*/ 	.short	(.L_88 - .L_87)
	.align		4
.L_87:
        /*00e8*/ 	.word	index@(_ZN17fastertransformer38beam_online_softmax_topk_stage1_kernelIfLi1ELi16ELi128EEEvPKT_S3_PKbPfiiPKi)
        /*00ec*/ 	.word	0x00000088


	//----- nvinfo : EIATTR_REGCOUNT
	.align		4
.L_88:
        /*00f0*/ 	.byte	0x04, 0x2f
        /*00f2*/ 	.short	(.L_90 - .L_89)
	.align		4
.L_89:
        /*00f4*/ 	.word	index@(_ZN17fastertransformer38beam_online_softmax_topk_stage2_kernelIfLi16ELi32EEEvPKfS2_PiPT_ii)
        /*00f8*/ 	.word	0x0000004f


	//----- nvinfo : EIATTR_FRAME_SIZE
	.align		4
.L_90:
        /*00fc*/ 	.byte	0x04, 0x11
        /*00fe*/ 	.short	(.L_92 - .L_91)
	.align		4
.L_91:
        /*0100*/ 	.word	index@(_ZN17fastertransformer38beam_online_softmax_topk_stage2_kernelIfLi16ELi32EEEvPKfS2_PiPT_ii)
        /*0104*/ 	.word	0x00000000


	//----- nvinfo : EIATTR_REGCOUNT
	.align		4
.L_92:
        /*0108*/ 	.byte	0x04, 0x2f
        /*010a*/ 	.short	(.L_94 - .L_93)
	.align		4
.L_93:
        /*010c*/ 	.word	index@(_ZN17fastertransformer38beam_online_softmax_topk_stage2_kernelIfLi16ELi64EEEvPKfS2_PiPT_ii)
        /*0110*/ 	.word	0x0000004f


	//----- nvinfo : EIATTR_FRAME_SIZE
	.align		4
.L_94:
        /*0114*/ 	.byte	0x04, 0x11
        /*0116*/ 	.short	(.L_96 - .L_95)
	.align		4
.L_95:
        /*0118*/ 	.word	index@(_ZN17fastertransformer38beam_online_softmax_topk_stage2_kernelIfLi16ELi64EEEvPKfS2_PiPT_ii)
        /*011c*/ 	.word	0x00000000


	//----- nvinfo : EIATTR_REGCOUNT
	.align		4
.L_96:
        /*0120*/ 	.byte	0x04, 0x2f
        /*0122*/ 	.short	(.L_98 - .L_97)
	.align		4
.L_97:
        /*0124*/ 	.word	index@(_ZN17fastertransformer38beam_online_softmax_topk_stage2_kernelIfLi16ELi128EEEvPKfS2_PiPT_ii)
        /*0128*/ 	.word	0x00000050


	//----- nvinfo : EIATTR_FRAME_SIZE
	.align		4
.L_98:
        /*012c*/ 	.byte	0x04, 0x11
        /*012e*/ 	.short	(.L_100 - .L_99)
	.align		4
.L_99:
        /*0130*/ 	.word	index@(_ZN17fastertransformer38beam_online_softmax_topk_stage2_kernelIfLi16ELi128EEEvPKfS2_PiPT_ii)
        /*0134*/ 	.word	0x00000000


	//----- nvinfo : EIATTR_REGCOUNT
	.align		4
.L_100:
        /*0138*/ 	.byte	0x04, 0x2f
        /*013a*/ 	.short	(.L_102 - .L_101)
	.align		4
.L_101:
        /*013c*/ 	.word	index@(_ZN17fastertransformer17batch_topk_kernelIfLi16ELi32EEEvPKiPKT_PiPfS7_PKbS2_NS_14BeamHypothesesEiiifS3_)
        /*0140*/ 	.word	0x00000046


	//----- nvinfo : EIATTR_FRAME_SIZE
	.align		4
.L_102:
        /*0144*/ 	.byte	0x04, 0x11
        /*0146*/ 	.short	(.L_104 - .L_103)
	.align		4
.L_103:
        /*0148*/ 	.word	index@(_ZN17fastertransformer17batch_topk_kernelIfLi16ELi32EEEvPKiPKT_PiPfS7_PKbS2_NS_14BeamHypothesesEiiifS3_)
        /*014c*/ 	.word	0x00000080


	//----- nvinfo : EIATTR_REGCOUNT
	.align		4
.L_104:
        /*0150*/ 	.byte	0x04, 0x2f
        /*0152*/ 	.short	(.L_106 - .L_105)
	.align		4
.L_105:
        /*0154*/ 	.word	index@(_ZN17fastertransformer38beam_online_softmax_topk_stage1_kernelIfLi1ELi32ELi64EEEvPKT_S3_PKbPfiiPKi)
        /*0158*/ 	.word	0x0000008a


	//----- nvinfo : EIATTR_FRAME_SIZE
	.align		4
.L_106:
        /*015c*/ 	.byte	0x04, 0x11
        /*015e*/ 	.short	(.L_108 - .L_107)
	.align		4
.L_107:
        /*0160*/ 	.word	index@(_ZN17fastertransformer38beam_online_softmax_topk_stage1_kernelIfLi1ELi32ELi64EEEvPKT_S3_PKbPfiiPKi)
        /*0164*/ 	.word	0x00000210


	//----- nvinfo : EIATTR_REGCOUNT
	.align		4
.L_108:
        /*0168*/ 	.byte	0x04, 0x2f
        /*016a*/ 	.short	(.L_110 - .L_109)
	.align		4
.L_109:
        /*016c*/ 	.word	index@(_ZN17fastertransformer38beam_online_softmax_topk_stage2_kernelIfLi32ELi32EEEvPKfS2_PiPT_ii)
        /*0170*/ 	.word	0x00000050


	//----- nvinfo : EIATTR_FRAME_SIZE
	.align		4
.L_110:
        /*0174*/ 	.byte	0x04, 0x11
        /*0176*/ 	.short	(.L_112 - .L_111)
	.align		4
.L_111:
        /*0178*/ 	.word	index@(_ZN17fastertransformer38beam_online_softmax_topk_stage2_kernelIfLi32ELi32EEEvPKfS2_PiPT_ii)
        /*017c*/ 	.word	0x00000210


	//----- nvinfo : EIATTR_REGCOUNT
	.align		4
.L_112:
        /*0180*/ 	.byte	0x04, 0x2f
        /*0182*/ 	.short	(.L_114 - .L_113)
	.align		4
.L_113:
        /*0184*/ 	.word	index@(_ZN17fastertransformer38beam_online_softmax_topk_stage2_kernelIfLi32ELi64EEEvPKfS2_PiPT_ii)
        /*0188*/ 	.word	0x0000005c


	//----- nvinfo : EIATTR_FRAME_SIZE
	.align		4
.L_114:
        /*018c*/ 	.byte	0x04, 0x11
        /*018e*/ 	.short	(.L_116 - .L_115)
	.align		4
.L_115:
        /*0190*/ 	.word	index@(_ZN17fastertransformer38beam_online_softmax_topk_stage2_kernelIfLi32ELi64EEEvPKfS2_PiPT_ii)
        /*0194*/ 	.word	0x00000210


	//----- nvinfo : EIATTR_REGCOUNT
	.align		4
.L_116:
        /*0198*/ 	.byte	0x04, 0x2f
        /*019a*/ 	.short	(.L_118 - .L_117)
	.align		4
.L_117:
        /*019c*/ 	.word	index@(_ZN17fastertransformer38beam_online_softmax_topk_stage2_kernelIfLi32ELi128EEEvPKfS2_PiPT_ii)
        /*01a0*/ 	.word	0x00000060


	//----- nvinfo : EIATTR_FRAME_SIZE
	.align		4
.L_118:
        /*01a4*/ 	.byte	0x04, 0x11
        /*01a6*/ 	.short	(.L_120 - .L_119)
	.align		4
.L_119:
        /*01a8*/ 	.word	index@(_ZN17fastertransformer38beam_online_softmax_topk_stage2_kernelIfLi32ELi128EEEvPKfS2_PiPT_ii)
        /*01ac*/ 	.word	0x00000210


	//----- nvinfo : EIATTR_REGCOUNT
	.align		4
.L_120:
        /*01b0*/ 	.byte	0x04, 0x2f
        /*01b2*/ 	.short	(.L_122 - .L_121)
	.align		4
.L_121:
        /*01b4*/ 	.word	index@(_ZN17fastertransformer17batch_topk_kernelIfLi32ELi32EEEvPKiPKT_PiPfS7_PKbS2_NS_14BeamHypothesesEiiifS3_)
        /*01b8*/ 	.word	0x0000005e


	//----- nvinfo : EIATTR_FRAME_SIZE
	.align		4
.L_122:
        /*01bc*/ 	.byte	0x04, 0x11
        /*01be*/ 	.short	(.L_124 - .L_123)
	.align		4
.L_123:
        /*01c0*/ 	.word	index@(_ZN17fastertransformer17batch_topk_kernelIfLi32ELi32EEEvPKiPKT_PiPfS7_PKbS2_NS_14BeamHypothesesEiiifS3_)
        /*01c4*/ 	.word	0x00000200


	//----- nvinfo : EIATTR_REGCOUNT
	.align		4
.L_124:
        /*01c8*/ 	.byte	0x04, 0x2f
        /*01ca*/ 	.short	(.L_126 - .L_125)
	.align		4
.L_125:
        /*01cc*/ 	.word	index@(_ZN17fastertransformer38beam_online_softmax_topk_stage1_kernelIfLi1ELi64ELi64EEEvPKT_S3_PKbPfiiPKi)
        /*01d0*/ 	.word	0x000000df


	//----- nvinfo : EIATTR_FRAME_SIZE
	.align		4
.L_126:
        /*01d4*/ 	.byte	0x04, 0x11
        /*01d6*/ 	.short	(.L_128 - .L_127)
	.align		4
.L_127:
        /*01d8*/ 	.word	index@(_ZN17fastertransformer38beam_online_softmax_topk_stage1_kernelIfLi1ELi64ELi64EEEvPKT_S3_PKbPfiiPKi)
        /*01dc*/ 	.word	0x00000410


	//----- nvinfo : EIATTR_REGCOUNT
	.align		4
.L_128:
        /*01e0*/ 	.byte	0x04, 0x2f
        /*01e2*/ 	.short	(.L_130 - .L_129)
	.align		4
.L_129:
        /*01e4*/ 	.word	index@(_ZN17fastertransformer38beam_online_softmax_topk_stage2_kernelIfLi64ELi32EEEvPKfS2_PiPT_ii)
        /*01e8*/ 	.word	0x000000a4


	//----- nvinfo : EIATTR_FRAME_SIZE
	.align		4
.L_130:
        /*01ec*/ 	.byte	0x04, 0x11
        /*01ee*/ 	.short	(.L_132 - .L_131)
	.align		4
.L_131:
        /*01f0*/ 	.word	index@(_ZN17fastertransformer38beam_online_softmax_topk_stage2_kernelIfLi64ELi32EEEvPKfS2_PiPT_ii)
        /*01f4*/ 	.word	0x00000410


	//----- nvinfo : EIATTR_REGCOUNT
	.align		4
.L_132:
        /*01f8*/ 	.byte	0x04, 0x2f
        /*01fa*/ 	.short	(.L_134 - .L_133)
	.align		4
.L_133:
        /*01fc*/ 	.word	index@(_ZN17fastertransformer38beam_online_softmax_topk_stage2_kernelIfLi64ELi64EEEvPKfS2_PiPT_ii)
        /*0200*/ 	.word	0x000000a6


	//----- nvinfo : EIATTR_FRAME_SIZE
	.align		4
.L_134:
        /*0204*/ 	.byte	0x04, 0x11
        /*0206*/ 	.short	(.L_136 - .L_135)
	.align		4
.L_135:
        /*0208*/ 	.word	index@(_ZN17fastertransformer38beam_online_softmax_topk_stage2_kernelIfLi64ELi64EEEvPKfS2_PiPT_ii)
        /*020c*/ 	.word	0x00000410


	//----- nvinfo : EIATTR_REGCOUNT
	.align		4
.L_136:
        /*0210*/ 	.byte	0x04, 0x2f
        /*0212*/ 	.short	(.L_138 - .L_137)
	.align		4
.L_137:
        /*0214*/ 	.word	index@(_ZN17fastertransformer38beam_online_softmax_topk_stage2_kernelIfLi64ELi128EEEvPKfS2_PiPT_ii)
        /*0218*/ 	.word	0x000000a8


	//----- nvinfo : EIATTR_FRAME_SIZE
	.align		4
.L_138:
        /*021c*/ 	.byte	0x04, 0x11
        /*021e*/ 	.short	(.L_140 - .L_139)
	.align		4
.L_139:
        /*0220*/ 	.word	index@(_ZN17fastertransformer38beam_online_softmax_topk_stage2_kernelIfLi64ELi128EEEvPKfS2_PiPT_ii)
        /*0224*/ 	.word	0x00000410


	//----- nvinfo : EIATTR_REGCOUNT
	.align		4
.L_140:
        /*0228*/ 	.byte	0x04, 0x2f
        /*022a*/ 	.short	(.L_142 - .L_141)
	.align		4
.L_141:
        /*022c*/ 	.word	index@(_ZN17fastertransformer17batch_topk_kernelIfLi64ELi32EEEvPKiPKT_PiPfS7_PKbS2_NS_14BeamHypothesesEiiifS3_)
        /*0230*/ 	.word	0x000000a8


	//----- nvinfo : EIATTR_FRAME_SIZE
	.align		4
.L_142:
        /*0234*/ 	.byte	0x04, 0x11
        /*0236*/ 	.short	(.L_144 - .L_143)
	.align		4
.L_143:
        /*0238*/ 	.word	index@(_ZN17fastertransformer17batch_topk_kernelIfLi64ELi32EEEvPKiPKT_PiPfS7_PKbS2_NS_14BeamHypothesesEiiifS3_)
        /*023c*/ 	.word	0x00000400


	//----- nvinfo : EIATTR_REGCOUNT
	.align		4
.L_144:
        /*0240*/ 	.byte	0x04, 0x2f
        /*0242*/ 	.short	(.L_146 - .L_145)
	.align		4
.L_145:
        /*0244*/ 	.word	index@(_ZN17fastertransformer38beam_online_softmax_topk_stage1_kernelIfLi1ELi128ELi64EEEvPKT_S3_PKbPfiiPKi)
        /*0248*/ 	.word	0x000000ff


	//----- nvinfo : EIATTR_FRAME_SIZE
	.align		4
.L_146:
        /*024c*/ 	.byte	0x04, 0x11
        /*024e*/ 	.short	(.L_148 - .L_147)
	.align		4
.L_147:
        /*0250*/ 	.word	index@(_ZN17fastertransformer38beam_online_softmax_topk_stage1_kernelIfLi1ELi128ELi64EEEvPKT_S3_PKbPfiiPKi)
        /*0254*/ 	.word	0x00000870


	//----- nvinfo : EIATTR_REGCOUNT
	.align		4
.L_148:
        /*0258*/ 	.byte	0x04, 0x2f
        /*025a*/ 	.short	(.L_150 - .L_149)
	.align		4
.L_149:
        /*025c*/ 	.word	index@(_ZN17fastertransformer38beam_online_softmax_topk_stage2_kernelIfLi128ELi32EEEvPKfS2_PiPT_ii)
        /*0260*/ 	.word	0x000000ff


	//----- nvinfo : EIATTR_FRAME_SIZE
	.align		4
.L_150:
        /*0264*/ 	.byte	0x04, 0x11
        /*0266*/ 	.short	(.L_152 - .L_151)
	.align		4
.L_151:
        /*0268*/ 	.word	index@(_ZN17fastertransformer38beam_online_softmax_topk_stage2_kernelIfLi128ELi32EEEvPKfS2_PiPT_ii)
        /*026c*/ 	.word	0x00000878


	//----- nvinfo : EIATTR_REGCOUNT
	.align		4
.L_152:
        /*0270*/ 	.byte	0x04, 0x2f
        /*0272*/ 	.short	(.L_154 - .L_153)
	.align		4
.L_153:
        /*0274*/ 	.word	index@(_ZN17fastertransformer38beam_online_softmax_topk_stage2_kernelIfLi128ELi64EEEvPKfS2_PiPT_ii)
        /*0278*/ 	.word	0x00000020


	//----- nvinfo : EIATTR_FRAME_SIZE
	.align		4
.L_154:
        /*027c*/ 	.byte	0x04, 0x11
        /*027e*/ 	.short	(.L_156 - .L_155)
	.align		4
.L_155:
        /*0280*/ 	.word	index@(_ZN17fastertransformer38beam_online_softmax_topk_stage2_kernelIfLi128ELi64EEEvPKfS2_PiPT_ii)
        /*0284*/ 	.word	0x00000e10


	//----- nvinfo : EIATTR_REGCOUNT
	.align		4
.L_156:
        /*0288*/ 	.byte	0x04, 0x2f
        /*028a*/ 	.short	(.L_158 - .L_157)
	.align		4
.L_157:
        /*028c*/ 	.word	index@(_ZN17fastertransformer38beam_online_softmax_topk_stage2_kernelIfLi128ELi128EEEvPKfS2_PiPT_ii)
        /*0290*/ 	.word	0x00000020


	//----- nvinfo : EIATTR_FRAME_SIZE
	.align		4
.L_158:
        /*0294*/ 	.byte	0x04, 0x11
        /*0296*/ 	.short	(.L_160 - .L_159)
	.align		4
.L_159:
        /*0298*/ 	.word	index@(_ZN17fastertransformer38beam_online_softmax_topk_stage2_kernelIfLi128ELi128EEEvPKfS2_PiPT_ii)
        /*029c*/ 	.word	0x00000e18


	//----- nvinfo : EIATTR_REGCOUNT
	.align		4
.L_160:
        /*02a0*/ 	.byte	0x04, 0x2f
        /*02a2*/ 	.short	(.L_162 - .L_161)
	.align		4
.L_161:
        /*02a4*/ 	.word	index@(_ZN17fastertransformer17batch_topk_kernelIfLi128ELi32EEEvPKiPKT_PiPfS7_PKbS2_NS_14BeamHypothesesEiiifS3_)
        /*02a8*/ 	.word	0x000000ff


	//----- nvinfo : EIATTR_FRAME_SIZE
	.align		4
.L_162:
        /*02ac*/ 	.byte	0x04, 0x11
        /*02ae*/ 	.short	(.L_164 - .L_163)
	.align		4
.L_163:
        /*02b0*/ 	.word	index@(_ZN17fastertransformer17batch_topk_kernelIfLi128ELi32EEEvPKiPKT_PiPfS7_PKbS2_NS_14BeamHypothesesEiiifS3_)
        /*02b4*/ 	.word	0x00000850


	//----- nvinfo : EIATTR_REGCOUNT
	.align		4
.L_164:
        /*02b8*/ 	.byte	0x04, 0x2f
        /*02ba*/ 	.short	(.L_166 - .L_165)
	.align		4
.L_165:
        /*02bc*/ 	.word	index@(_ZN17fastertransformer38beam_online_softmax_topk_stage1_kernelI6__halfLi1ELi8ELi256EEEvPKT_S4_PKbPfiiPKi)
        /*02c0*/ 	.word	0x00000028


	//----- nvinfo : EIATTR_FRAME_SIZE
	.align		4
.L_166:
        /*02c4*/ 	.byte	0x04, 0x11
        /*02c6*/ 	.short	(.L_168 - .L_167)
	.align		4
.L_167:
        /*02c8*/ 	.word	index@(_ZN17fastertransformer38beam_online_softmax_topk_stage1_kernelI6__halfLi1ELi8ELi256EEEvPKT_S4_PKbPfiiPKi)
        /*02cc*/ 	.word	0x00000038


	//----- nvinfo : EIATTR_REGCOUNT
	.align		4
.L_168:
        /*02d0*/ 	.byte	0x04, 0x2f
        /*02d2*/ 	.short	(.L_170 - .L_169)
	.align		4
.L_169:
        /*02d4*/ 	.word	index@(_ZN17fastertransformer38beam_online_softmax_topk_stage2_kernelI6__halfLi8ELi32EEEvPKfS3_PiPT_ii)
        /*02d8*/ 	.word	0x0000002e


	//----- nvinfo : EIATTR_FRAME_SIZE
	.align		4
.L_170:
        /*02dc*/ 	.byte	0x04, 0x11
        /*02de*/ 	.short	(.L_172 - .L_171)
	.align		4
.L_171:
        /*02e0*/ 	.word	index@(_ZN17fastertransformer38beam_online_softmax_topk_stage2_kernelI6__halfLi8ELi32EEEvPKfS3_PiPT_ii)
        /*02e4*/ 	.word	0x00000038


	//----- nvinfo : EIATTR_REGCOUNT
	.align		4
.L_172:
        /*02e8*/ 	.byte	0x04, 0x2f
        /*02ea*/ 	.short	(.L_174 - .L_173)
	.align		4
.L_173:
        /*02ec*/ 	.word	index@(_ZN17fastertransformer38beam_online_softmax_topk_stage2_kernelI6__halfLi8ELi64EEEvPKfS3_PiPT_ii)
        /*02f0*/ 	.word	0x00000028


	//----- nvinfo : EIATTR_FRAME_SIZE
	.align		4
.L_174:
        /*02f4*/ 	.byte	0x04, 0x11
        /*02f6*/ 	.short	(.L_176 - .L_175)
	.align		4
.L_175:
        /*02f8*/ 	.word	index@(_ZN17fastertransformer38beam_online_softmax_topk_stage2_kernelI6__halfLi8ELi64EEEvPKfS3_PiPT_ii)
        /*02fc*/ 	.word	0x00000038


	//----- nvinfo : EIATTR_REGCOUNT
	.align		4
.L_176:
        /*0300*/ 	.byte	0x04, 0x2f
        /*0302*/ 	.short	(.L_178 - .L_177)
	.align		4
.L_177:
        /*0304*/ 	.word	index@(_ZN17fastertransformer38beam_online_softmax_topk_stage2_kernelI6__halfLi8ELi128EEEvPKfS3_PiPT_ii)
        /*0308*/ 	.word	0x00000028


	//----- nvinfo : EIATTR_FRAME_SIZE
	.align		4
.L_178:
        /*030c*/ 	.byte	0x04, 0x11
        /*030e*/ 	.short	(.L_180 - .L_179)
	.align		4
.L_179:
        /*0310*/ 	.word	index@(_ZN17fastertransformer38beam_online_softmax_topk_stage2_kernelI6__halfLi8ELi128EEEvPKfS3_PiPT_ii)
        /*0314*/ 	.word	0x00000038


	//----- nvinfo : EIATTR_REGCOUNT
	.align		4
.L_180:
        /*0318*/ 	.byte	0x04, 0x2f
        /*031a*/ 	.short	(.L_182 - .L_181)
	.align		4
.L_181:
        /*031c*/ 	.word	index@(_ZN17fastertransformer17batch_topk_kernelI6__halfLi8ELi32EEEvPKiPKT_PiPfS8_PKbS3_NS_14BeamHypothesesEiiifS4_)
        /*0320*/ 	.word	0x0000003c


	//----- nvinfo : EIATTR_FRAME_SIZE
	.align		4
.L_182:
        /*0324*/ 	.byte	0x04, 0x11
        /*0326*/ 	.short	(.L_184 - .L_183)
	.align		4
.L_183:
        /*0328*/ 	.word	index@(_ZN17fastertransformer17batch_topk_kernelI6__halfLi8ELi32EEEvPKiPKT_PiPfS8_PKbS3_NS_14BeamHypothesesEiiifS4_)
        /*032c*/ 	.word	0x00000030


	//----- nvinfo : EIATTR_REGCOUNT
	.align		4
.L_184:
        /*0330*/ 	.byte	0x04, 0x2f
        /*0332*/ 	.short	(.L_186 - .L_185)
	.align		4
.L_185:
        /*0334*/ 	.word	index@(_ZN17fastertransformer38beam_online_softmax_topk_stage1_kernelI6__halfLi1ELi16ELi128EEEvPKT_S4_PKbPfiiPKi)
        /*0338*/ 	.word	0x0000003c


	//----- nvinfo : EIATTR_FRAME_SIZE
	.align		4
.L_186:
        /*033c*/ 	.byte	0x04, 0x11
        /*033e*/ 	.short	(.L_188 - .L_187)
	.align		4
.L_187:
        /*0340*/ 	.word	index@(_ZN17fastertransformer38beam_online_softmax_topk_stage1_kernelI6__halfLi1ELi16ELi128EEEvPKT_S4_PKbPfiiPKi)
        /*0344*/ 	.word	0x00000068


	//----- nvinfo : EIATTR_REGCOUNT
	.align		4
.L_188:
        /*0348*/ 	.byte	0x04, 0x2f
        /*034a*/ 	.short	(.L_190 - .L_189)
	.align		4
.L_189:
        /*034c*/ 	.word	index@(_ZN17fastertransformer38beam_online_softmax_topk_stage2_kernelI6__halfLi16ELi32EEEvPKfS3_PiPT_ii)
        /*0350*/ 	.word	0x0000003a


	//----- nvinfo : EIATTR_FRAME_SIZE
	.align		4
.L_190:
        /*0354*/ 	.byte	0x04, 0x11
        /*0356*/ 	.short	(.L_192 - .L_191)
	.align		4
.L_191:
        /*0358*/ 	.word	index@(_ZN17fastertransformer38beam_online_softmax_topk_stage2_kernelI6__halfLi16ELi32EEEvPKfS3_PiPT_ii)
        /*035c*/ 	.word	0x000000d0


	//----- nvinfo : EIATTR_REGCOUNT
	.align		4
.L_192:
        /*0360*/ 	.byte	0x04, 0x2f
        /*0362*/ 	.short	(.L_194 - .L_193)
	.align		4
.L_193:
        /*0364*/ 	.word	index@(_ZN17fastertransformer38beam_online_softmax_topk_stage2_kernelI6__halfLi16ELi64EEEvPKfS3_PiPT_ii)
        /*0368*/ 	.word	0x0000002e


	//----- nvinfo : EIATTR_FRAME_SIZE
	.align		4
.L_194:
        /*036c*/ 	.byte	0x04, 0x11
        /*036e*/ 	.short	(.L_196 - .L_195)
	.align		4
.L_195:
        /*0370*/ 	.word	index@(_ZN17fastertransformer38beam_online_softmax_topk_stage2_kernelI6__halfLi16ELi64EEEvPKfS3_PiPT_ii)
        /*0374*/ 	.word	0x000000d0


	//----- nvinfo : EIATTR_REGCOUNT
	.align		4
.L_196:
        /*0378*/ 	.byte	0x04, 0x2f
        /*037a*/ 	.short	(.L_198 - .L_197)
	.align		4
.L_197:
        /*037c*/ 	.word	index@(_ZN17fastertransformer38beam_online_softmax_topk_stage2_kernelI6__halfLi16ELi128EEEvPKfS3_PiPT_ii)
        /*0380*/ 	.word	0x00000030


	//----- nvinfo : EIATTR_FRAME_SIZE
	.align		4
.L_198:
        /*0384*/ 	.byte	0x04, 0x11
        /*0386*/ 	.short	(.L_200 - .L_199)
	.align		4
.L_199:
        /*0388*/ 	.word	index@(_ZN17fastertransformer38beam_online_softmax_topk_stage2_kernelI6__halfLi16ELi128EEEvPKfS3_PiPT_ii)
        /*038c*/ 	.word	0x000000d0


	//----- nvinfo : EIATTR_REGCOUNT
	.align		4
.L_200:
        /*0390*/ 	.byte	0x04, 0x2f
        /*0392*/ 	.short	(.L_202 - .L_201)
	.align		4
.L_201:
        /*0394*/ 	.word	index@(_ZN17fastertransformer17batch_topk_kernelI6__halfLi16ELi32EEEvPKiPKT_PiPfS8_PKbS3_NS_14BeamHypothesesEiiifS4_)
        /*0398*/ 	.word	0x0000003f


	//----- nvinfo : EIATTR_FRAME_SIZE
	.align		4
.L_202:
        /*039c*/ 	.byte	0x04, 0x11
        /*039e*/ 	.short	(.L_204 - .L_203)
	.align		4
.L_203:
        /*03a0*/ 	.word	index@(_ZN17fastertransformer17batch_topk_kernelI6__halfLi16ELi32EEEvPKiPKT_PiPfS8_PKbS3_NS_14BeamHypothesesEiiifS4_)
        /*03a4*/ 	.word	0x000000c0


	//----- nvinfo : EIATTR_REGCOUNT
	.align		4
.L_204:
        /*03a8*/ 	.byte	0x04, 0x2f
        /*03aa*/ 	.short	(.L_206 - .L_205)
	.align		4
.L_205:
        /*03ac*/ 	.word	index@(_ZN17fastertransformer38beam_online_softmax_topk_stage1_kernelI6__halfLi1ELi32ELi64EEEvPKT_S4_PKbPfiiPKi)
        /*03b0*/ 	.word	0x00000068


	//----- nvinfo : EIATTR_FRAME_SIZE
	.align		4
.L_206:
        /*03b4*/ 	.byte	0x04, 0x11
        /*03b6*/ 	.short	(.L_208 - .L_207)
	.align		4
.L_207:
        /*03b8*/ 	.word	index@(_ZN17fastertransformer38beam_online_softmax_topk_stage1_kernelI6__halfLi1ELi32ELi64EEEvPKT_S4_PKbPfiiPKi)
        /*03bc*/ 	.word	0x00000190


	//----- nvinfo : EIATTR_REGCOUNT
	.align		4
.L_208:
        /*03c0*/ 	.byte	0x04, 0x2f
        /*03c2*/ 	.short	(.L_210 - .L_209)
	.align		4
.L_209:
        /*03c4*/ 	.word	index@(_ZN17fastertransformer38beam_online_softmax_topk_stage2_kernelI6__halfLi32ELi32EEEvPKfS3_PiPT_ii)
        /*03c8*/ 	.word	0x00000048


	//----- nvinfo : EIATTR_FRAME_SIZE
	.align		4
.L_210:
        /*03cc*/ 	.byte	0x04, 0x11
        /*03ce*/ 	.short	(.L_212 - .L_211)
	.align		4
.L_211:
        /*03d0*/ 	.word	index@(_ZN17fastertransformer38beam_online_softmax_topk_stage2_kernelI6__halfLi32ELi32EEEvPKfS3_PiPT_ii)
        /*03d4*/ 	.word	0x00000190


	//----- nvinfo : EIATTR_REGCOUNT
	.align		4
.L_212:
        /*03d8*/ 	.byte	0x04, 0x2f
        /*03da*/ 	.short	(.L_214 - .L_213)
	.align		4
.L_213:
        /*03dc*/ 	.word	index@(_ZN17fastertransformer38beam_online_softmax_topk_stage2_kernelI6__halfLi32ELi64EEEvPKfS3_PiPT_ii)
        /*03e0*/ 	.word	0x00000048


	//----- nvinfo : EIATTR_FRAME_SIZE
	.align		4
.L_214:
        /*03e4*/ 	.byte	0x04, 0x11
        /*03e6*/ 	.short	(.L_216 - .L_215)
	.align		4
.L_215:
        /*03e8*/ 	.word	index@(_ZN17fastertransformer38beam_online_softmax_topk_stage2_kernelI6__halfLi32ELi64EEEvPKfS3_PiPT_ii)
        /*03ec*/ 	.word	0x00000190


	//----- nvinfo : EIATTR_REGCOUNT
	.align		4
.L_216:
        /*03f0*/ 	.byte	0x04, 0x2f
        /*03f2*/ 	.short	(.L_218 - .L_217)
	.align		4
.L_217:
        /*03f4*/ 	.word	index@(_ZN17fastertransformer38beam_online_softmax_topk_stage2_kernelI6__halfLi32ELi128EEEvPKfS3_PiPT_ii)
        /*03f8*/ 	.word	0x00000048


	//----- nvinfo : EIATTR_FRAME_SIZE
	.align		4
.L_218:
        /*03fc*/ 	.byte	0x04, 0x11
        /*03fe*/ 	.short	(.L_220 - .L_219)
	.align		4
.L_219:
        /*0400*/ 	.word	index@(_ZN17fastertransformer38beam_online_softmax_topk_stage2_kernelI6__halfLi32ELi128EEEvPKfS3_PiPT_ii)
        /*0404*/ 	.word	0x00000190


	//----- nvinfo : EIATTR_REGCOUNT
	.align		4
.L_220:
        /*0408*/ 	.byte	0x04, 0x2f
        /*040a*/ 	.short	(.L_222 - .L_221)
	.align		4
.L_221:
        /*040c*/ 	.word	index@(_ZN17fastertransformer17batch_topk_kernelI6__halfLi32ELi32EEEvPKiPKT_PiPfS8_PKbS3_NS_14BeamHypothesesEiiifS4_)
        /*0410*/ 	.word	0x00000048


	//----- nvinfo : EIATTR_FRAME_SIZE
	.align		4
.L_222:
        /*0414*/ 	.byte	0x04, 0x11
        /*0416*/ 	.short	(.L_224 - .L_223)
	.align		4
.L_223:
        /*0418*/ 	.word	index@(_ZN17fastertransformer17batch_topk_kernelI6__halfLi32ELi32EEEvPKiPKT_PiPfS8_PKbS3_NS_14BeamHypothesesEiiifS4_)
        /*041c*/ 	.word	0x00000180


	//----- nvinfo : EIATTR_REGCOUNT
	.align		4
.L_224:
        /*0420*/ 	.byte	0x04, 0x2f
        /*0422*/ 	.short	(.L_226 - .L_225)
	.align		4
.L_225:
        /*0424*/ 	.word	index@(_ZN17fastertransformer38beam_online_softmax_topk_stage1_kernelI6__halfLi1ELi64ELi64EEEvPKT_S4_PKbPfiiPKi)
        /*0428*/ 	.word	0x000000bf


	//----- nvinfo : EIATTR_FRAME_SIZE
	.align		4
.L_226:
        /*042c*/ 	.byte	0x04, 0x11
        /*042e*/ 	.short	(.L_228 - .L_227)
	.align		4
.L_227:
        /*0430*/ 	.word	index@(_ZN17fastertransformer38beam_online_softmax_topk_stage1_kernelI6__halfLi1ELi64ELi64EEEvPKT_S4_PKbPfiiPKi)
        /*0434*/ 	.word	0x00000310


	//----- nvinfo : EIATTR_REGCOUNT
	.align		4
.L_228:
        /*0438*/ 	.byte	0x04, 0x2f
        /*043a*/ 	.short	(.L_230 - .L_229)
	.align		4
.L_229:
        /*043c*/ 	.word	index@(_ZN17fastertransformer38beam_online_softmax_topk_stage2_kernelI6__halfLi64ELi32EEEvPKfS3_PiPT_ii)
        /*0440*/ 	.word	0x00000080


	//----- nvinfo : EIATTR_FRAME_SIZE
	.align		4
.L_230:
        /*0444*/ 	.byte	0x04, 0x11
        /*0446*/ 	.short	(.L_232 - .L_231)
	.align		4
.L_231:
        /*0448*/ 	.word	index@(_ZN17fastertransformer38beam_online_softmax_topk_stage2_kernelI6__halfLi64ELi32EEEvPKfS3_PiPT_ii)
        /*044c*/ 	.word	0x00000310


	//----- nvinfo : EIATTR_REGCOUNT
	.align		4
.L_232:
        /*0450*/ 	.byte	0x04, 0x2f
        /*0452*/ 	.short	(.L_234 - .L_233)
	.align		4
.L_233:
        /*0454*/ 	.word	index@(_ZN17fastertransformer38beam_online_softmax_topk_stage2_kernelI6__halfLi64ELi64EEEvPKfS3_PiPT_ii)
        /*0458*/ 	.word	0x0000007f


	//----- nvinfo : EIATTR_FRAME_SIZE
	.align		4
.L_234:
        /*045c*/ 	.byte	0x04, 0x11
        /*045e*/ 	.short	(.L_236 - .L_235)
	.align		4
.L_235:
        /*0460*/ 	.word	index@(_ZN17fastertransformer38beam_online_softmax_topk_stage2_kernelI6__halfLi64ELi64EEEvPKfS3_PiPT_ii)
        /*0464*/ 	.word	0x00000310


	//----- nvinfo : EIATTR_REGCOUNT
	.align		4
.L_236:
        /*0468*/ 	.byte	0x04, 0x2f
        /*046a*/ 	.short	(.L_238 - .L_237)
	.align		4
.L_237:
        /*046c*/ 	.word	index@(_ZN17fastertransformer38beam_online_softmax_topk_stage2_kernelI6__halfLi64ELi128EEEvPKfS3_PiPT_ii)
        /*0470*/ 	.word	0x0000007f


	//----- nvinfo : EIATTR_FRAME_SIZE
	.align		4
.L_238:
        /*0474*/ 	.byte	0x04, 0x11
        /*0476*/ 	.short	(.L_240 - .L_239)
	.align		4
.L_239:
        /*0478*/ 	.word	index@(_ZN17fastertransformer38beam_online_softmax_topk_stage2_kernelI6__halfLi64ELi128EEEvPKfS3_PiPT_ii)
        /*047c*/ 	.word	0x00000310


	//----- nvinfo : EIATTR_REGCOUNT
	.align		4
.L_240:
        /*0480*/ 	.byte	0x04, 0x2f
        /*0482*/ 	.short	(.L_242 - .L_241)
	.align		4
.L_241:
        /*0484*/ 	.word	index@(_ZN17fastertransformer17batch_topk_kernelI6__halfLi64ELi32EEEvPKiPKT_PiPfS8_PKbS3_NS_14BeamHypothesesEiiifS4_)
        /*0488*/ 	.word	0x0000007c


	//----- nvinfo : EIATTR_FRAME_SIZE
	.align		4
.L_242:
        /*048c*/ 	.byte	0x04, 0x11
        /*048e*/ 	.short	(.L_244 - .L_243)
	.align		4
.L_243:
        /*0490*/ 	.word	index@(_ZN17fastertransformer17batch_topk_kernelI6__halfLi64ELi32EEEvPKiPKT_PiPfS8_PKbS3_NS_14BeamHypothesesEiiifS4_)
        /*0494*/ 	.word	0x00000300


	//----- nvinfo : EIATTR_REGCOUNT
	.align		4
.L_244:
        /*0498*/ 	.byte	0x04, 0x2f
        /*049a*/ 	.short	(.L_246 - .L_245)
	.align		4
.L_245:
        /*049c*/ 	.word	index@(_ZN17fastertransformer38beam_online_softmax_topk_stage1_kernelI6__halfLi1ELi128ELi64EEEvPKT_S4_PKbPfiiPKi)
        /*04a0*/ 	.word	0x000000f2


	//----- nvinfo : EIATTR_FRAME_SIZE
	.align		4
.L_246:
        /*04a4*/ 	.byte	0x04, 0x11
        /*04a6*/ 	.short	(.L_248 - .L_247)
	.align		4
.L_247:
        /*04a8*/ 	.word	index@(_ZN17fastertransformer38beam_online_softmax_topk_stage1_kernelI6__halfLi1ELi128ELi64EEEvPKT_S4_PKbPfiiPKi)
        /*04ac*/ 	.word	0x00000c18


	//----- nvinfo : EIATTR_REGCOUNT
	.align		4
.L_248:
        /*04b0*/ 	.byte	0x04, 0x2f
        /*04b2*/ 	.short	(.L_250 - .L_249)
	.align		4
.L_249:
        /*04b4*/ 	.word	index@(_ZN17fastertransformer38beam_online_softmax_topk_stage2_kernelI6__halfLi128ELi32EEEvPKfS3_PiPT_ii)
        /*04b8*/ 	.word	0x000000f0


	//----- nvinfo : EIATTR_FRAME_SIZE
	.align		4
.L_250:
        /*04bc*/ 	.byte	0x04, 0x11
        /*04be*/ 	.short	(.L_252 - .L_251)
	.align		4
.L_251:
        /*04c0*/ 	.word	index@(_ZN17fastertransformer38beam_online_softmax_topk_stage2_kernelI6__halfLi128ELi32EEEvPKfS3_PiPT_ii)
        /*04c4*/ 	.word	0x00000910


	//----- nvinfo : EIATTR_REGCOUNT
	.align		4
.L_252:
        /*04c8*/ 	.byte	0x04, 0x2f
        /*04ca*/ 	.short	(.L_254 - .L_253)
	.align		4
.L_253:
        /*04cc*/ 	.word	index@(_ZN17fastertransformer38beam_online_softmax_topk_stage2_kernelI6__halfLi128ELi64EEEvPKfS3_PiPT_ii)
        /*04d0*/ 	.word	0x000000f0


	//----- nvinfo : EIATTR_FRAME_SIZE
	.align		4
.L_254:
        /*04d4*/ 	.byte	0x04, 0x11
        /*04d6*/ 	.short	(.L_256 - .L_255)
	.align		4
.L_255:
        /*04d8*/ 	.word	index@(_ZN17fastertransformer38beam_online_softmax_topk_stage2_kernelI6__halfLi128ELi64EEEvPKfS3_PiPT_ii)
        /*04dc*/ 	.word	0x00000910


	//----- nvinfo : EIATTR_REGCOUNT
	.align		4
.L_256:
        /*04e0*/ 	.byte	0x04, 0x2f
        /*04e2*/ 	.short	(.L_258 - .L_257)
	.align		4
.L_257:
        /*04e4*/ 	.word	index@(_ZN17fastertransformer38beam_online_softmax_topk_stage2_kernelI6__halfLi128ELi128EEEvPKfS3_PiPT_ii)
        /*04e8*/ 	.word	0x000000fc


	//----- nvinfo : EIATTR_FRAME_SIZE
	.align		4
.L_258:
        /*04ec*/ 	.byte	0x04, 0x11
        /*04ee*/ 	.short	(.L_260 - .L_259)
	.align		4
.L_259:
        /*04f0*/ 	.word	index@(_ZN17fastertransformer38beam_online_softmax_topk_stage2_kernelI6__halfLi128ELi128EEEvPKfS3_PiPT_ii)
        /*04f4*/ 	.word	0x00000c10


	//----- nvinfo : EIATTR_REGCOUNT
	.align		4
.L_260:
        /*04f8*/ 	.byte	0x04, 0x2f
        /*04fa*/ 	.short	(.L_262 - .L_261)
	.align		4
.L_261:
        /*04fc*/ 	.word	index@(_ZN17fastertransformer17batch_topk_kernelI6__halfLi128ELi32EEEvPKiPKT_PiPfS8_PKbS3_NS_14BeamHypothesesEiiifS4_)
        /*0500*/ 	.word	0x000000f0


	//----- nvinfo : EIATTR_FRAME_SIZE
	.align		4
.L_262:
        /*0504*/ 	.byte	0x04, 0x11
        /*0506*/ 	.short	(.L_264 - .L_263)
	.align		4
.L_263:
        /*0508*/ 	.word	index@(_ZN17fastertransformer17batch_topk_kernelI6__halfLi128ELi32EEEvPKiPKT_PiPfS8_PKbS3_NS_14BeamHypothesesEiiifS4_)
        /*050c*/ 	.word	0x00000c00


	//----- nvinfo : EIATTR_MIN_STACK_SIZE
	.align		4
.L_264:
        /*0510*/ 	.byte	0x04, 0x12
        /*0512*/ 	.short	(.L_266 - .L_265)
	.align		4
.L_265:
        /*0514*/ 	.word	index@(_ZN17fastertransformer17batch_topk_kernelI6__halfLi128ELi32EEEvPKiPKT_PiPfS8_PKbS3_NS_14BeamHypothesesEiiifS4_)
        /*0518*/ 	.word	0x00000c00


	//----- nvinfo : EIATTR_MIN_STACK_SIZE
	.align		4
.L_266:
        /*051c*/ 	.byte	0x04, 0x12
        /*051e*/ 	.short	(.L_268 - .L_267)
	.align		4
.L_267:
        /*0520*/ 	.word	index@(_ZN17fastertransformer38beam_online_softmax_topk_stage2_kernelI6__halfLi128ELi128EEEvPKfS3_PiPT_ii)
        /*0524*/ 	.word	0x00000c10


	//----- nvinfo : EIATTR_MIN_STACK_SIZE
	.align		4
.L_268:
        /*0528*/ 	.byte	0x04, 0x12
        /*052a*/ 	.short	(.L_270 - .L_269)
	.align		4
.L_269:
        /*052c*/ 	.word	index@(_ZN17fastertransformer38beam_online_softmax_topk_stage2_kernelI6__halfLi128ELi64EEEvPKfS3_PiPT_ii)
        /*0530*/ 	.word	0x00000910


	//----- nvinfo : EIATTR_MIN_STACK_SIZE
	.align		4
.L_270:
        /*0534*/ 	.byte	0x04, 0x12
        /*0536*/ 	.short	(.L_272 - .L_271)
	.align		4
.L_271:
        /*0538*/ 	.word	index@(_ZN17fastertransformer38beam_online_softmax_topk_stage2_kernelI6__halfLi128ELi32EEEvPKfS3_PiPT_ii)
        /*053c*/ 	.word	0x00000910


	//----- nvinfo : EIATTR_MIN_STACK_SIZE
	.align		4
.L_272:
        /*0540*/ 	.byte	0x04, 0x12
        /*0542*/ 	.short	(.L_274 - .L_273)
	.align		4
.L_273:
        /*0544*/ 	.word	index@(_ZN17fastertransformer38beam_online_softmax_topk_stage1_kernelI6__halfLi1ELi128ELi64EEEvPKT_S4_PKbPfiiPKi)
        /*0548*/ 	.word	0x00000c18


	//----- nvinfo : EIATTR_MIN_STACK_SIZE
	.align		4
.L_274:
        /*054c*/ 	.byte	0x04, 0x12
        /*054e*/ 	.short	(.L_276 - .L_275)
	.align		4
.L_275:
        /*0550*/ 	.word	index@(_ZN17fastertransformer17batch_topk_kernelI6__halfLi64ELi32EEEvPKiPKT_PiPfS8_PKbS3_NS_14BeamHypothesesEiiifS4_)
        /*0554*/ 	.word	0x00000300


	//----- nvinfo : EIATTR_MIN_STACK_SIZE
	.align		4
.L_276:
        /*0558*/ 	.byte	0x04, 0x12
        /*055a*/ 	.short	(.L_278 - .L_277)
	.align		4
.L_277:
        /*055c*/ 	.word	index@(_ZN17fastertransformer38beam_online_softmax_topk_stage2_kernelI6__halfLi64ELi128EEEvPKfS3_PiPT_ii)
        /*0560*/ 	.word	0x00000310


	//----- nvinfo : EIATTR_MIN_STACK_SIZE
	.align		4
.L_278:
        /*0564*/ 	.byte	0x04, 0x12
        /*0566*/ 	.short	(.L_280 - .L_279)
	.align		4
.L_279:
        /*0568*/ 	.word	index@(_ZN17fastertransformer38beam_online_softmax_topk_stage2_kernelI6__halfLi64ELi64EEEvPKfS3_PiPT_ii)
        /*056c*/ 	.word	0x00000310


	//----- nvinfo : EIATTR_MIN_STACK_SIZE
	.align		4
.L_280:
        /*0570*/ 	.byte	0x04, 0x12
        /*0572*/ 	.short	(.L_282 - .L_281)
	.align		4
.L_281:
        /*0574*/ 	.word	index@(_ZN17fastertransformer38beam_online_softmax_topk_stage2_kernelI6__halfLi64ELi32EEEvPKfS3_PiPT_ii)
        /*0578*/ 	.word	0x00000310


	//----- nvinfo : EIATTR_MIN_STACK_SIZE
	.align		4
.L_282:
        /*057c*/ 	.byte	0x04, 0x12
        /*057e*/ 	.short	(.L_284 - .L_283)
	.align		4
.L_283:
        /*0580*/ 	.word	index@(_ZN17fastertransformer38beam_online_softmax_topk_stage1_kernelI6__halfLi1ELi64ELi64EEEvPKT_S4_PKbPfiiPKi)
        /*0584*/ 	.word	0x00000310


	//----- nvinfo : EIATTR_MIN_STACK_SIZE
	.align		4
.L_284:
        /*0588*/ 	.byte	0x04, 0x12
        /*058a*/ 	.short	(.L_286 - .L_285)
	.align		4
.L_285:
        /*058c*/ 	.word	index@(_ZN17fastertransformer17batch_topk_kernelI6__halfLi32ELi32EEEvPKiPKT_PiPfS8_PKbS3_NS_14BeamHypothesesEiiifS4_)
        /*0590*/ 	.word	0x00000180


	//----- nvinfo : EIATTR_MIN_STACK_SIZE
	.align		4
.L_286:
        /*0594*/ 	.byte	0x04, 0x12
        /*0596*/ 	.short	(.L_288 - .L_287)
	.align		4
.L_287:
        /*0598*/ 	.word	index@(_ZN17fastertransformer38beam_online_softmax_topk_stage2_kernelI6__halfLi32ELi128EEEvPKfS3_PiPT_ii)
        /*059c*/ 	.word	0x00000190


	//----- nvinfo : EIATTR_MIN_STACK_SIZE
	.align		4
.L_288:
        /*05a0*/ 	.byte	0x04, 0x12
        /*05a2*/ 	.short	(.L_290 - .L_289)
	.align		4
.L_289:
        /*05a4*/ 	.word	index@(_ZN17fastertransformer38beam_online_softmax_topk_stage2_kernelI6__halfLi32ELi64EEEvPKfS3_PiPT_ii)
        /*05a8*/ 	.word	0x00000190


	//----- nvinfo : EIATTR_MIN_STACK_SIZE
	.align		4
.L_290:
        /*05ac*/ 	.byte	0x04, 0x12
        /*05ae*/ 	.short	(.L_292 - .L_291)
	.align		4
.L_291:
        /*05b0*/ 	.word	index@(_ZN17fastertransformer38beam_online_softmax_topk_stage2_kernelI6__halfLi32ELi32EEEvPKfS3_PiPT_ii)
        /*05b4*/ 	.word	0x00000190


	//----- nvinfo : EIATTR_MIN_STACK_SIZE
	.align		4
.L_292:
        /*05b8*/ 	.byte	0x04, 0x12
        /*05ba*/ 	.short	(.L_294 - .L_293)
	.align		4
.L_293:
        /*05bc*/ 	.word	index@(_ZN17fastertransformer38beam_online_softmax_topk_stage1_kernelI6__halfLi1ELi32ELi64EEEvPKT_S4_PKbPfiiPKi)
        /*05c0*/ 	.word	0x00000190


	//----- nvinfo : EIATTR_MIN_STACK_SIZE
	.align		4
.L_294:
        /*05c4*/ 	.byte	0x04, 0x12
        /*05c6*/ 	.short	(.L_296 - .L_295)
	.align		4
.L_295:
        /*05c8*/ 	.word	index@(_ZN17fastertransformer17batch_topk_kernelI6__halfLi16ELi32EEEvPKiPKT_PiPfS8_PKbS3_NS_14BeamHypothesesEiiifS4_)
        /*05cc*/ 	.word	0x000000c0


	//----- nvinfo : EIATTR_MIN_STACK_SIZE
	.align		4
.L_296:
        /*05d0*/ 	.byte	0x04, 0x12
        /*05d2*/ 	.short	(.L_298 - .L_297)
	.align		4
.L_297:
        /*05d4*/ 	.word	index@(_ZN17fastertransformer38beam_online_softmax_topk_stage2_kernelI6__halfLi16ELi128EEEvPKfS3_PiPT_ii)
        /*05d8*/ 	.word	0x000000d0


	//----- nvinfo : EIATTR_MIN_STACK_SIZE
	.align		4
.L_298:
        /*05dc*/ 	.byte	0x04, 0x12
        /*05de*/ 	.short	(.L_300 - .L_299)
	.align		4
.L_299:
        /*05e0*/ 	.word	index@(_ZN17fastertransformer38beam_online_softmax_topk_stage2_kernelI6__halfLi16ELi64EEEvPKfS3_PiPT_ii)
        /*05e4*/ 	.word	0x000000d0


	//----- nvinfo : EIATTR_MIN_STACK_SIZE
	.align		4
.L_300:
        /*05e8*/ 	.byte	0x04, 0x12
        /*05ea*/ 	.short	(.L_302 - .L_301)
	.align		4
.L_301:
        /*05ec*/ 	.word	index@(_ZN17fastertransformer38beam_online_softmax_topk_stage2_kernelI6__halfLi16ELi32EEEvPKfS3_PiPT_ii)
        /*05f0*/ 	.word	0x000000d0


	//----- nvinfo : EIATTR_MIN_STACK_SIZE
	.align		4
.L_302:
        /*05f4*/ 	.byte	0x04, 0x12
        /*05f6*/ 	.short	(.L_304 - .L_303)
	.align		4
.L_303:
        /*05f8*/ 	.word	index@(_ZN17fastertransformer38beam_online_softmax_topk_stage1_kernelI6__halfLi1ELi16ELi128EEEvPKT_S4_PKbPfiiPKi)
        /*05fc*/ 	.word	0x00000068


	//----- nvinfo : EIATTR_MIN_STACK_SIZE
	.align		4
.L_304:
        /*0600*/ 	.byte	0x04, 0x12
        /*0602*/ 	.short	(.L_306 - .L_305)
	.align		4
.L_305:
        /*0604*/ 	.word	index@(_ZN17fastertransformer17batch_topk_kernelI6__halfLi8ELi32EEEvPKiPKT_PiPfS8_PKbS3_NS_14BeamHypothesesEiiifS4_)
        /*0608*/ 	.word	0x00000030


	//----- nvinfo : EIATTR_MIN_STACK_SIZE
	.align		4
.L_306:
        /*060c*/ 	.byte	0x04, 0x12
        /*060e*/ 	.short	(.L_308 - .L_307)
	.align		4
.L_307:
        /*0610*/ 	.word	index@(_ZN17fastertransformer38beam_online_softmax_topk_stage2_kernelI6__halfLi8ELi128EEEvPKfS3_PiPT_ii)
        /*0614*/ 	.word	0x00000038


	//----- nvinfo : EIATTR_MIN_STACK_SIZE
	.align		4
.L_308:
        /*0618*/ 	.byte	0x04, 0x12
        /*061a*/ 	.short	(.L_310 - .L_309)
	.align		4
.L_309:
        /*061c*/ 	.word	index@(_ZN17fastertransformer38beam_online_softmax_topk_stage2_kernelI6__halfLi8ELi64EEEvPKfS3_PiPT_ii)
        /*0620*/ 	.word	0x00000038


	//----- nvinfo : EIATTR_MIN_STACK_SIZE
	.align		4
.L_310:
        /*0624*/ 	.byte	0x04, 0x12
        /*0626*/ 	.short	(.L_312 - .L_311)
	.align		4
.L_311:
        /*0628*/ 	.word	index@(_ZN17fastertransformer38beam_online_softmax_topk_stage2_kernelI6__halfLi8ELi32EEEvPKfS3_PiPT_ii)
        /*062c*/ 	.word	0x00000038


	//----- nvinfo : EIATTR_MIN_STACK_SIZE
	.align		4
.L_312:
        /*0630*/ 	.byte	0x04, 0x12
        /*0632*/ 	.short	(.L_314 - .L_313)
	.align		4
.L_313:
        /*0634*/ 	.word	index@(_ZN17fastertransformer38beam_online_softmax_topk_stage1_kernelI6__halfLi1ELi8ELi256EEEvPKT_S4_PKbPfiiPKi)
        /*0638*/ 	.word	0x00000038


	//----- nvinfo : EIATTR_MIN_STACK_SIZE
	.align		4
.L_314:
        /*063c*/ 	.byte	0x04, 0x12
        /*063e*/ 	.short	(.L_316 - .L_315)
	.align		4
.L_315:
        /*0640*/ 	.word	index@(_ZN17fastertransformer17batch_topk_kernelIfLi128ELi32EEEvPKiPKT_PiPfS7_PKbS2_NS_14BeamHypothesesEiiifS3_)
        /*0644*/ 	.word	0x00000850


	//----- nvinfo : EIATTR_MIN_STACK_SIZE
	.align		4
.L_316:
        /*0648*/ 	.byte	0x04, 0x12
        /*064a*/ 	.short	(.L_318 - .L_317)
	.align		4
.L_317:
        /*064c*/ 	.word	index@(_ZN17fastertransformer38beam_online_softmax_topk_stage2_kernelIfLi128ELi128EEEvPKfS2_PiPT_ii)
        /*0650*/ 	.word	0x00000e18


	//----- nvinfo : EIATTR_MIN_STACK_SIZE
	.align		4
.L_318:
        /*0654*/ 	.byte	0x04, 0x12
        /*0656*/ 	.short	(.L_320 - .L_319)
	.align		4
.L_319:
        /*0658*/ 	.word	index@(_ZN17fastertransformer38beam_online_softmax_topk_stage2_kernelIfLi128ELi64EEEvPKfS2_PiPT_ii)
        /*065c*/ 	.word	0x00000e10


	//----- nvinfo : EIATTR_MIN_STACK_SIZE
	.align		4
.L_320:
        /*0660*/ 	.byte	0x04, 0x12
        /*0662*/ 	.short	(.L_322 - .L_321)
	.align		4
.L_321:
        /*0664*/ 	.word	index@(_ZN17fastertransformer38beam_online_softmax_topk_stage2_kernelIfLi128ELi32EEEvPKfS2_PiPT_ii)
        /*0668*/ 	.word	0x00000878


	//----- nvinfo : EIATTR_MIN_STACK_SIZE
	.align		4
.L_322:
        /*066c*/ 	.byte	0x04, 0x12
        /*066e*/ 	.short	(.L_324 - .L_323)
	.align		4
.L_323:
        /*0670*/ 	.word	index@(_ZN17fastertransformer38beam_online_softmax_topk_stage1_kernelIfLi1ELi128ELi64EEEvPKT_S3_PKbPfiiPKi)
        /*0674*/ 	.word	0x00000870


	//----- nvinfo : EIATTR_MIN_STACK_SIZE
	.align		4
.L_324:
        /*0678*/ 	.byte	0x04, 0x12
        /*067a*/ 	.short	(.L_326 - .L_325)
	.align		4
.L_325:
        /*067c*/ 	.word	index@(_ZN17fastertransformer17batch_topk_kernelIfLi64ELi32EEEvPKiPKT_PiPfS7_PKbS2_NS_14BeamHypothesesEiiifS3_)
        /*0680*/ 	.word	0x00000400


	//----- nvinfo : EIATTR_MIN_STACK_SIZE
	.align		4
.L_326:
        /*0684*/ 	.byte	0x04, 0x12
        /*0686*/ 	.short	(.L_328 - .L_327)
	.align		4
.L_327:
        /*0688*/ 	.word	index@(_ZN17fastertransformer38beam_online_softmax_topk_stage2_kernelIfLi64ELi128EEEvPKfS2_PiPT_ii)
        /*068c*/ 	.word	0x00000410


	//----- nvinfo : EIATTR_MIN_STACK_SIZE
	.align		4
.L_328:
        /*0690*/ 	.byte	0x04, 0x12
        /*0692*/ 	.short	(.L_330 - .L_329)
	.align		4
.L_329:
        /*0694*/ 	.word	index@(_ZN17fastertransformer38beam_online_softmax_topk_stage2_kernelIfLi64ELi64EEEvPKfS2_PiPT_ii)
        /*0698*/ 	.word	0x00000410


	//----- nvinfo : EIATTR_MIN_STACK_SIZE
	.align		4
.L_330:
        /*069c*/ 	.byte	0x04, 0x12
        /*069e*/ 	.short	(.L_332 - .L_331)
	.align		4
.L_331:
        /*06a0*/ 	.word	index@(_ZN17fastertransformer38beam_online_softmax_topk_stage2_kernelIfLi64ELi32EEEvPKfS2_PiPT_ii)
        /*06a4*/ 	.word	0x00000410


	//----- nvinfo : EIATTR_MIN_STACK_SIZE
	.align		4
.L_332:
        /*06a8*/ 	.byte	0x04, 0x12
        /*06aa*/ 	.short	(.L_334 - .L_333)
	.align		4
.L_333:
        /*06ac*/ 	.word	index@(_ZN17fastertransformer38beam_online_softmax_topk_stage1_kernelIfLi1ELi64ELi64EEEvPKT_S3_PKbPfiiPKi)
        /*06b0*/ 	.word	0x00000410


	//----- nvinfo : EIATTR_MIN_STACK_SIZE
	.align		4
.L_334:
        /*06b4*/ 	.byte	0x04, 0x12
        /*06b6*/ 	.short	(.L_336 - .L_335)
	.align		4
.L_335:
        /*06b8*/ 	.word	index@(_ZN17fastertransformer17batch_topk_kernelIfLi32ELi32EEEvPKiPKT_PiPfS7_PKbS2_NS_14BeamHypothesesEiiifS3_)
        /*06bc*/ 	.word	0x00000200


	//----- nvinfo : EIATTR_MIN_STACK_SIZE
	.align		4
.L_336:
        /*06c0*/ 	.byte	0x04, 0x12
        /*06c2*/ 	.short	(.L_338 - .L_337)
	.align		4
.L_337:
        /*06c4*/ 	.word	index@(_ZN17fastertransformer38beam_online_softmax_topk_stage2_kernelIfLi32ELi128EEEvPKfS2_PiPT_ii)
        /*06c8*/ 	.word	0x00000210


	//----- nvinfo : EIATTR_MIN_STACK_SIZE
	.align		4
.L_338:
        /*06cc*/ 	.byte	0x04, 0x12
        /*06ce*/ 	.short	(.L_340 - .L_339)
	.align		4
.L_339:
        /*06d0*/ 	.word	index@(_ZN17fastertransformer38beam_online_softmax_topk_stage2_kernelIfLi32ELi64EEEvPKfS2_PiPT_ii)
        /*06d4*/ 	.word	0x00000210


	//----- nvinfo : EIATTR_MIN_STACK_SIZE
	.align		4
.L_340:
        /*06d8*/ 	.byte	0x04, 0x12
        /*06da*/ 	.short	(.L_342 - .L_341)
	.align		4
.L_341:
        /*06dc*/ 	.word	index@(_ZN17fastertransformer38beam_online_softmax_topk_stage2_kernelIfLi32ELi32EEEvPKfS2_PiPT_ii)
        /*06e0*/ 	.word	0x00000210


	//----- nvinfo : EIATTR_MIN_STACK_SIZE
	.align		4
.L_342:
        /*06e4*/ 	.byte	0x04, 0x12
        /*06e6*/ 	.short	(.L_344 - .L_343)
	.align		4
.L_343:
        /*06e8*/ 	.word	index@(_ZN17fastertransformer38beam_online_softmax_topk_stage1_kernelIfLi1ELi32ELi64EEEvPKT_S3_PKbPfiiPKi)
        /*06ec*/ 	.word	0x00000210


	//----- nvinfo : EIATTR_MIN_STACK_SIZE
	.align		4
.L_344:
        /*06f0*/ 	.byte	0x04, 0x12
        /*06f2*/ 	.short	(.L_346 - .L_345)
	.align		4
.L_345:
        /*06f4*/ 	.word	index@(_ZN17fastertransformer17batch_topk_kernelIfLi16ELi32EEEvPKiPKT_PiPfS7_PKbS2_NS_14BeamHypothesesEiiifS3_)
        /*06f8*/ 	.word	0x00000080


	//----- nvinfo : EIATTR_MIN_STACK_SIZE
	.align		4
.L_346:
        /*06fc*/ 	.byte	0x04, 0x12
        /*06fe*/ 	.short	(.L_348 - .L_347)
	.align		4
.L_347:
        /*0700*/ 	.word	index@(_ZN17fastertransformer38beam_online_softmax_topk_stage2_kernelIfLi16ELi128EEEvPKfS2_PiPT_ii)
        /*0704*/ 	.word	0x00000000


	//----- nvinfo : EIATTR_MIN_STACK_SIZE
	.align		4
.L_348:
        /*0708*/ 	.byte	0x04, 0x12
        /*070a*/ 	.short	(.L_350 - .L_349)
	.align		4
.L_349:
        /*070c*/ 	.word	index@(_ZN17fastertransformer38beam_online_softmax_topk_stage2_kernelIfLi16ELi64EEEvPKfS2_PiPT_ii)
        /*0710*/ 	.word	0x00000000


	//----- nvinfo : EIATTR_MIN_STACK_SIZE
	.align		4
.L_350:
        /*0714*/ 	.byte	0x04, 0x12
        /*0716*/ 	.short	(.L_352 - .L_351)
	.align		4
.L_351:
        /*0718*/ 	.word	index@(_ZN17fastertransformer38beam_online_softmax_topk_stage2_kernelIfLi16ELi32EEEvPKfS2_PiPT_ii)
        /*071c*/ 	.word	0x00000000


	//----- nvinfo : EIATTR_MIN_STACK_SIZE
	.align		4
.L_352:
        /*0720*/ 	.byte	0x04, 0x12
        /*0722*/ 	.short	(.L_354 - .L_353)
	.align		4
.L_353:
        /*0724*/ 	.word	index@(_ZN17fastertransformer38beam_online_softmax_topk_stage1_kernelIfLi1ELi16ELi128EEEvPKT_S3_PKbPfiiPKi)
        /*0728*/ 	.word	0x00000088


	//----- nvinfo : EIATTR_MIN_STACK_SIZE
	.align		4
.L_354:
        /*072c*/ 	.byte	0x04, 0x12
        /*072e*/ 	.short	(.L_356 - .L_355)
	.align		4
.L_355:
        /*0730*/ 	.word	index@(_ZN17fastertransformer38beam_online_softmax_topk_stage2_kernelIfLi4ELi128EEEvPKfS2_PiPT_ii)
        /*0734*/ 	.word	0x00000000


	//----- nvinfo : EIATTR_MIN_STACK_SIZE
	.align		4
.L_356:
        /*0738*/ 	.byte	0x04, 0x12
        /*073a*/ 	.short	(.L_358 - .L_357)
	.align		4
.L_357:
        /*073c*/ 	.word	index@(_ZN17fastertransformer38beam_online_softmax_topk_stage2_kernelIfLi4ELi64EEEvPKfS2_PiPT_ii)
        /*0740*/ 	.word	0x00000000


	//----- nvinfo : EIATTR_MIN_STACK_SIZE
	.align		4
.L_358:
        /*0744*/ 	.byte	0x04, 0x12
        /*0746*/ 	.short	(.L_360 - .L_359)
	.align		4
.L_359:
        /*0748*/ 	.word	index@(_ZN17fastertransformer38beam_online_softmax_topk_stage2_kernelIfLi4ELi32EEEvPKfS2_PiPT_ii)
        /*074c*/ 	.word	0x00000000


	//----- nvinfo : EIATTR_MIN_STACK_SIZE
	.align		4
.L_360:
        /*0750*/ 	.byte	0x04, 0x12
        /*0752*/ 	.short	(.L_362 - .L_361)
	.align		4
.L_361:
        /*0754*/ 	.word	index@(_ZN17fastertransformer17batch_topk_kernelIfLi8ELi32EEEvPKiPKT_PiPfS7_PKbS2_NS_14BeamHypothesesEiiifS3_)
        /*0758*/ 	.word	0x00000040


	//----- nvinfo : EIATTR_MIN_STACK_SIZE
	.align		4
.L_362:
        /*075c*/ 	.byte	0x04, 0x12
        /*075e*/ 	.short	(.L_364 - .L_363)
	.align		4
.L_363:
        /*0760*/ 	.word	index@(_ZN17fastertransformer38beam_online_softmax_topk_stage2_kernelIfLi8ELi128EEEvPKfS2_PiPT_ii)
        /*0764*/ 	.word	0x00000000


	//----- nvinfo : EIATTR_MIN_STACK_SIZE
	.align		4
.L_364:
        /*0768*/ 	.byte	0x04, 0x12
        /*076a*/ 	.short	(.L_366 - .L_365)
	.align		4
.L_365:
        /*076c*/ 	.word	index@(_ZN17fastertransformer38beam_online_softmax_topk_stage2_kernelIfLi8ELi64EEEvPKfS2_PiPT_ii)
        /*0770*/ 	.word	0x00000000


	//----- nvinfo : EIATTR_MIN_STACK_SIZE
	.align		4
.L_366:
        /*0774*/ 	.byte	0x04, 0x12
        /*0776*/ 	.short	(.L_368 - .L_367)
	.align		4
.L_367:
        /*0778*/ 	.word	index@(_ZN17fastertransformer38beam_online_softmax_topk_stage2_kernelIfLi8ELi32EEEvPKfS2_PiPT_ii)
        /*077c*/ 	.word	0x00000000


	//----- nvinfo : EIATTR_MIN_STACK_SIZE
	.align		4
.L_368:
        /*0780*/ 	.byte	0x04, 0x12
        /*0782*/ 	.short	(.L_370 - .L_369)
	.align		4
.L_369:
        /*0784*/ 	.word	index@(_ZN17fastertransformer38beam_online_softmax_topk_stage1_kernelIfLi1ELi8ELi256EEEvPKT_S3_PKbPfiiPKi)
        /*0788*/ 	.word	0x00000048


	//----- nvinfo : EIATTR_MIN_STACK_SIZE
	.align		4
.L_370:
        /*078c*/ 	.byte	0x04, 0x12
        /*078e*/ 	.short	(.L_372 - .L_371)
	.align		4
.L_371:
        /*0790*/ 	.word	index@(_ZN3cub17CUB_300001_SM_9006detail11EmptyKernelIvEEvv)
        /*0794*/ 	.word	0x00000000
.L_372:


//--------------------- .nv.compat                --------------------------
	.section	.nv.compat,"",@"SHT_CUDA_COMPAT_INFO"
	.align	4
        /*0000*/ 	.byte	0x02, 0x09, 0x01, 0x00, 0x02, 0x02, 0x01, 0x00, 0x02, 0x05, 0x05, 0x00, 0x03, 0x07, 0x01, 0x01
        /*0010*/ 	.byte	0x02, 0x03, 0x00, 0x00, 0x02, 0x06, 0x01, 0x00, 0x04, 0x0b, 0x08, 0x00, 0x00, 0x00, 0x00, 0x00
        /*0020*/ 	.byte	0x00, 0x00, 0x00, 0x00


//--------------------- .nv.info._ZN17fastertransformer17batch_topk_kernelI6__halfLi128ELi32EEEvPKiPKT_PiPfS8_PKbS3_NS_14BeamHypothesesEiiifS4_ --------------------------
	.section	.nv.info._ZN17fastertransformer17batch_topk_kernelI6__halfLi128ELi32EEEvPKiPKT_PiPfS8_PKbS3_NS_14BeamHypothesesEiiifS4_,"",@"SHT_CUDA_INFO"
	.sectionflags	@""
	.align	4


	//----- nvinfo : EIATTR_CUDA_API_VERSION
	.align		4
        /*0000*/ 	.byte	0x04, 0x37
        /*0002*/ 	.short	(.L_374 - .L_373)
.L_373:
        /*0004*/ 	.word	0x00000082


	//----- nvinfo : EIATTR_KPARAM_INFO
	.align		4
.L_374:
        /*0008*/ 	.byte	0x04, 0x17
        /*000a*/ 	.short	(.L_376 - .L_375)
.L_375:
        /*000c*/ 	.word	0x00000000
        /*0010*/ 	.short	0x000c
        /*0012*/ 	.short	0x00d0
        /*0014*/ 	.byte	0x00, 0xf0, 0x09, 0x00


	//----- nvinfo : EIATTR_KPARAM_INFO
	.align		4
.L_376:
        /*0018*/ 	.byte	0x04, 0x17
        /*001a*/ 	.short	(.L_378 - .L_377)
.L_377:
        /*001c*/ 	.word	0x00000000
        /*0020*/ 	.short	0x000b
        /*0022*/ 	.short	0x00cc
        /*0024*/ 	.byte	0x00, 0xf0, 0x11, 0x00


	//----- nvinfo : EIATTR_KPARAM_INFO
	.align		4
.L_378:
        /*0028*/ 	.byte	0x04, 0x17
        /*002a*/ 	.short	(.L_380 - .L_379)
.L_379:
        /*002c*/ 	.word	0x00000000
        /*0030*/ 	.short	0x000a
        /*0032*/ 	.short	0x00c8
        /*0034*/ 	.byte	0x00, 0xf0, 0x11, 0x00


	//----- nvinfo : EIATTR_KPARAM_INFO
	.align		4
.L_380:
        /*0038*/ 	.byte	0x04, 0x17
        /*003a*/ 	.short	(.L_382 - .L_381)
.L_381:
        /*003c*/ 	.word	0x00000000
        /*0040*/ 	.short	0x0009
        /*0042*/ 	.short	0x00c4
        /*0044*/ 	.byte	0x00, 0xf0, 0x11, 0x00


	//----- nvinfo : EIATTR_KPARAM_INFO
	.align		4
.L_382:
        /*0048*/ 	.byte	0x04, 0x17
        /*004a*/ 	.short	(.L_384 - .L_383)
.L_383:
        /*004c*/ 	.word	0x00000000
        /*0050*/ 	.short	0x0008
        /*0052*/ 	.short	0x00c0
        /*0054*/ 	.byte	0x00, 0xf0, 0x11, 0x00


	//----- nvinfo : EIATTR_KPARAM_INFO
	.align		4
.L_384:
        /*0058*/ 	.byte	0x04, 0x17
        /*005a*/ 	.short	(.L_386 - .L_385)
.L_385:
        /*005c*/ 	.word	0x00000000
        /*0060*/ 	.short	0x0007
        /*0062*/ 	.short	0x0038
        /*0064*/ 	.byte	0x00, 0xf0, 0x21, 0x02


	//----- nvinfo : EIATTR_KPARAM_INFO
	.align		4
.L_386:
        /*0068*/ 	.byte	0x04, 0x17
        /*006a*/ 	.short	(.L_388 - .L_387)
.L_387:
        /*006c*/ 	.word	0x00000000
        /*0070*/ 	.short	0x0006
        /*0072*/ 	.short	0x0030
        /*0074*/ 	.byte	0x00, 0xf0, 0x21, 0x00


	//----- nvinfo : EIATTR_KPARAM_INFO
	.align		4
.L_388:
        /*0078*/ 	.byte	0x04, 0x17
        /*007a*/ 	.short	(.L_390 - .L_389)
.L_389:
        /*007c*/ 	.word	0x00000000
        /*0080*/ 	.short	0x0005
        /*0082*/ 	.short	0x0028
        /*0084*/ 	.byte	0x00, 0xf0, 0x21, 0x00


	//----- nvinfo : EIATTR_KPARAM_INFO
	.align		4
.L_390:
        /*0088*/ 	.byte	0x04, 0x17
        /*008a*/ 	.short	(.L_392 - .L_391)
.L_391:
        /*008c*/ 	.word	0x00000000
        /*0090*/ 	.short	0x0004
        /*0092*/ 	.short	0x0020
        /*0094*/ 	.byte	0x00, 0xf0, 0x21, 0x00


	//----- nvinfo : EIATTR_KPARAM_INFO
	.align		4
.L_392:
        /*0098*/ 	.byte	0x04, 0x17
        /*009a*/ 	.short	(.L_394 - .L_393)
.L_393:
        /*009c*/ 	.word	0x00000000
        /*00a0*/ 	.short	0x0003
        /*00a2*/ 	.short	0x0018
        /*00a4*/ 	.byte	0x00, 0xf0, 0x21, 0x00


	//----- nvinfo : EIATTR_KPARAM_INFO
	.align		4
.L_394:
        /*00a8*/ 	.byte	0x04, 0x17
        /*00aa*/ 	.short	(.L_396 - .L_395)
.L_395:
        /*00ac*/ 	.word	0x00000000
        /*00b0*/ 	.short	0x0002
        /*00b2*/ 	.short	0x0010
        /*00b4*/ 	.byte	0x00, 0xf0, 0x21, 0x00


	//----- nvinfo : EIATTR_KPARAM_INFO
	.align		4
.L_396:
        /*00b8*/ 	.byte	0x04, 0x17
        /*00ba*/ 	.short	(.L_398 - .L_397)
.L_397:
        /*00bc*/ 	.word	0x00000000
        /*00c0*/ 	.short	0x0001
        /*00c2*/ 	.short	0x0008
        /*00c4*/ 	.byte	0x00, 0xf0, 0x21, 0x00


	//----- nvinfo : EIATTR_KPARAM_INFO
	.align		4
.L_398:
        /*00c8*/ 	.byte	0x04, 0x17
        /*00ca*/ 	.short	(.L_400 - .L_399)
.L_399:
        /*00cc*/ 	.word	0x00000000
        /*00d0*/ 	.short	0x0000
        /*00d2*/ 	.short	0x0000
        /*00d4*/ 	.byte	0x00, 0xf0, 0x21, 0x00


	//----- nvinfo : EIATTR_SPARSE_MMA_MASK
	.align		4
.L_400:
        /*00d8*/ 	.byte	0x03, 0x50
        /*00da*/ 	.short	0x0000


	//----- nvinfo : EIATTR_MAXREG_COUNT
	.align		4
        /*00dc*/ 	.byte	0x03, 0x1b
        /*00de*/ 	.short	0x00ff


	//----- nvinfo : EIATTR_NUM_BARRIERS
	.align		4
        /*00e0*/ 	.byte	0x02, 0x4c
        /*00e2*/ 	.byte	0x01
	.zero		1


	//----- nvinfo : EIATTR_MERCURY_ISA_VERSION
	.align		4
        /*00e4*/ 	.byte	0x03, 0x5f
        /*00e6*/ 	.short	0x0101


	//----- nvinfo : EIATTR_COOP_GROUP_MASK_REGIDS
	.align		4
        /*00e8*/ 	.byte	0x04, 0x29
        /*00ea*/ 	.short	(.L_402 - .L_401)


	//   ....[0]....
.L_401:
        /*00ec*/ 	.word	0xffffffff


	//   ....[1]....
        /*00f0*/ 	.word	0xffffffff


	//   ....[2]....
        /*00f4*/ 	.word	0xffffffff


	//   ....[3]....
        /*00f8*/ 	.word	0xffffffff


	//   ....[4]....
        /*00fc*/ 	.word	0xffffffff


	//   ....[5]....
        /*0100*/ 	.word	0xffffffff


	//   ....[6]....
        /*0104*/ 	.word	0xffffffff


	//   ....[7]....
        /*0108*/ 	.word	0xffffffff


	//   ....[8]....
        /*010c*/ 	.word	0xffffffff


	//   ....[9]....
        /*0110*/ 	.word	0xffffffff


	//   ....[10]....
        /*0114*/ 	.word	0xffffffff


	//   ....[11]....
        /*0118*/ 	.word	0xffffffff


	//   ....[12]....
        /*011c*/ 	.word	0xffffffff


	//   ....[13]....
        /*0120*/ 	.word	0xffffffff


	//   ....[14]....
        /*0124*/ 	.word	0xffffffff


	//   ....[15]....
        /*0128*/ 	.word	0xffffffff


	//   ....[16]....
        /*012c*/ 	.word	0xffffffff


	//   ....[17]....
        /*0130*/ 	.word	0xffffffff


	//   ....[18]....
        /*0134*/ 	.word	0xffffffff


	//   ....[19]....
        /*0138*/ 	.word	0xffffffff


	//   ....[20]....
        /*013c*/ 	.word	0xffffffff


	//   ....[21]....
        /*0140*/ 	.word	0xffffffff


	//   ....[22]....
        /*0144*/ 	.word	0xffffffff


	//   ....[23]....
        /*0148*/ 	.word	0xffffffff


	//   ....[24]....
        /*014c*/ 	.word	0xffffffff


	//   ....[25]....
        /*0150*/ 	.word	0xffffffff


	//   ....[26]....
        /*0154*/ 	.word	0xffffffff


	//   ....[27]....
        /*0158*/ 	.word	0xffffffff


	//   ....[28]....
        /*015c*/ 	.word	0xffffffff


	//   ....[29]....
        /*0160*/ 	.word	0xffffffff


	//   ....[30]....
        /*0164*/ 	.word	0xffffffff


	//   ....[31]....
        /*0168*/ 	.word	0xffffffff


	//   ....[32]....
        /*016c*/ 	.word	0xffffffff


	//   ....[33]....
        /*0170*/ 	.word	0xffffffff


	//   ....[34]....
        /*0174*/ 	.word	0xffffffff


	//   ....[35]....
        /*0178*/ 	.word	0xffffffff


	//   ....[36]....
        /*017c*/ 	.word	0xffffffff


	//   ....[37]....
        /*0180*/ 	.word	0xffffffff


	//   ....[38]....
        /*0184*/ 	.word	0xffffffff


	//   ....[39]....
        /*0188*/ 	.word	0xffffffff


	//   ....[40]....
        /*018c*/ 	.word	0xffffffff


	//   ....[41]....
        /*0190*/ 	.word	0xffffffff


	//   ....[42]....
        /*0194*/ 	.word	0xffffffff


	//   ....[43]....
        /*0198*/ 	.word	0xffffffff


	//   ....[44]....
        /*019c*/ 	.word	0xffffffff


	//   ....[45]....
        /*01a0*/ 	.word	0xffffffff


	//   ....[46]....
        /*01a4*/ 	.word	0xffffffff


	//   ....[47]....
        /*01a8*/ 	.word	0xffffffff


	//   ....[48]....
        /*01ac*/ 	.word	0xffffffff


	//   ....[49]....
        /*01b0*/ 	.word	0xffffffff


	//   ....[50]....
        /*01b4*/ 	.word	0xffffffff


	//   ....[51]....
        /*01b8*/ 	.word	0xffffffff


	//   ....[52]....
        /*01bc*/ 	.word	0xffffffff


	//   ....[53]....
        /*01c0*/ 	.word	0xffffffff


	//   ....[54]....
        /*01c4*/ 	.word	0xffffffff


	//   ....[55]....
        /*01c8*/ 	.word	0xffffffff


	//   ....[56]....
        /*01cc*/ 	.word	0xffffffff


	//   ....[57]....
        /*01d0*/ 	.word	0xffffffff


	//   ....[58]....
        /*01d4*/ 	.word	0xffffffff


	//   ....[59]....
        /*01d8*/ 	.word	0xffffffff


	//   ....[60]....
        /*01dc*/ 	.word	0xffffffff


	//   ....[61]....
        /*01e0*/ 	.word	0xffffffff


	//   ....[62]....
        /*01e4*/ 	.word	0xffffffff


	//   ....[63]....
        /*01e8*/ 	.word	0xffffffff


	//   ....[64]....
        /*01ec*/ 	.word	0xffffffff


	//   ....[65]....
        /*01f0*/ 	.word	0xffffffff


	//   ....[66]....
        /*01f4*/ 	.word	0xffffffff


	//   ....[67]....
        /*01f8*/ 	.word	0xffffffff


	//   ....[68]....
        /*01fc*/ 	.word	0xffffffff


	//   ....[69]....
        /*0200*/ 	.word	0xffffffff


	//   ....[70]....
        /*0204*/ 	.word	0xffffffff


	//   ....[71]....
        /*0208*/ 	.word	0xffffffff


	//   ....[72]....
        /*020c*/ 	.word	0xffffffff


	//   ....[73]....
        /*0210*/ 	.word	0xffffffff


	//   ....[74]....
        /*0214*/ 	.word	0xffffffff


	//   ....[75]....
        /*0218*/ 	.word	0xffffffff


	//   ....[76]....
        /*021c*/ 	.word	0xffffffff


	//   ....[77]....
        /*0220*/ 	.word	0xffffffff


	//   ....[78]....
        /*0224*/ 	.word	0xffffffff


	//   ....[79]....
        /*0228*/ 	.word	0xffffffff


	//   ....[80]....
        /*022c*/ 	.word	0xffffffff


	//   ....[81]....
        /*0230*/ 	.word	0xffffffff


	//   ....[82]....
        /*0234*/ 	.word	0xffffffff


	//   ....[83]....
        /*0238*/ 	.word	0xffffffff


	//   ....[84]....
        /*023c*/ 	.word	0xffffffff


	//   ....[85]....
        /*0240*/ 	.word	0xffffffff


	//   ....[86]....
        /*0244*/ 	.word	0xffffffff


	//   ....[87]....
        /*0248*/ 	.word	0xffffffff


	//   ....[88]....
        /*024c*/ 	.word	0xffffffff


	//   ....[89]....
        /*0250*/ 	.word	0xffffffff


	//   ....[90]....
        /*0254*/ 	.word	0xffffffff


	//   ....[91]....
        /*0258*/ 	.word	0xffffffff


	//   ....[92]....
        /*025c*/ 	.word	0xffffffff


	//   ....[93]....
        /*0260*/ 	.word	0xffffffff


	//   ....[94]....
        /*0264*/ 	.word	0xffffffff


	//   ....[95]....
        /*0268*/ 	.word	0xffffffff


	//   ....[96]....
        /*026c*/ 	.word	0xffffffff


	//   ....[97]....
        /*0270*/ 	.word	0xffffffff


	//   ....[98]....
        /*0274*/ 	.word	0xffffffff


	//   ....[99]....
        /*0278*/ 	.word	0xffffffff


	//   ....[100]....
        /*027c*/ 	.word	0xffffffff


	//   ....[101]....
        /*0280*/ 	.word	0xffffffff


	//   ....[102]....
        /*0284*/ 	.word	0xffffffff


	//   ....[103]....
        /*0288*/ 	.word	0xffffffff


	//   ....[104]....
        /*028c*/ 	.word	0xffffffff


	//   ....[105]....
        /*0290*/ 	.word	0xffffffff


	//   ....[106]....
        /*0294*/ 	.word	0xffffffff


	//   ....[107]....
        /*0298*/ 	.word	0xffffffff


	//   ....[108]....
        /*029c*/ 	.word	0xffffffff


	//   ....[109]....
        /*02a0*/ 	.word	0xffffffff


	//   ....[110]....
        /*02a4*/ 	.word	0xffffffff


	//   ....[111]....
        /*02a8*/ 	.word	0xffffffff


	//   ....[112]....
        /*02ac*/ 	.word	0xffffffff


	//   ....[113]....
        /*02b0*/ 	.word	0xffffffff


	//   ....[114]....
        /*02b4*/ 	.word	0xffffffff


	//   ....[115]....
        /*02b8*/ 	.word	0xffffffff


	//   ....[116]....
        /*02bc*/ 	.word	0xffffffff


	//   ....[117]....
        /*02c0*/ 	.word	0xffffffff


	//   ....[118]....
        /*02c4*/ 	.word	0xffffffff


	//   ....[119]....
        /*02c8*/ 	.word	0xffffffff


	//   ....[120]....
        /*02cc*/ 	.word	0xffffffff


	//   ....[121]....
        /*02d0*/ 	.word	0xffffffff


	//   ....[122]....
        /*02d4*/ 	.word	0xffffffff


	//   ....[123]....
        /*02d8*/ 	.word	0xffffffff


	//   ....[124]....
        /*02dc*/ 	.word	0xffffffff


	//   ....[125]....
        /*02e0*/ 	.word	0xffffffff


	//   ....[126]....
        /*02e4*/ 	.word	0xffffffff


	//   ....[127]....
        /*02e8*/ 	.word	0xffffffff


	//   ....[128]....
        /*02ec*/ 	.word	0xffffffff


	//   ....[129]....
        /*02f0*/ 	.word	0xffffffff


	//   ....[130]....
        /*02f4*/ 	.word	0xffffffff


	//   ....[131]....
        /*02f8*/ 	.word	0xffffffff


	//   ....[132]....
        /*02fc*/ 	.word	0xffffffff


	//   ....[133]....
        /*0300*/ 	.word	0xffffffff


	//   ....[134]....
        /*0304*/ 	.word	0xffffffff


	//   ....[135]....
        /*0308*/ 	.word	0xffffffff


	//   ....[136]....
        /*030c*/ 	.word	0xffffffff


	//   ....[137]....
        /*0310*/ 	.word	0xffffffff


	//   ....[138]....
        /*0314*/ 	.word	0xffffffff


	//   ....[139]....
        /*0318*/ 	.word	0xffffffff


	//   ....[140]....
        /*031c*/ 	.word	0xffffffff


	//   ....[141]....
        /*0320*/ 	.word	0xffffffff


	//   ....[142]....
        /*0324*/ 	.word	0xffffffff


	//   ....[143]....
        /*0328*/ 	.word	0xffffffff


	//   ....[144]....
        /*032c*/ 	.word	0xffffffff


	//   ....[145]....
        /*0330*/ 	.word	0xffffffff


	//   ....[146]....
        /*0334*/ 	.word	0xffffffff


	//   ....[147]....
        /*0338*/ 	.word	0xffffffff


	//   ....[148]....
        /*033c*/ 	.word	0xffffffff


	//   ....[149]....
        /*0340*/ 	.word	0xffffffff


	//   ....[150]....
        /*0344*/ 	.word	0xffffffff


	//   ....[151]....
        /*0348*/ 	.word	0xffffffff


	//   ....[152]....
        /*034c*/ 	.word	0xffffffff


	//   ....[153]....
        /*0350*/ 	.word	0xffffffff


	//   ....[154]....
        /*0354*/ 	.word	0xffffffff


	//   ....[155]....
        /*0358*/ 	.word	0xffffffff


	//   ....[156]....
        /*035c*/ 	.word	0xffffffff


	//   ....[157]....
        /*0360*/ 	.word	0xffffffff


	//   ....[158]....
        /*0364*/ 	.word	0xffffffff


	//   ....[159]....
        /*0368*/ 	.word	0xffffffff


	//   ....[160]....
        /*036c*/ 	.word	0xffffffff


	//   ....[161]....
        /*0370*/ 	.word	0xffffffff


	//   ....[162]....
        /*0374*/ 	.word	0xffffffff


	//   ....[163]....
        /*0378*/ 	.word	0xffffffff


	//   ....[164]....
        /*037c*/ 	.word	0xffffffff


	//   ....[165]....
        /*0380*/ 	.word	0xffffffff


	//   ....[166]....
        /*0384*/ 	.word	0xffffffff


	//   ....[167]....
        /*0388*/ 	.word	0xffffffff


	//   ....[168]....
        /*038c*/ 	.word	0xffffffff


	//   ....[169]....
        /*0390*/ 	.word	0xffffffff


	//   ....[170]....
        /*0394*/ 	.word	0xffffffff


	//   ....[171]....
        /*0398*/ 	.word	0xffffffff


	//   ....[172]....
        /*039c*/ 	.word	0xffffffff


	//   ....[173]....
        /*03a0*/ 	.word	0xffffffff


	//   ....[174]....
        /*03a4*/ 	.word	0xffffffff


	//   ....[175]....
        /*03a8*/ 	.word	0xffffffff


	//   ....[176]....
        /*03ac*/ 	.word	0xffffffff


	//   ....[177]....
        /*03b0*/ 	.word	0xffffffff


	//   ....[178]....
        /*03b4*/ 	.word	0xffffffff


	//   ....[179]....
        /*03b8*/ 	.word	0xffffffff


	//   ....[180]....
        /*03bc*/ 	.word	0xffffffff


	//   ....[181]....
        /*03c0*/ 	.word	0xffffffff


	//   ....[182]....
        /*03c4*/ 	.word	0xffffffff


	//   ....[183]....
        /*03c8*/ 	.word	0xffffffff


	//   ....[184]....
        /*03cc*/ 	.word	0xffffffff


	//   ....[185]....
        /*03d0*/ 	.word	0xffffffff


	//   ....[186]....
        /*03d4*/ 	.word	0xffffffff


	//   ....[187]....
        /*03d8*/ 	.word	0xffffffff


	//   ....[188]....
        /*03dc*/ 	.word	0xffffffff


	//   ....[189]....
        /*03e0*/ 	.word	0xffffffff


	//   ....[190]....
        /*03e4*/ 	.word	0xffffffff


	//   ....[191]....
        /*03e8*/ 	.word	0xffffffff


	//   ....[192]....
        /*03ec*/ 	.word	0xffffffff


	//   ....[193]....
        /*03f0*/ 	.word	0xffffffff


	//   ....[194]....
        /*03f4*/ 	.word	0xffffffff


	//   ....[195]....
        /*03f8*/ 	.word	0xffffffff


	//   ....[196]....
        /*03fc*/ 	.word	0xffffffff


	//   ....[197]....
        /*0400*/ 	.word	0xffffffff


	//   ....[198]....
        /*0404*/ 	.word	0xffffffff


	//   ....[199]....
        /*0408*/ 	.word	0xffffffff


	//   ....[200]....
        /*040c*/ 	.word	0xffffffff


	//   ....[201]....
        /*0410*/ 	.word	0xffffffff


	//   ....[202]....
        /*0414*/ 	.word	0xffffffff


	//   ....[203]....
        /*0418*/ 	.word	0xffffffff


	//   ....[204]....
        /*041c*/ 	.word	0xffffffff


	//   ....[205]....
        /*0420*/ 	.word	0xffffffff


	//   ....[206]....
        /*0424*/ 	.word	0xffffffff


	//   ....[207]....
        /*0428*/ 	.word	0xffffffff


	//   ....[208]....
        /*042c*/ 	.word	0xffffffff


	//   ....[209]....
        /*0430*/ 	.word	0xffffffff


	//   ....[210]....
        /*0434*/ 	.word	0xffffffff


	//   ....[211]....
        /*0438*/ 	.word	0xffffffff


	//   ....[212]....
        /*043c*/ 	.word	0xffffffff


	//   ....[213]....
        /*0440*/ 	.word	0xffffffff


	//   ....[214]....
        /*0444*/ 	.word	0xffffffff


	//   ....[215]....
        /*0448*/ 	.word	0xffffffff


	//   ....[216]....
        /*044c*/ 	.word	0xffffffff


	//   ....[217]....
        /*0450*/ 	.word	0xffffffff


	//   ....[218]....
        /*0454*/ 	.word	0xffffffff


	//   ....[219]....
        /*0458*/ 	.word	0xffffffff


	//   ....[220]....
        /*045c*/ 	.word	0xffffffff


	//   ....[221]....
        /*0460*/ 	.word	0xffffffff


	//   ....[222]....
        /*0464*/ 	.word	0xffffffff


	//   ....[223]....
        /*0468*/ 	.word	0xffffffff


	//   ....[224]....
        /*046c*/ 	.word	0xffffffff


	//   ....[225]....
        /*0470*/ 	.word	0xffffffff


	//   ....[226]....
        /*0474*/ 	.word	0xffffffff


	//   ....[227]....
        /*0478*/ 	.word	0xffffffff


	//   ....[228]....
        /*047c*/ 	.word	0xffffffff


	//   ....[229]....
        /*0480*/ 	.word	0xffffffff


	//   ....[230]....
        /*0484*/ 	.word	0xffffffff


	//   ....[231]....
        /*0488*/ 	.word	0xffffffff


	//   ....[232]....
        /*048c*/ 	.word	0xffffffff


	//   ....[233]....
        /*0490*/ 	.word	0xffffffff


	//   ....[234]....
        /*0494*/ 	.word	0xffffffff


	//   ....[235]....
        /*0498*/ 	.word	0xffffffff


	//   ....[236]....
        /*049c*/ 	.word	0xffffffff


	//   ....[237]....
        /*04a0*/ 	.word	0xffffffff


	//   ....[238]....
        /*04a4*/ 	.word	0xffffffff


	//   ....[239]....
        /*04a8*/ 	.word	0xffffffff


	//   ....[240]....
        /*04ac*/ 	.word	0xffffffff


	//   ....[241]....
        /*04b0*/ 	.word	0xffffffff


	//   ....[242]....
        /*04b4*/ 	.word	0xffffffff


	//   ....[243]....
        /*04b8*/ 	.word	0xffffffff


	//   ....[244]....
        /*04bc*/ 	.word	0xffffffff


	//   ....[245]....
        /*04c0*/ 	.word	0xffffffff


	//   ....[246]....
        /*04c4*/ 	.word	0xffffffff


	//   ....[247]....
        /*04c8*/ 	.word	0xffffffff


	//   ....[248]....
        /*04cc*/ 	.word	0xffffffff


	//   ....[249]....
        /*04d0*/ 	.word	0xffffffff


	//   ....[250]....
        /*04d4*/ 	.word	0xffffffff


	//   ....[251]....
        /*04d8*/ 	.word	0xffffffff


	//   ....[252]....
        /*04dc*/ 	.word	0xffffffff


	//   ....[253]....
        /*04e0*/ 	.word	0xffffffff


	//   ....[254]....
        /*04e4*/ 	.word	0xffffffff


	//   ....[255]....
        /*04e8*/ 	.word	0xffffffff


	//   ....[0]....
        /*04ec*/ 	.word	0xffffffff


	//   ....[1]....
        /*04f0*/ 	.word	0xffffffff


	//   ....[2]....
        /*04f4*/ 	.word	0xffffffff


	//   ....[3]....
        /*04f8*/ 	.word	0xffffffff


	//   ....[4]....
        /*04fc*/ 	.word	0xffffffff


	//   ....[5]....
        /*0500*/ 	.word	0xffffffff


	//   ....[6]....
        /*0504*/ 	.word	0xffffffff


	//   ....[7]....
        /*0508*/ 	.word	0xffffffff


	//   ....[8]....
        /*050c*/ 	.word	0xffffffff


	//   ....[9]....
        /*0510*/ 	.word	0xffffffff


	//   ....[10]....
        /*0514*/ 	.word	0xffffffff


	//   ....[11]....
        /*0518*/ 	.word	0xffffffff


	//   ....[12]....
        /*051c*/ 	.word	0xffffffff


	//   ....[13]....
        /*0520*/ 	.word	0xffffffff


	//   ....[14]....
        /*0524*/ 	.word	0xffffffff


	//   ....[15]....
        /*0528*/ 	.word	0xffffffff


	//   ....[16]....
        /*052c*/ 	.word	0xffffffff


	//   ....[17]....
        /*0530*/ 	.word	0xffffffff


	//   ....[18]....
        /*0534*/ 	.word	0xffffffff


	//   ....[19]....
        /*0538*/ 	.word	0xffffffff


	//   ....[20]....
        /*053c*/ 	.word	0xffffffff


	//   ....[21]....
        /*0540*/ 	.word	0xffffffff


	//   ....[22]....
        /*0544*/ 	.word	0xffffffff


	//   ....[23]....
        /*0548*/ 	.word	0xffffffff


	//   ....[24]....
        /*054c*/ 	.word	0xffffffff


	//   ....[25]....
        /*0550*/ 	.word	0xffffffff


	//   ....[26]....
        /*0554*/ 	.word	0xffffffff


	//   ....[27]....
        /*0558*/ 	.word	0xffffffff


	//   ....[28]....
        /*055c*/ 	.word	0xffffffff


	//   ....[29]....
        /*0560*/ 	.word	0xffffffff


	//   ....[30]....
        /*0564*/ 	.word	0xffffffff


	//   ....[31]....
        /*0568*/ 	.word	0xffffffff


	//   ....[32]....
        /*056c*/ 	.word	0xffffffff


	//   ....[33]....
        /*0570*/ 	.word	0xffffffff


	//   ....[34]....
        /*0574*/ 	.word	0xffffffff


	//   ....[35]....
        /*0578*/ 	.word	0xffffffff


	//   ....[36]....
        /*057c*/ 	.word	0xffffffff


	//   ....[37]....
        /*0580*/ 	.word	0xffffffff


	//   ....[38]....
        /*0584*/ 	.word	0xffffffff


	//   ....[39]....
        /*0588*/ 	.word	0xffffffff


	//   ....[40]....
        /*058c*/ 	.word	0xffffffff


	//   ....[41]....
        /*0590*/ 	.word	0xffffffff


	//   ....[42]....
        /*0594*/ 	.word	0xffffffff


	//   ....[43]....
        /*0598*/ 	.word	0xffffffff


	//   ....[44]....
        /*059c*/ 	.word	0xffffffff


	//   ....[45]....
        /*05a0*/ 	.word	0xffffffff


	//   ....[46]....
        /*05a4*/ 	.word	0xffffffff


	//   ....[47]....
        /*05a8*/ 	.word	0xffffffff


	//   ....[48]....
        /*05ac*/ 	.word	0xffffffff


	//   ....[49]....
        /*05b0*/ 	.word	0xffffffff


	//   ....[50]....
        /*05b4*/ 	.word	0xffffffff


	//   ....[51]....
        /*05b8*/ 	.word	0xffffffff


	//   ....[52]....
        /*05bc*/ 	.word	0xffffffff


	//   ....[53]....
        /*05c0*/ 	.word	0xffffffff


	//   ....[54]....
        /*05c4*/ 	.word	0xffffffff


	//   ....[55]....
        /*05c8*/ 	.word	0xffffffff


	//   ....[56]....
        /*05cc*/ 	.word	0xffffffff


	//   ....[57]....
        /*05d0*/ 	.word	0xffffffff


	//   ....[58]....
        /*05d4*/ 	.word	0xffffffff


	//   ....[59]....
        /*05d8*/ 	.word	0xffffffff


	//   ....[60]....
        /*05dc*/ 	.word	0xffffffff


	//   ....[61]....
        /*05e0*/ 	.word	0xffffffff


	//   ....[62]....
        /*05e4*/ 	.word	0xffffffff


	//   ....[63]....
        /*05e8*/ 	.word	0xffffffff


	//   ....[64]....
        /*05ec*/ 	.word	0xffffffff


	//   ....[65]....
        /*05f0*/ 	.word	0xffffffff


	//   ....[66]....
        /*05f4*/ 	.word	0xffffffff


	//   ....[67]....
        /*05f8*/ 	.word	0xffffffff


	//   ....[68]....
        /*05fc*/ 	.word	0xffffffff


	//   ....[69]....
        /*0600*/ 	.word	0xffffffff


	//   ....[70]....
        /*0604*/ 	.word	0xffffffff


	//   ....[71]....
        /*0608*/ 	.word	0xffffffff


	//   ....[72]....
        /*060c*/ 	.word	0xffffffff


	//   ....[73]....
        /*0610*/ 	.word	0xffffffff


	//   ....[74]....
        /*0614*/ 	.word	0xffffffff


	//   ....[75]....
        /*0618*/ 	.word	0xffffffff


	//   ....[76]....
        /*061c*/ 	.word	0xffffffff


	//   ....[77]....
        /*0620*/ 	.word	0xffffffff


	//   ....[78]....
        /*0624*/ 	.word	0xffffffff


	//   ....[79]....
        /*0628*/ 	.word	0xffffffff


	//   ....[80]....
        /*062c*/ 	.word	0xffffffff


	//   ....[81]....
        /*0630*/ 	.word	0xffffffff


	//   ....[82]....
        /*0634*/ 	.word	0xffffffff


	//   ....[83]....
        /*0638*/ 	.word	0xffffffff


	//   ....[84]....
        /*063c*/ 	.word	0xffffffff


	//   ....[85]....
        /*0640*/ 	.word	0xffffffff


	//   ....[86]....
        /*0644*/ 	.word	0xffffffff


	//   ....[87]....
        /*0648*/ 	.word	0xffffffff


	//   ....[88]....
        /*064c*/ 	.word	0xffffffff


	//   ....[89]....
        /*0650*/ 	.word	0xffffffff


	//   ....[90]....
        /*0654*/ 	.word	0xffffffff


	//   ....[91]....
        /*0658*/ 	.word	0xffffffff


	//   ....[92]....
        /*065c*/ 	.word	0xffffffff


	//   ....[93]....
        /*0660*/ 	.word	0xffffffff


	//   ....[94]....
        /*0664*/ 	.word	0xffffffff


	//   ....[95]....
        /*0668*/ 	.word	0xffffffff


	//   ....[96]....
        /*066c*/ 	.word	0xffffffff


	//   ....[97]....
        /*0670*/ 	.word	0xffffffff


	//   ....[98]....
        /*0674*/ 	.word	0xffffffff


	//   ....[99]....
        /*0678*/ 	.word	0xffffffff


	//   ....[100]....
        /*067c*/ 	.word	0xffffffff


	//   ....[101]....
        /*0680*/ 	.word	0xffffffff


	//   ....[102]....
        /*0684*/ 	.word	0xffffffff


	//   ....[103]....
        /*0688*/ 	.word	0xffffffff


	//   ....[104]....
        /*068c*/ 	.word	0xffffffff


	//   ....[105]....
        /*0690*/ 	.word	0xffffffff


	//   ....[106]....
        /*0694*/ 	.word	0xffffffff


	//   ....[107]....
        /*0698*/ 	.word	0xffffffff


	//   ....[108]....
        /*069c*/ 	.word	0xffffffff


	//   ....[109]....
        /*06a0*/ 	.word	0xffffffff


	//   ....[110]....
        /*06a4*/ 	.word	0xffffffff


	//   ....[111]....
        /*06a8*/ 	.word	0xffffffff


	//   ....[112]....
        /*06ac*/ 	.word	0xffffffff


	//   ....[113]....
        /*06b0*/ 	.word	0xffffffff


	//   ....[114]....
        /*06b4*/ 	.word	0xffffffff


	//   ....[115]....
        /*06b8*/ 	.word	0xffffffff


	//   ....[116]....
        /*06bc*/ 	.word	0xffffffff


	//   ....[117]....
        /*06c0*/ 	.word	0xffffffff


	//   ....[118]....
        /*06c4*/ 	.word	0xffffffff


	//   ....[119]....
        /*06c8*/ 	.word	0xffffffff


	//   ....[120]....
        /*06cc*/ 	.word	0xffffffff


	//   ....[121]....
        /*06d0*/ 	.word	0xffffffff


	//   ....[122]....
        /*06d4*/ 	.word	0xffffffff


	//   ....[123]....
        /*06d8*/ 	.word	0xffffffff


	//   ....[124]....
        /*06dc*/ 	.word	0xffffffff


	//   ....[125]....
        /*06e0*/ 	.word	0xffffffff


	//   ....[126]....
        /*06e4*/ 	.word	0xffffffff


	//   ....[127]....
        /*06e8*/ 	.word	0xffffffff


	//   ....[128]....
        /*06ec*/ 	.word	0xffffffff


	//   ....[129]....
        /*06f0*/ 	.word	0xffffffff


	//   ....[130]....
        /*06f4*/ 	.word	0xffffffff


	//   ....[131]....
        /*06f8*/ 	.word	0xffffffff


	//   ....[132]....
        /*06fc*/ 	.word	0xffffffff


	//   ....[133]....
        /*0700*/ 	.word	0xffffffff


	//   ....[134]....
        /*0704*/ 	.word	0xffffffff


	//   ....[135]....
        /*0708*/ 	.word	0xffffffff


	//   ....[136]....
        /*070c*/ 	.word	0xffffffff


	//   ....[137]....
        /*0710*/ 	.word	0xffffffff


	//   ....[138]....
        /*0714*/ 	.word	0xffffffff


	//   ....[139]....
        /*0718*/ 	.word	0xffffffff


	//   ....[140]....
        /*071c*/ 	.word	0xffffffff


	//   ....[141]....
        /*0720*/ 	.word	0xffffffff


	//   ....[142]....
        /*0724*/ 	.word	0xffffffff


	//   ....[143]....
        /*0728*/ 	.word	0xffffffff


	//   ....[144]....
        /*072c*/ 	.word	0xffffffff


	//   ....[145]....
        /*0730*/ 	.word	0xffffffff


	//   ....[146]....
        /*0734*/ 	.word	0xffffffff


	//   ....[147]....
        /*0738*/ 	.word	0xffffffff


	//   ....[148]....
        /*073c*/ 	.word	0xffffffff


	//   ....[149]....
        /*0740*/ 	.word	0xffffffff


	//   ....[150]....
        /*0744*/ 	.word	0xffffffff


	//   ....[151]....
        /*0748*/ 	.word	0xffffffff


	//   ....[152]....
        /*074c*/ 	.word	0xffffffff


	//   ....[153]....
        /*0750*/ 	.word	0xffffffff


	//   ....[154]....
        /*0754*/ 	.word	0xffffffff


	//   ....[155]....
        /*0758*/ 	.word	0xffffffff


	//   ....[156]....
        /*075c*/ 	.word	0xffffffff


	//   ....[157]....
        /*0760*/ 	.word	0xffffffff


	//   ....[158]....
        /*0764*/ 	.word	0xffffffff


	//   ....[159]....
        /*0768*/ 	.word	0xffffffff


	//   ....[160]....
        /*076c*/ 	.word	0xffffffff


	//   ....[161]....
        /*0770*/ 	.word	0xffffffff


	//   ....[162]....
        /*0774*/ 	.word	0xffffffff


	//   ....[163]....
        /*0778*/ 	.word	0xffffffff


	//   ....[164]....
        /*077c*/ 	.word	0xffffffff


	//   ....[165]....
        /*0780*/ 	.word	0xffffffff


	//   ....[166]....
        /*0784*/ 	.word	0xffffffff


	//   ....[167]....
        /*0788*/ 	.word	0xffffffff


	//   ....[168]....
        /*078c*/ 	.word	0xffffffff


	//   ....[169]....
        /*0790*/ 	.word	0xffffffff


	//   ....[170]....
        /*0794*/ 	.word	0xffffffff


	//   ....[171]....
        /*0798*/ 	.word	0xffffffff


	//   ....[172]....
        /*079c*/ 	.word	0xffffffff


	//   ....[173]....
        /*07a0*/ 	.word	0xffffffff


	//   ....[174]....
        /*07a4*/ 	.word	0xffffffff


	//   ....[175]....
        /*07a8*/ 	.word	0xffffffff


	//   ....[176]....
        /*07ac*/ 	.word	0xffffffff


	//   ....[177]....
        /*07b0*/ 	.word	0xffffffff


	//   ....[178]....
        /*07b4*/ 	.word	0xffffffff


	//   ....[179]....
        /*07b8*/ 	.word	0xffffffff


	//   ....[180]....
        /*07bc*/ 	.word	0xffffffff


	//   ....[181]....
        /*07c0*/ 	.word	0xffffffff


	//   ....[182]....
        /*07c4*/ 	.word	0xffffffff


	//   ....[183]....
        /*07c8*/ 	.word	0xffffffff


	//   ....[184]....
        /*07cc*/ 	.word	0xffffffff


	//   ....[185]....
        /*07d0*/ 	.word	0xffffffff


	//   ....[186]....
        /*07d4*/ 	.word	0xffffffff


	//   ....[187]....
        /*07d8*/ 	.word	0xffffffff


	//   ....[188]....
        /*07dc*/ 	.word	0xffffffff


	//   ....[189]....
        /*07e0*/ 	.word	0xffffffff


	//   ....[190]....
        /*07e4*/ 	.word	0xffffffff


	//   ....[191]....
        /*07e8*/ 	.word	0xffffffff


	//   ....[192]....
        /*07ec*/ 	.word	0xffffffff


	//   ....[193]....
        /*07f0*/ 	.word	0xffffffff


	//   ....[194]....
        /*07f4*/ 	.word	0xffffffff


	//   ....[195]....
        /*07f8*/ 	.word	0xffffffff


	//   ....[196]....
        /*07fc*/ 	.word	0xffffffff


	//   ....[197]....
        /*0800*/ 	.word	0xffffffff


	//   ....[198]....
        /*0804*/ 	.word	0xffffffff


	//   ....[199]....
        /*0808*/ 	.word	0xffffffff


	//   ....[200]....
        /*080c*/ 	.word	0xffffffff


	//   ....[201]....
        /*0810*/ 	.word	0xffffffff


	//   ....[202]....
        /*0814*/ 	.word	0xffffffff


	//   ....[203]....
        /*0818*/ 	.word	0xffffffff


	//   ....[204]....
        /*081c*/ 	.word	0xffffffff


	//   ....[205]....
        /*0820*/ 	.word	0xffffffff


	//   ....[206]....
        /*0824*/ 	.word	0xffffffff


	//   ....[207]....
        /*0828*/ 	.word	0xffffffff


	//   ....[208]....
        /*082c*/ 	.word	0xffffffff


	//   ....[209]....
        /*0830*/ 	.word	0xffffffff


	//   ....[210]....
        /*0834*/ 	.word	0xffffffff


	//   ....[211]....
        /*0838*/ 	.word	0xffffffff


	//   ....[212]....
        /*083c*/ 	.word	0xffffffff


	//   ....[213]....
        /*0840*/ 	.word	0xffffffff


	//   ....[214]....
        /*0844*/ 	.word	0xffffffff


	//   ....[215]....
        /*0848*/ 	.word	0xffffffff


	//   ....[216]....
        /*084c*/ 	.word	0xffffffff


	//   ....[217]....
        /*0850*/ 	.word	0xffffffff


	//   ....[218]....
        /*0854*/ 	.word	0xffffffff


	//   ....[219]....
        /*0858*/ 	.word	0xffffffff


	//   ....[220]....
        /*085c*/ 	.word	0xffffffff


	//   ....[221]....
        /*0860*/ 	.word	0xffffffff


	//   ....[222]....
        /*0864*/ 	.word	0xffffffff


	//   ....[223]....
        /*0868*/ 	.word	0xffffffff


	//   ....[224]....
        /*086c*/ 	.word	0xffffffff


	//   ....[225]....
        /*0870*/ 	.word	0xffffffff


	//   ....[226]....
        /*0874*/ 	.word	0xffffffff


	//   ....[227]....
        /*0878*/ 	.word	0xffffffff


	//   ....[228]....
        /*087c*/ 	.word	0xffffffff


	//   ....[229]....
        /*0880*/ 	.word	0xffffffff


	//   ....[230]....
        /*0884*/ 	.word	0xffffffff


	//   ....[231]....
        /*0888*/ 	.word	0xffffffff


	//   ....[232]....
        /*088c*/ 	.word	0xffffffff


	//   ....[233]....
        /*0890*/ 	.word	0xffffffff


	//   ....[234]....
        /*0894*/ 	.word	0xffffffff


	//   ....[235]....
        /*0898*/ 	.word	0xffffffff


	//   ....[236]....
        /*089c*/ 	.word	0xffffffff


	//   ....[237]....
        /*08a0*/ 	.word	0xffffffff


	//   ....[238]....
        /*08a4*/ 	.word	0xffffffff


	//   ....[239]....
        /*08a8*/ 	.word	0xffffffff


	//   ....[240]....
        /*08ac*/ 	.word	0xffffffff


	//   ....[241]....
        /*08b0*/ 	.word	0xffffffff


	//   ....[242]....
        /*08b4*/ 	.word	0xffffffff


	//   ....[243]....
        /*08b8*/ 	.word	0xffffffff


	//   ....[244]....
        /*08bc*/ 	.word	0xffffffff


	//   ....[245]....
        /*08c0*/ 	.word	0xffffffff


	//   ....[246]....
        /*08c4*/ 	.word	0xffffffff


	//   ....[247]....
        /*08c8*/ 	.word	0xffffffff


	//   ....[248]....
        /*08cc*/ 	.word	0xffffffff


	//   ....[249]....
        /*08d0*/ 	.word	0xffffffff


	//   ....[250]....
        /*08d4*/ 	.word	0xffffffff


	//   ....[251]....
        /*08d8*/ 	.word	0xffffffff


	//   ....[252]....
        /*08dc*/ 	.word	0xffffffff


	//   ....[253]....
        /*08e0*/ 	.word	0xffffffff


	//   ....[254]....
        /*08e4*/ 	.word	0xffffffff


	//   ....[255]....
        /*08e8*/ 	.word	0xffffffff


	//   ....[0]....
        /*08ec*/ 	.word	0xffffffff


	//   ....[1]....
        /*08f0*/ 	.word	0xffffffff


	//   ....[2]....
        /*08f4*/ 	.word	0xffffffff


	//   ....[3]....
        /*08f8*/ 	.word	0xffffffff


	//   ....[4]....
        /*08fc*/ 	.word	0xffffffff


	//   ....[5]....
        /*0900*/ 	.word	0xffffffff


	//   ....[6]....
        /*0904*/ 	.word	0xffffffff


	//   ....[7]....
        /*0908*/ 	.word	0xffffffff


	//   ....[8]....
        /*090c*/ 	.word	0xffffffff


	//   ....[9]....
        /*0910*/ 	.word	0xffffffff


	//   ....[10]....
        /*0914*/ 	.word	0xffffffff


	//   ....[11]....
        /*0918*/ 	.word	0xffffffff


	//   ....[12]....
        /*091c*/ 	.word	0xffffffff


	//   ....[13]....
        /*0920*/ 	.word	0xffffffff


	//   ....[14]....
        /*0924*/ 	.word	0xffffffff


	//   ....[15]....
        /*0928*/ 	.word	0xffffffff


	//   ....[16]....
        /*092c*/ 	.word	0xffffffff


	//   ....[17]....
        /*0930*/ 	.word	0xffffffff


	//   ....[18]....
        /*0934*/ 	.word	0xffffffff


	//   ....[19]....
        /*0938*/ 	.word	0xffffffff


	//   ....[20]....
        /*093c*/ 	.word	0xffffffff


	//   ....[21]....
        /*0940*/ 	.word	0xffffffff


	//   ....[22]....
        /*0944*/ 	.word	0xffffffff


	//   ....[23]....
        /*0948*/ 	.word	0xffffffff


	//   ....[24]....
        /*094c*/ 	.word	0xffffffff


	//   ....[25]....
        /*0950*/ 	.word	0xffffffff


	//   ....[26]....
        /*0954*/ 	.word	0xffffffff


	//   ....[27]....
        /*0958*/ 	.word	0xffffffff


	//   ....[28]....
        /*095c*/ 	.word	0xffffffff


	//   ....[29]....
        /*0960*/ 	.word	0xffffffff


	//   ....[30]....
        /*0964*/ 	.word	0xffffffff


	//   ....[31]....
        /*0968*/ 	.word	0xffffffff


	//   ....[32]....
        /*096c*/ 	.word	0xffffffff


	//   ....[33]....
        /*0970*/ 	.word	0xffffffff


	//   ....[34]....
        /*0974*/ 	.word	0xffffffff


	//   ....[35]....
        /*0978*/ 	.word	0xffffffff


	//   ....[36]....
        /*097c*/ 	.word	0xffffffff


	//   ....[37]....
        /*0980*/ 	.word	0xffffffff


	//   ....[38]....
        /*0984*/ 	.word	0xffffffff


	//   ....[39]....
        /*0988*/ 	.word	0xffffffff


	//   ....[40]....
        /*098c*/ 	.word	0xffffffff


	//   ....[41]....
        /*0990*/ 	.word	0xffffffff


	//   ....[42]....
        /*0994*/ 	.word	0xffffffff


	//   ....[43]....
        /*0998*/ 	.word	0xffffffff


	//   ....[44]....
        /*099c*/ 	.word	0xffffffff


	//   ....[45]....
        /*09a0*/ 	.word	0xffffffff


	//   ....[46]....
        /*09a4*/ 	.word	0xffffffff


	//   ....[47]....
        /*09a8*/ 	.word	0xffffffff


	//   ....[48]....
        /*09ac*/ 	.word	0xffffffff


	//   ....[49]....
        /*09b0*/ 	.word	0xffffffff


	//   ....[50]....
        /*09b4*/ 	.word	0xffffffff


	//   ....[51]....
        /*09b8*/ 	.word	0xffffffff


	//   ....[52]....
        /*09bc*/ 	.word	0xffffffff


	//   ....[53]....
        /*09c0*/ 	.word	0xffffffff


	//   ....[54]....
        /*09c4*/ 	.word	0xffffffff


	//   ....[55]....
        /*09c8*/ 	.word	0xffffffff


	//   ....[56]....
        /*09cc*/ 	.word	0xffffffff


	//   ....[57]....
        /*09d0*/ 	.word	0xffffffff


	//   ....[58]....
        /*09d4*/ 	.word	0xffffffff


	//   ....[59]....
        /*09d8*/ 	.word	0xffffffff


	//   ....[60]....
        /*09dc*/ 	.word	0xffffffff


	//   ....[61]....
        /*09e0*/ 	.word	0xffffffff


	//   ....[62]....
        /*09e4*/ 	.word	0xffffffff


	//   ....[63]....
        /*09e8*/ 	.word	0xffffffff


	//   ....[64]....
        /*09ec*/ 	.word	0xffffffff


	//   ....[65]....
        /*09f0*/ 	.word	0xffffffff


	//   ....[66]....
        /*09f4*/ 	.word	0xffffffff


	//   ....[67]....
        /*09f8*/ 	.word	0xffffffff


	//   ....[68]....
        /*09fc*/ 	.word	0xffffffff


	//   ....[69]....
        /*0a00*/ 	.word	0xffffffff


	//   ....[70]....
        /*0a04*/ 	.word	0xffffffff


	//   ....[71]....
        /*0a08*/ 	.word	0xffffffff


	//   ....[72]....
        /*0a0c*/ 	.word	0xffffffff


	//   ....[73]....
        /*0a10*/ 	.word	0xffffffff


	//   ....[74]....
        /*0a14*/ 	.word	0xffffffff


	//   ....[75]....
        /*0a18*/ 	.word	0xffffffff


	//   ....[76]....
        /*0a1c*/ 	.word	0xffffffff


	//   ....[77]....
        /*0a20*/ 	.word	0xffffffff


	//   ....[78]....
        /*0a24*/ 	.word	0xffffffff


	//   ....[79]....
        /*0a28*/ 	.word	0xffffffff


	//   ....[80]....
        /*0a2c*/ 	.word	0xffffffff


	//   ....[81]....
        /*0a30*/ 	.word	0xffffffff


	//   ....[82]....
        /*0a34*/ 	.word	0xffffffff


	//   ....[83]....
        /*0a38*/ 	.word	0xffffffff


	//   ....[84]....
        /*0a3c*/ 	.word	0xffffffff


	//   ....[85]....
        /*0a40*/ 	.word	0xffffffff


	//   ....[86]....
        /*0a44*/ 	.word	0xffffffff


	//   ....[87]....
        /*0a48*/ 	.word	0xffffffff


	//   ....[88]....
        /*0a4c*/ 	.word	0xffffffff


	//   ....[89]....
        /*0a50*/ 	.word	0xffffffff


	//   ....[90]....
        /*0a54*/ 	.word	0xffffffff


	//   ....[91]....
        /*0a58*/ 	.word	0xffffffff


	//   ....[92]....
        /*0a5c*/ 	.word	0xffffffff


	//   ....[93]....
        /*0a60*/ 	.word	0xffffffff


	//   ....[94]....
        /*0a64*/ 	.word	0xffffffff


	//   ....[95]....
        /*0a68*/ 	.word	0xffffffff


	//   ....[96]....
        /*0a6c*/ 	.word	0xffffffff


	//   ....[97]....
        /*0a70*/ 	.word	0xffffffff


	//   ....[98]....
        /*0a74*/ 	.word	0xffffffff


	//   ....[99]....
        /*0a78*/ 	.word	0xffffffff


	//   ....[100]....
        /*0a7c*/ 	.word	0xffffffff


	//   ....[101]....
        /*0a80*/ 	.word	0xffffffff


	//   ....[102]....
        /*0a84*/ 	.word	0xffffffff


	//   ....[103]....
        /*0a88*/ 	.word	0xffffffff


	//   ....[104]....
        /*0a8c*/ 	.word	0xffffffff


	//   ....[105]....
        /*0a90*/ 	.word	0xffffffff


	//   ....[106]....
        /*0a94*/ 	.word	0xffffffff


	//   ....[107]....
        /*0a98*/ 	.word	0xffffffff


	//   ....[108]....
        /*0a9c*/ 	.word	0xffffffff


	//   ....[109]....
        /*0aa0*/ 	.word	0xffffffff


	//   ....[110]....
        /*0aa4*/ 	.word	0xffffffff


	//   ....[111]....
        /*0aa8*/ 	.word	0xffffffff


	//   ....[112]....
        /*0aac*/ 	.word	0xffffffff


	//   ....[113]....
        /*0ab0*/ 	.word	0xffffffff


	//   ....[114]....
        /*0ab4*/ 	.word	0xffffffff


	//   ....[115]....
        /*0ab8*/ 	.word	0xffffffff


	//   ....[116]....
        /*0abc*/ 	.word	0xffffffff


	//   ....[117]....
        /*0ac0*/ 	.word	0xffffffff


	//   ....[118]....
        /*0ac4*/ 	.word	0xffffffff


	//   ....[119]....
        /*0ac8*/ 	.word	0xffffffff


	//   ....[120]....
        /*0acc*/ 	.word	0xffffffff


	//   ....[121]....
        /*0ad0*/ 	.word	0xffffffff


	//   ....[122]....
        /*0ad4*/ 	.word	0xffffffff


	//   ....[123]....
        /*0ad8*/ 	.word	0xffffffff


	//   ....[124]....
        /*0adc*/ 	.word	0xffffffff


	//   ....[125]....
        /*0ae0*/ 	.word	0xffffffff


	//   ....[126]....
        /*0ae4*/ 	.word	0xffffffff


	//   ....[127]....
        /*0ae8*/ 	.word	0xffffffff


	//   ....[128]....
        /*0aec*/ 	.word	0xffffffff


	//   ....[129]....
        /*0af0*/ 	.word	0xffffffff


	//   ....[130]....
        /*0af4*/ 	.word	0xffffffff


	//   ....[131]....
        /*0af8*/ 	.word	0xffffffff


	//   ....[132]....
        /*0afc*/ 	.word	0xffffffff


	//   ....[133]....
        /*0b00*/ 	.word	0xffffffff


	//   ....[134]....
        /*0b04*/ 	.word	0xffffffff


	//   ....[135]....
        /*0b08*/ 	.word	0xffffffff


	//   ....[136]....
        /*0b0c*/ 	.word	0xffffffff


	//   ....[137]....
        /*0b10*/ 	.word	0xffffffff


	//   ....[138]....
        /*0b14*/ 	.word	0xffffffff


	//   ....[139]....
        /*0b18*/ 	.word	0xffffffff


	//   ....[140]....
        /*0b1c*/ 	.word	0xffffffff


	//   ....[141]....
        /*0b20*/ 	.word	0xffffffff


	//   ....[142]....
        /*0b24*/ 	.word	0xffffffff


	//   ....[143]....
        /*0b28*/ 	.word	0xffffffff


	//   ....[144]....
        /*0b2c*/ 	.word	0xffffffff


	//   ....[145]....
        /*0b30*/ 	.word	0xffffffff


	//   ....[146]....
        /*0b34*/ 	.word	0xffffffff


	//   ....[147]....
        /*0b38*/ 	.word	0xffffffff


	//   ....[148]....
        /*0b3c*/ 	.word	0xffffffff


	//   ....[149]....
        /*0b40*/ 	.word	0xffffffff


	//   ....[150]....
        /*0b44*/ 	.word	0xffffffff


	//   ....[151]....
        /*0b48*/ 	.word	0xffffffff


	//   ....[152]....
        /*0b4c*/ 	.word	0xffffffff


	//   ....[153]....
        /*0b50*/ 	.word	0xffffffff


	//   ....[154]....
        /*0b54*/ 	.word	0xffffffff


	//   ....[155]....
        /*0b58*/ 	.word	0xffffffff


	//   ....[156]....
        /*0b5c*/ 	.word	0xffffffff


	//   ....[157]....
        /*0b60*/ 	.word	0xffffffff


	//   ....[158]....
        /*0b64*/ 	.word	0xffffffff


	//   ....[159]....
        /*0b68*/ 	.word	0xffffffff


	//   ....[160]....
        /*0b6c*/ 	.word	0xffffffff


	//   ....[161]....
        /*0b70*/ 	.word	0xffffffff


	//   ....[162]....
        /*0b74*/ 	.word	0xffffffff


	//   ....[163]....
        /*0b78*/ 	.word	0xffffffff


	//   ....[164]....
        /*0b7c*/ 	.word	0xffffffff


	//   ....[165]....
        /*0b80*/ 	.word	0xffffffff


	//   ....[166]....
        /*0b84*/ 	.word	0xffffffff


	//   ....[167]....
        /*0b88*/ 	.word	0xffffffff


	//   ....[168]....
        /*0b8c*/ 	.word	0xffffffff


	//   ....[169]....
        /*0b90*/ 	.word	0xffffffff


	//   ....[170]....
        /*0b94*/ 	.word	0xffffffff


	//   ....[171]....
        /*0b98*/ 	.word	0xffffffff


	//   ....[172]....
        /*0b9c*/ 	.word	0xffffffff


	//   ....[173]....
        /*0ba0*/ 	.word	0xffffffff


	//   ....[174]....
        /*0ba4*/ 	.word	0xffffffff


	//   ....[175]....
        /*0ba8*/ 	.word	0xffffffff


	//   ....[176]....
        /*0bac*/ 	.word	0xffffffff


	//   ....[177]....
        /*0bb0*/ 	.word	0xffffffff


	//   ....[178]....
        /*0bb4*/ 	.word	0xffffffff


	//   ....[179]....
        /*0bb8*/ 	.word	0xffffffff


	//   ....[180]....
        /*0bbc*/ 	.word	0xffffffff


	//   ....[181]....
        /*0bc0*/ 	.word	0xffffffff


	//   ....[182]....
        /*0bc4*/ 	.word	0xffffffff


	//   ....[183]....
        /*0bc8*/ 	.word	0xffffffff


	//   ....[184]....
        /*0bcc*/ 	.word	0xffffffff


	//   ....[185]....
        /*0bd0*/ 	.word	0xffffffff


	//   ....[186]....
        /*0bd4*/ 	.word	0xffffffff


	//   ....[187]....
        /*0bd8*/ 	.word	0xffffffff


	//   ....[188]....
        /*0bdc*/ 	.word	0xffffffff


	//   ....[189]....
        /*0be0*/ 	.word	0xffffffff


	//   ....[190]....
        /*0be4*/ 	.word	0xffffffff


	//   ....[191]....
        /*0be8*/ 	.word	0xffffffff


	//   ....[192]....
        /*0bec*/ 	.word	0xffffffff


	//   ....[193]....
        /*0bf0*/ 	.word	0xffffffff


	//   ....[194]....
        /*0bf4*/ 	.word	0xffffffff


	//   ....[195]....
        /*0bf8*/ 	.word	0xffffffff


	//   ....[196]....
        /*0bfc*/ 	.word	0xffffffff


	//   ....[197]....
        /*0c00*/ 	.word	0xffffffff


	//   ....[198]....
        /*0c04*/ 	.word	0xffffffff


	//   ....[199]....
        /*0c08*/ 	.word	0xffffffff


	//   ....[200]....
        /*0c0c*/ 	.word	0xffffffff


	//   ....[201]....
        /*0c10*/ 	.word	0xffffffff


	//   ....[202]....
        /*0c14*/ 	.word	0xffffffff


	//   ....[203]....
        /*0c18*/ 	.word	0xffffffff


	//   ....[204]....
        /*0c1c*/ 	.word	0xffffffff


	//   ....[205]....
        /*0c20*/ 	.word	0xffffffff


	//   ....[206]....
        /*0c24*/ 	.word	0xffffffff


	//   ....[207]....
        /*0c28*/ 	.word	0xffffffff


	//   ....[208]....
        /*0c2c*/ 	.word	0xffffffff


	//   ....[209]....
        /*0c30*/ 	.word	0xffffffff


	//   ....[210]....
        /*0c34*/ 	.word	0xffffffff


	//   ....[211]....
        /*0c38*/ 	.word	0xffffffff


	//   ....[212]....
        /*0c3c*/ 	.word	0xffffffff


	//   ....[213]....
        /*0c40*/ 	.word	0xffffffff


	//   ....[214]....
        /*0c44*/ 	.word	0xffffffff


	//   ....[215]....
        /*0c48*/ 	.word	0xffffffff


	//   ....[216]....
        /*0c4c*/ 	.word	0xffffffff


	//   ....[217]....
        /*0c50*/ 	.word	0xffffffff


	//   ....[218]....
        /*0c54*/ 	.word	0xffffffff


	//   ....[219]....
        /*0c58*/ 	.word	0xffffffff


	//   ....[220]....
        /*0c5c*/ 	.word	0xffffffff


	//   ....[221]....
        /*0c60*/ 	.word	0xffffffff


	//   ....[222]....
        /*0c64*/ 	.word	0xffffffff


	//   ....[223]....
        /*0c68*/ 	.word	0xffffffff


	//   ....[224]....
        /*0c6c*/ 	.word	0xffffffff


	//   ....[225]....
        /*0c70*/ 	.word	0xffffffff


	//   ....[226]....
        /*0c74*/ 	.word	0xffffffff


	//   ....[227]....
        /*0c78*/ 	.word	0xffffffff


	//   ....[228]....
        /*0c7c*/ 	.word	0xffffffff


	//   ....[229]....
        /*0c80*/ 	.word	0xffffffff


	//   ....[230]....
        /*0c84*/ 	.word	0xffffffff


	//   ....[231]....
        /*0c88*/ 	.word	0xffffffff


	//   ....[232]....
        /*0c8c*/ 	.word	0xffffffff


	//   ....[233]....
        /*0c90*/ 	.word	0xffffffff


	//   ....[234]....
        /*0c94*/ 	.word	0xffffffff


	//   ....[235]....
        /*0c98*/ 	.word	0xffffffff


	//   ....[236]....
        /*0c9c*/ 	.word	0xffffffff


	//   ....[237]....
        /*0ca0*/ 	.word	0xffffffff


	//   ....[238]....
        /*0ca4*/ 	.word	0xffffffff


	//   ....[239]....
        /*0ca8*/ 	.word	0xffffffff


	//   ....[240]....
        /*0cac*/ 	.word	0xffffffff


	//   ....[241]....
        /*0cb0*/ 	.word	0xffffffff


	//   ....[242]....
        /*0cb4*/ 	.word	0xffffffff


	//   ....[243]....
        /*0cb8*/ 	.word	0xffffffff


	//   ....[244]....
        /*0cbc*/ 	.word	0xffffffff


	//   ....[245]....
        /*0cc0*/ 	.word	0xffffffff


	//   ....[246]....
        /*0cc4*/ 	.word	0xffffffff


	//   ....[247]....
        /*0cc8*/ 	.word	0xffffffff


	//   ....[248]....
        /*0ccc*/ 	.word	0xffffffff


	//   ....[249]....
        /*0cd0*/ 	.word	0xffffffff


	//   ....[250]....
        /*0cd4*/ 	.word	0xffffffff


	//   ....[251]....
        /*0cd8*/ 	.word	0xffffffff


	//   ....[252]....
        /*0cdc*/ 	.word	0xffffffff


	//   ....[253]....
        /*0ce0*/ 	.word	0xffffffff


	//   ....[254]....
        /*0ce4*/ 	.word	0xffffffff


	//   ....[255]....
        /*0ce8*/ 	.word	0xffffffff


	//   ....[0]....
        /*0cec*/ 	.word	0xffffffff


	//   ....[1]....
        /*0cf0*/ 	.word	0xffffffff


	//   ....[2]....
        /*0cf4*/ 	.word	0xffffffff


	//   ....[3]....
        /*0cf8*/ 	.word	0xffffffff


	//   ....[4]....
        /*0cfc*/ 	.word	0xffffffff


	//   ....[5]....
        /*0d00*/ 	.word	0xffffffff


	//   ....[6]....
        /*0d04*/ 	.word	0xffffffff


	//   ....[7]....
        /*0d08*/ 	.word	0xffffffff


	//   ....[8]....
        /*0d0c*/ 	.word	0xffffffff


	//   ....[9]....
        /*0d10*/ 	.word	0xffffffff


	//   ....[10]....
        /*0d14*/ 	.word	0xffffffff


	//   ....[11]....
        /*0d18*/ 	.word	0xffffffff


	//   ....[12]....
        /*0d1c*/ 	.word	0xffffffff


	//   ....[13]....
        /*0d20*/ 	.word	0xffffffff


	//   ....[14]....
        /*0d24*/ 	.word	0xffffffff


	//   ....[15]....
        /*0d28*/ 	.word	0xffffffff


	//   ....[16]....
        /*0d2c*/ 	.word	0xffffffff


	//   ....[17]....
        /*0d30*/ 	.word	0xffffffff


	//   ....[18]....
        /*0d34*/ 	.word	0xffffffff


	//   ....[19]....
        /*0d38*/ 	.word	0xffffffff


	//   ....[20]....
        /*0d3c*/ 	.word	0xffffffff


	//   ....[21]....
        /*0d40*/ 	.word	0xffffffff


	//   ....[22]....
        /*0d44*/ 	.word	0xffffffff


	//   ....[23]....
        /*0d48*/ 	.word	0xffffffff


	//   ....[24]....
        /*0d4c*/ 	.word	0xffffffff


	//   ....[25]....
        /*0d50*/ 	.word	0xffffffff


	//   ....[26]....
        /*0d54*/ 	.word	0xffffffff


	//   ....[27]....
        /*0d58*/ 	.word	0xffffffff


	//   ....[28]....
        /*0d5c*/ 	.word	0xffffffff


	//   ....[29]....
        /*0d60*/ 	.word	0xffffffff


	//   ....[30]....
        /*0d64*/ 	.word	0xffffffff


	//   ....[31]....
        /*0d68*/ 	.word	0xffffffff


	//   ....[32]....
        /*0d6c*/ 	.word	0xffffffff


	//   ....[33]....
        /*0d70*/ 	.word	0xffffffff


	//   ....[34]....
        /*0d74*/ 	.word	0xffffffff


	//   ....[35]....
        /*0d78*/ 	.word	0xffffffff


	//   ....[36]....
        /*0d7c*/ 	.word	0xffffffff


	//   ....[37]....
        /*0d80*/ 	.word	0xffffffff


	//   ....[38]....
        /*0d84*/ 	.word	0xffffffff


	//   ....[39]....
        /*0d88*/ 	.word	0xffffffff


	//   ....[40]....
        /*0d8c*/ 	.word	0xffffffff


	//   ....[41]....
        /*0d90*/ 	.word	0xffffffff


	//   ....[42]....
        /*0d94*/ 	.word	0xffffffff


	//   ....[43]....
        /*0d98*/ 	.word	0xffffffff


	//   ....[44]....
        /*0d9c*/ 	.word	0xffffffff


	//   ....[45]....
        /*0da0*/ 	.word	0xffffffff


	//   ....[46]....
        /*0da4*/ 	.word	0xffffffff


	//   ....[47]....
        /*0da8*/ 	.word	0xffffffff


	//   ....[48]....
        /*0dac*/ 	.word	0xffffffff


	//   ....[49]....
        /*0db0*/ 	.word	0xffffffff


	//   ....[50]....
        /*0db4*/ 	.word	0xffffffff


	//   ....[51]....
        /*0db8*/ 	.word	0xffffffff


	//   ....[52]....
        /*0dbc*/ 	.word	0xffffffff


	//   ....[53]....
        /*0dc0*/ 	.word	0xffffffff


	//   ....[54]....
        /*0dc4*/ 	.word	0xffffffff


	//   ....[55]....
        /*0dc8*/ 	.word	0xffffffff


	//   ....[56]....
        /*0dcc*/ 	.word	0xffffffff


	//   ....[57]....
        /*0dd0*/ 	.word	0xffffffff


	//   ....[58]....
        /*0dd4*/ 	.word	0xffffffff


	//   ....[59]....
        /*0dd8*/ 	.word	0xffffffff


	//   ....[60]....
        /*0ddc*/ 	.word	0xffffffff


	//   ....[61]....
        /*0de0*/ 	.word	0xffffffff


	//   ....[62]....
        /*0de4*/ 	.word	0xffffffff


	//   ....[63]....
        /*0de8*/ 	.word	0xffffffff


	//   ....[64]....
        /*0dec*/ 	.word	0xffffffff


	//   ....[65]....
        /*0df0*/ 	.word	0xffffffff


	//   ....[66]....
        /*0df4*/ 	.word	0xffffffff


	//   ....[67]....
        /*0df8*/ 	.word	0xffffffff


	//   ....[68]....
        /*0dfc*/ 	.word	0xffffffff


	//   ....[69]....
        /*0e00*/ 	.word	0xffffffff


	//   ....[70]....
        /*0e04*/ 	.word	0xffffffff


	//   ....[71]....
        /*0e08*/ 	.word	0xffffffff


	//   ....[72]....
        /*0e0c*/ 	.word	0xffffffff


	//   ....[73]....
        /*0e10*/ 	.word	0xffffffff


	//   ....[74]....
        /*0e14*/ 	.word	0xffffffff


	//   ....[75]....
        /*0e18*/ 	.word	0xffffffff


	//   ....[76]....
        /*0e1c*/ 	.word	0xffffffff


	//   ....[77]....
        /*0e20*/ 	.word	0xffffffff


	//   ....[78]....
        /*0e24*/ 	.word	0xffffffff


	//   ....[79]....
        /*0e28*/ 	.word	0xffffffff


	//   ....[80]....
        /*0e2c*/ 	.word	0xffffffff


	//   ....[81]....
        /*0e30*/ 	.word	0xffffffff


	//   ....[82]....
        /*0e34*/ 	.word	0xffffffff


	//   ....[83]....
        /*0e38*/ 	.word	0xffffffff


	//   ....[84]....
        /*0e3c*/ 	.word	0xffffffff


	//   ....[85]....
        /*0e40*/ 	.word	0xffffffff


	//   ....[86]....
        /*0e44*/ 	.word	0xffffffff


	//   ....[87]....
        /*0e48*/ 	.word	0xffffffff


	//   ....[88]....
        /*0e4c*/ 	.word	0xffffffff


	//   ....[89]....
        /*0e50*/ 	.word	0xffffffff


	//   ....[90]....
        /*0e54*/ 	.word	0xffffffff


	//   ....[91]....
        /*0e58*/ 	.word	0xffffffff


	//   ....[92]....
        /*0e5c*/ 	.word	0xffffffff


	//   ....[93]....
        /*0e60*/ 	.word	0xffffffff


	//   ....[94]....
        /*0e64*/ 	.word	0xffffffff


	//   ....[95]....
        /*0e68*/ 	.word	0xffffffff


	//   ....[96]....
        /*0e6c*/ 	.word	0xffffffff


	//   ....[97]....
        /*0e70*/ 	.word	0xffffffff


	//   ....[98]....
        /*0e74*/ 	.word	0xffffffff


	//   ....[99]....
        /*0e78*/ 	.word	0xffffffff


	//   ....[100]....
        /*0e7c*/ 	.word	0xffffffff


	//   ....[101]....
        /*0e80*/ 	.word	0xffffffff


	//   ....[102]....
        /*0e84*/ 	.word	0xffffffff


	//   ....[103]....
        /*0e88*/ 	.word	0xffffffff


	//   ....[104]....
        /*0e8c*/ 	.word	0xffffffff


	//   ....[105]....
        /*0e90*/ 	.word	0xffffffff


	//   ....[106]....
        /*0e94*/ 	.word	0xffffffff


	//   ....[107]....
        /*0e98*/ 	.word	0xffffffff


	//   ....[108]....
        /*0e9c*/ 	.word	0xffffffff


	//   ....[109]....
        /*0ea0*/ 	.word	0xffffffff


	//   ....[110]....
        /*0ea4*/ 	.word	0xffffffff


	//   ....[111]....
        /*0ea8*/ 	.word	0xffffffff


	//   ....[112]....
        /*0eac*/ 	.word	0xffffffff


	//   ....[113]....
        /*0eb0*/ 	.word	0xffffffff


	//   ....[114]....
        /*0eb4*/ 	.word	0xffffffff


	//   ....[115]....
        /*0eb8*/ 	.word	0xffffffff


	//   ....[116]....
        /*0ebc*/ 	.word	0xffffffff


	//   ....[117]....
        /*0ec0*/ 	.word	0xffffffff


	//   ....[118]....
        /*0ec4*/ 	.word	0xffffffff


	//   ....[119]....
        /*0ec8*/ 	.word	0xffffffff


	//   ....[120]....
        /*0ecc*/ 	.word	0xffffffff


	//   ....[121]....
        /*0ed0*/ 	.word	0xffffffff


	//   ....[122]....
        /*0ed4*/ 	.word	0xffffffff


	//   ....[123]....
        /*0ed8*/ 	.word	0xffffffff


	//   ....[124]....
        /*0edc*/ 	.word	0xffffffff


	//   ....[125]....
        /*0ee0*/ 	.word	0xffffffff


	//   ....[126]....
        /*0ee4*/ 	.word	0xffffffff


	//   ....[127]....
        /*0ee8*/ 	.word	0xffffffff


	//   ....[128]....
        /*0eec*/ 	.word	0xffffffff


	//   ....[129]....
        /*0ef0*/ 	.word	0xffffffff


	//   ....[130]....
        /*0ef4*/ 	.word	0xffffffff


	//   ....[131]....
        /*0ef8*/ 	.word	0xffffffff


	//   ....[132]....
        /*0efc*/ 	.word	0xffffffff


	//   ....[133]....
        /*0f00*/ 	.word	0xffffffff


	//   ....[134]....
        /*0f04*/ 	.word	0xffffffff


	//   ....[135]....
        /*0f08*/ 	.word	0xffffffff


	//   ....[136]....
        /*0f0c*/ 	.word	0xffffffff


	//   ....[137]....
        /*0f10*/ 	.word	0xffffffff


	//   ....[138]....
        /*0f14*/ 	.word	0xffffffff


	//   ....[139]....
        /*0f18*/ 	.word	0xffffffff


	//   ....[140]....
        /*0f1c*/ 	.word	0xffffffff


	//   ....[141]....
        /*0f20*/ 	.word	0xffffffff


	//   ....[142]....
        /*0f24*/ 	.word	0xffffffff


	//   ....[143]....
        /*0f28*/ 	.word	0xffffffff


	//   ....[144]....
        /*0f2c*/ 	.word	0xffffffff


	//   ....[145]....
        /*0f30*/ 	.word	0xffffffff


	//   ....[146]....
        /*0f34*/ 	.word	0xffffffff


	//   ....[147]....
        /*0f38*/ 	.word	0xffffffff


	//   ....[148]....
        /*0f3c*/ 	.word	0xffffffff


	//   ....[149]....
        /*0f40*/ 	.word	0xffffffff


	//   ....[150]....
        /*0f44*/ 	.word	0xffffffff


	//   ....[151]....
        /*0f48*/ 	.word	0xffffffff


	//   ....[152]....
        /*0f4c*/ 	.word	0xffffffff


	//   ....[153]....
        /*0f50*/ 	.word	0xffffffff


	//   ....[154]....
        /*0f54*/ 	.word	0xffffffff


	//   ....[155]....
        /*0f58*/ 	.word	0xffffffff


	//   ....[156]....
        /*0f5c*/ 	.word	0xffffffff


	//   ....[157]....
        /*0f60*/ 	.word	0xffffffff


	//   ....[158]....
        /*0f64*/ 	.word	0xffffffff


	//   ....[159]....
        /*0f68*/ 	.word	0xffffffff


	//   ....[160]....
        /*0f6c*/ 	.word	0xffffffff


	//   ....[161]....
        /*0f70*/ 	.word	0xffffffff


	//   ....[162]....
        /*0f74*/ 	.word	0xffffffff


	//   ....[163]....
        /*0f78*/ 	.word	0xffffffff


	//   ....[164]....
        /*0f7c*/ 	.word	0xffffffff


	//   ....[165]....
        /*0f80*/ 	.word	0xffffffff


	//   ....[166]....
        /*0f84*/ 	.word	0xffffffff


	//   ....[167]....
        /*0f88*/ 	.word	0xffffffff


	//   ....[168]....
        /*0f8c*/ 	.word	0xffffffff


	//   ....[169]....
        /*0f90*/ 	.word	0xffffffff


	//   ....[170]....
        /*0f94*/ 	.word	0xffffffff


	//   ....[171]....
        /*0f98*/ 	.word	0xffffffff


	//   ....[172]....
        /*0f9c*/ 	.word	0xffffffff


	//   ....[173]....
        /*0fa0*/ 	.word	0xffffffff


	//   ....[174]....
        /*0fa4*/ 	.word	0xffffffff


	//   ....[175]....
        /*0fa8*/ 	.word	0xffffffff


	//   ....[176]....
        /*0fac*/ 	.word	0xffffffff


	//   ....[177]....
        /*0fb0*/ 	.word	0xffffffff


	//   ....[178]....
        /*0fb4*/ 	.word	0xffffffff


	//   ....[179]....
        /*0fb8*/ 	.word	0xffffffff


	//   ....[180]....
        /*0fbc*/ 	.word	0xffffffff


	//   ....[181]....
        /*0fc0*/ 	.word	0xffffffff


	//   ....[182]....
        /*0fc4*/ 	.word	0xffffffff


	//   ....[183]....
        /*0fc8*/ 	.word	0xffffffff


	//   ....[184]....
        /*0fcc*/ 	.word	0xffffffff


	//   ....[185]....
        /*0fd0*/ 	.word	0xffffffff


	//   ....[186]....
        /*0fd4*/ 	.word	0xffffffff


	//   ....[187]....
        /*0fd8*/ 	.word	0xffffffff


	//   ....[188]....
        /*0fdc*/ 	.word	0xffffffff


	//   ....[189]....
        /*0fe0*/ 	.word	0xffffffff


	//   ....[190]....
        /*0fe4*/ 	.word	0xffffffff


	//   ....[191]....
        /*0fe8*/ 	.word	0xffffffff


	//----- nvinfo : EIATTR_COOP_GROUP_INSTR_OFFSETS
	.align		4
.L_402:
        /*0fec*/ 	.byte	0x04, 0x28
        /*0fee*/ 	.short	(.L_404 - .L_403)


	//   ....[0]....
.L_403:
        /*0ff0*/ 	.word	0x00002ec0


	//   ....[1]....
        /*0ff4*/ 	.word	0x00002ed0


	//   ....[2]....
        /*0ff8*/ 	.word	0x00002ee0


	//   ....[3]....
        /*0ffc*/ 	.word	0x00002ef0


	//   ....[4]....
        /*1000*/ 	.word	0x00002f00


	//   ....[5]....
        /*1004*/ 	.word	0x00002f10


	//   ....[6]....
        /*1008*/ 	.word	0x00002fb0


	//   ....[7]....
        /*100c*/ 	.word	0x00002fe0


	//   ....[8]....
        /*1010*/ 	.word	0x00003060


	//   ....[9]....
        /*1014*/ 	.word	0x00003070


	//   ....[10]....
        /*1018*/ 	.word	0x00003080


	//   ....[11]....
        /*101c*/ 	.word	0x00003090


	//   ....[12]....
        /*1020*/ 	.word	0x000030a0


	//   ....[13]....
        /*1024*/ 	.word	0x000030b0


	//   ....[14]....
        /*1028*/ 	.word	0x00003270


	//   ....[15]....
        /*102c*/ 	.word	0x00003280


	//   ....[16]....
        /*1030*/ 	.word	0x00003290


	//   ....[17]....
        /*1034*/ 	.word	0x000032a0


	//   ....[18]....
        /*1038*/ 	.word	0x000032b0


	//   ....[19]....
        /*103c*/ 	.word	0x000032c0


	//   ....[20]....
        /*1040*/ 	.word	0x000032d0


	//   ....[21]....
        /*1044*/ 	.word	0x000032e0


	//   ....[22]....
        /*1048*/ 	.word	0x000032f0


	//   ....[23]....
        /*104c*/ 	.word	0x00003300


	//   ....[24]....
        /*1050*/ 	.word	0x000033e0


	//   ....[25]....
        /*1054*/ 	.word	0x000033f0


	//   ....[26]....
        /*1058*/ 	.word	0x00003460


	//   ....[27]....
        /*105c*/ 	.word	0x000034a0


	//   ....[28]....
        /*1060*/ 	.word	0x000034d0


	//   ....[29]....
        /*1064*/ 	.word	0x00003500


	//   ....[30]....
        /*1068*/ 	.word	0x00003510


	//   ....[31]....
        /*106c*/ 	.word	0x00003580


	//   ....[32]....
        /*1070*/ 	.word	0x00003590


	//   ....[33]....
        /*1074*/ 	.word	0x000035a0


	//   ....[34]....
        /*1078*/ 	.word	0x000035b0


	//   ....[35]....
        /*107c*/ 	.word	0x000035c0


	//   ....[36]....
        /*1080*/ 	.word	0x000035d0


	//   ....[37]....
        /*1084*/ 	.word	0x000035e0


	//   ....[38]....
        /*1088*/ 	.word	0x000035f0


	//   ....[39]....
        /*108c*/ 	.word	0x00003600


	//   ....[40]....
        /*1090*/ 	.word	0x00003830


	//   ....[41]....
        /*1094*/ 	.word	0x00003850


	//   ....[42]....
        /*1098*/ 	.word	0x00003860


	//   ....[43]....
        /*109c*/ 	.word	0x00003870


	//   ....[44]....
        /*10a0*/ 	.word	0x00003880


	//   ....[45]....
        /*10a4*/ 	.word	0x00003890


	//   ....[46]....
        /*10a8*/ 	.word	0x000038a0


	//   ....[47]....
        /*10ac*/ 	.word	0x000038b0


	//   ....[48]....
        /*10b0*/ 	.word	0x000038c0


	//   ....[49]....
        /*10b4*/ 	.word	0x000038d0


	//   ....[50]....
        /*10b8*/ 	.word	0x000038e0


	//   ....[51]....
        /*10bc*/ 	.word	0x000038f0


	//   ....[52]....
        /*10c0*/ 	.word	0x00003900


	//   ....[53]....
        /*10c4*/ 	.word	0x00003910


	//   ....[54]....
        /*10c8*/ 	.word	0x00003920


	//   ....[55]....
        /*10cc*/ 	.word	0x00003930


	//   ....[56]....
        /*10d0*/ 	.word	0x00003940


	//   ....[57]....
        /*10d4*/ 	.word	0x00003950


	//   ....[58]....
        /*10d8*/ 	.word	0x00003960


	//   ....[59]....
        /*10dc*/ 	.word	0x00003970


	//   ....[60]....
        /*10e0*/ 	.word	0x00003980


	//   ....[61]....
        /*10e4*/ 	.word	0x00003990


	//   ....[62]....
        /*10e8*/ 	.word	0x000039a0


	//   ....[63]....
        /*10ec*/ 	.word	0x000039b0


	//   ....[64]....
        /*10f0*/ 	.word	0x000039c0


	//   ....[65]....
        /*10f4*/ 	.word	0x000039d0


	//   ....[66]....
        /*10f8*/ 	.word	0x000039e0


	//   ....[67]....
        /*10fc*/ 	.word	0x000039f0


	//   ....[68]....
        /*1100*/ 	.word	0x00003a00


	//   ....[69]....
        /*1104*/ 	.word	0x00003a10


	//   ....[70]....
        /*1108*/ 	.word	0x00003a20


	//   ....[71]....
        /*110c*/ 	.word	0x00003a30


	//   ....[72]....
        /*1110*/ 	.word	0x00003a40


	//   ....[73]....
        /*1114*/ 	.word	0x00003a50


	//   ....[74]....
        /*1118*/ 	.word	0x00003a60


	//   ....[75]....
        /*111c*/ 	.word	0x00003a70


	//   ....[76]....
        /*1120*/ 	.word	0x00003a80


	//   ....[77]....
        /*1124*/ 	.word	0x00003a90


	//   ....[78]....
        /*1128*/ 	.word	0x00003bd0


	//   ....[79]....
        /*112c*/ 	.word	0x00003be0


	//   ....[80]....
        /*1130*/ 	.word	0x00003bf0


	//   ....[81]....
        /*1134*/ 	.word	0x00003c00


	//   ....[82]....
        /*1138*/ 	.word	0x00003c10


	//   ....[83]....
        /*113c*/ 	.word	0x00003c20


	//   ....[84]....
        /*1140*/ 	.word	0x00003c30


	//   ....[85]....
        /*1144*/ 	.word	0x00003c40


	//   ....[86]....
        /*1148*/ 	.word	0x00003c50


	//   ....[87]....
        /*114c*/ 	.word	0x00003c60


	//   ....[88]....
        /*1150*/ 	.word	0x00003c70


	//   ....[89]....
        /*1154*/ 	.word	0x00003c80


	//   ....[90]....
        /*1158*/ 	.word	0x00003c90


	//   ....[91]....
        /*115c*/ 	.word	0x00003ca0


	//   ....[92]....
        /*1160*/ 	.word	0x00003cb0


	//   ....[93]....
        /*1164*/ 	.word	0x00003cc0


	//   ....[94]....
        /*1168*/ 	.word	0x00003cd0


	//   ....[95]....
        /*116c*/ 	.word	0x00003ce0


	//   ....[96]....
        /*1170*/ 	.word	0x00003cf0


	//   ....[97]....
        /*1174*/ 	.word	0x00003d00


	//   ....[98]....
        /*1178*/ 	.word	0x00003d10


	//   ....[99]....
        /*117c*/ 	.word	0x00003d20


	//   ....[100]....
        /*1180*/ 	.word	0x00003d30


	//   ....[101]....
        /*1184*/ 	.word	0x00003d40


	//   ....[102]....
        /*1188*/ 	.word	0x00003d50


	//   ....[103]....
        /*118c*/ 	.word	0x00003d60


	//   ....[104]....
        /*1190*/ 	.word	0x00003d70


	//   ....[105]....
        /*1194*/ 	.word	0x00003d80


	//   ....[106]....
        /*1198*/ 	.word	0x00003d90


	//   ....[107]....
        /*119c*/ 	.word	0x00003da0


	//   ....[108]....
        /*11a0*/ 	.word	0x00003db0


	//   ....[109]....
        /*11a4*/ 	.word	0x00003dc0


	//   ....[110]....
        /*11a8*/ 	.word	0x00003dd0


	//   ....[111]....
        /*11ac*/ 	.word	0x00003de0


	//   ....[112]....
        /*11b0*/ 	.word	0x00003df0


	//   ....[113]....
        /*11b4*/ 	.word	0x00003e00


	//   ....[114]....
        /*11b8*/ 	.word	0x00003e10


	//   ....[115]....
        /*11bc*/ 	.word	0x00003e20


	//   ....[116]....
        /*11c0*/ 	.word	0x00003f60


	//   ....[117]....
        /*11c4*/ 	.word	0x00003f70


	//   ....[118]....
        /*11c8*/ 	.word	0x00003f80


	//   ....[119]....
        /*11cc*/ 	.word	0x00003f90


	//   ....[120]....
        /*11d0*/ 	.word	0x00003fa0


	//   ....[121]....
        /*11d4*/ 	.word	0x00003fb0


	//   ....[122]....
        /*11d8*/ 	.word	0x00003fc0


	//   ....[123]....
        /*11dc*/ 	.word	0x00003fd0


	//   ....[124]....
        /*11e0*/ 	.word	0x00003fe0


	//   ....[125]....
        /*11e4*/ 	.word	0x00003ff0


	//   ....[126]....
        /*11e8*/ 	.word	0x00004000


	//   ....[127]....
        /*11ec*/ 	.word	0x00004010


	//   ....[128]....
        /*11f0*/ 	.word	0x00004020


	//   ....[129]....
        /*11f4*/ 	.word	0x00004030


	//   ....[130]....
        /*11f8*/ 	.word	0x00004040


	//   ....[131]....
        /*11fc*/ 	.word	0x00004050


	//   ....[132]....
        /*1200*/ 	.word	0x00004060


	//   ....[133]....
        /*1204*/ 	.word	0x00004070


	//   ....[134]....
        /*1208*/ 	.word	0x00004080


	//   ....[135]....
        /*120c*/ 	.word	0x00004090


	//   ....[136]....
        /*1210*/ 	.word	0x000040a0


	//   ....[137]....
        /*1214*/ 	.word	0x000040b0


	//   ....[138]....
        /*1218*/ 	.word	0x000040c0


	//   ....[139]....
        /*121c*/ 	.word	0x000040d0


	//   ....[140]....
        /*1220*/ 	.word	0x000040e0


	//   ....[141]....
        /*1224*/ 	.word	0x000040f0


	//   ....[142]....
        /*1228*/ 	.word	0x00004100


	//   ....[143]....
        /*122c*/ 	.word	0x00004110


	//   ....[144]....
        /*1230*/ 	.word	0x00004120


	//   ....[145]....
        /*1234*/ 	.word	0x00004130


	//   ....[146]....
        /*1238*/ 	.word	0x00004140


	//   ....[147]....
        /*123c*/ 	.word	0x00004150


	//   ....[148]....
        /*1240*/ 	.word	0x00004160


	//   ....[149]....
        /*1244*/ 	.word	0x00004170


	//   ....[150]....
        /*1248*/ 	.word	0x00004180


	//   ....[151]....
        /*124c*/ 	.word	0x00004190


	//   ....[152]....
        /*1250*/ 	.word	0x000041a0


	//   ....[153]....
        /*1254*/ 	.word	0x000041b0


	//   ....[154]....
        /*1258*/ 	.word	0x000042f0


	//   ....[155]....
        /*125c*/ 	.word	0x00004300


	//   ....[156]....
        /*1260*/ 	.word	0x00004310


	//   ....[157]....
        /*1264*/ 	.word	0x00004320


	//   ....[158]....
        /*1268*/ 	.word	0x00004330


	//   ....[159]....
        /*126c*/ 	.word	0x00004340


	//   ....[160]....
        /*1270*/ 	.word	0x00004350


	//   ....[161]....
        /*1274*/ 	.word	0x00004360


	//   ....[162]....
        /*1278*/ 	.word	0x00004370


	//   ....[163]....
        /*127c*/ 	.word	0x00004380


	//   ....[164]....
        /*1280*/ 	.word	0x00004390


	//   ....[165]....
        /*1284*/ 	.word	0x000043a0


	//   ....[166]....
        /*1288*/ 	.word	0x000043b0


	//   ....[167]....
        /*128c*/ 	.word	0x000043c0


	//   ....[168]....
        /*1290*/ 	.word	0x000043d0


	//   ....[169]....
        /*1294*/ 	.word	0x000043e0


	//   ....[170]....
        /*1298*/ 	.word	0x000043f0


	//   ....[171]....
        /*129c*/ 	.word	0x00004400


	//   ....[172]....
        /*12a0*/ 	.word	0x00004410


	//   ....[173]....
        /*12a4*/ 	.word	0x00004420


	//   ....[174]....
        /*12a8*/ 	.word	0x00004430


	//   ....[175]....
        /*12ac*/ 	.word	0x00004440


	//   ....[176]....
        /*12b0*/ 	.word	0x00004450


	//   ....[177]....
        /*12b4*/ 	.word	0x00004460


	//   ....[178]....
        /*12b8*/ 	.word	0x00004470


	//   ....[179]....
        /*12bc*/ 	.word	0x00004480


	//   ....[180]....
        /*12c0*/ 	.word	0x00004490


	//   ....[181]....
        /*12c4*/ 	.word	0x000044a0


	//   ....[182]....
        /*12c8*/ 	.word	0x000044b0


	//   ....[183]....
        /*12cc*/ 	.word	0x000044c0


	//   ....[184]....
        /*12d0*/ 	.word	0x000044d0


	//   ....[185]....
        /*12d4*/ 	.word	0x000044e0


	//   ....[186]....
        /*12d8*/ 	.word	0x000044f0


	//   ....[187]....
        /*12dc*/ 	.word	0x00004500


	//   ....[188]....
        /*12e0*/ 	.word	0x00004510


	//   ....[189]....
        /*12e4*/ 	.word	0x00004520


	//   ....[190]....
        /*12e8*/ 	.word	0x00004530


	//   ....[191]....
        /*12ec*/ 	.word	0x00004540


	//   ....[192]....
        /*12f0*/ 	.word	0x00005af0


	//   ....[193]....
        /*12f4*/ 	.word	0x00005b10


	//   ....[194]....
        /*12f8*/ 	.word	0x00005b20


	//   ....[195]....
        /*12fc*/ 	.word	0x00005b30


	//   ....[196]....
        /*1300*/ 	.word	0x00005b40


	//   ....[197]....
        /*1304*/ 	.word	0x00005b50


	//   ....[198]....
        /*1308*/ 	.word	0x00005b60


	//   ....[199]....
        /*130c*/ 	.word	0x00005b70


	//   ....[200]....
        /*1310*/ 	.word	0x00005b80


	//   ....[201]....
        /*1314*/ 	.word	0x00005b90


	//   ....[202]....
        /*1318*/ 	.word	0x00005ba0


	//   ....[203]....
        /*131c*/ 	.word	0x00005bb0


	//   ....[204]....
        /*1320*/ 	.word	0x00005bc0


	//   ....[205]....
        /*1324*/ 	.word	0x00005bd0


	//   ....[206]....
        /*1328*/ 	.word	0x00005be0


	//   ....[207]....
        /*132c*/ 	.word	0x00005bf0


	//   ....[208]....
        /*1330*/ 	.word	0x00005c00


	//   ....[209]....
        /*1334*/ 	.word	0x00005c10


	//   ....[210]....
        /*1338*/ 	.word	0x00005c20


	//   ....[211]....
        /*133c*/ 	.word	0x00005c30


	//   ....[212]....
        /*1340*/ 	.word	0x00005c40


	//   ....[213]....
        /*1344*/ 	.word	0x00005c50


	//   ....[214]....
        /*1348*/ 	.word	0x00005c60


	//   ....[215]....
        /*134c*/ 	.word	0x00005c70


	//   ....[216]....
        /*1350*/ 	.word	0x00005c80


	//   ....[217]....
        /*1354*/ 	.word	0x00005c90


	//   ....[218]....
        /*1358*/ 	.word	0x00005ca0


	//   ....[219]....
        /*135c*/ 	.word	0x00005cb0


	//   ....[220]....
        /*1360*/ 	.word	0x00005cc0


	//   ....[221]....
        /*1364*/ 	.word	0x00005cd0


	//   ....[222]....
        /*1368*/ 	.word	0x00005dd0


	//   ....[223]....
        /*136c*/ 	.word	0x00005de0


	//   ....[224]....
        /*1370*/ 	.word	0x00005df0


	//   ....[225]....
        /*1374*/ 	.word	0x00005e00


	//   ....[226]....
        /*1378*/ 	.word	0x00005e10


	//   ....[227]....
        /*137c*/ 	.word	0x00005e20


	//   ....[228]....
        /*1380*/ 	.word	0x00005e30


	//   ....[229]....
        /*1384*/ 	.word	0x00005e40


	//   ....[230]....
        /*1388*/ 	.word	0x00005e50


	//   ....[231]....
        /*138c*/ 	.word	0x00005e60


	//   ....[232]....
        /*1390*/ 	.word	0x00005e70


	//   ....[233]....
        /*1394*/ 	.word	0x00005e80


	//   ....[234]....
        /*1398*/ 	.word	0x00005e90


	//   ....[235]....
        /*139c*/ 	.word	0x00005ea0


	//   ....[236]....
        /*13a0*/ 	.word	0x00005eb0


	//   ....[237]....
        /*13a4*/ 	.word	0x00005ec0


	//   ....[238]....
        /*13a8*/ 	.word	0x00005ed0


	//   ....[239]....
        /*13ac*/ 	.word	0x00005ee0


	//   ....[240]....
        /*13b0*/ 	.word	0x00005ef0


	//   ....[241]....
        /*13b4*/ 	.word	0x00005f00


	//   ....[242]....
        /*13b8*/ 	.word	0x00005f10


	//   ....[243]....
        /*13bc*/ 	.word	0x00005f20


	//   ....[244]....
        /*13c0*/ 	.word	0x00005f30


	//   ....[245]....
        /*13c4*/ 	.word	0x00005f40


	//   ....[246]....
        /*13c8*/ 	.word	0x00005f50


	//   ....[247]....
        /*13cc*/ 	.word	0x00005f60


	//   ....[248]....
        /*13d0*/ 	.word	0x00005f70


	//   ....[249]....
        /*13d4*/ 	.word	0x00005f80


	//   ....[250]....
        /*13d8*/ 	.word	0x00005f90


	//   ....[251]....
        /*13dc*/ 	.word	0x00005fa0


	//   ....[252]....
        /*13e0*/ 	.word	0x00005fb0


	//   ....[253]....
        /*13e4*/ 	.word	0x00005fc0


	//   ....[254]....
        /*13e8*/ 	.word	0x00005fd0


	//   ....[255]....
        /*13ec*/ 	.word	0x00005fe0


	//   ....[0]....
        /*13f0*/ 	.word	0x00005ff0


	//   ....[1]....
        /*13f4*/ 	.word	0x00006000


	//   ....[2]....
        /*13f8*/ 	.word	0x00006010


	//   ....[3]....
        /*13fc*/ 	.word	0x00006020


	//   ....[4]....
        /*1400*/ 	.word	0x00006030


	//   ....[5]....
        /*1404*/ 	.word	0x00006040


	//   ....[6]....
        /*1408*/ 	.word	0x00006190


	//   ....[7]....
        /*140c*/ 	.word	0x000061a0


	//   ....[8]....
        /*1410*/ 	.word	0x000061b0


	//   ....[9]....
        /*1414*/ 	.word	0x000061c0


	//   ....[10]....
        /*1418*/ 	.word	0x000061d0


	//   ....[11]....
        /*141c*/ 	.word	0x000061e0


	//   ....[12]....
        /*1420*/ 	.word	0x000061f0


	//   ....[13]....
        /*1424*/ 	.word	0x00006200


	//   ....[14]....
        /*1428*/ 	.word	0x00006210


	//   ....[15]....
        /*142c*/ 	.word	0x00006220


	//   ....[16]....
        /*1430*/ 	.word	0x00006230


	//   ....[17]....
        /*1434*/ 	.word	0x00006240


	//   ....[18]....
        /*1438*/ 	.word	0x00006250


	//   ....[19]....
        /*143c*/ 	.word	0x00006260


	//   ....[20]....
        /*1440*/ 	.word	0x00006270


	//   ....[21]....
        /*1444*/ 	.word	0x00006280


	//   ....[22]....
        /*1448*/ 	.word	0x00006290


	//   ....[23]....
        /*144c*/ 	.word	0x000062a0


	//   ....[24]....
        /*1450*/ 	.word	0x000062b0


	//   ....[25]....
        /*1454*/ 	.word	0x000062c0


	//   ....[26]....
        /*1458*/ 	.word	0x000062d0


	//   ....[27]....
        /*145c*/ 	.word	0x000062e0


	//   ....[28]....
        /*1460*/ 	.word	0x000062f0


	//   ....[29]....
        /*1464*/ 	.word	0x00006300


	//   ....[30]....
        /*1468*/ 	.word	0x00006310


	//   ....[31]....
        /*146c*/ 	.word	0x00006320


	//   ....[32]....
        /*1470*/ 	.word	0x00006330


	//   ....[33]....
        /*1474*/ 	.word	0x00006340


	//   ....[34]....
        /*1478*/ 	.word	0x00006350


	//   ....[35]....
        /*147c*/ 	.word	0x00006360


	//   ....[36]....
        /*1480*/ 	.word	0x00006370


	//   ....[37]....
        /*1484*/ 	.word	0x00006380


	//   ....[38]....
        /*1488*/ 	.word	0x00006390


	//   ....[39]....
        /*148c*/ 	.word	0x000063a0


	//   ....[40]....
        /*1490*/ 	.word	0x000063b0


	//   ....[41]....
        /*1494*/ 	.word	0x000063c0


	//   ....[42]....
        /*1498*/ 	.word	0x000063d0


	//   ....[43]....
        /*149c*/ 	.word	0x000063e0


	//   ....[44]....
        /*14a0*/ 	.word	0x000063f0


	//   ....[45]....
        /*14a4*/ 	.word	0x00006400


	//   ....[46]....
        /*14a8*/ 	.word	0x00006550


	//   ....[47]....
        /*14ac*/ 	.word	0x00006560


	//   ....[48]....
        /*14b0*/ 	.word	0x00006570


	//   ....[49]....
        /*14b4*/ 	.word	0x00006580


	//   ....[50]....
        /*14b8*/ 	.word	0x00006590


	//   ....[51]....
        /*14bc*/ 	.word	0x000065a0


	//   ....[52]....
        /*14c0*/ 	.word	0x000065b0


	//   ....[53]....
        /*14c4*/ 	.word	0x000065c0


	//   ....[54]....
        /*14c8*/ 	.word	0x000065d0


	//   ....[55]....
        /*14cc*/ 	.word	0x000065e0


	//   ....[56]....
        /*14d0*/ 	.word	0x000065f0


	//   ....[57]....
        /*14d4*/ 	.word	0x00006600


	//   ....[58]....
        /*14d8*/ 	.word	0x00006610


	//   ....[59]....
        /*14dc*/ 	.word	0x00006620


	//   ....[60]....
        /*14e0*/ 	.word	0x00006630


	//   ....[61]....
        /*14e4*/ 	.word	0x00006640


	//   ....[62]....
        /*14e8*/ 	.word	0x00006650


	//   ....[63]....
        /*14ec*/ 	.word	0x00006660


	//   ....[64]....
        /*14f0*/ 	.word	0x00006670


	//   ....[65]....
        /*14f4*/ 	.word	0x00006680


	//   ....[66]....
        /*14f8*/ 	.word	0x00006690


	//   ....[67]....
        /*14fc*/ 	.word	0x000066a0


	//   ....[68]....
        /*1500*/ 	.word	0x000066b0


	//   ....[69]....
        /*1504*/ 	.word	0x000066c0


	//   ....[70]....
        /*1508*/ 	.word	0x000066d0


	//   ....[71]....
        /*150c*/ 	.word	0x000066e0


	//   ....[72]....
        /*1510*/ 	.word	0x000066f0


	//   ....[73]....
        /*1514*/ 	.word	0x00006700


	//   ....[74]....
        /*1518*/ 	.word	0x00006710


	//   ....[75]....
        /*151c*/ 	.word	0x00006720


	//   ....[76]....
        /*1520*/ 	.word	0x00006730


	//   ....[77]....
        /*1524*/ 	.word	0x00006740


	//   ....[78]....
        /*1528*/ 	.word	0x00006750


	//   ....[79]....
        /*152c*/ 	.word	0x00006760


	//   ....[80]....
        /*1530*/ 	.word	0x00006770


	//   ....[81]....
        /*1534*/ 	.word	0x00006780


	//   ....[82]....
        /*1538*/ 	.word	0x00006790


	//   ....[83]....
        /*153c*/ 	.word	0x000067a0


	//   ....[84]....
        /*1540*/ 	.word	0x000067b0


	//   ....[85]....
        /*1544*/ 	.word	0x000067c0


	//   ....[86]....
        /*1548*/ 	.word	0x00006930


	//   ....[87]....
        /*154c*/ 	.word	0x00006940


	//   ....[88]....
        /*1550*/ 	.word	0x00006950


	//   ....[89]....
        /*1554*/ 	.word	0x00006960


	//   ....[90]....
        /*1558*/ 	.word	0x00006970


	//   ....[91]....
        /*155c*/ 	.word	0x00006980


	//   ....[92]....
        /*1560*/ 	.word	0x00006990


	//   ....[93]....
        /*1564*/ 	.word	0x000069a0


	//   ....[94]....
        /*1568*/ 	.word	0x000069b0


	//   ....[95]....
        /*156c*/ 	.word	0x000069c0


	//   ....[96]....
        /*1570*/ 	.word	0x000069d0


	//   ....[97]....
        /*1574*/ 	.word	0x000069e0


	//   ....[98]....
        /*1578*/ 	.word	0x000069f0


	//   ....[99]....
        /*157c*/ 	.word	0x00006a00


	//   ....[100]....
        /*1580*/ 	.word	0x00006a10


	//   ....[101]....
        /*1584*/ 	.word	0x00006a20


	//   ....[102]....
        /*1588*/ 	.word	0x00006a30


	//   ....[103]....
        /*158c*/ 	.word	0x00006a40


	//   ....[104]....
        /*1590*/ 	.word	0x00006a50


	//   ....[105]....
        /*1594*/ 	.word	0x00006a60


	//   ....[106]....
        /*1598*/ 	.word	0x00006a70


	//   ....[107]....
        /*159c*/ 	.word	0x00006a80


	//   ....[108]....
        /*15a0*/ 	.word	0x00006a90


	//   ....[109]....
        /*15a4*/ 	.word	0x00006aa0


	//   ....[110]....
        /*15a8*/ 	.word	0x00006ab0


	//   ....[111]....
        /*15ac*/ 	.word	0x00006ac0


	//   ....[112]....
        /*15b0*/ 	.word	0x00006ad0


	//   ....[113]....
        /*15b4*/ 	.word	0x00006ae0


	//   ....[114]....
        /*15b8*/ 	.word	0x00006af0


	//   ....[115]....
        /*15bc*/ 	.word	0x00006b00


	//   ....[116]....
        /*15c0*/ 	.word	0x00006b10


	//   ....[117]....
        /*15c4*/ 	.word	0x00006b20


	//   ....[118]....
        /*15c8*/ 	.word	0x00006b30


	//   ....[119]....
        /*15cc*/ 	.word	0x00006b40


	//   ....[120]....
        /*15d0*/ 	.word	0x00006b50


	//   ....[121]....
        /*15d4*/ 	.word	0x00006b60


	//   ....[122]....
        /*15d8*/ 	.word	0x00006b70


	//   ....[123]....
        /*15dc*/ 	.word	0x00006b80


	//   ....[124]....
        /*15e0*/ 	.word	0x00006b90


	//   ....[125]....
        /*15e4*/ 	.word	0x00006ba0


	//   ....[126]....
        /*15e8*/ 	.word	0x00006bb0


	//   ....[127]....
        /*15ec*/ 	.word	0x00006bc0


	//   ....[128]....
        /*15f0*/ 	.word	0x00008180


	//   ....[129]....
        /*15f4*/ 	.word	0x000081a0


	//   ....[130]....
        /*15f8*/ 	.word	0x000081b0


	//   ....[131]....
        /*15fc*/ 	.word	0x000081c0


	//   ....[132]....
        /*1600*/ 	.word	0x000081d0


	//   ....[133]....
        /*1604*/ 	.word	0x000081e0


	//   ....[134]....
        /*1608*/ 	.word	0x000081f0


	//   ....[135]....
        /*160c*/ 	.word	0x00008200


	//   ....[136]....
        /*1610*/ 	.word	0x00008210


	//   ....[137]....
        /*1614*/ 	.word	0x00008220


	//   ....[138]....
        /*1618*/ 	.word	0x00008230


	//   ....[139]....
        /*161c*/ 	.word	0x00008240


	//   ....[140]....
        /*1620*/ 	.word	0x00008250


	//   ....[141]....
        /*1624*/ 	.word	0x00008260


	//   ....[142]....
        /*1628*/ 	.word	0x00008270


	//   ....[143]....
        /*162c*/ 	.word	0x00008280


	//   ....[144]....
        /*1630*/ 	.word	0x00008290


	//   ....[145]....
        /*1634*/ 	.word	0x000082a0


	//   ....[146]....
        /*1638*/ 	.word	0x000082b0


	//   ....[147]....
        /*163c*/ 	.word	0x000082c0


	//   ....[148]....
        /*1640*/ 	.word	0x000082d0


	//   ....[149]....
        /*1644*/ 	.word	0x000082e0


	//   ....[150]....
        /*1648*/ 	.word	0x000082f0


	//   ....[151]....
        /*164c*/ 	.word	0x00008300


	//   ....[152]....
        /*1650*/ 	.word	0x00008310


	//   ....[153]....
        /*1654*/ 	.word	0x00008320


	//   ....[154]....
        /*1658*/ 	.word	0x00008330


	//   ....[155]....
        /*165c*/ 	.word	0x00008340


	//   ....[156]....
        /*1660*/ 	.word	0x00008350


	//   ....[157]....
        /*1664*/ 	.word	0x00008360


	//   ....[158]....
        /*1668*/ 	.word	0x00008460


	//   ....[159]....
        /*166c*/ 	.word	0x00008470


	//   ....[160]....
        /*1670*/ 	.word	0x00008480


	//   ....[161]....
        /*1674*/ 	.word	0x00008490


	//   ....[162]....
        /*1678*/ 	.word	0x000084a0


	//   ....[163]....
        /*167c*/ 	.word	0x000084b0


	//   ....[164]....
        /*1680*/ 	.word	0x000084c0


	//   ....[165]....
        /*1684*/ 	.word	0x000084d0


	//   ....[166]....
        /*1688*/ 	.word	0x000084e0


	//   ....[167]....
        /*168c*/ 	.word	0x000084f0


	//   ....[168]....
        /*1690*/ 	.word	0x00008500


	//   ....[169]....
        /*1694*/ 	.word	0x00008510


	//   ....[170]....
        /*1698*/ 	.word	0x00008520


	//   ....[171]....
        /*169c*/ 	.word	0x00008530


	//   ....[172]....
        /*16a0*/ 	.word	0x00008540


	//   ....[173]....
        /*16a4*/ 	.word	0x00008550


	//   ....[174]....
        /*16a8*/ 	.word	0x00008560


	//   ....[175]....
        /*16ac*/ 	.word	0x00008570


	//   ....[176]....
        /*16b0*/ 	.word	0x00008580


	//   ....[177]....
        /*16b4*/ 	.word	0x00008590


	//   ....[178]....
        /*16b8*/ 	.word	0x000085a0


	//   ....[179]....
        /*16bc*/ 	.word	0x000085b0


	//   ....[180]....
        /*16c0*/ 	.word	0x000085c0


	//   ....[181]....
        /*16c4*/ 	.word	0x000085d0


	//   ....[182]....
        /*16c8*/ 	.word	0x000085e0


	//   ....[183]....
        /*16cc*/ 	.word	0x000085f0


	//   ....[184]....
        /*16d0*/ 	.word	0x00008600


	//   ....[185]....
        /*16d4*/ 	.word	0x00008610


	//   ....[186]....
        /*16d8*/ 	.word	0x00008620


	//   ....[187]....
        /*16dc*/ 	.word	0x00008630


	//   ....[188]....
        /*16e0*/ 	.word	0x00008640


	//   ....[189]....
        /*16e4*/ 	.word	0x00008650


	//   ....[190]....
        /*16e8*/ 	.word	0x00008660


	//   ....[191]....
        /*16ec*/ 	.word	0x00008670


	//   ....[192]....
        /*16f0*/ 	.word	0x00008680


	//   ....[193]....
        /*16f4*/ 	.word	0x00008690


	//   ....[194]....
        /*16f8*/ 	.word	0x000086a0


	//   ....[195]....
        /*16fc*/ 	.word	0x000086b0


	//   ....[196]....
        /*1700*/ 	.word	0x000086c0


	//   ....[197]....
        /*1704*/ 	.word	0x000086d0


	//   ....[198]....
        /*1708*/ 	.word	0x00008820


	//   ....[199]....
        /*170c*/ 	.word	0x00008830


	//   ....[200]....
        /*1710*/ 	.word	0x00008840


	//   ....[201]....
        /*1714*/ 	.word	0x00008850


	//   ....[202]....
        /*1718*/ 	.word	0x00008860


	//   ....[203]....
        /*171c*/ 	.word	0x00008870


	//   ....[204]....
        /*1720*/ 	.word	0x00008880


	//   ....[205]....
        /*1724*/ 	.word	0x00008890


	//   ....[206]....
        /*1728*/ 	.word	0x000088a0


	//   ....[207]....
        /*172c*/ 	.word	0x000088b0


	//   ....[208]....
        /*1730*/ 	.word	0x000088c0


	//   ....[209]....
        /*1734*/ 	.word	0x000088d0


	//   ....[210]....
        /*1738*/ 	.word	0x000088e0


	//   ....[211]....
        /*173c*/ 	.word	0x000088f0


	//   ....[212]....
        /*1740*/ 	.word	0x00008900


	//   ....[213]....
        /*1744*/ 	.word	0x00008910


	//   ....[214]....
        /*1748*/ 	.word	0x00008920


	//   ....[215]....
        /*174c*/ 	.word	0x00008930


	//   ....[216]....
        /*1750*/ 	.word	0x00008940


	//   ....[217]....
        /*1754*/ 	.word	0x00008950


	//   ....[218]....
        /*1758*/ 	.word	0x00008960


	//   ....[219]....
        /*175c*/ 	.word	0x00008970


	//   ....[220]....
        /*1760*/ 	.word	0x00008980


	//   ....[221]....
        /*1764*/ 	.word	0x00008990


	//   ....[222]....
        /*1768*/ 	.word	0x000089a0


	//   ....[223]....
        /*176c*/ 	.word	0x000089b0


	//   ....[224]....
        /*1770*/ 	.word	0x000089c0


	//   ....[225]....
        /*1774*/ 	.word	0x000089d0


	//   ....[226]....
        /*1778*/ 	.word	0x000089e0


	//   ....[227]....
        /*177c*/ 	.word	0x000089f0


	//   ....[228]....
        /*1780*/ 	.word	0x00008a00


	//   ....[229]....
        /*1784*/ 	.word	0x00008a10


	//   ....[230]....
        /*1788*/ 	.word	0x00008a20


	//   ....[231]....
        /*178c*/ 	.word	0x00008a30


	//   ....[232]....
        /*1790*/ 	.word	0x00008a40


	//   ....[233]....
        /*1794*/ 	.word	0x00008a50


	//   ....[234]....
        /*1798*/ 	.word	0x00008a60


	//   ....[235]....
        /*179c*/ 	.word	0x00008a70


	//   ....[236]....
        /*17a0*/ 	.word	0x00008a80


	//   ....[237]....
        /*17a4*/ 	.word	0x00008a90


	//   ....[238]....
        /*17a8*/ 	.word	0x00008be0


	//   ....[239]....
        /*17ac*/ 	.word	0x00008bf0


	//   ....[240]....
        /*17b0*/ 	.word	0x00008c00


	//   ....[241]....
        /*17b4*/ 	.word	0x00008c10


	//   ....[242]....
        /*17b8*/ 	.word	0x00008c20


	//   ....[243]....
        /*17bc*/ 	.word	0x00008c30


	//   ....[244]....
        /*17c0*/ 	.word	0x00008c40


	//   ....[245]....
        /*17c4*/ 	.word	0x00008c50


	//   ....[246]....
        /*17c8*/ 	.word	0x00008c60


	//   ....[247]....
        /*17cc*/ 	.word	0x00008c70


	//   ....[248]....
        /*17d0*/ 	.word	0x00008c80


	//   ....[249]....
        /*17d4*/ 	.word	0x00008c90


	//   ....[250]....
        /*17d8*/ 	.word	0x00008ca0


	//   ....[251]....
        /*17dc*/ 	.word	0x00008cb0


	//   ....[252]....
        /*17e0*/ 	.word	0x00008cc0


	//   ....[253]....
        /*17e4*/ 	.word	0x00008cd0


	//   ....[254]....
        /*17e8*/ 	.word	0x00008ce0


	//   ....[255]....
        /*17ec*/ 	.word	0x00008cf0


	//   ....[0]....
        /*17f0*/ 	.word	0x00008d00


	//   ....[1]....
        /*17f4*/ 	.word	0x00008d10


	//   ....[2]....
        /*17f8*/ 	.word	0x00008d20


	//   ....[3]....
        /*17fc*/ 	.word	0x00008d30


	//   ....[4]....
        /*1800*/ 	.word	0x00008d40


	//   ....[5]....
        /*1804*/ 	.word	0x00008d50


	//   ....[6]....
        /*1808*/ 	.word	0x00008d60


	//   ....[7]....
        /*180c*/ 	.word	0x00008d70


	//   ....[8]....
        /*1810*/ 	.word	0x00008d80


	//   ....[9]....
        /*1814*/ 	.word	0x00008d90


	//   ....[10]....
        /*1818*/ 	.word	0x00008da0


	//   ....[11]....
        /*181c*/ 	.word	0x00008db0


	//   ....[12]....
        /*1820*/ 	.word	0x00008dc0


	//   ....[13]....
        /*1824*/ 	.word	0x00008dd0


	//   ....[14]....
        /*1828*/ 	.word	0x00008de0


	//   ....[15]....
        /*182c*/ 	.word	0x00008df0


	//   ....[16]....
        /*1830*/ 	.word	0x00008e00


	//   ....[17]....
        /*1834*/ 	.word	0x00008e10


	//   ....[18]....
        /*1838*/ 	.word	0x00008e20


	//   ....[19]....
        /*183c*/ 	.word	0x00008e30


	//   ....[20]....
        /*1840*/ 	.word	0x00008e40


	//   ....[21]....
        /*1844*/ 	.word	0x00008e50


	//   ....[22]....
        /*1848*/ 	.word	0x00008fc0


	//   ....[23]....
        /*184c*/ 	.word	0x00008fd0


	//   ....[24]....
        /*1850*/ 	.word	0x00008fe0


	//   ....[25]....
        /*1854*/ 	.word	0x00008ff0


	//   ....[26]....
        /*1858*/ 	.word	0x00009000


	//   ....[27]....
        /*185c*/ 	.word	0x00009010


	//   ....[28]....
        /*1860*/ 	.word	0x00009020


	//   ....[29]....
        /*1864*/ 	.word	0x00009030


	//   ....[30]....
        /*1868*/ 	.word	0x00009040


	//   ....[31]....
        /*186c*/ 	.word	0x00009050


	//   ....[32]....
        /*1870*/ 	.word	0x00009060


	//   ....[33]....
        /*1874*/ 	.word	0x00009070


	//   ....[34]....
        /*1878*/ 	.word	0x00009080


	//   ....[35]....
        /*187c*/ 	.word	0x00009090


	//   ....[36]....
        /*1880*/ 	.word	0x000090a0


	//   ....[37]....
        /*1884*/ 	.word	0x000090b0


	//   ....[38]....
        /*1888*/ 	.word	0x000090c0


	//   ....[39]....
        /*188c*/ 	.word	0x000090d0


	//   ....[40]....
        /*1890*/ 	.word	0x000090e0


	//   ....[41]....
        /*1894*/ 	.word	0x000090f0


	//   ....[42]....
        /*1898*/ 	.word	0x00009100


	//   ....[43]....
        /*189c*/ 	.word	0x00009110


	//   ....[44]....
        /*18a0*/ 	.word	0x00009120


	//   ....[45]....
        /*18a4*/ 	.word	0x00009130


	//   ....[46]....
        /*18a8*/ 	.word	0x00009140


	//   ....[47]....
        /*18ac*/ 	.word	0x00009150


	//   ....[48]....
        /*18b0*/ 	.word	0x00009160


	//   ....[49]....
        /*18b4*/ 	.word	0x00009170


	//   ....[50]....
        /*18b8*/ 	.word	0x00009180


	//   ....[51]....
        /*18bc*/ 	.word	0x00009190


	//   ....[52]....
        /*18c0*/ 	.word	0x000091a0


	//   ....[53]....
        /*18c4*/ 	.word	0x000091b0


	//   ....[54]....
        /*18c8*/ 	.word	0x000091c0


	//   ....[55]....
        /*18cc*/ 	.word	0x000091d0


	//   ....[56]....
        /*18d0*/ 	.word	0x000091e0


	//   ....[57]....
        /*18d4*/ 	.word	0x000091f0


	//   ....[58]....
        /*18d8*/ 	.word	0x00009200


	//   ....[59]....
        /*18dc*/ 	.word	0x00009210


	//   ....[60]....
        /*18e0*/ 	.word	0x00009220


	//   ....[61]....
        /*18e4*/ 	.word	0x00009230


	//   ....[62]....
        /*18e8*/ 	.word	0x00009240


	//   ....[63]....
        /*18ec*/ 	.word	0x00009250


	//   ....[64]....
        /*18f0*/ 	.word	0x0000a810


	//   ....[65]....
        /*18f4*/ 	.word	0x0000a830


	//   ....[66]....
        /*18f8*/ 	.word	0x0000a840


	//   ....[67]....
        /*18fc*/ 	.word	0x0000a850


	//   ....[68]....
        /*1900*/ 	.word	0x0000a860


	//   ....[69]....
        /*1904*/ 	.word	0x0000a870


	//   ....[70]....
        /*1908*/ 	.word	0x0000a880


	//   ....[71]....
        /*190c*/ 	.word	0x0000a890


	//   ....[72]....
        /*1910*/ 	.word	0x0000a8a0


	//   ....[73]....
        /*1914*/ 	.word	0x0000a8b0


	//   ....[74]....
        /*1918*/ 	.word	0x0000a8c0


	//   ....[75]....
        /*191c*/ 	.word	0x0000a8d0


	//   ....[76]....
        /*1920*/ 	.word	0x0000a8e0


	//   ....[77]....
        /*1924*/ 	.word	0x0000a8f0


	//   ....[78]....
        /*1928*/ 	.word	0x0000a900


	//   ....[79]....
        /*192c*/ 	.word	0x0000a910


	//   ....[80]....
        /*1930*/ 	.word	0x0000a920


	//   ....[81]....
        /*1934*/ 	.word	0x0000a930


	//   ....[82]....
        /*1938*/ 	.word	0x0000a940


	//   ....[83]....
        /*193c*/ 	.word	0x0000a950


	//   ....[84]....
        /*1940*/ 	.word	0x0000a960


	//   ....[85]....
        /*1944*/ 	.word	0x0000a970


	//   ....[86]....
        /*1948*/ 	.word	0x0000a980


	//   ....[87]....
        /*194c*/ 	.word	0x0000a990


	//   ....[88]....
        /*1950*/ 	.word	0x0000a9a0


	//   ....[89]....
        /*1954*/ 	.word	0x0000a9b0


	//   ....[90]....
        /*1958*/ 	.word	0x0000a9c0


	//   ....[91]....
        /*195c*/ 	.word	0x0000a9d0


	//   ....[92]....
        /*1960*/ 	.word	0x0000a9e0


	//   ....[93]....
        /*1964*/ 	.word	0x0000a9f0


	//   ....[94]....
        /*1968*/ 	.word	0x0000aaf0


	//   ....[95]....
        /*196c*/ 	.word	0x0000ab00


	//   ....[96]....
        /*1970*/ 	.word	0x0000ab10


	//   ....[97]....
        /*1974*/ 	.word	0x0000ab20


	//   ....[98]....
        /*1978*/ 	.word	0x0000ab30


	//   ....[99]....
        /*197c*/ 	.word	0x0000ab40


	//   ....[100]....
        /*1980*/ 	.word	0x0000ab50


	//   ....[101]....
        /*1984*/ 	.word	0x0000ab60


	//   ....[102]....
        /*1988*/ 	.word	0x0000ab70


	//   ....[103]....
        /*198c*/ 	.word	0x0000ab80


	//   ....[104]....
        /*1990*/ 	.word	0x0000ab90


	//   ....[105]....
        /*1994*/ 	.word	0x0000aba0


	//   ....[106]....
        /*1998*/ 	.word	0x0000abb0


	//   ....[107]....
        /*199c*/ 	.word	0x0000abc0


	//   ....[108]....
        /*19a0*/ 	.word	0x0000abd0


	//   ....[109]....
        /*19a4*/ 	.word	0x0000abe0


	//   ....[110]....
        /*19a8*/ 	.word	0x0000abf0


	//   ....[111]....
        /*19ac*/ 	.word	0x0000ac00


	//   ....[112]....
        /*19b0*/ 	.word	0x0000ac10


	//   ....[113]....
        /*19b4*/ 	.word	0x0000ac20


	//   ....[114]....
        /*19b8*/ 	.word	0x0000ac30


	//   ....[115]....
        /*19bc*/ 	.word	0x0000ac40


	//   ....[116]....
        /*19c0*/ 	.word	0x0000ac50


	//   ....[117]....
        /*19c4*/ 	.word	0x0000ac60


	//   ....[118]....
        /*19c8*/ 	.word	0x0000ac70


	//   ....[119]....
        /*19cc*/ 	.word	0x0000ac80


	//   ....[120]....
        /*19d0*/ 	.word	0x0000ac90


	//   ....[121]....
        /*19d4*/ 	.word	0x0000aca0


	//   ....[122]....
        /*19d8*/ 	.word	0x0000acb0


	//   ....[123]....
        /*19dc*/ 	.word	0x0000acc0


	//   ....[124]....
        /*19e0*/ 	.word	0x0000acd0


	//   ....[125]....
        /*19e4*/ 	.word	0x0000ace0


	//   ....[126]....
        /*19e8*/ 	.word	0x0000acf0


	//   ....[127]....
        /*19ec*/ 	.word	0x0000ad00


	//   ....[128]....
        /*19f0*/ 	.word	0x0000ad10


	//   ....[129]....
        /*19f4*/ 	.word	0x0000ad20


	//   ....[130]....
        /*19f8*/ 	.word	0x0000ad30


	//   ....[131]....
        /*19fc*/ 	.word	0x0000ad40


	//   ....[132]....
        /*1a00*/ 	.word	0x0000ad50


	//   ....[133]....
        /*1a04*/ 	.word	0x0000ad60


	//   ....[134]....
        /*1a08*/ 	.word	0x0000aeb0


	//   ....[135]....
        /*1a0c*/ 	.word	0x0000aec0


	//   ....[136]....
        /*1a10*/ 	.word	0x0000aed0


	//   ....[137]....
        /*1a14*/ 	.word	0x0000aee0


	//   ....[138]....
        /*1a18*/ 	.word	0x0000aef0


	//   ....[139]....
        /*1a1c*/ 	.word	0x0000af00


	//   ....[140]....
        /*1a20*/ 	.word	0x0000af10


	//   ....[141]....
        /*1a24*/ 	.word	0x0000af20


	//   ....[142]....
        /*1a28*/ 	.word	0x0000af30


	//   ....[143]....
        /*1a2c*/ 	.word	0x0000af40


	//   ....[144]....
        /*1a30*/ 	.word	0x0000af50


	//   ....[145]....
        /*1a34*/ 	.word	0x0000af60


	//   ....[146]....
        /*1a38*/ 	.word	0x0000af70


	//   ....[147]....
        /*1a3c*/ 	.word	0x0000af80


	//   ....[148]....
        /*1a40*/ 	.word	0x0000af90


	//   ....[149]....
        /*1a44*/ 	.word	0x0000afa0


	//   ....[150]....
        /*1a48*/ 	.word	0x0000afb0


	//   ....[151]....
        /*1a4c*/ 	.word	0x0000afc0


	//   ....[152]....
        /*1a50*/ 	.word	0x0000afd0


	//   ....[153]....
        /*1a54*/ 	.word	0x0000afe0


	//   ....[154]....
        /*1a58*/ 	.word	0x0000aff0


	//   ....[155]....
        /*1a5c*/ 	.word	0x0000b000


	//   ....[156]....
        /*1a60*/ 	.word	0x0000b010


	//   ....[157]....
        /*1a64*/ 	.word	0x0000b020


	//   ....[158]....
        /*1a68*/ 	.word	0x0000b030


	//   ....[159]....
        /*1a6c*/ 	.word	0x0000b040


	//   ....[160]....
        /*1a70*/ 	.word	0x0000b050


	//   ....[161]....
        /*1a74*/ 	.word	0x0000b060


	//   ....[162]....
        /*1a78*/ 	.word	0x0000b070


	//   ....[163]....
        /*1a7c*/ 	.word	0x0000b080


	//   ....[164]....
        /*1a80*/ 	.word	0x0000b090


	//   ....[165]....
        /*1a84*/ 	.word	0x0000b0a0


	//   ....[166]....
        /*1a88*/ 	.word	0x0000b0b0


	//   ....[167]....
        /*1a8c*/ 	.word	0x0000b0c0


	//   ....[168]....
        /*1a90*/ 	.word	0x0000b0d0


	//   ....[169]....
        /*1a94*/ 	.word	0x0000b0e0


	//   ....[170]....
        /*1a98*/ 	.word	0x0000b0f0


	//   ....[171]....
        /*1a9c*/ 	.word	0x0000b100


	//   ....[172]....
        /*1aa0*/ 	.word	0x0000b110


	//   ....[173]....
        /*1aa4*/ 	.word	0x0000b120


	//   ....[174]....
        /*1aa8*/ 	.word	0x0000b270


	//   ....[175]....
        /*1aac*/ 	.word	0x0000b280


	//   ....[176]....
        /*1ab0*/ 	.word	0x0000b290


	//   ....[177]....
        /*1ab4*/ 	.word	0x0000b2a0


	//   ....[178]....
        /*1ab8*/ 	.word	0x0000b2b0


	//   ....[179]....
        /*1abc*/ 	.word	0x0000b2c0


	//   ....[180]....
        /*1ac0*/ 	.word	0x0000b2d0


	//   ....[181]....
        /*1ac4*/ 	.word	0x0000b2e0


	//   ....[182]....
        /*1ac8*/ 	.word	0x0000b2f0


	//   ....[183]....
        /*1acc*/ 	.word	0x0000b300


	//   ....[184]....
        /*1ad0*/ 	.word	0x0000b310


	//   ....[185]....
        /*1ad4*/ 	.word	0x0000b320


	//   ....[186]....
        /*1ad8*/ 	.word	0x0000b330


	//   ....[187]....
        /*1adc*/ 	.word	0x0000b340


	//   ....[188]....
        /*1ae0*/ 	.word	0x0000b350


	//   ....[189]....
        /*1ae4*/ 	.word	0x0000b360


	//   ....[190]....
        /*1ae8*/ 	.word	0x0000b370


	//   ....[191]....
        /*1aec*/ 	.word	0x0000b380


	//   ....[192]....
        /*1af0*/ 	.word	0x0000b390


	//   ....[193]....
        /*1af4*/ 	.word	0x0000b3a0


	//   ....[194]....
        /*1af8*/ 	.word	0x0000b3b0


	//   ....[195]....
        /*1afc*/ 	.word	0x0000b3c0


	//   ....[196]....
        /*1b00*/ 	.word	0x0000b3d0


	//   ....[197]....
        /*1b04*/ 	.word	0x0000b3e0


	//   ....[198]....
        /*1b08*/ 	.word	0x0000b3f0


	//   ....[199]....
        /*1b0c*/ 	.word	0x0000b400


	//   ....[200]....
        /*1b10*/ 	.word	0x0000b410


	//   ....[201]....
        /*1b14*/ 	.word	0x0000b420


	//   ....[202]....
        /*1b18*/ 	.word	0x0000b430


	//   ....[203]....
        /*1b1c*/ 	.word	0x0000b440


	//   ....[204]....
        /*1b20*/ 	.word	0x0000b450


	//   ....[205]....
        /*1b24*/ 	.word	0x0000b460


	//   ....[206]....
        /*1b28*/ 	.word	0x0000b470


	//   ....[207]....
        /*1b2c*/ 	.word	0x0000b480


	//   ....[208]....
        /*1b30*/ 	.word	0x0000b490


	//   ....[209]....
        /*1b34*/ 	.word	0x0000b4a0


	//   ....[210]....
        /*1b38*/ 	.word	0x0000b4b0


	//   ....[211]....
        /*1b3c*/ 	.word	0x0000b4c0


	//   ....[212]....
        /*1b40*/ 	.word	0x0000b4d0


	//   ....[213]....
        /*1b44*/ 	.word	0x0000b4e0


	//   ....[214]....
        /*1b48*/ 	.word	0x0000b650


	//   ....[215]....
        /*1b4c*/ 	.word	0x0000b660


	//   ....[216]....
        /*1b50*/ 	.word	0x0000b670


	//   ....[217]....
        /*1b54*/ 	.word	0x0000b680


	//   ....[218]....
        /*1b58*/ 	.word	0x0000b690


	//   ....[219]....
        /*1b5c*/ 	.word	0x0000b6a0


	//   ....[220]....
        /*1b60*/ 	.word	0x0000b6b0


	//   ....[221]....
        /*1b64*/ 	.word	0x0000b6c0


	//   ....[222]....
        /*1b68*/ 	.word	0x0000b6d0


	//   ....[223]....
        /*1b6c*/ 	.word	0x0000b6e0


	//   ....[224]....
        /*1b70*/ 	.word	0x0000b6f0


	//   ....[225]....
        /*1b74*/ 	.word	0x0000b700


	//   ....[226]....
        /*1b78*/ 	.word	0x0000b710


	//   ....[227]....
        /*1b7c*/ 	.word	0x0000b720


	//   ....[228]....
        /*1b80*/ 	.word	0x0000b730


	//   ....[229]....
        /*1b84*/ 	.word	0x0000b740


	//   ....[230]....
        /*1b88*/ 	.word	0x0000b750


	//   ....[231]....
        /*1b8c*/ 	.word	0x0000b760


	//   ....[232]....
        /*1b90*/ 	.word	0x0000b770


	//   ....[233]....
        /*1b94*/ 	.word	0x0000b780


	//   ....[234]....
        /*1b98*/ 	.word	0x0000b790


	//   ....[235]....
        /*1b9c*/ 	.word	0x0000b7a0


	//   ....[236]....
        /*1ba0*/ 	.word	0x0000b7b0


	//   ....[237]....
        /*1ba4*/ 	.word	0x0000b7c0


	//   ....[238]....
        /*1ba8*/ 	.word	0x0000b7d0


	//   ....[239]....
        /*1bac*/ 	.word	0x0000b7e0


	//   ....[240]....
        /*1bb0*/ 	.word	0x0000b7f0


	//   ....[241]....
        /*1bb4*/ 	.word	0x0000b800


	//   ....[242]....
        /*1bb8*/ 	.word	0x0000b810


	//   ....[243]....
        /*1bbc*/ 	.word	0x0000b820


	//   ....[244]....
        /*1bc0*/ 	.word	0x0000b830


	//   ....[245]....
        /*1bc4*/ 	.word	0x0000b840


	//   ....[246]....
        /*1bc8*/ 	.word	0x0000b850


	//   ....[247]....
        /*1bcc*/ 	.word	0x0000b860


	//   ....[248]....
        /*1bd0*/ 	.word	0x0000b870


	//   ....[249]....
        /*1bd4*/ 	.word	0x0000b880


	//   ....[250]....
        /*1bd8*/ 	.word	0x0000b890


	//   ....[251]....
        /*1bdc*/ 	.word	0x0000b8a0


	//   ....[252]....
        /*1be0*/ 	.word	0x0000b8b0


	//   ....[253]....
        /*1be4*/ 	.word	0x0000b8c0


	//   ....[254]....
        /*1be8*/ 	.word	0x0000b8d0


	//   ....[255]....
        /*1bec*/ 	.word	0x0000b8e0


	//   ....[0]....
        /*1bf0*/ 	.word	0x0000cea0


	//   ....[1]....
        /*1bf4*/ 	.word	0x0000cec0


	//   ....[2]....
        /*1bf8*/ 	.word	0x0000ced0


	//   ....[3]....
        /*1bfc*/ 	.word	0x0000cee0


	//   ....[4]....
        /*1c00*/ 	.word	0x0000cef0


	//   ....[5]....
        /*1c04*/ 	.word	0x0000cf00


	//   ....[6]....
        /*1c08*/ 	.word	0x0000cf10


	//   ....[7]....
        /*1c0c*/ 	.word	0x0000cf20


	//   ....[8]....
        /*1c10*/ 	.word	0x0000cf30


	//   ....[9]....
        /*1c14*/ 	.word	0x0000cf40


	//   ....[10]....
        /*1c18*/ 	.word	0x0000cf50


	//   ....[11]....
        /*1c1c*/ 	.word	0x0000cf60


	//   ....[12]....
        /*1c20*/ 	.word	0x0000cf70


	//   ....[13]....
        /*1c24*/ 	.word	0x0000cf80


	//   ....[14]....
        /*1c28*/ 	.word	0x0000cf90


	//   ....[15]....
        /*1c2c*/ 	.word	0x0000cfa0


	//   ....[16]....
        /*1c30*/ 	.word	0x0000cfb0


	//   ....[17]....
        /*1c34*/ 	.word	0x0000cfc0


	//   ....[18]....
        /*1c38*/ 	.word	0x0000cfd0


	//   ....[19]....
        /*1c3c*/ 	.word	0x0000cfe0


	//   ....[20]....
        /*1c40*/ 	.word	0x0000cff0


	//   ....[21]....
        /*1c44*/ 	.word	0x0000d000


	//   ....[22]....
        /*1c48*/ 	.word	0x0000d010


	//   ....[23]....
        /*1c4c*/ 	.word	0x0000d020


	//   ....[24]....
        /*1c50*/ 	.word	0x0000d030


	//   ....[25]....
        /*1c54*/ 	.word	0x0000d040


	//   ....[26]....
        /*1c58*/ 	.word	0x0000d050


	//   ....[27]....
        /*1c5c*/ 	.word	0x0000d060


	//   ....[28]....
        /*1c60*/ 	.word	0x0000d070


	//   ....[29]....
        /*1c64*/ 	.word	0x0000d080


	//   ....[30]....
        /*1c68*/ 	.word	0x0000d180


	//   ....[31]....
        /*1c6c*/ 	.word	0x0000d190


	//   ....[32]....
        /*1c70*/ 	.word	0x0000d1a0


	//   ....[33]....
        /*1c74*/ 	.word	0x0000d1b0


	//   ....[34]....
        /*1c78*/ 	.word	0x0000d1c0


	//   ....[35]....
        /*1c7c*/ 	.word	0x0000d1d0


	//   ....[36]....
        /*1c80*/ 	.word	0x0000d1e0


	//   ....[37]....
        /*1c84*/ 	.word	0x0000d1f0


	//   ....[38]....
        /*1c88*/ 	.word	0x0000d200


	//   ....[39]....
        /*1c8c*/ 	.word	0x0000d210


	//   ....[40]....
        /*1c90*/ 	.word	0x0000d220


	//   ....[41]....
        /*1c94*/ 	.word	0x0000d230


	//   ....[42]....
        /*1c98*/ 	.word	0x0000d240


	//   ....[43]....
        /*1c9c*/ 	.word	0x0000d250


	//   ....[44]....
        /*1ca0*/ 	.word	0x0000d260


	//   ....[45]....
        /*1ca4*/ 	.word	0x0000d270


	//   ....[46]....
        /*1ca8*/ 	.word	0x0000d280


	//   ....[47]....
        /*1cac*/ 	.word	0x0000d290


	//   ....[48]....
        /*1cb0*/ 	.word	0x0000d2a0


	//   ....[49]....
        /*1cb4*/ 	.word	0x0000d2b0


	//   ....[50]....
        /*1cb8*/ 	.word	0x0000d2c0


	//   ....[51]....
        /*1cbc*/ 	.word	0x0000d2d0


	//   ....[52]....
        /*1cc0*/ 	.word	0x0000d2e0


	//   ....[53]....
        /*1cc4*/ 	.word	0x0000d2f0


	//   ....[54]....
        /*1cc8*/ 	.word	0x0000d300


	//   ....[55]....
        /*1ccc*/ 	.word	0x0000d310


	//   ....[56]....
        /*1cd0*/ 	.word	0x0000d320


	//   ....[57]....
        /*1cd4*/ 	.word	0x0000d330


	//   ....[58]....
        /*1cd8*/ 	.word	0x0000d340


	//   ....[59]....
        /*1cdc*/ 	.word	0x0000d350


	//   ....[60]....
        /*1ce0*/ 	.word	0x0000d360


	//   ....[61]....
        /*1ce4*/ 	.word	0x0000d370


	//   ....[62]....
        /*1ce8*/ 	.word	0x0000d380


	//   ....[63]....
        /*1cec*/ 	.word	0x0000d390


	//   ....[64]....
        /*1cf0*/ 	.word	0x0000d3a0


	//   ....[65]....
        /*1cf4*/ 	.word	0x0000d3b0


	//   ....[66]....
        /*1cf8*/ 	.word	0x0000d3c0


	//   ....[67]....
        /*1cfc*/ 	.word	0x0000d3d0


	//   ....[68]....
        /*1d00*/ 	.word	0x0000d3e0


	//   ....[69]....
        /*1d04*/ 	.word	0x0000d3f0


	//   ....[70]....
        /*1d08*/ 	.word	0x0000d540


	//   ....[71]....
        /*1d0c*/ 	.word	0x0000d550


	//   ....[72]....
        /*1d10*/ 	.word	0x0000d560


	//   ....[73]....
        /*1d14*/ 	.word	0x0000d570


	//   ....[74]....
        /*1d18*/ 	.word	0x0000d580


	//   ....[75]....
        /*1d1c*/ 	.word	0x0000d590


	//   ....[76]....
        /*1d20*/ 	.word	0x0000d5a0


	//   ....[77]....
        /*1d24*/ 	.word	0x0000d5b0


	//   ....[78]....
        /*1d28*/ 	.word	0x0000d5c0


	//   ....[79]....
        /*1d2c*/ 	.word	0x0000d5d0


	//   ....[80]....
        /*1d30*/ 	.word	0x0000d5e0


	//   ....[81]....
        /*1d34*/ 	.word	0x0000d5f0


	//   ....[82]....
        /*1d38*/ 	.word	0x0000d600


	//   ....[83]....
        /*1d3c*/ 	.word	0x0000d610


	//   ....[84]....
        /*1d40*/ 	.word	0x0000d620


	//   ....[85]....
        /*1d44*/ 	.word	0x0000d630


	//   ....[86]....
        /*1d48*/ 	.word	0x0000d640


	//   ....[87]....
        /*1d4c*/ 	.word	0x0000d650


	//   ....[88]....
        /*1d50*/ 	.word	0x0000d660


	//   ....[89]....
        /*1d54*/ 	.word	0x0000d670


	//   ....[90]....
        /*1d58*/ 	.word	0x0000d680


	//   ....[91]....
        /*1d5c*/ 	.word	0x0000d690


	//   ....[92]....
        /*1d60*/ 	.word	0x0000d6a0


	//   ....[93]....
        /*1d64*/ 	.word	0x0000d6b0


	//   ....[94]....
        /*1d68*/ 	.word	0x0000d6c0


	//   ....[95]....
        /*1d6c*/ 	.word	0x0000d6d0


	//   ....[96]....
        /*1d70*/ 	.word	0x0000d6e0


	//   ....[97]....
        /*1d74*/ 	.word	0x0000d6f0


	//   ....[98]....
        /*1d78*/ 	.word	0x0000d700


	//   ....[99]....
        /*1d7c*/ 	.word	0x0000d710


	//   ....[100]....
        /*1d80*/ 	.word	0x0000d720


	//   ....[101]....
        /*1d84*/ 	.word	0x0000d730


	//   ....[102]....
        /*1d88*/ 	.word	0x0000d740


	//   ....[103]....
        /*1d8c*/ 	.word	0x0000d750


	//   ....[104]....
        /*1d90*/ 	.word	0x0000d760


	//   ....[105]....
        /*1d94*/ 	.word	0x0000d770


	//   ....[106]....
        /*1d98*/ 	.word	0x0000d780


	//   ....[107]....
        /*1d9c*/ 	.word	0x0000d790


	//   ....[108]....
        /*1da0*/ 	.word	0x0000d7a0


	//   ....[109]....
        /*1da4*/ 	.word	0x0000d7b0


	//   ....[110]....
        /*1da8*/ 	.word	0x0000d7c0


	//   ....[111]....
        /*1dac*/ 	.word	0x0000d7d0


	//   ....[112]....
        /*1db0*/ 	.word	0x0000d920


	//   ....[113]....
        /*1db4*/ 	.word	0x0000d930


	//   ....[114]....
        /*1db8*/ 	.word	0x0000d940


	//   ....[115]....
        /*1dbc*/ 	.word	0x0000d950


	//   ....[116]....
        /*1dc0*/ 	.word	0x0000d960


	//   ....[117]....
        /*1dc4*/ 	.word	0x0000d970


	//   ....[118]....
        /*1dc8*/ 	.word	0x0000d980


	//   ....[119]....
        /*1dcc*/ 	.word	0x0000d990


	//   ....[120]....
        /*1dd0*/ 	.word	0x0000d9a0


	//   ....[121]....
        /*1dd4*/ 	.word	0x0000d9b0


	//   ....[122]....
        /*1dd8*/ 	.word	0x0000d9c0


	//   ....[123]....
        /*1ddc*/ 	.word	0x0000d9d0


	//   ....[124]....
        /*1de0*/ 	.word	0x0000d9e0


	//   ....[125]....
        /*1de4*/ 	.word	0x0000d9f0


	//   ....[126]....
        /*1de8*/ 	.word	0x0000da00


	//   ....[127]....
        /*1dec*/ 	.word	0x0000da10


	//   ....[128]....
        /*1df0*/ 	.word	0x0000da20


	//   ....[129]....
        /*1df4*/ 	.word	0x0000da30


	//   ....[130]....
        /*1df8*/ 	.word	0x0000da40


	//   ....[131]....
        /*1dfc*/ 	.word	0x0000da50


	//   ....[132]....
        /*1e00*/ 	.word	0x0000da60


	//   ....[133]....
        /*1e04*/ 	.word	0x0000da70


	//   ....[134]....
        /*1e08*/ 	.word	0x0000da80


	//   ....[135]....
        /*1e0c*/ 	.word	0x0000da90


	//   ....[136]....
        /*1e10*/ 	.word	0x0000daa0


	//   ....[137]....
        /*1e14*/ 	.word	0x0000dab0


	//   ....[138]....
        /*1e18*/ 	.word	0x0000dac0


	//   ....[139]....
        /*1e1c*/ 	.word	0x0000dad0


	//   ....[140]....
        /*1e20*/ 	.word	0x0000dae0


	//   ....[141]....
        /*1e24*/ 	.word	0x0000daf0


	//   ....[142]....
        /*1e28*/ 	.word	0x0000db00


	//   ....[143]....
        /*1e2c*/ 	.word	0x0000db10


	//   ....[144]....
        /*1e30*/ 	.word	0x0000db20


	//   ....[145]....
        /*1e34*/ 	.word	0x0000db30


	//   ....[146]....
        /*1e38*/ 	.word	0x0000db40


	//   ....[147]....
        /*1e3c*/ 	.word	0x0000db50


	//   ....[148]....
        /*1e40*/ 	.word	0x0000db60


	//   ....[149]....
        /*1e44*/ 	.word	0x0000db70


	//   ....[150]....
        /*1e48*/ 	.word	0x0000db80


	//   ....[151]....
        /*1e4c*/ 	.word	0x0000db90


	//   ....[152]....
        /*1e50*/ 	.word	0x0000dd10


	//   ....[153]....
        /*1e54*/ 	.word	0x0000dd20


	//   ....[154]....
        /*1e58*/ 	.word	0x0000dd30


	//   ....[155]....
        /*1e5c*/ 	.word	0x0000dd40


	//   ....[156]....
        /*1e60*/ 	.word	0x0000dd50


	//   ....[157]....
        /*1e64*/ 	.word	0x0000dd60


	//   ....[158]....
        /*1e68*/ 	.word	0x0000dd70


	//   ....[159]....
        /*1e6c*/ 	.word	0x0000dd80


	//   ....[160]....
        /*1e70*/ 	.word	0x0000dd90


	//   ....[161]....
        /*1e74*/ 	.word	0x0000dda0


	//   ....[162]....
        /*1e78*/ 	.word	0x0000ddb0


	//   ....[163]....
        /*1e7c*/ 	.word	0x0000ddc0


	//   ....[164]....
        /*1e80*/ 	.word	0x0000ddd0


	//   ....[165]....
        /*1e84*/ 	.word	0x0000dde0


	//   ....[166]....
        /*1e88*/ 	.word	0x0000ddf0


	//   ....[167]....
        /*1e8c*/ 	.word	0x0000de00


	//   ....[168]....
        /*1e90*/ 	.word	0x0000de10


	//   ....[169]....
        /*1e94*/ 	.word	0x0000de20


	//   ....[170]....
        /*1e98*/ 	.word	0x0000de30


	//   ....[171]....
        /*1e9c*/ 	.word	0x0000de40


	//   ....[172]....
        /*1ea0*/ 	.word	0x0000de50


	//   ....[173]....
        /*1ea4*/ 	.word	0x0000de60


	//   ....[174]....
        /*1ea8*/ 	.word	0x0000de70


	//   ....[175]....
        /*1eac*/ 	.word	0x0000de80


	//   ....[176]....
        /*1eb0*/ 	.word	0x0000de90


	//   ....[177]....
        /*1eb4*/ 	.word	0x0000dea0


	//   ....[178]....
        /*1eb8*/ 	.word	0x0000deb0


	//   ....[179]....
        /*1ebc*/ 	.word	0x0000dec0


	//   ....[180]....
        /*1ec0*/ 	.word	0x0000ded0


	//   ....[181]....
        /*1ec4*/ 	.word	0x0000dee0


	//   ....[182]....
        /*1ec8*/ 	.word	0x0000def0


	//   ....[183]....
        /*1ecc*/ 	.word	0x0000df00


	//   ....[184]....
        /*1ed0*/ 	.word	0x0000df10


	//   ....[185]....
        /*1ed4*/ 	.word	0x0000df20


	//   ....[186]....
        /*1ed8*/ 	.word	0x0000df30


	//   ....[187]....
        /*1edc*/ 	.word	0x0000df40


	//   ....[188]....
        /*1ee0*/ 	.word	0x0000df50


	//   ....[189]....
        /*1ee4*/ 	.word	0x0000df60


	//   ....[190]....
        /*1ee8*/ 	.word	0x0000df70


	//   ....[191]....
        /*1eec*/ 	.word	0x0000df80


	//----- nvinfo : EIATTR_EXIT_INSTR_OFFSETS
	.align		4
.L_404:
        /*1ef0*/ 	.byte	0x04, 0x1c
        /*1ef2*/ 	.short	(.L_406 - .L_405)


	//   ....[0]....
.L_405:
        /*1ef4*/ 	.word	0x00000290


	//   ....[1]....
        /*1ef8*/ 	.word	0x00013580


	//   ....[2]....
        /*1efc*/ 	.word	0x00013620


	//   ....[3]....
        /*1f00*/ 	.word	0x00013680


	//   ....[4]....
        /*1f04*/ 	.word	0x000136d0


	//----- nvinfo : EIATTR_MAX_THREADS
	.align		4
.L_406:
        /*1f08*/ 	.byte	0x04, 0x05
        /*1f0a*/ 	.short	(.L_408 - .L_407)
.L_407:
        /*1f0c*/ 	.word	0x00000020
        /*1f10*/ 	.word	0x00000001
        /*1f14*/ 	.word	0x00000001


	//----- nvinfo : EIATTR_CRS_STACK_SIZE
	.align		4
.L_408:
        /*1f18*/ 	.byte	0x04, 0x1e
        /*1f1a*/ 	.short	(.L_410 - .L_409)
.L_409:
        /*1f1c*/ 	.word	0x00000000


	//----- nvinfo : EIATTR_CBANK_PARAM_SIZE
	.align		4
.L_410:
        /*1f20*/ 	.byte	0x03, 0x19
        /*1f22*/ 	.short	0x00d2


	//----- nvinfo : EIATTR_PARAM_CBANK
	.align		4
        /*1f24*/ 	.byte	0x04, 0x0a
        /*1f26*/ 	.short	(.L_412 - .L_411)
	.align		4
.L_411:
        /*1f28*/ 	.word	index@(.nv.constant0._ZN17fastertransformer17batch_topk_kernelI6__halfLi128ELi32EEEvPKiPKT_PiPfS8_PKbS3_NS_14BeamHypothesesEiiifS4_)
        /*1f2c*/ 	.short	0x0210
        /*1f2e*/ 	.short	0x00d2


	//----- nvinfo : EIATTR_SW_WAR
	.align		4
.L_412:
        /*1f30*/ 	.byte	0x04, 0x36
        /*1f32*/ 	.short	(.L_414 - .L_413)
.L_413:
        /*1f34*/ 	.word	0x00000008
.L_414:


//--------------------- .nv.info._ZN17fastertransformer38beam_online_softmax_topk_stage2_kernelI6__halfLi128ELi128EEEvPKfS3_PiPT_ii --------------------------
	.section	.nv.info._ZN17fastertransformer38beam_online_softmax_topk_stage2_kernelI6__halfLi128ELi128EEEvPKfS3_PiPT_ii,"",@"SHT_CUDA_INFO"
	.sectionflags	@""
	.align	4


	//----- nvinfo : EIATTR_CUDA_API_VERSION
	.align		4
        /*0000*/ 	.byte	0x04, 0x37
        /*0002*/ 	.short	(.L_416 - .L_415)
.L_415:
        /*0004*/ 	.word	0x00000082


	//----- nvinfo : EIATTR_KPARAM_INFO
	.align		4
.L_416:
        /*0008*/ 	.byte	0x04, 0x17
        /*000a*/ 	.short	(.L_418 - .L_417)
.L_417:
        /*000c*/ 	.word	0x00000000
        /*0010*/ 	.short	0x0005
        /*0012*/ 	.short	0x0024
        /*0014*/ 	.byte	0x00, 0xf0, 0x11, 0x00


	//----- nvinfo : EIATTR_KPARAM_INFO
	.align		4
.L_418:
        /*0018*/ 	.byte	0x04, 0x17
        /*001a*/ 	.short	(.L_420 - .L_419)
.L_419:
        /*001c*/ 	.word	0x00000000
        /*0020*/ 	.short	0x0004
        /*0022*/ 	.short	0x0020
        /*0024*/ 	.byte	0x00, 0xf0, 0x11, 0x00


	//----- nvinfo : EIATTR_KPARAM_INFO
	.align		4
.L_420:
        /*0028*/ 	.byte	0x04, 0x17
        /*002a*/ 	.short	(.L_422 - .L_421)
.L_421:
        /*002c*/ 	.word	0x00000000
        /*0030*/ 	.short	0x0003
        /*0032*/ 	.short	0x0018
        /*0034*/ 	.byte	0x00, 0xf0, 0x21, 0x00


	//----- nvinfo : EIATTR_KPARAM_INFO
	.align		4
.L_422:
        /*0038*/ 	.byte	0x04, 0x17
        /*003a*/ 	.short	(.L_424 - .L_423)
.L_423:
        /*003c*/ 	.word	0x00000000
        /*0040*/ 	.short	0x0002
        /*0042*/ 	.short	0x0010
        /*0044*/ 	.byte	0x00, 0xf0, 0x21, 0x00


	//----- nvinfo : EIATTR_KPARAM_INFO
	.align		4
.L_424:
        /*0048*/ 	.byte	0x04, 0x17
        /*004a*/ 	.short	(.L_426 - .L_425)
.L_425:
        /*004c*/ 	.word	0x00000000
        /*0050*/ 	.short	0x0001
        /*0052*/ 	.short	0x0008
        /*0054*/ 	.byte	0x00, 0xf0, 0x21, 0x00


	//----- nvinfo : EIATTR_KPARAM_INFO
	.align		4
.L_426:
        /*0058*/ 	.byte	0x04, 0x17
        /*005a*/ 	.short	(.L_428 - .L_427)
.L_427:
        /*005c*/ 	.word	0x00000000
        /*0060*/ 	.short	0x0000
        /*0062*/ 	.short	0x0000
        /*0064*/ 	.byte	0x00, 0xf0, 0x21, 0x00


	//----- nvinfo : EIATTR_SPARSE_MMA_MASK
	.align		4
.L_428:
        /*0068*/ 	.byte	0x03, 0x50
        /*006a*/ 	.short	0x0000


	//----- nvinfo : EIATTR_MAXREG_COUNT
	.align		4
        /*006c*/ 	.byte	0x03, 0x1b
        /*006e*/ 	.short	0x00ff


	//----- nvinfo : EIATTR_NUM_BARRIERS
	.align		4
        /*0070*/ 	.byte	0x02, 0x4c
        /*0072*/ 	.byte	0x01
	.zero		1


	//----- nvinfo : EIATTR_MERCURY_ISA_VERSION
	.align		4
        /*0074*/ 	.byte	0x03, 0x5f
        /*0076*/ 	.short	0x0101


	//----- nvinfo : EIATTR_COOP_GROUP_MASK_REGIDS
	.align		4
        /*0078*/ 	.byte	0x04, 0x29
        /*007a*/ 	.short	(.L_430 - .L_429)


	//   ....[0]....
.L_429:
        /*007c*/ 	.word	0xffffffff


	//   ....[1]....
        /*0080*/ 	.word	0xffffffff


	//   ....[2]....
        /*0084*/ 	.word	0xffffffff


	//   ....[3]....
        /*0088*/ 	.word	0xffffffff


	//   ....[4]....
        /*008c*/ 	.word	0xffffffff


	//   ....[5]....
        /*0090*/ 	.word	0xffffffff


	//   ....[6]....
        /*0094*/ 	.word	0xffffffff


	//   ....[7]....
        /*0098*/ 	.word	0xffffffff


	//   ....[8]....
        /*009c*/ 	.word	0xffffffff


	//   ....[9]....
        /*00a0*/ 	.word	0xffffffff


	//   ....[10]....
        /*00a4*/ 	.word	0xffffffff


	//   ....[11]....
        /*00a8*/ 	.word	0xffffffff


	//   ....[12]....
        /*00ac*/ 	.word	0xffffffff


	//   ....[13]....
        /*00b0*/ 	.word	0xffffffff


	//   ....[14]....
        /*00b4*/ 	.word	0xffffffff


	//   ....[15]....
        /*00b8*/ 	.word	0xffffffff


	//   ....[16]....
        /*00bc*/ 	.word	0xffffffff


	//   ....[17]....
        /*00c0*/ 	.word	0xffffffff


	//   ....[18]....
        /*00c4*/ 	.word	0xffffffff


	//   ....[19]....
        /*00c8*/ 	.word	0xffffffff


	//   ....[20]....
        /*00cc*/ 	.word	0xffffffff


	//   ....[21]....
        /*00d0*/ 	.word	0xffffffff


	//   ....[22]....
        /*00d4*/ 	.word	0xffffffff


	//   ....[23]....
        /*00d8*/ 	.word	0xffffffff


	//   ....[24]....
        /*00dc*/ 	.word	0xffffffff


	//   ....[25]....
        /*00e0*/ 	.word	0xffffffff


	//   ....[26]....
        /*00e4*/ 	.word	0xffffffff


	//   ....[27]....
        /*00e8*/ 	.word	0xffffffff


	//   ....[28]....
        /*00ec*/ 	.word	0xffffffff


	//   ....[29]....
        /*00f0*/ 	.word	0xffffffff


	//   ....[30]....
        /*00f4*/ 	.word	0xffffffff


	//   ....[31]....
        /*00f8*/ 	.word	0xffffffff


	//   ....[32]....
        /*00fc*/ 	.word	0xffffffff


	//   ....[33]....
        /*0100*/ 	.word	0xffffffff


	//   ....[34]....
        /*0104*/ 	.word	0xffffffff


	//   ....[35]....
        /*0108*/ 	.word	0xffffffff


	//   ....[36]....
        /*010c*/ 	.word	0xffffffff


	//   ....[37]....
        /*0110*/ 	.word	0xffffffff


	//   ....[38]....
        /*0114*/ 	.word	0xffffffff


	//   ....[39]....
        /*0118*/ 	.word	0xffffffff


	//   ....[40]....
        /*011c*/ 	.word	0xffffffff


	//   ....[41]....
        /*0120*/ 	.word	0xffffffff


	//   ....[42]....
        /*0124*/ 	.word	0xffffffff


	//   ....[43]....
        /*0128*/ 	.word	0xffffffff


	//   ....[44]....
        /*012c*/ 	.word	0xffffffff


	//   ....[45]....
        /*0130*/ 	.word	0xffffffff


	//   ....[46]....
        /*0134*/ 	.word	0xffffffff


	//   ....[47]....
        /*0138*/ 	.word	0xffffffff


	//   ....[48]....
        /*013c*/ 	.word	0xffffffff


	//   ....[49]....
        /*0140*/ 	.word	0xffffffff


	//   ....[50]....
        /*0144*/ 	.word	0xffffffff


	//   ....[51]....
        /*0148*/ 	.word	0xffffffff


	//   ....[52]....
        /*014c*/ 	.word	0xffffffff


	//   ....[53]....
        /*0150*/ 	.word	0xffffffff


	//   ....[54]....
        /*0154*/ 	.word	0xffffffff


	//   ....[55]....
        /*0158*/ 	.word	0xffffffff


	//   ....[56]....
        /*015c*/ 	.word	0xffffffff


	//   ....[57]....
        /*0160*/ 	.word	0xffffffff


	//   ....[58]....
        /*0164*/ 	.word	0xffffffff


	//   ....[59]....
        /*0168*/ 	.word	0xffffffff


	//   ....[60]....
        /*016c*/ 	.word	0xffffffff


	//   ....[61]....
        /*0170*/ 	.word	0xffffffff


	//   ....[62]....
        /*0174*/ 	.word	0xffffffff


	//   ....[63]....
        /*0178*/ 	.word	0xffffffff


	//   ....[64]....
        /*017c*/ 	.word	0xffffffff


	//   ....[65]....
        /*0180*/ 	.word	0xffffffff


	//   ....[66]....
        /*0184*/ 	.word	0xffffffff


	//   ....[67]....
        /*0188*/ 	.word	0xffffffff


	//   ....[68]....
        /*018c*/ 	.word	0xffffffff


	//   ....[69]....
        /*0190*/ 	.word	0xffffffff


	//   ....[70]....
        /*0194*/ 	.word	0xffffffff


	//   ....[71]....
        /*0198*/ 	.word	0xffffffff


	//   ....[72]....
        /*019c*/ 	.word	0xffffffff


	//   ....[73]....
        /*01a0*/ 	.word	0xffffffff


	//   ....[74]....
        /*01a4*/ 	.word	0xffffffff


	//   ....[75]....
        /*01a8*/ 	.word	0xffffffff


	//   ....[76]....
        /*01ac*/ 	.word	0xffffffff


	//   ....[77]....
        /*01b0*/ 	.word	0xffffffff


	//   ....[78]....
        /*01b4*/ 	.word	0xffffffff


	//   ....[79]....
        /*01b8*/ 	.word	0xffffffff


	//   ....[80]....
        /*01bc*/ 	.word	0xffffffff


	//   ....[81]....
        /*01c0*/ 	.word	0xffffffff


	//   ....[82]....
        /*01c4*/ 	.word	0xffffffff


	//   ....[83]....
        /*01c8*/ 	.word	0xffffffff


	//   ....[84]....
        /*01cc*/ 	.word	0xffffffff


	//   ....[85]....
        /*01d0*/ 	.word	0xffffffff


	//   ....[86]....
        /*01d4*/ 	.word	0xffffffff


	//   ....[87]....
        /*01d8*/ 	.word	0xffffffff


	//   ....[88]....
        /*01dc*/ 	.word	0xffffffff


	//   ....[89]....
        /*01e0*/ 	.word	0xffffffff


	//   ....[90]....
        /*01e4*/ 	.word	0xffffffff


	//   ....[91]....
        /*01e8*/ 	.word	0xffffffff


	//   ....[92]....
        /*01ec*/ 	.word	0xffffffff


	//   ....[93]....
        /*01f0*/ 	.word	0xffffffff


	//   ....[94]....
        /*01f4*/ 	.word	0xffffffff


	//   ....[95]....
        /*01f8*/ 	.word	0xffffffff


	//   ....[96]....
        /*01fc*/ 	.word	0xffffffff


	//   ....[97]....
        /*0200*/ 	.word	0xffffffff


	//   ....[98]....
        /*0204*/ 	.word	0xffffffff


	//   ....[99]....
        /*0208*/ 	.word	0xffffffff


	//   ....[100]....
        /*020c*/ 	.word	0xffffffff


	//   ....[101]....
        /*0210*/ 	.word	0xffffffff


	//   ....[102]....
        /*0214*/ 	.word	0xffffffff


	//   ....[103]....
        /*0218*/ 	.word	0xffffffff


	//   ....[104]....
        /*021c*/ 	.word	0xffffffff


	//   ....[105]....
        /*0220*/ 	.word	0xffffffff


	//   ....[106]....
        /*0224*/ 	.word	0xffffffff


	//   ....[107]....
        /*0228*/ 	.word	0xffffffff


	//   ....[108]....
        /*022c*/ 	.word	0xffffffff


	//   ....[109]....
        /*0230*/ 	.word	0xffffffff


	//   ....[110]....
        /*0234*/ 	.word	0xffffffff


	//   ....[111]....
        /*0238*/ 	.word	0xffffffff


	//   ....[112]....
        /*023c*/ 	.word	0xffffffff


	//   ....[113]....
        /*0240*/ 	.word	0xffffffff


	//   ....[114]....
        /*0244*/ 	.word	0xffffffff


	//   ....[115]....
        /*0248*/ 	.word	0xffffffff


	//   ....[116]....
        /*024c*/ 	.word	0xffffffff


	//   ....[117]....
        /*0250*/ 	.word	0xffffffff


	//   ....[118]....
        /*0254*/ 	.word	0xffffffff


	//   ....[119]....
        /*0258*/ 	.word	0xffffffff


	//   ....[120]....
        /*025c*/ 	.word	0xffffffff


	//   ....[121]....
        /*0260*/ 	.word	0xffffffff


	//   ....[122]....
        /*0264*/ 	.word	0xffffffff


	//   ....[123]....
        /*0268*/ 	.word	0xffffffff


	//   ....[124]....
        /*026c*/ 	.word	0xffffffff


	//   ....[125]....
        /*0270*/ 	.word	0xffffffff


	//   ....[126]....
        /*0274*/ 	.word	0xffffffff


	//   ....[127]....
        /*0278*/ 	.word	0xffffffff


	//   ....[128]....
        /*027c*/ 	.word	0xffffffff


	//   ....[129]....
        /*0280*/ 	.word	0xffffffff


	//   ....[130]....
        /*0284*/ 	.word	0xffffffff


	//   ....[131]....
        /*0288*/ 	.word	0xffffffff


	//   ....[132]....
        /*028c*/ 	.word	0xffffffff


	//   ....[133]....
        /*0290*/ 	.word	0xffffffff


	//   ....[134]....
        /*0294*/ 	.word	0xffffffff


	//   ....[135]....
        /*0298*/ 	.word	0xffffffff


	//   ....[136]....
        /*029c*/ 	.word	0xffffffff


	//   ....[137]....
        /*02a0*/ 	.word	0xffffffff


	//   ....[138]....
        /*02a4*/ 	.word	0xffffffff


	//   ....[139]....
        /*02a8*/ 	.word	0xffffffff


	//   ....[140]....
        /*02ac*/ 	.word	0xffffffff


	//   ....[141]....
        /*02b0*/ 	.word	0xffffffff


	//   ....[142]....
        /*02b4*/ 	.word	0xffffffff


	//   ....[143]....
        /*02b8*/ 	.word	0xffffffff


	//   ....[144]....
        /*02bc*/ 	.word	0xffffffff


	//   ....[145]....
        /*02c0*/ 	.word	0xffffffff


	//   ....[146]....
        /*02c4*/ 	.word	0xffffffff


	//   ....[147]....
        /*02c8*/ 	.word	0xffffffff


	//   ....[148]....
        /*02cc*/ 	.word	0xffffffff


	//   ....[149]....
        /*02d0*/ 	.word	0xffffffff


	//   ....[150]....
        /*02d4*/ 	.word	0xffffffff


	//   ....[151]....
        /*02d8*/ 	.word	0xffffffff


	//   ....[152]....
        /*02dc*/ 	.word	0xffffffff


	//   ....[153]....
        /*02e0*/ 	.word	0xffffffff


	//   ....[154]....
        /*02e4*/ 	.word	0xffffffff


	//   ....[155]....
        /*02e8*/ 	.word	0xffffffff


	//   ....[156]....
        /*02ec*/ 	.word	0xffffffff


	//   ....[157]....
        /*02f0*/ 	.word	0xffffffff


	//   ....[158]....
        /*02f4*/ 	.word	0xffffffff


	//   ....[159]....
        /*02f8*/ 	.word	0xffffffff


	//   ....[160]....
        /*02fc*/ 	.word	0xffffffff


	//   ....[161]....
        /*0300*/ 	.word	0xffffffff


	//   ....[162]....
        /*0304*/ 	.word	0xffffffff


	//   ....[163]....
        /*0308*/ 	.word	0xffffffff


	//   ....[164]....
        /*030c*/ 	.word	0xffffffff


	//   ....[165]....
        /*0310*/ 	.word	0xffffffff


	//   ....[166]....
        /*0314*/ 	.word	0xffffffff


	//   ....[167]....
        /*0318*/ 	.word	0xffffffff


	//   ....[168]....
        /*031c*/ 	.word	0xffffffff


	//   ....[169]....
        /*0320*/ 	.word	0xffffffff


	//   ....[170]....
        /*0324*/ 	.word	0xffffffff


	//   ....[171]....
        /*0328*/ 	.word	0xffffffff


	//   ....[172]....
        /*032c*/ 	.word	0xffffffff


	//   ....[173]....
        /*0330*/ 	.word	0xffffffff


	//   ....[174]....
        /*0334*/ 	.word	0xffffffff


	//   ....[175]....
        /*0338*/ 	.word	0xffffffff


	//   ....[176]....
        /*033c*/ 	.word	0xffffffff


	//   ....[177]....
        /*0340*/ 	.word	0xffffffff


	//   ....[178]....
        /*0344*/ 	.word	0xffffffff


	//   ....[179]....
        /*0348*/ 	.word	0xffffffff


	//   ....[180]....
        /*034c*/ 	.word	0xffffffff


	//   ....[181]....
        /*0350*/ 	.word	0xffffffff


	//   ....[182]....
        /*0354*/ 	.word	0xffffffff


	//   ....[183]....
        /*0358*/ 	.word	0xffffffff


	//   ....[184]....
        /*035c*/ 	.word	0xffffffff


	//   ....[185]....
        /*0360*/ 	.word	0xffffffff


	//   ....[186]....
        /*0364*/ 	.word	0xffffffff


	//   ....[187]....
        /*0368*/ 	.word	0xffffffff


	//   ....[188]....
        /*036c*/ 	.word	0xffffffff


	//   ....[189]....
        /*0370*/ 	.word	0xffffffff


	//   ....[190]....
        /*0374*/ 	.word	0xffffffff


	//   ....[191]....
        /*0378*/ 	.word	0xffffffff


	//   ....[192]....
        /*037c*/ 	.word	0xffffffff


	//   ....[193]....
        /*0380*/ 	.word	0xffffffff


	//   ....[194]....
        /*0384*/ 	.word	0xffffffff


	//   ....[195]....
        /*0388*/ 	.word	0xffffffff


	//   ....[196]....
        /*038c*/ 	.word	0xffffffff


	//   ....[197]....
        /*0390*/ 	.word	0xffffffff


	//   ....[198]....
        /*0394*/ 	.word	0xffffffff


	//   ....[199]....
        /*0398*/ 	.word	0xffffffff


	//   ....[200]....
        /*039c*/ 	.word	0xffffffff


	//   ....[201]....
        /*03a0*/ 	.word	0xffffffff


	//   ....[202]....
        /*03a4*/ 	.word	0xffffffff


	//   ....[203]....
        /*03a8*/ 	.word	0xffffffff


	//   ....[204]....
        /*03ac*/ 	.word	0xffffffff


	//   ....[205]....
        /*03b0*/ 	.word	0xffffffff


	//   ....[206]....
        /*03b4*/ 	.word	0xffffffff


	//   ....[207]....
        /*03b8*/ 	.word	0xffffffff


	//   ....[208]....
        /*03bc*/ 	.word	0xffffffff


	//   ....[209]....
        /*03c0*/ 	.word	0xffffffff


	//   ....[210]....
        /*03c4*/ 	.word	0xffffffff


	//   ....[211]....
        /*03c8*/ 	.word	0xffffffff


	//   ....[212]....
        /*03cc*/ 	.word	0xffffffff


	//   ....[213]....
        /*03d0*/ 	.word	0xffffffff


	//   ....[214]....
        /*03d4*/ 	.word	0xffffffff


	//   ....[215]....
        /*03d8*/ 	.word	0xffffffff


	//   ....[216]....
        /*03dc*/ 	.word	0xffffffff


	//   ....[217]....
        /*03e0*/ 	.word	0xffffffff


	//   ....[218]....
        /*03e4*/ 	.word	0xffffffff


	//   ....[219]....
        /*03e8*/ 	.word	0xffffffff


	//   ....[220]....
        /*03ec*/ 	.word	0xffffffff


	//   ....[221]....
        /*03f0*/ 	.word	0xffffffff


	//   ....[222]....
        /*03f4*/ 	.word	0xffffffff


	//   ....[223]....
        /*03f8*/ 	.word	0xffffffff


	//   ....[224]....
        /*03fc*/ 	.word	0xffffffff


	//   ....[225]....
        /*0400*/ 	.word	0xffffffff


	//   ....[226]....
        /*0404*/ 	.word	0xffffffff


	//   ....[227]....
        /*0408*/ 	.word	0xffffffff


	//   ....[228]....
        /*040c*/ 	.word	0xffffffff


	//   ....[229]....
        /*0410*/ 	.word	0xffffffff


	//   ....[230]....
        /*0414*/ 	.word	0xffffffff


	//   ....[231]....
        /*0418*/ 	.word	0xffffffff


	//   ....[232]....
        /*041c*/ 	.word	0xffffffff


	//   ....[233]....
        /*0420*/ 	.word	0xffffffff


	//   ....[234]....
        /*0424*/ 	.word	0xffffffff


	//   ....[235]....
        /*0428*/ 	.word	0xffffffff


	//   ....[236]....
        /*042c*/ 	.word	0xffffffff


	//   ....[237]....
        /*0430*/ 	.word	0xffffffff


	//   ....[238]....
        /*0434*/ 	.word	0xffffffff


	//   ....[239]....
        /*0438*/ 	.word	0xffffffff


	//   ....[240]....
        /*043c*/ 	.word	0xffffffff


	//   ....[241]....
        /*0440*/ 	.word	0xffffffff


	//   ....[242]....
        /*0444*/ 	.word	0xffffffff


	//   ....[243]....
        /*0448*/ 	.word	0xffffffff


	//   ....[244]....
        /*044c*/ 	.word	0xffffffff


	//   ....[245]....
        /*0450*/ 	.word	0xffffffff


	//   ....[246]....
        /*0454*/ 	.word	0xffffffff


	//   ....[247]....
        /*0458*/ 	.word	0xffffffff


	//   ....[248]....
        /*045c*/ 	.word	0xffffffff


	//   ....[249]....
        /*0460*/ 	.word	0xffffffff


	//   ....[250]....
        /*0464*/ 	.word	0xffffffff


	//   ....[251]....
        /*0468*/ 	.word	0xffffffff


	//   ....[252]....
        /*046c*/ 	.word	0xffffffff


	//   ....[253]....
        /*0470*/ 	.word	0xffffffff


	//   ....[254]....
        /*0474*/ 	.word	0xffffffff


	//   ....[255]....
        /*0478*/ 	.word	0xffffffff


	//   ....[0]....
        /*047c*/ 	.word	0xffffffff


	//   ....[1]....
        /*0480*/ 	.word	0xffffffff


	//   ....[2]....
        /*0484*/ 	.word	0xffffffff


	//   ....[3]....
        /*0488*/ 	.word	0xffffffff


	//   ....[4]....
        /*048c*/ 	.word	0xffffffff


	//   ....[5]....
        /*0490*/ 	.word	0xffffffff


	//   ....[6]....
        /*0494*/ 	.word	0xffffffff


	//   ....[7]....
        /*0498*/ 	.word	0xffffffff


	//   ....[8]....
        /*049c*/ 	.word	0xffffffff


	//   ....[9]....
        /*04a0*/ 	.word	0xffffffff


	//   ....[10]....
        /*04a4*/ 	.word	0xffffffff


	//   ....[11]....
        /*04a8*/ 	.word	0xffffffff


	//   ....[12]....
        /*04ac*/ 	.word	0xffffffff


	//   ....[13]....
        /*04b0*/ 	.word	0xffffffff


	//   ....[14]....
        /*04b4*/ 	.word	0xffffffff


	//   ....[15]....
        /*04b8*/ 	.word	0xffffffff


	//   ....[16]....
        /*04bc*/ 	.word	0xffffffff


	//   ....[17]....
        /*04c0*/ 	.word	0xffffffff


	//   ....[18]....
        /*04c4*/ 	.word	0xffffffff


	//   ....[19]....
        /*04c8*/ 	.word	0xffffffff


	//   ....[20]....
        /*04cc*/ 	.word	0xffffffff


	//   ....[21]....
        /*04d0*/ 	.word	0xffffffff


	//   ....[22]....
        /*04d4*/ 	.word	0xffffffff


	//   ....[23]....
        /*04d8*/ 	.word	0xffffffff


	//   ....[24]....
        /*04dc*/ 	.word	0xffffffff


	//   ....[25]....
        /*04e0*/ 	.word	0xffffffff


	//   ....[26]....
        /*04e4*/ 	.word	0xffffffff


	//   ....[27]....
        /*04e8*/ 	.word	0xffffffff


	//   ....[28]....
        /*04ec*/ 	.word	0xffffffff


	//   ....[29]....
        /*04f0*/ 	.word	0xffffffff


	//   ....[30]....
        /*04f4*/ 	.word	0xffffffff


	//   ....[31]....
        /*04f8*/ 	.word	0xffffffff


	//   ....[32]....
        /*04fc*/ 	.word	0xffffffff


	//   ....[33]....
        /*0500*/ 	.word	0xffffffff


	//   ....[34]....
        /*0504*/ 	.word	0xffffffff


	//   ....[35]....
        /*0508*/ 	.word	0xffffffff


	//   ....[36]....
        /*050c*/ 	.word	0xffffffff


	//   ....[37]....
        /*0510*/ 	.word	0xffffffff


	//   ....[38]....
        /*0514*/ 	.word	0xffffffff


	//   ....[39]....
        /*0518*/ 	.word	0xffffffff


	//   ....[40]....
        /*051c*/ 	.word	0xffffffff


	//   ....[41]....
        /*0520*/ 	.word	0xffffffff


	//   ....[42]....
        /*0524*/ 	.word	0xffffffff


	//   ....[43]....
        /*0528*/ 	.word	0xffffffff


	//   ....[44]....
        /*052c*/ 	.word	0xffffffff


	//   ....[45]....
        /*0530*/ 	.word	0xffffffff


	//   ....[46]....
        /*0534*/ 	.word	0xffffffff


	//   ....[47]....
        /*0538*/ 	.word	0xffffffff


	//   ....[48]....
        /*053c*/ 	.word	0xffffffff


	//   ....[49]....
        /*0540*/ 	.word	0xffffffff


	//   ....[50]....
        /*0544*/ 	.word	0xffffffff


	//   ....[51]....
        /*0548*/ 	.word	0xffffffff


	//   ....[52]....
        /*054c*/ 	.word	0xffffffff


	//   ....[53]....
        /*0550*/ 	.word	0xffffffff


	//   ....[54]....
        /*0554*/ 	.word	0xffffffff


	//   ....[55]....
        /*0558*/ 	.word	0xffffffff


	//   ....[56]....
        /*055c*/ 	.word	0xffffffff


	//   ....[57]....
        /*0560*/ 	.word	0xffffffff


	//   ....[58]....
        /*0564*/ 	.word	0xffffffff


	//   ....[59]....
        /*0568*/ 	.word	0xffffffff


	//   ....[60]....
        /*056c*/ 	.word	0xffffffff


	//   ....[61]....
        /*0570*/ 	.word	0xffffffff


	//   ....[62]....
        /*0574*/ 	.word	0xffffffff


	//   ....[63]....
        /*0578*/ 	.word	0xffffffff


	//   ....[64]....
        /*057c*/ 	.word	0xffffffff


	//   ....[65]....
        /*0580*/ 	.word	0xffffffff


	//   ....[66]....
        /*0584*/ 	.word	0xffffffff


	//   ....[67]....
        /*0588*/ 	.word	0xffffffff


	//   ....[68]....
        /*058c*/ 	.word	0xffffffff


	//   ....[69]....
        /*0590*/ 	.word	0xffffffff


	//   ....[70]....
        /*0594*/ 	.word	0xffffffff


	//   ....[71]....
        /*0598*/ 	.word	0xffffffff


	//   ....[72]....
        /*059c*/ 	.word	0xffffffff


	//   ....[73]....
        /*05a0*/ 	.word	0xffffffff


	//   ....[74]....
        /*05a4*/ 	.word	0xffffffff


	//   ....[75]....
        /*05a8*/ 	.word	0xffffffff


	//   ....[76]....
        /*05ac*/ 	.word	0xffffffff


	//   ....[77]....
        /*05b0*/ 	.word	0xffffffff


	//   ....[78]....
        /*05b4*/ 	.word	0xffffffff


	//   ....[79]....
        /*05b8*/ 	.word	0xffffffff


	//   ....[80]....
        /*05bc*/ 	.word	0xffffffff


	//   ....[81]....
        /*05c0*/ 	.word	0xffffffff


	//   ....[82]....
        /*05c4*/ 	.word	0xffffffff


	//   ....[83]....
        /*05c8*/ 	.word	0xffffffff


	//   ....[84]....
        /*05cc*/ 	.word	0xffffffff


	//   ....[85]....
        /*05d0*/ 	.word	0xffffffff


	//   ....[86]....
        /*05d4*/ 	.word	0xffffffff


	//   ....[87]....
        /*05d8*/ 	.word	0xffffffff


	//   ....[88]....
        /*05dc*/ 	.word	0xffffffff


	//   ....[89]....
        /*05e0*/ 	.word	0xffffffff


	//   ....[90]....
        /*05e4*/ 	.word	0xffffffff


	//   ....[91]....
        /*05e8*/ 	.word	0xffffffff


	//   ....[92]....
        /*05ec*/ 	.word	0xffffffff


	//   ....[93]....
        /*05f0*/ 	.word	0xffffffff


	//   ....[94]....
        /*05f4*/ 	.word	0xffffffff


	//   ....[95]....
        /*05f8*/ 	.word	0xffffffff


	//   ....[96]....
        /*05fc*/ 	.word	0xffffffff


	//   ....[97]....
        /*0600*/ 	.word	0xffffffff


	//   ....[98]....
        /*0604*/ 	.word	0xffffffff


	//   ....[99]....
        /*0608*/ 	.word	0xffffffff


	//   ....[100]....
        /*060c*/ 	.word	0xffffffff


	//   ....[101]....
        /*0610*/ 	.word	0xffffffff


	//   ....[102]....
        /*0614*/ 	.word	0xffffffff


	//   ....[103]....
        /*0618*/ 	.word	0xffffffff


	//   ....[104]....
        /*061c*/ 	.word	0xffffffff


	//   ....[105]....
        /*0620*/ 	.word	0xffffffff


	//   ....[106]....
        /*0624*/ 	.word	0xffffffff


	//   ....[107]....
        /*0628*/ 	.word	0xffffffff


	//   ....[108]....
        /*062c*/ 	.word	0xffffffff


	//   ....[109]....
        /*0630*/ 	.word	0xffffffff


	//   ....[110]....
        /*0634*/ 	.word	0xffffffff


	//   ....[111]....
        /*0638*/ 	.word	0xffffffff


	//   ....[112]....
        /*063c*/ 	.word	0xffffffff


	//   ....[113]....
        /*0640*/ 	.word	0xffffffff


	//   ....[114]....
        /*0644*/ 	.word	0xffffffff


	//   ....[115]....
        /*0648*/ 	.word	0xffffffff


	//   ....[116]....
        /*064c*/ 	.word	0xffffffff


	//   ....[117]....
        /*0650*/ 	.word	0xffffffff


	//   ....[118]....
        /*0654*/ 	.word	0xffffffff


	//   ....[119]....
        /*0658*/ 	.word	0xffffffff


	//   ....[120]....
        /*065c*/ 	.word	0xffffffff


	//   ....[121]....
        /*0660*/ 	.word	0xffffffff


	//   ....[122]....
        /*0664*/ 	.word	0xffffffff


	//   ....[123]....
        /*0668*/ 	.word	0xffffffff


	//   ....[124]....
        /*066c*/ 	.word	0xffffffff


	//   ....[125]....
        /*0670*/ 	.word	0xffffffff


	//   ....[126]....
        /*0674*/ 	.word	0xffffffff


	//   ....[127]....
        /*0678*/ 	.word	0xffffffff


	//   ....[128]....
        /*067c*/ 	.word	0xffffffff


	//   ....[129]....
        /*0680*/ 	.word	0xffffffff


	//   ....[130]....
        /*0684*/ 	.word	0xffffffff


	//   ....[131]....
        /*0688*/ 	.word	0xffffffff


	//   ....[132]....
        /*068c*/ 	.word	0xffffffff


	//   ....[133]....
        /*0690*/ 	.word	0xffffffff


	//   ....[134]....
        /*0694*/ 	.word	0xffffffff


	//   ....[135]....
        /*0698*/ 	.word	0xffffffff


	//   ....[136]....
        /*069c*/ 	.word	0xffffffff


	//   ....[137]....
        /*06a0*/ 	.word	0xffffffff


	//   ....[138]....
        /*06a4*/ 	.word	0xffffffff


	//   ....[139]....
        /*06a8*/ 	.word	0xffffffff


	//   ....[140]....
        /*06ac*/ 	.word	0xffffffff


	//   ....[141]....
        /*06b0*/ 	.word	0xffffffff


	//   ....[142]....
        /*06b4*/ 	.word	0xffffffff


	//   ....[143]....
        /*06b8*/ 	.word	0xffffffff


	//   ....[144]....
        /*06bc*/ 	.word	0xffffffff


	//   ....[145]....
        /*06c0*/ 	.word	0xffffffff


	//   ....[146]....
        /*06c4*/ 	.word	0xffffffff


	//   ....[147]....
        /*06c8*/ 	.word	0xffffffff


	//   ....[148]....
        /*06cc*/ 	.word	0xffffffff


	//   ....[149]....
        /*06d0*/ 	.word	0xffffffff


	//   ....[150]....
        /*06d4*/ 	.word	0xffffffff


	//   ....[151]....
        /*06d8*/ 	.word	0xffffffff


	//   ....[152]....
        /*06dc*/ 	.word	0xffffffff


	//   ....[153]....
        /*06e0*/ 	.word	0xffffffff


	//   ....[154]....
        /*06e4*/ 	.word	0xffffffff


	//   ....[155]....
        /*06e8*/ 	.word	0xffffffff


	//   ....[156]....
        /*06ec*/ 	.word	0xffffffff


	//   ....[157]....
        /*06f0*/ 	.word	0xffffffff


	//   ....[158]....
        /*06f4*/ 	.word	0xffffffff


	//   ....[159]....
        /*06f8*/ 	.word	0xffffffff


	//   ....[160]....
        /*06fc*/ 	.word	0xffffffff


	//   ....[161]....
        /*0700*/ 	.word	0xffffffff


	//   ....[162]....
        /*0704*/ 	.word	0xffffffff


	//   ....[163]....
        /*0708*/ 	.word	0xffffffff


	//   ....[164]....
        /*070c*/ 	.word	0xffffffff


	//   ....[165]....
        /*0710*/ 	.word	0xffffffff


	//   ....[166]....
        /*0714*/ 	.word	0xffffffff


	//   ....[167]....
        /*0718*/ 	.word	0xffffffff


	//   ....[168]....
        /*071c*/ 	.word	0xffffffff


	//   ....[169]....
        /*0720*/ 	.word	0xffffffff


	//   ....[170]....
        /*0724*/ 	.word	0xffffffff


	//   ....[171]....
        /*0728*/ 	.word	0xffffffff


	//   ....[172]....
        /*072c*/ 	.word	0xffffffff


	//   ....[173]....
        /*0730*/ 	.word	0xffffffff


	//   ....[174]....
        /*0734*/ 	.word	0xffffffff


	//   ....[175]....
        /*0738*/ 	.word	0xffffffff


	//   ....[176]....
        /*073c*/ 	.word	0xffffffff


	//   ....[177]....
        /*0740*/ 	.word	0xffffffff


	//   ....[178]....
        /*0744*/ 	.word	0xffffffff


	//   ....[179]....
        /*0748*/ 	.word	0xffffffff


	//   ....[180]....
        /*074c*/ 	.word	0xffffffff


	//   ....[181]....
        /*0750*/ 	.word	0xffffffff


	//   ....[182]....
        /*0754*/ 	.word	0xffffffff


	//   ....[183]....
        /*0758*/ 	.word	0xffffffff


	//   ....[184]....
        /*075c*/ 	.word	0xffffffff


	//   ....[185]....
        /*0760*/ 	.word	0xffffffff


	//   ....[186]....
        /*0764*/ 	.word	0xffffffff


	//   ....[187]....
        /*0768*/ 	.word	0xffffffff


	//   ....[188]....
        /*076c*/ 	.word	0xffffffff


	//   ....[189]....
        /*0770*/ 	.word	0xffffffff


	//   ....[190]....
        /*0774*/ 	.word	0xffffffff


	//   ....[191]....
        /*0778*/ 	.word	0xffffffff


	//   ....[192]....
        /*077c*/ 	.word	0xffffffff


	//   ....[193]....
        /*0780*/ 	.word	0xffffffff


	//   ....[194]....
        /*0784*/ 	.word	0xffffffff


	//   ....[195]....
        /*0788*/ 	.word	0xffffffff


	//   ....[196]....
        /*078c*/ 	.word	0xffffffff


	//   ....[197]....
        /*0790*/ 	.word	0xffffffff


	//   ....[198]....
        /*0794*/ 	.word	0xffffffff


	//   ....[199]....
        /*0798*/ 	.word	0xffffffff


	//   ....[200]....
        /*079c*/ 	.word	0xffffffff


	//   ....[201]....
        /*07a0*/ 	.word	0xffffffff


	//   ....[202]....
        /*07a4*/ 	.word	0xffffffff


	//   ....[203]....
        /*07a8*/ 	.word	0xffffffff


	//   ....[204]....
        /*07ac*/ 	.word	0xffffffff


	//   ....[205]....
        /*07b0*/ 	.word	0xffffffff


	//   ....[206]....
        /*07b4*/ 	.word	0xffffffff


	//   ....[207]....
        /*07b8*/ 	.word	0xffffffff


	//   ....[208]....
        /*07bc*/ 	.word	0xffffffff


	//   ....[209]....
        /*07c0*/ 	.word	0xffffffff


	//   ....[210]....
        /*07c4*/ 	.word	0xffffffff


	//   ....[211]....
        /*07c8*/ 	.word	0xffffffff


	//   ....[212]....
        /*07cc*/ 	.word	0xffffffff


	//   ....[213]....
        /*07d0*/ 	.word	0xffffffff


	//   ....[214]....
        /*07d4*/ 	.word	0xffffffff


	//   ....[215]....
        /*07d8*/ 	.word	0xffffffff


	//   ....[216]....
        /*07dc*/ 	.word	0xffffffff


	//   ....[217]....
        /*07e0*/ 	.word	0xffffffff


	//   ....[218]....
        /*07e4*/ 	.word	0xffffffff


	//   ....[219]....
        /*07e8*/ 	.word	0xffffffff


	//   ....[220]....
        /*07ec*/ 	.word	0xffffffff


	//   ....[221]....
        /*07f0*/ 	.word	0xffffffff


	//   ....[222]....
        /*07f4*/ 	.word	0xffffffff


	//   ....[223]....
        /*07f8*/ 	.word	0xffffffff


	//   ....[224]....
        /*07fc*/ 	.word	0xffffffff


	//   ....[225]....
        /*0800*/ 	.word	0xffffffff


	//   ....[226]....
        /*0804*/ 	.word	0xffffffff


	//   ....[227]....
        /*0808*/ 	.word	0xffffffff


	//   ....[228]....
        /*080c*/ 	.word	0xffffffff


	//   ....[229]....
        /*0810*/ 	.word	0xffffffff


	//   ....[230]....
        /*0814*/ 	.word	0xffffffff


	//   ....[231]....
        /*0818*/ 	.word	0xffffffff


	//   ....[232]....
        /*081c*/ 	.word	0xffffffff


	//   ....[233]....
        /*0820*/ 	.word	0xffffffff


	//   ....[234]....
        /*0824*/ 	.word	0xffffffff


	//   ....[235]....
        /*0828*/ 	.word	0xffffffff


	//   ....[236]....
        /*082c*/ 	.word	0xffffffff


	//   ....[237]....
        /*0830*/ 	.word	0xffffffff


	//   ....[238]....
        /*0834*/ 	.word	0xffffffff


	//   ....[239]....
        /*0838*/ 	.word	0xffffffff


	//   ....[240]....
        /*083c*/ 	.word	0xffffffff


	//   ....[241]....
        /*0840*/ 	.word	0xffffffff


	//   ....[242]....
        /*0844*/ 	.word	0xffffffff


	//   ....[243]....
        /*0848*/ 	.word	0xffffffff


	//   ....[244]....
        /*084c*/ 	.word	0xffffffff


	//   ....[245]....
        /*0850*/ 	.word	0xffffffff


	//   ....[246]....
        /*0854*/ 	.word	0xffffffff


	//   ....[247]....
        /*0858*/ 	.word	0xffffffff


	//   ....[248]....
        /*085c*/ 	.word	0xffffffff


	//   ....[249]....
        /*0860*/ 	.word	0xffffffff


	//   ....[250]....
        /*0864*/ 	.word	0xffffffff


	//   ....[251]....
        /*0868*/ 	.word	0xffffffff


	//   ....[252]....
        /*086c*/ 	.word	0xffffffff


	//   ....[253]....
        /*0870*/ 	.word	0xffffffff


	//   ....[254]....
        /*0874*/ 	.word	0xffffffff


	//   ....[255]....
        /*0878*/ 	.word	0xffffffff


	//   ....[0]....
        /*087c*/ 	.word	0xffffffff


	//   ....[1]....
        /*0880*/ 	.word	0xffffffff


	//   ....[2]....
        /*0884*/ 	.word	0xffffffff


	//   ....[3]....
        /*0888*/ 	.word	0xffffffff


	//   ....[4]....
        /*088c*/ 	.word	0xffffffff


	//   ....[5]....
        /*0890*/ 	.word	0xffffffff


	//   ....[6]....
        /*0894*/ 	.word	0xffffffff


	//   ....[7]....
        /*0898*/ 	.word	0xffffffff


	//   ....[8]....
        /*089c*/ 	.word	0xffffffff


	//   ....[9]....
        /*08a0*/ 	.word	0xffffffff


	//   ....[10]....
        /*08a4*/ 	.word	0xffffffff


	//   ....[11]....
        /*08a8*/ 	.word	0xffffffff


	//   ....[12]....
        /*08ac*/ 	.word	0xffffffff


	//   ....[13]....
        /*08b0*/ 	.word	0xffffffff


	//   ....[14]....
        /*08b4*/ 	.word	0xffffffff


	//   ....[15]....
        /*08b8*/ 	.word	0xffffffff


	//   ....[16]....
        /*08bc*/ 	.word	0xffffffff


	//   ....[17]....
        /*08c0*/ 	.word	0xffffffff


	//   ....[18]....
        /*08c4*/ 	.word	0xffffffff


	//   ....[19]....
        /*08c8*/ 	.word	0xffffffff


	//   ....[20]....
        /*08cc*/ 	.word	0xffffffff


	//   ....[21]....
        /*08d0*/ 	.word	0xffffffff


	//   ....[22]....
        /*08d4*/ 	.word	0xffffffff


	//   ....[23]....
        /*08d8*/ 	.word	0xffffffff


	//   ....[24]....
        /*08dc*/ 	.word	0xffffffff


	//   ....[25]....
        /*08e0*/ 	.word	0xffffffff


	//   ....[26]....
        /*08e4*/ 	.word	0xffffffff


	//   ....[27]....
        /*08e8*/ 	.word	0xffffffff


	//   ....[28]....
        /*08ec*/ 	.word	0xffffffff


	//   ....[29]....
        /*08f0*/ 	.word	0xffffffff


	//   ....[30]....
        /*08f4*/ 	.word	0xffffffff


	//   ....[31]....
        /*08f8*/ 	.word	0xffffffff


	//   ....[32]....
        /*08fc*/ 	.word	0xffffffff


	//   ....[33]....
        /*0900*/ 	.word	0xffffffff


	//   ....[34]....
        /*0904*/ 	.word	0xffffffff


	//   ....[35]....
        /*0908*/ 	.word	0xffffffff


	//   ....[36]....
        /*090c*/ 	.word	0xffffffff


	//   ....[37]....
        /*0910*/ 	.word	0xffffffff


	//   ....[38]....
        /*0914*/ 	.word	0xffffffff


	//   ....[39]....
        /*0918*/ 	.word	0xffffffff


	//   ....[40]....
        /*091c*/ 	.word	0xffffffff


	//   ....[41]....
        /*0920*/ 	.word	0xffffffff


	//   ....[42]....
        /*0924*/ 	.word	0xffffffff


	//   ....[43]....
        /*0928*/ 	.word	0xffffffff


	//   ....[44]....
        /*092c*/ 	.word	0xffffffff


	//   ....[45]....
        /*0930*/ 	.word	0xffffffff


	//   ....[46]....
        /*0934*/ 	.word	0xffffffff


	//   ....[47]....
        /*0938*/ 	.word	0xffffffff


	//   ....[48]....
        /*093c*/ 	.word	0xffffffff


	//   ....[49]....
        /*0940*/ 	.word	0xffffffff


	//   ....[50]....
        /*0944*/ 	.word	0xffffffff


	//   ....[51]....
        /*0948*/ 	.word	0xffffffff


	//   ....[52]....
        /*094c*/ 	.word	0xffffffff


	//   ....[53]....
        /*0950*/ 	.word	0xffffffff


	//   ....[54]....
        /*0954*/ 	.word	0xffffffff


	//   ....[55]....
        /*0958*/ 	.word	0xffffffff


	//   ....[56]....
        /*095c*/ 	.word	0xffffffff


	//   ....[57]....
        /*0960*/ 	.word	0xffffffff


	//   ....[58]....
        /*0964*/ 	.word	0xffffffff


	//   ....[59]....
        /*0968*/ 	.word	0xffffffff


	//   ....[60]....
        /*096c*/ 	.word	0xffffffff


	//   ....[61]....
        /*0970*/ 	.word	0xffffffff


	//   ....[62]....
        /*0974*/ 	.word	0xffffffff


	//   ....[63]....
        /*0978*/ 	.word	0xffffffff


	//   ....[64]....
        /*097c*/ 	.word	0xffffffff


	//   ....[65]....
        /*0980*/ 	.word	0xffffffff


	//   ....[66]....
        /*0984*/ 	.word	0xffffffff


	//   ....[67]....
        /*0988*/ 	.word	0xffffffff


	//   ....[68]....
        /*098c*/ 	.word	0xffffffff


	//   ....[69]....
        /*0990*/ 	.word	0xffffffff


	//   ....[70]....
        /*0994*/ 	.word	0xffffffff


	//   ....[71]....
        /*0998*/ 	.word	0xffffffff


	//   ....[72]....
        /*099c*/ 	.word	0xffffffff


	//   ....[73]....
        /*09a0*/ 	.word	0xffffffff


	//   ....[74]....
        /*09a4*/ 	.word	0xffffffff


	//   ....[75]....
        /*09a8*/ 	.word	0xffffffff


	//   ....[76]....
        /*09ac*/ 	.word	0xffffffff


	//   ....[77]....
        /*09b0*/ 	.word	0xffffffff


	//   ....[78]....
        /*09b4*/ 	.word	0xffffffff


	//   ....[79]....
        /*09b8*/ 	.word	0xffffffff


	//   ....[80]....
        /*09bc*/ 	.word	0xffffffff


	//   ....[81]....
        /*09c0*/ 	.word	0xffffffff


	//   ....[82]....
        /*09c4*/ 	.word	0xffffffff


	//   ....[83]....
        /*09c8*/ 	.word	0xffffffff


	//   ....[84]....
        /*09cc*/ 	.word	0xffffffff


	//   ....[85]....
        /*09d0*/ 	.word	0xffffffff


	//   ....[86]....
        /*09d4*/ 	.word	0xffffffff


	//   ....[87]....
        /*09d8*/ 	.word	0xffffffff


	//   ....[88]....
        /*09dc*/ 	.word	0xffffffff


	//   ....[89]....
        /*09e0*/ 	.word	0xffffffff


	//   ....[90]....
        /*09e4*/ 	.word	0xffffffff


	//   ....[91]....
        /*09e8*/ 	.word	0xffffffff


	//   ....[92]....
        /*09ec*/ 	.word	0xffffffff


	//   ....[93]....
        /*09f0*/ 	.word	0xffffffff


	//   ....[94]....
        /*09f4*/ 	.word	0xffffffff


	//   ....[95]....
        /*09f8*/ 	.word	0xffffffff


	//   ....[96]....
        /*09fc*/ 	.word	0xffffffff


	//   ....[97]....
        /*0a00*/ 	.word	0xffffffff


	//   ....[98]....
        /*0a04*/ 	.word	0xffffffff


	//   ....[99]....
        /*0a08*/ 	.word	0xffffffff


	//   ....[100]....
        /*0a0c*/ 	.word	0xffffffff


	//   ....[101]....
        /*0a10*/ 	.word	0xffffffff


	//   ....[102]....
        /*0a14*/ 	.word	0xffffffff


	//   ....[103]....
        /*0a18*/ 	.word	0xffffffff


	//   ....[104]....
        /*0a1c*/ 	.word	0xffffffff


	//   ....[105]....
        /*0a20*/ 	.word	0xffffffff


	//   ....[106]....
        /*0a24*/ 	.word	0xffffffff


	//   ....[107]....
        /*0a28*/ 	.word	0xffffffff


	//   ....[108]....
        /*0a2c*/ 	.word	0xffffffff


	//   ....[109]....
        /*0a30*/ 	.word	0xffffffff


	//   ....[110]....
        /*0a34*/ 	.word	0xffffffff


	//   ....[111]....
        /*0a38*/ 	.word	0xffffffff


	//   ....[112]....
        /*0a3c*/ 	.word	0xffffffff


	//   ....[113]....
        /*0a40*/ 	.word	0xffffffff


	//   ....[114]....
        /*0a44*/ 	.word	0xffffffff


	//   ....[115]....
        /*0a48*/ 	.word	0xffffffff


	//   ....[116]....
        /*0a4c*/ 	.word	0xffffffff


	//   ....[117]....
        /*0a50*/ 	.word	0xffffffff


	//   ....[118]....
        /*0a54*/ 	.word	0xffffffff


	//   ....[119]....
        /*0a58*/ 	.word	0xffffffff


	//   ....[120]....
        /*0a5c*/ 	.word	0xffffffff


	//   ....[121]....
        /*0a60*/ 	.word	0xffffffff


	//   ....[122]....
        /*0a64*/ 	.word	0xffffffff


	//   ....[123]....
        /*0a68*/ 	.word	0xffffffff


	//   ....[124]....
        /*0a6c*/ 	.word	0xffffffff


	//   ....[125]....
        /*0a70*/ 	.word	0xffffffff


	//   ....[126]....
        /*0a74*/ 	.word	0xffffffff


	//   ....[127]....
        /*0a78*/ 	.word	0xffffffff


	//   ....[128]....
        /*0a7c*/ 	.word	0xffffffff


	//   ....[129]....
        /*0a80*/ 	.word	0xffffffff


	//   ....[130]....
        /*0a84*/ 	.word	0xffffffff


	//   ....[131]....
        /*0a88*/ 	.word	0xffffffff


	//   ....[132]....
        /*0a8c*/ 	.word	0xffffffff


	//   ....[133]....
        /*0a90*/ 	.word	0xffffffff


	//   ....[134]....
        /*0a94*/ 	.word	0xffffffff


	//   ....[135]....
        /*0a98*/ 	.word	0xffffffff


	//   ....[136]....
        /*0a9c*/ 	.word	0xffffffff


	//   ....[137]....
        /*0aa0*/ 	.word	0xffffffff


	//   ....[138]....
        /*0aa4*/ 	.word	0xffffffff


	//   ....[139]....
        /*0aa8*/ 	.word	0xffffffff


	//   ....[140]....
        /*0aac*/ 	.word	0xffffffff


	//   ....[141]....
        /*0ab0*/ 	.word	0xffffffff


	//   ....[142]....
        /*0ab4*/ 	.word	0xffffffff


	//   ....[143]....
        /*0ab8*/ 	.word	0xffffffff


	//   ....[144]....
        /*0abc*/ 	.word	0xffffffff


	//   ....[145]....
        /*0ac0*/ 	.word	0xffffffff


	//   ....[146]....
        /*0ac4*/ 	.word	0xffffffff


	//   ....[147]....
        /*0ac8*/ 	.word	0xffffffff


	//   ....[148]....
        /*0acc*/ 	.word	0xffffffff


	//   ....[149]....
        /*0ad0*/ 	.word	0xffffffff


	//   ....[150]....
        /*0ad4*/ 	.word	0xffffffff


	//   ....[151]....
        /*0ad8*/ 	.word	0xffffffff


	//   ....[152]....
        /*0adc*/ 	.word	0xffffffff


	//   ....[153]....
        /*0ae0*/ 	.word	0xffffffff


	//   ....[154]....
        /*0ae4*/ 	.word	0xffffffff


	//   ....[155]....
        /*0ae8*/ 	.word	0xffffffff


	//   ....[156]....
        /*0aec*/ 	.word	0xffffffff


	//   ....[157]....
        /*0af0*/ 	.word	0xffffffff


	//   ....[158]....
        /*0af4*/ 	.word	0xffffffff


	//   ....[159]....
        /*0af8*/ 	.word	0xffffffff


	//   ....[160]....
        /*0afc*/ 	.word	0xffffffff


	//   ....[161]....
        /*0b00*/ 	.word	0xffffffff


	//   ....[162]....
        /*0b04*/ 	.word	0xffffffff


	//   ....[163]....
        /*0b08*/ 	.word	0xffffffff


	//   ....[164]....
        /*0b0c*/ 	.word	0xffffffff


	//   ....[165]....
        /*0b10*/ 	.word	0xffffffff


	//   ....[166]....
        /*0b14*/ 	.word	0xffffffff


	//   ....[167]....
        /*0b18*/ 	.word	0xffffffff


	//   ....[168]....
        /*0b1c*/ 	.word	0xffffffff


	//   ....[169]....
        /*0b20*/ 	.word	0xffffffff


	//   ....[170]....
        /*0b24*/ 	.word	0xffffffff


	//   ....[171]....
        /*0b28*/ 	.word	0xffffffff


	//   ....[172]....
        /*0b2c*/ 	.word	0xffffffff


	//   ....[173]....
        /*0b30*/ 	.word	0xffffffff


	//   ....[174]....
        /*0b34*/ 	.word	0xffffffff


	//   ....[175]....
        /*0b38*/ 	.word	0xffffffff


	//   ....[176]....
        /*0b3c*/ 	.word	0xffffffff


	//   ....[177]....
        /*0b40*/ 	.word	0xffffffff


	//   ....[178]....
        /*0b44*/ 	.word	0xffffffff


	//   ....[179]....
        /*0b48*/ 	.word	0xffffffff


	//   ....[180]....
        /*0b4c*/ 	.word	0xffffffff


	//   ....[181]....
        /*0b50*/ 	.word	0xffffffff


	//   ....[182]....
        /*0b54*/ 	.word	0xffffffff


	//   ....[183]....
        /*0b58*/ 	.word	0xffffffff


	//   ....[184]....
        /*0b5c*/ 	.word	0xffffffff


	//   ....[185]....
        /*0b60*/ 	.word	0xffffffff


	//   ....[186]....
        /*0b64*/ 	.word	0xffffffff


	//   ....[187]....
        /*0b68*/ 	.word	0xffffffff


	//   ....[188]....
        /*0b6c*/ 	.word	0xffffffff


	//   ....[189]....
        /*0b70*/ 	.word	0xffffffff


	//   ....[190]....
        /*0b74*/ 	.word	0xffffffff


	//   ....[191]....
        /*0b78*/ 	.word	0xffffffff


	//   ....[192]....
        /*0b7c*/ 	.word	0xffffffff


	//   ....[193]....
        /*0b80*/ 	.word	0xffffffff


	//   ....[194]....
        /*0b84*/ 	.word	0xffffffff


	//   ....[195]....
        /*0b88*/ 	.word	0xffffffff


	//   ....[196]....
        /*0b8c*/ 	.word	0xffffffff


	//   ....[197]....
        /*0b90*/ 	.word	0xffffffff


	//   ....[198]....
        /*0b94*/ 	.word	0xffffffff


	//   ....[199]....
        /*0b98*/ 	.word	0xffffffff


	//   ....[200]....
        /*0b9c*/ 	.word	0xffffffff


	//   ....[201]....
        /*0ba0*/ 	.word	0xffffffff


	//   ....[202]....
        /*0ba4*/ 	.word	0xffffffff


	//   ....[203]....
        /*0ba8*/ 	.word	0xffffffff


	//   ....[204]....
        /*0bac*/ 	.word	0xffffffff


	//   ....[205]....
        /*0bb0*/ 	.word	0xffffffff


	//   ....[206]....
        /*0bb4*/ 	.word	0xffffffff


	//   ....[207]....
        /*0bb8*/ 	.word	0xffffffff


	//   ....[208]....
        /*0bbc*/ 	.word	0xffffffff


	//   ....[209]....
        /*0bc0*/ 	.word	0xffffffff


	//   ....[210]....
        /*0bc4*/ 	.word	0xffffffff


	//   ....[211]....
        /*0bc8*/ 	.word	0xffffffff


	//   ....[212]....
        /*0bcc*/ 	.word	0xffffffff


	//   ....[213]....
        /*0bd0*/ 	.word	0xffffffff


	//   ....[214]....
        /*0bd4*/ 	.word	0xffffffff


	//   ....[215]....
        /*0bd8*/ 	.word	0xffffffff


	//   ....[216]....
        /*0bdc*/ 	.word	0xffffffff


	//   ....[217]....
        /*0be0*/ 	.word	0xffffffff


	//   ....[218]....
        /*0be4*/ 	.word	0xffffffff


	//   ....[219]....
        /*0be8*/ 	.word	0xffffffff


	//   ....[220]....
        /*0bec*/ 	.word	0xffffffff


	//   ....[221]....
        /*0bf0*/ 	.word	0xffffffff


	//   ....[222]....
        /*0bf4*/ 	.word	0xffffffff


	//   ....[223]....
        /*0bf8*/ 	.word	0xffffffff


	//   ....[224]....
        /*0bfc*/ 	.word	0xffffffff


	//   ....[225]....
        /*0c00*/ 	.word	0xffffffff


	//   ....[226]....
        /*0c04*/ 	.word	0xffffffff


	//   ....[227]....
        /*0c08*/ 	.word	0xffffffff


	//   ....[228]....
        /*0c0c*/ 	.word	0xffffffff


	//   ....[229]....
        /*0c10*/ 	.word	0xffffffff


	//   ....[230]....
        /*0c14*/ 	.word	0xffffffff


	//   ....[231]....
        /*0c18*/ 	.word	0xffffffff


	//   ....[232]....
        /*0c1c*/ 	.word	0xffffffff


	//   ....[233]....
        /*0c20*/ 	.word	0xffffffff


	//   ....[234]....
        /*0c24*/ 	.word	0xffffffff


	//   ....[235]....
        /*0c28*/ 	.word	0xffffffff


	//   ....[236]....
        /*0c2c*/ 	.word	0xffffffff


	//   ....[237]....
        /*0c30*/ 	.word	0xffffffff


	//   ....[238]....
        /*0c34*/ 	.word	0xffffffff


	//   ....[239]....
        /*0c38*/ 	.word	0xffffffff


	//   ....[240]....
        /*0c3c*/ 	.word	0xffffffff


	//   ....[241]....
        /*0c40*/ 	.word	0xffffffff


	//   ....[242]....
        /*0c44*/ 	.word	0xffffffff


	//   ....[243]....
        /*0c48*/ 	.word	0xffffffff


	//   ....[244]....
        /*0c4c*/ 	.word	0xffffffff


	//   ....[245]....
        /*0c50*/ 	.word	0xffffffff


	//   ....[246]....
        /*0c54*/ 	.word	0xffffffff


	//   ....[247]....
        /*0c58*/ 	.word	0xffffffff


	//   ....[248]....
        /*0c5c*/ 	.word	0xffffffff


	//   ....[249]....
        /*0c60*/ 	.word	0xffffffff


	//   ....[250]....
        /*0c64*/ 	.word	0xffffffff


	//   ....[251]....
        /*0c68*/ 	.word	0xffffffff


	//   ....[252]....
        /*0c6c*/ 	.word	0xffffffff


	//   ....[253]....
        /*0c70*/ 	.word	0xffffffff


	//   ....[254]....
        /*0c74*/ 	.word	0xffffffff


	//   ....[255]....
        /*0c78*/ 	.word	0xffffffff


	//   ....[0]....
        /*0c7c*/ 	.word	0xffffffff


	//   ....[1]....
        /*0c80*/ 	.word	0xffffffff


	//   ....[2]....
        /*0c84*/ 	.word	0xffffffff


	//   ....[3]....
        /*0c88*/ 	.word	0xffffffff


	//   ....[4]....
        /*0c8c*/ 	.word	0xffffffff


	//   ....[5]....
        /*0c90*/ 	.word	0xffffffff


	//   ....[6]....
        /*0c94*/ 	.word	0xffffffff


	//   ....[7]....
        /*0c98*/ 	.word	0xffffffff


	//   ....[8]....
        /*0c9c*/ 	.word	0xffffffff


	//   ....[9]....
        /*0ca0*/ 	.word	0xffffffff


	//   ....[10]....
        /*0ca4*/ 	.word	0xffffffff


	//   ....[11]....
        /*0ca8*/ 	.word	0xffffffff


	//   ....[12]....
        /*0cac*/ 	.word	0xffffffff


	//   ....[13]....
        /*0cb0*/ 	.word	0xffffffff


	//   ....[14]....
        /*0cb4*/ 	.word	0xffffffff


	//   ....[15]....
        /*0cb8*/ 	.word	0xffffffff


	//   ....[16]....
        /*0cbc*/ 	.word	0xffffffff


	//   ....[17]....
        /*0cc0*/ 	.word	0xffffffff


	//   ....[18]....
        /*0cc4*/ 	.word	0xffffffff


	//   ....[19]....
        /*0cc8*/ 	.word	0xffffffff


	//   ....[20]....
        /*0ccc*/ 	.word	0xffffffff


	//   ....[21]....
        /*0cd0*/ 	.word	0xffffffff


	//   ....[22]....
        /*0cd4*/ 	.word	0xffffffff


	//   ....[23]....
        /*0cd8*/ 	.word	0xffffffff


	//   ....[24]....
        /*0cdc*/ 	.word	0xffffffff


	//   ....[25]....
        /*0ce0*/ 	.word	0xffffffff


	//   ....[26]....
        /*0ce4*/ 	.word	0xffffffff


	//   ....[27]....
        /*0ce8*/ 	.word	0xffffffff


	//   ....[28]....
        /*0cec*/ 	.word	0xffffffff


	//   ....[29]....
        /*0cf0*/ 	.word	0xffffffff


	//   ....[30]....
        /*0cf4*/ 	.word	0xffffffff


	//   ....[31]....
        /*0cf8*/ 	.word	0xffffffff


	//   ....[32]....
        /*0cfc*/ 	.word	0xffffffff


	//   ....[33]....
        /*0d00*/ 	.word	0xffffffff


	//   ....[34]....
        /*0d04*/ 	.word	0xffffffff


	//   ....[35]....
        /*0d08*/ 	.word	0xffffffff


	//   ....[36]....
        /*0d0c*/ 	.word	0xffffffff


	//   ....[37]....
        /*0d10*/ 	.word	0xffffffff


	//   ....[38]....
        /*0d14*/ 	.word	0xffffffff


	//   ....[39]....
        /*0d18*/ 	.word	0xffffffff


	//   ....[40]....
        /*0d1c*/ 	.word	0xffffffff


	//   ....[41]....
        /*0d20*/ 	.word	0xffffffff


	//   ....[42]....
        /*0d24*/ 	.word	0xffffffff


	//   ....[43]....
        /*0d28*/ 	.word	0xffffffff


	//   ....[44]....
        /*0d2c*/ 	.word	0xffffffff


	//   ....[45]....
        /*0d30*/ 	.word	0xffffffff


	//   ....[46]....
        /*0d34*/ 	.word	0xffffffff


	//   ....[47]....
        /*0d38*/ 	.word	0xffffffff


	//   ....[48]....
        /*0d3c*/ 	.word	0xffffffff


	//   ....[49]....
        /*0d40*/ 	.word	0xffffffff


	//   ....[50]....
        /*0d44*/ 	.word	0xffffffff


	//   ....[51]....
        /*0d48*/ 	.word	0xffffffff


	//   ....[52]....
        /*0d4c*/ 	.word	0xffffffff


	//   ....[53]....
        /*0d50*/ 	.word	0xffffffff


	//   ....[54]....
        /*0d54*/ 	.word	0xffffffff


	//   ....[55]....
        /*0d58*/ 	.word	0xffffffff


	//   ....[56]....
        /*0d5c*/ 	.word	0xffffffff


	//   ....[57]....
        /*0d60*/ 	.word	0xffffffff


	//   ....[58]....
        /*0d64*/ 	.word	0xffffffff


	//   ....[59]....
        /*0d68*/ 	.word	0xffffffff


	//   ....[60]....
        /*0d6c*/ 	.word	0xffffffff


	//   ....[61]....
        /*0d70*/ 	.word	0xffffffff


	//   ....[62]....
        /*0d74*/ 	.word	0xffffffff


	//   ....[63]....
        /*0d78*/ 	.word	0xffffffff


	//   ....[64]....
        /*0d7c*/ 	.word	0xffffffff


	//   ....[65]....
        /*0d80*/ 	.word	0xffffffff


	//   ....[66]....
        /*0d84*/ 	.word	0xffffffff


	//   ....[67]....
        /*0d88*/ 	.word	0xffffffff


	//   ....[68]....
        /*0d8c*/ 	.word	0xffffffff


	//   ....[69]....
        /*0d90*/ 	.word	0xffffffff


	//   ....[70]....
        /*0d94*/ 	.word	0xffffffff


	//   ....[71]....
        /*0d98*/ 	.word	0xffffffff


	//   ....[72]....
        /*0d9c*/ 	.word	0xffffffff


	//   ....[73]....
        /*0da0*/ 	.word	0xffffffff


	//   ....[74]....
        /*0da4*/ 	.word	0xffffffff


	//   ....[75]....
        /*0da8*/ 	.word	0xffffffff


	//   ....[76]....
        /*0dac*/ 	.word	0xffffffff


	//   ....[77]....
        /*0db0*/ 	.word	0xffffffff


	//   ....[78]....
        /*0db4*/ 	.word	0xffffffff


	//   ....[79]....
        /*0db8*/ 	.word	0xffffffff


	//   ....[80]....
        /*0dbc*/ 	.word	0xffffffff


	//   ....[81]....
        /*0dc0*/ 	.word	0xffffffff


	//   ....[82]....
        /*0dc4*/ 	.word	0xffffffff


	//   ....[83]....
        /*0dc8*/ 	.word	0xffffffff


	//   ....[84]....
        /*0dcc*/ 	.word	0xffffffff


	//   ....[85]....
        /*0dd0*/ 	.word	0xffffffff


	//   ....[86]....
        /*0dd4*/ 	.word	0xffffffff


	//   ....[87]....
        /*0dd8*/ 	.word	0xffffffff


	//   ....[88]....
        /*0ddc*/ 	.word	0xffffffff


	//   ....[89]....
        /*0de0*/ 	.word	0xffffffff


	//   ....[90]....
        /*0de4*/ 	.word	0xffffffff


	//   ....[91]....
        /*0de8*/ 	.word	0xffffffff


	//   ....[92]....
        /*0dec*/ 	.word	0xffffffff


	//   ....[93]....
        /*0df0*/ 	.word	0xffffffff


	//   ....[94]....
        /*0df4*/ 	.word	0xffffffff


	//   ....[95]....
        /*0df8*/ 	.word	0xffffffff


	//   ....[96]....
        /*0dfc*/ 	.word	0xffffffff


	//   ....[97]....
        /*0e00*/ 	.word	0xffffffff


	//   ....[98]....
        /*0e04*/ 	.word	0xffffffff


	//   ....[99]....
        /*0e08*/ 	.word	0xffffffff


	//   ....[100]....
        /*0e0c*/ 	.word	0xffffffff


	//   ....[101]....
        /*0e10*/ 	.word	0xffffffff


	//   ....[102]....
        /*0e14*/ 	.word	0xffffffff


	//   ....[103]....
        /*0e18*/ 	.word	0xffffffff


	//   ....[104]....
        /*0e1c*/ 	.word	0xffffffff


	//   ....[105]....
        /*0e20*/ 	.word	0xffffffff


	//   ....[106]....
        /*0e24*/ 	.word	0xffffffff


	//   ....[107]....
        /*0e28*/ 	.word	0xffffffff


	//   ....[108]....
        /*0e2c*/ 	.word	0xffffffff


	//   ....[109]....
        /*0e30*/ 	.word	0xffffffff


	//   ....[110]....
        /*0e34*/ 	.word	0xffffffff


	//   ....[111]....
        /*0e38*/ 	.word	0xffffffff


	//   ....[112]....
        /*0e3c*/ 	.word	0xffffffff


	//   ....[113]....
        /*0e40*/ 	.word	0xffffffff


	//   ....[114]....
        /*0e44*/ 	.word	0xffffffff


	//   ....[115]....
        /*0e48*/ 	.word	0xffffffff


	//   ....[116]....
        /*0e4c*/ 	.word	0xffffffff


	//   ....[117]....
        /*0e50*/ 	.word	0xffffffff


	//   ....[118]....
        /*0e54*/ 	.word	0xffffffff


	//   ....[119]....
        /*0e58*/ 	.word	0xffffffff


	//   ....[120]....
        /*0e5c*/ 	.word	0xffffffff


	//   ....[121]....
        /*0e60*/ 	.word	0xffffffff


	//   ....[122]....
        /*0e64*/ 	.word	0xffffffff


	//   ....[123]....
        /*0e68*/ 	.word	0xffffffff


	//   ....[124]....
        /*0e6c*/ 	.word	0xffffffff


	//   ....[125]....
        /*0e70*/ 	.word	0xffffffff


	//   ....[126]....
        /*0e74*/ 	.word	0xffffffff


	//   ....[127]....
        /*0e78*/ 	.word	0xffffffff


	//   ....[128]....
        /*0e7c*/ 	.word	0xffffffff


	//   ....[129]....
        /*0e80*/ 	.word	0xffffffff


	//   ....[130]....
        /*0e84*/ 	.word	0xffffffff


	//   ....[131]....
        /*0e88*/ 	.word	0xffffffff


	//   ....[132]....
        /*0e8c*/ 	.word	0xffffffff


	//   ....[133]....
        /*0e90*/ 	.word	0xffffffff


	//   ....[134]....
        /*0e94*/ 	.word	0xffffffff


	//   ....[135]....
        /*0e98*/ 	.word	0xffffffff


	//   ....[136]....
        /*0e9c*/ 	.word	0xffffffff


	//   ....[137]....
        /*0ea0*/ 	.word	0xffffffff


	//   ....[138]....
        /*0ea4*/ 	.word	0xffffffff


	//   ....[139]....
        /*0ea8*/ 	.word	0xffffffff


	//   ....[140]....
        /*0eac*/ 	.word	0xffffffff


	//   ....[141]....
        /*0eb0*/ 	.word	0xffffffff


	//   ....[142]....
        /*0eb4*/ 	.word	0xffffffff


	//   ....[143]....
        /*0eb8*/ 	.word	0xffffffff


	//   ....[144]....
        /*0ebc*/ 	.word	0xffffffff


	//   ....[145]....
        /*0ec0*/ 	.word	0xffffffff


	//   ....[146]....
        /*0ec4*/ 	.word	0xffffffff


	//   ....[147]....
        /*0ec8*/ 	.word	0xffffffff


	//   ....[148]....
        /*0ecc*/ 	.word	0xffffffff


	//   ....[149]....
        /*0ed0*/ 	.word	0xffffffff


	//   ....[150]....
        /*0ed4*/ 	.word	0xffffffff


	//   ....[151]....
        /*0ed8*/ 	.word	0xffffffff


	//   ....[152]....
        /*0edc*/ 	.word	0xffffffff


	//   ....[153]....
        /*0ee0*/ 	.word	0xffffffff


	//   ....[154]....
        /*0ee4*/ 	.word	0xffffffff


	//   ....[155]....
        /*0ee8*/ 	.word	0xffffffff


	//   ....[156]....
        /*0eec*/ 	.word	0xffffffff


	//   ....[157]....
        /*0ef0*/ 	.word	0xffffffff


	//   ....[158]....
        /*0ef4*/ 	.word	0xffffffff


	//   ....[159]....
        /*0ef8*/ 	.word	0xffffffff


	//   ....[160]....
        /*0efc*/ 	.word	0xffffffff


	//   ....[161]....
        /*0f00*/ 	.word	0xffffffff


	//   ....[162]....
        /*0f04*/ 	.word	0xffffffff


	//   ....[163]....
        /*0f08*/ 	.word	0xffffffff


	//   ....[164]....
        /*0f0c*/ 	.word	0xffffffff


	//   ....[165]....
        /*0f10*/ 	.word	0xffffffff


	//   ....[166]....
        /*0f14*/ 	.word	0xffffffff


	//   ....[167]....
        /*0f18*/ 	.word	0xffffffff


	//   ....[168]....
        /*0f1c*/ 	.word	0xffffffff


	//   ....[169]....
        /*0f20*/ 	.word	0xffffffff


	//   ....[170]....
        /*0f24*/ 	.word	0xffffffff


	//   ....[171]....
        /*0f28*/ 	.word	0xffffffff


	//   ....[172]....
        /*0f2c*/ 	.word	0xffffffff


	//   ....[173]....
        /*0f30*/ 	.word	0xffffffff


	//   ....[174]....
        /*0f34*/ 	.word	0xffffffff


	//   ....[175]....
        /*0f38*/ 	.word	0xffffffff


	//   ....[176]....
        /*0f3c*/ 	.word	0xffffffff


	//   ....[177]....
        /*0f40*/ 	.word	0xffffffff


	//   ....[178]....
        /*0f44*/ 	.word	0xffffffff


	//   ....[179]....
        /*0f48*/ 	.word	0xffffffff


	//   ....[180]....
        /*0f4c*/ 	.word	0xffffffff


	//   ....[181]....
        /*0f50*/ 	.word	0xffffffff


	//   ....[182]....
        /*0f54*/ 	.word	0xffffffff


	//   ....[183]....
        /*0f58*/ 	.word	0xffffffff


	//   ....[184]....
        /*0f5c*/ 	.word	0xffffffff


	//   ....[185]....
        /*0f60*/ 	.word	0xffffffff


	//   ....[186]....
        /*0f64*/ 	.word	0xffffffff


	//   ....[187]....
        /*0f68*/ 	.word	0xffffffff


	//   ....[188]....
        /*0f6c*/ 	.word	0xffffffff


	//   ....[189]....
        /*0f70*/ 	.word	0xffffffff


	//   ....[190]....
        /*0f74*/ 	.word	0xffffffff


	//   ....[191]....
        /*0f78*/ 	.word	0xffffffff


	//   ....[192]....
        /*0f7c*/ 	.word	0xffffffff


	//   ....[193]....
        /*0f80*/ 	.word	0xffffffff


	//   ....[194]....
        /*0f84*/ 	.word	0xffffffff


	//   ....[195]....
        /*0f88*/ 	.word	0xffffffff


	//   ....[196]....
        /*0f8c*/ 	.word	0xffffffff


	//   ....[197]....
        /*0f90*/ 	.word	0xffffffff


	//   ....[198]....
        /*0f94*/ 	.word	0xffffffff


	//   ....[199]....
        /*0f98*/ 	.word	0xffffffff


	//   ....[200]....
        /*0f9c*/ 	.word	0xffffffff


	//   ....[201]....
        /*0fa0*/ 	.word	0xffffffff


	//----- nvinfo : EIATTR_COOP_GROUP_INSTR_OFFSETS
	.align		4
.L_430:
        /*0fa4*/ 	.byte	0x04, 0x28
        /*0fa6*/ 	.short	(.L_432 - .L_431)


	//   ....[0]....
.L_431:
        /*0fa8*/ 	.word	0x00003640


	//   ....[1]....
        /*0fac*/ 	.word	0x00003670


	//   ....[2]....
        /*0fb0*/ 	.word	0x000036a0


	//   ....[3]....
        /*0fb4*/ 	.word	0x000036c0


	//   ....[4]....
        /*0fb8*/ 	.word	0x000036d0


	//   ....[5]....
        /*0fbc*/ 	.word	0x000036e0


	//   ....[6]....
        /*0fc0*/ 	.word	0x000036f0


	//   ....[7]....
        /*0fc4*/ 	.word	0x00003700


	//   ....[8]....
        /*0fc8*/ 	.word	0x00003710


	//   ....[9]....
        /*0fcc*/ 	.word	0x00003720


	//   ....[10]....
        /*0fd0*/ 	.word	0x00003850


	//   ....[11]....
        /*0fd4*/ 	.word	0x00003880


	//   ....[12]....
        /*0fd8*/ 	.word	0x000038b0


	//   ....[13]....
        /*0fdc*/ 	.word	0x000038e0


	//   ....[14]....
        /*0fe0*/ 	.word	0x00003900


	//   ....[15]....
        /*0fe4*/ 	.word	0x00003910


	//   ....[16]....
        /*0fe8*/ 	.word	0x00003920


	//   ....[17]....
        /*0fec*/ 	.word	0x00003930


	//   ....[18]....
        /*0ff0*/ 	.word	0x00003950


	//   ....[19]....
        /*0ff4*/ 	.word	0x00003960


	//   ....[20]....
        /*0ff8*/ 	.word	0x00003ae0


	//   ....[21]....
        /*0ffc*/ 	.word	0x00003af0


	//   ....[22]....
        /*1000*/ 	.word	0x00003b00


	//   ....[23]....
        /*1004*/ 	.word	0x00003b10


	//   ....[24]....
        /*1008*/ 	.word	0x00003b50


	//   ....[25]....
        /*100c*/ 	.word	0x00003b60


	//   ....[26]....
        /*1010*/ 	.word	0x00003bb0


	//   ....[27]....
        /*1014*/ 	.word	0x00003be0


	//   ....[28]....
        /*1018*/ 	.word	0x00003bf0


	//   ....[29]....
        /*101c*/ 	.word	0x00003c00


	//   ....[30]....
        /*1020*/ 	.word	0x00003c40


	//   ....[31]....
        /*1024*/ 	.word	0x00003c70


	//   ....[32]....
        /*1028*/ 	.word	0x00003d10


	//   ....[33]....
        /*102c*/ 	.word	0x00003d20


	//   ....[34]....
        /*1030*/ 	.word	0x00003d30


	//   ....[35]....
        /*1034*/ 	.word	0x00003d40


	//   ....[36]....
        /*1038*/ 	.word	0x00003d50


	//   ....[37]....
        /*103c*/ 	.word	0x00003d60


	//   ....[38]....
        /*1040*/ 	.word	0x00003d70


	//   ....[39]....
        /*1044*/ 	.word	0x00003d80


	//   ....[40]....
        /*1048*/ 	.word	0x00003d90


	//   ....[41]....
        /*104c*/ 	.word	0x00003da0


	//   ....[42]....
        /*1050*/ 	.word	0x00003f70


	//   ....[43]....
        /*1054*/ 	.word	0x00003f80


	//   ....[44]....
        /*1058*/ 	.word	0x00003f90


	//   ....[45]....
        /*105c*/ 	.word	0x00003fa0


	//   ....[46]....
        /*1060*/ 	.word	0x00003fb0


	//   ....[47]....
        /*1064*/ 	.word	0x00003fc0


	//   ....[48]....
        /*1068*/ 	.word	0x00003fd0


	//   ....[49]....
        /*106c*/ 	.word	0x00003fe0


	//   ....[50]....
        /*1070*/ 	.word	0x00003ff0


	//   ....[51]....
        /*1074*/ 	.word	0x00004000


	//   ....[52]....
        /*1078*/ 	.word	0x00004010


	//   ....[53]....
        /*107c*/ 	.word	0x00004020


	//   ....[54]....
        /*1080*/ 	.word	0x00004030


	//   ....[55]....
        /*1084*/ 	.word	0x00004040


	//   ....[56]....
        /*1088*/ 	.word	0x00004050


	//   ....[57]....
        /*108c*/ 	.word	0x00004060


	//   ....[58]....
        /*1090*/ 	.word	0x00004070


	//   ....[59]....
        /*1094*/ 	.word	0x00004080


	//   ....[60]....
        /*1098*/ 	.word	0x00004090


	//   ....[61]....
        /*109c*/ 	.word	0x000040a0


	//   ....[62]....
        /*10a0*/ 	.word	0x000040b0


	//   ....[63]....
        /*10a4*/ 	.word	0x000040c0


	//   ....[64]....
        /*10a8*/ 	.word	0x000040d0


	//   ....[65]....
        /*10ac*/ 	.word	0x000040e0


	//   ....[66]....
        /*10b0*/ 	.word	0x000040f0


	//   ....[67]....
        /*10b4*/ 	.word	0x00004100


	//   ....[68]....
        /*10b8*/ 	.word	0x00004110


	//   ....[69]....
        /*10bc*/ 	.word	0x00004120


	//   ....[70]....
        /*10c0*/ 	.word	0x00004130


	//   ....[71]....
        /*10c4*/ 	.word	0x00004140


	//   ....[72]....
        /*10c8*/ 	.word	0x00004150


	//   ....[73]....
        /*10cc*/ 	.word	0x00004160


	//   ....[74]....
        /*10d0*/ 	.word	0x00004170


	//   ....[75]....
        /*10d4*/ 	.word	0x00004180


	//   ....[76]....
        /*10d8*/ 	.word	0x00004190


	//   ....[77]....
        /*10dc*/ 	.word	0x000041a0


	//   ....[78]....
        /*10e0*/ 	.word	0x000041b0


	//   ....[79]....
        /*10e4*/ 	.word	0x000041c0


	//   ....[80]....
        /*10e8*/ 	.word	0x00004300


	//   ....[81]....
        /*10ec*/ 	.word	0x00004310


	//   ....[82]....
        /*10f0*/ 	.word	0x00004320


	//   ....[83]....
        /*10f4*/ 	.word	0x00004330


	//   ....[84]....
        /*10f8*/ 	.word	0x00004340


	//   ....[85]....
        /*10fc*/ 	.word	0x00004350


	//   ....[86]....
        /*1100*/ 	.word	0x00004360


	//   ....[87]....
        /*1104*/ 	.word	0x00004370


	//   ....[88]....
        /*1108*/ 	.word	0x00004380


	//   ....[89]....
        /*110c*/ 	.word	0x00004390


	//   ....[90]....
        /*1110*/ 	.word	0x000043a0


	//   ....[91]....
        /*1114*/ 	.word	0x000043b0


	//   ....[92]....
        /*1118*/ 	.word	0x000043c0


	//   ....[93]....
        /*111c*/ 	.word	0x000043d0


	//   ....[94]....
        /*1120*/ 	.word	0x000043e0


	//   ....[95]....
        /*1124*/ 	.word	0x000043f0


	//   ....[96]....
        /*1128*/ 	.word	0x00004400


	//   ....[97]....
        /*112c*/ 	.word	0x00004410


	//   ....[98]....
        /*1130*/ 	.word	0x00004420


	//   ....[99]....
        /*1134*/ 	.word	0x00004430


	//   ....[100]....
        /*1138*/ 	.word	0x00004440


	//   ....[101]....
        /*113c*/ 	.word	0x00004450


	//   ....[102]....
        /*1140*/ 	.word	0x00004460


	//   ....[103]....
        /*1144*/ 	.word	0x00004470


	//   ....[104]....
        /*1148*/ 	.word	0x00004480


	//   ....[105]....
        /*114c*/ 	.word	0x00004490


	//   ....[106]....
        /*1150*/ 	.word	0x000044a0


	//   ....[107]....
        /*1154*/ 	.word	0x000044b0


	//   ....[108]....
        /*1158*/ 	.word	0x000044c0


	//   ....[109]....
        /*115c*/ 	.word	0x000044d0


	//   ....[110]....
        /*1160*/ 	.word	0x000044e0


	//   ....[111]....
        /*1164*/ 	.word	0x000044f0


	//   ....[112]....
        /*1168*/ 	.word	0x00004500


	//   ....[113]....
        /*116c*/ 	.word	0x00004510


	//   ....[114]....
        /*1170*/ 	.word	0x00004520


	//   ....[115]....
        /*1174*/ 	.word	0x00004530


	//   ....[116]....
        /*1178*/ 	.word	0x00004540


	//   ....[117]....
        /*117c*/ 	.word	0x00004550


	//   ....[118]....
        /*1180*/ 	.word	0x00004690


	//   ....[119]....
        /*1184*/ 	.word	0x000046a0


	//   ....[120]....
        /*1188*/ 	.word	0x000046b0


	//   ....[121]....
        /*118c*/ 	.word	0x000046c0


	//   ....[122]....
        /*1190*/ 	.word	0x000046d0


	//   ....[123]....
        /*1194*/ 	.word	0x000046e0


	//   ....[124]....
        /*1198*/ 	.word	0x000046f0


	//   ....[125]....
        /*119c*/ 	.word	0x00004700


	//   ....[126]....
        /*11a0*/ 	.word	0x00004710


	//   ....[127]....
        /*11a4*/ 	.word	0x00004720


	//   ....[128]....
        /*11a8*/ 	.word	0x00004730


	//   ....[129]....
        /*11ac*/ 	.word	0x00004740


	//   ....[130]....
        /*11b0*/ 	.word	0x00004750


	//   ....[131]....
        /*11b4*/ 	.word	0x00004760


	//   ....[132]....
        /*11b8*/ 	.word	0x00004770


	//   ....[133]....
        /*11bc*/ 	.word	0x00004780


	//   ....[134]....
        /*11c0*/ 	.word	0x00004790


	//   ....[135]....
        /*11c4*/ 	.word	0x000047a0


	//   ....[136]....
        /*11c8*/ 	.word	0x000047b0


	//   ....[137]....
        /*11cc*/ 	.word	0x000047c0


	//   ....[138]....
        /*11d0*/ 	.word	0x000047d0


	//   ....[139]....
        /*11d4*/ 	.word	0x000047e0


	//   ....[140]....
        /*11d8*/ 	.word	0x000047f0


	//   ....[141]....
        /*11dc*/ 	.word	0x00004800


	//   ....[142]....
        /*11e0*/ 	.word	0x00004810


	//   ....[143]....
        /*11e4*/ 	.word	0x00004820


	//   ....[144]....
        /*11e8*/ 	.word	0x00004830


	//   ....[145]....
        /*11ec*/ 	.word	0x00004840


	//   ....[146]....
        /*11f0*/ 	.word	0x00004850


	//   ....[147]....
        /*11f4*/ 	.word	0x00004860


	//   ....[148]....
        /*11f8*/ 	.word	0x00004870


	//   ....[149]....
        /*11fc*/ 	.word	0x00004880


	//   ....[150]....
        /*1200*/ 	.word	0x00004890


	//   ....[151]....
        /*1204*/ 	.word	0x000048a0


	//   ....[152]....
        /*1208*/ 	.word	0x000048b0


	//   ....[153]....
        /*120c*/ 	.word	0x000048c0


	//   ....[154]....
        /*1210*/ 	.word	0x000048d0


	//   ....[155]....
        /*1214*/ 	.word	0x000048e0


	//   ....[156]....
        /*1218*/ 	.word	0x00004a30


	//   ....[157]....
        /*121c*/ 	.word	0x00004a40


	//   ....[158]....
        /*1220*/ 	.word	0x00004a50


	//   ....[159]....
        /*1224*/ 	.word	0x00004a60


	//   ....[160]....
        /*1228*/ 	.word	0x00004a70


	//   ....[161]....
        /*122c*/ 	.word	0x00004a80


	//   ....[162]....
        /*1230*/ 	.word	0x00004a90


	//   ....[163]....
        /*1234*/ 	.word	0x00004aa0


	//   ....[164]....
        /*1238*/ 	.word	0x00004ab0


	//   ....[165]....
        /*123c*/ 	.word	0x00004ac0


	//   ....[166]....
        /*1240*/ 	.word	0x00004ad0


	//   ....[167]....
        /*1244*/ 	.word	0x00004ae0


	//   ....[168]....
        /*1248*/ 	.word	0x00004af0


	//   ....[169]....
        /*124c*/ 	.word	0x00004b00


	//   ....[170]....
        /*1250*/ 	.word	0x00004b10


	//   ....[171]....
        /*1254*/ 	.word	0x00004b20


	//   ....[172]....
        /*1258*/ 	.word	0x00004b30


	//   ....[173]....
        /*125c*/ 	.word	0x00004b40


	//   ....[174]....
        /*1260*/ 	.word	0x00004b50


	//   ....[175]....
        /*1264*/ 	.word	0x00004b60


	//   ....[176]....
        /*1268*/ 	.word	0x00004b70


	//   ....[177]....
        /*126c*/ 	.word	0x00004b80


	//   ....[178]....
        /*1270*/ 	.word	0x00004b90


	//   ....[179]....
        /*1274*/ 	.word	0x00004ba0


	//   ....[180]....
        /*1278*/ 	.word	0x00004bb0


	//   ....[181]....
        /*127c*/ 	.word	0x00004bc0


	//   ....[182]....
        /*1280*/ 	.word	0x00004bd0


	//   ....[183]....
        /*1284*/ 	.word	0x00004be0


	//   ....[184]....
        /*1288*/ 	.word	0x00004bf0


	//   ....[185]....
        /*128c*/ 	.word	0x00004c00


	//   ....[186]....
        /*1290*/ 	.word	0x00004c10


	//   ....[187]....
        /*1294*/ 	.word	0x00004c20


	//   ....[188]....
        /*1298*/ 	.word	0x00004c30


	//   ....[189]....
        /*129c*/ 	.word	0x00004c40


	//   ....[190]....
        /*12a0*/ 	.word	0x00004c50


	//   ....[191]....
        /*12a4*/ 	.word	0x00004c60


	//   ....[192]....
        /*12a8*/ 	.word	0x00004c70


	//   ....[193]....
        /*12ac*/ 	.word	0x00004c80


	//   ....[194]....
        /*12b0*/ 	.word	0x00006300


	//   ....[195]....
        /*12b4*/ 	.word	0x00006320


	//   ....[196]....
        /*12b8*/ 	.word	0x00006330


	//   ....[197]....
        /*12bc*/ 	.word	0x00006340


	//   ....[198]....
        /*12c0*/ 	.word	0x00006350


	//   ....[199]....
        /*12c4*/ 	.word	0x00006360


	//   ....[200]....
        /*12c8*/ 	.word	0x00006370


	//   ....[201]....
        /*12cc*/ 	.word	0x00006380


	//   ....[202]....
        /*12d0*/ 	.word	0x00006390


	//   ....[203]....
        /*12d4*/ 	.word	0x000063a0


	//   ....[204]....
        /*12d8*/ 	.word	0x000063b0


	//   ....[205]....
        /*12dc*/ 	.word	0x000063c0


	//   ....[206]....
        /*12e0*/ 	.word	0x000063d0


	//   ....[207]....
        /*12e4*/ 	.word	0x000063e0


	//   ....[208]....
        /*12e8*/ 	.word	0x000063f0


	//   ....[209]....
        /*12ec*/ 	.word	0x00006400


	//   ....[210]....
        /*12f0*/ 	.word	0x00006410


	//   ....[211]....
        /*12f4*/ 	.word	0x00006420


	//   ....[212]....
        /*12f8*/ 	.word	0x00006430


	//   ....[213]....
        /*12fc*/ 	.word	0x00006440


	//   ....[214]....
        /*1300*/ 	.word	0x00006450


	//   ....[215]....
        /*1304*/ 	.word	0x00006460


	//   ....[216]....
        /*1308*/ 	.word	0x00006470


	//   ....[217]....
        /*130c*/ 	.word	0x00006480


	//   ....[218]....
        /*1310*/ 	.word	0x00006490


	//   ....[219]....
        /*1314*/ 	.word	0x000064a0


	//   ....[220]....
        /*1318*/ 	.word	0x000064b0


	//   ....[221]....
        /*131c*/ 	.word	0x000064c0


	//   ....[222]....
        /*1320*/ 	.word	0x000064d0


	//   ....[223]....
        /*1324*/ 	.word	0x000064e0


	//   ....[224]....
        /*1328*/ 	.word	0x000064f0


	//   ....[225]....
        /*132c*/ 	.word	0x00006500


	//   ....[226]....
        /*1330*/ 	.word	0x00006610


	//   ....[227]....
        /*1334*/ 	.word	0x00006620


	//   ....[228]....
        /*1338*/ 	.word	0x00006630


	//   ....[229]....
        /*133c*/ 	.word	0x00006640


	//   ....[230]....
        /*1340*/ 	.word	0x00006650


	//   ....[231]....
        /*1344*/ 	.word	0x00006660


	//   ....[232]....
        /*1348*/ 	.word	0x00006670


	//   ....[233]....
        /*134c*/ 	.word	0x00006680


	//   ....[234]....
        /*1350*/ 	.word	0x00006690


	//   ....[235]....
        /*1354*/ 	.word	0x000066a0


	//   ....[236]....
        /*1358*/ 	.word	0x000066b0


	//   ....[237]....
        /*135c*/ 	.word	0x000066c0


	//   ....[238]....
        /*1360*/ 	.word	0x000066d0


	//   ....[239]....
        /*1364*/ 	.word	0x000066e0


	//   ....[240]....
        /*1368*/ 	.word	0x000066f0


	//   ....[241]....
        /*136c*/ 	.word	0x00006700


	//   ....[242]....
        /*1370*/ 	.word	0x00006710


	//   ....[243]....
        /*1374*/ 	.word	0x00006720


	//   ....[244]....
        /*1378*/ 	.word	0x00006730


	//   ....[245]....
        /*137c*/ 	.word	0x00006740


	//   ....[246]....
        /*1380*/ 	.word	0x00006750


	//   ....[247]....
        /*1384*/ 	.word	0x00006760


	//   ....[248]....
        /*1388*/ 	.word	0x00006770


	//   ....[249]....
        /*138c*/ 	.word	0x00006780


	//   ....[250]....
        /*1390*/ 	.word	0x00006790


	//   ....[251]....
        /*1394*/ 	.word	0x000067a0


	//   ....[252]....
        /*1398*/ 	.word	0x000067b0


	//   ....[253]....
        /*139c*/ 	.word	0x000067c0


	//   ....[254]....
        /*13a0*/ 	.word	0x000067d0


	//   ....[255]....
        /*13a4*/ 	.word	0x000067e0


	//   ....[0]....
        /*13a8*/ 	.word	0x000067f0


	//   ....[1]....
        /*13ac*/ 	.word	0x00006800


	//   ....[2]....
        /*13b0*/ 	.word	0x00006810


	//   ....[3]....
        /*13b4*/ 	.word	0x00006820


	//   ....[4]....
        /*13b8*/ 	.word	0x00006830


	//   ....[5]....
        /*13bc*/ 	.word	0x00006840


	//   ....[6]....
        /*13c0*/ 	.word	0x00006850


	//   ....[7]....
        /*13c4*/ 	.word	0x00006860


	//   ....[8]....
        /*13c8*/ 	.word	0x00006870


	//   ....[9]....
        /*13cc*/ 	.word	0x00006880


	//   ....[10]....
        /*13d0*/ 	.word	0x000069d0


	//   ....[11]....
        /*13d4*/ 	.word	0x000069e0


	//   ....[12]....
        /*13d8*/ 	.word	0x000069f0


	//   ....[13]....
        /*13dc*/ 	.word	0x00006a00


	//   ....[14]....
        /*13e0*/ 	.word	0x00006a10


	//   ....[15]....
        /*13e4*/ 	.word	0x00006a20


	//   ....[16]....
        /*13e8*/ 	.word	0x00006a30


	//   ....[17]....
        /*13ec*/ 	.word	0x00006a40


	//   ....[18]....
        /*13f0*/ 	.word	0x00006a50


	//   ....[19]....
        /*13f4*/ 	.word	0x00006a60


	//   ....[20]....
        /*13f8*/ 	.word	0x00006a70


	//   ....[21]....
        /*13fc*/ 	.word	0x00006a80


	//   ....[22]....
        /*1400*/ 	.word	0x00006a90


	//   ....[23]....
        /*1404*/ 	.word	0x00006aa0


	//   ....[24]....
        /*1408*/ 	.word	0x00006ab0


	//   ....[25]....
        /*140c*/ 	.word	0x00006ac0


	//   ....[26]....
        /*1410*/ 	.word	0x00006ad0


	//   ....[27]....
        /*1414*/ 	.word	0x00006ae0


	//   ....[28]....
        /*1418*/ 	.word	0x00006af0


	//   ....[29]....
        /*141c*/ 	.word	0x00006b00


	//   ....[30]....
        /*1420*/ 	.word	0x00006b10


	//   ....[31]....
        /*1424*/ 	.word	0x00006b20


	//   ....[32]....
        /*1428*/ 	.word	0x00006b30


	//   ....[33]....
        /*142c*/ 	.word	0x00006b40


	//   ....[34]....
        /*1430*/ 	.word	0x00006b50


	//   ....[35]....
        /*1434*/ 	.word	0x00006b60


	//   ....[36]....
        /*1438*/ 	.word	0x00006b70


	//   ....[37]....
        /*143c*/ 	.word	0x00006b80


	//   ....[38]....
        /*1440*/ 	.word	0x00006b90


	//   ....[39]....
        /*1444*/ 	.word	0x00006ba0


	//   ....[40]....
        /*1448*/ 	.word	0x00006bb0


	//   ....[41]....
        /*144c*/ 	.word	0x00006bc0


	//   ....[42]....
        /*1450*/ 	.word	0x00006bd0


	//   ....[43]....
        /*1454*/ 	.word	0x00006be0


	//   ....[44]....
        /*1458*/ 	.word	0x00006bf0


	//   ....[45]....
        /*145c*/ 	.word	0x00006c00


	//   ....[46]....
        /*1460*/ 	.word	0x00006c10


	//   ....[47]....
        /*1464*/ 	.word	0x00006c20


	//   ....[48]....
        /*1468*/ 	.word	0x00006c30


	//   ....[49]....
        /*146c*/ 	.word	0x00006c40


	//   ....[50]....
        /*1470*/ 	.word	0x00006d90


	//   ....[51]....
        /*1474*/ 	.word	0x00006da0


	//   ....[52]....
        /*1478*/ 	.word	0x00006db0


	//   ....[53]....
        /*147c*/ 	.word	0x00006dc0


	//   ....[54]....
        /*1480*/ 	.word	0x00006dd0


	//   ....[55]....
        /*1484*/ 	.word	0x00006de0


	//   ....[56]....
        /*1488*/ 	.word	0x00006df0


	//   ....[57]....
        /*148c*/ 	.word	0x00006e00


	//   ....[58]....
        /*1490*/ 	.word	0x00006e10


	//   ....[59]....
        /*1494*/ 	.word	0x00006e20


	//   ....[60]....
        /*1498*/ 	.word	0x00006e30


	//   ....[61]....
        /*149c*/ 	.word	0x00006e40


	//   ....[62]....
        /*14a0*/ 	.word	0x00006e50


	//   ....[63]....
        /*14a4*/ 	.word	0x00006e60


	//   ....[64]....
        /*14a8*/ 	.word	0x00006e70


	//   ....[65]....
        /*14ac*/ 	.word	0x00006e80


	//   ....[66]....
        /*14b0*/ 	.word	0x00006e90


	//   ....[67]....
        /*14b4*/ 	.word	0x00006ea0


	//   ....[68]....
        /*14b8*/ 	.word	0x00006eb0


	//   ....[69]....
        /*14bc*/ 	.word	0x00006ec0


	//   ....[70]....
        /*14c0*/ 	.word	0x00006ed0


	//   ....[71]....
        /*14c4*/ 	.word	0x00006ee0


	//   ....[72]....
        /*14c8*/ 	.word	0x00006ef0


	//   ....[73]....
        /*14cc*/ 	.word	0x00006f00


	//   ....[74]....
        /*14d0*/ 	.word	0x00006f10


	//   ....[75]....
        /*14d4*/ 	.word	0x00006f20


	//   ....[76]....
        /*14d8*/ 	.word	0x00006f30


	//   ....[77]....
        /*14dc*/ 	.word	0x00006f40


	//   ....[78]....
        /*14e0*/ 	.word	0x00006f50


	//   ....[79]....
        /*14e4*/ 	.word	0x00006f60


	//   ....[80]....
        /*14e8*/ 	.word	0x00006f70


	//   ....[81]....
        /*14ec*/ 	.word	0x00006f80


	//   ....[82]....
        /*14f0*/ 	.word	0x00006f90


	//   ....[83]....
        /*14f4*/ 	.word	0x00006fa0


	//   ....[84]....
        /*14f8*/ 	.word	0x00006fb0


	//   ....[85]....
        /*14fc*/ 	.word	0x00006fc0


	//   ....[86]....
        /*1500*/ 	.word	0x00006fd0


	//   ....[87]....
        /*1504*/ 	.word	0x00006fe0


	//   ....[88]....
        /*1508*/ 	.word	0x00006ff0


	//   ....[89]....
        /*150c*/ 	.word	0x00007000


	//   ....[90]....
        /*1510*/ 	.word	0x00007170


	//   ....[91]....
        /*1514*/ 	.word	0x00007180


	//   ....[92]....
        /*1518*/ 	.word	0x00007190


	//   ....[93]....
        /*151c*/ 	.word	0x000071a0


	//   ....[94]....
        /*1520*/ 	.word	0x000071b0


	//   ....[95]....
        /*1524*/ 	.word	0x000071c0


	//   ....[96]....
        /*1528*/ 	.word	0x000071d0


	//   ....[97]....
        /*152c*/ 	.word	0x000071e0


	//   ....[98]....
        /*1530*/ 	.word	0x000071f0


	//   ....[99]....
        /*1534*/ 	.word	0x00007200


	//   ....[100]....
        /*1538*/ 	.word	0x00007210


	//   ....[101]....
        /*153c*/ 	.word	0x00007220


	//   ....[102]....
        /*1540*/ 	.word	0x00007230


	//   ....[103]....
        /*1544*/ 	.word	0x00007240


	//   ....[104]....
        /*1548*/ 	.word	0x00007250


	//   ....[105]....
        /*154c*/ 	.word	0x00007260


	//   ....[106]....
        /*1550*/ 	.word	0x00007270


	//   ....[107]....
        /*1554*/ 	.word	0x00007280


	//   ....[108]....
        /*1558*/ 	.word	0x00007290


	//   ....[109]....
        /*155c*/ 	.word	0x000072a0


	//   ....[110]....
        /*1560*/ 	.word	0x000072b0


	//   ....[111]....
        /*1564*/ 	.word	0x000072c0


	//   ....[112]....
        /*1568*/ 	.word	0x000072d0


	//   ....[113]....
        /*156c*/ 	.word	0x000072e0


	//   ....[114]....
        /*1570*/ 	.word	0x000072f0


	//   ....[115]....
        /*1574*/ 	.word	0x00007300


	//   ....[116]....
        /*1578*/ 	.word	0x00007310


	//   ....[117]....
        /*157c*/ 	.word	0x00007320


	//   ....[118]....
        /*1580*/ 	.word	0x00007330


	//   ....[119]....
        /*1584*/ 	.word	0x00007340


	//   ....[120]....
        /*1588*/ 	.word	0x00007350


	//   ....[121]....
        /*158c*/ 	.word	0x00007360


	//   ....[122]....
        /*1590*/ 	.word	0x00007370


	//   ....[123]....
        /*1594*/ 	.word	0x00007380


	//   ....[124]....
        /*1598*/ 	.word	0x00007390


	//   ....[125]....
        /*159c*/ 	.word	0x000073a0


	//   ....[126]....
        /*15a0*/ 	.word	0x000073b0


	//   ....[127]....
        /*15a4*/ 	.word	0x000073c0


	//   ....[128]....
        /*15a8*/ 	.word	0x000073d0


	//   ....[129]....
        /*15ac*/ 	.word	0x000073e0


	//   ....[130]....
        /*15b0*/ 	.word	0x000073f0


	//   ....[131]....
        /*15b4*/ 	.word	0x00007400


	//   ....[132]....
        /*15b8*/ 	.word	0x00008a70


	//   ....[133]....
        /*15bc*/ 	.word	0x00008a90


	//   ....[134]....
        /*15c0*/ 	.word	0x00008aa0


	//   ....[135]....
        /*15c4*/ 	.word	0x00008ab0


	//   ....[136]....
        /*15c8*/ 	.word	0x00008ac0


	//   ....[137]....
        /*15cc*/ 	.word	0x00008ad0


	//   ....[138]....
        /*15d0*/ 	.word	0x00008ae0


	//   ....[139]....
        /*15d4*/ 	.word	0x00008af0


	//   ....[140]....
        /*15d8*/ 	.word	0x00008b00


	//   ....[141]....
        /*15dc*/ 	.word	0x00008b10


	//   ....[142]....
        /*15e0*/ 	.word	0x00008b20


	//   ....[143]....
        /*15e4*/ 	.word	0x00008b30


	//   ....[144]....
        /*15e8*/ 	.word	0x00008b40


	//   ....[145]....
        /*15ec*/ 	.word	0x00008b50


	//   ....[146]....
        /*15f0*/ 	.word	0x00008b60


	//   ....[147]....
        /*15f4*/ 	.word	0x00008b70


	//   ....[148]....
        /*15f8*/ 	.word	0x00008b80


	//   ....[149]....
        /*15fc*/ 	.word	0x00008b90


	//   ....[150]....
        /*1600*/ 	.word	0x00008ba0


	//   ....[151]....
        /*1604*/ 	.word	0x00008bb0


	//   ....[152]....
        /*1608*/ 	.word	0x00008bc0


	//   ....[153]....
        /*160c*/ 	.word	0x00008bd0


	//   ....[154]....
        /*1610*/ 	.word	0x00008be0


	//   ....[155]....
        /*1614*/ 	.word	0x00008bf0


	//   ....[156]....
        /*1618*/ 	.word	0x00008c00


	//   ....[157]....
        /*161c*/ 	.word	0x00008c10


	//   ....[158]....
        /*1620*/ 	.word	0x00008c20


	//   ....[159]....
        /*1624*/ 	.word	0x00008c30


	//   ....[160]....
        /*1628*/ 	.word	0x00008c40


	//   ....[161]....
        /*162c*/ 	.word	0x00008c50


	//   ....[162]....
        /*1630*/ 	.word	0x00008c60


	//   ....[163]....
        /*1634*/ 	.word	0x00008c70


	//   ....[164]....
        /*1638*/ 	.word	0x00008d80


	//   ....[165]....
        /*163c*/ 	.word	0x00008d90


	//   ....[166]....
        /*1640*/ 	.word	0x00008da0


	//   ....[167]....
        /*1644*/ 	.word	0x00008db0


	//   ....[168]....
        /*1648*/ 	.word	0x00008dc0


	//   ....[169]....
        /*164c*/ 	.word	0x00008dd0


	//   ....[170]....
        /*1650*/ 	.word	0x00008de0


	//   ....[171]....
        /*1654*/ 	.word	0x00008df0


	//   ....[172]....
        /*1658*/ 	.word	0x00008e00


	//   ....[173]....
        /*165c*/ 	.word	0x00008e10


	//   ....[174]....
        /*1660*/ 	.word	0x00008e20


	//   ....[175]....
        /*1664*/ 	.word	0x00008e30


	//   ....[176]....
        /*1668*/ 	.word	0x00008e40


	//   ....[177]....
        /*166c*/ 	.word	0x00008e50


	//   ....[178]....
        /*1670*/ 	.word	0x00008e60


	//   ....[179]....
        /*1674*/ 	.word	0x00008e70


	//   ....[180]....
        /*1678*/ 	.word	0x00008e80


	//   ....[181]....
        /*167c*/ 	.word	0x00008e90


	//   ....[182]....
        /*1680*/ 	.word	0x00008ea0


	//   ....[183]....
        /*1684*/ 	.word	0x00008eb0


	//   ....[184]....
        /*1688*/ 	.word	0x00008ec0


	//   ....[185]....
        /*168c*/ 	.word	0x00008ed0


	//   ....[186]....
        /*1690*/ 	.word	0x00008ee0


	//   ....[187]....
        /*1694*/ 	.word	0x00008ef0


	//   ....[188]....
        /*1698*/ 	.word	0x00008f00


	//   ....[189]....
        /*169c*/ 	.word	0x00008f10


	//   ....[190]....
        /*16a0*/ 	.word	0x00008f20


	//   ....[191]....
        /*16a4*/ 	.word	0x00008f30


	//   ....[192]....
        /*16a8*/ 	.word	0x00008f40


	//   ....[193]....
        /*16ac*/ 	.word	0x00008f50


	//   ....[194]....
        /*16b0*/ 	.word	0x00008f60


	//   ....[195]....
        /*16b4*/ 	.word	0x00008f70


	//   ....[196]....
        /*16b8*/ 	.word	0x00008f80


	//   ....[197]....
        /*16bc*/ 	.word	0x00008f90


	//   ....[198]....
        /*16c0*/ 	.word	0x00008fa0


	//   ....[199]....
        /*16c4*/ 	.word	0x00008fb0


	//   ....[200]....
        /*16c8*/ 	.word	0x00008fc0


	//   ....[201]....
        /*16cc*/ 	.word	0x00008fd0


	//   ....[202]....
        /*16d0*/ 	.word	0x00008fe0


	//   ....[203]....
        /*16d4*/ 	.word	0x00008ff0


	//   ....[204]....
        /*16d8*/ 	.word	0x00009140


	//   ....[205]....
        /*16dc*/ 	.word	0x00009150


	//   ....[206]....
        /*16e0*/ 	.word	0x00009160


	//   ....[207]....
        /*16e4*/ 	.word	0x00009170


	//   ....[208]....
        /*16e8*/ 	.word	0x00009180


	//   ....[209]....
        /*16ec*/ 	.word	0x00009190


	//   ....[210]....
        /*16f0*/ 	.word	0x000091a0


	//   ....[211]....
        /*16f4*/ 	.word	0x000091b0


	//   ....[212]....
        /*16f8*/ 	.word	0x000091c0


	//   ....[213]....
        /*16fc*/ 	.word	0x000091d0


	//   ....[214]....
        /*1700*/ 	.word	0x000091e0


	//   ....[215]....
        /*1704*/ 	.word	0x000091f0


	//   ....[216]....
        /*1708*/ 	.word	0x00009200


	//   ....[217]....
        /*170c*/ 	.word	0x00009210


	//   ....[218]....
        /*1710*/ 	.word	0x00009220


	//   ....[219]....
        /*1714*/ 	.word	0x00009230


	//   ....[220]....
        /*1718*/ 	.word	0x00009240


	//   ....[221]....
        /*171c*/ 	.word	0x00009250


	//   ....[222]....
        /*1720*/ 	.word	0x00009260


	//   ....[223]....
        /*1724*/ 	.word	0x00009270


	//   ....[224]....
        /*1728*/ 	.word	0x00009280


	//   ....[225]....
        /*172c*/ 	.word	0x00009290


	//   ....[226]....
        /*1730*/ 	.word	0x000092a0


	//   ....[227]....
        /*1734*/ 	.word	0x000092b0


	//   ....[228]....
        /*1738*/ 	.word	0x000092c0


	//   ....[229]....
        /*173c*/ 	.word	0x000092d0


	//   ....[230]....
        /*1740*/ 	.word	0x000092e0


	//   ....[231]....
        /*1744*/ 	.word	0x000092f0


	//   ....[232]....
        /*1748*/ 	.word	0x00009300


	//   ....[233]....
        /*174c*/ 	.word	0x00009310


	//   ....[234]....
        /*1750*/ 	.word	0x00009320


	//   ....[235]....
        /*1754*/ 	.word	0x00009330


	//   ....[236]....
        /*1758*/ 	.word	0x00009340


	//   ....[237]....
        /*175c*/ 	.word	0x00009350


	//   ....[238]....
        /*1760*/ 	.word	0x00009360


	//   ....[239]....
        /*1764*/ 	.word	0x00009370


	//   ....[240]....
        /*1768*/ 	.word	0x00009380


	//   ....[241]....
        /*176c*/ 	.word	0x00009390


	//   ....[242]....
        /*1770*/ 	.word	0x000093a0


	//   ....[243]....
        /*1774*/ 	.word	0x000093b0


	//   ....[244]....
        /*1778*/ 	.word	0x00009500


	//   ....[245]....
        /*177c*/ 	.word	0x00009510


	//   ....[246]....
        /*1780*/ 	.word	0x00009520


	//   ....[247]....
        /*1784*/ 	.word	0x00009530


	//   ....[248]....
        /*1788*/ 	.word	0x00009540


	//   ....[249]....
        /*178c*/ 	.word	0x00009550


	//   ....[250]....
        /*1790*/ 	.word	0x00009560


	//   ....[251]....
        /*1794*/ 	.word	0x00009570


	//   ....[252]....
        /*1798*/ 	.word	0x00009580


	//   ....[253]....
        /*179c*/ 	.word	0x00009590


	//   ....[254]....
        /*17a0*/ 	.word	0x000095a0


	//   ....[255]....
        /*17a4*/ 	.word	0x000095b0


	//   ....[0]....
        /*17a8*/ 	.word	0x000095c0


	//   ....[1]....
        /*17ac*/ 	.word	0x000095d0


	//   ....[2]....
        /*17b0*/ 	.word	0x000095e0


	//   ....[3]....
        /*17b4*/ 	.word	0x000095f0


	//   ....[4]....
        /*17b8*/ 	.word	0x00009600


	//   ....[5]....
        /*17bc*/ 	.word	0x00009610


	//   ....[6]....
        /*17c0*/ 	.word	0x00009620


	//   ....[7]....
        /*17c4*/ 	.word	0x00009630


	//   ....[8]....
        /*17c8*/ 	.word	0x00009640


	//   ....[9]....
        /*17cc*/ 	.word	0x00009650


	//   ....[10]....
        /*17d0*/ 	.word	0x00009660


	//   ....[11]....
        /*17d4*/ 	.word	0x00009670


	//   ....[12]....
        /*17d8*/ 	.word	0x00009680


	//   ....[13]....
        /*17dc*/ 	.word	0x00009690


	//   ....[14]....
        /*17e0*/ 	.word	0x000096a0


	//   ....[15]....
        /*17e4*/ 	.word	0x000096b0


	//   ....[16]....
        /*17e8*/ 	.word	0x000096c0


	//   ....[17]....
        /*17ec*/ 	.word	0x000096d0


	//   ....[18]....
        /*17f0*/ 	.word	0x000096e0


	//   ....[19]....
        /*17f4*/ 	.word	0x000096f0


	//   ....[20]....
        /*17f8*/ 	.word	0x00009700


	//   ....[21]....
        /*17fc*/ 	.word	0x00009710


	//   ....[22]....
        /*1800*/ 	.word	0x00009720


	//   ....[23]....
        /*1804*/ 	.word	0x00009730


	//   ....[24]....
        /*1808*/ 	.word	0x00009740


	//   ....[25]....
        /*180c*/ 	.word	0x00009750


	//   ....[26]....
        /*1810*/ 	.word	0x00009760


	//   ....[27]....
        /*1814*/ 	.word	0x00009770


	//   ....[28]....
        /*1818*/ 	.word	0x000098e0


	//   ....[29]....
        /*181c*/ 	.word	0x000098f0


	//   ....[30]....
        /*1820*/ 	.word	0x00009900


	//   ....[31]....
        /*1824*/ 	.word	0x00009910


	//   ....[32]....
        /*1828*/ 	.word	0x00009920


	//   ....[33]....
        /*182c*/ 	.word	0x00009930


	//   ....[34]....
        /*1830*/ 	.word	0x00009940


	//   ....[35]....
        /*1834*/ 	.word	0x00009950


	//   ....[36]....
        /*1838*/ 	.word	0x00009960


	//   ....[37]....
        /*183c*/ 	.word	0x00009970


	//   ....[38]....
        /*1840*/ 	.word	0x00009980


	//   ....[39]....
        /*1844*/ 	.word	0x00009990


	//   ....[40]....
        /*1848*/ 	.word	0x000099a0


	//   ....[41]....
        /*184c*/ 	.word	0x000099b0


	//   ....[42]....
        /*1850*/ 	.word	0x000099c0


	//   ....[43]....
        /*1854*/ 	.word	0x000099d0


	//   ....[44]....
        /*1858*/ 	.word	0x000099e0


	//   ....[45]....
        /*185c*/ 	.word	0x000099f0


	//   ....[46]....
        /*1860*/ 	.word	0x00009a00


	//   ....[47]....
        /*1864*/ 	.word	0x00009a10


	//   ....[48]....
        /*1868*/ 	.word	0x00009a20


	//   ....[49]....
        /*186c*/ 	.word	0x00009a30


	//   ....[50]....
        /*1870*/ 	.word	0x00009a40


	//   ....[51]....
        /*1874*/ 	.word	0x00009a50


	//   ....[52]....
        /*1878*/ 	.word	0x00009a60


	//   ....[53]....
        /*187c*/ 	.word	0x00009a70


	//   ....[54]....
        /*1880*/ 	.word	0x00009a80


	//   ....[55]....
        /*1884*/ 	.word	0x00009a90


	//   ....[56]....
        /*1888*/ 	.word	0x00009aa0


	//   ....[57]....
        /*188c*/ 	.word	0x00009ab0


	//   ....[58]....
        /*1890*/ 	.word	0x00009ac0


	//   ....[59]....
        /*1894*/ 	.word	0x00009ad0


	//   ....[60]....
        /*1898*/ 	.word	0x00009ae0


	//   ....[61]....
        /*189c*/ 	.word	0x00009af0


	//   ....[62]....
        /*18a0*/ 	.word	0x00009b00


	//   ....[63]....
        /*18a4*/ 	.word	0x00009b10


	//   ....[64]....
        /*18a8*/ 	.word	0x00009b20


	//   ....[65]....
        /*18ac*/ 	.word	0x00009b30


	//   ....[66]....
        /*18b0*/ 	.word	0x00009b40


	//   ....[67]....
        /*18b4*/ 	.word	0x00009b50


	//   ....[68]....
        /*18b8*/ 	.word	0x00009b60


	//   ....[69]....
        /*18bc*/ 	.word	0x00009b70


	//   ....[70]....
        /*18c0*/ 	.word	0x0000b1e0


	//   ....[71]....
        /*18c4*/ 	.word	0x0000b200


	//   ....[72]....
        /*18c8*/ 	.word	0x0000b210


	//   ....[73]....
        /*18cc*/ 	.word	0x0000b220


	//   ....[74]....
        /*18d0*/ 	.word	0x0000b230


	//   ....[75]....
        /*18d4*/ 	.word	0x0000b240


	//   ....[76]....
        /*18d8*/ 	.word	0x0000b250


	//   ....[77]....
        /*18dc*/ 	.word	0x0000b260


	//   ....[78]....
        /*18e0*/ 	.word	0x0000b270


	//   ....[79]....
        /*18e4*/ 	.word	0x0000b280


	//   ....[80]....
        /*18e8*/ 	.word	0x0000b290


	//   ....[81]....
        /*18ec*/ 	.word	0x0000b2a0


	//   ....[82]....
        /*18f0*/ 	.word	0x0000b2b0


	//   ....[83]....
        /*18f4*/ 	.word	0x0000b2c0


	//   ....[84]....
        /*18f8*/ 	.word	0x0000b2d0


	//   ....[85]....
        /*18fc*/ 	.word	0x0000b2e0


	//   ....[86]....
        /*1900*/ 	.word	0x0000b2f0


	//   ....[87]....
        /*1904*/ 	.word	0x0000b300


	//   ....[88]....
        /*1908*/ 	.word	0x0000b310


	//   ....[89]....
        /*190c*/ 	.word	0x0000b320


	//   ....[90]....
        /*1910*/ 	.word	0x0000b330


	//   ....[91]....
        /*1914*/ 	.word	0x0000b340


	//   ....[92]....
        /*1918*/ 	.word	0x0000b350


	//   ....[93]....
        /*191c*/ 	.word	0x0000b360


	//   ....[94]....
        /*1920*/ 	.word	0x0000b370


	//   ....[95]....
        /*1924*/ 	.word	0x0000b380


	//   ....[96]....
        /*1928*/ 	.word	0x0000b390


	//   ....[97]....
        /*192c*/ 	.word	0x0000b3a0


	//   ....[98]....
        /*1930*/ 	.word	0x0000b3b0


	//   ....[99]....
        /*1934*/ 	.word	0x0000b3c0


	//   ....[100]....
        /*1938*/ 	.word	0x0000b3d0


	//   ....[101]....
        /*193c*/ 	.word	0x0000b3e0


	//   ....[102]....
        /*1940*/ 	.word	0x0000b4f0


	//   ....[103]....
        /*1944*/ 	.word	0x0000b500


	//   ....[104]....
        /*1948*/ 	.word	0x0000b510


	//   ....[105]....
        /*194c*/ 	.word	0x0000b520


	//   ....[106]....
        /*1950*/ 	.word	0x0000b530


	//   ....[107]....
        /*1954*/ 	.word	0x0000b540


	//   ....[108]....
        /*1958*/ 	.word	0x0000b550


	//   ....[109]....
        /*195c*/ 	.word	0x0000b560


	//   ....[110]....
        /*1960*/ 	.word	0x0000b570


	//   ....[111]....
        /*1964*/ 	.word	0x0000b580


	//   ....[112]....
        /*1968*/ 	.word	0x0000b590


	//   ....[113]....
        /*196c*/ 	.word	0x0000b5a0


	//   ....[114]....
        /*1970*/ 	.word	0x0000b5b0


	//   ....[115]....
        /*1974*/ 	.word	0x0000b5c0


	//   ....[116]....
        /*1978*/ 	.word	0x0000b5d0


	//   ....[117]....
        /*197c*/ 	.word	0x0000b5e0


	//   ....[118]....
        /*1980*/ 	.word	0x0000b5f0


	//   ....[119]....
        /*1984*/ 	.word	0x0000b600


	//   ....[120]....
        /*1988*/ 	.word	0x0000b610


	//   ....[121]....
        /*198c*/ 	.word	0x0000b620


	//   ....[122]....
        /*1990*/ 	.word	0x0000b630


	//   ....[123]....
        /*1994*/ 	.word	0x0000b640


	//   ....[124]....
        /*1998*/ 	.word	0x0000b650


	//   ....[125]....
        /*199c*/ 	.word	0x0000b660


	//   ....[126]....
        /*19a0*/ 	.word	0x0000b670


	//   ....[127]....
        /*19a4*/ 	.word	0x0000b680


	//   ....[128]....
        /*19a8*/ 	.word	0x0000b690


	//   ....[129]....
        /*19ac*/ 	.word	0x0000b6a0


	//   ....[130]....
        /*19b0*/ 	.word	0x0000b6b0


	//   ....[131]....
        /*19b4*/ 	.word	0x0000b6c0


	//   ....[132]....
        /*19b8*/ 	.word	0x0000b6d0


	//   ....[133]....
        /*19bc*/ 	.word	0x0000b6e0


	//   ....[134]....
        /*19c0*/ 	.word	0x0000b6f0


	//   ....[135]....
        /*19c4*/ 	.word	0x0000b700


	//   ....[136]....
        /*19c8*/ 	.word	0x0000b710


	//   ....[137]....
        /*19cc*/ 	.word	0x0000b720


	//   ....[138]....
        /*19d0*/ 	.word	0x0000b730


	//   ....[139]....
        /*19d4*/ 	.word	0x0000b740


	//   ....[140]....
        /*19d8*/ 	.word	0x0000b750


	//   ....[141]....
        /*19dc*/ 	.word	0x0000b760


	//   ....[142]....
        /*19e0*/ 	.word	0x0000b8b0


	//   ....[143]....
        /*19e4*/ 	.word	0x0000b8c0


	//   ....[144]....
        /*19e8*/ 	.word	0x0000b8d0


	//   ....[145]....
        /*19ec*/ 	.word	0x0000b8e0


	//   ....[146]....
        /*19f0*/ 	.word	0x0000b8f0


	//   ....[147]....
        /*19f4*/ 	.word	0x0000b900


	//   ....[148]....
        /*19f8*/ 	.word	0x0000b910


	//   ....[149]....
        /*19fc*/ 	.word	0x0000b920


	//   ....[150]....
        /*1a00*/ 	.word	0x0000b930


	//   ....[151]....
        /*1a04*/ 	.word	0x0000b940


	//   ....[152]....
        /*1a08*/ 	.word	0x0000b950


	//   ....[153]....
        /*1a0c*/ 	.word	0x0000b960


	//   ....[154]....
        /*1a10*/ 	.word	0x0000b970


	//   ....[155]....
        /*1a14*/ 	.word	0x0000b980


	//   ....[156]....
        /*1a18*/ 	.word	0x0000b990


	//   ....[157]....
        /*1a1c*/ 	.word	0x0000b9a0


	//   ....[158]....
        /*1a20*/ 	.word	0x0000b9b0


	//   ....[159]....
        /*1a24*/ 	.word	0x0000b9c0


	//   ....[160]....
        /*1a28*/ 	.word	0x0000b9d0


	//   ....[161]....
        /*1a2c*/ 	.word	0x0000b9e0


	//   ....[162]....
        /*1a30*/ 	.word	0x0000b9f0


	//   ....[163]....
        /*1a34*/ 	.word	0x0000ba00


	//   ....[164]....
        /*1a38*/ 	.word	0x0000ba10


	//   ....[165]....
        /*1a3c*/ 	.word	0x0000ba20


	//   ....[166]....
        /*1a40*/ 	.word	0x0000ba30


	//   ....[167]....
        /*1a44*/ 	.word	0x0000ba40


	//   ....[168]....
        /*1a48*/ 	.word	0x0000ba50


	//   ....[169]....
        /*1a4c*/ 	.word	0x0000ba60


	//   ....[170]....
        /*1a50*/ 	.word	0x0000ba70


	//   ....[171]....
        /*1a54*/ 	.word	0x0000ba80


	//   ....[172]....
        /*1a58*/ 	.word	0x0000ba90


	//   ....[173]....
        /*1a5c*/ 	.word	0x0000baa0


	//   ....[174]....
        /*1a60*/ 	.word	0x0000bab0


	//   ....[175]....
        /*1a64*/ 	.word	0x0000bac0


	//   ....[176]....
        /*1a68*/ 	.word	0x0000bad0


	//   ....[177]....
        /*1a6c*/ 	.word	0x0000bae0


	//   ....[178]....
        /*1a70*/ 	.word	0x0000baf0


	//   ....[179]....
        /*1a74*/ 	.word	0x0000bb00


	//   ....[180]....
        /*1a78*/ 	.word	0x0000bb10


	//   ....[181]....
        /*1a7c*/ 	.word	0x0000bb20


	//   ....[182]....
        /*1a80*/ 	.word	0x0000bc70


	//   ....[183]....
        /*1a84*/ 	.word	0x0000bc80


	//   ....[184]....
        /*1a88*/ 	.word	0x0000bc90


	//   ....[185]....
        /*1a8c*/ 	.word	0x0000bca0


	//   ....[186]....
        /*1a90*/ 	.word	0x0000bcb0


	//   ....[187]....
        /*1a94*/ 	.word	0x0000bcc0


	//   ....[188]....
        /*1a98*/ 	.word	0x0000bcd0


	//   ....[189]....
        /*1a9c*/ 	.word	0x0000bce0


	//   ....[190]....
        /*1aa0*/ 	.word	0x0000bcf0


	//   ....[191]....
        /*1aa4*/ 	.word	0x0000bd00


	//   ....[192]....
        /*1aa8*/ 	.word	0x0000bd10


	//   ....[193]....
        /*1aac*/ 	.word	0x0000bd20


	//   ....[194]....
        /*1ab0*/ 	.word	0x0000bd30


	//   ....[195]....
        /*1ab4*/ 	.word	0x0000bd40


	//   ....[196]....
        /*1ab8*/ 	.word	0x0000bd50


	//   ....[197]....
        /*1abc*/ 	.word	0x0000bd60


	//   ....[198]....
        /*1ac0*/ 	.word	0x0000bd70


	//   ....[199]....
        /*1ac4*/ 	.word	0x0000bd80


	//   ....[200]....
        /*1ac8*/ 	.word	0x0000bd90


	//   ....[201]....
        /*1acc*/ 	.word	0x0000bda0


	//   ....[202]....
        /*1ad0*/ 	.word	0x0000bdb0


	//   ....[203]....
        /*1ad4*/ 	.word	0x0000bdc0


	//   ....[204]....
        /*1ad8*/ 	.word	0x0000bdd0


	//   ....[205]....
        /*1adc*/ 	.word	0x0000bde0


	//   ....[206]....
        /*1ae0*/ 	.word	0x0000bdf0


	//   ....[207]....
        /*1ae4*/ 	.word	0x0000be00


	//   ....[208]....
        /*1ae8*/ 	.word	0x0000be10


	//   ....[209]....
        /*1aec*/ 	.word	0x0000be20


	//   ....[210]....
        /*1af0*/ 	.word	0x0000be30


	//   ....[211]....
        /*1af4*/ 	.word	0x0000be40


	//   ....[212]....
        /*1af8*/ 	.word	0x0000be50


	//   ....[213]....
        /*1afc*/ 	.word	0x0000be60


	//   ....[214]....
        /*1b00*/ 	.word	0x0000be70


	//   ....[215]....
        /*1b04*/ 	.word	0x0000be80


	//   ....[216]....
        /*1b08*/ 	.word	0x0000be90


	//   ....[217]....
        /*1b0c*/ 	.word	0x0000bea0


	//   ....[218]....
        /*1b10*/ 	.word	0x0000beb0


	//   ....[219]....
        /*1b14*/ 	.word	0x0000bec0


	//   ....[220]....
        /*1b18*/ 	.word	0x0000bed0


	//   ....[221]....
        /*1b1c*/ 	.word	0x0000bee0


	//   ....[222]....
        /*1b20*/ 	.word	0x0000c050


	//   ....[223]....
        /*1b24*/ 	.word	0x0000c060


	//   ....[224]....
        /*1b28*/ 	.word	0x0000c070


	//   ....[225]....
        /*1b2c*/ 	.word	0x0000c080


	//   ....[226]....
        /*1b30*/ 	.word	0x0000c090


	//   ....[227]....
        /*1b34*/ 	.word	0x0000c0a0


	//   ....[228]....
        /*1b38*/ 	.word	0x0000c0b0


	//   ....[229]....
        /*1b3c*/ 	.word	0x0000c0c0


	//   ....[230]....
        /*1b40*/ 	.word	0x0000c0d0


	//   ....[231]....
        /*1b44*/ 	.word	0x0000c0e0


	//   ....[232]....
        /*1b48*/ 	.word	0x0000c0f0


	//   ....[233]....
        /*1b4c*/ 	.word	0x0000c100


	//   ....[234]....
        /*1b50*/ 	.word	0x0000c110


	//   ....[235]....
        /*1b54*/ 	.word	0x0000c120


	//   ....[236]....
        /*1b58*/ 	.word	0x0000c130


	//   ....[237]....
        /*1b5c*/ 	.word	0x0000c140


	//   ....[238]....
        /*1b60*/ 	.word	0x0000c150


	//   ....[239]....
        /*1b64*/ 	.word	0x0000c160


	//   ....[240]....
        /*1b68*/ 	.word	0x0000c170


	//   ....[241]....
        /*1b6c*/ 	.word	0x0000c180


	//   ....[242]....
        /*1b70*/ 	.word	0x0000c190


	//   ....[243]....
        /*1b74*/ 	.word	0x0000c1a0


	//   ....[244]....
        /*1b78*/ 	.word	0x0000c1b0


	//   ....[245]....
        /*1b7c*/ 	.word	0x0000c1c0


	//   ....[246]....
        /*1b80*/ 	.word	0x0000c1d0


	//   ....[247]....
        /*1b84*/ 	.word	0x0000c1e0


	//   ....[248]....
        /*1b88*/ 	.word	0x0000c1f0


	//   ....[249]....
        /*1b8c*/ 	.word	0x0000c200


	//   ....[250]....
        /*1b90*/ 	.word	0x0000c210


	//   ....[251]....
        /*1b94*/ 	.word	0x0000c220


	//   ....[252]....
        /*1b98*/ 	.word	0x0000c230


	//   ....[253]....
        /*1b9c*/ 	.word	0x0000c240


	//   ....[254]....
        /*1ba0*/ 	.word	0x0000c250


	//   ....[255]....
        /*1ba4*/ 	.word	0x0000c260


	//   ....[0]....
        /*1ba8*/ 	.word	0x0000c270


	//   ....[1]....
        /*1bac*/ 	.word	0x0000c280


	//   ....[2]....
        /*1bb0*/ 	.word	0x0000c290


	//   ....[3]....
        /*1bb4*/ 	.word	0x0000c2a0


	//   ....[4]....
        /*1bb8*/ 	.word	0x0000c2b0


	//   ....[5]....
        /*1bbc*/ 	.word	0x0000c2c0


	//   ....[6]....
        /*1bc0*/ 	.word	0x0000c2d0


	//   ....[7]....
        /*1bc4*/ 	.word	0x0000c2e0


	//   ....[8]....
        /*1bc8*/ 	.word	0x0000d950


	//   ....[9]....
        /*1bcc*/ 	.word	0x0000d970


	//   ....[10]....
        /*1bd0*/ 	.word	0x0000d980


	//   ....[11]....
        /*1bd4*/ 	.word	0x0000d990


	//   ....[12]....
        /*1bd8*/ 	.word	0x0000d9a0


	//   ....[13]....
        /*1bdc*/ 	.word	0x0000d9b0


	//   ....[14]....
        /*1be0*/ 	.word	0x0000d9c0


	//   ....[15]....
        /*1be4*/ 	.word	0x0000d9d0


	//   ....[16]....
        /*1be8*/ 	.word	0x0000d9e0


	//   ....[17]....
        /*1bec*/ 	.word	0x0000d9f0


	//   ....[18]....
        /*1bf0*/ 	.word	0x0000da00


	//   ....[19]....
        /*1bf4*/ 	.word	0x0000da10


	//   ....[20]....
        /*1bf8*/ 	.word	0x0000da20


	//   ....[21]....
        /*1bfc*/ 	.word	0x0000da30


	//   ....[22]....
        /*1c00*/ 	.word	0x0000da40


	//   ....[23]....
        /*1c04*/ 	.word	0x0000da50


	//   ....[24]....
        /*1c08*/ 	.word	0x0000da60


	//   ....[25]....
        /*1c0c*/ 	.word	0x0000da70


	//   ....[26]....
        /*1c10*/ 	.word	0x0000da80


	//   ....[27]....
        /*1c14*/ 	.word	0x0000da90


	//   ....[28]....
        /*1c18*/ 	.word	0x0000daa0


	//   ....[29]....
        /*1c1c*/ 	.word	0x0000dab0


	//   ....[30]....
        /*1c20*/ 	.word	0x0000dac0


	//   ....[31]....
        /*1c24*/ 	.word	0x0000dad0


	//   ....[32]....
        /*1c28*/ 	.word	0x0000dae0


	//   ....[33]....
        /*1c2c*/ 	.word	0x0000daf0


	//   ....[34]....
        /*1c30*/ 	.word	0x0000db00


	//   ....[35]....
        /*1c34*/ 	.word	0x0000db10


	//   ....[36]....
        /*1c38*/ 	.word	0x0000db20


	//   ....[37]....
        /*1c3c*/ 	.word	0x0000db30


	//   ....[38]....
        /*1c40*/ 	.word	0x0000db40


	//   ....[39]....
        /*1c44*/ 	.word	0x0000db50


	//   ....[40]....
        /*1c48*/ 	.word	0x0000dc60


	//   ....[41]....
        /*1c4c*/ 	.word	0x0000dc70


	//   ....[42]....
        /*1c50*/ 	.word	0x0000dc80


	//   ....[43]....
        /*1c54*/ 	.word	0x0000dc90


	//   ....[44]....
        /*1c58*/ 	.word	0x0000dca0


	//   ....[45]....
        /*1c5c*/ 	.word	0x0000dcb0


	//   ....[46]....
        /*1c60*/ 	.word	0x0000dcc0


	//   ....[47]....
        /*1c64*/ 	.word	0x0000dcd0


	//   ....[48]....
        /*1c68*/ 	.word	0x0000dce0


	//   ....[49]....
        /*1c6c*/ 	.word	0x0000dcf0


	//   ....[50]....
        /*1c70*/ 	.word	0x0000dd00


	//   ....[51]....
        /*1c74*/ 	.word	0x0000dd10


	//   ....[52]....
        /*1c78*/ 	.word	0x0000dd20


	//   ....[53]....
        /*1c7c*/ 	.word	0x0000dd30


	//   ....[54]....
        /*1c80*/ 	.word	0x0000dd40


	//   ....[55]....
        /*1c84*/ 	.word	0x0000dd50


	//   ....[56]....
        /*1c88*/ 	.word	0x0000dd60


	//   ....[57]....
        /*1c8c*/ 	.word	0x0000dd70


	//   ....[58]....
        /*1c90*/ 	.word	0x0000dd80


	//   ....[59]....
        /*1c94*/ 	.word	0x0000dd90


	//   ....[60]....
        /*1c98*/ 	.word	0x0000dda0


	//   ....[61]....
        /*1c9c*/ 	.word	0x0000ddb0


	//   ....[62]....
        /*1ca0*/ 	.word	0x0000ddc0


	//   ....[63]....
        /*1ca4*/ 	.word	0x0000ddd0


	//   ....[64]....
        /*1ca8*/ 	.word	0x0000dde0


	//   ....[65]....
        /*1cac*/ 	.word	0x0000ddf0


	//   ....[66]....
        /*1cb0*/ 	.word	0x0000de00


	//   ....[67]....
        /*1cb4*/ 	.word	0x0000de10


	//   ....[68]....
        /*1cb8*/ 	.word	0x0000de20


	//   ....[69]....
        /*1cbc*/ 	.word	0x0000de30


	//   ....[70]....
        /*1cc0*/ 	.word	0x0000de40


	//   ....[71]....
        /*1cc4*/ 	.word	0x0000de50


	//   ....[72]....
        /*1cc8*/ 	.word	0x0000de60


	//   ....[73]....
        /*1ccc*/ 	.word	0x0000de70


	//   ....[74]....
        /*1cd0*/ 	.word	0x0000de80


	//   ....[75]....
        /*1cd4*/ 	.word	0x0000de90


	//   ....[76]....
        /*1cd8*/ 	.word	0x0000dea0


	//   ....[77]....
        /*1cdc*/ 	.word	0x0000deb0


	//   ....[78]....
        /*1ce0*/ 	.word	0x0000dec0


	//   ....[79]....
        /*1ce4*/ 	.word	0x0000ded0


	//   ....[80]....
        /*1ce8*/ 	.word	0x0000e020


	//   ....[81]....
        /*1cec*/ 	.word	0x0000e030


	//   ....[82]....
        /*1cf0*/ 	.word	0x0000e040


	//   ....[83]....
        /*1cf4*/ 	.word	0x0000e050


	//   ....[84]....
        /*1cf8*/ 	.word	0x0000e060


	//   ....[85]....
        /*1cfc*/ 	.word	0x0000e070


	//   ....[86]....
        /*1d00*/ 	.word	0x0000e080


	//   ....[87]....
        /*1d04*/ 	.word	0x0000e090


	//   ....[88]....
        /*1d08*/ 	.word	0x0000e0a0


	//   ....[89]....
        /*1d0c*/ 	.word	0x0000e0b0


	//   ....[90]....
        /*1d10*/ 	.word	0x0000e0c0


	//   ....[91]....
        /*1d14*/ 	.word	0x0000e0d0


	//   ....[92]....
        /*1d18*/ 	.word	0x0000e0e0


	//   ....[93]....
        /*1d1c*/ 	.word	0x0000e0f0


	//   ....[94]....
        /*1d20*/ 	.word	0x0000e100


	//   ....[95]....
        /*1d24*/ 	.word	0x0000e110


	//   ....[96]....
        /*1d28*/ 	.word	0x0000e120


	//   ....[97]....
        /*1d2c*/ 	.word	0x0000e130


	//   ....[98]....
        /*1d30*/ 	.word	0x0000e140


	//   ....[99]....
        /*1d34*/ 	.word	0x0000e150


	//   ....[100]....
        /*1d38*/ 	.word	0x0000e160


	//   ....[101]....
        /*1d3c*/ 	.word	0x0000e170


	//   ....[102]....
        /*1d40*/ 	.word	0x0000e180


	//   ....[103]....
        /*1d44*/ 	.word	0x0000e190


	//   ....[104]....
        /*1d48*/ 	.word	0x0000e1a0


	//   ....[105]....
        /*1d4c*/ 	.word	0x0000e1b0


	//   ....[106]....
        /*1d50*/ 	.word	0x0000e1c0


	//   ....[107]....
        /*1d54*/ 	.word	0x0000e1d0


	//   ....[108]....
        /*1d58*/ 	.word	0x0000e1e0


	//   ....[109]....
        /*1d5c*/ 	.word	0x0000e1f0


	//   ....[110]....
        /*1d60*/ 	.word	0x0000e200


	//   ....[111]....
        /*1d64*/ 	.word	0x0000e210


	//   ....[112]....
        /*1d68*/ 	.word	0x0000e220


	//   ....[113]....
        /*1d6c*/ 	.word	0x0000e230


	//   ....[114]....
        /*1d70*/ 	.word	0x0000e240


	//   ....[115]....
        /*1d74*/ 	.word	0x0000e250


	//   ....[116]....
        /*1d78*/ 	.word	0x0000e260


	//   ....[117]....
        /*1d7c*/ 	.word	0x0000e270


	//   ....[118]....
        /*1d80*/ 	.word	0x0000e280


	//   ....[119]....
        /*1d84*/ 	.word	0x0000e290


	//   ....[120]....
        /*1d88*/ 	.word	0x0000e2a0


	//   ....[121]....
        /*1d8c*/ 	.word	0x0000e2b0


	//   ....[122]....
        /*1d90*/ 	.word	0x0000e400


	//   ....[123]....
        /*1d94*/ 	.word	0x0000e410


	//   ....[124]....
        /*1d98*/ 	.word	0x0000e420


	//   ....[125]....
        /*1d9c*/ 	.word	0x0000e430


	//   ....[126]....
        /*1da0*/ 	.word	0x0000e440


	//   ....[127]....
        /*1da4*/ 	.word	0x0000e450


	//   ....[128]....
        /*1da8*/ 	.word	0x0000e460


	//   ....[129]....
        /*1dac*/ 	.word	0x0000e470


	//   ....[130]....
        /*1db0*/ 	.word	0x0000e480


	//   ....[131]....
        /*1db4*/ 	.word	0x0000e490


	//   ....[132]....
        /*1db8*/ 	.word	0x0000e4a0


	//   ....[133]....
        /*1dbc*/ 	.word	0x0000e4b0


	//   ....[134]....
        /*1dc0*/ 	.word	0x0000e4c0


	//   ....[135]....
        /*1dc4*/ 	.word	0x0000e4d0


	//   ....[136]....
        /*1dc8*/ 	.word	0x0000e4e0


	//   ....[137]....
        /*1dcc*/ 	.word	0x0000e4f0


	//   ....[138]....
        /*1dd0*/ 	.word	0x0000e500


	//   ....[139]....
        /*1dd4*/ 	.word	0x0000e510


	//   ....[140]....
        /*1dd8*/ 	.word	0x0000e520


	//   ....[141]....
        /*1ddc*/ 	.word	0x0000e530


	//   ....[142]....
        /*1de0*/ 	.word	0x0000e540


	//   ....[143]....
        /*1de4*/ 	.word	0x0000e550


	//   ....[144]....
        /*1de8*/ 	.word	0x0000e560


	//   ....[145]....
        /*1dec*/ 	.word	0x0000e570


	//   ....[146]....
        /*1df0*/ 	.word	0x0000e580


	//   ....[147]....
        /*1df4*/ 	.word	0x0000e590


	//   ....[148]....
        /*1df8*/ 	.word	0x0000e5a0


	//   ....[149]....
        /*1dfc*/ 	.word	0x0000e5b0


	//   ....[150]....
        /*1e00*/ 	.word	0x0000e5c0


	//   ....[151]....
        /*1e04*/ 	.word	0x0000e5d0


	//   ....[152]....
        /*1e08*/ 	.word	0x0000e5e0


	//   ....[153]....
        /*1e0c*/ 	.word	0x0000e5f0


	//   ....[154]....
        /*1e10*/ 	.word	0x0000e600


	//   ....[155]....
        /*1e14*/ 	.word	0x0000e610


	//   ....[156]....
        /*1e18*/ 	.word	0x0000e620


	//   ....[157]....
        /*1e1c*/ 	.word	0x0000e630


	//   ....[158]....
        /*1e20*/ 	.word	0x0000e640


	//   ....[159]....
        /*1e24*/ 	.word	0x0000e650


	//   ....[160]....
        /*1e28*/ 	.word	0x0000e660


	//   ....[161]....
        /*1e2c*/ 	.word	0x0000e670


	//   ....[162]....
        /*1e30*/ 	.word	0x0000e7f0


	//   ....[163]....
        /*1e34*/ 	.word	0x0000e800


	//   ....[164]....
        /*1e38*/ 	.word	0x0000e810


	//   ....[165]....
        /*1e3c*/ 	.word	0x0000e820


	//   ....[166]....
        /*1e40*/ 	.word	0x0000e830


	//   ....[167]....
        /*1e44*/ 	.word	0x0000e840


	//   ....[168]....
        /*1e48*/ 	.word	0x0000e850


	//   ....[169]....
        /*1e4c*/ 	.word	0x0000e860


	//   ....[170]....
        /*1e50*/ 	.word	0x0000e870


	//   ....[171]....
        /*1e54*/ 	.word	0x0000e880


	//   ....[172]....
        /*1e58*/ 	.word	0x0000e890


	//   ....[173]....
        /*1e5c*/ 	.word	0x0000e8a0


	//   ....[174]....
        /*1e60*/ 	.word	0x0000e8b0


	//   ....[175]....
        /*1e64*/ 	.word	0x0000e8c0


	//   ....[176]....
        /*1e68*/ 	.word	0x0000e8d0


	//   ....[177]....
        /*1e6c*/ 	.word	0x0000e8e0


	//   ....[178]....
        /*1e70*/ 	.word	0x0000e8f0


	//   ....[179]....
        /*1e74*/ 	.word	0x0000e900


	//   ....[180]....
        /*1e78*/ 	.word	0x0000e910


	//   ....[181]....
        /*1e7c*/ 	.word	0x0000e920


	//   ....[182]....
        /*1e80*/ 	.word	0x0000e930


	//   ....[183]....
        /*1e84*/ 	.word	0x0000e940


	//   ....[184]....
        /*1e88*/ 	.word	0x0000e950


	//   ....[185]....
        /*1e8c*/ 	.word	0x0000e960


	//   ....[186]....
        /*1e90*/ 	.word	0x0000e970


	//   ....[187]....
        /*1e94*/ 	.word	0x0000e980


	//   ....[188]....
        /*1e98*/ 	.word	0x0000e990


	//   ....[189]....
        /*1e9c*/ 	.word	0x0000e9a0


	//   ....[190]....
        /*1ea0*/ 	.word	0x0000e9b0


	//   ....[191]....
        /*1ea4*/ 	.word	0x0000e9c0


	//   ....[192]....
        /*1ea8*/ 	.word	0x0000e9d0


	//   ....[193]....
        /*1eac*/ 	.word	0x0000e9e0


	//   ....[194]....
        /*1eb0*/ 	.word	0x0000e9f0


	//   ....[195]....
        /*1eb4*/ 	.word	0x0000ea00


	//   ....[196]....
        /*1eb8*/ 	.word	0x0000ea10


	//   ....[197]....
        /*1ebc*/ 	.word	0x0000ea20


	//   ....[198]....
        /*1ec0*/ 	.word	0x0000ea30


	//   ....[199]....
        /*1ec4*/ 	.word	0x0000ea40


	//   ....[200]....
        /*1ec8*/ 	.word	0x0000ea50


	//   ....[201]....
        /*1ecc*/ 	.word	0x0000ea60


	//----- nvinfo : EIATTR_EXIT_INSTR_OFFSETS
	.align		4
.L_432:
        /*1ed0*/ 	.byte	0x04, 0x1c
        /*1ed2*/ 	.short	(.L_434 - .L_433)


	//   ....[0]....
.L_433:
        /*1ed4*/ 	.word	0x00016a20


	//   ....[1]....
        /*1ed8*/ 	.word	0x0001b2b0


	//   ....[2]....
        /*1edc*/ 	.word	0x0001b340


	//----- nvinfo : EIATTR_MAX_THREADS
	.align		4
.L_434:
        /*1ee0*/ 	.byte	0x04, 0x05
        /*1ee2*/ 	.short	(.L_436 - .L_435)
.L_435:
        /*1ee4*/ 	.word	0x00000080
        /*1ee8*/ 	.word	0x00000001
        /*1eec*/ 	.word	0x00000001


	//----- nvinfo : EIATTR_CRS_STACK_SIZE
	.align		4
.L_436:
        /*1ef0*/ 	.byte	0x04, 0x1e
        /*1ef2*/ 	.short	(.L_438 - .L_437)
.L_437:
        /*1ef4*/ 	.word	0x00000000


	//----- nvinfo : EIATTR_CBANK_PARAM_SIZE
	.align		4
.L_438:
        /*1ef8*/ 	.byte	0x03, 0x19
        /*1efa*/ 	.short	0x0028


	//----- nvinfo : EIATTR_PARAM_CBANK
	.align		4
        /*1efc*/ 	.byte	0x04, 0x0a
        /*1efe*/ 	.short	(.L_440 - .L_439)
	.align		4
.L_439:
        /*1f00*/ 	.word	index@(.nv.constant0._ZN17fastertransformer38beam_online_softmax_topk_stage2_kernelI6__halfLi128ELi128EEEvPKfS3_PiPT_ii)
        /*1f04*/ 	.short	0x0210
        /*1f06*/ 	.short	0x0028


	//----- nvinfo : EIATTR_SW_WAR
	.align		4
.L_440:
        /*1f08*/ 	.byte	0x04, 0x36
        /*1f0a*/ 	.short	(.L_442 - .L_441)
.L_441:
        /*1f0c*/ 	.word	0x00000008
.L_442:


//--------------------- .nv.info._ZN17fastertransformer38beam_online_softmax_topk_stage2_kernelI6__halfLi128ELi64EEEvPKfS3_PiPT_ii --------------------------
	.section	.nv.info._ZN17fastertransformer38beam_online_softmax_topk_stage2_kernelI6__halfLi128ELi64EEEvPKfS3_PiPT_ii,"",@"SHT_CUDA_INFO"
	.sectionflags	@""
	.align	4


	//----- nvinfo : EIATTR_CUDA_API_VERSION
	.align		4
        /*0000*/ 	.byte	0x04, 0x37
        /*0002*/ 	.short	(.L_444 - .L_443)
.L_443:
        /*0004*/ 	.word	0x00000082


	//----- nvinfo : EIATTR_KPARAM_INFO
	.align		4
.L_444:
        /*0008*/ 	.byte	0x04, 0x17
        /*000a*/ 	.short	(.L_446 - .L_445)
.L_445:
        /*000c*/ 	.word	0x00000000
        /*0010*/ 	.short	0x0005
        /*0012*/ 	.short	0x0024
        /*0014*/ 	.byte	0x00, 0xf0, 0x11, 0x00


	//----- nvinfo : EIATTR_KPARAM_INFO
	.align		4
.L_446:
        /*0018*/ 	.byte	0x04, 0x17
        /*001a*/ 	.short	(.L_448 - .L_447)
.L_447:
        /*001c*/ 	.word	0x00000000
        /*0020*/ 	.short	0x0004
        /*0022*/ 	.short	0x0020
        /*0024*/ 	.byte	0x00, 0xf0, 0x11, 0x00


	//----- nvinfo : EIATTR_KPARAM_INFO
	.align		4
.L_448:
        /*0028*/ 	.byte	0x04, 0x17
        /*002a*/ 	.short	(.L_450 - .L_449)
.L_449:
        /*002c*/ 	.word	0x00000000
        /*0030*/ 	.short	0x0003
        /*0032*/ 	.short	0x0018
        /*0034*/ 	.byte	0x00, 0xf0, 0x21, 0x00


	//----- nvinfo : EIATTR_KPARAM_INFO
	.align		4
.L_450:
        /*0038*/ 	.byte	0x04, 0x17
        /*003a*/ 	.short	(.L_452 - .L_451)
.L_451:
        /*003c*/ 	.word	0x00000000
        /*0040*/ 	.short	0x0002
        /*0042*/ 	.short	0x0010
        /*0044*/ 	.byte	0x00, 0xf0, 0x21, 0x00


	//----- nvinfo : EIATTR_KPARAM_INFO
	.align		4
.L_452:
        /*0048*/ 	.byte	0x04, 0x17
        /*004a*/ 	.short	(.L_454 - .L_453)
.L_453:
        /*004c*/ 	.word	0x00000000
        /*0050*/ 	.short	0x0001
        /*0052*/ 	.short	0x0008
        /*0054*/ 	.byte	0x00, 0xf0, 0x21, 0x00


	//----- nvinfo : EIATTR_KPARAM_INFO
	.align		4
.L_454:
        /*0058*/ 	.byte	0x04, 0x17
        /*005a*/ 	.short	(.L_456 - .L_455)
.L_455:
        /*005c*/ 	.word	0x00000000
        /*0060*/ 	.short	0x0000
        /*0062*/ 	.short	0x0000
        /*0064*/ 	.byte	0x00, 0xf0, 0x21, 0x00


	//----- nvinfo : EIATTR_SPARSE_MMA_MASK
	.align		4
.L_456:
        /*0068*/ 	.byte	0x03, 0x50
        /*006a*/ 	.short	0x0000


	//----- nvinfo : EIATTR_MAXREG_COUNT
	.align		4
        /*006c*/ 	.byte	0x03, 0x1b
        /*006e*/ 	.short	0x00ff


	//----- nvinfo : EIATTR_NUM_BARRIERS
	.align		4
        /*0070*/ 	.byte	0x02, 0x4c
        /*0072*/ 	.byte	0x01
	.zero		1


	//----- nvinfo : EIATTR_MERCURY_ISA_VERSION
	.align		4
        /*0074*/ 	.byte	0x03, 0x5f
        /*0076*/ 	.short	0x0101


	//----- nvinfo : EIATTR_COOP_GROUP_MASK_REGIDS
	.align		4
        /*0078*/ 	.byte	0x04, 0x29
        /*007a*/ 	.short	(.L_458 - .L_457)


	//   ....[0]....
.L_457:
        /*007c*/ 	.word	0xffffffff


	//   ....[1]....
        /*0080*/ 	.word	0xffffffff


	//   ....[2]....
        /*0084*/ 	.word	0xffffffff


	//   ....[3]....
        /*0088*/ 	.word	0xffffffff


	//   ....[4]....
        /*008c*/ 	.word	0xffffffff


	//   ....[5]....
        /*0090*/ 	.word	0xffffffff


	//   ....[6]....
        /*0094*/ 	.word	0xffffffff


	//   ....[7]....
        /*0098*/ 	.word	0xffffffff


	//   ....[8]....
        /*009c*/ 	.word	0xffffffff


	//   ....[9]....
        /*00a0*/ 	.word	0xffffffff


	//   ....[10]....
        /*00a4*/ 	.word	0xffffffff


	//   ....[11]....
        /*00a8*/ 	.word	0xffffffff


	//   ....[12]....
        /*00ac*/ 	.word	0xffffffff


	//   ....[13]....
        /*00b0*/ 	.word	0xffffffff


	//   ....[14]....
        /*00b4*/ 	.word	0xffffffff


	//   ....[15]....
        /*00b8*/ 	.word	0xffffffff


	//   ....[16]....
        /*00bc*/ 	.word	0xffffffff


	//   ....[17]....
        /*00c0*/ 	.word	0xffffffff


	//   ....[18]....
        /*00c4*/ 	.word	0xffffffff


	//   ....[19]....
        /*00c8*/ 	.word	0xffffffff


	//   ....[20]....
        /*00cc*/ 	.word	0xffffffff


	//   ....[21]....
        /*00d0*/ 	.word	0xffffffff


	//   ....[22]....
        /*00d4*/ 	.word	0xffffffff


	//   ....[23]....
        /*00d8*/ 	.word	0xffffffff


	//   ....[24]....
        /*00dc*/ 	.word	0xffffffff


	//   ....[25]....
        /*00e0*/ 	.word	0xffffffff


	//   ....[26]....
        /*00e4*/ 	.word	0xffffffff


	//   ....[27]....
        /*00e8*/ 	.word	0xffffffff


	//   ....[28]....
        /*00ec*/ 	.word	0xffffffff


	//   ....[29]....
        /*00f0*/ 	.word	0xffffffff


	//   ....[30]....
        /*00f4*/ 	.word	0xffffffff


	//   ....[31]....
        /*00f8*/ 	.word	0xffffffff


	//   ....[32]....
        /*00fc*/ 	.word	0xffffffff


	//   ....[33]....
        /*0100*/ 	.word	0xffffffff


	//   ....[34]....
        /*0104*/ 	.word	0xffffffff


	//   ....[35]....
        /*0108*/ 	.word	0xffffffff


	//   ....[36]....
        /*010c*/ 	.word	0xffffffff


	//   ....[37]....
        /*0110*/ 	.word	0xffffffff


	//   ....[38]....
        /*0114*/ 	.word	0xffffffff


	//   ....[39]....
        /*0118*/ 	.word	0xffffffff


	//   ....[40]....
        /*011c*/ 	.word	0xffffffff


	//   ....[41]....
        /*0120*/ 	.word	0xffffffff


	//   ....[42]....
        /*0124*/ 	.word	0xffffffff


	//   ....[43]....
        /*0128*/ 	.word	0xffffffff


	//   ....[44]....
        /*012c*/ 	.word	0xffffffff


	//   ....[45]....
        /*0130*/ 	.word	0xffffffff


	//   ....[46]....
        /*0134*/ 	.word	0xffffffff


	//   ....[47]....
        /*0138*/ 	.word	0xffffffff


	//   ....[48]....
        /*013c*/ 	.word	0xffffffff


	//   ....[49]....
        /*0140*/ 	.word	0xffffffff


	//   ....[50]....
        /*0144*/ 	.word	0xffffffff


	//   ....[51]....
        /*0148*/ 	.word	0xffffffff


	//   ....[52]....
        /*014c*/ 	.word	0xffffffff


	//   ....[53]....
        /*0150*/ 	.word	0xffffffff


	//   ....[54]....
        /*0154*/ 	.word	0xffffffff


	//   ....[55]....
        /*0158*/ 	.word	0xffffffff


	//   ....[56]....
        /*015c*/ 	.word	0xffffffff


	//   ....[57]....
        /*0160*/ 	.word	0xffffffff


	//   ....[58]....
        /*0164*/ 	.word	0xffffffff


	//   ....[59]....
        /*0168*/ 	.word	0xffffffff


	//   ....[60]....
        /*016c*/ 	.word	0xffffffff


	//   ....[61]....
        /*0170*/ 	.word	0xffffffff


	//   ....[62]....
        /*0174*/ 	.word	0xffffffff


	//   ....[63]....
        /*0178*/ 	.word	0xffffffff


	//   ....[64]....
        /*017c*/ 	.word	0xffffffff


	//   ....[65]....
        /*0180*/ 	.word	0xffffffff


	//   ....[66]....
        /*0184*/ 	.word	0xffffffff


	//   ....[67]....
        /*0188*/ 	.word	0xffffffff


	//   ....[68]....
        /*018c*/ 	.word	0xffffffff


	//   ....[69]....
        /*0190*/ 	.word	0xffffffff


	//   ....[70]....
        /*0194*/ 	.word	0xffffffff


	//   ....[71]....
        /*0198*/ 	.word	0xffffffff


	//   ....[72]....
        /*019c*/ 	.word	0xffffffff


	//   ....[73]....
        /*01a0*/ 	.word	0xffffffff


	//   ....[74]....
        /*01a4*/ 	.word	0xffffffff


	//   ....[75]....
        /*01a8*/ 	.word	0xffffffff


	//   ....[76]....
        /*01ac*/ 	.word	0xffffffff


	//   ....[77]....
        /*01b0*/ 	.word	0xffffffff


	//   ....[78]....
        /*01b4*/ 	.word	0xffffffff


	//   ....[79]....
        /*01b8*/ 	.word	0xffffffff


	//   ....[80]....
        /*01bc*/ 	.word	0xffffffff


	//   ....[81]....
        /*01c0*/ 	.word	0xffffffff


	//   ....[82]....
        /*01c4*/ 	.word	0xffffffff


	//   ....[83]....
        /*01c8*/ 	.word	0xffffffff


	//   ....[84]....
        /*01cc*/ 	.word	0xffffffff


	//   ....[85]....
        /*01d0*/ 	.word	0xffffffff


	//   ....[86]....
        /*01d4*/ 	.word	0xffffffff


	//   ....[87]....
        /*01d8*/ 	.word	0xffffffff


	//   ....[88]....
        /*01dc*/ 	.word	0xffffffff


	//   ....[89]....
        /*01e0*/ 	.word	0xffffffff


	//   ....[90]....
        /*01e4*/ 	.word	0xffffffff


	//   ....[91]....
        /*01e8*/ 	.word	0xffffffff


	//   ....[92]....
        /*01ec*/ 	.word	0xffffffff


	//   ....[93]....
        /*01f0*/ 	.word	0xffffffff


	//   ....[94]....
        /*01f4*/ 	.word	0xffffffff


	//   ....[95]....
        /*01f8*/ 	.word	0xffffffff


	//   ....[96]....
        /*01fc*/ 	.word	0xffffffff


	//   ....[97]....
        /*0200*/ 	.word	0xffffffff


	//   ....[98]....
        /*0204*/ 	.word	0xffffffff


	//   ....[99]....
        /*0208*/ 	.word	0xffffffff


	//   ....[100]....
        /*020c*/ 	.word	0xffffffff


	//   ....[101]....
        /*0210*/ 	.word	0xffffffff


	//   ....[102]....
        /*0214*/ 	.word	0xffffffff


	//   ....[103]....
        /*0218*/ 	.word	0xffffffff


	//   ....[104]....
        /*021c*/ 	.word	0xffffffff


	//   ....[105]....
        /*0220*/ 	.word	0xffffffff


	//   ....[106]....
        /*0224*/ 	.word	0xffffffff


	//   ....[107]....
        /*0228*/ 	.word	0xffffffff


	//   ....[108]....
        /*022c*/ 	.word	0xffffffff


	//   ....[109]....
        /*0230*/ 	.word	0xffffffff


	//   ....[110]....
        /*0234*/ 	.word	0xffffffff


	//   ....[111]....
        /*0238*/ 	.word	0xffffffff


	//   ....[112]....
        /*023c*/ 	.word	0xffffffff


	//   ....[113]....
        /*0240*/ 	.word	0xffffffff


	//   ....[114]....
        /*0244*/ 	.word	0xffffffff


	//   ....[115]....
        /*0248*/ 	.word	0xffffffff


	//   ....[116]....
        /*024c*/ 	.word	0xffffffff


	//   ....[117]....
        /*0250*/ 	.word	0xffffffff


	//   ....[118]....
        /*0254*/ 	.word	0xffffffff


	//   ....[119]....
        /*0258*/ 	.word	0xffffffff


	//   ....[120]....
        /*025c*/ 	.word	0xffffffff


	//   ....[121]....
        /*0260*/ 	.word	0xffffffff


	//   ....[122]....
        /*0264*/ 	.word	0xffffffff


	//   ....[123]....
        /*0268*/ 	.word	0xffffffff


	//   ....[124]....
        /*026c*/ 	.word	0xffffffff


	//   ....[125]....
        /*0270*/ 	.word	0xffffffff


	//   ....[126]....
        /*0274*/ 	.word	0xffffffff


	//   ....[127]....
        /*0278*/ 	.word	0xffffffff


	//   ....[128]....
        /*027c*/ 	.word	0xffffffff


	//   ....[129]....
        /*0280*/ 	.word	0xffffffff


	//   ....[130]....
        /*0284*/ 	.word	0xffffffff


	//   ....[131]....
        /*0288*/ 	.word	0xffffffff


	//   ....[132]....
        /*028c*/ 	.word	0xffffffff


	//   ....[133]....
        /*0290*/ 	.word	0xffffffff


	//   ....[134]....
        /*0294*/ 	.word	0xffffffff


	//   ....[135]....
        /*0298*/ 	.word	0xffffffff


	//   ....[136]....
        /*029c*/ 	.word	0xffffffff


	//   ....[137]....
        /*02a0*/ 	.word	0xffffffff


	//   ....[138]....
        /*02a4*/ 	.word	0xffffffff


	//   ....[139]....
        /*02a8*/ 	.word	0xffffffff


	//   ....[140]....
        /*02ac*/ 	.word	0xffffffff


	//   ....[141]....
        /*02b0*/ 	.word	0xffffffff


	//   ....[142]....
        /*02b4*/ 	.word	0xffffffff


	//   ....[143]....
        /*02b8*/ 	.word	0xffffffff


	//   ....[144]....
        /*02bc*/ 	.word	0xffffffff


	//   ....[145]....
        /*02c0*/ 	.word	0xffffffff


	//   ....[146]....
        /*02c4*/ 	.word	0xffffffff


	//   ....[147]....
        /*02c8*/ 	.word	0xffffffff


	//   ....[148]....
        /*02cc*/ 	.word	0xffffffff


	//   ....[149]....
        /*02d0*/ 	.word	0xffffffff


	//   ....[150]....
        /*02d4*/ 	.word	0xffffffff


	//   ....[151]....
        /*02d8*/ 	.word	0xffffffff


	//   ....[152]....
        /*02dc*/ 	.word	0xffffffff


	//   ....[153]....
        /*02e0*/ 	.word	0xffffffff


	//   ....[154]....
        /*02e4*/ 	.word	0xffffffff


	//   ....[155]....
        /*02e8*/ 	.word	0xffffffff


	//   ....[156]....
        /*02ec*/ 	.word	0xffffffff


	//   ....[157]....
        /*02f0*/ 	.word	0xffffffff


	//   ....[158]....
        /*02f4*/ 	.word	0xffffffff


	//   ....[159]....
        /*02f8*/ 	.word	0xffffffff


	//   ....[160]....
        /*02fc*/ 	.word	0xffffffff


	//   ....[161]....
        /*0300*/ 	.word	0xffffffff


	//   ....[162]....
        /*0304*/ 	.word	0xffffffff


	//   ....[163]....
        /*0308*/ 	.word	0xffffffff


	//   ....[164]....
        /*030c*/ 	.word	0xffffffff


	//   ....[165]....
        /*0310*/ 	.word	0xffffffff


	//   ....[166]....
        /*0314*/ 	.word	0xffffffff


	//   ....[167]....
        /*0318*/ 	.word	0xffffffff


	//   ....[168]....
        /*031c*/ 	.word	0xffffffff


	//   ....[169]....
        /*0320*/ 	.word	0xffffffff


	//   ....[170]....
        /*0324*/ 	.word	0xffffffff


	//   ....[171]....
        /*0328*/ 	.word	0xffffffff


	//   ....[172]....
        /*032c*/ 	.word	0xffffffff


	//   ....[173]....
        /*0330*/ 	.word	0xffffffff


	//   ....[174]....
        /*0334*/ 	.word	0xffffffff


	//   ....[175]....
        /*0338*/ 	.word	0xffffffff


	//   ....[176]....
        /*033c*/ 	.word	0xffffffff


	//   ....[177]....
        /*0340*/ 	.word	0xffffffff


	//   ....[178]....
        /*0344*/ 	.word	0xffffffff


	//   ....[179]....
        /*0348*/ 	.word	0xffffffff


	//   ....[180]....
        /*034c*/ 	.word	0xffffffff


	//   ....[181]....
        /*0350*/ 	.word	0xffffffff


	//   ....[182]....
        /*0354*/ 	.word	0xffffffff


	//   ....[183]....
        /*0358*/ 	.word	0xffffffff


	//   ....[184]....
        /*035c*/ 	.word	0xffffffff


	//   ....[185]....
        /*0360*/ 	.word	0xffffffff


	//   ....[186]....
        /*0364*/ 	.word	0xffffffff


	//   ....[187]....
        /*0368*/ 	.word	0xffffffff


	//   ....[188]....
        /*036c*/ 	.word	0xffffffff


	//   ....[189]....
        /*0370*/ 	.word	0xffffffff


	//   ....[190]....
        /*0374*/ 	.word	0xffffffff


	//   ....[191]....
        /*0378*/ 	.word	0xffffffff


	//   ....[192]....
        /*037c*/ 	.word	0xffffffff


	//   ....[193]....
        /*0380*/ 	.word	0xffffffff


	//   ....[194]....
        /*0384*/ 	.word	0xffffffff


	//   ....[195]....
        /*0388*/ 	.word	0xffffffff


	//   ....[196]....
        /*038c*/ 	.word	0xffffffff


	//   ....[197]....
        /*0390*/ 	.word	0xffffffff


	//   ....[198]....
        /*0394*/ 	.word	0xffffffff


	//   ....[199]....
        /*0398*/ 	.word	0xffffffff


	//   ....[200]....
        /*039c*/ 	.word	0xffffffff


	//   ....[201]....
        /*03a0*/ 	.word	0xffffffff


	//   ....[202]....
        /*03a4*/ 	.word	0xffffffff


	//   ....[203]....
        /*03a8*/ 	.word	0xffffffff


	//   ....[204]....
        /*03ac*/ 	.word	0xffffffff


	//   ....[205]....
        /*03b0*/ 	.word	0xffffffff


	//   ....[206]....
        /*03b4*/ 	.word	0xffffffff


	//   ....[207]....
        /*03b8*/ 	.word	0xffffffff


	//   ....[208]....
        /*03bc*/ 	.word	0xffffffff


	//   ....[209]....
        /*03c0*/ 	.word	0xffffffff


	//   ....[210]....
        /*03c4*/ 	.word	0xffffffff


	//   ....[211]....
        /*03c8*/ 	.word	0xffffffff


	//   ....[212]....
        /*03cc*/ 	.word	0xffffffff


	//   ....[213]....
        /*03d0*/ 	.word	0xffffffff


	//   ....[214]....
        /*03d4*/ 	.word	0xffffffff


	//   ....[215]....
        /*03d8*/ 	.word	0xffffffff


	//   ....[216]....
        /*03dc*/ 	.word	0xffffffff


	//   ....[217]....
        /*03e0*/ 	.word	0xffffffff


	//   ....[218]....
        /*03e4*/ 	.word	0xffffffff


	//   ....[219]....
        /*03e8*/ 	.word	0xffffffff


	//   ....[220]....
        /*03ec*/ 	.word	0xffffffff


	//   ....[221]....
        /*03f0*/ 	.word	0xffffffff


	//   ....[222]....
        /*03f4*/ 	.word	0xffffffff


	//   ....[223]....
        /*03f8*/ 	.word	0xffffffff


	//   ....[224]....
        /*03fc*/ 	.word	0xffffffff


	//   ....[225]....
        /*0400*/ 	.word	0xffffffff


	//   ....[226]....
        /*0404*/ 	.word	0xffffffff


	//   ....[227]....
        /*0408*/ 	.word	0xffffffff


	//   ....[228]....
        /*040c*/ 	.word	0xffffffff


	//   ....[229]....
        /*0410*/ 	.word	0xffffffff


	//   ....[230]....
        /*0414*/ 	.word	0xffffffff


	//   ....[231]....
        /*0418*/ 	.word	0xffffffff


	//   ....[232]....
        /*041c*/ 	.word	0xffffffff


	//   ....[233]....
        /*0420*/ 	.word	0xffffffff


	//   ....[234]....
        /*0424*/ 	.word	0xffffffff


	//   ....[235]....
        /*0428*/ 	.word	0xffffffff


	//   ....[236]....
        /*042c*/ 	.word	0xffffffff


	//   ....[237]....
        /*0430*/ 	.word	0xffffffff


	//   ....[238]....
        /*0434*/ 	.word	0xffffffff


	//   ....[239]....
        /*0438*/ 	.word	0xffffffff


	//   ....[240]....
        /*043c*/ 	.word	0xffffffff


	//   ....[241]....
        /*0440*/ 	.word	0xffffffff


	//   ....[242]....
        /*0444*/ 	.word	0xffffffff


	//   ....[243]....
        /*0448*/ 	.word	0xffffffff


	//   ....[244]....
        /*044c*/ 	.word	0xffffffff


	//   ....[245]....
        /*0450*/ 	.word	0xffffffff


	//   ....[246]....
        /*0454*/ 	.word	0xffffffff


	//   ....[247]....
        /*0458*/ 	.word	0xffffffff


	//   ....[248]....
        /*045c*/ 	.word	0xffffffff


	//   ....[249]....
        /*0460*/ 	.word	0xffffffff


	//   ....[250]....
        /*0464*/ 	.word	0xffffffff


	//   ....[251]....
        /*0468*/ 	.word	0xffffffff


	//   ....[252]....
        /*046c*/ 	.word	0xffffffff


	//   ....[253]....
        /*0470*/ 	.word	0xffffffff


	//   ....[254]....
        /*0474*/ 	.word	0xffffffff


	//   ....[255]....
        /*0478*/ 	.word	0xffffffff


	//   ....[0]....
        /*047c*/ 	.word	0xffffffff


	//   ....[1]....
        /*0480*/ 	.word	0xffffffff


	//   ....[2]....
        /*0484*/ 	.word	0xffffffff


	//   ....[3]....
        /*0488*/ 	.word	0xffffffff


	//   ....[4]....
        /*048c*/ 	.word	0xffffffff


	//   ....[5]....
        /*0490*/ 	.word	0xffffffff


	//   ....[6]....
        /*0494*/ 	.word	0xffffffff


	//   ....[7]....
        /*0498*/ 	.word	0xffffffff


	//   ....[8]....
        /*049c*/ 	.word	0xffffffff


	//   ....[9]....
        /*04a0*/ 	.word	0xffffffff


	//   ....[10]....
        /*04a4*/ 	.word	0xffffffff


	//   ....[11]....
        /*04a8*/ 	.word	0xffffffff


	//   ....[12]....
        /*04ac*/ 	.word	0xffffffff


	//   ....[13]....
        /*04b0*/ 	.word	0xffffffff


	//   ....[14]....
        /*04b4*/ 	.word	0xffffffff


	//   ....[15]....
        /*04b8*/ 	.word	0xffffffff


	//   ....[16]....
        /*04bc*/ 	.word	0xffffffff


	//   ....[17]....
        /*04c0*/ 	.word	0xffffffff


	//   ....[18]....
        /*04c4*/ 	.word	0xffffffff


	//   ....[19]....
        /*04c8*/ 	.word	0xffffffff


	//   ....[20]....
        /*04cc*/ 	.word	0xffffffff


	//   ....[21]....
        /*04d0*/ 	.word	0xffffffff


	//   ....[22]....
        /*04d4*/ 	.word	0xffffffff


	//   ....[23]....
        /*04d8*/ 	.word	0xffffffff


	//   ....[24]....
        /*04dc*/ 	.word	0xffffffff


	//   ....[25]....
        /*04e0*/ 	.word	0xffffffff


	//   ....[26]....
        /*04e4*/ 	.word	0xffffffff


	//   ....[27]....
        /*04e8*/ 	.word	0xffffffff


	//   ....[28]....
        /*04ec*/ 	.word	0xffffffff


	//   ....[29]....
        /*04f0*/ 	.word	0xffffffff


	//   ....[30]....
        /*04f4*/ 	.word	0xffffffff


	//   ....[31]....
        /*04f8*/ 	.word	0xffffffff


	//   ....[32]....
        /*04fc*/ 	.word	0xffffffff


	//   ....[33]....
        /*0500*/ 	.word	0xffffffff


	//   ....[34]....
        /*0504*/ 	.word	0xffffffff


	//   ....[35]....
        /*0508*/ 	.word	0xffffffff


	//   ....[36]....
        /*050c*/ 	.word	0xffffffff


	//   ....[37]....
        /*0510*/ 	.word	0xffffffff


	//   ....[38]....
        /*0514*/ 	.word	0xffffffff


	//   ....[39]....
        /*0518*/ 	.word	0xffffffff


	//   ....[40]....
        /*051c*/ 	.word	0xffffffff


	//   ....[41]....
        /*0520*/ 	.word	0xffffffff


	//   ....[42]....
        /*0524*/ 	.word	0xffffffff


	//   ....[43]....
        /*0528*/ 	.word	0xffffffff


	//   ....[44]....
        /*052c*/ 	.word	0xffffffff


	//   ....[45]....
        /*0530*/ 	.word	0xffffffff


	//   ....[46]....
        /*0534*/ 	.word	0xffffffff


	//   ....[47]....
        /*0538*/ 	.word	0xffffffff


	//   ....[48]....
        /*053c*/ 	.word	0xffffffff


	//   ....[49]....
        /*0540*/ 	.word	0xffffffff


	//   ....[50]....
        /*0544*/ 	.word	0xffffffff


	//   ....[51]....
        /*0548*/ 	.word	0xffffffff


	//   ....[52]....
        /*054c*/ 	.word	0xffffffff


	//   ....[53]....
        /*0550*/ 	.word	0xffffffff


	//   ....[54]....
        /*0554*/ 	.word	0xffffffff


	//   ....[55]....
        /*0558*/ 	.word	0xffffffff


	//   ....[56]....
        /*055c*/ 	.word	0xffffffff


	//   ....[57]....
        /*0560*/ 	.word	0xffffffff


	//   ....[58]....
        /*0564*/ 	.word	0xffffffff


	//   ....[59]....
        /*0568*/ 	.word	0xffffffff


	//   ....[60]....
        /*056c*/ 	.word	0xffffffff


	//   ....[61]....
        /*0570*/ 	.word	0xffffffff


	//   ....[62]....
        /*0574*/ 	.word	0xffffffff


	//   ....[63]....
        /*0578*/ 	.word	0xffffffff


	//   ....[64]....
        /*057c*/ 	.word	0xffffffff


	//   ....[65]....
        /*0580*/ 	.word	0xffffffff


	//   ....[66]....
        /*0584*/ 	.word	0xffffffff


	//   ....[67]....
        /*0588*/ 	.word	0xffffffff


	//   ....[68]....
        /*058c*/ 	.word	0xffffffff


	//   ....[69]....
        /*0590*/ 	.word	0xffffffff


	//   ....[70]....
        /*0594*/ 	.word	0xffffffff


	//   ....[71]....
        /*0598*/ 	.word	0xffffffff


	//   ....[72]....
        /*059c*/ 	.word	0xffffffff


	//   ....[73]....
        /*05a0*/ 	.word	0xffffffff


	//   ....[74]....
        /*05a4*/ 	.word	0xffffffff


	//   ....[75]....
        /*05a8*/ 	.word	0xffffffff


	//   ....[76]....
        /*05ac*/ 	.word	0xffffffff


	//   ....[77]....
        /*05b0*/ 	.word	0xffffffff


	//   ....[78]....
        /*05b4*/ 	.word	0xffffffff


	//   ....[79]....
        /*05b8*/ 	.word	0xffffffff


	//   ....[80]....
        /*05bc*/ 	.word	0xffffffff


	//   ....[81]....
        /*05c0*/ 	.word	0xffffffff


	//   ....[82]....
        /*05c4*/ 	.word	0xffffffff


	//   ....[83]....
        /*05c8*/ 	.word	0xffffffff


	//   ....[84]....
        /*05cc*/ 	.word	0xffffffff


	//   ....[85]....
        /*05d0*/ 	.word	0xffffffff


	//   ....[86]....
        /*05d4*/ 	.word	0xffffffff


	//   ....[87]....
        /*05d8*/ 	.word	0xffffffff


	//   ....[88]....
        /*05dc*/ 	.word	0xffffffff


	//   ....[89]....
        /*05e0*/ 	.word	0xffffffff


	//   ....[90]....
        /*05e4*/ 	.word	0xffffffff


	//   ....[91]....
        /*05e8*/ 	.word	0xffffffff


	//   ....[92]....
        /*05ec*/ 	.word	0xffffffff


	//   ....[93]....
        /*05f0*/ 	.word	0xffffffff


	//   ....[94]....
        /*05f4*/ 	.word	0xffffffff


	//   ....[95]....
        /*05f8*/ 	.word	0xffffffff


	//   ....[96]....
        /*05fc*/ 	.word	0xffffffff


	//   ....[97]....
        /*0600*/ 	.word	0xffffffff


	//   ....[98]....
        /*0604*/ 	.word	0xffffffff


	//   ....[99]....
        /*0608*/ 	.word	0xffffffff


	//   ....[100]....
        /*060c*/ 	.word	0xffffffff


	//   ....[101]....
        /*0610*/ 	.word	0xffffffff


	//   ....[102]....
        /*0614*/ 	.word	0xffffffff


	//   ....[103]....
        /*0618*/ 	.word	0xffffffff


	//   ....[104]....
        /*061c*/ 	.word	0xffffffff


	//   ....[105]....
        /*0620*/ 	.word	0xffffffff


	//   ....[106]....
        /*0624*/ 	.word	0xffffffff


	//   ....[107]....
        /*0628*/ 	.word	0xffffffff


	//   ....[108]....
        /*062c*/ 	.word	0xffffffff


	//   ....[109]....
        /*0630*/ 	.word	0xffffffff


	//   ....[110]....
        /*0634*/ 	.word	0xffffffff


	//   ....[111]....
        /*0638*/ 	.word	0xffffffff


	//   ....[112]....
        /*063c*/ 	.word	0xffffffff


	//   ....[113]....
        /*0640*/ 	.word	0xffffffff


	//   ....[114]....
        /*0644*/ 	.word	0xffffffff


	//   ....[115]....
        /*0648*/ 	.word	0xffffffff


	//   ....[116]....
        /*064c*/ 	.word	0xffffffff


	//   ....[117]....
        /*0650*/ 	.word	0xffffffff


	//   ....[118]....
        /*0654*/ 	.word	0xffffffff


	//   ....[119]....
        /*0658*/ 	.word	0xffffffff


	//   ....[120]....
        /*065c*/ 	.word	0xffffffff


	//   ....[121]....
        /*0660*/ 	.word	0xffffffff


	//   ....[122]....
        /*0664*/ 	.word	0xffffffff


	//   ....[123]....
        /*0668*/ 	.word	0xffffffff


	//   ....[124]....
        /*066c*/ 	.word	0xffffffff


	//   ....[125]....
        /*0670*/ 	.word	0xffffffff


	//   ....[126]....
        /*0674*/ 	.word	0xffffffff


	//   ....[127]....
        /*0678*/ 	.word	0xffffffff


	//   ....[128]....
        /*067c*/ 	.word	0xffffffff


	//   ....[129]....
        /*0680*/ 	.word	0xffffffff


	//   ....[130]....
        /*0684*/ 	.word	0xffffffff


	//   ....[131]....
        /*0688*/ 	.word	0xffffffff


	//   ....[132]....
        /*068c*/ 	.word	0xffffffff


	//   ....[133]....
        /*0690*/ 	.word	0xffffffff


	//   ....[134]....
        /*0694*/ 	.word	0xffffffff


	//   ....[135]....
        /*0698*/ 	.word	0xffffffff


	//   ....[136]....
        /*069c*/ 	.word	0xffffffff


	//   ....[137]....
        /*06a0*/ 	.word	0xffffffff


	//   ....[138]....
        /*06a4*/ 	.word	0xffffffff


	//   ....[139]....
        /*06a8*/ 	.word	0xffffffff


	//   ....[140]....
        /*06ac*/ 	.word	0xffffffff


	//   ....[141]....
        /*06b0*/ 	.word	0xffffffff


	//   ....[142]....
        /*06b4*/ 	.word	0xffffffff


	//   ....[143]....
        /*06b8*/ 	.word	0xffffffff


	//   ....[144]....
        /*06bc*/ 	.word	0xffffffff


	//   ....[145]....
        /*06c0*/ 	.word	0xffffffff


	//   ....[146]....
        /*06c4*/ 	.word	0xffffffff


	//   ....[147]....
        /*06c8*/ 	.word	0xffffffff


	//   ....[148]....
        /*06cc*/ 	.word	0xffffffff


	//   ....[149]....
        /*06d0*/ 	.word	0xffffffff


	//   ....[150]....
        /*06d4*/ 	.word	0xffffffff


	//   ....[151]....
        /*06d8*/ 	.word	0xffffffff


	//   ....[152]....
        /*06dc*/ 	.word	0xffffffff


	//   ....[153]....
        /*06e0*/ 	.word	0xffffffff


	//   ....[154]....
        /*06e4*/ 	.word	0xffffffff


	//   ....[155]....
        /*06e8*/ 	.word	0xffffffff


	//   ....[156]....
        /*06ec*/ 	.word	0xffffffff


	//   ....[157]....
        /*06f0*/ 	.word	0xffffffff


	//   ....[158]....
        /*06f4*/ 	.word	0xffffffff


	//   ....[159]....
        /*06f8*/ 	.word	0xffffffff


	//   ....[160]....
        /*06fc*/ 	.word	0xffffffff


	//   ....[161]....
        /*0700*/ 	.word	0xffffffff


	//   ....[162]....
        /*0704*/ 	.word	0xffffffff


	//   ....[163]....
        /*0708*/ 	.word	0xffffffff


	//   ....[164]....
        /*070c*/ 	.word	0xffffffff


	//   ....[165]....
        /*0710*/ 	.word	0xffffffff


	//   ....[166]....
        /*0714*/ 	.word	0xffffffff


	//   ....[167]....
        /*0718*/ 	.word	0xffffffff


	//   ....[168]....
        /*071c*/ 	.word	0xffffffff


	//   ....[169]....
        /*0720*/ 	.word	0xffffffff


	//   ....[170]....
        /*0724*/ 	.word	0xffffffff


	//   ....[171]....
        /*0728*/ 	.word	0xffffffff


	//   ....[172]....
        /*072c*/ 	.word	0xffffffff


	//   ....[173]....
        /*0730*/ 	.word	0xffffffff


	//   ....[174]....
        /*0734*/ 	.word	0xffffffff


	//   ....[175]....
        /*0738*/ 	.word	0xffffffff


	//   ....[176]....
        /*073c*/ 	.word	0xffffffff


	//   ....[177]....
        /*0740*/ 	.word	0xffffffff


	//   ....[178]....
        /*0744*/ 	.word	0xffffffff


	//   ....[179]....
        /*0748*/ 	.word	0xffffffff


	//   ....[180]....
        /*074c*/ 	.word	0xffffffff


	//   ....[181]....
        /*0750*/ 	.word	0xffffffff


	//   ....[182]....
        /*0754*/ 	.word	0xffffffff


	//   ....[183]....
        /*0758*/ 	.word	0xffffffff


	//   ....[184]....
        /*075c*/ 	.word	0xffffffff


	//   ....[185]....
        /*0760*/ 	.word	0xffffffff


	//   ....[186]....
        /*0764*/ 	.word	0xffffffff


	//   ....[187]....
        /*0768*/ 	.word	0xffffffff


	//   ....[188]....
        /*076c*/ 	.word	0xffffffff


	//   ....[189]....
        /*0770*/ 	.word	0xffffffff


	//   ....[190]....
        /*0774*/ 	.word	0xffffffff


	//   ....[191]....
        /*0778*/ 	.word	0xffffffff


	//   ....[192]....
        /*077c*/ 	.word	0xffffffff


	//   ....[193]....
        /*0780*/ 	.word	0xffffffff


	//   ....[194]....
        /*0784*/ 	.word	0xffffffff


	//   ....[195]....
        /*0788*/ 	.word	0xffffffff


	//   ....[196]....
        /*078c*/ 	.word	0xffffffff


	//   ....[197]....
        /*0790*/ 	.word	0xffffffff


	//   ....[198]....
        /*0794*/ 	.word	0xffffffff


	//   ....[199]....
        /*0798*/ 	.word	0xffffffff


	//   ....[200]....
        /*079c*/ 	.word	0xffffffff


	//   ....[201]....
        /*07a0*/ 	.word	0xffffffff


	//   ....[202]....
        /*07a4*/ 	.word	0xffffffff


	//   ....[203]....
        /*07a8*/ 	.word	0xffffffff


	//   ....[204]....
        /*07ac*/ 	.word	0xffffffff


	//   ....[205]....
        /*07b0*/ 	.word	0xffffffff


	//   ....[206]....
        /*07b4*/ 	.word	0xffffffff


	//   ....[207]....
        /*07b8*/ 	.word	0xffffffff


	//   ....[208]....
        /*07bc*/ 	.word	0xffffffff


	//   ....[209]....
        /*07c0*/ 	.word	0xffffffff


	//   ....[210]....
        /*07c4*/ 	.word	0xffffffff


	//   ....[211]....
        /*07c8*/ 	.word	0xffffffff


	//   ....[212]....
        /*07cc*/ 	.word	0xffffffff


	//   ....[213]....
        /*07d0*/ 	.word	0xffffffff


	//   ....[214]....
        /*07d4*/ 	.word	0xffffffff


	//   ....[215]....
        /*07d8*/ 	.word	0xffffffff


	//   ....[216]....
        /*07dc*/ 	.word	0xffffffff


	//   ....[217]....
        /*07e0*/ 	.word	0xffffffff


	//   ....[218]....
        /*07e4*/ 	.word	0xffffffff


	//   ....[219]....
        /*07e8*/ 	.word	0xffffffff


	//   ....[220]....
        /*07ec*/ 	.word	0xffffffff


	//   ....[221]....
        /*07f0*/ 	.word	0xffffffff


	//   ....[222]....
        /*07f4*/ 	.word	0xffffffff


	//   ....[223]....
        /*07f8*/ 	.word	0xffffffff


	//   ....[224]....
        /*07fc*/ 	.word	0xffffffff


	//   ....[225]....
        /*0800*/ 	.word	0xffffffff


	//   ....[226]....
        /*0804*/ 	.word	0xffffffff


	//   ....[227]....
        /*0808*/ 	.word	0xffffffff


	//   ....[228]....
        /*080c*/ 	.word	0xffffffff


	//   ....[229]....
        /*0810*/ 	.word	0xffffffff


	//   ....[230]....
        /*0814*/ 	.word	0xffffffff


	//   ....[231]....
        /*0818*/ 	.word	0xffffffff


	//   ....[232]....
        /*081c*/ 	.word	0xffffffff


	//   ....[233]....
        /*0820*/ 	.word	0xffffffff


	//   ....[234]....
        /*0824*/ 	.word	0xffffffff


	//   ....[235]....
        /*0828*/ 	.word	0xffffffff


	//   ....[236]....
        /*082c*/ 	.word	0xffffffff


	//   ....[237]....
        /*0830*/ 	.word	0xffffffff


	//   ....[238]....
        /*0834*/ 	.word	0xffffffff


	//   ....[239]....
        /*0838*/ 	.word	0xffffffff


	//   ....[240]....
        /*083c*/ 	.word	0xffffffff


	//   ....[241]....
        /*0840*/ 	.word	0xffffffff


	//   ....[242]....
        /*0844*/ 	.word	0xffffffff


	//   ....[243]....
        /*0848*/ 	.word	0xffffffff


	//   ....[244]....
        /*084c*/ 	.word	0xffffffff


	//   ....[245]....
        /*0850*/ 	.word	0xffffffff


	//   ....[246]....
        /*0854*/ 	.word	0xffffffff


	//   ....[247]....
        /*0858*/ 	.word	0xffffffff


	//   ....[248]....
        /*085c*/ 	.word	0xffffffff


	//   ....[249]....
        /*0860*/ 	.word	0xffffffff


	//   ....[250]....
        /*0864*/ 	.word	0xffffffff


	//   ....[251]....
        /*0868*/ 	.word	0xffffffff


	//   ....[252]....
        /*086c*/ 	.word	0xffffffff


	//   ....[253]....
        /*0870*/ 	.word	0xffffffff


	//   ....[254]....
        /*0874*/ 	.word	0xffffffff


	//   ....[255]....
        /*0878*/ 	.word	0xffffffff


	//   ....[0]....
        /*087c*/ 	.word	0xffffffff


	//   ....[1]....
        /*0880*/ 	.word	0xffffffff


	//   ....[2]....
        /*0884*/ 	.word	0xffffffff


	//   ....[3]....
        /*0888*/ 	.word	0xffffffff


	//   ....[4]....
        /*088c*/ 	.word	0xffffffff


	//   ....[5]....
        /*0890*/ 	.word	0xffffffff


	//   ....[6]....
        /*0894*/ 	.word	0xffffffff


	//   ....[7]....
        /*0898*/ 	.word	0xffffffff


	//   ....[8]....
        /*089c*/ 	.word	0xffffffff


	//   ....[9]....
        /*08a0*/ 	.word	0xffffffff


	//   ....[10]....
        /*08a4*/ 	.word	0xffffffff


	//   ....[11]....
        /*08a8*/ 	.word	0xffffffff


	//   ....[12]....
        /*08ac*/ 	.word	0xffffffff


	//   ....[13]....
        /*08b0*/ 	.word	0xffffffff


	//   ....[14]....
        /*08b4*/ 	.word	0xffffffff


	//   ....[15]....
        /*08b8*/ 	.word	0xffffffff


	//   ....[16]....
        /*08bc*/ 	.word	0xffffffff


	//   ....[17]....
        /*08c0*/ 	.word	0xffffffff


	//   ....[18]....
        /*08c4*/ 	.word	0xffffffff


	//   ....[19]....
        /*08c8*/ 	.word	0xffffffff


	//   ....[20]....
        /*08cc*/ 	.word	0xffffffff


	//   ....[21]....
        /*08d0*/ 	.word	0xffffffff


	//   ....[22]....
        /*08d4*/ 	.word	0xffffffff


	//   ....[23]....
        /*08d8*/ 	.word	0xffffffff


	//   ....[24]....
        /*08dc*/ 	.word	0xffffffff


	//   ....[25]....
        /*08e0*/ 	.word	0xffffffff


	//   ....[26]....
        /*08e4*/ 	.word	0xffffffff


	//   ....[27]....
        /*08e8*/ 	.word	0xffffffff


	//   ....[28]....
        /*08ec*/ 	.word	0xffffffff


	//   ....[29]....
        /*08f0*/ 	.word	0xffffffff


	//   ....[30]....
        /*08f4*/ 	.word	0xffffffff


	//   ....[31]....
        /*08f8*/ 	.word	0xffffffff


	//   ....[32]....
        /*08fc*/ 	.word	0xffffffff


	//   ....[33]....
        /*0900*/ 	.word	0xffffffff


	//   ....[34]....
        /*0904*/ 	.word	0xffffffff


	//   ....[35]....
        /*0908*/ 	.word	0xffffffff


	//   ....[36]....
        /*090c*/ 	.word	0xffffffff


	//   ....[37]....
        /*0910*/ 	.word	0xffffffff


	//   ....[38]....
        /*0914*/ 	.word	0xffffffff


	//   ....[39]....
        /*0918*/ 	.word	0xffffffff


	//   ....[40]....
        /*091c*/ 	.word	0xffffffff


	//   ....[41]....
        /*0920*/ 	.word	0xffffffff


	//   ....[42]....
        /*0924*/ 	.word	0xffffffff


	//   ....[43]....
        /*0928*/ 	.word	0xffffffff


	//   ....[44]....
        /*092c*/ 	.word	0xffffffff


	//   ....[45]....
        /*0930*/ 	.word	0xffffffff


	//   ....[46]....
        /*0934*/ 	.word	0xffffffff


	//   ....[47]....
        /*0938*/ 	.word	0xffffffff


	//   ....[48]....
        /*093c*/ 	.word	0xffffffff


	//   ....[49]....
        /*0940*/ 	.word	0xffffffff


	//   ....[50]....
        /*0944*/ 	.word	0xffffffff


	//   ....[51]....
        /*0948*/ 	.word	0xffffffff


	//   ....[52]....
        /*094c*/ 	.word	0xffffffff


	//   ....[53]....
        /*0950*/ 	.word	0xffffffff


	//   ....[54]....
        /*0954*/ 	.word	0xffffffff


	//   ....[55]....
        /*0958*/ 	.word	0xffffffff


	//   ....[56]....
        /*095c*/ 	.word	0xffffffff


	//   ....[57]....
        /*0960*/ 	.word	0xffffffff


	//   ....[58]....
        /*0964*/ 	.word	0xffffffff


	//   ....[59]....
        /*0968*/ 	.word	0xffffffff


	//   ....[60]....
        /*096c*/ 	.word	0xffffffff


	//   ....[61]....
        /*0970*/ 	.word	0xffffffff


	//   ....[62]....
        /*0974*/ 	.word	0xffffffff


	//   ....[63]....
        /*0978*/ 	.word	0xffffffff


	//   ....[64]....
        /*097c*/ 	.word	0xffffffff


	//   ....[65]....
        /*0980*/ 	.word	0xffffffff


	//   ....[66]....
        /*0984*/ 	.word	0xffffffff


	//   ....[67]....
        /*0988*/ 	.word	0xffffffff


	//   ....[68]....
        /*098c*/ 	.word	0xffffffff


	//   ....[69]....
        /*0990*/ 	.word	0xffffffff


	//   ....[70]....
        /*0994*/ 	.word	0xffffffff


	//   ....[71]....
        /*0998*/ 	.word	0xffffffff


	//   ....[72]....
        /*099c*/ 	.word	0xffffffff


	//   ....[73]....
        /*09a0*/ 	.word	0xffffffff


	//   ....[74]....
        /*09a4*/ 	.word	0xffffffff


	//   ....[75]....
        /*09a8*/ 	.word	0xffffffff


	//   ....[76]....
        /*09ac*/ 	.word	0xffffffff


	//   ....[77]....
        /*09b0*/ 	.word	0xffffffff


	//   ....[78]....
        /*09b4*/ 	.word	0xffffffff


	//   ....[79]....
        /*09b8*/ 	.word	0xffffffff


	//   ....[80]....
        /*09bc*/ 	.word	0xffffffff


	//   ....[81]....
        /*09c0*/ 	.word	0xffffffff


	//   ....[82]....
        /*09c4*/ 	.word	0xffffffff


	//   ....[83]....
        /*09c8*/ 	.word	0xffffffff


	//   ....[84]....
        /*09cc*/ 	.word	0xffffffff


	//   ....[85]....
        /*09d0*/ 	.word	0xffffffff


	//   ....[86]....
        /*09d4*/ 	.word	0xffffffff


	//   ....[87]....
        /*09d8*/ 	.word	0xffffffff


	//   ....[88]....
        /*09dc*/ 	.word	0xffffffff


	//   ....[89]....
        /*09e0*/ 	.word	0xffffffff


	//   ....[90]....
        /*09e4*/ 	.word	0xffffffff


	//   ....[91]....
        /*09e8*/ 	.word	0xffffffff


	//   ....[92]....
        /*09ec*/ 	.word	0xffffffff


	//   ....[93]....
        /*09f0*/ 	.word	0xffffffff


	//   ....[94]....
        /*09f4*/ 	.word	0xffffffff


	//   ....[95]....
        /*09f8*/ 	.word	0xffffffff


	//   ....[96]....
        /*09fc*/ 	.word	0xffffffff


	//   ....[97]....
        /*0a00*/ 	.word	0xffffffff


	//   ....[98]....
        /*0a04*/ 	.word	0xffffffff


	//   ....[99]....
        /*0a08*/ 	.word	0xffffffff


	//   ....[100]....
        /*0a0c*/ 	.word	0xffffffff


	//   ....[101]....
        /*0a10*/ 	.word	0xffffffff


	//   ....[102]....
        /*0a14*/ 	.word	0xffffffff


	//   ....[103]....
        /*0a18*/ 	.word	0xffffffff


	//   ....[104]....
        /*0a1c*/ 	.word	0xffffffff


	//   ....[105]....
        /*0a20*/ 	.word	0xffffffff


	//   ....[106]....
        /*0a24*/ 	.word	0xffffffff


	//   ....[107]....
        /*0a28*/ 	.word	0xffffffff


	//   ....[108]....
        /*0a2c*/ 	.word	0xffffffff


	//   ....[109]....
        /*0a30*/ 	.word	0xffffffff


	//   ....[110]....
        /*0a34*/ 	.word	0xffffffff


	//   ....[111]....
        /*0a38*/ 	.word	0xffffffff


	//   ....[112]....
        /*0a3c*/ 	.word	0xffffffff


	//   ....[113]....
        /*0a40*/ 	.word	0xffffffff


	//   ....[114]....
        /*0a44*/ 	.word	0xffffffff


	//   ....[115]....
        /*0a48*/ 	.word	0xffffffff


	//   ....[116]....
        /*0a4c*/ 	.word	0xffffffff


	//   ....[117]....
        /*0a50*/ 	.word	0xffffffff


	//   ....[118]....
        /*0a54*/ 	.word	0xffffffff


	//   ....[119]....
        /*0a58*/ 	.word	0xffffffff


	//   ....[120]....
        /*0a5c*/ 	.word	0xffffffff


	//   ....[121]....
        /*0a60*/ 	.word	0xffffffff


	//   ....[122]....
        /*0a64*/ 	.word	0xffffffff


	//   ....[123]....
        /*0a68*/ 	.word	0xffffffff


	//   ....[124]....
        /*0a6c*/ 	.word	0xffffffff


	//   ....[125]....
        /*0a70*/ 	.word	0xffffffff


	//   ....[126]....
        /*0a74*/ 	.word	0xffffffff


	//   ....[127]....
        /*0a78*/ 	.word	0xffffffff


	//   ....[128]....
        /*0a7c*/ 	.word	0xffffffff


	//   ....[129]....
        /*0a80*/ 	.word	0xffffffff


	//   ....[130]....
        /*0a84*/ 	.word	0xffffffff


	//   ....[131]....
        /*0a88*/ 	.word	0xffffffff


	//   ....[132]....
        /*0a8c*/ 	.word	0xffffffff


	//   ....[133]....
        /*0a90*/ 	.word	0xffffffff


	//   ....[134]....
        /*0a94*/ 	.word	0xffffffff


	//   ....[135]....
        /*0a98*/ 	.word	0xffffffff


	//   ....[136]....
        /*0a9c*/ 	.word	0xffffffff


	//   ....[137]....
        /*0aa0*/ 	.word	0xffffffff


	//   ....[138]....
        /*0aa4*/ 	.word	0xffffffff


	//   ....[139]....
        /*0aa8*/ 	.word	0xffffffff


	//   ....[140]....
        /*0aac*/ 	.word	0xffffffff


	//   ....[141]....
        /*0ab0*/ 	.word	0xffffffff


	//   ....[142]....
        /*0ab4*/ 	.word	0xffffffff


	//   ....[143]....
        /*0ab8*/ 	.word	0xffffffff


	//   ....[144]....
        /*0abc*/ 	.word	0xffffffff


	//   ....[145]....
        /*0ac0*/ 	.word	0xffffffff


	//   ....[146]....
        /*0ac4*/ 	.word	0xffffffff


	//   ....[147]....
        /*0ac8*/ 	.word	0xffffffff


	//   ....[148]....
        /*0acc*/ 	.word	0xffffffff


	//   ....[149]....
        /*0ad0*/ 	.word	0xffffffff


	//   ....[150]....
        /*0ad4*/ 	.word	0xffffffff


	//   ....[151]....
        /*0ad8*/ 	.word	0xffffffff


	//   ....[152]....
        /*0adc*/ 	.word	0xffffffff


	//   ....[153]....
        /*0ae0*/ 	.word	0xffffffff


	//   ....[154]....
        /*0ae4*/ 	.word	0xffffffff


	//   ....[155]....
        /*0ae8*/ 	.word	0xffffffff


	//   ....[156]....
        /*0aec*/ 	.word	0xffffffff


	//   ....[157]....
        /*0af0*/ 	.word	0xffffffff


	//   ....[158]....
        /*0af4*/ 	.word	0xffffffff


	//   ....[159]....
        /*0af8*/ 	.word	0xffffffff


	//   ....[160]....
        /*0afc*/ 	.word	0xffffffff


	//   ....[161]....
        /*0b00*/ 	.word	0xffffffff


	//   ....[162]....
        /*0b04*/ 	.word	0xffffffff


	//   ....[163]....
        /*0b08*/ 	.word	0xffffffff


	//   ....[164]....
        /*0b0c*/ 	.word	0xffffffff


	//   ....[165]....
        /*0b10*/ 	.word	0xffffffff


	//   ....[166]....
        /*0b14*/ 	.word	0xffffffff


	//   ....[167]....
        /*0b18*/ 	.word	0xffffffff


	//   ....[168]....
        /*0b1c*/ 	.word	0xffffffff


	//   ....[169]....
        /*0b20*/ 	.word	0xffffffff


	//   ....[170]....
        /*0b24*/ 	.word	0xffffffff


	//   ....[171]....
        /*0b28*/ 	.word	0xffffffff


	//   ....[172]....
        /*0b2c*/ 	.word	0xffffffff


	//   ....[173]....
        /*0b30*/ 	.word	0xffffffff


	//   ....[174]....
        /*0b34*/ 	.word	0xffffffff


	//   ....[175]....
        /*0b38*/ 	.word	0xffffffff


	//   ....[176]....
        /*0b3c*/ 	.word	0xffffffff


	//   ....[177]....
        /*0b40*/ 	.word	0xffffffff


	//   ....[178]....
        /*0b44*/ 	.word	0xffffffff


	//   ....[179]....
        /*0b48*/ 	.word	0xffffffff


	//   ....[180]....
        /*0b4c*/ 	.word	0xffffffff


	//   ....[181]....
        /*0b50*/ 	.word	0xffffffff


	//   ....[182]....
        /*0b54*/ 	.word	0xffffffff


	//   ....[183]....
        /*0b58*/ 	.word	0xffffffff


	//   ....[184]....
        /*0b5c*/ 	.word	0xffffffff


	//   ....[185]....
        /*0b60*/ 	.word	0xffffffff


	//   ....[186]....
        /*0b64*/ 	.word	0xffffffff


	//   ....[187]....
        /*0b68*/ 	.word	0xffffffff


	//   ....[188]....
        /*0b6c*/ 	.word	0xffffffff


	//   ....[189]....
        /*0b70*/ 	.word	0xffffffff


	//   ....[190]....
        /*0b74*/ 	.word	0xffffffff


	//   ....[191]....
        /*0b78*/ 	.word	0xffffffff


	//   ....[192]....
        /*0b7c*/ 	.word	0xffffffff


	//   ....[193]....
        /*0b80*/ 	.word	0xffffffff


	//   ....[194]....
        /*0b84*/ 	.word	0xffffffff


	//   ....[195]....
        /*0b88*/ 	.word	0xffffffff


	//   ....[196]....
        /*0b8c*/ 	.word	0xffffffff


	//   ....[197]....
        /*0b90*/ 	.word	0xffffffff


	//   ....[198]....
        /*0b94*/ 	.word	0xffffffff


	//   ....[199]....
        /*0b98*/ 	.word	0xffffffff


	//   ....[200]....
        /*0b9c*/ 	.word	0xffffffff


	//   ....[201]....
        /*0ba0*/ 	.word	0xffffffff


	//   ....[202]....
        /*0ba4*/ 	.word	0xffffffff


	//   ....[203]....
        /*0ba8*/ 	.word	0xffffffff


	//   ....[204]....
        /*0bac*/ 	.word	0xffffffff


	//   ....[205]....
        /*0bb0*/ 	.word	0xffffffff


	//   ....[206]....
        /*0bb4*/ 	.word	0xffffffff


	//   ....[207]....
        /*0bb8*/ 	.word	0xffffffff


	//   ....[208]....
        /*0bbc*/ 	.word	0xffffffff


	//   ....[209]....
        /*0bc0*/ 	.word	0xffffffff


	//   ....[210]....
        /*0bc4*/ 	.word	0xffffffff


	//   ....[211]....
        /*0bc8*/ 	.word	0xffffffff


	//   ....[212]....
        /*0bcc*/ 	.word	0xffffffff


	//   ....[213]....
        /*0bd0*/ 	.word	0xffffffff


	//   ....[214]....
        /*0bd4*/ 	.word	0xffffffff


	//   ....[215]....
        /*0bd8*/ 	.word	0xffffffff


	//   ....[216]....
        /*0bdc*/ 	.word	0xffffffff


	//   ....[217]....
        /*0be0*/ 	.word	0xffffffff


	//   ....[218]....
        /*0be4*/ 	.word	0xffffffff


	//   ....[219]....
        /*0be8*/ 	.word	0xffffffff


	//   ....[220]....
        /*0bec*/ 	.word	0xffffffff


	//   ....[221]....
        /*0bf0*/ 	.word	0xffffffff


	//   ....[222]....
        /*0bf4*/ 	.word	0xffffffff


	//   ....[223]....
        /*0bf8*/ 	.word	0xffffffff


	//   ....[224]....
        /*0bfc*/ 	.word	0xffffffff


	//   ....[225]....
        /*0c00*/ 	.word	0xffffffff


	//   ....[226]....
        /*0c04*/ 	.word	0xffffffff


	//   ....[227]....
        /*0c08*/ 	.word	0xffffffff


	//   ....[228]....
        /*0c0c*/ 	.word	0xffffffff


	//   ....[229]....
        /*0c10*/ 	.word	0xffffffff


	//   ....[230]....
        /*0c14*/ 	.word	0xffffffff


	//   ....[231]....
        /*0c18*/ 	.word	0xffffffff


	//   ....[232]....
        /*0c1c*/ 	.word	0xffffffff


	//   ....[233]....
        /*0c20*/ 	.word	0xffffffff


	//   ....[234]....
        /*0c24*/ 	.word	0xffffffff


	//   ....[235]....
        /*0c28*/ 	.word	0xffffffff


	//   ....[236]....
        /*0c2c*/ 	.word	0xffffffff


	//   ....[237]....
        /*0c30*/ 	.word	0xffffffff


	//   ....[238]....
        /*0c34*/ 	.word	0xffffffff


	//   ....[239]....
        /*0c38*/ 	.word	0xffffffff


	//   ....[240]....
        /*0c3c*/ 	.word	0xffffffff


	//   ....[241]....
        /*0c40*/ 	.word	0xffffffff


	//   ....[242]....
        /*0c44*/ 	.word	0xffffffff


	//   ....[243]....
        /*0c48*/ 	.word	0xffffffff


	//   ....[244]....
        /*0c4c*/ 	.word	0xffffffff


	//   ....[245]....
        /*0c50*/ 	.word	0xffffffff


	//   ....[246]....
        /*0c54*/ 	.word	0xffffffff


	//   ....[247]....
        /*0c58*/ 	.word	0xffffffff


	//   ....[248]....
        /*0c5c*/ 	.word	0xffffffff


	//   ....[249]....
        /*0c60*/ 	.word	0xffffffff


	//   ....[250]....
        /*0c64*/ 	.word	0xffffffff


	//   ....[251]....
        /*0c68*/ 	.word	0xffffffff


	//   ....[252]....
        /*0c6c*/ 	.word	0xffffffff


	//   ....[253]....
        /*0c70*/ 	.word	0xffffffff


	//   ....[254]....
        /*0c74*/ 	.word	0xffffffff


	//   ....[255]....
        /*0c78*/ 	.word	0xffffffff


	//   ....[0]....
        /*0c7c*/ 	.word	0xffffffff


	//   ....[1]....
        /*0c80*/ 	.word	0xffffffff


	//   ....[2]....
        /*0c84*/ 	.word	0xffffffff


	//   ....[3]....
        /*0c88*/ 	.word	0xffffffff


	//   ....[4]....
        /*0c8c*/ 	.word	0xffffffff


	//   ....[5]....
        /*0c90*/ 	.word	0xffffffff


	//   ....[6]....
        /*0c94*/ 	.word	0xffffffff


	//   ....[7]....
        /*0c98*/ 	.word	0xffffffff


	//   ....[8]....
        /*0c9c*/ 	.word	0xffffffff


	//   ....[9]....
        /*0ca0*/ 	.word	0xffffffff


	//   ....[10]....
        /*0ca4*/ 	.word	0xffffffff


	//   ....[11]....
        /*0ca8*/ 	.word	0xffffffff


	//   ....[12]....
        /*0cac*/ 	.word	0xffffffff


	//   ....[13]....
        /*0cb0*/ 	.word	0xffffffff


	//   ....[14]....
        /*0cb4*/ 	.word	0xffffffff


	//   ....[15]....
        /*0cb8*/ 	.word	0xffffffff


	//   ....[16]....
        /*0cbc*/ 	.word	0xffffffff


	//   ....[17]....
        /*0cc0*/ 	.word	0xffffffff


	//   ....[18]....
        /*0cc4*/ 	.word	0xffffffff


	//   ....[19]....
        /*0cc8*/ 	.word	0xffffffff


	//   ....[20]....
        /*0ccc*/ 	.word	0xffffffff


	//   ....[21]....
        /*0cd0*/ 	.word	0xffffffff


	//   ....[22]....
        /*0cd4*/ 	.word	0xffffffff


	//   ....[23]....
        /*0cd8*/ 	.word	0xffffffff


	//   ....[24]....
        /*0cdc*/ 	.word	0xffffffff


	//   ....[25]....
        /*0ce0*/ 	.word	0xffffffff


	//   ....[26]....
        /*0ce4*/ 	.word	0xffffffff


	//   ....[27]....
        /*0ce8*/ 	.word	0xffffffff


	//   ....[28]....
        /*0cec*/ 	.word	0xffffffff


	//   ....[29]....
        /*0cf0*/ 	.word	0xffffffff


	//   ....[30]....
        /*0cf4*/ 	.word	0xffffffff


	//   ....[31]....
        /*0cf8*/ 	.word	0xffffffff


	//   ....[32]....
        /*0cfc*/ 	.word	0xffffffff


	//   ....[33]....
        /*0d00*/ 	.word	0xffffffff


	//   ....[34]....
        /*0d04*/ 	.word	0xffffffff


	//   ....[35]....
        /*0d08*/ 	.word	0xffffffff


	//   ....[36]....
        /*0d0c*/ 	.word	0xffffffff


	//   ....[37]....
        /*0d10*/ 	.word	0xffffffff


	//   ....[38]....
        /*0d14*/ 	.word	0xffffffff


	//   ....[39]....
        /*0d18*/ 	.word	0xffffffff


	//   ....[40]....
        /*0d1c*/ 	.word	0xffffffff


	//   ....[41]....
        /*0d20*/ 	.word	0xffffffff


	//   ....[42]....
        /*0d24*/ 	.word	0xffffffff


	//   ....[43]....
        /*0d28*/ 	.word	0xffffffff


	//   ....[44]....
        /*0d2c*/ 	.word	0xffffffff


	//   ....[45]....
        /*0d30*/ 	.word	0xffffffff


	//   ....[46]....
        /*0d34*/ 	.word	0xffffffff


	//   ....[47]....
        /*0d38*/ 	.word	0xffffffff


	//   ....[48]....
        /*0d3c*/ 	.word	0xffffffff


	//   ....[49]....
        /*0d40*/ 	.word	0xffffffff


	//   ....[50]....
        /*0d44*/ 	.word	0xffffffff


	//   ....[51]....
        /*0d48*/ 	.word	0xffffffff


	//   ....[52]....
        /*0d4c*/ 	.word	0xffffffff


	//   ....[53]....
        /*0d50*/ 	.word	0xffffffff


	//   ....[54]....
        /*0d54*/ 	.word	0xffffffff


	//   ....[55]....
        /*0d58*/ 	.word	0xffffffff


	//   ....[56]....
        /*0d5c*/ 	.word	0xffffffff


	//   ....[57]....
        /*0d60*/ 	.word	0xffffffff


	//   ....[58]....
        /*0d64*/ 	.word	0xffffffff


	//   ....[59]....
        /*0d68*/ 	.word	0xffffffff


	//   ....[60]....
        /*0d6c*/ 	.word	0xffffffff


	//   ....[61]....
        /*0d70*/ 	.word	0xffffffff


	//   ....[62]....
        /*0d74*/ 	.word	0xffffffff


	//   ....[63]....
        /*0d78*/ 	.word	0xffffffff


	//   ....[64]....
        /*0d7c*/ 	.word	0xffffffff


	//   ....[65]....
        /*0d80*/ 	.word	0xffffffff


	//   ....[66]....
        /*0d84*/ 	.word	0xffffffff


	//   ....[67]....
        /*0d88*/ 	.word	0xffffffff


	//   ....[68]....
        /*0d8c*/ 	.word	0xffffffff


	//   ....[69]....
        /*0d90*/ 	.word	0xffffffff


	//   ....[70]....
        /*0d94*/ 	.word	0xffffffff


	//   ....[71]....
        /*0d98*/ 	.word	0xffffffff


	//   ....[72]....
        /*0d9c*/ 	.word	0xffffffff


	//   ....[73]....
        /*0da0*/ 	.word	0xffffffff


	//   ....[74]....
        /*0da4*/ 	.word	0xffffffff


	//   ....[75]....
        /*0da8*/ 	.word	0xffffffff


	//   ....[76]....
        /*0dac*/ 	.word	0xffffffff


	//   ....[77]....
        /*0db0*/ 	.word	0xffffffff


	//   ....[78]....
        /*0db4*/ 	.word	0xffffffff


	//   ....[79]....
        /*0db8*/ 	.word	0xffffffff


	//   ....[80]....
        /*0dbc*/ 	.word	0xffffffff


	//   ....[81]....
        /*0dc0*/ 	.word	0xffffffff


	//   ....[82]....
        /*0dc4*/ 	.word	0xffffffff


	//   ....[83]....
        /*0dc8*/ 	.word	0xffffffff


	//   ....[84]....
        /*0dcc*/ 	.word	0xffffffff


	//   ....[85]....
        /*0dd0*/ 	.word	0xffffffff


	//   ....[86]....
        /*0dd4*/ 	.word	0xffffffff


	//   ....[87]....
        /*0dd8*/ 	.word	0xffffffff


	//   ....[88]....
        /*0ddc*/ 	.word	0xffffffff


	//   ....[89]....
        /*0de0*/ 	.word	0xffffffff


	//   ....[90]....
        /*0de4*/ 	.word	0xffffffff


	//   ....[91]....
        /*0de8*/ 	.word	0xffffffff


	//   ....[92]....
        /*0dec*/ 	.word	0xffffffff


	//   ....[93]....
        /*0df0*/ 	.word	0xffffffff


	//   ....[94]....
        /*0df4*/ 	.word	0xffffffff


	//   ....[95]....
        /*0df8*/ 	.word	0xffffffff


	//   ....[96]....
        /*0dfc*/ 	.word	0xffffffff


	//   ....[97]....
        /*0e00*/ 	.word	0xffffffff


	//   ....[98]....
        /*0e04*/ 	.word	0xffffffff


	//   ....[99]....
        /*0e08*/ 	.word	0xffffffff


	//   ....[100]....
        /*0e0c*/ 	.word	0xffffffff


	//   ....[101]....
        /*0e10*/ 	.word	0xffffffff


	//   ....[102]....
        /*0e14*/ 	.word	0xffffffff


	//   ....[103]....
        /*0e18*/ 	.word	0xffffffff


	//   ....[104]....
        /*0e1c*/ 	.word	0xffffffff


	//   ....[105]....
        /*0e20*/ 	.word	0xffffffff


	//   ....[106]....
        /*0e24*/ 	.word	0xffffffff


	//   ....[107]....
        /*0e28*/ 	.word	0xffffffff


	//   ....[108]....
        /*0e2c*/ 	.word	0xffffffff


	//   ....[109]....
        /*0e30*/ 	.word	0xffffffff


	//   ....[110]....
        /*0e34*/ 	.word	0xffffffff


	//   ....[111]....
        /*0e38*/ 	.word	0xffffffff


	//   ....[112]....
        /*0e3c*/ 	.word	0xffffffff


	//   ....[113]....
        /*0e40*/ 	.word	0xffffffff


	//   ....[114]....
        /*0e44*/ 	.word	0xffffffff


	//   ....[115]....
        /*0e48*/ 	.word	0xffffffff


	//   ....[116]....
        /*0e4c*/ 	.word	0xffffffff


	//   ....[117]....
        /*0e50*/ 	.word	0xffffffff


	//   ....[118]....
        /*0e54*/ 	.word	0xffffffff


	//   ....[119]....
        /*0e58*/ 	.word	0xffffffff


	//   ....[120]....
        /*0e5c*/ 	.word	0xffffffff


	//   ....[121]....
        /*0e60*/ 	.word	0xffffffff


	//   ....[122]....
        /*0e64*/ 	.word	0xffffffff


	//   ....[123]....
        /*0e68*/ 	.word	0xffffffff


	//   ....[124]....
        /*0e6c*/ 	.word	0xffffffff


	//   ....[125]....
        /*0e70*/ 	.word	0xffffffff


	//   ....[126]....
        /*0e74*/ 	.word	0xffffffff


	//   ....[127]....
        /*0e78*/ 	.word	0xffffffff


	//   ....[128]....
        /*0e7c*/ 	.word	0xffffffff


	//   ....[129]....
        /*0e80*/ 	.word	0xffffffff


	//   ....[130]....
        /*0e84*/ 	.word	0xffffffff


	//   ....[131]....
        /*0e88*/ 	.word	0xffffffff


	//   ....[132]....
        /*0e8c*/ 	.word	0xffffffff


	//   ....[133]....
        /*0e90*/ 	.word	0xffffffff


	//   ....[134]....
        /*0e94*/ 	.word	0xffffffff


	//   ....[135]....
        /*0e98*/ 	.word	0xffffffff


	//   ....[136]....
        /*0e9c*/ 	.word	0xffffffff


	//   ....[137]....
        /*0ea0*/ 	.word	0xffffffff


	//   ....[138]....
        /*0ea4*/ 	.word	0xffffffff


	//   ....[139]....
        /*0ea8*/ 	.word	0xffffffff


	//   ....[140]....
        /*0eac*/ 	.word	0xffffffff


	//   ....[141]....
        /*0eb0*/ 	.word	0xffffffff


	//   ....[142]....
        /*0eb4*/ 	.word	0xffffffff


	//   ....[143]....
        /*0eb8*/ 	.word	0xffffffff


	//   ....[144]....
        /*0ebc*/ 	.word	0xffffffff


	//   ....[145]....
        /*0ec0*/ 	.word	0xffffffff


	//   ....[146]....
        /*0ec4*/ 	.word	0xffffffff


	//   ....[147]....
        /*0ec8*/ 	.word	0xffffffff


	//   ....[148]....
        /*0ecc*/ 	.word	0xffffffff


	//   ....[149]....
        /*0ed0*/ 	.word	0xffffffff


	//   ....[150]....
        /*0ed4*/ 	.word	0xffffffff


	//   ....[151]....
        /*0ed8*/ 	.word	0xffffffff


	//   ....[152]....
        /*0edc*/ 	.word	0xffffffff


	//   ....[153]....
        /*0ee0*/ 	.word	0xffffffff


	//   ....[154]....
        /*0ee4*/ 	.word	0xffffffff


	//   ....[155]....
        /*0ee8*/ 	.word	0xffffffff


	//   ....[156]....
        /*0eec*/ 	.word	0xffffffff


	//   ....[157]....
        /*0ef0*/ 	.word	0xffffffff


	//   ....[158]....
        /*0ef4*/ 	.word	0xffffffff


	//   ....[159]....
        /*0ef8*/ 	.word	0xffffffff


	//   ....[160]....
        /*0efc*/ 	.word	0xffffffff


	//   ....[161]....
        /*0f00*/ 	.word	0xffffffff


	//   ....[162]....
        /*0f04*/ 	.word	0xffffffff


	//   ....[163]....
        /*0f08*/ 	.word	0xffffffff


	//   ....[164]....
        /*0f0c*/ 	.word	0xffffffff


	//   ....[165]....
        /*0f10*/ 	.word	0xffffffff


	//   ....[166]....
        /*0f14*/ 	.word	0xffffffff


	//   ....[167]....
        /*0f18*/ 	.word	0xffffffff


	//   ....[168]....
        /*0f1c*/ 	.word	0xffffffff


	//   ....[169]....
        /*0f20*/ 	.word	0xffffffff


	//   ....[170]....
        /*0f24*/ 	.word	0xffffffff


	//   ....[171]....
        /*0f28*/ 	.word	0xffffffff


	//   ....[172]....
        /*0f2c*/ 	.word	0xffffffff


	//   ....[173]....
        /*0f30*/ 	.word	0xffffffff


	//   ....[174]....
        /*0f34*/ 	.word	0xffffffff


	//   ....[175]....
        /*0f38*/ 	.word	0xffffffff


	//   ....[176]....
        /*0f3c*/ 	.word	0xffffffff


	//   ....[177]....
        /*0f40*/ 	.word	0xffffffff


	//   ....[178]....
        /*0f44*/ 	.word	0xffffffff


	//   ....[179]....
        /*0f48*/ 	.word	0xffffffff


	//   ....[180]....
        /*0f4c*/ 	.word	0xffffffff


	//   ....[181]....
        /*0f50*/ 	.word	0xffffffff


	//   ....[182]....
        /*0f54*/ 	.word	0xffffffff


	//   ....[183]....
        /*0f58*/ 	.word	0xffffffff


	//   ....[184]....
        /*0f5c*/ 	.word	0xffffffff


	//   ....[185]....
        /*0f60*/ 	.word	0xffffffff


	//   ....[186]....
        /*0f64*/ 	.word	0xffffffff


	//   ....[187]....
        /*0f68*/ 	.word	0xffffffff


	//   ....[188]....
        /*0f6c*/ 	.word	0xffffffff


	//   ....[189]....
        /*0f70*/ 	.word	0xffffffff


	//   ....[190]....
        /*0f74*/ 	.word	0xffffffff


	//   ....[191]....
        /*0f78*/ 	.word	0xffffffff


	//   ....[192]....
        /*0f7c*/ 	.word	0xffffffff


	//   ....[193]....
        /*0f80*/ 	.word	0xffffffff


	//   ....[194]....
        /*0f84*/ 	.word	0xffffffff


	//   ....[195]....
        /*0f88*/ 	.word	0xffffffff


	//   ....[196]....
        /*0f8c*/ 	.word	0xffffffff


	//   ....[197]....
        /*0f90*/ 	.word	0xffffffff


	//   ....[198]....
        /*0f94*/ 	.word	0xffffffff


	//   ....[199]....
        /*0f98*/ 	.word	0xffffffff


	//   ....[200]....
        /*0f9c*/ 	.word	0xffffffff


	//   ....[201]....
        /*0fa0*/ 	.word	0xffffffff


	//----- nvinfo : EIATTR_COOP_GROUP_INSTR_OFFSETS
	.align		4
.L_458:
        /*0fa4*/ 	.byte	0x04, 0x28
        /*0fa6*/ 	.short	(.L_460 - .L_459)


	//   ....[0]....
.L_459:
        /*0fa8*/ 	.word	0x00003630


	//   ....[1]....
        /*0fac*/ 	.word	0x00003660


	//   ....[2]....
        /*0fb0*/ 	.word	0x00003690


	//   ....[3]....
        /*0fb4*/ 	.word	0x000036c0


	//   ....[4]....
        /*0fb8*/ 	.word	0x000036d0


	//   ....[5]....
        /*0fbc*/ 	.word	0x000036e0


	//   ....[6]....
        /*0fc0*/ 	.word	0x000036f0


	//   ....[7]....
        /*0fc4*/ 	.word	0x00003700


	//   ....[8]....
        /*0fc8*/ 	.word	0x00003710


	//   ....[9]....
        /*0fcc*/ 	.word	0x00003720


	//   ....[10]....
        /*0fd0*/ 	.word	0x00003840


	//   ....[11]....
        /*0fd4*/ 	.word	0x00003870


	//   ....[12]....
        /*0fd8*/ 	.word	0x000038a0


	//   ....[13]....
        /*0fdc*/ 	.word	0x000038d0


	//   ....[14]....
        /*0fe0*/ 	.word	0x000038f0


	//   ....[15]....
        /*0fe4*/ 	.word	0x00003900


	//   ....[16]....
        /*0fe8*/ 	.word	0x00003910


	//   ....[17]....
        /*0fec*/ 	.word	0x00003920


	//   ....[18]....
        /*0ff0*/ 	.word	0x00003940


	//   ....[19]....
        /*0ff4*/ 	.word	0x00003950


	//   ....[20]....
        /*0ff8*/ 	.word	0x00003af0


	//   ....[21]....
        /*0ffc*/ 	.word	0x00003b00


	//   ....[22]....
        /*1000*/ 	.word	0x00003b10


	//   ....[23]....
        /*1004*/ 	.word	0x00003b20


	//   ....[24]....
        /*1008*/ 	.word	0x00003b60


	//   ....[25]....
        /*100c*/ 	.word	0x00003b70


	//   ....[26]....
        /*1010*/ 	.word	0x00003bc0


	//   ....[27]....
        /*1014*/ 	.word	0x00003bf0


	//   ....[28]....
        /*1018*/ 	.word	0x00003c00


	//   ....[29]....
        /*101c*/ 	.word	0x00003c10


	//   ....[30]....
        /*1020*/ 	.word	0x00003c70


	//   ....[31]....
        /*1024*/ 	.word	0x00003ca0


	//   ....[32]....
        /*1028*/ 	.word	0x00003d20


	//   ....[33]....
        /*102c*/ 	.word	0x00003d30


	//   ....[34]....
        /*1030*/ 	.word	0x00003d40


	//   ....[35]....
        /*1034*/ 	.word	0x00003d50


	//   ....[36]....
        /*1038*/ 	.word	0x00003d60


	//   ....[37]....
        /*103c*/ 	.word	0x00003d70


	//   ....[38]....
        /*1040*/ 	.word	0x00003d80


	//   ....[39]....
        /*1044*/ 	.word	0x00003d90


	//   ....[40]....
        /*1048*/ 	.word	0x00003da0


	//   ....[41]....
        /*104c*/ 	.word	0x00003db0


	//   ....[42]....
        /*1050*/ 	.word	0x00003f80


	//   ....[43]....
        /*1054*/ 	.word	0x00003f90


	//   ....[44]....
        /*1058*/ 	.word	0x00003fa0


	//   ....[45]....
        /*105c*/ 	.word	0x00003fb0


	//   ....[46]....
        /*1060*/ 	.word	0x00003fc0


	//   ....[47]....
        /*1064*/ 	.word	0x00003fd0


	//   ....[48]....
        /*1068*/ 	.word	0x00003fe0


	//   ....[49]....
        /*106c*/ 	.word	0x00003ff0


	//   ....[50]....
        /*1070*/ 	.word	0x00004000


	//   ....[51]....
        /*1074*/ 	.word	0x00004010


	//   ....[52]....
        /*1078*/ 	.word	0x00004020


	//   ....[53]....
        /*107c*/ 	.word	0x00004030


	//   ....[54]....
        /*1080*/ 	.word	0x00004040


	//   ....[55]....
        /*1084*/ 	.word	0x00004050


	//   ....[56]....
        /*1088*/ 	.word	0x00004060


	//   ....[57]....
        /*108c*/ 	.word	0x00004070


	//   ....[58]....
        /*1090*/ 	.word	0x00004080


	//   ....[59]....
        /*1094*/ 	.word	0x00004090


	//   ....[60]....
        /*1098*/ 	.word	0x000040a0


	//   ....[61]....
        /*109c*/ 	.word	0x000040b0


	//   ....[62]....
        /*10a0*/ 	.word	0x000040c0


	//   ....[63]....
        /*10a4*/ 	.word	0x000040d0


	//   ....[64]....
        /*10a8*/ 	.word	0x000040e0


	//   ....[65]....
        /*10ac*/ 	.word	0x000040f0


	//   ....[66]....
        /*10b0*/ 	.word	0x00004100


	//   ....[67]....
        /*10b4*/ 	.word	0x00004110


	//   ....[68]....
        /*10b8*/ 	.word	0x00004120


	//   ....[69]....
        /*10bc*/ 	.word	0x00004130


	//   ....[70]....
        /*10c0*/ 	.word	0x00004140


	//   ....[71]....
        /*10c4*/ 	.word	0x00004150


	//   ....[72]....
        /*10c8*/ 	.word	0x00004160


	//   ....[73]....
        /*10cc*/ 	.word	0x00004170


	//   ....[74]....
        /*10d0*/ 	.word	0x00004180


	//   ....[75]....
        /*10d4*/ 	.word	0x00004190


	//   ....[76]....
        /*10d8*/ 	.word	0x000041a0


	//   ....[77]....
        /*10dc*/ 	.word	0x000041b0


	//   ....[78]....
        /*10e0*/ 	.word	0x000041c0


	//   ....[79]....
        /*10e4*/ 	.word	0x000041d0


	//   ....[80]....
        /*10e8*/ 	.word	0x00004310


	//   ....[81]....
        /*10ec*/ 	.word	0x00004320


	//   ....[82]....
        /*10f0*/ 	.word	0x00004330


	//   ....[83]....
        /*10f4*/ 	.word	0x00004340


	//   ....[84]....
        /*10f8*/ 	.word	0x00004350


	//   ....[85]....
        /*10fc*/ 	.word	0x00004360


	//   ....[86]....
        /*1100*/ 	.word	0x00004370


	//   ....[87]....
        /*1104*/ 	.word	0x00004380


	//   ....[88]....
        /*1108*/ 	.word	0x00004390


	//   ....[89]....
        /*110c*/ 	.word	0x000043a0


	//   ....[90]....
        /*1110*/ 	.word	0x000043b0


	//   ....[91]....
        /*1114*/ 	.word	0x000043c0


	//   ....[92]....
        /*1118*/ 	.word	0x000043d0


	//   ....[93]....
        /*111c*/ 	.word	0x000043e0


	//   ....[94]....
        /*1120*/ 	.word	0x000043f0


	//   ....[95]....
        /*1124*/ 	.word	0x00004400


	//   ....[96]....
        /*1128*/ 	.word	0x00004410


	//   ....[97]....
        /*112c*/ 	.word	0x00004420


	//   ....[98]....
        /*1130*/ 	.word	0x00004430


	//   ....[99]....
        /*1134*/ 	.word	0x00004440


	//   ....[100]....
        /*1138*/ 	.word	0x00004450


	//   ....[101]....
        /*113c*/ 	.word	0x00004460


	//   ....[102]....
        /*1140*/ 	.word	0x00004470


	//   ....[103]....
        /*1144*/ 	.word	0x00004480


	//   ....[104]....
        /*1148*/ 	.word	0x00004490


	//   ....[105]....
        /*114c*/ 	.word	0x000044a0


	//   ....[106]....
        /*1150*/ 	.word	0x000044b0


	//   ....[107]....
        /*1154*/ 	.word	0x000044c0


	//   ....[108]....
        /*1158*/ 	.word	0x000044d0


	//   ....[109]....
        /*115c*/ 	.word	0x000044e0


	//   ....[110]....
        /*1160*/ 	.word	0x000044f0


	//   ....[111]....
        /*1164*/ 	.word	0x00004500


	//   ....[112]....
        /*1168*/ 	.word	0x00004510


	//   ....[113]....
        /*116c*/ 	.word	0x00004520


	//   ....[114]....
        /*1170*/ 	.word	0x00004530


	//   ....[115]....
        /*1174*/ 	.word	0x00004540


	//   ....[116]....
        /*1178*/ 	.word	0x00004550


	//   ....[117]....
        /*117c*/ 	.word	0x00004560


	//   ....[118]....
        /*1180*/ 	.word	0x000046a0


	//   ....[119]....
        /*1184*/ 	.word	0x000046b0


	//   ....[120]....
        /*1188*/ 	.word	0x000046c0


	//   ....[121]....
        /*118c*/ 	.word	0x000046d0


	//   ....[122]....
        /*1190*/ 	.word	0x000046e0


	//   ....[123]....
        /*1194*/ 	.word	0x000046f0


	//   ....[124]....
        /*1198*/ 	.word	0x00004700


	//   ....[125]....
        /*119c*/ 	.word	0x00004710


	//   ....[126]....
        /*11a0*/ 	.word	0x00004720


	//   ....[127]....
        /*11a4*/ 	.word	0x00004730


	//   ....[128]....
        /*11a8*/ 	.word	0x00004740


	//   ....[129]....
        /*11ac*/ 	.word	0x00004750


	//   ....[130]....
        /*11b0*/ 	.word	0x00004760


	//   ....[131]....
        /*11b4*/ 	.word	0x00004770


	//   ....[132]....
        /*11b8*/ 	.word	0x00004780


	//   ....[133]....
        /*11bc*/ 	.word	0x00004790


	//   ....[134]....
        /*11c0*/ 	.word	0x000047a0


	//   ....[135]....
        /*11c4*/ 	.word	0x000047b0


	//   ....[136]....
        /*11c8*/ 	.word	0x000047c0


	//   ....[137]....
        /*11cc*/ 	.word	0x000047d0


	//   ....[138]....
        /*11d0*/ 	.word	0x000047e0


	//   ....[139]....
        /*11d4*/ 	.word	0x000047f0


	//   ....[140]....
        /*11d8*/ 	.word	0x00004800


	//   ....[141]....
        /*11dc*/ 	.word	0x00004810


	//   ....[142]....
        /*11e0*/ 	.word	0x00004820


	//   ....[143]....
        /*11e4*/ 	.word	0x00004830


	//   ....[144]....
        /*11e8*/ 	.word	0x00004840


	//   ....[145]....
        /*11ec*/ 	.word	0x00004850


	//   ....[146]....
        /*11f0*/ 	.word	0x00004860


	//   ....[147]....
        /*11f4*/ 	.word	0x00004870


	//   ....[148]....
        /*11f8*/ 	.word	0x00004880


	//   ....[149]....
        /*11fc*/ 	.word	0x00004890


	//   ....[150]....
        /*1200*/ 	.word	0x000048a0


	//   ....[151]....
        /*1204*/ 	.word	0x000048b0


	//   ....[152]....
        /*1208*/ 	.word	0x000048c0


	//   ....[153]....
        /*120c*/ 	.word	0x000048d0


	//   ....[154]....
        /*1210*/ 	.word	0x000048e0


	//   ....[155]....
        /*1214*/ 	.word	0x000048f0


	//   ....[156]....
        /*1218*/ 	.word	0x00004a40


	//   ....[157]....
        /*121c*/ 	.word	0x00004a50


	//   ....[158]....
        /*1220*/ 	.word	0x00004a60


	//   ....[159]....
        /*1224*/ 	.word	0x00004a70


	//   ....[160]....
        /*1228*/ 	.word	0x00004a80


	//   ....[161]....
        /*122c*/ 	.word	0x00004a90


	//   ....[162]....
        /*1230*/ 	.word	0x00004aa0


	//   ....[163]....
        /*1234*/ 	.word	0x00004ab0


	//   ....[164]....
        /*1238*/ 	.word	0x00004ac0


	//   ....[165]....
        /*123c*/ 	.word	0x00004ad0


	//   ....[166]....
        /*1240*/ 	.word	0x00004ae0


	//   ....[167]....
        /*1244*/ 	.word	0x00004af0


	//   ....[168]....
        /*1248*/ 	.word	0x00004b00


	//   ....[169]....
        /*124c*/ 	.word	0x00004b10


	//   ....[170]....
        /*1250*/ 	.word	0x00004b20


	//   ....[171]....
        /*1254*/ 	.word	0x00004b30


	//   ....[172]....
        /*1258*/ 	.word	0x00004b40


	//   ....[173]....
        /*125c*/ 	.word	0x00004b50


	//   ....[174]....
        /*1260*/ 	.word	0x00004b60


	//   ....[175]....
        /*1264*/ 	.word	0x00004b70


	//   ....[176]....
        /*1268*/ 	.word	0x00004b80


	//   ....[177]....
        /*126c*/ 	.word	0x00004b90


	//   ....[178]....
        /*1270*/ 	.word	0x00004ba0


	//   ....[179]....
        /*1274*/ 	.word	0x00004bb0


	//   ....[180]....
        /*1278*/ 	.word	0x00004bc0


	//   ....[181]....
        /*127c*/ 	.word	0x00004bd0


	//   ....[182]....
        /*1280*/ 	.word	0x00004be0


	//   ....[183]....
        /*1284*/ 	.word	0x00004bf0


	//   ....[184]....
        /*1288*/ 	.word	0x00004c00


	//   ....[185]....
        /*128c*/ 	.word	0x00004c10


	//   ....[186]....
        /*1290*/ 	.word	0x00004c20


	//   ....[187]....
        /*1294*/ 	.word	0x00004c30


	//   ....[188]....
        /*1298*/ 	.word	0x00004c40


	//   ....[189]....
        /*129c*/ 	.word	0x00004c50


	//   ....[190]....
        /*12a0*/ 	.word	0x00004c60


	//   ....[191]....
        /*12a4*/ 	.word	0x00004c70


	//   ....[192]....
        /*12a8*/ 	.word	0x00004c80


	//   ....[193]....
        /*12ac*/ 	.word	0x00004c90


	//   ....[194]....
        /*12b0*/ 	.word	0x00006310


	//   ....[195]....
        /*12b4*/ 	.word	0x00006330


	//   ....[196]....
        /*12b8*/ 	.word	0x00006340


	//   ....[197]....
        /*12bc*/ 	.word	0x00006350


	//   ....[198]....
        /*12c0*/ 	.word	0x00006360


	//   ....[199]....
        /*12c4*/ 	.word	0x00006370


	//   ....[200]....
        /*12c8*/ 	.word	0x00006380


	//   ....[201]....
        /*12cc*/ 	.word	0x00006390


	//   ....[202]....
        /*12d0*/ 	.word	0x000063a0


	//   ....[203]....
        /*12d4*/ 	.word	0x000063b0


	//   ....[204]....
        /*12d8*/ 	.word	0x000063c0


	//   ....[205]....
        /*12dc*/ 	.word	0x000063d0


	//   ....[206]....
        /*12e0*/ 	.word	0x000063e0


	//   ....[207]....
        /*12e4*/ 	.word	0x000063f0


	//   ....[208]....
        /*12e8*/ 	.word	0x00006400


	//   ....[209]....
        /*12ec*/ 	.word	0x00006410


	//   ....[210]....
        /*12f0*/ 	.word	0x00006420


	//   ....[211]....
        /*12f4*/ 	.word	0x00006430


	//   ....[212]....
        /*12f8*/ 	.word	0x00006440


	//   ....[213]....
        /*12fc*/ 	.word	0x00006450


	//   ....[214]....
        /*1300*/ 	.word	0x00006460


	//   ....[215]....
        /*1304*/ 	.word	0x00006470


	//   ....[216]....
        /*1308*/ 	.word	0x00006480


	//   ....[217]....
        /*130c*/ 	.word	0x00006490


	//   ....[218]....
        /*1310*/ 	.word	0x000064a0


	//   ....[219]....
        /*1314*/ 	.word	0x000064b0


	//   ....[220]....
        /*1318*/ 	.word	0x000064c0


	//   ....[221]....
        /*131c*/ 	.word	0x000064d0


	//   ....[222]....
        /*1320*/ 	.word	0x000064e0


	//   ....[223]....
        /*1324*/ 	.word	0x000064f0


	//   ....[224]....
        /*1328*/ 	.word	0x00006500


	//   ....[225]....
        /*132c*/ 	.word	0x00006510


	//   ....[226]....
        /*1330*/ 	.word	0x00006620


	//   ....[227]....
        /*1334*/ 	.word	0x00006630


	//   ....[228]....
        /*1338*/ 	.word	0x00006640


	//   ....[229]....
        /*133c*/ 	.word	0x00006650


	//   ....[230]....
        /*1340*/ 	.word	0x00006660


	//   ....[231]....
        /*1344*/ 	.word	0x00006670


	//   ....[232]....
        /*1348*/ 	.word	0x00006680


	//   ....[233]....
        /*134c*/ 	.word	0x00006690


	//   ....[234]....
        /*1350*/ 	.word	0x000066a0


	//   ....[235]....
        /*1354*/ 	.word	0x000066b0


	//   ....[236]....
        /*1358*/ 	.word	0x000066c0


	//   ....[237]....
        /*135c*/ 	.word	0x000066d0


	//   ....[238]....
        /*1360*/ 	.word	0x000066e0


	//   ....[239]....
        /*1364*/ 	.word	0x000066f0


	//   ....[240]....
        /*1368*/ 	.word	0x00006700


	//   ....[241]....
        /*136c*/ 	.word	0x00006710


	//   ....[242]....
        /*1370*/ 	.word	0x00006720


	//   ....[243]....
        /*1374*/ 	.word	0x00006730


	//   ....[244]....
        /*1378*/ 	.word	0x00006740


	//   ....[245]....
        /*137c*/ 	.word	0x00006750


	//   ....[246]....
        /*1380*/ 	.word	0x00006760


	//   ....[247]....
        /*1384*/ 	.word	0x00006770


	//   ....[248]....
        /*1388*/ 	.word	0x00006780


	//   ....[249]....
        /*138c*/ 	.word	0x00006790


	//   ....[250]....
        /*1390*/ 	.word	0x000067a0


	//   ....[251]....
        /*1394*/ 	.word	0x000067b0


	//   ....[252]....
        /*1398*/ 	.word	0x000067c0


	//   ....[253]....
        /*139c*/ 	.word	0x000067d0


	//   ....[254]....
        /*13a0*/ 	.word	0x000067e0


	//   ....[255]....
        /*13a4*/ 	.word	0x000067f0


	//   ....[0]....
        /*13a8*/ 	.word	0x00006800


	//   ....[1]....
        /*13ac*/ 	.word	0x00006810


	//   ....[2]....
        /*13b0*/ 	.word	0x00006820


	//   ....[3]....
        /*13b4*/ 	.word	0x00006830


	//   ....[4]....
        /*13b8*/ 	.word	0x00006840


	//   ....[5]....
        /*13bc*/ 	.word	0x00006850


	//   ....[6]....
        /*13c0*/ 	.word	0x00006860


	//   ....[7]....
        /*13c4*/ 	.word	0x00006870


	//   ....[8]....
        /*13c8*/ 	.word	0x00006880


	//   ....[9]....
        /*13cc*/ 	.word	0x00006890


	//   ....[10]....
        /*13d0*/ 	.word	0x000069e0


	//   ....[11]....
        /*13d4*/ 	.word	0x000069f0


	//   ....[12]....
        /*13d8*/ 	.word	0x00006a00


	//   ....[13]....
        /*13dc*/ 	.word	0x00006a10


	//   ....[14]....
        /*13e0*/ 	.word	0x00006a20


	//   ....[15]....
        /*13e4*/ 	.word	0x00006a30


	//   ....[16]....
        /*13e8*/ 	.word	0x00006a40


	//   ....[17]....
        /*13ec*/ 	.word	0x00006a50


	//   ....[18]....
        /*13f0*/ 	.word	0x00006a60


	//   ....[19]....
        /*13f4*/ 	.word	0x00006a70


	//   ....[20]....
        /*13f8*/ 	.word	0x00006a80


	//   ....[21]....
        /*13fc*/ 	.word	0x00006a90


	//   ....[22]....
        /*1400*/ 	.word	0x00006aa0


	//   ....[23]....
        /*1404*/ 	.word	0x00006ab0


	//   ....[24]....
        /*1408*/ 	.word	0x00006ac0


	//   ....[25]....
        /*140c*/ 	.word	0x00006ad0


	//   ....[26]....
        /*1410*/ 	.word	0x00006ae0


	//   ....[27]....
        /*1414*/ 	.word	0x00006af0


	//   ....[28]....
        /*1418*/ 	.word	0x00006b00


	//   ....[29]....
        /*141c*/ 	.word	0x00006b10


	//   ....[30]....
        /*1420*/ 	.word	0x00006b20


	//   ....[31]....
        /*1424*/ 	.word	0x00006b30


	//   ....[32]....
        /*1428*/ 	.word	0x00006b40


	//   ....[33]....
        /*142c*/ 	.word	0x00006b50


	//   ....[34]....
        /*1430*/ 	.word	0x00006b60


	//   ....[35]....
        /*1434*/ 	.word	0x00006b70


	//   ....[36]....
        /*1438*/ 	.word	0x00006b80


	//   ....[37]....
        /*143c*/ 	.word	0x00006b90


	//   ....[38]....
        /*1440*/ 	.word	0x00006ba0


	//   ....[39]....
        /*1444*/ 	.word	0x00006bb0


	//   ....[40]....
        /*1448*/ 	.word	0x00006bc0


	//   ....[41]....
        /*144c*/ 	.word	0x00006bd0


	//   ....[42]....
        /*1450*/ 	.word	0x00006be0


	//   ....[43]....
        /*1454*/ 	.word	0x00006bf0


	//   ....[44]....
        /*1458*/ 	.word	0x00006c00


	//   ....[45]....
        /*145c*/ 	.word	0x00006c10


	//   ....[46]....
        /*1460*/ 	.word	0x00006c20


	//   ....[47]....
        /*1464*/ 	.word	0x00006c30


	//   ....[48]....
        /*1468*/ 	.word	0x00006c40


	//   ....[49]....
        /*146c*/ 	.word	0x00006c50


	//   ....[50]....
        /*1470*/ 	.word	0x00006da0


	//   ....[51]....
        /*1474*/ 	.word	0x00006db0


	//   ....[52]....
        /*1478*/ 	.word	0x00006dc0


	//   ....[53]....
        /*147c*/ 	.word	0x00006dd0


	//   ....[54]....
        /*1480*/ 	.word	0x00006de0


	//   ....[55]....
        /*1484*/ 	.word	0x00006df0


	//   ....[56]....
        /*1488*/ 	.word	0x00006e00


	//   ....[57]....
        /*148c*/ 	.word	0x00006e10


	//   ....[58]....
        /*1490*/ 	.word	0x00006e20


	//   ....[59]....
        /*1494*/ 	.word	0x00006e30


	//   ....[60]....
        /*1498*/ 	.word	0x00006e40


	//   ....[61]....
        /*149c*/ 	.word	0x00006e50


	//   ....[62]....
        /*14a0*/ 	.word	0x00006e60


	//   ....[63]....
        /*14a4*/ 	.word	0x00006e70


	//   ....[64]....
        /*14a8*/ 	.word	0x00006e80


	//   ....[65]....
        /*14ac*/ 	.word	0x00006e90


	//   ....[66]....
        /*14b0*/ 	.word	0x00006ea0


	//   ....[67]....
        /*14b4*/ 	.word	0x00006eb0


	//   ....[68]....
        /*14b8*/ 	.word	0x00006ec0


	//   ....[69]....
        /*14bc*/ 	.word	0x00006ed0


	//   ....[70]....
        /*14c0*/ 	.word	0x00006ee0


	//   ....[71]....
        /*14c4*/ 	.word	0x00006ef0


	//   ....[72]....
        /*14c8*/ 	.word	0x00006f00


	//   ....[73]....
        /*14cc*/ 	.word	0x00006f10


	//   ....[74]....
        /*14d0*/ 	.word	0x00006f20


	//   ....[75]....
        /*14d4*/ 	.word	0x00006f30


	//   ....[76]....
        /*14d8*/ 	.word	0x00006f40


	//   ....[77]....
        /*14dc*/ 	.word	0x00006f50


	//   ....[78]....
        /*14e0*/ 	.word	0x00006f60


	//   ....[79]....
        /*14e4*/ 	.word	0x00006f70


	//   ....[80]....
        /*14e8*/ 	.word	0x00006f80


	//   ....[81]....
        /*14ec*/ 	.word	0x00006f90


	//   ....[82]....
        /*14f0*/ 	.word	0x00006fa0


	//   ....[83]....
        /*14f4*/ 	.word	0x00006fb0


	//   ....[84]....
        /*14f8*/ 	.word	0x00006fc0


	//   ....[85]....
        /*14fc*/ 	.word	0x00006fd0


	//   ....[86]....
        /*1500*/ 	.word	0x00006fe0


	//   ....[87]....
        /*1504*/ 	.word	0x00006ff0


	//   ....[88]....
        /*1508*/ 	.word	0x00007000


	//   ....[89]....
        /*150c*/ 	.word	0x00007010


	//   ....[90]....
        /*1510*/ 	.word	0x00007180


	//   ....[91]....
        /*1514*/ 	.word	0x00007190


	//   ....[92]....
        /*1518*/ 	.word	0x000071a0


	//   ....[93]....
        /*151c*/ 	.word	0x000071b0


	//   ....[94]....
        /*1520*/ 	.word	0x000071c0


	//   ....[95]....
        /*1524*/ 	.word	0x000071d0


	//   ....[96]....
        /*1528*/ 	.word	0x000071e0


	//   ....[97]....
        /*152c*/ 	.word	0x000071f0


	//   ....[98]....
        /*1530*/ 	.word	0x00007200


	//   ....[99]....
        /*1534*/ 	.word	0x00007210


	//   ....[100]....
        /*1538*/ 	.word	0x00007220


	//   ....[101]....
        /*153c*/ 	.word	0x00007230


	//   ....[102]....
        /*1540*/ 	.word	0x00007240


	//   ....[103]....
        /*1544*/ 	.word	0x00007250


	//   ....[104]....
        /*1548*/ 	.word	0x00007260


	//   ....[105]....
        /*154c*/ 	.word	0x00007270


	//   ....[106]....
        /*1550*/ 	.word	0x00007280


	//   ....[107]....
        /*1554*/ 	.word	0x00007290


	//   ....[108]....
        /*1558*/ 	.word	0x000072a0


	//   ....[109]....
        /*155c*/ 	.word	0x000072b0


	//   ....[110]....
        /*1560*/ 	.word	0x000072c0


	//   ....[111]....
        /*1564*/ 	.word	0x000072d0


	//   ....[112]....
        /*1568*/ 	.word	0x000072e0


	//   ....[113]....
        /*156c*/ 	.word	0x000072f0


	//   ....[114]....
        /*1570*/ 	.word	0x00007300


	//   ....[115]....
        /*1574*/ 	.word	0x00007310


	//   ....[116]....
        /*1578*/ 	.word	0x00007320


	//   ....[117]....
        /*157c*/ 	.word	0x00007330


	//   ....[118]....
        /*1580*/ 	.word	0x00007340


	//   ....[119]....
        /*1584*/ 	.word	0x00007350


	//   ....[120]....
        /*1588*/ 	.word	0x00007360


	//   ....[121]....
        /*158c*/ 	.word	0x00007370


	//   ....[122]....
        /*1590*/ 	.word	0x00007380


	//   ....[123]....
        /*1594*/ 	.word	0x00007390


	//   ....[124]....
        /*1598*/ 	.word	0x000073a0


	//   ....[125]....
        /*159c*/ 	.word	0x000073b0


	//   ....[126]....
        /*15a0*/ 	.word	0x000073c0


	//   ....[127]....
        /*15a4*/ 	.word	0x000073d0


	//   ....[128]....
        /*15a8*/ 	.word	0x000073e0


	//   ....[129]....
        /*15ac*/ 	.word	0x000073f0


	//   ....[130]....
        /*15b0*/ 	.word	0x00007400


	//   ....[131]....
        /*15b4*/ 	.word	0x00007410


	//   ....[132]....
        /*15b8*/ 	.word	0x00008a80


	//   ....[133]....
        /*15bc*/ 	.word	0x00008aa0


	//   ....[134]....
        /*15c0*/ 	.word	0x00008ab0


	//   ....[135]....
        /*15c4*/ 	.word	0x00008ac0


	//   ....[136]....
        /*15c8*/ 	.word	0x00008ad0


	//   ....[137]....
        /*15cc*/ 	.word	0x00008ae0


	//   ....[138]....
        /*15d0*/ 	.word	0x00008af0


	//   ....[139]....
        /*15d4*/ 	.word	0x00008b00


	//   ....[140]....
        /*15d8*/ 	.word	0x00008b10


	//   ....[141]....
        /*15dc*/ 	.word	0x00008b20


	//   ....[142]....
        /*15e0*/ 	.word	0x00008b30


	//   ....[143]....
        /*15e4*/ 	.word	0x00008b40


	//   ....[144]....
        /*15e8*/ 	.word	0x00008b50


	//   ....[145]....
        /*15ec*/ 	.word	0x00008b60


	//   ....[146]....
        /*15f0*/ 	.word	0x00008b70


	//   ....[147]....
        /*15f4*/ 	.word	0x00008b80


	//   ....[148]....
        /*15f8*/ 	.word	0x00008b90


	//   ....[149]....
        /*15fc*/ 	.word	0x00008ba0


	//   ....[150]....
        /*1600*/ 	.word	0x00008bb0


	//   ....[151]....
        /*1604*/ 	.word	0x00008bc0


	//   ....[152]....
        /*1608*/ 	.word	0x00008bd0


	//   ....[153]....
        /*160c*/ 	.word	0x00008be0


	//   ....[154]....
        /*1610*/ 	.word	0x00008bf0


	//   ....[155]....
        /*1614*/ 	.word	0x00008c00


	//   ....[156]....
        /*1618*/ 	.word	0x00008c10


	//   ....[157]....
        /*161c*/ 	.word	0x00008c20


	//   ....[158]....
        /*1620*/ 	.word	0x00008c30


	//   ....[159]....
        /*1624*/ 	.word	0x00008c40


	//   ....[160]....
        /*1628*/ 	.word	0x00008c50


	//   ....[161]....
        /*162c*/ 	.word	0x00008c60


	//   ....[162]....
        /*1630*/ 	.word	0x00008c70


	//   ....[163]....
        /*1634*/ 	.word	0x00008c80


	//   ....[164]....
        /*1638*/ 	.word	0x00008d90


	//   ....[165]....
        /*163c*/ 	.word	0x00008da0


	//   ....[166]....
        /*1640*/ 	.word	0x00008db0


	//   ....[167]....
        /*1644*/ 	.word	0x00008dc0


	//   ....[168]....
        /*1648*/ 	.word	0x00008dd0


	//   ....[169]....
        /*164c*/ 	.word	0x00008de0


	//   ....[170]....
        /*1650*/ 	.word	0x00008df0


	//   ....[171]....
        /*1654*/ 	.word	0x00008e00


	//   ....[172]....
        /*1658*/ 	.word	0x00008e10


	//   ....[173]....
        /*165c*/ 	.word	0x00008e20


	//   ....[174]....
        /*1660*/ 	.word	0x00008e30


	//   ....[175]....
        /*1664*/ 	.word	0x00008e40


	//   ....[176]....
        /*1668*/ 	.word	0x00008e50


	//   ....[177]....
        /*166c*/ 	.word	0x00008e60


	//   ....[178]....
        /*1670*/ 	.word	0x00008e70


	//   ....[179]....
        /*1674*/ 	.word	0x00008e80


	//   ....[180]....
        /*1678*/ 	.word	0x00008e90


	//   ....[181]....
        /*167c*/ 	.word	0x00008ea0


	//   ....[182]....
        /*1680*/ 	.word	0x00008eb0


	//   ....[183]....
        /*1684*/ 	.word	0x00008ec0


	//   ....[184]....
        /*1688*/ 	.word	0x00008ed0


	//   ....[185]....
        /*168c*/ 	.word	0x00008ee0


	//   ....[186]....
        /*1690*/ 	.word	0x00008ef0


	//   ....[187]....
        /*1694*/ 	.word	0x00008f00


	//   ....[188]....
        /*1698*/ 	.word	0x00008f10


	//   ....[189]....
        /*169c*/ 	.word	0x00008f20


	//   ....[190]....
        /*16a0*/ 	.word	0x00008f30


	//   ....[191]....
        /*16a4*/ 	.word	0x00008f40


	//   ....[192]....
        /*16a8*/ 	.word	0x00008f50


	//   ....[193]....
        /*16ac*/ 	.word	0x00008f60


	//   ....[194]....
        /*16b0*/ 	.word	0x00008f70


	//   ....[195]....
        /*16b4*/ 	.word	0x00008f80


	//   ....[196]....
        /*16b8*/ 	.word	0x00008f90


	//   ....[197]....
        /*16bc*/ 	.word	0x00008fa0


	//   ....[198]....
        /*16c0*/ 	.word	0x00008fb0


	//   ....[199]....
        /*16c4*/ 	.word	0x00008fc0


	//   ....[200]....
        /*16c8*/ 	.word	0x00008fd0


	//   ....[201]....
        /*16cc*/ 	.word	0x00008fe0


	//   ....[202]....
        /*16d0*/ 	.word	0x00008ff0


	//   ....[203]....
        /*16d4*/ 	.word	0x00009000


	//   ....[204]....
        /*16d8*/ 	.word	0x00009150


	//   ....[205]....
        /*16dc*/ 	.word	0x00009160


	//   ....[206]....
        /*16e0*/ 	.word	0x00009170


	//   ....[207]....
        /*16e4*/ 	.word	0x00009180


	//   ....[208]....
        /*16e8*/ 	.word	0x00009190


	//   ....[209]....
        /*16ec*/ 	.word	0x000091a0


	//   ....[210]....
        /*16f0*/ 	.word	0x000091b0


	//   ....[211]....
        /*16f4*/ 	.word	0x000091c0


	//   ....[212]....
        /*16f8*/ 	.word	0x000091d0


	//   ....[213]....
        /*16fc*/ 	.word	0x000091e0


	//   ....[214]....
        /*1700*/ 	.word	0x000091f0


	//   ....[215]....
        /*1704*/ 	.word	0x00009200


	//   ....[216]....
        /*1708*/ 	.word	0x00009210


	//   ....[217]....
        /*170c*/ 	.word	0x00009220


	//   ....[218]....
        /*1710*/ 	.word	0x00009230


	//   ....[219]....
        /*1714*/ 	.word	0x00009240


	//   ....[220]....
        /*1718*/ 	.word	0x00009250


	//   ....[221]....
        /*171c*/ 	.word	0x00009260


	//   ....[222]....
        /*1720*/ 	.word	0x00009270


	//   ....[223]....
        /*1724*/ 	.word	0x00009280


	//   ....[224]....
        /*1728*/ 	.word	0x00009290


	//   ....[225]....
        /*172c*/ 	.word	0x000092a0


	//   ....[226]....
        /*1730*/ 	.word	0x000092b0


	//   ....[227]....
        /*1734*/ 	.word	0x000092c0


	//   ....[228]....
        /*1738*/ 	.word	0x000092d0


	//   ....[229]....
        /*173c*/ 	.word	0x000092e0


	//   ....[230]....
        /*1740*/ 	.word	0x000092f0


	//   ....[231]....
        /*1744*/ 	.word	0x00009300


	//   ....[232]....
        /*1748*/ 	.word	0x00009310


	//   ....[233]....
        /*174c*/ 	.word	0x00009320


	//   ....[234]....
        /*1750*/ 	.word	0x00009330


	//   ....[235]....
        /*1754*/ 	.word	0x00009340


	//   ....[236]....
        /*1758*/ 	.word	0x00009350


	//   ....[237]....
        /*175c*/ 	.word	0x00009360


	//   ....[238]....
        /*1760*/ 	.word	0x00009370


	//   ....[239]....
        /*1764*/ 	.word	0x00009380


	//   ....[240]....
        /*1768*/ 	.word	0x00009390


	//   ....[241]....
        /*176c*/ 	.word	0x000093a0


	//   ....[242]....
        /*1770*/ 	.word	0x000093b0


	//   ....[243]....
        /*1774*/ 	.word	0x000093c0


	//   ....[244]....
        /*1778*/ 	.word	0x00009510


	//   ....[245]....
        /*177c*/ 	.word	0x00009520


	//   ....[246]....
        /*1780*/ 	.word	0x00009530


	//   ....[247]....
        /*1784*/ 	.word	0x00009540


	//   ....[248]....
        /*1788*/ 	.word	0x00009550


	//   ....[249]....
        /*178c*/ 	.word	0x00009560


	//   ....[250]....
        /*1790*/ 	.word	0x00009570


	//   ....[251]....
        /*1794*/ 	.word	0x00009580


	//   ....[252]....
        /*1798*/ 	.word	0x00009590


	//   ....[253]....
        /*179c*/ 	.word	0x000095a0


	//   ....[254]....
        /*17a0*/ 	.word	0x000095b0


	//   ....[255]....
        /*17a4*/ 	.word	0x000095c0


	//   ....[0]....
        /*17a8*/ 	.word	0x000095d0


	//   ....[1]....
        /*17ac*/ 	.word	0x000095e0


	//   ....[2]....
        /*17b0*/ 	.word	0x000095f0


	//   ....[3]....
        /*17b4*/ 	.word	0x00009600


	//   ....[4]....
        /*17b8*/ 	.word	0x00009610


	//   ....[5]....
        /*17bc*/ 	.word	0x00009620


	//   ....[6]....
        /*17c0*/ 	.word	0x00009630


	//   ....[7]....
        /*17c4*/ 	.word	0x00009640


	//   ....[8]....
        /*17c8*/ 	.word	0x00009650


	//   ....[9]....
        /*17cc*/ 	.word	0x00009660


	//   ....[10]....
        /*17d0*/ 	.word	0x00009670


	//   ....[11]....
        /*17d4*/ 	.word	0x00009680


	//   ....[12]....
        /*17d8*/ 	.word	0x00009690


	//   ....[13]....
        /*17dc*/ 	.word	0x000096a0


	//   ....[14]....
        /*17e0*/ 	.word	0x000096b0


	//   ....[15]....
        /*17e4*/ 	.word	0x000096c0


	//   ....[16]....
        /*17e8*/ 	.word	0x000096d0


	//   ....[17]....
        /*17ec*/ 	.word	0x000096e0


	//   ....[18]....
        /*17f0*/ 	.word	0x000096f0


	//   ....[19]....
        /*17f4*/ 	.word	0x00009700


	//   ....[20]....
        /*17f8*/ 	.word	0x00009710


	//   ....[21]....
        /*17fc*/ 	.word	0x00009720


	//   ....[22]....
        /*1800*/ 	.word	0x00009730


	//   ....[23]....
        /*1804*/ 	.word	0x00009740


	//   ....[24]....
        /*1808*/ 	.word	0x00009750


	//   ....[25]....
        /*180c*/ 	.word	0x00009760


	//   ....[26]....
        /*1810*/ 	.word	0x00009770


	//   ....[27]....
        /*1814*/ 	.word	0x00009780


	//   ....[28]....
        /*1818*/ 	.word	0x000098f0


	//   ....[29]....
        /*181c*/ 	.word	0x00009900


	//   ....[30]....
        /*1820*/ 	.word	0x00009910


	//   ....[31]....
        /*1824*/ 	.word	0x00009920


	//   ....[32]....
        /*1828*/ 	.word	0x00009930


	//   ....[33]....
        /*182c*/ 	.word	0x00009940


	//   ....[34]....
        /*1830*/ 	.word	0x00009950


	//   ....[35]....
        /*1834*/ 	.word	0x00009960


	//   ....[36]....
        /*1838*/ 	.word	0x00009970


	//   ....[37]....
        /*183c*/ 	.word	0x00009980


	//   ....[38]....
        /*1840*/ 	.word	0x00009990


	//   ....[39]....
        /*1844*/ 	.word	0x000099a0


	//   ....[40]....
        /*1848*/ 	.word	0x000099b0


	//   ....[41]....
        /*184c*/ 	.word	0x000099c0


	//   ....[42]....
        /*1850*/ 	.word	0x000099d0


	//   ....[43]....
        /*1854*/ 	.word	0x000099e0


	//   ....[44]....
        /*1858*/ 	.word	0x000099f0


	//   ....[45]....
        /*185c*/ 	.word	0x00009a00


	//   ....[46]....
        /*1860*/ 	.word	0x00009a10


	//   ....[47]....
        /*1864*/ 	.word	0x00009a20


	//   ....[48]....
        /*1868*/ 	.word	0x00009a30


	//   ....[49]....
        /*186c*/ 	.word	0x00009a40


	//   ....[50]....
        /*1870*/ 	.word	0x00009a50


	//   ....[51]....
        /*1874*/ 	.word	0x00009a60


	//   ....[52]....
        /*1878*/ 	.word	0x00009a70


	//   ....[53]....
        /*187c*/ 	.word	0x00009a80


	//   ....[54]....
        /*1880*/ 	.word	0x00009a90


	//   ....[55]....
        /*1884*/ 	.word	0x00009aa0


	//   ....[56]....
        /*1888*/ 	.word	0x00009ab0


	//   ....[57]....
        /*188c*/ 	.word	0x00009ac0


	//   ....[58]....
        /*1890*/ 	.word	0x00009ad0


	//   ....[59]....
        /*1894*/ 	.word	0x00009ae0


	//   ....[60]....
        /*1898*/ 	.word	0x00009af0


	//   ....[61]....
        /*189c*/ 	.word	0x00009b00


	//   ....[62]....
        /*18a0*/ 	.word	0x00009b10


	//   ....[63]....
        /*18a4*/ 	.word	0x00009b20


	//   ....[64]....
        /*18a8*/ 	.word	0x00009b30


	//   ....[65]....
        /*18ac*/ 	.word	0x00009b40


	//   ....[66]....
        /*18b0*/ 	.word	0x00009b50


	//   ....[67]....
        /*18b4*/ 	.word	0x00009b60


	//   ....[68]....
        /*18b8*/ 	.word	0x00009b70


	//   ....[69]....
        /*18bc*/ 	.word	0x00009b80


	//   ....[70]....
        /*18c0*/ 	.word	0x0000b1f0


	//   ....[71]....
        /*18c4*/ 	.word	0x0000b210


	//   ....[72]....
        /*18c8*/ 	.word	0x0000b220


	//   ....[73]....
        /*18cc*/ 	.word	0x0000b230


	//   ....[74]....
        /*18d0*/ 	.word	0x0000b240


	//   ....[75]....
        /*18d4*/ 	.word	0x0000b250


	//   ....[76]....
        /*18d8*/ 	.word	0x0000b260


	//   ....[77]....
        /*18dc*/ 	.word	0x0000b270


	//   ....[78]....
        /*18e0*/ 	.word	0x0000b280


	//   ....[79]....
        /*18e4*/ 	.word	0x0000b290


	//   ....[80]....
        /*18e8*/ 	.word	0x0000b2a0


	//   ....[81]....
        /*18ec*/ 	.word	0x0000b2b0


	//   ....[82]....
        /*18f0*/ 	.word	0x0000b2c0


	//   ....[83]....
        /*18f4*/ 	.word	0x0000b2d0


	//   ....[84]....
        /*18f8*/ 	.word	0x0000b2e0


	//   ....[85]....
        /*18fc*/ 	.word	0x0000b2f0


	//   ....[86]....
        /*1900*/ 	.word	0x0000b300


	//   ....[87]....
        /*1904*/ 	.word	0x0000b310


	//   ....[88]....
        /*1908*/ 	.word	0x0000b320


	//   ....[89]....
        /*190c*/ 	.word	0x0000b330


	//   ....[90]....
        /*1910*/ 	.word	0x0000b340


	//   ....[91]....
        /*1914*/ 	.word	0x0000b350


	//   ....[92]....
        /*1918*/ 	.word	0x0000b360


	//   ....[93]....
        /*191c*/ 	.word	0x0000b370


	//   ....[94]....
        /*1920*/ 	.word	0x0000b380


	//   ....[95]....
        /*1924*/ 	.word	0x0000b390


	//   ....[96]....
        /*1928*/ 	.word	0x0000b3a0


	//   ....[97]....
        /*192c*/ 	.word	0x0000b3b0


	//   ....[98]....
        /*1930*/ 	.word	0x0000b3c0


	//   ....[99]....
        /*1934*/ 	.word	0x0000b3d0


	//   ....[100]....
        /*1938*/ 	.word	0x0000b3e0


	//   ....[101]....
        /*193c*/ 	.word	0x0000b3f0


	//   ....[102]....
        /*1940*/ 	.word	0x0000b500


	//   ....[103]....
        /*1944*/ 	.word	0x0000b510


	//   ....[104]....
        /*1948*/ 	.word	0x0000b520


	//   ....[105]....
        /*194c*/ 	.word	0x0000b530


	//   ....[106]....
        /*1950*/ 	.word	0x0000b540


	//   ....[107]....
        /*1954*/ 	.word	0x0000b550


	//   ....[108]....
        /*1958*/ 	.word	0x0000b560


	//   ....[109]....
        /*195c*/ 	.word	0x0000b570


	//   ....[110]....
        /*1960*/ 	.word	0x0000b580


	//   ....[111]....
        /*1964*/ 	.word	0x0000b590


	//   ....[112]....
        /*1968*/ 	.word	0x0000b5a0


	//   ....[113]....
        /*196c*/ 	.word	0x0000b5b0


	//   ....[114]....
        /*1970*/ 	.word	0x0000b5c0


	//   ....[115]....
        /*1974*/ 	.word	0x0000b5d0


	//   ....[116]....
        /*1978*/ 	.word	0x0000b5e0


	//   ....[117]....
        /*197c*/ 	.word	0x0000b5f0


	//   ....[118]....
        /*1980*/ 	.word	0x0000b600


	//   ....[119]....
        /*1984*/ 	.word	0x0000b610


	//   ....[120]....
        /*1988*/ 	.word	0x0000b620


	//   ....[121]....
        /*198c*/ 	.word	0x0000b630


	//   ....[122]....
        /*1990*/ 	.word	0x0000b640


	//   ....[123]....
        /*1994*/ 	.word	0x0000b650


	//   ....[124]....
        /*1998*/ 	.word	0x0000b660


	//   ....[125]....
        /*199c*/ 	.word	0x0000b670


	//   ....[126]....
        /*19a0*/ 	.word	0x0000b680


	//   ....[127]....
        /*19a4*/ 	.word	0x0000b690


	//   ....[128]....
        /*19a8*/ 	.word	0x0000b6a0


	//   ....[129]....
        /*19ac*/ 	.word	0x0000b6b0


	//   ....[130]....
        /*19b0*/ 	.word	0x0000b6c0


	//   ....[131]....
        /*19b4*/ 	.word	0x0000b6d0


	//   ....[132]....
        /*19b8*/ 	.word	0x0000b6e0


	//   ....[133]....
        /*19bc*/ 	.word	0x0000b6f0


	//   ....[134]....
        /*19c0*/ 	.word	0x0000b700


	//   ....[135]....
        /*19c4*/ 	.word	0x0000b710


	//   ....[136]....
        /*19c8*/ 	.word	0x0000b720


	//   ....[137]....
        /*19cc*/ 	.word	0x0000b730


	//   ....[138]....
        /*19d0*/ 	.word	0x0000b740


	//   ....[139]....
        /*19d4*/ 	.word	0x0000b750


	//   ....[140]....
        /*19d8*/ 	.word	0x0000b760


	//   ....[141]....
        /*19dc*/ 	.word	0x0000b770


	//   ....[142]....
        /*19e0*/ 	.word	0x0000b8c0


	//   ....[143]....
        /*19e4*/ 	.word	0x0000b8d0


	//   ....[144]....
        /*19e8*/ 	.word	0x0000b8e0


	//   ....[145]....
        /*19ec*/ 	.word	0x0000b8f0


	//   ....[146]....
        /*19f0*/ 	.word	0x0000b900


	//   ....[147]....
        /*19f4*/ 	.word	0x0000b910


	//   ....[148]....
        /*19f8*/ 	.word	0x0000b920


	//   ....[149]....
        /*19fc*/ 	.word	0x0000b930


	//   ....[150]....
        /*1a00*/ 	.word	0x0000b940


	//   ....[151]....
        /*1a04*/ 	.word	0x0000b950


	//   ....[152]....
        /*1a08*/ 	.word	0x0000b960


	//   ....[153]....
        /*1a0c*/ 	.word	0x0000b970


	//   ....[154]....
        /*1a10*/ 	.word	0x0000b980


	//   ....[155]....
        /*1a14*/ 	.word	0x0000b990


	//   ....[156]....
        /*1a18*/ 	.word	0x0000b9a0


	//   ....[157]....
        /*1a1c*/ 	.word	0x0000b9b0


	//   ....[158]....
        /*1a20*/ 	.word	0x0000b9c0


	//   ....[159]....
        /*1a24*/ 	.word	0x0000b9d0


	//   ....[160]....
        /*1a28*/ 	.word	0x0000b9e0


	//   ....[161]....
        /*1a2c*/ 	.word	0x0000b9f0


	//   ....[162]....
        /*1a30*/ 	.word	0x0000ba00


	//   ....[163]....
        /*1a34*/ 	.word	0x0000ba10


	//   ....[164]....
        /*1a38*/ 	.word	0x0000ba20


	//   ....[165]....
        /*1a3c*/ 	.word	0x0000ba30


	//   ....[166]....
        /*1a40*/ 	.word	0x0000ba40


	//   ....[167]....
        /*1a44*/ 	.word	0x0000ba50


	//   ....[168]....
        /*1a48*/ 	.word	0x0000ba60


	//   ....[169]....
        /*1a4c*/ 	.word	0x0000ba70


	//   ....[170]....
        /*1a50*/ 	.word	0x0000ba80


	//   ....[171]....
        /*1a54*/ 	.word	0x0000ba90


	//   ....[172]....
        /*1a58*/ 	.word	0x0000baa0


	//   ....[173]....
        /*1a5c*/ 	.word	0x0000bab0


	//   ....[174]....
        /*1a60*/ 	.word	0x0000bac0


	//   ....[175]....
        /*1a64*/ 	.word	0x0000bad0


	//   ....[176]....
        /*1a68*/ 	.word	0x0000bae0


	//   ....[177]....
        /*1a6c*/ 	.word	0x0000baf0


	//   ....[178]....
        /*1a70*/ 	.word	0x0000bb00


	//   ....[179]....
        /*1a74*/ 	.word	0x0000bb10


	//   ....[180]....
        /*1a78*/ 	.word	0x0000bb20


	//   ....[181]....
        /*1a7c*/ 	.word	0x0000bb30


	//   ....[182]....
        /*1a80*/ 	.word	0x0000bc80


	//   ....[183]....
        /*1a84*/ 	.word	0x0000bc90


	//   ....[184]....
        /*1a88*/ 	.word	0x0000bca0


	//   ....[185]....
        /*1a8c*/ 	.word	0x0000bcb0


	//   ....[186]....
        /*1a90*/ 	.word	0x0000bcc0


	//   ....[187]....
        /*1a94*/ 	.word	0x0000bcd0


	//   ....[188]....
        /*1a98*/ 	.word	0x0000bce0


	//   ....[189]....
        /*1a9c*/ 	.word	0x0000bcf0


	//   ....[190]....
        /*1aa0*/ 	.word	0x0000bd00


	//   ....[191]....
        /*1aa4*/ 	.word	0x0000bd10


	//   ....[192]....
        /*1aa8*/ 	.word	0x0000bd20


	//   ....[193]....
        /*1aac*/ 	.word	0x0000bd30


	//   ....[194]....
        /*1ab0*/ 	.word	0x0000bd40


	//   ....[195]....
        /*1ab4*/ 	.word	0x0000bd50


	//   ....[196]....
        /*1ab8*/ 	.word	0x0000bd60


	//   ....[197]....
        /*1abc*/ 	.word	0x0000bd70


	//   ....[198]....
        /*1ac0*/ 	.word	0x0000bd80


	//   ....[199]....
        /*1ac4*/ 	.word	0x0000bd90


	//   ....[200]....
        /*1ac8*/ 	.word	0x0000bda0


	//   ....[201]....
        /*1acc*/ 	.word	0x0000bdb0


	//   ....[202]....
        /*1ad0*/ 	.word	0x0000bdc0


	//   ....[203]....
        /*1ad4*/ 	.word	0x0000bdd0


	//   ....[204]....
        /*1ad8*/ 	.word	0x0000bde0


	//   ....[205]....
        /*1adc*/ 	.word	0x0000bdf0


	//   ....[206]....
        /*1ae0*/ 	.word	0x0000be00


	//   ....[207]....
        /*1ae4*/ 	.word	0x0000be10


	//   ....[208]....
        /*1ae8*/ 	.word	0x0000be20


	//   ....[209]....
        /*1aec*/ 	.word	0x0000be30


	//   ....[210]....
        /*1af0*/ 	.word	0x0000be40


	//   ....[211]....
        /*1af4*/ 	.word	0x0000be50


	//   ....[212]....
        /*1af8*/ 	.word	0x0000be60


	//   ....[213]....
        /*1afc*/ 	.word	0x0000be70


	//   ....[214]....
        /*1b00*/ 	.word	0x0000be80


	//   ....[215]....
        /*1b04*/ 	.word	0x0000be90


	//   ....[216]....
        /*1b08*/ 	.word	0x0000bea0


	//   ....[217]....
        /*1b0c*/ 	.word	0x0000beb0


	//   ....[218]....
        /*1b10*/ 	.word	0x0000bec0


	//   ....[219]....
        /*1b14*/ 	.word	0x0000bed0


	//   ....[220]....
        /*1b18*/ 	.word	0x0000bee0


	//   ....[221]....
        /*1b1c*/ 	.word	0x0000bef0


	//   ....[222]....
        /*1b20*/ 	.word	0x0000c060


	//   ....[223]....
        /*1b24*/ 	.word	0x0000c070


	//   ....[224]....
        /*1b28*/ 	.word	0x0000c080


	//   ....[225]....
        /*1b2c*/ 	.word	0x0000c090


	//   ....[226]....
        /*1b30*/ 	.word	0x0000c0a0


	//   ....[227]....
        /*1b34*/ 	.word	0x0000c0b0


	//   ....[228]....
        /*1b38*/ 	.word	0x0000c0c0


	//   ....[229]....
        /*1b3c*/ 	.word	0x0000c0d0


	//   ....[230]....
        /*1b40*/ 	.word	0x0000c0e0


	//   ....[231]....
        /*1b44*/ 	.word	0x0000c0f0


	//   ....[232]....
        /*1b48*/ 	.word	0x0000c100


	//   ....[233]....
        /*1b4c*/ 	.word	0x0000c110


	//   ....[234]....
        /*1b50*/ 	.word	0x0000c120


	//   ....[235]....
        /*1b54*/ 	.word	0x0000c130


	//   ....[236]....
        /*1b58*/ 	.word	0x0000c140


	//   ....[237]....
        /*1b5c*/ 	.word	0x0000c150


	//   ....[238]....
        /*1b60*/ 	.word	0x0000c160


	//   ....[239]....
        /*1b64*/ 	.word	0x0000c170


	//   ....[240]....
        /*1b68*/ 	.word	0x0000c180


	//   ....[241]....
        /*1b6c*/ 	.word	0x0000c190


	//   ....[242]....
        /*1b70*/ 	.word	0x0000c1a0


	//   ....[243]....
        /*1b74*/ 	.word	0x0000c1b0


	//   ....[244]....
        /*1b78*/ 	.word	0x0000c1c0


	//   ....[245]....
        /*1b7c*/ 	.word	0x0000c1d0


	//   ....[246]....
        /*1b80*/ 	.word	0x0000c1e0


	//   ....[247]....
        /*1b84*/ 	.word	0x0000c1f0


	//   ....[248]....
        /*1b88*/ 	.word	0x0000c200


	//   ....[249]....
        /*1b8c*/ 	.word	0x0000c210


	//   ....[250]....
        /*1b90*/ 	.word	0x0000c220


	//   ....[251]....
        /*1b94*/ 	.word	0x0000c230


	//   ....[252]....
        /*1b98*/ 	.word	0x0000c240


	//   ....[253]....
        /*1b9c*/ 	.word	0x0000c250


	//   ....[254]....
        /*1ba0*/ 	.word	0x0000c260


	//   ....[255]....
        /*1ba4*/ 	.word	0x0000c270


	//   ....[0]....
        /*1ba8*/ 	.word	0x0000c280


	//   ....[1]....
        /*1bac*/ 	.word	0x0000c290


	//   ....[2]....
        /*1bb0*/ 	.word	0x0000c2a0


	//   ....[3]....
        /*1bb4*/ 	.word	0x0000c2b0


	//   ....[4]....
        /*1bb8*/ 	.word	0x0000c2c0


	//   ....[5]....
        /*1bbc*/ 	.word	0x0000c2d0


	//   ....[6]....
        /*1bc0*/ 	.word	0x0000c2e0


	//   ....[7]....
        /*1bc4*/ 	.word	0x0000c2f0


	//   ....[8]....
        /*1bc8*/ 	.word	0x0000d960


	//   ....[9]....
        /*1bcc*/ 	.word	0x0000d980


	//   ....[10]....
        /*1bd0*/ 	.word	0x0000d990


	//   ....[11]....
        /*1bd4*/ 	.word	0x0000d9a0


	//   ....[12]....
        /*1bd8*/ 	.word	0x0000d9b0


	//   ....[13]....
        /*1bdc*/ 	.word	0x0000d9c0


	//   ....[14]....
        /*1be0*/ 	.word	0x0000d9d0


	//   ....[15]....
        /*1be4*/ 	.word	0x0000d9e0


	//   ....[16]....
        /*1be8*/ 	.word	0x0000d9f0


	//   ....[17]....
        /*1bec*/ 	.word	0x0000da00


	//   ....[18]....
        /*1bf0*/ 	.word	0x0000da10


	//   ....[19]....
        /*1bf4*/ 	.word	0x0000da20


	//   ....[20]....
        /*1bf8*/ 	.word	0x0000da30


	//   ....[21]....
        /*1bfc*/ 	.word	0x0000da40


	//   ....[22]....
        /*1c00*/ 	.word	0x0000da50


	//   ....[23]....
        /*1c04*/ 	.word	0x0000da60


	//   ....[24]....
        /*1c08*/ 	.word	0x0000da70


	//   ....[25]....
        /*1c0c*/ 	.word	0x0000da80


	//   ....[26]....
        /*1c10*/ 	.word	0x0000da90


	//   ....[27]....
        /*1c14*/ 	.word	0x0000daa0


	//   ....[28]....
        /*1c18*/ 	.word	0x0000dab0


	//   ....[29]....
        /*1c1c*/ 	.word	0x0000dac0


	//   ....[30]....
        /*1c20*/ 	.word	0x0000dad0


	//   ....[31]....
        /*1c24*/ 	.word	0x0000dae0


	//   ....[32]....
        /*1c28*/ 	.word	0x0000daf0


	//   ....[33]....
        /*1c2c*/ 	.word	0x0000db00


	//   ....[34]....
        /*1c30*/ 	.word	0x0000db10


	//   ....[35]....
        /*1c34*/ 	.word	0x0000db20


	//   ....[36]....
        /*1c38*/ 	.word	0x0000db30


	//   ....[37]....
        /*1c3c*/ 	.word	0x0000db40


	//   ....[38]....
        /*1c40*/ 	.word	0x0000db50


	//   ....[39]....
        /*1c44*/ 	.word	0x0000db60


	//   ....[40]....
        /*1c48*/ 	.word	0x0000dc70


	//   ....[41]....
        /*1c4c*/ 	.word	0x0000dc80


	//   ....[42]....
        /*1c50*/ 	.word	0x0000dc90


	//   ....[43]....
        /*1c54*/ 	.word	0x0000dca0


	//   ....[44]....
        /*1c58*/ 	.word	0x0000dcb0


	//   ....[45]....
        /*1c5c*/ 	.word	0x0000dcc0


	//   ....[46]....
        /*1c60*/ 	.word	0x0000dcd0


	//   ....[47]....
        /*1c64*/ 	.word	0x0000dce0


	//   ....[48]....
        /*1c68*/ 	.word	0x0000dcf0


	//   ....[49]....
        /*1c6c*/ 	.word	0x0000dd00


	//   ....[50]....
        /*1c70*/ 	.word	0x0000dd10


	//   ....[51]....
        /*1c74*/ 	.word	0x0000dd20


	//   ....[52]....
        /*1c78*/ 	.word	0x0000dd30


	//   ....[53]....
        /*1c7c*/ 	.word	0x0000dd40


	//   ....[54]....
        /*1c80*/ 	.word	0x0000dd50


	//   ....[55]....
        /*1c84*/ 	.word	0x0000dd60


	//   ....[56]....
        /*1c88*/ 	.word	0x0000dd70


	//   ....[57]....
        /*1c8c*/ 	.word	0x0000dd80


	//   ....[58]....
        /*1c90*/ 	.word	0x0000dd90


	//   ....[59]....
        /*1c94*/ 	.word	0x0000dda0


	//   ....[60]....
        /*1c98*/ 	.word	0x0000ddb0


	//   ....[61]....
        /*1c9c*/ 	.word	0x0000ddc0


	//   ....[62]....
        /*1ca0*/ 	.word	0x0000ddd0


	//   ....[63]....
        /*1ca4*/ 	.word	0x0000dde0


	//   ....[64]....
        /*1ca8*/ 	.word	0x0000ddf0


	//   ....[65]....
        /*1cac*/ 	.word	0x0000de00


	//   ....[66]....
        /*1cb0*/ 	.word	0x0000de10


	//   ....[67]....
        /*1cb4*/ 	.word	0x0000de20


	//   ....[68]....
        /*1cb8*/ 	.word	0x0000de30


	//   ....[69]....
        /*1cbc*/ 	.word	0x0000de40


	//   ....[70]....
        /*1cc0*/ 	.word	0x0000de50


	//   ....[71]....
        /*1cc4*/ 	.word	0x0000de60


	//   ....[72]....
        /*1cc8*/ 	.word	0x0000de70


	//   ....[73]....
        /*1ccc*/ 	.word	0x0000de80


	//   ....[74]....
        /*1cd0*/ 	.word	0x0000de90


	//   ....[75]....
        /*1cd4*/ 	.word	0x0000dea0


	//   ....[76]....
        /*1cd8*/ 	.word	0x0000deb0


	//   ....[77]....
        /*1cdc*/ 	.word	0x0000dec0


	//   ....[78]....
        /*1ce0*/ 	.word	0x0000ded0


	//   ....[79]....
        /*1ce4*/ 	.word	0x0000dee0


	//   ....[80]....
        /*1ce8*/ 	.word	0x0000e030


	//   ....[81]....
        /*1cec*/ 	.word	0x0000e040


	//   ....[82]....
        /*1cf0*/ 	.word	0x0000e050


	//   ....[83]....
        /*1cf4*/ 	.word	0x0000e060


	//   ....[84]....
        /*1cf8*/ 	.word	0x0000e070


	//   ....[85]....
        /*1cfc*/ 	.word	0x0000e080


	//   ....[86]....
        /*1d00*/ 	.word	0x0000e090


	//   ....[87]....
        /*1d04*/ 	.word	0x0000e0a0


	//   ....[88]....
        /*1d08*/ 	.word	0x0000e0b0


	//   ....[89]....
        /*1d0c*/ 	.word	0x0000e0c0


	//   ....[90]....
        /*1d10*/ 	.word	0x0000e0d0


	//   ....[91]....
        /*1d14*/ 	.word	0x0000e0e0


	//   ....[92]....
        /*1d18*/ 	.word	0x0000e0f0


	//   ....[93]....
        /*1d1c*/ 	.word	0x0000e100


	//   ....[94]....
        /*1d20*/ 	.word	0x0000e110


	//   ....[95]....
        /*1d24*/ 	.word	0x0000e120


	//   ....[96]....
        /*1d28*/ 	.word	0x0000e130


	//   ....[97]....
        /*1d2c*/ 	.word	0x0000e140


	//   ....[98]....
        /*1d30*/ 	.word	0x0000e150


	//   ....[99]....
        /*1d34*/ 	.word	0x0000e160


	//   ....[100]....
        /*1d38*/ 	.word	0x0000e170


	//   ....[101]....
        /*1d3c*/ 	.word	0x0000e180


	//   ....[102]....
        /*1d40*/ 	.word	0x0000e190


	//   ....[103]....
        /*1d44*/ 	.word	0x0000e1a0


	//   ....[104]....
        /*1d48*/ 	.word	0x0000e1b0


	//   ....[105]....
        /*1d4c*/ 	.word	0x0000e1c0


	//   ....[106]....
        /*1d50*/ 	.word	0x0000e1d0


	//   ....[107]....
        /*1d54*/ 	.word	0x0000e1e0


	//   ....[108]....
        /*1d58*/ 	.word	0x0000e1f0


	//   ....[109]....
        /*1d5c*/ 	.word	0x0000e200


	//   ....[110]....
        /*1d60*/ 	.word	0x0000e210


	//   ....[111]....
        /*1d64*/ 	.word	0x0000e220


	//   ....[112]....
        /*1d68*/ 	.word	0x0000e230


	//   ....[113]....
        /*1d6c*/ 	.word	0x0000e240


	//   ....[114]....
        /*1d70*/ 	.word	0x0000e250


	//   ....[115]....
        /*1d74*/ 	.word	0x0000e260


	//   ....[116]....
        /*1d78*/ 	.word	0x0000e270


	//   ....[117]....
        /*1d7c*/ 	.word	0x0000e280


	//   ....[118]....
        /*1d80*/ 	.word	0x0000e290


	//   ....[119]....
        /*1d84*/ 	.word	0x0000e2a0


	//   ....[120]....
        /*1d88*/ 	.word	0x0000e2b0


	//   ....[121]....
        /*1d8c*/ 	.word	0x0000e2c0


	//   ....[122]....
        /*1d90*/ 	.word	0x0000e410


	//   ....[123]....
        /*1d94*/ 	.word	0x0000e420


	//   ....[124]....
        /*1d98*/ 	.word	0x0000e430


	//   ....[125]....
        /*1d9c*/ 	.word	0x0000e440


	//   ....[126]....
        /*1da0*/ 	.word	0x0000e450


	//   ....[127]....
        /*1da4*/ 	.word	0x0000e460


	//   ....[128]....
        /*1da8*/ 	.word	0x0000e470


	//   ....[129]....
        /*1dac*/ 	.word	0x0000e480


	//   ....[130]....
        /*1db0*/ 	.word	0x0000e490


	//   ....[131]....
        /*1db4*/ 	.word	0x0000e4a0


	//   ....[132]....
        /*1db8*/ 	.word	0x0000e4b0


	//   ....[133]....
        /*1dbc*/ 	.word	0x0000e4c0


	//   ....[134]....
        /*1dc0*/ 	.word	0x0000e4d0


	//   ....[135]....
        /*1dc4*/ 	.word	0x0000e4e0


	//   ....[136]....
        /*1dc8*/ 	.word	0x0000e4f0


	//   ....[137]....
        /*1dcc*/ 	.word	0x0000e500


	//   ....[138]....
        /*1dd0*/ 	.word	0x0000e510


	//   ....[139]....
        /*1dd4*/ 	.word	0x0000e520


	//   ....[140]....
        /*1dd8*/ 	.word	0x0000e530


	//   ....[141]....
        /*1ddc*/ 	.word	0x0000e540


	//   ....[142]....
        /*1de0*/ 	.word	0x0000e550


	//   ....[143]....
        /*1de4*/ 	.word	0x0000e560


	//   ....[144]....
        /*1de8*/ 	.word	0x0000e570


	//   ....[145]....
        /*1dec*/ 	.word	0x0000e580


	//   ....[146]....
        /*1df0*/ 	.word	0x0000e590


	//   ....[147]....
        /*1df4*/ 	.word	0x0000e5a0


	//   ....[148]....
        /*1df8*/ 	.word	0x0000e5b0


	//   ....[149]....
        /*1dfc*/ 	.word	0x0000e5c0


	//   ....[150]....
        /*1e00*/ 	.word	0x0000e5d0


	//   ....[151]....
        /*1e04*/ 	.word	0x0000e5e0


	//   ....[152]....
        /*1e08*/ 	.word	0x0000e5f0


	//   ....[153]....
        /*1e0c*/ 	.word	0x0000e600


	//   ....[154]....
        /*1e10*/ 	.word	0x0000e610


	//   ....[155]....
        /*1e14*/ 	.word	0x0000e620


	//   ....[156]....
        /*1e18*/ 	.word	0x0000e630


	//   ....[157]....
        /*1e1c*/ 	.word	0x0000e640


	//   ....[158]....
        /*1e20*/ 	.word	0x0000e650


	//   ....[159]....
        /*1e24*/ 	.word	0x0000e660


	//   ....[160]....
        /*1e28*/ 	.word	0x0000e670


	//   ....[161]....
        /*1e2c*/ 	.word	0x0000e680


	//   ....[162]....
        /*1e30*/ 	.word	0x0000e800


	//   ....[163]....
        /*1e34*/ 	.word	0x0000e810


	//   ....[164]....
        /*1e38*/ 	.word	0x0000e820


	//   ....[165]....
        /*1e3c*/ 	.word	0x0000e830


	//   ....[166]....
        /*1e40*/ 	.word	0x0000e840


	//   ....[167]....
        /*1e44*/ 	.word	0x0000e850


	//   ....[168]....
        /*1e48*/ 	.word	0x0000e860


	//   ....[169]....
        /*1e4c*/ 	.word	0x0000e870


	//   ....[170]....
        /*1e50*/ 	.word	0x0000e880


	//   ....[171]....
        /*1e54*/ 	.word	0x0000e890


	//   ....[172]....
        /*1e58*/ 	.word	0x0000e8a0


	//   ....[173]....
        /*1e5c*/ 	.word	0x0000e8b0


	//   ....[174]....
        /*1e60*/ 	.word	0x0000e8c0


	//   ....[175]....
        /*1e64*/ 	.word	0x0000e8d0


	//   ....[176]....
        /*1e68*/ 	.word	0x0000e8e0


	//   ....[177]....
        /*1e6c*/ 	.word	0x0000e8f0


	//   ....[178]....
        /*1e70*/ 	.word	0x0000e900


	//   ....[179]....
        /*1e74*/ 	.word	0x0000e910


	//   ....[180]....
        /*1e78*/ 	.word	0x0000e920


	//   ....[181]....
        /*1e7c*/ 	.word	0x0000e930


	//   ....[182]....
        /*1e80*/ 	.word	0x0000e940


	//   ....[183]....
        /*1e84*/ 	.word	0x0000e950


	//   ....[184]....
        /*1e88*/ 	.word	0x0000e960


	//   ....[185]....
        /*1e8c*/ 	.word	0x0000e970


	//   ....[186]....
        /*1e90*/ 	.word	0x0000e980


	//   ....[187]....
        /*1e94*/ 	.word	0x0000e990


	//   ....[188]....
        /*1e98*/ 	.word	0x0000e9a0


	//   ....[189]....
        /*1e9c*/ 	.word	0x0000e9b0


	//   ....[190]....
        /*1ea0*/ 	.word	0x0000e9c0


	//   ....[191]....
        /*1ea4*/ 	.word	0x0000e9d0


	//   ....[192]....
        /*1ea8*/ 	.word	0x0000e9e0


	//   ....[193]....
        /*1eac*/ 	.word	0x0000e9f0


	//   ....[194]....
        /*1eb0*/ 	.word	0x0000ea00


	//   ....[195]....
        /*1eb4*/ 	.word	0x0000ea10


	//   ....[196]....
        /*1eb8*/ 	.word	0x0000ea20


	//   ....[197]....
        /*1ebc*/ 	.word	0x0000ea30


	//   ....[198]....
        /*1ec0*/ 	.word	0x0000ea40


	//   ....[199]....
        /*1ec4*/ 	.word	0x0000ea50


	//   ....[200]....
        /*1ec8*/ 	.word	0x0000ea60


	//   ....[201]....
        /*1ecc*/ 	.word	0x0000ea70


	//----- nvinfo : EIATTR_EXIT_INSTR_OFFSETS
	.align		4
.L_460:
        /*1ed0*/ 	.byte	0x04, 0x1c
        /*1ed2*/ 	.short	(.L_462 - .L_461)


	//   ....[0]....
.L_461:
        /*1ed4*/ 	.word	0x00012680


	//   ....[1]....
        /*1ed8*/ 	.word	0x00016f10


	//   ....[2]....
        /*1edc*/ 	.word	0x00016fa0


	//----- nvinfo : EIATTR_MAX_THREADS
	.align		4
.L_462:
        /*1ee0*/ 	.byte	0x04, 0x05
        /*1ee2*/ 	.short	(.L_464 - .L_463)
.L_463:
        /*1ee4*/ 	.word	0x00000040
        /*1ee8*/ 	.word	0x00000001
        /*1eec*/ 	.word	0x00000001


	//----- nvinfo : EIATTR_CRS_STACK_SIZE
	.align		4
.L_464:
        /*1ef0*/ 	.byte	0x04, 0x1e
        /*1ef2*/ 	.short	(.L_466 - .L_465)
.L_465:
        /*1ef4*/ 	.word	0x00000000


	//----- nvinfo : EIATTR_CBANK_PARAM_SIZE
	.align		4
.L_466:
        /*1ef8*/ 	.byte	0x03, 0x19
        /*1efa*/ 	.short	0x0028


	//----- nvinfo : EIATTR_PARAM_CBANK
	.align		4
        /*1efc*/ 	.byte	0x04, 0x0a
        /*1efe*/ 	.short	(.L_468 - .L_467)
	.align		4
.L_467:
        /*1f00*/ 	.word	index@(.nv.constant0._ZN17fastertransformer38beam_online_softmax_topk_stage2_kernelI6__halfLi128ELi64EEEvPKfS3_PiPT_ii)
        /*1f04*/ 	.short	0x0210
        /*1f06*/ 	.short	0x0028


	//----- nvinfo : EIATTR_SW_WAR
	.align		4
.L_468:
        /*1f08*/ 	.byte	0x04, 0x36
        /*1f0a*/ 	.short	(.L_470 - .L_469)
.L_469:
        /*1f0c*/ 	.word	0x00000008
.L_470:


//--------------------- .nv.info._ZN17fastertransformer38beam_online_softmax_topk_stage2_kernelI6__halfLi128ELi32EEEvPKfS3_PiPT_ii --------------------------
	.section	.nv.info._ZN17fastertransformer38beam_online_softmax_topk_stage2_kernelI6__halfLi128ELi32EEEvPKfS3_PiPT_ii,"",@"SHT_CUDA_INFO"
	.sectionflags	@""
	.align	4


	//----- nvinfo : EIATTR_CUDA_API_VERSION
	.align		4
        /*0000*/ 	.byte	0x04, 0x37
        /*0002*/ 	.short	(.L_472 - .L_471)
.L_471:
        /*0004*/ 	.word	0x00000082


	//----- nvinfo : EIATTR_KPARAM_INFO
	.align		4
.L_472:
        /*0008*/ 	.byte	0x04, 0x17
        /*000a*/ 	.short	(.L_474 - .L_473)
.L_473:
        /*000c*/ 	.word	0x00000000
        /*0010*/ 	.short	0x0005
        /*0012*/ 	.short	0x0024
        /*0014*/ 	.byte	0x00, 0xf0, 0x11, 0x00


	//----- nvinfo : EIATTR_KPARAM_INFO
	.align		4
.L_474:
        /*0018*/ 	.byte	0x04, 0x17
        /*001a*/ 	.short	(.L_476 - .L_475)
.L_475:
        /*001c*/ 	.word	0x00000000
        /*0020*/ 	.short	0x0004
        /*0022*/ 	.short	0x0020
        /*0024*/ 	.byte	0x00, 0xf0, 0x11, 0x00


	//----- nvinfo : EIATTR_KPARAM_INFO
	.align		4
.L_476:
        /*0028*/ 	.byte	0x04, 0x17
        /*002a*/ 	.short	(.L_478 - .L_477)
.L_477:
        /*002c*/ 	.word	0x00000000
        /*0030*/ 	.short	0x0003
        /*0032*/ 	.short	0x0018
        /*0034*/ 	.byte	0x00, 0xf0, 0x21, 0x00


	//----- nvinfo : EIATTR_KPARAM_INFO
	.align		4
.L_478:
        /*0038*/ 	.byte	0x04, 0x17
        /*003a*/ 	.short	(.L_480 - .L_479)
.L_479:
        /*003c*/ 	.word	0x00000000
        /*0040*/ 	.short	0x0002
        /*0042*/ 	.short	0x0010
        /*0044*/ 	.byte	0x00, 0xf0, 0x21, 0x00


	//----- nvinfo : EIATTR_KPARAM_INFO
	.align		4
.L_480:
        /*0048*/ 	.byte	0x04, 0x17
        /*004a*/ 	.short	(.L_482 - .L_481)
.L_481:
        /*004c*/ 	.word	0x00000000
        /*0050*/ 	.short	0x0001
        /*0052*/ 	.short	0x0008
        /*0054*/ 	.byte	0x00, 0xf0, 0x21, 0x00


	//----- nvinfo : EIATTR_KPARAM_INFO
	.align		4
.L_482:
        /*0058*/ 	.byte	0x04, 0x17
        /*005a*/ 	.short	(.L_484 - .L_483)
.L_483:
        /*005c*/ 	.word	0x00000000
        /*0060*/ 	.short	0x0000
        /*0062*/ 	.short	0x0000
        /*0064*/ 	.byte	0x00, 0xf0, 0x21, 0x00


	//----- nvinfo : EIATTR_SPARSE_MMA_MASK
	.align		4
.L_484:
        /*0068*/ 	.byte	0x03, 0x50
        /*006a*/ 	.short	0x0000


	//----- nvinfo : EIATTR_MAXREG_COUNT
	.align		4
        /*006c*/ 	.byte	0x03, 0x1b
        /*006e*/ 	.short	0x00ff


	//----- nvinfo : EIATTR_NUM_BARRIERS
	.align		4
        /*0070*/ 	.byte	0x02, 0x4c
        /*0072*/ 	.byte	0x01
	.zero		1


	//----- nvinfo : EIATTR_MERCURY_ISA_VERSION
	.align		4
        /*0074*/ 	.byte	0x03, 0x5f
        /*0076*/ 	.short	0x0101


	//----- nvinfo : EIATTR_COOP_GROUP_MASK_REGIDS
	.align		4
        /*0078*/ 	.byte	0x04, 0x29
        /*007a*/ 	.short	(.L_486 - .L_485)


	//   ....[0]....
.L_485:
        /*007c*/ 	.word	0xffffffff


	//   ....[1]....
        /*0080*/ 	.word	0xffffffff


	//   ....[2]....
        /*0084*/ 	.word	0xffffffff


	//   ....[3]....
        /*0088*/ 	.word	0xffffffff


	//   ....[4]....
        /*008c*/ 	.word	0xffffffff


	//   ....[5]....
        /*0090*/ 	.word	0xffffffff


	//   ....[6]....
        /*0094*/ 	.word	0xffffffff


	//   ....[7]....
        /*0098*/ 	.word	0xffffffff


	//   ....[8]....
        /*009c*/ 	.word	0xffffffff


	//   ....[9]....
        /*00a0*/ 	.word	0xffffffff


	//   ....[10]....
        /*00a4*/ 	.word	0xffffffff


	//   ....[11]....
        /*00a8*/ 	.word	0xffffffff


	//   ....[12]....
        /*00ac*/ 	.word	0xffffffff


	//   ....[13]....
        /*00b0*/ 	.word	0xffffffff


	//   ....[14]....
        /*00b4*/ 	.word	0xffffffff


	//   ....[15]....
        /*00b8*/ 	.word	0xffffffff


	//   ....[16]....
        /*00bc*/ 	.word	0xffffffff


	//   ....[17]....
        /*00c0*/ 	.word	0xffffffff


	//   ....[18]....
        /*00c4*/ 	.word	0xffffffff


	//   ....[19]....
        /*00c8*/ 	.word	0xffffffff


	//   ....[20]....
        /*00cc*/ 	.word	0xffffffff


	//   ....[21]....
        /*00d0*/ 	.word	0xffffffff


	//   ....[22]....
        /*00d4*/ 	.word	0xffffffff


	//   ....[23]....
        /*00d8*/ 	.word	0xffffffff


	//   ....[24]....
        /*00dc*/ 	.word	0xffffffff


	//   ....[25]....
        /*00e0*/ 	.word	0xffffffff


	//   ....[26]....
        /*00e4*/ 	.word	0xffffffff


	//   ....[27]....
        /*00e8*/ 	.word	0xffffffff


	//   ....[28]....
        /*00ec*/ 	.word	0xffffffff


	//   ....[29]....
        /*00f0*/ 	.word	0xffffffff


	//   ....[30]....
        /*00f4*/ 	.word	0xffffffff


	//   ....[31]....
        /*00f8*/ 	.word	0xffffffff


	//   ....[32]....
        /*00fc*/ 	.word	0xffffffff


	//   ....[33]....
        /*0100*/ 	.word	0xffffffff


	//   ....[34]....
        /*0104*/ 	.word	0xffffffff


	//   ....[35]....
        /*0108*/ 	.word	0xffffffff


	//   ....[36]....
        /*010c*/ 	.word	0xffffffff


	//   ....[37]....
        /*0110*/ 	.word	0xffffffff


	//   ....[38]....
        /*0114*/ 	.word	0xffffffff


	//   ....[39]....
        /*0118*/ 	.word	0xffffffff


	//   ....[40]....
        /*011c*/ 	.word	0xffffffff


	//   ....[41]....
        /*0120*/ 	.word	0xffffffff


	//   ....[42]....
        /*0124*/ 	.word	0xffffffff


	//   ....[43]....
        /*0128*/ 	.word	0xffffffff


	//   ....[44]....
        /*012c*/ 	.word	0xffffffff


	//   ....[45]....
        /*0130*/ 	.word	0xffffffff


	//   ....[46]....
        /*0134*/ 	.word	0xffffffff


	//   ....[47]....
        /*0138*/ 	.word	0xffffffff


	//   ....[48]....
        /*013c*/ 	.word	0xffffffff


	//   ....[49]....
        /*0140*/ 	.word	0xffffffff


	//   ....[50]....
        /*0144*/ 	.word	0xffffffff


	//   ....[51]....
        /*0148*/ 	.word	0xffffffff


	//   ....[52]....
        /*014c*/ 	.word	0xffffffff


	//   ....[53]....
        /*0150*/ 	.word	0xffffffff


	//   ....[54]....
        /*0154*/ 	.word	0xffffffff


	//   ....[55]....
        /*0158*/ 	.word	0xffffffff


	//   ....[56]....
        /*015c*/ 	.word	0xffffffff


	//   ....[57]....
        /*0160*/ 	.word	0xffffffff


	//   ....[58]....
        /*0164*/ 	.word	0xffffffff


	//   ....[59]....
        /*0168*/ 	.word	0xffffffff


	//   ....[60]....
        /*016c*/ 	.word	0xffffffff


	//   ....[61]....
        /*0170*/ 	.word	0xffffffff


	//   ....[62]....
        /*0174*/ 	.word	0xffffffff


	//   ....[63]....
        /*0178*/ 	.word	0xffffffff


	//   ....[64]....
        /*017c*/ 	.word	0xffffffff


	//   ....[65]....
        /*0180*/ 	.word	0xffffffff


	//   ....[66]....
        /*0184*/ 	.word	0xffffffff


	//   ....[67]....
        /*0188*/ 	.word	0xffffffff


	//   ....[68]....
        /*018c*/ 	.word	0xffffffff


	//   ....[69]....
        /*0190*/ 	.word	0xffffffff


	//   ....[70]....
        /*0194*/ 	.word	0xffffffff


	//   ....[71]....
        /*0198*/ 	.word	0xffffffff


	//   ....[72]....
        /*019c*/ 	.word	0xffffffff


	//   ....[73]....
        /*01a0*/ 	.word	0xffffffff


	//   ....[74]....
        /*01a4*/ 	.word	0xffffffff


	//   ....[75]....
        /*01a8*/ 	.word	0xffffffff


	//   ....[76]....
        /*01ac*/ 	.word	0xffffffff


	//   ....[77]....
        /*01b0*/ 	.word	0xffffffff


	//   ....[78]....
        /*01b4*/ 	.word	0xffffffff


	//   ....[79]....
        /*01b8*/ 	.word	0xffffffff


	//   ....[80]....
        /*01bc*/ 	.word	0xffffffff


	//   ....[81]....
        /*01c0*/ 	.word	0xffffffff


	//   ....[82]....
        /*01c4*/ 	.word	0xffffffff


	//   ....[83]....
        /*01c8*/ 	.word	0xffffffff


	//   ....[84]....
        /*01cc*/ 	.word	0xffffffff


	//   ....[85]....
        /*01d0*/ 	.word	0xffffffff


	//   ....[86]....
        /*01d4*/ 	.word	0xffffffff


	//   ....[87]....
        /*01d8*/ 	.word	0xffffffff


	//   ....[88]....
        /*01dc*/ 	.word	0xffffffff


	//   ....[89]....
        /*01e0*/ 	.word	0xffffffff


	//   ....[90]....
        /*01e4*/ 	.word	0xffffffff


	//   ....[91]....
        /*01e8*/ 	.word	0xffffffff


	//   ....[92]....
        /*01ec*/ 	.word	0xffffffff


	//   ....[93]....
        /*01f0*/ 	.word	0xffffffff


	//   ....[94]....
        /*01f4*/ 	.word	0xffffffff


	//   ....[95]....
        /*01f8*/ 	.word	0xffffffff


	//   ....[96]....
        /*01fc*/ 	.word	0xffffffff


	//   ....[97]....
        /*0200*/ 	.word	0xffffffff


	//   ....[98]....
        /*0204*/ 	.word	0xffffffff


	//   ....[99]....
        /*0208*/ 	.word	0xffffffff


	//   ....[100]....
        /*020c*/ 	.word	0xffffffff


	//   ....[101]....
        /*0210*/ 	.word	0xffffffff


	//   ....[102]....
        /*0214*/ 	.word	0xffffffff


	//   ....[103]....
        /*0218*/ 	.word	0xffffffff


	//   ....[104]....
        /*021c*/ 	.word	0xffffffff


	//   ....[105]....
        /*0220*/ 	.word	0xffffffff


	//   ....[106]....
        /*0224*/ 	.word	0xffffffff


	//   ....[107]....
        /*0228*/ 	.word	0xffffffff


	//   ....[108]....
        /*022c*/ 	.word	0xffffffff


	//   ....[109]....
        /*0230*/ 	.word	0xffffffff


	//   ....[110]....
        /*0234*/ 	.word	0xffffffff


	//   ....[111]....
        /*0238*/ 	.word	0xffffffff


	//   ....[112]....
        /*023c*/ 	.word	0xffffffff


	//   ....[113]....
        /*0240*/ 	.word	0xffffffff


	//   ....[114]....
        /*0244*/ 	.word	0xffffffff


	//   ....[115]....
        /*0248*/ 	.word	0xffffffff


	//   ....[116]....
        /*024c*/ 	.word	0xffffffff


	//   ....[117]....
        /*0250*/ 	.word	0xffffffff


	//   ....[118]....
        /*0254*/ 	.word	0xffffffff


	//   ....[119]....
        /*0258*/ 	.word	0xffffffff


	//   ....[120]....
        /*025c*/ 	.word	0xffffffff


	//   ....[121]....
        /*0260*/ 	.word	0xffffffff


	//   ....[122]....
        /*0264*/ 	.word	0xffffffff


	//   ....[123]....
        /*0268*/ 	.word	0xffffffff


	//   ....[124]....
        /*026c*/ 	.word	0xffffffff


	//   ....[125]....
        /*0270*/ 	.word	0xffffffff


	//   ....[126]....
        /*0274*/ 	.word	0xffffffff


	//   ....[127]....
        /*0278*/ 	.word	0xffffffff


	//   ....[128]....
        /*027c*/ 	.word	0xffffffff


	//   ....[129]....
        /*0280*/ 	.word	0xffffffff


	//   ....[130]....
        /*0284*/ 	.word	0xffffffff


	//   ....[131]....
        /*0288*/ 	.word	0xffffffff


	//   ....[132]....
        /*028c*/ 	.word	0xffffffff


	//   ....[133]....
        /*0290*/ 	.word	0xffffffff


	//   ....[134]....
        /*0294*/ 	.word	0xffffffff


	//   ....[135]....
        /*0298*/ 	.word	0xffffffff


	//   ....[136]....
        /*029c*/ 	.word	0xffffffff


	//   ....[137]....
        /*02a0*/ 	.word	0xffffffff


	//   ....[138]....
        /*02a4*/ 	.word	0xffffffff


	//   ....[139]....
        /*02a8*/ 	.word	0xffffffff


	//   ....[140]....
        /*02ac*/ 	.word	0xffffffff


	//   ....[141]....
        /*02b0*/ 	.word	0xffffffff


	//   ....[142]....
        /*02b4*/ 	.word	0xffffffff


	//   ....[143]....
        /*02b8*/ 	.word	0xffffffff


	//   ....[144]....
        /*02bc*/ 	.word	0xffffffff


	//   ....[145]....
        /*02c0*/ 	.word	0xffffffff


	//   ....[146]....
        /*02c4*/ 	.word	0xffffffff


	//   ....[147]....
        /*02c8*/ 	.word	0xffffffff


	//   ....[148]....
        /*02cc*/ 	.word	0xffffffff


	//   ....[149]....
        /*02d0*/ 	.word	0xffffffff


	//   ....[150]....
        /*02d4*/ 	.word	0xffffffff


	//   ....[151]....
        /*02d8*/ 	.word	0xffffffff


	//   ....[152]....
        /*02dc*/ 	.word	0xffffffff


	//   ....[153]....
        /*02e0*/ 	.word	0xffffffff


	//   ....[154]....
        /*02e4*/ 	.word	0xffffffff


	//   ....[155]....
        /*02e8*/ 	.word	0xffffffff


	//   ....[156]....
        /*02ec*/ 	.word	0xffffffff


	//   ....[157]....
        /*02f0*/ 	.word	0xffffffff


	//   ....[158]....
        /*02f4*/ 	.word	0xffffffff


	//   ....[159]....
        /*02f8*/ 	.word	0xffffffff


	//   ....[160]....
        /*02fc*/ 	.word	0xffffffff


	//   ....[161]....
        /*0300*/ 	.word	0xffffffff


	//   ....[162]....
        /*0304*/ 	.word	0xffffffff


	//   ....[163]....
        /*0308*/ 	.word	0xffffffff


	//   ....[164]....
        /*030c*/ 	.word	0xffffffff


	//   ....[165]....
        /*0310*/ 	.word	0xffffffff


	//   ....[166]....
        /*0314*/ 	.word	0xffffffff


	//   ....[167]....
        /*0318*/ 	.word	0xffffffff


	//   ....[168]....
        /*031c*/ 	.word	0xffffffff


	//   ....[169]....
        /*0320*/ 	.word	0xffffffff


	//   ....[170]....
        /*0324*/ 	.word	0xffffffff


	//   ....[171]....
        /*0328*/ 	.word	0xffffffff


	//   ....[172]....
        /*032c*/ 	.word	0xffffffff


	//   ....[173]....
        /*0330*/ 	.word	0xffffffff


	//   ....[174]....
        /*0334*/ 	.word	0xffffffff


	//   ....[175]....
        /*0338*/ 	.word	0xffffffff


	//   ....[176]....
        /*033c*/ 	.word	0xffffffff


	//   ....[177]....
        /*0340*/ 	.word	0xffffffff


	//   ....[178]....
        /*0344*/ 	.word	0xffffffff


	//   ....[179]....
        /*0348*/ 	.word	0xffffffff


	//   ....[180]....
        /*034c*/ 	.word	0xffffffff


	//   ....[181]....
        /*0350*/ 	.word	0xffffffff


	//   ....[182]....
        /*0354*/ 	.word	0xffffffff


	//   ....[183]....
        /*0358*/ 	.word	0xffffffff


	//   ....[184]....
        /*035c*/ 	.word	0xffffffff


	//   ....[185]....
        /*0360*/ 	.word	0xffffffff


	//   ....[186]....
        /*0364*/ 	.word	0xffffffff


	//   ....[187]....
        /*0368*/ 	.word	0xffffffff


	//   ....[188]....
        /*036c*/ 	.word	0xffffffff


	//   ....[189]....
        /*0370*/ 	.word	0xffffffff


	//   ....[190]....
        /*0374*/ 	.word	0xffffffff


	//   ....[191]....
        /*0378*/ 	.word	0xffffffff


	//   ....[192]....
        /*037c*/ 	.word	0xffffffff


	//   ....[193]....
        /*0380*/ 	.word	0xffffffff


	//   ....[194]....
        /*0384*/ 	.word	0xffffffff


	//   ....[195]....
        /*0388*/ 	.word	0xffffffff


	//   ....[196]....
        /*038c*/ 	.word	0xffffffff


	//   ....[197]....
        /*0390*/ 	.word	0xffffffff


	//   ....[198]....
        /*0394*/ 	.word	0xffffffff


	//   ....[199]....
        /*0398*/ 	.word	0xffffffff


	//   ....[200]....
        /*039c*/ 	.word	0xffffffff


	//   ....[201]....
        /*03a0*/ 	.word	0xffffffff


	//   ....[202]....
        /*03a4*/ 	.word	0xffffffff


	//   ....[203]....
        /*03a8*/ 	.word	0xffffffff


	//   ....[204]....
        /*03ac*/ 	.word	0xffffffff


	//   ....[205]....
        /*03b0*/ 	.word	0xffffffff


	//   ....[206]....
        /*03b4*/ 	.word	0xffffffff


	//   ....[207]....
        /*03b8*/ 	.word	0xffffffff


	//   ....[208]....
        /*03bc*/ 	.word	0xffffffff


	//   ....[209]....
        /*03c0*/ 	.word	0xffffffff


	//   ....[210]....
        /*03c4*/ 	.word	0xffffffff


	//   ....[211]....
        /*03c8*/ 	.word	0xffffffff


	//   ....[212]....
        /*03cc*/ 	.word	0xffffffff


	//   ....[213]....
        /*03d0*/ 	.word	0xffffffff


	//   ....[214]....
        /*03d4*/ 	.word	0xffffffff


	//   ....[215]....
        /*03d8*/ 	.word	0xffffffff


	//   ....[216]....
        /*03dc*/ 	.word	0xffffffff


	//   ....[217]....
        /*03e0*/ 	.word	0xffffffff


	//   ....[218]....
        /*03e4*/ 	.word	0xffffffff


	//   ....[219]....
        /*03e8*/ 	.word	0xffffffff


	//   ....[220]....
        /*03ec*/ 	.word	0xffffffff


	//   ....[221]....
        /*03f0*/ 	.word	0xffffffff


	//   ....[222]....
        /*03f4*/ 	.word	0xffffffff


	//   ....[223]....
        /*03f8*/ 	.word	0xffffffff


	//   ....[224]....
        /*03fc*/ 	.word	0xffffffff


	//   ....[225]....
        /*0400*/ 	.word	0xffffffff


	//   ....[226]....
        /*0404*/ 	.word	0xffffffff


	//   ....[227]....
        /*0408*/ 	.word	0xffffffff


	//   ....[228]....
        /*040c*/ 	.word	0xffffffff


	//   ....[229]....
        /*0410*/ 	.word	0xffffffff


	//   ....[230]....
        /*0414*/ 	.word	0xffffffff


	//   ....[231]....
        /*0418*/ 	.word	0xffffffff


	//   ....[232]....
        /*041c*/ 	.word	0xffffffff


	//   ....[233]....
        /*0420*/ 	.word	0xffffffff


	//   ....[234]....
        /*0424*/ 	.word	0xffffffff


	//   ....[235]....
        /*0428*/ 	.word	0xffffffff


	//   ....[236]....
        /*042c*/ 	.word	0xffffffff


	//   ....[237]....
        /*0430*/ 	.word	0xffffffff


	//   ....[238]....
        /*0434*/ 	.word	0xffffffff


	//   ....[239]....
        /*0438*/ 	.word	0xffffffff


	//   ....[240]....
        /*043c*/ 	.word	0xffffffff


	//   ....[241]....
        /*0440*/ 	.word	0xffffffff


	//   ....[242]....
        /*0444*/ 	.word	0xffffffff


	//   ....[243]....
        /*0448*/ 	.word	0xffffffff


	//   ....[244]....
        /*044c*/ 	.word	0xffffffff


	//   ....[245]....
        /*0450*/ 	.word	0xffffffff


	//   ....[246]....
        /*0454*/ 	.word	0xffffffff


	//   ....[247]....
        /*0458*/ 	.word	0xffffffff


	//   ....[248]....
        /*045c*/ 	.word	0xffffffff


	//   ....[249]....
        /*0460*/ 	.word	0xffffffff


	//   ....[250]....
        /*0464*/ 	.word	0xffffffff


	//   ....[251]....
        /*0468*/ 	.word	0xffffffff


	//   ....[252]....
        /*046c*/ 	.word	0xffffffff


	//   ....[253]....
        /*0470*/ 	.word	0xffffffff


	//   ....[254]....
        /*0474*/ 	.word	0xffffffff


	//   ....[255]....
        /*0478*/ 	.word	0xffffffff


	//   ....[0]....
        /*047c*/ 	.word	0xffffffff


	//   ....[1]....
        /*0480*/ 	.word	0xffffffff


	//   ....[2]....
        /*0484*/ 	.word	0xffffffff


	//   ....[3]....
        /*0488*/ 	.word	0xffffffff


	//   ....[4]....
        /*048c*/ 	.word	0xffffffff


	//   ....[5]....
        /*0490*/ 	.word	0xffffffff


	//   ....[6]....
        /*0494*/ 	.word	0xffffffff


	//   ....[7]....
        /*0498*/ 	.word	0xffffffff


	//   ....[8]....
        /*049c*/ 	.word	0xffffffff


	//   ....[9]....
        /*04a0*/ 	.word	0xffffffff


	//   ....[10]....
        /*04a4*/ 	.word	0xffffffff


	//   ....[11]....
        /*04a8*/ 	.word	0xffffffff


	//   ....[12]....
        /*04ac*/ 	.word	0xffffffff


	//   ....[13]....
        /*04b0*/ 	.word	0xffffffff


	//   ....[14]....
        /*04b4*/ 	.word	0xffffffff


	//   ....[15]....
        /*04b8*/ 	.word	0xffffffff


	//   ....[16]....
        /*04bc*/ 	.word	0xffffffff


	//   ....[17]....
        /*04c0*/ 	.word	0xffffffff


	//   ....[18]....
        /*04c4*/ 	.word	0xffffffff


	//   ....[19]....
        /*04c8*/ 	.word	0xffffffff


	//   ....[20]....
        /*04cc*/ 	.word	0xffffffff


	//   ....[21]....
        /*04d0*/ 	.word	0xffffffff


	//   ....[22]....
        /*04d4*/ 	.word	0xffffffff


	//   ....[23]....
        /*04d8*/ 	.word	0xffffffff


	//   ....[24]....
        /*04dc*/ 	.word	0xffffffff


	//   ....[25]....
        /*04e0*/ 	.word	0xffffffff


	//   ....[26]....
        /*04e4*/ 	.word	0xffffffff


	//   ....[27]....
        /*04e8*/ 	.word	0xffffffff


	//   ....[28]....
        /*04ec*/ 	.word	0xffffffff


	//   ....[29]....
        /*04f0*/ 	.word	0xffffffff


	//   ....[30]....
        /*04f4*/ 	.word	0xffffffff


	//   ....[31]....
        /*04f8*/ 	.word	0xffffffff


	//   ....[32]....
        /*04fc*/ 	.word	0xffffffff


	//   ....[33]....
        /*0500*/ 	.word	0xffffffff


	//   ....[34]....
        /*0504*/ 	.word	0xffffffff


	//   ....[35]....
        /*0508*/ 	.word	0xffffffff


	//   ....[36]....
        /*050c*/ 	.word	0xffffffff


	//   ....[37]....
        /*0510*/ 	.word	0xffffffff


	//   ....[38]....
        /*0514*/ 	.word	0xffffffff


	//   ....[39]....
        /*0518*/ 	.word	0xffffffff


	//   ....[40]....
        /*051c*/ 	.word	0xffffffff


	//   ....[41]....
        /*0520*/ 	.word	0xffffffff


	//   ....[42]....
        /*0524*/ 	.word	0xffffffff


	//   ....[43]....
        /*0528*/ 	.word	0xffffffff


	//   ....[44]....
        /*052c*/ 	.word	0xffffffff


	//   ....[45]....
        /*0530*/ 	.word	0xffffffff


	//   ....[46]....
        /*0534*/ 	.word	0xffffffff


	//   ....[47]....
        /*0538*/ 	.word	0xffffffff


	//   ....[48]....
        /*053c*/ 	.word	0xffffffff


	//   ....[49]....
        /*0540*/ 	.word	0xffffffff


	//   ....[50]....
        /*0544*/ 	.word	0xffffffff


	//   ....[51]....
        /*0548*/ 	.word	0xffffffff


	//   ....[52]....
        /*054c*/ 	.word	0xffffffff


	//   ....[53]....
        /*0550*/ 	.word	0xffffffff


	//   ....[54]....
        /*0554*/ 	.word	0xffffffff


	//   ....[55]....
        /*0558*/ 	.word	0xffffffff


	//   ....[56]....
        /*055c*/ 	.word	0xffffffff


	//   ....[57]....
        /*0560*/ 	.word	0xffffffff


	//   ....[58]....
        /*0564*/ 	.word	0xffffffff


	//   ....[59]....
        /*0568*/ 	.word	0xffffffff


	//   ....[60]....
        /*056c*/ 	.word	0xffffffff


	//   ....[61]....
        /*0570*/ 	.word	0xffffffff


	//   ....[62]....
        /*0574*/ 	.word	0xffffffff


	//   ....[63]....
        /*0578*/ 	.word	0xffffffff


	//   ....[64]....
        /*057c*/ 	.word	0xffffffff


	//   ....[65]....
        /*0580*/ 	.word	0xffffffff


	//   ....[66]....
        /*0584*/ 	.word	0xffffffff


	//   ....[67]....
        /*0588*/ 	.word	0xffffffff


	//   ....[68]....
        /*058c*/ 	.word	0xffffffff


	//   ....[69]....
        /*0590*/ 	.word	0xffffffff


	//   ....[70]....
        /*0594*/ 	.word	0xffffffff


	//   ....[71]....
        /*0598*/ 	.word	0xffffffff


	//   ....[72]....
        /*059c*/ 	.word	0xffffffff


	//   ....[73]....
        /*05a0*/ 	.word	0xffffffff


	//   ....[74]....
        /*05a4*/ 	.word	0xffffffff


	//   ....[75]....
        /*05a8*/ 	.word	0xffffffff


	//   ....[76]....
        /*05ac*/ 	.word	0xffffffff


	//   ....[77]....
        /*05b0*/ 	.word	0xffffffff


	//   ....[78]....
        /*05b4*/ 	.word	0xffffffff


	//   ....[79]....
        /*05b8*/ 	.word	0xffffffff


	//   ....[80]....
        /*05bc*/ 	.word	0xffffffff


	//   ....[81]....
        /*05c0*/ 	.word	0xffffffff


	//   ....[82]....
        /*05c4*/ 	.word	0xffffffff


	//   ....[83]....
        /*05c8*/ 	.word	0xffffffff


	//   ....[84]....
        /*05cc*/ 	.word	0xffffffff


	//   ....[85]....
        /*05d0*/ 	.word	0xffffffff


	//   ....[86]....
        /*05d4*/ 	.word	0xffffffff


	//   ....[87]....
        /*05d8*/ 	.word	0xffffffff


	//   ....[88]....
        /*05dc*/ 	.word	0xffffffff


	//   ....[89]....
        /*05e0*/ 	.word	0xffffffff


	//   ....[90]....
        /*05e4*/ 	.word	0xffffffff


	//   ....[91]....
        /*05e8*/ 	.word	0xffffffff


	//   ....[92]....
        /*05ec*/ 	.word	0xffffffff


	//   ....[93]....
        /*05f0*/ 	.word	0xffffffff


	//   ....[94]....
        /*05f4*/ 	.word	0xffffffff


	//   ....[95]....
        /*05f8*/ 	.word	0xffffffff


	//   ....[96]....
        /*05fc*/ 	.word	0xffffffff


	//   ....[97]....
        /*0600*/ 	.word	0xffffffff


	//   ....[98]....
        /*0604*/ 	.word	0xffffffff


	//   ....[99]....
        /*0608*/ 	.word	0xffffffff


	//   ....[100]....
        /*060c*/ 	.word	0xffffffff


	//   ....[101]....
        /*0610*/ 	.word	0xffffffff


	//   ....[102]....
        /*0614*/ 	.word	0xffffffff


	//   ....[103]....
        /*0618*/ 	.word	0xffffffff


	//   ....[104]....
        /*061c*/ 	.word	0xffffffff


	//   ....[105]....
        /*0620*/ 	.word	0xffffffff


	//   ....[106]....
        /*0624*/ 	.word	0xffffffff


	//   ....[107]....
        /*0628*/ 	.word	0xffffffff


	//   ....[108]....
        /*062c*/ 	.word	0xffffffff


	//   ....[109]....
        /*0630*/ 	.word	0xffffffff


	//   ....[110]....
        /*0634*/ 	.word	0xffffffff


	//   ....[111]....
        /*0638*/ 	.word	0xffffffff


	//   ....[112]....
        /*063c*/ 	.word	0xffffffff


	//   ....[113]....
        /*0640*/ 	.word	0xffffffff


	//   ....[114]....
        /*0644*/ 	.word	0xffffffff


	//   ....[115]....
        /*0648*/ 	.word	0xffffffff


	//   ....[116]....
        /*064c*/ 	.word	0xffffffff


	//   ....[117]....
        /*0650*/ 	.word	0xffffffff


	//   ....[118]....
        /*0654*/ 	.word	0xffffffff


	//   ....[119]....
        /*0658*/ 	.word	0xffffffff


	//   ....[120]....
        /*065c*/ 	.word	0xffffffff


	//   ....[121]....
        /*0660*/ 	.word	0xffffffff


	//   ....[122]....
        /*0664*/ 	.word	0xffffffff


	//   ....[123]....
        /*0668*/ 	.word	0xffffffff


	//   ....[124]....
        /*066c*/ 	.word	0xffffffff


	//   ....[125]....
        /*0670*/ 	.word	0xffffffff


	//   ....[126]....
        /*0674*/ 	.word	0xffffffff


	//   ....[127]....
        /*0678*/ 	.word	0xffffffff


	//   ....[128]....
        /*067c*/ 	.word	0xffffffff


	//   ....[129]....
        /*0680*/ 	.word	0xffffffff


	//   ....[130]....
        /*0684*/ 	.word	0xffffffff


	//   ....[131]....
        /*0688*/ 	.word	0xffffffff


	//   ....[132]....
        /*068c*/ 	.word	0xffffffff


	//   ....[133]....
        /*0690*/ 	.word	0xffffffff


	//   ....[134]....
        /*0694*/ 	.word	0xffffffff


	//   ....[135]....
        /*0698*/ 	.word	0xffffffff


	//   ....[136]....
        /*069c*/ 	.word	0xffffffff


	//   ....[137]....
        /*06a0*/ 	.word	0xffffffff


	//   ....[138]....
        /*06a4*/ 	.word	0xffffffff


	//   ....[139]....
        /*06a8*/ 	.word	0xffffffff


	//   ....[140]....
        /*06ac*/ 	.word	0xffffffff


	//   ....[141]....
        /*06b0*/ 	.word	0xffffffff


	//   ....[142]....
        /*06b4*/ 	.word	0xffffffff


	//   ....[143]....
        /*06b8*/ 	.word	0xffffffff


	//   ....[144]....
        /*06bc*/ 	.word	0xffffffff


	//   ....[145]....
        /*06c0*/ 	.word	0xffffffff


	//   ....[146]....
        /*06c4*/ 	.word	0xffffffff


	//   ....[147]....
        /*06c8*/ 	.word	0xffffffff


	//   ....[148]....
        /*06cc*/ 	.word	0xffffffff


	//   ....[149]....
        /*06d0*/ 	.word	0xffffffff


	//   ....[150]....
        /*06d4*/ 	.word	0xffffffff


	//   ....[151]....
        /*06d8*/ 	.word	0xffffffff


	//   ....[152]....
        /*06dc*/ 	.word	0xffffffff


	//   ....[153]....
        /*06e0*/ 	.word	0xffffffff


	//   ....[154]....
        /*06e4*/ 	.word	0xffffffff


	//   ....[155]....
        /*06e8*/ 	.word	0xffffffff


	//   ....[156]....
        /*06ec*/ 	.word	0xffffffff


	//   ....[157]....
        /*06f0*/ 	.word	0xffffffff


	//   ....[158]....
        /*06f4*/ 	.word	0xffffffff


	//   ....[159]....
        /*06f8*/ 	.word	0xffffffff


	//   ....[160]....
        /*06fc*/ 	.word	0xffffffff


	//   ....[161]....
        /*0700*/ 	.word	0xffffffff


	//   ....[162]....
        /*0704*/ 	.word	0xffffffff


	//   ....[163]....
        /*0708*/ 	.word	0xffffffff


	//   ....[164]....
        /*070c*/ 	.word	0xffffffff


	//   ....[165]....
        /*0710*/ 	.word	0xffffffff


	//   ....[166]....
        /*0714*/ 	.word	0xffffffff


	//   ....[167]....
        /*0718*/ 	.word	0xffffffff


	//   ....[168]....
        /*071c*/ 	.word	0xffffffff


	//   ....[169]....
        /*0720*/ 	.word	0xffffffff


	//   ....[170]....
        /*0724*/ 	.word	0xffffffff


	//   ....[171]....
        /*0728*/ 	.word	0xffffffff


	//   ....[172]....
        /*072c*/ 	.word	0xffffffff


	//   ....[173]....
        /*0730*/ 	.word	0xffffffff


	//   ....[174]....
        /*0734*/ 	.word	0xffffffff


	//   ....[175]....
        /*0738*/ 	.word	0xffffffff


	//   ....[176]....
        /*073c*/ 	.word	0xffffffff


	//   ....[177]....
        /*0740*/ 	.word	0xffffffff


	//   ....[178]....
        /*0744*/ 	.word	0xffffffff


	//   ....[179]....
        /*0748*/ 	.word	0xffffffff


	//   ....[180]....
        /*074c*/ 	.word	0xffffffff


	//   ....[181]....
        /*0750*/ 	.word	0xffffffff


	//   ....[182]....
        /*0754*/ 	.word	0xffffffff


	//   ....[183]....
        /*0758*/ 	.word	0xffffffff


	//   ....[184]....
        /*075c*/ 	.word	0xffffffff


	//   ....[185]....
        /*0760*/ 	.word	0xffffffff


	//   ....[186]....
        /*0764*/ 	.word	0xffffffff


	//   ....[187]....
        /*0768*/ 	.word	0xffffffff


	//   ....[188]....
        /*076c*/ 	.word	0xffffffff


	//   ....[189]....
        /*0770*/ 	.word	0xffffffff


	//   ....[190]....
        /*0774*/ 	.word	0xffffffff


	//   ....[191]....
        /*0778*/ 	.word	0xffffffff


	//   ....[192]....
        /*077c*/ 	.word	0xffffffff


	//   ....[193]....
        /*0780*/ 	.word	0xffffffff


	//   ....[194]....
        /*0784*/ 	.word	0xffffffff


	//   ....[195]....
        /*0788*/ 	.word	0xffffffff


	//   ....[196]....
        /*078c*/ 	.word	0xffffffff


	//   ....[197]....
        /*0790*/ 	.word	0xffffffff


	//   ....[198]....
        /*0794*/ 	.word	0xffffffff


	//   ....[199]....
        /*0798*/ 	.word	0xffffffff


	//   ....[200]....
        /*079c*/ 	.word	0xffffffff


	//   ....[201]....
        /*07a0*/ 	.word	0xffffffff


	//   ....[202]....
        /*07a4*/ 	.word	0xffffffff


	//   ....[203]....
        /*07a8*/ 	.word	0xffffffff


	//   ....[204]....
        /*07ac*/ 	.word	0xffffffff


	//   ....[205]....
        /*07b0*/ 	.word	0xffffffff


	//   ....[206]....
        /*07b4*/ 	.word	0xffffffff


	//   ....[207]....
        /*07b8*/ 	.word	0xffffffff


	//   ....[208]....
        /*07bc*/ 	.word	0xffffffff


	//   ....[209]....
        /*07c0*/ 	.word	0xffffffff


	//   ....[210]....
        /*07c4*/ 	.word	0xffffffff


	//   ....[211]....
        /*07c8*/ 	.word	0xffffffff


	//   ....[212]....
        /*07cc*/ 	.word	0xffffffff


	//   ....[213]....
        /*07d0*/ 	.word	0xffffffff


	//   ....[214]....
        /*07d4*/ 	.word	0xffffffff


	//   ....[215]....
        /*07d8*/ 	.word	0xffffffff


	//   ....[216]....
        /*07dc*/ 	.word	0xffffffff


	//   ....[217]....
        /*07e0*/ 	.word	0xffffffff


	//   ....[218]....
        /*07e4*/ 	.word	0xffffffff


	//   ....[219]....
        /*07e8*/ 	.word	0xffffffff


	//   ....[220]....
        /*07ec*/ 	.word	0xffffffff


	//   ....[221]....
        /*07f0*/ 	.word	0xffffffff


	//   ....[222]....
        /*07f4*/ 	.word	0xffffffff


	//   ....[223]....
        /*07f8*/ 	.word	0xffffffff


	//   ....[224]....
        /*07fc*/ 	.word	0xffffffff


	//   ....[225]....
        /*0800*/ 	.word	0xffffffff


	//   ....[226]....
        /*0804*/ 	.word	0xffffffff


	//   ....[227]....
        /*0808*/ 	.word	0xffffffff


	//   ....[228]....
        /*080c*/ 	.word	0xffffffff


	//   ....[229]....
        /*0810*/ 	.word	0xffffffff


	//   ....[230]....
        /*0814*/ 	.word	0xffffffff


	//   ....[231]....
        /*0818*/ 	.word	0xffffffff


	//   ....[232]....
        /*081c*/ 	.word	0xffffffff


	//   ....[233]....
        /*0820*/ 	.word	0xffffffff


	//   ....[234]....
        /*0824*/ 	.word	0xffffffff


	//   ....[235]....
        /*0828*/ 	.word	0xffffffff


	//   ....[236]....
        /*082c*/ 	.word	0xffffffff


	//   ....[237]....
        /*0830*/ 	.word	0xffffffff


	//   ....[238]....
        /*0834*/ 	.word	0xffffffff


	//   ....[239]....
        /*0838*/ 	.word	0xffffffff


	//   ....[240]....
        /*083c*/ 	.word	0xffffffff


	//   ....[241]....
        /*0840*/ 	.word	0xffffffff


	//   ....[242]....
        /*0844*/ 	.word	0xffffffff


	//   ....[243]....
        /*0848*/ 	.word	0xffffffff


	//   ....[244]....
        /*084c*/ 	.word	0xffffffff


	//   ....[245]....
        /*0850*/ 	.word	0xffffffff


	//   ....[246]....
        /*0854*/ 	.word	0xffffffff


	//   ....[247]....
        /*0858*/ 	.word	0xffffffff


	//   ....[248]....
        /*085c*/ 	.word	0xffffffff


	//   ....[249]....
        /*0860*/ 	.word	0xffffffff


	//   ....[250]....
        /*0864*/ 	.word	0xffffffff


	//   ....[251]....
        /*0868*/ 	.word	0xffffffff


	//   ....[252]....
        /*086c*/ 	.word	0xffffffff


	//   ....[253]....
        /*0870*/ 	.word	0xffffffff


	//   ....[254]....
        /*0874*/ 	.word	0xffffffff


	//   ....[255]....
        /*0878*/ 	.word	0xffffffff


	//   ....[0]....
        /*087c*/ 	.word	0xffffffff


	//   ....[1]....
        /*0880*/ 	.word	0xffffffff


	//   ....[2]....
        /*0884*/ 	.word	0xffffffff


	//   ....[3]....
        /*0888*/ 	.word	0xffffffff


	//   ....[4]....
        /*088c*/ 	.word	0xffffffff


	//   ....[5]....
        /*0890*/ 	.word	0xffffffff


	//   ....[6]....
        /*0894*/ 	.word	0xffffffff


	//   ....[7]....
        /*0898*/ 	.word	0xffffffff


	//   ....[8]....
        /*089c*/ 	.word	0xffffffff


	//   ....[9]....
        /*08a0*/ 	.word	0xffffffff


	//   ....[10]....
        /*08a4*/ 	.word	0xffffffff


	//   ....[11]....
        /*08a8*/ 	.word	0xffffffff


	//   ....[12]....
        /*08ac*/ 	.word	0xffffffff


	//   ....[13]....
        /*08b0*/ 	.word	0xffffffff


	//   ....[14]....
        /*08b4*/ 	.word	0xffffffff


	//   ....[15]....
        /*08b8*/ 	.word	0xffffffff


	//   ....[16]....
        /*08bc*/ 	.word	0xffffffff


	//   ....[17]....
        /*08c0*/ 	.word	0xffffffff


	//   ....[18]....
        /*08c4*/ 	.word	0xffffffff


	//   ....[19]....
        /*08c8*/ 	.word	0xffffffff


	//   ....[20]....
        /*08cc*/ 	.word	0xffffffff


	//   ....[21]....
        /*08d0*/ 	.word	0xffffffff


	//   ....[22]....
        /*08d4*/ 	.word	0xffffffff


	//   ....[23]....
        /*08d8*/ 	.word	0xffffffff


	//   ....[24]....
        /*08dc*/ 	.word	0xffffffff


	//   ....[25]....
        /*08e0*/ 	.word	0xffffffff


	//   ....[26]....
        /*08e4*/ 	.word	0xffffffff


	//   ....[27]....
        /*08e8*/ 	.word	0xffffffff


	//   ....[28]....
        /*08ec*/ 	.word	0xffffffff


	//   ....[29]....
        /*08f0*/ 	.word	0xffffffff


	//   ....[30]....
        /*08f4*/ 	.word	0xffffffff


	//   ....[31]....
        /*08f8*/ 	.word	0xffffffff


	//   ....[32]....
        /*08fc*/ 	.word	0xffffffff


	//   ....[33]....
        /*0900*/ 	.word	0xffffffff


	//   ....[34]....
        /*0904*/ 	.word	0xffffffff


	//   ....[35]....
        /*0908*/ 	.word	0xffffffff


	//   ....[36]....
        /*090c*/ 	.word	0xffffffff


	//   ....[37]....
        /*0910*/ 	.word	0xffffffff


	//   ....[38]....
        /*0914*/ 	.word	0xffffffff


	//   ....[39]....
        /*0918*/ 	.word	0xffffffff


	//   ....[40]....
        /*091c*/ 	.word	0xffffffff


	//   ....[41]....
        /*0920*/ 	.word	0xffffffff


	//   ....[42]....
        /*0924*/ 	.word	0xffffffff


	//   ....[43]....
        /*0928*/ 	.word	0xffffffff


	//   ....[44]....
        /*092c*/ 	.word	0xffffffff


	//   ....[45]....
        /*0930*/ 	.word	0xffffffff


	//   ....[46]....
        /*0934*/ 	.word	0xffffffff


	//   ....[47]....
        /*0938*/ 	.word	0xffffffff


	//   ....[48]....
        /*093c*/ 	.word	0xffffffff


	//   ....[49]....
        /*0940*/ 	.word	0xffffffff


	//   ....[50]....
        /*0944*/ 	.word	0xffffffff


	//   ....[51]....
        /*0948*/ 	.word	0xffffffff


	//   ....[52]....
        /*094c*/ 	.word	0xffffffff


	//   ....[53]....
        /*0950*/ 	.word	0xffffffff


	//   ....[54]....
        /*0954*/ 	.word	0xffffffff


	//   ....[55]....
        /*0958*/ 	.word	0xffffffff


	//   ....[56]....
        /*095c*/ 	.word	0xffffffff


	//   ....[57]....
        /*0960*/ 	.word	0xffffffff


	//   ....[58]....
        /*0964*/ 	.word	0xffffffff


	//   ....[59]....
        /*0968*/ 	.word	0xffffffff


	//   ....[60]....
        /*096c*/ 	.word	0xffffffff


	//   ....[61]....
        /*0970*/ 	.word	0xffffffff


	//   ....[62]....
        /*0974*/ 	.word	0xffffffff


	//   ....[63]....
        /*0978*/ 	.word	0xffffffff


	//   ....[64]....
        /*097c*/ 	.word	0xffffffff


	//   ....[65]....
        /*0980*/ 	.word	0xffffffff


	//   ....[66]....
        /*0984*/ 	.word	0xffffffff


	//   ....[67]....
        /*0988*/ 	.word	0xffffffff


	//   ....[68]....
        /*098c*/ 	.word	0xffffffff


	//   ....[69]....
        /*0990*/ 	.word	0xffffffff


	//   ....[70]....
        /*0994*/ 	.word	0xffffffff


	//   ....[71]....
        /*0998*/ 	.word	0xffffffff


	//   ....[72]....
        /*099c*/ 	.word	0xffffffff


	//   ....[73]....
        /*09a0*/ 	.word	0xffffffff


	//   ....[74]....
        /*09a4*/ 	.word	0xffffffff


	//   ....[75]....
        /*09a8*/ 	.word	0xffffffff


	//   ....[76]....
        /*09ac*/ 	.word	0xffffffff


	//   ....[77]....
        /*09b0*/ 	.word	0xffffffff


	//   ....[78]....
        /*09b4*/ 	.word	0xffffffff


	//   ....[79]....
        /*09b8*/ 	.word	0xffffffff


	//   ....[80]....
        /*09bc*/ 	.word	0xffffffff


	//   ....[81]....
        /*09c0*/ 	.word	0xffffffff


	//   ....[82]....
        /*09c4*/ 	.word	0xffffffff


	//   ....[83]....
        /*09c8*/ 	.word	0xffffffff


	//   ....[84]....
        /*09cc*/ 	.word	0xffffffff


	//   ....[85]....
        /*09d0*/ 	.word	0xffffffff


	//   ....[86]....
        /*09d4*/ 	.word	0xffffffff


	//   ....[87]....
        /*09d8*/ 	.word	0xffffffff


	//   ....[88]....
        /*09dc*/ 	.word	0xffffffff


	//   ....[89]....
        /*09e0*/ 	.word	0xffffffff


	//   ....[90]....
        /*09e4*/ 	.word	0xffffffff


	//   ....[91]....
        /*09e8*/ 	.word	0xffffffff


	//   ....[92]....
        /*09ec*/ 	.word	0xffffffff


	//   ....[93]....
        /*09f0*/ 	.word	0xffffffff


	//   ....[94]....
        /*09f4*/ 	.word	0xffffffff


	//   ....[95]....
        /*09f8*/ 	.word	0xffffffff


	//   ....[96]....
        /*09fc*/ 	.word	0xffffffff


	//   ....[97]....
        /*0a00*/ 	.word	0xffffffff


	//   ....[98]....
        /*0a04*/ 	.word	0xffffffff


	//   ....[99]....
        /*0a08*/ 	.word	0xffffffff


	//   ....[100]....
        /*0a0c*/ 	.word	0xffffffff


	//   ....[101]....
        /*0a10*/ 	.word	0xffffffff


	//   ....[102]....
        /*0a14*/ 	.word	0xffffffff


	//   ....[103]....
        /*0a18*/ 	.word	0xffffffff


	//   ....[104]....
        /*0a1c*/ 	.word	0xffffffff


	//   ....[105]....
        /*0a20*/ 	.word	0xffffffff


	//   ....[106]....
        /*0a24*/ 	.word	0xffffffff


	//   ....[107]....
        /*0a28*/ 	.word	0xffffffff


	//   ....[108]....
        /*0a2c*/ 	.word	0xffffffff


	//   ....[109]....
        /*0a30*/ 	.word	0xffffffff


	//   ....[110]....
        /*0a34*/ 	.word	0xffffffff


	//   ....[111]....
        /*0a38*/ 	.word	0xffffffff


	//   ....[112]....
        /*0a3c*/ 	.word	0xffffffff


	//   ....[113]....
        /*0a40*/ 	.word	0xffffffff


	//   ....[114]....
        /*0a44*/ 	.word	0xffffffff


	//   ....[115]....
        /*0a48*/ 	.word	0xffffffff


	//   ....[116]....
        /*0a4c*/ 	.word	0xffffffff


	//   ....[117]....
        /*0a50*/ 	.word	0xffffffff


	//   ....[118]....
        /*0a54*/ 	.word	0xffffffff


	//   ....[119]....
        /*0a58*/ 	.word	0xffffffff


	//   ....[120]....
        /*0a5c*/ 	.word	0xffffffff


	//   ....[121]....
        /*0a60*/ 	.word	0xffffffff


	//   ....[122]....
        /*0a64*/ 	.word	0xffffffff


	//   ....[123]....
        /*0a68*/ 	.word	0xffffffff


	//   ....[124]....
        /*0a6c*/ 	.word	0xffffffff


	//   ....[125]....
        /*0a70*/ 	.word	0xffffffff


	//   ....[126]....
        /*0a74*/ 	.word	0xffffffff


	//   ....[127]....
        /*0a78*/ 	.word	0xffffffff


	//   ....[128]....
        /*0a7c*/ 	.word	0xffffffff


	//   ....[129]....
        /*0a80*/ 	.word	0xffffffff


	//   ....[130]....
        /*0a84*/ 	.word	0xffffffff


	//   ....[131]....
        /*0a88*/ 	.word	0xffffffff


	//   ....[132]....
        /*0a8c*/ 	.word	0xffffffff


	//   ....[133]....
        /*0a90*/ 	.word	0xffffffff


	//   ....[134]....
        /*0a94*/ 	.word	0xffffffff


	//   ....[135]....
        /*0a98*/ 	.word	0xffffffff


	//   ....[136]....
        /*0a9c*/ 	.word	0xffffffff


	//   ....[137]....
        /*0aa0*/ 	.word	0xffffffff


	//   ....[138]....
        /*0aa4*/ 	.word	0xffffffff


	//   ....[139]....
        /*0aa8*/ 	.word	0xffffffff


	//   ....[140]....
        /*0aac*/ 	.word	0xffffffff


	//   ....[141]....
        /*0ab0*/ 	.word	0xffffffff


	//   ....[142]....
        /*0ab4*/ 	.word	0xffffffff


	//   ....[143]....
        /*0ab8*/ 	.word	0xffffffff


	//   ....[144]....
        /*0abc*/ 	.word	0xffffffff


	//   ....[145]....
        /*0ac0*/ 	.word	0xffffffff


	//   ....[146]....
        /*0ac4*/ 	.word	0xffffffff


	//   ....[147]....
        /*0ac8*/ 	.word	0xffffffff


	//   ....[148]....
        /*0acc*/ 	.word	0xffffffff


	//   ....[149]....
        /*0ad0*/ 	.word	0xffffffff


	//   ....[150]....
        /*0ad4*/ 	.word	0xffffffff


	//   ....[151]....
        /*0ad8*/ 	.word	0xffffffff


	//   ....[152]....
        /*0adc*/ 	.word	0xffffffff


	//   ....[153]....
        /*0ae0*/ 	.word	0xffffffff


	//   ....[154]....
        /*0ae4*/ 	.word	0xffffffff


	//   ....[155]....
        /*0ae8*/ 	.word	0xffffffff


	//   ....[156]....
        /*0aec*/ 	.word	0xffffffff


	//   ....[157]....
        /*0af0*/ 	.word	0xffffffff


	//   ....[158]....
        /*0af4*/ 	.word	0xffffffff


	//   ....[159]....
        /*0af8*/ 	.word	0xffffffff


	//   ....[160]....
        /*0afc*/ 	.word	0xffffffff


	//   ....[161]....
        /*0b00*/ 	.word	0xffffffff


	//   ....[162]....
        /*0b04*/ 	.word	0xffffffff


	//   ....[163]....
        /*0b08*/ 	.word	0xffffffff


	//   ....[164]....
        /*0b0c*/ 	.word	0xffffffff


	//   ....[165]....
        /*0b10*/ 	.word	0xffffffff


	//   ....[166]....
        /*0b14*/ 	.word	0xffffffff


	//   ....[167]....
        /*0b18*/ 	.word	0xffffffff


	//   ....[168]....
        /*0b1c*/ 	.word	0xffffffff


	//   ....[169]....
        /*0b20*/ 	.word	0xffffffff


	//   ....[170]....
        /*0b24*/ 	.word	0xffffffff


	//   ....[171]....
        /*0b28*/ 	.word	0xffffffff


	//   ....[172]....
        /*0b2c*/ 	.word	0xffffffff


	//   ....[173]....
        /*0b30*/ 	.word	0xffffffff


	//   ....[174]....
        /*0b34*/ 	.word	0xffffffff


	//   ....[175]....
        /*0b38*/ 	.word	0xffffffff


	//   ....[176]....
        /*0b3c*/ 	.word	0xffffffff


	//   ....[177]....
        /*0b40*/ 	.word	0xffffffff


	//   ....[178]....
        /*0b44*/ 	.word	0xffffffff


	//   ....[179]....
        /*0b48*/ 	.word	0xffffffff


	//   ....[180]....
        /*0b4c*/ 	.word	0xffffffff


	//   ....[181]....
        /*0b50*/ 	.word	0xffffffff


	//   ....[182]....
        /*0b54*/ 	.word	0xffffffff


	//   ....[183]....
        /*0b58*/ 	.word	0xffffffff


	//   ....[184]....
        /*0b5c*/ 	.word	0xffffffff


	//   ....[185]....
        /*0b60*/ 	.word	0xffffffff


	//   ....[186]....
        /*0b64*/ 	.word	0xffffffff


	//   ....[187]....
        /*0b68*/ 	.word	0xffffffff


	//   ....[188]....
        /*0b6c*/ 	.word	0xffffffff


	//   ....[189]....
        /*0b70*/ 	.word	0xffffffff


	//   ....[190]....
        /*0b74*/ 	.word	0xffffffff


	//   ....[191]....
        /*0b78*/ 	.word	0xffffffff


	//   ....[192]....
        /*0b7c*/ 	.word	0xffffffff


	//   ....[193]....
        /*0b80*/ 	.word	0xffffffff


	//   ....[194]....
        /*0b84*/ 	.word	0xffffffff


	//   ....[195]....
        /*0b88*/ 	.word	0xffffffff


	//   ....[196]....
        /*0b8c*/ 	.word	0xffffffff


	//   ....[197]....
        /*0b90*/ 	.word	0xffffffff


	//   ....[198]....
        /*0b94*/ 	.word	0xffffffff


	//   ....[199]....
        /*0b98*/ 	.word	0xffffffff


	//   ....[200]....
        /*0b9c*/ 	.word	0xffffffff


	//   ....[201]....
        /*0ba0*/ 	.word	0xffffffff


	//   ....[202]....
        /*0ba4*/ 	.word	0xffffffff


	//   ....[203]....
        /*0ba8*/ 	.word	0xffffffff


	//   ....[204]....
        /*0bac*/ 	.word	0xffffffff


	//   ....[205]....
        /*0bb0*/ 	.word	0xffffffff


	//   ....[206]....
        /*0bb4*/ 	.word	0xffffffff


	//   ....[207]....
        /*0bb8*/ 	.word	0xffffffff


	//   ....[208]....
        /*0bbc*/ 	.word	0xffffffff


	//   ....[209]....
        /*0bc0*/ 	.word	0xffffffff


	//   ....[210]....
        /*0bc4*/ 	.word	0xffffffff


	//   ....[211]....
        /*0bc8*/ 	.word	0xffffffff


	//   ....[212]....
        /*0bcc*/ 	.word	0xffffffff


	//   ....[213]....
        /*0bd0*/ 	.word	0xffffffff


	//   ....[214]....
        /*0bd4*/ 	.word	0xffffffff


	//   ....[215]....
        /*0bd8*/ 	.word	0xffffffff


	//   ....[216]....
        /*0bdc*/ 	.word	0xffffffff


	//   ....[217]....
        /*0be0*/ 	.word	0xffffffff


	//   ....[218]....
        /*0be4*/ 	.word	0xffffffff


	//   ....[219]....
        /*0be8*/ 	.word	0xffffffff


	//   ....[220]....
        /*0bec*/ 	.word	0xffffffff


	//   ....[221]....
        /*0bf0*/ 	.word	0xffffffff


	//   ....[222]....
        /*0bf4*/ 	.word	0xffffffff


	//   ....[223]....
        /*0bf8*/ 	.word	0xffffffff


	//   ....[224]....
        /*0bfc*/ 	.word	0xffffffff


	//   ....[225]....
        /*0c00*/ 	.word	0xffffffff


	//   ....[226]....
        /*0c04*/ 	.word	0xffffffff


	//   ....[227]....
        /*0c08*/ 	.word	0xffffffff


	//   ....[228]....
        /*0c0c*/ 	.word	0xffffffff


	//   ....[229]....
        /*0c10*/ 	.word	0xffffffff


	//   ....[230]....
        /*0c14*/ 	.word	0xffffffff


	//   ....[231]....
        /*0c18*/ 	.word	0xffffffff


	//   ....[232]....
        /*0c1c*/ 	.word	0xffffffff


	//   ....[233]....
        /*0c20*/ 	.word	0xffffffff


	//   ....[234]....
        /*0c24*/ 	.word	0xffffffff


	//   ....[235]....
        /*0c28*/ 	.word	0xffffffff


	//   ....[236]....
        /*0c2c*/ 	.word	0xffffffff


	//   ....[237]....
        /*0c30*/ 	.word	0xffffffff


	//   ....[238]....
        /*0c34*/ 	.word	0xffffffff


	//   ....[239]....
        /*0c38*/ 	.word	0xffffffff


	//   ....[240]....
        /*0c3c*/ 	.word	0xffffffff


	//   ....[241]....
        /*0c40*/ 	.word	0xffffffff


	//   ....[242]....
        /*0c44*/ 	.word	0xffffffff


	//   ....[243]....
        /*0c48*/ 	.word	0xffffffff


	//   ....[244]....
        /*0c4c*/ 	.word	0xffffffff


	//   ....[245]....
        /*0c50*/ 	.word	0xffffffff


	//   ....[246]....
        /*0c54*/ 	.word	0xffffffff


	//   ....[247]....
        /*0c58*/ 	.word	0xffffffff


	//   ....[248]....
        /*0c5c*/ 	.word	0xffffffff


	//   ....[249]....
        /*0c60*/ 	.word	0xffffffff


	//   ....[250]....
        /*0c64*/ 	.word	0xffffffff


	//   ....[251]....
        /*0c68*/ 	.word	0xffffffff


	//   ....[252]....
        /*0c6c*/ 	.word	0xffffffff


	//   ....[253]....
        /*0c70*/ 	.word	0xffffffff


	//   ....[254]....
        /*0c74*/ 	.word	0xffffffff


	//   ....[255]....
        /*0c78*/ 	.word	0xffffffff


	//   ....[0]....
        /*0c7c*/ 	.word	0xffffffff


	//   ....[1]....
        /*0c80*/ 	.word	0xffffffff


	//   ....[2]....
        /*0c84*/ 	.word	0xffffffff


	//   ....[3]....
        /*0c88*/ 	.word	0xffffffff


	//   ....[4]....
        /*0c8c*/ 	.word	0xffffffff


	//   ....[5]....
        /*0c90*/ 	.word	0xffffffff


	//   ....[6]....
        /*0c94*/ 	.word	0xffffffff


	//   ....[7]....
        /*0c98*/ 	.word	0xffffffff


	//   ....[8]....
        /*0c9c*/ 	.word	0xffffffff


	//   ....[9]....
        /*0ca0*/ 	.word	0xffffffff


	//   ....[10]....
        /*0ca4*/ 	.word	0xffffffff


	//   ....[11]....
        /*0ca8*/ 	.word	0xffffffff


	//   ....[12]....
        /*0cac*/ 	.word	0xffffffff


	//   ....[13]....
        /*0cb0*/ 	.word	0xffffffff


	//   ....[14]....
        /*0cb4*/ 	.word	0xffffffff


	//   ....[15]....
        /*0cb8*/ 	.word	0xffffffff


	//   ....[16]....
        /*0cbc*/ 	.word	0xffffffff


	//   ....[17]....
        /*0cc0*/ 	.word	0xffffffff


	//   ....[18]....
        /*0cc4*/ 	.word	0xffffffff


	//   ....[19]....
        /*0cc8*/ 	.word	0xffffffff


	//   ....[20]....
        /*0ccc*/ 	.word	0xffffffff


	//   ....[21]....
        /*0cd0*/ 	.word	0xffffffff


	//   ....[22]....
        /*0cd4*/ 	.word	0xffffffff


	//   ....[23]....
        /*0cd8*/ 	.word	0xffffffff


	//   ....[24]....
        /*0cdc*/ 	.word	0xffffffff


	//   ....[25]....
        /*0ce0*/ 	.word	0xffffffff


	//   ....[26]....
        /*0ce4*/ 	.word	0xffffffff


	//   ....[27]....
        /*0ce8*/ 	.word	0xffffffff


	//   ....[28]....
        /*0cec*/ 	.word	0xffffffff


	//   ....[29]....
        /*0cf0*/ 	.word	0xffffffff


	//   ....[30]....
        /*0cf4*/ 	.word	0xffffffff


	//   ....[31]....
        /*0cf8*/ 	.word	0xffffffff


	//   ....[32]....
        /*0cfc*/ 	.word	0xffffffff


	//   ....[33]....
        /*0d00*/ 	.word	0xffffffff


	//   ....[34]....
        /*0d04*/ 	.word	0xffffffff


	//   ....[35]....
        /*0d08*/ 	.word	0xffffffff


	//   ....[36]....
        /*0d0c*/ 	.word	0xffffffff


	//   ....[37]....
        /*0d10*/ 	.word	0xffffffff


	//   ....[38]....
        /*0d14*/ 	.word	0xffffffff


	//   ....[39]....
        /*0d18*/ 	.word	0xffffffff


	//   ....[40]....
        /*0d1c*/ 	.word	0xffffffff


	//   ....[41]....
        /*0d20*/ 	.word	0xffffffff


	//   ....[42]....
        /*0d24*/ 	.word	0xffffffff


	//   ....[43]....
        /*0d28*/ 	.word	0xffffffff


	//   ....[44]....
        /*0d2c*/ 	.word	0xffffffff


	//   ....[45]....
        /*0d30*/ 	.word	0xffffffff


	//   ....[46]....
        /*0d34*/ 	.word	0xffffffff


	//   ....[47]....
        /*0d38*/ 	.word	0xffffffff


	//   ....[48]....
        /*0d3c*/ 	.word	0xffffffff


	//   ....[49]....
        /*0d40*/ 	.word	0xffffffff


	//   ....[50]....
        /*0d44*/ 	.word	0xffffffff


	//   ....[51]....
        /*0d48*/ 	.word	0xffffffff


	//   ....[52]....
        /*0d4c*/ 	.word	0xffffffff


	//   ....[53]....
        /*0d50*/ 	.word	0xffffffff


	//   ....[54]....
        /*0d54*/ 	.word	0xffffffff


	//   ....[55]....
        /*0d58*/ 	.word	0xffffffff


	//   ....[56]....
        /*0d5c*/ 	.word	0xffffffff


	//   ....[57]....
        /*0d60*/ 	.word	0xffffffff


	//   ....[58]....
        /*0d64*/ 	.word	0xffffffff


	//   ....[59]....
        /*0d68*/ 	.word	0xffffffff


	//   ....[60]....
        /*0d6c*/ 	.word	0xffffffff


	//   ....[61]....
        /*0d70*/ 	.word	0xffffffff


	//   ....[62]....
        /*0d74*/ 	.word	0xffffffff


	//   ....[63]....
        /*0d78*/ 	.word	0xffffffff


	//   ....[64]....
        /*0d7c*/ 	.word	0xffffffff


	//   ....[65]....
        /*0d80*/ 	.word	0xffffffff


	//   ....[66]....
        /*0d84*/ 	.word	0xffffffff


	//   ....[67]....
        /*0d88*/ 	.word	0xffffffff


	//   ....[68]....
        /*0d8c*/ 	.word	0xffffffff


	//   ....[69]....
        /*0d90*/ 	.word	0xffffffff


	//   ....[70]....
        /*0d94*/ 	.word	0xffffffff


	//   ....[71]....
        /*0d98*/ 	.word	0xffffffff


	//   ....[72]....
        /*0d9c*/ 	.word	0xffffffff


	//   ....[73]....
        /*0da0*/ 	.word	0xffffffff


	//   ....[74]....
        /*0da4*/ 	.word	0xffffffff


	//   ....[75]....
        /*0da8*/ 	.word	0xffffffff


	//   ....[76]....
        /*0dac*/ 	.word	0xffffffff


	//   ....[77]....
        /*0db0*/ 	.word	0xffffffff


	//   ....[78]....
        /*0db4*/ 	.word	0xffffffff


	//   ....[79]....
        /*0db8*/ 	.word	0xffffffff


	//   ....[80]....
        /*0dbc*/ 	.word	0xffffffff


	//   ....[81]....
        /*0dc0*/ 	.word	0xffffffff


	//   ....[82]....
        /*0dc4*/ 	.word	0xffffffff


	//   ....[83]....
        /*0dc8*/ 	.word	0xffffffff


	//   ....[84]....
        /*0dcc*/ 	.word	0xffffffff


	//   ....[85]....
        /*0dd0*/ 	.word	0xffffffff


	//   ....[86]....
        /*0dd4*/ 	.word	0xffffffff


	//   ....[87]....
        /*0dd8*/ 	.word	0xffffffff


	//   ....[88]....
        /*0ddc*/ 	.word	0xffffffff


	//   ....[89]....
        /*0de0*/ 	.word	0xffffffff


	//   ....[90]....
        /*0de4*/ 	.word	0xffffffff


	//   ....[91]....
        /*0de8*/ 	.word	0xffffffff


	//   ....[92]....
        /*0dec*/ 	.word	0xffffffff


	//   ....[93]....
        /*0df0*/ 	.word	0xffffffff


	//   ....[94]....
        /*0df4*/ 	.word	0xffffffff


	//   ....[95]....
        /*0df8*/ 	.word	0xffffffff


	//   ....[96]....
        /*0dfc*/ 	.word	0xffffffff


	//   ....[97]....
        /*0e00*/ 	.word	0xffffffff


	//   ....[98]....
        /*0e04*/ 	.word	0xffffffff


	//   ....[99]....
        /*0e08*/ 	.word	0xffffffff


	//   ....[100]....
        /*0e0c*/ 	.word	0xffffffff


	//   ....[101]....
        /*0e10*/ 	.word	0xffffffff


	//   ....[102]....
        /*0e14*/ 	.word	0xffffffff


	//   ....[103]....
        /*0e18*/ 	.word	0xffffffff


	//   ....[104]....
        /*0e1c*/ 	.word	0xffffffff


	//   ....[105]....
        /*0e20*/ 	.word	0xffffffff


	//   ....[106]....
        /*0e24*/ 	.word	0xffffffff


	//   ....[107]....
        /*0e28*/ 	.word	0xffffffff


	//   ....[108]....
        /*0e2c*/ 	.word	0xffffffff


	//   ....[109]....
        /*0e30*/ 	.word	0xffffffff


	//   ....[110]....
        /*0e34*/ 	.word	0xffffffff


	//   ....[111]....
        /*0e38*/ 	.word	0xffffffff


	//   ....[112]....
        /*0e3c*/ 	.word	0xffffffff


	//   ....[113]....
        /*0e40*/ 	.word	0xffffffff


	//   ....[114]....
        /*0e44*/ 	.word	0xffffffff


	//   ....[115]....
        /*0e48*/ 	.word	0xffffffff


	//   ....[116]....
        /*0e4c*/ 	.word	0xffffffff


	//   ....[117]....
        /*0e50*/ 	.word	0xffffffff


	//   ....[118]....
        /*0e54*/ 	.word	0xffffffff


	//   ....[119]....
        /*0e58*/ 	.word	0xffffffff


	//   ....[120]....
        /*0e5c*/ 	.word	0xffffffff


	//   ....[121]....
        /*0e60*/ 	.word	0xffffffff


	//   ....[122]....
        /*0e64*/ 	.word	0xffffffff


	//   ....[123]....
        /*0e68*/ 	.word	0xffffffff


	//   ....[124]....
        /*0e6c*/ 	.word	0xffffffff


	//   ....[125]....
        /*0e70*/ 	.word	0xffffffff


	//   ....[126]....
        /*0e74*/ 	.word	0xffffffff


	//   ....[127]....
        /*0e78*/ 	.word	0xffffffff


	//   ....[128]....
        /*0e7c*/ 	.word	0xffffffff


	//   ....[129]....
        /*0e80*/ 	.word	0xffffffff


	//   ....[130]....
        /*0e84*/ 	.word	0xffffffff


	//   ....[131]....
        /*0e88*/ 	.word	0xffffffff


	//   ....[132]....
        /*0e8c*/ 	.word	0xffffffff


	//   ....[133]....
        /*0e90*/ 	.word	0xffffffff


	//   ....[134]....
        /*0e94*/ 	.word	0xffffffff


	//   ....[135]....
        /*0e98*/ 	.word	0xffffffff


	//   ....[136]....
        /*0e9c*/ 	.word	0xffffffff


	//   ....[137]....
        /*0ea0*/ 	.word	0xffffffff


	//   ....[138]....
        /*0ea4*/ 	.word	0xffffffff


	//   ....[139]....
        /*0ea8*/ 	.word	0xffffffff


	//   ....[140]....
        /*0eac*/ 	.word	0xffffffff


	//   ....[141]....
        /*0eb0*/ 	.word	0xffffffff


	//   ....[142]....
        /*0eb4*/ 	.word	0xffffffff


	//   ....[143]....
        /*0eb8*/ 	.word	0xffffffff


	//   ....[144]....
        /*0ebc*/ 	.word	0xffffffff


	//   ....[145]....
        /*0ec0*/ 	.word	0xffffffff


	//   ....[146]....
        /*0ec4*/ 	.word	0xffffffff


	//   ....[147]....
        /*0ec8*/ 	.word	0xffffffff


	//   ....[148]....
        /*0ecc*/ 	.word	0xffffffff


	//   ....[149]....
        /*0ed0*/ 	.word	0xffffffff


	//   ....[150]....
        /*0ed4*/ 	.word	0xffffffff


	//   ....[151]....
        /*0ed8*/ 	.word	0xffffffff


	//   ....[152]....
        /*0edc*/ 	.word	0xffffffff


	//   ....[153]....
        /*0ee0*/ 	.word	0xffffffff


	//   ....[154]....
        /*0ee4*/ 	.word	0xffffffff


	//   ....[155]....
        /*0ee8*/ 	.word	0xffffffff


	//   ....[156]....
        /*0eec*/ 	.word	0xffffffff


	//   ....[157]....
        /*0ef0*/ 	.word	0xffffffff


	//   ....[158]....
        /*0ef4*/ 	.word	0xffffffff


	//   ....[159]....
        /*0ef8*/ 	.word	0xffffffff


	//   ....[160]....
        /*0efc*/ 	.word	0xffffffff


	//   ....[161]....
        /*0f00*/ 	.word	0xffffffff


	//   ....[162]....
        /*0f04*/ 	.word	0xffffffff


	//   ....[163]....
        /*0f08*/ 	.word	0xffffffff


	//   ....[164]....
        /*0f0c*/ 	.word	0xffffffff


	//   ....[165]....
        /*0f10*/ 	.word	0xffffffff


	//   ....[166]....
        /*0f14*/ 	.word	0xffffffff


	//   ....[167]....
        /*0f18*/ 	.word	0xffffffff


	//   ....[168]....
        /*0f1c*/ 	.word	0xffffffff


	//   ....[169]....
        /*0f20*/ 	.word	0xffffffff


	//   ....[170]....
        /*0f24*/ 	.word	0xffffffff


	//   ....[171]....
        /*0f28*/ 	.word	0xffffffff


	//   ....[172]....
        /*0f2c*/ 	.word	0xffffffff


	//   ....[173]....
        /*0f30*/ 	.word	0xffffffff


	//   ....[174]....
        /*0f34*/ 	.word	0xffffffff


	//   ....[175]....
        /*0f38*/ 	.word	0xffffffff


	//   ....[176]....
        /*0f3c*/ 	.word	0xffffffff


	//   ....[177]....
        /*0f40*/ 	.word	0xffffffff


	//   ....[178]....
        /*0f44*/ 	.word	0xffffffff


	//   ....[179]....
        /*0f48*/ 	.word	0xffffffff


	//   ....[180]....
        /*0f4c*/ 	.word	0xffffffff


	//   ....[181]....
        /*0f50*/ 	.word	0xffffffff


	//   ....[182]....
        /*0f54*/ 	.word	0xffffffff


	//   ....[183]....
        /*0f58*/ 	.word	0xffffffff


	//   ....[184]....
        /*0f5c*/ 	.word	0xffffffff


	//   ....[185]....
        /*0f60*/ 	.word	0xffffffff


	//   ....[186]....
        /*0f64*/ 	.word	0xffffffff


	//   ....[187]....
        /*0f68*/ 	.word	0xffffffff


	//   ....[188]....
        /*0f6c*/ 	.word	0xffffffff


	//   ....[189]....
        /*0f70*/ 	.word	0xffffffff


	//   ....[190]....
        /*0f74*/ 	.word	0xffffffff


	//   ....[191]....
        /*0f78*/ 	.word	0xffffffff


	//   ....[192]....
        /*0f7c*/ 	.word	0xffffffff


	//   ....[193]....
        /*0f80*/ 	.word	0xffffffff


	//   ....[194]....
        /*0f84*/ 	.word	0xffffffff


	//   ....[195]....
        /*0f88*/ 	.word	0xffffffff


	//   ....[196]....
        /*0f8c*/ 	.word	0xffffffff


	//   ....[197]....
        /*0f90*/ 	.word	0xffffffff


	//   ....[198]....
        /*0f94*/ 	.word	0xffffffff


	//   ....[199]....
        /*0f98*/ 	.word	0xffffffff


	//   ....[200]....
        /*0f9c*/ 	.word	0xffffffff


	//   ....[201]....
        /*0fa0*/ 	.word	0xffffffff


	//----- nvinfo : EIATTR_COOP_GROUP_INSTR_OFFSETS
	.align		4
.L_486:
        /*0fa4*/ 	.byte	0x04, 0x28
        /*0fa6*/ 	.short	(.L_488 - .L_487)


	//   ....[0]....
.L_487:
        /*0fa8*/ 	.word	0x00003660


	//   ....[1]....
        /*0fac*/ 	.word	0x00003670


	//   ....[2]....
        /*0fb0*/ 	.word	0x00003680


	//   ....[3]....
        /*0fb4*/ 	.word	0x00003690


	//   ....[4]....
        /*0fb8*/ 	.word	0x000036a0


	//   ....[5]....
        /*0fbc*/ 	.word	0x000036b0


	//   ....[6]....
        /*0fc0*/ 	.word	0x000037f0


	//   ....[7]....
        /*0fc4*/ 	.word	0x00003800


	//   ....[8]....
        /*0fc8*/ 	.word	0x00003810


	//   ....[9]....
        /*0fcc*/ 	.word	0x00003820


	//   ....[10]....
        /*0fd0*/ 	.word	0x00003830


	//   ....[11]....
        /*0fd4*/ 	.word	0x00003840


	//   ....[12]....
        /*0fd8*/ 	.word	0x00003850


	//   ....[13]....
        /*0fdc*/ 	.word	0x00003860


	//   ....[14]....
        /*0fe0*/ 	.word	0x00003870


	//   ....[15]....
        /*0fe4*/ 	.word	0x00003880


	//   ....[16]....
        /*0fe8*/ 	.word	0x00003a20


	//   ....[17]....
        /*0fec*/ 	.word	0x00003a30


	//   ....[18]....
        /*0ff0*/ 	.word	0x00003a50


	//   ....[19]....
        /*0ff4*/ 	.word	0x00003a60


	//   ....[20]....
        /*0ff8*/ 	.word	0x00003a70


	//   ....[21]....
        /*0ffc*/ 	.word	0x00003a80


	//   ....[22]....
        /*1000*/ 	.word	0x00003a90


	//   ....[23]....
        /*1004*/ 	.word	0x00003aa0


	//   ....[24]....
        /*1008*/ 	.word	0x00003ac0


	//   ....[25]....
        /*100c*/ 	.word	0x00003ad0


	//   ....[26]....
        /*1010*/ 	.word	0x00003ae0


	//   ....[27]....
        /*1014*/ 	.word	0x00003af0


	//   ....[28]....
        /*1018*/ 	.word	0x00003be0


	//   ....[29]....
        /*101c*/ 	.word	0x00003bf0


	//   ....[30]....
        /*1020*/ 	.word	0x00003c50


	//   ....[31]....
        /*1024*/ 	.word	0x00003c80


	//   ....[32]....
        /*1028*/ 	.word	0x00003cc0


	//   ....[33]....
        /*102c*/ 	.word	0x00003ce0


	//   ....[34]....
        /*1030*/ 	.word	0x00003d10


	//   ....[35]....
        /*1034*/ 	.word	0x00003d20


	//   ....[36]....
        /*1038*/ 	.word	0x00003d30


	//   ....[37]....
        /*103c*/ 	.word	0x00003d40


	//   ....[38]....
        /*1040*/ 	.word	0x00003d50


	//   ....[39]....
        /*1044*/ 	.word	0x00003d60


	//   ....[40]....
        /*1048*/ 	.word	0x00003d70


	//   ....[41]....
        /*104c*/ 	.word	0x00003d80


	//   ....[42]....
        /*1050*/ 	.word	0x00003f50


	//   ....[43]....
        /*1054*/ 	.word	0x00003f60


	//   ....[44]....
        /*1058*/ 	.word	0x00003f70


	//   ....[45]....
        /*105c*/ 	.word	0x00003f80


	//   ....[46]....
        /*1060*/ 	.word	0x00003f90


	//   ....[47]....
        /*1064*/ 	.word	0x00003fa0


	//   ....[48]....
        /*1068*/ 	.word	0x00003fb0


	//   ....[49]....
        /*106c*/ 	.word	0x00003fc0


	//   ....[50]....
        /*1070*/ 	.word	0x00003fd0


	//   ....[51]....
        /*1074*/ 	.word	0x00003fe0


	//   ....[52]....
        /*1078*/ 	.word	0x00003ff0


	//   ....[53]....
        /*107c*/ 	.word	0x00004000


	//   ....[54]....
        /*1080*/ 	.word	0x00004010


	//   ....[55]....
        /*1084*/ 	.word	0x00004020


	//   ....[56]....
        /*1088*/ 	.word	0x00004030


	//   ....[57]....
        /*108c*/ 	.word	0x00004040


	//   ....[58]....
        /*1090*/ 	.word	0x00004050


	//   ....[59]....
        /*1094*/ 	.word	0x00004060


	//   ....[60]....
        /*1098*/ 	.word	0x00004070


	//   ....[61]....
        /*109c*/ 	.word	0x00004080


	//   ....[62]....
        /*10a0*/ 	.word	0x00004090


	//   ....[63]....
        /*10a4*/ 	.word	0x000040a0


	//   ....[64]....
        /*10a8*/ 	.word	0x000040b0


	//   ....[65]....
        /*10ac*/ 	.word	0x000040c0


	//   ....[66]....
        /*10b0*/ 	.word	0x000040d0


	//   ....[67]....
        /*10b4*/ 	.word	0x000040e0


	//   ....[68]....
        /*10b8*/ 	.word	0x000040f0


	//   ....[69]....
        /*10bc*/ 	.word	0x00004100


	//   ....[70]....
        /*10c0*/ 	.word	0x00004110


	//   ....[71]....
        /*10c4*/ 	.word	0x00004120


	//   ....[72]....
        /*10c8*/ 	.word	0x00004130


	//   ....[73]....
        /*10cc*/ 	.word	0x00004140


	//   ....[74]....
        /*10d0*/ 	.word	0x00004150


	//   ....[75]....
        /*10d4*/ 	.word	0x00004160


	//   ....[76]....
        /*10d8*/ 	.word	0x00004170


	//   ....[77]....
        /*10dc*/ 	.word	0x00004180


	//   ....[78]....
        /*10e0*/ 	.word	0x00004190


	//   ....[79]....
        /*10e4*/ 	.word	0x000041a0


	//   ....[80]....
        /*10e8*/ 	.word	0x000042e0


	//   ....[81]....
        /*10ec*/ 	.word	0x000042f0


	//   ....[82]....
        /*10f0*/ 	.word	0x00004300


	//   ....[83]....
        /*10f4*/ 	.word	0x00004310


	//   ....[84]....
        /*10f8*/ 	.word	0x00004320


	//   ....[85]....
        /*10fc*/ 	.word	0x00004330


	//   ....[86]....
        /*1100*/ 	.word	0x00004340


	//   ....[87]....
        /*1104*/ 	.word	0x00004350


	//   ....[88]....
        /*1108*/ 	.word	0x00004360


	//   ....[89]....
        /*110c*/ 	.word	0x00004370


	//   ....[90]....
        /*1110*/ 	.word	0x00004380


	//   ....[91]....
        /*1114*/ 	.word	0x00004390


	//   ....[92]....
        /*1118*/ 	.word	0x000043a0


	//   ....[93]....
        /*111c*/ 	.word	0x000043b0


	//   ....[94]....
        /*1120*/ 	.word	0x000043c0


	//   ....[95]....
        /*1124*/ 	.word	0x000043d0


	//   ....[96]....
        /*1128*/ 	.word	0x000043e0


	//   ....[97]....
        /*112c*/ 	.word	0x000043f0


	//   ....[98]....
        /*1130*/ 	.word	0x00004400


	//   ....[99]....
        /*1134*/ 	.word	0x00004410


	//   ....[100]....
        /*1138*/ 	.word	0x00004420


	//   ....[101]....
        /*113c*/ 	.word	0x00004430


	//   ....[102]....
        /*1140*/ 	.word	0x00004440


	//   ....[103]....
        /*1144*/ 	.word	0x00004450


	//   ....[104]....
        /*1148*/ 	.word	0x00004460


	//   ....[105]....
        /*114c*/ 	.word	0x00004470


	//   ....[106]....
        /*1150*/ 	.word	0x00004480


	//   ....[107]....
        /*1154*/ 	.word	0x00004490


	//   ....[108]....
        /*1158*/ 	.word	0x000044a0


	//   ....[109]....
        /*115c*/ 	.word	0x000044b0


	//   ....[110]....
        /*1160*/ 	.word	0x000044c0


	//   ....[111]....
        /*1164*/ 	.word	0x000044d0


	//   ....[112]....
        /*1168*/ 	.word	0x000044e0


	//   ....[113]....
        /*116c*/ 	.word	0x000044f0


	//   ....[114]....
        /*1170*/ 	.word	0x00004500


	//   ....[115]....
        /*1174*/ 	.word	0x00004510


	//   ....[116]....
        /*1178*/ 	.word	0x00004520


	//   ....[117]....
        /*117c*/ 	.word	0x00004530


	//   ....[118]....
        /*1180*/ 	.word	0x00004670


	//   ....[119]....
        /*1184*/ 	.word	0x00004680


	//   ....[120]....
        /*1188*/ 	.word	0x00004690


	//   ....[121]....
        /*118c*/ 	.word	0x000046a0


	//   ....[122]....
        /*1190*/ 	.word	0x000046b0


	//   ....[123]....
        /*1194*/ 	.word	0x000046c0


	//   ....[124]....
        /*1198*/ 	.word	0x000046d0


	//   ....[125]....
        /*119c*/ 	.word	0x000046e0


	//   ....[126]....
        /*11a0*/ 	.word	0x000046f0


	//   ....[127]....
        /*11a4*/ 	.word	0x00004700


	//   ....[128]....
        /*11a8*/ 	.word	0x00004710


	//   ....[129]....
        /*11ac*/ 	.word	0x00004720


	//   ....[130]....
        /*11b0*/ 	.word	0x00004730


	//   ....[131]....
        /*11b4*/ 	.word	0x00004740


	//   ....[132]....
        /*11b8*/ 	.word	0x00004750


	//   ....[133]....
        /*11bc*/ 	.word	0x00004760


	//   ....[134]....
        /*11c0*/ 	.word	0x00004770


	//   ....[135]....
        /*11c4*/ 	.word	0x00004780


	//   ....[136]....
        /*11c8*/ 	.word	0x00004790


	//   ....[137]....
        /*11cc*/ 	.word	0x000047a0


	//   ....[138]....
        /*11d0*/ 	.word	0x000047b0


	//   ....[139]....
        /*11d4*/ 	.word	0x000047c0


	//   ....[140]....
        /*11d8*/ 	.word	0x000047d0


	//   ....[141]....
        /*11dc*/ 	.word	0x000047e0


	//   ....[142]....
        /*11e0*/ 	.word	0x000047f0


	//   ....[143]....
        /*11e4*/ 	.word	0x00004800


	//   ....[144]....
        /*11e8*/ 	.word	0x00004810


	//   ....[145]....
        /*11ec*/ 	.word	0x00004820


	//   ....[146]....
        /*11f0*/ 	.word	0x00004830


	//   ....[147]....
        /*11f4*/ 	.word	0x00004840


	//   ....[148]....
        /*11f8*/ 	.word	0x00004850


	//   ....[149]....
        /*11fc*/ 	.word	0x00004860


	//   ....[150]....
        /*1200*/ 	.word	0x00004870


	//   ....[151]....
        /*1204*/ 	.word	0x00004880


	//   ....[152]....
        /*1208*/ 	.word	0x00004890


	//   ....[153]....
        /*120c*/ 	.word	0x000048a0


	//   ....[154]....
        /*1210*/ 	.word	0x000048b0


	//   ....[155]....
        /*1214*/ 	.word	0x000048c0


	//   ....[156]....
        /*1218*/ 	.word	0x00004a00


	//   ....[157]....
        /*121c*/ 	.word	0x00004a10


	//   ....[158]....
        /*1220*/ 	.word	0x00004a20


	//   ....[159]....
        /*1224*/ 	.word	0x00004a30


	//   ....[160]....
        /*1228*/ 	.word	0x00004a40


	//   ....[161]....
        /*122c*/ 	.word	0x00004a50


	//   ....[162]....
        /*1230*/ 	.word	0x00004a60


	//   ....[163]....
        /*1234*/ 	.word	0x00004a70


	//   ....[164]....
        /*1238*/ 	.word	0x00004a80


	//   ....[165]....
        /*123c*/ 	.word	0x00004a90


	//   ....[166]....
        /*1240*/ 	.word	0x00004aa0


	//   ....[167]....
        /*1244*/ 	.word	0x00004ab0


	//   ....[168]....
        /*1248*/ 	.word	0x00004ac0


	//   ....[169]....
        /*124c*/ 	.word	0x00004ad0


	//   ....[170]....
        /*1250*/ 	.word	0x00004ae0


	//   ....[171]....
        /*1254*/ 	.word	0x00004af0


	//   ....[172]....
        /*1258*/ 	.word	0x00004b00


	//   ....[173]....
        /*125c*/ 	.word	0x00004b10


	//   ....[174]....
        /*1260*/ 	.word	0x00004b20


	//   ....[175]....
        /*1264*/ 	.word	0x00004b30


	//   ....[176]....
        /*1268*/ 	.word	0x00004b40


	//   ....[177]....
        /*126c*/ 	.word	0x00004b50


	//   ....[178]....
        /*1270*/ 	.word	0x00004b60


	//   ....[179]....
        /*1274*/ 	.word	0x00004b70


	//   ....[180]....
        /*1278*/ 	.word	0x00004b80


	//   ....[181]....
        /*127c*/ 	.word	0x00004b90


	//   ....[182]....
        /*1280*/ 	.word	0x00004ba0


	//   ....[183]....
        /*1284*/ 	.word	0x00004bb0


	//   ....[184]....
        /*1288*/ 	.word	0x00004bc0


	//   ....[185]....
        /*128c*/ 	.word	0x00004bd0


	//   ....[186]....
        /*1290*/ 	.word	0x00004be0


	//   ....[187]....
        /*1294*/ 	.word	0x00004bf0


	//   ....[188]....
        /*1298*/ 	.word	0x00004c00


	//   ....[189]....
        /*129c*/ 	.word	0x00004c10


	//   ....[190]....
        /*12a0*/ 	.word	0x00004c20


	//   ....[191]....
        /*12a4*/ 	.word	0x00004c30


	//   ....[192]....
        /*12a8*/ 	.word	0x00004c40


	//   ....[193]....
        /*12ac*/ 	.word	0x00004c50


	//   ....[194]....
        /*12b0*/ 	.word	0x000062d0


	//   ....[195]....
        /*12b4*/ 	.word	0x000062f0


	//   ....[196]....
        /*12b8*/ 	.word	0x00006300


	//   ....[197]....
        /*12bc*/ 	.word	0x00006310


	//   ....[198]....
        /*12c0*/ 	.word	0x00006320


	//   ....[199]....
        /*12c4*/ 	.word	0x00006330


	//   ....[200]....
        /*12c8*/ 	.word	0x00006340


	//   ....[201]....
        /*12cc*/ 	.word	0x00006350


	//   ....[202]....
        /*12d0*/ 	.word	0x00006360


	//   ....[203]....
        /*12d4*/ 	.word	0x00006370


	//   ....[204]....
        /*12d8*/ 	.word	0x00006380


	//   ....[205]....
        /*12dc*/ 	.word	0x00006390


	//   ....[206]....
        /*12e0*/ 	.word	0x000063a0


	//   ....[207]....
        /*12e4*/ 	.word	0x000063b0


	//   ....[208]....
        /*12e8*/ 	.word	0x000063c0


	//   ....[209]....
        /*12ec*/ 	.word	0x000063d0


	//   ....[210]....
        /*12f0*/ 	.word	0x000063e0


	//   ....[211]....
        /*12f4*/ 	.word	0x000063f0


	//   ....[212]....
        /*12f8*/ 	.word	0x00006400


	//   ....[213]....
        /*12fc*/ 	.word	0x00006410


	//   ....[214]....
        /*1300*/ 	.word	0x00006420


	//   ....[215]....
        /*1304*/ 	.word	0x00006430


	//   ....[216]....
        /*1308*/ 	.word	0x00006440


	//   ....[217]....
        /*130c*/ 	.word	0x00006450


	//   ....[218]....
        /*1310*/ 	.word	0x00006460


	//   ....[219]....
        /*1314*/ 	.word	0x00006470


	//   ....[220]....
        /*1318*/ 	.word	0x00006480


	//   ....[221]....
        /*131c*/ 	.word	0x00006490


	//   ....[222]....
        /*1320*/ 	.word	0x000064a0


	//   ....[223]....
        /*1324*/ 	.word	0x000064b0


	//   ....[224]....
        /*1328*/ 	.word	0x000064c0


	//   ....[225]....
        /*132c*/ 	.word	0x000064d0


	//   ....[226]....
        /*1330*/ 	.word	0x000065e0


	//   ....[227]....
        /*1334*/ 	.word	0x000065f0


	//   ....[228]....
        /*1338*/ 	.word	0x00006600


	//   ....[229]....
        /*133c*/ 	.word	0x00006610


	//   ....[230]....
        /*1340*/ 	.word	0x00006620


	//   ....[231]....
        /*1344*/ 	.word	0x00006630


	//   ....[232]....
        /*1348*/ 	.word	0x00006640


	//   ....[233]....
        /*134c*/ 	.word	0x00006650


	//   ....[234]....
        /*1350*/ 	.word	0x00006660


	//   ....[235]....
        /*1354*/ 	.word	0x00006670


	//   ....[236]....
        /*1358*/ 	.word	0x00006680


	//   ....[237]....
        /*135c*/ 	.word	0x00006690


	//   ....[238]....
        /*1360*/ 	.word	0x000066a0


	//   ....[239]....
        /*1364*/ 	.word	0x000066b0


	//   ....[240]....
        /*1368*/ 	.word	0x000066c0


	//   ....[241]....
        /*136c*/ 	.word	0x000066d0


	//   ....[242]....
        /*1370*/ 	.word	0x000066e0


	//   ....[243]....
        /*1374*/ 	.word	0x000066f0


	//   ....[244]....
        /*1378*/ 	.word	0x00006700


	//   ....[245]....
        /*137c*/ 	.word	0x00006710


	//   ....[246]....
        /*1380*/ 	.word	0x00006720


	//   ....[247]....
        /*1384*/ 	.word	0x00006730


	//   ....[248]....
        /*1388*/ 	.word	0x00006740


	//   ....[249]....
        /*138c*/ 	.word	0x00006750


	//   ....[250]....
        /*1390*/ 	.word	0x00006760


	//   ....[251]....
        /*1394*/ 	.word	0x00006770


	//   ....[252]....
        /*1398*/ 	.word	0x00006780


	//   ....[253]....
        /*139c*/ 	.word	0x00006790


	//   ....[254]....
        /*13a0*/ 	.word	0x000067a0


	//   ....[255]....
        /*13a4*/ 	.word	0x000067b0


	//   ....[0]....
        /*13a8*/ 	.word	0x000067c0


	//   ....[1]....
        /*13ac*/ 	.word	0x000067d0


	//   ....[2]....
        /*13b0*/ 	.word	0x000067e0


	//   ....[3]....
        /*13b4*/ 	.word	0x000067f0


	//   ....[4]....
        /*13b8*/ 	.word	0x00006800


	//   ....[5]....
        /*13bc*/ 	.word	0x00006810


	//   ....[6]....
        /*13c0*/ 	.word	0x00006820


	//   ....[7]....
        /*13c4*/ 	.word	0x00006830


	//   ....[8]....
        /*13c8*/ 	.word	0x00006840


	//   ....[9]....
        /*13cc*/ 	.word	0x00006850


	//   ....[10]....
        /*13d0*/ 	.word	0x000069a0


	//   ....[11]....
        /*13d4*/ 	.word	0x000069b0


	//   ....[12]....
        /*13d8*/ 	.word	0x000069c0


	//   ....[13]....
        /*13dc*/ 	.word	0x000069d0


	//   ....[14]....
        /*13e0*/ 	.word	0x000069e0


	//   ....[15]....
        /*13e4*/ 	.word	0x000069f0


	//   ....[16]....
        /*13e8*/ 	.word	0x00006a00


	//   ....[17]....
        /*13ec*/ 	.word	0x00006a10


	//   ....[18]....
        /*13f0*/ 	.word	0x00006a20


	//   ....[19]....
        /*13f4*/ 	.word	0x00006a30


	//   ....[20]....
        /*13f8*/ 	.word	0x00006a40


	//   ....[21]....
        /*13fc*/ 	.word	0x00006a50


	//   ....[22]....
        /*1400*/ 	.word	0x00006a60


	//   ....[23]....
        /*1404*/ 	.word	0x00006a70


	//   ....[24]....
        /*1408*/ 	.word	0x00006a80


	//   ....[25]....
        /*140c*/ 	.word	0x00006a90


	//   ....[26]....
        /*1410*/ 	.word	0x00006aa0


	//   ....[27]....
        /*1414*/ 	.word	0x00006ab0


	//   ....[28]....
        /*1418*/ 	.word	0x00006ac0


	//   ....[29]....
        /*141c*/ 	.word	0x00006ad0


	//   ....[30]....
        /*1420*/ 	.word	0x00006ae0


	//   ....[31]....
        /*1424*/ 	.word	0x00006af0


	//   ....[32]....
        /*1428*/ 	.word	0x00006b00


	//   ....[33]....
        /*142c*/ 	.word	0x00006b10


	//   ....[34]....
        /*1430*/ 	.word	0x00006b20


	//   ....[35]....
        /*1434*/ 	.word	0x00006b30


	//   ....[36]....
        /*1438*/ 	.word	0x00006b40


	//   ....[37]....
        /*143c*/ 	.word	0x00006b50


	//   ....[38]....
        /*1440*/ 	.word	0x00006b60


	//   ....[39]....
        /*1444*/ 	.word	0x00006b70


	//   ....[40]....
        /*1448*/ 	.word	0x00006b80


	//   ....[41]....
        /*144c*/ 	.word	0x00006b90


	//   ....[42]....
        /*1450*/ 	.word	0x00006ba0


	//   ....[43]....
        /*1454*/ 	.word	0x00006bb0


	//   ....[44]....
        /*1458*/ 	.word	0x00006bc0


	//   ....[45]....
        /*145c*/ 	.word	0x00006bd0


	//   ....[46]....
        /*1460*/ 	.word	0x00006be0


	//   ....[47]....
        /*1464*/ 	.word	0x00006bf0


	//   ....[48]....
        /*1468*/ 	.word	0x00006c00


	//   ....[49]....
        /*146c*/ 	.word	0x00006c10


	//   ....[50]....
        /*1470*/ 	.word	0x00006d60


	//   ....[51]....
        /*1474*/ 	.word	0x00006d70


	//   ....[52]....
        /*1478*/ 	.word	0x00006d80


	//   ....[53]....
        /*147c*/ 	.word	0x00006d90


	//   ....[54]....
        /*1480*/ 	.word	0x00006da0


	//   ....[55]....
        /*1484*/ 	.word	0x00006db0


	//   ....[56]....
        /*1488*/ 	.word	0x00006dc0


	//   ....[57]....
        /*148c*/ 	.word	0x00006dd0


	//   ....[58]....
        /*1490*/ 	.word	0x00006de0


	//   ....[59]....
        /*1494*/ 	.word	0x00006df0


	//   ....[60]....
        /*1498*/ 	.word	0x00006e00


	//   ....[61]....
        /*149c*/ 	.word	0x00006e10


	//   ....[62]....
        /*14a0*/ 	.word	0x00006e20


	//   ....[63]....
        /*14a4*/ 	.word	0x00006e30


	//   ....[64]....
        /*14a8*/ 	.word	0x00006e40


	//   ....[65]....
        /*14ac*/ 	.word	0x00006e50


	//   ....[66]....
        /*14b0*/ 	.word	0x00006e60


	//   ....[67]....
        /*14b4*/ 	.word	0x00006e70


	//   ....[68]....
        /*14b8*/ 	.word	0x00006e80


	//   ....[69]....
        /*14bc*/ 	.word	0x00006e90


	//   ....[70]....
        /*14c0*/ 	.word	0x00006ea0


	//   ....[71]....
        /*14c4*/ 	.word	0x00006eb0


	//   ....[72]....
        /*14c8*/ 	.word	0x00006ec0


	//   ....[73]....
        /*14cc*/ 	.word	0x00006ed0


	//   ....[74]....
        /*14d0*/ 	.word	0x00006ee0


	//   ....[75]....
        /*14d4*/ 	.word	0x00006ef0


	//   ....[76]....
        /*14d8*/ 	.word	0x00006f00


	//   ....[77]....
        /*14dc*/ 	.word	0x00006f10


	//   ....[78]....
        /*14e0*/ 	.word	0x00006f20


	//   ....[79]....
        /*14e4*/ 	.word	0x00006f30


	//   ....[80]....
        /*14e8*/ 	.word	0x00006f40


	//   ....[81]....
        /*14ec*/ 	.word	0x00006f50


	//   ....[82]....
        /*14f0*/ 	.word	0x00006f60


	//   ....[83]....
        /*14f4*/ 	.word	0x00006f70


	//   ....[84]....
        /*14f8*/ 	.word	0x00006f80


	//   ....[85]....
        /*14fc*/ 	.word	0x00006f90


	//   ....[86]....
        /*1500*/ 	.word	0x00006fa0


	//   ....[87]....
        /*1504*/ 	.word	0x00006fb0


	//   ....[88]....
        /*1508*/ 	.word	0x00006fc0


	//   ....[89]....
        /*150c*/ 	.word	0x00006fd0


	//   ....[90]....
        /*1510*/ 	.word	0x00007140


	//   ....[91]....
        /*1514*/ 	.word	0x00007150


	//   ....[92]....
        /*1518*/ 	.word	0x00007160


	//   ....[93]....
        /*151c*/ 	.word	0x00007170


	//   ....[94]....
        /*1520*/ 	.word	0x00007180


	//   ....[95]....
        /*1524*/ 	.word	0x00007190


	//   ....[96]....
        /*1528*/ 	.word	0x000071a0


	//   ....[97]....
        /*152c*/ 	.word	0x000071b0


	//   ....[98]....
        /*1530*/ 	.word	0x000071c0


	//   ....[99]....
        /*1534*/ 	.word	0x000071d0


	//   ....[100]....
        /*1538*/ 	.word	0x000071e0


	//   ....[101]....
        /*153c*/ 	.word	0x000071f0


	//   ....[102]....
        /*1540*/ 	.word	0x00007200


	//   ....[103]....
        /*1544*/ 	.word	0x00007210


	//   ....[104]....
        /*1548*/ 	.word	0x00007220


	//   ....[105]....
        /*154c*/ 	.word	0x00007230


	//   ....[106]....
        /*1550*/ 	.word	0x00007240


	//   ....[107]....
        /*1554*/ 	.word	0x00007250


	//   ....[108]....
        /*1558*/ 	.word	0x00007260


	//   ....[109]....
        /*155c*/ 	.word	0x00007270


	//   ....[110]....
        /*1560*/ 	.word	0x00007280


	//   ....[111]....
        /*1564*/ 	.word	0x00007290


	//   ....[112]....
        /*1568*/ 	.word	0x000072a0


	//   ....[113]....
        /*156c*/ 	.word	0x000072b0


	//   ....[114]....
        /*1570*/ 	.word	0x000072c0


	//   ....[115]....
        /*1574*/ 	.word	0x000072d0


	//   ....[116]....
        /*1578*/ 	.word	0x000072e0


	//   ....[117]....
        /*157c*/ 	.word	0x000072f0


	//   ....[118]....
        /*1580*/ 	.word	0x00007300


	//   ....[119]....
        /*1584*/ 	.word	0x00007310


	//   ....[120]....
        /*1588*/ 	.word	0x00007320


	//   ....[121]....
        /*158c*/ 	.word	0x00007330


	//   ....[122]....
        /*1590*/ 	.word	0x00007340


	//   ....[123]....
        /*1594*/ 	.word	0x00007350


	//   ....[124]....
        /*1598*/ 	.word	0x00007360


	//   ....[125]....
        /*159c*/ 	.word	0x00007370


	//   ....[126]....
        /*15a0*/ 	.word	0x00007380


	//   ....[127]....
        /*15a4*/ 	.word	0x00007390


	//   ....[128]....
        /*15a8*/ 	.word	0x000073a0


	//   ....[129]....
        /*15ac*/ 	.word	0x000073b0


	//   ....[130]....
        /*15b0*/ 	.word	0x000073c0


	//   ....[131]....
        /*15b4*/ 	.word	0x000073d0


	//   ....[132]....
        /*15b8*/ 	.word	0x00008a40


	//   ....[133]....
        /*15bc*/ 	.word	0x00008a60


	//   ....[134]....
        /*15c0*/ 	.word	0x00008a70


	//   ....[135]....
        /*15c4*/ 	.word	0x00008a80


	//   ....[136]....
        /*15c8*/ 	.word	0x00008a90


	//   ....[137]....
        /*15cc*/ 	.word	0x00008aa0


	//   ....[138]....
        /*15d0*/ 	.word	0x00008ab0


	//   ....[139]....
        /*15d4*/ 	.word	0x00008ac0


	//   ....[140]....
        /*15d8*/ 	.word	0x00008ad0


	//   ....[141]....
        /*15dc*/ 	.word	0x00008ae0


	//   ....[142]....
        /*15e0*/ 	.word	0x00008af0


	//   ....[143]....
        /*15e4*/ 	.word	0x00008b00


	//   ....[144]....
        /*15e8*/ 	.word	0x00008b10


	//   ....[145]....
        /*15ec*/ 	.word	0x00008b20


	//   ....[146]....
        /*15f0*/ 	.word	0x00008b30


	//   ....[147]....
        /*15f4*/ 	.word	0x00008b40


	//   ....[148]....
        /*15f8*/ 	.word	0x00008b50


	//   ....[149]....
        /*15fc*/ 	.word	0x00008b60


	//   ....[150]....
        /*1600*/ 	.word	0x00008b70


	//   ....[151]....
        /*1604*/ 	.word	0x00008b80


	//   ....[152]....
        /*1608*/ 	.word	0x00008b90


	//   ....[153]....
        /*160c*/ 	.word	0x00008ba0


	//   ....[154]....
        /*1610*/ 	.word	0x00008bb0


	//   ....[155]....
        /*1614*/ 	.word	0x00008bc0


	//   ....[156]....
        /*1618*/ 	.word	0x00008bd0


	//   ....[157]....
        /*161c*/ 	.word	0x00008be0


	//   ....[158]....
        /*1620*/ 	.word	0x00008bf0


	//   ....[159]....
        /*1624*/ 	.word	0x00008c00


	//   ....[160]....
        /*1628*/ 	.word	0x00008c10


	//   ....[161]....
        /*162c*/ 	.word	0x00008c20


	//   ....[162]....
        /*1630*/ 	.word	0x00008c30


	//   ....[163]....
        /*1634*/ 	.word	0x00008c40


	//   ....[164]....
        /*1638*/ 	.word	0x00008d50


	//   ....[165]....
        /*163c*/ 	.word	0x00008d60


	//   ....[166]....
        /*1640*/ 	.word	0x00008d70


	//   ....[167]....
        /*1644*/ 	.word	0x00008d80


	//   ....[168]....
        /*1648*/ 	.word	0x00008d90


	//   ....[169]....
        /*164c*/ 	.word	0x00008da0


	//   ....[170]....
        /*1650*/ 	.word	0x00008db0


	//   ....[171]....
        /*1654*/ 	.word	0x00008dc0


	//   ....[172]....
        /*1658*/ 	.word	0x00008dd0


	//   ....[173]....
        /*165c*/ 	.word	0x00008de0


	//   ....[174]....
        /*1660*/ 	.word	0x00008df0


	//   ....[175]....
        /*1664*/ 	.word	0x00008e00


	//   ....[176]....
        /*1668*/ 	.word	0x00008e10


	//   ....[177]....
        /*166c*/ 	.word	0x00008e20


	//   ....[178]....
        /*1670*/ 	.word	0x00008e30


	//   ....[179]....
        /*1674*/ 	.word	0x00008e40


	//   ....[180]....
        /*1678*/ 	.word	0x00008e50


	//   ....[181]....
        /*167c*/ 	.word	0x00008e60


	//   ....[182]....
        /*1680*/ 	.word	0x00008e70


	//   ....[183]....
        /*1684*/ 	.word	0x00008e80


	//   ....[184]....
        /*1688*/ 	.word	0x00008e90


	//   ....[185]....
        /*168c*/ 	.word	0x00008ea0


	//   ....[186]....
        /*1690*/ 	.word	0x00008eb0


	//   ....[187]....
        /*1694*/ 	.word	0x00008ec0


	//   ....[188]....
        /*1698*/ 	.word	0x00008ed0


	//   ....[189]....
        /*169c*/ 	.word	0x00008ee0


	//   ....[190]....
        /*16a0*/ 	.word	0x00008ef0


	//   ....[191]....
        /*16a4*/ 	.word	0x00008f00


	//   ....[192]....
        /*16a8*/ 	.word	0x00008f10


	//   ....[193]....
        /*16ac*/ 	.word	0x00008f20


	//   ....[194]....
        /*16b0*/ 	.word	0x00008f30


	//   ....[195]....
        /*16b4*/ 	.word	0x00008f40


	//   ....[196]....
        /*16b8*/ 	.word	0x00008f50


	//   ....[197]....
        /*16bc*/ 	.word	0x00008f60


	//   ....[198]....
        /*16c0*/ 	.word	0x00008f70


	//   ....[199]....
        /*16c4*/ 	.word	0x00008f80


	//   ....[200]....
        /*16c8*/ 	.word	0x00008f90


	//   ....[201]....
        /*16cc*/ 	.word	0x00008fa0


	//   ....[202]....
        /*16d0*/ 	.word	0x00008fb0


	//   ....[203]....
        /*16d4*/ 	.word	0x00008fc0


	//   ....[204]....
        /*16d8*/ 	.word	0x00009110


	//   ....[205]....
        /*16dc*/ 	.word	0x00009120


	//   ....[206]....
        /*16e0*/ 	.word	0x00009130


	//   ....[207]....
        /*16e4*/ 	.word	0x00009140


	//   ....[208]....
        /*16e8*/ 	.word	0x00009150


	//   ....[209]....
        /*16ec*/ 	.word	0x00009160


	//   ....[210]....
        /*16f0*/ 	.word	0x00009170


	//   ....[211]....
        /*16f4*/ 	.word	0x00009180


	//   ....[212]....
        /*16f8*/ 	.word	0x00009190


	//   ....[213]....
        /*16fc*/ 	.word	0x000091a0


	//   ....[214]....
        /*1700*/ 	.word	0x000091b0


	//   ....[215]....
        /*1704*/ 	.word	0x000091c0


	//   ....[216]....
        /*1708*/ 	.word	0x000091d0


	//   ....[217]....
        /*170c*/ 	.word	0x000091e0


	//   ....[218]....
        /*1710*/ 	.word	0x000091f0


	//   ....[219]....
        /*1714*/ 	.word	0x00009200


	//   ....[220]....
        /*1718*/ 	.word	0x00009210


	//   ....[221]....
        /*171c*/ 	.word	0x00009220


	//   ....[222]....
        /*1720*/ 	.word	0x00009230


	//   ....[223]....
        /*1724*/ 	.word	0x00009240


	//   ....[224]....
        /*1728*/ 	.word	0x00009250


	//   ....[225]....
        /*172c*/ 	.word	0x00009260


	//   ....[226]....
        /*1730*/ 	.word	0x00009270


	//   ....[227]....
        /*1734*/ 	.word	0x00009280


	//   ....[228]....
        /*1738*/ 	.word	0x00009290


	//   ....[229]....
        /*173c*/ 	.word	0x000092a0


	//   ....[230]....
        /*1740*/ 	.word	0x000092b0


	//   ....[231]....
        /*1744*/ 	.word	0x000092c0


	//   ....[232]....
        /*1748*/ 	.word	0x000092d0


	//   ....[233]....
        /*174c*/ 	.word	0x000092e0


	//   ....[234]....
        /*1750*/ 	.word	0x000092f0


	//   ....[235]....
        /*1754*/ 	.word	0x00009300


	//   ....[236]....
        /*1758*/ 	.word	0x00009310


	//   ....[237]....
        /*175c*/ 	.word	0x00009320


	//   ....[238]....
        /*1760*/ 	.word	0x00009330


	//   ....[239]....
        /*1764*/ 	.word	0x00009340


	//   ....[240]....
        /*1768*/ 	.word	0x00009350


	//   ....[241]....
        /*176c*/ 	.word	0x00009360


	//   ....[242]....
        /*1770*/ 	.word	0x00009370


	//   ....[243]....
        /*1774*/ 	.word	0x00009380


	//   ....[244]....
        /*1778*/ 	.word	0x000094d0


	//   ....[245]....
        /*177c*/ 	.word	0x000094e0


	//   ....[246]....
        /*1780*/ 	.word	0x000094f0


	//   ....[247]....
        /*1784*/ 	.word	0x00009500


	//   ....[248]....
        /*1788*/ 	.word	0x00009510


	//   ....[249]....
        /*178c*/ 	.word	0x00009520


	//   ....[250]....
        /*1790*/ 	.word	0x00009530


	//   ....[251]....
        /*1794*/ 	.word	0x00009540


	//   ....[252]....
        /*1798*/ 	.word	0x00009550


	//   ....[253]....
        /*179c*/ 	.word	0x00009560


	//   ....[254]....
        /*17a0*/ 	.word	0x00009570


	//   ....[255]....
        /*17a4*/ 	.word	0x00009580


	//   ....[0]....
        /*17a8*/ 	.word	0x00009590


	//   ....[1]....
        /*17ac*/ 	.word	0x000095a0


	//   ....[2]....
        /*17b0*/ 	.word	0x000095b0


	//   ....[3]....
        /*17b4*/ 	.word	0x000095c0


	//   ....[4]....
        /*17b8*/ 	.word	0x000095d0


	//   ....[5]....
        /*17bc*/ 	.word	0x000095e0


	//   ....[6]....
        /*17c0*/ 	.word	0x000095f0


	//   ....[7]....
        /*17c4*/ 	.word	0x00009600


	//   ....[8]....
        /*17c8*/ 	.word	0x00009610


	//   ....[9]....
        /*17cc*/ 	.word	0x00009620


	//   ....[10]....
        /*17d0*/ 	.word	0x00009630


	//   ....[11]....
        /*17d4*/ 	.word	0x00009640


	//   ....[12]....
        /*17d8*/ 	.word	0x00009650


	//   ....[13]....
        /*17dc*/ 	.word	0x00009660


	//   ....[14]....
        /*17e0*/ 	.word	0x00009670


	//   ....[15]....
        /*17e4*/ 	.word	0x00009680


	//   ....[16]....
        /*17e8*/ 	.word	0x00009690


	//   ....[17]....
        /*17ec*/ 	.word	0x000096a0


	//   ....[18]....
        /*17f0*/ 	.word	0x000096b0


	//   ....[19]....
        /*17f4*/ 	.word	0x000096c0


	//   ....[20]....
        /*17f8*/ 	.word	0x000096d0


	//   ....[21]....
        /*17fc*/ 	.word	0x000096e0


	//   ....[22]....
        /*1800*/ 	.word	0x000096f0


	//   ....[23]....
        /*1804*/ 	.word	0x00009700


	//   ....[24]....
        /*1808*/ 	.word	0x00009710


	//   ....[25]....
        /*180c*/ 	.word	0x00009720


	//   ....[26]....
        /*1810*/ 	.word	0x00009730


	//   ....[27]....
        /*1814*/ 	.word	0x00009740


	//   ....[28]....
        /*1818*/ 	.word	0x000098b0


	//   ....[29]....
        /*181c*/ 	.word	0x000098c0


	//   ....[30]....
        /*1820*/ 	.word	0x000098d0


	//   ....[31]....
        /*1824*/ 	.word	0x000098e0


	//   ....[32]....
        /*1828*/ 	.word	0x000098f0


	//   ....[33]....
        /*182c*/ 	.word	0x00009900


	//   ....[34]....
        /*1830*/ 	.word	0x00009910


	//   ....[35]....
        /*1834*/ 	.word	0x00009920


	//   ....[36]....
        /*1838*/ 	.word	0x00009930


	//   ....[37]....
        /*183c*/ 	.word	0x00009940


	//   ....[38]....
        /*1840*/ 	.word	0x00009950


	//   ....[39]....
        /*1844*/ 	.word	0x00009960


	//   ....[40]....
        /*1848*/ 	.word	0x00009970


	//   ....[41]....
        /*184c*/ 	.word	0x00009980


	//   ....[42]....
        /*1850*/ 	.word	0x00009990


	//   ....[43]....
        /*1854*/ 	.word	0x000099a0


	//   ....[44]....
        /*1858*/ 	.word	0x000099b0


	//   ....[45]....
        /*185c*/ 	.word	0x000099c0


	//   ....[46]....
        /*1860*/ 	.word	0x000099d0


	//   ....[47]....
        /*1864*/ 	.word	0x000099e0


	//   ....[48]....
        /*1868*/ 	.word	0x000099f0


	//   ....[49]....
        /*186c*/ 	.word	0x00009a00


	//   ....[50]....
        /*1870*/ 	.word	0x00009a10


	//   ....[51]....
        /*1874*/ 	.word	0x00009a20


	//   ....[52]....
        /*1878*/ 	.word	0x00009a30


	//   ....[53]....
        /*187c*/ 	.word	0x00009a40


	//   ....[54]....
        /*1880*/ 	.word	0x00009a50


	//   ....[55]....
        /*1884*/ 	.word	0x00009a60


	//   ....[56]....
        /*1888*/ 	.word	0x00009a70


	//   ....[57]....
        /*188c*/ 	.word	0x00009a80


	//   ....[58]....
        /*1890*/ 	.word	0x00009a90


	//   ....[59]....
        /*1894*/ 	.word	0x00009aa0


	//   ....[60]....
        /*1898*/ 	.word	0x00009ab0


	//   ....[61]....
        /*189c*/ 	.word	0x00009ac0


	//   ....[62]....
        /*18a0*/ 	.word	0x00009ad0


	//   ....[63]....
        /*18a4*/ 	.word	0x00009ae0


	//   ....[64]....
        /*18a8*/ 	.word	0x00009af0


	//   ....[65]....
        /*18ac*/ 	.word	0x00009b00


	//   ....[66]....
        /*18b0*/ 	.word	0x00009b10


	//   ....[67]....
        /*18b4*/ 	.word	0x00009b20


	//   ....[68]....
        /*18b8*/ 	.word	0x00009b30


	//   ....[69]....
        /*18bc*/ 	.word	0x00009b40


	//   ....[70]....
        /*18c0*/ 	.word	0x0000b1b0


	//   ....[71]....
        /*18c4*/ 	.word	0x0000b1d0


	//   ....[72]....
        /*18c8*/ 	.word	0x0000b1e0


	//   ....[73]....
        /*18cc*/ 	.word	0x0000b1f0


	//   ....[74]....
        /*18d0*/ 	.word	0x0000b200


	//   ....[75]....
        /*18d4*/ 	.word	0x0000b210


	//   ....[76]....
        /*18d8*/ 	.word	0x0000b220


	//   ....[77]....
        /*18dc*/ 	.word	0x0000b230


	//   ....[78]....
        /*18e0*/ 	.word	0x0000b240


	//   ....[79]....
        /*18e4*/ 	.word	0x0000b250


	//   ....[80]....
        /*18e8*/ 	.word	0x0000b260


	//   ....[81]....
        /*18ec*/ 	.word	0x0000b270


	//   ....[82]....
        /*18f0*/ 	.word	0x0000b280


	//   ....[83]....
        /*18f4*/ 	.word	0x0000b290


	//   ....[84]....
        /*18f8*/ 	.word	0x0000b2a0


	//   ....[85]....
        /*18fc*/ 	.word	0x0000b2b0


	//   ....[86]....
        /*1900*/ 	.word	0x0000b2c0


	//   ....[87]....
        /*1904*/ 	.word	0x0000b2d0


	//   ....[88]....
        /*1908*/ 	.word	0x0000b2e0


	//   ....[89]....
        /*190c*/ 	.word	0x0000b2f0


	//   ....[90]....
        /*1910*/ 	.word	0x0000b300


	//   ....[91]....
        /*1914*/ 	.word	0x0000b310


	//   ....[92]....
        /*1918*/ 	.word	0x0000b320


	//   ....[93]....
        /*191c*/ 	.word	0x0000b330


	//   ....[94]....
        /*1920*/ 	.word	0x0000b340


	//   ....[95]....
        /*1924*/ 	.word	0x0000b350


	//   ....[96]....
        /*1928*/ 	.word	0x0000b360


	//   ....[97]....
        /*192c*/ 	.word	0x0000b370


	//   ....[98]....
        /*1930*/ 	.word	0x0000b380


	//   ....[99]....
        /*1934*/ 	.word	0x0000b390


	//   ....[100]....
        /*1938*/ 	.word	0x0000b3a0


	//   ....[101]....
        /*193c*/ 	.word	0x0000b3b0


	//   ....[102]....
        /*1940*/ 	.word	0x0000b4c0


	//   ....[103]....
        /*1944*/ 	.word	0x0000b4d0


	//   ....[104]....
        /*1948*/ 	.word	0x0000b4e0


	//   ....[105]....
        /*194c*/ 	.word	0x0000b4f0


	//   ....[106]....
        /*1950*/ 	.word	0x0000b500


	//   ....[107]....
        /*1954*/ 	.word	0x0000b510


	//   ....[108]....
        /*1958*/ 	.word	0x0000b520


	//   ....[109]....
        /*195c*/ 	.word	0x0000b530


	//   ....[110]....
        /*1960*/ 	.word	0x0000b540


	//   ....[111]....
        /*1964*/ 	.word	0x0000b550


	//   ....[112]....
        /*1968*/ 	.word	0x0000b560


	//   ....[113]....
        /*196c*/ 	.word	0x0000b570


	//   ....[114]....
        /*1970*/ 	.word	0x0000b580


	//   ....[115]....
        /*1974*/ 	.word	0x0000b590


	//   ....[116]....
        /*1978*/ 	.word	0x0000b5a0


	//   ....[117]....
        /*197c*/ 	.word	0x0000b5b0


	//   ....[118]....
        /*1980*/ 	.word	0x0000b5c0


	//   ....[119]....
        /*1984*/ 	.word	0x0000b5d0


	//   ....[120]....
        /*1988*/ 	.word	0x0000b5e0


	//   ....[121]....
        /*198c*/ 	.word	0x0000b5f0


	//   ....[122]....
        /*1990*/ 	.word	0x0000b600


	//   ....[123]....
        /*1994*/ 	.word	0x0000b610


	//   ....[124]....
        /*1998*/ 	.word	0x0000b620


	//   ....[125]....
        /*199c*/ 	.word	0x0000b630


	//   ....[126]....
        /*19a0*/ 	.word	0x0000b640


	//   ....[127]....
        /*19a4*/ 	.word	0x0000b650


	//   ....[128]....
        /*19a8*/ 	.word	0x0000b660


	//   ....[129]....
        /*19ac*/ 	.word	0x0000b670


	//   ....[130]....
        /*19b0*/ 	.word	0x0000b680


	//   ....[131]....
        /*19b4*/ 	.word	0x0000b690


	//   ....[132]....
        /*19b8*/ 	.word	0x0000b6a0


	//   ....[133]....
        /*19bc*/ 	.word	0x0000b6b0


	//   ....[134]....
        /*19c0*/ 	.word	0x0000b6c0


	//   ....[135]....
        /*19c4*/ 	.word	0x0000b6d0


	//   ....[136]....
        /*19c8*/ 	.word	0x0000b6e0


	//   ....[137]....
        /*19cc*/ 	.word	0x0000b6f0


	//   ....[138]....
        /*19d0*/ 	.word	0x0000b700


	//   ....[139]....
        /*19d4*/ 	.word	0x0000b710


	//   ....[140]....
        /*19d8*/ 	.word	0x0000b720


	//   ....[141]....
        /*19dc*/ 	.word	0x0000b730


	//   ....[142]....
        /*19e0*/ 	.word	0x0000b880


	//   ....[143]....
        /*19e4*/ 	.word	0x0000b890


	//   ....[144]....
        /*19e8*/ 	.word	0x0000b8a0


	//   ....[145]....
        /*19ec*/ 	.word	0x0000b8b0


	//   ....[146]....
        /*19f0*/ 	.word	0x0000b8c0


	//   ....[147]....
        /*19f4*/ 	.word	0x0000b8d0


	//   ....[148]....
        /*19f8*/ 	.word	0x0000b8e0


	//   ....[149]....
        /*19fc*/ 	.word	0x0000b8f0


	//   ....[150]....
        /*1a00*/ 	.word	0x0000b900


	//   ....[151]....
        /*1a04*/ 	.word	0x0000b910


	//   ....[152]....
        /*1a08*/ 	.word	0x0000b920


	//   ....[153]....
        /*1a0c*/ 	.word	0x0000b930


	//   ....[154]....
        /*1a10*/ 	.word	0x0000b940


	//   ....[155]....
        /*1a14*/ 	.word	0x0000b950


	//   ....[156]....
        /*1a18*/ 	.word	0x0000b960


	//   ....[157]....
        /*1a1c*/ 	.word	0x0000b970


	//   ....[158]....
        /*1a20*/ 	.word	0x0000b980


	//   ....[159]....
        /*1a24*/ 	.word	0x0000b990


	//   ....[160]....
        /*1a28*/ 	.word	0x0000b9a0


	//   ....[161]....
        /*1a2c*/ 	.word	0x0000b9b0


	//   ....[162]....
        /*1a30*/ 	.word	0x0000b9c0


	//   ....[163]....
        /*1a34*/ 	.word	0x0000b9d0


	//   ....[164]....
        /*1a38*/ 	.word	0x0000b9e0


	//   ....[165]....
        /*1a3c*/ 	.word	0x0000b9f0


	//   ....[166]....
        /*1a40*/ 	.word	0x0000ba00


	//   ....[167]....
        /*1a44*/ 	.word	0x0000ba10


	//   ....[168]....
        /*1a48*/ 	.word	0x0000ba20


	//   ....[169]....
        /*1a4c*/ 	.word	0x0000ba30


	//   ....[170]....
        /*1a50*/ 	.word	0x0000ba40


	//   ....[171]....
        /*1a54*/ 	.word	0x0000ba50


	//   ....[172]....
        /*1a58*/ 	.word	0x0000ba60


	//   ....[173]....
        /*1a5c*/ 	.word	0x0000ba70


	//   ....[174]....
        /*1a60*/ 	.word	0x0000ba80


	//   ....[175]....
        /*1a64*/ 	.word	0x0000ba90


	//   ....[176]....
        /*1a68*/ 	.word	0x0000baa0


	//   ....[177]....
        /*1a6c*/ 	.word	0x0000bab0


	//   ....[178]....
        /*1a70*/ 	.word	0x0000bac0


	//   ....[179]....
        /*1a74*/ 	.word	0x0000bad0


	//   ....[180]....
        /*1a78*/ 	.word	0x0000bae0


	//   ....[181]....
        /*1a7c*/ 	.word	0x0000baf0


	//   ....[182]....
        /*1a80*/ 	.word	0x0000bc40


	//   ....[183]....
        /*1a84*/ 	.word	0x0000bc50


	//   ....[184]....
        /*1a88*/ 	.word	0x0000bc60


	//   ....[185]....
        /*1a8c*/ 	.word	0x0000bc70


	//   ....[186]....
        /*1a90*/ 	.word	0x0000bc80


	//   ....[187]....
        /*1a94*/ 	.word	0x0000bc90


	//   ....[188]....
        /*1a98*/ 	.word	0x0000bca0


	//   ....[189]....
        /*1a9c*/ 	.word	0x0000bcb0


	//   ....[190]....
        /*1aa0*/ 	.word	0x0000bcc0


	//   ....[191]....
        /*1aa4*/ 	.word	0x0000bcd0


	//   ....[192]....
        /*1aa8*/ 	.word	0x0000bce0


	//   ....[193]....
        /*1aac*/ 	.word	0x0000bcf0


	//   ....[194]....
        /*1ab0*/ 	.word	0x0000bd00


	//   ....[195]....
        /*1ab4*/ 	.word	0x0000bd10


	//   ....[196]....
        /*1ab8*/ 	.word	0x0000bd20


	//   ....[197]....
        /*1abc*/ 	.word	0x0000bd30


	//   ....[198]....
        /*1ac0*/ 	.word	0x0000bd40


	//   ....[199]....
        /*1ac4*/ 	.word	0x0000bd50


	//   ....[200]....
        /*1ac8*/ 	.word	0x0000bd60


	//   ....[201]....
        /*1acc*/ 	.word	0x0000bd70


	//   ....[202]....
        /*1ad0*/ 	.word	0x0000bd80


	//   ....[203]....
        /*1ad4*/ 	.word	0x0000bd90


	//   ....[204]....
        /*1ad8*/ 	.word	0x0000bda0


	//   ....[205]....
        /*1adc*/ 	.word	0x0000bdb0


	//   ....[206]....
        /*1ae0*/ 	.word	0x0000bdc0


	//   ....[207]....
        /*1ae4*/ 	.word	0x0000bdd0


	//   ....[208]....
        /*1ae8*/ 	.word	0x0000bde0


	//   ....[209]....
        /*1aec*/ 	.word	0x0000bdf0


	//   ....[210]....
        /*1af0*/ 	.word	0x0000be00


	//   ....[211]....
        /*1af4*/ 	.word	0x0000be10


	//   ....[212]....
        /*1af8*/ 	.word	0x0000be20


	//   ....[213]....
        /*1afc*/ 	.word	0x0000be30


	//   ....[214]....
        /*1b00*/ 	.word	0x0000be40


	//   ....[215]....
        /*1b04*/ 	.word	0x0000be50


	//   ....[216]....
        /*1b08*/ 	.word	0x0000be60


	//   ....[217]....
        /*1b0c*/ 	.word	0x0000be70


	//   ....[218]....
        /*1b10*/ 	.word	0x0000be80


	//   ....[219]....
        /*1b14*/ 	.word	0x0000be90


	//   ....[220]....
        /*1b18*/ 	.word	0x0000bea0


	//   ....[221]....
        /*1b1c*/ 	.word	0x0000beb0


	//   ....[222]....
        /*1b20*/ 	.word	0x0000c020


	//   ....[223]....
        /*1b24*/ 	.word	0x0000c030


	//   ....[224]....
        /*1b28*/ 	.word	0x0000c040


	//   ....[225]....
        /*1b2c*/ 	.word	0x0000c050


	//   ....[226]....
        /*1b30*/ 	.word	0x0000c060


	//   ....[227]....
        /*1b34*/ 	.word	0x0000c070


	//   ....[228]....
        /*1b38*/ 	.word	0x0000c080


	//   ....[229]....
        /*1b3c*/ 	.word	0x0000c090


	//   ....[230]....
        /*1b40*/ 	.word	0x0000c0a0


	//   ....[231]....
        /*1b44*/ 	.word	0x0000c0b0


	//   ....[232]....
        /*1b48*/ 	.word	0x0000c0c0


	//   ....[233]....
        /*1b4c*/ 	.word	0x0000c0d0


	//   ....[234]....
        /*1b50*/ 	.word	0x0000c0e0


	//   ....[235]....
        /*1b54*/ 	.word	0x0000c0f0


	//   ....[236]....
        /*1b58*/ 	.word	0x0000c100


	//   ....[237]....
        /*1b5c*/ 	.word	0x0000c110


	//   ....[238]....
        /*1b60*/ 	.word	0x0000c120


	//   ....[239]....
        /*1b64*/ 	.word	0x0000c130


	//   ....[240]....
        /*1b68*/ 	.word	0x0000c140


	//   ....[241]....
        /*1b6c*/ 	.word	0x0000c150


	//   ....[242]....
        /*1b70*/ 	.word	0x0000c160


	//   ....[243]....
        /*1b74*/ 	.word	0x0000c170


	//   ....[244]....
        /*1b78*/ 	.word	0x0000c180


	//   ....[245]....
        /*1b7c*/ 	.word	0x0000c190


	//   ....[246]....
        /*1b80*/ 	.word	0x0000c1a0


	//   ....[247]....
        /*1b84*/ 	.word	0x0000c1b0


	//   ....[248]....
        /*1b88*/ 	.word	0x0000c1c0


	//   ....[249]....
        /*1b8c*/ 	.word	0x0000c1d0


	//   ....[250]....
        /*1b90*/ 	.word	0x0000c1e0


	//   ....[251]....
        /*1b94*/ 	.word	0x0000c1f0


	//   ....[252]....
        /*1b98*/ 	.word	0x0000c200


	//   ....[253]....
        /*1b9c*/ 	.word	0x0000c210


	//   ....[254]....
        /*1ba0*/ 	.word	0x0000c220


	//   ....[255]....
        /*1ba4*/ 	.word	0x0000c230


	//   ....[0]....
        /*1ba8*/ 	.word	0x0000c240


	//   ....[1]....
        /*1bac*/ 	.word	0x0000c250


	//   ....[2]....
        /*1bb0*/ 	.word	0x0000c260


	//   ....[3]....
        /*1bb4*/ 	.word	0x0000c270


	//   ....[4]....
        /*1bb8*/ 	.word	0x0000c280


	//   ....[5]....
        /*1bbc*/ 	.word	0x0000c290


	//   ....[6]....
        /*1bc0*/ 	.word	0x0000c2a0


	//   ....[7]....
        /*1bc4*/ 	.word	0x0000c2b0


	//   ....[8]....
        /*1bc8*/ 	.word	0x0000d920


	//   ....[9]....
        /*1bcc*/ 	.word	0x0000d940


	//   ....[10]....
        /*1bd0*/ 	.word	0x0000d950


	//   ....[11]....
        /*1bd4*/ 	.word	0x0000d960


	//   ....[12]....
        /*1bd8*/ 	.word	0x0000d970


	//   ....[13]....
        /*1bdc*/ 	.word	0x0000d980


	//   ....[14]....
        /*1be0*/ 	.word	0x0000d990


	//   ....[15]....
        /*1be4*/ 	.word	0x0000d9a0


	//   ....[16]....
        /*1be8*/ 	.word	0x0000d9b0


	//   ....[17]....
        /*1bec*/ 	.word	0x0000d9c0


	//   ....[18]....
        /*1bf0*/ 	.word	0x0000d9d0


	//   ....[19]....
        /*1bf4*/ 	.word	0x0000d9e0


	//   ....[20]....
        /*1bf8*/ 	.word	0x0000d9f0


	//   ....[21]....
        /*1bfc*/ 	.word	0x0000da00


	//   ....[22]....
        /*1c00*/ 	.word	0x0000da10


	//   ....[23]....
        /*1c04*/ 	.word	0x0000da20


	//   ....[24]....
        /*1c08*/ 	.word	0x0000da30


	//   ....[25]....
        /*1c0c*/ 	.word	0x0000da40


	//   ....[26]....
        /*1c10*/ 	.word	0x0000da50


	//   ....[27]....
        /*1c14*/ 	.word	0x0000da60


	//   ....[28]....
        /*1c18*/ 	.word	0x0000da70


	//   ....[29]....
        /*1c1c*/ 	.word	0x0000da80


	//   ....[30]....
        /*1c20*/ 	.word	0x0000da90


	//   ....[31]....
        /*1c24*/ 	.word	0x0000daa0


	//   ....[32]....
        /*1c28*/ 	.word	0x0000dab0


	//   ....[33]....
        /*1c2c*/ 	.word	0x0000dac0


	//   ....[34]....
        /*1c30*/ 	.word	0x0000dad0


	//   ....[35]....
        /*1c34*/ 	.word	0x0000dae0


	//   ....[36]....
        /*1c38*/ 	.word	0x0000daf0


	//   ....[37]....
        /*1c3c*/ 	.word	0x0000db00


	//   ....[38]....
        /*1c40*/ 	.word	0x0000db10


	//   ....[39]....
        /*1c44*/ 	.word	0x0000db20


	//   ....[40]....
        /*1c48*/ 	.word	0x0000dc30


	//   ....[41]....
        /*1c4c*/ 	.word	0x0000dc40


	//   ....[42]....
        /*1c50*/ 	.word	0x0000dc50


	//   ....[43]....
        /*1c54*/ 	.word	0x0000dc60


	//   ....[44]....
        /*1c58*/ 	.word	0x0000dc70


	//   ....[45]....
        /*1c5c*/ 	.word	0x0000dc80


	//   ....[46]....
        /*1c60*/ 	.word	0x0000dc90


	//   ....[47]....
        /*1c64*/ 	.word	0x0000dca0


	//   ....[48]....
        /*1c68*/ 	.word	0x0000dcb0


	//   ....[49]....
        /*1c6c*/ 	.word	0x0000dcc0


	//   ....[50]....
        /*1c70*/ 	.word	0x0000dcd0


	//   ....[51]....
        /*1c74*/ 	.word	0x0000dce0


	//   ....[52]....
        /*1c78*/ 	.word	0x0000dcf0


	//   ....[53]....
        /*1c7c*/ 	.word	0x0000dd00


	//   ....[54]....
        /*1c80*/ 	.word	0x0000dd10


	//   ....[55]....
        /*1c84*/ 	.word	0x0000dd20


	//   ....[56]....
        /*1c88*/ 	.word	0x0000dd30


	//   ....[57]....
        /*1c8c*/ 	.word	0x0000dd40


	//   ....[58]....
        /*1c90*/ 	.word	0x0000dd50


	//   ....[59]....
        /*1c94*/ 	.word	0x0000dd60


	//   ....[60]....
        /*1c98*/ 	.word	0x0000dd70


	//   ....[61]....
        /*1c9c*/ 	.word	0x0000dd80


	//   ....[62]....
        /*1ca0*/ 	.word	0x0000dd90


	//   ....[63]....
        /*1ca4*/ 	.word	0x0000dda0


	//   ....[64]....
        /*1ca8*/ 	.word	0x0000ddb0


	//   ....[65]....
        /*1cac*/ 	.word	0x0000ddc0


	//   ....[66]....
        /*1cb0*/ 	.word	0x0000ddd0


	//   ....[67]....
        /*1cb4*/ 	.word	0x0000dde0


	//   ....[68]....
        /*1cb8*/ 	.word	0x0000ddf0


	//   ....[69]....
        /*1cbc*/ 	.word	0x0000de00


	//   ....[70]....
        /*1cc0*/ 	.word	0x0000de10


	//   ....[71]....
        /*1cc4*/ 	.word	0x0000de20


	//   ....[72]....
        /*1cc8*/ 	.word	0x0000de30


	//   ....[73]....
        /*1ccc*/ 	.word	0x0000de40


	//   ....[74]....
        /*1cd0*/ 	.word	0x0000de50


	//   ....[75]....
        /*1cd4*/ 	.word	0x0000de60


	//   ....[76]....
        /*1cd8*/ 	.word	0x0000de70


	//   ....[77]....
        /*1cdc*/ 	.word	0x0000de80


	//   ....[78]....
        /*1ce0*/ 	.word	0x0000de90


	//   ....[79]....
        /*1ce4*/ 	.word	0x0000dea0


	//   ....[80]....
        /*1ce8*/ 	.word	0x0000dff0


	//   ....[81]....
        /*1cec*/ 	.word	0x0000e000


	//   ....[82]....
        /*1cf0*/ 	.word	0x0000e010


	//   ....[83]....
        /*1cf4*/ 	.word	0x0000e020


	//   ....[84]....
        /*1cf8*/ 	.word	0x0000e030


	//   ....[85]....
        /*1cfc*/ 	.word	0x0000e040


	//   ....[86]....
        /*1d00*/ 	.word	0x0000e050


	//   ....[87]....
        /*1d04*/ 	.word	0x0000e060


	//   ....[88]....
        /*1d08*/ 	.word	0x0000e070


	//   ....[89]....
        /*1d0c*/ 	.word	0x0000e080


	//   ....[90]....
        /*1d10*/ 	.word	0x0000e090


	//   ....[91]....
        /*1d14*/ 	.word	0x0000e0a0


	//   ....[92]....
        /*1d18*/ 	.word	0x0000e0b0


	//   ....[93]....
        /*1d1c*/ 	.word	0x0000e0c0


	//   ....[94]....
        /*1d20*/ 	.word	0x0000e0d0


	//   ....[95]....
        /*1d24*/ 	.word	0x0000e0e0


	//   ....[96]....
        /*1d28*/ 	.word	0x0000e0f0


	//   ....[97]....
        /*1d2c*/ 	.word	0x0000e100


	//   ....[98]....
        /*1d30*/ 	.word	0x0000e110


	//   ....[99]....
        /*1d34*/ 	.word	0x0000e120


	//   ....[100]....
        /*1d38*/ 	.word	0x0000e130


	//   ....[101]....
        /*1d3c*/ 	.word	0x0000e140


	//   ....[102]....
        /*1d40*/ 	.word	0x0000e150


	//   ....[103]....
        /*1d44*/ 	.word	0x0000e160


	//   ....[104]....
        /*1d48*/ 	.word	0x0000e170


	//   ....[105]....
        /*1d4c*/ 	.word	0x0000e180


	//   ....[106]....
        /*1d50*/ 	.word	0x0000e190


	//   ....[107]....
        /*1d54*/ 	.word	0x0000e1a0


	//   ....[108]....
        /*1d58*/ 	.word	0x0000e1b0


	//   ....[109]....
        /*1d5c*/ 	.word	0x0000e1c0


	//   ....[110]....
        /*1d60*/ 	.word	0x0000e1d0


	//   ....[111]....
        /*1d64*/ 	.word	0x0000e1e0


	//   ....[112]....
        /*1d68*/ 	.word	0x0000e1f0


	//   ....[113]....
        /*1d6c*/ 	.word	0x0000e200


	//   ....[114]....
        /*1d70*/ 	.word	0x0000e210


	//   ....[115]....
        /*1d74*/ 	.word	0x0000e220


	//   ....[116]....
        /*1d78*/ 	.word	0x0000e230


	//   ....[117]....
        /*1d7c*/ 	.word	0x0000e240


	//   ....[118]....
        /*1d80*/ 	.word	0x0000e250


	//   ....[119]....
        /*1d84*/ 	.word	0x0000e260


	//   ....[120]....
        /*1d88*/ 	.word	0x0000e270


	//   ....[121]....
        /*1d8c*/ 	.word	0x0000e280


	//   ....[122]....
        /*1d90*/ 	.word	0x0000e3d0


	//   ....[123]....
        /*1d94*/ 	.word	0x0000e3e0


	//   ....[124]....
        /*1d98*/ 	.word	0x0000e3f0


	//   ....[125]....
        /*1d9c*/ 	.word	0x0000e400


	//   ....[126]....
        /*1da0*/ 	.word	0x0000e410


	//   ....[127]....
        /*1da4*/ 	.word	0x0000e420


	//   ....[128]....
        /*1da8*/ 	.word	0x0000e430


	//   ....[129]....
        /*1dac*/ 	.word	0x0000e440


	//   ....[130]....
        /*1db0*/ 	.word	0x0000e450


	//   ....[131]....
        /*1db4*/ 	.word	0x0000e460


	//   ....[132]....
        /*1db8*/ 	.word	0x0000e470


	//   ....[133]....
        /*1dbc*/ 	.word	0x0000e480


	//   ....[134]....
        /*1dc0*/ 	.word	0x0000e490


	//   ....[135]....
        /*1dc4*/ 	.word	0x0000e4a0


	//   ....[136]....
        /*1dc8*/ 	.word	0x0000e4b0


	//   ....[137]....
        /*1dcc*/ 	.word	0x0000e4c0


	//   ....[138]....
        /*1dd0*/ 	.word	0x0000e4d0


	//   ....[139]....
        /*1dd4*/ 	.word	0x0000e4e0


	//   ....[140]....
        /*1dd8*/ 	.word	0x0000e4f0


	//   ....[141]....
        /*1ddc*/ 	.word	0x0000e500


	//   ....[142]....
        /*1de0*/ 	.word	0x0000e510


	//   ....[143]....
        /*1de4*/ 	.word	0x0000e520


	//   ....[144]....
        /*1de8*/ 	.word	0x0000e530


	//   ....[145]....
        /*1dec*/ 	.word	0x0000e540


	//   ....[146]....
        /*1df0*/ 	.word	0x0000e550


	//   ....[147]....
        /*1df4*/ 	.word	0x0000e560


	//   ....[148]....
        /*1df8*/ 	.word	0x0000e570


	//   ....[149]....
        /*1dfc*/ 	.word	0x0000e580


	//   ....[150]....
        /*1e00*/ 	.word	0x0000e590


	//   ....[151]....
        /*1e04*/ 	.word	0x0000e5a0


	//   ....[152]....
        /*1e08*/ 	.word	0x0000e5b0


	//   ....[153]....
        /*1e0c*/ 	.word	0x0000e5c0


	//   ....[154]....
        /*1e10*/ 	.word	0x0000e5d0


	//   ....[155]....
        /*1e14*/ 	.word	0x0000e5e0


	//   ....[156]....
        /*1e18*/ 	.word	0x0000e5f0


	//   ....[157]....
        /*1e1c*/ 	.word	0x0000e600


	//   ....[158]....
        /*1e20*/ 	.word	0x0000e610


	//   ....[159]....
        /*1e24*/ 	.word	0x0000e620


	//   ....[160]....
        /*1e28*/ 	.word	0x0000e630


	//   ....[161]....
        /*1e2c*/ 	.word	0x0000e640


	//   ....[162]....
        /*1e30*/ 	.word	0x0000e7c0


	//   ....[163]....
        /*1e34*/ 	.word	0x0000e7d0


	//   ....[164]....
        /*1e38*/ 	.word	0x0000e7e0


	//   ....[165]....
        /*1e3c*/ 	.word	0x0000e7f0


	//   ....[166]....
        /*1e40*/ 	.word	0x0000e800


	//   ....[167]....
        /*1e44*/ 	.word	0x0000e810


	//   ....[168]....
        /*1e48*/ 	.word	0x0000e820


	//   ....[169]....
        /*1e4c*/ 	.word	0x0000e830


	//   ....[170]....
        /*1e50*/ 	.word	0x0000e840


	//   ....[171]....
        /*1e54*/ 	.word	0x0000e850


	//   ....[172]....
        /*1e58*/ 	.word	0x0000e860


	//   ....[173]....
        /*1e5c*/ 	.word	0x0000e870


	//   ....[174]....
        /*1e60*/ 	.word	0x0000e880


	//   ....[175]....
        /*1e64*/ 	.word	0x0000e890


	//   ....[176]....
        /*1e68*/ 	.word	0x0000e8a0


	//   ....[177]....
        /*1e6c*/ 	.word	0x0000e8b0


	//   ....[178]....
        /*1e70*/ 	.word	0x0000e8c0


	//   ....[179]....
        /*1e74*/ 	.word	0x0000e8d0


	//   ....[180]....
        /*1e78*/ 	.word	0x0000e8e0


	//   ....[181]....
        /*1e7c*/ 	.word	0x0000e8f0


	//   ....[182]....
        /*1e80*/ 	.word	0x0000e900


	//   ....[183]....
        /*1e84*/ 	.word	0x0000e910


	//   ....[184]....
        /*1e88*/ 	.word	0x0000e920


	//   ....[185]....
        /*1e8c*/ 	.word	0x0000e930


	//   ....[186]....
        /*1e90*/ 	.word	0x0000e940


	//   ....[187]....
        /*1e94*/ 	.word	0x0000e950


	//   ....[188]....
        /*1e98*/ 	.word	0x0000e960


	//   ....[189]....
        /*1e9c*/ 	.word	0x0000e970


	//   ....[190]....
        /*1ea0*/ 	.word	0x0000e980


	//   ....[191]....
        /*1ea4*/ 	.word	0x0000e990


	//   ....[192]....
        /*1ea8*/ 	.word	0x0000e9a0


	//   ....[193]....
        /*1eac*/ 	.word	0x0000e9b0


	//   ....[194]....
        /*1eb0*/ 	.word	0x0000e9c0


	//   ....[195]....
        /*1eb4*/ 	.word	0x0000e9d0


	//   ....[196]....
        /*1eb8*/ 	.word	0x0000e9e0


	//   ....[197]....
        /*1ebc*/ 	.word	0x0000e9f0


	//   ....[198]....
        /*1ec0*/ 	.word	0x0000ea00


	//   ....[199]....
        /*1ec4*/ 	.word	0x0000ea10


	//   ....[200]....
        /*1ec8*/ 	.word	0x0000ea20


	//   ....[201]....
        /*1ecc*/ 	.word	0x0000ea30


	//----- nvinfo : EIATTR_EXIT_INSTR_OFFSETS
	.align		4
.L_488:
        /*1ed0*/ 	.byte	0x04, 0x1c
        /*1ed2*/ 	.short	(.L_490 - .L_489)


	//   ....[0]....
.L_489:
        /*1ed4*/ 	.word	0x000104d0


	//   ....[1]....
        /*1ed8*/ 	.word	0x00014da0


	//   ....[2]....
        /*1edc*/ 	.word	0x00014e30


	//----- nvinfo : EIATTR_MAX_THREADS
	.align		4
.L_490:
        /*1ee0*/ 	.byte	0x04, 0x05
        /*1ee2*/ 	.short	(.L_492 - .L_491)
.L_491:
        /*1ee4*/ 	.word	0x00000020
        /*1ee8*/ 	.word	0x00000001
        /*1eec*/ 	.word	0x00000001


	//----- nvinfo : EIATTR_CRS_STACK_SIZE
	.align		4
.L_492:
        /*1ef0*/ 	.byte	0x04, 0x1e
        /*1ef2*/ 	.short	(.L_494 - .L_493)
.L_493:
        /*1ef4*/ 	.word	0x00000000


	//----- nvinfo : EIATTR_CBANK_PARAM_SIZE
	.align		4
.L_494:
        /*1ef8*/ 	.byte	0x03, 0x19
        /*1efa*/ 	.short	0x0028


	//----- nvinfo : EIATTR_PARAM_CBANK
	.align		4
        /*1efc*/ 	.byte	0x04, 0x0a
        /*1efe*/ 	.short	(.L_496 - .L_495)
	.align		4
.L_495:
        /*1f00*/ 	.word	index@(.nv.constant0._ZN17fastertransformer38beam_online_softmax_topk_stage2_kernelI6__halfLi128ELi32EEEvPKfS3_PiPT_ii)
        /*1f04*/ 	.short	0x0210
        /*1f06*/ 	.short	0x0028


	//----- nvinfo : EIATTR_SW_WAR
	.align		4
.L_496:
        /*1f08*/ 	.byte	0x04, 0x36
        /*1f0a*/ 	.short	(.L_498 - .L_497)
.L_497:
        /*1f0c*/ 	.word	0x00000008
.L_498:


//--------------------- .nv.info._ZN17fastertransformer38beam_online_softmax_topk_stage1_kernelI6__halfLi1ELi128ELi64EEEvPKT_S4_PKbPfiiPKi --------------------------
	.section	.nv.info._ZN17fastertransformer38beam_online_softmax_topk_stage1_kernelI6__halfLi1ELi128ELi64EEEvPKT_S4_PKbPfiiPKi,"",@"SHT_CUDA_INFO"
	.sectionflags	@""
	.align	4


	//----- nvinfo : EIATTR_CUDA_API_VERSION
	.align		4
        /*0000*/ 	.byte	0x04, 0x37
        /*0002*/ 	.short	(.L_500 - .L_499)
.L_499:
        /*0004*/ 	.word	0x00000082


	//----- nvinfo : EIATTR_KPARAM_INFO
	.align		4
.L_500:
        /*0008*/ 	.byte	0x04, 0x17
        /*000a*/ 	.short	(.L_502 - .L_501)
.L_501:
        /*000c*/ 	.word	0x00000000
        /*0010*/ 	.short	0x0006
        /*0012*/ 	.short	0x0028
        /*0014*/ 	.byte	0x00, 0xf0, 0x21, 0x00


	//----- nvinfo : EIATTR_KPARAM_INFO
	.align		4
.L_502:
        /*0018*/ 	.byte	0x04, 0x17
        /*001a*/ 	.short	(.L_504 - .L_503)
.L_503:
        /*001c*/ 	.word	0x00000000
        /*0020*/ 	.short	0x0005
        /*0022*/ 	.short	0x0024
        /*0024*/ 	.byte	0x00, 0xf0, 0x11, 0x00


	//----- nvinfo : EIATTR_KPARAM_INFO
	.align		4
.L_504:
        /*0028*/ 	.byte	0x04, 0x17
        /*002a*/ 	.short	(.L_506 - .L_505)
.L_505:
        /*002c*/ 	.word	0x00000000
        /*0030*/ 	.short	0x0004
        /*0032*/ 	.short	0x0020
        /*0034*/ 	.byte	0x00, 0xf0, 0x11, 0x00


	//----- nvinfo : EIATTR_KPARAM_INFO
	.align		4
.L_506:
        /*0038*/ 	.byte	0x04, 0x17
        /*003a*/ 	.short	(.L_508 - .L_507)
.L_507:
        /*003c*/ 	.word	0x00000000
        /*0040*/ 	.short	0x0003
        /*0042*/ 	.short	0x0018
        /*0044*/ 	.byte	0x00, 0xf0, 0x21, 0x00


	//----- nvinfo : EIATTR_KPARAM_INFO
	.align		4
.L_508:
        /*0048*/ 	.byte	0x04, 0x17
        /*004a*/ 	.short	(.L_510 - .L_509)
.L_509:
        /*004c*/ 	.word	0x00000000
        /*0050*/ 	.short	0x0002
        /*0052*/ 	.short	0x0010
        /*0054*/ 	.byte	0x00, 0xf0, 0x21, 0x00


	//----- nvinfo : EIATTR_KPARAM_INFO
	.align		4
.L_510:
        /*0058*/ 	.byte	0x04, 0x17
        /*005a*/ 	.short	(.L_512 - .L_511)
.L_511:
        /*005c*/ 	.word	0x00000000
        /*0060*/ 	.short	0x0001
        /*0062*/ 	.short	0x0008
        /*0064*/ 	.byte	0x00, 0xf0, 0x21, 0x00


	//----- nvinfo : EIATTR_KPARAM_INFO
	.align		4
.L_512:
        /*0068*/ 	.byte	0x04, 0x17
        /*006a*/ 	.short	(.L_514 - .L_513)
.L_513:
        /*006c*/ 	.word	0x00000000
        /*0070*/ 	.short	0x0000
        /*0072*/ 	.short	0x0000
        /*0074*/ 	.byte	0x00, 0xf0, 0x21, 0x00


	//----- nvinfo : EIATTR_SPARSE_MMA_MASK
	.align		4
.L_514:
        /*0078*/ 	.byte	0x03, 0x50
        /*007a*/ 	.short	0x0000


	//----- nvinfo : EIATTR_MAXREG_COUNT
	.align		4
        /*007c*/ 	.byte	0x03, 0x1b
        /*007e*/ 	.short	0x00ff


	//----- nvinfo : EIATTR_NUM_BARRIERS
	.align		4
        /*0080*/ 	.byte	0x02, 0x4c
        /*0082*/ 	.byte	0x01
	.zero		1


	//----- nvinfo : EIATTR_MERCURY_ISA_VERSION
	.align		4
        /*0084*/ 	.byte	0x03, 0x5f
        /*0086*/ 	.short	0x0101


	//----- nvinfo : EIATTR_COOP_GROUP_MASK_REGIDS
	.align		4
        /*0088*/ 	.byte	0x04, 0x29
        /*008a*/ 	.short	(.L_516 - .L_515)


	//   ....[0]....
.L_515:
        /*008c*/ 	.word	0xffffffff


	//   ....[1]....
        /*0090*/ 	.word	0xffffffff


	//   ....[2]....
        /*0094*/ 	.word	0xffffffff


	//   ....[3]....
        /*0098*/ 	.word	0xffffffff


	//   ....[4]....
        /*009c*/ 	.word	0xffffffff


	//   ....[5]....
        /*00a0*/ 	.word	0xffffffff


	//   ....[6]....
        /*00a4*/ 	.word	0xffffffff


	//   ....[7]....
        /*00a8*/ 	.word	0xffffffff


	//   ....[8]....
        /*00ac*/ 	.word	0xffffffff


	//   ....[9]....
        /*00b0*/ 	.word	0xffffffff


	//   ....[10]....
        /*00b4*/ 	.word	0xffffffff


	//   ....[11]....
        /*00b8*/ 	.word	0xffffffff


	//   ....[12]....
        /*00bc*/ 	.word	0xffffffff


	//   ....[13]....
        /*00c0*/ 	.word	0xffffffff


	//   ....[14]....
        /*00c4*/ 	.word	0xffffffff


	//   ....[15]....
        /*00c8*/ 	.word	0xffffffff


	//   ....[16]....
        /*00cc*/ 	.word	0xffffffff


	//   ....[17]....
        /*00d0*/ 	.word	0xffffffff


	//   ....[18]....
        /*00d4*/ 	.word	0xffffffff


	//   ....[19]....
        /*00d8*/ 	.word	0xffffffff


	//   ....[20]....
        /*00dc*/ 	.word	0xffffffff


	//   ....[21]....
        /*00e0*/ 	.word	0xffffffff


	//   ....[22]....
        /*00e4*/ 	.word	0xffffffff


	//   ....[23]....
        /*00e8*/ 	.word	0xffffffff


	//   ....[24]....
        /*00ec*/ 	.word	0xffffffff


	//   ....[25]....
        /*00f0*/ 	.word	0xffffffff


	//   ....[26]....
        /*00f4*/ 	.word	0xffffffff


	//   ....[27]....
        /*00f8*/ 	.word	0xffffffff


	//   ....[28]....
        /*00fc*/ 	.word	0xffffffff


	//   ....[29]....
        /*0100*/ 	.word	0xffffffff


	//   ....[30]....
        /*0104*/ 	.word	0xffffffff


	//   ....[31]....
        /*0108*/ 	.word	0xffffffff


	//   ....[32]....
        /*010c*/ 	.word	0xffffffff


	//   ....[33]....
        /*0110*/ 	.word	0xffffffff


	//   ....[34]....
        /*0114*/ 	.word	0xffffffff


	//   ....[35]....
        /*0118*/ 	.word	0xffffffff


	//   ....[36]....
        /*011c*/ 	.word	0xffffffff


	//   ....[37]....
        /*0120*/ 	.word	0xffffffff


	//   ....[38]....
        /*0124*/ 	.word	0xffffffff


	//   ....[39]....
        /*0128*/ 	.word	0xffffffff


	//   ....[40]....
        /*012c*/ 	.word	0xffffffff


	//   ....[41]....
        /*0130*/ 	.word	0xffffffff


	//   ....[42]....
        /*0134*/ 	.word	0xffffffff


	//   ....[43]....
        /*0138*/ 	.word	0xffffffff


	//   ....[44]....
        /*013c*/ 	.word	0xffffffff


	//   ....[45]....
        /*0140*/ 	.word	0xffffffff


	//   ....[46]....
        /*0144*/ 	.word	0xffffffff


	//   ....[47]....
        /*0148*/ 	.word	0xffffffff


	//   ....[48]....
        /*014c*/ 	.word	0xffffffff


	//   ....[49]....
        /*0150*/ 	.word	0xffffffff


	//   ....[50]....
        /*0154*/ 	.word	0xffffffff


	//   ....[51]....
        /*0158*/ 	.word	0xffffffff


	//   ....[52]....
        /*015c*/ 	.word	0xffffffff


	//   ....[53]....
        /*0160*/ 	.word	0xffffffff


	//   ....[54]....
        /*0164*/ 	.word	0xffffffff


	//   ....[55]....
        /*0168*/ 	.word	0xffffffff


	//   ....[56]....
        /*016c*/ 	.word	0xffffffff


	//   ....[57]....
        /*0170*/ 	.word	0xffffffff


	//   ....[58]....
        /*0174*/ 	.word	0xffffffff


	//   ....[59]....
        /*0178*/ 	.word	0xffffffff


	//   ....[60]....
        /*017c*/ 	.word	0xffffffff


	//   ....[61]....
        /*0180*/ 	.word	0xffffffff


	//   ....[62]....
        /*0184*/ 	.word	0xffffffff


	//   ....[63]....
        /*0188*/ 	.word	0xffffffff


	//   ....[64]....
        /*018c*/ 	.word	0xffffffff


	//   ....[65]....
        /*0190*/ 	.word	0xffffffff


	//   ....[66]....
        /*0194*/ 	.word	0xffffffff


	//   ....[67]....
        /*0198*/ 	.word	0xffffffff


	//   ....[68]....
        /*019c*/ 	.word	0xffffffff


	//   ....[69]....
        /*01a0*/ 	.word	0xffffffff


	//   ....[70]....
        /*01a4*/ 	.word	0xffffffff


	//   ....[71]....
        /*01a8*/ 	.word	0xffffffff


	//   ....[72]....
        /*01ac*/ 	.word	0xffffffff


	//   ....[73]....
        /*01b0*/ 	.word	0xffffffff


	//   ....[74]....
        /*01b4*/ 	.word	0xffffffff


	//   ....[75]....
        /*01b8*/ 	.word	0xffffffff


	//   ....[76]....
        /*01bc*/ 	.word	0xffffffff


	//   ....[77]....
        /*01c0*/ 	.word	0xffffffff


	//   ....[78]....
        /*01c4*/ 	.word	0xffffffff


	//   ....[79]....
        /*01c8*/ 	.word	0xffffffff


	//   ....[80]....
        /*01cc*/ 	.word	0xffffffff


	//   ....[81]....
        /*01d0*/ 	.word	0xffffffff


	//   ....[82]....
        /*01d4*/ 	.word	0xffffffff


	//   ....[83]....
        /*01d8*/ 	.word	0xffffffff


	//   ....[84]....
        /*01dc*/ 	.word	0xffffffff


	//   ....[85]....
        /*01e0*/ 	.word	0xffffffff


	//   ....[86]....
        /*01e4*/ 	.word	0xffffffff


	//   ....[87]....
        /*01e8*/ 	.word	0xffffffff


	//   ....[88]....
        /*01ec*/ 	.word	0xffffffff


	//   ....[89]....
        /*01f0*/ 	.word	0xffffffff


	//   ....[90]....
        /*01f4*/ 	.word	0xffffffff


	//   ....[91]....
        /*01f8*/ 	.word	0xffffffff


	//   ....[92]....
        /*01fc*/ 	.word	0xffffffff


	//   ....[93]....
        /*0200*/ 	.word	0xffffffff


	//   ....[94]....
        /*0204*/ 	.word	0xffffffff


	//   ....[95]....
        /*0208*/ 	.word	0xffffffff


	//   ....[96]....
        /*020c*/ 	.word	0xffffffff


	//   ....[97]....
        /*0210*/ 	.word	0xffffffff


	//   ....[98]....
        /*0214*/ 	.word	0xffffffff


	//   ....[99]....
        /*0218*/ 	.word	0xffffffff


	//   ....[100]....
        /*021c*/ 	.word	0xffffffff


	//   ....[101]....
        /*0220*/ 	.word	0xffffffff


	//   ....[102]....
        /*0224*/ 	.word	0xffffffff


	//   ....[103]....
        /*0228*/ 	.word	0xffffffff


	//   ....[104]....
        /*022c*/ 	.word	0xffffffff


	//   ....[105]....
        /*0230*/ 	.word	0xffffffff


	//   ....[106]....
        /*0234*/ 	.word	0xffffffff


	//   ....[107]....
        /*0238*/ 	.word	0xffffffff


	//   ....[108]....
        /*023c*/ 	.word	0xffffffff


	//   ....[109]....
        /*0240*/ 	.word	0xffffffff


	//   ....[110]....
        /*0244*/ 	.word	0xffffffff


	//   ....[111]....
        /*0248*/ 	.word	0xffffffff


	//   ....[112]....
        /*024c*/ 	.word	0xffffffff


	//   ....[113]....
        /*0250*/ 	.word	0xffffffff


	//   ....[114]....
        /*0254*/ 	.word	0xffffffff


	//   ....[115]....
        /*0258*/ 	.word	0xffffffff


	//   ....[116]....
        /*025c*/ 	.word	0xffffffff


	//   ....[117]....
        /*0260*/ 	.word	0xffffffff


	//   ....[118]....
        /*0264*/ 	.word	0xffffffff


	//   ....[119]....
        /*0268*/ 	.word	0xffffffff


	//   ....[120]....
        /*026c*/ 	.word	0xffffffff


	//   ....[121]....
        /*0270*/ 	.word	0xffffffff


	//   ....[122]....
        /*0274*/ 	.word	0xffffffff


	//   ....[123]....
        /*0278*/ 	.word	0xffffffff


	//   ....[124]....
        /*027c*/ 	.word	0xffffffff


	//   ....[125]....
        /*0280*/ 	.word	0xffffffff


	//   ....[126]....
        /*0284*/ 	.word	0xffffffff


	//   ....[127]....
        /*0288*/ 	.word	0xffffffff


	//   ....[128]....
        /*028c*/ 	.word	0xffffffff


	//   ....[129]....
        /*0290*/ 	.word	0xffffffff


	//   ....[130]....
        /*0294*/ 	.word	0xffffffff


	//   ....[131]....
        /*0298*/ 	.word	0xffffffff


	//   ....[132]....
        /*029c*/ 	.word	0xffffffff


	//   ....[133]....
        /*02a0*/ 	.word	0xffffffff


	//   ....[134]....
        /*02a4*/ 	.word	0xffffffff


	//   ....[135]....
        /*02a8*/ 	.word	0xffffffff


	//   ....[136]....
        /*02ac*/ 	.word	0xffffffff


	//   ....[137]....
        /*02b0*/ 	.word	0xffffffff


	//   ....[138]....
        /*02b4*/ 	.word	0xffffffff


	//   ....[139]....
        /*02b8*/ 	.word	0xffffffff


	//   ....[140]....
        /*02bc*/ 	.word	0xffffffff


	//   ....[141]....
        /*02c0*/ 	.word	0xffffffff


	//   ....[142]....
        /*02c4*/ 	.word	0xffffffff


	//   ....[143]....
        /*02c8*/ 	.word	0xffffffff


	//   ....[144]....
        /*02cc*/ 	.word	0xffffffff


	//   ....[145]....
        /*02d0*/ 	.word	0xffffffff


	//   ....[146]....
        /*02d4*/ 	.word	0xffffffff


	//   ....[147]....
        /*02d8*/ 	.word	0xffffffff


	//   ....[148]....
        /*02dc*/ 	.word	0xffffffff


	//   ....[149]....
        /*02e0*/ 	.word	0xffffffff


	//   ....[150]....
        /*02e4*/ 	.word	0xffffffff


	//   ....[151]....
        /*02e8*/ 	.word	0xffffffff


	//   ....[152]....
        /*02ec*/ 	.word	0xffffffff


	//   ....[153]....
        /*02f0*/ 	.word	0xffffffff


	//   ....[154]....
        /*02f4*/ 	.word	0xffffffff


	//   ....[155]....
        /*02f8*/ 	.word	0xffffffff


	//   ....[156]....
        /*02fc*/ 	.word	0xffffffff


	//   ....[157]....
        /*0300*/ 	.word	0xffffffff


	//   ....[158]....
        /*0304*/ 	.word	0xffffffff


	//   ....[159]....
        /*0308*/ 	.word	0xffffffff


	//   ....[160]....
        /*030c*/ 	.word	0xffffffff


	//   ....[161]....
        /*0310*/ 	.word	0xffffffff


	//   ....[162]....
        /*0314*/ 	.word	0xffffffff


	//   ....[163]....
        /*0318*/ 	.word	0xffffffff


	//   ....[164]....
        /*031c*/ 	.word	0xffffffff


	//   ....[165]....
        /*0320*/ 	.word	0xffffffff


	//   ....[166]....
        /*0324*/ 	.word	0xffffffff


	//   ....[167]....
        /*0328*/ 	.word	0xffffffff


	//   ....[168]....
        /*032c*/ 	.word	0xffffffff


	//   ....[169]....
        /*0330*/ 	.word	0xffffffff


	//   ....[170]....
        /*0334*/ 	.word	0xffffffff


	//   ....[171]....
        /*0338*/ 	.word	0xffffffff


	//   ....[172]....
        /*033c*/ 	.word	0xffffffff


	//   ....[173]....
        /*0340*/ 	.word	0xffffffff


	//   ....[174]....
        /*0344*/ 	.word	0xffffffff


	//   ....[175]....
        /*0348*/ 	.word	0xffffffff


	//   ....[176]....
        /*034c*/ 	.word	0xffffffff


	//   ....[177]....
        /*0350*/ 	.word	0xffffffff


	//   ....[178]....
        /*0354*/ 	.word	0xffffffff


	//   ....[179]....
        /*0358*/ 	.word	0xffffffff


	//   ....[180]....
        /*035c*/ 	.word	0xffffffff


	//   ....[181]....
        /*0360*/ 	.word	0xffffffff


	//   ....[182]....
        /*0364*/ 	.word	0xffffffff


	//   ....[183]....
        /*0368*/ 	.word	0xffffffff


	//   ....[184]....
        /*036c*/ 	.word	0xffffffff


	//   ....[185]....
        /*0370*/ 	.word	0xffffffff


	//   ....[186]....
        /*0374*/ 	.word	0xffffffff


	//   ....[187]....
        /*0378*/ 	.word	0xffffffff


	//   ....[188]....
        /*037c*/ 	.word	0xffffffff


	//   ....[189]....
        /*0380*/ 	.word	0xffffffff


	//   ....[190]....
        /*0384*/ 	.word	0xffffffff


	//   ....[191]....
        /*0388*/ 	.word	0xffffffff


	//   ....[192]....
        /*038c*/ 	.word	0xffffffff


	//   ....[193]....
        /*0390*/ 	.word	0xffffffff


	//   ....[194]....
        /*0394*/ 	.word	0xffffffff


	//   ....[195]....
        /*0398*/ 	.word	0xffffffff


	//   ....[196]....
        /*039c*/ 	.word	0xffffffff


	//   ....[197]....
        /*03a0*/ 	.word	0xffffffff


	//   ....[198]....
        /*03a4*/ 	.word	0xffffffff


	//   ....[199]....
        /*03a8*/ 	.word	0xffffffff


	//   ....[200]....
        /*03ac*/ 	.word	0xffffffff


	//   ....[201]....
        /*03b0*/ 	.word	0xffffffff


	//   ....[202]....
        /*03b4*/ 	.word	0xffffffff


	//   ....[203]....
        /*03b8*/ 	.word	0xffffffff


	//   ....[204]....
        /*03bc*/ 	.word	0xffffffff


	//   ....[205]....
        /*03c0*/ 	.word	0xffffffff


	//   ....[206]....
        /*03c4*/ 	.word	0xffffffff


	//   ....[207]....
        /*03c8*/ 	.word	0xffffffff


	//   ....[208]....
        /*03cc*/ 	.word	0xffffffff


	//   ....[209]....
        /*03d0*/ 	.word	0xffffffff


	//   ....[210]....
        /*03d4*/ 	.word	0xffffffff


	//   ....[211]....
        /*03d8*/ 	.word	0xffffffff


	//   ....[212]....
        /*03dc*/ 	.word	0xffffffff


	//   ....[213]....
        /*03e0*/ 	.word	0xffffffff


	//   ....[214]....
        /*03e4*/ 	.word	0xffffffff


	//   ....[215]....
        /*03e8*/ 	.word	0xffffffff


	//   ....[216]....
        /*03ec*/ 	.word	0xffffffff


	//   ....[217]....
        /*03f0*/ 	.word	0xffffffff


	//   ....[218]....
        /*03f4*/ 	.word	0xffffffff


	//   ....[219]....
        /*03f8*/ 	.word	0xffffffff


	//   ....[220]....
        /*03fc*/ 	.word	0xffffffff


	//   ....[221]....
        /*0400*/ 	.word	0xffffffff


	//   ....[222]....
        /*0404*/ 	.word	0xffffffff


	//   ....[223]....
        /*0408*/ 	.word	0xffffffff


	//   ....[224]....
        /*040c*/ 	.word	0xffffffff


	//   ....[225]....
        /*0410*/ 	.word	0xffffffff


	//   ....[226]....
        /*0414*/ 	.word	0xffffffff


	//   ....[227]....
        /*0418*/ 	.word	0xffffffff


	//   ....[228]....
        /*041c*/ 	.word	0xffffffff


	//   ....[229]....
        /*0420*/ 	.word	0xffffffff


	//   ....[230]....
        /*0424*/ 	.word	0xffffffff


	//   ....[231]....
        /*0428*/ 	.word	0xffffffff


	//   ....[232]....
        /*042c*/ 	.word	0xffffffff


	//   ....[233]....
        /*0430*/ 	.word	0xffffffff


	//   ....[234]....
        /*0434*/ 	.word	0xffffffff


	//   ....[235]....
        /*0438*/ 	.word	0xffffffff


	//   ....[236]....
        /*043c*/ 	.word	0xffffffff


	//   ....[237]....
        /*0440*/ 	.word	0xffffffff


	//   ....[238]....
        /*0444*/ 	.word	0xffffffff


	//   ....[239]....
        /*0448*/ 	.word	0xffffffff


	//   ....[240]....
        /*044c*/ 	.word	0xffffffff


	//   ....[241]....
        /*0450*/ 	.word	0xffffffff


	//   ....[242]....
        /*0454*/ 	.word	0xffffffff


	//   ....[243]....
        /*0458*/ 	.word	0xffffffff


	//   ....[244]....
        /*045c*/ 	.word	0xffffffff


	//   ....[245]....
        /*0460*/ 	.word	0xffffffff


	//   ....[246]....
        /*0464*/ 	.word	0xffffffff


	//   ....[247]....
        /*0468*/ 	.word	0xffffffff


	//   ....[248]....
        /*046c*/ 	.word	0xffffffff


	//   ....[249]....
        /*0470*/ 	.word	0xffffffff


	//   ....[250]....
        /*0474*/ 	.word	0xffffffff


	//   ....[251]....
        /*0478*/ 	.word	0xffffffff


	//   ....[252]....
        /*047c*/ 	.word	0xffffffff


	//   ....[253]....
        /*0480*/ 	.word	0xffffffff


	//   ....[254]....
        /*0484*/ 	.word	0xffffffff


	//   ....[255]....
        /*0488*/ 	.word	0xffffffff


	//   ....[0]....
        /*048c*/ 	.word	0xffffffff


	//   ....[1]....
        /*0490*/ 	.word	0xffffffff


	//   ....[2]....
        /*0494*/ 	.word	0xffffffff


	//   ....[3]....
        /*0498*/ 	.word	0xffffffff


	//   ....[4]....
        /*049c*/ 	.word	0xffffffff


	//   ....[5]....
        /*04a0*/ 	.word	0xffffffff


	//   ....[6]....
        /*04a4*/ 	.word	0xffffffff


	//   ....[7]....
        /*04a8*/ 	.word	0xffffffff


	//   ....[8]....
        /*04ac*/ 	.word	0xffffffff


	//   ....[9]....
        /*04b0*/ 	.word	0xffffffff


	//   ....[10]....
        /*04b4*/ 	.word	0xffffffff


	//   ....[11]....
        /*04b8*/ 	.word	0xffffffff


	//   ....[12]....
        /*04bc*/ 	.word	0xffffffff


	//   ....[13]....
        /*04c0*/ 	.word	0xffffffff


	//   ....[14]....
        /*04c4*/ 	.word	0xffffffff


	//   ....[15]....
        /*04c8*/ 	.word	0xffffffff


	//   ....[16]....
        /*04cc*/ 	.word	0xffffffff


	//   ....[17]....
        /*04d0*/ 	.word	0xffffffff


	//   ....[18]....
        /*04d4*/ 	.word	0xffffffff


	//   ....[19]....
        /*04d8*/ 	.word	0xffffffff


	//   ....[20]....
        /*04dc*/ 	.word	0xffffffff


	//   ....[21]....
        /*04e0*/ 	.word	0xffffffff


	//   ....[22]....
        /*04e4*/ 	.word	0xffffffff


	//   ....[23]....
        /*04e8*/ 	.word	0xffffffff


	//   ....[24]....
        /*04ec*/ 	.word	0xffffffff


	//   ....[25]....
        /*04f0*/ 	.word	0xffffffff


	//   ....[26]....
        /*04f4*/ 	.word	0xffffffff


	//   ....[27]....
        /*04f8*/ 	.word	0xffffffff


	//   ....[28]....
        /*04fc*/ 	.word	0xffffffff


	//   ....[29]....
        /*0500*/ 	.word	0xffffffff


	//   ....[30]....
        /*0504*/ 	.word	0xffffffff


	//   ....[31]....
        /*0508*/ 	.word	0xffffffff


	//   ....[32]....
        /*050c*/ 	.word	0xffffffff


	//   ....[33]....
        /*0510*/ 	.word	0xffffffff


	//   ....[34]....
        /*0514*/ 	.word	0xffffffff


	//   ....[35]....
        /*0518*/ 	.word	0xffffffff


	//   ....[36]....
        /*051c*/ 	.word	0xffffffff


	//   ....[37]....
        /*0520*/ 	.word	0xffffffff


	//   ....[38]....
        /*0524*/ 	.word	0xffffffff


	//   ....[39]....
        /*0528*/ 	.word	0xffffffff


	//   ....[40]....
        /*052c*/ 	.word	0xffffffff


	//   ....[41]....
        /*0530*/ 	.word	0xffffffff


	//   ....[42]....
        /*0534*/ 	.word	0xffffffff


	//   ....[43]....
        /*0538*/ 	.word	0xffffffff


	//   ....[44]....
        /*053c*/ 	.word	0xffffffff


	//   ....[45]....
        /*0540*/ 	.word	0xffffffff


	//   ....[46]....
        /*0544*/ 	.word	0xffffffff


	//   ....[47]....
        /*0548*/ 	.word	0xffffffff


	//   ....[48]....
        /*054c*/ 	.word	0xffffffff


	//   ....[49]....
        /*0550*/ 	.word	0xffffffff


	//   ....[50]....
        /*0554*/ 	.word	0xffffffff


	//   ....[51]....
        /*0558*/ 	.word	0xffffffff


	//   ....[52]....
        /*055c*/ 	.word	0xffffffff


	//   ....[53]....
        /*0560*/ 	.word	0xffffffff


	//   ....[54]....
        /*0564*/ 	.word	0xffffffff


	//   ....[55]....
        /*0568*/ 	.word	0xffffffff


	//   ....[56]....
        /*056c*/ 	.word	0xffffffff


	//   ....[57]....
        /*0570*/ 	.word	0xffffffff


	//   ....[58]....
        /*0574*/ 	.word	0xffffffff


	//   ....[59]....
        /*0578*/ 	.word	0xffffffff


	//   ....[60]....
        /*057c*/ 	.word	0xffffffff


	//   ....[61]....
        /*0580*/ 	.word	0xffffffff


	//   ....[62]....
        /*0584*/ 	.word	0xffffffff


	//   ....[63]....
        /*0588*/ 	.word	0xffffffff


	//   ....[64]....
        /*058c*/ 	.word	0xffffffff


	//   ....[65]....
        /*0590*/ 	.word	0xffffffff


	//   ....[66]....
        /*0594*/ 	.word	0xffffffff


	//   ....[67]....
        /*0598*/ 	.word	0xffffffff


	//   ....[68]....
        /*059c*/ 	.word	0xffffffff


	//   ....[69]....
        /*05a0*/ 	.word	0xffffffff


	//   ....[70]....
        /*05a4*/ 	.word	0xffffffff


	//   ....[71]....
        /*05a8*/ 	.word	0xffffffff


	//   ....[72]....
        /*05ac*/ 	.word	0xffffffff


	//   ....[73]....
        /*05b0*/ 	.word	0xffffffff


	//   ....[74]....
        /*05b4*/ 	.word	0xffffffff


	//   ....[75]....
        /*05b8*/ 	.word	0xffffffff


	//   ....[76]....
        /*05bc*/ 	.word	0xffffffff


	//   ....[77]....
        /*05c0*/ 	.word	0xffffffff


	//   ....[78]....
        /*05c4*/ 	.word	0xffffffff


	//   ....[79]....
        /*05c8*/ 	.word	0xffffffff


	//   ....[80]....
        /*05cc*/ 	.word	0xffffffff


	//   ....[81]....
        /*05d0*/ 	.word	0xffffffff


	//   ....[82]....
        /*05d4*/ 	.word	0xffffffff


	//   ....[83]....
        /*05d8*/ 	.word	0xffffffff


	//   ....[84]....
        /*05dc*/ 	.word	0xffffffff


	//   ....[85]....
        /*05e0*/ 	.word	0xffffffff


	//   ....[86]....
        /*05e4*/ 	.word	0xffffffff


	//   ....[87]....
        /*05e8*/ 	.word	0xffffffff


	//   ....[88]....
        /*05ec*/ 	.word	0xffffffff


	//   ....[89]....
        /*05f0*/ 	.word	0xffffffff


	//   ....[90]....
        /*05f4*/ 	.word	0xffffffff


	//   ....[91]....
        /*05f8*/ 	.word	0xffffffff


	//   ....[92]....
        /*05fc*/ 	.word	0xffffffff


	//   ....[93]....
        /*0600*/ 	.word	0xffffffff


	//   ....[94]....
        /*0604*/ 	.word	0xffffffff


	//   ....[95]....
        /*0608*/ 	.word	0xffffffff


	//   ....[96]....
        /*060c*/ 	.word	0xffffffff


	//   ....[97]....
        /*0610*/ 	.word	0xffffffff


	//   ....[98]....
        /*0614*/ 	.word	0xffffffff


	//   ....[99]....
        /*0618*/ 	.word	0xffffffff


	//   ....[100]....
        /*061c*/ 	.word	0xffffffff


	//   ....[101]....
        /*0620*/ 	.word	0xffffffff


	//   ....[102]....
        /*0624*/ 	.word	0xffffffff


	//   ....[103]....
        /*0628*/ 	.word	0xffffffff


	//   ....[104]....
        /*062c*/ 	.word	0xffffffff


	//   ....[105]....
        /*0630*/ 	.word	0xffffffff


	//   ....[106]....
        /*0634*/ 	.word	0xffffffff


	//   ....[107]....
        /*0638*/ 	.word	0xffffffff


	//   ....[108]....
        /*063c*/ 	.word	0xffffffff


	//   ....[109]....
        /*0640*/ 	.word	0xffffffff


	//   ....[110]....
        /*0644*/ 	.word	0xffffffff


	//   ....[111]....
        /*0648*/ 	.word	0xffffffff


	//   ....[112]....
        /*064c*/ 	.word	0xffffffff


	//   ....[113]....
        /*0650*/ 	.word	0xffffffff


	//   ....[114]....
        /*0654*/ 	.word	0xffffffff


	//   ....[115]....
        /*0658*/ 	.word	0xffffffff


	//   ....[116]....
        /*065c*/ 	.word	0xffffffff


	//   ....[117]....
        /*0660*/ 	.word	0xffffffff


	//   ....[118]....
        /*0664*/ 	.word	0xffffffff


	//   ....[119]....
        /*0668*/ 	.word	0xffffffff


	//   ....[120]....
        /*066c*/ 	.word	0xffffffff


	//   ....[121]....
        /*0670*/ 	.word	0xffffffff


	//   ....[122]....
        /*0674*/ 	.word	0xffffffff


	//   ....[123]....
        /*0678*/ 	.word	0xffffffff


	//   ....[124]....
        /*067c*/ 	.word	0xffffffff


	//   ....[125]....
        /*0680*/ 	.word	0xffffffff


	//   ....[126]....
        /*0684*/ 	.word	0xffffffff


	//   ....[127]....
        /*0688*/ 	.word	0xffffffff


	//   ....[128]....
        /*068c*/ 	.word	0xffffffff


	//   ....[129]....
        /*0690*/ 	.word	0xffffffff


	//   ....[130]....
        /*0694*/ 	.word	0xffffffff


	//   ....[131]....
        /*0698*/ 	.word	0xffffffff


	//   ....[132]....
        /*069c*/ 	.word	0xffffffff


	//   ....[133]....
        /*06a0*/ 	.word	0xffffffff


	//   ....[134]....
        /*06a4*/ 	.word	0xffffffff


	//   ....[135]....
        /*06a8*/ 	.word	0xffffffff


	//   ....[136]....
        /*06ac*/ 	.word	0xffffffff


	//   ....[137]....
        /*06b0*/ 	.word	0xffffffff


	//   ....[138]....
        /*06b4*/ 	.word	0xffffffff


	//   ....[139]....
        /*06b8*/ 	.word	0xffffffff


	//   ....[140]....
        /*06bc*/ 	.word	0xffffffff


	//   ....[141]....
        /*06c0*/ 	.word	0xffffffff


	//   ....[142]....
        /*06c4*/ 	.word	0xffffffff


	//   ....[143]....
        /*06c8*/ 	.word	0xffffffff


	//   ....[144]....
        /*06cc*/ 	.word	0xffffffff


	//   ....[145]....
        /*06d0*/ 	.word	0xffffffff


	//   ....[146]....
        /*06d4*/ 	.word	0xffffffff


	//   ....[147]....
        /*06d8*/ 	.word	0xffffffff


	//   ....[148]....
        /*06dc*/ 	.word	0xffffffff


	//   ....[149]....
        /*06e0*/ 	.word	0xffffffff


	//   ....[150]....
        /*06e4*/ 	.word	0xffffffff


	//   ....[151]....
        /*06e8*/ 	.word	0xffffffff


	//   ....[152]....
        /*06ec*/ 	.word	0xffffffff


	//   ....[153]....
        /*06f0*/ 	.word	0xffffffff


	//   ....[154]....
        /*06f4*/ 	.word	0xffffffff


	//   ....[155]....
        /*06f8*/ 	.word	0xffffffff


	//   ....[156]....
        /*06fc*/ 	.word	0xffffffff


	//   ....[157]....
        /*0700*/ 	.word	0xffffffff


	//   ....[158]....
        /*0704*/ 	.word	0xffffffff


	//   ....[159]....
        /*0708*/ 	.word	0xffffffff


	//   ....[160]....
        /*070c*/ 	.word	0xffffffff


	//   ....[161]....
        /*0710*/ 	.word	0xffffffff


	//   ....[162]....
        /*0714*/ 	.word	0xffffffff


	//   ....[163]....
        /*0718*/ 	.word	0xffffffff


	//   ....[164]....
        /*071c*/ 	.word	0xffffffff


	//   ....[165]....
        /*0720*/ 	.word	0xffffffff


	//   ....[166]....
        /*0724*/ 	.word	0xffffffff


	//   ....[167]....
        /*0728*/ 	.word	0xffffffff


	//   ....[168]....
        /*072c*/ 	.word	0xffffffff


	//   ....[169]....
        /*0730*/ 	.word	0xffffffff


	//   ....[170]....
        /*0734*/ 	.word	0xffffffff


	//   ....[171]....
        /*0738*/ 	.word	0xffffffff


	//   ....[172]....
        /*073c*/ 	.word	0xffffffff


	//   ....[173]....
        /*0740*/ 	.word	0xffffffff


	//   ....[174]....
        /*0744*/ 	.word	0xffffffff


	//   ....[175]....
        /*0748*/ 	.word	0xffffffff


	//   ....[176]....
        /*074c*/ 	.word	0xffffffff


	//   ....[177]....
        /*0750*/ 	.word	0xffffffff


	//   ....[178]....
        /*0754*/ 	.word	0xffffffff


	//   ....[179]....
        /*0758*/ 	.word	0xffffffff


	//   ....[180]....
        /*075c*/ 	.word	0xffffffff


	//   ....[181]....
        /*0760*/ 	.word	0xffffffff


	//   ....[182]....
        /*0764*/ 	.word	0xffffffff


	//   ....[183]....
        /*0768*/ 	.word	0xffffffff


	//   ....[184]....
        /*076c*/ 	.word	0xffffffff


	//   ....[185]....
        /*0770*/ 	.word	0xffffffff


	//   ....[186]....
        /*0774*/ 	.word	0xffffffff


	//   ....[187]....
        /*0778*/ 	.word	0xffffffff


	//   ....[188]....
        /*077c*/ 	.word	0xffffffff


	//   ....[189]....
        /*0780*/ 	.word	0xffffffff


	//   ....[190]....
        /*0784*/ 	.word	0xffffffff


	//   ....[191]....
        /*0788*/ 	.word	0xffffffff


	//   ....[192]....
        /*078c*/ 	.word	0xffffffff


	//   ....[193]....
        /*0790*/ 	.word	0xffffffff


	//   ....[194]....
        /*0794*/ 	.word	0xffffffff


	//   ....[195]....
        /*0798*/ 	.word	0xffffffff


	//   ....[196]....
        /*079c*/ 	.word	0xffffffff


	//   ....[197]....
        /*07a0*/ 	.word	0xffffffff


	//   ....[198]....
        /*07a4*/ 	.word	0xffffffff


	//   ....[199]....
        /*07a8*/ 	.word	0xffffffff


	//   ....[200]....
        /*07ac*/ 	.word	0xffffffff


	//   ....[201]....
        /*07b0*/ 	.word	0xffffffff


	//   ....[202]....
        /*07b4*/ 	.word	0xffffffff


	//   ....[203]....
        /*07b8*/ 	.word	0xffffffff


	//   ....[204]....
        /*07bc*/ 	.word	0xffffffff


	//   ....[205]....
        /*07c0*/ 	.word	0xffffffff


	//   ....[206]....
        /*07c4*/ 	.word	0xffffffff


	//   ....[207]....
        /*07c8*/ 	.word	0xffffffff


	//   ....[208]....
        /*07cc*/ 	.word	0xffffffff


	//   ....[209]....
        /*07d0*/ 	.word	0xffffffff


	//   ....[210]....
        /*07d4*/ 	.word	0xffffffff


	//   ....[211]....
        /*07d8*/ 	.word	0xffffffff


	//   ....[212]....
        /*07dc*/ 	.word	0xffffffff


	//   ....[213]....
        /*07e0*/ 	.word	0xffffffff


	//   ....[214]....
        /*07e4*/ 	.word	0xffffffff


	//   ....[215]....
        /*07e8*/ 	.word	0xffffffff


	//   ....[216]....
        /*07ec*/ 	.word	0xffffffff


	//   ....[217]....
        /*07f0*/ 	.word	0xffffffff


	//   ....[218]....
        /*07f4*/ 	.word	0xffffffff


	//   ....[219]....
        /*07f8*/ 	.word	0xffffffff


	//   ....[220]....
        /*07fc*/ 	.word	0xffffffff


	//   ....[221]....
        /*0800*/ 	.word	0xffffffff


	//   ....[222]....
        /*0804*/ 	.word	0xffffffff


	//   ....[223]....
        /*0808*/ 	.word	0xffffffff


	//   ....[224]....
        /*080c*/ 	.word	0xffffffff


	//   ....[225]....
        /*0810*/ 	.word	0xffffffff


	//   ....[226]....
        /*0814*/ 	.word	0xffffffff


	//   ....[227]....
        /*0818*/ 	.word	0xffffffff


	//   ....[228]....
        /*081c*/ 	.word	0xffffffff


	//   ....[229]....
        /*0820*/ 	.word	0xffffffff


	//   ....[230]....
        /*0824*/ 	.word	0xffffffff


	//   ....[231]....
        /*0828*/ 	.word	0xffffffff


	//   ....[232]....
        /*082c*/ 	.word	0xffffffff


	//   ....[233]....
        /*0830*/ 	.word	0xffffffff


	//   ....[234]....
        /*0834*/ 	.word	0xffffffff


	//   ....[235]....
        /*0838*/ 	.word	0xffffffff


	//   ....[236]....
        /*083c*/ 	.word	0xffffffff


	//   ....[237]....
        /*0840*/ 	.word	0xffffffff


	//   ....[238]....
        /*0844*/ 	.word	0xffffffff


	//   ....[239]....
        /*0848*/ 	.word	0xffffffff


	//   ....[240]....
        /*084c*/ 	.word	0xffffffff


	//   ....[241]....
        /*0850*/ 	.word	0xffffffff


	//   ....[242]....
        /*0854*/ 	.word	0xffffffff


	//   ....[243]....
        /*0858*/ 	.word	0xffffffff


	//   ....[244]....
        /*085c*/ 	.word	0xffffffff


	//   ....[245]....
        /*0860*/ 	.word	0xffffffff


	//   ....[246]....
        /*0864*/ 	.word	0xffffffff


	//   ....[247]....
        /*0868*/ 	.word	0xffffffff


	//   ....[248]....
        /*086c*/ 	.word	0xffffffff


	//   ....[249]....
        /*0870*/ 	.word	0xffffffff


	//   ....[250]....
        /*0874*/ 	.word	0xffffffff


	//   ....[251]....
        /*0878*/ 	.word	0xffffffff


	//   ....[252]....
        /*087c*/ 	.word	0xffffffff


	//   ....[253]....
        /*0880*/ 	.word	0xffffffff


	//   ....[254]....
        /*0884*/ 	.word	0xffffffff


	//   ....[255]....
        /*0888*/ 	.word	0xffffffff


	//   ....[0]....
        /*088c*/ 	.word	0xffffffff


	//   ....[1]....
        /*0890*/ 	.word	0xffffffff


	//   ....[2]....
        /*0894*/ 	.word	0xffffffff


	//   ....[3]....
        /*0898*/ 	.word	0xffffffff


	//   ....[4]....
        /*089c*/ 	.word	0xffffffff


	//   ....[5]....
        /*08a0*/ 	.word	0xffffffff


	//   ....[6]....
        /*08a4*/ 	.word	0xffffffff


	//   ....[7]....
        /*08a8*/ 	.word	0xffffffff


	//   ....[8]....
        /*08ac*/ 	.word	0xffffffff


	//   ....[9]....
        /*08b0*/ 	.word	0xffffffff


	//   ....[10]....
        /*08b4*/ 	.word	0xffffffff


	//   ....[11]....
        /*08b8*/ 	.word	0xffffffff


	//   ....[12]....
        /*08bc*/ 	.word	0xffffffff


	//   ....[13]....
        /*08c0*/ 	.word	0xffffffff


	//   ....[14]....
        /*08c4*/ 	.word	0xffffffff


	//   ....[15]....
        /*08c8*/ 	.word	0xffffffff


	//   ....[16]....
        /*08cc*/ 	.word	0xffffffff


	//   ....[17]....
        /*08d0*/ 	.word	0xffffffff


	//   ....[18]....
        /*08d4*/ 	.word	0xffffffff


	//   ....[19]....
        /*08d8*/ 	.word	0xffffffff


	//   ....[20]....
        /*08dc*/ 	.word	0xffffffff


	//   ....[21]....
        /*08e0*/ 	.word	0xffffffff


	//   ....[22]....
        /*08e4*/ 	.word	0xffffffff


	//   ....[23]....
        /*08e8*/ 	.word	0xffffffff


	//   ....[24]....
        /*08ec*/ 	.word	0xffffffff


	//   ....[25]....
        /*08f0*/ 	.word	0xffffffff


	//   ....[26]....
        /*08f4*/ 	.word	0xffffffff


	//   ....[27]....
        /*08f8*/ 	.word	0xffffffff


	//   ....[28]....
        /*08fc*/ 	.word	0xffffffff


	//   ....[29]....
        /*0900*/ 	.word	0xffffffff


	//   ....[30]....
        /*0904*/ 	.word	0xffffffff


	//   ....[31]....
        /*0908*/ 	.word	0xffffffff


	//   ....[32]....
        /*090c*/ 	.word	0xffffffff


	//   ....[33]....
        /*0910*/ 	.word	0xffffffff


	//   ....[34]....
        /*0914*/ 	.word	0xffffffff


	//   ....[35]....
        /*0918*/ 	.word	0xffffffff


	//   ....[36]....
        /*091c*/ 	.word	0xffffffff


	//   ....[37]....
        /*0920*/ 	.word	0xffffffff


	//   ....[38]....
        /*0924*/ 	.word	0xffffffff


	//   ....[39]....
        /*0928*/ 	.word	0xffffffff


	//   ....[40]....
        /*092c*/ 	.word	0xffffffff


	//   ....[41]....
        /*0930*/ 	.word	0xffffffff


	//   ....[42]....
        /*0934*/ 	.word	0xffffffff


	//   ....[43]....
        /*0938*/ 	.word	0xffffffff


	//   ....[44]....
        /*093c*/ 	.word	0xffffffff


	//   ....[45]....
        /*0940*/ 	.word	0xffffffff


	//   ....[46]....
        /*0944*/ 	.word	0xffffffff


	//   ....[47]....
        /*0948*/ 	.word	0xffffffff


	//   ....[48]....
        /*094c*/ 	.word	0xffffffff


	//   ....[49]....
        /*0950*/ 	.word	0xffffffff


	//   ....[50]....
        /*0954*/ 	.word	0xffffffff


	//   ....[51]....
        /*0958*/ 	.word	0xffffffff


	//   ....[52]....
        /*095c*/ 	.word	0xffffffff


	//   ....[53]....
        /*0960*/ 	.word	0xffffffff


	//   ....[54]....
        /*0964*/ 	.word	0xffffffff


	//   ....[55]....
        /*0968*/ 	.word	0xffffffff


	//   ....[56]....
        /*096c*/ 	.word	0xffffffff


	//   ....[57]....
        /*0970*/ 	.word	0xffffffff


	//   ....[58]....
        /*0974*/ 	.word	0xffffffff


	//   ....[59]....
        /*0978*/ 	.word	0xffffffff


	//   ....[60]....
        /*097c*/ 	.word	0xffffffff


	//   ....[61]....
        /*0980*/ 	.word	0xffffffff


	//   ....[62]....
        /*0984*/ 	.word	0xffffffff


	//   ....[63]....
        /*0988*/ 	.word	0xffffffff


	//   ....[64]....
        /*098c*/ 	.word	0xffffffff


	//   ....[65]....
        /*0990*/ 	.word	0xffffffff


	//   ....[66]....
        /*0994*/ 	.word	0xffffffff


	//   ....[67]....
        /*0998*/ 	.word	0xffffffff


	//   ....[68]....
        /*099c*/ 	.word	0xffffffff


	//   ....[69]....
        /*09a0*/ 	.word	0xffffffff


	//   ....[70]....
        /*09a4*/ 	.word	0xffffffff


	//   ....[71]....
        /*09a8*/ 	.word	0xffffffff


	//   ....[72]....
        /*09ac*/ 	.word	0xffffffff


	//   ....[73]....
        /*09b0*/ 	.word	0xffffffff


	//   ....[74]....
        /*09b4*/ 	.word	0xffffffff


	//   ....[75]....
        /*09b8*/ 	.word	0xffffffff


	//   ....[76]....
        /*09bc*/ 	.word	0xffffffff


	//   ....[77]....
        /*09c0*/ 	.word	0xffffffff


	//   ....[78]....
        /*09c4*/ 	.word	0xffffffff


	//   ....[79]....
        /*09c8*/ 	.word	0xffffffff


	//   ....[80]....
        /*09cc*/ 	.word	0xffffffff


	//   ....[81]....
        /*09d0*/ 	.word	0xffffffff


	//   ....[82]....
        /*09d4*/ 	.word	0xffffffff


	//   ....[83]....
        /*09d8*/ 	.word	0xffffffff


	//   ....[84]....
        /*09dc*/ 	.word	0xffffffff


	//   ....[85]....
        /*09e0*/ 	.word	0xffffffff


	//   ....[86]....
        /*09e4*/ 	.word	0xffffffff


	//   ....[87]....
        /*09e8*/ 	.word	0xffffffff


	//   ....[88]....
        /*09ec*/ 	.word	0xffffffff


	//   ....[89]....
        /*09f0*/ 	.word	0xffffffff


	//   ....[90]....
        /*09f4*/ 	.word	0xffffffff


	//   ....[91]....
        /*09f8*/ 	.word	0xffffffff


	//   ....[92]....
        /*09fc*/ 	.word	0xffffffff


	//   ....[93]....
        /*0a00*/ 	.word	0xffffffff


	//   ....[94]....
        /*0a04*/ 	.word	0xffffffff


	//   ....[95]....
        /*0a08*/ 	.word	0xffffffff


	//   ....[96]....
        /*0a0c*/ 	.word	0xffffffff


	//   ....[97]....
        /*0a10*/ 	.word	0xffffffff


	//   ....[98]....
        /*0a14*/ 	.word	0xffffffff


	//   ....[99]....
        /*0a18*/ 	.word	0xffffffff


	//   ....[100]....
        /*0a1c*/ 	.word	0xffffffff


	//   ....[101]....
        /*0a20*/ 	.word	0xffffffff


	//   ....[102]....
        /*0a24*/ 	.word	0xffffffff


	//   ....[103]....
        /*0a28*/ 	.word	0xffffffff


	//   ....[104]....
        /*0a2c*/ 	.word	0xffffffff


	//   ....[105]....
        /*0a30*/ 	.word	0xffffffff


	//   ....[106]....
        /*0a34*/ 	.word	0xffffffff


	//   ....[107]....
        /*0a38*/ 	.word	0xffffffff


	//   ....[108]....
        /*0a3c*/ 	.word	0xffffffff


	//   ....[109]....
        /*0a40*/ 	.word	0xffffffff


	//   ....[110]....
        /*0a44*/ 	.word	0xffffffff


	//   ....[111]....
        /*0a48*/ 	.word	0xffffffff


	//   ....[112]....
        /*0a4c*/ 	.word	0xffffffff


	//   ....[113]....
        /*0a50*/ 	.word	0xffffffff


	//   ....[114]....
        /*0a54*/ 	.word	0xffffffff


	//   ....[115]....
        /*0a58*/ 	.word	0xffffffff


	//   ....[116]....
        /*0a5c*/ 	.word	0xffffffff


	//   ....[117]....
        /*0a60*/ 	.word	0xffffffff


	//   ....[118]....
        /*0a64*/ 	.word	0xffffffff


	//   ....[119]....
        /*0a68*/ 	.word	0xffffffff


	//   ....[120]....
        /*0a6c*/ 	.word	0xffffffff


	//   ....[121]....
        /*0a70*/ 	.word	0xffffffff


	//   ....[122]....
        /*0a74*/ 	.word	0xffffffff


	//   ....[123]....
        /*0a78*/ 	.word	0xffffffff


	//   ....[124]....
        /*0a7c*/ 	.word	0xffffffff


	//   ....[125]....
        /*0a80*/ 	.word	0xffffffff


	//   ....[126]....
        /*0a84*/ 	.word	0xffffffff


	//   ....[127]....
        /*0a88*/ 	.word	0xffffffff


	//   ....[128]....
        /*0a8c*/ 	.word	0xffffffff


	//   ....[129]....
        /*0a90*/ 	.word	0xffffffff


	//   ....[130]....
        /*0a94*/ 	.word	0xffffffff


	//   ....[131]....
        /*0a98*/ 	.word	0xffffffff


	//   ....[132]....
        /*0a9c*/ 	.word	0xffffffff


	//   ....[133]....
        /*0aa0*/ 	.word	0xffffffff


	//   ....[134]....
        /*0aa4*/ 	.word	0xffffffff


	//   ....[135]....
        /*0aa8*/ 	.word	0xffffffff


	//   ....[136]....
        /*0aac*/ 	.word	0xffffffff


	//   ....[137]....
        /*0ab0*/ 	.word	0xffffffff


	//   ....[138]....
        /*0ab4*/ 	.word	0xffffffff


	//   ....[139]....
        /*0ab8*/ 	.word	0xffffffff


	//   ....[140]....
        /*0abc*/ 	.word	0xffffffff


	//   ....[141]....
        /*0ac0*/ 	.word	0xffffffff


	//   ....[142]....
        /*0ac4*/ 	.word	0xffffffff


	//   ....[143]....
        /*0ac8*/ 	.word	0xffffffff


	//   ....[144]....
        /*0acc*/ 	.word	0xffffffff


	//   ....[145]....
        /*0ad0*/ 	.word	0xffffffff


	//   ....[146]....
        /*0ad4*/ 	.word	0xffffffff


	//   ....[147]....
        /*0ad8*/ 	.word	0xffffffff


	//   ....[148]....
        /*0adc*/ 	.word	0xffffffff


	//   ....[149]....
        /*0ae0*/ 	.word	0xffffffff


	//   ....[150]....
        /*0ae4*/ 	.word	0xffffffff


	//   ....[151]....
        /*0ae8*/ 	.word	0xffffffff


	//   ....[152]....
        /*0aec*/ 	.word	0xffffffff


	//   ....[153]....
        /*0af0*/ 	.word	0xffffffff


	//   ....[154]....
        /*0af4*/ 	.word	0xffffffff


	//   ....[155]....
        /*0af8*/ 	.word	0xffffffff


	//   ....[156]....
        /*0afc*/ 	.word	0xffffffff


	//   ....[157]....
        /*0b00*/ 	.word	0xffffffff


	//   ....[158]....
        /*0b04*/ 	.word	0xffffffff


	//   ....[159]....
        /*0b08*/ 	.word	0xffffffff


	//   ....[160]....
        /*0b0c*/ 	.word	0xffffffff


	//   ....[161]....
        /*0b10*/ 	.word	0xffffffff


	//   ....[162]....
        /*0b14*/ 	.word	0xffffffff


	//   ....[163]....
        /*0b18*/ 	.word	0xffffffff


	//   ....[164]....
        /*0b1c*/ 	.word	0xffffffff


	//   ....[165]....
        /*0b20*/ 	.word	0xffffffff


	//   ....[166]....
        /*0b24*/ 	.word	0xffffffff


	//   ....[167]....
        /*0b28*/ 	.word	0xffffffff


	//   ....[168]....
        /*0b2c*/ 	.word	0xffffffff


	//   ....[169]....
        /*0b30*/ 	.word	0xffffffff


	//   ....[170]....
        /*0b34*/ 	.word	0xffffffff


	//   ....[171]....
        /*0b38*/ 	.word	0xffffffff


	//   ....[172]....
        /*0b3c*/ 	.word	0xffffffff


	//   ....[173]....
        /*0b40*/ 	.word	0xffffffff


	//   ....[174]....
        /*0b44*/ 	.word	0xffffffff


	//   ....[175]....
        /*0b48*/ 	.word	0xffffffff


	//   ....[176]....
        /*0b4c*/ 	.word	0xffffffff


	//   ....[177]....
        /*0b50*/ 	.word	0xffffffff


	//   ....[178]....
        /*0b54*/ 	.word	0xffffffff


	//   ....[179]....
        /*0b58*/ 	.word	0xffffffff


	//   ....[180]....
        /*0b5c*/ 	.word	0xffffffff


	//   ....[181]....
        /*0b60*/ 	.word	0xffffffff


	//   ....[182]....
        /*0b64*/ 	.word	0xffffffff


	//   ....[183]....
        /*0b68*/ 	.word	0xffffffff


	//   ....[184]....
        /*0b6c*/ 	.word	0xffffffff


	//   ....[185]....
        /*0b70*/ 	.word	0xffffffff


	//   ....[186]....
        /*0b74*/ 	.word	0xffffffff


	//   ....[187]....
        /*0b78*/ 	.word	0xffffffff


	//   ....[188]....
        /*0b7c*/ 	.word	0xffffffff


	//   ....[189]....
        /*0b80*/ 	.word	0xffffffff


	//   ....[190]....
        /*0b84*/ 	.word	0xffffffff


	//   ....[191]....
        /*0b88*/ 	.word	0xffffffff


	//   ....[192]....
        /*0b8c*/ 	.word	0xffffffff


	//   ....[193]....
        /*0b90*/ 	.word	0xffffffff


	//   ....[194]....
        /*0b94*/ 	.word	0xffffffff


	//   ....[195]....
        /*0b98*/ 	.word	0xffffffff


	//   ....[196]....
        /*0b9c*/ 	.word	0xffffffff


	//   ....[197]....
        /*0ba0*/ 	.word	0xffffffff


	//   ....[198]....
        /*0ba4*/ 	.word	0xffffffff


	//   ....[199]....
        /*0ba8*/ 	.word	0xffffffff


	//   ....[200]....
        /*0bac*/ 	.word	0xffffffff


	//   ....[201]....
        /*0bb0*/ 	.word	0xffffffff


	//   ....[202]....
        /*0bb4*/ 	.word	0xffffffff


	//   ....[203]....
        /*0bb8*/ 	.word	0xffffffff


	//   ....[204]....
        /*0bbc*/ 	.word	0xffffffff


	//   ....[205]....
        /*0bc0*/ 	.word	0xffffffff


	//   ....[206]....
        /*0bc4*/ 	.word	0xffffffff


	//   ....[207]....
        /*0bc8*/ 	.word	0xffffffff


	//   ....[208]....
        /*0bcc*/ 	.word	0xffffffff


	//   ....[209]....
        /*0bd0*/ 	.word	0xffffffff


	//   ....[210]....
        /*0bd4*/ 	.word	0xffffffff


	//   ....[211]....
        /*0bd8*/ 	.word	0xffffffff


	//   ....[212]....
        /*0bdc*/ 	.word	0xffffffff


	//   ....[213]....
        /*0be0*/ 	.word	0xffffffff


	//   ....[214]....
        /*0be4*/ 	.word	0xffffffff


	//   ....[215]....
        /*0be8*/ 	.word	0xffffffff


	//   ....[216]....
        /*0bec*/ 	.word	0xffffffff


	//   ....[217]....
        /*0bf0*/ 	.word	0xffffffff


	//   ....[218]....
        /*0bf4*/ 	.word	0xffffffff


	//   ....[219]....
        /*0bf8*/ 	.word	0xffffffff


	//   ....[220]....
        /*0bfc*/ 	.word	0xffffffff


	//   ....[221]....
        /*0c00*/ 	.word	0xffffffff


	//   ....[222]....
        /*0c04*/ 	.word	0xffffffff


	//   ....[223]....
        /*0c08*/ 	.word	0xffffffff


	//   ....[224]....
        /*0c0c*/ 	.word	0xffffffff


	//   ....[225]....
        /*0c10*/ 	.word	0xffffffff


	//   ....[226]....
        /*0c14*/ 	.word	0xffffffff


	//   ....[227]....
        /*0c18*/ 	.word	0xffffffff


	//   ....[228]....
        /*0c1c*/ 	.word	0xffffffff


	//   ....[229]....
        /*0c20*/ 	.word	0xffffffff


	//   ....[230]....
        /*0c24*/ 	.word	0xffffffff


	//   ....[231]....
        /*0c28*/ 	.word	0xffffffff


	//   ....[232]....
        /*0c2c*/ 	.word	0xffffffff


	//   ....[233]....
        /*0c30*/ 	.word	0xffffffff


	//   ....[234]....
        /*0c34*/ 	.word	0xffffffff


	//   ....[235]....
        /*0c38*/ 	.word	0xffffffff


	//   ....[236]....
        /*0c3c*/ 	.word	0xffffffff


	//   ....[237]....
        /*0c40*/ 	.word	0xffffffff


	//   ....[238]....
        /*0c44*/ 	.word	0xffffffff


	//   ....[239]....
        /*0c48*/ 	.word	0xffffffff


	//   ....[240]....
        /*0c4c*/ 	.word	0xffffffff


	//   ....[241]....
        /*0c50*/ 	.word	0xffffffff


	//   ....[242]....
        /*0c54*/ 	.word	0xffffffff


	//   ....[243]....
        /*0c58*/ 	.word	0xffffffff


	//   ....[244]....
        /*0c5c*/ 	.word	0xffffffff


	//   ....[245]....
        /*0c60*/ 	.word	0xffffffff


	//   ....[246]....
        /*0c64*/ 	.word	0xffffffff


	//   ....[247]....
        /*0c68*/ 	.word	0xffffffff


	//   ....[248]....
        /*0c6c*/ 	.word	0xffffffff


	//   ....[249]....
        /*0c70*/ 	.word	0xffffffff


	//   ....[250]....
        /*0c74*/ 	.word	0xffffffff


	//   ....[251]....
        /*0c78*/ 	.word	0xffffffff


	//   ....[252]....
        /*0c7c*/ 	.word	0xffffffff


	//   ....[253]....
        /*0c80*/ 	.word	0xffffffff


	//   ....[254]....
        /*0c84*/ 	.word	0xffffffff


	//   ....[255]....
        /*0c88*/ 	.word	0xffffffff


	//   ....[0]....
        /*0c8c*/ 	.word	0xffffffff


	//   ....[1]....
        /*0c90*/ 	.word	0xffffffff


	//   ....[2]....
        /*0c94*/ 	.word	0xffffffff


	//   ....[3]....
        /*0c98*/ 	.word	0xffffffff


	//   ....[4]....
        /*0c9c*/ 	.word	0xffffffff


	//   ....[5]....
        /*0ca0*/ 	.word	0xffffffff


	//   ....[6]....
        /*0ca4*/ 	.word	0xffffffff


	//   ....[7]....
        /*0ca8*/ 	.word	0xffffffff


	//   ....[8]....
        /*0cac*/ 	.word	0xffffffff


	//   ....[9]....
        /*0cb0*/ 	.word	0xffffffff


	//   ....[10]....
        /*0cb4*/ 	.word	0xffffffff


	//   ....[11]....
        /*0cb8*/ 	.word	0xffffffff


	//   ....[12]....
        /*0cbc*/ 	.word	0xffffffff


	//   ....[13]....
        /*0cc0*/ 	.word	0xffffffff


	//   ....[14]....
        /*0cc4*/ 	.word	0xffffffff


	//   ....[15]....
        /*0cc8*/ 	.word	0xffffffff


	//   ....[16]....
        /*0ccc*/ 	.word	0xffffffff


	//   ....[17]....
        /*0cd0*/ 	.word	0xffffffff


	//   ....[18]....
        /*0cd4*/ 	.word	0xffffffff


	//   ....[19]....
        /*0cd8*/ 	.word	0xffffffff


	//   ....[20]....
        /*0cdc*/ 	.word	0xffffffff


	//   ....[21]....
        /*0ce0*/ 	.word	0xffffffff


	//   ....[22]....
        /*0ce4*/ 	.word	0xffffffff


	//   ....[23]....
        /*0ce8*/ 	.word	0xffffffff


	//   ....[24]....
        /*0cec*/ 	.word	0xffffffff


	//   ....[25]....
        /*0cf0*/ 	.word	0xffffffff


	//   ....[26]....
        /*0cf4*/ 	.word	0xffffffff


	//   ....[27]....
        /*0cf8*/ 	.word	0xffffffff


	//   ....[28]....
        /*0cfc*/ 	.word	0xffffffff


	//   ....[29]....
        /*0d00*/ 	.word	0xffffffff


	//   ....[30]....
        /*0d04*/ 	.word	0xffffffff


	//   ....[31]....
        /*0d08*/ 	.word	0xffffffff


	//   ....[32]....
        /*0d0c*/ 	.word	0xffffffff


	//   ....[33]....
        /*0d10*/ 	.word	0xffffffff


	//   ....[34]....
        /*0d14*/ 	.word	0xffffffff


	//   ....[35]....
        /*0d18*/ 	.word	0xffffffff


	//   ....[36]....
        /*0d1c*/ 	.word	0xffffffff


	//   ....[37]....
        /*0d20*/ 	.word	0xffffffff


	//   ....[38]....
        /*0d24*/ 	.word	0xffffffff


	//   ....[39]....
        /*0d28*/ 	.word	0xffffffff


	//   ....[40]....
        /*0d2c*/ 	.word	0xffffffff


	//   ....[41]....
        /*0d30*/ 	.word	0xffffffff


	//   ....[42]....
        /*0d34*/ 	.word	0xffffffff


	//   ....[43]....
        /*0d38*/ 	.word	0xffffffff


	//   ....[44]....
        /*0d3c*/ 	.word	0xffffffff


	//   ....[45]....
        /*0d40*/ 	.word	0xffffffff


	//   ....[46]....
        /*0d44*/ 	.word	0xffffffff


	//   ....[47]....
        /*0d48*/ 	.word	0xffffffff


	//   ....[48]....
        /*0d4c*/ 	.word	0xffffffff


	//   ....[49]....
        /*0d50*/ 	.word	0xffffffff


	//   ....[50]....
        /*0d54*/ 	.word	0xffffffff


	//   ....[51]....
        /*0d58*/ 	.word	0xffffffff


	//   ....[52]....
        /*0d5c*/ 	.word	0xffffffff


	//   ....[53]....
        /*0d60*/ 	.word	0xffffffff


	//   ....[54]....
        /*0d64*/ 	.word	0xffffffff


	//   ....[55]....
        /*0d68*/ 	.word	0xffffffff


	//   ....[56]....
        /*0d6c*/ 	.word	0xffffffff


	//   ....[57]....
        /*0d70*/ 	.word	0xffffffff


	//   ....[58]....
        /*0d74*/ 	.word	0xffffffff


	//   ....[59]....
        /*0d78*/ 	.word	0xffffffff


	//   ....[60]....
        /*0d7c*/ 	.word	0xffffffff


	//   ....[61]....
        /*0d80*/ 	.word	0xffffffff


	//   ....[62]....
        /*0d84*/ 	.word	0xffffffff


	//   ....[63]....
        /*0d88*/ 	.word	0xffffffff


	//   ....[64]....
        /*0d8c*/ 	.word	0xffffffff


	//   ....[65]....
        /*0d90*/ 	.word	0xffffffff


	//   ....[66]....
        /*0d94*/ 	.word	0xffffffff


	//   ....[67]....
        /*0d98*/ 	.word	0xffffffff


	//   ....[68]....
        /*0d9c*/ 	.word	0xffffffff


	//   ....[69]....
        /*0da0*/ 	.word	0xffffffff


	//   ....[70]....
        /*0da4*/ 	.word	0xffffffff


	//   ....[71]....
        /*0da8*/ 	.word	0xffffffff


	//   ....[72]....
        /*0dac*/ 	.word	0xffffffff


	//   ....[73]....
        /*0db0*/ 	.word	0xffffffff


	//   ....[74]....
        /*0db4*/ 	.word	0xffffffff


	//   ....[75]....
        /*0db8*/ 	.word	0xffffffff


	//   ....[76]....
        /*0dbc*/ 	.word	0xffffffff


	//   ....[77]....
        /*0dc0*/ 	.word	0xffffffff


	//   ....[78]....
        /*0dc4*/ 	.word	0xffffffff


	//   ....[79]....
        /*0dc8*/ 	.word	0xffffffff


	//   ....[80]....
        /*0dcc*/ 	.word	0xffffffff


	//   ....[81]....
        /*0dd0*/ 	.word	0xffffffff


	//   ....[82]....
        /*0dd4*/ 	.word	0xffffffff


	//   ....[83]....
        /*0dd8*/ 	.word	0xffffffff


	//   ....[84]....
        /*0ddc*/ 	.word	0xffffffff


	//   ....[85]....
        /*0de0*/ 	.word	0xffffffff


	//   ....[86]....
        /*0de4*/ 	.word	0xffffffff


	//   ....[87]....
        /*0de8*/ 	.word	0xffffffff


	//   ....[88]....
        /*0dec*/ 	.word	0xffffffff


	//   ....[89]....
        /*0df0*/ 	.word	0xffffffff


	//   ....[90]....
        /*0df4*/ 	.word	0xffffffff


	//   ....[91]....
        /*0df8*/ 	.word	0xffffffff


	//   ....[92]....
        /*0dfc*/ 	.word	0xffffffff


	//   ....[93]....
        /*0e00*/ 	.word	0xffffffff


	//   ....[94]....
        /*0e04*/ 	.word	0xffffffff


	//   ....[95]....
        /*0e08*/ 	.word	0xffffffff


	//   ....[96]....
        /*0e0c*/ 	.word	0xffffffff


	//   ....[97]....
        /*0e10*/ 	.word	0xffffffff


	//   ....[98]....
        /*0e14*/ 	.word	0xffffffff


	//   ....[99]....
        /*0e18*/ 	.word	0xffffffff


	//   ....[100]....
        /*0e1c*/ 	.word	0xffffffff


	//   ....[101]....
        /*0e20*/ 	.word	0xffffffff


	//   ....[102]....
        /*0e24*/ 	.word	0xffffffff


	//   ....[103]....
        /*0e28*/ 	.word	0xffffffff


	//   ....[104]....
        /*0e2c*/ 	.word	0xffffffff


	//   ....[105]....
        /*0e30*/ 	.word	0xffffffff


	//   ....[106]....
        /*0e34*/ 	.word	0xffffffff


	//   ....[107]....
        /*0e38*/ 	.word	0xffffffff


	//   ....[108]....
        /*0e3c*/ 	.word	0xffffffff


	//   ....[109]....
        /*0e40*/ 	.word	0xffffffff


	//   ....[110]....
        /*0e44*/ 	.word	0xffffffff


	//   ....[111]....
        /*0e48*/ 	.word	0xffffffff


	//   ....[112]....
        /*0e4c*/ 	.word	0xffffffff


	//   ....[113]....
        /*0e50*/ 	.word	0xffffffff


	//   ....[114]....
        /*0e54*/ 	.word	0xffffffff


	//   ....[115]....
        /*0e58*/ 	.word	0xffffffff


	//   ....[116]....
        /*0e5c*/ 	.word	0xffffffff


	//   ....[117]....
        /*0e60*/ 	.word	0xffffffff


	//   ....[118]....
        /*0e64*/ 	.word	0xffffffff


	//   ....[119]....
        /*0e68*/ 	.word	0xffffffff


	//   ....[120]....
        /*0e6c*/ 	.word	0xffffffff


	//   ....[121]....
        /*0e70*/ 	.word	0xffffffff


	//   ....[122]....
        /*0e74*/ 	.word	0xffffffff


	//   ....[123]....
        /*0e78*/ 	.word	0xffffffff


	//   ....[124]....
        /*0e7c*/ 	.word	0xffffffff


	//   ....[125]....
        /*0e80*/ 	.word	0xffffffff


	//   ....[126]....
        /*0e84*/ 	.word	0xffffffff


	//   ....[127]....
        /*0e88*/ 	.word	0xffffffff


	//   ....[128]....
        /*0e8c*/ 	.word	0xffffffff


	//   ....[129]....
        /*0e90*/ 	.word	0xffffffff


	//   ....[130]....
        /*0e94*/ 	.word	0xffffffff


	//   ....[131]....
        /*0e98*/ 	.word	0xffffffff


	//   ....[132]....
        /*0e9c*/ 	.word	0xffffffff


	//   ....[133]....
        /*0ea0*/ 	.word	0xffffffff


	//   ....[134]....
        /*0ea4*/ 	.word	0xffffffff


	//   ....[135]....
        /*0ea8*/ 	.word	0xffffffff


	//   ....[136]....
        /*0eac*/ 	.word	0xffffffff


	//   ....[137]....
        /*0eb0*/ 	.word	0xffffffff


	//   ....[138]....
        /*0eb4*/ 	.word	0xffffffff


	//   ....[139]....
        /*0eb8*/ 	.word	0xffffffff


	//   ....[140]....
        /*0ebc*/ 	.word	0xffffffff


	//   ....[141]....
        /*0ec0*/ 	.word	0xffffffff


	//   ....[142]....
        /*0ec4*/ 	.word	0xffffffff


	//   ....[143]....
        /*0ec8*/ 	.word	0xffffffff


	//   ....[144]....
        /*0ecc*/ 	.word	0xffffffff


	//   ....[145]....
        /*0ed0*/ 	.word	0xffffffff


	//   ....[146]....
        /*0ed4*/ 	.word	0xffffffff


	//   ....[147]....
        /*0ed8*/ 	.word	0xffffffff


	//   ....[148]....
        /*0edc*/ 	.word	0xffffffff


	//   ....[149]....
        /*0ee0*/ 	.word	0xffffffff


	//   ....[150]....
        /*0ee4*/ 	.word	0xffffffff


	//   ....[151]....
        /*0ee8*/ 	.word	0xffffffff


	//   ....[152]....
        /*0eec*/ 	.word	0xffffffff


	//   ....[153]....
        /*0ef0*/ 	.word	0xffffffff


	//   ....[154]....
        /*0ef4*/ 	.word	0xffffffff


	//   ....[155]....
        /*0ef8*/ 	.word	0xffffffff


	//   ....[156]....
        /*0efc*/ 	.word	0xffffffff


	//   ....[157]....
        /*0f00*/ 	.word	0xffffffff


	//   ....[158]....
        /*0f04*/ 	.word	0xffffffff


	//   ....[159]....
        /*0f08*/ 	.word	0xffffffff


	//   ....[160]....
        /*0f0c*/ 	.word	0xffffffff


	//   ....[161]....
        /*0f10*/ 	.word	0xffffffff


	//   ....[162]....
        /*0f14*/ 	.word	0xffffffff


	//   ....[163]....
        /*0f18*/ 	.word	0xffffffff


	//   ....[164]....
        /*0f1c*/ 	.word	0xffffffff


	//   ....[165]....
        /*0f20*/ 	.word	0xffffffff


	//   ....[166]....
        /*0f24*/ 	.word	0xffffffff


	//   ....[167]....
        /*0f28*/ 	.word	0xffffffff


	//   ....[168]....
        /*0f2c*/ 	.word	0xffffffff


	//   ....[169]....
        /*0f30*/ 	.word	0xffffffff


	//   ....[170]....
        /*0f34*/ 	.word	0xffffffff


	//   ....[171]....
        /*0f38*/ 	.word	0xffffffff


	//   ....[172]....
        /*0f3c*/ 	.word	0xffffffff


	//   ....[173]....
        /*0f40*/ 	.word	0xffffffff


	//   ....[174]....
        /*0f44*/ 	.word	0xffffffff


	//   ....[175]....
        /*0f48*/ 	.word	0xffffffff


	//   ....[176]....
        /*0f4c*/ 	.word	0xffffffff


	//   ....[177]....
        /*0f50*/ 	.word	0xffffffff


	//   ....[178]....
        /*0f54*/ 	.word	0xffffffff


	//   ....[179]....
        /*0f58*/ 	.word	0xffffffff


	//   ....[180]....
        /*0f5c*/ 	.word	0xffffffff


	//   ....[181]....
        /*0f60*/ 	.word	0xffffffff


	//   ....[182]....
        /*0f64*/ 	.word	0xffffffff


	//   ....[183]....
        /*0f68*/ 	.word	0xffffffff


	//   ....[184]....
        /*0f6c*/ 	.word	0xffffffff


	//   ....[185]....
        /*0f70*/ 	.word	0xffffffff


	//   ....[186]....
        /*0f74*/ 	.word	0xffffffff


	//   ....[187]....
        /*0f78*/ 	.word	0xffffffff


	//   ....[188]....
        /*0f7c*/ 	.word	0xffffffff


	//   ....[189]....
        /*0f80*/ 	.word	0xffffffff


	//   ....[190]....
        /*0f84*/ 	.word	0xffffffff


	//   ....[191]....
        /*0f88*/ 	.word	0xffffffff


	//   ....[192]....
        /*0f8c*/ 	.word	0xffffffff


	//   ....[193]....
        /*0f90*/ 	.word	0xffffffff


	//   ....[194]....
        /*0f94*/ 	.word	0xffffffff


	//   ....[195]....
        /*0f98*/ 	.word	0xffffffff


	//   ....[196]....
        /*0f9c*/ 	.word	0xffffffff


	//   ....[197]....
        /*0fa0*/ 	.word	0xffffffff


	//   ....[198]....
        /*0fa4*/ 	.word	0xffffffff


	//   ....[199]....
        /*0fa8*/ 	.word	0xffffffff


	//   ....[200]....
        /*0fac*/ 	.word	0xffffffff


	//   ....[201]....
        /*0fb0*/ 	.word	0xffffffff


	//----- nvinfo : EIATTR_COOP_GROUP_INSTR_OFFSETS
	.align		4
.L_516:
        /*0fb4*/ 	.byte	0x04, 0x28
        /*0fb6*/ 	.short	(.L_518 - .L_517)


	//   ....[0]....
.L_517:
        /*0fb8*/ 	.word	0x00003d00


	//   ....[1]....
        /*0fbc*/ 	.word	0x00003d10


	//   ....[2]....
        /*0fc0*/ 	.word	0x00003d20


	//   ....[3]....
        /*0fc4*/ 	.word	0x00003d30


	//   ....[4]....
        /*0fc8*/ 	.word	0x00003e50


	//   ....[5]....
        /*0fcc*/ 	.word	0x00003e70


	//   ....[6]....
        /*0fd0*/ 	.word	0x00003e80


	//   ....[7]....
        /*0fd4*/ 	.word	0x00003e90


	//   ....[8]....
        /*0fd8*/ 	.word	0x00003ea0


	//   ....[9]....
        /*0fdc*/ 	.word	0x00003eb0


	//   ....[10]....
        /*0fe0*/ 	.word	0x00003ec0


	//   ....[11]....
        /*0fe4*/ 	.word	0x00003ed0


	//   ....[12]....
        /*0fe8*/ 	.word	0x00003ee0


	//   ....[13]....
        /*0fec*/ 	.word	0x00003ef0


	//   ....[14]....
        /*0ff0*/ 	.word	0x00004060


	//   ....[15]....
        /*0ff4*/ 	.word	0x000040c0


	//   ....[16]....
        /*0ff8*/ 	.word	0x000040d0


	//   ....[17]....
        /*0ffc*/ 	.word	0x000040e0


	//   ....[18]....
        /*1000*/ 	.word	0x000040f0


	//   ....[19]....
        /*1004*/ 	.word	0x00004100


	//   ....[20]....
        /*1008*/ 	.word	0x000041e0


	//   ....[21]....
        /*100c*/ 	.word	0x000041f0


	//   ....[22]....
        /*1010*/ 	.word	0x00004200


	//   ....[23]....
        /*1014*/ 	.word	0x00004210


	//   ....[24]....
        /*1018*/ 	.word	0x00004280


	//   ....[25]....
        /*101c*/ 	.word	0x00004290


	//   ....[26]....
        /*1020*/ 	.word	0x000042a0


	//   ....[27]....
        /*1024*/ 	.word	0x000042b0


	//   ....[28]....
        /*1028*/ 	.word	0x00004340


	//   ....[29]....
        /*102c*/ 	.word	0x00004350


	//   ....[30]....
        /*1030*/ 	.word	0x00004360


	//   ....[31]....
        /*1034*/ 	.word	0x00004370


	//   ....[32]....
        /*1038*/ 	.word	0x00004380


	//   ....[33]....
        /*103c*/ 	.word	0x00004390


	//   ....[34]....
        /*1040*/ 	.word	0x000043f0


	//   ....[35]....
        /*1044*/ 	.word	0x00004450


	//   ....[36]....
        /*1048*/ 	.word	0x00004490


	//   ....[37]....
        /*104c*/ 	.word	0x000044a0


	//   ....[38]....
        /*1050*/ 	.word	0x000044d0


	//   ....[39]....
        /*1054*/ 	.word	0x000044e0


	//   ....[40]....
        /*1058*/ 	.word	0x000044f0


	//   ....[41]....
        /*105c*/ 	.word	0x00004500


	//   ....[42]....
        /*1060*/ 	.word	0x00004510


	//   ....[43]....
        /*1064*/ 	.word	0x00004520


	//   ....[44]....
        /*1068*/ 	.word	0x00004530


	//   ....[45]....
        /*106c*/ 	.word	0x00004540


	//   ....[46]....
        /*1070*/ 	.word	0x00004690


	//   ....[47]....
        /*1074*/ 	.word	0x000046a0


	//   ....[48]....
        /*1078*/ 	.word	0x000046f0


	//   ....[49]....
        /*107c*/ 	.word	0x00004700


	//   ....[50]....
        /*1080*/ 	.word	0x00004710


	//   ....[51]....
        /*1084*/ 	.word	0x00004720


	//   ....[52]....
        /*1088*/ 	.word	0x00004730


	//   ....[53]....
        /*108c*/ 	.word	0x00004740


	//   ....[54]....
        /*1090*/ 	.word	0x00004750


	//   ....[55]....
        /*1094*/ 	.word	0x00004760


	//   ....[56]....
        /*1098*/ 	.word	0x00004770


	//   ....[57]....
        /*109c*/ 	.word	0x00004780


	//   ....[58]....
        /*10a0*/ 	.word	0x00004790


	//   ....[59]....
        /*10a4*/ 	.word	0x000047a0


	//   ....[60]....
        /*10a8*/ 	.word	0x000047b0


	//   ....[61]....
        /*10ac*/ 	.word	0x000047c0


	//   ....[62]....
        /*10b0*/ 	.word	0x000047d0


	//   ....[63]....
        /*10b4*/ 	.word	0x000047e0


	//   ....[64]....
        /*10b8*/ 	.word	0x000047f0


	//   ....[65]....
        /*10bc*/ 	.word	0x00004800


	//   ....[66]....
        /*10c0*/ 	.word	0x00004810


	//   ....[67]....
        /*10c4*/ 	.word	0x00004820


	//   ....[68]....
        /*10c8*/ 	.word	0x00004830


	//   ....[69]....
        /*10cc*/ 	.word	0x00004840


	//   ....[70]....
        /*10d0*/ 	.word	0x00004850


	//   ....[71]....
        /*10d4*/ 	.word	0x00004860


	//   ....[72]....
        /*10d8*/ 	.word	0x00004870


	//   ....[73]....
        /*10dc*/ 	.word	0x00004880


	//   ....[74]....
        /*10e0*/ 	.word	0x00004890


	//   ....[75]....
        /*10e4*/ 	.word	0x000048a0


	//   ....[76]....
        /*10e8*/ 	.word	0x000048b0


	//   ....[77]....
        /*10ec*/ 	.word	0x000048c0


	//   ....[78]....
        /*10f0*/ 	.word	0x000048d0


	//   ....[79]....
        /*10f4*/ 	.word	0x000048e0


	//   ....[80]....
        /*10f8*/ 	.word	0x00004900


	//   ....[81]....
        /*10fc*/ 	.word	0x00004910


	//   ....[82]....
        /*1100*/ 	.word	0x00004a20


	//   ....[83]....
        /*1104*/ 	.word	0x00004a30


	//   ....[84]....
        /*1108*/ 	.word	0x00004a40


	//   ....[85]....
        /*110c*/ 	.word	0x00004a50


	//   ....[86]....
        /*1110*/ 	.word	0x00004a60


	//   ....[87]....
        /*1114*/ 	.word	0x00004a70


	//   ....[88]....
        /*1118*/ 	.word	0x00004a80


	//   ....[89]....
        /*111c*/ 	.word	0x00004a90


	//   ....[90]....
        /*1120*/ 	.word	0x00004aa0


	//   ....[91]....
        /*1124*/ 	.word	0x00004ab0


	//   ....[92]....
        /*1128*/ 	.word	0x00004ac0


	//   ....[93]....
        /*112c*/ 	.word	0x00004ad0


	//   ....[94]....
        /*1130*/ 	.word	0x00004ae0


	//   ....[95]....
        /*1134*/ 	.word	0x00004af0


	//   ....[96]....
        /*1138*/ 	.word	0x00004b00


	//   ....[97]....
        /*113c*/ 	.word	0x00004b10


	//   ....[98]....
        /*1140*/ 	.word	0x00004b20


	//   ....[99]....
        /*1144*/ 	.word	0x00004b30


	//   ....[100]....
        /*1148*/ 	.word	0x00004b40


	//   ....[101]....
        /*114c*/ 	.word	0x00004b50


	//   ....[102]....
        /*1150*/ 	.word	0x00004b60


	//   ....[103]....
        /*1154*/ 	.word	0x00004b70


	//   ....[104]....
        /*1158*/ 	.word	0x00004b80


	//   ....[105]....
        /*115c*/ 	.word	0x00004b90


	//   ....[106]....
        /*1160*/ 	.word	0x00004ba0


	//   ....[107]....
        /*1164*/ 	.word	0x00004bb0


	//   ....[108]....
        /*1168*/ 	.word	0x00004bc0


	//   ....[109]....
        /*116c*/ 	.word	0x00004bd0


	//   ....[110]....
        /*1170*/ 	.word	0x00004be0


	//   ....[111]....
        /*1174*/ 	.word	0x00004bf0


	//   ....[112]....
        /*1178*/ 	.word	0x00004c00


	//   ....[113]....
        /*117c*/ 	.word	0x00004c10


	//   ....[114]....
        /*1180*/ 	.word	0x00004c20


	//   ....[115]....
        /*1184*/ 	.word	0x00004c30


	//   ....[116]....
        /*1188*/ 	.word	0x00004c40


	//   ....[117]....
        /*118c*/ 	.word	0x00004c50


	//   ....[118]....
        /*1190*/ 	.word	0x00004c70


	//   ....[119]....
        /*1194*/ 	.word	0x00004c80


	//   ....[120]....
        /*1198*/ 	.word	0x00004db0


	//   ....[121]....
        /*119c*/ 	.word	0x00004dc0


	//   ....[122]....
        /*11a0*/ 	.word	0x00004dd0


	//   ....[123]....
        /*11a4*/ 	.word	0x00004de0


	//   ....[124]....
        /*11a8*/ 	.word	0x00004df0


	//   ....[125]....
        /*11ac*/ 	.word	0x00004e00


	//   ....[126]....
        /*11b0*/ 	.word	0x00004e10


	//   ....[127]....
        /*11b4*/ 	.word	0x00004e20


	//   ....[128]....
        /*11b8*/ 	.word	0x00004e30


	//   ....[129]....
        /*11bc*/ 	.word	0x00004e40


	//   ....[130]....
        /*11c0*/ 	.word	0x00004e50


	//   ....[131]....
        /*11c4*/ 	.word	0x00004e60


	//   ....[132]....
        /*11c8*/ 	.word	0x00004e70


	//   ....[133]....
        /*11cc*/ 	.word	0x00004e80


	//   ....[134]....
        /*11d0*/ 	.word	0x00004e90


	//   ....[135]....
        /*11d4*/ 	.word	0x00004ea0


	//   ....[136]....
        /*11d8*/ 	.word	0x00004eb0


	//   ....[137]....
        /*11dc*/ 	.word	0x00004ec0


	//   ....[138]....
        /*11e0*/ 	.word	0x00004ed0


	//   ....[139]....
        /*11e4*/ 	.word	0x00004ee0


	//   ....[140]....
        /*11e8*/ 	.word	0x00004ef0


	//   ....[141]....
        /*11ec*/ 	.word	0x00004f00


	//   ....[142]....
        /*11f0*/ 	.word	0x00004f10


	//   ....[143]....
        /*11f4*/ 	.word	0x00004f20


	//   ....[144]....
        /*11f8*/ 	.word	0x00004f30


	//   ....[145]....
        /*11fc*/ 	.word	0x00004f40


	//   ....[146]....
        /*1200*/ 	.word	0x00004f50


	//   ....[147]....
        /*1204*/ 	.word	0x00004f60


	//   ....[148]....
        /*1208*/ 	.word	0x00004f70


	//   ....[149]....
        /*120c*/ 	.word	0x00004f80


	//   ....[150]....
        /*1210*/ 	.word	0x00004f90


	//   ....[151]....
        /*1214*/ 	.word	0x00004fa0


	//   ....[152]....
        /*1218*/ 	.word	0x00004fb0


	//   ....[153]....
        /*121c*/ 	.word	0x00004fc0


	//   ....[154]....
        /*1220*/ 	.word	0x00004fd0


	//   ....[155]....
        /*1224*/ 	.word	0x00004fe0


	//   ....[156]....
        /*1228*/ 	.word	0x00005130


	//   ....[157]....
        /*122c*/ 	.word	0x00005140


	//   ....[158]....
        /*1230*/ 	.word	0x00005150


	//   ....[159]....
        /*1234*/ 	.word	0x00005160


	//   ....[160]....
        /*1238*/ 	.word	0x00005170


	//   ....[161]....
        /*123c*/ 	.word	0x00005180


	//   ....[162]....
        /*1240*/ 	.word	0x00005190


	//   ....[163]....
        /*1244*/ 	.word	0x000051a0


	//   ....[164]....
        /*1248*/ 	.word	0x000051b0


	//   ....[165]....
        /*124c*/ 	.word	0x000051c0


	//   ....[166]....
        /*1250*/ 	.word	0x000051d0


	//   ....[167]....
        /*1254*/ 	.word	0x000051e0


	//   ....[168]....
        /*1258*/ 	.word	0x000051f0


	//   ....[169]....
        /*125c*/ 	.word	0x00005200


	//   ....[170]....
        /*1260*/ 	.word	0x00005210


	//   ....[171]....
        /*1264*/ 	.word	0x00005220


	//   ....[172]....
        /*1268*/ 	.word	0x00005230


	//   ....[173]....
        /*126c*/ 	.word	0x00005240


	//   ....[174]....
        /*1270*/ 	.word	0x00005250


	//   ....[175]....
        /*1274*/ 	.word	0x00005260


	//   ....[176]....
        /*1278*/ 	.word	0x00005270


	//   ....[177]....
        /*127c*/ 	.word	0x00005280


	//   ....[178]....
        /*1280*/ 	.word	0x00005290


	//   ....[179]....
        /*1284*/ 	.word	0x000052a0


	//   ....[180]....
        /*1288*/ 	.word	0x000052b0


	//   ....[181]....
        /*128c*/ 	.word	0x000052c0


	//   ....[182]....
        /*1290*/ 	.word	0x000052d0


	//   ....[183]....
        /*1294*/ 	.word	0x000052e0


	//   ....[184]....
        /*1298*/ 	.word	0x000052f0


	//   ....[185]....
        /*129c*/ 	.word	0x00005300


	//   ....[186]....
        /*12a0*/ 	.word	0x00005310


	//   ....[187]....
        /*12a4*/ 	.word	0x00005320


	//   ....[188]....
        /*12a8*/ 	.word	0x00005330


	//   ....[189]....
        /*12ac*/ 	.word	0x00005340


	//   ....[190]....
        /*12b0*/ 	.word	0x00005350


	//   ....[191]....
        /*12b4*/ 	.word	0x00005360


	//   ....[192]....
        /*12b8*/ 	.word	0x00005370


	//   ....[193]....
        /*12bc*/ 	.word	0x00005380


	//   ....[194]....
        /*12c0*/ 	.word	0x000069f0


	//   ....[195]....
        /*12c4*/ 	.word	0x00006a20


	//   ....[196]....
        /*12c8*/ 	.word	0x00006a30


	//   ....[197]....
        /*12cc*/ 	.word	0x00006a40


	//   ....[198]....
        /*12d0*/ 	.word	0x00006a50


	//   ....[199]....
        /*12d4*/ 	.word	0x00006a60


	//   ....[200]....
        /*12d8*/ 	.word	0x00006a70


	//   ....[201]....
        /*12dc*/ 	.word	0x00006a80


	//   ....[202]....
        /*12e0*/ 	.word	0x00006a90


	//   ....[203]....
        /*12e4*/ 	.word	0x00006aa0


	//   ....[204]....
        /*12e8*/ 	.word	0x00006ab0


	//   ....[205]....
        /*12ec*/ 	.word	0x00006ac0


	//   ....[206]....
        /*12f0*/ 	.word	0x00006ad0


	//   ....[207]....
        /*12f4*/ 	.word	0x00006ae0


	//   ....[208]....
        /*12f8*/ 	.word	0x00006af0


	//   ....[209]....
        /*12fc*/ 	.word	0x00006b00


	//   ....[210]....
        /*1300*/ 	.word	0x00006b10


	//   ....[211]....
        /*1304*/ 	.word	0x00006b20


	//   ....[212]....
        /*1308*/ 	.word	0x00006b30


	//   ....[213]....
        /*130c*/ 	.word	0x00006b40


	//   ....[214]....
        /*1310*/ 	.word	0x00006b50


	//   ....[215]....
        /*1314*/ 	.word	0x00006b60


	//   ....[216]....
        /*1318*/ 	.word	0x00006b70


	//   ....[217]....
        /*131c*/ 	.word	0x00006b80


	//   ....[218]....
        /*1320*/ 	.word	0x00006b90


	//   ....[219]....
        /*1324*/ 	.word	0x00006ba0


	//   ....[220]....
        /*1328*/ 	.word	0x00006bb0


	//   ....[221]....
        /*132c*/ 	.word	0x00006bc0


	//   ....[222]....
        /*1330*/ 	.word	0x00006bd0


	//   ....[223]....
        /*1334*/ 	.word	0x00006be0


	//   ....[224]....
        /*1338*/ 	.word	0x00006bf0


	//   ....[225]....
        /*133c*/ 	.word	0x00006c00


	//   ....[226]....
        /*1340*/ 	.word	0x00006d10


	//   ....[227]....
        /*1344*/ 	.word	0x00006d20


	//   ....[228]....
        /*1348*/ 	.word	0x00006d30


	//   ....[229]....
        /*134c*/ 	.word	0x00006d40


	//   ....[230]....
        /*1350*/ 	.word	0x00006d50


	//   ....[231]....
        /*1354*/ 	.word	0x00006d60


	//   ....[232]....
        /*1358*/ 	.word	0x00006d70


	//   ....[233]....
        /*135c*/ 	.word	0x00006d80


	//   ....[234]....
        /*1360*/ 	.word	0x00006d90


	//   ....[235]....
        /*1364*/ 	.word	0x00006da0


	//   ....[236]....
        /*1368*/ 	.word	0x00006db0


	//   ....[237]....
        /*136c*/ 	.word	0x00006dc0


	//   ....[238]....
        /*1370*/ 	.word	0x00006dd0


	//   ....[239]....
        /*1374*/ 	.word	0x00006de0


	//   ....[240]....
        /*1378*/ 	.word	0x00006df0


	//   ....[241]....
        /*137c*/ 	.word	0x00006e00


	//   ....[242]....
        /*1380*/ 	.word	0x00006e10


	//   ....[243]....
        /*1384*/ 	.word	0x00006e20


	//   ....[244]....
        /*1388*/ 	.word	0x00006e30


	//   ....[245]....
        /*138c*/ 	.word	0x00006e40


	//   ....[246]....
        /*1390*/ 	.word	0x00006e50


	//   ....[247]....
        /*1394*/ 	.word	0x00006e60


	//   ....[248]....
        /*1398*/ 	.word	0x00006e70


	//   ....[249]....
        /*139c*/ 	.word	0x00006e80


	//   ....[250]....
        /*13a0*/ 	.word	0x00006e90


	//   ....[251]....
        /*13a4*/ 	.word	0x00006ea0


	//   ....[252]....
        /*13a8*/ 	.word	0x00006eb0


	//   ....[253]....
        /*13ac*/ 	.word	0x00006ec0


	//   ....[254]....
        /*13b0*/ 	.word	0x00006ed0


	//   ....[255]....
        /*13b4*/ 	.word	0x00006ee0


	//   ....[0]....
        /*13b8*/ 	.word	0x00006ef0


	//   ....[1]....
        /*13bc*/ 	.word	0x00006f00


	//   ....[2]....
        /*13c0*/ 	.word	0x00006f10


	//   ....[3]....
        /*13c4*/ 	.word	0x00006f20


	//   ....[4]....
        /*13c8*/ 	.word	0x00006f30


	//   ....[5]....
        /*13cc*/ 	.word	0x00006f40


	//   ....[6]....
        /*13d0*/ 	.word	0x00006f50


	//   ....[7]....
        /*13d4*/ 	.word	0x00006f60


	//   ....[8]....
        /*13d8*/ 	.word	0x00006f70


	//   ....[9]....
        /*13dc*/ 	.word	0x00006f80


	//   ....[10]....
        /*13e0*/ 	.word	0x000070d0


	//   ....[11]....
        /*13e4*/ 	.word	0x000070e0


	//   ....[12]....
        /*13e8*/ 	.word	0x000070f0


	//   ....[13]....
        /*13ec*/ 	.word	0x00007100


	//   ....[14]....
        /*13f0*/ 	.word	0x00007110


	//   ....[15]....
        /*13f4*/ 	.word	0x00007120


	//   ....[16]....
        /*13f8*/ 	.word	0x00007130


	//   ....[17]....
        /*13fc*/ 	.word	0x00007140


	//   ....[18]....
        /*1400*/ 	.word	0x00007150


	//   ....[19]....
        /*1404*/ 	.word	0x00007160


	//   ....[20]....
        /*1408*/ 	.word	0x00007170


	//   ....[21]....
        /*140c*/ 	.word	0x00007180


	//   ....[22]....
        /*1410*/ 	.word	0x00007190


	//   ....[23]....
        /*1414*/ 	.word	0x000071a0


	//   ....[24]....
        /*1418*/ 	.word	0x000071b0


	//   ....[25]....
        /*141c*/ 	.word	0x000071c0


	//   ....[26]....
        /*1420*/ 	.word	0x000071d0


	//   ....[27]....
        /*1424*/ 	.word	0x000071e0


	//   ....[28]....
        /*1428*/ 	.word	0x000071f0


	//   ....[29]....
        /*142c*/ 	.word	0x00007200


	//   ....[30]....
        /*1430*/ 	.word	0x00007210


	//   ....[31]....
        /*1434*/ 	.word	0x00007220


	//   ....[32]....
        /*1438*/ 	.word	0x00007230


	//   ....[33]....
        /*143c*/ 	.word	0x00007240


	//   ....[34]....
        /*1440*/ 	.word	0x00007250


	//   ....[35]....
        /*1444*/ 	.word	0x00007260


	//   ....[36]....
        /*1448*/ 	.word	0x00007270


	//   ....[37]....
        /*144c*/ 	.word	0x00007280


	//   ....[38]....
        /*1450*/ 	.word	0x00007290


	//   ....[39]....
        /*1454*/ 	.word	0x000072a0


	//   ....[40]....
        /*1458*/ 	.word	0x000072b0


	//   ....[41]....
        /*145c*/ 	.word	0x000072c0


	//   ....[42]....
        /*1460*/ 	.word	0x000072d0


	//   ....[43]....
        /*1464*/ 	.word	0x000072e0


	//   ....[44]....
        /*1468*/ 	.word	0x000072f0


	//   ....[45]....
        /*146c*/ 	.word	0x00007300


	//   ....[46]....
        /*1470*/ 	.word	0x00007310


	//   ....[47]....
        /*1474*/ 	.word	0x00007320


	//   ....[48]....
        /*1478*/ 	.word	0x00007330


	//   ....[49]....
        /*147c*/ 	.word	0x00007340


	//   ....[50]....
        /*1480*/ 	.word	0x00007490


	//   ....[51]....
        /*1484*/ 	.word	0x000074a0


	//   ....[52]....
        /*1488*/ 	.word	0x000074b0


	//   ....[53]....
        /*148c*/ 	.word	0x000074c0


	//   ....[54]....
        /*1490*/ 	.word	0x000074d0


	//   ....[55]....
        /*1494*/ 	.word	0x000074e0


	//   ....[56]....
        /*1498*/ 	.word	0x000074f0


	//   ....[57]....
        /*149c*/ 	.word	0x00007500


	//   ....[58]....
        /*14a0*/ 	.word	0x00007510


	//   ....[59]....
        /*14a4*/ 	.word	0x00007520


	//   ....[60]....
        /*14a8*/ 	.word	0x00007530


	//   ....[61]....
        /*14ac*/ 	.word	0x00007540


	//   ....[62]....
        /*14b0*/ 	.word	0x00007550


	//   ....[63]....
        /*14b4*/ 	.word	0x00007560


	//   ....[64]....
        /*14b8*/ 	.word	0x00007570


	//   ....[65]....
        /*14bc*/ 	.word	0x00007580


	//   ....[66]....
        /*14c0*/ 	.word	0x00007590


	//   ....[67]....
        /*14c4*/ 	.word	0x000075a0


	//   ....[68]....
        /*14c8*/ 	.word	0x000075b0


	//   ....[69]....
        /*14cc*/ 	.word	0x000075c0


	//   ....[70]....
        /*14d0*/ 	.word	0x000075d0


	//   ....[71]....
        /*14d4*/ 	.word	0x000075e0


	//   ....[72]....
        /*14d8*/ 	.word	0x000075f0


	//   ....[73]....
        /*14dc*/ 	.word	0x00007600


	//   ....[74]....
        /*14e0*/ 	.word	0x00007610


	//   ....[75]....
        /*14e4*/ 	.word	0x00007620


	//   ....[76]....
        /*14e8*/ 	.word	0x00007630


	//   ....[77]....
        /*14ec*/ 	.word	0x00007640


	//   ....[78]....
        /*14f0*/ 	.word	0x00007650


	//   ....[79]....
        /*14f4*/ 	.word	0x00007660


	//   ....[80]....
        /*14f8*/ 	.word	0x00007670


	//   ....[81]....
        /*14fc*/ 	.word	0x00007680


	//   ....[82]....
        /*1500*/ 	.word	0x00007690


	//   ....[83]....
        /*1504*/ 	.word	0x000076a0


	//   ....[84]....
        /*1508*/ 	.word	0x000076b0


	//   ....[85]....
        /*150c*/ 	.word	0x000076c0


	//   ....[86]....
        /*1510*/ 	.word	0x000076d0


	//   ....[87]....
        /*1514*/ 	.word	0x000076e0


	//   ....[88]....
        /*1518*/ 	.word	0x000076f0


	//   ....[89]....
        /*151c*/ 	.word	0x00007700


	//   ....[90]....
        /*1520*/ 	.word	0x00007850


	//   ....[91]....
        /*1524*/ 	.word	0x00007860


	//   ....[92]....
        /*1528*/ 	.word	0x00007870


	//   ....[93]....
        /*152c*/ 	.word	0x00007880


	//   ....[94]....
        /*1530*/ 	.word	0x00007890


	//   ....[95]....
        /*1534*/ 	.word	0x000078a0


	//   ....[96]....
        /*1538*/ 	.word	0x000078b0


	//   ....[97]....
        /*153c*/ 	.word	0x000078c0


	//   ....[98]....
        /*1540*/ 	.word	0x000078d0


	//   ....[99]....
        /*1544*/ 	.word	0x000078e0


	//   ....[100]....
        /*1548*/ 	.word	0x000078f0


	//   ....[101]....
        /*154c*/ 	.word	0x00007900


	//   ....[102]....
        /*1550*/ 	.word	0x00007910


	//   ....[103]....
        /*1554*/ 	.word	0x00007920


	//   ....[104]....
        /*1558*/ 	.word	0x00007930


	//   ....[105]....
        /*155c*/ 	.word	0x00007940


	//   ....[106]....
        /*1560*/ 	.word	0x00007950


	//   ....[107]....
        /*1564*/ 	.word	0x00007960


	//   ....[108]....
        /*1568*/ 	.word	0x00007970


	//   ....[109]....
        /*156c*/ 	.word	0x00007980


	//   ....[110]....
        /*1570*/ 	.word	0x00007990


	//   ....[111]....
        /*1574*/ 	.word	0x000079a0


	//   ....[112]....
        /*1578*/ 	.word	0x000079b0


	//   ....[113]....
        /*157c*/ 	.word	0x000079c0


	//   ....[114]....
        /*1580*/ 	.word	0x000079d0


	//   ....[115]....
        /*1584*/ 	.word	0x000079e0


	//   ....[116]....
        /*1588*/ 	.word	0x000079f0


	//   ....[117]....
        /*158c*/ 	.word	0x00007a00


	//   ....[118]....
        /*1590*/ 	.word	0x00007a10


	//   ....[119]....
        /*1594*/ 	.word	0x00007a20


	//   ....[120]....
        /*1598*/ 	.word	0x00007a30


	//   ....[121]....
        /*159c*/ 	.word	0x00007a40


	//   ....[122]....
        /*15a0*/ 	.word	0x00007a50


	//   ....[123]....
        /*15a4*/ 	.word	0x00007a60


	//   ....[124]....
        /*15a8*/ 	.word	0x00007a70


	//   ....[125]....
        /*15ac*/ 	.word	0x00007a80


	//   ....[126]....
        /*15b0*/ 	.word	0x00007a90


	//   ....[127]....
        /*15b4*/ 	.word	0x00007aa0


	//   ....[128]....
        /*15b8*/ 	.word	0x00007ab0


	//   ....[129]....
        /*15bc*/ 	.word	0x00007ac0


	//   ....[130]....
        /*15c0*/ 	.word	0x00007ad0


	//   ....[131]....
        /*15c4*/ 	.word	0x00007ae0


	//   ....[132]....
        /*15c8*/ 	.word	0x00009150


	//   ....[133]....
        /*15cc*/ 	.word	0x00009180


	//   ....[134]....
        /*15d0*/ 	.word	0x00009190


	//   ....[135]....
        /*15d4*/ 	.word	0x000091a0


	//   ....[136]....
        /*15d8*/ 	.word	0x000091b0


	//   ....[137]....
        /*15dc*/ 	.word	0x000091c0


	//   ....[138]....
        /*15e0*/ 	.word	0x000091d0


	//   ....[139]....
        /*15e4*/ 	.word	0x000091e0


	//   ....[140]....
        /*15e8*/ 	.word	0x000091f0


	//   ....[141]....
        /*15ec*/ 	.word	0x00009200


	//   ....[142]....
        /*15f0*/ 	.word	0x00009210


	//   ....[143]....
        /*15f4*/ 	.word	0x00009220


	//   ....[144]....
        /*15f8*/ 	.word	0x00009230


	//   ....[145]....
        /*15fc*/ 	.word	0x00009240


	//   ....[146]....
        /*1600*/ 	.word	0x00009250


	//   ....[147]....
        /*1604*/ 	.word	0x00009260


	//   ....[148]....
        /*1608*/ 	.word	0x00009270


	//   ....[149]....
        /*160c*/ 	.word	0x00009280


	//   ....[150]....
        /*1610*/ 	.word	0x00009290


	//   ....[151]....
        /*1614*/ 	.word	0x000092a0


	//   ....[152]....
        /*1618*/ 	.word	0x000092b0


	//   ....[153]....
        /*161c*/ 	.word	0x000092c0


	//   ....[154]....
        /*1620*/ 	.word	0x000092d0


	//   ....[155]....
        /*1624*/ 	.word	0x000092e0


	//   ....[156]....
        /*1628*/ 	.word	0x000092f0


	//   ....[157]....
        /*162c*/ 	.word	0x00009300


	//   ....[158]....
        /*1630*/ 	.word	0x00009310


	//   ....[159]....
        /*1634*/ 	.word	0x00009320


	//   ....[160]....
        /*1638*/ 	.word	0x00009330


	//   ....[161]....
        /*163c*/ 	.word	0x00009340


	//   ....[162]....
        /*1640*/ 	.word	0x00009350


	//   ....[163]....
        /*1644*/ 	.word	0x00009360


	//   ....[164]....
        /*1648*/ 	.word	0x00009470


	//   ....[165]....
        /*164c*/ 	.word	0x00009480


	//   ....[166]....
        /*1650*/ 	.word	0x00009490


	//   ....[167]....
        /*1654*/ 	.word	0x000094a0


	//   ....[168]....
        /*1658*/ 	.word	0x000094b0


	//   ....[169]....
        /*165c*/ 	.word	0x000094c0


	//   ....[170]....
        /*1660*/ 	.word	0x000094d0


	//   ....[171]....
        /*1664*/ 	.word	0x000094e0


	//   ....[172]....
        /*1668*/ 	.word	0x000094f0


	//   ....[173]....
        /*166c*/ 	.word	0x00009500


	//   ....[174]....
        /*1670*/ 	.word	0x00009510


	//   ....[175]....
        /*1674*/ 	.word	0x00009520


	//   ....[176]....
        /*1678*/ 	.word	0x00009530


	//   ....[177]....
        /*167c*/ 	.word	0x00009540


	//   ....[178]....
        /*1680*/ 	.word	0x00009550


	//   ....[179]....
        /*1684*/ 	.word	0x00009560


	//   ....[180]....
        /*1688*/ 	.word	0x00009570


	//   ....[181]....
        /*168c*/ 	.word	0x00009580


	//   ....[182]....
        /*1690*/ 	.word	0x00009590


	//   ....[183]....
        /*1694*/ 	.word	0x000095a0


	//   ....[184]....
        /*1698*/ 	.word	0x000095b0


	//   ....[185]....
        /*169c*/ 	.word	0x000095c0


	//   ....[186]....
        /*16a0*/ 	.word	0x000095d0


	//   ....[187]....
        /*16a4*/ 	.word	0x000095e0


	//   ....[188]....
        /*16a8*/ 	.word	0x000095f0


	//   ....[189]....
        /*16ac*/ 	.word	0x00009600


	//   ....[190]....
        /*16b0*/ 	.word	0x00009610


	//   ....[191]....
        /*16b4*/ 	.word	0x00009620


	//   ....[192]....
        /*16b8*/ 	.word	0x00009630


	//   ....[193]....
        /*16bc*/ 	.word	0x00009640


	//   ....[194]....
        /*16c0*/ 	.word	0x00009650


	//   ....[195]....
        /*16c4*/ 	.word	0x00009660


	//   ....[196]....
        /*16c8*/ 	.word	0x00009670


	//   ....[197]....
        /*16cc*/ 	.word	0x00009680


	//   ....[198]....
        /*16d0*/ 	.word	0x00009690


	//   ....[199]....
        /*16d4*/ 	.word	0x000096a0


	//   ....[200]....
        /*16d8*/ 	.word	0x000096b0


	//   ....[201]....
        /*16dc*/ 	.word	0x000096c0


	//   ....[202]....
        /*16e0*/ 	.word	0x000096d0


	//   ....[203]....
        /*16e4*/ 	.word	0x000096e0


	//   ....[204]....
        /*16e8*/ 	.word	0x00009830


	//   ....[205]....
        /*16ec*/ 	.word	0x00009840


	//   ....[206]....
        /*16f0*/ 	.word	0x00009850


	//   ....[207]....
        /*16f4*/ 	.word	0x00009860


	//   ....[208]....
        /*16f8*/ 	.word	0x00009870


	//   ....[209]....
        /*16fc*/ 	.word	0x00009880


	//   ....[210]....
        /*1700*/ 	.word	0x00009890


	//   ....[211]....
        /*1704*/ 	.word	0x000098a0


	//   ....[212]....
        /*1708*/ 	.word	0x000098b0


	//   ....[213]....
        /*170c*/ 	.word	0x000098c0


	//   ....[214]....
        /*1710*/ 	.word	0x000098d0


	//   ....[215]....
        /*1714*/ 	.word	0x000098e0


	//   ....[216]....
        /*1718*/ 	.word	0x000098f0


	//   ....[217]....
        /*171c*/ 	.word	0x00009900


	//   ....[218]....
        /*1720*/ 	.word	0x00009910


	//   ....[219]....
        /*1724*/ 	.word	0x00009920


	//   ....[220]....
        /*1728*/ 	.word	0x00009930


	//   ....[221]....
        /*172c*/ 	.word	0x00009940


	//   ....[222]....
        /*1730*/ 	.word	0x00009950


	//   ....[223]....
        /*1734*/ 	.word	0x00009960


	//   ....[224]....
        /*1738*/ 	.word	0x00009970


	//   ....[225]....
        /*173c*/ 	.word	0x00009980


	//   ....[226]....
        /*1740*/ 	.word	0x00009990


	//   ....[227]....
        /*1744*/ 	.word	0x000099a0


	//   ....[228]....
        /*1748*/ 	.word	0x000099b0


	//   ....[229]....
        /*174c*/ 	.word	0x000099c0


	//   ....[230]....
        /*1750*/ 	.word	0x000099d0


	//   ....[231]....
        /*1754*/ 	.word	0x000099e0


	//   ....[232]....
        /*1758*/ 	.word	0x000099f0


	//   ....[233]....
        /*175c*/ 	.word	0x00009a00


	//   ....[234]....
        /*1760*/ 	.word	0x00009a10


	//   ....[235]....
        /*1764*/ 	.word	0x00009a20


	//   ....[236]....
        /*1768*/ 	.word	0x00009a30


	//   ....[237]....
        /*176c*/ 	.word	0x00009a40


	//   ....[238]....
        /*1770*/ 	.word	0x00009a50


	//   ....[239]....
        /*1774*/ 	.word	0x00009a60


	//   ....[240]....
        /*1778*/ 	.word	0x00009a70


	//   ....[241]....
        /*177c*/ 	.word	0x00009a80


	//   ....[242]....
        /*1780*/ 	.word	0x00009a90


	//   ....[243]....
        /*1784*/ 	.word	0x00009aa0


	//   ....[244]....
        /*1788*/ 	.word	0x00009bf0


	//   ....[245]....
        /*178c*/ 	.word	0x00009c00


	//   ....[246]....
        /*1790*/ 	.word	0x00009c10


	//   ....[247]....
        /*1794*/ 	.word	0x00009c20


	//   ....[248]....
        /*1798*/ 	.word	0x00009c30


	//   ....[249]....
        /*179c*/ 	.word	0x00009c40


	//   ....[250]....
        /*17a0*/ 	.word	0x00009c50


	//   ....[251]....
        /*17a4*/ 	.word	0x00009c60


	//   ....[252]....
        /*17a8*/ 	.word	0x00009c70


	//   ....[253]....
        /*17ac*/ 	.word	0x00009c80


	//   ....[254]....
        /*17b0*/ 	.word	0x00009c90


	//   ....[255]....
        /*17b4*/ 	.word	0x00009ca0


	//   ....[0]....
        /*17b8*/ 	.word	0x00009cb0


	//   ....[1]....
        /*17bc*/ 	.word	0x00009cc0


	//   ....[2]....
        /*17c0*/ 	.word	0x00009cd0


	//   ....[3]....
        /*17c4*/ 	.word	0x00009ce0


	//   ....[4]....
        /*17c8*/ 	.word	0x00009cf0


	//   ....[5]....
        /*17cc*/ 	.word	0x00009d00


	//   ....[6]....
        /*17d0*/ 	.word	0x00009d10


	//   ....[7]....
        /*17d4*/ 	.word	0x00009d20


	//   ....[8]....
        /*17d8*/ 	.word	0x00009d30


	//   ....[9]....
        /*17dc*/ 	.word	0x00009d40


	//   ....[10]....
        /*17e0*/ 	.word	0x00009d50


	//   ....[11]....
        /*17e4*/ 	.word	0x00009d60


	//   ....[12]....
        /*17e8*/ 	.word	0x00009d70


	//   ....[13]....
        /*17ec*/ 	.word	0x00009d80


	//   ....[14]....
        /*17f0*/ 	.word	0x00009d90


	//   ....[15]....
        /*17f4*/ 	.word	0x00009da0


	//   ....[16]....
        /*17f8*/ 	.word	0x00009db0


	//   ....[17]....
        /*17fc*/ 	.word	0x00009dc0


	//   ....[18]....
        /*1800*/ 	.word	0x00009dd0


	//   ....[19]....
        /*1804*/ 	.word	0x00009de0


	//   ....[20]....
        /*1808*/ 	.word	0x00009df0


	//   ....[21]....
        /*180c*/ 	.word	0x00009e00


	//   ....[22]....
        /*1810*/ 	.word	0x00009e10


	//   ....[23]....
        /*1814*/ 	.word	0x00009e20


	//   ....[24]....
        /*1818*/ 	.word	0x00009e30


	//   ....[25]....
        /*181c*/ 	.word	0x00009e40


	//   ....[26]....
        /*1820*/ 	.word	0x00009e50


	//   ....[27]....
        /*1824*/ 	.word	0x00009e60


	//   ....[28]....
        /*1828*/ 	.word	0x00009fb0


	//   ....[29]....
        /*182c*/ 	.word	0x00009fc0


	//   ....[30]....
        /*1830*/ 	.word	0x00009fd0


	//   ....[31]....
        /*1834*/ 	.word	0x00009fe0


	//   ....[32]....
        /*1838*/ 	.word	0x00009ff0


	//   ....[33]....
        /*183c*/ 	.word	0x0000a000


	//   ....[34]....
        /*1840*/ 	.word	0x0000a010


	//   ....[35]....
        /*1844*/ 	.word	0x0000a020


	//   ....[36]....
        /*1848*/ 	.word	0x0000a030


	//   ....[37]....
        /*184c*/ 	.word	0x0000a040


	//   ....[38]....
        /*1850*/ 	.word	0x0000a050


	//   ....[39]....
        /*1854*/ 	.word	0x0000a060


	//   ....[40]....
        /*1858*/ 	.word	0x0000a070


	//   ....[41]....
        /*185c*/ 	.word	0x0000a080


	//   ....[42]....
        /*1860*/ 	.word	0x0000a090


	//   ....[43]....
        /*1864*/ 	.word	0x0000a0a0


	//   ....[44]....
        /*1868*/ 	.word	0x0000a0b0


	//   ....[45]....
        /*186c*/ 	.word	0x0000a0c0


	//   ....[46]....
        /*1870*/ 	.word	0x0000a0d0


	//   ....[47]....
        /*1874*/ 	.word	0x0000a0e0


	//   ....[48]....
        /*1878*/ 	.word	0x0000a0f0


	//   ....[49]....
        /*187c*/ 	.word	0x0000a100


	//   ....[50]....
        /*1880*/ 	.word	0x0000a110


	//   ....[51]....
        /*1884*/ 	.word	0x0000a120


	//   ....[52]....
        /*1888*/ 	.word	0x0000a130


	//   ....[53]....
        /*188c*/ 	.word	0x0000a140


	//   ....[54]....
        /*1890*/ 	.word	0x0000a150


	//   ....[55]....
        /*1894*/ 	.word	0x0000a160


	//   ....[56]....
        /*1898*/ 	.word	0x0000a170


	//   ....[57]....
        /*189c*/ 	.word	0x0000a180


	//   ....[58]....
        /*18a0*/ 	.word	0x0000a190


	//   ....[59]....
        /*18a4*/ 	.word	0x0000a1a0


	//   ....[60]....
        /*18a8*/ 	.word	0x0000a1b0


	//   ....[61]....
        /*18ac*/ 	.word	0x0000a1c0


	//   ....[62]....
        /*18b0*/ 	.word	0x0000a1d0


	//   ....[63]....
        /*18b4*/ 	.word	0x0000a1e0


	//   ....[64]....
        /*18b8*/ 	.word	0x0000a1f0


	//   ....[65]....
        /*18bc*/ 	.word	0x0000a200


	//   ....[66]....
        /*18c0*/ 	.word	0x0000a210


	//   ....[67]....
        /*18c4*/ 	.word	0x0000a220


	//   ....[68]....
        /*18c8*/ 	.word	0x0000a230


	//   ....[69]....
        /*18cc*/ 	.word	0x0000a240


	//   ....[70]....
        /*18d0*/ 	.word	0x0000b8b0


	//   ....[71]....
        /*18d4*/ 	.word	0x0000b8e0


	//   ....[72]....
        /*18d8*/ 	.word	0x0000b8f0


	//   ....[73]....
        /*18dc*/ 	.word	0x0000b900


	//   ....[74]....
        /*18e0*/ 	.word	0x0000b910


	//   ....[75]....
        /*18e4*/ 	.word	0x0000b920


	//   ....[76]....
        /*18e8*/ 	.word	0x0000b930


	//   ....[77]....
        /*18ec*/ 	.word	0x0000b940


	//   ....[78]....
        /*18f0*/ 	.word	0x0000b950


	//   ....[79]....
        /*18f4*/ 	.word	0x0000b960


	//   ....[80]....
        /*18f8*/ 	.word	0x0000b970


	//   ....[81]....
        /*18fc*/ 	.word	0x0000b980


	//   ....[82]....
        /*1900*/ 	.word	0x0000b990


	//   ....[83]....
        /*1904*/ 	.word	0x0000b9a0


	//   ....[84]....
        /*1908*/ 	.word	0x0000b9b0


	//   ....[85]....
        /*190c*/ 	.word	0x0000b9c0


	//   ....[86]....
        /*1910*/ 	.word	0x0000b9d0


	//   ....[87]....
        /*1914*/ 	.word	0x0000b9e0


	//   ....[88]....
        /*1918*/ 	.word	0x0000b9f0


	//   ....[89]....
        /*191c*/ 	.word	0x0000ba00


	//   ....[90]....
        /*1920*/ 	.word	0x0000ba10


	//   ....[91]....
        /*1924*/ 	.word	0x0000ba20


	//   ....[92]....
        /*1928*/ 	.word	0x0000ba30


	//   ....[93]....
        /*192c*/ 	.word	0x0000ba40


	//   ....[94]....
        /*1930*/ 	.word	0x0000ba50


	//   ....[95]....
        /*1934*/ 	.word	0x0000ba60


	//   ....[96]....
        /*1938*/ 	.word	0x0000ba70


	//   ....[97]....
        /*193c*/ 	.word	0x0000ba80


	//   ....[98]....
        /*1940*/ 	.word	0x0000ba90


	//   ....[99]....
        /*1944*/ 	.word	0x0000baa0


	//   ....[100]....
        /*1948*/ 	.word	0x0000bab0


	//   ....[101]....
        /*194c*/ 	.word	0x0000bac0


	//   ....[102]....
        /*1950*/ 	.word	0x0000bbd0


	//   ....[103]....
        /*1954*/ 	.word	0x0000bbe0


	//   ....[104]....
        /*1958*/ 	.word	0x0000bbf0


	//   ....[105]....
        /*195c*/ 	.word	0x0000bc00


	//   ....[106]....
        /*1960*/ 	.word	0x0000bc10


	//   ....[107]....
        /*1964*/ 	.word	0x0000bc20


	//   ....[108]....
        /*1968*/ 	.word	0x0000bc30


	//   ....[109]....
        /*196c*/ 	.word	0x0000bc40


	//   ....[110]....
        /*1970*/ 	.word	0x0000bc50


	//   ....[111]....
        /*1974*/ 	.word	0x0000bc60


	//   ....[112]....
        /*1978*/ 	.word	0x0000bc70


	//   ....[113]....
        /*197c*/ 	.word	0x0000bc80


	//   ....[114]....
        /*1980*/ 	.word	0x0000bc90


	//   ....[115]....
        /*1984*/ 	.word	0x0000bca0


	//   ....[116]....
        /*1988*/ 	.word	0x0000bcb0


	//   ....[117]....
        /*198c*/ 	.word	0x0000bcc0


	//   ....[118]....
        /*1990*/ 	.word	0x0000bcd0


	//   ....[119]....
        /*1994*/ 	.word	0x0000bce0


	//   ....[120]....
        /*1998*/ 	.word	0x0000bcf0


	//   ....[121]....
        /*199c*/ 	.word	0x0000bd00


	//   ....[122]....
        /*19a0*/ 	.word	0x0000bd10


	//   ....[123]....
        /*19a4*/ 	.word	0x0000bd20


	//   ....[124]....
        /*19a8*/ 	.word	0x0000bd30


	//   ....[125]....
        /*19ac*/ 	.word	0x0000bd40


	//   ....[126]....
        /*19b0*/ 	.word	0x0000bd50


	//   ....[127]....
        /*19b4*/ 	.word	0x0000bd60


	//   ....[128]....
        /*19b8*/ 	.word	0x0000bd70


	//   ....[129]....
        /*19bc*/ 	.word	0x0000bd80


	//   ....[130]....
        /*19c0*/ 	.word	0x0000bd90


	//   ....[131]....
        /*19c4*/ 	.word	0x0000bda0


	//   ....[132]....
        /*19c8*/ 	.word	0x0000bdb0


	//   ....[133]....
        /*19cc*/ 	.word	0x0000bdc0


	//   ....[134]....
        /*19d0*/ 	.word	0x0000bdd0


	//   ....[135]....
        /*19d4*/ 	.word	0x0000bde0


	//   ....[136]....
        /*19d8*/ 	.word	0x0000bdf0


	//   ....[137]....
        /*19dc*/ 	.word	0x0000be00


	//   ....[138]....
        /*19e0*/ 	.word	0x0000be10


	//   ....[139]....
        /*19e4*/ 	.word	0x0000be20


	//   ....[140]....
        /*19e8*/ 	.word	0x0000be30


	//   ....[141]....
        /*19ec*/ 	.word	0x0000be40


	//   ....[142]....
        /*19f0*/ 	.word	0x0000bf90


	//   ....[143]....
        /*19f4*/ 	.word	0x0000bfa0


	//   ....[144]....
        /*19f8*/ 	.word	0x0000bfb0


	//   ....[145]....
        /*19fc*/ 	.word	0x0000bfc0


	//   ....[146]....
        /*1a00*/ 	.word	0x0000bfd0


	//   ....[147]....
        /*1a04*/ 	.word	0x0000bfe0


	//   ....[148]....
        /*1a08*/ 	.word	0x0000bff0


	//   ....[149]....
        /*1a0c*/ 	.word	0x0000c000


	//   ....[150]....
        /*1a10*/ 	.word	0x0000c010


	//   ....[151]....
        /*1a14*/ 	.word	0x0000c020


	//   ....[152]....
        /*1a18*/ 	.word	0x0000c030


	//   ....[153]....
        /*1a1c*/ 	.word	0x0000c040


	//   ....[154]....
        /*1a20*/ 	.word	0x0000c050


	//   ....[155]....
        /*1a24*/ 	.word	0x0000c060


	//   ....[156]....
        /*1a28*/ 	.word	0x0000c070


	//   ....[157]....
        /*1a2c*/ 	.word	0x0000c080


	//   ....[158]....
        /*1a30*/ 	.word	0x0000c090


	//   ....[159]....
        /*1a34*/ 	.word	0x0000c0a0


	//   ....[160]....
        /*1a38*/ 	.word	0x0000c0b0


	//   ....[161]....
        /*1a3c*/ 	.word	0x0000c0c0


	//   ....[162]....
        /*1a40*/ 	.word	0x0000c0d0


	//   ....[163]....
        /*1a44*/ 	.word	0x0000c0e0


	//   ....[164]....
        /*1a48*/ 	.word	0x0000c0f0


	//   ....[165]....
        /*1a4c*/ 	.word	0x0000c100


	//   ....[166]....
        /*1a50*/ 	.word	0x0000c110


	//   ....[167]....
        /*1a54*/ 	.word	0x0000c120


	//   ....[168]....
        /*1a58*/ 	.word	0x0000c130


	//   ....[169]....
        /*1a5c*/ 	.word	0x0000c140


	//   ....[170]....
        /*1a60*/ 	.word	0x0000c150


	//   ....[171]....
        /*1a64*/ 	.word	0x0000c160


	//   ....[172]....
        /*1a68*/ 	.word	0x0000c170


	//   ....[173]....
        /*1a6c*/ 	.word	0x0000c180


	//   ....[174]....
        /*1a70*/ 	.word	0x0000c190


	//   ....[175]....
        /*1a74*/ 	.word	0x0000c1a0


	//   ....[176]....
        /*1a78*/ 	.word	0x0000c1b0


	//   ....[177]....
        /*1a7c*/ 	.word	0x0000c1c0


	//   ....[178]....
        /*1a80*/ 	.word	0x0000c1d0


	//   ....[179]....
        /*1a84*/ 	.word	0x0000c1e0


	//   ....[180]....
        /*1a88*/ 	.word	0x0000c1f0


	//   ....[181]....
        /*1a8c*/ 	.word	0x0000c200


	//   ....[182]....
        /*1a90*/ 	.word	0x0000c350


	//   ....[183]....
        /*1a94*/ 	.word	0x0000c360


	//   ....[184]....
        /*1a98*/ 	.word	0x0000c370


	//   ....[185]....
        /*1a9c*/ 	.word	0x0000c380


	//   ....[186]....
        /*1aa0*/ 	.word	0x0000c390


	//   ....[187]....
        /*1aa4*/ 	.word	0x0000c3a0


	//   ....[188]....
        /*1aa8*/ 	.word	0x0000c3b0


	//   ....[189]....
        /*1aac*/ 	.word	0x0000c3c0


	//   ....[190]....
        /*1ab0*/ 	.word	0x0000c3d0


	//   ....[191]....
        /*1ab4*/ 	.word	0x0000c3e0


	//   ....[192]....
        /*1ab8*/ 	.word	0x0000c3f0


	//   ....[193]....
        /*1abc*/ 	.word	0x0000c400


	//   ....[194]....
        /*1ac0*/ 	.word	0x0000c410


	//   ....[195]....
        /*1ac4*/ 	.word	0x0000c420


	//   ....[196]....
        /*1ac8*/ 	.word	0x0000c430


	//   ....[197]....
        /*1acc*/ 	.word	0x0000c440


	//   ....[198]....
        /*1ad0*/ 	.word	0x0000c450


	//   ....[199]....
        /*1ad4*/ 	.word	0x0000c460


	//   ....[200]....
        /*1ad8*/ 	.word	0x0000c470


	//   ....[201]....
        /*1adc*/ 	.word	0x0000c480


	//   ....[202]....
        /*1ae0*/ 	.word	0x0000c490


	//   ....[203]....
        /*1ae4*/ 	.word	0x0000c4a0


	//   ....[204]....
        /*1ae8*/ 	.word	0x0000c4b0


	//   ....[205]....
        /*1aec*/ 	.word	0x0000c4c0


	//   ....[206]....
        /*1af0*/ 	.word	0x0000c4d0


	//   ....[207]....
        /*1af4*/ 	.word	0x0000c4e0


	//   ....[208]....
        /*1af8*/ 	.word	0x0000c4f0


	//   ....[209]....
        /*1afc*/ 	.word	0x0000c500


	//   ....[210]....
        /*1b00*/ 	.word	0x0000c510


	//   ....[211]....
        /*1b04*/ 	.word	0x0000c520


	//   ....[212]....
        /*1b08*/ 	.word	0x0000c530


	//   ....[213]....
        /*1b0c*/ 	.word	0x0000c540


	//   ....[214]....
        /*1b10*/ 	.word	0x0000c550


	//   ....[215]....
        /*1b14*/ 	.word	0x0000c560


	//   ....[216]....
        /*1b18*/ 	.word	0x0000c570


	//   ....[217]....
        /*1b1c*/ 	.word	0x0000c580


	//   ....[218]....
        /*1b20*/ 	.word	0x0000c590


	//   ....[219]....
        /*1b24*/ 	.word	0x0000c5a0


	//   ....[220]....
        /*1b28*/ 	.word	0x0000c5b0


	//   ....[221]....
        /*1b2c*/ 	.word	0x0000c5c0


	//   ....[222]....
        /*1b30*/ 	.word	0x0000c710


	//   ....[223]....
        /*1b34*/ 	.word	0x0000c720


	//   ....[224]....
        /*1b38*/ 	.word	0x0000c730


	//   ....[225]....
        /*1b3c*/ 	.word	0x0000c740


	//   ....[226]....
        /*1b40*/ 	.word	0x0000c750


	//   ....[227]....
        /*1b44*/ 	.word	0x0000c760


	//   ....[228]....
        /*1b48*/ 	.word	0x0000c770


	//   ....[229]....
        /*1b4c*/ 	.word	0x0000c780


	//   ....[230]....
        /*1b50*/ 	.word	0x0000c790


	//   ....[231]....
        /*1b54*/ 	.word	0x0000c7a0


	//   ....[232]....
        /*1b58*/ 	.word	0x0000c7b0


	//   ....[233]....
        /*1b5c*/ 	.word	0x0000c7c0


	//   ....[234]....
        /*1b60*/ 	.word	0x0000c7d0


	//   ....[235]....
        /*1b64*/ 	.word	0x0000c7e0


	//   ....[236]....
        /*1b68*/ 	.word	0x0000c7f0


	//   ....[237]....
        /*1b6c*/ 	.word	0x0000c800


	//   ....[238]....
        /*1b70*/ 	.word	0x0000c810


	//   ....[239]....
        /*1b74*/ 	.word	0x0000c820


	//   ....[240]....
        /*1b78*/ 	.word	0x0000c830


	//   ....[241]....
        /*1b7c*/ 	.word	0x0000c840


	//   ....[242]....
        /*1b80*/ 	.word	0x0000c850


	//   ....[243]....
        /*1b84*/ 	.word	0x0000c860


	//   ....[244]....
        /*1b88*/ 	.word	0x0000c870


	//   ....[245]....
        /*1b8c*/ 	.word	0x0000c880


	//   ....[246]....
        /*1b90*/ 	.word	0x0000c890


	//   ....[247]....
        /*1b94*/ 	.word	0x0000c8a0


	//   ....[248]....
        /*1b98*/ 	.word	0x0000c8b0


	//   ....[249]....
        /*1b9c*/ 	.word	0x0000c8c0


	//   ....[250]....
        /*1ba0*/ 	.word	0x0000c8d0


	//   ....[251]....
        /*1ba4*/ 	.word	0x0000c8e0


	//   ....[252]....
        /*1ba8*/ 	.word	0x0000c8f0


	//   ....[253]....
        /*1bac*/ 	.word	0x0000c900


	//   ....[254]....
        /*1bb0*/ 	.word	0x0000c910


	//   ....[255]....
        /*1bb4*/ 	.word	0x0000c920


	//   ....[0]....
        /*1bb8*/ 	.word	0x0000c930


	//   ....[1]....
        /*1bbc*/ 	.word	0x0000c940


	//   ....[2]....
        /*1bc0*/ 	.word	0x0000c950


	//   ....[3]....
        /*1bc4*/ 	.word	0x0000c960


	//   ....[4]....
        /*1bc8*/ 	.word	0x0000c970


	//   ....[5]....
        /*1bcc*/ 	.word	0x0000c980


	//   ....[6]....
        /*1bd0*/ 	.word	0x0000c990


	//   ....[7]....
        /*1bd4*/ 	.word	0x0000c9a0


	//   ....[8]....
        /*1bd8*/ 	.word	0x0000e010


	//   ....[9]....
        /*1bdc*/ 	.word	0x0000e040


	//   ....[10]....
        /*1be0*/ 	.word	0x0000e050


	//   ....[11]....
        /*1be4*/ 	.word	0x0000e060


	//   ....[12]....
        /*1be8*/ 	.word	0x0000e070


	//   ....[13]....
        /*1bec*/ 	.word	0x0000e080


	//   ....[14]....
        /*1bf0*/ 	.word	0x0000e090


	//   ....[15]....
        /*1bf4*/ 	.word	0x0000e0a0


	//   ....[16]....
        /*1bf8*/ 	.word	0x0000e0b0


	//   ....[17]....
        /*1bfc*/ 	.word	0x0000e0c0


	//   ....[18]....
        /*1c00*/ 	.word	0x0000e0d0


	//   ....[19]....
        /*1c04*/ 	.word	0x0000e0e0


	//   ....[20]....
        /*1c08*/ 	.word	0x0000e0f0


	//   ....[21]....
        /*1c0c*/ 	.word	0x0000e100


	//   ....[22]....
        /*1c10*/ 	.word	0x0000e110


	//   ....[23]....
        /*1c14*/ 	.word	0x0000e120


	//   ....[24]....
        /*1c18*/ 	.word	0x0000e130


	//   ....[25]....
        /*1c1c*/ 	.word	0x0000e140


	//   ....[26]....
        /*1c20*/ 	.word	0x0000e150


	//   ....[27]....
        /*1c24*/ 	.word	0x0000e160


	//   ....[28]....
        /*1c28*/ 	.word	0x0000e170


	//   ....[29]....
        /*1c2c*/ 	.word	0x0000e180


	//   ....[30]....
        /*1c30*/ 	.word	0x0000e190


	//   ....[31]....
        /*1c34*/ 	.word	0x0000e1a0


	//   ....[32]....
        /*1c38*/ 	.word	0x0000e1b0


	//   ....[33]....
        /*1c3c*/ 	.word	0x0000e1c0


	//   ....[34]....
        /*1c40*/ 	.word	0x0000e1d0


	//   ....[35]....
        /*1c44*/ 	.word	0x0000e1e0


	//   ....[36]....
        /*1c48*/ 	.word	0x0000e1f0


	//   ....[37]....
        /*1c4c*/ 	.word	0x0000e200


	//   ....[38]....
        /*1c50*/ 	.word	0x0000e210


	//   ....[39]....
        /*1c54*/ 	.word	0x0000e220


	//   ....[40]....
        /*1c58*/ 	.word	0x0000e230


	//   ....[41]....
        /*1c5c*/ 	.word	0x0000e240


	//   ....[42]....
        /*1c60*/ 	.word	0x0000e360


	//   ....[43]....
        /*1c64*/ 	.word	0x0000e370


	//   ....[44]....
        /*1c68*/ 	.word	0x0000e380


	//   ....[45]....
        /*1c6c*/ 	.word	0x0000e390


	//   ....[46]....
        /*1c70*/ 	.word	0x0000e3a0


	//   ....[47]....
        /*1c74*/ 	.word	0x0000e3b0


	//   ....[48]....
        /*1c78*/ 	.word	0x0000e3c0


	//   ....[49]....
        /*1c7c*/ 	.word	0x0000e3d0


	//   ....[50]....
        /*1c80*/ 	.word	0x0000e3e0


	//   ....[51]....
        /*1c84*/ 	.word	0x0000e3f0


	//   ....[52]....
        /*1c88*/ 	.word	0x0000e400


	//   ....[53]....
        /*1c8c*/ 	.word	0x0000e410


	//   ....[54]....
        /*1c90*/ 	.word	0x0000e420


	//   ....[55]....
        /*1c94*/ 	.word	0x0000e430


	//   ....[56]....
        /*1c98*/ 	.word	0x0000e440


	//   ....[57]....
        /*1c9c*/ 	.word	0x0000e450


	//   ....[58]....
        /*1ca0*/ 	.word	0x0000e460


	//   ....[59]....
        /*1ca4*/ 	.word	0x0000e470


	//   ....[60]....
        /*1ca8*/ 	.word	0x0000e480


	//   ....[61]....
        /*1cac*/ 	.word	0x0000e490


	//   ....[62]....
        /*1cb0*/ 	.word	0x0000e4a0


	//   ....[63]....
        /*1cb4*/ 	.word	0x0000e4b0


	//   ....[64]....
        /*1cb8*/ 	.word	0x0000e4c0


	//   ....[65]....
        /*1cbc*/ 	.word	0x0000e4d0


	//   ....[66]....
        /*1cc0*/ 	.word	0x0000e4e0


	//   ....[67]....
        /*1cc4*/ 	.word	0x0000e4f0


	//   ....[68]....
        /*1cc8*/ 	.word	0x0000e500


	//   ....[69]....
        /*1ccc*/ 	.word	0x0000e510


	//   ....[70]....
        /*1cd0*/ 	.word	0x0000e520


	//   ....[71]....
        /*1cd4*/ 	.word	0x0000e530


	//   ....[72]....
        /*1cd8*/ 	.word	0x0000e540


	//   ....[73]....
        /*1cdc*/ 	.word	0x0000e550


	//   ....[74]....
        /*1ce0*/ 	.word	0x0000e560


	//   ....[75]....
        /*1ce4*/ 	.word	0x0000e570


	//   ....[76]....
        /*1ce8*/ 	.word	0x0000e580


	//   ....[77]....
        /*1cec*/ 	.word	0x0000e590


	//   ....[78]....
        /*1cf0*/ 	.word	0x0000e5a0


	//   ....[79]....
        /*1cf4*/ 	.word	0x0000e5b0


	//   ....[80]....
        /*1cf8*/ 	.word	0x0000e6f0


	//   ....[81]....
        /*1cfc*/ 	.word	0x0000e700


	//   ....[82]....
        /*1d00*/ 	.word	0x0000e710


	//   ....[83]....
        /*1d04*/ 	.word	0x0000e720


	//   ....[84]....
        /*1d08*/ 	.word	0x0000e730


	//   ....[85]....
        /*1d0c*/ 	.word	0x0000e740


	//   ....[86]....
        /*1d10*/ 	.word	0x0000e750


	//   ....[87]....
        /*1d14*/ 	.word	0x0000e760


	//   ....[88]....
        /*1d18*/ 	.word	0x0000e770


	//   ....[89]....
        /*1d1c*/ 	.word	0x0000e780


	//   ....[90]....
        /*1d20*/ 	.word	0x0000e790


	//   ....[91]....
        /*1d24*/ 	.word	0x0000e7a0


	//   ....[92]....
        /*1d28*/ 	.word	0x0000e7b0


	//   ....[93]....
        /*1d2c*/ 	.word	0x0000e7c0


	//   ....[94]....
        /*1d30*/ 	.word	0x0000e7d0


	//   ....[95]....
        /*1d34*/ 	.word	0x0000e7e0


	//   ....[96]....
        /*1d38*/ 	.word	0x0000e7f0


	//   ....[97]....
        /*1d3c*/ 	.word	0x0000e800


	//   ....[98]....
        /*1d40*/ 	.word	0x0000e810


	//   ....[99]....
        /*1d44*/ 	.word	0x0000e820


	//   ....[100]....
        /*1d48*/ 	.word	0x0000e830


	//   ....[101]....
        /*1d4c*/ 	.word	0x0000e840


	//   ....[102]....
        /*1d50*/ 	.word	0x0000e850


	//   ....[103]....
        /*1d54*/ 	.word	0x0000e860


	//   ....[104]....
        /*1d58*/ 	.word	0x0000e870


	//   ....[105]....
        /*1d5c*/ 	.word	0x0000e880


	//   ....[106]....
        /*1d60*/ 	.word	0x0000e890


	//   ....[107]....
        /*1d64*/ 	.word	0x0000e8a0


	//   ....[108]....
        /*1d68*/ 	.word	0x0000e8b0


	//   ....[109]....
        /*1d6c*/ 	.word	0x0000e8c0


	//   ....[110]....
        /*1d70*/ 	.word	0x0000e8d0


	//   ....[111]....
        /*1d74*/ 	.word	0x0000e8e0


	//   ....[112]....
        /*1d78*/ 	.word	0x0000e8f0


	//   ....[113]....
        /*1d7c*/ 	.word	0x0000e900


	//   ....[114]....
        /*1d80*/ 	.word	0x0000e910


	//   ....[115]....
        /*1d84*/ 	.word	0x0000e920


	//   ....[116]....
        /*1d88*/ 	.word	0x0000e930


	//   ....[117]....
        /*1d8c*/ 	.word	0x0000e940


	//   ....[118]....
        /*1d90*/ 	.word	0x0000e950


	//   ....[119]....
        /*1d94*/ 	.word	0x0000e960


	//   ....[120]....
        /*1d98*/ 	.word	0x0000eab0


	//   ....[121]....
        /*1d9c*/ 	.word	0x0000eac0


	//   ....[122]....
        /*1da0*/ 	.word	0x0000ead0


	//   ....[123]....
        /*1da4*/ 	.word	0x0000eae0


	//   ....[124]....
        /*1da8*/ 	.word	0x0000eaf0


	//   ....[125]....
        /*1dac*/ 	.word	0x0000eb00


	//   ....[126]....
        /*1db0*/ 	.word	0x0000eb10


	//   ....[127]....
        /*1db4*/ 	.word	0x0000eb20


	//   ....[128]....
        /*1db8*/ 	.word	0x0000eb30


	//   ....[129]....
        /*1dbc*/ 	.word	0x0000eb40


	//   ....[130]....
        /*1dc0*/ 	.word	0x0000eb50


	//   ....[131]....
        /*1dc4*/ 	.word	0x0000eb60


	//   ....[132]....
        /*1dc8*/ 	.word	0x0000eb70


	//   ....[133]....
        /*1dcc*/ 	.word	0x0000eb80


	//   ....[134]....
        /*1dd0*/ 	.word	0x0000eb90


	//   ....[135]....
        /*1dd4*/ 	.word	0x0000eba0


	//   ....[136]....
        /*1dd8*/ 	.word	0x0000ebb0


	//   ....[137]....
        /*1ddc*/ 	.word	0x0000ebc0


	//   ....[138]....
        /*1de0*/ 	.word	0x0000ebd0


	//   ....[139]....
        /*1de4*/ 	.word	0x0000ebe0


	//   ....[140]....
        /*1de8*/ 	.word	0x0000ebf0


	//   ....[141]....
        /*1dec*/ 	.word	0x0000ec00


	//   ....[142]....
        /*1df0*/ 	.word	0x0000ec10


	//   ....[143]....
        /*1df4*/ 	.word	0x0000ec20


	//   ....[144]....
        /*1df8*/ 	.word	0x0000ec30


	//   ....[145]....
        /*1dfc*/ 	.word	0x0000ec40


	//   ....[146]....
        /*1e00*/ 	.word	0x0000ec50


	//   ....[147]....
        /*1e04*/ 	.word	0x0000ec60


	//   ....[148]....
        /*1e08*/ 	.word	0x0000ec70


	//   ....[149]....
        /*1e0c*/ 	.word	0x0000ec80


	//   ....[150]....
        /*1e10*/ 	.word	0x0000ec90


	//   ....[151]....
        /*1e14*/ 	.word	0x0000eca0


	//   ....[152]....
        /*1e18*/ 	.word	0x0000ecb0


	//   ....[153]....
        /*1e1c*/ 	.word	0x0000ecc0


	//   ....[154]....
        /*1e20*/ 	.word	0x0000ecd0


	//   ....[155]....
        /*1e24*/ 	.word	0x0000ece0


	//   ....[156]....
        /*1e28*/ 	.word	0x0000ecf0


	//   ....[157]....
        /*1e2c*/ 	.word	0x0000ed00


	//   ....[158]....
        /*1e30*/ 	.word	0x0000ed10


	//   ....[159]....
        /*1e34*/ 	.word	0x0000ed20


	//   ....[160]....
        /*1e38*/ 	.word	0x0000ee70


	//   ....[161]....
        /*1e3c*/ 	.word	0x0000ee80


	//   ....[162]....
        /*1e40*/ 	.word	0x0000ee90


	//   ....[163]....
        /*1e44*/ 	.word	0x0000eea0


	//   ....[164]....
        /*1e48*/ 	.word	0x0000eeb0


	//   ....[165]....
        /*1e4c*/ 	.word	0x0000eec0


	//   ....[166]....
        /*1e50*/ 	.word	0x0000eed0


	//   ....[167]....
        /*1e54*/ 	.word	0x0000eee0


	//   ....[168]....
        /*1e58*/ 	.word	0x0000eef0


	//   ....[169]....
        /*1e5c*/ 	.word	0x0000ef00


	//   ....[170]....
        /*1e60*/ 	.word	0x0000ef10


	//   ....[171]....
        /*1e64*/ 	.word	0x0000ef20


	//   ....[172]....
        /*1e68*/ 	.word	0x0000ef30


	//   ....[173]....
        /*1e6c*/ 	.word	0x0000ef40


	//   ....[174]....
        /*1e70*/ 	.word	0x0000ef50


	//   ....[175]....
        /*1e74*/ 	.word	0x0000ef60


	//   ....[176]....
        /*1e78*/ 	.word	0x0000ef70


	//   ....[177]....
        /*1e7c*/ 	.word	0x0000ef80


	//   ....[178]....
        /*1e80*/ 	.word	0x0000ef90


	//   ....[179]....
        /*1e84*/ 	.word	0x0000efa0


	//   ....[180]....
        /*1e88*/ 	.word	0x0000efb0


	//   ....[181]....
        /*1e8c*/ 	.word	0x0000efc0


	//   ....[182]....
        /*1e90*/ 	.word	0x0000efd0


	//   ....[183]....
        /*1e94*/ 	.word	0x0000efe0


	//   ....[184]....
        /*1e98*/ 	.word	0x0000eff0


	//   ....[185]....
        /*1e9c*/ 	.word	0x0000f000


	//   ....[186]....
        /*1ea0*/ 	.word	0x0000f010


	//   ....[187]....
        /*1ea4*/ 	.word	0x0000f020


	//   ....[188]....
        /*1ea8*/ 	.word	0x0000f030


	//   ....[189]....
        /*1eac*/ 	.word	0x0000f040


	//   ....[190]....
        /*1eb0*/ 	.word	0x0000f050


	//   ....[191]....
        /*1eb4*/ 	.word	0x0000f060


	//   ....[192]....
        /*1eb8*/ 	.word	0x0000f070


	//   ....[193]....
        /*1ebc*/ 	.word	0x0000f080


	//   ....[194]....
        /*1ec0*/ 	.word	0x0000f090


	//   ....[195]....
        /*1ec4*/ 	.word	0x0000f0a0


	//   ....[196]....
        /*1ec8*/ 	.word	0x0000f0b0


	//   ....[197]....
        /*1ecc*/ 	.word	0x0000f0c0


	//   ....[198]....
        /*1ed0*/ 	.word	0x0000f0d0


	//   ....[199]....
        /*1ed4*/ 	.word	0x0000f0e0


	//   ....[200]....
        /*1ed8*/ 	.word	0x0000f0f0


	//   ....[201]....
        /*1edc*/ 	.word	0x0000f100


	//----- nvinfo : EIATTR_EXIT_INSTR_OFFSETS
	.align		4
.L_518:
        /*1ee0*/ 	.byte	0x04, 0x1c
        /*1ee2*/ 	.short	(.L_520 - .L_519)


	//   ....[0]....
.L_519:
        /*1ee4*/ 	.word	0x00013810


	//   ....[1]....
        /*1ee8*/ 	.word	0x000139f0


	//   ....[2]....
        /*1eec*/ 	.word	0x000141f0


	//   ....[3]....
        /*1ef0*/ 	.word	0x000142f0


	//----- nvinfo : EIATTR_MAX_THREADS
	.align		4
.L_520:
        /*1ef4*/ 	.byte	0x04, 0x05
        /*1ef6*/ 	.short	(.L_522 - .L_521)
.L_521:
        /*1ef8*/ 	.word	0x00000040
        /*1efc*/ 	.word	0x00000001
        /*1f00*/ 	.word	0x00000001


	//----- nvinfo : EIATTR_CRS_STACK_SIZE
	.align		4
.L_522:
        /*1f04*/ 	.byte	0x04, 0x1e
        /*1f06*/ 	.short	(.L_524 - .L_523)
.L_523:
        /*1f08*/ 	.word	0x00000000


	//----- nvinfo : EIATTR_CBANK_PARAM_SIZE
	.align		4
.L_524:
        /*1f0c*/ 	.byte	0x03, 0x19
        /*1f0e*/ 	.short	0x0030


	//----- nvinfo : EIATTR_PARAM_CBANK
	.align		4
        /*1f10*/ 	.byte	0x04, 0x0a
        /*1f12*/ 	.short	(.L_526 - .L_525)
	.align		4
.L_525:
        /*1f14*/ 	.word	index@(.nv.constant0._ZN17fastertransformer38beam_online_softmax_topk_stage1_kernelI6__halfLi1ELi128ELi64EEEvPKT_S4_PKbPfiiPKi)
        /*1f18*/ 	.short	0x0210
        /*1f1a*/ 	.short	0x0030


	//----- nvinfo : EIATTR_SW_WAR
	.align		4
.L_526:
        /*1f1c*/ 	.byte	0x04, 0x36
        /*1f1e*/ 	.short	(.L_528 - .L_527)
.L_527:
        /*1f20*/ 	.word	0x00000008
.L_528:


//--------------------- .nv.info._ZN17fastertransformer17batch_topk_kernelI6__halfLi64ELi32EEEvPKiPKT_PiPfS8_PKbS3_NS_14BeamHypothesesEiiifS4_ --------------------------
	.section	.nv.info._ZN17fastertransformer17batch_topk_kernelI6__halfLi64ELi32EEEvPKiPKT_PiPfS8_PKbS3_NS_14BeamHypothesesEiiifS4_,"",@"SHT_CUDA_INFO"
	.sectionflags	@""
	.align	4


	//----- nvinfo : EIATTR_CUDA_API_VERSION
	.align		4
        /*0000*/ 	.byte	0x04, 0x37
        /*0002*/ 	.short	(.L_530 - .L_529)
.L_529:
        /*0004*/ 	.word	0x00000082


	//----- nvinfo : EIATTR_KPARAM_INFO
	.align		4
.L_530:
        /*0008*/ 	.byte	0x04, 0x17
        /*000a*/ 	.short	(.L_532 - .L_531)
.L_531:
        /*000c*/ 	.word	0x00000000
        /*0010*/ 	.short	0x000c
        /*0012*/ 	.short	0x00d0
        /*0014*/ 	.byte	0x00, 0xf0, 0x09, 0x00


	//----- nvinfo : EIATTR_KPARAM_INFO
	.align		4
.L_532:
        /*0018*/ 	.byte	0x04, 0x17
        /*001a*/ 	.short	(.L_534 - .L_533)
.L_533:
        /*001c*/ 	.word	0x00000000
        /*0020*/ 	.short	0x000b
        /*0022*/ 	.short	0x00cc
        /*0024*/ 	.byte	0x00, 0xf0, 0x11, 0x00


	//----- nvinfo : EIATTR_KPARAM_INFO
	.align		4
.L_534:
        /*0028*/ 	.byte	0x04, 0x17
        /*002a*/ 	.short	(.L_536 - .L_535)
.L_535:
        /*002c*/ 	.word	0x00000000
        /*0030*/ 	.short	0x000a
        /*0032*/ 	.short	0x00c8
        /*0034*/ 	.byte	0x00, 0xf0, 0x11, 0x00


	//----- nvinfo : EIATTR_KPARAM_INFO
	.align		4
.L_536:
        /*0038*/ 	.byte	0x04, 0x17
        /*003a*/ 	.short	(.L_538 - .L_537)
.L_537:
        /*003c*/ 	.word	0x00000000
        /*0040*/ 	.short	0x0009
        /*0042*/ 	.short	0x00c4
        /*0044*/ 	.byte	0x00, 0xf0, 0x11, 0x00


	//----- nvinfo : EIATTR_KPARAM_INFO
	.align		4
.L_538:
        /*0048*/ 	.byte	0x04, 0x17
        /*004a*/ 	.short	(.L_540 - .L_539)
.L_539:
        /*004c*/ 	.word	0x00000000
        /*0050*/ 	.short	0x0008
        /*0052*/ 	.short	0x00c0
        /*0054*/ 	.byte	0x00, 0xf0, 0x11, 0x00


	//----- nvinfo : EIATTR_KPARAM_INFO
	.align		4
.L_540:
        /*0058*/ 	.byte	0x04, 0x17
        /*005a*/ 	.short	(.L_542 - .L_541)
.L_541:
        /*005c*/ 	.word	0x00000000
        /*0060*/ 	.short	0x0007
        /*0062*/ 	.short	0x0038
        /*0064*/ 	.byte	0x00, 0xf0, 0x21, 0x02


	//----- nvinfo : EIATTR_KPARAM_INFO
	.align		4
.L_542:
        /*0068*/ 	.byte	0x04, 0x17
        /*006a*/ 	.short	(.L_544 - .L_543)
.L_543:
        /*006c*/ 	.word	0x00000000
        /*0070*/ 	.short	0x0006
        /*0072*/ 	.short	0x0030
        /*0074*/ 	.byte	0x00, 0xf0, 0x21, 0x00


	//----- nvinfo : EIATTR_KPARAM_INFO
	.align		4
.L_544:
        /*0078*/ 	.byte	0x04, 0x17
        /*007a*/ 	.short	(.L_546 - .L_545)
.L_545:
        /*007c*/ 	.word	0x00000000
        /*0080*/ 	.short	0x0005
        /*0082*/ 	.short	0x0028
        /*0084*/ 	.byte	0x00, 0xf0, 0x21, 0x00


	//----- nvinfo : EIATTR_KPARAM_INFO
	.align		4
.L_546:
        /*0088*/ 	.byte	0x04, 0x17
        /*008a*/ 	.short	(.L_548 - .L_547)
.L_547:
        /*008c*/ 	.word	0x00000000
        /*0090*/ 	.short	0x0004
        /*0092*/ 	.short	0x0020
        /*0094*/ 	.byte	0x00, 0xf0, 0x21, 0x00


	//----- nvinfo : EIATTR_KPARAM_INFO
	.align		4
.L_548:
        /*0098*/ 	.byte	0x04, 0x17
        /*009a*/ 	.short	(.L_550 - .L_549)
.L_549:
        /*009c*/ 	.word	0x00000000
        /*00a0*/ 	.short	0x0003
        /*00a2*/ 	.short	0x0018
        /*00a4*/ 	.byte	0x00, 0xf0, 0x21, 0x00


	//----- nvinfo : EIATTR_KPARAM_INFO
	.align		4
.L_550:
        /*00a8*/ 	.byte	0x04, 0x17
        /*00aa*/ 	.short	(.L_552 - .L_551)
.L_551:
        /*00ac*/ 	.word	0x00000000
        /*00b0*/ 	.short	0x0002
        /*00b2*/ 	.short	0x0010
        /*00b4*/ 	.byte	0x00, 0xf0, 0x21, 0x00


	//----- nvinfo : EIATTR_KPARAM_INFO
	.align		4
.L_552:
        /*00b8*/ 	.byte	0x04, 0x17
        /*00ba*/ 	.short	(.L_554 - .L_553)
.L_553:
        /*00bc*/ 	.word	0x00000000
        /*00c0*/ 	.short	0x0001
        /*00c2*/ 	.short	0x0008
        /*00c4*/ 	.byte	0x00, 0xf0, 0x21, 0x00


	//----- nvinfo : EIATTR_KPARAM_INFO
	.align		4
.L_554:
        /*00c8*/ 	.byte	0x04, 0x17
        /*00ca*/ 	.short	(.L_556 - .L_555)
.L_555:
        /*00cc*/ 	.word	0x00000000
        /*00d0*/ 	.short	0x0000
        /*00d2*/ 	.short	0x0000
        /*00d4*/ 	.byte	0x00, 0xf0, 0x21, 0x00


	//----- nvinfo : EIATTR_SPARSE_MMA_MASK
	.align		4
.L_556:
        /*00d8*/ 	.byte	0x03, 0x50
        /*00da*/ 	.short	0x0000


	//----- nvinfo : EIATTR_MAXREG_COUNT
	.align		4
        /*00dc*/ 	.byte	0x03, 0x1b
        /*00de*/ 	.short	0x00ff


	//----- nvinfo : EIATTR_NUM_BARRIERS
	.align		4
        /*00e0*/ 	.byte	0x02, 0x4c
        /*00e2*/ 	.byte	0x01
	.zero		1


	//----- nvinfo : EIATTR_MERCURY_ISA_VERSION
	.align		4
        /*00e4*/ 	.byte	0x03, 0x5f
        /*00e6*/ 	.short	0x0101


	//----- nvinfo : EIATTR_COOP_GROUP_MASK_REGIDS
	.align		4
        /*00e8*/ 	.byte	0x04, 0x29
        /*00ea*/ 	.short	(.L_558 - .L_557)


	//   ....[0]....
.L_557:
        /*00ec*/ 	.word	0xffffffff


	//   ....[1]....
        /*00f0*/ 	.word	0xffffffff


	//   ....[2]....
        /*00f4*/ 	.word	0xffffffff


	//   ....[3]....
        /*00f8*/ 	.word	0xffffffff


	//   ....[4]....
        /*00fc*/ 	.word	0xffffffff


	//   ....[5]....
        /*0100*/ 	.word	0xffffffff


	//   ....[6]....
        /*0104*/ 	.word	0xffffffff


	//   ....[7]....
        /*0108*/ 	.word	0xffffffff


	//   ....[8]....
        /*010c*/ 	.word	0xffffffff


	//   ....[9]....
        /*0110*/ 	.word	0xffffffff


	//   ....[10]....
        /*0114*/ 	.word	0xffffffff


	//   ....[11]....
        /*0118*/ 	.word	0xffffffff


	//   ....[12]....
        /*011c*/ 	.word	0xffffffff


	//   ....[13]....
        /*0120*/ 	.word	0xffffffff


	//   ....[14]....
        /*0124*/ 	.word	0xffffffff


	//   ....[15]....
        /*0128*/ 	.word	0xffffffff


	//   ....[16]....
        /*012c*/ 	.word	0xffffffff


	//   ....[17]....
        /*0130*/ 	.word	0xffffffff


	//   ....[18]....
        /*0134*/ 	.word	0xffffffff


	//   ....[19]....
        /*0138*/ 	.word	0xffffffff


	//   ....[20]....
        /*013c*/ 	.word	0xffffffff


	//   ....[21]....
        /*0140*/ 	.word	0xffffffff


	//   ....[22]....
        /*0144*/ 	.word	0xffffffff


	//   ....[23]....
        /*0148*/ 	.word	0xffffffff


	//   ....[24]....
        /*014c*/ 	.word	0xffffffff


	//   ....[25]....
        /*0150*/ 	.word	0xffffffff


	//   ....[26]....
        /*0154*/ 	.word	0xffffffff


	//   ....[27]....
        /*0158*/ 	.word	0xffffffff


	//   ....[28]....
        /*015c*/ 	.word	0xffffffff


	//   ....[29]....
        /*0160*/ 	.word	0xffffffff


	//   ....[30]....
        /*0164*/ 	.word	0xffffffff


	//   ....[31]....
        /*0168*/ 	.word	0xffffffff


	//   ....[32]....
        /*016c*/ 	.word	0xffffffff


	//   ....[33]....
        /*0170*/ 	.word	0xffffffff


	//   ....[34]....
        /*0174*/ 	.word	0xffffffff


	//   ....[35]....
        /*0178*/ 	.word	0xffffffff


	//   ....[36]....
        /*017c*/ 	.word	0xffffffff


	//   ....[37]....
        /*0180*/ 	.word	0xffffffff


	//   ....[38]....
        /*0184*/ 	.word	0xffffffff


	//   ....[39]....
        /*0188*/ 	.word	0xffffffff


	//   ....[40]....
        /*018c*/ 	.word	0xffffffff


	//   ....[41]....
        /*0190*/ 	.word	0xffffffff


	//   ....[42]....
        /*0194*/ 	.word	0xffffffff


	//   ....[43]....
        /*0198*/ 	.word	0xffffffff


	//   ....[44]....
        /*019c*/ 	.word	0xffffffff


	//   ....[45]....
        /*01a0*/ 	.word	0xffffffff


	//   ....[46]....
        /*01a4*/ 	.word	0xffffffff


	//   ....[47]....
        /*01a8*/ 	.word	0xffffffff


	//   ....[48]....
        /*01ac*/ 	.word	0xffffffff


	//   ....[49]....
        /*01b0*/ 	.word	0xffffffff


	//   ....[50]....
        /*01b4*/ 	.word	0xffffffff


	//   ....[51]....
        /*01b8*/ 	.word	0xffffffff


	//   ....[52]....
        /*01bc*/ 	.word	0xffffffff


	//   ....[53]....
        /*01c0*/ 	.word	0xffffffff


	//   ....[54]....
        /*01c4*/ 	.word	0xffffffff


	//   ....[55]....
        /*01c8*/ 	.word	0xffffffff


	//   ....[56]....
        /*01cc*/ 	.word	0xffffffff


	//   ....[57]....
        /*01d0*/ 	.word	0xffffffff


	//   ....[58]....
        /*01d4*/ 	.word	0xffffffff


	//   ....[59]....
        /*01d8*/ 	.word	0xffffffff


	//   ....[60]....
        /*01dc*/ 	.word	0xffffffff


	//   ....[61]....
        /*01e0*/ 	.word	0xffffffff


	//   ....[62]....
        /*01e4*/ 	.word	0xffffffff


	//   ....[63]....
        /*01e8*/ 	.word	0xffffffff


	//   ....[64]....
        /*01ec*/ 	.word	0xffffffff


	//   ....[65]....
        /*01f0*/ 	.word	0xffffffff


	//   ....[66]....
        /*01f4*/ 	.word	0xffffffff


	//   ....[67]....
        /*01f8*/ 	.word	0xffffffff


	//   ....[68]....
        /*01fc*/ 	.word	0xffffffff


	//   ....[69]....
        /*0200*/ 	.word	0xffffffff


	//   ....[70]....
        /*0204*/ 	.word	0xffffffff


	//   ....[71]....
        /*0208*/ 	.word	0xffffffff


	//   ....[72]....
        /*020c*/ 	.word	0xffffffff


	//   ....[73]....
        /*0210*/ 	.word	0xffffffff


	//   ....[74]....
        /*0214*/ 	.word	0xffffffff


	//   ....[75]....
        /*0218*/ 	.word	0xffffffff


	//   ....[76]....
        /*021c*/ 	.word	0xffffffff


	//   ....[77]....
        /*0220*/ 	.word	0xffffffff


	//   ....[78]....
        /*0224*/ 	.word	0xffffffff


	//   ....[79]....
        /*0228*/ 	.word	0xffffffff


	//   ....[80]....
        /*022c*/ 	.word	0xffffffff


	//   ....[81]....
        /*0230*/ 	.word	0xffffffff


	//   ....[82]....
        /*0234*/ 	.word	0xffffffff


	//   ....[83]....
        /*0238*/ 	.word	0xffffffff


	//   ....[84]....
        /*023c*/ 	.word	0xffffffff


	//   ....[85]....
        /*0240*/ 	.word	0xffffffff


	//   ....[86]....
        /*0244*/ 	.word	0xffffffff


	//   ....[87]....
        /*0248*/ 	.word	0xffffffff


	//   ....[88]....
        /*024c*/ 	.word	0xffffffff


	//   ....[89]....
        /*0250*/ 	.word	0xffffffff


	//   ....[90]....
        /*0254*/ 	.word	0xffffffff


	//   ....[91]....
        /*0258*/ 	.word	0xffffffff


	//   ....[92]....
        /*025c*/ 	.word	0xffffffff


	//   ....[93]....
        /*0260*/ 	.word	0xffffffff


	//   ....[94]....
        /*0264*/ 	.word	0xffffffff


	//   ....[95]....
        /*0268*/ 	.word	0xffffffff


	//   ....[96]....
        /*026c*/ 	.word	0xffffffff


	//   ....[97]....
        /*0270*/ 	.word	0xffffffff


	//   ....[98]....
        /*0274*/ 	.word	0xffffffff


	//   ....[99]....
        /*0278*/ 	.word	0xffffffff


	//   ....[100]....
        /*027c*/ 	.word	0xffffffff


	//   ....[101]....
        /*0280*/ 	.word	0xffffffff


	//   ....[102]....
        /*0284*/ 	.word	0xffffffff


	//   ....[103]....
        /*0288*/ 	.word	0xffffffff


	//   ....[104]....
        /*028c*/ 	.word	0xffffffff


	//   ....[105]....
        /*0290*/ 	.word	0xffffffff


	//   ....[106]....
        /*0294*/ 	.word	0xffffffff


	//   ....[107]....
        /*0298*/ 	.word	0xffffffff


	//   ....[108]....
        /*029c*/ 	.word	0xffffffff


	//   ....[109]....
        /*02a0*/ 	.word	0xffffffff


	//   ....[110]....
        /*02a4*/ 	.word	0xffffffff


	//   ....[111]....
        /*02a8*/ 	.word	0xffffffff


	//   ....[112]....
        /*02ac*/ 	.word	0xffffffff


	//   ....[113]....
        /*02b0*/ 	.word	0xffffffff


	//   ....[114]....
        /*02b4*/ 	.word	0xffffffff


	//   ....[115]....
        /*02b8*/ 	.word	0xffffffff


	//   ....[116]....
        /*02bc*/ 	.word	0xffffffff


	//   ....[117]....
        /*02c0*/ 	.word	0xffffffff


	//   ....[118]....
        /*02c4*/ 	.word	0xffffffff


	//   ....[119]....
        /*02c8*/ 	.word	0xffffffff


	//   ....[120]....
        /*02cc*/ 	.word	0xffffffff


	//   ....[121]....
        /*02d0*/ 	.word	0xffffffff


	//   ....[122]....
        /*02d4*/ 	.word	0xffffffff


	//   ....[123]....
        /*02d8*/ 	.word	0xffffffff


	//   ....[124]....
        /*02dc*/ 	.word	0xffffffff


	//   ....[125]....
        /*02e0*/ 	.word	0xffffffff


	//   ....[126]....
        /*02e4*/ 	.word	0xffffffff


	//   ....[127]....
        /*02e8*/ 	.word	0xffffffff


	//   ....[128]....
        /*02ec*/ 	.word	0xffffffff


	//   ....[129]....
        /*02f0*/ 	.word	0xffffffff


	//   ....[130]....
        /*02f4*/ 	.word	0xffffffff


	//   ....[131]....
        /*02f8*/ 	.word	0xffffffff


	//   ....[132]....
        /*02fc*/ 	.word	0xffffffff


	//   ....[133]....
        /*0300*/ 	.word	0xffffffff


	//   ....[134]....
        /*0304*/ 	.word	0xffffffff


	//   ....[135]....
        /*0308*/ 	.word	0xffffffff


	//   ....[136]....
        /*030c*/ 	.word	0xffffffff


	//   ....[137]....
        /*0310*/ 	.word	0xffffffff


	//   ....[138]....
        /*0314*/ 	.word	0xffffffff


	//   ....[139]....
        /*0318*/ 	.word	0xffffffff


	//   ....[140]....
        /*031c*/ 	.word	0xffffffff


	//   ....[141]....
        /*0320*/ 	.word	0xffffffff


	//   ....[142]....
        /*0324*/ 	.word	0xffffffff


	//   ....[143]....
        /*0328*/ 	.word	0xffffffff


	//   ....[144]....
        /*032c*/ 	.word	0xffffffff


	//   ....[145]....
        /*0330*/ 	.word	0xffffffff


	//   ....[146]....
        /*0334*/ 	.word	0xffffffff


	//   ....[147]....
        /*0338*/ 	.word	0xffffffff


	//   ....[148]....
        /*033c*/ 	.word	0xffffffff


	//   ....[149]....
        /*0340*/ 	.word	0xffffffff


	//   ....[150]....
        /*0344*/ 	.word	0xffffffff


	//   ....[151]....
        /*0348*/ 	.word	0xffffffff


	//   ....[152]....
        /*034c*/ 	.word	0xffffffff


	//   ....[153]....
        /*0350*/ 	.word	0xffffffff


	//   ....[154]....
        /*0354*/ 	.word	0xffffffff


	//   ....[155]....
        /*0358*/ 	.word	0xffffffff


	//   ....[156]....
        /*035c*/ 	.word	0xffffffff


	//   ....[157]....
        /*0360*/ 	.word	0xffffffff


	//   ....[158]....
        /*0364*/ 	.word	0xffffffff


	//   ....[159]....
        /*0368*/ 	.word	0xffffffff


	//   ....[160]....
        /*036c*/ 	.word	0xffffffff


	//   ....[161]....
        /*0370*/ 	.word	0xffffffff


	//   ....[162]....
        /*0374*/ 	.word	0xffffffff


	//   ....[163]....
        /*0378*/ 	.word	0xffffffff


	//   ....[164]....
        /*037c*/ 	.word	0xffffffff


	//   ....[165]....
        /*0380*/ 	.word	0xffffffff


	//   ....[166]....
        /*0384*/ 	.word	0xffffffff


	//   ....[167]....
        /*0388*/ 	.word	0xffffffff


	//   ....[168]....
        /*038c*/ 	.word	0xffffffff


	//   ....[169]....
        /*0390*/ 	.word	0xffffffff


	//   ....[170]....
        /*0394*/ 	.word	0xffffffff


	//   ....[171]....
        /*0398*/ 	.word	0xffffffff


	//   ....[172]....
        /*039c*/ 	.word	0xffffffff


	//   ....[173]....
        /*03a0*/ 	.word	0xffffffff


	//   ....[174]....
        /*03a4*/ 	.word	0xffffffff


	//   ....[175]....
        /*03a8*/ 	.word	0xffffffff


	//   ....[176]....
        /*03ac*/ 	.word	0xffffffff


	//   ....[177]....
        /*03b0*/ 	.word	0xffffffff


	//   ....[178]....
        /*03b4*/ 	.word	0xffffffff


	//   ....[179]....
        /*03b8*/ 	.word	0xffffffff


	//   ....[180]....
        /*03bc*/ 	.word	0xffffffff


	//   ....[181]....
        /*03c0*/ 	.word	0xffffffff


	//   ....[182]....
        /*03c4*/ 	.word	0xffffffff


	//   ....[183]....
        /*03c8*/ 	.word	0xffffffff


	//   ....[184]....
        /*03cc*/ 	.word	0xffffffff


	//   ....[185]....
        /*03d0*/ 	.word	0xffffffff


	//   ....[186]....
        /*03d4*/ 	.word	0xffffffff


	//   ....[187]....
        /*03d8*/ 	.word	0xffffffff


	//   ....[188]....
        /*03dc*/ 	.word	0xffffffff


	//   ....[189]....
        /*03e0*/ 	.word	0xffffffff


	//   ....[190]....
        /*03e4*/ 	.word	0xffffffff


	//   ....[191]....
        /*03e8*/ 	.word	0xffffffff


	//   ....[192]....
        /*03ec*/ 	.word	0xffffffff


	//   ....[193]....
        /*03f0*/ 	.word	0xffffffff


	//   ....[194]....
        /*03f4*/ 	.word	0xffffffff


	//   ....[195]....
        /*03f8*/ 	.word	0xffffffff


	//   ....[196]....
        /*03fc*/ 	.word	0xffffffff


	//   ....[197]....
        /*0400*/ 	.word	0xffffffff


	//   ....[198]....
        /*0404*/ 	.word	0xffffffff


	//   ....[199]....
        /*0408*/ 	.word	0xffffffff


	//   ....[200]....
        /*040c*/ 	.word	0xffffffff


	//   ....[201]....
        /*0410*/ 	.word	0xffffffff


	//   ....[202]....
        /*0414*/ 	.word	0xffffffff


	//   ....[203]....
        /*0418*/ 	.word	0xffffffff


	//   ....[204]....
        /*041c*/ 	.word	0xffffffff


	//   ....[205]....
        /*0420*/ 	.word	0xffffffff


	//   ....[206]....
        /*0424*/ 	.word	0xffffffff


	//   ....[207]....
        /*0428*/ 	.word	0xffffffff


	//   ....[208]....
        /*042c*/ 	.word	0xffffffff


	//   ....[209]....
        /*0430*/ 	.word	0xffffffff


	//   ....[210]....
        /*0434*/ 	.word	0xffffffff


	//   ....[211]....
        /*0438*/ 	.word	0xffffffff


	//   ....[212]....
        /*043c*/ 	.word	0xffffffff


	//   ....[213]....
        /*0440*/ 	.word	0xffffffff


	//   ....[214]....
        /*0444*/ 	.word	0xffffffff


	//   ....[215]....
        /*0448*/ 	.word	0xffffffff


	//   ....[216]....
        /*044c*/ 	.word	0xffffffff


	//   ....[217]....
        /*0450*/ 	.word	0xffffffff


	//   ....[218]....
        /*0454*/ 	.word	0xffffffff


	//   ....[219]....
        /*0458*/ 	.word	0xffffffff


	//   ....[220]....
        /*045c*/ 	.word	0xffffffff


	//   ....[221]....
        /*0460*/ 	.word	0xffffffff


	//   ....[222]....
        /*0464*/ 	.word	0xffffffff


	//   ....[223]....
        /*0468*/ 	.word	0xffffffff


	//   ....[224]....
        /*046c*/ 	.word	0xffffffff


	//   ....[225]....
        /*0470*/ 	.word	0xffffffff


	//   ....[226]....
        /*0474*/ 	.word	0xffffffff


	//   ....[227]....
        /*0478*/ 	.word	0xffffffff


	//   ....[228]....
        /*047c*/ 	.word	0xffffffff


	//   ....[229]....
        /*0480*/ 	.word	0xffffffff


	//   ....[230]....
        /*0484*/ 	.word	0xffffffff


	//   ....[231]....
        /*0488*/ 	.word	0xffffffff


	//   ....[232]....
        /*048c*/ 	.word	0xffffffff


	//   ....[233]....
        /*0490*/ 	.word	0xffffffff


	//   ....[234]....
        /*0494*/ 	.word	0xffffffff


	//   ....[235]....
        /*0498*/ 	.word	0xffffffff


	//   ....[236]....
        /*049c*/ 	.word	0xffffffff


	//   ....[237]....
        /*04a0*/ 	.word	0xffffffff


	//   ....[238]....
        /*04a4*/ 	.word	0xffffffff


	//   ....[239]....
        /*04a8*/ 	.word	0xffffffff


	//   ....[240]....
        /*04ac*/ 	.word	0xffffffff


	//   ....[241]....
        /*04b0*/ 	.word	0xffffffff


	//   ....[242]....
        /*04b4*/ 	.word	0xffffffff


	//   ....[243]....
        /*04b8*/ 	.word	0xffffffff


	//   ....[244]....
        /*04bc*/ 	.word	0xffffffff


	//   ....[245]....
        /*04c0*/ 	.word	0xffffffff


	//   ....[246]....
        /*04c4*/ 	.word	0xffffffff


	//   ....[247]....
        /*04c8*/ 	.word	0xffffffff


	//   ....[248]....
        /*04cc*/ 	.word	0xffffffff


	//   ....[249]....
        /*04d0*/ 	.word	0xffffffff


	//   ....[250]....
        /*04d4*/ 	.word	0xffffffff


	//   ....[251]....
        /*04d8*/ 	.word	0xffffffff


	//   ....[252]....
        /*04dc*/ 	.word	0xffffffff


	//   ....[253]....
        /*04e0*/ 	.word	0xffffffff


	//   ....[254]....
        /*04e4*/ 	.word	0xffffffff


	//   ....[255]....
        /*04e8*/ 	.word	0xffffffff


	//   ....[0]....
        /*04ec*/ 	.word	0xffffffff


	//   ....[1]....
        /*04f0*/ 	.word	0xffffffff


	//   ....[2]....
        /*04f4*/ 	.word	0xffffffff


	//   ....[3]....
        /*04f8*/ 	.word	0xffffffff


	//   ....[4]....
        /*04fc*/ 	.word	0xffffffff


	//   ....[5]....
        /*0500*/ 	.word	0xffffffff


	//   ....[6]....
        /*0504*/ 	.word	0xffffffff


	//   ....[7]....
        /*0508*/ 	.word	0xffffffff


	//   ....[8]....
        /*050c*/ 	.word	0xffffffff


	//   ....[9]....
        /*0510*/ 	.word	0xffffffff


	//   ....[10]....
        /*0514*/ 	.word	0xffffffff


	//   ....[11]....
        /*0518*/ 	.word	0xffffffff


	//   ....[12]....
        /*051c*/ 	.word	0xffffffff


	//   ....[13]....
        /*0520*/ 	.word	0xffffffff


	//   ....[14]....
        /*0524*/ 	.word	0xffffffff


	//   ....[15]....
        /*0528*/ 	.word	0xffffffff


	//   ....[16]....
        /*052c*/ 	.word	0xffffffff


	//   ....[17]....
        /*0530*/ 	.word	0xffffffff


	//   ....[18]....
        /*0534*/ 	.word	0xffffffff


	//   ....[19]....
        /*0538*/ 	.word	0xffffffff


	//   ....[20]....
        /*053c*/ 	.word	0xffffffff


	//   ....[21]....
        /*0540*/ 	.word	0xffffffff


	//   ....[22]....
        /*0544*/ 	.word	0xffffffff


	//   ....[23]....
        /*0548*/ 	.word	0xffffffff


	//   ....[24]....
        /*054c*/ 	.word	0xffffffff


	//   ....[25]....
        /*0550*/ 	.word	0xffffffff


	//   ....[26]....
        /*0554*/ 	.word	0xffffffff


	//   ....[27]....
        /*0558*/ 	.word	0xffffffff


	//   ....[28]....
        /*055c*/ 	.word	0xffffffff


	//   ....[29]....
        /*0560*/ 	.word	0xffffffff


	//   ....[30]....
        /*0564*/ 	.word	0xffffffff


	//   ....[31]....
        /*0568*/ 	.word	0xffffffff


	//   ....[32]....
        /*056c*/ 	.word	0xffffffff


	//   ....[33]....
        /*0570*/ 	.word	0xffffffff


	//   ....[34]....
        /*0574*/ 	.word	0xffffffff


	//   ....[35]....
        /*0578*/ 	.word	0xffffffff


	//   ....[36]....
        /*057c*/ 	.word	0xffffffff


	//   ....[37]....
        /*0580*/ 	.word	0xffffffff


	//   ....[38]....
        /*0584*/ 	.word	0xffffffff


	//   ....[39]....
        /*0588*/ 	.word	0xffffffff


	//   ....[40]....
        /*058c*/ 	.word	0xffffffff


	//   ....[41]....
        /*0590*/ 	.word	0xffffffff


	//   ....[42]....
        /*0594*/ 	.word	0xffffffff


	//   ....[43]....
        /*0598*/ 	.word	0xffffffff


	//   ....[44]....
        /*059c*/ 	.word	0xffffffff


	//   ....[45]....
        /*05a0*/ 	.word	0xffffffff


	//   ....[46]....
        /*05a4*/ 	.word	0xffffffff


	//   ....[47]....
        /*05a8*/ 	.word	0xffffffff


	//   ....[48]....
        /*05ac*/ 	.word	0xffffffff


	//   ....[49]....
        /*05b0*/ 	.word	0xffffffff


	//   ....[50]....
        /*05b4*/ 	.word	0xffffffff


	//   ....[51]....
        /*05b8*/ 	.word	0xffffffff


	//   ....[52]....
        /*05bc*/ 	.word	0xffffffff


	//   ....[53]....
        /*05c0*/ 	.word	0xffffffff


	//   ....[54]....
        /*05c4*/ 	.word	0xffffffff


	//   ....[55]....
        /*05c8*/ 	.word	0xffffffff


	//   ....[56]....
        /*05cc*/ 	.word	0xffffffff


	//   ....[57]....
        /*05d0*/ 	.word	0xffffffff


	//   ....[58]....
        /*05d4*/ 	.word	0xffffffff


	//   ....[59]....
        /*05d8*/ 	.word	0xffffffff


	//   ....[60]....
        /*05dc*/ 	.word	0xffffffff


	//   ....[61]....
        /*05e0*/ 	.word	0xffffffff


	//   ....[62]....
        /*05e4*/ 	.word	0xffffffff


	//   ....[63]....
        /*05e8*/ 	.word	0xffffffff


	//   ....[64]....
        /*05ec*/ 	.word	0xffffffff


	//   ....[65]....
        /*05f0*/ 	.word	0xffffffff


	//   ....[66]....
        /*05f4*/ 	.word	0xffffffff


	//   ....[67]....
        /*05f8*/ 	.word	0xffffffff


	//   ....[68]....
        /*05fc*/ 	.word	0xffffffff


	//   ....[69]....
        /*0600*/ 	.word	0xffffffff


	//   ....[70]....
        /*0604*/ 	.word	0xffffffff


	//   ....[71]....
        /*0608*/ 	.word	0xffffffff


	//   ....[72]....
        /*060c*/ 	.word	0xffffffff


	//   ....[73]....
        /*0610*/ 	.word	0xffffffff


	//   ....[74]....
        /*0614*/ 	.word	0xffffffff


	//   ....[75]....
        /*0618*/ 	.word	0xffffffff


	//   ....[76]....
        /*061c*/ 	.word	0xffffffff


	//   ....[77]....
        /*0620*/ 	.word	0xffffffff


	//   ....[78]....
        /*0624*/ 	.word	0xffffffff


	//   ....[79]....
        /*0628*/ 	.word	0xffffffff


	//   ....[80]....
        /*062c*/ 	.word	0xffffffff


	//   ....[81]....
        /*0630*/ 	.word	0xffffffff


	//   ....[82]....
        /*0634*/ 	.word	0xffffffff


	//   ....[83]....
        /*0638*/ 	.word	0xffffffff


	//   ....[84]....
        /*063c*/ 	.word	0xffffffff


	//   ....[85]....
        /*0640*/ 	.word	0xffffffff


	//   ....[86]....
        /*0644*/ 	.word	0xffffffff


	//   ....[87]....
        /*0648*/ 	.word	0xffffffff


	//   ....[88]....
        /*064c*/ 	.word	0xffffffff


	//   ....[89]....
        /*0650*/ 	.word	0xffffffff


	//   ....[90]....
        /*0654*/ 	.word	0xffffffff


	//   ....[91]....
        /*0658*/ 	.word	0xffffffff


	//   ....[92]....
        /*065c*/ 	.word	0xffffffff


	//   ....[93]....
        /*0660*/ 	.word	0xffffffff


	//   ....[94]....
        /*0664*/ 	.word	0xffffffff


	//   ....[95]....
        /*0668*/ 	.word	0xffffffff


	//   ....[96]....
        /*066c*/ 	.word	0xffffffff


	//   ....[97]....
        /*0670*/ 	.word	0xffffffff


	//   ....[98]....
        /*0674*/ 	.word	0xffffffff


	//   ....[99]....
        /*0678*/ 	.word	0xffffffff


	//   ....[100]....
        /*067c*/ 	.word	0xffffffff


	//   ....[101]....
        /*0680*/ 	.word	0xffffffff


	//   ....[102]....
        /*0684*/ 	.word	0xffffffff


	//   ....[103]....
        /*0688*/ 	.word	0xffffffff


	//   ....[104]....
        /*068c*/ 	.word	0xffffffff


	//   ....[105]....
        /*0690*/ 	.word	0xffffffff


	//   ....[106]....
        /*0694*/ 	.word	0xffffffff


	//   ....[107]....
        /*0698*/ 	.word	0xffffffff


	//   ....[108]....
        /*069c*/ 	.word	0xffffffff


	//   ....[109]....
        /*06a0*/ 	.word	0xffffffff


	//   ....[110]....
        /*06a4*/ 	.word	0xffffffff


	//   ....[111]....
        /*06a8*/ 	.word	0xffffffff


	//   ....[112]....
        /*06ac*/ 	.word	0xffffffff


	//   ....[113]....
        /*06b0*/ 	.word	0xffffffff


	//   ....[114]....
        /*06b4*/ 	.word	0xffffffff


	//   ....[115]....
        /*06b8*/ 	.word	0xffffffff


	//   ....[116]....
        /*06bc*/ 	.word	0xffffffff


	//   ....[117]....
        /*06c0*/ 	.word	0xffffffff


	//   ....[118]....
        /*06c4*/ 	.word	0xffffffff


	//   ....[119]....
        /*06c8*/ 	.word	0xffffffff


	//   ....[120]....
        /*06cc*/ 	.word	0xffffffff


	//   ....[121]....
        /*06d0*/ 	.word	0xffffffff


	//   ....[122]....
        /*06d4*/ 	.word	0xffffffff


	//   ....[123]....
        /*06d8*/ 	.word	0xffffffff


	//   ....[124]....
        /*06dc*/ 	.word	0xffffffff


	//   ....[125]....
        /*06e0*/ 	.word	0xffffffff


	//   ....[126]....
        /*06e4*/ 	.word	0xffffffff


	//   ....[127]....
        /*06e8*/ 	.word	0xffffffff


	//   ....[128]....
        /*06ec*/ 	.word	0xffffffff


	//   ....[129]....
        /*06f0*/ 	.word	0xffffffff


	//   ....[130]....
        /*06f4*/ 	.word	0xffffffff


	//   ....[131]....
        /*06f8*/ 	.word	0xffffffff


	//   ....[132]....
        /*06fc*/ 	.word	0xffffffff


	//   ....[133]....
        /*0700*/ 	.word	0xffffffff


	//   ....[134]....
        /*0704*/ 	.word	0xffffffff


	//   ....[135]....
        /*0708*/ 	.word	0xffffffff


	//   ....[136]....
        /*070c*/ 	.word	0xffffffff


	//   ....[137]....
        /*0710*/ 	.word	0xffffffff


	//   ....[138]....
        /*0714*/ 	.word	0xffffffff


	//   ....[139]....
        /*0718*/ 	.word	0xffffffff


	//   ....[140]....
        /*071c*/ 	.word	0xffffffff


	//   ....[141]....
        /*0720*/ 	.word	0xffffffff


	//   ....[142]....
        /*0724*/ 	.word	0xffffffff


	//   ....[143]....
        /*0728*/ 	.word	0xffffffff


	//   ....[144]....
        /*072c*/ 	.word	0xffffffff


	//   ....[145]....
        /*0730*/ 	.word	0xffffffff


	//   ....[146]....
        /*0734*/ 	.word	0xffffffff


	//   ....[147]....
        /*0738*/ 	.word	0xffffffff


	//   ....[148]....
        /*073c*/ 	.word	0xffffffff


	//   ....[149]....
        /*0740*/ 	.word	0xffffffff


	//   ....[150]....
        /*0744*/ 	.word	0xffffffff


	//   ....[151]....
        /*0748*/ 	.word	0xffffffff


	//   ....[152]....
        /*074c*/ 	.word	0xffffffff


	//   ....[153]....
        /*0750*/ 	.word	0xffffffff


	//   ....[154]....
        /*0754*/ 	.word	0xffffffff


	//   ....[155]....
        /*0758*/ 	.word	0xffffffff


	//   ....[156]....
        /*075c*/ 	.word	0xffffffff


	//   ....[157]....
        /*0760*/ 	.word	0xffffffff


	//   ....[158]....
        /*0764*/ 	.word	0xffffffff


	//   ....[159]....
        /*0768*/ 	.word	0xffffffff


	//   ....[160]....
        /*076c*/ 	.word	0xffffffff


	//   ....[161]....
        /*0770*/ 	.word	0xffffffff


	//   ....[162]....
        /*0774*/ 	.word	0xffffffff


	//   ....[163]....
        /*0778*/ 	.word	0xffffffff


	//   ....[164]....
        /*077c*/ 	.word	0xffffffff


	//   ....[165]....
        /*0780*/ 	.word	0xffffffff


	//   ....[166]....
        /*0784*/ 	.word	0xffffffff


	//   ....[167]....
        /*0788*/ 	.word	0xffffffff


	//   ....[168]....
        /*078c*/ 	.word	0xffffffff


	//   ....[169]....
        /*0790*/ 	.word	0xffffffff


	//   ....[170]....
        /*0794*/ 	.word	0xffffffff


	//   ....[171]....
        /*0798*/ 	.word	0xffffffff


	//   ....[172]....
        /*079c*/ 	.word	0xffffffff


	//   ....[173]....
        /*07a0*/ 	.word	0xffffffff


	//   ....[174]....
        /*07a4*/ 	.word	0xffffffff


	//   ....[175]....
        /*07a8*/ 	.word	0xffffffff


	//   ....[176]....
        /*07ac*/ 	.word	0xffffffff


	//   ....[177]....
        /*07b0*/ 	.word	0xffffffff


	//   ....[178]....
        /*07b4*/ 	.word	0xffffffff


	//   ....[179]....
        /*07b8*/ 	.word	0xffffffff


	//   ....[180]....
        /*07bc*/ 	.word	0xffffffff


	//   ....[181]....
        /*07c0*/ 	.word	0xffffffff


	//   ....[182]....
        /*07c4*/ 	.word	0xffffffff


	//   ....[183]....
        /*07c8*/ 	.word	0xffffffff


	//   ....[184]....
        /*07cc*/ 	.word	0xffffffff


	//   ....[185]....
        /*07d0*/ 	.word	0xffffffff


	//   ....[186]....
        /*07d4*/ 	.word	0xffffffff


	//   ....[187]....
        /*07d8*/ 	.word	0xffffffff


	//   ....[188]....
        /*07dc*/ 	.word	0xffffffff


	//   ....[189]....
        /*07e0*/ 	.word	0xffffffff


	//   ....[190]....
        /*07e4*/ 	.word	0xffffffff


	//   ....[191]....
        /*07e8*/ 	.word	0xffffffff


	//   ....[192]....
        /*07ec*/ 	.word	0xffffffff


	//   ....[193]....
        /*07f0*/ 	.word	0xffffffff


	//   ....[194]....
        /*07f4*/ 	.word	0xffffffff


	//   ....[195]....
        /*07f8*/ 	.word	0xffffffff


	//   ....[196]....
        /*07fc*/ 	.word	0xffffffff


	//   ....[197]....
        /*0800*/ 	.word	0xffffffff


	//   ....[198]....
        /*0804*/ 	.word	0xffffffff


	//   ....[199]....
        /*0808*/ 	.word	0xffffffff


	//   ....[200]....
        /*080c*/ 	.word	0xffffffff


	//   ....[201]....
        /*0810*/ 	.word	0xffffffff


	//   ....[202]....
        /*0814*/ 	.word	0xffffffff


	//   ....[203]....
        /*0818*/ 	.word	0xffffffff


	//   ....[204]....
        /*081c*/ 	.word	0xffffffff


	//   ....[205]....
        /*0820*/ 	.word	0xffffffff


	//   ....[206]....
        /*0824*/ 	.word	0xffffffff


	//   ....[207]....
        /*0828*/ 	.word	0xffffffff


	//   ....[208]....
        /*082c*/ 	.word	0xffffffff


	//   ....[209]....
        /*0830*/ 	.word	0xffffffff


	//   ....[210]....
        /*0834*/ 	.word	0xffffffff


	//   ....[211]....
        /*0838*/ 	.word	0xffffffff


	//   ....[212]....
        /*083c*/ 	.word	0xffffffff


	//   ....[213]....
        /*0840*/ 	.word	0xffffffff


	//   ....[214]....
        /*0844*/ 	.word	0xffffffff


	//   ....[215]....
        /*0848*/ 	.word	0xffffffff


	//   ....[216]....
        /*084c*/ 	.word	0xffffffff


	//   ....[217]....
        /*0850*/ 	.word	0xffffffff


	//   ....[218]....
        /*0854*/ 	.word	0xffffffff


	//   ....[219]....
        /*0858*/ 	.word	0xffffffff


	//   ....[220]....
        /*085c*/ 	.word	0xffffffff


	//   ....[221]....
        /*0860*/ 	.word	0xffffffff


	//   ....[222]....
        /*0864*/ 	.word	0xffffffff


	//   ....[223]....
        /*0868*/ 	.word	0xffffffff


	//----- nvinfo : EIATTR_COOP_GROUP_INSTR_OFFSETS
	.align		4
.L_558:
        /*086c*/ 	.byte	0x04, 0x28
        /*086e*/ 	.short	(.L_560 - .L_559)


	//   ....[0]....
.L_559:
        /*0870*/ 	.word	0x000099a0


	//   ....[1]....
        /*0874*/ 	.word	0x000099e0


	//   ....[2]....
        /*0878*/ 	.word	0x000099f0


	//   ....[3]....
        /*087c*/ 	.word	0x00009a00


	//   ....[4]....
        /*0880*/ 	.word	0x00009a10


	//   ....[5]....
        /*0884*/ 	.word	0x00009a20


	//   ....[6]....
        /*0888*/ 	.word	0x00009a30


	//   ....[7]....
        /*088c*/ 	.word	0x00009a40


	//   ....[8]....
        /*0890*/ 	.word	0x00009a50


	//   ....[9]....
        /*0894*/ 	.word	0x00009a60


	//   ....[10]....
        /*0898*/ 	.word	0x00009a70


	//   ....[11]....
        /*089c*/ 	.word	0x00009a80


	//   ....[12]....
        /*08a0*/ 	.word	0x00009a90


	//   ....[13]....
        /*08a4*/ 	.word	0x00009aa0


	//   ....[14]....
        /*08a8*/ 	.word	0x00009ab0


	//   ....[15]....
        /*08ac*/ 	.word	0x00009ac0


	//   ....[16]....
        /*08b0*/ 	.word	0x00009ae0


	//   ....[17]....
        /*08b4*/ 	.word	0x00009af0


	//   ....[18]....
        /*08b8*/ 	.word	0x00009b70


	//   ....[19]....
        /*08bc*/ 	.word	0x00009b80


	//   ....[20]....
        /*08c0*/ 	.word	0x00009b90


	//   ....[21]....
        /*08c4*/ 	.word	0x00009ba0


	//   ....[22]....
        /*08c8*/ 	.word	0x00009bb0


	//   ....[23]....
        /*08cc*/ 	.word	0x00009bc0


	//   ....[24]....
        /*08d0*/ 	.word	0x00009bd0


	//   ....[25]....
        /*08d4*/ 	.word	0x00009be0


	//   ....[26]....
        /*08d8*/ 	.word	0x00009bf0


	//   ....[27]....
        /*08dc*/ 	.word	0x00009c00


	//   ....[28]....
        /*08e0*/ 	.word	0x00009c10


	//   ....[29]....
        /*08e4*/ 	.word	0x00009c20


	//   ....[30]....
        /*08e8*/ 	.word	0x00009c30


	//   ....[31]....
        /*08ec*/ 	.word	0x00009c40


	//   ....[32]....
        /*08f0*/ 	.word	0x00009c50


	//   ....[33]....
        /*08f4*/ 	.word	0x00009c60


	//   ....[34]....
        /*08f8*/ 	.word	0x00009c70


	//   ....[35]....
        /*08fc*/ 	.word	0x00009c80


	//   ....[36]....
        /*0900*/ 	.word	0x00009ca0


	//   ....[37]....
        /*0904*/ 	.word	0x00009cb0


	//   ....[38]....
        /*0908*/ 	.word	0x00009d50


	//   ....[39]....
        /*090c*/ 	.word	0x00009d60


	//   ....[40]....
        /*0910*/ 	.word	0x00009d70


	//   ....[41]....
        /*0914*/ 	.word	0x00009d80


	//   ....[42]....
        /*0918*/ 	.word	0x00009d90


	//   ....[43]....
        /*091c*/ 	.word	0x00009da0


	//   ....[44]....
        /*0920*/ 	.word	0x00009db0


	//   ....[45]....
        /*0924*/ 	.word	0x00009dc0


	//   ....[46]....
        /*0928*/ 	.word	0x00009dd0


	//   ....[47]....
        /*092c*/ 	.word	0x00009de0


	//   ....[48]....
        /*0930*/ 	.word	0x00009df0


	//   ....[49]....
        /*0934*/ 	.word	0x00009e00


	//   ....[50]....
        /*0938*/ 	.word	0x00009e10


	//   ....[51]....
        /*093c*/ 	.word	0x00009e20


	//   ....[52]....
        /*0940*/ 	.word	0x00009e30


	//   ....[53]....
        /*0944*/ 	.word	0x00009e40


	//   ....[54]....
        /*0948*/ 	.word	0x00009e50


	//   ....[55]....
        /*094c*/ 	.word	0x00009e60


	//   ....[56]....
        /*0950*/ 	.word	0x00009e80


	//   ....[57]....
        /*0954*/ 	.word	0x00009e90


	//   ....[58]....
        /*0958*/ 	.word	0x00009f30


	//   ....[59]....
        /*095c*/ 	.word	0x00009f40


	//   ....[60]....
        /*0960*/ 	.word	0x00009f50


	//   ....[61]....
        /*0964*/ 	.word	0x00009f60


	//   ....[62]....
        /*0968*/ 	.word	0x00009f70


	//   ....[63]....
        /*096c*/ 	.word	0x00009f80


	//   ....[64]....
        /*0970*/ 	.word	0x00009f90


	//   ....[65]....
        /*0974*/ 	.word	0x00009fa0


	//   ....[66]....
        /*0978*/ 	.word	0x00009fb0


	//   ....[67]....
        /*097c*/ 	.word	0x00009fc0


	//   ....[68]....
        /*0980*/ 	.word	0x00009fd0


	//   ....[69]....
        /*0984*/ 	.word	0x00009fe0


	//   ....[70]....
        /*0988*/ 	.word	0x00009ff0


	//   ....[71]....
        /*098c*/ 	.word	0x0000a000


	//   ....[72]....
        /*0990*/ 	.word	0x0000a010


	//   ....[73]....
        /*0994*/ 	.word	0x0000a020


	//   ....[74]....
        /*0998*/ 	.word	0x0000a030


	//   ....[75]....
        /*099c*/ 	.word	0x0000a040


	//   ....[76]....
        /*09a0*/ 	.word	0x0000a120


	//   ....[77]....
        /*09a4*/ 	.word	0x0000a130


	//   ....[78]....
        /*09a8*/ 	.word	0x0000a140


	//   ....[79]....
        /*09ac*/ 	.word	0x0000a150


	//   ....[80]....
        /*09b0*/ 	.word	0x0000a160


	//   ....[81]....
        /*09b4*/ 	.word	0x0000a170


	//   ....[82]....
        /*09b8*/ 	.word	0x0000a180


	//   ....[83]....
        /*09bc*/ 	.word	0x0000a190


	//   ....[84]....
        /*09c0*/ 	.word	0x0000a1a0


	//   ....[85]....
        /*09c4*/ 	.word	0x0000a1b0


	//   ....[86]....
        /*09c8*/ 	.word	0x0000a1c0


	//   ....[87]....
        /*09cc*/ 	.word	0x0000a1d0


	//   ....[88]....
        /*09d0*/ 	.word	0x0000a1e0


	//   ....[89]....
        /*09d4*/ 	.word	0x0000a1f0


	//   ....[90]....
        /*09d8*/ 	.word	0x0000a200


	//   ....[91]....
        /*09dc*/ 	.word	0x0000a210


	//   ....[92]....
        /*09e0*/ 	.word	0x0000a220


	//   ....[93]....
        /*09e4*/ 	.word	0x0000a230


	//   ....[94]....
        /*09e8*/ 	.word	0x0000a240


	//   ....[95]....
        /*09ec*/ 	.word	0x0000a250


	//   ....[96]....
        /*09f0*/ 	.word	0x0000e350


	//   ....[97]....
        /*09f4*/ 	.word	0x0000e390


	//   ....[98]....
        /*09f8*/ 	.word	0x0000e3b0


	//   ....[99]....
        /*09fc*/ 	.word	0x0000e3c0


	//   ....[100]....
        /*0a00*/ 	.word	0x0000e3d0


	//   ....[101]....
        /*0a04*/ 	.word	0x0000e3e0


	//   ....[102]....
        /*0a08*/ 	.word	0x0000e3f0


	//   ....[103]....
        /*0a0c*/ 	.word	0x0000e400


	//   ....[104]....
        /*0a10*/ 	.word	0x0000e410


	//   ....[105]....
        /*0a14*/ 	.word	0x0000e420


	//   ....[106]....
        /*0a18*/ 	.word	0x0000e430


	//   ....[107]....
        /*0a1c*/ 	.word	0x0000e440


	//   ....[108]....
        /*0a20*/ 	.word	0x0000e450


	//   ....[109]....
        /*0a24*/ 	.word	0x0000e460


	//   ....[110]....
        /*0a28*/ 	.word	0x0000e470


	//   ....[111]....
        /*0a2c*/ 	.word	0x0000e480


	//   ....[112]....
        /*0a30*/ 	.word	0x0000e4a0


	//   ....[113]....
        /*0a34*/ 	.word	0x0000e4b0


	//   ....[114]....
        /*0a38*/ 	.word	0x0000e530


	//   ....[115]....
        /*0a3c*/ 	.word	0x0000e540


	//   ....[116]....
        /*0a40*/ 	.word	0x0000e550


	//   ....[117]....
        /*0a44*/ 	.word	0x0000e560


	//   ....[118]....
        /*0a48*/ 	.word	0x0000e570


	//   ....[119]....
        /*0a4c*/ 	.word	0x0000e580


	//   ....[120]....
        /*0a50*/ 	.word	0x0000e590


	//   ....[121]....
        /*0a54*/ 	.word	0x0000e5a0


	//   ....[122]....
        /*0a58*/ 	.word	0x0000e5b0


	//   ....[123]....
        /*0a5c*/ 	.word	0x0000e5c0


	//   ....[124]....
        /*0a60*/ 	.word	0x0000e5d0


	//   ....[125]....
        /*0a64*/ 	.word	0x0000e5e0


	//   ....[126]....
        /*0a68*/ 	.word	0x0000e5f0


	//   ....[127]....
        /*0a6c*/ 	.word	0x0000e600


	//   ....[128]....
        /*0a70*/ 	.word	0x0000e610


	//   ....[129]....
        /*0a74*/ 	.word	0x0000e620


	//   ....[130]....
        /*0a78*/ 	.word	0x0000e630


	//   ....[131]....
        /*0a7c*/ 	.word	0x0000e640


	//   ....[132]....
        /*0a80*/ 	.word	0x0000e660


	//   ....[133]....
        /*0a84*/ 	.word	0x0000e670


	//   ....[134]....
        /*0a88*/ 	.word	0x0000e710


	//   ....[135]....
        /*0a8c*/ 	.word	0x0000e720


	//   ....[136]....
        /*0a90*/ 	.word	0x0000e730


	//   ....[137]....
        /*0a94*/ 	.word	0x0000e740


	//   ....[138]....
        /*0a98*/ 	.word	0x0000e750


	//   ....[139]....
        /*0a9c*/ 	.word	0x0000e760


	//   ....[140]....
        /*0aa0*/ 	.word	0x0000e770


	//   ....[141]....
        /*0aa4*/ 	.word	0x0000e780


	//   ....[142]....
        /*0aa8*/ 	.word	0x0000e790


	//   ....[143]....
        /*0aac*/ 	.word	0x0000e7a0


	//   ....[144]....
        /*0ab0*/ 	.word	0x0000e7b0


	//   ....[145]....
        /*0ab4*/ 	.word	0x0000e7c0


	//   ....[146]....
        /*0ab8*/ 	.word	0x0000e7d0


	//   ....[147]....
        /*0abc*/ 	.word	0x0000e7e0


	//   ....[148]....
        /*0ac0*/ 	.word	0x0000e7f0


	//   ....[149]....
        /*0ac4*/ 	.word	0x0000e800


	//   ....[150]....
        /*0ac8*/ 	.word	0x0000e810


	//   ....[151]....
        /*0acc*/ 	.word	0x0000e820


	//   ....[152]....
        /*0ad0*/ 	.word	0x0000e840


	//   ....[153]....
        /*0ad4*/ 	.word	0x0000e850


	//   ....[154]....
        /*0ad8*/ 	.word	0x0000e8f0


	//   ....[155]....
        /*0adc*/ 	.word	0x0000e900


	//   ....[156]....
        /*0ae0*/ 	.word	0x0000e910


	//   ....[157]....
        /*0ae4*/ 	.word	0x0000e920


	//   ....[158]....
        /*0ae8*/ 	.word	0x0000e930


	//   ....[159]....
        /*0aec*/ 	.word	0x0000e940


	//   ....[160]....
        /*0af0*/ 	.word	0x0000e950


	//   ....[161]....
        /*0af4*/ 	.word	0x0000e960


	//   ....[162]....
        /*0af8*/ 	.word	0x0000e970


	//   ....[163]....
        /*0afc*/ 	.word	0x0000e980


	//   ....[164]....
        /*0b00*/ 	.word	0x0000e990


	//   ....[165]....
        /*0b04*/ 	.word	0x0000e9a0


	//   ....[166]....
        /*0b08*/ 	.word	0x0000e9b0


	//   ....[167]....
        /*0b0c*/ 	.word	0x0000e9c0


	//   ....[168]....
        /*0b10*/ 	.word	0x0000e9d0


	//   ....[169]....
        /*0b14*/ 	.word	0x0000e9e0


	//   ....[170]....
        /*0b18*/ 	.word	0x0000e9f0


	//   ....[171]....
        /*0b1c*/ 	.word	0x0000ea00


	//   ....[172]....
        /*0b20*/ 	.word	0x0000eac0


	//   ....[173]....
        /*0b24*/ 	.word	0x0000ead0


	//   ....[174]....
        /*0b28*/ 	.word	0x0000eae0


	//   ....[175]....
        /*0b2c*/ 	.word	0x0000eaf0


	//   ....[176]....
        /*0b30*/ 	.word	0x0000eb00


	//   ....[177]....
        /*0b34*/ 	.word	0x0000eb10


	//   ....[178]....
        /*0b38*/ 	.word	0x0000eb20


	//   ....[179]....
        /*0b3c*/ 	.word	0x0000eb30


	//   ....[180]....
        /*0b40*/ 	.word	0x0000eb40


	//   ....[181]....
        /*0b44*/ 	.word	0x0000eb50


	//   ....[182]....
        /*0b48*/ 	.word	0x0000eb60


	//   ....[183]....
        /*0b4c*/ 	.word	0x0000eb70


	//   ....[184]....
        /*0b50*/ 	.word	0x0000eb80


	//   ....[185]....
        /*0b54*/ 	.word	0x0000eb90


	//   ....[186]....
        /*0b58*/ 	.word	0x0000eba0


	//   ....[187]....
        /*0b5c*/ 	.word	0x0000ebb0


	//   ....[188]....
        /*0b60*/ 	.word	0x0000ebc0


	//   ....[189]....
        /*0b64*/ 	.word	0x0000ebd0


	//   ....[190]....
        /*0b68*/ 	.word	0x0000ebe0


	//   ....[191]....
        /*0b6c*/ 	.word	0x0000ebf0


	//   ....[192]....
        /*0b70*/ 	.word	0x00012cf0


	//   ....[193]....
        /*0b74*/ 	.word	0x00012d30


	//   ....[194]....
        /*0b78*/ 	.word	0x00012d50


	//   ....[195]....
        /*0b7c*/ 	.word	0x00012d60


	//   ....[196]....
        /*0b80*/ 	.word	0x00012d70


	//   ....[197]....
        /*0b84*/ 	.word	0x00012d80


	//   ....[198]....
        /*0b88*/ 	.word	0x00012d90


	//   ....[199]....
        /*0b8c*/ 	.word	0x00012da0


	//   ....[200]....
        /*0b90*/ 	.word	0x00012db0


	//   ....[201]....
        /*0b94*/ 	.word	0x00012dc0


	//   ....[202]....
        /*0b98*/ 	.word	0x00012dd0


	//   ....[203]....
        /*0b9c*/ 	.word	0x00012de0


	//   ....[204]....
        /*0ba0*/ 	.word	0x00012df0


	//   ....[205]....
        /*0ba4*/ 	.word	0x00012e00


	//   ....[206]....
        /*0ba8*/ 	.word	0x00012e10


	//   ....[207]....
        /*0bac*/ 	.word	0x00012e20


	//   ....[208]....
        /*0bb0*/ 	.word	0x00012e40


	//   ....[209]....
        /*0bb4*/ 	.word	0x00012e50


	//   ....[210]....
        /*0bb8*/ 	.word	0x00012ed0


	//   ....[211]....
        /*0bbc*/ 	.word	0x00012ee0


	//   ....[212]....
        /*0bc0*/ 	.word	0x00012ef0


	//   ....[213]....
        /*0bc4*/ 	.word	0x00012f00


	//   ....[214]....
        /*0bc8*/ 	.word	0x00012f10


	//   ....[215]....
        /*0bcc*/ 	.word	0x00012f20


	//   ....[216]....
        /*0bd0*/ 	.word	0x00012f30


	//   ....[217]....
        /*0bd4*/ 	.word	0x00012f40


	//   ....[218]....
        /*0bd8*/ 	.word	0x00012f50


	//   ....[219]....
        /*0bdc*/ 	.word	0x00012f60


	//   ....[220]....
        /*0be0*/ 	.word	0x00012f70


	//   ....[221]....
        /*0be4*/ 	.word	0x00012f80


	//   ....[222]....
        /*0be8*/ 	.word	0x00012f90


	//   ....[223]....
        /*0bec*/ 	.word	0x00012fa0


	//   ....[224]....
        /*0bf0*/ 	.word	0x00012fb0


	//   ....[225]....
        /*0bf4*/ 	.word	0x00012fc0


	//   ....[226]....
        /*0bf8*/ 	.word	0x00012fd0


	//   ....[227]....
        /*0bfc*/ 	.word	0x00012fe0


	//   ....[228]....
        /*0c00*/ 	.word	0x00013000


	//   ....[229]....
        /*0c04*/ 	.word	0x00013010


	//   ....[230]....
        /*0c08*/ 	.word	0x000130b0


	//   ....[231]....
        /*0c0c*/ 	.word	0x000130c0


	//   ....[232]....
        /*0c10*/ 	.word	0x000130d0


	//   ....[233]....
        /*0c14*/ 	.word	0x000130e0


	//   ....[234]....
        /*0c18*/ 	.word	0x000130f0


	//   ....[235]....
        /*0c1c*/ 	.word	0x00013100


	//   ....[236]....
        /*0c20*/ 	.word	0x00013110


	//   ....[237]....
        /*0c24*/ 	.word	0x00013120


	//   ....[238]....
        /*0c28*/ 	.word	0x00013130


	//   ....[239]....
        /*0c2c*/ 	.word	0x00013140


	//   ....[240]....
        /*0c30*/ 	.word	0x00013150


	//   ....[241]....
        /*0c34*/ 	.word	0x00013160


	//   ....[242]....
        /*0c38*/ 	.word	0x00013170


	//   ....[243]....
        /*0c3c*/ 	.word	0x00013180


	//   ....[244]....
        /*0c40*/ 	.word	0x00013190


	//   ....[245]....
        /*0c44*/ 	.word	0x000131a0


	//   ....[246]....
        /*0c48*/ 	.word	0x000131b0


	//   ....[247]....
        /*0c4c*/ 	.word	0x000131c0


	//   ....[248]....
        /*0c50*/ 	.word	0x000131e0


	//   ....[249]....
        /*0c54*/ 	.word	0x000131f0


	//   ....[250]....
        /*0c58*/ 	.word	0x00013290


	//   ....[251]....
        /*0c5c*/ 	.word	0x000132a0


	//   ....[252]....
        /*0c60*/ 	.word	0x000132b0


	//   ....[253]....
        /*0c64*/ 	.word	0x000132c0


	//   ....[254]....
        /*0c68*/ 	.word	0x000132d0


	//   ....[255]....
        /*0c6c*/ 	.word	0x000132e0


	//   ....[0]....
        /*0c70*/ 	.word	0x000132f0


	//   ....[1]....
        /*0c74*/ 	.word	0x00013300


	//   ....[2]....
        /*0c78*/ 	.word	0x00013310


	//   ....[3]....
        /*0c7c*/ 	.word	0x00013320


	//   ....[4]....
        /*0c80*/ 	.word	0x00013330


	//   ....[5]....
        /*0c84*/ 	.word	0x00013340


	//   ....[6]....
        /*0c88*/ 	.word	0x00013350


	//   ....[7]....
        /*0c8c*/ 	.word	0x00013360


	//   ....[8]....
        /*0c90*/ 	.word	0x00013370


	//   ....[9]....
        /*0c94*/ 	.word	0x00013380


	//   ....[10]....
        /*0c98*/ 	.word	0x00013390


	//   ....[11]....
        /*0c9c*/ 	.word	0x000133a0


	//   ....[12]....
        /*0ca0*/ 	.word	0x00013460


	//   ....[13]....
        /*0ca4*/ 	.word	0x00013470


	//   ....[14]....
        /*0ca8*/ 	.word	0x00013480


	//   ....[15]....
        /*0cac*/ 	.word	0x00013490


	//   ....[16]....
        /*0cb0*/ 	.word	0x000134a0


	//   ....[17]....
        /*0cb4*/ 	.word	0x000134b0


	//   ....[18]....
        /*0cb8*/ 	.word	0x000134c0


	//   ....[19]....
        /*0cbc*/ 	.word	0x000134d0


	//   ....[20]....
        /*0cc0*/ 	.word	0x000134e0


	//   ....[21]....
        /*0cc4*/ 	.word	0x000134f0


	//   ....[22]....
        /*0cc8*/ 	.word	0x00013500


	//   ....[23]....
        /*0ccc*/ 	.word	0x00013510


	//   ....[24]....
        /*0cd0*/ 	.word	0x00013520


	//   ....[25]....
        /*0cd4*/ 	.word	0x00013530


	//   ....[26]....
        /*0cd8*/ 	.word	0x00013540


	//   ....[27]....
        /*0cdc*/ 	.word	0x00013550


	//   ....[28]....
        /*0ce0*/ 	.word	0x00013560


	//   ....[29]....
        /*0ce4*/ 	.word	0x00013570


	//   ....[30]....
        /*0ce8*/ 	.word	0x00013580


	//   ....[31]....
        /*0cec*/ 	.word	0x00013590


	//   ....[32]....
        /*0cf0*/ 	.word	0x00017690


	//   ....[33]....
        /*0cf4*/ 	.word	0x000176d0


	//   ....[34]....
        /*0cf8*/ 	.word	0x000176f0


	//   ....[35]....
        /*0cfc*/ 	.word	0x00017700


	//   ....[36]....
        /*0d00*/ 	.word	0x00017710


	//   ....[37]....
        /*0d04*/ 	.word	0x00017720


	//   ....[38]....
        /*0d08*/ 	.word	0x00017730


	//   ....[39]....
        /*0d0c*/ 	.word	0x00017740


	//   ....[40]....
        /*0d10*/ 	.word	0x00017750


	//   ....[41]....
        /*0d14*/ 	.word	0x00017760


	//   ....[42]....
        /*0d18*/ 	.word	0x00017770


	//   ....[43]....
        /*0d1c*/ 	.word	0x00017780


	//   ....[44]....
        /*0d20*/ 	.word	0x00017790


	//   ....[45]....
        /*0d24*/ 	.word	0x000177a0


	//   ....[46]....
        /*0d28*/ 	.word	0x000177b0


	//   ....[47]....
        /*0d2c*/ 	.word	0x000177c0


	//   ....[48]....
        /*0d30*/ 	.word	0x000177e0


	//   ....[49]....
        /*0d34*/ 	.word	0x000177f0


	//   ....[50]....
        /*0d38*/ 	.word	0x00017870


	//   ....[51]....
        /*0d3c*/ 	.word	0x00017880


	//   ....[52]....
        /*0d40*/ 	.word	0x00017890


	//   ....[53]....
        /*0d44*/ 	.word	0x000178a0


	//   ....[54]....
        /*0d48*/ 	.word	0x000178b0


	//   ....[55]....
        /*0d4c*/ 	.word	0x000178c0


	//   ....[56]....
        /*0d50*/ 	.word	0x000178d0


	//   ....[57]....
        /*0d54*/ 	.word	0x000178e0


	//   ....[58]....
        /*0d58*/ 	.word	0x000178f0


	//   ....[59]....
        /*0d5c*/ 	.word	0x00017900


	//   ....[60]....
        /*0d60*/ 	.word	0x00017910


	//   ....[61]....
        /*0d64*/ 	.word	0x00017920


	//   ....[62]....
        /*0d68*/ 	.word	0x00017930


	//   ....[63]....
        /*0d6c*/ 	.word	0x00017940


	//   ....[64]....
        /*0d70*/ 	.word	0x00017950


	//   ....[65]....
        /*0d74*/ 	.word	0x00017960


	//   ....[66]....
        /*0d78*/ 	.word	0x00017970


	//   ....[67]....
        /*0d7c*/ 	.word	0x00017980


	//   ....[68]....
        /*0d80*/ 	.word	0x000179a0


	//   ....[69]....
        /*0d84*/ 	.word	0x000179b0


	//   ....[70]....
        /*0d88*/ 	.word	0x00017a50


	//   ....[71]....
        /*0d8c*/ 	.word	0x00017a60


	//   ....[72]....
        /*0d90*/ 	.word	0x00017a70


	//   ....[73]....
        /*0d94*/ 	.word	0x00017a80


	//   ....[74]....
        /*0d98*/ 	.word	0x00017a90


	//   ....[75]....
        /*0d9c*/ 	.word	0x00017aa0


	//   ....[76]....
        /*0da0*/ 	.word	0x00017ab0


	//   ....[77]....
        /*0da4*/ 	.word	0x00017ac0


	//   ....[78]....
        /*0da8*/ 	.word	0x00017ad0


	//   ....[79]....
        /*0dac*/ 	.word	0x00017ae0


	//   ....[80]....
        /*0db0*/ 	.word	0x00017af0


	//   ....[81]....
        /*0db4*/ 	.word	0x00017b00


	//   ....[82]....
        /*0db8*/ 	.word	0x00017b10


	//   ....[83]....
        /*0dbc*/ 	.word	0x00017b20


	//   ....[84]....
        /*0dc0*/ 	.word	0x00017b30


	//   ....[85]....
        /*0dc4*/ 	.word	0x00017b40


	//   ....[86]....
        /*0dc8*/ 	.word	0x00017b50


	//   ....[87]....
        /*0dcc*/ 	.word	0x00017b60


	//   ....[88]....
        /*0dd0*/ 	.word	0x00017b80


	//   ....[89]....
        /*0dd4*/ 	.word	0x00017b90


	//   ....[90]....
        /*0dd8*/ 	.word	0x00017c30


	//   ....[91]....
        /*0ddc*/ 	.word	0x00017c40


	//   ....[92]....
        /*0de0*/ 	.word	0x00017c50


	//   ....[93]....
        /*0de4*/ 	.word	0x00017c60


	//   ....[94]....
        /*0de8*/ 	.word	0x00017c70


	//   ....[95]....
        /*0dec*/ 	.word	0x00017c80


	//   ....[96]....
        /*0df0*/ 	.word	0x00017c90


	//   ....[97]....
        /*0df4*/ 	.word	0x00017ca0


	//   ....[98]....
        /*0df8*/ 	.word	0x00017cb0


	//   ....[99]....
        /*0dfc*/ 	.word	0x00017cc0


	//   ....[100]....
        /*0e00*/ 	.word	0x00017cd0


	//   ....[101]....
        /*0e04*/ 	.word	0x00017ce0


	//   ....[102]....
        /*0e08*/ 	.word	0x00017cf0


	//   ....[103]....
        /*0e0c*/ 	.word	0x00017d00


	//   ....[104]....
        /*0e10*/ 	.word	0x00017d10


	//   ....[105]....
        /*0e14*/ 	.word	0x00017d20


	//   ....[106]....
        /*0e18*/ 	.word	0x00017d30


	//   ....[107]....
        /*0e1c*/ 	.word	0x00017d40


	//   ....[108]....
        /*0e20*/ 	.word	0x00017e00


	//   ....[109]....
        /*0e24*/ 	.word	0x00017e10


	//   ....[110]....
        /*0e28*/ 	.word	0x00017e20


	//   ....[111]....
        /*0e2c*/ 	.word	0x00017e30


	//   ....[112]....
        /*0e30*/ 	.word	0x00017e40


	//   ....[113]....
        /*0e34*/ 	.word	0x00017e50


	//   ....[114]....
        /*0e38*/ 	.word	0x00017e60


	//   ....[115]....
        /*0e3c*/ 	.word	0x00017e70


	//   ....[116]....
        /*0e40*/ 	.word	0x00017e80


	//   ....[117]....
        /*0e44*/ 	.word	0x00017e90


	//   ....[118]....
        /*0e48*/ 	.word	0x00017ea0


	//   ....[119]....
        /*0e4c*/ 	.word	0x00017eb0


	//   ....[120]....
        /*0e50*/ 	.word	0x00017ec0


	//   ....[121]....
        /*0e54*/ 	.word	0x00017ed0


	//   ....[122]....
        /*0e58*/ 	.word	0x00017ee0


	//   ....[123]....
        /*0e5c*/ 	.word	0x00017ef0


	//   ....[124]....
        /*0e60*/ 	.word	0x00017f00


	//   ....[125]....
        /*0e64*/ 	.word	0x00017f10


	//   ....[126]....
        /*0e68*/ 	.word	0x00017f20


	//   ....[127]....
        /*0e6c*/ 	.word	0x00017f30


	//   ....[128]....
        /*0e70*/ 	.word	0x0001c020


	//   ....[129]....
        /*0e74*/ 	.word	0x0001c060


	//   ....[130]....
        /*0e78*/ 	.word	0x0001c080


	//   ....[131]....
        /*0e7c*/ 	.word	0x0001c090


	//   ....[132]....
        /*0e80*/ 	.word	0x0001c0a0


	//   ....[133]....
        /*0e84*/ 	.word	0x0001c0b0


	//   ....[134]....
        /*0e88*/ 	.word	0x0001c0c0


	//   ....[135]....
        /*0e8c*/ 	.word	0x0001c0d0


	//   ....[136]....
        /*0e90*/ 	.word	0x0001c0e0


	//   ....[137]....
        /*0e94*/ 	.word	0x0001c0f0


	//   ....[138]....
        /*0e98*/ 	.word	0x0001c100


	//   ....[139]....
        /*0e9c*/ 	.word	0x0001c110


	//   ....[140]....
        /*0ea0*/ 	.word	0x0001c120


	//   ....[141]....
        /*0ea4*/ 	.word	0x0001c130


	//   ....[142]....
        /*0ea8*/ 	.word	0x0001c140


	//   ....[143]....
        /*0eac*/ 	.word	0x0001c150


	//   ....[144]....
        /*0eb0*/ 	.word	0x0001c170


	//   ....[145]....
        /*0eb4*/ 	.word	0x0001c180


	//   ....[146]....
        /*0eb8*/ 	.word	0x0001c200


	//   ....[147]....
        /*0ebc*/ 	.word	0x0001c210


	//   ....[148]....
        /*0ec0*/ 	.word	0x0001c220


	//   ....[149]....
        /*0ec4*/ 	.word	0x0001c230


	//   ....[150]....
        /*0ec8*/ 	.word	0x0001c240


	//   ....[151]....
        /*0ecc*/ 	.word	0x0001c250


	//   ....[152]....
        /*0ed0*/ 	.word	0x0001c260


	//   ....[153]....
        /*0ed4*/ 	.word	0x0001c270


	//   ....[154]....
        /*0ed8*/ 	.word	0x0001c280


	//   ....[155]....
        /*0edc*/ 	.word	0x0001c290


	//   ....[156]....
        /*0ee0*/ 	.word	0x0001c2a0


	//   ....[157]....
        /*0ee4*/ 	.word	0x0001c2b0


	//   ....[158]....
        /*0ee8*/ 	.word	0x0001c2c0


	//   ....[159]....
        /*0eec*/ 	.word	0x0001c2d0


	//   ....[160]....
        /*0ef0*/ 	.word	0x0001c2e0


	//   ....[161]....
        /*0ef4*/ 	.word	0x0001c2f0


	//   ....[162]....
        /*0ef8*/ 	.word	0x0001c300


	//   ....[163]....
        /*0efc*/ 	.word	0x0001c310


	//   ....[164]....
        /*0f00*/ 	.word	0x0001c330


	//   ....[165]....
        /*0f04*/ 	.word	0x0001c340


	//   ....[166]....
        /*0f08*/ 	.word	0x0001c3e0


	//   ....[167]....
        /*0f0c*/ 	.word	0x0001c3f0


	//   ....[168]....
        /*0f10*/ 	.word	0x0001c400


	//   ....[169]....
        /*0f14*/ 	.word	0x0001c410


	//   ....[170]....
        /*0f18*/ 	.word	0x0001c420


	//   ....[171]....
        /*0f1c*/ 	.word	0x0001c430


	//   ....[172]....
        /*0f20*/ 	.word	0x0001c440


	//   ....[173]....
        /*0f24*/ 	.word	0x0001c450


	//   ....[174]....
        /*0f28*/ 	.word	0x0001c460


	//   ....[175]....
        /*0f2c*/ 	.word	0x0001c470


	//   ....[176]....
        /*0f30*/ 	.word	0x0001c480


	//   ....[177]....
        /*0f34*/ 	.word	0x0001c490


	//   ....[178]....
        /*0f38*/ 	.word	0x0001c4a0


	//   ....[179]....
        /*0f3c*/ 	.word	0x0001c4b0


	//   ....[180]....
        /*0f40*/ 	.word	0x0001c4c0


	//   ....[181]....
        /*0f44*/ 	.word	0x0001c4d0


	//   ....[182]....
        /*0f48*/ 	.word	0x0001c4e0


	//   ....[183]....
        /*0f4c*/ 	.word	0x0001c4f0


	//   ....[184]....
        /*0f50*/ 	.word	0x0001c510


	//   ....[185]....
        /*0f54*/ 	.word	0x0001c520


	//   ....[186]....
        /*0f58*/ 	.word	0x0001c5c0


	//   ....[187]....
        /*0f5c*/ 	.word	0x0001c5d0


	//   ....[188]....
        /*0f60*/ 	.word	0x0001c5e0


	//   ....[189]....
        /*0f64*/ 	.word	0x0001c5f0


	//   ....[190]....
        /*0f68*/ 	.word	0x0001c600


	//   ....[191]....
        /*0f6c*/ 	.word	0x0001c610


	//   ....[192]....
        /*0f70*/ 	.word	0x0001c620


	//   ....[193]....
        /*0f74*/ 	.word	0x0001c630


	//   ....[194]....
        /*0f78*/ 	.word	0x0001c640


	//   ....[195]....
        /*0f7c*/ 	.word	0x0001c650


	//   ....[196]....
        /*0f80*/ 	.word	0x0001c660


	//   ....[197]....
        /*0f84*/ 	.word	0x0001c670


	//   ....[198]....
        /*0f88*/ 	.word	0x0001c680


	//   ....[199]....
        /*0f8c*/ 	.word	0x0001c690


	//   ....[200]....
        /*0f90*/ 	.word	0x0001c6a0


	//   ....[201]....
        /*0f94*/ 	.word	0x0001c6b0


	//   ....[202]....
        /*0f98*/ 	.word	0x0001c6c0


	//   ....[203]....
        /*0f9c*/ 	.word	0x0001c6d0


	//   ....[204]....
        /*0fa0*/ 	.word	0x0001c790


	//   ....[205]....
        /*0fa4*/ 	.word	0x0001c7a0


	//   ....[206]....
        /*0fa8*/ 	.word	0x0001c7b0


	//   ....[207]....
        /*0fac*/ 	.word	0x0001c7c0


	//   ....[208]....
        /*0fb0*/ 	.word	0x0001c7d0


	//   ....[209]....
        /*0fb4*/ 	.word	0x0001c7e0


	//   ....[210]....
        /*0fb8*/ 	.word	0x0001c7f0


	//   ....[211]....
        /*0fbc*/ 	.word	0x0001c800


	//   ....[212]....
        /*0fc0*/ 	.word	0x0001c810


	//   ....[213]....
        /*0fc4*/ 	.word	0x0001c820


	//   ....[214]....
        /*0fc8*/ 	.word	0x0001c830


	//   ....[215]....
        /*0fcc*/ 	.word	0x0001c840


	//   ....[216]....
        /*0fd0*/ 	.word	0x0001c850


	//   ....[217]....
        /*0fd4*/ 	.word	0x0001c860


	//   ....[218]....
        /*0fd8*/ 	.word	0x0001c870


	//   ....[219]....
        /*0fdc*/ 	.word	0x0001c880


	//   ....[220]....
        /*0fe0*/ 	.word	0x0001c890


	//   ....[221]....
        /*0fe4*/ 	.word	0x0001c8a0


	//   ....[222]....
        /*0fe8*/ 	.word	0x0001c8b0


	//   ....[223]....
        /*0fec*/ 	.word	0x0001c8c0


	//----- nvinfo : EIATTR_EXIT_INSTR_OFFSETS
	.align		4
.L_560:
        /*0ff0*/ 	.byte	0x04, 0x1c
        /*0ff2*/ 	.short	(.L_562 - .L_561)


	//   ....[0]....
.L_561:
        /*0ff4*/ 	.word	0x000002b0


	//   ....[1]....
        /*0ff8*/ 	.word	0x000240d0


	//   ....[2]....
        /*0ffc*/ 	.word	0x00024170


	//   ....[3]....
        /*1000*/ 	.word	0x000241d0


	//   ....[4]....
        /*1004*/ 	.word	0x00024220


	//----- nvinfo : EIATTR_MAX_THREADS
	.align		4
.L_562:
        /*1008*/ 	.byte	0x04, 0x05
        /*100a*/ 	.short	(.L_564 - .L_563)
.L_563:
        /*100c*/ 	.word	0x00000020
        /*1010*/ 	.word	0x00000001
        /*1014*/ 	.word	0x00000001


	//----- nvinfo : EIATTR_CRS_STACK_SIZE
	.align		4
.L_564:
        /*1018*/ 	.byte	0x04, 0x1e
        /*101a*/ 	.short	(.L_566 - .L_565)
.L_565:
        /*101c*/ 	.word	0x00000000


	//----- nvinfo : EIATTR_CBANK_PARAM_SIZE
	.align		4
.L_566:
        /*1020*/ 	.byte	0x03, 0x19
        /*1022*/ 	.short	0x00d2


	//----- nvinfo : EIATTR_PARAM_CBANK
	.align		4
        /*1024*/ 	.byte	0x04, 0x0a
        /*1026*/ 	.short	(.L_568 - .L_567)
	.align		4
.L_567:
        /*1028*/ 	.word	index@(.nv.constant0._ZN17fastertransformer17batch_topk_kernelI6__halfLi64ELi32EEEvPKiPKT_PiPfS8_PKbS3_NS_14BeamHypothesesEiiifS4_)
        /*102c*/ 	.short	0x0210
        /*102e*/ 	.short	0x00d2


	//----- nvinfo : EIATTR_SW_WAR
	.align		4
.L_568:
        /*1030*/ 	.byte	0x04, 0x36
        /*1032*/ 	.short	(.L_570 - .L_569)
.L_569:
        /*1034*/ 	.word	0x00000008
.L_570:


//--------------------- .nv.info._ZN17fastertransformer38beam_online_softmax_topk_stage2_kernelI6__halfLi64ELi128EEEvPKfS3_PiPT_ii --------------------------
	.section	.nv.info._ZN17fastertransformer38beam_online_softmax_topk_stage2_kernelI6__halfLi64ELi128EEEvPKfS3_PiPT_ii,"",@"SHT_CUDA_INFO"
	.sectionflags	@""
	.align	4


	//----- nvinfo : EIATTR_CUDA_API_VERSION
	.align		4
        /*0000*/ 	.byte	0x04, 0x37
        /*0002*/ 	.short	(.L_572 - .L_571)
.L_571:
        /*0004*/ 	.word	0x00000082


	//----- nvinfo : EIATTR_KPARAM_INFO
	.align		4
.L_572:
        /*0008*/ 	.byte	0x04, 0x17
        /*000a*/ 	.short	(.L_574 - .L_573)
.L_573:
        /*000c*/ 	.word	0x00000000
        /*0010*/ 	.short	0x0005
        /*0012*/ 	.short	0x0024
        /*0014*/ 	.byte	0x00, 0xf0, 0x11, 0x00


	//----- nvinfo : EIATTR_KPARAM_INFO
	.align		4
.L_574:
        /*0018*/ 	.byte	0x04, 0x17
        /*001a*/ 	.short	(.L_576 - .L_575)
.L_575:
        /*001c*/ 	.word	0x00000000
        /*0020*/ 	.short	0x0004
        /*0022*/ 	.short	0x0020
        /*0024*/ 	.byte	0x00, 0xf0, 0x11, 0x00


	//----- nvinfo : EIATTR_KPARAM_INFO
	.align		4
.L_576:
        /*0028*/ 	.byte	0x04, 0x17
        /*002a*/ 	.short	(.L_578 - .L_577)
.L_577:
        /*002c*/ 	.word	0x00000000
        /*0030*/ 	.short	0x0003
        /*0032*/ 	.short	0x0018
        /*0034*/ 	.byte	0x00, 0xf0, 0x21, 0x00


	//----- nvinfo : EIATTR_KPARAM_INFO
	.align		4
.L_578:
        /*0038*/ 	.byte	0x04, 0x17
        /*003a*/ 	.short	(.L_580 - .L_579)
.L_579:
        /*003c*/ 	.word	0x00000000
        /*0040*/ 	.short	0x0002
        /*0042*/ 	.short	0x0010
        /*0044*/ 	.byte	0x00, 0xf0, 0x21, 0x00


	//----- nvinfo : EIATTR_KPARAM_INFO
	.align		4
.L_580:
        /*0048*/ 	.byte	0x04, 0x17
        /*004a*/ 	.short	(.L_582 - .L_581)
.L_581:
        /*004c*/ 	.word	0x00000000
        /*0050*/ 	.short	0x0001
        /*0052*/ 	.short	0x0008
        /*0054*/ 	.byte	0x00, 0xf0, 0x21, 0x00


	//----- nvinfo : EIATTR_KPARAM_INFO
	.align		4
.L_582:
        /*0058*/ 	.byte	0x04, 0x17
        /*005a*/ 	.short	(.L_584 - .L_583)
.L_583:
        /*005c*/ 	.word	0x00000000
        /*0060*/ 	.short	0x0000
        /*0062*/ 	.short	0x0000
        /*0064*/ 	.byte	0x00, 0xf0, 0x21, 0x00


	//----- nvinfo : EIATTR_SPARSE_MMA_MASK
	.align		4
.L_584:
        /*0068*/ 	.byte	0x03, 0x50
        /*006a*/ 	.short	0x0000


	//----- nvinfo : EIATTR_MAXREG_COUNT
	.align		4
        /*006c*/ 	.byte	0x03, 0x1b
        /*006e*/ 	.short	0x00ff


	//----- nvinfo : EIATTR_NUM_BARRIERS
	.align		4
        /*0070*/ 	.byte	0x02, 0x4c
        /*0072*/ 	.byte	0x01
	.zero		1


	//----- nvinfo : EIATTR_MERCURY_ISA_VERSION
	.align		4
        /*0074*/ 	.byte	0x03, 0x5f
        /*0076*/ 	.short	0x0101


	//----- nvinfo : EIATTR_COOP_GROUP_MASK_REGIDS
	.align		4
        /*0078*/ 	.byte	0x04, 0x29
        /*007a*/ 	.short	(.L_586 - .L_585)


	//   ....[0]....
.L_585:
        /*007c*/ 	.word	0xffffffff


	//   ....[1]....
        /*0080*/ 	.word	0xffffffff


	//   ....[2]....
        /*0084*/ 	.word	0xffffffff


	//   ....[3]....
        /*0088*/ 	.word	0xffffffff


	//   ....[4]....
        /*008c*/ 	.word	0xffffffff


	//   ....[5]....
        /*0090*/ 	.word	0xffffffff


	//   ....[6]....
        /*0094*/ 	.word	0xffffffff


	//   ....[7]....
        /*0098*/ 	.word	0xffffffff


	//   ....[8]....
        /*009c*/ 	.word	0xffffffff


	//   ....[9]....
        /*00a0*/ 	.word	0xffffffff


	//   ....[10]....
        /*00a4*/ 	.word	0xffffffff


	//   ....[11]....
        /*00a8*/ 	.word	0xffffffff


	//   ....[12]....
        /*00ac*/ 	.word	0xffffffff


	//   ....[13]....
        /*00b0*/ 	.word	0xffffffff


	//   ....[14]....
        /*00b4*/ 	.word	0xffffffff


	//   ....[15]....
        /*00b8*/ 	.word	0xffffffff


	//   ....[16]....
        /*00bc*/ 	.word	0xffffffff


	//   ....[17]....
        /*00c0*/ 	.word	0xffffffff


	//   ....[18]....
        /*00c4*/ 	.word	0xffffffff


	//   ....[19]....
        /*00c8*/ 	.word	0xffffffff


	//   ....[20]....
        /*00cc*/ 	.word	0xffffffff


	//   ....[21]....
        /*00d0*/ 	.word	0xffffffff


	//   ....[22]....
        /*00d4*/ 	.word	0xffffffff


	//   ....[23]....
        /*00d8*/ 	.word	0xffffffff


	//   ....[24]....
        /*00dc*/ 	.word	0xffffffff


	//   ....[25]....
        /*00e0*/ 	.word	0xffffffff


	//   ....[26]....
        /*00e4*/ 	.word	0xffffffff


	//   ....[27]....
        /*00e8*/ 	.word	0xffffffff


	//   ....[28]....
        /*00ec*/ 	.word	0xffffffff


	//   ....[29]....
        /*00f0*/ 	.word	0xffffffff


	//   ....[30]....
        /*00f4*/ 	.word	0xffffffff


	//   ....[31]....
        /*00f8*/ 	.word	0xffffffff


	//   ....[32]....
        /*00fc*/ 	.word	0xffffffff


	//   ....[33]....
        /*0100*/ 	.word	0xffffffff


	//   ....[34]....
        /*0104*/ 	.word	0xffffffff


	//   ....[35]....
        /*0108*/ 	.word	0xffffffff


	//   ....[36]....
        /*010c*/ 	.word	0xffffffff


	//   ....[37]....
        /*0110*/ 	.word	0xffffffff


	//   ....[38]....
        /*0114*/ 	.word	0xffffffff


	//   ....[39]....
        /*0118*/ 	.word	0xffffffff


	//   ....[40]....
        /*011c*/ 	.word	0xffffffff


	//   ....[41]....
        /*0120*/ 	.word	0xffffffff


	//   ....[42]....
        /*0124*/ 	.word	0xffffffff


	//   ....[43]....
        /*0128*/ 	.word	0xffffffff


	//   ....[44]....
        /*012c*/ 	.word	0xffffffff


	//   ....[45]....
        /*0130*/ 	.word	0xffffffff


	//   ....[46]....
        /*0134*/ 	.word	0xffffffff


	//   ....[47]....
        /*0138*/ 	.word	0xffffffff


	//   ....[48]....
        /*013c*/ 	.word	0xffffffff


	//   ....[49]....
        /*0140*/ 	.word	0xffffffff


	//   ....[50]....
        /*0144*/ 	.word	0xffffffff


	//   ....[51]....
        /*0148*/ 	.word	0xffffffff


	//   ....[52]....
        /*014c*/ 	.word	0xffffffff


	//   ....[53]....
        /*0150*/ 	.word	0xffffffff


	//   ....[54]....
        /*0154*/ 	.word	0xffffffff


	//   ....[55]....
        /*0158*/ 	.word	0xffffffff


	//   ....[56]....
        /*015c*/ 	.word	0xffffffff


	//   ....[57]....
        /*0160*/ 	.word	0xffffffff


	//   ....[58]....
        /*0164*/ 	.word	0xffffffff


	//   ....[59]....
        /*0168*/ 	.word	0xffffffff


	//   ....[60]....
        /*016c*/ 	.word	0xffffffff


	//   ....[61]....
        /*0170*/ 	.word	0xffffffff


	//   ....[62]....
        /*0174*/ 	.word	0xffffffff


	//   ....[63]....
        /*0178*/ 	.word	0xffffffff


	//   ....[64]....
        /*017c*/ 	.word	0xffffffff


	//   ....[65]....
        /*0180*/ 	.word	0xffffffff


	//   ....[66]....
        /*0184*/ 	.word	0xffffffff


	//   ....[67]....
        /*0188*/ 	.word	0xffffffff


	//   ....[68]....
        /*018c*/ 	.word	0xffffffff


	//   ....[69]....
        /*0190*/ 	.word	0xffffffff


	//   ....[70]....
        /*0194*/ 	.word	0xffffffff


	//   ....[71]....
        /*0198*/ 	.word	0xffffffff


	//   ....[72]....
        /*019c*/ 	.word	0xffffffff


	//   ....[73]....
        /*01a0*/ 	.word	0xffffffff


	//   ....[74]....
        /*01a4*/ 	.word	0xffffffff


	//   ....[75]....
        /*01a8*/ 	.word	0xffffffff


	//   ....[76]....
        /*01ac*/ 	.word	0xffffffff


	//   ....[77]....
        /*01b0*/ 	.word	0xffffffff


	//   ....[78]....
        /*01b4*/ 	.word	0xffffffff


	//   ....[79]....
        /*01b8*/ 	.word	0xffffffff


	//   ....[80]....
        /*01bc*/ 	.word	0xffffffff


	//   ....[81]....
        /*01c0*/ 	.word	0xffffffff


	//   ....[82]....
        /*01c4*/ 	.word	0xffffffff


	//   ....[83]....
        /*01c8*/ 	.word	0xffffffff


	//   ....[84]....
        /*01cc*/ 	.word	0xffffffff


	//   ....[85]....
        /*01d0*/ 	.word	0xffffffff


	//   ....[86]....
        /*01d4*/ 	.word	0xffffffff


	//   ....[87]....
        /*01d8*/ 	.word	0xffffffff


	//   ....[88]....
        /*01dc*/ 	.word	0xffffffff


	//   ....[89]....
        /*01e0*/ 	.word	0xffffffff


	//   ....[90]....
        /*01e4*/ 	.word	0xffffffff


	//   ....[91]....
        /*01e8*/ 	.word	0xffffffff


	//   ....[92]....
        /*01ec*/ 	.word	0xffffffff


	//   ....[93]....
        /*01f0*/ 	.word	0xffffffff


	//   ....[94]....
        /*01f4*/ 	.word	0xffffffff


	//   ....[95]....
        /*01f8*/ 	.word	0xffffffff


	//   ....[96]....
        /*01fc*/ 	.word	0xffffffff


	//   ....[97]....
        /*0200*/ 	.word	0xffffffff


	//   ....[98]....
        /*0204*/ 	.word	0xffffffff


	//   ....[99]....
        /*0208*/ 	.word	0xffffffff


	//   ....[100]....
        /*020c*/ 	.word	0xffffffff


	//   ....[101]....
        /*0210*/ 	.word	0xffffffff


	//   ....[102]....
        /*0214*/ 	.word	0xffffffff


	//   ....[103]....
        /*0218*/ 	.word	0xffffffff


	//   ....[104]....
        /*021c*/ 	.word	0xffffffff


	//   ....[105]....
        /*0220*/ 	.word	0xffffffff


	//   ....[106]....
        /*0224*/ 	.word	0xffffffff


	//   ....[107]....
        /*0228*/ 	.word	0xffffffff


	//   ....[108]....
        /*022c*/ 	.word	0xffffffff


	//   ....[109]....
        /*0230*/ 	.word	0xffffffff


	//   ....[110]....
        /*0234*/ 	.word	0xffffffff


	//   ....[111]....
        /*0238*/ 	.word	0xffffffff


	//   ....[112]....
        /*023c*/ 	.word	0xffffffff


	//   ....[113]....
        /*0240*/ 	.word	0xffffffff


	//   ....[114]....
        /*0244*/ 	.word	0xffffffff


	//   ....[115]....
        /*0248*/ 	.word	0xffffffff


	//   ....[116]....
        /*024c*/ 	.word	0xffffffff


	//   ....[117]....
        /*0250*/ 	.word	0xffffffff


	//   ....[118]....
        /*0254*/ 	.word	0xffffffff


	//   ....[119]....
        /*0258*/ 	.word	0xffffffff


	//   ....[120]....
        /*025c*/ 	.word	0xffffffff


	//   ....[121]....
        /*0260*/ 	.word	0xffffffff


	//   ....[122]....
        /*0264*/ 	.word	0xffffffff


	//   ....[123]....
        /*0268*/ 	.word	0xffffffff


	//   ....[124]....
        /*026c*/ 	.word	0xffffffff


	//   ....[125]....
        /*0270*/ 	.word	0xffffffff


	//   ....[126]....
        /*0274*/ 	.word	0xffffffff


	//   ....[127]....
        /*0278*/ 	.word	0xffffffff


	//   ....[128]....
        /*027c*/ 	.word	0xffffffff


	//   ....[129]....
        /*0280*/ 	.word	0xffffffff


	//   ....[130]....
        /*0284*/ 	.word	0xffffffff


	//   ....[131]....
        /*0288*/ 	.word	0xffffffff


	//   ....[132]....
        /*028c*/ 	.word	0xffffffff


	//   ....[133]....
        /*0290*/ 	.word	0xffffffff


	//   ....[134]....
        /*0294*/ 	.word	0xffffffff


	//   ....[135]....
        /*0298*/ 	.word	0xffffffff


	//   ....[136]....
        /*029c*/ 	.word	0xffffffff


	//   ....[137]....
        /*02a0*/ 	.word	0xffffffff


	//   ....[138]....
        /*02a4*/ 	.word	0xffffffff


	//   ....[139]....
        /*02a8*/ 	.word	0xffffffff


	//   ....[140]....
        /*02ac*/ 	.word	0xffffffff


	//   ....[141]....
        /*02b0*/ 	.word	0xffffffff


	//   ....[142]....
        /*02b4*/ 	.word	0xffffffff


	//   ....[143]....
        /*02b8*/ 	.word	0xffffffff


	//   ....[144]....
        /*02bc*/ 	.word	0xffffffff


	//   ....[145]....
        /*02c0*/ 	.word	0xffffffff


	//   ....[146]....
        /*02c4*/ 	.word	0xffffffff


	//   ....[147]....
        /*02c8*/ 	.word	0xffffffff


	//   ....[148]....
        /*02cc*/ 	.word	0xffffffff


	//   ....[149]....
        /*02d0*/ 	.word	0xffffffff


	//   ....[150]....
        /*02d4*/ 	.word	0xffffffff


	//   ....[151]....
        /*02d8*/ 	.word	0xffffffff


	//   ....[152]....
        /*02dc*/ 	.word	0xffffffff


	//   ....[153]....
        /*02e0*/ 	.word	0xffffffff


	//   ....[154]....
        /*02e4*/ 	.word	0xffffffff


	//   ....[155]....
        /*02e8*/ 	.word	0xffffffff


	//   ....[156]....
        /*02ec*/ 	.word	0xffffffff


	//   ....[157]....
        /*02f0*/ 	.word	0xffffffff


	//   ....[158]....
        /*02f4*/ 	.word	0xffffffff


	//   ....[159]....
        /*02f8*/ 	.word	0xffffffff


	//   ....[160]....
        /*02fc*/ 	.word	0xffffffff


	//   ....[161]....
        /*0300*/ 	.word	0xffffffff


	//   ....[162]....
        /*0304*/ 	.word	0xffffffff


	//   ....[163]....
        /*0308*/ 	.word	0xffffffff


	//   ....[164]....
        /*030c*/ 	.word	0xffffffff


	//   ....[165]....
        /*0310*/ 	.word	0xffffffff


	//   ....[166]....
        /*0314*/ 	.word	0xffffffff


	//   ....[167]....
        /*0318*/ 	.word	0xffffffff


	//   ....[168]....
        /*031c*/ 	.word	0xffffffff


	//   ....[169]....
        /*0320*/ 	.word	0xffffffff


	//   ....[170]....
        /*0324*/ 	.word	0xffffffff


	//   ....[171]....
        /*0328*/ 	.word	0xffffffff


	//   ....[172]....
        /*032c*/ 	.word	0xffffffff


	//   ....[173]....
        /*0330*/ 	.word	0xffffffff


	//   ....[174]....
        /*0334*/ 	.word	0xffffffff


	//   ....[175]....
        /*0338*/ 	.word	0xffffffff


	//   ....[176]....
        /*033c*/ 	.word	0xffffffff


	//   ....[177]....
        /*0340*/ 	.word	0xffffffff


	//   ....[178]....
        /*0344*/ 	.word	0xffffffff


	//   ....[179]....
        /*0348*/ 	.word	0xffffffff


	//   ....[180]....
        /*034c*/ 	.word	0xffffffff


	//   ....[181]....
        /*0350*/ 	.word	0xffffffff


	//   ....[182]....
        /*0354*/ 	.word	0xffffffff


	//   ....[183]....
        /*0358*/ 	.word	0xffffffff


	//   ....[184]....
        /*035c*/ 	.word	0xffffffff


	//   ....[185]....
        /*0360*/ 	.word	0xffffffff


	//   ....[186]....
        /*0364*/ 	.word	0xffffffff


	//   ....[187]....
        /*0368*/ 	.word	0xffffffff


	//   ....[188]....
        /*036c*/ 	.word	0xffffffff


	//   ....[189]....
        /*0370*/ 	.word	0xffffffff


	//   ....[190]....
        /*0374*/ 	.word	0xffffffff


	//   ....[191]....
        /*0378*/ 	.word	0xffffffff


	//   ....[192]....
        /*037c*/ 	.word	0xffffffff


	//   ....[193]....
        /*0380*/ 	.word	0xffffffff


	//   ....[194]....
        /*0384*/ 	.word	0xffffffff


	//   ....[195]....
        /*0388*/ 	.word	0xffffffff


	//   ....[196]....
        /*038c*/ 	.word	0xffffffff


	//   ....[197]....
        /*0390*/ 	.word	0xffffffff


	//   ....[198]....
        /*0394*/ 	.word	0xffffffff


	//   ....[199]....
        /*0398*/ 	.word	0xffffffff


	//   ....[200]....
        /*039c*/ 	.word	0xffffffff


	//   ....[201]....
        /*03a0*/ 	.word	0xffffffff


	//   ....[202]....
        /*03a4*/ 	.word	0xffffffff


	//   ....[203]....
        /*03a8*/ 	.word	0xffffffff


	//   ....[204]....
        /*03ac*/ 	.word	0xffffffff


	//   ....[205]....
        /*03b0*/ 	.word	0xffffffff


	//   ....[206]....
        /*03b4*/ 	.word	0xffffffff


	//   ....[207]....
        /*03b8*/ 	.word	0xffffffff


	//   ....[208]....
        /*03bc*/ 	.word	0xffffffff


	//   ....[209]....
        /*03c0*/ 	.word	0xffffffff


	//   ....[210]....
        /*03c4*/ 	.word	0xffffffff


	//   ....[211]....
        /*03c8*/ 	.word	0xffffffff


	//   ....[212]....
        /*03cc*/ 	.word	0xffffffff


	//   ....[213]....
        /*03d0*/ 	.word	0xffffffff


	//   ....[214]....
        /*03d4*/ 	.word	0xffffffff


	//   ....[215]....
        /*03d8*/ 	.word	0xffffffff


	//   ....[216]....
        /*03dc*/ 	.word	0xffffffff


	//   ....[217]....
        /*03e0*/ 	.word	0xffffffff


	//   ....[218]....
        /*03e4*/ 	.word	0xffffffff


	//   ....[219]....
        /*03e8*/ 	.word	0xffffffff


	//   ....[220]....
        /*03ec*/ 	.word	0xffffffff


	//   ....[221]....
        /*03f0*/ 	.word	0xffffffff


	//   ....[222]....
        /*03f4*/ 	.word	0xffffffff


	//   ....[223]....
        /*03f8*/ 	.word	0xffffffff


	//   ....[224]....
        /*03fc*/ 	.word	0xffffffff


	//   ....[225]....
        /*0400*/ 	.word	0xffffffff


	//   ....[226]....
        /*0404*/ 	.word	0xffffffff


	//   ....[227]....
        /*0408*/ 	.word	0xffffffff


	//   ....[228]....
        /*040c*/ 	.word	0xffffffff


	//   ....[229]....
        /*0410*/ 	.word	0xffffffff


	//   ....[230]....
        /*0414*/ 	.word	0xffffffff


	//   ....[231]....
        /*0418*/ 	.word	0xffffffff


	//   ....[232]....
        /*041c*/ 	.word	0xffffffff


	//   ....[233]....
        /*0420*/ 	.word	0xffffffff


	//   ....[234]....
        /*0424*/ 	.word	0xffffffff


	//   ....[235]....
        /*0428*/ 	.word	0xffffffff


	//   ....[236]....
        /*042c*/ 	.word	0xffffffff


	//   ....[237]....
        /*0430*/ 	.word	0xffffffff


	//   ....[238]....
        /*0434*/ 	.word	0xffffffff


	//   ....[239]....
        /*0438*/ 	.word	0xffffffff


	//   ....[240]....
        /*043c*/ 	.word	0xffffffff


	//   ....[241]....
        /*0440*/ 	.word	0xffffffff


	//   ....[242]....
        /*0444*/ 	.word	0xffffffff


	//   ....[243]....
        /*0448*/ 	.word	0xffffffff


	//   ....[244]....
        /*044c*/ 	.word	0xffffffff


	//   ....[245]....
        /*0450*/ 	.word	0xffffffff


	//   ....[246]....
        /*0454*/ 	.word	0xffffffff


	//   ....[247]....
        /*0458*/ 	.word	0xffffffff


	//   ....[248]....
        /*045c*/ 	.word	0xffffffff


	//   ....[249]....
        /*0460*/ 	.word	0xffffffff


	//   ....[250]....
        /*0464*/ 	.word	0xffffffff


	//   ....[251]....
        /*0468*/ 	.word	0xffffffff


	//   ....[252]....
        /*046c*/ 	.word	0xffffffff


	//   ....[253]....
        /*0470*/ 	.word	0xffffffff


	//   ....[254]....
        /*0474*/ 	.word	0xffffffff


	//   ....[255]....
        /*0478*/ 	.word	0xffffffff


	//   ....[0]....
        /*047c*/ 	.word	0xffffffff


	//   ....[1]....
        /*0480*/ 	.word	0xffffffff


	//   ....[2]....
        /*0484*/ 	.word	0xffffffff


	//   ....[3]....
        /*0488*/ 	.word	0xffffffff


	//   ....[4]....
        /*048c*/ 	.word	0xffffffff


	//   ....[5]....
        /*0490*/ 	.word	0xffffffff


	//   ....[6]....
        /*0494*/ 	.word	0xffffffff


	//   ....[7]....
        /*0498*/ 	.word	0xffffffff


	//   ....[8]....
        /*049c*/ 	.word	0xffffffff


	//   ....[9]....
        /*04a0*/ 	.word	0xffffffff


	//   ....[10]....
        /*04a4*/ 	.word	0xffffffff


	//   ....[11]....
        /*04a8*/ 	.word	0xffffffff


	//   ....[12]....
        /*04ac*/ 	.word	0xffffffff


	//   ....[13]....
        /*04b0*/ 	.word	0xffffffff


	//   ....[14]....
        /*04b4*/ 	.word	0xffffffff


	//   ....[15]....
        /*04b8*/ 	.word	0xffffffff


	//   ....[16]....
        /*04bc*/ 	.word	0xffffffff


	//   ....[17]....
        /*04c0*/ 	.word	0xffffffff


	//   ....[18]....
        /*04c4*/ 	.word	0xffffffff


	//   ....[19]....
        /*04c8*/ 	.word	0xffffffff


	//   ....[20]....
        /*04cc*/ 	.word	0xffffffff


	//   ....[21]....
        /*04d0*/ 	.word	0xffffffff


	//   ....[22]....
        /*04d4*/ 	.word	0xffffffff


	//   ....[23]....
        /*04d8*/ 	.word	0xffffffff


	//   ....[24]....
        /*04dc*/ 	.word	0xffffffff


	//   ....[25]....
        /*04e0*/ 	.word	0xffffffff


	//   ....[26]....
        /*04e4*/ 	.word	0xffffffff


	//   ....[27]....
        /*04e8*/ 	.word	0xffffffff


	//   ....[28]....
        /*04ec*/ 	.word	0xffffffff


	//   ....[29]....
        /*04f0*/ 	.word	0xffffffff


	//   ....[30]....
        /*04f4*/ 	.word	0xffffffff


	//   ....[31]....
        /*04f8*/ 	.word	0xffffffff


	//   ....[32]....
        /*04fc*/ 	.word	0xffffffff


	//   ....[33]....
        /*0500*/ 	.word	0xffffffff


	//   ....[34]....
        /*0504*/ 	.word	0xffffffff


	//   ....[35]....
        /*0508*/ 	.word	0xffffffff


	//   ....[36]....
        /*050c*/ 	.word	0xffffffff


	//   ....[37]....
        /*0510*/ 	.word	0xffffffff


	//   ....[38]....
        /*0514*/ 	.word	0xffffffff


	//   ....[39]....
        /*0518*/ 	.word	0xffffffff


	//   ....[40]....
        /*051c*/ 	.word	0xffffffff


	//   ....[41]....
        /*0520*/ 	.word	0xffffffff


	//   ....[42]....
        /*0524*/ 	.word	0xffffffff


	//   ....[43]....
        /*0528*/ 	.word	0xffffffff


	//   ....[44]....
        /*052c*/ 	.word	0xffffffff


	//   ....[45]....
        /*0530*/ 	.word	0xffffffff


	//   ....[46]....
        /*0534*/ 	.word	0xffffffff


	//   ....[47]....
        /*0538*/ 	.word	0xffffffff


	//   ....[48]....
        /*053c*/ 	.word	0xffffffff


	//   ....[49]....
        /*0540*/ 	.word	0xffffffff


	//   ....[50]....
        /*0544*/ 	.word	0xffffffff


	//   ....[51]....
        /*0548*/ 	.word	0xffffffff


	//   ....[52]....
        /*054c*/ 	.word	0xffffffff


	//   ....[53]....
        /*0550*/ 	.word	0xffffffff


	//   ....[54]....
        /*0554*/ 	.word	0xffffffff


	//   ....[55]....
        /*0558*/ 	.word	0xffffffff


	//   ....[56]....
        /*055c*/ 	.word	0xffffffff


	//   ....[57]....
        /*0560*/ 	.word	0xffffffff


	//   ....[58]....
        /*0564*/ 	.word	0xffffffff


	//   ....[59]....
        /*0568*/ 	.word	0xffffffff


	//   ....[60]....
        /*056c*/ 	.word	0xffffffff


	//   ....[61]....
        /*0570*/ 	.word	0xffffffff


	//   ....[62]....
        /*0574*/ 	.word	0xffffffff


	//   ....[63]....
        /*0578*/ 	.word	0xffffffff


	//   ....[64]....
        /*057c*/ 	.word	0xffffffff


	//   ....[65]....
        /*0580*/ 	.word	0xffffffff


	//   ....[66]....
        /*0584*/ 	.word	0xffffffff


	//   ....[67]....
        /*0588*/ 	.word	0xffffffff


	//   ....[68]....
        /*058c*/ 	.word	0xffffffff


	//   ....[69]....
        /*0590*/ 	.word	0xffffffff


	//   ....[70]....
        /*0594*/ 	.word	0xffffffff


	//   ....[71]....
        /*0598*/ 	.word	0xffffffff


	//   ....[72]....
        /*059c*/ 	.word	0xffffffff


	//   ....[73]....
        /*05a0*/ 	.word	0xffffffff


	//   ....[74]....
        /*05a4*/ 	.word	0xffffffff


	//   ....[75]....
        /*05a8*/ 	.word	0xffffffff


	//   ....[76]....
        /*05ac*/ 	.word	0xffffffff


	//   ....[77]....
        /*05b0*/ 	.word	0xffffffff


	//   ....[78]....
        /*05b4*/ 	.word	0xffffffff


	//   ....[79]....
        /*05b8*/ 	.word	0xffffffff


	//   ....[80]....
        /*05bc*/ 	.word	0xffffffff


	//   ....[81]....
        /*05c0*/ 	.word	0xffffffff


	//   ....[82]....
        /*05c4*/ 	.word	0xffffffff


	//   ....[83]....
        /*05c8*/ 	.word	0xffffffff


	//   ....[84]....
        /*05cc*/ 	.word	0xffffffff


	//   ....[85]....
        /*05d0*/ 	.word	0xffffffff


	//   ....[86]....
        /*05d4*/ 	.word	0xffffffff


	//   ....[87]....
        /*05d8*/ 	.word	0xffffffff


	//   ....[88]....
        /*05dc*/ 	.word	0xffffffff


	//   ....[89]....
        /*05e0*/ 	.word	0xffffffff


	//   ....[90]....
        /*05e4*/ 	.word	0xffffffff


	//   ....[91]....
        /*05e8*/ 	.word	0xffffffff


	//   ....[92]....
        /*05ec*/ 	.word	0xffffffff


	//   ....[93]....
        /*05f0*/ 	.word	0xffffffff


	//   ....[94]....
        /*05f4*/ 	.word	0xffffffff


	//   ....[95]....
        /*05f8*/ 	.word	0xffffffff


	//   ....[96]....
        /*05fc*/ 	.word	0xffffffff


	//   ....[97]....
        /*0600*/ 	.word	0xffffffff


	//   ....[98]....
        /*0604*/ 	.word	0xffffffff


	//   ....[99]....
        /*0608*/ 	.word	0xffffffff


	//   ....[100]....
        /*060c*/ 	.word	0xffffffff


	//   ....[101]....
        /*0610*/ 	.word	0xffffffff


	//   ....[102]....
        /*0614*/ 	.word	0xffffffff


	//   ....[103]....
        /*0618*/ 	.word	0xffffffff


	//   ....[104]....
        /*061c*/ 	.word	0xffffffff


	//   ....[105]....
        /*0620*/ 	.word	0xffffffff


	//   ....[106]....
        /*0624*/ 	.word	0xffffffff


	//   ....[107]....
        /*0628*/ 	.word	0xffffffff


	//   ....[108]....
        /*062c*/ 	.word	0xffffffff


	//   ....[109]....
        /*0630*/ 	.word	0xffffffff


	//   ....[110]....
        /*0634*/ 	.word	0xffffffff


	//   ....[111]....
        /*0638*/ 	.word	0xffffffff


	//   ....[112]....
        /*063c*/ 	.word	0xffffffff


	//   ....[113]....
        /*0640*/ 	.word	0xffffffff


	//   ....[114]....
        /*0644*/ 	.word	0xffffffff


	//   ....[115]....
        /*0648*/ 	.word	0xffffffff


	//   ....[116]....
        /*064c*/ 	.word	0xffffffff


	//   ....[117]....
        /*0650*/ 	.word	0xffffffff


	//   ....[118]....
        /*0654*/ 	.word	0xffffffff


	//   ....[119]....
        /*0658*/ 	.word	0xffffffff


	//   ....[120]....
        /*065c*/ 	.word	0xffffffff


	//   ....[121]....
        /*0660*/ 	.word	0xffffffff


	//   ....[122]....
        /*0664*/ 	.word	0xffffffff


	//   ....[123]....
        /*0668*/ 	.word	0xffffffff


	//   ....[124]....
        /*066c*/ 	.word	0xffffffff


	//   ....[125]....
        /*0670*/ 	.word	0xffffffff


	//   ....[126]....
        /*0674*/ 	.word	0xffffffff


	//   ....[127]....
        /*0678*/ 	.word	0xffffffff


	//   ....[128]....
        /*067c*/ 	.word	0xffffffff


	//   ....[129]....
        /*0680*/ 	.word	0xffffffff


	//   ....[130]....
        /*0684*/ 	.word	0xffffffff


	//   ....[131]....
        /*0688*/ 	.word	0xffffffff


	//   ....[132]....
        /*068c*/ 	.word	0xffffffff


	//   ....[133]....
        /*0690*/ 	.word	0xffffffff


	//   ....[134]....
        /*0694*/ 	.word	0xffffffff


	//   ....[135]....
        /*0698*/ 	.word	0xffffffff


	//   ....[136]....
        /*069c*/ 	.word	0xffffffff


	//   ....[137]....
        /*06a0*/ 	.word	0xffffffff


	//   ....[138]....
        /*06a4*/ 	.word	0xffffffff


	//   ....[139]....
        /*06a8*/ 	.word	0xffffffff


	//   ....[140]....
        /*06ac*/ 	.word	0xffffffff


	//   ....[141]....
        /*06b0*/ 	.word	0xffffffff


	//   ....[142]....
        /*06b4*/ 	.word	0xffffffff


	//   ....[143]....
        /*06b8*/ 	.word	0xffffffff


	//   ....[144]....
        /*06bc*/ 	.word	0xffffffff


	//   ....[145]....
        /*06c0*/ 	.word	0xffffffff


	//   ....[146]....
        /*06c4*/ 	.word	0xffffffff


	//   ....[147]....
        /*06c8*/ 	.word	0xffffffff


	//   ....[148]....
        /*06cc*/ 	.word	0xffffffff


	//   ....[149]....
        /*06d0*/ 	.word	0xffffffff


	//   ....[150]....
        /*06d4*/ 	.word	0xffffffff


	//   ....[151]....
        /*06d8*/ 	.word	0xffffffff


	//   ....[152]....
        /*06dc*/ 	.word	0xffffffff


	//   ....[153]....
        /*06e0*/ 	.word	0xffffffff


	//   ....[154]....
        /*06e4*/ 	.word	0xffffffff


	//   ....[155]....
        /*06e8*/ 	.word	0xffffffff


	//   ....[156]....
        /*06ec*/ 	.word	0xffffffff


	//   ....[157]....
        /*06f0*/ 	.word	0xffffffff


	//   ....[158]....
        /*06f4*/ 	.word	0xffffffff


	//   ....[159]....
        /*06f8*/ 	.word	0xffffffff


	//   ....[160]....
        /*06fc*/ 	.word	0xffffffff


	//   ....[161]....
        /*0700*/ 	.word	0xffffffff


	//   ....[162]....
        /*0704*/ 	.word	0xffffffff


	//   ....[163]....
        /*0708*/ 	.word	0xffffffff


	//   ....[164]....
        /*070c*/ 	.word	0xffffffff


	//   ....[165]....
        /*0710*/ 	.word	0xffffffff


	//   ....[166]....
        /*0714*/ 	.word	0xffffffff


	//   ....[167]....
        /*0718*/ 	.word	0xffffffff


	//   ....[168]....
        /*071c*/ 	.word	0xffffffff


	//   ....[169]....
        /*0720*/ 	.word	0xffffffff


	//   ....[170]....
        /*0724*/ 	.word	0xffffffff


	//   ....[171]....
        /*0728*/ 	.word	0xffffffff


	//   ....[172]....
        /*072c*/ 	.word	0xffffffff


	//   ....[173]....
        /*0730*/ 	.word	0xffffffff


	//   ....[174]....
        /*0734*/ 	.word	0xffffffff


	//   ....[175]....
        /*0738*/ 	.word	0xffffffff


	//   ....[176]....
        /*073c*/ 	.word	0xffffffff


	//   ....[177]....
        /*0740*/ 	.word	0xffffffff


	//   ....[178]....
        /*0744*/ 	.word	0xffffffff


	//   ....[179]....
        /*0748*/ 	.word	0xffffffff


	//   ....[180]....
        /*074c*/ 	.word	0xffffffff


	//   ....[181]....
        /*0750*/ 	.word	0xffffffff


	//   ....[182]....
        /*0754*/ 	.word	0xffffffff


	//   ....[183]....
        /*0758*/ 	.word	0xffffffff


	//   ....[184]....
        /*075c*/ 	.word	0xffffffff


	//   ....[185]....
        /*0760*/ 	.word	0xffffffff


	//   ....[186]....
        /*0764*/ 	.word	0xffffffff


	//   ....[187]....
        /*0768*/ 	.word	0xffffffff


	//   ....[188]....
        /*076c*/ 	.word	0xffffffff


	//   ....[189]....
        /*0770*/ 	.word	0xffffffff


	//   ....[190]....
        /*0774*/ 	.word	0xffffffff


	//   ....[191]....
        /*0778*/ 	.word	0xffffffff


	//   ....[192]....
        /*077c*/ 	.word	0xffffffff


	//   ....[193]....
        /*0780*/ 	.word	0xffffffff


	//   ....[194]....
        /*0784*/ 	.word	0xffffffff


	//   ....[195]....
        /*0788*/ 	.word	0xffffffff


	//   ....[196]....
        /*078c*/ 	.word	0xffffffff


	//   ....[197]....
        /*0790*/ 	.word	0xffffffff


	//   ....[198]....
        /*0794*/ 	.word	0xffffffff


	//   ....[199]....
        /*0798*/ 	.word	0xffffffff


	//   ....[200]....
        /*079c*/ 	.word	0xffffffff


	//   ....[201]....
        /*07a0*/ 	.word	0xffffffff


	//   ....[202]....
        /*07a4*/ 	.word	0xffffffff


	//   ....[203]....
        /*07a8*/ 	.word	0xffffffff


	//   ....[204]....
        /*07ac*/ 	.word	0xffffffff


	//   ....[205]....
        /*07b0*/ 	.word	0xffffffff


	//   ....[206]....
        /*07b4*/ 	.word	0xffffffff


	//   ....[207]....
        /*07b8*/ 	.word	0xffffffff


	//   ....[208]....
        /*07bc*/ 	.word	0xffffffff


	//   ....[209]....
        /*07c0*/ 	.word	0xffffffff


	//   ....[210]....
        /*07c4*/ 	.word	0xffffffff


	//   ....[211]....
        /*07c8*/ 	.word	0xffffffff


	//   ....[212]....
        /*07cc*/ 	.word	0xffffffff


	//   ....[213]....
        /*07d0*/ 	.word	0xffffffff


	//   ....[214]....
        /*07d4*/ 	.word	0xffffffff


	//   ....[215]....
        /*07d8*/ 	.word	0xffffffff


	//   ....[216]....
        /*07dc*/ 	.word	0xffffffff


	//   ....[217]....
        /*07e0*/ 	.word	0xffffffff


	//   ....[218]....
        /*07e4*/ 	.word	0xffffffff


	//   ....[219]....
        /*07e8*/ 	.word	0xffffffff


	//   ....[220]....
        /*07ec*/ 	.word	0xffffffff


	//   ....[221]....
        /*07f0*/ 	.word	0xffffffff


	//   ....[222]....
        /*07f4*/ 	.word	0xffffffff


	//   ....[223]....
        /*07f8*/ 	.word	0xffffffff


	//   ....[224]....
        /*07fc*/ 	.word	0xffffffff


	//   ....[225]....
        /*0800*/ 	.word	0xffffffff


	//   ....[226]....
        /*0804*/ 	.word	0xffffffff


	//   ....[227]....
        /*0808*/ 	.word	0xffffffff


	//   ....[228]....
        /*080c*/ 	.word	0xffffffff


	//   ....[229]....
        /*0810*/ 	.word	0xffffffff


	//   ....[230]....
        /*0814*/ 	.word	0xffffffff


	//   ....[231]....
        /*0818*/ 	.word	0xffffffff


	//   ....[232]....
        /*081c*/ 	.word	0xffffffff


	//   ....[233]....
        /*0820*/ 	.word	0xffffffff


	//----- nvinfo : EIATTR_COOP_GROUP_INSTR_OFFSETS
	.align		4
.L_586:
        /*0824*/ 	.byte	0x04, 0x28
        /*0826*/ 	.short	(.L_588 - .L_587)


	//   ....[0]....
.L_587:
        /*0828*/ 	.word	0x00002560


	//   ....[1]....
        /*082c*/ 	.word	0x00002580


	//   ....[2]....
        /*0830*/ 	.word	0x000025a0


	//   ....[3]....
        /*0834*/ 	.word	0x000025b0


	//   ....[4]....
        /*0838*/ 	.word	0x00002650


	//   ....[5]....
        /*083c*/ 	.word	0x00002660


	//   ....[6]....
        /*0840*/ 	.word	0x00002690


	//   ....[7]....
        /*0844*/ 	.word	0x000026a0


	//   ....[8]....
        /*0848*/ 	.word	0x000026b0


	//   ....[9]....
        /*084c*/ 	.word	0x000026c0


	//   ....[10]....
        /*0850*/ 	.word	0x000026d0


	//   ....[11]....
        /*0854*/ 	.word	0x000026e0


	//   ....[12]....
        /*0858*/ 	.word	0x00002700


	//   ....[13]....
        /*085c*/ 	.word	0x00002720


	//   ....[14]....
        /*0860*/ 	.word	0x00002780


	//   ....[15]....
        /*0864*/ 	.word	0x000027b0


	//   ....[16]....
        /*0868*/ 	.word	0x000027c0


	//   ....[17]....
        /*086c*/ 	.word	0x000027d0


	//   ....[18]....
        /*0870*/ 	.word	0x000027e0


	//   ....[19]....
        /*0874*/ 	.word	0x000027f0


	//   ....[20]....
        /*0878*/ 	.word	0x00002800


	//   ....[21]....
        /*087c*/ 	.word	0x00002810


	//   ....[22]....
        /*0880*/ 	.word	0x00002820


	//   ....[23]....
        /*0884*/ 	.word	0x00002830


	//   ....[24]....
        /*0888*/ 	.word	0x000028f0


	//   ....[25]....
        /*088c*/ 	.word	0x00002920


	//   ....[26]....
        /*0890*/ 	.word	0x00002930


	//   ....[27]....
        /*0894*/ 	.word	0x00002940


	//   ....[28]....
        /*0898*/ 	.word	0x00002950


	//   ....[29]....
        /*089c*/ 	.word	0x00002960


	//   ....[30]....
        /*08a0*/ 	.word	0x00002970


	//   ....[31]....
        /*08a4*/ 	.word	0x00002980


	//   ....[32]....
        /*08a8*/ 	.word	0x00002990


	//   ....[33]....
        /*08ac*/ 	.word	0x000029a0


	//   ....[34]....
        /*08b0*/ 	.word	0x00002a00


	//   ....[35]....
        /*08b4*/ 	.word	0x00002a10


	//   ....[36]....
        /*08b8*/ 	.word	0x00002a20


	//   ....[37]....
        /*08bc*/ 	.word	0x00002a30


	//   ....[38]....
        /*08c0*/ 	.word	0x00002a40


	//   ....[39]....
        /*08c4*/ 	.word	0x00002a50


	//   ....[40]....
        /*08c8*/ 	.word	0x00002a60


	//   ....[41]....
        /*08cc*/ 	.word	0x00002a70


	//   ....[42]....
        /*08d0*/ 	.word	0x00002a80


	//   ....[43]....
        /*08d4*/ 	.word	0x00002a90


	//   ....[44]....
        /*08d8*/ 	.word	0x00002b00


	//   ....[45]....
        /*08dc*/ 	.word	0x00002b10


	//   ....[46]....
        /*08e0*/ 	.word	0x00002b40


	//   ....[47]....
        /*08e4*/ 	.word	0x00002b50


	//   ....[48]....
        /*08e8*/ 	.word	0x00002b60


	//   ....[49]....
        /*08ec*/ 	.word	0x00002b70


	//   ....[50]....
        /*08f0*/ 	.word	0x00002b80


	//   ....[51]....
        /*08f4*/ 	.word	0x00002b90


	//   ....[52]....
        /*08f8*/ 	.word	0x00002bc0


	//   ....[53]....
        /*08fc*/ 	.word	0x00002be0


	//   ....[54]....
        /*0900*/ 	.word	0x00002c50


	//   ....[55]....
        /*0904*/ 	.word	0x00002c60


	//   ....[56]....
        /*0908*/ 	.word	0x00002c90


	//   ....[57]....
        /*090c*/ 	.word	0x00002cb0


	//   ....[58]....
        /*0910*/ 	.word	0x00002cc0


	//   ....[59]....
        /*0914*/ 	.word	0x00002cd0


	//   ....[60]....
        /*0918*/ 	.word	0x00002ce0


	//   ....[61]....
        /*091c*/ 	.word	0x00002cf0


	//   ....[62]....
        /*0920*/ 	.word	0x00002d00


	//   ....[63]....
        /*0924*/ 	.word	0x00002d10


	//   ....[64]....
        /*0928*/ 	.word	0x00002d20


	//   ....[65]....
        /*092c*/ 	.word	0x00002d30


	//   ....[66]....
        /*0930*/ 	.word	0x00002d70


	//   ....[67]....
        /*0934*/ 	.word	0x00002d80


	//   ....[68]....
        /*0938*/ 	.word	0x00002dc0


	//   ....[69]....
        /*093c*/ 	.word	0x00002dd0


	//   ....[70]....
        /*0940*/ 	.word	0x00002de0


	//   ....[71]....
        /*0944*/ 	.word	0x00002df0


	//   ....[72]....
        /*0948*/ 	.word	0x00002e00


	//   ....[73]....
        /*094c*/ 	.word	0x00002e10


	//   ....[74]....
        /*0950*/ 	.word	0x00002e20


	//   ....[75]....
        /*0954*/ 	.word	0x00002e30


	//   ....[76]....
        /*0958*/ 	.word	0x00002f30


	//   ....[77]....
        /*095c*/ 	.word	0x00002f40


	//   ....[78]....
        /*0960*/ 	.word	0x00002f50


	//   ....[79]....
        /*0964*/ 	.word	0x00002f60


	//   ....[80]....
        /*0968*/ 	.word	0x00002f70


	//   ....[81]....
        /*096c*/ 	.word	0x00002f80


	//   ....[82]....
        /*0970*/ 	.word	0x00002f90


	//   ....[83]....
        /*0974*/ 	.word	0x00002fa0


	//   ....[84]....
        /*0978*/ 	.word	0x00002fb0


	//   ....[85]....
        /*097c*/ 	.word	0x00002fc0


	//   ....[86]....
        /*0980*/ 	.word	0x00002fd0


	//   ....[87]....
        /*0984*/ 	.word	0x00002fe0


	//   ....[88]....
        /*0988*/ 	.word	0x00003000


	//   ....[89]....
        /*098c*/ 	.word	0x00003010


	//   ....[90]....
        /*0990*/ 	.word	0x00003060


	//   ....[91]....
        /*0994*/ 	.word	0x00003070


	//   ....[92]....
        /*0998*/ 	.word	0x00003080


	//   ....[93]....
        /*099c*/ 	.word	0x00003090


	//   ....[94]....
        /*09a0*/ 	.word	0x000030a0


	//   ....[95]....
        /*09a4*/ 	.word	0x000030b0


	//   ....[96]....
        /*09a8*/ 	.word	0x000030c0


	//   ....[97]....
        /*09ac*/ 	.word	0x000030d0


	//   ....[98]....
        /*09b0*/ 	.word	0x000073d0


	//   ....[99]....
        /*09b4*/ 	.word	0x00007400


	//   ....[100]....
        /*09b8*/ 	.word	0x00007410


	//   ....[101]....
        /*09bc*/ 	.word	0x00007420


	//   ....[102]....
        /*09c0*/ 	.word	0x00007430


	//   ....[103]....
        /*09c4*/ 	.word	0x00007440


	//   ....[104]....
        /*09c8*/ 	.word	0x00007450


	//   ....[105]....
        /*09cc*/ 	.word	0x00007460


	//   ....[106]....
        /*09d0*/ 	.word	0x00007470


	//   ....[107]....
        /*09d4*/ 	.word	0x00007480


	//   ....[108]....
        /*09d8*/ 	.word	0x000074b0


	//   ....[109]....
        /*09dc*/ 	.word	0x000074c0


	//   ....[110]....
        /*09e0*/ 	.word	0x000074d0


	//   ....[111]....
        /*09e4*/ 	.word	0x000074e0


	//   ....[112]....
        /*09e8*/ 	.word	0x000074f0


	//   ....[113]....
        /*09ec*/ 	.word	0x00007500


	//   ....[114]....
        /*09f0*/ 	.word	0x00007510


	//   ....[115]....
        /*09f4*/ 	.word	0x00007520


	//   ....[116]....
        /*09f8*/ 	.word	0x00007530


	//   ....[117]....
        /*09fc*/ 	.word	0x00007540


	//   ....[118]....
        /*0a00*/ 	.word	0x00007560


	//   ....[119]....
        /*0a04*/ 	.word	0x00007570


	//   ....[120]....
        /*0a08*/ 	.word	0x00007580


	//   ....[121]....
        /*0a0c*/ 	.word	0x00007590


	//   ....[122]....
        /*0a10*/ 	.word	0x000075c0


	//   ....[123]....
        /*0a14*/ 	.word	0x000075d0


	//   ....[124]....
        /*0a18*/ 	.word	0x000075e0


	//   ....[125]....
        /*0a1c*/ 	.word	0x000075f0


	//   ....[126]....
        /*0a20*/ 	.word	0x00007600


	//   ....[127]....
        /*0a24*/ 	.word	0x00007610


	//   ....[128]....
        /*0a28*/ 	.word	0x00007620


	//   ....[129]....
        /*0a2c*/ 	.word	0x00007630


	//   ....[130]....
        /*0a30*/ 	.word	0x000076b0


	//   ....[131]....
        /*0a34*/ 	.word	0x000076f0


	//   ....[132]....
        /*0a38*/ 	.word	0x00007730


	//   ....[133]....
        /*0a3c*/ 	.word	0x00007740


	//   ....[134]....
        /*0a40*/ 	.word	0x00007750


	//   ....[135]....
        /*0a44*/ 	.word	0x00007760


	//   ....[136]....
        /*0a48*/ 	.word	0x00007770


	//   ....[137]....
        /*0a4c*/ 	.word	0x00007780


	//   ....[138]....
        /*0a50*/ 	.word	0x00007790


	//   ....[139]....
        /*0a54*/ 	.word	0x000077a0


	//   ....[140]....
        /*0a58*/ 	.word	0x000077b0


	//   ....[141]....
        /*0a5c*/ 	.word	0x000077c0


	//   ....[142]....
        /*0a60*/ 	.word	0x000077d0


	//   ....[143]....
        /*0a64*/ 	.word	0x000077e0


	//   ....[144]....
        /*0a68*/ 	.word	0x00007820


	//   ....[145]....
        /*0a6c*/ 	.word	0x00007830


	//   ....[146]....
        /*0a70*/ 	.word	0x00007840


	//   ....[147]....
        /*0a74*/ 	.word	0x00007850


	//   ....[148]....
        /*0a78*/ 	.word	0x00007860


	//   ....[149]....
        /*0a7c*/ 	.word	0x00007870


	//   ....[150]....
        /*0a80*/ 	.word	0x00007890


	//   ....[151]....
        /*0a84*/ 	.word	0x000078a0


	//   ....[152]....
        /*0a88*/ 	.word	0x000078c0


	//   ....[153]....
        /*0a8c*/ 	.word	0x000078d0


	//   ....[154]....
        /*0a90*/ 	.word	0x00007980


	//   ....[155]....
        /*0a94*/ 	.word	0x000079a0


	//   ....[156]....
        /*0a98*/ 	.word	0x00007a20


	//   ....[157]....
        /*0a9c*/ 	.word	0x00007a40


	//   ....[158]....
        /*0aa0*/ 	.word	0x00007a70


	//   ....[159]....
        /*0aa4*/ 	.word	0x00007aa0


	//   ....[160]....
        /*0aa8*/ 	.word	0x00007ab0


	//   ....[161]....
        /*0aac*/ 	.word	0x00007ac0


	//   ....[162]....
        /*0ab0*/ 	.word	0x00007ad0


	//   ....[163]....
        /*0ab4*/ 	.word	0x00007ae0


	//   ....[164]....
        /*0ab8*/ 	.word	0x00007af0


	//   ....[165]....
        /*0abc*/ 	.word	0x00007b00


	//   ....[166]....
        /*0ac0*/ 	.word	0x00007b10


	//   ....[167]....
        /*0ac4*/ 	.word	0x00007b30


	//   ....[168]....
        /*0ac8*/ 	.word	0x00007b40


	//   ....[169]....
        /*0acc*/ 	.word	0x00007b50


	//   ....[170]....
        /*0ad0*/ 	.word	0x00007b60


	//   ....[171]....
        /*0ad4*/ 	.word	0x00007b70


	//   ....[172]....
        /*0ad8*/ 	.word	0x00007b80


	//   ....[173]....
        /*0adc*/ 	.word	0x00007b90


	//   ....[174]....
        /*0ae0*/ 	.word	0x00007c00


	//   ....[175]....
        /*0ae4*/ 	.word	0x00007c80


	//   ....[176]....
        /*0ae8*/ 	.word	0x00007d30


	//   ....[177]....
        /*0aec*/ 	.word	0x00007d40


	//   ....[178]....
        /*0af0*/ 	.word	0x00007d50


	//   ....[179]....
        /*0af4*/ 	.word	0x00007d60


	//   ....[180]....
        /*0af8*/ 	.word	0x00007d70


	//   ....[181]....
        /*0afc*/ 	.word	0x00007d80


	//   ....[182]....
        /*0b00*/ 	.word	0x00007d90


	//   ....[183]....
        /*0b04*/ 	.word	0x00007da0


	//   ....[184]....
        /*0b08*/ 	.word	0x00007db0


	//   ....[185]....
        /*0b0c*/ 	.word	0x00007dc0


	//   ....[186]....
        /*0b10*/ 	.word	0x00007dd0


	//   ....[187]....
        /*0b14*/ 	.word	0x00007de0


	//   ....[188]....
        /*0b18*/ 	.word	0x00007df0


	//   ....[189]....
        /*0b1c*/ 	.word	0x00007e00


	//   ....[190]....
        /*0b20*/ 	.word	0x00007e10


	//   ....[191]....
        /*0b24*/ 	.word	0x00007e20


	//   ....[192]....
        /*0b28*/ 	.word	0x00007e30


	//   ....[193]....
        /*0b2c*/ 	.word	0x00007e40


	//   ....[194]....
        /*0b30*/ 	.word	0x00007e50


	//   ....[195]....
        /*0b34*/ 	.word	0x00007e60


	//   ....[196]....
        /*0b38*/ 	.word	0x0000c020


	//   ....[197]....
        /*0b3c*/ 	.word	0x0000c050


	//   ....[198]....
        /*0b40*/ 	.word	0x0000c060


	//   ....[199]....
        /*0b44*/ 	.word	0x0000c070


	//   ....[200]....
        /*0b48*/ 	.word	0x0000c080


	//   ....[201]....
        /*0b4c*/ 	.word	0x0000c090


	//   ....[202]....
        /*0b50*/ 	.word	0x0000c0a0


	//   ....[203]....
        /*0b54*/ 	.word	0x0000c0b0


	//   ....[204]....
        /*0b58*/ 	.word	0x0000c0c0


	//   ....[205]....
        /*0b5c*/ 	.word	0x0000c0d0


	//   ....[206]....
        /*0b60*/ 	.word	0x0000c100


	//   ....[207]....
        /*0b64*/ 	.word	0x0000c110


	//   ....[208]....
        /*0b68*/ 	.word	0x0000c120


	//   ....[209]....
        /*0b6c*/ 	.word	0x0000c130


	//   ....[210]....
        /*0b70*/ 	.word	0x0000c140


	//   ....[211]....
        /*0b74*/ 	.word	0x0000c150


	//   ....[212]....
        /*0b78*/ 	.word	0x0000c160


	//   ....[213]....
        /*0b7c*/ 	.word	0x0000c170


	//   ....[214]....
        /*0b80*/ 	.word	0x0000c180


	//   ....[215]....
        /*0b84*/ 	.word	0x0000c190


	//   ....[216]....
        /*0b88*/ 	.word	0x0000c1b0


	//   ....[217]....
        /*0b8c*/ 	.word	0x0000c1c0


	//   ....[218]....
        /*0b90*/ 	.word	0x0000c1d0


	//   ....[219]....
        /*0b94*/ 	.word	0x0000c1e0


	//   ....[220]....
        /*0b98*/ 	.word	0x0000c210


	//   ....[221]....
        /*0b9c*/ 	.word	0x0000c220


	//   ....[222]....
        /*0ba0*/ 	.word	0x0000c230


	//   ....[223]....
        /*0ba4*/ 	.word	0x0000c240


	//   ....[224]....
        /*0ba8*/ 	.word	0x0000c250


	//   ....[225]....
        /*0bac*/ 	.word	0x0000c260


	//   ....[226]....
        /*0bb0*/ 	.word	0x0000c270


	//   ....[227]....
        /*0bb4*/ 	.word	0x0000c280


	//   ....[228]....
        /*0bb8*/ 	.word	0x0000c300


	//   ....[229]....
        /*0bbc*/ 	.word	0x0000c340


	//   ....[230]....
        /*0bc0*/ 	.word	0x0000c380


	//   ....[231]....
        /*0bc4*/ 	.word	0x0000c390


	//   ....[232]....
        /*0bc8*/ 	.word	0x0000c3a0


	//   ....[233]....
        /*0bcc*/ 	.word	0x0000c3b0


	//   ....[234]....
        /*0bd0*/ 	.word	0x0000c3c0


	//   ....[235]....
        /*0bd4*/ 	.word	0x0000c3d0


	//   ....[236]....
        /*0bd8*/ 	.word	0x0000c3e0


	//   ....[237]....
        /*0bdc*/ 	.word	0x0000c3f0


	//   ....[238]....
        /*0be0*/ 	.word	0x0000c400


	//   ....[239]....
        /*0be4*/ 	.word	0x0000c410


	//   ....[240]....
        /*0be8*/ 	.word	0x0000c420


	//   ....[241]....
        /*0bec*/ 	.word	0x0000c430


	//   ....[242]....
        /*0bf0*/ 	.word	0x0000c470


	//   ....[243]....
        /*0bf4*/ 	.word	0x0000c480


	//   ....[244]....
        /*0bf8*/ 	.word	0x0000c490


	//   ....[245]....
        /*0bfc*/ 	.word	0x0000c4a0


	//   ....[246]....
        /*0c00*/ 	.word	0x0000c4b0


	//   ....[247]....
        /*0c04*/ 	.word	0x0000c4c0


	//   ....[248]....
        /*0c08*/ 	.word	0x0000c4e0


	//   ....[249]....
        /*0c0c*/ 	.word	0x0000c4f0


	//   ....[250]....
        /*0c10*/ 	.word	0x0000c510


	//   ....[251]....
        /*0c14*/ 	.word	0x0000c520


	//   ....[252]....
        /*0c18*/ 	.word	0x0000c5d0


	//   ....[253]....
        /*0c1c*/ 	.word	0x0000c5f0


	//   ....[254]....
        /*0c20*/ 	.word	0x0000c670


	//   ....[255]....
        /*0c24*/ 	.word	0x0000c690


	//   ....[0]....
        /*0c28*/ 	.word	0x0000c6c0


	//   ....[1]....
        /*0c2c*/ 	.word	0x0000c6f0


	//   ....[2]....
        /*0c30*/ 	.word	0x0000c700


	//   ....[3]....
        /*0c34*/ 	.word	0x0000c710


	//   ....[4]....
        /*0c38*/ 	.word	0x0000c720


	//   ....[5]....
        /*0c3c*/ 	.word	0x0000c730


	//   ....[6]....
        /*0c40*/ 	.word	0x0000c740


	//   ....[7]....
        /*0c44*/ 	.word	0x0000c750


	//   ....[8]....
        /*0c48*/ 	.word	0x0000c760


	//   ....[9]....
        /*0c4c*/ 	.word	0x0000c780


	//   ....[10]....
        /*0c50*/ 	.word	0x0000c790


	//   ....[11]....
        /*0c54*/ 	.word	0x0000c7a0


	//   ....[12]....
        /*0c58*/ 	.word	0x0000c7b0


	//   ....[13]....
        /*0c5c*/ 	.word	0x0000c7c0


	//   ....[14]....
        /*0c60*/ 	.word	0x0000c7d0


	//   ....[15]....
        /*0c64*/ 	.word	0x0000c7e0


	//   ....[16]....
        /*0c68*/ 	.word	0x0000c850


	//   ....[17]....
        /*0c6c*/ 	.word	0x0000c8d0


	//   ....[18]....
        /*0c70*/ 	.word	0x0000c980


	//   ....[19]....
        /*0c74*/ 	.word	0x0000c990


	//   ....[20]....
        /*0c78*/ 	.word	0x0000c9a0


	//   ....[21]....
        /*0c7c*/ 	.word	0x0000c9b0


	//   ....[22]....
        /*0c80*/ 	.word	0x0000c9c0


	//   ....[23]....
        /*0c84*/ 	.word	0x0000c9d0


	//   ....[24]....
        /*0c88*/ 	.word	0x0000c9e0


	//   ....[25]....
        /*0c8c*/ 	.word	0x0000c9f0


	//   ....[26]....
        /*0c90*/ 	.word	0x0000ca00


	//   ....[27]....
        /*0c94*/ 	.word	0x0000ca10


	//   ....[28]....
        /*0c98*/ 	.word	0x0000ca20


	//   ....[29]....
        /*0c9c*/ 	.word	0x0000ca30


	//   ....[30]....
        /*0ca0*/ 	.word	0x0000ca40


	//   ....[31]....
        /*0ca4*/ 	.word	0x0000ca50


	//   ....[32]....
        /*0ca8*/ 	.word	0x0000ca60


	//   ....[33]....
        /*0cac*/ 	.word	0x0000ca70


	//   ....[34]....
        /*0cb0*/ 	.word	0x0000ca80


	//   ....[35]....
        /*0cb4*/ 	.word	0x0000ca90


	//   ....[36]....
        /*0cb8*/ 	.word	0x0000caa0


	//   ....[37]....
        /*0cbc*/ 	.word	0x0000cab0


	//   ....[38]....
        /*0cc0*/ 	.word	0x00010c70


	//   ....[39]....
        /*0cc4*/ 	.word	0x00010ca0


	//   ....[40]....
        /*0cc8*/ 	.word	0x00010cb0


	//   ....[41]....
        /*0ccc*/ 	.word	0x00010cc0


	//   ....[42]....
        /*0cd0*/ 	.word	0x00010cd0


	//   ....[43]....
        /*0cd4*/ 	.word	0x00010ce0


	//   ....[44]....
        /*0cd8*/ 	.word	0x00010cf0


	//   ....[45]....
        /*0cdc*/ 	.word	0x00010d00


	//   ....[46]....
        /*0ce0*/ 	.word	0x00010d10


	//   ....[47]....
        /*0ce4*/ 	.word	0x00010d20


	//   ....[48]....
        /*0ce8*/ 	.word	0x00010d50


	//   ....[49]....
        /*0cec*/ 	.word	0x00010d60


	//   ....[50]....
        /*0cf0*/ 	.word	0x00010d70


	//   ....[51]....
        /*0cf4*/ 	.word	0x00010d80


	//   ....[52]....
        /*0cf8*/ 	.word	0x00010d90


	//   ....[53]....
        /*0cfc*/ 	.word	0x00010da0


	//   ....[54]....
        /*0d00*/ 	.word	0x00010db0


	//   ....[55]....
        /*0d04*/ 	.word	0x00010dc0


	//   ....[56]....
        /*0d08*/ 	.word	0x00010dd0


	//   ....[57]....
        /*0d0c*/ 	.word	0x00010de0


	//   ....[58]....
        /*0d10*/ 	.word	0x00010e00


	//   ....[59]....
        /*0d14*/ 	.word	0x00010e10


	//   ....[60]....
        /*0d18*/ 	.word	0x00010e20


	//   ....[61]....
        /*0d1c*/ 	.word	0x00010e30


	//   ....[62]....
        /*0d20*/ 	.word	0x00010e60


	//   ....[63]....
        /*0d24*/ 	.word	0x00010e70


	//   ....[64]....
        /*0d28*/ 	.word	0x00010e80


	//   ....[65]....
        /*0d2c*/ 	.word	0x00010e90


	//   ....[66]....
        /*0d30*/ 	.word	0x00010ea0


	//   ....[67]....
        /*0d34*/ 	.word	0x00010eb0


	//   ....[68]....
        /*0d38*/ 	.word	0x00010ec0


	//   ....[69]....
        /*0d3c*/ 	.word	0x00010ed0


	//   ....[70]....
        /*0d40*/ 	.word	0x00010f50


	//   ....[71]....
        /*0d44*/ 	.word	0x00010f90


	//   ....[72]....
        /*0d48*/ 	.word	0x00010fd0


	//   ....[73]....
        /*0d4c*/ 	.word	0x00010fe0


	//   ....[74]....
        /*0d50*/ 	.word	0x00010ff0


	//   ....[75]....
        /*0d54*/ 	.word	0x00011000


	//   ....[76]....
        /*0d58*/ 	.word	0x00011010


	//   ....[77]....
        /*0d5c*/ 	.word	0x00011020


	//   ....[78]....
        /*0d60*/ 	.word	0x00011030


	//   ....[79]....
        /*0d64*/ 	.word	0x00011040


	//   ....[80]....
        /*0d68*/ 	.word	0x00011050


	//   ....[81]....
        /*0d6c*/ 	.word	0x00011060


	//   ....[82]....
        /*0d70*/ 	.word	0x00011070


	//   ....[83]....
        /*0d74*/ 	.word	0x00011080


	//   ....[84]....
        /*0d78*/ 	.word	0x000110c0


	//   ....[85]....
        /*0d7c*/ 	.word	0x000110d0


	//   ....[86]....
        /*0d80*/ 	.word	0x000110e0


	//   ....[87]....
        /*0d84*/ 	.word	0x000110f0


	//   ....[88]....
        /*0d88*/ 	.word	0x00011100


	//   ....[89]....
        /*0d8c*/ 	.word	0x00011110


	//   ....[90]....
        /*0d90*/ 	.word	0x00011130


	//   ....[91]....
        /*0d94*/ 	.word	0x00011140


	//   ....[92]....
        /*0d98*/ 	.word	0x00011160


	//   ....[93]....
        /*0d9c*/ 	.word	0x00011170


	//   ....[94]....
        /*0da0*/ 	.word	0x00011220


	//   ....[95]....
        /*0da4*/ 	.word	0x00011240


	//   ....[96]....
        /*0da8*/ 	.word	0x000112c0


	//   ....[97]....
        /*0dac*/ 	.word	0x000112e0


	//   ....[98]....
        /*0db0*/ 	.word	0x00011310


	//   ....[99]....
        /*0db4*/ 	.word	0x00011340


	//   ....[100]....
        /*0db8*/ 	.word	0x00011350


	//   ....[101]....
        /*0dbc*/ 	.word	0x00011360


	//   ....[102]....
        /*0dc0*/ 	.word	0x00011370


	//   ....[103]....
        /*0dc4*/ 	.word	0x00011380


	//   ....[104]....
        /*0dc8*/ 	.word	0x00011390


	//   ....[105]....
        /*0dcc*/ 	.word	0x000113a0


	//   ....[106]....
        /*0dd0*/ 	.word	0x000113b0


	//   ....[107]....
        /*0dd4*/ 	.word	0x000113d0


	//   ....[108]....
        /*0dd8*/ 	.word	0x000113e0


	//   ....[109]....
        /*0ddc*/ 	.word	0x000113f0


	//   ....[110]....
        /*0de0*/ 	.word	0x00011400


	//   ....[111]....
        /*0de4*/ 	.word	0x00011410


	//   ....[112]....
        /*0de8*/ 	.word	0x00011420


	//   ....[113]....
        /*0dec*/ 	.word	0x00011430


	//   ....[114]....
        /*0df0*/ 	.word	0x000114a0


	//   ....[115]....
        /*0df4*/ 	.word	0x00011520


	//   ....[116]....
        /*0df8*/ 	.word	0x000115d0


	//   ....[117]....
        /*0dfc*/ 	.word	0x000115e0


	//   ....[118]....
        /*0e00*/ 	.word	0x000115f0


	//   ....[119]....
        /*0e04*/ 	.word	0x00011600


	//   ....[120]....
        /*0e08*/ 	.word	0x00011610


	//   ....[121]....
        /*0e0c*/ 	.word	0x00011620


	//   ....[122]....
        /*0e10*/ 	.word	0x00011630


	//   ....[123]....
        /*0e14*/ 	.word	0x00011640


	//   ....[124]....
        /*0e18*/ 	.word	0x00011650


	//   ....[125]....
        /*0e1c*/ 	.word	0x00011660


	//   ....[126]....
        /*0e20*/ 	.word	0x00011670


	//   ....[127]....
        /*0e24*/ 	.word	0x00011680


	//   ....[128]....
        /*0e28*/ 	.word	0x00011690


	//   ....[129]....
        /*0e2c*/ 	.word	0x000116a0


	//   ....[130]....
        /*0e30*/ 	.word	0x000116b0


	//   ....[131]....
        /*0e34*/ 	.word	0x000116c0


	//   ....[132]....
        /*0e38*/ 	.word	0x000116d0


	//   ....[133]....
        /*0e3c*/ 	.word	0x000116e0


	//   ....[134]....
        /*0e40*/ 	.word	0x000116f0


	//   ....[135]....
        /*0e44*/ 	.word	0x00011700


	//   ....[136]....
        /*0e48*/ 	.word	0x000158c0


	//   ....[137]....
        /*0e4c*/ 	.word	0x000158f0


	//   ....[138]....
        /*0e50*/ 	.word	0x00015900


	//   ....[139]....
        /*0e54*/ 	.word	0x00015910


	//   ....[140]....
        /*0e58*/ 	.word	0x00015920


	//   ....[141]....
        /*0e5c*/ 	.word	0x00015930


	//   ....[142]....
        /*0e60*/ 	.word	0x00015940


	//   ....[143]....
        /*0e64*/ 	.word	0x00015950


	//   ....[144]....
        /*0e68*/ 	.word	0x00015960


	//   ....[145]....
        /*0e6c*/ 	.word	0x00015970


	//   ....[146]....
        /*0e70*/ 	.word	0x000159a0


	//   ....[147]....
        /*0e74*/ 	.word	0x000159b0


	//   ....[148]....
        /*0e78*/ 	.word	0x000159c0


	//   ....[149]....
        /*0e7c*/ 	.word	0x000159d0


	//   ....[150]....
        /*0e80*/ 	.word	0x000159e0


	//   ....[151]....
        /*0e84*/ 	.word	0x000159f0


	//   ....[152]....
        /*0e88*/ 	.word	0x00015a00


	//   ....[153]....
        /*0e8c*/ 	.word	0x00015a10


	//   ....[154]....
        /*0e90*/ 	.word	0x00015a20


	//   ....[155]....
        /*0e94*/ 	.word	0x00015a30


	//   ....[156]....
        /*0e98*/ 	.word	0x00015a40


	//   ....[157]....
        /*0e9c*/ 	.word	0x00015a50


	//   ....[158]....
        /*0ea0*/ 	.word	0x00015a90


	//   ....[159]....
        /*0ea4*/ 	.word	0x00015aa0


	//   ....[160]....
        /*0ea8*/ 	.word	0x00015ab0


	//   ....[161]....
        /*0eac*/ 	.word	0x00015ac0


	//   ....[162]....
        /*0eb0*/ 	.word	0x00015ad0


	//   ....[163]....
        /*0eb4*/ 	.word	0x00015ae0


	//   ....[164]....
        /*0eb8*/ 	.word	0x00015af0


	//   ....[165]....
        /*0ebc*/ 	.word	0x00015b00


	//   ....[166]....
        /*0ec0*/ 	.word	0x00015b10


	//   ....[167]....
        /*0ec4*/ 	.word	0x00015b20


	//   ....[168]....
        /*0ec8*/ 	.word	0x00015bb0


	//   ....[169]....
        /*0ecc*/ 	.word	0x00015bf0


	//   ....[170]....
        /*0ed0*/ 	.word	0x00015c30


	//   ....[171]....
        /*0ed4*/ 	.word	0x00015c40


	//   ....[172]....
        /*0ed8*/ 	.word	0x00015c50


	//   ....[173]....
        /*0edc*/ 	.word	0x00015c60


	//   ....[174]....
        /*0ee0*/ 	.word	0x00015c70


	//   ....[175]....
        /*0ee4*/ 	.word	0x00015c80


	//   ....[176]....
        /*0ee8*/ 	.word	0x00015c90


	//   ....[177]....
        /*0eec*/ 	.word	0x00015ca0


	//   ....[178]....
        /*0ef0*/ 	.word	0x00015cb0


	//   ....[179]....
        /*0ef4*/ 	.word	0x00015cc0


	//   ....[180]....
        /*0ef8*/ 	.word	0x00015d10


	//   ....[181]....
        /*0efc*/ 	.word	0x00015d20


	//   ....[182]....
        /*0f00*/ 	.word	0x00015d30


	//   ....[183]....
        /*0f04*/ 	.word	0x00015d40


	//   ....[184]....
        /*0f08*/ 	.word	0x00015d50


	//   ....[185]....
        /*0f0c*/ 	.word	0x00015d60


	//   ....[186]....
        /*0f10*/ 	.word	0x00015d70


	//   ....[187]....
        /*0f14*/ 	.word	0x00015d80


	//   ....[188]....
        /*0f18*/ 	.word	0x00015da0


	//   ....[189]....
        /*0f1c*/ 	.word	0x00015db0


	//   ....[190]....
        /*0f20*/ 	.word	0x00015dd0


	//   ....[191]....
        /*0f24*/ 	.word	0x00015de0


	//   ....[192]....
        /*0f28*/ 	.word	0x00015e60


	//   ....[193]....
        /*0f2c*/ 	.word	0x00015e90


	//   ....[194]....
        /*0f30*/ 	.word	0x00015f30


	//   ....[195]....
        /*0f34*/ 	.word	0x00015f50


	//   ....[196]....
        /*0f38*/ 	.word	0x00015f80


	//   ....[197]....
        /*0f3c*/ 	.word	0x00015fb0


	//   ....[198]....
        /*0f40*/ 	.word	0x00015fc0


	//   ....[199]....
        /*0f44*/ 	.word	0x00015fd0


	//   ....[200]....
        /*0f48*/ 	.word	0x00015fe0


	//   ....[201]....
        /*0f4c*/ 	.word	0x00015ff0


	//   ....[202]....
        /*0f50*/ 	.word	0x00016000


	//   ....[203]....
        /*0f54*/ 	.word	0x00016020


	//   ....[204]....
        /*0f58*/ 	.word	0x00016030


	//   ....[205]....
        /*0f5c*/ 	.word	0x00016040


	//   ....[206]....
        /*0f60*/ 	.word	0x00016050


	//   ....[207]....
        /*0f64*/ 	.word	0x00016060


	//   ....[208]....
        /*0f68*/ 	.word	0x00016070


	//   ....[209]....
        /*0f6c*/ 	.word	0x00016080


	//   ....[210]....
        /*0f70*/ 	.word	0x00016090


	//   ....[211]....
        /*0f74*/ 	.word	0x000160a0


	//   ....[212]....
        /*0f78*/ 	.word	0x00016110


	//   ....[213]....
        /*0f7c*/ 	.word	0x00016170


	//   ....[214]....
        /*0f80*/ 	.word	0x00016220


	//   ....[215]....
        /*0f84*/ 	.word	0x00016230


	//   ....[216]....
        /*0f88*/ 	.word	0x00016240


	//   ....[217]....
        /*0f8c*/ 	.word	0x00016250


	//   ....[218]....
        /*0f90*/ 	.word	0x00016260


	//   ....[219]....
        /*0f94*/ 	.word	0x00016270


	//   ....[220]....
        /*0f98*/ 	.word	0x00016280


	//   ....[221]....
        /*0f9c*/ 	.word	0x00016290


	//   ....[222]....
        /*0fa0*/ 	.word	0x000162a0


	//   ....[223]....
        /*0fa4*/ 	.word	0x000162b0


	//   ....[224]....
        /*0fa8*/ 	.word	0x000162c0


	//   ....[225]....
        /*0fac*/ 	.word	0x000162d0


	//   ....[226]....
        /*0fb0*/ 	.word	0x000162e0


	//   ....[227]....
        /*0fb4*/ 	.word	0x000162f0


	//   ....[228]....
        /*0fb8*/ 	.word	0x00016300


	//   ....[229]....
        /*0fbc*/ 	.word	0x00016310


	//   ....[230]....
        /*0fc0*/ 	.word	0x00016320


	//   ....[231]....
        /*0fc4*/ 	.word	0x00016330


	//   ....[232]....
        /*0fc8*/ 	.word	0x00016340


	//   ....[233]....
        /*0fcc*/ 	.word	0x00016350


	//----- nvinfo : EIATTR_EXIT_INSTR_OFFSETS
	.align		4
.L_588:
        /*0fd0*/ 	.byte	0x04, 0x1c
        /*0fd2*/ 	.short	(.L_590 - .L_589)


	//   ....[0]....
.L_589:
        /*0fd4*/ 	.word	0x00027bf0


	//   ....[1]....
        /*0fd8*/ 	.word	0x0002a040


	//   ....[2]....
        /*0fdc*/ 	.word	0x0002a0d0


	//----- nvinfo : EIATTR_MAX_THREADS
	.align		4
.L_590:
        /*0fe0*/ 	.byte	0x04, 0x05
        /*0fe2*/ 	.short	(.L_592 - .L_591)
.L_591:
        /*0fe4*/ 	.word	0x00000080
        /*0fe8*/ 	.word	0x00000001
        /*0fec*/ 	.word	0x00000001


	//----- nvinfo : EIATTR_CRS_STACK_SIZE
	.align		4
.L_592:
        /*0ff0*/ 	.byte	0x04, 0x1e
        /*0ff2*/ 	.short	(.L_594 - .L_593)
.L_593:
        /*0ff4*/ 	.word	0x00000000


	//----- nvinfo : EIATTR_CBANK_PARAM_SIZE
	.align		4
.L_594:
        /*0ff8*/ 	.byte	0x03, 0x19
        /*0ffa*/ 	.short	0x0028


	//----- nvinfo : EIATTR_PARAM_CBANK
	.align		4
        /*0ffc*/ 	.byte	0x04, 0x0a
        /*0ffe*/ 	.short	(.L_596 - .L_595)
	.align		4
.L_595:
        /*1000*/ 	.word	index@(.nv.constant0._ZN17fastertransformer38beam_online_softmax_topk_stage2_kernelI6__halfLi64ELi128EEEvPKfS3_PiPT_ii)
        /*1004*/ 	.short	0x0210
        /*1006*/ 	.short	0x0028


	//----- nvinfo : EIATTR_SW_WAR
	.align		4
.L_596:
        /*1008*/ 	.byte	0x04, 0x36
        /*100a*/ 	.short	(.L_598 - .L_597)
.L_597:
        /*100c*/ 	.word	0x00000008
.L_598:


//--------------------- .nv.info._ZN17fastertransformer38beam_online_softmax_topk_stage2_kernelI6__halfLi64ELi64EEEvPKfS3_PiPT_ii --------------------------
	.section	.nv.info._ZN17fastertransformer38beam_online_softmax_topk_stage2_kernelI6__halfLi64ELi64EEEvPKfS3_PiPT_ii,"",@"SHT_CUDA_INFO"
	.sectionflags	@""
	.align	4


	//----- nvinfo : EIATTR_CUDA_API_VERSION
	.align		4
        /*0000*/ 	.byte	0x04, 0x37
        /*0002*/ 	.short	(.L_600 - .L_599)
.L_599:
        /*0004*/ 	.word	0x00000082


	//----- nvinfo : EIATTR_KPARAM_INFO
	.align		4
.L_600:
        /*0008*/ 	.byte	0x04, 0x17
        /*000a*/ 	.short	(.L_602 - .L_601)
.L_601:
        /*000c*/ 	.word	0x00000000
        /*0010*/ 	.short	0x0005
        /*0012*/ 	.short	0x0024
        /*0014*/ 	.byte	0x00, 0xf0, 0x11, 0x00


	//----- nvinfo : EIATTR_KPARAM_INFO
	.align		4
.L_602:
        /*0018*/ 	.byte	0x04, 0x17
        /*001a*/ 	.short	(.L_604 - .L_603)
.L_603:
        /*001c*/ 	.word	0x00000000
        /*0020*/ 	.short	0x0004
        /*0022*/ 	.short	0x0020
        /*0024*/ 	.byte	0x00, 0xf0, 0x11, 0x00


	//----- nvinfo : EIATTR_KPARAM_INFO
	.align		4
.L_604:
        /*0028*/ 	.byte	0x04, 0x17
        /*002a*/ 	.short	(.L_606 - .L_605)
.L_605:
        /*002c*/ 	.word	0x00000000
        /*0030*/ 	.short	0x0003
        /*0032*/ 	.short	0x0018
        /*0034*/ 	.byte	0x00, 0xf0, 0x21, 0x00


	//----- nvinfo : EIATTR_KPARAM_INFO
	.align		4
.L_606:
        /*0038*/ 	.byte	0x04, 0x17
        /*003a*/ 	.short	(.L_608 - .L_607)
.L_607:
        /*003c*/ 	.word	0x00000000
        /*0040*/ 	.short	0x0002
        /*0042*/ 	.short	0x0010
        /*0044*/ 	.byte	0x00, 0xf0, 0x21, 0x00


	//----- nvinfo : EIATTR_KPARAM_INFO
	.align		4
.L_608:
        /*0048*/ 	.byte	0x04, 0x17
        /*004a*/ 	.short	(.L_610 - .L_609)
.L_609:
        /*004c*/ 	.word	0x00000000
        /*0050*/ 	.short	0x0001
        /*0052*/ 	.short	0x0008
        /*0054*/ 	.byte	0x00, 0xf0, 0x21, 0x00


	//----- nvinfo : EIATTR_KPARAM_INFO
	.align		4
.L_610:
        /*0058*/ 	.byte	0x04, 0x17
        /*005a*/ 	.short	(.L_612 - .L_611)
.L_611:
        /*005c*/ 	.word	0x00000000
        /*0060*/ 	.short	0x0000
        /*0062*/ 	.short	0x0000
        /*0064*/ 	.byte	0x00, 0xf0, 0x21, 0x00


	//----- nvinfo : EIATTR_SPARSE_MMA_MASK
	.align		4
.L_612:
        /*0068*/ 	.byte	0x03, 0x50
        /*006a*/ 	.short	0x0000


	//----- nvinfo : EIATTR_MAXREG_COUNT
	.align		4
        /*006c*/ 	.byte	0x03, 0x1b
        /*006e*/ 	.short	0x00ff


	//----- nvinfo : EIATTR_NUM_BARRIERS
	.align		4
        /*0070*/ 	.byte	0x02, 0x4c
        /*0072*/ 	.byte	0x01
	.zero		1


	//----- nvinfo : EIATTR_MERCURY_ISA_VERSION
	.align		4
        /*0074*/ 	.byte	0x03, 0x5f
        /*0076*/ 	.short	0x0101


	//----- nvinfo : EIATTR_COOP_GROUP_MASK_REGIDS
	.align		4
        /*0078*/ 	.byte	0x04, 0x29
        /*007a*/ 	.short	(.L_614 - .L_613)


	//   ....[0]....
.L_613:
        /*007c*/ 	.word	0xffffffff


	//   ....[1]....
        /*0080*/ 	.word	0xffffffff


	//   ....[2]....
        /*0084*/ 	.word	0xffffffff


	//   ....[3]....
        /*0088*/ 	.word	0xffffffff


	//   ....[4]....
        /*008c*/ 	.word	0xffffffff


	//   ....[5]....
        /*0090*/ 	.word	0xffffffff


	//   ....[6]....
        /*0094*/ 	.word	0xffffffff


	//   ....[7]....
        /*0098*/ 	.word	0xffffffff


	//   ....[8]....
        /*009c*/ 	.word	0xffffffff


	//   ....[9]....
        /*00a0*/ 	.word	0xffffffff


	//   ....[10]....
        /*00a4*/ 	.word	0xffffffff


	//   ....[11]....
        /*00a8*/ 	.word	0xffffffff


	//   ....[12]....
        /*00ac*/ 	.word	0xffffffff


	//   ....[13]....
        /*00b0*/ 	.word	0xffffffff


	//   ....[14]....
        /*00b4*/ 	.word	0xffffffff


	//   ....[15]....
        /*00b8*/ 	.word	0xffffffff


	//   ....[16]....
        /*00bc*/ 	.word	0xffffffff


	//   ....[17]....
        /*00c0*/ 	.word	0xffffffff


	//   ....[18]....
        /*00c4*/ 	.word	0xffffffff


	//   ....[19]....
        /*00c8*/ 	.word	0xffffffff


	//   ....[20]....
        /*00cc*/ 	.word	0xffffffff


	//   ....[21]....
        /*00d0*/ 	.word	0xffffffff


	//   ....[22]....
        /*00d4*/ 	.word	0xffffffff


	//   ....[23]....
        /*00d8*/ 	.word	0xffffffff


	//   ....[24]....
        /*00dc*/ 	.word	0xffffffff


	//   ....[25]....
        /*00e0*/ 	.word	0xffffffff


	//   ....[26]....
        /*00e4*/ 	.word	0xffffffff


	//   ....[27]....
        /*00e8*/ 	.word	0xffffffff


	//   ....[28]....
        /*00ec*/ 	.word	0xffffffff


	//   ....[29]....
        /*00f0*/ 	.word	0xffffffff


	//   ....[30]....
        /*00f4*/ 	.word	0xffffffff


	//   ....[31]....
        /*00f8*/ 	.word	0xffffffff


	//   ....[32]....
        /*00fc*/ 	.word	0xffffffff


	//   ....[33]....
        /*0100*/ 	.word	0xffffffff


	//   ....[34]....
        /*0104*/ 	.word	0xffffffff


	//   ....[35]....
        /*0108*/ 	.word	0xffffffff


	//   ....[36]....
        /*010c*/ 	.word	0xffffffff


	//   ....[37]....
        /*0110*/ 	.word	0xffffffff


	//   ....[38]....
        /*0114*/ 	.word	0xffffffff


	//   ....[39]....
        /*0118*/ 	.word	0xffffffff


	//   ....[40]....
        /*011c*/ 	.word	0xffffffff


	//   ....[41]....
        /*0120*/ 	.word	0xffffffff


	//   ....[42]....
        /*0124*/ 	.word	0xffffffff


	//   ....[43]....
        /*0128*/ 	.word	0xffffffff


	//   ....[44]....
        /*012c*/ 	.word	0xffffffff


	//   ....[45]....
        /*0130*/ 	.word	0xffffffff


	//   ....[46]....
        /*0134*/ 	.word	0xffffffff


	//   ....[47]....
        /*0138*/ 	.word	0xffffffff


	//   ....[48]....
        /*013c*/ 	.word	0xffffffff


	//   ....[49]....
        /*0140*/ 	.word	0xffffffff


	//   ....[50]....
        /*0144*/ 	.word	0xffffffff


	//   ....[51]....
        /*0148*/ 	.word	0xffffffff


	//   ....[52]....
        /*014c*/ 	.word	0xffffffff


	//   ....[53]....
        /*0150*/ 	.word	0xffffffff


	//   ....[54]....
        /*0154*/ 	.word	0xffffffff


	//   ....[55]....
        /*0158*/ 	.word	0xffffffff


	//   ....[56]....
        /*015c*/ 	.word	0xffffffff


	//   ....[57]....
        /*0160*/ 	.word	0xffffffff


	//   ....[58]....
        /*0164*/ 	.word	0xffffffff


	//   ....[59]....
        /*0168*/ 	.word	0xffffffff


	//   ....[60]....
        /*016c*/ 	.word	0xffffffff


	//   ....[61]....
        /*0170*/ 	.word	0xffffffff


	//   ....[62]....
        /*0174*/ 	.word	0xffffffff


	//   ....[63]....
        /*0178*/ 	.word	0xffffffff


	//   ....[64]....
        /*017c*/ 	.word	0xffffffff


	//   ....[65]....
        /*0180*/ 	.word	0xffffffff


	//   ....[66]....
        /*0184*/ 	.word	0xffffffff


	//   ....[67]....
        /*0188*/ 	.word	0xffffffff


	//   ....[68]....
        /*018c*/ 	.word	0xffffffff


	//   ....[69]....
        /*0190*/ 	.word	0xffffffff


	//   ....[70]....
        /*0194*/ 	.word	0xffffffff


	//   ....[71]....
        /*0198*/ 	.word	0xffffffff


	//   ....[72]....
        /*019c*/ 	.word	0xffffffff


	//   ....[73]....
        /*01a0*/ 	.word	0xffffffff


	//   ....[74]....
        /*01a4*/ 	.word	0xffffffff


	//   ....[75]....
        /*01a8*/ 	.word	0xffffffff


	//   ....[76]....
        /*01ac*/ 	.word	0xffffffff


	//   ....[77]....
        /*01b0*/ 	.word	0xffffffff


	//   ....[78]....
        /*01b4*/ 	.word	0xffffffff


	//   ....[79]....
        /*01b8*/ 	.word	0xffffffff


	//   ....[80]....
        /*01bc*/ 	.word	0xffffffff


	//   ....[81]....
        /*01c0*/ 	.word	0xffffffff


	//   ....[82]....
        /*01c4*/ 	.word	0xffffffff


	//   ....[83]....
        /*01c8*/ 	.word	0xffffffff


	//   ....[84]....
        /*01cc*/ 	.word	0xffffffff


	//   ....[85]....
        /*01d0*/ 	.word	0xffffffff


	//   ....[86]....
        /*01d4*/ 	.word	0xffffffff


	//   ....[87]....
        /*01d8*/ 	.word	0xffffffff


	//   ....[88]....
        /*01dc*/ 	.word	0xffffffff


	//   ....[89]....
        /*01e0*/ 	.word	0xffffffff


	//   ....[90]....
        /*01e4*/ 	.word	0xffffffff


	//   ....[91]....
        /*01e8*/ 	.word	0xffffffff


	//   ....[92]....
        /*01ec*/ 	.word	0xffffffff


	//   ....[93]....
        /*01f0*/ 	.word	0xffffffff


	//   ....[94]....
        /*01f4*/ 	.word	0xffffffff


	//   ....[95]....
        /*01f8*/ 	.word	0xffffffff


	//   ....[96]....
        /*01fc*/ 	.word	0xffffffff


	//   ....[97]....
        /*0200*/ 	.word	0xffffffff


	//   ....[98]....
        /*0204*/ 	.word	0xffffffff


	//   ....[99]....
        /*0208*/ 	.word	0xffffffff


	//   ....[100]....
        /*020c*/ 	.word	0xffffffff


	//   ....[101]....
        /*0210*/ 	.word	0xffffffff


	//   ....[102]....
        /*0214*/ 	.word	0xffffffff


	//   ....[103]....
        /*0218*/ 	.word	0xffffffff


	//   ....[104]....
        /*021c*/ 	.word	0xffffffff


	//   ....[105]....
        /*0220*/ 	.word	0xffffffff


	//   ....[106]....
        /*0224*/ 	.word	0xffffffff


	//   ....[107]....
        /*0228*/ 	.word	0xffffffff


	//   ....[108]....
        /*022c*/ 	.word	0xffffffff


	//   ....[109]....
        /*0230*/ 	.word	0xffffffff


	//   ....[110]....
        /*0234*/ 	.word	0xffffffff


	//   ....[111]....
        /*0238*/ 	.word	0xffffffff


	//   ....[112]....
        /*023c*/ 	.word	0xffffffff


	//   ....[113]....
        /*0240*/ 	.word	0xffffffff


	//   ....[114]....
        /*0244*/ 	.word	0xffffffff


	//   ....[115]....
        /*0248*/ 	.word	0xffffffff


	//   ....[116]....
        /*024c*/ 	.word	0xffffffff


	//   ....[117]....
        /*0250*/ 	.word	0xffffffff


	//   ....[118]....
        /*0254*/ 	.word	0xffffffff


	//   ....[119]....
        /*0258*/ 	.word	0xffffffff


	//   ....[120]....
        /*025c*/ 	.word	0xffffffff


	//   ....[121]....
        /*0260*/ 	.word	0xffffffff


	//   ....[122]....
        /*0264*/ 	.word	0xffffffff


	//   ....[123]....
        /*0268*/ 	.word	0xffffffff


	//   ....[124]....
        /*026c*/ 	.word	0xffffffff


	//   ....[125]....
        /*0270*/ 	.word	0xffffffff


	//   ....[126]....
        /*0274*/ 	.word	0xffffffff


	//   ....[127]....
        /*0278*/ 	.word	0xffffffff


	//   ....[128]....
        /*027c*/ 	.word	0xffffffff


	//   ....[129]....
        /*0280*/ 	.word	0xffffffff


	//   ....[130]....
        /*0284*/ 	.word	0xffffffff


	//   ....[131]....
        /*0288*/ 	.word	0xffffffff


	//   ....[132]....
        /*028c*/ 	.word	0xffffffff


	//   ....[133]....
        /*0290*/ 	.word	0xffffffff


	//   ....[134]....
        /*0294*/ 	.word	0xffffffff


	//   ....[135]....
        /*0298*/ 	.word	0xffffffff


	//   ....[136]....
        /*029c*/ 	.word	0xffffffff


	//   ....[137]....
        /*02a0*/ 	.word	0xffffffff


	//   ....[138]....
        /*02a4*/ 	.word	0xffffffff


	//   ....[139]....
        /*02a8*/ 	.word	0xffffffff


	//   ....[140]....
        /*02ac*/ 	.word	0xffffffff


	//   ....[141]....
        /*02b0*/ 	.word	0xffffffff


	//   ....[142]....
        /*02b4*/ 	.word	0xffffffff


	//   ....[143]....
        /*02b8*/ 	.word	0xffffffff


	//   ....[144]....
        /*02bc*/ 	.word	0xffffffff


	//   ....[145]....
        /*02c0*/ 	.word	0xffffffff


	//   ....[146]....
        /*02c4*/ 	.word	0xffffffff


	//   ....[147]....
        /*02c8*/ 	.word	0xffffffff


	//   ....[148]....
        /*02cc*/ 	.word	0xffffffff


	//   ....[149]....
        /*02d0*/ 	.word	0xffffffff


	//   ....[150]....
        /*02d4*/ 	.word	0xffffffff


	//   ....[151]....
        /*02d8*/ 	.word	0xffffffff


	//   ....[152]....
        /*02dc*/ 	.word	0xffffffff


	//   ....[153]....
        /*02e0*/ 	.word	0xffffffff


	//   ....[154]....
        /*02e4*/ 	.word	0xffffffff


	//   ....[155]....
        /*02e8*/ 	.word	0xffffffff


	//   ....[156]....
        /*02ec*/ 	.word	0xffffffff


	//   ....[157]....
        /*02f0*/ 	.word	0xffffffff


	//   ....[158]....
        /*02f4*/ 	.word	0xffffffff


	//   ....[159]....
        /*02f8*/ 	.word	0xffffffff


	//   ....[160]....
        /*02fc*/ 	.word	0xffffffff


	//   ....[161]....
        /*0300*/ 	.word	0xffffffff


	//   ....[162]....
        /*0304*/ 	.word	0xffffffff


	//   ....[163]....
        /*0308*/ 	.word	0xffffffff


	//   ....[164]....
        /*030c*/ 	.word	0xffffffff


	//   ....[165]....
        /*0310*/ 	.word	0xffffffff


	//   ....[166]....
        /*0314*/ 	.word	0xffffffff


	//   ....[167]....
        /*0318*/ 	.word	0xffffffff


	//   ....[168]....
        /*031c*/ 	.word	0xffffffff


	//   ....[169]....
        /*0320*/ 	.word	0xffffffff


	//   ....[170]....
        /*0324*/ 	.word	0xffffffff


	//   ....[171]....
        /*0328*/ 	.word	0xffffffff


	//   ....[172]....
        /*032c*/ 	.word	0xffffffff


	//   ....[173]....
        /*0330*/ 	.word	0xffffffff


	//   ....[174]....
        /*0334*/ 	.word	0xffffffff


	//   ....[175]....
        /*0338*/ 	.word	0xffffffff


	//   ....[176]....
        /*033c*/ 	.word	0xffffffff


	//   ....[177]....
        /*0340*/ 	.word	0xffffffff


	//   ....[178]....
        /*0344*/ 	.word	0xffffffff


	//   ....[179]....
        /*0348*/ 	.word	0xffffffff


	//   ....[180]....
        /*034c*/ 	.word	0xffffffff


	//   ....[181]....
        /*0350*/ 	.word	0xffffffff


	//   ....[182]....
        /*0354*/ 	.word	0xffffffff


	//   ....[183]....
        /*0358*/ 	.word	0xffffffff


	//   ....[184]....
        /*035c*/ 	.word	0xffffffff


	//   ....[185]....
        /*0360*/ 	.word	0xffffffff


	//   ....[186]....
        /*0364*/ 	.word	0xffffffff


	//   ....[187]....
        /*0368*/ 	.word	0xffffffff


	//   ....[188]....
        /*036c*/ 	.word	0xffffffff


	//   ....[189]....
        /*0370*/ 	.word	0xffffffff


	//   ....[190]....
        /*0374*/ 	.word	0xffffffff


	//   ....[191]....
        /*0378*/ 	.word	0xffffffff


	//   ....[192]....
        /*037c*/ 	.word	0xffffffff


	//   ....[193]....
        /*0380*/ 	.word	0xffffffff


	//   ....[194]....
        /*0384*/ 	.word	0xffffffff


	//   ....[195]....
        /*0388*/ 	.word	0xffffffff


	//   ....[196]....
        /*038c*/ 	.word	0xffffffff


	//   ....[197]....
        /*0390*/ 	.word	0xffffffff


	//   ....[198]....
        /*0394*/ 	.word	0xffffffff


	//   ....[199]....
        /*0398*/ 	.word	0xffffffff


	//   ....[200]....
        /*039c*/ 	.word	0xffffffff


	//   ....[201]....
        /*03a0*/ 	.word	0xffffffff


	//   ....[202]....
        /*03a4*/ 	.word	0xffffffff


	//   ....[203]....
        /*03a8*/ 	.word	0xffffffff


	//   ....[204]....
        /*03ac*/ 	.word	0xffffffff


	//   ....[205]....
        /*03b0*/ 	.word	0xffffffff


	//   ....[206]....
        /*03b4*/ 	.word	0xffffffff


	//   ....[207]....
        /*03b8*/ 	.word	0xffffffff


	//   ....[208]....
        /*03bc*/ 	.word	0xffffffff


	//   ....[209]....
        /*03c0*/ 	.word	0xffffffff


	//   ....[210]....
        /*03c4*/ 	.word	0xffffffff


	//   ....[211]....
        /*03c8*/ 	.word	0xffffffff


	//   ....[212]....
        /*03cc*/ 	.word	0xffffffff


	//   ....[213]....
        /*03d0*/ 	.word	0xffffffff


	//   ....[214]....
        /*03d4*/ 	.word	0xffffffff


	//   ....[215]....
        /*03d8*/ 	.word	0xffffffff


	//   ....[216]....
        /*03dc*/ 	.word	0xffffffff


	//   ....[217]....
        /*03e0*/ 	.word	0xffffffff


	//   ....[218]....
        /*03e4*/ 	.word	0xffffffff


	//   ....[219]....
        /*03e8*/ 	.word	0xffffffff


	//   ....[220]....
        /*03ec*/ 	.word	0xffffffff


	//   ....[221]....
        /*03f0*/ 	.word	0xffffffff


	//   ....[222]....
        /*03f4*/ 	.word	0xffffffff


	//   ....[223]....
        /*03f8*/ 	.word	0xffffffff


	//   ....[224]....
        /*03fc*/ 	.word	0xffffffff


	//   ....[225]....
        /*0400*/ 	.word	0xffffffff


	//   ....[226]....
        /*0404*/ 	.word	0xffffffff


	//   ....[227]....
        /*0408*/ 	.word	0xffffffff


	//   ....[228]....
        /*040c*/ 	.word	0xffffffff


	//   ....[229]....
        /*0410*/ 	.word	0xffffffff


	//   ....[230]....
        /*0414*/ 	.word	0xffffffff


	//   ....[231]....
        /*0418*/ 	.word	0xffffffff


	//   ....[232]....
        /*041c*/ 	.word	0xffffffff


	//   ....[233]....
        /*0420*/ 	.word	0xffffffff


	//   ....[234]....
        /*0424*/ 	.word	0xffffffff


	//   ....[235]....
        /*0428*/ 	.word	0xffffffff


	//   ....[236]....
        /*042c*/ 	.word	0xffffffff


	//   ....[237]....
        /*0430*/ 	.word	0xffffffff


	//   ....[238]....
        /*0434*/ 	.word	0xffffffff


	//   ....[239]....
        /*0438*/ 	.word	0xffffffff


	//   ....[240]....
        /*043c*/ 	.word	0xffffffff


	//   ....[241]....
        /*0440*/ 	.word	0xffffffff


	//   ....[242]....
        /*0444*/ 	.word	0xffffffff


	//   ....[243]....
        /*0448*/ 	.word	0xffffffff


	//   ....[244]....
        /*044c*/ 	.word	0xffffffff


	//   ....[245]....
        /*0450*/ 	.word	0xffffffff


	//   ....[246]....
        /*0454*/ 	.word	0xffffffff


	//   ....[247]....
        /*0458*/ 	.word	0xffffffff


	//   ....[248]....
        /*045c*/ 	.word	0xffffffff


	//   ....[249]....
        /*0460*/ 	.word	0xffffffff


	//   ....[250]....
        /*0464*/ 	.word	0xffffffff


	//   ....[251]....
        /*0468*/ 	.word	0xffffffff


	//   ....[252]....
        /*046c*/ 	.word	0xffffffff


	//   ....[253]....
        /*0470*/ 	.word	0xffffffff


	//   ....[254]....
        /*0474*/ 	.word	0xffffffff


	//   ....[255]....
        /*0478*/ 	.word	0xffffffff


	//   ....[0]....
        /*047c*/ 	.word	0xffffffff


	//   ....[1]....
        /*0480*/ 	.word	0xffffffff


	//   ....[2]....
        /*0484*/ 	.word	0xffffffff


	//   ....[3]....
        /*0488*/ 	.word	0xffffffff


	//   ....[4]....
        /*048c*/ 	.word	0xffffffff


	//   ....[5]....
        /*0490*/ 	.word	0xffffffff


	//   ....[6]....
        /*0494*/ 	.word	0xffffffff


	//   ....[7]....
        /*0498*/ 	.word	0xffffffff


	//   ....[8]....
        /*049c*/ 	.word	0xffffffff


	//   ....[9]....
        /*04a0*/ 	.word	0xffffffff


	//   ....[10]....
        /*04a4*/ 	.word	0xffffffff


	//   ....[11]....
        /*04a8*/ 	.word	0xffffffff


	//   ....[12]....
        /*04ac*/ 	.word	0xffffffff


	//   ....[13]....
        /*04b0*/ 	.word	0xffffffff


	//   ....[14]....
        /*04b4*/ 	.word	0xffffffff


	//   ....[15]....
        /*04b8*/ 	.word	0xffffffff


	//   ....[16]....
        /*04bc*/ 	.word	0xffffffff


	//   ....[17]....
        /*04c0*/ 	.word	0xffffffff


	//   ....[18]....
        /*04c4*/ 	.word	0xffffffff


	//   ....[19]....
        /*04c8*/ 	.word	0xffffffff


	//   ....[20]....
        /*04cc*/ 	.word	0xffffffff


	//   ....[21]....
        /*04d0*/ 	.word	0xffffffff


	//   ....[22]....
        /*04d4*/ 	.word	0xffffffff


	//   ....[23]....
        /*04d8*/ 	.word	0xffffffff


	//   ....[24]....
        /*04dc*/ 	.word	0xffffffff


	//   ....[25]....
        /*04e0*/ 	.word	0xffffffff


	//   ....[26]....
        /*04e4*/ 	.word	0xffffffff


	//   ....[27]....
        /*04e8*/ 	.word	0xffffffff


	//   ....[28]....
        /*04ec*/ 	.word	0xffffffff


	//   ....[29]....
        /*04f0*/ 	.word	0xffffffff


	//   ....[30]....
        /*04f4*/ 	.word	0xffffffff


	//   ....[31]....
        /*04f8*/ 	.word	0xffffffff


	//   ....[32]....
        /*04fc*/ 	.word	0xffffffff


	//   ....[33]....
        /*0500*/ 	.word	0xffffffff


	//   ....[34]....
        /*0504*/ 	.word	0xffffffff


	//   ....[35]....
        /*0508*/ 	.word	0xffffffff


	//   ....[36]....
        /*050c*/ 	.word	0xffffffff


	//   ....[37]....
        /*0510*/ 	.word	0xffffffff


	//   ....[38]....
        /*0514*/ 	.word	0xffffffff


	//   ....[39]....
        /*0518*/ 	.word	0xffffffff


	//   ....[40]....
        /*051c*/ 	.word	0xffffffff


	//   ....[41]....
        /*0520*/ 	.word	0xffffffff


	//   ....[42]....
        /*0524*/ 	.word	0xffffffff


	//   ....[43]....
        /*0528*/ 	.word	0xffffffff


	//   ....[44]....
        /*052c*/ 	.word	0xffffffff


	//   ....[45]....
        /*0530*/ 	.word	0xffffffff


	//   ....[46]....
        /*0534*/ 	.word	0xffffffff


	//   ....[47]....
        /*0538*/ 	.word	0xffffffff


	//   ....[48]....
        /*053c*/ 	.word	0xffffffff


	//   ....[49]....
        /*0540*/ 	.word	0xffffffff


	//   ....[50]....
        /*0544*/ 	.word	0xffffffff


	//   ....[51]....
        /*0548*/ 	.word	0xffffffff


	//   ....[52]....
        /*054c*/ 	.word	0xffffffff


	//   ....[53]....
        /*0550*/ 	.word	0xffffffff


	//   ....[54]....
        /*0554*/ 	.word	0xffffffff


	//   ....[55]....
        /*0558*/ 	.word	0xffffffff


	//   ....[56]....
        /*055c*/ 	.word	0xffffffff


	//   ....[57]....
        /*0560*/ 	.word	0xffffffff


	//   ....[58]....
        /*0564*/ 	.word	0xffffffff


	//   ....[59]....
        /*0568*/ 	.word	0xffffffff


	//   ....[60]....
        /*056c*/ 	.word	0xffffffff


	//   ....[61]....
        /*0570*/ 	.word	0xffffffff


	//   ....[62]....
        /*0574*/ 	.word	0xffffffff


	//   ....[63]....
        /*0578*/ 	.word	0xffffffff


	//   ....[64]....
        /*057c*/ 	.word	0xffffffff


	//   ....[65]....
        /*0580*/ 	.word	0xffffffff


	//   ....[66]....
        /*0584*/ 	.word	0xffffffff


	//   ....[67]....
        /*0588*/ 	.word	0xffffffff


	//   ....[68]....
        /*058c*/ 	.word	0xffffffff


	//   ....[69]....
        /*0590*/ 	.word	0xffffffff


	//   ....[70]....
        /*0594*/ 	.word	0xffffffff


	//   ....[71]....
        /*0598*/ 	.word	0xffffffff


	//   ....[72]....
        /*059c*/ 	.word	0xffffffff


	//   ....[73]....
        /*05a0*/ 	.word	0xffffffff


	//   ....[74]....
        /*05a4*/ 	.word	0xffffffff


	//   ....[75]....
        /*05a8*/ 	.word	0xffffffff


	//   ....[76]....
        /*05ac*/ 	.word	0xffffffff


	//   ....[77]....
        /*05b0*/ 	.word	0xffffffff


	//   ....[78]....
        /*05b4*/ 	.word	0xffffffff


	//   ....[79]....
        /*05b8*/ 	.word	0xffffffff


	//   ....[80]....
        /*05bc*/ 	.word	0xffffffff


	//   ....[81]....
        /*05c0*/ 	.word	0xffffffff


	//   ....[82]....
        /*05c4*/ 	.word	0xffffffff


	//   ....[83]....
        /*05c8*/ 	.word	0xffffffff


	//   ....[84]....
        /*05cc*/ 	.word	0xffffffff


	//   ....[85]....
        /*05d0*/ 	.word	0xffffffff


	//   ....[86]....
        /*05d4*/ 	.word	0xffffffff


	//   ....[87]....
        /*05d8*/ 	.word	0xffffffff


	//   ....[88]....
        /*05dc*/ 	.word	0xffffffff


	//   ....[89]....
        /*05e0*/ 	.word	0xffffffff


	//   ....[90]....
        /*05e4*/ 	.word	0xffffffff


	//   ....[91]....
        /*05e8*/ 	.word	0xffffffff


	//   ....[92]....
        /*05ec*/ 	.word	0xffffffff


	//   ....[93]....
        /*05f0*/ 	.word	0xffffffff


	//   ....[94]....
        /*05f4*/ 	.word	0xffffffff


	//   ....[95]....
        /*05f8*/ 	.word	0xffffffff


	//   ....[96]....
        /*05fc*/ 	.word	0xffffffff


	//   ....[97]....
        /*0600*/ 	.word	0xffffffff


	//   ....[98]....
        /*0604*/ 	.word	0xffffffff


	//   ....[99]....
        /*0608*/ 	.word	0xffffffff


	//   ....[100]....
        /*060c*/ 	.word	0xffffffff


	//   ....[101]....
        /*0610*/ 	.word	0xffffffff


	//   ....[102]....
        /*0614*/ 	.word	0xffffffff


	//   ....[103]....
        /*0618*/ 	.word	0xffffffff


	//   ....[104]....
        /*061c*/ 	.word	0xffffffff


	//   ....[105]....
        /*0620*/ 	.word	0xffffffff


	//   ....[106]....
        /*0624*/ 	.word	0xffffffff


	//   ....[107]....
        /*0628*/ 	.word	0xffffffff


	//   ....[108]....
        /*062c*/ 	.word	0xffffffff


	//   ....[109]....
        /*0630*/ 	.word	0xffffffff


	//   ....[110]....
        /*0634*/ 	.word	0xffffffff


	//   ....[111]....
        /*0638*/ 	.word	0xffffffff


	//   ....[112]....
        /*063c*/ 	.word	0xffffffff


	//   ....[113]....
        /*0640*/ 	.word	0xffffffff


	//   ....[114]....
        /*0644*/ 	.word	0xffffffff


	//   ....[115]....
        /*0648*/ 	.word	0xffffffff


	//   ....[116]....
        /*064c*/ 	.word	0xffffffff


	//   ....[117]....
        /*0650*/ 	.word	0xffffffff


	//   ....[118]....
        /*0654*/ 	.word	0xffffffff


	//   ....[119]....
        /*0658*/ 	.word	0xffffffff


	//   ....[120]....
        /*065c*/ 	.word	0xffffffff


	//   ....[121]....
        /*0660*/ 	.word	0xffffffff


	//   ....[122]....
        /*0664*/ 	.word	0xffffffff


	//   ....[123]....
        /*0668*/ 	.word	0xffffffff


	//   ....[124]....
        /*066c*/ 	.word	0xffffffff


	//   ....[125]....
        /*0670*/ 	.word	0xffffffff


	//   ....[126]....
        /*0674*/ 	.word	0xffffffff


	//   ....[127]....
        /*0678*/ 	.word	0xffffffff


	//   ....[128]....
        /*067c*/ 	.word	0xffffffff


	//   ....[129]....
        /*0680*/ 	.word	0xffffffff


	//   ....[130]....
        /*0684*/ 	.word	0xffffffff


	//   ....[131]....
        /*0688*/ 	.word	0xffffffff


	//   ....[132]....
        /*068c*/ 	.word	0xffffffff


	//   ....[133]....
        /*0690*/ 	.word	0xffffffff


	//   ....[134]....
        /*0694*/ 	.word	0xffffffff


	//   ....[135]....
        /*0698*/ 	.word	0xffffffff


	//   ....[136]....
        /*069c*/ 	.word	0xffffffff


	//   ....[137]....
        /*06a0*/ 	.word	0xffffffff


	//   ....[138]....
        /*06a4*/ 	.word	0xffffffff


	//   ....[139]....
        /*06a8*/ 	.word	0xffffffff


	//   ....[140]....
        /*06ac*/ 	.word	0xffffffff


	//   ....[141]....
        /*06b0*/ 	.word	0xffffffff


	//   ....[142]....
        /*06b4*/ 	.word	0xffffffff


	//   ....[143]....
        /*06b8*/ 	.word	0xffffffff


	//   ....[144]....
        /*06bc*/ 	.word	0xffffffff


	//   ....[145]....
        /*06c0*/ 	.word	0xffffffff


	//   ....[146]....
        /*06c4*/ 	.word	0xffffffff


	//   ....[147]....
        /*06c8*/ 	.word	0xffffffff


	//   ....[148]....
        /*06cc*/ 	.word	0xffffffff


	//   ....[149]....
        /*06d0*/ 	.word	0xffffffff


	//   ....[150]....
        /*06d4*/ 	.word	0xffffffff


	//   ....[151]....
        /*06d8*/ 	.word	0xffffffff


	//   ....[152]....
        /*06dc*/ 	.word	0xffffffff


	//   ....[153]....
        /*06e0*/ 	.word	0xffffffff


	//   ....[154]....
        /*06e4*/ 	.word	0xffffffff


	//   ....[155]....
        /*06e8*/ 	.word	0xffffffff


	//   ....[156]....
        /*06ec*/ 	.word	0xffffffff


	//   ....[157]....
        /*06f0*/ 	.word	0xffffffff


	//   ....[158]....
        /*06f4*/ 	.word	0xffffffff


	//   ....[159]....
        /*06f8*/ 	.word	0xffffffff


	//   ....[160]....
        /*06fc*/ 	.word	0xffffffff


	//   ....[161]....
        /*0700*/ 	.word	0xffffffff


	//   ....[162]....
        /*0704*/ 	.word	0xffffffff


	//   ....[163]....
        /*0708*/ 	.word	0xffffffff


	//   ....[164]....
        /*070c*/ 	.word	0xffffffff


	//   ....[165]....
        /*0710*/ 	.word	0xffffffff


	//   ....[166]....
        /*0714*/ 	.word	0xffffffff


	//   ....[167]....
        /*0718*/ 	.word	0xffffffff


	//   ....[168]....
        /*071c*/ 	.word	0xffffffff


	//   ....[169]....
        /*0720*/ 	.word	0xffffffff


	//   ....[170]....
        /*0724*/ 	.word	0xffffffff


	//   ....[171]....
        /*0728*/ 	.word	0xffffffff


	//   ....[172]....
        /*072c*/ 	.word	0xffffffff


	//   ....[173]....
        /*0730*/ 	.word	0xffffffff


	//   ....[174]....
        /*0734*/ 	.word	0xffffffff


	//   ....[175]....
        /*0738*/ 	.word	0xffffffff


	//   ....[176]....
        /*073c*/ 	.word	0xffffffff


	//   ....[177]....
        /*0740*/ 	.word	0xffffffff


	//   ....[178]....
        /*0744*/ 	.word	0xffffffff


	//   ....[179]....
        /*0748*/ 	.word	0xffffffff


	//   ....[180]....
        /*074c*/ 	.word	0xffffffff


	//   ....[181]....
        /*0750*/ 	.word	0xffffffff


	//   ....[182]....
        /*0754*/ 	.word	0xffffffff


	//   ....[183]....
        /*0758*/ 	.word	0xffffffff


	//   ....[184]....
        /*075c*/ 	.word	0xffffffff


	//   ....[185]....
        /*0760*/ 	.word	0xffffffff


	//   ....[186]....
        /*0764*/ 	.word	0xffffffff


	//   ....[187]....
        /*0768*/ 	.word	0xffffffff


	//   ....[188]....
        /*076c*/ 	.word	0xffffffff


	//   ....[189]....
        /*0770*/ 	.word	0xffffffff


	//   ....[190]....
        /*0774*/ 	.word	0xffffffff


	//   ....[191]....
        /*0778*/ 	.word	0xffffffff


	//   ....[192]....
        /*077c*/ 	.word	0xffffffff


	//   ....[193]....
        /*0780*/ 	.word	0xffffffff


	//   ....[194]....
        /*0784*/ 	.word	0xffffffff


	//   ....[195]....
        /*0788*/ 	.word	0xffffffff


	//   ....[196]....
        /*078c*/ 	.word	0xffffffff


	//   ....[197]....
        /*0790*/ 	.word	0xffffffff


	//   ....[198]....
        /*0794*/ 	.word	0xffffffff


	//   ....[199]....
        /*0798*/ 	.word	0xffffffff


	//   ....[200]....
        /*079c*/ 	.word	0xffffffff


	//   ....[201]....
        /*07a0*/ 	.word	0xffffffff


	//   ....[202]....
        /*07a4*/ 	.word	0xffffffff


	//   ....[203]....
        /*07a8*/ 	.word	0xffffffff


	//   ....[204]....
        /*07ac*/ 	.word	0xffffffff


	//   ....[205]....
        /*07b0*/ 	.word	0xffffffff


	//   ....[206]....
        /*07b4*/ 	.word	0xffffffff


	//   ....[207]....
        /*07b8*/ 	.word	0xffffffff


	//   ....[208]....
        /*07bc*/ 	.word	0xffffffff


	//   ....[209]....
        /*07c0*/ 	.word	0xffffffff


	//   ....[210]....
        /*07c4*/ 	.word	0xffffffff


	//   ....[211]....
        /*07c8*/ 	.word	0xffffffff


	//   ....[212]....
        /*07cc*/ 	.word	0xffffffff


	//   ....[213]....
        /*07d0*/ 	.word	0xffffffff


	//   ....[214]....
        /*07d4*/ 	.word	0xffffffff


	//   ....[215]....
        /*07d8*/ 	.word	0xffffffff


	//   ....[216]....
        /*07dc*/ 	.word	0xffffffff


	//   ....[217]....
        /*07e0*/ 	.word	0xffffffff


	//   ....[218]....
        /*07e4*/ 	.word	0xffffffff


	//   ....[219]....
        /*07e8*/ 	.word	0xffffffff


	//   ....[220]....
        /*07ec*/ 	.word	0xffffffff


	//   ....[221]....
        /*07f0*/ 	.word	0xffffffff


	//   ....[222]....
        /*07f4*/ 	.word	0xffffffff


	//   ....[223]....
        /*07f8*/ 	.word	0xffffffff


	//   ....[224]....
        /*07fc*/ 	.word	0xffffffff


	//   ....[225]....
        /*0800*/ 	.word	0xffffffff


	//   ....[226]....
        /*0804*/ 	.word	0xffffffff


	//   ....[227]....
        /*0808*/ 	.word	0xffffffff


	//   ....[228]....
        /*080c*/ 	.word	0xffffffff


	//   ....[229]....
        /*0810*/ 	.word	0xffffffff


	//   ....[230]....
        /*0814*/ 	.word	0xffffffff


	//   ....[231]....
        /*0818*/ 	.word	0xffffffff


	//   ....[232]....
        /*081c*/ 	.word	0xffffffff


	//   ....[233]....
        /*0820*/ 	.word	0xffffffff


	//----- nvinfo : EIATTR_COOP_GROUP_INSTR_OFFSETS
	.align		4
.L_614:
        /*0824*/ 	.byte	0x04, 0x28
        /*0826*/ 	.short	(.L_616 - .L_615)


	//   ....[0]....
.L_615:
        /*0828*/ 	.word	0x00002560


	//   ....[1]....
        /*082c*/ 	.word	0x00002570


	//   ....[2]....
        /*0830*/ 	.word	0x000025c0


	//   ....[3]....
        /*0834*/ 	.word	0x000025f0


	//   ....[4]....
        /*0838*/ 	.word	0x00002600


	//   ....[5]....
        /*083c*/ 	.word	0x00002610


	//   ....[6]....
        /*0840*/ 	.word	0x00002630


	//   ....[7]....
        /*0844*/ 	.word	0x00002640


	//   ....[8]....
        /*0848*/ 	.word	0x00002670


	//   ....[9]....
        /*084c*/ 	.word	0x00002680


	//   ....[10]....
        /*0850*/ 	.word	0x000026e0


	//   ....[11]....
        /*0854*/ 	.word	0x000026f0


	//   ....[12]....
        /*0858*/ 	.word	0x00002700


	//   ....[13]....
        /*085c*/ 	.word	0x00002730


	//   ....[14]....
        /*0860*/ 	.word	0x00002780


	//   ....[15]....
        /*0864*/ 	.word	0x000027a0


	//   ....[16]....
        /*0868*/ 	.word	0x000027f0


	//   ....[17]....
        /*086c*/ 	.word	0x00002800


	//   ....[18]....
        /*0870*/ 	.word	0x00002810


	//   ....[19]....
        /*0874*/ 	.word	0x00002820


	//   ....[20]....
        /*0878*/ 	.word	0x00002830


	//   ....[21]....
        /*087c*/ 	.word	0x00002840


	//   ....[22]....
        /*0880*/ 	.word	0x00002850


	//   ....[23]....
        /*0884*/ 	.word	0x00002860


	//   ....[24]....
        /*0888*/ 	.word	0x000028f0


	//   ....[25]....
        /*088c*/ 	.word	0x00002900


	//   ....[26]....
        /*0890*/ 	.word	0x00002910


	//   ....[27]....
        /*0894*/ 	.word	0x00002920


	//   ....[28]....
        /*0898*/ 	.word	0x00002940


	//   ....[29]....
        /*089c*/ 	.word	0x00002950


	//   ....[30]....
        /*08a0*/ 	.word	0x00002960


	//   ....[31]....
        /*08a4*/ 	.word	0x00002970


	//   ....[32]....
        /*08a8*/ 	.word	0x00002980


	//   ....[33]....
        /*08ac*/ 	.word	0x00002990


	//   ....[34]....
        /*08b0*/ 	.word	0x000029e0


	//   ....[35]....
        /*08b4*/ 	.word	0x000029f0


	//   ....[36]....
        /*08b8*/ 	.word	0x00002a00


	//   ....[37]....
        /*08bc*/ 	.word	0x00002a10


	//   ....[38]....
        /*08c0*/ 	.word	0x00002a20


	//   ....[39]....
        /*08c4*/ 	.word	0x00002a30


	//   ....[40]....
        /*08c8*/ 	.word	0x00002a40


	//   ....[41]....
        /*08cc*/ 	.word	0x00002a50


	//   ....[42]....
        /*08d0*/ 	.word	0x00002a90


	//   ....[43]....
        /*08d4*/ 	.word	0x00002aa0


	//   ....[44]....
        /*08d8*/ 	.word	0x00002ae0


	//   ....[45]....
        /*08dc*/ 	.word	0x00002af0


	//   ....[46]....
        /*08e0*/ 	.word	0x00002b00


	//   ....[47]....
        /*08e4*/ 	.word	0x00002b10


	//   ....[48]....
        /*08e8*/ 	.word	0x00002b30


	//   ....[49]....
        /*08ec*/ 	.word	0x00002b40


	//   ....[50]....
        /*08f0*/ 	.word	0x00002b50


	//   ....[51]....
        /*08f4*/ 	.word	0x00002b60


	//   ....[52]....
        /*08f8*/ 	.word	0x00002b70


	//   ....[53]....
        /*08fc*/ 	.word	0x00002b80


	//   ....[54]....
        /*0900*/ 	.word	0x00002b90


	//   ....[55]....
        /*0904*/ 	.word	0x00002ba0


	//   ....[56]....
        /*0908*/ 	.word	0x00002bf0


	//   ....[57]....
        /*090c*/ 	.word	0x00002c00


	//   ....[58]....
        /*0910*/ 	.word	0x00002c10


	//   ....[59]....
        /*0914*/ 	.word	0x00002c20


	//   ....[60]....
        /*0918*/ 	.word	0x00002c30


	//   ....[61]....
        /*091c*/ 	.word	0x00002c40


	//   ....[62]....
        /*0920*/ 	.word	0x00002c50


	//   ....[63]....
        /*0924*/ 	.word	0x00002c60


	//   ....[64]....
        /*0928*/ 	.word	0x00002d80


	//   ....[65]....
        /*092c*/ 	.word	0x00002da0


	//   ....[66]....
        /*0930*/ 	.word	0x00002db0


	//   ....[67]....
        /*0934*/ 	.word	0x00002dc0


	//   ....[68]....
        /*0938*/ 	.word	0x00002dd0


	//   ....[69]....
        /*093c*/ 	.word	0x00002de0


	//   ....[70]....
        /*0940*/ 	.word	0x00002df0


	//   ....[71]....
        /*0944*/ 	.word	0x00002e00


	//   ....[72]....
        /*0948*/ 	.word	0x00002e10


	//   ....[73]....
        /*094c*/ 	.word	0x00002e20


	//   ....[74]....
        /*0950*/ 	.word	0x00002e30


	//   ....[75]....
        /*0954*/ 	.word	0x00002e40


	//   ....[76]....
        /*0958*/ 	.word	0x00002e50


	//   ....[77]....
        /*095c*/ 	.word	0x00002e60


	//   ....[78]....
        /*0960*/ 	.word	0x00002f10


	//   ....[79]....
        /*0964*/ 	.word	0x00002f30


	//   ....[80]....
        /*0968*/ 	.word	0x00002f60


	//   ....[81]....
        /*096c*/ 	.word	0x00002f70


	//   ....[82]....
        /*0970*/ 	.word	0x00002f80


	//   ....[83]....
        /*0974*/ 	.word	0x00002f90


	//   ....[84]....
        /*0978*/ 	.word	0x00003010


	//   ....[85]....
        /*097c*/ 	.word	0x00003020


	//   ....[86]....
        /*0980*/ 	.word	0x00003030


	//   ....[87]....
        /*0984*/ 	.word	0x00003040


	//   ....[88]....
        /*0988*/ 	.word	0x00003050


	//   ....[89]....
        /*098c*/ 	.word	0x00003060


	//   ....[90]....
        /*0990*/ 	.word	0x00003070


	//   ....[91]....
        /*0994*/ 	.word	0x00003080


	//   ....[92]....
        /*0998*/ 	.word	0x00003090


	//   ....[93]....
        /*099c*/ 	.word	0x000030a0


	//   ....[94]....
        /*09a0*/ 	.word	0x000030b0


	//   ....[95]....
        /*09a4*/ 	.word	0x000030c0


	//   ....[96]....
        /*09a8*/ 	.word	0x000030d0


	//   ....[97]....
        /*09ac*/ 	.word	0x000030e0


	//   ....[98]....
        /*09b0*/ 	.word	0x000073c0


	//   ....[99]....
        /*09b4*/ 	.word	0x000073f0


	//   ....[100]....
        /*09b8*/ 	.word	0x00007400


	//   ....[101]....
        /*09bc*/ 	.word	0x00007410


	//   ....[102]....
        /*09c0*/ 	.word	0x00007420


	//   ....[103]....
        /*09c4*/ 	.word	0x00007430


	//   ....[104]....
        /*09c8*/ 	.word	0x00007440


	//   ....[105]....
        /*09cc*/ 	.word	0x00007450


	//   ....[106]....
        /*09d0*/ 	.word	0x00007460


	//   ....[107]....
        /*09d4*/ 	.word	0x00007470


	//   ....[108]....
        /*09d8*/ 	.word	0x000074a0


	//   ....[109]....
        /*09dc*/ 	.word	0x000074b0


	//   ....[110]....
        /*09e0*/ 	.word	0x000074c0


	//   ....[111]....
        /*09e4*/ 	.word	0x000074d0


	//   ....[112]....
        /*09e8*/ 	.word	0x000074e0


	//   ....[113]....
        /*09ec*/ 	.word	0x000074f0


	//   ....[114]....
        /*09f0*/ 	.word	0x00007500


	//   ....[115]....
        /*09f4*/ 	.word	0x00007510


	//   ....[116]....
        /*09f8*/ 	.word	0x00007520


	//   ....[117]....
        /*09fc*/ 	.word	0x00007530


	//   ....[118]....
        /*0a00*/ 	.word	0x00007550


	//   ....[119]....
        /*0a04*/ 	.word	0x00007560


	//   ....[120]....
        /*0a08*/ 	.word	0x00007570


	//   ....[121]....
        /*0a0c*/ 	.word	0x00007580


	//   ....[122]....
        /*0a10*/ 	.word	0x000075b0


	//   ....[123]....
        /*0a14*/ 	.word	0x000075c0


	//   ....[124]....
        /*0a18*/ 	.word	0x000075d0


	//   ....[125]....
        /*0a1c*/ 	.word	0x000075e0


	//   ....[126]....
        /*0a20*/ 	.word	0x000075f0


	//   ....[127]....
        /*0a24*/ 	.word	0x00007600


	//   ....[128]....
        /*0a28*/ 	.word	0x00007610


	//   ....[129]....
        /*0a2c*/ 	.word	0x00007620


	//   ....[130]....
        /*0a30*/ 	.word	0x000076a0


	//   ....[131]....
        /*0a34*/ 	.word	0x000076d0


	//   ....[132]....
        /*0a38*/ 	.word	0x00007720


	//   ....[133]....
        /*0a3c*/ 	.word	0x00007730


	//   ....[134]....
        /*0a40*/ 	.word	0x00007740


	//   ....[135]....
        /*0a44*/ 	.word	0x00007750


	//   ....[136]....
        /*0a48*/ 	.word	0x00007760


	//   ....[137]....
        /*0a4c*/ 	.word	0x00007770


	//   ....[138]....
        /*0a50*/ 	.word	0x00007780


	//   ....[139]....
        /*0a54*/ 	.word	0x00007790


	//   ....[140]....
        /*0a58*/ 	.word	0x000077a0


	//   ....[141]....
        /*0a5c*/ 	.word	0x000077b0


	//   ....[142]....
        /*0a60*/ 	.word	0x000077c0


	//   ....[143]....
        /*0a64*/ 	.word	0x000077d0


	//   ....[144]....
        /*0a68*/ 	.word	0x00007810


	//   ....[145]....
        /*0a6c*/ 	.word	0x00007820


	//   ....[146]....
        /*0a70*/ 	.word	0x00007830


	//   ....[147]....
        /*0a74*/ 	.word	0x00007840


	//   ....[148]....
        /*0a78*/ 	.word	0x00007850


	//   ....[149]....
        /*0a7c*/ 	.word	0x00007860


	//   ....[150]....
        /*0a80*/ 	.word	0x00007880


	//   ....[151]....
        /*0a84*/ 	.word	0x00007890


	//   ....[152]....
        /*0a88*/ 	.word	0x000078b0


	//   ....[153]....
        /*0a8c*/ 	.word	0x000078c0


	//   ....[154]....
        /*0a90*/ 	.word	0x00007970


	//   ....[155]....
        /*0a94*/ 	.word	0x00007990


	//   ....[156]....
        /*0a98*/ 	.word	0x00007a10


	//   ....[157]....
        /*0a9c*/ 	.word	0x00007a30


	//   ....[158]....
        /*0aa0*/ 	.word	0x00007a60


	//   ....[159]....
        /*0aa4*/ 	.word	0x00007a90


	//   ....[160]....
        /*0aa8*/ 	.word	0x00007aa0


	//   ....[161]....
        /*0aac*/ 	.word	0x00007ab0


	//   ....[162]....
        /*0ab0*/ 	.word	0x00007ac0


	//   ....[163]....
        /*0ab4*/ 	.word	0x00007ad0


	//   ....[164]....
        /*0ab8*/ 	.word	0x00007ae0


	//   ....[165]....
        /*0abc*/ 	.word	0x00007af0


	//   ....[166]....
        /*0ac0*/ 	.word	0x00007b00


	//   ....[167]....
        /*0ac4*/ 	.word	0x00007b20


	//   ....[168]....
        /*0ac8*/ 	.word	0x00007b30


	//   ....[169]....
        /*0acc*/ 	.word	0x00007b40


	//   ....[170]....
        /*0ad0*/ 	.word	0x00007b50


	//   ....[171]....
        /*0ad4*/ 	.word	0x00007b60


	//   ....[172]....
        /*0ad8*/ 	.word	0x00007b70


	//   ....[173]....
        /*0adc*/ 	.word	0x00007b80


	//   ....[174]....
        /*0ae0*/ 	.word	0x00007bf0


	//   ....[175]....
        /*0ae4*/ 	.word	0x00007c70


	//   ....[176]....
        /*0ae8*/ 	.word	0x00007d20


	//   ....[177]....
        /*0aec*/ 	.word	0x00007d30


	//   ....[178]....
        /*0af0*/ 	.word	0x00007d40


	//   ....[179]....
        /*0af4*/ 	.word	0x00007d50


	//   ....[180]....
        /*0af8*/ 	.word	0x00007d60


	//   ....[181]....
        /*0afc*/ 	.word	0x00007d70


	//   ....[182]....
        /*0b00*/ 	.word	0x00007d80


	//   ....[183]....
        /*0b04*/ 	.word	0x00007d90


	//   ....[184]....
        /*0b08*/ 	.word	0x00007da0


	//   ....[185]....
        /*0b0c*/ 	.word	0x00007db0


	//   ....[186]....
        /*0b10*/ 	.word	0x00007dc0


	//   ....[187]....
        /*0b14*/ 	.word	0x00007dd0


	//   ....[188]....
        /*0b18*/ 	.word	0x00007de0


	//   ....[189]....
        /*0b1c*/ 	.word	0x00007df0


	//   ....[190]....
        /*0b20*/ 	.word	0x00007e00


	//   ....[191]....
        /*0b24*/ 	.word	0x00007e10


	//   ....[192]....
        /*0b28*/ 	.word	0x00007e20


	//   ....[193]....
        /*0b2c*/ 	.word	0x00007e30


	//   ....[194]....
        /*0b30*/ 	.word	0x00007e40


	//   ....[195]....
        /*0b34*/ 	.word	0x00007e50


	//   ....[196]....
        /*0b38*/ 	.word	0x0000c010


	//   ....[197]....
        /*0b3c*/ 	.word	0x0000c040


	//   ....[198]....
        /*0b40*/ 	.word	0x0000c050


	//   ....[199]....
        /*0b44*/ 	.word	0x0000c060


	//   ....[200]....
        /*0b48*/ 	.word	0x0000c070


	//   ....[201]....
        /*0b4c*/ 	.word	0x0000c080


	//   ....[202]....
        /*0b50*/ 	.word	0x0000c090


	//   ....[203]....
        /*0b54*/ 	.word	0x0000c0a0


	//   ....[204]....
        /*0b58*/ 	.word	0x0000c0b0


	//   ....[205]....
        /*0b5c*/ 	.word	0x0000c0c0


	//   ....[206]....
        /*0b60*/ 	.word	0x0000c0f0


	//   ....[207]....
        /*0b64*/ 	.word	0x0000c100


	//   ....[208]....
        /*0b68*/ 	.word	0x0000c110


	//   ....[209]....
        /*0b6c*/ 	.word	0x0000c120


	//   ....[210]....
        /*0b70*/ 	.word	0x0000c130


	//   ....[211]....
        /*0b74*/ 	.word	0x0000c140


	//   ....[212]....
        /*0b78*/ 	.word	0x0000c150


	//   ....[213]....
        /*0b7c*/ 	.word	0x0000c160


	//   ....[214]....
        /*0b80*/ 	.word	0x0000c170


	//   ....[215]....
        /*0b84*/ 	.word	0x0000c180


	//   ....[216]....
        /*0b88*/ 	.word	0x0000c1a0


	//   ....[217]....
        /*0b8c*/ 	.word	0x0000c1b0


	//   ....[218]....
        /*0b90*/ 	.word	0x0000c1c0


	//   ....[219]....
        /*0b94*/ 	.word	0x0000c1d0


	//   ....[220]....
        /*0b98*/ 	.word	0x0000c200


	//   ....[221]....
        /*0b9c*/ 	.word	0x0000c210


	//   ....[222]....
        /*0ba0*/ 	.word	0x0000c220


	//   ....[223]....
        /*0ba4*/ 	.word	0x0000c230


	//   ....[224]....
        /*0ba8*/ 	.word	0x0000c240


	//   ....[225]....
        /*0bac*/ 	.word	0x0000c250


	//   ....[226]....
        /*0bb0*/ 	.word	0x0000c260


	//   ....[227]....
        /*0bb4*/ 	.word	0x0000c270


	//   ....[228]....
        /*0bb8*/ 	.word	0x0000c2f0


	//   ....[229]....
        /*0bbc*/ 	.word	0x0000c320


	//   ....[230]....
        /*0bc0*/ 	.word	0x0000c370


	//   ....[231]....
        /*0bc4*/ 	.word	0x0000c380


	//   ....[232]....
        /*0bc8*/ 	.word	0x0000c390


	//   ....[233]....
        /*0bcc*/ 	.word	0x0000c3a0


	//   ....[234]....
        /*0bd0*/ 	.word	0x0000c3b0


	//   ....[235]....
        /*0bd4*/ 	.word	0x0000c3c0


	//   ....[236]....
        /*0bd8*/ 	.word	0x0000c3d0


	//   ....[237]....
        /*0bdc*/ 	.word	0x0000c3e0


	//   ....[238]....
        /*0be0*/ 	.word	0x0000c3f0


	//   ....[239]....
        /*0be4*/ 	.word	0x0000c400


	//   ....[240]....
        /*0be8*/ 	.word	0x0000c410


	//   ....[241]....
        /*0bec*/ 	.word	0x0000c420


	//   ....[242]....
        /*0bf0*/ 	.word	0x0000c460


	//   ....[243]....
        /*0bf4*/ 	.word	0x0000c470


	//   ....[244]....
        /*0bf8*/ 	.word	0x0000c480


	//   ....[245]....
        /*0bfc*/ 	.word	0x0000c490


	//   ....[246]....
        /*0c00*/ 	.word	0x0000c4a0


	//   ....[247]....
        /*0c04*/ 	.word	0x0000c4b0


	//   ....[248]....
        /*0c08*/ 	.word	0x0000c4d0


	//   ....[249]....
        /*0c0c*/ 	.word	0x0000c4e0


	//   ....[250]....
        /*0c10*/ 	.word	0x0000c500


	//   ....[251]....
        /*0c14*/ 	.word	0x0000c510


	//   ....[252]....
        /*0c18*/ 	.word	0x0000c5c0


	//   ....[253]....
        /*0c1c*/ 	.word	0x0000c5e0


	//   ....[254]....
        /*0c20*/ 	.word	0x0000c660


	//   ....[255]....
        /*0c24*/ 	.word	0x0000c680


	//   ....[0]....
        /*0c28*/ 	.word	0x0000c6b0


	//   ....[1]....
        /*0c2c*/ 	.word	0x0000c6e0


	//   ....[2]....
        /*0c30*/ 	.word	0x0000c6f0


	//   ....[3]....
        /*0c34*/ 	.word	0x0000c700


	//   ....[4]....
        /*0c38*/ 	.word	0x0000c710


	//   ....[5]....
        /*0c3c*/ 	.word	0x0000c720


	//   ....[6]....
        /*0c40*/ 	.word	0x0000c730


	//   ....[7]....
        /*0c44*/ 	.word	0x0000c740


	//   ....[8]....
        /*0c48*/ 	.word	0x0000c750


	//   ....[9]....
        /*0c4c*/ 	.word	0x0000c770


	//   ....[10]....
        /*0c50*/ 	.word	0x0000c780


	//   ....[11]....
        /*0c54*/ 	.word	0x0000c790


	//   ....[12]....
        /*0c58*/ 	.word	0x0000c7a0


	//   ....[13]....
        /*0c5c*/ 	.word	0x0000c7b0


	//   ....[14]....
        /*0c60*/ 	.word	0x0000c7c0


	//   ....[15]....
        /*0c64*/ 	.word	0x0000c7d0


	//   ....[16]....
        /*0c68*/ 	.word	0x0000c840


	//   ....[17]....
        /*0c6c*/ 	.word	0x0000c8c0


	//   ....[18]....
        /*0c70*/ 	.word	0x0000c970


	//   ....[19]....
        /*0c74*/ 	.word	0x0000c980


	//   ....[20]....
        /*0c78*/ 	.word	0x0000c990


	//   ....[21]....
        /*0c7c*/ 	.word	0x0000c9a0


	//   ....[22]....
        /*0c80*/ 	.word	0x0000c9b0


	//   ....[23]....
        /*0c84*/ 	.word	0x0000c9c0


	//   ....[24]....
        /*0c88*/ 	.word	0x0000c9d0


	//   ....[25]....
        /*0c8c*/ 	.word	0x0000c9e0


	//   ....[26]....
        /*0c90*/ 	.word	0x0000c9f0


	//   ....[27]....
        /*0c94*/ 	.word	0x0000ca00


	//   ....[28]....
        /*0c98*/ 	.word	0x0000ca10


	//   ....[29]....
        /*0c9c*/ 	.word	0x0000ca20


	//   ....[30]....
        /*0ca0*/ 	.word	0x0000ca30


	//   ....[31]....
        /*0ca4*/ 	.word	0x0000ca40


	//   ....[32]....
        /*0ca8*/ 	.word	0x0000ca50


	//   ....[33]....
        /*0cac*/ 	.word	0x0000ca60


	//   ....[34]....
        /*0cb0*/ 	.word	0x0000ca70


	//   ....[35]....
        /*0cb4*/ 	.word	0x0000ca80


	//   ....[36]....
        /*0cb8*/ 	.word	0x0000ca90


	//   ....[37]....
        /*0cbc*/ 	.word	0x0000caa0


	//   ....[38]....
        /*0cc0*/ 	.word	0x00010c60


	//   ....[39]....
        /*0cc4*/ 	.word	0x00010c90


	//   ....[40]....
        /*0cc8*/ 	.word	0x00010ca0


	//   ....[41]....
        /*0ccc*/ 	.word	0x00010cb0


	//   ....[42]....
        /*0cd0*/ 	.word	0x00010cc0


	//   ....[43]....
        /*0cd4*/ 	.word	0x00010cd0


	//   ....[44]....
        /*0cd8*/ 	.word	0x00010ce0


	//   ....[45]....
        /*0cdc*/ 	.word	0x00010cf0


	//   ....[46]....
        /*0ce0*/ 	.word	0x00010d00


	//   ....[47]....
        /*0ce4*/ 	.word	0x00010d10


	//   ....[48]....
        /*0ce8*/ 	.word	0x00010d40


	//   ....[49]....
        /*0cec*/ 	.word	0x00010d50


	//   ....[50]....
        /*0cf0*/ 	.word	0x00010d60


	//   ....[51]....
        /*0cf4*/ 	.word	0x00010d70


	//   ....[52]....
        /*0cf8*/ 	.word	0x00010d80


	//   ....[53]....
        /*0cfc*/ 	.word	0x00010d90


	//   ....[54]....
        /*0d00*/ 	.word	0x00010da0


	//   ....[55]....
        /*0d04*/ 	.word	0x00010db0


	//   ....[56]....
        /*0d08*/ 	.word	0x00010dc0


	//   ....[57]....
        /*0d0c*/ 	.word	0x00010dd0


	//   ....[58]....
        /*0d10*/ 	.word	0x00010df0


	//   ....[59]....
        /*0d14*/ 	.word	0x00010e00


	//   ....[60]....
        /*0d18*/ 	.word	0x00010e10


	//   ....[61]....
        /*0d1c*/ 	.word	0x00010e20


	//   ....[62]....
        /*0d20*/ 	.word	0x00010e50


	//   ....[63]....
        /*0d24*/ 	.word	0x00010e60


	//   ....[64]....
        /*0d28*/ 	.word	0x00010e70


	//   ....[65]....
        /*0d2c*/ 	.word	0x00010e80


	//   ....[66]....
        /*0d30*/ 	.word	0x00010e90


	//   ....[67]....
        /*0d34*/ 	.word	0x00010ea0


	//   ....[68]....
        /*0d38*/ 	.word	0x00010eb0


	//   ....[69]....
        /*0d3c*/ 	.word	0x00010ec0


	//   ....[70]....
        /*0d40*/ 	.word	0x00010f40


	//   ....[71]....
        /*0d44*/ 	.word	0x00010f70


	//   ....[72]....
        /*0d48*/ 	.word	0x00010fc0


	//   ....[73]....
        /*0d4c*/ 	.word	0x00010fd0


	//   ....[74]....
        /*0d50*/ 	.word	0x00010fe0


	//   ....[75]....
        /*0d54*/ 	.word	0x00010ff0


	//   ....[76]....
        /*0d58*/ 	.word	0x00011000


	//   ....[77]....
        /*0d5c*/ 	.word	0x00011010


	//   ....[78]....
        /*0d60*/ 	.word	0x00011020


	//   ....[79]....
        /*0d64*/ 	.word	0x00011030


	//   ....[80]....
        /*0d68*/ 	.word	0x00011040


	//   ....[81]....
        /*0d6c*/ 	.word	0x00011050


	//   ....[82]....
        /*0d70*/ 	.word	0x00011060


	//   ....[83]....
        /*0d74*/ 	.word	0x00011070


	//   ....[84]....
        /*0d78*/ 	.word	0x000110b0


	//   ....[85]....
        /*0d7c*/ 	.word	0x000110c0


	//   ....[86]....
        /*0d80*/ 	.word	0x000110d0


	//   ....[87]....
        /*0d84*/ 	.word	0x000110e0


	//   ....[88]....
        /*0d88*/ 	.word	0x000110f0


	//   ....[89]....
        /*0d8c*/ 	.word	0x00011100


	//   ....[90]....
        /*0d90*/ 	.word	0x00011120


	//   ....[91]....
        /*0d94*/ 	.word	0x00011130


	//   ....[92]....
        /*0d98*/ 	.word	0x00011150


	//   ....[93]....
        /*0d9c*/ 	.word	0x00011160


	//   ....[94]....
        /*0da0*/ 	.word	0x00011210


	//   ....[95]....
        /*0da4*/ 	.word	0x00011230


	//   ....[96]....
        /*0da8*/ 	.word	0x000112b0


	//   ....[97]....
        /*0dac*/ 	.word	0x000112d0


	//   ....[98]....
        /*0db0*/ 	.word	0x00011300


	//   ....[99]....
        /*0db4*/ 	.word	0x00011330


	//   ....[100]....
        /*0db8*/ 	.word	0x00011340


	//   ....[101]....
        /*0dbc*/ 	.word	0x00011350


	//   ....[102]....
        /*0dc0*/ 	.word	0x00011360


	//   ....[103]....
        /*0dc4*/ 	.word	0x00011370


	//   ....[104]....
        /*0dc8*/ 	.word	0x00011380


	//   ....[105]....
        /*0dcc*/ 	.word	0x00011390


	//   ....[106]....
        /*0dd0*/ 	.word	0x000113a0


	//   ....[107]....
        /*0dd4*/ 	.word	0x000113c0


	//   ....[108]....
        /*0dd8*/ 	.word	0x000113d0


	//   ....[109]....
        /*0ddc*/ 	.word	0x000113e0


	//   ....[110]....
        /*0de0*/ 	.word	0x000113f0


	//   ....[111]....
        /*0de4*/ 	.word	0x00011400


	//   ....[112]....
        /*0de8*/ 	.word	0x00011410


	//   ....[113]....
        /*0dec*/ 	.word	0x00011420


	//   ....[114]....
        /*0df0*/ 	.word	0x00011490


	//   ....[115]....
        /*0df4*/ 	.word	0x00011510


	//   ....[116]....
        /*0df8*/ 	.word	0x000115c0


	//   ....[117]....
        /*0dfc*/ 	.word	0x000115d0


	//   ....[118]....
        /*0e00*/ 	.word	0x000115e0


	//   ....[119]....
        /*0e04*/ 	.word	0x000115f0


	//   ....[120]....
        /*0e08*/ 	.word	0x00011600


	//   ....[121]....
        /*0e0c*/ 	.word	0x00011610


	//   ....[122]....
        /*0e10*/ 	.word	0x00011620


	//   ....[123]....
        /*0e14*/ 	.word	0x00011630


	//   ....[124]....
        /*0e18*/ 	.word	0x00011640


	//   ....[125]....
        /*0e1c*/ 	.word	0x00011650


	//   ....[126]....
        /*0e20*/ 	.word	0x00011660


	//   ....[127]....
        /*0e24*/ 	.word	0x00011670


	//   ....[128]....
        /*0e28*/ 	.word	0x00011680


	//   ....[129]....
        /*0e2c*/ 	.word	0x00011690


	//   ....[130]....
        /*0e30*/ 	.word	0x000116a0


	//   ....[131]....
        /*0e34*/ 	.word	0x000116b0


	//   ....[132]....
        /*0e38*/ 	.word	0x000116c0


	//   ....[133]....
        /*0e3c*/ 	.word	0x000116d0


	//   ....[134]....
        /*0e40*/ 	.word	0x000116e0


	//   ....[135]....
        /*0e44*/ 	.word	0x000116f0


	//   ....[136]....
        /*0e48*/ 	.word	0x000158b0


	//   ....[137]....
        /*0e4c*/ 	.word	0x000158e0


	//   ....[138]....
        /*0e50*/ 	.word	0x000158f0


	//   ....[139]....
        /*0e54*/ 	.word	0x00015900


	//   ....[140]....
        /*0e58*/ 	.word	0x00015910


	//   ....[141]....
        /*0e5c*/ 	.word	0x00015920


	//   ....[142]....
        /*0e60*/ 	.word	0x00015930


	//   ....[143]....
        /*0e64*/ 	.word	0x00015940


	//   ....[144]....
        /*0e68*/ 	.word	0x00015950


	//   ....[145]....
        /*0e6c*/ 	.word	0x00015960


	//   ....[146]....
        /*0e70*/ 	.word	0x00015990


	//   ....[147]....
        /*0e74*/ 	.word	0x000159a0


	//   ....[148]....
        /*0e78*/ 	.word	0x000159b0


	//   ....[149]....
        /*0e7c*/ 	.word	0x000159c0


	//   ....[150]....
        /*0e80*/ 	.word	0x000159d0


	//   ....[151]....
        /*0e84*/ 	.word	0x000159e0


	//   ....[152]....
        /*0e88*/ 	.word	0x000159f0


	//   ....[153]....
        /*0e8c*/ 	.word	0x00015a00


	//   ....[154]....
        /*0e90*/ 	.word	0x00015a10


	//   ....[155]....
        /*0e94*/ 	.word	0x00015a20


	//   ....[156]....
        /*0e98*/ 	.word	0x00015a30


	//   ....[157]....
        /*0e9c*/ 	.word	0x00015a40


	//   ....[158]....
        /*0ea0*/ 	.word	0x00015a80


	//   ....[159]....
        /*0ea4*/ 	.word	0x00015a90


	//   ....[160]....
        /*0ea8*/ 	.word	0x00015aa0


	//   ....[161]....
        /*0eac*/ 	.word	0x00015ab0


	//   ....[162]....
        /*0eb0*/ 	.word	0x00015ac0


	//   ....[163]....
        /*0eb4*/ 	.word	0x00015ad0


	//   ....[164]....
        /*0eb8*/ 	.word	0x00015ae0


	//   ....[165]....
        /*0ebc*/ 	.word	0x00015af0


	//   ....[166]....
        /*0ec0*/ 	.word	0x00015b00


	//   ....[167]....
        /*0ec4*/ 	.word	0x00015b10


	//   ....[168]....
        /*0ec8*/ 	.word	0x00015ba0


	//   ....[169]....
        /*0ecc*/ 	.word	0x00015bd0


	//   ....[170]....
        /*0ed0*/ 	.word	0x00015c20


	//   ....[171]....
        /*0ed4*/ 	.word	0x00015c30


	//   ....[172]....
        /*0ed8*/ 	.word	0x00015c40


	//   ....[173]....
        /*0edc*/ 	.word	0x00015c50


	//   ....[174]....
        /*0ee0*/ 	.word	0x00015c60


	//   ....[175]....
        /*0ee4*/ 	.word	0x00015c70


	//   ....[176]....
        /*0ee8*/ 	.word	0x00015c80


	//   ....[177]....
        /*0eec*/ 	.word	0x00015c90


	//   ....[178]....
        /*0ef0*/ 	.word	0x00015ca0


	//   ....[179]....
        /*0ef4*/ 	.word	0x00015cb0


	//   ....[180]....
        /*0ef8*/ 	.word	0x00015d00


	//   ....[181]....
        /*0efc*/ 	.word	0x00015d10


	//   ....[182]....
        /*0f00*/ 	.word	0x00015d20


	//   ....[183]....
        /*0f04*/ 	.word	0x00015d30


	//   ....[184]....
        /*0f08*/ 	.word	0x00015d40


	//   ....[185]....
        /*0f0c*/ 	.word	0x00015d50


	//   ....[186]....
        /*0f10*/ 	.word	0x00015d60


	//   ....[187]....
        /*0f14*/ 	.word	0x00015d70


	//   ....[188]....
        /*0f18*/ 	.word	0x00015d90


	//   ....[189]....
        /*0f1c*/ 	.word	0x00015da0


	//   ....[190]....
        /*0f20*/ 	.word	0x00015dc0


	//   ....[191]....
        /*0f24*/ 	.word	0x00015dd0


	//   ....[192]....
        /*0f28*/ 	.word	0x00015e50


	//   ....[193]....
        /*0f2c*/ 	.word	0x00015e80


	//   ....[194]....
        /*0f30*/ 	.word	0x00015f20


	//   ....[195]....
        /*0f34*/ 	.word	0x00015f40


	//   ....[196]....
        /*0f38*/ 	.word	0x00015f70


	//   ....[197]....
        /*0f3c*/ 	.word	0x00015fa0


	//   ....[198]....
        /*0f40*/ 	.word	0x00015fb0


	//   ....[199]....
        /*0f44*/ 	.word	0x00015fc0


	//   ....[200]....
        /*0f48*/ 	.word	0x00015fd0


	//   ....[201]....
        /*0f4c*/ 	.word	0x00015fe0


	//   ....[202]....
        /*0f50*/ 	.word	0x00015ff0


	//   ....[203]....
        /*0f54*/ 	.word	0x00016010


	//   ....[204]....
        /*0f58*/ 	.word	0x00016020


	//   ....[205]....
        /*0f5c*/ 	.word	0x00016030


	//   ....[206]....
        /*0f60*/ 	.word	0x00016040


	//   ....[207]....
        /*0f64*/ 	.word	0x00016050


	//   ....[208]....
        /*0f68*/ 	.word	0x00016060


	//   ....[209]....
        /*0f6c*/ 	.word	0x00016070


	//   ....[210]....
        /*0f70*/ 	.word	0x00016080


	//   ....[211]....
        /*0f74*/ 	.word	0x00016090


	//   ....[212]....
        /*0f78*/ 	.word	0x00016100


	//   ....[213]....
        /*0f7c*/ 	.word	0x00016160


	//   ....[214]....
        /*0f80*/ 	.word	0x00016210


	//   ....[215]....
        /*0f84*/ 	.word	0x00016220


	//   ....[216]....
        /*0f88*/ 	.word	0x00016230


	//   ....[217]....
        /*0f8c*/ 	.word	0x00016240


	//   ....[218]....
        /*0f90*/ 	.word	0x00016250


	//   ....[219]....
        /*0f94*/ 	.word	0x00016260


	//   ....[220]....
        /*0f98*/ 	.word	0x00016270


	//   ....[221]....
        /*0f9c*/ 	.word	0x00016280


	//   ....[222]....
        /*0fa0*/ 	.word	0x00016290


	//   ....[223]....
        /*0fa4*/ 	.word	0x000162a0


	//   ....[224]....
        /*0fa8*/ 	.word	0x000162b0


	//   ....[225]....
        /*0fac*/ 	.word	0x000162c0


	//   ....[226]....
        /*0fb0*/ 	.word	0x000162d0


	//   ....[227]....
        /*0fb4*/ 	.word	0x000162e0


	//   ....[228]....
        /*0fb8*/ 	.word	0x000162f0


	//   ....[229]....
        /*0fbc*/ 	.word	0x00016300


	//   ....[230]....
        /*0fc0*/ 	.word	0x00016310


	//   ....[231]....
        /*0fc4*/ 	.word	0x00016320


	//   ....[232]....
        /*0fc8*/ 	.word	0x00016330


	//   ....[233]....
        /*0fcc*/ 	.word	0x00016340


	//----- nvinfo : EIATTR_EXIT_INSTR_OFFSETS
	.align		4
.L_616:
        /*0fd0*/ 	.byte	0x04, 0x1c
        /*0fd2*/ 	.short	(.L_618 - .L_617)


	//   ....[0]....
.L_617:
        /*0fd4*/ 	.word	0x0001f120


	//   ....[1]....
        /*0fd8*/ 	.word	0x00021570


	//   ....[2]....
        /*0fdc*/ 	.word	0x00021600


	//----- nvinfo : EIATTR_MAX_THREADS
	.align		4
.L_618:
        /*0fe0*/ 	.byte	0x04, 0x05
        /*0fe2*/ 	.short	(.L_620 - .L_619)
.L_619:
        /*0fe4*/ 	.word	0x00000040
        /*0fe8*/ 	.word	0x00000001
        /*0fec*/ 	.word	0x00000001


	//----- nvinfo : EIATTR_CRS_STACK_SIZE
	.align		4
.L_620:
        /*0ff0*/ 	.byte	0x04, 0x1e
        /*0ff2*/ 	.short	(.L_622 - .L_621)
.L_621:
        /*0ff4*/ 	.word	0x00000000


	//----- nvinfo : EIATTR_CBANK_PARAM_SIZE
	.align		4
.L_622:
        /*0ff8*/ 	.byte	0x03, 0x19
        /*0ffa*/ 	.short	0x0028


	//----- nvinfo : EIATTR_PARAM_CBANK
	.align		4
        /*0ffc*/ 	.byte	0x04, 0x0a
        /*0ffe*/ 	.short	(.L_624 - .L_623)
	.align		4
.L_623:
        /*1000*/ 	.word	index@(.nv.constant0._ZN17fastertransformer38beam_online_softmax_topk_stage2_kernelI6__halfLi64ELi64EEEvPKfS3_PiPT_ii)
        /*1004*/ 	.short	0x0210
        /*1006*/ 	.short	0x0028


	//----- nvinfo : EIATTR_SW_WAR
	.align		4
.L_624:
        /*1008*/ 	.byte	0x04, 0x36
        /*100a*/ 	.short	(.L_626 - .L_625)
.L_625:
        /*100c*/ 	.word	0x00000008
.L_626:


//--------------------- .nv.info._ZN17fastertransformer38beam_online_softmax_topk_stage2_kernelI6__halfLi64ELi32EEEvPKfS3_PiPT_ii --------------------------
	.section	.nv.info._ZN17fastertransformer38beam_online_softmax_topk_stage2_kernelI6__halfLi64ELi32EEEvPKfS3_PiPT_ii,"",@"SHT_CUDA_INFO"
	.sectionflags	@""
	.align	4


	//----- nvinfo : EIATTR_CUDA_API_VERSION
	.align		4
        /*0000*/ 	.byte	0x04, 0x37
        /*0002*/ 	.short	(.L_628 - .L_627)
.L_627:
        /*0004*/ 	.word	0x00000082


	//----- nvinfo : EIATTR_KPARAM_INFO
	.align		4
.L_628:
        /*0008*/ 	.byte	0x04, 0x17
        /*000a*/ 	.short	(.L_630 - .L_629)
.L_629:
        /*000c*/ 	.word	0x00000000
        /*0010*/ 	.short	0x0005
        /*0012*/ 	.short	0x0024
        /*0014*/ 	.byte	0x00, 0xf0, 0x11, 0x00


	//----- nvinfo : EIATTR_KPARAM_INFO
	.align		4
.L_630:
        /*0018*/ 	.byte	0x04, 0x17
        /*001a*/ 	.short	(.L_632 - .L_631)
.L_631:
        /*001c*/ 	.word	0x00000000
        /*0020*/ 	.short	0x0004
        /*0022*/ 	.short	0x0020
        /*0024*/ 	.byte	0x00, 0xf0, 0x11, 0x00


	//----- nvinfo : EIATTR_KPARAM_INFO
	.align		4
.L_632:
        /*0028*/ 	.byte	0x04, 0x17
        /*002a*/ 	.short	(.L_634 - .L_633)
.L_633:
        /*002c*/ 	.word	0x00000000
        /*0030*/ 	.short	0x0003
        /*0032*/ 	.short	0x0018
        /*0034*/ 	.byte	0x00, 0xf0, 0x21, 0x00


	//----- nvinfo : EIATTR_KPARAM_INFO
	.align		4
.L_634:
        /*0038*/ 	.byte	0x04, 0x17
        /*003a*/ 	.short	(.L_636 - .L_635)
.L_635:
        /*003c*/ 	.word	0x00000000
        /*0040*/ 	.short	0x0002
        /*0042*/ 	.short	0x0010
        /*0044*/ 	.byte	0x00, 0xf0, 0x21, 0x00


	//----- nvinfo : EIATTR_KPARAM_INFO
	.align		4
.L_636:
        /*0048*/ 	.byte	0x04, 0x17
        /*004a*/ 	.short	(.L_638 - .L_637)
.L_637:
        /*004c*/ 	.word	0x00000000
        /*0050*/ 	.short	0x0001
        /*0052*/ 	.short	0x0008
        /*0054*/ 	.byte	0x00, 0xf0, 0x21, 0x00


	//----- nvinfo : EIATTR_KPARAM_INFO
	.align		4
.L_638:
        /*0058*/ 	.byte	0x04, 0x17
        /*005a*/ 	.short	(.L_640 - .L_639)
.L_639:
        /*005c*/ 	.word	0x00000000
        /*0060*/ 	.short	0x0000
        /*0062*/ 	.short	0x0000
        /*0064*/ 	.byte	0x00, 0xf0, 0x21, 0x00


	//----- nvinfo : EIATTR_SPARSE_MMA_MASK
	.align		4
.L_640:
        /*0068*/ 	.byte	0x03, 0x50
        /*006a*/ 	.short	0x0000


	//----- nvinfo : EIATTR_MAXREG_COUNT
	.align		4
        /*006c*/ 	.byte	0x03, 0x1b
        /*006e*/ 	.short	0x00ff


	//----- nvinfo : EIATTR_NUM_BARRIERS
	.align		4
        /*0070*/ 	.byte	0x02, 0x4c
        /*0072*/ 	.byte	0x01
	.zero		1


	//----- nvinfo : EIATTR_MERCURY_ISA_VERSION
	.align		4
        /*0074*/ 	.byte	0x03, 0x5f
        /*0076*/ 	.short	0x0101


	//----- nvinfo : EIATTR_COOP_GROUP_MASK_REGIDS
	.align		4
        /*0078*/ 	.byte	0x04, 0x29
        /*007a*/ 	.short	(.L_642 - .L_641)


	//   ....[0]....
.L_641:
        /*007c*/ 	.word	0xffffffff


	//   ....[1]....
        /*0080*/ 	.word	0xffffffff


	//   ....[2]....
        /*0084*/ 	.word	0xffffffff


	//   ....[3]....
        /*0088*/ 	.word	0xffffffff


	//   ....[4]....
        /*008c*/ 	.word	0xffffffff


	//   ....[5]....
        /*0090*/ 	.word	0xffffffff


	//   ....[6]....
        /*0094*/ 	.word	0xffffffff


	//   ....[7]....
        /*0098*/ 	.word	0xffffffff


	//   ....[8]....
        /*009c*/ 	.word	0xffffffff


	//   ....[9]....
        /*00a0*/ 	.word	0xffffffff


	//   ....[10]....
        /*00a4*/ 	.word	0xffffffff


	//   ....[11]....
        /*00a8*/ 	.word	0xffffffff


	//   ....[12]....
        /*00ac*/ 	.word	0xffffffff


	//   ....[13]....
        /*00b0*/ 	.word	0xffffffff


	//   ....[14]....
        /*00b4*/ 	.word	0xffffffff


	//   ....[15]....
        /*00b8*/ 	.word	0xffffffff


	//   ....[16]....
        /*00bc*/ 	.word	0xffffffff


	//   ....[17]....
        /*00c0*/ 	.word	0xffffffff


	//   ....[18]....
        /*00c4*/ 	.word	0xffffffff


	//   ....[19]....
        /*00c8*/ 	.word	0xffffffff


	//   ....[20]....
        /*00cc*/ 	.word	0xffffffff


	//   ....[21]....
        /*00d0*/ 	.word	0xffffffff


	//   ....[22]....
        /*00d4*/ 	.word	0xffffffff


	//   ....[23]....
        /*00d8*/ 	.word	0xffffffff


	//   ....[24]....
        /*00dc*/ 	.word	0xffffffff


	//   ....[25]....
        /*00e0*/ 	.word	0xffffffff


	//   ....[26]....
        /*00e4*/ 	.word	0xffffffff


	//   ....[27]....
        /*00e8*/ 	.word	0xffffffff


	//   ....[28]....
        /*00ec*/ 	.word	0xffffffff


	//   ....[29]....
        /*00f0*/ 	.word	0xffffffff


	//   ....[30]....
        /*00f4*/ 	.word	0xffffffff


	//   ....[31]....
        /*00f8*/ 	.word	0xffffffff


	//   ....[32]....
        /*00fc*/ 	.word	0xffffffff


	//   ....[33]....
        /*0100*/ 	.word	0xffffffff


	//   ....[34]....
        /*0104*/ 	.word	0xffffffff


	//   ....[35]....
        /*0108*/ 	.word	0xffffffff


	//   ....[36]....
        /*010c*/ 	.word	0xffffffff


	//   ....[37]....
        /*0110*/ 	.word	0xffffffff


	//   ....[38]....
        /*0114*/ 	.word	0xffffffff


	//   ....[39]....
        /*0118*/ 	.word	0xffffffff


	//   ....[40]....
        /*011c*/ 	.word	0xffffffff


	//   ....[41]....
        /*0120*/ 	.word	0xffffffff


	//   ....[42]....
        /*0124*/ 	.word	0xffffffff


	//   ....[43]....
        /*0128*/ 	.word	0xffffffff


	//   ....[44]....
        /*012c*/ 	.word	0xffffffff


	//   ....[45]....
        /*0130*/ 	.word	0xffffffff


	//   ....[46]....
        /*0134*/ 	.word	0xffffffff


	//   ....[47]....
        /*0138*/ 	.word	0xffffffff


	//   ....[48]....
        /*013c*/ 	.word	0xffffffff


	//   ....[49]....
        /*0140*/ 	.word	0xffffffff


	//   ....[50]....
        /*0144*/ 	.word	0xffffffff


	//   ....[51]....
        /*0148*/ 	.word	0xffffffff


	//   ....[52]....
        /*014c*/ 	.word	0xffffffff


	//   ....[53]....
        /*0150*/ 	.word	0xffffffff


	//   ....[54]....
        /*0154*/ 	.word	0xffffffff


	//   ....[55]....
        /*0158*/ 	.word	0xffffffff


	//   ....[56]....
        /*015c*/ 	.word	0xffffffff


	//   ....[57]....
        /*0160*/ 	.word	0xffffffff


	//   ....[58]....
        /*0164*/ 	.word	0xffffffff


	//   ....[59]....
        /*0168*/ 	.word	0xffffffff


	//   ....[60]....
        /*016c*/ 	.word	0xffffffff


	//   ....[61]....
        /*0170*/ 	.word	0xffffffff


	//   ....[62]....
        /*0174*/ 	.word	0xffffffff


	//   ....[63]....
        /*0178*/ 	.word	0xffffffff


	//   ....[64]....
        /*017c*/ 	.word	0xffffffff


	//   ....[65]....
        /*0180*/ 	.word	0xffffffff


	//   ....[66]....
        /*0184*/ 	.word	0xffffffff


	//   ....[67]....
        /*0188*/ 	.word	0xffffffff


	//   ....[68]....
        /*018c*/ 	.word	0xffffffff


	//   ....[69]....
        /*0190*/ 	.word	0xffffffff


	//   ....[70]....
        /*0194*/ 	.word	0xffffffff


	//   ....[71]....
        /*0198*/ 	.word	0xffffffff


	//   ....[72]....
        /*019c*/ 	.word	0xffffffff


	//   ....[73]....
        /*01a0*/ 	.word	0xffffffff


	//   ....[74]....
        /*01a4*/ 	.word	0xffffffff


	//   ....[75]....
        /*01a8*/ 	.word	0xffffffff


	//   ....[76]....
        /*01ac*/ 	.word	0xffffffff


	//   ....[77]....
        /*01b0*/ 	.word	0xffffffff


	//   ....[78]....
        /*01b4*/ 	.word	0xffffffff


	//   ....[79]....
        /*01b8*/ 	.word	0xffffffff


	//   ....[80]....
        /*01bc*/ 	.word	0xffffffff


	//   ....[81]....
        /*01c0*/ 	.word	0xffffffff


	//   ....[82]....
        /*01c4*/ 	.word	0xffffffff


	//   ....[83]....
        /*01c8*/ 	.word	0xffffffff


	//   ....[84]....
        /*01cc*/ 	.word	0xffffffff


	//   ....[85]....
        /*01d0*/ 	.word	0xffffffff


	//   ....[86]....
        /*01d4*/ 	.word	0xffffffff


	//   ....[87]....
        /*01d8*/ 	.word	0xffffffff


	//   ....[88]....
        /*01dc*/ 	.word	0xffffffff


	//   ....[89]....
        /*01e0*/ 	.word	0xffffffff


	//   ....[90]....
        /*01e4*/ 	.word	0xffffffff


	//   ....[91]....
        /*01e8*/ 	.word	0xffffffff


	//   ....[92]....
        /*01ec*/ 	.word	0xffffffff


	//   ....[93]....
        /*01f0*/ 	.word	0xffffffff


	//   ....[94]....
        /*01f4*/ 	.word	0xffffffff


	//   ....[95]....
        /*01f8*/ 	.word	0xffffffff


	//   ....[96]....
        /*01fc*/ 	.word	0xffffffff


	//   ....[97]....
        /*0200*/ 	.word	0xffffffff


	//   ....[98]....
        /*0204*/ 	.word	0xffffffff


	//   ....[99]....
        /*0208*/ 	.word	0xffffffff


	//   ....[100]....
        /*020c*/ 	.word	0xffffffff


	//   ....[101]....
        /*0210*/ 	.word	0xffffffff


	//   ....[102]....
        /*0214*/ 	.word	0xffffffff


	//   ....[103]....
        /*0218*/ 	.word	0xffffffff


	//   ....[104]....
        /*021c*/ 	.word	0xffffffff


	//   ....[105]....
        /*0220*/ 	.word	0xffffffff


	//   ....[106]....
        /*0224*/ 	.word	0xffffffff


	//   ....[107]....
        /*0228*/ 	.word	0xffffffff


	//   ....[108]....
        /*022c*/ 	.word	0xffffffff


	//   ....[109]....
        /*0230*/ 	.word	0xffffffff


	//   ....[110]....
        /*0234*/ 	.word	0xffffffff


	//   ....[111]....
        /*0238*/ 	.word	0xffffffff


	//   ....[112]....
        /*023c*/ 	.word	0xffffffff


	//   ....[113]....
        /*0240*/ 	.word	0xffffffff


	//   ....[114]....
        /*0244*/ 	.word	0xffffffff


	//   ....[115]....
        /*0248*/ 	.word	0xffffffff


	//   ....[116]....
        /*024c*/ 	.word	0xffffffff


	//   ....[117]....
        /*0250*/ 	.word	0xffffffff


	//   ....[118]....
        /*0254*/ 	.word	0xffffffff


	//   ....[119]....
        /*0258*/ 	.word	0xffffffff


	//   ....[120]....
        /*025c*/ 	.word	0xffffffff


	//   ....[121]....
        /*0260*/ 	.word	0xffffffff


	//   ....[122]....
        /*0264*/ 	.word	0xffffffff


	//   ....[123]....
        /*0268*/ 	.word	0xffffffff


	//   ....[124]....
        /*026c*/ 	.word	0xffffffff


	//   ....[125]....
        /*0270*/ 	.word	0xffffffff


	//   ....[126]....
        /*0274*/ 	.word	0xffffffff


	//   ....[127]....
        /*0278*/ 	.word	0xffffffff


	//   ....[128]....
        /*027c*/ 	.word	0xffffffff


	//   ....[129]....
        /*0280*/ 	.word	0xffffffff


	//   ....[130]....
        /*0284*/ 	.word	0xffffffff


	//   ....[131]....
        /*0288*/ 	.word	0xffffffff


	//   ....[132]....
        /*028c*/ 	.word	0xffffffff


	//   ....[133]....
        /*0290*/ 	.word	0xffffffff


	//   ....[134]....
        /*0294*/ 	.word	0xffffffff


	//   ....[135]....
        /*0298*/ 	.word	0xffffffff


	//   ....[136]....
        /*029c*/ 	.word	0xffffffff


	//   ....[137]....
        /*02a0*/ 	.word	0xffffffff


	//   ....[138]....
        /*02a4*/ 	.word	0xffffffff


	//   ....[139]....
        /*02a8*/ 	.word	0xffffffff


	//   ....[140]....
        /*02ac*/ 	.word	0xffffffff


	//   ....[141]....
        /*02b0*/ 	.word	0xffffffff


	//   ....[142]....
        /*02b4*/ 	.word	0xffffffff


	//   ....[143]....
        /*02b8*/ 	.word	0xffffffff


	//   ....[144]....
        /*02bc*/ 	.word	0xffffffff


	//   ....[145]....
        /*02c0*/ 	.word	0xffffffff


	//   ....[146]....
        /*02c4*/ 	.word	0xffffffff


	//   ....[147]....
        /*02c8*/ 	.word	0xffffffff


	//   ....[148]....
        /*02cc*/ 	.word	0xffffffff


	//   ....[149]....
        /*02d0*/ 	.word	0xffffffff


	//   ....[150]....
        /*02d4*/ 	.word	0xffffffff


	//   ....[151]....
        /*02d8*/ 	.word	0xffffffff


	//   ....[152]....
        /*02dc*/ 	.word	0xffffffff


	//   ....[153]....
        /*02e0*/ 	.word	0xffffffff


	//   ....[154]....
        /*02e4*/ 	.word	0xffffffff


	//   ....[155]....
        /*02e8*/ 	.word	0xffffffff


	//   ....[156]....
        /*02ec*/ 	.word	0xffffffff


	//   ....[157]....
        /*02f0*/ 	.word	0xffffffff


	//   ....[158]....
        /*02f4*/ 	.word	0xffffffff


	//   ....[159]....
        /*02f8*/ 	.word	0xffffffff


	//   ....[160]....
        /*02fc*/ 	.word	0xffffffff


	//   ....[161]....
        /*0300*/ 	.word	0xffffffff


	//   ....[162]....
        /*0304*/ 	.word	0xffffffff


	//   ....[163]....
        /*0308*/ 	.word	0xffffffff


	//   ....[164]....
        /*030c*/ 	.word	0xffffffff


	//   ....[165]....
        /*0310*/ 	.word	0xffffffff


	//   ....[166]....
        /*0314*/ 	.word	0xffffffff


	//   ....[167]....
        /*0318*/ 	.word	0xffffffff


	//   ....[168]....
        /*031c*/ 	.word	0xffffffff


	//   ....[169]....
        /*0320*/ 	.word	0xffffffff


	//   ....[170]....
        /*0324*/ 	.word	0xffffffff


	//   ....[171]....
        /*0328*/ 	.word	0xffffffff


	//   ....[172]....
        /*032c*/ 	.word	0xffffffff


	//   ....[173]....
        /*0330*/ 	.word	0xffffffff


	//   ....[174]....
        /*0334*/ 	.word	0xffffffff


	//   ....[175]....
        /*0338*/ 	.word	0xffffffff


	//   ....[176]....
        /*033c*/ 	.word	0xffffffff


	//   ....[177]....
        /*0340*/ 	.word	0xffffffff


	//   ....[178]....
        /*0344*/ 	.word	0xffffffff


	//   ....[179]....
        /*0348*/ 	.word	0xffffffff


	//   ....[180]....
        /*034c*/ 	.word	0xffffffff


	//   ....[181]....
        /*0350*/ 	.word	0xffffffff


	//   ....[182]....
        /*0354*/ 	.word	0xffffffff


	//   ....[183]....
        /*0358*/ 	.word	0xffffffff


	//   ....[184]....
        /*035c*/ 	.word	0xffffffff


	//   ....[185]....
        /*0360*/ 	.word	0xffffffff


	//   ....[186]....
        /*0364*/ 	.word	0xffffffff


	//   ....[187]....
        /*0368*/ 	.word	0xffffffff


	//   ....[188]....
        /*036c*/ 	.word	0xffffffff


	//   ....[189]....
        /*0370*/ 	.word	0xffffffff


	//   ....[190]....
        /*0374*/ 	.word	0xffffffff


	//   ....[191]....
        /*0378*/ 	.word	0xffffffff


	//   ....[192]....
        /*037c*/ 	.word	0xffffffff


	//   ....[193]....
        /*0380*/ 	.word	0xffffffff


	//   ....[194]....
        /*0384*/ 	.word	0xffffffff


	//   ....[195]....
        /*0388*/ 	.word	0xffffffff


	//   ....[196]....
        /*038c*/ 	.word	0xffffffff


	//   ....[197]....
        /*0390*/ 	.word	0xffffffff


	//   ....[198]....
        /*0394*/ 	.word	0xffffffff


	//   ....[199]....
        /*0398*/ 	.word	0xffffffff


	//   ....[200]....
        /*039c*/ 	.word	0xffffffff


	//   ....[201]....
        /*03a0*/ 	.word	0xffffffff


	//   ....[202]....
        /*03a4*/ 	.word	0xffffffff


	//   ....[203]....
        /*03a8*/ 	.word	0xffffffff


	//   ....[204]....
        /*03ac*/ 	.word	0xffffffff


	//   ....[205]....
        /*03b0*/ 	.word	0xffffffff


	//   ....[206]....
        /*03b4*/ 	.word	0xffffffff


	//   ....[207]....
        /*03b8*/ 	.word	0xffffffff


	//   ....[208]....
        /*03bc*/ 	.word	0xffffffff


	//   ....[209]....
        /*03c0*/ 	.word	0xffffffff


	//   ....[210]....
        /*03c4*/ 	.word	0xffffffff


	//   ....[211]....
        /*03c8*/ 	.word	0xffffffff


	//   ....[212]....
        /*03cc*/ 	.word	0xffffffff


	//   ....[213]....
        /*03d0*/ 	.word	0xffffffff


	//   ....[214]....
        /*03d4*/ 	.word	0xffffffff


	//   ....[215]....
        /*03d8*/ 	.word	0xffffffff


	//   ....[216]....
        /*03dc*/ 	.word	0xffffffff


	//   ....[217]....
        /*03e0*/ 	.word	0xffffffff


	//   ....[218]....
        /*03e4*/ 	.word	0xffffffff


	//   ....[219]....
        /*03e8*/ 	.word	0xffffffff


	//   ....[220]....
        /*03ec*/ 	.word	0xffffffff


	//   ....[221]....
        /*03f0*/ 	.word	0xffffffff


	//   ....[222]....
        /*03f4*/ 	.word	0xffffffff


	//   ....[223]....
        /*03f8*/ 	.word	0xffffffff


	//   ....[224]....
        /*03fc*/ 	.word	0xffffffff


	//   ....[225]....
        /*0400*/ 	.word	0xffffffff


	//   ....[226]....
        /*0404*/ 	.word	0xffffffff


	//   ....[227]....
        /*0408*/ 	.word	0xffffffff


	//   ....[228]....
        /*040c*/ 	.word	0xffffffff


	//   ....[229]....
        /*0410*/ 	.word	0xffffffff


	//   ....[230]....
        /*0414*/ 	.word	0xffffffff


	//   ....[231]....
        /*0418*/ 	.word	0xffffffff


	//   ....[232]....
        /*041c*/ 	.word	0xffffffff


	//   ....[233]....
        /*0420*/ 	.word	0xffffffff


	//   ....[234]....
        /*0424*/ 	.word	0xffffffff


	//   ....[235]....
        /*0428*/ 	.word	0xffffffff


	//   ....[236]....
        /*042c*/ 	.word	0xffffffff


	//   ....[237]....
        /*0430*/ 	.word	0xffffffff


	//   ....[238]....
        /*0434*/ 	.word	0xffffffff


	//   ....[239]....
        /*0438*/ 	.word	0xffffffff


	//   ....[240]....
        /*043c*/ 	.word	0xffffffff


	//   ....[241]....
        /*0440*/ 	.word	0xffffffff


	//   ....[242]....
        /*0444*/ 	.word	0xffffffff


	//   ....[243]....
        /*0448*/ 	.word	0xffffffff


	//   ....[244]....
        /*044c*/ 	.word	0xffffffff


	//   ....[245]....
        /*0450*/ 	.word	0xffffffff


	//   ....[246]....
        /*0454*/ 	.word	0xffffffff


	//   ....[247]....
        /*0458*/ 	.word	0xffffffff


	//   ....[248]....
        /*045c*/ 	.word	0xffffffff


	//   ....[249]....
        /*0460*/ 	.word	0xffffffff


	//   ....[250]....
        /*0464*/ 	.word	0xffffffff


	//   ....[251]....
        /*0468*/ 	.word	0xffffffff


	//   ....[252]....
        /*046c*/ 	.word	0xffffffff


	//   ....[253]....
        /*0470*/ 	.word	0xffffffff


	//   ....[254]....
        /*0474*/ 	.word	0xffffffff


	//   ....[255]....
        /*0478*/ 	.word	0xffffffff


	//   ....[0]....
        /*047c*/ 	.word	0xffffffff


	//   ....[1]....
        /*0480*/ 	.word	0xffffffff


	//   ....[2]....
        /*0484*/ 	.word	0xffffffff


	//   ....[3]....
        /*0488*/ 	.word	0xffffffff


	//   ....[4]....
        /*048c*/ 	.word	0xffffffff


	//   ....[5]....
        /*0490*/ 	.word	0xffffffff


	//   ....[6]....
        /*0494*/ 	.word	0xffffffff


	//   ....[7]....
        /*0498*/ 	.word	0xffffffff


	//   ....[8]....
        /*049c*/ 	.word	0xffffffff


	//   ....[9]....
        /*04a0*/ 	.word	0xffffffff


	//   ....[10]....
        /*04a4*/ 	.word	0xffffffff


	//   ....[11]....
        /*04a8*/ 	.word	0xffffffff


	//   ....[12]....
        /*04ac*/ 	.word	0xffffffff


	//   ....[13]....
        /*04b0*/ 	.word	0xffffffff


	//   ....[14]....
        /*04b4*/ 	.word	0xffffffff


	//   ....[15]....
        /*04b8*/ 	.word	0xffffffff


	//   ....[16]....
        /*04bc*/ 	.word	0xffffffff


	//   ....[17]....
        /*04c0*/ 	.word	0xffffffff


	//   ....[18]....
        /*04c4*/ 	.word	0xffffffff


	//   ....[19]....
        /*04c8*/ 	.word	0xffffffff


	//   ....[20]....
        /*04cc*/ 	.word	0xffffffff


	//   ....[21]....
        /*04d0*/ 	.word	0xffffffff


	//   ....[22]....
        /*04d4*/ 	.word	0xffffffff


	//   ....[23]....
        /*04d8*/ 	.word	0xffffffff


	//   ....[24]....
        /*04dc*/ 	.word	0xffffffff


	//   ....[25]....
        /*04e0*/ 	.word	0xffffffff


	//   ....[26]....
        /*04e4*/ 	.word	0xffffffff


	//   ....[27]....
        /*04e8*/ 	.word	0xffffffff


	//   ....[28]....
        /*04ec*/ 	.word	0xffffffff


	//   ....[29]....
        /*04f0*/ 	.word	0xffffffff


	//   ....[30]....
        /*04f4*/ 	.word	0xffffffff


	//   ....[31]....
        /*04f8*/ 	.word	0xffffffff


	//   ....[32]....
        /*04fc*/ 	.word	0xffffffff


	//   ....[33]....
        /*0500*/ 	.word	0xffffffff


	//   ....[34]....
        /*0504*/ 	.word	0xffffffff


	//   ....[35]....
        /*0508*/ 	.word	0xffffffff


	//   ....[36]....
        /*050c*/ 	.word	0xffffffff


	//   ....[37]....
        /*0510*/ 	.word	0xffffffff


	//   ....[38]....
        /*0514*/ 	.word	0xffffffff


	//   ....[39]....
        /*0518*/ 	.word	0xffffffff


	//   ....[40]....
        /*051c*/ 	.word	0xffffffff


	//   ....[41]....
        /*0520*/ 	.word	0xffffffff


	//   ....[42]....
        /*0524*/ 	.word	0xffffffff


	//   ....[43]....
        /*0528*/ 	.word	0xffffffff


	//   ....[44]....
        /*052c*/ 	.word	0xffffffff


	//   ....[45]....
        /*0530*/ 	.word	0xffffffff


	//   ....[46]....
        /*0534*/ 	.word	0xffffffff


	//   ....[47]....
        /*0538*/ 	.word	0xffffffff


	//   ....[48]....
        /*053c*/ 	.word	0xffffffff


	//   ....[49]....
        /*0540*/ 	.word	0xffffffff


	//   ....[50]....
        /*0544*/ 	.word	0xffffffff


	//   ....[51]....
        /*0548*/ 	.word	0xffffffff


	//   ....[52]....
        /*054c*/ 	.word	0xffffffff


	//   ....[53]....
        /*0550*/ 	.word	0xffffffff


	//   ....[54]....
        /*0554*/ 	.word	0xffffffff


	//   ....[55]....
        /*0558*/ 	.word	0xffffffff


	//   ....[56]....
        /*055c*/ 	.word	0xffffffff


	//   ....[57]....
        /*0560*/ 	.word	0xffffffff


	//   ....[58]....
        /*0564*/ 	.word	0xffffffff


	//   ....[59]....
        /*0568*/ 	.word	0xffffffff


	//   ....[60]....
        /*056c*/ 	.word	0xffffffff


	//   ....[61]....
        /*0570*/ 	.word	0xffffffff


	//   ....[62]....
        /*0574*/ 	.word	0xffffffff


	//   ....[63]....
        /*0578*/ 	.word	0xffffffff


	//   ....[64]....
        /*057c*/ 	.word	0xffffffff


	//   ....[65]....
        /*0580*/ 	.word	0xffffffff


	//   ....[66]....
        /*0584*/ 	.word	0xffffffff


	//   ....[67]....
        /*0588*/ 	.word	0xffffffff


	//   ....[68]....
        /*058c*/ 	.word	0xffffffff


	//   ....[69]....
        /*0590*/ 	.word	0xffffffff


	//   ....[70]....
        /*0594*/ 	.word	0xffffffff


	//   ....[71]....
        /*0598*/ 	.word	0xffffffff


	//   ....[72]....
        /*059c*/ 	.word	0xffffffff


	//   ....[73]....
        /*05a0*/ 	.word	0xffffffff


	//   ....[74]....
        /*05a4*/ 	.word	0xffffffff


	//   ....[75]....
        /*05a8*/ 	.word	0xffffffff


	//   ....[76]....
        /*05ac*/ 	.word	0xffffffff


	//   ....[77]....
        /*05b0*/ 	.word	0xffffffff


	//   ....[78]....
        /*05b4*/ 	.word	0xffffffff


	//   ....[79]....
        /*05b8*/ 	.word	0xffffffff


	//   ....[80]....
        /*05bc*/ 	.word	0xffffffff


	//   ....[81]....
        /*05c0*/ 	.word	0xffffffff


	//   ....[82]....
        /*05c4*/ 	.word	0xffffffff


	//   ....[83]....
        /*05c8*/ 	.word	0xffffffff


	//   ....[84]....
        /*05cc*/ 	.word	0xffffffff


	//   ....[85]....
        /*05d0*/ 	.word	0xffffffff


	//   ....[86]....
        /*05d4*/ 	.word	0xffffffff


	//   ....[87]....
        /*05d8*/ 	.word	0xffffffff


	//   ....[88]....
        /*05dc*/ 	.word	0xffffffff


	//   ....[89]....
        /*05e0*/ 	.word	0xffffffff


	//   ....[90]....
        /*05e4*/ 	.word	0xffffffff


	//   ....[91]....
        /*05e8*/ 	.word	0xffffffff


	//   ....[92]....
        /*05ec*/ 	.word	0xffffffff


	//   ....[93]....
        /*05f0*/ 	.word	0xffffffff


	//   ....[94]....
        /*05f4*/ 	.word	0xffffffff


	//   ....[95]....
        /*05f8*/ 	.word	0xffffffff


	//   ....[96]....
        /*05fc*/ 	.word	0xffffffff


	//   ....[97]....
        /*0600*/ 	.word	0xffffffff


	//   ....[98]....
        /*0604*/ 	.word	0xffffffff


	//   ....[99]....
        /*0608*/ 	.word	0xffffffff


	//   ....[100]....
        /*060c*/ 	.word	0xffffffff


	//   ....[101]....
        /*0610*/ 	.word	0xffffffff


	//   ....[102]....
        /*0614*/ 	.word	0xffffffff


	//   ....[103]....
        /*0618*/ 	.word	0xffffffff


	//   ....[104]....
        /*061c*/ 	.word	0xffffffff


	//   ....[105]....
        /*0620*/ 	.word	0xffffffff


	//   ....[106]....
        /*0624*/ 	.word	0xffffffff


	//   ....[107]....
        /*0628*/ 	.word	0xffffffff


	//   ....[108]....
        /*062c*/ 	.word	0xffffffff


	//   ....[109]....
        /*0630*/ 	.word	0xffffffff


	//   ....[110]....
        /*0634*/ 	.word	0xffffffff


	//   ....[111]....
        /*0638*/ 	.word	0xffffffff


	//   ....[112]....
        /*063c*/ 	.word	0xffffffff


	//   ....[113]....
        /*0640*/ 	.word	0xffffffff


	//   ....[114]....
        /*0644*/ 	.word	0xffffffff


	//   ....[115]....
        /*0648*/ 	.word	0xffffffff


	//   ....[116]....
        /*064c*/ 	.word	0xffffffff


	//   ....[117]....
        /*0650*/ 	.word	0xffffffff


	//   ....[118]....
        /*0654*/ 	.word	0xffffffff


	//   ....[119]....
        /*0658*/ 	.word	0xffffffff


	//   ....[120]....
        /*065c*/ 	.word	0xffffffff


	//   ....[121]....
        /*0660*/ 	.word	0xffffffff


	//   ....[122]....
        /*0664*/ 	.word	0xffffffff


	//   ....[123]....
        /*0668*/ 	.word	0xffffffff


	//   ....[124]....
        /*066c*/ 	.word	0xffffffff


	//   ....[125]....
        /*0670*/ 	.word	0xffffffff


	//   ....[126]....
        /*0674*/ 	.word	0xffffffff


	//   ....[127]....
        /*0678*/ 	.word	0xffffffff


	//   ....[128]....
        /*067c*/ 	.word	0xffffffff


	//   ....[129]....
        /*0680*/ 	.word	0xffffffff


	//   ....[130]....
        /*0684*/ 	.word	0xffffffff


	//   ....[131]....
        /*0688*/ 	.word	0xffffffff


	//   ....[132]....
        /*068c*/ 	.word	0xffffffff


	//   ....[133]....
        /*0690*/ 	.word	0xffffffff


	//   ....[134]....
        /*0694*/ 	.word	0xffffffff


	//   ....[135]....
        /*0698*/ 	.word	0xffffffff


	//   ....[136]....
        /*069c*/ 	.word	0xffffffff


	//   ....[137]....
        /*06a0*/ 	.word	0xffffffff


	//   ....[138]....
        /*06a4*/ 	.word	0xffffffff


	//   ....[139]....
        /*06a8*/ 	.word	0xffffffff


	//   ....[140]....
        /*06ac*/ 	.word	0xffffffff


	//   ....[141]....
        /*06b0*/ 	.word	0xffffffff


	//   ....[142]....
        /*06b4*/ 	.word	0xffffffff


	//   ....[143]....
        /*06b8*/ 	.word	0xffffffff


	//   ....[144]....
        /*06bc*/ 	.word	0xffffffff


	//   ....[145]....
        /*06c0*/ 	.word	0xffffffff


	//   ....[146]....
        /*06c4*/ 	.word	0xffffffff


	//   ....[147]....
        /*06c8*/ 	.word	0xffffffff


	//   ....[148]....
        /*06cc*/ 	.word	0xffffffff


	//   ....[149]....
        /*06d0*/ 	.word	0xffffffff


	//   ....[150]....
        /*06d4*/ 	.word	0xffffffff


	//   ....[151]....
        /*06d8*/ 	.word	0xffffffff


	//   ....[152]....
        /*06dc*/ 	.word	0xffffffff


	//   ....[153]....
        /*06e0*/ 	.word	0xffffffff


	//   ....[154]....
        /*06e4*/ 	.word	0xffffffff


	//   ....[155]....
        /*06e8*/ 	.word	0xffffffff


	//   ....[156]....
        /*06ec*/ 	.word	0xffffffff


	//   ....[157]....
        /*06f0*/ 	.word	0xffffffff


	//   ....[158]....
        /*06f4*/ 	.word	0xffffffff


	//   ....[159]....
        /*06f8*/ 	.word	0xffffffff


	//   ....[160]....
        /*06fc*/ 	.word	0xffffffff


	//   ....[161]....
        /*0700*/ 	.word	0xffffffff


	//   ....[162]....
        /*0704*/ 	.word	0xffffffff


	//   ....[163]....
        /*0708*/ 	.word	0xffffffff


	//   ....[164]....
        /*070c*/ 	.word	0xffffffff


	//   ....[165]....
        /*0710*/ 	.word	0xffffffff


	//   ....[166]....
        /*0714*/ 	.word	0xffffffff


	//   ....[167]....
        /*0718*/ 	.word	0xffffffff


	//   ....[168]....
        /*071c*/ 	.word	0xffffffff


	//   ....[169]....
        /*0720*/ 	.word	0xffffffff


	//   ....[170]....
        /*0724*/ 	.word	0xffffffff


	//   ....[171]....
        /*0728*/ 	.word	0xffffffff


	//   ....[172]....
        /*072c*/ 	.word	0xffffffff


	//   ....[173]....
        /*0730*/ 	.word	0xffffffff


	//   ....[174]....
        /*0734*/ 	.word	0xffffffff


	//   ....[175]....
        /*0738*/ 	.word	0xffffffff


	//   ....[176]....
        /*073c*/ 	.word	0xffffffff


	//   ....[177]....
        /*0740*/ 	.word	0xffffffff


	//   ....[178]....
        /*0744*/ 	.word	0xffffffff


	//   ....[179]....
        /*0748*/ 	.word	0xffffffff


	//   ....[180]....
        /*074c*/ 	.word	0xffffffff


	//   ....[181]....
        /*0750*/ 	.word	0xffffffff


	//   ....[182]....
        /*0754*/ 	.word	0xffffffff


	//   ....[183]....
        /*0758*/ 	.word	0xffffffff


	//   ....[184]....
        /*075c*/ 	.word	0xffffffff


	//   ....[185]....
        /*0760*/ 	.word	0xffffffff


	//   ....[186]....
        /*0764*/ 	.word	0xffffffff


	//   ....[187]....
        /*0768*/ 	.word	0xffffffff


	//   ....[188]....
        /*076c*/ 	.word	0xffffffff


	//   ....[189]....
        /*0770*/ 	.word	0xffffffff


	//   ....[190]....
        /*0774*/ 	.word	0xffffffff


	//   ....[191]....
        /*0778*/ 	.word	0xffffffff


	//   ....[192]....
        /*077c*/ 	.word	0xffffffff


	//   ....[193]....
        /*0780*/ 	.word	0xffffffff


	//   ....[194]....
        /*0784*/ 	.word	0xffffffff


	//   ....[195]....
        /*0788*/ 	.word	0xffffffff


	//   ....[196]....
        /*078c*/ 	.word	0xffffffff


	//   ....[197]....
        /*0790*/ 	.word	0xffffffff


	//   ....[198]....
        /*0794*/ 	.word	0xffffffff


	//   ....[199]....
        /*0798*/ 	.word	0xffffffff


	//   ....[200]....
        /*079c*/ 	.word	0xffffffff


	//   ....[201]....
        /*07a0*/ 	.word	0xffffffff


	//   ....[202]....
        /*07a4*/ 	.word	0xffffffff


	//   ....[203]....
        /*07a8*/ 	.word	0xffffffff


	//   ....[204]....
        /*07ac*/ 	.word	0xffffffff


	//   ....[205]....
        /*07b0*/ 	.word	0xffffffff


	//   ....[206]....
        /*07b4*/ 	.word	0xffffffff


	//   ....[207]....
        /*07b8*/ 	.word	0xffffffff


	//   ....[208]....
        /*07bc*/ 	.word	0xffffffff


	//   ....[209]....
        /*07c0*/ 	.word	0xffffffff


	//   ....[210]....
        /*07c4*/ 	.word	0xffffffff


	//   ....[211]....
        /*07c8*/ 	.word	0xffffffff


	//   ....[212]....
        /*07cc*/ 	.word	0xffffffff


	//   ....[213]....
        /*07d0*/ 	.word	0xffffffff


	//   ....[214]....
        /*07d4*/ 	.word	0xffffffff


	//   ....[215]....
        /*07d8*/ 	.word	0xffffffff


	//   ....[216]....
        /*07dc*/ 	.word	0xffffffff


	//   ....[217]....
        /*07e0*/ 	.word	0xffffffff


	//   ....[218]....
        /*07e4*/ 	.word	0xffffffff


	//   ....[219]....
        /*07e8*/ 	.word	0xffffffff


	//   ....[220]....
        /*07ec*/ 	.word	0xffffffff


	//   ....[221]....
        /*07f0*/ 	.word	0xffffffff


	//   ....[222]....
        /*07f4*/ 	.word	0xffffffff


	//   ....[223]....
        /*07f8*/ 	.word	0xffffffff


	//   ....[224]....
        /*07fc*/ 	.word	0xffffffff


	//   ....[225]....
        /*0800*/ 	.word	0xffffffff


	//   ....[226]....
        /*0804*/ 	.word	0xffffffff


	//   ....[227]....
        /*0808*/ 	.word	0xffffffff


	//   ....[228]....
        /*080c*/ 	.word	0xffffffff


	//   ....[229]....
        /*0810*/ 	.word	0xffffffff


	//   ....[230]....
        /*0814*/ 	.word	0xffffffff


	//   ....[231]....
        /*0818*/ 	.word	0xffffffff


	//   ....[232]....
        /*081c*/ 	.word	0xffffffff


	//   ....[233]....
        /*0820*/ 	.word	0xffffffff


	//----- nvinfo : EIATTR_COOP_GROUP_INSTR_OFFSETS
	.align		4
.L_642:
        /*0824*/ 	.byte	0x04, 0x28
        /*0826*/ 	.short	(.L_644 - .L_643)


	//   ....[0]....
.L_643:
        /*0828*/ 	.word	0x00002580


	//   ....[1]....
        /*082c*/ 	.word	0x00002590


	//   ....[2]....
        /*0830*/ 	.word	0x000025a0


	//   ....[3]....
        /*0834*/ 	.word	0x000025b0


	//   ....[4]....
        /*0838*/ 	.word	0x00002620


	//   ....[5]....
        /*083c*/ 	.word	0x00002630


	//   ....[6]....
        /*0840*/ 	.word	0x00002640


	//   ....[7]....
        /*0844*/ 	.word	0x00002650


	//   ....[8]....
        /*0848*/ 	.word	0x00002660


	//   ....[9]....
        /*084c*/ 	.word	0x00002670


	//   ....[10]....
        /*0850*/ 	.word	0x00002700


	//   ....[11]....
        /*0854*/ 	.word	0x00002710


	//   ....[12]....
        /*0858*/ 	.word	0x00002720


	//   ....[13]....
        /*085c*/ 	.word	0x00002730


	//   ....[14]....
        /*0860*/ 	.word	0x00002740


	//   ....[15]....
        /*0864*/ 	.word	0x00002750


	//   ....[16]....
        /*0868*/ 	.word	0x000027f0


	//   ....[17]....
        /*086c*/ 	.word	0x00002820


	//   ....[18]....
        /*0870*/ 	.word	0x00002870


	//   ....[19]....
        /*0874*/ 	.word	0x000028a0


	//   ....[20]....
        /*0878*/ 	.word	0x000028b0


	//   ....[21]....
        /*087c*/ 	.word	0x000028c0


	//   ....[22]....
        /*0880*/ 	.word	0x000028d0


	//   ....[23]....
        /*0884*/ 	.word	0x000028e0


	//   ....[24]....
        /*0888*/ 	.word	0x000028f0


	//   ....[25]....
        /*088c*/ 	.word	0x00002900


	//   ....[26]....
        /*0890*/ 	.word	0x00002910


	//   ....[27]....
        /*0894*/ 	.word	0x00002920


	//   ....[28]....
        /*0898*/ 	.word	0x00002930


	//   ....[29]....
        /*089c*/ 	.word	0x00002940


	//   ....[30]....
        /*08a0*/ 	.word	0x00002970


	//   ....[31]....
        /*08a4*/ 	.word	0x00002980


	//   ....[32]....
        /*08a8*/ 	.word	0x000029a0


	//   ....[33]....
        /*08ac*/ 	.word	0x000029b0


	//   ....[34]....
        /*08b0*/ 	.word	0x000029c0


	//   ....[35]....
        /*08b4*/ 	.word	0x000029d0


	//   ....[36]....
        /*08b8*/ 	.word	0x000029e0


	//   ....[37]....
        /*08bc*/ 	.word	0x000029f0


	//   ....[38]....
        /*08c0*/ 	.word	0x00002a90


	//   ....[39]....
        /*08c4*/ 	.word	0x00002aa0


	//   ....[40]....
        /*08c8*/ 	.word	0x00002ab0


	//   ....[41]....
        /*08cc*/ 	.word	0x00002ac0


	//   ....[42]....
        /*08d0*/ 	.word	0x00002ad0


	//   ....[43]....
        /*08d4*/ 	.word	0x00002ae0


	//   ....[44]....
        /*08d8*/ 	.word	0x00002af0


	//   ....[45]....
        /*08dc*/ 	.word	0x00002b00


	//   ....[46]....
        /*08e0*/ 	.word	0x00002b10


	//   ....[47]....
        /*08e4*/ 	.word	0x00002b20


	//   ....[48]....
        /*08e8*/ 	.word	0x00002b30


	//   ....[49]....
        /*08ec*/ 	.word	0x00002b40


	//   ....[50]....
        /*08f0*/ 	.word	0x00002b50


	//   ....[51]....
        /*08f4*/ 	.word	0x00002b60


	//   ....[52]....
        /*08f8*/ 	.word	0x00002ba0


	//   ....[53]....
        /*08fc*/ 	.word	0x00002bb0


	//   ....[54]....
        /*0900*/ 	.word	0x00002bc0


	//   ....[55]....
        /*0904*/ 	.word	0x00002bd0


	//   ....[56]....
        /*0908*/ 	.word	0x00002bf0


	//   ....[57]....
        /*090c*/ 	.word	0x00002c00


	//   ....[58]....
        /*0910*/ 	.word	0x00002c10


	//   ....[59]....
        /*0914*/ 	.word	0x00002c20


	//   ....[60]....
        /*0918*/ 	.word	0x00002c30


	//   ....[61]....
        /*091c*/ 	.word	0x00002c40


	//   ....[62]....
        /*0920*/ 	.word	0x00002d00


	//   ....[63]....
        /*0924*/ 	.word	0x00002d10


	//   ....[64]....
        /*0928*/ 	.word	0x00002d20


	//   ....[65]....
        /*092c*/ 	.word	0x00002d30


	//   ....[66]....
        /*0930*/ 	.word	0x00002d40


	//   ....[67]....
        /*0934*/ 	.word	0x00002d50


	//   ....[68]....
        /*0938*/ 	.word	0x00002d60


	//   ....[69]....
        /*093c*/ 	.word	0x00002d70


	//   ....[70]....
        /*0940*/ 	.word	0x00002d80


	//   ....[71]....
        /*0944*/ 	.word	0x00002d90


	//   ....[72]....
        /*0948*/ 	.word	0x00002da0


	//   ....[73]....
        /*094c*/ 	.word	0x00002db0


	//   ....[74]....
        /*0950*/ 	.word	0x00002e50


	//   ....[75]....
        /*0954*/ 	.word	0x00002e80


	//   ....[76]....
        /*0958*/ 	.word	0x00002ea0


	//   ....[77]....
        /*095c*/ 	.word	0x00002eb0


	//   ....[78]....
        /*0960*/ 	.word	0x00002ec0


	//   ....[79]....
        /*0964*/ 	.word	0x00002ed0


	//   ....[80]....
        /*0968*/ 	.word	0x00002ee0


	//   ....[81]....
        /*096c*/ 	.word	0x00002ef0


	//   ....[82]....
        /*0970*/ 	.word	0x00002fc0


	//   ....[83]....
        /*0974*/ 	.word	0x00002fd0


	//   ....[84]....
        /*0978*/ 	.word	0x00002fe0


	//   ....[85]....
        /*097c*/ 	.word	0x00002ff0


	//   ....[86]....
        /*0980*/ 	.word	0x00003000


	//   ....[87]....
        /*0984*/ 	.word	0x00003010


	//   ....[88]....
        /*0988*/ 	.word	0x00003020


	//   ....[89]....
        /*098c*/ 	.word	0x00003030


	//   ....[90]....
        /*0990*/ 	.word	0x00003040


	//   ....[91]....
        /*0994*/ 	.word	0x00003050


	//   ....[92]....
        /*0998*/ 	.word	0x00003060


	//   ....[93]....
        /*099c*/ 	.word	0x00003070


	//   ....[94]....
        /*09a0*/ 	.word	0x00003080


	//   ....[95]....
        /*09a4*/ 	.word	0x00003090


	//   ....[96]....
        /*09a8*/ 	.word	0x000030a0


	//   ....[97]....
        /*09ac*/ 	.word	0x000030b0


	//   ....[98]....
        /*09b0*/ 	.word	0x000073a0


	//   ....[99]....
        /*09b4*/ 	.word	0x000073d0


	//   ....[100]....
        /*09b8*/ 	.word	0x000073e0


	//   ....[101]....
        /*09bc*/ 	.word	0x000073f0


	//   ....[102]....
        /*09c0*/ 	.word	0x00007400


	//   ....[103]....
        /*09c4*/ 	.word	0x00007410


	//   ....[104]....
        /*09c8*/ 	.word	0x00007420


	//   ....[105]....
        /*09cc*/ 	.word	0x00007430


	//   ....[106]....
        /*09d0*/ 	.word	0x00007440


	//   ....[107]....
        /*09d4*/ 	.word	0x00007450


	//   ....[108]....
        /*09d8*/ 	.word	0x000074a0


	//   ....[109]....
        /*09dc*/ 	.word	0x000074c0


	//   ....[110]....
        /*09e0*/ 	.word	0x000074d0


	//   ....[111]....
        /*09e4*/ 	.word	0x000074e0


	//   ....[112]....
        /*09e8*/ 	.word	0x000074f0


	//   ....[113]....
        /*09ec*/ 	.word	0x00007500


	//   ....[114]....
        /*09f0*/ 	.word	0x00007510


	//   ....[115]....
        /*09f4*/ 	.word	0x00007520


	//   ....[116]....
        /*09f8*/ 	.word	0x00007530


	//   ....[117]....
        /*09fc*/ 	.word	0x00007540


	//   ....[118]....
        /*0a00*/ 	.word	0x00007550


	//   ....[119]....
        /*0a04*/ 	.word	0x00007560


	//   ....[120]....
        /*0a08*/ 	.word	0x00007570


	//   ....[121]....
        /*0a0c*/ 	.word	0x00007580


	//   ....[122]....
        /*0a10*/ 	.word	0x00007590


	//   ....[123]....
        /*0a14*/ 	.word	0x000075a0


	//   ....[124]....
        /*0a18*/ 	.word	0x000075b0


	//   ....[125]....
        /*0a1c*/ 	.word	0x000075c0


	//   ....[126]....
        /*0a20*/ 	.word	0x000075d0


	//   ....[127]....
        /*0a24*/ 	.word	0x000075e0


	//   ....[128]....
        /*0a28*/ 	.word	0x000075f0


	//   ....[129]....
        /*0a2c*/ 	.word	0x00007600


	//   ....[130]....
        /*0a30*/ 	.word	0x000076c0


	//   ....[131]....
        /*0a34*/ 	.word	0x000076d0


	//   ....[132]....
        /*0a38*/ 	.word	0x000076e0


	//   ....[133]....
        /*0a3c*/ 	.word	0x000076f0


	//   ....[134]....
        /*0a40*/ 	.word	0x00007700


	//   ....[135]....
        /*0a44*/ 	.word	0x00007710


	//   ....[136]....
        /*0a48*/ 	.word	0x00007720


	//   ....[137]....
        /*0a4c*/ 	.word	0x00007730


	//   ....[138]....
        /*0a50*/ 	.word	0x00007740


	//   ....[139]....
        /*0a54*/ 	.word	0x00007750


	//   ....[140]....
        /*0a58*/ 	.word	0x00007760


	//   ....[141]....
        /*0a5c*/ 	.word	0x00007770


	//   ....[142]....
        /*0a60*/ 	.word	0x00007780


	//   ....[143]....
        /*0a64*/ 	.word	0x00007790


	//   ....[144]....
        /*0a68*/ 	.word	0x000077a0


	//   ....[145]....
        /*0a6c*/ 	.word	0x000077b0


	//   ....[146]....
        /*0a70*/ 	.word	0x000077c0


	//   ....[147]....
        /*0a74*/ 	.word	0x000077d0


	//   ....[148]....
        /*0a78*/ 	.word	0x000077e0


	//   ....[149]....
        /*0a7c*/ 	.word	0x000077f0


	//   ....[150]....
        /*0a80*/ 	.word	0x00007800


	//   ....[151]....
        /*0a84*/ 	.word	0x00007810


	//   ....[152]....
        /*0a88*/ 	.word	0x000078d0


	//   ....[153]....
        /*0a8c*/ 	.word	0x000078e0


	//   ....[154]....
        /*0a90*/ 	.word	0x000078f0


	//   ....[155]....
        /*0a94*/ 	.word	0x00007900


	//   ....[156]....
        /*0a98*/ 	.word	0x00007910


	//   ....[157]....
        /*0a9c*/ 	.word	0x00007920


	//   ....[158]....
        /*0aa0*/ 	.word	0x00007930


	//   ....[159]....
        /*0aa4*/ 	.word	0x00007940


	//   ....[160]....
        /*0aa8*/ 	.word	0x00007950


	//   ....[161]....
        /*0aac*/ 	.word	0x00007960


	//   ....[162]....
        /*0ab0*/ 	.word	0x00007970


	//   ....[163]....
        /*0ab4*/ 	.word	0x00007980


	//   ....[164]....
        /*0ab8*/ 	.word	0x00007990


	//   ....[165]....
        /*0abc*/ 	.word	0x000079a0


	//   ....[166]....
        /*0ac0*/ 	.word	0x000079b0


	//   ....[167]....
        /*0ac4*/ 	.word	0x000079c0


	//   ....[168]....
        /*0ac8*/ 	.word	0x000079d0


	//   ....[169]....
        /*0acc*/ 	.word	0x000079e0


	//   ....[170]....
        /*0ad0*/ 	.word	0x000079f0


	//   ....[171]....
        /*0ad4*/ 	.word	0x00007a00


	//   ....[172]....
        /*0ad8*/ 	.word	0x00007a10


	//   ....[173]....
        /*0adc*/ 	.word	0x00007a20


	//   ....[174]....
        /*0ae0*/ 	.word	0x00007ae0


	//   ....[175]....
        /*0ae4*/ 	.word	0x00007af0


	//   ....[176]....
        /*0ae8*/ 	.word	0x00007b00


	//   ....[177]....
        /*0aec*/ 	.word	0x00007b10


	//   ....[178]....
        /*0af0*/ 	.word	0x00007b20


	//   ....[179]....
        /*0af4*/ 	.word	0x00007b30


	//   ....[180]....
        /*0af8*/ 	.word	0x00007b40


	//   ....[181]....
        /*0afc*/ 	.word	0x00007b50


	//   ....[182]....
        /*0b00*/ 	.word	0x00007b60


	//   ....[183]....
        /*0b04*/ 	.word	0x00007b70


	//   ....[184]....
        /*0b08*/ 	.word	0x00007b80


	//   ....[185]....
        /*0b0c*/ 	.word	0x00007b90


	//   ....[186]....
        /*0b10*/ 	.word	0x00007ba0


	//   ....[187]....
        /*0b14*/ 	.word	0x00007bb0


	//   ....[188]....
        /*0b18*/ 	.word	0x00007bc0


	//   ....[189]....
        /*0b1c*/ 	.word	0x00007bd0


	//   ....[190]....
        /*0b20*/ 	.word	0x00007be0


	//   ....[191]....
        /*0b24*/ 	.word	0x00007bf0


	//   ....[192]....
        /*0b28*/ 	.word	0x00007c00


	//   ....[193]....
        /*0b2c*/ 	.word	0x00007c10


	//   ....[194]....
        /*0b30*/ 	.word	0x00007c20


	//   ....[195]....
        /*0b34*/ 	.word	0x00007c30


	//   ....[196]....
        /*0b38*/ 	.word	0x0000bde0


	//   ....[197]....
        /*0b3c*/ 	.word	0x0000be10


	//   ....[198]....
        /*0b40*/ 	.word	0x0000be20


	//   ....[199]....
        /*0b44*/ 	.word	0x0000be30


	//   ....[200]....
        /*0b48*/ 	.word	0x0000be40


	//   ....[201]....
        /*0b4c*/ 	.word	0x0000be50


	//   ....[202]....
        /*0b50*/ 	.word	0x0000be60


	//   ....[203]....
        /*0b54*/ 	.word	0x0000be70


	//   ....[204]....
        /*0b58*/ 	.word	0x0000be80


	//   ....[205]....
        /*0b5c*/ 	.word	0x0000be90


	//   ....[206]....
        /*0b60*/ 	.word	0x0000bee0


	//   ....[207]....
        /*0b64*/ 	.word	0x0000bf00


	//   ....[208]....
        /*0b68*/ 	.word	0x0000bf10


	//   ....[209]....
        /*0b6c*/ 	.word	0x0000bf20


	//   ....[210]....
        /*0b70*/ 	.word	0x0000bf30


	//   ....[211]....
        /*0b74*/ 	.word	0x0000bf40


	//   ....[212]....
        /*0b78*/ 	.word	0x0000bf50


	//   ....[213]....
        /*0b7c*/ 	.word	0x0000bf60


	//   ....[214]....
        /*0b80*/ 	.word	0x0000bf70


	//   ....[215]....
        /*0b84*/ 	.word	0x0000bf80


	//   ....[216]....
        /*0b88*/ 	.word	0x0000bf90


	//   ....[217]....
        /*0b8c*/ 	.word	0x0000bfa0


	//   ....[218]....
        /*0b90*/ 	.word	0x0000bfb0


	//   ....[219]....
        /*0b94*/ 	.word	0x0000bfc0


	//   ....[220]....
        /*0b98*/ 	.word	0x0000bfd0


	//   ....[221]....
        /*0b9c*/ 	.word	0x0000bfe0


	//   ....[222]....
        /*0ba0*/ 	.word	0x0000bff0


	//   ....[223]....
        /*0ba4*/ 	.word	0x0000c000


	//   ....[224]....
        /*0ba8*/ 	.word	0x0000c010


	//   ....[225]....
        /*0bac*/ 	.word	0x0000c020


	//   ....[226]....
        /*0bb0*/ 	.word	0x0000c030


	//   ....[227]....
        /*0bb4*/ 	.word	0x0000c040


	//   ....[228]....
        /*0bb8*/ 	.word	0x0000c100


	//   ....[229]....
        /*0bbc*/ 	.word	0x0000c110


	//   ....[230]....
        /*0bc0*/ 	.word	0x0000c120


	//   ....[231]....
        /*0bc4*/ 	.word	0x0000c130


	//   ....[232]....
        /*0bc8*/ 	.word	0x0000c140


	//   ....[233]....
        /*0bcc*/ 	.word	0x0000c150


	//   ....[234]....
        /*0bd0*/ 	.word	0x0000c160


	//   ....[235]....
        /*0bd4*/ 	.word	0x0000c170


	//   ....[236]....
        /*0bd8*/ 	.word	0x0000c180


	//   ....[237]....
        /*0bdc*/ 	.word	0x0000c190


	//   ....[238]....
        /*0be0*/ 	.word	0x0000c1a0


	//   ....[239]....
        /*0be4*/ 	.word	0x0000c1b0


	//   ....[240]....
        /*0be8*/ 	.word	0x0000c1c0


	//   ....[241]....
        /*0bec*/ 	.word	0x0000c1d0


	//   ....[242]....
        /*0bf0*/ 	.word	0x0000c1e0


	//   ....[243]....
        /*0bf4*/ 	.word	0x0000c1f0


	//   ....[244]....
        /*0bf8*/ 	.word	0x0000c200


	//   ....[245]....
        /*0bfc*/ 	.word	0x0000c210


	//   ....[246]....
        /*0c00*/ 	.word	0x0000c220


	//   ....[247]....
        /*0c04*/ 	.word	0x0000c230


	//   ....[248]....
        /*0c08*/ 	.word	0x0000c240


	//   ....[249]....
        /*0c0c*/ 	.word	0x0000c250


	//   ....[250]....
        /*0c10*/ 	.word	0x0000c310


	//   ....[251]....
        /*0c14*/ 	.word	0x0000c320


	//   ....[252]....
        /*0c18*/ 	.word	0x0000c330


	//   ....[253]....
        /*0c1c*/ 	.word	0x0000c340


	//   ....[254]....
        /*0c20*/ 	.word	0x0000c350


	//   ....[255]....
        /*0c24*/ 	.word	0x0000c360


	//   ....[0]....
        /*0c28*/ 	.word	0x0000c370


	//   ....[1]....
        /*0c2c*/ 	.word	0x0000c380


	//   ....[2]....
        /*0c30*/ 	.word	0x0000c390


	//   ....[3]....
        /*0c34*/ 	.word	0x0000c3a0


	//   ....[4]....
        /*0c38*/ 	.word	0x0000c3b0


	//   ....[5]....
        /*0c3c*/ 	.word	0x0000c3c0


	//   ....[6]....
        /*0c40*/ 	.word	0x0000c3d0


	//   ....[7]....
        /*0c44*/ 	.word	0x0000c3e0


	//   ....[8]....
        /*0c48*/ 	.word	0x0000c3f0


	//   ....[9]....
        /*0c4c*/ 	.word	0x0000c400


	//   ....[10]....
        /*0c50*/ 	.word	0x0000c410


	//   ....[11]....
        /*0c54*/ 	.word	0x0000c420


	//   ....[12]....
        /*0c58*/ 	.word	0x0000c430


	//   ....[13]....
        /*0c5c*/ 	.word	0x0000c440


	//   ....[14]....
        /*0c60*/ 	.word	0x0000c450


	//   ....[15]....
        /*0c64*/ 	.word	0x0000c460


	//   ....[16]....
        /*0c68*/ 	.word	0x0000c520


	//   ....[17]....
        /*0c6c*/ 	.word	0x0000c530


	//   ....[18]....
        /*0c70*/ 	.word	0x0000c540


	//   ....[19]....
        /*0c74*/ 	.word	0x0000c550


	//   ....[20]....
        /*0c78*/ 	.word	0x0000c560


	//   ....[21]....
        /*0c7c*/ 	.word	0x0000c570


	//   ....[22]....
        /*0c80*/ 	.word	0x0000c580


	//   ....[23]....
        /*0c84*/ 	.word	0x0000c590


	//   ....[24]....
        /*0c88*/ 	.word	0x0000c5a0


	//   ....[25]....
        /*0c8c*/ 	.word	0x0000c5b0


	//   ....[26]....
        /*0c90*/ 	.word	0x0000c5c0


	//   ....[27]....
        /*0c94*/ 	.word	0x0000c5d0


	//   ....[28]....
        /*0c98*/ 	.word	0x0000c5e0


	//   ....[29]....
        /*0c9c*/ 	.word	0x0000c5f0


	//   ....[30]....
        /*0ca0*/ 	.word	0x0000c600


	//   ....[31]....
        /*0ca4*/ 	.word	0x0000c610


	//   ....[32]....
        /*0ca8*/ 	.word	0x0000c620


	//   ....[33]....
        /*0cac*/ 	.word	0x0000c630


	//   ....[34]....
        /*0cb0*/ 	.word	0x0000c640


	//   ....[35]....
        /*0cb4*/ 	.word	0x0000c650


	//   ....[36]....
        /*0cb8*/ 	.word	0x0000c660


	//   ....[37]....
        /*0cbc*/ 	.word	0x0000c670


	//   ....[38]....
        /*0cc0*/ 	.word	0x00010820


	//   ....[39]....
        /*0cc4*/ 	.word	0x00010850


	//   ....[40]....
        /*0cc8*/ 	.word	0x00010860


	//   ....[41]....
        /*0ccc*/ 	.word	0x00010870


	//   ....[42]....
        /*0cd0*/ 	.word	0x00010880


	//   ....[43]....
        /*0cd4*/ 	.word	0x00010890


	//   ....[44]....
        /*0cd8*/ 	.word	0x000108a0


	//   ....[45]....
        /*0cdc*/ 	.word	0x000108b0


	//   ....[46]....
        /*0ce0*/ 	.word	0x000108c0


	//   ....[47]....
        /*0ce4*/ 	.word	0x000108d0


	//   ....[48]....
        /*0ce8*/ 	.word	0x00010920


	//   ....[49]....
        /*0cec*/ 	.word	0x00010940


	//   ....[50]....
        /*0cf0*/ 	.word	0x00010950


	//   ....[51]....
        /*0cf4*/ 	.word	0x00010960


	//   ....[52]....
        /*0cf8*/ 	.word	0x00010970


	//   ....[53]....
        /*0cfc*/ 	.word	0x00010980


	//   ....[54]....
        /*0d00*/ 	.word	0x00010990


	//   ....[55]....
        /*0d04*/ 	.word	0x000109a0


	//   ....[56]....
        /*0d08*/ 	.word	0x000109b0


	//   ....[57]....
        /*0d0c*/ 	.word	0x000109c0


	//   ....[58]....
        /*0d10*/ 	.word	0x000109d0


	//   ....[59]....
        /*0d14*/ 	.word	0x000109e0


	//   ....[60]....
        /*0d18*/ 	.word	0x000109f0


	//   ....[61]....
        /*0d1c*/ 	.word	0x00010a00


	//   ....[62]....
        /*0d20*/ 	.word	0x00010a10


	//   ....[63]....
        /*0d24*/ 	.word	0x00010a20


	//   ....[64]....
        /*0d28*/ 	.word	0x00010a30


	//   ....[65]....
        /*0d2c*/ 	.word	0x00010a40


	//   ....[66]....
        /*0d30*/ 	.word	0x00010a50


	//   ....[67]....
        /*0d34*/ 	.word	0x00010a60


	//   ....[68]....
        /*0d38*/ 	.word	0x00010a70


	//   ....[69]....
        /*0d3c*/ 	.word	0x00010a80


	//   ....[70]....
        /*0d40*/ 	.word	0x00010b40


	//   ....[71]....
        /*0d44*/ 	.word	0x00010b50


	//   ....[72]....
        /*0d48*/ 	.word	0x00010b60


	//   ....[73]....
        /*0d4c*/ 	.word	0x00010b70


	//   ....[74]....
        /*0d50*/ 	.word	0x00010b80


	//   ....[75]....
        /*0d54*/ 	.word	0x00010b90


	//   ....[76]....
        /*0d58*/ 	.word	0x00010ba0


	//   ....[77]....
        /*0d5c*/ 	.word	0x00010bb0


	//   ....[78]....
        /*0d60*/ 	.word	0x00010bc0


	//   ....[79]....
        /*0d64*/ 	.word	0x00010bd0


	//   ....[80]....
        /*0d68*/ 	.word	0x00010be0


	//   ....[81]....
        /*0d6c*/ 	.word	0x00010bf0


	//   ....[82]....
        /*0d70*/ 	.word	0x00010c00


	//   ....[83]....
        /*0d74*/ 	.word	0x00010c10


	//   ....[84]....
        /*0d78*/ 	.word	0x00010c20


	//   ....[85]....
        /*0d7c*/ 	.word	0x00010c30


	//   ....[86]....
        /*0d80*/ 	.word	0x00010c40


	//   ....[87]....
        /*0d84*/ 	.word	0x00010c50


	//   ....[88]....
        /*0d88*/ 	.word	0x00010c60


	//   ....[89]....
        /*0d8c*/ 	.word	0x00010c70


	//   ....[90]....
        /*0d90*/ 	.word	0x00010c80


	//   ....[91]....
        /*0d94*/ 	.word	0x00010c90


	//   ....[92]....
        /*0d98*/ 	.word	0x00010d50


	//   ....[93]....
        /*0d9c*/ 	.word	0x00010d60


	//   ....[94]....
        /*0da0*/ 	.word	0x00010d70


	//   ....[95]....
        /*0da4*/ 	.word	0x00010d80


	//   ....[96]....
        /*0da8*/ 	.word	0x00010d90


	//   ....[97]....
        /*0dac*/ 	.word	0x00010da0


	//   ....[98]....
        /*0db0*/ 	.word	0x00010db0


	//   ....[99]....
        /*0db4*/ 	.word	0x00010dc0


	//   ....[100]....
        /*0db8*/ 	.word	0x00010dd0


	//   ....[101]....
        /*0dbc*/ 	.word	0x00010de0


	//   ....[102]....
        /*0dc0*/ 	.word	0x00010df0


	//   ....[103]....
        /*0dc4*/ 	.word	0x00010e00


	//   ....[104]....
        /*0dc8*/ 	.word	0x00010e10


	//   ....[105]....
        /*0dcc*/ 	.word	0x00010e20


	//   ....[106]....
        /*0dd0*/ 	.word	0x00010e30


	//   ....[107]....
        /*0dd4*/ 	.word	0x00010e40


	//   ....[108]....
        /*0dd8*/ 	.word	0x00010e50


	//   ....[109]....
        /*0ddc*/ 	.word	0x00010e60


	//   ....[110]....
        /*0de0*/ 	.word	0x00010e70


	//   ....[111]....
        /*0de4*/ 	.word	0x00010e80


	//   ....[112]....
        /*0de8*/ 	.word	0x00010e90


	//   ....[113]....
        /*0dec*/ 	.word	0x00010ea0


	//   ....[114]....
        /*0df0*/ 	.word	0x00010f60


	//   ....[115]....
        /*0df4*/ 	.word	0x00010f70


	//   ....[116]....
        /*0df8*/ 	.word	0x00010f80


	//   ....[117]....
        /*0dfc*/ 	.word	0x00010f90


	//   ....[118]....
        /*0e00*/ 	.word	0x00010fa0


	//   ....[119]....
        /*0e04*/ 	.word	0x00010fb0


	//   ....[120]....
        /*0e08*/ 	.word	0x00010fc0


	//   ....[121]....
        /*0e0c*/ 	.word	0x00010fd0


	//   ....[122]....
        /*0e10*/ 	.word	0x00010fe0


	//   ....[123]....
        /*0e14*/ 	.word	0x00010ff0


	//   ....[124]....
        /*0e18*/ 	.word	0x00011000


	//   ....[125]....
        /*0e1c*/ 	.word	0x00011010


	//   ....[126]....
        /*0e20*/ 	.word	0x00011020


	//   ....[127]....
        /*0e24*/ 	.word	0x00011030


	//   ....[128]....
        /*0e28*/ 	.word	0x00011040


	//   ....[129]....
        /*0e2c*/ 	.word	0x00011050


	//   ....[130]....
        /*0e30*/ 	.word	0x00011060


	//   ....[131]....
        /*0e34*/ 	.word	0x00011070


	//   ....[132]....
        /*0e38*/ 	.word	0x00011080


	//   ....[133]....
        /*0e3c*/ 	.word	0x00011090


	//   ....[134]....
        /*0e40*/ 	.word	0x000110a0


	//   ....[135]....
        /*0e44*/ 	.word	0x000110b0


	//   ....[136]....
        /*0e48*/ 	.word	0x00015260


	//   ....[137]....
        /*0e4c*/ 	.word	0x00015290


	//   ....[138]....
        /*0e50*/ 	.word	0x000152a0


	//   ....[139]....
        /*0e54*/ 	.word	0x000152b0


	//   ....[140]....
        /*0e58*/ 	.word	0x000152c0


	//   ....[141]....
        /*0e5c*/ 	.word	0x000152d0


	//   ....[142]....
        /*0e60*/ 	.word	0x000152e0


	//   ....[143]....
        /*0e64*/ 	.word	0x000152f0


	//   ....[144]....
        /*0e68*/ 	.word	0x00015300


	//   ....[145]....
        /*0e6c*/ 	.word	0x00015310


	//   ....[146]....
        /*0e70*/ 	.word	0x00015360


	//   ....[147]....
        /*0e74*/ 	.word	0x00015380


	//   ....[148]....
        /*0e78*/ 	.word	0x00015390


	//   ....[149]....
        /*0e7c*/ 	.word	0x000153a0


	//   ....[150]....
        /*0e80*/ 	.word	0x000153b0


	//   ....[151]....
        /*0e84*/ 	.word	0x000153c0


	//   ....[152]....
        /*0e88*/ 	.word	0x000153d0


	//   ....[153]....
        /*0e8c*/ 	.word	0x000153e0


	//   ....[154]....
        /*0e90*/ 	.word	0x000153f0


	//   ....[155]....
        /*0e94*/ 	.word	0x00015400


	//   ....[156]....
        /*0e98*/ 	.word	0x00015410


	//   ....[157]....
        /*0e9c*/ 	.word	0x00015420


	//   ....[158]....
        /*0ea0*/ 	.word	0x00015430


	//   ....[159]....
        /*0ea4*/ 	.word	0x00015440


	//   ....[160]....
        /*0ea8*/ 	.word	0x00015450


	//   ....[161]....
        /*0eac*/ 	.word	0x00015460


	//   ....[162]....
        /*0eb0*/ 	.word	0x00015470


	//   ....[163]....
        /*0eb4*/ 	.word	0x00015480


	//   ....[164]....
        /*0eb8*/ 	.word	0x00015490


	//   ....[165]....
        /*0ebc*/ 	.word	0x000154a0


	//   ....[166]....
        /*0ec0*/ 	.word	0x000154b0


	//   ....[167]....
        /*0ec4*/ 	.word	0x000154c0


	//   ....[168]....
        /*0ec8*/ 	.word	0x00015580


	//   ....[169]....
        /*0ecc*/ 	.word	0x00015590


	//   ....[170]....
        /*0ed0*/ 	.word	0x000155a0


	//   ....[171]....
        /*0ed4*/ 	.word	0x000155b0


	//   ....[172]....
        /*0ed8*/ 	.word	0x000155c0


	//   ....[173]....
        /*0edc*/ 	.word	0x000155d0


	//   ....[174]....
        /*0ee0*/ 	.word	0x000155e0


	//   ....[175]....
        /*0ee4*/ 	.word	0x000155f0


	//   ....[176]....
        /*0ee8*/ 	.word	0x00015600


	//   ....[177]....
        /*0eec*/ 	.word	0x00015610


	//   ....[178]....
        /*0ef0*/ 	.word	0x00015620


	//   ....[179]....
        /*0ef4*/ 	.word	0x00015630


	//   ....[180]....
        /*0ef8*/ 	.word	0x00015640


	//   ....[181]....
        /*0efc*/ 	.word	0x00015650


	//   ....[182]....
        /*0f00*/ 	.word	0x00015660


	//   ....[183]....
        /*0f04*/ 	.word	0x00015670


	//   ....[184]....
        /*0f08*/ 	.word	0x00015680


	//   ....[185]....
        /*0f0c*/ 	.word	0x00015690


	//   ....[186]....
        /*0f10*/ 	.word	0x000156a0


	//   ....[187]....
        /*0f14*/ 	.word	0x000156b0


	//   ....[188]....
        /*0f18*/ 	.word	0x000156c0


	//   ....[189]....
        /*0f1c*/ 	.word	0x000156d0


	//   ....[190]....
        /*0f20*/ 	.word	0x00015790


	//   ....[191]....
        /*0f24*/ 	.word	0x000157a0


	//   ....[192]....
        /*0f28*/ 	.word	0x000157b0


	//   ....[193]....
        /*0f2c*/ 	.word	0x000157c0


	//   ....[194]....
        /*0f30*/ 	.word	0x000157d0


	//   ....[195]....
        /*0f34*/ 	.word	0x000157e0


	//   ....[196]....
        /*0f38*/ 	.word	0x000157f0


	//   ....[197]....
        /*0f3c*/ 	.word	0x00015800


	//   ....[198]....
        /*0f40*/ 	.word	0x00015810


	//   ....[199]....
        /*0f44*/ 	.word	0x00015820


	//   ....[200]....
        /*0f48*/ 	.word	0x00015830


	//   ....[201]....
        /*0f4c*/ 	.word	0x00015840


	//   ....[202]....
        /*0f50*/ 	.word	0x00015850


	//   ....[203]....
        /*0f54*/ 	.word	0x00015860


	//   ....[204]....
        /*0f58*/ 	.word	0x00015870


	//   ....[205]....
        /*0f5c*/ 	.word	0x00015880


	//   ....[206]....
        /*0f60*/ 	.word	0x00015890


	//   ....[207]....
        /*0f64*/ 	.word	0x000158a0


	//   ....[208]....
        /*0f68*/ 	.word	0x000158b0


	//   ....[209]....
        /*0f6c*/ 	.word	0x000158c0


	//   ....[210]....
        /*0f70*/ 	.word	0x000158d0


	//   ....[211]....
        /*0f74*/ 	.word	0x000158e0


	//   ....[212]....
        /*0f78*/ 	.word	0x000159a0


	//   ....[213]....
        /*0f7c*/ 	.word	0x000159b0


	//   ....[214]....
        /*0f80*/ 	.word	0x000159c0


	//   ....[215]....
        /*0f84*/ 	.word	0x000159d0


	//   ....[216]....
        /*0f88*/ 	.word	0x000159e0


	//   ....[217]....
        /*0f8c*/ 	.word	0x000159f0


	//   ....[218]....
        /*0f90*/ 	.word	0x00015a00


	//   ....[219]....
        /*0f94*/ 	.word	0x00015a10


	//   ....[220]....
        /*0f98*/ 	.word	0x00015a20


	//   ....[221]....
        /*0f9c*/ 	.word	0x00015a30


	//   ....[222]....
        /*0fa0*/ 	.word	0x00015a40


	//   ....[223]....
        /*0fa4*/ 	.word	0x00015a50


	//   ....[224]....
        /*0fa8*/ 	.word	0x00015a60


	//   ....[225]....
        /*0fac*/ 	.word	0x00015a70


	//   ....[226]....
        /*0fb0*/ 	.word	0x00015a80


	//   ....[227]....
        /*0fb4*/ 	.word	0x00015a90


	//   ....[228]....
        /*0fb8*/ 	.word	0x00015aa0


	//   ....[229]....
        /*0fbc*/ 	.word	0x00015ab0


	//   ....[230]....
        /*0fc0*/ 	.word	0x00015ac0


	//   ....[231]....
        /*0fc4*/ 	.word	0x00015ad0


	//   ....[232]....
        /*0fc8*/ 	.word	0x00015ae0


	//   ....[233]....
        /*0fcc*/ 	.word	0x00015af0


	//----- nvinfo : EIATTR_EXIT_INSTR_OFFSETS
	.align		4
.L_644:
        /*0fd0*/ 	.byte	0x04, 0x1c
        /*0fd2*/ 	.short	(.L_646 - .L_645)


	//   ....[0]....
.L_645:
        /*0fd4*/ 	.word	0x0001a100


	//   ....[1]....
        /*0fd8*/ 	.word	0x0001c580


	//   ....[2]....
        /*0fdc*/ 	.word	0x0001c610


	//----- nvinfo : EIATTR_MAX_THREADS
	.align		4
.L_646:
        /*0fe0*/ 	.byte	0x04, 0x05
        /*0fe2*/ 	.short	(.L_648 - .L_647)
.L_647:
        /*0fe4*/ 	.word	0x00000020
        /*0fe8*/ 	.word	0x00000001
        /*0fec*/ 	.word	0x00000001


	//----- nvinfo : EIATTR_CRS_STACK_SIZE
	.align		4
.L_648:
        /*0ff0*/ 	.byte	0x04, 0x1e
        /*0ff2*/ 	.short	(.L_650 - .L_649)
.L_649:
        /*0ff4*/ 	.word	0x00000000


	//----- nvinfo : EIATTR_CBANK_PARAM_SIZE
	.align		4
.L_650:
        /*0ff8*/ 	.byte	0x03, 0x19
        /*0ffa*/ 	.short	0x0028


	//----- nvinfo : EIATTR_PARAM_CBANK
	.align		4
        /*0ffc*/ 	.byte	0x04, 0x0a
        /*0ffe*/ 	.short	(.L_652 - .L_651)
	.align		4
.L_651:
        /*1000*/ 	.word	index@(.nv.constant0._ZN17fastertransformer38beam_online_softmax_topk_stage2_kernelI6__halfLi64ELi32EEEvPKfS3_PiPT_ii)
        /*1004*/ 	.short	0x0210
        /*1006*/ 	.short	0x0028


	//----- nvinfo : EIATTR_SW_WAR
	.align		4
.L_652:
        /*1008*/ 	.byte	0x04, 0x36
        /*100a*/ 	.short	(.L_654 - .L_653)
.L_653:
        /*100c*/ 	.word	0x00000008
.L_654:


//--------------------- .nv.info._ZN17fastertransformer38beam_online_softmax_topk_stage1_kernelI6__halfLi1ELi64ELi64EEEvPKT_S4_PKbPfiiPKi --------------------------
	.section	.nv.info._ZN17fastertransformer38beam_online_softmax_topk_stage1_kernelI6__halfLi1ELi64ELi64EEEvPKT_S4_PKbPfiiPKi,"",@"SHT_CUDA_INFO"
	.sectionflags	@""
	.align	4


	//----- nvinfo : EIATTR_CUDA_API_VERSION
	.align		4
        /*0000*/ 	.byte	0x04, 0x37
        /*0002*/ 	.short	(.L_656 - .L_655)
.L_655:
        /*0004*/ 	.word	0x00000082


	//----- nvinfo : EIATTR_KPARAM_INFO
	.align		4
.L_656:
        /*0008*/ 	.byte	0x04, 0x17
        /*000a*/ 	.short	(.L_658 - .L_657)
.L_657:
        /*000c*/ 	.word	0x00000000
        /*0010*/ 	.short	0x0006
        /*0012*/ 	.short	0x0028
        /*0014*/ 	.byte	0x00, 0xf0, 0x21, 0x00


	//----- nvinfo : EIATTR_KPARAM_INFO
	.align		4
.L_658:
        /*0018*/ 	.byte	0x04, 0x17
        /*001a*/ 	.short	(.L_660 - .L_659)
.L_659:
        /*001c*/ 	.word	0x00000000
        /*0020*/ 	.short	0x0005
        /*0022*/ 	.short	0x0024
        /*0024*/ 	.byte	0x00, 0xf0, 0x11, 0x00


	//----- nvinfo : EIATTR_KPARAM_INFO
	.align		4
.L_660:
        /*0028*/ 	.byte	0x04, 0x17
        /*002a*/ 	.short	(.L_662 - .L_661)
.L_661:
        /*002c*/ 	.word	0x00000000
        /*0030*/ 	.short	0x0004
        /*0032*/ 	.short	0x0020
        /*0034*/ 	.byte	0x00, 0xf0, 0x11, 0x00


	//----- nvinfo : EIATTR_KPARAM_INFO
	.align		4
.L_662:
        /*0038*/ 	.byte	0x04, 0x17
        /*003a*/ 	.short	(.L_664 - .L_663)
.L_663:
        /*003c*/ 	.word	0x00000000
        /*0040*/ 	.short	0x0003
        /*0042*/ 	.short	0x0018
        /*0044*/ 	.byte	0x00, 0xf0, 0x21, 0x00


	//----- nvinfo : EIATTR_KPARAM_INFO
	.align		4
.L_664:
        /*0048*/ 	.byte	0x04, 0x17
        /*004a*/ 	.short	(.L_666 - .L_665)
.L_665:
        /*004c*/ 	.word	0x00000000
        /*0050*/ 	.short	0x0002
        /*0052*/ 	.short	0x0010
        /*0054*/ 	.byte	0x00, 0xf0, 0x21, 0x00


	//----- nvinfo : EIATTR_KPARAM_INFO
	.align		4
.L_666:
        /*0058*/ 	.byte	0x04, 0x17
        /*005a*/ 	.short	(.L_668 - .L_667)
.L_667:
        /*005c*/ 	.word	0x00000000
        /*0060*/ 	.short	0x0001
        /*0062*/ 	.short	0x0008
        /*0064*/ 	.byte	0x00, 0xf0, 0x21, 0x00


	//----- nvinfo : EIATTR_KPARAM_INFO
	.align		4
.L_668:
        /*0068*/ 	.byte	0x04, 0x17
        /*006a*/ 	.short	(.L_670 - .L_669)
.L_669:
        /*006c*/ 	.word	0x00000000
        /*0070*/ 	.short	0x0000
        /*0072*/ 	.short	0x0000
        /*0074*/ 	.byte	0x00, 0xf0, 0x21, 0x00


	//----- nvinfo : EIATTR_SPARSE_MMA_MASK
	.align		4
.L_670:
        /*0078*/ 	.byte	0x03, 0x50
        /*007a*/ 	.short	0x0000


	//----- nvinfo : EIATTR_MAXREG_COUNT
	.align		4
        /*007c*/ 	.byte	0x03, 0x1b
        /*007e*/ 	.short	0x00ff


	//----- nvinfo : EIATTR_NUM_BARRIERS
	.align		4
        /*0080*/ 	.byte	0x02, 0x4c
        /*0082*/ 	.byte	0x01
	.zero		1


	//----- nvinfo : EIATTR_MERCURY_ISA_VERSION
	.align		4
        /*0084*/ 	.byte	0x03, 0x5f
        /*0086*/ 	.short	0x0101


	//----- nvinfo : EIATTR_COOP_GROUP_MASK_REGIDS
	.align		4
        /*0088*/ 	.byte	0x04, 0x29
        /*008a*/ 	.short	(.L_672 - .L_671)


	//   ....[0]....
.L_671:
        /*008c*/ 	.word	0xffffffff


	//   ....[1]....
        /*0090*/ 	.word	0xffffffff


	//   ....[2]....
        /*0094*/ 	.word	0xffffffff


	//   ....[3]....
        /*0098*/ 	.word	0xffffffff


	//   ....[4]....
        /*009c*/ 	.word	0xffffffff


	//   ....[5]....
        /*00a0*/ 	.word	0xffffffff


	//   ....[6]....
        /*00a4*/ 	.word	0xffffffff


	//   ....[7]....
        /*00a8*/ 	.word	0xffffffff


	//   ....[8]....
        /*00ac*/ 	.word	0xffffffff


	//   ....[9]....
        /*00b0*/ 	.word	0xffffffff


	//   ....[10]....
        /*00b4*/ 	.word	0xffffffff


	//   ....[11]....
        /*00b8*/ 	.word	0xffffffff


	//   ....[12]....
        /*00bc*/ 	.word	0xffffffff


	//   ....[13]....
        /*00c0*/ 	.word	0xffffffff


	//   ....[14]....
        /*00c4*/ 	.word	0xffffffff


	//   ....[15]....
        /*00c8*/ 	.word	0xffffffff


	//   ....[16]....
        /*00cc*/ 	.word	0xffffffff


	//   ....[17]....
        /*00d0*/ 	.word	0xffffffff


	//   ....[18]....
        /*00d4*/ 	.word	0xffffffff


	//   ....[19]....
        /*00d8*/ 	.word	0xffffffff


	//   ....[20]....
        /*00dc*/ 	.word	0xffffffff


	//   ....[21]....
        /*00e0*/ 	.word	0xffffffff


	//   ....[22]....
        /*00e4*/ 	.word	0xffffffff


	//   ....[23]....
        /*00e8*/ 	.word	0xffffffff


	//   ....[24]....
        /*00ec*/ 	.word	0xffffffff


	//   ....[25]....
        /*00f0*/ 	.word	0xffffffff


	//   ....[26]....
        /*00f4*/ 	.word	0xffffffff


	//   ....[27]....
        /*00f8*/ 	.word	0xffffffff


	//   ....[28]....
        /*00fc*/ 	.word	0xffffffff


	//   ....[29]....
        /*0100*/ 	.word	0xffffffff


	//   ....[30]....
        /*0104*/ 	.word	0xffffffff


	//   ....[31]....
        /*0108*/ 	.word	0xffffffff


	//   ....[32]....
        /*010c*/ 	.word	0xffffffff


	//   ....[33]....
        /*0110*/ 	.word	0xffffffff


	//   ....[34]....
        /*0114*/ 	.word	0xffffffff


	//   ....[35]....
        /*0118*/ 	.word	0xffffffff


	//   ....[36]....
        /*011c*/ 	.word	0xffffffff


	//   ....[37]....
        /*0120*/ 	.word	0xffffffff


	//   ....[38]....
        /*0124*/ 	.word	0xffffffff


	//   ....[39]....
        /*0128*/ 	.word	0xffffffff


	//   ....[40]....
        /*012c*/ 	.word	0xffffffff


	//   ....[41]....
        /*0130*/ 	.word	0xffffffff


	//   ....[42]....
        /*0134*/ 	.word	0xffffffff


	//   ....[43]....
        /*0138*/ 	.word	0xffffffff


	//   ....[44]....
        /*013c*/ 	.word	0xffffffff


	//   ....[45]....
        /*0140*/ 	.word	0xffffffff


	//   ....[46]....
        /*0144*/ 	.word	0xffffffff


	//   ....[47]....
        /*0148*/ 	.word	0xffffffff


	//   ....[48]....
        /*014c*/ 	.word	0xffffffff


	//   ....[49]....
        /*0150*/ 	.word	0xffffffff


	//   ....[50]....
        /*0154*/ 	.word	0xffffffff


	//   ....[51]....
        /*0158*/ 	.word	0xffffffff


	//   ....[52]....
        /*015c*/ 	.word	0xffffffff


	//   ....[53]....
        /*0160*/ 	.word	0xffffffff


	//   ....[54]....
        /*0164*/ 	.word	0xffffffff


	//   ....[55]....
        /*0168*/ 	.word	0xffffffff


	//   ....[56]....
        /*016c*/ 	.word	0xffffffff


	//   ....[57]....
        /*0170*/ 	.word	0xffffffff


	//   ....[58]....
        /*0174*/ 	.word	0xffffffff


	//   ....[59]....
        /*0178*/ 	.word	0xffffffff


	//   ....[60]....
        /*017c*/ 	.word	0xffffffff


	//   ....[61]....
        /*0180*/ 	.word	0xffffffff


	//   ....[62]....
        /*0184*/ 	.word	0xffffffff


	//   ....[63]....
        /*0188*/ 	.word	0xffffffff


	//   ....[64]....
        /*018c*/ 	.word	0xffffffff


	//   ....[65]....
        /*0190*/ 	.word	0xffffffff


	//   ....[66]....
        /*0194*/ 	.word	0xffffffff


	//   ....[67]....
        /*0198*/ 	.word	0xffffffff


	//   ....[68]....
        /*019c*/ 	.word	0xffffffff


	//   ....[69]....
        /*01a0*/ 	.word	0xffffffff


	//   ....[70]....
        /*01a4*/ 	.word	0xffffffff


	//   ....[71]....
        /*01a8*/ 	.word	0xffffffff


	//   ....[72]....
        /*01ac*/ 	.word	0xffffffff


	//   ....[73]....
        /*01b0*/ 	.word	0xffffffff


	//   ....[74]....
        /*01b4*/ 	.word	0xffffffff


	//   ....[75]....
        /*01b8*/ 	.word	0xffffffff


	//   ....[76]....
        /*01bc*/ 	.word	0xffffffff


	//   ....[77]....
        /*01c0*/ 	.word	0xffffffff


	//   ....[78]....
        /*01c4*/ 	.word	0xffffffff


	//   ....[79]....
        /*01c8*/ 	.word	0xffffffff


	//   ....[80]....
        /*01cc*/ 	.word	0xffffffff


	//   ....[81]....
        /*01d0*/ 	.word	0xffffffff


	//   ....[82]....
        /*01d4*/ 	.word	0xffffffff


	//   ....[83]....
        /*01d8*/ 	.word	0xffffffff


	//   ....[84]....
        /*01dc*/ 	.word	0xffffffff


	//   ....[85]....
        /*01e0*/ 	.word	0xffffffff


	//   ....[86]....
        /*01e4*/ 	.word	0xffffffff


	//   ....[87]....
        /*01e8*/ 	.word	0xffffffff


	//   ....[88]....
        /*01ec*/ 	.word	0xffffffff


	//   ....[89]....
        /*01f0*/ 	.word	0xffffffff


	//   ....[90]....
        /*01f4*/ 	.word	0xffffffff


	//   ....[91]....
        /*01f8*/ 	.word	0xffffffff


	//   ....[92]....
        /*01fc*/ 	.word	0xffffffff


	//   ....[93]....
        /*0200*/ 	.word	0xffffffff


	//   ....[94]....
        /*0204*/ 	.word	0xffffffff


	//   ....[95]....
        /*0208*/ 	.word	0xffffffff


	//   ....[96]....
        /*020c*/ 	.word	0xffffffff


	//   ....[97]....
        /*0210*/ 	.word	0xffffffff


	//   ....[98]....
        /*0214*/ 	.word	0xffffffff


	//   ....[99]....
        /*0218*/ 	.word	0xffffffff


	//   ....[100]....
        /*021c*/ 	.word	0xffffffff


	//   ....[101]....
        /*0220*/ 	.word	0xffffffff


	//   ....[102]....
        /*0224*/ 	.word	0xffffffff


	//   ....[103]....
        /*0228*/ 	.word	0xffffffff


	//   ....[104]....
        /*022c*/ 	.word	0xffffffff


	//   ....[105]....
        /*0230*/ 	.word	0xffffffff


	//   ....[106]....
        /*0234*/ 	.word	0xffffffff


	//   ....[107]....
        /*0238*/ 	.word	0xffffffff


	//   ....[108]....
        /*023c*/ 	.word	0xffffffff


	//   ....[109]....
        /*0240*/ 	.word	0xffffffff


	//   ....[110]....
        /*0244*/ 	.word	0xffffffff


	//   ....[111]....
        /*0248*/ 	.word	0xffffffff


	//   ....[112]....
        /*024c*/ 	.word	0xffffffff


	//   ....[113]....
        /*0250*/ 	.word	0xffffffff


	//   ....[114]....
        /*0254*/ 	.word	0xffffffff


	//   ....[115]....
        /*0258*/ 	.word	0xffffffff


	//   ....[116]....
        /*025c*/ 	.word	0xffffffff


	//   ....[117]....
        /*0260*/ 	.word	0xffffffff


	//   ....[118]....
        /*0264*/ 	.word	0xffffffff


	//   ....[119]....
        /*0268*/ 	.word	0xffffffff


	//   ....[120]....
        /*026c*/ 	.word	0xffffffff


	//   ....[121]....
        /*0270*/ 	.word	0xffffffff


	//   ....[122]....
        /*0274*/ 	.word	0xffffffff


	//   ....[123]....
        /*0278*/ 	.word	0xffffffff


	//   ....[124]....
        /*027c*/ 	.word	0xffffffff


	//   ....[125]....
        /*0280*/ 	.word	0xffffffff


	//   ....[126]....
        /*0284*/ 	.word	0xffffffff


	//   ....[127]....
        /*0288*/ 	.word	0xffffffff


	//   ....[128]....
        /*028c*/ 	.word	0xffffffff


	//   ....[129]....
        /*0290*/ 	.word	0xffffffff


	//   ....[130]....
        /*0294*/ 	.word	0xffffffff


	//   ....[131]....
        /*0298*/ 	.word	0xffffffff


	//   ....[132]....
        /*029c*/ 	.word	0xffffffff


	//   ....[133]....
        /*02a0*/ 	.word	0xffffffff


	//   ....[134]....
        /*02a4*/ 	.word	0xffffffff


	//   ....[135]....
        /*02a8*/ 	.word	0xffffffff


	//   ....[136]....
        /*02ac*/ 	.word	0xffffffff


	//   ....[137]....
        /*02b0*/ 	.word	0xffffffff


	//   ....[138]....
        /*02b4*/ 	.word	0xffffffff


	//   ....[139]....
        /*02b8*/ 	.word	0xffffffff


	//   ....[140]....
        /*02bc*/ 	.word	0xffffffff


	//   ....[141]....
        /*02c0*/ 	.word	0xffffffff


	//   ....[142]....
        /*02c4*/ 	.word	0xffffffff


	//   ....[143]....
        /*02c8*/ 	.word	0xffffffff


	//   ....[144]....
        /*02cc*/ 	.word	0xffffffff


	//   ....[145]....
        /*02d0*/ 	.word	0xffffffff


	//   ....[146]....
        /*02d4*/ 	.word	0xffffffff


	//   ....[147]....
        /*02d8*/ 	.word	0xffffffff


	//   ....[148]....
        /*02dc*/ 	.word	0xffffffff


	//   ....[149]....
        /*02e0*/ 	.word	0xffffffff


	//   ....[150]....
        /*02e4*/ 	.word	0xffffffff


	//   ....[151]....
        /*02e8*/ 	.word	0xffffffff


	//   ....[152]....
        /*02ec*/ 	.word	0xffffffff


	//   ....[153]....
        /*02f0*/ 	.word	0xffffffff


	//   ....[154]....
        /*02f4*/ 	.word	0xffffffff


	//   ....[155]....
        /*02f8*/ 	.word	0xffffffff


	//   ....[156]....
        /*02fc*/ 	.word	0xffffffff


	//   ....[157]....
        /*0300*/ 	.word	0xffffffff


	//   ....[158]....
        /*0304*/ 	.word	0xffffffff


	//   ....[159]....
        /*0308*/ 	.word	0xffffffff


	//   ....[160]....
        /*030c*/ 	.word	0xffffffff


	//   ....[161]....
        /*0310*/ 	.word	0xffffffff


	//   ....[162]....
        /*0314*/ 	.word	0xffffffff


	//   ....[163]....
        /*0318*/ 	.word	0xffffffff


	//   ....[164]....
        /*031c*/ 	.word	0xffffffff


	//   ....[165]....
        /*0320*/ 	.word	0xffffffff


	//   ....[166]....
        /*0324*/ 	.word	0xffffffff


	//   ....[167]....
        /*0328*/ 	.word	0xffffffff


	//   ....[168]....
        /*032c*/ 	.word	0xffffffff


	//   ....[169]....
        /*0330*/ 	.word	0xffffffff


	//   ....[170]....
        /*0334*/ 	.word	0xffffffff


	//   ....[171]....
        /*0338*/ 	.word	0xffffffff


	//   ....[172]....
        /*033c*/ 	.word	0xffffffff


	//   ....[173]....
        /*0340*/ 	.word	0xffffffff


	//   ....[174]....
        /*0344*/ 	.word	0xffffffff


	//   ....[175]....
        /*0348*/ 	.word	0xffffffff


	//   ....[176]....
        /*034c*/ 	.word	0xffffffff


	//   ....[177]....
        /*0350*/ 	.word	0xffffffff


	//   ....[178]....
        /*0354*/ 	.word	0xffffffff


	//   ....[179]....
        /*0358*/ 	.word	0xffffffff


	//   ....[180]....
        /*035c*/ 	.word	0xffffffff


	//   ....[181]....
        /*0360*/ 	.word	0xffffffff


	//   ....[182]....
        /*0364*/ 	.word	0xffffffff


	//   ....[183]....
        /*0368*/ 	.word	0xffffffff


	//   ....[184]....
        /*036c*/ 	.word	0xffffffff


	//   ....[185]....
        /*0370*/ 	.word	0xffffffff


	//   ....[186]....
        /*0374*/ 	.word	0xffffffff


	//   ....[187]....
        /*0378*/ 	.word	0xffffffff


	//   ....[188]....
        /*037c*/ 	.word	0xffffffff


	//   ....[189]....
        /*0380*/ 	.word	0xffffffff


	//   ....[190]....
        /*0384*/ 	.word	0xffffffff


	//   ....[191]....
        /*0388*/ 	.word	0xffffffff


	//   ....[192]....
        /*038c*/ 	.word	0xffffffff


	//   ....[193]....
        /*0390*/ 	.word	0xffffffff


	//   ....[194]....
        /*0394*/ 	.word	0xffffffff


	//   ....[195]....
        /*0398*/ 	.word	0xffffffff


	//   ....[196]....
        /*039c*/ 	.word	0xffffffff


	//   ....[197]....
        /*03a0*/ 	.word	0xffffffff


	//   ....[198]....
        /*03a4*/ 	.word	0xffffffff


	//   ....[199]....
        /*03a8*/ 	.word	0xffffffff


	//   ....[200]....
        /*03ac*/ 	.word	0xffffffff


	//   ....[201]....
        /*03b0*/ 	.word	0xffffffff


	//   ....[202]....
        /*03b4*/ 	.word	0xffffffff


	//   ....[203]....
        /*03b8*/ 	.word	0xffffffff


	//   ....[204]....
        /*03bc*/ 	.word	0xffffffff


	//   ....[205]....
        /*03c0*/ 	.word	0xffffffff


	//   ....[206]....
        /*03c4*/ 	.word	0xffffffff


	//   ....[207]....
        /*03c8*/ 	.word	0xffffffff


	//   ....[208]....
        /*03cc*/ 	.word	0xffffffff


	//   ....[209]....
        /*03d0*/ 	.word	0xffffffff


	//   ....[210]....
        /*03d4*/ 	.word	0xffffffff


	//   ....[211]....
        /*03d8*/ 	.word	0xffffffff


	//   ....[212]....
        /*03dc*/ 	.word	0xffffffff


	//   ....[213]....
        /*03e0*/ 	.word	0xffffffff


	//   ....[214]....
        /*03e4*/ 	.word	0xffffffff


	//   ....[215]....
        /*03e8*/ 	.word	0xffffffff


	//   ....[216]....
        /*03ec*/ 	.word	0xffffffff


	//   ....[217]....
        /*03f0*/ 	.word	0xffffffff


	//   ....[218]....
        /*03f4*/ 	.word	0xffffffff


	//   ....[219]....
        /*03f8*/ 	.word	0xffffffff


	//   ....[220]....
        /*03fc*/ 	.word	0xffffffff


	//   ....[221]....
        /*0400*/ 	.word	0xffffffff


	//   ....[222]....
        /*0404*/ 	.word	0xffffffff


	//   ....[223]....
        /*0408*/ 	.word	0xffffffff


	//   ....[224]....
        /*040c*/ 	.word	0xffffffff


	//   ....[225]....
        /*0410*/ 	.word	0xffffffff


	//   ....[226]....
        /*0414*/ 	.word	0xffffffff


	//   ....[227]....
        /*0418*/ 	.word	0xffffffff


	//   ....[228]....
        /*041c*/ 	.word	0xffffffff


	//   ....[229]....
        /*0420*/ 	.word	0xffffffff


	//   ....[230]....
        /*0424*/ 	.word	0xffffffff


	//   ....[231]....
        /*0428*/ 	.word	0xffffffff


	//   ....[232]....
        /*042c*/ 	.word	0xffffffff


	//   ....[233]....
        /*0430*/ 	.word	0xffffffff


	//   ....[234]....
        /*0434*/ 	.word	0xffffffff


	//   ....[235]....
        /*0438*/ 	.word	0xffffffff


	//   ....[236]....
        /*043c*/ 	.word	0xffffffff


	//   ....[237]....
        /*0440*/ 	.word	0xffffffff


	//   ....[238]....
        /*0444*/ 	.word	0xffffffff


	//   ....[239]....
        /*0448*/ 	.word	0xffffffff


	//   ....[240]....
        /*044c*/ 	.word	0xffffffff


	//   ....[241]....
        /*0450*/ 	.word	0xffffffff


	//   ....[242]....
        /*0454*/ 	.word	0xffffffff


	//   ....[243]....
        /*0458*/ 	.word	0xffffffff


	//   ....[244]....
        /*045c*/ 	.word	0xffffffff


	//   ....[245]....
        /*0460*/ 	.word	0xffffffff


	//   ....[246]....
        /*0464*/ 	.word	0xffffffff


	//   ....[247]....
        /*0468*/ 	.word	0xffffffff


	//   ....[248]....
        /*046c*/ 	.word	0xffffffff


	//   ....[249]....
        /*0470*/ 	.word	0xffffffff


	//   ....[250]....
        /*0474*/ 	.word	0xffffffff


	//   ....[251]....
        /*0478*/ 	.word	0xffffffff


	//   ....[252]....
        /*047c*/ 	.word	0xffffffff


	//   ....[253]....
        /*0480*/ 	.word	0xffffffff


	//   ....[254]....
        /*0484*/ 	.word	0xffffffff


	//   ....[255]....
        /*0488*/ 	.word	0xffffffff


	//   ....[0]....
        /*048c*/ 	.word	0xffffffff


	//   ....[1]....
        /*0490*/ 	.word	0xffffffff


	//   ....[2]....
        /*0494*/ 	.word	0xffffffff


	//   ....[3]....
        /*0498*/ 	.word	0xffffffff


	//   ....[4]....
        /*049c*/ 	.word	0xffffffff


	//   ....[5]....
        /*04a0*/ 	.word	0xffffffff


	//   ....[6]....
        /*04a4*/ 	.word	0xffffffff


	//   ....[7]....
        /*04a8*/ 	.word	0xffffffff


	//   ....[8]....
        /*04ac*/ 	.word	0xffffffff


	//   ....[9]....
        /*04b0*/ 	.word	0xffffffff


	//   ....[10]....
        /*04b4*/ 	.word	0xffffffff


	//   ....[11]....
        /*04b8*/ 	.word	0xffffffff


	//   ....[12]....
        /*04bc*/ 	.word	0xffffffff


	//   ....[13]....
        /*04c0*/ 	.word	0xffffffff


	//   ....[14]....
        /*04c4*/ 	.word	0xffffffff


	//   ....[15]....
        /*04c8*/ 	.word	0xffffffff


	//   ....[16]....
        /*04cc*/ 	.word	0xffffffff


	//   ....[17]....
        /*04d0*/ 	.word	0xffffffff


	//   ....[18]....
        /*04d4*/ 	.word	0xffffffff


	//   ....[19]....
        /*04d8*/ 	.word	0xffffffff


	//   ....[20]....
        /*04dc*/ 	.word	0xffffffff


	//   ....[21]....
        /*04e0*/ 	.word	0xffffffff


	//   ....[22]....
        /*04e4*/ 	.word	0xffffffff


	//   ....[23]....
        /*04e8*/ 	.word	0xffffffff


	//   ....[24]....
        /*04ec*/ 	.word	0xffffffff


	//   ....[25]....
        /*04f0*/ 	.word	0xffffffff


	//   ....[26]....
        /*04f4*/ 	.word	0xffffffff


	//   ....[27]....
        /*04f8*/ 	.word	0xffffffff


	//   ....[28]....
        /*04fc*/ 	.word	0xffffffff


	//   ....[29]....
        /*0500*/ 	.word	0xffffffff


	//   ....[30]....
        /*0504*/ 	.word	0xffffffff


	//   ....[31]....
        /*0508*/ 	.word	0xffffffff


	//   ....[32]....
        /*050c*/ 	.word	0xffffffff


	//   ....[33]....
        /*0510*/ 	.word	0xffffffff


	//   ....[34]....
        /*0514*/ 	.word	0xffffffff


	//   ....[35]....
        /*0518*/ 	.word	0xffffffff


	//   ....[36]....
        /*051c*/ 	.word	0xffffffff


	//   ....[37]....
        /*0520*/ 	.word	0xffffffff


	//   ....[38]....
        /*0524*/ 	.word	0xffffffff


	//   ....[39]....
        /*0528*/ 	.word	0xffffffff


	//   ....[40]....
        /*052c*/ 	.word	0xffffffff


	//   ....[41]....
        /*0530*/ 	.word	0xffffffff


	//   ....[42]....
        /*0534*/ 	.word	0xffffffff


	//   ....[43]....
        /*0538*/ 	.word	0xffffffff


	//   ....[44]....
        /*053c*/ 	.word	0xffffffff


	//   ....[45]....
        /*0540*/ 	.word	0xffffffff


	//   ....[46]....
        /*0544*/ 	.word	0xffffffff


	//   ....[47]....
        /*0548*/ 	.word	0xffffffff


	//   ....[48]....
        /*054c*/ 	.word	0xffffffff


	//   ....[49]....
        /*0550*/ 	.word	0xffffffff


	//   ....[50]....
        /*0554*/ 	.word	0xffffffff


	//   ....[51]....
        /*0558*/ 	.word	0xffffffff


	//   ....[52]....
        /*055c*/ 	.word	0xffffffff


	//   ....[53]....
        /*0560*/ 	.word	0xffffffff


	//   ....[54]....
        /*0564*/ 	.word	0xffffffff


	//   ....[55]....
        /*0568*/ 	.word	0xffffffff


	//   ....[56]....
        /*056c*/ 	.word	0xffffffff


	//   ....[57]....
        /*0570*/ 	.word	0xffffffff


	//   ....[58]....
        /*0574*/ 	.word	0xffffffff


	//   ....[59]....
        /*0578*/ 	.word	0xffffffff


	//   ....[60]....
        /*057c*/ 	.word	0xffffffff


	//   ....[61]....
        /*0580*/ 	.word	0xffffffff


	//   ....[62]....
        /*0584*/ 	.word	0xffffffff


	//   ....[63]....
        /*0588*/ 	.word	0xffffffff


	//   ....[64]....
        /*058c*/ 	.word	0xffffffff


	//   ....[65]....
        /*0590*/ 	.word	0xffffffff


	//   ....[66]....
        /*0594*/ 	.word	0xffffffff


	//   ....[67]....
        /*0598*/ 	.word	0xffffffff


	//   ....[68]....
        /*059c*/ 	.word	0xffffffff


	//   ....[69]....
        /*05a0*/ 	.word	0xffffffff


	//   ....[70]....
        /*05a4*/ 	.word	0xffffffff


	//   ....[71]....
        /*05a8*/ 	.word	0xffffffff


	//   ....[72]....
        /*05ac*/ 	.word	0xffffffff


	//   ....[73]....
        /*05b0*/ 	.word	0xffffffff


	//   ....[74]....
        /*05b4*/ 	.word	0xffffffff


	//   ....[75]....
        /*05b8*/ 	.word	0xffffffff


	//   ....[76]....
        /*05bc*/ 	.word	0xffffffff


	//   ....[77]....
        /*05c0*/ 	.word	0xffffffff


	//   ....[78]....
        /*05c4*/ 	.word	0xffffffff


	//   ....[79]....
        /*05c8*/ 	.word	0xffffffff


	//   ....[80]....
        /*05cc*/ 	.word	0xffffffff


	//   ....[81]....
        /*05d0*/ 	.word	0xffffffff


	//   ....[82]....
        /*05d4*/ 	.word	0xffffffff


	//   ....[83]....
        /*05d8*/ 	.word	0xffffffff


	//   ....[84]....
        /*05dc*/ 	.word	0xffffffff


	//   ....[85]....
        /*05e0*/ 	.word	0xffffffff


	//   ....[86]....
        /*05e4*/ 	.word	0xffffffff


	//   ....[87]....
        /*05e8*/ 	.word	0xffffffff


	//   ....[88]....
        /*05ec*/ 	.word	0xffffffff


	//   ....[89]....
        /*05f0*/ 	.word	0xffffffff


	//   ....[90]....
        /*05f4*/ 	.word	0xffffffff


	//   ....[91]....
        /*05f8*/ 	.word	0xffffffff


	//   ....[92]....
        /*05fc*/ 	.word	0xffffffff


	//   ....[93]....
        /*0600*/ 	.word	0xffffffff


	//   ....[94]....
        /*0604*/ 	.word	0xffffffff


	//   ....[95]....
        /*0608*/ 	.word	0xffffffff


	//   ....[96]....
        /*060c*/ 	.word	0xffffffff


	//   ....[97]....
        /*0610*/ 	.word	0xffffffff


	//   ....[98]....
        /*0614*/ 	.word	0xffffffff


	//   ....[99]....
        /*0618*/ 	.word	0xffffffff


	//   ....[100]....
        /*061c*/ 	.word	0xffffffff


	//   ....[101]....
        /*0620*/ 	.word	0xffffffff


	//   ....[102]....
        /*0624*/ 	.word	0xffffffff


	//   ....[103]....
        /*0628*/ 	.word	0xffffffff


	//   ....[104]....
        /*062c*/ 	.word	0xffffffff


	//   ....[105]....
        /*0630*/ 	.word	0xffffffff


	//   ....[106]....
        /*0634*/ 	.word	0xffffffff


	//   ....[107]....
        /*0638*/ 	.word	0xffffffff


	//   ....[108]....
        /*063c*/ 	.word	0xffffffff


	//   ....[109]....
        /*0640*/ 	.word	0xffffffff


	//   ....[110]....
        /*0644*/ 	.word	0xffffffff


	//   ....[111]....
        /*0648*/ 	.word	0xffffffff


	//   ....[112]....
        /*064c*/ 	.word	0xffffffff


	//   ....[113]....
        /*0650*/ 	.word	0xffffffff


	//   ....[114]....
        /*0654*/ 	.word	0xffffffff


	//   ....[115]....
        /*0658*/ 	.word	0xffffffff


	//   ....[116]....
        /*065c*/ 	.word	0xffffffff


	//   ....[117]....
        /*0660*/ 	.word	0xffffffff


	//   ....[118]....
        /*0664*/ 	.word	0xffffffff


	//   ....[119]....
        /*0668*/ 	.word	0xffffffff


	//   ....[120]....
        /*066c*/ 	.word	0xffffffff


	//   ....[121]....
        /*0670*/ 	.word	0xffffffff


	//   ....[122]....
        /*0674*/ 	.word	0xffffffff


	//   ....[123]....
        /*0678*/ 	.word	0xffffffff


	//   ....[124]....
        /*067c*/ 	.word	0xffffffff


	//   ....[125]....
        /*0680*/ 	.word	0xffffffff


	//   ....[126]....
        /*0684*/ 	.word	0xffffffff


	//   ....[127]....
        /*0688*/ 	.word	0xffffffff


	//   ....[128]....
        /*068c*/ 	.word	0xffffffff


	//   ....[129]....
        /*0690*/ 	.word	0xffffffff


	//   ....[130]....
        /*0694*/ 	.word	0xffffffff


	//   ....[131]....
        /*0698*/ 	.word	0xffffffff


	//   ....[132]....
        /*069c*/ 	.word	0xffffffff


	//   ....[133]....
        /*06a0*/ 	.word	0xffffffff


	//   ....[134]....
        /*06a4*/ 	.word	0xffffffff


	//   ....[135]....
        /*06a8*/ 	.word	0xffffffff


	//   ....[136]....
        /*06ac*/ 	.word	0xffffffff


	//   ....[137]....
        /*06b0*/ 	.word	0xffffffff


	//   ....[138]....
        /*06b4*/ 	.word	0xffffffff


	//   ....[139]....
        /*06b8*/ 	.word	0xffffffff


	//   ....[140]....
        /*06bc*/ 	.word	0xffffffff


	//   ....[141]....
        /*06c0*/ 	.word	0xffffffff


	//   ....[142]....
        /*06c4*/ 	.word	0xffffffff


	//   ....[143]....
        /*06c8*/ 	.word	0xffffffff


	//   ....[144]....
        /*06cc*/ 	.word	0xffffffff


	//   ....[145]....
        /*06d0*/ 	.word	0xffffffff


	//   ....[146]....
        /*06d4*/ 	.word	0xffffffff


	//   ....[147]....
        /*06d8*/ 	.word	0xffffffff


	//   ....[148]....
        /*06dc*/ 	.word	0xffffffff


	//   ....[149]....
        /*06e0*/ 	.word	0xffffffff


	//   ....[150]....
        /*06e4*/ 	.word	0xffffffff


	//   ....[151]....
        /*06e8*/ 	.word	0xffffffff


	//   ....[152]....
        /*06ec*/ 	.word	0xffffffff


	//   ....[153]....
        /*06f0*/ 	.word	0xffffffff


	//   ....[154]....
        /*06f4*/ 	.word	0xffffffff


	//   ....[155]....
        /*06f8*/ 	.word	0xffffffff


	//   ....[156]....
        /*06fc*/ 	.word	0xffffffff


	//   ....[157]....
        /*0700*/ 	.word	0xffffffff


	//   ....[158]....
        /*0704*/ 	.word	0xffffffff


	//   ....[159]....
        /*0708*/ 	.word	0xffffffff


	//   ....[160]....
        /*070c*/ 	.word	0xffffffff


	//   ....[161]....
        /*0710*/ 	.word	0xffffffff


	//   ....[162]....
        /*0714*/ 	.word	0xffffffff


	//   ....[163]....
        /*0718*/ 	.word	0xffffffff


	//   ....[164]....
        /*071c*/ 	.word	0xffffffff


	//   ....[165]....
        /*0720*/ 	.word	0xffffffff


	//   ....[166]....
        /*0724*/ 	.word	0xffffffff


	//   ....[167]....
        /*0728*/ 	.word	0xffffffff


	//   ....[168]....
        /*072c*/ 	.word	0xffffffff


	//   ....[169]....
        /*0730*/ 	.word	0xffffffff


	//   ....[170]....
        /*0734*/ 	.word	0xffffffff


	//   ....[171]....
        /*0738*/ 	.word	0xffffffff


	//   ....[172]....
        /*073c*/ 	.word	0xffffffff


	//   ....[173]....
        /*0740*/ 	.word	0xffffffff


	//   ....[174]....
        /*0744*/ 	.word	0xffffffff


	//   ....[175]....
        /*0748*/ 	.word	0xffffffff


	//   ....[176]....
        /*074c*/ 	.word	0xffffffff


	//   ....[177]....
        /*0750*/ 	.word	0xffffffff


	//   ....[178]....
        /*0754*/ 	.word	0xffffffff


	//   ....[179]....
        /*0758*/ 	.word	0xffffffff


	//   ....[180]....
        /*075c*/ 	.word	0xffffffff


	//   ....[181]....
        /*0760*/ 	.word	0xffffffff


	//   ....[182]....
        /*0764*/ 	.word	0xffffffff


	//   ....[183]....
        /*0768*/ 	.word	0xffffffff


	//   ....[184]....
        /*076c*/ 	.word	0xffffffff


	//   ....[185]....
        /*0770*/ 	.word	0xffffffff


	//   ....[186]....
        /*0774*/ 	.word	0xffffffff


	//   ....[187]....
        /*0778*/ 	.word	0xffffffff


	//   ....[188]....
        /*077c*/ 	.word	0xffffffff


	//   ....[189]....
        /*0780*/ 	.word	0xffffffff


	//   ....[190]....
        /*0784*/ 	.word	0xffffffff


	//   ....[191]....
        /*0788*/ 	.word	0xffffffff


	//   ....[192]....
        /*078c*/ 	.word	0xffffffff


	//   ....[193]....
        /*0790*/ 	.word	0xffffffff


	//   ....[194]....
        /*0794*/ 	.word	0xffffffff


	//   ....[195]....
        /*0798*/ 	.word	0xffffffff


	//   ....[196]....
        /*079c*/ 	.word	0xffffffff


	//   ....[197]....
        /*07a0*/ 	.word	0xffffffff


	//   ....[198]....
        /*07a4*/ 	.word	0xffffffff


	//   ....[199]....
        /*07a8*/ 	.word	0xffffffff


	//   ....[200]....
        /*07ac*/ 	.word	0xffffffff


	//   ....[201]....
        /*07b0*/ 	.word	0xffffffff


	//   ....[202]....
        /*07b4*/ 	.word	0xffffffff


	//   ....[203]....
        /*07b8*/ 	.word	0xffffffff


	//   ....[204]....
        /*07bc*/ 	.word	0xffffffff


	//   ....[205]....
        /*07c0*/ 	.word	0xffffffff


	//   ....[206]....
        /*07c4*/ 	.word	0xffffffff


	//   ....[207]....
        /*07c8*/ 	.word	0xffffffff


	//   ....[208]....
        /*07cc*/ 	.word	0xffffffff


	//   ....[209]....
        /*07d0*/ 	.word	0xffffffff


	//   ....[210]....
        /*07d4*/ 	.word	0xffffffff


	//   ....[211]....
        /*07d8*/ 	.word	0xffffffff


	//   ....[212]....
        /*07dc*/ 	.word	0xffffffff


	//   ....[213]....
        /*07e0*/ 	.word	0xffffffff


	//   ....[214]....
        /*07e4*/ 	.word	0xffffffff


	//   ....[215]....
        /*07e8*/ 	.word	0xffffffff


	//   ....[216]....
        /*07ec*/ 	.word	0xffffffff


	//   ....[217]....
        /*07f0*/ 	.word	0xffffffff


	//   ....[218]....
        /*07f4*/ 	.word	0xffffffff


	//   ....[219]....
        /*07f8*/ 	.word	0xffffffff


	//   ....[220]....
        /*07fc*/ 	.word	0xffffffff


	//   ....[221]....
        /*0800*/ 	.word	0xffffffff


	//   ....[222]....
        /*0804*/ 	.word	0xffffffff


	//   ....[223]....
        /*0808*/ 	.word	0xffffffff


	//   ....[224]....
        /*080c*/ 	.word	0xffffffff


	//   ....[225]....
        /*0810*/ 	.word	0xffffffff


	//   ....[226]....
        /*0814*/ 	.word	0xffffffff


	//   ....[227]....
        /*0818*/ 	.word	0xffffffff


	//   ....[228]....
        /*081c*/ 	.word	0xffffffff


	//   ....[229]....
        /*0820*/ 	.word	0xffffffff


	//   ....[230]....
        /*0824*/ 	.word	0xffffffff


	//   ....[231]....
        /*0828*/ 	.word	0xffffffff


	//   ....[232]....
        /*082c*/ 	.word	0xffffffff


	//   ....[233]....
        /*0830*/ 	.word	0xffffffff


	//----- nvinfo : EIATTR_COOP_GROUP_INSTR_OFFSETS
	.align		4
.L_672:
        /*0834*/ 	.byte	0x04, 0x28
        /*0836*/ 	.short	(.L_674 - .L_673)


	//   ....[0]....
.L_673:
        /*0838*/ 	.word	0x0000dc90


	//   ....[1]....
        /*083c*/ 	.word	0x0000dcb0


	//   ....[2]....
        /*0840*/ 	.word	0x0000dcc0


	//   ....[3]....
        /*0844*/ 	.word	0x0000dcd0


	//   ....[4]....
        /*0848*/ 	.word	0x0000dce0


	//   ....[5]....
        /*084c*/ 	.word	0x0000dcf0


	//   ....[6]....
        /*0850*/ 	.word	0x0000dd00


	//   ....[7]....
        /*0854*/ 	.word	0x0000dd20


	//   ....[8]....
        /*0858*/ 	.word	0x0000dd40


	//   ....[9]....
        /*085c*/ 	.word	0x0000dd50


	//   ....[10]....
        /*0860*/ 	.word	0x0000dd60


	//   ....[11]....
        /*0864*/ 	.word	0x0000dd70


	//   ....[12]....
        /*0868*/ 	.word	0x0000dd80


	//   ....[13]....
        /*086c*/ 	.word	0x0000dd90


	//   ....[14]....
        /*0870*/ 	.word	0x0000dda0


	//   ....[15]....
        /*0874*/ 	.word	0x0000ddb0


	//   ....[16]....
        /*0878*/ 	.word	0x0000ddc0


	//   ....[17]....
        /*087c*/ 	.word	0x0000ddd0


	//   ....[18]....
        /*0880*/ 	.word	0x0000dde0


	//   ....[19]....
        /*0884*/ 	.word	0x0000ddf0


	//   ....[20]....
        /*0888*/ 	.word	0x0000de00


	//   ....[21]....
        /*088c*/ 	.word	0x0000de10


	//   ....[22]....
        /*0890*/ 	.word	0x0000de20


	//   ....[23]....
        /*0894*/ 	.word	0x0000de30


	//   ....[24]....
        /*0898*/ 	.word	0x0000de40


	//   ....[25]....
        /*089c*/ 	.word	0x0000de50


	//   ....[26]....
        /*08a0*/ 	.word	0x0000de60


	//   ....[27]....
        /*08a4*/ 	.word	0x0000de70


	//   ....[28]....
        /*08a8*/ 	.word	0x0000de80


	//   ....[29]....
        /*08ac*/ 	.word	0x0000de90


	//   ....[30]....
        /*08b0*/ 	.word	0x0000dea0


	//   ....[31]....
        /*08b4*/ 	.word	0x0000deb0


	//   ....[32]....
        /*08b8*/ 	.word	0x0000dec0


	//   ....[33]....
        /*08bc*/ 	.word	0x0000ded0


	//   ....[34]....
        /*08c0*/ 	.word	0x0000dee0


	//   ....[35]....
        /*08c4*/ 	.word	0x0000def0


	//   ....[36]....
        /*08c8*/ 	.word	0x0000df00


	//   ....[37]....
        /*08cc*/ 	.word	0x0000df10


	//   ....[38]....
        /*08d0*/ 	.word	0x0000df20


	//   ....[39]....
        /*08d4*/ 	.word	0x0000df30


	//   ....[40]....
        /*08d8*/ 	.word	0x0000df40


	//   ....[41]....
        /*08dc*/ 	.word	0x0000df50


	//   ....[42]....
        /*08e0*/ 	.word	0x0000df60


	//   ....[43]....
        /*08e4*/ 	.word	0x0000df70


	//   ....[44]....
        /*08e8*/ 	.word	0x0000df80


	//   ....[45]....
        /*08ec*/ 	.word	0x0000df90


	//   ....[46]....
        /*08f0*/ 	.word	0x0000dfa0


	//   ....[47]....
        /*08f4*/ 	.word	0x0000dfb0


	//   ....[48]....
        /*08f8*/ 	.word	0x0000dfc0


	//   ....[49]....
        /*08fc*/ 	.word	0x0000dfd0


	//   ....[50]....
        /*0900*/ 	.word	0x0000e170


	//   ....[51]....
        /*0904*/ 	.word	0x0000e180


	//   ....[52]....
        /*0908*/ 	.word	0x0000e190


	//   ....[53]....
        /*090c*/ 	.word	0x0000e1a0


	//   ....[54]....
        /*0910*/ 	.word	0x0000e1b0


	//   ....[55]....
        /*0914*/ 	.word	0x0000e1c0


	//   ....[56]....
        /*0918*/ 	.word	0x0000e1d0


	//   ....[57]....
        /*091c*/ 	.word	0x0000e1e0


	//   ....[58]....
        /*0920*/ 	.word	0x0000e1f0


	//   ....[59]....
        /*0924*/ 	.word	0x0000e200


	//   ....[60]....
        /*0928*/ 	.word	0x0000e210


	//   ....[61]....
        /*092c*/ 	.word	0x0000e220


	//   ....[62]....
        /*0930*/ 	.word	0x0000e230


	//   ....[63]....
        /*0934*/ 	.word	0x0000e240


	//   ....[64]....
        /*0938*/ 	.word	0x0000e250


	//   ....[65]....
        /*093c*/ 	.word	0x0000e260


	//   ....[66]....
        /*0940*/ 	.word	0x0000e270


	//   ....[67]....
        /*0944*/ 	.word	0x0000e280


	//   ....[68]....
        /*0948*/ 	.word	0x0000e290


	//   ....[69]....
        /*094c*/ 	.word	0x0000e2a0


	//   ....[70]....
        /*0950*/ 	.word	0x0000e2b0


	//   ....[71]....
        /*0954*/ 	.word	0x0000e2c0


	//   ....[72]....
        /*0958*/ 	.word	0x0000e2d0


	//   ....[73]....
        /*095c*/ 	.word	0x0000e2e0


	//   ....[74]....
        /*0960*/ 	.word	0x0000e2f0


	//   ....[75]....
        /*0964*/ 	.word	0x0000e300


	//   ....[76]....
        /*0968*/ 	.word	0x0000e310


	//   ....[77]....
        /*096c*/ 	.word	0x0000e320


	//   ....[78]....
        /*0970*/ 	.word	0x0000e330


	//   ....[79]....
        /*0974*/ 	.word	0x0000e340


	//   ....[80]....
        /*0978*/ 	.word	0x0000e350


	//   ....[81]....
        /*097c*/ 	.word	0x0000e360


	//   ....[82]....
        /*0980*/ 	.word	0x0000e370


	//   ....[83]....
        /*0984*/ 	.word	0x0000e380


	//   ....[84]....
        /*0988*/ 	.word	0x0000e390


	//   ....[85]....
        /*098c*/ 	.word	0x0000e3a0


	//   ....[86]....
        /*0990*/ 	.word	0x0000e3b0


	//   ....[87]....
        /*0994*/ 	.word	0x0000e3c0


	//   ....[88]....
        /*0998*/ 	.word	0x0000e3d0


	//   ....[89]....
        /*099c*/ 	.word	0x0000e3e0


	//   ....[90]....
        /*09a0*/ 	.word	0x0000e3f0


	//   ....[91]....
        /*09a4*/ 	.word	0x0000e400


	//   ....[92]....
        /*09a8*/ 	.word	0x0000e410


	//   ....[93]....
        /*09ac*/ 	.word	0x0000e420


	//   ....[94]....
        /*09b0*/ 	.word	0x0000e430


	//   ....[95]....
        /*09b4*/ 	.word	0x0000e440


	//   ....[96]....
        /*09b8*/ 	.word	0x0000e450


	//   ....[97]....
        /*09bc*/ 	.word	0x0000e460


	//   ....[98]....
        /*09c0*/ 	.word	0x000126f0


	//   ....[99]....
        /*09c4*/ 	.word	0x00012720


	//   ....[100]....
        /*09c8*/ 	.word	0x00012730


	//   ....[101]....
        /*09cc*/ 	.word	0x00012740


	//   ....[102]....
        /*09d0*/ 	.word	0x00012750


	//   ....[103]....
        /*09d4*/ 	.word	0x00012760


	//   ....[104]....
        /*09d8*/ 	.word	0x00012770


	//   ....[105]....
        /*09dc*/ 	.word	0x00012790


	//   ....[106]....
        /*09e0*/ 	.word	0x000127a0


	//   ....[107]....
        /*09e4*/ 	.word	0x000127b0


	//   ....[108]....
        /*09e8*/ 	.word	0x000127c0


	//   ....[109]....
        /*09ec*/ 	.word	0x000127d0


	//   ....[110]....
        /*09f0*/ 	.word	0x000127e0


	//   ....[111]....
        /*09f4*/ 	.word	0x000127f0


	//   ....[112]....
        /*09f8*/ 	.word	0x00012800


	//   ....[113]....
        /*09fc*/ 	.word	0x00012810


	//   ....[114]....
        /*0a00*/ 	.word	0x00012820


	//   ....[115]....
        /*0a04*/ 	.word	0x00012830


	//   ....[116]....
        /*0a08*/ 	.word	0x00012840


	//   ....[117]....
        /*0a0c*/ 	.word	0x00012850


	//   ....[118]....
        /*0a10*/ 	.word	0x00012860


	//   ....[119]....
        /*0a14*/ 	.word	0x00012870


	//   ....[120]....
        /*0a18*/ 	.word	0x00012880


	//   ....[121]....
        /*0a1c*/ 	.word	0x00012890


	//   ....[122]....
        /*0a20*/ 	.word	0x000128a0


	//   ....[123]....
        /*0a24*/ 	.word	0x000128b0


	//   ....[124]....
        /*0a28*/ 	.word	0x000128c0


	//   ....[125]....
        /*0a2c*/ 	.word	0x000128d0


	//   ....[126]....
        /*0a30*/ 	.word	0x000128e0


	//   ....[127]....
        /*0a34*/ 	.word	0x000128f0


	//   ....[128]....
        /*0a38*/ 	.word	0x00012900


	//   ....[129]....
        /*0a3c*/ 	.word	0x00012910


	//   ....[130]....
        /*0a40*/ 	.word	0x00012920


	//   ....[131]....
        /*0a44*/ 	.word	0x00012930


	//   ....[132]....
        /*0a48*/ 	.word	0x00012940


	//   ....[133]....
        /*0a4c*/ 	.word	0x00012950


	//   ....[134]....
        /*0a50*/ 	.word	0x00012960


	//   ....[135]....
        /*0a54*/ 	.word	0x00012970


	//   ....[136]....
        /*0a58*/ 	.word	0x00012980


	//   ....[137]....
        /*0a5c*/ 	.word	0x00012990


	//   ....[138]....
        /*0a60*/ 	.word	0x000129a0


	//   ....[139]....
        /*0a64*/ 	.word	0x000129b0


	//   ....[140]....
        /*0a68*/ 	.word	0x000129c0


	//   ....[141]....
        /*0a6c*/ 	.word	0x000129d0


	//   ....[142]....
        /*0a70*/ 	.word	0x000129e0


	//   ....[143]....
        /*0a74*/ 	.word	0x000129f0


	//   ....[144]....
        /*0a78*/ 	.word	0x00012a00


	//   ....[145]....
        /*0a7c*/ 	.word	0x00012a10


	//   ....[146]....
        /*0a80*/ 	.word	0x00012a20


	//   ....[147]....
        /*0a84*/ 	.word	0x00012a30


	//   ....[148]....
        /*0a88*/ 	.word	0x00012bc0


	//   ....[149]....
        /*0a8c*/ 	.word	0x00012bd0


	//   ....[150]....
        /*0a90*/ 	.word	0x00012be0


	//   ....[151]....
        /*0a94*/ 	.word	0x00012bf0


	//   ....[152]....
        /*0a98*/ 	.word	0x00012c00


	//   ....[153]....
        /*0a9c*/ 	.word	0x00012c10


	//   ....[154]....
        /*0aa0*/ 	.word	0x00012c20


	//   ....[155]....
        /*0aa4*/ 	.word	0x00012c30


	//   ....[156]....
        /*0aa8*/ 	.word	0x00012c40


	//   ....[157]....
        /*0aac*/ 	.word	0x00012c50


	//   ....[158]....
        /*0ab0*/ 	.word	0x00012c60


	//   ....[159]....
        /*0ab4*/ 	.word	0x00012c70


	//   ....[160]....
        /*0ab8*/ 	.word	0x00012c80


	//   ....[161]....
        /*0abc*/ 	.word	0x00012c90


	//   ....[162]....
        /*0ac0*/ 	.word	0x00012ca0


	//   ....[163]....
        /*0ac4*/ 	.word	0x00012cb0


	//   ....[164]....
        /*0ac8*/ 	.word	0x00012cc0


	//   ....[165]....
        /*0acc*/ 	.word	0x00012cd0


	//   ....[166]....
        /*0ad0*/ 	.word	0x00012ce0


	//   ....[167]....
        /*0ad4*/ 	.word	0x00012cf0


	//   ....[168]....
        /*0ad8*/ 	.word	0x00012d00


	//   ....[169]....
        /*0adc*/ 	.word	0x00012d10


	//   ....[170]....
        /*0ae0*/ 	.word	0x00012d20


	//   ....[171]....
        /*0ae4*/ 	.word	0x00012d30


	//   ....[172]....
        /*0ae8*/ 	.word	0x00012d40


	//   ....[173]....
        /*0aec*/ 	.word	0x00012d50


	//   ....[174]....
        /*0af0*/ 	.word	0x00012d60


	//   ....[175]....
        /*0af4*/ 	.word	0x00012d70


	//   ....[176]....
        /*0af8*/ 	.word	0x00012d80


	//   ....[177]....
        /*0afc*/ 	.word	0x00012d90


	//   ....[178]....
        /*0b00*/ 	.word	0x00012da0


	//   ....[179]....
        /*0b04*/ 	.word	0x00012db0


	//   ....[180]....
        /*0b08*/ 	.word	0x00012dc0


	//   ....[181]....
        /*0b0c*/ 	.word	0x00012dd0


	//   ....[182]....
        /*0b10*/ 	.word	0x00012de0


	//   ....[183]....
        /*0b14*/ 	.word	0x00012df0


	//   ....[184]....
        /*0b18*/ 	.word	0x00012e00


	//   ....[185]....
        /*0b1c*/ 	.word	0x00012e10


	//   ....[186]....
        /*0b20*/ 	.word	0x00012e20


	//   ....[187]....
        /*0b24*/ 	.word	0x00012e30


	//   ....[188]....
        /*0b28*/ 	.word	0x00012e40


	//   ....[189]....
        /*0b2c*/ 	.word	0x00012e50


	//   ....[190]....
        /*0b30*/ 	.word	0x00012e60


	//   ....[191]....
        /*0b34*/ 	.word	0x00012e70


	//   ....[192]....
        /*0b38*/ 	.word	0x00012e80


	//   ....[193]....
        /*0b3c*/ 	.word	0x00012e90


	//   ....[194]....
        /*0b40*/ 	.word	0x00012ea0


	//   ....[195]....
        /*0b44*/ 	.word	0x00012eb0


	//   ....[196]....
        /*0b48*/ 	.word	0x00017140


	//   ....[197]....
        /*0b4c*/ 	.word	0x00017170


	//   ....[198]....
        /*0b50*/ 	.word	0x00017180


	//   ....[199]....
        /*0b54*/ 	.word	0x00017190


	//   ....[200]....
        /*0b58*/ 	.word	0x000171a0


	//   ....[201]....
        /*0b5c*/ 	.word	0x000171b0


	//   ....[202]....
        /*0b60*/ 	.word	0x000171c0


	//   ....[203]....
        /*0b64*/ 	.word	0x000171e0


	//   ....[204]....
        /*0b68*/ 	.word	0x000171f0


	//   ....[205]....
        /*0b6c*/ 	.word	0x00017200


	//   ....[206]....
        /*0b70*/ 	.word	0x00017210


	//   ....[207]....
        /*0b74*/ 	.word	0x00017220


	//   ....[208]....
        /*0b78*/ 	.word	0x00017230


	//   ....[209]....
        /*0b7c*/ 	.word	0x00017240


	//   ....[210]....
        /*0b80*/ 	.word	0x00017250


	//   ....[211]....
        /*0b84*/ 	.word	0x00017260


	//   ....[212]....
        /*0b88*/ 	.word	0x00017270


	//   ....[213]....
        /*0b8c*/ 	.word	0x00017280


	//   ....[214]....
        /*0b90*/ 	.word	0x00017290


	//   ....[215]....
        /*0b94*/ 	.word	0x000172a0


	//   ....[216]....
        /*0b98*/ 	.word	0x000172b0


	//   ....[217]....
        /*0b9c*/ 	.word	0x000172c0


	//   ....[218]....
        /*0ba0*/ 	.word	0x000172d0


	//   ....[219]....
        /*0ba4*/ 	.word	0x000172e0


	//   ....[220]....
        /*0ba8*/ 	.word	0x000172f0


	//   ....[221]....
        /*0bac*/ 	.word	0x00017300


	//   ....[222]....
        /*0bb0*/ 	.word	0x00017310


	//   ....[223]....
        /*0bb4*/ 	.word	0x00017320


	//   ....[224]....
        /*0bb8*/ 	.word	0x00017330


	//   ....[225]....
        /*0bbc*/ 	.word	0x00017340


	//   ....[226]....
        /*0bc0*/ 	.word	0x00017350


	//   ....[227]....
        /*0bc4*/ 	.word	0x00017360


	//   ....[228]....
        /*0bc8*/ 	.word	0x00017370


	//   ....[229]....
        /*0bcc*/ 	.word	0x00017380


	//   ....[230]....
        /*0bd0*/ 	.word	0x00017390


	//   ....[231]....
        /*0bd4*/ 	.word	0x000173a0


	//   ....[232]....
        /*0bd8*/ 	.word	0x000173b0


	//   ....[233]....
        /*0bdc*/ 	.word	0x000173c0


	//   ....[234]....
        /*0be0*/ 	.word	0x000173d0


	//   ....[235]....
        /*0be4*/ 	.word	0x000173e0


	//   ....[236]....
        /*0be8*/ 	.word	0x000173f0


	//   ....[237]....
        /*0bec*/ 	.word	0x00017400


	//   ....[238]....
        /*0bf0*/ 	.word	0x00017410


	//   ....[239]....
        /*0bf4*/ 	.word	0x00017420


	//   ....[240]....
        /*0bf8*/ 	.word	0x00017430


	//   ....[241]....
        /*0bfc*/ 	.word	0x00017440


	//   ....[242]....
        /*0c00*/ 	.word	0x00017450


	//   ....[243]....
        /*0c04*/ 	.word	0x00017460


	//   ....[244]....
        /*0c08*/ 	.word	0x00017470


	//   ....[245]....
        /*0c0c*/ 	.word	0x00017480


	//   ....[246]....
        /*0c10*/ 	.word	0x00017610


	//   ....[247]....
        /*0c14*/ 	.word	0x00017620


	//   ....[248]....
        /*0c18*/ 	.word	0x00017630


	//   ....[249]....
        /*0c1c*/ 	.word	0x00017640


	//   ....[250]....
        /*0c20*/ 	.word	0x00017650


	//   ....[251]....
        /*0c24*/ 	.word	0x00017660


	//   ....[252]....
        /*0c28*/ 	.word	0x00017670


	//   ....[253]....
        /*0c2c*/ 	.word	0x00017680


	//   ....[254]....
        /*0c30*/ 	.word	0x00017690


	//   ....[255]....
        /*0c34*/ 	.word	0x000176a0


	//   ....[0]....
        /*0c38*/ 	.word	0x000176b0


	//   ....[1]....
        /*0c3c*/ 	.word	0x000176c0


	//   ....[2]....
        /*0c40*/ 	.word	0x000176d0


	//   ....[3]....
        /*0c44*/ 	.word	0x000176e0


	//   ....[4]....
        /*0c48*/ 	.word	0x000176f0


	//   ....[5]....
        /*0c4c*/ 	.word	0x00017700


	//   ....[6]....
        /*0c50*/ 	.word	0x00017710


	//   ....[7]....
        /*0c54*/ 	.word	0x00017720


	//   ....[8]....
        /*0c58*/ 	.word	0x00017730


	//   ....[9]....
        /*0c5c*/ 	.word	0x00017740


	//   ....[10]....
        /*0c60*/ 	.word	0x00017750


	//   ....[11]....
        /*0c64*/ 	.word	0x00017760


	//   ....[12]....
        /*0c68*/ 	.word	0x00017770


	//   ....[13]....
        /*0c6c*/ 	.word	0x00017780


	//   ....[14]....
        /*0c70*/ 	.word	0x00017790


	//   ....[15]....
        /*0c74*/ 	.word	0x000177a0


	//   ....[16]....
        /*0c78*/ 	.word	0x000177b0


	//   ....[17]....
        /*0c7c*/ 	.word	0x000177c0


	//   ....[18]....
        /*0c80*/ 	.word	0x000177d0


	//   ....[19]....
        /*0c84*/ 	.word	0x000177e0


	//   ....[20]....
        /*0c88*/ 	.word	0x000177f0


	//   ....[21]....
        /*0c8c*/ 	.word	0x00017800


	//   ....[22]....
        /*0c90*/ 	.word	0x00017810


	//   ....[23]....
        /*0c94*/ 	.word	0x00017820


	//   ....[24]....
        /*0c98*/ 	.word	0x00017830


	//   ....[25]....
        /*0c9c*/ 	.word	0x00017840


	//   ....[26]....
        /*0ca0*/ 	.word	0x00017850


	//   ....[27]....
        /*0ca4*/ 	.word	0x00017860


	//   ....[28]....
        /*0ca8*/ 	.word	0x00017870


	//   ....[29]....
        /*0cac*/ 	.word	0x00017880


	//   ....[30]....
        /*0cb0*/ 	.word	0x00017890


	//   ....[31]....
        /*0cb4*/ 	.word	0x000178a0


	//   ....[32]....
        /*0cb8*/ 	.word	0x000178b0


	//   ....[33]....
        /*0cbc*/ 	.word	0x000178c0


	//   ....[34]....
        /*0cc0*/ 	.word	0x000178d0


	//   ....[35]....
        /*0cc4*/ 	.word	0x000178e0


	//   ....[36]....
        /*0cc8*/ 	.word	0x000178f0


	//   ....[37]....
        /*0ccc*/ 	.word	0x00017900


	//   ....[38]....
        /*0cd0*/ 	.word	0x0001bb90


	//   ....[39]....
        /*0cd4*/ 	.word	0x0001bbc0


	//   ....[40]....
        /*0cd8*/ 	.word	0x0001bbd0


	//   ....[41]....
        /*0cdc*/ 	.word	0x0001bbe0


	//   ....[42]....
        /*0ce0*/ 	.word	0x0001bbf0


	//   ....[43]....
        /*0ce4*/ 	.word	0x0001bc00


	//   ....[44]....
        /*0ce8*/ 	.word	0x0001bc10


	//   ....[45]....
        /*0cec*/ 	.word	0x0001bc30


	//   ....[46]....
        /*0cf0*/ 	.word	0x0001bc40


	//   ....[47]....
        /*0cf4*/ 	.word	0x0001bc50


	//   ....[48]....
        /*0cf8*/ 	.word	0x0001bc60


	//   ....[49]....
        /*0cfc*/ 	.word	0x0001bc70


	//   ....[50]....
        /*0d00*/ 	.word	0x0001bc80


	//   ....[51]....
        /*0d04*/ 	.word	0x0001bc90


	//   ....[52]....
        /*0d08*/ 	.word	0x0001bca0


	//   ....[53]....
        /*0d0c*/ 	.word	0x0001bcb0


	//   ....[54]....
        /*0d10*/ 	.word	0x0001bcc0


	//   ....[55]....
        /*0d14*/ 	.word	0x0001bcd0


	//   ....[56]....
        /*0d18*/ 	.word	0x0001bce0


	//   ....[57]....
        /*0d1c*/ 	.word	0x0001bcf0


	//   ....[58]....
        /*0d20*/ 	.word	0x0001bd00


	//   ....[59]....
        /*0d24*/ 	.word	0x0001bd10


	//   ....[60]....
        /*0d28*/ 	.word	0x0001bd20


	//   ....[61]....
        /*0d2c*/ 	.word	0x0001bd30


	//   ....[62]....
        /*0d30*/ 	.word	0x0001bd40


	//   ....[63]....
        /*0d34*/ 	.word	0x0001bd50


	//   ....[64]....
        /*0d38*/ 	.word	0x0001bd60


	//   ....[65]....
        /*0d3c*/ 	.word	0x0001bd70


	//   ....[66]....
        /*0d40*/ 	.word	0x0001bd80


	//   ....[67]....
        /*0d44*/ 	.word	0x0001bd90


	//   ....[68]....
        /*0d48*/ 	.word	0x0001bda0


	//   ....[69]....
        /*0d4c*/ 	.word	0x0001bdb0


	//   ....[70]....
        /*0d50*/ 	.word	0x0001bdc0


	//   ....[71]....
        /*0d54*/ 	.word	0x0001bdd0


	//   ....[72]....
        /*0d58*/ 	.word	0x0001bde0


	//   ....[73]....
        /*0d5c*/ 	.word	0x0001bdf0


	//   ....[74]....
        /*0d60*/ 	.word	0x0001be00


	//   ....[75]....
        /*0d64*/ 	.word	0x0001be10


	//   ....[76]....
        /*0d68*/ 	.word	0x0001be20


	//   ....[77]....
        /*0d6c*/ 	.word	0x0001be30


	//   ....[78]....
        /*0d70*/ 	.word	0x0001be40


	//   ....[79]....
        /*0d74*/ 	.word	0x0001be50


	//   ....[80]....
        /*0d78*/ 	.word	0x0001be60


	//   ....[81]....
        /*0d7c*/ 	.word	0x0001be70


	//   ....[82]....
        /*0d80*/ 	.word	0x0001be80


	//   ....[83]....
        /*0d84*/ 	.word	0x0001be90


	//   ....[84]....
        /*0d88*/ 	.word	0x0001bea0


	//   ....[85]....
        /*0d8c*/ 	.word	0x0001beb0


	//   ....[86]....
        /*0d90*/ 	.word	0x0001bec0


	//   ....[87]....
        /*0d94*/ 	.word	0x0001bed0


	//   ....[88]....
        /*0d98*/ 	.word	0x0001c060


	//   ....[89]....
        /*0d9c*/ 	.word	0x0001c070


	//   ....[90]....
        /*0da0*/ 	.word	0x0001c080


	//   ....[91]....
        /*0da4*/ 	.word	0x0001c090


	//   ....[92]....
        /*0da8*/ 	.word	0x0001c0a0


	//   ....[93]....
        /*0dac*/ 	.word	0x0001c0b0


	//   ....[94]....
        /*0db0*/ 	.word	0x0001c0c0


	//   ....[95]....
        /*0db4*/ 	.word	0x0001c0d0


	//   ....[96]....
        /*0db8*/ 	.word	0x0001c0e0


	//   ....[97]....
        /*0dbc*/ 	.word	0x0001c0f0


	//   ....[98]....
        /*0dc0*/ 	.word	0x0001c100


	//   ....[99]....
        /*0dc4*/ 	.word	0x0001c110


	//   ....[100]....
        /*0dc8*/ 	.word	0x0001c120


	//   ....[101]....
        /*0dcc*/ 	.word	0x0001c130


	//   ....[102]....
        /*0dd0*/ 	.word	0x0001c140


	//   ....[103]....
        /*0dd4*/ 	.word	0x0001c150


	//   ....[104]....
        /*0dd8*/ 	.word	0x0001c160


	//   ....[105]....
        /*0ddc*/ 	.word	0x0001c170


	//   ....[106]....
        /*0de0*/ 	.word	0x0001c180


	//   ....[107]....
        /*0de4*/ 	.word	0x0001c190


	//   ....[108]....
        /*0de8*/ 	.word	0x0001c1a0


	//   ....[109]....
        /*0dec*/ 	.word	0x0001c1b0


	//   ....[110]....
        /*0df0*/ 	.word	0x0001c1c0


	//   ....[111]....
        /*0df4*/ 	.word	0x0001c1d0


	//   ....[112]....
        /*0df8*/ 	.word	0x0001c1e0


	//   ....[113]....
        /*0dfc*/ 	.word	0x0001c1f0


	//   ....[114]....
        /*0e00*/ 	.word	0x0001c200


	//   ....[115]....
        /*0e04*/ 	.word	0x0001c210


	//   ....[116]....
        /*0e08*/ 	.word	0x0001c220


	//   ....[117]....
        /*0e0c*/ 	.word	0x0001c230


	//   ....[118]....
        /*0e10*/ 	.word	0x0001c240


	//   ....[119]....
        /*0e14*/ 	.word	0x0001c250


	//   ....[120]....
        /*0e18*/ 	.word	0x0001c260


	//   ....[121]....
        /*0e1c*/ 	.word	0x0001c270


	//   ....[122]....
        /*0e20*/ 	.word	0x0001c280


	//   ....[123]....
        /*0e24*/ 	.word	0x0001c290


	//   ....[124]....
        /*0e28*/ 	.word	0x0001c2a0


	//   ....[125]....
        /*0e2c*/ 	.word	0x0001c2b0


	//   ....[126]....
        /*0e30*/ 	.word	0x0001c2c0


	//   ....[127]....
        /*0e34*/ 	.word	0x0001c2d0


	//   ....[128]....
        /*0e38*/ 	.word	0x0001c2e0


	//   ....[129]....
        /*0e3c*/ 	.word	0x0001c2f0


	//   ....[130]....
        /*0e40*/ 	.word	0x0001c300


	//   ....[131]....
        /*0e44*/ 	.word	0x0001c310


	//   ....[132]....
        /*0e48*/ 	.word	0x0001c320


	//   ....[133]....
        /*0e4c*/ 	.word	0x0001c330


	//   ....[134]....
        /*0e50*/ 	.word	0x0001c340


	//   ....[135]....
        /*0e54*/ 	.word	0x0001c350


	//   ....[136]....
        /*0e58*/ 	.word	0x000205e0


	//   ....[137]....
        /*0e5c*/ 	.word	0x00020610


	//   ....[138]....
        /*0e60*/ 	.word	0x00020620


	//   ....[139]....
        /*0e64*/ 	.word	0x00020630


	//   ....[140]....
        /*0e68*/ 	.word	0x00020640


	//   ....[141]....
        /*0e6c*/ 	.word	0x00020650


	//   ....[142]....
        /*0e70*/ 	.word	0x00020660


	//   ....[143]....
        /*0e74*/ 	.word	0x00020680


	//   ....[144]....
        /*0e78*/ 	.word	0x000206a0


	//   ....[145]....
        /*0e7c*/ 	.word	0x000206b0


	//   ....[146]....
        /*0e80*/ 	.word	0x000206c0


	//   ....[147]....
        /*0e84*/ 	.word	0x000206d0


	//   ....[148]....
        /*0e88*/ 	.word	0x000206e0


	//   ....[149]....
        /*0e8c*/ 	.word	0x000206f0


	//   ....[150]....
        /*0e90*/ 	.word	0x00020700


	//   ....[151]....
        /*0e94*/ 	.word	0x00020710


	//   ....[152]....
        /*0e98*/ 	.word	0x00020720


	//   ....[153]....
        /*0e9c*/ 	.word	0x00020730


	//   ....[154]....
        /*0ea0*/ 	.word	0x00020740


	//   ....[155]....
        /*0ea4*/ 	.word	0x00020750


	//   ....[156]....
        /*0ea8*/ 	.word	0x00020760


	//   ....[157]....
        /*0eac*/ 	.word	0x00020770


	//   ....[158]....
        /*0eb0*/ 	.word	0x00020780


	//   ....[159]....
        /*0eb4*/ 	.word	0x00020790


	//   ....[160]....
        /*0eb8*/ 	.word	0x000207a0


	//   ....[161]....
        /*0ebc*/ 	.word	0x000207b0


	//   ....[162]....
        /*0ec0*/ 	.word	0x000207c0


	//   ....[163]....
        /*0ec4*/ 	.word	0x000207d0


	//   ....[164]....
        /*0ec8*/ 	.word	0x000207e0


	//   ....[165]....
        /*0ecc*/ 	.word	0x000207f0


	//   ....[166]....
        /*0ed0*/ 	.word	0x00020800


	//   ....[167]....
        /*0ed4*/ 	.word	0x00020810


	//   ....[168]....
        /*0ed8*/ 	.word	0x00020820


	//   ....[169]....
        /*0edc*/ 	.word	0x00020830


	//   ....[170]....
        /*0ee0*/ 	.word	0x00020840


	//   ....[171]....
        /*0ee4*/ 	.word	0x00020850


	//   ....[172]....
        /*0ee8*/ 	.word	0x00020860


	//   ....[173]....
        /*0eec*/ 	.word	0x00020870


	//   ....[174]....
        /*0ef0*/ 	.word	0x00020880


	//   ....[175]....
        /*0ef4*/ 	.word	0x00020890


	//   ....[176]....
        /*0ef8*/ 	.word	0x000208a0


	//   ....[177]....
        /*0efc*/ 	.word	0x000208b0


	//   ....[178]....
        /*0f00*/ 	.word	0x000208c0


	//   ....[179]....
        /*0f04*/ 	.word	0x000208d0


	//   ....[180]....
        /*0f08*/ 	.word	0x000208e0


	//   ....[181]....
        /*0f0c*/ 	.word	0x000208f0


	//   ....[182]....
        /*0f10*/ 	.word	0x00020900


	//   ....[183]....
        /*0f14*/ 	.word	0x00020910


	//   ....[184]....
        /*0f18*/ 	.word	0x00020920


	//   ....[185]....
        /*0f1c*/ 	.word	0x00020930


	//   ....[186]....
        /*0f20*/ 	.word	0x00020ab0


	//   ....[187]....
        /*0f24*/ 	.word	0x00020ac0


	//   ....[188]....
        /*0f28*/ 	.word	0x00020ad0


	//   ....[189]....
        /*0f2c*/ 	.word	0x00020ae0


	//   ....[190]....
        /*0f30*/ 	.word	0x00020af0


	//   ....[191]....
        /*0f34*/ 	.word	0x00020b00


	//   ....[192]....
        /*0f38*/ 	.word	0x00020b10


	//   ....[193]....
        /*0f3c*/ 	.word	0x00020b20


	//   ....[194]....
        /*0f40*/ 	.word	0x00020b30


	//   ....[195]....
        /*0f44*/ 	.word	0x00020b40


	//   ....[196]....
        /*0f48*/ 	.word	0x00020b50


	//   ....[197]....
        /*0f4c*/ 	.word	0x00020b60


	//   ....[198]....
        /*0f50*/ 	.word	0x00020b70


	//   ....[199]....
        /*0f54*/ 	.word	0x00020b80


	//   ....[200]....
        /*0f58*/ 	.word	0x00020b90


	//   ....[201]....
        /*0f5c*/ 	.word	0x00020ba0


	//   ....[202]....
        /*0f60*/ 	.word	0x00020bb0


	//   ....[203]....
        /*0f64*/ 	.word	0x00020bc0


	//   ....[204]....
        /*0f68*/ 	.word	0x00020bd0


	//   ....[205]....
        /*0f6c*/ 	.word	0x00020be0


	//   ....[206]....
        /*0f70*/ 	.word	0x00020bf0


	//   ....[207]....
        /*0f74*/ 	.word	0x00020c00


	//   ....[208]....
        /*0f78*/ 	.word	0x00020c10


	//   ....[209]....
        /*0f7c*/ 	.word	0x00020c20


	//   ....[210]....
        /*0f80*/ 	.word	0x00020c30


	//   ....[211]....
        /*0f84*/ 	.word	0x00020c40


	//   ....[212]....
        /*0f88*/ 	.word	0x00020c50


	//   ....[213]....
        /*0f8c*/ 	.word	0x00020c60


	//   ....[214]....
        /*0f90*/ 	.word	0x00020c70


	//   ....[215]....
        /*0f94*/ 	.word	0x00020c80


	//   ....[216]....
        /*0f98*/ 	.word	0x00020c90


	//   ....[217]....
        /*0f9c*/ 	.word	0x00020ca0


	//   ....[218]....
        /*0fa0*/ 	.word	0x00020cb0


	//   ....[219]....
        /*0fa4*/ 	.word	0x00020cc0


	//   ....[220]....
        /*0fa8*/ 	.word	0x00020cd0


	//   ....[221]....
        /*0fac*/ 	.word	0x00020ce0


	//   ....[222]....
        /*0fb0*/ 	.word	0x00020cf0


	//   ....[223]....
        /*0fb4*/ 	.word	0x00020d00


	//   ....[224]....
        /*0fb8*/ 	.word	0x00020d10


	//   ....[225]....
        /*0fbc*/ 	.word	0x00020d20


	//   ....[226]....
        /*0fc0*/ 	.word	0x00020d30


	//   ....[227]....
        /*0fc4*/ 	.word	0x00020d40


	//   ....[228]....
        /*0fc8*/ 	.word	0x00020d50


	//   ....[229]....
        /*0fcc*/ 	.word	0x00020d60


	//   ....[230]....
        /*0fd0*/ 	.word	0x00020d70


	//   ....[231]....
        /*0fd4*/ 	.word	0x00020d80


	//   ....[232]....
        /*0fd8*/ 	.word	0x00020d90


	//   ....[233]....
        /*0fdc*/ 	.word	0x00020da0


	//----- nvinfo : EIATTR_EXIT_INSTR_OFFSETS
	.align		4
.L_674:
        /*0fe0*/ 	.byte	0x04, 0x1c
        /*0fe2*/ 	.short	(.L_676 - .L_675)


	//   ....[0]....
.L_675:
        /*0fe4*/ 	.word	0x0002a6a0


	//   ....[1]....
        /*0fe8*/ 	.word	0x0002a880


	//   ....[2]....
        /*0fec*/ 	.word	0x0002b080


	//   ....[3]....
        /*0ff0*/ 	.word	0x0002b180


	//----- nvinfo : EIATTR_MAX_THREADS
	.align		4
.L_676:
        /*0ff4*/ 	.byte	0x04, 0x05
        /*0ff6*/ 	.short	(.L_678 - .L_677)
.L_677:
        /*0ff8*/ 	.word	0x00000040
        /*0ffc*/ 	.word	0x00000001
        /*1000*/ 	.word	0x00000001


	//----- nvinfo : EIATTR_CRS_STACK_SIZE
	.align		4
.L_678:
        /*1004*/ 	.byte	0x04, 0x1e
        /*1006*/ 	.short	(.L_680 - .L_679)
.L_679:
        /*1008*/ 	.word	0x00000000


	//----- nvinfo : EIATTR_CBANK_PARAM_SIZE
	.align		4
.L_680:
        /*100c*/ 	.byte	0x03, 0x19
        /*100e*/ 	.short	0x0030


	//----- nvinfo : EIATTR_PARAM_CBANK
	.align		4
        /*1010*/ 	.byte	0x04, 0x0a
        /*1012*/ 	.short	(.L_682 - .L_681)
	.align		4
.L_681:
        /*1014*/ 	.word	index@(.nv.constant0._ZN17fastertransformer38beam_online_softmax_topk_stage1_kernelI6__halfLi1ELi64ELi64EEEvPKT_S4_PKbPfiiPKi)
        /*1018*/ 	.short	0x0210
        /*101a*/ 	.short	0x0030


	//----- nvinfo : EIATTR_SW_WAR
	.align		4
.L_682:
        /*101c*/ 	.byte	0x04, 0x36
        /*101e*/ 	.short	(.L_684 - .L_683)
.L_683:
        /*1020*/ 	.word	0x00000008
.L_684:


//--------------------- .nv.info._ZN17fastertransformer17batch_topk_kernelI6__halfLi32ELi32EEEvPKiPKT_PiPfS8_PKbS3_NS_14BeamHypothesesEiiifS4_ --------------------------
	.section	.nv.info._ZN17fastertransformer17batch_topk_kernelI6__halfLi32ELi32EEEvPKiPKT_PiPfS8_PKbS3_NS_14BeamHypothesesEiiifS4_,"",@"SHT_CUDA_INFO"
	.sectionflags	@""
	.align	4


	//----- nvinfo : EIATTR_CUDA_API_VERSION
	.align		4
        /*0000*/ 	.byte	0x04, 0x37
        /*0002*/ 	.short	(.L_686 - .L_685)
.L_685:
        /*0004*/ 	.word	0x00000082


	//----- nvinfo : EIATTR_KPARAM_INFO
	.align		4
.L_686:
        /*0008*/ 	.byte	0x04, 0x17
        /*000a*/ 	.short	(.L_688 - .L_687)
.L_687:
        /*000c*/ 	.word	0x00000000
        /*0010*/ 	.short	0x000c
        /*0012*/ 	.short	0x00d0
        /*0014*/ 	.byte	0x00, 0xf0, 0x09, 0x00


	//----- nvinfo : EIATTR_KPARAM_INFO
	.align		4
.L_688:
        /*0018*/ 	.byte	0x04, 0x17
        /*001a*/ 	.short	(.L_690 - .L_689)
.L_689:
        /*001c*/ 	.word	0x00000000
        /*0020*/ 	.short	0x000b
        /*0022*/ 	.short	0x00cc
        /*0024*/ 	.byte	0x00, 0xf0, 0x11, 0x00


	//----- nvinfo : EIATTR_KPARAM_INFO
	.align		4
.L_690:
        /*0028*/ 	.byte	0x04, 0x17
        /*002a*/ 	.short	(.L_692 - .L_691)
.L_691:
        /*002c*/ 	.word	0x00000000
        /*0030*/ 	.short	0x000a
        /*0032*/ 	.short	0x00c8
        /*0034*/ 	.byte	0x00, 0xf0, 0x11, 0x00


	//----- nvinfo : EIATTR_KPARAM_INFO
	.align		4
.L_692:
        /*0038*/ 	.byte	0x04, 0x17
        /*003a*/ 	.short	(.L_694 - .L_693)
.L_693:
        /*003c*/ 	.word	0x00000000
        /*0040*/ 	.short	0x0009
        /*0042*/ 	.short	0x00c4
        /*0044*/ 	.byte	0x00, 0xf0, 0x11, 0x00


	//----- nvinfo : EIATTR_KPARAM_INFO
	.align		4
.L_694:
        /*0048*/ 	.byte	0x04, 0x17
        /*004a*/ 	.short	(.L_696 - .L_695)
.L_695:
        /*004c*/ 	.word	0x00000000
        /*0050*/ 	.short	0x0008
        /*0052*/ 	.short	0x00c0
        /*0054*/ 	.byte	0x00, 0xf0, 0x11, 0x00


	//----- nvinfo : EIATTR_KPARAM_INFO
	.align		4
.L_696:
        /*0058*/ 	.byte	0x04, 0x17
        /*005a*/ 	.short	(.L_698 - .L_697)
.L_697:
        /*005c*/ 	.word	0x00000000
        /*0060*/ 	.short	0x0007
        /*0062*/ 	.short	0x0038
        /*0064*/ 	.byte	0x00, 0xf0, 0x21, 0x02


	//----- nvinfo : EIATTR_KPARAM_INFO
	.align		4
.L_698:
        /*0068*/ 	.byte	0x04, 0x17
        /*006a*/ 	.short	(.L_700 - .L_699)
.L_699:
        /*006c*/ 	.word	0x00000000
        /*0070*/ 	.short	0x0006
        /*0072*/ 	.short	0x0030
        /*0074*/ 	.byte	0x00, 0xf0, 0x21, 0x00


	//----- nvinfo : EIATTR_KPARAM_INFO
	.align		4
.L_700:
        /*0078*/ 	.byte	0x04, 0x17
        /*007a*/ 	.short	(.L_702 - .L_701)
.L_701:
        /*007c*/ 	.word	0x00000000
        /*0080*/ 	.short	0x0005
        /*0082*/ 	.short	0x0028
        /*0084*/ 	.byte	0x00, 0xf0, 0x21, 0x00


	//----- nvinfo : EIATTR_KPARAM_INFO
	.align		4
.L_702:
        /*0088*/ 	.byte	0x04, 0x17
        /*008a*/ 	.short	(.L_704 - .L_703)
.L_703:
        /*008c*/ 	.word	0x00000000
        /*0090*/ 	.short	0x0004
        /*0092*/ 	.short	0x0020
        /*0094*/ 	.byte	0x00, 0xf0, 0x21, 0x00


	//----- nvinfo : EIATTR_KPARAM_INFO
	.align		4
.L_704:
        /*0098*/ 	.byte	0x04, 0x17
        /*009a*/ 	.short	(.L_706 - .L_705)
.L_705:
        /*009c*/ 	.word	0x00000000
        /*00a0*/ 	.short	0x0003
        /*00a2*/ 	.short	0x0018
        /*00a4*/ 	.byte	0x00, 0xf0, 0x21, 0x00


	//----- nvinfo : EIATTR_KPARAM_INFO
	.align		4
.L_706:
        /*00a8*/ 	.byte	0x04, 0x17
        /*00aa*/ 	.short	(.L_708 - .L_707)
.L_707:
        /*00ac*/ 	.word	0x00000000
        /*00b0*/ 	.short	0x0002
        /*00b2*/ 	.short	0x0010
        /*00b4*/ 	.byte	0x00, 0xf0, 0x21, 0x00


	//----- nvinfo : EIATTR_KPARAM_INFO
	.align		4
.L_708:
        /*00b8*/ 	.byte	0x04, 0x17
        /*00ba*/ 	.short	(.L_710 - .L_709)
.L_709:
        /*00bc*/ 	.word	0x00000000
        /*00c0*/ 	.short	0x0001
        /*00c2*/ 	.short	0x0008
        /*00c4*/ 	.byte	0x00, 0xf0, 0x21, 0x00


	//----- nvinfo : EIATTR_KPARAM_INFO
	.align		4
.L_710:
        /*00c8*/ 	.byte	0x04, 0x17
        /*00ca*/ 	.short	(.L_712 - .L_711)
.L_711:
        /*00cc*/ 	.word	0x00000000
        /*00d0*/ 	.short	0x0000
        /*00d2*/ 	.short	0x0000
        /*00d4*/ 	.byte	0x00, 0xf0, 0x21, 0x00


	//----- nvinfo : EIATTR_SPARSE_MMA_MASK
	.align		4
.L_712:
        /*00d8*/ 	.byte	0x03, 0x50
        /*00da*/ 	.short	0x0000


	//----- nvinfo : EIATTR_MAXREG_COUNT
	.align		4
        /*00dc*/ 	.byte	0x03, 0x1b
        /*00de*/ 	.short	0x00ff


	//----- nvinfo : EIATTR_NUM_BARRIERS
	.align		4
        /*00e0*/ 	.byte	0x02, 0x4c
        /*00e2*/ 	.byte	0x01
	.zero		1


	//----- nvinfo : EIATTR_MERCURY_ISA_VERSION
	.align		4
        /*00e4*/ 	.byte	0x03, 0x5f
        /*00e6*/ 	.short	0x0101


	//----- nvinfo : EIATTR_COOP_GROUP_MASK_REGIDS
	.align		4
        /*00e8*/ 	.byte	0x04, 0x29
        /*00ea*/ 	.short	(.L_714 - .L_713)


	//   ....[0]....
.L_713:
        /*00ec*/ 	.word	0xffffffff


	//   ....[1]....
        /*00f0*/ 	.word	0xffffffff


	//   ....[2]....
        /*00f4*/ 	.word	0xffffffff


	//   ....[3]....
        /*00f8*/ 	.word	0xffffffff


	//   ....[4]....
        /*00fc*/ 	.word	0xffffffff


	//   ....[5]....
        /*0100*/ 	.word	0xffffffff


	//   ....[6]....
        /*0104*/ 	.word	0xffffffff


	//   ....[7]....
        /*0108*/ 	.word	0xffffffff


	//   ....[8]....
        /*010c*/ 	.word	0xffffffff


	//   ....[9]....
        /*0110*/ 	.word	0xffffffff


	//   ....[10]....
        /*0114*/ 	.word	0xffffffff


	//   ....[11]....
        /*0118*/ 	.word	0xffffffff


	//   ....[12]....
        /*011c*/ 	.word	0xffffffff


	//   ....[13]....
        /*0120*/ 	.word	0xffffffff


	//   ....[14]....
        /*0124*/ 	.word	0xffffffff


	//   ....[15]....
        /*0128*/ 	.word	0xffffffff


	//   ....[16]....
        /*012c*/ 	.word	0xffffffff


	//   ....[17]....
        /*0130*/ 	.word	0xffffffff


	//   ....[18]....
        /*0134*/ 	.word	0xffffffff


	//   ....[19]....
        /*0138*/ 	.word	0xffffffff


	//   ....[20]....
        /*013c*/ 	.word	0xffffffff


	//   ....[21]....
        /*0140*/ 	.word	0xffffffff


	//   ....[22]....
        /*0144*/ 	.word	0xffffffff


	//   ....[23]....
        /*0148*/ 	.word	0xffffffff


	//   ....[24]....
        /*014c*/ 	.word	0xffffffff


	//   ....[25]....
        /*0150*/ 	.word	0xffffffff


	//   ....[26]....
        /*0154*/ 	.word	0xffffffff


	//   ....[27]....
        /*0158*/ 	.word	0xffffffff


	//   ....[28]....
        /*015c*/ 	.word	0xffffffff


	//   ....[29]....
        /*0160*/ 	.word	0xffffffff


	//   ....[30]....
        /*0164*/ 	.word	0xffffffff


	//   ....[31]....
        /*0168*/ 	.word	0xffffffff


	//   ....[32]....
        /*016c*/ 	.word	0xffffffff


	//   ....[33]....
        /*0170*/ 	.word	0xffffffff


	//   ....[34]....
        /*0174*/ 	.word	0xffffffff


	//   ....[35]....
        /*0178*/ 	.word	0xffffffff


	//   ....[36]....
        /*017c*/ 	.word	0xffffffff


	//   ....[37]....
        /*0180*/ 	.word	0xffffffff


	//   ....[38]....
        /*0184*/ 	.word	0xffffffff


	//   ....[39]....
        /*0188*/ 	.word	0xffffffff


	//   ....[40]....
        /*018c*/ 	.word	0xffffffff


	//   ....[41]....
        /*0190*/ 	.word	0xffffffff


	//   ....[42]....
        /*0194*/ 	.word	0xffffffff


	//   ....[43]....
        /*0198*/ 	.word	0xffffffff


	//   ....[44]....
        /*019c*/ 	.word	0xffffffff


	//   ....[45]....
        /*01a0*/ 	.word	0xffffffff


	//   ....[46]....
        /*01a4*/ 	.word	0xffffffff


	//   ....[47]....
        /*01a8*/ 	.word	0xffffffff


	//   ....[48]....
        /*01ac*/ 	.word	0xffffffff


	//   ....[49]....
        /*01b0*/ 	.word	0xffffffff


	//   ....[50]....
        /*01b4*/ 	.word	0xffffffff


	//   ....[51]....
        /*01b8*/ 	.word	0xffffffff


	//   ....[52]....
        /*01bc*/ 	.word	0xffffffff


	//   ....[53]....
        /*01c0*/ 	.word	0xffffffff


	//   ....[54]....
        /*01c4*/ 	.word	0xffffffff


	//   ....[55]....
        /*01c8*/ 	.word	0xffffffff


	//   ....[56]....
        /*01cc*/ 	.word	0xffffffff


	//   ....[57]....
        /*01d0*/ 	.word	0xffffffff


	//   ....[58]....
        /*01d4*/ 	.word	0xffffffff


	//   ....[59]....
        /*01d8*/ 	.word	0xffffffff


	//   ....[60]....
        /*01dc*/ 	.word	0xffffffff


	//   ....[61]....
        /*01e0*/ 	.word	0xffffffff


	//   ....[62]....
        /*01e4*/ 	.word	0xffffffff


	//   ....[63]....
        /*01e8*/ 	.word	0xffffffff


	//   ....[64]....
        /*01ec*/ 	.word	0xffffffff


	//   ....[65]....
        /*01f0*/ 	.word	0xffffffff


	//   ....[66]....
        /*01f4*/ 	.word	0xffffffff


	//   ....[67]....
        /*01f8*/ 	.word	0xffffffff


	//   ....[68]....
        /*01fc*/ 	.word	0xffffffff


	//   ....[69]....
        /*0200*/ 	.word	0xffffffff


	//   ....[70]....
        /*0204*/ 	.word	0xffffffff


	//   ....[71]....
        /*0208*/ 	.word	0xffffffff


	//   ....[72]....
        /*020c*/ 	.word	0xffffffff


	//   ....[73]....
        /*0210*/ 	.word	0xffffffff


	//   ....[74]....
        /*0214*/ 	.word	0xffffffff


	//   ....[75]....
        /*0218*/ 	.word	0xffffffff


	//   ....[76]....
        /*021c*/ 	.word	0xffffffff


	//   ....[77]....
        /*0220*/ 	.word	0xffffffff


	//   ....[78]....
        /*0224*/ 	.word	0xffffffff


	//   ....[79]....
        /*0228*/ 	.word	0xffffffff


	//   ....[80]....
        /*022c*/ 	.word	0xffffffff


	//   ....[81]....
        /*0230*/ 	.word	0xffffffff


	//   ....[82]....
        /*0234*/ 	.word	0xffffffff


	//   ....[83]....
        /*0238*/ 	.word	0xffffffff


	//   ....[84]....
        /*023c*/ 	.word	0xffffffff


	//   ....[85]....
        /*0240*/ 	.word	0xffffffff


	//   ....[86]....
        /*0244*/ 	.word	0xffffffff


	//   ....[87]....
        /*0248*/ 	.word	0xffffffff


	//   ....[88]....
        /*024c*/ 	.word	0xffffffff


	//   ....[89]....
        /*0250*/ 	.word	0xffffffff


	//   ....[90]....
        /*0254*/ 	.word	0xffffffff


	//   ....[91]....
        /*0258*/ 	.word	0xffffffff


	//   ....[92]....
        /*025c*/ 	.word	0xffffffff


	//   ....[93]....
        /*0260*/ 	.word	0xffffffff


	//   ....[94]....
        /*0264*/ 	.word	0xffffffff


	//   ....[95]....
        /*0268*/ 	.word	0xffffffff


	//   ....[96]....
        /*026c*/ 	.word	0xffffffff


	//   ....[97]....
        /*0270*/ 	.word	0xffffffff


	//   ....[98]....
        /*0274*/ 	.word	0xffffffff


	//   ....[99]....
        /*0278*/ 	.word	0xffffffff


	//   ....[100]....
        /*027c*/ 	.word	0xffffffff


	//   ....[101]....
        /*0280*/ 	.word	0xffffffff


	//   ....[102]....
        /*0284*/ 	.word	0xffffffff


	//   ....[103]....
        /*0288*/ 	.word	0xffffffff


	//   ....[104]....
        /*028c*/ 	.word	0xffffffff


	//   ....[105]....
        /*0290*/ 	.word	0xffffffff


	//   ....[106]....
        /*0294*/ 	.word	0xffffffff


	//   ....[107]....
        /*0298*/ 	.word	0xffffffff


	//   ....[108]....
        /*029c*/ 	.word	0xffffffff


	//   ....[109]....
        /*02a0*/ 	.word	0xffffffff


	//   ....[110]....
        /*02a4*/ 	.word	0xffffffff


	//   ....[111]....
        /*02a8*/ 	.word	0xffffffff


	//   ....[112]....
        /*02ac*/ 	.word	0xffffffff


	//   ....[113]....
        /*02b0*/ 	.word	0xffffffff


	//   ....[114]....
        /*02b4*/ 	.word	0xffffffff


	//   ....[115]....
        /*02b8*/ 	.word	0xffffffff


	//   ....[116]....
        /*02bc*/ 	.word	0xffffffff


	//   ....[117]....
        /*02c0*/ 	.word	0xffffffff


	//   ....[118]....
        /*02c4*/ 	.word	0xffffffff


	//   ....[119]....
        /*02c8*/ 	.word	0xffffffff


	//   ....[120]....
        /*02cc*/ 	.word	0xffffffff


	//   ....[121]....
        /*02d0*/ 	.word	0xffffffff


	//   ....[122]....
        /*02d4*/ 	.word	0xffffffff


	//   ....[123]....
        /*02d8*/ 	.word	0xffffffff


	//   ....[124]....
        /*02dc*/ 	.word	0xffffffff


	//   ....[125]....
        /*02e0*/ 	.word	0xffffffff


	//   ....[126]....
        /*02e4*/ 	.word	0xffffffff


	//   ....[127]....
        /*02e8*/ 	.word	0xffffffff


	//   ....[128]....
        /*02ec*/ 	.word	0xffffffff


	//   ....[129]....
        /*02f0*/ 	.word	0xffffffff


	//   ....[130]....
        /*02f4*/ 	.word	0xffffffff


	//   ....[131]....
        /*02f8*/ 	.word	0xffffffff


	//   ....[132]....
        /*02fc*/ 	.word	0xffffffff


	//   ....[133]....
        /*0300*/ 	.word	0xffffffff


	//   ....[134]....
        /*0304*/ 	.word	0xffffffff


	//   ....[135]....
        /*0308*/ 	.word	0xffffffff


	//   ....[136]....
        /*030c*/ 	.word	0xffffffff


	//   ....[137]....
        /*0310*/ 	.word	0xffffffff


	//   ....[138]....
        /*0314*/ 	.word	0xffffffff


	//   ....[139]....
        /*0318*/ 	.word	0xffffffff


	//   ....[140]....
        /*031c*/ 	.word	0xffffffff


	//   ....[141]....
        /*0320*/ 	.word	0xffffffff


	//   ....[142]....
        /*0324*/ 	.word	0xffffffff


	//   ....[143]....
        /*0328*/ 	.word	0xffffffff


	//   ....[144]....
        /*032c*/ 	.word	0xffffffff


	//   ....[145]....
        /*0330*/ 	.word	0xffffffff


	//   ....[146]....
        /*0334*/ 	.word	0xffffffff


	//   ....[147]....
        /*0338*/ 	.word	0xffffffff


	//   ....[148]....
        /*033c*/ 	.word	0xffffffff


	//   ....[149]....
        /*0340*/ 	.word	0xffffffff


	//   ....[150]....
        /*0344*/ 	.word	0xffffffff


	//   ....[151]....
        /*0348*/ 	.word	0xffffffff


	//   ....[152]....
        /*034c*/ 	.word	0xffffffff


	//   ....[153]....
        /*0350*/ 	.word	0xffffffff


	//   ....[154]....
        /*0354*/ 	.word	0xffffffff


	//   ....[155]....
        /*0358*/ 	.word	0xffffffff


	//   ....[156]....
        /*035c*/ 	.word	0xffffffff


	//   ....[157]....
        /*0360*/ 	.word	0xffffffff


	//   ....[158]....
        /*0364*/ 	.word	0xffffffff


	//   ....[159]....
        /*0368*/ 	.word	0xffffffff


	//   ....[160]....
        /*036c*/ 	.word	0xffffffff


	//   ....[161]....
        /*0370*/ 	.word	0xffffffff


	//   ....[162]....
        /*0374*/ 	.word	0xffffffff


	//   ....[163]....
        /*0378*/ 	.word	0xffffffff


	//   ....[164]....
        /*037c*/ 	.word	0xffffffff


	//   ....[165]....
        /*0380*/ 	.word	0xffffffff


	//   ....[166]....
        /*0384*/ 	.word	0xffffffff


	//   ....[167]....
        /*0388*/ 	.word	0xffffffff


	//   ....[168]....
        /*038c*/ 	.word	0xffffffff


	//   ....[169]....
        /*0390*/ 	.word	0xffffffff


	//   ....[170]....
        /*0394*/ 	.word	0xffffffff


	//   ....[171]....
        /*0398*/ 	.word	0xffffffff


	//   ....[172]....
        /*039c*/ 	.word	0xffffffff


	//   ....[173]....
        /*03a0*/ 	.word	0xffffffff


	//   ....[174]....
        /*03a4*/ 	.word	0xffffffff


	//   ....[175]....
        /*03a8*/ 	.word	0xffffffff


	//   ....[176]....
        /*03ac*/ 	.word	0xffffffff


	//   ....[177]....
        /*03b0*/ 	.word	0xffffffff


	//   ....[178]....
        /*03b4*/ 	.word	0xffffffff


	//   ....[179]....
        /*03b8*/ 	.word	0xffffffff


	//   ....[180]....
        /*03bc*/ 	.word	0xffffffff


	//   ....[181]....
        /*03c0*/ 	.word	0xffffffff


	//   ....[182]....
        /*03c4*/ 	.word	0xffffffff


	//   ....[183]....
        /*03c8*/ 	.word	0xffffffff


	//   ....[184]....
        /*03cc*/ 	.word	0xffffffff


	//   ....[185]....
        /*03d0*/ 	.word	0xffffffff


	//   ....[186]....
        /*03d4*/ 	.word	0xffffffff


	//   ....[187]....
        /*03d8*/ 	.word	0xffffffff


	//   ....[188]....
        /*03dc*/ 	.word	0xffffffff


	//   ....[189]....
        /*03e0*/ 	.word	0xffffffff


	//   ....[190]....
        /*03e4*/ 	.word	0xffffffff


	//   ....[191]....
        /*03e8*/ 	.word	0xffffffff


	//   ....[192]....
        /*03ec*/ 	.word	0xffffffff


	//   ....[193]....
        /*03f0*/ 	.word	0xffffffff


	//   ....[194]....
        /*03f4*/ 	.word	0xffffffff


	//   ....[195]....
        /*03f8*/ 	.word	0xffffffff


	//   ....[196]....
        /*03fc*/ 	.word	0xffffffff


	//   ....[197]....
        /*0400*/ 	.word	0xffffffff


	//   ....[198]....
        /*0404*/ 	.word	0xffffffff


	//   ....[199]....
        /*0408*/ 	.word	0xffffffff


	//   ....[200]....
        /*040c*/ 	.word	0xffffffff


	//   ....[201]....
        /*0410*/ 	.word	0xffffffff


	//   ....[202]....
        /*0414*/ 	.word	0xffffffff


	//   ....[203]....
        /*0418*/ 	.word	0xffffffff


	//   ....[204]....
        /*041c*/ 	.word	0xffffffff


	//   ....[205]....
        /*0420*/ 	.word	0xffffffff


	//   ....[206]....
        /*0424*/ 	.word	0xffffffff


	//   ....[207]....
        /*0428*/ 	.word	0xffffffff


	//   ....[208]....
        /*042c*/ 	.word	0xffffffff


	//   ....[209]....
        /*0430*/ 	.word	0xffffffff


	//   ....[210]....
        /*0434*/ 	.word	0xffffffff


	//   ....[211]....
        /*0438*/ 	.word	0xffffffff


	//   ....[212]....
        /*043c*/ 	.word	0xffffffff


	//   ....[213]....
        /*0440*/ 	.word	0xffffffff


	//   ....[214]....
        /*0444*/ 	.word	0xffffffff


	//   ....[215]....
        /*0448*/ 	.word	0xffffffff


	//   ....[216]....
        /*044c*/ 	.word	0xffffffff


	//   ....[217]....
        /*0450*/ 	.word	0xffffffff


	//   ....[218]....
        /*0454*/ 	.word	0xffffffff


	//   ....[219]....
        /*0458*/ 	.word	0xffffffff


	//   ....[220]....
        /*045c*/ 	.word	0xffffffff


	//   ....[221]....
        /*0460*/ 	.word	0xffffffff


	//   ....[222]....
        /*0464*/ 	.word	0xffffffff


	//   ....[223]....
        /*0468*/ 	.word	0xffffffff


	//   ....[224]....
        /*046c*/ 	.word	0xffffffff


	//   ....[225]....
        /*0470*/ 	.word	0xffffffff


	//   ....[226]....
        /*0474*/ 	.word	0xffffffff


	//   ....[227]....
        /*0478*/ 	.word	0xffffffff


	//   ....[228]....
        /*047c*/ 	.word	0xffffffff


	//   ....[229]....
        /*0480*/ 	.word	0xffffffff


	//   ....[230]....
        /*0484*/ 	.word	0xffffffff


	//   ....[231]....
        /*0488*/ 	.word	0xffffffff


	//   ....[232]....
        /*048c*/ 	.word	0xffffffff


	//   ....[233]....
        /*0490*/ 	.word	0xffffffff


	//   ....[234]....
        /*0494*/ 	.word	0xffffffff


	//   ....[235]....
        /*0498*/ 	.word	0xffffffff


	//   ....[236]....
        /*049c*/ 	.word	0xffffffff


	//   ....[237]....
        /*04a0*/ 	.word	0xffffffff


	//   ....[238]....
        /*04a4*/ 	.word	0xffffffff


	//   ....[239]....
        /*04a8*/ 	.word	0xffffffff


	//----- nvinfo : EIATTR_COOP_GROUP_INSTR_OFFSETS
	.align		4
.L_714:
        /*04ac*/ 	.byte	0x04, 0x28
        /*04ae*/ 	.short	(.L_716 - .L_715)


	//   ....[0]....
.L_715:
        /*04b0*/ 	.word	0x00005170


	//   ....[1]....
        /*04b4*/ 	.word	0x00005190


	//   ....[2]....
        /*04b8*/ 	.word	0x000051a0


	//   ....[3]....
        /*04bc*/ 	.word	0x000051b0


	//   ....[4]....
        /*04c0*/ 	.word	0x000051c0


	//   ....[5]....
        /*04c4*/ 	.word	0x000051d0


	//   ....[6]....
        /*04c8*/ 	.word	0x000051e0


	//   ....[7]....
        /*04cc*/ 	.word	0x000051f0


	//   ....[8]....
        /*04d0*/ 	.word	0x00005220


	//   ....[9]....
        /*04d4*/ 	.word	0x00005240


	//   ....[10]....
        /*04d8*/ 	.word	0x00005260


	//   ....[11]....
        /*04dc*/ 	.word	0x00005270


	//   ....[12]....
        /*04e0*/ 	.word	0x00005280


	//   ....[13]....
        /*04e4*/ 	.word	0x00005290


	//   ....[14]....
        /*04e8*/ 	.word	0x000052a0


	//   ....[15]....
        /*04ec*/ 	.word	0x000052b0


	//   ....[16]....
        /*04f0*/ 	.word	0x000052c0


	//   ....[17]....
        /*04f4*/ 	.word	0x000052d0


	//   ....[18]....
        /*04f8*/ 	.word	0x000052e0


	//   ....[19]....
        /*04fc*/ 	.word	0x000052f0


	//   ....[20]....
        /*0500*/ 	.word	0x00005360


	//   ....[21]....
        /*0504*/ 	.word	0x00005370


	//   ....[22]....
        /*0508*/ 	.word	0x00005380


	//   ....[23]....
        /*050c*/ 	.word	0x00005390


	//   ....[24]....
        /*0510*/ 	.word	0x000053a0


	//   ....[25]....
        /*0514*/ 	.word	0x000053b0


	//   ....[26]....
        /*0518*/ 	.word	0x000053c0


	//   ....[27]....
        /*051c*/ 	.word	0x000053d0


	//   ....[28]....
        /*0520*/ 	.word	0x000053e0


	//   ....[29]....
        /*0524*/ 	.word	0x000053f0


	//   ....[30]....
        /*0528*/ 	.word	0x00005400


	//   ....[31]....
        /*052c*/ 	.word	0x00005410


	//   ....[32]....
        /*0530*/ 	.word	0x00005490


	//   ....[33]....
        /*0534*/ 	.word	0x000054a0


	//   ....[34]....
        /*0538*/ 	.word	0x000054c0


	//   ....[35]....
        /*053c*/ 	.word	0x000054d0


	//   ....[36]....
        /*0540*/ 	.word	0x000054e0


	//   ....[37]....
        /*0544*/ 	.word	0x000054f0


	//   ....[38]....
        /*0548*/ 	.word	0x00005500


	//   ....[39]....
        /*054c*/ 	.word	0x00005510


	//   ....[40]....
        /*0550*/ 	.word	0x00005520


	//   ....[41]....
        /*0554*/ 	.word	0x00005530


	//   ....[42]....
        /*0558*/ 	.word	0x00005540


	//   ....[43]....
        /*055c*/ 	.word	0x00005550


	//   ....[44]....
        /*0560*/ 	.word	0x00005560


	//   ....[45]....
        /*0564*/ 	.word	0x00005570


	//   ....[46]....
        /*0568*/ 	.word	0x00005580


	//   ....[47]....
        /*056c*/ 	.word	0x00005590


	//   ....[48]....
        /*0570*/ 	.word	0x00007670


	//   ....[49]....
        /*0574*/ 	.word	0x000076a0


	//   ....[50]....
        /*0578*/ 	.word	0x000076b0


	//   ....[51]....
        /*057c*/ 	.word	0x000076c0


	//   ....[52]....
        /*0580*/ 	.word	0x000076d0


	//   ....[53]....
        /*0584*/ 	.word	0x000076e0


	//   ....[54]....
        /*0588*/ 	.word	0x000076f0


	//   ....[55]....
        /*058c*/ 	.word	0x00007700


	//   ....[56]....
        /*0590*/ 	.word	0x00007710


	//   ....[57]....
        /*0594*/ 	.word	0x00007720


	//   ....[58]....
        /*0598*/ 	.word	0x00007770


	//   ....[59]....
        /*059c*/ 	.word	0x00007790


	//   ....[60]....
        /*05a0*/ 	.word	0x000077a0


	//   ....[61]....
        /*05a4*/ 	.word	0x000077b0


	//   ....[62]....
        /*05a8*/ 	.word	0x000077c0


	//   ....[63]....
        /*05ac*/ 	.word	0x000077d0


	//   ....[64]....
        /*05b0*/ 	.word	0x000077e0


	//   ....[65]....
        /*05b4*/ 	.word	0x000077f0


	//   ....[66]....
        /*05b8*/ 	.word	0x00007800


	//   ....[67]....
        /*05bc*/ 	.word	0x00007810


	//   ....[68]....
        /*05c0*/ 	.word	0x00007820


	//   ....[69]....
        /*05c4*/ 	.word	0x00007830


	//   ....[70]....
        /*05c8*/ 	.word	0x000078a0


	//   ....[71]....
        /*05cc*/ 	.word	0x000078b0


	//   ....[72]....
        /*05d0*/ 	.word	0x000078c0


	//   ....[73]....
        /*05d4*/ 	.word	0x000078d0


	//   ....[74]....
        /*05d8*/ 	.word	0x000078e0


	//   ....[75]....
        /*05dc*/ 	.word	0x000078f0


	//   ....[76]....
        /*05e0*/ 	.word	0x00007900


	//   ....[77]....
        /*05e4*/ 	.word	0x00007910


	//   ....[78]....
        /*05e8*/ 	.word	0x00007920


	//   ....[79]....
        /*05ec*/ 	.word	0x00007930


	//   ....[80]....
        /*05f0*/ 	.word	0x00007940


	//   ....[81]....
        /*05f4*/ 	.word	0x00007950


	//   ....[82]....
        /*05f8*/ 	.word	0x000079c0


	//   ....[83]....
        /*05fc*/ 	.word	0x000079d0


	//   ....[84]....
        /*0600*/ 	.word	0x000079e0


	//   ....[85]....
        /*0604*/ 	.word	0x000079f0


	//   ....[86]....
        /*0608*/ 	.word	0x00007a00


	//   ....[87]....
        /*060c*/ 	.word	0x00007a10


	//   ....[88]....
        /*0610*/ 	.word	0x00007a20


	//   ....[89]....
        /*0614*/ 	.word	0x00007a30


	//   ....[90]....
        /*0618*/ 	.word	0x00007a40


	//   ....[91]....
        /*061c*/ 	.word	0x00007a50


	//   ....[92]....
        /*0620*/ 	.word	0x00007a60


	//   ....[93]....
        /*0624*/ 	.word	0x00007a70


	//   ....[94]....
        /*0628*/ 	.word	0x00007a80


	//   ....[95]....
        /*062c*/ 	.word	0x00007a90


	//   ....[96]....
        /*0630*/ 	.word	0x00009b60


	//   ....[97]....
        /*0634*/ 	.word	0x00009b90


	//   ....[98]....
        /*0638*/ 	.word	0x00009ba0


	//   ....[99]....
        /*063c*/ 	.word	0x00009bb0


	//   ....[100]....
        /*0640*/ 	.word	0x00009bc0


	//   ....[101]....
        /*0644*/ 	.word	0x00009bd0


	//   ....[102]....
        /*0648*/ 	.word	0x00009be0


	//   ....[103]....
        /*064c*/ 	.word	0x00009bf0


	//   ....[104]....
        /*0650*/ 	.word	0x00009c00


	//   ....[105]....
        /*0654*/ 	.word	0x00009c10


	//   ....[106]....
        /*0658*/ 	.word	0x00009c60


	//   ....[107]....
        /*065c*/ 	.word	0x00009c80


	//   ....[108]....
        /*0660*/ 	.word	0x00009c90


	//   ....[109]....
        /*0664*/ 	.word	0x00009ca0


	//   ....[110]....
        /*0668*/ 	.word	0x00009cb0


	//   ....[111]....
        /*066c*/ 	.word	0x00009cc0


	//   ....[112]....
        /*0670*/ 	.word	0x00009cd0


	//   ....[113]....
        /*0674*/ 	.word	0x00009ce0


	//   ....[114]....
        /*0678*/ 	.word	0x00009cf0


	//   ....[115]....
        /*067c*/ 	.word	0x00009d00


	//   ....[116]....
        /*0680*/ 	.word	0x00009d10


	//   ....[117]....
        /*0684*/ 	.word	0x00009d20


	//   ....[118]....
        /*0688*/ 	.word	0x00009d90


	//   ....[119]....
        /*068c*/ 	.word	0x00009da0


	//   ....[120]....
        /*0690*/ 	.word	0x00009db0


	//   ....[121]....
        /*0694*/ 	.word	0x00009dc0


	//   ....[122]....
        /*0698*/ 	.word	0x00009dd0


	//   ....[123]....
        /*069c*/ 	.word	0x00009de0


	//   ....[124]....
        /*06a0*/ 	.word	0x00009df0


	//   ....[125]....
        /*06a4*/ 	.word	0x00009e00


	//   ....[126]....
        /*06a8*/ 	.word	0x00009e10


	//   ....[127]....
        /*06ac*/ 	.word	0x00009e20


	//   ....[128]....
        /*06b0*/ 	.word	0x00009e30


	//   ....[129]....
        /*06b4*/ 	.word	0x00009e40


	//   ....[130]....
        /*06b8*/ 	.word	0x00009eb0


	//   ....[131]....
        /*06bc*/ 	.word	0x00009ec0


	//   ....[132]....
        /*06c0*/ 	.word	0x00009ed0


	//   ....[133]....
        /*06c4*/ 	.word	0x00009ee0


	//   ....[134]....
        /*06c8*/ 	.word	0x00009ef0


	//   ....[135]....
        /*06cc*/ 	.word	0x00009f00


	//   ....[136]....
        /*06d0*/ 	.word	0x00009f10


	//   ....[137]....
        /*06d4*/ 	.word	0x00009f20


	//   ....[138]....
        /*06d8*/ 	.word	0x00009f30


	//   ....[139]....
        /*06dc*/ 	.word	0x00009f40


	//   ....[140]....
        /*06e0*/ 	.word	0x00009f50


	//   ....[141]....
        /*06e4*/ 	.word	0x00009f60


	//   ....[142]....
        /*06e8*/ 	.word	0x00009f70


	//   ....[143]....
        /*06ec*/ 	.word	0x00009f80


	//   ....[144]....
        /*06f0*/ 	.word	0x0000c060


	//   ....[145]....
        /*06f4*/ 	.word	0x0000c090


	//   ....[146]....
        /*06f8*/ 	.word	0x0000c0a0


	//   ....[147]....
        /*06fc*/ 	.word	0x0000c0b0


	//   ....[148]....
        /*0700*/ 	.word	0x0000c0c0


	//   ....[149]....
        /*0704*/ 	.word	0x0000c0d0


	//   ....[150]....
        /*0708*/ 	.word	0x0000c0e0


	//   ....[151]....
        /*070c*/ 	.word	0x0000c100


	//   ....[152]....
        /*0710*/ 	.word	0x0000c120


	//   ....[153]....
        /*0714*/ 	.word	0x0000c140


	//   ....[154]....
        /*0718*/ 	.word	0x0000c150


	//   ....[155]....
        /*071c*/ 	.word	0x0000c160


	//   ....[156]....
        /*0720*/ 	.word	0x0000c170


	//   ....[157]....
        /*0724*/ 	.word	0x0000c180


	//   ....[158]....
        /*0728*/ 	.word	0x0000c190


	//   ....[159]....
        /*072c*/ 	.word	0x0000c1a0


	//   ....[160]....
        /*0730*/ 	.word	0x0000c1b0


	//   ....[161]....
        /*0734*/ 	.word	0x0000c1c0


	//   ....[162]....
        /*0738*/ 	.word	0x0000c230


	//   ....[163]....
        /*073c*/ 	.word	0x0000c240


	//   ....[164]....
        /*0740*/ 	.word	0x0000c250


	//   ....[165]....
        /*0744*/ 	.word	0x0000c260


	//   ....[166]....
        /*0748*/ 	.word	0x0000c270


	//   ....[167]....
        /*074c*/ 	.word	0x0000c280


	//   ....[168]....
        /*0750*/ 	.word	0x0000c290


	//   ....[169]....
        /*0754*/ 	.word	0x0000c2a0


	//   ....[170]....
        /*0758*/ 	.word	0x0000c2b0


	//   ....[171]....
        /*075c*/ 	.word	0x0000c2c0


	//   ....[172]....
        /*0760*/ 	.word	0x0000c2d0


	//   ....[173]....
        /*0764*/ 	.word	0x0000c2e0


	//   ....[174]....
        /*0768*/ 	.word	0x0000c350


	//   ....[175]....
        /*076c*/ 	.word	0x0000c360


	//   ....[176]....
        /*0770*/ 	.word	0x0000c370


	//   ....[177]....
        /*0774*/ 	.word	0x0000c380


	//   ....[178]....
        /*0778*/ 	.word	0x0000c390


	//   ....[179]....
        /*077c*/ 	.word	0x0000c3a0


	//   ....[180]....
        /*0780*/ 	.word	0x0000c3b0


	//   ....[181]....
        /*0784*/ 	.word	0x0000c3c0


	//   ....[182]....
        /*0788*/ 	.word	0x0000c3d0


	//   ....[183]....
        /*078c*/ 	.word	0x0000c3e0


	//   ....[184]....
        /*0790*/ 	.word	0x0000c3f0


	//   ....[185]....
        /*0794*/ 	.word	0x0000c400


	//   ....[186]....
        /*0798*/ 	.word	0x0000c410


	//   ....[187]....
        /*079c*/ 	.word	0x0000c420


	//   ....[188]....
        /*07a0*/ 	.word	0x0000c430


	//   ....[189]....
        /*07a4*/ 	.word	0x0000c440


	//   ....[190]....
        /*07a8*/ 	.word	0x0000c450


	//   ....[191]....
        /*07ac*/ 	.word	0x0000c460


	//   ....[192]....
        /*07b0*/ 	.word	0x0000e540


	//   ....[193]....
        /*07b4*/ 	.word	0x0000e570


	//   ....[194]....
        /*07b8*/ 	.word	0x0000e580


	//   ....[195]....
        /*07bc*/ 	.word	0x0000e590


	//   ....[196]....
        /*07c0*/ 	.word	0x0000e5a0


	//   ....[197]....
        /*07c4*/ 	.word	0x0000e5b0


	//   ....[198]....
        /*07c8*/ 	.word	0x0000e5c0


	//   ....[199]....
        /*07cc*/ 	.word	0x0000e5d0


	//   ....[200]....
        /*07d0*/ 	.word	0x0000e600


	//   ....[201]....
        /*07d4*/ 	.word	0x0000e620


	//   ....[202]....
        /*07d8*/ 	.word	0x0000e640


	//   ....[203]....
        /*07dc*/ 	.word	0x0000e650


	//   ....[204]....
        /*07e0*/ 	.word	0x0000e660


	//   ....[205]....
        /*07e4*/ 	.word	0x0000e670


	//   ....[206]....
        /*07e8*/ 	.word	0x0000e680


	//   ....[207]....
        /*07ec*/ 	.word	0x0000e690


	//   ....[208]....
        /*07f0*/ 	.word	0x0000e6a0


	//   ....[209]....
        /*07f4*/ 	.word	0x0000e6b0


	//   ....[210]....
        /*07f8*/ 	.word	0x0000e6c0


	//   ....[211]....
        /*07fc*/ 	.word	0x0000e6d0


	//   ....[212]....
        /*0800*/ 	.word	0x0000e730


	//   ....[213]....
        /*0804*/ 	.word	0x0000e740


	//   ....[214]....
        /*0808*/ 	.word	0x0000e750


	//   ....[215]....
        /*080c*/ 	.word	0x0000e760


	//   ....[216]....
        /*0810*/ 	.word	0x0000e770


	//   ....[217]....
        /*0814*/ 	.word	0x0000e780


	//   ....[218]....
        /*0818*/ 	.word	0x0000e790


	//   ....[219]....
        /*081c*/ 	.word	0x0000e7a0


	//   ....[220]....
        /*0820*/ 	.word	0x0000e7b0


	//   ....[221]....
        /*0824*/ 	.word	0x0000e7c0


	//   ....[222]....
        /*0828*/ 	.word	0x0000e7d0


	//   ....[223]....
        /*082c*/ 	.word	0x0000e7e0


	//   ....[224]....
        /*0830*/ 	.word	0x0000e810


	//   ....[225]....
        /*0834*/ 	.word	0x0000e820


	//   ....[226]....
        /*0838*/ 	.word	0x0000e880


	//   ....[227]....
        /*083c*/ 	.word	0x0000e890


	//   ....[228]....
        /*0840*/ 	.word	0x0000e8a0


	//   ....[229]....
        /*0844*/ 	.word	0x0000e8b0


	//   ....[230]....
        /*0848*/ 	.word	0x0000e8c0


	//   ....[231]....
        /*084c*/ 	.word	0x0000e8d0


	//   ....[232]....
        /*0850*/ 	.word	0x0000e8e0


	//   ....[233]....
        /*0854*/ 	.word	0x0000e8f0


	//   ....[234]....
        /*0858*/ 	.word	0x0000e900


	//   ....[235]....
        /*085c*/ 	.word	0x0000e910


	//   ....[236]....
        /*0860*/ 	.word	0x0000e920


	//   ....[237]....
        /*0864*/ 	.word	0x0000e930


	//   ....[238]....
        /*0868*/ 	.word	0x0000e940


	//   ....[239]....
        /*086c*/ 	.word	0x0000e950


	//----- nvinfo : EIATTR_EXIT_INSTR_OFFSETS
	.align		4
.L_716:
        /*0870*/ 	.byte	0x04, 0x1c
        /*0872*/ 	.short	(.L_718 - .L_717)


	//   ....[0]....
.L_717:
        /*0874*/ 	.word	0x000002b0


	//   ....[1]....
        /*0878*/ 	.word	0x00013b50


	//   ....[2]....
        /*087c*/ 	.word	0x00013bf0


	//   ....[3]....
        /*0880*/ 	.word	0x00013c50


	//   ....[4]....
        /*0884*/ 	.word	0x00013ca0


	//----- nvinfo : EIATTR_MAX_THREADS
	.align		4
.L_718:
        /*0888*/ 	.byte	0x04, 0x05
        /*088a*/ 	.short	(.L_720 - .L_719)
.L_719:
        /*088c*/ 	.word	0x00000020
        /*0890*/ 	.word	0x00000001
        /*0894*/ 	.word	0x00000001


	//----- nvinfo : EIATTR_CRS_STACK_SIZE
	.align		4
.L_720:
        /*0898*/ 	.byte	0x04, 0x1e
        /*089a*/ 	.short	(.L_722 - .L_721)
.L_721:
        /*089c*/ 	.word	0x00000000


	//----- nvinfo : EIATTR_CBANK_PARAM_SIZE
	.align		4
.L_722:
        /*08a0*/ 	.byte	0x03, 0x19
        /*08a2*/ 	.short	0x00d2


	//----- nvinfo : EIATTR_PARAM_CBANK
	.align		4
        /*08a4*/ 	.byte	0x04, 0x0a
        /*08a6*/ 	.short	(.L_724 - .L_723)
	.align		4
.L_723:
        /*08a8*/ 	.word	index@(.nv.constant0._ZN17fastertransformer17batch_topk_kernelI6__halfLi32ELi32EEEvPKiPKT_PiPfS8_PKbS3_NS_14BeamHypothesesEiiifS4_)
        /*08ac*/ 	.short	0x0210
        /*08ae*/ 	.short	0x00d2


	//----- nvinfo : EIATTR_SW_WAR
	.align		4
.L_724:
        /*08b0*/ 	.byte	0x04, 0x36
        /*08b2*/ 	.short	(.L_726 - .L_725)
.L_725:
        /*08b4*/ 	.word	0x00000008
.L_726:


//--------------------- .nv.info._ZN17fastertransformer38beam_online_softmax_topk_stage2_kernelI6__halfLi32ELi128EEEvPKfS3_PiPT_ii --------------------------
	.section	.nv.info._ZN17fastertransformer38beam_online_softmax_topk_stage2_kernelI6__halfLi32ELi128EEEvPKfS3_PiPT_ii,"",@"SHT_CUDA_INFO"
	.sectionflags	@""
	.align	4


	//----- nvinfo : EIATTR_CUDA_API_VERSION
	.align		4
        /*0000*/ 	.byte	0x04, 0x37
        /*0002*/ 	.short	(.L_728 - .L_727)
.L_727:
        /*0004*/ 	.word	0x00000082


	//----- nvinfo : EIATTR_KPARAM_INFO
	.align		4
.L_728:
        /*0008*/ 	.byte	0x04, 0x17
        /*000a*/ 	.short	(.L_730 - .L_729)
.L_729:
        /*000c*/ 	.word	0x00000000
        /*0010*/ 	.short	0x0005
        /*0012*/ 	.short	0x0024
        /*0014*/ 	.byte	0x00, 0xf0, 0x11, 0x00


	//----- nvinfo : EIATTR_KPARAM_INFO
	.align		4
.L_730:
        /*0018*/ 	.byte	0x04, 0x17
        /*001a*/ 	.short	(.L_732 - .L_731)
.L_731:
        /*001c*/ 	.word	0x00000000
        /*0020*/ 	.short	0x0004
        /*0022*/ 	.short	0x0020
        /*0024*/ 	.byte	0x00, 0xf0, 0x11, 0x00


	//----- nvinfo : EIATTR_KPARAM_INFO
	.align		4
.L_732:
        /*0028*/ 	.byte	0x04, 0x17
        /*002a*/ 	.short	(.L_734 - .L_733)
.L_733:
        /*002c*/ 	.word	0x00000000
        /*0030*/ 	.short	0x0003
        /*0032*/ 	.short	0x0018
        /*0034*/ 	.byte	0x00, 0xf0, 0x21, 0x00


	//----- nvinfo : EIATTR_KPARAM_INFO
	.align		4
.L_734:
        /*0038*/ 	.byte	0x04, 0x17
        /*003a*/ 	.short	(.L_736 - .L_735)
.L_735:
        /*003c*/ 	.word	0x00000000
        /*0040*/ 	.short	0x0002
        /*0042*/ 	.short	0x0010
        /*0044*/ 	.byte	0x00, 0xf0, 0x21, 0x00


	//----- nvinfo : EIATTR_KPARAM_INFO
	.align		4
.L_736:
        /*0048*/ 	.byte	0x04, 0x17
        /*004a*/ 	.short	(.L_738 - .L_737)
.L_737:
        /*004c*/ 	.word	0x00000000
        /*0050*/ 	.short	0x0001
        /*0052*/ 	.short	0x0008
        /*0054*/ 	.byte	0x00, 0xf0, 0x21, 0x00


	//----- nvinfo : EIATTR_KPARAM_INFO
	.align		4
.L_738:
        /*0058*/ 	.byte	0x04, 0x17
        /*005a*/ 	.short	(.L_740 - .L_739)
.L_739:
        /*005c*/ 	.word	0x00000000
        /*0060*/ 	.short	0x0000
        /*0062*/ 	.short	0x0000
        /*0064*/ 	.byte	0x00, 0xf0, 0x21, 0x00


	//----- nvinfo : EIATTR_SPARSE_MMA_MASK
	.align		4
.L_740:
        /*0068*/ 	.byte	0x03, 0x50
        /*006a*/ 	.short	0x0000


	//----- nvinfo : EIATTR_MAXREG_COUNT
	.align		4
        /*006c*/ 	.byte	0x03, 0x1b
        /*006e*/ 	.short	0x00ff


	//----- nvinfo : EIATTR_NUM_BARRIERS
	.align		4
        /*0070*/ 	.byte	0x02, 0x4c
        /*0072*/ 	.byte	0x01
	.zero		1


	//----- nvinfo : EIATTR_MERCURY_ISA_VERSION
	.align		4
        /*0074*/ 	.byte	0x03, 0x5f
        /*0076*/ 	.short	0x0101


	//----- nvinfo : EIATTR_COOP_GROUP_MASK_REGIDS
	.align		4
        /*0078*/ 	.byte	0x04, 0x29
        /*007a*/ 	.short	(.L_742 - .L_741)


	//   ....[0]....
.L_741:
        /*007c*/ 	.word	0xffffffff


	//   ....[1]....
        /*0080*/ 	.word	0xffffffff


	//   ....[2]....
        /*0084*/ 	.word	0xffffffff


	//   ....[3]....
        /*0088*/ 	.word	0xffffffff


	//   ....[4]....
        /*008c*/ 	.word	0xffffffff


	//   ....[5]....
        /*0090*/ 	.word	0xffffffff


	//   ....[6]....
        /*0094*/ 	.word	0xffffffff


	//   ....[7]....
        /*0098*/ 	.word	0xffffffff


	//   ....[8]....
        /*009c*/ 	.word	0xffffffff


	//   ....[9]....
        /*00a0*/ 	.word	0xffffffff


	//   ....[10]....
        /*00a4*/ 	.word	0xffffffff


	//   ....[11]....
        /*00a8*/ 	.word	0xffffffff


	//   ....[12]....
        /*00ac*/ 	.word	0xffffffff


	//   ....[13]....
        /*00b0*/ 	.word	0xffffffff


	//   ....[14]....
        /*00b4*/ 	.word	0xffffffff


	//   ....[15]....
        /*00b8*/ 	.word	0xffffffff


	//   ....[16]....
        /*00bc*/ 	.word	0xffffffff


	//   ....[17]....
        /*00c0*/ 	.word	0xffffffff


	//   ....[18]....
        /*00c4*/ 	.word	0xffffffff


	//   ....[19]....
        /*00c8*/ 	.word	0xffffffff


	//   ....[20]....
        /*00cc*/ 	.word	0xffffffff


	//   ....[21]....
        /*00d0*/ 	.word	0xffffffff


	//   ....[22]....
        /*00d4*/ 	.word	0xffffffff


	//   ....[23]....
        /*00d8*/ 	.word	0xffffffff


	//   ....[24]....
        /*00dc*/ 	.word	0xffffffff


	//   ....[25]....
        /*00e0*/ 	.word	0xffffffff


	//   ....[26]....
        /*00e4*/ 	.word	0xffffffff


	//   ....[27]....
        /*00e8*/ 	.word	0xffffffff


	//   ....[28]....
        /*00ec*/ 	.word	0xffffffff


	//   ....[29]....
        /*00f0*/ 	.word	0xffffffff


	//   ....[30]....
        /*00f4*/ 	.word	0xffffffff


	//   ....[31]....
        /*00f8*/ 	.word	0xffffffff


	//   ....[32]....
        /*00fc*/ 	.word	0xffffffff


	//   ....[33]....
        /*0100*/ 	.word	0xffffffff


	//   ....[34]....
        /*0104*/ 	.word	0xffffffff


	//   ....[35]....
        /*0108*/ 	.word	0xffffffff


	//   ....[36]....
        /*010c*/ 	.word	0xffffffff


	//   ....[37]....
        /*0110*/ 	.word	0xffffffff


	//   ....[38]....
        /*0114*/ 	.word	0xffffffff


	//   ....[39]....
        /*0118*/ 	.word	0xffffffff


	//   ....[40]....
        /*011c*/ 	.word	0xffffffff


	//   ....[41]....
        /*0120*/ 	.word	0xffffffff


	//   ....[42]....
        /*0124*/ 	.word	0xffffffff


	//   ....[43]....
        /*0128*/ 	.word	0xffffffff


	//   ....[44]....
        /*012c*/ 	.word	0xffffffff


	//   ....[45]....
        /*0130*/ 	.word	0xffffffff


	//   ....[46]....
        /*0134*/ 	.word	0xffffffff


	//   ....[47]....
        /*0138*/ 	.word	0xffffffff


	//   ....[48]....
        /*013c*/ 	.word	0xffffffff


	//   ....[49]....
        /*0140*/ 	.word	0xffffffff


	//   ....[50]....
        /*0144*/ 	.word	0xffffffff


	//   ....[51]....
        /*0148*/ 	.word	0xffffffff


	//   ....[52]....
        /*014c*/ 	.word	0xffffffff


	//   ....[53]....
        /*0150*/ 	.word	0xffffffff


	//   ....[54]....
        /*0154*/ 	.word	0xffffffff


	//   ....[55]....
        /*0158*/ 	.word	0xffffffff


	//   ....[56]....
        /*015c*/ 	.word	0xffffffff


	//   ....[57]....
        /*0160*/ 	.word	0xffffffff


	//   ....[58]....
        /*0164*/ 	.word	0xffffffff


	//   ....[59]....
        /*0168*/ 	.word	0xffffffff


	//   ....[60]....
        /*016c*/ 	.word	0xffffffff


	//   ....[61]....
        /*0170*/ 	.word	0xffffffff


	//   ....[62]....
        /*0174*/ 	.word	0xffffffff


	//   ....[63]....
        /*0178*/ 	.word	0xffffffff


	//   ....[64]....
        /*017c*/ 	.word	0xffffffff


	//   ....[65]....
        /*0180*/ 	.word	0xffffffff


	//   ....[66]....
        /*0184*/ 	.word	0xffffffff


	//   ....[67]....
        /*0188*/ 	.word	0xffffffff


	//   ....[68]....
        /*018c*/ 	.word	0xffffffff


	//   ....[69]....
        /*0190*/ 	.word	0xffffffff


	//   ....[70]....
        /*0194*/ 	.word	0xffffffff


	//   ....[71]....
        /*0198*/ 	.word	0xffffffff


	//   ....[72]....
        /*019c*/ 	.word	0xffffffff


	//   ....[73]....
        /*01a0*/ 	.word	0xffffffff


	//   ....[74]....
        /*01a4*/ 	.word	0xffffffff


	//   ....[75]....
        /*01a8*/ 	.word	0xffffffff


	//   ....[76]....
        /*01ac*/ 	.word	0xffffffff


	//   ....[77]....
        /*01b0*/ 	.word	0xffffffff


	//   ....[78]....
        /*01b4*/ 	.word	0xffffffff


	//   ....[79]....
        /*01b8*/ 	.word	0xffffffff


	//   ....[80]....
        /*01bc*/ 	.word	0xffffffff


	//   ....[81]....
        /*01c0*/ 	.word	0xffffffff


	//   ....[82]....
        /*01c4*/ 	.word	0xffffffff


	//   ....[83]....
        /*01c8*/ 	.word	0xffffffff


	//   ....[84]....
        /*01cc*/ 	.word	0xffffffff


	//   ....[85]....
        /*01d0*/ 	.word	0xffffffff


	//   ....[86]....
        /*01d4*/ 	.word	0xffffffff


	//   ....[87]....
        /*01d8*/ 	.word	0xffffffff


	//   ....[88]....
        /*01dc*/ 	.word	0xffffffff


	//   ....[89]....
        /*01e0*/ 	.word	0xffffffff


	//   ....[90]....
        /*01e4*/ 	.word	0xffffffff


	//   ....[91]....
        /*01e8*/ 	.word	0xffffffff


	//   ....[92]....
        /*01ec*/ 	.word	0xffffffff


	//   ....[93]....
        /*01f0*/ 	.word	0xffffffff


	//   ....[94]....
        /*01f4*/ 	.word	0xffffffff


	//   ....[95]....
        /*01f8*/ 	.word	0xffffffff


	//   ....[96]....
        /*01fc*/ 	.word	0xffffffff


	//   ....[97]....
        /*0200*/ 	.word	0xffffffff


	//   ....[98]....
        /*0204*/ 	.word	0xffffffff


	//   ....[99]....
        /*0208*/ 	.word	0xffffffff


	//   ....[100]....
        /*020c*/ 	.word	0xffffffff


	//   ....[101]....
        /*0210*/ 	.word	0xffffffff


	//   ....[102]....
        /*0214*/ 	.word	0xffffffff


	//   ....[103]....
        /*0218*/ 	.word	0xffffffff


	//   ....[104]....
        /*021c*/ 	.word	0xffffffff


	//   ....[105]....
        /*0220*/ 	.word	0xffffffff


	//   ....[106]....
        /*0224*/ 	.word	0xffffffff


	//   ....[107]....
        /*0228*/ 	.word	0xffffffff


	//   ....[108]....
        /*022c*/ 	.word	0xffffffff


	//   ....[109]....
        /*0230*/ 	.word	0xffffffff


	//   ....[110]....
        /*0234*/ 	.word	0xffffffff


	//   ....[111]....
        /*0238*/ 	.word	0xffffffff


	//   ....[112]....
        /*023c*/ 	.word	0xffffffff


	//   ....[113]....
        /*0240*/ 	.word	0xffffffff


	//   ....[114]....
        /*0244*/ 	.word	0xffffffff


	//   ....[115]....
        /*0248*/ 	.word	0xffffffff


	//   ....[116]....
        /*024c*/ 	.word	0xffffffff


	//   ....[117]....
        /*0250*/ 	.word	0xffffffff


	//   ....[118]....
        /*0254*/ 	.word	0xffffffff


	//   ....[119]....
        /*0258*/ 	.word	0xffffffff


	//   ....[120]....
        /*025c*/ 	.word	0xffffffff


	//   ....[121]....
        /*0260*/ 	.word	0xffffffff


	//   ....[122]....
        /*0264*/ 	.word	0xffffffff


	//   ....[123]....
        /*0268*/ 	.word	0xffffffff


	//   ....[124]....
        /*026c*/ 	.word	0xffffffff


	//   ....[125]....
        /*0270*/ 	.word	0xffffffff


	//   ....[126]....
        /*0274*/ 	.word	0xffffffff


	//   ....[127]....
        /*0278*/ 	.word	0xffffffff


	//   ....[128]....
        /*027c*/ 	.word	0xffffffff


	//   ....[129]....
        /*0280*/ 	.word	0xffffffff


	//   ....[130]....
        /*0284*/ 	.word	0xffffffff


	//   ....[131]....
        /*0288*/ 	.word	0xffffffff


	//   ....[132]....
        /*028c*/ 	.word	0xffffffff


	//   ....[133]....
        /*0290*/ 	.word	0xffffffff


	//   ....[134]....
        /*0294*/ 	.word	0xffffffff


	//   ....[135]....
        /*0298*/ 	.word	0xffffffff


	//   ....[136]....
        /*029c*/ 	.word	0xffffffff


	//   ....[137]....
        /*02a0*/ 	.word	0xffffffff


	//   ....[138]....
        /*02a4*/ 	.word	0xffffffff


	//   ....[139]....
        /*02a8*/ 	.word	0xffffffff


	//   ....[140]....
        /*02ac*/ 	.word	0xffffffff


	//   ....[141]....
        /*02b0*/ 	.word	0xffffffff


	//   ....[142]....
        /*02b4*/ 	.word	0xffffffff


	//   ....[143]....
        /*02b8*/ 	.word	0xffffffff


	//   ....[144]....
        /*02bc*/ 	.word	0xffffffff


	//   ....[145]....
        /*02c0*/ 	.word	0xffffffff


	//   ....[146]....
        /*02c4*/ 	.word	0xffffffff


	//   ....[147]....
        /*02c8*/ 	.word	0xffffffff


	//   ....[148]....
        /*02cc*/ 	.word	0xffffffff


	//   ....[149]....
        /*02d0*/ 	.word	0xffffffff


	//   ....[150]....
        /*02d4*/ 	.word	0xffffffff


	//   ....[151]....
        /*02d8*/ 	.word	0xffffffff


	//   ....[152]....
        /*02dc*/ 	.word	0xffffffff


	//   ....[153]....
        /*02e0*/ 	.word	0xffffffff


	//   ....[154]....
        /*02e4*/ 	.word	0xffffffff


	//   ....[155]....
        /*02e8*/ 	.word	0xffffffff


	//   ....[156]....
        /*02ec*/ 	.word	0xffffffff


	//   ....[157]....
        /*02f0*/ 	.word	0xffffffff


	//   ....[158]....
        /*02f4*/ 	.word	0xffffffff


	//   ....[159]....
        /*02f8*/ 	.word	0xffffffff


	//   ....[160]....
        /*02fc*/ 	.word	0xffffffff


	//   ....[161]....
        /*0300*/ 	.word	0xffffffff


	//   ....[162]....
        /*0304*/ 	.word	0xffffffff


	//   ....[163]....
        /*0308*/ 	.word	0xffffffff


	//   ....[164]....
        /*030c*/ 	.word	0xffffffff


	//   ....[165]....
        /*0310*/ 	.word	0xffffffff


	//   ....[166]....
        /*0314*/ 	.word	0xffffffff


	//   ....[167]....
        /*0318*/ 	.word	0xffffffff


	//   ....[168]....
        /*031c*/ 	.word	0xffffffff


	//   ....[169]....
        /*0320*/ 	.word	0xffffffff


	//   ....[170]....
        /*0324*/ 	.word	0xffffffff


	//   ....[171]....
        /*0328*/ 	.word	0xffffffff


	//   ....[172]....
        /*032c*/ 	.word	0xffffffff


	//   ....[173]....
        /*0330*/ 	.word	0xffffffff


	//   ....[174]....
        /*0334*/ 	.word	0xffffffff


	//   ....[175]....
        /*0338*/ 	.word	0xffffffff


	//   ....[176]....
        /*033c*/ 	.word	0xffffffff


	//   ....[177]....
        /*0340*/ 	.word	0xffffffff


	//   ....[178]....
        /*0344*/ 	.word	0xffffffff


	//   ....[179]....
        /*0348*/ 	.word	0xffffffff


	//   ....[180]....
        /*034c*/ 	.word	0xffffffff


	//   ....[181]....
        /*0350*/ 	.word	0xffffffff


	//   ....[182]....
        /*0354*/ 	.word	0xffffffff


	//   ....[183]....
        /*0358*/ 	.word	0xffffffff


	//   ....[184]....
        /*035c*/ 	.word	0xffffffff


	//   ....[185]....
        /*0360*/ 	.word	0xffffffff


	//   ....[186]....
        /*0364*/ 	.word	0xffffffff


	//   ....[187]....
        /*0368*/ 	.word	0xffffffff


	//   ....[188]....
        /*036c*/ 	.word	0xffffffff


	//   ....[189]....
        /*0370*/ 	.word	0xffffffff


	//   ....[190]....
        /*0374*/ 	.word	0xffffffff


	//   ....[191]....
        /*0378*/ 	.word	0xffffffff


	//   ....[192]....
        /*037c*/ 	.word	0xffffffff


	//   ....[193]....
        /*0380*/ 	.word	0xffffffff


	//   ....[194]....
        /*0384*/ 	.word	0xffffffff


	//   ....[195]....
        /*0388*/ 	.word	0xffffffff


	//   ....[196]....
        /*038c*/ 	.word	0xffffffff


	//   ....[197]....
        /*0390*/ 	.word	0xffffffff


	//   ....[198]....
        /*0394*/ 	.word	0xffffffff


	//   ....[199]....
        /*0398*/ 	.word	0xffffffff


	//   ....[200]....
        /*039c*/ 	.word	0xffffffff


	//   ....[201]....
        /*03a0*/ 	.word	0xffffffff


	//   ....[202]....
        /*03a4*/ 	.word	0xffffffff


	//   ....[203]....
        /*03a8*/ 	.word	0xffffffff


	//   ....[204]....
        /*03ac*/ 	.word	0xffffffff


	//   ....[205]....
        /*03b0*/ 	.word	0xffffffff


	//   ....[206]....
        /*03b4*/ 	.word	0xffffffff


	//   ....[207]....
        /*03b8*/ 	.word	0xffffffff


	//   ....[208]....
        /*03bc*/ 	.word	0xffffffff


	//   ....[209]....
        /*03c0*/ 	.word	0xffffffff


	//   ....[210]....
        /*03c4*/ 	.word	0xffffffff


	//   ....[211]....
        /*03c8*/ 	.word	0xffffffff


	//   ....[212]....
        /*03cc*/ 	.word	0xffffffff


	//   ....[213]....
        /*03d0*/ 	.word	0xffffffff


	//   ....[214]....
        /*03d4*/ 	.word	0xffffffff


	//   ....[215]....
        /*03d8*/ 	.word	0xffffffff


	//   ....[216]....
        /*03dc*/ 	.word	0xffffffff


	//   ....[217]....
        /*03e0*/ 	.word	0xffffffff


	//   ....[218]....
        /*03e4*/ 	.word	0xffffffff


	//   ....[219]....
        /*03e8*/ 	.word	0xffffffff


	//   ....[220]....
        /*03ec*/ 	.word	0xffffffff


	//   ....[221]....
        /*03f0*/ 	.word	0xffffffff


	//   ....[222]....
        /*03f4*/ 	.word	0xffffffff


	//   ....[223]....
        /*03f8*/ 	.word	0xffffffff


	//   ....[224]....
        /*03fc*/ 	.word	0xffffffff


	//   ....[225]....
        /*0400*/ 	.word	0xffffffff


	//   ....[226]....
        /*0404*/ 	.word	0xffffffff


	//   ....[227]....
        /*0408*/ 	.word	0xffffffff


	//   ....[228]....
        /*040c*/ 	.word	0xffffffff


	//   ....[229]....
        /*0410*/ 	.word	0xffffffff


	//   ....[230]....
        /*0414*/ 	.word	0xffffffff


	//   ....[231]....
        /*0418*/ 	.word	0xffffffff


	//   ....[232]....
        /*041c*/ 	.word	0xffffffff


	//   ....[233]....
        /*0420*/ 	.word	0xffffffff


	//   ....[234]....
        /*0424*/ 	.word	0xffffffff


	//   ....[235]....
        /*0428*/ 	.word	0xffffffff


	//   ....[236]....
        /*042c*/ 	.word	0xffffffff


	//   ....[237]....
        /*0430*/ 	.word	0xffffffff


	//   ....[238]....
        /*0434*/ 	.word	0xffffffff


	//   ....[239]....
        /*0438*/ 	.word	0xffffffff


	//   ....[240]....
        /*043c*/ 	.word	0xffffffff


	//   ....[241]....
        /*0440*/ 	.word	0xffffffff


	//   ....[242]....
        /*0444*/ 	.word	0xffffffff


	//   ....[243]....
        /*0448*/ 	.word	0xffffffff


	//   ....[244]....
        /*044c*/ 	.word	0xffffffff


	//   ....[245]....
        /*0450*/ 	.word	0xffffffff


	//   ....[246]....
        /*0454*/ 	.word	0xffffffff


	//   ....[247]....
        /*0458*/ 	.word	0xffffffff


	//   ....[248]....
        /*045c*/ 	.word	0xffffffff


	//   ....[249]....
        /*0460*/ 	.word	0xffffffff


	//----- nvinfo : EIATTR_COOP_GROUP_INSTR_OFFSETS
	.align		4
.L_742:
        /*0464*/ 	.byte	0x04, 0x28
        /*0466*/ 	.short	(.L_744 - .L_743)


	//   ....[0]....
.L_743:
        /*0468*/ 	.word	0x00001e00


	//   ....[1]....
        /*046c*/ 	.word	0x00001e10


	//   ....[2]....
        /*0470*/ 	.word	0x00001e40


	//   ....[3]....
        /*0474*/ 	.word	0x00001e50


	//   ....[4]....
        /*0478*/ 	.word	0x00001e60


	//   ....[5]....
        /*047c*/ 	.word	0x00001e70


	//   ....[6]....
        /*0480*/ 	.word	0x00001eb0


	//   ....[7]....
        /*0484*/ 	.word	0x00001ec0


	//   ....[8]....
        /*0488*/ 	.word	0x00001ed0


	//   ....[9]....
        /*048c*/ 	.word	0x00001ee0


	//   ....[10]....
        /*0490*/ 	.word	0x00001f40


	//   ....[11]....
        /*0494*/ 	.word	0x00001f80


	//   ....[12]....
        /*0498*/ 	.word	0x00001fa0


	//   ....[13]....
        /*049c*/ 	.word	0x00001fb0


	//   ....[14]....
        /*04a0*/ 	.word	0x00001fc0


	//   ....[15]....
        /*04a4*/ 	.word	0x00001fd0


	//   ....[16]....
        /*04a8*/ 	.word	0x00001ff0


	//   ....[17]....
        /*04ac*/ 	.word	0x00002000


	//   ....[18]....
        /*04b0*/ 	.word	0x00002020


	//   ....[19]....
        /*04b4*/ 	.word	0x00002030


	//   ....[20]....
        /*04b8*/ 	.word	0x00002040


	//   ....[21]....
        /*04bc*/ 	.word	0x00002050


	//   ....[22]....
        /*04c0*/ 	.word	0x00002060


	//   ....[23]....
        /*04c4*/ 	.word	0x00002070


	//   ....[24]....
        /*04c8*/ 	.word	0x00002090


	//   ....[25]....
        /*04cc*/ 	.word	0x000020a0


	//   ....[26]....
        /*04d0*/ 	.word	0x000020d0


	//   ....[27]....
        /*04d4*/ 	.word	0x000020e0


	//   ....[28]....
        /*04d8*/ 	.word	0x00002120


	//   ....[29]....
        /*04dc*/ 	.word	0x00002130


	//   ....[30]....
        /*04e0*/ 	.word	0x00002140


	//   ....[31]....
        /*04e4*/ 	.word	0x00002150


	//   ....[32]....
        /*04e8*/ 	.word	0x00002160


	//   ....[33]....
        /*04ec*/ 	.word	0x00002170


	//   ....[34]....
        /*04f0*/ 	.word	0x000021d0


	//   ....[35]....
        /*04f4*/ 	.word	0x000021e0


	//   ....[36]....
        /*04f8*/ 	.word	0x000021f0


	//   ....[37]....
        /*04fc*/ 	.word	0x00002200


	//   ....[38]....
        /*0500*/ 	.word	0x00002210


	//   ....[39]....
        /*0504*/ 	.word	0x00002220


	//   ....[40]....
        /*0508*/ 	.word	0x00002240


	//   ....[41]....
        /*050c*/ 	.word	0x00002250


	//   ....[42]....
        /*0510*/ 	.word	0x00002270


	//   ....[43]....
        /*0514*/ 	.word	0x00002280


	//   ....[44]....
        /*0518*/ 	.word	0x000022c0


	//   ....[45]....
        /*051c*/ 	.word	0x000022d0


	//   ....[46]....
        /*0520*/ 	.word	0x000022e0


	//   ....[47]....
        /*0524*/ 	.word	0x000022f0


	//   ....[48]....
        /*0528*/ 	.word	0x00002300


	//   ....[49]....
        /*052c*/ 	.word	0x00002310


	//   ....[50]....
        /*0530*/ 	.word	0x00004600


	//   ....[51]....
        /*0534*/ 	.word	0x00004640


	//   ....[52]....
        /*0538*/ 	.word	0x00004660


	//   ....[53]....
        /*053c*/ 	.word	0x00004670


	//   ....[54]....
        /*0540*/ 	.word	0x00004680


	//   ....[55]....
        /*0544*/ 	.word	0x000046a0


	//   ....[56]....
        /*0548*/ 	.word	0x000046b0


	//   ....[57]....
        /*054c*/ 	.word	0x000046e0


	//   ....[58]....
        /*0550*/ 	.word	0x000046f0


	//   ....[59]....
        /*0554*/ 	.word	0x00004700


	//   ....[60]....
        /*0558*/ 	.word	0x00004720


	//   ....[61]....
        /*055c*/ 	.word	0x00004730


	//   ....[62]....
        /*0560*/ 	.word	0x00004760


	//   ....[63]....
        /*0564*/ 	.word	0x00004780


	//   ....[64]....
        /*0568*/ 	.word	0x000047a0


	//   ....[65]....
        /*056c*/ 	.word	0x000047b0


	//   ....[66]....
        /*0570*/ 	.word	0x000047d0


	//   ....[67]....
        /*0574*/ 	.word	0x000047e0


	//   ....[68]....
        /*0578*/ 	.word	0x00004800


	//   ....[69]....
        /*057c*/ 	.word	0x00004820


	//   ....[70]....
        /*0580*/ 	.word	0x00004860


	//   ....[71]....
        /*0584*/ 	.word	0x00004870


	//   ....[72]....
        /*0588*/ 	.word	0x00004880


	//   ....[73]....
        /*058c*/ 	.word	0x00004890


	//   ....[74]....
        /*0590*/ 	.word	0x000048b0


	//   ....[75]....
        /*0594*/ 	.word	0x000048c0


	//   ....[76]....
        /*0598*/ 	.word	0x000048f0


	//   ....[77]....
        /*059c*/ 	.word	0x00004910


	//   ....[78]....
        /*05a0*/ 	.word	0x00004940


	//   ....[79]....
        /*05a4*/ 	.word	0x00004950


	//   ....[80]....
        /*05a8*/ 	.word	0x00004960


	//   ....[81]....
        /*05ac*/ 	.word	0x00004970


	//   ....[82]....
        /*05b0*/ 	.word	0x00004990


	//   ....[83]....
        /*05b4*/ 	.word	0x000049a0


	//   ....[84]....
        /*05b8*/ 	.word	0x000049e0


	//   ....[85]....
        /*05bc*/ 	.word	0x00004a00


	//   ....[86]....
        /*05c0*/ 	.word	0x00004a10


	//   ....[87]....
        /*05c4*/ 	.word	0x00004a20


	//   ....[88]....
        /*05c8*/ 	.word	0x00004a40


	//   ....[89]....
        /*05cc*/ 	.word	0x00004a50


	//   ....[90]....
        /*05d0*/ 	.word	0x00004a70


	//   ....[91]....
        /*05d4*/ 	.word	0x00004a90


	//   ....[92]....
        /*05d8*/ 	.word	0x00004ad0


	//   ....[93]....
        /*05dc*/ 	.word	0x00004ae0


	//   ....[94]....
        /*05e0*/ 	.word	0x00004af0


	//   ....[95]....
        /*05e4*/ 	.word	0x00004b00


	//   ....[96]....
        /*05e8*/ 	.word	0x00004b60


	//   ....[97]....
        /*05ec*/ 	.word	0x00004b70


	//   ....[98]....
        /*05f0*/ 	.word	0x00004b90


	//   ....[99]....
        /*05f4*/ 	.word	0x00004ba0


	//   ....[100]....
        /*05f8*/ 	.word	0x00006cd0


	//   ....[101]....
        /*05fc*/ 	.word	0x00006d10


	//   ....[102]....
        /*0600*/ 	.word	0x00006d30


	//   ....[103]....
        /*0604*/ 	.word	0x00006d40


	//   ....[104]....
        /*0608*/ 	.word	0x00006d50


	//   ....[105]....
        /*060c*/ 	.word	0x00006d70


	//   ....[106]....
        /*0610*/ 	.word	0x00006d80


	//   ....[107]....
        /*0614*/ 	.word	0x00006db0


	//   ....[108]....
        /*0618*/ 	.word	0x00006dc0


	//   ....[109]....
        /*061c*/ 	.word	0x00006dd0


	//   ....[110]....
        /*0620*/ 	.word	0x00006df0


	//   ....[111]....
        /*0624*/ 	.word	0x00006e00


	//   ....[112]....
        /*0628*/ 	.word	0x00006e30


	//   ....[113]....
        /*062c*/ 	.word	0x00006e50


	//   ....[114]....
        /*0630*/ 	.word	0x00006e70


	//   ....[115]....
        /*0634*/ 	.word	0x00006e80


	//   ....[116]....
        /*0638*/ 	.word	0x00006ea0


	//   ....[117]....
        /*063c*/ 	.word	0x00006eb0


	//   ....[118]....
        /*0640*/ 	.word	0x00006ed0


	//   ....[119]....
        /*0644*/ 	.word	0x00006ef0


	//   ....[120]....
        /*0648*/ 	.word	0x00006f30


	//   ....[121]....
        /*064c*/ 	.word	0x00006f40


	//   ....[122]....
        /*0650*/ 	.word	0x00006f50


	//   ....[123]....
        /*0654*/ 	.word	0x00006f60


	//   ....[124]....
        /*0658*/ 	.word	0x00006f80


	//   ....[125]....
        /*065c*/ 	.word	0x00006f90


	//   ....[126]....
        /*0660*/ 	.word	0x00006fc0


	//   ....[127]....
        /*0664*/ 	.word	0x00006fe0


	//   ....[128]....
        /*0668*/ 	.word	0x00007010


	//   ....[129]....
        /*066c*/ 	.word	0x00007020


	//   ....[130]....
        /*0670*/ 	.word	0x00007030


	//   ....[131]....
        /*0674*/ 	.word	0x00007040


	//   ....[132]....
        /*0678*/ 	.word	0x00007060


	//   ....[133]....
        /*067c*/ 	.word	0x00007070


	//   ....[134]....
        /*0680*/ 	.word	0x000070b0


	//   ....[135]....
        /*0684*/ 	.word	0x000070d0


	//   ....[136]....
        /*0688*/ 	.word	0x000070e0


	//   ....[137]....
        /*068c*/ 	.word	0x000070f0


	//   ....[138]....
        /*0690*/ 	.word	0x00007110


	//   ....[139]....
        /*0694*/ 	.word	0x00007120


	//   ....[140]....
        /*0698*/ 	.word	0x00007140


	//   ....[141]....
        /*069c*/ 	.word	0x00007160


	//   ....[142]....
        /*06a0*/ 	.word	0x000071a0


	//   ....[143]....
        /*06a4*/ 	.word	0x000071b0


	//   ....[144]....
        /*06a8*/ 	.word	0x000071c0


	//   ....[145]....
        /*06ac*/ 	.word	0x000071d0


	//   ....[146]....
        /*06b0*/ 	.word	0x00007230


	//   ....[147]....
        /*06b4*/ 	.word	0x00007240


	//   ....[148]....
        /*06b8*/ 	.word	0x00007260


	//   ....[149]....
        /*06bc*/ 	.word	0x00007270


	//   ....[150]....
        /*06c0*/ 	.word	0x000093a0


	//   ....[151]....
        /*06c4*/ 	.word	0x000093e0


	//   ....[152]....
        /*06c8*/ 	.word	0x00009400


	//   ....[153]....
        /*06cc*/ 	.word	0x00009410


	//   ....[154]....
        /*06d0*/ 	.word	0x00009420


	//   ....[155]....
        /*06d4*/ 	.word	0x00009440


	//   ....[156]....
        /*06d8*/ 	.word	0x00009450


	//   ....[157]....
        /*06dc*/ 	.word	0x00009480


	//   ....[158]....
        /*06e0*/ 	.word	0x00009490


	//   ....[159]....
        /*06e4*/ 	.word	0x000094a0


	//   ....[160]....
        /*06e8*/ 	.word	0x000094c0


	//   ....[161]....
        /*06ec*/ 	.word	0x000094d0


	//   ....[162]....
        /*06f0*/ 	.word	0x00009500


	//   ....[163]....
        /*06f4*/ 	.word	0x00009520


	//   ....[164]....
        /*06f8*/ 	.word	0x00009540


	//   ....[165]....
        /*06fc*/ 	.word	0x00009550


	//   ....[166]....
        /*0700*/ 	.word	0x00009570


	//   ....[167]....
        /*0704*/ 	.word	0x00009580


	//   ....[168]....
        /*0708*/ 	.word	0x000095a0


	//   ....[169]....
        /*070c*/ 	.word	0x000095c0


	//   ....[170]....
        /*0710*/ 	.word	0x00009600


	//   ....[171]....
        /*0714*/ 	.word	0x00009610


	//   ....[172]....
        /*0718*/ 	.word	0x00009620


	//   ....[173]....
        /*071c*/ 	.word	0x00009630


	//   ....[174]....
        /*0720*/ 	.word	0x00009650


	//   ....[175]....
        /*0724*/ 	.word	0x00009660


	//   ....[176]....
        /*0728*/ 	.word	0x00009690


	//   ....[177]....
        /*072c*/ 	.word	0x000096b0


	//   ....[178]....
        /*0730*/ 	.word	0x000096e0


	//   ....[179]....
        /*0734*/ 	.word	0x000096f0


	//   ....[180]....
        /*0738*/ 	.word	0x00009700


	//   ....[181]....
        /*073c*/ 	.word	0x00009710


	//   ....[182]....
        /*0740*/ 	.word	0x00009730


	//   ....[183]....
        /*0744*/ 	.word	0x00009740


	//   ....[184]....
        /*0748*/ 	.word	0x00009780


	//   ....[185]....
        /*074c*/ 	.word	0x000097a0


	//   ....[186]....
        /*0750*/ 	.word	0x000097b0


	//   ....[187]....
        /*0754*/ 	.word	0x000097c0


	//   ....[188]....
        /*0758*/ 	.word	0x000097e0


	//   ....[189]....
        /*075c*/ 	.word	0x000097f0


	//   ....[190]....
        /*0760*/ 	.word	0x00009810


	//   ....[191]....
        /*0764*/ 	.word	0x00009830


	//   ....[192]....
        /*0768*/ 	.word	0x00009870


	//   ....[193]....
        /*076c*/ 	.word	0x00009880


	//   ....[194]....
        /*0770*/ 	.word	0x00009890


	//   ....[195]....
        /*0774*/ 	.word	0x000098a0


	//   ....[196]....
        /*0778*/ 	.word	0x00009900


	//   ....[197]....
        /*077c*/ 	.word	0x00009910


	//   ....[198]....
        /*0780*/ 	.word	0x00009930


	//   ....[199]....
        /*0784*/ 	.word	0x00009940


	//   ....[200]....
        /*0788*/ 	.word	0x0000ba70


	//   ....[201]....
        /*078c*/ 	.word	0x0000bab0


	//   ....[202]....
        /*0790*/ 	.word	0x0000bad0


	//   ....[203]....
        /*0794*/ 	.word	0x0000bae0


	//   ....[204]....
        /*0798*/ 	.word	0x0000baf0


	//   ....[205]....
        /*079c*/ 	.word	0x0000bb20


	//   ....[206]....
        /*07a0*/ 	.word	0x0000bb30


	//   ....[207]....
        /*07a4*/ 	.word	0x0000bb60


	//   ....[208]....
        /*07a8*/ 	.word	0x0000bb70


	//   ....[209]....
        /*07ac*/ 	.word	0x0000bb80


	//   ....[210]....
        /*07b0*/ 	.word	0x0000bba0


	//   ....[211]....
        /*07b4*/ 	.word	0x0000bbb0


	//   ....[212]....
        /*07b8*/ 	.word	0x0000bbe0


	//   ....[213]....
        /*07bc*/ 	.word	0x0000bc00


	//   ....[214]....
        /*07c0*/ 	.word	0x0000bc20


	//   ....[215]....
        /*07c4*/ 	.word	0x0000bc30


	//   ....[216]....
        /*07c8*/ 	.word	0x0000bc50


	//   ....[217]....
        /*07cc*/ 	.word	0x0000bc60


	//   ....[218]....
        /*07d0*/ 	.word	0x0000bc80


	//   ....[219]....
        /*07d4*/ 	.word	0x0000bca0


	//   ....[220]....
        /*07d8*/ 	.word	0x0000bce0


	//   ....[221]....
        /*07dc*/ 	.word	0x0000bcf0


	//   ....[222]....
        /*07e0*/ 	.word	0x0000bd00


	//   ....[223]....
        /*07e4*/ 	.word	0x0000bd10


	//   ....[224]....
        /*07e8*/ 	.word	0x0000bd30


	//   ....[225]....
        /*07ec*/ 	.word	0x0000bd40


	//   ....[226]....
        /*07f0*/ 	.word	0x0000bd70


	//   ....[227]....
        /*07f4*/ 	.word	0x0000bd90


	//   ....[228]....
        /*07f8*/ 	.word	0x0000bdc0


	//   ....[229]....
        /*07fc*/ 	.word	0x0000bdd0


	//   ....[230]....
        /*0800*/ 	.word	0x0000bde0


	//   ....[231]....
        /*0804*/ 	.word	0x0000bdf0


	//   ....[232]....
        /*0808*/ 	.word	0x0000be10


	//   ....[233]....
        /*080c*/ 	.word	0x0000be20


	//   ....[234]....
        /*0810*/ 	.word	0x0000be60


	//   ....[235]....
        /*0814*/ 	.word	0x0000be80


	//   ....[236]....
        /*0818*/ 	.word	0x0000be90


	//   ....[237]....
        /*081c*/ 	.word	0x0000bea0


	//   ....[238]....
        /*0820*/ 	.word	0x0000bec0


	//   ....[239]....
        /*0824*/ 	.word	0x0000bed0


	//   ....[240]....
        /*0828*/ 	.word	0x0000bef0


	//   ....[241]....
        /*082c*/ 	.word	0x0000bf10


	//   ....[242]....
        /*0830*/ 	.word	0x0000bf50


	//   ....[243]....
        /*0834*/ 	.word	0x0000bf60


	//   ....[244]....
        /*0838*/ 	.word	0x0000bf70


	//   ....[245]....
        /*083c*/ 	.word	0x0000bf80


	//   ....[246]....
        /*0840*/ 	.word	0x0000bfe0


	//   ....[247]....
        /*0844*/ 	.word	0x0000bff0


	//   ....[248]....
        /*0848*/ 	.word	0x0000c010


	//   ....[249]....
        /*084c*/ 	.word	0x0000c020


	//----- nvinfo : EIATTR_EXIT_INSTR_OFFSETS
	.align		4
.L_744:
        /*0850*/ 	.byte	0x04, 0x1c
        /*0852*/ 	.short	(.L_746 - .L_745)


	//   ....[0]....
.L_745:
        /*0854*/ 	.word	0x00014eb0


	//   ....[1]....
        /*0858*/ 	.word	0x000160a0


	//   ....[2]....
        /*085c*/ 	.word	0x00016130


	//----- nvinfo : EIATTR_MAX_THREADS
	.align		4
.L_746:
        /*0860*/ 	.byte	0x04, 0x05
        /*0862*/ 	.short	(.L_748 - .L_747)
.L_747:
        /*0864*/ 	.word	0x00000080
        /*0868*/ 	.word	0x00000001
        /*086c*/ 	.word	0x00000001


	//----- nvinfo : EIATTR_CRS_STACK_SIZE
	.align		4
.L_748:
        /*0870*/ 	.byte	0x04, 0x1e
        /*0872*/ 	.short	(.L_750 - .L_749)
.L_749:
        /*0874*/ 	.word	0x00000000


	//----- nvinfo : EIATTR_CBANK_PARAM_SIZE
	.align		4
.L_750:
        /*0878*/ 	.byte	0x03, 0x19
        /*087a*/ 	.short	0x0028


	//----- nvinfo : EIATTR_PARAM_CBANK
	.align		4
        /*087c*/ 	.byte	0x04, 0x0a
        /*087e*/ 	.short	(.L_752 - .L_751)
	.align		4
.L_751:
        /*0880*/ 	.word	index@(.nv.constant0._ZN17fastertransformer38beam_online_softmax_topk_stage2_kernelI6__halfLi32ELi128EEEvPKfS3_PiPT_ii)
        /*0884*/ 	.short	0x0210
        /*0886*/ 	.short	0x0028


	//----- nvinfo : EIATTR_SW_WAR
	.align		4
.L_752:
        /*0888*/ 	.byte	0x04, 0x36
        /*088a*/ 	.short	(.L_754 - .L_753)
.L_753:
        /*088c*/ 	.word	0x00000008
.L_754:


//--------------------- .nv.info._ZN17fastertransformer38beam_online_softmax_topk_stage2_kernelI6__halfLi32ELi64EEEvPKfS3_PiPT_ii --------------------------
	.section	.nv.info._ZN17fastertransformer38beam_online_softmax_topk_stage2_kernelI6__halfLi32ELi64EEEvPKfS3_PiPT_ii,"",@"SHT_CUDA_INFO"
	.sectionflags	@""
	.align	4


	//----- nvinfo : EIATTR_CUDA_API_VERSION
	.align		4
        /*0000*/ 	.byte	0x04, 0x37
        /*0002*/ 	.short	(.L_756 - .L_755)
.L_755:
        /*0004*/ 	.word	0x00000082


	//----- nvinfo : EIATTR_KPARAM_INFO
	.align		4
.L_756:
        /*0008*/ 	.byte	0x04, 0x17
        /*000a*/ 	.short	(.L_758 - .L_757)
.L_757:
        /*000c*/ 	.word	0x00000000
        /*0010*/ 	.short	0x0005
        /*0012*/ 	.short	0x0024
        /*0014*/ 	.byte	0x00, 0xf0, 0x11, 0x00


	//----- nvinfo : EIATTR_KPARAM_INFO
	.align		4
.L_758:
        /*0018*/ 	.byte	0x04, 0x17
        /*001a*/ 	.short	(.L_760 - .L_759)
.L_759:
        /*001c*/ 	.word	0x00000000
        /*0020*/ 	.short	0x0004
        /*0022*/ 	.short	0x0020
        /*0024*/ 	.byte	0x00, 0xf0, 0x11, 0x00


	//----- nvinfo : EIATTR_KPARAM_INFO
	.align		4
.L_760:
        /*0028*/ 	.byte	0x04, 0x17
        /*002a*/ 	.short	(.L_762 - .L_761)
.L_761:
        /*002c*/ 	.word	0x00000000
        /*0030*/ 	.short	0x0003
        /*0032*/ 	.short	0x0018
        /*0034*/ 	.byte	0x00, 0xf0, 0x21, 0x00


	//----- nvinfo : EIATTR_KPARAM_INFO
	.align		4
.L_762:
        /*0038*/ 	.byte	0x04, 0x17
        /*003a*/ 	.short	(.L_764 - .L_763)
.L_763:
        /*003c*/ 	.word	0x00000000
        /*0040*/ 	.short	0x0002
        /*0042*/ 	.short	0x0010
        /*0044*/ 	.byte	0x00, 0xf0, 0x21, 0x00


	//----- nvinfo : EIATTR_KPARAM_INFO
	.align		4
.L_764:
        /*0048*/ 	.byte	0x04, 0x17
        /*004a*/ 	.short	(.L_766 - .L_765)
.L_765:
        /*004c*/ 	.word	0x00000000
        /*0050*/ 	.short	0x0001
        /*0052*/ 	.short	0x0008
        /*0054*/ 	.byte	0x00, 0xf0, 0x21, 0x00


	//----- nvinfo : EIATTR_KPARAM_INFO
	.align		4
.L_766:
        /*0058*/ 	.byte	0x04, 0x17
        /*005a*/ 	.short	(.L_768 - .L_767)
.L_767:
        /*005c*/ 	.word	0x00000000
        /*0060*/ 	.short	0x0000
        /*0062*/ 	.short	0x0000
        /*0064*/ 	.byte	0x00, 0xf0, 0x21, 0x00


	//----- nvinfo : EIATTR_SPARSE_MMA_MASK
	.align		4
.L_768:
        /*0068*/ 	.byte	0x03, 0x50
        /*006a*/ 	.short	0x0000


	//----- nvinfo : EIATTR_MAXREG_COUNT
	.align		4
        /*006c*/ 	.byte	0x03, 0x1b
        /*006e*/ 	.short	0x00ff


	//----- nvinfo : EIATTR_NUM_BARRIERS
	.align		4
        /*0070*/ 	.byte	0x02, 0x4c
        /*0072*/ 	.byte	0x01
	.zero		1


	//----- nvinfo : EIATTR_MERCURY_ISA_VERSION
	.align		4
        /*0074*/ 	.byte	0x03, 0x5f
        /*0076*/ 	.short	0x0101


	//----- nvinfo : EIATTR_COOP_GROUP_MASK_REGIDS
	.align		4
        /*0078*/ 	.byte	0x04, 0x29
        /*007a*/ 	.short	(.L_770 - .L_769)


	//   ....[0]....
.L_769:
        /*007c*/ 	.word	0xffffffff


	//   ....[1]....
        /*0080*/ 	.word	0xffffffff


	//   ....[2]....
        /*0084*/ 	.word	0xffffffff


	//   ....[3]....
        /*0088*/ 	.word	0xffffffff


	//   ....[4]....
        /*008c*/ 	.word	0xffffffff


	//   ....[5]....
        /*0090*/ 	.word	0xffffffff


	//   ....[6]....
        /*0094*/ 	.word	0xffffffff


	//   ....[7]....
        /*0098*/ 	.word	0xffffffff


	//   ....[8]....
        /*009c*/ 	.word	0xffffffff


	//   ....[9]....
        /*00a0*/ 	.word	0xffffffff


	//   ....[10]....
        /*00a4*/ 	.word	0xffffffff


	//   ....[11]....
        /*00a8*/ 	.word	0xffffffff


	//   ....[12]....
        /*00ac*/ 	.word	0xffffffff


	//   ....[13]....
        /*00b0*/ 	.word	0xffffffff


	//   ....[14]....
        /*00b4*/ 	.word	0xffffffff


	//   ....[15]....
        /*00b8*/ 	.word	0xffffffff


	//   ....[16]....
        /*00bc*/ 	.word	0xffffffff


	//   ....[17]....
        /*00c0*/ 	.word	0xffffffff


	//   ....[18]....
        /*00c4*/ 	.word	0xffffffff


	//   ....[19]....
        /*00c8*/ 	.word	0xffffffff


	//   ....[20]....
        /*00cc*/ 	.word	0xffffffff


	//   ....[21]....
        /*00d0*/ 	.word	0xffffffff


	//   ....[22]....
        /*00d4*/ 	.word	0xffffffff


	//   ....[23]....
        /*00d8*/ 	.word	0xffffffff


	//   ....[24]....
        /*00dc*/ 	.word	0xffffffff


	//   ....[25]....
        /*00e0*/ 	.word	0xffffffff


	//   ....[26]....
        /*00e4*/ 	.word	0xffffffff


	//   ....[27]....
        /*00e8*/ 	.word	0xffffffff


	//   ....[28]....
        /*00ec*/ 	.word	0xffffffff


	//   ....[29]....
        /*00f0*/ 	.word	0xffffffff


	//   ....[30]....
        /*00f4*/ 	.word	0xffffffff


	//   ....[31]....
        /*00f8*/ 	.word	0xffffffff


	//   ....[32]....
        /*00fc*/ 	.word	0xffffffff


	//   ....[33]....
        /*0100*/ 	.word	0xffffffff


	//   ....[34]....
        /*0104*/ 	.word	0xffffffff


	//   ....[35]....
        /*0108*/ 	.word	0xffffffff


	//   ....[36]....
        /*010c*/ 	.word	0xffffffff


	//   ....[37]....
        /*0110*/ 	.word	0xffffffff


	//   ....[38]....
        /*0114*/ 	.word	0xffffffff


	//   ....[39]....
        /*0118*/ 	.word	0xffffffff


	//   ....[40]....
        /*011c*/ 	.word	0xffffffff


	//   ....[41]....
        /*0120*/ 	.word	0xffffffff


	//   ....[42]....
        /*0124*/ 	.word	0xffffffff


	//   ....[43]....
        /*0128*/ 	.word	0xffffffff


	//   ....[44]....
        /*012c*/ 	.word	0xffffffff


	//   ....[45]....
        /*0130*/ 	.word	0xffffffff


	//   ....[46]....
        /*0134*/ 	.word	0xffffffff


	//   ....[47]....
        /*0138*/ 	.word	0xffffffff


	//   ....[48]....
        /*013c*/ 	.word	0xffffffff


	//   ....[49]....
        /*0140*/ 	.word	0xffffffff


	//   ....[50]....
        /*0144*/ 	.word	0xffffffff


	//   ....[51]....
        /*0148*/ 	.word	0xffffffff


	//   ....[52]....
        /*014c*/ 	.word	0xffffffff


	//   ....[53]....
        /*0150*/ 	.word	0xffffffff


	//   ....[54]....
        /*0154*/ 	.word	0xffffffff


	//   ....[55]....
        /*0158*/ 	.word	0xffffffff


	//   ....[56]....
        /*015c*/ 	.word	0xffffffff


	//   ....[57]....
        /*0160*/ 	.word	0xffffffff


	//   ....[58]....
        /*0164*/ 	.word	0xffffffff


	//   ....[59]....
        /*0168*/ 	.word	0xffffffff


	//   ....[60]....
        /*016c*/ 	.word	0xffffffff


	//   ....[61]....
        /*0170*/ 	.word	0xffffffff


	//   ....[62]....
        /*0174*/ 	.word	0xffffffff


	//   ....[63]....
        /*0178*/ 	.word	0xffffffff


	//   ....[64]....
        /*017c*/ 	.word	0xffffffff


	//   ....[65]....
        /*0180*/ 	.word	0xffffffff


	//   ....[66]....
        /*0184*/ 	.word	0xffffffff


	//   ....[67]....
        /*0188*/ 	.word	0xffffffff


	//   ....[68]....
        /*018c*/ 	.word	0xffffffff


	//   ....[69]....
        /*0190*/ 	.word	0xffffffff


	//   ....[70]....
        /*0194*/ 	.word	0xffffffff


	//   ....[71]....
        /*0198*/ 	.word	0xffffffff


	//   ....[72]....
        /*019c*/ 	.word	0xffffffff


	//   ....[73]....
        /*01a0*/ 	.word	0xffffffff


	//   ....[74]....
        /*01a4*/ 	.word	0xffffffff


	//   ....[75]....
        /*01a8*/ 	.word	0xffffffff


	//   ....[76]....
        /*01ac*/ 	.word	0xffffffff


	//   ....[77]....
        /*01b0*/ 	.word	0xffffffff


	//   ....[78]....
        /*01b4*/ 	.word	0xffffffff


	//   ....[79]....
        /*01b8*/ 	.word	0xffffffff


	//   ....[80]....
        /*01bc*/ 	.word	0xffffffff


	//   ....[81]....
        /*01c0*/ 	.word	0xffffffff


	//   ....[82]....
        /*01c4*/ 	.word	0xffffffff


	//   ....[83]....
        /*01c8*/ 	.word	0xffffffff


	//   ....[84]....
        /*01cc*/ 	.word	0xffffffff


	//   ....[85]....
        /*01d0*/ 	.word	0xffffffff


	//   ....[86]....
        /*01d4*/ 	.word	0xffffffff


	//   ....[87]....
        /*01d8*/ 	.word	0xffffffff


	//   ....[88]....
        /*01dc*/ 	.word	0xffffffff


	//   ....[89]....
        /*01e0*/ 	.word	0xffffffff


	//   ....[90]....
        /*01e4*/ 	.word	0xffffffff


	//   ....[91]....
        /*01e8*/ 	.word	0xffffffff


	//   ....[92]....
        /*01ec*/ 	.word	0xffffffff


	//   ....[93]....
        /*01f0*/ 	.word	0xffffffff


	//   ....[94]....
        /*01f4*/ 	.word	0xffffffff


	//   ....[95]....
        /*01f8*/ 	.word	0xffffffff


	//   ....[96]....
        /*01fc*/ 	.word	0xffffffff


	//   ....[97]....
        /*0200*/ 	.word	0xffffffff


	//   ....[98]....
        /*0204*/ 	.word	0xffffffff


	//   ....[99]....
        /*0208*/ 	.word	0xffffffff


	//   ....[100]....
        /*020c*/ 	.word	0xffffffff


	//   ....[101]....
        /*0210*/ 	.word	0xffffffff


	//   ....[102]....
        /*0214*/ 	.word	0xffffffff


	//   ....[103]....
        /*0218*/ 	.word	0xffffffff


	//   ....[104]....
        /*021c*/ 	.word	0xffffffff


	//   ....[105]....
        /*0220*/ 	.word	0xffffffff


	//   ....[106]....
        /*0224*/ 	.word	0xffffffff


	//   ....[107]....
        /*0228*/ 	.word	0xffffffff


	//   ....[108]....
        /*022c*/ 	.word	0xffffffff


	//   ....[109]....
        /*0230*/ 	.word	0xffffffff


	//   ....[110]....
        /*0234*/ 	.word	0xffffffff


	//   ....[111]....
        /*0238*/ 	.word	0xffffffff


	//   ....[112]....
        /*023c*/ 	.word	0xffffffff


	//   ....[113]....
        /*0240*/ 	.word	0xffffffff


	//   ....[114]....
        /*0244*/ 	.word	0xffffffff


	//   ....[115]....
        /*0248*/ 	.word	0xffffffff


	//   ....[116]....
        /*024c*/ 	.word	0xffffffff


	//   ....[117]....
        /*0250*/ 	.word	0xffffffff


	//   ....[118]....
        /*0254*/ 	.word	0xffffffff


	//   ....[119]....
        /*0258*/ 	.word	0xffffffff


	//   ....[120]....
        /*025c*/ 	.word	0xffffffff


	//   ....[121]....
        /*0260*/ 	.word	0xffffffff


	//   ....[122]....
        /*0264*/ 	.word	0xffffffff


	//   ....[123]....
        /*0268*/ 	.word	0xffffffff


	//   ....[124]....
        /*026c*/ 	.word	0xffffffff


	//   ....[125]....
        /*0270*/ 	.word	0xffffffff


	//   ....[126]....
        /*0274*/ 	.word	0xffffffff


	//   ....[127]....
        /*0278*/ 	.word	0xffffffff


	//   ....[128]....
        /*027c*/ 	.word	0xffffffff


	//   ....[129]....
        /*0280*/ 	.word	0xffffffff


	//   ....[130]....
        /*0284*/ 	.word	0xffffffff


	//   ....[131]....
        /*0288*/ 	.word	0xffffffff


	//   ....[132]....
        /*028c*/ 	.word	0xffffffff


	//   ....[133]....
        /*0290*/ 	.word	0xffffffff


	//   ....[134]....
        /*0294*/ 	.word	0xffffffff


	//   ....[135]....
        /*0298*/ 	.word	0xffffffff


	//   ....[136]....
        /*029c*/ 	.word	0xffffffff


	//   ....[137]....
        /*02a0*/ 	.word	0xffffffff


	//   ....[138]....
        /*02a4*/ 	.word	0xffffffff


	//   ....[139]....
        /*02a8*/ 	.word	0xffffffff


	//   ....[140]....
        /*02ac*/ 	.word	0xffffffff


	//   ....[141]....
        /*02b0*/ 	.word	0xffffffff


	//   ....[142]....
        /*02b4*/ 	.word	0xffffffff


	//   ....[143]....
        /*02b8*/ 	.word	0xffffffff


	//   ....[144]....
        /*02bc*/ 	.word	0xffffffff


	//   ....[145]....
        /*02c0*/ 	.word	0xffffffff


	//   ....[146]....
        /*02c4*/ 	.word	0xffffffff


	//   ....[147]....
        /*02c8*/ 	.word	0xffffffff


	//   ....[148]....
        /*02cc*/ 	.word	0xffffffff


	//   ....[149]....
        /*02d0*/ 	.word	0xffffffff


	//   ....[150]....
        /*02d4*/ 	.word	0xffffffff


	//   ....[151]....
        /*02d8*/ 	.word	0xffffffff


	//   ....[152]....
        /*02dc*/ 	.word	0xffffffff


	//   ....[153]....
        /*02e0*/ 	.word	0xffffffff


	//   ....[154]....
        /*02e4*/ 	.word	0xffffffff


	//   ....[155]....
        /*02e8*/ 	.word	0xffffffff


	//   ....[156]....
        /*02ec*/ 	.word	0xffffffff


	//   ....[157]....
        /*02f0*/ 	.word	0xffffffff


	//   ....[158]....
        /*02f4*/ 	.word	0xffffffff


	//   ....[159]....
        /*02f8*/ 	.word	0xffffffff


	//   ....[160]....
        /*02fc*/ 	.word	0xffffffff


	//   ....[161]....
        /*0300*/ 	.word	0xffffffff


	//   ....[162]....
        /*0304*/ 	.word	0xffffffff


	//   ....[163]....
        /*0308*/ 	.word	0xffffffff


	//   ....[164]....
        /*030c*/ 	.word	0xffffffff


	//   ....[165]....
        /*0310*/ 	.word	0xffffffff


	//   ....[166]....
        /*0314*/ 	.word	0xffffffff


	//   ....[167]....
        /*0318*/ 	.word	0xffffffff


	//   ....[168]....
        /*031c*/ 	.word	0xffffffff


	//   ....[169]....
        /*0320*/ 	.word	0xffffffff


	//   ....[170]....
        /*0324*/ 	.word	0xffffffff


	//   ....[171]....
        /*0328*/ 	.word	0xffffffff


	//   ....[172]....
        /*032c*/ 	.word	0xffffffff


	//   ....[173]....
        /*0330*/ 	.word	0xffffffff


	//   ....[174]....
        /*0334*/ 	.word	0xffffffff


	//   ....[175]....
        /*0338*/ 	.word	0xffffffff


	//   ....[176]....
        /*033c*/ 	.word	0xffffffff


	//   ....[177]....
        /*0340*/ 	.word	0xffffffff


	//   ....[178]....
        /*0344*/ 	.word	0xffffffff


	//   ....[179]....
        /*0348*/ 	.word	0xffffffff


	//   ....[180]....
        /*034c*/ 	.word	0xffffffff


	//   ....[181]....
        /*0350*/ 	.word	0xffffffff


	//   ....[182]....
        /*0354*/ 	.word	0xffffffff


	//   ....[183]....
        /*0358*/ 	.word	0xffffffff


	//   ....[184]....
        /*035c*/ 	.word	0xffffffff


	//   ....[185]....
        /*0360*/ 	.word	0xffffffff


	//   ....[186]....
        /*0364*/ 	.word	0xffffffff


	//   ....[187]....
        /*0368*/ 	.word	0xffffffff


	//   ....[188]....
        /*036c*/ 	.word	0xffffffff


	//   ....[189]....
        /*0370*/ 	.word	0xffffffff


	//   ....[190]....
        /*0374*/ 	.word	0xffffffff


	//   ....[191]....
        /*0378*/ 	.word	0xffffffff


	//   ....[192]....
        /*037c*/ 	.word	0xffffffff


	//   ....[193]....
        /*0380*/ 	.word	0xffffffff


	//   ....[194]....
        /*0384*/ 	.word	0xffffffff


	//   ....[195]....
        /*0388*/ 	.word	0xffffffff


	//   ....[196]....
        /*038c*/ 	.word	0xffffffff


	//   ....[197]....
        /*0390*/ 	.word	0xffffffff


	//   ....[198]....
        /*0394*/ 	.word	0xffffffff


	//   ....[199]....
        /*0398*/ 	.word	0xffffffff


	//   ....[200]....
        /*039c*/ 	.word	0xffffffff


	//   ....[201]....
        /*03a0*/ 	.word	0xffffffff


	//   ....[202]....
        /*03a4*/ 	.word	0xffffffff


	//   ....[203]....
        /*03a8*/ 	.word	0xffffffff


	//   ....[204]....
        /*03ac*/ 	.word	0xffffffff


	//   ....[205]....
        /*03b0*/ 	.word	0xffffffff


	//   ....[206]....
        /*03b4*/ 	.word	0xffffffff


	//   ....[207]....
        /*03b8*/ 	.word	0xffffffff


	//   ....[208]....
        /*03bc*/ 	.word	0xffffffff


	//   ....[209]....
        /*03c0*/ 	.word	0xffffffff


	//   ....[210]....
        /*03c4*/ 	.word	0xffffffff


	//   ....[211]....
        /*03c8*/ 	.word	0xffffffff


	//   ....[212]....
        /*03cc*/ 	.word	0xffffffff


	//   ....[213]....
        /*03d0*/ 	.word	0xffffffff


	//   ....[214]....
        /*03d4*/ 	.word	0xffffffff


	//   ....[215]....
        /*03d8*/ 	.word	0xffffffff


	//   ....[216]....
        /*03dc*/ 	.word	0xffffffff


	//   ....[217]....
        /*03e0*/ 	.word	0xffffffff


	//   ....[218]....
        /*03e4*/ 	.word	0xffffffff


	//   ....[219]....
        /*03e8*/ 	.word	0xffffffff


	//   ....[220]....
        /*03ec*/ 	.word	0xffffffff


	//   ....[221]....
        /*03f0*/ 	.word	0xffffffff


	//   ....[222]....
        /*03f4*/ 	.word	0xffffffff


	//   ....[223]....
        /*03f8*/ 	.word	0xffffffff


	//   ....[224]....
        /*03fc*/ 	.word	0xffffffff


	//   ....[225]....
        /*0400*/ 	.word	0xffffffff


	//   ....[226]....
        /*0404*/ 	.word	0xffffffff


	//   ....[227]....
        /*0408*/ 	.word	0xffffffff


	//   ....[228]....
        /*040c*/ 	.word	0xffffffff


	//   ....[229]....
        /*0410*/ 	.word	0xffffffff


	//   ....[230]....
        /*0414*/ 	.word	0xffffffff


	//   ....[231]....
        /*0418*/ 	.word	0xffffffff


	//   ....[232]....
        /*041c*/ 	.word	0xffffffff


	//   ....[233]....
        /*0420*/ 	.word	0xffffffff


	//   ....[234]....
        /*0424*/ 	.word	0xffffffff


	//   ....[235]....
        /*0428*/ 	.word	0xffffffff


	//   ....[236]....
        /*042c*/ 	.word	0xffffffff


	//   ....[237]....
        /*0430*/ 	.word	0xffffffff


	//   ....[238]....
        /*0434*/ 	.word	0xffffffff


	//   ....[239]....
        /*0438*/ 	.word	0xffffffff


	//   ....[240]....
        /*043c*/ 	.word	0xffffffff


	//   ....[241]....
        /*0440*/ 	.word	0xffffffff


	//   ....[242]....
        /*0444*/ 	.word	0xffffffff


	//   ....[243]....
        /*0448*/ 	.word	0xffffffff


	//   ....[244]....
        /*044c*/ 	.word	0xffffffff


	//   ....[245]....
        /*0450*/ 	.word	0xffffffff


	//   ....[246]....
        /*0454*/ 	.word	0xffffffff


	//   ....[247]....
        /*0458*/ 	.word	0xffffffff


	//   ....[248]....
        /*045c*/ 	.word	0xffffffff


	//   ....[249]....
        /*0460*/ 	.word	0xffffffff


	//----- nvinfo : EIATTR_COOP_GROUP_INSTR_OFFSETS
	.align		4
.L_770:
        /*0464*/ 	.byte	0x04, 0x28
        /*0466*/ 	.short	(.L_772 - .L_771)


	//   ....[0]....
.L_771:
        /*0468*/ 	.word	0x00001e00


	//   ....[1]....
        /*046c*/ 	.word	0x00001e20


	//   ....[2]....
        /*0470*/ 	.word	0x00001e60


	//   ....[3]....
        /*0474*/ 	.word	0x00001e70


	//   ....[4]....
        /*0478*/ 	.word	0x00001e80


	//   ....[5]....
        /*047c*/ 	.word	0x00001e90


	//   ....[6]....
        /*0480*/ 	.word	0x00001ea0


	//   ....[7]....
        /*0484*/ 	.word	0x00001eb0


	//   ....[8]....
        /*0488*/ 	.word	0x00001ed0


	//   ....[9]....
        /*048c*/ 	.word	0x00001ee0


	//   ....[10]....
        /*0490*/ 	.word	0x00001f90


	//   ....[11]....
        /*0494*/ 	.word	0x00001fa0


	//   ....[12]....
        /*0498*/ 	.word	0x00001fd0


	//   ....[13]....
        /*049c*/ 	.word	0x00001fe0


	//   ....[14]....
        /*04a0*/ 	.word	0x00001ff0


	//   ....[15]....
        /*04a4*/ 	.word	0x00002000


	//   ....[16]....
        /*04a8*/ 	.word	0x00002010


	//   ....[17]....
        /*04ac*/ 	.word	0x00002020


	//   ....[18]....
        /*04b0*/ 	.word	0x00002040


	//   ....[19]....
        /*04b4*/ 	.word	0x00002050


	//   ....[20]....
        /*04b8*/ 	.word	0x00002070


	//   ....[21]....
        /*04bc*/ 	.word	0x00002080


	//   ....[22]....
        /*04c0*/ 	.word	0x00002090


	//   ....[23]....
        /*04c4*/ 	.word	0x000020a0


	//   ....[24]....
        /*04c8*/ 	.word	0x000020b0


	//   ....[25]....
        /*04cc*/ 	.word	0x000020c0


	//   ....[26]....
        /*04d0*/ 	.word	0x000020e0


	//   ....[27]....
        /*04d4*/ 	.word	0x000020f0


	//   ....[28]....
        /*04d8*/ 	.word	0x00002130


	//   ....[29]....
        /*04dc*/ 	.word	0x00002140


	//   ....[30]....
        /*04e0*/ 	.word	0x00002150


	//   ....[31]....
        /*04e4*/ 	.word	0x00002160


	//   ....[32]....
        /*04e8*/ 	.word	0x00002170


	//   ....[33]....
        /*04ec*/ 	.word	0x00002180


	//   ....[34]....
        /*04f0*/ 	.word	0x000021e0


	//   ....[35]....
        /*04f4*/ 	.word	0x000021f0


	//   ....[36]....
        /*04f8*/ 	.word	0x00002200


	//   ....[37]....
        /*04fc*/ 	.word	0x00002210


	//   ....[38]....
        /*0500*/ 	.word	0x00002220


	//   ....[39]....
        /*0504*/ 	.word	0x00002230


	//   ....[40]....
        /*0508*/ 	.word	0x00002240


	//   ....[41]....
        /*050c*/ 	.word	0x00002250


	//   ....[42]....
        /*0510*/ 	.word	0x00002270


	//   ....[43]....
        /*0514*/ 	.word	0x00002280


	//   ....[44]....
        /*0518*/ 	.word	0x000022c0


	//   ....[45]....
        /*051c*/ 	.word	0x000022d0


	//   ....[46]....
        /*0520*/ 	.word	0x000022e0


	//   ....[47]....
        /*0524*/ 	.word	0x000022f0


	//   ....[48]....
        /*0528*/ 	.word	0x00002300


	//   ....[49]....
        /*052c*/ 	.word	0x00002310


	//   ....[50]....
        /*0530*/ 	.word	0x00004600


	//   ....[51]....
        /*0534*/ 	.word	0x00004630


	//   ....[52]....
        /*0538*/ 	.word	0x00004640


	//   ....[53]....
        /*053c*/ 	.word	0x00004650


	//   ....[54]....
        /*0540*/ 	.word	0x00004660


	//   ....[55]....
        /*0544*/ 	.word	0x00004680


	//   ....[56]....
        /*0548*/ 	.word	0x00004690


	//   ....[57]....
        /*054c*/ 	.word	0x000046c0


	//   ....[58]....
        /*0550*/ 	.word	0x000046d0


	//   ....[59]....
        /*0554*/ 	.word	0x000046e0


	//   ....[60]....
        /*0558*/ 	.word	0x00004700


	//   ....[61]....
        /*055c*/ 	.word	0x00004710


	//   ....[62]....
        /*0560*/ 	.word	0x00004740


	//   ....[63]....
        /*0564*/ 	.word	0x00004760


	//   ....[64]....
        /*0568*/ 	.word	0x00004780


	//   ....[65]....
        /*056c*/ 	.word	0x00004790


	//   ....[66]....
        /*0570*/ 	.word	0x000047b0


	//   ....[67]....
        /*0574*/ 	.word	0x000047c0


	//   ....[68]....
        /*0578*/ 	.word	0x000047e0


	//   ....[69]....
        /*057c*/ 	.word	0x00004800


	//   ....[70]....
        /*0580*/ 	.word	0x00004840


	//   ....[71]....
        /*0584*/ 	.word	0x00004850


	//   ....[72]....
        /*0588*/ 	.word	0x00004860


	//   ....[73]....
        /*058c*/ 	.word	0x00004870


	//   ....[74]....
        /*0590*/ 	.word	0x00004890


	//   ....[75]....
        /*0594*/ 	.word	0x000048a0


	//   ....[76]....
        /*0598*/ 	.word	0x000048d0


	//   ....[77]....
        /*059c*/ 	.word	0x000048f0


	//   ....[78]....
        /*05a0*/ 	.word	0x00004920


	//   ....[79]....
        /*05a4*/ 	.word	0x00004930


	//   ....[80]....
        /*05a8*/ 	.word	0x00004940


	//   ....[81]....
        /*05ac*/ 	.word	0x00004950


	//   ....[82]....
        /*05b0*/ 	.word	0x00004970


	//   ....[83]....
        /*05b4*/ 	.word	0x00004980


	//   ....[84]....
        /*05b8*/ 	.word	0x000049c0


	//   ....[85]....
        /*05bc*/ 	.word	0x000049e0


	//   ....[86]....
        /*05c0*/ 	.word	0x000049f0


	//   ....[87]....
        /*05c4*/ 	.word	0x00004a00


	//   ....[88]....
        /*05c8*/ 	.word	0x00004a20


	//   ....[89]....
        /*05cc*/ 	.word	0x00004a30


	//   ....[90]....
        /*05d0*/ 	.word	0x00004a50


	//   ....[91]....
        /*05d4*/ 	.word	0x00004a70


	//   ....[92]....
        /*05d8*/ 	.word	0x00004ab0


	//   ....[93]....
        /*05dc*/ 	.word	0x00004ac0


	//   ....[94]....
        /*05e0*/ 	.word	0x00004ad0


	//   ....[95]....
        /*05e4*/ 	.word	0x00004ae0


	//   ....[96]....
        /*05e8*/ 	.word	0x00004b10


	//   ....[97]....
        /*05ec*/ 	.word	0x00004b40


	//   ....[98]....
        /*05f0*/ 	.word	0x00004b60


	//   ....[99]....
        /*05f4*/ 	.word	0x00004b70


	//   ....[100]....
        /*05f8*/ 	.word	0x00006cc0


	//   ....[101]....
        /*05fc*/ 	.word	0x00006cf0


	//   ....[102]....
        /*0600*/ 	.word	0x00006d00


	//   ....[103]....
        /*0604*/ 	.word	0x00006d10


	//   ....[104]....
        /*0608*/ 	.word	0x00006d20


	//   ....[105]....
        /*060c*/ 	.word	0x00006d40


	//   ....[106]....
        /*0610*/ 	.word	0x00006d50


	//   ....[107]....
        /*0614*/ 	.word	0x00006d80


	//   ....[108]....
        /*0618*/ 	.word	0x00006d90


	//   ....[109]....
        /*061c*/ 	.word	0x00006da0


	//   ....[110]....
        /*0620*/ 	.word	0x00006dc0


	//   ....[111]....
        /*0624*/ 	.word	0x00006dd0


	//   ....[112]....
        /*0628*/ 	.word	0x00006e00


	//   ....[113]....
        /*062c*/ 	.word	0x00006e20


	//   ....[114]....
        /*0630*/ 	.word	0x00006e40


	//   ....[115]....
        /*0634*/ 	.word	0x00006e50


	//   ....[116]....
        /*0638*/ 	.word	0x00006e70


	//   ....[117]....
        /*063c*/ 	.word	0x00006e80


	//   ....[118]....
        /*0640*/ 	.word	0x00006ea0


	//   ....[119]....
        /*0644*/ 	.word	0x00006ec0


	//   ....[120]....
        /*0648*/ 	.word	0x00006f00


	//   ....[121]....
        /*064c*/ 	.word	0x00006f10


	//   ....[122]....
        /*0650*/ 	.word	0x00006f20


	//   ....[123]....
        /*0654*/ 	.word	0x00006f30


	//   ....[124]....
        /*0658*/ 	.word	0x00006f50


	//   ....[125]....
        /*065c*/ 	.word	0x00006f60


	//   ....[126]....
        /*0660*/ 	.word	0x00006f90


	//   ....[127]....
        /*0664*/ 	.word	0x00006fb0


	//   ....[128]....
        /*0668*/ 	.word	0x00006fe0


	//   ....[129]....
        /*066c*/ 	.word	0x00006ff0


	//   ....[130]....
        /*0670*/ 	.word	0x00007000


	//   ....[131]....
        /*0674*/ 	.word	0x00007010


	//   ....[132]....
        /*0678*/ 	.word	0x00007030


	//   ....[133]....
        /*067c*/ 	.word	0x00007040


	//   ....[134]....
        /*0680*/ 	.word	0x00007080


	//   ....[135]....
        /*0684*/ 	.word	0x000070a0


	//   ....[136]....
        /*0688*/ 	.word	0x000070b0


	//   ....[137]....
        /*068c*/ 	.word	0x000070c0


	//   ....[138]....
        /*0690*/ 	.word	0x000070e0


	//   ....[139]....
        /*0694*/ 	.word	0x000070f0


	//   ....[140]....
        /*0698*/ 	.word	0x00007110


	//   ....[141]....
        /*069c*/ 	.word	0x00007130


	//   ....[142]....
        /*06a0*/ 	.word	0x00007170


	//   ....[143]....
        /*06a4*/ 	.word	0x00007180


	//   ....[144]....
        /*06a8*/ 	.word	0x00007190


	//   ....[145]....
        /*06ac*/ 	.word	0x000071a0


	//   ....[146]....
        /*06b0*/ 	.word	0x000071d0


	//   ....[147]....
        /*06b4*/ 	.word	0x00007200


	//   ....[148]....
        /*06b8*/ 	.word	0x00007220


	//   ....[149]....
        /*06bc*/ 	.word	0x00007230


	//   ....[150]....
        /*06c0*/ 	.word	0x00009380


	//   ....[151]....
        /*06c4*/ 	.word	0x000093b0


	//   ....[152]....
        /*06c8*/ 	.word	0x000093c0


	//   ....[153]....
        /*06cc*/ 	.word	0x000093d0


	//   ....[154]....
        /*06d0*/ 	.word	0x000093e0


	//   ....[155]....
        /*06d4*/ 	.word	0x00009400


	//   ....[156]....
        /*06d8*/ 	.word	0x00009410


	//   ....[157]....
        /*06dc*/ 	.word	0x00009440


	//   ....[158]....
        /*06e0*/ 	.word	0x00009450


	//   ....[159]....
        /*06e4*/ 	.word	0x00009460


	//   ....[160]....
        /*06e8*/ 	.word	0x00009480


	//   ....[161]....
        /*06ec*/ 	.word	0x00009490


	//   ....[162]....
        /*06f0*/ 	.word	0x000094c0


	//   ....[163]....
        /*06f4*/ 	.word	0x000094e0


	//   ....[164]....
        /*06f8*/ 	.word	0x00009500


	//   ....[165]....
        /*06fc*/ 	.word	0x00009510


	//   ....[166]....
        /*0700*/ 	.word	0x00009530


	//   ....[167]....
        /*0704*/ 	.word	0x00009540


	//   ....[168]....
        /*0708*/ 	.word	0x00009560


	//   ....[169]....
        /*070c*/ 	.word	0x00009580


	//   ....[170]....
        /*0710*/ 	.word	0x000095c0


	//   ....[171]....
        /*0714*/ 	.word	0x000095d0


	//   ....[172]....
        /*0718*/ 	.word	0x000095e0


	//   ....[173]....
        /*071c*/ 	.word	0x000095f0


	//   ....[174]....
        /*0720*/ 	.word	0x00009610


	//   ....[175]....
        /*0724*/ 	.word	0x00009620


	//   ....[176]....
        /*0728*/ 	.word	0x00009650


	//   ....[177]....
        /*072c*/ 	.word	0x00009670


	//   ....[178]....
        /*0730*/ 	.word	0x000096a0


	//   ....[179]....
        /*0734*/ 	.word	0x000096b0


	//   ....[180]....
        /*0738*/ 	.word	0x000096c0


	//   ....[181]....
        /*073c*/ 	.word	0x000096d0


	//   ....[182]....
        /*0740*/ 	.word	0x000096f0


	//   ....[183]....
        /*0744*/ 	.word	0x00009700


	//   ....[184]....
        /*0748*/ 	.word	0x00009740


	//   ....[185]....
        /*074c*/ 	.word	0x00009760


	//   ....[186]....
        /*0750*/ 	.word	0x00009770


	//   ....[187]....
        /*0754*/ 	.word	0x00009780


	//   ....[188]....
        /*0758*/ 	.word	0x000097a0


	//   ....[189]....
        /*075c*/ 	.word	0x000097b0


	//   ....[190]....
        /*0760*/ 	.word	0x000097d0


	//   ....[191]....
        /*0764*/ 	.word	0x000097f0


	//   ....[192]....
        /*0768*/ 	.word	0x00009830


	//   ....[193]....
        /*076c*/ 	.word	0x00009840


	//   ....[194]....
        /*0770*/ 	.word	0x00009850


	//   ....[195]....
        /*0774*/ 	.word	0x00009860


	//   ....[196]....
        /*0778*/ 	.word	0x00009890


	//   ....[197]....
        /*077c*/ 	.word	0x000098c0


	//   ....[198]....
        /*0780*/ 	.word	0x000098e0


	//   ....[199]....
        /*0784*/ 	.word	0x000098f0


	//   ....[200]....
        /*0788*/ 	.word	0x0000ba40


	//   ....[201]....
        /*078c*/ 	.word	0x0000ba70


	//   ....[202]....
        /*0790*/ 	.word	0x0000ba80


	//   ....[203]....
        /*0794*/ 	.word	0x0000ba90


	//   ....[204]....
        /*0798*/ 	.word	0x0000baa0


	//   ....[205]....
        /*079c*/ 	.word	0x0000bad0


	//   ....[206]....
        /*07a0*/ 	.word	0x0000bae0


	//   ....[207]....
        /*07a4*/ 	.word	0x0000bb10


	//   ....[208]....
        /*07a8*/ 	.word	0x0000bb20


	//   ....[209]....
        /*07ac*/ 	.word	0x0000bb30


	//   ....[210]....
        /*07b0*/ 	.word	0x0000bb50


	//   ....[211]....
        /*07b4*/ 	.word	0x0000bb60


	//   ....[212]....
        /*07b8*/ 	.word	0x0000bb90


	//   ....[213]....
        /*07bc*/ 	.word	0x0000bbb0


	//   ....[214]....
        /*07c0*/ 	.word	0x0000bbd0


	//   ....[215]....
        /*07c4*/ 	.word	0x0000bbe0


	//   ....[216]....
        /*07c8*/ 	.word	0x0000bc00


	//   ....[217]....
        /*07cc*/ 	.word	0x0000bc10


	//   ....[218]....
        /*07d0*/ 	.word	0x0000bc30


	//   ....[219]....
        /*07d4*/ 	.word	0x0000bc50


	//   ....[220]....
        /*07d8*/ 	.word	0x0000bc90


	//   ....[221]....
        /*07dc*/ 	.word	0x0000bca0


	//   ....[222]....
        /*07e0*/ 	.word	0x0000bcb0


	//   ....[223]....
        /*07e4*/ 	.word	0x0000bcc0


	//   ....[224]....
        /*07e8*/ 	.word	0x0000bce0


	//   ....[225]....
        /*07ec*/ 	.word	0x0000bcf0


	//   ....[226]....
        /*07f0*/ 	.word	0x0000bd20


	//   ....[227]....
        /*07f4*/ 	.word	0x0000bd40


	//   ....[228]....
        /*07f8*/ 	.word	0x0000bd70


	//   ....[229]....
        /*07fc*/ 	.word	0x0000bd80


	//   ....[230]....
        /*0800*/ 	.word	0x0000bd90


	//   ....[231]....
        /*0804*/ 	.word	0x0000bda0


	//   ....[232]....
        /*0808*/ 	.word	0x0000bdc0


	//   ....[233]....
        /*080c*/ 	.word	0x0000bdd0


	//   ....[234]....
        /*0810*/ 	.word	0x0000be10


	//   ....[235]....
        /*0814*/ 	.word	0x0000be30


	//   ....[236]....
        /*0818*/ 	.word	0x0000be40


	//   ....[237]....
        /*081c*/ 	.word	0x0000be50


	//   ....[238]....
        /*0820*/ 	.word	0x0000be70


	//   ....[239]....
        /*0824*/ 	.word	0x0000be80


	//   ....[240]....
        /*0828*/ 	.word	0x0000bea0


	//   ....[241]....
        /*082c*/ 	.word	0x0000bec0


	//   ....[242]....
        /*0830*/ 	.word	0x0000bf00


	//   ....[243]....
        /*0834*/ 	.word	0x0000bf10


	//   ....[244]....
        /*0838*/ 	.word	0x0000bf20


	//   ....[245]....
        /*083c*/ 	.word	0x0000bf30


	//   ....[246]....
        /*0840*/ 	.word	0x0000bf60


	//   ....[247]....
        /*0844*/ 	.word	0x0000bf90


	//   ....[248]....
        /*0848*/ 	.word	0x0000bfb0


	//   ....[249]....
        /*084c*/ 	.word	0x0000bfc0


	//----- nvinfo : EIATTR_EXIT_INSTR_OFFSETS
	.align		4
.L_772:
        /*0850*/ 	.byte	0x04, 0x1c
        /*0852*/ 	.short	(.L_774 - .L_773)


	//   ....[0]....
.L_773:
        /*0854*/ 	.word	0x00010830


	//   ....[1]....
        /*0858*/ 	.word	0x00011a20


	//   ....[2]....
        /*085c*/ 	.word	0x00011ab0


	//----- nvinfo : EIATTR_MAX_THREADS
	.align		4
.L_774:
        /*0860*/ 	.byte	0x04, 0x05
        /*0862*/ 	.short	(.L_776 - .L_775)
.L_775:
        /*0864*/ 	.word	0x00000040
        /*0868*/ 	.word	0x00000001
        /*086c*/ 	.word	0x00000001


	//----- nvinfo : EIATTR_CRS_STACK_SIZE
	.align		4
.L_776:
        /*0870*/ 	.byte	0x04, 0x1e
        /*0872*/ 	.short	(.L_778 - .L_777)
.L_777:
        /*0874*/ 	.word	0x00000000


	//----- nvinfo : EIATTR_CBANK_PARAM_SIZE
	.align		4
.L_778:
        /*0878*/ 	.byte	0x03, 0x19
        /*087a*/ 	.short	0x0028


	//----- nvinfo : EIATTR_PARAM_CBANK
	.align		4
        /*087c*/ 	.byte	0x04, 0x0a
        /*087e*/ 	.short	(.L_780 - .L_779)
	.align		4
.L_779:
        /*0880*/ 	.word	index@(.nv.constant0._ZN17fastertransformer38beam_online_softmax_topk_stage2_kernelI6__halfLi32ELi64EEEvPKfS3_PiPT_ii)
        /*0884*/ 	.short	0x0210
        /*0886*/ 	.short	0x0028


	//----- nvinfo : EIATTR_SW_WAR
	.align		4
.L_780:
        /*0888*/ 	.byte	0x04, 0x36
        /*088a*/ 	.short	(.L_782 - .L_781)
.L_781:
        /*088c*/ 	.word	0x00000008
.L_782:


//--------------------- .nv.info._ZN17fastertransformer38beam_online_softmax_topk_stage2_kernelI6__halfLi32ELi32EEEvPKfS3_PiPT_ii --------------------------
	.section	.nv.info._ZN17fastertransformer38beam_online_softmax_topk_stage2_kernelI6__halfLi32ELi32EEEvPKfS3_PiPT_ii,"",@"SHT_CUDA_INFO"
	.sectionflags	@""
	.align	4


	//----- nvinfo : EIATTR_CUDA_API_VERSION
	.align		4
        /*0000*/ 	.byte	0x04, 0x37
        /*0002*/ 	.short	(.L_784 - .L_783)
.L_783:
        /*0004*/ 	.word	0x00000082


	//----- nvinfo : EIATTR_KPARAM_INFO
	.align		4
.L_784:
        /*0008*/ 	.byte	0x04, 0x17
        /*000a*/ 	.short	(.L_786 - .L_785)
.L_785:
        /*000c*/ 	.word	0x00000000
        /*0010*/ 	.short	0x0005
        /*0012*/ 	.short	0x0024
        /*0014*/ 	.byte	0x00, 0xf0, 0x11, 0x00


	//----- nvinfo : EIATTR_KPARAM_INFO
	.align		4
.L_786:
        /*0018*/ 	.byte	0x04, 0x17
        /*001a*/ 	.short	(.L_788 - .L_787)
.L_787:
        /*001c*/ 	.word	0x00000000
        /*0020*/ 	.short	0x0004
        /*0022*/ 	.short	0x0020
        /*0024*/ 	.byte	0x00, 0xf0, 0x11, 0x00


	//----- nvinfo : EIATTR_KPARAM_INFO
	.align		4
.L_788:
        /*0028*/ 	.byte	0x04, 0x17
        /*002a*/ 	.short	(.L_790 - .L_789)
.L_789:
        /*002c*/ 	.word	0x00000000
        /*0030*/ 	.short	0x0003
        /*0032*/ 	.short	0x0018
        /*0034*/ 	.byte	0x00, 0xf0, 0x21, 0x00


	//----- nvinfo : EIATTR_KPARAM_INFO
	.align		4
.L_790:
        /*0038*/ 	.byte	0x04, 0x17
        /*003a*/ 	.short	(.L_792 - .L_791)
.L_791:
        /*003c*/ 	.word	0x00000000
        /*0040*/ 	.short	0x0002
        /*0042*/ 	.short	0x0010
        /*0044*/ 	.byte	0x00, 0xf0, 0x21, 0x00


	//----- nvinfo : EIATTR_KPARAM_INFO
	.align		4
.L_792:
        /*0048*/ 	.byte	0x04, 0x17
        /*004a*/ 	.short	(.L_794 - .L_793)
.L_793:
        /*004c*/ 	.word	0x00000000
        /*0050*/ 	.short	0x0001
        /*0052*/ 	.short	0x0008
        /*0054*/ 	.byte	0x00, 0xf0, 0x21, 0x00


	//----- nvinfo : EIATTR_KPARAM_INFO
	.align		4
.L_794:
        /*0058*/ 	.byte	0x04, 0x17
        /*005a*/ 	.short	(.L_796 - .L_795)
.L_795:
        /*005c*/ 	.word	0x00000000
        /*0060*/ 	.short	0x0000
        /*0062*/ 	.short	0x0000
        /*0064*/ 	.byte	0x00, 0xf0, 0x21, 0x00


	//----- nvinfo : EIATTR_SPARSE_MMA_MASK
	.align		4
.L_796:
        /*0068*/ 	.byte	0x03, 0x50
        /*006a*/ 	.short	0x0000


	//----- nvinfo : EIATTR_MAXREG_COUNT
	.align		4
        /*006c*/ 	.byte	0x03, 0x1b
        /*006e*/ 	.short	0x00ff


	//----- nvinfo : EIATTR_NUM_BARRIERS
	.align		4
        /*0070*/ 	.byte	0x02, 0x4c
        /*0072*/ 	.byte	0x01
	.zero		1


	//----- nvinfo : EIATTR_MERCURY_ISA_VERSION
	.align		4
        /*0074*/ 	.byte	0x03, 0x5f
        /*0076*/ 	.short	0x0101


	//----- nvinfo : EIATTR_COOP_GROUP_MASK_REGIDS
	.align		4
        /*0078*/ 	.byte	0x04, 0x29
        /*007a*/ 	.short	(.L_798 - .L_797)


	//   ....[0]....
.L_797:
        /*007c*/ 	.word	0xffffffff


	//   ....[1]....
        /*0080*/ 	.word	0xffffffff


	//   ....[2]....
        /*0084*/ 	.word	0xffffffff


	//   ....[3]....
        /*0088*/ 	.word	0xffffffff


	//   ....[4]....
        /*008c*/ 	.word	0xffffffff


	//   ....[5]....
        /*0090*/ 	.word	0xffffffff


	//   ....[6]....
        /*0094*/ 	.word	0xffffffff


	//   ....[7]....
        /*0098*/ 	.word	0xffffffff


	//   ....[8]....
        /*009c*/ 	.word	0xffffffff


	//   ....[9]....
        /*00a0*/ 	.word	0xffffffff


	//   ....[10]....
        /*00a4*/ 	.word	0xffffffff


	//   ....[11]....
        /*00a8*/ 	.word	0xffffffff


	//   ....[12]....
        /*00ac*/ 	.word	0xffffffff


	//   ....[13]....
        /*00b0*/ 	.word	0xffffffff


	//   ....[14]....
        /*00b4*/ 	.word	0xffffffff


	//   ....[15]....
        /*00b8*/ 	.word	0xffffffff


	//   ....[16]....
        /*00bc*/ 	.word	0xffffffff


	//   ....[17]....
        /*00c0*/ 	.word	0xffffffff


	//   ....[18]....
        /*00c4*/ 	.word	0xffffffff


	//   ....[19]....
        /*00c8*/ 	.word	0xffffffff


	//   ....[20]....
        /*00cc*/ 	.word	0xffffffff


	//   ....[21]....
        /*00d0*/ 	.word	0xffffffff


	//   ....[22]....
        /*00d4*/ 	.word	0xffffffff


	//   ....[23]....
        /*00d8*/ 	.word	0xffffffff


	//   ....[24]....
        /*00dc*/ 	.word	0xffffffff


	//   ....[25]....
        /*00e0*/ 	.word	0xffffffff


	//   ....[26]....
        /*00e4*/ 	.word	0xffffffff


	//   ....[27]....
        /*00e8*/ 	.word	0xffffffff


	//   ....[28]....
        /*00ec*/ 	.word	0xffffffff


	//   ....[29]....
        /*00f0*/ 	.word	0xffffffff


	//   ....[30]....
        /*00f4*/ 	.word	0xffffffff


	//   ....[31]....
        /*00f8*/ 	.word	0xffffffff


	//   ....[32]....
        /*00fc*/ 	.word	0xffffffff


	//   ....[33]....
        /*0100*/ 	.word	0xffffffff


	//   ....[34]....
        /*0104*/ 	.word	0xffffffff


	//   ....[35]....
        /*0108*/ 	.word	0xffffffff


	//   ....[36]....
        /*010c*/ 	.word	0xffffffff


	//   ....[37]....
        /*0110*/ 	.word	0xffffffff


	//   ....[38]....
        /*0114*/ 	.word	0xffffffff


	//   ....[39]....
        /*0118*/ 	.word	0xffffffff


	//   ....[40]....
        /*011c*/ 	.word	0xffffffff


	//   ....[41]....
        /*0120*/ 	.word	0xffffffff


	//   ....[42]....
        /*0124*/ 	.word	0xffffffff


	//   ....[43]....
        /*0128*/ 	.word	0xffffffff


	//   ....[44]....
        /*012c*/ 	.word	0xffffffff


	//   ....[45]....
        /*0130*/ 	.word	0xffffffff


	//   ....[46]....
        /*0134*/ 	.word	0xffffffff


	//   ....[47]....
        /*0138*/ 	.word	0xffffffff


	//   ....[48]....
        /*013c*/ 	.word	0xffffffff


	//   ....[49]....
        /*0140*/ 	.word	0xffffffff


	//   ....[50]....
        /*0144*/ 	.word	0xffffffff


	//   ....[51]....
        /*0148*/ 	.word	0xffffffff


	//   ....[52]....
        /*014c*/ 	.word	0xffffffff


	//   ....[53]....
        /*0150*/ 	.word	0xffffffff


	//   ....[54]....
        /*0154*/ 	.word	0xffffffff


	//   ....[55]....
        /*0158*/ 	.word	0xffffffff


	//   ....[56]....
        /*015c*/ 	.word	0xffffffff


	//   ....[57]....
        /*0160*/ 	.word	0xffffffff


	//   ....[58]....
        /*0164*/ 	.word	0xffffffff


	//   ....[59]....
        /*0168*/ 	.word	0xffffffff


	//   ....[60]....
        /*016c*/ 	.word	0xffffffff


	//   ....[61]....
        /*0170*/ 	.word	0xffffffff


	//   ....[62]....
        /*0174*/ 	.word	0xffffffff


	//   ....[63]....
        /*0178*/ 	.word	0xffffffff


	//   ....[64]....
        /*017c*/ 	.word	0xffffffff


	//   ....[65]....
        /*0180*/ 	.word	0xffffffff


	//   ....[66]....
        /*0184*/ 	.word	0xffffffff


	//   ....[67]....
        /*0188*/ 	.word	0xffffffff


	//   ....[68]....
        /*018c*/ 	.word	0xffffffff


	//   ....[69]....
        /*0190*/ 	.word	0xffffffff


	//   ....[70]....
        /*0194*/ 	.word	0xffffffff


	//   ....[71]....
        /*0198*/ 	.word	0xffffffff


	//   ....[72]....
        /*019c*/ 	.word	0xffffffff


	//   ....[73]....
        /*01a0*/ 	.word	0xffffffff


	//   ....[74]....
        /*01a4*/ 	.word	0xffffffff


	//   ....[75]....
        /*01a8*/ 	.word	0xffffffff


	//   ....[76]....
        /*01ac*/ 	.word	0xffffffff


	//   ....[77]....
        /*01b0*/ 	.word	0xffffffff


	//   ....[78]....
        /*01b4*/ 	.word	0xffffffff


	//   ....[79]....
        /*01b8*/ 	.word	0xffffffff


	//   ....[80]....
        /*01bc*/ 	.word	0xffffffff


	//   ....[81]....
        /*01c0*/ 	.word	0xffffffff


	//   ....[82]....
        /*01c4*/ 	.word	0xffffffff


	//   ....[83]....
        /*01c8*/ 	.word	0xffffffff


	//   ....[84]....
        /*01cc*/ 	.word	0xffffffff


	//   ....[85]....
        /*01d0*/ 	.word	0xffffffff


	//   ....[86]....
        /*01d4*/ 	.word	0xffffffff


	//   ....[87]....
        /*01d8*/ 	.word	0xffffffff


	//   ....[88]....
        /*01dc*/ 	.word	0xffffffff


	//   ....[89]....
        /*01e0*/ 	.word	0xffffffff


	//   ....[90]....
        /*01e4*/ 	.word	0xffffffff


	//   ....[91]....
        /*01e8*/ 	.word	0xffffffff


	//   ....[92]....
        /*01ec*/ 	.word	0xffffffff


	//   ....[93]....
        /*01f0*/ 	.word	0xffffffff


	//   ....[94]....
        /*01f4*/ 	.word	0xffffffff


	//   ....[95]....
        /*01f8*/ 	.word	0xffffffff


	//   ....[96]....
        /*01fc*/ 	.word	0xffffffff


	//   ....[97]....
        /*0200*/ 	.word	0xffffffff


	//   ....[98]....
        /*0204*/ 	.word	0xffffffff


	//   ....[99]....
        /*0208*/ 	.word	0xffffffff


	//   ....[100]....
        /*020c*/ 	.word	0xffffffff


	//   ....[101]....
        /*0210*/ 	.word	0xffffffff


	//   ....[102]....
        /*0214*/ 	.word	0xffffffff


	//   ....[103]....
        /*0218*/ 	.word	0xffffffff


	//   ....[104]....
        /*021c*/ 	.word	0xffffffff


	//   ....[105]....
        /*0220*/ 	.word	0xffffffff


	//   ....[106]....
        /*0224*/ 	.word	0xffffffff


	//   ....[107]....
        /*0228*/ 	.word	0xffffffff


	//   ....[108]....
        /*022c*/ 	.word	0xffffffff


	//   ....[109]....
        /*0230*/ 	.word	0xffffffff


	//   ....[110]....
        /*0234*/ 	.word	0xffffffff


	//   ....[111]....
        /*0238*/ 	.word	0xffffffff


	//   ....[112]....
        /*023c*/ 	.word	0xffffffff


	//   ....[113]....
        /*0240*/ 	.word	0xffffffff


	//   ....[114]....
        /*0244*/ 	.word	0xffffffff


	//   ....[115]....
        /*0248*/ 	.word	0xffffffff


	//   ....[116]....
        /*024c*/ 	.word	0xffffffff


	//   ....[117]....
        /*0250*/ 	.word	0xffffffff


	//   ....[118]....
        /*0254*/ 	.word	0xffffffff


	//   ....[119]....
        /*0258*/ 	.word	0xffffffff


	//   ....[120]....
        /*025c*/ 	.word	0xffffffff


	//   ....[121]....
        /*0260*/ 	.word	0xffffffff


	//   ....[122]....
        /*0264*/ 	.word	0xffffffff


	//   ....[123]....
        /*0268*/ 	.word	0xffffffff


	//   ....[124]....
        /*026c*/ 	.word	0xffffffff


	//   ....[125]....
        /*0270*/ 	.word	0xffffffff


	//   ....[126]....
        /*0274*/ 	.word	0xffffffff


	//   ....[127]....
        /*0278*/ 	.word	0xffffffff


	//   ....[128]....
        /*027c*/ 	.word	0xffffffff


	//   ....[129]....
        /*0280*/ 	.word	0xffffffff


	//   ....[130]....
        /*0284*/ 	.word	0xffffffff


	//   ....[131]....
        /*0288*/ 	.word	0xffffffff


	//   ....[132]....
        /*028c*/ 	.word	0xffffffff


	//   ....[133]....
        /*0290*/ 	.word	0xffffffff


	//   ....[134]....
        /*0294*/ 	.word	0xffffffff


	//   ....[135]....
        /*0298*/ 	.word	0xffffffff


	//   ....[136]....
        /*029c*/ 	.word	0xffffffff


	//   ....[137]....
        /*02a0*/ 	.word	0xffffffff


	//   ....[138]....
        /*02a4*/ 	.word	0xffffffff


	//   ....[139]....
        /*02a8*/ 	.word	0xffffffff


	//   ....[140]....
        /*02ac*/ 	.word	0xffffffff


	//   ....[141]....
        /*02b0*/ 	.word	0xffffffff


	//   ....[142]....
        /*02b4*/ 	.word	0xffffffff


	//   ....[143]....
        /*02b8*/ 	.word	0xffffffff


	//   ....[144]....
        /*02bc*/ 	.word	0xffffffff


	//   ....[145]....
        /*02c0*/ 	.word	0xffffffff


	//   ....[146]....
        /*02c4*/ 	.word	0xffffffff


	//   ....[147]....
        /*02c8*/ 	.word	0xffffffff


	//   ....[148]....
        /*02cc*/ 	.word	0xffffffff


	//   ....[149]....
        /*02d0*/ 	.word	0xffffffff


	//   ....[150]....
        /*02d4*/ 	.word	0xffffffff


	//   ....[151]....
        /*02d8*/ 	.word	0xffffffff


	//   ....[152]....
        /*02dc*/ 	.word	0xffffffff


	//   ....[153]....
        /*02e0*/ 	.word	0xffffffff


	//   ....[154]....
        /*02e4*/ 	.word	0xffffffff


	//   ....[155]....
        /*02e8*/ 	.word	0xffffffff


	//   ....[156]....
        /*02ec*/ 	.word	0xffffffff


	//   ....[157]....
        /*02f0*/ 	.word	0xffffffff


	//   ....[158]....
        /*02f4*/ 	.word	0xffffffff


	//   ....[159]....
        /*02f8*/ 	.word	0xffffffff


	//   ....[160]....
        /*02fc*/ 	.word	0xffffffff


	//   ....[161]....
        /*0300*/ 	.word	0xffffffff


	//   ....[162]....
        /*0304*/ 	.word	0xffffffff


	//   ....[163]....
        /*0308*/ 	.word	0xffffffff


	//   ....[164]....
        /*030c*/ 	.word	0xffffffff


	//   ....[165]....
        /*0310*/ 	.word	0xffffffff


	//   ....[166]....
        /*0314*/ 	.word	0xffffffff


	//   ....[167]....
        /*0318*/ 	.word	0xffffffff


	//   ....[168]....
        /*031c*/ 	.word	0xffffffff


	//   ....[169]....
        /*0320*/ 	.word	0xffffffff


	//   ....[170]....
        /*0324*/ 	.word	0xffffffff


	//   ....[171]....
        /*0328*/ 	.word	0xffffffff


	//   ....[172]....
        /*032c*/ 	.word	0xffffffff


	//   ....[173]....
        /*0330*/ 	.word	0xffffffff


	//   ....[174]....
        /*0334*/ 	.word	0xffffffff


	//   ....[175]....
        /*0338*/ 	.word	0xffffffff


	//   ....[176]....
        /*033c*/ 	.word	0xffffffff


	//   ....[177]....
        /*0340*/ 	.word	0xffffffff


	//   ....[178]....
        /*0344*/ 	.word	0xffffffff


	//   ....[179]....
        /*0348*/ 	.word	0xffffffff


	//   ....[180]....
        /*034c*/ 	.word	0xffffffff


	//   ....[181]....
        /*0350*/ 	.word	0xffffffff


	//   ....[182]....
        /*0354*/ 	.word	0xffffffff


	//   ....[183]....
        /*0358*/ 	.word	0xffffffff


	//   ....[184]....
        /*035c*/ 	.word	0xffffffff


	//   ....[185]....
        /*0360*/ 	.word	0xffffffff


	//   ....[186]....
        /*0364*/ 	.word	0xffffffff


	//   ....[187]....
        /*0368*/ 	.word	0xffffffff


	//   ....[188]....
        /*036c*/ 	.word	0xffffffff


	//   ....[189]....
        /*0370*/ 	.word	0xffffffff


	//   ....[190]....
        /*0374*/ 	.word	0xffffffff


	//   ....[191]....
        /*0378*/ 	.word	0xffffffff


	//   ....[192]....
        /*037c*/ 	.word	0xffffffff


	//   ....[193]....
        /*0380*/ 	.word	0xffffffff


	//   ....[194]....
        /*0384*/ 	.word	0xffffffff


	//   ....[195]....
        /*0388*/ 	.word	0xffffffff


	//   ....[196]....
        /*038c*/ 	.word	0xffffffff


	//   ....[197]....
        /*0390*/ 	.word	0xffffffff


	//   ....[198]....
        /*0394*/ 	.word	0xffffffff


	//   ....[199]....
        /*0398*/ 	.word	0xffffffff


	//   ....[200]....
        /*039c*/ 	.word	0xffffffff


	//   ....[201]....
        /*03a0*/ 	.word	0xffffffff


	//   ....[202]....
        /*03a4*/ 	.word	0xffffffff


	//   ....[203]....
        /*03a8*/ 	.word	0xffffffff


	//   ....[204]....
        /*03ac*/ 	.word	0xffffffff


	//   ....[205]....
        /*03b0*/ 	.word	0xffffffff


	//   ....[206]....
        /*03b4*/ 	.word	0xffffffff


	//   ....[207]....
        /*03b8*/ 	.word	0xffffffff


	//   ....[208]....
        /*03bc*/ 	.word	0xffffffff


	//   ....[209]....
        /*03c0*/ 	.word	0xffffffff


	//   ....[210]....
        /*03c4*/ 	.word	0xffffffff


	//   ....[211]....
        /*03c8*/ 	.word	0xffffffff


	//   ....[212]....
        /*03cc*/ 	.word	0xffffffff


	//   ....[213]....
        /*03d0*/ 	.word	0xffffffff


	//   ....[214]....
        /*03d4*/ 	.word	0xffffffff


	//   ....[215]....
        /*03d8*/ 	.word	0xffffffff


	//   ....[216]....
        /*03dc*/ 	.word	0xffffffff


	//   ....[217]....
        /*03e0*/ 	.word	0xffffffff


	//   ....[218]....
        /*03e4*/ 	.word	0xffffffff


	//   ....[219]....
        /*03e8*/ 	.word	0xffffffff


	//   ....[220]....
        /*03ec*/ 	.word	0xffffffff


	//   ....[221]....
        /*03f0*/ 	.word	0xffffffff


	//   ....[222]....
        /*03f4*/ 	.word	0xffffffff


	//   ....[223]....
        /*03f8*/ 	.word	0xffffffff


	//   ....[224]....
        /*03fc*/ 	.word	0xffffffff


	//   ....[225]....
        /*0400*/ 	.word	0xffffffff


	//   ....[226]....
        /*0404*/ 	.word	0xffffffff


	//   ....[227]....
        /*0408*/ 	.word	0xffffffff


	//   ....[228]....
        /*040c*/ 	.word	0xffffffff


	//   ....[229]....
        /*0410*/ 	.word	0xffffffff


	//   ....[230]....
        /*0414*/ 	.word	0xffffffff


	//   ....[231]....
        /*0418*/ 	.word	0xffffffff


	//   ....[232]....
        /*041c*/ 	.word	0xffffffff


	//   ....[233]....
        /*0420*/ 	.word	0xffffffff


	//   ....[234]....
        /*0424*/ 	.word	0xffffffff


	//   ....[235]....
        /*0428*/ 	.word	0xffffffff


	//   ....[236]....
        /*042c*/ 	.word	0xffffffff


	//   ....[237]....
        /*0430*/ 	.word	0xffffffff


	//   ....[238]....
        /*0434*/ 	.word	0xffffffff


	//   ....[239]....
        /*0438*/ 	.word	0xffffffff


	//   ....[240]....
        /*043c*/ 	.word	0xffffffff


	//   ....[241]....
        /*0440*/ 	.word	0xffffffff


	//   ....[242]....
        /*0444*/ 	.word	0xffffffff


	//   ....[243]....
        /*0448*/ 	.word	0xffffffff


	//   ....[244]....
        /*044c*/ 	.word	0xffffffff


	//   ....[245]....
        /*0450*/ 	.word	0xffffffff


	//   ....[246]....
        /*0454*/ 	.word	0xffffffff


	//   ....[247]....
        /*0458*/ 	.word	0xffffffff


	//   ....[248]....
        /*045c*/ 	.word	0xffffffff


	//   ....[249]....
        /*0460*/ 	.word	0xffffffff


	//----- nvinfo : EIATTR_COOP_GROUP_INSTR_OFFSETS
	.align		4
.L_798:
        /*0464*/ 	.byte	0x04, 0x28
        /*0466*/ 	.short	(.L_800 - .L_799)


	//   ....[0]....
.L_799:
        /*0468*/ 	.word	0x00001df0


	//   ....[1]....
        /*046c*/ 	.word	0x00001e00


	//   ....[2]....
        /*0470*/ 	.word	0x00001e50


	//   ....[3]....
        /*0474*/ 	.word	0x00001e60


	//   ....[4]....
        /*0478*/ 	.word	0x00001e70


	//   ....[5]....
        /*047c*/ 	.word	0x00001e80


	//   ....[6]....
        /*0480*/ 	.word	0x00001e90


	//   ....[7]....
        /*0484*/ 	.word	0x00001ea0


	//   ....[8]....
        /*0488*/ 	.word	0x00001ec0


	//   ....[9]....
        /*048c*/ 	.word	0x00001ed0


	//   ....[10]....
        /*0490*/ 	.word	0x00001f90


	//   ....[11]....
        /*0494*/ 	.word	0x00001fb0


	//   ....[12]....
        /*0498*/ 	.word	0x00001fc0


	//   ....[13]....
        /*049c*/ 	.word	0x00001fd0


	//   ....[14]....
        /*04a0*/ 	.word	0x00001fe0


	//   ....[15]....
        /*04a4*/ 	.word	0x00001ff0


	//   ....[16]....
        /*04a8*/ 	.word	0x00002000


	//   ....[17]....
        /*04ac*/ 	.word	0x00002010


	//   ....[18]....
        /*04b0*/ 	.word	0x00002030


	//   ....[19]....
        /*04b4*/ 	.word	0x00002040


	//   ....[20]....
        /*04b8*/ 	.word	0x00002060


	//   ....[21]....
        /*04bc*/ 	.word	0x00002070


	//   ....[22]....
        /*04c0*/ 	.word	0x00002080


	//   ....[23]....
        /*04c4*/ 	.word	0x00002090


	//   ....[24]....
        /*04c8*/ 	.word	0x000020e0


	//   ....[25]....
        /*04cc*/ 	.word	0x000020f0


	//   ....[26]....
        /*04d0*/ 	.word	0x00002100


	//   ....[27]....
        /*04d4*/ 	.word	0x00002110


	//   ....[28]....
        /*04d8*/ 	.word	0x00002120


	//   ....[29]....
        /*04dc*/ 	.word	0x00002130


	//   ....[30]....
        /*04e0*/ 	.word	0x00002140


	//   ....[31]....
        /*04e4*/ 	.word	0x00002150


	//   ....[32]....
        /*04e8*/ 	.word	0x00002160


	//   ....[33]....
        /*04ec*/ 	.word	0x00002170


	//   ....[34]....
        /*04f0*/ 	.word	0x000021c0


	//   ....[35]....
        /*04f4*/ 	.word	0x000021d0


	//   ....[36]....
        /*04f8*/ 	.word	0x000021e0


	//   ....[37]....
        /*04fc*/ 	.word	0x000021f0


	//   ....[38]....
        /*0500*/ 	.word	0x00002200


	//   ....[39]....
        /*0504*/ 	.word	0x00002210


	//   ....[40]....
        /*0508*/ 	.word	0x00002270


	//   ....[41]....
        /*050c*/ 	.word	0x00002280


	//   ....[42]....
        /*0510*/ 	.word	0x00002290


	//   ....[43]....
        /*0514*/ 	.word	0x000022a0


	//   ....[44]....
        /*0518*/ 	.word	0x000022b0


	//   ....[45]....
        /*051c*/ 	.word	0x000022c0


	//   ....[46]....
        /*0520*/ 	.word	0x000022d0


	//   ....[47]....
        /*0524*/ 	.word	0x000022e0


	//   ....[48]....
        /*0528*/ 	.word	0x000022f0


	//   ....[49]....
        /*052c*/ 	.word	0x00002300


	//   ....[50]....
        /*0530*/ 	.word	0x000045a0


	//   ....[51]....
        /*0534*/ 	.word	0x000045e0


	//   ....[52]....
        /*0538*/ 	.word	0x00004600


	//   ....[53]....
        /*053c*/ 	.word	0x00004610


	//   ....[54]....
        /*0540*/ 	.word	0x00004620


	//   ....[55]....
        /*0544*/ 	.word	0x00004630


	//   ....[56]....
        /*0548*/ 	.word	0x00004640


	//   ....[57]....
        /*054c*/ 	.word	0x00004650


	//   ....[58]....
        /*0550*/ 	.word	0x00004670


	//   ....[59]....
        /*0554*/ 	.word	0x00004680


	//   ....[60]....
        /*0558*/ 	.word	0x00004690


	//   ....[61]....
        /*055c*/ 	.word	0x000046a0


	//   ....[62]....
        /*0560*/ 	.word	0x000046e0


	//   ....[63]....
        /*0564*/ 	.word	0x00004710


	//   ....[64]....
        /*0568*/ 	.word	0x00004720


	//   ....[65]....
        /*056c*/ 	.word	0x00004730


	//   ....[66]....
        /*0570*/ 	.word	0x00004740


	//   ....[67]....
        /*0574*/ 	.word	0x00004750


	//   ....[68]....
        /*0578*/ 	.word	0x00004760


	//   ....[69]....
        /*057c*/ 	.word	0x00004770


	//   ....[70]....
        /*0580*/ 	.word	0x00004780


	//   ....[71]....
        /*0584*/ 	.word	0x00004790


	//   ....[72]....
        /*0588*/ 	.word	0x000047a0


	//   ....[73]....
        /*058c*/ 	.word	0x000047b0


	//   ....[74]....
        /*0590*/ 	.word	0x00004820


	//   ....[75]....
        /*0594*/ 	.word	0x00004830


	//   ....[76]....
        /*0598*/ 	.word	0x00004840


	//   ....[77]....
        /*059c*/ 	.word	0x00004850


	//   ....[78]....
        /*05a0*/ 	.word	0x00004860


	//   ....[79]....
        /*05a4*/ 	.word	0x00004870


	//   ....[80]....
        /*05a8*/ 	.word	0x00004880


	//   ....[81]....
        /*05ac*/ 	.word	0x00004890


	//   ....[82]....
        /*05b0*/ 	.word	0x000048a0


	//   ....[83]....
        /*05b4*/ 	.word	0x000048b0


	//   ....[84]....
        /*05b8*/ 	.word	0x000048c0


	//   ....[85]....
        /*05bc*/ 	.word	0x000048d0


	//   ....[86]....
        /*05c0*/ 	.word	0x00004940


	//   ....[87]....
        /*05c4*/ 	.word	0x00004950


	//   ....[88]....
        /*05c8*/ 	.word	0x00004960


	//   ....[89]....
        /*05cc*/ 	.word	0x00004970


	//   ....[90]....
        /*05d0*/ 	.word	0x00004980


	//   ....[91]....
        /*05d4*/ 	.word	0x00004990


	//   ....[92]....
        /*05d8*/ 	.word	0x000049a0


	//   ....[93]....
        /*05dc*/ 	.word	0x000049b0


	//   ....[94]....
        /*05e0*/ 	.word	0x000049c0


	//   ....[95]....
        /*05e4*/ 	.word	0x000049d0


	//   ....[96]....
        /*05e8*/ 	.word	0x000049e0


	//   ....[97]....
        /*05ec*/ 	.word	0x000049f0


	//   ....[98]....
        /*05f0*/ 	.word	0x00004a00


	//   ....[99]....
        /*05f4*/ 	.word	0x00004a10


	//   ....[100]....
        /*05f8*/ 	.word	0x00006ba0


	//   ....[101]....
        /*05fc*/ 	.word	0x00006be0


	//   ....[102]....
        /*0600*/ 	.word	0x00006c00


	//   ....[103]....
        /*0604*/ 	.word	0x00006c10


	//   ....[104]....
        /*0608*/ 	.word	0x00006c20


	//   ....[105]....
        /*060c*/ 	.word	0x00006c30


	//   ....[106]....
        /*0610*/ 	.word	0x00006c40


	//   ....[107]....
        /*0614*/ 	.word	0x00006c50


	//   ....[108]....
        /*0618*/ 	.word	0x00006c70


	//   ....[109]....
        /*061c*/ 	.word	0x00006c80


	//   ....[110]....
        /*0620*/ 	.word	0x00006c90


	//   ....[111]....
        /*0624*/ 	.word	0x00006ca0


	//   ....[112]....
        /*0628*/ 	.word	0x00006ce0


	//   ....[113]....
        /*062c*/ 	.word	0x00006d10


	//   ....[114]....
        /*0630*/ 	.word	0x00006d20


	//   ....[115]....
        /*0634*/ 	.word	0x00006d30


	//   ....[116]....
        /*0638*/ 	.word	0x00006d40


	//   ....[117]....
        /*063c*/ 	.word	0x00006d50


	//   ....[118]....
        /*0640*/ 	.word	0x00006d60


	//   ....[119]....
        /*0644*/ 	.word	0x00006d70


	//   ....[120]....
        /*0648*/ 	.word	0x00006d80


	//   ....[121]....
        /*064c*/ 	.word	0x00006d90


	//   ....[122]....
        /*0650*/ 	.word	0x00006da0


	//   ....[123]....
        /*0654*/ 	.word	0x00006db0


	//   ....[124]....
        /*0658*/ 	.word	0x00006e20


	//   ....[125]....
        /*065c*/ 	.word	0x00006e30


	//   ....[126]....
        /*0660*/ 	.word	0x00006e40


	//   ....[127]....
        /*0664*/ 	.word	0x00006e50


	//   ....[128]....
        /*0668*/ 	.word	0x00006e60


	//   ....[129]....
        /*066c*/ 	.word	0x00006e70


	//   ....[130]....
        /*0670*/ 	.word	0x00006e80


	//   ....[131]....
        /*0674*/ 	.word	0x00006e90


	//   ....[132]....
        /*0678*/ 	.word	0x00006ea0


	//   ....[133]....
        /*067c*/ 	.word	0x00006eb0


	//   ....[134]....
        /*0680*/ 	.word	0x00006ec0


	//   ....[135]....
        /*0684*/ 	.word	0x00006ed0


	//   ....[136]....
        /*0688*/ 	.word	0x00006f40


	//   ....[137]....
        /*068c*/ 	.word	0x00006f50


	//   ....[138]....
        /*0690*/ 	.word	0x00006f60


	//   ....[139]....
        /*0694*/ 	.word	0x00006f70


	//   ....[140]....
        /*0698*/ 	.word	0x00006f80


	//   ....[141]....
        /*069c*/ 	.word	0x00006f90


	//   ....[142]....
        /*06a0*/ 	.word	0x00006fa0


	//   ....[143]....
        /*06a4*/ 	.word	0x00006fb0


	//   ....[144]....
        /*06a8*/ 	.word	0x00006fc0


	//   ....[145]....
        /*06ac*/ 	.word	0x00006fd0


	//   ....[146]....
        /*06b0*/ 	.word	0x00006fe0


	//   ....[147]....
        /*06b4*/ 	.word	0x00006ff0


	//   ....[148]....
        /*06b8*/ 	.word	0x00007000


	//   ....[149]....
        /*06bc*/ 	.word	0x00007010


	//   ....[150]....
        /*06c0*/ 	.word	0x000091a0


	//   ....[151]....
        /*06c4*/ 	.word	0x000091e0


	//   ....[152]....
        /*06c8*/ 	.word	0x00009200


	//   ....[153]....
        /*06cc*/ 	.word	0x00009210


	//   ....[154]....
        /*06d0*/ 	.word	0x00009220


	//   ....[155]....
        /*06d4*/ 	.word	0x00009230


	//   ....[156]....
        /*06d8*/ 	.word	0x00009240


	//   ....[157]....
        /*06dc*/ 	.word	0x00009250


	//   ....[158]....
        /*06e0*/ 	.word	0x00009270


	//   ....[159]....
        /*06e4*/ 	.word	0x00009280


	//   ....[160]....
        /*06e8*/ 	.word	0x00009290


	//   ....[161]....
        /*06ec*/ 	.word	0x000092a0


	//   ....[162]....
        /*06f0*/ 	.word	0x000092e0


	//   ....[163]....
        /*06f4*/ 	.word	0x00009310


	//   ....[164]....
        /*06f8*/ 	.word	0x00009320


	//   ....[165]....
        /*06fc*/ 	.word	0x00009330


	//   ....[166]....
        /*0700*/ 	.word	0x00009340


	//   ....[167]....
        /*0704*/ 	.word	0x00009350


	//   ....[168]....
        /*0708*/ 	.word	0x00009360


	//   ....[169]....
        /*070c*/ 	.word	0x00009370


	//   ....[170]....
        /*0710*/ 	.word	0x00009380


	//   ....[171]....
        /*0714*/ 	.word	0x00009390


	//   ....[172]....
        /*0718*/ 	.word	0x000093a0


	//   ....[173]....
        /*071c*/ 	.word	0x000093b0


	//   ....[174]....
        /*0720*/ 	.word	0x00009420


	//   ....[175]....
        /*0724*/ 	.word	0x00009430


	//   ....[176]....
        /*0728*/ 	.word	0x00009440


	//   ....[177]....
        /*072c*/ 	.word	0x00009450


	//   ....[178]....
        /*0730*/ 	.word	0x00009460


	//   ....[179]....
        /*0734*/ 	.word	0x00009470


	//   ....[180]....
        /*0738*/ 	.word	0x00009480


	//   ....[181]....
        /*073c*/ 	.word	0x00009490


	//   ....[182]....
        /*0740*/ 	.word	0x000094a0


	//   ....[183]....
        /*0744*/ 	.word	0x000094b0


	//   ....[184]....
        /*0748*/ 	.word	0x000094c0


	//   ....[185]....
        /*074c*/ 	.word	0x000094d0


	//   ....[186]....
        /*0750*/ 	.word	0x00009540


	//   ....[187]....
        /*0754*/ 	.word	0x00009550


	//   ....[188]....
        /*0758*/ 	.word	0x00009560


	//   ....[189]....
        /*075c*/ 	.word	0x00009570


	//   ....[190]....
        /*0760*/ 	.word	0x00009580


	//   ....[191]....
        /*0764*/ 	.word	0x00009590


	//   ....[192]....
        /*0768*/ 	.word	0x000095a0


	//   ....[193]....
        /*076c*/ 	.word	0x000095b0


	//   ....[194]....
        /*0770*/ 	.word	0x000095c0


	//   ....[195]....
        /*0774*/ 	.word	0x000095d0


	//   ....[196]....
        /*0778*/ 	.word	0x000095e0


	//   ....[197]....
        /*077c*/ 	.word	0x000095f0


	//   ....[198]....
        /*0780*/ 	.word	0x00009600


	//   ....[199]....
        /*0784*/ 	.word	0x00009610


	//   ....[200]....
        /*0788*/ 	.word	0x0000b7a0


	//   ....[201]....
        /*078c*/ 	.word	0x0000b7e0


	//   ....[202]....
        /*0790*/ 	.word	0x0000b800


	//   ....[203]....
        /*0794*/ 	.word	0x0000b810


	//   ....[204]....
        /*0798*/ 	.word	0x0000b820


	//   ....[205]....
        /*079c*/ 	.word	0x0000b830


	//   ....[206]....
        /*07a0*/ 	.word	0x0000b840


	//   ....[207]....
        /*07a4*/ 	.word	0x0000b850


	//   ....[208]....
        /*07a8*/ 	.word	0x0000b870


	//   ....[209]....
        /*07ac*/ 	.word	0x0000b880


	//   ....[210]....
        /*07b0*/ 	.word	0x0000b890


	//   ....[211]....
        /*07b4*/ 	.word	0x0000b8a0


	//   ....[212]....
        /*07b8*/ 	.word	0x0000b8e0


	//   ....[213]....
        /*07bc*/ 	.word	0x0000b8f0


	//   ....[214]....
        /*07c0*/ 	.word	0x0000b920


	//   ....[215]....
        /*07c4*/ 	.word	0x0000b930


	//   ....[216]....
        /*07c8*/ 	.word	0x0000b940


	//   ....[217]....
        /*07cc*/ 	.word	0x0000b950


	//   ....[218]....
        /*07d0*/ 	.word	0x0000b960


	//   ....[219]....
        /*07d4*/ 	.word	0x0000b970


	//   ....[220]....
        /*07d8*/ 	.word	0x0000b980


	//   ....[221]....
        /*07dc*/ 	.word	0x0000b990


	//   ....[222]....
        /*07e0*/ 	.word	0x0000b9a0


	//   ....[223]....
        /*07e4*/ 	.word	0x0000b9b0


	//   ....[224]....
        /*07e8*/ 	.word	0x0000ba00


	//   ....[225]....
        /*07ec*/ 	.word	0x0000ba10


	//   ....[226]....
        /*07f0*/ 	.word	0x0000ba40


	//   ....[227]....
        /*07f4*/ 	.word	0x0000ba50


	//   ....[228]....
        /*07f8*/ 	.word	0x0000ba60


	//   ....[229]....
        /*07fc*/ 	.word	0x0000ba70


	//   ....[230]....
        /*0800*/ 	.word	0x0000ba80


	//   ....[231]....
        /*0804*/ 	.word	0x0000ba90


	//   ....[232]....
        /*0808*/ 	.word	0x0000baa0


	//   ....[233]....
        /*080c*/ 	.word	0x0000bab0


	//   ....[234]....
        /*0810*/ 	.word	0x0000bac0


	//   ....[235]....
        /*0814*/ 	.word	0x0000bad0


	//   ....[236]....
        /*0818*/ 	.word	0x0000bb20


	//   ....[237]....
        /*081c*/ 	.word	0x0000bb30


	//   ....[238]....
        /*0820*/ 	.word	0x0000bb60


	//   ....[239]....
        /*0824*/ 	.word	0x0000bb70


	//   ....[240]....
        /*0828*/ 	.word	0x0000bb80


	//   ....[241]....
        /*082c*/ 	.word	0x0000bb90


	//   ....[242]....
        /*0830*/ 	.word	0x0000bba0


	//   ....[243]....
        /*0834*/ 	.word	0x0000bbb0


	//   ....[244]....
        /*0838*/ 	.word	0x0000bbc0


	//   ....[245]....
        /*083c*/ 	.word	0x0000bbd0


	//   ....[246]....
        /*0840*/ 	.word	0x0000bbe0


	//   ....[247]....
        /*0844*/ 	.word	0x0000bbf0


	//   ....[248]....
        /*0848*/ 	.word	0x0000bc00


	//   ....[249]....
        /*084c*/ 	.word	0x0000bc10


	//----- nvinfo : EIATTR_EXIT_INSTR_OFFSETS
	.align		4
.L_800:
        /*0850*/ 	.byte	0x04, 0x1c
        /*0852*/ 	.short	(.L_802 - .L_801)


	//   ....[0]....
.L_801:
        /*0854*/ 	.word	0x0000e030


	//   ....[1]....
        /*0858*/ 	.word	0x0000f230


	//   ....[2]....
        /*085c*/ 	.word	0x0000f2c0


	//----- nvinfo : EIATTR_MAX_THREADS
	.align		4
.L_802:
        /*0860*/ 	.byte	0x04, 0x05
        /*0862*/ 	.short	(.L_804 - .L_803)
.L_803:
        /*0864*/ 	.word	0x00000020
        /*0868*/ 	.word	0x00000001
        /*086c*/ 	.word	0x00000001


	//----- nvinfo : EIATTR_CRS_STACK_SIZE
	.align		4
.L_804:
        /*0870*/ 	.byte	0x04, 0x1e
        /*0872*/ 	.short	(.L_806 - .L_805)
.L_805:
        /*0874*/ 	.word	0x00000000


	//----- nvinfo : EIATTR_CBANK_PARAM_SIZE
	.align		4
.L_806:
        /*0878*/ 	.byte	0x03, 0x19
        /*087a*/ 	.short	0x0028


	//----- nvinfo : EIATTR_PARAM_CBANK
	.align		4
        /*087c*/ 	.byte	0x04, 0x0a
        /*087e*/ 	.short	(.L_808 - .L_807)
	.align		4
.L_807:
        /*0880*/ 	.word	index@(.nv.constant0._ZN17fastertransformer38beam_online_softmax_topk_stage2_kernelI6__halfLi32ELi32EEEvPKfS3_PiPT_ii)
        /*0884*/ 	.short	0x0210
        /*0886*/ 	.short	0x0028


	//----- nvinfo : EIATTR_SW_WAR
	.align		4
.L_808:
        /*0888*/ 	.byte	0x04, 0x36
        /*088a*/ 	.short	(.L_810 - .L_809)
.L_809:
        /*088c*/ 	.word	0x00000008
.L_810:


//--------------------- .nv.info._ZN17fastertransformer38beam_online_softmax_topk_stage1_kernelI6__halfLi1ELi32ELi64EEEvPKT_S4_PKbPfiiPKi --------------------------
	.section	.nv.info._ZN17fastertransformer38beam_online_softmax_topk_stage1_kernelI6__halfLi1ELi32ELi64EEEvPKT_S4_PKbPfiiPKi,"",@"SHT_CUDA_INFO"
	.sectionflags	@""
	.align	4


	//----- nvinfo : EIATTR_CUDA_API_VERSION
	.align		4
        /*0000*/ 	.byte	0x04, 0x37
        /*0002*/ 	.short	(.L_812 - .L_811)
.L_811:
        /*0004*/ 	.word	0x00000082


	//----- nvinfo : EIATTR_KPARAM_INFO
	.align		4
.L_812:
        /*0008*/ 	.byte	0x04, 0x17
        /*000a*/ 	.short	(.L_814 - .L_813)
.L_813:
        /*000c*/ 	.word	0x00000000
        /*0010*/ 	.short	0x0006
        /*0012*/ 	.short	0x0028
        /*0014*/ 	.byte	0x00, 0xf0, 0x21, 0x00


	//----- nvinfo : EIATTR_KPARAM_INFO
	.align		4
.L_814:
        /*0018*/ 	.byte	0x04, 0x17
        /*001a*/ 	.short	(.L_816 - .L_815)
.L_815:
        /*001c*/ 	.word	0x00000000
        /*0020*/ 	.short	0x0005
        /*0022*/ 	.short	0x0024
        /*0024*/ 	.byte	0x00, 0xf0, 0x11, 0x00


	//----- nvinfo : EIATTR_KPARAM_INFO
	.align		4
.L_816:
        /*0028*/ 	.byte	0x04, 0x17
        /*002a*/ 	.short	(.L_818 - .L_817)
.L_817:
        /*002c*/ 	.word	0x00000000
        /*0030*/ 	.short	0x0004
        /*0032*/ 	.short	0x0020
        /*0034*/ 	.byte	0x00, 0xf0, 0x11, 0x00


	//----- nvinfo : EIATTR_KPARAM_INFO
	.align		4
.L_818:
        /*0038*/ 	.byte	0x04, 0x17
        /*003a*/ 	.short	(.L_820 - .L_819)
.L_819:
        /*003c*/ 	.word	0x00000000
        /*0040*/ 	.short	0x0003
        /*0042*/ 	.short	0x0018
        /*0044*/ 	.byte	0x00, 0xf0, 0x21, 0x00


	//----- nvinfo : EIATTR_KPARAM_INFO
	.align		4
.L_820:
        /*0048*/ 	.byte	0x04, 0x17
        /*004a*/ 	.short	(.L_822 - .L_821)
.L_821:
        /*004c*/ 	.word	0x00000000
        /*0050*/ 	.short	0x0002
        /*0052*/ 	.short	0x0010
        /*0054*/ 	.byte	0x00, 0xf0, 0x21, 0x00


	//----- nvinfo : EIATTR_KPARAM_INFO
	.align		4
.L_822:
        /*0058*/ 	.byte	0x04, 0x17
        /*005a*/ 	.short	(.L_824 - .L_823)
.L_823:
        /*005c*/ 	.word	0x00000000
        /*0060*/ 	.short	0x0001
        /*0062*/ 	.short	0x0008
        /*0064*/ 	.byte	0x00, 0xf0, 0x21, 0x00


	//----- nvinfo : EIATTR_KPARAM_INFO
	.align		4
.L_824:
        /*0068*/ 	.byte	0x04, 0x17
        /*006a*/ 	.short	(.L_826 - .L_825)
.L_825:
        /*006c*/ 	.word	0x00000000
        /*0070*/ 	.short	0x0000
        /*0072*/ 	.short	0x0000
        /*0074*/ 	.byte	0x00, 0xf0, 0x21, 0x00


	//----- nvinfo : EIATTR_SPARSE_MMA_MASK
	.align		4
.L_826:
        /*0078*/ 	.byte	0x03, 0x50
        /*007a*/ 	.short	0x0000


	//----- nvinfo : EIATTR_MAXREG_COUNT
	.align		4
        /*007c*/ 	.byte	0x03, 0x1b
        /*007e*/ 	.short	0x00ff


	//----- nvinfo : EIATTR_NUM_BARRIERS
	.align		4
        /*0080*/ 	.byte	0x02, 0x4c
        /*0082*/ 	.byte	0x01
	.zero		1


	//----- nvinfo : EIATTR_MERCURY_ISA_VERSION
	.align		4
        /*0084*/ 	.byte	0x03, 0x5f
        /*0086*/ 	.short	0x0101


	//----- nvinfo : EIATTR_COOP_GROUP_MASK_REGIDS
	.align		4
        /*0088*/ 	.byte	0x04, 0x29
        /*008a*/ 	.short	(.L_828 - .L_827)


	//   ....[0]....
.L_827:
        /*008c*/ 	.word	0xffffffff


	//   ....[1]....
        /*0090*/ 	.word	0xffffffff


	//   ....[2]....
        /*0094*/ 	.word	0xffffffff


	//   ....[3]....
        /*0098*/ 	.word	0xffffffff


	//   ....[4]....
        /*009c*/ 	.word	0xffffffff


	//   ....[5]....
        /*00a0*/ 	.word	0xffffffff


	//   ....[6]....
        /*00a4*/ 	.word	0xffffffff


	//   ....[7]....
        /*00a8*/ 	.word	0xffffffff


	//   ....[8]....
        /*00ac*/ 	.word	0xffffffff


	//   ....[9]....
        /*00b0*/ 	.word	0xffffffff


	//   ....[10]....
        /*00b4*/ 	.word	0xffffffff


	//   ....[11]....
        /*00b8*/ 	.word	0xffffffff


	//   ....[12]....
        /*00bc*/ 	.word	0xffffffff


	//   ....[13]....
        /*00c0*/ 	.word	0xffffffff


	//   ....[14]....
        /*00c4*/ 	.word	0xffffffff


	//   ....[15]....
        /*00c8*/ 	.word	0xffffffff


	//   ....[16]....
        /*00cc*/ 	.word	0xffffffff


	//   ....[17]....
        /*00d0*/ 	.word	0xffffffff


	//   ....[18]....
        /*00d4*/ 	.word	0xffffffff


	//   ....[19]....
        /*00d8*/ 	.word	0xffffffff


	//   ....[20]....
        /*00dc*/ 	.word	0xffffffff


	//   ....[21]....
        /*00e0*/ 	.word	0xffffffff


	//   ....[22]....
        /*00e4*/ 	.word	0xffffffff


	//   ....[23]....
        /*00e8*/ 	.word	0xffffffff


	//   ....[24]....
        /*00ec*/ 	.word	0xffffffff


	//   ....[25]....
        /*00f0*/ 	.word	0xffffffff


	//   ....[26]....
        /*00f4*/ 	.word	0xffffffff


	//   ....[27]....
        /*00f8*/ 	.word	0xffffffff


	//   ....[28]....
        /*00fc*/ 	.word	0xffffffff


	//   ....[29]....
        /*0100*/ 	.word	0xffffffff


	//   ....[30]....
        /*0104*/ 	.word	0xffffffff


	//   ....[31]....
        /*0108*/ 	.word	0xffffffff


	//   ....[32]....
        /*010c*/ 	.word	0xffffffff


	//   ....[33]....
        /*0110*/ 	.word	0xffffffff


	//   ....[34]....
        /*0114*/ 	.word	0xffffffff


	//   ....[35]....
        /*0118*/ 	.word	0xffffffff


	//   ....[36]....
        /*011c*/ 	.word	0xffffffff


	//   ....[37]....
        /*0120*/ 	.word	0xffffffff


	//   ....[38]....
        /*0124*/ 	.word	0xffffffff


	//   ....[39]....
        /*0128*/ 	.word	0xffffffff


	//   ....[40]....
        /*012c*/ 	.word	0xffffffff


	//   ....[41]....
        /*0130*/ 	.word	0xffffffff


	//   ....[42]....
        /*0134*/ 	.word	0xffffffff


	//   ....[43]....
        /*0138*/ 	.word	0xffffffff


	//   ....[44]....
        /*013c*/ 	.word	0xffffffff


	//   ....[45]....
        /*0140*/ 	.word	0xffffffff


	//   ....[46]....
        /*0144*/ 	.word	0xffffffff


	//   ....[47]....
        /*0148*/ 	.word	0xffffffff


	//   ....[48]....
        /*014c*/ 	.word	0xffffffff


	//   ....[49]....
        /*0150*/ 	.word	0xffffffff


	//   ....[50]....
        /*0154*/ 	.word	0xffffffff


	//   ....[51]....
        /*0158*/ 	.word	0xffffffff


	//   ....[52]....
        /*015c*/ 	.word	0xffffffff


	//   ....[53]....
        /*0160*/ 	.word	0xffffffff


	//   ....[54]....
        /*0164*/ 	.word	0xffffffff


	//   ....[55]....
        /*0168*/ 	.word	0xffffffff


	//   ....[56]....
        /*016c*/ 	.word	0xffffffff


	//   ....[57]....
        /*0170*/ 	.word	0xffffffff


	//   ....[58]....
        /*0174*/ 	.word	0xffffffff


	//   ....[59]....
        /*0178*/ 	.word	0xffffffff


	//   ....[60]....
        /*017c*/ 	.word	0xffffffff


	//   ....[61]....
        /*0180*/ 	.word	0xffffffff


	//   ....[62]....
        /*0184*/ 	.word	0xffffffff


	//   ....[63]....
        /*0188*/ 	.word	0xffffffff


	//   ....[64]....
        /*018c*/ 	.word	0xffffffff


	//   ....[65]....
        /*0190*/ 	.word	0xffffffff


	//   ....[66]....
        /*0194*/ 	.word	0xffffffff


	//   ....[67]....
        /*0198*/ 	.word	0xffffffff


	//   ....[68]....
        /*019c*/ 	.word	0xffffffff


	//   ....[69]....
        /*01a0*/ 	.word	0xffffffff


	//   ....[70]....
        /*01a4*/ 	.word	0xffffffff


	//   ....[71]....
        /*01a8*/ 	.word	0xffffffff


	//   ....[72]....
        /*01ac*/ 	.word	0xffffffff


	//   ....[73]....
        /*01b0*/ 	.word	0xffffffff


	//   ....[74]....
        /*01b4*/ 	.word	0xffffffff


	//   ....[75]....
        /*01b8*/ 	.word	0xffffffff


	//   ....[76]....
        /*01bc*/ 	.word	0xffffffff


	//   ....[77]....
        /*01c0*/ 	.word	0xffffffff


	//   ....[78]....
        /*01c4*/ 	.word	0xffffffff


	//   ....[79]....
        /*01c8*/ 	.word	0xffffffff


	//   ....[80]....
        /*01cc*/ 	.word	0xffffffff


	//   ....[81]....
        /*01d0*/ 	.word	0xffffffff


	//   ....[82]....
        /*01d4*/ 	.word	0xffffffff


	//   ....[83]....
        /*01d8*/ 	.word	0xffffffff


	//   ....[84]....
        /*01dc*/ 	.word	0xffffffff


	//   ....[85]....
        /*01e0*/ 	.word	0xffffffff


	//   ....[86]....
        /*01e4*/ 	.word	0xffffffff


	//   ....[87]....
        /*01e8*/ 	.word	0xffffffff


	//   ....[88]....
        /*01ec*/ 	.word	0xffffffff


	//   ....[89]....
        /*01f0*/ 	.word	0xffffffff


	//   ....[90]....
        /*01f4*/ 	.word	0xffffffff


	//   ....[91]....
        /*01f8*/ 	.word	0xffffffff


	//   ....[92]....
        /*01fc*/ 	.word	0xffffffff


	//   ....[93]....
        /*0200*/ 	.word	0xffffffff


	//   ....[94]....
        /*0204*/ 	.word	0xffffffff


	//   ....[95]....
        /*0208*/ 	.word	0xffffffff


	//   ....[96]....
        /*020c*/ 	.word	0xffffffff


	//   ....[97]....
        /*0210*/ 	.word	0xffffffff


	//   ....[98]....
        /*0214*/ 	.word	0xffffffff


	//   ....[99]....
        /*0218*/ 	.word	0xffffffff


	//   ....[100]....
        /*021c*/ 	.word	0xffffffff


	//   ....[101]....
        /*0220*/ 	.word	0xffffffff


	//   ....[102]....
        /*0224*/ 	.word	0xffffffff


	//   ....[103]....
        /*0228*/ 	.word	0xffffffff


	//   ....[104]....
        /*022c*/ 	.word	0xffffffff


	//   ....[105]....
        /*0230*/ 	.word	0xffffffff


	//   ....[106]....
        /*0234*/ 	.word	0xffffffff


	//   ....[107]....
        /*0238*/ 	.word	0xffffffff


	//   ....[108]....
        /*023c*/ 	.word	0xffffffff


	//   ....[109]....
        /*0240*/ 	.word	0xffffffff


	//   ....[110]....
        /*0244*/ 	.word	0xffffffff


	//   ....[111]....
        /*0248*/ 	.word	0xffffffff


	//   ....[112]....
        /*024c*/ 	.word	0xffffffff


	//   ....[113]....
        /*0250*/ 	.word	0xffffffff


	//   ....[114]....
        /*0254*/ 	.word	0xffffffff


	//   ....[115]....
        /*0258*/ 	.word	0xffffffff


	//   ....[116]....
        /*025c*/ 	.word	0xffffffff


	//   ....[117]....
        /*0260*/ 	.word	0xffffffff


	//   ....[118]....
        /*0264*/ 	.word	0xffffffff


	//   ....[119]....
        /*0268*/ 	.word	0xffffffff


	//   ....[120]....
        /*026c*/ 	.word	0xffffffff


	//   ....[121]....
        /*0270*/ 	.word	0xffffffff


	//   ....[122]....
        /*0274*/ 	.word	0xffffffff


	//   ....[123]....
        /*0278*/ 	.word	0xffffffff


	//   ....[124]....
        /*027c*/ 	.word	0xffffffff


	//   ....[125]....
        /*0280*/ 	.word	0xffffffff


	//   ....[126]....
        /*0284*/ 	.word	0xffffffff


	//   ....[127]....
        /*0288*/ 	.word	0xffffffff


	//   ....[128]....
        /*028c*/ 	.word	0xffffffff


	//   ....[129]....
        /*0290*/ 	.word	0xffffffff


	//   ....[130]....
        /*0294*/ 	.word	0xffffffff


	//   ....[131]....
        /*0298*/ 	.word	0xffffffff


	//   ....[132]....
        /*029c*/ 	.word	0xffffffff


	//   ....[133]....
        /*02a0*/ 	.word	0xffffffff


	//   ....[134]....
        /*02a4*/ 	.word	0xffffffff


	//   ....[135]....
        /*02a8*/ 	.word	0xffffffff


	//   ....[136]....
        /*02ac*/ 	.word	0xffffffff


	//   ....[137]....
        /*02b0*/ 	.word	0xffffffff


	//   ....[138]....
        /*02b4*/ 	.word	0xffffffff


	//   ....[139]....
        /*02b8*/ 	.word	0xffffffff


	//   ....[140]....
        /*02bc*/ 	.word	0xffffffff


	//   ....[141]....
        /*02c0*/ 	.word	0xffffffff


	//   ....[142]....
        /*02c4*/ 	.word	0xffffffff


	//   ....[143]....
        /*02c8*/ 	.word	0xffffffff


	//   ....[144]....
        /*02cc*/ 	.word	0xffffffff


	//   ....[145]....
        /*02d0*/ 	.word	0xffffffff


	//   ....[146]....
        /*02d4*/ 	.word	0xffffffff


	//   ....[147]....
        /*02d8*/ 	.word	0xffffffff


	//   ....[148]....
        /*02dc*/ 	.word	0xffffffff


	//   ....[149]....
        /*02e0*/ 	.word	0xffffffff


	//   ....[150]....
        /*02e4*/ 	.word	0xffffffff


	//   ....[151]....
        /*02e8*/ 	.word	0xffffffff


	//   ....[152]....
        /*02ec*/ 	.word	0xffffffff


	//   ....[153]....
        /*02f0*/ 	.word	0xffffffff


	//   ....[154]....
        /*02f4*/ 	.word	0xffffffff


	//   ....[155]....
        /*02f8*/ 	.word	0xffffffff


	//   ....[156]....
        /*02fc*/ 	.word	0xffffffff


	//   ....[157]....
        /*0300*/ 	.word	0xffffffff


	//   ....[158]....
        /*0304*/ 	.word	0xffffffff


	//   ....[159]....
        /*0308*/ 	.word	0xffffffff


	//   ....[160]....
        /*030c*/ 	.word	0xffffffff


	//   ....[161]....
        /*0310*/ 	.word	0xffffffff


	//   ....[162]....
        /*0314*/ 	.word	0xffffffff


	//   ....[163]....
        /*0318*/ 	.word	0xffffffff


	//   ....[164]....
        /*031c*/ 	.word	0xffffffff


	//   ....[165]....
        /*0320*/ 	.word	0xffffffff


	//   ....[166]....
        /*0324*/ 	.word	0xffffffff


	//   ....[167]....
        /*0328*/ 	.word	0xffffffff


	//   ....[168]....
        /*032c*/ 	.word	0xffffffff


	//   ....[169]....
        /*0330*/ 	.word	0xffffffff


	//   ....[170]....
        /*0334*/ 	.word	0xffffffff


	//   ....[171]....
        /*0338*/ 	.word	0xffffffff


	//   ....[172]....
        /*033c*/ 	.word	0xffffffff


	//   ....[173]....
        /*0340*/ 	.word	0xffffffff


	//   ....[174]....
        /*0344*/ 	.word	0xffffffff


	//   ....[175]....
        /*0348*/ 	.word	0xffffffff


	//   ....[176]....
        /*034c*/ 	.word	0xffffffff


	//   ....[177]....
        /*0350*/ 	.word	0xffffffff


	//   ....[178]....
        /*0354*/ 	.word	0xffffffff


	//   ....[179]....
        /*0358*/ 	.word	0xffffffff


	//   ....[180]....
        /*035c*/ 	.word	0xffffffff


	//   ....[181]....
        /*0360*/ 	.word	0xffffffff


	//   ....[182]....
        /*0364*/ 	.word	0xffffffff


	//   ....[183]....
        /*0368*/ 	.word	0xffffffff


	//   ....[184]....
        /*036c*/ 	.word	0xffffffff


	//   ....[185]....
        /*0370*/ 	.word	0xffffffff


	//   ....[186]....
        /*0374*/ 	.word	0xffffffff


	//   ....[187]....
        /*0378*/ 	.word	0xffffffff


	//   ....[188]....
        /*037c*/ 	.word	0xffffffff


	//   ....[189]....
        /*0380*/ 	.word	0xffffffff


	//   ....[190]....
        /*0384*/ 	.word	0xffffffff


	//   ....[191]....
        /*0388*/ 	.word	0xffffffff


	//   ....[192]....
        /*038c*/ 	.word	0xffffffff


	//   ....[193]....
        /*0390*/ 	.word	0xffffffff


	//   ....[194]....
        /*0394*/ 	.word	0xffffffff


	//   ....[195]....
        /*0398*/ 	.word	0xffffffff


	//   ....[196]....
        /*039c*/ 	.word	0xffffffff


	//   ....[197]....
        /*03a0*/ 	.word	0xffffffff


	//   ....[198]....
        /*03a4*/ 	.word	0xffffffff


	//   ....[199]....
        /*03a8*/ 	.word	0xffffffff


	//   ....[200]....
        /*03ac*/ 	.word	0xffffffff


	//   ....[201]....
        /*03b0*/ 	.word	0xffffffff


	//   ....[202]....
        /*03b4*/ 	.word	0xffffffff


	//   ....[203]....
        /*03b8*/ 	.word	0xffffffff


	//   ....[204]....
        /*03bc*/ 	.word	0xffffffff


	//   ....[205]....
        /*03c0*/ 	.word	0xffffffff


	//   ....[206]....
        /*03c4*/ 	.word	0xffffffff


	//   ....[207]....
        /*03c8*/ 	.word	0xffffffff


	//   ....[208]....
        /*03cc*/ 	.word	0xffffffff


	//   ....[209]....
        /*03d0*/ 	.word	0xffffffff


	//   ....[210]....
        /*03d4*/ 	.word	0xffffffff


	//   ....[211]....
        /*03d8*/ 	.word	0xffffffff


	//   ....[212]....
        /*03dc*/ 	.word	0xffffffff


	//   ....[213]....
        /*03e0*/ 	.word	0xffffffff


	//   ....[214]....
        /*03e4*/ 	.word	0xffffffff


	//   ....[215]....
        /*03e8*/ 	.word	0xffffffff


	//   ....[216]....
        /*03ec*/ 	.word	0xffffffff


	//   ....[217]....
        /*03f0*/ 	.word	0xffffffff


	//   ....[218]....
        /*03f4*/ 	.word	0xffffffff


	//   ....[219]....
        /*03f8*/ 	.word	0xffffffff


	//   ....[220]....
        /*03fc*/ 	.word	0xffffffff


	//   ....[221]....
        /*0400*/ 	.word	0xffffffff


	//   ....[222]....
        /*0404*/ 	.word	0xffffffff


	//   ....[223]....
        /*0408*/ 	.word	0xffffffff


	//   ....[224]....
        /*040c*/ 	.word	0xffffffff


	//   ....[225]....
        /*0410*/ 	.word	0xffffffff


	//   ....[226]....
        /*0414*/ 	.word	0xffffffff


	//   ....[227]....
        /*0418*/ 	.word	0xffffffff


	//   ....[228]....
        /*041c*/ 	.word	0xffffffff


	//   ....[229]....
        /*0420*/ 	.word	0xffffffff


	//   ....[230]....
        /*0424*/ 	.word	0xffffffff


	//   ....[231]....
        /*0428*/ 	.word	0xffffffff


	//   ....[232]....
        /*042c*/ 	.word	0xffffffff


	//   ....[233]....
        /*0430*/ 	.word	0xffffffff


	//   ....[234]....
        /*0434*/ 	.word	0xffffffff


	//   ....[235]....
        /*0438*/ 	.word	0xffffffff


	//   ....[236]....
        /*043c*/ 	.word	0xffffffff


	//   ....[237]....
        /*0440*/ 	.word	0xffffffff


	//   ....[238]....
        /*0444*/ 	.word	0xffffffff


	//   ....[239]....
        /*0448*/ 	.word	0xffffffff


	//   ....[240]....
        /*044c*/ 	.word	0xffffffff


	//   ....[241]....
        /*0450*/ 	.word	0xffffffff


	//   ....[242]....
        /*0454*/ 	.word	0xffffffff


	//   ....[243]....
        /*0458*/ 	.word	0xffffffff


	//   ....[244]....
        /*045c*/ 	.word	0xffffffff


	//   ....[245]....
        /*0460*/ 	.word	0xffffffff


	//   ....[246]....
        /*0464*/ 	.word	0xffffffff


	//   ....[247]....
        /*0468*/ 	.word	0xffffffff


	//   ....[248]....
        /*046c*/ 	.word	0xffffffff


	//   ....[249]....
        /*0470*/ 	.word	0xffffffff


	//----- nvinfo : EIATTR_COOP_GROUP_INSTR_OFFSETS
	.align		4
.L_828:
        /*0474*/ 	.byte	0x04, 0x28
        /*0476*/ 	.short	(.L_830 - .L_829)


	//   ....[0]....
.L_829:
        /*0478*/ 	.word	0x00007280


	//   ....[1]....
        /*047c*/ 	.word	0x000072a0


	//   ....[2]....
        /*0480*/ 	.word	0x000072b0


	//   ....[3]....
        /*0484*/ 	.word	0x000072c0


	//   ....[4]....
        /*0488*/ 	.word	0x000072e0


	//   ....[5]....
        /*048c*/ 	.word	0x000072f0


	//   ....[6]....
        /*0490*/ 	.word	0x00007310


	//   ....[7]....
        /*0494*/ 	.word	0x00007330


	//   ....[8]....
        /*0498*/ 	.word	0x00007340


	//   ....[9]....
        /*049c*/ 	.word	0x00007350


	//   ....[10]....
        /*04a0*/ 	.word	0x00007370


	//   ....[11]....
        /*04a4*/ 	.word	0x00007380


	//   ....[12]....
        /*04a8*/ 	.word	0x00007390


	//   ....[13]....
        /*04ac*/ 	.word	0x000073a0


	//   ....[14]....
        /*04b0*/ 	.word	0x000073b0


	//   ....[15]....
        /*04b4*/ 	.word	0x000073c0


	//   ....[16]....
        /*04b8*/ 	.word	0x000073d0


	//   ....[17]....
        /*04bc*/ 	.word	0x000073e0


	//   ....[18]....
        /*04c0*/ 	.word	0x000073f0


	//   ....[19]....
        /*04c4*/ 	.word	0x00007400


	//   ....[20]....
        /*04c8*/ 	.word	0x00007410


	//   ....[21]....
        /*04cc*/ 	.word	0x00007420


	//   ....[22]....
        /*04d0*/ 	.word	0x00007430


	//   ....[23]....
        /*04d4*/ 	.word	0x00007440


	//   ....[24]....
        /*04d8*/ 	.word	0x00007450


	//   ....[25]....
        /*04dc*/ 	.word	0x00007460


	//   ....[26]....
        /*04e0*/ 	.word	0x00007470


	//   ....[27]....
        /*04e4*/ 	.word	0x00007480


	//   ....[28]....
        /*04e8*/ 	.word	0x00007490


	//   ....[29]....
        /*04ec*/ 	.word	0x000074a0


	//   ....[30]....
        /*04f0*/ 	.word	0x000074b0


	//   ....[31]....
        /*04f4*/ 	.word	0x000074c0


	//   ....[32]....
        /*04f8*/ 	.word	0x000074d0


	//   ....[33]....
        /*04fc*/ 	.word	0x000074e0


	//   ....[34]....
        /*0500*/ 	.word	0x000074f0


	//   ....[35]....
        /*0504*/ 	.word	0x00007500


	//   ....[36]....
        /*0508*/ 	.word	0x00007510


	//   ....[37]....
        /*050c*/ 	.word	0x00007520


	//   ....[38]....
        /*0510*/ 	.word	0x00007530


	//   ....[39]....
        /*0514*/ 	.word	0x00007540


	//   ....[40]....
        /*0518*/ 	.word	0x00007550


	//   ....[41]....
        /*051c*/ 	.word	0x00007560


	//   ....[42]....
        /*0520*/ 	.word	0x00007570


	//   ....[43]....
        /*0524*/ 	.word	0x00007580


	//   ....[44]....
        /*0528*/ 	.word	0x00007590


	//   ....[45]....
        /*052c*/ 	.word	0x000075a0


	//   ....[46]....
        /*0530*/ 	.word	0x000075b0


	//   ....[47]....
        /*0534*/ 	.word	0x000075c0


	//   ....[48]....
        /*0538*/ 	.word	0x000075d0


	//   ....[49]....
        /*053c*/ 	.word	0x000075e0


	//   ....[50]....
        /*0540*/ 	.word	0x00009860


	//   ....[51]....
        /*0544*/ 	.word	0x00009890


	//   ....[52]....
        /*0548*/ 	.word	0x000098a0


	//   ....[53]....
        /*054c*/ 	.word	0x000098b0


	//   ....[54]....
        /*0550*/ 	.word	0x000098c0


	//   ....[55]....
        /*0554*/ 	.word	0x000098d0


	//   ....[56]....
        /*0558*/ 	.word	0x000098e0


	//   ....[57]....
        /*055c*/ 	.word	0x00009900


	//   ....[58]....
        /*0560*/ 	.word	0x00009910


	//   ....[59]....
        /*0564*/ 	.word	0x00009920


	//   ....[60]....
        /*0568*/ 	.word	0x00009930


	//   ....[61]....
        /*056c*/ 	.word	0x00009940


	//   ....[62]....
        /*0570*/ 	.word	0x00009950


	//   ....[63]....
        /*0574*/ 	.word	0x00009960


	//   ....[64]....
        /*0578*/ 	.word	0x00009970


	//   ....[65]....
        /*057c*/ 	.word	0x00009980


	//   ....[66]....
        /*0580*/ 	.word	0x00009990


	//   ....[67]....
        /*0584*/ 	.word	0x000099a0


	//   ....[68]....
        /*0588*/ 	.word	0x000099b0


	//   ....[69]....
        /*058c*/ 	.word	0x000099c0


	//   ....[70]....
        /*0590*/ 	.word	0x000099d0


	//   ....[71]....
        /*0594*/ 	.word	0x000099e0


	//   ....[72]....
        /*0598*/ 	.word	0x000099f0


	//   ....[73]....
        /*059c*/ 	.word	0x00009a00


	//   ....[74]....
        /*05a0*/ 	.word	0x00009a10


	//   ....[75]....
        /*05a4*/ 	.word	0x00009a20


	//   ....[76]....
        /*05a8*/ 	.word	0x00009a30


	//   ....[77]....
        /*05ac*/ 	.word	0x00009a40


	//   ....[78]....
        /*05b0*/ 	.word	0x00009a50


	//   ....[79]....
        /*05b4*/ 	.word	0x00009a60


	//   ....[80]....
        /*05b8*/ 	.word	0x00009a70


	//   ....[81]....
        /*05bc*/ 	.word	0x00009a80


	//   ....[82]....
        /*05c0*/ 	.word	0x00009a90


	//   ....[83]....
        /*05c4*/ 	.word	0x00009aa0


	//   ....[84]....
        /*05c8*/ 	.word	0x00009ab0


	//   ....[85]....
        /*05cc*/ 	.word	0x00009ac0


	//   ....[86]....
        /*05d0*/ 	.word	0x00009ad0


	//   ....[87]....
        /*05d4*/ 	.word	0x00009ae0


	//   ....[88]....
        /*05d8*/ 	.word	0x00009af0


	//   ....[89]....
        /*05dc*/ 	.word	0x00009b00


	//   ....[90]....
        /*05e0*/ 	.word	0x00009b10


	//   ....[91]....
        /*05e4*/ 	.word	0x00009b20


	//   ....[92]....
        /*05e8*/ 	.word	0x00009b30


	//   ....[93]....
        /*05ec*/ 	.word	0x00009b40


	//   ....[94]....
        /*05f0*/ 	.word	0x00009b50


	//   ....[95]....
        /*05f4*/ 	.word	0x00009b60


	//   ....[96]....
        /*05f8*/ 	.word	0x00009b70


	//   ....[97]....
        /*05fc*/ 	.word	0x00009b80


	//   ....[98]....
        /*0600*/ 	.word	0x00009b90


	//   ....[99]....
        /*0604*/ 	.word	0x00009ba0


	//   ....[100]....
        /*0608*/ 	.word	0x0000be30


	//   ....[101]....
        /*060c*/ 	.word	0x0000be60


	//   ....[102]....
        /*0610*/ 	.word	0x0000be70


	//   ....[103]....
        /*0614*/ 	.word	0x0000be80


	//   ....[104]....
        /*0618*/ 	.word	0x0000be90


	//   ....[105]....
        /*061c*/ 	.word	0x0000bea0


	//   ....[106]....
        /*0620*/ 	.word	0x0000beb0


	//   ....[107]....
        /*0624*/ 	.word	0x0000bed0


	//   ....[108]....
        /*0628*/ 	.word	0x0000bee0


	//   ....[109]....
        /*062c*/ 	.word	0x0000bef0


	//   ....[110]....
        /*0630*/ 	.word	0x0000bf00


	//   ....[111]....
        /*0634*/ 	.word	0x0000bf10


	//   ....[112]....
        /*0638*/ 	.word	0x0000bf20


	//   ....[113]....
        /*063c*/ 	.word	0x0000bf30


	//   ....[114]....
        /*0640*/ 	.word	0x0000bf40


	//   ....[115]....
        /*0644*/ 	.word	0x0000bf50


	//   ....[116]....
        /*0648*/ 	.word	0x0000bf60


	//   ....[117]....
        /*064c*/ 	.word	0x0000bf70


	//   ....[118]....
        /*0650*/ 	.word	0x0000bf80


	//   ....[119]....
        /*0654*/ 	.word	0x0000bf90


	//   ....[120]....
        /*0658*/ 	.word	0x0000bfa0


	//   ....[121]....
        /*065c*/ 	.word	0x0000bfb0


	//   ....[122]....
        /*0660*/ 	.word	0x0000bfc0


	//   ....[123]....
        /*0664*/ 	.word	0x0000bfd0


	//   ....[124]....
        /*0668*/ 	.word	0x0000bfe0


	//   ....[125]....
        /*066c*/ 	.word	0x0000bff0


	//   ....[126]....
        /*0670*/ 	.word	0x0000c000


	//   ....[127]....
        /*0674*/ 	.word	0x0000c010


	//   ....[128]....
        /*0678*/ 	.word	0x0000c020


	//   ....[129]....
        /*067c*/ 	.word	0x0000c030


	//   ....[130]....
        /*0680*/ 	.word	0x0000c040


	//   ....[131]....
        /*0684*/ 	.word	0x0000c050


	//   ....[132]....
        /*0688*/ 	.word	0x0000c060


	//   ....[133]....
        /*068c*/ 	.word	0x0000c070


	//   ....[134]....
        /*0690*/ 	.word	0x0000c080


	//   ....[135]....
        /*0694*/ 	.word	0x0000c090


	//   ....[136]....
        /*0698*/ 	.word	0x0000c0a0


	//   ....[137]....
        /*069c*/ 	.word	0x0000c0b0


	//   ....[138]....
        /*06a0*/ 	.word	0x0000c0c0


	//   ....[139]....
        /*06a4*/ 	.word	0x0000c0d0


	//   ....[140]....
        /*06a8*/ 	.word	0x0000c0e0


	//   ....[141]....
        /*06ac*/ 	.word	0x0000c0f0


	//   ....[142]....
        /*06b0*/ 	.word	0x0000c100


	//   ....[143]....
        /*06b4*/ 	.word	0x0000c110


	//   ....[144]....
        /*06b8*/ 	.word	0x0000c120


	//   ....[145]....
        /*06bc*/ 	.word	0x0000c130


	//   ....[146]....
        /*06c0*/ 	.word	0x0000c140


	//   ....[147]....
        /*06c4*/ 	.word	0x0000c150


	//   ....[148]....
        /*06c8*/ 	.word	0x0000c160


	//   ....[149]....
        /*06cc*/ 	.word	0x0000c170


	//   ....[150]....
        /*06d0*/ 	.word	0x0000e400


	//   ....[151]....
        /*06d4*/ 	.word	0x0000e430


	//   ....[152]....
        /*06d8*/ 	.word	0x0000e440


	//   ....[153]....
        /*06dc*/ 	.word	0x0000e450


	//   ....[154]....
        /*06e0*/ 	.word	0x0000e460


	//   ....[155]....
        /*06e4*/ 	.word	0x0000e470


	//   ....[156]....
        /*06e8*/ 	.word	0x0000e480


	//   ....[157]....
        /*06ec*/ 	.word	0x0000e4a0


	//   ....[158]....
        /*06f0*/ 	.word	0x0000e4b0


	//   ....[159]....
        /*06f4*/ 	.word	0x0000e4c0


	//   ....[160]....
        /*06f8*/ 	.word	0x0000e4d0


	//   ....[161]....
        /*06fc*/ 	.word	0x0000e4e0


	//   ....[162]....
        /*0700*/ 	.word	0x0000e4f0


	//   ....[163]....
        /*0704*/ 	.word	0x0000e500


	//   ....[164]....
        /*0708*/ 	.word	0x0000e510


	//   ....[165]....
        /*070c*/ 	.word	0x0000e520


	//   ....[166]....
        /*0710*/ 	.word	0x0000e530


	//   ....[167]....
        /*0714*/ 	.word	0x0000e540


	//   ....[168]....
        /*0718*/ 	.word	0x0000e550


	//   ....[169]....
        /*071c*/ 	.word	0x0000e560


	//   ....[170]....
        /*0720*/ 	.word	0x0000e570


	//   ....[171]....
        /*0724*/ 	.word	0x0000e580


	//   ....[172]....
        /*0728*/ 	.word	0x0000e590


	//   ....[173]....
        /*072c*/ 	.word	0x0000e5a0


	//   ....[174]....
        /*0730*/ 	.word	0x0000e5b0


	//   ....[175]....
        /*0734*/ 	.word	0x0000e5c0


	//   ....[176]....
        /*0738*/ 	.word	0x0000e5d0


	//   ....[177]....
        /*073c*/ 	.word	0x0000e5e0


	//   ....[178]....
        /*0740*/ 	.word	0x0000e5f0


	//   ....[179]....
        /*0744*/ 	.word	0x0000e600


	//   ....[180]....
        /*0748*/ 	.word	0x0000e610


	//   ....[181]....
        /*074c*/ 	.word	0x0000e620


	//   ....[182]....
        /*0750*/ 	.word	0x0000e630


	//   ....[183]....
        /*0754*/ 	.word	0x0000e640


	//   ....[184]....
        /*0758*/ 	.word	0x0000e650


	//   ....[185]....
        /*075c*/ 	.word	0x0000e660


	//   ....[186]....
        /*0760*/ 	.word	0x0000e670


	//   ....[187]....
        /*0764*/ 	.word	0x0000e680


	//   ....[188]....
        /*0768*/ 	.word	0x0000e690


	//   ....[189]....
        /*076c*/ 	.word	0x0000e6a0


	//   ....[190]....
        /*0770*/ 	.word	0x0000e6b0


	//   ....[191]....
        /*0774*/ 	.word	0x0000e6c0


	//   ....[192]....
        /*0778*/ 	.word	0x0000e6d0


	//   ....[193]....
        /*077c*/ 	.word	0x0000e6e0


	//   ....[194]....
        /*0780*/ 	.word	0x0000e6f0


	//   ....[195]....
        /*0784*/ 	.word	0x0000e700


	//   ....[196]....
        /*0788*/ 	.word	0x0000e710


	//   ....[197]....
        /*078c*/ 	.word	0x0000e720


	//   ....[198]....
        /*0790*/ 	.word	0x0000e730


	//   ....[199]....
        /*0794*/ 	.word	0x0000e740


	//   ....[200]....
        /*0798*/ 	.word	0x000109d0


	//   ....[201]....
        /*079c*/ 	.word	0x00010a00


	//   ....[202]....
        /*07a0*/ 	.word	0x00010a10


	//   ....[203]....
        /*07a4*/ 	.word	0x00010a20


	//   ....[204]....
        /*07a8*/ 	.word	0x00010a30


	//   ....[205]....
        /*07ac*/ 	.word	0x00010a40


	//   ....[206]....
        /*07b0*/ 	.word	0x00010a50


	//   ....[207]....
        /*07b4*/ 	.word	0x00010a70


	//   ....[208]....
        /*07b8*/ 	.word	0x00010a90


	//   ....[209]....
        /*07bc*/ 	.word	0x00010aa0


	//   ....[210]....
        /*07c0*/ 	.word	0x00010ab0


	//   ....[211]....
        /*07c4*/ 	.word	0x00010ac0


	//   ....[212]....
        /*07c8*/ 	.word	0x00010ad0


	//   ....[213]....
        /*07cc*/ 	.word	0x00010ae0


	//   ....[214]....
        /*07d0*/ 	.word	0x00010af0


	//   ....[215]....
        /*07d4*/ 	.word	0x00010b00


	//   ....[216]....
        /*07d8*/ 	.word	0x00010b10


	//   ....[217]....
        /*07dc*/ 	.word	0x00010b20


	//   ....[218]....
        /*07e0*/ 	.word	0x00010b30


	//   ....[219]....
        /*07e4*/ 	.word	0x00010b40


	//   ....[220]....
        /*07e8*/ 	.word	0x00010b50


	//   ....[221]....
        /*07ec*/ 	.word	0x00010b60


	//   ....[222]....
        /*07f0*/ 	.word	0x00010b70


	//   ....[223]....
        /*07f4*/ 	.word	0x00010b80


	//   ....[224]....
        /*07f8*/ 	.word	0x00010b90


	//   ....[225]....
        /*07fc*/ 	.word	0x00010ba0


	//   ....[226]....
        /*0800*/ 	.word	0x00010bb0


	//   ....[227]....
        /*0804*/ 	.word	0x00010bc0


	//   ....[228]....
        /*0808*/ 	.word	0x00010bd0


	//   ....[229]....
        /*080c*/ 	.word	0x00010be0


	//   ....[230]....
        /*0810*/ 	.word	0x00010bf0


	//   ....[231]....
        /*0814*/ 	.word	0x00010c00


	//   ....[232]....
        /*0818*/ 	.word	0x00010c10


	//   ....[233]....
        /*081c*/ 	.word	0x00010c20


	//   ....[234]....
        /*0820*/ 	.word	0x00010c30


	//   ....[235]....
        /*0824*/ 	.word	0x00010c40


	//   ....[236]....
        /*0828*/ 	.word	0x00010c50


	//   ....[237]....
        /*082c*/ 	.word	0x00010c60


	//   ....[238]....
        /*0830*/ 	.word	0x00010c70


	//   ....[239]....
        /*0834*/ 	.word	0x00010c80


	//   ....[240]....
        /*0838*/ 	.word	0x00010c90


	//   ....[241]....
        /*083c*/ 	.word	0x00010ca0


	//   ....[242]....
        /*0840*/ 	.word	0x00010cb0


	//   ....[243]....
        /*0844*/ 	.word	0x00010cc0


	//   ....[244]....
        /*0848*/ 	.word	0x00010cd0


	//   ....[245]....
        /*084c*/ 	.word	0x00010ce0


	//   ....[246]....
        /*0850*/ 	.word	0x00010cf0


	//   ....[247]....
        /*0854*/ 	.word	0x00010d00


	//   ....[248]....
        /*0858*/ 	.word	0x00010d10


	//   ....[249]....
        /*085c*/ 	.word	0x00010d20


	//----- nvinfo : EIATTR_EXIT_INSTR_OFFSETS
	.align		4
.L_830:
        /*0860*/ 	.byte	0x04, 0x1c
        /*0862*/ 	.short	(.L_832 - .L_831)


	//   ....[0]....
.L_831:
        /*0864*/ 	.word	0x00015ed0


	//   ....[1]....
        /*0868*/ 	.word	0x000160b0


	//   ....[2]....
        /*086c*/ 	.word	0x000168b0


	//   ....[3]....
        /*0870*/ 	.word	0x000169b0


	//----- nvinfo : EIATTR_MAX_THREADS
	.align		4
.L_832:
        /*0874*/ 	.byte	0x04, 0x05
        /*0876*/ 	.short	(.L_834 - .L_833)
.L_833:
        /*0878*/ 	.word	0x00000040
        /*087c*/ 	.word	0x00000001
        /*0880*/ 	.word	0x00000001


	//----- nvinfo : EIATTR_CRS_STACK_SIZE
	.align		4
.L_834:
        /*0884*/ 	.byte	0x04, 0x1e
        /*0886*/ 	.short	(.L_836 - .L_835)
.L_835:
        /*0888*/ 	.word	0x00000000


	//----- nvinfo : EIATTR_CBANK_PARAM_SIZE
	.align		4
.L_836:
        /*088c*/ 	.byte	0x03, 0x19
        /*088e*/ 	.short	0x0030


	//----- nvinfo : EIATTR_PARAM_CBANK
	.align		4
        /*0890*/ 	.byte	0x04, 0x0a
        /*0892*/ 	.short	(.L_838 - .L_837)
	.align		4
.L_837:
        /*0894*/ 	.word	index@(.nv.constant0._ZN17fastertransformer38beam_online_softmax_topk_stage1_kernelI6__halfLi1ELi32ELi64EEEvPKT_S4_PKbPfiiPKi)
        /*0898*/ 	.short	0x0210
        /*089a*/ 	.short	0x0030


	//----- nvinfo : EIATTR_SW_WAR
	.align		4
.L_838:
        /*089c*/ 	.byte	0x04, 0x36
        /*089e*/ 	.short	(.L_840 - .L_839)
.L_839:
        /*08a0*/ 	.word	0x00000008
.L_840:


//--------------------- .nv.info._ZN17fastertransformer17batch_topk_kernelI6__halfLi16ELi32EEEvPKiPKT_PiPfS8_PKbS3_NS_14BeamHypothesesEiiifS4_ --------------------------
	.section	.nv.info._ZN17fastertransformer17batch_topk_kernelI6__halfLi16ELi32EEEvPKiPKT_PiPfS8_PKbS3_NS_14BeamHypothesesEiiifS4_,"",@"SHT_CUDA_INFO"
	.sectionflags	@""
	.align	4


	//----- nvinfo : EIATTR_CUDA_API_VERSION
	.align		4
        /*0000*/ 	.byte	0x04, 0x37
        /*0002*/ 	.short	(.L_842 - .L_841)
.L_841:
        /*0004*/ 	.word	0x00000082


	//----- nvinfo : EIATTR_KPARAM_INFO
	.align		4
.L_842:
        /*0008*/ 	.byte	0x04, 0x17
        /*000a*/ 	.short	(.L_844 - .L_843)
.L_843:
        /*000c*/ 	.word	0x00000000
        /*0010*/ 	.short	0x000c
        /*0012*/ 	.short	0x00d0
        /*0014*/ 	.byte	0x00, 0xf0, 0x09, 0x00


	//----- nvinfo : EIATTR_KPARAM_INFO
	.align		4
.L_844:
        /*0018*/ 	.byte	0x04, 0x17
        /*001a*/ 	.short	(.L_846 - .L_845)
.L_845:
        /*001c*/ 	.word	0x00000000
        /*0020*/ 	.short	0x000b
        /*0022*/ 	.short	0x00cc
        /*0024*/ 	.byte	0x00, 0xf0, 0x11, 0x00


	//----- nvinfo : EIATTR_KPARAM_INFO
	.align		4
.L_846:
        /*0028*/ 	.byte	0x04, 0x17
        /*002a*/ 	.short	(.L_848 - .L_847)
.L_847:
        /*002c*/ 	.word	0x00000000
        /*0030*/ 	.short	0x000a
        /*0032*/ 	.short	0x00c8
        /*0034*/ 	.byte	0x00, 0xf0, 0x11, 0x00


	//----- nvinfo : EIATTR_KPARAM_INFO
	.align		4
.L_848:
        /*0038*/ 	.byte	0x04, 0x17
        /*003a*/ 	.short	(.L_850 - .L_849)
.L_849:
        /*003c*/ 	.word	0x00000000
        /*0040*/ 	.short	0x0009
        /*0042*/ 	.short	0x00c4
        /*0044*/ 	.byte	0x00, 0xf0, 0x11, 0x00


	//----- nvinfo : EIATTR_KPARAM_INFO
	.align		4
.L_850:
        /*0048*/ 	.byte	0x04, 0x17
        /*004a*/ 	.short	(.L_852 - .L_851)
.L_851:
        /*004c*/ 	.word	0x00000000
        /*0050*/ 	.short	0x0008
        /*0052*/ 	.short	0x00c0
        /*0054*/ 	.byte	0x00, 0xf0, 0x11, 0x00


	//----- nvinfo : EIATTR_KPARAM_INFO
	.align		4
.L_852:
        /*0058*/ 	.byte	0x04, 0x17
        /*005a*/ 	.short	(.L_854 - .L_853)
.L_853:
        /*005c*/ 	.word	0x00000000
        /*0060*/ 	.short	0x0007
        /*0062*/ 	.short	0x0038
        /*0064*/ 	.byte	0x00, 0xf0, 0x21, 0x02


	//----- nvinfo : EIATTR_KPARAM_INFO
	.align		4
.L_854:
        /*0068*/ 	.byte	0x04, 0x17
        /*006a*/ 	.short	(.L_856 - .L_855)
.L_855:
        /*006c*/ 	.word	0x00000000
        /*0070*/ 	.short	0x0006
        /*0072*/ 	.short	0x0030
        /*0074*/ 	.byte	0x00, 0xf0, 0x21, 0x00


	//----- nvinfo : EIATTR_KPARAM_INFO
	.align		4
.L_856:
        /*0078*/ 	.byte	0x04, 0x17
        /*007a*/ 	.short	(.L_858 - .L_857)
.L_857:
        /*007c*/ 	.word	0x00000000
        /*0080*/ 	.short	0x0005
        /*0082*/ 	.short	0x0028
        /*0084*/ 	.byte	0x00, 0xf0, 0x21, 0x00


	//----- nvinfo : EIATTR_KPARAM_INFO
	.align		4
.L_858:
        /*0088*/ 	.byte	0x04, 0x17
        /*008a*/ 	.short	(.L_860 - .L_859)
.L_859:
        /*008c*/ 	.word	0x00000000
        /*0090*/ 	.short	0x0004
        /*0092*/ 	.short	0x0020
        /*0094*/ 	.byte	0x00, 0xf0, 0x21, 0x00


	//----- nvinfo : EIATTR_KPARAM_INFO
	.align		4
.L_860:
        /*0098*/ 	.byte	0x04, 0x17
        /*009a*/ 	.short	(.L_862 - .L_861)
.L_861:
        /*009c*/ 	.word	0x00000000
        /*00a0*/ 	.short	0x0003
        /*00a2*/ 	.short	0x0018
        /*00a4*/ 	.byte	0x00, 0xf0, 0x21, 0x00


	//----- nvinfo : EIATTR_KPARAM_INFO
	.align		4
.L_862:
        /*00a8*/ 	.byte	0x04, 0x17
        /*00aa*/ 	.short	(.L_864 - .L_863)
.L_863:
        /*00ac*/ 	.word	0x00000000
        /*00b0*/ 	.short	0x0002
        /*00b2*/ 	.short	0x0010
        /*00b4*/ 	.byte	0x00, 0xf0, 0x21, 0x00


	//----- nvinfo : EIATTR_KPARAM_INFO
	.align		4
.L_864:
        /*00b8*/ 	.byte	0x04, 0x17
        /*00ba*/ 	.short	(.L_866 - .L_865)
.L_865:
        /*00bc*/ 	.word	0x00000000
        /*00c0*/ 	.short	0x0001
        /*00c2*/ 	.short	0x0008
        /*00c4*/ 	.byte	0x00, 0xf0, 0x21, 0x00


	//----- nvinfo : EIATTR_KPARAM_INFO
	.align		4
.L_866:
        /*00c8*/ 	.byte	0x04, 0x17
        /*00ca*/ 	.short	(.L_868 - .L_867)
.L_867:
        /*00cc*/ 	.word	0x00000000
        /*00d0*/ 	.short	0x0000
        /*00d2*/ 	.short	0x0000
        /*00d4*/ 	.byte	0x00, 0xf0, 0x21, 0x00


	//----- nvinfo : EIATTR_SPARSE_MMA_MASK
	.align		4
.L_868:
        /*00d8*/ 	.byte	0x03, 0x50
        /*00da*/ 	.short	0x0000


	//----- nvinfo : EIATTR_MAXREG_COUNT
	.align		4
        /*00dc*/ 	.byte	0x03, 0x1b
        /*00de*/ 	.short	0x00ff


	//----- nvinfo : EIATTR_NUM_BARRIERS
	.align		4
        /*00e0*/ 	.byte	0x02, 0x4c
        /*00e2*/ 	.byte	0x01
	.zero		1


	//----- nvinfo : EIATTR_MERCURY_ISA_VERSION
	.align		4
        /*00e4*/ 	.byte	0x03, 0x5f
        /*00e6*/ 	.short	0x0101


	//----- nvinfo : EIATTR_COOP_GROUP_MASK_REGIDS
	.align		4
        /*00e8*/ 	.byte	0x04, 0x29
        /*00ea*/ 	.short	(.L_870 - .L_869)


	//   ....[0]....
.L_869:
        /*00ec*/ 	.word	0xffffffff


	//   ....[1]....
        /*00f0*/ 	.word	0xffffffff


	//   ....[2]....
        /*00f4*/ 	.word	0xffffffff


	//   ....[3]....
        /*00f8*/ 	.word	0xffffffff


	//   ....[4]....
        /*00fc*/ 	.word	0xffffffff


	//   ....[5]....
        /*0100*/ 	.word	0xffffffff


	//   ....[6]....
        /*0104*/ 	.word	0xffffffff


	//   ....[7]....
        /*0108*/ 	.word	0xffffffff


	//   ....[8]....
        /*010c*/ 	.word	0xffffffff


	//   ....[9]....
        /*0110*/ 	.word	0xffffffff


	//   ....[10]....
        /*0114*/ 	.word	0xffffffff


	//   ....[11]....
        /*0118*/ 	.word	0xffffffff


	//   ....[12]....
        /*011c*/ 	.word	0xffffffff


	//   ....[13]....
        /*0120*/ 	.word	0xffffffff


	//   ....[14]....
        /*0124*/ 	.word	0xffffffff


	//   ....[15]....
        /*0128*/ 	.word	0xffffffff


	//   ....[16]....
        /*012c*/ 	.word	0xffffffff


	//   ....[17]....
        /*0130*/ 	.word	0xffffffff


	//   ....[18]....
        /*0134*/ 	.word	0xffffffff


	//   ....[19]....
        /*0138*/ 	.word	0xffffffff


	//   ....[20]....
        /*013c*/ 	.word	0xffffffff


	//   ....[21]....
        /*0140*/ 	.word	0xffffffff


	//   ....[22]....
        /*0144*/ 	.word	0xffffffff


	//   ....[23]....
        /*0148*/ 	.word	0xffffffff


	//   ....[24]....
        /*014c*/ 	.word	0xffffffff


	//   ....[25]....
        /*0150*/ 	.word	0xffffffff


	//   ....[26]....
        /*0154*/ 	.word	0xffffffff


	//   ....[27]....
        /*0158*/ 	.word	0xffffffff


	//   ....[28]....
        /*015c*/ 	.word	0xffffffff


	//   ....[29]....
        /*0160*/ 	.word	0xffffffff


	//   ....[30]....
        /*0164*/ 	.word	0xffffffff


	//   ....[31]....
        /*0168*/ 	.word	0xffffffff


	//   ....[32]....
        /*016c*/ 	.word	0xffffffff


	//   ....[33]....
        /*0170*/ 	.word	0xffffffff


	//   ....[34]....
        /*0174*/ 	.word	0xffffffff


	//   ....[35]....
        /*0178*/ 	.word	0xffffffff


	//   ....[36]....
        /*017c*/ 	.word	0xffffffff


	//   ....[37]....
        /*0180*/ 	.word	0xffffffff


	//   ....[38]....
        /*0184*/ 	.word	0xffffffff


	//   ....[39]....
        /*0188*/ 	.word	0xffffffff


	//   ....[40]....
        /*018c*/ 	.word	0xffffffff


	//   ....[41]....
        /*0190*/ 	.word	0xffffffff


	//   ....[42]....
        /*0194*/ 	.word	0xffffffff


	//   ....[43]....
        /*0198*/ 	.word	0xffffffff


	//   ....[44]....
        /*019c*/ 	.word	0xffffffff


	//   ....[45]....
        /*01a0*/ 	.word	0xffffffff


	//   ....[46]....
        /*01a4*/ 	.word	0xffffffff


	//   ....[47]....
        /*01a8*/ 	.word	0xffffffff


	//   ....[48]....
        /*01ac*/ 	.word	0xffffffff


	//   ....[49]....
        /*01b0*/ 	.word	0xffffffff


	//   ....[50]....
        /*01b4*/ 	.word	0xffffffff


	//   ....[51]....
        /*01b8*/ 	.word	0xffffffff


	//   ....[52]....
        /*01bc*/ 	.word	0xffffffff


	//   ....[53]....
        /*01c0*/ 	.word	0xffffffff


	//   ....[54]....
        /*01c4*/ 	.word	0xffffffff


	//   ....[55]....
        /*01c8*/ 	.word	0xffffffff


	//   ....[56]....
        /*01cc*/ 	.word	0xffffffff


	//   ....[57]....
        /*01d0*/ 	.word	0xffffffff


	//   ....[58]....
        /*01d4*/ 	.word	0xffffffff


	//   ....[59]....
        /*01d8*/ 	.word	0xffffffff


	//   ....[60]....
        /*01dc*/ 	.word	0xffffffff


	//   ....[61]....
        /*01e0*/ 	.word	0xffffffff


	//   ....[62]....
        /*01e4*/ 	.word	0xffffffff


	//   ....[63]....
        /*01e8*/ 	.word	0xffffffff


	//   ....[64]....
        /*01ec*/ 	.word	0xffffffff


	//   ....[65]....
        /*01f0*/ 	.word	0xffffffff


	//   ....[66]....
        /*01f4*/ 	.word	0xffffffff


	//   ....[67]....
        /*01f8*/ 	.word	0xffffffff


	//   ....[68]....
        /*01fc*/ 	.word	0xffffffff


	//   ....[69]....
        /*0200*/ 	.word	0xffffffff


	//   ....[70]....
        /*0204*/ 	.word	0xffffffff


	//   ....[71]....
        /*0208*/ 	.word	0xffffffff


	//   ....[72]....
        /*020c*/ 	.word	0xffffffff


	//   ....[73]....
        /*0210*/ 	.word	0xffffffff


	//   ....[74]....
        /*0214*/ 	.word	0xffffffff


	//   ....[75]....
        /*0218*/ 	.word	0xffffffff


	//   ....[76]....
        /*021c*/ 	.word	0xffffffff


	//   ....[77]....
        /*0220*/ 	.word	0xffffffff


	//   ....[78]....
        /*0224*/ 	.word	0xffffffff


	//   ....[79]....
        /*0228*/ 	.word	0xffffffff


	//   ....[80]....
        /*022c*/ 	.word	0xffffffff


	//   ....[81]....
        /*0230*/ 	.word	0xffffffff


	//   ....[82]....
        /*0234*/ 	.word	0xffffffff


	//   ....[83]....
        /*0238*/ 	.word	0xffffffff


	//   ....[84]....
        /*023c*/ 	.word	0xffffffff


	//   ....[85]....
        /*0240*/ 	.word	0xffffffff


	//   ....[86]....
        /*0244*/ 	.word	0xffffffff


	//   ....[87]....
        /*0248*/ 	.word	0xffffffff


	//   ....[88]....
        /*024c*/ 	.word	0xffffffff


	//   ....[89]....
        /*0250*/ 	.word	0xffffffff


	//   ....[90]....
        /*0254*/ 	.word	0xffffffff


	//   ....[91]....
        /*0258*/ 	.word	0xffffffff


	//   ....[92]....
        /*025c*/ 	.word	0xffffffff


	//   ....[93]....
        /*0260*/ 	.word	0xffffffff


	//   ....[94]....
        /*0264*/ 	.word	0xffffffff


	//   ....[95]....
        /*0268*/ 	.word	0xffffffff


	//   ....[96]....
        /*026c*/ 	.word	0xffffffff


	//   ....[97]....
        /*0270*/ 	.word	0xffffffff


	//   ....[98]....
        /*0274*/ 	.word	0xffffffff


	//   ....[99]....
        /*0278*/ 	.word	0xffffffff


	//   ....[100]....
        /*027c*/ 	.word	0xffffffff


	//   ....[101]....
        /*0280*/ 	.word	0xffffffff


	//   ....[102]....
        /*0284*/ 	.word	0xffffffff


	//   ....[103]....
        /*0288*/ 	.word	0xffffffff


	//   ....[104]....
        /*028c*/ 	.word	0xffffffff


	//   ....[105]....
        /*0290*/ 	.word	0xffffffff


	//   ....[106]....
        /*0294*/ 	.word	0xffffffff


	//   ....[107]....
        /*0298*/ 	.word	0xffffffff


	//   ....[108]....
        /*029c*/ 	.word	0xffffffff


	//   ....[109]....
        /*02a0*/ 	.word	0xffffffff


	//   ....[110]....
        /*02a4*/ 	.word	0xffffffff


	//   ....[111]....
        /*02a8*/ 	.word	0xffffffff


	//   ....[112]....
        /*02ac*/ 	.word	0xffffffff


	//   ....[113]....
        /*02b0*/ 	.word	0xffffffff


	//   ....[114]....
        /*02b4*/ 	.word	0xffffffff


	//   ....[115]....
        /*02b8*/ 	.word	0xffffffff


	//   ....[116]....
        /*02bc*/ 	.word	0xffffffff


	//   ....[117]....
        /*02c0*/ 	.word	0xffffffff


	//   ....[118]....
        /*02c4*/ 	.word	0xffffffff


	//   ....[119]....
        /*02c8*/ 	.word	0xffffffff


	//----- nvinfo : EIATTR_COOP_GROUP_INSTR_OFFSETS
	.align		4
.L_870:
        /*02cc*/ 	.byte	0x04, 0x28
        /*02ce*/ 	.short	(.L_872 - .L_871)


	//   ....[0]....
.L_871:
        /*02d0*/ 	.word	0x00002d80


	//   ....[1]....
        /*02d4*/ 	.word	0x00002d90


	//   ....[2]....
        /*02d8*/ 	.word	0x00002da0


	//   ....[3]....
        /*02dc*/ 	.word	0x00002db0


	//   ....[4]....
        /*02e0*/ 	.word	0x00002dc0


	//   ....[5]....
        /*02e4*/ 	.word	0x00002dd0


	//   ....[6]....
        /*02e8*/ 	.word	0x00002de0


	//   ....[7]....
        /*02ec*/ 	.word	0x00002df0


	//   ....[8]....
        /*02f0*/ 	.word	0x00002e10


	//   ....[9]....
        /*02f4*/ 	.word	0x00002e20


	//   ....[10]....
        /*02f8*/ 	.word	0x00002e30


	//   ....[11]....
        /*02fc*/ 	.word	0x00002e40


	//   ....[12]....
        /*0300*/ 	.word	0x00002e50


	//   ....[13]....
        /*0304*/ 	.word	0x00002e60


	//   ....[14]....
        /*0308*/ 	.word	0x00002e70


	//   ....[15]....
        /*030c*/ 	.word	0x00002e80


	//   ....[16]....
        /*0310*/ 	.word	0x00002e90


	//   ....[17]....
        /*0314*/ 	.word	0x00002ea0


	//   ....[18]....
        /*0318*/ 	.word	0x00002eb0


	//   ....[19]....
        /*031c*/ 	.word	0x00002ec0


	//   ....[20]....
        /*0320*/ 	.word	0x00002ed0


	//   ....[21]....
        /*0324*/ 	.word	0x00002ee0


	//   ....[22]....
        /*0328*/ 	.word	0x00002ef0


	//   ....[23]....
        /*032c*/ 	.word	0x00002f00


	//   ....[24]....
        /*0330*/ 	.word	0x00004020


	//   ....[25]....
        /*0334*/ 	.word	0x00004050


	//   ....[26]....
        /*0338*/ 	.word	0x00004060


	//   ....[27]....
        /*033c*/ 	.word	0x00004070


	//   ....[28]....
        /*0340*/ 	.word	0x00004080


	//   ....[29]....
        /*0344*/ 	.word	0x00004090


	//   ....[30]....
        /*0348*/ 	.word	0x000040a0


	//   ....[31]....
        /*034c*/ 	.word	0x000040b0


	//   ....[32]....
        /*0350*/ 	.word	0x000040c0


	//   ....[33]....
        /*0354*/ 	.word	0x000040d0


	//   ....[34]....
        /*0358*/ 	.word	0x000040e0


	//   ....[35]....
        /*035c*/ 	.word	0x000040f0


	//   ....[36]....
        /*0360*/ 	.word	0x00004100


	//   ....[37]....
        /*0364*/ 	.word	0x00004110


	//   ....[38]....
        /*0368*/ 	.word	0x00004120


	//   ....[39]....
        /*036c*/ 	.word	0x00004130


	//   ....[40]....
        /*0370*/ 	.word	0x00004140


	//   ....[41]....
        /*0374*/ 	.word	0x00004150


	//   ....[42]....
        /*0378*/ 	.word	0x00004160


	//   ....[43]....
        /*037c*/ 	.word	0x00004170


	//   ....[44]....
        /*0380*/ 	.word	0x00004180


	//   ....[45]....
        /*0384*/ 	.word	0x00004190


	//   ....[46]....
        /*0388*/ 	.word	0x000041a0


	//   ....[47]....
        /*038c*/ 	.word	0x000041b0


	//   ....[48]....
        /*0390*/ 	.word	0x000052d0


	//   ....[49]....
        /*0394*/ 	.word	0x00005300


	//   ....[50]....
        /*0398*/ 	.word	0x00005310


	//   ....[51]....
        /*039c*/ 	.word	0x00005320


	//   ....[52]....
        /*03a0*/ 	.word	0x00005330


	//   ....[53]....
        /*03a4*/ 	.word	0x00005340


	//   ....[54]....
        /*03a8*/ 	.word	0x00005350


	//   ....[55]....
        /*03ac*/ 	.word	0x00005360


	//   ....[56]....
        /*03b0*/ 	.word	0x00005370


	//   ....[57]....
        /*03b4*/ 	.word	0x00005380


	//   ....[58]....
        /*03b8*/ 	.word	0x00005390


	//   ....[59]....
        /*03bc*/ 	.word	0x000053a0


	//   ....[60]....
        /*03c0*/ 	.word	0x000053b0


	//   ....[61]....
        /*03c4*/ 	.word	0x000053c0


	//   ....[62]....
        /*03c8*/ 	.word	0x000053d0


	//   ....[63]....
        /*03cc*/ 	.word	0x000053e0


	//   ....[64]....
        /*03d0*/ 	.word	0x000053f0


	//   ....[65]....
        /*03d4*/ 	.word	0x00005400


	//   ....[66]....
        /*03d8*/ 	.word	0x00005410


	//   ....[67]....
        /*03dc*/ 	.word	0x00005420


	//   ....[68]....
        /*03e0*/ 	.word	0x00005430


	//   ....[69]....
        /*03e4*/ 	.word	0x00005440


	//   ....[70]....
        /*03e8*/ 	.word	0x00005450


	//   ....[71]....
        /*03ec*/ 	.word	0x00005460


	//   ....[72]....
        /*03f0*/ 	.word	0x00006580


	//   ....[73]....
        /*03f4*/ 	.word	0x000065b0


	//   ....[74]....
        /*03f8*/ 	.word	0x000065c0


	//   ....[75]....
        /*03fc*/ 	.word	0x000065d0


	//   ....[76]....
        /*0400*/ 	.word	0x000065e0


	//   ....[77]....
        /*0404*/ 	.word	0x000065f0


	//   ....[78]....
        /*0408*/ 	.word	0x00006600


	//   ....[79]....
        /*040c*/ 	.word	0x00006610


	//   ....[80]....
        /*0410*/ 	.word	0x00006620


	//   ....[81]....
        /*0414*/ 	.word	0x00006630


	//   ....[82]....
        /*0418*/ 	.word	0x00006640


	//   ....[83]....
        /*041c*/ 	.word	0x00006650


	//   ....[84]....
        /*0420*/ 	.word	0x00006660


	//   ....[85]....
        /*0424*/ 	.word	0x00006670


	//   ....[86]....
        /*0428*/ 	.word	0x00006680


	//   ....[87]....
        /*042c*/ 	.word	0x00006690


	//   ....[88]....
        /*0430*/ 	.word	0x000066a0


	//   ....[89]....
        /*0434*/ 	.word	0x000066b0


	//   ....[90]....
        /*0438*/ 	.word	0x000066c0


	//   ....[91]....
        /*043c*/ 	.word	0x000066d0


	//   ....[92]....
        /*0440*/ 	.word	0x000066e0


	//   ....[93]....
        /*0444*/ 	.word	0x000066f0


	//   ....[94]....
        /*0448*/ 	.word	0x00006700


	//   ....[95]....
        /*044c*/ 	.word	0x00006710


	//   ....[96]....
        /*0450*/ 	.word	0x00007820


	//   ....[97]....
        /*0454*/ 	.word	0x00007850


	//   ....[98]....
        /*0458*/ 	.word	0x00007860


	//   ....[99]....
        /*045c*/ 	.word	0x00007870


	//   ....[100]....
        /*0460*/ 	.word	0x00007880


	//   ....[101]....
        /*0464*/ 	.word	0x00007890


	//   ....[102]....
        /*0468*/ 	.word	0x000078a0


	//   ....[103]....
        /*046c*/ 	.word	0x000078b0


	//   ....[104]....
        /*0470*/ 	.word	0x000078c0


	//   ....[105]....
        /*0474*/ 	.word	0x000078d0


	//   ....[106]....
        /*0478*/ 	.word	0x000078e0


	//   ....[107]....
        /*047c*/ 	.word	0x000078f0


	//   ....[108]....
        /*0480*/ 	.word	0x00007900


	//   ....[109]....
        /*0484*/ 	.word	0x00007910


	//   ....[110]....
        /*0488*/ 	.word	0x00007920


	//   ....[111]....
        /*048c*/ 	.word	0x00007930


	//   ....[112]....
        /*0490*/ 	.word	0x00007940


	//   ....[113]....
        /*0494*/ 	.word	0x00007950


	//   ....[114]....
        /*0498*/ 	.word	0x00007960


	//   ....[115]....
        /*049c*/ 	.word	0x00007970


	//   ....[116]....
        /*04a0*/ 	.word	0x00007980


	//   ....[117]....
        /*04a4*/ 	.word	0x00007990


	//   ....[118]....
        /*04a8*/ 	.word	0x000079a0


	//   ....[119]....
        /*04ac*/ 	.word	0x000079b0


	//----- nvinfo : EIATTR_EXIT_INSTR_OFFSETS
	.align		4
.L_872:
        /*04b0*/ 	.byte	0x04, 0x1c
        /*04b2*/ 	.short	(.L_874 - .L_873)


	//   ....[0]....
.L_873:
        /*04b4*/ 	.word	0x000002b0


	//   ....[1]....
        /*04b8*/ 	.word	0x0000b860


	//   ....[2]....
        /*04bc*/ 	.word	0x0000b900


	//   ....[3]....
        /*04c0*/ 	.word	0x0000b960


	//   ....[4]....
        /*04c4*/ 	.word	0x0000b9b0


	//----- nvinfo : EIATTR_MAX_THREADS
	.align		4
.L_874:
        /*04c8*/ 	.byte	0x04, 0x05
        /*04ca*/ 	.short	(.L_876 - .L_875)
.L_875:
        /*04cc*/ 	.word	0x00000020
        /*04d0*/ 	.word	0x00000001
        /*04d4*/ 	.word	0x00000001


	//----- nvinfo : EIATTR_CRS_STACK_SIZE
	.align		4
.L_876:
        /*04d8*/ 	.byte	0x04, 0x1e
        /*04da*/ 	.short	(.L_878 - .L_877)
.L_877:
        /*04dc*/ 	.word	0x00000000


	//----- nvinfo : EIATTR_CBANK_PARAM_SIZE
	.align		4
.L_878:
        /*04e0*/ 	.byte	0x03, 0x19
        /*04e2*/ 	.short	0x00d2


	//----- nvinfo : EIATTR_PARAM_CBANK
	.align		4
        /*04e4*/ 	.byte	0x04, 0x0a
        /*04e6*/ 	.short	(.L_880 - .L_879)
	.align		4
.L_879:
        /*04e8*/ 	.word	index@(.nv.constant0._ZN17fastertransformer17batch_topk_kernelI6__halfLi16ELi32EEEvPKiPKT_PiPfS8_PKbS3_NS_14BeamHypothesesEiiifS4_)
        /*04ec*/ 	.short	0x0210
        /*04ee*/ 	.short	0x00d2


	//----- nvinfo : EIATTR_SW_WAR
	.align		4
.L_880:
        /*04f0*/ 	.byte	0x04, 0x36
        /*04f2*/ 	.short	(.L_882 - .L_881)
.L_881:
        /*04f4*/ 	.word	0x00000008
.L_882:


//--------------------- .nv.info._ZN17fastertransformer38beam_online_softmax_topk_stage2_kernelI6__halfLi16ELi128EEEvPKfS3_PiPT_ii --------------------------
	.section	.nv.info._ZN17fastertransformer38beam_online_softmax_topk_stage2_kernelI6__halfLi16ELi128EEEvPKfS3_PiPT_ii,"",@"SHT_CUDA_INFO"
	.sectionflags	@""
	.align	4


	//----- nvinfo : EIATTR_CUDA_API_VERSION
	.align		4
        /*0000*/ 	.byte	0x04, 0x37
        /*0002*/ 	.short	(.L_884 - .L_883)
.L_883:
        /*0004*/ 	.word	0x00000082


	//----- nvinfo : EIATTR_KPARAM_INFO
	.align		4
.L_884:
        /*0008*/ 	.byte	0x04, 0x17
        /*000a*/ 	.short	(.L_886 - .L_885)
.L_885:
        /*000c*/ 	.word	0x00000000
        /*0010*/ 	.short	0x0005
        /*0012*/ 	.short	0x0024
        /*0014*/ 	.byte	0x00, 0xf0, 0x11, 0x00


	//----- nvinfo : EIATTR_KPARAM_INFO
	.align		4
.L_886:
        /*0018*/ 	.byte	0x04, 0x17
        /*001a*/ 	.short	(.L_888 - .L_887)
.L_887:
        /*001c*/ 	.word	0x00000000
        /*0020*/ 	.short	0x0004
        /*0022*/ 	.short	0x0020
        /*0024*/ 	.byte	0x00, 0xf0, 0x11, 0x00


	//----- nvinfo : EIATTR_KPARAM_INFO
	.align		4
.L_888:
        /*0028*/ 	.byte	0x04, 0x17
        /*002a*/ 	.short	(.L_890 - .L_889)
.L_889:
        /*002c*/ 	.word	0x00000000
        /*0030*/ 	.short	0x0003
        /*0032*/ 	.short	0x0018
        /*0034*/ 	.byte	0x00, 0xf0, 0x21, 0x00


	//----- nvinfo : EIATTR_KPARAM_INFO
	.align		4
.L_890:
        /*0038*/ 	.byte	0x04, 0x17
        /*003a*/ 	.short	(.L_892 - .L_891)
.L_891:
        /*003c*/ 	.word	0x00000000
        /*0040*/ 	.short	0x0002
        /*0042*/ 	.short	0x0010
        /*0044*/ 	.byte	0x00, 0xf0, 0x21, 0x00


	//----- nvinfo : EIATTR_KPARAM_INFO
	.align		4
.L_892:
        /*0048*/ 	.byte	0x04, 0x17
        /*004a*/ 	.short	(.L_894 - .L_893)
.L_893:
        /*004c*/ 	.word	0x00000000
        /*0050*/ 	.short	0x0001
        /*0052*/ 	.short	0x0008
        /*0054*/ 	.byte	0x00, 0xf0, 0x21, 0x00


	//----- nvinfo : EIATTR_KPARAM_INFO
	.align		4
.L_894:
        /*0058*/ 	.byte	0x04, 0x17
        /*005a*/ 	.short	(.L_896 - .L_895)
.L_895:
        /*005c*/ 	.word	0x00000000
        /*0060*/ 	.short	0x0000
        /*0062*/ 	.short	0x0000
        /*0064*/ 	.byte	0x00, 0xf0, 0x21, 0x00


	//----- nvinfo : EIATTR_SPARSE_MMA_MASK
	.align		4
.L_896:
        /*0068*/ 	.byte	0x03, 0x50
        /*006a*/ 	.short	0x0000


	//----- nvinfo : EIATTR_MAXREG_COUNT
	.align		4
        /*006c*/ 	.byte	0x03, 0x1b
        /*006e*/ 	.short	0x00ff


	//----- nvinfo : EIATTR_NUM_BARRIERS
	.align		4
        /*0070*/ 	.byte	0x02, 0x4c
        /*0072*/ 	.byte	0x01
	.zero		1


	//----- nvinfo : EIATTR_MERCURY_ISA_VERSION
	.align		4
        /*0074*/ 	.byte	0x03, 0x5f
        /*0076*/ 	.short	0x0101


	//----- nvinfo : EIATTR_COOP_GROUP_MASK_REGIDS
	.align		4
        /*0078*/ 	.byte	0x04, 0x29
        /*007a*/ 	.short	(.L_898 - .L_897)


	//   ....[0]....
.L_897:
        /*007c*/ 	.word	0xffffffff


	//   ....[1]....
        /*0080*/ 	.word	0xffffffff


	//   ....[2]....
        /*0084*/ 	.word	0xffffffff


	//   ....[3]....
        /*0088*/ 	.word	0xffffffff


	//   ....[4]....
        /*008c*/ 	.word	0xffffffff


	//   ....[5]....
        /*0090*/ 	.word	0xffffffff


	//   ....[6]....
        /*0094*/ 	.word	0xffffffff


	//   ....[7]....
        /*0098*/ 	.word	0xffffffff


	//   ....[8]....
        /*009c*/ 	.word	0xffffffff


	//   ....[9]....
        /*00a0*/ 	.word	0xffffffff


	//   ....[10]....
        /*00a4*/ 	.word	0xffffffff


	//   ....[11]....
        /*00a8*/ 	.word	0xffffffff


	//   ....[12]....
        /*00ac*/ 	.word	0xffffffff


	//   ....[13]....
        /*00b0*/ 	.word	0xffffffff


	//   ....[14]....
        /*00b4*/ 	.word	0xffffffff


	//   ....[15]....
        /*00b8*/ 	.word	0xffffffff


	//   ....[16]....
        /*00bc*/ 	.word	0xffffffff


	//   ....[17]....
        /*00c0*/ 	.word	0xffffffff


	//   ....[18]....
        /*00c4*/ 	.word	0xffffffff


	//   ....[19]....
        /*00c8*/ 	.word	0xffffffff


	//   ....[20]....
        /*00cc*/ 	.word	0xffffffff


	//   ....[21]....
        /*00d0*/ 	.word	0xffffffff


	//   ....[22]....
        /*00d4*/ 	.word	0xffffffff


	//   ....[23]....
        /*00d8*/ 	.word	0xffffffff


	//   ....[24]....
        /*00dc*/ 	.word	0xffffffff


	//   ....[25]....
        /*00e0*/ 	.word	0xffffffff


	//   ....[26]....
        /*00e4*/ 	.word	0xffffffff


	//   ....[27]....
        /*00e8*/ 	.word	0xffffffff


	//   ....[28]....
        /*00ec*/ 	.word	0xffffffff


	//   ....[29]....
        /*00f0*/ 	.word	0xffffffff


	//   ....[30]....
        /*00f4*/ 	.word	0xffffffff


	//   ....[31]....
        /*00f8*/ 	.word	0xffffffff


	//   ....[32]....
        /*00fc*/ 	.word	0xffffffff


	//   ....[33]....
        /*0100*/ 	.word	0xffffffff


	//   ....[34]....
        /*0104*/ 	.word	0xffffffff


	//   ....[35]....
        /*0108*/ 	.word	0xffffffff


	//   ....[36]....
        /*010c*/ 	.word	0xffffffff


	//   ....[37]....
        /*0110*/ 	.word	0xffffffff


	//   ....[38]....
        /*0114*/ 	.word	0xffffffff


	//   ....[39]....
        /*0118*/ 	.word	0xffffffff


	//   ....[40]....
        /*011c*/ 	.word	0xffffffff


	//   ....[41]....
        /*0120*/ 	.word	0xffffffff


	//   ....[42]....
        /*0124*/ 	.word	0xffffffff


	//   ....[43]....
        /*0128*/ 	.word	0xffffffff


	//   ....[44]....
        /*012c*/ 	.word	0xffffffff


	//   ....[45]....
        /*0130*/ 	.word	0xffffffff


	//   ....[46]....
        /*0134*/ 	.word	0xffffffff


	//   ....[47]....
        /*0138*/ 	.word	0xffffffff


	//   ....[48]....
        /*013c*/ 	.word	0xffffffff


	//   ....[49]....
        /*0140*/ 	.word	0xffffffff


	//   ....[50]....
        /*0144*/ 	.word	0xffffffff


	//   ....[51]....
        /*0148*/ 	.word	0xffffffff


	//   ....[52]....
        /*014c*/ 	.word	0xffffffff


	//   ....[53]....
        /*0150*/ 	.word	0xffffffff


	//   ....[54]....
        /*0154*/ 	.word	0xffffffff


	//   ....[55]....
        /*0158*/ 	.word	0xffffffff


	//   ....[56]....
        /*015c*/ 	.word	0xffffffff


	//   ....[57]....
        /*0160*/ 	.word	0xffffffff


	//   ....[58]....
        /*0164*/ 	.word	0xffffffff


	//   ....[59]....
        /*0168*/ 	.word	0xffffffff


	//   ....[60]....
        /*016c*/ 	.word	0xffffffff


	//   ....[61]....
        /*0170*/ 	.word	0xffffffff


	//   ....[62]....
        /*0174*/ 	.word	0xffffffff


	//   ....[63]....
        /*0178*/ 	.word	0xffffffff


	//   ....[64]....
        /*017c*/ 	.word	0xffffffff


	//   ....[65]....
        /*0180*/ 	.word	0xffffffff


	//   ....[66]....
        /*0184*/ 	.word	0xffffffff


	//   ....[67]....
        /*0188*/ 	.word	0xffffffff


	//   ....[68]....
        /*018c*/ 	.word	0xffffffff


	//   ....[69]....
        /*0190*/ 	.word	0xffffffff


	//   ....[70]....
        /*0194*/ 	.word	0xffffffff


	//   ....[71]....
        /*0198*/ 	.word	0xffffffff


	//   ....[72]....
        /*019c*/ 	.word	0xffffffff


	//   ....[73]....
        /*01a0*/ 	.word	0xffffffff


	//   ....[74]....
        /*01a4*/ 	.word	0xffffffff


	//   ....[75]....
        /*01a8*/ 	.word	0xffffffff


	//   ....[76]....
        /*01ac*/ 	.word	0xffffffff


	//   ....[77]....
        /*01b0*/ 	.word	0xffffffff


	//   ....[78]....
        /*01b4*/ 	.word	0xffffffff


	//   ....[79]....
        /*01b8*/ 	.word	0xffffffff


	//   ....[80]....
        /*01bc*/ 	.word	0xffffffff


	//   ....[81]....
        /*01c0*/ 	.word	0xffffffff


	//   ....[82]....
        /*01c4*/ 	.word	0xffffffff


	//   ....[83]....
        /*01c8*/ 	.word	0xffffffff


	//   ....[84]....
        /*01cc*/ 	.word	0xffffffff


	//   ....[85]....
        /*01d0*/ 	.word	0xffffffff


	//   ....[86]....
        /*01d4*/ 	.word	0xffffffff


	//   ....[87]....
        /*01d8*/ 	.word	0xffffffff


	//   ....[88]....
        /*01dc*/ 	.word	0xffffffff


	//   ....[89]....
        /*01e0*/ 	.word	0xffffffff


	//   ....[90]....
        /*01e4*/ 	.word	0xffffffff


	//   ....[91]....
        /*01e8*/ 	.word	0xffffffff


	//   ....[92]....
        /*01ec*/ 	.word	0xffffffff


	//   ....[93]....
        /*01f0*/ 	.word	0xffffffff


	//   ....[94]....
        /*01f4*/ 	.word	0xffffffff


	//   ....[95]....
        /*01f8*/ 	.word	0xffffffff


	//   ....[96]....
        /*01fc*/ 	.word	0xffffffff


	//   ....[97]....
        /*0200*/ 	.word	0xffffffff


	//   ....[98]....
        /*0204*/ 	.word	0xffffffff


	//   ....[99]....
        /*0208*/ 	.word	0xffffffff


	//   ....[100]....
        /*020c*/ 	.word	0xffffffff


	//   ....[101]....
        /*0210*/ 	.word	0xffffffff


	//   ....[102]....
        /*0214*/ 	.word	0xffffffff


	//   ....[103]....
        /*0218*/ 	.word	0xffffffff


	//   ....[104]....
        /*021c*/ 	.word	0xffffffff


	//   ....[105]....
        /*0220*/ 	.word	0xffffffff


	//   ....[106]....
        /*0224*/ 	.word	0xffffffff


	//   ....[107]....
        /*0228*/ 	.word	0xffffffff


	//   ....[108]....
        /*022c*/ 	.word	0xffffffff


	//   ....[109]....
        /*0230*/ 	.word	0xffffffff


	//   ....[110]....
        /*0234*/ 	.word	0xffffffff


	//   ....[111]....
        /*0238*/ 	.word	0xffffffff


	//   ....[112]....
        /*023c*/ 	.word	0xffffffff


	//   ....[113]....
        /*0240*/ 	.word	0xffffffff


	//   ....[114]....
        /*0244*/ 	.word	0xffffffff


	//   ....[115]....
        /*0248*/ 	.word	0xffffffff


	//   ....[116]....
        /*024c*/ 	.word	0xffffffff


	//   ....[117]....
        /*0250*/ 	.word	0xffffffff


	//   ....[118]....
        /*0254*/ 	.word	0xffffffff


	//   ....[119]....
        /*0258*/ 	.word	0xffffffff


	//   ....[120]....
        /*025c*/ 	.word	0xffffffff


	//   ....[121]....
        /*0260*/ 	.word	0xffffffff


	//   ....[122]....
        /*0264*/ 	.word	0xffffffff


	//   ....[123]....
        /*0268*/ 	.word	0xffffffff


	//   ....[124]....
        /*026c*/ 	.word	0xffffffff


	//   ....[125]....
        /*0270*/ 	.word	0xffffffff


	//   ....[126]....
        /*0274*/ 	.word	0xffffffff


	//   ....[127]....
        /*0278*/ 	.word	0xffffffff


	//   ....[128]....
        /*027c*/ 	.word	0xffffffff


	//   ....[129]....
        /*0280*/ 	.word	0xffffffff


	//----- nvinfo : EIATTR_COOP_GROUP_INSTR_OFFSETS
	.align		4
.L_898:
        /*0284*/ 	.byte	0x04, 0x28
        /*0286*/ 	.short	(.L_900 - .L_899)


	//   ....[0]....
.L_899:
        /*0288*/ 	.word	0x00001a40


	//   ....[1]....
        /*028c*/ 	.word	0x00001a50


	//   ....[2]....
        /*0290*/ 	.word	0x00001a80


	//   ....[3]....
        /*0294*/ 	.word	0x00001a90


	//   ....[4]....
        /*0298*/ 	.word	0x00001aa0


	//   ....[5]....
        /*029c*/ 	.word	0x00001ab0


	//   ....[6]....
        /*02a0*/ 	.word	0x00001ad0


	//   ....[7]....
        /*02a4*/ 	.word	0x00001ae0


	//   ....[8]....
        /*02a8*/ 	.word	0x00001af0


	//   ....[9]....
        /*02ac*/ 	.word	0x00001b00


	//   ....[10]....
        /*02b0*/ 	.word	0x00001b30


	//   ....[11]....
        /*02b4*/ 	.word	0x00001b40


	//   ....[12]....
        /*02b8*/ 	.word	0x00001b90


	//   ....[13]....
        /*02bc*/ 	.word	0x00001ba0


	//   ....[14]....
        /*02c0*/ 	.word	0x00001bb0


	//   ....[15]....
        /*02c4*/ 	.word	0x00001bc0


	//   ....[16]....
        /*02c8*/ 	.word	0x00001bd0


	//   ....[17]....
        /*02cc*/ 	.word	0x00001be0


	//   ....[18]....
        /*02d0*/ 	.word	0x00001bf0


	//   ....[19]....
        /*02d4*/ 	.word	0x00001c00


	//   ....[20]....
        /*02d8*/ 	.word	0x00001c70


	//   ....[21]....
        /*02dc*/ 	.word	0x00001c80


	//   ....[22]....
        /*02e0*/ 	.word	0x00001c90


	//   ....[23]....
        /*02e4*/ 	.word	0x00001ca0


	//   ....[24]....
        /*02e8*/ 	.word	0x00001cb0


	//   ....[25]....
        /*02ec*/ 	.word	0x00001cc0


	//   ....[26]....
        /*02f0*/ 	.word	0x00002ed0


	//   ....[27]....
        /*02f4*/ 	.word	0x00002f00


	//   ....[28]....
        /*02f8*/ 	.word	0x00002f10


	//   ....[29]....
        /*02fc*/ 	.word	0x00002f20


	//   ....[30]....
        /*0300*/ 	.word	0x00002f30


	//   ....[31]....
        /*0304*/ 	.word	0x00002f40


	//   ....[32]....
        /*0308*/ 	.word	0x00002f50


	//   ....[33]....
        /*030c*/ 	.word	0x00002f70


	//   ....[34]....
        /*0310*/ 	.word	0x00002f80


	//   ....[35]....
        /*0314*/ 	.word	0x00002fa0


	//   ....[36]....
        /*0318*/ 	.word	0x00002fd0


	//   ....[37]....
        /*031c*/ 	.word	0x00002ff0


	//   ....[38]....
        /*0320*/ 	.word	0x00003000


	//   ....[39]....
        /*0324*/ 	.word	0x00003040


	//   ....[40]....
        /*0328*/ 	.word	0x00003050


	//   ....[41]....
        /*032c*/ 	.word	0x000030a0


	//   ....[42]....
        /*0330*/ 	.word	0x000030b0


	//   ....[43]....
        /*0334*/ 	.word	0x000030e0


	//   ....[44]....
        /*0338*/ 	.word	0x000030f0


	//   ....[45]....
        /*033c*/ 	.word	0x00003100


	//   ....[46]....
        /*0340*/ 	.word	0x00003110


	//   ....[47]....
        /*0344*/ 	.word	0x00003120


	//   ....[48]....
        /*0348*/ 	.word	0x00003130


	//   ....[49]....
        /*034c*/ 	.word	0x00003140


	//   ....[50]....
        /*0350*/ 	.word	0x00003150


	//   ....[51]....
        /*0354*/ 	.word	0x00003160


	//   ....[52]....
        /*0358*/ 	.word	0x000042e0


	//   ....[53]....
        /*035c*/ 	.word	0x00004310


	//   ....[54]....
        /*0360*/ 	.word	0x00004320


	//   ....[55]....
        /*0364*/ 	.word	0x00004330


	//   ....[56]....
        /*0368*/ 	.word	0x00004340


	//   ....[57]....
        /*036c*/ 	.word	0x00004350


	//   ....[58]....
        /*0370*/ 	.word	0x00004360


	//   ....[59]....
        /*0374*/ 	.word	0x00004380


	//   ....[60]....
        /*0378*/ 	.word	0x00004390


	//   ....[61]....
        /*037c*/ 	.word	0x000043b0


	//   ....[62]....
        /*0380*/ 	.word	0x000043e0


	//   ....[63]....
        /*0384*/ 	.word	0x00004400


	//   ....[64]....
        /*0388*/ 	.word	0x00004410


	//   ....[65]....
        /*038c*/ 	.word	0x00004450


	//   ....[66]....
        /*0390*/ 	.word	0x00004460


	//   ....[67]....
        /*0394*/ 	.word	0x000044b0


	//   ....[68]....
        /*0398*/ 	.word	0x000044c0


	//   ....[69]....
        /*039c*/ 	.word	0x000044f0


	//   ....[70]....
        /*03a0*/ 	.word	0x00004500


	//   ....[71]....
        /*03a4*/ 	.word	0x00004510


	//   ....[72]....
        /*03a8*/ 	.word	0x00004520


	//   ....[73]....
        /*03ac*/ 	.word	0x00004530


	//   ....[74]....
        /*03b0*/ 	.word	0x00004540


	//   ....[75]....
        /*03b4*/ 	.word	0x00004550


	//   ....[76]....
        /*03b8*/ 	.word	0x00004560


	//   ....[77]....
        /*03bc*/ 	.word	0x00004570


	//   ....[78]....
        /*03c0*/ 	.word	0x000056f0


	//   ....[79]....
        /*03c4*/ 	.word	0x00005720


	//   ....[80]....
        /*03c8*/ 	.word	0x00005730


	//   ....[81]....
        /*03cc*/ 	.word	0x00005740


	//   ....[82]....
        /*03d0*/ 	.word	0x00005750


	//   ....[83]....
        /*03d4*/ 	.word	0x00005760


	//   ....[84]....
        /*03d8*/ 	.word	0x00005770


	//   ....[85]....
        /*03dc*/ 	.word	0x00005790


	//   ....[86]....
        /*03e0*/ 	.word	0x000057a0


	//   ....[87]....
        /*03e4*/ 	.word	0x000057c0


	//   ....[88]....
        /*03e8*/ 	.word	0x000057f0


	//   ....[89]....
        /*03ec*/ 	.word	0x00005810


	//   ....[90]....
        /*03f0*/ 	.word	0x00005820


	//   ....[91]....
        /*03f4*/ 	.word	0x00005860


	//   ....[92]....
        /*03f8*/ 	.word	0x00005870


	//   ....[93]....
        /*03fc*/ 	.word	0x000058c0


	//   ....[94]....
        /*0400*/ 	.word	0x000058d0


	//   ....[95]....
        /*0404*/ 	.word	0x00005900


	//   ....[96]....
        /*0408*/ 	.word	0x00005910


	//   ....[97]....
        /*040c*/ 	.word	0x00005920


	//   ....[98]....
        /*0410*/ 	.word	0x00005930


	//   ....[99]....
        /*0414*/ 	.word	0x00005940


	//   ....[100]....
        /*0418*/ 	.word	0x00005950


	//   ....[101]....
        /*041c*/ 	.word	0x00005960


	//   ....[102]....
        /*0420*/ 	.word	0x00005970


	//   ....[103]....
        /*0424*/ 	.word	0x00005980


	//   ....[104]....
        /*0428*/ 	.word	0x00006b00


	//   ....[105]....
        /*042c*/ 	.word	0x00006b30


	//   ....[106]....
        /*0430*/ 	.word	0x00006b40


	//   ....[107]....
        /*0434*/ 	.word	0x00006b50


	//   ....[108]....
        /*0438*/ 	.word	0x00006b60


	//   ....[109]....
        /*043c*/ 	.word	0x00006b70


	//   ....[110]....
        /*0440*/ 	.word	0x00006b80


	//   ....[111]....
        /*0444*/ 	.word	0x00006ba0


	//   ....[112]....
        /*0448*/ 	.word	0x00006bb0


	//   ....[113]....
        /*044c*/ 	.word	0x00006bd0


	//   ....[114]....
        /*0450*/ 	.word	0x00006c00


	//   ....[115]....
        /*0454*/ 	.word	0x00006c20


	//   ....[116]....
        /*0458*/ 	.word	0x00006c40


	//   ....[117]....
        /*045c*/ 	.word	0x00006c80


	//   ....[118]....
        /*0460*/ 	.word	0x00006ca0


	//   ....[119]....
        /*0464*/ 	.word	0x00006cb0


	//   ....[120]....
        /*0468*/ 	.word	0x00006cd0


	//   ....[121]....
        /*046c*/ 	.word	0x00006cf0


	//   ....[122]....
        /*0470*/ 	.word	0x00006d00


	//   ....[123]....
        /*0474*/ 	.word	0x00006d10


	//   ....[124]....
        /*0478*/ 	.word	0x00006d40


	//   ....[125]....
        /*047c*/ 	.word	0x00006d50


	//   ....[126]....
        /*0480*/ 	.word	0x00006d60


	//   ....[127]....
        /*0484*/ 	.word	0x00006d70


	//   ....[128]....
        /*0488*/ 	.word	0x00006d80


	//   ....[129]....
        /*048c*/ 	.word	0x00006d90


	//----- nvinfo : EIATTR_EXIT_INSTR_OFFSETS
	.align		4
.L_900:
        /*0490*/ 	.byte	0x04, 0x1c
        /*0492*/ 	.short	(.L_902 - .L_901)


	//   ....[0]....
.L_901:
        /*0494*/ 	.word	0x0000b840


	//   ....[1]....
        /*0498*/ 	.word	0x0000c120


	//   ....[2]....
        /*049c*/ 	.word	0x0000c1b0


	//----- nvinfo : EIATTR_MAX_THREADS
	.align		4
.L_902:
        /*04a0*/ 	.byte	0x04, 0x05
        /*04a2*/ 	.short	(.L_904 - .L_903)
.L_903:
        /*04a4*/ 	.word	0x00000080
        /*04a8*/ 	.word	0x00000001
        /*04ac*/ 	.word	0x00000001


	//----- nvinfo : EIATTR_CRS_STACK_SIZE
	.align		4
.L_904:
        /*04b0*/ 	.byte	0x04, 0x1e
        /*04b2*/ 	.short	(.L_906 - .L_905)
.L_905:
        /*04b4*/ 	.word	0x00000000


	//----- nvinfo : EIATTR_CBANK_PARAM_SIZE
	.align		4
.L_906:
        /*04b8*/ 	.byte	0x03, 0x19
        /*04ba*/ 	.short	0x0028


	//----- nvinfo : EIATTR_PARAM_CBANK
	.align		4
        /*04bc*/ 	.byte	0x04, 0x0a
        /*04be*/ 	.short	(.L_908 - .L_907)
	.align		4
.L_907:
        /*04c0*/ 	.word	index@(.nv.constant0._ZN17fastertransformer38beam_online_softmax_topk_stage2_kernelI6__halfLi16ELi128EEEvPKfS3_PiPT_ii)
        /*04c4*/ 	.short	0x0210
        /*04c6*/ 	.short	0x0028


	//----- nvinfo : EIATTR_SW_WAR
	.align		4
.L_908:
        /*04c8*/ 	.byte	0x04, 0x36
        /*04ca*/ 	.short	(.L_910 - .L_909)
.L_909:
        /*04cc*/ 	.word	0x00000008
.L_910:


//--------------------- .nv.info._ZN17fastertransformer38beam_online_softmax_topk_stage2_kernelI6__halfLi16ELi64EEEvPKfS3_PiPT_ii --------------------------
	.section	.nv.info._ZN17fastertransformer38beam_online_softmax_topk_stage2_kernelI6__halfLi16ELi64EEEvPKfS3_PiPT_ii,"",@"SHT_CUDA_INFO"
	.sectionflags	@""
	.align	4


	//----- nvinfo : EIATTR_CUDA_API_VERSION
	.align		4
        /*0000*/ 	.byte	0x04, 0x37
        /*0002*/ 	.short	(.L_912 - .L_911)
.L_911:
        /*0004*/ 	.word	0x00000082


	//----- nvinfo : EIATTR_KPARAM_INFO
	.align		4
.L_912:
        /*0008*/ 	.byte	0x04, 0x17
        /*000a*/ 	.short	(.L_914 - .L_913)
.L_913:
        /*000c*/ 	.word	0x00000000
        /*0010*/ 	.short	0x0005
        /*0012*/ 	.short	0x0024
        /*0014*/ 	.byte	0x00, 0xf0, 0x11, 0x00


	//----- nvinfo : EIATTR_KPARAM_INFO
	.align		4
.L_914:
        /*0018*/ 	.byte	0x04, 0x17
        /*001a*/ 	.short	(.L_916 - .L_915)
.L_915:
        /*001c*/ 	.word	0x00000000
        /*0020*/ 	.short	0x0004
        /*0022*/ 	.short	0x0020
        /*0024*/ 	.byte	0x00, 0xf0, 0x11, 0x00


	//----- nvinfo : EIATTR_KPARAM_INFO
	.align		4
.L_916:
        /*0028*/ 	.byte	0x04, 0x17
        /*002a*/ 	.short	(.L_918 - .L_917)
.L_917:
        /*002c*/ 	.word	0x00000000
        /*0030*/ 	.short	0x0003
        /*0032*/ 	.short	0x0018
        /*0034*/ 	.byte	0x00, 0xf0, 0x21, 0x00


	//----- nvinfo : EIATTR_KPARAM_INFO
	.align		4
.L_918:
        /*0038*/ 	.byte	0x04, 0x17
        /*003a*/ 	.short	(.L_920 - .L_919)
.L_919:
        /*003c*/ 	.word	0x00000000
        /*0040*/ 	.short	0x0002
        /*0042*/ 	.short	0x0010
        /*0044*/ 	.byte	0x00, 0xf0, 0x21, 0x00


	//----- nvinfo : EIATTR_KPARAM_INFO
	.align		4
.L_920:
        /*0048*/ 	.byte	0x04, 0x17
        /*004a*/ 	.short	(.L_922 - .L_921)
.L_921:
        /*004c*/ 	.word	0x00000000
        /*0050*/ 	.short	0x0001
        /*0052*/ 	.short	0x0008
        /*0054*/ 	.byte	0x00, 0xf0, 0x21, 0x00


	//----- nvinfo : EIATTR_KPARAM_INFO
	.align		4
.L_922:
        /*0058*/ 	.byte	0x04, 0x17
        /*005a*/ 	.short	(.L_924 - .L_923)
.L_923:
        /*005c*/ 	.word	0x00000000
        /*0060*/ 	.short	0x0000
        /*0062*/ 	.short	0x0000
        /*0064*/ 	.byte	0x00, 0xf0, 0x21, 0x00


	//----- nvinfo : EIATTR_SPARSE_MMA_MASK
	.align		4
.L_924:
        /*0068*/ 	.byte	0x03, 0x50
        /*006a*/ 	.short	0x0000


	//----- nvinfo : EIATTR_MAXREG_COUNT
	.align		4
        /*006c*/ 	.byte	0x03, 0x1b
        /*006e*/ 	.short	0x00ff


	//----- nvinfo : EIATTR_NUM_BARRIERS
	.align		4
        /*0070*/ 	.byte	0x02, 0x4c
        /*0072*/ 	.byte	0x01
	.zero		1


	//----- nvinfo : EIATTR_MERCURY_ISA_VERSION
	.align		4
        /*0074*/ 	.byte	0x03, 0x5f
        /*0076*/ 	.short	0x0101


	//----- nvinfo : EIATTR_COOP_GROUP_MASK_REGIDS
	.align		4
        /*0078*/ 	.byte	0x04, 0x29
        /*007a*/ 	.short	(.L_926 - .L_925)


	//   ....[0]....
.L_925:
        /*007c*/ 	.word	0xffffffff


	//   ....[1]....
        /*0080*/ 	.word	0xffffffff


	//   ....[2]....
        /*0084*/ 	.word	0xffffffff


	//   ....[3]....
        /*0088*/ 	.word	0xffffffff


	//   ....[4]....
        /*008c*/ 	.word	0xffffffff


	//   ....[5]....
        /*0090*/ 	.word	0xffffffff


	//   ....[6]....
        /*0094*/ 	.word	0xffffffff


	//   ....[7]....
        /*0098*/ 	.word	0xffffffff


	//   ....[8]....
        /*009c*/ 	.word	0xffffffff


	//   ....[9]....
        /*00a0*/ 	.word	0xffffffff


	//   ....[10]....
        /*00a4*/ 	.word	0xffffffff


	//   ....[11]....
        /*00a8*/ 	.word	0xffffffff


	//   ....[12]....
        /*00ac*/ 	.word	0xffffffff


	//   ....[13]....
        /*00b0*/ 	.word	0xffffffff


	//   ....[14]....
        /*00b4*/ 	.word	0xffffffff


	//   ....[15]....
        /*00b8*/ 	.word	0xffffffff


	//   ....[16]....
        /*00bc*/ 	.word	0xffffffff


	//   ....[17]....
        /*00c0*/ 	.word	0xffffffff


	//   ....[18]....
        /*00c4*/ 	.word	0xffffffff


	//   ....[19]....
        /*00c8*/ 	.word	0xffffffff


	//   ....[20]....
        /*00cc*/ 	.word	0xffffffff


	//   ....[21]....
        /*00d0*/ 	.word	0xffffffff


	//   ....[22]....
        /*00d4*/ 	.word	0xffffffff


	//   ....[23]....
        /*00d8*/ 	.word	0xffffffff


	//   ....[24]....
        /*00dc*/ 	.word	0xffffffff


	//   ....[25]....
        /*00e0*/ 	.word	0xffffffff


	//   ....[26]....
        /*00e4*/ 	.word	0xffffffff


	//   ....[27]....
        /*00e8*/ 	.word	0xffffffff


	//   ....[28]....
        /*00ec*/ 	.word	0xffffffff


	//   ....[29]....
        /*00f0*/ 	.word	0xffffffff


	//   ....[30]....
        /*00f4*/ 	.word	0xffffffff


	//   ....[31]....
        /*00f8*/ 	.word	0xffffffff


	//   ....[32]....
        /*00fc*/ 	.word	0xffffffff


	//   ....[33]....
        /*0100*/ 	.word	0xffffffff


	//   ....[34]....
        /*0104*/ 	.word	0xffffffff


	//   ....[35]....
        /*0108*/ 	.word	0xffffffff


	//   ....[36]....
        /*010c*/ 	.word	0xffffffff


	//   ....[37]....
        /*0110*/ 	.word	0xffffffff


	//   ....[38]....
        /*0114*/ 	.word	0xffffffff


	//   ....[39]....
        /*0118*/ 	.word	0xffffffff


	//   ....[40]....
        /*011c*/ 	.word	0xffffffff


	//   ....[41]....
        /*0120*/ 	.word	0xffffffff


	//   ....[42]....
        /*0124*/ 	.word	0xffffffff


	//   ....[43]....
        /*0128*/ 	.word	0xffffffff


	//   ....[44]....
        /*012c*/ 	.word	0xffffffff


	//   ....[45]....
        /*0130*/ 	.word	0xffffffff


	//   ....[46]....
        /*0134*/ 	.word	0xffffffff


	//   ....[47]....
        /*0138*/ 	.word	0xffffffff


	//   ....[48]....
        /*013c*/ 	.word	0xffffffff


	//   ....[49]....
        /*0140*/ 	.word	0xffffffff


	//   ....[50]....
        /*0144*/ 	.word	0xffffffff


	//   ....[51]....
        /*0148*/ 	.word	0xffffffff


	//   ....[52]....
        /*014c*/ 	.word	0xffffffff


	//   ....[53]....
        /*0150*/ 	.word	0xffffffff


	//   ....[54]....
        /*0154*/ 	.word	0xffffffff


	//   ....[55]....
        /*0158*/ 	.word	0xffffffff


	//   ....[56]....
        /*015c*/ 	.word	0xffffffff


	//   ....[57]....
        /*0160*/ 	.word	0xffffffff


	//   ....[58]....
        /*0164*/ 	.word	0xffffffff


	//   ....[59]....
        /*0168*/ 	.word	0xffffffff


	//   ....[60]....
        /*016c*/ 	.word	0xffffffff


	//   ....[61]....
        /*0170*/ 	.word	0xffffffff


	//   ....[62]....
        /*0174*/ 	.word	0xffffffff


	//   ....[63]....
        /*0178*/ 	.word	0xffffffff


	//   ....[64]....
        /*017c*/ 	.word	0xffffffff


	//   ....[65]....
        /*0180*/ 	.word	0xffffffff


	//   ....[66]....
        /*0184*/ 	.word	0xffffffff


	//   ....[67]....
        /*0188*/ 	.word	0xffffffff


	//   ....[68]....
        /*018c*/ 	.word	0xffffffff


	//   ....[69]....
        /*0190*/ 	.word	0xffffffff


	//   ....[70]....
        /*0194*/ 	.word	0xffffffff


	//   ....[71]....
        /*0198*/ 	.word	0xffffffff


	//   ....[72]....
        /*019c*/ 	.word	0xffffffff


	//   ....[73]....
        /*01a0*/ 	.word	0xffffffff


	//   ....[74]....
        /*01a4*/ 	.word	0xffffffff


	//   ....[75]....
        /*01a8*/ 	.word	0xffffffff


	//   ....[76]....
        /*01ac*/ 	.word	0xffffffff


	//   ....[77]....
        /*01b0*/ 	.word	0xffffffff


	//   ....[78]....
        /*01b4*/ 	.word	0xffffffff


	//   ....[79]....
        /*01b8*/ 	.word	0xffffffff


	//   ....[80]....
        /*01bc*/ 	.word	0xffffffff


	//   ....[81]....
        /*01c0*/ 	.word	0xffffffff


	//   ....[82]....
        /*01c4*/ 	.word	0xffffffff


	//   ....[83]....
        /*01c8*/ 	.word	0xffffffff


	//   ....[84]....
        /*01cc*/ 	.word	0xffffffff


	//   ....[85]....
        /*01d0*/ 	.word	0xffffffff


	//   ....[86]....
        /*01d4*/ 	.word	0xffffffff


	//   ....[87]....
        /*01d8*/ 	.word	0xffffffff


	//   ....[88]....
        /*01dc*/ 	.word	0xffffffff


	//   ....[89]....
        /*01e0*/ 	.word	0xffffffff


	//   ....[90]....
        /*01e4*/ 	.word	0xffffffff


	//   ....[91]....
        /*01e8*/ 	.word	0xffffffff


	//   ....[92]....
        /*01ec*/ 	.word	0xffffffff


	//   ....[93]....
        /*01f0*/ 	.word	0xffffffff


	//   ....[94]....
        /*01f4*/ 	.word	0xffffffff


	//   ....[95]....
        /*01f8*/ 	.word	0xffffffff


	//   ....[96]....
        /*01fc*/ 	.word	0xffffffff


	//   ....[97]....
        /*0200*/ 	.word	0xffffffff


	//   ....[98]....
        /*0204*/ 	.word	0xffffffff


	//   ....[99]....
        /*0208*/ 	.word	0xffffffff


	//   ....[100]....
        /*020c*/ 	.word	0xffffffff


	//   ....[101]....
        /*0210*/ 	.word	0xffffffff


	//   ....[102]....
        /*0214*/ 	.word	0xffffffff


	//   ....[103]....
        /*0218*/ 	.word	0xffffffff


	//   ....[104]....
        /*021c*/ 	.word	0xffffffff


	//   ....[105]....
        /*0220*/ 	.word	0xffffffff


	//   ....[106]....
        /*0224*/ 	.word	0xffffffff


	//   ....[107]....
        /*0228*/ 	.word	0xffffffff


	//   ....[108]....
        /*022c*/ 	.word	0xffffffff


	//   ....[109]....
        /*0230*/ 	.word	0xffffffff


	//   ....[110]....
        /*0234*/ 	.word	0xffffffff


	//   ....[111]....
        /*0238*/ 	.word	0xffffffff


	//   ....[112]....
        /*023c*/ 	.word	0xffffffff


	//   ....[113]....
        /*0240*/ 	.word	0xffffffff


	//   ....[114]....
        /*0244*/ 	.word	0xffffffff


	//   ....[115]....
        /*0248*/ 	.word	0xffffffff


	//   ....[116]....
        /*024c*/ 	.word	0xffffffff


	//   ....[117]....
        /*0250*/ 	.word	0xffffffff


	//   ....[118]....
        /*0254*/ 	.word	0xffffffff


	//   ....[119]....
        /*0258*/ 	.word	0xffffffff


	//   ....[120]....
        /*025c*/ 	.word	0xffffffff


	//   ....[121]....
        /*0260*/ 	.word	0xffffffff


	//   ....[122]....
        /*0264*/ 	.word	0xffffffff


	//   ....[123]....
        /*0268*/ 	.word	0xffffffff


	//   ....[124]....
        /*026c*/ 	.word	0xffffffff


	//   ....[125]....
        /*0270*/ 	.word	0xffffffff


	//   ....[126]....
        /*0274*/ 	.word	0xffffffff


	//   ....[127]....
        /*0278*/ 	.word	0xffffffff


	//   ....[128]....
        /*027c*/ 	.word	0xffffffff


	//   ....[129]....
        /*0280*/ 	.word	0xffffffff


	//----- nvinfo : EIATTR_COOP_GROUP_INSTR_OFFSETS
	.align		4
.L_926:
        /*0284*/ 	.byte	0x04, 0x28
        /*0286*/ 	.short	(.L_928 - .L_927)


	//   ....[0]....
.L_927:
        /*0288*/ 	.word	0x00001a50


	//   ....[1]....
        /*028c*/ 	.word	0x00001a60


	//   ....[2]....
        /*0290*/ 	.word	0x00001a70


	//   ....[3]....
        /*0294*/ 	.word	0x00001a80


	//   ....[4]....
        /*0298*/ 	.word	0x00001a90


	//   ....[5]....
        /*029c*/ 	.word	0x00001aa0


	//   ....[6]....
        /*02a0*/ 	.word	0x00001ab0


	//   ....[7]....
        /*02a4*/ 	.word	0x00001ac0


	//   ....[8]....
        /*02a8*/ 	.word	0x00001b20


	//   ....[9]....
        /*02ac*/ 	.word	0x00001b30


	//   ....[10]....
        /*02b0*/ 	.word	0x00001b40


	//   ....[11]....
        /*02b4*/ 	.word	0x00001b70


	//   ....[12]....
        /*02b8*/ 	.word	0x00001bc0


	//   ....[13]....
        /*02bc*/ 	.word	0x00001bd0


	//   ....[14]....
        /*02c0*/ 	.word	0x00001be0


	//   ....[15]....
        /*02c4*/ 	.word	0x00001bf0


	//   ....[16]....
        /*02c8*/ 	.word	0x00001c00


	//   ....[17]....
        /*02cc*/ 	.word	0x00001c10


	//   ....[18]....
        /*02d0*/ 	.word	0x00001c20


	//   ....[19]....
        /*02d4*/ 	.word	0x00001c30


	//   ....[20]....
        /*02d8*/ 	.word	0x00001c40


	//   ....[21]....
        /*02dc*/ 	.word	0x00001c50


	//   ....[22]....
        /*02e0*/ 	.word	0x00001c80


	//   ....[23]....
        /*02e4*/ 	.word	0x00001c90


	//   ....[24]....
        /*02e8*/ 	.word	0x00001ca0


	//   ....[25]....
        /*02ec*/ 	.word	0x00001cb0


	//   ....[26]....
        /*02f0*/ 	.word	0x00002ec0


	//   ....[27]....
        /*02f4*/ 	.word	0x00002ef0


	//   ....[28]....
        /*02f8*/ 	.word	0x00002f00


	//   ....[29]....
        /*02fc*/ 	.word	0x00002f10


	//   ....[30]....
        /*0300*/ 	.word	0x00002f20


	//   ....[31]....
        /*0304*/ 	.word	0x00002f30


	//   ....[32]....
        /*0308*/ 	.word	0x00002f40


	//   ....[33]....
        /*030c*/ 	.word	0x00002f60


	//   ....[34]....
        /*0310*/ 	.word	0x00002f80


	//   ....[35]....
        /*0314*/ 	.word	0x00002fb0


	//   ....[36]....
        /*0318*/ 	.word	0x00002fc0


	//   ....[37]....
        /*031c*/ 	.word	0x00002fd0


	//   ....[38]....
        /*0320*/ 	.word	0x00002fe0


	//   ....[39]....
        /*0324*/ 	.word	0x00003000


	//   ....[40]....
        /*0328*/ 	.word	0x00003040


	//   ....[41]....
        /*032c*/ 	.word	0x00003070


	//   ....[42]....
        /*0330*/ 	.word	0x00003080


	//   ....[43]....
        /*0334*/ 	.word	0x000030a0


	//   ....[44]....
        /*0338*/ 	.word	0x000030b0


	//   ....[45]....
        /*033c*/ 	.word	0x000030c0


	//   ....[46]....
        /*0340*/ 	.word	0x00003130


	//   ....[47]....
        /*0344*/ 	.word	0x00003140


	//   ....[48]....
        /*0348*/ 	.word	0x00003150


	//   ....[49]....
        /*034c*/ 	.word	0x00003160


	//   ....[50]....
        /*0350*/ 	.word	0x00003170


	//   ....[51]....
        /*0354*/ 	.word	0x00003180


	//   ....[52]....
        /*0358*/ 	.word	0x000042b0


	//   ....[53]....
        /*035c*/ 	.word	0x000042e0


	//   ....[54]....
        /*0360*/ 	.word	0x000042f0


	//   ....[55]....
        /*0364*/ 	.word	0x00004300


	//   ....[56]....
        /*0368*/ 	.word	0x00004310


	//   ....[57]....
        /*036c*/ 	.word	0x00004320


	//   ....[58]....
        /*0370*/ 	.word	0x00004330


	//   ....[59]....
        /*0374*/ 	.word	0x00004350


	//   ....[60]....
        /*0378*/ 	.word	0x00004370


	//   ....[61]....
        /*037c*/ 	.word	0x000043a0


	//   ....[62]....
        /*0380*/ 	.word	0x000043b0


	//   ....[63]....
        /*0384*/ 	.word	0x000043c0


	//   ....[64]....
        /*0388*/ 	.word	0x000043d0


	//   ....[65]....
        /*038c*/ 	.word	0x000043f0


	//   ....[66]....
        /*0390*/ 	.word	0x00004430


	//   ....[67]....
        /*0394*/ 	.word	0x00004460


	//   ....[68]....
        /*0398*/ 	.word	0x00004470


	//   ....[69]....
        /*039c*/ 	.word	0x00004490


	//   ....[70]....
        /*03a0*/ 	.word	0x000044a0


	//   ....[71]....
        /*03a4*/ 	.word	0x000044b0


	//   ....[72]....
        /*03a8*/ 	.word	0x00004520


	//   ....[73]....
        /*03ac*/ 	.word	0x00004530


	//   ....[74]....
        /*03b0*/ 	.word	0x00004540


	//   ....[75]....
        /*03b4*/ 	.word	0x00004550


	//   ....[76]....
        /*03b8*/ 	.word	0x00004560


	//   ....[77]....
        /*03bc*/ 	.word	0x00004570


	//   ....[78]....
        /*03c0*/ 	.word	0x000056a0


	//   ....[79]....
        /*03c4*/ 	.word	0x000056d0


	//   ....[80]....
        /*03c8*/ 	.word	0x000056e0


	//   ....[81]....
        /*03cc*/ 	.word	0x000056f0


	//   ....[82]....
        /*03d0*/ 	.word	0x00005700


	//   ....[83]....
        /*03d4*/ 	.word	0x00005710


	//   ....[84]....
        /*03d8*/ 	.word	0x00005720


	//   ....[85]....
        /*03dc*/ 	.word	0x00005740


	//   ....[86]....
        /*03e0*/ 	.word	0x00005760


	//   ....[87]....
        /*03e4*/ 	.word	0x00005790


	//   ....[88]....
        /*03e8*/ 	.word	0x000057a0


	//   ....[89]....
        /*03ec*/ 	.word	0x000057b0


	//   ....[90]....
        /*03f0*/ 	.word	0x000057c0


	//   ....[91]....
        /*03f4*/ 	.word	0x000057e0


	//   ....[92]....
        /*03f8*/ 	.word	0x00005820


	//   ....[93]....
        /*03fc*/ 	.word	0x00005850


	//   ....[94]....
        /*0400*/ 	.word	0x00005860


	//   ....[95]....
        /*0404*/ 	.word	0x00005880


	//   ....[96]....
        /*0408*/ 	.word	0x00005890


	//   ....[97]....
        /*040c*/ 	.word	0x000058a0


	//   ....[98]....
        /*0410*/ 	.word	0x00005910


	//   ....[99]....
        /*0414*/ 	.word	0x00005920


	//   ....[100]....
        /*0418*/ 	.word	0x00005930


	//   ....[101]....
        /*041c*/ 	.word	0x00005940


	//   ....[102]....
        /*0420*/ 	.word	0x00005950


	//   ....[103]....
        /*0424*/ 	.word	0x00005960


	//   ....[104]....
        /*0428*/ 	.word	0x00006a90


	//   ....[105]....
        /*042c*/ 	.word	0x00006ac0


	//   ....[106]....
        /*0430*/ 	.word	0x00006ad0


	//   ....[107]....
        /*0434*/ 	.word	0x00006ae0


	//   ....[108]....
        /*0438*/ 	.word	0x00006af0


	//   ....[109]....
        /*043c*/ 	.word	0x00006b00


	//   ....[110]....
        /*0440*/ 	.word	0x00006b10


	//   ....[111]....
        /*0444*/ 	.word	0x00006b30


	//   ....[112]....
        /*0448*/ 	.word	0x00006b60


	//   ....[113]....
        /*044c*/ 	.word	0x00006b90


	//   ....[114]....
        /*0450*/ 	.word	0x00006ba0


	//   ....[115]....
        /*0454*/ 	.word	0x00006bc0


	//   ....[116]....
        /*0458*/ 	.word	0x00006bd0


	//   ....[117]....
        /*045c*/ 	.word	0x00006be0


	//   ....[118]....
        /*0460*/ 	.word	0x00006c20


	//   ....[119]....
        /*0464*/ 	.word	0x00006c60


	//   ....[120]....
        /*0468*/ 	.word	0x00006c70


	//   ....[121]....
        /*046c*/ 	.word	0x00006c90


	//   ....[122]....
        /*0470*/ 	.word	0x00006ca0


	//   ....[123]....
        /*0474*/ 	.word	0x00006cb0


	//   ....[124]....
        /*0478*/ 	.word	0x00006d00


	//   ....[125]....
        /*047c*/ 	.word	0x00006d10


	//   ....[126]....
        /*0480*/ 	.word	0x00006d20


	//   ....[127]....
        /*0484*/ 	.word	0x00006d30


	//   ....[128]....
        /*0488*/ 	.word	0x00006d40


	//   ....[129]....
        /*048c*/ 	.word	0x00006d50


	//----- nvinfo : EIATTR_EXIT_INSTR_OFFSETS
	.align		4
.L_928:
        /*0490*/ 	.byte	0x04, 0x1c
        /*0492*/ 	.short	(.L_930 - .L_929)


	//   ....[0]....
.L_929:
        /*0494*/ 	.word	0x00009360


	//   ....[1]....
        /*0498*/ 	.word	0x00009c40


	//   ....[2]....
        /*049c*/ 	.word	0x00009cd0


	//----- nvinfo : EIATTR_MAX_THREADS
	.align		4
.L_930:
        /*04a0*/ 	.byte	0x04, 0x05
        /*04a2*/ 	.short	(.L_932 - .L_931)
.L_931:
        /*04a4*/ 	.word	0x00000040
        /*04a8*/ 	.word	0x00000001
        /*04ac*/ 	.word	0x00000001


	//----- nvinfo : EIATTR_CRS_STACK_SIZE
	.align		4
.L_932:
        /*04b0*/ 	.byte	0x04, 0x1e
        /*04b2*/ 	.short	(.L_934 - .L_933)
.L_933:
        /*04b4*/ 	.word	0x00000000


	//----- nvinfo : EIATTR_CBANK_PARAM_SIZE
	.align		4
.L_934:
        /*04b8*/ 	.byte	0x03, 0x19
        /*04ba*/ 	.short	0x0028


	//----- nvinfo : EIATTR_PARAM_CBANK
	.align		4
        /*04bc*/ 	.byte	0x04, 0x0a
        /*04be*/ 	.short	(.L_936 - .L_935)
	.align		4
.L_935:
        /*04c0*/ 	.word	index@(.nv.constant0._ZN17fastertransformer38beam_online_softmax_topk_stage2_kernelI6__halfLi16ELi64EEEvPKfS3_PiPT_ii)
        /*04c4*/ 	.short	0x0210
        /*04c6*/ 	.short	0x0028


	//----- nvinfo : EIATTR_SW_WAR
	.align		4
.L_936:
        /*04c8*/ 	.byte	0x04, 0x36
        /*04ca*/ 	.short	(.L_938 - .L_937)
.L_937:
        /*04cc*/ 	.word	0x00000008
.L_938:


//--------------------- .nv.info._ZN17fastertransformer38beam_online_softmax_topk_stage2_kernelI6__halfLi16ELi32EEEvPKfS3_PiPT_ii --------------------------
	.section	.nv.info._ZN17fastertransformer38beam_online_softmax_topk_stage2_kernelI6__halfLi16ELi32EEEvPKfS3_PiPT_ii,"",@"SHT_CUDA_INFO"
	.sectionflags	@""
	.align	4


	//----- nvinfo : EIATTR_CUDA_API_VERSION
	.align		4
        /*0000*/ 	.byte	0x04, 0x37
        /*0002*/ 	.short	(.L_940 - .L_939)
.L_939:
        /*0004*/ 	.word	0x00000082


	//----- nvinfo : EIATTR_KPARAM_INFO
	.align		4
.L_940:
        /*0008*/ 	.byte	0x04, 0x17
        /*000a*/ 	.short	(.L_942 - .L_941)
.L_941:
        /*000c*/ 	.word	0x00000000
        /*0010*/ 	.short	0x0005
        /*0012*/ 	.short	0x0024
        /*0014*/ 	.byte	0x00, 0xf0, 0x11, 0x00


	//----- nvinfo : EIATTR_KPARAM_INFO
	.align		4
.L_942:
        /*0018*/ 	.byte	0x04, 0x17
        /*001a*/ 	.short	(.L_944 - .L_943)
.L_943:
        /*001c*/ 	.word	0x00000000
        /*0020*/ 	.short	0x0004
        /*0022*/ 	.short	0x0020
        /*0024*/ 	.byte	0x00, 0xf0, 0x11, 0x00


	//----- nvinfo : EIATTR_KPARAM_INFO
	.align		4
.L_944:
        /*0028*/ 	.byte	0x04, 0x17
        /*002a*/ 	.short	(.L_946 - .L_945)
.L_945:
        /*002c*/ 	.word	0x00000000
        /*0030*/ 	.short	0x0003
        /*0032*/ 	.short	0x0018
        /*0034*/ 	.byte	0x00, 0xf0, 0x21, 0x00


	//----- nvinfo : EIATTR_KPARAM_INFO
	.align		4
.L_946:
        /*0038*/ 	.byte	0x04, 0x17
        /*003a*/ 	.short	(.L_948 - .L_947)
.L_947:
        /*003c*/ 	.word	0x00000000
        /*0040*/ 	.short	0x0002
        /*0042*/ 	.short	0x0010
        /*0044*/ 	.byte	0x00, 0xf0, 0x21, 0x00


	//----- nvinfo : EIATTR_KPARAM_INFO
	.align		4
.L_948:
        /*0048*/ 	.byte	0x04, 0x17
        /*004a*/ 	.short	(.L_950 - .L_949)
.L_949:
        /*004c*/ 	.word	0x00000000
        /*0050*/ 	.short	0x0001
        /*0052*/ 	.short	0x0008
        /*0054*/ 	.byte	0x00, 0xf0, 0x21, 0x00


	//----- nvinfo : EIATTR_KPARAM_INFO
	.align		4
.L_950:
        /*0058*/ 	.byte	0x04, 0x17
        /*005a*/ 	.short	(.L_952 - .L_951)
.L_951:
        /*005c*/ 	.word	0x00000000
        /*0060*/ 	.short	0x0000
        /*0062*/ 	.short	0x0000
        /*0064*/ 	.byte	0x00, 0xf0, 0x21, 0x00


	//----- nvinfo : EIATTR_SPARSE_MMA_MASK
	.align		4
.L_952:
        /*0068*/ 	.byte	0x03, 0x50
        /*006a*/ 	.short	0x0000


	//----- nvinfo : EIATTR_MAXREG_COUNT
	.align		4
        /*006c*/ 	.byte	0x03, 0x1b
        /*006e*/ 	.short	0x00ff


	//----- nvinfo : EIATTR_NUM_BARRIERS
	.align		4
        /*0070*/ 	.byte	0x02, 0x4c
        /*0072*/ 	.byte	0x01
	.zero		1


	//----- nvinfo : EIATTR_MERCURY_ISA_VERSION
	.align		4
        /*0074*/ 	.byte	0x03, 0x5f
        /*0076*/ 	.short	0x0101


	//----- nvinfo : EIATTR_COOP_GROUP_MASK_REGIDS
	.align		4
        /*0078*/ 	.byte	0x04, 0x29
        /*007a*/ 	.short	(.L_954 - .L_953)


	//   ....[0]....
.L_953:
        /*007c*/ 	.word	0xffffffff


	//   ....[1]....
        /*0080*/ 	.word	0xffffffff


	//   ....[2]....
        /*0084*/ 	.word	0xffffffff


	//   ....[3]....
        /*0088*/ 	.word	0xffffffff


	//   ....[4]....
        /*008c*/ 	.word	0xffffffff


	//   ....[5]....
        /*0090*/ 	.word	0xffffffff


	//   ....[6]....
        /*0094*/ 	.word	0xffffffff


	//   ....[7]....
        /*0098*/ 	.word	0xffffffff


	//   ....[8]....
        /*009c*/ 	.word	0xffffffff


	//   ....[9]....
        /*00a0*/ 	.word	0xffffffff


	//   ....[10]....
        /*00a4*/ 	.word	0xffffffff


	//   ....[11]....
        /*00a8*/ 	.word	0xffffffff


	//   ....[12]....
        /*00ac*/ 	.word	0xffffffff


	//   ....[13]....
        /*00b0*/ 	.word	0xffffffff


	//   ....[14]....
        /*00b4*/ 	.word	0xffffffff


	//   ....[15]....
        /*00b8*/ 	.word	0xffffffff


	//   ....[16]....
        /*00bc*/ 	.word	0xffffffff


	//   ....[17]....
        /*00c0*/ 	.word	0xffffffff


	//   ....[18]....
        /*00c4*/ 	.word	0xffffffff


	//   ....[19]....
        /*00c8*/ 	.word	0xffffffff


	//   ....[20]....
        /*00cc*/ 	.word	0xffffffff


	//   ....[21]....
        /*00d0*/ 	.word	0xffffffff


	//   ....[22]....
        /*00d4*/ 	.word	0xffffffff


	//   ....[23]....
        /*00d8*/ 	.word	0xffffffff


	//   ....[24]....
        /*00dc*/ 	.word	0xffffffff


	//   ....[25]....
        /*00e0*/ 	.word	0xffffffff


	//   ....[26]....
        /*00e4*/ 	.word	0xffffffff


	//   ....[27]....
        /*00e8*/ 	.word	0xffffffff


	//   ....[28]....
        /*00ec*/ 	.word	0xffffffff


	//   ....[29]....
        /*00f0*/ 	.word	0xffffffff


	//   ....[30]....
        /*00f4*/ 	.word	0xffffffff


	//   ....[31]....
        /*00f8*/ 	.word	0xffffffff


	//   ....[32]....
        /*00fc*/ 	.word	0xffffffff


	//   ....[33]....
        /*0100*/ 	.word	0xffffffff


	//   ....[34]....
        /*0104*/ 	.word	0xffffffff


	//   ....[35]....
        /*0108*/ 	.word	0xffffffff


	//   ....[36]....
        /*010c*/ 	.word	0xffffffff


	//   ....[37]....
        /*0110*/ 	.word	0xffffffff


	//   ....[38]....
        /*0114*/ 	.word	0xffffffff


	//   ....[39]....
        /*0118*/ 	.word	0xffffffff


	//   ....[40]....
        /*011c*/ 	.word	0xffffffff


	//   ....[41]....
        /*0120*/ 	.word	0xffffffff


	//   ....[42]....
        /*0124*/ 	.word	0xffffffff


	//   ....[43]....
        /*0128*/ 	.word	0xffffffff


	//   ....[44]....
        /*012c*/ 	.word	0xffffffff


	//   ....[45]....
        /*0130*/ 	.word	0xffffffff


	//   ....[46]....
        /*0134*/ 	.word	0xffffffff


	//   ....[47]....
        /*0138*/ 	.word	0xffffffff


	//   ....[48]....
        /*013c*/ 	.word	0xffffffff


	//   ....[49]....
        /*0140*/ 	.word	0xffffffff


	//   ....[50]....
        /*0144*/ 	.word	0xffffffff


	//   ....[51]....
        /*0148*/ 	.word	0xffffffff


	//   ....[52]....
        /*014c*/ 	.word	0xffffffff


	//   ....[53]....
        /*0150*/ 	.word	0xffffffff


	//   ....[54]....
        /*0154*/ 	.word	0xffffffff


	//   ....[55]....
        /*0158*/ 	.word	0xffffffff


	//   ....[56]....
        /*015c*/ 	.word	0xffffffff


	//   ....[57]....
        /*0160*/ 	.word	0xffffffff


	//   ....[58]....
        /*0164*/ 	.word	0xffffffff


	//   ....[59]....
        /*0168*/ 	.word	0xffffffff


	//   ....[60]....
        /*016c*/ 	.word	0xffffffff


	//   ....[61]....
        /*0170*/ 	.word	0xffffffff


	//   ....[62]....
        /*0174*/ 	.word	0xffffffff


	//   ....[63]....
        /*0178*/ 	.word	0xffffffff


	//   ....[64]....
        /*017c*/ 	.word	0xffffffff


	//   ....[65]....
        /*0180*/ 	.word	0xffffffff


	//   ....[66]....
        /*0184*/ 	.word	0xffffffff


	//   ....[67]....
        /*0188*/ 	.word	0xffffffff


	//   ....[68]....
        /*018c*/ 	.word	0xffffffff


	//   ....[69]....
        /*0190*/ 	.word	0xffffffff


	//   ....[70]....
        /*0194*/ 	.word	0xffffffff


	//   ....[71]....
        /*0198*/ 	.word	0xffffffff


	//   ....[72]....
        /*019c*/ 	.word	0xffffffff


	//   ....[73]....
        /*01a0*/ 	.word	0xffffffff


	//   ....[74]....
        /*01a4*/ 	.word	0xffffffff


	//   ....[75]....
        /*01a8*/ 	.word	0xffffffff


	//   ....[76]....
        /*01ac*/ 	.word	0xffffffff


	//   ....[77]....
        /*01b0*/ 	.word	0xffffffff


	//   ....[78]....
        /*01b4*/ 	.word	0xffffffff


	//   ....[79]....
        /*01b8*/ 	.word	0xffffffff


	//   ....[80]....
        /*01bc*/ 	.word	0xffffffff


	//   ....[81]....
        /*01c0*/ 	.word	0xffffffff


	//   ....[82]....
        /*01c4*/ 	.word	0xffffffff


	//   ....[83]....
        /*01c8*/ 	.word	0xffffffff


	//   ....[84]....
        /*01cc*/ 	.word	0xffffffff


	//   ....[85]....
        /*01d0*/ 	.word	0xffffffff


	//   ....[86]....
        /*01d4*/ 	.word	0xffffffff


	//   ....[87]....
        /*01d8*/ 	.word	0xffffffff


	//   ....[88]....
        /*01dc*/ 	.word	0xffffffff


	//   ....[89]....
        /*01e0*/ 	.word	0xffffffff


	//   ....[90]....
        /*01e4*/ 	.word	0xffffffff


	//   ....[91]....
        /*01e8*/ 	.word	0xffffffff


	//   ....[92]....
        /*01ec*/ 	.word	0xffffffff


	//   ....[93]....
        /*01f0*/ 	.word	0xffffffff


	//   ....[94]....
        /*01f4*/ 	.word	0xffffffff


	//   ....[95]....
        /*01f8*/ 	.word	0xffffffff


	//   ....[96]....
        /*01fc*/ 	.word	0xffffffff


	//   ....[97]....
        /*0200*/ 	.word	0xffffffff


	//   ....[98]....
        /*0204*/ 	.word	0xffffffff


	//   ....[99]....
        /*0208*/ 	.word	0xffffffff


	//   ....[100]....
        /*020c*/ 	.word	0xffffffff


	//   ....[101]....
        /*0210*/ 	.word	0xffffffff


	//   ....[102]....
        /*0214*/ 	.word	0xffffffff


	//   ....[103]....
        /*0218*/ 	.word	0xffffffff


	//   ....[104]....
        /*021c*/ 	.word	0xffffffff


	//   ....[105]....
        /*0220*/ 	.word	0xffffffff


	//   ....[106]....
        /*0224*/ 	.word	0xffffffff


	//   ....[107]....
        /*0228*/ 	.word	0xffffffff


	//   ....[108]....
        /*022c*/ 	.word	0xffffffff


	//   ....[109]....
        /*0230*/ 	.word	0xffffffff


	//   ....[110]....
        /*0234*/ 	.word	0xffffffff


	//   ....[111]....
        /*0238*/ 	.word	0xffffffff


	//   ....[112]....
        /*023c*/ 	.word	0xffffffff


	//   ....[113]....
        /*0240*/ 	.word	0xffffffff


	//   ....[114]....
        /*0244*/ 	.word	0xffffffff


	//   ....[115]....
        /*0248*/ 	.word	0xffffffff


	//   ....[116]....
        /*024c*/ 	.word	0xffffffff


	//   ....[117]....
        /*0250*/ 	.word	0xffffffff


	//   ....[118]....
        /*0254*/ 	.word	0xffffffff


	//   ....[119]....
        /*0258*/ 	.word	0xffffffff


	//   ....[120]....
        /*025c*/ 	.word	0xffffffff


	//   ....[121]....
        /*0260*/ 	.word	0xffffffff


	//   ....[122]....
        /*0264*/ 	.word	0xffffffff


	//   ....[123]....
        /*0268*/ 	.word	0xffffffff


	//   ....[124]....
        /*026c*/ 	.word	0xffffffff


	//   ....[125]....
        /*0270*/ 	.word	0xffffffff


	//   ....[126]....
        /*0274*/ 	.word	0xffffffff


	//   ....[127]....
        /*0278*/ 	.word	0xffffffff


	//   ....[128]....
        /*027c*/ 	.word	0xffffffff


	//   ....[129]....
        /*0280*/ 	.word	0xffffffff


	//----- nvinfo : EIATTR_COOP_GROUP_INSTR_OFFSETS
	.align		4
.L_954:
        /*0284*/ 	.byte	0x04, 0x28
        /*0286*/ 	.short	(.L_956 - .L_955)


	//   ....[0]....
.L_955:
        /*0288*/ 	.word	0x00001a00


	//   ....[1]....
        /*028c*/ 	.word	0x00001a10


	//   ....[2]....
        /*0290*/ 	.word	0x00001ac0


	//   ....[3]....
        /*0294*/ 	.word	0x00001ad0


	//   ....[4]....
        /*0298*/ 	.word	0x00001ae0


	//   ....[5]....
        /*029c*/ 	.word	0x00001af0


	//   ....[6]....
        /*02a0*/ 	.word	0x00001b00


	//   ....[7]....
        /*02a4*/ 	.word	0x00001b10


	//   ....[8]....
        /*02a8*/ 	.word	0x00001b20


	//   ....[9]....
        /*02ac*/ 	.word	0x00001b30


	//   ....[10]....
        /*02b0*/ 	.word	0x00001b40


	//   ....[11]....
        /*02b4*/ 	.word	0x00001b50


	//   ....[12]....
        /*02b8*/ 	.word	0x00001b60


	//   ....[13]....
        /*02bc*/ 	.word	0x00001b70


	//   ....[14]....
        /*02c0*/ 	.word	0x00001b80


	//   ....[15]....
        /*02c4*/ 	.word	0x00001b90


	//   ....[16]....
        /*02c8*/ 	.word	0x00001ba0


	//   ....[17]....
        /*02cc*/ 	.word	0x00001bb0


	//   ....[18]....
        /*02d0*/ 	.word	0x00001bc0


	//   ....[19]....
        /*02d4*/ 	.word	0x00001bd0


	//   ....[20]....
        /*02d8*/ 	.word	0x00001be0


	//   ....[21]....
        /*02dc*/ 	.word	0x00001bf0


	//   ....[22]....
        /*02e0*/ 	.word	0x00001c00


	//   ....[23]....
        /*02e4*/ 	.word	0x00001c10


	//   ....[24]....
        /*02e8*/ 	.word	0x00001c40


	//   ....[25]....
        /*02ec*/ 	.word	0x00001c50


	//   ....[26]....
        /*02f0*/ 	.word	0x00002e90


	//   ....[27]....
        /*02f4*/ 	.word	0x00002ec0


	//   ....[28]....
        /*02f8*/ 	.word	0x00002ed0


	//   ....[29]....
        /*02fc*/ 	.word	0x00002ee0


	//   ....[30]....
        /*0300*/ 	.word	0x00002ef0


	//   ....[31]....
        /*0304*/ 	.word	0x00002f00


	//   ....[32]....
        /*0308*/ 	.word	0x00002f10


	//   ....[33]....
        /*030c*/ 	.word	0x00002f20


	//   ....[34]....
        /*0310*/ 	.word	0x00002f30


	//   ....[35]....
        /*0314*/ 	.word	0x00002f40


	//   ....[36]....
        /*0318*/ 	.word	0x00002f50


	//   ....[37]....
        /*031c*/ 	.word	0x00002f60


	//   ....[38]....
        /*0320*/ 	.word	0x00002f70


	//   ....[39]....
        /*0324*/ 	.word	0x00002f80


	//   ....[40]....
        /*0328*/ 	.word	0x00002f90


	//   ....[41]....
        /*032c*/ 	.word	0x00002fa0


	//   ....[42]....
        /*0330*/ 	.word	0x00002fb0


	//   ....[43]....
        /*0334*/ 	.word	0x00002fc0


	//   ....[44]....
        /*0338*/ 	.word	0x00002fd0


	//   ....[45]....
        /*033c*/ 	.word	0x00002fe0


	//   ....[46]....
        /*0340*/ 	.word	0x00002ff0


	//   ....[47]....
        /*0344*/ 	.word	0x00003000


	//   ....[48]....
        /*0348*/ 	.word	0x00003010


	//   ....[49]....
        /*034c*/ 	.word	0x00003020


	//   ....[50]....
        /*0350*/ 	.word	0x00003030


	//   ....[51]....
        /*0354*/ 	.word	0x00003040


	//   ....[52]....
        /*0358*/ 	.word	0x00004220


	//   ....[53]....
        /*035c*/ 	.word	0x00004250


	//   ....[54]....
        /*0360*/ 	.word	0x00004260


	//   ....[55]....
        /*0364*/ 	.word	0x00004270


	//   ....[56]....
        /*0368*/ 	.word	0x00004280


	//   ....[57]....
        /*036c*/ 	.word	0x00004290


	//   ....[58]....
        /*0370*/ 	.word	0x000042a0


	//   ....[59]....
        /*0374*/ 	.word	0x000042b0


	//   ....[60]....
        /*0378*/ 	.word	0x000042c0


	//   ....[61]....
        /*037c*/ 	.word	0x000042d0


	//   ....[62]....
        /*0380*/ 	.word	0x000042e0


	//   ....[63]....
        /*0384*/ 	.word	0x000042f0


	//   ....[64]....
        /*0388*/ 	.word	0x00004300


	//   ....[65]....
        /*038c*/ 	.word	0x00004310


	//   ....[66]....
        /*0390*/ 	.word	0x00004320


	//   ....[67]....
        /*0394*/ 	.word	0x00004330


	//   ....[68]....
        /*0398*/ 	.word	0x00004340


	//   ....[69]....
        /*039c*/ 	.word	0x00004350


	//   ....[70]....
        /*03a0*/ 	.word	0x00004360


	//   ....[71]....
        /*03a4*/ 	.word	0x00004370


	//   ....[72]....
        /*03a8*/ 	.word	0x00004380


	//   ....[73]....
        /*03ac*/ 	.word	0x00004390


	//   ....[74]....
        /*03b0*/ 	.word	0x000043a0


	//   ....[75]....
        /*03b4*/ 	.word	0x000043b0


	//   ....[76]....
        /*03b8*/ 	.word	0x000043c0


	//   ....[77]....
        /*03bc*/ 	.word	0x000043d0


	//   ....[78]....
        /*03c0*/ 	.word	0x000055b0


	//   ....[79]....
        /*03c4*/ 	.word	0x000055e0


	//   ....[80]....
        /*03c8*/ 	.word	0x000055f0


	//   ....[81]....
        /*03cc*/ 	.word	0x00005600


	//   ....[82]....
        /*03d0*/ 	.word	0x00005610


	//   ....[83]....
        /*03d4*/ 	.word	0x00005620


	//   ....[84]....
        /*03d8*/ 	.word	0x00005630


	//   ....[85]....
        /*03dc*/ 	.word	0x00005640


	//   ....[86]....
        /*03e0*/ 	.word	0x00005650


	//   ....[87]....
        /*03e4*/ 	.word	0x00005660


	//   ....[88]....
        /*03e8*/ 	.word	0x00005670


	//   ....[89]....
        /*03ec*/ 	.word	0x00005680


	//   ....[90]....
        /*03f0*/ 	.word	0x00005690


	//   ....[91]....
        /*03f4*/ 	.word	0x000056a0


	//   ....[92]....
        /*03f8*/ 	.word	0x000056b0


	//   ....[93]....
        /*03fc*/ 	.word	0x000056c0


	//   ....[94]....
        /*0400*/ 	.word	0x000056d0


	//   ....[95]....
        /*0404*/ 	.word	0x000056e0


	//   ....[96]....
        /*0408*/ 	.word	0x000056f0


	//   ....[97]....
        /*040c*/ 	.word	0x00005700


	//   ....[98]....
        /*0410*/ 	.word	0x00005710


	//   ....[99]....
        /*0414*/ 	.word	0x00005720


	//   ....[100]....
        /*0418*/ 	.word	0x00005730


	//   ....[101]....
        /*041c*/ 	.word	0x00005740


	//   ....[102]....
        /*0420*/ 	.word	0x00005750


	//   ....[103]....
        /*0424*/ 	.word	0x00005760


	//   ....[104]....
        /*0428*/ 	.word	0x00006940


	//   ....[105]....
        /*042c*/ 	.word	0x00006970


	//   ....[106]....
        /*0430*/ 	.word	0x00006980


	//   ....[107]....
        /*0434*/ 	.word	0x00006990


	//   ....[108]....
        /*0438*/ 	.word	0x000069a0


	//   ....[109]....
        /*043c*/ 	.word	0x000069b0


	//   ....[110]....
        /*0440*/ 	.word	0x000069c0


	//   ....[111]....
        /*0444*/ 	.word	0x000069d0


	//   ....[112]....
        /*0448*/ 	.word	0x000069e0


	//   ....[113]....
        /*044c*/ 	.word	0x000069f0


	//   ....[114]....
        /*0450*/ 	.word	0x00006a00


	//   ....[115]....
        /*0454*/ 	.word	0x00006a10


	//   ....[116]....
        /*0458*/ 	.word	0x00006a20


	//   ....[117]....
        /*045c*/ 	.word	0x00006a30


	//   ....[118]....
        /*0460*/ 	.word	0x00006a40


	//   ....[119]....
        /*0464*/ 	.word	0x00006a50


	//   ....[120]....
        /*0468*/ 	.word	0x00006a60


	//   ....[121]....
        /*046c*/ 	.word	0x00006a70


	//   ....[122]....
        /*0470*/ 	.word	0x00006a80


	//   ....[123]....
        /*0474*/ 	.word	0x00006a90


	//   ....[124]....
        /*0478*/ 	.word	0x00006aa0


	//   ....[125]....
        /*047c*/ 	.word	0x00006ab0


	//   ....[126]....
        /*0480*/ 	.word	0x00006ac0


	//   ....[127]....
        /*0484*/ 	.word	0x00006ad0


	//   ....[128]....
        /*0488*/ 	.word	0x00006ae0


	//   ....[129]....
        /*048c*/ 	.word	0x00006af0


	//----- nvinfo : EIATTR_EXIT_INSTR_OFFSETS
	.align		4
.L_956:
        /*0490*/ 	.byte	0x04, 0x1c
        /*0492*/ 	.short	(.L_958 - .L_957)


	//   ....[0]....
.L_957:
        /*0494*/ 	.word	0x00007e90


	//   ....[1]....
        /*0498*/ 	.word	0x000087c0


	//   ....[2]....
        /*049c*/ 	.word	0x00008850


	//----- nvinfo : EIATTR_MAX_THREADS
	.align		4
.L_958:
        /*04a0*/ 	.byte	0x04, 0x05
        /*04a2*/ 	.short	(.L_960 - .L_959)
.L_959:
        /*04a4*/ 	.word	0x00000020
        /*04a8*/ 	.word	0x00000001
        /*04ac*/ 	.word	0x00000001


	//----- nvinfo : EIATTR_CRS_STACK_SIZE
	.align		4
.L_960:
        /*04b0*/ 	.byte	0x04, 0x1e
        /*04b2*/ 	.short	(.L_962 - .L_961)
.L_961:
        /*04b4*/ 	.word	0x00000000


	//----- nvinfo : EIATTR_CBANK_PARAM_SIZE
	.align		4
.L_962:
        /*04b8*/ 	.byte	0x03, 0x19
        /*04ba*/ 	.short	0x0028


	//----- nvinfo : EIATTR_PARAM_CBANK
	.align		4
        /*04bc*/ 	.byte	0x04, 0x0a
        /*04be*/ 	.short	(.L_964 - .L_963)
	.align		4
.L_963:
        /*04c0*/ 	.word	index@(.nv.constant0._ZN17fastertransformer38beam_online_softmax_topk_stage2_kernelI6__halfLi16ELi32EEEvPKfS3_PiPT_ii)
        /*04c4*/ 	.short	0x0210
        /*04c6*/ 	.short	0x0028


	//----- nvinfo : EIATTR_SW_WAR
	.align		4
.L_964:
        /*04c8*/ 	.byte	0x04, 0x36
        /*04ca*/ 	.short	(.L_966 - .L_965)
.L_965:
        /*04cc*/ 	.word	0x00000008
.L_966:


//--------------------- .nv.info._ZN17fastertransformer38beam_online_softmax_topk_stage1_kernelI6__halfLi1ELi16ELi128EEEvPKT_S4_PKbPfiiPKi --------------------------
	.section	.nv.info._ZN17fastertransformer38beam_online_softmax_topk_stage1_kernelI6__halfLi1ELi16ELi128EEEvPKT_S4_PKbPfiiPKi,"",@"SHT_CUDA_INFO"
	.sectionflags	@""
	.align	4


	//----- nvinfo : EIATTR_CUDA_API_VERSION
	.align		4
        /*0000*/ 	.byte	0x04, 0x37
        /*0002*/ 	.short	(.L_968 - .L_967)
.L_967:
        /*0004*/ 	.word	0x00000082


	//----- nvinfo : EIATTR_KPARAM_INFO
	.align		4
.L_968:
        /*0008*/ 	.byte	0x04, 0x17
        /*000a*/ 	.short	(.L_970 - .L_969)
.L_969:
        /*000c*/ 	.word	0x00000000
        /*0010*/ 	.short	0x0006
        /*0012*/ 	.short	0x0028
        /*0014*/ 	.byte	0x00, 0xf0, 0x21, 0x00


	//----- nvinfo : EIATTR_KPARAM_INFO
	.align		4
.L_970:
        /*0018*/ 	.byte	0x04, 0x17
        /*001a*/ 	.short	(.L_972 - .L_971)
.L_971:
        /*001c*/ 	.word	0x00000000
        /*0020*/ 	.short	0x0005
        /*0022*/ 	.short	0x0024
        /*0024*/ 	.byte	0x00, 0xf0, 0x11, 0x00


	//----- nvinfo : EIATTR_KPARAM_INFO
	.align		4
.L_972:
        /*0028*/ 	.byte	0x04, 0x17
        /*002a*/ 	.short	(.L_974 - .L_973)
.L_973:
        /*002c*/ 	.word	0x00000000
        /*0030*/ 	.short	0x0004
        /*0032*/ 	.short	0x0020
        /*0034*/ 	.byte	0x00, 0xf0, 0x11, 0x00


	//----- nvinfo : EIATTR_KPARAM_INFO
	.align		4
.L_974:
        /*0038*/ 	.byte	0x04, 0x17
        /*003a*/ 	.short	(.L_976 - .L_975)
.L_975:
        /*003c*/ 	.word	0x00000000
        /*0040*/ 	.short	0x0003
        /*0042*/ 	.short	0x0018
        /*0044*/ 	.byte	0x00, 0xf0, 0x21, 0x00


	//----- nvinfo : EIATTR_KPARAM_INFO
	.align		4
.L_976:
        /*0048*/ 	.byte	0x04, 0x17
        /*004a*/ 	.short	(.L_978 - .L_977)
.L_977:
        /*004c*/ 	.word	0x00000000
        /*0050*/ 	.short	0x0002
        /*0052*/ 	.short	0x0010
        /*0054*/ 	.byte	0x00, 0xf0, 0x21, 0x00


	//----- nvinfo : EIATTR_KPARAM_INFO
	.align		4
.L_978:
        /*0058*/ 	.byte	0x04, 0x17
        /*005a*/ 	.short	(.L_980 - .L_979)
.L_979:
        /*005c*/ 	.word	0x00000000
        /*0060*/ 	.short	0x0001
        /*0062*/ 	.short	0x0008
        /*0064*/ 	.byte	0x00, 0xf0, 0x21, 0x00


	//----- nvinfo : EIATTR_KPARAM_INFO
	.align		4
.L_980:
        /*0068*/ 	.byte	0x04, 0x17
        /*006a*/ 	.short	(.L_982 - .L_981)
.L_981:
        /*006c*/ 	.word	0x00000000
        /*0070*/ 	.short	0x0000
        /*0072*/ 	.short	0x0000
        /*0074*/ 	.byte	0x00, 0xf0, 0x21, 0x00


	//----- nvinfo : EIATTR_SPARSE_MMA_MASK
	.align		4
.L_982:
        /*0078*/ 	.byte	0x03, 0x50
        /*007a*/ 	.short	0x0000


	//----- nvinfo : EIATTR_MAXREG_COUNT
	.align		4
        /*007c*/ 	.byte	0x03, 0x1b
        /*007e*/ 	.short	0x00ff


	//----- nvinfo : EIATTR_NUM_BARRIERS
	.align		4
        /*0080*/ 	.byte	0x02, 0x4c
        /*0082*/ 	.byte	0x01
	.zero		1


	//----- nvinfo : EIATTR_MERCURY_ISA_VERSION
	.align		4
        /*0084*/ 	.byte	0x03, 0x5f
        /*0086*/ 	.short	0x0101


	//----- nvinfo : EIATTR_COOP_GROUP_MASK_REGIDS
	.align		4
        /*0088*/ 	.byte	0x04, 0x29
        /*008a*/ 	.short	(.L_984 - .L_983)


	//   ....[0]....
.L_983:
        /*008c*/ 	.word	0xffffffff


	//   ....[1]....
        /*0090*/ 	.word	0xffffffff


	//   ....[2]....
        /*0094*/ 	.word	0xffffffff


	//   ....[3]....
        /*0098*/ 	.word	0xffffffff


	//   ....[4]....
        /*009c*/ 	.word	0xffffffff


	//   ....[5]....
        /*00a0*/ 	.word	0xffffffff


	//   ....[6]....
        /*00a4*/ 	.word	0xffffffff


	//   ....[7]....
        /*00a8*/ 	.word	0xffffffff


	//   ....[8]....
        /*00ac*/ 	.word	0xffffffff


	//   ....[9]....
        /*00b0*/ 	.word	0xffffffff


	//   ....[10]....
        /*00b4*/ 	.word	0xffffffff


	//   ....[11]....
        /*00b8*/ 	.word	0xffffffff


	//   ....[12]....
        /*00bc*/ 	.word	0xffffffff


	//   ....[13]....
        /*00c0*/ 	.word	0xffffffff


	//   ....[14]....
        /*00c4*/ 	.word	0xffffffff


	//   ....[15]....
        /*00c8*/ 	.word	0xffffffff


	//   ....[16]....
        /*00cc*/ 	.word	0xffffffff


	//   ....[17]....
        /*00d0*/ 	.word	0xffffffff


	//   ....[18]....
        /*00d4*/ 	.word	0xffffffff


	//   ....[19]....
        /*00d8*/ 	.word	0xffffffff


	//   ....[20]....
        /*00dc*/ 	.word	0xffffffff


	//   ....[21]....
        /*00e0*/ 	.word	0xffffffff


	//   ....[22]....
        /*00e4*/ 	.word	0xffffffff


	//   ....[23]....
        /*00e8*/ 	.word	0xffffffff


	//   ....[24]....
        /*00ec*/ 	.word	0xffffffff


	//   ....[25]....
        /*00f0*/ 	.word	0xffffffff


	//   ....[26]....
        /*00f4*/ 	.word	0xffffffff


	//   ....[27]....
        /*00f8*/ 	.word	0xffffffff


	//   ....[28]....
        /*00fc*/ 	.word	0xffffffff


	//   ....[29]....
        /*0100*/ 	.word	0xffffffff


	//   ....[30]....
        /*0104*/ 	.word	0xffffffff


	//   ....[31]....
        /*0108*/ 	.word	0xffffffff


	//   ....[32]....
        /*010c*/ 	.word	0xffffffff


	//   ....[33]....
        /*0110*/ 	.word	0xffffffff


	//   ....[34]....
        /*0114*/ 	.word	0xffffffff


	//   ....[35]....
        /*0118*/ 	.word	0xffffffff


	//   ....[36]....
        /*011c*/ 	.word	0xffffffff


	//   ....[37]....
        /*0120*/ 	.word	0xffffffff


	//   ....[38]....
        /*0124*/ 	.word	0xffffffff


	//   ....[39]....
        /*0128*/ 	.word	0xffffffff


	//   ....[40]....
        /*012c*/ 	.word	0xffffffff


	//   ....[41]....
        /*0130*/ 	.word	0xffffffff


	//   ....[42]....
        /*0134*/ 	.word	0xffffffff


	//   ....[43]....
        /*0138*/ 	.word	0xffffffff


	//   ....[44]....
        /*013c*/ 	.word	0xffffffff


	//   ....[45]....
        /*0140*/ 	.word	0xffffffff


	//   ....[46]....
        /*0144*/ 	.word	0xffffffff


	//   ....[47]....
        /*0148*/ 	.word	0xffffffff


	//   ....[48]....
        /*014c*/ 	.word	0xffffffff


	//   ....[49]....
        /*0150*/ 	.word	0xffffffff


	//   ....[50]....
        /*0154*/ 	.word	0xffffffff


	//   ....[51]....
        /*0158*/ 	.word	0xffffffff


	//   ....[52]....
        /*015c*/ 	.word	0xffffffff


	//   ....[53]....
        /*0160*/ 	.word	0xffffffff


	//   ....[54]....
        /*0164*/ 	.word	0xffffffff


	//   ....[55]....
        /*0168*/ 	.word	0xffffffff


	//   ....[56]....
        /*016c*/ 	.word	0xffffffff


	//   ....[57]....
        /*0170*/ 	.word	0xffffffff


	//   ....[58]....
        /*0174*/ 	.word	0xffffffff


	//   ....[59]....
        /*0178*/ 	.word	0xffffffff


	//   ....[60]....
        /*017c*/ 	.word	0xffffffff


	//   ....[61]....
        /*0180*/ 	.word	0xffffffff


	//   ....[62]....
        /*0184*/ 	.word	0xffffffff


	//   ....[63]....
        /*0188*/ 	.word	0xffffffff


	//   ....[64]....
        /*018c*/ 	.word	0xffffffff


	//   ....[65]....
        /*0190*/ 	.word	0xffffffff


	//   ....[66]....
        /*0194*/ 	.word	0xffffffff


	//   ....[67]....
        /*0198*/ 	.word	0xffffffff


	//   ....[68]....
        /*019c*/ 	.word	0xffffffff


	//   ....[69]....
        /*01a0*/ 	.word	0xffffffff


	//   ....[70]....
        /*01a4*/ 	.word	0xffffffff


	//   ....[71]....
        /*01a8*/ 	.word	0xffffffff


	//   ....[72]....
        /*01ac*/ 	.word	0xffffffff


	//   ....[73]....
        /*01b0*/ 	.word	0xffffffff


	//   ....[74]....
        /*01b4*/ 	.word	0xffffffff


	//   ....[75]....
        /*01b8*/ 	.word	0xffffffff


	//   ....[76]....
        /*01bc*/ 	.word	0xffffffff


	//   ....[77]....
        /*01c0*/ 	.word	0xffffffff


	//   ....[78]....
        /*01c4*/ 	.word	0xffffffff


	//   ....[79]....
        /*01c8*/ 	.word	0xffffffff


	//   ....[80]....
        /*01cc*/ 	.word	0xffffffff


	//   ....[81]....
        /*01d0*/ 	.word	0xffffffff


	//   ....[82]....
        /*01d4*/ 	.word	0xffffffff


	//   ....[83]....
        /*01d8*/ 	.word	0xffffffff


	//   ....[84]....
        /*01dc*/ 	.word	0xffffffff


	//   ....[85]....
        /*01e0*/ 	.word	0xffffffff


	//   ....[86]....
        /*01e4*/ 	.word	0xffffffff


	//   ....[87]....
        /*01e8*/ 	.word	0xffffffff


	//   ....[88]....
        /*01ec*/ 	.word	0xffffffff


	//   ....[89]....
        /*01f0*/ 	.word	0xffffffff


	//   ....[90]....
        /*01f4*/ 	.word	0xffffffff


	//   ....[91]....
        /*01f8*/ 	.word	0xffffffff


	//   ....[92]....
        /*01fc*/ 	.word	0xffffffff


	//   ....[93]....
        /*0200*/ 	.word	0xffffffff


	//   ....[94]....
        /*0204*/ 	.word	0xffffffff


	//   ....[95]....
        /*0208*/ 	.word	0xffffffff


	//   ....[96]....
        /*020c*/ 	.word	0xffffffff


	//   ....[97]....
        /*0210*/ 	.word	0xffffffff


	//   ....[98]....
        /*0214*/ 	.word	0xffffffff


	//   ....[99]....
        /*0218*/ 	.word	0xffffffff


	//   ....[100]....
        /*021c*/ 	.word	0xffffffff


	//   ....[101]....
        /*0220*/ 	.word	0xffffffff


	//   ....[102]....
        /*0224*/ 	.word	0xffffffff


	//   ....[103]....
        /*0228*/ 	.word	0xffffffff


	//   ....[104]....
        /*022c*/ 	.word	0xffffffff


	//   ....[105]....
        /*0230*/ 	.word	0xffffffff


	//   ....[106]....
        /*0234*/ 	.word	0xffffffff


	//   ....[107]....
        /*0238*/ 	.word	0xffffffff


	//   ....[108]....
        /*023c*/ 	.word	0xffffffff


	//   ....[109]....
        /*0240*/ 	.word	0xffffffff


	//   ....[110]....
        /*0244*/ 	.word	0xffffffff


	//   ....[111]....
        /*0248*/ 	.word	0xffffffff


	//   ....[112]....
        /*024c*/ 	.word	0xffffffff


	//   ....[113]....
        /*0250*/ 	.word	0xffffffff


	//   ....[114]....
        /*0254*/ 	.word	0xffffffff


	//   ....[115]....
        /*0258*/ 	.word	0xffffffff


	//   ....[116]....
        /*025c*/ 	.word	0xffffffff


	//   ....[117]....
        /*0260*/ 	.word	0xffffffff


	//   ....[118]....
        /*0264*/ 	.word	0xffffffff


	//   ....[119]....
        /*0268*/ 	.word	0xffffffff


	//   ....[120]....
        /*026c*/ 	.word	0xffffffff


	//   ....[121]....
        /*0270*/ 	.word	0xffffffff


	//   ....[122]....
        /*0274*/ 	.word	0xffffffff


	//   ....[123]....
        /*0278*/ 	.word	0xffffffff


	//   ....[124]....
        /*027c*/ 	.word	0xffffffff


	//   ....[125]....
        /*0280*/ 	.word	0xffffffff


	//   ....[126]....
        /*0284*/ 	.word	0xffffffff


	//   ....[127]....
        /*0288*/ 	.word	0xffffffff


	//   ....[128]....
        /*028c*/ 	.word	0xffffffff


	//   ....[129]....
        /*0290*/ 	.word	0xffffffff


	//----- nvinfo : EIATTR_COOP_GROUP_INSTR_OFFSETS
	.align		4
.L_984:
        /*0294*/ 	.byte	0x04, 0x28
        /*0296*/ 	.short	(.L_986 - .L_985)


	//   ....[0]....
.L_985:
        /*0298*/ 	.word	0x00003d40


	//   ....[1]....
        /*029c*/ 	.word	0x00003d50


	//   ....[2]....
        /*02a0*/ 	.word	0x00003d60


	//   ....[3]....
        /*02a4*/ 	.word	0x00003d70


	//   ....[4]....
        /*02a8*/ 	.word	0x00003d80


	//   ....[5]....
        /*02ac*/ 	.word	0x00003d90


	//   ....[6]....
        /*02b0*/ 	.word	0x00003da0


	//   ....[7]....
        /*02b4*/ 	.word	0x00003db0


	//   ....[8]....
        /*02b8*/ 	.word	0x00003dd0


	//   ....[9]....
        /*02bc*/ 	.word	0x00003de0


	//   ....[10]....
        /*02c0*/ 	.word	0x00003df0


	//   ....[11]....
        /*02c4*/ 	.word	0x00003e00


	//   ....[12]....
        /*02c8*/ 	.word	0x00003e10


	//   ....[13]....
        /*02cc*/ 	.word	0x00003e20


	//   ....[14]....
        /*02d0*/ 	.word	0x00003e30


	//   ....[15]....
        /*02d4*/ 	.word	0x00003e40


	//   ....[16]....
        /*02d8*/ 	.word	0x00003e50


	//   ....[17]....
        /*02dc*/ 	.word	0x00003e60


	//   ....[18]....
        /*02e0*/ 	.word	0x00003e70


	//   ....[19]....
        /*02e4*/ 	.word	0x00003e80


	//   ....[20]....
        /*02e8*/ 	.word	0x00003e90


	//   ....[21]....
        /*02ec*/ 	.word	0x00003ea0


	//   ....[22]....
        /*02f0*/ 	.word	0x00003eb0


	//   ....[23]....
        /*02f4*/ 	.word	0x00003ec0


	//   ....[24]....
        /*02f8*/ 	.word	0x00003ed0


	//   ....[25]....
        /*02fc*/ 	.word	0x00003ee0


	//   ....[26]....
        /*0300*/ 	.word	0x000050b0


	//   ....[27]....
        /*0304*/ 	.word	0x000050e0


	//   ....[28]....
        /*0308*/ 	.word	0x000050f0


	//   ....[29]....
        /*030c*/ 	.word	0x00005100


	//   ....[30]....
        /*0310*/ 	.word	0x00005110


	//   ....[31]....
        /*0314*/ 	.word	0x00005120


	//   ....[32]....
        /*0318*/ 	.word	0x00005130


	//   ....[33]....
        /*031c*/ 	.word	0x00005140


	//   ....[34]....
        /*0320*/ 	.word	0x00005150


	//   ....[35]....
        /*0324*/ 	.word	0x00005160


	//   ....[36]....
        /*0328*/ 	.word	0x00005170


	//   ....[37]....
        /*032c*/ 	.word	0x00005180


	//   ....[38]....
        /*0330*/ 	.word	0x00005190


	//   ....[39]....
        /*0334*/ 	.word	0x000051a0


	//   ....[40]....
        /*0338*/ 	.word	0x000051b0


	//   ....[41]....
        /*033c*/ 	.word	0x000051c0


	//   ....[42]....
        /*0340*/ 	.word	0x000051d0


	//   ....[43]....
        /*0344*/ 	.word	0x000051e0


	//   ....[44]....
        /*0348*/ 	.word	0x000051f0


	//   ....[45]....
        /*034c*/ 	.word	0x00005200


	//   ....[46]....
        /*0350*/ 	.word	0x00005210


	//   ....[47]....
        /*0354*/ 	.word	0x00005220


	//   ....[48]....
        /*0358*/ 	.word	0x00005230


	//   ....[49]....
        /*035c*/ 	.word	0x00005240


	//   ....[50]....
        /*0360*/ 	.word	0x00005250


	//   ....[51]....
        /*0364*/ 	.word	0x00005260


	//   ....[52]....
        /*0368*/ 	.word	0x00006430


	//   ....[53]....
        /*036c*/ 	.word	0x00006460


	//   ....[54]....
        /*0370*/ 	.word	0x00006470


	//   ....[55]....
        /*0374*/ 	.word	0x00006480


	//   ....[56]....
        /*0378*/ 	.word	0x00006490


	//   ....[57]....
        /*037c*/ 	.word	0x000064a0


	//   ....[58]....
        /*0380*/ 	.word	0x000064b0


	//   ....[59]....
        /*0384*/ 	.word	0x000064c0


	//   ....[60]....
        /*0388*/ 	.word	0x000064d0


	//   ....[61]....
        /*038c*/ 	.word	0x000064e0


	//   ....[62]....
        /*0390*/ 	.word	0x000064f0


	//   ....[63]....
        /*0394*/ 	.word	0x00006500


	//   ....[64]....
        /*0398*/ 	.word	0x00006510


	//   ....[65]....
        /*039c*/ 	.word	0x00006520


	//   ....[66]....
        /*03a0*/ 	.word	0x00006530


	//   ....[67]....
        /*03a4*/ 	.word	0x00006540


	//   ....[68]....
        /*03a8*/ 	.word	0x00006550


	//   ....[69]....
        /*03ac*/ 	.word	0x00006560


	//   ....[70]....
        /*03b0*/ 	.word	0x00006570


	//   ....[71]....
        /*03b4*/ 	.word	0x00006580


	//   ....[72]....
        /*03b8*/ 	.word	0x00006590


	//   ....[73]....
        /*03bc*/ 	.word	0x000065a0


	//   ....[74]....
        /*03c0*/ 	.word	0x000065b0


	//   ....[75]....
        /*03c4*/ 	.word	0x000065c0


	//   ....[76]....
        /*03c8*/ 	.word	0x000065d0


	//   ....[77]....
        /*03cc*/ 	.word	0x000065e0


	//   ....[78]....
        /*03d0*/ 	.word	0x000077b0


	//   ....[79]....
        /*03d4*/ 	.word	0x000077e0


	//   ....[80]....
        /*03d8*/ 	.word	0x000077f0


	//   ....[81]....
        /*03dc*/ 	.word	0x00007800


	//   ....[82]....
        /*03e0*/ 	.word	0x00007810


	//   ....[83]....
        /*03e4*/ 	.word	0x00007820


	//   ....[84]....
        /*03e8*/ 	.word	0x00007830


	//   ....[85]....
        /*03ec*/ 	.word	0x00007840


	//   ....[86]....
        /*03f0*/ 	.word	0x00007850


	//   ....[87]....
        /*03f4*/ 	.word	0x00007860


	//   ....[88]....
        /*03f8*/ 	.word	0x00007870


	//   ....[89]....
        /*03fc*/ 	.word	0x00007880


	//   ....[90]....
        /*0400*/ 	.word	0x00007890


	//   ....[91]....
        /*0404*/ 	.word	0x000078a0


	//   ....[92]....
        /*0408*/ 	.word	0x000078b0


	//   ....[93]....
        /*040c*/ 	.word	0x000078c0


	//   ....[94]....
        /*0410*/ 	.word	0x000078d0


	//   ....[95]....
        /*0414*/ 	.word	0x000078e0


	//   ....[96]....
        /*0418*/ 	.word	0x000078f0


	//   ....[97]....
        /*041c*/ 	.word	0x00007900


	//   ....[98]....
        /*0420*/ 	.word	0x00007910


	//   ....[99]....
        /*0424*/ 	.word	0x00007920


	//   ....[100]....
        /*0428*/ 	.word	0x00007930


	//   ....[101]....
        /*042c*/ 	.word	0x00007940


	//   ....[102]....
        /*0430*/ 	.word	0x00007950


	//   ....[103]....
        /*0434*/ 	.word	0x00007960


	//   ....[104]....
        /*0438*/ 	.word	0x00008b30


	//   ....[105]....
        /*043c*/ 	.word	0x00008b60


	//   ....[106]....
        /*0440*/ 	.word	0x00008b70


	//   ....[107]....
        /*0444*/ 	.word	0x00008b80


	//   ....[108]....
        /*0448*/ 	.word	0x00008b90


	//   ....[109]....
        /*044c*/ 	.word	0x00008ba0


	//   ....[110]....
        /*0450*/ 	.word	0x00008bb0


	//   ....[111]....
        /*0454*/ 	.word	0x00008bc0


	//   ....[112]....
        /*0458*/ 	.word	0x00008bd0


	//   ....[113]....
        /*045c*/ 	.word	0x00008be0


	//   ....[114]....
        /*0460*/ 	.word	0x00008bf0


	//   ....[115]....
        /*0464*/ 	.word	0x00008c00


	//   ....[116]....
        /*0468*/ 	.word	0x00008c10


	//   ....[117]....
        /*046c*/ 	.word	0x00008c20


	//   ....[118]....
        /*0470*/ 	.word	0x00008c30


	//   ....[119]....
        /*0474*/ 	.word	0x00008c40


	//   ....[120]....
        /*0478*/ 	.word	0x00008c50


	//   ....[121]....
        /*047c*/ 	.word	0x00008c60


	//   ....[122]....
        /*0480*/ 	.word	0x00008c70


	//   ....[123]....
        /*0484*/ 	.word	0x00008c80


	//   ....[124]....
        /*0488*/ 	.word	0x00008c90


	//   ....[125]....
        /*048c*/ 	.word	0x00008ca0


	//   ....[126]....
        /*0490*/ 	.word	0x00008cb0


	//   ....[127]....
        /*0494*/ 	.word	0x00008cc0


	//   ....[128]....
        /*0498*/ 	.word	0x00008cd0


	//   ....[129]....
        /*049c*/ 	.word	0x00008ce0


	//----- nvinfo : EIATTR_EXIT_INSTR_OFFSETS
	.align		4
.L_986:
        /*04a0*/ 	.byte	0x04, 0x1c
        /*04a2*/ 	.short	(.L_988 - .L_987)


	//   ....[0]....
.L_987:
        /*04a4*/ 	.word	0x0000ddf0


	//   ....[1]....
        /*04a8*/ 	.word	0x0000dfc0


	//   ....[2]....
        /*04ac*/ 	.word	0x0000e7c0


	//   ....[3]....
        /*04b0*/ 	.word	0x0000e8c0


	//----- nvinfo : EIATTR_MAX_THREADS
	.align		4
.L_988:
        /*04b4*/ 	.byte	0x04, 0x05
        /*04b6*/ 	.short	(.L_990 - .L_989)
.L_989:
        /*04b8*/ 	.word	0x00000080
        /*04bc*/ 	.word	0x00000001
        /*04c0*/ 	.word	0x00000001


	//----- nvinfo : EIATTR_CRS_STACK_SIZE
	.align		4
.L_990:
        /*04c4*/ 	.byte	0x04, 0x1e
        /*04c6*/ 	.short	(.L_992 - .L_991)
.L_991:
        /*04c8*/ 	.word	0x00000000


	//----- nvinfo : EIATTR_CBANK_PARAM_SIZE
	.align		4
.L_992:
        /*04cc*/ 	.byte	0x03, 0x19
        /*04ce*/ 	.short	0x0030


	//----- nvinfo : EIATTR_PARAM_CBANK
	.align		4
        /*04d0*/ 	.byte	0x04, 0x0a
        /*04d2*/ 	.short	(.L_994 - .L_993)
	.align		4
.L_993:
        /*04d4*/ 	.word	index@(.nv.constant0._ZN17fastertransformer38beam_online_softmax_topk_stage1_kernelI6__halfLi1ELi16ELi128EEEvPKT_S4_PKbPfiiPKi)
        /*04d8*/ 	.short	0x0210
        /*04da*/ 	.short	0x0030


	//----- nvinfo : EIATTR_SW_WAR
	.align		4
.L_994:
        /*04dc*/ 	.byte	0x04, 0x36
        /*04de*/ 	.short	(.L_996 - .L_995)
.L_995:
        /*04e0*/ 	.word	0x00000008
.L_996:


//--------------------- .nv.info._ZN17fastertransformer17batch_topk_kernelI6__halfLi8ELi32EEEvPKiPKT_PiPfS8_PKbS3_NS_14BeamHypothesesEiiifS4_ --------------------------
	.section	.nv.info._ZN17fastertransformer17batch_topk_kernelI6__halfLi8ELi32EEEvPKiPKT_PiPfS8_PKbS3_NS_14BeamHypothesesEiiifS4_,"",@"SHT_CUDA_INFO"
	.sectionflags	@""
	.align	4


	//----- nvinfo : EIATTR_CUDA_API_VERSION
	.align		4
        /*0000*/ 	.byte	0x04, 0x37
        /*0002*/ 	.short	(.L_998 - .L_997)
.L_997:
        /*0004*/ 	.word	0x00000082


	//----- nvinfo : EIATTR_KPARAM_INFO
	.align		4
.L_998:
        /*0008*/ 	.byte	0x04, 0x17
        /*000a*/ 	.short	(.L_1000 - .L_999)
.L_999:
        /*000c*/ 	.word	0x00000000
        /*0010*/ 	.short	0x000c
        /*0012*/ 	.short	0x00d0
        /*0014*/ 	.byte	0x00, 0xf0, 0x09, 0x00


	//----- nvinfo : EIATTR_KPARAM_INFO
	.align		4
.L_1000:
        /*0018*/ 	.byte	0x04, 0x17
        /*001a*/ 	.short	(.L_1002 - .L_1001)
.L_1001:
        /*001c*/ 	.word	0x00000000
        /*0020*/ 	.short	0x000b
        /*0022*/ 	.short	0x00cc
        /*0024*/ 	.byte	0x00, 0xf0, 0x11, 0x00


	//----- nvinfo : EIATTR_KPARAM_INFO
	.align		4
.L_1002:
        /*0028*/ 	.byte	0x04, 0x17
        /*002a*/ 	.short	(.L_1004 - .L_1003)
.L_1003:
        /*002c*/ 	.word	0x00000000
        /*0030*/ 	.short	0x000a
        /*0032*/ 	.short	0x00c8
        /*0034*/ 	.byte	0x00, 0xf0, 0x11, 0x00


	//----- nvinfo : EIATTR_KPARAM_INFO
	.align		4
.L_1004:
        /*0038*/ 	.byte	0x04, 0x17
        /*003a*/ 	.short	(.L_1006 - .L_1005)
.L_1005:
        /*003c*/ 	.word	0x00000000
        /*0040*/ 	.short	0x0009
        /*0042*/ 	.short	0x00c4
        /*0044*/ 	.byte	0x00, 0xf0, 0x11, 0x00


	//----- nvinfo : EIATTR_KPARAM_INFO
	.align		4
.L_1006:
        /*0048*/ 	.byte	0x04, 0x17
        /*004a*/ 	.short	(.L_1008 - .L_1007)
.L_1007:
        /*004c*/ 	.word	0x00000000
        /*0050*/ 	.short	0x0008
        /*0052*/ 	.short	0x00c0
        /*0054*/ 	.byte	0x00, 0xf0, 0x11, 0x00


	//----- nvinfo : EIATTR_KPARAM_INFO
	.align		4
.L_1008:
        /*0058*/ 	.byte	0x04, 0x17
        /*005a*/ 	.short	(.L_1010 - .L_1009)
.L_1009:
        /*005c*/ 	.word	0x00000000
        /*0060*/ 	.short	0x0007
        /*0062*/ 	.short	0x0038
        /*0064*/ 	.byte	0x00, 0xf0, 0x21, 0x02


	//----- nvinfo : EIATTR_KPARAM_INFO
	.align		4
.L_1010:
        /*0068*/ 	.byte	0x04, 0x17
        /*006a*/ 	.short	(.L_1012 - .L_1011)
.L_1011:
        /*006c*/ 	.word	0x00000000
        /*0070*/ 	.short	0x0006
        /*0072*/ 	.short	0x0030
        /*0074*/ 	.byte	0x00, 0xf0, 0x21, 0x00


	//----- nvinfo : EIATTR_KPARAM_INFO
	.align		4
.L_1012:
        /*0078*/ 	.byte	0x04, 0x17
        /*007a*/ 	.short	(.L_1014 - .L_1013)
.L_1013:
        /*007c*/ 	.word	0x00000000
        /*0080*/ 	.short	0x0005
        /*0082*/ 	.short	0x0028
        /*0084*/ 	.byte	0x00, 0xf0, 0x21, 0x00


	//----- nvinfo : EIATTR_KPARAM_INFO
	.align		4
.L_1014:
        /*0088*/ 	.byte	0x04, 0x17
        /*008a*/ 	.short	(.L_1016 - .L_1015)
.L_1015:
        /*008c*/ 	.word	0x00000000
        /*0090*/ 	.short	0x0004
        /*0092*/ 	.short	0x0020
        /*0094*/ 	.byte	0x00, 0xf0, 0x21, 0x00


	//----- nvinfo : EIATTR_KPARAM_INFO
	.align		4
.L_1016:
        /*0098*/ 	.byte	0x04, 0x17
        /*009a*/ 	.short	(.L_1018 - .L_1017)
.L_1017:
        /*009c*/ 	.word	0x00000000
        /*00a0*/ 	.short	0x0003
        /*00a2*/ 	.short	0x0018
        /*00a4*/ 	.byte	0x00, 0xf0, 0x21, 0x00


	//----- nvinfo : EIATTR_KPARAM_INFO
	.align		4
.L_1018:
        /*00a8*/ 	.byte	0x04, 0x17
        /*00aa*/ 	.short	(.L_1020 - .L_1019)
.L_1019:
        /*00ac*/ 	.word	0x00000000
        /*00b0*/ 	.short	0x0002
        /*00b2*/ 	.short	0x0010
        /*00b4*/ 	.byte	0x00, 0xf0, 0x21, 0x00


	//----- nvinfo : EIATTR_KPARAM_INFO
	.align		4
.L_1020:
        /*00b8*/ 	.byte	0x04, 0x17
        /*00ba*/ 	.short	(.L_1022 - .L_1021)
.L_1021:
        /*00bc*/ 	.word	0x00000000
        /*00c0*/ 	.short	0x0001
        /*00c2*/ 	.short	0x0008
        /*00c4*/ 	.byte	0x00, 0xf0, 0x21, 0x00


	//----- nvinfo : EIATTR_KPARAM_INFO
	.align		4
.L_1022:
        /*00c8*/ 	.byte	0x04, 0x17
        /*00ca*/ 	.short	(.L_1024 - .L_1023)
.L_1023:
        /*00cc*/ 	.word	0x00000000
        /*00d0*/ 	.short	0x0000
        /*00d2*/ 	.short	0x0000
        /*00d4*/ 	.byte	0x00, 0xf0, 0x21, 0x00


	//----- nvinfo : EIATTR_SPARSE_MMA_MASK
	.align		4
.L_1024:
        /*00d8*/ 	.byte	0x03, 0x50
        /*00da*/ 	.short	0x0000


	//----- nvinfo : EIATTR_MAXREG_COUNT
	.align		4
        /*00dc*/ 	.byte	0x03, 0x1b
        /*00de*/ 	.short	0x00ff


	//----- nvinfo : EIATTR_NUM_BARRIERS
	.align		4
        /*00e0*/ 	.byte	0x02, 0x4c
        /*00e2*/ 	.byte	0x01
	.zero		1


	//----- nvinfo : EIATTR_MERCURY_ISA_VERSION
	.align		4
        /*00e4*/ 	.byte	0x03, 0x5f
        /*00e6*/ 	.short	0x0101


	//----- nvinfo : EIATTR_COOP_GROUP_MASK_REGIDS
	.align		4
        /*00e8*/ 	.byte	0x04, 0x29
        /*00ea*/ 	.short	(.L_1026 - .L_1025)


	//   ....[0]....
.L_1025:
        /*00ec*/ 	.word	0xffffffff


	//   ....[1]....
        /*00f0*/ 	.word	0xffffffff


	//   ....[2]....
        /*00f4*/ 	.word	0xffffffff


	//   ....[3]....
        /*00f8*/ 	.word	0xffffffff


	//   ....[4]....
        /*00fc*/ 	.word	0xffffffff


	//   ....[5]....
        /*0100*/ 	.word	0xffffffff


	//   ....[6]....
        /*0104*/ 	.word	0xffffffff


	//   ....[7]....
        /*0108*/ 	.word	0xffffffff


	//   ....[8]....
        /*010c*/ 	.word	0xffffffff


	//   ....[9]....
        /*0110*/ 	.word	0xffffffff


	//   ....[10]....
        /*0114*/ 	.word	0xffffffff


	//   ....[11]....
        /*0118*/ 	.word	0xffffffff


	//   ....[12]....
        /*011c*/ 	.word	0xffffffff


	//   ....[13]....
        /*0120*/ 	.word	0xffffffff


	//   ....[14]....
        /*0124*/ 	.word	0xffffffff


	//   ....[15]....
        /*0128*/ 	.word	0xffffffff


	//   ....[16]....
        /*012c*/ 	.word	0xffffffff


	//   ....[17]....
        /*0130*/ 	.word	0xffffffff


	//   ....[18]....
        /*0134*/ 	.word	0xffffffff


	//   ....[19]....
        /*0138*/ 	.word	0xffffffff


	//   ....[20]....
        /*013c*/ 	.word	0xffffffff


	//   ....[21]....
        /*0140*/ 	.word	0xffffffff


	//   ....[22]....
        /*0144*/ 	.word	0xffffffff


	//   ....[23]....
        /*0148*/ 	.word	0xffffffff


	//   ....[24]....
        /*014c*/ 	.word	0xffffffff


	//   ....[25]....
        /*0150*/ 	.word	0xffffffff


	//   ....[26]....
        /*0154*/ 	.word	0xffffffff


	//   ....[27]....
        /*0158*/ 	.word	0xffffffff


	//   ....[28]....
        /*015c*/ 	.word	0xffffffff


	//   ....[29]....
        /*0160*/ 	.word	0xffffffff


	//   ....[30]....
        /*0164*/ 	.word	0xffffffff


	//   ....[31]....
        /*0168*/ 	.word	0xffffffff


	//   ....[32]....
        /*016c*/ 	.word	0xffffffff


	//   ....[33]....
        /*0170*/ 	.word	0xffffffff


	//   ....[34]....
        /*0174*/ 	.word	0xffffffff


	//   ....[35]....
        /*0178*/ 	.word	0xffffffff


	//   ....[36]....
        /*017c*/ 	.word	0xffffffff


	//   ....[37]....
        /*0180*/ 	.word	0xffffffff


	//   ....[38]....
        /*0184*/ 	.word	0xffffffff


	//   ....[39]....
        /*0188*/ 	.word	0xffffffff


	//   ....[40]....
        /*018c*/ 	.word	0xffffffff


	//   ....[41]....
        /*0190*/ 	.word	0xffffffff


	//   ....[42]....
        /*0194*/ 	.word	0xffffffff


	//   ....[43]....
        /*0198*/ 	.word	0xffffffff


	//   ....[44]....
        /*019c*/ 	.word	0xffffffff


	//   ....[45]....
        /*01a0*/ 	.word	0xffffffff


	//   ....[46]....
        /*01a4*/ 	.word	0xffffffff


	//   ....[47]....
        /*01a8*/ 	.word	0xffffffff


	//   ....[48]....
        /*01ac*/ 	.word	0xffffffff


	//   ....[49]....
        /*01b0*/ 	.word	0xffffffff


	//   ....[50]....
        /*01b4*/ 	.word	0xffffffff


	//   ....[51]....
        /*01b8*/ 	.word	0xffffffff


	//   ....[52]....
        /*01bc*/ 	.word	0xffffffff


	//   ....[53]....
        /*01c0*/ 	.word	0xffffffff


	//   ....[54]....
        /*01c4*/ 	.word	0xffffffff


	//   ....[55]....
        /*01c8*/ 	.word	0xffffffff


	//   ....[56]....
        /*01cc*/ 	.word	0xffffffff


	//   ....[57]....
        /*01d0*/ 	.word	0xffffffff


	//   ....[58]....
        /*01d4*/ 	.word	0xffffffff


	//   ....[59]....
        /*01d8*/ 	.word	0xffffffff


	//----- nvinfo : EIATTR_COOP_GROUP_INSTR_OFFSETS
	.align		4
.L_1026:
        /*01dc*/ 	.byte	0x04, 0x28
        /*01de*/ 	.short	(.L_1028 - .L_1027)


	//   ....[0]....
.L_1027:
        /*01e0*/ 	.word	0x00001b50


	//   ....[1]....
        /*01e4*/ 	.word	0x00001b60


	//   ....[2]....
        /*01e8*/ 	.word	0x00001b70


	//   ....[3]....
        /*01ec*/ 	.word	0x00001b80


	//   ....[4]....
        /*01f0*/ 	.word	0x00001b90


	//   ....[5]....
        /*01f4*/ 	.word	0x00001ba0


	//   ....[6]....
        /*01f8*/ 	.word	0x00001bb0


	//   ....[7]....
        /*01fc*/ 	.word	0x00001bd0


	//   ....[8]....
        /*0200*/ 	.word	0x00001be0


	//   ....[9]....
        /*0204*/ 	.word	0x00001bf0


	//   ....[10]....
        /*0208*/ 	.word	0x00001c00


	//   ....[11]....
        /*020c*/ 	.word	0x00001c10


	//   ....[12]....
        /*0210*/ 	.word	0x00004ff0


	//   ....[13]....
        /*0214*/ 	.word	0x00005010


	//   ....[14]....
        /*0218*/ 	.word	0x00005020


	//   ....[15]....
        /*021c*/ 	.word	0x00005030


	//   ....[16]....
        /*0220*/ 	.word	0x00005040


	//   ....[17]....
        /*0224*/ 	.word	0x00005050


	//   ....[18]....
        /*0228*/ 	.word	0x00005060


	//   ....[19]....
        /*022c*/ 	.word	0x00005070


	//   ....[20]....
        /*0230*/ 	.word	0x00005080


	//   ....[21]....
        /*0234*/ 	.word	0x00005090


	//   ....[22]....
        /*0238*/ 	.word	0x000050a0


	//   ....[23]....
        /*023c*/ 	.word	0x000050b0


	//   ....[24]....
        /*0240*/ 	.word	0x000084c0


	//   ....[25]....
        /*0244*/ 	.word	0x000084e0


	//   ....[26]....
        /*0248*/ 	.word	0x000084f0


	//   ....[27]....
        /*024c*/ 	.word	0x00008500


	//   ....[28]....
        /*0250*/ 	.word	0x00008510


	//   ....[29]....
        /*0254*/ 	.word	0x00008520


	//   ....[30]....
        /*0258*/ 	.word	0x00008530


	//   ....[31]....
        /*025c*/ 	.word	0x00008540


	//   ....[32]....
        /*0260*/ 	.word	0x00008550


	//   ....[33]....
        /*0264*/ 	.word	0x00008560


	//   ....[34]....
        /*0268*/ 	.word	0x00008570


	//   ....[35]....
        /*026c*/ 	.word	0x00008580


	//   ....[36]....
        /*0270*/ 	.word	0x0000b990


	//   ....[37]....
        /*0274*/ 	.word	0x0000b9b0


	//   ....[38]....
        /*0278*/ 	.word	0x0000b9c0


	//   ....[39]....
        /*027c*/ 	.word	0x0000b9d0


	//   ....[40]....
        /*0280*/ 	.word	0x0000b9e0


	//   ....[41]....
        /*0284*/ 	.word	0x0000b9f0


	//   ....[42]....
        /*0288*/ 	.word	0x0000ba00


	//   ....[43]....
        /*028c*/ 	.word	0x0000ba10


	//   ....[44]....
        /*0290*/ 	.word	0x0000ba20


	//   ....[45]....
        /*0294*/ 	.word	0x0000ba30


	//   ....[46]....
        /*0298*/ 	.word	0x0000ba40


	//   ....[47]....
        /*029c*/ 	.word	0x0000ba50


	//   ....[48]....
        /*02a0*/ 	.word	0x0000ee60


	//   ....[49]....
        /*02a4*/ 	.word	0x0000ee80


	//   ....[50]....
        /*02a8*/ 	.word	0x0000ee90


	//   ....[51]....
        /*02ac*/ 	.word	0x0000eea0


	//   ....[52]....
        /*02b0*/ 	.word	0x0000eeb0


	//   ....[53]....
        /*02b4*/ 	.word	0x0000eec0


	//   ....[54]....
        /*02b8*/ 	.word	0x0000eed0


	//   ....[55]....
        /*02bc*/ 	.word	0x0000eee0


	//   ....[56]....
        /*02c0*/ 	.word	0x0000eef0


	//   ....[57]....
        /*02c4*/ 	.word	0x0000ef00


	//   ....[58]....
        /*02c8*/ 	.word	0x0000ef10


	//   ....[59]....
        /*02cc*/ 	.word	0x0000ef20


	//----- nvinfo : EIATTR_EXIT_INSTR_OFFSETS
	.align		4
.L_1028:
        /*02d0*/ 	.byte	0x04, 0x1c
        /*02d2*/ 	.short	(.L_1030 - .L_1029)


	//   ....[0]....
.L_1029:
        /*02d4*/ 	.word	0x000002a0


	//   ....[1]....
        /*02d8*/ 	.word	0x00014ff0


	//   ....[2]....
        /*02dc*/ 	.word	0x00015080


	//   ....[3]....
        /*02e0*/ 	.word	0x000150e0


	//   ....[4]....
        /*02e4*/ 	.word	0x00015130


	//----- nvinfo : EIATTR_MAX_THREADS
	.align		4
.L_1030:
        /*02e8*/ 	.byte	0x04, 0x05
        /*02ea*/ 	.short	(.L_1032 - .L_1031)
.L_1031:
        /*02ec*/ 	.word	0x00000020
        /*02f0*/ 	.word	0x00000001
        /*02f4*/ 	.word	0x00000001


	//----- nvinfo : EIATTR_CRS_STACK_SIZE
	.align		4
.L_1032:
        /*02f8*/ 	.byte	0x04, 0x1e
        /*02fa*/ 	.short	(.L_1034 - .L_1033)
.L_1033:
        /*02fc*/ 	.word	0x00000000


	//----- nvinfo : EIATTR_CBANK_PARAM_SIZE
	.align		4
.L_1034:
        /*0300*/ 	.byte	0x03, 0x19
        /*0302*/ 	.short	0x00d2


	//----- nvinfo : EIATTR_PARAM_CBANK
	.align		4
        /*0304*/ 	.byte	0x04, 0x0a
        /*0306*/ 	.short	(.L_1036 - .L_1035)
	.align		4
.L_1035:
        /*0308*/ 	.word	index@(.nv.constant0._ZN17fastertransformer17batch_topk_kernelI6__halfLi8ELi32EEEvPKiPKT_PiPfS8_PKbS3_NS_14BeamHypothesesEiiifS4_)
        /*030c*/ 	.short	0x0210
        /*030e*/ 	.short	0x00d2


	//----- nvinfo : EIATTR_SW_WAR
	.align		4
.L_1036:
        /*0310*/ 	.byte	0x04, 0x36
        /*0312*/ 	.short	(.L_1038 - .L_1037)
.L_1037:
        /*0314*/ 	.word	0x00000008
.L_1038:


//--------------------- .nv.info._ZN17fastertransformer38beam_online_softmax_topk_stage2_kernelI6__halfLi8ELi128EEEvPKfS3_PiPT_ii --------------------------
	.section	.nv.info._ZN17fastertransformer38beam_online_softmax_topk_stage2_kernelI6__halfLi8ELi128EEEvPKfS3_PiPT_ii,"",@"SHT_CUDA_INFO"
	.sectionflags	@""
	.align	4


	//----- nvinfo : EIATTR_CUDA_API_VERSION
	.align		4
        /*0000*/ 	.byte	0x04, 0x37
        /*0002*/ 	.short	(.L_1040 - .L_1039)
.L_1039:
        /*0004*/ 	.word	0x00000082


	//----- nvinfo : EIATTR_KPARAM_INFO
	.align		4
.L_1040:
        /*0008*/ 	.byte	0x04, 0x17
        /*000a*/ 	.short	(.L_1042 - .L_1041)
.L_1041:
        /*000c*/ 	.word	0x00000000
        /*0010*/ 	.short	0x0005
        /*0012*/ 	.short	0x0024
        /*0014*/ 	.byte	0x00, 0xf0, 0x11, 0x00


	//----- nvinfo : EIATTR_KPARAM_INFO
	.align		4
.L_1042:
        /*0018*/ 	.byte	0x04, 0x17
        /*001a*/ 	.short	(.L_1044 - .L_1043)
.L_1043:
        /*001c*/ 	.word	0x00000000
        /*0020*/ 	.short	0x0004
        /*0022*/ 	.short	0x0020
        /*0024*/ 	.byte	0x00, 0xf0, 0x11, 0x00


	//----- nvinfo : EIATTR_KPARAM_INFO
	.align		4
.L_1044:
        /*0028*/ 	.byte	0x04, 0x17
        /*002a*/ 	.short	(.L_1046 - .L_1045)
.L_1045:
        /*002c*/ 	.word	0x00000000
        /*0030*/ 	.short	0x0003
        /*0032*/ 	.short	0x0018
        /*0034*/ 	.byte	0x00, 0xf0, 0x21, 0x00


	//----- nvinfo : EIATTR_KPARAM_INFO
	.align		4
.L_1046:
        /*0038*/ 	.byte	0x04, 0x17
        /*003a*/ 	.short	(.L_1048 - .L_1047)
.L_1047:
        /*003c*/ 	.word	0x00000000
        /*0040*/ 	.short	0x0002
        /*0042*/ 	.short	0x0010
        /*0044*/ 	.byte	0x00, 0xf0, 0x21, 0x00


	//----- nvinfo : EIATTR_KPARAM_INFO
	.align		4
.L_1048:
        /*0048*/ 	.byte	0x04, 0x17
        /*004a*/ 	.short	(.L_1050 - .L_1049)
.L_1049:
        /*004c*/ 	.word	0x00000000
        /*0050*/ 	.short	0x0001
        /*0052*/ 	.short	0x0008
        /*0054*/ 	.byte	0x00, 0xf0, 0x21, 0x00


	//----- nvinfo : EIATTR_KPARAM_INFO
	.align		4
.L_1050:
        /*0058*/ 	.byte	0x04, 0x17
        /*005a*/ 	.short	(.L_1052 - .L_1051)
.L_1051:
        /*005c*/ 	.word	0x00000000
        /*0060*/ 	.short	0x0000
        /*0062*/ 	.short	0x0000
        /*0064*/ 	.byte	0x00, 0xf0, 0x21, 0x00


	//----- nvinfo : EIATTR_SPARSE_MMA_MASK
	.align		4
.L_1052:
        /*0068*/ 	.byte	0x03, 0x50
        /*006a*/ 	.short	0x0000


	//----- nvinfo : EIATTR_MAXREG_COUNT
	.align		4
        /*006c*/ 	.byte	0x03, 0x1b
        /*006e*/ 	.short	0x00ff


	//----- nvinfo : EIATTR_NUM_BARRIERS
	.align		4
        /*0070*/ 	.byte	0x02, 0x4c
        /*0072*/ 	.byte	0x01
	.zero		1


	//----- nvinfo : EIATTR_MERCURY_ISA_VERSION
	.align		4
        /*0074*/ 	.byte	0x03, 0x5f
        /*0076*/ 	.short	0x0101


	//----- nvinfo : EIATTR_COOP_GROUP_MASK_REGIDS
	.align		4
        /*0078*/ 	.byte	0x04, 0x29
        /*007a*/ 	.short	(.L_1054 - .L_1053)


	//   ....[0]....
.L_1053:
        /*007c*/ 	.word	0xffffffff


	//   ....[1]....
        /*0080*/ 	.word	0xffffffff


	//   ....[2]....
        /*0084*/ 	.word	0xffffffff


	//   ....[3]....
        /*0088*/ 	.word	0xffffffff


	//   ....[4]....
        /*008c*/ 	.word	0xffffffff


	//   ....[5]....
        /*0090*/ 	.word	0xffffffff


	//   ....[6]....
        /*0094*/ 	.word	0xffffffff


	//   ....[7]....
        /*0098*/ 	.word	0xffffffff


	//   ....[8]....
        /*009c*/ 	.word	0xffffffff


	//   ....[9]....
        /*00a0*/ 	.word	0xffffffff


	//   ....[10]....
        /*00a4*/ 	.word	0xffffffff


	//   ....[11]....
        /*00a8*/ 	.word	0xffffffff


	//   ....[12]....
        /*00ac*/ 	.word	0xffffffff


	//   ....[13]....
        /*00b0*/ 	.word	0xffffffff


	//   ....[14]....
        /*00b4*/ 	.word	0xffffffff


	//   ....[15]....
        /*00b8*/ 	.word	0xffffffff


	//   ....[16]....
        /*00bc*/ 	.word	0xffffffff


	//   ....[17]....
        /*00c0*/ 	.word	0xffffffff


	//   ....[18]....
        /*00c4*/ 	.word	0xffffffff


	//   ....[19]....
        /*00c8*/ 	.word	0xffffffff


	//   ....[20]....
        /*00cc*/ 	.word	0xffffffff


	//   ....[21]....
        /*00d0*/ 	.word	0xffffffff


	//   ....[22]....
        /*00d4*/ 	.word	0xffffffff


	//   ....[23]....
        /*00d8*/ 	.word	0xffffffff


	//   ....[24]....
        /*00dc*/ 	.word	0xffffffff


	//   ....[25]....
        /*00e0*/ 	.word	0xffffffff


	//   ....[26]....
        /*00e4*/ 	.word	0xffffffff


	//   ....[27]....
        /*00e8*/ 	.word	0xffffffff


	//   ....[28]....
        /*00ec*/ 	.word	0xffffffff


	//   ....[29]....
        /*00f0*/ 	.word	0xffffffff


	//   ....[30]....
        /*00f4*/ 	.word	0xffffffff


	//   ....[31]....
        /*00f8*/ 	.word	0xffffffff


	//   ....[32]....
        /*00fc*/ 	.word	0xffffffff


	//   ....[33]....
        /*0100*/ 	.word	0xffffffff


	//   ....[34]....
        /*0104*/ 	.word	0xffffffff


	//   ....[35]....
        /*0108*/ 	.word	0xffffffff


	//   ....[36]....
        /*010c*/ 	.word	0xffffffff


	//   ....[37]....
        /*0110*/ 	.word	0xffffffff


	//   ....[38]....
        /*0114*/ 	.word	0xffffffff


	//   ....[39]....
        /*0118*/ 	.word	0xffffffff


	//   ....[40]....
        /*011c*/ 	.word	0xffffffff


	//   ....[41]....
        /*0120*/ 	.word	0xffffffff


	//   ....[42]....
        /*0124*/ 	.word	0xffffffff


	//   ....[43]....
        /*0128*/ 	.word	0xffffffff


	//   ....[44]....
        /*012c*/ 	.word	0xffffffff


	//   ....[45]....
        /*0130*/ 	.word	0xffffffff


	//   ....[46]....
        /*0134*/ 	.word	0xffffffff


	//   ....[47]....
        /*0138*/ 	.word	0xffffffff


	//   ....[48]....
        /*013c*/ 	.word	0xffffffff


	//   ....[49]....
        /*0140*/ 	.word	0xffffffff


	//   ....[50]....
        /*0144*/ 	.word	0xffffffff


	//   ....[51]....
        /*0148*/ 	.word	0xffffffff


	//   ....[52]....
        /*014c*/ 	.word	0xffffffff


	//   ....[53]....
        /*0150*/ 	.word	0xffffffff


	//   ....[54]....
        /*0154*/ 	.word	0xffffffff


	//   ....[55]....
        /*0158*/ 	.word	0xffffffff


	//   ....[56]....
        /*015c*/ 	.word	0xffffffff


	//   ....[57]....
        /*0160*/ 	.word	0xffffffff


	//   ....[58]....
        /*0164*/ 	.word	0xffffffff


	//   ....[59]....
        /*0168*/ 	.word	0xffffffff


	//   ....[60]....
        /*016c*/ 	.word	0xffffffff


	//   ....[61]....
        /*0170*/ 	.word	0xffffffff


	//   ....[62]....
        /*0174*/ 	.word	0xffffffff


	//   ....[63]....
        /*0178*/ 	.word	0xffffffff


	//   ....[64]....
        /*017c*/ 	.word	0xffffffff


	//   ....[65]....
        /*0180*/ 	.word	0xffffffff


	//   ....[66]....
        /*0184*/ 	.word	0xffffffff


	//   ....[67]....
        /*0188*/ 	.word	0xffffffff


	//   ....[68]....
        /*018c*/ 	.word	0xffffffff


	//   ....[69]....
        /*0190*/ 	.word	0xffffffff


	//----- nvinfo : EIATTR_COOP_GROUP_INSTR_OFFSETS
	.align		4
.L_1054:
        /*0194*/ 	.byte	0x04, 0x28
        /*0196*/ 	.short	(.L_1056 - .L_1055)


	//   ....[0]....
.L_1055:
        /*0198*/ 	.word	0x00001820


	//   ....[1]....
        /*019c*/ 	.word	0x00001830


	//   ....[2]....
        /*01a0*/ 	.word	0x000018c0


	//   ....[3]....
        /*01a4*/ 	.word	0x000018f0


	//   ....[4]....
        /*01a8*/ 	.word	0x00001900


	//   ....[5]....
        /*01ac*/ 	.word	0x00001910


	//   ....[6]....
        /*01b0*/ 	.word	0x00001920


	//   ....[7]....
        /*01b4*/ 	.word	0x00001930


	//   ....[8]....
        /*01b8*/ 	.word	0x00001940


	//   ....[9]....
        /*01bc*/ 	.word	0x00001950


	//   ....[10]....
        /*01c0*/ 	.word	0x00001960


	//   ....[11]....
        /*01c4*/ 	.word	0x00001970


	//   ....[12]....
        /*01c8*/ 	.word	0x00001980


	//   ....[13]....
        /*01cc*/ 	.word	0x00001990


	//   ....[14]....
        /*01d0*/ 	.word	0x00004eb0


	//   ....[15]....
        /*01d4*/ 	.word	0x00004ef0


	//   ....[16]....
        /*01d8*/ 	.word	0x00004f10


	//   ....[17]....
        /*01dc*/ 	.word	0x00004f20


	//   ....[18]....
        /*01e0*/ 	.word	0x00004f30


	//   ....[19]....
        /*01e4*/ 	.word	0x00004f40


	//   ....[20]....
        /*01e8*/ 	.word	0x00004f50


	//   ....[21]....
        /*01ec*/ 	.word	0x00004f60


	//   ....[22]....
        /*01f0*/ 	.word	0x00004f70


	//   ....[23]....
        /*01f4*/ 	.word	0x00004f80


	//   ....[24]....
        /*01f8*/ 	.word	0x00004f90


	//   ....[25]....
        /*01fc*/ 	.word	0x00004fa0


	//   ....[26]....
        /*0200*/ 	.word	0x00004fb0


	//   ....[27]....
        /*0204*/ 	.word	0x00004fc0


	//   ....[28]....
        /*0208*/ 	.word	0x000084b0


	//   ....[29]....
        /*020c*/ 	.word	0x000084f0


	//   ....[30]....
        /*0210*/ 	.word	0x00008510


	//   ....[31]....
        /*0214*/ 	.word	0x00008520


	//   ....[32]....
        /*0218*/ 	.word	0x00008530


	//   ....[33]....
        /*021c*/ 	.word	0x00008540


	//   ....[34]....
        /*0220*/ 	.word	0x00008550


	//   ....[35]....
        /*0224*/ 	.word	0x00008560


	//   ....[36]....
        /*0228*/ 	.word	0x00008570


	//   ....[37]....
        /*022c*/ 	.word	0x00008580


	//   ....[38]....
        /*0230*/ 	.word	0x00008590


	//   ....[39]....
        /*0234*/ 	.word	0x000085a0


	//   ....[40]....
        /*0238*/ 	.word	0x000085b0


	//   ....[41]....
        /*023c*/ 	.word	0x000085c0


	//   ....[42]....
        /*0240*/ 	.word	0x0000bab0


	//   ....[43]....
        /*0244*/ 	.word	0x0000baf0


	//   ....[44]....
        /*0248*/ 	.word	0x0000bb10


	//   ....[45]....
        /*024c*/ 	.word	0x0000bb20


	//   ....[46]....
        /*0250*/ 	.word	0x0000bb30


	//   ....[47]....
        /*0254*/ 	.word	0x0000bb40


	//   ....[48]....
        /*0258*/ 	.word	0x0000bb50


	//   ....[49]....
        /*025c*/ 	.word	0x0000bb60


	//   ....[50]....
        /*0260*/ 	.word	0x0000bb70


	//   ....[51]....
        /*0264*/ 	.word	0x0000bb80


	//   ....[52]....
        /*0268*/ 	.word	0x0000bb90


	//   ....[53]....
        /*026c*/ 	.word	0x0000bba0


	//   ....[54]....
        /*0270*/ 	.word	0x0000bbb0


	//   ....[55]....
        /*0274*/ 	.word	0x0000bbc0


	//   ....[56]....
        /*0278*/ 	.word	0x0000f0b0


	//   ....[57]....
        /*027c*/ 	.word	0x0000f0f0


	//   ....[58]....
        /*0280*/ 	.word	0x0000f110


	//   ....[59]....
        /*0284*/ 	.word	0x0000f120


	//   ....[60]....
        /*0288*/ 	.word	0x0000f130


	//   ....[61]....
        /*028c*/ 	.word	0x0000f140


	//   ....[62]....
        /*0290*/ 	.word	0x0000f150


	//   ....[63]....
        /*0294*/ 	.word	0x0000f160


	//   ....[64]....
        /*0298*/ 	.word	0x0000f170


	//   ....[65]....
        /*029c*/ 	.word	0x0000f180


	//   ....[66]....
        /*02a0*/ 	.word	0x0000f190


	//   ....[67]....
        /*02a4*/ 	.word	0x0000f1a0


	//   ....[68]....
        /*02a8*/ 	.word	0x0000f1b0


	//   ....[69]....
        /*02ac*/ 	.word	0x0000f1c0


	//----- nvinfo : EIATTR_EXIT_INSTR_OFFSETS
	.align		4
.L_1056:
        /*02b0*/ 	.byte	0x04, 0x1c
        /*02b2*/ 	.short	(.L_1058 - .L_1057)


	//   ....[0]....
.L_1057:
        /*02b4*/ 	.word	0x0001c760


	//   ....[1]....
        /*02b8*/ 	.word	0x0001cbf0


	//   ....[2]....
        /*02bc*/ 	.word	0x0001cc80


	//----- nvinfo : EIATTR_MAX_THREADS
	.align		4
.L_1058:
        /*02c0*/ 	.byte	0x04, 0x05
        /*02c2*/ 	.short	(.L_1060 - .L_1059)
.L_1059:
        /*02c4*/ 	.word	0x00000080
        /*02c8*/ 	.word	0x00000001
        /*02cc*/ 	.word	0x00000001


	//----- nvinfo : EIATTR_CRS_STACK_SIZE
	.align		4
.L_1060:
        /*02d0*/ 	.byte	0x04, 0x1e
        /*02d2*/ 	.short	(.L_1062 - .L_1061)
.L_1061:
        /*02d4*/ 	.word	0x00000000


	//----- nvinfo : EIATTR_CBANK_PARAM_SIZE
	.align		4
.L_1062:
        /*02d8*/ 	.byte	0x03, 0x19
        /*02da*/ 	.short	0x0028


	//----- nvinfo : EIATTR_PARAM_CBANK
	.align		4
        /*02dc*/ 	.byte	0x04, 0x0a
        /*02de*/ 	.short	(.L_1064 - .L_1063)
	.align		4
.L_1063:
        /*02e0*/ 	.word	index@(.nv.constant0._ZN17fastertransformer38beam_online_softmax_topk_stage2_kernelI6__halfLi8ELi128EEEvPKfS3_PiPT_ii)
        /*02e4*/ 	.short	0x0210
        /*02e6*/ 	.short	0x0028


	//----- nvinfo : EIATTR_SW_WAR
	.align		4
.L_1064:
        /*02e8*/ 	.byte	0x04, 0x36
        /*02ea*/ 	.short	(.L_1066 - .L_1065)
.L_1065:
        /*02ec*/ 	.word	0x00000008
.L_1066:


//--------------------- .nv.info._ZN17fastertransformer38beam_online_softmax_topk_stage2_kernelI6__halfLi8ELi64EEEvPKfS3_PiPT_ii --------------------------
	.section	.nv.info._ZN17fastertransformer38beam_online_softmax_topk_stage2_kernelI6__halfLi8ELi64EEEvPKfS3_PiPT_ii,"",@"SHT_CUDA_INFO"
	.sectionflags	@""
	.align	4


	//----- nvinfo : EIATTR_CUDA_API_VERSION
	.align		4
        /*0000*/ 	.byte	0x04, 0x37
        /*0002*/ 	.short	(.L_1068 - .L_1067)
.L_1067:
        /*0004*/ 	.word	0x00000082


	//----- nvinfo : EIATTR_KPARAM_INFO
	.align		4
.L_1068:
        /*0008*/ 	.byte	0x04, 0x17
        /*000a*/ 	.short	(.L_1070 - .L_1069)
.L_1069:
        /*000c*/ 	.word	0x00000000
        /*0010*/ 	.short	0x0005
        /*0012*/ 	.short	0x0024
        /*0014*/ 	.byte	0x00, 0xf0, 0x11, 0x00


	//----- nvinfo : EIATTR_KPARAM_INFO
	.align		4
.L_1070:
        /*0018*/ 	.byte	0x04, 0x17
        /*001a*/ 	.short	(.L_1072 - .L_1071)
.L_1071:
        /*001c*/ 	.word	0x00000000
        /*0020*/ 	.short	0x0004
        /*0022*/ 	.short	0x0020
        /*0024*/ 	.byte	0x00, 0xf0, 0x11, 0x00


	//----- nvinfo : EIATTR_KPARAM_INFO
	.align		4
.L_1072:
        /*0028*/ 	.byte	0x04, 0x17
        /*002a*/ 	.short	(.L_1074 - .L_1073)
.L_1073:
        /*002c*/ 	.word	0x00000000
        /*0030*/ 	.short	0x0003
        /*0032*/ 	.short	0x0018
        /*0034*/ 	.byte	0x00, 0xf0, 0x21, 0x00


	//----- nvinfo : EIATTR_KPARAM_INFO
	.align		4
.L_1074:
        /*0038*/ 	.byte	0x04, 0x17
        /*003a*/ 	.short	(.L_1076 - .L_1075)
.L_1075:
        /*003c*/ 	.word	0x00000000
        /*0040*/ 	.short	0x0002
        /*0042*/ 	.short	0x0010
        /*0044*/ 	.byte	0x00, 0xf0, 0x21, 0x00


	//----- nvinfo : EIATTR_KPARAM_INFO
	.align		4
.L_1076:
        /*0048*/ 	.byte	0x04, 0x17
        /*004a*/ 	.short	(.L_1078 - .L_1077)
.L_1077:
        /*004c*/ 	.word	0x00000000
        /*0050*/ 	.short	0x0001
        /*0052*/ 	.short	0x0008
        /*0054*/ 	.byte	0x00, 0xf0, 0x21, 0x00


	//----- nvinfo : EIATTR_KPARAM_INFO
	.align		4
.L_1078:
        /*0058*/ 	.byte	0x04, 0x17
        /*005a*/ 	.short	(.L_1080 - .L_1079)
.L_1079:
        /*005c*/ 	.word	0x00000000
        /*0060*/ 	.short	0x0000
        /*0062*/ 	.short	0x0000
        /*0064*/ 	.byte	0x00, 0xf0, 0x21, 0x00


	//----- nvinfo : EIATTR_SPARSE_MMA_MASK
	.align		4
.L_1080:
        /*0068*/ 	.byte	0x03, 0x50
        /*006a*/ 	.short	0x0000


	//----- nvinfo : EIATTR_MAXREG_COUNT
	.align		4
        /*006c*/ 	.byte	0x03, 0x1b
        /*006e*/ 	.short	0x00ff


	//----- nvinfo : EIATTR_NUM_BARRIERS
	.align		4
        /*0070*/ 	.byte	0x02, 0x4c
        /*0072*/ 	.byte	0x01
	.zero		1


	//----- nvinfo : EIATTR_MERCURY_ISA_VERSION
	.align		4
        /*0074*/ 	.byte	0x03, 0x5f
        /*0076*/ 	.short	0x0101


	//----- nvinfo : EIATTR_COOP_GROUP_MASK_REGIDS
	.align		4
        /*0078*/ 	.byte	0x04, 0x29
        /*007a*/ 	.short	(.L_1082 - .L_1081)


	//   ....[0]....
.L_1081:
        /*007c*/ 	.word	0xffffffff


	//   ....[1]....
        /*0080*/ 	.word	0xffffffff


	//   ....[2]....
        /*0084*/ 	.word	0xffffffff


	//   ....[3]....
        /*0088*/ 	.word	0xffffffff


	//   ....[4]....
        /*008c*/ 	.word	0xffffffff


	//   ....[5]....
        /*0090*/ 	.word	0xffffffff


	//   ....[6]....
        /*0094*/ 	.word	0xffffffff


	//   ....[7]....
        /*0098*/ 	.word	0xffffffff


	//   ....[8]....
        /*009c*/ 	.word	0xffffffff


	//   ....[9]....
        /*00a0*/ 	.word	0xffffffff


	//   ....[10]....
        /*00a4*/ 	.word	0xffffffff


	//   ....[11]....
        /*00a8*/ 	.word	0xffffffff


	//   ....[12]....
        /*00ac*/ 	.word	0xffffffff


	//   ....[13]....
        /*00b0*/ 	.word	0xffffffff


	//   ....[14]....
        /*00b4*/ 	.word	0xffffffff


	//   ....[15]....
        /*00b8*/ 	.word	0xffffffff


	//   ....[16]....
        /*00bc*/ 	.word	0xffffffff


	//   ....[17]....
        /*00c0*/ 	.word	0xffffffff


	//   ....[18]....
        /*00c4*/ 	.word	0xffffffff


	//   ....[19]....
        /*00c8*/ 	.word	0xffffffff


	//   ....[20]....
        /*00cc*/ 	.word	0xffffffff


	//   ....[21]....
        /*00d0*/ 	.word	0xffffffff


	//   ....[22]....
        /*00d4*/ 	.word	0xffffffff


	//   ....[23]....
        /*00d8*/ 	.word	0xffffffff


	//   ....[24]....
        /*00dc*/ 	.word	0xffffffff


	//   ....[25]....
        /*00e0*/ 	.word	0xffffffff


	//   ....[26]....
        /*00e4*/ 	.word	0xffffffff


	//   ....[27]....
        /*00e8*/ 	.word	0xffffffff


	//   ....[28]....
        /*00ec*/ 	.word	0xffffffff


	//   ....[29]....
        /*00f0*/ 	.word	0xffffffff


	//   ....[30]....
        /*00f4*/ 	.word	0xffffffff


	//   ....[31]....
        /*00f8*/ 	.word	0xffffffff


	//   ....[32]....
        /*00fc*/ 	.word	0xffffffff


	//   ....[33]....
        /*0100*/ 	.word	0xffffffff


	//   ....[34]....
        /*0104*/ 	.word	0xffffffff


	//   ....[35]....
        /*0108*/ 	.word	0xffffffff


	//   ....[36]....
        /*010c*/ 	.word	0xffffffff


	//   ....[37]....
        /*0110*/ 	.word	0xffffffff


	//   ....[38]....
        /*0114*/ 	.word	0xffffffff


	//   ....[39]....
        /*0118*/ 	.word	0xffffffff


	//   ....[40]....
        /*011c*/ 	.word	0xffffffff


	//   ....[41]....
        /*0120*/ 	.word	0xffffffff


	//   ....[42]....
        /*0124*/ 	.word	0xffffffff


	//   ....[43]....
        /*0128*/ 	.word	0xffffffff


	//   ....[44]....
        /*012c*/ 	.word	0xffffffff


	//   ....[45]....
        /*0130*/ 	.word	0xffffffff


	//   ....[46]....
        /*0134*/ 	.word	0xffffffff


	//   ....[47]....
        /*0138*/ 	.word	0xffffffff


	//   ....[48]....
        /*013c*/ 	.word	0xffffffff


	//   ....[49]....
        /*0140*/ 	.word	0xffffffff


	//   ....[50]....
        /*0144*/ 	.word	0xffffffff


	//   ....[51]....
        /*0148*/ 	.word	0xffffffff


	//   ....[52]....
        /*014c*/ 	.word	0xffffffff


	//   ....[53]....
        /*0150*/ 	.word	0xffffffff


	//   ....[54]....
        /*0154*/ 	.word	0xffffffff


	//   ....[55]....
        /*0158*/ 	.word	0xffffffff


	//   ....[56]....
        /*015c*/ 	.word	0xffffffff


	//   ....[57]....
        /*0160*/ 	.word	0xffffffff


	//   ....[58]....
        /*0164*/ 	.word	0xffffffff


	//   ....[59]....
        /*0168*/ 	.word	0xffffffff


	//   ....[60]....
        /*016c*/ 	.word	0xffffffff


	//   ....[61]....
        /*0170*/ 	.word	0xffffffff


	//   ....[62]....
        /*0174*/ 	.word	0xffffffff


	//   ....[63]....
        /*0178*/ 	.word	0xffffffff


	//   ....[64]....
        /*017c*/ 	.word	0xffffffff


	//   ....[65]....
        /*0180*/ 	.word	0xffffffff


	//   ....[66]....
        /*0184*/ 	.word	0xffffffff


	//   ....[67]....
        /*0188*/ 	.word	0xffffffff


	//   ....[68]....
        /*018c*/ 	.word	0xffffffff


	//   ....[69]....
        /*0190*/ 	.word	0xffffffff


	//----- nvinfo : EIATTR_COOP_GROUP_INSTR_OFFSETS
	.align		4
.L_1082:
        /*0194*/ 	.byte	0x04, 0x28
        /*0196*/ 	.short	(.L_1084 - .L_1083)


	//   ....[0]....
.L_1083:
        /*0198*/ 	.word	0x00001820


	//   ....[1]....
        /*019c*/ 	.word	0x00001830


	//   ....[2]....
        /*01a0*/ 	.word	0x000018c0


	//   ....[3]....
        /*01a4*/ 	.word	0x000018f0


	//   ....[4]....
        /*01a8*/ 	.word	0x00001900


	//   ....[5]....
        /*01ac*/ 	.word	0x00001910


	//   ....[6]....
        /*01b0*/ 	.word	0x00001920


	//   ....[7]....
        /*01b4*/ 	.word	0x00001930


	//   ....[8]....
        /*01b8*/ 	.word	0x00001940


	//   ....[9]....
        /*01bc*/ 	.word	0x00001950


	//   ....[10]....
        /*01c0*/ 	.word	0x00001960


	//   ....[11]....
        /*01c4*/ 	.word	0x00001970


	//   ....[12]....
        /*01c8*/ 	.word	0x00001980


	//   ....[13]....
        /*01cc*/ 	.word	0x00001990


	//   ....[14]....
        /*01d0*/ 	.word	0x00004e30


	//   ....[15]....
        /*01d4*/ 	.word	0x00004e70


	//   ....[16]....
        /*01d8*/ 	.word	0x00004e90


	//   ....[17]....
        /*01dc*/ 	.word	0x00004ea0


	//   ....[18]....
        /*01e0*/ 	.word	0x00004eb0


	//   ....[19]....
        /*01e4*/ 	.word	0x00004ec0


	//   ....[20]....
        /*01e8*/ 	.word	0x00004ed0


	//   ....[21]....
        /*01ec*/ 	.word	0x00004ee0


	//   ....[22]....
        /*01f0*/ 	.word	0x00004ef0


	//   ....[23]....
        /*01f4*/ 	.word	0x00004f00


	//   ....[24]....
        /*01f8*/ 	.word	0x00004f10


	//   ....[25]....
        /*01fc*/ 	.word	0x00004f20


	//   ....[26]....
        /*0200*/ 	.word	0x00004f30


	//   ....[27]....
        /*0204*/ 	.word	0x00004f40


	//   ....[28]....
        /*0208*/ 	.word	0x00008400


	//   ....[29]....
        /*020c*/ 	.word	0x00008440


	//   ....[30]....
        /*0210*/ 	.word	0x00008460


	//   ....[31]....
        /*0214*/ 	.word	0x00008470


	//   ....[32]....
        /*0218*/ 	.word	0x00008480


	//   ....[33]....
        /*021c*/ 	.word	0x00008490


	//   ....[34]....
        /*0220*/ 	.word	0x000084a0


	//   ....[35]....
        /*0224*/ 	.word	0x000084b0


	//   ....[36]....
        /*0228*/ 	.word	0x000084c0


	//   ....[37]....
        /*022c*/ 	.word	0x000084d0


	//   ....[38]....
        /*0230*/ 	.word	0x000084e0


	//   ....[39]....
        /*0234*/ 	.word	0x000084f0


	//   ....[40]....
        /*0238*/ 	.word	0x00008500


	//   ....[41]....
        /*023c*/ 	.word	0x00008510


	//   ....[42]....
        /*0240*/ 	.word	0x0000b9d0


	//   ....[43]....
        /*0244*/ 	.word	0x0000ba10


	//   ....[44]....
        /*0248*/ 	.word	0x0000ba30


	//   ....[45]....
        /*024c*/ 	.word	0x0000ba40


	//   ....[46]....
        /*0250*/ 	.word	0x0000ba50


	//   ....[47]....
        /*0254*/ 	.word	0x0000ba60


	//   ....[48]....
        /*0258*/ 	.word	0x0000ba70


	//   ....[49]....
        /*025c*/ 	.word	0x0000ba80


	//   ....[50]....
        /*0260*/ 	.word	0x0000ba90


	//   ....[51]....
        /*0264*/ 	.word	0x0000baa0


	//   ....[52]....
        /*0268*/ 	.word	0x0000bab0


	//   ....[53]....
        /*026c*/ 	.word	0x0000bac0


	//   ....[54]....
        /*0270*/ 	.word	0x0000bad0


	//   ....[55]....
        /*0274*/ 	.word	0x0000bae0


	//   ....[56]....
        /*0278*/ 	.word	0x0000efa0


	//   ....[57]....
        /*027c*/ 	.word	0x0000efe0


	//   ....[58]....
        /*0280*/ 	.word	0x0000f000


	//   ....[59]....
        /*0284*/ 	.word	0x0000f010


	//   ....[60]....
        /*0288*/ 	.word	0x0000f020


	//   ....[61]....
        /*028c*/ 	.word	0x0000f030


	//   ....[62]....
        /*0290*/ 	.word	0x0000f040


	//   ....[63]....
        /*0294*/ 	.word	0x0000f050


	//   ....[64]....
        /*0298*/ 	.word	0x0000f060


	//   ....[65]....
        /*029c*/ 	.word	0x0000f070


	//   ....[66]....
        /*02a0*/ 	.word	0x0000f080


	//   ....[67]....
        /*02a4*/ 	.word	0x0000f090


	//   ....[68]....
        /*02a8*/ 	.word	0x0000f0a0


	//   ....[69]....
        /*02ac*/ 	.word	0x0000f0b0


	//----- nvinfo : EIATTR_EXIT_INSTR_OFFSETS
	.align		4
.L_1084:
        /*02b0*/ 	.byte	0x04, 0x1c
        /*02b2*/ 	.short	(.L_1086 - .L_1085)


	//   ....[0]....
.L_1085:
        /*02b4*/ 	.word	0x00015c40


	//   ....[1]....
        /*02b8*/ 	.word	0x000160d0


	//   ....[2]....
        /*02bc*/ 	.word	0x00016160


	//----- nvinfo : EIATTR_MAX_THREADS
	.align		4
.L_1086:
        /*02c0*/ 	.byte	0x04, 0x05
        /*02c2*/ 	.short	(.L_1088 - .L_1087)
.L_1087:
        /*02c4*/ 	.word	0x00000040
        /*02c8*/ 	.word	0x00000001
        /*02cc*/ 	.word	0x00000001


	//----- nvinfo : EIATTR_CRS_STACK_SIZE
	.align		4
.L_1088:
        /*02d0*/ 	.byte	0x04, 0x1e
        /*02d2*/ 	.short	(.L_1090 - .L_1089)
.L_1089:
        /*02d4*/ 	.word	0x00000000


	//----- nvinfo : EIATTR_CBANK_PARAM_SIZE
	.align		4
.L_1090:
        /*02d8*/ 	.byte	0x03, 0x19
        /*02da*/ 	.short	0x0028


	//----- nvinfo : EIATTR_PARAM_CBANK
	.align		4
        /*02dc*/ 	.byte	0x04, 0x0a
        /*02de*/ 	.short	(.L_1092 - .L_1091)
	.align		4
.L_1091:
        /*02e0*/ 	.word	index@(.nv.constant0._ZN17fastertransformer38beam_online_softmax_topk_stage2_kernelI6__halfLi8ELi64EEEvPKfS3_PiPT_ii)
        /*02e4*/ 	.short	0x0210
        /*02e6*/ 	.short	0x0028


	//----- nvinfo : EIATTR_SW_WAR
	.align		4
.L_1092:
        /*02e8*/ 	.byte	0x04, 0x36
        /*02ea*/ 	.short	(.L_1094 - .L_1093)
.L_1093:
        /*02ec*/ 	.word	0x00000008
.L_1094:


//--------------------- .nv.info._ZN17fastertransformer38beam_online_softmax_topk_stage2_kernelI6__halfLi8ELi32EEEvPKfS3_PiPT_ii --------------------------
	.section	.nv.info._ZN17fastertransformer38beam_online_softmax_topk_stage2_kernelI6__halfLi8ELi32EEEvPKfS3_PiPT_ii,"",@"SHT_CUDA_INFO"
	.sectionflags	@""
	.align	4


	//----- nvinfo : EIATTR_CUDA_API_VERSION
	.align		4
        /*0000*/ 	.byte	0x04, 0x37
        /*0002*/ 	.short	(.L_1096 - .L_1095)
.L_1095:
        /*0004*/ 	.word	0x00000082


	//----- nvinfo : EIATTR_KPARAM_INFO
	.align		4
.L_1096:
        /*0008*/ 	.byte	0x04, 0x17
        /*000a*/ 	.short	(.L_1098 - .L_1097)
.L_1097:
        /*000c*/ 	.word	0x00000000
        /*0010*/ 	.short	0x0005
        /*0012*/ 	.short	0x0024
        /*0014*/ 	.byte	0x00, 0xf0, 0x11, 0x00


	//----- nvinfo : EIATTR_KPARAM_INFO
	.align		4
.L_1098:
        /*0018*/ 	.byte	0x04, 0x17
        /*001a*/ 	.short	(.L_1100 - .L_1099)
.L_1099:
        /*001c*/ 	.word	0x00000000
        /*0020*/ 	.short	0x0004
        /*0022*/ 	.short	0x0020
        /*0024*/ 	.byte	0x00, 0xf0, 0x11, 0x00


	//----- nvinfo : EIATTR_KPARAM_INFO
	.align		4
.L_1100:
        /*0028*/ 	.byte	0x04, 0x17
        /*002a*/ 	.short	(.L_1102 - .L_1101)
.L_1101:
        /*002c*/ 	.word	0x00000000
        /*0030*/ 	.short	0x0003
        /*0032*/ 	.short	0x0018
        /*0034*/ 	.byte	0x00, 0xf0, 0x21, 0x00


	//----- nvinfo : EIATTR_KPARAM_INFO
	.align		4
.L_1102:
        /*0038*/ 	.byte	0x04, 0x17
        /*003a*/ 	.short	(.L_1104 - .L_1103)
.L_1103:
        /*003c*/ 	.word	0x00000000
        /*0040*/ 	.short	0x0002
        /*0042*/ 	.short	0x0010
        /*0044*/ 	.byte	0x00, 0xf0, 0x21, 0x00


	//----- nvinfo : EIATTR_KPARAM_INFO
	.align		4
.L_1104:
        /*0048*/ 	.byte	0x04, 0x17
        /*004a*/ 	.short	(.L_1106 - .L_1105)
.L_1105:
        /*004c*/ 	.word	0x00000000
        /*0050*/ 	.short	0x0001
        /*0052*/ 	.short	0x0008
        /*0054*/ 	.byte	0x00, 0xf0, 0x21, 0x00


	//----- nvinfo : EIATTR_KPARAM_INFO
	.align		4
.L_1106:
        /*0058*/ 	.byte	0x04, 0x17
        /*005a*/ 	.short	(.L_1108 - .L_1107)
.L_1107:
        /*005c*/ 	.word	0x00000000
        /*0060*/ 	.short	0x0000
        /*0062*/ 	.short	0x0000
        /*0064*/ 	.byte	0x00, 0xf0, 0x21, 0x00


	//----- nvinfo : EIATTR_SPARSE_MMA_MASK
	.align		4
.L_1108:
        /*0068*/ 	.byte	0x03, 0x50
        /*006a*/ 	.short	0x0000


	//----- nvinfo : EIATTR_MAXREG_COUNT
	.align		4
        /*006c*/ 	.byte	0x03, 0x1b
        /*006e*/ 	.short	0x00ff


	//----- nvinfo : EIATTR_NUM_BARRIERS
	.align		4
        /*0070*/ 	.byte	0x02, 0x4c
        /*0072*/ 	.byte	0x01
	.zero		1


	//----- nvinfo : EIATTR_MERCURY_ISA_VERSION
	.align		4
        /*0074*/ 	.byte	0x03, 0x5f
        /*0076*/ 	.short	0x0101


	//----- nvinfo : EIATTR_COOP_GROUP_MASK_REGIDS
	.align		4
        /*0078*/ 	.byte	0x04, 0x29
        /*007a*/ 	.short	(.L_1110 - .L_1109)


	//   ....[0]....
.L_1109:
        /*007c*/ 	.word	0xffffffff


	//   ....[1]....
        /*0080*/ 	.word	0xffffffff


	//   ....[2]....
        /*0084*/ 	.word	0xffffffff


	//   ....[3]....
        /*0088*/ 	.word	0xffffffff


	//   ....[4]....
        /*008c*/ 	.word	0xffffffff


	//   ....[5]....
        /*0090*/ 	.word	0xffffffff


	//   ....[6]....
        /*0094*/ 	.word	0xffffffff


	//   ....[7]....
        /*0098*/ 	.word	0xffffffff


	//   ....[8]....
        /*009c*/ 	.word	0xffffffff


	//   ....[9]....
        /*00a0*/ 	.word	0xffffffff


	//   ....[10]....
        /*00a4*/ 	.word	0xffffffff


	//   ....[11]....
        /*00a8*/ 	.word	0xffffffff


	//   ....[12]....
        /*00ac*/ 	.word	0xffffffff


	//   ....[13]....
        /*00b0*/ 	.word	0xffffffff


	//   ....[14]....
        /*00b4*/ 	.word	0xffffffff


	//   ....[15]....
        /*00b8*/ 	.word	0xffffffff


	//   ....[16]....
        /*00bc*/ 	.word	0xffffffff


	//   ....[17]....
        /*00c0*/ 	.word	0xffffffff


	//   ....[18]....
        /*00c4*/ 	.word	0xffffffff


	//   ....[19]....
        /*00c8*/ 	.word	0xffffffff


	//   ....[20]....
        /*00cc*/ 	.word	0xffffffff


	//   ....[21]....
        /*00d0*/ 	.word	0xffffffff


	//   ....[22]....
        /*00d4*/ 	.word	0xffffffff


	//   ....[23]....
        /*00d8*/ 	.word	0xffffffff


	//   ....[24]....
        /*00dc*/ 	.word	0xffffffff


	//   ....[25]....
        /*00e0*/ 	.word	0xffffffff


	//   ....[26]....
        /*00e4*/ 	.word	0xffffffff


	//   ....[27]....
        /*00e8*/ 	.word	0xffffffff


	//   ....[28]....
        /*00ec*/ 	.word	0xffffffff


	//   ....[29]....
        /*00f0*/ 	.word	0xffffffff


	//   ....[30]....
        /*00f4*/ 	.word	0xffffffff


	//   ....[31]....
        /*00f8*/ 	.word	0xffffffff


	//   ....[32]....
        /*00fc*/ 	.word	0xffffffff


	//   ....[33]....
        /*0100*/ 	.word	0xffffffff


	//   ....[34]....
        /*0104*/ 	.word	0xffffffff


	//   ....[35]....
        /*0108*/ 	.word	0xffffffff


	//   ....[36]....
        /*010c*/ 	.word	0xffffffff


	//   ....[37]....
        /*0110*/ 	.word	0xffffffff


	//   ....[38]....
        /*0114*/ 	.word	0xffffffff


	//   ....[39]....
        /*0118*/ 	.word	0xffffffff


	//   ....[40]....
        /*011c*/ 	.word	0xffffffff


	//   ....[41]....
        /*0120*/ 	.word	0xffffffff


	//   ....[42]....
        /*0124*/ 	.word	0xffffffff


	//   ....[43]....
        /*0128*/ 	.word	0xffffffff


	//   ....[44]....
        /*012c*/ 	.word	0xffffffff


	//   ....[45]....
        /*0130*/ 	.word	0xffffffff


	//   ....[46]....
        /*0134*/ 	.word	0xffffffff


	//   ....[47]....
        /*0138*/ 	.word	0xffffffff


	//   ....[48]....
        /*013c*/ 	.word	0xffffffff


	//   ....[49]....
        /*0140*/ 	.word	0xffffffff


	//   ....[50]....
        /*0144*/ 	.word	0xffffffff


	//   ....[51]....
        /*0148*/ 	.word	0xffffffff


	//   ....[52]....
        /*014c*/ 	.word	0xffffffff


	//   ....[53]....
        /*0150*/ 	.word	0xffffffff


	//   ....[54]....
        /*0154*/ 	.word	0xffffffff


	//   ....[55]....
        /*0158*/ 	.word	0xffffffff


	//   ....[56]....
        /*015c*/ 	.word	0xffffffff


	//   ....[57]....
        /*0160*/ 	.word	0xffffffff


	//   ....[58]....
        /*0164*/ 	.word	0xffffffff


	//   ....[59]....
        /*0168*/ 	.word	0xffffffff


	//   ....[60]....
        /*016c*/ 	.word	0xffffffff


	//   ....[61]....
        /*0170*/ 	.word	0xffffffff


	//   ....[62]....
        /*0174*/ 	.word	0xffffffff


	//   ....[63]....
        /*0178*/ 	.word	0xffffffff


	//   ....[64]....
        /*017c*/ 	.word	0xffffffff


	//   ....[65]....
        /*0180*/ 	.word	0xffffffff


	//   ....[66]....
        /*0184*/ 	.word	0xffffffff


	//   ....[67]....
        /*0188*/ 	.word	0xffffffff


	//   ....[68]....
        /*018c*/ 	.word	0xffffffff


	//   ....[69]....
        /*0190*/ 	.word	0xffffffff


	//----- nvinfo : EIATTR_COOP_GROUP_INSTR_OFFSETS
	.align		4
.L_1110:
        /*0194*/ 	.byte	0x04, 0x28
        /*0196*/ 	.short	(.L_1112 - .L_1111)


	//   ....[0]....
.L_1111:
        /*0198*/ 	.word	0x00001820


	//   ....[1]....
        /*019c*/ 	.word	0x00001830


	//   ....[2]....
        /*01a0*/ 	.word	0x000018c0


	//   ....[3]....
        /*01a4*/ 	.word	0x000018d0


	//   ....[4]....
        /*01a8*/ 	.word	0x000018e0


	//   ....[5]....
        /*01ac*/ 	.word	0x000018f0


	//   ....[6]....
        /*01b0*/ 	.word	0x00001900


	//   ....[7]....
        /*01b4*/ 	.word	0x00001910


	//   ....[8]....
        /*01b8*/ 	.word	0x00001920


	//   ....[9]....
        /*01bc*/ 	.word	0x00001930


	//   ....[10]....
        /*01c0*/ 	.word	0x00001940


	//   ....[11]....
        /*01c4*/ 	.word	0x00001950


	//   ....[12]....
        /*01c8*/ 	.word	0x00001960


	//   ....[13]....
        /*01cc*/ 	.word	0x00001970


	//   ....[14]....
        /*01d0*/ 	.word	0x00004e80


	//   ....[15]....
        /*01d4*/ 	.word	0x00004ea0


	//   ....[16]....
        /*01d8*/ 	.word	0x00004eb0


	//   ....[17]....
        /*01dc*/ 	.word	0x00004ec0


	//   ....[18]....
        /*01e0*/ 	.word	0x00004ed0


	//   ....[19]....
        /*01e4*/ 	.word	0x00004ee0


	//   ....[20]....
        /*01e8*/ 	.word	0x00004ef0


	//   ....[21]....
        /*01ec*/ 	.word	0x00004f00


	//   ....[22]....
        /*01f0*/ 	.word	0x00004f10


	//   ....[23]....
        /*01f4*/ 	.word	0x00004f20


	//   ....[24]....
        /*01f8*/ 	.word	0x00004f30


	//   ....[25]....
        /*01fc*/ 	.word	0x00004f40


	//   ....[26]....
        /*0200*/ 	.word	0x00004f50


	//   ....[27]....
        /*0204*/ 	.word	0x00004f60


	//   ....[28]....
        /*0208*/ 	.word	0x00008460


	//   ....[29]....
        /*020c*/ 	.word	0x00008480


	//   ....[30]....
        /*0210*/ 	.word	0x00008490


	//   ....[31]....
        /*0214*/ 	.word	0x000084a0


	//   ....[32]....
        /*0218*/ 	.word	0x000084b0


	//   ....[33]....
        /*021c*/ 	.word	0x000084c0


	//   ....[34]....
        /*0220*/ 	.word	0x000084d0


	//   ....[35]....
        /*0224*/ 	.word	0x000084e0


	//   ....[36]....
        /*0228*/ 	.word	0x000084f0


	//   ....[37]....
        /*022c*/ 	.word	0x00008500


	//   ....[38]....
        /*0230*/ 	.word	0x00008510


	//   ....[39]....
        /*0234*/ 	.word	0x00008520


	//   ....[40]....
        /*0238*/ 	.word	0x00008530


	//   ....[41]....
        /*023c*/ 	.word	0x00008540


	//   ....[42]....
        /*0240*/ 	.word	0x0000ba40


	//   ....[43]....
        /*0244*/ 	.word	0x0000ba60


	//   ....[44]....
        /*0248*/ 	.word	0x0000ba70


	//   ....[45]....
        /*024c*/ 	.word	0x0000ba80


	//   ....[46]....
        /*0250*/ 	.word	0x0000ba90


	//   ....[47]....
        /*0254*/ 	.word	0x0000baa0


	//   ....[48]....
        /*0258*/ 	.word	0x0000bab0


	//   ....[49]....
        /*025c*/ 	.word	0x0000bac0


	//   ....[50]....
        /*0260*/ 	.word	0x0000bad0


	//   ....[51]....
        /*0264*/ 	.word	0x0000bae0


	//   ....[52]....
        /*0268*/ 	.word	0x0000baf0


	//   ....[53]....
        /*026c*/ 	.word	0x0000bb00


	//   ....[54]....
        /*0270*/ 	.word	0x0000bb10


	//   ....[55]....
        /*0274*/ 	.word	0x0000bb20


	//   ....[56]....
        /*0278*/ 	.word	0x0000f020


	//   ....[57]....
        /*027c*/ 	.word	0x0000f040


	//   ....[58]....
        /*0280*/ 	.word	0x0000f050


	//   ....[59]....
        /*0284*/ 	.word	0x0000f060


	//   ....[60]....
        /*0288*/ 	.word	0x0000f070


	//   ....[61]....
        /*028c*/ 	.word	0x0000f080


	//   ....[62]....
        /*0290*/ 	.word	0x0000f090


	//   ....[63]....
        /*0294*/ 	.word	0x0000f0a0


	//   ....[64]....
        /*0298*/ 	.word	0x0000f0b0


	//   ....[65]....
        /*029c*/ 	.word	0x0000f0c0


	//   ....[66]....
        /*02a0*/ 	.word	0x0000f0d0


	//   ....[67]....
        /*02a4*/ 	.word	0x0000f0e0


	//   ....[68]....
        /*02a8*/ 	.word	0x0000f0f0


	//   ....[69]....
        /*02ac*/ 	.word	0x0000f100


	//----- nvinfo : EIATTR_EXIT_INSTR_OFFSETS
	.align		4
.L_1112:
        /*02b0*/ 	.byte	0x04, 0x1c
        /*02b2*/ 	.short	(.L_1114 - .L_1113)


	//   ....[0]....
.L_1113:
        /*02b4*/ 	.word	0x00012720


	//   ....[1]....
        /*02b8*/ 	.word	0x00012ba0


	//   ....[2]....
        /*02bc*/ 	.word	0x00012c30


	//----- nvinfo : EIATTR_MAX_THREADS
	.align		4
.L_1114:
        /*02c0*/ 	.byte	0x04, 0x05
        /*02c2*/ 	.short	(.L_1116 - .L_1115)
.L_1115:
        /*02c4*/ 	.word	0x00000020
        /*02c8*/ 	.word	0x00000001
        /*02cc*/ 	.word	0x00000001


	//----- nvinfo : EIATTR_CRS_STACK_SIZE
	.align		4
.L_1116:
        /*02d0*/ 	.byte	0x04, 0x1e
        /*02d2*/ 	.short	(.L_1118 - .L_1117)
.L_1117:
        /*02d4*/ 	.word	0x00000000


	//----- nvinfo : EIATTR_CBANK_PARAM_SIZE
	.align		4
.L_1118:
        /*02d8*/ 	.byte	0x03, 0x19
        /*02da*/ 	.short	0x0028


	//----- nvinfo : EIATTR_PARAM_CBANK
	.align		4
        /*02dc*/ 	.byte	0x04, 0x0a
        /*02de*/ 	.short	(.L_1120 - .L_1119)
	.align		4
.L_1119:
        /*02e0*/ 	.word	index@(.nv.constant0._ZN17fastertransformer38beam_online_softmax_topk_stage2_kernelI6__halfLi8ELi32EEEvPKfS3_PiPT_ii)
        /*02e4*/ 	.short	0x0210
        /*02e6*/ 	.short	0x0028


	//----- nvinfo : EIATTR_SW_WAR
	.align		4
.L_1120:
        /*02e8*/ 	.byte	0x04, 0x36
        /*02ea*/ 	.short	(.L_1122 - .L_1121)
.L_1121:
        /*02ec*/ 	.word	0x00000008
.L_1122:


//--------------------- .nv.info._ZN17fastertransformer38beam_online_softmax_topk_stage1_kernelI6__halfLi1ELi8ELi256EEEvPKT_S4_PKbPfiiPKi --------------------------
	.section	.nv.info._ZN17fastertransformer38beam_online_softmax_topk_stage1_kernelI6__halfLi1ELi8ELi256EEEvPKT_S4_PKbPfiiPKi,"",@"SHT_CUDA_INFO"
	.sectionflags	@""
	.align	4


	//----- nvinfo : EIATTR_CUDA_API_VERSION
	.align		4
        /*0000*/ 	.byte	0x04, 0x37
        /*0002*/ 	.short	(.L_1124 - .L_1123)
.L_1123:
        /*0004*/ 	.word	0x00000082


	//----- nvinfo : EIATTR_KPARAM_INFO
	.align		4
.L_1124:
        /*0008*/ 	.byte	0x04, 0x17
        /*000a*/ 	.short	(.L_1126 - .L_1125)
.L_1125:
        /*000c*/ 	.word	0x00000000
        /*0010*/ 	.short	0x0006
        /*0012*/ 	.short	0x0028
        /*0014*/ 	.byte	0x00, 0xf0, 0x21, 0x00


	//----- nvinfo : EIATTR_KPARAM_INFO
	.align		4
.L_1126:
        /*0018*/ 	.byte	0x04, 0x17
        /*001a*/ 	.short	(.L_1128 - .L_1127)
.L_1127:
        /*001c*/ 	.word	0x00000000
        /*0020*/ 	.short	0x0005
        /*0022*/ 	.short	0x0024
        /*0024*/ 	.byte	0x00, 0xf0, 0x11, 0x00


	//----- nvinfo : EIATTR_KPARAM_INFO
	.align		4
.L_1128:
        /*0028*/ 	.byte	0x04, 0x17
        /*002a*/ 	.short	(.L_1130 - .L_1129)
.L_1129:
        /*002c*/ 	.word	0x00000000
        /*0030*/ 	.short	0x0004
        /*0032*/ 	.short	0x0020
        /*0034*/ 	.byte	0x00, 0xf0, 0x11, 0x00


	//----- nvinfo : EIATTR_KPARAM_INFO
	.align		4
.L_1130:
        /*0038*/ 	.byte	0x04, 0x17
        /*003a*/ 	.short	(.L_1132 - .L_1131)
.L_1131:
        /*003c*/ 	.word	0x00000000
        /*0040*/ 	.short	0x0003
        /*0042*/ 	.short	0x0018
        /*0044*/ 	.byte	0x00, 0xf0, 0x21, 0x00


	//----- nvinfo : EIATTR_KPARAM_INFO
	.align		4
.L_1132:
        /*0048*/ 	.byte	0x04, 0x17
        /*004a*/ 	.short	(.L_1134 - .L_1133)
.L_1133:
        /*004c*/ 	.word	0x00000000
        /*0050*/ 	.short	0x0002
        /*0052*/ 	.short	0x0010
        /*0054*/ 	.byte	0x00, 0xf0, 0x21, 0x00


	//----- nvinfo : EIATTR_KPARAM_INFO
	.align		4
.L_1134:
        /*0058*/ 	.byte	0x04, 0x17
        /*005a*/ 	.short	(.L_1136 - .L_1135)
.L_1135:
        /*005c*/ 	.word	0x00000000
        /*0060*/ 	.short	0x0001
        /*0062*/ 	.short	0x0008
        /*0064*/ 	.byte	0x00, 0xf0, 0x21, 0x00


	//----- nvinfo : EIATTR_KPARAM_INFO
	.align		4
.L_1136:
        /*0068*/ 	.byte	0x04, 0x17
        /*006a*/ 	.short	(.L_1138 - .L_1137)
.L_1137:
        /*006c*/ 	.word	0x00000000
        /*0070*/ 	.short	0x0000
        /*0072*/ 	.short	0x0000
        /*0074*/ 	.byte	0x00, 0xf0, 0x21, 0x00


	//----- nvinfo : EIATTR_SPARSE_MMA_MASK
	.align		4
.L_1138:
        /*0078*/ 	.byte	0x03, 0x50
        /*007a*/ 	.short	0x0000


	//----- nvinfo : EIATTR_MAXREG_COUNT
	.align		4
        /*007c*/ 	.byte	0x03, 0x1b
        /*007e*/ 	.short	0x00ff


	//----- nvinfo : EIATTR_NUM_BARRIERS
	.align		4
        /*0080*/ 	.byte	0x02, 0x4c
        /*0082*/ 	.byte	0x01
	.zero		1


	//----- nvinfo : EIATTR_MERCURY_ISA_VERSION
	.align		4
        /*0084*/ 	.byte	0x03, 0x5f
        /*0086*/ 	.short	0x0101


	//----- nvinfo : EIATTR_COOP_GROUP_MASK_REGIDS
	.align		4
        /*0088*/ 	.byte	0x04, 0x29
        /*008a*/ 	.short	(.L_1140 - .L_1139)


	//   ....[0]....
.L_1139:
        /*008c*/ 	.word	0xffffffff


	//   ....[1]....
        /*0090*/ 	.word	0xffffffff


	//   ....[2]....
        /*0094*/ 	.word	0xffffffff


	//   ....[3]....
        /*0098*/ 	.word	0xffffffff


	//   ....[4]....
        /*009c*/ 	.word	0xffffffff


	//   ....[5]....
        /*00a0*/ 	.word	0xffffffff


	//   ....[6]....
        /*00a4*/ 	.word	0xffffffff


	//   ....[7]....
        /*00a8*/ 	.word	0xffffffff


	//   ....[8]....
        /*00ac*/ 	.word	0xffffffff


	//   ....[9]....
        /*00b0*/ 	.word	0xffffffff


	//   ....[10]....
        /*00b4*/ 	.word	0xffffffff


	//   ....[11]....
        /*00b8*/ 	.word	0xffffffff


	//   ....[12]....
        /*00bc*/ 	.word	0xffffffff


	//   ....[13]....
        /*00c0*/ 	.word	0xffffffff


	//   ....[14]....
        /*00c4*/ 	.word	0xffffffff


	//   ....[15]....
        /*00c8*/ 	.word	0xffffffff


	//   ....[16]....
        /*00cc*/ 	.word	0xffffffff


	//   ....[17]....
        /*00d0*/ 	.word	0xffffffff


	//   ....[18]....
        /*00d4*/ 	.word	0xffffffff


	//   ....[19]....
        /*00d8*/ 	.word	0xffffffff


	//   ....[20]....
        /*00dc*/ 	.word	0xffffffff


	//   ....[21]....
        /*00e0*/ 	.word	0xffffffff


	//   ....[22]....
        /*00e4*/ 	.word	0xffffffff


	//   ....[23]....
        /*00e8*/ 	.word	0xffffffff


	//   ....[24]....
        /*00ec*/ 	.word	0xffffffff


	//   ....[25]....
        /*00f0*/ 	.word	0xffffffff


	//   ....[26]....
        /*00f4*/ 	.word	0xffffffff


	//   ....[27]....
        /*00f8*/ 	.word	0xffffffff


	//   ....[28]....
        /*00fc*/ 	.word	0xffffffff


	//   ....[29]....
        /*0100*/ 	.word	0xffffffff


	//   ....[30]....
        /*0104*/ 	.word	0xffffffff


	//   ....[31]....
        /*0108*/ 	.word	0xffffffff


	//   ....[32]....
        /*010c*/ 	.word	0xffffffff


	//   ....[33]....
        /*0110*/ 	.word	0xffffffff


	//   ....[34]....
        /*0114*/ 	.word	0xffffffff


	//   ....[35]....
        /*0118*/ 	.word	0xffffffff


	//   ....[36]....
        /*011c*/ 	.word	0xffffffff


	//   ....[37]....
        /*0120*/ 	.word	0xffffffff


	//   ....[38]....
        /*0124*/ 	.word	0xffffffff


	//   ....[39]....
        /*0128*/ 	.word	0xffffffff


	//   ....[40]....
        /*012c*/ 	.word	0xffffffff


	//   ....[41]....
        /*0130*/ 	.word	0xffffffff


	//   ....[42]....
        /*0134*/ 	.word	0xffffffff


	//   ....[43]....
        /*0138*/ 	.word	0xffffffff


	//   ....[44]....
        /*013c*/ 	.word	0xffffffff


	//   ....[45]....
        /*0140*/ 	.word	0xffffffff


	//   ....[46]....
        /*0144*/ 	.word	0xffffffff


	//   ....[47]....
        /*0148*/ 	.word	0xffffffff


	//   ....[48]....
        /*014c*/ 	.word	0xffffffff


	//   ....[49]....
        /*0150*/ 	.word	0xffffffff


	//   ....[50]....
        /*0154*/ 	.word	0xffffffff


	//   ....[51]....
        /*0158*/ 	.word	0xffffffff


	//   ....[52]....
        /*015c*/ 	.word	0xffffffff


	//   ....[53]....
        /*0160*/ 	.word	0xffffffff


	//   ....[54]....
        /*0164*/ 	.word	0xffffffff


	//   ....[55]....
        /*0168*/ 	.word	0xffffffff


	//   ....[56]....
        /*016c*/ 	.word	0xffffffff


	//   ....[57]....
        /*0170*/ 	.word	0xffffffff


	//   ....[58]....
        /*0174*/ 	.word	0xffffffff


	//   ....[59]....
        /*0178*/ 	.word	0xffffffff


	//   ....[60]....
        /*017c*/ 	.word	0xffffffff


	//   ....[61]....
        /*0180*/ 	.word	0xffffffff


	//   ....[62]....
        /*0184*/ 	.word	0xffffffff


	//   ....[63]....
        /*0188*/ 	.word	0xffffffff


	//   ....[64]....
        /*018c*/ 	.word	0xffffffff


	//   ....[65]....
        /*0190*/ 	.word	0xffffffff


	//   ....[66]....
        /*0194*/ 	.word	0xffffffff


	//   ....[67]....
        /*0198*/ 	.word	0xffffffff


	//   ....[68]....
        /*019c*/ 	.word	0xffffffff


	//   ....[69]....
        /*01a0*/ 	.word	0xffffffff


	//----- nvinfo : EIATTR_COOP_GROUP_INSTR_OFFSETS
	.align		4
.L_1140:
        /*01a4*/ 	.byte	0x04, 0x28
        /*01a6*/ 	.short	(.L_1142 - .L_1141)


	//   ....[0]....
.L_1141:
        /*01a8*/ 	.word	0x000022e0


	//   ....[1]....
        /*01ac*/ 	.word	0x000022f0


	//   ....[2]....
        /*01b0*/ 	.word	0x00002300


	//   ....[3]....
        /*01b4*/ 	.word	0x00002310


	//   ....[4]....
        /*01b8*/ 	.word	0x00002320


	//   ....[5]....
        /*01bc*/ 	.word	0x00002330


	//   ....[6]....
        /*01c0*/ 	.word	0x00002340


	//   ....[7]....
        /*01c4*/ 	.word	0x00002360


	//   ....[8]....
        /*01c8*/ 	.word	0x00002370


	//   ....[9]....
        /*01cc*/ 	.word	0x00002380


	//   ....[10]....
        /*01d0*/ 	.word	0x00002390


	//   ....[11]....
        /*01d4*/ 	.word	0x000023a0


	//   ....[12]....
        /*01d8*/ 	.word	0x000023b0


	//   ....[13]....
        /*01dc*/ 	.word	0x000023c0


	//   ....[14]....
        /*01e0*/ 	.word	0x000058a0


	//   ....[15]....
        /*01e4*/ 	.word	0x000058e0


	//   ....[16]....
        /*01e8*/ 	.word	0x000058f0


	//   ....[17]....
        /*01ec*/ 	.word	0x00005900


	//   ....[18]....
        /*01f0*/ 	.word	0x00005910


	//   ....[19]....
        /*01f4*/ 	.word	0x00005920


	//   ....[20]....
        /*01f8*/ 	.word	0x00005930


	//   ....[21]....
        /*01fc*/ 	.word	0x00005940


	//   ....[22]....
        /*0200*/ 	.word	0x00005950


	//   ....[23]....
        /*0204*/ 	.word	0x00005960


	//   ....[24]....
        /*0208*/ 	.word	0x00005970


	//   ....[25]....
        /*020c*/ 	.word	0x00005980


	//   ....[26]....
        /*0210*/ 	.word	0x00005990


	//   ....[27]....
        /*0214*/ 	.word	0x000059a0


	//   ....[28]....
        /*0218*/ 	.word	0x00008e80


	//   ....[29]....
        /*021c*/ 	.word	0x00008ec0


	//   ....[30]....
        /*0220*/ 	.word	0x00008ed0


	//   ....[31]....
        /*0224*/ 	.word	0x00008ee0


	//   ....[32]....
        /*0228*/ 	.word	0x00008ef0


	//   ....[33]....
        /*022c*/ 	.word	0x00008f00


	//   ....[34]....
        /*0230*/ 	.word	0x00008f10


	//   ....[35]....
        /*0234*/ 	.word	0x00008f20


	//   ....[36]....
        /*0238*/ 	.word	0x00008f30


	//   ....[37]....
        /*023c*/ 	.word	0x00008f40


	//   ....[38]....
        /*0240*/ 	.word	0x00008f50


	//   ....[39]....
        /*0244*/ 	.word	0x00008f60


	//   ....[40]....
        /*0248*/ 	.word	0x00008f70


	//   ....[41]....
        /*024c*/ 	.word	0x00008f80


	//   ....[42]....
        /*0250*/ 	.word	0x0000c460


	//   ....[43]....
        /*0254*/ 	.word	0x0000c4a0


	//   ....[44]....
        /*0258*/ 	.word	0x0000c4b0


	//   ....[45]....
        /*025c*/ 	.word	0x0000c4c0


	//   ....[46]....
        /*0260*/ 	.word	0x0000c4d0


	//   ....[47]....
        /*0264*/ 	.word	0x0000c4e0


	//   ....[48]....
        /*0268*/ 	.word	0x0000c4f0


	//   ....[49]....
        /*026c*/ 	.word	0x0000c500


	//   ....[50]....
        /*0270*/ 	.word	0x0000c510


	//   ....[51]....
        /*0274*/ 	.word	0x0000c520


	//   ....[52]....
        /*0278*/ 	.word	0x0000c530


	//   ....[53]....
        /*027c*/ 	.word	0x0000c540


	//   ....[54]....
        /*0280*/ 	.word	0x0000c550


	//   ....[55]....
        /*0284*/ 	.word	0x0000c560


	//   ....[56]....
        /*0288*/ 	.word	0x0000fa40


	//   ....[57]....
        /*028c*/ 	.word	0x0000fa80


	//   ....[58]....
        /*0290*/ 	.word	0x0000fa90


	//   ....[59]....
        /*0294*/ 	.word	0x0000faa0


	//   ....[60]....
        /*0298*/ 	.word	0x0000fab0


	//   ....[61]....
        /*029c*/ 	.word	0x0000fac0


	//   ....[62]....
        /*02a0*/ 	.word	0x0000fad0


	//   ....[63]....
        /*02a4*/ 	.word	0x0000fae0


	//   ....[64]....
        /*02a8*/ 	.word	0x0000faf0


	//   ....[65]....
        /*02ac*/ 	.word	0x0000fb00


	//   ....[66]....
        /*02b0*/ 	.word	0x0000fb10


	//   ....[67]....
        /*02b4*/ 	.word	0x0000fb20


	//   ....[68]....
        /*02b8*/ 	.word	0x0000fb30


	//   ....[69]....
        /*02bc*/ 	.word	0x0000fb40


	//----- nvinfo : EIATTR_EXIT_INSTR_OFFSETS
	.align		4
.L_1142:
        /*02c0*/ 	.byte	0x04, 0x1c
        /*02c2*/ 	.short	(.L_1144 - .L_1143)


	//   ....[0]....
.L_1143:
        /*02c4*/ 	.word	0x0002a940


	//   ....[1]....
        /*02c8*/ 	.word	0x0002ab20


	//   ....[2]....
        /*02cc*/ 	.word	0x0002b320


	//   ....[3]....
        /*02d0*/ 	.word	0x0002b420


	//----- nvinfo : EIATTR_MAX_THREADS
	.align		4
.L_1144:
        /*02d4*/ 	.byte	0x04, 0x05
        /*02d6*/ 	.short	(.L_1146 - .L_1145)
.L_1145:
        /*02d8*/ 	.word	0x00000100
        /*02dc*/ 	.word	0x00000001
        /*02e0*/ 	.word	0x00000001


	//----- nvinfo : EIATTR_CRS_STACK_SIZE
	.align		4
.L_1146:
        /*02e4*/ 	.byte	0x04, 0x1e
        /*02e6*/ 	.short	(.L_1148 - .L_1147)
.L_1147:
        /*02e8*/ 	.word	0x00000000


	//----- nvinfo : EIATTR_CBANK_PARAM_SIZE
	.align		4
.L_1148:
        /*02ec*/ 	.byte	0x03, 0x19
        /*02ee*/ 	.short	0x0030


	//----- nvinfo : EIATTR_PARAM_CBANK
	.align		4
        /*02f0*/ 	.byte	0x04, 0x0a
        /*02f2*/ 	.short	(.L_1150 - .L_1149)
	.align		4
.L_1149:
        /*02f4*/ 	.word	index@(.nv.constant0._ZN17fastertransformer38beam_online_softmax_topk_stage1_kernelI6__halfLi1ELi8ELi256EEEvPKT_S4_PKbPfiiPKi)
        /*02f8*/ 	.short	0x0210
        /*02fa*/ 	.short	0x0030


	//----- nvinfo : EIATTR_SW_WAR
	.align		4
.L_1150:
        /*02fc*/ 	.byte	0x04, 0x36
        /*02fe*/ 	.short	(.L_1152 - .L_1151)
.L_1151:
        /*0300*/ 	.word	0x00000008
.L_1152:


//--------------------- .nv.info._ZN17fastertransformer17batch_topk_kernelIfLi128ELi32EEEvPKiPKT_PiPfS7_PKbS2_NS_14BeamHypothesesEiiifS3_ --------------------------
	.section	.nv.info._ZN17fastertransformer17batch_topk_kernelIfLi128ELi32EEEvPKiPKT_PiPfS7_PKbS2_NS_14BeamHypothesesEiiifS3_,"",@"SHT_CUDA_INFO"
	.sectionflags	@""
	.align	4


	//----- nvinfo : EIATTR_CUDA_API_VERSION
	.align		4
        /*0000*/ 	.byte	0x04, 0x37
        /*0002*/ 	.short	(.L_1154 - .L_1153)
.L_1153:
        /*0004*/ 	.word	0x00000082


	//----- nvinfo : EIATTR_KPARAM_INFO
	.align		4
.L_1154:
        /*0008*/ 	.byte	0x04, 0x17
        /*000a*/ 	.short	(.L_1156 - .L_1155)
.L_1155:
        /*000c*/ 	.word	0x00000000
        /*0010*/ 	.short	0x000c
        /*0012*/ 	.short	0x00d0
        /*0014*/ 	.byte	0x00, 0xf0, 0x11, 0x00


	//----- nvinfo : EIATTR_KPARAM_INFO
	.align		4
.L_1156:
        /*0018*/ 	.byte	0x04, 0x17
        /*001a*/ 	.short	(.L_1158 - .L_1157)
.L_1157:
        /*001c*/ 	.word	0x00000000
        /*0020*/ 	.short	0x000b
        /*0022*/ 	.short	0x00cc
        /*0024*/ 	.byte	0x00, 0xf0, 0x11, 0x00


	//----- nvinfo : EIATTR_KPARAM_INFO
	.align		4
.L_1158:
        /*0028*/ 	.byte	0x04, 0x17
        /*002a*/ 	.short	(.L_1160 - .L_1159)
.L_1159:
        /*002c*/ 	.word	0x00000000
        /*0030*/ 	.short	0x000a
        /*0032*/ 	.short	0x00c8
        /*0034*/ 	.byte	0x00, 0xf0, 0x11, 0x00


	//----- nvinfo : EIATTR_KPARAM_INFO
	.align		4
.L_1160:
        /*0038*/ 	.byte	0x04, 0x17
        /*003a*/ 	.short	(.L_1162 - .L_1161)
.L_1161:
        /*003c*/ 	.word	0x00000000
        /*0040*/ 	.short	0x0009
        /*0042*/ 	.short	0x00c4
        /*0044*/ 	.byte	0x00, 0xf0, 0x11, 0x00


	//----- nvinfo : EIATTR_KPARAM_INFO
	.align		4
.L_1162:
        /*0048*/ 	.byte	0x04, 0x17
        /*004a*/ 	.short	(.L_1164 - .L_1163)
.L_1163:
        /*004c*/ 	.word	0x00000000
        /*0050*/ 	.short	0x0008
        /*0052*/ 	.short	0x00c0
        /*0054*/ 	.byte	0x00, 0xf0, 0x11, 0x00


	//----- nvinfo : EIATTR_KPARAM_INFO
	.align		4
.L_1164:
        /*0058*/ 	.byte	0x04, 0x17
        /*005a*/ 	.short	(.L_1166 - .L_1165)
.L_1165:
        /*005c*/ 	.word	0x00000000
        /*0060*/ 	.short	0x0007
        /*0062*/ 	.short	0x0038
        /*0064*/ 	.byte	0x00, 0xf0, 0x21, 0x02


	//----- nvinfo : EIATTR_KPARAM_INFO
	.align		4
.L_1166:
        /*0068*/ 	.byte	0x04, 0x17
        /*006a*/ 	.short	(.L_1168 - .L_1167)
.L_1167:
        /*006c*/ 	.word	0x00000000
        /*0070*/ 	.short	0x0006
        /*0072*/ 	.short	0x0030
        /*0074*/ 	.byte	0x00, 0xf0, 0x21, 0x00


	//----- nvinfo : EIATTR_KPARAM_INFO
	.align		4
.L_1168:
        /*0078*/ 	.byte	0x04, 0x17
        /*007a*/ 	.short	(.L_1170 - .L_1169)
.L_1169:
        /*007c*/ 	.word	0x00000000
        /*0080*/ 	.short	0x0005
        /*0082*/ 	.short	0x0028
        /*0084*/ 	.byte	0x00, 0xf0, 0x21, 0x00


	//----- nvinfo : EIATTR_KPARAM_INFO
	.align		4
.L_1170:
        /*0088*/ 	.byte	0x04, 0x17
        /*008a*/ 	.short	(.L_1172 - .L_1171)
.L_1171:
        /*008c*/ 	.word	0x00000000
        /*0090*/ 	.short	0x0004
        /*0092*/ 	.short	0x0020
        /*0094*/ 	.byte	0x00, 0xf0, 0x21, 0x00


	//----- nvinfo : EIATTR_KPARAM_INFO
	.align		4
.L_1172:
        /*0098*/ 	.byte	0x04, 0x17
        /*009a*/ 	.short	(.L_1174 - .L_1173)
.L_1173:
        /*009c*/ 	.word	0x00000000
        /*00a0*/ 	.short	0x0003
        /*00a2*/ 	.short	0x0018
        /*00a4*/ 	.byte	0x00, 0xf0, 0x21, 0x00


	//----- nvinfo : EIATTR_KPARAM_INFO
	.align		4
.L_1174:
        /*00a8*/ 	.byte	0x04, 0x17
        /*00aa*/ 	.short	(.L_1176 - .L_1175)
.L_1175:
        /*00ac*/ 	.word	0x00000000
        /*00b0*/ 	.short	0x0002
        /*00b2*/ 	.short	0x0010
        /*00b4*/ 	.byte	0x00, 0xf0, 0x21, 0x00


	//----- nvinfo : EIATTR_KPARAM_INFO
	.align		4
.L_1176:
        /*00b8*/ 	.byte	0x04, 0x17
        /*00ba*/ 	.short	(.L_1178 - .L_1177)
.L_1177:
        /*00bc*/ 	.word	0x00000000
        /*00c0*/ 	.short	0x0001
        /*00c2*/ 	.short	0x0008
        /*00c4*/ 	.byte	0x00, 0xf0, 0x21, 0x00


	//----- nvinfo : EIATTR_KPARAM_INFO
	.align		4
.L_1178:
        /*00c8*/ 	.byte	0x04, 0x17
        /*00ca*/ 	.short	(.L_1180 - .L_1179)
.L_1179:
        /*00cc*/ 	.word	0x00000000
        /*00d0*/ 	.short	0x0000
        /*00d2*/ 	.short	0x0000
        /*00d4*/ 	.byte	0x00, 0xf0, 0x21, 0x00


	//----- nvinfo : EIATTR_SPARSE_MMA_MASK
	.align		4
.L_1180:
        /*00d8*/ 	.byte	0x03, 0x50
        /*00da*/ 	.short	0x0000


	//----- nvinfo : EIATTR_MAXREG_COUNT
	.align		4
        /*00dc*/ 	.byte	0x03, 0x1b
        /*00de*/ 	.short	0x00ff


	//----- nvinfo : EIATTR_NUM_BARRIERS
	.align		4
        /*00e0*/ 	.byte	0x02, 0x4c
        /*00e2*/ 	.byte	0x01
	.zero		1


	//----- nvinfo : EIATTR_ANNOTATIONS
	.align		4
        /*00e4*/ 	.byte	0x04, 0x55
        /*00e6*/ 	.short	(.L_1182 - .L_1181)


	//   ....[0]....
.L_1181:
        /*00e8*/ 	.word	0x00000001
        /*00ec*/ 	.byte	0x40, 0x03, 0x00, 0x00, 0x01, 0x00, 0x00, 0x00, 0xd0, 0x03, 0x00, 0x00, 0x01, 0x00, 0x00, 0x00
        /* <DEDUP_REMOVED lines=2234> */
        /*8c9c*/ 	.byte	0xe0, 0xb0, 0x04, 0x00


	//----- nvinfo : EIATTR_MERCURY_ISA_VERSION
	.align		4
.L_1182:
        /*8ca0*/ 	.byte	0x03, 0x5f
        /*8ca2*/ 	.short	0x0101


	//----- nvinfo : EIATTR_COOP_GROUP_MASK_REGIDS
	.align		4
        /*8ca4*/ 	.byte	0x04, 0x29
        /*8ca6*/ 	.short	(.L_1184 - .L_1183)


	//   ....[0]....
.L_1183:
        /*8ca8*/ 	.word	0xffffffff


	//   ....[1]....
        /*8cac*/ 	.word	0xffffffff


	//   ....[2]....
        /*8cb0*/ 	.word	0xffffffff


	//   ....[3]....
        /*8cb4*/ 	.word	0xffffffff


	//   ....[4]....
        /*8cb8*/ 	.word	0xffffffff


	//   ....[5]....
        /*8cbc*/ 	.word	0xffffffff


	//   ....[6]....
        /*8cc0*/ 	.word	0xffffffff


	//   ....[7]....
        /*8cc4*/ 	.word	0xffffffff


	//   ....[8]....
        /*8cc8*/ 	.word	0xffffffff


	//   ....[9]....
        /*8ccc*/ 	.word	0xffffffff


	//   ....[10]....
        /*8cd0*/ 	.word	0xffffffff


	//   ....[11]....
        /*8cd4*/ 	.word	0xffffffff


	//   ....[12]....
        /*8cd8*/ 	.word	0xffffffff


	//   ....[13]....
        /*8cdc*/ 	.word	0xffffffff


	//   ....[14]....
        /*8ce0*/ 	.word	0xffffffff


	//   ....[15]....
        /*8ce4*/ 	.word	0xffffffff


	//   ....[16]....
        /*8ce8*/ 	.word	0xffffffff


	//   ....[17]....
        /*8cec*/ 	.word	0xffffffff


	//   ....[18]....
        /*8cf0*/ 	.word	0xffffffff


	//   ....[19]....
        /*8cf4*/ 	.word	0xffffffff


	//   ....[20]....
        /*8cf8*/ 	.word	0xffffffff


	//   ....[21]....
        /*8cfc*/ 	.word	0xffffffff


	//   ....[22]....
        /*8d00*/ 	.word	0xffffffff


	//   ....[23]....
        /*8d04*/ 	.word	0xffffffff


	//   ....[24]....
        /*8d08*/ 	.word	0xffffffff


	//   ....[25]....
        /*8d0c*/ 	.word	0xffffffff


	//   ....[26]....
        /*8d10*/ 	.word	0xffffffff


	//   ....[27]....
        /*8d14*/ 	.word	0xffffffff


	//   ....[28]....
        /*8d18*/ 	.word	0xffffffff


	//   ....[29]....
        /*8d1c*/ 	.word	0xffffffff


	//   ....[30]....
        /*8d20*/ 	.word	0xffffffff


	//   ....[31]....
        /*8d24*/ 	.word	0xffffffff


	//   ....[32]....
        /*8d28*/ 	.word	0xffffffff


	//   ....[33]....
        /*8d2c*/ 	.word	0xffffffff


	//   ....[34]....
        /*8d30*/ 	.word	0xffffffff


	//   ....[35]....
        /*8d34*/ 	.word	0xffffffff


	//   ....[36]....
        /*8d38*/ 	.word	0xffffffff


	//   ....[37]....
        /*8d3c*/ 	.word	0xffffffff


	//   ....[38]....
        /*8d40*/ 	.word	0xffffffff


	//   ....[39]....
        /*8d44*/ 	.word	0xffffffff


	//   ....[40]....
        /*8d48*/ 	.word	0xffffffff


	//   ....[41]....
        /*8d4c*/ 	.word	0xffffffff


	//   ....[42]....
        /*8d50*/ 	.word	0xffffffff


	//   ....[43]....
        /*8d54*/ 	.word	0xffffffff


	//   ....[44]....
        /*8d58*/ 	.word	0xffffffff


	//   ....[45]....
        /*8d5c*/ 	.word	0xffffffff


	//   ....[46]....
        /*8d60*/ 	.word	0xffffffff


	//   ....[47]....
        /*8d64*/ 	.word	0xffffffff


	//   ....[48]....
        /*8d68*/ 	.word	0xffffffff


	//   ....[49]....
        /*8d6c*/ 	.word	0xffffffff


	//   ....[50]....
        /*8d70*/ 	.word	0xffffffff


	//   ....[51]....
        /*8d74*/ 	.word	0xffffffff


	//   ....[52]....
        /*8d78*/ 	.word	0xffffffff


	//   ....[53]....
        /*8d7c*/ 	.word	0xffffffff


	//   ....[54]....
        /*8d80*/ 	.word	0xffffffff


	//   ....[55]....
        /*8d84*/ 	.word	0xffffffff


	//   ....[56]....
        /*8d88*/ 	.word	0xffffffff


	//   ....[57]....
        /*8d8c*/ 	.word	0xffffffff


	//   ....[58]....
        /*8d90*/ 	.word	0xffffffff


	//   ....[59]....
        /*8d94*/ 	.word	0xffffffff


	//   ....[60]....
        /*8d98*/ 	.word	0xffffffff


	//   ....[61]....
        /*8d9c*/ 	.word	0xffffffff


	//   ....[62]....
        /*8da0*/ 	.word	0xffffffff


	//   ....[63]....
        /*8da4*/ 	.word	0xffffffff


	//   ....[64]....
        /*8da8*/ 	.word	0xffffffff


	//   ....[65]....
        /*8dac*/ 	.word	0xffffffff


	//   ....[66]....
        /*8db0*/ 	.word	0xffffffff


	//   ....[67]....
        /*8db4*/ 	.word	0xffffffff


	//   ....[68]....
        /*8db8*/ 	.word	0xffffffff


	//   ....[69]....
        /*8dbc*/ 	.word	0xffffffff


	//   ....[70]....
        /*8dc0*/ 	.word	0xffffffff


	//   ....[71]....
        /*8dc4*/ 	.word	0xffffffff


	//   ....[72]....
        /*8dc8*/ 	.word	0xffffffff


	//   ....[73]....
        /*8dcc*/ 	.word	0xffffffff


	//   ....[74]....
        /*8dd0*/ 	.word	0xffffffff


	//   ....[75]....
        /*8dd4*/ 	.word	0xffffffff


	//   ....[76]....
        /*8dd8*/ 	.word	0xffffffff


	//   ....[77]....
        /*8ddc*/ 	.word	0xffffffff


	//   ....[78]....
        /*8de0*/ 	.word	0xffffffff


	//   ....[79]....
        /*8de4*/ 	.word	0xffffffff


	//   ....[80]....
        /*8de8*/ 	.word	0xffffffff


	//   ....[81]....
        /*8dec*/ 	.word	0xffffffff


	//   ....[82]....
        /*8df0*/ 	.word	0xffffffff


	//   ....[83]....
        /*8df4*/ 	.word	0xffffffff


	//   ....[84]....
        /*8df8*/ 	.word	0xffffffff


	//   ....[85]....
        /*8dfc*/ 	.word	0xffffffff


	//   ....[86]....
        /*8e00*/ 	.word	0xffffffff


	//   ....[87]....
        /*8e04*/ 	.word	0xffffffff


	//   ....[88]....
        /*8e08*/ 	.word	0xffffffff


	//   ....[89]....
        /*8e0c*/ 	.word	0xffffffff


	//   ....[90]....
        /*8e10*/ 	.word	0xffffffff


	//   ....[91]....
        /*8e14*/ 	.word	0xffffffff


	//   ....[92]....
        /*8e18*/ 	.word	0xffffffff


	//   ....[93]....
        /*8e1c*/ 	.word	0xffffffff


	//   ....[94]....
        /*8e20*/ 	.word	0xffffffff


	//   ....[95]....
        /*8e24*/ 	.word	0xffffffff


	//   ....[96]....
        /*8e28*/ 	.word	0xffffffff


	//   ....[97]....
        /*8e2c*/ 	.word	0xffffffff


	//   ....[98]....
        /*8e30*/ 	.word	0xffffffff


	//   ....[99]....
        /*8e34*/ 	.word	0xffffffff


	//   ....[100]....
        /*8e38*/ 	.word	0xffffffff


	//   ....[101]....
        /*8e3c*/ 	.word	0xffffffff


	//   ....[102]....
        /*8e40*/ 	.word	0xffffffff


	//   ....[103]....
        /*8e44*/ 	.word	0xffffffff


	//   ....[104]....
        /*8e48*/ 	.word	0xffffffff


	//   ....[105]....
        /*8e4c*/ 	.word	0xffffffff


	//   ....[106]....
        /*8e50*/ 	.word	0xffffffff


	//   ....[107]....
        /*8e54*/ 	.word	0xffffffff


	//   ....[108]....
        /*8e58*/ 	.word	0xffffffff


	//   ....[109]....
        /*8e5c*/ 	.word	0xffffffff


	//   ....[110]....
        /*8e60*/ 	.word	0xffffffff


	//   ....[111]....
        /*8e64*/ 	.word	0xffffffff


	//   ....[112]....
        /*8e68*/ 	.word	0xffffffff


	//   ....[113]....
        /*8e6c*/ 	.word	0xffffffff


	//   ....[114]....
        /*8e70*/ 	.word	0xffffffff


	//   ....[115]....
        /*8e74*/ 	.word	0xffffffff


	//   ....[116]....
        /*8e78*/ 	.word	0xffffffff


	//   ....[117]....
        /*8e7c*/ 	.word	0xffffffff


	//   ....[118]....
        /*8e80*/ 	.word	0xffffffff


	//   ....[119]....
        /*8e84*/ 	.word	0xffffffff


	//   ....[120]....
        /*8e88*/ 	.word	0xffffffff


	//   ....[121]....
        /*8e8c*/ 	.word	0xffffffff


	//   ....[122]....
        /*8e90*/ 	.word	0xffffffff


	//   ....[123]....
        /*8e94*/ 	.word	0xffffffff


	//   ....[124]....
        /*8e98*/ 	.word	0xffffffff


	//   ....[125]....
        /*8e9c*/ 	.word	0xffffffff


	//   ....[126]....
        /*8ea0*/ 	.word	0xffffffff


	//   ....[127]....
        /*8ea4*/ 	.word	0xffffffff


	//   ....[128]....
        /*8ea8*/ 	.word	0xffffffff


	//   ....[129]....
        /*8eac*/ 	.word	0xffffffff


	//   ....[130]....
        /*8eb0*/ 	.word	0xffffffff


	//   ....[131]....
        /*8eb4*/ 	.word	0xffffffff


	//   ....[132]....
        /*8eb8*/ 	.word	0xffffffff


	//   ....[133]....
        /*8ebc*/ 	.word	0xffffffff


	//   ....[134]....
        /*8ec0*/ 	.word	0xffffffff


	//   ....[135]....
        /*8ec4*/ 	.word	0xffffffff


	//   ....[136]....
        /*8ec8*/ 	.word	0xffffffff


	//   ....[137]....
        /*8ecc*/ 	.word	0xffffffff


	//   ....[138]....
        /*8ed0*/ 	.word	0xffffffff


	//   ....[139]....
        /*8ed4*/ 	.word	0xffffffff


	//   ....[140]....
        /*8ed8*/ 	.word	0xffffffff


	//   ....[141]....
        /*8edc*/ 	.word	0xffffffff


	//   ....[142]....
        /*8ee0*/ 	.word	0xffffffff


	//   ....[143]....
        /*8ee4*/ 	.word	0xffffffff


	//   ....[144]....
        /*8ee8*/ 	.word	0xffffffff


	//   ....[145]....
        /*8eec*/ 	.word	0xffffffff


	//   ....[146]....
        /*8ef0*/ 	.word	0xffffffff


	//   ....[147]....
        /*8ef4*/ 	.word	0xffffffff


	//   ....[148]....
        /*8ef8*/ 	.word	0xffffffff


	//   ....[149]....
        /*8efc*/ 	.word	0xffffffff


	//   ....[150]....
        /*8f00*/ 	.word	0xffffffff


	//   ....[151]....
        /*8f04*/ 	.word	0xffffffff


	//   ....[152]....
        /*8f08*/ 	.word	0xffffffff


	//   ....[153]....
        /*8f0c*/ 	.word	0xffffffff


	//   ....[154]....
        /*8f10*/ 	.word	0xffffffff


	//   ....[155]....
        /*8f14*/ 	.word	0xffffffff


	//   ....[156]....
        /*8f18*/ 	.word	0xffffffff


	//   ....[157]....
        /*8f1c*/ 	.word	0xffffffff


	//   ....[158]....
        /*8f20*/ 	.word	0xffffffff


	//   ....[159]....
        /*8f24*/ 	.word	0xffffffff


	//   ....[160]....
        /*8f28*/ 	.word	0xffffffff


	//   ....[161]....
        /*8f2c*/ 	.word	0xffffffff


	//   ....[162]....
        /*8f30*/ 	.word	0xffffffff


	//   ....[163]....
        /*8f34*/ 	.word	0xffffffff


	//   ....[164]....
        /*8f38*/ 	.word	0xffffffff


	//   ....[165]....
        /*8f3c*/ 	.word	0xffffffff


	//   ....[166]....
        /*8f40*/ 	.word	0xffffffff


	//   ....[167]....
        /*8f44*/ 	.word	0xffffffff


	//   ....[168]....
        /*8f48*/ 	.word	0xffffffff


	//   ....[169]....
        /*8f4c*/ 	.word	0xffffffff


	//   ....[170]....
        /*8f50*/ 	.word	0xffffffff


	//   ....[171]....
        /*8f54*/ 	.word	0xffffffff


	//   ....[172]....
        /*8f58*/ 	.word	0xffffffff


	//   ....[173]....
        /*8f5c*/ 	.word	0xffffffff


	//   ....[174]....
        /*8f60*/ 	.word	0xffffffff


	//   ....[175]....
        /*8f64*/ 	.word	0xffffffff


	//   ....[176]....
        /*8f68*/ 	.word	0xffffffff


	//   ....[177]....
        /*8f6c*/ 	.word	0xffffffff


	//   ....[178]....
        /*8f70*/ 	.word	0xffffffff


	//   ....[179]....
        /*8f74*/ 	.word	0xffffffff


	//   ....[180]....
        /*8f78*/ 	.word	0xffffffff


	//   ....[181]....
        /*8f7c*/ 	.word	0xffffffff


	//   ....[182]....
        /*8f80*/ 	.word	0xffffffff


	//   ....[183]....
        /*8f84*/ 	.word	0xffffffff


	//   ....[184]....
        /*8f88*/ 	.word	0xffffffff


	//   ....[185]....
        /*8f8c*/ 	.word	0xffffffff


	//   ....[186]....
        /*8f90*/ 	.word	0xffffffff


	//   ....[187]....
        /*8f94*/ 	.word	0xffffffff


	//   ....[188]....
        /*8f98*/ 	.word	0xffffffff


	//   ....[189]....
        /*8f9c*/ 	.word	0xffffffff


	//   ....[190]....
        /*8fa0*/ 	.word	0xffffffff


	//   ....[191]....
        /*8fa4*/ 	.word	0xffffffff


	//   ....[192]....
        /*8fa8*/ 	.word	0xffffffff


	//   ....[193]....
        /*8fac*/ 	.word	0xffffffff


	//   ....[194]....
        /*8fb0*/ 	.word	0xffffffff


	//   ....[195]....
        /*8fb4*/ 	.word	0xffffffff


	//   ....[196]....
        /*8fb8*/ 	.word	0xffffffff


	//   ....[197]....
        /*8fbc*/ 	.word	0xffffffff


	//   ....[198]....
        /*8fc0*/ 	.word	0xffffffff


	//   ....[199]....
        /*8fc4*/ 	.word	0xffffffff


	//   ....[200]....
        /*8fc8*/ 	.word	0xffffffff


	//   ....[201]....
        /*8fcc*/ 	.word	0xffffffff


	//   ....[202]....
        /*8fd0*/ 	.word	0xffffffff


	//   ....[203]....
        /*8fd4*/ 	.word	0xffffffff


	//   ....[204]....
        /*8fd8*/ 	.word	0xffffffff


	//   ....[205]....
        /*8fdc*/ 	.word	0xffffffff


	//   ....[206]....
        /*8fe0*/ 	.word	0xffffffff


	//   ....[207]....
        /*8fe4*/ 	.word	0xffffffff


	//   ....[208]....
        /*8fe8*/ 	.word	0xffffffff


	//   ....[209]....
        /*8fec*/ 	.word	0xffffffff


	//   ....[210]....
        /*8ff0*/ 	.word	0xffffffff


	//   ....[211]....
        /*8ff4*/ 	.word	0xffffffff


	//   ....[212]....
        /*8ff8*/ 	.word	0xffffffff


	//   ....[213]....
        /*8ffc*/ 	.word	0xffffffff


	//   ....[214]....
        /*9000*/ 	.word	0xffffffff


	//   ....[215]....
        /*9004*/ 	.word	0xffffffff


	//   ....[216]....
        /*9008*/ 	.word	0xffffffff


	//   ....[217]....
        /*900c*/ 	.word	0xffffffff


	//   ....[218]....
        /*9010*/ 	.word	0xffffffff


	//   ....[219]....
        /*9014*/ 	.word	0xffffffff


	//   ....[220]....
        /*9018*/ 	.word	0xffffffff


	//   ....[221]....
        /*901c*/ 	.word	0xffffffff


	//   ....[222]....
        /*9020*/ 	.word	0xffffffff


	//   ....[223]....
        /*9024*/ 	.word	0xffffffff


	//   ....[224]....
        /*9028*/ 	.word	0xffffffff


	//   ....[225]....
        /*902c*/ 	.word	0xffffffff


	//   ....[226]....
        /*9030*/ 	.word	0xffffffff


	//   ....[227]....
        /*9034*/ 	.word	0xffffffff


	//   ....[228]....
        /*9038*/ 	.word	0xffffffff


	//   ....[229]....
        /*903c*/ 	.word	0xffffffff


	//   ....[230]....
        /*9040*/ 	.word	0xffffffff


	//   ....[231]....
        /*9044*/ 	.word	0xffffffff


	//   ....[232]....
        /*9048*/ 	.word	0xffffffff


	//   ....[233]....
        /*904c*/ 	.word	0xffffffff


	//   ....[234]....
        /*9050*/ 	.word	0xffffffff


	//   ....[235]....
        /*9054*/ 	.word	0xffffffff


	//   ....[236]....
        /*9058*/ 	.word	0xffffffff


	//   ....[237]....
        /*905c*/ 	.word	0xffffffff


	//   ....[238]....
        /*9060*/ 	.word	0xffffffff


	//   ....[239]....
        /*9064*/ 	.word	0xffffffff


	//   ....[240]....
        /*9068*/ 	.word	0xffffffff


	//   ....[241]....
        /*906c*/ 	.word	0xffffffff


	//   ....[242]....
        /*9070*/ 	.word	0xffffffff


	//   ....[243]....
        /*9074*/ 	.word	0xffffffff


	//   ....[244]....
        /*9078*/ 	.word	0xffffffff


	//   ....[245]....
        /*907c*/ 	.word	0xffffffff


	//   ....[246]....
        /*9080*/ 	.word	0xffffffff


	//   ....[247]....
        /*9084*/ 	.word	0xffffffff


	//   ....[248]....
        /*9088*/ 	.word	0xffffffff


	//   ....[249]....
        /*908c*/ 	.word	0xffffffff


	//   ....[250]....
        /*9090*/ 	.word	0xffffffff


	//   ....[251]....
        /*9094*/ 	.word	0xffffffff


	//   ....[252]....
        /*9098*/ 	.word	0xffffffff


	//   ....[253]....
        /*909c*/ 	.word	0xffffffff


	//   ....[254]....
        /*90a0*/ 	.word	0xffffffff


	//   ....[255]....
        /*90a4*/ 	.word	0xffffffff


	//   ....[0]....
        /*90a8*/ 	.word	0xffffffff


	//   ....[1]....
        /*90ac*/ 	.word	0xffffffff


	//   ....[2]....
        /*90b0*/ 	.word	0xffffffff


	//   ....[3]....
        /*90b4*/ 	.word	0xffffffff


	//   ....[4]....
        /*90b8*/ 	.word	0xffffffff


	//   ....[5]....
        /*90bc*/ 	.word	0xffffffff


	//   ....[6]....
        /*90c0*/ 	.word	0xffffffff


	//   ....[7]....
        /*90c4*/ 	.word	0xffffffff


	//   ....[8]....
        /*90c8*/ 	.word	0xffffffff


	//   ....[9]....
        /*90cc*/ 	.word	0xffffffff


	//   ....[10]....
        /*90d0*/ 	.word	0xffffffff


	//   ....[11]....
        /*90d4*/ 	.word	0xffffffff


	//   ....[12]....
        /*90d8*/ 	.word	0xffffffff


	//   ....[13]....
        /*90dc*/ 	.word	0xffffffff


	//   ....[14]....
        /*90e0*/ 	.word	0xffffffff


	//   ....[15]....
        /*90e4*/ 	.word	0xffffffff


	//   ....[16]....
        /*90e8*/ 	.word	0xffffffff


	//   ....[17]....
        /*90ec*/ 	.word	0xffffffff


	//   ....[18]....
        /*90f0*/ 	.word	0xffffffff


	//   ....[19]....
        /*90f4*/ 	.word	0xffffffff


	//   ....[20]....
        /*90f8*/ 	.word	0xffffffff


	//   ....[21]....
        /*90fc*/ 	.word	0xffffffff


	//   ....[22]....
        /*9100*/ 	.word	0xffffffff


	//   ....[23]....
        /*9104*/ 	.word	0xffffffff


	//   ....[24]....
        /*9108*/ 	.word	0xffffffff


	//   ....[25]....
        /*910c*/ 	.word	0xffffffff


	//   ....[26]....
        /*9110*/ 	.word	0xffffffff


	//   ....[27]....
        /*9114*/ 	.word	0xffffffff


	//   ....[28]....
        /*9118*/ 	.word	0xffffffff


	//   ....[29]....
        /*911c*/ 	.word	0xffffffff


	//   ....[30]....
        /*9120*/ 	.word	0xffffffff


	//   ....[31]....
        /*9124*/ 	.word	0xffffffff


	//   ....[32]....
        /*9128*/ 	.word	0xffffffff


	//   ....[33]....
        /*912c*/ 	.word	0xffffffff


	//   ....[34]....
        /*9130*/ 	.word	0xffffffff


	//   ....[35]....
        /*9134*/ 	.word	0xffffffff


	//   ....[36]....
        /*9138*/ 	.word	0xffffffff


	//   ....[37]....
        /*913c*/ 	.word	0xffffffff


	//   ....[38]....
        /*9140*/ 	.word	0xffffffff


	//   ....[39]....
        /*9144*/ 	.word	0xffffffff


	//   ....[40]....
        /*9148*/ 	.word	0xffffffff


	//   ....[41]....
        /*914c*/ 	.word	0xffffffff


	//   ....[42]....
        /*9150*/ 	.word	0xffffffff


	//   ....[43]....
        /*9154*/ 	.word	0xffffffff


	//   ....[44]....
        /*9158*/ 	.word	0xffffffff


	//   ....[45]....
        /*915c*/ 	.word	0xffffffff


	//   ....[46]....
        /*9160*/ 	.word	0xffffffff


	//   ....[47]....
        /*9164*/ 	.word	0xffffffff


	//   ....[48]....
        /*9168*/ 	.word	0xffffffff


	//   ....[49]....
        /*916c*/ 	.word	0xffffffff


	//   ....[50]....
        /*9170*/ 	.word	0xffffffff


	//   ....[51]....
        /*9174*/ 	.word	0xffffffff


	//   ....[52]....
        /*9178*/ 	.word	0xffffffff


	//   ....[53]....
        /*917c*/ 	.word	0xffffffff


	//   ....[54]....
        /*9180*/ 	.word	0xffffffff


	//   ....[55]....
        /*9184*/ 	.word	0xffffffff


	//   ....[56]....
        /*9188*/ 	.word	0xffffffff


	//   ....[57]....
        /*918c*/ 	.word	0xffffffff


	//   ....[58]....
        /*9190*/ 	.word	0xffffffff


	//   ....[59]....
        /*9194*/ 	.word	0xffffffff


	//   ....[60]....
        /*9198*/ 	.word	0xffffffff


	//   ....[61]....
        /*919c*/ 	.word	0xffffffff


	//   ....[62]....
        /*91a0*/ 	.word	0xffffffff


	//   ....[63]....
        /*91a4*/ 	.word	0xffffffff


	//   ....[64]....
        /*91a8*/ 	.word	0xffffffff


	//   ....[65]....
        /*91ac*/ 	.word	0xffffffff


	//   ....[66]....
        /*91b0*/ 	.word	0xffffffff


	//   ....[67]....
        /*91b4*/ 	.word	0xffffffff


	//   ....[68]....
        /*91b8*/ 	.word	0xffffffff


	//   ....[69]....
        /*91bc*/ 	.word	0xffffffff


	//   ....[70]....
        /*91c0*/ 	.word	0xffffffff


	//   ....[71]....
        /*91c4*/ 	.word	0xffffffff


	//   ....[72]....
        /*91c8*/ 	.word	0xffffffff


	//   ....[73]....
        /*91cc*/ 	.word	0xffffffff


	//   ....[74]....
        /*91d0*/ 	.word	0xffffffff


	//   ....[75]....
        /*91d4*/ 	.word	0xffffffff


	//   ....[76]....
        /*91d8*/ 	.word	0xffffffff


	//   ....[77]....
        /*91dc*/ 	.word	0xffffffff


	//   ....[78]....
        /*91e0*/ 	.word	0xffffffff


	//   ....[79]....
        /*91e4*/ 	.word	0xffffffff


	//   ....[80]....
        /*91e8*/ 	.word	0xffffffff


	//   ....[81]....
        /*91ec*/ 	.word	0xffffffff


	//   ....[82]....
        /*91f0*/ 	.word	0xffffffff


	//   ....[83]....
        /*91f4*/ 	.word	0xffffffff


	//   ....[84]....
        /*91f8*/ 	.word	0xffffffff


	//   ....[85]....
        /*91fc*/ 	.word	0xffffffff


	//   ....[86]....
        /*9200*/ 	.word	0xffffffff


	//   ....[87]....
        /*9204*/ 	.word	0xffffffff


	//   ....[88]....
        /*9208*/ 	.word	0xffffffff


	//   ....[89]....
        /*920c*/ 	.word	0xffffffff


	//   ....[90]....
        /*9210*/ 	.word	0xffffffff


	//   ....[91]....
        /*9214*/ 	.word	0xffffffff


	//   ....[92]....
        /*9218*/ 	.word	0xffffffff


	//   ....[93]....
        /*921c*/ 	.word	0xffffffff


	//   ....[94]....
        /*9220*/ 	.word	0xffffffff


	//   ....[95]....
        /*9224*/ 	.word	0xffffffff


	//   ....[96]....
        /*9228*/ 	.word	0xffffffff


	//   ....[97]....
        /*922c*/ 	.word	0xffffffff


	//   ....[98]....
        /*9230*/ 	.word	0xffffffff


	//   ....[99]....
        /*9234*/ 	.word	0xffffffff


	//   ....[100]....
        /*9238*/ 	.word	0xffffffff


	//   ....[101]....
        /*923c*/ 	.word	0xffffffff


	//   ....[102]....
        /*9240*/ 	.word	0xffffffff


	//   ....[103]....
        /*9244*/ 	.word	0xffffffff


	//   ....[104]....
        /*9248*/ 	.word	0xffffffff


	//   ....[105]....
        /*924c*/ 	.word	0xffffffff


	//   ....[106]....
        /*9250*/ 	.word	0xffffffff


	//   ....[107]....
        /*9254*/ 	.word	0xffffffff


	//   ....[108]....
        /*9258*/ 	.word	0xffffffff


	//   ....[109]....
        /*925c*/ 	.word	0xffffffff


	//   ....[110]....
        /*9260*/ 	.word	0xffffffff


	//   ....[111]....
        /*9264*/ 	.word	0xffffffff


	//   ....[112]....
        /*9268*/ 	.word	0xffffffff


	//   ....[113]....
        /*926c*/ 	.word	0xffffffff


	//   ....[114]....
        /*9270*/ 	.word	0xffffffff


	//   ....[115]....
        /*9274*/ 	.word	0xffffffff


	//   ....[116]....
        /*9278*/ 	.word	0xffffffff


	//   ....[117]....
        /*927c*/ 	.word	0xffffffff


	//   ....[118]....
        /*9280*/ 	.word	0xffffffff


	//   ....[119]....
        /*9284*/ 	.word	0xffffffff


	//   ....[120]....
        /*9288*/ 	.word	0xffffffff


	//   ....[121]....
        /*928c*/ 	.word	0xffffffff


	//   ....[122]....
        /*9290*/ 	.word	0xffffffff


	//   ....[123]....
        /*9294*/ 	.word	0xffffffff


	//   ....[124]....
        /*9298*/ 	.word	0xffffffff


	//   ....[125]....
        /*929c*/ 	.word	0xffffffff


	//   ....[126]....
        /*92a0*/ 	.word	0xffffffff


	//   ....[127]....
        /*92a4*/ 	.word	0xffffffff


	//   ....[128]....
        /*92a8*/ 	.word	0xffffffff


	//   ....[129]....
        /*92ac*/ 	.word	0xffffffff


	//   ....[130]....
        /*92b0*/ 	.word	0xffffffff


	//   ....[131]....
        /*92b4*/ 	.word	0xffffffff


	//   ....[132]....
        /*92b8*/ 	.word	0xffffffff


	//   ....[133]....
        /*92bc*/ 	.word	0xffffffff


	//   ....[134]....
        /*92c0*/ 	.word	0xffffffff


	//   ....[135]....
        /*92c4*/ 	.word	0xffffffff


	//   ....[136]....
        /*92c8*/ 	.word	0xffffffff


	//   ....[137]....
        /*92cc*/ 	.word	0xffffffff


	//   ....[138]....
        /*92d0*/ 	.word	0xffffffff


	//   ....[139]....
        /*92d4*/ 	.word	0xffffffff


	//   ....[140]....
        /*92d8*/ 	.word	0xffffffff


	//   ....[141]....
        /*92dc*/ 	.word	0xffffffff


	//   ....[142]....
        /*92e0*/ 	.word	0xffffffff


	//   ....[143]....
        /*92e4*/ 	.word	0xffffffff


	//   ....[144]....
        /*92e8*/ 	.word	0xffffffff


	//   ....[145]....
        /*92ec*/ 	.word	0xffffffff


	//   ....[146]....
        /*92f0*/ 	.word	0xffffffff


	//   ....[147]....
        /*92f4*/ 	.word	0xffffffff


	//   ....[148]....
        /*92f8*/ 	.word	0xffffffff


	//   ....[149]....
        /*92fc*/ 	.word	0xffffffff


	//   ....[150]....
        /*9300*/ 	.word	0xffffffff


	//   ....[151]....
        /*9304*/ 	.word	0xffffffff


	//   ....[152]....
        /*9308*/ 	.word	0xffffffff


	//   ....[153]....
        /*930c*/ 	.word	0xffffffff


	//   ....[154]....
        /*9310*/ 	.word	0xffffffff


	//   ....[155]....
        /*9314*/ 	.word	0xffffffff


	//   ....[156]....
        /*9318*/ 	.word	0xffffffff


	//   ....[157]....
        /*931c*/ 	.word	0xffffffff


	//   ....[158]....
        /*9320*/ 	.word	0xffffffff


	//   ....[159]....
        /*9324*/ 	.word	0xffffffff


	//   ....[160]....
        /*9328*/ 	.word	0xffffffff


	//   ....[161]....
        /*932c*/ 	.word	0xffffffff


	//   ....[162]....
        /*9330*/ 	.word	0xffffffff


	//   ....[163]....
        /*9334*/ 	.word	0xffffffff


	//   ....[164]....
        /*9338*/ 	.word	0xffffffff


	//   ....[165]....
        /*933c*/ 	.word	0xffffffff


	//   ....[166]....
        /*9340*/ 	.word	0xffffffff


	//   ....[167]....
        /*9344*/ 	.word	0xffffffff


	//   ....[168]....
        /*9348*/ 	.word	0xffffffff


	//   ....[169]....
        /*934c*/ 	.word	0xffffffff


	//   ....[170]....
        /*9350*/ 	.word	0xffffffff


	//   ....[171]....
        /*9354*/ 	.word	0xffffffff


	//   ....[172]....
        /*9358*/ 	.word	0xffffffff


	//   ....[173]....
        /*935c*/ 	.word	0xffffffff


	//   ....[174]....
        /*9360*/ 	.word	0xffffffff


	//   ....[175]....
        /*9364*/ 	.word	0xffffffff


	//   ....[176]....
        /*9368*/ 	.word	0xffffffff


	//   ....[177]....
        /*936c*/ 	.word	0xffffffff


	//   ....[178]....
        /*9370*/ 	.word	0xffffffff


	//   ....[179]....
        /*9374*/ 	.word	0xffffffff


	//   ....[180]....
        /*9378*/ 	.word	0xffffffff


	//   ....[181]....
        /*937c*/ 	.word	0xffffffff


	//   ....[182]....
        /*9380*/ 	.word	0xffffffff


	//   ....[183]....
        /*9384*/ 	.word	0xffffffff


	//   ....[184]....
        /*9388*/ 	.word	0xffffffff


	//   ....[185]....
        /*938c*/ 	.word	0xffffffff


	//   ....[186]....
        /*9390*/ 	.word	0xffffffff


	//   ....[187]....
        /*9394*/ 	.word	0xffffffff


	//   ....[188]....
        /*9398*/ 	.word	0xffffffff


	//   ....[189]....
        /*939c*/ 	.word	0xffffffff


	//   ....[190]....
        /*93a0*/ 	.word	0xffffffff


	//   ....[191]....
        /*93a4*/ 	.word	0xffffffff


	//   ....[192]....
        /*93a8*/ 	.word	0xffffffff


	//   ....[193]....
        /*93ac*/ 	.word	0xffffffff


	//   ....[194]....
        /*93b0*/ 	.word	0xffffffff


	//   ....[195]....
        /*93b4*/ 	.word	0xffffffff


	//   ....[196]....
        /*93b8*/ 	.word	0xffffffff


	//   ....[197]....
        /*93bc*/ 	.word	0xffffffff


	//   ....[198]....
        /*93c0*/ 	.word	0xffffffff


	//   ....[199]....
        /*93c4*/ 	.word	0xffffffff


	//   ....[200]....
        /*93c8*/ 	.word	0xffffffff


	//   ....[201]....
        /*93cc*/ 	.word	0xffffffff


	//   ....[202]....
        /*93d0*/ 	.word	0xffffffff


	//   ....[203]....
        /*93d4*/ 	.word	0xffffffff


	//   ....[204]....
        /*93d8*/ 	.word	0xffffffff


	//   ....[205]....
        /*93dc*/ 	.word	0xffffffff


	//   ....[206]....
        /*93e0*/ 	.word	0xffffffff


	//   ....[207]....
        /*93e4*/ 	.word	0xffffffff


	//   ....[208]....
        /*93e8*/ 	.word	0xffffffff


	//   ....[209]....
        /*93ec*/ 	.word	0xffffffff


	//   ....[210]....
        /*93f0*/ 	.word	0xffffffff


	//   ....[211]....
        /*93f4*/ 	.word	0xffffffff


	//   ....[212]....
        /*93f8*/ 	.word	0xffffffff


	//   ....[213]....
        /*93fc*/ 	.word	0xffffffff


	//   ....[214]....
        /*9400*/ 	.word	0xffffffff


	//   ....[215]....
        /*9404*/ 	.word	0xffffffff


	//   ....[216]....
        /*9408*/ 	.word	0xffffffff


	//   ....[217]....
        /*940c*/ 	.word	0xffffffff


	//   ....[218]....
        /*9410*/ 	.word	0xffffffff


	//   ....[219]....
        /*9414*/ 	.word	0xffffffff


	//   ....[220]....
        /*9418*/ 	.word	0xffffffff


	//   ....[221]....
        /*941c*/ 	.word	0xffffffff


	//   ....[222]....
        /*9420*/ 	.word	0xffffffff


	//   ....[223]....
        /*9424*/ 	.word	0xffffffff


	//   ....[224]....
        /*9428*/ 	.word	0xffffffff


	//   ....[225]....
        /*942c*/ 	.word	0xffffffff


	//   ....[226]....
        /*9430*/ 	.word	0xffffffff


	//   ....[227]....
        /*9434*/ 	.word	0xffffffff


	//   ....[228]....
        /*9438*/ 	.word	0xffffffff


	//   ....[229]....
        /*943c*/ 	.word	0xffffffff


	//   ....[230]....
        /*9440*/ 	.word	0xffffffff


	//   ....[231]....
        /*9444*/ 	.word	0xffffffff


	//   ....[232]....
        /*9448*/ 	.word	0xffffffff


	//   ....[233]....
        /*944c*/ 	.word	0xffffffff


	//   ....[234]....
        /*9450*/ 	.word	0xffffffff


	//   ....[235]....
        /*9454*/ 	.word	0xffffffff


	//   ....[236]....
        /*9458*/ 	.word	0xffffffff


	//   ....[237]....
        /*945c*/ 	.word	0xffffffff


	//   ....[238]....
        /*9460*/ 	.word	0xffffffff


	//   ....[239]....
        /*9464*/ 	.word	0xffffffff


	//   ....[240]....
        /*9468*/ 	.word	0xffffffff


	//   ....[241]....
        /*946c*/ 	.word	0xffffffff


	//   ....[242]....
        /*9470*/ 	.word	0xffffffff


	//   ....[243]....
        /*9474*/ 	.word	0xffffffff


	//   ....[244]....
        /*9478*/ 	.word	0xffffffff


	//   ....[245]....
        /*947c*/ 	.word	0xffffffff


	//   ....[246]....
        /*9480*/ 	.word	0xffffffff


	//   ....[247]....
        /*9484*/ 	.word	0xffffffff


	//   ....[248]....
        /*9488*/ 	.word	0xffffffff


	//   ....[249]....
        /*948c*/ 	.word	0xffffffff


	//   ....[250]....
        /*9490*/ 	.word	0xffffffff


	//   ....[251]....
        /*9494*/ 	.word	0xffffffff


	//   ....[252]....
        /*9498*/ 	.word	0xffffffff


	//   ....[253]....
        /*949c*/ 	.word	0xffffffff


	//   ....[254]....
        /*94a0*/ 	.word	0xffffffff


	//   ....[255]....
        /*94a4*/ 	.word	0xffffffff


	//   ....[0]....
        /*94a8*/ 	.word	0xffffffff


	//   ....[1]....
        /*94ac*/ 	.word	0xffffffff


	//   ....[2]....
        /*94b0*/ 	.word	0xffffffff


	//   ....[3]....
        /*94b4*/ 	.word	0xffffffff


	//   ....[4]....
        /*94b8*/ 	.word	0xffffffff


	//   ....[5]....
        /*94bc*/ 	.word	0xffffffff


	//   ....[6]....
        /*94c0*/ 	.word	0xffffffff


	//   ....[7]....
        /*94c4*/ 	.word	0xffffffff


	//   ....[8]....
        /*94c8*/ 	.word	0xffffffff


	//   ....[9]....
        /*94cc*/ 	.word	0xffffffff


	//   ....[10]....
        /*94d0*/ 	.word	0xffffffff


	//   ....[11]....
        /*94d4*/ 	.word	0xffffffff


	//   ....[12]....
        /*94d8*/ 	.word	0xffffffff


	//   ....[13]....
        /*94dc*/ 	.word	0xffffffff


	//   ....[14]....
        /*94e0*/ 	.word	0xffffffff


	//   ....[15]....
        /*94e4*/ 	.word	0xffffffff


	//   ....[16]....
        /*94e8*/ 	.word	0xffffffff


	//   ....[17]....
        /*94ec*/ 	.word	0xffffffff


	//   ....[18]....
        /*94f0*/ 	.word	0xffffffff


	//   ....[19]....
        /*94f4*/ 	.word	0xffffffff


	//   ....[20]....
        /*94f8*/ 	.word	0xffffffff


	//   ....[21]....
        /*94fc*/ 	.word	0xffffffff


	//   ....[22]....
        /*9500*/ 	.word	0xffffffff


	//   ....[23]....
        /*9504*/ 	.word	0xffffffff


	//   ....[24]....
        /*9508*/ 	.word	0xffffffff


	//   ....[25]....
        /*950c*/ 	.word	0xffffffff


	//   ....[26]....
        /*9510*/ 	.word	0xffffffff


	//   ....[27]....
        /*9514*/ 	.word	0xffffffff


	//   ....[28]....
        /*9518*/ 	.word	0xffffffff


	//   ....[29]....
        /*951c*/ 	.word	0xffffffff


	//   ....[30]....
        /*9520*/ 	.word	0xffffffff


	//   ....[31]....
        /*9524*/ 	.word	0xffffffff


	//   ....[32]....
        /*9528*/ 	.word	0xffffffff


	//   ....[33]....
        /*952c*/ 	.word	0xffffffff


	//   ....[34]....
        /*9530*/ 	.word	0xffffffff


	//   ....[35]....
        /*9534*/ 	.word	0xffffffff


	//   ....[36]....
        /*9538*/ 	.word	0xffffffff


	//   ....[37]....
        /*953c*/ 	.word	0xffffffff


	//   ....[38]....
        /*9540*/ 	.word	0xffffffff


	//   ....[39]....
        /*9544*/ 	.word	0xffffffff


	//   ....[40]....
        /*9548*/ 	.word	0xffffffff


	//   ....[41]....
        /*954c*/ 	.word	0xffffffff


	//   ....[42]....
        /*9550*/ 	.word	0xffffffff


	//   ....[43]....
        /*9554*/ 	.word	0xffffffff


	//   ....[44]....
        /*9558*/ 	.word	0xffffffff


	//   ....[45]....
        /*955c*/ 	.word	0xffffffff


	//   ....[46]....
        /*9560*/ 	.word	0xffffffff


	//   ....[47]....
        /*9564*/ 	.word	0xffffffff


	//   ....[48]....
        /*9568*/ 	.word	0xffffffff


	//   ....[49]....
        /*956c*/ 	.word	0xffffffff


	//   ....[50]....
        /*9570*/ 	.word	0xffffffff


	//   ....[51]....
        /*9574*/ 	.word	0xffffffff


	//   ....[52]....
        /*9578*/ 	.word	0xffffffff


	//   ....[53]....
        /*957c*/ 	.word	0xffffffff


	//   ....[54]....
        /*9580*/ 	.word	0xffffffff


	//   ....[55]....
        /*9584*/ 	.word	0xffffffff


	//   ....[56]....
        /*9588*/ 	.word	0xffffffff


	//   ....[57]....
        /*958c*/ 	.word	0xffffffff


	//   ....[58]....
        /*9590*/ 	.word	0xffffffff


	//   ....[59]....
        /*9594*/ 	.word	0xffffffff


	//   ....[60]....
        /*9598*/ 	.word	0xffffffff


	//   ....[61]....
        /*959c*/ 	.word	0xffffffff


	//   ....[62]....
        /*95a0*/ 	.word	0xffffffff


	//   ....[63]....
        /*95a4*/ 	.word	0xffffffff


	//   ....[64]....
        /*95a8*/ 	.word	0xffffffff


	//   ....[65]....
        /*95ac*/ 	.word	0xffffffff


	//   ....[66]....
        /*95b0*/ 	.word	0xffffffff


	//   ....[67]....
        /*95b4*/ 	.word	0xffffffff


	//   ....[68]....
        /*95b8*/ 	.word	0xffffffff


	//   ....[69]....
        /*95bc*/ 	.word	0xffffffff


	//   ....[70]....
        /*95c0*/ 	.word	0xffffffff


	//   ....[71]....
        /*95c4*/ 	.word	0xffffffff


	//   ....[72]....
        /*95c8*/ 	.word	0xffffffff


	//   ....[73]....
        /*95cc*/ 	.word	0xffffffff


	//   ....[74]....
        /*95d0*/ 	.word	0xffffffff


	//   ....[75]....
        /*95d4*/ 	.word	0xffffffff


	//   ....[76]....
        /*95d8*/ 	.word	0xffffffff


	//   ....[77]....
        /*95dc*/ 	.word	0xffffffff


	//   ....[78]....
        /*95e0*/ 	.word	0xffffffff


	//   ....[79]....
        /*95e4*/ 	.word	0xffffffff


	//   ....[80]....
        /*95e8*/ 	.word	0xffffffff


	//   ....[81]....
        /*95ec*/ 	.word	0xffffffff


	//   ....[82]....
        /*95f0*/ 	.word	0xffffffff


	//   ....[83]....
        /*95f4*/ 	.word	0xffffffff


	//   ....[84]....
        /*95f8*/ 	.word	0xffffffff


	//   ....[85]....
        /*95fc*/ 	.word	0xffffffff


	//   ....[86]....
        /*9600*/ 	.word	0xffffffff


	//   ....[87]....
        /*9604*/ 	.word	0xffffffff


	//   ....[88]....
        /*9608*/ 	.word	0xffffffff


	//   ....[89]....
        /*960c*/ 	.word	0xffffffff


	//   ....[90]....
        /*9610*/ 	.word	0xffffffff


	//   ....[91]....
        /*9614*/ 	.word	0xffffffff


	//   ....[92]....
        /*9618*/ 	.word	0xffffffff


	//   ....[93]....
        /*961c*/ 	.word	0xffffffff


	//   ....[94]....
        /*9620*/ 	.word	0xffffffff


	//   ....[95]....
        /*9624*/ 	.word	0xffffffff


	//   ....[96]....
        /*9628*/ 	.word	0xffffffff


	//   ....[97]....
        /*962c*/ 	.word	0xffffffff


	//   ....[98]....
        /*9630*/ 	.word	0xffffffff


	//   ....[99]....
        /*9634*/ 	.word	0xffffffff


	//   ....[100]....
        /*9638*/ 	.word	0xffffffff


	//   ....[101]....
        /*963c*/ 	.word	0xffffffff


	//   ....[102]....
        /*9640*/ 	.word	0xffffffff


	//   ....[103]....
        /*9644*/ 	.word	0xffffffff


	//   ....[104]....
        /*9648*/ 	.word	0xffffffff


	//   ....[105]....
        /*964c*/ 	.word	0xffffffff


	//   ....[106]....
        /*9650*/ 	.word	0xffffffff


	//   ....[107]....
        /*9654*/ 	.word	0xffffffff


	//   ....[108]....
        /*9658*/ 	.word	0xffffffff


	//   ....[109]....
        /*965c*/ 	.word	0xffffffff


	//   ....[110]....
        /*9660*/ 	.word	0xffffffff


	//   ....[111]....
        /*9664*/ 	.word	0xffffffff


	//   ....[112]....
        /*9668*/ 	.word	0xffffffff


	//   ....[113]....
        /*966c*/ 	.word	0xffffffff


	//   ....[114]....
        /*9670*/ 	.word	0xffffffff


	//   ....[115]....
        /*9674*/ 	.word	0xffffffff


	//   ....[116]....
        /*9678*/ 	.word	0xffffffff


	//   ....[117]....
        /*967c*/ 	.word	0xffffffff


	//   ....[118]....
        /*9680*/ 	.word	0xffffffff


	//   ....[119]....
        /*9684*/ 	.word	0xffffffff


	//   ....[120]....
        /*9688*/ 	.word	0xffffffff


	//   ....[121]....
        /*968c*/ 	.word	0xffffffff


	//   ....[122]....
        /*9690*/ 	.word	0xffffffff


	//   ....[123]....
        /*9694*/ 	.word	0xffffffff


	//   ....[124]....
        /*9698*/ 	.word	0xffffffff


	//   ....[125]....
        /*969c*/ 	.word	0xffffffff


	//   ....[126]....
        /*96a0*/ 	.word	0xffffffff


	//   ....[127]....
        /*96a4*/ 	.word	0xffffffff


	//   ....[128]....
        /*96a8*/ 	.word	0xffffffff


	//   ....[129]....
        /*96ac*/ 	.word	0xffffffff


	//   ....[130]....
        /*96b0*/ 	.word	0xffffffff


	//   ....[131]....
        /*96b4*/ 	.word	0xffffffff


	//   ....[132]....
        /*96b8*/ 	.word	0xffffffff


	//   ....[133]....
        /*96bc*/ 	.word	0xffffffff


	//   ....[134]....
        /*96c0*/ 	.word	0xffffffff


	//   ....[135]....
        /*96c4*/ 	.word	0xffffffff


	//   ....[136]....
        /*96c8*/ 	.word	0xffffffff


	//   ....[137]....
        /*96cc*/ 	.word	0xffffffff


	//   ....[138]....
        /*96d0*/ 	.word	0xffffffff


	//   ....[139]....
        /*96d4*/ 	.word	0xffffffff


	//   ....[140]....
        /*96d8*/ 	.word	0xffffffff


	//   ....[141]....
        /*96dc*/ 	.word	0xffffffff


	//   ....[142]....
        /*96e0*/ 	.word	0xffffffff


	//   ....[143]....
        /*96e4*/ 	.word	0xffffffff


	//   ....[144]....
        /*96e8*/ 	.word	0xffffffff


	//   ....[145]....
        /*96ec*/ 	.word	0xffffffff


	//   ....[146]....
        /*96f0*/ 	.word	0xffffffff


	//   ....[147]....
        /*96f4*/ 	.word	0xffffffff


	//   ....[148]....
        /*96f8*/ 	.word	0xffffffff


	//   ....[149]....
        /*96fc*/ 	.word	0xffffffff


	//   ....[150]....
        /*9700*/ 	.word	0xffffffff


	//   ....[151]....
        /*9704*/ 	.word	0xffffffff


	//   ....[152]....
        /*9708*/ 	.word	0xffffffff


	//   ....[153]....
        /*970c*/ 	.word	0xffffffff


	//   ....[154]....
        /*9710*/ 	.word	0xffffffff


	//   ....[155]....
        /*9714*/ 	.word	0xffffffff


	//   ....[156]....
        /*9718*/ 	.word	0xffffffff


	//   ....[157]....
        /*971c*/ 	.word	0xffffffff


	//   ....[158]....
        /*9720*/ 	.word	0xffffffff


	//   ....[159]....
        /*9724*/ 	.word	0xffffffff


	//   ....[160]....
        /*9728*/ 	.word	0xffffffff


	//   ....[161]....
        /*972c*/ 	.word	0xffffffff


	//   ....[162]....
        /*9730*/ 	.word	0xffffffff


	//   ....[163]....
        /*9734*/ 	.word	0xffffffff


	//   ....[164]....
        /*9738*/ 	.word	0xffffffff


	//   ....[165]....
        /*973c*/ 	.word	0xffffffff


	//   ....[166]....
        /*9740*/ 	.word	0xffffffff


	//   ....[167]....
        /*9744*/ 	.word	0xffffffff


	//   ....[168]....
        /*9748*/ 	.word	0xffffffff


	//   ....[169]....
        /*974c*/ 	.word	0xffffffff


	//   ....[170]....
        /*9750*/ 	.word	0xffffffff


	//   ....[171]....
        /*9754*/ 	.word	0xffffffff


	//   ....[172]....
        /*9758*/ 	.word	0xffffffff


	//   ....[173]....
        /*975c*/ 	.word	0xffffffff


	//   ....[174]....
        /*9760*/ 	.word	0xffffffff


	//   ....[175]....
        /*9764*/ 	.word	0xffffffff


	//   ....[176]....
        /*9768*/ 	.word	0xffffffff


	//   ....[177]....
        /*976c*/ 	.word	0xffffffff


	//   ....[178]....
        /*9770*/ 	.word	0xffffffff


	//   ....[179]....
        /*9774*/ 	.word	0xffffffff


	//   ....[180]....
        /*9778*/ 	.word	0xffffffff


	//   ....[181]....
        /*977c*/ 	.word	0xffffffff


	//   ....[182]....
        /*9780*/ 	.word	0xffffffff


	//   ....[183]....
        /*9784*/ 	.word	0xffffffff


	//   ....[184]....
        /*9788*/ 	.word	0xffffffff


	//   ....[185]....
        /*978c*/ 	.word	0xffffffff


	//   ....[186]....
        /*9790*/ 	.word	0xffffffff


	//   ....[187]....
        /*9794*/ 	.word	0xffffffff


	//   ....[188]....
        /*9798*/ 	.word	0xffffffff


	//   ....[189]....
        /*979c*/ 	.word	0xffffffff


	//   ....[190]....
        /*97a0*/ 	.word	0xffffffff


	//   ....[191]....
        /*97a4*/ 	.word	0xffffffff


	//   ....[192]....
        /*97a8*/ 	.word	0xffffffff


	//   ....[193]....
        /*97ac*/ 	.word	0xffffffff


	//   ....[194]....
        /*97b0*/ 	.word	0xffffffff


	//   ....[195]....
        /*97b4*/ 	.word	0xffffffff


	//   ....[196]....
        /*97b8*/ 	.word	0xffffffff


	//   ....[197]....
        /*97bc*/ 	.word	0xffffffff


	//   ....[198]....
        /*97c0*/ 	.word	0xffffffff


	//   ....[199]....
        /*97c4*/ 	.word	0xffffffff


	//   ....[200]....
        /*97c8*/ 	.word	0xffffffff


	//   ....[201]....
        /*97cc*/ 	.word	0xffffffff


	//   ....[202]....
        /*97d0*/ 	.word	0xffffffff


	//   ....[203]....
        /*97d4*/ 	.word	0xffffffff


	//   ....[204]....
        /*97d8*/ 	.word	0xffffffff


	//   ....[205]....
        /*97dc*/ 	.word	0xffffffff


	//   ....[206]....
        /*97e0*/ 	.word	0xffffffff


	//   ....[207]....
        /*97e4*/ 	.word	0xffffffff


	//   ....[208]....
        /*97e8*/ 	.word	0xffffffff


	//   ....[209]....
        /*97ec*/ 	.word	0xffffffff


	//   ....[210]....
        /*97f0*/ 	.word	0xffffffff


	//   ....[211]....
        /*97f4*/ 	.word	0xffffffff


	//   ....[212]....
        /*97f8*/ 	.word	0xffffffff


	//   ....[213]....
        /*97fc*/ 	.word	0xffffffff


	//   ....[214]....
        /*9800*/ 	.word	0xffffffff


	//   ....[215]....
        /*9804*/ 	.word	0xffffffff


	//   ....[216]....
        /*9808*/ 	.word	0xffffffff


	//   ....[217]....
        /*980c*/ 	.word	0xffffffff


	//   ....[218]....
        /*9810*/ 	.word	0xffffffff


	//   ....[219]....
        /*9814*/ 	.word	0xffffffff


	//   ....[220]....
        /*9818*/ 	.word	0xffffffff


	//   ....[221]....
        /*981c*/ 	.word	0xffffffff


	//   ....[222]....
        /*9820*/ 	.word	0xffffffff


	//   ....[223]....
        /*9824*/ 	.word	0xffffffff


	//   ....[224]....
        /*9828*/ 	.word	0xffffffff


	//   ....[225]....
        /*982c*/ 	.word	0xffffffff


	//   ....[226]....
        /*9830*/ 	.word	0xffffffff


	//   ....[227]....
        /*9834*/ 	.word	0xffffffff


	//   ....[228]....
        /*9838*/ 	.word	0xffffffff


	//   ....[229]....
        /*983c*/ 	.word	0xffffffff


	//   ....[230]....
        /*9840*/ 	.word	0xffffffff


	//   ....[231]....
        /*9844*/ 	.word	0xffffffff


	//   ....[232]....
        /*9848*/ 	.word	0xffffffff


	//   ....[233]....
        /*984c*/ 	.word	0xffffffff


	//   ....[234]....
        /*9850*/ 	.word	0xffffffff


	//   ....[235]....
        /*9854*/ 	.word	0xffffffff


	//   ....[236]....
        /*9858*/ 	.word	0xffffffff


	//   ....[237]....
        /*985c*/ 	.word	0xffffffff


	//   ....[238]....
        /*9860*/ 	.word	0xffffffff


	//   ....[239]....
        /*9864*/ 	.word	0xffffffff


	//   ....[240]....
        /*9868*/ 	.word	0xffffffff


	//   ....[241]....
        /*986c*/ 	.word	0xffffffff


	//   ....[242]....
        /*9870*/ 	.word	0xffffffff


	//   ....[243]....
        /*9874*/ 	.word	0xffffffff


	//   ....[244]....
        /*9878*/ 	.word	0xffffffff


	//   ....[245]....
        /*987c*/ 	.word	0xffffffff


	//   ....[246]....
        /*9880*/ 	.word	0xffffffff


	//   ....[247]....
        /*9884*/ 	.word	0xffffffff


	//   ....[248]....
        /*9888*/ 	.word	0xffffffff


	//   ....[249]....
        /*988c*/ 	.word	0xffffffff


	//   ....[250]....
        /*9890*/ 	.word	0xffffffff


	//   ....[251]....
        /*9894*/ 	.word	0xffffffff


	//   ....[252]....
        /*9898*/ 	.word	0xffffffff


	//   ....[253]....
        /*989c*/ 	.word	0xffffffff


	//   ....[254]....
        /*98a0*/ 	.word	0xffffffff


	//   ....[255]....
        /*98a4*/ 	.word	0xffffffff


	//   ....[0]....
        /*98a8*/ 	.word	0xffffffff


	//   ....[1]....
        /*98ac*/ 	.word	0xffffffff


	//   ....[2]....
        /*98b0*/ 	.word	0xffffffff


	//   ....[3]....
        /*98b4*/ 	.word	0xffffffff


	//   ....[4]....
        /*98b8*/ 	.word	0xffffffff


	//   ....[5]....
        /*98bc*/ 	.word	0xffffffff


	//   ....[6]....
        /*98c0*/ 	.word	0xffffffff


	//   ....[7]....
        /*98c4*/ 	.word	0xffffffff


	//   ....[8]....
        /*98c8*/ 	.word	0xffffffff


	//   ....[9]....
        /*98cc*/ 	.word	0xffffffff


	//   ....[10]....
        /*98d0*/ 	.word	0xffffffff


	//   ....[11]....
        /*98d4*/ 	.word	0xffffffff


	//   ....[12]....
        /*98d8*/ 	.word	0xffffffff


	//   ....[13]....
        /*98dc*/ 	.word	0xffffffff


	//   ....[14]....
        /*98e0*/ 	.word	0xffffffff


	//   ....[15]....
        /*98e4*/ 	.word	0xffffffff


	//   ....[16]....
        /*98e8*/ 	.word	0xffffffff


	//   ....[17]....
        /*98ec*/ 	.word	0xffffffff


	//   ....[18]....
        /*98f0*/ 	.word	0xffffffff


	//   ....[19]....
        /*98f4*/ 	.word	0xffffffff


	//   ....[20]....
        /*98f8*/ 	.word	0xffffffff


	//   ....[21]....
        /*98fc*/ 	.word	0xffffffff


	//   ....[22]....
        /*9900*/ 	.word	0xffffffff


	//   ....[23]....
        /*9904*/ 	.word	0xffffffff


	//   ....[24]....
        /*9908*/ 	.word	0xffffffff


	//   ....[25]....
        /*990c*/ 	.word	0xffffffff


	//   ....[26]....
        /*9910*/ 	.word	0xffffffff


	//   ....[27]....
        /*9914*/ 	.word	0xffffffff


	//   ....[28]....
        /*9918*/ 	.word	0xffffffff


	//   ....[29]....
        /*991c*/ 	.word	0xffffffff


	//   ....[30]....
        /*9920*/ 	.word	0xffffffff


	//   ....[31]....
        /*9924*/ 	.word	0xffffffff


	//   ....[32]....
        /*9928*/ 	.word	0xffffffff


	//   ....[33]....
        /*992c*/ 	.word	0xffffffff


	//   ....[34]....
        /*9930*/ 	.word	0xffffffff


	//   ....[35]....
        /*9934*/ 	.word	0xffffffff


	//   ....[36]....
        /*9938*/ 	.word	0xffffffff


	//   ....[37]....
        /*993c*/ 	.word	0xffffffff


	//   ....[38]....
        /*9940*/ 	.word	0xffffffff


	//   ....[39]....
        /*9944*/ 	.word	0xffffffff


	//   ....[40]....
        /*9948*/ 	.word	0xffffffff


	//   ....[41]....
        /*994c*/ 	.word	0xffffffff


	//   ....[42]....
        /*9950*/ 	.word	0xffffffff


	//   ....[43]....
        /*9954*/ 	.word	0xffffffff


	//   ....[44]....
        /*9958*/ 	.word	0xffffffff


	//   ....[45]....
        /*995c*/ 	.word	0xffffffff


	//   ....[46]....
        /*9960*/ 	.word	0xffffffff


	//   ....[47]....
        /*9964*/ 	.word	0xffffffff


	//   ....[48]....
        /*9968*/ 	.word	0xffffffff


	//   ....[49]....
        /*996c*/ 	.word	0xffffffff


	//   ....[50]....
        /*9970*/ 	.word	0xffffffff


	//   ....[51]....
        /*9974*/ 	.word	0xffffffff


	//   ....[52]....
        /*9978*/ 	.word	0xffffffff


	//   ....[53]....
        /*997c*/ 	.word	0xffffffff


	//   ....[54]....
        /*9980*/ 	.word	0xffffffff


	//   ....[55]....
        /*9984*/ 	.word	0xffffffff


	//   ....[56]....
        /*9988*/ 	.word	0xffffffff


	//   ....[57]....
        /*998c*/ 	.word	0xffffffff


	//   ....[58]....
        /*9990*/ 	.word	0xffffffff


	//   ....[59]....
        /*9994*/ 	.word	0xffffffff


	//   ....[60]....
        /*9998*/ 	.word	0xffffffff


	//   ....[61]....
        /*999c*/ 	.word	0xffffffff


	//   ....[62]....
        /*99a0*/ 	.word	0xffffffff


	//   ....[63]....
        /*99a4*/ 	.word	0xffffffff


	//   ....[64]....
        /*99a8*/ 	.word	0xffffffff


	//   ....[65]....
        /*99ac*/ 	.word	0xffffffff


	//   ....[66]....
        /*99b0*/ 	.word	0xffffffff


	//   ....[67]....
        /*99b4*/ 	.word	0xffffffff


	//   ....[68]....
        /*99b8*/ 	.word	0xffffffff


	//   ....[69]....
        /*99bc*/ 	.word	0xffffffff


	//   ....[70]....
        /*99c0*/ 	.word	0xffffffff


	//   ....[71]....
        /*99c4*/ 	.word	0xffffffff


	//   ....[72]....
        /*99c8*/ 	.word	0xffffffff


	//   ....[73]....
        /*99cc*/ 	.word	0xffffffff


	//   ....[74]....
        /*99d0*/ 	.word	0xffffffff


	//   ....[75]....
        /*99d4*/ 	.word	0xffffffff


	//   ....[76]....
        /*99d8*/ 	.word	0xffffffff


	//   ....[77]....
        /*99dc*/ 	.word	0xffffffff


	//   ....[78]....
        /*99e0*/ 	.word	0xffffffff


	//   ....[79]....
        /*99e4*/ 	.word	0xffffffff


	//   ....[80]....
        /*99e8*/ 	.word	0xffffffff


	//   ....[81]....
        /*99ec*/ 	.word	0xffffffff


	//   ....[82]....
        /*99f0*/ 	.word	0xffffffff


	//   ....[83]....
        /*99f4*/ 	.word	0xffffffff


	//   ....[84]....
        /*99f8*/ 	.word	0xffffffff


	//   ....[85]....
        /*99fc*/ 	.word	0xffffffff


	//   ....[86]....
        /*9a00*/ 	.word	0xffffffff


	//   ....[87]....
        /*9a04*/ 	.word	0xffffffff


	//   ....[88]....
        /*9a08*/ 	.word	0xffffffff


	//   ....[89]....
        /*9a0c*/ 	.word	0xffffffff


	//   ....[90]....
        /*9a10*/ 	.word	0xffffffff


	//   ....[91]....
        /*9a14*/ 	.word	0xffffffff


	//   ....[92]....
        /*9a18*/ 	.word	0xffffffff


	//   ....[93]....
        /*9a1c*/ 	.word	0xffffffff


	//   ....[94]....
        /*9a20*/ 	.word	0xffffffff


	//   ....[95]....
        /*9a24*/ 	.word	0xffffffff


	//   ....[96]....
        /*9a28*/ 	.word	0xffffffff


	//   ....[97]....
        /*9a2c*/ 	.word	0xffffffff


	//   ....[98]....
        /*9a30*/ 	.word	0xffffffff


	//   ....[99]....
        /*9a34*/ 	.word	0xffffffff


	//   ....[100]....
        /*9a38*/ 	.word	0xffffffff


	//   ....[101]....
        /*9a3c*/ 	.word	0xffffffff


	//   ....[102]....
        /*9a40*/ 	.word	0xffffffff


	//   ....[103]....
        /*9a44*/ 	.word	0xffffffff


	//   ....[104]....
        /*9a48*/ 	.word	0xffffffff


	//   ....[105]....
        /*9a4c*/ 	.word	0xffffffff


	//   ....[106]....
        /*9a50*/ 	.word	0xffffffff


	//   ....[107]....
        /*9a54*/ 	.word	0xffffffff


	//   ....[108]....
        /*9a58*/ 	.word	0xffffffff


	//   ....[109]....
        /*9a5c*/ 	.word	0xffffffff


	//   ....[110]....
        /*9a60*/ 	.word	0xffffffff


	//   ....[111]....
        /*9a64*/ 	.word	0xffffffff


	//   ....[112]....
        /*9a68*/ 	.word	0xffffffff


	//   ....[113]....
        /*9a6c*/ 	.word	0xffffffff


	//   ....[114]....
        /*9a70*/ 	.word	0xffffffff


	//   ....[115]....
        /*9a74*/ 	.word	0xffffffff


	//   ....[116]....
        /*9a78*/ 	.word	0xffffffff


	//   ....[117]....
        /*9a7c*/ 	.word	0xffffffff


	//   ....[118]....
        /*9a80*/ 	.word	0xffffffff


	//   ....[119]....
        /*9a84*/ 	.word	0xffffffff


	//   ....[120]....
        /*9a88*/ 	.word	0xffffffff


	//   ....[121]....
        /*9a8c*/ 	.word	0xffffffff


	//   ....[122]....
        /*9a90*/ 	.word	0xffffffff


	//   ....[123]....
        /*9a94*/ 	.word	0xffffffff


	//   ....[124]....
        /*9a98*/ 	.word	0xffffffff


	//   ....[125]....
        /*9a9c*/ 	.word	0xffffffff


	//   ....[126]....
        /*9aa0*/ 	.word	0xffffffff


	//   ....[127]....
        /*9aa4*/ 	.word	0xffffffff


	//   ....[128]....
        /*9aa8*/ 	.word	0xffffffff


	//   ....[129]....
        /*9aac*/ 	.word	0xffffffff


	//   ....[130]....
        /*9ab0*/ 	.word	0xffffffff


	//   ....[131]....
        /*9ab4*/ 	.word	0xffffffff


	//   ....[132]....
        /*9ab8*/ 	.word	0xffffffff


	//   ....[133]....
        /*9abc*/ 	.word	0xffffffff


	//   ....[134]....
        /*9ac0*/ 	.word	0xffffffff


	//   ....[135]....
        /*9ac4*/ 	.word	0xffffffff


	//   ....[136]....
        /*9ac8*/ 	.word	0xffffffff


	//   ....[137]....
        /*9acc*/ 	.word	0xffffffff


	//   ....[138]....
        /*9ad0*/ 	.word	0xffffffff


	//   ....[139]....
        /*9ad4*/ 	.word	0xffffffff


	//   ....[140]....
        /*9ad8*/ 	.word	0xffffffff


	//   ....[141]....
        /*9adc*/ 	.word	0xffffffff


	//   ....[142]....
        /*9ae0*/ 	.word	0xffffffff


	//   ....[143]....
        /*9ae4*/ 	.word	0xffffffff


	//   ....[144]....
        /*9ae8*/ 	.word	0xffffffff


	//   ....[145]....
        /*9aec*/ 	.word	0xffffffff


	//   ....[146]....
        /*9af0*/ 	.word	0xffffffff


	//   ....[147]....
        /*9af4*/ 	.word	0xffffffff


	//   ....[148]....
        /*9af8*/ 	.word	0xffffffff


	//   ....[149]....
        /*9afc*/ 	.word	0xffffffff


	//   ....[150]....
        /*9b00*/ 	.word	0xffffffff


	//   ....[151]....
        /*9b04*/ 	.word	0xffffffff


	//   ....[152]....
        /*9b08*/ 	.word	0xffffffff


	//   ....[153]....
        /*9b0c*/ 	.word	0xffffffff


	//   ....[154]....
        /*9b10*/ 	.word	0xffffffff


	//   ....[155]....
        /*9b14*/ 	.word	0xffffffff


	//   ....[156]....
        /*9b18*/ 	.word	0xffffffff


	//   ....[157]....
        /*9b1c*/ 	.word	0xffffffff


	//   ....[158]....
        /*9b20*/ 	.word	0xffffffff


	//   ....[159]....
        /*9b24*/ 	.word	0xffffffff


	//   ....[160]....
        /*9b28*/ 	.word	0xffffffff


	//   ....[161]....
        /*9b2c*/ 	.word	0xffffffff


	//   ....[162]....
        /*9b30*/ 	.word	0xffffffff


	//   ....[163]....
        /*9b34*/ 	.word	0xffffffff


	//   ....[164]....
        /*9b38*/ 	.word	0xffffffff


	//   ....[165]....
        /*9b3c*/ 	.word	0xffffffff


	//   ....[166]....
        /*9b40*/ 	.word	0xffffffff


	//   ....[167]....
        /*9b44*/ 	.word	0xffffffff


	//   ....[168]....
        /*9b48*/ 	.word	0xffffffff


	//   ....[169]....
        /*9b4c*/ 	.word	0xffffffff


	//   ....[170]....
        /*9b50*/ 	.word	0xffffffff


	//   ....[171]....
        /*9b54*/ 	.word	0xffffffff


	//   ....[172]....
        /*9b58*/ 	.word	0xffffffff


	//   ....[173]....
        /*9b5c*/ 	.word	0xffffffff


	//   ....[174]....
        /*9b60*/ 	.word	0xffffffff


	//   ....[175]....
        /*9b64*/ 	.word	0xffffffff


	//   ....[176]....
        /*9b68*/ 	.word	0xffffffff


	//   ....[177]....
        /*9b6c*/ 	.word	0xffffffff


	//   ....[178]....
        /*9b70*/ 	.word	0xffffffff


	//   ....[179]....
        /*9b74*/ 	.word	0xffffffff


	//   ....[180]....
        /*9b78*/ 	.word	0xffffffff


	//   ....[181]....
        /*9b7c*/ 	.word	0xffffffff


	//   ....[182]....
        /*9b80*/ 	.word	0xffffffff


	//   ....[183]....
        /*9b84*/ 	.word	0xffffffff


	//   ....[184]....
        /*9b88*/ 	.word	0xffffffff


	//   ....[185]....
        /*9b8c*/ 	.word	0xffffffff


	//   ....[186]....
        /*9b90*/ 	.word	0xffffffff


	//   ....[187]....
        /*9b94*/ 	.word	0xffffffff


	//   ....[188]....
        /*9b98*/ 	.word	0xffffffff


	//   ....[189]....
        /*9b9c*/ 	.word	0xffffffff


	//   ....[190]....
        /*9ba0*/ 	.word	0xffffffff


	//   ....[191]....
        /*9ba4*/ 	.word	0xffffffff


	//   ....[192]....
        /*9ba8*/ 	.word	0xffffffff


	//   ....[193]....
        /*9bac*/ 	.word	0xffffffff


	//   ....[194]....
        /*9bb0*/ 	.word	0xffffffff


	//   ....[195]....
        /*9bb4*/ 	.word	0xffffffff


	//   ....[196]....
        /*9bb8*/ 	.word	0xffffffff


	//   ....[197]....
        /*9bbc*/ 	.word	0xffffffff


	//   ....[198]....
        /*9bc0*/ 	.word	0xffffffff


	//   ....[199]....
        /*9bc4*/ 	.word	0xffffffff


	//   ....[200]....
        /*9bc8*/ 	.word	0xffffffff


	//   ....[201]....
        /*9bcc*/ 	.word	0xffffffff


	//   ....[202]....
        /*9bd0*/ 	.word	0xffffffff


	//   ....[203]....
        /*9bd4*/ 	.word	0xffffffff


	//   ....[204]....
        /*9bd8*/ 	.word	0xffffffff


	//   ....[205]....
        /*9bdc*/ 	.word	0xffffffff


	//   ....[206]....
        /*9be0*/ 	.word	0xffffffff


	//   ....[207]....
        /*9be4*/ 	.word	0xffffffff


	//   ....[208]....
        /*9be8*/ 	.word	0xffffffff


	//   ....[209]....
        /*9bec*/ 	.word	0xffffffff


	//   ....[210]....
        /*9bf0*/ 	.word	0xffffffff


	//   ....[211]....
        /*9bf4*/ 	.word	0xffffffff


	//   ....[212]....
        /*9bf8*/ 	.word	0xffffffff


	//   ....[213]....
        /*9bfc*/ 	.word	0xffffffff


	//   ....[214]....
        /*9c00*/ 	.word	0xffffffff


	//   ....[215]....
        /*9c04*/ 	.word	0xffffffff


	//   ....[216]....
        /*9c08*/ 	.word	0xffffffff


	//   ....[217]....
        /*9c0c*/ 	.word	0xffffffff


	//   ....[218]....
        /*9c10*/ 	.word	0xffffffff


	//   ....[219]....
        /*9c14*/ 	.word	0xffffffff


	//   ....[220]....
        /*9c18*/ 	.word	0xffffffff


	//   ....[221]....
        /*9c1c*/ 	.word	0xffffffff


	//   ....[222]....
        /*9c20*/ 	.word	0xffffffff


	//   ....[223]....
        /*9c24*/ 	.word	0xffffffff


	//   ....[224]....
        /*9c28*/ 	.word	0xffffffff


	//   ....[225]....
        /*9c2c*/ 	.word	0xffffffff


	//   ....[226]....
        /*9c30*/ 	.word	0xffffffff


	//   ....[227]....
        /*9c34*/ 	.word	0xffffffff


	//   ....[228]....
        /*9c38*/ 	.word	0xffffffff


	//   ....[229]....
        /*9c3c*/ 	.word	0xffffffff


	//   ....[230]....
        /*9c40*/ 	.word	0xffffffff


	//   ....[231]....
        /*9c44*/ 	.word	0xffffffff


	//   ....[232]....
        /*9c48*/ 	.word	0xffffffff


	//   ....[233]....
        /*9c4c*/ 	.word	0xffffffff


	//   ....[234]....
        /*9c50*/ 	.word	0xffffffff


	//   ....[235]....
        /*9c54*/ 	.word	0xffffffff


	//   ....[236]....
        /*9c58*/ 	.word	0xffffffff


	//   ....[237]....
        /*9c5c*/ 	.word	0xffffffff


	//   ....[238]....
        /*9c60*/ 	.word	0xffffffff


	//   ....[239]....
        /*9c64*/ 	.word	0xffffffff


	//   ....[240]....
        /*9c68*/ 	.word	0xffffffff


	//   ....[241]....
        /*9c6c*/ 	.word	0xffffffff


	//   ....[242]....
        /*9c70*/ 	.word	0xffffffff


	//   ....[243]....
        /*9c74*/ 	.word	0xffffffff


	//   ....[244]....
        /*9c78*/ 	.word	0xffffffff


	//   ....[245]....
        /*9c7c*/ 	.word	0xffffffff


	//   ....[246]....
        /*9c80*/ 	.word	0xffffffff


	//   ....[247]....
        /*9c84*/ 	.word	0xffffffff


	//   ....[248]....
        /*9c88*/ 	.word	0xffffffff


	//   ....[249]....
        /*9c8c*/ 	.word	0xffffffff


	//   ....[250]....
        /*9c90*/ 	.word	0xffffffff


	//   ....[251]....
        /*9c94*/ 	.word	0xffffffff


	//   ....[252]....
        /*9c98*/ 	.word	0xffffffff


	//   ....[253]....
        /*9c9c*/ 	.word	0xffffffff


	//   ....[254]....
        /*9ca0*/ 	.word	0xffffffff


	//   ....[255]....
        /*9ca4*/ 	.word	0xffffffff


	//   ....[0]....
        /*9ca8*/ 	.word	0xffffffff


	//   ....[1]....
        /*9cac*/ 	.word	0xffffffff


	//   ....[2]....
        /*9cb0*/ 	.word	0xffffffff


	//   ....[3]....
        /*9cb4*/ 	.word	0xffffffff


	//   ....[4]....
        /*9cb8*/ 	.word	0xffffffff


	//   ....[5]....
        /*9cbc*/ 	.word	0xffffffff


	//   ....[6]....
        /*9cc0*/ 	.word	0xffffffff


	//   ....[7]....
        /*9cc4*/ 	.word	0xffffffff


	//   ....[8]....
        /*9cc8*/ 	.word	0xffffffff


	//   ....[9]....
        /*9ccc*/ 	.word	0xffffffff


	//   ....[10]....
        /*9cd0*/ 	.word	0xffffffff


	//   ....[11]....
        /*9cd4*/ 	.word	0xffffffff


	//   ....[12]....
        /*9cd8*/ 	.word	0xffffffff


	//   ....[13]....
        /*9cdc*/ 	.word	0xffffffff


	//   ....[14]....
        /*9ce0*/ 	.word	0xffffffff


	//   ....[15]....
        /*9ce4*/ 	.word	0xffffffff


	//   ....[16]....
        /*9ce8*/ 	.word	0xffffffff


	//   ....[17]....
        /*9cec*/ 	.word	0xffffffff


	//   ....[18]....
        /*9cf0*/ 	.word	0xffffffff


	//   ....[19]....
        /*9cf4*/ 	.word	0xffffffff


	//   ....[20]....
        /*9cf8*/ 	.word	0xffffffff


	//   ....[21]....
        /*9cfc*/ 	.word	0xffffffff


	//   ....[22]....
        /*9d00*/ 	.word	0xffffffff


	//   ....[23]....
        /*9d04*/ 	.word	0xffffffff


	//   ....[24]....
        /*9d08*/ 	.word	0xffffffff


	//   ....[25]....
        /*9d0c*/ 	.word	0xffffffff


	//   ....[26]....
        /*9d10*/ 	.word	0xffffffff


	//   ....[27]....
        /*9d14*/ 	.word	0xffffffff


	//   ....[28]....
        /*9d18*/ 	.word	0xffffffff


	//   ....[29]....
        /*9d1c*/ 	.word	0xffffffff


	//   ....[30]....
        /*9d20*/ 	.word	0xffffffff


	//   ....[31]....
        /*9d24*/ 	.word	0xffffffff


	//   ....[32]....
        /*9d28*/ 	.word	0xffffffff


	//   ....[33]....
        /*9d2c*/ 	.word	0xffffffff


	//   ....[34]....
        /*9d30*/ 	.word	0xffffffff


	//   ....[35]....
        /*9d34*/ 	.word	0xffffffff


	//   ....[36]....
        /*9d38*/ 	.word	0xffffffff


	//   ....[37]....
        /*9d3c*/ 	.word	0xffffffff


	//   ....[38]....
        /*9d40*/ 	.word	0xffffffff


	//   ....[39]....
        /*9d44*/ 	.word	0xffffffff


	//   ....[40]....
        /*9d48*/ 	.word	0xffffffff


	//   ....[41]....
        /*9d4c*/ 	.word	0xffffffff


	//   ....[42]....
        /*9d50*/ 	.word	0xffffffff


	//   ....[43]....
        /*9d54*/ 	.word	0xffffffff


	//   ....[44]....
        /*9d58*/ 	.word	0xffffffff


	//   ....[45]....
        /*9d5c*/ 	.word	0xffffffff


	//   ....[46]....
        /*9d60*/ 	.word	0xffffffff


	//   ....[47]....
        /*9d64*/ 	.word	0xffffffff


	//   ....[48]....
        /*9d68*/ 	.word	0xffffffff


	//   ....[49]....
        /*9d6c*/ 	.word	0xffffffff


	//   ....[50]....
        /*9d70*/ 	.word	0xffffffff


	//   ....[51]....
        /*9d74*/ 	.word	0xffffffff


	//   ....[52]....
        /*9d78*/ 	.word	0xffffffff


	//   ....[53]....
        /*9d7c*/ 	.word	0xffffffff


	//   ....[54]....
        /*9d80*/ 	.word	0xffffffff


	//   ....[55]....
        /*9d84*/ 	.word	0xffffffff


	//   ....[56]....
        /*9d88*/ 	.word	0xffffffff


	//   ....[57]....
        /*9d8c*/ 	.word	0xffffffff


	//   ....[58]....
        /*9d90*/ 	.word	0xffffffff


	//   ....[59]....
        /*9d94*/ 	.word	0xffffffff


	//   ....[60]....
        /*9d98*/ 	.word	0xffffffff


	//   ....[61]....
        /*9d9c*/ 	.word	0xffffffff


	//   ....[62]....
        /*9da0*/ 	.word	0xffffffff


	//   ....[63]....
        /*9da4*/ 	.word	0xffffffff


	//   ....[64]....
        /*9da8*/ 	.word	0xffffffff


	//   ....[65]....
        /*9dac*/ 	.word	0xffffffff


	//   ....[66]....
        /*9db0*/ 	.word	0xffffffff


	//   ....[67]....
        /*9db4*/ 	.word	0xffffffff


	//   ....[68]....
        /*9db8*/ 	.word	0xffffffff


	//   ....[69]....
        /*9dbc*/ 	.word	0xffffffff


	//   ....[70]....
        /*9dc0*/ 	.word	0xffffffff


	//   ....[71]....
        /*9dc4*/ 	.word	0xffffffff


	//   ....[72]....
        /*9dc8*/ 	.word	0xffffffff


	//   ....[73]....
        /*9dcc*/ 	.word	0xffffffff


	//   ....[74]....
        /*9dd0*/ 	.word	0xffffffff


	//   ....[75]....
        /*9dd4*/ 	.word	0xffffffff


	//   ....[76]....
        /*9dd8*/ 	.word	0xffffffff


	//   ....[77]....
        /*9ddc*/ 	.word	0xffffffff


	//   ....[78]....
        /*9de0*/ 	.word	0xffffffff


	//   ....[79]....
        /*9de4*/ 	.word	0xffffffff


	//   ....[80]....
        /*9de8*/ 	.word	0xffffffff


	//   ....[81]....
        /*9dec*/ 	.word	0xffffffff


	//   ....[82]....
        /*9df0*/ 	.word	0xffffffff


	//   ....[83]....
        /*9df4*/ 	.word	0xffffffff


	//   ....[84]....
        /*9df8*/ 	.word	0xffffffff


	//   ....[85]....
        /*9dfc*/ 	.word	0xffffffff


	//   ....[86]....
        /*9e00*/ 	.word	0xffffffff


	//   ....[87]....
        /*9e04*/ 	.word	0xffffffff


	//   ....[88]....
        /*9e08*/ 	.word	0xffffffff


	//   ....[89]....
        /*9e0c*/ 	.word	0xffffffff


	//   ....[90]....
        /*9e10*/ 	.word	0xffffffff


	//   ....[91]....
        /*9e14*/ 	.word	0xffffffff


	//   ....[92]....
        /*9e18*/ 	.word	0xffffffff


	//   ....[93]....
        /*9e1c*/ 	.word	0xffffffff


	//   ....[94]....
        /*9e20*/ 	.word	0xffffffff


	//   ....[95]....
        /*9e24*/ 	.word	0xffffffff


	//   ....[96]....
        /*9e28*/ 	.word	0xffffffff


	//   ....[97]....
        /*9e2c*/ 	.word	0xffffffff


	//   ....[98]....
        /*9e30*/ 	.word	0xffffffff


	//   ....[99]....
        /*9e34*/ 	.word	0xffffffff


	//   ....[100]....
        /*9e38*/ 	.word	0xffffffff


	//   ....[101]....
        /*9e3c*/ 	.word	0xffffffff


	//   ....[102]....
        /*9e40*/ 	.word	0xffffffff


	//   ....[103]....
        /*9e44*/ 	.word	0xffffffff


	//   ....[104]....
        /*9e48*/ 	.word	0xffffffff


	//   ....[105]....
        /*9e4c*/ 	.word	0xffffffff


	//   ....[106]....
        /*9e50*/ 	.word	0xffffffff


	//   ....[107]....
        /*9e54*/ 	.word	0xffffffff


	//   ....[108]....
        /*9e58*/ 	.word	0xffffffff


	//   ....[109]....
        /*9e5c*/ 	.word	0xffffffff


	//   ....[110]....
        /*9e60*/ 	.word	0xffffffff


	//   ....[111]....
        /*9e64*/ 	.word	0xffffffff


	//   ....[112]....
        /*9e68*/ 	.word	0xffffffff


	//   ....[113]....
        /*9e6c*/ 	.word	0xffffffff


	//   ....[114]....
        /*9e70*/ 	.word	0xffffffff


	//   ....[115]....
        /*9e74*/ 	.word	0xffffffff


	//   ....[116]....
        /*9e78*/ 	.word	0xffffffff


	//   ....[117]....
        /*9e7c*/ 	.word	0xffffffff


	//   ....[118]....
        /*9e80*/ 	.word	0xffffffff


	//   ....[119]....
        /*9e84*/ 	.word	0xffffffff


	//   ....[120]....
        /*9e88*/ 	.word	0xffffffff


	//   ....[121]....
        /*9e8c*/ 	.word	0xffffffff


	//   ....[122]....
        /*9e90*/ 	.word	0xffffffff


	//   ....[123]....
        /*9e94*/ 	.word	0xffffffff


	//   ....[124]....
        /*9e98*/ 	.word	0xffffffff


	//   ....[125]....
        /*9e9c*/ 	.word	0xffffffff


	//   ....[126]....
        /*9ea0*/ 	.word	0xffffffff


	//   ....[127]....
        /*9ea4*/ 	.word	0xffffffff


	//   ....[128]....
        /*9ea8*/ 	.word	0xffffffff


	//   ....[129]....
        /*9eac*/ 	.word	0xffffffff


	//   ....[130]....
        /*9eb0*/ 	.word	0xffffffff


	//   ....[131]....
        /*9eb4*/ 	.word	0xffffffff


	//   ....[132]....
        /*9eb8*/ 	.word	0xffffffff


	//   ....[133]....
        /*9ebc*/ 	.word	0xffffffff


	//   ....[134]....
        /*9ec0*/ 	.word	0xffffffff


	//   ....[135]....
        /*9ec4*/ 	.word	0xffffffff


	//   ....[136]....
        /*9ec8*/ 	.word	0xffffffff


	//   ....[137]....
        /*9ecc*/ 	.word	0xffffffff


	//   ....[138]....
        /*9ed0*/ 	.word	0xffffffff


	//   ....[139]....
        /*9ed4*/ 	.word	0xffffffff


	//   ....[140]....
        /*9ed8*/ 	.word	0xffffffff


	//   ....[141]....
        /*9edc*/ 	.word	0xffffffff


	//   ....[142]....
        /*9ee0*/ 	.word	0xffffffff


	//   ....[143]....
        /*9ee4*/ 	.word	0xffffffff


	//   ....[144]....
        /*9ee8*/ 	.word	0xffffffff


	//   ....[145]....
        /*9eec*/ 	.word	0xffffffff


	//   ....[146]....
        /*9ef0*/ 	.word	0xffffffff


	//   ....[147]....
        /*9ef4*/ 	.word	0xffffffff


	//   ....[148]....
        /*9ef8*/ 	.word	0xffffffff


	//   ....[149]....
        /*9efc*/ 	.word	0xffffffff


	//   ....[150]....
        /*9f00*/ 	.word	0xffffffff


	//   ....[151]....
        /*9f04*/ 	.word	0xffffffff


	//   ....[152]....
        /*9f08*/ 	.word	0xffffffff


	//   ....[153]....
        /*9f0c*/ 	.word	0xffffffff


	//   ....[154]....
        /*9f10*/ 	.word	0xffffffff


	//   ....[155]....
        /*9f14*/ 	.word	0xffffffff


	//   ....[156]....
        /*9f18*/ 	.word	0xffffffff


	//   ....[157]....
        /*9f1c*/ 	.word	0xffffffff


	//   ....[158]....
        /*9f20*/ 	.word	0xffffffff


	//   ....[159]....
        /*9f24*/ 	.word	0xffffffff


	//   ....[160]....
        /*9f28*/ 	.word	0xffffffff


	//   ....[161]....
        /*9f2c*/ 	.word	0xffffffff


	//   ....[162]....
        /*9f30*/ 	.word	0xffffffff


	//   ....[163]....
        /*9f34*/ 	.word	0xffffffff


	//   ....[164]....
        /*9f38*/ 	.word	0xffffffff


	//   ....[165]....
        /*9f3c*/ 	.word	0xffffffff


	//   ....[166]....
        /*9f40*/ 	.word	0xffffffff


	//   ....[167]....
        /*9f44*/ 	.word	0xffffffff


	//   ....[168]....
        /*9f48*/ 	.word	0xffffffff


	//   ....[169]....
        /*9f4c*/ 	.word	0xffffffff


	//   ....[170]....
        /*9f50*/ 	.word	0xffffffff


	//   ....[171]....
        /*9f54*/ 	.word	0xffffffff


	//   ....[172]....
        /*9f58*/ 	.word	0xffffffff


	//   ....[173]....
        /*9f5c*/ 	.word	0xffffffff


	//   ....[174]....
        /*9f60*/ 	.word	0xffffffff


	//   ....[175]....
        /*9f64*/ 	.word	0xffffffff


	//   ....[176]....
        /*9f68*/ 	.word	0xffffffff


	//   ....[177]....
        /*9f6c*/ 	.word	0xffffffff


	//   ....[178]....
        /*9f70*/ 	.word	0xffffffff


	//   ....[179]....
        /*9f74*/ 	.word	0xffffffff


	//   ....[180]....
        /*9f78*/ 	.word	0xffffffff


	//   ....[181]....
        /*9f7c*/ 	.word	0xffffffff


	//   ....[182]....
        /*9f80*/ 	.word	0xffffffff


	//   ....[183]....
        /*9f84*/ 	.word	0xffffffff


	//   ....[184]....
        /*9f88*/ 	.word	0xffffffff


	//   ....[185]....
        /*9f8c*/ 	.word	0xffffffff


	//   ....[186]....
        /*9f90*/ 	.word	0xffffffff


	//   ....[187]....
        /*9f94*/ 	.word	0xffffffff


	//   ....[188]....
        /*9f98*/ 	.word	0xffffffff


	//   ....[189]....
        /*9f9c*/ 	.word	0xffffffff


	//   ....[190]....
        /*9fa0*/ 	.word	0xffffffff


	//   ....[191]....
        /*9fa4*/ 	.word	0xffffffff


	//   ....[192]....
        /*9fa8*/ 	.word	0xffffffff


	//   ....[193]....
        /*9fac*/ 	.word	0xffffffff


	//   ....[194]....
        /*9fb0*/ 	.word	0xffffffff


	//   ....[195]....
        /*9fb4*/ 	.word	0xffffffff


	//   ....[196]....
        /*9fb8*/ 	.word	0xffffffff


	//   ....[197]....
        /*9fbc*/ 	.word	0xffffffff


	//   ....[198]....
        /*9fc0*/ 	.word	0xffffffff


	//   ....[199]....
        /*9fc4*/ 	.word	0xffffffff


	//   ....[200]....
        /*9fc8*/ 	.word	0xffffffff


	//   ....[201]....
        /*9fcc*/ 	.word	0xffffffff


	//   ....[202]....
        /*9fd0*/ 	.word	0xffffffff


	//   ....[203]....
        /*9fd4*/ 	.word	0xffffffff


	//   ....[204]....
        /*9fd8*/ 	.word	0xffffffff


	//   ....[205]....
        /*9fdc*/ 	.word	0xffffffff


	//   ....[206]....
        /*9fe0*/ 	.word	0xffffffff


	//   ....[207]....
        /*9fe4*/ 	.word	0xffffffff


	//   ....[208]....
        /*9fe8*/ 	.word	0xffffffff


	//   ....[209]....
        /*9fec*/ 	.word	0xffffffff


	//   ....[210]....
        /*9ff0*/ 	.word	0xffffffff


	//   ....[211]....
        /*9ff4*/ 	.word	0xffffffff


	//   ....[212]....
        /*9ff8*/ 	.word	0xffffffff


	//   ....[213]....
        /*9ffc*/ 	.word	0xffffffff


	//   ....[214]....
        /*a000*/ 	.word	0xffffffff


	//   ....[215]....
        /*a004*/ 	.word	0xffffffff


	//   ....[216]....
        /*a008*/ 	.word	0xffffffff


	//   ....[217]....
        /*a00c*/ 	.word	0xffffffff


	//   ....[218]....
        /*a010*/ 	.word	0xffffffff


	//   ....[219]....
        /*a014*/ 	.word	0xffffffff


	//   ....[220]....
        /*a018*/ 	.word	0xffffffff


	//   ....[221]....
        /*a01c*/ 	.word	0xffffffff


	//   ....[222]....
        /*a020*/ 	.word	0xffffffff


	//   ....[223]....
        /*a024*/ 	.word	0xffffffff


	//   ....[224]....
        /*a028*/ 	.word	0xffffffff


	//   ....[225]....
        /*a02c*/ 	.word	0xffffffff


	//   ....[226]....
        /*a030*/ 	.word	0xffffffff


	//   ....[227]....
        /*a034*/ 	.word	0xffffffff


	//   ....[228]....
        /*a038*/ 	.word	0xffffffff


	//   ....[229]....
        /*a03c*/ 	.word	0xffffffff


	//   ....[230]....
        /*a040*/ 	.word	0xffffffff


	//   ....[231]....
        /*a044*/ 	.word	0xffffffff


	//   ....[232]....
        /*a048*/ 	.word	0xffffffff


	//   ....[233]....
        /*a04c*/ 	.word	0xffffffff


	//   ....[234]....
        /*a050*/ 	.word	0xffffffff


	//   ....[235]....
        /*a054*/ 	.word	0xffffffff


	//   ....[236]....
        /*a058*/ 	.word	0xffffffff


	//   ....[237]....
        /*a05c*/ 	.word	0xffffffff


	//   ....[238]....
        /*a060*/ 	.word	0xffffffff


	//   ....[239]....
        /*a064*/ 	.word	0xffffffff


	//   ....[240]....
        /*a068*/ 	.word	0xffffffff


	//   ....[241]....
        /*a06c*/ 	.word	0xffffffff


	//   ....[242]....
        /*a070*/ 	.word	0xffffffff


	//   ....[243]....
        /*a074*/ 	.word	0xffffffff


	//   ....[244]....
        /*a078*/ 	.word	0xffffffff


	//   ....[245]....
        /*a07c*/ 	.word	0xffffffff


	//   ....[246]....
        /*a080*/ 	.word	0xffffffff


	//   ....[247]....
        /*a084*/ 	.word	0xffffffff


	//   ....[248]....
        /*a088*/ 	.word	0xffffffff


	//   ....[249]....
        /*a08c*/ 	.word	0xffffffff


	//   ....[250]....
        /*a090*/ 	.word	0xffffffff


	//   ....[251]....
        /*a094*/ 	.word	0xffffffff


	//   ....[252]....
        /*a098*/ 	.word	0xffffffff


	//   ....[253]....
        /*a09c*/ 	.word	0xffffffff


	//   ....[254]....
        /*a0a0*/ 	.word	0xffffffff


	//   ....[255]....
        /*a0a4*/ 	.word	0xffffffff


	//----- nvinfo : EIATTR_COOP_GROUP_INSTR_OFFSETS
	.align		4
.L_1184:
        /*a0a8*/ 	.byte	0x04, 0x28
        /*a0aa*/ 	.short	(.L_1186 - .L_1185)


	//   ....[0]....
.L_1185:
        /*a0ac*/ 	.word	0x00014fa0


	//   ....[1]....
        /*a0b0*/ 	.word	0x00014fc0


	//   ....[2]....
        /*a0b4*/ 	.word	0x00015000


	//   ....[3]....
        /*a0b8*/ 	.word	0x00015030


	//   ....[4]....
        /*a0bc*/ 	.word	0x00015040


	//   ....[5]....
        /*a0c0*/ 	.word	0x00015050


	//   ....[6]....
        /*a0c4*/ 	.word	0x00015070


	//   ....[7]....
        /*a0c8*/ 	.word	0x00015080


	//   ....[8]....
        /*a0cc*/ 	.word	0x000150b0


	//   ....[9]....
        /*a0d0*/ 	.word	0x000150c0


	//   ....[10]....
        /*a0d4*/ 	.word	0x000150e0


	//   ....[11]....
        /*a0d8*/ 	.word	0x000150f0


	//   ....[12]....
        /*a0dc*/ 	.word	0x00015110


	//   ....[13]....
        /*a0e0*/ 	.word	0x00015120


	//   ....[14]....
        /*a0e4*/ 	.word	0x00015140


	//   ....[15]....
        /*a0e8*/ 	.word	0x00015150


	//   ....[16]....
        /*a0ec*/ 	.word	0x00015170


	//   ....[17]....
        /*a0f0*/ 	.word	0x00015180


	//   ....[18]....
        /*a0f4*/ 	.word	0x000151a0


	//   ....[19]....
        /*a0f8*/ 	.word	0x000151b0


	//   ....[20]....
        /*a0fc*/ 	.word	0x000151d0


	//   ....[21]....
        /*a100*/ 	.word	0x000151e0


	//   ....[22]....
        /*a104*/ 	.word	0x00015200


	//   ....[23]....
        /*a108*/ 	.word	0x00015210


	//   ....[24]....
        /*a10c*/ 	.word	0x00015230


	//   ....[25]....
        /*a110*/ 	.word	0x00015240


	//   ....[26]....
        /*a114*/ 	.word	0x00015260


	//   ....[27]....
        /*a118*/ 	.word	0x00015270


	//   ....[28]....
        /*a11c*/ 	.word	0x00015290


	//   ....[29]....
        /*a120*/ 	.word	0x000152a0


	//   ....[30]....
        /*a124*/ 	.word	0x000152c0


	//   ....[31]....
        /*a128*/ 	.word	0x000152d0


	//   ....[32]....
        /*a12c*/ 	.word	0x000152f0


	//   ....[33]....
        /*a130*/ 	.word	0x00015300


	//   ....[34]....
        /*a134*/ 	.word	0x00015320


	//   ....[35]....
        /*a138*/ 	.word	0x00015330


	//   ....[36]....
        /*a13c*/ 	.word	0x00015350


	//   ....[37]....
        /*a140*/ 	.word	0x00015360


	//   ....[38]....
        /*a144*/ 	.word	0x00015380


	//   ....[39]....
        /*a148*/ 	.word	0x00015390


	//   ....[40]....
        /*a14c*/ 	.word	0x000153b0


	//   ....[41]....
        /*a150*/ 	.word	0x000153c0


	//   ....[42]....
        /*a154*/ 	.word	0x000153e0


	//   ....[43]....
        /*a158*/ 	.word	0x000153f0


	//   ....[44]....
        /*a15c*/ 	.word	0x00015410


	//   ....[45]....
        /*a160*/ 	.word	0x00015420


	//   ....[46]....
        /*a164*/ 	.word	0x00015440


	//   ....[47]....
        /*a168*/ 	.word	0x00015450


	//   ....[48]....
        /*a16c*/ 	.word	0x00015470


	//   ....[49]....
        /*a170*/ 	.word	0x00015480


	//   ....[50]....
        /*a174*/ 	.word	0x000154a0


	//   ....[51]....
        /*a178*/ 	.word	0x000154b0


	//   ....[52]....
        /*a17c*/ 	.word	0x000154d0


	//   ....[53]....
        /*a180*/ 	.word	0x000154e0


	//   ....[54]....
        /*a184*/ 	.word	0x00015500


	//   ....[55]....
        /*a188*/ 	.word	0x00015510


	//   ....[56]....
        /*a18c*/ 	.word	0x00015530


	//   ....[57]....
        /*a190*/ 	.word	0x00015540


	//   ....[58]....
        /*a194*/ 	.word	0x00015560


	//   ....[59]....
        /*a198*/ 	.word	0x00015570


	//   ....[60]....
        /*a19c*/ 	.word	0x00015590


	//   ....[61]....
        /*a1a0*/ 	.word	0x000155a0


	//   ....[62]....
        /*a1a4*/ 	.word	0x000155c0


	//   ....[63]....
        /*a1a8*/ 	.word	0x000155d0


	//   ....[64]....
        /*a1ac*/ 	.word	0x000155f0


	//   ....[65]....
        /*a1b0*/ 	.word	0x00015600


	//   ....[66]....
        /*a1b4*/ 	.word	0x00015620


	//   ....[67]....
        /*a1b8*/ 	.word	0x00015630


	//   ....[68]....
        /*a1bc*/ 	.word	0x00015650


	//   ....[69]....
        /*a1c0*/ 	.word	0x00015660


	//   ....[70]....
        /*a1c4*/ 	.word	0x00015680


	//   ....[71]....
        /*a1c8*/ 	.word	0x00015690


	//   ....[72]....
        /*a1cc*/ 	.word	0x000156b0


	//   ....[73]....
        /*a1d0*/ 	.word	0x000156c0


	//   ....[74]....
        /*a1d4*/ 	.word	0x000156e0


	//   ....[75]....
        /*a1d8*/ 	.word	0x000156f0


	//   ....[76]....
        /*a1dc*/ 	.word	0x00015710


	//   ....[77]....
        /*a1e0*/ 	.word	0x00015720


	//   ....[78]....
        /*a1e4*/ 	.word	0x00015740


	//   ....[79]....
        /*a1e8*/ 	.word	0x00015750


	//   ....[80]....
        /*a1ec*/ 	.word	0x00015770


	//   ....[81]....
        /*a1f0*/ 	.word	0x00015780


	//   ....[82]....
        /*a1f4*/ 	.word	0x000157a0


	//   ....[83]....
        /*a1f8*/ 	.word	0x000157b0


	//   ....[84]....
        /*a1fc*/ 	.word	0x000157d0


	//   ....[85]....
        /*a200*/ 	.word	0x000157e0


	//   ....[86]....
        /*a204*/ 	.word	0x00015800


	//   ....[87]....
        /*a208*/ 	.word	0x00015810


	//   ....[88]....
        /*a20c*/ 	.word	0x00015830


	//   ....[89]....
        /*a210*/ 	.word	0x00015840


	//   ....[90]....
        /*a214*/ 	.word	0x00015860


	//   ....[91]....
        /*a218*/ 	.word	0x00015870


	//   ....[92]....
        /*a21c*/ 	.word	0x00015890


	//   ....[93]....
        /*a220*/ 	.word	0x000158a0


	//   ....[94]....
        /*a224*/ 	.word	0x000158c0


	//   ....[95]....
        /*a228*/ 	.word	0x000158d0


	//   ....[96]....
        /*a22c*/ 	.word	0x000158f0


	//   ....[97]....
        /*a230*/ 	.word	0x00015900


	//   ....[98]....
        /*a234*/ 	.word	0x00015920


	//   ....[99]....
        /*a238*/ 	.word	0x00015930


	//   ....[100]....
        /*a23c*/ 	.word	0x00015950


	//   ....[101]....
        /*a240*/ 	.word	0x00015960


	//   ....[102]....
        /*a244*/ 	.word	0x00015980


	//   ....[103]....
        /*a248*/ 	.word	0x00015990


	//   ....[104]....
        /*a24c*/ 	.word	0x000159b0


	//   ....[105]....
        /*a250*/ 	.word	0x000159c0


	//   ....[106]....
        /*a254*/ 	.word	0x000159e0


	//   ....[107]....
        /*a258*/ 	.word	0x000159f0


	//   ....[108]....
        /*a25c*/ 	.word	0x00015a20


	//   ....[109]....
        /*a260*/ 	.word	0x00015a30


	//   ....[110]....
        /*a264*/ 	.word	0x00015a50


	//   ....[111]....
        /*a268*/ 	.word	0x00015a60


	//   ....[112]....
        /*a26c*/ 	.word	0x00015a70


	//   ....[113]....
        /*a270*/ 	.word	0x00015a80


	//   ....[114]....
        /*a274*/ 	.word	0x00015a90


	//   ....[115]....
        /*a278*/ 	.word	0x00015aa0


	//   ....[116]....
        /*a27c*/ 	.word	0x00015ad0


	//   ....[117]....
        /*a280*/ 	.word	0x00015ae0


	//   ....[118]....
        /*a284*/ 	.word	0x00015b00


	//   ....[119]....
        /*a288*/ 	.word	0x00015b10


	//   ....[120]....
        /*a28c*/ 	.word	0x00015b30


	//   ....[121]....
        /*a290*/ 	.word	0x00015b40


	//   ....[122]....
        /*a294*/ 	.word	0x00015b60


	//   ....[123]....
        /*a298*/ 	.word	0x00015b70


	//   ....[124]....
        /*a29c*/ 	.word	0x00015b90


	//   ....[125]....
        /*a2a0*/ 	.word	0x00015ba0


	//   ....[126]....
        /*a2a4*/ 	.word	0x00015bc0


	//   ....[127]....
        /*a2a8*/ 	.word	0x00015bd0


	//   ....[128]....
        /*a2ac*/ 	.word	0x00015bf0


	//   ....[129]....
        /*a2b0*/ 	.word	0x00015c00


	//   ....[130]....
        /*a2b4*/ 	.word	0x00015c20


	//   ....[131]....
        /*a2b8*/ 	.word	0x00015c30


	//   ....[132]....
        /*a2bc*/ 	.word	0x00015c50


	//   ....[133]....
        /*a2c0*/ 	.word	0x00015c60


	//   ....[134]....
        /*a2c4*/ 	.word	0x00015c80


	//   ....[135]....
        /*a2c8*/ 	.word	0x00015c90


	//   ....[136]....
        /*a2cc*/ 	.word	0x00015cb0


	//   ....[137]....
        /*a2d0*/ 	.word	0x00015cc0


	//   ....[138]....
        /*a2d4*/ 	.word	0x00015ce0


	//   ....[139]....
        /*a2d8*/ 	.word	0x00015cf0


	//   ....[140]....
        /*a2dc*/ 	.word	0x00015d10


	//   ....[141]....
        /*a2e0*/ 	.word	0x00015d20


	//   ....[142]....
        /*a2e4*/ 	.word	0x00015d40


	//   ....[143]....
        /*a2e8*/ 	.word	0x00015d50


	//   ....[144]....
        /*a2ec*/ 	.word	0x00015d70


	//   ....[145]....
        /*a2f0*/ 	.word	0x00015d80


	//   ....[146]....
        /*a2f4*/ 	.word	0x00015da0


	//   ....[147]....
        /*a2f8*/ 	.word	0x00015db0


	//   ....[148]....
        /*a2fc*/ 	.word	0x00015dd0


	//   ....[149]....
        /*a300*/ 	.word	0x00015de0


	//   ....[150]....
        /*a304*/ 	.word	0x00015e00


	//   ....[151]....
        /*a308*/ 	.word	0x00015e10


	//   ....[152]....
        /*a30c*/ 	.word	0x00015e30


	//   ....[153]....
        /*a310*/ 	.word	0x00015e40


	//   ....[154]....
        /*a314*/ 	.word	0x00015e60


	//   ....[155]....
        /*a318*/ 	.word	0x00015e70


	//   ....[156]....
        /*a31c*/ 	.word	0x00015e90


	//   ....[157]....
        /*a320*/ 	.word	0x00015ea0


	//   ....[158]....
        /*a324*/ 	.word	0x00015ec0


	//   ....[159]....
        /*a328*/ 	.word	0x00015ed0


	//   ....[160]....
        /*a32c*/ 	.word	0x00015ef0


	//   ....[161]....
        /*a330*/ 	.word	0x00015f00


	//   ....[162]....
        /*a334*/ 	.word	0x00015f20


	//   ....[163]....
        /*a338*/ 	.word	0x00015f30


	//   ....[164]....
        /*a33c*/ 	.word	0x00015f50


	//   ....[165]....
        /*a340*/ 	.word	0x00015f60


	//   ....[166]....
        /*a344*/ 	.word	0x00015f80


	//   ....[167]....
        /*a348*/ 	.word	0x00015f90


	//   ....[168]....
        /*a34c*/ 	.word	0x00015fb0


	//   ....[169]....
        /*a350*/ 	.word	0x00015fc0


	//   ....[170]....
        /*a354*/ 	.word	0x00015fe0


	//   ....[171]....
        /*a358*/ 	.word	0x00015ff0


	//   ....[172]....
        /*a35c*/ 	.word	0x00016010


	//   ....[173]....
        /*a360*/ 	.word	0x00016020


	//   ....[174]....
        /*a364*/ 	.word	0x00016040


	//   ....[175]....
        /*a368*/ 	.word	0x00016050


	//   ....[176]....
        /*a36c*/ 	.word	0x00016070


	//   ....[177]....
        /*a370*/ 	.word	0x00016080


	//   ....[178]....
        /*a374*/ 	.word	0x000160a0


	//   ....[179]....
        /*a378*/ 	.word	0x000160b0


	//   ....[180]....
        /*a37c*/ 	.word	0x000160d0


	//   ....[181]....
        /*a380*/ 	.word	0x000160e0


	//   ....[182]....
        /*a384*/ 	.word	0x00016100


	//   ....[183]....
        /*a388*/ 	.word	0x00016110


	//   ....[184]....
        /*a38c*/ 	.word	0x00016130


	//   ....[185]....
        /*a390*/ 	.word	0x00016140


	//   ....[186]....
        /*a394*/ 	.word	0x00016160


	//   ....[187]....
        /*a398*/ 	.word	0x00016170


	//   ....[188]....
        /*a39c*/ 	.word	0x00016190


	//   ....[189]....
        /*a3a0*/ 	.word	0x000161a0


	//   ....[190]....
        /*a3a4*/ 	.word	0x000161c0


	//   ....[191]....
        /*a3a8*/ 	.word	0x000161d0


	//   ....[192]....
        /*a3ac*/ 	.word	0x000161f0


	//   ....[193]....
        /*a3b0*/ 	.word	0x00016200


	//   ....[194]....
        /*a3b4*/ 	.word	0x00016220


	//   ....[195]....
        /*a3b8*/ 	.word	0x00016230


	//   ....[196]....
        /*a3bc*/ 	.word	0x00016250


	//   ....[197]....
        /*a3c0*/ 	.word	0x00016260


	//   ....[198]....
        /*a3c4*/ 	.word	0x00016280


	//   ....[199]....
        /*a3c8*/ 	.word	0x00016290


	//   ....[200]....
        /*a3cc*/ 	.word	0x000162f0


	//   ....[201]....
        /*a3d0*/ 	.word	0x00016300


	//   ....[202]....
        /*a3d4*/ 	.word	0x00016320


	//   ....[203]....
        /*a3d8*/ 	.word	0x00016330


	//   ....[204]....
        /*a3dc*/ 	.word	0x00016350


	//   ....[205]....
        /*a3e0*/ 	.word	0x00016360


	//   ....[206]....
        /*a3e4*/ 	.word	0x00016380


	//   ....[207]....
        /*a3e8*/ 	.word	0x00016390


	//   ....[208]....
        /*a3ec*/ 	.word	0x000163b0


	//   ....[209]....
        /*a3f0*/ 	.word	0x000163c0


	//   ....[210]....
        /*a3f4*/ 	.word	0x000163e0


	//   ....[211]....
        /*a3f8*/ 	.word	0x000163f0


	//   ....[212]....
        /*a3fc*/ 	.word	0x00016410


	//   ....[213]....
        /*a400*/ 	.word	0x00016420


	//   ....[214]....
        /*a404*/ 	.word	0x00016440


	//   ....[215]....
        /*a408*/ 	.word	0x00016450


	//   ....[216]....
        /*a40c*/ 	.word	0x00016470


	//   ....[217]....
        /*a410*/ 	.word	0x00016480


	//   ....[218]....
        /*a414*/ 	.word	0x000164a0


	//   ....[219]....
        /*a418*/ 	.word	0x000164b0


	//   ....[220]....
        /*a41c*/ 	.word	0x000164d0


	//   ....[221]....
        /*a420*/ 	.word	0x000164e0


	//   ....[222]....
        /*a424*/ 	.word	0x00016500


	//   ....[223]....
        /*a428*/ 	.word	0x00016510


	//   ....[224]....
        /*a42c*/ 	.word	0x00016530


	//   ....[225]....
        /*a430*/ 	.word	0x00016540


	//   ....[226]....
        /*a434*/ 	.word	0x00016560


	//   ....[227]....
        /*a438*/ 	.word	0x00016570


	//   ....[228]....
        /*a43c*/ 	.word	0x00016590


	//   ....[229]....
        /*a440*/ 	.word	0x000165a0


	//   ....[230]....
        /*a444*/ 	.word	0x000165c0


	//   ....[231]....
        /*a448*/ 	.word	0x000165d0


	//   ....[232]....
        /*a44c*/ 	.word	0x000165f0


	//   ....[233]....
        /*a450*/ 	.word	0x00016600


	//   ....[234]....
        /*a454*/ 	.word	0x00016620


	//   ....[235]....
        /*a458*/ 	.word	0x00016630


	//   ....[236]....
        /*a45c*/ 	.word	0x00016650


	//   ....[237]....
        /*a460*/ 	.word	0x00016660


	//   ....[238]....
        /*a464*/ 	.word	0x00016680


	//   ....[239]....
        /*a468*/ 	.word	0x00016690


	//   ....[240]....
        /*a46c*/ 	.word	0x000166b0


	//   ....[241]....
        /*a470*/ 	.word	0x000166c0


	//   ....[242]....
        /*a474*/ 	.word	0x000166e0


	//   ....[243]....
        /*a478*/ 	.word	0x000166f0


	//   ....[244]....
        /*a47c*/ 	.word	0x00016710


	//   ....[245]....
        /*a480*/ 	.word	0x00016720


	//   ....[246]....
        /*a484*/ 	.word	0x00016740


	//   ....[247]....
        /*a488*/ 	.word	0x00016750


	//   ....[248]....
        /*a48c*/ 	.word	0x00016770


	//   ....[249]....
        /*a490*/ 	.word	0x00016780


	//   ....[250]....
        /*a494*/ 	.word	0x000167a0


	//   ....[251]....
        /*a498*/ 	.word	0x000167b0


	//   ....[252]....
        /*a49c*/ 	.word	0x000167d0


	//   ....[253]....
        /*a4a0*/ 	.word	0x000167e0


	//   ....[254]....
        /*a4a4*/ 	.word	0x00016800


	//   ....[255]....
        /*a4a8*/ 	.word	0x00016810


	//   ....[0]....
        /*a4ac*/ 	.word	0x0001f9d0


	//   ....[1]....
        /*a4b0*/ 	.word	0x0001f9f0


	//   ....[2]....
        /*a4b4*/ 	.word	0x0001fa30


	//   ....[3]....
        /*a4b8*/ 	.word	0x0001fa60


	//   ....[4]....
        /*a4bc*/ 	.word	0x0001fa70


	//   ....[5]....
        /*a4c0*/ 	.word	0x0001fa80


	//   ....[6]....
        /*a4c4*/ 	.word	0x0001faa0


	//   ....[7]....
        /*a4c8*/ 	.word	0x0001fab0


	//   ....[8]....
        /*a4cc*/ 	.word	0x0001fae0


	//   ....[9]....
        /*a4d0*/ 	.word	0x0001faf0


	//   ....[10]....
        /*a4d4*/ 	.word	0x0001fb10


	//   ....[11]....
        /*a4d8*/ 	.word	0x0001fb20


	//   ....[12]....
        /*a4dc*/ 	.word	0x0001fb40


	//   ....[13]....
        /*a4e0*/ 	.word	0x0001fb50


	//   ....[14]....
        /*a4e4*/ 	.word	0x0001fb70


	//   ....[15]....
        /*a4e8*/ 	.word	0x0001fb80


	//   ....[16]....
        /*a4ec*/ 	.word	0x0001fba0


	//   ....[17]....
        /*a4f0*/ 	.word	0x0001fbb0


	//   ....[18]....
        /*a4f4*/ 	.word	0x0001fbd0


	//   ....[19]....
        /*a4f8*/ 	.word	0x0001fbe0


	//   ....[20]....
        /*a4fc*/ 	.word	0x0001fc00


	//   ....[21]....
        /*a500*/ 	.word	0x0001fc10


	//   ....[22]....
        /*a504*/ 	.word	0x0001fc30


	//   ....[23]....
        /*a508*/ 	.word	0x0001fc40


	//   ....[24]....
        /*a50c*/ 	.word	0x0001fc60


	//   ....[25]....
        /*a510*/ 	.word	0x0001fc70


	//   ....[26]....
        /*a514*/ 	.word	0x0001fc90


	//   ....[27]....
        /*a518*/ 	.word	0x0001fca0


	//   ....[28]....
        /*a51c*/ 	.word	0x0001fcc0


	//   ....[29]....
        /*a520*/ 	.word	0x0001fcd0


	//   ....[30]....
        /*a524*/ 	.word	0x0001fcf0


	//   ....[31]....
        /*a528*/ 	.word	0x0001fd00


	//   ....[32]....
        /*a52c*/ 	.word	0x0001fd20


	//   ....[33]....
        /*a530*/ 	.word	0x0001fd30


	//   ....[34]....
        /*a534*/ 	.word	0x0001fd50


	//   ....[35]....
        /*a538*/ 	.word	0x0001fd60


	//   ....[36]....
        /*a53c*/ 	.word	0x0001fd80


	//   ....[37]....
        /*a540*/ 	.word	0x0001fd90


	//   ....[38]....
        /*a544*/ 	.word	0x0001fdb0


	//   ....[39]....
        /*a548*/ 	.word	0x0001fdc0


	//   ....[40]....
        /*a54c*/ 	.word	0x0001fde0


	//   ....[41]....
        /*a550*/ 	.word	0x0001fdf0


	//   ....[42]....
        /*a554*/ 	.word	0x0001fe10


	//   ....[43]....
        /*a558*/ 	.word	0x0001fe20


	//   ....[44]....
        /*a55c*/ 	.word	0x0001fe40


	//   ....[45]....
        /*a560*/ 	.word	0x0001fe50


	//   ....[46]....
        /*a564*/ 	.word	0x0001fe70


	//   ....[47]....
        /*a568*/ 	.word	0x0001fe80


	//   ....[48]....
        /*a56c*/ 	.word	0x0001fea0


	//   ....[49]....
        /*a570*/ 	.word	0x0001feb0


	//   ....[50]....
        /*a574*/ 	.word	0x0001fed0


	//   ....[51]....
        /*a578*/ 	.word	0x0001fee0


	//   ....[52]....
        /*a57c*/ 	.word	0x0001ff00


	//   ....[53]....
        /*a580*/ 	.word	0x0001ff10


	//   ....[54]....
        /*a584*/ 	.word	0x0001ff30


	//   ....[55]....
        /*a588*/ 	.word	0x0001ff40


	//   ....[56]....
        /*a58c*/ 	.word	0x0001ff60


	//   ....[57]....
        /*a590*/ 	.word	0x0001ff70


	//   ....[58]....
        /*a594*/ 	.word	0x0001ff90


	//   ....[59]....
        /*a598*/ 	.word	0x0001ffa0


	//   ....[60]....
        /*a59c*/ 	.word	0x0001ffc0


	//   ....[61]....
        /*a5a0*/ 	.word	0x0001ffd0


	//   ....[62]....
        /*a5a4*/ 	.word	0x0001fff0


	//   ....[63]....
        /*a5a8*/ 	.word	0x00020000


	//   ....[64]....
        /*a5ac*/ 	.word	0x00020020


	//   ....[65]....
        /*a5b0*/ 	.word	0x00020030


	//   ....[66]....
        /*a5b4*/ 	.word	0x00020050


	//   ....[67]....
        /*a5b8*/ 	.word	0x00020060


	//   ....[68]....
        /*a5bc*/ 	.word	0x00020080


	//   ....[69]....
        /*a5c0*/ 	.word	0x00020090


	//   ....[70]....
        /*a5c4*/ 	.word	0x000200b0


	//   ....[71]....
        /*a5c8*/ 	.word	0x000200c0


	//   ....[72]....
        /*a5cc*/ 	.word	0x000200e0


	//   ....[73]....
        /*a5d0*/ 	.word	0x000200f0


	//   ....[74]....
        /*a5d4*/ 	.word	0x00020110


	//   ....[75]....
        /*a5d8*/ 	.word	0x00020120


	//   ....[76]....
        /*a5dc*/ 	.word	0x00020140


	//   ....[77]....
        /*a5e0*/ 	.word	0x00020150


	//   ....[78]....
        /*a5e4*/ 	.word	0x00020170


	//   ....[79]....
        /*a5e8*/ 	.word	0x00020180


	//   ....[80]....
        /*a5ec*/ 	.word	0x000201a0


	//   ....[81]....
        /*a5f0*/ 	.word	0x000201b0


	//   ....[82]....
        /*a5f4*/ 	.word	0x000201d0


	//   ....[83]....
        /*a5f8*/ 	.word	0x000201e0


	//   ....[84]....
        /*a5fc*/ 	.word	0x00020200


	//   ....[85]....
        /*a600*/ 	.word	0x00020210


	//   ....[86]....
        /*a604*/ 	.word	0x00020230


	//   ....[87]....
        /*a608*/ 	.word	0x00020240


	//   ....[88]....
        /*a60c*/ 	.word	0x00020260


	//   ....[89]....
        /*a610*/ 	.word	0x00020270


	//   ....[90]....
        /*a614*/ 	.word	0x00020290


	//   ....[91]....
        /*a618*/ 	.word	0x000202a0


	//   ....[92]....
        /*a61c*/ 	.word	0x000202c0


	//   ....[93]....
        /*a620*/ 	.word	0x000202d0


	//   ....[94]....
        /*a624*/ 	.word	0x000202f0


	//   ....[95]....
        /*a628*/ 	.word	0x00020300


	//   ....[96]....
        /*a62c*/ 	.word	0x00020320


	//   ....[97]....
        /*a630*/ 	.word	0x00020330


	//   ....[98]....
        /*a634*/ 	.word	0x00020350


	//   ....[99]....
        /*a638*/ 	.word	0x00020360


	//   ....[100]....
        /*a63c*/ 	.word	0x00020380


	//   ....[101]....
        /*a640*/ 	.word	0x00020390


	//   ....[102]....
        /*a644*/ 	.word	0x000203b0


	//   ....[103]....
        /*a648*/ 	.word	0x000203c0


	//   ....[104]....
        /*a64c*/ 	.word	0x000203e0


	//   ....[105]....
        /*a650*/ 	.word	0x000203f0


	//   ....[106]....
        /*a654*/ 	.word	0x00020410


	//   ....[107]....
        /*a658*/ 	.word	0x00020420


	//   ....[108]....
        /*a65c*/ 	.word	0x00020450


	//   ....[109]....
        /*a660*/ 	.word	0x00020460


	//   ....[110]....
        /*a664*/ 	.word	0x00020480


	//   ....[111]....
        /*a668*/ 	.word	0x00020490


	//   ....[112]....
        /*a66c*/ 	.word	0x000204a0


	//   ....[113]....
        /*a670*/ 	.word	0x000204b0


	//   ....[114]....
        /*a674*/ 	.word	0x000204c0


	//   ....[115]....
        /*a678*/ 	.word	0x000204d0


	//   ....[116]....
        /*a67c*/ 	.word	0x00020500


	//   ....[117]....
        /*a680*/ 	.word	0x00020510


	//   ....[118]....
        /*a684*/ 	.word	0x00020530


	//   ....[119]....
        /*a688*/ 	.word	0x00020540


	//   ....[120]....
        /*a68c*/ 	.word	0x00020560


	//   ....[121]....
        /*a690*/ 	.word	0x00020570


	//   ....[122]....
        /*a694*/ 	.word	0x00020590


	//   ....[123]....
        /*a698*/ 	.word	0x000205a0


	//   ....[124]....
        /*a69c*/ 	.word	0x000205c0


	//   ....[125]....
        /*a6a0*/ 	.word	0x000205d0


	//   ....[126]....
        /*a6a4*/ 	.word	0x000205f0


	//   ....[127]....
        /*a6a8*/ 	.word	0x00020600


	//   ....[128]....
        /*a6ac*/ 	.word	0x00020620


	//   ....[129]....
        /*a6b0*/ 	.word	0x00020630


	//   ....[130]....
        /*a6b4*/ 	.word	0x00020650


	//   ....[131]....
        /*a6b8*/ 	.word	0x00020660


	//   ....[132]....
        /*a6bc*/ 	.word	0x00020680


	//   ....[133]....
        /*a6c0*/ 	.word	0x00020690


	//   ....[134]....
        /*a6c4*/ 	.word	0x000206b0


	//   ....[135]....
        /*a6c8*/ 	.word	0x000206c0


	//   ....[136]....
        /*a6cc*/ 	.word	0x000206e0


	//   ....[137]....
        /*a6d0*/ 	.word	0x000206f0


	//   ....[138]....
        /*a6d4*/ 	.word	0x00020710


	//   ....[139]....
        /*a6d8*/ 	.word	0x00020720


	//   ....[140]....
        /*a6dc*/ 	.word	0x00020740


	//   ....[141]....
        /*a6e0*/ 	.word	0x00020750


	//   ....[142]....
        /*a6e4*/ 	.word	0x00020770


	//   ....[143]....
        /*a6e8*/ 	.word	0x00020780


	//   ....[144]....
        /*a6ec*/ 	.word	0x000207a0


	//   ....[145]....
        /*a6f0*/ 	.word	0x000207b0


	//   ....[146]....
        /*a6f4*/ 	.word	0x000207d0


	//   ....[147]....
        /*a6f8*/ 	.word	0x000207e0


	//   ....[148]....
        /*a6fc*/ 	.word	0x00020800


	//   ....[149]....
        /*a700*/ 	.word	0x00020810


	//   ....[150]....
        /*a704*/ 	.word	0x00020830


	//   ....[151]....
        /*a708*/ 	.word	0x00020840


	//   ....[152]....
        /*a70c*/ 	.word	0x00020860


	//   ....[153]....
        /*a710*/ 	.word	0x00020870


	//   ....[154]....
        /*a714*/ 	.word	0x00020890


	//   ....[155]....
        /*a718*/ 	.word	0x000208a0


	//   ....[156]....
        /*a71c*/ 	.word	0x000208c0


	//   ....[157]....
        /*a720*/ 	.word	0x000208d0


	//   ....[158]....
        /*a724*/ 	.word	0x000208f0


	//   ....[159]....
        /*a728*/ 	.word	0x00020900


	//   ....[160]....
        /*a72c*/ 	.word	0x00020920


	//   ....[161]....
        /*a730*/ 	.word	0x00020930


	//   ....[162]....
        /*a734*/ 	.word	0x00020950


	//   ....[163]....
        /*a738*/ 	.word	0x00020960


	//   ....[164]....
        /*a73c*/ 	.word	0x00020980


	//   ....[165]....
        /*a740*/ 	.word	0x00020990


	//   ....[166]....
        /*a744*/ 	.word	0x000209b0


	//   ....[167]....
        /*a748*/ 	.word	0x000209c0


	//   ....[168]....
        /*a74c*/ 	.word	0x000209e0


	//   ....[169]....
        /*a750*/ 	.word	0x000209f0


	//   ....[170]....
        /*a754*/ 	.word	0x00020a10


	//   ....[171]....
        /*a758*/ 	.word	0x00020a20


	//   ....[172]....
        /*a75c*/ 	.word	0x00020a40


	//   ....[173]....
        /*a760*/ 	.word	0x00020a50


	//   ....[174]....
        /*a764*/ 	.word	0x00020a70


	//   ....[175]....
        /*a768*/ 	.word	0x00020a80


	//   ....[176]....
        /*a76c*/ 	.word	0x00020aa0


	//   ....[177]....
        /*a770*/ 	.word	0x00020ab0


	//   ....[178]....
        /*a774*/ 	.word	0x00020ad0


	//   ....[179]....
        /*a778*/ 	.word	0x00020ae0


	//   ....[180]....
        /*a77c*/ 	.word	0x00020b00


	//   ....[181]....
        /*a780*/ 	.word	0x00020b10


	//   ....[182]....
        /*a784*/ 	.word	0x00020b30


	//   ....[183]....
        /*a788*/ 	.word	0x00020b40


	//   ....[184]....
        /*a78c*/ 	.word	0x00020b60


	//   ....[185]....
        /*a790*/ 	.word	0x00020b70


	//   ....[186]....
        /*a794*/ 	.word	0x00020b90


	//   ....[187]....
        /*a798*/ 	.word	0x00020ba0


	//   ....[188]....
        /*a79c*/ 	.word	0x00020bc0


	//   ....[189]....
        /*a7a0*/ 	.word	0x00020bd0


	//   ....[190]....
        /*a7a4*/ 	.word	0x00020bf0


	//   ....[191]....
        /*a7a8*/ 	.word	0x00020c00


	//   ....[192]....
        /*a7ac*/ 	.word	0x00020c20


	//   ....[193]....
        /*a7b0*/ 	.word	0x00020c30


	//   ....[194]....
        /*a7b4*/ 	.word	0x00020c50


	//   ....[195]....
        /*a7b8*/ 	.word	0x00020c60


	//   ....[196]....
        /*a7bc*/ 	.word	0x00020c80


	//   ....[197]....
        /*a7c0*/ 	.word	0x00020c90


	//   ....[198]....
        /*a7c4*/ 	.word	0x00020cb0


	//   ....[199]....
        /*a7c8*/ 	.word	0x00020cc0


	//   ....[200]....
        /*a7cc*/ 	.word	0x00020d20


	//   ....[201]....
        /*a7d0*/ 	.word	0x00020d30


	//   ....[202]....
        /*a7d4*/ 	.word	0x00020d50


	//   ....[203]....
        /*a7d8*/ 	.word	0x00020d60


	//   ....[204]....
        /*a7dc*/ 	.word	0x00020d80


	//   ....[205]....
        /*a7e0*/ 	.word	0x00020d90


	//   ....[206]....
        /*a7e4*/ 	.word	0x00020db0


	//   ....[207]....
        /*a7e8*/ 	.word	0x00020dc0


	//   ....[208]....
        /*a7ec*/ 	.word	0x00020de0


	//   ....[209]....
        /*a7f0*/ 	.word	0x00020df0


	//   ....[210]....
        /*a7f4*/ 	.word	0x00020e10


	//   ....[211]....
        /*a7f8*/ 	.word	0x00020e20


	//   ....[212]....
        /*a7fc*/ 	.word	0x00020e40


	//   ....[213]....
        /*a800*/ 	.word	0x00020e50


	//   ....[214]....
        /*a804*/ 	.word	0x00020e70


	//   ....[215]....
        /*a808*/ 	.word	0x00020e80


	//   ....[216]....
        /*a80c*/ 	.word	0x00020ea0


	//   ....[217]....
        /*a810*/ 	.word	0x00020eb0


	//   ....[218]....
        /*a814*/ 	.word	0x00020ed0


	//   ....[219]....
        /*a818*/ 	.word	0x00020ee0


	//   ....[220]....
        /*a81c*/ 	.word	0x00020f00


	//   ....[221]....
        /*a820*/ 	.word	0x00020f10


	//   ....[222]....
        /*a824*/ 	.word	0x00020f30


	//   ....[223]....
        /*a828*/ 	.word	0x00020f40


	//   ....[224]....
        /*a82c*/ 	.word	0x00020f60


	//   ....[225]....
        /*a830*/ 	.word	0x00020f70


	//   ....[226]....
        /*a834*/ 	.word	0x00020f90


	//   ....[227]....
        /*a838*/ 	.word	0x00020fa0


	//   ....[228]....
        /*a83c*/ 	.word	0x00020fc0


	//   ....[229]....
        /*a840*/ 	.word	0x00020fd0


	//   ....[230]....
        /*a844*/ 	.word	0x00020ff0


	//   ....[231]....
        /*a848*/ 	.word	0x00021000


	//   ....[232]....
        /*a84c*/ 	.word	0x00021020


	//   ....[233]....
        /*a850*/ 	.word	0x00021030


	//   ....[234]....
        /*a854*/ 	.word	0x00021050


	//   ....[235]....
        /*a858*/ 	.word	0x00021060


	//   ....[236]....
        /*a85c*/ 	.word	0x00021080


	//   ....[237]....
        /*a860*/ 	.word	0x00021090


	//   ....[238]....
        /*a864*/ 	.word	0x000210b0


	//   ....[239]....
        /*a868*/ 	.word	0x000210c0


	//   ....[240]....
        /*a86c*/ 	.word	0x000210e0


	//   ....[241]....
        /*a870*/ 	.word	0x000210f0


	//   ....[242]....
        /*a874*/ 	.word	0x00021110


	//   ....[243]....
        /*a878*/ 	.word	0x00021120


	//   ....[244]....
        /*a87c*/ 	.word	0x00021140


	//   ....[245]....
        /*a880*/ 	.word	0x00021150


	//   ....[246]....
        /*a884*/ 	.word	0x00021170


	//   ....[247]....
        /*a888*/ 	.word	0x00021180


	//   ....[248]....
        /*a88c*/ 	.word	0x000211a0


	//   ....[249]....
        /*a890*/ 	.word	0x000211b0


	//   ....[250]....
        /*a894*/ 	.word	0x000211d0


	//   ....[251]....
        /*a898*/ 	.word	0x000211e0


	//   ....[252]....
        /*a89c*/ 	.word	0x00021200


	//   ....[253]....
        /*a8a0*/ 	.word	0x00021210


	//   ....[254]....
        /*a8a4*/ 	.word	0x00021230


	//   ....[255]....
        /*a8a8*/ 	.word	0x00021240


	//   ....[0]....
        /*a8ac*/ 	.word	0x0002a400


	//   ....[1]....
        /*a8b0*/ 	.word	0x0002a420


	//   ....[2]....
        /*a8b4*/ 	.word	0x0002a460


	//   ....[3]....
        /*a8b8*/ 	.word	0x0002a490


	//   ....[4]....
        /*a8bc*/ 	.word	0x0002a4a0


	//   ....[5]....
        /*a8c0*/ 	.word	0x0002a4b0


	//   ....[6]....
        /*a8c4*/ 	.word	0x0002a4d0


	//   ....[7]....
        /*a8c8*/ 	.word	0x0002a4e0


	//   ....[8]....
        /*a8cc*/ 	.word	0x0002a510


	//   ....[9]....
        /*a8d0*/ 	.word	0x0002a520


	//   ....[10]....
        /*a8d4*/ 	.word	0x0002a540


	//   ....[11]....
        /*a8d8*/ 	.word	0x0002a550


	//   ....[12]....
        /*a8dc*/ 	.word	0x0002a570


	//   ....[13]....
        /*a8e0*/ 	.word	0x0002a580


	//   ....[14]....
        /*a8e4*/ 	.word	0x0002a5a0


	//   ....[15]....
        /*a8e8*/ 	.word	0x0002a5b0


	//   ....[16]....
        /*a8ec*/ 	.word	0x0002a5d0


	//   ....[17]....
        /*a8f0*/ 	.word	0x0002a5e0


	//   ....[18]....
        /*a8f4*/ 	.word	0x0002a600


	//   ....[19]....
        /*a8f8*/ 	.word	0x0002a610


	//   ....[20]....
        /*a8fc*/ 	.word	0x0002a630


	//   ....[21]....
        /*a900*/ 	.word	0x0002a640


	//   ....[22]....
        /*a904*/ 	.word	0x0002a660


	//   ....[23]....
        /*a908*/ 	.word	0x0002a670


	//   ....[24]....
        /*a90c*/ 	.word	0x0002a690


	//   ....[25]....
        /*a910*/ 	.word	0x0002a6a0


	//   ....[26]....
        /*a914*/ 	.word	0x0002a6c0


	//   ....[27]....
        /*a918*/ 	.word	0x0002a6d0


	//   ....[28]....
        /*a91c*/ 	.word	0x0002a6f0


	//   ....[29]....
        /*a920*/ 	.word	0x0002a700


	//   ....[30]....
        /*a924*/ 	.word	0x0002a720


	//   ....[31]....
        /*a928*/ 	.word	0x0002a730


	//   ....[32]....
        /*a92c*/ 	.word	0x0002a750


	//   ....[33]....
        /*a930*/ 	.word	0x0002a760


	//   ....[34]....
        /*a934*/ 	.word	0x0002a780


	//   ....[35]....
        /*a938*/ 	.word	0x0002a790


	//   ....[36]....
        /*a93c*/ 	.word	0x0002a7b0


	//   ....[37]....
        /*a940*/ 	.word	0x0002a7c0


	//   ....[38]....
        /*a944*/ 	.word	0x0002a7e0


	//   ....[39]....
        /*a948*/ 	.word	0x0002a7f0


	//   ....[40]....
        /*a94c*/ 	.word	0x0002a810


	//   ....[41]....
        /*a950*/ 	.word	0x0002a820


	//   ....[42]....
        /*a954*/ 	.word	0x0002a840


	//   ....[43]....
        /*a958*/ 	.word	0x0002a850


	//   ....[44]....
        /*a95c*/ 	.word	0x0002a870


	//   ....[45]....
        /*a960*/ 	.word	0x0002a880


	//   ....[46]....
        /*a964*/ 	.word	0x0002a8a0


	//   ....[47]....
        /*a968*/ 	.word	0x0002a8b0


	//   ....[48]....
        /*a96c*/ 	.word	0x0002a8d0


	//   ....[49]....
        /*a970*/ 	.word	0x0002a8e0


	//   ....[50]....
        /*a974*/ 	.word	0x0002a900


	//   ....[51]....
        /*a978*/ 	.word	0x0002a910


	//   ....[52]....
        /*a97c*/ 	.word	0x0002a930


	//   ....[53]....
        /*a980*/ 	.word	0x0002a940


	//   ....[54]....
        /*a984*/ 	.word	0x0002a960


	//   ....[55]....
        /*a988*/ 	.word	0x0002a970


	//   ....[56]....
        /*a98c*/ 	.word	0x0002a990


	//   ....[57]....
        /*a990*/ 	.word	0x0002a9a0


	//   ....[58]....
        /*a994*/ 	.word	0x0002a9c0


	//   ....[59]....
        /*a998*/ 	.word	0x0002a9d0


	//   ....[60]....
        /*a99c*/ 	.word	0x0002a9f0


	//   ....[61]....
        /*a9a0*/ 	.word	0x0002aa00


	//   ....[62]....
        /*a9a4*/ 	.word	0x0002aa20


	//   ....[63]....
        /*a9a8*/ 	.word	0x0002aa30


	//   ....[64]....
        /*a9ac*/ 	.word	0x0002aa50


	//   ....[65]....
        /*a9b0*/ 	.word	0x0002aa60


	//   ....[66]....
        /*a9b4*/ 	.word	0x0002aa80


	//   ....[67]....
        /*a9b8*/ 	.word	0x0002aa90


	//   ....[68]....
        /*a9bc*/ 	.word	0x0002aab0


	//   ....[69]....
        /*a9c0*/ 	.word	0x0002aac0


	//   ....[70]....
        /*a9c4*/ 	.word	0x0002aae0


	//   ....[71]....
        /*a9c8*/ 	.word	0x0002aaf0


	//   ....[72]....
        /*a9cc*/ 	.word	0x0002ab10


	//   ....[73]....
        /*a9d0*/ 	.word	0x0002ab20


	//   ....[74]....
        /*a9d4*/ 	.word	0x0002ab40


	//   ....[75]....
        /*a9d8*/ 	.word	0x0002ab50


	//   ....[76]....
        /*a9dc*/ 	.word	0x0002ab70


	//   ....[77]....
        /*a9e0*/ 	.word	0x0002ab80


	//   ....[78]....
        /*a9e4*/ 	.word	0x0002aba0


	//   ....[79]....
        /*a9e8*/ 	.word	0x0002abb0


	//   ....[80]....
        /*a9ec*/ 	.word	0x0002abd0


	//   ....[81]....
        /*a9f0*/ 	.word	0x0002abe0


	//   ....[82]....
        /*a9f4*/ 	.word	0x0002ac00


	//   ....[83]....
        /*a9f8*/ 	.word	0x0002ac10


	//   ....[84]....
        /*a9fc*/ 	.word	0x0002ac30


	//   ....[85]....
        /*aa00*/ 	.word	0x0002ac40


	//   ....[86]....
        /*aa04*/ 	.word	0x0002ac60


	//   ....[87]....
        /*aa08*/ 	.word	0x0002ac70


	//   ....[88]....
        /*aa0c*/ 	.word	0x0002ac90


	//   ....[89]....
        /*aa10*/ 	.word	0x0002aca0


	//   ....[90]....
        /*aa14*/ 	.word	0x0002acc0


	//   ....[91]....
        /*aa18*/ 	.word	0x0002acd0


	//   ....[92]....
        /*aa1c*/ 	.word	0x0002acf0


	//   ....[93]....
        /*aa20*/ 	.word	0x0002ad00


	//   ....[94]....
        /*aa24*/ 	.word	0x0002ad20


	//   ....[95]....
        /*aa28*/ 	.word	0x0002ad30


	//   ....[96]....
        /*aa2c*/ 	.word	0x0002ad50


	//   ....[97]....
        /*aa30*/ 	.word	0x0002ad60


	//   ....[98]....
        /*aa34*/ 	.word	0x0002ad80


	//   ....[99]....
        /*aa38*/ 	.word	0x0002ad90


	//   ....[100]....
        /*aa3c*/ 	.word	0x0002adb0


	//   ....[101]....
        /*aa40*/ 	.word	0x0002adc0


	//   ....[102]....
        /*aa44*/ 	.word	0x0002ade0


	//   ....[103]....
        /*aa48*/ 	.word	0x0002adf0


	//   ....[104]....
        /*aa4c*/ 	.word	0x0002ae10


	//   ....[105]....
        /*aa50*/ 	.word	0x0002ae20


	//   ....[106]....
        /*aa54*/ 	.word	0x0002ae40


	//   ....[107]....
        /*aa58*/ 	.word	0x0002ae50


	//   ....[108]....
        /*aa5c*/ 	.word	0x0002ae80


	//   ....[109]....
        /*aa60*/ 	.word	0x0002ae90


	//   ....[110]....
        /*aa64*/ 	.word	0x0002aeb0


	//   ....[111]....
        /*aa68*/ 	.word	0x0002aec0


	//   ....[112]....
        /*aa6c*/ 	.word	0x0002aed0


	//   ....[113]....
        /*aa70*/ 	.word	0x0002aee0


	//   ....[114]....
        /*aa74*/ 	.word	0x0002aef0


	//   ....[115]....
        /*aa78*/ 	.word	0x0002af00


	//   ....[116]....
        /*aa7c*/ 	.word	0x0002af30


	//   ....[117]....
        /*aa80*/ 	.word	0x0002af40


	//   ....[118]....
        /*aa84*/ 	.word	0x0002af60


	//   ....[119]....
        /*aa88*/ 	.word	0x0002af70


	//   ....[120]....
        /*aa8c*/ 	.word	0x0002af90


	//   ....[121]....
        /*aa90*/ 	.word	0x0002afa0


	//   ....[122]....
        /*aa94*/ 	.word	0x0002afc0


	//   ....[123]....
        /*aa98*/ 	.word	0x0002afd0


	//   ....[124]....
        /*aa9c*/ 	.word	0x0002aff0


	//   ....[125]....
        /*aaa0*/ 	.word	0x0002b000


	//   ....[126]....
        /*aaa4*/ 	.word	0x0002b020


	//   ....[127]....
        /*aaa8*/ 	.word	0x0002b030


	//   ....[128]....
        /*aaac*/ 	.word	0x0002b050


	//   ....[129]....
        /*aab0*/ 	.word	0x0002b060


	//   ....[130]....
        /*aab4*/ 	.word	0x0002b080


	//   ....[131]....
        /*aab8*/ 	.word	0x0002b090


	//   ....[132]....
        /*aabc*/ 	.word	0x0002b0b0


	//   ....[133]....
        /*aac0*/ 	.word	0x0002b0c0


	//   ....[134]....
        /*aac4*/ 	.word	0x0002b0e0


	//   ....[135]....
        /*aac8*/ 	.word	0x0002b0f0


	//   ....[136]....
        /*aacc*/ 	.word	0x0002b110


	//   ....[137]....
        /*aad0*/ 	.word	0x0002b120


	//   ....[138]....
        /*aad4*/ 	.word	0x0002b140


	//   ....[139]....
        /*aad8*/ 	.word	0x0002b150


	//   ....[140]....
        /*aadc*/ 	.word	0x0002b170


	//   ....[141]....
        /*aae0*/ 	.word	0x0002b180


	//   ....[142]....
        /*aae4*/ 	.word	0x0002b1a0


	//   ....[143]....
        /*aae8*/ 	.word	0x0002b1b0


	//   ....[144]....
        /*aaec*/ 	.word	0x0002b1d0


	//   ....[145]....
        /*aaf0*/ 	.word	0x0002b1e0


	//   ....[146]....
        /*aaf4*/ 	.word	0x0002b200


	//   ....[147]....
        /*aaf8*/ 	.word	0x0002b210


	//   ....[148]....
        /*aafc*/ 	.word	0x0002b230


	//   ....[149]....
        /*ab00*/ 	.word	0x0002b240


	//   ....[150]....
        /*ab04*/ 	.word	0x0002b260


	//   ....[151]....
        /*ab08*/ 	.word	0x0002b270


	//   ....[152]....
        /*ab0c*/ 	.word	0x0002b290


	//   ....[153]....
        /*ab10*/ 	.word	0x0002b2a0


	//   ....[154]....
        /*ab14*/ 	.word	0x0002b2c0


	//   ....[155]....
        /*ab18*/ 	.word	0x0002b2d0


	//   ....[156]....
        /*ab1c*/ 	.word	0x0002b2f0


	//   ....[157]....
        /*ab20*/ 	.word	0x0002b300


	//   ....[158]....
        /*ab24*/ 	.word	0x0002b320


	//   ....[159]....
        /*ab28*/ 	.word	0x0002b330


	//   ....[160]....
        /*ab2c*/ 	.word	0x0002b350


	//   ....[161]....
        /*ab30*/ 	.word	0x0002b360


	//   ....[162]....
        /*ab34*/ 	.word	0x0002b380


	//   ....[163]....
        /*ab38*/ 	.word	0x0002b390


	//   ....[164]....
        /*ab3c*/ 	.word	0x0002b3b0


	//   ....[165]....
        /*ab40*/ 	.word	0x0002b3c0


	//   ....[166]....
        /*ab44*/ 	.word	0x0002b3e0


	//   ....[167]....
        /*ab48*/ 	.word	0x0002b3f0


	//   ....[168]....
        /*ab4c*/ 	.word	0x0002b410


	//   ....[169]....
        /*ab50*/ 	.word	0x0002b420


	//   ....[170]....
        /*ab54*/ 	.word	0x0002b440


	//   ....[171]....
        /*ab58*/ 	.word	0x0002b450


	//   ....[172]....
        /*ab5c*/ 	.word	0x0002b470


	//   ....[173]....
        /*ab60*/ 	.word	0x0002b480


	//   ....[174]....
        /*ab64*/ 	.word	0x0002b4a0


	//   ....[175]....
        /*ab68*/ 	.word	0x0002b4b0


	//   ....[176]....
        /*ab6c*/ 	.word	0x0002b4d0


	//   ....[177]....
        /*ab70*/ 	.word	0x0002b4e0


	//   ....[178]....
        /*ab74*/ 	.word	0x0002b500


	//   ....[179]....
        /*ab78*/ 	.word	0x0002b510


	//   ....[180]....
        /*ab7c*/ 	.word	0x0002b530


	//   ....[181]....
        /*ab80*/ 	.word	0x0002b540


	//   ....[182]....
        /*ab84*/ 	.word	0x0002b560


	//   ....[183]....
        /*ab88*/ 	.word	0x0002b570


	//   ....[184]....
        /*ab8c*/ 	.word	0x0002b590


	//   ....[185]....
        /*ab90*/ 	.word	0x0002b5a0


	//   ....[186]....
        /*ab94*/ 	.word	0x0002b5c0


	//   ....[187]....
        /*ab98*/ 	.word	0x0002b5d0


	//   ....[188]....
        /*ab9c*/ 	.word	0x0002b5f0


	//   ....[189]....
        /*aba0*/ 	.word	0x0002b600


	//   ....[190]....
        /*aba4*/ 	.word	0x0002b620


	//   ....[191]....
        /*aba8*/ 	.word	0x0002b630


	//   ....[192]....
        /*abac*/ 	.word	0x0002b650


	//   ....[193]....
        /*abb0*/ 	.word	0x0002b660


	//   ....[194]....
        /*abb4*/ 	.word	0x0002b680


	//   ....[195]....
        /*abb8*/ 	.word	0x0002b690


	//   ....[196]....
        /*abbc*/ 	.word	0x0002b6b0


	//   ....[197]....
        /*abc0*/ 	.word	0x0002b6c0


	//   ....[198]....
        /*abc4*/ 	.word	0x0002b6e0


	//   ....[199]....
        /*abc8*/ 	.word	0x0002b6f0


	//   ....[200]....
        /*abcc*/ 	.word	0x0002b750


	//   ....[201]....
        /*abd0*/ 	.word	0x0002b760


	//   ....[202]....
        /*abd4*/ 	.word	0x0002b780


	//   ....[203]....
        /*abd8*/ 	.word	0x0002b790


	//   ....[204]....
        /*abdc*/ 	.word	0x0002b7b0


	//   ....[205]....
        /*abe0*/ 	.word	0x0002b7c0


	//   ....[206]....
        /*abe4*/ 	.word	0x0002b7e0


	//   ....[207]....
        /*abe8*/ 	.word	0x0002b7f0


	//   ....[208]....
        /*abec*/ 	.word	0x0002b810


	//   ....[209]....
        /*abf0*/ 	.word	0x0002b820


	//   ....[210]....
        /*abf4*/ 	.word	0x0002b840


	//   ....[211]....
        /*abf8*/ 	.word	0x0002b850


	//   ....[212]....
        /*abfc*/ 	.word	0x0002b870


	//   ....[213]....
        /*ac00*/ 	.word	0x0002b880


	//   ....[214]....
        /*ac04*/ 	.word	0x0002b8a0


	//   ....[215]....
        /*ac08*/ 	.word	0x0002b8b0


	//   ....[216]....
        /*ac0c*/ 	.word	0x0002b8d0


	//   ....[217]....
        /*ac10*/ 	.word	0x0002b8e0


	//   ....[218]....
        /*ac14*/ 	.word	0x0002b900


	//   ....[219]....
        /*ac18*/ 	.word	0x0002b910


	//   ....[220]....
        /*ac1c*/ 	.word	0x0002b930


	//   ....[221]....
        /*ac20*/ 	.word	0x0002b940


	//   ....[222]....
        /*ac24*/ 	.word	0x0002b960


	//   ....[223]....
        /*ac28*/ 	.word	0x0002b970


	//   ....[224]....
        /*ac2c*/ 	.word	0x0002b990


	//   ....[225]....
        /*ac30*/ 	.word	0x0002b9a0


	//   ....[226]....
        /*ac34*/ 	.word	0x0002b9c0


	//   ....[227]....
        /*ac38*/ 	.word	0x0002b9d0


	//   ....[228]....
        /*ac3c*/ 	.word	0x0002b9f0


	//   ....[229]....
        /*ac40*/ 	.word	0x0002ba00


	//   ....[230]....
        /*ac44*/ 	.word	0x0002ba20


	//   ....[231]....
        /*ac48*/ 	.word	0x0002ba30


	//   ....[232]....
        /*ac4c*/ 	.word	0x0002ba50


	//   ....[233]....
        /*ac50*/ 	.word	0x0002ba60


	//   ....[234]....
        /*ac54*/ 	.word	0x0002ba80


	//   ....[235]....
        /*ac58*/ 	.word	0x0002ba90


	//   ....[236]....
        /*ac5c*/ 	.word	0x0002bab0


	//   ....[237]....
        /*ac60*/ 	.word	0x0002bac0


	//   ....[238]....
        /*ac64*/ 	.word	0x0002bae0


	//   ....[239]....
        /*ac68*/ 	.word	0x0002baf0


	//   ....[240]....
        /*ac6c*/ 	.word	0x0002bb10


	//   ....[241]....
        /*ac70*/ 	.word	0x0002bb20


	//   ....[242]....
        /*ac74*/ 	.word	0x0002bb40


	//   ....[243]....
        /*ac78*/ 	.word	0x0002bb50


	//   ....[244]....
        /*ac7c*/ 	.word	0x0002bb70


	//   ....[245]....
        /*ac80*/ 	.word	0x0002bb80


	//   ....[246]....
        /*ac84*/ 	.word	0x0002bba0


	//   ....[247]....
        /*ac88*/ 	.word	0x0002bbb0


	//   ....[248]....
        /*ac8c*/ 	.word	0x0002bbd0


	//   ....[249]....
        /*ac90*/ 	.word	0x0002bbe0


	//   ....[250]....
        /*ac94*/ 	.word	0x0002bc00


	//   ....[251]....
        /*ac98*/ 	.word	0x0002bc10


	//   ....[252]....
        /*ac9c*/ 	.word	0x0002bc30


	//   ....[253]....
        /*aca0*/ 	.word	0x0002bc40


	//   ....[254]....
        /*aca4*/ 	.word	0x0002bc60


	//   ....[255]....
        /*aca8*/ 	.word	0x0002bc70


	//   ....[0]....
        /*acac*/ 	.word	0x00034e30


	//   ....[1]....
        /*acb0*/ 	.word	0x00034e50


	//   ....[2]....
        /*acb4*/ 	.word	0x00034e90


	//   ....[3]....
        /*acb8*/ 	.word	0x00034ec0


	//   ....[4]....
        /*acbc*/ 	.word	0x00034ed0


	//   ....[5]....
        /*acc0*/ 	.word	0x00034ee0


	//   ....[6]....
        /*acc4*/ 	.word	0x00034f00


	//   ....[7]....
        /*acc8*/ 	.word	0x00034f10


	//   ....[8]....
        /*accc*/ 	.word	0x00034f40


	//   ....[9]....
        /*acd0*/ 	.word	0x00034f50


	//   ....[10]....
        /*acd4*/ 	.word	0x00034f70


	//   ....[11]....
        /*acd8*/ 	.word	0x00034f80


	//   ....[12]....
        /*acdc*/ 	.word	0x00034fa0


	//   ....[13]....
        /*ace0*/ 	.word	0x00034fb0


	//   ....[14]....
        /*ace4*/ 	.word	0x00034fd0


	//   ....[15]....
        /*ace8*/ 	.word	0x00034fe0


	//   ....[16]....
        /*acec*/ 	.word	0x00035000


	//   ....[17]....
        /*acf0*/ 	.word	0x00035010


	//   ....[18]....
        /*acf4*/ 	.word	0x00035030


	//   ....[19]....
        /*acf8*/ 	.word	0x00035040


	//   ....[20]....
        /*acfc*/ 	.word	0x00035060


	//   ....[21]....
        /*ad00*/ 	.word	0x00035070


	//   ....[22]....
        /*ad04*/ 	.word	0x00035090


	//   ....[23]....
        /*ad08*/ 	.word	0x000350a0


	//   ....[24]....
        /*ad0c*/ 	.word	0x000350c0


	//   ....[25]....
        /*ad10*/ 	.word	0x000350d0


	//   ....[26]....
        /*ad14*/ 	.word	0x000350f0


	//   ....[27]....
        /*ad18*/ 	.word	0x00035100


	//   ....[28]....
        /*ad1c*/ 	.word	0x00035120


	//   ....[29]....
        /*ad20*/ 	.word	0x00035130


	//   ....[30]....
        /*ad24*/ 	.word	0x00035150


	//   ....[31]....
        /*ad28*/ 	.word	0x00035160


	//   ....[32]....
        /*ad2c*/ 	.word	0x00035180


	//   ....[33]....
        /*ad30*/ 	.word	0x00035190


	//   ....[34]....
        /*ad34*/ 	.word	0x000351b0


	//   ....[35]....
        /*ad38*/ 	.word	0x000351c0


	//   ....[36]....
        /*ad3c*/ 	.word	0x000351e0


	//   ....[37]....
        /*ad40*/ 	.word	0x000351f0


	//   ....[38]....
        /*ad44*/ 	.word	0x00035210


	//   ....[39]....
        /*ad48*/ 	.word	0x00035220


	//   ....[40]....
        /*ad4c*/ 	.word	0x00035240


	//   ....[41]....
        /*ad50*/ 	.word	0x00035250


	//   ....[42]....
        /*ad54*/ 	.word	0x00035270


	//   ....[43]....
        /*ad58*/ 	.word	0x00035280


	//   ....[44]....
        /*ad5c*/ 	.word	0x000352a0


	//   ....[45]....
        /*ad60*/ 	.word	0x000352b0


	//   ....[46]....
        /*ad64*/ 	.word	0x000352d0


	//   ....[47]....
        /*ad68*/ 	.word	0x000352e0


	//   ....[48]....
        /*ad6c*/ 	.word	0x00035300


	//   ....[49]....
        /*ad70*/ 	.word	0x00035310


	//   ....[50]....
        /*ad74*/ 	.word	0x00035330


	//   ....[51]....
        /*ad78*/ 	.word	0x00035340


	//   ....[52]....
        /*ad7c*/ 	.word	0x00035360


	//   ....[53]....
        /*ad80*/ 	.word	0x00035370


	//   ....[54]....
        /*ad84*/ 	.word	0x00035390


	//   ....[55]....
        /*ad88*/ 	.word	0x000353a0


	//   ....[56]....
        /*ad8c*/ 	.word	0x000353c0


	//   ....[57]....
        /*ad90*/ 	.word	0x000353d0


	//   ....[58]....
        /*ad94*/ 	.word	0x000353f0


	//   ....[59]....
        /*ad98*/ 	.word	0x00035400


	//   ....[60]....
        /*ad9c*/ 	.word	0x00035420


	//   ....[61]....
        /*ada0*/ 	.word	0x00035430


	//   ....[62]....
        /*ada4*/ 	.word	0x00035450


	//   ....[63]....
        /*ada8*/ 	.word	0x00035460


	//   ....[64]....
        /*adac*/ 	.word	0x00035480


	//   ....[65]....
        /*adb0*/ 	.word	0x00035490


	//   ....[66]....
        /*adb4*/ 	.word	0x000354b0


	//   ....[67]....
        /*adb8*/ 	.word	0x000354c0


	//   ....[68]....
        /*adbc*/ 	.word	0x000354e0


	//   ....[69]....
        /*adc0*/ 	.word	0x000354f0


	//   ....[70]....
        /*adc4*/ 	.word	0x00035510


	//   ....[71]....
        /*adc8*/ 	.word	0x00035520


	//   ....[72]....
        /*adcc*/ 	.word	0x00035540


	//   ....[73]....
        /*add0*/ 	.word	0x00035550


	//   ....[74]....
        /*add4*/ 	.word	0x00035570


	//   ....[75]....
        /*add8*/ 	.word	0x00035580


	//   ....[76]....
        /*addc*/ 	.word	0x000355a0


	//   ....[77]....
        /*ade0*/ 	.word	0x000355b0


	//   ....[78]....
        /*ade4*/ 	.word	0x000355d0


	//   ....[79]....
        /*ade8*/ 	.word	0x000355e0


	//   ....[80]....
        /*adec*/ 	.word	0x00035600


	//   ....[81]....
        /*adf0*/ 	.word	0x00035610


	//   ....[82]....
        /*adf4*/ 	.word	0x00035630


	//   ....[83]....
        /*adf8*/ 	.word	0x00035640


	//   ....[84]....
        /*adfc*/ 	.word	0x00035660


	//   ....[85]....
        /*ae00*/ 	.word	0x00035670


	//   ....[86]....
        /*ae04*/ 	.word	0x00035690


	//   ....[87]....
        /*ae08*/ 	.word	0x000356a0


	//   ....[88]....
        /*ae0c*/ 	.word	0x000356c0


	//   ....[89]....
        /*ae10*/ 	.word	0x000356d0


	//   ....[90]....
        /*ae14*/ 	.word	0x000356f0


	//   ....[91]....
        /*ae18*/ 	.word	0x00035700


	//   ....[92]....
        /*ae1c*/ 	.word	0x00035720


	//   ....[93]....
        /*ae20*/ 	.word	0x00035730


	//   ....[94]....
        /*ae24*/ 	.word	0x00035750


	//   ....[95]....
        /*ae28*/ 	.word	0x00035760


	//   ....[96]....
        /*ae2c*/ 	.word	0x00035780


	//   ....[97]....
        /*ae30*/ 	.word	0x00035790


	//   ....[98]....
        /*ae34*/ 	.word	0x000357b0


	//   ....[99]....
        /*ae38*/ 	.word	0x000357c0


	//   ....[100]....
        /*ae3c*/ 	.word	0x000357e0


	//   ....[101]....
        /*ae40*/ 	.word	0x000357f0


	//   ....[102]....
        /*ae44*/ 	.word	0x00035810


	//   ....[103]....
        /*ae48*/ 	.word	0x00035820


	//   ....[104]....
        /*ae4c*/ 	.word	0x00035840


	//   ....[105]....
        /*ae50*/ 	.word	0x00035850


	//   ....[106]....
        /*ae54*/ 	.word	0x00035870


	//   ....[107]....
        /*ae58*/ 	.word	0x00035880


	//   ....[108]....
        /*ae5c*/ 	.word	0x000358b0


	//   ....[109]....
        /*ae60*/ 	.word	0x000358c0


	//   ....[110]....
        /*ae64*/ 	.word	0x000358e0


	//   ....[111]....
        /*ae68*/ 	.word	0x000358f0


	//   ....[112]....
        /*ae6c*/ 	.word	0x00035900


	//   ....[113]....
        /*ae70*/ 	.word	0x00035910


	//   ....[114]....
        /*ae74*/ 	.word	0x00035920


	//   ....[115]....
        /*ae78*/ 	.word	0x00035930


	//   ....[116]....
        /*ae7c*/ 	.word	0x00035960


	//   ....[117]....
        /*ae80*/ 	.word	0x00035970


	//   ....[118]....
        /*ae84*/ 	.word	0x00035990


	//   ....[119]....
        /*ae88*/ 	.word	0x000359a0


	//   ....[120]....
        /*ae8c*/ 	.word	0x000359c0


	//   ....[121]....
        /*ae90*/ 	.word	0x000359d0


	//   ....[122]....
        /*ae94*/ 	.word	0x000359f0


	//   ....[123]....
        /*ae98*/ 	.word	0x00035a00


	//   ....[124]....
        /*ae9c*/ 	.word	0x00035a20


	//   ....[125]....
        /*aea0*/ 	.word	0x00035a30


	//   ....[126]....
        /*aea4*/ 	.word	0x00035a50


	//   ....[127]....
        /*aea8*/ 	.word	0x00035a60


	//   ....[128]....
        /*aeac*/ 	.word	0x00035a80


	//   ....[129]....
        /*aeb0*/ 	.word	0x00035a90


	//   ....[130]....
        /*aeb4*/ 	.word	0x00035ab0


	//   ....[131]....
        /*aeb8*/ 	.word	0x00035ac0


	//   ....[132]....
        /*aebc*/ 	.word	0x00035ae0


	//   ....[133]....
        /*aec0*/ 	.word	0x00035af0


	//   ....[134]....
        /*aec4*/ 	.word	0x00035b10


	//   ....[135]....
        /*aec8*/ 	.word	0x00035b20


	//   ....[136]....
        /*aecc*/ 	.word	0x00035b40


	//   ....[137]....
        /*aed0*/ 	.word	0x00035b50


	//   ....[138]....
        /*aed4*/ 	.word	0x00035b70


	//   ....[139]....
        /*aed8*/ 	.word	0x00035b80


	//   ....[140]....
        /*aedc*/ 	.word	0x00035ba0


	//   ....[141]....
        /*aee0*/ 	.word	0x00035bb0


	//   ....[142]....
        /*aee4*/ 	.word	0x00035bd0


	//   ....[143]....
        /*aee8*/ 	.word	0x00035be0


	//   ....[144]....
        /*aeec*/ 	.word	0x00035c00


	//   ....[145]....
        /*aef0*/ 	.word	0x00035c10


	//   ....[146]....
        /*aef4*/ 	.word	0x00035c30


	//   ....[147]....
        /*aef8*/ 	.word	0x00035c40


	//   ....[148]....
        /*aefc*/ 	.word	0x00035c60


	//   ....[149]....
        /*af00*/ 	.word	0x00035c70


	//   ....[150]....
        /*af04*/ 	.word	0x00035c90


	//   ....[151]....
        /*af08*/ 	.word	0x00035ca0


	//   ....[152]....
        /*af0c*/ 	.word	0x00035cc0


	//   ....[153]....
        /*af10*/ 	.word	0x00035cd0


	//   ....[154]....
        /*af14*/ 	.word	0x00035cf0


	//   ....[155]....
        /*af18*/ 	.word	0x00035d00


	//   ....[156]....
        /*af1c*/ 	.word	0x00035d20


	//   ....[157]....
        /*af20*/ 	.word	0x00035d30


	//   ....[158]....
        /*af24*/ 	.word	0x00035d50


	//   ....[159]....
        /*af28*/ 	.word	0x00035d60


	//   ....[160]....
        /*af2c*/ 	.word	0x00035d80


	//   ....[161]....
        /*af30*/ 	.word	0x00035d90


	//   ....[162]....
        /*af34*/ 	.word	0x00035db0


	//   ....[163]....
        /*af38*/ 	.word	0x00035dc0


	//   ....[164]....
        /*af3c*/ 	.word	0x00035de0


	//   ....[165]....
        /*af40*/ 	.word	0x00035df0


	//   ....[166]....
        /*af44*/ 	.word	0x00035e10


	//   ....[167]....
        /*af48*/ 	.word	0x00035e20


	//   ....[168]....
        /*af4c*/ 	.word	0x00035e40


	//   ....[169]....
        /*af50*/ 	.word	0x00035e50


	//   ....[170]....
        /*af54*/ 	.word	0x00035e70


	//   ....[171]....
        /*af58*/ 	.word	0x00035e80


	//   ....[172]....
        /*af5c*/ 	.word	0x00035ea0


	//   ....[173]....
        /*af60*/ 	.word	0x00035eb0


	//   ....[174]....
        /*af64*/ 	.word	0x00035ed0


	//   ....[175]....
        /*af68*/ 	.word	0x00035ee0


	//   ....[176]....
        /*af6c*/ 	.word	0x00035f00


	//   ....[177]....
        /*af70*/ 	.word	0x00035f10


	//   ....[178]....
        /*af74*/ 	.word	0x00035f30


	//   ....[179]....
        /*af78*/ 	.word	0x00035f40


	//   ....[180]....
        /*af7c*/ 	.word	0x00035f60


	//   ....[181]....
        /*af80*/ 	.word	0x00035f70


	//   ....[182]....
        /*af84*/ 	.word	0x00035f90


	//   ....[183]....
        /*af88*/ 	.word	0x00035fa0


	//   ....[184]....
        /*af8c*/ 	.word	0x00035fc0


	//   ....[185]....
        /*af90*/ 	.word	0x00035fd0


	//   ....[186]....
        /*af94*/ 	.word	0x00035ff0


	//   ....[187]....
        /*af98*/ 	.word	0x00036000


	//   ....[188]....
        /*af9c*/ 	.word	0x00036020


	//   ....[189]....
        /*afa0*/ 	.word	0x00036030


	//   ....[190]....
        /*afa4*/ 	.word	0x00036050


	//   ....[191]....
        /*afa8*/ 	.word	0x00036060


	//   ....[192]....
        /*afac*/ 	.word	0x00036080


	//   ....[193]....
        /*afb0*/ 	.word	0x00036090


	//   ....[194]....
        /*afb4*/ 	.word	0x000360b0


	//   ....[195]....
        /*afb8*/ 	.word	0x000360c0


	//   ....[196]....
        /*afbc*/ 	.word	0x000360e0


	//   ....[197]....
        /*afc0*/ 	.word	0x000360f0


	//   ....[198]....
        /*afc4*/ 	.word	0x00036110


	//   ....[199]....
        /*afc8*/ 	.word	0x00036120


	//   ....[200]....
        /*afcc*/ 	.word	0x00036180


	//   ....[201]....
        /*afd0*/ 	.word	0x00036190


	//   ....[202]....
        /*afd4*/ 	.word	0x000361b0


	//   ....[203]....
        /*afd8*/ 	.word	0x000361c0


	//   ....[204]....
        /*afdc*/ 	.word	0x000361e0


	//   ....[205]....
        /*afe0*/ 	.word	0x000361f0


	//   ....[206]....
        /*afe4*/ 	.word	0x00036210


	//   ....[207]....
        /*afe8*/ 	.word	0x00036220


	//   ....[208]....
        /*afec*/ 	.word	0x00036240


	//   ....[209]....
        /*aff0*/ 	.word	0x00036250


	//   ....[210]....
        /*aff4*/ 	.word	0x00036270


	//   ....[211]....
        /*aff8*/ 	.word	0x00036280


	//   ....[212]....
        /*affc*/ 	.word	0x000362a0


	//   ....[213]....
        /*b000*/ 	.word	0x000362b0


	//   ....[214]....
        /*b004*/ 	.word	0x000362d0


	//   ....[215]....
        /*b008*/ 	.word	0x000362e0


	//   ....[216]....
        /*b00c*/ 	.word	0x00036300


	//   ....[217]....
        /*b010*/ 	.word	0x00036310


	//   ....[218]....
        /*b014*/ 	.word	0x00036330


	//   ....[219]....
        /*b018*/ 	.word	0x00036340


	//   ....[220]....
        /*b01c*/ 	.word	0x00036360


	//   ....[221]....
        /*b020*/ 	.word	0x00036370


	//   ....[222]....
        /*b024*/ 	.word	0x00036390


	//   ....[223]....
        /*b028*/ 	.word	0x000363a0


	//   ....[224]....
        /*b02c*/ 	.word	0x000363c0


	//   ....[225]....
        /*b030*/ 	.word	0x000363d0


	//   ....[226]....
        /*b034*/ 	.word	0x000363f0


	//   ....[227]....
        /*b038*/ 	.word	0x00036400


	//   ....[228]....
        /*b03c*/ 	.word	0x00036420


	//   ....[229]....
        /*b040*/ 	.word	0x00036430


	//   ....[230]....
        /*b044*/ 	.word	0x00036450


	//   ....[231]....
        /*b048*/ 	.word	0x00036460


	//   ....[232]....
        /*b04c*/ 	.word	0x00036480


	//   ....[233]....
        /*b050*/ 	.word	0x00036490


	//   ....[234]....
        /*b054*/ 	.word	0x000364b0


	//   ....[235]....
        /*b058*/ 	.word	0x000364c0


	//   ....[236]....
        /*b05c*/ 	.word	0x000364e0


	//   ....[237]....
        /*b060*/ 	.word	0x000364f0


	//   ....[238]....
        /*b064*/ 	.word	0x00036510


	//   ....[239]....
        /*b068*/ 	.word	0x00036520


	//   ....[240]....
        /*b06c*/ 	.word	0x00036540


	//   ....[241]....
        /*b070*/ 	.word	0x00036550


	//   ....[242]....
        /*b074*/ 	.word	0x00036570


	//   ....[243]....
        /*b078*/ 	.word	0x00036580


	//   ....[244]....
        /*b07c*/ 	.word	0x000365a0


	//   ....[245]....
        /*b080*/ 	.word	0x000365b0


	//   ....[246]....
        /*b084*/ 	.word	0x000365d0


	//   ....[247]....
        /*b088*/ 	.word	0x000365e0


	//   ....[248]....
        /*b08c*/ 	.word	0x00036600


	//   ....[249]....
        /*b090*/ 	.word	0x00036610


	//   ....[250]....
        /*b094*/ 	.word	0x00036630


	//   ....[251]....
        /*b098*/ 	.word	0x00036640


	//   ....[252]....
        /*b09c*/ 	.word	0x00036660


	//   ....[253]....
        /*b0a0*/ 	.word	0x00036670


	//   ....[254]....
        /*b0a4*/ 	.word	0x00036690


	//   ....[255]....
        /*b0a8*/ 	.word	0x000366a0


	//   ....[0]....
        /*b0ac*/ 	.word	0x0003f860


	//   ....[1]....
        /*b0b0*/ 	.word	0x0003f880


	//   ....[2]....
        /*b0b4*/ 	.word	0x0003f8c0


	//   ....[3]....
        /*b0b8*/ 	.word	0x0003f8f0


	//   ....[4]....
        /*b0bc*/ 	.word	0x0003f900


	//   ....[5]....
        /*b0c0*/ 	.word	0x0003f910


	//   ....[6]....
        /*b0c4*/ 	.word	0x0003f930


	//   ....[7]....
        /*b0c8*/ 	.word	0x0003f940


	//   ....[8]....
        /*b0cc*/ 	.word	0x0003f970


	//   ....[9]....
        /*b0d0*/ 	.word	0x0003f980


	//   ....[10]....
        /*b0d4*/ 	.word	0x0003f9a0


	//   ....[11]....
        /*b0d8*/ 	.word	0x0003f9b0


	//   ....[12]....
        /*b0dc*/ 	.word	0x0003f9d0


	//   ....[13]....
        /*b0e0*/ 	.word	0x0003f9e0


	//   ....[14]....
        /*b0e4*/ 	.word	0x0003fa00


	//   ....[15]....
        /*b0e8*/ 	.word	0x0003fa10


	//   ....[16]....
        /*b0ec*/ 	.word	0x0003fa30


	//   ....[17]....
        /*b0f0*/ 	.word	0x0003fa40


	//   ....[18]....
        /*b0f4*/ 	.word	0x0003fa60


	//   ....[19]....
        /*b0f8*/ 	.word	0x0003fa70


	//   ....[20]....
        /*b0fc*/ 	.word	0x0003fa90


	//   ....[21]....
        /*b100*/ 	.word	0x0003faa0


	//   ....[22]....
        /*b104*/ 	.word	0x0003fac0


	//   ....[23]....
        /*b108*/ 	.word	0x0003fad0


	//   ....[24]....
        /*b10c*/ 	.word	0x0003faf0


	//   ....[25]....
        /*b110*/ 	.word	0x0003fb00


	//   ....[26]....
        /*b114*/ 	.word	0x0003fb20


	//   ....[27]....
        /*b118*/ 	.word	0x0003fb30


	//   ....[28]....
        /*b11c*/ 	.word	0x0003fb50


	//   ....[29]....
        /*b120*/ 	.word	0x0003fb60


	//   ....[30]....
        /*b124*/ 	.word	0x0003fb80


	//   ....[31]....
        /*b128*/ 	.word	0x0003fb90


	//   ....[32]....
        /*b12c*/ 	.word	0x0003fbb0


	//   ....[33]....
        /*b130*/ 	.word	0x0003fbc0


	//   ....[34]....
        /*b134*/ 	.word	0x0003fbe0


	//   ....[35]....
        /*b138*/ 	.word	0x0003fbf0


	//   ....[36]....
        /*b13c*/ 	.word	0x0003fc10


	//   ....[37]....
        /*b140*/ 	.word	0x0003fc20


	//   ....[38]....
        /*b144*/ 	.word	0x0003fc40


	//   ....[39]....
        /*b148*/ 	.word	0x0003fc50


	//   ....[40]....
        /*b14c*/ 	.word	0x0003fc70


	//   ....[41]....
        /*b150*/ 	.word	0x0003fc80


	//   ....[42]....
        /*b154*/ 	.word	0x0003fca0


	//   ....[43]....
        /*b158*/ 	.word	0x0003fcb0


	//   ....[44]....
        /*b15c*/ 	.word	0x0003fcd0


	//   ....[45]....
        /*b160*/ 	.word	0x0003fce0


	//   ....[46]....
        /*b164*/ 	.word	0x0003fd00


	//   ....[47]....
        /*b168*/ 	.word	0x0003fd10


	//   ....[48]....
        /*b16c*/ 	.word	0x0003fd30


	//   ....[49]....
        /*b170*/ 	.word	0x0003fd40


	//   ....[50]....
        /*b174*/ 	.word	0x0003fd60


	//   ....[51]....
        /*b178*/ 	.word	0x0003fd70


	//   ....[52]....
        /*b17c*/ 	.word	0x0003fd90


	//   ....[53]....
        /*b180*/ 	.word	0x0003fda0


	//   ....[54]....
        /*b184*/ 	.word	0x0003fdc0


	//   ....[55]....
        /*b188*/ 	.word	0x0003fdd0


	//   ....[56]....
        /*b18c*/ 	.word	0x0003fdf0


	//   ....[57]....
        /*b190*/ 	.word	0x0003fe00


	//   ....[58]....
        /*b194*/ 	.word	0x0003fe20


	//   ....[59]....
        /*b198*/ 	.word	0x0003fe30


	//   ....[60]....
        /*b19c*/ 	.word	0x0003fe50


	//   ....[61]....
        /*b1a0*/ 	.word	0x0003fe60


	//   ....[62]....
        /*b1a4*/ 	.word	0x0003fe80


	//   ....[63]....
        /*b1a8*/ 	.word	0x0003fe90


	//   ....[64]....
        /*b1ac*/ 	.word	0x0003feb0


	//   ....[65]....
        /*b1b0*/ 	.word	0x0003fec0


	//   ....[66]....
        /*b1b4*/ 	.word	0x0003fee0


	//   ....[67]....
        /*b1b8*/ 	.word	0x0003fef0


	//   ....[68]....
        /*b1bc*/ 	.word	0x0003ff10


	//   ....[69]....
        /*b1c0*/ 	.word	0x0003ff20


	//   ....[70]....
        /*b1c4*/ 	.word	0x0003ff40


	//   ....[71]....
        /*b1c8*/ 	.word	0x0003ff50


	//   ....[72]....
        /*b1cc*/ 	.word	0x0003ff70


	//   ....[73]....
        /*b1d0*/ 	.word	0x0003ff80


	//   ....[74]....
        /*b1d4*/ 	.word	0x0003ffa0


	//   ....[75]....
        /*b1d8*/ 	.word	0x0003ffb0


	//   ....[76]....
        /*b1dc*/ 	.word	0x0003ffd0


	//   ....[77]....
        /*b1e0*/ 	.word	0x0003ffe0


	//   ....[78]....
        /*b1e4*/ 	.word	0x00040000


	//   ....[79]....
        /*b1e8*/ 	.word	0x00040010


	//   ....[80]....
        /*b1ec*/ 	.word	0x00040030


	//   ....[81]....
        /*b1f0*/ 	.word	0x00040040


	//   ....[82]....
        /*b1f4*/ 	.word	0x00040060


	//   ....[83]....
        /*b1f8*/ 	.word	0x00040070


	//   ....[84]....
        /*b1fc*/ 	.word	0x00040090


	//   ....[85]....
        /*b200*/ 	.word	0x000400a0


	//   ....[86]....
        /*b204*/ 	.word	0x000400c0


	//   ....[87]....
        /*b208*/ 	.word	0x000400d0


	//   ....[88]....
        /*b20c*/ 	.word	0x000400f0


	//   ....[89]....
        /*b210*/ 	.word	0x00040100


	//   ....[90]....
        /*b214*/ 	.word	0x00040120


	//   ....[91]....
        /*b218*/ 	.word	0x00040130


	//   ....[92]....
        /*b21c*/ 	.word	0x00040150


	//   ....[93]....
        /*b220*/ 	.word	0x00040160


	//   ....[94]....
        /*b224*/ 	.word	0x00040180


	//   ....[95]....
        /*b228*/ 	.word	0x00040190


	//   ....[96]....
        /*b22c*/ 	.word	0x000401b0


	//   ....[97]....
        /*b230*/ 	.word	0x000401c0


	//   ....[98]....
        /*b234*/ 	.word	0x000401e0


	//   ....[99]....
        /*b238*/ 	.word	0x000401f0


	//   ....[100]....
        /*b23c*/ 	.word	0x00040210


	//   ....[101]....
        /*b240*/ 	.word	0x00040220


	//   ....[102]....
        /*b244*/ 	.word	0x00040240


	//   ....[103]....
        /*b248*/ 	.word	0x00040250


	//   ....[104]....
        /*b24c*/ 	.word	0x00040270


	//   ....[105]....
        /*b250*/ 	.word	0x00040280


	//   ....[106]....
        /*b254*/ 	.word	0x000402a0


	//   ....[107]....
        /*b258*/ 	.word	0x000402b0


	//   ....[108]....
        /*b25c*/ 	.word	0x000402e0


	//   ....[109]....
        /*b260*/ 	.word	0x000402f0


	//   ....[110]....
        /*b264*/ 	.word	0x00040310


	//   ....[111]....
        /*b268*/ 	.word	0x00040320


	//   ....[112]....
        /*b26c*/ 	.word	0x00040330


	//   ....[113]....
        /*b270*/ 	.word	0x00040340


	//   ....[114]....
        /*b274*/ 	.word	0x00040350


	//   ....[115]....
        /*b278*/ 	.word	0x00040360


	//   ....[116]....
        /*b27c*/ 	.word	0x00040390


	//   ....[117]....
        /*b280*/ 	.word	0x000403a0


	//   ....[118]....
        /*b284*/ 	.word	0x000403c0


	//   ....[119]....
        /*b288*/ 	.word	0x000403d0


	//   ....[120]....
        /*b28c*/ 	.word	0x000403f0


	//   ....[121]....
        /*b290*/ 	.word	0x00040400


	//   ....[122]....
        /*b294*/ 	.word	0x00040420


	//   ....[123]....
        /*b298*/ 	.word	0x00040430


	//   ....[124]....
        /*b29c*/ 	.word	0x00040450


	//   ....[125]....
        /*b2a0*/ 	.word	0x00040460


	//   ....[126]....
        /*b2a4*/ 	.word	0x00040480


	//   ....[127]....
        /*b2a8*/ 	.word	0x00040490


	//   ....[128]....
        /*b2ac*/ 	.word	0x000404b0


	//   ....[129]....
        /*b2b0*/ 	.word	0x000404c0


	//   ....[130]....
        /*b2b4*/ 	.word	0x000404e0


	//   ....[131]....
        /*b2b8*/ 	.word	0x000404f0


	//   ....[132]....
        /*b2bc*/ 	.word	0x00040510


	//   ....[133]....
        /*b2c0*/ 	.word	0x00040520


	//   ....[134]....
        /*b2c4*/ 	.word	0x00040540


	//   ....[135]....
        /*b2c8*/ 	.word	0x00040550


	//   ....[136]....
        /*b2cc*/ 	.word	0x00040570


	//   ....[137]....
        /*b2d0*/ 	.word	0x00040580


	//   ....[138]....
        /*b2d4*/ 	.word	0x000405a0


	//   ....[139]....
        /*b2d8*/ 	.word	0x000405b0


	//   ....[140]....
        /*b2dc*/ 	.word	0x000405d0


	//   ....[141]....
        /*b2e0*/ 	.word	0x000405e0


	//   ....[142]....
        /*b2e4*/ 	.word	0x00040600


	//   ....[143]....
        /*b2e8*/ 	.word	0x00040610


	//   ....[144]....
        /*b2ec*/ 	.word	0x00040630


	//   ....[145]....
        /*b2f0*/ 	.word	0x00040640


	//   ....[146]....
        /*b2f4*/ 	.word	0x00040660


	//   ....[147]....
        /*b2f8*/ 	.word	0x00040670


	//   ....[148]....
        /*b2fc*/ 	.word	0x00040690


	//   ....[149]....
        /*b300*/ 	.word	0x000406a0


	//   ....[150]....
        /*b304*/ 	.word	0x000406c0


	//   ....[151]....
        /*b308*/ 	.word	0x000406d0


	//   ....[152]....
        /*b30c*/ 	.word	0x000406f0


	//   ....[153]....
        /*b310*/ 	.word	0x00040700


	//   ....[154]....
        /*b314*/ 	.word	0x00040720


	//   ....[155]....
        /*b318*/ 	.word	0x00040730


	//   ....[156]....
        /*b31c*/ 	.word	0x00040750


	//   ....[157]....
        /*b320*/ 	.word	0x00040760


	//   ....[158]....
        /*b324*/ 	.word	0x00040780


	//   ....[159]....
        /*b328*/ 	.word	0x00040790


	//   ....[160]....
        /*b32c*/ 	.word	0x000407b0


	//   ....[161]....
        /*b330*/ 	.word	0x000407c0


	//   ....[162]....
        /*b334*/ 	.word	0x000407e0


	//   ....[163]....
        /*b338*/ 	.word	0x000407f0


	//   ....[164]....
        /*b33c*/ 	.word	0x00040810


	//   ....[165]....
        /*b340*/ 	.word	0x00040820


	//   ....[166]....
        /*b344*/ 	.word	0x00040840


	//   ....[167]....
        /*b348*/ 	.word	0x00040850


	//   ....[168]....
        /*b34c*/ 	.word	0x00040870


	//   ....[169]....
        /*b350*/ 	.word	0x00040880


	//   ....[170]....
        /*b354*/ 	.word	0x000408a0


	//   ....[171]....
        /*b358*/ 	.word	0x000408b0


	//   ....[172]....
        /*b35c*/ 	.word	0x000408d0


	//   ....[173]....
        /*b360*/ 	.word	0x000408e0


	//   ....[174]....
        /*b364*/ 	.word	0x00040900


	//   ....[175]....
        /*b368*/ 	.word	0x00040910


	//   ....[176]....
        /*b36c*/ 	.word	0x00040930


	//   ....[177]....
        /*b370*/ 	.word	0x00040940


	//   ....[178]....
        /*b374*/ 	.word	0x00040960


	//   ....[179]....
        /*b378*/ 	.word	0x00040970


	//   ....[180]....
        /*b37c*/ 	.word	0x00040990


	//   ....[181]....
        /*b380*/ 	.word	0x000409a0


	//   ....[182]....
        /*b384*/ 	.word	0x000409c0


	//   ....[183]....
        /*b388*/ 	.word	0x000409d0


	//   ....[184]....
        /*b38c*/ 	.word	0x000409f0


	//   ....[185]....
        /*b390*/ 	.word	0x00040a00


	//   ....[186]....
        /*b394*/ 	.word	0x00040a20


	//   ....[187]....
        /*b398*/ 	.word	0x00040a30


	//   ....[188]....
        /*b39c*/ 	.word	0x00040a50


	//   ....[189]....
        /*b3a0*/ 	.word	0x00040a60


	//   ....[190]....
        /*b3a4*/ 	.word	0x00040a80


	//   ....[191]....
        /*b3a8*/ 	.word	0x00040a90


	//   ....[192]....
        /*b3ac*/ 	.word	0x00040ab0


	//   ....[193]....
        /*b3b0*/ 	.word	0x00040ac0


	//   ....[194]....
        /*b3b4*/ 	.word	0x00040ae0


	//   ....[195]....
        /*b3b8*/ 	.word	0x00040af0


	//   ....[196]....
        /*b3bc*/ 	.word	0x00040b10


	//   ....[197]....
        /*b3c0*/ 	.word	0x00040b20


	//   ....[198]....
        /*b3c4*/ 	.word	0x00040b40


	//   ....[199]....
        /*b3c8*/ 	.word	0x00040b50


	//   ....[200]....
        /*b3cc*/ 	.word	0x00040bb0


	//   ....[201]....
        /*b3d0*/ 	.word	0x00040bc0


	//   ....[202]....
        /*b3d4*/ 	.word	0x00040be0


	//   ....[203]....
        /*b3d8*/ 	.word	0x00040bf0


	//   ....[204]....
        /*b3dc*/ 	.word	0x00040c10


	//   ....[205]....
        /*b3e0*/ 	.word	0x00040c20


	//   ....[206]....
        /*b3e4*/ 	.word	0x00040c40


	//   ....[207]....
        /*b3e8*/ 	.word	0x00040c50


	//   ....[208]....
        /*b3ec*/ 	.word	0x00040c70


	//   ....[209]....
        /*b3f0*/ 	.word	0x00040c80


	//   ....[210]....
        /*b3f4*/ 	.word	0x00040ca0


	//   ....[211]....
        /*b3f8*/ 	.word	0x00040cb0


	//   ....[212]....
        /*b3fc*/ 	.word	0x00040cd0


	//   ....[213]....
        /*b400*/ 	.word	0x00040ce0


	//   ....[214]....
        /*b404*/ 	.word	0x00040d00


	//   ....[215]....
        /*b408*/ 	.word	0x00040d10


	//   ....[216]....
        /*b40c*/ 	.word	0x00040d30


	//   ....[217]....
        /*b410*/ 	.word	0x00040d40


	//   ....[218]....
        /*b414*/ 	.word	0x00040d60


	//   ....[219]....
        /*b418*/ 	.word	0x00040d70


	//   ....[220]....
        /*b41c*/ 	.word	0x00040d90


	//   ....[221]....
        /*b420*/ 	.word	0x00040da0


	//   ....[222]....
        /*b424*/ 	.word	0x00040dc0


	//   ....[223]....
        /*b428*/ 	.word	0x00040dd0


	//   ....[224]....
        /*b42c*/ 	.word	0x00040df0


	//   ....[225]....
        /*b430*/ 	.word	0x00040e00


	//   ....[226]....
        /*b434*/ 	.word	0x00040e20


	//   ....[227]....
        /*b438*/ 	.word	0x00040e30


	//   ....[228]....
        /*b43c*/ 	.word	0x00040e50


	//   ....[229]....
        /*b440*/ 	.word	0x00040e60


	//   ....[230]....
        /*b444*/ 	.word	0x00040e80


	//   ....[231]....
        /*b448*/ 	.word	0x00040e90


	//   ....[232]....
        /*b44c*/ 	.word	0x00040eb0


	//   ....[233]....
        /*b450*/ 	.word	0x00040ec0


	//   ....[234]....
        /*b454*/ 	.word	0x00040ee0


	//   ....[235]....
        /*b458*/ 	.word	0x00040ef0


	//   ....[236]....
        /*b45c*/ 	.word	0x00040f10


	//   ....[237]....
        /*b460*/ 	.word	0x00040f20


	//   ....[238]....
        /*b464*/ 	.word	0x00040f40


	//   ....[239]....
        /*b468*/ 	.word	0x00040f50


	//   ....[240]....
        /*b46c*/ 	.word	0x00040f70


	//   ....[241]....
        /*b470*/ 	.word	0x00040f80


	//   ....[242]....
        /*b474*/ 	.word	0x00040fa0


	//   ....[243]....
        /*b478*/ 	.word	0x00040fb0


	//   ....[244]....
        /*b47c*/ 	.word	0x00040fd0


	//   ....[245]....
        /*b480*/ 	.word	0x00040fe0


	//   ....[246]....
        /*b484*/ 	.word	0x00041000


	//   ....[247]....
        /*b488*/ 	.word	0x00041010


	//   ....[248]....
        /*b48c*/ 	.word	0x00041030


	//   ....[249]....
        /*b490*/ 	.word	0x00041040


	//   ....[250]....
        /*b494*/ 	.word	0x00041060


	//   ....[251]....
        /*b498*/ 	.word	0x00041070


	//   ....[252]....
        /*b49c*/ 	.word	0x00041090


	//   ....[253]....
        /*b4a0*/ 	.word	0x000410a0


	//   ....[254]....
        /*b4a4*/ 	.word	0x000410c0


	//   ....[255]....
        /*b4a8*/ 	.word	0x000410d0


	//----- nvinfo : EIATTR_EXIT_INSTR_OFFSETS
	.align		4
.L_1186:
        /*b4ac*/ 	.byte	0x04, 0x1c
        /*b4ae*/ 	.short	(.L_1188 - .L_1187)


	//   ....[0]....
.L_1187:
        /*b4b0*/ 	.word	0x00000260


	//   ....[1]....
        /*b4b4*/ 	.word	0x0004ea90


	//   ....[2]....
        /*b4b8*/ 	.word	0x0004eb30


	//   ....[3]....
        /*b4bc*/ 	.word	0x0004eb90


	//   ....[4]....
        /*b4c0*/ 	.word	0x0004ebe0


	//----- nvinfo : EIATTR_MAX_THREADS
	.align		4
.L_1188:
        /*b4c4*/ 	.byte	0x04, 0x05
        /*b4c6*/ 	.short	(.L_1190 - .L_1189)
.L_1189:
        /*b4c8*/ 	.word	0x00000020
        /*b4cc*/ 	.word	0x00000001
        /*b4d0*/ 	.word	0x00000001


	//----- nvinfo : EIATTR_CRS_STACK_SIZE
	.align		4
.L_1190:
        /*b4d4*/ 	.byte	0x04, 0x1e
        /*b4d6*/ 	.short	(.L_1192 - .L_1191)
.L_1191:
        /*b4d8*/ 	.word	0x00000000


	//----- nvinfo : EIATTR_CBANK_PARAM_SIZE
	.align		4
.L_1192:
        /*b4dc*/ 	.byte	0x03, 0x19
        /*b4de*/ 	.short	0x00d4


	//----- nvinfo : EIATTR_PARAM_CBANK
	.align		4
        /*b4e0*/ 	.byte	0x04, 0x0a
        /*b4e2*/ 	.short	(.L_1194 - .L_1193)
	.align		4
.L_1193:
        /*b4e4*/ 	.word	index@(.nv.constant0._ZN17fastertransformer17batch_topk_kernelIfLi128ELi32EEEvPKiPKT_PiPfS7_PKbS2_NS_14BeamHypothesesEiiifS3_)
        /*b4e8*/ 	.short	0x0210
        /*b4ea*/ 	.short	0x00d4


	//----- nvinfo : EIATTR_SW_WAR
	.align		4
.L_1194:
        /*b4ec*/ 	.byte	0x04, 0x36
        /*b4ee*/ 	.short	(.L_1196 - .L_1195)
.L_1195:
        /*b4f0*/ 	.word	0x00000008
.L_1196:


//--------------------- .nv.info._ZN17fastertransformer38beam_online_softmax_topk_stage2_kernelIfLi128ELi128EEEvPKfS2_PiPT_ii --------------------------
	.section	.nv.info._ZN17fastertransformer38beam_online_softmax_topk_stage2_kernelIfLi128ELi128EEEvPKfS2_PiPT_ii,"",@"SHT_CUDA_INFO"
	.sectionflags	@""
	.align	4


	//----- nvinfo : EIATTR_CUDA_API_VERSION
	.align		4
        /*0000*/ 	.byte	0x04, 0x37
        /*0002*/ 	.short	(.L_1198 - .L_1197)
.L_1197:
        /*0004*/ 	.word	0x00000082


	//----- nvinfo : EIATTR_KPARAM_INFO
	.align		4
.L_1198:
        /*0008*/ 	.byte	0x04, 0x17
        /*000a*/ 	.short	(.L_1200 - .L_1199)
.L_1199:
        /*000c*/ 	.word	0x00000000
        /*0010*/ 	.short	0x0005
        /*0012*/ 	.short	0x0024
        /*0014*/ 	.byte	0x00, 0xf0, 0x11, 0x00


	//----- nvinfo : EIATTR_KPARAM_INFO
	.align		4
.L_1200:
        /*0018*/ 	.byte	0x04, 0x17
        /*001a*/ 	.short	(.L_1202 - .L_1201)
.L_1201:
        /*001c*/ 	.word	0x00000000
        /*0020*/ 	.short	0x0004
        /*0022*/ 	.short	0x0020
        /*0024*/ 	.byte	0x00, 0xf0, 0x11, 0x00


	//----- nvinfo : EIATTR_KPARAM_INFO
	.align		4
.L_1202:
        /*0028*/ 	.byte	0x04, 0x17
        /*002a*/ 	.short	(.L_1204 - .L_1203)
.L_1203:
        /*002c*/ 	.word	0x00000000
        /*0030*/ 	.short	0x0003
        /*0032*/ 	.short	0x0018
        /*0034*/ 	.byte	0x00, 0xf0, 0x21, 0x00


	//----- nvinfo : EIATTR_KPARAM_INFO
	.align		4
.L_1204:
        /*0038*/ 	.byte	0x04, 0x17
        /*003a*/ 	.short	(.L_1206 - .L_1205)
.L_1205:
        /*003c*/ 	.word	0x00000000
        /*0040*/ 	.short	0x0002
        /*0042*/ 	.short	0x0010
        /*0044*/ 	.byte	0x00, 0xf0, 0x21, 0x00


	//----- nvinfo : EIATTR_KPARAM_INFO
	.align		4
.L_1206:
        /*0048*/ 	.byte	0x04, 0x17
        /*004a*/ 	.short	(.L_1208 - .L_1207)
.L_1207:
        /*004c*/ 	.word	0x00000000
        /*0050*/ 	.short	0x0001
        /*0052*/ 	.short	0x0008
        /*0054*/ 	.byte	0x00, 0xf0, 0x21, 0x00


	//----- nvinfo : EIATTR_KPARAM_INFO
	.align		4
.L_1208:
        /*0058*/ 	.byte	0x04, 0x17
        /*005a*/ 	.short	(.L_1210 - .L_1209)
.L_1209:
        /*005c*/ 	.word	0x00000000
        /*0060*/ 	.short	0x0000
        /*0062*/ 	.short	0x0000
        /*0064*/ 	.byte	0x00, 0xf0, 0x21, 0x00


	//----- nvinfo : EIATTR_SPARSE_MMA_MASK
	.align		4
.L_1210:
        /*0068*/ 	.byte	0x03, 0x50
        /*006a*/ 	.short	0x0000


	//----- nvinfo : EIATTR_MAXREG_COUNT
	.align		4
        /*006c*/ 	.byte	0x03, 0x1b
        /*006e*/ 	.short	0x00ff


	//----- nvinfo : EIATTR_NUM_BARRIERS
	.align		4
        /*0070*/ 	.byte	0x02, 0x4c
        /*0072*/ 	.byte	0x01
	.zero		1


	//----- nvinfo : EIATTR_ANNOTATIONS
	.align		4
        /*0074*/ 	.byte	0x04, 0x55
        /*0076*/ 	.short	(.L_1212 - .L_1211)


	//   ....[0]....
.L_1211:
        /* <DEDUP_REMOVED lines=2077> */


	//----- nvinfo : EIATTR_MERCURY_ISA_VERSION
	.align		4
.L_1212:
        /*8230*/ 	.byte	0x03, 0x5f
        /*8232*/ 	.short	0x0101


	//----- nvinfo : EIATTR_COOP_GROUP_MASK_REGIDS
	.align		4
        /*8234*/ 	.byte	0x04, 0x29
        /*8236*/ 	.short	(.L_1214 - .L_1213)


	//   ....[0]....
.L_1213:
        /*8238*/ 	.word	0xffffffff


	//   ....[1]....
        /*823c*/ 	.word	0xffffffff


	//   ....[2]....
        /*8240*/ 	.word	0xffffffff


	//   ....[3]....
        /*8244*/ 	.word	0xffffffff


	//   ....[4]....
        /*8248*/ 	.word	0xffffffff


	//   ....[5]....
        /*824c*/ 	.word	0xffffffff


	//   ....[6]....
        /*8250*/ 	.word	0xffffffff


	//   ....[7]....
        /*8254*/ 	.word	0xffffffff


	//   ....[8]....
        /*8258*/ 	.word	0xffffffff


	//   ....[9]....
        /*825c*/ 	.word	0xffffffff


	//   ....[10]....
        /*8260*/ 	.word	0xffffffff


	//   ....[11]....
        /*8264*/ 	.word	0xffffffff


	//   ....[12]....
        /*8268*/ 	.word	0xffffffff


	//   ....[13]....
        /*826c*/ 	.word	0xffffffff


	//   ....[14]....
        /*8270*/ 	.word	0xffffffff


	//   ....[15]....
        /*8274*/ 	.word	0xffffffff


	//   ....[16]....
        /*8278*/ 	.word	0xffffffff


	//   ....[17]....
        /*827c*/ 	.word	0xffffffff


	//   ....[18]....
        /*8280*/ 	.word	0xffffffff


	//   ....[19]....
        /*8284*/ 	.word	0xffffffff


	//   ....[20]....
        /*8288*/ 	.word	0xffffffff


	//   ....[21]....
        /*828c*/ 	.word	0xffffffff


	//   ....[22]....
        /*8290*/ 	.word	0xffffffff


	//   ....[23]....
        /*8294*/ 	.word	0xffffffff


	//   ....[24]....
        /*8298*/ 	.word	0xffffffff


	//   ....[25]....
        /*829c*/ 	.word	0xffffffff


	//   ....[26]....
        /*82a0*/ 	.word	0xffffffff


	//   ....[27]....
        /*82a4*/ 	.word	0xffffffff


	//   ....[28]....
        /*82a8*/ 	.word	0xffffffff


	//   ....[29]....
        /*82ac*/ 	.word	0xffffffff


	//   ....[30]....
        /*82b0*/ 	.word	0xffffffff


	//   ....[31]....
        /*82b4*/ 	.word	0xffffffff


	//   ....[32]....
        /*82b8*/ 	.word	0xffffffff


	//   ....[33]....
        /*82bc*/ 	.word	0xffffffff


	//   ....[34]....
        /*82c0*/ 	.word	0xffffffff


	//   ....[35]....
        /*82c4*/ 	.word	0xffffffff


	//   ....[36]....
        /*82c8*/ 	.word	0xffffffff


	//   ....[37]....
        /*82cc*/ 	.word	0xffffffff


	//   ....[38]....
        /*82d0*/ 	.word	0xffffffff


	//   ....[39]....
        /*82d4*/ 	.word	0xffffffff


	//   ....[40]....
        /*82d8*/ 	.word	0xffffffff


	//   ....[41]....
        /*82dc*/ 	.word	0xffffffff


	//   ....[42]....
        /*82e0*/ 	.word	0xffffffff


	//   ....[43]....
        /*82e4*/ 	.word	0xffffffff


	//   ....[44]....
        /*82e8*/ 	.word	0xffffffff


	//   ....[45]....
        /*82ec*/ 	.word	0xffffffff


	//   ....[46]....
        /*82f0*/ 	.word	0xffffffff


	//   ....[47]....
        /*82f4*/ 	.word	0xffffffff


	//   ....[48]....
        /*82f8*/ 	.word	0xffffffff


	//   ....[49]....
        /*82fc*/ 	.word	0xffffffff


	//   ....[50]....
        /*8300*/ 	.word	0xffffffff


	//   ....[51]....
        /*8304*/ 	.word	0xffffffff


	//   ....[52]....
        /*8308*/ 	.word	0xffffffff


	//   ....[53]....
        /*830c*/ 	.word	0xffffffff


	//   ....[54]....
        /*8310*/ 	.word	0xffffffff


	//   ....[55]....
        /*8314*/ 	.word	0xffffffff


	//   ....[56]....
        /*8318*/ 	.word	0xffffffff


	//   ....[57]....
        /*831c*/ 	.word	0xffffffff


	//   ....[58]....
        /*8320*/ 	.word	0xffffffff


	//   ....[59]....
        /*8324*/ 	.word	0xffffffff


	//   ....[60]....
        /*8328*/ 	.word	0xffffffff


	//   ....[61]....
        /*832c*/ 	.word	0xffffffff


	//   ....[62]....
        /*8330*/ 	.word	0xffffffff


	//   ....[63]....
        /*8334*/ 	.word	0xffffffff


	//   ....[64]....
        /*8338*/ 	.word	0xffffffff


	//   ....[65]....
        /*833c*/ 	.word	0xffffffff


	//   ....[66]....
        /*8340*/ 	.word	0xffffffff


	//   ....[67]....
        /*8344*/ 	.word	0xffffffff


	//   ....[68]....
        /*8348*/ 	.word	0xffffffff


	//   ....[69]....
        /*834c*/ 	.word	0xffffffff


	//   ....[70]....
        /*8350*/ 	.word	0xffffffff


	//   ....[71]....
        /*8354*/ 	.word	0xffffffff


	//   ....[72]....
        /*8358*/ 	.word	0xffffffff


	//   ....[73]....
        /*835c*/ 	.word	0xffffffff


	//   ....[74]....
        /*8360*/ 	.word	0xffffffff


	//   ....[75]....
        /*8364*/ 	.word	0xffffffff


	//   ....[76]....
        /*8368*/ 	.word	0xffffffff


	//   ....[77]....
        /*836c*/ 	.word	0xffffffff


	//   ....[78]....
        /*8370*/ 	.word	0xffffffff


	//   ....[79]....
        /*8374*/ 	.word	0xffffffff


	//   ....[80]....
        /*8378*/ 	.word	0xffffffff


	//   ....[81]....
        /*837c*/ 	.word	0xffffffff


	//   ....[82]....
        /*8380*/ 	.word	0xffffffff


	//   ....[83]....
        /*8384*/ 	.word	0xffffffff


	//   ....[84]....
        /*8388*/ 	.word	0xffffffff


	//   ....[85]....
        /*838c*/ 	.word	0xffffffff


	//   ....[86]....
        /*8390*/ 	.word	0xffffffff


	//   ....[87]....
        /*8394*/ 	.word	0xffffffff


	//   ....[88]....
        /*8398*/ 	.word	0xffffffff


	//   ....[89]....
        /*839c*/ 	.word	0xffffffff


	//   ....[90]....
        /*83a0*/ 	.word	0xffffffff


	//   ....[91]....
        /*83a4*/ 	.word	0xffffffff


	//   ....[92]....
        /*83a8*/ 	.word	0xffffffff


	//   ....[93]....
        /*83ac*/ 	.word	0xffffffff


	//   ....[94]....
        /*83b0*/ 	.word	0xffffffff


	//   ....[95]....
        /*83b4*/ 	.word	0xffffffff


	//   ....[96]....
        /*83b8*/ 	.word	0xffffffff


	//   ....[97]....
        /*83bc*/ 	.word	0xffffffff


	//   ....[98]....
        /*83c0*/ 	.word	0xffffffff


	//   ....[99]....
        /*83c4*/ 	.word	0xffffffff


	//   ....[100]....
        /*83c8*/ 	.word	0xffffffff


	//   ....[101]....
        /*83cc*/ 	.word	0xffffffff


	//   ....[102]....
        /*83d0*/ 	.word	0xffffffff


	//   ....[103]....
        /*83d4*/ 	.word	0xffffffff


	//   ....[104]....
        /*83d8*/ 	.word	0xffffffff


	//   ....[105]....
        /*83dc*/ 	.word	0xffffffff


	//   ....[106]....
        /*83e0*/ 	.word	0xffffffff


	//   ....[107]....
        /*83e4*/ 	.word	0xffffffff


	//   ....[108]....
        /*83e8*/ 	.word	0xffffffff


	//   ....[109]....
        /*83ec*/ 	.word	0xffffffff


	//   ....[110]....
        /*83f0*/ 	.word	0xffffffff


	//   ....[111]....
        /*83f4*/ 	.word	0xffffffff


	//   ....[112]....
        /*83f8*/ 	.word	0xffffffff


	//   ....[113]....
        /*83fc*/ 	.word	0xffffffff


	//   ....[114]....
        /*8400*/ 	.word	0xffffffff


	//   ....[115]....
        /*8404*/ 	.word	0xffffffff


	//   ....[116]....
        /*8408*/ 	.word	0xffffffff


	//   ....[117]....
        /*840c*/ 	.word	0xffffffff


	//   ....[118]....
        /*8410*/ 	.word	0xffffffff


	//   ....[119]....
        /*8414*/ 	.word	0xffffffff


	//   ....[120]....
        /*8418*/ 	.word	0xffffffff


	//   ....[121]....
        /*841c*/ 	.word	0xffffffff


	//   ....[122]....
        /*8420*/ 	.word	0xffffffff


	//   ....[123]....
        /*8424*/ 	.word	0xffffffff


	//   ....[124]....
        /*8428*/ 	.word	0xffffffff


	//   ....[125]....
        /*842c*/ 	.word	0xffffffff


	//   ....[126]....
        /*8430*/ 	.word	0xffffffff


	//   ....[127]....
        /*8434*/ 	.word	0xffffffff


	//   ....[128]....
        /*8438*/ 	.word	0xffffffff


	//   ....[129]....
        /*843c*/ 	.word	0xffffffff


	//   ....[130]....
        /*8440*/ 	.word	0xffffffff


	//   ....[131]....
        /*8444*/ 	.word	0xffffffff


	//   ....[132]....
        /*8448*/ 	.word	0xffffffff


	//   ....[133]....
        /*844c*/ 	.word	0xffffffff


	//   ....[134]....
        /*8450*/ 	.word	0xffffffff


	//   ....[135]....
        /*8454*/ 	.word	0xffffffff


	//   ....[136]....
        /*8458*/ 	.word	0xffffffff


	//   ....[137]....
        /*845c*/ 	.word	0xffffffff


	//   ....[138]....
        /*8460*/ 	.word	0xffffffff


	//   ....[139]....
        /*8464*/ 	.word	0xffffffff


	//   ....[140]....
        /*8468*/ 	.word	0xffffffff


	//   ....[141]....
        /*846c*/ 	.word	0xffffffff


	//   ....[142]....
        /*8470*/ 	.word	0xffffffff


	//   ....[143]....
        /*8474*/ 	.word	0xffffffff


	//   ....[144]....
        /*8478*/ 	.word	0xffffffff


	//   ....[145]....
        /*847c*/ 	.word	0xffffffff


	//   ....[146]....
        /*8480*/ 	.word	0xffffffff


	//   ....[147]....
        /*8484*/ 	.word	0xffffffff


	//   ....[148]....
        /*8488*/ 	.word	0xffffffff


	//   ....[149]....
        /*848c*/ 	.word	0xffffffff


	//   ....[150]....
        /*8490*/ 	.word	0xffffffff


	//   ....[151]....
        /*8494*/ 	.word	0xffffffff


	//   ....[152]....
        /*8498*/ 	.word	0xffffffff


	//   ....[153]....
        /*849c*/ 	.word	0xffffffff


	//   ....[154]....
        /*84a0*/ 	.word	0xffffffff


	//   ....[155]....
        /*84a4*/ 	.word	0xffffffff


	//   ....[156]....
        /*84a8*/ 	.word	0xffffffff


	//   ....[157]....
        /*84ac*/ 	.word	0xffffffff


	//   ....[158]....
        /*84b0*/ 	.word	0xffffffff


	//   ....[159]....
        /*84b4*/ 	.word	0xffffffff


	//   ....[160]....
        /*84b8*/ 	.word	0xffffffff


	//   ....[161]....
        /*84bc*/ 	.word	0xffffffff


	//   ....[162]....
        /*84c0*/ 	.word	0xffffffff


	//   ....[163]....
        /*84c4*/ 	.word	0xffffffff


	//   ....[164]....
        /*84c8*/ 	.word	0xffffffff


	//   ....[165]....
        /*84cc*/ 	.word	0xffffffff


	//   ....[166]....
        /*84d0*/ 	.word	0xffffffff


	//   ....[167]....
        /*84d4*/ 	.word	0xffffffff


	//   ....[168]....
        /*84d8*/ 	.word	0xffffffff


	//   ....[169]....
        /*84dc*/ 	.word	0xffffffff


	//   ....[170]....
        /*84e0*/ 	.word	0xffffffff


	//   ....[171]....
        /*84e4*/ 	.word	0xffffffff


	//   ....[172]....
        /*84e8*/ 	.word	0xffffffff


	//   ....[173]....
        /*84ec*/ 	.word	0xffffffff


	//   ....[174]....
        /*84f0*/ 	.word	0xffffffff


	//   ....[175]....
        /*84f4*/ 	.word	0xffffffff


	//   ....[176]....
        /*84f8*/ 	.word	0xffffffff


	//   ....[177]....
        /*84fc*/ 	.word	0xffffffff


	//   ....[178]....
        /*8500*/ 	.word	0xffffffff


	//   ....[179]....
        /*8504*/ 	.word	0xffffffff


	//   ....[180]....
        /*8508*/ 	.word	0xffffffff


	//   ....[181]....
        /*850c*/ 	.word	0xffffffff


	//   ....[182]....
        /*8510*/ 	.word	0xffffffff


	//   ....[183]....
        /*8514*/ 	.word	0xffffffff


	//   ....[184]....
        /*8518*/ 	.word	0xffffffff


	//   ....[185]....
        /*851c*/ 	.word	0xffffffff


	//   ....[186]....
        /*8520*/ 	.word	0xffffffff


	//   ....[187]....
        /*8524*/ 	.word	0xffffffff


	//   ....[188]....
        /*8528*/ 	.word	0xffffffff


	//   ....[189]....
        /*852c*/ 	.word	0xffffffff


	//   ....[190]....
        /*8530*/ 	.word	0xffffffff


	//   ....[191]....
        /*8534*/ 	.word	0xffffffff


	//   ....[192]....
        /*8538*/ 	.word	0xffffffff


	//   ....[193]....
        /*853c*/ 	.word	0xffffffff


	//   ....[194]....
        /*8540*/ 	.word	0xffffffff


	//   ....[195]....
        /*8544*/ 	.word	0xffffffff


	//   ....[196]....
        /*8548*/ 	.word	0xffffffff


	//   ....[197]....
        /*854c*/ 	.word	0xffffffff


	//   ....[198]....
        /*8550*/ 	.word	0xffffffff


	//   ....[199]....
        /*8554*/ 	.word	0xffffffff


	//   ....[200]....
        /*8558*/ 	.word	0xffffffff


	//   ....[201]....
        /*855c*/ 	.word	0xffffffff


	//   ....[202]....
        /*8560*/ 	.word	0xffffffff


	//   ....[203]....
        /*8564*/ 	.word	0xffffffff


	//   ....[204]....
        /*8568*/ 	.word	0xffffffff


	//   ....[205]....
        /*856c*/ 	.word	0xffffffff


	//   ....[206]....
        /*8570*/ 	.word	0xffffffff


	//   ....[207]....
        /*8574*/ 	.word	0xffffffff


	//   ....[208]....
        /*8578*/ 	.word	0xffffffff


	//   ....[209]....
        /*857c*/ 	.word	0xffffffff


	//   ....[210]....
        /*8580*/ 	.word	0xffffffff


	//   ....[211]....
        /*8584*/ 	.word	0xffffffff


	//   ....[212]....
        /*8588*/ 	.word	0xffffffff


	//   ....[213]....
        /*858c*/ 	.word	0xffffffff


	//   ....[214]....
        /*8590*/ 	.word	0xffffffff


	//   ....[215]....
        /*8594*/ 	.word	0xffffffff


	//   ....[216]....
        /*8598*/ 	.word	0xffffffff


	//   ....[217]....
        /*859c*/ 	.word	0xffffffff


	//   ....[218]....
        /*85a0*/ 	.word	0xffffffff


	//   ....[219]....
        /*85a4*/ 	.word	0xffffffff


	//   ....[220]....
        /*85a8*/ 	.word	0xffffffff


	//   ....[221]....
        /*85ac*/ 	.word	0xffffffff


	//   ....[222]....
        /*85b0*/ 	.word	0xffffffff


	//   ....[223]....
        /*85b4*/ 	.word	0xffffffff


	//   ....[224]....
        /*85b8*/ 	.word	0xffffffff


	//   ....[225]....
        /*85bc*/ 	.word	0xffffffff


	//   ....[226]....
        /*85c0*/ 	.word	0xffffffff


	//   ....[227]....
        /*85c4*/ 	.word	0xffffffff


	//   ....[228]....
        /*85c8*/ 	.word	0xffffffff


	//   ....[229]....
        /*85cc*/ 	.word	0xffffffff


	//   ....[230]....
        /*85d0*/ 	.word	0xffffffff


	//   ....[231]....
        /*85d4*/ 	.word	0xffffffff


	//   ....[232]....
        /*85d8*/ 	.word	0xffffffff


	//   ....[233]....
        /*85dc*/ 	.word	0xffffffff


	//   ....[234]....
        /*85e0*/ 	.word	0xffffffff


	//   ....[235]....
        /*85e4*/ 	.word	0xffffffff


	//   ....[236]....
        /*85e8*/ 	.word	0xffffffff


	//   ....[237]....
        /*85ec*/ 	.word	0xffffffff


	//   ....[238]....
        /*85f0*/ 	.word	0xffffffff


	//   ....[239]....
        /*85f4*/ 	.word	0xffffffff


	//   ....[240]....
        /*85f8*/ 	.word	0xffffffff


	//   ....[241]....
        /*85fc*/ 	.word	0xffffffff


	//   ....[242]....
        /*8600*/ 	.word	0xffffffff


	//   ....[243]....
        /*8604*/ 	.word	0xffffffff


	//   ....[244]....
        /*8608*/ 	.word	0xffffffff


	//   ....[245]....
        /*860c*/ 	.word	0xffffffff


	//   ....[246]....
        /*8610*/ 	.word	0xffffffff


	//   ....[247]....
        /*8614*/ 	.word	0xffffffff


	//   ....[248]....
        /*8618*/ 	.word	0xffffffff


	//   ....[249]....
        /*861c*/ 	.word	0xffffffff


	//   ....[250]....
        /*8620*/ 	.word	0xffffffff


	//   ....[251]....
        /*8624*/ 	.word	0xffffffff


	//   ....[252]....
        /*8628*/ 	.word	0xffffffff


	//   ....[253]....
        /*862c*/ 	.word	0xffffffff


	//   ....[254]....
        /*8630*/ 	.word	0xffffffff


	//   ....[255]....
        /*8634*/ 	.word	0xffffffff


	//   ....[0]....
        /*8638*/ 	.word	0xffffffff


	//   ....[1]....
        /*863c*/ 	.word	0xffffffff


	//   ....[2]....
        /*8640*/ 	.word	0xffffffff


	//   ....[3]....
        /*8644*/ 	.word	0xffffffff


	//   ....[4]....
        /*8648*/ 	.word	0xffffffff


	//   ....[5]....
        /*864c*/ 	.word	0xffffffff


	//   ....[6]....
        /*8650*/ 	.word	0xffffffff


	//   ....[7]....
        /*8654*/ 	.word	0xffffffff


	//   ....[8]....
        /*8658*/ 	.word	0xffffffff


	//   ....[9]....
        /*865c*/ 	.word	0xffffffff


	//   ....[10]....
        /*8660*/ 	.word	0xffffffff


	//   ....[11]....
        /*8664*/ 	.word	0xffffffff


	//   ....[12]....
        /*8668*/ 	.word	0xffffffff


	//   ....[13]....
        /*866c*/ 	.word	0xffffffff


	//   ....[14]....
        /*8670*/ 	.word	0xffffffff


	//   ....[15]....
        /*8674*/ 	.word	0xffffffff


	//   ....[16]....
        /*8678*/ 	.word	0xffffffff


	//   ....[17]....
        /*867c*/ 	.word	0xffffffff


	//   ....[18]....
        /*8680*/ 	.word	0xffffffff


	//   ....[19]....
        /*8684*/ 	.word	0xffffffff


	//   ....[20]....
        /*8688*/ 	.word	0xffffffff


	//   ....[21]....
        /*868c*/ 	.word	0xffffffff


	//   ....[22]....
        /*8690*/ 	.word	0xffffffff


	//   ....[23]....
        /*8694*/ 	.word	0xffffffff


	//   ....[24]....
        /*8698*/ 	.word	0xffffffff


	//   ....[25]....
        /*869c*/ 	.word	0xffffffff


	//   ....[26]....
        /*86a0*/ 	.word	0xffffffff


	//   ....[27]....
        /*86a4*/ 	.word	0xffffffff


	//   ....[28]....
        /*86a8*/ 	.word	0xffffffff


	//   ....[29]....
        /*86ac*/ 	.word	0xffffffff


	//   ....[30]....
        /*86b0*/ 	.word	0xffffffff


	//   ....[31]....
        /*86b4*/ 	.word	0xffffffff


	//   ....[32]....
        /*86b8*/ 	.word	0xffffffff


	//   ....[33]....
        /*86bc*/ 	.word	0xffffffff


	//   ....[34]....
        /*86c0*/ 	.word	0xffffffff


	//   ....[35]....
        /*86c4*/ 	.word	0xffffffff


	//   ....[36]....
        /*86c8*/ 	.word	0xffffffff


	//   ....[37]....
        /*86cc*/ 	.word	0xffffffff


	//   ....[38]....
        /*86d0*/ 	.word	0xffffffff


	//   ....[39]....
        /*86d4*/ 	.word	0xffffffff


	//   ....[40]....
        /*86d8*/ 	.word	0xffffffff


	//   ....[41]....
        /*86dc*/ 	.word	0xffffffff


	//   ....[42]....
        /*86e0*/ 	.word	0xffffffff


	//   ....[43]....
        /*86e4*/ 	.word	0xffffffff


	//   ....[44]....
        /*86e8*/ 	.word	0xffffffff


	//   ....[45]....
        /*86ec*/ 	.word	0xffffffff


	//   ....[46]....
        /*86f0*/ 	.word	0xffffffff


	//   ....[47]....
        /*86f4*/ 	.word	0xffffffff


	//   ....[48]....
        /*86f8*/ 	.word	0xffffffff


	//   ....[49]....
        /*86fc*/ 	.word	0xffffffff


	//   ....[50]....
        /*8700*/ 	.word	0xffffffff


	//   ....[51]....
        /*8704*/ 	.word	0xffffffff


	//   ....[52]....
        /*8708*/ 	.word	0xffffffff


	//   ....[53]....
        /*870c*/ 	.word	0xffffffff


	//   ....[54]....
        /*8710*/ 	.word	0xffffffff


	//   ....[55]....
        /*8714*/ 	.word	0xffffffff


	//   ....[56]....
        /*8718*/ 	.word	0xffffffff


	//   ....[57]....
        /*871c*/ 	.word	0xffffffff


	//   ....[58]....
        /*8720*/ 	.word	0xffffffff


	//   ....[59]....
        /*8724*/ 	.word	0xffffffff


	//   ....[60]....
        /*8728*/ 	.word	0xffffffff


	//   ....[61]....
        /*872c*/ 	.word	0xffffffff


	//   ....[62]....
        /*8730*/ 	.word	0xffffffff


	//   ....[63]....
        /*8734*/ 	.word	0xffffffff


	//   ....[64]....
        /*8738*/ 	.word	0xffffffff


	//   ....[65]....
        /*873c*/ 	.word	0xffffffff


	//   ....[66]....
        /*8740*/ 	.word	0xffffffff


	//   ....[67]....
        /*8744*/ 	.word	0xffffffff


	//   ....[68]....
        /*8748*/ 	.word	0xffffffff


	//   ....[69]....
        /*874c*/ 	.word	0xffffffff


	//   ....[70]....
        /*8750*/ 	.word	0xffffffff


	//   ....[71]....
        /*8754*/ 	.word	0xffffffff


	//   ....[72]....
        /*8758*/ 	.word	0xffffffff


	//   ....[73]....
        /*875c*/ 	.word	0xffffffff


	//   ....[74]....
        /*8760*/ 	.word	0xffffffff


	//   ....[75]....
        /*8764*/ 	.word	0xffffffff


	//   ....[76]....
        /*8768*/ 	.word	0xffffffff


	//   ....[77]....
        /*876c*/ 	.word	0xffffffff


	//   ....[78]....
        /*8770*/ 	.word	0xffffffff


	//   ....[79]....
        /*8774*/ 	.word	0xffffffff


	//   ....[80]....
        /*8778*/ 	.word	0xffffffff


	//   ....[81]....
        /*877c*/ 	.word	0xffffffff


	//   ....[82]....
        /*8780*/ 	.word	0xffffffff


	//   ....[83]....
        /*8784*/ 	.word	0xffffffff


	//   ....[84]....
        /*8788*/ 	.word	0xffffffff


	//   ....[85]....
        /*878c*/ 	.word	0xffffffff


	//   ....[86]....
        /*8790*/ 	.word	0xffffffff


	//   ....[87]....
        /*8794*/ 	.word	0xffffffff


	//   ....[88]....
        /*8798*/ 	.word	0xffffffff


	//   ....[89]....
        /*879c*/ 	.word	0xffffffff


	//   ....[90]....
        /*87a0*/ 	.word	0xffffffff


	//   ....[91]....
        /*87a4*/ 	.word	0xffffffff


	//   ....[92]....
        /*87a8*/ 	.word	0xffffffff


	//   ....[93]....
        /*87ac*/ 	.word	0xffffffff


	//   ....[94]....
        /*87b0*/ 	.word	0xffffffff


	//   ....[95]....
        /*87b4*/ 	.word	0xffffffff


	//   ....[96]....
        /*87b8*/ 	.word	0xffffffff


	//   ....[97]....
        /*87bc*/ 	.word	0xffffffff


	//   ....[98]....
        /*87c0*/ 	.word	0xffffffff


	//   ....[99]....
        /*87c4*/ 	.word	0xffffffff


	//   ....[100]....
        /*87c8*/ 	.word	0xffffffff


	//   ....[101]....
        /*87cc*/ 	.word	0xffffffff


	//   ....[102]....
        /*87d0*/ 	.word	0xffffffff


	//   ....[103]....
        /*87d4*/ 	.word	0xffffffff


	//   ....[104]....
        /*87d8*/ 	.word	0xffffffff


	//   ....[105]....
        /*87dc*/ 	.word	0xffffffff


	//   ....[106]....
        /*87e0*/ 	.word	0xffffffff


	//   ....[107]....
        /*87e4*/ 	.word	0xffffffff


	//   ....[108]....
        /*87e8*/ 	.word	0xffffffff


	//   ....[109]....
        /*87ec*/ 	.word	0xffffffff


	//   ....[110]....
        /*87f0*/ 	.word	0xffffffff


	//   ....[111]....
        /*87f4*/ 	.word	0xffffffff


	//   ....[112]....
        /*87f8*/ 	.word	0xffffffff


	//   ....[113]....
        /*87fc*/ 	.word	0xffffffff


	//   ....[114]....
        /*8800*/ 	.word	0xffffffff


	//   ....[115]....
        /*8804*/ 	.word	0xffffffff


	//   ....[116]....
        /*8808*/ 	.word	0xffffffff


	//   ....[117]....
        /*880c*/ 	.word	0xffffffff


	//   ....[118]....
        /*8810*/ 	.word	0xffffffff


	//   ....[119]....
        /*8814*/ 	.word	0xffffffff


	//   ....[120]....
        /*8818*/ 	.word	0xffffffff


	//   ....[121]....
        /*881c*/ 	.word	0xffffffff


	//   ....[122]....
        /*8820*/ 	.word	0xffffffff


	//   ....[123]....
        /*8824*/ 	.word	0xffffffff


	//   ....[124]....
        /*8828*/ 	.word	0xffffffff


	//   ....[125]....
        /*882c*/ 	.word	0xffffffff


	//   ....[126]....
        /*8830*/ 	.word	0xffffffff


	//   ....[127]....
        /*8834*/ 	.word	0xffffffff


	//   ....[128]....
        /*8838*/ 	.word	0xffffffff


	//   ....[129]....
        /*883c*/ 	.word	0xffffffff


	//   ....[130]....
        /*8840*/ 	.word	0xffffffff


	//   ....[131]....
        /*8844*/ 	.word	0xffffffff


	//   ....[132]....
        /*8848*/ 	.word	0xffffffff


	//   ....[133]....
        /*884c*/ 	.word	0xffffffff


	//   ....[134]....
        /*8850*/ 	.word	0xffffffff


	//   ....[135]....
        /*8854*/ 	.word	0xffffffff


	//   ....[136]....
        /*8858*/ 	.word	0xffffffff


	//   ....[137]....
        /*885c*/ 	.word	0xffffffff


	//   ....[138]....
        /*8860*/ 	.word	0xffffffff


	//   ....[139]....
        /*8864*/ 	.word	0xffffffff


	//   ....[140]....
        /*8868*/ 	.word	0xffffffff


	//   ....[141]....
        /*886c*/ 	.word	0xffffffff


	//   ....[142]....
        /*8870*/ 	.word	0xffffffff


	//   ....[143]....
        /*8874*/ 	.word	0xffffffff


	//   ....[144]....
        /*8878*/ 	.word	0xffffffff


	//   ....[145]....
        /*887c*/ 	.word	0xffffffff


	//   ....[146]....
        /*8880*/ 	.word	0xffffffff


	//   ....[147]....
        /*8884*/ 	.word	0xffffffff


	//   ....[148]....
        /*8888*/ 	.word	0xffffffff


	//   ....[149]....
        /*888c*/ 	.word	0xffffffff


	//   ....[150]....
        /*8890*/ 	.word	0xffffffff


	//   ....[151]....
        /*8894*/ 	.word	0xffffffff


	//   ....[152]....
        /*8898*/ 	.word	0xffffffff


	//   ....[153]....
        /*889c*/ 	.word	0xffffffff


	//   ....[154]....
        /*88a0*/ 	.word	0xffffffff


	//   ....[155]....
        /*88a4*/ 	.word	0xffffffff


	//   ....[156]....
        /*88a8*/ 	.word	0xffffffff


	//   ....[157]....
        /*88ac*/ 	.word	0xffffffff


	//   ....[158]....
        /*88b0*/ 	.word	0xffffffff


	//   ....[159]....
        /*88b4*/ 	.word	0xffffffff


	//   ....[160]....
        /*88b8*/ 	.word	0xffffffff


	//   ....[161]....
        /*88bc*/ 	.word	0xffffffff


	//   ....[162]....
        /*88c0*/ 	.word	0xffffffff


	//   ....[163]....
        /*88c4*/ 	.word	0xffffffff


	//   ....[164]....
        /*88c8*/ 	.word	0xffffffff


	//   ....[165]....
        /*88cc*/ 	.word	0xffffffff


	//   ....[166]....
        /*88d0*/ 	.word	0xffffffff


	//   ....[167]....
        /*88d4*/ 	.word	0xffffffff


	//   ....[168]....
        /*88d8*/ 	.word	0xffffffff


	//   ....[169]....
        /*88dc*/ 	.word	0xffffffff


	//   ....[170]....
        /*88e0*/ 	.word	0xffffffff


	//   ....[171]....
        /*88e4*/ 	.word	0xffffffff


	//   ....[172]....
        /*88e8*/ 	.word	0xffffffff


	//   ....[173]....
        /*88ec*/ 	.word	0xffffffff


	//   ....[174]....
        /*88f0*/ 	.word	0xffffffff


	//   ....[175]....
        /*88f4*/ 	.word	0xffffffff


	//   ....[176]....
        /*88f8*/ 	.word	0xffffffff


	//   ....[177]....
        /*88fc*/ 	.word	0xffffffff


	//   ....[178]....
        /*8900*/ 	.word	0xffffffff


	//   ....[179]....
        /*8904*/ 	.word	0xffffffff


	//   ....[180]....
        /*8908*/ 	.word	0xffffffff


	//   ....[181]....
        /*890c*/ 	.word	0xffffffff


	//   ....[182]....
        /*8910*/ 	.word	0xffffffff


	//   ....[183]....
        /*8914*/ 	.word	0xffffffff


	//   ....[184]....
        /*8918*/ 	.word	0xffffffff


	//   ....[185]....
        /*891c*/ 	.word	0xffffffff


	//   ....[186]....
        /*8920*/ 	.word	0xffffffff


	//   ....[187]....
        /*8924*/ 	.word	0xffffffff


	//   ....[188]....
        /*8928*/ 	.word	0xffffffff


	//   ....[189]....
        /*892c*/ 	.word	0xffffffff


	//   ....[190]....
        /*8930*/ 	.word	0xffffffff


	//   ....[191]....
        /*8934*/ 	.word	0xffffffff


	//   ....[192]....
        /*8938*/ 	.word	0xffffffff


	//   ....[193]....
        /*893c*/ 	.word	0xffffffff


	//   ....[194]....
        /*8940*/ 	.word	0xffffffff


	//   ....[195]....
        /*8944*/ 	.word	0xffffffff


	//   ....[196]....
        /*8948*/ 	.word	0xffffffff


	//   ....[197]....
        /*894c*/ 	.word	0xffffffff


	//   ....[198]....
        /*8950*/ 	.word	0xffffffff


	//   ....[199]....
        /*8954*/ 	.word	0xffffffff


	//   ....[200]....
        /*8958*/ 	.word	0xffffffff


	//   ....[201]....
        /*895c*/ 	.word	0xffffffff


	//   ....[202]....
        /*8960*/ 	.word	0xffffffff


	//   ....[203]....
        /*8964*/ 	.word	0xffffffff


	//   ....[204]....
        /*8968*/ 	.word	0xffffffff


	//   ....[205]....
        /*896c*/ 	.word	0xffffffff


	//   ....[206]....
        /*8970*/ 	.word	0xffffffff


	//   ....[207]....
        /*8974*/ 	.word	0xffffffff


	//   ....[208]....
        /*8978*/ 	.word	0xffffffff


	//   ....[209]....
        /*897c*/ 	.word	0xffffffff


	//   ....[210]....
        /*8980*/ 	.word	0xffffffff


	//   ....[211]....
        /*8984*/ 	.word	0xffffffff


	//   ....[212]....
        /*8988*/ 	.word	0xffffffff


	//   ....[213]....
        /*898c*/ 	.word	0xffffffff


	//   ....[214]....
        /*8990*/ 	.word	0xffffffff


	//   ....[215]....
        /*8994*/ 	.word	0xffffffff


	//   ....[216]....
        /*8998*/ 	.word	0xffffffff


	//   ....[217]....
        /*899c*/ 	.word	0xffffffff


	//   ....[218]....
        /*89a0*/ 	.word	0xffffffff


	//   ....[219]....
        /*89a4*/ 	.word	0xffffffff


	//   ....[220]....
        /*89a8*/ 	.word	0xffffffff


	//   ....[221]....
        /*89ac*/ 	.word	0xffffffff


	//   ....[222]....
        /*89b0*/ 	.word	0xffffffff


	//   ....[223]....
        /*89b4*/ 	.word	0xffffffff


	//   ....[224]....
        /*89b8*/ 	.word	0xffffffff


	//   ....[225]....
        /*89bc*/ 	.word	0xffffffff


	//   ....[226]....
        /*89c0*/ 	.word	0xffffffff


	//   ....[227]....
        /*89c4*/ 	.word	0xffffffff


	//   ....[228]....
        /*89c8*/ 	.word	0xffffffff


	//   ....[229]....
        /*89cc*/ 	.word	0xffffffff


	//   ....[230]....
        /*89d0*/ 	.word	0xffffffff


	//   ....[231]....
        /*89d4*/ 	.word	0xffffffff


	//   ....[232]....
        /*89d8*/ 	.word	0xffffffff


	//   ....[233]....
        /*89dc*/ 	.word	0xffffffff


	//   ....[234]....
        /*89e0*/ 	.word	0xffffffff


	//   ....[235]....
        /*89e4*/ 	.word	0xffffffff


	//   ....[236]....
        /*89e8*/ 	.word	0xffffffff


	//   ....[237]....
        /*89ec*/ 	.word	0xffffffff


	//   ....[238]....
        /*89f0*/ 	.word	0xffffffff


	//   ....[239]....
        /*89f4*/ 	.word	0xffffffff


	//   ....[240]....
        /*89f8*/ 	.word	0xffffffff


	//   ....[241]....
        /*89fc*/ 	.word	0xffffffff


	//   ....[242]....
        /*8a00*/ 	.word	0xffffffff


	//   ....[243]....
        /*8a04*/ 	.word	0xffffffff


	//   ....[244]....
        /*8a08*/ 	.word	0xffffffff


	//   ....[245]....
        /*8a0c*/ 	.word	0xffffffff


	//   ....[246]....
        /*8a10*/ 	.word	0xffffffff


	//   ....[247]....
        /*8a14*/ 	.word	0xffffffff


	//   ....[248]....
        /*8a18*/ 	.word	0xffffffff


	//   ....[249]....
        /*8a1c*/ 	.word	0xffffffff


	//   ....[250]....
        /*8a20*/ 	.word	0xffffffff


	//   ....[251]....
        /*8a24*/ 	.word	0xffffffff


	//   ....[252]....
        /*8a28*/ 	.word	0xffffffff


	//   ....[253]....
        /*8a2c*/ 	.word	0xffffffff


	//   ....[254]....
        /*8a30*/ 	.word	0xffffffff


	//   ....[255]....
        /*8a34*/ 	.word	0xffffffff


	//   ....[0]....
        /*8a38*/ 	.word	0xffffffff


	//   ....[1]....
        /*8a3c*/ 	.word	0xffffffff


	//   ....[2]....
        /*8a40*/ 	.word	0xffffffff


	//   ....[3]....
        /*8a44*/ 	.word	0xffffffff


	//   ....[4]....
        /*8a48*/ 	.word	0xffffffff


	//   ....[5]....
        /*8a4c*/ 	.word	0xffffffff


	//   ....[6]....
        /*8a50*/ 	.word	0xffffffff


	//   ....[7]....
        /*8a54*/ 	.word	0xffffffff


	//   ....[8]....
        /*8a58*/ 	.word	0xffffffff


	//   ....[9]....
        /*8a5c*/ 	.word	0xffffffff


	//   ....[10]....
        /*8a60*/ 	.word	0xffffffff


	//   ....[11]....
        /*8a64*/ 	.word	0xffffffff


	//   ....[12]....
        /*8a68*/ 	.word	0xffffffff


	//   ....[13]....
        /*8a6c*/ 	.word	0xffffffff


	//   ....[14]....
        /*8a70*/ 	.word	0xffffffff


	//   ....[15]....
        /*8a74*/ 	.word	0xffffffff


	//   ....[16]....
        /*8a78*/ 	.word	0xffffffff


	//   ....[17]....
        /*8a7c*/ 	.word	0xffffffff


	//   ....[18]....
        /*8a80*/ 	.word	0xffffffff


	//   ....[19]....
        /*8a84*/ 	.word	0xffffffff


	//   ....[20]....
        /*8a88*/ 	.word	0xffffffff


	//   ....[21]....
        /*8a8c*/ 	.word	0xffffffff


	//   ....[22]....
        /*8a90*/ 	.word	0xffffffff


	//   ....[23]....
        /*8a94*/ 	.word	0xffffffff


	//   ....[24]....
        /*8a98*/ 	.word	0xffffffff


	//   ....[25]....
        /*8a9c*/ 	.word	0xffffffff


	//   ....[26]....
        /*8aa0*/ 	.word	0xffffffff


	//   ....[27]....
        /*8aa4*/ 	.word	0xffffffff


	//   ....[28]....
        /*8aa8*/ 	.word	0xffffffff


	//   ....[29]....
        /*8aac*/ 	.word	0xffffffff


	//   ....[30]....
        /*8ab0*/ 	.word	0xffffffff


	//   ....[31]....
        /*8ab4*/ 	.word	0xffffffff


	//   ....[32]....
        /*8ab8*/ 	.word	0xffffffff


	//   ....[33]....
        /*8abc*/ 	.word	0xffffffff


	//   ....[34]....
        /*8ac0*/ 	.word	0xffffffff


	//   ....[35]....
        /*8ac4*/ 	.word	0xffffffff


	//   ....[36]....
        /*8ac8*/ 	.word	0xffffffff


	//   ....[37]....
        /*8acc*/ 	.word	0xffffffff


	//   ....[38]....
        /*8ad0*/ 	.word	0xffffffff


	//   ....[39]....
        /*8ad4*/ 	.word	0xffffffff


	//   ....[40]....
        /*8ad8*/ 	.word	0xffffffff


	//   ....[41]....
        /*8adc*/ 	.word	0xffffffff


	//   ....[42]....
        /*8ae0*/ 	.word	0xffffffff


	//   ....[43]....
        /*8ae4*/ 	.word	0xffffffff


	//   ....[44]....
        /*8ae8*/ 	.word	0xffffffff


	//   ....[45]....
        /*8aec*/ 	.word	0xffffffff


	//   ....[46]....
        /*8af0*/ 	.word	0xffffffff


	//   ....[47]....
        /*8af4*/ 	.word	0xffffffff


	//   ....[48]....
        /*8af8*/ 	.word	0xffffffff


	//   ....[49]....
        /*8afc*/ 	.word	0xffffffff


	//   ....[50]....
        /*8b00*/ 	.word	0xffffffff


	//   ....[51]....
        /*8b04*/ 	.word	0xffffffff


	//   ....[52]....
        /*8b08*/ 	.word	0xffffffff


	//   ....[53]....
        /*8b0c*/ 	.word	0xffffffff


	//   ....[54]....
        /*8b10*/ 	.word	0xffffffff


	//   ....[55]....
        /*8b14*/ 	.word	0xffffffff


	//   ....[56]....
        /*8b18*/ 	.word	0xffffffff


	//   ....[57]....
        /*8b1c*/ 	.word	0xffffffff


	//   ....[58]....
        /*8b20*/ 	.word	0xffffffff


	//   ....[59]....
        /*8b24*/ 	.word	0xffffffff


	//   ....[60]....
        /*8b28*/ 	.word	0xffffffff


	//   ....[61]....
        /*8b2c*/ 	.word	0xffffffff


	//   ....[62]....
        /*8b30*/ 	.word	0xffffffff


	//   ....[63]....
        /*8b34*/ 	.word	0xffffffff


	//   ....[64]....
        /*8b38*/ 	.word	0xffffffff


	//   ....[65]....
        /*8b3c*/ 	.word	0xffffffff


	//   ....[66]....
        /*8b40*/ 	.word	0xffffffff


	//   ....[67]....
        /*8b44*/ 	.word	0xffffffff


	//   ....[68]....
        /*8b48*/ 	.word	0xffffffff


	//   ....[69]....
        /*8b4c*/ 	.word	0xffffffff


	//   ....[70]....
        /*8b50*/ 	.word	0xffffffff


	//   ....[71]....
        /*8b54*/ 	.word	0xffffffff


	//   ....[72]....
        /*8b58*/ 	.word	0xffffffff


	//   ....[73]....
        /*8b5c*/ 	.word	0xffffffff


	//   ....[74]....
        /*8b60*/ 	.word	0xffffffff


	//   ....[75]....
        /*8b64*/ 	.word	0xffffffff


	//   ....[76]....
        /*8b68*/ 	.word	0xffffffff


	//   ....[77]....
        /*8b6c*/ 	.word	0xffffffff


	//   ....[78]....
        /*8b70*/ 	.word	0xffffffff


	//   ....[79]....
        /*8b74*/ 	.word	0xffffffff


	//   ....[80]....
        /*8b78*/ 	.word	0xffffffff


	//   ....[81]....
        /*8b7c*/ 	.word	0xffffffff


	//   ....[82]....
        /*8b80*/ 	.word	0xffffffff


	//   ....[83]....
        /*8b84*/ 	.word	0xffffffff


	//   ....[84]....
        /*8b88*/ 	.word	0xffffffff


	//   ....[85]....
        /*8b8c*/ 	.word	0xffffffff


	//   ....[86]....
        /*8b90*/ 	.word	0xffffffff


	//   ....[87]....
        /*8b94*/ 	.word	0xffffffff


	//   ....[88]....
        /*8b98*/ 	.word	0xffffffff


	//   ....[89]....
        /*8b9c*/ 	.word	0xffffffff


	//   ....[90]....
        /*8ba0*/ 	.word	0xffffffff


	//   ....[91]....
        /*8ba4*/ 	.word	0xffffffff


	//   ....[92]....
        /*8ba8*/ 	.word	0xffffffff


	//   ....[93]....
        /*8bac*/ 	.word	0xffffffff


	//   ....[94]....
        /*8bb0*/ 	.word	0xffffffff


	//   ....[95]....
        /*8bb4*/ 	.word	0xffffffff


	//   ....[96]....
        /*8bb8*/ 	.word	0xffffffff


	//   ....[97]....
        /*8bbc*/ 	.word	0xffffffff


	//   ....[98]....
        /*8bc0*/ 	.word	0xffffffff


	//   ....[99]....
        /*8bc4*/ 	.word	0xffffffff


	//   ....[100]....
        /*8bc8*/ 	.word	0xffffffff


	//   ....[101]....
        /*8bcc*/ 	.word	0xffffffff


	//   ....[102]....
        /*8bd0*/ 	.word	0xffffffff


	//   ....[103]....
        /*8bd4*/ 	.word	0xffffffff


	//   ....[104]....
        /*8bd8*/ 	.word	0xffffffff


	//   ....[105]....
        /*8bdc*/ 	.word	0xffffffff


	//   ....[106]....
        /*8be0*/ 	.word	0xffffffff


	//   ....[107]....
        /*8be4*/ 	.word	0xffffffff


	//   ....[108]....
        /*8be8*/ 	.word	0xffffffff


	//   ....[109]....
        /*8bec*/ 	.word	0xffffffff


	//   ....[110]....
        /*8bf0*/ 	.word	0xffffffff


	//   ....[111]....
        /*8bf4*/ 	.word	0xffffffff


	//   ....[112]....
        /*8bf8*/ 	.word	0xffffffff


	//   ....[113]....
        /*8bfc*/ 	.word	0xffffffff


	//   ....[114]....
        /*8c00*/ 	.word	0xffffffff


	//   ....[115]....
        /*8c04*/ 	.word	0xffffffff


	//   ....[116]....
        /*8c08*/ 	.word	0xffffffff


	//   ....[117]....
        /*8c0c*/ 	.word	0xffffffff


	//   ....[118]....
        /*8c10*/ 	.word	0xffffffff


	//   ....[119]....
        /*8c14*/ 	.word	0xffffffff


	//   ....[120]....
        /*8c18*/ 	.word	0xffffffff


	//   ....[121]....
        /*8c1c*/ 	.word	0xffffffff


	//   ....[122]....
        /*8c20*/ 	.word	0xffffffff


	//   ....[123]....
        /*8c24*/ 	.word	0xffffffff


	//   ....[124]....
        /*8c28*/ 	.word	0xffffffff


	//   ....[125]....
        /*8c2c*/ 	.word	0xffffffff


	//   ....[126]....
        /*8c30*/ 	.word	0xffffffff


	//   ....[127]....
        /*8c34*/ 	.word	0xffffffff


	//   ....[128]....
        /*8c38*/ 	.word	0xffffffff


	//   ....[129]....
        /*8c3c*/ 	.word	0xffffffff


	//   ....[130]....
        /*8c40*/ 	.word	0xffffffff


	//   ....[131]....
        /*8c44*/ 	.word	0xffffffff


	//   ....[132]....
        /*8c48*/ 	.word	0xffffffff


	//   ....[133]....
        /*8c4c*/ 	.word	0xffffffff


	//   ....[134]....
        /*8c50*/ 	.word	0xffffffff


	//   ....[135]....
        /*8c54*/ 	.word	0xffffffff


	//   ....[136]....
        /*8c58*/ 	.word	0xffffffff


	//   ....[137]....
        /*8c5c*/ 	.word	0xffffffff


	//   ....[138]....
        /*8c60*/ 	.word	0xffffffff


	//   ....[139]....
        /*8c64*/ 	.word	0xffffffff


	//   ....[140]....
        /*8c68*/ 	.word	0xffffffff


	//   ....[141]....
        /*8c6c*/ 	.word	0xffffffff


	//   ....[142]....
        /*8c70*/ 	.word	0xffffffff


	//   ....[143]....
        /*8c74*/ 	.word	0xffffffff


	//   ....[144]....
        /*8c78*/ 	.word	0xffffffff


	//   ....[145]....
        /*8c7c*/ 	.word	0xffffffff


	//   ....[146]....
        /*8c80*/ 	.word	0xffffffff


	//   ....[147]....
        /*8c84*/ 	.word	0xffffffff


	//   ....[148]....
        /*8c88*/ 	.word	0xffffffff


	//   ....[149]....
        /*8c8c*/ 	.word	0xffffffff


	//   ....[150]....
        /*8c90*/ 	.word	0xffffffff


	//   ....[151]....
        /*8c94*/ 	.word	0xffffffff


	//   ....[152]....
        /*8c98*/ 	.word	0xffffffff


	//   ....[153]....
        /*8c9c*/ 	.word	0xffffffff


	//   ....[154]....
        /*8ca0*/ 	.word	0xffffffff


	//   ....[155]....
        /*8ca4*/ 	.word	0xffffffff


	//   ....[156]....
        /*8ca8*/ 	.word	0xffffffff


	//   ....[157]....
        /*8cac*/ 	.word	0xffffffff


	//   ....[158]....
        /*8cb0*/ 	.word	0xffffffff


	//   ....[159]....
        /*8cb4*/ 	.word	0xffffffff


	//   ....[160]....
        /*8cb8*/ 	.word	0xffffffff


	//   ....[161]....
        /*8cbc*/ 	.word	0xffffffff


	//   ....[162]....
        /*8cc0*/ 	.word	0xffffffff


	//   ....[163]....
        /*8cc4*/ 	.word	0xffffffff


	//   ....[164]....
        /*8cc8*/ 	.word	0xffffffff


	//   ....[165]....
        /*8ccc*/ 	.word	0xffffffff


	//   ....[166]....
        /*8cd0*/ 	.word	0xffffffff


	//   ....[167]....
        /*8cd4*/ 	.word	0xffffffff


	//   ....[168]....
        /*8cd8*/ 	.word	0xffffffff


	//   ....[169]....
        /*8cdc*/ 	.word	0xffffffff


	//   ....[170]....
        /*8ce0*/ 	.word	0xffffffff


	//   ....[171]....
        /*8ce4*/ 	.word	0xffffffff


	//   ....[172]....
        /*8ce8*/ 	.word	0xffffffff


	//   ....[173]....
        /*8cec*/ 	.word	0xffffffff


	//   ....[174]....
        /*8cf0*/ 	.word	0xffffffff


	//   ....[175]....
        /*8cf4*/ 	.word	0xffffffff


	//   ....[176]....
        /*8cf8*/ 	.word	0xffffffff


	//   ....[177]....
        /*8cfc*/ 	.word	0xffffffff


	//   ....[178]....
        /*8d00*/ 	.word	0xffffffff


	//   ....[179]....
        /*8d04*/ 	.word	0xffffffff


	//   ....[180]....
        /*8d08*/ 	.word	0xffffffff


	//   ....[181]....
        /*8d0c*/ 	.word	0xffffffff


	//   ....[182]....
        /*8d10*/ 	.word	0xffffffff


	//   ....[183]....
        /*8d14*/ 	.word	0xffffffff


	//   ....[184]....
        /*8d18*/ 	.word	0xffffffff


	//   ....[185]....
        /*8d1c*/ 	.word	0xffffffff


	//   ....[186]....
        /*8d20*/ 	.word	0xffffffff


	//   ....[187]....
        /*8d24*/ 	.word	0xffffffff


	//   ....[188]....
        /*8d28*/ 	.word	0xffffffff


	//   ....[189]....
        /*8d2c*/ 	.word	0xffffffff


	//   ....[190]....
        /*8d30*/ 	.word	0xffffffff


	//   ....[191]....
        /*8d34*/ 	.word	0xffffffff


	//   ....[192]....
        /*8d38*/ 	.word	0xffffffff


	//   ....[193]....
        /*8d3c*/ 	.word	0xffffffff


	//   ....[194]....
        /*8d40*/ 	.word	0xffffffff


	//   ....[195]....
        /*8d44*/ 	.word	0xffffffff


	//   ....[196]....
        /*8d48*/ 	.word	0xffffffff


	//   ....[197]....
        /*8d4c*/ 	.word	0xffffffff


	//   ....[198]....
        /*8d50*/ 	.word	0xffffffff


	//   ....[199]....
        /*8d54*/ 	.word	0xffffffff


	//   ....[200]....
        /*8d58*/ 	.word	0xffffffff


	//   ....[201]....
        /*8d5c*/ 	.word	0xffffffff


	//   ....[202]....
        /*8d60*/ 	.word	0xffffffff


	//   ....[203]....
        /*8d64*/ 	.word	0xffffffff


	//   ....[204]....
        /*8d68*/ 	.word	0xffffffff


	//   ....[205]....
        /*8d6c*/ 	.word	0xffffffff


	//   ....[206]....
        /*8d70*/ 	.word	0xffffffff


	//   ....[207]....
        /*8d74*/ 	.word	0xffffffff


	//   ....[208]....
        /*8d78*/ 	.word	0xffffffff


	//   ....[209]....
        /*8d7c*/ 	.word	0xffffffff


	//   ....[210]....
        /*8d80*/ 	.word	0xffffffff


	//   ....[211]....
        /*8d84*/ 	.word	0xffffffff


	//   ....[212]....
        /*8d88*/ 	.word	0xffffffff


	//   ....[213]....
        /*8d8c*/ 	.word	0xffffffff


	//   ....[214]....
        /*8d90*/ 	.word	0xffffffff


	//   ....[215]....
        /*8d94*/ 	.word	0xffffffff


	//   ....[216]....
        /*8d98*/ 	.word	0xffffffff


	//   ....[217]....
        /*8d9c*/ 	.word	0xffffffff


	//   ....[218]....
        /*8da0*/ 	.word	0xffffffff


	//   ....[219]....
        /*8da4*/ 	.word	0xffffffff


	//   ....[220]....
        /*8da8*/ 	.word	0xffffffff


	//   ....[221]....
        /*8dac*/ 	.word	0xffffffff


	//   ....[222]....
        /*8db0*/ 	.word	0xffffffff


	//   ....[223]....
        /*8db4*/ 	.word	0xffffffff


	//   ....[224]....
        /*8db8*/ 	.word	0xffffffff


	//   ....[225]....
        /*8dbc*/ 	.word	0xffffffff


	//   ....[226]....
        /*8dc0*/ 	.word	0xffffffff


	//   ....[227]....
        /*8dc4*/ 	.word	0xffffffff


	//   ....[228]....
        /*8dc8*/ 	.word	0xffffffff


	//   ....[229]....
        /*8dcc*/ 	.word	0xffffffff


	//   ....[230]....
        /*8dd0*/ 	.word	0xffffffff


	//   ....[231]....
        /*8dd4*/ 	.word	0xffffffff


	//   ....[232]....
        /*8dd8*/ 	.word	0xffffffff


	//   ....[233]....
        /*8ddc*/ 	.word	0xffffffff


	//   ....[234]....
        /*8de0*/ 	.word	0xffffffff


	//   ....[235]....
        /*8de4*/ 	.word	0xffffffff


	//   ....[236]....
        /*8de8*/ 	.word	0xffffffff


	//   ....[237]....
        /*8dec*/ 	.word	0xffffffff


	//   ....[238]....
        /*8df0*/ 	.word	0xffffffff


	//   ....[239]....
        /*8df4*/ 	.word	0xffffffff


	//   ....[240]....
        /*8df8*/ 	.word	0xffffffff


	//   ....[241]....
        /*8dfc*/ 	.word	0xffffffff


	//   ....[242]....
        /*8e00*/ 	.word	0xffffffff


	//   ....[243]....
        /*8e04*/ 	.word	0xffffffff


	//   ....[244]....
        /*8e08*/ 	.word	0xffffffff


	//   ....[245]....
        /*8e0c*/ 	.word	0xffffffff


	//   ....[246]....
        /*8e10*/ 	.word	0xffffffff


	//   ....[247]....
        /*8e14*/ 	.word	0xffffffff


	//   ....[248]....
        /*8e18*/ 	.word	0xffffffff


	//   ....[249]....
        /*8e1c*/ 	.word	0xffffffff


	//   ....[250]....
        /*8e20*/ 	.word	0xffffffff


	//   ....[251]....
        /*8e24*/ 	.word	0xffffffff


	//   ....[252]....
        /*8e28*/ 	.word	0xffffffff


	//   ....[253]....
        /*8e2c*/ 	.word	0xffffffff


	//   ....[254]....
        /*8e30*/ 	.word	0xffffffff


	//   ....[255]....
        /*8e34*/ 	.word	0xffffffff


	//   ....[0]....
        /*8e38*/ 	.word	0xffffffff


	//   ....[1]....
        /*8e3c*/ 	.word	0xffffffff


	//   ....[2]....
        /*8e40*/ 	.word	0xffffffff


	//   ....[3]....
        /*8e44*/ 	.word	0xffffffff


	//   ....[4]....
        /*8e48*/ 	.word	0xffffffff


	//   ....[5]....
        /*8e4c*/ 	.word	0xffffffff


	//   ....[6]....
        /*8e50*/ 	.word	0xffffffff


	//   ....[7]....
        /*8e54*/ 	.word	0xffffffff


	//   ....[8]....
        /*8e58*/ 	.word	0xffffffff


	//   ....[9]....
        /*8e5c*/ 	.word	0xffffffff


	//   ....[10]....
        /*8e60*/ 	.word	0xffffffff


	//   ....[11]....
        /*8e64*/ 	.word	0xffffffff


	//   ....[12]....
        /*8e68*/ 	.word	0xffffffff


	//   ....[13]....
        /*8e6c*/ 	.word	0xffffffff


	//   ....[14]....
        /*8e70*/ 	.word	0xffffffff


	//   ....[15]....
        /*8e74*/ 	.word	0xffffffff


	//   ....[16]....
        /*8e78*/ 	.word	0xffffffff


	//   ....[17]....
        /*8e7c*/ 	.word	0xffffffff


	//   ....[18]....
        /*8e80*/ 	.word	0xffffffff


	//   ....[19]....
        /*8e84*/ 	.word	0xffffffff


	//   ....[20]....
        /*8e88*/ 	.word	0xffffffff


	//   ....[21]....
        /*8e8c*/ 	.word	0xffffffff


	//   ....[22]....
        /*8e90*/ 	.word	0xffffffff


	//   ....[23]....
        /*8e94*/ 	.word	0xffffffff


	//   ....[24]....
        /*8e98*/ 	.word	0xffffffff


	//   ....[25]....
        /*8e9c*/ 	.word	0xffffffff


	//   ....[26]....
        /*8ea0*/ 	.word	0xffffffff


	//   ....[27]....
        /*8ea4*/ 	.word	0xffffffff


	//   ....[28]....
        /*8ea8*/ 	.word	0xffffffff


	//   ....[29]....
        /*8eac*/ 	.word	0xffffffff


	//   ....[30]....
        /*8eb0*/ 	.word	0xffffffff


	//   ....[31]....
        /*8eb4*/ 	.word	0xffffffff


	//   ....[32]....
        /*8eb8*/ 	.word	0xffffffff


	//   ....[33]....
        /*8ebc*/ 	.word	0xffffffff


	//   ....[34]....
        /*8ec0*/ 	.word	0xffffffff


	//   ....[35]....
        /*8ec4*/ 	.word	0xffffffff


	//   ....[36]....
        /*8ec8*/ 	.word	0xffffffff


	//   ....[37]....
        /*8ecc*/ 	.word	0xffffffff


	//   ....[38]....
        /*8ed0*/ 	.word	0xffffffff


	//   ....[39]....
        /*8ed4*/ 	.word	0xffffffff


	//   ....[40]....
        /*8ed8*/ 	.word	0xffffffff


	//   ....[41]....
        /*8edc*/ 	.word	0xffffffff


	//   ....[42]....
        /*8ee0*/ 	.word	0xffffffff


	//   ....[43]....
        /*8ee4*/ 	.word	0xffffffff


	//   ....[44]....
        /*8ee8*/ 	.word	0xffffffff


	//   ....[45]....
        /*8eec*/ 	.word	0xffffffff


	//   ....[46]....
        /*8ef0*/ 	.word	0xffffffff


	//   ....[47]....
        /*8ef4*/ 	.word	0xffffffff


	//   ....[48]....
        /*8ef8*/ 	.word	0xffffffff


	//   ....[49]....
        /*8efc*/ 	.word	0xffffffff


	//   ....[50]....
        /*8f00*/ 	.word	0xffffffff


	//   ....[51]....
        /*8f04*/ 	.word	0xffffffff


	//   ....[52]....
        /*8f08*/ 	.word	0xffffffff


	//   ....[53]....
        /*8f0c*/ 	.word	0xffffffff


	//   ....[54]....
        /*8f10*/ 	.word	0xffffffff


	//   ....[55]....
        /*8f14*/ 	.word	0xffffffff


	//   ....[56]....
        /*8f18*/ 	.word	0xffffffff


	//   ....[57]....
        /*8f1c*/ 	.word	0xffffffff


	//   ....[58]....
        /*8f20*/ 	.word	0xffffffff


	//   ....[59]....
        /*8f24*/ 	.word	0xffffffff


	//   ....[60]....
        /*8f28*/ 	.word	0xffffffff


	//   ....[61]....
        /*8f2c*/ 	.word	0xffffffff


	//   ....[62]....
        /*8f30*/ 	.word	0xffffffff


	//   ....[63]....
        /*8f34*/ 	.word	0xffffffff


	//   ....[64]....
        /*8f38*/ 	.word	0xffffffff


	//   ....[65]....
        /*8f3c*/ 	.word	0xffffffff


	//   ....[66]....
        /*8f40*/ 	.word	0xffffffff


	//   ....[67]....
        /*8f44*/ 	.word	0xffffffff


	//   ....[68]....
        /*8f48*/ 	.word	0xffffffff


	//   ....[69]....
        /*8f4c*/ 	.word	0xffffffff


	//   ....[70]....
        /*8f50*/ 	.word	0xffffffff


	//   ....[71]....
        /*8f54*/ 	.word	0xffffffff


	//   ....[72]....
        /*8f58*/ 	.word	0xffffffff


	//   ....[73]....
        /*8f5c*/ 	.word	0xffffffff


	//   ....[74]....
        /*8f60*/ 	.word	0xffffffff


	//   ....[75]....
        /*8f64*/ 	.word	0xffffffff


	//   ....[76]....
        /*8f68*/ 	.word	0xffffffff


	//   ....[77]....
        /*8f6c*/ 	.word	0xffffffff


	//   ....[78]....
        /*8f70*/ 	.word	0xffffffff


	//   ....[79]....
        /*8f74*/ 	.word	0xffffffff


	//   ....[80]....
        /*8f78*/ 	.word	0xffffffff


	//   ....[81]....
        /*8f7c*/ 	.word	0xffffffff


	//   ....[82]....
        /*8f80*/ 	.word	0xffffffff


	//   ....[83]....
        /*8f84*/ 	.word	0xffffffff


	//   ....[84]....
        /*8f88*/ 	.word	0xffffffff


	//   ....[85]....
        /*8f8c*/ 	.word	0xffffffff


	//   ....[86]....
        /*8f90*/ 	.word	0xffffffff


	//   ....[87]....
        /*8f94*/ 	.word	0xffffffff


	//   ....[88]....
        /*8f98*/ 	.word	0xffffffff


	//   ....[89]....
        /*8f9c*/ 	.word	0xffffffff


	//   ....[90]....
        /*8fa0*/ 	.word	0xffffffff


	//   ....[91]....
        /*8fa4*/ 	.word	0xffffffff


	//   ....[92]....
        /*8fa8*/ 	.word	0xffffffff


	//   ....[93]....
        /*8fac*/ 	.word	0xffffffff


	//   ....[94]....
        /*8fb0*/ 	.word	0xffffffff


	//   ....[95]....
        /*8fb4*/ 	.word	0xffffffff


	//   ....[96]....
        /*8fb8*/ 	.word	0xffffffff


	//   ....[97]....
        /*8fbc*/ 	.word	0xffffffff


	//   ....[98]....
        /*8fc0*/ 	.word	0xffffffff


	//   ....[99]....
        /*8fc4*/ 	.word	0xffffffff


	//   ....[100]....
        /*8fc8*/ 	.word	0xffffffff


	//   ....[101]....
        /*8fcc*/ 	.word	0xffffffff


	//   ....[102]....
        /*8fd0*/ 	.word	0xffffffff


	//   ....[103]....
        /*8fd4*/ 	.word	0xffffffff


	//   ....[104]....
        /*8fd8*/ 	.word	0xffffffff


	//   ....[105]....
        /*8fdc*/ 	.word	0xffffffff


	//   ....[106]....
        /*8fe0*/ 	.word	0xffffffff


	//   ....[107]....
        /*8fe4*/ 	.word	0xffffffff


	//   ....[108]....
        /*8fe8*/ 	.word	0xffffffff


	//   ....[109]....
        /*8fec*/ 	.word	0xffffffff


	//   ....[110]....
        /*8ff0*/ 	.word	0xffffffff


	//   ....[111]....
        /*8ff4*/ 	.word	0xffffffff


	//   ....[112]....
        /*8ff8*/ 	.word	0xffffffff


	//   ....[113]....
        /*8ffc*/ 	.word	0xffffffff


	//   ....[114]....
        /*9000*/ 	.word	0xffffffff


	//   ....[115]....
        /*9004*/ 	.word	0xffffffff


	//   ....[116]....
        /*9008*/ 	.word	0xffffffff


	//   ....[117]....
        /*900c*/ 	.word	0xffffffff


	//   ....[118]....
        /*9010*/ 	.word	0xffffffff


	//   ....[119]....
        /*9014*/ 	.word	0xffffffff


	//   ....[120]....
        /*9018*/ 	.word	0xffffffff


	//   ....[121]....
        /*901c*/ 	.word	0xffffffff


	//   ....[122]....
        /*9020*/ 	.word	0xffffffff


	//   ....[123]....
        /*9024*/ 	.word	0xffffffff


	//   ....[124]....
        /*9028*/ 	.word	0xffffffff


	//   ....[125]....
        /*902c*/ 	.word	0xffffffff


	//   ....[126]....
        /*9030*/ 	.word	0xffffffff


	//   ....[127]....
        /*9034*/ 	.word	0xffffffff


	//   ....[128]....
        /*9038*/ 	.word	0xffffffff


	//   ....[129]....
        /*903c*/ 	.word	0xffffffff


	//   ....[130]....
        /*9040*/ 	.word	0xffffffff


	//   ....[131]....
        /*9044*/ 	.word	0xffffffff


	//   ....[132]....
        /*9048*/ 	.word	0xffffffff


	//   ....[133]....
        /*904c*/ 	.word	0xffffffff


	//   ....[134]....
        /*9050*/ 	.word	0xffffffff


	//   ....[135]....
        /*9054*/ 	.word	0xffffffff


	//   ....[136]....
        /*9058*/ 	.word	0xffffffff


	//   ....[137]....
        /*905c*/ 	.word	0xffffffff


	//   ....[138]....
        /*9060*/ 	.word	0xffffffff


	//   ....[139]....
        /*9064*/ 	.word	0xffffffff


	//   ....[140]....
        /*9068*/ 	.word	0xffffffff


	//   ....[141]....
        /*906c*/ 	.word	0xffffffff


	//   ....[142]....
        /*9070*/ 	.word	0xffffffff


	//   ....[143]....
        /*9074*/ 	.word	0xffffffff


	//   ....[144]....
        /*9078*/ 	.word	0xffffffff


	//   ....[145]....
        /*907c*/ 	.word	0xffffffff


	//   ....[146]....
        /*9080*/ 	.word	0xffffffff


	//   ....[147]....
        /*9084*/ 	.word	0xffffffff


	//   ....[148]....
        /*9088*/ 	.word	0xffffffff


	//   ....[149]....
        /*908c*/ 	.word	0xffffffff


	//   ....[150]....
        /*9090*/ 	.word	0xffffffff


	//   ....[151]....
        /*9094*/ 	.word	0xffffffff


	//   ....[152]....
        /*9098*/ 	.word	0xffffffff


	//   ....[153]....
        /*909c*/ 	.word	0xffffffff


	//   ....[154]....
        /*90a0*/ 	.word	0xffffffff


	//   ....[155]....
        /*90a4*/ 	.word	0xffffffff


	//   ....[156]....
        /*90a8*/ 	.word	0xffffffff


	//   ....[157]....
        /*90ac*/ 	.word	0xffffffff


	//   ....[158]....
        /*90b0*/ 	.word	0xffffffff


	//   ....[159]....
        /*90b4*/ 	.word	0xffffffff


	//   ....[160]....
        /*90b8*/ 	.word	0xffffffff


	//   ....[161]....
        /*90bc*/ 	.word	0xffffffff


	//   ....[162]....
        /*90c0*/ 	.word	0xffffffff


	//   ....[163]....
        /*90c4*/ 	.word	0xffffffff


	//   ....[164]....
        /*90c8*/ 	.word	0xffffffff


	//   ....[165]....
        /*90cc*/ 	.word	0xffffffff


	//   ....[166]....
        /*90d0*/ 	.word	0xffffffff


	//   ....[167]....
        /*90d4*/ 	.word	0xffffffff


	//   ....[168]....
        /*90d8*/ 	.word	0xffffffff


	//   ....[169]....
        /*90dc*/ 	.word	0xffffffff


	//   ....[170]....
        /*90e0*/ 	.word	0xffffffff


	//   ....[171]....
        /*90e4*/ 	.word	0xffffffff


	//   ....[172]....
        /*90e8*/ 	.word	0xffffffff


	//   ....[173]....
        /*90ec*/ 	.word	0xffffffff


	//   ....[174]....
        /*90f0*/ 	.word	0xffffffff


	//   ....[175]....
        /*90f4*/ 	.word	0xffffffff


	//   ....[176]....
        /*90f8*/ 	.word	0xffffffff


	//   ....[177]....
        /*90fc*/ 	.word	0xffffffff


	//   ....[178]....
        /*9100*/ 	.word	0xffffffff


	//   ....[179]....
        /*9104*/ 	.word	0xffffffff


	//   ....[180]....
        /*9108*/ 	.word	0xffffffff


	//   ....[181]....
        /*910c*/ 	.word	0xffffffff


	//   ....[182]....
        /*9110*/ 	.word	0xffffffff


	//   ....[183]....
        /*9114*/ 	.word	0xffffffff


	//   ....[184]....
        /*9118*/ 	.word	0xffffffff


	//   ....[185]....
        /*911c*/ 	.word	0xffffffff


	//   ....[186]....
        /*9120*/ 	.word	0xffffffff


	//   ....[187]....
        /*9124*/ 	.word	0xffffffff


	//   ....[188]....
        /*9128*/ 	.word	0xffffffff


	//   ....[189]....
        /*912c*/ 	.word	0xffffffff


	//   ....[190]....
        /*9130*/ 	.word	0xffffffff


	//   ....[191]....
        /*9134*/ 	.word	0xffffffff


	//   ....[192]....
        /*9138*/ 	.word	0xffffffff


	//   ....[193]....
        /*913c*/ 	.word	0xffffffff


	//   ....[194]....
        /*9140*/ 	.word	0xffffffff


	//   ....[195]....
        /*9144*/ 	.word	0xffffffff


	//   ....[196]....
        /*9148*/ 	.word	0xffffffff


	//   ....[197]....
        /*914c*/ 	.word	0xffffffff


	//   ....[198]....
        /*9150*/ 	.word	0xffffffff


	//   ....[199]....
        /*9154*/ 	.word	0xffffffff


	//   ....[200]....
        /*9158*/ 	.word	0xffffffff


	//   ....[201]....
        /*915c*/ 	.word	0xffffffff


	//   ....[202]....
        /*9160*/ 	.word	0xffffffff


	//   ....[203]....
        /*9164*/ 	.word	0xffffffff


	//   ....[204]....
        /*9168*/ 	.word	0xffffffff


	//   ....[205]....
        /*916c*/ 	.word	0xffffffff


	//   ....[206]....
        /*9170*/ 	.word	0xffffffff


	//   ....[207]....
        /*9174*/ 	.word	0xffffffff


	//   ....[208]....
        /*9178*/ 	.word	0xffffffff


	//   ....[209]....
        /*917c*/ 	.word	0xffffffff


	//   ....[210]....
        /*9180*/ 	.word	0xffffffff


	//   ....[211]....
        /*9184*/ 	.word	0xffffffff


	//   ....[212]....
        /*9188*/ 	.word	0xffffffff


	//   ....[213]....
        /*918c*/ 	.word	0xffffffff


	//   ....[214]....
        /*9190*/ 	.word	0xffffffff


	//   ....[215]....
        /*9194*/ 	.word	0xffffffff


	//   ....[216]....
        /*9198*/ 	.word	0xffffffff


	//   ....[217]....
        /*919c*/ 	.word	0xffffffff


	//   ....[218]....
        /*91a0*/ 	.word	0xffffffff


	//   ....[219]....
        /*91a4*/ 	.word	0xffffffff


	//   ....[220]....
        /*91a8*/ 	.word	0xffffffff


	//   ....[221]....
        /*91ac*/ 	.word	0xffffffff


	//   ....[222]....
        /*91b0*/ 	.word	0xffffffff


	//   ....[223]....
        /*91b4*/ 	.word	0xffffffff


	//   ....[224]....
        /*91b8*/ 	.word	0xffffffff


	//   ....[225]....
        /*91bc*/ 	.word	0xffffffff


	//   ....[226]....
        /*91c0*/ 	.word	0xffffffff


	//   ....[227]....
        /*91c4*/ 	.word	0xffffffff


	//   ....[228]....
        /*91c8*/ 	.word	0xffffffff


	//   ....[229]....
        /*91cc*/ 	.word	0xffffffff


	//   ....[230]....
        /*91d0*/ 	.word	0xffffffff


	//   ....[231]....
        /*91d4*/ 	.word	0xffffffff


	//   ....[232]....
        /*91d8*/ 	.word	0xffffffff


	//   ....[233]....
        /*91dc*/ 	.word	0xffffffff


	//   ....[234]....
        /*91e0*/ 	.word	0xffffffff


	//   ....[235]....
        /*91e4*/ 	.word	0xffffffff


	//   ....[236]....
        /*91e8*/ 	.word	0xffffffff


	//   ....[237]....
        /*91ec*/ 	.word	0xffffffff


	//   ....[238]....
        /*91f0*/ 	.word	0xffffffff


	//   ....[239]....
        /*91f4*/ 	.word	0xffffffff


	//   ....[240]....
        /*91f8*/ 	.word	0xffffffff


	//   ....[241]....
        /*91fc*/ 	.word	0xffffffff


	//   ....[242]....
        /*9200*/ 	.word	0xffffffff


	//   ....[243]....
        /*9204*/ 	.word	0xffffffff


	//   ....[244]....
        /*9208*/ 	.word	0xffffffff


	//   ....[245]....
        /*920c*/ 	.word	0xffffffff


	//   ....[246]....
        /*9210*/ 	.word	0xffffffff


	//   ....[247]....
        /*9214*/ 	.word	0xffffffff


	//   ....[248]....
        /*9218*/ 	.word	0xffffffff


	//   ....[249]....
        /*921c*/ 	.word	0xffffffff


	//   ....[250]....
        /*9220*/ 	.word	0xffffffff


	//   ....[251]....
        /*9224*/ 	.word	0xffffffff


	//   ....[252]....
        /*9228*/ 	.word	0xffffffff


	//   ....[253]....
        /*922c*/ 	.word	0xffffffff


	//   ....[254]....
        /*9230*/ 	.word	0xffffffff


	//   ....[255]....
        /*9234*/ 	.word	0xffffffff


	//   ....[0]....
        /*9238*/ 	.word	0xffffffff


	//   ....[1]....
        /*923c*/ 	.word	0xffffffff


	//   ....[2]....
        /*9240*/ 	.word	0xffffffff


	//   ....[3]....
        /*9244*/ 	.word	0xffffffff


	//   ....[4]....
        /*9248*/ 	.word	0xffffffff


	//   ....[5]....
        /*924c*/ 	.word	0xffffffff


	//   ....[6]....
        /*9250*/ 	.word	0xffffffff


	//   ....[7]....
        /*9254*/ 	.word	0xffffffff


	//   ....[8]....
        /*9258*/ 	.word	0xffffffff


	//   ....[9]....
        /*925c*/ 	.word	0xffffffff


	//   ....[10]....
        /*9260*/ 	.word	0xffffffff


	//   ....[11]....
        /*9264*/ 	.word	0xffffffff


	//   ....[12]....
        /*9268*/ 	.word	0xffffffff


	//   ....[13]....
        /*926c*/ 	.word	0xffffffff


	//   ....[14]....
        /*9270*/ 	.word	0xffffffff


	//   ....[15]....
        /*9274*/ 	.word	0xffffffff


	//   ....[16]....
        /*9278*/ 	.word	0xffffffff


	//   ....[17]....
        /*927c*/ 	.word	0xffffffff


	//   ....[18]....
        /*9280*/ 	.word	0xffffffff


	//   ....[19]....
        /*9284*/ 	.word	0xffffffff


	//   ....[20]....
        /*9288*/ 	.word	0xffffffff


	//   ....[21]....
        /*928c*/ 	.word	0xffffffff


	//   ....[22]....
        /*9290*/ 	.word	0xffffffff


	//   ....[23]....
        /*9294*/ 	.word	0xffffffff


	//   ....[24]....
        /*9298*/ 	.word	0xffffffff


	//   ....[25]....
        /*929c*/ 	.word	0xffffffff


	//   ....[26]....
        /*92a0*/ 	.word	0xffffffff


	//   ....[27]....
        /*92a4*/ 	.word	0xffffffff


	//   ....[28]....
        /*92a8*/ 	.word	0xffffffff


	//   ....[29]....
        /*92ac*/ 	.word	0xffffffff


	//   ....[30]....
        /*92b0*/ 	.word	0xffffffff


	//   ....[31]....
        /*92b4*/ 	.word	0xffffffff


	//   ....[32]....
        /*92b8*/ 	.word	0xffffffff


	//   ....[33]....
        /*92bc*/ 	.word	0xffffffff


	//   ....[34]....
        /*92c0*/ 	.word	0xffffffff


	//   ....[35]....
        /*92c4*/ 	.word	0xffffffff


	//   ....[36]....
        /*92c8*/ 	.word	0xffffffff


	//   ....[37]....
        /*92cc*/ 	.word	0xffffffff


	//   ....[38]....
        /*92d0*/ 	.word	0xffffffff


	//   ....[39]....
        /*92d4*/ 	.word	0xffffffff


	//   ....[40]....
        /*92d8*/ 	.word	0xffffffff


	//   ....[41]....
        /*92dc*/ 	.word	0xffffffff


	//   ....[42]....
        /*92e0*/ 	.word	0xffffffff


	//   ....[43]....
        /*92e4*/ 	.word	0xffffffff


	//   ....[44]....
        /*92e8*/ 	.word	0xffffffff


	//   ....[45]....
        /*92ec*/ 	.word	0xffffffff


	//   ....[46]....
        /*92f0*/ 	.word	0xffffffff


	//   ....[47]....
        /*92f4*/ 	.word	0xffffffff


	//   ....[48]....
        /*92f8*/ 	.word	0xffffffff


	//   ....[49]....
        /*92fc*/ 	.word	0xffffffff


	//   ....[50]....
        /*9300*/ 	.word	0xffffffff


	//   ....[51]....
        /*9304*/ 	.word	0xffffffff


	//   ....[52]....
        /*9308*/ 	.word	0xffffffff


	//   ....[53]....
        /*930c*/ 	.word	0xffffffff


	//   ....[54]....
        /*9310*/ 	.word	0xffffffff


	//   ....[55]....
        /*9314*/ 	.word	0xffffffff


	//   ....[56]....
        /*9318*/ 	.word	0xffffffff


	//   ....[57]....
        /*931c*/ 	.word	0xffffffff


	//   ....[58]....
        /*9320*/ 	.word	0xffffffff


	//   ....[59]....
        /*9324*/ 	.word	0xffffffff


	//   ....[60]....
        /*9328*/ 	.word	0xffffffff


	//   ....[61]....
        /*932c*/ 	.word	0xffffffff


	//   ....[62]....
        /*9330*/ 	.word	0xffffffff


	//   ....[63]....
        /*9334*/ 	.word	0xffffffff


	//   ....[64]....
        /*9338*/ 	.word	0xffffffff


	//   ....[65]....
        /*933c*/ 	.word	0xffffffff


	//   ....[66]....
        /*9340*/ 	.word	0xffffffff


	//   ....[67]....
        /*9344*/ 	.word	0xffffffff


	//   ....[68]....
        /*9348*/ 	.word	0xffffffff


	//   ....[69]....
        /*934c*/ 	.word	0xffffffff


	//   ....[70]....
        /*9350*/ 	.word	0xffffffff


	//   ....[71]....
        /*9354*/ 	.word	0xffffffff


	//   ....[72]....
        /*9358*/ 	.word	0xffffffff


	//   ....[73]....
        /*935c*/ 	.word	0xffffffff


	//   ....[74]....
        /*9360*/ 	.word	0xffffffff


	//   ....[75]....
        /*9364*/ 	.word	0xffffffff


	//   ....[76]....
        /*9368*/ 	.word	0xffffffff


	//   ....[77]....
        /*936c*/ 	.word	0xffffffff


	//   ....[78]....
        /*9370*/ 	.word	0xffffffff


	//   ....[79]....
        /*9374*/ 	.word	0xffffffff


	//   ....[80]....
        /*9378*/ 	.word	0xffffffff


	//   ....[81]....
        /*937c*/ 	.word	0xffffffff


	//   ....[82]....
        /*9380*/ 	.word	0xffffffff


	//   ....[83]....
        /*9384*/ 	.word	0xffffffff


	//   ....[84]....
        /*9388*/ 	.word	0xffffffff


	//   ....[85]....
        /*938c*/ 	.word	0xffffffff


	//   ....[86]....
        /*9390*/ 	.word	0xffffffff


	//   ....[87]....
        /*9394*/ 	.word	0xffffffff


	//   ....[88]....
        /*9398*/ 	.word	0xffffffff


	//   ....[89]....
        /*939c*/ 	.word	0xffffffff


	//   ....[90]....
        /*93a0*/ 	.word	0xffffffff


	//   ....[91]....
        /*93a4*/ 	.word	0xffffffff


	//   ....[92]....
        /*93a8*/ 	.word	0xffffffff


	//   ....[93]....
        /*93ac*/ 	.word	0xffffffff


	//   ....[94]....
        /*93b0*/ 	.word	0xffffffff


	//   ....[95]....
        /*93b4*/ 	.word	0xffffffff


	//   ....[96]....
        /*93b8*/ 	.word	0xffffffff


	//   ....[97]....
        /*93bc*/ 	.word	0xffffffff


	//   ....[98]....
        /*93c0*/ 	.word	0xffffffff


	//   ....[99]....
        /*93c4*/ 	.word	0xffffffff


	//   ....[100]....
        /*93c8*/ 	.word	0xffffffff


	//   ....[101]....
        /*93cc*/ 	.word	0xffffffff


	//   ....[102]....
        /*93d0*/ 	.word	0xffffffff


	//   ....[103]....
        /*93d4*/ 	.word	0xffffffff


	//   ....[104]....
        /*93d8*/ 	.word	0xffffffff


	//   ....[105]....
        /*93dc*/ 	.word	0xffffffff


	//   ....[106]....
        /*93e0*/ 	.word	0xffffffff


	//   ....[107]....
        /*93e4*/ 	.word	0xffffffff


	//   ....[108]....
        /*93e8*/ 	.word	0xffffffff


	//   ....[109]....
        /*93ec*/ 	.word	0xffffffff


	//   ....[110]....
        /*93f0*/ 	.word	0xffffffff


	//   ....[111]....
        /*93f4*/ 	.word	0xffffffff


	//   ....[112]....
        /*93f8*/ 	.word	0xffffffff


	//   ....[113]....
        /*93fc*/ 	.word	0xffffffff


	//   ....[114]....
        /*9400*/ 	.word	0xffffffff


	//   ....[115]....
        /*9404*/ 	.word	0xffffffff


	//   ....[116]....
        /*9408*/ 	.word	0xffffffff


	//   ....[117]....
        /*940c*/ 	.word	0xffffffff


	//   ....[118]....
        /*9410*/ 	.word	0xffffffff


	//   ....[119]....
        /*9414*/ 	.word	0xffffffff


	//   ....[120]....
        /*9418*/ 	.word	0xffffffff


	//   ....[121]....
        /*941c*/ 	.word	0xffffffff


	//   ....[122]....
        /*9420*/ 	.word	0xffffffff


	//   ....[123]....
        /*9424*/ 	.word	0xffffffff


	//   ....[124]....
        /*9428*/ 	.word	0xffffffff


	//   ....[125]....
        /*942c*/ 	.word	0xffffffff


	//   ....[126]....
        /*9430*/ 	.word	0xffffffff


	//   ....[127]....
        /*9434*/ 	.word	0xffffffff


	//   ....[128]....
        /*9438*/ 	.word	0xffffffff


	//   ....[129]....
        /*943c*/ 	.word	0xffffffff


	//   ....[130]....
        /*9440*/ 	.word	0xffffffff


	//   ....[131]....
        /*9444*/ 	.word	0xffffffff


	//   ....[132]....
        /*9448*/ 	.word	0xffffffff


	//   ....[133]....
        /*944c*/ 	.word	0xffffffff


	//   ....[134]....
        /*9450*/ 	.word	0xffffffff


	//   ....[135]....
        /*9454*/ 	.word	0xffffffff


	//   ....[136]....
        /*9458*/ 	.word	0xffffffff


	//   ....[137]....
        /*945c*/ 	.word	0xffffffff


	//   ....[138]....
        /*9460*/ 	.word	0xffffffff


	//   ....[139]....
        /*9464*/ 	.word	0xffffffff


	//   ....[140]....
        /*9468*/ 	.word	0xffffffff


	//   ....[141]....
        /*946c*/ 	.word	0xffffffff


	//   ....[142]....
        /*9470*/ 	.word	0xffffffff


	//   ....[143]....
        /*9474*/ 	.word	0xffffffff


	//   ....[144]....
        /*9478*/ 	.word	0xffffffff


	//   ....[145]....
        /*947c*/ 	.word	0xffffffff


	//   ....[146]....
        /*9480*/ 	.word	0xffffffff


	//   ....[147]....
        /*9484*/ 	.word	0xffffffff


	//   ....[148]....
        /*9488*/ 	.word	0xffffffff


	//   ....[149]....
        /*948c*/ 	.word	0xffffffff


	//   ....[150]....
        /*9490*/ 	.word	0xffffffff


	//   ....[151]....
        /*9494*/ 	.word	0xffffffff


	//   ....[152]....
        /*9498*/ 	.word	0xffffffff


	//   ....[153]....
        /*949c*/ 	.word	0xffffffff


	//   ....[154]....
        /*94a0*/ 	.word	0xffffffff


	//   ....[155]....
        /*94a4*/ 	.word	0xffffffff


	//   ....[156]....
        /*94a8*/ 	.word	0xffffffff


	//   ....[157]....
        /*94ac*/ 	.word	0xffffffff


	//   ....[158]....
        /*94b0*/ 	.word	0xffffffff


	//   ....[159]....
        /*94b4*/ 	.word	0xffffffff


	//   ....[160]....
        /*94b8*/ 	.word	0xffffffff


	//   ....[161]....
        /*94bc*/ 	.word	0xffffffff


	//   ....[162]....
        /*94c0*/ 	.word	0xffffffff


	//   ....[163]....
        /*94c4*/ 	.word	0xffffffff


	//   ....[164]....
        /*94c8*/ 	.word	0xffffffff


	//   ....[165]....
        /*94cc*/ 	.word	0xffffffff


	//   ....[166]....
        /*94d0*/ 	.word	0xffffffff


	//   ....[167]....
        /*94d4*/ 	.word	0xffffffff


	//   ....[168]....
        /*94d8*/ 	.word	0xffffffff


	//   ....[169]....
        /*94dc*/ 	.word	0xffffffff


	//   ....[170]....
        /*94e0*/ 	.word	0xffffffff


	//   ....[171]....
        /*94e4*/ 	.word	0xffffffff


	//   ....[172]....
        /*94e8*/ 	.word	0xffffffff


	//   ....[173]....
        /*94ec*/ 	.word	0xffffffff


	//   ....[174]....
        /*94f0*/ 	.word	0xffffffff


	//   ....[175]....
        /*94f4*/ 	.word	0xffffffff


	//   ....[176]....
        /*94f8*/ 	.word	0xffffffff


	//   ....[177]....
        /*94fc*/ 	.word	0xffffffff


	//   ....[178]....
        /*9500*/ 	.word	0xffffffff


	//   ....[179]....
        /*9504*/ 	.word	0xffffffff


	//   ....[180]....
        /*9508*/ 	.word	0xffffffff


	//   ....[181]....
        /*950c*/ 	.word	0xffffffff


	//   ....[182]....
        /*9510*/ 	.word	0xffffffff


	//   ....[183]....
        /*9514*/ 	.word	0xffffffff


	//   ....[184]....
        /*9518*/ 	.word	0xffffffff


	//   ....[185]....
        /*951c*/ 	.word	0xffffffff


	//   ....[186]....
        /*9520*/ 	.word	0xffffffff


	//   ....[187]....
        /*9524*/ 	.word	0xffffffff


	//   ....[188]....
        /*9528*/ 	.word	0xffffffff


	//   ....[189]....
        /*952c*/ 	.word	0xffffffff


	//   ....[190]....
        /*9530*/ 	.word	0xffffffff


	//   ....[191]....
        /*9534*/ 	.word	0xffffffff


	//   ....[192]....
        /*9538*/ 	.word	0xffffffff


	//   ....[193]....
        /*953c*/ 	.word	0xffffffff


	//   ....[194]....
        /*9540*/ 	.word	0xffffffff


	//   ....[195]....
        /*9544*/ 	.word	0xffffffff


	//   ....[196]....
        /*9548*/ 	.word	0xffffffff


	//   ....[197]....
        /*954c*/ 	.word	0xffffffff


	//   ....[198]....
        /*9550*/ 	.word	0xffffffff


	//   ....[199]....
        /*9554*/ 	.word	0xffffffff


	//   ....[200]....
        /*9558*/ 	.word	0xffffffff


	//   ....[201]....
        /*955c*/ 	.word	0xffffffff


	//   ....[202]....
        /*9560*/ 	.word	0xffffffff


	//   ....[203]....
        /*9564*/ 	.word	0xffffffff


	//   ....[204]....
        /*9568*/ 	.word	0xffffffff


	//   ....[205]....
        /*956c*/ 	.word	0xffffffff


	//   ....[206]....
        /*9570*/ 	.word	0xffffffff


	//   ....[207]....
        /*9574*/ 	.word	0xffffffff


	//   ....[208]....
        /*9578*/ 	.word	0xffffffff


	//   ....[209]....
        /*957c*/ 	.word	0xffffffff


	//   ....[210]....
        /*9580*/ 	.word	0xffffffff


	//   ....[211]....
        /*9584*/ 	.word	0xffffffff


	//   ....[212]....
        /*9588*/ 	.word	0xffffffff


	//   ....[213]....
        /*958c*/ 	.word	0xffffffff


	//   ....[214]....
        /*9590*/ 	.word	0xffffffff


	//   ....[215]....
        /*9594*/ 	.word	0xffffffff


	//   ....[216]....
        /*9598*/ 	.word	0xffffffff


	//   ....[217]....
        /*959c*/ 	.word	0xffffffff


	//   ....[218]....
        /*95a0*/ 	.word	0xffffffff


	//   ....[219]....
        /*95a4*/ 	.word	0xffffffff


	//   ....[220]....
        /*95a8*/ 	.word	0xffffffff


	//   ....[221]....
        /*95ac*/ 	.word	0xffffffff


	//   ....[222]....
        /*95b0*/ 	.word	0xffffffff


	//   ....[223]....
        /*95b4*/ 	.word	0xffffffff


	//   ....[224]....
        /*95b8*/ 	.word	0xffffffff


	//   ....[225]....
        /*95bc*/ 	.word	0xffffffff


	//   ....[226]....
        /*95c0*/ 	.word	0xffffffff


	//   ....[227]....
        /*95c4*/ 	.word	0xffffffff


	//   ....[228]....
        /*95c8*/ 	.word	0xffffffff


	//   ....[229]....
        /*95cc*/ 	.word	0xffffffff


	//   ....[230]....
        /*95d0*/ 	.word	0xffffffff


	//   ....[231]....
        /*95d4*/ 	.word	0xffffffff


	//   ....[232]....
        /*95d8*/ 	.word	0xffffffff


	//   ....[233]....
        /*95dc*/ 	.word	0xffffffff


	//   ....[234]....
        /*95e0*/ 	.word	0xffffffff


	//   ....[235]....
        /*95e4*/ 	.word	0xffffffff


	//   ....[236]....
        /*95e8*/ 	.word	0xffffffff


	//   ....[237]....
        /*95ec*/ 	.word	0xffffffff


	//   ....[238]....
        /*95f0*/ 	.word	0xffffffff


	//   ....[239]....
        /*95f4*/ 	.word	0xffffffff


	//   ....[240]....
        /*95f8*/ 	.word	0xffffffff


	//   ....[241]....
        /*95fc*/ 	.word	0xffffffff


	//   ....[242]....
        /*9600*/ 	.word	0xffffffff


	//   ....[243]....
        /*9604*/ 	.word	0xffffffff


	//   ....[244]....
        /*9608*/ 	.word	0xffffffff


	//   ....[245]....
        /*960c*/ 	.word	0xffffffff


	//   ....[246]....
        /*9610*/ 	.word	0xffffffff


	//   ....[247]....
        /*9614*/ 	.word	0xffffffff


	//   ....[248]....
        /*9618*/ 	.word	0xffffffff


	//   ....[249]....
        /*961c*/ 	.word	0xffffffff


	//   ....[250]....
        /*9620*/ 	.word	0xffffffff


	//   ....[251]....
        /*9624*/ 	.word	0xffffffff


	//   ....[252]....
        /*9628*/ 	.word	0xffffffff


	//   ....[253]....
        /*962c*/ 	.word	0xffffffff


	//   ....[254]....
        /*9630*/ 	.word	0xffffffff


	//   ....[255]....
        /*9634*/ 	.word	0xffffffff


	//   ....[0]....
        /*9638*/ 	.word	0xffffffff


	//   ....[1]....
        /*963c*/ 	.word	0xffffffff


	//   ....[2]....
        /*9640*/ 	.word	0xffffffff


	//   ....[3]....
        /*9644*/ 	.word	0xffffffff


	//   ....[4]....
        /*9648*/ 	.word	0xffffffff


	//   ....[5]....
        /*964c*/ 	.word	0xffffffff


	//   ....[6]....
        /*9650*/ 	.word	0xffffffff


	//   ....[7]....
        /*9654*/ 	.word	0xffffffff


	//   ....[8]....
        /*9658*/ 	.word	0xffffffff


	//   ....[9]....
        /*965c*/ 	.word	0xffffffff


	//----- nvinfo : EIATTR_COOP_GROUP_INSTR_OFFSETS
	.align		4
.L_1214:
        /*9660*/ 	.byte	0x04, 0x28
        /*9662*/ 	.short	(.L_1216 - .L_1215)


	//   ....[0]....
.L_1215:
        /*9664*/ 	.word	0x00003e40


	//   ....[1]....
        /*9668*/ 	.word	0x00003e50


	//   ....[2]....
        /*966c*/ 	.word	0x00003e60


	//   ....[3]....
        /*9670*/ 	.word	0x00003e70


	//   ....[4]....
        /*9674*/ 	.word	0x00003ee0


	//   ....[5]....
        /*9678*/ 	.word	0x00003ef0


	//   ....[6]....
        /*967c*/ 	.word	0x00003f00


	//   ....[7]....
        /*9680*/ 	.word	0x00003f10


	//   ....[8]....
        /*9684*/ 	.word	0x00003f90


	//   ....[9]....
        /*9688*/ 	.word	0x00003fa0


	//   ....[10]....
        /*968c*/ 	.word	0x00003fd0


	//   ....[11]....
        /*9690*/ 	.word	0x00003fe0


	//   ....[12]....
        /*9694*/ 	.word	0x00003ff0


	//   ....[13]....
        /*9698*/ 	.word	0x00004000


	//   ....[14]....
        /*969c*/ 	.word	0x00004070


	//   ....[15]....
        /*96a0*/ 	.word	0x00004080


	//   ....[16]....
        /*96a4*/ 	.word	0x000040c0


	//   ....[17]....
        /*96a8*/ 	.word	0x000040d0


	//   ....[18]....
        /*96ac*/ 	.word	0x00004120


	//   ....[19]....
        /*96b0*/ 	.word	0x00004130


	//   ....[20]....
        /*96b4*/ 	.word	0x00004170


	//   ....[21]....
        /*96b8*/ 	.word	0x00004180


	//   ....[22]....
        /*96bc*/ 	.word	0x000041c0


	//   ....[23]....
        /*96c0*/ 	.word	0x000041d0


	//   ....[24]....
        /*96c4*/ 	.word	0x00004200


	//   ....[25]....
        /*96c8*/ 	.word	0x00004210


	//   ....[26]....
        /*96cc*/ 	.word	0x00004220


	//   ....[27]....
        /*96d0*/ 	.word	0x00004230


	//   ....[28]....
        /*96d4*/ 	.word	0x000042a0


	//   ....[29]....
        /*96d8*/ 	.word	0x000042b0


	//   ....[30]....
        /*96dc*/ 	.word	0x000042f0


	//   ....[31]....
        /*96e0*/ 	.word	0x00004300


	//   ....[32]....
        /*96e4*/ 	.word	0x00004350


	//   ....[33]....
        /*96e8*/ 	.word	0x00004360


	//   ....[34]....
        /*96ec*/ 	.word	0x000043a0


	//   ....[35]....
        /*96f0*/ 	.word	0x000043b0


	//   ....[36]....
        /*96f4*/ 	.word	0x000043f0


	//   ....[37]....
        /*96f8*/ 	.word	0x00004400


	//   ....[38]....
        /*96fc*/ 	.word	0x00004430


	//   ....[39]....
        /*9700*/ 	.word	0x00004440


	//   ....[40]....
        /*9704*/ 	.word	0x00004450


	//   ....[41]....
        /*9708*/ 	.word	0x00004460


	//   ....[42]....
        /*970c*/ 	.word	0x000044d0


	//   ....[43]....
        /*9710*/ 	.word	0x000044e0


	//   ....[44]....
        /*9714*/ 	.word	0x00004520


	//   ....[45]....
        /*9718*/ 	.word	0x00004530


	//   ....[46]....
        /*971c*/ 	.word	0x00004560


	//   ....[47]....
        /*9720*/ 	.word	0x00004570


	//   ....[48]....
        /*9724*/ 	.word	0x000045d0


	//   ....[49]....
        /*9728*/ 	.word	0x000045e0


	//   ....[50]....
        /*972c*/ 	.word	0x00004620


	//   ....[51]....
        /*9730*/ 	.word	0x00004630


	//   ....[52]....
        /*9734*/ 	.word	0x00004670


	//   ....[53]....
        /*9738*/ 	.word	0x00004680


	//   ....[54]....
        /*973c*/ 	.word	0x00004690


	//   ....[55]....
        /*9740*/ 	.word	0x000046a0


	//   ....[56]....
        /*9744*/ 	.word	0x00004710


	//   ....[57]....
        /*9748*/ 	.word	0x00004720


	//   ....[58]....
        /*974c*/ 	.word	0x00004760


	//   ....[59]....
        /*9750*/ 	.word	0x00004770


	//   ....[60]....
        /*9754*/ 	.word	0x00004780


	//   ....[61]....
        /*9758*/ 	.word	0x00004790


	//   ....[62]....
        /*975c*/ 	.word	0x000047f0


	//   ....[63]....
        /*9760*/ 	.word	0x00004800


	//   ....[64]....
        /*9764*/ 	.word	0x00004850


	//   ....[65]....
        /*9768*/ 	.word	0x00004860


	//   ....[66]....
        /*976c*/ 	.word	0x000048a0


	//   ....[67]....
        /*9770*/ 	.word	0x000048b0


	//   ....[68]....
        /*9774*/ 	.word	0x000048c0


	//   ....[69]....
        /*9778*/ 	.word	0x000048d0


	//   ....[70]....
        /*977c*/ 	.word	0x00004940


	//   ....[71]....
        /*9780*/ 	.word	0x00004950


	//   ....[72]....
        /*9784*/ 	.word	0x00004960


	//   ....[73]....
        /*9788*/ 	.word	0x00004970


	//   ....[74]....
        /*978c*/ 	.word	0x000049e0


	//   ....[75]....
        /*9790*/ 	.word	0x000049f0


	//   ....[76]....
        /*9794*/ 	.word	0x00004a00


	//   ....[77]....
        /*9798*/ 	.word	0x00004a10


	//   ....[78]....
        /*979c*/ 	.word	0x00004a80


	//   ....[79]....
        /*97a0*/ 	.word	0x00004a90


	//   ....[80]....
        /*97a4*/ 	.word	0x00004ad0


	//   ....[81]....
        /*97a8*/ 	.word	0x00004ae0


	//   ....[82]....
        /*97ac*/ 	.word	0x00004af0


	//   ....[83]....
        /*97b0*/ 	.word	0x00004b00


	//   ....[84]....
        /*97b4*/ 	.word	0x00004b70


	//   ....[85]....
        /*97b8*/ 	.word	0x00004b80


	//   ....[86]....
        /*97bc*/ 	.word	0x00004bb0


	//   ....[87]....
        /*97c0*/ 	.word	0x00004bc0


	//   ....[88]....
        /*97c4*/ 	.word	0x00004be0


	//   ....[89]....
        /*97c8*/ 	.word	0x00004bf0


	//   ....[90]....
        /*97cc*/ 	.word	0x00004c50


	//   ....[91]....
        /*97d0*/ 	.word	0x00004c60


	//   ....[92]....
        /*97d4*/ 	.word	0x00004cb0


	//   ....[93]....
        /*97d8*/ 	.word	0x00004cc0


	//   ....[94]....
        /*97dc*/ 	.word	0x00004d00


	//   ....[95]....
        /*97e0*/ 	.word	0x00004d10


	//   ....[96]....
        /*97e4*/ 	.word	0x00004d20


	//   ....[97]....
        /*97e8*/ 	.word	0x00004d30


	//   ....[98]....
        /*97ec*/ 	.word	0x00004d70


	//   ....[99]....
        /*97f0*/ 	.word	0x00004d80


	//   ....[100]....
        /*97f4*/ 	.word	0x00004df0


	//   ....[101]....
        /*97f8*/ 	.word	0x00004e00


	//   ....[102]....
        /*97fc*/ 	.word	0x00004e30


	//   ....[103]....
        /*9800*/ 	.word	0x00004e40


	//   ....[104]....
        /*9804*/ 	.word	0x00004e80


	//   ....[105]....
        /*9808*/ 	.word	0x00004e90


	//   ....[106]....
        /*980c*/ 	.word	0x00004ee0


	//   ....[107]....
        /*9810*/ 	.word	0x00004ef0


	//   ....[108]....
        /*9814*/ 	.word	0x00004f30


	//   ....[109]....
        /*9818*/ 	.word	0x00004f40


	//   ....[110]....
        /*981c*/ 	.word	0x00004f50


	//   ....[111]....
        /*9820*/ 	.word	0x00004f60


	//   ....[112]....
        /*9824*/ 	.word	0x00004fa0


	//   ....[113]....
        /*9828*/ 	.word	0x00004fb0


	//   ....[114]....
        /*982c*/ 	.word	0x00004ff0


	//   ....[115]....
        /*9830*/ 	.word	0x00005000


	//   ....[116]....
        /*9834*/ 	.word	0x00005060


	//   ....[117]....
        /*9838*/ 	.word	0x00005070


	//   ....[118]....
        /*983c*/ 	.word	0x000050b0


	//   ....[119]....
        /*9840*/ 	.word	0x000050c0


	//   ....[120]....
        /*9844*/ 	.word	0x00005110


	//   ....[121]....
        /*9848*/ 	.word	0x00005120


	//   ....[122]....
        /*984c*/ 	.word	0x00005160


	//   ....[123]....
        /*9850*/ 	.word	0x00005170


	//   ....[124]....
        /*9854*/ 	.word	0x000051a0


	//   ....[125]....
        /*9858*/ 	.word	0x000051b0


	//   ....[126]....
        /*985c*/ 	.word	0x000051d0


	//   ....[127]....
        /*9860*/ 	.word	0x000051e0


	//   ....[128]....
        /*9864*/ 	.word	0x00005220


	//   ....[129]....
        /*9868*/ 	.word	0x00005230


	//   ....[130]....
        /*986c*/ 	.word	0x00005290


	//   ....[131]....
        /*9870*/ 	.word	0x000052a0


	//   ....[132]....
        /*9874*/ 	.word	0x000052e0


	//   ....[133]....
        /*9878*/ 	.word	0x000052f0


	//   ....[134]....
        /*987c*/ 	.word	0x00005340


	//   ....[135]....
        /*9880*/ 	.word	0x00005350


	//   ....[136]....
        /*9884*/ 	.word	0x00005390


	//   ....[137]....
        /*9888*/ 	.word	0x000053a0


	//   ....[138]....
        /*988c*/ 	.word	0x000053e0


	//   ....[139]....
        /*9890*/ 	.word	0x000053f0


	//   ....[140]....
        /*9894*/ 	.word	0x00005420


	//   ....[141]....
        /*9898*/ 	.word	0x00005430


	//   ....[142]....
        /*989c*/ 	.word	0x00005450


	//   ....[143]....
        /*98a0*/ 	.word	0x00005460


	//   ....[144]....
        /*98a4*/ 	.word	0x000054c0


	//   ....[145]....
        /*98a8*/ 	.word	0x000054d0


	//   ....[146]....
        /*98ac*/ 	.word	0x00005510


	//   ....[147]....
        /*98b0*/ 	.word	0x00005520


	//   ....[148]....
        /*98b4*/ 	.word	0x00005570


	//   ....[149]....
        /*98b8*/ 	.word	0x00005580


	//   ....[150]....
        /*98bc*/ 	.word	0x000055c0


	//   ....[151]....
        /*98c0*/ 	.word	0x000055d0


	//   ....[152]....
        /*98c4*/ 	.word	0x00005610


	//   ....[153]....
        /*98c8*/ 	.word	0x00005620


	//   ....[154]....
        /*98cc*/ 	.word	0x00005660


	//   ....[155]....
        /*98d0*/ 	.word	0x00005670


	//   ....[156]....
        /*98d4*/ 	.word	0x000056b0


	//   ....[157]....
        /*98d8*/ 	.word	0x000056c0


	//   ....[158]....
        /*98dc*/ 	.word	0x00005700


	//   ....[159]....
        /*98e0*/ 	.word	0x00005710


	//   ....[160]....
        /*98e4*/ 	.word	0x00005740


	//   ....[161]....
        /*98e8*/ 	.word	0x00005750


	//   ....[162]....
        /*98ec*/ 	.word	0x00005780


	//   ....[163]....
        /*98f0*/ 	.word	0x00005790


	//   ....[164]....
        /*98f4*/ 	.word	0x000057f0


	//   ....[165]....
        /*98f8*/ 	.word	0x00005800


	//   ....[166]....
        /*98fc*/ 	.word	0x00005840


	//   ....[167]....
        /*9900*/ 	.word	0x00005850


	//   ....[168]....
        /*9904*/ 	.word	0x00005880


	//   ....[169]....
        /*9908*/ 	.word	0x00005890


	//   ....[170]....
        /*990c*/ 	.word	0x000058b0


	//   ....[171]....
        /*9910*/ 	.word	0x000058c0


	//   ....[172]....
        /*9914*/ 	.word	0x00005920


	//   ....[173]....
        /*9918*/ 	.word	0x00005930


	//   ....[174]....
        /*991c*/ 	.word	0x00005990


	//   ....[175]....
        /*9920*/ 	.word	0x000059a0


	//   ....[176]....
        /*9924*/ 	.word	0x000059b0


	//   ....[177]....
        /*9928*/ 	.word	0x000059c0


	//   ....[178]....
        /*992c*/ 	.word	0x00005a50


	//   ....[179]....
        /*9930*/ 	.word	0x00005a60


	//   ....[180]....
        /*9934*/ 	.word	0x00005aa0


	//   ....[181]....
        /*9938*/ 	.word	0x00005ab0


	//   ....[182]....
        /*993c*/ 	.word	0x00005af0


	//   ....[183]....
        /*9940*/ 	.word	0x00005b00


	//   ....[184]....
        /*9944*/ 	.word	0x00005b20


	//   ....[185]....
        /*9948*/ 	.word	0x00005b30


	//   ....[186]....
        /*994c*/ 	.word	0x00005ba0


	//   ....[187]....
        /*9950*/ 	.word	0x00005bb0


	//   ....[188]....
        /*9954*/ 	.word	0x00005bf0


	//   ....[189]....
        /*9958*/ 	.word	0x00005c00


	//   ....[190]....
        /*995c*/ 	.word	0x00005c10


	//   ....[191]....
        /*9960*/ 	.word	0x00005c20


	//   ....[192]....
        /*9964*/ 	.word	0x00005c60


	//   ....[193]....
        /*9968*/ 	.word	0x00005c80


	//   ....[194]....
        /*996c*/ 	.word	0x00005c90


	//   ....[195]....
        /*9970*/ 	.word	0x00005ca0


	//   ....[196]....
        /*9974*/ 	.word	0x00005cb0


	//   ....[197]....
        /*9978*/ 	.word	0x00005cc0


	//   ....[198]....
        /*997c*/ 	.word	0x00005d60


	//   ....[199]....
        /*9980*/ 	.word	0x00005d70


	//   ....[200]....
        /*9984*/ 	.word	0x00005d80


	//   ....[201]....
        /*9988*/ 	.word	0x00005d90


	//   ....[202]....
        /*998c*/ 	.word	0x00005e50


	//   ....[203]....
        /*9990*/ 	.word	0x00005e90


	//   ....[204]....
        /*9994*/ 	.word	0x00005ea0


	//   ....[205]....
        /*9998*/ 	.word	0x00005f00


	//   ....[206]....
        /*999c*/ 	.word	0x00005f20


	//   ....[207]....
        /*99a0*/ 	.word	0x00005f70


	//   ....[208]....
        /*99a4*/ 	.word	0x00005fc0


	//   ....[209]....
        /*99a8*/ 	.word	0x00005fd0


	//   ....[210]....
        /*99ac*/ 	.word	0x00005fe0


	//   ....[211]....
        /*99b0*/ 	.word	0x00005ff0


	//   ....[212]....
        /*99b4*/ 	.word	0x00006030


	//   ....[213]....
        /*99b8*/ 	.word	0x00006050


	//   ....[214]....
        /*99bc*/ 	.word	0x00006070


	//   ....[215]....
        /*99c0*/ 	.word	0x00006080


	//   ....[216]....
        /*99c4*/ 	.word	0x000060a0


	//   ....[217]....
        /*99c8*/ 	.word	0x000060b0


	//   ....[218]....
        /*99cc*/ 	.word	0x000060f0


	//   ....[219]....
        /*99d0*/ 	.word	0x00006100


	//   ....[220]....
        /*99d4*/ 	.word	0x00006130


	//   ....[221]....
        /*99d8*/ 	.word	0x00006140


	//   ....[222]....
        /*99dc*/ 	.word	0x00006160


	//   ....[223]....
        /*99e0*/ 	.word	0x00006170


	//   ....[224]....
        /*99e4*/ 	.word	0x000061b0


	//   ....[225]....
        /*99e8*/ 	.word	0x000061c0


	//   ....[226]....
        /*99ec*/ 	.word	0x000061e0


	//   ....[227]....
        /*99f0*/ 	.word	0x000061f0


	//   ....[228]....
        /*99f4*/ 	.word	0x00006230


	//   ....[229]....
        /*99f8*/ 	.word	0x00006240


	//   ....[230]....
        /*99fc*/ 	.word	0x00006260


	//   ....[231]....
        /*9a00*/ 	.word	0x00006270


	//   ....[232]....
        /*9a04*/ 	.word	0x000062f0


	//   ....[233]....
        /*9a08*/ 	.word	0x00006300


	//   ....[234]....
        /*9a0c*/ 	.word	0x00006320


	//   ....[235]....
        /*9a10*/ 	.word	0x00006330


	//   ....[236]....
        /*9a14*/ 	.word	0x00006350


	//   ....[237]....
        /*9a18*/ 	.word	0x00006360


	//   ....[238]....
        /*9a1c*/ 	.word	0x00006380


	//   ....[239]....
        /*9a20*/ 	.word	0x00006390


	//   ....[240]....
        /*9a24*/ 	.word	0x000063b0


	//   ....[241]....
        /*9a28*/ 	.word	0x000063c0


	//   ....[242]....
        /*9a2c*/ 	.word	0x000063e0


	//   ....[243]....
        /*9a30*/ 	.word	0x000063f0


	//   ....[244]....
        /*9a34*/ 	.word	0x00006410


	//   ....[245]....
        /*9a38*/ 	.word	0x00006420


	//   ....[246]....
        /*9a3c*/ 	.word	0x00006440


	//   ....[247]....
        /*9a40*/ 	.word	0x00006450


	//   ....[248]....
        /*9a44*/ 	.word	0x00006470


	//   ....[249]....
        /*9a48*/ 	.word	0x00006480


	//   ....[250]....
        /*9a4c*/ 	.word	0x000064a0


	//   ....[251]....
        /*9a50*/ 	.word	0x000064b0


	//   ....[252]....
        /*9a54*/ 	.word	0x000064d0


	//   ....[253]....
        /*9a58*/ 	.word	0x000064e0


	//   ....[254]....
        /*9a5c*/ 	.word	0x00006500


	//   ....[255]....
        /*9a60*/ 	.word	0x00006510


	//   ....[0]....
        /*9a64*/ 	.word	0x00006530


	//   ....[1]....
        /*9a68*/ 	.word	0x00006540


	//   ....[2]....
        /*9a6c*/ 	.word	0x00017180


	//   ....[3]....
        /*9a70*/ 	.word	0x00017190


	//   ....[4]....
        /*9a74*/ 	.word	0x000171d0


	//   ....[5]....
        /*9a78*/ 	.word	0x000171e0


	//   ....[6]....
        /*9a7c*/ 	.word	0x00017220


	//   ....[7]....
        /*9a80*/ 	.word	0x00017230


	//   ....[8]....
        /*9a84*/ 	.word	0x00017280


	//   ....[9]....
        /*9a88*/ 	.word	0x00017290


	//   ....[10]....
        /*9a8c*/ 	.word	0x000172d0


	//   ....[11]....
        /*9a90*/ 	.word	0x000172e0


	//   ....[12]....
        /*9a94*/ 	.word	0x00017310


	//   ....[13]....
        /*9a98*/ 	.word	0x00017320


	//   ....[14]....
        /*9a9c*/ 	.word	0x00017360


	//   ....[15]....
        /*9aa0*/ 	.word	0x00017370


	//   ....[16]....
        /*9aa4*/ 	.word	0x000173b0


	//   ....[17]....
        /*9aa8*/ 	.word	0x000173c0


	//   ....[18]....
        /*9aac*/ 	.word	0x000173e0


	//   ....[19]....
        /*9ab0*/ 	.word	0x000173f0


	//   ....[20]....
        /*9ab4*/ 	.word	0x00017460


	//   ....[21]....
        /*9ab8*/ 	.word	0x00017470


	//   ....[22]....
        /*9abc*/ 	.word	0x000174b0


	//   ....[23]....
        /*9ac0*/ 	.word	0x000174c0


	//   ....[24]....
        /*9ac4*/ 	.word	0x00017500


	//   ....[25]....
        /*9ac8*/ 	.word	0x00017510


	//   ....[26]....
        /*9acc*/ 	.word	0x00017540


	//   ....[27]....
        /*9ad0*/ 	.word	0x00017550


	//   ....[28]....
        /*9ad4*/ 	.word	0x00017590


	//   ....[29]....
        /*9ad8*/ 	.word	0x000175a0


	//   ....[30]....
        /*9adc*/ 	.word	0x000175f0


	//   ....[31]....
        /*9ae0*/ 	.word	0x00017600


	//   ....[32]....
        /*9ae4*/ 	.word	0x00017620


	//   ....[33]....
        /*9ae8*/ 	.word	0x00017640


	//   ....[34]....
        /*9aec*/ 	.word	0x00017660


	//   ....[35]....
        /*9af0*/ 	.word	0x00017670


	//   ....[36]....
        /*9af4*/ 	.word	0x000176e0


	//   ....[37]....
        /*9af8*/ 	.word	0x000176f0


	//   ....[38]....
        /*9afc*/ 	.word	0x00017730


	//   ....[39]....
        /*9b00*/ 	.word	0x00017740


	//   ....[40]....
        /*9b04*/ 	.word	0x00017770


	//   ....[41]....
        /*9b08*/ 	.word	0x00017780


	//   ....[42]....
        /*9b0c*/ 	.word	0x000177c0


	//   ....[43]....
        /*9b10*/ 	.word	0x000177d0


	//   ....[44]....
        /*9b14*/ 	.word	0x00017820


	//   ....[45]....
        /*9b18*/ 	.word	0x00017830


	//   ....[46]....
        /*9b1c*/ 	.word	0x00017860


	//   ....[47]....
        /*9b20*/ 	.word	0x00017870


	//   ....[48]....
        /*9b24*/ 	.word	0x00017890


	//   ....[49]....
        /*9b28*/ 	.word	0x000178a0


	//   ....[50]....
        /*9b2c*/ 	.word	0x00017910


	//   ....[51]....
        /*9b30*/ 	.word	0x00017920


	//   ....[52]....
        /*9b34*/ 	.word	0x00017960


	//   ....[53]....
        /*9b38*/ 	.word	0x00017970


	//   ....[54]....
        /*9b3c*/ 	.word	0x000179b0


	//   ....[55]....
        /*9b40*/ 	.word	0x000179c0


	//   ....[56]....
        /*9b44*/ 	.word	0x00017a00


	//   ....[57]....
        /*9b48*/ 	.word	0x00017a10


	//   ....[58]....
        /*9b4c*/ 	.word	0x00017a50


	//   ....[59]....
        /*9b50*/ 	.word	0x00017a60


	//   ....[60]....
        /*9b54*/ 	.word	0x00017aa0


	//   ....[61]....
        /*9b58*/ 	.word	0x00017ab0


	//   ....[62]....
        /*9b5c*/ 	.word	0x00017ae0


	//   ....[63]....
        /*9b60*/ 	.word	0x00017af0


	//   ....[64]....
        /*9b64*/ 	.word	0x00017b40


	//   ....[65]....
        /*9b68*/ 	.word	0x00017b50


	//   ....[66]....
        /*9b6c*/ 	.word	0x00017b90


	//   ....[67]....
        /*9b70*/ 	.word	0x00017ba0


	//   ....[68]....
        /*9b74*/ 	.word	0x00017be0


	//   ....[69]....
        /*9b78*/ 	.word	0x00017bf0


	//   ....[70]....
        /*9b7c*/ 	.word	0x00017c30


	//   ....[71]....
        /*9b80*/ 	.word	0x00017c40


	//   ....[72]....
        /*9b84*/ 	.word	0x00017c80


	//   ....[73]....
        /*9b88*/ 	.word	0x00017c90


	//   ....[74]....
        /*9b8c*/ 	.word	0x00017cd0


	//   ....[75]....
        /*9b90*/ 	.word	0x00017ce0


	//   ....[76]....
        /*9b94*/ 	.word	0x00017d10


	//   ....[77]....
        /*9b98*/ 	.word	0x00017d20


	//   ....[78]....
        /*9b9c*/ 	.word	0x00017d70


	//   ....[79]....
        /*9ba0*/ 	.word	0x00017d80


	//   ....[80]....
        /*9ba4*/ 	.word	0x00017dc0


	//   ....[81]....
        /*9ba8*/ 	.word	0x00017dd0


	//   ....[82]....
        /*9bac*/ 	.word	0x00017e10


	//   ....[83]....
        /*9bb0*/ 	.word	0x00017e20


	//   ....[84]....
        /*9bb4*/ 	.word	0x00017e60


	//   ....[85]....
        /*9bb8*/ 	.word	0x00017e70


	//   ....[86]....
        /*9bbc*/ 	.word	0x00017e80


	//   ....[87]....
        /*9bc0*/ 	.word	0x00017e90


	//   ....[88]....
        /*9bc4*/ 	.word	0x00017f00


	//   ....[89]....
        /*9bc8*/ 	.word	0x00017f10


	//   ....[90]....
        /*9bcc*/ 	.word	0x00017f40


	//   ....[91]....
        /*9bd0*/ 	.word	0x00017f50


	//   ....[92]....
        /*9bd4*/ 	.word	0x00017fa0


	//   ....[93]....
        /*9bd8*/ 	.word	0x00017fb0


	//   ....[94]....
        /*9bdc*/ 	.word	0x00017ff0


	//   ....[95]....
        /*9be0*/ 	.word	0x00018000


	//   ....[96]....
        /*9be4*/ 	.word	0x00018040


	//   ....[97]....
        /*9be8*/ 	.word	0x00018050


	//   ....[98]....
        /*9bec*/ 	.word	0x00018090


	//   ....[99]....
        /*9bf0*/ 	.word	0x000180a0


	//   ....[100]....
        /*9bf4*/ 	.word	0x000180d0


	//   ....[101]....
        /*9bf8*/ 	.word	0x000180e0


	//   ....[102]....
        /*9bfc*/ 	.word	0x00018100


	//   ....[103]....
        /*9c00*/ 	.word	0x00018110


	//   ....[104]....
        /*9c04*/ 	.word	0x00018170


	//   ....[105]....
        /*9c08*/ 	.word	0x00018180


	//   ....[106]....
        /*9c0c*/ 	.word	0x000181d0


	//   ....[107]....
        /*9c10*/ 	.word	0x000181e0


	//   ....[108]....
        /*9c14*/ 	.word	0x00018220


	//   ....[109]....
        /*9c18*/ 	.word	0x00018230


	//   ....[110]....
        /*9c1c*/ 	.word	0x00018270


	//   ....[111]....
        /*9c20*/ 	.word	0x00018280


	//   ....[112]....
        /*9c24*/ 	.word	0x00018290


	//   ....[113]....
        /*9c28*/ 	.word	0x000182a0


	//   ....[114]....
        /*9c2c*/ 	.word	0x00018310


	//   ....[115]....
        /*9c30*/ 	.word	0x00018320


	//   ....[116]....
        /*9c34*/ 	.word	0x00018350


	//   ....[117]....
        /*9c38*/ 	.word	0x00018360


	//   ....[118]....
        /*9c3c*/ 	.word	0x000183a0


	//   ....[119]....
        /*9c40*/ 	.word	0x000183b0


	//   ....[120]....
        /*9c44*/ 	.word	0x000183e0


	//   ....[121]....
        /*9c48*/ 	.word	0x000183f0


	//   ....[122]....
        /*9c4c*/ 	.word	0x00018450


	//   ....[123]....
        /*9c50*/ 	.word	0x00018460


	//   ....[124]....
        /*9c54*/ 	.word	0x000184a0


	//   ....[125]....
        /*9c58*/ 	.word	0x000184b0


	//   ....[126]....
        /*9c5c*/ 	.word	0x000184e0


	//   ....[127]....
        /*9c60*/ 	.word	0x000184f0


	//   ....[128]....
        /*9c64*/ 	.word	0x00018510


	//   ....[129]....
        /*9c68*/ 	.word	0x00018520


	//   ....[130]....
        /*9c6c*/ 	.word	0x00018580


	//   ....[131]....
        /*9c70*/ 	.word	0x00018590


	//   ....[132]....
        /*9c74*/ 	.word	0x000185e0


	//   ....[133]....
        /*9c78*/ 	.word	0x000185f0


	//   ....[134]....
        /*9c7c*/ 	.word	0x00018610


	//   ....[135]....
        /*9c80*/ 	.word	0x00018620


	//   ....[136]....
        /*9c84*/ 	.word	0x00018680


	//   ....[137]....
        /*9c88*/ 	.word	0x00018690


	//   ....[138]....
        /*9c8c*/ 	.word	0x000186d0


	//   ....[139]....
        /*9c90*/ 	.word	0x000186e0


	//   ....[140]....
        /*9c94*/ 	.word	0x00018720


	//   ....[141]....
        /*9c98*/ 	.word	0x00018730


	//   ....[142]....
        /*9c9c*/ 	.word	0x00018760


	//   ....[143]....
        /*9ca0*/ 	.word	0x00018770


	//   ....[144]....
        /*9ca4*/ 	.word	0x000187b0


	//   ....[145]....
        /*9ca8*/ 	.word	0x000187c0


	//   ....[146]....
        /*9cac*/ 	.word	0x00018810


	//   ....[147]....
        /*9cb0*/ 	.word	0x00018820


	//   ....[148]....
        /*9cb4*/ 	.word	0x00018850


	//   ....[149]....
        /*9cb8*/ 	.word	0x00018860


	//   ....[150]....
        /*9cbc*/ 	.word	0x00018880


	//   ....[151]....
        /*9cc0*/ 	.word	0x00018890


	//   ....[152]....
        /*9cc4*/ 	.word	0x00018920


	//   ....[153]....
        /*9cc8*/ 	.word	0x00018930


	//   ....[154]....
        /*9ccc*/ 	.word	0x00018970


	//   ....[155]....
        /*9cd0*/ 	.word	0x00018980


	//   ....[156]....
        /*9cd4*/ 	.word	0x000189c0


	//   ....[157]....
        /*9cd8*/ 	.word	0x000189d0


	//   ....[158]....
        /*9cdc*/ 	.word	0x00018a00


	//   ....[159]....
        /*9ce0*/ 	.word	0x00018a10


	//   ....[160]....
        /*9ce4*/ 	.word	0x00018a50


	//   ....[161]....
        /*9ce8*/ 	.word	0x00018a60


	//   ....[162]....
        /*9cec*/ 	.word	0x00018ab0


	//   ....[163]....
        /*9cf0*/ 	.word	0x00018ac0


	//   ....[164]....
        /*9cf4*/ 	.word	0x00018ae0


	//   ....[165]....
        /*9cf8*/ 	.word	0x00018af0


	//   ....[166]....
        /*9cfc*/ 	.word	0x00018b30


	//   ....[167]....
        /*9d00*/ 	.word	0x00018b40


	//   ....[168]....
        /*9d04*/ 	.word	0x00018b80


	//   ....[169]....
        /*9d08*/ 	.word	0x00018b90


	//   ....[170]....
        /*9d0c*/ 	.word	0x00018bc0


	//   ....[171]....
        /*9d10*/ 	.word	0x00018bd0


	//   ....[172]....
        /*9d14*/ 	.word	0x00018c50


	//   ....[173]....
        /*9d18*/ 	.word	0x00018c60


	//   ....[174]....
        /*9d1c*/ 	.word	0x00018c70


	//   ....[175]....
        /*9d20*/ 	.word	0x00018cc0


	//   ....[176]....
        /*9d24*/ 	.word	0x00018cd0


	//   ....[177]....
        /*9d28*/ 	.word	0x00018ce0


	//   ....[178]....
        /*9d2c*/ 	.word	0x00018d50


	//   ....[179]....
        /*9d30*/ 	.word	0x00018d60


	//   ....[180]....
        /*9d34*/ 	.word	0x00018d70


	//   ....[181]....
        /*9d38*/ 	.word	0x00018d80


	//   ....[182]....
        /*9d3c*/ 	.word	0x00018dd0


	//   ....[183]....
        /*9d40*/ 	.word	0x00018de0


	//   ....[184]....
        /*9d44*/ 	.word	0x00018e50


	//   ....[185]....
        /*9d48*/ 	.word	0x00018e60


	//   ....[186]....
        /*9d4c*/ 	.word	0x00018ea0


	//   ....[187]....
        /*9d50*/ 	.word	0x00018eb0


	//   ....[188]....
        /*9d54*/ 	.word	0x00018ec0


	//   ....[189]....
        /*9d58*/ 	.word	0x00018ed0


	//   ....[190]....
        /*9d5c*/ 	.word	0x00018ef0


	//   ....[191]....
        /*9d60*/ 	.word	0x00018f40


	//   ....[192]....
        /*9d64*/ 	.word	0x00018f50


	//   ....[193]....
        /*9d68*/ 	.word	0x00018f60


	//   ....[194]....
        /*9d6c*/ 	.word	0x00018fb0


	//   ....[195]....
        /*9d70*/ 	.word	0x00018fc0


	//   ....[196]....
        /*9d74*/ 	.word	0x00018fd0


	//   ....[197]....
        /*9d78*/ 	.word	0x00018fe0


	//   ....[198]....
        /*9d7c*/ 	.word	0x00018ff0


	//   ....[199]....
        /*9d80*/ 	.word	0x00019000


	//   ....[200]....
        /*9d84*/ 	.word	0x00019020


	//   ....[201]....
        /*9d88*/ 	.word	0x00019030


	//   ....[202]....
        /*9d8c*/ 	.word	0x000190f0


	//   ....[203]....
        /*9d90*/ 	.word	0x00019100


	//   ....[204]....
        /*9d94*/ 	.word	0x000191a0


	//   ....[205]....
        /*9d98*/ 	.word	0x000191b0


	//   ....[206]....
        /*9d9c*/ 	.word	0x00019210


	//   ....[207]....
        /*9da0*/ 	.word	0x00019220


	//   ....[208]....
        /*9da4*/ 	.word	0x00019280


	//   ....[209]....
        /*9da8*/ 	.word	0x00019290


	//   ....[210]....
        /*9dac*/ 	.word	0x000192f0


	//   ....[211]....
        /*9db0*/ 	.word	0x00019300


	//   ....[212]....
        /*9db4*/ 	.word	0x00019310


	//   ....[213]....
        /*9db8*/ 	.word	0x00019320


	//   ....[214]....
        /*9dbc*/ 	.word	0x00019370


	//   ....[215]....
        /*9dc0*/ 	.word	0x00019380


	//   ....[216]....
        /*9dc4*/ 	.word	0x000193a0


	//   ....[217]....
        /*9dc8*/ 	.word	0x000193b0


	//   ....[218]....
        /*9dcc*/ 	.word	0x000193d0


	//   ....[219]....
        /*9dd0*/ 	.word	0x000193e0


	//   ....[220]....
        /*9dd4*/ 	.word	0x00019420


	//   ....[221]....
        /*9dd8*/ 	.word	0x00019430


	//   ....[222]....
        /*9ddc*/ 	.word	0x00019450


	//   ....[223]....
        /*9de0*/ 	.word	0x00019460


	//   ....[224]....
        /*9de4*/ 	.word	0x000194a0


	//   ....[225]....
        /*9de8*/ 	.word	0x000194b0


	//   ....[226]....
        /*9dec*/ 	.word	0x000194d0


	//   ....[227]....
        /*9df0*/ 	.word	0x000194e0


	//   ....[228]....
        /*9df4*/ 	.word	0x00019520


	//   ....[229]....
        /*9df8*/ 	.word	0x00019530


	//   ....[230]....
        /*9dfc*/ 	.word	0x00019550


	//   ....[231]....
        /*9e00*/ 	.word	0x00019560


	//   ....[232]....
        /*9e04*/ 	.word	0x00019590


	//   ....[233]....
        /*9e08*/ 	.word	0x000195a0


	//   ....[234]....
        /*9e0c*/ 	.word	0x00019620


	//   ....[235]....
        /*9e10*/ 	.word	0x00019630


	//   ....[236]....
        /*9e14*/ 	.word	0x00019650


	//   ....[237]....
        /*9e18*/ 	.word	0x00019660


	//   ....[238]....
        /*9e1c*/ 	.word	0x00019680


	//   ....[239]....
        /*9e20*/ 	.word	0x00019690


	//   ....[240]....
        /*9e24*/ 	.word	0x000196b0


	//   ....[241]....
        /*9e28*/ 	.word	0x000196c0


	//   ....[242]....
        /*9e2c*/ 	.word	0x000196e0


	//   ....[243]....
        /*9e30*/ 	.word	0x000196f0


	//   ....[244]....
        /*9e34*/ 	.word	0x00019710


	//   ....[245]....
        /*9e38*/ 	.word	0x00019720


	//   ....[246]....
        /*9e3c*/ 	.word	0x00019740


	//   ....[247]....
        /*9e40*/ 	.word	0x00019750


	//   ....[248]....
        /*9e44*/ 	.word	0x00019770


	//   ....[249]....
        /*9e48*/ 	.word	0x00019780


	//   ....[250]....
        /*9e4c*/ 	.word	0x000197a0


	//   ....[251]....
        /*9e50*/ 	.word	0x000197b0


	//   ....[252]....
        /*9e54*/ 	.word	0x000197d0


	//   ....[253]....
        /*9e58*/ 	.word	0x000197e0


	//   ....[254]....
        /*9e5c*/ 	.word	0x00019800


	//   ....[255]....
        /*9e60*/ 	.word	0x00019810


	//   ....[0]....
        /*9e64*/ 	.word	0x00019830


	//   ....[1]....
        /*9e68*/ 	.word	0x00019840


	//   ....[2]....
        /*9e6c*/ 	.word	0x00019860


	//   ....[3]....
        /*9e70*/ 	.word	0x00019870


	//   ....[4]....
        /*9e74*/ 	.word	0x0002a4b0


	//   ....[5]....
        /*9e78*/ 	.word	0x0002a4c0


	//   ....[6]....
        /*9e7c*/ 	.word	0x0002a500


	//   ....[7]....
        /*9e80*/ 	.word	0x0002a510


	//   ....[8]....
        /*9e84*/ 	.word	0x0002a550


	//   ....[9]....
        /*9e88*/ 	.word	0x0002a560


	//   ....[10]....
        /*9e8c*/ 	.word	0x0002a5b0


	//   ....[11]....
        /*9e90*/ 	.word	0x0002a5c0


	//   ....[12]....
        /*9e94*/ 	.word	0x0002a600


	//   ....[13]....
        /*9e98*/ 	.word	0x0002a610


	//   ....[14]....
        /*9e9c*/ 	.word	0x0002a640


	//   ....[15]....
        /*9ea0*/ 	.word	0x0002a650


	//   ....[16]....
        /*9ea4*/ 	.word	0x0002a690


	//   ....[17]....
        /*9ea8*/ 	.word	0x0002a6a0


	//   ....[18]....
        /*9eac*/ 	.word	0x0002a6e0


	//   ....[19]....
        /*9eb0*/ 	.word	0x0002a6f0


	//   ....[20]....
        /*9eb4*/ 	.word	0x0002a710


	//   ....[21]....
        /*9eb8*/ 	.word	0x0002a720


	//   ....[22]....
        /*9ebc*/ 	.word	0x0002a790


	//   ....[23]....
        /*9ec0*/ 	.word	0x0002a7a0


	//   ....[24]....
        /*9ec4*/ 	.word	0x0002a7e0


	//   ....[25]....
        /*9ec8*/ 	.word	0x0002a7f0


	//   ....[26]....
        /*9ecc*/ 	.word	0x0002a830


	//   ....[27]....
        /*9ed0*/ 	.word	0x0002a840


	//   ....[28]....
        /*9ed4*/ 	.word	0x0002a870


	//   ....[29]....
        /*9ed8*/ 	.word	0x0002a880


	//   ....[30]....
        /*9edc*/ 	.word	0x0002a8c0


	//   ....[31]....
        /*9ee0*/ 	.word	0x0002a8d0


	//   ....[32]....
        /*9ee4*/ 	.word	0x0002a920


	//   ....[33]....
        /*9ee8*/ 	.word	0x0002a930


	//   ....[34]....
        /*9eec*/ 	.word	0x0002a950


	//   ....[35]....
        /*9ef0*/ 	.word	0x0002a970


	//   ....[36]....
        /*9ef4*/ 	.word	0x0002a990


	//   ....[37]....
        /*9ef8*/ 	.word	0x0002a9a0


	//   ....[38]....
        /*9efc*/ 	.word	0x0002aa10


	//   ....[39]....
        /*9f00*/ 	.word	0x0002aa20


	//   ....[40]....
        /*9f04*/ 	.word	0x0002aa60


	//   ....[41]....
        /*9f08*/ 	.word	0x0002aa70


	//   ....[42]....
        /*9f0c*/ 	.word	0x0002aaa0


	//   ....[43]....
        /*9f10*/ 	.word	0x0002aab0


	//   ....[44]....
        /*9f14*/ 	.word	0x0002aaf0


	//   ....[45]....
        /*9f18*/ 	.word	0x0002ab00


	//   ....[46]....
        /*9f1c*/ 	.word	0x0002ab50


	//   ....[47]....
        /*9f20*/ 	.word	0x0002ab60


	//   ....[48]....
        /*9f24*/ 	.word	0x0002ab90


	//   ....[49]....
        /*9f28*/ 	.word	0x0002aba0


	//   ....[50]....
        /*9f2c*/ 	.word	0x0002abc0


	//   ....[51]....
        /*9f30*/ 	.word	0x0002abd0


	//   ....[52]....
        /*9f34*/ 	.word	0x0002ac40


	//   ....[53]....
        /*9f38*/ 	.word	0x0002ac50


	//   ....[54]....
        /*9f3c*/ 	.word	0x0002ac90


	//   ....[55]....
        /*9f40*/ 	.word	0x0002aca0


	//   ....[56]....
        /*9f44*/ 	.word	0x0002ace0


	//   ....[57]....
        /*9f48*/ 	.word	0x0002acf0


	//   ....[58]....
        /*9f4c*/ 	.word	0x0002ad30


	//   ....[59]....
        /*9f50*/ 	.word	0x0002ad40


	//   ....[60]....
        /*9f54*/ 	.word	0x0002ad80


	//   ....[61]....
        /*9f58*/ 	.word	0x0002ad90


	//   ....[62]....
        /*9f5c*/ 	.word	0x0002add0


	//   ....[63]....
        /*9f60*/ 	.word	0x0002ade0


	//   ....[64]....
        /*9f64*/ 	.word	0x0002ae10


	//   ....[65]....
        /*9f68*/ 	.word	0x0002ae20


	//   ....[66]....
        /*9f6c*/ 	.word	0x0002ae70


	//   ....[67]....
        /*9f70*/ 	.word	0x0002ae80


	//   ....[68]....
        /*9f74*/ 	.word	0x0002aec0


	//   ....[69]....
        /*9f78*/ 	.word	0x0002aed0


	//   ....[70]....
        /*9f7c*/ 	.word	0x0002af10


	//   ....[71]....
        /*9f80*/ 	.word	0x0002af20


	//   ....[72]....
        /*9f84*/ 	.word	0x0002af60


	//   ....[73]....
        /*9f88*/ 	.word	0x0002af70


	//   ....[74]....
        /*9f8c*/ 	.word	0x0002afb0


	//   ....[75]....
        /*9f90*/ 	.word	0x0002afc0


	//   ....[76]....
        /*9f94*/ 	.word	0x0002b000


	//   ....[77]....
        /*9f98*/ 	.word	0x0002b010


	//   ....[78]....
        /*9f9c*/ 	.word	0x0002b040


	//   ....[79]....
        /*9fa0*/ 	.word	0x0002b050


	//   ....[80]....
        /*9fa4*/ 	.word	0x0002b0a0


	//   ....[81]....
        /*9fa8*/ 	.word	0x0002b0b0


	//   ....[82]....
        /*9fac*/ 	.word	0x0002b0f0


	//   ....[83]....
        /*9fb0*/ 	.word	0x0002b100


	//   ....[84]....
        /*9fb4*/ 	.word	0x0002b140


	//   ....[85]....
        /*9fb8*/ 	.word	0x0002b150


	//   ....[86]....
        /*9fbc*/ 	.word	0x0002b190


	//   ....[87]....
        /*9fc0*/ 	.word	0x0002b1a0


	//   ....[88]....
        /*9fc4*/ 	.word	0x0002b1b0


	//   ....[89]....
        /*9fc8*/ 	.word	0x0002b1c0


	//   ....[90]....
        /*9fcc*/ 	.word	0x0002b230


	//   ....[91]....
        /*9fd0*/ 	.word	0x0002b240


	//   ....[92]....
        /*9fd4*/ 	.word	0x0002b270


	//   ....[93]....
        /*9fd8*/ 	.word	0x0002b280


	//   ....[94]....
        /*9fdc*/ 	.word	0x0002b2d0


	//   ....[95]....
        /*9fe0*/ 	.word	0x0002b2e0


	//   ....[96]....
        /*9fe4*/ 	.word	0x0002b320


	//   ....[97]....
        /*9fe8*/ 	.word	0x0002b330


	//   ....[98]....
        /*9fec*/ 	.word	0x0002b370


	//   ....[99]....
        /*9ff0*/ 	.word	0x0002b380


	//   ....[100]....
        /*9ff4*/ 	.word	0x0002b3c0


	//   ....[101]....
        /*9ff8*/ 	.word	0x0002b3d0


	//   ....[102]....
        /*9ffc*/ 	.word	0x0002b400


	//   ....[103]....
        /*a000*/ 	.word	0x0002b410


	//   ....[104]....
        /*a004*/ 	.word	0x0002b430


	//   ....[105]....
        /*a008*/ 	.word	0x0002b440


	//   ....[106]....
        /*a00c*/ 	.word	0x0002b4a0


	//   ....[107]....
        /*a010*/ 	.word	0x0002b4b0


	//   ....[108]....
        /*a014*/ 	.word	0x0002b500


	//   ....[109]....
        /*a018*/ 	.word	0x0002b510


	//   ....[110]....
        /*a01c*/ 	.word	0x0002b550


	//   ....[111]....
        /*a020*/ 	.word	0x0002b560


	//   ....[112]....
        /*a024*/ 	.word	0x0002b5a0


	//   ....[113]....
        /*a028*/ 	.word	0x0002b5b0


	//   ....[114]....
        /*a02c*/ 	.word	0x0002b5c0


	//   ....[115]....
        /*a030*/ 	.word	0x0002b5d0


	//   ....[116]....
        /*a034*/ 	.word	0x0002b640


	//   ....[117]....
        /*a038*/ 	.word	0x0002b650


	//   ....[118]....
        /*a03c*/ 	.word	0x0002b680


	//   ....[119]....
        /*a040*/ 	.word	0x0002b690


	//   ....[120]....
        /*a044*/ 	.word	0x0002b6d0


	//   ....[121]....
        /*a048*/ 	.word	0x0002b6e0


	//   ....[122]....
        /*a04c*/ 	.word	0x0002b710


	//   ....[123]....
        /*a050*/ 	.word	0x0002b720


	//   ....[124]....
        /*a054*/ 	.word	0x0002b780


	//   ....[125]....
        /*a058*/ 	.word	0x0002b790


	//   ....[126]....
        /*a05c*/ 	.word	0x0002b7d0


	//   ....[127]....
        /*a060*/ 	.word	0x0002b7e0


	//   ....[128]....
        /*a064*/ 	.word	0x0002b810


	//   ....[129]....
        /*a068*/ 	.word	0x0002b820


	//   ....[130]....
        /*a06c*/ 	.word	0x0002b840


	//   ....[131]....
        /*a070*/ 	.word	0x0002b850


	//   ....[132]....
        /*a074*/ 	.word	0x0002b8b0


	//   ....[133]....
        /*a078*/ 	.word	0x0002b8c0


	//   ....[134]....
        /*a07c*/ 	.word	0x0002b910


	//   ....[135]....
        /*a080*/ 	.word	0x0002b920


	//   ....[136]....
        /*a084*/ 	.word	0x0002b940


	//   ....[137]....
        /*a088*/ 	.word	0x0002b950


	//   ....[138]....
        /*a08c*/ 	.word	0x0002b9b0


	//   ....[139]....
        /*a090*/ 	.word	0x0002b9c0


	//   ....[140]....
        /*a094*/ 	.word	0x0002ba00


	//   ....[141]....
        /*a098*/ 	.word	0x0002ba10


	//   ....[142]....
        /*a09c*/ 	.word	0x0002ba50


	//   ....[143]....
        /*a0a0*/ 	.word	0x0002ba60


	//   ....[144]....
        /*a0a4*/ 	.word	0x0002ba90


	//   ....[145]....
        /*a0a8*/ 	.word	0x0002baa0


	//   ....[146]....
        /*a0ac*/ 	.word	0x0002bae0


	//   ....[147]....
        /*a0b0*/ 	.word	0x0002baf0


	//   ....[148]....
        /*a0b4*/ 	.word	0x0002bb40


	//   ....[149]....
        /*a0b8*/ 	.word	0x0002bb50


	//   ....[150]....
        /*a0bc*/ 	.word	0x0002bb80


	//   ....[151]....
        /*a0c0*/ 	.word	0x0002bb90


	//   ....[152]....
        /*a0c4*/ 	.word	0x0002bbb0


	//   ....[153]....
        /*a0c8*/ 	.word	0x0002bbc0


	//   ....[154]....
        /*a0cc*/ 	.word	0x0002bc50


	//   ....[155]....
        /*a0d0*/ 	.word	0x0002bc60


	//   ....[156]....
        /*a0d4*/ 	.word	0x0002bca0


	//   ....[157]....
        /*a0d8*/ 	.word	0x0002bcb0


	//   ....[158]....
        /*a0dc*/ 	.word	0x0002bcf0


	//   ....[159]....
        /*a0e0*/ 	.word	0x0002bd00


	//   ....[160]....
        /*a0e4*/ 	.word	0x0002bd30


	//   ....[161]....
        /*a0e8*/ 	.word	0x0002bd40


	//   ....[162]....
        /*a0ec*/ 	.word	0x0002bd80


	//   ....[163]....
        /*a0f0*/ 	.word	0x0002bd90


	//   ....[164]....
        /*a0f4*/ 	.word	0x0002bde0


	//   ....[165]....
        /*a0f8*/ 	.word	0x0002bdf0


	//   ....[166]....
        /*a0fc*/ 	.word	0x0002be10


	//   ....[167]....
        /*a100*/ 	.word	0x0002be20


	//   ....[168]....
        /*a104*/ 	.word	0x0002be60


	//   ....[169]....
        /*a108*/ 	.word	0x0002be70


	//   ....[170]....
        /*a10c*/ 	.word	0x0002beb0


	//   ....[171]....
        /*a110*/ 	.word	0x0002bec0


	//   ....[172]....
        /*a114*/ 	.word	0x0002bef0


	//   ....[173]....
        /*a118*/ 	.word	0x0002bf00


	//   ....[174]....
        /*a11c*/ 	.word	0x0002bf80


	//   ....[175]....
        /*a120*/ 	.word	0x0002bf90


	//   ....[176]....
        /*a124*/ 	.word	0x0002bfa0


	//   ....[177]....
        /*a128*/ 	.word	0x0002bff0


	//   ....[178]....
        /*a12c*/ 	.word	0x0002c000


	//   ....[179]....
        /*a130*/ 	.word	0x0002c010


	//   ....[180]....
        /*a134*/ 	.word	0x0002c080


	//   ....[181]....
        /*a138*/ 	.word	0x0002c090


	//   ....[182]....
        /*a13c*/ 	.word	0x0002c0a0


	//   ....[183]....
        /*a140*/ 	.word	0x0002c0b0


	//   ....[184]....
        /*a144*/ 	.word	0x0002c100


	//   ....[185]....
        /*a148*/ 	.word	0x0002c110


	//   ....[186]....
        /*a14c*/ 	.word	0x0002c180


	//   ....[187]....
        /*a150*/ 	.word	0x0002c190


	//   ....[188]....
        /*a154*/ 	.word	0x0002c1d0


	//   ....[189]....
        /*a158*/ 	.word	0x0002c1e0


	//   ....[190]....
        /*a15c*/ 	.word	0x0002c1f0


	//   ....[191]....
        /*a160*/ 	.word	0x0002c200


	//   ....[192]....
        /*a164*/ 	.word	0x0002c220


	//   ....[193]....
        /*a168*/ 	.word	0x0002c270


	//   ....[194]....
        /*a16c*/ 	.word	0x0002c280


	//   ....[195]....
        /*a170*/ 	.word	0x0002c290


	//   ....[196]....
        /*a174*/ 	.word	0x0002c2e0


	//   ....[197]....
        /*a178*/ 	.word	0x0002c2f0


	//   ....[198]....
        /*a17c*/ 	.word	0x0002c300


	//   ....[199]....
        /*a180*/ 	.word	0x0002c310


	//   ....[200]....
        /*a184*/ 	.word	0x0002c320


	//   ....[201]....
        /*a188*/ 	.word	0x0002c330


	//   ....[202]....
        /*a18c*/ 	.word	0x0002c350


	//   ....[203]....
        /*a190*/ 	.word	0x0002c360


	//   ....[204]....
        /*a194*/ 	.word	0x0002c420


	//   ....[205]....
        /*a198*/ 	.word	0x0002c430


	//   ....[206]....
        /*a19c*/ 	.word	0x0002c4d0


	//   ....[207]....
        /*a1a0*/ 	.word	0x0002c4e0


	//   ....[208]....
        /*a1a4*/ 	.word	0x0002c540


	//   ....[209]....
        /*a1a8*/ 	.word	0x0002c550


	//   ....[210]....
        /*a1ac*/ 	.word	0x0002c5b0


	//   ....[211]....
        /*a1b0*/ 	.word	0x0002c5c0


	//   ....[212]....
        /*a1b4*/ 	.word	0x0002c620


	//   ....[213]....
        /*a1b8*/ 	.word	0x0002c630


	//   ....[214]....
        /*a1bc*/ 	.word	0x0002c640


	//   ....[215]....
        /*a1c0*/ 	.word	0x0002c650


	//   ....[216]....
        /*a1c4*/ 	.word	0x0002c6a0


	//   ....[217]....
        /*a1c8*/ 	.word	0x0002c6b0


	//   ....[218]....
        /*a1cc*/ 	.word	0x0002c6d0


	//   ....[219]....
        /*a1d0*/ 	.word	0x0002c6e0


	//   ....[220]....
        /*a1d4*/ 	.word	0x0002c700


	//   ....[221]....
        /*a1d8*/ 	.word	0x0002c710


	//   ....[222]....
        /*a1dc*/ 	.word	0x0002c750


	//   ....[223]....
        /*a1e0*/ 	.word	0x0002c760


	//   ....[224]....
        /*a1e4*/ 	.word	0x0002c780


	//   ....[225]....
        /*a1e8*/ 	.word	0x0002c790


	//   ....[226]....
        /*a1ec*/ 	.word	0x0002c7d0


	//   ....[227]....
        /*a1f0*/ 	.word	0x0002c7e0


	//   ....[228]....
        /*a1f4*/ 	.word	0x0002c800


	//   ....[229]....
        /*a1f8*/ 	.word	0x0002c810


	//   ....[230]....
        /*a1fc*/ 	.word	0x0002c850


	//   ....[231]....
        /*a200*/ 	.word	0x0002c860


	//   ....[232]....
        /*a204*/ 	.word	0x0002c880


	//   ....[233]....
        /*a208*/ 	.word	0x0002c890


	//   ....[234]....
        /*a20c*/ 	.word	0x0002c8c0


	//   ....[235]....
        /*a210*/ 	.word	0x0002c8d0


	//   ....[236]....
        /*a214*/ 	.word	0x0002c950


	//   ....[237]....
        /*a218*/ 	.word	0x0002c960


	//   ....[238]....
        /*a21c*/ 	.word	0x0002c980


	//   ....[239]....
        /*a220*/ 	.word	0x0002c990


	//   ....[240]....
        /*a224*/ 	.word	0x0002c9b0


	//   ....[241]....
        /*a228*/ 	.word	0x0002c9c0


	//   ....[242]....
        /*a22c*/ 	.word	0x0002c9e0


	//   ....[243]....
        /*a230*/ 	.word	0x0002c9f0


	//   ....[244]....
        /*a234*/ 	.word	0x0002ca10


	//   ....[245]....
        /*a238*/ 	.word	0x0002ca20


	//   ....[246]....
        /*a23c*/ 	.word	0x0002ca40


	//   ....[247]....
        /*a240*/ 	.word	0x0002ca50


	//   ....[248]....
        /*a244*/ 	.word	0x0002ca70


	//   ....[249]....
        /*a248*/ 	.word	0x0002ca80


	//   ....[250]....
        /*a24c*/ 	.word	0x0002caa0


	//   ....[251]....
        /*a250*/ 	.word	0x0002cab0


	//   ....[252]....
        /*a254*/ 	.word	0x0002cad0


	//   ....[253]....
        /*a258*/ 	.word	0x0002cae0


	//   ....[254]....
        /*a25c*/ 	.word	0x0002cb00


	//   ....[255]....
        /*a260*/ 	.word	0x0002cb10


	//   ....[0]....
        /*a264*/ 	.word	0x0002cb30


	//   ....[1]....
        /*a268*/ 	.word	0x0002cb40


	//   ....[2]....
        /*a26c*/ 	.word	0x0002cb60


	//   ....[3]....
        /*a270*/ 	.word	0x0002cb70


	//   ....[4]....
        /*a274*/ 	.word	0x0002cb90


	//   ....[5]....
        /*a278*/ 	.word	0x0002cba0


	//   ....[6]....
        /*a27c*/ 	.word	0x0003d7e0


	//   ....[7]....
        /*a280*/ 	.word	0x0003d7f0


	//   ....[8]....
        /*a284*/ 	.word	0x0003d830


	//   ....[9]....
        /*a288*/ 	.word	0x0003d840


	//   ....[10]....
        /*a28c*/ 	.word	0x0003d880


	//   ....[11]....
        /*a290*/ 	.word	0x0003d890


	//   ....[12]....
        /*a294*/ 	.word	0x0003d8e0


	//   ....[13]....
        /*a298*/ 	.word	0x0003d8f0


	//   ....[14]....
        /*a29c*/ 	.word	0x0003d930


	//   ....[15]....
        /*a2a0*/ 	.word	0x0003d940


	//   ....[16]....
        /*a2a4*/ 	.word	0x0003d970


	//   ....[17]....
        /*a2a8*/ 	.word	0x0003d980


	//   ....[18]....
        /*a2ac*/ 	.word	0x0003d9c0


	//   ....[19]....
        /*a2b0*/ 	.word	0x0003d9d0


	//   ....[20]....
        /*a2b4*/ 	.word	0x0003da10


	//   ....[21]....
        /*a2b8*/ 	.word	0x0003da20


	//   ....[22]....
        /*a2bc*/ 	.word	0x0003da40


	//   ....[23]....
        /*a2c0*/ 	.word	0x0003da50


	//   ....[24]....
        /*a2c4*/ 	.word	0x0003dac0


	//   ....[25]....
        /*a2c8*/ 	.word	0x0003dad0


	//   ....[26]....
        /*a2cc*/ 	.word	0x0003db10


	//   ....[27]....
        /*a2d0*/ 	.word	0x0003db20


	//   ....[28]....
        /*a2d4*/ 	.word	0x0003db60


	//   ....[29]....
        /*a2d8*/ 	.word	0x0003db70


	//   ....[30]....
        /*a2dc*/ 	.word	0x0003dba0


	//   ....[31]....
        /*a2e0*/ 	.word	0x0003dbb0


	//   ....[32]....
        /*a2e4*/ 	.word	0x0003dbf0


	//   ....[33]....
        /*a2e8*/ 	.word	0x0003dc00


	//   ....[34]....
        /*a2ec*/ 	.word	0x0003dc50


	//   ....[35]....
        /*a2f0*/ 	.word	0x0003dc60


	//   ....[36]....
        /*a2f4*/ 	.word	0x0003dc80


	//   ....[37]....
        /*a2f8*/ 	.word	0x0003dca0


	//   ....[38]....
        /*a2fc*/ 	.word	0x0003dcc0


	//   ....[39]....
        /*a300*/ 	.word	0x0003dcd0


	//   ....[40]....
        /*a304*/ 	.word	0x0003dd40


	//   ....[41]....
        /*a308*/ 	.word	0x0003dd50


	//   ....[42]....
        /*a30c*/ 	.word	0x0003dd90


	//   ....[43]....
        /*a310*/ 	.word	0x0003dda0


	//   ....[44]....
        /*a314*/ 	.word	0x0003ddd0


	//   ....[45]....
        /*a318*/ 	.word	0x0003dde0


	//   ....[46]....
        /*a31c*/ 	.word	0x0003de20


	//   ....[47]....
        /*a320*/ 	.word	0x0003de30


	//   ....[48]....
        /*a324*/ 	.word	0x0003de80


	//   ....[49]....
        /*a328*/ 	.word	0x0003de90


	//   ....[50]....
        /*a32c*/ 	.word	0x0003dec0


	//   ....[51]....
        /*a330*/ 	.word	0x0003ded0


	//   ....[52]....
        /*a334*/ 	.word	0x0003def0


	//   ....[53]....
        /*a338*/ 	.word	0x0003df00


	//   ....[54]....
        /*a33c*/ 	.word	0x0003df70


	//   ....[55]....
        /*a340*/ 	.word	0x0003df80


	//   ....[56]....
        /*a344*/ 	.word	0x0003dfc0


	//   ....[57]....
        /*a348*/ 	.word	0x0003dfd0


	//   ....[58]....
        /*a34c*/ 	.word	0x0003e010


	//   ....[59]....
        /*a350*/ 	.word	0x0003e020


	//   ....[60]....
        /*a354*/ 	.word	0x0003e060


	//   ....[61]....
        /*a358*/ 	.word	0x0003e070


	//   ....[62]....
        /*a35c*/ 	.word	0x0003e0b0


	//   ....[63]....
        /*a360*/ 	.word	0x0003e0c0


	//   ....[64]....
        /*a364*/ 	.word	0x0003e100


	//   ....[65]....
        /*a368*/ 	.word	0x0003e110


	//   ....[66]....
        /*a36c*/ 	.word	0x0003e140


	//   ....[67]....
        /*a370*/ 	.word	0x0003e150


	//   ....[68]....
        /*a374*/ 	.word	0x0003e1a0


	//   ....[69]....
        /*a378*/ 	.word	0x0003e1b0


	//   ....[70]....
        /*a37c*/ 	.word	0x0003e1f0


	//   ....[71]....
        /*a380*/ 	.word	0x0003e200


	//   ....[72]....
        /*a384*/ 	.word	0x0003e240


	//   ....[73]....
        /*a388*/ 	.word	0x0003e250


	//   ....[74]....
        /*a38c*/ 	.word	0x0003e290


	//   ....[75]....
        /*a390*/ 	.word	0x0003e2a0


	//   ....[76]....
        /*a394*/ 	.word	0x0003e2e0


	//   ....[77]....
        /*a398*/ 	.word	0x0003e2f0


	//   ....[78]....
        /*a39c*/ 	.word	0x0003e330


	//   ....[79]....
        /*a3a0*/ 	.word	0x0003e340


	//   ....[80]....
        /*a3a4*/ 	.word	0x0003e370


	//   ....[81]....
        /*a3a8*/ 	.word	0x0003e380


	//   ....[82]....
        /*a3ac*/ 	.word	0x0003e3d0


	//   ....[83]....
        /*a3b0*/ 	.word	0x0003e3e0


	//   ....[84]....
        /*a3b4*/ 	.word	0x0003e420


	//   ....[85]....
        /*a3b8*/ 	.word	0x0003e430


	//   ....[86]....
        /*a3bc*/ 	.word	0x0003e470


	//   ....[87]....
        /*a3c0*/ 	.word	0x0003e480


	//   ....[88]....
        /*a3c4*/ 	.word	0x0003e4c0


	//   ....[89]....
        /*a3c8*/ 	.word	0x0003e4d0


	//   ....[90]....
        /*a3cc*/ 	.word	0x0003e4e0


	//   ....[91]....
        /*a3d0*/ 	.word	0x0003e4f0


	//   ....[92]....
        /*a3d4*/ 	.word	0x0003e560


	//   ....[93]....
        /*a3d8*/ 	.word	0x0003e570


	//   ....[94]....
        /*a3dc*/ 	.word	0x0003e5a0


	//   ....[95]....
        /*a3e0*/ 	.word	0x0003e5b0


	//   ....[96]....
        /*a3e4*/ 	.word	0x0003e600


	//   ....[97]....
        /*a3e8*/ 	.word	0x0003e610


	//   ....[98]....
        /*a3ec*/ 	.word	0x0003e650


	//   ....[99]....
        /*a3f0*/ 	.word	0x0003e660


	//   ....[100]....
        /*a3f4*/ 	.word	0x0003e6a0


	//   ....[101]....
        /*a3f8*/ 	.word	0x0003e6b0


	//   ....[102]....
        /*a3fc*/ 	.word	0x0003e6f0


	//   ....[103]....
        /*a400*/ 	.word	0x0003e700


	//   ....[104]....
        /*a404*/ 	.word	0x0003e730


	//   ....[105]....
        /*a408*/ 	.word	0x0003e740


	//   ....[106]....
        /*a40c*/ 	.word	0x0003e760


	//   ....[107]....
        /*a410*/ 	.word	0x0003e770


	//   ....[108]....
        /*a414*/ 	.word	0x0003e7d0


	//   ....[109]....
        /*a418*/ 	.word	0x0003e7e0


	//   ....[110]....
        /*a41c*/ 	.word	0x0003e830


	//   ....[111]....
        /*a420*/ 	.word	0x0003e840


	//   ....[112]....
        /*a424*/ 	.word	0x0003e880


	//   ....[113]....
        /*a428*/ 	.word	0x0003e890


	//   ....[114]....
        /*a42c*/ 	.word	0x0003e8d0


	//   ....[115]....
        /*a430*/ 	.word	0x0003e8e0


	//   ....[116]....
        /*a434*/ 	.word	0x0003e8f0


	//   ....[117]....
        /*a438*/ 	.word	0x0003e900


	//   ....[118]....
        /*a43c*/ 	.word	0x0003e970


	//   ....[119]....
        /*a440*/ 	.word	0x0003e980


	//   ....[120]....
        /*a444*/ 	.word	0x0003e9b0


	//   ....[121]....
        /*a448*/ 	.word	0x0003e9c0


	//   ....[122]....
        /*a44c*/ 	.word	0x0003ea00


	//   ....[123]....
        /*a450*/ 	.word	0x0003ea10


	//   ....[124]....
        /*a454*/ 	.word	0x0003ea40


	//   ....[125]....
        /*a458*/ 	.word	0x0003ea50


	//   ....[126]....
        /*a45c*/ 	.word	0x0003eab0


	//   ....[127]....
        /*a460*/ 	.word	0x0003eac0


	//   ....[128]....
        /*a464*/ 	.word	0x0003eb00


	//   ....[129]....
        /*a468*/ 	.word	0x0003eb10


	//   ....[130]....
        /*a46c*/ 	.word	0x0003eb40


	//   ....[131]....
        /*a470*/ 	.word	0x0003eb50


	//   ....[132]....
        /*a474*/ 	.word	0x0003eb70


	//   ....[133]....
        /*a478*/ 	.word	0x0003eb80


	//   ....[134]....
        /*a47c*/ 	.word	0x0003ebe0


	//   ....[135]....
        /*a480*/ 	.word	0x0003ebf0


	//   ....[136]....
        /*a484*/ 	.word	0x0003ec40


	//   ....[137]....
        /*a488*/ 	.word	0x0003ec50


	//   ....[138]....
        /*a48c*/ 	.word	0x0003ec70


	//   ....[139]....
        /*a490*/ 	.word	0x0003ec80


	//   ....[140]....
        /*a494*/ 	.word	0x0003ece0


	//   ....[141]....
        /*a498*/ 	.word	0x0003ecf0


	//   ....[142]....
        /*a49c*/ 	.word	0x0003ed30


	//   ....[143]....
        /*a4a0*/ 	.word	0x0003ed40


	//   ....[144]....
        /*a4a4*/ 	.word	0x0003ed80


	//   ....[145]....
        /*a4a8*/ 	.word	0x0003ed90


	//   ....[146]....
        /*a4ac*/ 	.word	0x0003edc0


	//   ....[147]....
        /*a4b0*/ 	.word	0x0003edd0


	//   ....[148]....
        /*a4b4*/ 	.word	0x0003ee10


	//   ....[149]....
        /*a4b8*/ 	.word	0x0003ee20


	//   ....[150]....
        /*a4bc*/ 	.word	0x0003ee70


	//   ....[151]....
        /*a4c0*/ 	.word	0x0003ee80


	//   ....[152]....
        /*a4c4*/ 	.word	0x0003eeb0


	//   ....[153]....
        /*a4c8*/ 	.word	0x0003eec0


	//   ....[154]....
        /*a4cc*/ 	.word	0x0003eee0


	//   ....[155]....
        /*a4d0*/ 	.word	0x0003eef0


	//   ....[156]....
        /*a4d4*/ 	.word	0x0003ef80


	//   ....[157]....
        /*a4d8*/ 	.word	0x0003ef90


	//   ....[158]....
        /*a4dc*/ 	.word	0x0003efd0


	//   ....[159]....
        /*a4e0*/ 	.word	0x0003efe0


	//   ....[160]....
        /*a4e4*/ 	.word	0x0003f020


	//   ....[161]....
        /*a4e8*/ 	.word	0x0003f030


	//   ....[162]....
        /*a4ec*/ 	.word	0x0003f060


	//   ....[163]....
        /*a4f0*/ 	.word	0x0003f070


	//   ....[164]....
        /*a4f4*/ 	.word	0x0003f0b0


	//   ....[165]....
        /*a4f8*/ 	.word	0x0003f0c0


	//   ....[166]....
        /*a4fc*/ 	.word	0x0003f110


	//   ....[167]....
        /*a500*/ 	.word	0x0003f120


	//   ....[168]....
        /*a504*/ 	.word	0x0003f140


	//   ....[169]....
        /*a508*/ 	.word	0x0003f150


	//   ....[170]....
        /*a50c*/ 	.word	0x0003f190


	//   ....[171]....
        /*a510*/ 	.word	0x0003f1a0


	//   ....[172]....
        /*a514*/ 	.word	0x0003f1e0


	//   ....[173]....
        /*a518*/ 	.word	0x0003f1f0


	//   ....[174]....
        /*a51c*/ 	.word	0x0003f220


	//   ....[175]....
        /*a520*/ 	.word	0x0003f230


	//   ....[176]....
        /*a524*/ 	.word	0x0003f2b0


	//   ....[177]....
        /*a528*/ 	.word	0x0003f2c0


	//   ....[178]....
        /*a52c*/ 	.word	0x0003f2d0


	//   ....[179]....
        /*a530*/ 	.word	0x0003f320


	//   ....[180]....
        /*a534*/ 	.word	0x0003f330


	//   ....[181]....
        /*a538*/ 	.word	0x0003f340


	//   ....[182]....
        /*a53c*/ 	.word	0x0003f3b0


	//   ....[183]....
        /*a540*/ 	.word	0x0003f3c0


	//   ....[184]....
        /*a544*/ 	.word	0x0003f3d0


	//   ....[185]....
        /*a548*/ 	.word	0x0003f3e0


	//   ....[186]....
        /*a54c*/ 	.word	0x0003f430


	//   ....[187]....
        /*a550*/ 	.word	0x0003f440


	//   ....[188]....
        /*a554*/ 	.word	0x0003f4b0


	//   ....[189]....
        /*a558*/ 	.word	0x0003f4c0


	//   ....[190]....
        /*a55c*/ 	.word	0x0003f500


	//   ....[191]....
        /*a560*/ 	.word	0x0003f510


	//   ....[192]....
        /*a564*/ 	.word	0x0003f520


	//   ....[193]....
        /*a568*/ 	.word	0x0003f530


	//   ....[194]....
        /*a56c*/ 	.word	0x0003f550


	//   ....[195]....
        /*a570*/ 	.word	0x0003f5a0


	//   ....[196]....
        /*a574*/ 	.word	0x0003f5b0


	//   ....[197]....
        /*a578*/ 	.word	0x0003f5c0


	//   ....[198]....
        /*a57c*/ 	.word	0x0003f610


	//   ....[199]....
        /*a580*/ 	.word	0x0003f620


	//   ....[200]....
        /*a584*/ 	.word	0x0003f630


	//   ....[201]....
        /*a588*/ 	.word	0x0003f640


	//   ....[202]....
        /*a58c*/ 	.word	0x0003f650


	//   ....[203]....
        /*a590*/ 	.word	0x0003f660


	//   ....[204]....
        /*a594*/ 	.word	0x0003f680


	//   ....[205]....
        /*a598*/ 	.word	0x0003f690


	//   ....[206]....
        /*a59c*/ 	.word	0x0003f750


	//   ....[207]....
        /*a5a0*/ 	.word	0x0003f760


	//   ....[208]....
        /*a5a4*/ 	.word	0x0003f800


	//   ....[209]....
        /*a5a8*/ 	.word	0x0003f810


	//   ....[210]....
        /*a5ac*/ 	.word	0x0003f870


	//   ....[211]....
        /*a5b0*/ 	.word	0x0003f880


	//   ....[212]....
        /*a5b4*/ 	.word	0x0003f8e0


	//   ....[213]....
        /*a5b8*/ 	.word	0x0003f8f0


	//   ....[214]....
        /*a5bc*/ 	.word	0x0003f950


	//   ....[215]....
        /*a5c0*/ 	.word	0x0003f960


	//   ....[216]....
        /*a5c4*/ 	.word	0x0003f970


	//   ....[217]....
        /*a5c8*/ 	.word	0x0003f980


	//   ....[218]....
        /*a5cc*/ 	.word	0x0003f9d0


	//   ....[219]....
        /*a5d0*/ 	.word	0x0003f9e0


	//   ....[220]....
        /*a5d4*/ 	.word	0x0003fa00


	//   ....[221]....
        /*a5d8*/ 	.word	0x0003fa10


	//   ....[222]....
        /*a5dc*/ 	.word	0x0003fa30


	//   ....[223]....
        /*a5e0*/ 	.word	0x0003fa40


	//   ....[224]....
        /*a5e4*/ 	.word	0x0003fa80


	//   ....[225]....
        /*a5e8*/ 	.word	0x0003fa90


	//   ....[226]....
        /*a5ec*/ 	.word	0x0003fab0


	//   ....[227]....
        /*a5f0*/ 	.word	0x0003fac0


	//   ....[228]....
        /*a5f4*/ 	.word	0x0003fb00


	//   ....[229]....
        /*a5f8*/ 	.word	0x0003fb10


	//   ....[230]....
        /*a5fc*/ 	.word	0x0003fb30


	//   ....[231]....
        /*a600*/ 	.word	0x0003fb40


	//   ....[232]....
        /*a604*/ 	.word	0x0003fb80


	//   ....[233]....
        /*a608*/ 	.word	0x0003fb90


	//   ....[234]....
        /*a60c*/ 	.word	0x0003fbb0


	//   ....[235]....
        /*a610*/ 	.word	0x0003fbc0


	//   ....[236]....
        /*a614*/ 	.word	0x0003fbf0


	//   ....[237]....
        /*a618*/ 	.word	0x0003fc00


	//   ....[238]....
        /*a61c*/ 	.word	0x0003fc80


	//   ....[239]....
        /*a620*/ 	.word	0x0003fc90


	//   ....[240]....
        /*a624*/ 	.word	0x0003fcb0


	//   ....[241]....
        /*a628*/ 	.word	0x0003fcc0


	//   ....[242]....
        /*a62c*/ 	.word	0x0003fce0


	//   ....[243]....
        /*a630*/ 	.word	0x0003fcf0


	//   ....[244]....
        /*a634*/ 	.word	0x0003fd10


	//   ....[245]....
        /*a638*/ 	.word	0x0003fd20


	//   ....[246]....
        /*a63c*/ 	.word	0x0003fd40


	//   ....[247]....
        /*a640*/ 	.word	0x0003fd50


	//   ....[248]....
        /*a644*/ 	.word	0x0003fd70


	//   ....[249]....
        /*a648*/ 	.word	0x0003fd80


	//   ....[250]....
        /*a64c*/ 	.word	0x0003fda0


	//   ....[251]....
        /*a650*/ 	.word	0x0003fdb0


	//   ....[252]....
        /*a654*/ 	.word	0x0003fdd0


	//   ....[253]....
        /*a658*/ 	.word	0x0003fde0


	//   ....[254]....
        /*a65c*/ 	.word	0x0003fe00


	//   ....[255]....
        /*a660*/ 	.word	0x0003fe10


	//   ....[0]....
        /*a664*/ 	.word	0x0003fe30


	//   ....[1]....
        /*a668*/ 	.word	0x0003fe40


	//   ....[2]....
        /*a66c*/ 	.word	0x0003fe60


	//   ....[3]....
        /*a670*/ 	.word	0x0003fe70


	//   ....[4]....
        /*a674*/ 	.word	0x0003fe90


	//   ....[5]....
        /*a678*/ 	.word	0x0003fea0


	//   ....[6]....
        /*a67c*/ 	.word	0x0003fec0


	//   ....[7]....
        /*a680*/ 	.word	0x0003fed0


	//   ....[8]....
        /*a684*/ 	.word	0x00050b10


	//   ....[9]....
        /*a688*/ 	.word	0x00050b20


	//   ....[10]....
        /*a68c*/ 	.word	0x00050b60


	//   ....[11]....
        /*a690*/ 	.word	0x00050b70


	//   ....[12]....
        /*a694*/ 	.word	0x00050bb0


	//   ....[13]....
        /*a698*/ 	.word	0x00050bc0


	//   ....[14]....
        /*a69c*/ 	.word	0x00050c10


	//   ....[15]....
        /*a6a0*/ 	.word	0x00050c20


	//   ....[16]....
        /*a6a4*/ 	.word	0x00050c60


	//   ....[17]....
        /*a6a8*/ 	.word	0x00050c70


	//   ....[18]....
        /*a6ac*/ 	.word	0x00050ca0


	//   ....[19]....
        /*a6b0*/ 	.word	0x00050cb0


	//   ....[20]....
        /*a6b4*/ 	.word	0x00050cf0


	//   ....[21]....
        /*a6b8*/ 	.word	0x00050d00


	//   ....[22]....
        /*a6bc*/ 	.word	0x00050d40


	//   ....[23]....
        /*a6c0*/ 	.word	0x00050d50


	//   ....[24]....
        /*a6c4*/ 	.word	0x00050d70


	//   ....[25]....
        /*a6c8*/ 	.word	0x00050d80


	//   ....[26]....
        /*a6cc*/ 	.word	0x00050df0


	//   ....[27]....
        /*a6d0*/ 	.word	0x00050e00


	//   ....[28]....
        /*a6d4*/ 	.word	0x00050e40


	//   ....[29]....
        /*a6d8*/ 	.word	0x00050e50


	//   ....[30]....
        /*a6dc*/ 	.word	0x00050e90


	//   ....[31]....
        /*a6e0*/ 	.word	0x00050ea0


	//   ....[32]....
        /*a6e4*/ 	.word	0x00050ed0


	//   ....[33]....
        /*a6e8*/ 	.word	0x00050ee0


	//   ....[34]....
        /*a6ec*/ 	.word	0x00050f20


	//   ....[35]....
        /*a6f0*/ 	.word	0x00050f30


	//   ....[36]....
        /*a6f4*/ 	.word	0x00050f80


	//   ....[37]....
        /*a6f8*/ 	.word	0x00050f90


	//   ....[38]....
        /*a6fc*/ 	.word	0x00050fb0


	//   ....[39]....
        /*a700*/ 	.word	0x00050fd0


	//   ....[40]....
        /*a704*/ 	.word	0x00050ff0


	//   ....[41]....
        /*a708*/ 	.word	0x00051000


	//   ....[42]....
        /*a70c*/ 	.word	0x00051070


	//   ....[43]....
        /*a710*/ 	.word	0x00051080


	//   ....[44]....
        /*a714*/ 	.word	0x000510c0


	//   ....[45]....
        /*a718*/ 	.word	0x000510d0


	//   ....[46]....
        /*a71c*/ 	.word	0x00051100


	//   ....[47]....
        /*a720*/ 	.word	0x00051110


	//   ....[48]....
        /*a724*/ 	.word	0x00051150


	//   ....[49]....
        /*a728*/ 	.word	0x00051160


	//   ....[50]....
        /*a72c*/ 	.word	0x000511b0


	//   ....[51]....
        /*a730*/ 	.word	0x000511c0


	//   ....[52]....
        /*a734*/ 	.word	0x000511f0


	//   ....[53]....
        /*a738*/ 	.word	0x00051200


	//   ....[54]....
        /*a73c*/ 	.word	0x00051220


	//   ....[55]....
        /*a740*/ 	.word	0x00051230


	//   ....[56]....
        /*a744*/ 	.word	0x000512a0


	//   ....[57]....
        /*a748*/ 	.word	0x000512b0


	//   ....[58]....
        /*a74c*/ 	.word	0x000512f0


	//   ....[59]....
        /*a750*/ 	.word	0x00051300


	//   ....[60]....
        /*a754*/ 	.word	0x00051340


	//   ....[61]....
        /*a758*/ 	.word	0x00051350


	//   ....[62]....
        /*a75c*/ 	.word	0x00051390


	//   ....[63]....
        /*a760*/ 	.word	0x000513a0


	//   ....[64]....
        /*a764*/ 	.word	0x000513e0


	//   ....[65]....
        /*a768*/ 	.word	0x000513f0


	//   ....[66]....
        /*a76c*/ 	.word	0x00051430


	//   ....[67]....
        /*a770*/ 	.word	0x00051440


	//   ....[68]....
        /*a774*/ 	.word	0x00051470


	//   ....[69]....
        /*a778*/ 	.word	0x00051480


	//   ....[70]....
        /*a77c*/ 	.word	0x000514d0


	//   ....[71]....
        /*a780*/ 	.word	0x000514e0


	//   ....[72]....
        /*a784*/ 	.word	0x00051520


	//   ....[73]....
        /*a788*/ 	.word	0x00051530


	//   ....[74]....
        /*a78c*/ 	.word	0x00051570


	//   ....[75]....
        /*a790*/ 	.word	0x00051580


	//   ....[76]....
        /*a794*/ 	.word	0x000515c0


	//   ....[77]....
        /*a798*/ 	.word	0x000515d0


	//   ....[78]....
        /*a79c*/ 	.word	0x00051610


	//   ....[79]....
        /*a7a0*/ 	.word	0x00051620


	//   ....[80]....
        /*a7a4*/ 	.word	0x00051660


	//   ....[81]....
        /*a7a8*/ 	.word	0x00051670


	//   ....[82]....
        /*a7ac*/ 	.word	0x000516a0


	//   ....[83]....
        /*a7b0*/ 	.word	0x000516b0


	//   ....[84]....
        /*a7b4*/ 	.word	0x00051700


	//   ....[85]....
        /*a7b8*/ 	.word	0x00051710


	//   ....[86]....
        /*a7bc*/ 	.word	0x00051750


	//   ....[87]....
        /*a7c0*/ 	.word	0x00051760


	//   ....[88]....
        /*a7c4*/ 	.word	0x000517a0


	//   ....[89]....
        /*a7c8*/ 	.word	0x000517b0


	//   ....[90]....
        /*a7cc*/ 	.word	0x000517f0


	//   ....[91]....
        /*a7d0*/ 	.word	0x00051800


	//   ....[92]....
        /*a7d4*/ 	.word	0x00051810


	//   ....[93]....
        /*a7d8*/ 	.word	0x00051820


	//   ....[94]....
        /*a7dc*/ 	.word	0x00051890


	//   ....[95]....
        /*a7e0*/ 	.word	0x000518a0


	//   ....[96]....
        /*a7e4*/ 	.word	0x000518d0


	//   ....[97]....
        /*a7e8*/ 	.word	0x000518e0


	//   ....[98]....
        /*a7ec*/ 	.word	0x00051930


	//   ....[99]....
        /*a7f0*/ 	.word	0x00051940


	//   ....[100]....
        /*a7f4*/ 	.word	0x00051980


	//   ....[101]....
        /*a7f8*/ 	.word	0x00051990


	//   ....[102]....
        /*a7fc*/ 	.word	0x000519d0


	//   ....[103]....
        /*a800*/ 	.word	0x000519e0


	//   ....[104]....
        /*a804*/ 	.word	0x00051a20


	//   ....[105]....
        /*a808*/ 	.word	0x00051a30


	//   ....[106]....
        /*a80c*/ 	.word	0x00051a60


	//   ....[107]....
        /*a810*/ 	.word	0x00051a70


	//   ....[108]....
        /*a814*/ 	.word	0x00051a90


	//   ....[109]....
        /*a818*/ 	.word	0x00051aa0


	//   ....[110]....
        /*a81c*/ 	.word	0x00051b00


	//   ....[111]....
        /*a820*/ 	.word	0x00051b10


	//   ....[112]....
        /*a824*/ 	.word	0x00051b60


	//   ....[113]....
        /*a828*/ 	.word	0x00051b70


	//   ....[114]....
        /*a82c*/ 	.word	0x00051bb0


	//   ....[115]....
        /*a830*/ 	.word	0x00051bc0


	//   ....[116]....
        /*a834*/ 	.word	0x00051c00


	//   ....[117]....
        /*a838*/ 	.word	0x00051c10


	//   ....[118]....
        /*a83c*/ 	.word	0x00051c20


	//   ....[119]....
        /*a840*/ 	.word	0x00051c30


	//   ....[120]....
        /*a844*/ 	.word	0x00051ca0


	//   ....[121]....
        /*a848*/ 	.word	0x00051cb0


	//   ....[122]....
        /*a84c*/ 	.word	0x00051ce0


	//   ....[123]....
        /*a850*/ 	.word	0x00051cf0


	//   ....[124]....
        /*a854*/ 	.word	0x00051d30


	//   ....[125]....
        /*a858*/ 	.word	0x00051d40


	//   ....[126]....
        /*a85c*/ 	.word	0x00051d70


	//   ....[127]....
        /*a860*/ 	.word	0x00051d80


	//   ....[128]....
        /*a864*/ 	.word	0x00051de0


	//   ....[129]....
        /*a868*/ 	.word	0x00051df0


	//   ....[130]....
        /*a86c*/ 	.word	0x00051e30


	//   ....[131]....
        /*a870*/ 	.word	0x00051e40


	//   ....[132]....
        /*a874*/ 	.word	0x00051e70


	//   ....[133]....
        /*a878*/ 	.word	0x00051e80


	//   ....[134]....
        /*a87c*/ 	.word	0x00051ea0


	//   ....[135]....
        /*a880*/ 	.word	0x00051eb0


	//   ....[136]....
        /*a884*/ 	.word	0x00051f10


	//   ....[137]....
        /*a888*/ 	.word	0x00051f20


	//   ....[138]....
        /*a88c*/ 	.word	0x00051f70


	//   ....[139]....
        /*a890*/ 	.word	0x00051f80


	//   ....[140]....
        /*a894*/ 	.word	0x00051fa0


	//   ....[141]....
        /*a898*/ 	.word	0x00051fb0


	//   ....[142]....
        /*a89c*/ 	.word	0x00052010


	//   ....[143]....
        /*a8a0*/ 	.word	0x00052020


	//   ....[144]....
        /*a8a4*/ 	.word	0x00052060


	//   ....[145]....
        /*a8a8*/ 	.word	0x00052070


	//   ....[146]....
        /*a8ac*/ 	.word	0x000520b0


	//   ....[147]....
        /*a8b0*/ 	.word	0x000520c0


	//   ....[148]....
        /*a8b4*/ 	.word	0x000520f0


	//   ....[149]....
        /*a8b8*/ 	.word	0x00052100


	//   ....[150]....
        /*a8bc*/ 	.word	0x00052140


	//   ....[151]....
        /*a8c0*/ 	.word	0x00052150


	//   ....[152]....
        /*a8c4*/ 	.word	0x000521a0


	//   ....[153]....
        /*a8c8*/ 	.word	0x000521b0


	//   ....[154]....
        /*a8cc*/ 	.word	0x000521e0


	//   ....[155]....
        /*a8d0*/ 	.word	0x000521f0


	//   ....[156]....
        /*a8d4*/ 	.word	0x00052210


	//   ....[157]....
        /*a8d8*/ 	.word	0x00052220


	//   ....[158]....
        /*a8dc*/ 	.word	0x000522b0


	//   ....[159]....
        /*a8e0*/ 	.word	0x000522c0


	//   ....[160]....
        /*a8e4*/ 	.word	0x00052300


	//   ....[161]....
        /*a8e8*/ 	.word	0x00052310


	//   ....[162]....
        /*a8ec*/ 	.word	0x00052350


	//   ....[163]....
        /*a8f0*/ 	.word	0x00052360


	//   ....[164]....
        /*a8f4*/ 	.word	0x00052390


	//   ....[165]....
        /*a8f8*/ 	.word	0x000523a0


	//   ....[166]....
        /*a8fc*/ 	.word	0x000523e0


	//   ....[167]....
        /*a900*/ 	.word	0x000523f0


	//   ....[168]....
        /*a904*/ 	.word	0x00052440


	//   ....[169]....
        /*a908*/ 	.word	0x00052450


	//   ....[170]....
        /*a90c*/ 	.word	0x00052470


	//   ....[171]....
        /*a910*/ 	.word	0x00052480


	//   ....[172]....
        /*a914*/ 	.word	0x000524c0


	//   ....[173]....
        /*a918*/ 	.word	0x000524d0


	//   ....[174]....
        /*a91c*/ 	.word	0x00052510


	//   ....[175]....
        /*a920*/ 	.word	0x00052520


	//   ....[176]....
        /*a924*/ 	.word	0x00052550


	//   ....[177]....
        /*a928*/ 	.word	0x00052560


	//   ....[178]....
        /*a92c*/ 	.word	0x000525e0


	//   ....[179]....
        /*a930*/ 	.word	0x000525f0


	//   ....[180]....
        /*a934*/ 	.word	0x00052600


	//   ....[181]....
        /*a938*/ 	.word	0x00052650


	//   ....[182]....
        /*a93c*/ 	.word	0x00052660


	//   ....[183]....
        /*a940*/ 	.word	0x00052670


	//   ....[184]....
        /*a944*/ 	.word	0x000526e0


	//   ....[185]....
        /*a948*/ 	.word	0x000526f0


	//   ....[186]....
        /*a94c*/ 	.word	0x00052700


	//   ....[187]....
        /*a950*/ 	.word	0x00052710


	//   ....[188]....
        /*a954*/ 	.word	0x00052760


	//   ....[189]....
        /*a958*/ 	.word	0x00052770


	//   ....[190]....
        /*a95c*/ 	.word	0x000527e0


	//   ....[191]....
        /*a960*/ 	.word	0x000527f0


	//   ....[192]....
        /*a964*/ 	.word	0x00052830


	//   ....[193]....
        /*a968*/ 	.word	0x00052840


	//   ....[194]....
        /*a96c*/ 	.word	0x00052850


	//   ....[195]....
        /*a970*/ 	.word	0x00052860


	//   ....[196]....
        /*a974*/ 	.word	0x00052880


	//   ....[197]....
        /*a978*/ 	.word	0x000528d0


	//   ....[198]....
        /*a97c*/ 	.word	0x000528e0


	//   ....[199]....
        /*a980*/ 	.word	0x000528f0


	//   ....[200]....
        /*a984*/ 	.word	0x00052940


	//   ....[201]....
        /*a988*/ 	.word	0x00052950


	//   ....[202]....
        /*a98c*/ 	.word	0x00052960


	//   ....[203]....
        /*a990*/ 	.word	0x00052970


	//   ....[204]....
        /*a994*/ 	.word	0x00052980


	//   ....[205]....
        /*a998*/ 	.word	0x00052990


	//   ....[206]....
        /*a99c*/ 	.word	0x000529b0


	//   ....[207]....
        /*a9a0*/ 	.word	0x000529c0


	//   ....[208]....
        /*a9a4*/ 	.word	0x00052a80


	//   ....[209]....
        /*a9a8*/ 	.word	0x00052a90


	//   ....[210]....
        /*a9ac*/ 	.word	0x00052b30


	//   ....[211]....
        /*a9b0*/ 	.word	0x00052b40


	//   ....[212]....
        /*a9b4*/ 	.word	0x00052ba0


	//   ....[213]....
        /*a9b8*/ 	.word	0x00052bb0


	//   ....[214]....
        /*a9bc*/ 	.word	0x00052c10


	//   ....[215]....
        /*a9c0*/ 	.word	0x00052c20


	//   ....[216]....
        /*a9c4*/ 	.word	0x00052c80


	//   ....[217]....
        /*a9c8*/ 	.word	0x00052c90


	//   ....[218]....
        /*a9cc*/ 	.word	0x00052ca0


	//   ....[219]....
        /*a9d0*/ 	.word	0x00052cb0


	//   ....[220]....
        /*a9d4*/ 	.word	0x00052d00


	//   ....[221]....
        /*a9d8*/ 	.word	0x00052d10


	//   ....[222]....
        /*a9dc*/ 	.word	0x00052d30


	//   ....[223]....
        /*a9e0*/ 	.word	0x00052d40


	//   ....[224]....
        /*a9e4*/ 	.word	0x00052d60


	//   ....[225]....
        /*a9e8*/ 	.word	0x00052d70


	//   ....[226]....
        /*a9ec*/ 	.word	0x00052db0


	//   ....[227]....
        /*a9f0*/ 	.word	0x00052dc0


	//   ....[228]....
        /*a9f4*/ 	.word	0x00052de0


	//   ....[229]....
        /*a9f8*/ 	.word	0x00052df0


	//   ....[230]....
        /*a9fc*/ 	.word	0x00052e30


	//   ....[231]....
        /*aa00*/ 	.word	0x00052e40


	//   ....[232]....
        /*aa04*/ 	.word	0x00052e60


	//   ....[233]....
        /*aa08*/ 	.word	0x00052e70


	//   ....[234]....
        /*aa0c*/ 	.word	0x00052eb0


	//   ....[235]....
        /*aa10*/ 	.word	0x00052ec0


	//   ....[236]....
        /*aa14*/ 	.word	0x00052ee0


	//   ....[237]....
        /*aa18*/ 	.word	0x00052ef0


	//   ....[238]....
        /*aa1c*/ 	.word	0x00052f20


	//   ....[239]....
        /*aa20*/ 	.word	0x00052f30


	//   ....[240]....
        /*aa24*/ 	.word	0x00052fb0


	//   ....[241]....
        /*aa28*/ 	.word	0x00052fc0


	//   ....[242]....
        /*aa2c*/ 	.word	0x00052fe0


	//   ....[243]....
        /*aa30*/ 	.word	0x00052ff0


	//   ....[244]....
        /*aa34*/ 	.word	0x00053010


	//   ....[245]....
        /*aa38*/ 	.word	0x00053020


	//   ....[246]....
        /*aa3c*/ 	.word	0x00053040


	//   ....[247]....
        /*aa40*/ 	.word	0x00053050


	//   ....[248]....
        /*aa44*/ 	.word	0x00053070


	//   ....[249]....
        /*aa48*/ 	.word	0x00053080


	//   ....[250]....
        /*aa4c*/ 	.word	0x000530a0


	//   ....[251]....
        /*aa50*/ 	.word	0x000530b0


	//   ....[252]....
        /*aa54*/ 	.word	0x000530d0


	//   ....[253]....
        /*aa58*/ 	.word	0x000530e0


	//   ....[254]....
        /*aa5c*/ 	.word	0x00053100


	//   ....[255]....
        /*aa60*/ 	.word	0x00053110


	//   ....[0]....
        /*aa64*/ 	.word	0x00053130


	//   ....[1]....
        /*aa68*/ 	.word	0x00053140


	//   ....[2]....
        /*aa6c*/ 	.word	0x00053160


	//   ....[3]....
        /*aa70*/ 	.word	0x00053170


	//   ....[4]....
        /*aa74*/ 	.word	0x00053190


	//   ....[5]....
        /*aa78*/ 	.word	0x000531a0


	//   ....[6]....
        /*aa7c*/ 	.word	0x000531c0


	//   ....[7]....
        /*aa80*/ 	.word	0x000531d0


	//   ....[8]....
        /*aa84*/ 	.word	0x000531f0


	//   ....[9]....
        /*aa88*/ 	.word	0x00053200


	//----- nvinfo : EIATTR_EXIT_INSTR_OFFSETS
	.align		4
.L_1216:
        /*aa8c*/ 	.byte	0x04, 0x1c
        /*aa8e*/ 	.short	(.L_1218 - .L_1217)


	//   ....[0]....
.L_1217:
        /*aa90*/ 	.word	0x0009a1c0


	//   ....[1]....
        /*aa94*/ 	.word	0x000a63c0


	//   ....[2]....
        /*aa98*/ 	.word	0x000a6440


	//----- nvinfo : EIATTR_MAX_THREADS
	.align		4
.L_1218:
        /*aa9c*/ 	.byte	0x04, 0x05
        /*aa9e*/ 	.short	(.L_1220 - .L_1219)
.L_1219:
        /*aaa0*/ 	.word	0x00000080
        /*aaa4*/ 	.word	0x00000001
        /*aaa8*/ 	.word	0x00000001


	//----- nvinfo : EIATTR_CRS_STACK_SIZE
	.align		4
.L_1220:
        /*aaac*/ 	.byte	0x04, 0x1e
        /*aaae*/ 	.short	(.L_1222 - .L_1221)
.L_1221:
        /*aab0*/ 	.word	0x00000000


	//----- nvinfo : EIATTR_CBANK_PARAM_SIZE
	.align		4
.L_1222:
        /*aab4*/ 	.byte	0x03, 0x19
        /*aab6*/ 	.short	0x0028


	//----- nvinfo : EIATTR_PARAM_CBANK
	.align		4
        /*aab8*/ 	.byte	0x04, 0x0a
        /*aaba*/ 	.short	(.L_1224 - .L_1223)
	.align		4
.L_1223:
        /*aabc*/ 	.word	index@(.nv.constant0._ZN17fastertransformer38beam_online_softmax_topk_stage2_kernelIfLi128ELi128EEEvPKfS2_PiPT_ii)
        /*aac0*/ 	.short	0x0210
        /*aac2*/ 	.short	0x0028


	//----- nvinfo : EIATTR_SW_WAR
	.align		4
.L_1224:
        /*aac4*/ 	.byte	0x04, 0x36
        /*aac6*/ 	.short	(.L_1226 - .L_1225)
.L_1225:
        /*aac8*/ 	.word	0x00000008
.L_1226:


//--------------------- .nv.info._ZN17fastertransformer38beam_online_softmax_topk_stage2_kernelIfLi128ELi64EEEvPKfS2_PiPT_ii --------------------------
	.section	.nv.info._ZN17fastertransformer38beam_online_softmax_topk_stage2_kernelIfLi128ELi64EEEvPKfS2_PiPT_ii,"",@"SHT_CUDA_INFO"
	.sectionflags	@""
	.align	4


	//----- nvinfo : EIATTR_CUDA_API_VERSION
	.align		4
        /*0000*/ 	.byte	0x04, 0x37
        /*0002*/ 	.short	(.L_1228 - .L_1227)
.L_1227:
        /*0004*/ 	.word	0x00000082


	//----- nvinfo : EIATTR_KPARAM_INFO
	.align		4
.L_1228:
        /*0008*/ 	.byte	0x04, 0x17
        /*000a*/ 	.short	(.L_1230 - .L_1229)
.L_1229:
        /*000c*/ 	.word	0x00000000
        /*0010*/ 	.short	0x0005
        /*0012*/ 	.short	0x0024
        /*0014*/ 	.byte	0x00, 0xf0, 0x11, 0x00


	//----- nvinfo : EIATTR_KPARAM_INFO
	.align		4
.L_1230:
        /*0018*/ 	.byte	0x04, 0x17
        /*001a*/ 	.short	(.L_1232 - .L_1231)
.L_1231:
        /*001c*/ 	.word	0x00000000
        /*0020*/ 	.short	0x0004
        /*0022*/ 	.short	0x0020
        /*0024*/ 	.byte	0x00, 0xf0, 0x11, 0x00


	//----- nvinfo : EIATTR_KPARAM_INFO
	.align		4
.L_1232:
        /*0028*/ 	.byte	0x04, 0x17
        /*002a*/ 	.short	(.L_1234 - .L_1233)
.L_1233:
        /*002c*/ 	.word	0x00000000
        /*0030*/ 	.short	0x0003
        /*0032*/ 	.short	0x0018
        /*0034*/ 	.byte	0x00, 0xf0, 0x21, 0x00


	//----- nvinfo : EIATTR_KPARAM_INFO
	.align		4
.L_1234:
        /*0038*/ 	.byte	0x04, 0x17
        /*003a*/ 	.short	(.L_1236 - .L_1235)
.L_1235:
        /*003c*/ 	.word	0x00000000
        /*0040*/ 	.short	0x0002
        /*0042*/ 	.short	0x0010
        /*0044*/ 	.byte	0x00, 0xf0, 0x21, 0x00


	//----- nvinfo : EIATTR_KPARAM_INFO
	.align		4
.L_1236:
        /*0048*/ 	.byte	0x04, 0x17
        /*004a*/ 	.short	(.L_1238 - .L_1237)
.L_1237:
        /*004c*/ 	.word	0x00000000
        /*0050*/ 	.short	0x0001
        /*0052*/ 	.short	0x0008
        /*0054*/ 	.byte	0x00, 0xf0, 0x21, 0x00


	//----- nvinfo : EIATTR_KPARAM_INFO
	.align		4
.L_1238:
        /*0058*/ 	.byte	0x04, 0x17
        /*005a*/ 	.short	(.L_1240 - .L_1239)
.L_1239:
        /*005c*/ 	.word	0x00000000
        /*0060*/ 	.short	0x0000
        /*0062*/ 	.short	0x0000
        /*0064*/ 	.byte	0x00, 0xf0, 0x21, 0x00


	//----- nvinfo : EIATTR_SPARSE_MMA_MASK
	.align		4
.L_1240:
        /*0068*/ 	.byte	0x03, 0x50
        /*006a*/ 	.short	0x0000


	//----- nvinfo : EIATTR_MAXREG_COUNT
	.align		4
        /*006c*/ 	.byte	0x03, 0x1b
        /*006e*/ 	.short	0x00ff


	//----- nvinfo : EIATTR_NUM_BARRIERS
	.align		4
        /*0070*/ 	.byte	0x02, 0x4c
        /*0072*/ 	.byte	0x01
	.zero		1


	//----- nvinfo : EIATTR_ANNOTATIONS
	.align		4
        /*0074*/ 	.byte	0x04, 0x55
        /*0076*/ 	.short	(.L_1242 - .L_1241)


	//   ....[0]....
.L_1241:
        /* <DEDUP_REMOVED lines=3024> */


	//----- nvinfo : EIATTR_MERCURY_ISA_VERSION
	.align		4
.L_1242:
        /*bd60*/ 	.byte	0x03, 0x5f
        /*bd62*/ 	.short	0x0101


	//----- nvinfo : EIATTR_COOP_GROUP_MASK_REGIDS
	.align		4
        /*bd64*/ 	.byte	0x04, 0x29
        /*bd66*/ 	.short	(.L_1244 - .L_1243)


	//   ....[0]....
.L_1243:
        /*bd68*/ 	.word	0xffffffff


	//   ....[1]....
        /*bd6c*/ 	.word	0xffffffff


	//   ....[2]....
        /*bd70*/ 	.word	0xffffffff


	//   ....[3]....
        /*bd74*/ 	.word	0xffffffff


	//   ....[4]....
        /*bd78*/ 	.word	0xffffffff


	//   ....[5]....
        /*bd7c*/ 	.word	0xffffffff


	//   ....[6]....
        /*bd80*/ 	.word	0xffffffff


	//   ....[7]....
        /*bd84*/ 	.word	0xffffffff


	//   ....[8]....
        /*bd88*/ 	.word	0xffffffff


	//   ....[9]....
        /*bd8c*/ 	.word	0xffffffff


	//   ....[10]....
        /*bd90*/ 	.word	0xffffffff


	//   ....[11]....
        /*bd94*/ 	.word	0xffffffff


	//   ....[12]....
        /*bd98*/ 	.word	0xffffffff


	//   ....[13]....
        /*bd9c*/ 	.word	0xffffffff


	//   ....[14]....
        /*bda0*/ 	.word	0xffffffff


	//   ....[15]....
        /*bda4*/ 	.word	0xffffffff


	//   ....[16]....
        /*bda8*/ 	.word	0xffffffff


	//   ....[17]....
        /*bdac*/ 	.word	0xffffffff


	//   ....[18]....
        /*bdb0*/ 	.word	0xffffffff


	//   ....[19]....
        /*bdb4*/ 	.word	0xffffffff


	//   ....[20]....
        /*bdb8*/ 	.word	0xffffffff


	//   ....[21]....
        /*bdbc*/ 	.word	0xffffffff


	//   ....[22]....
        /*bdc0*/ 	.word	0xffffffff


	//   ....[23]....
        /*bdc4*/ 	.word	0xffffffff


	//   ....[24]....
        /*bdc8*/ 	.word	0xffffffff


	//   ....[25]....
        /*bdcc*/ 	.word	0xffffffff


	//   ....[26]....
        /*bdd0*/ 	.word	0xffffffff


	//   ....[27]....
        /*bdd4*/ 	.word	0xffffffff


	//   ....[28]....
        /*bdd8*/ 	.word	0xffffffff


	//   ....[29]....
        /*bddc*/ 	.word	0xffffffff


	//   ....[30]....
        /*bde0*/ 	.word	0xffffffff


	//   ....[31]....
        /*bde4*/ 	.word	0xffffffff


	//   ....[32]....
        /*bde8*/ 	.word	0xffffffff


	//   ....[33]....
        /*bdec*/ 	.word	0xffffffff


	//   ....[34]....
        /*bdf0*/ 	.word	0xffffffff


	//   ....[35]....
        /*bdf4*/ 	.word	0xffffffff


	//   ....[36]....
        /*bdf8*/ 	.word	0xffffffff


	//   ....[37]....
        /*bdfc*/ 	.word	0xffffffff


	//   ....[38]....
        /*be00*/ 	.word	0xffffffff


	//   ....[39]....
        /*be04*/ 	.word	0xffffffff


	//   ....[40]....
        /*be08*/ 	.word	0xffffffff


	//   ....[41]....
        /*be0c*/ 	.word	0xffffffff


	//   ....[42]....
        /*be10*/ 	.word	0xffffffff


	//   ....[43]....
        /*be14*/ 	.word	0xffffffff


	//   ....[44]....
        /*be18*/ 	.word	0xffffffff


	//   ....[45]....
        /*be1c*/ 	.word	0xffffffff


	//   ....[46]....
        /*be20*/ 	.word	0xffffffff


	//   ....[47]....
        /*be24*/ 	.word	0xffffffff


	//   ....[48]....
        /*be28*/ 	.word	0xffffffff


	//   ....[49]....
        /*be2c*/ 	.word	0xffffffff


	//   ....[50]....
        /*be30*/ 	.word	0xffffffff


	//   ....[51]....
        /*be34*/ 	.word	0xffffffff


	//   ....[52]....
        /*be38*/ 	.word	0xffffffff


	//   ....[53]....
        /*be3c*/ 	.word	0xffffffff


	//   ....[54]....
        /*be40*/ 	.word	0xffffffff


	//   ....[55]....
        /*be44*/ 	.word	0xffffffff


	//   ....[56]....
        /*be48*/ 	.word	0xffffffff


	//   ....[57]....
        /*be4c*/ 	.word	0xffffffff


	//   ....[58]....
        /*be50*/ 	.word	0xffffffff


	//   ....[59]....
        /*be54*/ 	.word	0xffffffff


	//   ....[60]....
        /*be58*/ 	.word	0xffffffff


	//   ....[61]....
        /*be5c*/ 	.word	0xffffffff


	//   ....[62]....
        /*be60*/ 	.word	0xffffffff


	//   ....[63]....
        /*be64*/ 	.word	0xffffffff


	//   ....[64]....
        /*be68*/ 	.word	0xffffffff


	//   ....[65]....
        /*be6c*/ 	.word	0xffffffff


	//   ....[66]....
        /*be70*/ 	.word	0xffffffff


	//   ....[67]....
        /*be74*/ 	.word	0xffffffff


	//   ....[68]....
        /*be78*/ 	.word	0xffffffff


	//   ....[69]....
        /*be7c*/ 	.word	0xffffffff


	//   ....[70]....
        /*be80*/ 	.word	0xffffffff


	//   ....[71]....
        /*be84*/ 	.word	0xffffffff


	//   ....[72]....
        /*be88*/ 	.word	0xffffffff


	//   ....[73]....
        /*be8c*/ 	.word	0xffffffff


	//   ....[74]....
        /*be90*/ 	.word	0xffffffff


	//   ....[75]....
        /*be94*/ 	.word	0xffffffff


	//   ....[76]....
        /*be98*/ 	.word	0xffffffff


	//   ....[77]....
        /*be9c*/ 	.word	0xffffffff


	//   ....[78]....
        /*bea0*/ 	.word	0xffffffff


	//   ....[79]....
        /*bea4*/ 	.word	0xffffffff


	//   ....[80]....
        /*bea8*/ 	.word	0xffffffff


	//   ....[81]....
        /*beac*/ 	.word	0xffffffff


	//   ....[82]....
        /*beb0*/ 	.word	0xffffffff


	//   ....[83]....
        /*beb4*/ 	.word	0xffffffff


	//   ....[84]....
        /*beb8*/ 	.word	0xffffffff


	//   ....[85]....
        /*bebc*/ 	.word	0xffffffff


	//   ....[86]....
        /*bec0*/ 	.word	0xffffffff


	//   ....[87]....
        /*bec4*/ 	.word	0xffffffff


	//   ....[88]....
        /*bec8*/ 	.word	0xffffffff


	//   ....[89]....
        /*becc*/ 	.word	0xffffffff


	//   ....[90]....
        /*bed0*/ 	.word	0xffffffff


	//   ....[91]....
        /*bed4*/ 	.word	0xffffffff


	//   ....[92]....
        /*bed8*/ 	.word	0xffffffff


	//   ....[93]....
        /*bedc*/ 	.word	0xffffffff


	//   ....[94]....
        /*bee0*/ 	.word	0xffffffff


	//   ....[95]....
        /*bee4*/ 	.word	0xffffffff


	//   ....[96]....
        /*bee8*/ 	.word	0xffffffff


	//   ....[97]....
        /*beec*/ 	.word	0xffffffff


	//   ....[98]....
        /*bef0*/ 	.word	0xffffffff


	//   ....[99]....
        /*bef4*/ 	.word	0xffffffff


	//   ....[100]....
        /*bef8*/ 	.word	0xffffffff


	//   ....[101]....
        /*befc*/ 	.word	0xffffffff


	//   ....[102]....
        /*bf00*/ 	.word	0xffffffff


	//   ....[103]....
        /*bf04*/ 	.word	0xffffffff


	//   ....[104]....
        /*bf08*/ 	.word	0xffffffff


	//   ....[105]....
        /*bf0c*/ 	.word	0xffffffff


	//   ....[106]....
        /*bf10*/ 	.word	0xffffffff


	//   ....[107]....
        /*bf14*/ 	.word	0xffffffff


	//   ....[108]....
        /*bf18*/ 	.word	0xffffffff


	//   ....[109]....
        /*bf1c*/ 	.word	0xffffffff


	//   ....[110]....
        /*bf20*/ 	.word	0xffffffff


	//   ....[111]....
        /*bf24*/ 	.word	0xffffffff


	//   ....[112]....
        /*bf28*/ 	.word	0xffffffff


	//   ....[113]....
        /*bf2c*/ 	.word	0xffffffff


	//   ....[114]....
        /*bf30*/ 	.word	0xffffffff


	//   ....[115]....
        /*bf34*/ 	.word	0xffffffff


	//   ....[116]....
        /*bf38*/ 	.word	0xffffffff


	//   ....[117]....
        /*bf3c*/ 	.word	0xffffffff


	//   ....[118]....
        /*bf40*/ 	.word	0xffffffff


	//   ....[119]....
        /*bf44*/ 	.word	0xffffffff


	//   ....[120]....
        /*bf48*/ 	.word	0xffffffff


	//   ....[121]....
        /*bf4c*/ 	.word	0xffffffff


	//   ....[122]....
        /*bf50*/ 	.word	0xffffffff


	//   ....[123]....
        /*bf54*/ 	.word	0xffffffff


	//   ....[124]....
        /*bf58*/ 	.word	0xffffffff


	//   ....[125]....
        /*bf5c*/ 	.word	0xffffffff


	//   ....[126]....
        /*bf60*/ 	.word	0xffffffff


	//   ....[127]....
        /*bf64*/ 	.word	0xffffffff


	//   ....[128]....
        /*bf68*/ 	.word	0xffffffff


	//   ....[129]....
        /*bf6c*/ 	.word	0xffffffff


	//   ....[130]....
        /*bf70*/ 	.word	0xffffffff


	//   ....[131]....
        /*bf74*/ 	.word	0xffffffff


	//   ....[132]....
        /*bf78*/ 	.word	0xffffffff


	//   ....[133]....
        /*bf7c*/ 	.word	0xffffffff


	//   ....[134]....
        /*bf80*/ 	.word	0xffffffff


	//   ....[135]....
        /*bf84*/ 	.word	0xffffffff


	//   ....[136]....
        /*bf88*/ 	.word	0xffffffff


	//   ....[137]....
        /*bf8c*/ 	.word	0xffffffff


	//   ....[138]....
        /*bf90*/ 	.word	0xffffffff


	//   ....[139]....
        /*bf94*/ 	.word	0xffffffff


	//   ....[140]....
        /*bf98*/ 	.word	0xffffffff


	//   ....[141]....
        /*bf9c*/ 	.word	0xffffffff


	//   ....[142]....
        /*bfa0*/ 	.word	0xffffffff


	//   ....[143]....
        /*bfa4*/ 	.word	0xffffffff


	//   ....[144]....
        /*bfa8*/ 	.word	0xffffffff


	//   ....[145]....
        /*bfac*/ 	.word	0xffffffff


	//   ....[146]....
        /*bfb0*/ 	.word	0xffffffff


	//   ....[147]....
        /*bfb4*/ 	.word	0xffffffff


	//   ....[148]....
        /*bfb8*/ 	.word	0xffffffff


	//   ....[149]....
        /*bfbc*/ 	.word	0xffffffff


	//   ....[150]....
        /*bfc0*/ 	.word	0xffffffff


	//   ....[151]....
        /*bfc4*/ 	.word	0xffffffff


	//   ....[152]....
        /*bfc8*/ 	.word	0xffffffff


	//   ....[153]....
        /*bfcc*/ 	.word	0xffffffff


	//   ....[154]....
        /*bfd0*/ 	.word	0xffffffff


	//   ....[155]....
        /*bfd4*/ 	.word	0xffffffff


	//   ....[156]....
        /*bfd8*/ 	.word	0xffffffff


	//   ....[157]....
        /*bfdc*/ 	.word	0xffffffff


	//   ....[158]....
        /*bfe0*/ 	.word	0xffffffff


	//   ....[159]....
        /*bfe4*/ 	.word	0xffffffff


	//   ....[160]....
        /*bfe8*/ 	.word	0xffffffff


	//   ....[161]....
        /*bfec*/ 	.word	0xffffffff


	//   ....[162]....
        /*bff0*/ 	.word	0xffffffff


	//   ....[163]....
        /*bff4*/ 	.word	0xffffffff


	//   ....[164]....
        /*bff8*/ 	.word	0xffffffff


	//   ....[165]....
        /*bffc*/ 	.word	0xffffffff


	//   ....[166]....
        /*c000*/ 	.word	0xffffffff


	//   ....[167]....
        /*c004*/ 	.word	0xffffffff


	//   ....[168]....
        /*c008*/ 	.word	0xffffffff


	//   ....[169]....
        /*c00c*/ 	.word	0xffffffff


	//   ....[170]....
        /*c010*/ 	.word	0xffffffff


	//   ....[171]....
        /*c014*/ 	.word	0xffffffff


	//   ....[172]....
        /*c018*/ 	.word	0xffffffff


	//   ....[173]....
        /*c01c*/ 	.word	0xffffffff


	//   ....[174]....
        /*c020*/ 	.word	0xffffffff


	//   ....[175]....
        /*c024*/ 	.word	0xffffffff


	//   ....[176]....
        /*c028*/ 	.word	0xffffffff


	//   ....[177]....
        /*c02c*/ 	.word	0xffffffff


	//   ....[178]....
        /*c030*/ 	.word	0xffffffff


	//   ....[179]....
        /*c034*/ 	.word	0xffffffff


	//   ....[180]....
        /*c038*/ 	.word	0xffffffff


	//   ....[181]....
        /*c03c*/ 	.word	0xffffffff


	//   ....[182]....
        /*c040*/ 	.word	0xffffffff


	//   ....[183]....
        /*c044*/ 	.word	0xffffffff


	//   ....[184]....
        /*c048*/ 	.word	0xffffffff


	//   ....[185]....
        /*c04c*/ 	.word	0xffffffff


	//   ....[186]....
        /*c050*/ 	.word	0xffffffff


	//   ....[187]....
        /*c054*/ 	.word	0xffffffff


	//   ....[188]....
        /*c058*/ 	.word	0xffffffff


	//   ....[189]....
        /*c05c*/ 	.word	0xffffffff


	//   ....[190]....
        /*c060*/ 	.word	0xffffffff


	//   ....[191]....
        /*c064*/ 	.word	0xffffffff


	//   ....[192]....
        /*c068*/ 	.word	0xffffffff


	//   ....[193]....
        /*c06c*/ 	.word	0xffffffff


	//   ....[194]....
        /*c070*/ 	.word	0xffffffff


	//   ....[195]....
        /*c074*/ 	.word	0xffffffff


	//   ....[196]....
        /*c078*/ 	.word	0xffffffff


	//   ....[197]....
        /*c07c*/ 	.word	0xffffffff


	//   ....[198]....
        /*c080*/ 	.word	0xffffffff


	//   ....[199]....
        /*c084*/ 	.word	0xffffffff


	//   ....[200]....
        /*c088*/ 	.word	0xffffffff


	//   ....[201]....
        /*c08c*/ 	.word	0xffffffff


	//   ....[202]....
        /*c090*/ 	.word	0xffffffff


	//   ....[203]....
        /*c094*/ 	.word	0xffffffff


	//   ....[204]....
        /*c098*/ 	.word	0xffffffff


	//   ....[205]....
        /*c09c*/ 	.word	0xffffffff


	//   ....[206]....
        /*c0a0*/ 	.word	0xffffffff


	//   ....[207]....
        /*c0a4*/ 	.word	0xffffffff


	//   ....[208]....
        /*c0a8*/ 	.word	0xffffffff


	//   ....[209]....
        /*c0ac*/ 	.word	0xffffffff


	//   ....[210]....
        /*c0b0*/ 	.word	0xffffffff


	//   ....[211]....
        /*c0b4*/ 	.word	0xffffffff


	//   ....[212]....
        /*c0b8*/ 	.word	0xffffffff


	//   ....[213]....
        /*c0bc*/ 	.word	0xffffffff


	//   ....[214]....
        /*c0c0*/ 	.word	0xffffffff


	//   ....[215]....
        /*c0c4*/ 	.word	0xffffffff


	//   ....[216]....
        /*c0c8*/ 	.word	0xffffffff


	//   ....[217]....
        /*c0cc*/ 	.word	0xffffffff


	//   ....[218]....
        /*c0d0*/ 	.word	0xffffffff


	//   ....[219]....
        /*c0d4*/ 	.word	0xffffffff


	//   ....[220]....
        /*c0d8*/ 	.word	0xffffffff


	//   ....[221]....
        /*c0dc*/ 	.word	0xffffffff


	//   ....[222]....
        /*c0e0*/ 	.word	0xffffffff


	//   ....[223]....
        /*c0e4*/ 	.word	0xffffffff


	//   ....[224]....
        /*c0e8*/ 	.word	0xffffffff


	//   ....[225]....
        /*c0ec*/ 	.word	0xffffffff


	//   ....[226]....
        /*c0f0*/ 	.word	0xffffffff


	//   ....[227]....
        /*c0f4*/ 	.word	0xffffffff


	//   ....[228]....
        /*c0f8*/ 	.word	0xffffffff


	//   ....[229]....
        /*c0fc*/ 	.word	0xffffffff


	//   ....[230]....
        /*c100*/ 	.word	0xffffffff


	//   ....[231]....
        /*c104*/ 	.word	0xffffffff


	//   ....[232]....
        /*c108*/ 	.word	0xffffffff


	//   ....[233]....
        /*c10c*/ 	.word	0xffffffff


	//   ....[234]....
        /*c110*/ 	.word	0xffffffff


	//   ....[235]....
        /*c114*/ 	.word	0xffffffff


	//   ....[236]....
        /*c118*/ 	.word	0xffffffff


	//   ....[237]....
        /*c11c*/ 	.word	0xffffffff


	//   ....[238]....
        /*c120*/ 	.word	0xffffffff


	//   ....[239]....
        /*c124*/ 	.word	0xffffffff


	//   ....[240]....
        /*c128*/ 	.word	0xffffffff


	//   ....[241]....
        /*c12c*/ 	.word	0xffffffff


	//   ....[242]....
        /*c130*/ 	.word	0xffffffff


	//   ....[243]....
        /*c134*/ 	.word	0xffffffff


	//   ....[244]....
        /*c138*/ 	.word	0xffffffff


	//   ....[245]....
        /*c13c*/ 	.word	0xffffffff


	//   ....[246]....
        /*c140*/ 	.word	0xffffffff


	//   ....[247]....
        /*c144*/ 	.word	0xffffffff


	//   ....[248]....
        /*c148*/ 	.word	0xffffffff


	//   ....[249]....
        /*c14c*/ 	.word	0xffffffff


	//   ....[250]....
        /*c150*/ 	.word	0xffffffff


	//   ....[251]....
        /*c154*/ 	.word	0xffffffff


	//   ....[252]....
        /*c158*/ 	.word	0xffffffff


	//   ....[253]....
        /*c15c*/ 	.word	0xffffffff


	//   ....[254]....
        /*c160*/ 	.word	0xffffffff


	//   ....[255]....
        /*c164*/ 	.word	0xffffffff


	//   ....[0]....
        /*c168*/ 	.word	0xffffffff


	//   ....[1]....
        /*c16c*/ 	.word	0xffffffff


	//   ....[2]....
        /*c170*/ 	.word	0xffffffff


	//   ....[3]....
        /*c174*/ 	.word	0xffffffff


	//   ....[4]....
        /*c178*/ 	.word	0xffffffff


	//   ....[5]....
        /*c17c*/ 	.word	0xffffffff


	//   ....[6]....
        /*c180*/ 	.word	0xffffffff


	//   ....[7]....
        /*c184*/ 	.word	0xffffffff


	//   ....[8]....
        /*c188*/ 	.word	0xffffffff


	//   ....[9]....
        /*c18c*/ 	.word	0xffffffff


	//   ....[10]....
        /*c190*/ 	.word	0xffffffff


	//   ....[11]....
        /*c194*/ 	.word	0xffffffff


	//   ....[12]....
        /*c198*/ 	.word	0xffffffff


	//   ....[13]....
        /*c19c*/ 	.word	0xffffffff


	//   ....[14]....
        /*c1a0*/ 	.word	0xffffffff


	//   ....[15]....
        /*c1a4*/ 	.word	0xffffffff


	//   ....[16]....
        /*c1a8*/ 	.word	0xffffffff


	//   ....[17]....
        /*c1ac*/ 	.word	0xffffffff


	//   ....[18]....
        /*c1b0*/ 	.word	0xffffffff


	//   ....[19]....
        /*c1b4*/ 	.word	0xffffffff


	//   ....[20]....
        /*c1b8*/ 	.word	0xffffffff


	//   ....[21]....
        /*c1bc*/ 	.word	0xffffffff


	//   ....[22]....
        /*c1c0*/ 	.word	0xffffffff


	//   ....[23]....
        /*c1c4*/ 	.word	0xffffffff


	//   ....[24]....
        /*c1c8*/ 	.word	0xffffffff


	//   ....[25]....
        /*c1cc*/ 	.word	0xffffffff


	//   ....[26]....
        /*c1d0*/ 	.word	0xffffffff


	//   ....[27]....
        /*c1d4*/ 	.word	0xffffffff


	//   ....[28]....
        /*c1d8*/ 	.word	0xffffffff


	//   ....[29]....
        /*c1dc*/ 	.word	0xffffffff


	//   ....[30]....
        /*c1e0*/ 	.word	0xffffffff


	//   ....[31]....
        /*c1e4*/ 	.word	0xffffffff


	//   ....[32]....
        /*c1e8*/ 	.word	0xffffffff


	//   ....[33]....
        /*c1ec*/ 	.word	0xffffffff


	//   ....[34]....
        /*c1f0*/ 	.word	0xffffffff


	//   ....[35]....
        /*c1f4*/ 	.word	0xffffffff


	//   ....[36]....
        /*c1f8*/ 	.word	0xffffffff


	//   ....[37]....
        /*c1fc*/ 	.word	0xffffffff


	//   ....[38]....
        /*c200*/ 	.word	0xffffffff


	//   ....[39]....
        /*c204*/ 	.word	0xffffffff


	//   ....[40]....
        /*c208*/ 	.word	0xffffffff


	//   ....[41]....
        /*c20c*/ 	.word	0xffffffff


	//   ....[42]....
        /*c210*/ 	.word	0xffffffff


	//   ....[43]....
        /*c214*/ 	.word	0xffffffff


	//   ....[44]....
        /*c218*/ 	.word	0xffffffff


	//   ....[45]....
        /*c21c*/ 	.word	0xffffffff


	//   ....[46]....
        /*c220*/ 	.word	0xffffffff


	//   ....[47]....
        /*c224*/ 	.word	0xffffffff


	//   ....[48]....
        /*c228*/ 	.word	0xffffffff


	//   ....[49]....
        /*c22c*/ 	.word	0xffffffff


	//   ....[50]....
        /*c230*/ 	.word	0xffffffff


	//   ....[51]....
        /*c234*/ 	.word	0xffffffff


	//   ....[52]....
        /*c238*/ 	.word	0xffffffff


	//   ....[53]....
        /*c23c*/ 	.word	0xffffffff


	//   ....[54]....
        /*c240*/ 	.word	0xffffffff


	//   ....[55]....
        /*c244*/ 	.word	0xffffffff


	//   ....[56]....
        /*c248*/ 	.word	0xffffffff


	//   ....[57]....
        /*c24c*/ 	.word	0xffffffff


	//   ....[58]....
        /*c250*/ 	.word	0xffffffff


	//   ....[59]....
        /*c254*/ 	.word	0xffffffff


	//   ....[60]....
        /*c258*/ 	.word	0xffffffff


	//   ....[61]....
        /*c25c*/ 	.word	0xffffffff


	//   ....[62]....
        /*c260*/ 	.word	0xffffffff


	//   ....[63]....
        /*c264*/ 	.word	0xffffffff


	//   ....[64]....
        /*c268*/ 	.word	0xffffffff


	//   ....[65]....
        /*c26c*/ 	.word	0xffffffff


	//   ....[66]....
        /*c270*/ 	.word	0xffffffff


	//   ....[67]....
        /*c274*/ 	.word	0xffffffff


	//   ....[68]....
        /*c278*/ 	.word	0xffffffff


	//   ....[69]....
        /*c27c*/ 	.word	0xffffffff


	//   ....[70]....
        /*c280*/ 	.word	0xffffffff


	//   ....[71]....
        /*c284*/ 	.word	0xffffffff


	//   ....[72]....
        /*c288*/ 	.word	0xffffffff


	//   ....[73]....
        /*c28c*/ 	.word	0xffffffff


	//   ....[74]....
        /*c290*/ 	.word	0xffffffff


	//   ....[75]....
        /*c294*/ 	.word	0xffffffff


	//   ....[76]....
        /*c298*/ 	.word	0xffffffff


	//   ....[77]....
        /*c29c*/ 	.word	0xffffffff


	//   ....[78]....
        /*c2a0*/ 	.word	0xffffffff


	//   ....[79]....
        /*c2a4*/ 	.word	0xffffffff


	//   ....[80]....
        /*c2a8*/ 	.word	0xffffffff


	//   ....[81]....
        /*c2ac*/ 	.word	0xffffffff


	//   ....[82]....
        /*c2b0*/ 	.word	0xffffffff


	//   ....[83]....
        /*c2b4*/ 	.word	0xffffffff


	//   ....[84]....
        /*c2b8*/ 	.word	0xffffffff


	//   ....[85]....
        /*c2bc*/ 	.word	0xffffffff


	//   ....[86]....
        /*c2c0*/ 	.word	0xffffffff


	//   ....[87]....
        /*c2c4*/ 	.word	0xffffffff


	//   ....[88]....
        /*c2c8*/ 	.word	0xffffffff


	//   ....[89]....
        /*c2cc*/ 	.word	0xffffffff


	//   ....[90]....
        /*c2d0*/ 	.word	0xffffffff


	//   ....[91]....
        /*c2d4*/ 	.word	0xffffffff


	//   ....[92]....
        /*c2d8*/ 	.word	0xffffffff


	//   ....[93]....
        /*c2dc*/ 	.word	0xffffffff


	//   ....[94]....
        /*c2e0*/ 	.word	0xffffffff


	//   ....[95]....
        /*c2e4*/ 	.word	0xffffffff


	//   ....[96]....
        /*c2e8*/ 	.word	0xffffffff


	//   ....[97]....
        /*c2ec*/ 	.word	0xffffffff


	//   ....[98]....
        /*c2f0*/ 	.word	0xffffffff


	//   ....[99]....
        /*c2f4*/ 	.word	0xffffffff


	//   ....[100]....
        /*c2f8*/ 	.word	0xffffffff


	//   ....[101]....
        /*c2fc*/ 	.word	0xffffffff


	//   ....[102]....
        /*c300*/ 	.word	0xffffffff


	//   ....[103]....
        /*c304*/ 	.word	0xffffffff


	//   ....[104]....
        /*c308*/ 	.word	0xffffffff


	//   ....[105]....
        /*c30c*/ 	.word	0xffffffff


	//   ....[106]....
        /*c310*/ 	.word	0xffffffff


	//   ....[107]....
        /*c314*/ 	.word	0xffffffff


	//   ....[108]....
        /*c318*/ 	.word	0xffffffff


	//   ....[109]....
        /*c31c*/ 	.word	0xffffffff


	//   ....[110]....
        /*c320*/ 	.word	0xffffffff


	//   ....[111]....
        /*c324*/ 	.word	0xffffffff


	//   ....[112]....
        /*c328*/ 	.word	0xffffffff


	//   ....[113]....
        /*c32c*/ 	.word	0xffffffff


	//   ....[114]....
        /*c330*/ 	.word	0xffffffff


	//   ....[115]....
        /*c334*/ 	.word	0xffffffff


	//   ....[116]....
        /*c338*/ 	.word	0xffffffff


	//   ....[117]....
        /*c33c*/ 	.word	0xffffffff


	//   ....[118]....
        /*c340*/ 	.word	0xffffffff


	//   ....[119]....
        /*c344*/ 	.word	0xffffffff


	//   ....[120]....
        /*c348*/ 	.word	0xffffffff


	//   ....[121]....
        /*c34c*/ 	.word	0xffffffff


	//   ....[122]....
        /*c350*/ 	.word	0xffffffff


	//   ....[123]....
        /*c354*/ 	.word	0xffffffff


	//   ....[124]....
        /*c358*/ 	.word	0xffffffff


	//   ....[125]....
        /*c35c*/ 	.word	0xffffffff


	//   ....[126]....
        /*c360*/ 	.word	0xffffffff


	//   ....[127]....
        /*c364*/ 	.word	0xffffffff


	//   ....[128]....
        /*c368*/ 	.word	0xffffffff


	//   ....[129]....
        /*c36c*/ 	.word	0xffffffff


	//   ....[130]....
        /*c370*/ 	.word	0xffffffff


	//   ....[131]....
        /*c374*/ 	.word	0xffffffff


	//   ....[132]....
        /*c378*/ 	.word	0xffffffff


	//   ....[133]....
        /*c37c*/ 	.word	0xffffffff


	//   ....[134]....
        /*c380*/ 	.word	0xffffffff


	//   ....[135]....
        /*c384*/ 	.word	0xffffffff


	//   ....[136]....
        /*c388*/ 	.word	0xffffffff


	//   ....[137]....
        /*c38c*/ 	.word	0xffffffff


	//   ....[138]....
        /*c390*/ 	.word	0xffffffff


	//   ....[139]....
        /*c394*/ 	.word	0xffffffff


	//   ....[140]....
        /*c398*/ 	.word	0xffffffff


	//   ....[141]....
        /*c39c*/ 	.word	0xffffffff


	//   ....[142]....
        /*c3a0*/ 	.word	0xffffffff


	//   ....[143]....
        /*c3a4*/ 	.word	0xffffffff


	//   ....[144]....
        /*c3a8*/ 	.word	0xffffffff


	//   ....[145]....
        /*c3ac*/ 	.word	0xffffffff


	//   ....[146]....
        /*c3b0*/ 	.word	0xffffffff


	//   ....[147]....
        /*c3b4*/ 	.word	0xffffffff


	//   ....[148]....
        /*c3b8*/ 	.word	0xffffffff


	//   ....[149]....
        /*c3bc*/ 	.word	0xffffffff


	//   ....[150]....
        /*c3c0*/ 	.word	0xffffffff


	//   ....[151]....
        /*c3c4*/ 	.word	0xffffffff


	//   ....[152]....
        /*c3c8*/ 	.word	0xffffffff


	//   ....[153]....
        /*c3cc*/ 	.word	0xffffffff


	//   ....[154]....
        /*c3d0*/ 	.word	0xffffffff


	//   ....[155]....
        /*c3d4*/ 	.word	0xffffffff


	//   ....[156]....
        /*c3d8*/ 	.word	0xffffffff


	//   ....[157]....
        /*c3dc*/ 	.word	0xffffffff


	//   ....[158]....
        /*c3e0*/ 	.word	0xffffffff


	//   ....[159]....
        /*c3e4*/ 	.word	0xffffffff


	//   ....[160]....
        /*c3e8*/ 	.word	0xffffffff


	//   ....[161]....
        /*c3ec*/ 	.word	0xffffffff


	//   ....[162]....
        /*c3f0*/ 	.word	0xffffffff


	//   ....[163]....
        /*c3f4*/ 	.word	0xffffffff


	//   ....[164]....
        /*c3f8*/ 	.word	0xffffffff


	//   ....[165]....
        /*c3fc*/ 	.word	0xffffffff


	//   ....[166]....
        /*c400*/ 	.word	0xffffffff


	//   ....[167]....
        /*c404*/ 	.word	0xffffffff


	//   ....[168]....
        /*c408*/ 	.word	0xffffffff


	//   ....[169]....
        /*c40c*/ 	.word	0xffffffff


	//   ....[170]....
        /*c410*/ 	.word	0xffffffff


	//   ....[171]....
        /*c414*/ 	.word	0xffffffff


	//   ....[172]....
        /*c418*/ 	.word	0xffffffff


	//   ....[173]....
        /*c41c*/ 	.word	0xffffffff


	//   ....[174]....
        /*c420*/ 	.word	0xffffffff


	//   ....[175]....
        /*c424*/ 	.word	0xffffffff


	//   ....[176]....
        /*c428*/ 	.word	0xffffffff


	//   ....[177]....
        /*c42c*/ 	.word	0xffffffff


	//   ....[178]....
        /*c430*/ 	.word	0xffffffff


	//   ....[179]....
        /*c434*/ 	.word	0xffffffff


	//   ....[180]....
        /*c438*/ 	.word	0xffffffff


	//   ....[181]....
        /*c43c*/ 	.word	0xffffffff


	//   ....[182]....
        /*c440*/ 	.word	0xffffffff


	//   ....[183]....
        /*c444*/ 	.word	0xffffffff


	//   ....[184]....
        /*c448*/ 	.word	0xffffffff


	//   ....[185]....
        /*c44c*/ 	.word	0xffffffff


	//   ....[186]....
        /*c450*/ 	.word	0xffffffff


	//   ....[187]....
        /*c454*/ 	.word	0xffffffff


	//   ....[188]....
        /*c458*/ 	.word	0xffffffff


	//   ....[189]....
        /*c45c*/ 	.word	0xffffffff


	//   ....[190]....
        /*c460*/ 	.word	0xffffffff


	//   ....[191]....
        /*c464*/ 	.word	0xffffffff


	//   ....[192]....
        /*c468*/ 	.word	0xffffffff


	//   ....[193]....
        /*c46c*/ 	.word	0xffffffff


	//   ....[194]....
        /*c470*/ 	.word	0xffffffff


	//   ....[195]....
        /*c474*/ 	.word	0xffffffff


	//   ....[196]....
        /*c478*/ 	.word	0xffffffff


	//   ....[197]....
        /*c47c*/ 	.word	0xffffffff


	//   ....[198]....
        /*c480*/ 	.word	0xffffffff


	//   ....[199]....
        /*c484*/ 	.word	0xffffffff


	//   ....[200]....
        /*c488*/ 	.word	0xffffffff


	//   ....[201]....
        /*c48c*/ 	.word	0xffffffff


	//   ....[202]....
        /*c490*/ 	.word	0xffffffff


	//   ....[203]....
        /*c494*/ 	.word	0xffffffff


	//   ....[204]....
        /*c498*/ 	.word	0xffffffff


	//   ....[205]....
        /*c49c*/ 	.word	0xffffffff


	//   ....[206]....
        /*c4a0*/ 	.word	0xffffffff


	//   ....[207]....
        /*c4a4*/ 	.word	0xffffffff


	//   ....[208]....
        /*c4a8*/ 	.word	0xffffffff


	//   ....[209]....
        /*c4ac*/ 	.word	0xffffffff


	//   ....[210]....
        /*c4b0*/ 	.word	0xffffffff


	//   ....[211]....
        /*c4b4*/ 	.word	0xffffffff


	//   ....[212]....
        /*c4b8*/ 	.word	0xffffffff


	//   ....[213]....
        /*c4bc*/ 	.word	0xffffffff


	//   ....[214]....
        /*c4c0*/ 	.word	0xffffffff


	//   ....[215]....
        /*c4c4*/ 	.word	0xffffffff


	//   ....[216]....
        /*c4c8*/ 	.word	0xffffffff


	//   ....[217]....
        /*c4cc*/ 	.word	0xffffffff


	//   ....[218]....
        /*c4d0*/ 	.word	0xffffffff


	//   ....[219]....
        /*c4d4*/ 	.word	0xffffffff


	//   ....[220]....
        /*c4d8*/ 	.word	0xffffffff


	//   ....[221]....
        /*c4dc*/ 	.word	0xffffffff


	//   ....[222]....
        /*c4e0*/ 	.word	0xffffffff


	//   ....[223]....
        /*c4e4*/ 	.word	0xffffffff


	//   ....[224]....
        /*c4e8*/ 	.word	0xffffffff


	//   ....[225]....
        /*c4ec*/ 	.word	0xffffffff


	//   ....[226]....
        /*c4f0*/ 	.word	0xffffffff


	//   ....[227]....
        /*c4f4*/ 	.word	0xffffffff


	//   ....[228]....
        /*c4f8*/ 	.word	0xffffffff


	//   ....[229]....
        /*c4fc*/ 	.word	0xffffffff


	//   ....[230]....
        /*c500*/ 	.word	0xffffffff


	//   ....[231]....
        /*c504*/ 	.word	0xffffffff


	//   ....[232]....
        /*c508*/ 	.word	0xffffffff


	//   ....[233]....
        /*c50c*/ 	.word	0xffffffff


	//   ....[234]....
        /*c510*/ 	.word	0xffffffff


	//   ....[235]....
        /*c514*/ 	.word	0xffffffff


	//   ....[236]....
        /*c518*/ 	.word	0xffffffff


	//   ....[237]....
        /*c51c*/ 	.word	0xffffffff


	//   ....[238]....
        /*c520*/ 	.word	0xffffffff


	//   ....[239]....
        /*c524*/ 	.word	0xffffffff


	//   ....[240]....
        /*c528*/ 	.word	0xffffffff


	//   ....[241]....
        /*c52c*/ 	.word	0xffffffff


	//   ....[242]....
        /*c530*/ 	.word	0xffffffff


	//   ....[243]....
        /*c534*/ 	.word	0xffffffff


	//   ....[244]....
        /*c538*/ 	.word	0xffffffff


	//   ....[245]....
        /*c53c*/ 	.word	0xffffffff


	//   ....[246]....
        /*c540*/ 	.word	0xffffffff


	//   ....[247]....
        /*c544*/ 	.word	0xffffffff


	//   ....[248]....
        /*c548*/ 	.word	0xffffffff


	//   ....[249]....
        /*c54c*/ 	.word	0xffffffff


	//   ....[250]....
        /*c550*/ 	.word	0xffffffff


	//   ....[251]....
        /*c554*/ 	.word	0xffffffff


	//   ....[252]....
        /*c558*/ 	.word	0xffffffff


	//   ....[253]....
        /*c55c*/ 	.word	0xffffffff


	//   ....[254]....
        /*c560*/ 	.word	0xffffffff


	//   ....[255]....
        /*c564*/ 	.word	0xffffffff


	//   ....[0]....
        /*c568*/ 	.word	0xffffffff


	//   ....[1]....
        /*c56c*/ 	.word	0xffffffff


	//   ....[2]....
        /*c570*/ 	.word	0xffffffff


	//   ....[3]....
        /*c574*/ 	.word	0xffffffff


	//   ....[4]....
        /*c578*/ 	.word	0xffffffff


	//   ....[5]....
        /*c57c*/ 	.word	0xffffffff


	//   ....[6]....
        /*c580*/ 	.word	0xffffffff


	//   ....[7]....
        /*c584*/ 	.word	0xffffffff


	//   ....[8]....
        /*c588*/ 	.word	0xffffffff


	//   ....[9]....
        /*c58c*/ 	.word	0xffffffff


	//   ....[10]....
        /*c590*/ 	.word	0xffffffff


	//   ....[11]....
        /*c594*/ 	.word	0xffffffff


	//   ....[12]....
        /*c598*/ 	.word	0xffffffff


	//   ....[13]....
        /*c59c*/ 	.word	0xffffffff


	//   ....[14]....
        /*c5a0*/ 	.word	0xffffffff


	//   ....[15]....
        /*c5a4*/ 	.word	0xffffffff


	//   ....[16]....
        /*c5a8*/ 	.word	0xffffffff


	//   ....[17]....
        /*c5ac*/ 	.word	0xffffffff


	//   ....[18]....
        /*c5b0*/ 	.word	0xffffffff


	//   ....[19]....
        /*c5b4*/ 	.word	0xffffffff


	//   ....[20]....
        /*c5b8*/ 	.word	0xffffffff


	//   ....[21]....
        /*c5bc*/ 	.word	0xffffffff


	//   ....[22]....
        /*c5c0*/ 	.word	0xffffffff


	//   ....[23]....
        /*c5c4*/ 	.word	0xffffffff


	//   ....[24]....
        /*c5c8*/ 	.word	0xffffffff


	//   ....[25]....
        /*c5cc*/ 	.word	0xffffffff


	//   ....[26]....
        /*c5d0*/ 	.word	0xffffffff


	//   ....[27]....
        /*c5d4*/ 	.word	0xffffffff


	//   ....[28]....
        /*c5d8*/ 	.word	0xffffffff


	//   ....[29]....
        /*c5dc*/ 	.word	0xffffffff


	//   ....[30]....
        /*c5e0*/ 	.word	0xffffffff


	//   ....[31]....
        /*c5e4*/ 	.word	0xffffffff


	//   ....[32]....
        /*c5e8*/ 	.word	0xffffffff


	//   ....[33]....
        /*c5ec*/ 	.word	0xffffffff


	//   ....[34]....
        /*c5f0*/ 	.word	0xffffffff


	//   ....[35]....
        /*c5f4*/ 	.word	0xffffffff


	//   ....[36]....
        /*c5f8*/ 	.word	0xffffffff


	//   ....[37]....
        /*c5fc*/ 	.word	0xffffffff


	//   ....[38]....
        /*c600*/ 	.word	0xffffffff


	//   ....[39]....
        /*c604*/ 	.word	0xffffffff


	//   ....[40]....
        /*c608*/ 	.word	0xffffffff


	//   ....[41]....
        /*c60c*/ 	.word	0xffffffff


	//   ....[42]....
        /*c610*/ 	.word	0xffffffff


	//   ....[43]....
        /*c614*/ 	.word	0xffffffff


	//   ....[44]....
        /*c618*/ 	.word	0xffffffff


	//   ....[45]....
        /*c61c*/ 	.word	0xffffffff


	//   ....[46]....
        /*c620*/ 	.word	0xffffffff


	//   ....[47]....
        /*c624*/ 	.word	0xffffffff


	//   ....[48]....
        /*c628*/ 	.word	0xffffffff


	//   ....[49]....
        /*c62c*/ 	.word	0xffffffff


	//   ....[50]....
        /*c630*/ 	.word	0xffffffff


	//   ....[51]....
        /*c634*/ 	.word	0xffffffff


	//   ....[52]....
        /*c638*/ 	.word	0xffffffff


	//   ....[53]....
        /*c63c*/ 	.word	0xffffffff


	//   ....[54]....
        /*c640*/ 	.word	0xffffffff


	//   ....[55]....
        /*c644*/ 	.word	0xffffffff


	//   ....[56]....
        /*c648*/ 	.word	0xffffffff


	//   ....[57]....
        /*c64c*/ 	.word	0xffffffff


	//   ....[58]....
        /*c650*/ 	.word	0xffffffff


	//   ....[59]....
        /*c654*/ 	.word	0xffffffff


	//   ....[60]....
        /*c658*/ 	.word	0xffffffff


	//   ....[61]....
        /*c65c*/ 	.word	0xffffffff


	//   ....[62]....
        /*c660*/ 	.word	0xffffffff


	//   ....[63]....
        /*c664*/ 	.word	0xffffffff


	//   ....[64]....
        /*c668*/ 	.word	0xffffffff


	//   ....[65]....
        /*c66c*/ 	.word	0xffffffff


	//   ....[66]....
        /*c670*/ 	.word	0xffffffff


	//   ....[67]....
        /*c674*/ 	.word	0xffffffff


	//   ....[68]....
        /*c678*/ 	.word	0xffffffff


	//   ....[69]....
        /*c67c*/ 	.word	0xffffffff


	//   ....[70]....
        /*c680*/ 	.word	0xffffffff


	//   ....[71]....
        /*c684*/ 	.word	0xffffffff


	//   ....[72]....
        /*c688*/ 	.word	0xffffffff


	//   ....[73]....
        /*c68c*/ 	.word	0xffffffff


	//   ....[74]....
        /*c690*/ 	.word	0xffffffff


	//   ....[75]....
        /*c694*/ 	.word	0xffffffff


	//   ....[76]....
        /*c698*/ 	.word	0xffffffff


	//   ....[77]....
        /*c69c*/ 	.word	0xffffffff


	//   ....[78]....
        /*c6a0*/ 	.word	0xffffffff


	//   ....[79]....
        /*c6a4*/ 	.word	0xffffffff


	//   ....[80]....
        /*c6a8*/ 	.word	0xffffffff


	//   ....[81]....
        /*c6ac*/ 	.word	0xffffffff


	//   ....[82]....
        /*c6b0*/ 	.word	0xffffffff


	//   ....[83]....
        /*c6b4*/ 	.word	0xffffffff


	//   ....[84]....
        /*c6b8*/ 	.word	0xffffffff


	//   ....[85]....
        /*c6bc*/ 	.word	0xffffffff


	//   ....[86]....
        /*c6c0*/ 	.word	0xffffffff


	//   ....[87]....
        /*c6c4*/ 	.word	0xffffffff


	//   ....[88]....
        /*c6c8*/ 	.word	0xffffffff


	//   ....[89]....
        /*c6cc*/ 	.word	0xffffffff


	//   ....[90]....
        /*c6d0*/ 	.word	0xffffffff


	//   ....[91]....
        /*c6d4*/ 	.word	0xffffffff


	//   ....[92]....
        /*c6d8*/ 	.word	0xffffffff


	//   ....[93]....
        /*c6dc*/ 	.word	0xffffffff


	//   ....[94]....
        /*c6e0*/ 	.word	0xffffffff


	//   ....[95]....
        /*c6e4*/ 	.word	0xffffffff


	//   ....[96]....
        /*c6e8*/ 	.word	0xffffffff


	//   ....[97]....
        /*c6ec*/ 	.word	0xffffffff


	//   ....[98]....
        /*c6f0*/ 	.word	0xffffffff


	//   ....[99]....
        /*c6f4*/ 	.word	0xffffffff


	//   ....[100]....
        /*c6f8*/ 	.word	0xffffffff


	//   ....[101]....
        /*c6fc*/ 	.word	0xffffffff


	//   ....[102]....
        /*c700*/ 	.word	0xffffffff


	//   ....[103]....
        /*c704*/ 	.word	0xffffffff


	//   ....[104]....
        /*c708*/ 	.word	0xffffffff


	//   ....[105]....
        /*c70c*/ 	.word	0xffffffff


	//   ....[106]....
        /*c710*/ 	.word	0xffffffff


	//   ....[107]....
        /*c714*/ 	.word	0xffffffff


	//   ....[108]....
        /*c718*/ 	.word	0xffffffff


	//   ....[109]....
        /*c71c*/ 	.word	0xffffffff


	//   ....[110]....
        /*c720*/ 	.word	0xffffffff


	//   ....[111]....
        /*c724*/ 	.word	0xffffffff


	//   ....[112]....
        /*c728*/ 	.word	0xffffffff


	//   ....[113]....
        /*c72c*/ 	.word	0xffffffff


	//   ....[114]....
        /*c730*/ 	.word	0xffffffff


	//   ....[115]....
        /*c734*/ 	.word	0xffffffff


	//   ....[116]....
        /*c738*/ 	.word	0xffffffff


	//   ....[117]....
        /*c73c*/ 	.word	0xffffffff


	//   ....[118]....
        /*c740*/ 	.word	0xffffffff


	//   ....[119]....
        /*c744*/ 	.word	0xffffffff


	//   ....[120]....
        /*c748*/ 	.word	0xffffffff


	//   ....[121]....
        /*c74c*/ 	.word	0xffffffff


	//   ....[122]....
        /*c750*/ 	.word	0xffffffff


	//   ....[123]....
        /*c754*/ 	.word	0xffffffff


	//   ....[124]....
        /*c758*/ 	.word	0xffffffff


	//   ....[125]....
        /*c75c*/ 	.word	0xffffffff


	//   ....[126]....
        /*c760*/ 	.word	0xffffffff


	//   ....[127]....
        /*c764*/ 	.word	0xffffffff


	//   ....[128]....
        /*c768*/ 	.word	0xffffffff


	//   ....[129]....
        /*c76c*/ 	.word	0xffffffff


	//   ....[130]....
        /*c770*/ 	.word	0xffffffff


	//   ....[131]....
        /*c774*/ 	.word	0xffffffff


	//   ....[132]....
        /*c778*/ 	.word	0xffffffff


	//   ....[133]....
        /*c77c*/ 	.word	0xffffffff


	//   ....[134]....
        /*c780*/ 	.word	0xffffffff


	//   ....[135]....
        /*c784*/ 	.word	0xffffffff


	//   ....[136]....
        /*c788*/ 	.word	0xffffffff


	//   ....[137]....
        /*c78c*/ 	.word	0xffffffff


	//   ....[138]....
        /*c790*/ 	.word	0xffffffff


	//   ....[139]....
        /*c794*/ 	.word	0xffffffff


	//   ....[140]....
        /*c798*/ 	.word	0xffffffff


	//   ....[141]....
        /*c79c*/ 	.word	0xffffffff


	//   ....[142]....
        /*c7a0*/ 	.word	0xffffffff


	//   ....[143]....
        /*c7a4*/ 	.word	0xffffffff


	//   ....[144]....
        /*c7a8*/ 	.word	0xffffffff


	//   ....[145]....
        /*c7ac*/ 	.word	0xffffffff


	//   ....[146]....
        /*c7b0*/ 	.word	0xffffffff


	//   ....[147]....
        /*c7b4*/ 	.word	0xffffffff


	//   ....[148]....
        /*c7b8*/ 	.word	0xffffffff


	//   ....[149]....
        /*c7bc*/ 	.word	0xffffffff


	//   ....[150]....
        /*c7c0*/ 	.word	0xffffffff


	//   ....[151]....
        /*c7c4*/ 	.word	0xffffffff


	//   ....[152]....
        /*c7c8*/ 	.word	0xffffffff


	//   ....[153]....
        /*c7cc*/ 	.word	0xffffffff


	//   ....[154]....
        /*c7d0*/ 	.word	0xffffffff


	//   ....[155]....
        /*c7d4*/ 	.word	0xffffffff


	//   ....[156]....
        /*c7d8*/ 	.word	0xffffffff


	//   ....[157]....
        /*c7dc*/ 	.word	0xffffffff


	//   ....[158]....
        /*c7e0*/ 	.word	0xffffffff


	//   ....[159]....
        /*c7e4*/ 	.word	0xffffffff


	//   ....[160]....
        /*c7e8*/ 	.word	0xffffffff


	//   ....[161]....
        /*c7ec*/ 	.word	0xffffffff


	//   ....[162]....
        /*c7f0*/ 	.word	0xffffffff


	//   ....[163]....
        /*c7f4*/ 	.word	0xffffffff


	//   ....[164]....
        /*c7f8*/ 	.word	0xffffffff


	//   ....[165]....
        /*c7fc*/ 	.word	0xffffffff


	//   ....[166]....
        /*c800*/ 	.word	0xffffffff


	//   ....[167]....
        /*c804*/ 	.word	0xffffffff


	//   ....[168]....
        /*c808*/ 	.word	0xffffffff


	//   ....[169]....
        /*c80c*/ 	.word	0xffffffff


	//   ....[170]....
        /*c810*/ 	.word	0xffffffff


	//   ....[171]....
        /*c814*/ 	.word	0xffffffff


	//   ....[172]....
        /*c818*/ 	.word	0xffffffff


	//   ....[173]....
        /*c81c*/ 	.word	0xffffffff


	//   ....[174]....
        /*c820*/ 	.word	0xffffffff


	//   ....[175]....
        /*c824*/ 	.word	0xffffffff


	//   ....[176]....
        /*c828*/ 	.word	0xffffffff


	//   ....[177]....
        /*c82c*/ 	.word	0xffffffff


	//   ....[178]....
        /*c830*/ 	.word	0xffffffff


	//   ....[179]....
        /*c834*/ 	.word	0xffffffff


	//   ....[180]....
        /*c838*/ 	.word	0xffffffff


	//   ....[181]....
        /*c83c*/ 	.word	0xffffffff


	//   ....[182]....
        /*c840*/ 	.word	0xffffffff


	//   ....[183]....
        /*c844*/ 	.word	0xffffffff


	//   ....[184]....
        /*c848*/ 	.word	0xffffffff


	//   ....[185]....
        /*c84c*/ 	.word	0xffffffff


	//   ....[186]....
        /*c850*/ 	.word	0xffffffff


	//   ....[187]....
        /*c854*/ 	.word	0xffffffff


	//   ....[188]....
        /*c858*/ 	.word	0xffffffff


	//   ....[189]....
        /*c85c*/ 	.word	0xffffffff


	//   ....[190]....
        /*c860*/ 	.word	0xffffffff


	//   ....[191]....
        /*c864*/ 	.word	0xffffffff


	//   ....[192]....
        /*c868*/ 	.word	0xffffffff


	//   ....[193]....
        /*c86c*/ 	.word	0xffffffff


	//   ....[194]....
        /*c870*/ 	.word	0xffffffff


	//   ....[195]....
        /*c874*/ 	.word	0xffffffff


	//   ....[196]....
        /*c878*/ 	.word	0xffffffff


	//   ....[197]....
        /*c87c*/ 	.word	0xffffffff


	//   ....[198]....
        /*c880*/ 	.word	0xffffffff


	//   ....[199]....
        /*c884*/ 	.word	0xffffffff


	//   ....[200]....
        /*c888*/ 	.word	0xffffffff


	//   ....[201]....
        /*c88c*/ 	.word	0xffffffff


	//   ....[202]....
        /*c890*/ 	.word	0xffffffff


	//   ....[203]....
        /*c894*/ 	.word	0xffffffff


	//   ....[204]....
        /*c898*/ 	.word	0xffffffff


	//   ....[205]....
        /*c89c*/ 	.word	0xffffffff


	//   ....[206]....
        /*c8a0*/ 	.word	0xffffffff


	//   ....[207]....
        /*c8a4*/ 	.word	0xffffffff


	//   ....[208]....
        /*c8a8*/ 	.word	0xffffffff


	//   ....[209]....
        /*c8ac*/ 	.word	0xffffffff


	//   ....[210]....
        /*c8b0*/ 	.word	0xffffffff


	//   ....[211]....
        /*c8b4*/ 	.word	0xffffffff


	//   ....[212]....
        /*c8b8*/ 	.word	0xffffffff


	//   ....[213]....
        /*c8bc*/ 	.word	0xffffffff


	//   ....[214]....
        /*c8c0*/ 	.word	0xffffffff


	//   ....[215]....
        /*c8c4*/ 	.word	0xffffffff


	//   ....[216]....
        /*c8c8*/ 	.word	0xffffffff


	//   ....[217]....
        /*c8cc*/ 	.word	0xffffffff


	//   ....[218]....
        /*c8d0*/ 	.word	0xffffffff


	//   ....[219]....
        /*c8d4*/ 	.word	0xffffffff


	//   ....[220]....
        /*c8d8*/ 	.word	0xffffffff


	//   ....[221]....
        /*c8dc*/ 	.word	0xffffffff


	//   ....[222]....
        /*c8e0*/ 	.word	0xffffffff


	//   ....[223]....
        /*c8e4*/ 	.word	0xffffffff


	//   ....[224]....
        /*c8e8*/ 	.word	0xffffffff


	//   ....[225]....
        /*c8ec*/ 	.word	0xffffffff


	//   ....[226]....
        /*c8f0*/ 	.word	0xffffffff


	//   ....[227]....
        /*c8f4*/ 	.word	0xffffffff


	//   ....[228]....
        /*c8f8*/ 	.word	0xffffffff


	//   ....[229]....
        /*c8fc*/ 	.word	0xffffffff


	//   ....[230]....
        /*c900*/ 	.word	0xffffffff


	//   ....[231]....
        /*c904*/ 	.word	0xffffffff


	//   ....[232]....
        /*c908*/ 	.word	0xffffffff


	//   ....[233]....
        /*c90c*/ 	.word	0xffffffff


	//   ....[234]....
        /*c910*/ 	.word	0xffffffff


	//   ....[235]....
        /*c914*/ 	.word	0xffffffff


	//   ....[236]....
        /*c918*/ 	.word	0xffffffff


	//   ....[237]....
        /*c91c*/ 	.word	0xffffffff


	//   ....[238]....
        /*c920*/ 	.word	0xffffffff


	//   ....[239]....
        /*c924*/ 	.word	0xffffffff


	//   ....[240]....
        /*c928*/ 	.word	0xffffffff


	//   ....[241]....
        /*c92c*/ 	.word	0xffffffff


	//   ....[242]....
        /*c930*/ 	.word	0xffffffff


	//   ....[243]....
        /*c934*/ 	.word	0xffffffff


	//   ....[244]....
        /*c938*/ 	.word	0xffffffff


	//   ....[245]....
        /*c93c*/ 	.word	0xffffffff


	//   ....[246]....
        /*c940*/ 	.word	0xffffffff


	//   ....[247]....
        /*c944*/ 	.word	0xffffffff


	//   ....[248]....
        /*c948*/ 	.word	0xffffffff


	//   ....[249]....
        /*c94c*/ 	.word	0xffffffff


	//   ....[250]....
        /*c950*/ 	.word	0xffffffff


	//   ....[251]....
        /*c954*/ 	.word	0xffffffff


	//   ....[252]....
        /*c958*/ 	.word	0xffffffff


	//   ....[253]....
        /*c95c*/ 	.word	0xffffffff


	//   ....[254]....
        /*c960*/ 	.word	0xffffffff


	//   ....[255]....
        /*c964*/ 	.word	0xffffffff


	//   ....[0]....
        /*c968*/ 	.word	0xffffffff


	//   ....[1]....
        /*c96c*/ 	.word	0xffffffff


	//   ....[2]....
        /*c970*/ 	.word	0xffffffff


	//   ....[3]....
        /*c974*/ 	.word	0xffffffff


	//   ....[4]....
        /*c978*/ 	.word	0xffffffff


	//   ....[5]....
        /*c97c*/ 	.word	0xffffffff


	//   ....[6]....
        /*c980*/ 	.word	0xffffffff


	//   ....[7]....
        /*c984*/ 	.word	0xffffffff


	//   ....[8]....
        /*c988*/ 	.word	0xffffffff


	//   ....[9]....
        /*c98c*/ 	.word	0xffffffff


	//   ....[10]....
        /*c990*/ 	.word	0xffffffff


	//   ....[11]....
        /*c994*/ 	.word	0xffffffff


	//   ....[12]....
        /*c998*/ 	.word	0xffffffff


	//   ....[13]....
        /*c99c*/ 	.word	0xffffffff


	//   ....[14]....
        /*c9a0*/ 	.word	0xffffffff


	//   ....[15]....
        /*c9a4*/ 	.word	0xffffffff


	//   ....[16]....
        /*c9a8*/ 	.word	0xffffffff


	//   ....[17]....
        /*c9ac*/ 	.word	0xffffffff


	//   ....[18]....
        /*c9b0*/ 	.word	0xffffffff


	//   ....[19]....
        /*c9b4*/ 	.word	0xffffffff


	//   ....[20]....
        /*c9b8*/ 	.word	0xffffffff


	//   ....[21]....
        /*c9bc*/ 	.word	0xffffffff


	//   ....[22]....
        /*c9c0*/ 	.word	0xffffffff


	//   ....[23]....
        /*c9c4*/ 	.word	0xffffffff


	//   ....[24]....
        /*c9c8*/ 	.word	0xffffffff


	//   ....[25]....
        /*c9cc*/ 	.word	0xffffffff


	//   ....[26]....
        /*c9d0*/ 	.word	0xffffffff


	//   ....[27]....
        /*c9d4*/ 	.word	0xffffffff


	//   ....[28]....
        /*c9d8*/ 	.word	0xffffffff


	//   ....[29]....
        /*c9dc*/ 	.word	0xffffffff


	//   ....[30]....
        /*c9e0*/ 	.word	0xffffffff


	//   ....[31]....
        /*c9e4*/ 	.word	0xffffffff


	//   ....[32]....
        /*c9e8*/ 	.word	0xffffffff


	//   ....[33]....
        /*c9ec*/ 	.word	0xffffffff


	//   ....[34]....
        /*c9f0*/ 	.word	0xffffffff


	//   ....[35]....
        /*c9f4*/ 	.word	0xffffffff


	//   ....[36]....
        /*c9f8*/ 	.word	0xffffffff


	//   ....[37]....
        /*c9fc*/ 	.word	0xffffffff


	//   ....[38]....
        /*ca00*/ 	.word	0xffffffff


	//   ....[39]....
        /*ca04*/ 	.word	0xffffffff


	//   ....[40]....
        /*ca08*/ 	.word	0xffffffff


	//   ....[41]....
        /*ca0c*/ 	.word	0xffffffff


	//   ....[42]....
        /*ca10*/ 	.word	0xffffffff


	//   ....[43]....
        /*ca14*/ 	.word	0xffffffff


	//   ....[44]....
        /*ca18*/ 	.word	0xffffffff


	//   ....[45]....
        /*ca1c*/ 	.word	0xffffffff


	//   ....[46]....
        /*ca20*/ 	.word	0xffffffff


	//   ....[47]....
        /*ca24*/ 	.word	0xffffffff


	//   ....[48]....
        /*ca28*/ 	.word	0xffffffff


	//   ....[49]....
        /*ca2c*/ 	.word	0xffffffff


	//   ....[50]....
        /*ca30*/ 	.word	0xffffffff


	//   ....[51]....
        /*ca34*/ 	.word	0xffffffff


	//   ....[52]....
        /*ca38*/ 	.word	0xffffffff


	//   ....[53]....
        /*ca3c*/ 	.word	0xffffffff


	//   ....[54]....
        /*ca40*/ 	.word	0xffffffff


	//   ....[55]....
        /*ca44*/ 	.word	0xffffffff


	//   ....[56]....
        /*ca48*/ 	.word	0xffffffff


	//   ....[57]....
        /*ca4c*/ 	.word	0xffffffff


	//   ....[58]....
        /*ca50*/ 	.word	0xffffffff


	//   ....[59]....
        /*ca54*/ 	.word	0xffffffff


	//   ....[60]....
        /*ca58*/ 	.word	0xffffffff


	//   ....[61]....
        /*ca5c*/ 	.word	0xffffffff


	//   ....[62]....
        /*ca60*/ 	.word	0xffffffff


	//   ....[63]....
        /*ca64*/ 	.word	0xffffffff


	//   ....[64]....
        /*ca68*/ 	.word	0xffffffff


	//   ....[65]....
        /*ca6c*/ 	.word	0xffffffff


	//   ....[66]....
        /*ca70*/ 	.word	0xffffffff


	//   ....[67]....
        /*ca74*/ 	.word	0xffffffff


	//   ....[68]....
        /*ca78*/ 	.word	0xffffffff


	//   ....[69]....
        /*ca7c*/ 	.word	0xffffffff


	//   ....[70]....
        /*ca80*/ 	.word	0xffffffff


	//   ....[71]....
        /*ca84*/ 	.word	0xffffffff


	//   ....[72]....
        /*ca88*/ 	.word	0xffffffff


	//   ....[73]....
        /*ca8c*/ 	.word	0xffffffff


	//   ....[74]....
        /*ca90*/ 	.word	0xffffffff


	//   ....[75]....
        /*ca94*/ 	.word	0xffffffff


	//   ....[76]....
        /*ca98*/ 	.word	0xffffffff


	//   ....[77]....
        /*ca9c*/ 	.word	0xffffffff


	//   ....[78]....
        /*caa0*/ 	.word	0xffffffff


	//   ....[79]....
        /*caa4*/ 	.word	0xffffffff


	//   ....[80]....
        /*caa8*/ 	.word	0xffffffff


	//   ....[81]....
        /*caac*/ 	.word	0xffffffff


	//   ....[82]....
        /*cab0*/ 	.word	0xffffffff


	//   ....[83]....
        /*cab4*/ 	.word	0xffffffff


	//   ....[84]....
        /*cab8*/ 	.word	0xffffffff


	//   ....[85]....
        /*cabc*/ 	.word	0xffffffff


	//   ....[86]....
        /*cac0*/ 	.word	0xffffffff


	//   ....[87]....
        /*cac4*/ 	.word	0xffffffff


	//   ....[88]....
        /*cac8*/ 	.word	0xffffffff


	//   ....[89]....
        /*cacc*/ 	.word	0xffffffff


	//   ....[90]....
        /*cad0*/ 	.word	0xffffffff


	//   ....[91]....
        /*cad4*/ 	.word	0xffffffff


	//   ....[92]....
        /*cad8*/ 	.word	0xffffffff


	//   ....[93]....
        /*cadc*/ 	.word	0xffffffff


	//   ....[94]....
        /*cae0*/ 	.word	0xffffffff


	//   ....[95]....
        /*cae4*/ 	.word	0xffffffff


	//   ....[96]....
        /*cae8*/ 	.word	0xffffffff


	//   ....[97]....
        /*caec*/ 	.word	0xffffffff


	//   ....[98]....
        /*caf0*/ 	.word	0xffffffff


	//   ....[99]....
        /*caf4*/ 	.word	0xffffffff


	//   ....[100]....
        /*caf8*/ 	.word	0xffffffff


	//   ....[101]....
        /*cafc*/ 	.word	0xffffffff


	//   ....[102]....
        /*cb00*/ 	.word	0xffffffff


	//   ....[103]....
        /*cb04*/ 	.word	0xffffffff


	//   ....[104]....
        /*cb08*/ 	.word	0xffffffff


	//   ....[105]....
        /*cb0c*/ 	.word	0xffffffff


	//   ....[106]....
        /*cb10*/ 	.word	0xffffffff


	//   ....[107]....
        /*cb14*/ 	.word	0xffffffff


	//   ....[108]....
        /*cb18*/ 	.word	0xffffffff


	//   ....[109]....
        /*cb1c*/ 	.word	0xffffffff


	//   ....[110]....
        /*cb20*/ 	.word	0xffffffff


	//   ....[111]....
        /*cb24*/ 	.word	0xffffffff


	//   ....[112]....
        /*cb28*/ 	.word	0xffffffff


	//   ....[113]....
        /*cb2c*/ 	.word	0xffffffff


	//   ....[114]....
        /*cb30*/ 	.word	0xffffffff


	//   ....[115]....
        /*cb34*/ 	.word	0xffffffff


	//   ....[116]....
        /*cb38*/ 	.word	0xffffffff


	//   ....[117]....
        /*cb3c*/ 	.word	0xffffffff


	//   ....[118]....
        /*cb40*/ 	.word	0xffffffff


	//   ....[119]....
        /*cb44*/ 	.word	0xffffffff


	//   ....[120]....
        /*cb48*/ 	.word	0xffffffff


	//   ....[121]....
        /*cb4c*/ 	.word	0xffffffff


	//   ....[122]....
        /*cb50*/ 	.word	0xffffffff


	//   ....[123]....
        /*cb54*/ 	.word	0xffffffff


	//   ....[124]....
        /*cb58*/ 	.word	0xffffffff


	//   ....[125]....
        /*cb5c*/ 	.word	0xffffffff


	//   ....[126]....
        /*cb60*/ 	.word	0xffffffff


	//   ....[127]....
        /*cb64*/ 	.word	0xffffffff


	//   ....[128]....
        /*cb68*/ 	.word	0xffffffff


	//   ....[129]....
        /*cb6c*/ 	.word	0xffffffff


	//   ....[130]....
        /*cb70*/ 	.word	0xffffffff


	//   ....[131]....
        /*cb74*/ 	.word	0xffffffff


	//   ....[132]....
        /*cb78*/ 	.word	0xffffffff


	//   ....[133]....
        /*cb7c*/ 	.word	0xffffffff


	//   ....[134]....
        /*cb80*/ 	.word	0xffffffff


	//   ....[135]....
        /*cb84*/ 	.word	0xffffffff


	//   ....[136]....
        /*cb88*/ 	.word	0xffffffff


	//   ....[137]....
        /*cb8c*/ 	.word	0xffffffff


	//   ....[138]....
        /*cb90*/ 	.word	0xffffffff


	//   ....[139]....
        /*cb94*/ 	.word	0xffffffff


	//   ....[140]....
        /*cb98*/ 	.word	0xffffffff


	//   ....[141]....
        /*cb9c*/ 	.word	0xffffffff


	//   ....[142]....
        /*cba0*/ 	.word	0xffffffff


	//   ....[143]....
        /*cba4*/ 	.word	0xffffffff


	//   ....[144]....
        /*cba8*/ 	.word	0xffffffff


	//   ....[145]....
        /*cbac*/ 	.word	0xffffffff


	//   ....[146]....
        /*cbb0*/ 	.word	0xffffffff


	//   ....[147]....
        /*cbb4*/ 	.word	0xffffffff


	//   ....[148]....
        /*cbb8*/ 	.word	0xffffffff


	//   ....[149]....
        /*cbbc*/ 	.word	0xffffffff


	//   ....[150]....
        /*cbc0*/ 	.word	0xffffffff


	//   ....[151]....
        /*cbc4*/ 	.word	0xffffffff


	//   ....[152]....
        /*cbc8*/ 	.word	0xffffffff


	//   ....[153]....
        /*cbcc*/ 	.word	0xffffffff


	//   ....[154]....
        /*cbd0*/ 	.word	0xffffffff


	//   ....[155]....
        /*cbd4*/ 	.word	0xffffffff


	//   ....[156]....
        /*cbd8*/ 	.word	0xffffffff


	//   ....[157]....
        /*cbdc*/ 	.word	0xffffffff


	//   ....[158]....
        /*cbe0*/ 	.word	0xffffffff


	//   ....[159]....
        /*cbe4*/ 	.word	0xffffffff


	//   ....[160]....
        /*cbe8*/ 	.word	0xffffffff


	//   ....[161]....
        /*cbec*/ 	.word	0xffffffff


	//   ....[162]....
        /*cbf0*/ 	.word	0xffffffff


	//   ....[163]....
        /*cbf4*/ 	.word	0xffffffff


	//   ....[164]....
        /*cbf8*/ 	.word	0xffffffff


	//   ....[165]....
        /*cbfc*/ 	.word	0xffffffff


	//   ....[166]....
        /*cc00*/ 	.word	0xffffffff


	//   ....[167]....
        /*cc04*/ 	.word	0xffffffff


	//   ....[168]....
        /*cc08*/ 	.word	0xffffffff


	//   ....[169]....
        /*cc0c*/ 	.word	0xffffffff


	//   ....[170]....
        /*cc10*/ 	.word	0xffffffff


	//   ....[171]....
        /*cc14*/ 	.word	0xffffffff


	//   ....[172]....
        /*cc18*/ 	.word	0xffffffff


	//   ....[173]....
        /*cc1c*/ 	.word	0xffffffff


	//   ....[174]....
        /*cc20*/ 	.word	0xffffffff


	//   ....[175]....
        /*cc24*/ 	.word	0xffffffff


	//   ....[176]....
        /*cc28*/ 	.word	0xffffffff


	//   ....[177]....
        /*cc2c*/ 	.word	0xffffffff


	//   ....[178]....
        /*cc30*/ 	.word	0xffffffff


	//   ....[179]....
        /*cc34*/ 	.word	0xffffffff


	//   ....[180]....
        /*cc38*/ 	.word	0xffffffff


	//   ....[181]....
        /*cc3c*/ 	.word	0xffffffff


	//   ....[182]....
        /*cc40*/ 	.word	0xffffffff


	//   ....[183]....
        /*cc44*/ 	.word	0xffffffff


	//   ....[184]....
        /*cc48*/ 	.word	0xffffffff


	//   ....[185]....
        /*cc4c*/ 	.word	0xffffffff


	//   ....[186]....
        /*cc50*/ 	.word	0xffffffff


	//   ....[187]....
        /*cc54*/ 	.word	0xffffffff


	//   ....[188]....
        /*cc58*/ 	.word	0xffffffff


	//   ....[189]....
        /*cc5c*/ 	.word	0xffffffff


	//   ....[190]....
        /*cc60*/ 	.word	0xffffffff


	//   ....[191]....
        /*cc64*/ 	.word	0xffffffff


	//   ....[192]....
        /*cc68*/ 	.word	0xffffffff


	//   ....[193]....
        /*cc6c*/ 	.word	0xffffffff


	//   ....[194]....
        /*cc70*/ 	.word	0xffffffff


	//   ....[195]....
        /*cc74*/ 	.word	0xffffffff


	//   ....[196]....
        /*cc78*/ 	.word	0xffffffff


	//   ....[197]....
        /*cc7c*/ 	.word	0xffffffff


	//   ....[198]....
        /*cc80*/ 	.word	0xffffffff


	//   ....[199]....
        /*cc84*/ 	.word	0xffffffff


	//   ....[200]....
        /*cc88*/ 	.word	0xffffffff


	//   ....[201]....
        /*cc8c*/ 	.word	0xffffffff


	//   ....[202]....
        /*cc90*/ 	.word	0xffffffff


	//   ....[203]....
        /*cc94*/ 	.word	0xffffffff


	//   ....[204]....
        /*cc98*/ 	.word	0xffffffff


	//   ....[205]....
        /*cc9c*/ 	.word	0xffffffff


	//   ....[206]....
        /*cca0*/ 	.word	0xffffffff


	//   ....[207]....
        /*cca4*/ 	.word	0xffffffff


	//   ....[208]....
        /*cca8*/ 	.word	0xffffffff


	//   ....[209]....
        /*ccac*/ 	.word	0xffffffff


	//   ....[210]....
        /*ccb0*/ 	.word	0xffffffff


	//   ....[211]....
        /*ccb4*/ 	.word	0xffffffff


	//   ....[212]....
        /*ccb8*/ 	.word	0xffffffff


	//   ....[213]....
        /*ccbc*/ 	.word	0xffffffff


	//   ....[214]....
        /*ccc0*/ 	.word	0xffffffff


	//   ....[215]....
        /*ccc4*/ 	.word	0xffffffff


	//   ....[216]....
        /*ccc8*/ 	.word	0xffffffff


	//   ....[217]....
        /*cccc*/ 	.word	0xffffffff


	//   ....[218]....
        /*ccd0*/ 	.word	0xffffffff


	//   ....[219]....
        /*ccd4*/ 	.word	0xffffffff


	//   ....[220]....
        /*ccd8*/ 	.word	0xffffffff


	//   ....[221]....
        /*ccdc*/ 	.word	0xffffffff


	//   ....[222]....
        /*cce0*/ 	.word	0xffffffff


	//   ....[223]....
        /*cce4*/ 	.word	0xffffffff


	//   ....[224]....
        /*cce8*/ 	.word	0xffffffff


	//   ....[225]....
        /*ccec*/ 	.word	0xffffffff


	//   ....[226]....
        /*ccf0*/ 	.word	0xffffffff


	//   ....[227]....
        /*ccf4*/ 	.word	0xffffffff


	//   ....[228]....
        /*ccf8*/ 	.word	0xffffffff


	//   ....[229]....
        /*ccfc*/ 	.word	0xffffffff


	//   ....[230]....
        /*cd00*/ 	.word	0xffffffff


	//   ....[231]....
        /*cd04*/ 	.word	0xffffffff


	//   ....[232]....
        /*cd08*/ 	.word	0xffffffff


	//   ....[233]....
        /*cd0c*/ 	.word	0xffffffff


	//   ....[234]....
        /*cd10*/ 	.word	0xffffffff


	//   ....[235]....
        /*cd14*/ 	.word	0xffffffff


	//   ....[236]....
        /*cd18*/ 	.word	0xffffffff


	//   ....[237]....
        /*cd1c*/ 	.word	0xffffffff


	//   ....[238]....
        /*cd20*/ 	.word	0xffffffff


	//   ....[239]....
        /*cd24*/ 	.word	0xffffffff


	//   ....[240]....
        /*cd28*/ 	.word	0xffffffff


	//   ....[241]....
        /*cd2c*/ 	.word	0xffffffff


	//   ....[242]....
        /*cd30*/ 	.word	0xffffffff


	//   ....[243]....
        /*cd34*/ 	.word	0xffffffff


	//   ....[244]....
        /*cd38*/ 	.word	0xffffffff


	//   ....[245]....
        /*cd3c*/ 	.word	0xffffffff


	//   ....[246]....
        /*cd40*/ 	.word	0xffffffff


	//   ....[247]....
        /*cd44*/ 	.word	0xffffffff


	//   ....[248]....
        /*cd48*/ 	.word	0xffffffff


	//   ....[249]....
        /*cd4c*/ 	.word	0xffffffff


	//   ....[250]....
        /*cd50*/ 	.word	0xffffffff


	//   ....[251]....
        /*cd54*/ 	.word	0xffffffff


	//   ....[252]....
        /*cd58*/ 	.word	0xffffffff


	//   ....[253]....
        /*cd5c*/ 	.word	0xffffffff


	//   ....[254]....
        /*cd60*/ 	.word	0xffffffff


	//   ....[255]....
        /*cd64*/ 	.word	0xffffffff


	//   ....[0]....
        /*cd68*/ 	.word	0xffffffff


	//   ....[1]....
        /*cd6c*/ 	.word	0xffffffff


	//   ....[2]....
        /*cd70*/ 	.word	0xffffffff


	//   ....[3]....
        /*cd74*/ 	.word	0xffffffff


	//   ....[4]....
        /*cd78*/ 	.word	0xffffffff


	//   ....[5]....
        /*cd7c*/ 	.word	0xffffffff


	//   ....[6]....
        /*cd80*/ 	.word	0xffffffff


	//   ....[7]....
        /*cd84*/ 	.word	0xffffffff


	//   ....[8]....
        /*cd88*/ 	.word	0xffffffff


	//   ....[9]....
        /*cd8c*/ 	.word	0xffffffff


	//   ....[10]....
        /*cd90*/ 	.word	0xffffffff


	//   ....[11]....
        /*cd94*/ 	.word	0xffffffff


	//   ....[12]....
        /*cd98*/ 	.word	0xffffffff


	//   ....[13]....
        /*cd9c*/ 	.word	0xffffffff


	//   ....[14]....
        /*cda0*/ 	.word	0xffffffff


	//   ....[15]....
        /*cda4*/ 	.word	0xffffffff


	//   ....[16]....
        /*cda8*/ 	.word	0xffffffff


	//   ....[17]....
        /*cdac*/ 	.word	0xffffffff


	//   ....[18]....
        /*cdb0*/ 	.word	0xffffffff


	//   ....[19]....
        /*cdb4*/ 	.word	0xffffffff


	//   ....[20]....
        /*cdb8*/ 	.word	0xffffffff


	//   ....[21]....
        /*cdbc*/ 	.word	0xffffffff


	//   ....[22]....
        /*cdc0*/ 	.word	0xffffffff


	//   ....[23]....
        /*cdc4*/ 	.word	0xffffffff


	//   ....[24]....
        /*cdc8*/ 	.word	0xffffffff


	//   ....[25]....
        /*cdcc*/ 	.word	0xffffffff


	//   ....[26]....
        /*cdd0*/ 	.word	0xffffffff


	//   ....[27]....
        /*cdd4*/ 	.word	0xffffffff


	//   ....[28]....
        /*cdd8*/ 	.word	0xffffffff


	//   ....[29]....
        /*cddc*/ 	.word	0xffffffff


	//   ....[30]....
        /*cde0*/ 	.word	0xffffffff


	//   ....[31]....
        /*cde4*/ 	.word	0xffffffff


	//   ....[32]....
        /*cde8*/ 	.word	0xffffffff


	//   ....[33]....
        /*cdec*/ 	.word	0xffffffff


	//   ....[34]....
        /*cdf0*/ 	.word	0xffffffff


	//   ....[35]....
        /*cdf4*/ 	.word	0xffffffff


	//   ....[36]....
        /*cdf8*/ 	.word	0xffffffff


	//   ....[37]....
        /*cdfc*/ 	.word	0xffffffff


	//   ....[38]....
        /*ce00*/ 	.word	0xffffffff


	//   ....[39]....
        /*ce04*/ 	.word	0xffffffff


	//   ....[40]....
        /*ce08*/ 	.word	0xffffffff


	//   ....[41]....
        /*ce0c*/ 	.word	0xffffffff


	//   ....[42]....
        /*ce10*/ 	.word	0xffffffff


	//   ....[43]....
        /*ce14*/ 	.word	0xffffffff


	//   ....[44]....
        /*ce18*/ 	.word	0xffffffff


	//   ....[45]....
        /*ce1c*/ 	.word	0xffffffff


	//   ....[46]....
        /*ce20*/ 	.word	0xffffffff


	//   ....[47]....
        /*ce24*/ 	.word	0xffffffff


	//   ....[48]....
        /*ce28*/ 	.word	0xffffffff


	//   ....[49]....
        /*ce2c*/ 	.word	0xffffffff


	//   ....[50]....
        /*ce30*/ 	.word	0xffffffff


	//   ....[51]....
        /*ce34*/ 	.word	0xffffffff


	//   ....[52]....
        /*ce38*/ 	.word	0xffffffff


	//   ....[53]....
        /*ce3c*/ 	.word	0xffffffff


	//   ....[54]....
        /*ce40*/ 	.word	0xffffffff


	//   ....[55]....
        /*ce44*/ 	.word	0xffffffff


	//   ....[56]....
        /*ce48*/ 	.word	0xffffffff


	//   ....[57]....
        /*ce4c*/ 	.word	0xffffffff


	//   ....[58]....
        /*ce50*/ 	.word	0xffffffff


	//   ....[59]....
        /*ce54*/ 	.word	0xffffffff


	//   ....[60]....
        /*ce58*/ 	.word	0xffffffff


	//   ....[61]....
        /*ce5c*/ 	.word	0xffffffff


	//   ....[62]....
        /*ce60*/ 	.word	0xffffffff


	//   ....[63]....
        /*ce64*/ 	.word	0xffffffff


	//   ....[64]....
        /*ce68*/ 	.word	0xffffffff


	//   ....[65]....
        /*ce6c*/ 	.word	0xffffffff


	//   ....[66]....
        /*ce70*/ 	.word	0xffffffff


	//   ....[67]....
        /*ce74*/ 	.word	0xffffffff


	//   ....[68]....
        /*ce78*/ 	.word	0xffffffff


	//   ....[69]....
        /*ce7c*/ 	.word	0xffffffff


	//   ....[70]....
        /*ce80*/ 	.word	0xffffffff


	//   ....[71]....
        /*ce84*/ 	.word	0xffffffff


	//   ....[72]....
        /*ce88*/ 	.word	0xffffffff


	//   ....[73]....
        /*ce8c*/ 	.word	0xffffffff


	//   ....[74]....
        /*ce90*/ 	.word	0xffffffff


	//   ....[75]....
        /*ce94*/ 	.word	0xffffffff


	//   ....[76]....
        /*ce98*/ 	.word	0xffffffff


	//   ....[77]....
        /*ce9c*/ 	.word	0xffffffff


	//   ....[78]....
        /*cea0*/ 	.word	0xffffffff


	//   ....[79]....
        /*cea4*/ 	.word	0xffffffff


	//   ....[80]....
        /*cea8*/ 	.word	0xffffffff


	//   ....[81]....
        /*ceac*/ 	.word	0xffffffff


	//   ....[82]....
        /*ceb0*/ 	.word	0xffffffff


	//   ....[83]....
        /*ceb4*/ 	.word	0xffffffff


	//   ....[84]....
        /*ceb8*/ 	.word	0xffffffff


	//   ....[85]....
        /*cebc*/ 	.word	0xffffffff


	//   ....[86]....
        /*cec0*/ 	.word	0xffffffff


	//   ....[87]....
        /*cec4*/ 	.word	0xffffffff


	//   ....[88]....
        /*cec8*/ 	.word	0xffffffff


	//   ....[89]....
        /*cecc*/ 	.word	0xffffffff


	//   ....[90]....
        /*ced0*/ 	.word	0xffffffff


	//   ....[91]....
        /*ced4*/ 	.word	0xffffffff


	//   ....[92]....
        /*ced8*/ 	.word	0xffffffff


	//   ....[93]....
        /*cedc*/ 	.word	0xffffffff


	//   ....[94]....
        /*cee0*/ 	.word	0xffffffff


	//   ....[95]....
        /*cee4*/ 	.word	0xffffffff


	//   ....[96]....
        /*cee8*/ 	.word	0xffffffff


	//   ....[97]....
        /*ceec*/ 	.word	0xffffffff


	//   ....[98]....
        /*cef0*/ 	.word	0xffffffff


	//   ....[99]....
        /*cef4*/ 	.word	0xffffffff


	//   ....[100]....
        /*cef8*/ 	.word	0xffffffff


	//   ....[101]....
        /*cefc*/ 	.word	0xffffffff


	//   ....[102]....
        /*cf00*/ 	.word	0xffffffff


	//   ....[103]....
        /*cf04*/ 	.word	0xffffffff


	//   ....[104]....
        /*cf08*/ 	.word	0xffffffff


	//   ....[105]....
        /*cf0c*/ 	.word	0xffffffff


	//   ....[106]....
        /*cf10*/ 	.word	0xffffffff


	//   ....[107]....
        /*cf14*/ 	.word	0xffffffff


	//   ....[108]....
        /*cf18*/ 	.word	0xffffffff


	//   ....[109]....
        /*cf1c*/ 	.word	0xffffffff


	//   ....[110]....
        /*cf20*/ 	.word	0xffffffff


	//   ....[111]....
        /*cf24*/ 	.word	0xffffffff


	//   ....[112]....
        /*cf28*/ 	.word	0xffffffff


	//   ....[113]....
        /*cf2c*/ 	.word	0xffffffff


	//   ....[114]....
        /*cf30*/ 	.word	0xffffffff


	//   ....[115]....
        /*cf34*/ 	.word	0xffffffff


	//   ....[116]....
        /*cf38*/ 	.word	0xffffffff


	//   ....[117]....
        /*cf3c*/ 	.word	0xffffffff


	//   ....[118]....
        /*cf40*/ 	.word	0xffffffff


	//   ....[119]....
        /*cf44*/ 	.word	0xffffffff


	//   ....[120]....
        /*cf48*/ 	.word	0xffffffff


	//   ....[121]....
        /*cf4c*/ 	.word	0xffffffff


	//   ....[122]....
        /*cf50*/ 	.word	0xffffffff


	//   ....[123]....
        /*cf54*/ 	.word	0xffffffff


	//   ....[124]....
        /*cf58*/ 	.word	0xffffffff


	//   ....[125]....
        /*cf5c*/ 	.word	0xffffffff


	//   ....[126]....
        /*cf60*/ 	.word	0xffffffff


	//   ....[127]....
        /*cf64*/ 	.word	0xffffffff


	//   ....[128]....
        /*cf68*/ 	.word	0xffffffff


	//   ....[129]....
        /*cf6c*/ 	.word	0xffffffff


	//   ....[130]....
        /*cf70*/ 	.word	0xffffffff


	//   ....[131]....
        /*cf74*/ 	.word	0xffffffff


	//   ....[132]....
        /*cf78*/ 	.word	0xffffffff


	//   ....[133]....
        /*cf7c*/ 	.word	0xffffffff


	//   ....[134]....
        /*cf80*/ 	.word	0xffffffff


	//   ....[135]....
        /*cf84*/ 	.word	0xffffffff


	//   ....[136]....
        /*cf88*/ 	.word	0xffffffff


	//   ....[137]....
        /*cf8c*/ 	.word	0xffffffff


	//   ....[138]....
        /*cf90*/ 	.word	0xffffffff


	//   ....[139]....
        /*cf94*/ 	.word	0xffffffff


	//   ....[140]....
        /*cf98*/ 	.word	0xffffffff


	//   ....[141]....
        /*cf9c*/ 	.word	0xffffffff


	//   ....[142]....
        /*cfa0*/ 	.word	0xffffffff


	//   ....[143]....
        /*cfa4*/ 	.word	0xffffffff


	//   ....[144]....
        /*cfa8*/ 	.word	0xffffffff


	//   ....[145]....
        /*cfac*/ 	.word	0xffffffff


	//   ....[146]....
        /*cfb0*/ 	.word	0xffffffff


	//   ....[147]....
        /*cfb4*/ 	.word	0xffffffff


	//   ....[148]....
        /*cfb8*/ 	.word	0xffffffff


	//   ....[149]....
        /*cfbc*/ 	.word	0xffffffff


	//   ....[150]....
        /*cfc0*/ 	.word	0xffffffff


	//   ....[151]....
        /*cfc4*/ 	.word	0xffffffff


	//   ....[152]....
        /*cfc8*/ 	.word	0xffffffff


	//   ....[153]....
        /*cfcc*/ 	.word	0xffffffff


	//   ....[154]....
        /*cfd0*/ 	.word	0xffffffff


	//   ....[155]....
        /*cfd4*/ 	.word	0xffffffff


	//   ....[156]....
        /*cfd8*/ 	.word	0xffffffff


	//   ....[157]....
        /*cfdc*/ 	.word	0xffffffff


	//   ....[158]....
        /*cfe0*/ 	.word	0xffffffff


	//   ....[159]....
        /*cfe4*/ 	.word	0xffffffff


	//   ....[160]....
        /*cfe8*/ 	.word	0xffffffff


	//   ....[161]....
        /*cfec*/ 	.word	0xffffffff


	//   ....[162]....
        /*cff0*/ 	.word	0xffffffff


	//   ....[163]....
        /*cff4*/ 	.word	0xffffffff


	//   ....[164]....
        /*cff8*/ 	.word	0xffffffff


	//   ....[165]....
        /*cffc*/ 	.word	0xffffffff


	//   ....[166]....
        /*d000*/ 	.word	0xffffffff


	//   ....[167]....
        /*d004*/ 	.word	0xffffffff


	//   ....[168]....
        /*d008*/ 	.word	0xffffffff


	//   ....[169]....
        /*d00c*/ 	.word	0xffffffff


	//   ....[170]....
        /*d010*/ 	.word	0xffffffff


	//   ....[171]....
        /*d014*/ 	.word	0xffffffff


	//   ....[172]....
        /*d018*/ 	.word	0xffffffff


	//   ....[173]....
        /*d01c*/ 	.word	0xffffffff


	//   ....[174]....
        /*d020*/ 	.word	0xffffffff


	//   ....[175]....
        /*d024*/ 	.word	0xffffffff


	//   ....[176]....
        /*d028*/ 	.word	0xffffffff


	//   ....[177]....
        /*d02c*/ 	.word	0xffffffff


	//   ....[178]....
        /*d030*/ 	.word	0xffffffff


	//   ....[179]....
        /*d034*/ 	.word	0xffffffff


	//   ....[180]....
        /*d038*/ 	.word	0xffffffff


	//   ....[181]....
        /*d03c*/ 	.word	0xffffffff


	//   ....[182]....
        /*d040*/ 	.word	0xffffffff


	//   ....[183]....
        /*d044*/ 	.word	0xffffffff


	//   ....[184]....
        /*d048*/ 	.word	0xffffffff


	//   ....[185]....
        /*d04c*/ 	.word	0xffffffff


	//   ....[186]....
        /*d050*/ 	.word	0xffffffff


	//   ....[187]....
        /*d054*/ 	.word	0xffffffff


	//   ....[188]....
        /*d058*/ 	.word	0xffffffff


	//   ....[189]....
        /*d05c*/ 	.word	0xffffffff


	//   ....[190]....
        /*d060*/ 	.word	0xffffffff


	//   ....[191]....
        /*d064*/ 	.word	0xffffffff


	//   ....[192]....
        /*d068*/ 	.word	0xffffffff


	//   ....[193]....
        /*d06c*/ 	.word	0xffffffff


	//   ....[194]....
        /*d070*/ 	.word	0xffffffff


	//   ....[195]....
        /*d074*/ 	.word	0xffffffff


	//   ....[196]....
        /*d078*/ 	.word	0xffffffff


	//   ....[197]....
        /*d07c*/ 	.word	0xffffffff


	//   ....[198]....
        /*d080*/ 	.word	0xffffffff


	//   ....[199]....
        /*d084*/ 	.word	0xffffffff


	//   ....[200]....
        /*d088*/ 	.word	0xffffffff


	//   ....[201]....
        /*d08c*/ 	.word	0xffffffff


	//   ....[202]....
        /*d090*/ 	.word	0xffffffff


	//   ....[203]....
        /*d094*/ 	.word	0xffffffff


	//   ....[204]....
        /*d098*/ 	.word	0xffffffff


	//   ....[205]....
        /*d09c*/ 	.word	0xffffffff


	//   ....[206]....
        /*d0a0*/ 	.word	0xffffffff


	//   ....[207]....
        /*d0a4*/ 	.word	0xffffffff


	//   ....[208]....
        /*d0a8*/ 	.word	0xffffffff


	//   ....[209]....
        /*d0ac*/ 	.word	0xffffffff


	//   ....[210]....
        /*d0b0*/ 	.word	0xffffffff


	//   ....[211]....
        /*d0b4*/ 	.word	0xffffffff


	//   ....[212]....
        /*d0b8*/ 	.word	0xffffffff


	//   ....[213]....
        /*d0bc*/ 	.word	0xffffffff


	//   ....[214]....
        /*d0c0*/ 	.word	0xffffffff


	//   ....[215]....
        /*d0c4*/ 	.word	0xffffffff


	//   ....[216]....
        /*d0c8*/ 	.word	0xffffffff


	//   ....[217]....
        /*d0cc*/ 	.word	0xffffffff


	//   ....[218]....
        /*d0d0*/ 	.word	0xffffffff


	//   ....[219]....
        /*d0d4*/ 	.word	0xffffffff


	//   ....[220]....
        /*d0d8*/ 	.word	0xffffffff


	//   ....[221]....
        /*d0dc*/ 	.word	0xffffffff


	//   ....[222]....
        /*d0e0*/ 	.word	0xffffffff


	//   ....[223]....
        /*d0e4*/ 	.word	0xffffffff


	//   ....[224]....
        /*d0e8*/ 	.word	0xffffffff


	//   ....[225]....
        /*d0ec*/ 	.word	0xffffffff


	//   ....[226]....
        /*d0f0*/ 	.word	0xffffffff


	//   ....[227]....
        /*d0f4*/ 	.word	0xffffffff


	//   ....[228]....
        /*d0f8*/ 	.word	0xffffffff


	//   ....[229]....
        /*d0fc*/ 	.word	0xffffffff


	//   ....[230]....
        /*d100*/ 	.word	0xffffffff


	//   ....[231]....
        /*d104*/ 	.word	0xffffffff


	//   ....[232]....
        /*d108*/ 	.word	0xffffffff


	//   ....[233]....
        /*d10c*/ 	.word	0xffffffff


	//   ....[234]....
        /*d110*/ 	.word	0xffffffff


	//   ....[235]....
        /*d114*/ 	.word	0xffffffff


	//   ....[236]....
        /*d118*/ 	.word	0xffffffff


	//   ....[237]....
        /*d11c*/ 	.word	0xffffffff


	//   ....[238]....
        /*d120*/ 	.word	0xffffffff


	//   ....[239]....
        /*d124*/ 	.word	0xffffffff


	//   ....[240]....
        /*d128*/ 	.word	0xffffffff


	//   ....[241]....
        /*d12c*/ 	.word	0xffffffff


	//   ....[242]....
        /*d130*/ 	.word	0xffffffff


	//   ....[243]....
        /*d134*/ 	.word	0xffffffff


	//   ....[244]....
        /*d138*/ 	.word	0xffffffff


	//   ....[245]....
        /*d13c*/ 	.word	0xffffffff


	//   ....[246]....
        /*d140*/ 	.word	0xffffffff


	//   ....[247]....
        /*d144*/ 	.word	0xffffffff


	//   ....[248]....
        /*d148*/ 	.word	0xffffffff


	//   ....[249]....
        /*d14c*/ 	.word	0xffffffff


	//   ....[250]....
        /*d150*/ 	.word	0xffffffff


	//   ....[251]....
        /*d154*/ 	.word	0xffffffff


	//   ....[252]....
        /*d158*/ 	.word	0xffffffff


	//   ....[253]....
        /*d15c*/ 	.word	0xffffffff


	//   ....[254]....
        /*d160*/ 	.word	0xffffffff


	//   ....[255]....
        /*d164*/ 	.word	0xffffffff


	//   ....[0]....
        /*d168*/ 	.word	0xffffffff


	//   ....[1]....
        /*d16c*/ 	.word	0xffffffff


	//   ....[2]....
        /*d170*/ 	.word	0xffffffff


	//   ....[3]....
        /*d174*/ 	.word	0xffffffff


	//   ....[4]....
        /*d178*/ 	.word	0xffffffff


	//   ....[5]....
        /*d17c*/ 	.word	0xffffffff


	//   ....[6]....
        /*d180*/ 	.word	0xffffffff


	//   ....[7]....
        /*d184*/ 	.word	0xffffffff


	//   ....[8]....
        /*d188*/ 	.word	0xffffffff


	//   ....[9]....
        /*d18c*/ 	.word	0xffffffff


	//----- nvinfo : EIATTR_COOP_GROUP_INSTR_OFFSETS
	.align		4
.L_1244:
        /*d190*/ 	.byte	0x04, 0x28
        /*d192*/ 	.short	(.L_1246 - .L_1245)


	//   ....[0]....
.L_1245:
        /*d194*/ 	.word	0x00003e40


	//   ....[1]....
        /*d198*/ 	.word	0x00003e50


	//   ....[2]....
        /*d19c*/ 	.word	0x00003e60


	//   ....[3]....
        /*d1a0*/ 	.word	0x00003e70


	//   ....[4]....
        /*d1a4*/ 	.word	0x00003ee0


	//   ....[5]....
        /*d1a8*/ 	.word	0x00003ef0


	//   ....[6]....
        /*d1ac*/ 	.word	0x00003f00


	//   ....[7]....
        /*d1b0*/ 	.word	0x00003f10


	//   ....[8]....
        /*d1b4*/ 	.word	0x00003f90


	//   ....[9]....
        /*d1b8*/ 	.word	0x00003fa0


	//   ....[10]....
        /*d1bc*/ 	.word	0x00003fd0


	//   ....[11]....
        /*d1c0*/ 	.word	0x00003fe0


	//   ....[12]....
        /*d1c4*/ 	.word	0x00003ff0


	//   ....[13]....
        /*d1c8*/ 	.word	0x00004000


	//   ....[14]....
        /*d1cc*/ 	.word	0x00004070


	//   ....[15]....
        /*d1d0*/ 	.word	0x00004080


	//   ....[16]....
        /*d1d4*/ 	.word	0x000040c0


	//   ....[17]....
        /*d1d8*/ 	.word	0x000040d0


	//   ....[18]....
        /*d1dc*/ 	.word	0x00004120


	//   ....[19]....
        /*d1e0*/ 	.word	0x00004130


	//   ....[20]....
        /*d1e4*/ 	.word	0x00004170


	//   ....[21]....
        /*d1e8*/ 	.word	0x00004180


	//   ....[22]....
        /*d1ec*/ 	.word	0x000041c0


	//   ....[23]....
        /*d1f0*/ 	.word	0x000041d0


	//   ....[24]....
        /*d1f4*/ 	.word	0x00004200


	//   ....[25]....
        /*d1f8*/ 	.word	0x00004210


	//   ....[26]....
        /*d1fc*/ 	.word	0x00004220


	//   ....[27]....
        /*d200*/ 	.word	0x00004230


	//   ....[28]....
        /*d204*/ 	.word	0x000042a0


	//   ....[29]....
        /*d208*/ 	.word	0x000042b0


	//   ....[30]....
        /*d20c*/ 	.word	0x000042f0


	//   ....[31]....
        /*d210*/ 	.word	0x00004300


	//   ....[32]....
        /*d214*/ 	.word	0x00004350


	//   ....[33]....
        /*d218*/ 	.word	0x00004360


	//   ....[34]....
        /*d21c*/ 	.word	0x000043a0


	//   ....[35]....
        /*d220*/ 	.word	0x000043b0


	//   ....[36]....
        /*d224*/ 	.word	0x000043f0


	//   ....[37]....
        /*d228*/ 	.word	0x00004400


	//   ....[38]....
        /*d22c*/ 	.word	0x00004430


	//   ....[39]....
        /*d230*/ 	.word	0x00004440


	//   ....[40]....
        /*d234*/ 	.word	0x00004450


	//   ....[41]....
        /*d238*/ 	.word	0x00004460


	//   ....[42]....
        /*d23c*/ 	.word	0x000044d0


	//   ....[43]....
        /*d240*/ 	.word	0x000044e0


	//   ....[44]....
        /*d244*/ 	.word	0x00004520


	//   ....[45]....
        /*d248*/ 	.word	0x00004530


	//   ....[46]....
        /*d24c*/ 	.word	0x00004560


	//   ....[47]....
        /*d250*/ 	.word	0x00004570


	//   ....[48]....
        /*d254*/ 	.word	0x000045d0


	//   ....[49]....
        /*d258*/ 	.word	0x000045e0


	//   ....[50]....
        /*d25c*/ 	.word	0x00004620


	//   ....[51]....
        /*d260*/ 	.word	0x00004630


	//   ....[52]....
        /*d264*/ 	.word	0x00004670


	//   ....[53]....
        /*d268*/ 	.word	0x00004680


	//   ....[54]....
        /*d26c*/ 	.word	0x00004690


	//   ....[55]....
        /*d270*/ 	.word	0x000046a0


	//   ....[56]....
        /*d274*/ 	.word	0x00004710


	//   ....[57]....
        /*d278*/ 	.word	0x00004720


	//   ....[58]....
        /*d27c*/ 	.word	0x00004760


	//   ....[59]....
        /*d280*/ 	.word	0x00004770


	//   ....[60]....
        /*d284*/ 	.word	0x00004780


	//   ....[61]....
        /*d288*/ 	.word	0x00004790


	//   ....[62]....
        /*d28c*/ 	.word	0x000047f0


	//   ....[63]....
        /*d290*/ 	.word	0x00004800


	//   ....[64]....
        /*d294*/ 	.word	0x00004850


	//   ....[65]....
        /*d298*/ 	.word	0x00004860


	//   ....[66]....
        /*d29c*/ 	.word	0x000048a0


	//   ....[67]....
        /*d2a0*/ 	.word	0x000048b0


	//   ....[68]....
        /*d2a4*/ 	.word	0x000048c0


	//   ....[69]....
        /*d2a8*/ 	.word	0x000048d0


	//   ....[70]....
        /*d2ac*/ 	.word	0x00004940


	//   ....[71]....
        /*d2b0*/ 	.word	0x00004950


	//   ....[72]....
        /*d2b4*/ 	.word	0x00004960


	//   ....[73]....
        /*d2b8*/ 	.word	0x00004970


	//   ....[74]....
        /*d2bc*/ 	.word	0x000049e0


	//   ....[75]....
        /*d2c0*/ 	.word	0x000049f0


	//   ....[76]....
        /*d2c4*/ 	.word	0x00004a00


	//   ....[77]....
        /*d2c8*/ 	.word	0x00004a10


	//   ....[78]....
        /*d2cc*/ 	.word	0x00004a80


	//   ....[79]....
        /*d2d0*/ 	.word	0x00004a90


	//   ....[80]....
        /*d2d4*/ 	.word	0x00004ad0


	//   ....[81]....
        /*d2d8*/ 	.word	0x00004ae0


	//   ....[82]....
        /*d2dc*/ 	.word	0x00004af0


	//   ....[83]....
        /*d2e0*/ 	.word	0x00004b00


	//   ....[84]....
        /*d2e4*/ 	.word	0x00004b70


	//   ....[85]....
        /*d2e8*/ 	.word	0x00004b80


	//   ....[86]....
        /*d2ec*/ 	.word	0x00004bb0


	//   ....[87]....
        /*d2f0*/ 	.word	0x00004bc0


	//   ....[88]....
        /*d2f4*/ 	.word	0x00004be0


	//   ....[89]....
        /*d2f8*/ 	.word	0x00004bf0


	//   ....[90]....
        /*d2fc*/ 	.word	0x00004c50


	//   ....[91]....
        /*d300*/ 	.word	0x00004c60


	//   ....[92]....
        /*d304*/ 	.word	0x00004cb0


	//   ....[93]....
        /*d308*/ 	.word	0x00004cc0


	//   ....[94]....
        /*d30c*/ 	.word	0x00004d00


	//   ....[95]....
        /*d310*/ 	.word	0x00004d10


	//   ....[96]....
        /*d314*/ 	.word	0x00004d20


	//   ....[97]....
        /*d318*/ 	.word	0x00004d30


	//   ....[98]....
        /*d31c*/ 	.word	0x00004d70


	//   ....[99]....
        /*d320*/ 	.word	0x00004d80


	//   ....[100]....
        /*d324*/ 	.word	0x00004df0


	//   ....[101]....
        /*d328*/ 	.word	0x00004e00


	//   ....[102]....
        /*d32c*/ 	.word	0x00004e30


	//   ....[103]....
        /*d330*/ 	.word	0x00004e40


	//   ....[104]....
        /*d334*/ 	.word	0x00004e80


	//   ....[105]....
        /*d338*/ 	.word	0x00004e90


	//   ....[106]....
        /*d33c*/ 	.word	0x00004ee0


	//   ....[107]....
        /*d340*/ 	.word	0x00004ef0


	//   ....[108]....
        /*d344*/ 	.word	0x00004f30


	//   ....[109]....
        /*d348*/ 	.word	0x00004f40


	//   ....[110]....
        /*d34c*/ 	.word	0x00004f50


	//   ....[111]....
        /*d350*/ 	.word	0x00004f60


	//   ....[112]....
        /*d354*/ 	.word	0x00004fa0


	//   ....[113]....
        /*d358*/ 	.word	0x00004fb0


	//   ....[114]....
        /*d35c*/ 	.word	0x00004ff0


	//   ....[115]....
        /*d360*/ 	.word	0x00005000


	//   ....[116]....
        /*d364*/ 	.word	0x00005060


	//   ....[117]....
        /*d368*/ 	.word	0x00005070


	//   ....[118]....
        /*d36c*/ 	.word	0x000050b0


	//   ....[119]....
        /*d370*/ 	.word	0x000050c0


	//   ....[120]....
        /*d374*/ 	.word	0x00005110


	//   ....[121]....
        /*d378*/ 	.word	0x00005120


	//   ....[122]....
        /*d37c*/ 	.word	0x00005160


	//   ....[123]....
        /*d380*/ 	.word	0x00005170


	//   ....[124]....
        /*d384*/ 	.word	0x000051a0


	//   ....[125]....
        /*d388*/ 	.word	0x000051b0


	//   ....[126]....
        /*d38c*/ 	.word	0x000051d0


	//   ....[127]....
        /*d390*/ 	.word	0x000051e0


	//   ....[128]....
        /*d394*/ 	.word	0x00005220


	//   ....[129]....
        /*d398*/ 	.word	0x00005230


	//   ....[130]....
        /*d39c*/ 	.word	0x00005290


	//   ....[131]....
        /*d3a0*/ 	.word	0x000052a0


	//   ....[132]....
        /*d3a4*/ 	.word	0x000052e0


	//   ....[133]....
        /*d3a8*/ 	.word	0x000052f0


	//   ....[134]....
        /*d3ac*/ 	.word	0x00005340


	//   ....[135]....
        /*d3b0*/ 	.word	0x00005350


	//   ....[136]....
        /*d3b4*/ 	.word	0x00005390


	//   ....[137]....
        /*d3b8*/ 	.word	0x000053a0


	//   ....[138]....
        /*d3bc*/ 	.word	0x000053e0


	//   ....[139]....
        /*d3c0*/ 	.word	0x000053f0


	//   ....[140]....
        /*d3c4*/ 	.word	0x00005420


	//   ....[141]....
        /*d3c8*/ 	.word	0x00005430


	//   ....[142]....
        /*d3cc*/ 	.word	0x00005450


	//   ....[143]....
        /*d3d0*/ 	.word	0x00005460


	//   ....[144]....
        /*d3d4*/ 	.word	0x000054c0


	//   ....[145]....
        /*d3d8*/ 	.word	0x000054d0


	//   ....[146]....
        /*d3dc*/ 	.word	0x00005510


	//   ....[147]....
        /*d3e0*/ 	.word	0x00005520


	//   ....[148]....
        /*d3e4*/ 	.word	0x00005570


	//   ....[149]....
        /*d3e8*/ 	.word	0x00005580


	//   ....[150]....
        /*d3ec*/ 	.word	0x000055c0


	//   ....[151]....
        /*d3f0*/ 	.word	0x000055d0


	//   ....[152]....
        /*d3f4*/ 	.word	0x00005610


	//   ....[153]....
        /*d3f8*/ 	.word	0x00005620


	//   ....[154]....
        /*d3fc*/ 	.word	0x00005660


	//   ....[155]....
        /*d400*/ 	.word	0x00005670


	//   ....[156]....
        /*d404*/ 	.word	0x000056b0


	//   ....[157]....
        /*d408*/ 	.word	0x000056c0


	//   ....[158]....
        /*d40c*/ 	.word	0x00005700


	//   ....[159]....
        /*d410*/ 	.word	0x00005710


	//   ....[160]....
        /*d414*/ 	.word	0x00005740


	//   ....[161]....
        /*d418*/ 	.word	0x00005750


	//   ....[162]....
        /*d41c*/ 	.word	0x00005780


	//   ....[163]....
        /*d420*/ 	.word	0x00005790


	//   ....[164]....
        /*d424*/ 	.word	0x000057f0


	//   ....[165]....
        /*d428*/ 	.word	0x00005800


	//   ....[166]....
        /*d42c*/ 	.word	0x00005840


	//   ....[167]....
        /*d430*/ 	.word	0x00005850


	//   ....[168]....
        /*d434*/ 	.word	0x00005880


	//   ....[169]....
        /*d438*/ 	.word	0x00005890


	//   ....[170]....
        /*d43c*/ 	.word	0x000058b0


	//   ....[171]....
        /*d440*/ 	.word	0x000058c0


	//   ....[172]....
        /*d444*/ 	.word	0x00005920


	//   ....[173]....
        /*d448*/ 	.word	0x00005930


	//   ....[174]....
        /*d44c*/ 	.word	0x00005990


	//   ....[175]....
        /*d450*/ 	.word	0x000059a0


	//   ....[176]....
        /*d454*/ 	.word	0x000059b0


	//   ....[177]....
        /*d458*/ 	.word	0x000059c0


	//   ....[178]....
        /*d45c*/ 	.word	0x00005a50


	//   ....[179]....
        /*d460*/ 	.word	0x00005a60


	//   ....[180]....
        /*d464*/ 	.word	0x00005aa0


	//   ....[181]....
        /*d468*/ 	.word	0x00005ab0


	//   ....[182]....
        /*d46c*/ 	.word	0x00005af0


	//   ....[183]....
        /*d470*/ 	.word	0x00005b00


	//   ....[184]....
        /*d474*/ 	.word	0x00005b20


	//   ....[185]....
        /*d478*/ 	.word	0x00005b30


	//   ....[186]....
        /*d47c*/ 	.word	0x00005ba0


	//   ....[187]....
        /*d480*/ 	.word	0x00005bb0


	//   ....[188]....
        /*d484*/ 	.word	0x00005bf0


	//   ....[189]....
        /*d488*/ 	.word	0x00005c00


	//   ....[190]....
        /*d48c*/ 	.word	0x00005c10


	//   ....[191]....
        /*d490*/ 	.word	0x00005c20


	//   ....[192]....
        /*d494*/ 	.word	0x00005c60


	//   ....[193]....
        /*d498*/ 	.word	0x00005c80


	//   ....[194]....
        /*d49c*/ 	.word	0x00005c90


	//   ....[195]....
        /*d4a0*/ 	.word	0x00005ca0


	//   ....[196]....
        /*d4a4*/ 	.word	0x00005cb0


	//   ....[197]....
        /*d4a8*/ 	.word	0x00005cc0


	//   ....[198]....
        /*d4ac*/ 	.word	0x00005d60


	//   ....[199]....
        /*d4b0*/ 	.word	0x00005d70


	//   ....[200]....
        /*d4b4*/ 	.word	0x00005d80


	//   ....[201]....
        /*d4b8*/ 	.word	0x00005d90


	//   ....[202]....
        /*d4bc*/ 	.word	0x00005e50


	//   ....[203]....
        /*d4c0*/ 	.word	0x00005e90


	//   ....[204]....
        /*d4c4*/ 	.word	0x00005ea0


	//   ....[205]....
        /*d4c8*/ 	.word	0x00005f00


	//   ....[206]....
        /*d4cc*/ 	.word	0x00005f20


	//   ....[207]....
        /*d4d0*/ 	.word	0x00005f70


	//   ....[208]....
        /*d4d4*/ 	.word	0x00005fc0


	//   ....[209]....
        /*d4d8*/ 	.word	0x00005fd0


	//   ....[210]....
        /*d4dc*/ 	.word	0x00005fe0


	//   ....[211]....
        /*d4e0*/ 	.word	0x00005ff0


	//   ....[212]....
        /*d4e4*/ 	.word	0x00006030


	//   ....[213]....
        /*d4e8*/ 	.word	0x00006050


	//   ....[214]....
        /*d4ec*/ 	.word	0x00006070


	//   ....[215]....
        /*d4f0*/ 	.word	0x00006080


	//   ....[216]....
        /*d4f4*/ 	.word	0x000060a0


	//   ....[217]....
        /*d4f8*/ 	.word	0x000060b0


	//   ....[218]....
        /*d4fc*/ 	.word	0x000060f0


	//   ....[219]....
        /*d500*/ 	.word	0x00006100


	//   ....[220]....
        /*d504*/ 	.word	0x00006130


	//   ....[221]....
        /*d508*/ 	.word	0x00006140


	//   ....[222]....
        /*d50c*/ 	.word	0x00006160


	//   ....[223]....
        /*d510*/ 	.word	0x00006170


	//   ....[224]....
        /*d514*/ 	.word	0x000061b0


	//   ....[225]....
        /*d518*/ 	.word	0x000061c0


	//   ....[226]....
        /*d51c*/ 	.word	0x000061e0


	//   ....[227]....
        /*d520*/ 	.word	0x000061f0


	//   ....[228]....
        /*d524*/ 	.word	0x00006230


	//   ....[229]....
        /*d528*/ 	.word	0x00006240


	//   ....[230]....
        /*d52c*/ 	.word	0x00006260


	//   ....[231]....
        /*d530*/ 	.word	0x00006270


	//   ....[232]....
        /*d534*/ 	.word	0x000062f0


	//   ....[233]....
        /*d538*/ 	.word	0x00006300


	//   ....[234]....
        /*d53c*/ 	.word	0x00006320


	//   ....[235]....
        /*d540*/ 	.word	0x00006330


	//   ....[236]....
        /*d544*/ 	.word	0x00006350


	//   ....[237]....
        /*d548*/ 	.word	0x00006360


	//   ....[238]....
        /*d54c*/ 	.word	0x00006380


	//   ....[239]....
        /*d550*/ 	.word	0x00006390


	//   ....[240]....
        /*d554*/ 	.word	0x000063b0


	//   ....[241]....
        /*d558*/ 	.word	0x000063c0


	//   ....[242]....
        /*d55c*/ 	.word	0x000063e0


	//   ....[243]....
        /*d560*/ 	.word	0x000063f0


	//   ....[244]....
        /*d564*/ 	.word	0x00006410


	//   ....[245]....
        /*d568*/ 	.word	0x00006420


	//   ....[246]....
        /*d56c*/ 	.word	0x00006440


	//   ....[247]....
        /*d570*/ 	.word	0x00006450


	//   ....[248]....
        /*d574*/ 	.word	0x00006470


	//   ....[249]....
        /*d578*/ 	.word	0x00006480


	//   ....[250]....
        /*d57c*/ 	.word	0x000064a0


	//   ....[251]....
        /*d580*/ 	.word	0x000064b0


	//   ....[252]....
        /*d584*/ 	.word	0x000064d0


	//   ....[253]....
        /*d588*/ 	.word	0x000064e0


	//   ....[254]....
        /*d58c*/ 	.word	0x00006500


	//   ....[255]....
        /*d590*/ 	.word	0x00006510


	//   ....[0]....
        /*d594*/ 	.word	0x00006530


	//   ....[1]....
        /*d598*/ 	.word	0x00006540


	//   ....[2]....
        /*d59c*/ 	.word	0x000171e0


	//   ....[3]....
        /*d5a0*/ 	.word	0x000171f0


	//   ....[4]....
        /*d5a4*/ 	.word	0x00017230


	//   ....[5]....
        /*d5a8*/ 	.word	0x00017240


	//   ....[6]....
        /*d5ac*/ 	.word	0x00017280


	//   ....[7]....
        /*d5b0*/ 	.word	0x00017290


	//   ....[8]....
        /*d5b4*/ 	.word	0x000172e0


	//   ....[9]....
        /*d5b8*/ 	.word	0x000172f0


	//   ....[10]....
        /*d5bc*/ 	.word	0x00017330


	//   ....[11]....
        /*d5c0*/ 	.word	0x00017340


	//   ....[12]....
        /*d5c4*/ 	.word	0x00017370


	//   ....[13]....
        /*d5c8*/ 	.word	0x00017380


	//   ....[14]....
        /*d5cc*/ 	.word	0x000173c0


	//   ....[15]....
        /*d5d0*/ 	.word	0x000173d0


	//   ....[16]....
        /*d5d4*/ 	.word	0x00017410


	//   ....[17]....
        /*d5d8*/ 	.word	0x00017420


	//   ....[18]....
        /*d5dc*/ 	.word	0x00017440


	//   ....[19]....
        /*d5e0*/ 	.word	0x00017450


	//   ....[20]....
        /*d5e4*/ 	.word	0x000174c0


	//   ....[21]....
        /*d5e8*/ 	.word	0x000174d0


	//   ....[22]....
        /*d5ec*/ 	.word	0x00017510


	//   ....[23]....
        /*d5f0*/ 	.word	0x00017520


	//   ....[24]....
        /*d5f4*/ 	.word	0x00017560


	//   ....[25]....
        /*d5f8*/ 	.word	0x00017570


	//   ....[26]....
        /*d5fc*/ 	.word	0x000175a0


	//   ....[27]....
        /*d600*/ 	.word	0x000175b0


	//   ....[28]....
        /*d604*/ 	.word	0x000175f0


	//   ....[29]....
        /*d608*/ 	.word	0x00017600


	//   ....[30]....
        /*d60c*/ 	.word	0x00017650


	//   ....[31]....
        /*d610*/ 	.word	0x00017660


	//   ....[32]....
        /*d614*/ 	.word	0x00017680


	//   ....[33]....
        /*d618*/ 	.word	0x000176a0


	//   ....[34]....
        /*d61c*/ 	.word	0x000176c0


	//   ....[35]....
        /*d620*/ 	.word	0x000176d0


	//   ....[36]....
        /*d624*/ 	.word	0x00017740


	//   ....[37]....
        /*d628*/ 	.word	0x00017750


	//   ....[38]....
        /*d62c*/ 	.word	0x00017790


	//   ....[39]....
        /*d630*/ 	.word	0x000177a0


	//   ....[40]....
        /*d634*/ 	.word	0x000177d0


	//   ....[41]....
        /*d638*/ 	.word	0x000177e0


	//   ....[42]....
        /*d63c*/ 	.word	0x00017820


	//   ....[43]....
        /*d640*/ 	.word	0x00017830


	//   ....[44]....
        /*d644*/ 	.word	0x00017880


	//   ....[45]....
        /*d648*/ 	.word	0x00017890


	//   ....[46]....
        /*d64c*/ 	.word	0x000178c0


	//   ....[47]....
        /*d650*/ 	.word	0x000178d0


	//   ....[48]....
        /*d654*/ 	.word	0x000178f0


	//   ....[49]....
        /*d658*/ 	.word	0x00017900


	//   ....[50]....
        /*d65c*/ 	.word	0x00017970


	//   ....[51]....
        /*d660*/ 	.word	0x00017980


	//   ....[52]....
        /*d664*/ 	.word	0x000179c0


	//   ....[53]....
        /*d668*/ 	.word	0x000179d0


	//   ....[54]....
        /*d66c*/ 	.word	0x00017a10


	//   ....[55]....
        /*d670*/ 	.word	0x00017a20


	//   ....[56]....
        /*d674*/ 	.word	0x00017a60


	//   ....[57]....
        /*d678*/ 	.word	0x00017a70


	//   ....[58]....
        /*d67c*/ 	.word	0x00017ab0


	//   ....[59]....
        /*d680*/ 	.word	0x00017ac0


	//   ....[60]....
        /*d684*/ 	.word	0x00017b00


	//   ....[61]....
        /*d688*/ 	.word	0x00017b10


	//   ....[62]....
        /*d68c*/ 	.word	0x00017b40


	//   ....[63]....
        /*d690*/ 	.word	0x00017b50


	//   ....[64]....
        /*d694*/ 	.word	0x00017ba0


	//   ....[65]....
        /*d698*/ 	.word	0x00017bb0


	//   ....[66]....
        /*d69c*/ 	.word	0x00017bf0


	//   ....[67]....
        /*d6a0*/ 	.word	0x00017c00


	//   ....[68]....
        /*d6a4*/ 	.word	0x00017c40


	//   ....[69]....
        /*d6a8*/ 	.word	0x00017c50


	//   ....[70]....
        /*d6ac*/ 	.word	0x00017c90


	//   ....[71]....
        /*d6b0*/ 	.word	0x00017ca0


	//   ....[72]....
        /*d6b4*/ 	.word	0x00017ce0


	//   ....[73]....
        /*d6b8*/ 	.word	0x00017cf0


	//   ....[74]....
        /*d6bc*/ 	.word	0x00017d30


	//   ....[75]....
        /*d6c0*/ 	.word	0x00017d40


	//   ....[76]....
        /*d6c4*/ 	.word	0x00017d70


	//   ....[77]....
        /*d6c8*/ 	.word	0x00017d80


	//   ....[78]....
        /*d6cc*/ 	.word	0x00017dd0


	//   ....[79]....
        /*d6d0*/ 	.word	0x00017de0


	//   ....[80]....
        /*d6d4*/ 	.word	0x00017e20


	//   ....[81]....
        /*d6d8*/ 	.word	0x00017e30


	//   ....[82]....
        /*d6dc*/ 	.word	0x00017e70


	//   ....[83]....
        /*d6e0*/ 	.word	0x00017e80


	//   ....[84]....
        /*d6e4*/ 	.word	0x00017ec0


	//   ....[85]....
        /*d6e8*/ 	.word	0x00017ed0


	//   ....[86]....
        /*d6ec*/ 	.word	0x00017ee0


	//   ....[87]....
        /*d6f0*/ 	.word	0x00017ef0


	//   ....[88]....
        /*d6f4*/ 	.word	0x00017f60


	//   ....[89]....
        /*d6f8*/ 	.word	0x00017f70


	//   ....[90]....
        /*d6fc*/ 	.word	0x00017fa0


	//   ....[91]....
        /*d700*/ 	.word	0x00017fb0


	//   ....[92]....
        /*d704*/ 	.word	0x00018000


	//   ....[93]....
        /*d708*/ 	.word	0x00018010


	//   ....[94]....
        /*d70c*/ 	.word	0x00018050


	//   ....[95]....
        /*d710*/ 	.word	0x00018060


	//   ....[96]....
        /*d714*/ 	.word	0x000180a0


	//   ....[97]....
        /*d718*/ 	.word	0x000180b0


	//   ....[98]....
        /*d71c*/ 	.word	0x000180f0


	//   ....[99]....
        /*d720*/ 	.word	0x00018100


	//   ....[100]....
        /*d724*/ 	.word	0x00018130


	//   ....[101]....
        /*d728*/ 	.word	0x00018140


	//   ....[102]....
        /*d72c*/ 	.word	0x00018160


	//   ....[103]....
        /*d730*/ 	.word	0x00018170


	//   ....[104]....
        /*d734*/ 	.word	0x000181d0


	//   ....[105]....
        /*d738*/ 	.word	0x000181e0


	//   ....[106]....
        /*d73c*/ 	.word	0x00018230


	//   ....[107]....
        /*d740*/ 	.word	0x00018240


	//   ....[108]....
        /*d744*/ 	.word	0x00018280


	//   ....[109]....
        /*d748*/ 	.word	0x00018290


	//   ....[110]....
        /*d74c*/ 	.word	0x000182d0


	//   ....[111]....
        /*d750*/ 	.word	0x000182e0


	//   ....[112]....
        /*d754*/ 	.word	0x000182f0


	//   ....[113]....
        /*d758*/ 	.word	0x00018300


	//   ....[114]....
        /*d75c*/ 	.word	0x00018370


	//   ....[115]....
        /*d760*/ 	.word	0x00018380


	//   ....[116]....
        /*d764*/ 	.word	0x000183b0


	//   ....[117]....
        /*d768*/ 	.word	0x000183c0


	//   ....[118]....
        /*d76c*/ 	.word	0x00018400


	//   ....[119]....
        /*d770*/ 	.word	0x00018410


	//   ....[120]....
        /*d774*/ 	.word	0x00018440


	//   ....[121]....
        /*d778*/ 	.word	0x00018450


	//   ....[122]....
        /*d77c*/ 	.word	0x000184b0


	//   ....[123]....
        /*d780*/ 	.word	0x000184c0


	//   ....[124]....
        /*d784*/ 	.word	0x00018500


	//   ....[125]....
        /*d788*/ 	.word	0x00018510


	//   ....[126]....
        /*d78c*/ 	.word	0x00018540


	//   ....[127]....
        /*d790*/ 	.word	0x00018550


	//   ....[128]....
        /*d794*/ 	.word	0x00018570


	//   ....[129]....
        /*d798*/ 	.word	0x00018580


	//   ....[130]....
        /*d79c*/ 	.word	0x000185e0


	//   ....[131]....
        /*d7a0*/ 	.word	0x000185f0


	//   ....[132]....
        /*d7a4*/ 	.word	0x00018640


	//   ....[133]....
        /*d7a8*/ 	.word	0x00018650


	//   ....[134]....
        /*d7ac*/ 	.word	0x00018670


	//   ....[135]....
        /*d7b0*/ 	.word	0x00018680


	//   ....[136]....
        /*d7b4*/ 	.word	0x000186e0


	//   ....[137]....
        /*d7b8*/ 	.word	0x000186f0


	//   ....[138]....
        /*d7bc*/ 	.word	0x00018730


	//   ....[139]....
        /*d7c0*/ 	.word	0x00018740


	//   ....[140]....
        /*d7c4*/ 	.word	0x00018780


	//   ....[141]....
        /*d7c8*/ 	.word	0x00018790


	//   ....[142]....
        /*d7cc*/ 	.word	0x000187c0


	//   ....[143]....
        /*d7d0*/ 	.word	0x000187d0


	//   ....[144]....
        /*d7d4*/ 	.word	0x00018810


	//   ....[145]....
        /*d7d8*/ 	.word	0x00018820


	//   ....[146]....
        /*d7dc*/ 	.word	0x00018870


	//   ....[147]....
        /*d7e0*/ 	.word	0x00018880


	//   ....[148]....
        /*d7e4*/ 	.word	0x000188b0


	//   ....[149]....
        /*d7e8*/ 	.word	0x000188c0


	//   ....[150]....
        /*d7ec*/ 	.word	0x000188e0


	//   ....[151]....
        /*d7f0*/ 	.word	0x000188f0


	//   ....[152]....
        /*d7f4*/ 	.word	0x00018980


	//   ....[153]....
        /*d7f8*/ 	.word	0x00018990


	//   ....[154]....
        /*d7fc*/ 	.word	0x000189d0


	//   ....[155]....
        /*d800*/ 	.word	0x000189e0


	//   ....[156]....
        /*d804*/ 	.word	0x00018a20


	//   ....[157]....
        /*d808*/ 	.word	0x00018a30


	//   ....[158]....
        /*d80c*/ 	.word	0x00018a60


	//   ....[159]....
        /*d810*/ 	.word	0x00018a70


	//   ....[160]....
        /*d814*/ 	.word	0x00018ab0


	//   ....[161]....
        /*d818*/ 	.word	0x00018ac0


	//   ....[162]....
        /*d81c*/ 	.word	0x00018b10


	//   ....[163]....
        /*d820*/ 	.word	0x00018b20


	//   ....[164]....
        /*d824*/ 	.word	0x00018b40


	//   ....[165]....
        /*d828*/ 	.word	0x00018b50


	//   ....[166]....
        /*d82c*/ 	.word	0x00018b90


	//   ....[167]....
        /*d830*/ 	.word	0x00018ba0


	//   ....[168]....
        /*d834*/ 	.word	0x00018be0


	//   ....[169]....
        /*d838*/ 	.word	0x00018bf0


	//   ....[170]....
        /*d83c*/ 	.word	0x00018c20


	//   ....[171]....
        /*d840*/ 	.word	0x00018c30


	//   ....[172]....
        /*d844*/ 	.word	0x00018cb0


	//   ....[173]....
        /*d848*/ 	.word	0x00018cc0


	//   ....[174]....
        /*d84c*/ 	.word	0x00018cd0


	//   ....[175]....
        /*d850*/ 	.word	0x00018d20


	//   ....[176]....
        /*d854*/ 	.word	0x00018d30


	//   ....[177]....
        /*d858*/ 	.word	0x00018d40


	//   ....[178]....
        /*d85c*/ 	.word	0x00018db0


	//   ....[179]....
        /*d860*/ 	.word	0x00018dc0


	//   ....[180]....
        /*d864*/ 	.word	0x00018dd0


	//   ....[181]....
        /*d868*/ 	.word	0x00018de0


	//   ....[182]....
        /*d86c*/ 	.word	0x00018e30


	//   ....[183]....
        /*d870*/ 	.word	0x00018e40


	//   ....[184]....
        /*d874*/ 	.word	0x00018eb0


	//   ....[185]....
        /*d878*/ 	.word	0x00018ec0


	//   ....[186]....
        /*d87c*/ 	.word	0x00018f00


	//   ....[187]....
        /*d880*/ 	.word	0x00018f10


	//   ....[188]....
        /*d884*/ 	.word	0x00018f20


	//   ....[189]....
        /*d888*/ 	.word	0x00018f30


	//   ....[190]....
        /*d88c*/ 	.word	0x00018f50


	//   ....[191]....
        /*d890*/ 	.word	0x00018fa0


	//   ....[192]....
        /*d894*/ 	.word	0x00018fb0


	//   ....[193]....
        /*d898*/ 	.word	0x00018fc0


	//   ....[194]....
        /*d89c*/ 	.word	0x00019010


	//   ....[195]....
        /*d8a0*/ 	.word	0x00019020


	//   ....[196]....
        /*d8a4*/ 	.word	0x00019030


	//   ....[197]....
        /*d8a8*/ 	.word	0x00019040


	//   ....[198]....
        /*d8ac*/ 	.word	0x00019050


	//   ....[199]....
        /*d8b0*/ 	.word	0x00019060


	//   ....[200]....
        /*d8b4*/ 	.word	0x00019080


	//   ....[201]....
        /*d8b8*/ 	.word	0x00019090


	//   ....[202]....
        /*d8bc*/ 	.word	0x00019150


	//   ....[203]....
        /*d8c0*/ 	.word	0x00019160


	//   ....[204]....
        /*d8c4*/ 	.word	0x00019200


	//   ....[205]....
        /*d8c8*/ 	.word	0x00019210


	//   ....[206]....
        /*d8cc*/ 	.word	0x00019270


	//   ....[207]....
        /*d8d0*/ 	.word	0x00019280


	//   ....[208]....
        /*d8d4*/ 	.word	0x000192e0


	//   ....[209]....
        /*d8d8*/ 	.word	0x000192f0


	//   ....[210]....
        /*d8dc*/ 	.word	0x00019350


	//   ....[211]....
        /*d8e0*/ 	.word	0x00019360


	//   ....[212]....
        /*d8e4*/ 	.word	0x00019370


	//   ....[213]....
        /*d8e8*/ 	.word	0x00019380


	//   ....[214]....
        /*d8ec*/ 	.word	0x000193d0


	//   ....[215]....
        /*d8f0*/ 	.word	0x000193e0


	//   ....[216]....
        /*d8f4*/ 	.word	0x00019400


	//   ....[217]....
        /*d8f8*/ 	.word	0x00019410


	//   ....[218]....
        /*d8fc*/ 	.word	0x00019430


	//   ....[219]....
        /*d900*/ 	.word	0x00019440


	//   ....[220]....
        /*d904*/ 	.word	0x00019480


	//   ....[221]....
        /*d908*/ 	.word	0x00019490


	//   ....[222]....
        /*d90c*/ 	.word	0x000194b0


	//   ....[223]....
        /*d910*/ 	.word	0x000194c0


	//   ....[224]....
        /*d914*/ 	.word	0x00019500


	//   ....[225]....
        /*d918*/ 	.word	0x00019510


	//   ....[226]....
        /*d91c*/ 	.word	0x00019530


	//   ....[227]....
        /*d920*/ 	.word	0x00019540


	//   ....[228]....
        /*d924*/ 	.word	0x00019580


	//   ....[229]....
        /*d928*/ 	.word	0x00019590


	//   ....[230]....
        /*d92c*/ 	.word	0x000195b0


	//   ....[231]....
        /*d930*/ 	.word	0x000195c0


	//   ....[232]....
        /*d934*/ 	.word	0x000195f0


	//   ....[233]....
        /*d938*/ 	.word	0x00019600


	//   ....[234]....
        /*d93c*/ 	.word	0x00019680


	//   ....[235]....
        /*d940*/ 	.word	0x00019690


	//   ....[236]....
        /*d944*/ 	.word	0x000196b0


	//   ....[237]....
        /*d948*/ 	.word	0x000196c0


	//   ....[238]....
        /*d94c*/ 	.word	0x000196e0


	//   ....[239]....
        /*d950*/ 	.word	0x000196f0


	//   ....[240]....
        /*d954*/ 	.word	0x00019710


	//   ....[241]....
        /*d958*/ 	.word	0x00019720


	//   ....[242]....
        /*d95c*/ 	.word	0x00019740


	//   ....[243]....
        /*d960*/ 	.word	0x00019750


	//   ....[244]....
        /*d964*/ 	.word	0x00019770


	//   ....[245]....
        /*d968*/ 	.word	0x00019780


	//   ....[246]....
        /*d96c*/ 	.word	0x000197a0


	//   ....[247]....
        /*d970*/ 	.word	0x000197b0


	//   ....[248]....
        /*d974*/ 	.word	0x000197d0


	//   ....[249]....
        /*d978*/ 	.word	0x000197e0


	//   ....[250]....
        /*d97c*/ 	.word	0x00019800


	//   ....[251]....
        /*d980*/ 	.word	0x00019810


	//   ....[252]....
        /*d984*/ 	.word	0x00019830


	//   ....[253]....
        /*d988*/ 	.word	0x00019840


	//   ....[254]....
        /*d98c*/ 	.word	0x00019860


	//   ....[255]....
        /*d990*/ 	.word	0x00019870


	//   ....[0]....
        /*d994*/ 	.word	0x00019890


	//   ....[1]....
        /*d998*/ 	.word	0x000198a0


	//   ....[2]....
        /*d99c*/ 	.word	0x000198c0


	//   ....[3]....
        /*d9a0*/ 	.word	0x000198d0


	//   ....[4]....
        /*d9a4*/ 	.word	0x0002a550


	//   ....[5]....
        /*d9a8*/ 	.word	0x0002a560


	//   ....[6]....
        /*d9ac*/ 	.word	0x0002a5a0


	//   ....[7]....
        /*d9b0*/ 	.word	0x0002a5b0


	//   ....[8]....
        /*d9b4*/ 	.word	0x0002a5f0


	//   ....[9]....
        /*d9b8*/ 	.word	0x0002a600


	//   ....[10]....
        /*d9bc*/ 	.word	0x0002a650


	//   ....[11]....
        /*d9c0*/ 	.word	0x0002a660


	//   ....[12]....
        /*d9c4*/ 	.word	0x0002a6a0


	//   ....[13]....
        /*d9c8*/ 	.word	0x0002a6b0


	//   ....[14]....
        /*d9cc*/ 	.word	0x0002a6e0


	//   ....[15]....
        /*d9d0*/ 	.word	0x0002a6f0


	//   ....[16]....
        /*d9d4*/ 	.word	0x0002a730


	//   ....[17]....
        /*d9d8*/ 	.word	0x0002a740


	//   ....[18]....
        /*d9dc*/ 	.word	0x0002a780


	//   ....[19]....
        /*d9e0*/ 	.word	0x0002a790


	//   ....[20]....
        /*d9e4*/ 	.word	0x0002a7b0


	//   ....[21]....
        /*d9e8*/ 	.word	0x0002a7c0


	//   ....[22]....
        /*d9ec*/ 	.word	0x0002a830


	//   ....[23]....
        /*d9f0*/ 	.word	0x0002a840


	//   ....[24]....
        /*d9f4*/ 	.word	0x0002a880


	//   ....[25]....
        /*d9f8*/ 	.word	0x0002a890


	//   ....[26]....
        /*d9fc*/ 	.word	0x0002a8d0


	//   ....[27]....
        /*da00*/ 	.word	0x0002a8e0


	//   ....[28]....
        /*da04*/ 	.word	0x0002a910


	//   ....[29]....
        /*da08*/ 	.word	0x0002a920


	//   ....[30]....
        /*da0c*/ 	.word	0x0002a960


	//   ....[31]....
        /*da10*/ 	.word	0x0002a970


	//   ....[32]....
        /*da14*/ 	.word	0x0002a9c0


	//   ....[33]....
        /*da18*/ 	.word	0x0002a9d0


	//   ....[34]....
        /*da1c*/ 	.word	0x0002a9f0


	//   ....[35]....
        /*da20*/ 	.word	0x0002aa10


	//   ....[36]....
        /*da24*/ 	.word	0x0002aa30


	//   ....[37]....
        /*da28*/ 	.word	0x0002aa40


	//   ....[38]....
        /*da2c*/ 	.word	0x0002aab0


	//   ....[39]....
        /*da30*/ 	.word	0x0002aac0


	//   ....[40]....
        /*da34*/ 	.word	0x0002ab00


	//   ....[41]....
        /*da38*/ 	.word	0x0002ab10


	//   ....[42]....
        /*da3c*/ 	.word	0x0002ab40


	//   ....[43]....
        /*da40*/ 	.word	0x0002ab50


	//   ....[44]....
        /*da44*/ 	.word	0x0002ab90


	//   ....[45]....
        /*da48*/ 	.word	0x0002aba0


	//   ....[46]....
        /*da4c*/ 	.word	0x0002abf0


	//   ....[47]....
        /*da50*/ 	.word	0x0002ac00


	//   ....[48]....
        /*da54*/ 	.word	0x0002ac30


	//   ....[49]....
        /*da58*/ 	.word	0x0002ac40


	//   ....[50]....
        /*da5c*/ 	.word	0x0002ac60


	//   ....[51]....
        /*da60*/ 	.word	0x0002ac70


	//   ....[52]....
        /*da64*/ 	.word	0x0002ace0


	//   ....[53]....
        /*da68*/ 	.word	0x0002acf0


	//   ....[54]....
        /*da6c*/ 	.word	0x0002ad30


	//   ....[55]....
        /*da70*/ 	.word	0x0002ad40


	//   ....[56]....
        /*da74*/ 	.word	0x0002ad80


	//   ....[57]....
        /*da78*/ 	.word	0x0002ad90


	//   ....[58]....
        /*da7c*/ 	.word	0x0002add0


	//   ....[59]....
        /*da80*/ 	.word	0x0002ade0


	//   ....[60]....
        /*da84*/ 	.word	0x0002ae20


	//   ....[61]....
        /*da88*/ 	.word	0x0002ae30


	//   ....[62]....
        /*da8c*/ 	.word	0x0002ae70


	//   ....[63]....
        /*da90*/ 	.word	0x0002ae80


	//   ....[64]....
        /*da94*/ 	.word	0x0002aeb0


	//   ....[65]....
        /*da98*/ 	.word	0x0002aec0


	//   ....[66]....
        /*da9c*/ 	.word	0x0002af10


	//   ....[67]....
        /*daa0*/ 	.word	0x0002af20


	//   ....[68]....
        /*daa4*/ 	.word	0x0002af60


	//   ....[69]....
        /*daa8*/ 	.word	0x0002af70


	//   ....[70]....
        /*daac*/ 	.word	0x0002afb0


	//   ....[71]....
        /*dab0*/ 	.word	0x0002afc0


	//   ....[72]....
        /*dab4*/ 	.word	0x0002b000


	//   ....[73]....
        /*dab8*/ 	.word	0x0002b010


	//   ....[74]....
        /*dabc*/ 	.word	0x0002b050


	//   ....[75]....
        /*dac0*/ 	.word	0x0002b060


	//   ....[76]....
        /*dac4*/ 	.word	0x0002b0a0


	//   ....[77]....
        /*dac8*/ 	.word	0x0002b0b0


	//   ....[78]....
        /*dacc*/ 	.word	0x0002b0e0


	//   ....[79]....
        /*dad0*/ 	.word	0x0002b0f0


	//   ....[80]....
        /*dad4*/ 	.word	0x0002b140


	//   ....[81]....
        /*dad8*/ 	.word	0x0002b150


	//   ....[82]....
        /*dadc*/ 	.word	0x0002b190


	//   ....[83]....
        /*dae0*/ 	.word	0x0002b1a0


	//   ....[84]....
        /*dae4*/ 	.word	0x0002b1e0


	//   ....[85]....
        /*dae8*/ 	.word	0x0002b1f0


	//   ....[86]....
        /*daec*/ 	.word	0x0002b230


	//   ....[87]....
        /*daf0*/ 	.word	0x0002b240


	//   ....[88]....
        /*daf4*/ 	.word	0x0002b250


	//   ....[89]....
        /*daf8*/ 	.word	0x0002b260


	//   ....[90]....
        /*dafc*/ 	.word	0x0002b2d0


	//   ....[91]....
        /*db00*/ 	.word	0x0002b2e0


	//   ....[92]....
        /*db04*/ 	.word	0x0002b310


	//   ....[93]....
        /*db08*/ 	.word	0x0002b320


	//   ....[94]....
        /*db0c*/ 	.word	0x0002b370


	//   ....[95]....
        /*db10*/ 	.word	0x0002b380


	//   ....[96]....
        /*db14*/ 	.word	0x0002b3c0


	//   ....[97]....
        /*db18*/ 	.word	0x0002b3d0


	//   ....[98]....
        /*db1c*/ 	.word	0x0002b410


	//   ....[99]....
        /*db20*/ 	.word	0x0002b420


	//   ....[100]....
        /*db24*/ 	.word	0x0002b460


	//   ....[101]....
        /*db28*/ 	.word	0x0002b470


	//   ....[102]....
        /*db2c*/ 	.word	0x0002b4a0


	//   ....[103]....
        /*db30*/ 	.word	0x0002b4b0


	//   ....[104]....
        /*db34*/ 	.word	0x0002b4d0


	//   ....[105]....
        /*db38*/ 	.word	0x0002b4e0


	//   ....[106]....
        /*db3c*/ 	.word	0x0002b540


	//   ....[107]....
        /*db40*/ 	.word	0x0002b550


	//   ....[108]....
        /*db44*/ 	.word	0x0002b5a0


	//   ....[109]....
        /*db48*/ 	.word	0x0002b5b0


	//   ....[110]....
        /*db4c*/ 	.word	0x0002b5f0


	//   ....[111]....
        /*db50*/ 	.word	0x0002b600


	//   ....[112]....
        /*db54*/ 	.word	0x0002b640


	//   ....[113]....
        /*db58*/ 	.word	0x0002b650


	//   ....[114]....
        /*db5c*/ 	.word	0x0002b660


	//   ....[115]....
        /*db60*/ 	.word	0x0002b670


	//   ....[116]....
        /*db64*/ 	.word	0x0002b6e0


	//   ....[117]....
        /*db68*/ 	.word	0x0002b6f0


	//   ....[118]....
        /*db6c*/ 	.word	0x0002b720


	//   ....[119]....
        /*db70*/ 	.word	0x0002b730


	//   ....[120]....
        /*db74*/ 	.word	0x0002b770


	//   ....[121]....
        /*db78*/ 	.word	0x0002b780


	//   ....[122]....
        /*db7c*/ 	.word	0x0002b7b0


	//   ....[123]....
        /*db80*/ 	.word	0x0002b7c0


	//   ....[124]....
        /*db84*/ 	.word	0x0002b820


	//   ....[125]....
        /*db88*/ 	.word	0x0002b830


	//   ....[126]....
        /*db8c*/ 	.word	0x0002b870


	//   ....[127]....
        /*db90*/ 	.word	0x0002b880


	//   ....[128]....
        /*db94*/ 	.word	0x0002b8b0


	//   ....[129]....
        /*db98*/ 	.word	0x0002b8c0


	//   ....[130]....
        /*db9c*/ 	.word	0x0002b8e0


	//   ....[131]....
        /*dba0*/ 	.word	0x0002b8f0


	//   ....[132]....
        /*dba4*/ 	.word	0x0002b950


	//   ....[133]....
        /*dba8*/ 	.word	0x0002b960


	//   ....[134]....
        /*dbac*/ 	.word	0x0002b9b0


	//   ....[135]....
        /*dbb0*/ 	.word	0x0002b9c0


	//   ....[136]....
        /*dbb4*/ 	.word	0x0002b9e0


	//   ....[137]....
        /*dbb8*/ 	.word	0x0002b9f0


	//   ....[138]....
        /*dbbc*/ 	.word	0x0002ba50


	//   ....[139]....
        /*dbc0*/ 	.word	0x0002ba60


	//   ....[140]....
        /*dbc4*/ 	.word	0x0002baa0


	//   ....[141]....
        /*dbc8*/ 	.word	0x0002bab0


	//   ....[142]....
        /*dbcc*/ 	.word	0x0002baf0


	//   ....[143]....
        /*dbd0*/ 	.word	0x0002bb00


	//   ....[144]....
        /*dbd4*/ 	.word	0x0002bb30


	//   ....[145]....
        /*dbd8*/ 	.word	0x0002bb40


	//   ....[146]....
        /*dbdc*/ 	.word	0x0002bb80


	//   ....[147]....
        /*dbe0*/ 	.word	0x0002bb90


	//   ....[148]....
        /*dbe4*/ 	.word	0x0002bbe0


	//   ....[149]....
        /*dbe8*/ 	.word	0x0002bbf0


	//   ....[150]....
        /*dbec*/ 	.word	0x0002bc20


	//   ....[151]....
        /*dbf0*/ 	.word	0x0002bc30


	//   ....[152]....
        /*dbf4*/ 	.word	0x0002bc50


	//   ....[153]....
        /*dbf8*/ 	.word	0x0002bc60


	//   ....[154]....
        /*dbfc*/ 	.word	0x0002bcf0


	//   ....[155]....
        /*dc00*/ 	.word	0x0002bd00


	//   ....[156]....
        /*dc04*/ 	.word	0x0002bd40


	//   ....[157]....
        /*dc08*/ 	.word	0x0002bd50


	//   ....[158]....
        /*dc0c*/ 	.word	0x0002bd90


	//   ....[159]....
        /*dc10*/ 	.word	0x0002bda0


	//   ....[160]....
        /*dc14*/ 	.word	0x0002bdd0


	//   ....[161]....
        /*dc18*/ 	.word	0x0002bde0


	//   ....[162]....
        /*dc1c*/ 	.word	0x0002be20


	//   ....[163]....
        /*dc20*/ 	.word	0x0002be30


	//   ....[164]....
        /*dc24*/ 	.word	0x0002be80


	//   ....[165]....
        /*dc28*/ 	.word	0x0002be90


	//   ....[166]....
        /*dc2c*/ 	.word	0x0002beb0


	//   ....[167]....
        /*dc30*/ 	.word	0x0002bec0


	//   ....[168]....
        /*dc34*/ 	.word	0x0002bf00


	//   ....[169]....
        /*dc38*/ 	.word	0x0002bf10


	//   ....[170]....
        /*dc3c*/ 	.word	0x0002bf50


	//   ....[171]....
        /*dc40*/ 	.word	0x0002bf60


	//   ....[172]....
        /*dc44*/ 	.word	0x0002bf90


	//   ....[173]....
        /*dc48*/ 	.word	0x0002bfa0


	//   ....[174]....
        /*dc4c*/ 	.word	0x0002c020


	//   ....[175]....
        /*dc50*/ 	.word	0x0002c030


	//   ....[176]....
        /*dc54*/ 	.word	0x0002c040


	//   ....[177]....
        /*dc58*/ 	.word	0x0002c090


	//   ....[178]....
        /*dc5c*/ 	.word	0x0002c0a0


	//   ....[179]....
        /*dc60*/ 	.word	0x0002c0b0


	//   ....[180]....
        /*dc64*/ 	.word	0x0002c120


	//   ....[181]....
        /*dc68*/ 	.word	0x0002c130


	//   ....[182]....
        /*dc6c*/ 	.word	0x0002c140


	//   ....[183]....
        /*dc70*/ 	.word	0x0002c150


	//   ....[184]....
        /*dc74*/ 	.word	0x0002c1a0


	//   ....[185]....
        /*dc78*/ 	.word	0x0002c1b0


	//   ....[186]....
        /*dc7c*/ 	.word	0x0002c220


	//   ....[187]....
        /*dc80*/ 	.word	0x0002c230


	//   ....[188]....
        /*dc84*/ 	.word	0x0002c270


	//   ....[189]....
        /*dc88*/ 	.word	0x0002c280


	//   ....[190]....
        /*dc8c*/ 	.word	0x0002c290


	//   ....[191]....
        /*dc90*/ 	.word	0x0002c2a0


	//   ....[192]....
        /*dc94*/ 	.word	0x0002c2c0


	//   ....[193]....
        /*dc98*/ 	.word	0x0002c310


	//   ....[194]....
        /*dc9c*/ 	.word	0x0002c320


	//   ....[195]....
        /*dca0*/ 	.word	0x0002c330


	//   ....[196]....
        /*dca4*/ 	.word	0x0002c380


	//   ....[197]....
        /*dca8*/ 	.word	0x0002c390


	//   ....[198]....
        /*dcac*/ 	.word	0x0002c3a0


	//   ....[199]....
        /*dcb0*/ 	.word	0x0002c3b0


	//   ....[200]....
        /*dcb4*/ 	.word	0x0002c3c0


	//   ....[201]....
        /*dcb8*/ 	.word	0x0002c3d0


	//   ....[202]....
        /*dcbc*/ 	.word	0x0002c3f0


	//   ....[203]....
        /*dcc0*/ 	.word	0x0002c400


	//   ....[204]....
        /*dcc4*/ 	.word	0x0002c4c0


	//   ....[205]....
        /*dcc8*/ 	.word	0x0002c4d0


	//   ....[206]....
        /*dccc*/ 	.word	0x0002c570


	//   ....[207]....
        /*dcd0*/ 	.word	0x0002c580


	//   ....[208]....
        /*dcd4*/ 	.word	0x0002c5e0


	//   ....[209]....
        /*dcd8*/ 	.word	0x0002c5f0


	//   ....[210]....
        /*dcdc*/ 	.word	0x0002c650


	//   ....[211]....
        /*dce0*/ 	.word	0x0002c660


	//   ....[212]....
        /*dce4*/ 	.word	0x0002c6c0


	//   ....[213]....
        /*dce8*/ 	.word	0x0002c6d0


	//   ....[214]....
        /*dcec*/ 	.word	0x0002c6e0


	//   ....[215]....
        /*dcf0*/ 	.word	0x0002c6f0


	//   ....[216]....
        /*dcf4*/ 	.word	0x0002c740


	//   ....[217]....
        /*dcf8*/ 	.word	0x0002c750


	//   ....[218]....
        /*dcfc*/ 	.word	0x0002c770


	//   ....[219]....
        /*dd00*/ 	.word	0x0002c780


	//   ....[220]....
        /*dd04*/ 	.word	0x0002c7a0


	//   ....[221]....
        /*dd08*/ 	.word	0x0002c7b0


	//   ....[222]....
        /*dd0c*/ 	.word	0x0002c7f0


	//   ....[223]....
        /*dd10*/ 	.word	0x0002c800


	//   ....[224]....
        /*dd14*/ 	.word	0x0002c820


	//   ....[225]....
        /*dd18*/ 	.word	0x0002c830


	//   ....[226]....
        /*dd1c*/ 	.word	0x0002c870


	//   ....[227]....
        /*dd20*/ 	.word	0x0002c880


	//   ....[228]....
        /*dd24*/ 	.word	0x0002c8a0


	//   ....[229]....
        /*dd28*/ 	.word	0x0002c8b0


	//   ....[230]....
        /*dd2c*/ 	.word	0x0002c8f0


	//   ....[231]....
        /*dd30*/ 	.word	0x0002c900


	//   ....[232]....
        /*dd34*/ 	.word	0x0002c920


	//   ....[233]....
        /*dd38*/ 	.word	0x0002c930


	//   ....[234]....
        /*dd3c*/ 	.word	0x0002c960


	//   ....[235]....
        /*dd40*/ 	.word	0x0002c970


	//   ....[236]....
        /*dd44*/ 	.word	0x0002c9f0


	//   ....[237]....
        /*dd48*/ 	.word	0x0002ca00


	//   ....[238]....
        /*dd4c*/ 	.word	0x0002ca20


	//   ....[239]....
        /*dd50*/ 	.word	0x0002ca30


	//   ....[240]....
        /*dd54*/ 	.word	0x0002ca50


	//   ....[241]....
        /*dd58*/ 	.word	0x0002ca60


	//   ....[242]....
        /*dd5c*/ 	.word	0x0002ca80


	//   ....[243]....
        /*dd60*/ 	.word	0x0002ca90


	//   ....[244]....
        /*dd64*/ 	.word	0x0002cab0


	//   ....[245]....
        /*dd68*/ 	.word	0x0002cac0


	//   ....[246]....
        /*dd6c*/ 	.word	0x0002cae0


	//   ....[247]....
        /*dd70*/ 	.word	0x0002caf0


	//   ....[248]....
        /*dd74*/ 	.word	0x0002cb10


	//   ....[249]....
        /*dd78*/ 	.word	0x0002cb20


	//   ....[250]....
        /*dd7c*/ 	.word	0x0002cb40


	//   ....[251]....
        /*dd80*/ 	.word	0x0002cb50


	//   ....[252]....
        /*dd84*/ 	.word	0x0002cb70


	//   ....[253]....
        /*dd88*/ 	.word	0x0002cb80


	//   ....[254]....
        /*dd8c*/ 	.word	0x0002cba0


	//   ....[255]....
        /*dd90*/ 	.word	0x0002cbb0


	//   ....[0]....
        /*dd94*/ 	.word	0x0002cbd0


	//   ....[1]....
        /*dd98*/ 	.word	0x0002cbe0


	//   ....[2]....
        /*dd9c*/ 	.word	0x0002cc00


	//   ....[3]....
        /*dda0*/ 	.word	0x0002cc10


	//   ....[4]....
        /*dda4*/ 	.word	0x0002cc30


	//   ....[5]....
        /*dda8*/ 	.word	0x0002cc40


	//   ....[6]....
        /*ddac*/ 	.word	0x0003d8c0


	//   ....[7]....
        /*ddb0*/ 	.word	0x0003d8d0


	//   ....[8]....
        /*ddb4*/ 	.word	0x0003d910


	//   ....[9]....
        /*ddb8*/ 	.word	0x0003d920


	//   ....[10]....
        /*ddbc*/ 	.word	0x0003d960


	//   ....[11]....
        /*ddc0*/ 	.word	0x0003d970


	//   ....[12]....
        /*ddc4*/ 	.word	0x0003d9c0


	//   ....[13]....
        /*ddc8*/ 	.word	0x0003d9d0


	//   ....[14]....
        /*ddcc*/ 	.word	0x0003da10


	//   ....[15]....
        /*ddd0*/ 	.word	0x0003da20


	//   ....[16]....
        /*ddd4*/ 	.word	0x0003da50


	//   ....[17]....
        /*ddd8*/ 	.word	0x0003da60


	//   ....[18]....
        /*dddc*/ 	.word	0x0003daa0


	//   ....[19]....
        /*dde0*/ 	.word	0x0003dab0


	//   ....[20]....
        /*dde4*/ 	.word	0x0003daf0


	//   ....[21]....
        /*dde8*/ 	.word	0x0003db00


	//   ....[22]....
        /*ddec*/ 	.word	0x0003db20


	//   ....[23]....
        /*ddf0*/ 	.word	0x0003db30


	//   ....[24]....
        /*ddf4*/ 	.word	0x0003dba0


	//   ....[25]....
        /*ddf8*/ 	.word	0x0003dbb0


	//   ....[26]....
        /*ddfc*/ 	.word	0x0003dbf0


	//   ....[27]....
        /*de00*/ 	.word	0x0003dc00


	//   ....[28]....
        /*de04*/ 	.word	0x0003dc40


	//   ....[29]....
        /*de08*/ 	.word	0x0003dc50


	//   ....[30]....
        /*de0c*/ 	.word	0x0003dc80


	//   ....[31]....
        /*de10*/ 	.word	0x0003dc90


	//   ....[32]....
        /*de14*/ 	.word	0x0003dcd0


	//   ....[33]....
        /*de18*/ 	.word	0x0003dce0


	//   ....[34]....
        /*de1c*/ 	.word	0x0003dd30


	//   ....[35]....
        /*de20*/ 	.word	0x0003dd40


	//   ....[36]....
        /*de24*/ 	.word	0x0003dd60


	//   ....[37]....
        /*de28*/ 	.word	0x0003dd80


	//   ....[38]....
        /*de2c*/ 	.word	0x0003dda0


	//   ....[39]....
        /*de30*/ 	.word	0x0003ddb0


	//   ....[40]....
        /*de34*/ 	.word	0x0003de20


	//   ....[41]....
        /*de38*/ 	.word	0x0003de30


	//   ....[42]....
        /*de3c*/ 	.word	0x0003de70


	//   ....[43]....
        /*de40*/ 	.word	0x0003de80


	//   ....[44]....
        /*de44*/ 	.word	0x0003deb0


	//   ....[45]....
        /*de48*/ 	.word	0x0003dec0


	//   ....[46]....
        /*de4c*/ 	.word	0x0003df00


	//   ....[47]....
        /*de50*/ 	.word	0x0003df10


	//   ....[48]....
        /*de54*/ 	.word	0x0003df60


	//   ....[49]....
        /*de58*/ 	.word	0x0003df70


	//   ....[50]....
        /*de5c*/ 	.word	0x0003dfa0


	//   ....[51]....
        /*de60*/ 	.word	0x0003dfb0


	//   ....[52]....
        /*de64*/ 	.word	0x0003dfd0


	//   ....[53]....
        /*de68*/ 	.word	0x0003dfe0


	//   ....[54]....
        /*de6c*/ 	.word	0x0003e050


	//   ....[55]....
        /*de70*/ 	.word	0x0003e060


	//   ....[56]....
        /*de74*/ 	.word	0x0003e0a0


	//   ....[57]....
        /*de78*/ 	.word	0x0003e0b0


	//   ....[58]....
        /*de7c*/ 	.word	0x0003e0f0


	//   ....[59]....
        /*de80*/ 	.word	0x0003e100


	//   ....[60]....
        /*de84*/ 	.word	0x0003e140


	//   ....[61]....
        /*de88*/ 	.word	0x0003e150


	//   ....[62]....
        /*de8c*/ 	.word	0x0003e190


	//   ....[63]....
        /*de90*/ 	.word	0x0003e1a0


	//   ....[64]....
        /*de94*/ 	.word	0x0003e1e0


	//   ....[65]....
        /*de98*/ 	.word	0x0003e1f0


	//   ....[66]....
        /*de9c*/ 	.word	0x0003e220


	//   ....[67]....
        /*dea0*/ 	.word	0x0003e230


	//   ....[68]....
        /*dea4*/ 	.word	0x0003e280


	//   ....[69]....
        /*dea8*/ 	.word	0x0003e290


	//   ....[70]....
        /*deac*/ 	.word	0x0003e2d0


	//   ....[71]....
        /*deb0*/ 	.word	0x0003e2e0


	//   ....[72]....
        /*deb4*/ 	.word	0x0003e320


	//   ....[73]....
        /*deb8*/ 	.word	0x0003e330


	//   ....[74]....
        /*debc*/ 	.word	0x0003e370


	//   ....[75]....
        /*dec0*/ 	.word	0x0003e380


	//   ....[76]....
        /*dec4*/ 	.word	0x0003e3c0


	//   ....[77]....
        /*dec8*/ 	.word	0x0003e3d0


	//   ....[78]....
        /*decc*/ 	.word	0x0003e410


	//   ....[79]....
        /*ded0*/ 	.word	0x0003e420


	//   ....[80]....
        /*ded4*/ 	.word	0x0003e450


	//   ....[81]....
        /*ded8*/ 	.word	0x0003e460


	//   ....[82]....
        /*dedc*/ 	.word	0x0003e4b0


	//   ....[83]....
        /*dee0*/ 	.word	0x0003e4c0


	//   ....[84]....
        /*dee4*/ 	.word	0x0003e500


	//   ....[85]....
        /*dee8*/ 	.word	0x0003e510


	//   ....[86]....
        /*deec*/ 	.word	0x0003e550


	//   ....[87]....
        /*def0*/ 	.word	0x0003e560


	//   ....[88]....
        /*def4*/ 	.word	0x0003e5a0


	//   ....[89]....
        /*def8*/ 	.word	0x0003e5b0


	//   ....[90]....
        /*defc*/ 	.word	0x0003e5c0


	//   ....[91]....
        /*df00*/ 	.word	0x0003e5d0


	//   ....[92]....
        /*df04*/ 	.word	0x0003e640


	//   ....[93]....
        /*df08*/ 	.word	0x0003e650


	//   ....[94]....
        /*df0c*/ 	.word	0x0003e680


	//   ....[95]....
        /*df10*/ 	.word	0x0003e690


	//   ....[96]....
        /*df14*/ 	.word	0x0003e6e0


	//   ....[97]....
        /*df18*/ 	.word	0x0003e6f0


	//   ....[98]....
        /*df1c*/ 	.word	0x0003e730


	//   ....[99]....
        /*df20*/ 	.word	0x0003e740


	//   ....[100]....
        /*df24*/ 	.word	0x0003e780


	//   ....[101]....
        /*df28*/ 	.word	0x0003e790


	//   ....[102]....
        /*df2c*/ 	.word	0x0003e7d0


	//   ....[103]....
        /*df30*/ 	.word	0x0003e7e0


	//   ....[104]....
        /*df34*/ 	.word	0x0003e810


	//   ....[105]....
        /*df38*/ 	.word	0x0003e820


	//   ....[106]....
        /*df3c*/ 	.word	0x0003e840


	//   ....[107]....
        /*df40*/ 	.word	0x0003e850


	//   ....[108]....
        /*df44*/ 	.word	0x0003e8b0


	//   ....[109]....
        /*df48*/ 	.word	0x0003e8c0


	//   ....[110]....
        /*df4c*/ 	.word	0x0003e910


	//   ....[111]....
        /*df50*/ 	.word	0x0003e920


	//   ....[112]....
        /*df54*/ 	.word	0x0003e960


	//   ....[113]....
        /*df58*/ 	.word	0x0003e970


	//   ....[114]....
        /*df5c*/ 	.word	0x0003e9b0


	//   ....[115]....
        /*df60*/ 	.word	0x0003e9c0


	//   ....[116]....
        /*df64*/ 	.word	0x0003e9d0


	//   ....[117]....
        /*df68*/ 	.word	0x0003e9e0


	//   ....[118]....
        /*df6c*/ 	.word	0x0003ea50


	//   ....[119]....
        /*df70*/ 	.word	0x0003ea60


	//   ....[120]....
        /*df74*/ 	.word	0x0003ea90


	//   ....[121]....
        /*df78*/ 	.word	0x0003eaa0


	//   ....[122]....
        /*df7c*/ 	.word	0x0003eae0


	//   ....[123]....
        /*df80*/ 	.word	0x0003eaf0


	//   ....[124]....
        /*df84*/ 	.word	0x0003eb20


	//   ....[125]....
        /*df88*/ 	.word	0x0003eb30


	//   ....[126]....
        /*df8c*/ 	.word	0x0003eb90


	//   ....[127]....
        /*df90*/ 	.word	0x0003eba0


	//   ....[128]....
        /*df94*/ 	.word	0x0003ebe0


	//   ....[129]....
        /*df98*/ 	.word	0x0003ebf0


	//   ....[130]....
        /*df9c*/ 	.word	0x0003ec20


	//   ....[131]....
        /*dfa0*/ 	.word	0x0003ec30


	//   ....[132]....
        /*dfa4*/ 	.word	0x0003ec50


	//   ....[133]....
        /*dfa8*/ 	.word	0x0003ec60


	//   ....[134]....
        /*dfac*/ 	.word	0x0003ecc0


	//   ....[135]....
        /*dfb0*/ 	.word	0x0003ecd0


	//   ....[136]....
        /*dfb4*/ 	.word	0x0003ed20


	//   ....[137]....
        /*dfb8*/ 	.word	0x0003ed30


	//   ....[138]....
        /*dfbc*/ 	.word	0x0003ed50


	//   ....[139]....
        /*dfc0*/ 	.word	0x0003ed60


	//   ....[140]....
        /*dfc4*/ 	.word	0x0003edc0


	//   ....[141]....
        /*dfc8*/ 	.word	0x0003edd0


	//   ....[142]....
        /*dfcc*/ 	.word	0x0003ee10


	//   ....[143]....
        /*dfd0*/ 	.word	0x0003ee20


	//   ....[144]....
        /*dfd4*/ 	.word	0x0003ee60


	//   ....[145]....
        /*dfd8*/ 	.word	0x0003ee70


	//   ....[146]....
        /*dfdc*/ 	.word	0x0003eea0


	//   ....[147]....
        /*dfe0*/ 	.word	0x0003eeb0


	//   ....[148]....
        /*dfe4*/ 	.word	0x0003eef0


	//   ....[149]....
        /*dfe8*/ 	.word	0x0003ef00


	//   ....[150]....
        /*dfec*/ 	.word	0x0003ef50


	//   ....[151]....
        /*dff0*/ 	.word	0x0003ef60


	//   ....[152]....
        /*dff4*/ 	.word	0x0003ef90


	//   ....[153]....
        /*dff8*/ 	.word	0x0003efa0


	//   ....[154]....
        /*dffc*/ 	.word	0x0003efc0


	//   ....[155]....
        /*e000*/ 	.word	0x0003efd0


	//   ....[156]....
        /*e004*/ 	.word	0x0003f060


	//   ....[157]....
        /*e008*/ 	.word	0x0003f070


	//   ....[158]....
        /*e00c*/ 	.word	0x0003f0b0


	//   ....[159]....
        /*e010*/ 	.word	0x0003f0c0


	//   ....[160]....
        /*e014*/ 	.word	0x0003f100


	//   ....[161]....
        /*e018*/ 	.word	0x0003f110


	//   ....[162]....
        /*e01c*/ 	.word	0x0003f140


	//   ....[163]....
        /*e020*/ 	.word	0x0003f150


	//   ....[164]....
        /*e024*/ 	.word	0x0003f190


	//   ....[165]....
        /*e028*/ 	.word	0x0003f1a0


	//   ....[166]....
        /*e02c*/ 	.word	0x0003f1f0


	//   ....[167]....
        /*e030*/ 	.word	0x0003f200


	//   ....[168]....
        /*e034*/ 	.word	0x0003f220


	//   ....[169]....
        /*e038*/ 	.word	0x0003f230


	//   ....[170]....
        /*e03c*/ 	.word	0x0003f270


	//   ....[171]....
        /*e040*/ 	.word	0x0003f280


	//   ....[172]....
        /*e044*/ 	.word	0x0003f2c0


	//   ....[173]....
        /*e048*/ 	.word	0x0003f2d0


	//   ....[174]....
        /*e04c*/ 	.word	0x0003f300


	//   ....[175]....
        /*e050*/ 	.word	0x0003f310


	//   ....[176]....
        /*e054*/ 	.word	0x0003f390


	//   ....[177]....
        /*e058*/ 	.word	0x0003f3a0


	//   ....[178]....
        /*e05c*/ 	.word	0x0003f3b0


	//   ....[179]....
        /*e060*/ 	.word	0x0003f400


	//   ....[180]....
        /*e064*/ 	.word	0x0003f410


	//   ....[181]....
        /*e068*/ 	.word	0x0003f420


	//   ....[182]....
        /*e06c*/ 	.word	0x0003f490


	//   ....[183]....
        /*e070*/ 	.word	0x0003f4a0


	//   ....[184]....
        /*e074*/ 	.word	0x0003f4b0


	//   ....[185]....
        /*e078*/ 	.word	0x0003f4c0


	//   ....[186]....
        /*e07c*/ 	.word	0x0003f510


	//   ....[187]....
        /*e080*/ 	.word	0x0003f520


	//   ....[188]....
        /*e084*/ 	.word	0x0003f590


	//   ....[189]....
        /*e088*/ 	.word	0x0003f5a0


	//   ....[190]....
        /*e08c*/ 	.word	0x0003f5e0


	//   ....[191]....
        /*e090*/ 	.word	0x0003f5f0


	//   ....[192]....
        /*e094*/ 	.word	0x0003f600


	//   ....[193]....
        /*e098*/ 	.word	0x0003f610


	//   ....[194]....
        /*e09c*/ 	.word	0x0003f630


	//   ....[195]....
        /*e0a0*/ 	.word	0x0003f680


	//   ....[196]....
        /*e0a4*/ 	.word	0x0003f690


	//   ....[197]....
        /*e0a8*/ 	.word	0x0003f6a0


	//   ....[198]....
        /*e0ac*/ 	.word	0x0003f6f0


	//   ....[199]....
        /*e0b0*/ 	.word	0x0003f700


	//   ....[200]....
        /*e0b4*/ 	.word	0x0003f710


	//   ....[201]....
        /*e0b8*/ 	.word	0x0003f720


	//   ....[202]....
        /*e0bc*/ 	.word	0x0003f730


	//   ....[203]....
        /*e0c0*/ 	.word	0x0003f740


	//   ....[204]....
        /*e0c4*/ 	.word	0x0003f760


	//   ....[205]....
        /*e0c8*/ 	.word	0x0003f770


	//   ....[206]....
        /*e0cc*/ 	.word	0x0003f830


	//   ....[207]....
        /*e0d0*/ 	.word	0x0003f840


	//   ....[208]....
        /*e0d4*/ 	.word	0x0003f8e0


	//   ....[209]....
        /*e0d8*/ 	.word	0x0003f8f0


	//   ....[210]....
        /*e0dc*/ 	.word	0x0003f950


	//   ....[211]....
        /*e0e0*/ 	.word	0x0003f960


	//   ....[212]....
        /*e0e4*/ 	.word	0x0003f9c0


	//   ....[213]....
        /*e0e8*/ 	.word	0x0003f9d0


	//   ....[214]....
        /*e0ec*/ 	.word	0x0003fa30


	//   ....[215]....
        /*e0f0*/ 	.word	0x0003fa40


	//   ....[216]....
        /*e0f4*/ 	.word	0x0003fa50


	//   ....[217]....
        /*e0f8*/ 	.word	0x0003fa60


	//   ....[218]....
        /*e0fc*/ 	.word	0x0003fab0


	//   ....[219]....
        /*e100*/ 	.word	0x0003fac0


	//   ....[220]....
        /*e104*/ 	.word	0x0003fae0


	//   ....[221]....
        /*e108*/ 	.word	0x0003faf0


	//   ....[222]....
        /*e10c*/ 	.word	0x0003fb10


	//   ....[223]....
        /*e110*/ 	.word	0x0003fb20


	//   ....[224]....
        /*e114*/ 	.word	0x0003fb60


	//   ....[225]....
        /*e118*/ 	.word	0x0003fb70


	//   ....[226]....
        /*e11c*/ 	.word	0x0003fb90


	//   ....[227]....
        /*e120*/ 	.word	0x0003fba0


	//   ....[228]....
        /*e124*/ 	.word	0x0003fbe0


	//   ....[229]....
        /*e128*/ 	.word	0x0003fbf0


	//   ....[230]....
        /*e12c*/ 	.word	0x0003fc10


	//   ....[231]....
        /*e130*/ 	.word	0x0003fc20


	//   ....[232]....
        /*e134*/ 	.word	0x0003fc60


	//   ....[233]....
        /*e138*/ 	.word	0x0003fc70


	//   ....[234]....
        /*e13c*/ 	.word	0x0003fc90


	//   ....[235]....
        /*e140*/ 	.word	0x0003fca0


	//   ....[236]....
        /*e144*/ 	.word	0x0003fcd0


	//   ....[237]....
        /*e148*/ 	.word	0x0003fce0


	//   ....[238]....
        /*e14c*/ 	.word	0x0003fd60


	//   ....[239]....
        /*e150*/ 	.word	0x0003fd70


	//   ....[240]....
        /*e154*/ 	.word	0x0003fd90


	//   ....[241]....
        /*e158*/ 	.word	0x0003fda0


	//   ....[242]....
        /*e15c*/ 	.word	0x0003fdc0


	//   ....[243]....
        /*e160*/ 	.word	0x0003fdd0


	//   ....[244]....
        /*e164*/ 	.word	0x0003fdf0


	//   ....[245]....
        /*e168*/ 	.word	0x0003fe00


	//   ....[246]....
        /*e16c*/ 	.word	0x0003fe20


	//   ....[247]....
        /*e170*/ 	.word	0x0003fe30


	//   ....[248]....
        /*e174*/ 	.word	0x0003fe50


	//   ....[249]....
        /*e178*/ 	.word	0x0003fe60


	//   ....[250]....
        /*e17c*/ 	.word	0x0003fe80


	//   ....[251]....
        /*e180*/ 	.word	0x0003fe90


	//   ....[252]....
        /*e184*/ 	.word	0x0003feb0


	//   ....[253]....
        /*e188*/ 	.word	0x0003fec0


	//   ....[254]....
        /*e18c*/ 	.word	0x0003fee0


	//   ....[255]....
        /*e190*/ 	.word	0x0003fef0


	//   ....[0]....
        /*e194*/ 	.word	0x0003ff10


	//   ....[1]....
        /*e198*/ 	.word	0x0003ff20


	//   ....[2]....
        /*e19c*/ 	.word	0x0003ff40


	//   ....[3]....
        /*e1a0*/ 	.word	0x0003ff50


	//   ....[4]....
        /*e1a4*/ 	.word	0x0003ff70


	//   ....[5]....
        /*e1a8*/ 	.word	0x0003ff80


	//   ....[6]....
        /*e1ac*/ 	.word	0x0003ffa0


	//   ....[7]....
        /*e1b0*/ 	.word	0x0003ffb0


	//   ....[8]....
        /*e1b4*/ 	.word	0x00050c30


	//   ....[9]....
        /*e1b8*/ 	.word	0x00050c40


	//   ....[10]....
        /*e1bc*/ 	.word	0x00050c80


	//   ....[11]....
        /*e1c0*/ 	.word	0x00050c90


	//   ....[12]....
        /*e1c4*/ 	.word	0x00050cd0


	//   ....[13]....
        /*e1c8*/ 	.word	0x00050ce0


	//   ....[14]....
        /*e1cc*/ 	.word	0x00050d30


	//   ....[15]....
        /*e1d0*/ 	.word	0x00050d40


	//   ....[16]....
        /*e1d4*/ 	.word	0x00050d80


	//   ....[17]....
        /*e1d8*/ 	.word	0x00050d90


	//   ....[18]....
        /*e1dc*/ 	.word	0x00050dc0


	//   ....[19]....
        /*e1e0*/ 	.word	0x00050dd0


	//   ....[20]....
        /*e1e4*/ 	.word	0x00050e10


	//   ....[21]....
        /*e1e8*/ 	.word	0x00050e20


	//   ....[22]....
        /*e1ec*/ 	.word	0x00050e60


	//   ....[23]....
        /*e1f0*/ 	.word	0x00050e70


	//   ....[24]....
        /*e1f4*/ 	.word	0x00050e90


	//   ....[25]....
        /*e1f8*/ 	.word	0x00050ea0


	//   ....[26]....
        /*e1fc*/ 	.word	0x00050f10


	//   ....[27]....
        /*e200*/ 	.word	0x00050f20


	//   ....[28]....
        /*e204*/ 	.word	0x00050f60


	//   ....[29]....
        /*e208*/ 	.word	0x00050f70


	//   ....[30]....
        /*e20c*/ 	.word	0x00050fb0


	//   ....[31]....
        /*e210*/ 	.word	0x00050fc0


	//   ....[32]....
        /*e214*/ 	.word	0x00050ff0


	//   ....[33]....
        /*e218*/ 	.word	0x00051000


	//   ....[34]....
        /*e21c*/ 	.word	0x00051040


	//   ....[35]....
        /*e220*/ 	.word	0x00051050


	//   ....[36]....
        /*e224*/ 	.word	0x000510a0


	//   ....[37]....
        /*e228*/ 	.word	0x000510b0


	//   ....[38]....
        /*e22c*/ 	.word	0x000510d0


	//   ....[39]....
        /*e230*/ 	.word	0x000510f0


	//   ....[40]....
        /*e234*/ 	.word	0x00051110


	//   ....[41]....
        /*e238*/ 	.word	0x00051120


	//   ....[42]....
        /*e23c*/ 	.word	0x00051190


	//   ....[43]....
        /*e240*/ 	.word	0x000511a0


	//   ....[44]....
        /*e244*/ 	.word	0x000511e0


	//   ....[45]....
        /*e248*/ 	.word	0x000511f0


	//   ....[46]....
        /*e24c*/ 	.word	0x00051220


	//   ....[47]....
        /*e250*/ 	.word	0x00051230


	//   ....[48]....
        /*e254*/ 	.word	0x00051270


	//   ....[49]....
        /*e258*/ 	.word	0x00051280


	//   ....[50]....
        /*e25c*/ 	.word	0x000512d0


	//   ....[51]....
        /*e260*/ 	.word	0x000512e0


	//   ....[52]....
        /*e264*/ 	.word	0x00051310


	//   ....[53]....
        /*e268*/ 	.word	0x00051320


	//   ....[54]....
        /*e26c*/ 	.word	0x00051340


	//   ....[55]....
        /*e270*/ 	.word	0x00051350


	//   ....[56]....
        /*e274*/ 	.word	0x000513c0


	//   ....[57]....
        /*e278*/ 	.word	0x000513d0


	//   ....[58]....
        /*e27c*/ 	.word	0x00051410


	//   ....[59]....
        /*e280*/ 	.word	0x00051420


	//   ....[60]....
        /*e284*/ 	.word	0x00051460


	//   ....[61]....
        /*e288*/ 	.word	0x00051470


	//   ....[62]....
        /*e28c*/ 	.word	0x000514b0


	//   ....[63]....
        /*e290*/ 	.word	0x000514c0


	//   ....[64]....
        /*e294*/ 	.word	0x00051500


	//   ....[65]....
        /*e298*/ 	.word	0x00051510


	//   ....[66]....
        /*e29c*/ 	.word	0x00051550


	//   ....[67]....
        /*e2a0*/ 	.word	0x00051560


	//   ....[68]....
        /*e2a4*/ 	.word	0x00051590


	//   ....[69]....
        /*e2a8*/ 	.word	0x000515a0


	//   ....[70]....
        /*e2ac*/ 	.word	0x000515f0


	//   ....[71]....
        /*e2b0*/ 	.word	0x00051600


	//   ....[72]....
        /*e2b4*/ 	.word	0x00051640


	//   ....[73]....
        /*e2b8*/ 	.word	0x00051650


	//   ....[74]....
        /*e2bc*/ 	.word	0x00051690


	//   ....[75]....
        /*e2c0*/ 	.word	0x000516a0


	//   ....[76]....
        /*e2c4*/ 	.word	0x000516e0


	//   ....[77]....
        /*e2c8*/ 	.word	0x000516f0


	//   ....[78]....
        /*e2cc*/ 	.word	0x00051730


	//   ....[79]....
        /*e2d0*/ 	.word	0x00051740


	//   ....[80]....
        /*e2d4*/ 	.word	0x00051780


	//   ....[81]....
        /*e2d8*/ 	.word	0x00051790


	//   ....[82]....
        /*e2dc*/ 	.word	0x000517c0


	//   ....[83]....
        /*e2e0*/ 	.word	0x000517d0


	//   ....[84]....
        /*e2e4*/ 	.word	0x00051820


	//   ....[85]....
        /*e2e8*/ 	.word	0x00051830


	//   ....[86]....
        /*e2ec*/ 	.word	0x00051870


	//   ....[87]....
        /*e2f0*/ 	.word	0x00051880


	//   ....[88]....
        /*e2f4*/ 	.word	0x000518c0


	//   ....[89]....
        /*e2f8*/ 	.word	0x000518d0


	//   ....[90]....
        /*e2fc*/ 	.word	0x00051910


	//   ....[91]....
        /*e300*/ 	.word	0x00051920


	//   ....[92]....
        /*e304*/ 	.word	0x00051930


	//   ....[93]....
        /*e308*/ 	.word	0x00051940


	//   ....[94]....
        /*e30c*/ 	.word	0x000519b0


	//   ....[95]....
        /*e310*/ 	.word	0x000519c0


	//   ....[96]....
        /*e314*/ 	.word	0x000519f0


	//   ....[97]....
        /*e318*/ 	.word	0x00051a00


	//   ....[98]....
        /*e31c*/ 	.word	0x00051a50


	//   ....[99]....
        /*e320*/ 	.word	0x00051a60


	//   ....[100]....
        /*e324*/ 	.word	0x00051aa0


	//   ....[101]....
        /*e328*/ 	.word	0x00051ab0


	//   ....[102]....
        /*e32c*/ 	.word	0x00051af0


	//   ....[103]....
        /*e330*/ 	.word	0x00051b00


	//   ....[104]....
        /*e334*/ 	.word	0x00051b40


	//   ....[105]....
        /*e338*/ 	.word	0x00051b50


	//   ....[106]....
        /*e33c*/ 	.word	0x00051b80


	//   ....[107]....
        /*e340*/ 	.word	0x00051b90


	//   ....[108]....
        /*e344*/ 	.word	0x00051bb0


	//   ....[109]....
        /*e348*/ 	.word	0x00051bc0


	//   ....[110]....
        /*e34c*/ 	.word	0x00051c20


	//   ....[111]....
        /*e350*/ 	.word	0x00051c30


	//   ....[112]....
        /*e354*/ 	.word	0x00051c80


	//   ....[113]....
        /*e358*/ 	.word	0x00051c90


	//   ....[114]....
        /*e35c*/ 	.word	0x00051cd0


	//   ....[115]....
        /*e360*/ 	.word	0x00051ce0


	//   ....[116]....
        /*e364*/ 	.word	0x00051d20


	//   ....[117]....
        /*e368*/ 	.word	0x00051d30


	//   ....[118]....
        /*e36c*/ 	.word	0x00051d40


	//   ....[119]....
        /*e370*/ 	.word	0x00051d50


	//   ....[120]....
        /*e374*/ 	.word	0x00051dc0


	//   ....[121]....
        /*e378*/ 	.word	0x00051dd0


	//   ....[122]....
        /*e37c*/ 	.word	0x00051e00


	//   ....[123]....
        /*e380*/ 	.word	0x00051e10


	//   ....[124]....
        /*e384*/ 	.word	0x00051e50


	//   ....[125]....
        /*e388*/ 	.word	0x00051e60


	//   ....[126]....
        /*e38c*/ 	.word	0x00051e90


	//   ....[127]....
        /*e390*/ 	.word	0x00051ea0


	//   ....[128]....
        /*e394*/ 	.word	0x00051f00


	//   ....[129]....
        /*e398*/ 	.word	0x00051f10


	//   ....[130]....
        /*e39c*/ 	.word	0x00051f50


	//   ....[131]....
        /*e3a0*/ 	.word	0x00051f60


	//   ....[132]....
        /*e3a4*/ 	.word	0x00051f90


	//   ....[133]....
        /*e3a8*/ 	.word	0x00051fa0


	//   ....[134]....
        /*e3ac*/ 	.word	0x00051fc0


	//   ....[135]....
        /*e3b0*/ 	.word	0x00051fd0


	//   ....[136]....
        /*e3b4*/ 	.word	0x00052030


	//   ....[137]....
        /*e3b8*/ 	.word	0x00052040


	//   ....[138]....
        /*e3bc*/ 	.word	0x00052090


	//   ....[139]....
        /*e3c0*/ 	.word	0x000520a0


	//   ....[140]....
        /*e3c4*/ 	.word	0x000520c0


	//   ....[141]....
        /*e3c8*/ 	.word	0x000520d0


	//   ....[142]....
        /*e3cc*/ 	.word	0x00052130


	//   ....[143]....
        /*e3d0*/ 	.word	0x00052140


	//   ....[144]....
        /*e3d4*/ 	.word	0x00052180


	//   ....[145]....
        /*e3d8*/ 	.word	0x00052190


	//   ....[146]....
        /*e3dc*/ 	.word	0x000521d0


	//   ....[147]....
        /*e3e0*/ 	.word	0x000521e0


	//   ....[148]....
        /*e3e4*/ 	.word	0x00052210


	//   ....[149]....
        /*e3e8*/ 	.word	0x00052220


	//   ....[150]....
        /*e3ec*/ 	.word	0x00052260


	//   ....[151]....
        /*e3f0*/ 	.word	0x00052270


	//   ....[152]....
        /*e3f4*/ 	.word	0x000522c0


	//   ....[153]....
        /*e3f8*/ 	.word	0x000522d0


	//   ....[154]....
        /*e3fc*/ 	.word	0x00052300


	//   ....[155]....
        /*e400*/ 	.word	0x00052310


	//   ....[156]....
        /*e404*/ 	.word	0x00052330


	//   ....[157]....
        /*e408*/ 	.word	0x00052340


	//   ....[158]....
        /*e40c*/ 	.word	0x000523d0


	//   ....[159]....
        /*e410*/ 	.word	0x000523e0


	//   ....[160]....
        /*e414*/ 	.word	0x00052420


	//   ....[161]....
        /*e418*/ 	.word	0x00052430


	//   ....[162]....
        /*e41c*/ 	.word	0x00052470


	//   ....[163]....
        /*e420*/ 	.word	0x00052480


	//   ....[164]....
        /*e424*/ 	.word	0x000524b0


	//   ....[165]....
        /*e428*/ 	.word	0x000524c0


	//   ....[166]....
        /*e42c*/ 	.word	0x00052500


	//   ....[167]....
        /*e430*/ 	.word	0x00052510


	//   ....[168]....
        /*e434*/ 	.word	0x00052560


	//   ....[169]....
        /*e438*/ 	.word	0x00052570


	//   ....[170]....
        /*e43c*/ 	.word	0x00052590


	//   ....[171]....
        /*e440*/ 	.word	0x000525a0


	//   ....[172]....
        /*e444*/ 	.word	0x000525e0


	//   ....[173]....
        /*e448*/ 	.word	0x000525f0


	//   ....[174]....
        /*e44c*/ 	.word	0x00052630


	//   ....[175]....
        /*e450*/ 	.word	0x00052640


	//   ....[176]....
        /*e454*/ 	.word	0x00052670


	//   ....[177]....
        /*e458*/ 	.word	0x00052680


	//   ....[178]....
        /*e45c*/ 	.word	0x00052700


	//   ....[179]....
        /*e460*/ 	.word	0x00052710


	//   ....[180]....
        /*e464*/ 	.word	0x00052720


	//   ....[181]....
        /*e468*/ 	.word	0x00052770


	//   ....[182]....
        /*e46c*/ 	.word	0x00052780


	//   ....[183]....
        /*e470*/ 	.word	0x00052790


	//   ....[184]....
        /*e474*/ 	.word	0x00052800


	//   ....[185]....
        /*e478*/ 	.word	0x00052810


	//   ....[186]....
        /*e47c*/ 	.word	0x00052820


	//   ....[187]....
        /*e480*/ 	.word	0x00052830


	//   ....[188]....
        /*e484*/ 	.word	0x00052880


	//   ....[189]....
        /*e488*/ 	.word	0x00052890


	//   ....[190]....
        /*e48c*/ 	.word	0x00052900


	//   ....[191]....
        /*e490*/ 	.word	0x00052910


	//   ....[192]....
        /*e494*/ 	.word	0x00052950


	//   ....[193]....
        /*e498*/ 	.word	0x00052960


	//   ....[194]....
        /*e49c*/ 	.word	0x00052970


	//   ....[195]....
        /*e4a0*/ 	.word	0x00052980


	//   ....[196]....
        /*e4a4*/ 	.word	0x000529a0


	//   ....[197]....
        /*e4a8*/ 	.word	0x000529f0


	//   ....[198]....
        /*e4ac*/ 	.word	0x00052a00


	//   ....[199]....
        /*e4b0*/ 	.word	0x00052a10


	//   ....[200]....
        /*e4b4*/ 	.word	0x00052a60


	//   ....[201]....
        /*e4b8*/ 	.word	0x00052a70


	//   ....[202]....
        /*e4bc*/ 	.word	0x00052a80


	//   ....[203]....
        /*e4c0*/ 	.word	0x00052a90


	//   ....[204]....
        /*e4c4*/ 	.word	0x00052aa0


	//   ....[205]....
        /*e4c8*/ 	.word	0x00052ab0


	//   ....[206]....
        /*e4cc*/ 	.word	0x00052ad0


	//   ....[207]....
        /*e4d0*/ 	.word	0x00052ae0


	//   ....[208]....
        /*e4d4*/ 	.word	0x00052ba0


	//   ....[209]....
        /*e4d8*/ 	.word	0x00052bb0


	//   ....[210]....
        /*e4dc*/ 	.word	0x00052c50


	//   ....[211]....
        /*e4e0*/ 	.word	0x00052c60


	//   ....[212]....
        /*e4e4*/ 	.word	0x00052cc0


	//   ....[213]....
        /*e4e8*/ 	.word	0x00052cd0


	//   ....[214]....
        /*e4ec*/ 	.word	0x00052d30


	//   ....[215]....
        /*e4f0*/ 	.word	0x00052d40


	//   ....[216]....
        /*e4f4*/ 	.word	0x00052da0


	//   ....[217]....
        /*e4f8*/ 	.word	0x00052db0


	//   ....[218]....
        /*e4fc*/ 	.word	0x00052dc0


	//   ....[219]....
        /*e500*/ 	.word	0x00052dd0


	//   ....[220]....
        /*e504*/ 	.word	0x00052e20


	//   ....[221]....
        /*e508*/ 	.word	0x00052e30


	//   ....[222]....
        /*e50c*/ 	.word	0x00052e50


	//   ....[223]....
        /*e510*/ 	.word	0x00052e60


	//   ....[224]....
        /*e514*/ 	.word	0x00052e80


	//   ....[225]....
        /*e518*/ 	.word	0x00052e90


	//   ....[226]....
        /*e51c*/ 	.word	0x00052ed0


	//   ....[227]....
        /*e520*/ 	.word	0x00052ee0


	//   ....[228]....
        /*e524*/ 	.word	0x00052f00


	//   ....[229]....
        /*e528*/ 	.word	0x00052f10


	//   ....[230]....
        /*e52c*/ 	.word	0x00052f50


	//   ....[231]....
        /*e530*/ 	.word	0x00052f60


	//   ....[232]....
        /*e534*/ 	.word	0x00052f80


	//   ....[233]....
        /*e538*/ 	.word	0x00052f90


	//   ....[234]....
        /*e53c*/ 	.word	0x00052fd0


	//   ....[235]....
        /*e540*/ 	.word	0x00052fe0


	//   ....[236]....
        /*e544*/ 	.word	0x00053000


	//   ....[237]....
        /*e548*/ 	.word	0x00053010


	//   ....[238]....
        /*e54c*/ 	.word	0x00053040


	//   ....[239]....
        /*e550*/ 	.word	0x00053050


	//   ....[240]....
        /*e554*/ 	.word	0x000530d0


	//   ....[241]....
        /*e558*/ 	.word	0x000530e0


	//   ....[242]....
        /*e55c*/ 	.word	0x00053100


	//   ....[243]....
        /*e560*/ 	.word	0x00053110


	//   ....[244]....
        /*e564*/ 	.word	0x00053130


	//   ....[245]....
        /*e568*/ 	.word	0x00053140


	//   ....[246]....
        /*e56c*/ 	.word	0x00053160


	//   ....[247]....
        /*e570*/ 	.word	0x00053170


	//   ....[248]....
        /*e574*/ 	.word	0x00053190


	//   ....[249]....
        /*e578*/ 	.word	0x000531a0


	//   ....[250]....
        /*e57c*/ 	.word	0x000531c0


	//   ....[251]....
        /*e580*/ 	.word	0x000531d0


	//   ....[252]....
        /*e584*/ 	.word	0x000531f0


	//   ....[253]....
        /*e588*/ 	.word	0x00053200


	//   ....[254]....
        /*e58c*/ 	.word	0x00053220


	//   ....[255]....
        /*e590*/ 	.word	0x00053230


	//   ....[0]....
        /*e594*/ 	.word	0x00053250


	//   ....[1]....
        /*e598*/ 	.word	0x00053260


	//   ....[2]....
        /*e59c*/ 	.word	0x00053280


	//   ....[3]....
        /*e5a0*/ 	.word	0x00053290


	//   ....[4]....
        /*e5a4*/ 	.word	0x000532b0


	//   ....[5]....
        /*e5a8*/ 	.word	0x000532c0


	//   ....[6]....
        /*e5ac*/ 	.word	0x000532e0


	//   ....[7]....
        /*e5b0*/ 	.word	0x000532f0


	//   ....[8]....
        /*e5b4*/ 	.word	0x00053310


	//   ....[9]....
        /*e5b8*/ 	.word	0x00053320


	//----- nvinfo : EIATTR_EXIT_INSTR_OFFSETS
	.align		4
.L_1246:
        /*e5bc*/ 	.byte	0x04, 0x1c
        /*e5be*/ 	.short	(.L_1248 - .L_1247)


	//   ....[0]....
.L_1247:
        /*e5c0*/ 	.word	0x00077660


	//   ....[1]....
        /*e5c4*/ 	.word	0x00083860


	//   ....[2]....
        /*e5c8*/ 	.word	0x000838e0


	//----- nvinfo : EIATTR_MAX_THREADS
	.align		4
.L_1248:
        /*e5cc*/ 	.byte	0x04, 0x05
        /*e5ce*/ 	.short	(.L_1250 - .L_1249)
.L_1249:
        /*e5d0*/ 	.word	0x00000040
        /*e5d4*/ 	.word	0x00000001
        /*e5d8*/ 	.word	0x00000001


	//----- nvinfo : EIATTR_CRS_STACK_SIZE
	.align		4
.L_1250:
        /*e5dc*/ 	.byte	0x04, 0x1e
        /*e5de*/ 	.short	(.L_1252 - .L_1251)
.L_1251:
        /*e5e0*/ 	.word	0x00000000


	//----- nvinfo : EIATTR_CBANK_PARAM_SIZE
	.align		4
.L_1252:
        /*e5e4*/ 	.byte	0x03, 0x19
        /*e5e6*/ 	.short	0x0028


	//----- nvinfo : EIATTR_PARAM_CBANK
	.align		4
        /*e5e8*/ 	.byte	0x04, 0x0a
        /*e5ea*/ 	.short	(.L_1254 - .L_1253)
	.align		4
.L_1253:
        /*e5ec*/ 	.word	index@(.nv.constant0._ZN17fastertransformer38beam_online_softmax_topk_stage2_kernelIfLi128ELi64EEEvPKfS2_PiPT_ii)
        /*e5f0*/ 	.short	0x0210
        /*e5f2*/ 	.short	0x0028


	//----- nvinfo : EIATTR_SW_WAR
	.align		4
.L_1254:
        /*e5f4*/ 	.byte	0x04, 0x36
        /*e5f6*/ 	.short	(.L_1256 - .L_1255)
.L_1255:
        /*e5f8*/ 	.word	0x00000008
.L_1256:


//--------------------- .nv.info._ZN17fastertransformer38beam_online_softmax_topk_stage2_kernelIfLi128ELi32EEEvPKfS2_PiPT_ii --------------------------
	.section	.nv.info._ZN17fastertransformer38beam_online_softmax_topk_stage2_kernelIfLi128ELi32EEEvPKfS2_PiPT_ii,"",@"SHT_CUDA_INFO"
	.sectionflags	@""
	.align	4


	//----- nvinfo : EIATTR_CUDA_API_VERSION
	.align		4
        /*0000*/ 	.byte	0x04, 0x37
        /*0002*/ 	.short	(.L_1258 - .L_1257)
.L_1257:
        /*0004*/ 	.word	0x00000082


	//----- nvinfo : EIATTR_KPARAM_INFO
	.align		4
.L_1258:
        /*0008*/ 	.byte	0x04, 0x17
        /*000a*/ 	.short	(.L_1260 - .L_1259)
.L_1259:
        /*000c*/ 	.word	0x00000000
        /*0010*/ 	.short	0x0005
        /*0012*/ 	.short	0x0024
        /*0014*/ 	.byte	0x00, 0xf0, 0x11, 0x00


	//----- nvinfo : EIATTR_KPARAM_INFO
	.align		4
.L_1260:
        /*0018*/ 	.byte	0x04, 0x17
        /*001a*/ 	.short	(.L_1262 - .L_1261)
.L_1261:
        /*001c*/ 	.word	0x00000000
        /*0020*/ 	.short	0x0004
        /*0022*/ 	.short	0x0020
        /*0024*/ 	.byte	0x00, 0xf0, 0x11, 0x00


	//----- nvinfo : EIATTR_KPARAM_INFO
	.align		4
.L_1262:
        /*0028*/ 	.byte	0x04, 0x17
        /*002a*/ 	.short	(.L_1264 - .L_1263)
.L_1263:
        /*002c*/ 	.word	0x00000000
        /*0030*/ 	.short	0x0003
        /*0032*/ 	.short	0x0018
        /*0034*/ 	.byte	0x00, 0xf0, 0x21, 0x00


	//----- nvinfo : EIATTR_KPARAM_INFO
	.align		4
.L_1264:
        /*0038*/ 	.byte	0x04, 0x17
        /*003a*/ 	.short	(.L_1266 - .L_1265)
.L_1265:
        /*003c*/ 	.word	0x00000000
        /*0040*/ 	.short	0x0002
        /*0042*/ 	.short	0x0010
        /*0044*/ 	.byte	0x00, 0xf0, 0x21, 0x00


	//----- nvinfo : EIATTR_KPARAM_INFO
	.align		4
.L_1266:
        /*0048*/ 	.byte	0x04, 0x17
        /*004a*/ 	.short	(.L_1268 - .L_1267)
.L_1267:
        /*004c*/ 	.word	0x00000000
        /*0050*/ 	.short	0x0001
        /*0052*/ 	.short	0x0008
        /*0054*/ 	.byte	0x00, 0xf0, 0x21, 0x00


	//----- nvinfo : EIATTR_KPARAM_INFO
	.align		4
.L_1268:
        /*0058*/ 	.byte	0x04, 0x17
        /*005a*/ 	.short	(.L_1270 - .L_1269)
.L_1269:
        /*005c*/ 	.word	0x00000000
        /*0060*/ 	.short	0x0000
        /*0062*/ 	.short	0x0000
        /*0064*/ 	.byte	0x00, 0xf0, 0x21, 0x00


	//----- nvinfo : EIATTR_SPARSE_MMA_MASK
	.align		4
.L_1270:
        /*0068*/ 	.byte	0x03, 0x50
        /*006a*/ 	.short	0x0000


	//----- nvinfo : EIATTR_MAXREG_COUNT
	.align		4
        /*006c*/ 	.byte	0x03, 0x1b
        /*006e*/ 	.short	0x00ff


	//----- nvinfo : EIATTR_NUM_BARRIERS
	.align		4
        /*0070*/ 	.byte	0x02, 0x4c
        /*0072*/ 	.byte	0x01
	.zero		1


	//----- nvinfo : EIATTR_ANNOTATIONS
	.align		4
        /*0074*/ 	.byte	0x04, 0x55
        /*0076*/ 	.short	(.L_1272 - .L_1271)


	//   ....[0]....
.L_1271:
        /* <DEDUP_REMOVED lines=216> */
        /*0dec*/ 	.byte	0xe0, 0x4f, 0x03, 0x00, 0x01, 0x00, 0x00, 0x00, 0xf0, 0x4f, 0x03, 0x00


	//----- nvinfo : EIATTR_MERCURY_ISA_VERSION
	.align		4
.L_1272:
        /*0df8*/ 	.byte	0x03, 0x5f
        /*0dfa*/ 	.short	0x0101


	//----- nvinfo : EIATTR_COOP_GROUP_MASK_REGIDS
	.align		4
        /*0dfc*/ 	.byte	0x04, 0x29
        /*0dfe*/ 	.short	(.L_1274 - .L_1273)


	//   ....[0]....
.L_1273:
        /*0e00*/ 	.word	0xffffffff


	//   ....[1]....
        /*0e04*/ 	.word	0xffffffff


	//   ....[2]....
        /*0e08*/ 	.word	0xffffffff


	//   ....[3]....
        /*0e0c*/ 	.word	0xffffffff


	//   ....[4]....
        /*0e10*/ 	.word	0xffffffff


	//   ....[5]....
        /*0e14*/ 	.word	0xffffffff


	//   ....[6]....
        /*0e18*/ 	.word	0xffffffff


	//   ....[7]....
        /*0e1c*/ 	.word	0xffffffff


	//   ....[8]....
        /*0e20*/ 	.word	0xffffffff


	//   ....[9]....
        /*0e24*/ 	.word	0xffffffff


	//   ....[10]....
        /*0e28*/ 	.word	0xffffffff


	//   ....[11]....
        /*0e2c*/ 	.word	0xffffffff


	//   ....[12]....
        /*0e30*/ 	.word	0xffffffff


	//   ....[13]....
        /*0e34*/ 	.word	0xffffffff


	//   ....[14]....
        /*0e38*/ 	.word	0xffffffff


	//   ....[15]....
        /*0e3c*/ 	.word	0xffffffff


	//   ....[16]....
        /*0e40*/ 	.word	0xffffffff


	//   ....[17]....
        /*0e44*/ 	.word	0xffffffff


	//   ....[18]....
        /*0e48*/ 	.word	0xffffffff


	//   ....[19]....
        /*0e4c*/ 	.word	0xffffffff


	//   ....[20]....
        /*0e50*/ 	.word	0xffffffff


	//   ....[21]....
        /*0e54*/ 	.word	0xffffffff


	//   ....[22]....
        /*0e58*/ 	.word	0xffffffff


	//   ....[23]....
        /*0e5c*/ 	.word	0xffffffff


	//   ....[24]....
        /*0e60*/ 	.word	0xffffffff


	//   ....[25]....
        /*0e64*/ 	.word	0xffffffff


	//   ....[26]....
        /*0e68*/ 	.word	0xffffffff


	//   ....[27]....
        /*0e6c*/ 	.word	0xffffffff


	//   ....[28]....
        /*0e70*/ 	.word	0xffffffff


	//   ....[29]....
        /*0e74*/ 	.word	0xffffffff


	//   ....[30]....
        /*0e78*/ 	.word	0xffffffff


	//   ....[31]....
        /*0e7c*/ 	.word	0xffffffff


	//   ....[32]....
        /*0e80*/ 	.word	0xffffffff


	//   ....[33]....
        /*0e84*/ 	.word	0xffffffff


	//   ....[34]....
        /*0e88*/ 	.word	0xffffffff


	//   ....[35]....
        /*0e8c*/ 	.word	0xffffffff


	//   ....[36]....
        /*0e90*/ 	.word	0xffffffff


	//   ....[37]....
        /*0e94*/ 	.word	0xffffffff


	//   ....[38]....
        /*0e98*/ 	.word	0xffffffff


	//   ....[39]....
        /*0e9c*/ 	.word	0xffffffff


	//   ....[40]....
        /*0ea0*/ 	.word	0xffffffff


	//   ....[41]....
        /*0ea4*/ 	.word	0xffffffff


	//   ....[42]....
        /*0ea8*/ 	.word	0xffffffff


	//   ....[43]....
        /*0eac*/ 	.word	0xffffffff


	//   ....[44]....
        /*0eb0*/ 	.word	0xffffffff


	//   ....[45]....
        /*0eb4*/ 	.word	0xffffffff


	//   ....[46]....
        /*0eb8*/ 	.word	0xffffffff


	//   ....[47]....
        /*0ebc*/ 	.word	0xffffffff


	//   ....[48]....
        /*0ec0*/ 	.word	0xffffffff


	//   ....[49]....
        /*0ec4*/ 	.word	0xffffffff


	//   ....[50]....
        /*0ec8*/ 	.word	0xffffffff


	//   ....[51]....
        /*0ecc*/ 	.word	0xffffffff


	//   ....[52]....
        /*0ed0*/ 	.word	0xffffffff


	//   ....[53]....
        /*0ed4*/ 	.word	0xffffffff


	//   ....[54]....
        /*0ed8*/ 	.word	0xffffffff


	//   ....[55]....
        /*0edc*/ 	.word	0xffffffff


	//   ....[56]....
        /*0ee0*/ 	.word	0xffffffff


	//   ....[57]....
        /*0ee4*/ 	.word	0xffffffff


	//   ....[58]....
        /*0ee8*/ 	.word	0xffffffff


	//   ....[59]....
        /*0eec*/ 	.word	0xffffffff


	//   ....[60]....
        /*0ef0*/ 	.word	0xffffffff


	//   ....[61]....
        /*0ef4*/ 	.word	0xffffffff


	//   ....[62]....
        /*0ef8*/ 	.word	0xffffffff


	//   ....[63]....
        /*0efc*/ 	.word	0xffffffff


	//   ....[64]....
        /*0f00*/ 	.word	0xffffffff


	//   ....[65]....
        /*0f04*/ 	.word	0xffffffff


	//   ....[66]....
        /*0f08*/ 	.word	0xffffffff


	//   ....[67]....
        /*0f0c*/ 	.word	0xffffffff


	//   ....[68]....
        /*0f10*/ 	.word	0xffffffff


	//   ....[69]....
        /*0f14*/ 	.word	0xffffffff


	//   ....[70]....
        /*0f18*/ 	.word	0xffffffff


	//   ....[71]....
        /*0f1c*/ 	.word	0xffffffff


	//   ....[72]....
        /*0f20*/ 	.word	0xffffffff


	//   ....[73]....
        /*0f24*/ 	.word	0xffffffff


	//   ....[74]....
        /*0f28*/ 	.word	0xffffffff


	//   ....[75]....
        /*0f2c*/ 	.word	0xffffffff


	//   ....[76]....
        /*0f30*/ 	.word	0xffffffff


	//   ....[77]....
        /*0f34*/ 	.word	0xffffffff


	//   ....[78]....
        /*0f38*/ 	.word	0xffffffff


	//   ....[79]....
        /*0f3c*/ 	.word	0xffffffff


	//   ....[80]....
        /*0f40*/ 	.word	0xffffffff


	//   ....[81]....
        /*0f44*/ 	.word	0xffffffff


	//   ....[82]....
        /*0f48*/ 	.word	0xffffffff


	//   ....[83]....
        /*0f4c*/ 	.word	0xffffffff


	//   ....[84]....
        /*0f50*/ 	.word	0xffffffff


	//   ....[85]....
        /*0f54*/ 	.word	0xffffffff


	//   ....[86]....
        /*0f58*/ 	.word	0xffffffff


	//   ....[87]....
        /*0f5c*/ 	.word	0xffffffff


	//   ....[88]....
        /*0f60*/ 	.word	0xffffffff


	//   ....[89]....
        /*0f64*/ 	.word	0xffffffff


	//   ....[90]....
        /*0f68*/ 	.word	0xffffffff


	//   ....[91]....
        /*0f6c*/ 	.word	0xffffffff


	//   ....[92]....
        /*0f70*/ 	.word	0xffffffff


	//   ....[93]....
        /*0f74*/ 	.word	0xffffffff


	//   ....[94]....
        /*0f78*/ 	.word	0xffffffff


	//   ....[95]....
        /*0f7c*/ 	.word	0xffffffff


	//   ....[96]....
        /*0f80*/ 	.word	0xffffffff


	//   ....[97]....
        /*0f84*/ 	.word	0xffffffff


	//   ....[98]....
        /*0f88*/ 	.word	0xffffffff


	//   ....[99]....
        /*0f8c*/ 	.word	0xffffffff


	//   ....[100]....
        /*0f90*/ 	.word	0xffffffff


	//   ....[101]....
        /*0f94*/ 	.word	0xffffffff


	//   ....[102]....
        /*0f98*/ 	.word	0xffffffff


	//   ....[103]....
        /*0f9c*/ 	.word	0xffffffff


	//   ....[104]....
        /*0fa0*/ 	.word	0xffffffff


	//   ....[105]....
        /*0fa4*/ 	.word	0xffffffff


	//   ....[106]....
        /*0fa8*/ 	.word	0xffffffff


	//   ....[107]....
        /*0fac*/ 	.word	0xffffffff


	//   ....[108]....
        /*0fb0*/ 	.word	0xffffffff


	//   ....[109]....
        /*0fb4*/ 	.word	0xffffffff


	//   ....[110]....
        /*0fb8*/ 	.word	0xffffffff


	//   ....[111]....
        /*0fbc*/ 	.word	0xffffffff


	//   ....[112]....
        /*0fc0*/ 	.word	0xffffffff


	//   ....[113]....
        /*0fc4*/ 	.word	0xffffffff


	//   ....[114]....
        /*0fc8*/ 	.word	0xffffffff


	//   ....[115]....
        /*0fcc*/ 	.word	0xffffffff


	//   ....[116]....
        /*0fd0*/ 	.word	0xffffffff


	//   ....[117]....
        /*0fd4*/ 	.word	0xffffffff


	//   ....[118]....
        /*0fd8*/ 	.word	0xffffffff


	//   ....[119]....
        /*0fdc*/ 	.word	0xffffffff


	//   ....[120]....
        /*0fe0*/ 	.word	0xffffffff


	//   ....[121]....
        /*0fe4*/ 	.word	0xffffffff


	//   ....[122]....
        /*0fe8*/ 	.word	0xffffffff


	//   ....[123]....
        /*0fec*/ 	.word	0xffffffff


	//   ....[124]....
        /*0ff0*/ 	.word	0xffffffff


	//   ....[125]....
        /*0ff4*/ 	.word	0xffffffff


	//   ....[126]....
        /*0ff8*/ 	.word	0xffffffff


	//   ....[127]....
        /*0ffc*/ 	.word	0xffffffff


	//   ....[128]....
        /*1000*/ 	.word	0xffffffff


	//   ....[129]....
        /*1004*/ 	.word	0xffffffff


	//   ....[130]....
        /*1008*/ 	.word	0xffffffff


	//   ....[131]....
        /*100c*/ 	.word	0xffffffff


	//   ....[132]....
        /*1010*/ 	.word	0xffffffff


	//   ....[133]....
        /*1014*/ 	.word	0xffffffff


	//   ....[134]....
        /*1018*/ 	.word	0xffffffff


	//   ....[135]....
        /*101c*/ 	.word	0xffffffff


	//   ....[136]....
        /*1020*/ 	.word	0xffffffff


	//   ....[137]....
        /*1024*/ 	.word	0xffffffff


	//   ....[138]....
        /*1028*/ 	.word	0xffffffff


	//   ....[139]....
        /*102c*/ 	.word	0xffffffff


	//   ....[140]....
        /*1030*/ 	.word	0xffffffff


	//   ....[141]....
        /*1034*/ 	.word	0xffffffff


	//   ....[142]....
        /*1038*/ 	.word	0xffffffff


	//   ....[143]....
        /*103c*/ 	.word	0xffffffff


	//   ....[144]....
        /*1040*/ 	.word	0xffffffff


	//   ....[145]....
        /*1044*/ 	.word	0xffffffff


	//   ....[146]....
        /*1048*/ 	.word	0xffffffff


	//   ....[147]....
        /*104c*/ 	.word	0xffffffff


	//   ....[148]....
        /*1050*/ 	.word	0xffffffff


	//   ....[149]....
        /*1054*/ 	.word	0xffffffff


	//   ....[150]....
        /*1058*/ 	.word	0xffffffff


	//   ....[151]....
        /*105c*/ 	.word	0xffffffff


	//   ....[152]....
        /*1060*/ 	.word	0xffffffff


	//   ....[153]....
        /*1064*/ 	.word	0xffffffff


	//   ....[154]....
        /*1068*/ 	.word	0xffffffff


	//   ....[155]....
        /*106c*/ 	.word	0xffffffff


	//   ....[156]....
        /*1070*/ 	.word	0xffffffff


	//   ....[157]....
        /*1074*/ 	.word	0xffffffff


	//   ....[158]....
        /*1078*/ 	.word	0xffffffff


	//   ....[159]....
        /*107c*/ 	.word	0xffffffff


	//   ....[160]....
        /*1080*/ 	.word	0xffffffff


	//   ....[161]....
        /*1084*/ 	.word	0xffffffff


	//   ....[162]....
        /*1088*/ 	.word	0xffffffff


	//   ....[163]....
        /*108c*/ 	.word	0xffffffff


	//   ....[164]....
        /*1090*/ 	.word	0xffffffff


	//   ....[165]....
        /*1094*/ 	.word	0xffffffff


	//   ....[166]....
        /*1098*/ 	.word	0xffffffff


	//   ....[167]....
        /*109c*/ 	.word	0xffffffff


	//   ....[168]....
        /*10a0*/ 	.word	0xffffffff


	//   ....[169]....
        /*10a4*/ 	.word	0xffffffff


	//   ....[170]....
        /*10a8*/ 	.word	0xffffffff


	//   ....[171]....
        /*10ac*/ 	.word	0xffffffff


	//   ....[172]....
        /*10b0*/ 	.word	0xffffffff


	//   ....[173]....
        /*10b4*/ 	.word	0xffffffff


	//   ....[174]....
        /*10b8*/ 	.word	0xffffffff


	//   ....[175]....
        /*10bc*/ 	.word	0xffffffff


	//   ....[176]....
        /*10c0*/ 	.word	0xffffffff


	//   ....[177]....
        /*10c4*/ 	.word	0xffffffff


	//   ....[178]....
        /*10c8*/ 	.word	0xffffffff


	//   ....[179]....
        /*10cc*/ 	.word	0xffffffff


	//   ....[180]....
        /*10d0*/ 	.word	0xffffffff


	//   ....[181]....
        /*10d4*/ 	.word	0xffffffff


	//   ....[182]....
        /*10d8*/ 	.word	0xffffffff


	//   ....[183]....
        /*10dc*/ 	.word	0xffffffff


	//   ....[184]....
        /*10e0*/ 	.word	0xffffffff


	//   ....[185]....
        /*10e4*/ 	.word	0xffffffff


	//   ....[186]....
        /*10e8*/ 	.word	0xffffffff


	//   ....[187]....
        /*10ec*/ 	.word	0xffffffff


	//   ....[188]....
        /*10f0*/ 	.word	0xffffffff


	//   ....[189]....
        /*10f4*/ 	.word	0xffffffff


	//   ....[190]....
        /*10f8*/ 	.word	0xffffffff


	//   ....[191]....
        /*10fc*/ 	.word	0xffffffff


	//   ....[192]....
        /*1100*/ 	.word	0xffffffff


	//   ....[193]....
        /*1104*/ 	.word	0xffffffff


	//   ....[194]....
        /*1108*/ 	.word	0xffffffff


	//   ....[195]....
        /*110c*/ 	.word	0xffffffff


	//   ....[196]....
        /*1110*/ 	.word	0xffffffff


	//   ....[197]....
        /*1114*/ 	.word	0xffffffff


	//   ....[198]....
        /*1118*/ 	.word	0xffffffff


	//   ....[199]....
        /*111c*/ 	.word	0xffffffff


	//   ....[200]....
        /*1120*/ 	.word	0xffffffff


	//   ....[201]....
        /*1124*/ 	.word	0xffffffff


	//   ....[202]....
        /*1128*/ 	.word	0xffffffff


	//   ....[203]....
        /*112c*/ 	.word	0xffffffff


	//   ....[204]....
        /*1130*/ 	.word	0xffffffff


	//   ....[205]....
        /*1134*/ 	.word	0xffffffff


	//   ....[206]....
        /*1138*/ 	.word	0xffffffff


	//   ....[207]....
        /*113c*/ 	.word	0xffffffff


	//   ....[208]....
        /*1140*/ 	.word	0xffffffff


	//   ....[209]....
        /*1144*/ 	.word	0xffffffff


	//   ....[210]....
        /*1148*/ 	.word	0xffffffff


	//   ....[211]....
        /*114c*/ 	.word	0xffffffff


	//   ....[212]....
        /*1150*/ 	.word	0xffffffff


	//   ....[213]....
        /*1154*/ 	.word	0xffffffff


	//   ....[214]....
        /*1158*/ 	.word	0xffffffff


	//   ....[215]....
        /*115c*/ 	.word	0xffffffff


	//   ....[216]....
        /*1160*/ 	.word	0xffffffff


	//   ....[217]....
        /*1164*/ 	.word	0xffffffff


	//   ....[218]....
        /*1168*/ 	.word	0xffffffff


	//   ....[219]....
        /*116c*/ 	.word	0xffffffff


	//   ....[220]....
        /*1170*/ 	.word	0xffffffff


	//   ....[221]....
        /*1174*/ 	.word	0xffffffff


	//   ....[222]....
        /*1178*/ 	.word	0xffffffff


	//   ....[223]....
        /*117c*/ 	.word	0xffffffff


	//   ....[224]....
        /*1180*/ 	.word	0xffffffff


	//   ....[225]....
        /*1184*/ 	.word	0xffffffff


	//   ....[226]....
        /*1188*/ 	.word	0xffffffff


	//   ....[227]....
        /*118c*/ 	.word	0xffffffff


	//   ....[228]....
        /*1190*/ 	.word	0xffffffff


	//   ....[229]....
        /*1194*/ 	.word	0xffffffff


	//   ....[230]....
        /*1198*/ 	.word	0xffffffff


	//   ....[231]....
        /*119c*/ 	.word	0xffffffff


	//   ....[232]....
        /*11a0*/ 	.word	0xffffffff


	//   ....[233]....
        /*11a4*/ 	.word	0xffffffff


	//   ....[234]....
        /*11a8*/ 	.word	0xffffffff


	//   ....[235]....
        /*11ac*/ 	.word	0xffffffff


	//   ....[236]....
        /*11b0*/ 	.word	0xffffffff


	//   ....[237]....
        /*11b4*/ 	.word	0xffffffff


	//   ....[238]....
        /*11b8*/ 	.word	0xffffffff


	//   ....[239]....
        /*11bc*/ 	.word	0xffffffff


	//   ....[240]....
        /*11c0*/ 	.word	0xffffffff


	//   ....[241]....
        /*11c4*/ 	.word	0xffffffff


	//   ....[242]....
        /*11c8*/ 	.word	0xffffffff


	//   ....[243]....
        /*11cc*/ 	.word	0xffffffff


	//   ....[244]....
        /*11d0*/ 	.word	0xffffffff


	//   ....[245]....
        /*11d4*/ 	.word	0xffffffff


	//   ....[246]....
        /*11d8*/ 	.word	0xffffffff


	//   ....[247]....
        /*11dc*/ 	.word	0xffffffff


	//   ....[248]....
        /*11e0*/ 	.word	0xffffffff


	//   ....[249]....
        /*11e4*/ 	.word	0xffffffff


	//   ....[250]....
        /*11e8*/ 	.word	0xffffffff


	//   ....[251]....
        /*11ec*/ 	.word	0xffffffff


	//   ....[252]....
        /*11f0*/ 	.word	0xffffffff


	//   ....[253]....
        /*11f4*/ 	.word	0xffffffff


	//   ....[254]....
        /*11f8*/ 	.word	0xffffffff


	//   ....[255]....
        /*11fc*/ 	.word	0xffffffff


	//   ....[0]....
        /*1200*/ 	.word	0xffffffff


	//   ....[1]....
        /*1204*/ 	.word	0xffffffff


	//   ....[2]....
        /*1208*/ 	.word	0xffffffff


	//   ....[3]....
        /*120c*/ 	.word	0xffffffff


	//   ....[4]....
        /*1210*/ 	.word	0xffffffff


	//   ....[5]....
        /*1214*/ 	.word	0xffffffff


	//   ....[6]....
        /*1218*/ 	.word	0xffffffff


	//   ....[7]....
        /*121c*/ 	.word	0xffffffff


	//   ....[8]....
        /*1220*/ 	.word	0xffffffff


	//   ....[9]....
        /*1224*/ 	.word	0xffffffff


	//   ....[10]....
        /*1228*/ 	.word	0xffffffff


	//   ....[11]....
        /*122c*/ 	.word	0xffffffff


	//   ....[12]....
        /*1230*/ 	.word	0xffffffff


	//   ....[13]....
        /*1234*/ 	.word	0xffffffff


	//   ....[14]....
        /*1238*/ 	.word	0xffffffff


	//   ....[15]....
        /*123c*/ 	.word	0xffffffff


	//   ....[16]....
        /*1240*/ 	.word	0xffffffff


	//   ....[17]....
        /*1244*/ 	.word	0xffffffff


	//   ....[18]....
        /*1248*/ 	.word	0xffffffff


	//   ....[19]....
        /*124c*/ 	.word	0xffffffff


	//   ....[20]....
        /*1250*/ 	.word	0xffffffff


	//   ....[21]....
        /*1254*/ 	.word	0xffffffff


	//   ....[22]....
        /*1258*/ 	.word	0xffffffff


	//   ....[23]....
        /*125c*/ 	.word	0xffffffff


	//   ....[24]....
        /*1260*/ 	.word	0xffffffff


	//   ....[25]....
        /*1264*/ 	.word	0xffffffff


	//   ....[26]....
        /*1268*/ 	.word	0xffffffff


	//   ....[27]....
        /*126c*/ 	.word	0xffffffff


	//   ....[28]....
        /*1270*/ 	.word	0xffffffff


	//   ....[29]....
        /*1274*/ 	.word	0xffffffff


	//   ....[30]....
        /*1278*/ 	.word	0xffffffff


	//   ....[31]....
        /*127c*/ 	.word	0xffffffff


	//   ....[32]....
        /*1280*/ 	.word	0xffffffff


	//   ....[33]....
        /*1284*/ 	.word	0xffffffff


	//   ....[34]....
        /*1288*/ 	.word	0xffffffff


	//   ....[35]....
        /*128c*/ 	.word	0xffffffff


	//   ....[36]....
        /*1290*/ 	.word	0xffffffff


	//   ....[37]....
        /*1294*/ 	.word	0xffffffff


	//   ....[38]....
        /*1298*/ 	.word	0xffffffff


	//   ....[39]....
        /*129c*/ 	.word	0xffffffff


	//   ....[40]....
        /*12a0*/ 	.word	0xffffffff


	//   ....[41]....
        /*12a4*/ 	.word	0xffffffff


	//   ....[42]....
        /*12a8*/ 	.word	0xffffffff


	//   ....[43]....
        /*12ac*/ 	.word	0xffffffff


	//   ....[44]....
        /*12b0*/ 	.word	0xffffffff


	//   ....[45]....
        /*12b4*/ 	.word	0xffffffff


	//   ....[46]....
        /*12b8*/ 	.word	0xffffffff


	//   ....[47]....
        /*12bc*/ 	.word	0xffffffff


	//   ....[48]....
        /*12c0*/ 	.word	0xffffffff


	//   ....[49]....
        /*12c4*/ 	.word	0xffffffff


	//   ....[50]....
        /*12c8*/ 	.word	0xffffffff


	//   ....[51]....
        /*12cc*/ 	.word	0xffffffff


	//   ....[52]....
        /*12d0*/ 	.word	0xffffffff


	//   ....[53]....
        /*12d4*/ 	.word	0xffffffff


	//   ....[54]....
        /*12d8*/ 	.word	0xffffffff


	//   ....[55]....
        /*12dc*/ 	.word	0xffffffff


	//   ....[56]....
        /*12e0*/ 	.word	0xffffffff


	//   ....[57]....
        /*12e4*/ 	.word	0xffffffff


	//   ....[58]....
        /*12e8*/ 	.word	0xffffffff


	//   ....[59]....
        /*12ec*/ 	.word	0xffffffff


	//   ....[60]....
        /*12f0*/ 	.word	0xffffffff


	//   ....[61]....
        /*12f4*/ 	.word	0xffffffff


	//   ....[62]....
        /*12f8*/ 	.word	0xffffffff


	//   ....[63]....
        /*12fc*/ 	.word	0xffffffff


	//   ....[64]....
        /*1300*/ 	.word	0xffffffff


	//   ....[65]....
        /*1304*/ 	.word	0xffffffff


	//   ....[66]....
        /*1308*/ 	.word	0xffffffff


	//   ....[67]....
        /*130c*/ 	.word	0xffffffff


	//   ....[68]....
        /*1310*/ 	.word	0xffffffff


	//   ....[69]....
        /*1314*/ 	.word	0xffffffff


	//   ....[70]....
        /*1318*/ 	.word	0xffffffff


	//   ....[71]....
        /*131c*/ 	.word	0xffffffff


	//   ....[72]....
        /*1320*/ 	.word	0xffffffff


	//   ....[73]....
        /*1324*/ 	.word	0xffffffff


	//   ....[74]....
        /*1328*/ 	.word	0xffffffff


	//   ....[75]....
        /*132c*/ 	.word	0xffffffff


	//   ....[76]....
        /*1330*/ 	.word	0xffffffff


	//   ....[77]....
        /*1334*/ 	.word	0xffffffff


	//   ....[78]....
        /*1338*/ 	.word	0xffffffff


	//   ....[79]....
        /*133c*/ 	.word	0xffffffff


	//   ....[80]....
        /*1340*/ 	.word	0xffffffff


	//   ....[81]....
        /*1344*/ 	.word	0xffffffff


	//   ....[82]....
        /*1348*/ 	.word	0xffffffff


	//   ....[83]....
        /*134c*/ 	.word	0xffffffff


	//   ....[84]....
        /*1350*/ 	.word	0xffffffff


	//   ....[85]....
        /*1354*/ 	.word	0xffffffff


	//   ....[86]....
        /*1358*/ 	.word	0xffffffff


	//   ....[87]....
        /*135c*/ 	.word	0xffffffff


	//   ....[88]....
        /*1360*/ 	.word	0xffffffff


	//   ....[89]....
        /*1364*/ 	.word	0xffffffff


	//   ....[90]....
        /*1368*/ 	.word	0xffffffff


	//   ....[91]....
        /*136c*/ 	.word	0xffffffff


	//   ....[92]....
        /*1370*/ 	.word	0xffffffff


	//   ....[93]....
        /*1374*/ 	.word	0xffffffff


	//   ....[94]....
        /*1378*/ 	.word	0xffffffff


	//   ....[95]....
        /*137c*/ 	.word	0xffffffff


	//   ....[96]....
        /*1380*/ 	.word	0xffffffff


	//   ....[97]....
        /*1384*/ 	.word	0xffffffff


	//   ....[98]....
        /*1388*/ 	.word	0xffffffff


	//   ....[99]....
        /*138c*/ 	.word	0xffffffff


	//   ....[100]....
        /*1390*/ 	.word	0xffffffff


	//   ....[101]....
        /*1394*/ 	.word	0xffffffff


	//   ....[102]....
        /*1398*/ 	.word	0xffffffff


	//   ....[103]....
        /*139c*/ 	.word	0xffffffff


	//   ....[104]....
        /*13a0*/ 	.word	0xffffffff


	//   ....[105]....
        /*13a4*/ 	.word	0xffffffff


	//   ....[106]....
        /*13a8*/ 	.word	0xffffffff


	//   ....[107]....
        /*13ac*/ 	.word	0xffffffff


	//   ....[108]....
        /*13b0*/ 	.word	0xffffffff


	//   ....[109]....
        /*13b4*/ 	.word	0xffffffff


	//   ....[110]....
        /*13b8*/ 	.word	0xffffffff


	//   ....[111]....
        /*13bc*/ 	.word	0xffffffff


	//   ....[112]....
        /*13c0*/ 	.word	0xffffffff


	//   ....[113]....
        /*13c4*/ 	.word	0xffffffff


	//   ....[114]....
        /*13c8*/ 	.word	0xffffffff


	//   ....[115]....
        /*13cc*/ 	.word	0xffffffff


	//   ....[116]....
        /*13d0*/ 	.word	0xffffffff


	//   ....[117]....
        /*13d4*/ 	.word	0xffffffff


	//   ....[118]....
        /*13d8*/ 	.word	0xffffffff


	//   ....[119]....
        /*13dc*/ 	.word	0xffffffff


	//   ....[120]....
        /*13e0*/ 	.word	0xffffffff


	//   ....[121]....
        /*13e4*/ 	.word	0xffffffff


	//   ....[122]....
        /*13e8*/ 	.word	0xffffffff


	//   ....[123]....
        /*13ec*/ 	.word	0xffffffff


	//   ....[124]....
        /*13f0*/ 	.word	0xffffffff


	//   ....[125]....
        /*13f4*/ 	.word	0xffffffff


	//   ....[126]....
        /*13f8*/ 	.word	0xffffffff


	//   ....[127]....
        /*13fc*/ 	.word	0xffffffff


	//   ....[128]....
        /*1400*/ 	.word	0xffffffff


	//   ....[129]....
        /*1404*/ 	.word	0xffffffff


	//   ....[130]....
        /*1408*/ 	.word	0xffffffff


	//   ....[131]....
        /*140c*/ 	.word	0xffffffff


	//   ....[132]....
        /*1410*/ 	.word	0xffffffff


	//   ....[133]....
        /*1414*/ 	.word	0xffffffff


	//   ....[134]....
        /*1418*/ 	.word	0xffffffff


	//   ....[135]....
        /*141c*/ 	.word	0xffffffff


	//   ....[136]....
        /*1420*/ 	.word	0xffffffff


	//   ....[137]....
        /*1424*/ 	.word	0xffffffff


	//   ....[138]....
        /*1428*/ 	.word	0xffffffff


	//   ....[139]....
        /*142c*/ 	.word	0xffffffff


	//   ....[140]....
        /*1430*/ 	.word	0xffffffff


	//   ....[141]....
        /*1434*/ 	.word	0xffffffff


	//   ....[142]....
        /*1438*/ 	.word	0xffffffff


	//   ....[143]....
        /*143c*/ 	.word	0xffffffff


	//   ....[144]....
        /*1440*/ 	.word	0xffffffff


	//   ....[145]....
        /*1444*/ 	.word	0xffffffff


	//   ....[146]....
        /*1448*/ 	.word	0xffffffff


	//   ....[147]....
        /*144c*/ 	.word	0xffffffff


	//   ....[148]....
        /*1450*/ 	.word	0xffffffff


	//   ....[149]....
        /*1454*/ 	.word	0xffffffff


	//   ....[150]....
        /*1458*/ 	.word	0xffffffff


	//   ....[151]....
        /*145c*/ 	.word	0xffffffff


	//   ....[152]....
        /*1460*/ 	.word	0xffffffff


	//   ....[153]....
        /*1464*/ 	.word	0xffffffff


	//   ....[154]....
        /*1468*/ 	.word	0xffffffff


	//   ....[155]....
        /*146c*/ 	.word	0xffffffff


	//   ....[156]....
        /*1470*/ 	.word	0xffffffff


	//   ....[157]....
        /*1474*/ 	.word	0xffffffff


	//   ....[158]....
        /*1478*/ 	.word	0xffffffff


	//   ....[159]....
        /*147c*/ 	.word	0xffffffff


	//   ....[160]....
        /*1480*/ 	.word	0xffffffff


	//   ....[161]....
        /*1484*/ 	.word	0xffffffff


	//   ....[162]....
        /*1488*/ 	.word	0xffffffff


	//   ....[163]....
        /*148c*/ 	.word	0xffffffff


	//   ....[164]....
        /*1490*/ 	.word	0xffffffff


	//   ....[165]....
        /*1494*/ 	.word	0xffffffff


	//   ....[166]....
        /*1498*/ 	.word	0xffffffff


	//   ....[167]....
        /*149c*/ 	.word	0xffffffff


	//   ....[168]....
        /*14a0*/ 	.word	0xffffffff


	//   ....[169]....
        /*14a4*/ 	.word	0xffffffff


	//   ....[170]....
        /*14a8*/ 	.word	0xffffffff


	//   ....[171]....
        /*14ac*/ 	.word	0xffffffff


	//   ....[172]....
        /*14b0*/ 	.word	0xffffffff


	//   ....[173]....
        /*14b4*/ 	.word	0xffffffff


	//   ....[174]....
        /*14b8*/ 	.word	0xffffffff


	//   ....[175]....
        /*14bc*/ 	.word	0xffffffff


	//   ....[176]....
        /*14c0*/ 	.word	0xffffffff


	//   ....[177]....
        /*14c4*/ 	.word	0xffffffff


	//   ....[178]....
        /*14c8*/ 	.word	0xffffffff


	//   ....[179]....
        /*14cc*/ 	.word	0xffffffff


	//   ....[180]....
        /*14d0*/ 	.word	0xffffffff


	//   ....[181]....
        /*14d4*/ 	.word	0xffffffff


	//   ....[182]....
        /*14d8*/ 	.word	0xffffffff


	//   ....[183]....
        /*14dc*/ 	.word	0xffffffff


	//   ....[184]....
        /*14e0*/ 	.word	0xffffffff


	//   ....[185]....
        /*14e4*/ 	.word	0xffffffff


	//   ....[186]....
        /*14e8*/ 	.word	0xffffffff


	//   ....[187]....
        /*14ec*/ 	.word	0xffffffff


	//   ....[188]....
        /*14f0*/ 	.word	0xffffffff


	//   ....[189]....
        /*14f4*/ 	.word	0xffffffff


	//   ....[190]....
        /*14f8*/ 	.word	0xffffffff


	//   ....[191]....
        /*14fc*/ 	.word	0xffffffff


	//   ....[192]....
        /*1500*/ 	.word	0xffffffff


	//   ....[193]....
        /*1504*/ 	.word	0xffffffff


	//   ....[194]....
        /*1508*/ 	.word	0xffffffff


	//   ....[195]....
        /*150c*/ 	.word	0xffffffff


	//   ....[196]....
        /*1510*/ 	.word	0xffffffff


	//   ....[197]....
        /*1514*/ 	.word	0xffffffff


	//   ....[198]....
        /*1518*/ 	.word	0xffffffff


	//   ....[199]....
        /*151c*/ 	.word	0xffffffff


	//   ....[200]....
        /*1520*/ 	.word	0xffffffff


	//   ....[201]....
        /*1524*/ 	.word	0xffffffff


	//   ....[202]....
        /*1528*/ 	.word	0xffffffff


	//   ....[203]....
        /*152c*/ 	.word	0xffffffff


	//   ....[204]....
        /*1530*/ 	.word	0xffffffff


	//   ....[205]....
        /*1534*/ 	.word	0xffffffff


	//   ....[206]....
        /*1538*/ 	.word	0xffffffff


	//   ....[207]....
        /*153c*/ 	.word	0xffffffff


	//   ....[208]....
        /*1540*/ 	.word	0xffffffff


	//   ....[209]....
        /*1544*/ 	.word	0xffffffff


	//   ....[210]....
        /*1548*/ 	.word	0xffffffff


	//   ....[211]....
        /*154c*/ 	.word	0xffffffff


	//   ....[212]....
        /*1550*/ 	.word	0xffffffff


	//   ....[213]....
        /*1554*/ 	.word	0xffffffff


	//   ....[214]....
        /*1558*/ 	.word	0xffffffff


	//   ....[215]....
        /*155c*/ 	.word	0xffffffff


	//   ....[216]....
        /*1560*/ 	.word	0xffffffff


	//   ....[217]....
        /*1564*/ 	.word	0xffffffff


	//   ....[218]....
        /*1568*/ 	.word	0xffffffff


	//   ....[219]....
        /*156c*/ 	.word	0xffffffff


	//   ....[220]....
        /*1570*/ 	.word	0xffffffff


	//   ....[221]....
        /*1574*/ 	.word	0xffffffff


	//   ....[222]....
        /*1578*/ 	.word	0xffffffff


	//   ....[223]....
        /*157c*/ 	.word	0xffffffff


	//   ....[224]....
        /*1580*/ 	.word	0xffffffff


	//   ....[225]....
        /*1584*/ 	.word	0xffffffff


	//   ....[226]....
        /*1588*/ 	.word	0xffffffff


	//   ....[227]....
        /*158c*/ 	.word	0xffffffff


	//   ....[228]....
        /*1590*/ 	.word	0xffffffff


	//   ....[229]....
        /*1594*/ 	.word	0xffffffff


	//   ....[230]....
        /*1598*/ 	.word	0xffffffff


	//   ....[231]....
        /*159c*/ 	.word	0xffffffff


	//   ....[232]....
        /*15a0*/ 	.word	0xffffffff


	//   ....[233]....
        /*15a4*/ 	.word	0xffffffff


	//   ....[234]....
        /*15a8*/ 	.word	0xffffffff


	//   ....[235]....
        /*15ac*/ 	.word	0xffffffff


	//   ....[236]....
        /*15b0*/ 	.word	0xffffffff


	//   ....[237]....
        /*15b4*/ 	.word	0xffffffff


	//   ....[238]....
        /*15b8*/ 	.word	0xffffffff


	//   ....[239]....
        /*15bc*/ 	.word	0xffffffff


	//   ....[240]....
        /*15c0*/ 	.word	0xffffffff


	//   ....[241]....
        /*15c4*/ 	.word	0xffffffff


	//   ....[242]....
        /*15c8*/ 	.word	0xffffffff


	//   ....[243]....
        /*15cc*/ 	.word	0xffffffff


	//   ....[244]....
        /*15d0*/ 	.word	0xffffffff


	//   ....[245]....
        /*15d4*/ 	.word	0xffffffff


	//   ....[246]....
        /*15d8*/ 	.word	0xffffffff


	//   ....[247]....
        /*15dc*/ 	.word	0xffffffff


	//   ....[248]....
        /*15e0*/ 	.word	0xffffffff


	//   ....[249]....
        /*15e4*/ 	.word	0xffffffff


	//   ....[250]....
        /*15e8*/ 	.word	0xffffffff


	//   ....[251]....
        /*15ec*/ 	.word	0xffffffff


	//   ....[252]....
        /*15f0*/ 	.word	0xffffffff


	//   ....[253]....
        /*15f4*/ 	.word	0xffffffff


	//   ....[254]....
        /*15f8*/ 	.word	0xffffffff


	//   ....[255]....
        /*15fc*/ 	.word	0xffffffff


	//   ....[0]....
        /*1600*/ 	.word	0xffffffff


	//   ....[1]....
        /*1604*/ 	.word	0xffffffff


	//   ....[2]....
        /*1608*/ 	.word	0xffffffff


	//   ....[3]....
        /*160c*/ 	.word	0xffffffff


	//   ....[4]....
        /*1610*/ 	.word	0xffffffff


	//   ....[5]....
        /*1614*/ 	.word	0xffffffff


	//   ....[6]....
        /*1618*/ 	.word	0xffffffff


	//   ....[7]....
        /*161c*/ 	.word	0xffffffff


	//   ....[8]....
        /*1620*/ 	.word	0xffffffff


	//   ....[9]....
        /*1624*/ 	.word	0xffffffff


	//   ....[10]....
        /*1628*/ 	.word	0xffffffff


	//   ....[11]....
        /*162c*/ 	.word	0xffffffff


	//   ....[12]....
        /*1630*/ 	.word	0xffffffff


	//   ....[13]....
        /*1634*/ 	.word	0xffffffff


	//   ....[14]....
        /*1638*/ 	.word	0xffffffff


	//   ....[15]....
        /*163c*/ 	.word	0xffffffff


	//   ....[16]....
        /*1640*/ 	.word	0xffffffff


	//   ....[17]....
        /*1644*/ 	.word	0xffffffff


	//   ....[18]....
        /*1648*/ 	.word	0xffffffff


	//   ....[19]....
        /*164c*/ 	.word	0xffffffff


	//   ....[20]....
        /*1650*/ 	.word	0xffffffff


	//   ....[21]....
        /*1654*/ 	.word	0xffffffff


	//   ....[22]....
        /*1658*/ 	.word	0xffffffff


	//   ....[23]....
        /*165c*/ 	.word	0xffffffff


	//   ....[24]....
        /*1660*/ 	.word	0xffffffff


	//   ....[25]....
        /*1664*/ 	.word	0xffffffff


	//   ....[26]....
        /*1668*/ 	.word	0xffffffff


	//   ....[27]....
        /*166c*/ 	.word	0xffffffff


	//   ....[28]....
        /*1670*/ 	.word	0xffffffff


	//   ....[29]....
        /*1674*/ 	.word	0xffffffff


	//   ....[30]....
        /*1678*/ 	.word	0xffffffff


	//   ....[31]....
        /*167c*/ 	.word	0xffffffff


	//   ....[32]....
        /*1680*/ 	.word	0xffffffff


	//   ....[33]....
        /*1684*/ 	.word	0xffffffff


	//   ....[34]....
        /*1688*/ 	.word	0xffffffff


	//   ....[35]....
        /*168c*/ 	.word	0xffffffff


	//   ....[36]....
        /*1690*/ 	.word	0xffffffff


	//   ....[37]....
        /*1694*/ 	.word	0xffffffff


	//   ....[38]....
        /*1698*/ 	.word	0xffffffff


	//   ....[39]....
        /*169c*/ 	.word	0xffffffff


	//   ....[40]....
        /*16a0*/ 	.word	0xffffffff


	//   ....[41]....
        /*16a4*/ 	.word	0xffffffff


	//   ....[42]....
        /*16a8*/ 	.word	0xffffffff


	//   ....[43]....
        /*16ac*/ 	.word	0xffffffff


	//   ....[44]....
        /*16b0*/ 	.word	0xffffffff


	//   ....[45]....
        /*16b4*/ 	.word	0xffffffff


	//   ....[46]....
        /*16b8*/ 	.word	0xffffffff


	//   ....[47]....
        /*16bc*/ 	.word	0xffffffff


	//   ....[48]....
        /*16c0*/ 	.word	0xffffffff


	//   ....[49]....
        /*16c4*/ 	.word	0xffffffff


	//   ....[50]....
        /*16c8*/ 	.word	0xffffffff


	//   ....[51]....
        /*16cc*/ 	.word	0xffffffff


	//   ....[52]....
        /*16d0*/ 	.word	0xffffffff


	//   ....[53]....
        /*16d4*/ 	.word	0xffffffff


	//   ....[54]....
        /*16d8*/ 	.word	0xffffffff


	//   ....[55]....
        /*16dc*/ 	.word	0xffffffff


	//   ....[56]....
        /*16e0*/ 	.word	0xffffffff


	//   ....[57]....
        /*16e4*/ 	.word	0xffffffff


	//   ....[58]....
        /*16e8*/ 	.word	0xffffffff


	//   ....[59]....
        /*16ec*/ 	.word	0xffffffff


	//   ....[60]....
        /*16f0*/ 	.word	0xffffffff


	//   ....[61]....
        /*16f4*/ 	.word	0xffffffff


	//   ....[62]....
        /*16f8*/ 	.word	0xffffffff


	//   ....[63]....
        /*16fc*/ 	.word	0xffffffff


	//   ....[64]....
        /*1700*/ 	.word	0xffffffff


	//   ....[65]....
        /*1704*/ 	.word	0xffffffff


	//   ....[66]....
        /*1708*/ 	.word	0xffffffff


	//   ....[67]....
        /*170c*/ 	.word	0xffffffff


	//   ....[68]....
        /*1710*/ 	.word	0xffffffff


	//   ....[69]....
        /*1714*/ 	.word	0xffffffff


	//   ....[70]....
        /*1718*/ 	.word	0xffffffff


	//   ....[71]....
        /*171c*/ 	.word	0xffffffff


	//   ....[72]....
        /*1720*/ 	.word	0xffffffff


	//   ....[73]....
        /*1724*/ 	.word	0xffffffff


	//   ....[74]....
        /*1728*/ 	.word	0xffffffff


	//   ....[75]....
        /*172c*/ 	.word	0xffffffff


	//   ....[76]....
        /*1730*/ 	.word	0xffffffff


	//   ....[77]....
        /*1734*/ 	.word	0xffffffff


	//   ....[78]....
        /*1738*/ 	.word	0xffffffff


	//   ....[79]....
        /*173c*/ 	.word	0xffffffff


	//   ....[80]....
        /*1740*/ 	.word	0xffffffff


	//   ....[81]....
        /*1744*/ 	.word	0xffffffff


	//   ....[82]....
        /*1748*/ 	.word	0xffffffff


	//   ....[83]....
        /*174c*/ 	.word	0xffffffff


	//   ....[84]....
        /*1750*/ 	.word	0xffffffff


	//   ....[85]....
        /*1754*/ 	.word	0xffffffff


	//   ....[86]....
        /*1758*/ 	.word	0xffffffff


	//   ....[87]....
        /*175c*/ 	.word	0xffffffff


	//   ....[88]....
        /*1760*/ 	.word	0xffffffff


	//   ....[89]....
        /*1764*/ 	.word	0xffffffff


	//   ....[90]....
        /*1768*/ 	.word	0xffffffff


	//   ....[91]....
        /*176c*/ 	.word	0xffffffff


	//   ....[92]....
        /*1770*/ 	.word	0xffffffff


	//   ....[93]....
        /*1774*/ 	.word	0xffffffff


	//   ....[94]....
        /*1778*/ 	.word	0xffffffff


	//   ....[95]....
        /*177c*/ 	.word	0xffffffff


	//   ....[96]....
        /*1780*/ 	.word	0xffffffff


	//   ....[97]....
        /*1784*/ 	.word	0xffffffff


	//   ....[98]....
        /*1788*/ 	.word	0xffffffff


	//   ....[99]....
        /*178c*/ 	.word	0xffffffff


	//   ....[100]....
        /*1790*/ 	.word	0xffffffff


	//   ....[101]....
        /*1794*/ 	.word	0xffffffff


	//   ....[102]....
        /*1798*/ 	.word	0xffffffff


	//   ....[103]....
        /*179c*/ 	.word	0xffffffff


	//   ....[104]....
        /*17a0*/ 	.word	0xffffffff


	//   ....[105]....
        /*17a4*/ 	.word	0xffffffff


	//   ....[106]....
        /*17a8*/ 	.word	0xffffffff


	//   ....[107]....
        /*17ac*/ 	.word	0xffffffff


	//   ....[108]....
        /*17b0*/ 	.word	0xffffffff


	//   ....[109]....
        /*17b4*/ 	.word	0xffffffff


	//   ....[110]....
        /*17b8*/ 	.word	0xffffffff


	//   ....[111]....
        /*17bc*/ 	.word	0xffffffff


	//   ....[112]....
        /*17c0*/ 	.word	0xffffffff


	//   ....[113]....
        /*17c4*/ 	.word	0xffffffff


	//   ....[114]....
        /*17c8*/ 	.word	0xffffffff


	//   ....[115]....
        /*17cc*/ 	.word	0xffffffff


	//   ....[116]....
        /*17d0*/ 	.word	0xffffffff


	//   ....[117]....
        /*17d4*/ 	.word	0xffffffff


	//   ....[118]....
        /*17d8*/ 	.word	0xffffffff


	//   ....[119]....
        /*17dc*/ 	.word	0xffffffff


	//   ....[120]....
        /*17e0*/ 	.word	0xffffffff


	//   ....[121]....
        /*17e4*/ 	.word	0xffffffff


	//   ....[122]....
        /*17e8*/ 	.word	0xffffffff


	//   ....[123]....
        /*17ec*/ 	.word	0xffffffff


	//   ....[124]....
        /*17f0*/ 	.word	0xffffffff


	//   ....[125]....
        /*17f4*/ 	.word	0xffffffff


	//   ....[126]....
        /*17f8*/ 	.word	0xffffffff


	//   ....[127]....
        /*17fc*/ 	.word	0xffffffff


	//   ....[128]....
        /*1800*/ 	.word	0xffffffff


	//   ....[129]....
        /*1804*/ 	.word	0xffffffff


	//   ....[130]....
        /*1808*/ 	.word	0xffffffff


	//   ....[131]....
        /*180c*/ 	.word	0xffffffff


	//   ....[132]....
        /*1810*/ 	.word	0xffffffff


	//   ....[133]....
        /*1814*/ 	.word	0xffffffff


	//   ....[134]....
        /*1818*/ 	.word	0xffffffff


	//   ....[135]....
        /*181c*/ 	.word	0xffffffff


	//   ....[136]....
        /*1820*/ 	.word	0xffffffff


	//   ....[137]....
        /*1824*/ 	.word	0xffffffff


	//   ....[138]....
        /*1828*/ 	.word	0xffffffff


	//   ....[139]....
        /*182c*/ 	.word	0xffffffff


	//   ....[140]....
        /*1830*/ 	.word	0xffffffff


	//   ....[141]....
        /*1834*/ 	.word	0xffffffff


	//   ....[142]....
        /*1838*/ 	.word	0xffffffff


	//   ....[143]....
        /*183c*/ 	.word	0xffffffff


	//   ....[144]....
        /*1840*/ 	.word	0xffffffff


	//   ....[145]....
        /*1844*/ 	.word	0xffffffff


	//   ....[146]....
        /*1848*/ 	.word	0xffffffff


	//   ....[147]....
        /*184c*/ 	.word	0xffffffff


	//   ....[148]....
        /*1850*/ 	.word	0xffffffff


	//   ....[149]....
        /*1854*/ 	.word	0xffffffff


	//   ....[150]....
        /*1858*/ 	.word	0xffffffff


	//   ....[151]....
        /*185c*/ 	.word	0xffffffff


	//   ....[152]....
        /*1860*/ 	.word	0xffffffff


	//   ....[153]....
        /*1864*/ 	.word	0xffffffff


	//   ....[154]....
        /*1868*/ 	.word	0xffffffff


	//   ....[155]....
        /*186c*/ 	.word	0xffffffff


	//   ....[156]....
        /*1870*/ 	.word	0xffffffff


	//   ....[157]....
        /*1874*/ 	.word	0xffffffff


	//   ....[158]....
        /*1878*/ 	.word	0xffffffff


	//   ....[159]....
        /*187c*/ 	.word	0xffffffff


	//   ....[160]....
        /*1880*/ 	.word	0xffffffff


	//   ....[161]....
        /*1884*/ 	.word	0xffffffff


	//   ....[162]....
        /*1888*/ 	.word	0xffffffff


	//   ....[163]....
        /*188c*/ 	.word	0xffffffff


	//   ....[164]....
        /*1890*/ 	.word	0xffffffff


	//   ....[165]....
        /*1894*/ 	.word	0xffffffff


	//   ....[166]....
        /*1898*/ 	.word	0xffffffff


	//   ....[167]....
        /*189c*/ 	.word	0xffffffff


	//   ....[168]....
        /*18a0*/ 	.word	0xffffffff


	//   ....[169]....
        /*18a4*/ 	.word	0xffffffff


	//   ....[170]....
        /*18a8*/ 	.word	0xffffffff


	//   ....[171]....
        /*18ac*/ 	.word	0xffffffff


	//   ....[172]....
        /*18b0*/ 	.word	0xffffffff


	//   ....[173]....
        /*18b4*/ 	.word	0xffffffff


	//   ....[174]....
        /*18b8*/ 	.word	0xffffffff


	//   ....[175]....
        /*18bc*/ 	.word	0xffffffff


	//   ....[176]....
        /*18c0*/ 	.word	0xffffffff


	//   ....[177]....
        /*18c4*/ 	.word	0xffffffff


	//   ....[178]....
        /*18c8*/ 	.word	0xffffffff


	//   ....[179]....
        /*18cc*/ 	.word	0xffffffff


	//   ....[180]....
        /*18d0*/ 	.word	0xffffffff


	//   ....[181]....
        /*18d4*/ 	.word	0xffffffff


	//   ....[182]....
        /*18d8*/ 	.word	0xffffffff


	//   ....[183]....
        /*18dc*/ 	.word	0xffffffff


	//   ....[184]....
        /*18e0*/ 	.word	0xffffffff


	//   ....[185]....
        /*18e4*/ 	.word	0xffffffff


	//   ....[186]....
        /*18e8*/ 	.word	0xffffffff


	//   ....[187]....
        /*18ec*/ 	.word	0xffffffff


	//   ....[188]....
        /*18f0*/ 	.word	0xffffffff


	//   ....[189]....
        /*18f4*/ 	.word	0xffffffff


	//   ....[190]....
        /*18f8*/ 	.word	0xffffffff


	//   ....[191]....
        /*18fc*/ 	.word	0xffffffff


	//   ....[192]....
        /*1900*/ 	.word	0xffffffff


	//   ....[193]....
        /*1904*/ 	.word	0xffffffff


	//   ....[194]....
        /*1908*/ 	.word	0xffffffff


	//   ....[195]....
        /*190c*/ 	.word	0xffffffff


	//   ....[196]....
        /*1910*/ 	.word	0xffffffff


	//   ....[197]....
        /*1914*/ 	.word	0xffffffff


	//   ....[198]....
        /*1918*/ 	.word	0xffffffff


	//   ....[199]....
        /*191c*/ 	.word	0xffffffff


	//   ....[200]....
        /*1920*/ 	.word	0xffffffff


	//   ....[201]....
        /*1924*/ 	.word	0xffffffff


	//   ....[202]....
        /*1928*/ 	.word	0xffffffff


	//   ....[203]....
        /*192c*/ 	.word	0xffffffff


	//   ....[204]....
        /*1930*/ 	.word	0xffffffff


	//   ....[205]....
        /*1934*/ 	.word	0xffffffff


	//   ....[206]....
        /*1938*/ 	.word	0xffffffff


	//   ....[207]....
        /*193c*/ 	.word	0xffffffff


	//   ....[208]....
        /*1940*/ 	.word	0xffffffff


	//   ....[209]....
        /*1944*/ 	.word	0xffffffff


	//   ....[210]....
        /*1948*/ 	.word	0xffffffff


	//   ....[211]....
        /*194c*/ 	.word	0xffffffff


	//   ....[212]....
        /*1950*/ 	.word	0xffffffff


	//   ....[213]....
        /*1954*/ 	.word	0xffffffff


	//   ....[214]....
        /*1958*/ 	.word	0xffffffff


	//   ....[215]....
        /*195c*/ 	.word	0xffffffff


	//   ....[216]....
        /*1960*/ 	.word	0xffffffff


	//   ....[217]....
        /*1964*/ 	.word	0xffffffff


	//   ....[218]....
        /*1968*/ 	.word	0xffffffff


	//   ....[219]....
        /*196c*/ 	.word	0xffffffff


	//   ....[220]....
        /*1970*/ 	.word	0xffffffff


	//   ....[221]....
        /*1974*/ 	.word	0xffffffff


	//   ....[222]....
        /*1978*/ 	.word	0xffffffff


	//   ....[223]....
        /*197c*/ 	.word	0xffffffff


	//   ....[224]....
        /*1980*/ 	.word	0xffffffff


	//   ....[225]....
        /*1984*/ 	.word	0xffffffff


	//   ....[226]....
        /*1988*/ 	.word	0xffffffff


	//   ....[227]....
        /*198c*/ 	.word	0xffffffff


	//   ....[228]....
        /*1990*/ 	.word	0xffffffff


	//   ....[229]....
        /*1994*/ 	.word	0xffffffff


	//   ....[230]....
        /*1998*/ 	.word	0xffffffff


	//   ....[231]....
        /*199c*/ 	.word	0xffffffff


	//   ....[232]....
        /*19a0*/ 	.word	0xffffffff


	//   ....[233]....
        /*19a4*/ 	.word	0xffffffff


	//   ....[234]....
        /*19a8*/ 	.word	0xffffffff


	//   ....[235]....
        /*19ac*/ 	.word	0xffffffff


	//   ....[236]....
        /*19b0*/ 	.word	0xffffffff


	//   ....[237]....
        /*19b4*/ 	.word	0xffffffff


	//   ....[238]....
        /*19b8*/ 	.word	0xffffffff


	//   ....[239]....
        /*19bc*/ 	.word	0xffffffff


	//   ....[240]....
        /*19c0*/ 	.word	0xffffffff


	//   ....[241]....
        /*19c4*/ 	.word	0xffffffff


	//   ....[242]....
        /*19c8*/ 	.word	0xffffffff


	//   ....[243]....
        /*19cc*/ 	.word	0xffffffff


	//   ....[244]....
        /*19d0*/ 	.word	0xffffffff


	//   ....[245]....
        /*19d4*/ 	.word	0xffffffff


	//   ....[246]....
        /*19d8*/ 	.word	0xffffffff


	//   ....[247]....
        /*19dc*/ 	.word	0xffffffff


	//   ....[248]....
        /*19e0*/ 	.word	0xffffffff


	//   ....[249]....
        /*19e4*/ 	.word	0xffffffff


	//   ....[250]....
        /*19e8*/ 	.word	0xffffffff


	//   ....[251]....
        /*19ec*/ 	.word	0xffffffff


	//   ....[252]....
        /*19f0*/ 	.word	0xffffffff


	//   ....[253]....
        /*19f4*/ 	.word	0xffffffff


	//   ....[254]....
        /*19f8*/ 	.word	0xffffffff


	//   ....[255]....
        /*19fc*/ 	.word	0xffffffff


	//   ....[0]....
        /*1a00*/ 	.word	0xffffffff


	//   ....[1]....
        /*1a04*/ 	.word	0xffffffff


	//   ....[2]....
        /*1a08*/ 	.word	0xffffffff


	//   ....[3]....
        /*1a0c*/ 	.word	0xffffffff


	//   ....[4]....
        /*1a10*/ 	.word	0xffffffff


	//   ....[5]....
        /*1a14*/ 	.word	0xffffffff


	//   ....[6]....
        /*1a18*/ 	.word	0xffffffff


	//   ....[7]....
        /*1a1c*/ 	.word	0xffffffff


	//   ....[8]....
        /*1a20*/ 	.word	0xffffffff


	//   ....[9]....
        /*1a24*/ 	.word	0xffffffff


	//   ....[10]....
        /*1a28*/ 	.word	0xffffffff


	//   ....[11]....
        /*1a2c*/ 	.word	0xffffffff


	//   ....[12]....
        /*1a30*/ 	.word	0xffffffff


	//   ....[13]....
        /*1a34*/ 	.word	0xffffffff


	//   ....[14]....
        /*1a38*/ 	.word	0xffffffff


	//   ....[15]....
        /*1a3c*/ 	.word	0xffffffff


	//   ....[16]....
        /*1a40*/ 	.word	0xffffffff


	//   ....[17]....
        /*1a44*/ 	.word	0xffffffff


	//   ....[18]....
        /*1a48*/ 	.word	0xffffffff


	//   ....[19]....
        /*1a4c*/ 	.word	0xffffffff


	//   ....[20]....
        /*1a50*/ 	.word	0xffffffff


	//   ....[21]....
        /*1a54*/ 	.word	0xffffffff


	//   ....[22]....
        /*1a58*/ 	.word	0xffffffff


	//   ....[23]....
        /*1a5c*/ 	.word	0xffffffff


	//   ....[24]....
        /*1a60*/ 	.word	0xffffffff


	//   ....[25]....
        /*1a64*/ 	.word	0xffffffff


	//   ....[26]....
        /*1a68*/ 	.word	0xffffffff


	//   ....[27]....
        /*1a6c*/ 	.word	0xffffffff


	//   ....[28]....
        /*1a70*/ 	.word	0xffffffff


	//   ....[29]....
        /*1a74*/ 	.word	0xffffffff


	//   ....[30]....
        /*1a78*/ 	.word	0xffffffff


	//   ....[31]....
        /*1a7c*/ 	.word	0xffffffff


	//   ....[32]....
        /*1a80*/ 	.word	0xffffffff


	//   ....[33]....
        /*1a84*/ 	.word	0xffffffff


	//   ....[34]....
        /*1a88*/ 	.word	0xffffffff


	//   ....[35]....
        /*1a8c*/ 	.word	0xffffffff


	//   ....[36]....
        /*1a90*/ 	.word	0xffffffff


	//   ....[37]....
        /*1a94*/ 	.word	0xffffffff


	//   ....[38]....
        /*1a98*/ 	.word	0xffffffff


	//   ....[39]....
        /*1a9c*/ 	.word	0xffffffff


	//   ....[40]....
        /*1aa0*/ 	.word	0xffffffff


	//   ....[41]....
        /*1aa4*/ 	.word	0xffffffff


	//   ....[42]....
        /*1aa8*/ 	.word	0xffffffff


	//   ....[43]....
        /*1aac*/ 	.word	0xffffffff


	//   ....[44]....
        /*1ab0*/ 	.word	0xffffffff


	//   ....[45]....
        /*1ab4*/ 	.word	0xffffffff


	//   ....[46]....
        /*1ab8*/ 	.word	0xffffffff


	//   ....[47]....
        /*1abc*/ 	.word	0xffffffff


	//   ....[48]....
        /*1ac0*/ 	.word	0xffffffff


	//   ....[49]....
        /*1ac4*/ 	.word	0xffffffff


	//   ....[50]....
        /*1ac8*/ 	.word	0xffffffff


	//   ....[51]....
        /*1acc*/ 	.word	0xffffffff


	//   ....[52]....
        /*1ad0*/ 	.word	0xffffffff


	//   ....[53]....
        /*1ad4*/ 	.word	0xffffffff


	//   ....[54]....
        /*1ad8*/ 	.word	0xffffffff


	//   ....[55]....
        /*1adc*/ 	.word	0xffffffff


	//   ....[56]....
        /*1ae0*/ 	.word	0xffffffff


	//   ....[57]....
        /*1ae4*/ 	.word	0xffffffff


	//   ....[58]....
        /*1ae8*/ 	.word	0xffffffff


	//   ....[59]....
        /*1aec*/ 	.word	0xffffffff


	//   ....[60]....
        /*1af0*/ 	.word	0xffffffff


	//   ....[61]....
        /*1af4*/ 	.word	0xffffffff


	//   ....[62]....
        /*1af8*/ 	.word	0xffffffff


	//   ....[63]....
        /*1afc*/ 	.word	0xffffffff


	//   ....[64]....
        /*1b00*/ 	.word	0xffffffff


	//   ....[65]....
        /*1b04*/ 	.word	0xffffffff


	//   ....[66]....
        /*1b08*/ 	.word	0xffffffff


	//   ....[67]....
        /*1b0c*/ 	.word	0xffffffff


	//   ....[68]....
        /*1b10*/ 	.word	0xffffffff


	//   ....[69]....
        /*1b14*/ 	.word	0xffffffff


	//   ....[70]....
        /*1b18*/ 	.word	0xffffffff


	//   ....[71]....
        /*1b1c*/ 	.word	0xffffffff


	//   ....[72]....
        /*1b20*/ 	.word	0xffffffff


	//   ....[73]....
        /*1b24*/ 	.word	0xffffffff


	//   ....[74]....
        /*1b28*/ 	.word	0xffffffff


	//   ....[75]....
        /*1b2c*/ 	.word	0xffffffff


	//   ....[76]....
        /*1b30*/ 	.word	0xffffffff


	//   ....[77]....
        /*1b34*/ 	.word	0xffffffff


	//   ....[78]....
        /*1b38*/ 	.word	0xffffffff


	//   ....[79]....
        /*1b3c*/ 	.word	0xffffffff


	//   ....[80]....
        /*1b40*/ 	.word	0xffffffff


	//   ....[81]....
        /*1b44*/ 	.word	0xffffffff


	//   ....[82]....
        /*1b48*/ 	.word	0xffffffff


	//   ....[83]....
        /*1b4c*/ 	.word	0xffffffff


	//   ....[84]....
        /*1b50*/ 	.word	0xffffffff


	//   ....[85]....
        /*1b54*/ 	.word	0xffffffff


	//   ....[86]....
        /*1b58*/ 	.word	0xffffffff


	//   ....[87]....
        /*1b5c*/ 	.word	0xffffffff


	//   ....[88]....
        /*1b60*/ 	.word	0xffffffff


	//   ....[89]....
        /*1b64*/ 	.word	0xffffffff


	//   ....[90]....
        /*1b68*/ 	.word	0xffffffff


	//   ....[91]....
        /*1b6c*/ 	.word	0xffffffff


	//   ....[92]....
        /*1b70*/ 	.word	0xffffffff


	//   ....[93]....
        /*1b74*/ 	.word	0xffffffff


	//   ....[94]....
        /*1b78*/ 	.word	0xffffffff


	//   ....[95]....
        /*1b7c*/ 	.word	0xffffffff


	//   ....[96]....
        /*1b80*/ 	.word	0xffffffff


	//   ....[97]....
        /*1b84*/ 	.word	0xffffffff


	//   ....[98]....
        /*1b88*/ 	.word	0xffffffff


	//   ....[99]....
        /*1b8c*/ 	.word	0xffffffff


	//   ....[100]....
        /*1b90*/ 	.word	0xffffffff


	//   ....[101]....
        /*1b94*/ 	.word	0xffffffff


	//   ....[102]....
        /*1b98*/ 	.word	0xffffffff


	//   ....[103]....
        /*1b9c*/ 	.word	0xffffffff


	//   ....[104]....
        /*1ba0*/ 	.word	0xffffffff


	//   ....[105]....
        /*1ba4*/ 	.word	0xffffffff


	//   ....[106]....
        /*1ba8*/ 	.word	0xffffffff


	//   ....[107]....
        /*1bac*/ 	.word	0xffffffff


	//   ....[108]....
        /*1bb0*/ 	.word	0xffffffff


	//   ....[109]....
        /*1bb4*/ 	.word	0xffffffff


	//   ....[110]....
        /*1bb8*/ 	.word	0xffffffff


	//   ....[111]....
        /*1bbc*/ 	.word	0xffffffff


	//   ....[112]....
        /*1bc0*/ 	.word	0xffffffff


	//   ....[113]....
        /*1bc4*/ 	.word	0xffffffff


	//   ....[114]....
        /*1bc8*/ 	.word	0xffffffff


	//   ....[115]....
        /*1bcc*/ 	.word	0xffffffff


	//   ....[116]....
        /*1bd0*/ 	.word	0xffffffff


	//   ....[117]....
        /*1bd4*/ 	.word	0xffffffff


	//   ....[118]....
        /*1bd8*/ 	.word	0xffffffff


	//   ....[119]....
        /*1bdc*/ 	.word	0xffffffff


	//   ....[120]....
        /*1be0*/ 	.word	0xffffffff


	//   ....[121]....
        /*1be4*/ 	.word	0xffffffff


	//   ....[122]....
        /*1be8*/ 	.word	0xffffffff


	//   ....[123]....
        /*1bec*/ 	.word	0xffffffff


	//   ....[124]....
        /*1bf0*/ 	.word	0xffffffff


	//   ....[125]....
        /*1bf4*/ 	.word	0xffffffff


	//   ....[126]....
        /*1bf8*/ 	.word	0xffffffff


	//   ....[127]....
        /*1bfc*/ 	.word	0xffffffff


	//   ....[128]....
        /*1c00*/ 	.word	0xffffffff


	//   ....[129]....
        /*1c04*/ 	.word	0xffffffff


	//   ....[130]....
        /*1c08*/ 	.word	0xffffffff


	//   ....[131]....
        /*1c0c*/ 	.word	0xffffffff


	//   ....[132]....
        /*1c10*/ 	.word	0xffffffff


	//   ....[133]....
        /*1c14*/ 	.word	0xffffffff


	//   ....[134]....
        /*1c18*/ 	.word	0xffffffff


	//   ....[135]....
        /*1c1c*/ 	.word	0xffffffff


	//   ....[136]....
        /*1c20*/ 	.word	0xffffffff


	//   ....[137]....
        /*1c24*/ 	.word	0xffffffff


	//   ....[138]....
        /*1c28*/ 	.word	0xffffffff


	//   ....[139]....
        /*1c2c*/ 	.word	0xffffffff


	//   ....[140]....
        /*1c30*/ 	.word	0xffffffff


	//   ....[141]....
        /*1c34*/ 	.word	0xffffffff


	//   ....[142]....
        /*1c38*/ 	.word	0xffffffff


	//   ....[143]....
        /*1c3c*/ 	.word	0xffffffff


	//   ....[144]....
        /*1c40*/ 	.word	0xffffffff


	//   ....[145]....
        /*1c44*/ 	.word	0xffffffff


	//   ....[146]....
        /*1c48*/ 	.word	0xffffffff


	//   ....[147]....
        /*1c4c*/ 	.word	0xffffffff


	//   ....[148]....
        /*1c50*/ 	.word	0xffffffff


	//   ....[149]....
        /*1c54*/ 	.word	0xffffffff


	//   ....[150]....
        /*1c58*/ 	.word	0xffffffff


	//   ....[151]....
        /*1c5c*/ 	.word	0xffffffff


	//   ....[152]....
        /*1c60*/ 	.word	0xffffffff


	//   ....[153]....
        /*1c64*/ 	.word	0xffffffff


	//   ....[154]....
        /*1c68*/ 	.word	0xffffffff


	//   ....[155]....
        /*1c6c*/ 	.word	0xffffffff


	//   ....[156]....
        /*1c70*/ 	.word	0xffffffff


	//   ....[157]....
        /*1c74*/ 	.word	0xffffffff


	//   ....[158]....
        /*1c78*/ 	.word	0xffffffff


	//   ....[159]....
        /*1c7c*/ 	.word	0xffffffff


	//   ....[160]....
        /*1c80*/ 	.word	0xffffffff


	//   ....[161]....
        /*1c84*/ 	.word	0xffffffff


	//   ....[162]....
        /*1c88*/ 	.word	0xffffffff


	//   ....[163]....
        /*1c8c*/ 	.word	0xffffffff


	//   ....[164]....
        /*1c90*/ 	.word	0xffffffff


	//   ....[165]....
        /*1c94*/ 	.word	0xffffffff


	//   ....[166]....
        /*1c98*/ 	.word	0xffffffff


	//   ....[167]....
        /*1c9c*/ 	.word	0xffffffff


	//   ....[168]....
        /*1ca0*/ 	.word	0xffffffff


	//   ....[169]....
        /*1ca4*/ 	.word	0xffffffff


	//   ....[170]....
        /*1ca8*/ 	.word	0xffffffff


	//   ....[171]....
        /*1cac*/ 	.word	0xffffffff


	//   ....[172]....
        /*1cb0*/ 	.word	0xffffffff


	//   ....[173]....
        /*1cb4*/ 	.word	0xffffffff


	//   ....[174]....
        /*1cb8*/ 	.word	0xffffffff


	//   ....[175]....
        /*1cbc*/ 	.word	0xffffffff


	//   ....[176]....
        /*1cc0*/ 	.word	0xffffffff


	//   ....[177]....
        /*1cc4*/ 	.word	0xffffffff


	//   ....[178]....
        /*1cc8*/ 	.word	0xffffffff


	//   ....[179]....
        /*1ccc*/ 	.word	0xffffffff


	//   ....[180]....
        /*1cd0*/ 	.word	0xffffffff


	//   ....[181]....
        /*1cd4*/ 	.word	0xffffffff


	//   ....[182]....
        /*1cd8*/ 	.word	0xffffffff


	//   ....[183]....
        /*1cdc*/ 	.word	0xffffffff


	//   ....[184]....
        /*1ce0*/ 	.word	0xffffffff


	//   ....[185]....
        /*1ce4*/ 	.word	0xffffffff


	//   ....[186]....
        /*1ce8*/ 	.word	0xffffffff


	//   ....[187]....
        /*1cec*/ 	.word	0xffffffff


	//   ....[188]....
        /*1cf0*/ 	.word	0xffffffff


	//   ....[189]....
        /*1cf4*/ 	.word	0xffffffff


	//   ....[190]....
        /*1cf8*/ 	.word	0xffffffff


	//   ....[191]....
        /*1cfc*/ 	.word	0xffffffff


	//   ....[192]....
        /*1d00*/ 	.word	0xffffffff


	//   ....[193]....
        /*1d04*/ 	.word	0xffffffff


	//   ....[194]....
        /*1d08*/ 	.word	0xffffffff


	//   ....[195]....
        /*1d0c*/ 	.word	0xffffffff


	//   ....[196]....
        /*1d10*/ 	.word	0xffffffff


	//   ....[197]....
        /*1d14*/ 	.word	0xffffffff


	//   ....[198]....
        /*1d18*/ 	.word	0xffffffff


	//   ....[199]....
        /*1d1c*/ 	.word	0xffffffff


	//   ....[200]....
        /*1d20*/ 	.word	0xffffffff


	//   ....[201]....
        /*1d24*/ 	.word	0xffffffff


	//   ....[202]....
        /*1d28*/ 	.word	0xffffffff


	//   ....[203]....
        /*1d2c*/ 	.word	0xffffffff


	//   ....[204]....
        /*1d30*/ 	.word	0xffffffff


	//   ....[205]....
        /*1d34*/ 	.word	0xffffffff


	//   ....[206]....
        /*1d38*/ 	.word	0xffffffff


	//   ....[207]....
        /*1d3c*/ 	.word	0xffffffff


	//   ....[208]....
        /*1d40*/ 	.word	0xffffffff


	//   ....[209]....
        /*1d44*/ 	.word	0xffffffff


	//   ....[210]....
        /*1d48*/ 	.word	0xffffffff


	//   ....[211]....
        /*1d4c*/ 	.word	0xffffffff


	//   ....[212]....
        /*1d50*/ 	.word	0xffffffff


	//   ....[213]....
        /*1d54*/ 	.word	0xffffffff


	//   ....[214]....
        /*1d58*/ 	.word	0xffffffff


	//   ....[215]....
        /*1d5c*/ 	.word	0xffffffff


	//   ....[216]....
        /*1d60*/ 	.word	0xffffffff


	//   ....[217]....
        /*1d64*/ 	.word	0xffffffff


	//   ....[218]....
        /*1d68*/ 	.word	0xffffffff


	//   ....[219]....
        /*1d6c*/ 	.word	0xffffffff


	//   ....[220]....
        /*1d70*/ 	.word	0xffffffff


	//   ....[221]....
        /*1d74*/ 	.word	0xffffffff


	//   ....[222]....
        /*1d78*/ 	.word	0xffffffff


	//   ....[223]....
        /*1d7c*/ 	.word	0xffffffff


	//   ....[224]....
        /*1d80*/ 	.word	0xffffffff


	//   ....[225]....
        /*1d84*/ 	.word	0xffffffff


	//   ....[226]....
        /*1d88*/ 	.word	0xffffffff


	//   ....[227]....
        /*1d8c*/ 	.word	0xffffffff


	//   ....[228]....
        /*1d90*/ 	.word	0xffffffff


	//   ....[229]....
        /*1d94*/ 	.word	0xffffffff


	//   ....[230]....
        /*1d98*/ 	.word	0xffffffff


	//   ....[231]....
        /*1d9c*/ 	.word	0xffffffff


	//   ....[232]....
        /*1da0*/ 	.word	0xffffffff


	//   ....[233]....
        /*1da4*/ 	.word	0xffffffff


	//   ....[234]....
        /*1da8*/ 	.word	0xffffffff


	//   ....[235]....
        /*1dac*/ 	.word	0xffffffff


	//   ....[236]....
        /*1db0*/ 	.word	0xffffffff


	//   ....[237]....
        /*1db4*/ 	.word	0xffffffff


	//   ....[238]....
        /*1db8*/ 	.word	0xffffffff


	//   ....[239]....
        /*1dbc*/ 	.word	0xffffffff


	//   ....[240]....
        /*1dc0*/ 	.word	0xffffffff


	//   ....[241]....
        /*1dc4*/ 	.word	0xffffffff


	//   ....[242]....
        /*1dc8*/ 	.word	0xffffffff


	//   ....[243]....
        /*1dcc*/ 	.word	0xffffffff


	//   ....[244]....
        /*1dd0*/ 	.word	0xffffffff


	//   ....[245]....
        /*1dd4*/ 	.word	0xffffffff


	//   ....[246]....
        /*1dd8*/ 	.word	0xffffffff


	//   ....[247]....
        /*1ddc*/ 	.word	0xffffffff


	//   ....[248]....
        /*1de0*/ 	.word	0xffffffff


	//   ....[249]....
        /*1de4*/ 	.word	0xffffffff


	//   ....[250]....
        /*1de8*/ 	.word	0xffffffff


	//   ....[251]....
        /*1dec*/ 	.word	0xffffffff


	//   ....[252]....
        /*1df0*/ 	.word	0xffffffff


	//   ....[253]....
        /*1df4*/ 	.word	0xffffffff


	//   ....[254]....
        /*1df8*/ 	.word	0xffffffff


	//   ....[255]....
        /*1dfc*/ 	.word	0xffffffff


	//   ....[0]....
        /*1e00*/ 	.word	0xffffffff


	//   ....[1]....
        /*1e04*/ 	.word	0xffffffff


	//   ....[2]....
        /*1e08*/ 	.word	0xffffffff


	//   ....[3]....
        /*1e0c*/ 	.word	0xffffffff


	//   ....[4]....
        /*1e10*/ 	.word	0xffffffff


	//   ....[5]....
        /*1e14*/ 	.word	0xffffffff


	//   ....[6]....
        /*1e18*/ 	.word	0xffffffff


	//   ....[7]....
        /*1e1c*/ 	.word	0xffffffff


	//   ....[8]....
        /*1e20*/ 	.word	0xffffffff


	//   ....[9]....
        /*1e24*/ 	.word	0xffffffff


	//   ....[10]....
        /*1e28*/ 	.word	0xffffffff


	//   ....[11]....
        /*1e2c*/ 	.word	0xffffffff


	//   ....[12]....
        /*1e30*/ 	.word	0xffffffff


	//   ....[13]....
        /*1e34*/ 	.word	0xffffffff


	//   ....[14]....
        /*1e38*/ 	.word	0xffffffff


	//   ....[15]....
        /*1e3c*/ 	.word	0xffffffff


	//   ....[16]....
        /*1e40*/ 	.word	0xffffffff


	//   ....[17]....
        /*1e44*/ 	.word	0xffffffff


	//   ....[18]....
        /*1e48*/ 	.word	0xffffffff


	//   ....[19]....
        /*1e4c*/ 	.word	0xffffffff


	//   ....[20]....
        /*1e50*/ 	.word	0xffffffff


	//   ....[21]....
        /*1e54*/ 	.word	0xffffffff


	//   ....[22]....
        /*1e58*/ 	.word	0xffffffff


	//   ....[23]....
        /*1e5c*/ 	.word	0xffffffff


	//   ....[24]....
        /*1e60*/ 	.word	0xffffffff


	//   ....[25]....
        /*1e64*/ 	.word	0xffffffff


	//   ....[26]....
        /*1e68*/ 	.word	0xffffffff


	//   ....[27]....
        /*1e6c*/ 	.word	0xffffffff


	//   ....[28]....
        /*1e70*/ 	.word	0xffffffff


	//   ....[29]....
        /*1e74*/ 	.word	0xffffffff


	//   ....[30]....
        /*1e78*/ 	.word	0xffffffff


	//   ....[31]....
        /*1e7c*/ 	.word	0xffffffff


	//   ....[32]....
        /*1e80*/ 	.word	0xffffffff


	//   ....[33]....
        /*1e84*/ 	.word	0xffffffff


	//   ....[34]....
        /*1e88*/ 	.word	0xffffffff


	//   ....[35]....
        /*1e8c*/ 	.word	0xffffffff


	//   ....[36]....
        /*1e90*/ 	.word	0xffffffff


	//   ....[37]....
        /*1e94*/ 	.word	0xffffffff


	//   ....[38]....
        /*1e98*/ 	.word	0xffffffff


	//   ....[39]....
        /*1e9c*/ 	.word	0xffffffff


	//   ....[40]....
        /*1ea0*/ 	.word	0xffffffff


	//   ....[41]....
        /*1ea4*/ 	.word	0xffffffff


	//   ....[42]....
        /*1ea8*/ 	.word	0xffffffff


	//   ....[43]....
        /*1eac*/ 	.word	0xffffffff


	//   ....[44]....
        /*1eb0*/ 	.word	0xffffffff


	//   ....[45]....
        /*1eb4*/ 	.word	0xffffffff


	//   ....[46]....
        /*1eb8*/ 	.word	0xffffffff


	//   ....[47]....
        /*1ebc*/ 	.word	0xffffffff


	//   ....[48]....
        /*1ec0*/ 	.word	0xffffffff


	//   ....[49]....
        /*1ec4*/ 	.word	0xffffffff


	//   ....[50]....
        /*1ec8*/ 	.word	0xffffffff


	//   ....[51]....
        /*1ecc*/ 	.word	0xffffffff


	//   ....[52]....
        /*1ed0*/ 	.word	0xffffffff


	//   ....[53]....
        /*1ed4*/ 	.word	0xffffffff


	//   ....[54]....
        /*1ed8*/ 	.word	0xffffffff


	//   ....[55]....
        /*1edc*/ 	.word	0xffffffff


	//   ....[56]....
        /*1ee0*/ 	.word	0xffffffff


	//   ....[57]....
        /*1ee4*/ 	.word	0xffffffff


	//   ....[58]....
        /*1ee8*/ 	.word	0xffffffff


	//   ....[59]....
        /*1eec*/ 	.word	0xffffffff


	//   ....[60]....
        /*1ef0*/ 	.word	0xffffffff


	//   ....[61]....
        /*1ef4*/ 	.word	0xffffffff


	//   ....[62]....
        /*1ef8*/ 	.word	0xffffffff


	//   ....[63]....
        /*1efc*/ 	.word	0xffffffff


	//   ....[64]....
        /*1f00*/ 	.word	0xffffffff


	//   ....[65]....
        /*1f04*/ 	.word	0xffffffff


	//   ....[66]....
        /*1f08*/ 	.word	0xffffffff


	//   ....[67]....
        /*1f0c*/ 	.word	0xffffffff


	//   ....[68]....
        /*1f10*/ 	.word	0xffffffff


	//   ....[69]....
        /*1f14*/ 	.word	0xffffffff


	//   ....[70]....
        /*1f18*/ 	.word	0xffffffff


	//   ....[71]....
        /*1f1c*/ 	.word	0xffffffff


	//   ....[72]....
        /*1f20*/ 	.word	0xffffffff


	//   ....[73]....
        /*1f24*/ 	.word	0xffffffff


	//   ....[74]....
        /*1f28*/ 	.word	0xffffffff


	//   ....[75]....
        /*1f2c*/ 	.word	0xffffffff


	//   ....[76]....
        /*1f30*/ 	.word	0xffffffff


	//   ....[77]....
        /*1f34*/ 	.word	0xffffffff


	//   ....[78]....
        /*1f38*/ 	.word	0xffffffff


	//   ....[79]....
        /*1f3c*/ 	.word	0xffffffff


	//   ....[80]....
        /*1f40*/ 	.word	0xffffffff


	//   ....[81]....
        /*1f44*/ 	.word	0xffffffff


	//   ....[82]....
        /*1f48*/ 	.word	0xffffffff


	//   ....[83]....
        /*1f4c*/ 	.word	0xffffffff


	//   ....[84]....
        /*1f50*/ 	.word	0xffffffff


	//   ....[85]....
        /*1f54*/ 	.word	0xffffffff


	//   ....[86]....
        /*1f58*/ 	.word	0xffffffff


	//   ....[87]....
        /*1f5c*/ 	.word	0xffffffff


	//   ....[88]....
        /*1f60*/ 	.word	0xffffffff


	//   ....[89]....
        /*1f64*/ 	.word	0xffffffff


	//   ....[90]....
        /*1f68*/ 	.word	0xffffffff


	//   ....[91]....
        /*1f6c*/ 	.word	0xffffffff


	//   ....[92]....
        /*1f70*/ 	.word	0xffffffff


	//   ....[93]....
        /*1f74*/ 	.word	0xffffffff


	//   ....[94]....
        /*1f78*/ 	.word	0xffffffff


	//   ....[95]....
        /*1f7c*/ 	.word	0xffffffff


	//   ....[96]....
        /*1f80*/ 	.word	0xffffffff


	//   ....[97]....
        /*1f84*/ 	.word	0xffffffff


	//   ....[98]....
        /*1f88*/ 	.word	0xffffffff


	//   ....[99]....
        /*1f8c*/ 	.word	0xffffffff


	//   ....[100]....
        /*1f90*/ 	.word	0xffffffff


	//   ....[101]....
        /*1f94*/ 	.word	0xffffffff


	//   ....[102]....
        /*1f98*/ 	.word	0xffffffff


	//   ....[103]....
        /*1f9c*/ 	.word	0xffffffff


	//   ....[104]....
        /*1fa0*/ 	.word	0xffffffff


	//   ....[105]....
        /*1fa4*/ 	.word	0xffffffff


	//   ....[106]....
        /*1fa8*/ 	.word	0xffffffff


	//   ....[107]....
        /*1fac*/ 	.word	0xffffffff


	//   ....[108]....
        /*1fb0*/ 	.word	0xffffffff


	//   ....[109]....
        /*1fb4*/ 	.word	0xffffffff


	//   ....[110]....
        /*1fb8*/ 	.word	0xffffffff


	//   ....[111]....
        /*1fbc*/ 	.word	0xffffffff


	//   ....[112]....
        /*1fc0*/ 	.word	0xffffffff


	//   ....[113]....
        /*1fc4*/ 	.word	0xffffffff


	//   ....[114]....
        /*1fc8*/ 	.word	0xffffffff


	//   ....[115]....
        /*1fcc*/ 	.word	0xffffffff


	//   ....[116]....
        /*1fd0*/ 	.word	0xffffffff


	//   ....[117]....
        /*1fd4*/ 	.word	0xffffffff


	//   ....[118]....
        /*1fd8*/ 	.word	0xffffffff


	//   ....[119]....
        /*1fdc*/ 	.word	0xffffffff


	//   ....[120]....
        /*1fe0*/ 	.word	0xffffffff


	//   ....[121]....
        /*1fe4*/ 	.word	0xffffffff


	//   ....[122]....
        /*1fe8*/ 	.word	0xffffffff


	//   ....[123]....
        /*1fec*/ 	.word	0xffffffff


	//   ....[124]....
        /*1ff0*/ 	.word	0xffffffff


	//   ....[125]....
        /*1ff4*/ 	.word	0xffffffff


	//   ....[126]....
        /*1ff8*/ 	.word	0xffffffff


	//   ....[127]....
        /*1ffc*/ 	.word	0xffffffff


	//   ....[128]....
        /*2000*/ 	.word	0xffffffff


	//   ....[129]....
        /*2004*/ 	.word	0xffffffff


	//   ....[130]....
        /*2008*/ 	.word	0xffffffff


	//   ....[131]....
        /*200c*/ 	.word	0xffffffff


	//   ....[132]....
        /*2010*/ 	.word	0xffffffff


	//   ....[133]....
        /*2014*/ 	.word	0xffffffff


	//   ....[134]....
        /*2018*/ 	.word	0xffffffff


	//   ....[135]....
        /*201c*/ 	.word	0xffffffff


	//   ....[136]....
        /*2020*/ 	.word	0xffffffff


	//   ....[137]....
        /*2024*/ 	.word	0xffffffff


	//   ....[138]....
        /*2028*/ 	.word	0xffffffff


	//   ....[139]....
        /*202c*/ 	.word	0xffffffff


	//   ....[140]....
        /*2030*/ 	.word	0xffffffff


	//   ....[141]....
        /*2034*/ 	.word	0xffffffff


	//   ....[142]....
        /*2038*/ 	.word	0xffffffff


	//   ....[143]....
        /*203c*/ 	.word	0xffffffff


	//   ....[144]....
        /*2040*/ 	.word	0xffffffff


	//   ....[145]....
        /*2044*/ 	.word	0xffffffff


	//   ....[146]....
        /*2048*/ 	.word	0xffffffff


	//   ....[147]....
        /*204c*/ 	.word	0xffffffff


	//   ....[148]....
        /*2050*/ 	.word	0xffffffff


	//   ....[149]....
        /*2054*/ 	.word	0xffffffff


	//   ....[150]....
        /*2058*/ 	.word	0xffffffff


	//   ....[151]....
        /*205c*/ 	.word	0xffffffff


	//   ....[152]....
        /*2060*/ 	.word	0xffffffff


	//   ....[153]....
        /*2064*/ 	.word	0xffffffff


	//   ....[154]....
        /*2068*/ 	.word	0xffffffff


	//   ....[155]....
        /*206c*/ 	.word	0xffffffff


	//   ....[156]....
        /*2070*/ 	.word	0xffffffff


	//   ....[157]....
        /*2074*/ 	.word	0xffffffff


	//   ....[158]....
        /*2078*/ 	.word	0xffffffff


	//   ....[159]....
        /*207c*/ 	.word	0xffffffff


	//   ....[160]....
        /*2080*/ 	.word	0xffffffff


	//   ....[161]....
        /*2084*/ 	.word	0xffffffff


	//   ....[162]....
        /*2088*/ 	.word	0xffffffff


	//   ....[163]....
        /*208c*/ 	.word	0xffffffff


	//   ....[164]....
        /*2090*/ 	.word	0xffffffff


	//   ....[165]....
        /*2094*/ 	.word	0xffffffff


	//   ....[166]....
        /*2098*/ 	.word	0xffffffff


	//   ....[167]....
        /*209c*/ 	.word	0xffffffff


	//   ....[168]....
        /*20a0*/ 	.word	0xffffffff


	//   ....[169]....
        /*20a4*/ 	.word	0xffffffff


	//   ....[170]....
        /*20a8*/ 	.word	0xffffffff


	//   ....[171]....
        /*20ac*/ 	.word	0xffffffff


	//   ....[172]....
        /*20b0*/ 	.word	0xffffffff


	//   ....[173]....
        /*20b4*/ 	.word	0xffffffff


	//   ....[174]....
        /*20b8*/ 	.word	0xffffffff


	//   ....[175]....
        /*20bc*/ 	.word	0xffffffff


	//   ....[176]....
        /*20c0*/ 	.word	0xffffffff


	//   ....[177]....
        /*20c4*/ 	.word	0xffffffff


	//   ....[178]....
        /*20c8*/ 	.word	0xffffffff


	//   ....[179]....
        /*20cc*/ 	.word	0xffffffff


	//   ....[180]....
        /*20d0*/ 	.word	0xffffffff


	//   ....[181]....
        /*20d4*/ 	.word	0xffffffff


	//   ....[182]....
        /*20d8*/ 	.word	0xffffffff


	//   ....[183]....
        /*20dc*/ 	.word	0xffffffff


	//   ....[184]....
        /*20e0*/ 	.word	0xffffffff


	//   ....[185]....
        /*20e4*/ 	.word	0xffffffff


	//   ....[186]....
        /*20e8*/ 	.word	0xffffffff


	//   ....[187]....
        /*20ec*/ 	.word	0xffffffff


	//   ....[188]....
        /*20f0*/ 	.word	0xffffffff


	//   ....[189]....
        /*20f4*/ 	.word	0xffffffff


	//   ....[190]....
        /*20f8*/ 	.word	0xffffffff


	//   ....[191]....
        /*20fc*/ 	.word	0xffffffff


	//   ....[192]....
        /*2100*/ 	.word	0xffffffff


	//   ....[193]....
        /*2104*/ 	.word	0xffffffff


	//   ....[194]....
        /*2108*/ 	.word	0xffffffff


	//   ....[195]....
        /*210c*/ 	.word	0xffffffff


	//   ....[196]....
        /*2110*/ 	.word	0xffffffff


	//   ....[197]....
        /*2114*/ 	.word	0xffffffff


	//   ....[198]....
        /*2118*/ 	.word	0xffffffff


	//   ....[199]....
        /*211c*/ 	.word	0xffffffff


	//   ....[200]....
        /*2120*/ 	.word	0xffffffff


	//   ....[201]....
        /*2124*/ 	.word	0xffffffff


	//   ....[202]....
        /*2128*/ 	.word	0xffffffff


	//   ....[203]....
        /*212c*/ 	.word	0xffffffff


	//   ....[204]....
        /*2130*/ 	.word	0xffffffff


	//   ....[205]....
        /*2134*/ 	.word	0xffffffff


	//   ....[206]....
        /*2138*/ 	.word	0xffffffff


	//   ....[207]....
        /*213c*/ 	.word	0xffffffff


	//   ....[208]....
        /*2140*/ 	.word	0xffffffff


	//   ....[209]....
        /*2144*/ 	.word	0xffffffff


	//   ....[210]....
        /*2148*/ 	.word	0xffffffff


	//   ....[211]....
        /*214c*/ 	.word	0xffffffff


	//   ....[212]....
        /*2150*/ 	.word	0xffffffff


	//   ....[213]....
        /*2154*/ 	.word	0xffffffff


	//   ....[214]....
        /*2158*/ 	.word	0xffffffff


	//   ....[215]....
        /*215c*/ 	.word	0xffffffff


	//   ....[216]....
        /*2160*/ 	.word	0xffffffff


	//   ....[217]....
        /*2164*/ 	.word	0xffffffff


	//   ....[218]....
        /*2168*/ 	.word	0xffffffff


	//   ....[219]....
        /*216c*/ 	.word	0xffffffff


	//   ....[220]....
        /*2170*/ 	.word	0xffffffff


	//   ....[221]....
        /*2174*/ 	.word	0xffffffff


	//   ....[222]....
        /*2178*/ 	.word	0xffffffff


	//   ....[223]....
        /*217c*/ 	.word	0xffffffff


	//   ....[224]....
        /*2180*/ 	.word	0xffffffff


	//   ....[225]....
        /*2184*/ 	.word	0xffffffff


	//   ....[226]....
        /*2188*/ 	.word	0xffffffff


	//   ....[227]....
        /*218c*/ 	.word	0xffffffff


	//   ....[228]....
        /*2190*/ 	.word	0xffffffff


	//   ....[229]....
        /*2194*/ 	.word	0xffffffff


	//   ....[230]....
        /*2198*/ 	.word	0xffffffff


	//   ....[231]....
        /*219c*/ 	.word	0xffffffff


	//   ....[232]....
        /*21a0*/ 	.word	0xffffffff


	//   ....[233]....
        /*21a4*/ 	.word	0xffffffff


	//   ....[234]....
        /*21a8*/ 	.word	0xffffffff


	//   ....[235]....
        /*21ac*/ 	.word	0xffffffff


	//   ....[236]....
        /*21b0*/ 	.word	0xffffffff


	//   ....[237]....
        /*21b4*/ 	.word	0xffffffff


	//   ....[238]....
        /*21b8*/ 	.word	0xffffffff


	//   ....[239]....
        /*21bc*/ 	.word	0xffffffff


	//   ....[240]....
        /*21c0*/ 	.word	0xffffffff


	//   ....[241]....
        /*21c4*/ 	.word	0xffffffff


	//   ....[242]....
        /*21c8*/ 	.word	0xffffffff


	//   ....[243]....
        /*21cc*/ 	.word	0xffffffff


	//   ....[244]....
        /*21d0*/ 	.word	0xffffffff


	//   ....[245]....
        /*21d4*/ 	.word	0xffffffff


	//   ....[246]....
        /*21d8*/ 	.word	0xffffffff


	//   ....[247]....
        /*21dc*/ 	.word	0xffffffff


	//   ....[248]....
        /*21e0*/ 	.word	0xffffffff


	//   ....[249]....
        /*21e4*/ 	.word	0xffffffff


	//   ....[250]....
        /*21e8*/ 	.word	0xffffffff


	//   ....[251]....
        /*21ec*/ 	.word	0xffffffff


	//   ....[252]....
        /*21f0*/ 	.word	0xffffffff


	//   ....[253]....
        /*21f4*/ 	.word	0xffffffff


	//   ....[254]....
        /*21f8*/ 	.word	0xffffffff


	//   ....[255]....
        /*21fc*/ 	.word	0xffffffff


	//   ....[0]....
        /*2200*/ 	.word	0xffffffff


	//   ....[1]....
        /*2204*/ 	.word	0xffffffff


	//   ....[2]....
        /*2208*/ 	.word	0xffffffff


	//   ....[3]....
        /*220c*/ 	.word	0xffffffff


	//   ....[4]....
        /*2210*/ 	.word	0xffffffff


	//   ....[5]....
        /*2214*/ 	.word	0xffffffff


	//   ....[6]....
        /*2218*/ 	.word	0xffffffff


	//   ....[7]....
        /*221c*/ 	.word	0xffffffff


	//   ....[8]....
        /*2220*/ 	.word	0xffffffff


	//   ....[9]....
        /*2224*/ 	.word	0xffffffff


	//----- nvinfo : EIATTR_COOP_GROUP_INSTR_OFFSETS
	.align		4
.L_1274:
        /*2228*/ 	.byte	0x04, 0x28
        /*222a*/ 	.short	(.L_1276 - .L_1275)


	//   ....[0]....
.L_1275:
        /*222c*/ 	.word	0x000033d0


	//   ....[1]....
        /*2230*/ 	.word	0x000033e0


	//   ....[2]....
        /*2234*/ 	.word	0x00003400


	//   ....[3]....
        /*2238*/ 	.word	0x00003410


	//   ....[4]....
        /*223c*/ 	.word	0x00003450


	//   ....[5]....
        /*2240*/ 	.word	0x00003460


	//   ....[6]....
        /*2244*/ 	.word	0x00003470


	//   ....[7]....
        /*2248*/ 	.word	0x00003480


	//   ....[8]....
        /*224c*/ 	.word	0x000034b0


	//   ....[9]....
        /*2250*/ 	.word	0x000034c0


	//   ....[10]....
        /*2254*/ 	.word	0x00003500


	//   ....[11]....
        /*2258*/ 	.word	0x00003510


	//   ....[12]....
        /*225c*/ 	.word	0x00003530


	//   ....[13]....
        /*2260*/ 	.word	0x00003540


	//   ....[14]....
        /*2264*/ 	.word	0x00003560


	//   ....[15]....
        /*2268*/ 	.word	0x00003570


	//   ....[16]....
        /*226c*/ 	.word	0x00003590


	//   ....[17]....
        /*2270*/ 	.word	0x000035a0


	//   ....[18]....
        /*2274*/ 	.word	0x000035c0


	//   ....[19]....
        /*2278*/ 	.word	0x000035d0


	//   ....[20]....
        /*227c*/ 	.word	0x000035f0


	//   ....[21]....
        /*2280*/ 	.word	0x00003600


	//   ....[22]....
        /*2284*/ 	.word	0x00003620


	//   ....[23]....
        /*2288*/ 	.word	0x00003630


	//   ....[24]....
        /*228c*/ 	.word	0x00003650


	//   ....[25]....
        /*2290*/ 	.word	0x00003660


	//   ....[26]....
        /*2294*/ 	.word	0x00003680


	//   ....[27]....
        /*2298*/ 	.word	0x00003690


	//   ....[28]....
        /*229c*/ 	.word	0x000036b0


	//   ....[29]....
        /*22a0*/ 	.word	0x000036c0


	//   ....[30]....
        /*22a4*/ 	.word	0x000036e0


	//   ....[31]....
        /*22a8*/ 	.word	0x000036f0


	//   ....[32]....
        /*22ac*/ 	.word	0x00003710


	//   ....[33]....
        /*22b0*/ 	.word	0x00003720


	//   ....[34]....
        /*22b4*/ 	.word	0x00003740


	//   ....[35]....
        /*22b8*/ 	.word	0x00003750


	//   ....[36]....
        /*22bc*/ 	.word	0x00003770


	//   ....[37]....
        /*22c0*/ 	.word	0x00003780


	//   ....[38]....
        /*22c4*/ 	.word	0x000037a0


	//   ....[39]....
        /*22c8*/ 	.word	0x000037b0


	//   ....[40]....
        /*22cc*/ 	.word	0x000037d0


	//   ....[41]....
        /*22d0*/ 	.word	0x000037e0


	//   ....[42]....
        /*22d4*/ 	.word	0x00003800


	//   ....[43]....
        /*22d8*/ 	.word	0x00003810


	//   ....[44]....
        /*22dc*/ 	.word	0x00003830


	//   ....[45]....
        /*22e0*/ 	.word	0x00003840


	//   ....[46]....
        /*22e4*/ 	.word	0x00003860


	//   ....[47]....
        /*22e8*/ 	.word	0x00003870


	//   ....[48]....
        /*22ec*/ 	.word	0x00003890


	//   ....[49]....
        /*22f0*/ 	.word	0x000038a0


	//   ....[50]....
        /*22f4*/ 	.word	0x000038c0


	//   ....[51]....
        /*22f8*/ 	.word	0x000038d0


	//   ....[52]....
        /*22fc*/ 	.word	0x000038f0


	//   ....[53]....
        /*2300*/ 	.word	0x00003900


	//   ....[54]....
        /*2304*/ 	.word	0x00003920


	//   ....[55]....
        /*2308*/ 	.word	0x00003930


	//   ....[56]....
        /*230c*/ 	.word	0x00003950


	//   ....[57]....
        /*2310*/ 	.word	0x00003960


	//   ....[58]....
        /*2314*/ 	.word	0x00003980


	//   ....[59]....
        /*2318*/ 	.word	0x00003990


	//   ....[60]....
        /*231c*/ 	.word	0x000039b0


	//   ....[61]....
        /*2320*/ 	.word	0x000039c0


	//   ....[62]....
        /*2324*/ 	.word	0x000039e0


	//   ....[63]....
        /*2328*/ 	.word	0x000039f0


	//   ....[64]....
        /*232c*/ 	.word	0x00003a10


	//   ....[65]....
        /*2330*/ 	.word	0x00003a20


	//   ....[66]....
        /*2334*/ 	.word	0x00003a40


	//   ....[67]....
        /*2338*/ 	.word	0x00003a50


	//   ....[68]....
        /*233c*/ 	.word	0x00003a70


	//   ....[69]....
        /*2340*/ 	.word	0x00003a80


	//   ....[70]....
        /*2344*/ 	.word	0x00003aa0


	//   ....[71]....
        /*2348*/ 	.word	0x00003ab0


	//   ....[72]....
        /*234c*/ 	.word	0x00003ad0


	//   ....[73]....
        /*2350*/ 	.word	0x00003ae0


	//   ....[74]....
        /*2354*/ 	.word	0x00003b00


	//   ....[75]....
        /*2358*/ 	.word	0x00003b10


	//   ....[76]....
        /*235c*/ 	.word	0x00003b30


	//   ....[77]....
        /*2360*/ 	.word	0x00003b40


	//   ....[78]....
        /*2364*/ 	.word	0x00003b60


	//   ....[79]....
        /*2368*/ 	.word	0x00003b70


	//   ....[80]....
        /*236c*/ 	.word	0x00003b90


	//   ....[81]....
        /*2370*/ 	.word	0x00003ba0


	//   ....[82]....
        /*2374*/ 	.word	0x00003bc0


	//   ....[83]....
        /*2378*/ 	.word	0x00003bd0


	//   ....[84]....
        /*237c*/ 	.word	0x00003bf0


	//   ....[85]....
        /*2380*/ 	.word	0x00003c00


	//   ....[86]....
        /*2384*/ 	.word	0x00003c20


	//   ....[87]....
        /*2388*/ 	.word	0x00003c30


	//   ....[88]....
        /*238c*/ 	.word	0x00003c50


	//   ....[89]....
        /*2390*/ 	.word	0x00003c60


	//   ....[90]....
        /*2394*/ 	.word	0x00003c80


	//   ....[91]....
        /*2398*/ 	.word	0x00003c90


	//   ....[92]....
        /*239c*/ 	.word	0x00003cb0


	//   ....[93]....
        /*23a0*/ 	.word	0x00003cc0


	//   ....[94]....
        /*23a4*/ 	.word	0x00003ce0


	//   ....[95]....
        /*23a8*/ 	.word	0x00003cf0


	//   ....[96]....
        /*23ac*/ 	.word	0x00003d10


	//   ....[97]....
        /*23b0*/ 	.word	0x00003d20


	//   ....[98]....
        /*23b4*/ 	.word	0x00003d40


	//   ....[99]....
        /*23b8*/ 	.word	0x00003d50


	//   ....[100]....
        /*23bc*/ 	.word	0x00003d70


	//   ....[101]....
        /*23c0*/ 	.word	0x00003d80


	//   ....[102]....
        /*23c4*/ 	.word	0x00003da0


	//   ....[103]....
        /*23c8*/ 	.word	0x00003db0


	//   ....[104]....
        /*23cc*/ 	.word	0x00003dd0


	//   ....[105]....
        /*23d0*/ 	.word	0x00003de0


	//   ....[106]....
        /*23d4*/ 	.word	0x00003e00


	//   ....[107]....
        /*23d8*/ 	.word	0x00003e10


	//   ....[108]....
        /*23dc*/ 	.word	0x00003e30


	//   ....[109]....
        /*23e0*/ 	.word	0x00003e40


	//   ....[110]....
        /*23e4*/ 	.word	0x00003e60


	//   ....[111]....
        /*23e8*/ 	.word	0x00003e70


	//   ....[112]....
        /*23ec*/ 	.word	0x00003e90


	//   ....[113]....
        /*23f0*/ 	.word	0x00003ea0


	//   ....[114]....
        /*23f4*/ 	.word	0x00003ec0


	//   ....[115]....
        /*23f8*/ 	.word	0x00003ed0


	//   ....[116]....
        /*23fc*/ 	.word	0x00003ef0


	//   ....[117]....
        /*2400*/ 	.word	0x00003f00


	//   ....[118]....
        /*2404*/ 	.word	0x00003f20


	//   ....[119]....
        /*2408*/ 	.word	0x00003f30


	//   ....[120]....
        /*240c*/ 	.word	0x00003f50


	//   ....[121]....
        /*2410*/ 	.word	0x00003f60


	//   ....[122]....
        /*2414*/ 	.word	0x00003f80


	//   ....[123]....
        /*2418*/ 	.word	0x00003f90


	//   ....[124]....
        /*241c*/ 	.word	0x00003fb0


	//   ....[125]....
        /*2420*/ 	.word	0x00003fc0


	//   ....[126]....
        /*2424*/ 	.word	0x00003fe0


	//   ....[127]....
        /*2428*/ 	.word	0x00003ff0


	//   ....[128]....
        /*242c*/ 	.word	0x00004010


	//   ....[129]....
        /*2430*/ 	.word	0x00004020


	//   ....[130]....
        /*2434*/ 	.word	0x00004040


	//   ....[131]....
        /*2438*/ 	.word	0x00004050


	//   ....[132]....
        /*243c*/ 	.word	0x00004070


	//   ....[133]....
        /*2440*/ 	.word	0x00004080


	//   ....[134]....
        /*2444*/ 	.word	0x000040a0


	//   ....[135]....
        /*2448*/ 	.word	0x000040b0


	//   ....[136]....
        /*244c*/ 	.word	0x000040d0


	//   ....[137]....
        /*2450*/ 	.word	0x000040e0


	//   ....[138]....
        /*2454*/ 	.word	0x00004100


	//   ....[139]....
        /*2458*/ 	.word	0x00004110


	//   ....[140]....
        /*245c*/ 	.word	0x00004130


	//   ....[141]....
        /*2460*/ 	.word	0x00004140


	//   ....[142]....
        /*2464*/ 	.word	0x00004160


	//   ....[143]....
        /*2468*/ 	.word	0x00004170


	//   ....[144]....
        /*246c*/ 	.word	0x00004190


	//   ....[145]....
        /*2470*/ 	.word	0x000041a0


	//   ....[146]....
        /*2474*/ 	.word	0x000041c0


	//   ....[147]....
        /*2478*/ 	.word	0x000041d0


	//   ....[148]....
        /*247c*/ 	.word	0x000041f0


	//   ....[149]....
        /*2480*/ 	.word	0x00004200


	//   ....[150]....
        /*2484*/ 	.word	0x00004220


	//   ....[151]....
        /*2488*/ 	.word	0x00004230


	//   ....[152]....
        /*248c*/ 	.word	0x00004250


	//   ....[153]....
        /*2490*/ 	.word	0x00004260


	//   ....[154]....
        /*2494*/ 	.word	0x00004280


	//   ....[155]....
        /*2498*/ 	.word	0x00004290


	//   ....[156]....
        /*249c*/ 	.word	0x000042b0


	//   ....[157]....
        /*24a0*/ 	.word	0x000042c0


	//   ....[158]....
        /*24a4*/ 	.word	0x000042e0


	//   ....[159]....
        /*24a8*/ 	.word	0x000042f0


	//   ....[160]....
        /*24ac*/ 	.word	0x00004310


	//   ....[161]....
        /*24b0*/ 	.word	0x00004320


	//   ....[162]....
        /*24b4*/ 	.word	0x00004340


	//   ....[163]....
        /*24b8*/ 	.word	0x00004350


	//   ....[164]....
        /*24bc*/ 	.word	0x00004370


	//   ....[165]....
        /*24c0*/ 	.word	0x00004380


	//   ....[166]....
        /*24c4*/ 	.word	0x000043a0


	//   ....[167]....
        /*24c8*/ 	.word	0x000043b0


	//   ....[168]....
        /*24cc*/ 	.word	0x000043d0


	//   ....[169]....
        /*24d0*/ 	.word	0x000043e0


	//   ....[170]....
        /*24d4*/ 	.word	0x00004400


	//   ....[171]....
        /*24d8*/ 	.word	0x00004410


	//   ....[172]....
        /*24dc*/ 	.word	0x00004430


	//   ....[173]....
        /*24e0*/ 	.word	0x00004440


	//   ....[174]....
        /*24e4*/ 	.word	0x00004460


	//   ....[175]....
        /*24e8*/ 	.word	0x00004470


	//   ....[176]....
        /*24ec*/ 	.word	0x00004490


	//   ....[177]....
        /*24f0*/ 	.word	0x000044a0


	//   ....[178]....
        /*24f4*/ 	.word	0x000044c0


	//   ....[179]....
        /*24f8*/ 	.word	0x000044d0


	//   ....[180]....
        /*24fc*/ 	.word	0x000044f0


	//   ....[181]....
        /*2500*/ 	.word	0x00004500


	//   ....[182]....
        /*2504*/ 	.word	0x00004520


	//   ....[183]....
        /*2508*/ 	.word	0x00004530


	//   ....[184]....
        /*250c*/ 	.word	0x00004550


	//   ....[185]....
        /*2510*/ 	.word	0x00004560


	//   ....[186]....
        /*2514*/ 	.word	0x00004580


	//   ....[187]....
        /*2518*/ 	.word	0x00004590


	//   ....[188]....
        /*251c*/ 	.word	0x000045b0


	//   ....[189]....
        /*2520*/ 	.word	0x000045c0


	//   ....[190]....
        /*2524*/ 	.word	0x000045e0


	//   ....[191]....
        /*2528*/ 	.word	0x000045f0


	//   ....[192]....
        /*252c*/ 	.word	0x00004610


	//   ....[193]....
        /*2530*/ 	.word	0x00004620


	//   ....[194]....
        /*2534*/ 	.word	0x00004640


	//   ....[195]....
        /*2538*/ 	.word	0x00004650


	//   ....[196]....
        /*253c*/ 	.word	0x00004660


	//   ....[197]....
        /*2540*/ 	.word	0x00004670


	//   ....[198]....
        /*2544*/ 	.word	0x00004690


	//   ....[199]....
        /*2548*/ 	.word	0x000046a0


	//   ....[200]....
        /*254c*/ 	.word	0x000046d0


	//   ....[201]....
        /*2550*/ 	.word	0x000046e0


	//   ....[202]....
        /*2554*/ 	.word	0x00004700


	//   ....[203]....
        /*2558*/ 	.word	0x00004710


	//   ....[204]....
        /*255c*/ 	.word	0x00004730


	//   ....[205]....
        /*2560*/ 	.word	0x00004740


	//   ....[206]....
        /*2564*/ 	.word	0x00004760


	//   ....[207]....
        /*2568*/ 	.word	0x00004770


	//   ....[208]....
        /*256c*/ 	.word	0x00004790


	//   ....[209]....
        /*2570*/ 	.word	0x000047a0


	//   ....[210]....
        /*2574*/ 	.word	0x000047c0


	//   ....[211]....
        /*2578*/ 	.word	0x000047d0


	//   ....[212]....
        /*257c*/ 	.word	0x000047f0


	//   ....[213]....
        /*2580*/ 	.word	0x00004800


	//   ....[214]....
        /*2584*/ 	.word	0x00004820


	//   ....[215]....
        /*2588*/ 	.word	0x00004830


	//   ....[216]....
        /*258c*/ 	.word	0x00004850


	//   ....[217]....
        /*2590*/ 	.word	0x00004860


	//   ....[218]....
        /*2594*/ 	.word	0x00004880


	//   ....[219]....
        /*2598*/ 	.word	0x00004890


	//   ....[220]....
        /*259c*/ 	.word	0x000048b0


	//   ....[221]....
        /*25a0*/ 	.word	0x000048c0


	//   ....[222]....
        /*25a4*/ 	.word	0x000048e0


	//   ....[223]....
        /*25a8*/ 	.word	0x000048f0


	//   ....[224]....
        /*25ac*/ 	.word	0x00004910


	//   ....[225]....
        /*25b0*/ 	.word	0x00004920


	//   ....[226]....
        /*25b4*/ 	.word	0x00004940


	//   ....[227]....
        /*25b8*/ 	.word	0x00004950


	//   ....[228]....
        /*25bc*/ 	.word	0x00004970


	//   ....[229]....
        /*25c0*/ 	.word	0x00004980


	//   ....[230]....
        /*25c4*/ 	.word	0x000049a0


	//   ....[231]....
        /*25c8*/ 	.word	0x000049b0


	//   ....[232]....
        /*25cc*/ 	.word	0x00004a00


	//   ....[233]....
        /*25d0*/ 	.word	0x00004a10


	//   ....[234]....
        /*25d4*/ 	.word	0x00004a30


	//   ....[235]....
        /*25d8*/ 	.word	0x00004a40


	//   ....[236]....
        /*25dc*/ 	.word	0x00004a60


	//   ....[237]....
        /*25e0*/ 	.word	0x00004a70


	//   ....[238]....
        /*25e4*/ 	.word	0x00004a90


	//   ....[239]....
        /*25e8*/ 	.word	0x00004aa0


	//   ....[240]....
        /*25ec*/ 	.word	0x00004ac0


	//   ....[241]....
        /*25f0*/ 	.word	0x00004ad0


	//   ....[242]....
        /*25f4*/ 	.word	0x00004af0


	//   ....[243]....
        /*25f8*/ 	.word	0x00004b00


	//   ....[244]....
        /*25fc*/ 	.word	0x00004b20


	//   ....[245]....
        /*2600*/ 	.word	0x00004b30


	//   ....[246]....
        /*2604*/ 	.word	0x00004b50


	//   ....[247]....
        /*2608*/ 	.word	0x00004b60


	//   ....[248]....
        /*260c*/ 	.word	0x00004b80


	//   ....[249]....
        /*2610*/ 	.word	0x00004b90


	//   ....[250]....
        /*2614*/ 	.word	0x00004bb0


	//   ....[251]....
        /*2618*/ 	.word	0x00004bc0


	//   ....[252]....
        /*261c*/ 	.word	0x00004be0


	//   ....[253]....
        /*2620*/ 	.word	0x00004bf0


	//   ....[254]....
        /*2624*/ 	.word	0x00004c10


	//   ....[255]....
        /*2628*/ 	.word	0x00004c20


	//   ....[0]....
        /*262c*/ 	.word	0x00004c40


	//   ....[1]....
        /*2630*/ 	.word	0x00004c50


	//   ....[2]....
        /*2634*/ 	.word	0x0000cfc0


	//   ....[3]....
        /*2638*/ 	.word	0x0000cfd0


	//   ....[4]....
        /*263c*/ 	.word	0x0000cff0


	//   ....[5]....
        /*2640*/ 	.word	0x0000d000


	//   ....[6]....
        /*2644*/ 	.word	0x0000d040


	//   ....[7]....
        /*2648*/ 	.word	0x0000d050


	//   ....[8]....
        /*264c*/ 	.word	0x0000d060


	//   ....[9]....
        /*2650*/ 	.word	0x0000d070


	//   ....[10]....
        /*2654*/ 	.word	0x0000d0a0


	//   ....[11]....
        /*2658*/ 	.word	0x0000d0b0


	//   ....[12]....
        /*265c*/ 	.word	0x0000d0f0


	//   ....[13]....
        /*2660*/ 	.word	0x0000d100


	//   ....[14]....
        /*2664*/ 	.word	0x0000d120


	//   ....[15]....
        /*2668*/ 	.word	0x0000d130


	//   ....[16]....
        /*266c*/ 	.word	0x0000d150


	//   ....[17]....
        /*2670*/ 	.word	0x0000d160


	//   ....[18]....
        /*2674*/ 	.word	0x0000d180


	//   ....[19]....
        /*2678*/ 	.word	0x0000d190


	//   ....[20]....
        /*267c*/ 	.word	0x0000d1b0


	//   ....[21]....
        /*2680*/ 	.word	0x0000d1c0


	//   ....[22]....
        /*2684*/ 	.word	0x0000d1e0


	//   ....[23]....
        /*2688*/ 	.word	0x0000d1f0


	//   ....[24]....
        /*268c*/ 	.word	0x0000d210


	//   ....[25]....
        /*2690*/ 	.word	0x0000d220


	//   ....[26]....
        /*2694*/ 	.word	0x0000d240


	//   ....[27]....
        /*2698*/ 	.word	0x0000d250


	//   ....[28]....
        /*269c*/ 	.word	0x0000d270


	//   ....[29]....
        /*26a0*/ 	.word	0x0000d280


	//   ....[30]....
        /*26a4*/ 	.word	0x0000d2a0


	//   ....[31]....
        /*26a8*/ 	.word	0x0000d2b0


	//   ....[32]....
        /*26ac*/ 	.word	0x0000d2d0


	//   ....[33]....
        /*26b0*/ 	.word	0x0000d2e0


	//   ....[34]....
        /*26b4*/ 	.word	0x0000d300


	//   ....[35]....
        /*26b8*/ 	.word	0x0000d310


	//   ....[36]....
        /*26bc*/ 	.word	0x0000d330


	//   ....[37]....
        /*26c0*/ 	.word	0x0000d340


	//   ....[38]....
        /*26c4*/ 	.word	0x0000d360


	//   ....[39]....
        /*26c8*/ 	.word	0x0000d370


	//   ....[40]....
        /*26cc*/ 	.word	0x0000d390


	//   ....[41]....
        /*26d0*/ 	.word	0x0000d3a0


	//   ....[42]....
        /*26d4*/ 	.word	0x0000d3c0


	//   ....[43]....
        /*26d8*/ 	.word	0x0000d3d0


	//   ....[44]....
        /*26dc*/ 	.word	0x0000d3f0


	//   ....[45]....
        /*26e0*/ 	.word	0x0000d400


	//   ....[46]....
        /*26e4*/ 	.word	0x0000d420


	//   ....[47]....
        /*26e8*/ 	.word	0x0000d430


	//   ....[48]....
        /*26ec*/ 	.word	0x0000d450


	//   ....[49]....
        /*26f0*/ 	.word	0x0000d460


	//   ....[50]....
        /*26f4*/ 	.word	0x0000d480


	//   ....[51]....
        /*26f8*/ 	.word	0x0000d490


	//   ....[52]....
        /*26fc*/ 	.word	0x0000d4b0


	//   ....[53]....
        /*2700*/ 	.word	0x0000d4c0


	//   ....[54]....
        /*2704*/ 	.word	0x0000d4e0


	//   ....[55]....
        /*2708*/ 	.word	0x0000d4f0


	//   ....[56]....
        /*270c*/ 	.word	0x0000d510


	//   ....[57]....
        /*2710*/ 	.word	0x0000d520


	//   ....[58]....
        /*2714*/ 	.word	0x0000d540


	//   ....[59]....
        /*2718*/ 	.word	0x0000d550


	//   ....[60]....
        /*271c*/ 	.word	0x0000d570


	//   ....[61]....
        /*2720*/ 	.word	0x0000d580


	//   ....[62]....
        /*2724*/ 	.word	0x0000d5a0


	//   ....[63]....
        /*2728*/ 	.word	0x0000d5b0


	//   ....[64]....
        /*272c*/ 	.word	0x0000d5d0


	//   ....[65]....
        /*2730*/ 	.word	0x0000d5e0


	//   ....[66]....
        /*2734*/ 	.word	0x0000d600


	//   ....[67]....
        /*2738*/ 	.word	0x0000d610


	//   ....[68]....
        /*273c*/ 	.word	0x0000d630


	//   ....[69]....
        /*2740*/ 	.word	0x0000d640


	//   ....[70]....
        /*2744*/ 	.word	0x0000d660


	//   ....[71]....
        /*2748*/ 	.word	0x0000d670


	//   ....[72]....
        /*274c*/ 	.word	0x0000d690


	//   ....[73]....
        /*2750*/ 	.word	0x0000d6a0


	//   ....[74]....
        /*2754*/ 	.word	0x0000d6c0


	//   ....[75]....
        /*2758*/ 	.word	0x0000d6d0


	//   ....[76]....
        /*275c*/ 	.word	0x0000d6f0


	//   ....[77]....
        /*2760*/ 	.word	0x0000d700


	//   ....[78]....
        /*2764*/ 	.word	0x0000d720


	//   ....[79]....
        /*2768*/ 	.word	0x0000d730


	//   ....[80]....
        /*276c*/ 	.word	0x0000d750


	//   ....[81]....
        /*2770*/ 	.word	0x0000d760


	//   ....[82]....
        /*2774*/ 	.word	0x0000d780


	//   ....[83]....
        /*2778*/ 	.word	0x0000d790


	//   ....[84]....
        /*277c*/ 	.word	0x0000d7b0


	//   ....[85]....
        /*2780*/ 	.word	0x0000d7c0


	//   ....[86]....
        /*2784*/ 	.word	0x0000d7e0


	//   ....[87]....
        /*2788*/ 	.word	0x0000d7f0


	//   ....[88]....
        /*278c*/ 	.word	0x0000d810


	//   ....[89]....
        /*2790*/ 	.word	0x0000d820


	//   ....[90]....
        /*2794*/ 	.word	0x0000d840


	//   ....[91]....
        /*2798*/ 	.word	0x0000d850


	//   ....[92]....
        /*279c*/ 	.word	0x0000d870


	//   ....[93]....
        /*27a0*/ 	.word	0x0000d880


	//   ....[94]....
        /*27a4*/ 	.word	0x0000d8a0


	//   ....[95]....
        /*27a8*/ 	.word	0x0000d8b0


	//   ....[96]....
        /*27ac*/ 	.word	0x0000d8d0


	//   ....[97]....
        /*27b0*/ 	.word	0x0000d8e0


	//   ....[98]....
        /*27b4*/ 	.word	0x0000d900


	//   ....[99]....
        /*27b8*/ 	.word	0x0000d910


	//   ....[100]....
        /*27bc*/ 	.word	0x0000d930


	//   ....[101]....
        /*27c0*/ 	.word	0x0000d940


	//   ....[102]....
        /*27c4*/ 	.word	0x0000d960


	//   ....[103]....
        /*27c8*/ 	.word	0x0000d970


	//   ....[104]....
        /*27cc*/ 	.word	0x0000d990


	//   ....[105]....
        /*27d0*/ 	.word	0x0000d9a0


	//   ....[106]....
        /*27d4*/ 	.word	0x0000d9c0


	//   ....[107]....
        /*27d8*/ 	.word	0x0000d9d0


	//   ....[108]....
        /*27dc*/ 	.word	0x0000d9f0


	//   ....[109]....
        /*27e0*/ 	.word	0x0000da00


	//   ....[110]....
        /*27e4*/ 	.word	0x0000da20


	//   ....[111]....
        /*27e8*/ 	.word	0x0000da30


	//   ....[112]....
        /*27ec*/ 	.word	0x0000da50


	//   ....[113]....
        /*27f0*/ 	.word	0x0000da60


	//   ....[114]....
        /*27f4*/ 	.word	0x0000da80


	//   ....[115]....
        /*27f8*/ 	.word	0x0000da90


	//   ....[116]....
        /*27fc*/ 	.word	0x0000dab0


	//   ....[117]....
        /*2800*/ 	.word	0x0000dac0


	//   ....[118]....
        /*2804*/ 	.word	0x0000dae0


	//   ....[119]....
        /*2808*/ 	.word	0x0000daf0


	//   ....[120]....
        /*280c*/ 	.word	0x0000db10


	//   ....[121]....
        /*2810*/ 	.word	0x0000db20


	//   ....[122]....
        /*2814*/ 	.word	0x0000db40


	//   ....[123]....
        /*2818*/ 	.word	0x0000db50


	//   ....[124]....
        /*281c*/ 	.word	0x0000db70


	//   ....[125]....
        /*2820*/ 	.word	0x0000db80


	//   ....[126]....
        /*2824*/ 	.word	0x0000dba0


	//   ....[127]....
        /*2828*/ 	.word	0x0000dbb0


	//   ....[128]....
        /*282c*/ 	.word	0x0000dbd0


	//   ....[129]....
        /*2830*/ 	.word	0x0000dbe0


	//   ....[130]....
        /*2834*/ 	.word	0x0000dc00


	//   ....[131]....
        /*2838*/ 	.word	0x0000dc10


	//   ....[132]....
        /*283c*/ 	.word	0x0000dc30


	//   ....[133]....
        /*2840*/ 	.word	0x0000dc40


	//   ....[134]....
        /*2844*/ 	.word	0x0000dc60


	//   ....[135]....
        /*2848*/ 	.word	0x0000dc70


	//   ....[136]....
        /*284c*/ 	.word	0x0000dc90


	//   ....[137]....
        /*2850*/ 	.word	0x0000dca0


	//   ....[138]....
        /*2854*/ 	.word	0x0000dcc0


	//   ....[139]....
        /*2858*/ 	.word	0x0000dcd0


	//   ....[140]....
        /*285c*/ 	.word	0x0000dcf0


	//   ....[141]....
        /*2860*/ 	.word	0x0000dd00


	//   ....[142]....
        /*2864*/ 	.word	0x0000dd20


	//   ....[143]....
        /*2868*/ 	.word	0x0000dd30


	//   ....[144]....
        /*286c*/ 	.word	0x0000dd50


	//   ....[145]....
        /*2870*/ 	.word	0x0000dd60


	//   ....[146]....
        /*2874*/ 	.word	0x0000dd80


	//   ....[147]....
        /*2878*/ 	.word	0x0000dd90


	//   ....[148]....
        /*287c*/ 	.word	0x0000ddb0


	//   ....[149]....
        /*2880*/ 	.word	0x0000ddc0


	//   ....[150]....
        /*2884*/ 	.word	0x0000dde0


	//   ....[151]....
        /*2888*/ 	.word	0x0000ddf0


	//   ....[152]....
        /*288c*/ 	.word	0x0000de10


	//   ....[153]....
        /*2890*/ 	.word	0x0000de20


	//   ....[154]....
        /*2894*/ 	.word	0x0000de40


	//   ....[155]....
        /*2898*/ 	.word	0x0000de50


	//   ....[156]....
        /*289c*/ 	.word	0x0000de70


	//   ....[157]....
        /*28a0*/ 	.word	0x0000de80


	//   ....[158]....
        /*28a4*/ 	.word	0x0000dea0


	//   ....[159]....
        /*28a8*/ 	.word	0x0000deb0


	//   ....[160]....
        /*28ac*/ 	.word	0x0000ded0


	//   ....[161]....
        /*28b0*/ 	.word	0x0000dee0


	//   ....[162]....
        /*28b4*/ 	.word	0x0000df00


	//   ....[163]....
        /*28b8*/ 	.word	0x0000df10


	//   ....[164]....
        /*28bc*/ 	.word	0x0000df30


	//   ....[165]....
        /*28c0*/ 	.word	0x0000df40


	//   ....[166]....
        /*28c4*/ 	.word	0x0000df60


	//   ....[167]....
        /*28c8*/ 	.word	0x0000df70


	//   ....[168]....
        /*28cc*/ 	.word	0x0000df90


	//   ....[169]....
        /*28d0*/ 	.word	0x0000dfa0


	//   ....[170]....
        /*28d4*/ 	.word	0x0000dfc0


	//   ....[171]....
        /*28d8*/ 	.word	0x0000dfd0


	//   ....[172]....
        /*28dc*/ 	.word	0x0000dff0


	//   ....[173]....
        /*28e0*/ 	.word	0x0000e000


	//   ....[174]....
        /*28e4*/ 	.word	0x0000e020


	//   ....[175]....
        /*28e8*/ 	.word	0x0000e030


	//   ....[176]....
        /*28ec*/ 	.word	0x0000e050


	//   ....[177]....
        /*28f0*/ 	.word	0x0000e060


	//   ....[178]....
        /*28f4*/ 	.word	0x0000e080


	//   ....[179]....
        /*28f8*/ 	.word	0x0000e090


	//   ....[180]....
        /*28fc*/ 	.word	0x0000e0b0


	//   ....[181]....
        /*2900*/ 	.word	0x0000e0c0


	//   ....[182]....
        /*2904*/ 	.word	0x0000e0e0


	//   ....[183]....
        /*2908*/ 	.word	0x0000e0f0


	//   ....[184]....
        /*290c*/ 	.word	0x0000e110


	//   ....[185]....
        /*2910*/ 	.word	0x0000e120


	//   ....[186]....
        /*2914*/ 	.word	0x0000e140


	//   ....[187]....
        /*2918*/ 	.word	0x0000e150


	//   ....[188]....
        /*291c*/ 	.word	0x0000e170


	//   ....[189]....
        /*2920*/ 	.word	0x0000e180


	//   ....[190]....
        /*2924*/ 	.word	0x0000e1a0


	//   ....[191]....
        /*2928*/ 	.word	0x0000e1b0


	//   ....[192]....
        /*292c*/ 	.word	0x0000e1d0


	//   ....[193]....
        /*2930*/ 	.word	0x0000e1e0


	//   ....[194]....
        /*2934*/ 	.word	0x0000e200


	//   ....[195]....
        /*2938*/ 	.word	0x0000e210


	//   ....[196]....
        /*293c*/ 	.word	0x0000e230


	//   ....[197]....
        /*2940*/ 	.word	0x0000e240


	//   ....[198]....
        /*2944*/ 	.word	0x0000e250


	//   ....[199]....
        /*2948*/ 	.word	0x0000e260


	//   ....[200]....
        /*294c*/ 	.word	0x0000e280


	//   ....[201]....
        /*2950*/ 	.word	0x0000e290


	//   ....[202]....
        /*2954*/ 	.word	0x0000e2c0


	//   ....[203]....
        /*2958*/ 	.word	0x0000e2d0


	//   ....[204]....
        /*295c*/ 	.word	0x0000e2f0


	//   ....[205]....
        /*2960*/ 	.word	0x0000e300


	//   ....[206]....
        /*2964*/ 	.word	0x0000e320


	//   ....[207]....
        /*2968*/ 	.word	0x0000e330


	//   ....[208]....
        /*296c*/ 	.word	0x0000e350


	//   ....[209]....
        /*2970*/ 	.word	0x0000e360


	//   ....[210]....
        /*2974*/ 	.word	0x0000e380


	//   ....[211]....
        /*2978*/ 	.word	0x0000e390


	//   ....[212]....
        /*297c*/ 	.word	0x0000e3b0


	//   ....[213]....
        /*2980*/ 	.word	0x0000e3c0


	//   ....[214]....
        /*2984*/ 	.word	0x0000e3e0


	//   ....[215]....
        /*2988*/ 	.word	0x0000e3f0


	//   ....[216]....
        /*298c*/ 	.word	0x0000e410


	//   ....[217]....
        /*2990*/ 	.word	0x0000e420


	//   ....[218]....
        /*2994*/ 	.word	0x0000e440


	//   ....[219]....
        /*2998*/ 	.word	0x0000e450


	//   ....[220]....
        /*299c*/ 	.word	0x0000e470


	//   ....[221]....
        /*29a0*/ 	.word	0x0000e480


	//   ....[222]....
        /*29a4*/ 	.word	0x0000e4a0


	//   ....[223]....
        /*29a8*/ 	.word	0x0000e4b0


	//   ....[224]....
        /*29ac*/ 	.word	0x0000e4d0


	//   ....[225]....
        /*29b0*/ 	.word	0x0000e4e0


	//   ....[226]....
        /*29b4*/ 	.word	0x0000e500


	//   ....[227]....
        /*29b8*/ 	.word	0x0000e510


	//   ....[228]....
        /*29bc*/ 	.word	0x0000e530


	//   ....[229]....
        /*29c0*/ 	.word	0x0000e540


	//   ....[230]....
        /*29c4*/ 	.word	0x0000e560


	//   ....[231]....
        /*29c8*/ 	.word	0x0000e570


	//   ....[232]....
        /*29cc*/ 	.word	0x0000e590


	//   ....[233]....
        /*29d0*/ 	.word	0x0000e5a0


	//   ....[234]....
        /*29d4*/ 	.word	0x0000e5f0


	//   ....[235]....
        /*29d8*/ 	.word	0x0000e600


	//   ....[236]....
        /*29dc*/ 	.word	0x0000e620


	//   ....[237]....
        /*29e0*/ 	.word	0x0000e630


	//   ....[238]....
        /*29e4*/ 	.word	0x0000e650


	//   ....[239]....
        /*29e8*/ 	.word	0x0000e660


	//   ....[240]....
        /*29ec*/ 	.word	0x0000e680


	//   ....[241]....
        /*29f0*/ 	.word	0x0000e690


	//   ....[242]....
        /*29f4*/ 	.word	0x0000e6b0


	//   ....[243]....
        /*29f8*/ 	.word	0x0000e6c0


	//   ....[244]....
        /*29fc*/ 	.word	0x0000e6e0


	//   ....[245]....
        /*2a00*/ 	.word	0x0000e6f0


	//   ....[246]....
        /*2a04*/ 	.word	0x0000e710


	//   ....[247]....
        /*2a08*/ 	.word	0x0000e720


	//   ....[248]....
        /*2a0c*/ 	.word	0x0000e740


	//   ....[249]....
        /*2a10*/ 	.word	0x0000e750


	//   ....[250]....
        /*2a14*/ 	.word	0x0000e770


	//   ....[251]....
        /*2a18*/ 	.word	0x0000e780


	//   ....[252]....
        /*2a1c*/ 	.word	0x0000e7a0


	//   ....[253]....
        /*2a20*/ 	.word	0x0000e7b0


	//   ....[254]....
        /*2a24*/ 	.word	0x0000e7d0


	//   ....[255]....
        /*2a28*/ 	.word	0x0000e7e0


	//   ....[0]....
        /*2a2c*/ 	.word	0x0000e800


	//   ....[1]....
        /*2a30*/ 	.word	0x0000e810


	//   ....[2]....
        /*2a34*/ 	.word	0x0000e830


	//   ....[3]....
        /*2a38*/ 	.word	0x0000e840


	//   ....[4]....
        /*2a3c*/ 	.word	0x00016bb0


	//   ....[5]....
        /*2a40*/ 	.word	0x00016bc0


	//   ....[6]....
        /*2a44*/ 	.word	0x00016be0


	//   ....[7]....
        /*2a48*/ 	.word	0x00016bf0


	//   ....[8]....
        /*2a4c*/ 	.word	0x00016c30


	//   ....[9]....
        /*2a50*/ 	.word	0x00016c40


	//   ....[10]....
        /*2a54*/ 	.word	0x00016c50


	//   ....[11]....
        /*2a58*/ 	.word	0x00016c60


	//   ....[12]....
        /*2a5c*/ 	.word	0x00016c90


	//   ....[13]....
        /*2a60*/ 	.word	0x00016ca0


	//   ....[14]....
        /*2a64*/ 	.word	0x00016ce0


	//   ....[15]....
        /*2a68*/ 	.word	0x00016cf0


	//   ....[16]....
        /*2a6c*/ 	.word	0x00016d10


	//   ....[17]....
        /*2a70*/ 	.word	0x00016d20


	//   ....[18]....
        /*2a74*/ 	.word	0x00016d40


	//   ....[19]....
        /*2a78*/ 	.word	0x00016d50


	//   ....[20]....
        /*2a7c*/ 	.word	0x00016d70


	//   ....[21]....
        /*2a80*/ 	.word	0x00016d80


	//   ....[22]....
        /*2a84*/ 	.word	0x00016da0


	//   ....[23]....
        /*2a88*/ 	.word	0x00016db0


	//   ....[24]....
        /*2a8c*/ 	.word	0x00016dd0


	//   ....[25]....
        /*2a90*/ 	.word	0x00016de0


	//   ....[26]....
        /*2a94*/ 	.word	0x00016e00


	//   ....[27]....
        /*2a98*/ 	.word	0x00016e10


	//   ....[28]....
        /*2a9c*/ 	.word	0x00016e30


	//   ....[29]....
        /*2aa0*/ 	.word	0x00016e40


	//   ....[30]....
        /*2aa4*/ 	.word	0x00016e60


	//   ....[31]....
        /*2aa8*/ 	.word	0x00016e70


	//   ....[32]....
        /*2aac*/ 	.word	0x00016e90


	//   ....[33]....
        /*2ab0*/ 	.word	0x00016ea0


	//   ....[34]....
        /*2ab4*/ 	.word	0x00016ec0


	//   ....[35]....
        /*2ab8*/ 	.word	0x00016ed0


	//   ....[36]....
        /*2abc*/ 	.word	0x00016ef0


	//   ....[37]....
        /*2ac0*/ 	.word	0x00016f00


	//   ....[38]....
        /*2ac4*/ 	.word	0x00016f20


	//   ....[39]....
        /*2ac8*/ 	.word	0x00016f30


	//   ....[40]....
        /*2acc*/ 	.word	0x00016f50


	//   ....[41]....
        /*2ad0*/ 	.word	0x00016f60


	//   ....[42]....
        /*2ad4*/ 	.word	0x00016f80


	//   ....[43]....
        /*2ad8*/ 	.word	0x00016f90


	//   ....[44]....
        /*2adc*/ 	.word	0x00016fb0


	//   ....[45]....
        /*2ae0*/ 	.word	0x00016fc0


	//   ....[46]....
        /*2ae4*/ 	.word	0x00016fe0


	//   ....[47]....
        /*2ae8*/ 	.word	0x00016ff0


	//   ....[48]....
        /*2aec*/ 	.word	0x00017010


	//   ....[49]....
        /*2af0*/ 	.word	0x00017020


	//   ....[50]....
        /*2af4*/ 	.word	0x00017040


	//   ....[51]....
        /*2af8*/ 	.word	0x00017050


	//   ....[52]....
        /*2afc*/ 	.word	0x00017070


	//   ....[53]....
        /*2b00*/ 	.word	0x00017080


	//   ....[54]....
        /*2b04*/ 	.word	0x000170a0


	//   ....[55]....
        /*2b08*/ 	.word	0x000170b0


	//   ....[56]....
        /*2b0c*/ 	.word	0x000170d0


	//   ....[57]....
        /*2b10*/ 	.word	0x000170e0


	//   ....[58]....
        /*2b14*/ 	.word	0x00017100


	//   ....[59]....
        /*2b18*/ 	.word	0x00017110


	//   ....[60]....
        /*2b1c*/ 	.word	0x00017130


	//   ....[61]....
        /*2b20*/ 	.word	0x00017140


	//   ....[62]....
        /*2b24*/ 	.word	0x00017160


	//   ....[63]....
        /*2b28*/ 	.word	0x00017170


	//   ....[64]....
        /*2b2c*/ 	.word	0x00017190


	//   ....[65]....
        /*2b30*/ 	.word	0x000171a0


	//   ....[66]....
        /*2b34*/ 	.word	0x000171c0


	//   ....[67]....
        /*2b38*/ 	.word	0x000171d0


	//   ....[68]....
        /*2b3c*/ 	.word	0x000171f0


	//   ....[69]....
        /*2b40*/ 	.word	0x00017200


	//   ....[70]....
        /*2b44*/ 	.word	0x00017220


	//   ....[71]....
        /*2b48*/ 	.word	0x00017230


	//   ....[72]....
        /*2b4c*/ 	.word	0x00017250


	//   ....[73]....
        /*2b50*/ 	.word	0x00017260


	//   ....[74]....
        /*2b54*/ 	.word	0x00017280


	//   ....[75]....
        /*2b58*/ 	.word	0x00017290


	//   ....[76]....
        /*2b5c*/ 	.word	0x000172b0


	//   ....[77]....
        /*2b60*/ 	.word	0x000172c0


	//   ....[78]....
        /*2b64*/ 	.word	0x000172e0


	//   ....[79]....
        /*2b68*/ 	.word	0x000172f0


	//   ....[80]....
        /*2b6c*/ 	.word	0x00017310


	//   ....[81]....
        /*2b70*/ 	.word	0x00017320


	//   ....[82]....
        /*2b74*/ 	.word	0x00017340


	//   ....[83]....
        /*2b78*/ 	.word	0x00017350


	//   ....[84]....
        /*2b7c*/ 	.word	0x00017370


	//   ....[85]....
        /*2b80*/ 	.word	0x00017380


	//   ....[86]....
        /*2b84*/ 	.word	0x000173a0


	//   ....[87]....
        /*2b88*/ 	.word	0x000173b0


	//   ....[88]....
        /*2b8c*/ 	.word	0x000173d0


	//   ....[89]....
        /*2b90*/ 	.word	0x000173e0


	//   ....[90]....
        /*2b94*/ 	.word	0x00017400


	//   ....[91]....
        /*2b98*/ 	.word	0x00017410


	//   ....[92]....
        /*2b9c*/ 	.word	0x00017430


	//   ....[93]....
        /*2ba0*/ 	.word	0x00017440


	//   ....[94]....
        /*2ba4*/ 	.word	0x00017460


	//   ....[95]....
        /*2ba8*/ 	.word	0x00017470


	//   ....[96]....
        /*2bac*/ 	.word	0x00017490


	//   ....[97]....
        /*2bb0*/ 	.word	0x000174a0


	//   ....[98]....
        /*2bb4*/ 	.word	0x000174c0


	//   ....[99]....
        /*2bb8*/ 	.word	0x000174d0


	//   ....[100]....
        /*2bbc*/ 	.word	0x000174f0


	//   ....[101]....
        /*2bc0*/ 	.word	0x00017500


	//   ....[102]....
        /*2bc4*/ 	.word	0x00017520


	//   ....[103]....
        /*2bc8*/ 	.word	0x00017530


	//   ....[104]....
        /*2bcc*/ 	.word	0x00017550


	//   ....[105]....
        /*2bd0*/ 	.word	0x00017560


	//   ....[106]....
        /*2bd4*/ 	.word	0x00017580


	//   ....[107]....
        /*2bd8*/ 	.word	0x00017590


	//   ....[108]....
        /*2bdc*/ 	.word	0x000175b0


	//   ....[109]....
        /*2be0*/ 	.word	0x000175c0


	//   ....[110]....
        /*2be4*/ 	.word	0x000175e0


	//   ....[111]....
        /*2be8*/ 	.word	0x000175f0


	//   ....[112]....
        /*2bec*/ 	.word	0x00017610


	//   ....[113]....
        /*2bf0*/ 	.word	0x00017620


	//   ....[114]....
        /*2bf4*/ 	.word	0x00017640


	//   ....[115]....
        /*2bf8*/ 	.word	0x00017650


	//   ....[116]....
        /*2bfc*/ 	.word	0x00017670


	//   ....[117]....
        /*2c00*/ 	.word	0x00017680


	//   ....[118]....
        /*2c04*/ 	.word	0x000176a0


	//   ....[119]....
        /*2c08*/ 	.word	0x000176b0


	//   ....[120]....
        /*2c0c*/ 	.word	0x000176d0


	//   ....[121]....
        /*2c10*/ 	.word	0x000176e0


	//   ....[122]....
        /*2c14*/ 	.word	0x00017700


	//   ....[123]....
        /*2c18*/ 	.word	0x00017710


	//   ....[124]....
        /*2c1c*/ 	.word	0x00017730


	//   ....[125]....
        /*2c20*/ 	.word	0x00017740


	//   ....[126]....
        /*2c24*/ 	.word	0x00017760


	//   ....[127]....
        /*2c28*/ 	.word	0x00017770


	//   ....[128]....
        /*2c2c*/ 	.word	0x00017790


	//   ....[129]....
        /*2c30*/ 	.word	0x000177a0


	//   ....[130]....
        /*2c34*/ 	.word	0x000177c0


	//   ....[131]....
        /*2c38*/ 	.word	0x000177d0


	//   ....[132]....
        /*2c3c*/ 	.word	0x000177f0


	//   ....[133]....
        /*2c40*/ 	.word	0x00017800


	//   ....[134]....
        /*2c44*/ 	.word	0x00017820


	//   ....[135]....
        /*2c48*/ 	.word	0x00017830


	//   ....[136]....
        /*2c4c*/ 	.word	0x00017850


	//   ....[137]....
        /*2c50*/ 	.word	0x00017860


	//   ....[138]....
        /*2c54*/ 	.word	0x00017880


	//   ....[139]....
        /*2c58*/ 	.word	0x00017890


	//   ....[140]....
        /*2c5c*/ 	.word	0x000178b0


	//   ....[141]....
        /*2c60*/ 	.word	0x000178c0


	//   ....[142]....
        /*2c64*/ 	.word	0x000178e0


	//   ....[143]....
        /*2c68*/ 	.word	0x000178f0


	//   ....[144]....
        /*2c6c*/ 	.word	0x00017910


	//   ....[145]....
        /*2c70*/ 	.word	0x00017920


	//   ....[146]....
        /*2c74*/ 	.word	0x00017940


	//   ....[147]....
        /*2c78*/ 	.word	0x00017950


	//   ....[148]....
        /*2c7c*/ 	.word	0x00017970


	//   ....[149]....
        /*2c80*/ 	.word	0x00017980


	//   ....[150]....
        /*2c84*/ 	.word	0x000179a0


	//   ....[151]....
        /*2c88*/ 	.word	0x000179b0


	//   ....[152]....
        /*2c8c*/ 	.word	0x000179d0


	//   ....[153]....
        /*2c90*/ 	.word	0x000179e0


	//   ....[154]....
        /*2c94*/ 	.word	0x00017a00


	//   ....[155]....
        /*2c98*/ 	.word	0x00017a10


	//   ....[156]....
        /*2c9c*/ 	.word	0x00017a30


	//   ....[157]....
        /*2ca0*/ 	.word	0x00017a40


	//   ....[158]....
        /*2ca4*/ 	.word	0x00017a60


	//   ....[159]....
        /*2ca8*/ 	.word	0x00017a70


	//   ....[160]....
        /*2cac*/ 	.word	0x00017a90


	//   ....[161]....
        /*2cb0*/ 	.word	0x00017aa0


	//   ....[162]....
        /*2cb4*/ 	.word	0x00017ac0


	//   ....[163]....
        /*2cb8*/ 	.word	0x00017ad0


	//   ....[164]....
        /*2cbc*/ 	.word	0x00017af0


	//   ....[165]....
        /*2cc0*/ 	.word	0x00017b00


	//   ....[166]....
        /*2cc4*/ 	.word	0x00017b20


	//   ....[167]....
        /*2cc8*/ 	.word	0x00017b30


	//   ....[168]....
        /*2ccc*/ 	.word	0x00017b50


	//   ....[169]....
        /*2cd0*/ 	.word	0x00017b60


	//   ....[170]....
        /*2cd4*/ 	.word	0x00017b80


	//   ....[171]....
        /*2cd8*/ 	.word	0x00017b90


	//   ....[172]....
        /*2cdc*/ 	.word	0x00017bb0


	//   ....[173]....
        /*2ce0*/ 	.word	0x00017bc0


	//   ....[174]....
        /*2ce4*/ 	.word	0x00017be0


	//   ....[175]....
        /*2ce8*/ 	.word	0x00017bf0


	//   ....[176]....
        /*2cec*/ 	.word	0x00017c10


	//   ....[177]....
        /*2cf0*/ 	.word	0x00017c20


	//   ....[178]....
        /*2cf4*/ 	.word	0x00017c40


	//   ....[179]....
        /*2cf8*/ 	.word	0x00017c50


	//   ....[180]....
        /*2cfc*/ 	.word	0x00017c70


	//   ....[181]....
        /*2d00*/ 	.word	0x00017c80


	//   ....[182]....
        /*2d04*/ 	.word	0x00017ca0


	//   ....[183]....
        /*2d08*/ 	.word	0x00017cb0


	//   ....[184]....
        /*2d0c*/ 	.word	0x00017cd0


	//   ....[185]....
        /*2d10*/ 	.word	0x00017ce0


	//   ....[186]....
        /*2d14*/ 	.word	0x00017d00


	//   ....[187]....
        /*2d18*/ 	.word	0x00017d10


	//   ....[188]....
        /*2d1c*/ 	.word	0x00017d30


	//   ....[189]....
        /*2d20*/ 	.word	0x00017d40


	//   ....[190]....
        /*2d24*/ 	.word	0x00017d60


	//   ....[191]....
        /*2d28*/ 	.word	0x00017d70


	//   ....[192]....
        /*2d2c*/ 	.word	0x00017d90


	//   ....[193]....
        /*2d30*/ 	.word	0x00017da0


	//   ....[194]....
        /*2d34*/ 	.word	0x00017dc0


	//   ....[195]....
        /*2d38*/ 	.word	0x00017dd0


	//   ....[196]....
        /*2d3c*/ 	.word	0x00017df0


	//   ....[197]....
        /*2d40*/ 	.word	0x00017e00


	//   ....[198]....
        /*2d44*/ 	.word	0x00017e20


	//   ....[199]....
        /*2d48*/ 	.word	0x00017e30


	//   ....[200]....
        /*2d4c*/ 	.word	0x00017e40


	//   ....[201]....
        /*2d50*/ 	.word	0x00017e50


	//   ....[202]....
        /*2d54*/ 	.word	0x00017e70


	//   ....[203]....
        /*2d58*/ 	.word	0x00017e80


	//   ....[204]....
        /*2d5c*/ 	.word	0x00017eb0


	//   ....[205]....
        /*2d60*/ 	.word	0x00017ec0


	//   ....[206]....
        /*2d64*/ 	.word	0x00017ee0


	//   ....[207]....
        /*2d68*/ 	.word	0x00017ef0


	//   ....[208]....
        /*2d6c*/ 	.word	0x00017f10


	//   ....[209]....
        /*2d70*/ 	.word	0x00017f20


	//   ....[210]....
        /*2d74*/ 	.word	0x00017f40


	//   ....[211]....
        /*2d78*/ 	.word	0x00017f50


	//   ....[212]....
        /*2d7c*/ 	.word	0x00017f70


	//   ....[213]....
        /*2d80*/ 	.word	0x00017f80


	//   ....[214]....
        /*2d84*/ 	.word	0x00017fa0


	//   ....[215]....
        /*2d88*/ 	.word	0x00017fb0


	//   ....[216]....
        /*2d8c*/ 	.word	0x00017fd0


	//   ....[217]....
        /*2d90*/ 	.word	0x00017fe0


	//   ....[218]....
        /*2d94*/ 	.word	0x00018000


	//   ....[219]....
        /*2d98*/ 	.word	0x00018010


	//   ....[220]....
        /*2d9c*/ 	.word	0x00018030


	//   ....[221]....
        /*2da0*/ 	.word	0x00018040


	//   ....[222]....
        /*2da4*/ 	.word	0x00018060


	//   ....[223]....
        /*2da8*/ 	.word	0x00018070


	//   ....[224]....
        /*2dac*/ 	.word	0x00018090


	//   ....[225]....
        /*2db0*/ 	.word	0x000180a0


	//   ....[226]....
        /*2db4*/ 	.word	0x000180c0


	//   ....[227]....
        /*2db8*/ 	.word	0x000180d0


	//   ....[228]....
        /*2dbc*/ 	.word	0x000180f0


	//   ....[229]....
        /*2dc0*/ 	.word	0x00018100


	//   ....[230]....
        /*2dc4*/ 	.word	0x00018120


	//   ....[231]....
        /*2dc8*/ 	.word	0x00018130


	//   ....[232]....
        /*2dcc*/ 	.word	0x00018150


	//   ....[233]....
        /*2dd0*/ 	.word	0x00018160


	//   ....[234]....
        /*2dd4*/ 	.word	0x00018180


	//   ....[235]....
        /*2dd8*/ 	.word	0x00018190


	//   ....[236]....
        /*2ddc*/ 	.word	0x000181e0


	//   ....[237]....
        /*2de0*/ 	.word	0x000181f0


	//   ....[238]....
        /*2de4*/ 	.word	0x00018210


	//   ....[239]....
        /*2de8*/ 	.word	0x00018220


	//   ....[240]....
        /*2dec*/ 	.word	0x00018240


	//   ....[241]....
        /*2df0*/ 	.word	0x00018250


	//   ....[242]....
        /*2df4*/ 	.word	0x00018270


	//   ....[243]....
        /*2df8*/ 	.word	0x00018280


	//   ....[244]....
        /*2dfc*/ 	.word	0x000182a0


	//   ....[245]....
        /*2e00*/ 	.word	0x000182b0


	//   ....[246]....
        /*2e04*/ 	.word	0x000182d0


	//   ....[247]....
        /*2e08*/ 	.word	0x000182e0


	//   ....[248]....
        /*2e0c*/ 	.word	0x00018300


	//   ....[249]....
        /*2e10*/ 	.word	0x00018310


	//   ....[250]....
        /*2e14*/ 	.word	0x00018330


	//   ....[251]....
        /*2e18*/ 	.word	0x00018340


	//   ....[252]....
        /*2e1c*/ 	.word	0x00018360


	//   ....[253]....
        /*2e20*/ 	.word	0x00018370


	//   ....[254]....
        /*2e24*/ 	.word	0x00018390


	//   ....[255]....
        /*2e28*/ 	.word	0x000183a0


	//   ....[0]....
        /*2e2c*/ 	.word	0x000183c0


	//   ....[1]....
        /*2e30*/ 	.word	0x000183d0


	//   ....[2]....
        /*2e34*/ 	.word	0x000183f0


	//   ....[3]....
        /*2e38*/ 	.word	0x00018400


	//   ....[4]....
        /*2e3c*/ 	.word	0x00018420


	//   ....[5]....
        /*2e40*/ 	.word	0x00018430


	//   ....[6]....
        /*2e44*/ 	.word	0x000207a0


	//   ....[7]....
        /*2e48*/ 	.word	0x000207b0


	//   ....[8]....
        /*2e4c*/ 	.word	0x000207d0


	//   ....[9]....
        /*2e50*/ 	.word	0x000207e0


	//   ....[10]....
        /*2e54*/ 	.word	0x00020820


	//   ....[11]....
        /*2e58*/ 	.word	0x00020830


	//   ....[12]....
        /*2e5c*/ 	.word	0x00020840


	//   ....[13]....
        /*2e60*/ 	.word	0x00020850


	//   ....[14]....
        /*2e64*/ 	.word	0x00020880


	//   ....[15]....
        /*2e68*/ 	.word	0x00020890


	//   ....[16]....
        /*2e6c*/ 	.word	0x000208d0


	//   ....[17]....
        /*2e70*/ 	.word	0x000208e0


	//   ....[18]....
        /*2e74*/ 	.word	0x00020900


	//   ....[19]....
        /*2e78*/ 	.word	0x00020910


	//   ....[20]....
        /*2e7c*/ 	.word	0x00020930


	//   ....[21]....
        /*2e80*/ 	.word	0x00020940


	//   ....[22]....
        /*2e84*/ 	.word	0x00020960


	//   ....[23]....
        /*2e88*/ 	.word	0x00020970


	//   ....[24]....
        /*2e8c*/ 	.word	0x00020990


	//   ....[25]....
        /*2e90*/ 	.word	0x000209a0


	//   ....[26]....
        /*2e94*/ 	.word	0x000209c0


	//   ....[27]....
        /*2e98*/ 	.word	0x000209d0


	//   ....[28]....
        /*2e9c*/ 	.word	0x000209f0


	//   ....[29]....
        /*2ea0*/ 	.word	0x00020a00


	//   ....[30]....
        /*2ea4*/ 	.word	0x00020a20


	//   ....[31]....
        /*2ea8*/ 	.word	0x00020a30


	//   ....[32]....
        /*2eac*/ 	.word	0x00020a50


	//   ....[33]....
        /*2eb0*/ 	.word	0x00020a60


	//   ....[34]....
        /*2eb4*/ 	.word	0x00020a80


	//   ....[35]....
        /*2eb8*/ 	.word	0x00020a90


	//   ....[36]....
        /*2ebc*/ 	.word	0x00020ab0


	//   ....[37]....
        /*2ec0*/ 	.word	0x00020ac0


	//   ....[38]....
        /*2ec4*/ 	.word	0x00020ae0


	//   ....[39]....
        /*2ec8*/ 	.word	0x00020af0


	//   ....[40]....
        /*2ecc*/ 	.word	0x00020b10


	//   ....[41]....
        /*2ed0*/ 	.word	0x00020b20


	//   ....[42]....
        /*2ed4*/ 	.word	0x00020b40


	//   ....[43]....
        /*2ed8*/ 	.word	0x00020b50


	//   ....[44]....
        /*2edc*/ 	.word	0x00020b70


	//   ....[45]....
        /*2ee0*/ 	.word	0x00020b80


	//   ....[46]....
        /*2ee4*/ 	.word	0x00020ba0


	//   ....[47]....
        /*2ee8*/ 	.word	0x00020bb0


	//   ....[48]....
        /*2eec*/ 	.word	0x00020bd0


	//   ....[49]....
        /*2ef0*/ 	.word	0x00020be0


	//   ....[50]....
        /*2ef4*/ 	.word	0x00020c00


	//   ....[51]....
        /*2ef8*/ 	.word	0x00020c10


	//   ....[52]....
        /*2efc*/ 	.word	0x00020c30


	//   ....[53]....
        /*2f00*/ 	.word	0x00020c40


	//   ....[54]....
        /*2f04*/ 	.word	0x00020c60


	//   ....[55]....
        /*2f08*/ 	.word	0x00020c70


	//   ....[56]....
        /*2f0c*/ 	.word	0x00020c90


	//   ....[57]....
        /*2f10*/ 	.word	0x00020ca0


	//   ....[58]....
        /*2f14*/ 	.word	0x00020cc0


	//   ....[59]....
        /*2f18*/ 	.word	0x00020cd0


	//   ....[60]....
        /*2f1c*/ 	.word	0x00020cf0


	//   ....[61]....
        /*2f20*/ 	.word	0x00020d00


	//   ....[62]....
        /*2f24*/ 	.word	0x00020d20


	//   ....[63]....
        /*2f28*/ 	.word	0x00020d30


	//   ....[64]....
        /*2f2c*/ 	.word	0x00020d50


	//   ....[65]....
        /*2f30*/ 	.word	0x00020d60


	//   ....[66]....
        /*2f34*/ 	.word	0x00020d80


	//   ....[67]....
        /*2f38*/ 	.word	0x00020d90


	//   ....[68]....
        /*2f3c*/ 	.word	0x00020db0


	//   ....[69]....
        /*2f40*/ 	.word	0x00020dc0


	//   ....[70]....
        /*2f44*/ 	.word	0x00020de0


	//   ....[71]....
        /*2f48*/ 	.word	0x00020df0


	//   ....[72]....
        /*2f4c*/ 	.word	0x00020e10


	//   ....[73]....
        /*2f50*/ 	.word	0x00020e20


	//   ....[74]....
        /*2f54*/ 	.word	0x00020e40


	//   ....[75]....
        /*2f58*/ 	.word	0x00020e50


	//   ....[76]....
        /*2f5c*/ 	.word	0x00020e70


	//   ....[77]....
        /*2f60*/ 	.word	0x00020e80


	//   ....[78]....
        /*2f64*/ 	.word	0x00020ea0


	//   ....[79]....
        /*2f68*/ 	.word	0x00020eb0


	//   ....[80]....
        /*2f6c*/ 	.word	0x00020ed0


	//   ....[81]....
        /*2f70*/ 	.word	0x00020ee0


	//   ....[82]....
        /*2f74*/ 	.word	0x00020f00


	//   ....[83]....
        /*2f78*/ 	.word	0x00020f10


	//   ....[84]....
        /*2f7c*/ 	.word	0x00020f30


	//   ....[85]....
        /*2f80*/ 	.word	0x00020f40


	//   ....[86]....
        /*2f84*/ 	.word	0x00020f60


	//   ....[87]....
        /*2f88*/ 	.word	0x00020f70


	//   ....[88]....
        /*2f8c*/ 	.word	0x00020f90


	//   ....[89]....
        /*2f90*/ 	.word	0x00020fa0


	//   ....[90]....
        /*2f94*/ 	.word	0x00020fc0


	//   ....[91]....
        /*2f98*/ 	.word	0x00020fd0


	//   ....[92]....
        /*2f9c*/ 	.word	0x00020ff0


	//   ....[93]....
        /*2fa0*/ 	.word	0x00021000


	//   ....[94]....
        /*2fa4*/ 	.word	0x00021020


	//   ....[95]....
        /*2fa8*/ 	.word	0x00021030


	//   ....[96]....
        /*2fac*/ 	.word	0x00021050


	//   ....[97]....
        /*2fb0*/ 	.word	0x00021060


	//   ....[98]....
        /*2fb4*/ 	.word	0x00021080


	//   ....[99]....
        /*2fb8*/ 	.word	0x00021090


	//   ....[100]....
        /*2fbc*/ 	.word	0x000210b0


	//   ....[101]....
        /*2fc0*/ 	.word	0x000210c0


	//   ....[102]....
        /*2fc4*/ 	.word	0x000210e0


	//   ....[103]....
        /*2fc8*/ 	.word	0x000210f0


	//   ....[104]....
        /*2fcc*/ 	.word	0x00021110


	//   ....[105]....
        /*2fd0*/ 	.word	0x00021120


	//   ....[106]....
        /*2fd4*/ 	.word	0x00021140


	//   ....[107]....
        /*2fd8*/ 	.word	0x00021150


	//   ....[108]....
        /*2fdc*/ 	.word	0x00021170


	//   ....[109]....
        /*2fe0*/ 	.word	0x00021180


	//   ....[110]....
        /*2fe4*/ 	.word	0x000211a0


	//   ....[111]....
        /*2fe8*/ 	.word	0x000211b0


	//   ....[112]....
        /*2fec*/ 	.word	0x000211d0


	//   ....[113]....
        /*2ff0*/ 	.word	0x000211e0


	//   ....[114]....
        /*2ff4*/ 	.word	0x00021200


	//   ....[115]....
        /*2ff8*/ 	.word	0x00021210


	//   ....[116]....
        /*2ffc*/ 	.word	0x00021230


	//   ....[117]....
        /*3000*/ 	.word	0x00021240


	//   ....[118]....
        /*3004*/ 	.word	0x00021260


	//   ....[119]....
        /*3008*/ 	.word	0x00021270


	//   ....[120]....
        /*300c*/ 	.word	0x00021290


	//   ....[121]....
        /*3010*/ 	.word	0x000212a0


	//   ....[122]....
        /*3014*/ 	.word	0x000212c0


	//   ....[123]....
        /*3018*/ 	.word	0x000212d0


	//   ....[124]....
        /*301c*/ 	.word	0x000212f0


	//   ....[125]....
        /*3020*/ 	.word	0x00021300


	//   ....[126]....
        /*3024*/ 	.word	0x00021320


	//   ....[127]....
        /*3028*/ 	.word	0x00021330


	//   ....[128]....
        /*302c*/ 	.word	0x00021350


	//   ....[129]....
        /*3030*/ 	.word	0x00021360


	//   ....[130]....
        /*3034*/ 	.word	0x00021380


	//   ....[131]....
        /*3038*/ 	.word	0x00021390


	//   ....[132]....
        /*303c*/ 	.word	0x000213b0


	//   ....[133]....
        /*3040*/ 	.word	0x000213c0


	//   ....[134]....
        /*3044*/ 	.word	0x000213e0


	//   ....[135]....
        /*3048*/ 	.word	0x000213f0


	//   ....[136]....
        /*304c*/ 	.word	0x00021410


	//   ....[137]....
        /*3050*/ 	.word	0x00021420


	//   ....[138]....
        /*3054*/ 	.word	0x00021440


	//   ....[139]....
        /*3058*/ 	.word	0x00021450


	//   ....[140]....
        /*305c*/ 	.word	0x00021470


	//   ....[141]....
        /*3060*/ 	.word	0x00021480


	//   ....[142]....
        /*3064*/ 	.word	0x000214a0


	//   ....[143]....
        /*3068*/ 	.word	0x000214b0


	//   ....[144]....
        /*306c*/ 	.word	0x000214d0


	//   ....[145]....
        /*3070*/ 	.word	0x000214e0


	//   ....[146]....
        /*3074*/ 	.word	0x00021500


	//   ....[147]....
        /*3078*/ 	.word	0x00021510


	//   ....[148]....
        /*307c*/ 	.word	0x00021530


	//   ....[149]....
        /*3080*/ 	.word	0x00021540


	//   ....[150]....
        /*3084*/ 	.word	0x00021560


	//   ....[151]....
        /*3088*/ 	.word	0x00021570


	//   ....[152]....
        /*308c*/ 	.word	0x00021590


	//   ....[153]....
        /*3090*/ 	.word	0x000215a0


	//   ....[154]....
        /*3094*/ 	.word	0x000215c0


	//   ....[155]....
        /*3098*/ 	.word	0x000215d0


	//   ....[156]....
        /*309c*/ 	.word	0x000215f0


	//   ....[157]....
        /*30a0*/ 	.word	0x00021600


	//   ....[158]....
        /*30a4*/ 	.word	0x00021620


	//   ....[159]....
        /*30a8*/ 	.word	0x00021630


	//   ....[160]....
        /*30ac*/ 	.word	0x00021650


	//   ....[161]....
        /*30b0*/ 	.word	0x00021660


	//   ....[162]....
        /*30b4*/ 	.word	0x00021680


	//   ....[163]....
        /*30b8*/ 	.word	0x00021690


	//   ....[164]....
        /*30bc*/ 	.word	0x000216b0


	//   ....[165]....
        /*30c0*/ 	.word	0x000216c0


	//   ....[166]....
        /*30c4*/ 	.word	0x000216e0


	//   ....[167]....
        /*30c8*/ 	.word	0x000216f0


	//   ....[168]....
        /*30cc*/ 	.word	0x00021710


	//   ....[169]....
        /*30d0*/ 	.word	0x00021720


	//   ....[170]....
        /*30d4*/ 	.word	0x00021740


	//   ....[171]....
        /*30d8*/ 	.word	0x00021750


	//   ....[172]....
        /*30dc*/ 	.word	0x00021770


	//   ....[173]....
        /*30e0*/ 	.word	0x00021780


	//   ....[174]....
        /*30e4*/ 	.word	0x000217a0


	//   ....[175]....
        /*30e8*/ 	.word	0x000217b0


	//   ....[176]....
        /*30ec*/ 	.word	0x000217d0


	//   ....[177]....
        /*30f0*/ 	.word	0x000217e0


	//   ....[178]....
        /*30f4*/ 	.word	0x00021800


	//   ....[179]....
        /*30f8*/ 	.word	0x00021810


	//   ....[180]....
        /*30fc*/ 	.word	0x00021830


	//   ....[181]....
        /*3100*/ 	.word	0x00021840


	//   ....[182]....
        /*3104*/ 	.word	0x00021860


	//   ....[183]....
        /*3108*/ 	.word	0x00021870


	//   ....[184]....
        /*310c*/ 	.word	0x00021890


	//   ....[185]....
        /*3110*/ 	.word	0x000218a0


	//   ....[186]....
        /*3114*/ 	.word	0x000218c0


	//   ....[187]....
        /*3118*/ 	.word	0x000218d0


	//   ....[188]....
        /*311c*/ 	.word	0x000218f0


	//   ....[189]....
        /*3120*/ 	.word	0x00021900


	//   ....[190]....
        /*3124*/ 	.word	0x00021920


	//   ....[191]....
        /*3128*/ 	.word	0x00021930


	//   ....[192]....
        /*312c*/ 	.word	0x00021950


	//   ....[193]....
        /*3130*/ 	.word	0x00021960


	//   ....[194]....
        /*3134*/ 	.word	0x00021980


	//   ....[195]....
        /*3138*/ 	.word	0x00021990


	//   ....[196]....
        /*313c*/ 	.word	0x000219b0


	//   ....[197]....
        /*3140*/ 	.word	0x000219c0


	//   ....[198]....
        /*3144*/ 	.word	0x000219e0


	//   ....[199]....
        /*3148*/ 	.word	0x000219f0


	//   ....[200]....
        /*314c*/ 	.word	0x00021a10


	//   ....[201]....
        /*3150*/ 	.word	0x00021a20


	//   ....[202]....
        /*3154*/ 	.word	0x00021a30


	//   ....[203]....
        /*3158*/ 	.word	0x00021a40


	//   ....[204]....
        /*315c*/ 	.word	0x00021a60


	//   ....[205]....
        /*3160*/ 	.word	0x00021a70


	//   ....[206]....
        /*3164*/ 	.word	0x00021aa0


	//   ....[207]....
        /*3168*/ 	.word	0x00021ab0


	//   ....[208]....
        /*316c*/ 	.word	0x00021ad0


	//   ....[209]....
        /*3170*/ 	.word	0x00021ae0


	//   ....[210]....
        /*3174*/ 	.word	0x00021b00


	//   ....[211]....
        /*3178*/ 	.word	0x00021b10


	//   ....[212]....
        /*317c*/ 	.word	0x00021b30


	//   ....[213]....
        /*3180*/ 	.word	0x00021b40


	//   ....[214]....
        /*3184*/ 	.word	0x00021b60


	//   ....[215]....
        /*3188*/ 	.word	0x00021b70


	//   ....[216]....
        /*318c*/ 	.word	0x00021b90


	//   ....[217]....
        /*3190*/ 	.word	0x00021ba0


	//   ....[218]....
        /*3194*/ 	.word	0x00021bc0


	//   ....[219]....
        /*3198*/ 	.word	0x00021bd0


	//   ....[220]....
        /*319c*/ 	.word	0x00021bf0


	//   ....[221]....
        /*31a0*/ 	.word	0x00021c00


	//   ....[222]....
        /*31a4*/ 	.word	0x00021c20


	//   ....[223]....
        /*31a8*/ 	.word	0x00021c30


	//   ....[224]....
        /*31ac*/ 	.word	0x00021c50


	//   ....[225]....
        /*31b0*/ 	.word	0x00021c60


	//   ....[226]....
        /*31b4*/ 	.word	0x00021c80


	//   ....[227]....
        /*31b8*/ 	.word	0x00021c90


	//   ....[228]....
        /*31bc*/ 	.word	0x00021cb0


	//   ....[229]....
        /*31c0*/ 	.word	0x00021cc0


	//   ....[230]....
        /*31c4*/ 	.word	0x00021ce0


	//   ....[231]....
        /*31c8*/ 	.word	0x00021cf0


	//   ....[232]....
        /*31cc*/ 	.word	0x00021d10


	//   ....[233]....
        /*31d0*/ 	.word	0x00021d20


	//   ....[234]....
        /*31d4*/ 	.word	0x00021d40


	//   ....[235]....
        /*31d8*/ 	.word	0x00021d50


	//   ....[236]....
        /*31dc*/ 	.word	0x00021d70


	//   ....[237]....
        /*31e0*/ 	.word	0x00021d80


	//   ....[238]....
        /*31e4*/ 	.word	0x00021dd0


	//   ....[239]....
        /*31e8*/ 	.word	0x00021de0


	//   ....[240]....
        /*31ec*/ 	.word	0x00021e00


	//   ....[241]....
        /*31f0*/ 	.word	0x00021e10


	//   ....[242]....
        /*31f4*/ 	.word	0x00021e30


	//   ....[243]....
        /*31f8*/ 	.word	0x00021e40


	//   ....[244]....
        /*31fc*/ 	.word	0x00021e60


	//   ....[245]....
        /*3200*/ 	.word	0x00021e70


	//   ....[246]....
        /*3204*/ 	.word	0x00021e90


	//   ....[247]....
        /*3208*/ 	.word	0x00021ea0


	//   ....[248]....
        /*320c*/ 	.word	0x00021ec0


	//   ....[249]....
        /*3210*/ 	.word	0x00021ed0


	//   ....[250]....
        /*3214*/ 	.word	0x00021ef0


	//   ....[251]....
        /*3218*/ 	.word	0x00021f00


	//   ....[252]....
        /*321c*/ 	.word	0x00021f20


	//   ....[253]....
        /*3220*/ 	.word	0x00021f30


	//   ....[254]....
        /*3224*/ 	.word	0x00021f50


	//   ....[255]....
        /*3228*/ 	.word	0x00021f60


	//   ....[0]....
        /*322c*/ 	.word	0x00021f80


	//   ....[1]....
        /*3230*/ 	.word	0x00021f90


	//   ....[2]....
        /*3234*/ 	.word	0x00021fb0


	//   ....[3]....
        /*3238*/ 	.word	0x00021fc0


	//   ....[4]....
        /*323c*/ 	.word	0x00021fe0


	//   ....[5]....
        /*3240*/ 	.word	0x00021ff0


	//   ....[6]....
        /*3244*/ 	.word	0x00022010


	//   ....[7]....
        /*3248*/ 	.word	0x00022020


	//   ....[8]....
        /*324c*/ 	.word	0x0002a390


	//   ....[9]....
        /*3250*/ 	.word	0x0002a3a0


	//   ....[10]....
        /*3254*/ 	.word	0x0002a3c0


	//   ....[11]....
        /*3258*/ 	.word	0x0002a3d0


	//   ....[12]....
        /*325c*/ 	.word	0x0002a410


	//   ....[13]....
        /*3260*/ 	.word	0x0002a420


	//   ....[14]....
        /*3264*/ 	.word	0x0002a430


	//   ....[15]....
        /*3268*/ 	.word	0x0002a440


	//   ....[16]....
        /*326c*/ 	.word	0x0002a470


	//   ....[17]....
        /*3270*/ 	.word	0x0002a480


	//   ....[18]....
        /*3274*/ 	.word	0x0002a4c0


	//   ....[19]....
        /*3278*/ 	.word	0x0002a4d0


	//   ....[20]....
        /*327c*/ 	.word	0x0002a4f0


	//   ....[21]....
        /*3280*/ 	.word	0x0002a500


	//   ....[22]....
        /*3284*/ 	.word	0x0002a520


	//   ....[23]....
        /*3288*/ 	.word	0x0002a530


	//   ....[24]....
        /*328c*/ 	.word	0x0002a550


	//   ....[25]....
        /*3290*/ 	.word	0x0002a560


	//   ....[26]....
        /*3294*/ 	.word	0x0002a580


	//   ....[27]....
        /*3298*/ 	.word	0x0002a590


	//   ....[28]....
        /*329c*/ 	.word	0x0002a5b0


	//   ....[29]....
        /*32a0*/ 	.word	0x0002a5c0


	//   ....[30]....
        /*32a4*/ 	.word	0x0002a5e0


	//   ....[31]....
        /*32a8*/ 	.word	0x0002a5f0


	//   ....[32]....
        /*32ac*/ 	.word	0x0002a610


	//   ....[33]....
        /*32b0*/ 	.word	0x0002a620


	//   ....[34]....
        /*32b4*/ 	.word	0x0002a640


	//   ....[35]....
        /*32b8*/ 	.word	0x0002a650


	//   ....[36]....
        /*32bc*/ 	.word	0x0002a670


	//   ....[37]....
        /*32c0*/ 	.word	0x0002a680


	//   ....[38]....
        /*32c4*/ 	.word	0x0002a6a0


	//   ....[39]....
        /*32c8*/ 	.word	0x0002a6b0


	//   ....[40]....
        /*32cc*/ 	.word	0x0002a6d0


	//   ....[41]....
        /*32d0*/ 	.word	0x0002a6e0


	//   ....[42]....
        /*32d4*/ 	.word	0x0002a700


	//   ....[43]....
        /*32d8*/ 	.word	0x0002a710


	//   ....[44]....
        /*32dc*/ 	.word	0x0002a730


	//   ....[45]....
        /*32e0*/ 	.word	0x0002a740


	//   ....[46]....
        /*32e4*/ 	.word	0x0002a760


	//   ....[47]....
        /*32e8*/ 	.word	0x0002a770


	//   ....[48]....
        /*32ec*/ 	.word	0x0002a790


	//   ....[49]....
        /*32f0*/ 	.word	0x0002a7a0


	//   ....[50]....
        /*32f4*/ 	.word	0x0002a7c0


	//   ....[51]....
        /*32f8*/ 	.word	0x0002a7d0


	//   ....[52]....
        /*32fc*/ 	.word	0x0002a7f0


	//   ....[53]....
        /*3300*/ 	.word	0x0002a800


	//   ....[54]....
        /*3304*/ 	.word	0x0002a820


	//   ....[55]....
        /*3308*/ 	.word	0x0002a830


	//   ....[56]....
        /*330c*/ 	.word	0x0002a850


	//   ....[57]....
        /*3310*/ 	.word	0x0002a860


	//   ....[58]....
        /*3314*/ 	.word	0x0002a880


	//   ....[59]....
        /*3318*/ 	.word	0x0002a890


	//   ....[60]....
        /*331c*/ 	.word	0x0002a8b0


	//   ....[61]....
        /*3320*/ 	.word	0x0002a8c0


	//   ....[62]....
        /*3324*/ 	.word	0x0002a8e0


	//   ....[63]....
        /*3328*/ 	.word	0x0002a8f0


	//   ....[64]....
        /*332c*/ 	.word	0x0002a910


	//   ....[65]....
        /*3330*/ 	.word	0x0002a920


	//   ....[66]....
        /*3334*/ 	.word	0x0002a940


	//   ....[67]....
        /*3338*/ 	.word	0x0002a950


	//   ....[68]....
        /*333c*/ 	.word	0x0002a970


	//   ....[69]....
        /*3340*/ 	.word	0x0002a980


	//   ....[70]....
        /*3344*/ 	.word	0x0002a9a0


	//   ....[71]....
        /*3348*/ 	.word	0x0002a9b0


	//   ....[72]....
        /*334c*/ 	.word	0x0002a9d0


	//   ....[73]....
        /*3350*/ 	.word	0x0002a9e0


	//   ....[74]....
        /*3354*/ 	.word	0x0002aa00


	//   ....[75]....
        /*3358*/ 	.word	0x0002aa10


	//   ....[76]....
        /*335c*/ 	.word	0x0002aa30


	//   ....[77]....
        /*3360*/ 	.word	0x0002aa40


	//   ....[78]....
        /*3364*/ 	.word	0x0002aa60


	//   ....[79]....
        /*3368*/ 	.word	0x0002aa70


	//   ....[80]....
        /*336c*/ 	.word	0x0002aa90


	//   ....[81]....
        /*3370*/ 	.word	0x0002aaa0


	//   ....[82]....
        /*3374*/ 	.word	0x0002aac0


	//   ....[83]....
        /*3378*/ 	.word	0x0002aad0


	//   ....[84]....
        /*337c*/ 	.word	0x0002aaf0


	//   ....[85]....
        /*3380*/ 	.word	0x0002ab00


	//   ....[86]....
        /*3384*/ 	.word	0x0002ab20


	//   ....[87]....
        /*3388*/ 	.word	0x0002ab30


	//   ....[88]....
        /*338c*/ 	.word	0x0002ab50


	//   ....[89]....
        /*3390*/ 	.word	0x0002ab60


	//   ....[90]....
        /*3394*/ 	.word	0x0002ab80


	//   ....[91]....
        /*3398*/ 	.word	0x0002ab90


	//   ....[92]....
        /*339c*/ 	.word	0x0002abb0


	//   ....[93]....
        /*33a0*/ 	.word	0x0002abc0


	//   ....[94]....
        /*33a4*/ 	.word	0x0002abe0


	//   ....[95]....
        /*33a8*/ 	.word	0x0002abf0


	//   ....[96]....
        /*33ac*/ 	.word	0x0002ac10


	//   ....[97]....
        /*33b0*/ 	.word	0x0002ac20


	//   ....[98]....
        /*33b4*/ 	.word	0x0002ac40


	//   ....[99]....
        /*33b8*/ 	.word	0x0002ac50


	//   ....[100]....
        /*33bc*/ 	.word	0x0002ac70


	//   ....[101]....
        /*33c0*/ 	.word	0x0002ac80


	//   ....[102]....
        /*33c4*/ 	.word	0x0002aca0


	//   ....[103]....
        /*33c8*/ 	.word	0x0002acb0


	//   ....[104]....
        /*33cc*/ 	.word	0x0002acd0


	//   ....[105]....
        /*33d0*/ 	.word	0x0002ace0


	//   ....[106]....
        /*33d4*/ 	.word	0x0002ad00


	//   ....[107]....
        /*33d8*/ 	.word	0x0002ad10


	//   ....[108]....
        /*33dc*/ 	.word	0x0002ad30


	//   ....[109]....
        /*33e0*/ 	.word	0x0002ad40


	//   ....[110]....
        /*33e4*/ 	.word	0x0002ad60


	//   ....[111]....
        /*33e8*/ 	.word	0x0002ad70


	//   ....[112]....
        /*33ec*/ 	.word	0x0002ad90


	//   ....[113]....
        /*33f0*/ 	.word	0x0002ada0


	//   ....[114]....
        /*33f4*/ 	.word	0x0002adc0


	//   ....[115]....
        /*33f8*/ 	.word	0x0002add0


	//   ....[116]....
        /*33fc*/ 	.word	0x0002adf0


	//   ....[117]....
        /*3400*/ 	.word	0x0002ae00


	//   ....[118]....
        /*3404*/ 	.word	0x0002ae20


	//   ....[119]....
        /*3408*/ 	.word	0x0002ae30


	//   ....[120]....
        /*340c*/ 	.word	0x0002ae50


	//   ....[121]....
        /*3410*/ 	.word	0x0002ae60


	//   ....[122]....
        /*3414*/ 	.word	0x0002ae80


	//   ....[123]....
        /*3418*/ 	.word	0x0002ae90


	//   ....[124]....
        /*341c*/ 	.word	0x0002aeb0


	//   ....[125]....
        /*3420*/ 	.word	0x0002aec0


	//   ....[126]....
        /*3424*/ 	.word	0x0002aee0


	//   ....[127]....
        /*3428*/ 	.word	0x0002aef0


	//   ....[128]....
        /*342c*/ 	.word	0x0002af10


	//   ....[129]....
        /*3430*/ 	.word	0x0002af20


	//   ....[130]....
        /*3434*/ 	.word	0x0002af40


	//   ....[131]....
        /*3438*/ 	.word	0x0002af50


	//   ....[132]....
        /*343c*/ 	.word	0x0002af70


	//   ....[133]....
        /*3440*/ 	.word	0x0002af80


	//   ....[134]....
        /*3444*/ 	.word	0x0002afa0


	//   ....[135]....
        /*3448*/ 	.word	0x0002afb0


	//   ....[136]....
        /*344c*/ 	.word	0x0002afd0


	//   ....[137]....
        /*3450*/ 	.word	0x0002afe0


	//   ....[138]....
        /*3454*/ 	.word	0x0002b000


	//   ....[139]....
        /*3458*/ 	.word	0x0002b010


	//   ....[140]....
        /*345c*/ 	.word	0x0002b030


	//   ....[141]....
        /*3460*/ 	.word	0x0002b040


	//   ....[142]....
        /*3464*/ 	.word	0x0002b060


	//   ....[143]....
        /*3468*/ 	.word	0x0002b070


	//   ....[144]....
        /*346c*/ 	.word	0x0002b090


	//   ....[145]....
        /*3470*/ 	.word	0x0002b0a0


	//   ....[146]....
        /*3474*/ 	.word	0x0002b0c0


	//   ....[147]....
        /*3478*/ 	.word	0x0002b0d0


	//   ....[148]....
        /*347c*/ 	.word	0x0002b0f0


	//   ....[149]....
        /*3480*/ 	.word	0x0002b100


	//   ....[150]....
        /*3484*/ 	.word	0x0002b120


	//   ....[151]....
        /*3488*/ 	.word	0x0002b130


	//   ....[152]....
        /*348c*/ 	.word	0x0002b150


	//   ....[153]....
        /*3490*/ 	.word	0x0002b160


	//   ....[154]....
        /*3494*/ 	.word	0x0002b180


	//   ....[155]....
        /*3498*/ 	.word	0x0002b190


	//   ....[156]....
        /*349c*/ 	.word	0x0002b1b0


	//   ....[157]....
        /*34a0*/ 	.word	0x0002b1c0


	//   ....[158]....
        /*34a4*/ 	.word	0x0002b1e0


	//   ....[159]....
        /*34a8*/ 	.word	0x0002b1f0


	//   ....[160]....
        /*34ac*/ 	.word	0x0002b210


	//   ....[161]....
        /*34b0*/ 	.word	0x0002b220


	//   ....[162]....
        /*34b4*/ 	.word	0x0002b240


	//   ....[163]....
        /*34b8*/ 	.word	0x0002b250


	//   ....[164]....
        /*34bc*/ 	.word	0x0002b270


	//   ....[165]....
        /*34c0*/ 	.word	0x0002b280


	//   ....[166]....
        /*34c4*/ 	.word	0x0002b2a0


	//   ....[167]....
        /*34c8*/ 	.word	0x0002b2b0


	//   ....[168]....
        /*34cc*/ 	.word	0x0002b2d0


	//   ....[169]....
        /*34d0*/ 	.word	0x0002b2e0


	//   ....[170]....
        /*34d4*/ 	.word	0x0002b300


	//   ....[171]....
        /*34d8*/ 	.word	0x0002b310


	//   ....[172]....
        /*34dc*/ 	.word	0x0002b330


	//   ....[173]....
        /*34e0*/ 	.word	0x0002b340


	//   ....[174]....
        /*34e4*/ 	.word	0x0002b360


	//   ....[175]....
        /*34e8*/ 	.word	0x0002b370


	//   ....[176]....
        /*34ec*/ 	.word	0x0002b390


	//   ....[177]....
        /*34f0*/ 	.word	0x0002b3a0


	//   ....[178]....
        /*34f4*/ 	.word	0x0002b3c0


	//   ....[179]....
        /*34f8*/ 	.word	0x0002b3d0


	//   ....[180]....
        /*34fc*/ 	.word	0x0002b3f0


	//   ....[181]....
        /*3500*/ 	.word	0x0002b400


	//   ....[182]....
        /*3504*/ 	.word	0x0002b420


	//   ....[183]....
        /*3508*/ 	.word	0x0002b430


	//   ....[184]....
        /*350c*/ 	.word	0x0002b450


	//   ....[185]....
        /*3510*/ 	.word	0x0002b460


	//   ....[186]....
        /*3514*/ 	.word	0x0002b480


	//   ....[187]....
        /*3518*/ 	.word	0x0002b490


	//   ....[188]....
        /*351c*/ 	.word	0x0002b4b0


	//   ....[189]....
        /*3520*/ 	.word	0x0002b4c0


	//   ....[190]....
        /*3524*/ 	.word	0x0002b4e0


	//   ....[191]....
        /*3528*/ 	.word	0x0002b4f0


	//   ....[192]....
        /*352c*/ 	.word	0x0002b510


	//   ....[193]....
        /*3530*/ 	.word	0x0002b520


	//   ....[194]....
        /*3534*/ 	.word	0x0002b540


	//   ....[195]....
        /*3538*/ 	.word	0x0002b550


	//   ....[196]....
        /*353c*/ 	.word	0x0002b570


	//   ....[197]....
        /*3540*/ 	.word	0x0002b580


	//   ....[198]....
        /*3544*/ 	.word	0x0002b5a0


	//   ....[199]....
        /*3548*/ 	.word	0x0002b5b0


	//   ....[200]....
        /*354c*/ 	.word	0x0002b5d0


	//   ....[201]....
        /*3550*/ 	.word	0x0002b5e0


	//   ....[202]....
        /*3554*/ 	.word	0x0002b600


	//   ....[203]....
        /*3558*/ 	.word	0x0002b610


	//   ....[204]....
        /*355c*/ 	.word	0x0002b620


	//   ....[205]....
        /*3560*/ 	.word	0x0002b630


	//   ....[206]....
        /*3564*/ 	.word	0x0002b650


	//   ....[207]....
        /*3568*/ 	.word	0x0002b660


	//   ....[208]....
        /*356c*/ 	.word	0x0002b690


	//   ....[209]....
        /*3570*/ 	.word	0x0002b6a0


	//   ....[210]....
        /*3574*/ 	.word	0x0002b6c0


	//   ....[211]....
        /*3578*/ 	.word	0x0002b6d0


	//   ....[212]....
        /*357c*/ 	.word	0x0002b6f0


	//   ....[213]....
        /*3580*/ 	.word	0x0002b700


	//   ....[214]....
        /*3584*/ 	.word	0x0002b720


	//   ....[215]....
        /*3588*/ 	.word	0x0002b730


	//   ....[216]....
        /*358c*/ 	.word	0x0002b750


	//   ....[217]....
        /*3590*/ 	.word	0x0002b760


	//   ....[218]....
        /*3594*/ 	.word	0x0002b780


	//   ....[219]....
        /*3598*/ 	.word	0x0002b790


	//   ....[220]....
        /*359c*/ 	.word	0x0002b7b0


	//   ....[221]....
        /*35a0*/ 	.word	0x0002b7c0


	//   ....[222]....
        /*35a4*/ 	.word	0x0002b7e0


	//   ....[223]....
        /*35a8*/ 	.word	0x0002b7f0


	//   ....[224]....
        /*35ac*/ 	.word	0x0002b810


	//   ....[225]....
        /*35b0*/ 	.word	0x0002b820


	//   ....[226]....
        /*35b4*/ 	.word	0x0002b840


	//   ....[227]....
        /*35b8*/ 	.word	0x0002b850


	//   ....[228]....
        /*35bc*/ 	.word	0x0002b870


	//   ....[229]....
        /*35c0*/ 	.word	0x0002b880


	//   ....[230]....
        /*35c4*/ 	.word	0x0002b8a0


	//   ....[231]....
        /*35c8*/ 	.word	0x0002b8b0


	//   ....[232]....
        /*35cc*/ 	.word	0x0002b8d0


	//   ....[233]....
        /*35d0*/ 	.word	0x0002b8e0


	//   ....[234]....
        /*35d4*/ 	.word	0x0002b900


	//   ....[235]....
        /*35d8*/ 	.word	0x0002b910


	//   ....[236]....
        /*35dc*/ 	.word	0x0002b930


	//   ....[237]....
        /*35e0*/ 	.word	0x0002b940


	//   ....[238]....
        /*35e4*/ 	.word	0x0002b960


	//   ....[239]....
        /*35e8*/ 	.word	0x0002b970


	//   ....[240]....
        /*35ec*/ 	.word	0x0002b9c0


	//   ....[241]....
        /*35f0*/ 	.word	0x0002b9d0


	//   ....[242]....
        /*35f4*/ 	.word	0x0002b9f0


	//   ....[243]....
        /*35f8*/ 	.word	0x0002ba00


	//   ....[244]....
        /*35fc*/ 	.word	0x0002ba20


	//   ....[245]....
        /*3600*/ 	.word	0x0002ba30


	//   ....[246]....
        /*3604*/ 	.word	0x0002ba50


	//   ....[247]....
        /*3608*/ 	.word	0x0002ba60


	//   ....[248]....
        /*360c*/ 	.word	0x0002ba80


	//   ....[249]....
        /*3610*/ 	.word	0x0002ba90


	//   ....[250]....
        /*3614*/ 	.word	0x0002bab0


	//   ....[251]....
        /*3618*/ 	.word	0x0002bac0


	//   ....[252]....
        /*361c*/ 	.word	0x0002bae0


	//   ....[253]....
        /*3620*/ 	.word	0x0002baf0


	//   ....[254]....
        /*3624*/ 	.word	0x0002bb10


	//   ....[255]....
        /*3628*/ 	.word	0x0002bb20


	//   ....[0]....
        /*362c*/ 	.word	0x0002bb40


	//   ....[1]....
        /*3630*/ 	.word	0x0002bb50


	//   ....[2]....
        /*3634*/ 	.word	0x0002bb70


	//   ....[3]....
        /*3638*/ 	.word	0x0002bb80


	//   ....[4]....
        /*363c*/ 	.word	0x0002bba0


	//   ....[5]....
        /*3640*/ 	.word	0x0002bbb0


	//   ....[6]....
        /*3644*/ 	.word	0x0002bbd0


	//   ....[7]....
        /*3648*/ 	.word	0x0002bbe0


	//   ....[8]....
        /*364c*/ 	.word	0x0002bc00


	//   ....[9]....
        /*3650*/ 	.word	0x0002bc10


	//----- nvinfo : EIATTR_EXIT_INSTR_OFFSETS
	.align		4
.L_1276:
        /*3654*/ 	.byte	0x04, 0x1c
        /*3656*/ 	.short	(.L_1278 - .L_1277)


	//   ....[0]....
.L_1277:
        /*3658*/ 	.word	0x000344e0


	//   ....[1]....
        /*365c*/ 	.word	0x00038670


	//   ....[2]....
        /*3660*/ 	.word	0x000386e0


	//----- nvinfo : EIATTR_MAX_THREADS
	.align		4
.L_1278:
        /*3664*/ 	.byte	0x04, 0x05
        /*3666*/ 	.short	(.L_1280 - .L_1279)
.L_1279:
        /*3668*/ 	.word	0x00000020
        /*366c*/ 	.word	0x00000001
        /*3670*/ 	.word	0x00000001


	//----- nvinfo : EIATTR_CRS_STACK_SIZE
	.align		4
.L_1280:
        /*3674*/ 	.byte	0x04, 0x1e
        /*3676*/ 	.short	(.L_1282 - .L_1281)
.L_1281:
        /*3678*/ 	.word	0x00000000


	//----- nvinfo : EIATTR_CBANK_PARAM_SIZE
	.align		4
.L_1282:
        /*367c*/ 	.byte	0x03, 0x19
        /*367e*/ 	.short	0x0028


	//----- nvinfo : EIATTR_PARAM_CBANK
	.align		4
        /*3680*/ 	.byte	0x04, 0x0a
        /*3682*/ 	.short	(.L_1284 - .L_1283)
	.align		4
.L_1283:
        /*3684*/ 	.word	index@(.nv.constant0._ZN17fastertransformer38beam_online_softmax_topk_stage2_kernelIfLi128ELi32EEEvPKfS2_PiPT_ii)
        /*3688*/ 	.short	0x0210
        /*368a*/ 	.short	0x0028


	//----- nvinfo : EIATTR_SW_WAR
	.align		4
.L_1284:
        /*368c*/ 	.byte	0x04, 0x36
        /*368e*/ 	.short	(.L_1286 - .L_1285)
.L_1285:
        /*3690*/ 	.word	0x00000008
.L_1286:


//--------------------- .nv.info._ZN17fastertransformer38beam_online_softmax_topk_stage1_kernelIfLi1ELi128ELi64EEEvPKT_S3_PKbPfiiPKi --------------------------
	.section	.nv.info._ZN17fastertransformer38beam_online_softmax_topk_stage1_kernelIfLi1ELi128ELi64EEEvPKT_S3_PKbPfiiPKi,"",@"SHT_CUDA_INFO"
	.sectionflags	@""
	.align	4


	//----- nvinfo : EIATTR_CUDA_API_VERSION
	.align		4
        /*0000*/ 	.byte	0x04, 0x37
        /*0002*/ 	.short	(.L_1288 - .L_1287)
.L_1287:
        /*0004*/ 	.word	0x00000082


	//----- nvinfo : EIATTR_KPARAM_INFO
	.align		4
.L_1288:
        /*0008*/ 	.byte	0x04, 0x17
        /*000a*/ 	.short	(.L_1290 - .L_1289)
.L_1289:
        /*000c*/ 	.word	0x00000000
        /*0010*/ 	.short	0x0006
        /*0012*/ 	.short	0x0028
        /*0014*/ 	.byte	0x00, 0xf0, 0x21, 0x00


	//----- nvinfo : EIATTR_KPARAM_INFO
	.align		4
.L_1290:
        /*0018*/ 	.byte	0x04, 0x17
        /*001a*/ 	.short	(.L_1292 - .L_1291)
.L_1291:
        /*001c*/ 	.word	0x00000000
        /*0020*/ 	.short	0x0005
        /*0022*/ 	.short	0x0024
        /*0024*/ 	.byte	0x00, 0xf0, 0x11, 0x00


	//----- nvinfo : EIATTR_KPARAM_INFO
	.align		4
.L_1292:
        /*0028*/ 	.byte	0x04, 0x17
        /*002a*/ 	.short	(.L_1294 - .L_1293)
.L_1293:
        /*002c*/ 	.word	0x00000000
        /*0030*/ 	.short	0x0004
        /*0032*/ 	.short	0x0020
        /*0034*/ 	.byte	0x00, 0xf0, 0x11, 0x00


	//----- nvinfo : EIATTR_KPARAM_INFO
	.align		4
.L_1294:
        /*0038*/ 	.byte	0x04, 0x17
        /*003a*/ 	.short	(.L_1296 - .L_1295)
.L_1295:
        /*003c*/ 	.word	0x00000000
        /*0040*/ 	.short	0x0003
        /*0042*/ 	.short	0x0018
        /*0044*/ 	.byte	0x00, 0xf0, 0x21, 0x00


	//----- nvinfo : EIATTR_KPARAM_INFO
	.align		4
.L_1296:
        /*0048*/ 	.byte	0x04, 0x17
        /*004a*/ 	.short	(.L_1298 - .L_1297)
.L_1297:
        /*004c*/ 	.word	0x00000000
        /*0050*/ 	.short	0x0002
        /*0052*/ 	.short	0x0010
        /*0054*/ 	.byte	0x00, 0xf0, 0x21, 0x00


	//----- nvinfo : EIATTR_KPARAM_INFO
	.align		4
.L_1298:
        /*0058*/ 	.byte	0x04, 0x17
        /*005a*/ 	.short	(.L_1300 - .L_1299)
.L_1299:
        /*005c*/ 	.word	0x00000000
        /*0060*/ 	.short	0x0001
        /*0062*/ 	.short	0x0008
        /*0064*/ 	.byte	0x00, 0xf0, 0x21, 0x00


	//----- nvinfo : EIATTR_KPARAM_INFO
	.align		4
.L_1300:
        /*0068*/ 	.byte	0x04, 0x17
        /*006a*/ 	.short	(.L_1302 - .L_1301)
.L_1301:
        /*006c*/ 	.word	0x00000000
        /*0070*/ 	.short	0x0000
        /*0072*/ 	.short	0x0000
        /*0074*/ 	.byte	0x00, 0xf0, 0x21, 0x00


	//----- nvinfo : EIATTR_SPARSE_MMA_MASK
	.align		4
.L_1302:
        /*0078*/ 	.byte	0x03, 0x50
        /*007a*/ 	.short	0x0000


	//----- nvinfo : EIATTR_MAXREG_COUNT
	.align		4
        /*007c*/ 	.byte	0x03, 0x1b
        /*007e*/ 	.short	0x00ff


	//----- nvinfo : EIATTR_NUM_BARRIERS
	.align		4
        /*0080*/ 	.byte	0x02, 0x4c
        /*0082*/ 	.byte	0x01
	.zero		1


	//----- nvinfo : EIATTR_ANNOTATIONS
	.align		4
        /*0084*/ 	.byte	0x04, 0x55
        /*0086*/ 	.short	(.L_1304 - .L_1303)


	//   ....[0]....
.L_1303:
        /* <DEDUP_REMOVED lines=3017> */


	//----- nvinfo : EIATTR_MERCURY_ISA_VERSION
	.align		4
.L_1304:
        /*bd08*/ 	.byte	0x03, 0x5f
        /*bd0a*/ 	.short	0x0101


	//----- nvinfo : EIATTR_COOP_GROUP_MASK_REGIDS
	.align		4
        /*bd0c*/ 	.byte	0x04, 0x29
        /*bd0e*/ 	.short	(.L_1306 - .L_1305)


	//   ....[0]....
.L_1305:
        /*bd10*/ 	.word	0xffffffff


	//   ....[1]....
        /*bd14*/ 	.word	0xffffffff


	//   ....[2]....
        /*bd18*/ 	.word	0xffffffff


	//   ....[3]....
        /*bd1c*/ 	.word	0xffffffff


	//   ....[4]....
        /*bd20*/ 	.word	0xffffffff


	//   ....[5]....
        /*bd24*/ 	.word	0xffffffff


	//   ....[6]....
        /*bd28*/ 	.word	0xffffffff


	//   ....[7]....
        /*bd2c*/ 	.word	0xffffffff


	//   ....[8]....
        /*bd30*/ 	.word	0xffffffff


	//   ....[9]....
        /*bd34*/ 	.word	0xffffffff


	//   ....[10]....
        /*bd38*/ 	.word	0xffffffff


	//   ....[11]....
        /*bd3c*/ 	.word	0xffffffff


	//   ....[12]....
        /*bd40*/ 	.word	0xffffffff


	//   ....[13]....
        /*bd44*/ 	.word	0xffffffff


	//   ....[14]....
        /*bd48*/ 	.word	0xffffffff


	//   ....[15]....
        /*bd4c*/ 	.word	0xffffffff


	//   ....[16]....
        /*bd50*/ 	.word	0xffffffff


	//   ....[17]....
        /*bd54*/ 	.word	0xffffffff


	//   ....[18]....
        /*bd58*/ 	.word	0xffffffff


	//   ....[19]....
        /*bd5c*/ 	.word	0xffffffff


	//   ....[20]....
        /*bd60*/ 	.word	0xffffffff


	//   ....[21]....
        /*bd64*/ 	.word	0xffffffff


	//   ....[22]....
        /*bd68*/ 	.word	0xffffffff


	//   ....[23]....
        /*bd6c*/ 	.word	0xffffffff


	//   ....[24]....
        /*bd70*/ 	.word	0xffffffff


	//   ....[25]....
        /*bd74*/ 	.word	0xffffffff


	//   ....[26]....
        /*bd78*/ 	.word	0xffffffff


	//   ....[27]....
        /*bd7c*/ 	.word	0xffffffff


	//   ....[28]....
        /*bd80*/ 	.word	0xffffffff


	//   ....[29]....
        /*bd84*/ 	.word	0xffffffff


	//   ....[30]....
        /*bd88*/ 	.word	0xffffffff


	//   ....[31]....
        /*bd8c*/ 	.word	0xffffffff


	//   ....[32]....
        /*bd90*/ 	.word	0xffffffff


	//   ....[33]....
        /*bd94*/ 	.word	0xffffffff


	//   ....[34]....
        /*bd98*/ 	.word	0xffffffff


	//   ....[35]....
        /*bd9c*/ 	.word	0xffffffff


	//   ....[36]....
        /*bda0*/ 	.word	0xffffffff


	//   ....[37]....
        /*bda4*/ 	.word	0xffffffff


	//   ....[38]....
        /*bda8*/ 	.word	0xffffffff


	//   ....[39]....
        /*bdac*/ 	.word	0xffffffff


	//   ....[40]....
        /*bdb0*/ 	.word	0xffffffff


	//   ....[41]....
        /*bdb4*/ 	.word	0xffffffff


	//   ....[42]....
        /*bdb8*/ 	.word	0xffffffff


	//   ....[43]....
        /*bdbc*/ 	.word	0xffffffff


	//   ....[44]....
        /*bdc0*/ 	.word	0xffffffff


	//   ....[45]....
        /*bdc4*/ 	.word	0xffffffff


	//   ....[46]....
        /*bdc8*/ 	.word	0xffffffff


	//   ....[47]....
        /*bdcc*/ 	.word	0xffffffff


	//   ....[48]....
        /*bdd0*/ 	.word	0xffffffff


	//   ....[49]....
        /*bdd4*/ 	.word	0xffffffff


	//   ....[50]....
        /*bdd8*/ 	.word	0xffffffff


	//   ....[51]....
        /*bddc*/ 	.word	0xffffffff


	//   ....[52]....
        /*bde0*/ 	.word	0xffffffff


	//   ....[53]....
        /*bde4*/ 	.word	0xffffffff


	//   ....[54]....
        /*bde8*/ 	.word	0xffffffff


	//   ....[55]....
        /*bdec*/ 	.word	0xffffffff


	//   ....[56]....
        /*bdf0*/ 	.word	0xffffffff


	//   ....[57]....
        /*bdf4*/ 	.word	0xffffffff


	//   ....[58]....
        /*bdf8*/ 	.word	0xffffffff


	//   ....[59]....
        /*bdfc*/ 	.word	0xffffffff


	//   ....[60]....
        /*be00*/ 	.word	0xffffffff


	//   ....[61]....
        /*be04*/ 	.word	0xffffffff


	//   ....[62]....
        /*be08*/ 	.word	0xffffffff


	//   ....[63]....
        /*be0c*/ 	.word	0xffffffff


	//   ....[64]....
        /*be10*/ 	.word	0xffffffff


	//   ....[65]....
        /*be14*/ 	.word	0xffffffff


	//   ....[66]....
        /*be18*/ 	.word	0xffffffff


	//   ....[67]....
        /*be1c*/ 	.word	0xffffffff


	//   ....[68]....
        /*be20*/ 	.word	0xffffffff


	//   ....[69]....
        /*be24*/ 	.word	0xffffffff


	//   ....[70]....
        /*be28*/ 	.word	0xffffffff


	//   ....[71]....
        /*be2c*/ 	.word	0xffffffff


	//   ....[72]....
        /*be30*/ 	.word	0xffffffff


	//   ....[73]....
        /*be34*/ 	.word	0xffffffff


	//   ....[74]....
        /*be38*/ 	.word	0xffffffff


	//   ....[75]....
        /*be3c*/ 	.word	0xffffffff


	//   ....[76]....
        /*be40*/ 	.word	0xffffffff


	//   ....[77]....
        /*be44*/ 	.word	0xffffffff


	//   ....[78]....
        /*be48*/ 	.word	0xffffffff


	//   ....[79]....
        /*be4c*/ 	.word	0xffffffff


	//   ....[80]....
        /*be50*/ 	.word	0xffffffff


	//   ....[81]....
        /*be54*/ 	.word	0xffffffff


	//   ....[82]....
        /*be58*/ 	.word	0xffffffff


	//   ....[83]....
        /*be5c*/ 	.word	0xffffffff


	//   ....[84]....
        /*be60*/ 	.word	0xffffffff


	//   ....[85]....
        /*be64*/ 	.word	0xffffffff


	//   ....[86]....
        /*be68*/ 	.word	0xffffffff


	//   ....[87]....
        /*be6c*/ 	.word	0xffffffff


	//   ....[88]....
        /*be70*/ 	.word	0xffffffff


	//   ....[89]....
        /*be74*/ 	.word	0xffffffff


	//   ....[90]....
        /*be78*/ 	.word	0xffffffff


	//   ....[91]....
        /*be7c*/ 	.word	0xffffffff


	//   ....[92]....
        /*be80*/ 	.word	0xffffffff


	//   ....[93]....
        /*be84*/ 	.word	0xffffffff


	//   ....[94]....
        /*be88*/ 	.word	0xffffffff


	//   ....[95]....
        /*be8c*/ 	.word	0xffffffff


	//   ....[96]....
        /*be90*/ 	.word	0xffffffff


	//   ....[97]....
        /*be94*/ 	.word	0xffffffff


	//   ....[98]....
        /*be98*/ 	.word	0xffffffff


	//   ....[99]....
        /*be9c*/ 	.word	0xffffffff


	//   ....[100]....
        /*bea0*/ 	.word	0xffffffff


	//   ....[101]....
        /*bea4*/ 	.word	0xffffffff


	//   ....[102]....
        /*bea8*/ 	.word	0xffffffff


	//   ....[103]....
        /*beac*/ 	.word	0xffffffff


	//   ....[104]....
        /*beb0*/ 	.word	0xffffffff


	//   ....[105]....
        /*beb4*/ 	.word	0xffffffff


	//   ....[106]....
        /*beb8*/ 	.word	0xffffffff


	//   ....[107]....
        /*bebc*/ 	.word	0xffffffff


	//   ....[108]....
        /*bec0*/ 	.word	0xffffffff


	//   ....[109]....
        /*bec4*/ 	.word	0xffffffff


	//   ....[110]....
        /*bec8*/ 	.word	0xffffffff


	//   ....[111]....
        /*becc*/ 	.word	0xffffffff


	//   ....[112]....
        /*bed0*/ 	.word	0xffffffff


	//   ....[113]....
        /*bed4*/ 	.word	0xffffffff


	//   ....[114]....
        /*bed8*/ 	.word	0xffffffff


	//   ....[115]....
        /*bedc*/ 	.word	0xffffffff


	//   ....[116]....
        /*bee0*/ 	.word	0xffffffff


	//   ....[117]....
        /*bee4*/ 	.word	0xffffffff


	//   ....[118]....
        /*bee8*/ 	.word	0xffffffff


	//   ....[119]....
        /*beec*/ 	.word	0xffffffff


	//   ....[120]....
        /*bef0*/ 	.word	0xffffffff


	//   ....[121]....
        /*bef4*/ 	.word	0xffffffff


	//   ....[122]....
        /*bef8*/ 	.word	0xffffffff


	//   ....[123]....
        /*befc*/ 	.word	0xffffffff


	//   ....[124]....
        /*bf00*/ 	.word	0xffffffff


	//   ....[125]....
        /*bf04*/ 	.word	0xffffffff


	//   ....[126]....
        /*bf08*/ 	.word	0xffffffff


	//   ....[127]....
        /*bf0c*/ 	.word	0xffffffff


	//   ....[128]....
        /*bf10*/ 	.word	0xffffffff


	//   ....[129]....
        /*bf14*/ 	.word	0xffffffff


	//   ....[130]....
        /*bf18*/ 	.word	0xffffffff


	//   ....[131]....
        /*bf1c*/ 	.word	0xffffffff


	//   ....[132]....
        /*bf20*/ 	.word	0xffffffff


	//   ....[133]....
        /*bf24*/ 	.word	0xffffffff


	//   ....[134]....
        /*bf28*/ 	.word	0xffffffff


	//   ....[135]....
        /*bf2c*/ 	.word	0xffffffff


	//   ....[136]....
        /*bf30*/ 	.word	0xffffffff


	//   ....[137]....
        /*bf34*/ 	.word	0xffffffff


	//   ....[138]....
        /*bf38*/ 	.word	0xffffffff


	//   ....[139]....
        /*bf3c*/ 	.word	0xffffffff


	//   ....[140]....
        /*bf40*/ 	.word	0xffffffff


	//   ....[141]....
        /*bf44*/ 	.word	0xffffffff


	//   ....[142]....
        /*bf48*/ 	.word	0xffffffff


	//   ....[143]....
        /*bf4c*/ 	.word	0xffffffff


	//   ....[144]....
        /*bf50*/ 	.word	0xffffffff


	//   ....[145]....
        /*bf54*/ 	.word	0xffffffff


	//   ....[146]....
        /*bf58*/ 	.word	0xffffffff


	//   ....[147]....
        /*bf5c*/ 	.word	0xffffffff


	//   ....[148]....
        /*bf60*/ 	.word	0xffffffff


	//   ....[149]....
        /*bf64*/ 	.word	0xffffffff


	//   ....[150]....
        /*bf68*/ 	.word	0xffffffff


	//   ....[151]....
        /*bf6c*/ 	.word	0xffffffff


	//   ....[152]....
        /*bf70*/ 	.word	0xffffffff


	//   ....[153]....
        /*bf74*/ 	.word	0xffffffff


	//   ....[154]....
        /*bf78*/ 	.word	0xffffffff


	//   ....[155]....
        /*bf7c*/ 	.word	0xffffffff


	//   ....[156]....
        /*bf80*/ 	.word	0xffffffff


	//   ....[157]....
        /*bf84*/ 	.word	0xffffffff


	//   ....[158]....
        /*bf88*/ 	.word	0xffffffff


	//   ....[159]....
        /*bf8c*/ 	.word	0xffffffff


	//   ....[160]....
        /*bf90*/ 	.word	0xffffffff


	//   ....[161]....
        /*bf94*/ 	.word	0xffffffff


	//   ....[162]....
        /*bf98*/ 	.word	0xffffffff


	//   ....[163]....
        /*bf9c*/ 	.word	0xffffffff


	//   ....[164]....
        /*bfa0*/ 	.word	0xffffffff


	//   ....[165]....
        /*bfa4*/ 	.word	0xffffffff


	//   ....[166]....
        /*bfa8*/ 	.word	0xffffffff


	//   ....[167]....
        /*bfac*/ 	.word	0xffffffff


	//   ....[168]....
        /*bfb0*/ 	.word	0xffffffff


	//   ....[169]....
        /*bfb4*/ 	.word	0xffffffff


	//   ....[170]....
        /*bfb8*/ 	.word	0xffffffff


	//   ....[171]....
        /*bfbc*/ 	.word	0xffffffff


	//   ....[172]....
        /*bfc0*/ 	.word	0xffffffff


	//   ....[173]....
        /*bfc4*/ 	.word	0xffffffff


	//   ....[174]....
        /*bfc8*/ 	.word	0xffffffff


	//   ....[175]....
        /*bfcc*/ 	.word	0xffffffff


	//   ....[176]....
        /*bfd0*/ 	.word	0xffffffff


	//   ....[177]....
        /*bfd4*/ 	.word	0xffffffff


	//   ....[178]....
        /*bfd8*/ 	.word	0xffffffff


	//   ....[179]....
        /*bfdc*/ 	.word	0xffffffff


	//   ....[180]....
        /*bfe0*/ 	.word	0xffffffff


	//   ....[181]....
        /*bfe4*/ 	.word	0xffffffff


	//   ....[182]....
        /*bfe8*/ 	.word	0xffffffff


	//   ....[183]....
        /*bfec*/ 	.word	0xffffffff


	//   ....[184]....
        /*bff0*/ 	.word	0xffffffff


	//   ....[185]....
        /*bff4*/ 	.word	0xffffffff


	//   ....[186]....
        /*bff8*/ 	.word	0xffffffff


	//   ....[187]....
        /*bffc*/ 	.word	0xffffffff


	//   ....[188]....
        /*c000*/ 	.word	0xffffffff


	//   ....[189]....
        /*c004*/ 	.word	0xffffffff


	//   ....[190]....
        /*c008*/ 	.word	0xffffffff


	//   ....[191]....
        /*c00c*/ 	.word	0xffffffff


	//   ....[192]....
        /*c010*/ 	.word	0xffffffff


	//   ....[193]....
        /*c014*/ 	.word	0xffffffff


	//   ....[194]....
        /*c018*/ 	.word	0xffffffff


	//   ....[195]....
        /*c01c*/ 	.word	0xffffffff


	//   ....[196]....
        /*c020*/ 	.word	0xffffffff


	//   ....[197]....
        /*c024*/ 	.word	0xffffffff


	//   ....[198]....
        /*c028*/ 	.word	0xffffffff


	//   ....[199]....
        /*c02c*/ 	.word	0xffffffff


	//   ....[200]....
        /*c030*/ 	.word	0xffffffff


	//   ....[201]....
        /*c034*/ 	.word	0xffffffff


	//   ....[202]....
        /*c038*/ 	.word	0xffffffff


	//   ....[203]....
        /*c03c*/ 	.word	0xffffffff


	//   ....[204]....
        /*c040*/ 	.word	0xffffffff


	//   ....[205]....
        /*c044*/ 	.word	0xffffffff


	//   ....[206]....
        /*c048*/ 	.word	0xffffffff


	//   ....[207]....
        /*c04c*/ 	.word	0xffffffff


	//   ....[208]....
        /*c050*/ 	.word	0xffffffff


	//   ....[209]....
        /*c054*/ 	.word	0xffffffff


	//   ....[210]....
        /*c058*/ 	.word	0xffffffff


	//   ....[211]....
        /*c05c*/ 	.word	0xffffffff


	//   ....[212]....
        /*c060*/ 	.word	0xffffffff


	//   ....[213]....
        /*c064*/ 	.word	0xffffffff


	//   ....[214]....
        /*c068*/ 	.word	0xffffffff


	//   ....[215]....
        /*c06c*/ 	.word	0xffffffff


	//   ....[216]....
        /*c070*/ 	.word	0xffffffff


	//   ....[217]....
        /*c074*/ 	.word	0xffffffff


	//   ....[218]....
        /*c078*/ 	.word	0xffffffff


	//   ....[219]....
        /*c07c*/ 	.word	0xffffffff


	//   ....[220]....
        /*c080*/ 	.word	0xffffffff


	//   ....[221]....
        /*c084*/ 	.word	0xffffffff


	//   ....[222]....
        /*c088*/ 	.word	0xffffffff


	//   ....[223]....
        /*c08c*/ 	.word	0xffffffff


	//   ....[224]....
        /*c090*/ 	.word	0xffffffff


	//   ....[225]....
        /*c094*/ 	.word	0xffffffff


	//   ....[226]....
        /*c098*/ 	.word	0xffffffff


	//   ....[227]....
        /*c09c*/ 	.word	0xffffffff


	//   ....[228]....
        /*c0a0*/ 	.word	0xffffffff


	//   ....[229]....
        /*c0a4*/ 	.word	0xffffffff


	//   ....[230]....
        /*c0a8*/ 	.word	0xffffffff


	//   ....[231]....
        /*c0ac*/ 	.word	0xffffffff


	//   ....[232]....
        /*c0b0*/ 	.word	0xffffffff


	//   ....[233]....
        /*c0b4*/ 	.word	0xffffffff


	//   ....[234]....
        /*c0b8*/ 	.word	0xffffffff


	//   ....[235]....
        /*c0bc*/ 	.word	0xffffffff


	//   ....[236]....
        /*c0c0*/ 	.word	0xffffffff


	//   ....[237]....
        /*c0c4*/ 	.word	0xffffffff


	//   ....[238]....
        /*c0c8*/ 	.word	0xffffffff


	//   ....[239]....
        /*c0cc*/ 	.word	0xffffffff


	//   ....[240]....
        /*c0d0*/ 	.word	0xffffffff


	//   ....[241]....
        /*c0d4*/ 	.word	0xffffffff


	//   ....[242]....
        /*c0d8*/ 	.word	0xffffffff


	//   ....[243]....
        /*c0dc*/ 	.word	0xffffffff


	//   ....[244]....
        /*c0e0*/ 	.word	0xffffffff


	//   ....[245]....
        /*c0e4*/ 	.word	0xffffffff


	//   ....[246]....
        /*c0e8*/ 	.word	0xffffffff


	//   ....[247]....
        /*c0ec*/ 	.word	0xffffffff


	//   ....[248]....
        /*c0f0*/ 	.word	0xffffffff


	//   ....[249]....
        /*c0f4*/ 	.word	0xffffffff


	//   ....[250]....
        /*c0f8*/ 	.word	0xffffffff


	//   ....[251]....
        /*c0fc*/ 	.word	0xffffffff


	//   ....[252]....
        /*c100*/ 	.word	0xffffffff


	//   ....[253]....
        /*c104*/ 	.word	0xffffffff


	//   ....[254]....
        /*c108*/ 	.word	0xffffffff


	//   ....[255]....
        /*c10c*/ 	.word	0xffffffff


	//   ....[0]....
        /*c110*/ 	.word	0xffffffff


	//   ....[1]....
        /*c114*/ 	.word	0xffffffff


	//   ....[2]....
        /*c118*/ 	.word	0xffffffff


	//   ....[3]....
        /*c11c*/ 	.word	0xffffffff


	//   ....[4]....
        /*c120*/ 	.word	0xffffffff


	//   ....[5]....
        /*c124*/ 	.word	0xffffffff


	//   ....[6]....
        /*c128*/ 	.word	0xffffffff


	//   ....[7]....
        /*c12c*/ 	.word	0xffffffff


	//   ....[8]....
        /*c130*/ 	.word	0xffffffff


	//   ....[9]....
        /*c134*/ 	.word	0xffffffff


	//   ....[10]....
        /*c138*/ 	.word	0xffffffff


	//   ....[11]....
        /*c13c*/ 	.word	0xffffffff


	//   ....[12]....
        /*c140*/ 	.word	0xffffffff


	//   ....[13]....
        /*c144*/ 	.word	0xffffffff


	//   ....[14]....
        /*c148*/ 	.word	0xffffffff


	//   ....[15]....
        /*c14c*/ 	.word	0xffffffff


	//   ....[16]....
        /*c150*/ 	.word	0xffffffff


	//   ....[17]....
        /*c154*/ 	.word	0xffffffff


	//   ....[18]....
        /*c158*/ 	.word	0xffffffff


	//   ....[19]....
        /*c15c*/ 	.word	0xffffffff


	//   ....[20]....
        /*c160*/ 	.word	0xffffffff


	//   ....[21]....
        /*c164*/ 	.word	0xffffffff


	//   ....[22]....
        /*c168*/ 	.word	0xffffffff


	//   ....[23]....
        /*c16c*/ 	.word	0xffffffff


	//   ....[24]....
        /*c170*/ 	.word	0xffffffff


	//   ....[25]....
        /*c174*/ 	.word	0xffffffff


	//   ....[26]....
        /*c178*/ 	.word	0xffffffff


	//   ....[27]....
        /*c17c*/ 	.word	0xffffffff


	//   ....[28]....
        /*c180*/ 	.word	0xffffffff


	//   ....[29]....
        /*c184*/ 	.word	0xffffffff


	//   ....[30]....
        /*c188*/ 	.word	0xffffffff


	//   ....[31]....
        /*c18c*/ 	.word	0xffffffff


	//   ....[32]....
        /*c190*/ 	.word	0xffffffff


	//   ....[33]....
        /*c194*/ 	.word	0xffffffff


	//   ....[34]....
        /*c198*/ 	.word	0xffffffff


	//   ....[35]....
        /*c19c*/ 	.word	0xffffffff


	//   ....[36]....
        /*c1a0*/ 	.word	0xffffffff


	//   ....[37]....
        /*c1a4*/ 	.word	0xffffffff


	//   ....[38]....
        /*c1a8*/ 	.word	0xffffffff


	//   ....[39]....
        /*c1ac*/ 	.word	0xffffffff


	//   ....[40]....
        /*c1b0*/ 	.word	0xffffffff


	//   ....[41]....
        /*c1b4*/ 	.word	0xffffffff


	//   ....[42]....
        /*c1b8*/ 	.word	0xffffffff


	//   ....[43]....
        /*c1bc*/ 	.word	0xffffffff


	//   ....[44]....
        /*c1c0*/ 	.word	0xffffffff


	//   ....[45]....
        /*c1c4*/ 	.word	0xffffffff


	//   ....[46]....
        /*c1c8*/ 	.word	0xffffffff


	//   ....[47]....
        /*c1cc*/ 	.word	0xffffffff


	//   ....[48]....
        /*c1d0*/ 	.word	0xffffffff


	//   ....[49]....
        /*c1d4*/ 	.word	0xffffffff


	//   ....[50]....
        /*c1d8*/ 	.word	0xffffffff


	//   ....[51]....
        /*c1dc*/ 	.word	0xffffffff


	//   ....[52]....
        /*c1e0*/ 	.word	0xffffffff


	//   ....[53]....
        /*c1e4*/ 	.word	0xffffffff


	//   ....[54]....
        /*c1e8*/ 	.word	0xffffffff


	//   ....[55]....
        /*c1ec*/ 	.word	0xffffffff


	//   ....[56]....
        /*c1f0*/ 	.word	0xffffffff


	//   ....[57]....
        /*c1f4*/ 	.word	0xffffffff


	//   ....[58]....
        /*c1f8*/ 	.word	0xffffffff


	//   ....[59]....
        /*c1fc*/ 	.word	0xffffffff


	//   ....[60]....
        /*c200*/ 	.word	0xffffffff


	//   ....[61]....
        /*c204*/ 	.word	0xffffffff


	//   ....[62]....
        /*c208*/ 	.word	0xffffffff


	//   ....[63]....
        /*c20c*/ 	.word	0xffffffff


	//   ....[64]....
        /*c210*/ 	.word	0xffffffff


	//   ....[65]....
        /*c214*/ 	.word	0xffffffff


	//   ....[66]....
        /*c218*/ 	.word	0xffffffff


	//   ....[67]....
        /*c21c*/ 	.word	0xffffffff


	//   ....[68]....
        /*c220*/ 	.word	0xffffffff


	//   ....[69]....
        /*c224*/ 	.word	0xffffffff


	//   ....[70]....
        /*c228*/ 	.word	0xffffffff


	//   ....[71]....
        /*c22c*/ 	.word	0xffffffff


	//   ....[72]....
        /*c230*/ 	.word	0xffffffff


	//   ....[73]....
        /*c234*/ 	.word	0xffffffff


	//   ....[74]....
        /*c238*/ 	.word	0xffffffff


	//   ....[75]....
        /*c23c*/ 	.word	0xffffffff


	//   ....[76]....
        /*c240*/ 	.word	0xffffffff


	//   ....[77]....
        /*c244*/ 	.word	0xffffffff


	//   ....[78]....
        /*c248*/ 	.word	0xffffffff


	//   ....[79]....
        /*c24c*/ 	.word	0xffffffff


	//   ....[80]....
        /*c250*/ 	.word	0xffffffff


	//   ....[81]....
        /*c254*/ 	.word	0xffffffff


	//   ....[82]....
        /*c258*/ 	.word	0xffffffff


	//   ....[83]....
        /*c25c*/ 	.word	0xffffffff


	//   ....[84]....
        /*c260*/ 	.word	0xffffffff


	//   ....[85]....
        /*c264*/ 	.word	0xffffffff


	//   ....[86]....
        /*c268*/ 	.word	0xffffffff


	//   ....[87]....
        /*c26c*/ 	.word	0xffffffff


	//   ....[88]....
        /*c270*/ 	.word	0xffffffff


	//   ....[89]....
        /*c274*/ 	.word	0xffffffff


	//   ....[90]....
        /*c278*/ 	.word	0xffffffff


	//   ....[91]....
        /*c27c*/ 	.word	0xffffffff


	//   ....[92]....
        /*c280*/ 	.word	0xffffffff


	//   ....[93]....
        /*c284*/ 	.word	0xffffffff


	//   ....[94]....
        /*c288*/ 	.word	0xffffffff


	//   ....[95]....
        /*c28c*/ 	.word	0xffffffff


	//   ....[96]....
        /*c290*/ 	.word	0xffffffff


	//   ....[97]....
        /*c294*/ 	.word	0xffffffff


	//   ....[98]....
        /*c298*/ 	.word	0xffffffff


	//   ....[99]....
        /*c29c*/ 	.word	0xffffffff


	//   ....[100]....
        /*c2a0*/ 	.word	0xffffffff


	//   ....[101]....
        /*c2a4*/ 	.word	0xffffffff


	//   ....[102]....
        /*c2a8*/ 	.word	0xffffffff


	//   ....[103]....
        /*c2ac*/ 	.word	0xffffffff


	//   ....[104]....
        /*c2b0*/ 	.word	0xffffffff


	//   ....[105]....
        /*c2b4*/ 	.word	0xffffffff


	//   ....[106]....
        /*c2b8*/ 	.word	0xffffffff


	//   ....[107]....
        /*c2bc*/ 	.word	0xffffffff


	//   ....[108]....
        /*c2c0*/ 	.word	0xffffffff


	//   ....[109]....
        /*c2c4*/ 	.word	0xffffffff


	//   ....[110]....
        /*c2c8*/ 	.word	0xffffffff


	//   ....[111]....
        /*c2cc*/ 	.word	0xffffffff


	//   ....[112]....
        /*c2d0*/ 	.word	0xffffffff


	//   ....[113]....
        /*c2d4*/ 	.word	0xffffffff


	//   ....[114]....
        /*c2d8*/ 	.word	0xffffffff


	//   ....[115]....
        /*c2dc*/ 	.word	0xffffffff


	//   ....[116]....
        /*c2e0*/ 	.word	0xffffffff


	//   ....[117]....
        /*c2e4*/ 	.word	0xffffffff


	//   ....[118]....
        /*c2e8*/ 	.word	0xffffffff


	//   ....[119]....
        /*c2ec*/ 	.word	0xffffffff


	//   ....[120]....
        /*c2f0*/ 	.word	0xffffffff


	//   ....[121]....
        /*c2f4*/ 	.word	0xffffffff


	//   ....[122]....
        /*c2f8*/ 	.word	0xffffffff


	//   ....[123]....
        /*c2fc*/ 	.word	0xffffffff


	//   ....[124]....
        /*c300*/ 	.word	0xffffffff


	//   ....[125]....
        /*c304*/ 	.word	0xffffffff


	//   ....[126]....
        /*c308*/ 	.word	0xffffffff


	//   ....[127]....
        /*c30c*/ 	.word	0xffffffff


	//   ....[128]....
        /*c310*/ 	.word	0xffffffff


	//   ....[129]....
        /*c314*/ 	.word	0xffffffff


	//   ....[130]....
        /*c318*/ 	.word	0xffffffff


	//   ....[131]....
        /*c31c*/ 	.word	0xffffffff


	//   ....[132]....
        /*c320*/ 	.word	0xffffffff


	//   ....[133]....
        /*c324*/ 	.word	0xffffffff


	//   ....[134]....
        /*c328*/ 	.word	0xffffffff


	//   ....[135]....
        /*c32c*/ 	.word	0xffffffff


	//   ....[136]....
        /*c330*/ 	.word	0xffffffff


	//   ....[137]....
        /*c334*/ 	.word	0xffffffff


	//   ....[138]....
        /*c338*/ 	.word	0xffffffff


	//   ....[139]....
        /*c33c*/ 	.word	0xffffffff


	//   ....[140]....
        /*c340*/ 	.word	0xffffffff


	//   ....[141]....
        /*c344*/ 	.word	0xffffffff


	//   ....[142]....
        /*c348*/ 	.word	0xffffffff


	//   ....[143]....
        /*c34c*/ 	.word	0xffffffff


	//   ....[144]....
        /*c350*/ 	.word	0xffffffff


	//   ....[145]....
        /*c354*/ 	.word	0xffffffff


	//   ....[146]....
        /*c358*/ 	.word	0xffffffff


	//   ....[147]....
        /*c35c*/ 	.word	0xffffffff


	//   ....[148]....
        /*c360*/ 	.word	0xffffffff


	//   ....[149]....
        /*c364*/ 	.word	0xffffffff


	//   ....[150]....
        /*c368*/ 	.word	0xffffffff


	//   ....[151]....
        /*c36c*/ 	.word	0xffffffff


	//   ....[152]....
        /*c370*/ 	.word	0xffffffff


	//   ....[153]....
        /*c374*/ 	.word	0xffffffff


	//   ....[154]....
        /*c378*/ 	.word	0xffffffff


	//   ....[155]....
        /*c37c*/ 	.word	0xffffffff


	//   ....[156]....
        /*c380*/ 	.word	0xffffffff


	//   ....[157]....
        /*c384*/ 	.word	0xffffffff


	//   ....[158]....
        /*c388*/ 	.word	0xffffffff


	//   ....[159]....
        /*c38c*/ 	.word	0xffffffff


	//   ....[160]....
        /*c390*/ 	.word	0xffffffff


	//   ....[161]....
        /*c394*/ 	.word	0xffffffff


	//   ....[162]....
        /*c398*/ 	.word	0xffffffff


	//   ....[163]....
        /*c39c*/ 	.word	0xffffffff


	//   ....[164]....
        /*c3a0*/ 	.word	0xffffffff


	//   ....[165]....
        /*c3a4*/ 	.word	0xffffffff


	//   ....[166]....
        /*c3a8*/ 	.word	0xffffffff


	//   ....[167]....
        /*c3ac*/ 	.word	0xffffffff


	//   ....[168]....
        /*c3b0*/ 	.word	0xffffffff


	//   ....[169]....
        /*c3b4*/ 	.word	0xffffffff


	//   ....[170]....
        /*c3b8*/ 	.word	0xffffffff


	//   ....[171]....
        /*c3bc*/ 	.word	0xffffffff


	//   ....[172]....
        /*c3c0*/ 	.word	0xffffffff


	//   ....[173]....
        /*c3c4*/ 	.word	0xffffffff


	//   ....[174]....
        /*c3c8*/ 	.word	0xffffffff


	//   ....[175]....
        /*c3cc*/ 	.word	0xffffffff


	//   ....[176]....
        /*c3d0*/ 	.word	0xffffffff


	//   ....[177]....
        /*c3d4*/ 	.word	0xffffffff


	//   ....[178]....
        /*c3d8*/ 	.word	0xffffffff


	//   ....[179]....
        /*c3dc*/ 	.word	0xffffffff


	//   ....[180]....
        /*c3e0*/ 	.word	0xffffffff


	//   ....[181]....
        /*c3e4*/ 	.word	0xffffffff


	//   ....[182]....
        /*c3e8*/ 	.word	0xffffffff


	//   ....[183]....
        /*c3ec*/ 	.word	0xffffffff


	//   ....[184]....
        /*c3f0*/ 	.word	0xffffffff


	//   ....[185]....
        /*c3f4*/ 	.word	0xffffffff


	//   ....[186]....
        /*c3f8*/ 	.word	0xffffffff


	//   ....[187]....
        /*c3fc*/ 	.word	0xffffffff


	//   ....[188]....
        /*c400*/ 	.word	0xffffffff


	//   ....[189]....
        /*c404*/ 	.word	0xffffffff


	//   ....[190]....
        /*c408*/ 	.word	0xffffffff


	//   ....[191]....
        /*c40c*/ 	.word	0xffffffff


	//   ....[192]....
        /*c410*/ 	.word	0xffffffff


	//   ....[193]....
        /*c414*/ 	.word	0xffffffff


	//   ....[194]....
        /*c418*/ 	.word	0xffffffff


	//   ....[195]....
        /*c41c*/ 	.word	0xffffffff


	//   ....[196]....
        /*c420*/ 	.word	0xffffffff


	//   ....[197]....
        /*c424*/ 	.word	0xffffffff


	//   ....[198]....
        /*c428*/ 	.word	0xffffffff


	//   ....[199]....
        /*c42c*/ 	.word	0xffffffff


	//   ....[200]....
        /*c430*/ 	.word	0xffffffff


	//   ....[201]....
        /*c434*/ 	.word	0xffffffff


	//   ....[202]....
        /*c438*/ 	.word	0xffffffff


	//   ....[203]....
        /*c43c*/ 	.word	0xffffffff


	//   ....[204]....
        /*c440*/ 	.word	0xffffffff


	//   ....[205]....
        /*c444*/ 	.word	0xffffffff


	//   ....[206]....
        /*c448*/ 	.word	0xffffffff


	//   ....[207]....
        /*c44c*/ 	.word	0xffffffff


	//   ....[208]....
        /*c450*/ 	.word	0xffffffff


	//   ....[209]....
        /*c454*/ 	.word	0xffffffff


	//   ....[210]....
        /*c458*/ 	.word	0xffffffff


	//   ....[211]....
        /*c45c*/ 	.word	0xffffffff


	//   ....[212]....
        /*c460*/ 	.word	0xffffffff


	//   ....[213]....
        /*c464*/ 	.word	0xffffffff


	//   ....[214]....
        /*c468*/ 	.word	0xffffffff


	//   ....[215]....
        /*c46c*/ 	.word	0xffffffff


	//   ....[216]....
        /*c470*/ 	.word	0xffffffff


	//   ....[217]....
        /*c474*/ 	.word	0xffffffff


	//   ....[218]....
        /*c478*/ 	.word	0xffffffff


	//   ....[219]....
        /*c47c*/ 	.word	0xffffffff


	//   ....[220]....
        /*c480*/ 	.word	0xffffffff


	//   ....[221]....
        /*c484*/ 	.word	0xffffffff


	//   ....[222]....
        /*c488*/ 	.word	0xffffffff


	//   ....[223]....
        /*c48c*/ 	.word	0xffffffff


	//   ....[224]....
        /*c490*/ 	.word	0xffffffff


	//   ....[225]....
        /*c494*/ 	.word	0xffffffff


	//   ....[226]....
        /*c498*/ 	.word	0xffffffff


	//   ....[227]....
        /*c49c*/ 	.word	0xffffffff


	//   ....[228]....
        /*c4a0*/ 	.word	0xffffffff


	//   ....[229]....
        /*c4a4*/ 	.word	0xffffffff


	//   ....[230]....
        /*c4a8*/ 	.word	0xffffffff


	//   ....[231]....
        /*c4ac*/ 	.word	0xffffffff


	//   ....[232]....
        /*c4b0*/ 	.word	0xffffffff


	//   ....[233]....
        /*c4b4*/ 	.word	0xffffffff


	//   ....[234]....
        /*c4b8*/ 	.word	0xffffffff


	//   ....[235]....
        /*c4bc*/ 	.word	0xffffffff


	//   ....[236]....
        /*c4c0*/ 	.word	0xffffffff


	//   ....[237]....
        /*c4c4*/ 	.word	0xffffffff


	//   ....[238]....
        /*c4c8*/ 	.word	0xffffffff


	//   ....[239]....
        /*c4cc*/ 	.word	0xffffffff


	//   ....[240]....
        /*c4d0*/ 	.word	0xffffffff


	//   ....[241]....
        /*c4d4*/ 	.word	0xffffffff


	//   ....[242]....
        /*c4d8*/ 	.word	0xffffffff


	//   ....[243]....
        /*c4dc*/ 	.word	0xffffffff


	//   ....[244]....
        /*c4e0*/ 	.word	0xffffffff


	//   ....[245]....
        /*c4e4*/ 	.word	0xffffffff


	//   ....[246]....
        /*c4e8*/ 	.word	0xffffffff


	//   ....[247]....
        /*c4ec*/ 	.word	0xffffffff


	//   ....[248]....
        /*c4f0*/ 	.word	0xffffffff


	//   ....[249]....
        /*c4f4*/ 	.word	0xffffffff


	//   ....[250]....
        /*c4f8*/ 	.word	0xffffffff


	//   ....[251]....
        /*c4fc*/ 	.word	0xffffffff


	//   ....[252]....
        /*c500*/ 	.word	0xffffffff


	//   ....[253]....
        /*c504*/ 	.word	0xffffffff


	//   ....[254]....
        /*c508*/ 	.word	0xffffffff


	//   ....[255]....
        /*c50c*/ 	.word	0xffffffff


	//   ....[0]....
        /*c510*/ 	.word	0xffffffff


	//   ....[1]....
        /*c514*/ 	.word	0xffffffff


	//   ....[2]....
        /*c518*/ 	.word	0xffffffff


	//   ....[3]....
        /*c51c*/ 	.word	0xffffffff


	//   ....[4]....
        /*c520*/ 	.word	0xffffffff


	//   ....[5]....
        /*c524*/ 	.word	0xffffffff


	//   ....[6]....
        /*c528*/ 	.word	0xffffffff


	//   ....[7]....
        /*c52c*/ 	.word	0xffffffff


	//   ....[8]....
        /*c530*/ 	.word	0xffffffff


	//   ....[9]....
        /*c534*/ 	.word	0xffffffff


	//   ....[10]....
        /*c538*/ 	.word	0xffffffff


	//   ....[11]....
        /*c53c*/ 	.word	0xffffffff


	//   ....[12]....
        /*c540*/ 	.word	0xffffffff


	//   ....[13]....
        /*c544*/ 	.word	0xffffffff


	//   ....[14]....
        /*c548*/ 	.word	0xffffffff


	//   ....[15]....
        /*c54c*/ 	.word	0xffffffff


	//   ....[16]....
        /*c550*/ 	.word	0xffffffff


	//   ....[17]....
        /*c554*/ 	.word	0xffffffff


	//   ....[18]....
        /*c558*/ 	.word	0xffffffff


	//   ....[19]....
        /*c55c*/ 	.word	0xffffffff


	//   ....[20]....
        /*c560*/ 	.word	0xffffffff


	//   ....[21]....
        /*c564*/ 	.word	0xffffffff


	//   ....[22]....
        /*c568*/ 	.word	0xffffffff


	//   ....[23]....
        /*c56c*/ 	.word	0xffffffff


	//   ....[24]....
        /*c570*/ 	.word	0xffffffff


	//   ....[25]....
        /*c574*/ 	.word	0xffffffff


	//   ....[26]....
        /*c578*/ 	.word	0xffffffff


	//   ....[27]....
        /*c57c*/ 	.word	0xffffffff


	//   ....[28]....
        /*c580*/ 	.word	0xffffffff


	//   ....[29]....
        /*c584*/ 	.word	0xffffffff


	//   ....[30]....
        /*c588*/ 	.word	0xffffffff


	//   ....[31]....
        /*c58c*/ 	.word	0xffffffff


	//   ....[32]....
        /*c590*/ 	.word	0xffffffff


	//   ....[33]....
        /*c594*/ 	.word	0xffffffff


	//   ....[34]....
        /*c598*/ 	.word	0xffffffff


	//   ....[35]....
        /*c59c*/ 	.word	0xffffffff


	//   ....[36]....
        /*c5a0*/ 	.word	0xffffffff


	//   ....[37]....
        /*c5a4*/ 	.word	0xffffffff


	//   ....[38]....
        /*c5a8*/ 	.word	0xffffffff


	//   ....[39]....
        /*c5ac*/ 	.word	0xffffffff


	//   ....[40]....
        /*c5b0*/ 	.word	0xffffffff


	//   ....[41]....
        /*c5b4*/ 	.word	0xffffffff


	//   ....[42]....
        /*c5b8*/ 	.word	0xffffffff


	//   ....[43]....
        /*c5bc*/ 	.word	0xffffffff


	//   ....[44]....
        /*c5c0*/ 	.word	0xffffffff


	//   ....[45]....
        /*c5c4*/ 	.word	0xffffffff


	//   ....[46]....
        /*c5c8*/ 	.word	0xffffffff


	//   ....[47]....
        /*c5cc*/ 	.word	0xffffffff


	//   ....[48]....
        /*c5d0*/ 	.word	0xffffffff


	//   ....[49]....
        /*c5d4*/ 	.word	0xffffffff


	//   ....[50]....
        /*c5d8*/ 	.word	0xffffffff


	//   ....[51]....
        /*c5dc*/ 	.word	0xffffffff


	//   ....[52]....
        /*c5e0*/ 	.word	0xffffffff


	//   ....[53]....
        /*c5e4*/ 	.word	0xffffffff


	//   ....[54]....
        /*c5e8*/ 	.word	0xffffffff


	//   ....[55]....
        /*c5ec*/ 	.word	0xffffffff


	//   ....[56]....
        /*c5f0*/ 	.word	0xffffffff


	//   ....[57]....
        /*c5f4*/ 	.word	0xffffffff


	//   ....[58]....
        /*c5f8*/ 	.word	0xffffffff


	//   ....[59]....
        /*c5fc*/ 	.word	0xffffffff


	//   ....[60]....
        /*c600*/ 	.word	0xffffffff


	//   ....[61]....
        /*c604*/ 	.word	0xffffffff


	//   ....[62]....
        /*c608*/ 	.word	0xffffffff


	//   ....[63]....
        /*c60c*/ 	.word	0xffffffff


	//   ....[64]....
        /*c610*/ 	.word	0xffffffff


	//   ....[65]....
        /*c614*/ 	.word	0xffffffff


	//   ....[66]....
        /*c618*/ 	.word	0xffffffff


	//   ....[67]....
        /*c61c*/ 	.word	0xffffffff


	//   ....[68]....
        /*c620*/ 	.word	0xffffffff


	//   ....[69]....
        /*c624*/ 	.word	0xffffffff


	//   ....[70]....
        /*c628*/ 	.word	0xffffffff


	//   ....[71]....
        /*c62c*/ 	.word	0xffffffff


	//   ....[72]....
        /*c630*/ 	.word	0xffffffff


	//   ....[73]....
        /*c634*/ 	.word	0xffffffff


	//   ....[74]....
        /*c638*/ 	.word	0xffffffff


	//   ....[75]....
        /*c63c*/ 	.word	0xffffffff


	//   ....[76]....
        /*c640*/ 	.word	0xffffffff


	//   ....[77]....
        /*c644*/ 	.word	0xffffffff


	//   ....[78]....
        /*c648*/ 	.word	0xffffffff


	//   ....[79]....
        /*c64c*/ 	.word	0xffffffff


	//   ....[80]....
        /*c650*/ 	.word	0xffffffff


	//   ....[81]....
        /*c654*/ 	.word	0xffffffff


	//   ....[82]....
        /*c658*/ 	.word	0xffffffff


	//   ....[83]....
        /*c65c*/ 	.word	0xffffffff


	//   ....[84]....
        /*c660*/ 	.word	0xffffffff


	//   ....[85]....
        /*c664*/ 	.word	0xffffffff


	//   ....[86]....
        /*c668*/ 	.word	0xffffffff


	//   ....[87]....
        /*c66c*/ 	.word	0xffffffff


	//   ....[88]....
        /*c670*/ 	.word	0xffffffff


	//   ....[89]....
        /*c674*/ 	.word	0xffffffff


	//   ....[90]....
        /*c678*/ 	.word	0xffffffff


	//   ....[91]....
        /*c67c*/ 	.word	0xffffffff


	//   ....[92]....
        /*c680*/ 	.word	0xffffffff


	//   ....[93]....
        /*c684*/ 	.word	0xffffffff


	//   ....[94]....
        /*c688*/ 	.word	0xffffffff


	//   ....[95]....
        /*c68c*/ 	.word	0xffffffff


	//   ....[96]....
        /*c690*/ 	.word	0xffffffff


	//   ....[97]....
        /*c694*/ 	.word	0xffffffff


	//   ....[98]....
        /*c698*/ 	.word	0xffffffff


	//   ....[99]....
        /*c69c*/ 	.word	0xffffffff


	//   ....[100]....
        /*c6a0*/ 	.word	0xffffffff


	//   ....[101]....
        /*c6a4*/ 	.word	0xffffffff


	//   ....[102]....
        /*c6a8*/ 	.word	0xffffffff


	//   ....[103]....
        /*c6ac*/ 	.word	0xffffffff


	//   ....[104]....
        /*c6b0*/ 	.word	0xffffffff


	//   ....[105]....
        /*c6b4*/ 	.word	0xffffffff


	//   ....[106]....
        /*c6b8*/ 	.word	0xffffffff


	//   ....[107]....
        /*c6bc*/ 	.word	0xffffffff


	//   ....[108]....
        /*c6c0*/ 	.word	0xffffffff


	//   ....[109]....
        /*c6c4*/ 	.word	0xffffffff


	//   ....[110]....
        /*c6c8*/ 	.word	0xffffffff


	//   ....[111]....
        /*c6cc*/ 	.word	0xffffffff


	//   ....[112]....
        /*c6d0*/ 	.word	0xffffffff


	//   ....[113]....
        /*c6d4*/ 	.word	0xffffffff


	//   ....[114]....
        /*c6d8*/ 	.word	0xffffffff


	//   ....[115]....
        /*c6dc*/ 	.word	0xffffffff


	//   ....[116]....
        /*c6e0*/ 	.word	0xffffffff


	//   ....[117]....
        /*c6e4*/ 	.word	0xffffffff


	//   ....[118]....
        /*c6e8*/ 	.word	0xffffffff


	//   ....[119]....
        /*c6ec*/ 	.word	0xffffffff


	//   ....[120]....
        /*c6f0*/ 	.word	0xffffffff


	//   ....[121]....
        /*c6f4*/ 	.word	0xffffffff


	//   ....[122]....
        /*c6f8*/ 	.word	0xffffffff


	//   ....[123]....
        /*c6fc*/ 	.word	0xffffffff


	//   ....[124]....
        /*c700*/ 	.word	0xffffffff


	//   ....[125]....
        /*c704*/ 	.word	0xffffffff


	//   ....[126]....
        /*c708*/ 	.word	0xffffffff


	//   ....[127]....
        /*c70c*/ 	.word	0xffffffff


	//   ....[128]....
        /*c710*/ 	.word	0xffffffff


	//   ....[129]....
        /*c714*/ 	.word	0xffffffff


	//   ....[130]....
        /*c718*/ 	.word	0xffffffff


	//   ....[131]....
        /*c71c*/ 	.word	0xffffffff


	//   ....[132]....
        /*c720*/ 	.word	0xffffffff


	//   ....[133]....
        /*c724*/ 	.word	0xffffffff


	//   ....[134]....
        /*c728*/ 	.word	0xffffffff


	//   ....[135]....
        /*c72c*/ 	.word	0xffffffff


	//   ....[136]....
        /*c730*/ 	.word	0xffffffff


	//   ....[137]....
        /*c734*/ 	.word	0xffffffff


	//   ....[138]....
        /*c738*/ 	.word	0xffffffff


	//   ....[139]....
        /*c73c*/ 	.word	0xffffffff


	//   ....[140]....
        /*c740*/ 	.word	0xffffffff


	//   ....[141]....
        /*c744*/ 	.word	0xffffffff


	//   ....[142]....
        /*c748*/ 	.word	0xffffffff


	//   ....[143]....
        /*c74c*/ 	.word	0xffffffff


	//   ....[144]....
        /*c750*/ 	.word	0xffffffff


	//   ....[145]....
        /*c754*/ 	.word	0xffffffff


	//   ....[146]....
        /*c758*/ 	.word	0xffffffff


	//   ....[147]....
        /*c75c*/ 	.word	0xffffffff


	//   ....[148]....
        /*c760*/ 	.word	0xffffffff


	//   ....[149]....
        /*c764*/ 	.word	0xffffffff


	//   ....[150]....
        /*c768*/ 	.word	0xffffffff


	//   ....[151]....
        /*c76c*/ 	.word	0xffffffff


	//   ....[152]....
        /*c770*/ 	.word	0xffffffff


	//   ....[153]....
        /*c774*/ 	.word	0xffffffff


	//   ....[154]....
        /*c778*/ 	.word	0xffffffff


	//   ....[155]....
        /*c77c*/ 	.word	0xffffffff


	//   ....[156]....
        /*c780*/ 	.word	0xffffffff


	//   ....[157]....
        /*c784*/ 	.word	0xffffffff


	//   ....[158]....
        /*c788*/ 	.word	0xffffffff


	//   ....[159]....
        /*c78c*/ 	.word	0xffffffff


	//   ....[160]....
        /*c790*/ 	.word	0xffffffff


	//   ....[161]....
        /*c794*/ 	.word	0xffffffff


	//   ....[162]....
        /*c798*/ 	.word	0xffffffff


	//   ....[163]....
        /*c79c*/ 	.word	0xffffffff


	//   ....[164]....
        /*c7a0*/ 	.word	0xffffffff


	//   ....[165]....
        /*c7a4*/ 	.word	0xffffffff


	//   ....[166]....
        /*c7a8*/ 	.word	0xffffffff


	//   ....[167]....
        /*c7ac*/ 	.word	0xffffffff


	//   ....[168]....
        /*c7b0*/ 	.word	0xffffffff


	//   ....[169]....
        /*c7b4*/ 	.word	0xffffffff


	//   ....[170]....
        /*c7b8*/ 	.word	0xffffffff


	//   ....[171]....
        /*c7bc*/ 	.word	0xffffffff


	//   ....[172]....
        /*c7c0*/ 	.word	0xffffffff


	//   ....[173]....
        /*c7c4*/ 	.word	0xffffffff


	//   ....[174]....
        /*c7c8*/ 	.word	0xffffffff


	//   ....[175]....
        /*c7cc*/ 	.word	0xffffffff


	//   ....[176]....
        /*c7d0*/ 	.word	0xffffffff


	//   ....[177]....
        /*c7d4*/ 	.word	0xffffffff


	//   ....[178]....
        /*c7d8*/ 	.word	0xffffffff


	//   ....[179]....
        /*c7dc*/ 	.word	0xffffffff


	//   ....[180]....
        /*c7e0*/ 	.word	0xffffffff


	//   ....[181]....
        /*c7e4*/ 	.word	0xffffffff


	//   ....[182]....
        /*c7e8*/ 	.word	0xffffffff


	//   ....[183]....
        /*c7ec*/ 	.word	0xffffffff


	//   ....[184]....
        /*c7f0*/ 	.word	0xffffffff


	//   ....[185]....
        /*c7f4*/ 	.word	0xffffffff


	//   ....[186]....
        /*c7f8*/ 	.word	0xffffffff


	//   ....[187]....
        /*c7fc*/ 	.word	0xffffffff


	//   ....[188]....
        /*c800*/ 	.word	0xffffffff


	//   ....[189]....
        /*c804*/ 	.word	0xffffffff


	//   ....[190]....
        /*c808*/ 	.word	0xffffffff


	//   ....[191]....
        /*c80c*/ 	.word	0xffffffff


	//   ....[192]....
        /*c810*/ 	.word	0xffffffff


	//   ....[193]....
        /*c814*/ 	.word	0xffffffff


	//   ....[194]....
        /*c818*/ 	.word	0xffffffff


	//   ....[195]....
        /*c81c*/ 	.word	0xffffffff


	//   ....[196]....
        /*c820*/ 	.word	0xffffffff


	//   ....[197]....
        /*c824*/ 	.word	0xffffffff


	//   ....[198]....
        /*c828*/ 	.word	0xffffffff


	//   ....[199]....
        /*c82c*/ 	.word	0xffffffff


	//   ....[200]....
        /*c830*/ 	.word	0xffffffff


	//   ....[201]....
        /*c834*/ 	.word	0xffffffff


	//   ....[202]....
        /*c838*/ 	.word	0xffffffff


	//   ....[203]....
        /*c83c*/ 	.word	0xffffffff


	//   ....[204]....
        /*c840*/ 	.word	0xffffffff


	//   ....[205]....
        /*c844*/ 	.word	0xffffffff


	//   ....[206]....
        /*c848*/ 	.word	0xffffffff


	//   ....[207]....
        /*c84c*/ 	.word	0xffffffff


	//   ....[208]....
        /*c850*/ 	.word	0xffffffff


	//   ....[209]....
        /*c854*/ 	.word	0xffffffff


	//   ....[210]....
        /*c858*/ 	.word	0xffffffff


	//   ....[211]....
        /*c85c*/ 	.word	0xffffffff


	//   ....[212]....
        /*c860*/ 	.word	0xffffffff


	//   ....[213]....
        /*c864*/ 	.word	0xffffffff


	//   ....[214]....
        /*c868*/ 	.word	0xffffffff


	//   ....[215]....
        /*c86c*/ 	.word	0xffffffff


	//   ....[216]....
        /*c870*/ 	.word	0xffffffff


	//   ....[217]....
        /*c874*/ 	.word	0xffffffff


	//   ....[218]....
        /*c878*/ 	.word	0xffffffff


	//   ....[219]....
        /*c87c*/ 	.word	0xffffffff


	//   ....[220]....
        /*c880*/ 	.word	0xffffffff


	//   ....[221]....
        /*c884*/ 	.word	0xffffffff


	//   ....[222]....
        /*c888*/ 	.word	0xffffffff


	//   ....[223]....
        /*c88c*/ 	.word	0xffffffff


	//   ....[224]....
        /*c890*/ 	.word	0xffffffff


	//   ....[225]....
        /*c894*/ 	.word	0xffffffff


	//   ....[226]....
        /*c898*/ 	.word	0xffffffff


	//   ....[227]....
        /*c89c*/ 	.word	0xffffffff


	//   ....[228]....
        /*c8a0*/ 	.word	0xffffffff


	//   ....[229]....
        /*c8a4*/ 	.word	0xffffffff


	//   ....[230]....
        /*c8a8*/ 	.word	0xffffffff


	//   ....[231]....
        /*c8ac*/ 	.word	0xffffffff


	//   ....[232]....
        /*c8b0*/ 	.word	0xffffffff


	//   ....[233]....
        /*c8b4*/ 	.word	0xffffffff


	//   ....[234]....
        /*c8b8*/ 	.word	0xffffffff


	//   ....[235]....
        /*c8bc*/ 	.word	0xffffffff


	//   ....[236]....
        /*c8c0*/ 	.word	0xffffffff


	//   ....[237]....
        /*c8c4*/ 	.word	0xffffffff


	//   ....[238]....
        /*c8c8*/ 	.word	0xffffffff


	//   ....[239]....
        /*c8cc*/ 	.word	0xffffffff


	//   ....[240]....
        /*c8d0*/ 	.word	0xffffffff


	//   ....[241]....
        /*c8d4*/ 	.word	0xffffffff


	//   ....[242]....
        /*c8d8*/ 	.word	0xffffffff


	//   ....[243]....
        /*c8dc*/ 	.word	0xffffffff


	//   ....[244]....
        /*c8e0*/ 	.word	0xffffffff


	//   ....[245]....
        /*c8e4*/ 	.word	0xffffffff


	//   ....[246]....
        /*c8e8*/ 	.word	0xffffffff


	//   ....[247]....
        /*c8ec*/ 	.word	0xffffffff


	//   ....[248]....
        /*c8f0*/ 	.word	0xffffffff


	//   ....[249]....
        /*c8f4*/ 	.word	0xffffffff


	//   ....[250]....
        /*c8f8*/ 	.word	0xffffffff


	//   ....[251]....
        /*c8fc*/ 	.word	0xffffffff


	//   ....[252]....
        /*c900*/ 	.word	0xffffffff


	//   ....[253]....
        /*c904*/ 	.word	0xffffffff


	//   ....[254]....
        /*c908*/ 	.word	0xffffffff


	//   ....[255]....
        /*c90c*/ 	.word	0xffffffff


	//   ....[0]....
        /*c910*/ 	.word	0xffffffff


	//   ....[1]....
        /*c914*/ 	.word	0xffffffff


	//   ....[2]....
        /*c918*/ 	.word	0xffffffff


	//   ....[3]....
        /*c91c*/ 	.word	0xffffffff


	//   ....[4]....
        /*c920*/ 	.word	0xffffffff


	//   ....[5]....
        /*c924*/ 	.word	0xffffffff


	//   ....[6]....
        /*c928*/ 	.word	0xffffffff


	//   ....[7]....
        /*c92c*/ 	.word	0xffffffff


	//   ....[8]....
        /*c930*/ 	.word	0xffffffff


	//   ....[9]....
        /*c934*/ 	.word	0xffffffff


	//   ....[10]....
        /*c938*/ 	.word	0xffffffff


	//   ....[11]....
        /*c93c*/ 	.word	0xffffffff


	//   ....[12]....
        /*c940*/ 	.word	0xffffffff


	//   ....[13]....
        /*c944*/ 	.word	0xffffffff


	//   ....[14]....
        /*c948*/ 	.word	0xffffffff


	//   ....[15]....
        /*c94c*/ 	.word	0xffffffff


	//   ....[16]....
        /*c950*/ 	.word	0xffffffff


	//   ....[17]....
        /*c954*/ 	.word	0xffffffff


	//   ....[18]....
        /*c958*/ 	.word	0xffffffff


	//   ....[19]....
        /*c95c*/ 	.word	0xffffffff


	//   ....[20]....
        /*c960*/ 	.word	0xffffffff


	//   ....[21]....
        /*c964*/ 	.word	0xffffffff


	//   ....[22]....
        /*c968*/ 	.word	0xffffffff


	//   ....[23]....
        /*c96c*/ 	.word	0xffffffff


	//   ....[24]....
        /*c970*/ 	.word	0xffffffff


	//   ....[25]....
        /*c974*/ 	.word	0xffffffff


	//   ....[26]....
        /*c978*/ 	.word	0xffffffff


	//   ....[27]....
        /*c97c*/ 	.word	0xffffffff


	//   ....[28]....
        /*c980*/ 	.word	0xffffffff


	//   ....[29]....
        /*c984*/ 	.word	0xffffffff


	//   ....[30]....
        /*c988*/ 	.word	0xffffffff


	//   ....[31]....
        /*c98c*/ 	.word	0xffffffff


	//   ....[32]....
        /*c990*/ 	.word	0xffffffff


	//   ....[33]....
        /*c994*/ 	.word	0xffffffff


	//   ....[34]....
        /*c998*/ 	.word	0xffffffff


	//   ....[35]....
        /*c99c*/ 	.word	0xffffffff


	//   ....[36]....
        /*c9a0*/ 	.word	0xffffffff


	//   ....[37]....
        /*c9a4*/ 	.word	0xffffffff


	//   ....[38]....
        /*c9a8*/ 	.word	0xffffffff


	//   ....[39]....
        /*c9ac*/ 	.word	0xffffffff


	//   ....[40]....
        /*c9b0*/ 	.word	0xffffffff


	//   ....[41]....
        /*c9b4*/ 	.word	0xffffffff


	//   ....[42]....
        /*c9b8*/ 	.word	0xffffffff


	//   ....[43]....
        /*c9bc*/ 	.word	0xffffffff


	//   ....[44]....
        /*c9c0*/ 	.word	0xffffffff


	//   ....[45]....
        /*c9c4*/ 	.word	0xffffffff


	//   ....[46]....
        /*c9c8*/ 	.word	0xffffffff


	//   ....[47]....
        /*c9cc*/ 	.word	0xffffffff


	//   ....[48]....
        /*c9d0*/ 	.word	0xffffffff


	//   ....[49]....
        /*c9d4*/ 	.word	0xffffffff


	//   ....[50]....
        /*c9d8*/ 	.word	0xffffffff


	//   ....[51]....
        /*c9dc*/ 	.word	0xffffffff


	//   ....[52]....
        /*c9e0*/ 	.word	0xffffffff


	//   ....[53]....
        /*c9e4*/ 	.word	0xffffffff


	//   ....[54]....
        /*c9e8*/ 	.word	0xffffffff


	//   ....[55]....
        /*c9ec*/ 	.word	0xffffffff


	//   ....[56]....
        /*c9f0*/ 	.word	0xffffffff


	//   ....[57]....
        /*c9f4*/ 	.word	0xffffffff


	//   ....[58]....
        /*c9f8*/ 	.word	0xffffffff


	//   ....[59]....
        /*c9fc*/ 	.word	0xffffffff


	//   ....[60]....
        /*ca00*/ 	.word	0xffffffff


	//   ....[61]....
        /*ca04*/ 	.word	0xffffffff


	//   ....[62]....
        /*ca08*/ 	.word	0xffffffff


	//   ....[63]....
        /*ca0c*/ 	.word	0xffffffff


	//   ....[64]....
        /*ca10*/ 	.word	0xffffffff


	//   ....[65]....
        /*ca14*/ 	.word	0xffffffff


	//   ....[66]....
        /*ca18*/ 	.word	0xffffffff


	//   ....[67]....
        /*ca1c*/ 	.word	0xffffffff


	//   ....[68]....
        /*ca20*/ 	.word	0xffffffff


	//   ....[69]....
        /*ca24*/ 	.word	0xffffffff


	//   ....[70]....
        /*ca28*/ 	.word	0xffffffff


	//   ....[71]....
        /*ca2c*/ 	.word	0xffffffff


	//   ....[72]....
        /*ca30*/ 	.word	0xffffffff


	//   ....[73]....
        /*ca34*/ 	.word	0xffffffff


	//   ....[74]....
        /*ca38*/ 	.word	0xffffffff


	//   ....[75]....
        /*ca3c*/ 	.word	0xffffffff


	//   ....[76]....
        /*ca40*/ 	.word	0xffffffff


	//   ....[77]....
        /*ca44*/ 	.word	0xffffffff


	//   ....[78]....
        /*ca48*/ 	.word	0xffffffff


	//   ....[79]....
        /*ca4c*/ 	.word	0xffffffff


	//   ....[80]....
        /*ca50*/ 	.word	0xffffffff


	//   ....[81]....
        /*ca54*/ 	.word	0xffffffff


	//   ....[82]....
        /*ca58*/ 	.word	0xffffffff


	//   ....[83]....
        /*ca5c*/ 	.word	0xffffffff


	//   ....[84]....
        /*ca60*/ 	.word	0xffffffff


	//   ....[85]....
        /*ca64*/ 	.word	0xffffffff


	//   ....[86]....
        /*ca68*/ 	.word	0xffffffff


	//   ....[87]....
        /*ca6c*/ 	.word	0xffffffff


	//   ....[88]....
        /*ca70*/ 	.word	0xffffffff


	//   ....[89]....
        /*ca74*/ 	.word	0xffffffff


	//   ....[90]....
        /*ca78*/ 	.word	0xffffffff


	//   ....[91]....
        /*ca7c*/ 	.word	0xffffffff


	//   ....[92]....
        /*ca80*/ 	.word	0xffffffff


	//   ....[93]....
        /*ca84*/ 	.word	0xffffffff


	//   ....[94]....
        /*ca88*/ 	.word	0xffffffff


	//   ....[95]....
        /*ca8c*/ 	.word	0xffffffff


	//   ....[96]....
        /*ca90*/ 	.word	0xffffffff


	//   ....[97]....
        /*ca94*/ 	.word	0xffffffff


	//   ....[98]....
        /*ca98*/ 	.word	0xffffffff


	//   ....[99]....
        /*ca9c*/ 	.word	0xffffffff


	//   ....[100]....
        /*caa0*/ 	.word	0xffffffff


	//   ....[101]....
        /*caa4*/ 	.word	0xffffffff


	//   ....[102]....
        /*caa8*/ 	.word	0xffffffff


	//   ....[103]....
        /*caac*/ 	.word	0xffffffff


	//   ....[104]....
        /*cab0*/ 	.word	0xffffffff


	//   ....[105]....
        /*cab4*/ 	.word	0xffffffff


	//   ....[106]....
        /*cab8*/ 	.word	0xffffffff


	//   ....[107]....
        /*cabc*/ 	.word	0xffffffff


	//   ....[108]....
        /*cac0*/ 	.word	0xffffffff


	//   ....[109]....
        /*cac4*/ 	.word	0xffffffff


	//   ....[110]....
        /*cac8*/ 	.word	0xffffffff


	//   ....[111]....
        /*cacc*/ 	.word	0xffffffff


	//   ....[112]....
        /*cad0*/ 	.word	0xffffffff


	//   ....[113]....
        /*cad4*/ 	.word	0xffffffff


	//   ....[114]....
        /*cad8*/ 	.word	0xffffffff


	//   ....[115]....
        /*cadc*/ 	.word	0xffffffff


	//   ....[116]....
        /*cae0*/ 	.word	0xffffffff


	//   ....[117]....
        /*cae4*/ 	.word	0xffffffff


	//   ....[118]....
        /*cae8*/ 	.word	0xffffffff


	//   ....[119]....
        /*caec*/ 	.word	0xffffffff


	//   ....[120]....
        /*caf0*/ 	.word	0xffffffff


	//   ....[121]....
        /*caf4*/ 	.word	0xffffffff


	//   ....[122]....
        /*caf8*/ 	.word	0xffffffff


	//   ....[123]....
        /*cafc*/ 	.word	0xffffffff


	//   ....[124]....
        /*cb00*/ 	.word	0xffffffff


	//   ....[125]....
        /*cb04*/ 	.word	0xffffffff


	//   ....[126]....
        /*cb08*/ 	.word	0xffffffff


	//   ....[127]....
        /*cb0c*/ 	.word	0xffffffff


	//   ....[128]....
        /*cb10*/ 	.word	0xffffffff


	//   ....[129]....
        /*cb14*/ 	.word	0xffffffff


	//   ....[130]....
        /*cb18*/ 	.word	0xffffffff


	//   ....[131]....
        /*cb1c*/ 	.word	0xffffffff


	//   ....[132]....
        /*cb20*/ 	.word	0xffffffff


	//   ....[133]....
        /*cb24*/ 	.word	0xffffffff


	//   ....[134]....
        /*cb28*/ 	.word	0xffffffff


	//   ....[135]....
        /*cb2c*/ 	.word	0xffffffff


	//   ....[136]....
        /*cb30*/ 	.word	0xffffffff


	//   ....[137]....
        /*cb34*/ 	.word	0xffffffff


	//   ....[138]....
        /*cb38*/ 	.word	0xffffffff


	//   ....[139]....
        /*cb3c*/ 	.word	0xffffffff


	//   ....[140]....
        /*cb40*/ 	.word	0xffffffff


	//   ....[141]....
        /*cb44*/ 	.word	0xffffffff


	//   ....[142]....
        /*cb48*/ 	.word	0xffffffff


	//   ....[143]....
        /*cb4c*/ 	.word	0xffffffff


	//   ....[144]....
        /*cb50*/ 	.word	0xffffffff


	//   ....[145]....
        /*cb54*/ 	.word	0xffffffff


	//   ....[146]....
        /*cb58*/ 	.word	0xffffffff


	//   ....[147]....
        /*cb5c*/ 	.word	0xffffffff


	//   ....[148]....
        /*cb60*/ 	.word	0xffffffff


	//   ....[149]....
        /*cb64*/ 	.word	0xffffffff


	//   ....[150]....
        /*cb68*/ 	.word	0xffffffff


	//   ....[151]....
        /*cb6c*/ 	.word	0xffffffff


	//   ....[152]....
        /*cb70*/ 	.word	0xffffffff


	//   ....[153]....
        /*cb74*/ 	.word	0xffffffff


	//   ....[154]....
        /*cb78*/ 	.word	0xffffffff


	//   ....[155]....
        /*cb7c*/ 	.word	0xffffffff


	//   ....[156]....
        /*cb80*/ 	.word	0xffffffff


	//   ....[157]....
        /*cb84*/ 	.word	0xffffffff


	//   ....[158]....
        /*cb88*/ 	.word	0xffffffff


	//   ....[159]....
        /*cb8c*/ 	.word	0xffffffff


	//   ....[160]....
        /*cb90*/ 	.word	0xffffffff


	//   ....[161]....
        /*cb94*/ 	.word	0xffffffff


	//   ....[162]....
        /*cb98*/ 	.word	0xffffffff


	//   ....[163]....
        /*cb9c*/ 	.word	0xffffffff


	//   ....[164]....
        /*cba0*/ 	.word	0xffffffff


	//   ....[165]....
        /*cba4*/ 	.word	0xffffffff


	//   ....[166]....
        /*cba8*/ 	.word	0xffffffff


	//   ....[167]....
        /*cbac*/ 	.word	0xffffffff


	//   ....[168]....
        /*cbb0*/ 	.word	0xffffffff


	//   ....[169]....
        /*cbb4*/ 	.word	0xffffffff


	//   ....[170]....
        /*cbb8*/ 	.word	0xffffffff


	//   ....[171]....
        /*cbbc*/ 	.word	0xffffffff


	//   ....[172]....
        /*cbc0*/ 	.word	0xffffffff


	//   ....[173]....
        /*cbc4*/ 	.word	0xffffffff


	//   ....[174]....
        /*cbc8*/ 	.word	0xffffffff


	//   ....[175]....
        /*cbcc*/ 	.word	0xffffffff


	//   ....[176]....
        /*cbd0*/ 	.word	0xffffffff


	//   ....[177]....
        /*cbd4*/ 	.word	0xffffffff


	//   ....[178]....
        /*cbd8*/ 	.word	0xffffffff


	//   ....[179]....
        /*cbdc*/ 	.word	0xffffffff


	//   ....[180]....
        /*cbe0*/ 	.word	0xffffffff


	//   ....[181]....
        /*cbe4*/ 	.word	0xffffffff


	//   ....[182]....
        /*cbe8*/ 	.word	0xffffffff


	//   ....[183]....
        /*cbec*/ 	.word	0xffffffff


	//   ....[184]....
        /*cbf0*/ 	.word	0xffffffff


	//   ....[185]....
        /*cbf4*/ 	.word	0xffffffff


	//   ....[186]....
        /*cbf8*/ 	.word	0xffffffff


	//   ....[187]....
        /*cbfc*/ 	.word	0xffffffff


	//   ....[188]....
        /*cc00*/ 	.word	0xffffffff


	//   ....[189]....
        /*cc04*/ 	.word	0xffffffff


	//   ....[190]....
        /*cc08*/ 	.word	0xffffffff


	//   ....[191]....
        /*cc0c*/ 	.word	0xffffffff


	//   ....[192]....
        /*cc10*/ 	.word	0xffffffff


	//   ....[193]....
        /*cc14*/ 	.word	0xffffffff


	//   ....[194]....
        /*cc18*/ 	.word	0xffffffff


	//   ....[195]....
        /*cc1c*/ 	.word	0xffffffff


	//   ....[196]....
        /*cc20*/ 	.word	0xffffffff


	//   ....[197]....
        /*cc24*/ 	.word	0xffffffff


	//   ....[198]....
        /*cc28*/ 	.word	0xffffffff


	//   ....[199]....
        /*cc2c*/ 	.word	0xffffffff


	//   ....[200]....
        /*cc30*/ 	.word	0xffffffff


	//   ....[201]....
        /*cc34*/ 	.word	0xffffffff


	//   ....[202]....
        /*cc38*/ 	.word	0xffffffff


	//   ....[203]....
        /*cc3c*/ 	.word	0xffffffff


	//   ....[204]....
        /*cc40*/ 	.word	0xffffffff


	//   ....[205]....
        /*cc44*/ 	.word	0xffffffff


	//   ....[206]....
        /*cc48*/ 	.word	0xffffffff


	//   ....[207]....
        /*cc4c*/ 	.word	0xffffffff


	//   ....[208]....
        /*cc50*/ 	.word	0xffffffff


	//   ....[209]....
        /*cc54*/ 	.word	0xffffffff


	//   ....[210]....
        /*cc58*/ 	.word	0xffffffff


	//   ....[211]....
        /*cc5c*/ 	.word	0xffffffff


	//   ....[212]....
        /*cc60*/ 	.word	0xffffffff


	//   ....[213]....
        /*cc64*/ 	.word	0xffffffff


	//   ....[214]....
        /*cc68*/ 	.word	0xffffffff


	//   ....[215]....
        /*cc6c*/ 	.word	0xffffffff


	//   ....[216]....
        /*cc70*/ 	.word	0xffffffff


	//   ....[217]....
        /*cc74*/ 	.word	0xffffffff


	//   ....[218]....
        /*cc78*/ 	.word	0xffffffff


	//   ....[219]....
        /*cc7c*/ 	.word	0xffffffff


	//   ....[220]....
        /*cc80*/ 	.word	0xffffffff


	//   ....[221]....
        /*cc84*/ 	.word	0xffffffff


	//   ....[222]....
        /*cc88*/ 	.word	0xffffffff


	//   ....[223]....
        /*cc8c*/ 	.word	0xffffffff


	//   ....[224]....
        /*cc90*/ 	.word	0xffffffff


	//   ....[225]....
        /*cc94*/ 	.word	0xffffffff


	//   ....[226]....
        /*cc98*/ 	.word	0xffffffff


	//   ....[227]....
        /*cc9c*/ 	.word	0xffffffff


	//   ....[228]....
        /*cca0*/ 	.word	0xffffffff


	//   ....[229]....
        /*cca4*/ 	.word	0xffffffff


	//   ....[230]....
        /*cca8*/ 	.word	0xffffffff


	//   ....[231]....
        /*ccac*/ 	.word	0xffffffff


	//   ....[232]....
        /*ccb0*/ 	.word	0xffffffff


	//   ....[233]....
        /*ccb4*/ 	.word	0xffffffff


	//   ....[234]....
        /*ccb8*/ 	.word	0xffffffff


	//   ....[235]....
        /*ccbc*/ 	.word	0xffffffff


	//   ....[236]....
        /*ccc0*/ 	.word	0xffffffff


	//   ....[237]....
        /*ccc4*/ 	.word	0xffffffff


	//   ....[238]....
        /*ccc8*/ 	.word	0xffffffff


	//   ....[239]....
        /*cccc*/ 	.word	0xffffffff


	//   ....[240]....
        /*ccd0*/ 	.word	0xffffffff


	//   ....[241]....
        /*ccd4*/ 	.word	0xffffffff


	//   ....[242]....
        /*ccd8*/ 	.word	0xffffffff


	//   ....[243]....
        /*ccdc*/ 	.word	0xffffffff


	//   ....[244]....
        /*cce0*/ 	.word	0xffffffff


	//   ....[245]....
        /*cce4*/ 	.word	0xffffffff


	//   ....[246]....
        /*cce8*/ 	.word	0xffffffff


	//   ....[247]....
        /*ccec*/ 	.word	0xffffffff


	//   ....[248]....
        /*ccf0*/ 	.word	0xffffffff


	//   ....[249]....
        /*ccf4*/ 	.word	0xffffffff


	//   ....[250]....
        /*ccf8*/ 	.word	0xffffffff


	//   ....[251]....
        /*ccfc*/ 	.word	0xffffffff


	//   ....[252]....
        /*cd00*/ 	.word	0xffffffff


	//   ....[253]....
        /*cd04*/ 	.word	0xffffffff


	//   ....[254]....
        /*cd08*/ 	.word	0xffffffff


	//   ....[255]....
        /*cd0c*/ 	.word	0xffffffff


	//   ....[0]....
        /*cd10*/ 	.word	0xffffffff


	//   ....[1]....
        /*cd14*/ 	.word	0xffffffff


	//   ....[2]....
        /*cd18*/ 	.word	0xffffffff


	//   ....[3]....
        /*cd1c*/ 	.word	0xffffffff


	//   ....[4]....
        /*cd20*/ 	.word	0xffffffff


	//   ....[5]....
        /*cd24*/ 	.word	0xffffffff


	//   ....[6]....
        /*cd28*/ 	.word	0xffffffff


	//   ....[7]....
        /*cd2c*/ 	.word	0xffffffff


	//   ....[8]....
        /*cd30*/ 	.word	0xffffffff


	//   ....[9]....
        /*cd34*/ 	.word	0xffffffff


	//   ....[10]....
        /*cd38*/ 	.word	0xffffffff


	//   ....[11]....
        /*cd3c*/ 	.word	0xffffffff


	//   ....[12]....
        /*cd40*/ 	.word	0xffffffff


	//   ....[13]....
        /*cd44*/ 	.word	0xffffffff


	//   ....[14]....
        /*cd48*/ 	.word	0xffffffff


	//   ....[15]....
        /*cd4c*/ 	.word	0xffffffff


	//   ....[16]....
        /*cd50*/ 	.word	0xffffffff


	//   ....[17]....
        /*cd54*/ 	.word	0xffffffff


	//   ....[18]....
        /*cd58*/ 	.word	0xffffffff


	//   ....[19]....
        /*cd5c*/ 	.word	0xffffffff


	//   ....[20]....
        /*cd60*/ 	.word	0xffffffff


	//   ....[21]....
        /*cd64*/ 	.word	0xffffffff


	//   ....[22]....
        /*cd68*/ 	.word	0xffffffff


	//   ....[23]....
        /*cd6c*/ 	.word	0xffffffff


	//   ....[24]....
        /*cd70*/ 	.word	0xffffffff


	//   ....[25]....
        /*cd74*/ 	.word	0xffffffff


	//   ....[26]....
        /*cd78*/ 	.word	0xffffffff


	//   ....[27]....
        /*cd7c*/ 	.word	0xffffffff


	//   ....[28]....
        /*cd80*/ 	.word	0xffffffff


	//   ....[29]....
        /*cd84*/ 	.word	0xffffffff


	//   ....[30]....
        /*cd88*/ 	.word	0xffffffff


	//   ....[31]....
        /*cd8c*/ 	.word	0xffffffff


	//   ....[32]....
        /*cd90*/ 	.word	0xffffffff


	//   ....[33]....
        /*cd94*/ 	.word	0xffffffff


	//   ....[34]....
        /*cd98*/ 	.word	0xffffffff


	//   ....[35]....
        /*cd9c*/ 	.word	0xffffffff


	//   ....[36]....
        /*cda0*/ 	.word	0xffffffff


	//   ....[37]....
        /*cda4*/ 	.word	0xffffffff


	//   ....[38]....
        /*cda8*/ 	.word	0xffffffff


	//   ....[39]....
        /*cdac*/ 	.word	0xffffffff


	//   ....[40]....
        /*cdb0*/ 	.word	0xffffffff


	//   ....[41]....
        /*cdb4*/ 	.word	0xffffffff


	//   ....[42]....
        /*cdb8*/ 	.word	0xffffffff


	//   ....[43]....
        /*cdbc*/ 	.word	0xffffffff


	//   ....[44]....
        /*cdc0*/ 	.word	0xffffffff


	//   ....[45]....
        /*cdc4*/ 	.word	0xffffffff


	//   ....[46]....
        /*cdc8*/ 	.word	0xffffffff


	//   ....[47]....
        /*cdcc*/ 	.word	0xffffffff


	//   ....[48]....
        /*cdd0*/ 	.word	0xffffffff


	//   ....[49]....
        /*cdd4*/ 	.word	0xffffffff


	//   ....[50]....
        /*cdd8*/ 	.word	0xffffffff


	//   ....[51]....
        /*cddc*/ 	.word	0xffffffff


	//   ....[52]....
        /*cde0*/ 	.word	0xffffffff


	//   ....[53]....
        /*cde4*/ 	.word	0xffffffff


	//   ....[54]....
        /*cde8*/ 	.word	0xffffffff


	//   ....[55]....
        /*cdec*/ 	.word	0xffffffff


	//   ....[56]....
        /*cdf0*/ 	.word	0xffffffff


	//   ....[57]....
        /*cdf4*/ 	.word	0xffffffff


	//   ....[58]....
        /*cdf8*/ 	.word	0xffffffff


	//   ....[59]....
        /*cdfc*/ 	.word	0xffffffff


	//   ....[60]....
        /*ce00*/ 	.word	0xffffffff


	//   ....[61]....
        /*ce04*/ 	.word	0xffffffff


	//   ....[62]....
        /*ce08*/ 	.word	0xffffffff


	//   ....[63]....
        /*ce0c*/ 	.word	0xffffffff


	//   ....[64]....
        /*ce10*/ 	.word	0xffffffff


	//   ....[65]....
        /*ce14*/ 	.word	0xffffffff


	//   ....[66]....
        /*ce18*/ 	.word	0xffffffff


	//   ....[67]....
        /*ce1c*/ 	.word	0xffffffff


	//   ....[68]....
        /*ce20*/ 	.word	0xffffffff


	//   ....[69]....
        /*ce24*/ 	.word	0xffffffff


	//   ....[70]....
        /*ce28*/ 	.word	0xffffffff


	//   ....[71]....
        /*ce2c*/ 	.word	0xffffffff


	//   ....[72]....
        /*ce30*/ 	.word	0xffffffff


	//   ....[73]....
        /*ce34*/ 	.word	0xffffffff


	//   ....[74]....
        /*ce38*/ 	.word	0xffffffff


	//   ....[75]....
        /*ce3c*/ 	.word	0xffffffff


	//   ....[76]....
        /*ce40*/ 	.word	0xffffffff


	//   ....[77]....
        /*ce44*/ 	.word	0xffffffff


	//   ....[78]....
        /*ce48*/ 	.word	0xffffffff


	//   ....[79]....
        /*ce4c*/ 	.word	0xffffffff


	//   ....[80]....
        /*ce50*/ 	.word	0xffffffff


	//   ....[81]....
        /*ce54*/ 	.word	0xffffffff


	//   ....[82]....
        /*ce58*/ 	.word	0xffffffff


	//   ....[83]....
        /*ce5c*/ 	.word	0xffffffff


	//   ....[84]....
        /*ce60*/ 	.word	0xffffffff


	//   ....[85]....
        /*ce64*/ 	.word	0xffffffff


	//   ....[86]....
        /*ce68*/ 	.word	0xffffffff


	//   ....[87]....
        /*ce6c*/ 	.word	0xffffffff


	//   ....[88]....
        /*ce70*/ 	.word	0xffffffff


	//   ....[89]....
        /*ce74*/ 	.word	0xffffffff


	//   ....[90]....
        /*ce78*/ 	.word	0xffffffff


	//   ....[91]....
        /*ce7c*/ 	.word	0xffffffff


	//   ....[92]....
        /*ce80*/ 	.word	0xffffffff


	//   ....[93]....
        /*ce84*/ 	.word	0xffffffff


	//   ....[94]....
        /*ce88*/ 	.word	0xffffffff


	//   ....[95]....
        /*ce8c*/ 	.word	0xffffffff


	//   ....[96]....
        /*ce90*/ 	.word	0xffffffff


	//   ....[97]....
        /*ce94*/ 	.word	0xffffffff


	//   ....[98]....
        /*ce98*/ 	.word	0xffffffff


	//   ....[99]....
        /*ce9c*/ 	.word	0xffffffff


	//   ....[100]....
        /*cea0*/ 	.word	0xffffffff


	//   ....[101]....
        /*cea4*/ 	.word	0xffffffff


	//   ....[102]....
        /*cea8*/ 	.word	0xffffffff


	//   ....[103]....
        /*ceac*/ 	.word	0xffffffff


	//   ....[104]....
        /*ceb0*/ 	.word	0xffffffff


	//   ....[105]....
        /*ceb4*/ 	.word	0xffffffff


	//   ....[106]....
        /*ceb8*/ 	.word	0xffffffff


	//   ....[107]....
        /*cebc*/ 	.word	0xffffffff


	//   ....[108]....
        /*cec0*/ 	.word	0xffffffff


	//   ....[109]....
        /*cec4*/ 	.word	0xffffffff


	//   ....[110]....
        /*cec8*/ 	.word	0xffffffff


	//   ....[111]....
        /*cecc*/ 	.word	0xffffffff


	//   ....[112]....
        /*ced0*/ 	.word	0xffffffff


	//   ....[113]....
        /*ced4*/ 	.word	0xffffffff


	//   ....[114]....
        /*ced8*/ 	.word	0xffffffff


	//   ....[115]....
        /*cedc*/ 	.word	0xffffffff


	//   ....[116]....
        /*cee0*/ 	.word	0xffffffff


	//   ....[117]....
        /*cee4*/ 	.word	0xffffffff


	//   ....[118]....
        /*cee8*/ 	.word	0xffffffff


	//   ....[119]....
        /*ceec*/ 	.word	0xffffffff


	//   ....[120]....
        /*cef0*/ 	.word	0xffffffff


	//   ....[121]....
        /*cef4*/ 	.word	0xffffffff


	//   ....[122]....
        /*cef8*/ 	.word	0xffffffff


	//   ....[123]....
        /*cefc*/ 	.word	0xffffffff


	//   ....[124]....
        /*cf00*/ 	.word	0xffffffff


	//   ....[125]....
        /*cf04*/ 	.word	0xffffffff


	//   ....[126]....
        /*cf08*/ 	.word	0xffffffff


	//   ....[127]....
        /*cf0c*/ 	.word	0xffffffff


	//   ....[128]....
        /*cf10*/ 	.word	0xffffffff


	//   ....[129]....
        /*cf14*/ 	.word	0xffffffff


	//   ....[130]....
        /*cf18*/ 	.word	0xffffffff


	//   ....[131]....
        /*cf1c*/ 	.word	0xffffffff


	//   ....[132]....
        /*cf20*/ 	.word	0xffffffff


	//   ....[133]....
        /*cf24*/ 	.word	0xffffffff


	//   ....[134]....
        /*cf28*/ 	.word	0xffffffff


	//   ....[135]....
        /*cf2c*/ 	.word	0xffffffff


	//   ....[136]....
        /*cf30*/ 	.word	0xffffffff


	//   ....[137]....
        /*cf34*/ 	.word	0xffffffff


	//   ....[138]....
        /*cf38*/ 	.word	0xffffffff


	//   ....[139]....
        /*cf3c*/ 	.word	0xffffffff


	//   ....[140]....
        /*cf40*/ 	.word	0xffffffff


	//   ....[141]....
        /*cf44*/ 	.word	0xffffffff


	//   ....[142]....
        /*cf48*/ 	.word	0xffffffff


	//   ....[143]....
        /*cf4c*/ 	.word	0xffffffff


	//   ....[144]....
        /*cf50*/ 	.word	0xffffffff


	//   ....[145]....
        /*cf54*/ 	.word	0xffffffff


	//   ....[146]....
        /*cf58*/ 	.word	0xffffffff


	//   ....[147]....
        /*cf5c*/ 	.word	0xffffffff


	//   ....[148]....
        /*cf60*/ 	.word	0xffffffff


	//   ....[149]....
        /*cf64*/ 	.word	0xffffffff


	//   ....[150]....
        /*cf68*/ 	.word	0xffffffff


	//   ....[151]....
        /*cf6c*/ 	.word	0xffffffff


	//   ....[152]....
        /*cf70*/ 	.word	0xffffffff


	//   ....[153]....
        /*cf74*/ 	.word	0xffffffff


	//   ....[154]....
        /*cf78*/ 	.word	0xffffffff


	//   ....[155]....
        /*cf7c*/ 	.word	0xffffffff


	//   ....[156]....
        /*cf80*/ 	.word	0xffffffff


	//   ....[157]....
        /*cf84*/ 	.word	0xffffffff


	//   ....[158]....
        /*cf88*/ 	.word	0xffffffff


	//   ....[159]....
        /*cf8c*/ 	.word	0xffffffff


	//   ....[160]....
        /*cf90*/ 	.word	0xffffffff


	//   ....[161]....
        /*cf94*/ 	.word	0xffffffff


	//   ....[162]....
        /*cf98*/ 	.word	0xffffffff


	//   ....[163]....
        /*cf9c*/ 	.word	0xffffffff


	//   ....[164]....
        /*cfa0*/ 	.word	0xffffffff


	//   ....[165]....
        /*cfa4*/ 	.word	0xffffffff


	//   ....[166]....
        /*cfa8*/ 	.word	0xffffffff


	//   ....[167]....
        /*cfac*/ 	.word	0xffffffff


	//   ....[168]....
        /*cfb0*/ 	.word	0xffffffff


	//   ....[169]....
        /*cfb4*/ 	.word	0xffffffff


	//   ....[170]....
        /*cfb8*/ 	.word	0xffffffff


	//   ....[171]....
        /*cfbc*/ 	.word	0xffffffff


	//   ....[172]....
        /*cfc0*/ 	.word	0xffffffff


	//   ....[173]....
        /*cfc4*/ 	.word	0xffffffff


	//   ....[174]....
        /*cfc8*/ 	.word	0xffffffff


	//   ....[175]....
        /*cfcc*/ 	.word	0xffffffff


	//   ....[176]....
        /*cfd0*/ 	.word	0xffffffff


	//   ....[177]....
        /*cfd4*/ 	.word	0xffffffff


	//   ....[178]....
        /*cfd8*/ 	.word	0xffffffff


	//   ....[179]....
        /*cfdc*/ 	.word	0xffffffff


	//   ....[180]....
        /*cfe0*/ 	.word	0xffffffff


	//   ....[181]....
        /*cfe4*/ 	.word	0xffffffff


	//   ....[182]....
        /*cfe8*/ 	.word	0xffffffff


	//   ....[183]....
        /*cfec*/ 	.word	0xffffffff


	//   ....[184]....
        /*cff0*/ 	.word	0xffffffff


	//   ....[185]....
        /*cff4*/ 	.word	0xffffffff


	//   ....[186]....
        /*cff8*/ 	.word	0xffffffff


	//   ....[187]....
        /*cffc*/ 	.word	0xffffffff


	//   ....[188]....
        /*d000*/ 	.word	0xffffffff


	//   ....[189]....
        /*d004*/ 	.word	0xffffffff


	//   ....[190]....
        /*d008*/ 	.word	0xffffffff


	//   ....[191]....
        /*d00c*/ 	.word	0xffffffff


	//   ....[192]....
        /*d010*/ 	.word	0xffffffff


	//   ....[193]....
        /*d014*/ 	.word	0xffffffff


	//   ....[194]....
        /*d018*/ 	.word	0xffffffff


	//   ....[195]....
        /*d01c*/ 	.word	0xffffffff


	//   ....[196]....
        /*d020*/ 	.word	0xffffffff


	//   ....[197]....
        /*d024*/ 	.word	0xffffffff


	//   ....[198]....
        /*d028*/ 	.word	0xffffffff


	//   ....[199]....
        /*d02c*/ 	.word	0xffffffff


	//   ....[200]....
        /*d030*/ 	.word	0xffffffff


	//   ....[201]....
        /*d034*/ 	.word	0xffffffff


	//   ....[202]....
        /*d038*/ 	.word	0xffffffff


	//   ....[203]....
        /*d03c*/ 	.word	0xffffffff


	//   ....[204]....
        /*d040*/ 	.word	0xffffffff


	//   ....[205]....
        /*d044*/ 	.word	0xffffffff


	//   ....[206]....
        /*d048*/ 	.word	0xffffffff


	//   ....[207]....
        /*d04c*/ 	.word	0xffffffff


	//   ....[208]....
        /*d050*/ 	.word	0xffffffff


	//   ....[209]....
        /*d054*/ 	.word	0xffffffff


	//   ....[210]....
        /*d058*/ 	.word	0xffffffff


	//   ....[211]....
        /*d05c*/ 	.word	0xffffffff


	//   ....[212]....
        /*d060*/ 	.word	0xffffffff


	//   ....[213]....
        /*d064*/ 	.word	0xffffffff


	//   ....[214]....
        /*d068*/ 	.word	0xffffffff


	//   ....[215]....
        /*d06c*/ 	.word	0xffffffff


	//   ....[216]....
        /*d070*/ 	.word	0xffffffff


	//   ....[217]....
        /*d074*/ 	.word	0xffffffff


	//   ....[218]....
        /*d078*/ 	.word	0xffffffff


	//   ....[219]....
        /*d07c*/ 	.word	0xffffffff


	//   ....[220]....
        /*d080*/ 	.word	0xffffffff


	//   ....[221]....
        /*d084*/ 	.word	0xffffffff


	//   ....[222]....
        /*d088*/ 	.word	0xffffffff


	//   ....[223]....
        /*d08c*/ 	.word	0xffffffff


	//   ....[224]....
        /*d090*/ 	.word	0xffffffff


	//   ....[225]....
        /*d094*/ 	.word	0xffffffff


	//   ....[226]....
        /*d098*/ 	.word	0xffffffff


	//   ....[227]....
        /*d09c*/ 	.word	0xffffffff


	//   ....[228]....
        /*d0a0*/ 	.word	0xffffffff


	//   ....[229]....
        /*d0a4*/ 	.word	0xffffffff


	//   ....[230]....
        /*d0a8*/ 	.word	0xffffffff


	//   ....[231]....
        /*d0ac*/ 	.word	0xffffffff


	//   ....[232]....
        /*d0b0*/ 	.word	0xffffffff


	//   ....[233]....
        /*d0b4*/ 	.word	0xffffffff


	//   ....[234]....
        /*d0b8*/ 	.word	0xffffffff


	//   ....[235]....
        /*d0bc*/ 	.word	0xffffffff


	//   ....[236]....
        /*d0c0*/ 	.word	0xffffffff


	//   ....[237]....
        /*d0c4*/ 	.word	0xffffffff


	//   ....[238]....
        /*d0c8*/ 	.word	0xffffffff


	//   ....[239]....
        /*d0cc*/ 	.word	0xffffffff


	//   ....[240]....
        /*d0d0*/ 	.word	0xffffffff


	//   ....[241]....
        /*d0d4*/ 	.word	0xffffffff


	//   ....[242]....
        /*d0d8*/ 	.word	0xffffffff


	//   ....[243]....
        /*d0dc*/ 	.word	0xffffffff


	//   ....[244]....
        /*d0e0*/ 	.word	0xffffffff


	//   ....[245]....
        /*d0e4*/ 	.word	0xffffffff


	//   ....[246]....
        /*d0e8*/ 	.word	0xffffffff


	//   ....[247]....
        /*d0ec*/ 	.word	0xffffffff


	//   ....[248]....
        /*d0f0*/ 	.word	0xffffffff


	//   ....[249]....
        /*d0f4*/ 	.word	0xffffffff


	//   ....[250]....
        /*d0f8*/ 	.word	0xffffffff


	//   ....[251]....
        /*d0fc*/ 	.word	0xffffffff


	//   ....[252]....
        /*d100*/ 	.word	0xffffffff


	//   ....[253]....
        /*d104*/ 	.word	0xffffffff


	//   ....[254]....
        /*d108*/ 	.word	0xffffffff


	//   ....[255]....
        /*d10c*/ 	.word	0xffffffff


	//   ....[0]....
        /*d110*/ 	.word	0xffffffff


	//   ....[1]....
        /*d114*/ 	.word	0xffffffff


	//   ....[2]....
        /*d118*/ 	.word	0xffffffff


	//   ....[3]....
        /*d11c*/ 	.word	0xffffffff


	//   ....[4]....
        /*d120*/ 	.word	0xffffffff


	//   ....[5]....
        /*d124*/ 	.word	0xffffffff


	//   ....[6]....
        /*d128*/ 	.word	0xffffffff


	//   ....[7]....
        /*d12c*/ 	.word	0xffffffff


	//   ....[8]....
        /*d130*/ 	.word	0xffffffff


	//   ....[9]....
        /*d134*/ 	.word	0xffffffff


	//----- nvinfo : EIATTR_COOP_GROUP_INSTR_OFFSETS
	.align		4
.L_1306:
        /*d138*/ 	.byte	0x04, 0x28
        /*d13a*/ 	.short	(.L_1308 - .L_1307)


	//   ....[0]....
.L_1307:
        /*d13c*/ 	.word	0x0001eba0


	//   ....[1]....
        /*d140*/ 	.word	0x0001ebb0


	//   ....[2]....
        /*d144*/ 	.word	0x0001ebf0


	//   ....[3]....
        /*d148*/ 	.word	0x0001ec00


	//   ....[4]....
        /*d14c*/ 	.word	0x0001ec20


	//   ....[5]....
        /*d150*/ 	.word	0x0001ec30


	//   ....[6]....
        /*d154*/ 	.word	0x0001ec50


	//   ....[7]....
        /*d158*/ 	.word	0x0001ec60


	//   ....[8]....
        /*d15c*/ 	.word	0x0001ec80


	//   ....[9]....
        /*d160*/ 	.word	0x0001ec90


	//   ....[10]....
        /*d164*/ 	.word	0x0001ecb0


	//   ....[11]....
        /*d168*/ 	.word	0x0001ecc0


	//   ....[12]....
        /*d16c*/ 	.word	0x0001ece0


	//   ....[13]....
        /*d170*/ 	.word	0x0001ecf0


	//   ....[14]....
        /*d174*/ 	.word	0x0001ed10


	//   ....[15]....
        /*d178*/ 	.word	0x0001ed20


	//   ....[16]....
        /*d17c*/ 	.word	0x0001ed40


	//   ....[17]....
        /*d180*/ 	.word	0x0001ed50


	//   ....[18]....
        /*d184*/ 	.word	0x0001ed70


	//   ....[19]....
        /*d188*/ 	.word	0x0001ed80


	//   ....[20]....
        /*d18c*/ 	.word	0x0001eda0


	//   ....[21]....
        /*d190*/ 	.word	0x0001edb0


	//   ....[22]....
        /*d194*/ 	.word	0x0001edd0


	//   ....[23]....
        /*d198*/ 	.word	0x0001ede0


	//   ....[24]....
        /*d19c*/ 	.word	0x0001ee00


	//   ....[25]....
        /*d1a0*/ 	.word	0x0001ee10


	//   ....[26]....
        /*d1a4*/ 	.word	0x0001ee30


	//   ....[27]....
        /*d1a8*/ 	.word	0x0001ee40


	//   ....[28]....
        /*d1ac*/ 	.word	0x0001ee60


	//   ....[29]....
        /*d1b0*/ 	.word	0x0001ee70


	//   ....[30]....
        /*d1b4*/ 	.word	0x0001ee90


	//   ....[31]....
        /*d1b8*/ 	.word	0x0001eea0


	//   ....[32]....
        /*d1bc*/ 	.word	0x0001eec0


	//   ....[33]....
        /*d1c0*/ 	.word	0x0001eed0


	//   ....[34]....
        /*d1c4*/ 	.word	0x0001eef0


	//   ....[35]....
        /*d1c8*/ 	.word	0x0001ef00


	//   ....[36]....
        /*d1cc*/ 	.word	0x0001ef20


	//   ....[37]....
        /*d1d0*/ 	.word	0x0001ef30


	//   ....[38]....
        /*d1d4*/ 	.word	0x0001ef50


	//   ....[39]....
        /*d1d8*/ 	.word	0x0001ef60


	//   ....[40]....
        /*d1dc*/ 	.word	0x0001ef80


	//   ....[41]....
        /*d1e0*/ 	.word	0x0001ef90


	//   ....[42]....
        /*d1e4*/ 	.word	0x0001efb0


	//   ....[43]....
        /*d1e8*/ 	.word	0x0001efc0


	//   ....[44]....
        /*d1ec*/ 	.word	0x0001efe0


	//   ....[45]....
        /*d1f0*/ 	.word	0x0001eff0


	//   ....[46]....
        /*d1f4*/ 	.word	0x0001f010


	//   ....[47]....
        /*d1f8*/ 	.word	0x0001f020


	//   ....[48]....
        /*d1fc*/ 	.word	0x0001f040


	//   ....[49]....
        /*d200*/ 	.word	0x0001f050


	//   ....[50]....
        /*d204*/ 	.word	0x0001f070


	//   ....[51]....
        /*d208*/ 	.word	0x0001f080


	//   ....[52]....
        /*d20c*/ 	.word	0x0001f0a0


	//   ....[53]....
        /*d210*/ 	.word	0x0001f0b0


	//   ....[54]....
        /*d214*/ 	.word	0x0001f0d0


	//   ....[55]....
        /*d218*/ 	.word	0x0001f0e0


	//   ....[56]....
        /*d21c*/ 	.word	0x0001f100


	//   ....[57]....
        /*d220*/ 	.word	0x0001f110


	//   ....[58]....
        /*d224*/ 	.word	0x0001f130


	//   ....[59]....
        /*d228*/ 	.word	0x0001f140


	//   ....[60]....
        /*d22c*/ 	.word	0x0001f160


	//   ....[61]....
        /*d230*/ 	.word	0x0001f170


	//   ....[62]....
        /*d234*/ 	.word	0x0001f190


	//   ....[63]....
        /*d238*/ 	.word	0x0001f1a0


	//   ....[64]....
        /*d23c*/ 	.word	0x0001f1c0


	//   ....[65]....
        /*d240*/ 	.word	0x0001f1d0


	//   ....[66]....
        /*d244*/ 	.word	0x0001f1f0


	//   ....[67]....
        /*d248*/ 	.word	0x0001f200


	//   ....[68]....
        /*d24c*/ 	.word	0x0001f220


	//   ....[69]....
        /*d250*/ 	.word	0x0001f230


	//   ....[70]....
        /*d254*/ 	.word	0x0001f250


	//   ....[71]....
        /*d258*/ 	.word	0x0001f260


	//   ....[72]....
        /*d25c*/ 	.word	0x0001f280


	//   ....[73]....
        /*d260*/ 	.word	0x0001f290


	//   ....[74]....
        /*d264*/ 	.word	0x0001f2b0


	//   ....[75]....
        /*d268*/ 	.word	0x0001f2c0


	//   ....[76]....
        /*d26c*/ 	.word	0x0001f2e0


	//   ....[77]....
        /*d270*/ 	.word	0x0001f2f0


	//   ....[78]....
        /*d274*/ 	.word	0x0001f310


	//   ....[79]....
        /*d278*/ 	.word	0x0001f320


	//   ....[80]....
        /*d27c*/ 	.word	0x0001f340


	//   ....[81]....
        /*d280*/ 	.word	0x0001f350


	//   ....[82]....
        /*d284*/ 	.word	0x0001f370


	//   ....[83]....
        /*d288*/ 	.word	0x0001f380


	//   ....[84]....
        /*d28c*/ 	.word	0x0001f3a0


	//   ....[85]....
        /*d290*/ 	.word	0x0001f3b0


	//   ....[86]....
        /*d294*/ 	.word	0x0001f3d0


	//   ....[87]....
        /*d298*/ 	.word	0x0001f3e0


	//   ....[88]....
        /*d29c*/ 	.word	0x0001f400


	//   ....[89]....
        /*d2a0*/ 	.word	0x0001f410


	//   ....[90]....
        /*d2a4*/ 	.word	0x0001f430


	//   ....[91]....
        /*d2a8*/ 	.word	0x0001f440


	//   ....[92]....
        /*d2ac*/ 	.word	0x0001f460


	//   ....[93]....
        /*d2b0*/ 	.word	0x0001f470


	//   ....[94]....
        /*d2b4*/ 	.word	0x0001f490


	//   ....[95]....
        /*d2b8*/ 	.word	0x0001f4a0


	//   ....[96]....
        /*d2bc*/ 	.word	0x0001f4c0


	//   ....[97]....
        /*d2c0*/ 	.word	0x0001f4d0


	//   ....[98]....
        /*d2c4*/ 	.word	0x0001f4f0


	//   ....[99]....
        /*d2c8*/ 	.word	0x0001f500


	//   ....[100]....
        /*d2cc*/ 	.word	0x0001f520


	//   ....[101]....
        /*d2d0*/ 	.word	0x0001f530


	//   ....[102]....
        /*d2d4*/ 	.word	0x0001f550


	//   ....[103]....
        /*d2d8*/ 	.word	0x0001f560


	//   ....[104]....
        /*d2dc*/ 	.word	0x0001f580


	//   ....[105]....
        /*d2e0*/ 	.word	0x0001f590


	//   ....[106]....
        /*d2e4*/ 	.word	0x0001f5b0


	//   ....[107]....
        /*d2e8*/ 	.word	0x0001f5c0


	//   ....[108]....
        /*d2ec*/ 	.word	0x0001f600


	//   ....[109]....
        /*d2f0*/ 	.word	0x0001f610


	//   ....[110]....
        /*d2f4*/ 	.word	0x0001f630


	//   ....[111]....
        /*d2f8*/ 	.word	0x0001f640


	//   ....[112]....
        /*d2fc*/ 	.word	0x0001f680


	//   ....[113]....
        /*d300*/ 	.word	0x0001f690


	//   ....[114]....
        /*d304*/ 	.word	0x0001f6b0


	//   ....[115]....
        /*d308*/ 	.word	0x0001f6c0


	//   ....[116]....
        /*d30c*/ 	.word	0x0001f6e0


	//   ....[117]....
        /*d310*/ 	.word	0x0001f6f0


	//   ....[118]....
        /*d314*/ 	.word	0x0001f710


	//   ....[119]....
        /*d318*/ 	.word	0x0001f720


	//   ....[120]....
        /*d31c*/ 	.word	0x0001f740


	//   ....[121]....
        /*d320*/ 	.word	0x0001f750


	//   ....[122]....
        /*d324*/ 	.word	0x0001f770


	//   ....[123]....
        /*d328*/ 	.word	0x0001f780


	//   ....[124]....
        /*d32c*/ 	.word	0x0001f7a0


	//   ....[125]....
        /*d330*/ 	.word	0x0001f7b0


	//   ....[126]....
        /*d334*/ 	.word	0x0001f7d0


	//   ....[127]....
        /*d338*/ 	.word	0x0001f7e0


	//   ....[128]....
        /*d33c*/ 	.word	0x0001f800


	//   ....[129]....
        /*d340*/ 	.word	0x0001f810


	//   ....[130]....
        /*d344*/ 	.word	0x0001f830


	//   ....[131]....
        /*d348*/ 	.word	0x0001f840


	//   ....[132]....
        /*d34c*/ 	.word	0x0001f860


	//   ....[133]....
        /*d350*/ 	.word	0x0001f870


	//   ....[134]....
        /*d354*/ 	.word	0x0001f890


	//   ....[135]....
        /*d358*/ 	.word	0x0001f8a0


	//   ....[136]....
        /*d35c*/ 	.word	0x0001f8c0


	//   ....[137]....
        /*d360*/ 	.word	0x0001f8d0


	//   ....[138]....
        /*d364*/ 	.word	0x0001f8f0


	//   ....[139]....
        /*d368*/ 	.word	0x0001f900


	//   ....[140]....
        /*d36c*/ 	.word	0x0001f920


	//   ....[141]....
        /*d370*/ 	.word	0x0001f930


	//   ....[142]....
        /*d374*/ 	.word	0x0001f950


	//   ....[143]....
        /*d378*/ 	.word	0x0001f960


	//   ....[144]....
        /*d37c*/ 	.word	0x0001f980


	//   ....[145]....
        /*d380*/ 	.word	0x0001f990


	//   ....[146]....
        /*d384*/ 	.word	0x0001f9b0


	//   ....[147]....
        /*d388*/ 	.word	0x0001f9c0


	//   ....[148]....
        /*d38c*/ 	.word	0x0001f9e0


	//   ....[149]....
        /*d390*/ 	.word	0x0001f9f0


	//   ....[150]....
        /*d394*/ 	.word	0x0001fa10


	//   ....[151]....
        /*d398*/ 	.word	0x0001fa20


	//   ....[152]....
        /*d39c*/ 	.word	0x0001fa40


	//   ....[153]....
        /*d3a0*/ 	.word	0x0001fa50


	//   ....[154]....
        /*d3a4*/ 	.word	0x0001fa70


	//   ....[155]....
        /*d3a8*/ 	.word	0x0001fa80


	//   ....[156]....
        /*d3ac*/ 	.word	0x0001faa0


	//   ....[157]....
        /*d3b0*/ 	.word	0x0001fab0


	//   ....[158]....
        /*d3b4*/ 	.word	0x0001fad0


	//   ....[159]....
        /*d3b8*/ 	.word	0x0001fae0


	//   ....[160]....
        /*d3bc*/ 	.word	0x0001faf0


	//   ....[161]....
        /*d3c0*/ 	.word	0x0001fb00


	//   ....[162]....
        /*d3c4*/ 	.word	0x0001fb20


	//   ....[163]....
        /*d3c8*/ 	.word	0x0001fb30


	//   ....[164]....
        /*d3cc*/ 	.word	0x0001fb50


	//   ....[165]....
        /*d3d0*/ 	.word	0x0001fb60


	//   ....[166]....
        /*d3d4*/ 	.word	0x0001fb80


	//   ....[167]....
        /*d3d8*/ 	.word	0x0001fb90


	//   ....[168]....
        /*d3dc*/ 	.word	0x0001fbb0


	//   ....[169]....
        /*d3e0*/ 	.word	0x0001fbc0


	//   ....[170]....
        /*d3e4*/ 	.word	0x0001fbe0


	//   ....[171]....
        /*d3e8*/ 	.word	0x0001fbf0


	//   ....[172]....
        /*d3ec*/ 	.word	0x0001fc10


	//   ....[173]....
        /*d3f0*/ 	.word	0x0001fc20


	//   ....[174]....
        /*d3f4*/ 	.word	0x0001fc40


	//   ....[175]....
        /*d3f8*/ 	.word	0x0001fc50


	//   ....[176]....
        /*d3fc*/ 	.word	0x0001fc70


	//   ....[177]....
        /*d400*/ 	.word	0x0001fc80


	//   ....[178]....
        /*d404*/ 	.word	0x0001fca0


	//   ....[179]....
        /*d408*/ 	.word	0x0001fcb0


	//   ....[180]....
        /*d40c*/ 	.word	0x0001fcd0


	//   ....[181]....
        /*d410*/ 	.word	0x0001fce0


	//   ....[182]....
        /*d414*/ 	.word	0x0001fd00


	//   ....[183]....
        /*d418*/ 	.word	0x0001fd10


	//   ....[184]....
        /*d41c*/ 	.word	0x0001fd30


	//   ....[185]....
        /*d420*/ 	.word	0x0001fd40


	//   ....[186]....
        /*d424*/ 	.word	0x0001fd60


	//   ....[187]....
        /*d428*/ 	.word	0x0001fd70


	//   ....[188]....
        /*d42c*/ 	.word	0x0001fd90


	//   ....[189]....
        /*d430*/ 	.word	0x0001fda0


	//   ....[190]....
        /*d434*/ 	.word	0x0001fdc0


	//   ....[191]....
        /*d438*/ 	.word	0x0001fdd0


	//   ....[192]....
        /*d43c*/ 	.word	0x0001fdf0


	//   ....[193]....
        /*d440*/ 	.word	0x0001fe00


	//   ....[194]....
        /*d444*/ 	.word	0x0001fe20


	//   ....[195]....
        /*d448*/ 	.word	0x0001fe30


	//   ....[196]....
        /*d44c*/ 	.word	0x0001fe50


	//   ....[197]....
        /*d450*/ 	.word	0x0001fe60


	//   ....[198]....
        /*d454*/ 	.word	0x0001fe80


	//   ....[199]....
        /*d458*/ 	.word	0x0001fe90


	//   ....[200]....
        /*d45c*/ 	.word	0x0001fec0


	//   ....[201]....
        /*d460*/ 	.word	0x0001fed0


	//   ....[202]....
        /*d464*/ 	.word	0x0001fef0


	//   ....[203]....
        /*d468*/ 	.word	0x0001ff00


	//   ....[204]....
        /*d46c*/ 	.word	0x0001ff20


	//   ....[205]....
        /*d470*/ 	.word	0x0001ff30


	//   ....[206]....
        /*d474*/ 	.word	0x0001ff50


	//   ....[207]....
        /*d478*/ 	.word	0x0001ff60


	//   ....[208]....
        /*d47c*/ 	.word	0x0001ff80


	//   ....[209]....
        /*d480*/ 	.word	0x0001ff90


	//   ....[210]....
        /*d484*/ 	.word	0x0001ffb0


	//   ....[211]....
        /*d488*/ 	.word	0x0001ffc0


	//   ....[212]....
        /*d48c*/ 	.word	0x0001ffe0


	//   ....[213]....
        /*d490*/ 	.word	0x0001fff0


	//   ....[214]....
        /*d494*/ 	.word	0x00020010


	//   ....[215]....
        /*d498*/ 	.word	0x00020020


	//   ....[216]....
        /*d49c*/ 	.word	0x00020040


	//   ....[217]....
        /*d4a0*/ 	.word	0x00020050


	//   ....[218]....
        /*d4a4*/ 	.word	0x00020070


	//   ....[219]....
        /*d4a8*/ 	.word	0x00020080


	//   ....[220]....
        /*d4ac*/ 	.word	0x000200a0


	//   ....[221]....
        /*d4b0*/ 	.word	0x000200b0


	//   ....[222]....
        /*d4b4*/ 	.word	0x000200d0


	//   ....[223]....
        /*d4b8*/ 	.word	0x000200e0


	//   ....[224]....
        /*d4bc*/ 	.word	0x00020100


	//   ....[225]....
        /*d4c0*/ 	.word	0x00020110


	//   ....[226]....
        /*d4c4*/ 	.word	0x00020130


	//   ....[227]....
        /*d4c8*/ 	.word	0x00020140


	//   ....[228]....
        /*d4cc*/ 	.word	0x00020160


	//   ....[229]....
        /*d4d0*/ 	.word	0x00020170


	//   ....[230]....
        /*d4d4*/ 	.word	0x00020190


	//   ....[231]....
        /*d4d8*/ 	.word	0x000201a0


	//   ....[232]....
        /*d4dc*/ 	.word	0x000201f0


	//   ....[233]....
        /*d4e0*/ 	.word	0x00020200


	//   ....[234]....
        /*d4e4*/ 	.word	0x00020220


	//   ....[235]....
        /*d4e8*/ 	.word	0x00020230


	//   ....[236]....
        /*d4ec*/ 	.word	0x00020250


	//   ....[237]....
        /*d4f0*/ 	.word	0x00020260


	//   ....[238]....
        /*d4f4*/ 	.word	0x00020280


	//   ....[239]....
        /*d4f8*/ 	.word	0x00020290


	//   ....[240]....
        /*d4fc*/ 	.word	0x000202b0


	//   ....[241]....
        /*d500*/ 	.word	0x000202c0


	//   ....[242]....
        /*d504*/ 	.word	0x000202e0


	//   ....[243]....
        /*d508*/ 	.word	0x000202f0


	//   ....[244]....
        /*d50c*/ 	.word	0x00020310


	//   ....[245]....
        /*d510*/ 	.word	0x00020320


	//   ....[246]....
        /*d514*/ 	.word	0x00020340


	//   ....[247]....
        /*d518*/ 	.word	0x00020350


	//   ....[248]....
        /*d51c*/ 	.word	0x00020370


	//   ....[249]....
        /*d520*/ 	.word	0x00020380


	//   ....[250]....
        /*d524*/ 	.word	0x000203a0


	//   ....[251]....
        /*d528*/ 	.word	0x000203b0


	//   ....[252]....
        /*d52c*/ 	.word	0x000203d0


	//   ....[253]....
        /*d530*/ 	.word	0x000203e0


	//   ....[254]....
        /*d534*/ 	.word	0x00020400


	//   ....[255]....
        /*d538*/ 	.word	0x00020410


	//   ....[0]....
        /*d53c*/ 	.word	0x00020430


	//   ....[1]....
        /*d540*/ 	.word	0x00020440


	//   ....[2]....
        /*d544*/ 	.word	0x000298e0


	//   ....[3]....
        /*d548*/ 	.word	0x000298f0


	//   ....[4]....
        /*d54c*/ 	.word	0x00029930


	//   ....[5]....
        /*d550*/ 	.word	0x00029940


	//   ....[6]....
        /*d554*/ 	.word	0x00029960


	//   ....[7]....
        /*d558*/ 	.word	0x00029970


	//   ....[8]....
        /*d55c*/ 	.word	0x00029990


	//   ....[9]....
        /*d560*/ 	.word	0x000299a0


	//   ....[10]....
        /*d564*/ 	.word	0x000299c0


	//   ....[11]....
        /*d568*/ 	.word	0x000299d0


	//   ....[12]....
        /*d56c*/ 	.word	0x000299f0


	//   ....[13]....
        /*d570*/ 	.word	0x00029a00


	//   ....[14]....
        /*d574*/ 	.word	0x00029a20


	//   ....[15]....
        /*d578*/ 	.word	0x00029a30


	//   ....[16]....
        /*d57c*/ 	.word	0x00029a50


	//   ....[17]....
        /*d580*/ 	.word	0x00029a60


	//   ....[18]....
        /*d584*/ 	.word	0x00029a80


	//   ....[19]....
        /*d588*/ 	.word	0x00029a90


	//   ....[20]....
        /*d58c*/ 	.word	0x00029ab0


	//   ....[21]....
        /*d590*/ 	.word	0x00029ac0


	//   ....[22]....
        /*d594*/ 	.word	0x00029ae0


	//   ....[23]....
        /*d598*/ 	.word	0x00029af0


	//   ....[24]....
        /*d59c*/ 	.word	0x00029b10


	//   ....[25]....
        /*d5a0*/ 	.word	0x00029b20


	//   ....[26]....
        /*d5a4*/ 	.word	0x00029b40


	//   ....[27]....
        /*d5a8*/ 	.word	0x00029b50


	//   ....[28]....
        /*d5ac*/ 	.word	0x00029b70


	//   ....[29]....
        /*d5b0*/ 	.word	0x00029b80


	//   ....[30]....
        /*d5b4*/ 	.word	0x00029ba0


	//   ....[31]....
        /*d5b8*/ 	.word	0x00029bb0


	//   ....[32]....
        /*d5bc*/ 	.word	0x00029bd0


	//   ....[33]....
        /*d5c0*/ 	.word	0x00029be0


	//   ....[34]....
        /*d5c4*/ 	.word	0x00029c00


	//   ....[35]....
        /*d5c8*/ 	.word	0x00029c10


	//   ....[36]....
        /*d5cc*/ 	.word	0x00029c30


	//   ....[37]....
        /*d5d0*/ 	.word	0x00029c40


	//   ....[38]....
        /*d5d4*/ 	.word	0x00029c60


	//   ....[39]....
        /*d5d8*/ 	.word	0x00029c70


	//   ....[40]....
        /*d5dc*/ 	.word	0x00029c90


	//   ....[41]....
        /*d5e0*/ 	.word	0x00029ca0


	//   ....[42]....
        /*d5e4*/ 	.word	0x00029cc0


	//   ....[43]....
        /*d5e8*/ 	.word	0x00029cd0


	//   ....[44]....
        /*d5ec*/ 	.word	0x00029cf0


	//   ....[45]....
        /*d5f0*/ 	.word	0x00029d00


	//   ....[46]....
        /*d5f4*/ 	.word	0x00029d20


	//   ....[47]....
        /*d5f8*/ 	.word	0x00029d30


	//   ....[48]....
        /*d5fc*/ 	.word	0x00029d50


	//   ....[49]....
        /*d600*/ 	.word	0x00029d60


	//   ....[50]....
        /*d604*/ 	.word	0x00029d80


	//   ....[51]....
        /*d608*/ 	.word	0x00029d90


	//   ....[52]....
        /*d60c*/ 	.word	0x00029db0


	//   ....[53]....
        /*d610*/ 	.word	0x00029dc0


	//   ....[54]....
        /*d614*/ 	.word	0x00029de0


	//   ....[55]....
        /*d618*/ 	.word	0x00029df0


	//   ....[56]....
        /*d61c*/ 	.word	0x00029e10


	//   ....[57]....
        /*d620*/ 	.word	0x00029e20


	//   ....[58]....
        /*d624*/ 	.word	0x00029e40


	//   ....[59]....
        /*d628*/ 	.word	0x00029e50


	//   ....[60]....
        /*d62c*/ 	.word	0x00029e70


	//   ....[61]....
        /*d630*/ 	.word	0x00029e80


	//   ....[62]....
        /*d634*/ 	.word	0x00029ea0


	//   ....[63]....
        /*d638*/ 	.word	0x00029eb0


	//   ....[64]....
        /*d63c*/ 	.word	0x00029ed0


	//   ....[65]....
        /*d640*/ 	.word	0x00029ee0


	//   ....[66]....
        /*d644*/ 	.word	0x00029f00


	//   ....[67]....
        /*d648*/ 	.word	0x00029f10


	//   ....[68]....
        /*d64c*/ 	.word	0x00029f30


	//   ....[69]....
        /*d650*/ 	.word	0x00029f40


	//   ....[70]....
        /*d654*/ 	.word	0x00029f60


	//   ....[71]....
        /*d658*/ 	.word	0x00029f70


	//   ....[72]....
        /*d65c*/ 	.word	0x00029f90


	//   ....[73]....
        /*d660*/ 	.word	0x00029fa0


	//   ....[74]....
        /*d664*/ 	.word	0x00029fc0


	//   ....[75]....
        /*d668*/ 	.word	0x00029fd0


	//   ....[76]....
        /*d66c*/ 	.word	0x00029ff0


	//   ....[77]....
        /*d670*/ 	.word	0x0002a000


	//   ....[78]....
        /*d674*/ 	.word	0x0002a020


	//   ....[79]....
        /*d678*/ 	.word	0x0002a030


	//   ....[80]....
        /*d67c*/ 	.word	0x0002a050


	//   ....[81]....
        /*d680*/ 	.word	0x0002a060


	//   ....[82]....
        /*d684*/ 	.word	0x0002a080


	//   ....[83]....
        /*d688*/ 	.word	0x0002a090


	//   ....[84]....
        /*d68c*/ 	.word	0x0002a0b0


	//   ....[85]....
        /*d690*/ 	.word	0x0002a0c0


	//   ....[86]....
        /*d694*/ 	.word	0x0002a0e0


	//   ....[87]....
        /*d698*/ 	.word	0x0002a0f0


	//   ....[88]....
        /*d69c*/ 	.word	0x0002a110


	//   ....[89]....
        /*d6a0*/ 	.word	0x0002a120


	//   ....[90]....
        /*d6a4*/ 	.word	0x0002a140


	//   ....[91]....
        /*d6a8*/ 	.word	0x0002a150


	//   ....[92]....
        /*d6ac*/ 	.word	0x0002a170


	//   ....[93]....
        /*d6b0*/ 	.word	0x0002a180


	//   ....[94]....
        /*d6b4*/ 	.word	0x0002a1a0


	//   ....[95]....
        /*d6b8*/ 	.word	0x0002a1b0


	//   ....[96]....
        /*d6bc*/ 	.word	0x0002a1d0


	//   ....[97]....
        /*d6c0*/ 	.word	0x0002a1e0


	//   ....[98]....
        /*d6c4*/ 	.word	0x0002a200


	//   ....[99]....
        /*d6c8*/ 	.word	0x0002a210


	//   ....[100]....
        /*d6cc*/ 	.word	0x0002a230


	//   ....[101]....
        /*d6d0*/ 	.word	0x0002a240


	//   ....[102]....
        /*d6d4*/ 	.word	0x0002a260


	//   ....[103]....
        /*d6d8*/ 	.word	0x0002a270


	//   ....[104]....
        /*d6dc*/ 	.word	0x0002a290


	//   ....[105]....
        /*d6e0*/ 	.word	0x0002a2a0


	//   ....[106]....
        /*d6e4*/ 	.word	0x0002a2c0


	//   ....[107]....
        /*d6e8*/ 	.word	0x0002a2d0


	//   ....[108]....
        /*d6ec*/ 	.word	0x0002a2f0


	//   ....[109]....
        /*d6f0*/ 	.word	0x0002a300


	//   ....[110]....
        /*d6f4*/ 	.word	0x0002a340


	//   ....[111]....
        /*d6f8*/ 	.word	0x0002a350


	//   ....[112]....
        /*d6fc*/ 	.word	0x0002a370


	//   ....[113]....
        /*d700*/ 	.word	0x0002a380


	//   ....[114]....
        /*d704*/ 	.word	0x0002a3c0


	//   ....[115]....
        /*d708*/ 	.word	0x0002a3d0


	//   ....[116]....
        /*d70c*/ 	.word	0x0002a3f0


	//   ....[117]....
        /*d710*/ 	.word	0x0002a400


	//   ....[118]....
        /*d714*/ 	.word	0x0002a420


	//   ....[119]....
        /*d718*/ 	.word	0x0002a430


	//   ....[120]....
        /*d71c*/ 	.word	0x0002a450


	//   ....[121]....
        /*d720*/ 	.word	0x0002a460


	//   ....[122]....
        /*d724*/ 	.word	0x0002a480


	//   ....[123]....
        /*d728*/ 	.word	0x0002a490


	//   ....[124]....
        /*d72c*/ 	.word	0x0002a4b0


	//   ....[125]....
        /*d730*/ 	.word	0x0002a4c0


	//   ....[126]....
        /*d734*/ 	.word	0x0002a4e0


	//   ....[127]....
        /*d738*/ 	.word	0x0002a4f0


	//   ....[128]....
        /*d73c*/ 	.word	0x0002a510


	//   ....[129]....
        /*d740*/ 	.word	0x0002a520


	//   ....[130]....
        /*d744*/ 	.word	0x0002a540


	//   ....[131]....
        /*d748*/ 	.word	0x0002a550


	//   ....[132]....
        /*d74c*/ 	.word	0x0002a570


	//   ....[133]....
        /*d750*/ 	.word	0x0002a580


	//   ....[134]....
        /*d754*/ 	.word	0x0002a5a0


	//   ....[135]....
        /*d758*/ 	.word	0x0002a5b0


	//   ....[136]....
        /*d75c*/ 	.word	0x0002a5d0


	//   ....[137]....
        /*d760*/ 	.word	0x0002a5e0


	//   ....[138]....
        /*d764*/ 	.word	0x0002a600


	//   ....[139]....
        /*d768*/ 	.word	0x0002a610


	//   ....[140]....
        /*d76c*/ 	.word	0x0002a630


	//   ....[141]....
        /*d770*/ 	.word	0x0002a640


	//   ....[142]....
        /*d774*/ 	.word	0x0002a660


	//   ....[143]....
        /*d778*/ 	.word	0x0002a670


	//   ....[144]....
        /*d77c*/ 	.word	0x0002a690


	//   ....[145]....
        /*d780*/ 	.word	0x0002a6a0


	//   ....[146]....
        /*d784*/ 	.word	0x0002a6c0


	//   ....[147]....
        /*d788*/ 	.word	0x0002a6d0


	//   ....[148]....
        /*d78c*/ 	.word	0x0002a6f0


	//   ....[149]....
        /*d790*/ 	.word	0x0002a700


	//   ....[150]....
        /*d794*/ 	.word	0x0002a720


	//   ....[151]....
        /*d798*/ 	.word	0x0002a730


	//   ....[152]....
        /*d79c*/ 	.word	0x0002a750


	//   ....[153]....
        /*d7a0*/ 	.word	0x0002a760


	//   ....[154]....
        /*d7a4*/ 	.word	0x0002a780


	//   ....[155]....
        /*d7a8*/ 	.word	0x0002a790


	//   ....[156]....
        /*d7ac*/ 	.word	0x0002a7b0


	//   ....[157]....
        /*d7b0*/ 	.word	0x0002a7c0


	//   ....[158]....
        /*d7b4*/ 	.word	0x0002a7e0


	//   ....[159]....
        /*d7b8*/ 	.word	0x0002a7f0


	//   ....[160]....
        /*d7bc*/ 	.word	0x0002a810


	//   ....[161]....
        /*d7c0*/ 	.word	0x0002a820


	//   ....[162]....
        /*d7c4*/ 	.word	0x0002a830


	//   ....[163]....
        /*d7c8*/ 	.word	0x0002a840


	//   ....[164]....
        /*d7cc*/ 	.word	0x0002a860


	//   ....[165]....
        /*d7d0*/ 	.word	0x0002a870


	//   ....[166]....
        /*d7d4*/ 	.word	0x0002a890


	//   ....[167]....
        /*d7d8*/ 	.word	0x0002a8a0


	//   ....[168]....
        /*d7dc*/ 	.word	0x0002a8c0


	//   ....[169]....
        /*d7e0*/ 	.word	0x0002a8d0


	//   ....[170]....
        /*d7e4*/ 	.word	0x0002a8f0


	//   ....[171]....
        /*d7e8*/ 	.word	0x0002a900


	//   ....[172]....
        /*d7ec*/ 	.word	0x0002a920


	//   ....[173]....
        /*d7f0*/ 	.word	0x0002a930


	//   ....[174]....
        /*d7f4*/ 	.word	0x0002a950


	//   ....[175]....
        /*d7f8*/ 	.word	0x0002a960


	//   ....[176]....
        /*d7fc*/ 	.word	0x0002a980


	//   ....[177]....
        /*d800*/ 	.word	0x0002a990


	//   ....[178]....
        /*d804*/ 	.word	0x0002a9b0


	//   ....[179]....
        /*d808*/ 	.word	0x0002a9c0


	//   ....[180]....
        /*d80c*/ 	.word	0x0002a9e0


	//   ....[181]....
        /*d810*/ 	.word	0x0002a9f0


	//   ....[182]....
        /*d814*/ 	.word	0x0002aa10


	//   ....[183]....
        /*d818*/ 	.word	0x0002aa20


	//   ....[184]....
        /*d81c*/ 	.word	0x0002aa40


	//   ....[185]....
        /*d820*/ 	.word	0x0002aa50


	//   ....[186]....
        /*d824*/ 	.word	0x0002aa70


	//   ....[187]....
        /*d828*/ 	.word	0x0002aa80


	//   ....[188]....
        /*d82c*/ 	.word	0x0002aaa0


	//   ....[189]....
        /*d830*/ 	.word	0x0002aab0


	//   ....[190]....
        /*d834*/ 	.word	0x0002aad0


	//   ....[191]....
        /*d838*/ 	.word	0x0002aae0


	//   ....[192]....
        /*d83c*/ 	.word	0x0002ab00


	//   ....[193]....
        /*d840*/ 	.word	0x0002ab10


	//   ....[194]....
        /*d844*/ 	.word	0x0002ab30


	//   ....[195]....
        /*d848*/ 	.word	0x0002ab40


	//   ....[196]....
        /*d84c*/ 	.word	0x0002ab60


	//   ....[197]....
        /*d850*/ 	.word	0x0002ab70


	//   ....[198]....
        /*d854*/ 	.word	0x0002ab90


	//   ....[199]....
        /*d858*/ 	.word	0x0002aba0


	//   ....[200]....
        /*d85c*/ 	.word	0x0002abc0


	//   ....[201]....
        /*d860*/ 	.word	0x0002abd0


	//   ....[202]....
        /*d864*/ 	.word	0x0002ac00


	//   ....[203]....
        /*d868*/ 	.word	0x0002ac10


	//   ....[204]....
        /*d86c*/ 	.word	0x0002ac30


	//   ....[205]....
        /*d870*/ 	.word	0x0002ac40


	//   ....[206]....
        /*d874*/ 	.word	0x0002ac60


	//   ....[207]....
        /*d878*/ 	.word	0x0002ac70


	//   ....[208]....
        /*d87c*/ 	.word	0x0002ac90


	//   ....[209]....
        /*d880*/ 	.word	0x0002aca0


	//   ....[210]....
        /*d884*/ 	.word	0x0002acc0


	//   ....[211]....
        /*d888*/ 	.word	0x0002acd0


	//   ....[212]....
        /*d88c*/ 	.word	0x0002acf0


	//   ....[213]....
        /*d890*/ 	.word	0x0002ad00


	//   ....[214]....
        /*d894*/ 	.word	0x0002ad20


	//   ....[215]....
        /*d898*/ 	.word	0x0002ad30


	//   ....[216]....
        /*d89c*/ 	.word	0x0002ad50


	//   ....[217]....
        /*d8a0*/ 	.word	0x0002ad60


	//   ....[218]....
        /*d8a4*/ 	.word	0x0002ad80


	//   ....[219]....
        /*d8a8*/ 	.word	0x0002ad90


	//   ....[220]....
        /*d8ac*/ 	.word	0x0002adb0


	//   ....[221]....
        /*d8b0*/ 	.word	0x0002adc0


	//   ....[222]....
        /*d8b4*/ 	.word	0x0002ade0


	//   ....[223]....
        /*d8b8*/ 	.word	0x0002adf0


	//   ....[224]....
        /*d8bc*/ 	.word	0x0002ae10


	//   ....[225]....
        /*d8c0*/ 	.word	0x0002ae20


	//   ....[226]....
        /*d8c4*/ 	.word	0x0002ae40


	//   ....[227]....
        /*d8c8*/ 	.word	0x0002ae50


	//   ....[228]....
        /*d8cc*/ 	.word	0x0002ae70


	//   ....[229]....
        /*d8d0*/ 	.word	0x0002ae80


	//   ....[230]....
        /*d8d4*/ 	.word	0x0002aea0


	//   ....[231]....
        /*d8d8*/ 	.word	0x0002aeb0


	//   ....[232]....
        /*d8dc*/ 	.word	0x0002aed0


	//   ....[233]....
        /*d8e0*/ 	.word	0x0002aee0


	//   ....[234]....
        /*d8e4*/ 	.word	0x0002af30


	//   ....[235]....
        /*d8e8*/ 	.word	0x0002af40


	//   ....[236]....
        /*d8ec*/ 	.word	0x0002af60


	//   ....[237]....
        /*d8f0*/ 	.word	0x0002af70


	//   ....[238]....
        /*d8f4*/ 	.word	0x0002af90


	//   ....[239]....
        /*d8f8*/ 	.word	0x0002afa0


	//   ....[240]....
        /*d8fc*/ 	.word	0x0002afc0


	//   ....[241]....
        /*d900*/ 	.word	0x0002afd0


	//   ....[242]....
        /*d904*/ 	.word	0x0002aff0


	//   ....[243]....
        /*d908*/ 	.word	0x0002b000


	//   ....[244]....
        /*d90c*/ 	.word	0x0002b020


	//   ....[245]....
        /*d910*/ 	.word	0x0002b030


	//   ....[246]....
        /*d914*/ 	.word	0x0002b050


	//   ....[247]....
        /*d918*/ 	.word	0x0002b060


	//   ....[248]....
        /*d91c*/ 	.word	0x0002b080


	//   ....[249]....
        /*d920*/ 	.word	0x0002b090


	//   ....[250]....
        /*d924*/ 	.word	0x0002b0b0


	//   ....[251]....
        /*d928*/ 	.word	0x0002b0c0


	//   ....[252]....
        /*d92c*/ 	.word	0x0002b0e0


	//   ....[253]....
        /*d930*/ 	.word	0x0002b0f0


	//   ....[254]....
        /*d934*/ 	.word	0x0002b110


	//   ....[255]....
        /*d938*/ 	.word	0x0002b120


	//   ....[0]....
        /*d93c*/ 	.word	0x0002b150


	//   ....[1]....
        /*d940*/ 	.word	0x0002b160


	//   ....[2]....
        /*d944*/ 	.word	0x0002b180


	//   ....[3]....
        /*d948*/ 	.word	0x0002b190


	//   ....[4]....
        /*d94c*/ 	.word	0x00034620


	//   ....[5]....
        /*d950*/ 	.word	0x00034630


	//   ....[6]....
        /*d954*/ 	.word	0x00034670


	//   ....[7]....
        /*d958*/ 	.word	0x00034680


	//   ....[8]....
        /*d95c*/ 	.word	0x000346a0


	//   ....[9]....
        /*d960*/ 	.word	0x000346b0


	//   ....[10]....
        /*d964*/ 	.word	0x000346d0


	//   ....[11]....
        /*d968*/ 	.word	0x000346e0


	//   ....[12]....
        /*d96c*/ 	.word	0x00034700


	//   ....[13]....
        /*d970*/ 	.word	0x00034710


	//   ....[14]....
        /*d974*/ 	.word	0x00034730


	//   ....[15]....
        /*d978*/ 	.word	0x00034740


	//   ....[16]....
        /*d97c*/ 	.word	0x00034760


	//   ....[17]....
        /*d980*/ 	.word	0x00034770


	//   ....[18]....
        /*d984*/ 	.word	0x00034790


	//   ....[19]....
        /*d988*/ 	.word	0x000347a0


	//   ....[20]....
        /*d98c*/ 	.word	0x000347c0


	//   ....[21]....
        /*d990*/ 	.word	0x000347d0


	//   ....[22]....
        /*d994*/ 	.word	0x000347f0


	//   ....[23]....
        /*d998*/ 	.word	0x00034800


	//   ....[24]....
        /*d99c*/ 	.word	0x00034820


	//   ....[25]....
        /*d9a0*/ 	.word	0x00034830


	//   ....[26]....
        /*d9a4*/ 	.word	0x00034850


	//   ....[27]....
        /*d9a8*/ 	.word	0x00034860


	//   ....[28]....
        /*d9ac*/ 	.word	0x00034880


	//   ....[29]....
        /*d9b0*/ 	.word	0x00034890


	//   ....[30]....
        /*d9b4*/ 	.word	0x000348b0


	//   ....[31]....
        /*d9b8*/ 	.word	0x000348c0


	//   ....[32]....
        /*d9bc*/ 	.word	0x000348e0


	//   ....[33]....
        /*d9c0*/ 	.word	0x000348f0


	//   ....[34]....
        /*d9c4*/ 	.word	0x00034910


	//   ....[35]....
        /*d9c8*/ 	.word	0x00034920


	//   ....[36]....
        /*d9cc*/ 	.word	0x00034940


	//   ....[37]....
        /*d9d0*/ 	.word	0x00034950


	//   ....[38]....
        /*d9d4*/ 	.word	0x00034970


	//   ....[39]....
        /*d9d8*/ 	.word	0x00034980


	//   ....[40]....
        /*d9dc*/ 	.word	0x000349a0


	//   ....[41]....
        /*d9e0*/ 	.word	0x000349b0


	//   ....[42]....
        /*d9e4*/ 	.word	0x000349d0


	//   ....[43]....
        /*d9e8*/ 	.word	0x000349e0


	//   ....[44]....
        /*d9ec*/ 	.word	0x00034a00


	//   ....[45]....
        /*d9f0*/ 	.word	0x00034a10


	//   ....[46]....
        /*d9f4*/ 	.word	0x00034a30


	//   ....[47]....
        /*d9f8*/ 	.word	0x00034a40


	//   ....[48]....
        /*d9fc*/ 	.word	0x00034a60


	//   ....[49]....
        /*da00*/ 	.word	0x00034a70


	//   ....[50]....
        /*da04*/ 	.word	0x00034a90


	//   ....[51]....
        /*da08*/ 	.word	0x00034aa0


	//   ....[52]....
        /*da0c*/ 	.word	0x00034ac0


	//   ....[53]....
        /*da10*/ 	.word	0x00034ad0


	//   ....[54]....
        /*da14*/ 	.word	0x00034af0


	//   ....[55]....
        /*da18*/ 	.word	0x00034b00


	//   ....[56]....
        /*da1c*/ 	.word	0x00034b20


	//   ....[57]....
        /*da20*/ 	.word	0x00034b30


	//   ....[58]....
        /*da24*/ 	.word	0x00034b50


	//   ....[59]....
        /*da28*/ 	.word	0x00034b60


	//   ....[60]....
        /*da2c*/ 	.word	0x00034b80


	//   ....[61]....
        /*da30*/ 	.word	0x00034b90


	//   ....[62]....
        /*da34*/ 	.word	0x00034bb0


	//   ....[63]....
        /*da38*/ 	.word	0x00034bc0


	//   ....[64]....
        /*da3c*/ 	.word	0x00034be0


	//   ....[65]....
        /*da40*/ 	.word	0x00034bf0


	//   ....[66]....
        /*da44*/ 	.word	0x00034c10


	//   ....[67]....
        /*da48*/ 	.word	0x00034c20


	//   ....[68]....
        /*da4c*/ 	.word	0x00034c40


	//   ....[69]....
        /*da50*/ 	.word	0x00034c50


	//   ....[70]....
        /*da54*/ 	.word	0x00034c70


	//   ....[71]....
        /*da58*/ 	.word	0x00034c80


	//   ....[72]....
        /*da5c*/ 	.word	0x00034ca0


	//   ....[73]....
        /*da60*/ 	.word	0x00034cb0


	//   ....[74]....
        /*da64*/ 	.word	0x00034cd0


	//   ....[75]....
        /*da68*/ 	.word	0x00034ce0


	//   ....[76]....
        /*da6c*/ 	.word	0x00034d00


	//   ....[77]....
        /*da70*/ 	.word	0x00034d10


	//   ....[78]....
        /*da74*/ 	.word	0x00034d30


	//   ....[79]....
        /*da78*/ 	.word	0x00034d40


	//   ....[80]....
        /*da7c*/ 	.word	0x00034d60


	//   ....[81]....
        /*da80*/ 	.word	0x00034d70


	//   ....[82]....
        /*da84*/ 	.word	0x00034d90


	//   ....[83]....
        /*da88*/ 	.word	0x00034da0


	//   ....[84]....
        /*da8c*/ 	.word	0x00034dc0


	//   ....[85]....
        /*da90*/ 	.word	0x00034dd0


	//   ....[86]....
        /*da94*/ 	.word	0x00034df0


	//   ....[87]....
        /*da98*/ 	.word	0x00034e00


	//   ....[88]....
        /*da9c*/ 	.word	0x00034e20


	//   ....[89]....
        /*daa0*/ 	.word	0x00034e30


	//   ....[90]....
        /*daa4*/ 	.word	0x00034e50


	//   ....[91]....
        /*daa8*/ 	.word	0x00034e60


	//   ....[92]....
        /*daac*/ 	.word	0x00034e80


	//   ....[93]....
        /*dab0*/ 	.word	0x00034e90


	//   ....[94]....
        /*dab4*/ 	.word	0x00034eb0


	//   ....[95]....
        /*dab8*/ 	.word	0x00034ec0


	//   ....[96]....
        /*dabc*/ 	.word	0x00034ee0


	//   ....[97]....
        /*dac0*/ 	.word	0x00034ef0


	//   ....[98]....
        /*dac4*/ 	.word	0x00034f10


	//   ....[99]....
        /*dac8*/ 	.word	0x00034f20


	//   ....[100]....
        /*dacc*/ 	.word	0x00034f40


	//   ....[101]....
        /*dad0*/ 	.word	0x00034f50


	//   ....[102]....
        /*dad4*/ 	.word	0x00034f70


	//   ....[103]....
        /*dad8*/ 	.word	0x00034f80


	//   ....[104]....
        /*dadc*/ 	.word	0x00034fa0


	//   ....[105]....
        /*dae0*/ 	.word	0x00034fb0


	//   ....[106]....
        /*dae4*/ 	.word	0x00034fd0


	//   ....[107]....
        /*dae8*/ 	.word	0x00034fe0


	//   ....[108]....
        /*daec*/ 	.word	0x00035000


	//   ....[109]....
        /*daf0*/ 	.word	0x00035010


	//   ....[110]....
        /*daf4*/ 	.word	0x00035030


	//   ....[111]....
        /*daf8*/ 	.word	0x00035040


	//   ....[112]....
        /*dafc*/ 	.word	0x00035080


	//   ....[113]....
        /*db00*/ 	.word	0x00035090


	//   ....[114]....
        /*db04*/ 	.word	0x000350b0


	//   ....[115]....
        /*db08*/ 	.word	0x000350c0


	//   ....[116]....
        /*db0c*/ 	.word	0x00035100


	//   ....[117]....
        /*db10*/ 	.word	0x00035110


	//   ....[118]....
        /*db14*/ 	.word	0x00035130


	//   ....[119]....
        /*db18*/ 	.word	0x00035140


	//   ....[120]....
        /*db1c*/ 	.word	0x00035160


	//   ....[121]....
        /*db20*/ 	.word	0x00035170


	//   ....[122]....
        /*db24*/ 	.word	0x00035190


	//   ....[123]....
        /*db28*/ 	.word	0x000351a0


	//   ....[124]....
        /*db2c*/ 	.word	0x000351c0


	//   ....[125]....
        /*db30*/ 	.word	0x000351d0


	//   ....[126]....
        /*db34*/ 	.word	0x000351f0


	//   ....[127]....
        /*db38*/ 	.word	0x00035200


	//   ....[128]....
        /*db3c*/ 	.word	0x00035220


	//   ....[129]....
        /*db40*/ 	.word	0x00035230


	//   ....[130]....
        /*db44*/ 	.word	0x00035250


	//   ....[131]....
        /*db48*/ 	.word	0x00035260


	//   ....[132]....
        /*db4c*/ 	.word	0x00035280


	//   ....[133]....
        /*db50*/ 	.word	0x00035290


	//   ....[134]....
        /*db54*/ 	.word	0x000352b0


	//   ....[135]....
        /*db58*/ 	.word	0x000352c0


	//   ....[136]....
        /*db5c*/ 	.word	0x000352e0


	//   ....[137]....
        /*db60*/ 	.word	0x000352f0


	//   ....[138]....
        /*db64*/ 	.word	0x00035310


	//   ....[139]....
        /*db68*/ 	.word	0x00035320


	//   ....[140]....
        /*db6c*/ 	.word	0x00035340


	//   ....[141]....
        /*db70*/ 	.word	0x00035350


	//   ....[142]....
        /*db74*/ 	.word	0x00035370


	//   ....[143]....
        /*db78*/ 	.word	0x00035380


	//   ....[144]....
        /*db7c*/ 	.word	0x000353a0


	//   ....[145]....
        /*db80*/ 	.word	0x000353b0


	//   ....[146]....
        /*db84*/ 	.word	0x000353d0


	//   ....[147]....
        /*db88*/ 	.word	0x000353e0


	//   ....[148]....
        /*db8c*/ 	.word	0x00035400


	//   ....[149]....
        /*db90*/ 	.word	0x00035410


	//   ....[150]....
        /*db94*/ 	.word	0x00035430


	//   ....[151]....
        /*db98*/ 	.word	0x00035440


	//   ....[152]....
        /*db9c*/ 	.word	0x00035460


	//   ....[153]....
        /*dba0*/ 	.word	0x00035470


	//   ....[154]....
        /*dba4*/ 	.word	0x00035490


	//   ....[155]....
        /*dba8*/ 	.word	0x000354a0


	//   ....[156]....
        /*dbac*/ 	.word	0x000354c0


	//   ....[157]....
        /*dbb0*/ 	.word	0x000354d0


	//   ....[158]....
        /*dbb4*/ 	.word	0x000354f0


	//   ....[159]....
        /*dbb8*/ 	.word	0x00035500


	//   ....[160]....
        /*dbbc*/ 	.word	0x00035520


	//   ....[161]....
        /*dbc0*/ 	.word	0x00035530


	//   ....[162]....
        /*dbc4*/ 	.word	0x00035550


	//   ....[163]....
        /*dbc8*/ 	.word	0x00035560


	//   ....[164]....
        /*dbcc*/ 	.word	0x00035570


	//   ....[165]....
        /*dbd0*/ 	.word	0x00035580


	//   ....[166]....
        /*dbd4*/ 	.word	0x000355a0


	//   ....[167]....
        /*dbd8*/ 	.word	0x000355b0


	//   ....[168]....
        /*dbdc*/ 	.word	0x000355d0


	//   ....[169]....
        /*dbe0*/ 	.word	0x000355e0


	//   ....[170]....
        /*dbe4*/ 	.word	0x00035600


	//   ....[171]....
        /*dbe8*/ 	.word	0x00035610


	//   ....[172]....
        /*dbec*/ 	.word	0x00035630


	//   ....[173]....
        /*dbf0*/ 	.word	0x00035640


	//   ....[174]....
        /*dbf4*/ 	.word	0x00035660


	//   ....[175]....
        /*dbf8*/ 	.word	0x00035670


	//   ....[176]....
        /*dbfc*/ 	.word	0x00035690


	//   ....[177]....
        /*dc00*/ 	.word	0x000356a0


	//   ....[178]....
        /*dc04*/ 	.word	0x000356c0


	//   ....[179]....
        /*dc08*/ 	.word	0x000356d0


	//   ....[180]....
        /*dc0c*/ 	.word	0x000356f0


	//   ....[181]....
        /*dc10*/ 	.word	0x00035700


	//   ....[182]....
        /*dc14*/ 	.word	0x00035720


	//   ....[183]....
        /*dc18*/ 	.word	0x00035730


	//   ....[184]....
        /*dc1c*/ 	.word	0x00035750


	//   ....[185]....
        /*dc20*/ 	.word	0x00035760


	//   ....[186]....
        /*dc24*/ 	.word	0x00035780


	//   ....[187]....
        /*dc28*/ 	.word	0x00035790


	//   ....[188]....
        /*dc2c*/ 	.word	0x000357b0


	//   ....[189]....
        /*dc30*/ 	.word	0x000357c0


	//   ....[190]....
        /*dc34*/ 	.word	0x000357e0


	//   ....[191]....
        /*dc38*/ 	.word	0x000357f0


	//   ....[192]....
        /*dc3c*/ 	.word	0x00035810


	//   ....[193]....
        /*dc40*/ 	.word	0x00035820


	//   ....[194]....
        /*dc44*/ 	.word	0x00035840


	//   ....[195]....
        /*dc48*/ 	.word	0x00035850


	//   ....[196]....
        /*dc4c*/ 	.word	0x00035870


	//   ....[197]....
        /*dc50*/ 	.word	0x00035880


	//   ....[198]....
        /*dc54*/ 	.word	0x000358a0


	//   ....[199]....
        /*dc58*/ 	.word	0x000358b0


	//   ....[200]....
        /*dc5c*/ 	.word	0x000358d0


	//   ....[201]....
        /*dc60*/ 	.word	0x000358e0


	//   ....[202]....
        /*dc64*/ 	.word	0x00035900


	//   ....[203]....
        /*dc68*/ 	.word	0x00035910


	//   ....[204]....
        /*dc6c*/ 	.word	0x00035940


	//   ....[205]....
        /*dc70*/ 	.word	0x00035950


	//   ....[206]....
        /*dc74*/ 	.word	0x00035970


	//   ....[207]....
        /*dc78*/ 	.word	0x00035980


	//   ....[208]....
        /*dc7c*/ 	.word	0x000359a0


	//   ....[209]....
        /*dc80*/ 	.word	0x000359b0


	//   ....[210]....
        /*dc84*/ 	.word	0x000359d0


	//   ....[211]....
        /*dc88*/ 	.word	0x000359e0


	//   ....[212]....
        /*dc8c*/ 	.word	0x00035a00


	//   ....[213]....
        /*dc90*/ 	.word	0x00035a10


	//   ....[214]....
        /*dc94*/ 	.word	0x00035a30


	//   ....[215]....
        /*dc98*/ 	.word	0x00035a40


	//   ....[216]....
        /*dc9c*/ 	.word	0x00035a60


	//   ....[217]....
        /*dca0*/ 	.word	0x00035a70


	//   ....[218]....
        /*dca4*/ 	.word	0x00035a90


	//   ....[219]....
        /*dca8*/ 	.word	0x00035aa0


	//   ....[220]....
        /*dcac*/ 	.word	0x00035ac0


	//   ....[221]....
        /*dcb0*/ 	.word	0x00035ad0


	//   ....[222]....
        /*dcb4*/ 	.word	0x00035af0


	//   ....[223]....
        /*dcb8*/ 	.word	0x00035b00


	//   ....[224]....
        /*dcbc*/ 	.word	0x00035b20


	//   ....[225]....
        /*dcc0*/ 	.word	0x00035b30


	//   ....[226]....
        /*dcc4*/ 	.word	0x00035b50


	//   ....[227]....
        /*dcc8*/ 	.word	0x00035b60


	//   ....[228]....
        /*dccc*/ 	.word	0x00035b80


	//   ....[229]....
        /*dcd0*/ 	.word	0x00035b90


	//   ....[230]....
        /*dcd4*/ 	.word	0x00035bb0


	//   ....[231]....
        /*dcd8*/ 	.word	0x00035bc0


	//   ....[232]....
        /*dcdc*/ 	.word	0x00035be0


	//   ....[233]....
        /*dce0*/ 	.word	0x00035bf0


	//   ....[234]....
        /*dce4*/ 	.word	0x00035c10


	//   ....[235]....
        /*dce8*/ 	.word	0x00035c20


	//   ....[236]....
        /*dcec*/ 	.word	0x00035c70


	//   ....[237]....
        /*dcf0*/ 	.word	0x00035c80


	//   ....[238]....
        /*dcf4*/ 	.word	0x00035ca0


	//   ....[239]....
        /*dcf8*/ 	.word	0x00035cb0


	//   ....[240]....
        /*dcfc*/ 	.word	0x00035cd0


	//   ....[241]....
        /*dd00*/ 	.word	0x00035ce0


	//   ....[242]....
        /*dd04*/ 	.word	0x00035d00


	//   ....[243]....
        /*dd08*/ 	.word	0x00035d10


	//   ....[244]....
        /*dd0c*/ 	.word	0x00035d30


	//   ....[245]....
        /*dd10*/ 	.word	0x00035d40


	//   ....[246]....
        /*dd14*/ 	.word	0x00035d60


	//   ....[247]....
        /*dd18*/ 	.word	0x00035d70


	//   ....[248]....
        /*dd1c*/ 	.word	0x00035d90


	//   ....[249]....
        /*dd20*/ 	.word	0x00035da0


	//   ....[250]....
        /*dd24*/ 	.word	0x00035dc0


	//   ....[251]....
        /*dd28*/ 	.word	0x00035dd0


	//   ....[252]....
        /*dd2c*/ 	.word	0x00035df0


	//   ....[253]....
        /*dd30*/ 	.word	0x00035e00


	//   ....[254]....
        /*dd34*/ 	.word	0x00035e20


	//   ....[255]....
        /*dd38*/ 	.word	0x00035e30


	//   ....[0]....
        /*dd3c*/ 	.word	0x00035e50


	//   ....[1]....
        /*dd40*/ 	.word	0x00035e60


	//   ....[2]....
        /*dd44*/ 	.word	0x00035e90


	//   ....[3]....
        /*dd48*/ 	.word	0x00035ea0


	//   ....[4]....
        /*dd4c*/ 	.word	0x00035ec0


	//   ....[5]....
        /*dd50*/ 	.word	0x00035ed0


	//   ....[6]....
        /*dd54*/ 	.word	0x0003f360


	//   ....[7]....
        /*dd58*/ 	.word	0x0003f370


	//   ....[8]....
        /*dd5c*/ 	.word	0x0003f3b0


	//   ....[9]....
        /*dd60*/ 	.word	0x0003f3c0


	//   ....[10]....
        /*dd64*/ 	.word	0x0003f3e0


	//   ....[11]....
        /*dd68*/ 	.word	0x0003f3f0


	//   ....[12]....
        /*dd6c*/ 	.word	0x0003f410


	//   ....[13]....
        /*dd70*/ 	.word	0x0003f420


	//   ....[14]....
        /*dd74*/ 	.word	0x0003f440


	//   ....[15]....
        /*dd78*/ 	.word	0x0003f450


	//   ....[16]....
        /*dd7c*/ 	.word	0x0003f470


	//   ....[17]....
        /*dd80*/ 	.word	0x0003f480


	//   ....[18]....
        /*dd84*/ 	.word	0x0003f4a0


	//   ....[19]....
        /*dd88*/ 	.word	0x0003f4b0


	//   ....[20]....
        /*dd8c*/ 	.word	0x0003f4d0


	//   ....[21]....
        /*dd90*/ 	.word	0x0003f4e0


	//   ....[22]....
        /*dd94*/ 	.word	0x0003f500


	//   ....[23]....
        /*dd98*/ 	.word	0x0003f510


	//   ....[24]....
        /*dd9c*/ 	.word	0x0003f530


	//   ....[25]....
        /*dda0*/ 	.word	0x0003f540


	//   ....[26]....
        /*dda4*/ 	.word	0x0003f560


	//   ....[27]....
        /*dda8*/ 	.word	0x0003f570


	//   ....[28]....
        /*ddac*/ 	.word	0x0003f590


	//   ....[29]....
        /*ddb0*/ 	.word	0x0003f5a0


	//   ....[30]....
        /*ddb4*/ 	.word	0x0003f5c0


	//   ....[31]....
        /*ddb8*/ 	.word	0x0003f5d0


	//   ....[32]....
        /*ddbc*/ 	.word	0x0003f5f0


	//   ....[33]....
        /*ddc0*/ 	.word	0x0003f600


	//   ....[34]....
        /*ddc4*/ 	.word	0x0003f620


	//   ....[35]....
        /*ddc8*/ 	.word	0x0003f630


	//   ....[36]....
        /*ddcc*/ 	.word	0x0003f650


	//   ....[37]....
        /*ddd0*/ 	.word	0x0003f660


	//   ....[38]....
        /*ddd4*/ 	.word	0x0003f680


	//   ....[39]....
        /*ddd8*/ 	.word	0x0003f690


	//   ....[40]....
        /*dddc*/ 	.word	0x0003f6b0


	//   ....[41]....
        /*dde0*/ 	.word	0x0003f6c0


	//   ....[42]....
        /*dde4*/ 	.word	0x0003f6e0


	//   ....[43]....
        /*dde8*/ 	.word	0x0003f6f0


	//   ....[44]....
        /*ddec*/ 	.word	0x0003f710


	//   ....[45]....
        /*ddf0*/ 	.word	0x0003f720


	//   ....[46]....
        /*ddf4*/ 	.word	0x0003f740


	//   ....[47]....
        /*ddf8*/ 	.word	0x0003f750


	//   ....[48]....
        /*ddfc*/ 	.word	0x0003f770


	//   ....[49]....
        /*de00*/ 	.word	0x0003f780


	//   ....[50]....
        /*de04*/ 	.word	0x0003f7a0


	//   ....[51]....
        /*de08*/ 	.word	0x0003f7b0


	//   ....[52]....
        /*de0c*/ 	.word	0x0003f7d0


	//   ....[53]....
        /*de10*/ 	.word	0x0003f7e0


	//   ....[54]....
        /*de14*/ 	.word	0x0003f800


	//   ....[55]....
        /*de18*/ 	.word	0x0003f810


	//   ....[56]....
        /*de1c*/ 	.word	0x0003f830


	//   ....[57]....
        /*de20*/ 	.word	0x0003f840


	//   ....[58]....
        /*de24*/ 	.word	0x0003f860


	//   ....[59]....
        /*de28*/ 	.word	0x0003f870


	//   ....[60]....
        /*de2c*/ 	.word	0x0003f890


	//   ....[61]....
        /*de30*/ 	.word	0x0003f8a0


	//   ....[62]....
        /*de34*/ 	.word	0x0003f8c0


	//   ....[63]....
        /*de38*/ 	.word	0x0003f8d0


	//   ....[64]....
        /*de3c*/ 	.word	0x0003f8f0


	//   ....[65]....
        /*de40*/ 	.word	0x0003f900


	//   ....[66]....
        /*de44*/ 	.word	0x0003f920


	//   ....[67]....
        /*de48*/ 	.word	0x0003f930


	//   ....[68]....
        /*de4c*/ 	.word	0x0003f950


	//   ....[69]....
        /*de50*/ 	.word	0x0003f960


	//   ....[70]....
        /*de54*/ 	.word	0x0003f980


	//   ....[71]....
        /*de58*/ 	.word	0x0003f990


	//   ....[72]....
        /*de5c*/ 	.word	0x0003f9b0


	//   ....[73]....
        /*de60*/ 	.word	0x0003f9c0


	//   ....[74]....
        /*de64*/ 	.word	0x0003f9e0


	//   ....[75]....
        /*de68*/ 	.word	0x0003f9f0


	//   ....[76]....
        /*de6c*/ 	.word	0x0003fa10


	//   ....[77]....
        /*de70*/ 	.word	0x0003fa20


	//   ....[78]....
        /*de74*/ 	.word	0x0003fa40


	//   ....[79]....
        /*de78*/ 	.word	0x0003fa50


	//   ....[80]....
        /*de7c*/ 	.word	0x0003fa70


	//   ....[81]....
        /*de80*/ 	.word	0x0003fa80


	//   ....[82]....
        /*de84*/ 	.word	0x0003faa0


	//   ....[83]....
        /*de88*/ 	.word	0x0003fab0


	//   ....[84]....
        /*de8c*/ 	.word	0x0003fad0


	//   ....[85]....
        /*de90*/ 	.word	0x0003fae0


	//   ....[86]....
        /*de94*/ 	.word	0x0003fb00


	//   ....[87]....
        /*de98*/ 	.word	0x0003fb10


	//   ....[88]....
        /*de9c*/ 	.word	0x0003fb30


	//   ....[89]....
        /*dea0*/ 	.word	0x0003fb40


	//   ....[90]....
        /*dea4*/ 	.word	0x0003fb60


	//   ....[91]....
        /*dea8*/ 	.word	0x0003fb70


	//   ....[92]....
        /*deac*/ 	.word	0x0003fb90


	//   ....[93]....
        /*deb0*/ 	.word	0x0003fba0


	//   ....[94]....
        /*deb4*/ 	.word	0x0003fbc0


	//   ....[95]....
        /*deb8*/ 	.word	0x0003fbd0


	//   ....[96]....
        /*debc*/ 	.word	0x0003fbf0


	//   ....[97]....
        /*dec0*/ 	.word	0x0003fc00


	//   ....[98]....
        /*dec4*/ 	.word	0x0003fc20


	//   ....[99]....
        /*dec8*/ 	.word	0x0003fc30


	//   ....[100]....
        /*decc*/ 	.word	0x0003fc50


	//   ....[101]....
        /*ded0*/ 	.word	0x0003fc60


	//   ....[102]....
        /*ded4*/ 	.word	0x0003fc80


	//   ....[103]....
        /*ded8*/ 	.word	0x0003fc90


	//   ....[104]....
        /*dedc*/ 	.word	0x0003fcb0


	//   ....[105]....
        /*dee0*/ 	.word	0x0003fcc0


	//   ....[106]....
        /*dee4*/ 	.word	0x0003fce0


	//   ....[107]....
        /*dee8*/ 	.word	0x0003fcf0


	//   ....[108]....
        /*deec*/ 	.word	0x0003fd10


	//   ....[109]....
        /*def0*/ 	.word	0x0003fd20


	//   ....[110]....
        /*def4*/ 	.word	0x0003fd40


	//   ....[111]....
        /*def8*/ 	.word	0x0003fd50


	//   ....[112]....
        /*defc*/ 	.word	0x0003fd70


	//   ....[113]....
        /*df00*/ 	.word	0x0003fd80


	//   ....[114]....
        /*df04*/ 	.word	0x0003fdc0


	//   ....[115]....
        /*df08*/ 	.word	0x0003fdd0


	//   ....[116]....
        /*df0c*/ 	.word	0x0003fdf0


	//   ....[117]....
        /*df10*/ 	.word	0x0003fe00


	//   ....[118]....
        /*df14*/ 	.word	0x0003fe40


	//   ....[119]....
        /*df18*/ 	.word	0x0003fe50


	//   ....[120]....
        /*df1c*/ 	.word	0x0003fe70


	//   ....[121]....
        /*df20*/ 	.word	0x0003fe80


	//   ....[122]....
        /*df24*/ 	.word	0x0003fea0


	//   ....[123]....
        /*df28*/ 	.word	0x0003feb0


	//   ....[124]....
        /*df2c*/ 	.word	0x0003fed0


	//   ....[125]....
        /*df30*/ 	.word	0x0003fee0


	//   ....[126]....
        /*df34*/ 	.word	0x0003ff00


	//   ....[127]....
        /*df38*/ 	.word	0x0003ff10


	//   ....[128]....
        /*df3c*/ 	.word	0x0003ff30


	//   ....[129]....
        /*df40*/ 	.word	0x0003ff40


	//   ....[130]....
        /*df44*/ 	.word	0x0003ff60


	//   ....[131]....
        /*df48*/ 	.word	0x0003ff70


	//   ....[132]....
        /*df4c*/ 	.word	0x0003ff90


	//   ....[133]....
        /*df50*/ 	.word	0x0003ffa0


	//   ....[134]....
        /*df54*/ 	.word	0x0003ffc0


	//   ....[135]....
        /*df58*/ 	.word	0x0003ffd0


	//   ....[136]....
        /*df5c*/ 	.word	0x0003fff0


	//   ....[137]....
        /*df60*/ 	.word	0x00040000


	//   ....[138]....
        /*df64*/ 	.word	0x00040020


	//   ....[139]....
        /*df68*/ 	.word	0x00040030


	//   ....[140]....
        /*df6c*/ 	.word	0x00040050


	//   ....[141]....
        /*df70*/ 	.word	0x00040060


	//   ....[142]....
        /*df74*/ 	.word	0x00040080


	//   ....[143]....
        /*df78*/ 	.word	0x00040090


	//   ....[144]....
        /*df7c*/ 	.word	0x000400b0


	//   ....[145]....
        /*df80*/ 	.word	0x000400c0


	//   ....[146]....
        /*df84*/ 	.word	0x000400e0


	//   ....[147]....
        /*df88*/ 	.word	0x000400f0


	//   ....[148]....
        /*df8c*/ 	.word	0x00040110


	//   ....[149]....
        /*df90*/ 	.word	0x00040120


	//   ....[150]....
        /*df94*/ 	.word	0x00040140


	//   ....[151]....
        /*df98*/ 	.word	0x00040150


	//   ....[152]....
        /*df9c*/ 	.word	0x00040170


	//   ....[153]....
        /*dfa0*/ 	.word	0x00040180


	//   ....[154]....
        /*dfa4*/ 	.word	0x000401a0


	//   ....[155]....
        /*dfa8*/ 	.word	0x000401b0


	//   ....[156]....
        /*dfac*/ 	.word	0x000401d0


	//   ....[157]....
        /*dfb0*/ 	.word	0x000401e0


	//   ....[158]....
        /*dfb4*/ 	.word	0x00040200


	//   ....[159]....
        /*dfb8*/ 	.word	0x00040210


	//   ....[160]....
        /*dfbc*/ 	.word	0x00040230


	//   ....[161]....
        /*dfc0*/ 	.word	0x00040240


	//   ....[162]....
        /*dfc4*/ 	.word	0x00040260


	//   ....[163]....
        /*dfc8*/ 	.word	0x00040270


	//   ....[164]....
        /*dfcc*/ 	.word	0x00040290


	//   ....[165]....
        /*dfd0*/ 	.word	0x000402a0


	//   ....[166]....
        /*dfd4*/ 	.word	0x000402b0


	//   ....[167]....
        /*dfd8*/ 	.word	0x000402c0


	//   ....[168]....
        /*dfdc*/ 	.word	0x000402e0


	//   ....[169]....
        /*dfe0*/ 	.word	0x000402f0


	//   ....[170]....
        /*dfe4*/ 	.word	0x00040310


	//   ....[171]....
        /*dfe8*/ 	.word	0x00040320


	//   ....[172]....
        /*dfec*/ 	.word	0x00040340


	//   ....[173]....
        /*dff0*/ 	.word	0x00040350


	//   ....[174]....
        /*dff4*/ 	.word	0x00040370


	//   ....[175]....
        /*dff8*/ 	.word	0x00040380


	//   ....[176]....
        /*dffc*/ 	.word	0x000403a0


	//   ....[177]....
        /*e000*/ 	.word	0x000403b0


	//   ....[178]....
        /*e004*/ 	.word	0x000403d0


	//   ....[179]....
        /*e008*/ 	.word	0x000403e0


	//   ....[180]....
        /*e00c*/ 	.word	0x00040400


	//   ....[181]....
        /*e010*/ 	.word	0x00040410


	//   ....[182]....
        /*e014*/ 	.word	0x00040430


	//   ....[183]....
        /*e018*/ 	.word	0x00040440


	//   ....[184]....
        /*e01c*/ 	.word	0x00040460


	//   ....[185]....
        /*e020*/ 	.word	0x00040470


	//   ....[186]....
        /*e024*/ 	.word	0x00040490


	//   ....[187]....
        /*e028*/ 	.word	0x000404a0


	//   ....[188]....
        /*e02c*/ 	.word	0x000404c0


	//   ....[189]....
        /*e030*/ 	.word	0x000404d0


	//   ....[190]....
        /*e034*/ 	.word	0x000404f0


	//   ....[191]....
        /*e038*/ 	.word	0x00040500


	//   ....[192]....
        /*e03c*/ 	.word	0x00040520


	//   ....[193]....
        /*e040*/ 	.word	0x00040530


	//   ....[194]....
        /*e044*/ 	.word	0x00040550


	//   ....[195]....
        /*e048*/ 	.word	0x00040560


	//   ....[196]....
        /*e04c*/ 	.word	0x00040580


	//   ....[197]....
        /*e050*/ 	.word	0x00040590


	//   ....[198]....
        /*e054*/ 	.word	0x000405b0


	//   ....[199]....
        /*e058*/ 	.word	0x000405c0


	//   ....[200]....
        /*e05c*/ 	.word	0x000405e0


	//   ....[201]....
        /*e060*/ 	.word	0x000405f0


	//   ....[202]....
        /*e064*/ 	.word	0x00040610


	//   ....[203]....
        /*e068*/ 	.word	0x00040620


	//   ....[204]....
        /*e06c*/ 	.word	0x00040640


	//   ....[205]....
        /*e070*/ 	.word	0x00040650


	//   ....[206]....
        /*e074*/ 	.word	0x00040680


	//   ....[207]....
        /*e078*/ 	.word	0x00040690


	//   ....[208]....
        /*e07c*/ 	.word	0x000406b0


	//   ....[209]....
        /*e080*/ 	.word	0x000406c0


	//   ....[210]....
        /*e084*/ 	.word	0x000406e0


	//   ....[211]....
        /*e088*/ 	.word	0x000406f0


	//   ....[212]....
        /*e08c*/ 	.word	0x00040710


	//   ....[213]....
        /*e090*/ 	.word	0x00040720


	//   ....[214]....
        /*e094*/ 	.word	0x00040740


	//   ....[215]....
        /*e098*/ 	.word	0x00040750


	//   ....[216]....
        /*e09c*/ 	.word	0x00040770


	//   ....[217]....
        /*e0a0*/ 	.word	0x00040780


	//   ....[218]....
        /*e0a4*/ 	.word	0x000407a0


	//   ....[219]....
        /*e0a8*/ 	.word	0x000407b0


	//   ....[220]....
        /*e0ac*/ 	.word	0x000407d0


	//   ....[221]....
        /*e0b0*/ 	.word	0x000407e0


	//   ....[222]....
        /*e0b4*/ 	.word	0x00040800


	//   ....[223]....
        /*e0b8*/ 	.word	0x00040810


	//   ....[224]....
        /*e0bc*/ 	.word	0x00040830


	//   ....[225]....
        /*e0c0*/ 	.word	0x00040840


	//   ....[226]....
        /*e0c4*/ 	.word	0x00040860


	//   ....[227]....
        /*e0c8*/ 	.word	0x00040870


	//   ....[228]....
        /*e0cc*/ 	.word	0x00040890


	//   ....[229]....
        /*e0d0*/ 	.word	0x000408a0


	//   ....[230]....
        /*e0d4*/ 	.word	0x000408c0


	//   ....[231]....
        /*e0d8*/ 	.word	0x000408d0


	//   ....[232]....
        /*e0dc*/ 	.word	0x000408f0


	//   ....[233]....
        /*e0e0*/ 	.word	0x00040900


	//   ....[234]....
        /*e0e4*/ 	.word	0x00040920


	//   ....[235]....
        /*e0e8*/ 	.word	0x00040930


	//   ....[236]....
        /*e0ec*/ 	.word	0x00040950


	//   ....[237]....
        /*e0f0*/ 	.word	0x00040960


	//   ....[238]....
        /*e0f4*/ 	.word	0x000409b0


	//   ....[239]....
        /*e0f8*/ 	.word	0x000409c0


	//   ....[240]....
        /*e0fc*/ 	.word	0x000409e0


	//   ....[241]....
        /*e100*/ 	.word	0x000409f0


	//   ....[242]....
        /*e104*/ 	.word	0x00040a10


	//   ....[243]....
        /*e108*/ 	.word	0x00040a20


	//   ....[244]....
        /*e10c*/ 	.word	0x00040a40


	//   ....[245]....
        /*e110*/ 	.word	0x00040a50


	//   ....[246]....
        /*e114*/ 	.word	0x00040a70


	//   ....[247]....
        /*e118*/ 	.word	0x00040a80


	//   ....[248]....
        /*e11c*/ 	.word	0x00040aa0


	//   ....[249]....
        /*e120*/ 	.word	0x00040ab0


	//   ....[250]....
        /*e124*/ 	.word	0x00040ad0


	//   ....[251]....
        /*e128*/ 	.word	0x00040ae0


	//   ....[252]....
        /*e12c*/ 	.word	0x00040b00


	//   ....[253]....
        /*e130*/ 	.word	0x00040b10


	//   ....[254]....
        /*e134*/ 	.word	0x00040b30


	//   ....[255]....
        /*e138*/ 	.word	0x00040b40


	//   ....[0]....
        /*e13c*/ 	.word	0x00040b60


	//   ....[1]....
        /*e140*/ 	.word	0x00040b70


	//   ....[2]....
        /*e144*/ 	.word	0x00040b90


	//   ....[3]....
        /*e148*/ 	.word	0x00040ba0


	//   ....[4]....
        /*e14c*/ 	.word	0x00040bd0


	//   ....[5]....
        /*e150*/ 	.word	0x00040be0


	//   ....[6]....
        /*e154*/ 	.word	0x00040c00


	//   ....[7]....
        /*e158*/ 	.word	0x00040c10


	//   ....[8]....
        /*e15c*/ 	.word	0x0004a0a0


	//   ....[9]....
        /*e160*/ 	.word	0x0004a0b0


	//   ....[10]....
        /*e164*/ 	.word	0x0004a0f0


	//   ....[11]....
        /*e168*/ 	.word	0x0004a100


	//   ....[12]....
        /*e16c*/ 	.word	0x0004a120


	//   ....[13]....
        /*e170*/ 	.word	0x0004a130


	//   ....[14]....
        /*e174*/ 	.word	0x0004a150


	//   ....[15]....
        /*e178*/ 	.word	0x0004a160


	//   ....[16]....
        /*e17c*/ 	.word	0x0004a180


	//   ....[17]....
        /*e180*/ 	.word	0x0004a190


	//   ....[18]....
        /*e184*/ 	.word	0x0004a1b0


	//   ....[19]....
        /*e188*/ 	.word	0x0004a1c0


	//   ....[20]....
        /*e18c*/ 	.word	0x0004a1e0


	//   ....[21]....
        /*e190*/ 	.word	0x0004a1f0


	//   ....[22]....
        /*e194*/ 	.word	0x0004a210


	//   ....[23]....
        /*e198*/ 	.word	0x0004a220


	//   ....[24]....
        /*e19c*/ 	.word	0x0004a240


	//   ....[25]....
        /*e1a0*/ 	.word	0x0004a250


	//   ....[26]....
        /*e1a4*/ 	.word	0x0004a270


	//   ....[27]....
        /*e1a8*/ 	.word	0x0004a280


	//   ....[28]....
        /*e1ac*/ 	.word	0x0004a2a0


	//   ....[29]....
        /*e1b0*/ 	.word	0x0004a2b0


	//   ....[30]....
        /*e1b4*/ 	.word	0x0004a2d0


	//   ....[31]....
        /*e1b8*/ 	.word	0x0004a2e0


	//   ....[32]....
        /*e1bc*/ 	.word	0x0004a300


	//   ....[33]....
        /*e1c0*/ 	.word	0x0004a310


	//   ....[34]....
        /*e1c4*/ 	.word	0x0004a330


	//   ....[35]....
        /*e1c8*/ 	.word	0x0004a340


	//   ....[36]....
        /*e1cc*/ 	.word	0x0004a360


	//   ....[37]....
        /*e1d0*/ 	.word	0x0004a370


	//   ....[38]....
        /*e1d4*/ 	.word	0x0004a390


	//   ....[39]....
        /*e1d8*/ 	.word	0x0004a3a0


	//   ....[40]....
        /*e1dc*/ 	.word	0x0004a3c0


	//   ....[41]....
        /*e1e0*/ 	.word	0x0004a3d0


	//   ....[42]....
        /*e1e4*/ 	.word	0x0004a3f0


	//   ....[43]....
        /*e1e8*/ 	.word	0x0004a400


	//   ....[44]....
        /*e1ec*/ 	.word	0x0004a420


	//   ....[45]....
        /*e1f0*/ 	.word	0x0004a430


	//   ....[46]....
        /*e1f4*/ 	.word	0x0004a450


	//   ....[47]....
        /*e1f8*/ 	.word	0x0004a460


	//   ....[48]....
        /*e1fc*/ 	.word	0x0004a480


	//   ....[49]....
        /*e200*/ 	.word	0x0004a490


	//   ....[50]....
        /*e204*/ 	.word	0x0004a4b0


	//   ....[51]....
        /*e208*/ 	.word	0x0004a4c0


	//   ....[52]....
        /*e20c*/ 	.word	0x0004a4e0


	//   ....[53]....
        /*e210*/ 	.word	0x0004a4f0


	//   ....[54]....
        /*e214*/ 	.word	0x0004a510


	//   ....[55]....
        /*e218*/ 	.word	0x0004a520


	//   ....[56]....
        /*e21c*/ 	.word	0x0004a540


	//   ....[57]....
        /*e220*/ 	.word	0x0004a550


	//   ....[58]....
        /*e224*/ 	.word	0x0004a570


	//   ....[59]....
        /*e228*/ 	.word	0x0004a580


	//   ....[60]....
        /*e22c*/ 	.word	0x0004a5a0


	//   ....[61]....
        /*e230*/ 	.word	0x0004a5b0


	//   ....[62]....
        /*e234*/ 	.word	0x0004a5d0


	//   ....[63]....
        /*e238*/ 	.word	0x0004a5e0


	//   ....[64]....
        /*e23c*/ 	.word	0x0004a600


	//   ....[65]....
        /*e240*/ 	.word	0x0004a610


	//   ....[66]....
        /*e244*/ 	.word	0x0004a630


	//   ....[67]....
        /*e248*/ 	.word	0x0004a640


	//   ....[68]....
        /*e24c*/ 	.word	0x0004a660


	//   ....[69]....
        /*e250*/ 	.word	0x0004a670


	//   ....[70]....
        /*e254*/ 	.word	0x0004a690


	//   ....[71]....
        /*e258*/ 	.word	0x0004a6a0


	//   ....[72]....
        /*e25c*/ 	.word	0x0004a6c0


	//   ....[73]....
        /*e260*/ 	.word	0x0004a6d0


	//   ....[74]....
        /*e264*/ 	.word	0x0004a6f0


	//   ....[75]....
        /*e268*/ 	.word	0x0004a700


	//   ....[76]....
        /*e26c*/ 	.word	0x0004a720


	//   ....[77]....
        /*e270*/ 	.word	0x0004a730


	//   ....[78]....
        /*e274*/ 	.word	0x0004a750


	//   ....[79]....
        /*e278*/ 	.word	0x0004a760


	//   ....[80]....
        /*e27c*/ 	.word	0x0004a780


	//   ....[81]....
        /*e280*/ 	.word	0x0004a790


	//   ....[82]....
        /*e284*/ 	.word	0x0004a7b0


	//   ....[83]....
        /*e288*/ 	.word	0x0004a7c0


	//   ....[84]....
        /*e28c*/ 	.word	0x0004a7e0


	//   ....[85]....
        /*e290*/ 	.word	0x0004a7f0


	//   ....[86]....
        /*e294*/ 	.word	0x0004a810


	//   ....[87]....
        /*e298*/ 	.word	0x0004a820


	//   ....[88]....
        /*e29c*/ 	.word	0x0004a840


	//   ....[89]....
        /*e2a0*/ 	.word	0x0004a850


	//   ....[90]....
        /*e2a4*/ 	.word	0x0004a870


	//   ....[91]....
        /*e2a8*/ 	.word	0x0004a880


	//   ....[92]....
        /*e2ac*/ 	.word	0x0004a8a0


	//   ....[93]....
        /*e2b0*/ 	.word	0x0004a8b0


	//   ....[94]....
        /*e2b4*/ 	.word	0x0004a8d0


	//   ....[95]....
        /*e2b8*/ 	.word	0x0004a8e0


	//   ....[96]....
        /*e2bc*/ 	.word	0x0004a900


	//   ....[97]....
        /*e2c0*/ 	.word	0x0004a910


	//   ....[98]....
        /*e2c4*/ 	.word	0x0004a930


	//   ....[99]....
        /*e2c8*/ 	.word	0x0004a940


	//   ....[100]....
        /*e2cc*/ 	.word	0x0004a960


	//   ....[101]....
        /*e2d0*/ 	.word	0x0004a970


	//   ....[102]....
        /*e2d4*/ 	.word	0x0004a990


	//   ....[103]....
        /*e2d8*/ 	.word	0x0004a9a0


	//   ....[104]....
        /*e2dc*/ 	.word	0x0004a9c0


	//   ....[105]....
        /*e2e0*/ 	.word	0x0004a9d0


	//   ....[106]....
        /*e2e4*/ 	.word	0x0004a9f0


	//   ....[107]....
        /*e2e8*/ 	.word	0x0004aa00


	//   ....[108]....
        /*e2ec*/ 	.word	0x0004aa20


	//   ....[109]....
        /*e2f0*/ 	.word	0x0004aa30


	//   ....[110]....
        /*e2f4*/ 	.word	0x0004aa50


	//   ....[111]....
        /*e2f8*/ 	.word	0x0004aa60


	//   ....[112]....
        /*e2fc*/ 	.word	0x0004aa80


	//   ....[113]....
        /*e300*/ 	.word	0x0004aa90


	//   ....[114]....
        /*e304*/ 	.word	0x0004aab0


	//   ....[115]....
        /*e308*/ 	.word	0x0004aac0


	//   ....[116]....
        /*e30c*/ 	.word	0x0004ab00


	//   ....[117]....
        /*e310*/ 	.word	0x0004ab10


	//   ....[118]....
        /*e314*/ 	.word	0x0004ab30


	//   ....[119]....
        /*e318*/ 	.word	0x0004ab40


	//   ....[120]....
        /*e31c*/ 	.word	0x0004ab80


	//   ....[121]....
        /*e320*/ 	.word	0x0004ab90


	//   ....[122]....
        /*e324*/ 	.word	0x0004abb0


	//   ....[123]....
        /*e328*/ 	.word	0x0004abc0


	//   ....[124]....
        /*e32c*/ 	.word	0x0004abe0


	//   ....[125]....
        /*e330*/ 	.word	0x0004abf0


	//   ....[126]....
        /*e334*/ 	.word	0x0004ac10


	//   ....[127]....
        /*e338*/ 	.word	0x0004ac20


	//   ....[128]....
        /*e33c*/ 	.word	0x0004ac40


	//   ....[129]....
        /*e340*/ 	.word	0x0004ac50


	//   ....[130]....
        /*e344*/ 	.word	0x0004ac70


	//   ....[131]....
        /*e348*/ 	.word	0x0004ac80


	//   ....[132]....
        /*e34c*/ 	.word	0x0004aca0


	//   ....[133]....
        /*e350*/ 	.word	0x0004acb0


	//   ....[134]....
        /*e354*/ 	.word	0x0004acd0


	//   ....[135]....
        /*e358*/ 	.word	0x0004ace0


	//   ....[136]....
        /*e35c*/ 	.word	0x0004ad00


	//   ....[137]....
        /*e360*/ 	.word	0x0004ad10


	//   ....[138]....
        /*e364*/ 	.word	0x0004ad30


	//   ....[139]....
        /*e368*/ 	.word	0x0004ad40


	//   ....[140]....
        /*e36c*/ 	.word	0x0004ad60


	//   ....[141]....
        /*e370*/ 	.word	0x0004ad70


	//   ....[142]....
        /*e374*/ 	.word	0x0004ad90


	//   ....[143]....
        /*e378*/ 	.word	0x0004ada0


	//   ....[144]....
        /*e37c*/ 	.word	0x0004adc0


	//   ....[145]....
        /*e380*/ 	.word	0x0004add0


	//   ....[146]....
        /*e384*/ 	.word	0x0004adf0


	//   ....[147]....
        /*e388*/ 	.word	0x0004ae00


	//   ....[148]....
        /*e38c*/ 	.word	0x0004ae20


	//   ....[149]....
        /*e390*/ 	.word	0x0004ae30


	//   ....[150]....
        /*e394*/ 	.word	0x0004ae50


	//   ....[151]....
        /*e398*/ 	.word	0x0004ae60


	//   ....[152]....
        /*e39c*/ 	.word	0x0004ae80


	//   ....[153]....
        /*e3a0*/ 	.word	0x0004ae90


	//   ....[154]....
        /*e3a4*/ 	.word	0x0004aeb0


	//   ....[155]....
        /*e3a8*/ 	.word	0x0004aec0


	//   ....[156]....
        /*e3ac*/ 	.word	0x0004aee0


	//   ....[157]....
        /*e3b0*/ 	.word	0x0004aef0


	//   ....[158]....
        /*e3b4*/ 	.word	0x0004af10


	//   ....[159]....
        /*e3b8*/ 	.word	0x0004af20


	//   ....[160]....
        /*e3bc*/ 	.word	0x0004af40


	//   ....[161]....
        /*e3c0*/ 	.word	0x0004af50


	//   ....[162]....
        /*e3c4*/ 	.word	0x0004af70


	//   ....[163]....
        /*e3c8*/ 	.word	0x0004af80


	//   ....[164]....
        /*e3cc*/ 	.word	0x0004afa0


	//   ....[165]....
        /*e3d0*/ 	.word	0x0004afb0


	//   ....[166]....
        /*e3d4*/ 	.word	0x0004afd0


	//   ....[167]....
        /*e3d8*/ 	.word	0x0004afe0


	//   ....[168]....
        /*e3dc*/ 	.word	0x0004aff0


	//   ....[169]....
        /*e3e0*/ 	.word	0x0004b000


	//   ....[170]....
        /*e3e4*/ 	.word	0x0004b020


	//   ....[171]....
        /*e3e8*/ 	.word	0x0004b030


	//   ....[172]....
        /*e3ec*/ 	.word	0x0004b050


	//   ....[173]....
        /*e3f0*/ 	.word	0x0004b060


	//   ....[174]....
        /*e3f4*/ 	.word	0x0004b080


	//   ....[175]....
        /*e3f8*/ 	.word	0x0004b090


	//   ....[176]....
        /*e3fc*/ 	.word	0x0004b0b0


	//   ....[177]....
        /*e400*/ 	.word	0x0004b0c0


	//   ....[178]....
        /*e404*/ 	.word	0x0004b0e0


	//   ....[179]....
        /*e408*/ 	.word	0x0004b0f0


	//   ....[180]....
        /*e40c*/ 	.word	0x0004b110


	//   ....[181]....
        /*e410*/ 	.word	0x0004b120


	//   ....[182]....
        /*e414*/ 	.word	0x0004b140


	//   ....[183]....
        /*e418*/ 	.word	0x0004b150


	//   ....[184]....
        /*e41c*/ 	.word	0x0004b170


	//   ....[185]....
        /*e420*/ 	.word	0x0004b180


	//   ....[186]....
        /*e424*/ 	.word	0x0004b1a0


	//   ....[187]....
        /*e428*/ 	.word	0x0004b1b0


	//   ....[188]....
        /*e42c*/ 	.word	0x0004b1d0


	//   ....[189]....
        /*e430*/ 	.word	0x0004b1e0


	//   ....[190]....
        /*e434*/ 	.word	0x0004b200


	//   ....[191]....
        /*e438*/ 	.word	0x0004b210


	//   ....[192]....
        /*e43c*/ 	.word	0x0004b230


	//   ....[193]....
        /*e440*/ 	.word	0x0004b240


	//   ....[194]....
        /*e444*/ 	.word	0x0004b260


	//   ....[195]....
        /*e448*/ 	.word	0x0004b270


	//   ....[196]....
        /*e44c*/ 	.word	0x0004b290


	//   ....[197]....
        /*e450*/ 	.word	0x0004b2a0


	//   ....[198]....
        /*e454*/ 	.word	0x0004b2c0


	//   ....[199]....
        /*e458*/ 	.word	0x0004b2d0


	//   ....[200]....
        /*e45c*/ 	.word	0x0004b2f0


	//   ....[201]....
        /*e460*/ 	.word	0x0004b300


	//   ....[202]....
        /*e464*/ 	.word	0x0004b320


	//   ....[203]....
        /*e468*/ 	.word	0x0004b330


	//   ....[204]....
        /*e46c*/ 	.word	0x0004b350


	//   ....[205]....
        /*e470*/ 	.word	0x0004b360


	//   ....[206]....
        /*e474*/ 	.word	0x0004b380


	//   ....[207]....
        /*e478*/ 	.word	0x0004b390


	//   ....[208]....
        /*e47c*/ 	.word	0x0004b3c0


	//   ....[209]....
        /*e480*/ 	.word	0x0004b3d0


	//   ....[210]....
        /*e484*/ 	.word	0x0004b3f0


	//   ....[211]....
        /*e488*/ 	.word	0x0004b400


	//   ....[212]....
        /*e48c*/ 	.word	0x0004b420


	//   ....[213]....
        /*e490*/ 	.word	0x0004b430


	//   ....[214]....
        /*e494*/ 	.word	0x0004b450


	//   ....[215]....
        /*e498*/ 	.word	0x0004b460


	//   ....[216]....
        /*e49c*/ 	.word	0x0004b480


	//   ....[217]....
        /*e4a0*/ 	.word	0x0004b490


	//   ....[218]....
        /*e4a4*/ 	.word	0x0004b4b0


	//   ....[219]....
        /*e4a8*/ 	.word	0x0004b4c0


	//   ....[220]....
        /*e4ac*/ 	.word	0x0004b4e0


	//   ....[221]....
        /*e4b0*/ 	.word	0x0004b4f0


	//   ....[222]....
        /*e4b4*/ 	.word	0x0004b510


	//   ....[223]....
        /*e4b8*/ 	.word	0x0004b520


	//   ....[224]....
        /*e4bc*/ 	.word	0x0004b540


	//   ....[225]....
        /*e4c0*/ 	.word	0x0004b550


	//   ....[226]....
        /*e4c4*/ 	.word	0x0004b570


	//   ....[227]....
        /*e4c8*/ 	.word	0x0004b580


	//   ....[228]....
        /*e4cc*/ 	.word	0x0004b5a0


	//   ....[229]....
        /*e4d0*/ 	.word	0x0004b5b0


	//   ....[230]....
        /*e4d4*/ 	.word	0x0004b5d0


	//   ....[231]....
        /*e4d8*/ 	.word	0x0004b5e0


	//   ....[232]....
        /*e4dc*/ 	.word	0x0004b600


	//   ....[233]....
        /*e4e0*/ 	.word	0x0004b610


	//   ....[234]....
        /*e4e4*/ 	.word	0x0004b630


	//   ....[235]....
        /*e4e8*/ 	.word	0x0004b640


	//   ....[236]....
        /*e4ec*/ 	.word	0x0004b660


	//   ....[237]....
        /*e4f0*/ 	.word	0x0004b670


	//   ....[238]....
        /*e4f4*/ 	.word	0x0004b690


	//   ....[239]....
        /*e4f8*/ 	.word	0x0004b6a0


	//   ....[240]....
        /*e4fc*/ 	.word	0x0004b6f0


	//   ....[241]....
        /*e500*/ 	.word	0x0004b700


	//   ....[242]....
        /*e504*/ 	.word	0x0004b720


	//   ....[243]....
        /*e508*/ 	.word	0x0004b730


	//   ....[244]....
        /*e50c*/ 	.word	0x0004b750


	//   ....[245]....
        /*e510*/ 	.word	0x0004b760


	//   ....[246]....
        /*e514*/ 	.word	0x0004b780


	//   ....[247]....
        /*e518*/ 	.word	0x0004b790


	//   ....[248]....
        /*e51c*/ 	.word	0x0004b7b0


	//   ....[249]....
        /*e520*/ 	.word	0x0004b7c0


	//   ....[250]....
        /*e524*/ 	.word	0x0004b7e0


	//   ....[251]....
        /*e528*/ 	.word	0x0004b7f0


	//   ....[252]....
        /*e52c*/ 	.word	0x0004b810


	//   ....[253]....
        /*e530*/ 	.word	0x0004b820


	//   ....[254]....
        /*e534*/ 	.word	0x0004b840


	//   ....[255]....
        /*e538*/ 	.word	0x0004b850


	//   ....[0]....
        /*e53c*/ 	.word	0x0004b870


	//   ....[1]....
        /*e540*/ 	.word	0x0004b880


	//   ....[2]....
        /*e544*/ 	.word	0x0004b8a0


	//   ....[3]....
        /*e548*/ 	.word	0x0004b8b0


	//   ....[4]....
        /*e54c*/ 	.word	0x0004b8d0


	//   ....[5]....
        /*e550*/ 	.word	0x0004b8e0


	//   ....[6]....
        /*e554*/ 	.word	0x0004b910


	//   ....[7]....
        /*e558*/ 	.word	0x0004b920


	//   ....[8]....
        /*e55c*/ 	.word	0x0004b940


	//   ....[9]....
        /*e560*/ 	.word	0x0004b950


	//----- nvinfo : EIATTR_EXIT_INSTR_OFFSETS
	.align		4
.L_1308:
        /*e564*/ 	.byte	0x04, 0x1c
        /*e566*/ 	.short	(.L_1310 - .L_1309)


	//   ....[0]....
.L_1309:
        /*e568*/ 	.word	0x00060e50


	//   ....[1]....
        /*e56c*/ 	.word	0x00061030


	//   ....[2]....
        /*e570*/ 	.word	0x00061830


	//   ....[3]....
        /*e574*/ 	.word	0x00061930


	//----- nvinfo : EIATTR_MAX_THREADS
	.align		4
.L_1310:
        /*e578*/ 	.byte	0x04, 0x05
        /*e57a*/ 	.short	(.L_1312 - .L_1311)
.L_1311:
        /*e57c*/ 	.word	0x00000040
        /*e580*/ 	.word	0x00000001
        /*e584*/ 	.word	0x00000001


	//----- nvinfo : EIATTR_CRS_STACK_SIZE
	.align		4
.L_1312:
        /*e588*/ 	.byte	0x04, 0x1e
        /*e58a*/ 	.short	(.L_1314 - .L_1313)
.L_1313:
        /*e58c*/ 	.word	0x00000000


	//----- nvinfo : EIATTR_CBANK_PARAM_SIZE
	.align		4
.L_1314:
        /*e590*/ 	.byte	0x03, 0x19
        /*e592*/ 	.short	0x0030


	//----- nvinfo : EIATTR_PARAM_CBANK
	.align		4
        /*e594*/ 	.byte	0x04, 0x0a
        /*e596*/ 	.short	(.L_1316 - .L_1315)
	.align		4
.L_1315:
        /*e598*/ 	.word	index@(.nv.constant0._ZN17fastertransformer38beam_online_softmax_topk_stage1_kernelIfLi1ELi128ELi64EEEvPKT_S3_PKbPfiiPKi)
        /*e59c*/ 	.short	0x0210
        /*e59e*/ 	.short	0x0030


	//----- nvinfo : EIATTR_SW_WAR
	.align		4
.L_1316:
        /*e5a0*/ 	.byte	0x04, 0x36
        /*e5a2*/ 	.short	(.L_1318 - .L_1317)
.L_1317:
        /*e5a4*/ 	.word	0x00000008
.L_1318:


//--------------------- .nv.info._ZN17fastertransformer17batch_topk_kernelIfLi64ELi32EEEvPKiPKT_PiPfS7_PKbS2_NS_14BeamHypothesesEiiifS3_ --------------------------
	.section	.nv.info._ZN17fastertransformer17batch_topk_kernelIfLi64ELi32EEEvPKiPKT_PiPfS7_PKbS2_NS_14BeamHypothesesEiiifS3_,"",@"SHT_CUDA_INFO"
	.sectionflags	@""
	.align	4


	//----- nvinfo : EIATTR_CUDA_API_VERSION
	.align		4
        /*0000*/ 	.byte	0x04, 0x37
        /*0002*/ 	.short	(.L_1320 - .L_1319)
.L_1319:
        /*0004*/ 	.word	0x00000082


	//----- nvinfo : EIATTR_KPARAM_INFO
	.align		4
.L_1320:
        /*0008*/ 	.byte	0x04, 0x17
        /*000a*/ 	.short	(.L_1322 - .L_1321)
.L_1321:
        /*000c*/ 	.word	0x00000000
        /*0010*/ 	.short	0x000c
        /*0012*/ 	.short	0x00d0
        /*0014*/ 	.byte	0x00, 0xf0, 0x11, 0x00


	//----- nvinfo : EIATTR_KPARAM_INFO
	.align		4
.L_1322:
        /*0018*/ 	.byte	0x04, 0x17
        /*001a*/ 	.short	(.L_1324 - .L_1323)
.L_1323:
        /*001c*/ 	.word	0x00000000
        /*0020*/ 	.short	0x000b
        /*0022*/ 	.short	0x00cc
        /*0024*/ 	.byte	0x00, 0xf0, 0x11, 0x00


	//----- nvinfo : EIATTR_KPARAM_INFO
	.align		4
.L_1324:
        /*0028*/ 	.byte	0x04, 0x17
        /*002a*/ 	.short	(.L_1326 - .L_1325)
.L_1325:
        /*002c*/ 	.word	0x00000000
        /*0030*/ 	.short	0x000a
        /*0032*/ 	.short	0x00c8
        /*0034*/ 	.byte	0x00, 0xf0, 0x11, 0x00


	//----- nvinfo : EIATTR_KPARAM_INFO
	.align		4
.L_1326:
        /*0038*/ 	.byte	0x04, 0x17
        /*003a*/ 	.short	(.L_1328 - .L_1327)
.L_1327:
        /*003c*/ 	.word	0x00000000
        /*0040*/ 	.short	0x0009
        /*0042*/ 	.short	0x00c4
        /*0044*/ 	.byte	0x00, 0xf0, 0x11, 0x00


	//----- nvinfo : EIATTR_KPARAM_INFO
	.align		4
.L_1328:
        /*0048*/ 	.byte	0x04, 0x17
        /*004a*/ 	.short	(.L_1330 - .L_1329)
.L_1329:
        /*004c*/ 	.word	0x00000000
        /*0050*/ 	.short	0x0008
        /*0052*/ 	.short	0x00c0
        /*0054*/ 	.byte	0x00, 0xf0, 0x11, 0x00


	//----- nvinfo : EIATTR_KPARAM_INFO
	.align		4
.L_1330:
        /*0058*/ 	.byte	0x04, 0x17
        /*005a*/ 	.short	(.L_1332 - .L_1331)
.L_1331:
        /*005c*/ 	.word	0x00000000
        /*0060*/ 	.short	0x0007
        /*0062*/ 	.short	0x0038
        /*0064*/ 	.byte	0x00, 0xf0, 0x21, 0x02


	//----- nvinfo : EIATTR_KPARAM_INFO
	.align		4
.L_1332:
        /*0068*/ 	.byte	0x04, 0x17
        /*006a*/ 	.short	(.L_1334 - .L_1333)
.L_1333:
        /*006c*/ 	.word	0x00000000
        /*0070*/ 	.short	0x0006
        /*0072*/ 	.short	0x0030
        /*0074*/ 	.byte	0x00, 0xf0, 0x21, 0x00


	//----- nvinfo : EIATTR_KPARAM_INFO
	.align		4
.L_1334:
        /*0078*/ 	.byte	0x04, 0x17
        /*007a*/ 	.short	(.L_1336 - .L_1335)
.L_1335:
        /*007c*/ 	.word	0x00000000
        /*0080*/ 	.short	0x0005
        /*0082*/ 	.short	0x0028
        /*0084*/ 	.byte	0x00, 0xf0, 0x21, 0x00


	//----- nvinfo : EIATTR_KPARAM_INFO
	.align		4
.L_1336:
        /*0088*/ 	.byte	0x04, 0x17
        /*008a*/ 	.short	(.L_1338 - .L_1337)
.L_1337:
        /*008c*/ 	.word	0x00000000
        /*0090*/ 	.short	0x0004
        /*0092*/ 	.short	0x0020
        /*0094*/ 	.byte	0x00, 0xf0, 0x21, 0x00


	//----- nvinfo : EIATTR_KPARAM_INFO
	.align		4
.L_1338:
        /*0098*/ 	.byte	0x04, 0x17
        /*009a*/ 	.short	(.L_1340 - .L_1339)
.L_1339:
        /*009c*/ 	.word	0x00000000
        /*00a0*/ 	.short	0x0003
        /*00a2*/ 	.short	0x0018
        /*00a4*/ 	.byte	0x00, 0xf0, 0x21, 0x00


	//----- nvinfo : EIATTR_KPARAM_INFO
	.align		4
.L_1340:
        /*00a8*/ 	.byte	0x04, 0x17
        /*00aa*/ 	.short	(.L_1342 - .L_1341)
.L_1341:
        /*00ac*/ 	.word	0x00000000
        /*00b0*/ 	.short	0x0002
        /*00b2*/ 	.short	0x0010
        /*00b4*/ 	.byte	0x00, 0xf0, 0x21, 0x00


	//----- nvinfo : EIATTR_KPARAM_INFO
	.align		4
.L_1342:
        /*00b8*/ 	.byte	0x04, 0x17
        /*00ba*/ 	.short	(.L_1344 - .L_1343)
.L_1343:
        /*00bc*/ 	.word	0x00000000
        /*00c0*/ 	.short	0x0001
        /*00c2*/ 	.short	0x0008
        /*00c4*/ 	.byte	0x00, 0xf0, 0x21, 0x00


	//----- nvinfo : EIATTR_KPARAM_INFO
	.align		4
.L_1344:
        /*00c8*/ 	.byte	0x04, 0x17
        /*00ca*/ 	.short	(.L_1346 - .L_1345)
.L_1345:
        /*00cc*/ 	.word	0x00000000
        /*00d0*/ 	.short	0x0000
        /*00d2*/ 	.short	0x0000
        /*00d4*/ 	.byte	0x00, 0xf0, 0x21, 0x00


	//----- nvinfo : EIATTR_SPARSE_MMA_MASK
	.align		4
.L_1346:
        /*00d8*/ 	.byte	0x03, 0x50
        /*00da*/ 	.short	0x0000


	//----- nvinfo : EIATTR_MAXREG_COUNT
	.align		4
        /*00dc*/ 	.byte	0x03, 0x1b
        /*00de*/ 	.short	0x00ff


	//----- nvinfo : EIATTR_NUM_BARRIERS
	.align		4
        /*00e0*/ 	.byte	0x02, 0x4c
        /*00e2*/ 	.byte	0x01
	.zero		1


	//----- nvinfo : EIATTR_MERCURY_ISA_VERSION
	.align		4
        /*00e4*/ 	.byte	0x03, 0x5f
        /*00e6*/ 	.short	0x0101


	//----- nvinfo : EIATTR_COOP_GROUP_MASK_REGIDS
	.align		4
        /*00e8*/ 	.byte	0x04, 0x29
        /*00ea*/ 	.short	(.L_1348 - .L_1347)


	//   ....[0]....
.L_1347:
        /*00ec*/ 	.word	0xffffffff


	//   ....[1]....
        /*00f0*/ 	.word	0xffffffff


	//   ....[2]....
        /*00f4*/ 	.word	0xffffffff


	//   ....[3]....
        /*00f8*/ 	.word	0xffffffff


	//   ....[4]....
        /*00fc*/ 	.word	0xffffffff


	//   ....[5]....
        /*0100*/ 	.word	0xffffffff


	//   ....[6]....
        /*0104*/ 	.word	0xffffffff


	//   ....[7]....
        /*0108*/ 	.word	0xffffffff


	//   ....[8]....
        /*010c*/ 	.word	0xffffffff


	//   ....[9]....
        /*0110*/ 	.word	0xffffffff


	//   ....[10]....
        /*0114*/ 	.word	0xffffffff


	//   ....[11]....
        /*0118*/ 	.word	0xffffffff


	//   ....[12]....
        /*011c*/ 	.word	0xffffffff


	//   ....[13]....
        /*0120*/ 	.word	0xffffffff


	//   ....[14]....
        /*0124*/ 	.word	0xffffffff


	//   ....[15]....
        /*0128*/ 	.word	0xffffffff


	//   ....[16]....
        /*012c*/ 	.word	0xffffffff


	//   ....[17]....
        /*0130*/ 	.word	0xffffffff


	//   ....[18]....
        /*0134*/ 	.word	0xffffffff


	//   ....[19]....
        /*0138*/ 	.word	0xffffffff


	//   ....[20]....
        /*013c*/ 	.word	0xffffffff


	//   ....[21]....
        /*0140*/ 	.word	0xffffffff


	//   ....[22]....
        /*0144*/ 	.word	0xffffffff


	//   ....[23]....
        /*0148*/ 	.word	0xffffffff


	//   ....[24]....
        /*014c*/ 	.word	0xffffffff


	//   ....[25]....
        /*0150*/ 	.word	0xffffffff


	//   ....[26]....
        /*0154*/ 	.word	0xffffffff


	//   ....[27]....
        /*0158*/ 	.word	0xffffffff


	//   ....[28]....
        /*015c*/ 	.word	0xffffffff


	//   ....[29]....
        /*0160*/ 	.word	0xffffffff


	//   ....[30]....
        /*0164*/ 	.word	0xffffffff


	//   ....[31]....
        /*0168*/ 	.word	0xffffffff


	//   ....[32]....
        /*016c*/ 	.word	0xffffffff


	//   ....[33]....
        /*0170*/ 	.word	0xffffffff


	//   ....[34]....
        /*0174*/ 	.word	0xffffffff


	//   ....[35]....
        /*0178*/ 	.word	0xffffffff


	//   ....[36]....
        /*017c*/ 	.word	0xffffffff


	//   ....[37]....
        /*0180*/ 	.word	0xffffffff


	//   ....[38]....
        /*0184*/ 	.word	0xffffffff


	//   ....[39]....
        /*0188*/ 	.word	0xffffffff


	//   ....[40]....
        /*018c*/ 	.word	0xffffffff


	//   ....[41]....
        /*0190*/ 	.word	0xffffffff


	//   ....[42]....
        /*0194*/ 	.word	0xffffffff


	//   ....[43]....
        /*0198*/ 	.word	0xffffffff


	//   ....[44]....
        /*019c*/ 	.word	0xffffffff


	//   ....[45]....
        /*01a0*/ 	.word	0xffffffff


	//   ....[46]....
        /*01a4*/ 	.word	0xffffffff


	//   ....[47]....
        /*01a8*/ 	.word	0xffffffff


	//   ....[48]....
        /*01ac*/ 	.word	0xffffffff


	//   ....[49]....
        /*01b0*/ 	.word	0xffffffff


	//   ....[50]....
        /*01b4*/ 	.word	0xffffffff


	//   ....[51]....
        /*01b8*/ 	.word	0xffffffff


	//   ....[52]....
        /*01bc*/ 	.word	0xffffffff


	//   ....[53]....
        /*01c0*/ 	.word	0xffffffff


	//   ....[54]....
        /*01c4*/ 	.word	0xffffffff


	//   ....[55]....
        /*01c8*/ 	.word	0xffffffff


	//   ....[56]....
        /*01cc*/ 	.word	0xffffffff


	//   ....[57]....
        /*01d0*/ 	.word	0xffffffff


	//   ....[58]....
        /*01d4*/ 	.word	0xffffffff


	//   ....[59]....
        /*01d8*/ 	.word	0xffffffff


	//   ....[60]....
        /*01dc*/ 	.word	0xffffffff


	//   ....[61]....
        /*01e0*/ 	.word	0xffffffff


	//   ....[62]....
        /*01e4*/ 	.word	0xffffffff


	//   ....[63]....
        /*01e8*/ 	.word	0xffffffff


	//   ....[64]....
        /*01ec*/ 	.word	0xffffffff


	//   ....[65]....
        /*01f0*/ 	.word	0xffffffff


	//   ....[66]....
        /*01f4*/ 	.word	0xffffffff


	//   ....[67]....
        /*01f8*/ 	.word	0xffffffff


	//   ....[68]....
        /*01fc*/ 	.word	0xffffffff


	//   ....[69]....
        /*0200*/ 	.word	0xffffffff


	//   ....[70]....
        /*0204*/ 	.word	0xffffffff


	//   ....[71]....
        /*0208*/ 	.word	0xffffffff


	//   ....[72]....
        /*020c*/ 	.word	0xffffffff


	//   ....[73]....
        /*0210*/ 	.word	0xffffffff


	//   ....[74]....
        /*0214*/ 	.word	0xffffffff


	//   ....[75]....
        /*0218*/ 	.word	0xffffffff


	//   ....[76]....
        /*021c*/ 	.word	0xffffffff


	//   ....[77]....
        /*0220*/ 	.word	0xffffffff


	//   ....[78]....
        /*0224*/ 	.word	0xffffffff


	//   ....[79]....
        /*0228*/ 	.word	0xffffffff


	//   ....[80]....
        /*022c*/ 	.word	0xffffffff


	//   ....[81]....
        /*0230*/ 	.word	0xffffffff


	//   ....[82]....
        /*0234*/ 	.word	0xffffffff


	//   ....[83]....
        /*0238*/ 	.word	0xffffffff


	//   ....[84]....
        /*023c*/ 	.word	0xffffffff


	//   ....[85]....
        /*0240*/ 	.word	0xffffffff


	//   ....[86]....
        /*0244*/ 	.word	0xffffffff


	//   ....[87]....
        /*0248*/ 	.word	0xffffffff


	//   ....[88]....
        /*024c*/ 	.word	0xffffffff


	//   ....[89]....
        /*0250*/ 	.word	0xffffffff


	//   ....[90]....
        /*0254*/ 	.word	0xffffffff


	//   ....[91]....
        /*0258*/ 	.word	0xffffffff


	//   ....[92]....
        /*025c*/ 	.word	0xffffffff


	//   ....[93]....
        /*0260*/ 	.word	0xffffffff


	//   ....[94]....
        /*0264*/ 	.word	0xffffffff


	//   ....[95]....
        /*0268*/ 	.word	0xffffffff


	//   ....[96]....
        /*026c*/ 	.word	0xffffffff


	//   ....[97]....
        /*0270*/ 	.word	0xffffffff


	//   ....[98]....
        /*0274*/ 	.word	0xffffffff


	//   ....[99]....
        /*0278*/ 	.word	0xffffffff


	//   ....[100]....
        /*027c*/ 	.word	0xffffffff


	//   ....[101]....
        /*0280*/ 	.word	0xffffffff


	//   ....[102]....
        /*0284*/ 	.word	0xffffffff


	//   ....[103]....
        /*0288*/ 	.word	0xffffffff


	//   ....[104]....
        /*028c*/ 	.word	0xffffffff


	//   ....[105]....
        /*0290*/ 	.word	0xffffffff


	//   ....[106]....
        /*0294*/ 	.word	0xffffffff


	//   ....[107]....
        /*0298*/ 	.word	0xffffffff


	//   ....[108]....
        /*029c*/ 	.word	0xffffffff


	//   ....[109]....
        /*02a0*/ 	.word	0xffffffff


	//   ....[110]....
        /*02a4*/ 	.word	0xffffffff


	//   ....[111]....
        /*02a8*/ 	.word	0xffffffff


	//   ....[112]....
        /*02ac*/ 	.word	0xffffffff


	//   ....[113]....
        /*02b0*/ 	.word	0xffffffff


	//   ....[114]....
        /*02b4*/ 	.word	0xffffffff


	//   ....[115]....
        /*02b8*/ 	.word	0xffffffff


	//   ....[116]....
        /*02bc*/ 	.word	0xffffffff


	//   ....[117]....
        /*02c0*/ 	.word	0xffffffff


	//   ....[118]....
        /*02c4*/ 	.word	0xffffffff


	//   ....[119]....
        /*02c8*/ 	.word	0xffffffff


	//   ....[120]....
        /*02cc*/ 	.word	0xffffffff


	//   ....[121]....
        /*02d0*/ 	.word	0xffffffff


	//   ....[122]....
        /*02d4*/ 	.word	0xffffffff


	//   ....[123]....
        /*02d8*/ 	.word	0xffffffff


	//   ....[124]....
        /*02dc*/ 	.word	0xffffffff


	//   ....[125]....
        /*02e0*/ 	.word	0xffffffff


	//   ....[126]....
        /*02e4*/ 	.word	0xffffffff


	//   ....[127]....
        /*02e8*/ 	.word	0xffffffff


	//   ....[128]....
        /*02ec*/ 	.word	0xffffffff


	//   ....[129]....
        /*02f0*/ 	.word	0xffffffff


	//   ....[130]....
        /*02f4*/ 	.word	0xffffffff


	//   ....[131]....
        /*02f8*/ 	.word	0xffffffff


	//   ....[132]....
        /*02fc*/ 	.word	0xffffffff


	//   ....[133]....
        /*0300*/ 	.word	0xffffffff


	//   ....[134]....
        /*0304*/ 	.word	0xffffffff


	//   ....[135]....
        /*0308*/ 	.word	0xffffffff


	//   ....[136]....
        /*030c*/ 	.word	0xffffffff


	//   ....[137]....
        /*0310*/ 	.word	0xffffffff


	//   ....[138]....
        /*0314*/ 	.word	0xffffffff


	//   ....[139]....
        /*0318*/ 	.word	0xffffffff


	//   ....[140]....
        /*031c*/ 	.word	0xffffffff


	//   ....[141]....
        /*0320*/ 	.word	0xffffffff


	//   ....[142]....
        /*0324*/ 	.word	0xffffffff


	//   ....[143]....
        /*0328*/ 	.word	0xffffffff


	//   ....[144]....
        /*032c*/ 	.word	0xffffffff


	//   ....[145]....
        /*0330*/ 	.word	0xffffffff


	//   ....[146]....
        /*0334*/ 	.word	0xffffffff


	//   ....[147]....
        /*0338*/ 	.word	0xffffffff


	//   ....[148]....
        /*033c*/ 	.word	0xffffffff


	//   ....[149]....
        /*0340*/ 	.word	0xffffffff


	//   ....[150]....
        /*0344*/ 	.word	0xffffffff


	//   ....[151]....
        /*0348*/ 	.word	0xffffffff


	//   ....[152]....
        /*034c*/ 	.word	0xffffffff


	//   ....[153]....
        /*0350*/ 	.word	0xffffffff


	//   ....[154]....
        /*0354*/ 	.word	0xffffffff


	//   ....[155]....
        /*0358*/ 	.word	0xffffffff


	//   ....[156]....
        /*035c*/ 	.word	0xffffffff


	//   ....[157]....
        /*0360*/ 	.word	0xffffffff


	//   ....[158]....
        /*0364*/ 	.word	0xffffffff


	//   ....[159]....
        /*0368*/ 	.word	0xffffffff


	//   ....[160]....
        /*036c*/ 	.word	0xffffffff


	//   ....[161]....
        /*0370*/ 	.word	0xffffffff


	//   ....[162]....
        /*0374*/ 	.word	0xffffffff


	//   ....[163]....
        /*0378*/ 	.word	0xffffffff


	//   ....[164]....
        /*037c*/ 	.word	0xffffffff


	//   ....[165]....
        /*0380*/ 	.word	0xffffffff


	//   ....[166]....
        /*0384*/ 	.word	0xffffffff


	//   ....[167]....
        /*0388*/ 	.word	0xffffffff


	//   ....[168]....
        /*038c*/ 	.word	0xffffffff


	//   ....[169]....
        /*0390*/ 	.word	0xffffffff


	//   ....[170]....
        /*0394*/ 	.word	0xffffffff


	//   ....[171]....
        /*0398*/ 	.word	0xffffffff


	//   ....[172]....
        /*039c*/ 	.word	0xffffffff


	//   ....[173]....
        /*03a0*/ 	.word	0xffffffff


	//   ....[174]....
        /*03a4*/ 	.word	0xffffffff


	//   ....[175]....
        /*03a8*/ 	.word	0xffffffff


	//   ....[176]....
        /*03ac*/ 	.word	0xffffffff


	//   ....[177]....
        /*03b0*/ 	.word	0xffffffff


	//   ....[178]....
        /*03b4*/ 	.word	0xffffffff


	//   ....[179]....
        /*03b8*/ 	.word	0xffffffff


	//   ....[180]....
        /*03bc*/ 	.word	0xffffffff


	//   ....[181]....
        /*03c0*/ 	.word	0xffffffff


	//   ....[182]....
        /*03c4*/ 	.word	0xffffffff


	//   ....[183]....
        /*03c8*/ 	.word	0xffffffff


	//   ....[184]....
        /*03cc*/ 	.word	0xffffffff


	//   ....[185]....
        /*03d0*/ 	.word	0xffffffff


	//   ....[186]....
        /*03d4*/ 	.word	0xffffffff


	//   ....[187]....
        /*03d8*/ 	.word	0xffffffff


	//   ....[188]....
        /*03dc*/ 	.word	0xffffffff


	//   ....[189]....
        /*03e0*/ 	.word	0xffffffff


	//   ....[190]....
        /*03e4*/ 	.word	0xffffffff


	//   ....[191]....
        /*03e8*/ 	.word	0xffffffff


	//   ....[192]....
        /*03ec*/ 	.word	0xffffffff


	//   ....[193]....
        /*03f0*/ 	.word	0xffffffff


	//   ....[194]....
        /*03f4*/ 	.word	0xffffffff


	//   ....[195]....
        /*03f8*/ 	.word	0xffffffff


	//   ....[196]....
        /*03fc*/ 	.word	0xffffffff


	//   ....[197]....
        /*0400*/ 	.word	0xffffffff


	//   ....[198]....
        /*0404*/ 	.word	0xffffffff


	//   ....[199]....
        /*0408*/ 	.word	0xffffffff


	//   ....[200]....
        /*040c*/ 	.word	0xffffffff


	//   ....[201]....
        /*0410*/ 	.word	0xffffffff


	//   ....[202]....
        /*0414*/ 	.word	0xffffffff


	//   ....[203]....
        /*0418*/ 	.word	0xffffffff


	//   ....[204]....
        /*041c*/ 	.word	0xffffffff


	//   ....[205]....
        /*0420*/ 	.word	0xffffffff


	//   ....[206]....
        /*0424*/ 	.word	0xffffffff


	//   ....[207]....
        /*0428*/ 	.word	0xffffffff


	//   ....[208]....
        /*042c*/ 	.word	0xffffffff


	//   ....[209]....
        /*0430*/ 	.word	0xffffffff


	//   ....[210]....
        /*0434*/ 	.word	0xffffffff


	//   ....[211]....
        /*0438*/ 	.word	0xffffffff


	//   ....[212]....
        /*043c*/ 	.word	0xffffffff


	//   ....[213]....
        /*0440*/ 	.word	0xffffffff


	//   ....[214]....
        /*0444*/ 	.word	0xffffffff


	//   ....[215]....
        /*0448*/ 	.word	0xffffffff


	//   ....[216]....
        /*044c*/ 	.word	0xffffffff


	//   ....[217]....
        /*0450*/ 	.word	0xffffffff


	//   ....[218]....
        /*0454*/ 	.word	0xffffffff


	//   ....[219]....
        /*0458*/ 	.word	0xffffffff


	//   ....[220]....
        /*045c*/ 	.word	0xffffffff


	//   ....[221]....
        /*0460*/ 	.word	0xffffffff


	//   ....[222]....
        /*0464*/ 	.word	0xffffffff


	//   ....[223]....
        /*0468*/ 	.word	0xffffffff


	//   ....[224]....
        /*046c*/ 	.word	0xffffffff


	//   ....[225]....
        /*0470*/ 	.word	0xffffffff


	//   ....[226]....
        /*0474*/ 	.word	0xffffffff


	//   ....[227]....
        /*0478*/ 	.word	0xffffffff


	//   ....[228]....
        /*047c*/ 	.word	0xffffffff


	//   ....[229]....
        /*0480*/ 	.word	0xffffffff


	//   ....[230]....
        /*0484*/ 	.word	0xffffffff


	//   ....[231]....
        /*0488*/ 	.word	0xffffffff


	//   ....[232]....
        /*048c*/ 	.word	0xffffffff


	//   ....[233]....
        /*0490*/ 	.word	0xffffffff


	//   ....[234]....
        /*0494*/ 	.word	0xffffffff


	//   ....[235]....
        /*0498*/ 	.word	0xffffffff


	//   ....[236]....
        /*049c*/ 	.word	0xffffffff


	//   ....[237]....
        /*04a0*/ 	.word	0xffffffff


	//   ....[238]....
        /*04a4*/ 	.word	0xffffffff


	//   ....[239]....
        /*04a8*/ 	.word	0xffffffff


	//   ....[240]....
        /*04ac*/ 	.word	0xffffffff


	//   ....[241]....
        /*04b0*/ 	.word	0xffffffff


	//   ....[242]....
        /*04b4*/ 	.word	0xffffffff


	//   ....[243]....
        /*04b8*/ 	.word	0xffffffff


	//   ....[244]....
        /*04bc*/ 	.word	0xffffffff


	//   ....[245]....
        /*04c0*/ 	.word	0xffffffff


	//   ....[246]....
        /*04c4*/ 	.word	0xffffffff


	//   ....[247]....
        /*04c8*/ 	.word	0xffffffff


	//   ....[248]....
        /*04cc*/ 	.word	0xffffffff


	//   ....[249]....
        /*04d0*/ 	.word	0xffffffff


	//   ....[250]....
        /*04d4*/ 	.word	0xffffffff


	//   ....[251]....
        /*04d8*/ 	.word	0xffffffff


	//   ....[252]....
        /*04dc*/ 	.word	0xffffffff


	//   ....[253]....
        /*04e0*/ 	.word	0xffffffff


	//   ....[254]....
        /*04e4*/ 	.word	0xffffffff


	//   ....[255]....
        /*04e8*/ 	.word	0xffffffff


	//   ....[0]....
        /*04ec*/ 	.word	0xffffffff


	//   ....[1]....
        /*04f0*/ 	.word	0xffffffff


	//   ....[2]....
        /*04f4*/ 	.word	0xffffffff


	//   ....[3]....
        /*04f8*/ 	.word	0xffffffff


	//   ....[4]....
        /*04fc*/ 	.word	0xffffffff


	//   ....[5]....
        /*0500*/ 	.word	0xffffffff


	//   ....[6]....
        /*0504*/ 	.word	0xffffffff


	//   ....[7]....
        /*0508*/ 	.word	0xffffffff


	//   ....[8]....
        /*050c*/ 	.word	0xffffffff


	//   ....[9]....
        /*0510*/ 	.word	0xffffffff


	//   ....[10]....
        /*0514*/ 	.word	0xffffffff


	//   ....[11]....
        /*0518*/ 	.word	0xffffffff


	//   ....[12]....
        /*051c*/ 	.word	0xffffffff


	//   ....[13]....
        /*0520*/ 	.word	0xffffffff


	//   ....[14]....
        /*0524*/ 	.word	0xffffffff


	//   ....[15]....
        /*0528*/ 	.word	0xffffffff


	//   ....[16]....
        /*052c*/ 	.word	0xffffffff


	//   ....[17]....
        /*0530*/ 	.word	0xffffffff


	//   ....[18]....
        /*0534*/ 	.word	0xffffffff


	//   ....[19]....
        /*0538*/ 	.word	0xffffffff


	//   ....[20]....
        /*053c*/ 	.word	0xffffffff


	//   ....[21]....
        /*0540*/ 	.word	0xffffffff


	//   ....[22]....
        /*0544*/ 	.word	0xffffffff


	//   ....[23]....
        /*0548*/ 	.word	0xffffffff


	//   ....[24]....
        /*054c*/ 	.word	0xffffffff


	//   ....[25]....
        /*0550*/ 	.word	0xffffffff


	//   ....[26]....
        /*0554*/ 	.word	0xffffffff


	//   ....[27]....
        /*0558*/ 	.word	0xffffffff


	//   ....[28]....
        /*055c*/ 	.word	0xffffffff


	//   ....[29]....
        /*0560*/ 	.word	0xffffffff


	//   ....[30]....
        /*0564*/ 	.word	0xffffffff


	//   ....[31]....
        /*0568*/ 	.word	0xffffffff


	//   ....[32]....
        /*056c*/ 	.word	0xffffffff


	//   ....[33]....
        /*0570*/ 	.word	0xffffffff


	//   ....[34]....
        /*0574*/ 	.word	0xffffffff


	//   ....[35]....
        /*0578*/ 	.word	0xffffffff


	//   ....[36]....
        /*057c*/ 	.word	0xffffffff


	//   ....[37]....
        /*0580*/ 	.word	0xffffffff


	//   ....[38]....
        /*0584*/ 	.word	0xffffffff


	//   ....[39]....
        /*0588*/ 	.word	0xffffffff


	//   ....[40]....
        /*058c*/ 	.word	0xffffffff


	//   ....[41]....
        /*0590*/ 	.word	0xffffffff


	//   ....[42]....
        /*0594*/ 	.word	0xffffffff


	//   ....[43]....
        /*0598*/ 	.word	0xffffffff


	//   ....[44]....
        /*059c*/ 	.word	0xffffffff


	//   ....[45]....
        /*05a0*/ 	.word	0xffffffff


	//   ....[46]....
        /*05a4*/ 	.word	0xffffffff


	//   ....[47]....
        /*05a8*/ 	.word	0xffffffff


	//   ....[48]....
        /*05ac*/ 	.word	0xffffffff


	//   ....[49]....
        /*05b0*/ 	.word	0xffffffff


	//   ....[50]....
        /*05b4*/ 	.word	0xffffffff


	//   ....[51]....
        /*05b8*/ 	.word	0xffffffff


	//   ....[52]....
        /*05bc*/ 	.word	0xffffffff


	//   ....[53]....
        /*05c0*/ 	.word	0xffffffff


	//   ....[54]....
        /*05c4*/ 	.word	0xffffffff


	//   ....[55]....
        /*05c8*/ 	.word	0xffffffff


	//   ....[56]....
        /*05cc*/ 	.word	0xffffffff


	//   ....[57]....
        /*05d0*/ 	.word	0xffffffff


	//   ....[58]....
        /*05d4*/ 	.word	0xffffffff


	//   ....[59]....
        /*05d8*/ 	.word	0xffffffff


	//   ....[60]....
        /*05dc*/ 	.word	0xffffffff


	//   ....[61]....
        /*05e0*/ 	.word	0xffffffff


	//   ....[62]....
        /*05e4*/ 	.word	0xffffffff


	//   ....[63]....
        /*05e8*/ 	.word	0xffffffff


	//   ....[64]....
        /*05ec*/ 	.word	0xffffffff


	//   ....[65]....
        /*05f0*/ 	.word	0xffffffff


	//   ....[66]....
        /*05f4*/ 	.word	0xffffffff


	//   ....[67]....
        /*05f8*/ 	.word	0xffffffff


	//   ....[68]....
        /*05fc*/ 	.word	0xffffffff


	//   ....[69]....
        /*0600*/ 	.word	0xffffffff


	//   ....[70]....
        /*0604*/ 	.word	0xffffffff


	//   ....[71]....
        /*0608*/ 	.word	0xffffffff


	//   ....[72]....
        /*060c*/ 	.word	0xffffffff


	//   ....[73]....
        /*0610*/ 	.word	0xffffffff


	//   ....[74]....
        /*0614*/ 	.word	0xffffffff


	//   ....[75]....
        /*0618*/ 	.word	0xffffffff


	//   ....[76]....
        /*061c*/ 	.word	0xffffffff


	//   ....[77]....
        /*0620*/ 	.word	0xffffffff


	//   ....[78]....
        /*0624*/ 	.word	0xffffffff


	//   ....[79]....
        /*0628*/ 	.word	0xffffffff


	//   ....[80]....
        /*062c*/ 	.word	0xffffffff


	//   ....[81]....
        /*0630*/ 	.word	0xffffffff


	//   ....[82]....
        /*0634*/ 	.word	0xffffffff


	//   ....[83]....
        /*0638*/ 	.word	0xffffffff


	//   ....[84]....
        /*063c*/ 	.word	0xffffffff


	//   ....[85]....
        /*0640*/ 	.word	0xffffffff


	//   ....[86]....
        /*0644*/ 	.word	0xffffffff


	//   ....[87]....
        /*0648*/ 	.word	0xffffffff


	//   ....[88]....
        /*064c*/ 	.word	0xffffffff


	//   ....[89]....
        /*0650*/ 	.word	0xffffffff


	//   ....[90]....
        /*0654*/ 	.word	0xffffffff


	//   ....[91]....
        /*0658*/ 	.word	0xffffffff


	//   ....[92]....
        /*065c*/ 	.word	0xffffffff


	//   ....[93]....
        /*0660*/ 	.word	0xffffffff


	//   ....[94]....
        /*0664*/ 	.word	0xffffffff


	//   ....[95]....
        /*0668*/ 	.word	0xffffffff


	//   ....[96]....
        /*066c*/ 	.word	0xffffffff


	//   ....[97]....
        /*0670*/ 	.word	0xffffffff


	//   ....[98]....
        /*0674*/ 	.word	0xffffffff


	//   ....[99]....
        /*0678*/ 	.word	0xffffffff


	//   ....[100]....
        /*067c*/ 	.word	0xffffffff


	//   ....[101]....
        /*0680*/ 	.word	0xffffffff


	//   ....[102]....
        /*0684*/ 	.word	0xffffffff


	//   ....[103]....
        /*0688*/ 	.word	0xffffffff


	//   ....[104]....
        /*068c*/ 	.word	0xffffffff


	//   ....[105]....
        /*0690*/ 	.word	0xffffffff


	//   ....[106]....
        /*0694*/ 	.word	0xffffffff


	//   ....[107]....
        /*0698*/ 	.word	0xffffffff


	//   ....[108]....
        /*069c*/ 	.word	0xffffffff


	//   ....[109]....
        /*06a0*/ 	.word	0xffffffff


	//   ....[110]....
        /*06a4*/ 	.word	0xffffffff


	//   ....[111]....
        /*06a8*/ 	.word	0xffffffff


	//   ....[112]....
        /*06ac*/ 	.word	0xffffffff


	//   ....[113]....
        /*06b0*/ 	.word	0xffffffff


	//   ....[114]....
        /*06b4*/ 	.word	0xffffffff


	//   ....[115]....
        /*06b8*/ 	.word	0xffffffff


	//   ....[116]....
        /*06bc*/ 	.word	0xffffffff


	//   ....[117]....
        /*06c0*/ 	.word	0xffffffff


	//   ....[118]....
        /*06c4*/ 	.word	0xffffffff


	//   ....[119]....
        /*06c8*/ 	.word	0xffffffff


	//   ....[120]....
        /*06cc*/ 	.word	0xffffffff


	//   ....[121]....
        /*06d0*/ 	.word	0xffffffff


	//   ....[122]....
        /*06d4*/ 	.word	0xffffffff


	//   ....[123]....
        /*06d8*/ 	.word	0xffffffff


	//   ....[124]....
        /*06dc*/ 	.word	0xffffffff


	//   ....[125]....
        /*06e0*/ 	.word	0xffffffff


	//   ....[126]....
        /*06e4*/ 	.word	0xffffffff


	//   ....[127]....
        /*06e8*/ 	.word	0xffffffff


	//   ....[128]....
        /*06ec*/ 	.word	0xffffffff


	//   ....[129]....
        /*06f0*/ 	.word	0xffffffff


	//   ....[130]....
        /*06f4*/ 	.word	0xffffffff


	//   ....[131]....
        /*06f8*/ 	.word	0xffffffff


	//   ....[132]....
        /*06fc*/ 	.word	0xffffffff


	//   ....[133]....
        /*0700*/ 	.word	0xffffffff


	//   ....[134]....
        /*0704*/ 	.word	0xffffffff


	//   ....[135]....
        /*0708*/ 	.word	0xffffffff


	//   ....[136]....
        /*070c*/ 	.word	0xffffffff


	//   ....[137]....
        /*0710*/ 	.word	0xffffffff


	//   ....[138]....
        /*0714*/ 	.word	0xffffffff


	//   ....[139]....
        /*0718*/ 	.word	0xffffffff


	//   ....[140]....
        /*071c*/ 	.word	0xffffffff


	//   ....[141]....
        /*0720*/ 	.word	0xffffffff


	//   ....[142]....
        /*0724*/ 	.word	0xffffffff


	//   ....[143]....
        /*0728*/ 	.word	0xffffffff


	//   ....[144]....
        /*072c*/ 	.word	0xffffffff


	//   ....[145]....
        /*0730*/ 	.word	0xffffffff


	//   ....[146]....
        /*0734*/ 	.word	0xffffffff


	//   ....[147]....
        /*0738*/ 	.word	0xffffffff


	//   ....[148]....
        /*073c*/ 	.word	0xffffffff


	//   ....[149]....
        /*0740*/ 	.word	0xffffffff


	//   ....[150]....
        /*0744*/ 	.word	0xffffffff


	//   ....[151]....
        /*0748*/ 	.word	0xffffffff


	//   ....[152]....
        /*074c*/ 	.word	0xffffffff


	//   ....[153]....
        /*0750*/ 	.word	0xffffffff


	//   ....[154]....
        /*0754*/ 	.word	0xffffffff


	//   ....[155]....
        /*0758*/ 	.word	0xffffffff


	//   ....[156]....
        /*075c*/ 	.word	0xffffffff


	//   ....[157]....
        /*0760*/ 	.word	0xffffffff


	//   ....[158]....
        /*0764*/ 	.word	0xffffffff


	//   ....[159]....
        /*0768*/ 	.word	0xffffffff


	//   ....[160]....
        /*076c*/ 	.word	0xffffffff


	//   ....[161]....
        /*0770*/ 	.word	0xffffffff


	//   ....[162]....
        /*0774*/ 	.word	0xffffffff


	//   ....[163]....
        /*0778*/ 	.word	0xffffffff


	//   ....[164]....
        /*077c*/ 	.word	0xffffffff


	//   ....[165]....
        /*0780*/ 	.word	0xffffffff


	//   ....[166]....
        /*0784*/ 	.word	0xffffffff


	//   ....[167]....
        /*0788*/ 	.word	0xffffffff


	//   ....[168]....
        /*078c*/ 	.word	0xffffffff


	//   ....[169]....
        /*0790*/ 	.word	0xffffffff


	//   ....[170]....
        /*0794*/ 	.word	0xffffffff


	//   ....[171]....
        /*0798*/ 	.word	0xffffffff


	//   ....[172]....
        /*079c*/ 	.word	0xffffffff


	//   ....[173]....
        /*07a0*/ 	.word	0xffffffff


	//   ....[174]....
        /*07a4*/ 	.word	0xffffffff


	//   ....[175]....
        /*07a8*/ 	.word	0xffffffff


	//   ....[176]....
        /*07ac*/ 	.word	0xffffffff


	//   ....[177]....
        /*07b0*/ 	.word	0xffffffff


	//   ....[178]....
        /*07b4*/ 	.word	0xffffffff


	//   ....[179]....
        /*07b8*/ 	.word	0xffffffff


	//   ....[180]....
        /*07bc*/ 	.word	0xffffffff


	//   ....[181]....
        /*07c0*/ 	.word	0xffffffff


	//   ....[182]....
        /*07c4*/ 	.word	0xffffffff


	//   ....[183]....
        /*07c8*/ 	.word	0xffffffff


	//   ....[184]....
        /*07cc*/ 	.word	0xffffffff


	//   ....[185]....
        /*07d0*/ 	.word	0xffffffff


	//   ....[186]....
        /*07d4*/ 	.word	0xffffffff


	//   ....[187]....
        /*07d8*/ 	.word	0xffffffff


	//   ....[188]....
        /*07dc*/ 	.word	0xffffffff


	//   ....[189]....
        /*07e0*/ 	.word	0xffffffff


	//   ....[190]....
        /*07e4*/ 	.word	0xffffffff


	//   ....[191]....
        /*07e8*/ 	.word	0xffffffff


	//   ....[192]....
        /*07ec*/ 	.word	0xffffffff


	//   ....[193]....
        /*07f0*/ 	.word	0xffffffff


	//   ....[194]....
        /*07f4*/ 	.word	0xffffffff


	//   ....[195]....
        /*07f8*/ 	.word	0xffffffff


	//   ....[196]....
        /*07fc*/ 	.word	0xffffffff


	//   ....[197]....
        /*0800*/ 	.word	0xffffffff


	//   ....[198]....
        /*0804*/ 	.word	0xffffffff


	//   ....[199]....
        /*0808*/ 	.word	0xffffffff


	//   ....[200]....
        /*080c*/ 	.word	0xffffffff


	//   ....[201]....
        /*0810*/ 	.word	0xffffffff


	//   ....[202]....
        /*0814*/ 	.word	0xffffffff


	//   ....[203]....
        /*0818*/ 	.word	0xffffffff


	//   ....[204]....
        /*081c*/ 	.word	0xffffffff


	//   ....[205]....
        /*0820*/ 	.word	0xffffffff


	//   ....[206]....
        /*0824*/ 	.word	0xffffffff


	//   ....[207]....
        /*0828*/ 	.word	0xffffffff


	//   ....[208]....
        /*082c*/ 	.word	0xffffffff


	//   ....[209]....
        /*0830*/ 	.word	0xffffffff


	//   ....[210]....
        /*0834*/ 	.word	0xffffffff


	//   ....[211]....
        /*0838*/ 	.word	0xffffffff


	//   ....[212]....
        /*083c*/ 	.word	0xffffffff


	//   ....[213]....
        /*0840*/ 	.word	0xffffffff


	//   ....[214]....
        /*0844*/ 	.word	0xffffffff


	//   ....[215]....
        /*0848*/ 	.word	0xffffffff


	//   ....[216]....
        /*084c*/ 	.word	0xffffffff


	//   ....[217]....
        /*0850*/ 	.word	0xffffffff


	//   ....[218]....
        /*0854*/ 	.word	0xffffffff


	//   ....[219]....
        /*0858*/ 	.word	0xffffffff


	//   ....[220]....
        /*085c*/ 	.word	0xffffffff


	//   ....[221]....
        /*0860*/ 	.word	0xffffffff


	//   ....[222]....
        /*0864*/ 	.word	0xffffffff


	//   ....[223]....
        /*0868*/ 	.word	0xffffffff


	//   ....[224]....
        /*086c*/ 	.word	0xffffffff


	//   ....[225]....
        /*0870*/ 	.word	0xffffffff


	//   ....[226]....
        /*0874*/ 	.word	0xffffffff


	//   ....[227]....
        /*0878*/ 	.word	0xffffffff


	//   ....[228]....
        /*087c*/ 	.word	0xffffffff


	//   ....[229]....
        /*0880*/ 	.word	0xffffffff


	//   ....[230]....
        /*0884*/ 	.word	0xffffffff


	//   ....[231]....
        /*0888*/ 	.word	0xffffffff


	//   ....[232]....
        /*088c*/ 	.word	0xffffffff


	//   ....[233]....
        /*0890*/ 	.word	0xffffffff


	//   ....[234]....
        /*0894*/ 	.word	0xffffffff


	//   ....[235]....
        /*0898*/ 	.word	0xffffffff


	//   ....[236]....
        /*089c*/ 	.word	0xffffffff


	//   ....[237]....
        /*08a0*/ 	.word	0xffffffff


	//   ....[238]....
        /*08a4*/ 	.word	0xffffffff


	//   ....[239]....
        /*08a8*/ 	.word	0xffffffff


	//   ....[240]....
        /*08ac*/ 	.word	0xffffffff


	//   ....[241]....
        /*08b0*/ 	.word	0xffffffff


	//   ....[242]....
        /*08b4*/ 	.word	0xffffffff


	//   ....[243]....
        /*08b8*/ 	.word	0xffffffff


	//   ....[244]....
        /*08bc*/ 	.word	0xffffffff


	//   ....[245]....
        /*08c0*/ 	.word	0xffffffff


	//   ....[246]....
        /*08c4*/ 	.word	0xffffffff


	//   ....[247]....
        /*08c8*/ 	.word	0xffffffff


	//   ....[248]....
        /*08cc*/ 	.word	0xffffffff


	//   ....[249]....
        /*08d0*/ 	.word	0xffffffff


	//   ....[250]....
        /*08d4*/ 	.word	0xffffffff


	//   ....[251]....
        /*08d8*/ 	.word	0xffffffff


	//   ....[252]....
        /*08dc*/ 	.word	0xffffffff


	//   ....[253]....
        /*08e0*/ 	.word	0xffffffff


	//   ....[254]....
        /*08e4*/ 	.word	0xffffffff


	//   ....[255]....
        /*08e8*/ 	.word	0xffffffff


	//   ....[0]....
        /*08ec*/ 	.word	0xffffffff


	//   ....[1]....
        /*08f0*/ 	.word	0xffffffff


	//   ....[2]....
        /*08f4*/ 	.word	0xffffffff


	//   ....[3]....
        /*08f8*/ 	.word	0xffffffff


	//   ....[4]....
        /*08fc*/ 	.word	0xffffffff


	//   ....[5]....
        /*0900*/ 	.word	0xffffffff


	//   ....[6]....
        /*0904*/ 	.word	0xffffffff


	//   ....[7]....
        /*0908*/ 	.word	0xffffffff


	//   ....[8]....
        /*090c*/ 	.word	0xffffffff


	//   ....[9]....
        /*0910*/ 	.word	0xffffffff


	//   ....[10]....
        /*0914*/ 	.word	0xffffffff


	//   ....[11]....
        /*0918*/ 	.word	0xffffffff


	//   ....[12]....
        /*091c*/ 	.word	0xffffffff


	//   ....[13]....
        /*0920*/ 	.word	0xffffffff


	//   ....[14]....
        /*0924*/ 	.word	0xffffffff


	//   ....[15]....
        /*0928*/ 	.word	0xffffffff


	//   ....[16]....
        /*092c*/ 	.word	0xffffffff


	//   ....[17]....
        /*0930*/ 	.word	0xffffffff


	//   ....[18]....
        /*0934*/ 	.word	0xffffffff


	//   ....[19]....
        /*0938*/ 	.word	0xffffffff


	//   ....[20]....
        /*093c*/ 	.word	0xffffffff


	//   ....[21]....
        /*0940*/ 	.word	0xffffffff


	//   ....[22]....
        /*0944*/ 	.word	0xffffffff


	//   ....[23]....
        /*0948*/ 	.word	0xffffffff


	//   ....[24]....
        /*094c*/ 	.word	0xffffffff


	//   ....[25]....
        /*0950*/ 	.word	0xffffffff


	//   ....[26]....
        /*0954*/ 	.word	0xffffffff


	//   ....[27]....
        /*0958*/ 	.word	0xffffffff


	//   ....[28]....
        /*095c*/ 	.word	0xffffffff


	//   ....[29]....
        /*0960*/ 	.word	0xffffffff


	//   ....[30]....
        /*0964*/ 	.word	0xffffffff


	//   ....[31]....
        /*0968*/ 	.word	0xffffffff


	//   ....[32]....
        /*096c*/ 	.word	0xffffffff


	//   ....[33]....
        /*0970*/ 	.word	0xffffffff


	//   ....[34]....
        /*0974*/ 	.word	0xffffffff


	//   ....[35]....
        /*0978*/ 	.word	0xffffffff


	//   ....[36]....
        /*097c*/ 	.word	0xffffffff


	//   ....[37]....
        /*0980*/ 	.word	0xffffffff


	//   ....[38]....
        /*0984*/ 	.word	0xffffffff


	//   ....[39]....
        /*0988*/ 	.word	0xffffffff


	//   ....[40]....
        /*098c*/ 	.word	0xffffffff


	//   ....[41]....
        /*0990*/ 	.word	0xffffffff


	//   ....[42]....
        /*0994*/ 	.word	0xffffffff


	//   ....[43]....
        /*0998*/ 	.word	0xffffffff


	//   ....[44]....
        /*099c*/ 	.word	0xffffffff


	//   ....[45]....
        /*09a0*/ 	.word	0xffffffff


	//   ....[46]....
        /*09a4*/ 	.word	0xffffffff


	//   ....[47]....
        /*09a8*/ 	.word	0xffffffff


	//   ....[48]....
        /*09ac*/ 	.word	0xffffffff


	//   ....[49]....
        /*09b0*/ 	.word	0xffffffff


	//   ....[50]....
        /*09b4*/ 	.word	0xffffffff


	//   ....[51]....
        /*09b8*/ 	.word	0xffffffff


	//   ....[52]....
        /*09bc*/ 	.word	0xffffffff


	//   ....[53]....
        /*09c0*/ 	.word	0xffffffff


	//   ....[54]....
        /*09c4*/ 	.word	0xffffffff


	//   ....[55]....
        /*09c8*/ 	.word	0xffffffff


	//   ....[56]....
        /*09cc*/ 	.word	0xffffffff


	//   ....[57]....
        /*09d0*/ 	.word	0xffffffff


	//   ....[58]....
        /*09d4*/ 	.word	0xffffffff


	//   ....[59]....
        /*09d8*/ 	.word	0xffffffff


	//   ....[60]....
        /*09dc*/ 	.word	0xffffffff


	//   ....[61]....
        /*09e0*/ 	.word	0xffffffff


	//   ....[62]....
        /*09e4*/ 	.word	0xffffffff


	//   ....[63]....
        /*09e8*/ 	.word	0xffffffff


	//   ....[64]....
        /*09ec*/ 	.word	0xffffffff


	//   ....[65]....
        /*09f0*/ 	.word	0xffffffff


	//   ....[66]....
        /*09f4*/ 	.word	0xffffffff


	//   ....[67]....
        /*09f8*/ 	.word	0xffffffff


	//   ....[68]....
        /*09fc*/ 	.word	0xffffffff


	//   ....[69]....
        /*0a00*/ 	.word	0xffffffff


	//   ....[70]....
        /*0a04*/ 	.word	0xffffffff


	//   ....[71]....
        /*0a08*/ 	.word	0xffffffff


	//   ....[72]....
        /*0a0c*/ 	.word	0xffffffff


	//   ....[73]....
        /*0a10*/ 	.word	0xffffffff


	//   ....[74]....
        /*0a14*/ 	.word	0xffffffff


	//   ....[75]....
        /*0a18*/ 	.word	0xffffffff


	//   ....[76]....
        /*0a1c*/ 	.word	0xffffffff


	//   ....[77]....
        /*0a20*/ 	.word	0xffffffff


	//   ....[78]....
        /*0a24*/ 	.word	0xffffffff


	//   ....[79]....
        /*0a28*/ 	.word	0xffffffff


	//   ....[80]....
        /*0a2c*/ 	.word	0xffffffff


	//   ....[81]....
        /*0a30*/ 	.word	0xffffffff


	//   ....[82]....
        /*0a34*/ 	.word	0xffffffff


	//   ....[83]....
        /*0a38*/ 	.word	0xffffffff


	//   ....[84]....
        /*0a3c*/ 	.word	0xffffffff


	//   ....[85]....
        /*0a40*/ 	.word	0xffffffff


	//   ....[86]....
        /*0a44*/ 	.word	0xffffffff


	//   ....[87]....
        /*0a48*/ 	.word	0xffffffff


	//   ....[88]....
        /*0a4c*/ 	.word	0xffffffff


	//   ....[89]....
        /*0a50*/ 	.word	0xffffffff


	//   ....[90]....
        /*0a54*/ 	.word	0xffffffff


	//   ....[91]....
        /*0a58*/ 	.word	0xffffffff


	//   ....[92]....
        /*0a5c*/ 	.word	0xffffffff


	//   ....[93]....
        /*0a60*/ 	.word	0xffffffff


	//   ....[94]....
        /*0a64*/ 	.word	0xffffffff


	//   ....[95]....
        /*0a68*/ 	.word	0xffffffff


	//   ....[96]....
        /*0a6c*/ 	.word	0xffffffff


	//   ....[97]....
        /*0a70*/ 	.word	0xffffffff


	//   ....[98]....
        /*0a74*/ 	.word	0xffffffff


	//   ....[99]....
        /*0a78*/ 	.word	0xffffffff


	//   ....[100]....
        /*0a7c*/ 	.word	0xffffffff


	//   ....[101]....
        /*0a80*/ 	.word	0xffffffff


	//   ....[102]....
        /*0a84*/ 	.word	0xffffffff


	//   ....[103]....
        /*0a88*/ 	.word	0xffffffff


	//   ....[104]....
        /*0a8c*/ 	.word	0xffffffff


	//   ....[105]....
        /*0a90*/ 	.word	0xffffffff


	//   ....[106]....
        /*0a94*/ 	.word	0xffffffff


	//   ....[107]....
        /*0a98*/ 	.word	0xffffffff


	//   ....[108]....
        /*0a9c*/ 	.word	0xffffffff


	//   ....[109]....
        /*0aa0*/ 	.word	0xffffffff


	//   ....[110]....
        /*0aa4*/ 	.word	0xffffffff


	//   ....[111]....
        /*0aa8*/ 	.word	0xffffffff


	//   ....[112]....
        /*0aac*/ 	.word	0xffffffff


	//   ....[113]....
        /*0ab0*/ 	.word	0xffffffff


	//   ....[114]....
        /*0ab4*/ 	.word	0xffffffff


	//   ....[115]....
        /*0ab8*/ 	.word	0xffffffff


	//   ....[116]....
        /*0abc*/ 	.word	0xffffffff


	//   ....[117]....
        /*0ac0*/ 	.word	0xffffffff


	//   ....[118]....
        /*0ac4*/ 	.word	0xffffffff


	//   ....[119]....
        /*0ac8*/ 	.word	0xffffffff


	//   ....[120]....
        /*0acc*/ 	.word	0xffffffff


	//   ....[121]....
        /*0ad0*/ 	.word	0xffffffff


	//   ....[122]....
        /*0ad4*/ 	.word	0xffffffff


	//   ....[123]....
        /*0ad8*/ 	.word	0xffffffff


	//   ....[124]....
        /*0adc*/ 	.word	0xffffffff


	//   ....[125]....
        /*0ae0*/ 	.word	0xffffffff


	//   ....[126]....
        /*0ae4*/ 	.word	0xffffffff


	//   ....[127]....
        /*0ae8*/ 	.word	0xffffffff


	//----- nvinfo : EIATTR_COOP_GROUP_INSTR_OFFSETS
	.align		4
.L_1348:
        /*0aec*/ 	.byte	0x04, 0x28
        /*0aee*/ 	.short	(.L_1350 - .L_1349)


	//   ....[0]....
.L_1349:
        /*0af0*/ 	.word	0x0000a080


	//   ....[1]....
        /*0af4*/ 	.word	0x0000a0a0


	//   ....[2]....
        /*0af8*/ 	.word	0x0000a0b0


	//   ....[3]....
        /*0afc*/ 	.word	0x0000a0c0


	//   ....[4]....
        /*0b00*/ 	.word	0x0000a0d0


	//   ....[5]....
        /*0b04*/ 	.word	0x0000a0e0


	//   ....[6]....
        /*0b08*/ 	.word	0x0000a0f0


	//   ....[7]....
        /*0b0c*/ 	.word	0x0000a100


	//   ....[8]....
        /*0b10*/ 	.word	0x0000a110


	//   ....[9]....
        /*0b14*/ 	.word	0x0000a120


	//   ....[10]....
        /*0b18*/ 	.word	0x0000a130


	//   ....[11]....
        /*0b1c*/ 	.word	0x0000a140


	//   ....[12]....
        /*0b20*/ 	.word	0x0000a150


	//   ....[13]....
        /*0b24*/ 	.word	0x0000a160


	//   ....[14]....
        /*0b28*/ 	.word	0x0000a170


	//   ....[15]....
        /*0b2c*/ 	.word	0x0000a180


	//   ....[16]....
        /*0b30*/ 	.word	0x0000a210


	//   ....[17]....
        /*0b34*/ 	.word	0x0000a220


	//   ....[18]....
        /*0b38*/ 	.word	0x0000a230


	//   ....[19]....
        /*0b3c*/ 	.word	0x0000a240


	//   ....[20]....
        /*0b40*/ 	.word	0x0000a250


	//   ....[21]....
        /*0b44*/ 	.word	0x0000a260


	//   ....[22]....
        /*0b48*/ 	.word	0x0000a270


	//   ....[23]....
        /*0b4c*/ 	.word	0x0000a280


	//   ....[24]....
        /*0b50*/ 	.word	0x0000a290


	//   ....[25]....
        /*0b54*/ 	.word	0x0000a2a0


	//   ....[26]....
        /*0b58*/ 	.word	0x0000a2b0


	//   ....[27]....
        /*0b5c*/ 	.word	0x0000a2c0


	//   ....[28]....
        /*0b60*/ 	.word	0x0000a2d0


	//   ....[29]....
        /*0b64*/ 	.word	0x0000a2e0


	//   ....[30]....
        /*0b68*/ 	.word	0x0000a2f0


	//   ....[31]....
        /*0b6c*/ 	.word	0x0000a300


	//   ....[32]....
        /*0b70*/ 	.word	0x0000a310


	//   ....[33]....
        /*0b74*/ 	.word	0x0000a320


	//   ....[34]....
        /*0b78*/ 	.word	0x0000a330


	//   ....[35]....
        /*0b7c*/ 	.word	0x0000a340


	//   ....[36]....
        /*0b80*/ 	.word	0x0000a350


	//   ....[37]....
        /*0b84*/ 	.word	0x0000a360


	//   ....[38]....
        /*0b88*/ 	.word	0x0000a420


	//   ....[39]....
        /*0b8c*/ 	.word	0x0000a430


	//   ....[40]....
        /*0b90*/ 	.word	0x0000a440


	//   ....[41]....
        /*0b94*/ 	.word	0x0000a450


	//   ....[42]....
        /*0b98*/ 	.word	0x0000a460


	//   ....[43]....
        /*0b9c*/ 	.word	0x0000a470


	//   ....[44]....
        /*0ba0*/ 	.word	0x0000a480


	//   ....[45]....
        /*0ba4*/ 	.word	0x0000a490


	//   ....[46]....
        /*0ba8*/ 	.word	0x0000a4a0


	//   ....[47]....
        /*0bac*/ 	.word	0x0000a4b0


	//   ....[48]....
        /*0bb0*/ 	.word	0x0000a4c0


	//   ....[49]....
        /*0bb4*/ 	.word	0x0000a4d0


	//   ....[50]....
        /*0bb8*/ 	.word	0x0000a4e0


	//   ....[51]....
        /*0bbc*/ 	.word	0x0000a4f0


	//   ....[52]....
        /*0bc0*/ 	.word	0x0000a500


	//   ....[53]....
        /*0bc4*/ 	.word	0x0000a510


	//   ....[54]....
        /*0bc8*/ 	.word	0x0000a520


	//   ....[55]....
        /*0bcc*/ 	.word	0x0000a530


	//   ....[56]....
        /*0bd0*/ 	.word	0x0000a540


	//   ....[57]....
        /*0bd4*/ 	.word	0x0000a550


	//   ....[58]....
        /*0bd8*/ 	.word	0x0000a560


	//   ....[59]....
        /*0bdc*/ 	.word	0x0000a570


	//   ....[60]....
        /*0be0*/ 	.word	0x0000a580


	//   ....[61]....
        /*0be4*/ 	.word	0x0000a590


	//   ....[62]....
        /*0be8*/ 	.word	0x0000a5a0


	//   ....[63]....
        /*0bec*/ 	.word	0x0000a5b0


	//   ....[64]....
        /*0bf0*/ 	.word	0x0000a5c0


	//   ....[65]....
        /*0bf4*/ 	.word	0x0000a5d0


	//   ....[66]....
        /*0bf8*/ 	.word	0x0000a6c0


	//   ....[67]....
        /*0bfc*/ 	.word	0x0000a6d0


	//   ....[68]....
        /*0c00*/ 	.word	0x0000a6e0


	//   ....[69]....
        /*0c04*/ 	.word	0x0000a6f0


	//   ....[70]....
        /*0c08*/ 	.word	0x0000a700


	//   ....[71]....
        /*0c0c*/ 	.word	0x0000a710


	//   ....[72]....
        /*0c10*/ 	.word	0x0000a720


	//   ....[73]....
        /*0c14*/ 	.word	0x0000a730


	//   ....[74]....
        /*0c18*/ 	.word	0x0000a740


	//   ....[75]....
        /*0c1c*/ 	.word	0x0000a750


	//   ....[76]....
        /*0c20*/ 	.word	0x0000a760


	//   ....[77]....
        /*0c24*/ 	.word	0x0000a770


	//   ....[78]....
        /*0c28*/ 	.word	0x0000a780


	//   ....[79]....
        /*0c2c*/ 	.word	0x0000a790


	//   ....[80]....
        /*0c30*/ 	.word	0x0000a7a0


	//   ....[81]....
        /*0c34*/ 	.word	0x0000a7b0


	//   ....[82]....
        /*0c38*/ 	.word	0x0000a7c0


	//   ....[83]....
        /*0c3c*/ 	.word	0x0000a7d0


	//   ....[84]....
        /*0c40*/ 	.word	0x0000a7e0


	//   ....[85]....
        /*0c44*/ 	.word	0x0000a7f0


	//   ....[86]....
        /*0c48*/ 	.word	0x0000a800


	//   ....[87]....
        /*0c4c*/ 	.word	0x0000a810


	//   ....[88]....
        /*0c50*/ 	.word	0x0000a820


	//   ....[89]....
        /*0c54*/ 	.word	0x0000a830


	//   ....[90]....
        /*0c58*/ 	.word	0x0000a840


	//   ....[91]....
        /*0c5c*/ 	.word	0x0000a850


	//   ....[92]....
        /*0c60*/ 	.word	0x0000a860


	//   ....[93]....
        /*0c64*/ 	.word	0x0000a870


	//   ....[94]....
        /*0c68*/ 	.word	0x0000a980


	//   ....[95]....
        /*0c6c*/ 	.word	0x0000a990


	//   ....[96]....
        /*0c70*/ 	.word	0x0000a9a0


	//   ....[97]....
        /*0c74*/ 	.word	0x0000a9b0


	//   ....[98]....
        /*0c78*/ 	.word	0x0000a9c0


	//   ....[99]....
        /*0c7c*/ 	.word	0x0000a9d0


	//   ....[100]....
        /*0c80*/ 	.word	0x0000a9e0


	//   ....[101]....
        /*0c84*/ 	.word	0x0000a9f0


	//   ....[102]....
        /*0c88*/ 	.word	0x0000aa00


	//   ....[103]....
        /*0c8c*/ 	.word	0x0000aa10


	//   ....[104]....
        /*0c90*/ 	.word	0x0000aa20


	//   ....[105]....
        /*0c94*/ 	.word	0x0000aa30


	//   ....[106]....
        /*0c98*/ 	.word	0x0000aa40


	//   ....[107]....
        /*0c9c*/ 	.word	0x0000aa50


	//   ....[108]....
        /*0ca0*/ 	.word	0x0000aa60


	//   ....[109]....
        /*0ca4*/ 	.word	0x0000aa70


	//   ....[110]....
        /*0ca8*/ 	.word	0x0000aa80


	//   ....[111]....
        /*0cac*/ 	.word	0x0000aa90


	//   ....[112]....
        /*0cb0*/ 	.word	0x0000aaa0


	//   ....[113]....
        /*0cb4*/ 	.word	0x0000aab0


	//   ....[114]....
        /*0cb8*/ 	.word	0x0000aac0


	//   ....[115]....
        /*0cbc*/ 	.word	0x0000aad0


	//   ....[116]....
        /*0cc0*/ 	.word	0x0000aae0


	//   ....[117]....
        /*0cc4*/ 	.word	0x0000aaf0


	//   ....[118]....
        /*0cc8*/ 	.word	0x0000ab00


	//   ....[119]....
        /*0ccc*/ 	.word	0x0000ab10


	//   ....[120]....
        /*0cd0*/ 	.word	0x0000ab20


	//   ....[121]....
        /*0cd4*/ 	.word	0x0000ab30


	//   ....[122]....
        /*0cd8*/ 	.word	0x0000ab40


	//   ....[123]....
        /*0cdc*/ 	.word	0x0000ab50


	//   ....[124]....
        /*0ce0*/ 	.word	0x0000ab60


	//   ....[125]....
        /*0ce4*/ 	.word	0x0000ab70


	//   ....[126]....
        /*0ce8*/ 	.word	0x0000ab80


	//   ....[127]....
        /*0cec*/ 	.word	0x0000ab90


	//   ....[128]....
        /*0cf0*/ 	.word	0x0000ecf0


	//   ....[129]....
        /*0cf4*/ 	.word	0x0000ed10


	//   ....[130]....
        /*0cf8*/ 	.word	0x0000ed20


	//   ....[131]....
        /*0cfc*/ 	.word	0x0000ed30


	//   ....[132]....
        /*0d00*/ 	.word	0x0000ed40


	//   ....[133]....
        /*0d04*/ 	.word	0x0000ed50


	//   ....[134]....
        /*0d08*/ 	.word	0x0000ed60


	//   ....[135]....
        /*0d0c*/ 	.word	0x0000ed70


	//   ....[136]....
        /*0d10*/ 	.word	0x0000ed80


	//   ....[137]....
        /*0d14*/ 	.word	0x0000ed90


	//   ....[138]....
        /*0d18*/ 	.word	0x0000eda0


	//   ....[139]....
        /*0d1c*/ 	.word	0x0000edb0


	//   ....[140]....
        /*0d20*/ 	.word	0x0000edc0


	//   ....[141]....
        /*0d24*/ 	.word	0x0000edd0


	//   ....[142]....
        /*0d28*/ 	.word	0x0000ede0


	//   ....[143]....
        /*0d2c*/ 	.word	0x0000edf0


	//   ....[144]....
        /*0d30*/ 	.word	0x0000ee80


	//   ....[145]....
        /*0d34*/ 	.word	0x0000ee90


	//   ....[146]....
        /*0d38*/ 	.word	0x0000eea0


	//   ....[147]....
        /*0d3c*/ 	.word	0x0000eeb0


	//   ....[148]....
        /*0d40*/ 	.word	0x0000eec0


	//   ....[149]....
        /*0d44*/ 	.word	0x0000eed0


	//   ....[150]....
        /*0d48*/ 	.word	0x0000eee0


	//   ....[151]....
        /*0d4c*/ 	.word	0x0000eef0


	//   ....[152]....
        /*0d50*/ 	.word	0x0000ef00


	//   ....[153]....
        /*0d54*/ 	.word	0x0000ef10


	//   ....[154]....
        /*0d58*/ 	.word	0x0000ef20


	//   ....[155]....
        /*0d5c*/ 	.word	0x0000ef30


	//   ....[156]....
        /*0d60*/ 	.word	0x0000ef40


	//   ....[157]....
        /*0d64*/ 	.word	0x0000ef50


	//   ....[158]....
        /*0d68*/ 	.word	0x0000ef60


	//   ....[159]....
        /*0d6c*/ 	.word	0x0000ef70


	//   ....[160]....
        /*0d70*/ 	.word	0x0000ef80


	//   ....[161]....
        /*0d74*/ 	.word	0x0000ef90


	//   ....[162]....
        /*0d78*/ 	.word	0x0000efa0


	//   ....[163]....
        /*0d7c*/ 	.word	0x0000efb0


	//   ....[164]....
        /*0d80*/ 	.word	0x0000efc0


	//   ....[165]....
        /*0d84*/ 	.word	0x0000efd0


	//   ....[166]....
        /*0d88*/ 	.word	0x0000f090


	//   ....[167]....
        /*0d8c*/ 	.word	0x0000f0a0


	//   ....[168]....
        /*0d90*/ 	.word	0x0000f0b0


	//   ....[169]....
        /*0d94*/ 	.word	0x0000f0c0


	//   ....[170]....
        /*0d98*/ 	.word	0x0000f0d0


	//   ....[171]....
        /*0d9c*/ 	.word	0x0000f0e0


	//   ....[172]....
        /*0da0*/ 	.word	0x0000f0f0


	//   ....[173]....
        /*0da4*/ 	.word	0x0000f100


	//   ....[174]....
        /*0da8*/ 	.word	0x0000f110


	//   ....[175]....
        /*0dac*/ 	.word	0x0000f120


	//   ....[176]....
        /*0db0*/ 	.word	0x0000f130


	//   ....[177]....
        /*0db4*/ 	.word	0x0000f140


	//   ....[178]....
        /*0db8*/ 	.word	0x0000f150


	//   ....[179]....
        /*0dbc*/ 	.word	0x0000f160


	//   ....[180]....
        /*0dc0*/ 	.word	0x0000f170


	//   ....[181]....
        /*0dc4*/ 	.word	0x0000f180


	//   ....[182]....
        /*0dc8*/ 	.word	0x0000f190


	//   ....[183]....
        /*0dcc*/ 	.word	0x0000f1a0


	//   ....[184]....
        /*0dd0*/ 	.word	0x0000f1b0


	//   ....[185]....
        /*0dd4*/ 	.word	0x0000f1c0


	//   ....[186]....
        /*0dd8*/ 	.word	0x0000f1d0


	//   ....[187]....
        /*0ddc*/ 	.word	0x0000f1e0


	//   ....[188]....
        /*0de0*/ 	.word	0x0000f1f0


	//   ....[189]....
        /*0de4*/ 	.word	0x0000f200


	//   ....[190]....
        /*0de8*/ 	.word	0x0000f210


	//   ....[191]....
        /*0dec*/ 	.word	0x0000f220


	//   ....[192]....
        /*0df0*/ 	.word	0x0000f230


	//   ....[193]....
        /*0df4*/ 	.word	0x0000f240


	//   ....[194]....
        /*0df8*/ 	.word	0x0000f330


	//   ....[195]....
        /*0dfc*/ 	.word	0x0000f340


	//   ....[196]....
        /*0e00*/ 	.word	0x0000f350


	//   ....[197]....
        /*0e04*/ 	.word	0x0000f360


	//   ....[198]....
        /*0e08*/ 	.word	0x0000f370


	//   ....[199]....
        /*0e0c*/ 	.word	0x0000f380


	//   ....[200]....
        /*0e10*/ 	.word	0x0000f390


	//   ....[201]....
        /*0e14*/ 	.word	0x0000f3a0


	//   ....[202]....
        /*0e18*/ 	.word	0x0000f3b0


	//   ....[203]....
        /*0e1c*/ 	.word	0x0000f3c0


	//   ....[204]....
        /*0e20*/ 	.word	0x0000f3d0


	//   ....[205]....
        /*0e24*/ 	.word	0x0000f3e0


	//   ....[206]....
        /*0e28*/ 	.word	0x0000f3f0


	//   ....[207]....
        /*0e2c*/ 	.word	0x0000f400


	//   ....[208]....
        /*0e30*/ 	.word	0x0000f410


	//   ....[209]....
        /*0e34*/ 	.word	0x0000f420


	//   ....[210]....
        /*0e38*/ 	.word	0x0000f430


	//   ....[211]....
        /*0e3c*/ 	.word	0x0000f440


	//   ....[212]....
        /*0e40*/ 	.word	0x0000f450


	//   ....[213]....
        /*0e44*/ 	.word	0x0000f460


	//   ....[214]....
        /*0e48*/ 	.word	0x0000f470


	//   ....[215]....
        /*0e4c*/ 	.word	0x0000f480


	//   ....[216]....
        /*0e50*/ 	.word	0x0000f490


	//   ....[217]....
        /*0e54*/ 	.word	0x0000f4a0


	//   ....[218]....
        /*0e58*/ 	.word	0x0000f4b0


	//   ....[219]....
        /*0e5c*/ 	.word	0x0000f4c0


	//   ....[220]....
        /*0e60*/ 	.word	0x0000f4d0


	//   ....[221]....
        /*0e64*/ 	.word	0x0000f4e0


	//   ....[222]....
        /*0e68*/ 	.word	0x0000f5f0


	//   ....[223]....
        /*0e6c*/ 	.word	0x0000f600


	//   ....[224]....
        /*0e70*/ 	.word	0x0000f610


	//   ....[225]....
        /*0e74*/ 	.word	0x0000f620


	//   ....[226]....
        /*0e78*/ 	.word	0x0000f630


	//   ....[227]....
        /*0e7c*/ 	.word	0x0000f640


	//   ....[228]....
        /*0e80*/ 	.word	0x0000f650


	//   ....[229]....
        /*0e84*/ 	.word	0x0000f660


	//   ....[230]....
        /*0e88*/ 	.word	0x0000f670


	//   ....[231]....
        /*0e8c*/ 	.word	0x0000f680


	//   ....[232]....
        /*0e90*/ 	.word	0x0000f690


	//   ....[233]....
        /*0e94*/ 	.word	0x0000f6a0


	//   ....[234]....
        /*0e98*/ 	.word	0x0000f6b0


	//   ....[235]....
        /*0e9c*/ 	.word	0x0000f6c0


	//   ....[236]....
        /*0ea0*/ 	.word	0x0000f6d0


	//   ....[237]....
        /*0ea4*/ 	.word	0x0000f6e0


	//   ....[238]....
        /*0ea8*/ 	.word	0x0000f6f0


	//   ....[239]....
        /*0eac*/ 	.word	0x0000f700


	//   ....[240]....
        /*0eb0*/ 	.word	0x0000f710


	//   ....[241]....
        /*0eb4*/ 	.word	0x0000f720


	//   ....[242]....
        /*0eb8*/ 	.word	0x0000f730


	//   ....[243]....
        /*0ebc*/ 	.word	0x0000f740


	//   ....[244]....
        /*0ec0*/ 	.word	0x0000f750


	//   ....[245]....
        /*0ec4*/ 	.word	0x0000f760


	//   ....[246]....
        /*0ec8*/ 	.word	0x0000f770


	//   ....[247]....
        /*0ecc*/ 	.word	0x0000f780


	//   ....[248]....
        /*0ed0*/ 	.word	0x0000f790


	//   ....[249]....
        /*0ed4*/ 	.word	0x0000f7a0


	//   ....[250]....
        /*0ed8*/ 	.word	0x0000f7b0


	//   ....[251]....
        /*0edc*/ 	.word	0x0000f7c0


	//   ....[252]....
        /*0ee0*/ 	.word	0x0000f7d0


	//   ....[253]....
        /*0ee4*/ 	.word	0x0000f7e0


	//   ....[254]....
        /*0ee8*/ 	.word	0x0000f7f0


	//   ....[255]....
        /*0eec*/ 	.word	0x0000f800


	//   ....[0]....
        /*0ef0*/ 	.word	0x00013960


	//   ....[1]....
        /*0ef4*/ 	.word	0x00013980


	//   ....[2]....
        /*0ef8*/ 	.word	0x00013990


	//   ....[3]....
        /*0efc*/ 	.word	0x000139a0


	//   ....[4]....
        /*0f00*/ 	.word	0x000139b0


	//   ....[5]....
        /*0f04*/ 	.word	0x000139c0


	//   ....[6]....
        /*0f08*/ 	.word	0x000139d0


	//   ....[7]....
        /*0f0c*/ 	.word	0x000139e0


	//   ....[8]....
        /*0f10*/ 	.word	0x000139f0


	//   ....[9]....
        /*0f14*/ 	.word	0x00013a00


	//   ....[10]....
        /*0f18*/ 	.word	0x00013a10


	//   ....[11]....
        /*0f1c*/ 	.word	0x00013a20


	//   ....[12]....
        /*0f20*/ 	.word	0x00013a30


	//   ....[13]....
        /*0f24*/ 	.word	0x00013a40


	//   ....[14]....
        /*0f28*/ 	.word	0x00013a50


	//   ....[15]....
        /*0f2c*/ 	.word	0x00013a60


	//   ....[16]....
        /*0f30*/ 	.word	0x00013af0


	//   ....[17]....
        /*0f34*/ 	.word	0x00013b00


	//   ....[18]....
        /*0f38*/ 	.word	0x00013b10


	//   ....[19]....
        /*0f3c*/ 	.word	0x00013b20


	//   ....[20]....
        /*0f40*/ 	.word	0x00013b30


	//   ....[21]....
        /*0f44*/ 	.word	0x00013b40


	//   ....[22]....
        /*0f48*/ 	.word	0x00013b50


	//   ....[23]....
        /*0f4c*/ 	.word	0x00013b60


	//   ....[24]....
        /*0f50*/ 	.word	0x00013b70


	//   ....[25]....
        /*0f54*/ 	.word	0x00013b80


	//   ....[26]....
        /*0f58*/ 	.word	0x00013b90


	//   ....[27]....
        /*0f5c*/ 	.word	0x00013ba0


	//   ....[28]....
        /*0f60*/ 	.word	0x00013bb0


	//   ....[29]....
        /*0f64*/ 	.word	0x00013bc0


	//   ....[30]....
        /*0f68*/ 	.word	0x00013bd0


	//   ....[31]....
        /*0f6c*/ 	.word	0x00013be0


	//   ....[32]....
        /*0f70*/ 	.word	0x00013bf0


	//   ....[33]....
        /*0f74*/ 	.word	0x00013c00


	//   ....[34]....
        /*0f78*/ 	.word	0x00013c10


	//   ....[35]....
        /*0f7c*/ 	.word	0x00013c20


	//   ....[36]....
        /*0f80*/ 	.word	0x00013c30


	//   ....[37]....
        /*0f84*/ 	.word	0x00013c40


	//   ....[38]....
        /*0f88*/ 	.word	0x00013c50


	//   ....[39]....
        /*0f8c*/ 	.word	0x00013c60


	//   ....[40]....
        /*0f90*/ 	.word	0x00013c70


	//   ....[41]....
        /*0f94*/ 	.word	0x00013c80


	//   ....[42]....
        /*0f98*/ 	.word	0x00013c90


	//   ....[43]....
        /*0f9c*/ 	.word	0x00013ca0


	//   ....[44]....
        /*0fa0*/ 	.word	0x00013d90


	//   ....[45]....
        /*0fa4*/ 	.word	0x00013da0


	//   ....[46]....
        /*0fa8*/ 	.word	0x00013db0


	//   ....[47]....
        /*0fac*/ 	.word	0x00013dc0


	//   ....[48]....
        /*0fb0*/ 	.word	0x00013dd0


	//   ....[49]....
        /*0fb4*/ 	.word	0x00013de0


	//   ....[50]....
        /*0fb8*/ 	.word	0x00013df0


	//   ....[51]....
        /*0fbc*/ 	.word	0x00013e00


	//   ....[52]....
        /*0fc0*/ 	.word	0x00013e10


	//   ....[53]....
        /*0fc4*/ 	.word	0x00013e20


	//   ....[54]....
        /*0fc8*/ 	.word	0x00013e30


	//   ....[55]....
        /*0fcc*/ 	.word	0x00013e40


	//   ....[56]....
        /*0fd0*/ 	.word	0x00013e50


	//   ....[57]....
        /*0fd4*/ 	.word	0x00013e60


	//   ....[58]....
        /*0fd8*/ 	.word	0x00013e70


	//   ....[59]....
        /*0fdc*/ 	.word	0x00013e80


	//   ....[60]....
        /*0fe0*/ 	.word	0x00013e90


	//   ....[61]....
        /*0fe4*/ 	.word	0x00013ea0


	//   ....[62]....
        /*0fe8*/ 	.word	0x00013eb0


	//   ....[63]....
        /*0fec*/ 	.word	0x00013ec0


	//   ....[64]....
        /*0ff0*/ 	.word	0x00013ed0


	//   ....[65]....
        /*0ff4*/ 	.word	0x00013ee0


	//   ....[66]....
        /*0ff8*/ 	.word	0x00013ef0


	//   ....[67]....
        /*0ffc*/ 	.word	0x00013f00


	//   ....[68]....
        /*1000*/ 	.word	0x00013f10


	//   ....[69]....
        /*1004*/ 	.word	0x00013f20


	//   ....[70]....
        /*1008*/ 	.word	0x00013f30


	//   ....[71]....
        /*100c*/ 	.word	0x00013f40


	//   ....[72]....
        /*1010*/ 	.word	0x00014030


	//   ....[73]....
        /*1014*/ 	.word	0x00014040


	//   ....[74]....
        /*1018*/ 	.word	0x00014050


	//   ....[75]....
        /*101c*/ 	.word	0x00014060


	//   ....[76]....
        /*1020*/ 	.word	0x00014070


	//   ....[77]....
        /*1024*/ 	.word	0x00014080


	//   ....[78]....
        /*1028*/ 	.word	0x00014090


	//   ....[79]....
        /*102c*/ 	.word	0x000140a0


	//   ....[80]....
        /*1030*/ 	.word	0x000140b0


	//   ....[81]....
        /*1034*/ 	.word	0x000140c0


	//   ....[82]....
        /*1038*/ 	.word	0x000140d0


	//   ....[83]....
        /*103c*/ 	.word	0x000140e0


	//   ....[84]....
        /*1040*/ 	.word	0x000140f0


	//   ....[85]....
        /*1044*/ 	.word	0x00014100


	//   ....[86]....
        /*1048*/ 	.word	0x00014110


	//   ....[87]....
        /*104c*/ 	.word	0x00014120


	//   ....[88]....
        /*1050*/ 	.word	0x00014130


	//   ....[89]....
        /*1054*/ 	.word	0x00014140


	//   ....[90]....
        /*1058*/ 	.word	0x00014150


	//   ....[91]....
        /*105c*/ 	.word	0x00014160


	//   ....[92]....
        /*1060*/ 	.word	0x00014170


	//   ....[93]....
        /*1064*/ 	.word	0x00014180


	//   ....[94]....
        /*1068*/ 	.word	0x00014190


	//   ....[95]....
        /*106c*/ 	.word	0x000141a0


	//   ....[96]....
        /*1070*/ 	.word	0x000141b0


	//   ....[97]....
        /*1074*/ 	.word	0x000141c0


	//   ....[98]....
        /*1078*/ 	.word	0x000141d0


	//   ....[99]....
        /*107c*/ 	.word	0x000141e0


	//   ....[100]....
        /*1080*/ 	.word	0x000142f0


	//   ....[101]....
        /*1084*/ 	.word	0x00014300


	//   ....[102]....
        /*1088*/ 	.word	0x00014310


	//   ....[103]....
        /*108c*/ 	.word	0x00014320


	//   ....[104]....
        /*1090*/ 	.word	0x00014330


	//   ....[105]....
        /*1094*/ 	.word	0x00014340


	//   ....[106]....
        /*1098*/ 	.word	0x00014350


	//   ....[107]....
        /*109c*/ 	.word	0x00014360


	//   ....[108]....
        /*10a0*/ 	.word	0x00014370


	//   ....[109]....
        /*10a4*/ 	.word	0x00014380


	//   ....[110]....
        /*10a8*/ 	.word	0x00014390


	//   ....[111]....
        /*10ac*/ 	.word	0x000143a0


	//   ....[112]....
        /*10b0*/ 	.word	0x000143b0


	//   ....[113]....
        /*10b4*/ 	.word	0x000143c0


	//   ....[114]....
        /*10b8*/ 	.word	0x000143d0


	//   ....[115]....
        /*10bc*/ 	.word	0x000143e0


	//   ....[116]....
        /*10c0*/ 	.word	0x000143f0


	//   ....[117]....
        /*10c4*/ 	.word	0x00014400


	//   ....[118]....
        /*10c8*/ 	.word	0x00014410


	//   ....[119]....
        /*10cc*/ 	.word	0x00014420


	//   ....[120]....
        /*10d0*/ 	.word	0x00014430


	//   ....[121]....
        /*10d4*/ 	.word	0x00014440


	//   ....[122]....
        /*10d8*/ 	.word	0x00014450


	//   ....[123]....
        /*10dc*/ 	.word	0x00014460


	//   ....[124]....
        /*10e0*/ 	.word	0x00014470


	//   ....[125]....
        /*10e4*/ 	.word	0x00014480


	//   ....[126]....
        /*10e8*/ 	.word	0x00014490


	//   ....[127]....
        /*10ec*/ 	.word	0x000144a0


	//   ....[128]....
        /*10f0*/ 	.word	0x000185d0


	//   ....[129]....
        /*10f4*/ 	.word	0x00018600


	//   ....[130]....
        /*10f8*/ 	.word	0x00018610


	//   ....[131]....
        /*10fc*/ 	.word	0x00018620


	//   ....[132]....
        /*1100*/ 	.word	0x00018630


	//   ....[133]....
        /*1104*/ 	.word	0x00018640


	//   ....[134]....
        /*1108*/ 	.word	0x00018650


	//   ....[135]....
        /*110c*/ 	.word	0x00018660


	//   ....[136]....
        /*1110*/ 	.word	0x00018670


	//   ....[137]....
        /*1114*/ 	.word	0x00018680


	//   ....[138]....
        /*1118*/ 	.word	0x00018690


	//   ....[139]....
        /*111c*/ 	.word	0x000186a0


	//   ....[140]....
        /*1120*/ 	.word	0x000186b0


	//   ....[141]....
        /*1124*/ 	.word	0x000186c0


	//   ....[142]....
        /*1128*/ 	.word	0x000186d0


	//   ....[143]....
        /*112c*/ 	.word	0x000186e0


	//   ....[144]....
        /*1130*/ 	.word	0x00018770


	//   ....[145]....
        /*1134*/ 	.word	0x00018780


	//   ....[146]....
        /*1138*/ 	.word	0x00018790


	//   ....[147]....
        /*113c*/ 	.word	0x000187a0


	//   ....[148]....
        /*1140*/ 	.word	0x000187b0


	//   ....[149]....
        /*1144*/ 	.word	0x000187c0


	//   ....[150]....
        /*1148*/ 	.word	0x000187d0


	//   ....[151]....
        /*114c*/ 	.word	0x000187e0


	//   ....[152]....
        /*1150*/ 	.word	0x000187f0


	//   ....[153]....
        /*1154*/ 	.word	0x00018800


	//   ....[154]....
        /*1158*/ 	.word	0x00018810


	//   ....[155]....
        /*115c*/ 	.word	0x00018820


	//   ....[156]....
        /*1160*/ 	.word	0x00018830


	//   ....[157]....
        /*1164*/ 	.word	0x00018840


	//   ....[158]....
        /*1168*/ 	.word	0x00018850


	//   ....[159]....
        /*116c*/ 	.word	0x00018860


	//   ....[160]....
        /*1170*/ 	.word	0x00018870


	//   ....[161]....
        /*1174*/ 	.word	0x00018880


	//   ....[162]....
        /*1178*/ 	.word	0x00018890


	//   ....[163]....
        /*117c*/ 	.word	0x000188a0


	//   ....[164]....
        /*1180*/ 	.word	0x000188b0


	//   ....[165]....
        /*1184*/ 	.word	0x000188c0


	//   ....[166]....
        /*1188*/ 	.word	0x000188d0


	//   ....[167]....
        /*118c*/ 	.word	0x000188e0


	//   ....[168]....
        /*1190*/ 	.word	0x000188f0


	//   ....[169]....
        /*1194*/ 	.word	0x00018900


	//   ....[170]....
        /*1198*/ 	.word	0x00018910


	//   ....[171]....
        /*119c*/ 	.word	0x00018920


	//   ....[172]....
        /*11a0*/ 	.word	0x00018a10


	//   ....[173]....
        /*11a4*/ 	.word	0x00018a20


	//   ....[174]....
        /*11a8*/ 	.word	0x00018a30


	//   ....[175]....
        /*11ac*/ 	.word	0x00018a40


	//   ....[176]....
        /*11b0*/ 	.word	0x00018a50


	//   ....[177]....
        /*11b4*/ 	.word	0x00018a60


	//   ....[178]....
        /*11b8*/ 	.word	0x00018a70


	//   ....[179]....
        /*11bc*/ 	.word	0x00018a80


	//   ....[180]....
        /*11c0*/ 	.word	0x00018a90


	//   ....[181]....
        /*11c4*/ 	.word	0x00018aa0


	//   ....[182]....
        /*11c8*/ 	.word	0x00018ab0


	//   ....[183]....
        /*11cc*/ 	.word	0x00018ac0


	//   ....[184]....
        /*11d0*/ 	.word	0x00018ad0


	//   ....[185]....
        /*11d4*/ 	.word	0x00018ae0


	//   ....[186]....
        /*11d8*/ 	.word	0x00018af0


	//   ....[187]....
        /*11dc*/ 	.word	0x00018b00


	//   ....[188]....
        /*11e0*/ 	.word	0x00018b10


	//   ....[189]....
        /*11e4*/ 	.word	0x00018b20


	//   ....[190]....
        /*11e8*/ 	.word	0x00018b30


	//   ....[191]....
        /*11ec*/ 	.word	0x00018b40


	//   ....[192]....
        /*11f0*/ 	.word	0x00018b50


	//   ....[193]....
        /*11f4*/ 	.word	0x00018b60


	//   ....[194]....
        /*11f8*/ 	.word	0x00018b70


	//   ....[195]....
        /*11fc*/ 	.word	0x00018b80


	//   ....[196]....
        /*1200*/ 	.word	0x00018b90


	//   ....[197]....
        /*1204*/ 	.word	0x00018ba0


	//   ....[198]....
        /*1208*/ 	.word	0x00018bb0


	//   ....[199]....
        /*120c*/ 	.word	0x00018bc0


	//   ....[200]....
        /*1210*/ 	.word	0x00018cb0


	//   ....[201]....
        /*1214*/ 	.word	0x00018cc0


	//   ....[202]....
        /*1218*/ 	.word	0x00018cd0


	//   ....[203]....
        /*121c*/ 	.word	0x00018ce0


	//   ....[204]....
        /*1220*/ 	.word	0x00018cf0


	//   ....[205]....
        /*1224*/ 	.word	0x00018d00


	//   ....[206]....
        /*1228*/ 	.word	0x00018d10


	//   ....[207]....
        /*122c*/ 	.word	0x00018d20


	//   ....[208]....
        /*1230*/ 	.word	0x00018d30


	//   ....[209]....
        /*1234*/ 	.word	0x00018d40


	//   ....[210]....
        /*1238*/ 	.word	0x00018d50


	//   ....[211]....
        /*123c*/ 	.word	0x00018d60


	//   ....[212]....
        /*1240*/ 	.word	0x00018d70


	//   ....[213]....
        /*1244*/ 	.word	0x00018d80


	//   ....[214]....
        /*1248*/ 	.word	0x00018d90


	//   ....[215]....
        /*124c*/ 	.word	0x00018da0


	//   ....[216]....
        /*1250*/ 	.word	0x00018db0


	//   ....[217]....
        /*1254*/ 	.word	0x00018dc0


	//   ....[218]....
        /*1258*/ 	.word	0x00018dd0


	//   ....[219]....
        /*125c*/ 	.word	0x00018de0


	//   ....[220]....
        /*1260*/ 	.word	0x00018df0


	//   ....[221]....
        /*1264*/ 	.word	0x00018e00


	//   ....[222]....
        /*1268*/ 	.word	0x00018e10


	//   ....[223]....
        /*126c*/ 	.word	0x00018e20


	//   ....[224]....
        /*1270*/ 	.word	0x00018e30


	//   ....[225]....
        /*1274*/ 	.word	0x00018e40


	//   ....[226]....
        /*1278*/ 	.word	0x00018e50


	//   ....[227]....
        /*127c*/ 	.word	0x00018e60


	//   ....[228]....
        /*1280*/ 	.word	0x00018f50


	//   ....[229]....
        /*1284*/ 	.word	0x00018f60


	//   ....[230]....
        /*1288*/ 	.word	0x00018f70


	//   ....[231]....
        /*128c*/ 	.word	0x00018f80


	//   ....[232]....
        /*1290*/ 	.word	0x00018f90


	//   ....[233]....
        /*1294*/ 	.word	0x00018fa0


	//   ....[234]....
        /*1298*/ 	.word	0x00018fb0


	//   ....[235]....
        /*129c*/ 	.word	0x00018fc0


	//   ....[236]....
        /*12a0*/ 	.word	0x00018fd0


	//   ....[237]....
        /*12a4*/ 	.word	0x00018fe0


	//   ....[238]....
        /*12a8*/ 	.word	0x00018ff0


	//   ....[239]....
        /*12ac*/ 	.word	0x00019000


	//   ....[240]....
        /*12b0*/ 	.word	0x00019010


	//   ....[241]....
        /*12b4*/ 	.word	0x00019020


	//   ....[242]....
        /*12b8*/ 	.word	0x00019030


	//   ....[243]....
        /*12bc*/ 	.word	0x00019040


	//   ....[244]....
        /*12c0*/ 	.word	0x00019050


	//   ....[245]....
        /*12c4*/ 	.word	0x00019060


	//   ....[246]....
        /*12c8*/ 	.word	0x00019070


	//   ....[247]....
        /*12cc*/ 	.word	0x00019080


	//   ....[248]....
        /*12d0*/ 	.word	0x00019090


	//   ....[249]....
        /*12d4*/ 	.word	0x000190a0


	//   ....[250]....
        /*12d8*/ 	.word	0x000190b0


	//   ....[251]....
        /*12dc*/ 	.word	0x000190c0


	//   ....[252]....
        /*12e0*/ 	.word	0x000190d0


	//   ....[253]....
        /*12e4*/ 	.word	0x000190e0


	//   ....[254]....
        /*12e8*/ 	.word	0x000190f0


	//   ....[255]....
        /*12ec*/ 	.word	0x00019100


	//   ....[0]....
        /*12f0*/ 	.word	0x0001d220


	//   ....[1]....
        /*12f4*/ 	.word	0x0001d250


	//   ....[2]....
        /*12f8*/ 	.word	0x0001d260


	//   ....[3]....
        /*12fc*/ 	.word	0x0001d270


	//   ....[4]....
        /*1300*/ 	.word	0x0001d280


	//   ....[5]....
        /*1304*/ 	.word	0x0001d290


	//   ....[6]....
        /*1308*/ 	.word	0x0001d2a0


	//   ....[7]....
        /*130c*/ 	.word	0x0001d2b0


	//   ....[8]....
        /*1310*/ 	.word	0x0001d2c0


	//   ....[9]....
        /*1314*/ 	.word	0x0001d2d0


	//   ....[10]....
        /*1318*/ 	.word	0x0001d2e0


	//   ....[11]....
        /*131c*/ 	.word	0x0001d2f0


	//   ....[12]....
        /*1320*/ 	.word	0x0001d300


	//   ....[13]....
        /*1324*/ 	.word	0x0001d310


	//   ....[14]....
        /*1328*/ 	.word	0x0001d320


	//   ....[15]....
        /*132c*/ 	.word	0x0001d330


	//   ....[16]....
        /*1330*/ 	.word	0x0001d3c0


	//   ....[17]....
        /*1334*/ 	.word	0x0001d3d0


	//   ....[18]....
        /*1338*/ 	.word	0x0001d3e0


	//   ....[19]....
        /*133c*/ 	.word	0x0001d3f0


	//   ....[20]....
        /*1340*/ 	.word	0x0001d400


	//   ....[21]....
        /*1344*/ 	.word	0x0001d410


	//   ....[22]....
        /*1348*/ 	.word	0x0001d420


	//   ....[23]....
        /*134c*/ 	.word	0x0001d430


	//   ....[24]....
        /*1350*/ 	.word	0x0001d440


	//   ....[25]....
        /*1354*/ 	.word	0x0001d450


	//   ....[26]....
        /*1358*/ 	.word	0x0001d460


	//   ....[27]....
        /*135c*/ 	.word	0x0001d470


	//   ....[28]....
        /*1360*/ 	.word	0x0001d480


	//   ....[29]....
        /*1364*/ 	.word	0x0001d490


	//   ....[30]....
        /*1368*/ 	.word	0x0001d4a0


	//   ....[31]....
        /*136c*/ 	.word	0x0001d4b0


	//   ....[32]....
        /*1370*/ 	.word	0x0001d4c0


	//   ....[33]....
        /*1374*/ 	.word	0x0001d4d0


	//   ....[34]....
        /*1378*/ 	.word	0x0001d4e0


	//   ....[35]....
        /*137c*/ 	.word	0x0001d4f0


	//   ....[36]....
        /*1380*/ 	.word	0x0001d500


	//   ....[37]....
        /*1384*/ 	.word	0x0001d510


	//   ....[38]....
        /*1388*/ 	.word	0x0001d5d0


	//   ....[39]....
        /*138c*/ 	.word	0x0001d5e0


	//   ....[40]....
        /*1390*/ 	.word	0x0001d5f0


	//   ....[41]....
        /*1394*/ 	.word	0x0001d600


	//   ....[42]....
        /*1398*/ 	.word	0x0001d610


	//   ....[43]....
        /*139c*/ 	.word	0x0001d620


	//   ....[44]....
        /*13a0*/ 	.word	0x0001d630


	//   ....[45]....
        /*13a4*/ 	.word	0x0001d640


	//   ....[46]....
        /*13a8*/ 	.word	0x0001d650


	//   ....[47]....
        /*13ac*/ 	.word	0x0001d660


	//   ....[48]....
        /*13b0*/ 	.word	0x0001d670


	//   ....[49]....
        /*13b4*/ 	.word	0x0001d680


	//   ....[50]....
        /*13b8*/ 	.word	0x0001d690


	//   ....[51]....
        /*13bc*/ 	.word	0x0001d6a0


	//   ....[52]....
        /*13c0*/ 	.word	0x0001d6b0


	//   ....[53]....
        /*13c4*/ 	.word	0x0001d6c0


	//   ....[54]....
        /*13c8*/ 	.word	0x0001d6d0


	//   ....[55]....
        /*13cc*/ 	.word	0x0001d6e0


	//   ....[56]....
        /*13d0*/ 	.word	0x0001d6f0


	//   ....[57]....
        /*13d4*/ 	.word	0x0001d700


	//   ....[58]....
        /*13d8*/ 	.word	0x0001d710


	//   ....[59]....
        /*13dc*/ 	.word	0x0001d720


	//   ....[60]....
        /*13e0*/ 	.word	0x0001d730


	//   ....[61]....
        /*13e4*/ 	.word	0x0001d740


	//   ....[62]....
        /*13e8*/ 	.word	0x0001d750


	//   ....[63]....
        /*13ec*/ 	.word	0x0001d760


	//   ....[64]....
        /*13f0*/ 	.word	0x0001d770


	//   ....[65]....
        /*13f4*/ 	.word	0x0001d780


	//   ....[66]....
        /*13f8*/ 	.word	0x0001d870


	//   ....[67]....
        /*13fc*/ 	.word	0x0001d880


	//   ....[68]....
        /*1400*/ 	.word	0x0001d890


	//   ....[69]....
        /*1404*/ 	.word	0x0001d8a0


	//   ....[70]....
        /*1408*/ 	.word	0x0001d8b0


	//   ....[71]....
        /*140c*/ 	.word	0x0001d8c0


	//   ....[72]....
        /*1410*/ 	.word	0x0001d8d0


	//   ....[73]....
        /*1414*/ 	.word	0x0001d8e0


	//   ....[74]....
        /*1418*/ 	.word	0x0001d8f0


	//   ....[75]....
        /*141c*/ 	.word	0x0001d900


	//   ....[76]....
        /*1420*/ 	.word	0x0001d910


	//   ....[77]....
        /*1424*/ 	.word	0x0001d920


	//   ....[78]....
        /*1428*/ 	.word	0x0001d930


	//   ....[79]....
        /*142c*/ 	.word	0x0001d940


	//   ....[80]....
        /*1430*/ 	.word	0x0001d950


	//   ....[81]....
        /*1434*/ 	.word	0x0001d960


	//   ....[82]....
        /*1438*/ 	.word	0x0001d970


	//   ....[83]....
        /*143c*/ 	.word	0x0001d980


	//   ....[84]....
        /*1440*/ 	.word	0x0001d990


	//   ....[85]....
        /*1444*/ 	.word	0x0001d9a0


	//   ....[86]....
        /*1448*/ 	.word	0x0001d9b0


	//   ....[87]....
        /*144c*/ 	.word	0x0001d9c0


	//   ....[88]....
        /*1450*/ 	.word	0x0001d9d0


	//   ....[89]....
        /*1454*/ 	.word	0x0001d9e0


	//   ....[90]....
        /*1458*/ 	.word	0x0001d9f0


	//   ....[91]....
        /*145c*/ 	.word	0x0001da00


	//   ....[92]....
        /*1460*/ 	.word	0x0001da10


	//   ....[93]....
        /*1464*/ 	.word	0x0001da20


	//   ....[94]....
        /*1468*/ 	.word	0x0001db10


	//   ....[95]....
        /*146c*/ 	.word	0x0001db20


	//   ....[96]....
        /*1470*/ 	.word	0x0001db30


	//   ....[97]....
        /*1474*/ 	.word	0x0001db40


	//   ....[98]....
        /*1478*/ 	.word	0x0001db50


	//   ....[99]....
        /*147c*/ 	.word	0x0001db60


	//   ....[100]....
        /*1480*/ 	.word	0x0001db70


	//   ....[101]....
        /*1484*/ 	.word	0x0001db80


	//   ....[102]....
        /*1488*/ 	.word	0x0001db90


	//   ....[103]....
        /*148c*/ 	.word	0x0001dba0


	//   ....[104]....
        /*1490*/ 	.word	0x0001dbb0


	//   ....[105]....
        /*1494*/ 	.word	0x0001dbc0


	//   ....[106]....
        /*1498*/ 	.word	0x0001dbd0


	//   ....[107]....
        /*149c*/ 	.word	0x0001dbe0


	//   ....[108]....
        /*14a0*/ 	.word	0x0001dbf0


	//   ....[109]....
        /*14a4*/ 	.word	0x0001dc00


	//   ....[110]....
        /*14a8*/ 	.word	0x0001dc10


	//   ....[111]....
        /*14ac*/ 	.word	0x0001dc20


	//   ....[112]....
        /*14b0*/ 	.word	0x0001dc30


	//   ....[113]....
        /*14b4*/ 	.word	0x0001dc40


	//   ....[114]....
        /*14b8*/ 	.word	0x0001dc50


	//   ....[115]....
        /*14bc*/ 	.word	0x0001dc60


	//   ....[116]....
        /*14c0*/ 	.word	0x0001dc70


	//   ....[117]....
        /*14c4*/ 	.word	0x0001dc80


	//   ....[118]....
        /*14c8*/ 	.word	0x0001dc90


	//   ....[119]....
        /*14cc*/ 	.word	0x0001dca0


	//   ....[120]....
        /*14d0*/ 	.word	0x0001dcb0


	//   ....[121]....
        /*14d4*/ 	.word	0x0001dcc0


	//   ....[122]....
        /*14d8*/ 	.word	0x0001dcd0


	//   ....[123]....
        /*14dc*/ 	.word	0x0001dce0


	//   ....[124]....
        /*14e0*/ 	.word	0x0001dcf0


	//   ....[125]....
        /*14e4*/ 	.word	0x0001dd00


	//   ....[126]....
        /*14e8*/ 	.word	0x0001dd10


	//   ....[127]....
        /*14ec*/ 	.word	0x0001dd20


	//----- nvinfo : EIATTR_EXIT_INSTR_OFFSETS
	.align		4
.L_1350:
        /*14f0*/ 	.byte	0x04, 0x1c
        /*14f2*/ 	.short	(.L_1352 - .L_1351)


	//   ....[0]....
.L_1351:
        /*14f4*/ 	.word	0x000002b0


	//   ....[1]....
        /*14f8*/ 	.word	0x00025700


	//   ....[2]....
        /*14fc*/ 	.word	0x000257a0


	//   ....[3]....
        /*1500*/ 	.word	0x00025800


	//   ....[4]....
        /*1504*/ 	.word	0x00025850


	//----- nvinfo : EIATTR_MAX_THREADS
	.align		4
.L_1352:
        /*1508*/ 	.byte	0x04, 0x05
        /*150a*/ 	.short	(.L_1354 - .L_1353)
.L_1353:
        /*150c*/ 	.word	0x00000020
        /*1510*/ 	.word	0x00000001
        /*1514*/ 	.word	0x00000001


	//----- nvinfo : EIATTR_CRS_STACK_SIZE
	.align		4
.L_1354:
        /*1518*/ 	.byte	0x04, 0x1e
        /*151a*/ 	.short	(.L_1356 - .L_1355)
.L_1355:
        /*151c*/ 	.word	0x00000000


	//----- nvinfo : EIATTR_CBANK_PARAM_SIZE
	.align		4
.L_1356:
        /*1520*/ 	.byte	0x03, 0x19
        /*1522*/ 	.short	0x00d4


	//----- nvinfo : EIATTR_PARAM_CBANK
	.align		4
        /*1524*/ 	.byte	0x04, 0x0a
        /*1526*/ 	.short	(.L_1358 - .L_1357)
	.align		4
.L_1357:
        /*1528*/ 	.word	index@(.nv.constant0._ZN17fastertransformer17batch_topk_kernelIfLi64ELi32EEEvPKiPKT_PiPfS7_PKbS2_NS_14BeamHypothesesEiiifS3_)
        /*152c*/ 	.short	0x0210
        /*152e*/ 	.short	0x00d4


	//----- nvinfo : EIATTR_SW_WAR
	.align		4
.L_1358:
        /*1530*/ 	.byte	0x04, 0x36
        /*1532*/ 	.short	(.L_1360 - .L_1359)
.L_1359:
        /*1534*/ 	.word	0x00000008
.L_1360:


//--------------------- .nv.info._ZN17fastertransformer38beam_online_softmax_topk_stage2_kernelIfLi64ELi128EEEvPKfS2_PiPT_ii --------------------------
	.section	.nv.info._ZN17fastertransformer38beam_online_softmax_topk_stage2_kernelIfLi64ELi128EEEvPKfS2_PiPT_ii,"",@"SHT_CUDA_INFO"
	.sectionflags	@""
	.align	4


	//----- nvinfo : EIATTR_CUDA_API_VERSION
	.align		4
        /*0000*/ 	.byte	0x04, 0x37
        /*0002*/ 	.short	(.L_1362 - .L_1361)
.L_1361:
        /*0004*/ 	.word	0x00000082


	//----- nvinfo : EIATTR_KPARAM_INFO
	.align		4
.L_1362:
        /*0008*/ 	.byte	0x04, 0x17
        /*000a*/ 	.short	(.L_1364 - .L_1363)
.L_1363:
        /*000c*/ 	.word	0x00000000
        /*0010*/ 	.short	0x0005
        /*0012*/ 	.short	0x0024
        /*0014*/ 	.byte	0x00, 0xf0, 0x11, 0x00


	//----- nvinfo : EIATTR_KPARAM_INFO
	.align		4
.L_1364:
        /*0018*/ 	.byte	0x04, 0x17
        /*001a*/ 	.short	(.L_1366 - .L_1365)
.L_1365:
        /*001c*/ 	.word	0x00000000
        /*0020*/ 	.short	0x0004
        /*0022*/ 	.short	0x0020
        /*0024*/ 	.byte	0x00, 0xf0, 0x11, 0x00


	//----- nvinfo : EIATTR_KPARAM_INFO
	.align		4
.L_1366:
        /*0028*/ 	.byte	0x04, 0x17
        /*002a*/ 	.short	(.L_1368 - .L_1367)
.L_1367:
        /*002c*/ 	.word	0x00000000
        /*0030*/ 	.short	0x0003
        /*0032*/ 	.short	0x0018
        /*0034*/ 	.byte	0x00, 0xf0, 0x21, 0x00


	//----- nvinfo : EIATTR_KPARAM_INFO
	.align		4
.L_1368:
        /*0038*/ 	.byte	0x04, 0x17
        /*003a*/ 	.short	(.L_1370 - .L_1369)
.L_1369:
        /*003c*/ 	.word	0x00000000
        /*0040*/ 	.short	0x0002
        /*0042*/ 	.short	0x0010
        /*0044*/ 	.byte	0x00, 0xf0, 0x21, 0x00


	//----- nvinfo : EIATTR_KPARAM_INFO
	.align		4
.L_1370:
        /*0048*/ 	.byte	0x04, 0x17
        /*004a*/ 	.short	(.L_1372 - .L_1371)
.L_1371:
        /*004c*/ 	.word	0x00000000
        /*0050*/ 	.short	0x0001
        /*0052*/ 	.short	0x0008
        /*0054*/ 	.byte	0x00, 0xf0, 0x21, 0x00


	//----- nvinfo : EIATTR_KPARAM_INFO
	.align		4
.L_1372:
        /*0058*/ 	.byte	0x04, 0x17
        /*005a*/ 	.short	(.L_1374 - .L_1373)
.L_1373:
        /*005c*/ 	.word	0x00000000
        /*0060*/ 	.short	0x0000
        /*0062*/ 	.short	0x0000
        /*0064*/ 	.byte	0x00, 0xf0, 0x21, 0x00


	//----- nvinfo : EIATTR_SPARSE_MMA_MASK
	.align		4
.L_1374:
        /*0068*/ 	.byte	0x03, 0x50
        /*006a*/ 	.short	0x0000


	//----- nvinfo : EIATTR_MAXREG_COUNT
	.align		4
        /*006c*/ 	.byte	0x03, 0x1b
        /*006e*/ 	.short	0x00ff


	//----- nvinfo : EIATTR_NUM_BARRIERS
	.align		4
        /*0070*/ 	.byte	0x02, 0x4c
        /*0072*/ 	.byte	0x01
	.zero		1


	//----- nvinfo : EIATTR_MERCURY_ISA_VERSION
	.align		4
        /*0074*/ 	.byte	0x03, 0x5f
        /*0076*/ 	.short	0x0101


	//----- nvinfo : EIATTR_COOP_GROUP_MASK_REGIDS
	.align		4
        /*0078*/ 	.byte	0x04, 0x29
        /*007a*/ 	.short	(.L_1376 - .L_1375)


	//   ....[0]....
.L_1375:
        /*007c*/ 	.word	0xffffffff


	//   ....[1]....
        /*0080*/ 	.word	0xffffffff


	//   ....[2]....
        /*0084*/ 	.word	0xffffffff


	//   ....[3]....
        /*0088*/ 	.word	0xffffffff


	//   ....[4]....
        /*008c*/ 	.word	0xffffffff


	//   ....[5]....
        /*0090*/ 	.word	0xffffffff


	//   ....[6]....
        /*0094*/ 	.word	0xffffffff


	//   ....[7]....
        /*0098*/ 	.word	0xffffffff


	//   ....[8]....
        /*009c*/ 	.word	0xffffffff


	//   ....[9]....
        /*00a0*/ 	.word	0xffffffff


	//   ....[10]....
        /*00a4*/ 	.word	0xffffffff


	//   ....[11]....
        /*00a8*/ 	.word	0xffffffff


	//   ....[12]....
        /*00ac*/ 	.word	0xffffffff


	//   ....[13]....
        /*00b0*/ 	.word	0xffffffff


	//   ....[14]....
        /*00b4*/ 	.word	0xffffffff


	//   ....[15]....
        /*00b8*/ 	.word	0xffffffff


	//   ....[16]....
        /*00bc*/ 	.word	0xffffffff


	//   ....[17]....
        /*00c0*/ 	.word	0xffffffff


	//   ....[18]....
        /*00c4*/ 	.word	0xffffffff


	//   ....[19]....
        /*00c8*/ 	.word	0xffffffff


	//   ....[20]....
        /*00cc*/ 	.word	0xffffffff


	//   ....[21]....
        /*00d0*/ 	.word	0xffffffff


	//   ....[22]....
        /*00d4*/ 	.word	0xffffffff


	//   ....[23]....
        /*00d8*/ 	.word	0xffffffff


	//   ....[24]....
        /*00dc*/ 	.word	0xffffffff


	//   ....[25]....
        /*00e0*/ 	.word	0xffffffff


	//   ....[26]....
        /*00e4*/ 	.word	0xffffffff


	//   ....[27]....
        /*00e8*/ 	.word	0xffffffff


	//   ....[28]....
        /*00ec*/ 	.word	0xffffffff


	//   ....[29]....
        /*00f0*/ 	.word	0xffffffff


	//   ....[30]....
        /*00f4*/ 	.word	0xffffffff


	//   ....[31]....
        /*00f8*/ 	.word	0xffffffff


	//   ....[32]....
        /*00fc*/ 	.word	0xffffffff


	//   ....[33]....
        /*0100*/ 	.word	0xffffffff


	//   ....[34]....
        /*0104*/ 	.word	0xffffffff


	//   ....[35]....
        /*0108*/ 	.word	0xffffffff


	//   ....[36]....
        /*010c*/ 	.word	0xffffffff


	//   ....[37]....
        /*0110*/ 	.word	0xffffffff


	//   ....[38]....
        /*0114*/ 	.word	0xffffffff


	//   ....[39]....
        /*0118*/ 	.word	0xffffffff


	//   ....[40]....
        /*011c*/ 	.word	0xffffffff


	//   ....[41]....
        /*0120*/ 	.word	0xffffffff


	//   ....[42]....
        /*0124*/ 	.word	0xffffffff


	//   ....[43]....
        /*0128*/ 	.word	0xffffffff


	//   ....[44]....
        /*012c*/ 	.word	0xffffffff


	//   ....[45]....
        /*0130*/ 	.word	0xffffffff


	//   ....[46]....
        /*0134*/ 	.word	0xffffffff


	//   ....[47]....
        /*0138*/ 	.word	0xffffffff


	//   ....[48]....
        /*013c*/ 	.word	0xffffffff


	//   ....[49]....
        /*0140*/ 	.word	0xffffffff


	//   ....[50]....
        /*0144*/ 	.word	0xffffffff


	//   ....[51]....
        /*0148*/ 	.word	0xffffffff


	//   ....[52]....
        /*014c*/ 	.word	0xffffffff


	//   ....[53]....
        /*0150*/ 	.word	0xffffffff


	//   ....[54]....
        /*0154*/ 	.word	0xffffffff


	//   ....[55]....
        /*0158*/ 	.word	0xffffffff


	//   ....[56]....
        /*015c*/ 	.word	0xffffffff


	//   ....[57]....
        /*0160*/ 	.word	0xffffffff


	//   ....[58]....
        /*0164*/ 	.word	0xffffffff


	//   ....[59]....
        /*0168*/ 	.word	0xffffffff


	//   ....[60]....
        /*016c*/ 	.word	0xffffffff


	//   ....[61]....
        /*0170*/ 	.word	0xffffffff


	//   ....[62]....
        /*0174*/ 	.word	0xffffffff


	//   ....[63]....
        /*0178*/ 	.word	0xffffffff


	//   ....[64]....
        /*017c*/ 	.word	0xffffffff


	//   ....[65]....
        /*0180*/ 	.word	0xffffffff


	//   ....[66]....
        /*0184*/ 	.word	0xffffffff


	//   ....[67]....
        /*0188*/ 	.word	0xffffffff


	//   ....[68]....
        /*018c*/ 	.word	0xffffffff


	//   ....[69]....
        /*0190*/ 	.word	0xffffffff


	//   ....[70]....
        /*0194*/ 	.word	0xffffffff


	//   ....[71]....
        /*0198*/ 	.word	0xffffffff


	//   ....[72]....
        /*019c*/ 	.word	0xffffffff


	//   ....[73]....
        /*01a0*/ 	.word	0xffffffff


	//   ....[74]....
        /*01a4*/ 	.word	0xffffffff


	//   ....[75]....
        /*01a8*/ 	.word	0xffffffff


	//   ....[76]....
        /*01ac*/ 	.word	0xffffffff


	//   ....[77]....
        /*01b0*/ 	.word	0xffffffff


	//   ....[78]....
        /*01b4*/ 	.word	0xffffffff


	//   ....[79]....
        /*01b8*/ 	.word	0xffffffff


	//   ....[80]....
        /*01bc*/ 	.word	0xffffffff


	//   ....[81]....
        /*01c0*/ 	.word	0xffffffff


	//   ....[82]....
        /*01c4*/ 	.word	0xffffffff


	//   ....[83]....
        /*01c8*/ 	.word	0xffffffff


	//   ....[84]....
        /*01cc*/ 	.word	0xffffffff


	//   ....[85]....
        /*01d0*/ 	.word	0xffffffff


	//   ....[86]....
        /*01d4*/ 	.word	0xffffffff


	//   ....[87]....
        /*01d8*/ 	.word	0xffffffff


	//   ....[88]....
        /*01dc*/ 	.word	0xffffffff


	//   ....[89]....
        /*01e0*/ 	.word	0xffffffff


	//   ....[90]....
        /*01e4*/ 	.word	0xffffffff


	//   ....[91]....
        /*01e8*/ 	.word	0xffffffff


	//   ....[92]....
        /*01ec*/ 	.word	0xffffffff


	//   ....[93]....
        /*01f0*/ 	.word	0xffffffff


	//   ....[94]....
        /*01f4*/ 	.word	0xffffffff


	//   ....[95]....
        /*01f8*/ 	.word	0xffffffff


	//   ....[96]....
        /*01fc*/ 	.word	0xffffffff


	//   ....[97]....
        /*0200*/ 	.word	0xffffffff


	//   ....[98]....
        /*0204*/ 	.word	0xffffffff


	//   ....[99]....
        /*0208*/ 	.word	0xffffffff


	//   ....[100]....
        /*020c*/ 	.word	0xffffffff


	//   ....[101]....
        /*0210*/ 	.word	0xffffffff


	//   ....[102]....
        /*0214*/ 	.word	0xffffffff


	//   ....[103]....
        /*0218*/ 	.word	0xffffffff


	//   ....[104]....
        /*021c*/ 	.word	0xffffffff


	//   ....[105]....
        /*0220*/ 	.word	0xffffffff


	//   ....[106]....
        /*0224*/ 	.word	0xffffffff


	//   ....[107]....
        /*0228*/ 	.word	0xffffffff


	//   ....[108]....
        /*022c*/ 	.word	0xffffffff


	//   ....[109]....
        /*0230*/ 	.word	0xffffffff


	//   ....[110]....
        /*0234*/ 	.word	0xffffffff


	//   ....[111]....
        /*0238*/ 	.word	0xffffffff


	//   ....[112]....
        /*023c*/ 	.word	0xffffffff


	//   ....[113]....
        /*0240*/ 	.word	0xffffffff


	//   ....[114]....
        /*0244*/ 	.word	0xffffffff


	//   ....[115]....
        /*0248*/ 	.word	0xffffffff


	//   ....[116]....
        /*024c*/ 	.word	0xffffffff


	//   ....[117]....
        /*0250*/ 	.word	0xffffffff


	//   ....[118]....
        /*0254*/ 	.word	0xffffffff


	//   ....[119]....
        /*0258*/ 	.word	0xffffffff


	//   ....[120]....
        /*025c*/ 	.word	0xffffffff


	//   ....[121]....
        /*0260*/ 	.word	0xffffffff


	//   ....[122]....
        /*0264*/ 	.word	0xffffffff


	//   ....[123]....
        /*0268*/ 	.word	0xffffffff


	//   ....[124]....
        /*026c*/ 	.word	0xffffffff


	//   ....[125]....
        /*0270*/ 	.word	0xffffffff


	//   ....[126]....
        /*0274*/ 	.word	0xffffffff


	//   ....[127]....
        /*0278*/ 	.word	0xffffffff


	//   ....[128]....
        /*027c*/ 	.word	0xffffffff


	//   ....[129]....
        /*0280*/ 	.word	0xffffffff


	//   ....[130]....
        /*0284*/ 	.word	0xffffffff


	//   ....[131]....
        /*0288*/ 	.word	0xffffffff


	//   ....[132]....
        /*028c*/ 	.word	0xffffffff


	//   ....[133]....
        /*0290*/ 	.word	0xffffffff


	//   ....[134]....
        /*0294*/ 	.word	0xffffffff


	//   ....[135]....
        /*0298*/ 	.word	0xffffffff


	//   ....[136]....
        /*029c*/ 	.word	0xffffffff


	//   ....[137]....
        /*02a0*/ 	.word	0xffffffff


	//   ....[138]....
        /*02a4*/ 	.word	0xffffffff


	//   ....[139]....
        /*02a8*/ 	.word	0xffffffff


	//   ....[140]....
        /*02ac*/ 	.word	0xffffffff


	//   ....[141]....
        /*02b0*/ 	.word	0xffffffff


	//   ....[142]....
        /*02b4*/ 	.word	0xffffffff


	//   ....[143]....
        /*02b8*/ 	.word	0xffffffff


	//   ....[144]....
        /*02bc*/ 	.word	0xffffffff


	//   ....[145]....
        /*02c0*/ 	.word	0xffffffff


	//   ....[146]....
        /*02c4*/ 	.word	0xffffffff


	//   ....[147]....
        /*02c8*/ 	.word	0xffffffff


	//   ....[148]....
        /*02cc*/ 	.word	0xffffffff


	//   ....[149]....
        /*02d0*/ 	.word	0xffffffff


	//   ....[150]....
        /*02d4*/ 	.word	0xffffffff


	//   ....[151]....
        /*02d8*/ 	.word	0xffffffff


	//   ....[152]....
        /*02dc*/ 	.word	0xffffffff


	//   ....[153]....
        /*02e0*/ 	.word	0xffffffff


	//   ....[154]....
        /*02e4*/ 	.word	0xffffffff


	//   ....[155]....
        /*02e8*/ 	.word	0xffffffff


	//   ....[156]....
        /*02ec*/ 	.word	0xffffffff


	//   ....[157]....
        /*02f0*/ 	.word	0xffffffff


	//   ....[158]....
        /*02f4*/ 	.word	0xffffffff


	//   ....[159]....
        /*02f8*/ 	.word	0xffffffff


	//   ....[160]....
        /*02fc*/ 	.word	0xffffffff


	//   ....[161]....
        /*0300*/ 	.word	0xffffffff


	//   ....[162]....
        /*0304*/ 	.word	0xffffffff


	//   ....[163]....
        /*0308*/ 	.word	0xffffffff


	//   ....[164]....
        /*030c*/ 	.word	0xffffffff


	//   ....[165]....
        /*0310*/ 	.word	0xffffffff


	//   ....[166]....
        /*0314*/ 	.word	0xffffffff


	//   ....[167]....
        /*0318*/ 	.word	0xffffffff


	//   ....[168]....
        /*031c*/ 	.word	0xffffffff


	//   ....[169]....
        /*0320*/ 	.word	0xffffffff


	//   ....[170]....
        /*0324*/ 	.word	0xffffffff


	//   ....[171]....
        /*0328*/ 	.word	0xffffffff


	//   ....[172]....
        /*032c*/ 	.word	0xffffffff


	//   ....[173]....
        /*0330*/ 	.word	0xffffffff


	//   ....[174]....
        /*0334*/ 	.word	0xffffffff


	//   ....[175]....
        /*0338*/ 	.word	0xffffffff


	//   ....[176]....
        /*033c*/ 	.word	0xffffffff


	//   ....[177]....
        /*0340*/ 	.word	0xffffffff


	//   ....[178]....
        /*0344*/ 	.word	0xffffffff


	//   ....[179]....
        /*0348*/ 	.word	0xffffffff


	//   ....[180]....
        /*034c*/ 	.word	0xffffffff


	//   ....[181]....
        /*0350*/ 	.word	0xffffffff


	//   ....[182]....
        /*0354*/ 	.word	0xffffffff


	//   ....[183]....
        /*0358*/ 	.word	0xffffffff


	//   ....[184]....
        /*035c*/ 	.word	0xffffffff


	//   ....[185]....
        /*0360*/ 	.word	0xffffffff


	//   ....[186]....
        /*0364*/ 	.word	0xffffffff


	//   ....[187]....
        /*0368*/ 	.word	0xffffffff


	//   ....[188]....
        /*036c*/ 	.word	0xffffffff


	//   ....[189]....
        /*0370*/ 	.word	0xffffffff


	//   ....[190]....
        /*0374*/ 	.word	0xffffffff


	//   ....[191]....
        /*0378*/ 	.word	0xffffffff


	//   ....[192]....
        /*037c*/ 	.word	0xffffffff


	//   ....[193]....
        /*0380*/ 	.word	0xffffffff


	//   ....[194]....
        /*0384*/ 	.word	0xffffffff


	//   ....[195]....
        /*0388*/ 	.word	0xffffffff


	//   ....[196]....
        /*038c*/ 	.word	0xffffffff


	//   ....[197]....
        /*0390*/ 	.word	0xffffffff


	//   ....[198]....
        /*0394*/ 	.word	0xffffffff


	//   ....[199]....
        /*0398*/ 	.word	0xffffffff


	//   ....[200]....
        /*039c*/ 	.word	0xffffffff


	//   ....[201]....
        /*03a0*/ 	.word	0xffffffff


	//   ....[202]....
        /*03a4*/ 	.word	0xffffffff


	//   ....[203]....
        /*03a8*/ 	.word	0xffffffff


	//   ....[204]....
        /*03ac*/ 	.word	0xffffffff


	//   ....[205]....
        /*03b0*/ 	.word	0xffffffff


	//   ....[206]....
        /*03b4*/ 	.word	0xffffffff


	//   ....[207]....
        /*03b8*/ 	.word	0xffffffff


	//   ....[208]....
        /*03bc*/ 	.word	0xffffffff


	//   ....[209]....
        /*03c0*/ 	.word	0xffffffff


	//   ....[210]....
        /*03c4*/ 	.word	0xffffffff


	//   ....[211]....
        /*03c8*/ 	.word	0xffffffff


	//   ....[212]....
        /*03cc*/ 	.word	0xffffffff


	//   ....[213]....
        /*03d0*/ 	.word	0xffffffff


	//   ....[214]....
        /*03d4*/ 	.word	0xffffffff


	//   ....[215]....
        /*03d8*/ 	.word	0xffffffff


	//   ....[216]....
        /*03dc*/ 	.word	0xffffffff


	//   ....[217]....
        /*03e0*/ 	.word	0xffffffff


	//   ....[218]....
        /*03e4*/ 	.word	0xffffffff


	//   ....[219]....
        /*03e8*/ 	.word	0xffffffff


	//   ....[220]....
        /*03ec*/ 	.word	0xffffffff


	//   ....[221]....
        /*03f0*/ 	.word	0xffffffff


	//   ....[222]....
        /*03f4*/ 	.word	0xffffffff


	//   ....[223]....
        /*03f8*/ 	.word	0xffffffff


	//   ....[224]....
        /*03fc*/ 	.word	0xffffffff


	//   ....[225]....
        /*0400*/ 	.word	0xffffffff


	//   ....[226]....
        /*0404*/ 	.word	0xffffffff


	//   ....[227]....
        /*0408*/ 	.word	0xffffffff


	//   ....[228]....
        /*040c*/ 	.word	0xffffffff


	//   ....[229]....
        /*0410*/ 	.word	0xffffffff


	//   ....[230]....
        /*0414*/ 	.word	0xffffffff


	//   ....[231]....
        /*0418*/ 	.word	0xffffffff


	//   ....[232]....
        /*041c*/ 	.word	0xffffffff


	//   ....[233]....
        /*0420*/ 	.word	0xffffffff


	//   ....[234]....
        /*0424*/ 	.word	0xffffffff


	//   ....[235]....
        /*0428*/ 	.word	0xffffffff


	//   ....[236]....
        /*042c*/ 	.word	0xffffffff


	//   ....[237]....
        /*0430*/ 	.word	0xffffffff


	//   ....[238]....
        /*0434*/ 	.word	0xffffffff


	//   ....[239]....
        /*0438*/ 	.word	0xffffffff


	//   ....[240]....
        /*043c*/ 	.word	0xffffffff


	//   ....[241]....
        /*0440*/ 	.word	0xffffffff


	//   ....[242]....
        /*0444*/ 	.word	0xffffffff


	//   ....[243]....
        /*0448*/ 	.word	0xffffffff


	//   ....[244]....
        /*044c*/ 	.word	0xffffffff


	//   ....[245]....
        /*0450*/ 	.word	0xffffffff


	//   ....[246]....
        /*0454*/ 	.word	0xffffffff


	//   ....[247]....
        /*0458*/ 	.word	0xffffffff


	//   ....[248]....
        /*045c*/ 	.word	0xffffffff


	//   ....[249]....
        /*0460*/ 	.word	0xffffffff


	//   ....[250]....
        /*0464*/ 	.word	0xffffffff


	//   ....[251]....
        /*0468*/ 	.word	0xffffffff


	//   ....[252]....
        /*046c*/ 	.word	0xffffffff


	//   ....[253]....
        /*0470*/ 	.word	0xffffffff


	//   ....[254]....
        /*0474*/ 	.word	0xffffffff


	//   ....[255]....
        /*0478*/ 	.word	0xffffffff


	//   ....[0]....
        /*047c*/ 	.word	0xffffffff


	//   ....[1]....
        /*0480*/ 	.word	0xffffffff


	//   ....[2]....
        /*0484*/ 	.word	0xffffffff


	//   ....[3]....
        /*0488*/ 	.word	0xffffffff


	//   ....[4]....
        /*048c*/ 	.word	0xffffffff


	//   ....[5]....
        /*0490*/ 	.word	0xffffffff


	//   ....[6]....
        /*0494*/ 	.word	0xffffffff


	//   ....[7]....
        /*0498*/ 	.word	0xffffffff


	//   ....[8]....
        /*049c*/ 	.word	0xffffffff


	//   ....[9]....
        /*04a0*/ 	.word	0xffffffff


	//   ....[10]....
        /*04a4*/ 	.word	0xffffffff


	//   ....[11]....
        /*04a8*/ 	.word	0xffffffff


	//   ....[12]....
        /*04ac*/ 	.word	0xffffffff


	//   ....[13]....
        /*04b0*/ 	.word	0xffffffff


	//   ....[14]....
        /*04b4*/ 	.word	0xffffffff


	//   ....[15]....
        /*04b8*/ 	.word	0xffffffff


	//   ....[16]....
        /*04bc*/ 	.word	0xffffffff


	//   ....[17]....
        /*04c0*/ 	.word	0xffffffff


	//   ....[18]....
        /*04c4*/ 	.word	0xffffffff


	//   ....[19]....
        /*04c8*/ 	.word	0xffffffff


	//   ....[20]....
        /*04cc*/ 	.word	0xffffffff


	//   ....[21]....
        /*04d0*/ 	.word	0xffffffff


	//   ....[22]....
        /*04d4*/ 	.word	0xffffffff


	//   ....[23]....
        /*04d8*/ 	.word	0xffffffff


	//   ....[24]....
        /*04dc*/ 	.word	0xffffffff


	//   ....[25]....
        /*04e0*/ 	.word	0xffffffff


	//   ....[26]....
        /*04e4*/ 	.word	0xffffffff


	//   ....[27]....
        /*04e8*/ 	.word	0xffffffff


	//   ....[28]....
        /*04ec*/ 	.word	0xffffffff


	//   ....[29]....
        /*04f0*/ 	.word	0xffffffff


	//   ....[30]....
        /*04f4*/ 	.word	0xffffffff


	//   ....[31]....
        /*04f8*/ 	.word	0xffffffff


	//   ....[32]....
        /*04fc*/ 	.word	0xffffffff


	//   ....[33]....
        /*0500*/ 	.word	0xffffffff


	//   ....[34]....
        /*0504*/ 	.word	0xffffffff


	//   ....[35]....
        /*0508*/ 	.word	0xffffffff


	//   ....[36]....
        /*050c*/ 	.word	0xffffffff


	//   ....[37]....
        /*0510*/ 	.word	0xffffffff


	//   ....[38]....
        /*0514*/ 	.word	0xffffffff


	//   ....[39]....
        /*0518*/ 	.word	0xffffffff


	//   ....[40]....
        /*051c*/ 	.word	0xffffffff


	//   ....[41]....
        /*0520*/ 	.word	0xffffffff


	//   ....[42]....
        /*0524*/ 	.word	0xffffffff


	//   ....[43]....
        /*0528*/ 	.word	0xffffffff


	//   ....[44]....
        /*052c*/ 	.word	0xffffffff


	//   ....[45]....
        /*0530*/ 	.word	0xffffffff


	//   ....[46]....
        /*0534*/ 	.word	0xffffffff


	//   ....[47]....
        /*0538*/ 	.word	0xffffffff


	//   ....[48]....
        /*053c*/ 	.word	0xffffffff


	//   ....[49]....
        /*0540*/ 	.word	0xffffffff


	//   ....[50]....
        /*0544*/ 	.word	0xffffffff


	//   ....[51]....
        /*0548*/ 	.word	0xffffffff


	//   ....[52]....
        /*054c*/ 	.word	0xffffffff


	//   ....[53]....
        /*0550*/ 	.word	0xffffffff


	//   ....[54]....
        /*0554*/ 	.word	0xffffffff


	//   ....[55]....
        /*0558*/ 	.word	0xffffffff


	//   ....[56]....
        /*055c*/ 	.word	0xffffffff


	//   ....[57]....
        /*0560*/ 	.word	0xffffffff


	//   ....[58]....
        /*0564*/ 	.word	0xffffffff


	//   ....[59]....
        /*0568*/ 	.word	0xffffffff


	//   ....[60]....
        /*056c*/ 	.word	0xffffffff


	//   ....[61]....
        /*0570*/ 	.word	0xffffffff


	//   ....[62]....
        /*0574*/ 	.word	0xffffffff


	//   ....[63]....
        /*0578*/ 	.word	0xffffffff


	//   ....[64]....
        /*057c*/ 	.word	0xffffffff


	//   ....[65]....
        /*0580*/ 	.word	0xffffffff


	//   ....[66]....
        /*0584*/ 	.word	0xffffffff


	//   ....[67]....
        /*0588*/ 	.word	0xffffffff


	//   ....[68]....
        /*058c*/ 	.word	0xffffffff


	//   ....[69]....
        /*0590*/ 	.word	0xffffffff


	//   ....[70]....
        /*0594*/ 	.word	0xffffffff


	//   ....[71]....
        /*0598*/ 	.word	0xffffffff


	//   ....[72]....
        /*059c*/ 	.word	0xffffffff


	//   ....[73]....
        /*05a0*/ 	.word	0xffffffff


	//   ....[74]....
        /*05a4*/ 	.word	0xffffffff


	//   ....[75]....
        /*05a8*/ 	.word	0xffffffff


	//   ....[76]....
        /*05ac*/ 	.word	0xffffffff


	//   ....[77]....
        /*05b0*/ 	.word	0xffffffff


	//   ....[78]....
        /*05b4*/ 	.word	0xffffffff


	//   ....[79]....
        /*05b8*/ 	.word	0xffffffff


	//   ....[80]....
        /*05bc*/ 	.word	0xffffffff


	//   ....[81]....
        /*05c0*/ 	.word	0xffffffff


	//   ....[82]....
        /*05c4*/ 	.word	0xffffffff


	//   ....[83]....
        /*05c8*/ 	.word	0xffffffff


	//   ....[84]....
        /*05cc*/ 	.word	0xffffffff


	//   ....[85]....
        /*05d0*/ 	.word	0xffffffff


	//   ....[86]....
        /*05d4*/ 	.word	0xffffffff


	//   ....[87]....
        /*05d8*/ 	.word	0xffffffff


	//   ....[88]....
        /*05dc*/ 	.word	0xffffffff


	//   ....[89]....
        /*05e0*/ 	.word	0xffffffff


	//   ....[90]....
        /*05e4*/ 	.word	0xffffffff


	//   ....[91]....
        /*05e8*/ 	.word	0xffffffff


	//   ....[92]....
        /*05ec*/ 	.word	0xffffffff


	//   ....[93]....
        /*05f0*/ 	.word	0xffffffff


	//   ....[94]....
        /*05f4*/ 	.word	0xffffffff


	//   ....[95]....
        /*05f8*/ 	.word	0xffffffff


	//   ....[96]....
        /*05fc*/ 	.word	0xffffffff


	//   ....[97]....
        /*0600*/ 	.word	0xffffffff


	//   ....[98]....
        /*0604*/ 	.word	0xffffffff


	//   ....[99]....
        /*0608*/ 	.word	0xffffffff


	//   ....[100]....
        /*060c*/ 	.word	0xffffffff


	//   ....[101]....
        /*0610*/ 	.word	0xffffffff


	//   ....[102]....
        /*0614*/ 	.word	0xffffffff


	//   ....[103]....
        /*0618*/ 	.word	0xffffffff


	//   ....[104]....
        /*061c*/ 	.word	0xffffffff


	//   ....[105]....
        /*0620*/ 	.word	0xffffffff


	//   ....[106]....
        /*0624*/ 	.word	0xffffffff


	//   ....[107]....
        /*0628*/ 	.word	0xffffffff


	//   ....[108]....
        /*062c*/ 	.word	0xffffffff


	//   ....[109]....
        /*0630*/ 	.word	0xffffffff


	//   ....[110]....
        /*0634*/ 	.word	0xffffffff


	//   ....[111]....
        /*0638*/ 	.word	0xffffffff


	//   ....[112]....
        /*063c*/ 	.word	0xffffffff


	//   ....[113]....
        /*0640*/ 	.word	0xffffffff


	//   ....[114]....
        /*0644*/ 	.word	0xffffffff


	//   ....[115]....
        /*0648*/ 	.word	0xffffffff


	//   ....[116]....
        /*064c*/ 	.word	0xffffffff


	//   ....[117]....
        /*0650*/ 	.word	0xffffffff


	//   ....[118]....
        /*0654*/ 	.word	0xffffffff


	//   ....[119]....
        /*0658*/ 	.word	0xffffffff


	//   ....[120]....
        /*065c*/ 	.word	0xffffffff


	//   ....[121]....
        /*0660*/ 	.word	0xffffffff


	//   ....[122]....
        /*0664*/ 	.word	0xffffffff


	//   ....[123]....
        /*0668*/ 	.word	0xffffffff


	//   ....[124]....
        /*066c*/ 	.word	0xffffffff


	//   ....[125]....
        /*0670*/ 	.word	0xffffffff


	//   ....[126]....
        /*0674*/ 	.word	0xffffffff


	//   ....[127]....
        /*0678*/ 	.word	0xffffffff


	//   ....[128]....
        /*067c*/ 	.word	0xffffffff


	//   ....[129]....
        /*0680*/ 	.word	0xffffffff


	//   ....[130]....
        /*0684*/ 	.word	0xffffffff


	//   ....[131]....
        /*0688*/ 	.word	0xffffffff


	//   ....[132]....
        /*068c*/ 	.word	0xffffffff


	//   ....[133]....
        /*0690*/ 	.word	0xffffffff


	//   ....[134]....
        /*0694*/ 	.word	0xffffffff


	//   ....[135]....
        /*0698*/ 	.word	0xffffffff


	//   ....[136]....
        /*069c*/ 	.word	0xffffffff


	//   ....[137]....
        /*06a0*/ 	.word	0xffffffff


	//   ....[138]....
        /*06a4*/ 	.word	0xffffffff


	//   ....[139]....
        /*06a8*/ 	.word	0xffffffff


	//   ....[140]....
        /*06ac*/ 	.word	0xffffffff


	//   ....[141]....
        /*06b0*/ 	.word	0xffffffff


	//   ....[142]....
        /*06b4*/ 	.word	0xffffffff


	//   ....[143]....
        /*06b8*/ 	.word	0xffffffff


	//   ....[144]....
        /*06bc*/ 	.word	0xffffffff


	//   ....[145]....
        /*06c0*/ 	.word	0xffffffff


	//   ....[146]....
        /*06c4*/ 	.word	0xffffffff


	//   ....[147]....
        /*06c8*/ 	.word	0xffffffff


	//   ....[148]....
        /*06cc*/ 	.word	0xffffffff


	//   ....[149]....
        /*06d0*/ 	.word	0xffffffff


	//   ....[150]....
        /*06d4*/ 	.word	0xffffffff


	//   ....[151]....
        /*06d8*/ 	.word	0xffffffff


	//   ....[152]....
        /*06dc*/ 	.word	0xffffffff


	//   ....[153]....
        /*06e0*/ 	.word	0xffffffff


	//   ....[154]....
        /*06e4*/ 	.word	0xffffffff


	//   ....[155]....
        /*06e8*/ 	.word	0xffffffff


	//   ....[156]....
        /*06ec*/ 	.word	0xffffffff


	//   ....[157]....
        /*06f0*/ 	.word	0xffffffff


	//   ....[158]....
        /*06f4*/ 	.word	0xffffffff


	//   ....[159]....
        /*06f8*/ 	.word	0xffffffff


	//   ....[160]....
        /*06fc*/ 	.word	0xffffffff


	//   ....[161]....
        /*0700*/ 	.word	0xffffffff


	//   ....[162]....
        /*0704*/ 	.word	0xffffffff


	//   ....[163]....
        /*0708*/ 	.word	0xffffffff


	//   ....[164]....
        /*070c*/ 	.word	0xffffffff


	//   ....[165]....
        /*0710*/ 	.word	0xffffffff


	//   ....[166]....
        /*0714*/ 	.word	0xffffffff


	//   ....[167]....
        /*0718*/ 	.word	0xffffffff


	//   ....[168]....
        /*071c*/ 	.word	0xffffffff


	//   ....[169]....
        /*0720*/ 	.word	0xffffffff


	//   ....[170]....
        /*0724*/ 	.word	0xffffffff


	//   ....[171]....
        /*0728*/ 	.word	0xffffffff


	//   ....[172]....
        /*072c*/ 	.word	0xffffffff


	//   ....[173]....
        /*0730*/ 	.word	0xffffffff


	//   ....[174]....
        /*0734*/ 	.word	0xffffffff


	//   ....[175]....
        /*0738*/ 	.word	0xffffffff


	//   ....[176]....
        /*073c*/ 	.word	0xffffffff


	//   ....[177]....
        /*0740*/ 	.word	0xffffffff


	//   ....[178]....
        /*0744*/ 	.word	0xffffffff


	//   ....[179]....
        /*0748*/ 	.word	0xffffffff


	//   ....[180]....
        /*074c*/ 	.word	0xffffffff


	//   ....[181]....
        /*0750*/ 	.word	0xffffffff


	//   ....[182]....
        /*0754*/ 	.word	0xffffffff


	//   ....[183]....
        /*0758*/ 	.word	0xffffffff


	//   ....[184]....
        /*075c*/ 	.word	0xffffffff


	//   ....[185]....
        /*0760*/ 	.word	0xffffffff


	//   ....[186]....
        /*0764*/ 	.word	0xffffffff


	//   ....[187]....
        /*0768*/ 	.word	0xffffffff


	//   ....[188]....
        /*076c*/ 	.word	0xffffffff


	//   ....[189]....
        /*0770*/ 	.word	0xffffffff


	//   ....[190]....
        /*0774*/ 	.word	0xffffffff


	//   ....[191]....
        /*0778*/ 	.word	0xffffffff


	//   ....[192]....
        /*077c*/ 	.word	0xffffffff


	//   ....[193]....
        /*0780*/ 	.word	0xffffffff


	//   ....[194]....
        /*0784*/ 	.word	0xffffffff


	//   ....[195]....
        /*0788*/ 	.word	0xffffffff


	//   ....[196]....
        /*078c*/ 	.word	0xffffffff


	//   ....[197]....
        /*0790*/ 	.word	0xffffffff


	//   ....[198]....
        /*0794*/ 	.word	0xffffffff


	//   ....[199]....
        /*0798*/ 	.word	0xffffffff


	//   ....[200]....
        /*079c*/ 	.word	0xffffffff


	//   ....[201]....
        /*07a0*/ 	.word	0xffffffff


	//   ....[202]....
        /*07a4*/ 	.word	0xffffffff


	//   ....[203]....
        /*07a8*/ 	.word	0xffffffff


	//   ....[204]....
        /*07ac*/ 	.word	0xffffffff


	//   ....[205]....
        /*07b0*/ 	.word	0xffffffff


	//   ....[206]....
        /*07b4*/ 	.word	0xffffffff


	//   ....[207]....
        /*07b8*/ 	.word	0xffffffff


	//   ....[208]....
        /*07bc*/ 	.word	0xffffffff


	//   ....[209]....
        /*07c0*/ 	.word	0xffffffff


	//   ....[210]....
        /*07c4*/ 	.word	0xffffffff


	//   ....[211]....
        /*07c8*/ 	.word	0xffffffff


	//   ....[212]....
        /*07cc*/ 	.word	0xffffffff


	//   ....[213]....
        /*07d0*/ 	.word	0xffffffff


	//   ....[214]....
        /*07d4*/ 	.word	0xffffffff


	//   ....[215]....
        /*07d8*/ 	.word	0xffffffff


	//   ....[216]....
        /*07dc*/ 	.word	0xffffffff


	//   ....[217]....
        /*07e0*/ 	.word	0xffffffff


	//   ....[218]....
        /*07e4*/ 	.word	0xffffffff


	//   ....[219]....
        /*07e8*/ 	.word	0xffffffff


	//   ....[220]....
        /*07ec*/ 	.word	0xffffffff


	//   ....[221]....
        /*07f0*/ 	.word	0xffffffff


	//   ....[222]....
        /*07f4*/ 	.word	0xffffffff


	//   ....[223]....
        /*07f8*/ 	.word	0xffffffff


	//   ....[224]....
        /*07fc*/ 	.word	0xffffffff


	//   ....[225]....
        /*0800*/ 	.word	0xffffffff


	//   ....[226]....
        /*0804*/ 	.word	0xffffffff


	//   ....[227]....
        /*0808*/ 	.word	0xffffffff


	//   ....[228]....
        /*080c*/ 	.word	0xffffffff


	//   ....[229]....
        /*0810*/ 	.word	0xffffffff


	//   ....[230]....
        /*0814*/ 	.word	0xffffffff


	//   ....[231]....
        /*0818*/ 	.word	0xffffffff


	//   ....[232]....
        /*081c*/ 	.word	0xffffffff


	//   ....[233]....
        /*0820*/ 	.word	0xffffffff


	//   ....[234]....
        /*0824*/ 	.word	0xffffffff


	//   ....[235]....
        /*0828*/ 	.word	0xffffffff


	//   ....[236]....
        /*082c*/ 	.word	0xffffffff


	//   ....[237]....
        /*0830*/ 	.word	0xffffffff


	//   ....[238]....
        /*0834*/ 	.word	0xffffffff


	//   ....[239]....
        /*0838*/ 	.word	0xffffffff


	//   ....[240]....
        /*083c*/ 	.word	0xffffffff


	//   ....[241]....
        /*0840*/ 	.word	0xffffffff


	//   ....[242]....
        /*0844*/ 	.word	0xffffffff


	//   ....[243]....
        /*0848*/ 	.word	0xffffffff


	//   ....[244]....
        /*084c*/ 	.word	0xffffffff


	//   ....[245]....
        /*0850*/ 	.word	0xffffffff


	//   ....[246]....
        /*0854*/ 	.word	0xffffffff


	//   ....[247]....
        /*0858*/ 	.word	0xffffffff


	//   ....[248]....
        /*085c*/ 	.word	0xffffffff


	//   ....[249]....
        /*0860*/ 	.word	0xffffffff


	//   ....[250]....
        /*0864*/ 	.word	0xffffffff


	//   ....[251]....
        /*0868*/ 	.word	0xffffffff


	//   ....[252]....
        /*086c*/ 	.word	0xffffffff


	//   ....[253]....
        /*0870*/ 	.word	0xffffffff


	//   ....[254]....
        /*0874*/ 	.word	0xffffffff


	//   ....[255]....
        /*0878*/ 	.word	0xffffffff


	//   ....[0]....
        /*087c*/ 	.word	0xffffffff


	//   ....[1]....
        /*0880*/ 	.word	0xffffffff


	//   ....[2]....
        /*0884*/ 	.word	0xffffffff


	//   ....[3]....
        /*0888*/ 	.word	0xffffffff


	//   ....[4]....
        /*088c*/ 	.word	0xffffffff


	//   ....[5]....
        /*0890*/ 	.word	0xffffffff


	//   ....[6]....
        /*0894*/ 	.word	0xffffffff


	//   ....[7]....
        /*0898*/ 	.word	0xffffffff


	//   ....[8]....
        /*089c*/ 	.word	0xffffffff


	//   ....[9]....
        /*08a0*/ 	.word	0xffffffff


	//   ....[10]....
        /*08a4*/ 	.word	0xffffffff


	//   ....[11]....
        /*08a8*/ 	.word	0xffffffff


	//   ....[12]....
        /*08ac*/ 	.word	0xffffffff


	//   ....[13]....
        /*08b0*/ 	.word	0xffffffff


	//   ....[14]....
        /*08b4*/ 	.word	0xffffffff


	//   ....[15]....
        /*08b8*/ 	.word	0xffffffff


	//   ....[16]....
        /*08bc*/ 	.word	0xffffffff


	//   ....[17]....
        /*08c0*/ 	.word	0xffffffff


	//   ....[18]....
        /*08c4*/ 	.word	0xffffffff


	//   ....[19]....
        /*08c8*/ 	.word	0xffffffff


	//   ....[20]....
        /*08cc*/ 	.word	0xffffffff


	//   ....[21]....
        /*08d0*/ 	.word	0xffffffff


	//   ....[22]....
        /*08d4*/ 	.word	0xffffffff


	//   ....[23]....
        /*08d8*/ 	.word	0xffffffff


	//   ....[24]....
        /*08dc*/ 	.word	0xffffffff


	//   ....[25]....
        /*08e0*/ 	.word	0xffffffff


	//   ....[26]....
        /*08e4*/ 	.word	0xffffffff


	//   ....[27]....
        /*08e8*/ 	.word	0xffffffff


	//   ....[28]....
        /*08ec*/ 	.word	0xffffffff


	//   ....[29]....
        /*08f0*/ 	.word	0xffffffff


	//   ....[30]....
        /*08f4*/ 	.word	0xffffffff


	//   ....[31]....
        /*08f8*/ 	.word	0xffffffff


	//   ....[32]....
        /*08fc*/ 	.word	0xffffffff


	//   ....[33]....
        /*0900*/ 	.word	0xffffffff


	//   ....[34]....
        /*0904*/ 	.word	0xffffffff


	//   ....[35]....
        /*0908*/ 	.word	0xffffffff


	//   ....[36]....
        /*090c*/ 	.word	0xffffffff


	//   ....[37]....
        /*0910*/ 	.word	0xffffffff


	//   ....[38]....
        /*0914*/ 	.word	0xffffffff


	//   ....[39]....
        /*0918*/ 	.word	0xffffffff


	//   ....[40]....
        /*091c*/ 	.word	0xffffffff


	//   ....[41]....
        /*0920*/ 	.word	0xffffffff


	//   ....[42]....
        /*0924*/ 	.word	0xffffffff


	//   ....[43]....
        /*0928*/ 	.word	0xffffffff


	//   ....[44]....
        /*092c*/ 	.word	0xffffffff


	//   ....[45]....
        /*0930*/ 	.word	0xffffffff


	//   ....[46]....
        /*0934*/ 	.word	0xffffffff


	//   ....[47]....
        /*0938*/ 	.word	0xffffffff


	//   ....[48]....
        /*093c*/ 	.word	0xffffffff


	//   ....[49]....
        /*0940*/ 	.word	0xffffffff


	//   ....[50]....
        /*0944*/ 	.word	0xffffffff


	//   ....[51]....
        /*0948*/ 	.word	0xffffffff


	//   ....[52]....
        /*094c*/ 	.word	0xffffffff


	//   ....[53]....
        /*0950*/ 	.word	0xffffffff


	//   ....[54]....
        /*0954*/ 	.word	0xffffffff


	//   ....[55]....
        /*0958*/ 	.word	0xffffffff


	//   ....[56]....
        /*095c*/ 	.word	0xffffffff


	//   ....[57]....
        /*0960*/ 	.word	0xffffffff


	//   ....[58]....
        /*0964*/ 	.word	0xffffffff


	//   ....[59]....
        /*0968*/ 	.word	0xffffffff


	//   ....[60]....
        /*096c*/ 	.word	0xffffffff


	//   ....[61]....
        /*0970*/ 	.word	0xffffffff


	//   ....[62]....
        /*0974*/ 	.word	0xffffffff


	//   ....[63]....
        /*0978*/ 	.word	0xffffffff


	//   ....[64]....
        /*097c*/ 	.word	0xffffffff


	//   ....[65]....
        /*0980*/ 	.word	0xffffffff


	//   ....[66]....
        /*0984*/ 	.word	0xffffffff


	//   ....[67]....
        /*0988*/ 	.word	0xffffffff


	//   ....[68]....
        /*098c*/ 	.word	0xffffffff


	//   ....[69]....
        /*0990*/ 	.word	0xffffffff


	//   ....[70]....
        /*0994*/ 	.word	0xffffffff


	//   ....[71]....
        /*0998*/ 	.word	0xffffffff


	//   ....[72]....
        /*099c*/ 	.word	0xffffffff


	//   ....[73]....
        /*09a0*/ 	.word	0xffffffff


	//   ....[74]....
        /*09a4*/ 	.word	0xffffffff


	//   ....[75]....
        /*09a8*/ 	.word	0xffffffff


	//   ....[76]....
        /*09ac*/ 	.word	0xffffffff


	//   ....[77]....
        /*09b0*/ 	.word	0xffffffff


	//   ....[78]....
        /*09b4*/ 	.word	0xffffffff


	//   ....[79]....
        /*09b8*/ 	.word	0xffffffff


	//   ....[80]....
        /*09bc*/ 	.word	0xffffffff


	//   ....[81]....
        /*09c0*/ 	.word	0xffffffff


	//   ....[82]....
        /*09c4*/ 	.word	0xffffffff


	//   ....[83]....
        /*09c8*/ 	.word	0xffffffff


	//   ....[84]....
        /*09cc*/ 	.word	0xffffffff


	//   ....[85]....
        /*09d0*/ 	.word	0xffffffff


	//   ....[86]....
        /*09d4*/ 	.word	0xffffffff


	//   ....[87]....
        /*09d8*/ 	.word	0xffffffff


	//   ....[88]....
        /*09dc*/ 	.word	0xffffffff


	//   ....[89]....
        /*09e0*/ 	.word	0xffffffff


	//   ....[90]....
        /*09e4*/ 	.word	0xffffffff


	//   ....[91]....
        /*09e8*/ 	.word	0xffffffff


	//   ....[92]....
        /*09ec*/ 	.word	0xffffffff


	//   ....[93]....
        /*09f0*/ 	.word	0xffffffff


	//   ....[94]....
        /*09f4*/ 	.word	0xffffffff


	//   ....[95]....
        /*09f8*/ 	.word	0xffffffff


	//   ....[96]....
        /*09fc*/ 	.word	0xffffffff


	//   ....[97]....
        /*0a00*/ 	.word	0xffffffff


	//   ....[98]....
        /*0a04*/ 	.word	0xffffffff


	//   ....[99]....
        /*0a08*/ 	.word	0xffffffff


	//   ....[100]....
        /*0a0c*/ 	.word	0xffffffff


	//   ....[101]....
        /*0a10*/ 	.word	0xffffffff


	//   ....[102]....
        /*0a14*/ 	.word	0xffffffff


	//   ....[103]....
        /*0a18*/ 	.word	0xffffffff


	//   ....[104]....
        /*0a1c*/ 	.word	0xffffffff


	//   ....[105]....
        /*0a20*/ 	.word	0xffffffff


	//   ....[106]....
        /*0a24*/ 	.word	0xffffffff


	//   ....[107]....
        /*0a28*/ 	.word	0xffffffff


	//   ....[108]....
        /*0a2c*/ 	.word	0xffffffff


	//   ....[109]....
        /*0a30*/ 	.word	0xffffffff


	//   ....[110]....
        /*0a34*/ 	.word	0xffffffff


	//   ....[111]....
        /*0a38*/ 	.word	0xffffffff


	//   ....[112]....
        /*0a3c*/ 	.word	0xffffffff


	//   ....[113]....
        /*0a40*/ 	.word	0xffffffff


	//   ....[114]....
        /*0a44*/ 	.word	0xffffffff


	//   ....[115]....
        /*0a48*/ 	.word	0xffffffff


	//   ....[116]....
        /*0a4c*/ 	.word	0xffffffff


	//   ....[117]....
        /*0a50*/ 	.word	0xffffffff


	//   ....[118]....
        /*0a54*/ 	.word	0xffffffff


	//   ....[119]....
        /*0a58*/ 	.word	0xffffffff


	//   ....[120]....
        /*0a5c*/ 	.word	0xffffffff


	//   ....[121]....
        /*0a60*/ 	.word	0xffffffff


	//   ....[122]....
        /*0a64*/ 	.word	0xffffffff


	//   ....[123]....
        /*0a68*/ 	.word	0xffffffff


	//   ....[124]....
        /*0a6c*/ 	.word	0xffffffff


	//   ....[125]....
        /*0a70*/ 	.word	0xffffffff


	//   ....[126]....
        /*0a74*/ 	.word	0xffffffff


	//   ....[127]....
        /*0a78*/ 	.word	0xffffffff


	//   ....[128]....
        /*0a7c*/ 	.word	0xffffffff


	//   ....[129]....
        /*0a80*/ 	.word	0xffffffff


	//   ....[130]....
        /*0a84*/ 	.word	0xffffffff


	//   ....[131]....
        /*0a88*/ 	.word	0xffffffff


	//   ....[132]....
        /*0a8c*/ 	.word	0xffffffff


	//   ....[133]....
        /*0a90*/ 	.word	0xffffffff


	//   ....[134]....
        /*0a94*/ 	.word	0xffffffff


	//   ....[135]....
        /*0a98*/ 	.word	0xffffffff


	//   ....[136]....
        /*0a9c*/ 	.word	0xffffffff


	//   ....[137]....
        /*0aa0*/ 	.word	0xffffffff


	//----- nvinfo : EIATTR_COOP_GROUP_INSTR_OFFSETS
	.align		4
.L_1376:
        /*0aa4*/ 	.byte	0x04, 0x28
        /*0aa6*/ 	.short	(.L_1378 - .L_1377)


	//   ....[0]....
.L_1377:
        /*0aa8*/ 	.word	0x00002300


	//   ....[1]....
        /*0aac*/ 	.word	0x00002320


	//   ....[2]....
        /*0ab0*/ 	.word	0x00002330


	//   ....[3]....
        /*0ab4*/ 	.word	0x00002340


	//   ....[4]....
        /*0ab8*/ 	.word	0x00002350


	//   ....[5]....
        /*0abc*/ 	.word	0x00002360


	//   ....[6]....
        /*0ac0*/ 	.word	0x00002370


	//   ....[7]....
        /*0ac4*/ 	.word	0x00002380


	//   ....[8]....
        /*0ac8*/ 	.word	0x00002390


	//   ....[9]....
        /*0acc*/ 	.word	0x000023a0


	//   ....[10]....
        /*0ad0*/ 	.word	0x000023b0


	//   ....[11]....
        /*0ad4*/ 	.word	0x000023c0


	//   ....[12]....
        /*0ad8*/ 	.word	0x00002430


	//   ....[13]....
        /*0adc*/ 	.word	0x00002440


	//   ....[14]....
        /*0ae0*/ 	.word	0x00002450


	//   ....[15]....
        /*0ae4*/ 	.word	0x00002460


	//   ....[16]....
        /*0ae8*/ 	.word	0x00002470


	//   ....[17]....
        /*0aec*/ 	.word	0x00002480


	//   ....[18]....
        /*0af0*/ 	.word	0x00002490


	//   ....[19]....
        /*0af4*/ 	.word	0x000024a0


	//   ....[20]....
        /*0af8*/ 	.word	0x000024b0


	//   ....[21]....
        /*0afc*/ 	.word	0x000024c0


	//   ....[22]....
        /*0b00*/ 	.word	0x000024d0


	//   ....[23]....
        /*0b04*/ 	.word	0x000024e0


	//   ....[24]....
        /*0b08*/ 	.word	0x000024f0


	//   ....[25]....
        /*0b0c*/ 	.word	0x00002500


	//   ....[26]....
        /*0b10*/ 	.word	0x00002510


	//   ....[27]....
        /*0b14*/ 	.word	0x00002520


	//   ....[28]....
        /*0b18*/ 	.word	0x00002530


	//   ....[29]....
        /*0b1c*/ 	.word	0x00002540


	//   ....[30]....
        /*0b20*/ 	.word	0x00002550


	//   ....[31]....
        /*0b24*/ 	.word	0x00002560


	//   ....[32]....
        /*0b28*/ 	.word	0x00002570


	//   ....[33]....
        /*0b2c*/ 	.word	0x00002580


	//   ....[34]....
        /*0b30*/ 	.word	0x00002590


	//   ....[35]....
        /*0b34*/ 	.word	0x000025a0


	//   ....[36]....
        /*0b38*/ 	.word	0x000025b0


	//   ....[37]....
        /*0b3c*/ 	.word	0x000025c0


	//   ....[38]....
        /*0b40*/ 	.word	0x000025d0


	//   ....[39]....
        /*0b44*/ 	.word	0x000025e0


	//   ....[40]....
        /*0b48*/ 	.word	0x000026d0


	//   ....[41]....
        /*0b4c*/ 	.word	0x000026e0


	//   ....[42]....
        /*0b50*/ 	.word	0x000026f0


	//   ....[43]....
        /*0b54*/ 	.word	0x00002700


	//   ....[44]....
        /*0b58*/ 	.word	0x00002710


	//   ....[45]....
        /*0b5c*/ 	.word	0x00002720


	//   ....[46]....
        /*0b60*/ 	.word	0x00002730


	//   ....[47]....
        /*0b64*/ 	.word	0x00002740


	//   ....[48]....
        /*0b68*/ 	.word	0x00002750


	//   ....[49]....
        /*0b6c*/ 	.word	0x00002760


	//   ....[50]....
        /*0b70*/ 	.word	0x00002770


	//   ....[51]....
        /*0b74*/ 	.word	0x00002780


	//   ....[52]....
        /*0b78*/ 	.word	0x00002790


	//   ....[53]....
        /*0b7c*/ 	.word	0x000027a0


	//   ....[54]....
        /*0b80*/ 	.word	0x000027b0


	//   ....[55]....
        /*0b84*/ 	.word	0x000027c0


	//   ....[56]....
        /*0b88*/ 	.word	0x000027d0


	//   ....[57]....
        /*0b8c*/ 	.word	0x000027e0


	//   ....[58]....
        /*0b90*/ 	.word	0x000027f0


	//   ....[59]....
        /*0b94*/ 	.word	0x00002800


	//   ....[60]....
        /*0b98*/ 	.word	0x00002810


	//   ....[61]....
        /*0b9c*/ 	.word	0x00002820


	//   ....[62]....
        /*0ba0*/ 	.word	0x00002830


	//   ....[63]....
        /*0ba4*/ 	.word	0x00002840


	//   ....[64]....
        /*0ba8*/ 	.word	0x00002850


	//   ....[65]....
        /*0bac*/ 	.word	0x00002860


	//   ....[66]....
        /*0bb0*/ 	.word	0x00002870


	//   ....[67]....
        /*0bb4*/ 	.word	0x00002880


	//   ....[68]....
        /*0bb8*/ 	.word	0x00002890


	//   ....[69]....
        /*0bbc*/ 	.word	0x000028a0


	//   ....[70]....
        /*0bc0*/ 	.word	0x000029a0


	//   ....[71]....
        /*0bc4*/ 	.word	0x000029b0


	//   ....[72]....
        /*0bc8*/ 	.word	0x000029c0


	//   ....[73]....
        /*0bcc*/ 	.word	0x000029d0


	//   ....[74]....
        /*0bd0*/ 	.word	0x000029e0


	//   ....[75]....
        /*0bd4*/ 	.word	0x000029f0


	//   ....[76]....
        /*0bd8*/ 	.word	0x00002a00


	//   ....[77]....
        /*0bdc*/ 	.word	0x00002a10


	//   ....[78]....
        /*0be0*/ 	.word	0x00002a20


	//   ....[79]....
        /*0be4*/ 	.word	0x00002a30


	//   ....[80]....
        /*0be8*/ 	.word	0x00002a40


	//   ....[81]....
        /*0bec*/ 	.word	0x00002a50


	//   ....[82]....
        /*0bf0*/ 	.word	0x00002a60


	//   ....[83]....
        /*0bf4*/ 	.word	0x00002a70


	//   ....[84]....
        /*0bf8*/ 	.word	0x00002a80


	//   ....[85]....
        /*0bfc*/ 	.word	0x00002a90


	//   ....[86]....
        /*0c00*/ 	.word	0x00002aa0


	//   ....[87]....
        /*0c04*/ 	.word	0x00002ab0


	//   ....[88]....
        /*0c08*/ 	.word	0x00002ac0


	//   ....[89]....
        /*0c0c*/ 	.word	0x00002ad0


	//   ....[90]....
        /*0c10*/ 	.word	0x00002ae0


	//   ....[91]....
        /*0c14*/ 	.word	0x00002af0


	//   ....[92]....
        /*0c18*/ 	.word	0x00002b00


	//   ....[93]....
        /*0c1c*/ 	.word	0x00002b10


	//   ....[94]....
        /*0c20*/ 	.word	0x00002b20


	//   ....[95]....
        /*0c24*/ 	.word	0x00002b30


	//   ....[96]....
        /*0c28*/ 	.word	0x00002b40


	//   ....[97]....
        /*0c2c*/ 	.word	0x00002b50


	//   ....[98]....
        /*0c30*/ 	.word	0x00002b60


	//   ....[99]....
        /*0c34*/ 	.word	0x00002b70


	//   ....[100]....
        /*0c38*/ 	.word	0x00002c90


	//   ....[101]....
        /*0c3c*/ 	.word	0x00002ca0


	//   ....[102]....
        /*0c40*/ 	.word	0x00002cb0


	//   ....[103]....
        /*0c44*/ 	.word	0x00002cc0


	//   ....[104]....
        /*0c48*/ 	.word	0x00002cd0


	//   ....[105]....
        /*0c4c*/ 	.word	0x00002ce0


	//   ....[106]....
        /*0c50*/ 	.word	0x00002cf0


	//   ....[107]....
        /*0c54*/ 	.word	0x00002d00


	//   ....[108]....
        /*0c58*/ 	.word	0x00002d10


	//   ....[109]....
        /*0c5c*/ 	.word	0x00002d20


	//   ....[110]....
        /*0c60*/ 	.word	0x00002d30


	//   ....[111]....
        /*0c64*/ 	.word	0x00002d40


	//   ....[112]....
        /*0c68*/ 	.word	0x00002d50


	//   ....[113]....
        /*0c6c*/ 	.word	0x00002d60


	//   ....[114]....
        /*0c70*/ 	.word	0x00002d70


	//   ....[115]....
        /*0c74*/ 	.word	0x00002d80


	//   ....[116]....
        /*0c78*/ 	.word	0x00002d90


	//   ....[117]....
        /*0c7c*/ 	.word	0x00002da0


	//   ....[118]....
        /*0c80*/ 	.word	0x00002db0


	//   ....[119]....
        /*0c84*/ 	.word	0x00002dc0


	//   ....[120]....
        /*0c88*/ 	.word	0x00002dd0


	//   ....[121]....
        /*0c8c*/ 	.word	0x00002de0


	//   ....[122]....
        /*0c90*/ 	.word	0x00002df0


	//   ....[123]....
        /*0c94*/ 	.word	0x00002e00


	//   ....[124]....
        /*0c98*/ 	.word	0x00002e10


	//   ....[125]....
        /*0c9c*/ 	.word	0x00002e20


	//   ....[126]....
        /*0ca0*/ 	.word	0x00002e30


	//   ....[127]....
        /*0ca4*/ 	.word	0x00002e40


	//   ....[128]....
        /*0ca8*/ 	.word	0x00002e50


	//   ....[129]....
        /*0cac*/ 	.word	0x00002e60


	//   ....[130]....
        /*0cb0*/ 	.word	0x00007060


	//   ....[131]....
        /*0cb4*/ 	.word	0x00007080


	//   ....[132]....
        /*0cb8*/ 	.word	0x00007090


	//   ....[133]....
        /*0cbc*/ 	.word	0x000070a0


	//   ....[134]....
        /*0cc0*/ 	.word	0x000070b0


	//   ....[135]....
        /*0cc4*/ 	.word	0x000070c0


	//   ....[136]....
        /*0cc8*/ 	.word	0x000070d0


	//   ....[137]....
        /*0ccc*/ 	.word	0x000070e0


	//   ....[138]....
        /*0cd0*/ 	.word	0x000070f0


	//   ....[139]....
        /*0cd4*/ 	.word	0x00007100


	//   ....[140]....
        /*0cd8*/ 	.word	0x00007110


	//   ....[141]....
        /*0cdc*/ 	.word	0x00007120


	//   ....[142]....
        /*0ce0*/ 	.word	0x00007190


	//   ....[143]....
        /*0ce4*/ 	.word	0x000071a0


	//   ....[144]....
        /*0ce8*/ 	.word	0x000071b0


	//   ....[145]....
        /*0cec*/ 	.word	0x000071c0


	//   ....[146]....
        /*0cf0*/ 	.word	0x000071d0


	//   ....[147]....
        /*0cf4*/ 	.word	0x000071e0


	//   ....[148]....
        /*0cf8*/ 	.word	0x000071f0


	//   ....[149]....
        /*0cfc*/ 	.word	0x00007200


	//   ....[150]....
        /*0d00*/ 	.word	0x00007210


	//   ....[151]....
        /*0d04*/ 	.word	0x00007220


	//   ....[152]....
        /*0d08*/ 	.word	0x00007230


	//   ....[153]....
        /*0d0c*/ 	.word	0x00007240


	//   ....[154]....
        /*0d10*/ 	.word	0x00007250


	//   ....[155]....
        /*0d14*/ 	.word	0x00007260


	//   ....[156]....
        /*0d18*/ 	.word	0x00007270


	//   ....[157]....
        /*0d1c*/ 	.word	0x00007280


	//   ....[158]....
        /*0d20*/ 	.word	0x00007290


	//   ....[159]....
        /*0d24*/ 	.word	0x000072a0


	//   ....[160]....
        /*0d28*/ 	.word	0x000072b0


	//   ....[161]....
        /*0d2c*/ 	.word	0x000072c0


	//   ....[162]....
        /*0d30*/ 	.word	0x000072d0


	//   ....[163]....
        /*0d34*/ 	.word	0x000072e0


	//   ....[164]....
        /*0d38*/ 	.word	0x000072f0


	//   ....[165]....
        /*0d3c*/ 	.word	0x00007300


	//   ....[166]....
        /*0d40*/ 	.word	0x00007310


	//   ....[167]....
        /*0d44*/ 	.word	0x00007320


	//   ....[168]....
        /*0d48*/ 	.word	0x00007330


	//   ....[169]....
        /*0d4c*/ 	.word	0x00007340


	//   ....[170]....
        /*0d50*/ 	.word	0x00007430


	//   ....[171]....
        /*0d54*/ 	.word	0x00007440


	//   ....[172]....
        /*0d58*/ 	.word	0x00007450


	//   ....[173]....
        /*0d5c*/ 	.word	0x00007460


	//   ....[174]....
        /*0d60*/ 	.word	0x00007470


	//   ....[175]....
        /*0d64*/ 	.word	0x00007480


	//   ....[176]....
        /*0d68*/ 	.word	0x00007490


	//   ....[177]....
        /*0d6c*/ 	.word	0x000074a0


	//   ....[178]....
        /*0d70*/ 	.word	0x000074b0


	//   ....[179]....
        /*0d74*/ 	.word	0x000074c0


	//   ....[180]....
        /*0d78*/ 	.word	0x000074d0


	//   ....[181]....
        /*0d7c*/ 	.word	0x000074e0


	//   ....[182]....
        /*0d80*/ 	.word	0x000074f0


	//   ....[183]....
        /*0d84*/ 	.word	0x00007500


	//   ....[184]....
        /*0d88*/ 	.word	0x00007510


	//   ....[185]....
        /*0d8c*/ 	.word	0x00007520


	//   ....[186]....
        /*0d90*/ 	.word	0x00007530


	//   ....[187]....
        /*0d94*/ 	.word	0x00007540


	//   ....[188]....
        /*0d98*/ 	.word	0x00007550


	//   ....[189]....
        /*0d9c*/ 	.word	0x00007560


	//   ....[190]....
        /*0da0*/ 	.word	0x00007570


	//   ....[191]....
        /*0da4*/ 	.word	0x00007580


	//   ....[192]....
        /*0da8*/ 	.word	0x00007590


	//   ....[193]....
        /*0dac*/ 	.word	0x000075a0


	//   ....[194]....
        /*0db0*/ 	.word	0x000075b0


	//   ....[195]....
        /*0db4*/ 	.word	0x000075c0


	//   ....[196]....
        /*0db8*/ 	.word	0x000075d0


	//   ....[197]....
        /*0dbc*/ 	.word	0x000075e0


	//   ....[198]....
        /*0dc0*/ 	.word	0x000075f0


	//   ....[199]....
        /*0dc4*/ 	.word	0x00007600


	//   ....[200]....
        /*0dc8*/ 	.word	0x00007700


	//   ....[201]....
        /*0dcc*/ 	.word	0x00007710


	//   ....[202]....
        /*0dd0*/ 	.word	0x00007720


	//   ....[203]....
        /*0dd4*/ 	.word	0x00007730


	//   ....[204]....
        /*0dd8*/ 	.word	0x00007740


	//   ....[205]....
        /*0ddc*/ 	.word	0x00007750


	//   ....[206]....
        /*0de0*/ 	.word	0x00007760


	//   ....[207]....
        /*0de4*/ 	.word	0x00007770


	//   ....[208]....
        /*0de8*/ 	.word	0x00007780


	//   ....[209]....
        /*0dec*/ 	.word	0x00007790


	//   ....[210]....
        /*0df0*/ 	.word	0x000077a0


	//   ....[211]....
        /*0df4*/ 	.word	0x000077b0


	//   ....[212]....
        /*0df8*/ 	.word	0x000077c0


	//   ....[213]....
        /*0dfc*/ 	.word	0x000077d0


	//   ....[214]....
        /*0e00*/ 	.word	0x000077e0


	//   ....[215]....
        /*0e04*/ 	.word	0x000077f0


	//   ....[216]....
        /*0e08*/ 	.word	0x00007800


	//   ....[217]....
        /*0e0c*/ 	.word	0x00007810


	//   ....[218]....
        /*0e10*/ 	.word	0x00007820


	//   ....[219]....
        /*0e14*/ 	.word	0x00007830


	//   ....[220]....
        /*0e18*/ 	.word	0x00007840


	//   ....[221]....
        /*0e1c*/ 	.word	0x00007850


	//   ....[222]....
        /*0e20*/ 	.word	0x00007860


	//   ....[223]....
        /*0e24*/ 	.word	0x00007870


	//   ....[224]....
        /*0e28*/ 	.word	0x00007880


	//   ....[225]....
        /*0e2c*/ 	.word	0x00007890


	//   ....[226]....
        /*0e30*/ 	.word	0x000078a0


	//   ....[227]....
        /*0e34*/ 	.word	0x000078b0


	//   ....[228]....
        /*0e38*/ 	.word	0x000078c0


	//   ....[229]....
        /*0e3c*/ 	.word	0x000078d0


	//   ....[230]....
        /*0e40*/ 	.word	0x000079f0


	//   ....[231]....
        /*0e44*/ 	.word	0x00007a00


	//   ....[232]....
        /*0e48*/ 	.word	0x00007a10


	//   ....[233]....
        /*0e4c*/ 	.word	0x00007a20


	//   ....[234]....
        /*0e50*/ 	.word	0x00007a30


	//   ....[235]....
        /*0e54*/ 	.word	0x00007a40


	//   ....[236]....
        /*0e58*/ 	.word	0x00007a50


	//   ....[237]....
        /*0e5c*/ 	.word	0x00007a60


	//   ....[238]....
        /*0e60*/ 	.word	0x00007a70


	//   ....[239]....
        /*0e64*/ 	.word	0x00007a80


	//   ....[240]....
        /*0e68*/ 	.word	0x00007a90


	//   ....[241]....
        /*0e6c*/ 	.word	0x00007aa0


	//   ....[242]....
        /*0e70*/ 	.word	0x00007ab0


	//   ....[243]....
        /*0e74*/ 	.word	0x00007ac0


	//   ....[244]....
        /*0e78*/ 	.word	0x00007ad0


	//   ....[245]....
        /*0e7c*/ 	.word	0x00007ae0


	//   ....[246]....
        /*0e80*/ 	.word	0x00007af0


	//   ....[247]....
        /*0e84*/ 	.word	0x00007b00


	//   ....[248]....
        /*0e88*/ 	.word	0x00007b10


	//   ....[249]....
        /*0e8c*/ 	.word	0x00007b20


	//   ....[250]....
        /*0e90*/ 	.word	0x00007b30


	//   ....[251]....
        /*0e94*/ 	.word	0x00007b40


	//   ....[252]....
        /*0e98*/ 	.word	0x00007b50


	//   ....[253]....
        /*0e9c*/ 	.word	0x00007b60


	//   ....[254]....
        /*0ea0*/ 	.word	0x00007b70


	//   ....[255]....
        /*0ea4*/ 	.word	0x00007b80


	//   ....[0]....
        /*0ea8*/ 	.word	0x00007b90


	//   ....[1]....
        /*0eac*/ 	.word	0x00007ba0


	//   ....[2]....
        /*0eb0*/ 	.word	0x00007bb0


	//   ....[3]....
        /*0eb4*/ 	.word	0x00007bc0


	//   ....[4]....
        /*0eb8*/ 	.word	0x0000bda0


	//   ....[5]....
        /*0ebc*/ 	.word	0x0000bdc0


	//   ....[6]....
        /*0ec0*/ 	.word	0x0000bdd0


	//   ....[7]....
        /*0ec4*/ 	.word	0x0000bde0


	//   ....[8]....
        /*0ec8*/ 	.word	0x0000bdf0


	//   ....[9]....
        /*0ecc*/ 	.word	0x0000be00


	//   ....[10]....
        /*0ed0*/ 	.word	0x0000be10


	//   ....[11]....
        /*0ed4*/ 	.word	0x0000be20


	//   ....[12]....
        /*0ed8*/ 	.word	0x0000be30


	//   ....[13]....
        /*0edc*/ 	.word	0x0000be40


	//   ....[14]....
        /*0ee0*/ 	.word	0x0000be50


	//   ....[15]....
        /*0ee4*/ 	.word	0x0000be60


	//   ....[16]....
        /*0ee8*/ 	.word	0x0000bed0


	//   ....[17]....
        /*0eec*/ 	.word	0x0000bee0


	//   ....[18]....
        /*0ef0*/ 	.word	0x0000bef0


	//   ....[19]....
        /*0ef4*/ 	.word	0x0000bf00


	//   ....[20]....
        /*0ef8*/ 	.word	0x0000bf10


	//   ....[21]....
        /*0efc*/ 	.word	0x0000bf20


	//   ....[22]....
        /*0f00*/ 	.word	0x0000bf30


	//   ....[23]....
        /*0f04*/ 	.word	0x0000bf40


	//   ....[24]....
        /*0f08*/ 	.word	0x0000bf50


	//   ....[25]....
        /*0f0c*/ 	.word	0x0000bf60


	//   ....[26]....
        /*0f10*/ 	.word	0x0000bf70


	//   ....[27]....
        /*0f14*/ 	.word	0x0000bf80


	//   ....[28]....
        /*0f18*/ 	.word	0x0000bf90


	//   ....[29]....
        /*0f1c*/ 	.word	0x0000bfa0


	//   ....[30]....
        /*0f20*/ 	.word	0x0000bfb0


	//   ....[31]....
        /*0f24*/ 	.word	0x0000bfc0


	//   ....[32]....
        /*0f28*/ 	.word	0x0000bfd0


	//   ....[33]....
        /*0f2c*/ 	.word	0x0000bfe0


	//   ....[34]....
        /*0f30*/ 	.word	0x0000bff0


	//   ....[35]....
        /*0f34*/ 	.word	0x0000c000


	//   ....[36]....
        /*0f38*/ 	.word	0x0000c010


	//   ....[37]....
        /*0f3c*/ 	.word	0x0000c020


	//   ....[38]....
        /*0f40*/ 	.word	0x0000c030


	//   ....[39]....
        /*0f44*/ 	.word	0x0000c040


	//   ....[40]....
        /*0f48*/ 	.word	0x0000c050


	//   ....[41]....
        /*0f4c*/ 	.word	0x0000c060


	//   ....[42]....
        /*0f50*/ 	.word	0x0000c070


	//   ....[43]....
        /*0f54*/ 	.word	0x0000c080


	//   ....[44]....
        /*0f58*/ 	.word	0x0000c170


	//   ....[45]....
        /*0f5c*/ 	.word	0x0000c180


	//   ....[46]....
        /*0f60*/ 	.word	0x0000c190


	//   ....[47]....
        /*0f64*/ 	.word	0x0000c1a0


	//   ....[48]....
        /*0f68*/ 	.word	0x0000c1b0


	//   ....[49]....
        /*0f6c*/ 	.word	0x0000c1c0


	//   ....[50]....
        /*0f70*/ 	.word	0x0000c1d0


	//   ....[51]....
        /*0f74*/ 	.word	0x0000c1e0


	//   ....[52]....
        /*0f78*/ 	.word	0x0000c1f0


	//   ....[53]....
        /*0f7c*/ 	.word	0x0000c200


	//   ....[54]....
        /*0f80*/ 	.word	0x0000c210


	//   ....[55]....
        /*0f84*/ 	.word	0x0000c220


	//   ....[56]....
        /*0f88*/ 	.word	0x0000c230


	//   ....[57]....
        /*0f8c*/ 	.word	0x0000c240


	//   ....[58]....
        /*0f90*/ 	.word	0x0000c250


	//   ....[59]....
        /*0f94*/ 	.word	0x0000c260


	//   ....[60]....
        /*0f98*/ 	.word	0x0000c270


	//   ....[61]....
        /*0f9c*/ 	.word	0x0000c280


	//   ....[62]....
        /*0fa0*/ 	.word	0x0000c290


	//   ....[63]....
        /*0fa4*/ 	.word	0x0000c2a0


	//   ....[64]....
        /*0fa8*/ 	.word	0x0000c2b0


	//   ....[65]....
        /*0fac*/ 	.word	0x0000c2c0


	//   ....[66]....
        /*0fb0*/ 	.word	0x0000c2d0


	//   ....[67]....
        /*0fb4*/ 	.word	0x0000c2e0


	//   ....[68]....
        /*0fb8*/ 	.word	0x0000c2f0


	//   ....[69]....
        /*0fbc*/ 	.word	0x0000c300


	//   ....[70]....
        /*0fc0*/ 	.word	0x0000c310


	//   ....[71]....
        /*0fc4*/ 	.word	0x0000c320


	//   ....[72]....
        /*0fc8*/ 	.word	0x0000c330


	//   ....[73]....
        /*0fcc*/ 	.word	0x0000c340


	//   ....[74]....
        /*0fd0*/ 	.word	0x0000c440


	//   ....[75]....
        /*0fd4*/ 	.word	0x0000c450


	//   ....[76]....
        /*0fd8*/ 	.word	0x0000c460


	//   ....[77]....
        /*0fdc*/ 	.word	0x0000c470


	//   ....[78]....
        /*0fe0*/ 	.word	0x0000c480


	//   ....[79]....
        /*0fe4*/ 	.word	0x0000c490


	//   ....[80]....
        /*0fe8*/ 	.word	0x0000c4a0


	//   ....[81]....
        /*0fec*/ 	.word	0x0000c4b0


	//   ....[82]....
        /*0ff0*/ 	.word	0x0000c4c0


	//   ....[83]....
        /*0ff4*/ 	.word	0x0000c4d0


	//   ....[84]....
        /*0ff8*/ 	.word	0x0000c4e0


	//   ....[85]....
        /*0ffc*/ 	.word	0x0000c4f0


	//   ....[86]....
        /*1000*/ 	.word	0x0000c500


	//   ....[87]....
        /*1004*/ 	.word	0x0000c510


	//   ....[88]....
        /*1008*/ 	.word	0x0000c520


	//   ....[89]....
        /*100c*/ 	.word	0x0000c530


	//   ....[90]....
        /*1010*/ 	.word	0x0000c540


	//   ....[91]....
        /*1014*/ 	.word	0x0000c550


	//   ....[92]....
        /*1018*/ 	.word	0x0000c560


	//   ....[93]....
        /*101c*/ 	.word	0x0000c570


	//   ....[94]....
        /*1020*/ 	.word	0x0000c580


	//   ....[95]....
        /*1024*/ 	.word	0x0000c590


	//   ....[96]....
        /*1028*/ 	.word	0x0000c5a0


	//   ....[97]....
        /*102c*/ 	.word	0x0000c5b0


	//   ....[98]....
        /*1030*/ 	.word	0x0000c5c0


	//   ....[99]....
        /*1034*/ 	.word	0x0000c5d0


	//   ....[100]....
        /*1038*/ 	.word	0x0000c5e0


	//   ....[101]....
        /*103c*/ 	.word	0x0000c5f0


	//   ....[102]....
        /*1040*/ 	.word	0x0000c600


	//   ....[103]....
        /*1044*/ 	.word	0x0000c610


	//   ....[104]....
        /*1048*/ 	.word	0x0000c730


	//   ....[105]....
        /*104c*/ 	.word	0x0000c740


	//   ....[106]....
        /*1050*/ 	.word	0x0000c750


	//   ....[107]....
        /*1054*/ 	.word	0x0000c760


	//   ....[108]....
        /*1058*/ 	.word	0x0000c770


	//   ....[109]....
        /*105c*/ 	.word	0x0000c780


	//   ....[110]....
        /*1060*/ 	.word	0x0000c790


	//   ....[111]....
        /*1064*/ 	.word	0x0000c7a0


	//   ....[112]....
        /*1068*/ 	.word	0x0000c7b0


	//   ....[113]....
        /*106c*/ 	.word	0x0000c7c0


	//   ....[114]....
        /*1070*/ 	.word	0x0000c7d0


	//   ....[115]....
        /*1074*/ 	.word	0x0000c7e0


	//   ....[116]....
        /*1078*/ 	.word	0x0000c7f0


	//   ....[117]....
        /*107c*/ 	.word	0x0000c800


	//   ....[118]....
        /*1080*/ 	.word	0x0000c810


	//   ....[119]....
        /*1084*/ 	.word	0x0000c820


	//   ....[120]....
        /*1088*/ 	.word	0x0000c830


	//   ....[121]....
        /*108c*/ 	.word	0x0000c840


	//   ....[122]....
        /*1090*/ 	.word	0x0000c850


	//   ....[123]....
        /*1094*/ 	.word	0x0000c860


	//   ....[124]....
        /*1098*/ 	.word	0x0000c870


	//   ....[125]....
        /*109c*/ 	.word	0x0000c880


	//   ....[126]....
        /*10a0*/ 	.word	0x0000c890


	//   ....[127]....
        /*10a4*/ 	.word	0x0000c8a0


	//   ....[128]....
        /*10a8*/ 	.word	0x0000c8b0


	//   ....[129]....
        /*10ac*/ 	.word	0x0000c8c0


	//   ....[130]....
        /*10b0*/ 	.word	0x0000c8d0


	//   ....[131]....
        /*10b4*/ 	.word	0x0000c8e0


	//   ....[132]....
        /*10b8*/ 	.word	0x0000c8f0


	//   ....[133]....
        /*10bc*/ 	.word	0x0000c900


	//   ....[134]....
        /*10c0*/ 	.word	0x00010ae0


	//   ....[135]....
        /*10c4*/ 	.word	0x00010b00


	//   ....[136]....
        /*10c8*/ 	.word	0x00010b10


	//   ....[137]....
        /*10cc*/ 	.word	0x00010b20


	//   ....[138]....
        /*10d0*/ 	.word	0x00010b30


	//   ....[139]....
        /*10d4*/ 	.word	0x00010b40


	//   ....[140]....
        /*10d8*/ 	.word	0x00010b50


	//   ....[141]....
        /*10dc*/ 	.word	0x00010b60


	//   ....[142]....
        /*10e0*/ 	.word	0x00010b70


	//   ....[143]....
        /*10e4*/ 	.word	0x00010b80


	//   ....[144]....
        /*10e8*/ 	.word	0x00010b90


	//   ....[145]....
        /*10ec*/ 	.word	0x00010ba0


	//   ....[146]....
        /*10f0*/ 	.word	0x00010c10


	//   ....[147]....
        /*10f4*/ 	.word	0x00010c20


	//   ....[148]....
        /*10f8*/ 	.word	0x00010c30


	//   ....[149]....
        /*10fc*/ 	.word	0x00010c40


	//   ....[150]....
        /*1100*/ 	.word	0x00010c50


	//   ....[151]....
        /*1104*/ 	.word	0x00010c60


	//   ....[152]....
        /*1108*/ 	.word	0x00010c70


	//   ....[153]....
        /*110c*/ 	.word	0x00010c80


	//   ....[154]....
        /*1110*/ 	.word	0x00010c90


	//   ....[155]....
        /*1114*/ 	.word	0x00010ca0


	//   ....[156]....
        /*1118*/ 	.word	0x00010cb0


	//   ....[157]....
        /*111c*/ 	.word	0x00010cc0


	//   ....[158]....
        /*1120*/ 	.word	0x00010cd0


	//   ....[159]....
        /*1124*/ 	.word	0x00010ce0


	//   ....[160]....
        /*1128*/ 	.word	0x00010cf0


	//   ....[161]....
        /*112c*/ 	.word	0x00010d00


	//   ....[162]....
        /*1130*/ 	.word	0x00010d10


	//   ....[163]....
        /*1134*/ 	.word	0x00010d20


	//   ....[164]....
        /*1138*/ 	.word	0x00010d30


	//   ....[165]....
        /*113c*/ 	.word	0x00010d40


	//   ....[166]....
        /*1140*/ 	.word	0x00010d50


	//   ....[167]....
        /*1144*/ 	.word	0x00010d60


	//   ....[168]....
        /*1148*/ 	.word	0x00010d70


	//   ....[169]....
        /*114c*/ 	.word	0x00010d80


	//   ....[170]....
        /*1150*/ 	.word	0x00010d90


	//   ....[171]....
        /*1154*/ 	.word	0x00010da0


	//   ....[172]....
        /*1158*/ 	.word	0x00010db0


	//   ....[173]....
        /*115c*/ 	.word	0x00010dc0


	//   ....[174]....
        /*1160*/ 	.word	0x00010eb0


	//   ....[175]....
        /*1164*/ 	.word	0x00010ec0


	//   ....[176]....
        /*1168*/ 	.word	0x00010ed0


	//   ....[177]....
        /*116c*/ 	.word	0x00010ee0


	//   ....[178]....
        /*1170*/ 	.word	0x00010ef0


	//   ....[179]....
        /*1174*/ 	.word	0x00010f00


	//   ....[180]....
        /*1178*/ 	.word	0x00010f10


	//   ....[181]....
        /*117c*/ 	.word	0x00010f20


	//   ....[182]....
        /*1180*/ 	.word	0x00010f30


	//   ....[183]....
        /*1184*/ 	.word	0x00010f40


	//   ....[184]....
        /*1188*/ 	.word	0x00010f50


	//   ....[185]....
        /*118c*/ 	.word	0x00010f60


	//   ....[186]....
        /*1190*/ 	.word	0x00010f70


	//   ....[187]....
        /*1194*/ 	.word	0x00010f80


	//   ....[188]....
        /*1198*/ 	.word	0x00010f90


	//   ....[189]....
        /*119c*/ 	.word	0x00010fa0


	//   ....[190]....
        /*11a0*/ 	.word	0x00010fb0


	//   ....[191]....
        /*11a4*/ 	.word	0x00010fc0


	//   ....[192]....
        /*11a8*/ 	.word	0x00010fd0


	//   ....[193]....
        /*11ac*/ 	.word	0x00010fe0


	//   ....[194]....
        /*11b0*/ 	.word	0x00010ff0


	//   ....[195]....
        /*11b4*/ 	.word	0x00011000


	//   ....[196]....
        /*11b8*/ 	.word	0x00011010


	//   ....[197]....
        /*11bc*/ 	.word	0x00011020


	//   ....[198]....
        /*11c0*/ 	.word	0x00011030


	//   ....[199]....
        /*11c4*/ 	.word	0x00011040


	//   ....[200]....
        /*11c8*/ 	.word	0x00011050


	//   ....[201]....
        /*11cc*/ 	.word	0x00011060


	//   ....[202]....
        /*11d0*/ 	.word	0x00011070


	//   ....[203]....
        /*11d4*/ 	.word	0x00011080


	//   ....[204]....
        /*11d8*/ 	.word	0x00011180


	//   ....[205]....
        /*11dc*/ 	.word	0x00011190


	//   ....[206]....
        /*11e0*/ 	.word	0x000111a0


	//   ....[207]....
        /*11e4*/ 	.word	0x000111b0


	//   ....[208]....
        /*11e8*/ 	.word	0x000111c0


	//   ....[209]....
        /*11ec*/ 	.word	0x000111d0


	//   ....[210]....
        /*11f0*/ 	.word	0x000111e0


	//   ....[211]....
        /*11f4*/ 	.word	0x000111f0


	//   ....[212]....
        /*11f8*/ 	.word	0x00011200


	//   ....[213]....
        /*11fc*/ 	.word	0x00011210


	//   ....[214]....
        /*1200*/ 	.word	0x00011220


	//   ....[215]....
        /*1204*/ 	.word	0x00011230


	//   ....[216]....
        /*1208*/ 	.word	0x00011240


	//   ....[217]....
        /*120c*/ 	.word	0x00011250


	//   ....[218]....
        /*1210*/ 	.word	0x00011260


	//   ....[219]....
        /*1214*/ 	.word	0x00011270


	//   ....[220]....
        /*1218*/ 	.word	0x00011280


	//   ....[221]....
        /*121c*/ 	.word	0x00011290


	//   ....[222]....
        /*1220*/ 	.word	0x000112a0


	//   ....[223]....
        /*1224*/ 	.word	0x000112b0


	//   ....[224]....
        /*1228*/ 	.word	0x000112c0


	//   ....[225]....
        /*122c*/ 	.word	0x000112d0


	//   ....[226]....
        /*1230*/ 	.word	0x000112e0


	//   ....[227]....
        /*1234*/ 	.word	0x000112f0


	//   ....[228]....
        /*1238*/ 	.word	0x00011300


	//   ....[229]....
        /*123c*/ 	.word	0x00011310


	//   ....[230]....
        /*1240*/ 	.word	0x00011320


	//   ....[231]....
        /*1244*/ 	.word	0x00011330


	//   ....[232]....
        /*1248*/ 	.word	0x00011340


	//   ....[233]....
        /*124c*/ 	.word	0x00011350


	//   ....[234]....
        /*1250*/ 	.word	0x00011470


	//   ....[235]....
        /*1254*/ 	.word	0x00011480


	//   ....[236]....
        /*1258*/ 	.word	0x00011490


	//   ....[237]....
        /*125c*/ 	.word	0x000114a0


	//   ....[238]....
        /*1260*/ 	.word	0x000114b0


	//   ....[239]....
        /*1264*/ 	.word	0x000114c0


	//   ....[240]....
        /*1268*/ 	.word	0x000114d0


	//   ....[241]....
        /*126c*/ 	.word	0x000114e0


	//   ....[242]....
        /*1270*/ 	.word	0x000114f0


	//   ....[243]....
        /*1274*/ 	.word	0x00011500


	//   ....[244]....
        /*1278*/ 	.word	0x00011510


	//   ....[245]....
        /*127c*/ 	.word	0x00011520


	//   ....[246]....
        /*1280*/ 	.word	0x00011530


	//   ....[247]....
        /*1284*/ 	.word	0x00011540


	//   ....[248]....
        /*1288*/ 	.word	0x00011550


	//   ....[249]....
        /*128c*/ 	.word	0x00011560


	//   ....[250]....
        /*1290*/ 	.word	0x00011570


	//   ....[251]....
        /*1294*/ 	.word	0x00011580


	//   ....[252]....
        /*1298*/ 	.word	0x00011590


	//   ....[253]....
        /*129c*/ 	.word	0x000115a0


	//   ....[254]....
        /*12a0*/ 	.word	0x000115b0


	//   ....[255]....
        /*12a4*/ 	.word	0x000115c0


	//   ....[0]....
        /*12a8*/ 	.word	0x000115d0


	//   ....[1]....
        /*12ac*/ 	.word	0x000115e0


	//   ....[2]....
        /*12b0*/ 	.word	0x000115f0


	//   ....[3]....
        /*12b4*/ 	.word	0x00011600


	//   ....[4]....
        /*12b8*/ 	.word	0x00011610


	//   ....[5]....
        /*12bc*/ 	.word	0x00011620


	//   ....[6]....
        /*12c0*/ 	.word	0x00011630


	//   ....[7]....
        /*12c4*/ 	.word	0x00011640


	//   ....[8]....
        /*12c8*/ 	.word	0x00015820


	//   ....[9]....
        /*12cc*/ 	.word	0x00015840


	//   ....[10]....
        /*12d0*/ 	.word	0x00015850


	//   ....[11]....
        /*12d4*/ 	.word	0x00015860


	//   ....[12]....
        /*12d8*/ 	.word	0x00015870


	//   ....[13]....
        /*12dc*/ 	.word	0x00015880


	//   ....[14]....
        /*12e0*/ 	.word	0x00015890


	//   ....[15]....
        /*12e4*/ 	.word	0x000158a0


	//   ....[16]....
        /*12e8*/ 	.word	0x000158b0


	//   ....[17]....
        /*12ec*/ 	.word	0x000158c0


	//   ....[18]....
        /*12f0*/ 	.word	0x000158d0


	//   ....[19]....
        /*12f4*/ 	.word	0x000158e0


	//   ....[20]....
        /*12f8*/ 	.word	0x000158f0


	//   ....[21]....
        /*12fc*/ 	.word	0x00015900


	//   ....[22]....
        /*1300*/ 	.word	0x00015970


	//   ....[23]....
        /*1304*/ 	.word	0x00015980


	//   ....[24]....
        /*1308*/ 	.word	0x00015990


	//   ....[25]....
        /*130c*/ 	.word	0x000159a0


	//   ....[26]....
        /*1310*/ 	.word	0x000159b0


	//   ....[27]....
        /*1314*/ 	.word	0x000159c0


	//   ....[28]....
        /*1318*/ 	.word	0x000159d0


	//   ....[29]....
        /*131c*/ 	.word	0x000159e0


	//   ....[30]....
        /*1320*/ 	.word	0x000159f0


	//   ....[31]....
        /*1324*/ 	.word	0x00015a00


	//   ....[32]....
        /*1328*/ 	.word	0x00015a10


	//   ....[33]....
        /*132c*/ 	.word	0x00015a20


	//   ....[34]....
        /*1330*/ 	.word	0x00015a30


	//   ....[35]....
        /*1334*/ 	.word	0x00015a40


	//   ....[36]....
        /*1338*/ 	.word	0x00015a50


	//   ....[37]....
        /*133c*/ 	.word	0x00015a60


	//   ....[38]....
        /*1340*/ 	.word	0x00015a70


	//   ....[39]....
        /*1344*/ 	.word	0x00015a80


	//   ....[40]....
        /*1348*/ 	.word	0x00015a90


	//   ....[41]....
        /*134c*/ 	.word	0x00015aa0


	//   ....[42]....
        /*1350*/ 	.word	0x00015ab0


	//   ....[43]....
        /*1354*/ 	.word	0x00015ac0


	//   ....[44]....
        /*1358*/ 	.word	0x00015ad0


	//   ....[45]....
        /*135c*/ 	.word	0x00015ae0


	//   ....[46]....
        /*1360*/ 	.word	0x00015af0


	//   ....[47]....
        /*1364*/ 	.word	0x00015b00


	//   ....[48]....
        /*1368*/ 	.word	0x00015b10


	//   ....[49]....
        /*136c*/ 	.word	0x00015b20


	//   ....[50]....
        /*1370*/ 	.word	0x00015b40


	//   ....[51]....
        /*1374*/ 	.word	0x00015b50


	//   ....[52]....
        /*1378*/ 	.word	0x00015c40


	//   ....[53]....
        /*137c*/ 	.word	0x00015c50


	//   ....[54]....
        /*1380*/ 	.word	0x00015c60


	//   ....[55]....
        /*1384*/ 	.word	0x00015c70


	//   ....[56]....
        /*1388*/ 	.word	0x00015c80


	//   ....[57]....
        /*138c*/ 	.word	0x00015c90


	//   ....[58]....
        /*1390*/ 	.word	0x00015ca0


	//   ....[59]....
        /*1394*/ 	.word	0x00015cb0


	//   ....[60]....
        /*1398*/ 	.word	0x00015cc0


	//   ....[61]....
        /*139c*/ 	.word	0x00015cd0


	//   ....[62]....
        /*13a0*/ 	.word	0x00015ce0


	//   ....[63]....
        /*13a4*/ 	.word	0x00015cf0


	//   ....[64]....
        /*13a8*/ 	.word	0x00015d00


	//   ....[65]....
        /*13ac*/ 	.word	0x00015d10


	//   ....[66]....
        /*13b0*/ 	.word	0x00015d20


	//   ....[67]....
        /*13b4*/ 	.word	0x00015d30


	//   ....[68]....
        /*13b8*/ 	.word	0x00015d40


	//   ....[69]....
        /*13bc*/ 	.word	0x00015d50


	//   ....[70]....
        /*13c0*/ 	.word	0x00015d60


	//   ....[71]....
        /*13c4*/ 	.word	0x00015d70


	//   ....[72]....
        /*13c8*/ 	.word	0x00015d80


	//   ....[73]....
        /*13cc*/ 	.word	0x00015d90


	//   ....[74]....
        /*13d0*/ 	.word	0x00015da0


	//   ....[75]....
        /*13d4*/ 	.word	0x00015db0


	//   ....[76]....
        /*13d8*/ 	.word	0x00015dc0


	//   ....[77]....
        /*13dc*/ 	.word	0x00015dd0


	//   ....[78]....
        /*13e0*/ 	.word	0x00015de0


	//   ....[79]....
        /*13e4*/ 	.word	0x00015df0


	//   ....[80]....
        /*13e8*/ 	.word	0x00015e10


	//   ....[81]....
        /*13ec*/ 	.word	0x00015e20


	//   ....[82]....
        /*13f0*/ 	.word	0x00015f10


	//   ....[83]....
        /*13f4*/ 	.word	0x00015f20


	//   ....[84]....
        /*13f8*/ 	.word	0x00015f30


	//   ....[85]....
        /*13fc*/ 	.word	0x00015f40


	//   ....[86]....
        /*1400*/ 	.word	0x00015f50


	//   ....[87]....
        /*1404*/ 	.word	0x00015f60


	//   ....[88]....
        /*1408*/ 	.word	0x00015f70


	//   ....[89]....
        /*140c*/ 	.word	0x00015f80


	//   ....[90]....
        /*1410*/ 	.word	0x00015f90


	//   ....[91]....
        /*1414*/ 	.word	0x00015fa0


	//   ....[92]....
        /*1418*/ 	.word	0x00015fb0


	//   ....[93]....
        /*141c*/ 	.word	0x00015fc0


	//   ....[94]....
        /*1420*/ 	.word	0x00015fd0


	//   ....[95]....
        /*1424*/ 	.word	0x00015fe0


	//   ....[96]....
        /*1428*/ 	.word	0x00015ff0


	//   ....[97]....
        /*142c*/ 	.word	0x00016000


	//   ....[98]....
        /*1430*/ 	.word	0x00016010


	//   ....[99]....
        /*1434*/ 	.word	0x00016020


	//   ....[100]....
        /*1438*/ 	.word	0x00016030


	//   ....[101]....
        /*143c*/ 	.word	0x00016040


	//   ....[102]....
        /*1440*/ 	.word	0x00016050


	//   ....[103]....
        /*1444*/ 	.word	0x00016060


	//   ....[104]....
        /*1448*/ 	.word	0x00016070


	//   ....[105]....
        /*144c*/ 	.word	0x00016080


	//   ....[106]....
        /*1450*/ 	.word	0x00016090


	//   ....[107]....
        /*1454*/ 	.word	0x000160a0


	//   ....[108]....
        /*1458*/ 	.word	0x000160b0


	//   ....[109]....
        /*145c*/ 	.word	0x000160c0


	//   ....[110]....
        /*1460*/ 	.word	0x000161e0


	//   ....[111]....
        /*1464*/ 	.word	0x000161f0


	//   ....[112]....
        /*1468*/ 	.word	0x00016200


	//   ....[113]....
        /*146c*/ 	.word	0x00016210


	//   ....[114]....
        /*1470*/ 	.word	0x00016220


	//   ....[115]....
        /*1474*/ 	.word	0x00016230


	//   ....[116]....
        /*1478*/ 	.word	0x00016240


	//   ....[117]....
        /*147c*/ 	.word	0x00016250


	//   ....[118]....
        /*1480*/ 	.word	0x00016260


	//   ....[119]....
        /*1484*/ 	.word	0x00016270


	//   ....[120]....
        /*1488*/ 	.word	0x00016280


	//   ....[121]....
        /*148c*/ 	.word	0x00016290


	//   ....[122]....
        /*1490*/ 	.word	0x000162a0


	//   ....[123]....
        /*1494*/ 	.word	0x000162b0


	//   ....[124]....
        /*1498*/ 	.word	0x000162c0


	//   ....[125]....
        /*149c*/ 	.word	0x000162d0


	//   ....[126]....
        /*14a0*/ 	.word	0x000162e0


	//   ....[127]....
        /*14a4*/ 	.word	0x000162f0


	//   ....[128]....
        /*14a8*/ 	.word	0x00016300


	//   ....[129]....
        /*14ac*/ 	.word	0x00016310


	//   ....[130]....
        /*14b0*/ 	.word	0x00016320


	//   ....[131]....
        /*14b4*/ 	.word	0x00016330


	//   ....[132]....
        /*14b8*/ 	.word	0x00016340


	//   ....[133]....
        /*14bc*/ 	.word	0x00016350


	//   ....[134]....
        /*14c0*/ 	.word	0x00016360


	//   ....[135]....
        /*14c4*/ 	.word	0x00016370


	//   ....[136]....
        /*14c8*/ 	.word	0x00016380


	//   ....[137]....
        /*14cc*/ 	.word	0x00016390


	//----- nvinfo : EIATTR_EXIT_INSTR_OFFSETS
	.align		4
.L_1378:
        /*14d0*/ 	.byte	0x04, 0x1c
        /*14d2*/ 	.short	(.L_1380 - .L_1379)


	//   ....[0]....
.L_1379:
        /*14d4*/ 	.word	0x00027f90


	//   ....[1]....
        /*14d8*/ 	.word	0x00029c90


	//   ....[2]....
        /*14dc*/ 	.word	0x00029d00


	//----- nvinfo : EIATTR_MAX_THREADS
	.align		4
.L_1380:
        /*14e0*/ 	.byte	0x04, 0x05
        /*14e2*/ 	.short	(.L_1382 - .L_1381)
.L_1381:
        /*14e4*/ 	.word	0x00000080
        /*14e8*/ 	.word	0x00000001
        /*14ec*/ 	.word	0x00000001


	//----- nvinfo : EIATTR_CRS_STACK_SIZE
	.align		4
.L_1382:
        /*14f0*/ 	.byte	0x04, 0x1e
        /*14f2*/ 	.short	(.L_1384 - .L_1383)
.L_1383:
        /*14f4*/ 	.word	0x00000000


	//----- nvinfo : EIATTR_CBANK_PARAM_SIZE
	.align		4
.L_1384:
        /*14f8*/ 	.byte	0x03, 0x19
        /*14fa*/ 	.short	0x0028


	//----- nvinfo : EIATTR_PARAM_CBANK
	.align		4
        /*14fc*/ 	.byte	0x04, 0x0a
        /*14fe*/ 	.short	(.L_1386 - .L_1385)
	.align		4
.L_1385:
        /*1500*/ 	.word	index@(.nv.constant0._ZN17fastertransformer38beam_online_softmax_topk_stage2_kernelIfLi64ELi128EEEvPKfS2_PiPT_ii)
        /*1504*/ 	.short	0x0210
        /*1506*/ 	.short	0x0028


	//----- nvinfo : EIATTR_SW_WAR
	.align		4
.L_1386:
        /*1508*/ 	.byte	0x04, 0x36
        /*150a*/ 	.short	(.L_1388 - .L_1387)
.L_1387:
        /*150c*/ 	.word	0x00000008
.L_1388:


//--------------------- .nv.info._ZN17fastertransformer38beam_online_softmax_topk_stage2_kernelIfLi64ELi64EEEvPKfS2_PiPT_ii --------------------------
	.section	.nv.info._ZN17fastertransformer38beam_online_softmax_topk_stage2_kernelIfLi64ELi64EEEvPKfS2_PiPT_ii,"",@"SHT_CUDA_INFO"
	.sectionflags	@""
	.align	4


	//----- nvinfo : EIATTR_CUDA_API_VERSION
	.align		4
        /*0000*/ 	.byte	0x04, 0x37
        /*0002*/ 	.short	(.L_1390 - .L_1389)
.L_1389:
        /*0004*/ 	.word	0x00000082


	//----- nvinfo : EIATTR_KPARAM_INFO
	.align		4
.L_1390:
        /*0008*/ 	.byte	0x04, 0x17
        /*000a*/ 	.short	(.L_1392 - .L_1391)
.L_1391:
        /*000c*/ 	.word	0x00000000
        /*0010*/ 	.short	0x0005
        /*0012*/ 	.short	0x0024
        /*0014*/ 	.byte	0x00, 0xf0, 0x11, 0x00


	//----- nvinfo : EIATTR_KPARAM_INFO
	.align		4
.L_1392:
        /*0018*/ 	.byte	0x04, 0x17
        /*001a*/ 	.short	(.L_1394 - .L_1393)
.L_1393:
        /*001c*/ 	.word	0x00000000
        /*0020*/ 	.short	0x0004
        /*0022*/ 	.short	0x0020
        /*0024*/ 	.byte	0x00, 0xf0, 0x11, 0x00


	//----- nvinfo : EIATTR_KPARAM_INFO
	.align		4
.L_1394:
        /*0028*/ 	.byte	0x04, 0x17
        /*002a*/ 	.short	(.L_1396 - .L_1395)
.L_1395:
        /*002c*/ 	.word	0x00000000
        /*0030*/ 	.short	0x0003
        /*0032*/ 	.short	0x0018
        /*0034*/ 	.byte	0x00, 0xf0, 0x21, 0x00


	//----- nvinfo : EIATTR_KPARAM_INFO
	.align		4
.L_1396:
        /*0038*/ 	.byte	0x04, 0x17
        /*003a*/ 	.short	(.L_1398 - .L_1397)
.L_1397:
        /*003c*/ 	.word	0x00000000
        /*0040*/ 	.short	0x0002
        /*0042*/ 	.short	0x0010
        /*0044*/ 	.byte	0x00, 0xf0, 0x21, 0x00


	//----- nvinfo : EIATTR_KPARAM_INFO
	.align		4
.L_1398:
        /*0048*/ 	.byte	0x04, 0x17
        /*004a*/ 	.short	(.L_1400 - .L_1399)
.L_1399:
        /*004c*/ 	.word	0x00000000
        /*0050*/ 	.short	0x0001
        /*0052*/ 	.short	0x0008
        /*0054*/ 	.byte	0x00, 0xf0, 0x21, 0x00


	//----- nvinfo : EIATTR_KPARAM_INFO
	.align		4
.L_1400:
        /*0058*/ 	.byte	0x04, 0x17
        /*005a*/ 	.short	(.L_1402 - .L_1401)
.L_1401:
        /*005c*/ 	.word	0x00000000
        /*0060*/ 	.short	0x0000
        /*0062*/ 	.short	0x0000
        /*0064*/ 	.byte	0x00, 0xf0, 0x21, 0x00


	//----- nvinfo : EIATTR_SPARSE_MMA_MASK
	.align		4
.L_1402:
        /*0068*/ 	.byte	0x03, 0x50
        /*006a*/ 	.short	0x0000


	//----- nvinfo : EIATTR_MAXREG_COUNT
	.align		4
        /*006c*/ 	.byte	0x03, 0x1b
        /*006e*/ 	.short	0x00ff


	//----- nvinfo : EIATTR_NUM_BARRIERS
	.align		4
        /*0070*/ 	.byte	0x02, 0x4c
        /*0072*/ 	.byte	0x01
	.zero		1


	//----- nvinfo : EIATTR_MERCURY_ISA_VERSION
	.align		4
        /*0074*/ 	.byte	0x03, 0x5f
        /*0076*/ 	.short	0x0101


	//----- nvinfo : EIATTR_COOP_GROUP_MASK_REGIDS
	.align		4
        /*0078*/ 	.byte	0x04, 0x29
        /*007a*/ 	.short	(.L_1404 - .L_1403)


	//   ....[0]....
.L_1403:
        /*007c*/ 	.word	0xffffffff


	//   ....[1]....
        /*0080*/ 	.word	0xffffffff


	//   ....[2]....
        /*0084*/ 	.word	0xffffffff


	//   ....[3]....
        /*0088*/ 	.word	0xffffffff


	//   ....[4]....
        /*008c*/ 	.word	0xffffffff


	//   ....[5]....
        /*0090*/ 	.word	0xffffffff


	//   ....[6]....
        /*0094*/ 	.word	0xffffffff


	//   ....[7]....
        /*0098*/ 	.word	0xffffffff


	//   ....[8]....
        /*009c*/ 	.word	0xffffffff


	//   ....[9]....
        /*00a0*/ 	.word	0xffffffff


	//   ....[10]....
        /*00a4*/ 	.word	0xffffffff


	//   ....[11]....
        /*00a8*/ 	.word	0xffffffff


	//   ....[12]....
        /*00ac*/ 	.word	0xffffffff


	//   ....[13]....
        /*00b0*/ 	.word	0xffffffff


	//   ....[14]....
        /*00b4*/ 	.word	0xffffffff


	//   ....[15]....
        /*00b8*/ 	.word	0xffffffff


	//   ....[16]....
        /*00bc*/ 	.word	0xffffffff


	//   ....[17]....
        /*00c0*/ 	.word	0xffffffff


	//   ....[18]....
        /*00c4*/ 	.word	0xffffffff


	//   ....[19]....
        /*00c8*/ 	.word	0xffffffff


	//   ....[20]....
        /*00cc*/ 	.word	0xffffffff


	//   ....[21]....
        /*00d0*/ 	.word	0xffffffff


	//   ....[22]....
        /*00d4*/ 	.word	0xffffffff


	//   ....[23]....
        /*00d8*/ 	.word	0xffffffff


	//   ....[24]....
        /*00dc*/ 	.word	0xffffffff


	//   ....[25]....
        /*00e0*/ 	.word	0xffffffff


	//   ....[26]....
        /*00e4*/ 	.word	0xffffffff


	//   ....[27]....
        /*00e8*/ 	.word	0xffffffff


	//   ....[28]....
        /*00ec*/ 	.word	0xffffffff


	//   ....[29]....
        /*00f0*/ 	.word	0xffffffff


	//   ....[30]....
        /*00f4*/ 	.word	0xffffffff


	//   ....[31]....
        /*00f8*/ 	.word	0xffffffff


	//   ....[32]....
        /*00fc*/ 	.word	0xffffffff


	//   ....[33]....
        /*0100*/ 	.word	0xffffffff


	//   ....[34]....
        /*0104*/ 	.word	0xffffffff


	//   ....[35]....
        /*0108*/ 	.word	0xffffffff


	//   ....[36]....
        /*010c*/ 	.word	0xffffffff


	//   ....[37]....
        /*0110*/ 	.word	0xffffffff


	//   ....[38]....
        /*0114*/ 	.word	0xffffffff


	//   ....[39]....
        /*0118*/ 	.word	0xffffffff


	//   ....[40]....
        /*011c*/ 	.word	0xffffffff


	//   ....[41]....
        /*0120*/ 	.word	0xffffffff


	//   ....[42]....
        /*0124*/ 	.word	0xffffffff


	//   ....[43]....
        /*0128*/ 	.word	0xffffffff


	//   ....[44]....
        /*012c*/ 	.word	0xffffffff


	//   ....[45]....
        /*0130*/ 	.word	0xffffffff


	//   ....[46]....
        /*0134*/ 	.word	0xffffffff


	//   ....[47]....
        /*0138*/ 	.word	0xffffffff


	//   ....[48]....
        /*013c*/ 	.word	0xffffffff


	//   ....[49]....
        /*0140*/ 	.word	0xffffffff


	//   ....[50]....
        /*0144*/ 	.word	0xffffffff


	//   ....[51]....
        /*0148*/ 	.word	0xffffffff


	//   ....[52]....
        /*014c*/ 	.word	0xffffffff


	//   ....[53]....
        /*0150*/ 	.word	0xffffffff


	//   ....[54]....
        /*0154*/ 	.word	0xffffffff


	//   ....[55]....
        /*0158*/ 	.word	0xffffffff


	//   ....[56]....
        /*015c*/ 	.word	0xffffffff


	//   ....[57]....
        /*0160*/ 	.word	0xffffffff


	//   ....[58]....
        /*0164*/ 	.word	0xffffffff


	//   ....[59]....
        /*0168*/ 	.word	0xffffffff


	//   ....[60]....
        /*016c*/ 	.word	0xffffffff


	//   ....[61]....
        /*0170*/ 	.word	0xffffffff


	//   ....[62]....
        /*0174*/ 	.word	0xffffffff


	//   ....[63]....
        /*0178*/ 	.word	0xffffffff


	//   ....[64]....
        /*017c*/ 	.word	0xffffffff


	//   ....[65]....
        /*0180*/ 	.word	0xffffffff


	//   ....[66]....
        /*0184*/ 	.word	0xffffffff


	//   ....[67]....
        /*0188*/ 	.word	0xffffffff


	//   ....[68]....
        /*018c*/ 	.word	0xffffffff


	//   ....[69]....
        /*0190*/ 	.word	0xffffffff


	//   ....[70]....
        /*0194*/ 	.word	0xffffffff


	//   ....[71]....
        /*0198*/ 	.word	0xffffffff


	//   ....[72]....
        /*019c*/ 	.word	0xffffffff


	//   ....[73]....
        /*01a0*/ 	.word	0xffffffff


	//   ....[74]....
        /*01a4*/ 	.word	0xffffffff


	//   ....[75]....
        /*01a8*/ 	.word	0xffffffff


	//   ....[76]....
        /*01ac*/ 	.word	0xffffffff


	//   ....[77]....
        /*01b0*/ 	.word	0xffffffff


	//   ....[78]....
        /*01b4*/ 	.word	0xffffffff


	//   ....[79]....
        /*01b8*/ 	.word	0xffffffff


	//   ....[80]....
        /*01bc*/ 	.word	0xffffffff


	//   ....[81]....
        /*01c0*/ 	.word	0xffffffff


	//   ....[82]....
        /*01c4*/ 	.word	0xffffffff


	//   ....[83]....
        /*01c8*/ 	.word	0xffffffff


	//   ....[84]....
        /*01cc*/ 	.word	0xffffffff


	//   ....[85]....
        /*01d0*/ 	.word	0xffffffff


	//   ....[86]....
        /*01d4*/ 	.word	0xffffffff


	//   ....[87]....
        /*01d8*/ 	.word	0xffffffff


	//   ....[88]....
        /*01dc*/ 	.word	0xffffffff


	//   ....[89]....
        /*01e0*/ 	.word	0xffffffff


	//   ....[90]....
        /*01e4*/ 	.word	0xffffffff


	//   ....[91]....
        /*01e8*/ 	.word	0xffffffff


	//   ....[92]....
        /*01ec*/ 	.word	0xffffffff


	//   ....[93]....
        /*01f0*/ 	.word	0xffffffff


	//   ....[94]....
        /*01f4*/ 	.word	0xffffffff


	//   ....[95]....
        /*01f8*/ 	.word	0xffffffff


	//   ....[96]....
        /*01fc*/ 	.word	0xffffffff


	//   ....[97]....
        /*0200*/ 	.word	0xffffffff


	//   ....[98]....
        /*0204*/ 	.word	0xffffffff


	//   ....[99]....
        /*0208*/ 	.word	0xffffffff


	//   ....[100]....
        /*020c*/ 	.word	0xffffffff


	//   ....[101]....
        /*0210*/ 	.word	0xffffffff


	//   ....[102]....
        /*0214*/ 	.word	0xffffffff


	//   ....[103]....
        /*0218*/ 	.word	0xffffffff


	//   ....[104]....
        /*021c*/ 	.word	0xffffffff


	//   ....[105]....
        /*0220*/ 	.word	0xffffffff


	//   ....[106]....
        /*0224*/ 	.word	0xffffffff


	//   ....[107]....
        /*0228*/ 	.word	0xffffffff


	//   ....[108]....
        /*022c*/ 	.word	0xffffffff


	//   ....[109]....
        /*0230*/ 	.word	0xffffffff


	//   ....[110]....
        /*0234*/ 	.word	0xffffffff


	//   ....[111]....
        /*0238*/ 	.word	0xffffffff


	//   ....[112]....
        /*023c*/ 	.word	0xffffffff


	//   ....[113]....
        /*0240*/ 	.word	0xffffffff


	//   ....[114]....
        /*0244*/ 	.word	0xffffffff


	//   ....[115]....
        /*0248*/ 	.word	0xffffffff


	//   ....[116]....
        /*024c*/ 	.word	0xffffffff


	//   ....[117]....
        /*0250*/ 	.word	0xffffffff


	//   ....[118]....
        /*0254*/ 	.word	0xffffffff


	//   ....[119]....
        /*0258*/ 	.word	0xffffffff


	//   ....[120]....
        /*025c*/ 	.word	0xffffffff


	//   ....[121]....
        /*0260*/ 	.word	0xffffffff


	//   ....[122]....
        /*0264*/ 	.word	0xffffffff


	//   ....[123]....
        /*0268*/ 	.word	0xffffffff


	//   ....[124]....
        /*026c*/ 	.word	0xffffffff


	//   ....[125]....
        /*0270*/ 	.word	0xffffffff


	//   ....[126]....
        /*0274*/ 	.word	0xffffffff


	//   ....[127]....
        /*0278*/ 	.word	0xffffffff


	//   ....[128]....
        /*027c*/ 	.word	0xffffffff


	//   ....[129]....
        /*0280*/ 	.word	0xffffffff


	//   ....[130]....
        /*0284*/ 	.word	0xffffffff


	//   ....[131]....
        /*0288*/ 	.word	0xffffffff


	//   ....[132]....
        /*028c*/ 	.word	0xffffffff


	//   ....[133]....
        /*0290*/ 	.word	0xffffffff


	//   ....[134]....
        /*0294*/ 	.word	0xffffffff


	//   ....[135]....
        /*0298*/ 	.word	0xffffffff


	//   ....[136]....
        /*029c*/ 	.word	0xffffffff


	//   ....[137]....
        /*02a0*/ 	.word	0xffffffff


	//   ....[138]....
        /*02a4*/ 	.word	0xffffffff


	//   ....[139]....
        /*02a8*/ 	.word	0xffffffff


	//   ....[140]....
        /*02ac*/ 	.word	0xffffffff


	//   ....[141]....
        /*02b0*/ 	.word	0xffffffff


	//   ....[142]....
        /*02b4*/ 	.word	0xffffffff


	//   ....[143]....
        /*02b8*/ 	.word	0xffffffff


	//   ....[144]....
        /*02bc*/ 	.word	0xffffffff


	//   ....[145]....
        /*02c0*/ 	.word	0xffffffff


	//   ....[146]....
        /*02c4*/ 	.word	0xffffffff


	//   ....[147]....
        /*02c8*/ 	.word	0xffffffff


	//   ....[148]....
        /*02cc*/ 	.word	0xffffffff


	//   ....[149]....
        /*02d0*/ 	.word	0xffffffff


	//   ....[150]....
        /*02d4*/ 	.word	0xffffffff


	//   ....[151]....
        /*02d8*/ 	.word	0xffffffff


	//   ....[152]....
        /*02dc*/ 	.word	0xffffffff


	//   ....[153]....
        /*02e0*/ 	.word	0xffffffff


	//   ....[154]....
        /*02e4*/ 	.word	0xffffffff


	//   ....[155]....
        /*02e8*/ 	.word	0xffffffff


	//   ....[156]....
        /*02ec*/ 	.word	0xffffffff


	//   ....[157]....
        /*02f0*/ 	.word	0xffffffff


	//   ....[158]....
        /*02f4*/ 	.word	0xffffffff


	//   ....[159]....
        /*02f8*/ 	.word	0xffffffff


	//   ....[160]....
        /*02fc*/ 	.word	0xffffffff


	//   ....[161]....
        /*0300*/ 	.word	0xffffffff


	//   ....[162]....
        /*0304*/ 	.word	0xffffffff


	//   ....[163]....
        /*0308*/ 	.word	0xffffffff


	//   ....[164]....
        /*030c*/ 	.word	0xffffffff


	//   ....[165]....
        /*0310*/ 	.word	0xffffffff


	//   ....[166]....
        /*0314*/ 	.word	0xffffffff


	//   ....[167]....
        /*0318*/ 	.word	0xffffffff


	//   ....[168]....
        /*031c*/ 	.word	0xffffffff


	//   ....[169]....
        /*0320*/ 	.word	0xffffffff


	//   ....[170]....
        /*0324*/ 	.word	0xffffffff


	//   ....[171]....
        /*0328*/ 	.word	0xffffffff


	//   ....[172]....
        /*032c*/ 	.word	0xffffffff


	//   ....[173]....
        /*0330*/ 	.word	0xffffffff


	//   ....[174]....
        /*0334*/ 	.word	0xffffffff


	//   ....[175]....
        /*0338*/ 	.word	0xffffffff


	//   ....[176]....
        /*033c*/ 	.word	0xffffffff


	//   ....[177]....
        /*0340*/ 	.word	0xffffffff


	//   ....[178]....
        /*0344*/ 	.word	0xffffffff


	//   ....[179]....
        /*0348*/ 	.word	0xffffffff


	//   ....[180]....
        /*034c*/ 	.word	0xffffffff


	//   ....[181]....
        /*0350*/ 	.word	0xffffffff


	//   ....[182]....
        /*0354*/ 	.word	0xffffffff


	//   ....[183]....
        /*0358*/ 	.word	0xffffffff


	//   ....[184]....
        /*035c*/ 	.word	0xffffffff


	//   ....[185]....
        /*0360*/ 	.word	0xffffffff


	//   ....[186]....
        /*0364*/ 	.word	0xffffffff


	//   ....[187]....
        /*0368*/ 	.word	0xffffffff


	//   ....[188]....
        /*036c*/ 	.word	0xffffffff


	//   ....[189]....
        /*0370*/ 	.word	0xffffffff


	//   ....[190]....
        /*0374*/ 	.word	0xffffffff


	//   ....[191]....
        /*0378*/ 	.word	0xffffffff


	//   ....[192]....
        /*037c*/ 	.word	0xffffffff


	//   ....[193]....
        /*0380*/ 	.word	0xffffffff


	//   ....[194]....
        /*0384*/ 	.word	0xffffffff


	//   ....[195]....
        /*0388*/ 	.word	0xffffffff


	//   ....[196]....
        /*038c*/ 	.word	0xffffffff


	//   ....[197]....
        /*0390*/ 	.word	0xffffffff


	//   ....[198]....
        /*0394*/ 	.word	0xffffffff


	//   ....[199]....
        /*0398*/ 	.word	0xffffffff


	//   ....[200]....
        /*039c*/ 	.word	0xffffffff


	//   ....[201]....
        /*03a0*/ 	.word	0xffffffff


	//   ....[202]....
        /*03a4*/ 	.word	0xffffffff


	//   ....[203]....
        /*03a8*/ 	.word	0xffffffff


	//   ....[204]....
        /*03ac*/ 	.word	0xffffffff


	//   ....[205]....
        /*03b0*/ 	.word	0xffffffff


	//   ....[206]....
        /*03b4*/ 	.word	0xffffffff


	//   ....[207]....
        /*03b8*/ 	.word	0xffffffff


	//   ....[208]....
        /*03bc*/ 	.word	0xffffffff


	//   ....[209]....
        /*03c0*/ 	.word	0xffffffff


	//   ....[210]....
        /*03c4*/ 	.word	0xffffffff


	//   ....[211]....
        /*03c8*/ 	.word	0xffffffff


	//   ....[212]....
        /*03cc*/ 	.word	0xffffffff


	//   ....[213]....
        /*03d0*/ 	.word	0xffffffff


	//   ....[214]....
        /*03d4*/ 	.word	0xffffffff


	//   ....[215]....
        /*03d8*/ 	.word	0xffffffff


	//   ....[216]....
        /*03dc*/ 	.word	0xffffffff


	//   ....[217]....
        /*03e0*/ 	.word	0xffffffff


	//   ....[218]....
        /*03e4*/ 	.word	0xffffffff


	//   ....[219]....
        /*03e8*/ 	.word	0xffffffff


	//   ....[220]....
        /*03ec*/ 	.word	0xffffffff


	//   ....[221]....
        /*03f0*/ 	.word	0xffffffff


	//   ....[222]....
        /*03f4*/ 	.word	0xffffffff


	//   ....[223]....
        /*03f8*/ 	.word	0xffffffff


	//   ....[224]....
        /*03fc*/ 	.word	0xffffffff


	//   ....[225]....
        /*0400*/ 	.word	0xffffffff


	//   ....[226]....
        /*0404*/ 	.word	0xffffffff


	//   ....[227]....
        /*0408*/ 	.word	0xffffffff


	//   ....[228]....
        /*040c*/ 	.word	0xffffffff


	//   ....[229]....
        /*0410*/ 	.word	0xffffffff


	//   ....[230]....
        /*0414*/ 	.word	0xffffffff


	//   ....[231]....
        /*0418*/ 	.word	0xffffffff


	//   ....[232]....
        /*041c*/ 	.word	0xffffffff


	//   ....[233]....
        /*0420*/ 	.word	0xffffffff


	//   ....[234]....
        /*0424*/ 	.word	0xffffffff


	//   ....[235]....
        /*0428*/ 	.word	0xffffffff


	//   ....[236]....
        /*042c*/ 	.word	0xffffffff


	//   ....[237]....
        /*0430*/ 	.word	0xffffffff


	//   ....[238]....
        /*0434*/ 	.word	0xffffffff


	//   ....[239]....
        /*0438*/ 	.word	0xffffffff


	//   ....[240]....
        /*043c*/ 	.word	0xffffffff


	//   ....[241]....
        /*0440*/ 	.word	0xffffffff


	//   ....[242]....
        /*0444*/ 	.word	0xffffffff


	//   ....[243]....
        /*0448*/ 	.word	0xffffffff


	//   ....[244]....
        /*044c*/ 	.word	0xffffffff


	//   ....[245]....
        /*0450*/ 	.word	0xffffffff


	//   ....[246]....
        /*0454*/ 	.word	0xffffffff


	//   ....[247]....
        /*0458*/ 	.word	0xffffffff


	//   ....[248]....
        /*045c*/ 	.word	0xffffffff


	//   ....[249]....
        /*0460*/ 	.word	0xffffffff


	//   ....[250]....
        /*0464*/ 	.word	0xffffffff


	//   ....[251]....
        /*0468*/ 	.word	0xffffffff


	//   ....[252]....
        /*046c*/ 	.word	0xffffffff


	//   ....[253]....
        /*0470*/ 	.word	0xffffffff


	//   ....[254]....
        /*0474*/ 	.word	0xffffffff


	//   ....[255]....
        /*0478*/ 	.word	0xffffffff


	//   ....[0]....
        /*047c*/ 	.word	0xffffffff


	//   ....[1]....
        /*0480*/ 	.word	0xffffffff


	//   ....[2]....
        /*0484*/ 	.word	0xffffffff


	//   ....[3]....
        /*0488*/ 	.word	0xffffffff


	//   ....[4]....
        /*048c*/ 	.word	0xffffffff


	//   ....[5]....
        /*0490*/ 	.word	0xffffffff


	//   ....[6]....
        /*0494*/ 	.word	0xffffffff


	//   ....[7]....
        /*0498*/ 	.word	0xffffffff


	//   ....[8]....
        /*049c*/ 	.word	0xffffffff


	//   ....[9]....
        /*04a0*/ 	.word	0xffffffff


	//   ....[10]....
        /*04a4*/ 	.word	0xffffffff


	//   ....[11]....
        /*04a8*/ 	.word	0xffffffff


	//   ....[12]....
        /*04ac*/ 	.word	0xffffffff


	//   ....[13]....
        /*04b0*/ 	.word	0xffffffff


	//   ....[14]....
        /*04b4*/ 	.word	0xffffffff


	//   ....[15]....
        /*04b8*/ 	.word	0xffffffff


	//   ....[16]....
        /*04bc*/ 	.word	0xffffffff


	//   ....[17]....
        /*04c0*/ 	.word	0xffffffff


	//   ....[18]....
        /*04c4*/ 	.word	0xffffffff


	//   ....[19]....
        /*04c8*/ 	.word	0xffffffff


	//   ....[20]....
        /*04cc*/ 	.word	0xffffffff


	//   ....[21]....
        /*04d0*/ 	.word	0xffffffff


	//   ....[22]....
        /*04d4*/ 	.word	0xffffffff


	//   ....[23]....
        /*04d8*/ 	.word	0xffffffff


	//   ....[24]....
        /*04dc*/ 	.word	0xffffffff


	//   ....[25]....
        /*04e0*/ 	.word	0xffffffff


	//   ....[26]....
        /*04e4*/ 	.word	0xffffffff


	//   ....[27]....
        /*04e8*/ 	.word	0xffffffff


	//   ....[28]....
        /*04ec*/ 	.word	0xffffffff


	//   ....[29]....
        /*04f0*/ 	.word	0xffffffff


	//   ....[30]....
        /*04f4*/ 	.word	0xffffffff


	//   ....[31]....
        /*04f8*/ 	.word	0xffffffff


	//   ....[32]....
        /*04fc*/ 	.word	0xffffffff


	//   ....[33]....
        /*0500*/ 	.word	0xffffffff


	//   ....[34]....
        /*0504*/ 	.word	0xffffffff


	//   ....[35]....
        /*0508*/ 	.word	0xffffffff


	//   ....[36]....
        /*050c*/ 	.word	0xffffffff


	//   ....[37]....
        /*0510*/ 	.word	0xffffffff


	//   ....[38]....
        /*0514*/ 	.word	0xffffffff


	//   ....[39]....
        /*0518*/ 	.word	0xffffffff


	//   ....[40]....
        /*051c*/ 	.word	0xffffffff


	//   ....[41]....
        /*0520*/ 	.word	0xffffffff


	//   ....[42]....
        /*0524*/ 	.word	0xffffffff


	//   ....[43]....
        /*0528*/ 	.word	0xffffffff


	//   ....[44]....
        /*052c*/ 	.word	0xffffffff


	//   ....[45]....
        /*0530*/ 	.word	0xffffffff


	//   ....[46]....
        /*0534*/ 	.word	0xffffffff


	//   ....[47]....
        /*0538*/ 	.word	0xffffffff


	//   ....[48]....
        /*053c*/ 	.word	0xffffffff


	//   ....[49]....
        /*0540*/ 	.word	0xffffffff


	//   ....[50]....
        /*0544*/ 	.word	0xffffffff


	//   ....[51]....
        /*0548*/ 	.word	0xffffffff


	//   ....[52]....
        /*054c*/ 	.word	0xffffffff


	//   ....[53]....
        /*0550*/ 	.word	0xffffffff


	//   ....[54]....
        /*0554*/ 	.word	0xffffffff


	//   ....[55]....
        /*0558*/ 	.word	0xffffffff


	//   ....[56]....
        /*055c*/ 	.word	0xffffffff


	//   ....[57]....
        /*0560*/ 	.word	0xffffffff


	//   ....[58]....
        /*0564*/ 	.word	0xffffffff


	//   ....[59]....
        /*0568*/ 	.word	0xffffffff


	//   ....[60]....
        /*056c*/ 	.word	0xffffffff


	//   ....[61]....
        /*0570*/ 	.word	0xffffffff


	//   ....[62]....
        /*0574*/ 	.word	0xffffffff


	//   ....[63]....
        /*0578*/ 	.word	0xffffffff


	//   ....[64]....
        /*057c*/ 	.word	0xffffffff


	//   ....[65]....
        /*0580*/ 	.word	0xffffffff


	//   ....[66]....
        /*0584*/ 	.word	0xffffffff


	//   ....[67]....
        /*0588*/ 	.word	0xffffffff


	//   ....[68]....
        /*058c*/ 	.word	0xffffffff


	//   ....[69]....
        /*0590*/ 	.word	0xffffffff


	//   ....[70]....
        /*0594*/ 	.word	0xffffffff


	//   ....[71]....
        /*0598*/ 	.word	0xffffffff


	//   ....[72]....
        /*059c*/ 	.word	0xffffffff


	//   ....[73]....
        /*05a0*/ 	.word	0xffffffff


	//   ....[74]....
        /*05a4*/ 	.word	0xffffffff


	//   ....[75]....
        /*05a8*/ 	.word	0xffffffff


	//   ....[76]....
        /*05ac*/ 	.word	0xffffffff


	//   ....[77]....
        /*05b0*/ 	.word	0xffffffff


	//   ....[78]....
        /*05b4*/ 	.word	0xffffffff


	//   ....[79]....
        /*05b8*/ 	.word	0xffffffff


	//   ....[80]....
        /*05bc*/ 	.word	0xffffffff


	//   ....[81]....
        /*05c0*/ 	.word	0xffffffff


	//   ....[82]....
        /*05c4*/ 	.word	0xffffffff


	//   ....[83]....
        /*05c8*/ 	.word	0xffffffff


	//   ....[84]....
        /*05cc*/ 	.word	0xffffffff


	//   ....[85]....
        /*05d0*/ 	.word	0xffffffff


	//   ....[86]....
        /*05d4*/ 	.word	0xffffffff


	//   ....[87]....
        /*05d8*/ 	.word	0xffffffff


	//   ....[88]....
        /*05dc*/ 	.word	0xffffffff


	//   ....[89]....
        /*05e0*/ 	.word	0xffffffff


	//   ....[90]....
        /*05e4*/ 	.word	0xffffffff


	//   ....[91]....
        /*05e8*/ 	.word	0xffffffff


	//   ....[92]....
        /*05ec*/ 	.word	0xffffffff


	//   ....[93]....
        /*05f0*/ 	.word	0xffffffff


	//   ....[94]....
        /*05f4*/ 	.word	0xffffffff


	//   ....[95]....
        /*05f8*/ 	.word	0xffffffff


	//   ....[96]....
        /*05fc*/ 	.word	0xffffffff


	//   ....[97]....
        /*0600*/ 	.word	0xffffffff


	//   ....[98]....
        /*0604*/ 	.word	0xffffffff


	//   ....[99]....
        /*0608*/ 	.word	0xffffffff


	//   ....[100]....
        /*060c*/ 	.word	0xffffffff


	//   ....[101]....
        /*0610*/ 	.word	0xffffffff


	//   ....[102]....
        /*0614*/ 	.word	0xffffffff


	//   ....[103]....
        /*0618*/ 	.word	0xffffffff


	//   ....[104]....
        /*061c*/ 	.word	0xffffffff


	//   ....[105]....
        /*0620*/ 	.word	0xffffffff


	//   ....[106]....
        /*0624*/ 	.word	0xffffffff


	//   ....[107]....
        /*0628*/ 	.word	0xffffffff


	//   ....[108]....
        /*062c*/ 	.word	0xffffffff


	//   ....[109]....
        /*0630*/ 	.word	0xffffffff


	//   ....[110]....
        /*0634*/ 	.word	0xffffffff


	//   ....[111]....
        /*0638*/ 	.word	0xffffffff


	//   ....[112]....
        /*063c*/ 	.word	0xffffffff


	//   ....[113]....
        /*0640*/ 	.word	0xffffffff


	//   ....[114]....
        /*0644*/ 	.word	0xffffffff


	//   ....[115]....
        /*0648*/ 	.word	0xffffffff


	//   ....[116]....
        /*064c*/ 	.word	0xffffffff


	//   ....[117]....
        /*0650*/ 	.word	0xffffffff


	//   ....[118]....
        /*0654*/ 	.word	0xffffffff


	//   ....[119]....
        /*0658*/ 	.word	0xffffffff


	//   ....[120]....
        /*065c*/ 	.word	0xffffffff


	//   ....[121]....
        /*0660*/ 	.word	0xffffffff


	//   ....[122]....
        /*0664*/ 	.word	0xffffffff


	//   ....[123]....
        /*0668*/ 	.word	0xffffffff


	//   ....[124]....
        /*066c*/ 	.word	0xffffffff


	//   ....[125]....
        /*0670*/ 	.word	0xffffffff


	//   ....[126]....
        /*0674*/ 	.word	0xffffffff


	//   ....[127]....
        /*0678*/ 	.word	0xffffffff


	//   ....[128]....
        /*067c*/ 	.word	0xffffffff


	//   ....[129]....
        /*0680*/ 	.word	0xffffffff


	//   ....[130]....
        /*0684*/ 	.word	0xffffffff


	//   ....[131]....
        /*0688*/ 	.word	0xffffffff


	//   ....[132]....
        /*068c*/ 	.word	0xffffffff


	//   ....[133]....
        /*0690*/ 	.word	0xffffffff


	//   ....[134]....
        /*0694*/ 	.word	0xffffffff


	//   ....[135]....
        /*0698*/ 	.word	0xffffffff


	//   ....[136]....
        /*069c*/ 	.word	0xffffffff


	//   ....[137]....
        /*06a0*/ 	.word	0xffffffff


	//   ....[138]....
        /*06a4*/ 	.word	0xffffffff


	//   ....[139]....
        /*06a8*/ 	.word	0xffffffff


	//   ....[140]....
        /*06ac*/ 	.word	0xffffffff


	//   ....[141]....
        /*06b0*/ 	.word	0xffffffff


	//   ....[142]....
        /*06b4*/ 	.word	0xffffffff


	//   ....[143]....
        /*06b8*/ 	.word	0xffffffff


	//   ....[144]....
        /*06bc*/ 	.word	0xffffffff


	//   ....[145]....
        /*06c0*/ 	.word	0xffffffff


	//   ....[146]....
        /*06c4*/ 	.word	0xffffffff


	//   ....[147]....
        /*06c8*/ 	.word	0xffffffff


	//   ....[148]....
        /*06cc*/ 	.word	0xffffffff


	//   ....[149]....
        /*06d0*/ 	.word	0xffffffff


	//   ....[150]....
        /*06d4*/ 	.word	0xffffffff


	//   ....[151]....
        /*06d8*/ 	.word	0xffffffff


	//   ....[152]....
        /*06dc*/ 	.word	0xffffffff


	//   ....[153]....
        /*06e0*/ 	.word	0xffffffff


	//   ....[154]....
        /*06e4*/ 	.word	0xffffffff


	//   ....[155]....
        /*06e8*/ 	.word	0xffffffff


	//   ....[156]....
        /*06ec*/ 	.word	0xffffffff


	//   ....[157]....
        /*06f0*/ 	.word	0xffffffff


	//   ....[158]....
        /*06f4*/ 	.word	0xffffffff


	//   ....[159]....
        /*06f8*/ 	.word	0xffffffff


	//   ....[160]....
        /*06fc*/ 	.word	0xffffffff


	//   ....[161]....
        /*0700*/ 	.word	0xffffffff


	//   ....[162]....
        /*0704*/ 	.word	0xffffffff


	//   ....[163]....
        /*0708*/ 	.word	0xffffffff


	//   ....[164]....
        /*070c*/ 	.word	0xffffffff


	//   ....[165]....
        /*0710*/ 	.word	0xffffffff


	//   ....[166]....
        /*0714*/ 	.word	0xffffffff


	//   ....[167]....
        /*0718*/ 	.word	0xffffffff


	//   ....[168]....
        /*071c*/ 	.word	0xffffffff


	//   ....[169]....
        /*0720*/ 	.word	0xffffffff


	//   ....[170]....
        /*0724*/ 	.word	0xffffffff


	//   ....[171]....
        /*0728*/ 	.word	0xffffffff


	//   ....[172]....
        /*072c*/ 	.word	0xffffffff


	//   ....[173]....
        /*0730*/ 	.word	0xffffffff


	//   ....[174]....
        /*0734*/ 	.word	0xffffffff


	//   ....[175]....
        /*0738*/ 	.word	0xffffffff


	//   ....[176]....
        /*073c*/ 	.word	0xffffffff


	//   ....[177]....
        /*0740*/ 	.word	0xffffffff


	//   ....[178]....
        /*0744*/ 	.word	0xffffffff


	//   ....[179]....
        /*0748*/ 	.word	0xffffffff


	//   ....[180]....
        /*074c*/ 	.word	0xffffffff


	//   ....[181]....
        /*0750*/ 	.word	0xffffffff


	//   ....[182]....
        /*0754*/ 	.word	0xffffffff


	//   ....[183]....
        /*0758*/ 	.word	0xffffffff


	//   ....[184]....
        /*075c*/ 	.word	0xffffffff


	//   ....[185]....
        /*0760*/ 	.word	0xffffffff


	//   ....[186]....
        /*0764*/ 	.word	0xffffffff


	//   ....[187]....
        /*0768*/ 	.word	0xffffffff


	//   ....[188]....
        /*076c*/ 	.word	0xffffffff


	//   ....[189]....
        /*0770*/ 	.word	0xffffffff


	//   ....[190]....
        /*0774*/ 	.word	0xffffffff


	//   ....[191]....
        /*0778*/ 	.word	0xffffffff


	//   ....[192]....
        /*077c*/ 	.word	0xffffffff


	//   ....[193]....
        /*0780*/ 	.word	0xffffffff


	//   ....[194]....
        /*0784*/ 	.word	0xffffffff


	//   ....[195]....
        /*0788*/ 	.word	0xffffffff


	//   ....[196]....
        /*078c*/ 	.word	0xffffffff


	//   ....[197]....
        /*0790*/ 	.word	0xffffffff


	//   ....[198]....
        /*0794*/ 	.word	0xffffffff


	//   ....[199]....
        /*0798*/ 	.word	0xffffffff


	//   ....[200]....
        /*079c*/ 	.word	0xffffffff


	//   ....[201]....
        /*07a0*/ 	.word	0xffffffff


	//   ....[202]....
        /*07a4*/ 	.word	0xffffffff


	//   ....[203]....
        /*07a8*/ 	.word	0xffffffff


	//   ....[204]....
        /*07ac*/ 	.word	0xffffffff


	//   ....[205]....
        /*07b0*/ 	.word	0xffffffff


	//   ....[206]....
        /*07b4*/ 	.word	0xffffffff


	//   ....[207]....
        /*07b8*/ 	.word	0xffffffff


	//   ....[208]....
        /*07bc*/ 	.word	0xffffffff


	//   ....[209]....
        /*07c0*/ 	.word	0xffffffff


	//   ....[210]....
        /*07c4*/ 	.word	0xffffffff


	//   ....[211]....
        /*07c8*/ 	.word	0xffffffff


	//   ....[212]....
        /*07cc*/ 	.word	0xffffffff


	//   ....[213]....
        /*07d0*/ 	.word	0xffffffff


	//   ....[214]....
        /*07d4*/ 	.word	0xffffffff


	//   ....[215]....
        /*07d8*/ 	.word	0xffffffff


	//   ....[216]....
        /*07dc*/ 	.word	0xffffffff


	//   ....[217]....
        /*07e0*/ 	.word	0xffffffff


	//   ....[218]....
        /*07e4*/ 	.word	0xffffffff


	//   ....[219]....
        /*07e8*/ 	.word	0xffffffff


	//   ....[220]....
        /*07ec*/ 	.word	0xffffffff


	//   ....[221]....
        /*07f0*/ 	.word	0xffffffff


	//   ....[222]....
        /*07f4*/ 	.word	0xffffffff


	//   ....[223]....
        /*07f8*/ 	.word	0xffffffff


	//   ....[224]....
        /*07fc*/ 	.word	0xffffffff


	//   ....[225]....
        /*0800*/ 	.word	0xffffffff


	//   ....[226]....
        /*0804*/ 	.word	0xffffffff


	//   ....[227]....
        /*0808*/ 	.word	0xffffffff


	//   ....[228]....
        /*080c*/ 	.word	0xffffffff


	//   ....[229]....
        /*0810*/ 	.word	0xffffffff


	//   ....[230]....
        /*0814*/ 	.word	0xffffffff


	//   ....[231]....
        /*0818*/ 	.word	0xffffffff


	//   ....[232]....
        /*081c*/ 	.word	0xffffffff


	//   ....[233]....
        /*0820*/ 	.word	0xffffffff


	//   ....[234]....
        /*0824*/ 	.word	0xffffffff


	//   ....[235]....
        /*0828*/ 	.word	0xffffffff


	//   ....[236]....
        /*082c*/ 	.word	0xffffffff


	//   ....[237]....
        /*0830*/ 	.word	0xffffffff


	//   ....[238]....
        /*0834*/ 	.word	0xffffffff


	//   ....[239]....
        /*0838*/ 	.word	0xffffffff


	//   ....[240]....
        /*083c*/ 	.word	0xffffffff


	//   ....[241]....
        /*0840*/ 	.word	0xffffffff


	//   ....[242]....
        /*0844*/ 	.word	0xffffffff


	//   ....[243]....
        /*0848*/ 	.word	0xffffffff


	//   ....[244]....
        /*084c*/ 	.word	0xffffffff


	//   ....[245]....
        /*0850*/ 	.word	0xffffffff


	//   ....[246]....
        /*0854*/ 	.word	0xffffffff


	//   ....[247]....
        /*0858*/ 	.word	0xffffffff


	//   ....[248]....
        /*085c*/ 	.word	0xffffffff


	//   ....[249]....
        /*0860*/ 	.word	0xffffffff


	//   ....[250]....
        /*0864*/ 	.word	0xffffffff


	//   ....[251]....
        /*0868*/ 	.word	0xffffffff


	//   ....[252]....
        /*086c*/ 	.word	0xffffffff


	//   ....[253]....
        /*0870*/ 	.word	0xffffffff


	//   ....[254]....
        /*0874*/ 	.word	0xffffffff


	//   ....[255]....
        /*0878*/ 	.word	0xffffffff


	//   ....[0]....
        /*087c*/ 	.word	0xffffffff


	//   ....[1]....
        /*0880*/ 	.word	0xffffffff


	//   ....[2]....
        /*0884*/ 	.word	0xffffffff


	//   ....[3]....
        /*0888*/ 	.word	0xffffffff


	//   ....[4]....
        /*088c*/ 	.word	0xffffffff


	//   ....[5]....
        /*0890*/ 	.word	0xffffffff


	//   ....[6]....
        /*0894*/ 	.word	0xffffffff


	//   ....[7]....
        /*0898*/ 	.word	0xffffffff


	//   ....[8]....
        /*089c*/ 	.word	0xffffffff


	//   ....[9]....
        /*08a0*/ 	.word	0xffffffff


	//   ....[10]....
        /*08a4*/ 	.word	0xffffffff


	//   ....[11]....
        /*08a8*/ 	.word	0xffffffff


	//   ....[12]....
        /*08ac*/ 	.word	0xffffffff


	//   ....[13]....
        /*08b0*/ 	.word	0xffffffff


	//   ....[14]....
        /*08b4*/ 	.word	0xffffffff


	//   ....[15]....
        /*08b8*/ 	.word	0xffffffff


	//   ....[16]....
        /*08bc*/ 	.word	0xffffffff


	//   ....[17]....
        /*08c0*/ 	.word	0xffffffff


	//   ....[18]....
        /*08c4*/ 	.word	0xffffffff


	//   ....[19]....
        /*08c8*/ 	.word	0xffffffff


	//   ....[20]....
        /*08cc*/ 	.word	0xffffffff


	//   ....[21]....
        /*08d0*/ 	.word	0xffffffff


	//   ....[22]....
        /*08d4*/ 	.word	0xffffffff


	//   ....[23]....
        /*08d8*/ 	.word	0xffffffff


	//   ....[24]....
        /*08dc*/ 	.word	0xffffffff


	//   ....[25]....
        /*08e0*/ 	.word	0xffffffff


	//   ....[26]....
        /*08e4*/ 	.word	0xffffffff


	//   ....[27]....
        /*08e8*/ 	.word	0xffffffff


	//   ....[28]....
        /*08ec*/ 	.word	0xffffffff


	//   ....[29]....
        /*08f0*/ 	.word	0xffffffff


	//   ....[30]....
        /*08f4*/ 	.word	0xffffffff


	//   ....[31]....
        /*08f8*/ 	.word	0xffffffff


	//   ....[32]....
        /*08fc*/ 	.word	0xffffffff


	//   ....[33]....
        /*0900*/ 	.word	0xffffffff


	//   ....[34]....
        /*0904*/ 	.word	0xffffffff


	//   ....[35]....
        /*0908*/ 	.word	0xffffffff


	//   ....[36]....
        /*090c*/ 	.word	0xffffffff


	//   ....[37]....
        /*0910*/ 	.word	0xffffffff


	//   ....[38]....
        /*0914*/ 	.word	0xffffffff


	//   ....[39]....
        /*0918*/ 	.word	0xffffffff


	//   ....[40]....
        /*091c*/ 	.word	0xffffffff


	//   ....[41]....
        /*0920*/ 	.word	0xffffffff


	//   ....[42]....
        /*0924*/ 	.word	0xffffffff


	//   ....[43]....
        /*0928*/ 	.word	0xffffffff


	//   ....[44]....
        /*092c*/ 	.word	0xffffffff


	//   ....[45]....
        /*0930*/ 	.word	0xffffffff


	//   ....[46]....
        /*0934*/ 	.word	0xffffffff


	//   ....[47]....
        /*0938*/ 	.word	0xffffffff


	//   ....[48]....
        /*093c*/ 	.word	0xffffffff


	//   ....[49]....
        /*0940*/ 	.word	0xffffffff


	//   ....[50]....
        /*0944*/ 	.word	0xffffffff


	//   ....[51]....
        /*0948*/ 	.word	0xffffffff


	//   ....[52]....
        /*094c*/ 	.word	0xffffffff


	//   ....[53]....
        /*0950*/ 	.word	0xffffffff


	//   ....[54]....
        /*0954*/ 	.word	0xffffffff


	//   ....[55]....
        /*0958*/ 	.word	0xffffffff


	//   ....[56]....
        /*095c*/ 	.word	0xffffffff


	//   ....[57]....
        /*0960*/ 	.word	0xffffffff


	//   ....[58]....
        /*0964*/ 	.word	0xffffffff


	//   ....[59]....
        /*0968*/ 	.word	0xffffffff


	//   ....[60]....
        /*096c*/ 	.word	0xffffffff


	//   ....[61]....
        /*0970*/ 	.word	0xffffffff


	//   ....[62]....
        /*0974*/ 	.word	0xffffffff


	//   ....[63]....
        /*0978*/ 	.word	0xffffffff


	//   ....[64]....
        /*097c*/ 	.word	0xffffffff


	//   ....[65]....
        /*0980*/ 	.word	0xffffffff


	//   ....[66]....
        /*0984*/ 	.word	0xffffffff


	//   ....[67]....
        /*0988*/ 	.word	0xffffffff


	//   ....[68]....
        /*098c*/ 	.word	0xffffffff


	//   ....[69]....
        /*0990*/ 	.word	0xffffffff


	//   ....[70]....
        /*0994*/ 	.word	0xffffffff


	//   ....[71]....
        /*0998*/ 	.word	0xffffffff


	//   ....[72]....
        /*099c*/ 	.word	0xffffffff


	//   ....[73]....
        /*09a0*/ 	.word	0xffffffff


	//   ....[74]....
        /*09a4*/ 	.word	0xffffffff


	//   ....[75]....
        /*09a8*/ 	.word	0xffffffff


	//   ....[76]....
        /*09ac*/ 	.word	0xffffffff


	//   ....[77]....
        /*09b0*/ 	.word	0xffffffff


	//   ....[78]....
        /*09b4*/ 	.word	0xffffffff


	//   ....[79]....
        /*09b8*/ 	.word	0xffffffff


	//   ....[80]....
        /*09bc*/ 	.word	0xffffffff


	//   ....[81]....
        /*09c0*/ 	.word	0xffffffff


	//   ....[82]....
        /*09c4*/ 	.word	0xffffffff


	//   ....[83]....
        /*09c8*/ 	.word	0xffffffff


	//   ....[84]....
        /*09cc*/ 	.word	0xffffffff


	//   ....[85]....
        /*09d0*/ 	.word	0xffffffff


	//   ....[86]....
        /*09d4*/ 	.word	0xffffffff


	//   ....[87]....
        /*09d8*/ 	.word	0xffffffff


	//   ....[88]....
        /*09dc*/ 	.word	0xffffffff


	//   ....[89]....
        /*09e0*/ 	.word	0xffffffff


	//   ....[90]....
        /*09e4*/ 	.word	0xffffffff


	//   ....[91]....
        /*09e8*/ 	.word	0xffffffff


	//   ....[92]....
        /*09ec*/ 	.word	0xffffffff


	//   ....[93]....
        /*09f0*/ 	.word	0xffffffff


	//   ....[94]....
        /*09f4*/ 	.word	0xffffffff


	//   ....[95]....
        /*09f8*/ 	.word	0xffffffff


	//   ....[96]....
        /*09fc*/ 	.word	0xffffffff


	//   ....[97]....
        /*0a00*/ 	.word	0xffffffff


	//   ....[98]....
        /*0a04*/ 	.word	0xffffffff


	//   ....[99]....
        /*0a08*/ 	.word	0xffffffff


	//   ....[100]....
        /*0a0c*/ 	.word	0xffffffff


	//   ....[101]....
        /*0a10*/ 	.word	0xffffffff


	//   ....[102]....
        /*0a14*/ 	.word	0xffffffff


	//   ....[103]....
        /*0a18*/ 	.word	0xffffffff


	//   ....[104]....
        /*0a1c*/ 	.word	0xffffffff


	//   ....[105]....
        /*0a20*/ 	.word	0xffffffff


	//   ....[106]....
        /*0a24*/ 	.word	0xffffffff


	//   ....[107]....
        /*0a28*/ 	.word	0xffffffff


	//   ....[108]....
        /*0a2c*/ 	.word	0xffffffff


	//   ....[109]....
        /*0a30*/ 	.word	0xffffffff


	//   ....[110]....
        /*0a34*/ 	.word	0xffffffff


	//   ....[111]....
        /*0a38*/ 	.word	0xffffffff


	//   ....[112]....
        /*0a3c*/ 	.word	0xffffffff


	//   ....[113]....
        /*0a40*/ 	.word	0xffffffff


	//   ....[114]....
        /*0a44*/ 	.word	0xffffffff


	//   ....[115]....
        /*0a48*/ 	.word	0xffffffff


	//   ....[116]....
        /*0a4c*/ 	.word	0xffffffff


	//   ....[117]....
        /*0a50*/ 	.word	0xffffffff


	//   ....[118]....
        /*0a54*/ 	.word	0xffffffff


	//   ....[119]....
        /*0a58*/ 	.word	0xffffffff


	//   ....[120]....
        /*0a5c*/ 	.word	0xffffffff


	//   ....[121]....
        /*0a60*/ 	.word	0xffffffff


	//   ....[122]....
        /*0a64*/ 	.word	0xffffffff


	//   ....[123]....
        /*0a68*/ 	.word	0xffffffff


	//   ....[124]....
        /*0a6c*/ 	.word	0xffffffff


	//   ....[125]....
        /*0a70*/ 	.word	0xffffffff


	//   ....[126]....
        /*0a74*/ 	.word	0xffffffff


	//   ....[127]....
        /*0a78*/ 	.word	0xffffffff


	//   ....[128]....
        /*0a7c*/ 	.word	0xffffffff


	//   ....[129]....
        /*0a80*/ 	.word	0xffffffff


	//   ....[130]....
        /*0a84*/ 	.word	0xffffffff


	//   ....[131]....
        /*0a88*/ 	.word	0xffffffff


	//   ....[132]....
        /*0a8c*/ 	.word	0xffffffff


	//   ....[133]....
        /*0a90*/ 	.word	0xffffffff


	//   ....[134]....
        /*0a94*/ 	.word	0xffffffff


	//   ....[135]....
        /*0a98*/ 	.word	0xffffffff


	//   ....[136]....
        /*0a9c*/ 	.word	0xffffffff


	//   ....[137]....
        /*0aa0*/ 	.word	0xffffffff


	//----- nvinfo : EIATTR_COOP_GROUP_INSTR_OFFSETS
	.align		4
.L_1404:
        /*0aa4*/ 	.byte	0x04, 0x28
        /*0aa6*/ 	.short	(.L_1406 - .L_1405)


	//   ....[0]....
.L_1405:
        /*0aa8*/ 	.word	0x00002300


	//   ....[1]....
        /*0aac*/ 	.word	0x00002320


	//   ....[2]....
        /*0ab0*/ 	.word	0x00002330


	//   ....[3]....
        /*0ab4*/ 	.word	0x00002340


	//   ....[4]....
        /*0ab8*/ 	.word	0x00002350


	//   ....[5]....
        /*0abc*/ 	.word	0x00002360


	//   ....[6]....
        /*0ac0*/ 	.word	0x00002370


	//   ....[7]....
        /*0ac4*/ 	.word	0x00002380


	//   ....[8]....
        /*0ac8*/ 	.word	0x00002390


	//   ....[9]....
        /*0acc*/ 	.word	0x000023a0


	//   ....[10]....
        /*0ad0*/ 	.word	0x000023b0


	//   ....[11]....
        /*0ad4*/ 	.word	0x000023c0


	//   ....[12]....
        /*0ad8*/ 	.word	0x00002430


	//   ....[13]....
        /*0adc*/ 	.word	0x00002440


	//   ....[14]....
        /*0ae0*/ 	.word	0x00002450


	//   ....[15]....
        /*0ae4*/ 	.word	0x00002460


	//   ....[16]....
        /*0ae8*/ 	.word	0x00002470


	//   ....[17]....
        /*0aec*/ 	.word	0x00002480


	//   ....[18]....
        /*0af0*/ 	.word	0x00002490


	//   ....[19]....
        /*0af4*/ 	.word	0x000024a0


	//   ....[20]....
        /*0af8*/ 	.word	0x000024b0


	//   ....[21]....
        /*0afc*/ 	.word	0x000024c0


	//   ....[22]....
        /*0b00*/ 	.word	0x000024d0


	//   ....[23]....
        /*0b04*/ 	.word	0x000024e0


	//   ....[24]....
        /*0b08*/ 	.word	0x000024f0


	//   ....[25]....
        /*0b0c*/ 	.word	0x00002500


	//   ....[26]....
        /*0b10*/ 	.word	0x00002510


	//   ....[27]....
        /*0b14*/ 	.word	0x00002520


	//   ....[28]....
        /*0b18*/ 	.word	0x00002530


	//   ....[29]....
        /*0b1c*/ 	.word	0x00002540


	//   ....[30]....
        /*0b20*/ 	.word	0x00002550


	//   ....[31]....
        /*0b24*/ 	.word	0x00002560


	//   ....[32]....
        /*0b28*/ 	.word	0x00002570


	//   ....[33]....
        /*0b2c*/ 	.word	0x00002580


	//   ....[34]....
        /*0b30*/ 	.word	0x00002590


	//   ....[35]....
        /*0b34*/ 	.word	0x000025a0


	//   ....[36]....
        /*0b38*/ 	.word	0x000025b0


	//   ....[37]....
        /*0b3c*/ 	.word	0x000025c0


	//   ....[38]....
        /*0b40*/ 	.word	0x000025d0


	//   ....[39]....
        /*0b44*/ 	.word	0x000025e0


	//   ....[40]....
        /*0b48*/ 	.word	0x000026d0


	//   ....[41]....
        /*0b4c*/ 	.word	0x000026e0


	//   ....[42]....
        /*0b50*/ 	.word	0x000026f0


	//   ....[43]....
        /*0b54*/ 	.word	0x00002700


	//   ....[44]....
        /*0b58*/ 	.word	0x00002710


	//   ....[45]....
        /*0b5c*/ 	.word	0x00002720


	//   ....[46]....
        /*0b60*/ 	.word	0x00002730


	//   ....[47]....
        /*0b64*/ 	.word	0x00002740


	//   ....[48]....
        /*0b68*/ 	.word	0x00002750


	//   ....[49]....
        /*0b6c*/ 	.word	0x00002760


	//   ....[50]....
        /*0b70*/ 	.word	0x00002770


	//   ....[51]....
        /*0b74*/ 	.word	0x00002780


	//   ....[52]....
        /*0b78*/ 	.word	0x00002790


	//   ....[53]....
        /*0b7c*/ 	.word	0x000027a0


	//   ....[54]....
        /*0b80*/ 	.word	0x000027b0


	//   ....[55]....
        /*0b84*/ 	.word	0x000027c0


	//   ....[56]....
        /*0b88*/ 	.word	0x000027d0


	//   ....[57]....
        /*0b8c*/ 	.word	0x000027e0


	//   ....[58]....
        /*0b90*/ 	.word	0x000027f0


	//   ....[59]....
        /*0b94*/ 	.word	0x00002800


	//   ....[60]....
        /*0b98*/ 	.word	0x00002810


	//   ....[61]....
        /*0b9c*/ 	.word	0x00002820


	//   ....[62]....
        /*0ba0*/ 	.word	0x00002830


	//   ....[63]....
        /*0ba4*/ 	.word	0x00002840


	//   ....[64]....
        /*0ba8*/ 	.word	0x00002850


	//   ....[65]....
        /*0bac*/ 	.word	0x00002860


	//   ....[66]....
        /*0bb0*/ 	.word	0x00002870


	//   ....[67]....
        /*0bb4*/ 	.word	0x00002880


	//   ....[68]....
        /*0bb8*/ 	.word	0x00002890


	//   ....[69]....
        /*0bbc*/ 	.word	0x000028a0


	//   ....[70]....
        /*0bc0*/ 	.word	0x000029a0


	//   ....[71]....
        /*0bc4*/ 	.word	0x000029b0


	//   ....[72]....
        /*0bc8*/ 	.word	0x000029c0


	//   ....[73]....
        /*0bcc*/ 	.word	0x000029d0


	//   ....[74]....
        /*0bd0*/ 	.word	0x000029e0


	//   ....[75]....
        /*0bd4*/ 	.word	0x000029f0


	//   ....[76]....
        /*0bd8*/ 	.word	0x00002a00


	//   ....[77]....
        /*0bdc*/ 	.word	0x00002a10


	//   ....[78]....
        /*0be0*/ 	.word	0x00002a20


	//   ....[79]....
        /*0be4*/ 	.word	0x00002a30


	//   ....[80]....
        /*0be8*/ 	.word	0x00002a40


	//   ....[81]....
        /*0bec*/ 	.word	0x00002a50


	//   ....[82]....
        /*0bf0*/ 	.word	0x00002a60


	//   ....[83]....
        /*0bf4*/ 	.word	0x00002a70


	//   ....[84]....
        /*0bf8*/ 	.word	0x00002a80


	//   ....[85]....
        /*0bfc*/ 	.word	0x00002a90


	//   ....[86]....
        /*0c00*/ 	.word	0x00002aa0


	//   ....[87]....
        /*0c04*/ 	.word	0x00002ab0


	//   ....[88]....
        /*0c08*/ 	.word	0x00002ac0


	//   ....[89]....
        /*0c0c*/ 	.word	0x00002ad0


	//   ....[90]....
        /*0c10*/ 	.word	0x00002ae0


	//   ....[91]....
        /*0c14*/ 	.word	0x00002af0


	//   ....[92]....
        /*0c18*/ 	.word	0x00002b00


	//   ....[93]....
        /*0c1c*/ 	.word	0x00002b10


	//   ....[94]....
        /*0c20*/ 	.word	0x00002b20


	//   ....[95]....
        /*0c24*/ 	.word	0x00002b30


	//   ....[96]....
        /*0c28*/ 	.word	0x00002b40


	//   ....[97]....
        /*0c2c*/ 	.word	0x00002b50


	//   ....[98]....
        /*0c30*/ 	.word	0x00002b60


	//   ....[99]....
        /*0c34*/ 	.word	0x00002b70


	//   ....[100]....
        /*0c38*/ 	.word	0x00002c90


	//   ....[101]....
        /*0c3c*/ 	.word	0x00002ca0


	//   ....[102]....
        /*0c40*/ 	.word	0x00002cb0


	//   ....[103]....
        /*0c44*/ 	.word	0x00002cc0


	//   ....[104]....
        /*0c48*/ 	.word	0x00002cd0


	//   ....[105]....
        /*0c4c*/ 	.word	0x00002ce0


	//   ....[106]....
        /*0c50*/ 	.word	0x00002cf0


	//   ....[107]....
        /*0c54*/ 	.word	0x00002d00


	//   ....[108]....
        /*0c58*/ 	.word	0x00002d10


	//   ....[109]....
        /*0c5c*/ 	.word	0x00002d20


	//   ....[110]....
        /*0c60*/ 	.word	0x00002d30


	//   ....[111]....
        /*0c64*/ 	.word	0x00002d40


	//   ....[112]....
        /*0c68*/ 	.word	0x00002d50


	//   ....[113]....
        /*0c6c*/ 	.word	0x00002d60


	//   ....[114]....
        /*0c70*/ 	.word	0x00002d70


	//   ....[115]....
        /*0c74*/ 	.word	0x00002d80


	//   ....[116]....
        /*0c78*/ 	.word	0x00002d90


	//   ....[117]....
        /*0c7c*/ 	.word	0x00002da0


	//   ....[118]....
        /*0c80*/ 	.word	0x00002db0


	//   ....[119]....
        /*0c84*/ 	.word	0x00002dc0


	//   ....[120]....
        /*0c88*/ 	.word	0x00002dd0


	//   ....[121]....
        /*0c8c*/ 	.word	0x00002de0


	//   ....[122]....
        /*0c90*/ 	.word	0x00002df0


	//   ....[123]....
        /*0c94*/ 	.word	0x00002e00


	//   ....[124]....
        /*0c98*/ 	.word	0x00002e10


	//   ....[125]....
        /*0c9c*/ 	.word	0x00002e20


	//   ....[126]....
        /*0ca0*/ 	.word	0x00002e30


	//   ....[127]....
        /*0ca4*/ 	.word	0x00002e40


	//   ....[128]....
        /*0ca8*/ 	.word	0x00002e50


	//   ....[129]....
        /*0cac*/ 	.word	0x00002e60


	//   ....[130]....
        /*0cb0*/ 	.word	0x00007060


	//   ....[131]....
        /*0cb4*/ 	.word	0x00007080


	//   ....[132]....
        /*0cb8*/ 	.word	0x00007090


	//   ....[133]....
        /*0cbc*/ 	.word	0x000070a0


	//   ....[134]....
        /*0cc0*/ 	.word	0x000070b0


	//   ....[135]....
        /*0cc4*/ 	.word	0x000070c0


	//   ....[136]....
        /*0cc8*/ 	.word	0x000070d0


	//   ....[137]....
        /*0ccc*/ 	.word	0x000070e0


	//   ....[138]....
        /*0cd0*/ 	.word	0x000070f0


	//   ....[139]....
        /*0cd4*/ 	.word	0x00007100


	//   ....[140]....
        /*0cd8*/ 	.word	0x00007110


	//   ....[141]....
        /*0cdc*/ 	.word	0x00007120


	//   ....[142]....
        /*0ce0*/ 	.word	0x00007190


	//   ....[143]....
        /*0ce4*/ 	.word	0x000071a0


	//   ....[144]....
        /*0ce8*/ 	.word	0x000071b0


	//   ....[145]....
        /*0cec*/ 	.word	0x000071c0


	//   ....[146]....
        /*0cf0*/ 	.word	0x000071d0


	//   ....[147]....
        /*0cf4*/ 	.word	0x000071e0


	//   ....[148]....
        /*0cf8*/ 	.word	0x000071f0


	//   ....[149]....
        /*0cfc*/ 	.word	0x00007200


	//   ....[150]....
        /*0d00*/ 	.word	0x00007210


	//   ....[151]....
        /*0d04*/ 	.word	0x00007220


	//   ....[152]....
        /*0d08*/ 	.word	0x00007230


	//   ....[153]....
        /*0d0c*/ 	.word	0x00007240


	//   ....[154]....
        /*0d10*/ 	.word	0x00007250


	//   ....[155]....
        /*0d14*/ 	.word	0x00007260


	//   ....[156]....
        /*0d18*/ 	.word	0x00007270


	//   ....[157]....
        /*0d1c*/ 	.word	0x00007280


	//   ....[158]....
        /*0d20*/ 	.word	0x00007290


	//   ....[159]....
        /*0d24*/ 	.word	0x000072a0


	//   ....[160]....
        /*0d28*/ 	.word	0x000072b0


	//   ....[161]....
        /*0d2c*/ 	.word	0x000072c0


	//   ....[162]....
        /*0d30*/ 	.word	0x000072d0


	//   ....[163]....
        /*0d34*/ 	.word	0x000072e0


	//   ....[164]....
        /*0d38*/ 	.word	0x000072f0


	//   ....[165]....
        /*0d3c*/ 	.word	0x00007300


	//   ....[166]....
        /*0d40*/ 	.word	0x00007310


	//   ....[167]....
        /*0d44*/ 	.word	0x00007320


	//   ....[168]....
        /*0d48*/ 	.word	0x00007330


	//   ....[169]....
        /*0d4c*/ 	.word	0x00007340


	//   ....[170]....
        /*0d50*/ 	.word	0x00007430


	//   ....[171]....
        /*0d54*/ 	.word	0x00007440


	//   ....[172]....
        /*0d58*/ 	.word	0x00007450


	//   ....[173]....
        /*0d5c*/ 	.word	0x00007460


	//   ....[174]....
        /*0d60*/ 	.word	0x00007470


	//   ....[175]....
        /*0d64*/ 	.word	0x00007480


	//   ....[176]....
        /*0d68*/ 	.word	0x00007490


	//   ....[177]....
        /*0d6c*/ 	.word	0x000074a0


	//   ....[178]....
        /*0d70*/ 	.word	0x000074b0


	//   ....[179]....
        /*0d74*/ 	.word	0x000074c0


	//   ....[180]....
        /*0d78*/ 	.word	0x000074d0


	//   ....[181]....
        /*0d7c*/ 	.word	0x000074e0


	//   ....[182]....
        /*0d80*/ 	.word	0x000074f0


	//   ....[183]....
        /*0d84*/ 	.word	0x00007500


	//   ....[184]....
        /*0d88*/ 	.word	0x00007510


	//   ....[185]....
        /*0d8c*/ 	.word	0x00007520


	//   ....[186]....
        /*0d90*/ 	.word	0x00007530


	//   ....[187]....
        /*0d94*/ 	.word	0x00007540


	//   ....[188]....
        /*0d98*/ 	.word	0x00007550


	//   ....[189]....
        /*0d9c*/ 	.word	0x00007560


	//   ....[190]....
        /*0da0*/ 	.word	0x00007570


	//   ....[191]....
        /*0da4*/ 	.word	0x00007580


	//   ....[192]....
        /*0da8*/ 	.word	0x00007590


	//   ....[193]....
        /*0dac*/ 	.word	0x000075a0


	//   ....[194]....
        /*0db0*/ 	.word	0x000075b0


	//   ....[195]....
        /*0db4*/ 	.word	0x000075c0


	//   ....[196]....
        /*0db8*/ 	.word	0x000075d0


	//   ....[197]....
        /*0dbc*/ 	.word	0x000075e0


	//   ....[198]....
        /*0dc0*/ 	.word	0x000075f0


	//   ....[199]....
        /*0dc4*/ 	.word	0x00007600


	//   ....[200]....
        /*0dc8*/ 	.word	0x00007700


	//   ....[201]....
        /*0dcc*/ 	.word	0x00007710


	//   ....[202]....
        /*0dd0*/ 	.word	0x00007720


	//   ....[203]....
        /*0dd4*/ 	.word	0x00007730


	//   ....[204]....
        /*0dd8*/ 	.word	0x00007740


	//   ....[205]....
        /*0ddc*/ 	.word	0x00007750


	//   ....[206]....
        /*0de0*/ 	.word	0x00007760


	//   ....[207]....
        /*0de4*/ 	.word	0x00007770


	//   ....[208]....
        /*0de8*/ 	.word	0x00007780


	//   ....[209]....
        /*0dec*/ 	.word	0x00007790


	//   ....[210]....
        /*0df0*/ 	.word	0x000077a0


	//   ....[211]....
        /*0df4*/ 	.word	0x000077b0


	//   ....[212]....
        /*0df8*/ 	.word	0x000077c0


	//   ....[213]....
        /*0dfc*/ 	.word	0x000077d0


	//   ....[214]....
        /*0e00*/ 	.word	0x000077e0


	//   ....[215]....
        /*0e04*/ 	.word	0x000077f0


	//   ....[216]....
        /*0e08*/ 	.word	0x00007800


	//   ....[217]....
        /*0e0c*/ 	.word	0x00007810


	//   ....[218]....
        /*0e10*/ 	.word	0x00007820


	//   ....[219]....
        /*0e14*/ 	.word	0x00007830


	//   ....[220]....
        /*0e18*/ 	.word	0x00007840


	//   ....[221]....
        /*0e1c*/ 	.word	0x00007850


	//   ....[222]....
        /*0e20*/ 	.word	0x00007860


	//   ....[223]....
        /*0e24*/ 	.word	0x00007870


	//   ....[224]....
        /*0e28*/ 	.word	0x00007880


	//   ....[225]....
        /*0e2c*/ 	.word	0x00007890


	//   ....[226]....
        /*0e30*/ 	.word	0x000078a0


	//   ....[227]....
        /*0e34*/ 	.word	0x000078b0


	//   ....[228]....
        /*0e38*/ 	.word	0x000078c0


	//   ....[229]....
        /*0e3c*/ 	.word	0x000078d0


	//   ....[230]....
        /*0e40*/ 	.word	0x000079f0


	//   ....[231]....
        /*0e44*/ 	.word	0x00007a00


	//   ....[232]....
        /*0e48*/ 	.word	0x00007a10


	//   ....[233]....
        /*0e4c*/ 	.word	0x00007a20


	//   ....[234]....
        /*0e50*/ 	.word	0x00007a30


	//   ....[235]....
        /*0e54*/ 	.word	0x00007a40


	//   ....[236]....
        /*0e58*/ 	.word	0x00007a50


	//   ....[237]....
        /*0e5c*/ 	.word	0x00007a60


	//   ....[238]....
        /*0e60*/ 	.word	0x00007a70


	//   ....[239]....
        /*0e64*/ 	.word	0x00007a80


	//   ....[240]....
        /*0e68*/ 	.word	0x00007a90


	//   ....[241]....
        /*0e6c*/ 	.word	0x00007aa0


	//   ....[242]....
        /*0e70*/ 	.word	0x00007ab0


	//   ....[243]....
        /*0e74*/ 	.word	0x00007ac0


	//   ....[244]....
        /*0e78*/ 	.word	0x00007ad0


	//   ....[245]....
        /*0e7c*/ 	.word	0x00007ae0


	//   ....[246]....
        /*0e80*/ 	.word	0x00007af0


	//   ....[247]....
        /*0e84*/ 	.word	0x00007b00


	//   ....[248]....
        /*0e88*/ 	.word	0x00007b10


	//   ....[249]....
        /*0e8c*/ 	.word	0x00007b20


	//   ....[250]....
        /*0e90*/ 	.word	0x00007b30


	//   ....[251]....
        /*0e94*/ 	.word	0x00007b40


	//   ....[252]....
        /*0e98*/ 	.word	0x00007b50


	//   ....[253]....
        /*0e9c*/ 	.word	0x00007b60


	//   ....[254]....
        /*0ea0*/ 	.word	0x00007b70


	//   ....[255]....
        /*0ea4*/ 	.word	0x00007b80


	//   ....[0]....
        /*0ea8*/ 	.word	0x00007b90


	//   ....[1]....
        /*0eac*/ 	.word	0x00007ba0


	//   ....[2]....
        /*0eb0*/ 	.word	0x00007bb0


	//   ....[3]....
        /*0eb4*/ 	.word	0x00007bc0


	//   ....[4]....
        /*0eb8*/ 	.word	0x0000bda0


	//   ....[5]....
        /*0ebc*/ 	.word	0x0000bdc0


	//   ....[6]....
        /*0ec0*/ 	.word	0x0000bdd0


	//   ....[7]....
        /*0ec4*/ 	.word	0x0000bde0


	//   ....[8]....
        /*0ec8*/ 	.word	0x0000bdf0


	//   ....[9]....
        /*0ecc*/ 	.word	0x0000be00


	//   ....[10]....
        /*0ed0*/ 	.word	0x0000be10


	//   ....[11]....
        /*0ed4*/ 	.word	0x0000be20


	//   ....[12]....
        /*0ed8*/ 	.word	0x0000be30


	//   ....[13]....
        /*0edc*/ 	.word	0x0000be40


	//   ....[14]....
        /*0ee0*/ 	.word	0x0000be50


	//   ....[15]....
        /*0ee4*/ 	.word	0x0000be60


	//   ....[16]....
        /*0ee8*/ 	.word	0x0000bed0


	//   ....[17]....
        /*0eec*/ 	.word	0x0000bee0


	//   ....[18]....
        /*0ef0*/ 	.word	0x0000bef0


	//   ....[19]....
        /*0ef4*/ 	.word	0x0000bf00


	//   ....[20]....
        /*0ef8*/ 	.word	0x0000bf10


	//   ....[21]....
        /*0efc*/ 	.word	0x0000bf20


	//   ....[22]....
        /*0f00*/ 	.word	0x0000bf30


	//   ....[23]....
        /*0f04*/ 	.word	0x0000bf40


	//   ....[24]....
        /*0f08*/ 	.word	0x0000bf50


	//   ....[25]....
        /*0f0c*/ 	.word	0x0000bf60


	//   ....[26]....
        /*0f10*/ 	.word	0x0000bf70


	//   ....[27]....
        /*0f14*/ 	.word	0x0000bf80


	//   ....[28]....
        /*0f18*/ 	.word	0x0000bf90


	//   ....[29]....
        /*0f1c*/ 	.word	0x0000bfa0


	//   ....[30]....
        /*0f20*/ 	.word	0x0000bfb0


	//   ....[31]....
        /*0f24*/ 	.word	0x0000bfc0


	//   ....[32]....
        /*0f28*/ 	.word	0x0000bfd0


	//   ....[33]....
        /*0f2c*/ 	.word	0x0000bfe0


	//   ....[34]....
        /*0f30*/ 	.word	0x0000bff0


	//   ....[35]....
        /*0f34*/ 	.word	0x0000c000


	//   ....[36]....
        /*0f38*/ 	.word	0x0000c010


	//   ....[37]....
        /*0f3c*/ 	.word	0x0000c020


	//   ....[38]....
        /*0f40*/ 	.word	0x0000c030


	//   ....[39]....
        /*0f44*/ 	.word	0x0000c040


	//   ....[40]....
        /*0f48*/ 	.word	0x0000c050


	//   ....[41]....
        /*0f4c*/ 	.word	0x0000c060


	//   ....[42]....
        /*0f50*/ 	.word	0x0000c070


	//   ....[43]....
        /*0f54*/ 	.word	0x0000c080


	//   ....[44]....
        /*0f58*/ 	.word	0x0000c170


	//   ....[45]....
        /*0f5c*/ 	.word	0x0000c180


	//   ....[46]....
        /*0f60*/ 	.word	0x0000c190


	//   ....[47]....
        /*0f64*/ 	.word	0x0000c1a0


	//   ....[48]....
        /*0f68*/ 	.word	0x0000c1b0


	//   ....[49]....
        /*0f6c*/ 	.word	0x0000c1c0


	//   ....[50]....
        /*0f70*/ 	.word	0x0000c1d0


	//   ....[51]....
        /*0f74*/ 	.word	0x0000c1e0


	//   ....[52]....
        /*0f78*/ 	.word	0x0000c1f0


	//   ....[53]....
        /*0f7c*/ 	.word	0x0000c200


	//   ....[54]....
        /*0f80*/ 	.word	0x0000c210


	//   ....[55]....
        /*0f84*/ 	.word	0x0000c220


	//   ....[56]....
        /*0f88*/ 	.word	0x0000c230


	//   ....[57]....
        /*0f8c*/ 	.word	0x0000c240


	//   ....[58]....
        /*0f90*/ 	.word	0x0000c250


	//   ....[59]....
        /*0f94*/ 	.word	0x0000c260


	//   ....[60]....
        /*0f98*/ 	.word	0x0000c270


	//   ....[61]....
        /*0f9c*/ 	.word	0x0000c280


	//   ....[62]....
        /*0fa0*/ 	.word	0x0000c290


	//   ....[63]....
        /*0fa4*/ 	.word	0x0000c2a0


	//   ....[64]....
        /*0fa8*/ 	.word	0x0000c2b0


	//   ....[65]....
        /*0fac*/ 	.word	0x0000c2c0


	//   ....[66]....
        /*0fb0*/ 	.word	0x0000c2d0


	//   ....[67]....
        /*0fb4*/ 	.word	0x0000c2e0


	//   ....[68]....
        /*0fb8*/ 	.word	0x0000c2f0


	//   ....[69]....
        /*0fbc*/ 	.word	0x0000c300


	//   ....[70]....
        /*0fc0*/ 	.word	0x0000c310


	//   ....[71]....
        /*0fc4*/ 	.word	0x0000c320


	//   ....[72]....
        /*0fc8*/ 	.word	0x0000c330


	//   ....[73]....
        /*0fcc*/ 	.word	0x0000c340


	//   ....[74]....
        /*0fd0*/ 	.word	0x0000c440


	//   ....[75]....
        /*0fd4*/ 	.word	0x0000c450


	//   ....[76]....
        /*0fd8*/ 	.word	0x0000c460


	//   ....[77]....
        /*0fdc*/ 	.word	0x0000c470


	//   ....[78]....
        /*0fe0*/ 	.word	0x0000c480


	//   ....[79]....
        /*0fe4*/ 	.word	0x0000c490


	//   ....[80]....
        /*0fe8*/ 	.word	0x0000c4a0


	//   ....[81]....
        /*0fec*/ 	.word	0x0000c4b0


	//   ....[82]....
        /*0ff0*/ 	.word	0x0000c4c0


	//   ....[83]....
        /*0ff4*/ 	.word	0x0000c4d0


	//   ....[84]....
        /*0ff8*/ 	.word	0x0000c4e0


	//   ....[85]....
        /*0ffc*/ 	.word	0x0000c4f0


	//   ....[86]....
        /*1000*/ 	.word	0x0000c500


	//   ....[87]....
        /*1004*/ 	.word	0x0000c510


	//   ....[88]....
        /*1008*/ 	.word	0x0000c520


	//   ....[89]....
        /*100c*/ 	.word	0x0000c530


	//   ....[90]....
        /*1010*/ 	.word	0x0000c540


	//   ....[91]....
        /*1014*/ 	.word	0x0000c550


	//   ....[92]....
        /*1018*/ 	.word	0x0000c560


	//   ....[93]....
        /*101c*/ 	.word	0x0000c570


	//   ....[94]....
        /*1020*/ 	.word	0x0000c580


	//   ....[95]....
        /*1024*/ 	.word	0x0000c590


	//   ....[96]....
        /*1028*/ 	.word	0x0000c5a0


	//   ....[97]....
        /*102c*/ 	.word	0x0000c5b0


	//   ....[98]....
        /*1030*/ 	.word	0x0000c5c0


	//   ....[99]....
        /*1034*/ 	.word	0x0000c5d0


	//   ....[100]....
        /*1038*/ 	.word	0x0000c5e0


	//   ....[101]....
        /*103c*/ 	.word	0x0000c5f0


	//   ....[102]....
        /*1040*/ 	.word	0x0000c600


	//   ....[103]....
        /*1044*/ 	.word	0x0000c610


	//   ....[104]....
        /*1048*/ 	.word	0x0000c730


	//   ....[105]....
        /*104c*/ 	.word	0x0000c740


	//   ....[106]....
        /*1050*/ 	.word	0x0000c750


	//   ....[107]....
        /*1054*/ 	.word	0x0000c760


	//   ....[108]....
        /*1058*/ 	.word	0x0000c770


	//   ....[109]....
        /*105c*/ 	.word	0x0000c780


	//   ....[110]....
        /*1060*/ 	.word	0x0000c790


	//   ....[111]....
        /*1064*/ 	.word	0x0000c7a0


	//   ....[112]....
        /*1068*/ 	.word	0x0000c7b0


	//   ....[113]....
        /*106c*/ 	.word	0x0000c7c0


	//   ....[114]....
        /*1070*/ 	.word	0x0000c7d0


	//   ....[115]....
        /*1074*/ 	.word	0x0000c7e0


	//   ....[116]....
        /*1078*/ 	.word	0x0000c7f0


	//   ....[117]....
        /*107c*/ 	.word	0x0000c800


	//   ....[118]....
        /*1080*/ 	.word	0x0000c810


	//   ....[119]....
        /*1084*/ 	.word	0x0000c820


	//   ....[120]....
        /*1088*/ 	.word	0x0000c830


	//   ....[121]....
        /*108c*/ 	.word	0x0000c840


	//   ....[122]....
        /*1090*/ 	.word	0x0000c850


	//   ....[123]....
        /*1094*/ 	.word	0x0000c860


	//   ....[124]....
        /*1098*/ 	.word	0x0000c870


	//   ....[125]....
        /*109c*/ 	.word	0x0000c880


	//   ....[126]....
        /*10a0*/ 	.word	0x0000c890


	//   ....[127]....
        /*10a4*/ 	.word	0x0000c8a0


	//   ....[128]....
        /*10a8*/ 	.word	0x0000c8b0


	//   ....[129]....
        /*10ac*/ 	.word	0x0000c8c0


	//   ....[130]....
        /*10b0*/ 	.word	0x0000c8d0


	//   ....[131]....
        /*10b4*/ 	.word	0x0000c8e0


	//   ....[132]....
        /*10b8*/ 	.word	0x0000c8f0


	//   ....[133]....
        /*10bc*/ 	.word	0x0000c900


	//   ....[134]....
        /*10c0*/ 	.word	0x00010ae0


	//   ....[135]....
        /*10c4*/ 	.word	0x00010b00


	//   ....[136]....
        /*10c8*/ 	.word	0x00010b10


	//   ....[137]....
        /*10cc*/ 	.word	0x00010b20


	//   ....[138]....
        /*10d0*/ 	.word	0x00010b30


	//   ....[139]....
        /*10d4*/ 	.word	0x00010b40


	//   ....[140]....
        /*10d8*/ 	.word	0x00010b50


	//   ....[141]....
        /*10dc*/ 	.word	0x00010b60


	//   ....[142]....
        /*10e0*/ 	.word	0x00010b70


	//   ....[143]....
        /*10e4*/ 	.word	0x00010b80


	//   ....[144]....
        /*10e8*/ 	.word	0x00010b90


	//   ....[145]....
        /*10ec*/ 	.word	0x00010ba0


	//   ....[146]....
        /*10f0*/ 	.word	0x00010c10


	//   ....[147]....
        /*10f4*/ 	.word	0x00010c20


	//   ....[148]....
        /*10f8*/ 	.word	0x00010c30


	//   ....[149]....
        /*10fc*/ 	.word	0x00010c40


	//   ....[150]....
        /*1100*/ 	.word	0x00010c50


	//   ....[151]....
        /*1104*/ 	.word	0x00010c60


	//   ....[152]....
        /*1108*/ 	.word	0x00010c70


	//   ....[153]....
        /*110c*/ 	.word	0x00010c80


	//   ....[154]....
        /*1110*/ 	.word	0x00010c90


	//   ....[155]....
        /*1114*/ 	.word	0x00010ca0


	//   ....[156]....
        /*1118*/ 	.word	0x00010cb0


	//   ....[157]....
        /*111c*/ 	.word	0x00010cc0


	//   ....[158]....
        /*1120*/ 	.word	0x00010cd0


	//   ....[159]....
        /*1124*/ 	.word	0x00010ce0


	//   ....[160]....
        /*1128*/ 	.word	0x00010cf0


	//   ....[161]....
        /*112c*/ 	.word	0x00010d00


	//   ....[162]....
        /*1130*/ 	.word	0x00010d10


	//   ....[163]....
        /*1134*/ 	.word	0x00010d20


	//   ....[164]....
        /*1138*/ 	.word	0x00010d30


	//   ....[165]....
        /*113c*/ 	.word	0x00010d40


	//   ....[166]....
        /*1140*/ 	.word	0x00010d50


	//   ....[167]....
        /*1144*/ 	.word	0x00010d60


	//   ....[168]....
        /*1148*/ 	.word	0x00010d70


	//   ....[169]....
        /*114c*/ 	.word	0x00010d80


	//   ....[170]....
        /*1150*/ 	.word	0x00010d90


	//   ....[171]....
        /*1154*/ 	.word	0x00010da0


	//   ....[172]....
        /*1158*/ 	.word	0x00010db0


	//   ....[173]....
        /*115c*/ 	.word	0x00010dc0


	//   ....[174]....
        /*1160*/ 	.word	0x00010eb0


	//   ....[175]....
        /*1164*/ 	.word	0x00010ec0


	//   ....[176]....
        /*1168*/ 	.word	0x00010ed0


	//   ....[177]....
        /*116c*/ 	.word	0x00010ee0


	//   ....[178]....
        /*1170*/ 	.word	0x00010ef0


	//   ....[179]....
        /*1174*/ 	.word	0x00010f00


	//   ....[180]....
        /*1178*/ 	.word	0x00010f10


	//   ....[181]....
        /*117c*/ 	.word	0x00010f20


	//   ....[182]....
        /*1180*/ 	.word	0x00010f30


	//   ....[183]....
        /*1184*/ 	.word	0x00010f40


	//   ....[184]....
        /*1188*/ 	.word	0x00010f50


	//   ....[185]....
        /*118c*/ 	.word	0x00010f60


	//   ....[186]....
        /*1190*/ 	.word	0x00010f70


	//   ....[187]....
        /*1194*/ 	.word	0x00010f80


	//   ....[188]....
        /*1198*/ 	.word	0x00010f90


	//   ....[189]....
        /*119c*/ 	.word	0x00010fa0


	//   ....[190]....
        /*11a0*/ 	.word	0x00010fb0


	//   ....[191]....
        /*11a4*/ 	.word	0x00010fc0


	//   ....[192]....
        /*11a8*/ 	.word	0x00010fd0


	//   ....[193]....
        /*11ac*/ 	.word	0x00010fe0


	//   ....[194]....
        /*11b0*/ 	.word	0x00010ff0


	//   ....[195]....
        /*11b4*/ 	.word	0x00011000


	//   ....[196]....
        /*11b8*/ 	.word	0x00011010


	//   ....[197]....
        /*11bc*/ 	.word	0x00011020


	//   ....[198]....
        /*11c0*/ 	.word	0x00011030


	//   ....[199]....
        /*11c4*/ 	.word	0x00011040


	//   ....[200]....
        /*11c8*/ 	.word	0x00011050


	//   ....[201]....
        /*11cc*/ 	.word	0x00011060


	//   ....[202]....
        /*11d0*/ 	.word	0x00011070


	//   ....[203]....
        /*11d4*/ 	.word	0x00011080


	//   ....[204]....
        /*11d8*/ 	.word	0x00011180


	//   ....[205]....
        /*11dc*/ 	.word	0x00011190


	//   ....[206]....
        /*11e0*/ 	.word	0x000111a0


	//   ....[207]....
        /*11e4*/ 	.word	0x000111b0


	//   ....[208]....
        /*11e8*/ 	.word	0x000111c0


	//   ....[209]....
        /*11ec*/ 	.word	0x000111d0


	//   ....[210]....
        /*11f0*/ 	.word	0x000111e0


	//   ....[211]....
        /*11f4*/ 	.word	0x000111f0


	//   ....[212]....
        /*11f8*/ 	.word	0x00011200


	//   ....[213]....
        /*11fc*/ 	.word	0x00011210


	//   ....[214]....
        /*1200*/ 	.word	0x00011220


	//   ....[215]....
        /*1204*/ 	.word	0x00011230


	//   ....[216]....
        /*1208*/ 	.word	0x00011240


	//   ....[217]....
        /*120c*/ 	.word	0x00011250


	//   ....[218]....
        /*1210*/ 	.word	0x00011260


	//   ....[219]....
        /*1214*/ 	.word	0x00011270


	//   ....[220]....
        /*1218*/ 	.word	0x00011280


	//   ....[221]....
        /*121c*/ 	.word	0x00011290


	//   ....[222]....
        /*1220*/ 	.word	0x000112a0


	//   ....[223]....
        /*1224*/ 	.word	0x000112b0


	//   ....[224]....
        /*1228*/ 	.word	0x000112c0


	//   ....[225]....
        /*122c*/ 	.word	0x000112d0


	//   ....[226]....
        /*1230*/ 	.word	0x000112e0


	//   ....[227]....
        /*1234*/ 	.word	0x000112f0


	//   ....[228]....
        /*1238*/ 	.word	0x00011300


	//   ....[229]....
        /*123c*/ 	.word	0x00011310


	//   ....[230]....
        /*1240*/ 	.word	0x00011320


	//   ....[231]....
        /*1244*/ 	.word	0x00011330


	//   ....[232]....
        /*1248*/ 	.word	0x00011340


	//   ....[233]....
        /*124c*/ 	.word	0x00011350


	//   ....[234]....
        /*1250*/ 	.word	0x00011470


	//   ....[235]....
        /*1254*/ 	.word	0x00011480


	//   ....[236]....
        /*1258*/ 	.word	0x00011490


	//   ....[237]....
        /*125c*/ 	.word	0x000114a0


	//   ....[238]....
        /*1260*/ 	.word	0x000114b0


	//   ....[239]....
        /*1264*/ 	.word	0x000114c0


	//   ....[240]....
        /*1268*/ 	.word	0x000114d0


	//   ....[241]....
        /*126c*/ 	.word	0x000114e0


	//   ....[242]....
        /*1270*/ 	.word	0x000114f0


	//   ....[243]....
        /*1274*/ 	.word	0x00011500


	//   ....[244]....
        /*1278*/ 	.word	0x00011510


	//   ....[245]....
        /*127c*/ 	.word	0x00011520


	//   ....[246]....
        /*1280*/ 	.word	0x00011530


	//   ....[247]....
        /*1284*/ 	.word	0x00011540


	//   ....[248]....
        /*1288*/ 	.word	0x00011550


	//   ....[249]....
        /*128c*/ 	.word	0x00011560


	//   ....[250]....
        /*1290*/ 	.word	0x00011570


	//   ....[251]....
        /*1294*/ 	.word	0x00011580


	//   ....[252]....
        /*1298*/ 	.word	0x00011590


	//   ....[253]....
        /*129c*/ 	.word	0x000115a0


	//   ....[254]....
        /*12a0*/ 	.word	0x000115b0


	//   ....[255]....
        /*12a4*/ 	.word	0x000115c0


	//   ....[0]....
        /*12a8*/ 	.word	0x000115d0


	//   ....[1]....
        /*12ac*/ 	.word	0x000115e0


	//   ....[2]....
        /*12b0*/ 	.word	0x000115f0


	//   ....[3]....
        /*12b4*/ 	.word	0x00011600


	//   ....[4]....
        /*12b8*/ 	.word	0x00011610


	//   ....[5]....
        /*12bc*/ 	.word	0x00011620


	//   ....[6]....
        /*12c0*/ 	.word	0x00011630


	//   ....[7]....
        /*12c4*/ 	.word	0x00011640


	//   ....[8]....
        /*12c8*/ 	.word	0x00015820


	//   ....[9]....
        /*12cc*/ 	.word	0x00015840


	//   ....[10]....
        /*12d0*/ 	.word	0x00015850


	//   ....[11]....
        /*12d4*/ 	.word	0x00015860


	//   ....[12]....
        /*12d8*/ 	.word	0x00015870


	//   ....[13]....
        /*12dc*/ 	.word	0x00015880


	//   ....[14]....
        /*12e0*/ 	.word	0x00015890


	//   ....[15]....
        /*12e4*/ 	.word	0x000158a0


	//   ....[16]....
        /*12e8*/ 	.word	0x000158b0


	//   ....[17]....
        /*12ec*/ 	.word	0x000158c0


	//   ....[18]....
        /*12f0*/ 	.word	0x000158d0


	//   ....[19]....
        /*12f4*/ 	.word	0x000158e0


	//   ....[20]....
        /*12f8*/ 	.word	0x000158f0


	//   ....[21]....
        /*12fc*/ 	.word	0x00015900


	//   ....[22]....
        /*1300*/ 	.word	0x00015970


	//   ....[23]....
        /*1304*/ 	.word	0x00015980


	//   ....[24]....
        /*1308*/ 	.word	0x00015990


	//   ....[25]....
        /*130c*/ 	.word	0x000159a0


	//   ....[26]....
        /*1310*/ 	.word	0x000159b0


	//   ....[27]....
        /*1314*/ 	.word	0x000159c0


	//   ....[28]....
        /*1318*/ 	.word	0x000159d0


	//   ....[29]....
        /*131c*/ 	.word	0x000159e0


	//   ....[30]....
        /*1320*/ 	.word	0x000159f0


	//   ....[31]....
        /*1324*/ 	.word	0x00015a00


	//   ....[32]....
        /*1328*/ 	.word	0x00015a10


	//   ....[33]....
        /*132c*/ 	.word	0x00015a20


	//   ....[34]....
        /*1330*/ 	.word	0x00015a30


	//   ....[35]....
        /*1334*/ 	.word	0x00015a40


	//   ....[36]....
        /*1338*/ 	.word	0x00015a50


	//   ....[37]....
        /*133c*/ 	.word	0x00015a60


	//   ....[38]....
        /*1340*/ 	.word	0x00015a70


	//   ....[39]....
        /*1344*/ 	.word	0x00015a80


	//   ....[40]....
        /*1348*/ 	.word	0x00015a90


	//   ....[41]....
        /*134c*/ 	.word	0x00015aa0


	//   ....[42]....
        /*1350*/ 	.word	0x00015ab0


	//   ....[43]....
        /*1354*/ 	.word	0x00015ac0


	//   ....[44]....
        /*1358*/ 	.word	0x00015ad0


	//   ....[45]....
        /*135c*/ 	.word	0x00015ae0


	//   ....[46]....
        /*1360*/ 	.word	0x00015af0


	//   ....[47]....
        /*1364*/ 	.word	0x00015b00


	//   ....[48]....
        /*1368*/ 	.word	0x00015b10


	//   ....[49]....
        /*136c*/ 	.word	0x00015b20


	//   ....[50]....
        /*1370*/ 	.word	0x00015b40


	//   ....[51]....
        /*1374*/ 	.word	0x00015b50


	//   ....[52]....
        /*1378*/ 	.word	0x00015c40


	//   ....[53]....
        /*137c*/ 	.word	0x00015c50


	//   ....[54]....
        /*1380*/ 	.word	0x00015c60


	//   ....[55]....
        /*1384*/ 	.word	0x00015c70


	//   ....[56]....
        /*1388*/ 	.word	0x00015c80


	//   ....[57]....
        /*138c*/ 	.word	0x00015c90


	//   ....[58]....
        /*1390*/ 	.word	0x00015ca0


	//   ....[59]....
        /*1394*/ 	.word	0x00015cb0


	//   ....[60]....
        /*1398*/ 	.word	0x00015cc0


	//   ....[61]....
        /*139c*/ 	.word	0x00015cd0


	//   ....[62]....
        /*13a0*/ 	.word	0x00015ce0


	//   ....[63]....
        /*13a4*/ 	.word	0x00015cf0


	//   ....[64]....
        /*13a8*/ 	.word	0x00015d00


	//   ....[65]....
        /*13ac*/ 	.word	0x00015d10


	//   ....[66]....
        /*13b0*/ 	.word	0x00015d20


	//   ....[67]....
        /*13b4*/ 	.word	0x00015d30


	//   ....[68]....
        /*13b8*/ 	.word	0x00015d40


	//   ....[69]....
        /*13bc*/ 	.word	0x00015d50


	//   ....[70]....
        /*13c0*/ 	.word	0x00015d60


	//   ....[71]....
        /*13c4*/ 	.word	0x00015d70


	//   ....[72]....
        /*13c8*/ 	.word	0x00015d80


	//   ....[73]....
        /*13cc*/ 	.word	0x00015d90


	//   ....[74]....
        /*13d0*/ 	.word	0x00015da0


	//   ....[75]....
        /*13d4*/ 	.word	0x00015db0


	//   ....[76]....
        /*13d8*/ 	.word	0x00015dc0


	//   ....[77]....
        /*13dc*/ 	.word	0x00015dd0


	//   ....[78]....
        /*13e0*/ 	.word	0x00015de0


	//   ....[79]....
        /*13e4*/ 	.word	0x00015df0


	//   ....[80]....
        /*13e8*/ 	.word	0x00015e10


	//   ....[81]....
        /*13ec*/ 	.word	0x00015e20


	//   ....[82]....
        /*13f0*/ 	.word	0x00015f10


	//   ....[83]....
        /*13f4*/ 	.word	0x00015f20


	//   ....[84]....
        /*13f8*/ 	.word	0x00015f30


	//   ....[85]....
        /*13fc*/ 	.word	0x00015f40


	//   ....[86]....
        /*1400*/ 	.word	0x00015f50


	//   ....[87]....
        /*1404*/ 	.word	0x00015f60


	//   ....[88]....
        /*1408*/ 	.word	0x00015f70


	//   ....[89]....
        /*140c*/ 	.word	0x00015f80


	//   ....[90]....
        /*1410*/ 	.word	0x00015f90


	//   ....[91]....
        /*1414*/ 	.word	0x00015fa0


	//   ....[92]....
        /*1418*/ 	.word	0x00015fb0


	//   ....[93]....
        /*141c*/ 	.word	0x00015fc0


	//   ....[94]....
        /*1420*/ 	.word	0x00015fd0


	//   ....[95]....
        /*1424*/ 	.word	0x00015fe0


	//   ....[96]....
        /*1428*/ 	.word	0x00015ff0


	//   ....[97]....
        /*142c*/ 	.word	0x00016000


	//   ....[98]....
        /*1430*/ 	.word	0x00016010


	//   ....[99]....
        /*1434*/ 	.word	0x00016020


	//   ....[100]....
        /*1438*/ 	.word	0x00016030


	//   ....[101]....
        /*143c*/ 	.word	0x00016040


	//   ....[102]....
        /*1440*/ 	.word	0x00016050


	//   ....[103]....
        /*1444*/ 	.word	0x00016060


	//   ....[104]....
        /*1448*/ 	.word	0x00016070


	//   ....[105]....
        /*144c*/ 	.word	0x00016080


	//   ....[106]....
        /*1450*/ 	.word	0x00016090


	//   ....[107]....
        /*1454*/ 	.word	0x000160a0


	//   ....[108]....
        /*1458*/ 	.word	0x000160b0


	//   ....[109]....
        /*145c*/ 	.word	0x000160c0


	//   ....[110]....
        /*1460*/ 	.word	0x000161e0


	//   ....[111]....
        /*1464*/ 	.word	0x000161f0


	//   ....[112]....
        /*1468*/ 	.word	0x00016200


	//   ....[113]....
        /*146c*/ 	.word	0x00016210


	//   ....[114]....
        /*1470*/ 	.word	0x00016220


	//   ....[115]....
        /*1474*/ 	.word	0x00016230


	//   ....[116]....
        /*1478*/ 	.word	0x00016240


	//   ....[117]....
        /*147c*/ 	.word	0x00016250


	//   ....[118]....
        /*1480*/ 	.word	0x00016260


	//   ....[119]....
        /*1484*/ 	.word	0x00016270


	//   ....[120]....
        /*1488*/ 	.word	0x00016280


	//   ....[121]....
        /*148c*/ 	.word	0x00016290


	//   ....[122]....
        /*1490*/ 	.word	0x000162a0


	//   ....[123]....
        /*1494*/ 	.word	0x000162b0


	//   ....[124]....
        /*1498*/ 	.word	0x000162c0


	//   ....[125]....
        /*149c*/ 	.word	0x000162d0


	//   ....[126]....
        /*14a0*/ 	.word	0x000162e0


	//   ....[127]....
        /*14a4*/ 	.word	0x000162f0


	//   ....[128]....
        /*14a8*/ 	.word	0x00016300


	//   ....[129]....
        /*14ac*/ 	.word	0x00016310


	//   ....[130]....
        /*14b0*/ 	.word	0x00016320


	//   ....[131]....
        /*14b4*/ 	.word	0x00016330


	//   ....[132]....
        /*14b8*/ 	.word	0x00016340


	//   ....[133]....
        /*14bc*/ 	.word	0x00016350


	//   ....[134]....
        /*14c0*/ 	.word	0x00016360


	//   ....[135]....
        /*14c4*/ 	.word	0x00016370


	//   ....[136]....
        /*14c8*/ 	.word	0x00016380


	//   ....[137]....
        /*14cc*/ 	.word	0x00016390


	//----- nvinfo : EIATTR_EXIT_INSTR_OFFSETS
	.align		4
.L_1406:
        /*14d0*/ 	.byte	0x04, 0x1c
        /*14d2*/ 	.short	(.L_1408 - .L_1407)


	//   ....[0]....
.L_1407:
        /*14d4*/ 	.word	0x0001f1e0


	//   ....[1]....
        /*14d8*/ 	.word	0x00020ee0


	//   ....[2]....
        /*14dc*/ 	.word	0x00020f50


	//----- nvinfo : EIATTR_MAX_THREADS
	.align		4
.L_1408:
        /*14e0*/ 	.byte	0x04, 0x05
        /*14e2*/ 	.short	(.L_1410 - .L_1409)
.L_1409:
        /*14e4*/ 	.word	0x00000040
        /*14e8*/ 	.word	0x00000001
        /*14ec*/ 	.word	0x00000001


	//----- nvinfo : EIATTR_CRS_STACK_SIZE
	.align		4
.L_1410:
        /*14f0*/ 	.byte	0x04, 0x1e
        /*14f2*/ 	.short	(.L_1412 - .L_1411)
.L_1411:
        /*14f4*/ 	.word	0x00000000


	//----- nvinfo : EIATTR_CBANK_PARAM_SIZE
	.align		4
.L_1412:
        /*14f8*/ 	.byte	0x03, 0x19
        /*14fa*/ 	.short	0x0028


	//----- nvinfo : EIATTR_PARAM_CBANK
	.align		4
        /*14fc*/ 	.byte	0x04, 0x0a
        /*14fe*/ 	.short	(.L_1414 - .L_1413)
	.align		4
.L_1413:
        /*1500*/ 	.word	index@(.nv.constant0._ZN17fastertransformer38beam_online_softmax_topk_stage2_kernelIfLi64ELi64EEEvPKfS2_PiPT_ii)
        /*1504*/ 	.short	0x0210
        /*1506*/ 	.short	0x0028


	//----- nvinfo : EIATTR_SW_WAR
	.align		4
.L_1414:
        /*1508*/ 	.byte	0x04, 0x36
        /*150a*/ 	.short	(.L_1416 - .L_1415)
.L_1415:
        /*150c*/ 	.word	0x00000008
.L_1416:


//--------------------- .nv.info._ZN17fastertransformer38beam_online_softmax_topk_stage2_kernelIfLi64ELi32EEEvPKfS2_PiPT_ii --------------------------
	.section	.nv.info._ZN17fastertransformer38beam_online_softmax_topk_stage2_kernelIfLi64ELi32EEEvPKfS2_PiPT_ii,"",@"SHT_CUDA_INFO"
	.sectionflags	@""
	.align	4


	//----- nvinfo : EIATTR_CUDA_API_VERSION
	.align		4
        /*0000*/ 	.byte	0x04, 0x37
        /*0002*/ 	.short	(.L_1418 - .L_1417)
.L_1417:
        /*0004*/ 	.word	0x00000082


	//----- nvinfo : EIATTR_KPARAM_INFO
	.align		4
.L_1418:
        /*0008*/ 	.byte	0x04, 0x17
        /*000a*/ 	.short	(.L_1420 - .L_1419)
.L_1419:
        /*000c*/ 	.word	0x00000000
        /*0010*/ 	.short	0x0005
        /*0012*/ 	.short	0x0024
        /*0014*/ 	.byte	0x00, 0xf0, 0x11, 0x00


	//----- nvinfo : EIATTR_KPARAM_INFO
	.align		4
.L_1420:
        /*0018*/ 	.byte	0x04, 0x17
        /*001a*/ 	.short	(.L_1422 - .L_1421)
.L_1421:
        /*001c*/ 	.word	0x00000000
        /*0020*/ 	.short	0x0004
        /*0022*/ 	.short	0x0020
        /*0024*/ 	.byte	0x00, 0xf0, 0x11, 0x00


	//----- nvinfo : EIATTR_KPARAM_INFO
	.align		4
.L_1422:
        /*0028*/ 	.byte	0x04, 0x17
        /*002a*/ 	.short	(.L_1424 - .L_1423)
.L_1423:
        /*002c*/ 	.word	0x00000000
        /*0030*/ 	.short	0x0003
        /*0032*/ 	.short	0x0018
        /*0034*/ 	.byte	0x00, 0xf0, 0x21, 0x00


	//----- nvinfo : EIATTR_KPARAM_INFO
	.align		4
.L_1424:
        /*0038*/ 	.byte	0x04, 0x17
        /*003a*/ 	.short	(.L_1426 - .L_1425)
.L_1425:
        /*003c*/ 	.word	0x00000000
        /*0040*/ 	.short	0x0002
        /*0042*/ 	.short	0x0010
        /*0044*/ 	.byte	0x00, 0xf0, 0x21, 0x00


	//----- nvinfo : EIATTR_KPARAM_INFO
	.align		4
.L_1426:
        /*0048*/ 	.byte	0x04, 0x17
        /*004a*/ 	.short	(.L_1428 - .L_1427)
.L_1427:
        /*004c*/ 	.word	0x00000000
        /*0050*/ 	.short	0x0001
        /*0052*/ 	.short	0x0008
        /*0054*/ 	.byte	0x00, 0xf0, 0x21, 0x00


	//----- nvinfo : EIATTR_KPARAM_INFO
	.align		4
.L_1428:
        /*0058*/ 	.byte	0x04, 0x17
        /*005a*/ 	.short	(.L_1430 - .L_1429)
.L_1429:
        /*005c*/ 	.word	0x00000000
        /*0060*/ 	.short	0x0000
        /*0062*/ 	.short	0x0000
        /*0064*/ 	.byte	0x00, 0xf0, 0x21, 0x00


	//----- nvinfo : EIATTR_SPARSE_MMA_MASK
	.align		4
.L_1430:
        /*0068*/ 	.byte	0x03, 0x50
        /*006a*/ 	.short	0x0000


	//----- nvinfo : EIATTR_MAXREG_COUNT
	.align		4
        /*006c*/ 	.byte	0x03, 0x1b
        /*006e*/ 	.short	0x00ff


	//----- nvinfo : EIATTR_NUM_BARRIERS
	.align		4
        /*0070*/ 	.byte	0x02, 0x4c
        /*0072*/ 	.byte	0x01
	.zero		1


	//----- nvinfo : EIATTR_MERCURY_ISA_VERSION
	.align		4
        /*0074*/ 	.byte	0x03, 0x5f
        /*0076*/ 	.short	0x0101


	//----- nvinfo : EIATTR_COOP_GROUP_MASK_REGIDS
	.align		4
        /*0078*/ 	.byte	0x04, 0x29
        /*007a*/ 	.short	(.L_1432 - .L_1431)


	//   ....[0]....
.L_1431:
        /*007c*/ 	.word	0xffffffff


	//   ....[1]....
        /*0080*/ 	.word	0xffffffff


	//   ....[2]....
        /*0084*/ 	.word	0xffffffff


	//   ....[3]....
        /*0088*/ 	.word	0xffffffff


	//   ....[4]....
        /*008c*/ 	.word	0xffffffff


	//   ....[5]....
        /*0090*/ 	.word	0xffffffff


	//   ....[6]....
        /*0094*/ 	.word	0xffffffff


	//   ....[7]....
        /*0098*/ 	.word	0xffffffff


	//   ....[8]....
        /*009c*/ 	.word	0xffffffff


	//   ....[9]....
        /*00a0*/ 	.word	0xffffffff


	//   ....[10]....
        /*00a4*/ 	.word	0xffffffff


	//   ....[11]....
        /*00a8*/ 	.word	0xffffffff


	//   ....[12]....
        /*00ac*/ 	.word	0xffffffff


	//   ....[13]....
        /*00b0*/ 	.word	0xffffffff


	//   ....[14]....
        /*00b4*/ 	.word	0xffffffff


	//   ....[15]....
        /*00b8*/ 	.word	0xffffffff


	//   ....[16]....
        /*00bc*/ 	.word	0xffffffff


	//   ....[17]....
        /*00c0*/ 	.word	0xffffffff


	//   ....[18]....
        /*00c4*/ 	.word	0xffffffff


	//   ....[19]....
        /*00c8*/ 	.word	0xffffffff


	//   ....[20]....
        /*00cc*/ 	.word	0xffffffff


	//   ....[21]....
        /*00d0*/ 	.word	0xffffffff


	//   ....[22]....
        /*00d4*/ 	.word	0xffffffff


	//   ....[23]....
        /*00d8*/ 	.word	0xffffffff


	//   ....[24]....
        /*00dc*/ 	.word	0xffffffff


	//   ....[25]....
        /*00e0*/ 	.word	0xffffffff


	//   ....[26]....
        /*00e4*/ 	.word	0xffffffff


	//   ....[27]....
        /*00e8*/ 	.word	0xffffffff


	//   ....[28]....
        /*00ec*/ 	.word	0xffffffff


	//   ....[29]....
        /*00f0*/ 	.word	0xffffffff


	//   ....[30]....
        /*00f4*/ 	.word	0xffffffff


	//   ....[31]....
        /*00f8*/ 	.word	0xffffffff


	//   ....[32]....
        /*00fc*/ 	.word	0xffffffff


	//   ....[33]....
        /*0100*/ 	.word	0xffffffff


	//   ....[34]....
        /*0104*/ 	.word	0xffffffff


	//   ....[35]....
        /*0108*/ 	.word	0xffffffff


	//   ....[36]....
        /*010c*/ 	.word	0xffffffff


	//   ....[37]....
        /*0110*/ 	.word	0xffffffff


	//   ....[38]....
        /*0114*/ 	.word	0xffffffff


	//   ....[39]....
        /*0118*/ 	.word	0xffffffff


	//   ....[40]....
        /*011c*/ 	.word	0xffffffff


	//   ....[41]....
        /*0120*/ 	.word	0xffffffff


	//   ....[42]....
        /*0124*/ 	.word	0xffffffff


	//   ....[43]....
        /*0128*/ 	.word	0xffffffff


	//   ....[44]....
        /*012c*/ 	.word	0xffffffff


	//   ....[45]....
        /*0130*/ 	.word	0xffffffff


	//   ....[46]....
        /*0134*/ 	.word	0xffffffff


	//   ....[47]....
        /*0138*/ 	.word	0xffffffff


	//   ....[48]....
        /*013c*/ 	.word	0xffffffff


	//   ....[49]....
        /*0140*/ 	.word	0xffffffff


	//   ....[50]....
        /*0144*/ 	.word	0xffffffff


	//   ....[51]....
        /*0148*/ 	.word	0xffffffff


	//   ....[52]....
        /*014c*/ 	.word	0xffffffff


	//   ....[53]....
        /*0150*/ 	.word	0xffffffff


	//   ....[54]....
        /*0154*/ 	.word	0xffffffff


	//   ....[55]....
        /*0158*/ 	.word	0xffffffff


	//   ....[56]....
        /*015c*/ 	.word	0xffffffff


	//   ....[57]....
        /*0160*/ 	.word	0xffffffff


	//   ....[58]....
        /*0164*/ 	.word	0xffffffff


	//   ....[59]....
        /*0168*/ 	.word	0xffffffff


	//   ....[60]....
        /*016c*/ 	.word	0xffffffff


	//   ....[61]....
        /*0170*/ 	.word	0xffffffff


	//   ....[62]....
        /*0174*/ 	.word	0xffffffff


	//   ....[63]....
        /*0178*/ 	.word	0xffffffff


	//   ....[64]....
        /*017c*/ 	.word	0xffffffff


	//   ....[65]....
        /*0180*/ 	.word	0xffffffff


	//   ....[66]....
        /*0184*/ 	.word	0xffffffff


	//   ....[67]....
        /*0188*/ 	.word	0xffffffff


	//   ....[68]....
        /*018c*/ 	.word	0xffffffff


	//   ....[69]....
        /*0190*/ 	.word	0xffffffff


	//   ....[70]....
        /*0194*/ 	.word	0xffffffff


	//   ....[71]....
        /*0198*/ 	.word	0xffffffff


	//   ....[72]....
        /*019c*/ 	.word	0xffffffff


	//   ....[73]....
        /*01a0*/ 	.word	0xffffffff


	//   ....[74]....
        /*01a4*/ 	.word	0xffffffff


	//   ....[75]....
        /*01a8*/ 	.word	0xffffffff


	//   ....[76]....
        /*01ac*/ 	.word	0xffffffff


	//   ....[77]....
        /*01b0*/ 	.word	0xffffffff


	//   ....[78]....
        /*01b4*/ 	.word	0xffffffff


	//   ....[79]....
        /*01b8*/ 	.word	0xffffffff


	//   ....[80]....
        /*01bc*/ 	.word	0xffffffff


	//   ....[81]....
        /*01c0*/ 	.word	0xffffffff


	//   ....[82]....
        /*01c4*/ 	.word	0xffffffff


	//   ....[83]....
        /*01c8*/ 	.word	0xffffffff


	//   ....[84]....
        /*01cc*/ 	.word	0xffffffff


	//   ....[85]....
        /*01d0*/ 	.word	0xffffffff


	//   ....[86]....
        /*01d4*/ 	.word	0xffffffff


	//   ....[87]....
        /*01d8*/ 	.word	0xffffffff


	//   ....[88]....
        /*01dc*/ 	.word	0xffffffff


	//   ....[89]....
        /*01e0*/ 	.word	0xffffffff


	//   ....[90]....
        /*01e4*/ 	.word	0xffffffff


	//   ....[91]....
        /*01e8*/ 	.word	0xffffffff


	//   ....[92]....
        /*01ec*/ 	.word	0xffffffff


	//   ....[93]....
        /*01f0*/ 	.word	0xffffffff


	//   ....[94]....
        /*01f4*/ 	.word	0xffffffff


	//   ....[95]....
        /*01f8*/ 	.word	0xffffffff


	//   ....[96]....
        /*01fc*/ 	.word	0xffffffff


	//   ....[97]....
        /*0200*/ 	.word	0xffffffff


	//   ....[98]....
        /*0204*/ 	.word	0xffffffff


	//   ....[99]....
        /*0208*/ 	.word	0xffffffff


	//   ....[100]....
        /*020c*/ 	.word	0xffffffff


	//   ....[101]....
        /*0210*/ 	.word	0xffffffff


	//   ....[102]....
        /*0214*/ 	.word	0xffffffff


	//   ....[103]....
        /*0218*/ 	.word	0xffffffff


	//   ....[104]....
        /*021c*/ 	.word	0xffffffff


	//   ....[105]....
        /*0220*/ 	.word	0xffffffff


	//   ....[106]....
        /*0224*/ 	.word	0xffffffff


	//   ....[107]....
        /*0228*/ 	.word	0xffffffff


	//   ....[108]....
        /*022c*/ 	.word	0xffffffff


	//   ....[109]....
        /*0230*/ 	.word	0xffffffff


	//   ....[110]....
        /*0234*/ 	.word	0xffffffff


	//   ....[111]....
        /*0238*/ 	.word	0xffffffff


	//   ....[112]....
        /*023c*/ 	.word	0xffffffff


	//   ....[113]....
        /*0240*/ 	.word	0xffffffff


	//   ....[114]....
        /*0244*/ 	.word	0xffffffff


	//   ....[115]....
        /*0248*/ 	.word	0xffffffff


	//   ....[116]....
        /*024c*/ 	.word	0xffffffff


	//   ....[117]....
        /*0250*/ 	.word	0xffffffff


	//   ....[118]....
        /*0254*/ 	.word	0xffffffff


	//   ....[119]....
        /*0258*/ 	.word	0xffffffff


	//   ....[120]....
        /*025c*/ 	.word	0xffffffff


	//   ....[121]....
        /*0260*/ 	.word	0xffffffff


	//   ....[122]....
        /*0264*/ 	.word	0xffffffff


	//   ....[123]....
        /*0268*/ 	.word	0xffffffff


	//   ....[124]....
        /*026c*/ 	.word	0xffffffff


	//   ....[125]....
        /*0270*/ 	.word	0xffffffff


	//   ....[126]....
        /*0274*/ 	.word	0xffffffff


	//   ....[127]....
        /*0278*/ 	.word	0xffffffff


	//   ....[128]....
        /*027c*/ 	.word	0xffffffff


	//   ....[129]....
        /*0280*/ 	.word	0xffffffff


	//   ....[130]....
        /*0284*/ 	.word	0xffffffff


	//   ....[131]....
        /*0288*/ 	.word	0xffffffff


	//   ....[132]....
        /*028c*/ 	.word	0xffffffff


	//   ....[133]....
        /*0290*/ 	.word	0xffffffff


	//   ....[134]....
        /*0294*/ 	.word	0xffffffff


	//   ....[135]....
        /*0298*/ 	.word	0xffffffff


	//   ....[136]....
        /*029c*/ 	.word	0xffffffff


	//   ....[137]....
        /*02a0*/ 	.word	0xffffffff


	//   ....[138]....
        /*02a4*/ 	.word	0xffffffff


	//   ....[139]....
        /*02a8*/ 	.word	0xffffffff


	//   ....[140]....
        /*02ac*/ 	.word	0xffffffff


	//   ....[141]....
        /*02b0*/ 	.word	0xffffffff


	//   ....[142]....
        /*02b4*/ 	.word	0xffffffff


	//   ....[143]....
        /*02b8*/ 	.word	0xffffffff


	//   ....[144]....
        /*02bc*/ 	.word	0xffffffff


	//   ....[145]....
        /*02c0*/ 	.word	0xffffffff


	//   ....[146]....
        /*02c4*/ 	.word	0xffffffff


	//   ....[147]....
        /*02c8*/ 	.word	0xffffffff


	//   ....[148]....
        /*02cc*/ 	.word	0xffffffff


	//   ....[149]....
        /*02d0*/ 	.word	0xffffffff


	//   ....[150]....
        /*02d4*/ 	.word	0xffffffff


	//   ....[151]....
        /*02d8*/ 	.word	0xffffffff


	//   ....[152]....
        /*02dc*/ 	.word	0xffffffff


	//   ....[153]....
        /*02e0*/ 	.word	0xffffffff


	//   ....[154]....
        /*02e4*/ 	.word	0xffffffff


	//   ....[155]....
        /*02e8*/ 	.word	0xffffffff


	//   ....[156]....
        /*02ec*/ 	.word	0xffffffff


	//   ....[157]....
        /*02f0*/ 	.word	0xffffffff


	//   ....[158]....
        /*02f4*/ 	.word	0xffffffff


	//   ....[159]....
        /*02f8*/ 	.word	0xffffffff


	//   ....[160]....
        /*02fc*/ 	.word	0xffffffff


	//   ....[161]....
        /*0300*/ 	.word	0xffffffff


	//   ....[162]....
        /*0304*/ 	.word	0xffffffff


	//   ....[163]....
        /*0308*/ 	.word	0xffffffff


	//   ....[164]....
        /*030c*/ 	.word	0xffffffff


	//   ....[165]....
        /*0310*/ 	.word	0xffffffff


	//   ....[166]....
        /*0314*/ 	.word	0xffffffff


	//   ....[167]....
        /*0318*/ 	.word	0xffffffff


	//   ....[168]....
        /*031c*/ 	.word	0xffffffff


	//   ....[169]....
        /*0320*/ 	.word	0xffffffff


	//   ....[170]....
        /*0324*/ 	.word	0xffffffff


	//   ....[171]....
        /*0328*/ 	.word	0xffffffff


	//   ....[172]....
        /*032c*/ 	.word	0xffffffff


	//   ....[173]....
        /*0330*/ 	.word	0xffffffff


	//   ....[174]....
        /*0334*/ 	.word	0xffffffff


	//   ....[175]....
        /*0338*/ 	.word	0xffffffff


	//   ....[176]....
        /*033c*/ 	.word	0xffffffff


	//   ....[177]....
        /*0340*/ 	.word	0xffffffff


	//   ....[178]....
        /*0344*/ 	.word	0xffffffff


	//   ....[179]....
        /*0348*/ 	.word	0xffffffff


	//   ....[180]....
        /*034c*/ 	.word	0xffffffff


	//   ....[181]....
        /*0350*/ 	.word	0xffffffff


	//   ....[182]....
        /*0354*/ 	.word	0xffffffff


	//   ....[183]....
        /*0358*/ 	.word	0xffffffff


	//   ....[184]....
        /*035c*/ 	.word	0xffffffff


	//   ....[185]....
        /*0360*/ 	.word	0xffffffff


	//   ....[186]....
        /*0364*/ 	.word	0xffffffff


	//   ....[187]....
        /*0368*/ 	.word	0xffffffff


	//   ....[188]....
        /*036c*/ 	.word	0xffffffff


	//   ....[189]....
        /*0370*/ 	.word	0xffffffff


	//   ....[190]....
        /*0374*/ 	.word	0xffffffff


	//   ....[191]....
        /*0378*/ 	.word	0xffffffff


	//   ....[192]....
        /*037c*/ 	.word	0xffffffff


	//   ....[193]....
        /*0380*/ 	.word	0xffffffff


	//   ....[194]....
        /*0384*/ 	.word	0xffffffff


	//   ....[195]....
        /*0388*/ 	.word	0xffffffff


	//   ....[196]....
        /*038c*/ 	.word	0xffffffff


	//   ....[197]....
        /*0390*/ 	.word	0xffffffff


	//   ....[198]....
        /*0394*/ 	.word	0xffffffff


	//   ....[199]....
        /*0398*/ 	.word	0xffffffff


	//   ....[200]....
        /*039c*/ 	.word	0xffffffff


	//   ....[201]....
        /*03a0*/ 	.word	0xffffffff


	//   ....[202]....
        /*03a4*/ 	.word	0xffffffff


	//   ....[203]....
        /*03a8*/ 	.word	0xffffffff


	//   ....[204]....
        /*03ac*/ 	.word	0xffffffff


	//   ....[205]....
        /*03b0*/ 	.word	0xffffffff


	//   ....[206]....
        /*03b4*/ 	.word	0xffffffff


	//   ....[207]....
        /*03b8*/ 	.word	0xffffffff


	//   ....[208]....
        /*03bc*/ 	.word	0xffffffff


	//   ....[209]....
        /*03c0*/ 	.word	0xffffffff


	//   ....[210]....
        /*03c4*/ 	.word	0xffffffff


	//   ....[211]....
        /*03c8*/ 	.word	0xffffffff


	//   ....[212]....
        /*03cc*/ 	.word	0xffffffff


	//   ....[213]....
        /*03d0*/ 	.word	0xffffffff


	//   ....[214]....
        /*03d4*/ 	.word	0xffffffff


	//   ....[215]....
        /*03d8*/ 	.word	0xffffffff


	//   ....[216]....
        /*03dc*/ 	.word	0xffffffff


	//   ....[217]....
        /*03e0*/ 	.word	0xffffffff


	//   ....[218]....
        /*03e4*/ 	.word	0xffffffff


	//   ....[219]....
        /*03e8*/ 	.word	0xffffffff


	//   ....[220]....
        /*03ec*/ 	.word	0xffffffff


	//   ....[221]....
        /*03f0*/ 	.word	0xffffffff


	//   ....[222]....
        /*03f4*/ 	.word	0xffffffff


	//   ....[223]....
        /*03f8*/ 	.word	0xffffffff


	//   ....[224]....
        /*03fc*/ 	.word	0xffffffff


	//   ....[225]....
        /*0400*/ 	.word	0xffffffff


	//   ....[226]....
        /*0404*/ 	.word	0xffffffff


	//   ....[227]....
        /*0408*/ 	.word	0xffffffff


	//   ....[228]....
        /*040c*/ 	.word	0xffffffff


	//   ....[229]....
        /*0410*/ 	.word	0xffffffff


	//   ....[230]....
        /*0414*/ 	.word	0xffffffff


	//   ....[231]....
        /*0418*/ 	.word	0xffffffff


	//   ....[232]....
        /*041c*/ 	.word	0xffffffff


	//   ....[233]....
        /*0420*/ 	.word	0xffffffff


	//   ....[234]....
        /*0424*/ 	.word	0xffffffff


	//   ....[235]....
        /*0428*/ 	.word	0xffffffff


	//   ....[236]....
        /*042c*/ 	.word	0xffffffff


	//   ....[237]....
        /*0430*/ 	.word	0xffffffff


	//   ....[238]....
        /*0434*/ 	.word	0xffffffff


	//   ....[239]....
        /*0438*/ 	.word	0xffffffff


	//   ....[240]....
        /*043c*/ 	.word	0xffffffff


	//   ....[241]....
        /*0440*/ 	.word	0xffffffff


	//   ....[242]....
        /*0444*/ 	.word	0xffffffff


	//   ....[243]....
        /*0448*/ 	.word	0xffffffff


	//   ....[244]....
        /*044c*/ 	.word	0xffffffff


	//   ....[245]....
        /*0450*/ 	.word	0xffffffff


	//   ....[246]....
        /*0454*/ 	.word	0xffffffff


	//   ....[247]....
        /*0458*/ 	.word	0xffffffff


	//   ....[248]....
        /*045c*/ 	.word	0xffffffff


	//   ....[249]....
        /*0460*/ 	.word	0xffffffff


	//   ....[250]....
        /*0464*/ 	.word	0xffffffff


	//   ....[251]....
        /*0468*/ 	.word	0xffffffff


	//   ....[252]....
        /*046c*/ 	.word	0xffffffff


	//   ....[253]....
        /*0470*/ 	.word	0xffffffff


	//   ....[254]....
        /*0474*/ 	.word	0xffffffff


	//   ....[255]....
        /*0478*/ 	.word	0xffffffff


	//   ....[0]....
        /*047c*/ 	.word	0xffffffff


	//   ....[1]....
        /*0480*/ 	.word	0xffffffff


	//   ....[2]....
        /*0484*/ 	.word	0xffffffff


	//   ....[3]....
        /*0488*/ 	.word	0xffffffff


	//   ....[4]....
        /*048c*/ 	.word	0xffffffff


	//   ....[5]....
        /*0490*/ 	.word	0xffffffff


	//   ....[6]....
        /*0494*/ 	.word	0xffffffff


	//   ....[7]....
        /*0498*/ 	.word	0xffffffff


	//   ....[8]....
        /*049c*/ 	.word	0xffffffff


	//   ....[9]....
        /*04a0*/ 	.word	0xffffffff


	//   ....[10]....
        /*04a4*/ 	.word	0xffffffff


	//   ....[11]....
        /*04a8*/ 	.word	0xffffffff


	//   ....[12]....
        /*04ac*/ 	.word	0xffffffff


	//   ....[13]....
        /*04b0*/ 	.word	0xffffffff


	//   ....[14]....
        /*04b4*/ 	.word	0xffffffff


	//   ....[15]....
        /*04b8*/ 	.word	0xffffffff


	//   ....[16]....
        /*04bc*/ 	.word	0xffffffff


	//   ....[17]....
        /*04c0*/ 	.word	0xffffffff


	//   ....[18]....
        /*04c4*/ 	.word	0xffffffff


	//   ....[19]....
        /*04c8*/ 	.word	0xffffffff


	//   ....[20]....
        /*04cc*/ 	.word	0xffffffff


	//   ....[21]....
        /*04d0*/ 	.word	0xffffffff


	//   ....[22]....
        /*04d4*/ 	.word	0xffffffff


	//   ....[23]....
        /*04d8*/ 	.word	0xffffffff


	//   ....[24]....
        /*04dc*/ 	.word	0xffffffff


	//   ....[25]....
        /*04e0*/ 	.word	0xffffffff


	//   ....[26]....
        /*04e4*/ 	.word	0xffffffff


	//   ....[27]....
        /*04e8*/ 	.word	0xffffffff


	//   ....[28]....
        /*04ec*/ 	.word	0xffffffff


	//   ....[29]....
        /*04f0*/ 	.word	0xffffffff


	//   ....[30]....
        /*04f4*/ 	.word	0xffffffff


	//   ....[31]....
        /*04f8*/ 	.word	0xffffffff


	//   ....[32]....
        /*04fc*/ 	.word	0xffffffff


	//   ....[33]....
        /*0500*/ 	.word	0xffffffff


	//   ....[34]....
        /*0504*/ 	.word	0xffffffff


	//   ....[35]....
        /*0508*/ 	.word	0xffffffff


	//   ....[36]....
        /*050c*/ 	.word	0xffffffff


	//   ....[37]....
        /*0510*/ 	.word	0xffffffff


	//   ....[38]....
        /*0514*/ 	.word	0xffffffff


	//   ....[39]....
        /*0518*/ 	.word	0xffffffff


	//   ....[40]....
        /*051c*/ 	.word	0xffffffff


	//   ....[41]....
        /*0520*/ 	.word	0xffffffff


	//   ....[42]....
        /*0524*/ 	.word	0xffffffff


	//   ....[43]....
        /*0528*/ 	.word	0xffffffff


	//   ....[44]....
        /*052c*/ 	.word	0xffffffff


	//   ....[45]....
        /*0530*/ 	.word	0xffffffff


	//   ....[46]....
        /*0534*/ 	.word	0xffffffff


	//   ....[47]....
        /*0538*/ 	.word	0xffffffff


	//   ....[48]....
        /*053c*/ 	.word	0xffffffff


	//   ....[49]....
        /*0540*/ 	.word	0xffffffff


	//   ....[50]....
        /*0544*/ 	.word	0xffffffff


	//   ....[51]....
        /*0548*/ 	.word	0xffffffff


	//   ....[52]....
        /*054c*/ 	.word	0xffffffff


	//   ....[53]....
        /*0550*/ 	.word	0xffffffff


	//   ....[54]....
        /*0554*/ 	.word	0xffffffff


	//   ....[55]....
        /*0558*/ 	.word	0xffffffff


	//   ....[56]....
        /*055c*/ 	.word	0xffffffff


	//   ....[57]....
        /*0560*/ 	.word	0xffffffff


	//   ....[58]....
        /*0564*/ 	.word	0xffffffff


	//   ....[59]....
        /*0568*/ 	.word	0xffffffff


	//   ....[60]....
        /*056c*/ 	.word	0xffffffff


	//   ....[61]....
        /*0570*/ 	.word	0xffffffff


	//   ....[62]....
        /*0574*/ 	.word	0xffffffff


	//   ....[63]....
        /*0578*/ 	.word	0xffffffff


	//   ....[64]....
        /*057c*/ 	.word	0xffffffff


	//   ....[65]....
        /*0580*/ 	.word	0xffffffff


	//   ....[66]....
        /*0584*/ 	.word	0xffffffff


	//   ....[67]....
        /*0588*/ 	.word	0xffffffff


	//   ....[68]....
        /*058c*/ 	.word	0xffffffff


	//   ....[69]....
        /*0590*/ 	.word	0xffffffff


	//   ....[70]....
        /*0594*/ 	.word	0xffffffff


	//   ....[71]....
        /*0598*/ 	.word	0xffffffff


	//   ....[72]....
        /*059c*/ 	.word	0xffffffff


	//   ....[73]....
        /*05a0*/ 	.word	0xffffffff


	//   ....[74]....
        /*05a4*/ 	.word	0xffffffff


	//   ....[75]....
        /*05a8*/ 	.word	0xffffffff


	//   ....[76]....
        /*05ac*/ 	.word	0xffffffff


	//   ....[77]....
        /*05b0*/ 	.word	0xffffffff


	//   ....[78]....
        /*05b4*/ 	.word	0xffffffff


	//   ....[79]....
        /*05b8*/ 	.word	0xffffffff


	//   ....[80]....
        /*05bc*/ 	.word	0xffffffff


	//   ....[81]....
        /*05c0*/ 	.word	0xffffffff


	//   ....[82]....
        /*05c4*/ 	.word	0xffffffff


	//   ....[83]....
        /*05c8*/ 	.word	0xffffffff


	//   ....[84]....
        /*05cc*/ 	.word	0xffffffff


	//   ....[85]....
        /*05d0*/ 	.word	0xffffffff


	//   ....[86]....
        /*05d4*/ 	.word	0xffffffff


	//   ....[87]....
        /*05d8*/ 	.word	0xffffffff


	//   ....[88]....
        /*05dc*/ 	.word	0xffffffff


	//   ....[89]....
        /*05e0*/ 	.word	0xffffffff


	//   ....[90]....
        /*05e4*/ 	.word	0xffffffff


	//   ....[91]....
        /*05e8*/ 	.word	0xffffffff


	//   ....[92]....
        /*05ec*/ 	.word	0xffffffff


	//   ....[93]....
        /*05f0*/ 	.word	0xffffffff


	//   ....[94]....
        /*05f4*/ 	.word	0xffffffff


	//   ....[95]....
        /*05f8*/ 	.word	0xffffffff


	//   ....[96]....
        /*05fc*/ 	.word	0xffffffff


	//   ....[97]....
        /*0600*/ 	.word	0xffffffff


	//   ....[98]....
        /*0604*/ 	.word	0xffffffff


	//   ....[99]....
        /*0608*/ 	.word	0xffffffff


	//   ....[100]....
        /*060c*/ 	.word	0xffffffff


	//   ....[101]....
        /*0610*/ 	.word	0xffffffff


	//   ....[102]....
        /*0614*/ 	.word	0xffffffff


	//   ....[103]....
        /*0618*/ 	.word	0xffffffff


	//   ....[104]....
        /*061c*/ 	.word	0xffffffff


	//   ....[105]....
        /*0620*/ 	.word	0xffffffff


	//   ....[106]....
        /*0624*/ 	.word	0xffffffff


	//   ....[107]....
        /*0628*/ 	.word	0xffffffff


	//   ....[108]....
        /*062c*/ 	.word	0xffffffff


	//   ....[109]....
        /*0630*/ 	.word	0xffffffff


	//   ....[110]....
        /*0634*/ 	.word	0xffffffff


	//   ....[111]....
        /*0638*/ 	.word	0xffffffff


	//   ....[112]....
        /*063c*/ 	.word	0xffffffff


	//   ....[113]....
        /*0640*/ 	.word	0xffffffff


	//   ....[114]....
        /*0644*/ 	.word	0xffffffff


	//   ....[115]....
        /*0648*/ 	.word	0xffffffff


	//   ....[116]....
        /*064c*/ 	.word	0xffffffff


	//   ....[117]....
        /*0650*/ 	.word	0xffffffff


	//   ....[118]....
        /*0654*/ 	.word	0xffffffff


	//   ....[119]....
        /*0658*/ 	.word	0xffffffff


	//   ....[120]....
        /*065c*/ 	.word	0xffffffff


	//   ....[121]....
        /*0660*/ 	.word	0xffffffff


	//   ....[122]....
        /*0664*/ 	.word	0xffffffff


	//   ....[123]....
        /*0668*/ 	.word	0xffffffff


	//   ....[124]....
        /*066c*/ 	.word	0xffffffff


	//   ....[125]....
        /*0670*/ 	.word	0xffffffff


	//   ....[126]....
        /*0674*/ 	.word	0xffffffff


	//   ....[127]....
        /*0678*/ 	.word	0xffffffff


	//   ....[128]....
        /*067c*/ 	.word	0xffffffff


	//   ....[129]....
        /*0680*/ 	.word	0xffffffff


	//   ....[130]....
        /*0684*/ 	.word	0xffffffff


	//   ....[131]....
        /*0688*/ 	.word	0xffffffff


	//   ....[132]....
        /*068c*/ 	.word	0xffffffff


	//   ....[133]....
        /*0690*/ 	.word	0xffffffff


	//   ....[134]....
        /*0694*/ 	.word	0xffffffff


	//   ....[135]....
        /*0698*/ 	.word	0xffffffff


	//   ....[136]....
        /*069c*/ 	.word	0xffffffff


	//   ....[137]....
        /*06a0*/ 	.word	0xffffffff


	//   ....[138]....
        /*06a4*/ 	.word	0xffffffff


	//   ....[139]....
        /*06a8*/ 	.word	0xffffffff


	//   ....[140]....
        /*06ac*/ 	.word	0xffffffff


	//   ....[141]....
        /*06b0*/ 	.word	0xffffffff


	//   ....[142]....
        /*06b4*/ 	.word	0xffffffff


	//   ....[143]....
        /*06b8*/ 	.word	0xffffffff


	//   ....[144]....
        /*06bc*/ 	.word	0xffffffff


	//   ....[145]....
        /*06c0*/ 	.word	0xffffffff


	//   ....[146]....
        /*06c4*/ 	.word	0xffffffff


	//   ....[147]....
        /*06c8*/ 	.word	0xffffffff


	//   ....[148]....
        /*06cc*/ 	.word	0xffffffff


	//   ....[149]....
        /*06d0*/ 	.word	0xffffffff


	//   ....[150]....
        /*06d4*/ 	.word	0xffffffff


	//   ....[151]....
        /*06d8*/ 	.word	0xffffffff


	//   ....[152]....
        /*06dc*/ 	.word	0xffffffff


	//   ....[153]....
        /*06e0*/ 	.word	0xffffffff


	//   ....[154]....
        /*06e4*/ 	.word	0xffffffff


	//   ....[155]....
        /*06e8*/ 	.word	0xffffffff


	//   ....[156]....
        /*06ec*/ 	.word	0xffffffff


	//   ....[157]....
        /*06f0*/ 	.word	0xffffffff


	//   ....[158]....
        /*06f4*/ 	.word	0xffffffff


	//   ....[159]....
        /*06f8*/ 	.word	0xffffffff


	//   ....[160]....
        /*06fc*/ 	.word	0xffffffff


	//   ....[161]....
        /*0700*/ 	.word	0xffffffff


	//   ....[162]....
        /*0704*/ 	.word	0xffffffff


	//   ....[163]....
        /*0708*/ 	.word	0xffffffff


	//   ....[164]....
        /*070c*/ 	.word	0xffffffff


	//   ....[165]....
        /*0710*/ 	.word	0xffffffff


	//   ....[166]....
        /*0714*/ 	.word	0xffffffff


	//   ....[167]....
        /*0718*/ 	.word	0xffffffff


	//   ....[168]....
        /*071c*/ 	.word	0xffffffff


	//   ....[169]....
        /*0720*/ 	.word	0xffffffff


	//   ....[170]....
        /*0724*/ 	.word	0xffffffff


	//   ....[171]....
        /*0728*/ 	.word	0xffffffff


	//   ....[172]....
        /*072c*/ 	.word	0xffffffff


	//   ....[173]....
        /*0730*/ 	.word	0xffffffff


	//   ....[174]....
        /*0734*/ 	.word	0xffffffff


	//   ....[175]....
        /*0738*/ 	.word	0xffffffff


	//   ....[176]....
        /*073c*/ 	.word	0xffffffff


	//   ....[177]....
        /*0740*/ 	.word	0xffffffff


	//   ....[178]....
        /*0744*/ 	.word	0xffffffff


	//   ....[179]....
        /*0748*/ 	.word	0xffffffff


	//   ....[180]....
        /*074c*/ 	.word	0xffffffff


	//   ....[181]....
        /*0750*/ 	.word	0xffffffff


	//   ....[182]....
        /*0754*/ 	.word	0xffffffff


	//   ....[183]....
        /*0758*/ 	.word	0xffffffff


	//   ....[184]....
        /*075c*/ 	.word	0xffffffff


	//   ....[185]....
        /*0760*/ 	.word	0xffffffff


	//   ....[186]....
        /*0764*/ 	.word	0xffffffff


	//   ....[187]....
        /*0768*/ 	.word	0xffffffff


	//   ....[188]....
        /*076c*/ 	.word	0xffffffff


	//   ....[189]....
        /*0770*/ 	.word	0xffffffff


	//   ....[190]....
        /*0774*/ 	.word	0xffffffff


	//   ....[191]....
        /*0778*/ 	.word	0xffffffff


	//   ....[192]....
        /*077c*/ 	.word	0xffffffff


	//   ....[193]....
        /*0780*/ 	.word	0xffffffff


	//   ....[194]....
        /*0784*/ 	.word	0xffffffff


	//   ....[195]....
        /*0788*/ 	.word	0xffffffff


	//   ....[196]....
        /*078c*/ 	.word	0xffffffff


	//   ....[197]....
        /*0790*/ 	.word	0xffffffff


	//   ....[198]....
        /*0794*/ 	.word	0xffffffff


	//   ....[199]....
        /*0798*/ 	.word	0xffffffff


	//   ....[200]....
        /*079c*/ 	.word	0xffffffff


	//   ....[201]....
        /*07a0*/ 	.word	0xffffffff


	//   ....[202]....
        /*07a4*/ 	.word	0xffffffff


	//   ....[203]....
        /*07a8*/ 	.word	0xffffffff


	//   ....[204]....
        /*07ac*/ 	.word	0xffffffff


	//   ....[205]....
        /*07b0*/ 	.word	0xffffffff


	//   ....[206]....
        /*07b4*/ 	.word	0xffffffff


	//   ....[207]....
        /*07b8*/ 	.word	0xffffffff


	//   ....[208]....
        /*07bc*/ 	.word	0xffffffff


	//   ....[209]....
        /*07c0*/ 	.word	0xffffffff


	//   ....[210]....
        /*07c4*/ 	.word	0xffffffff


	//   ....[211]....
        /*07c8*/ 	.word	0xffffffff


	//   ....[212]....
        /*07cc*/ 	.word	0xffffffff


	//   ....[213]....
        /*07d0*/ 	.word	0xffffffff


	//   ....[214]....
        /*07d4*/ 	.word	0xffffffff


	//   ....[215]....
        /*07d8*/ 	.word	0xffffffff


	//   ....[216]....
        /*07dc*/ 	.word	0xffffffff


	//   ....[217]....
        /*07e0*/ 	.word	0xffffffff


	//   ....[218]....
        /*07e4*/ 	.word	0xffffffff


	//   ....[219]....
        /*07e8*/ 	.word	0xffffffff


	//   ....[220]....
        /*07ec*/ 	.word	0xffffffff


	//   ....[221]....
        /*07f0*/ 	.word	0xffffffff


	//   ....[222]....
        /*07f4*/ 	.word	0xffffffff


	//   ....[223]....
        /*07f8*/ 	.word	0xffffffff


	//   ....[224]....
        /*07fc*/ 	.word	0xffffffff


	//   ....[225]....
        /*0800*/ 	.word	0xffffffff


	//   ....[226]....
        /*0804*/ 	.word	0xffffffff


	//   ....[227]....
        /*0808*/ 	.word	0xffffffff


	//   ....[228]....
        /*080c*/ 	.word	0xffffffff


	//   ....[229]....
        /*0810*/ 	.word	0xffffffff


	//   ....[230]....
        /*0814*/ 	.word	0xffffffff


	//   ....[231]....
        /*0818*/ 	.word	0xffffffff


	//   ....[232]....
        /*081c*/ 	.word	0xffffffff


	//   ....[233]....
        /*0820*/ 	.word	0xffffffff


	//   ....[234]....
        /*0824*/ 	.word	0xffffffff


	//   ....[235]....
        /*0828*/ 	.word	0xffffffff


	//   ....[236]....
        /*082c*/ 	.word	0xffffffff


	//   ....[237]....
        /*0830*/ 	.word	0xffffffff


	//   ....[238]....
        /*0834*/ 	.word	0xffffffff


	//   ....[239]....
        /*0838*/ 	.word	0xffffffff


	//   ....[240]....
        /*083c*/ 	.word	0xffffffff


	//   ....[241]....
        /*0840*/ 	.word	0xffffffff


	//   ....[242]....
        /*0844*/ 	.word	0xffffffff


	//   ....[243]....
        /*0848*/ 	.word	0xffffffff


	//   ....[244]....
        /*084c*/ 	.word	0xffffffff


	//   ....[245]....
        /*0850*/ 	.word	0xffffffff


	//   ....[246]....
        /*0854*/ 	.word	0xffffffff


	//   ....[247]....
        /*0858*/ 	.word	0xffffffff


	//   ....[248]....
        /*085c*/ 	.word	0xffffffff


	//   ....[249]....
        /*0860*/ 	.word	0xffffffff


	//   ....[250]....
        /*0864*/ 	.word	0xffffffff


	//   ....[251]....
        /*0868*/ 	.word	0xffffffff


	//   ....[252]....
        /*086c*/ 	.word	0xffffffff


	//   ....[253]....
        /*0870*/ 	.word	0xffffffff


	//   ....[254]....
        /*0874*/ 	.word	0xffffffff


	//   ....[255]....
        /*0878*/ 	.word	0xffffffff


	//   ....[0]....
        /*087c*/ 	.word	0xffffffff


	//   ....[1]....
        /*0880*/ 	.word	0xffffffff


	//   ....[2]....
        /*0884*/ 	.word	0xffffffff


	//   ....[3]....
        /*0888*/ 	.word	0xffffffff


	//   ....[4]....
        /*088c*/ 	.word	0xffffffff


	//   ....[5]....
        /*0890*/ 	.word	0xffffffff


	//   ....[6]....
        /*0894*/ 	.word	0xffffffff


	//   ....[7]....
        /*0898*/ 	.word	0xffffffff


	//   ....[8]....
        /*089c*/ 	.word	0xffffffff


	//   ....[9]....
        /*08a0*/ 	.word	0xffffffff


	//   ....[10]....
        /*08a4*/ 	.word	0xffffffff


	//   ....[11]....
        /*08a8*/ 	.word	0xffffffff


	//   ....[12]....
        /*08ac*/ 	.word	0xffffffff


	//   ....[13]....
        /*08b0*/ 	.word	0xffffffff


	//   ....[14]....
        /*08b4*/ 	.word	0xffffffff


	//   ....[15]....
        /*08b8*/ 	.word	0xffffffff


	//   ....[16]....
        /*08bc*/ 	.word	0xffffffff


	//   ....[17]....
        /*08c0*/ 	.word	0xffffffff


	//   ....[18]....
        /*08c4*/ 	.word	0xffffffff


	//   ....[19]....
        /*08c8*/ 	.word	0xffffffff


	//   ....[20]....
        /*08cc*/ 	.word	0xffffffff


	//   ....[21]....
        /*08d0*/ 	.word	0xffffffff


	//   ....[22]....
        /*08d4*/ 	.word	0xffffffff


	//   ....[23]....
        /*08d8*/ 	.word	0xffffffff


	//   ....[24]....
        /*08dc*/ 	.word	0xffffffff


	//   ....[25]....
        /*08e0*/ 	.word	0xffffffff


	//   ....[26]....
        /*08e4*/ 	.word	0xffffffff


	//   ....[27]....
        /*08e8*/ 	.word	0xffffffff


	//   ....[28]....
        /*08ec*/ 	.word	0xffffffff


	//   ....[29]....
        /*08f0*/ 	.word	0xffffffff


	//   ....[30]....
        /*08f4*/ 	.word	0xffffffff


	//   ....[31]....
        /*08f8*/ 	.word	0xffffffff


	//   ....[32]....
        /*08fc*/ 	.word	0xffffffff


	//   ....[33]....
        /*0900*/ 	.word	0xffffffff


	//   ....[34]....
        /*0904*/ 	.word	0xffffffff


	//   ....[35]....
        /*0908*/ 	.word	0xffffffff


	//   ....[36]....
        /*090c*/ 	.word	0xffffffff


	//   ....[37]....
        /*0910*/ 	.word	0xffffffff


	//   ....[38]....
        /*0914*/ 	.word	0xffffffff


	//   ....[39]....
        /*0918*/ 	.word	0xffffffff


	//   ....[40]....
        /*091c*/ 	.word	0xffffffff


	//   ....[41]....
        /*0920*/ 	.word	0xffffffff


	//   ....[42]....
        /*0924*/ 	.word	0xffffffff


	//   ....[43]....
        /*0928*/ 	.word	0xffffffff


	//   ....[44]....
        /*092c*/ 	.word	0xffffffff


	//   ....[45]....
        /*0930*/ 	.word	0xffffffff


	//   ....[46]....
        /*0934*/ 	.word	0xffffffff


	//   ....[47]....
        /*0938*/ 	.word	0xffffffff


	//   ....[48]....
        /*093c*/ 	.word	0xffffffff


	//   ....[49]....
        /*0940*/ 	.word	0xffffffff


	//   ....[50]....
        /*0944*/ 	.word	0xffffffff


	//   ....[51]....
        /*0948*/ 	.word	0xffffffff


	//   ....[52]....
        /*094c*/ 	.word	0xffffffff


	//   ....[53]....
        /*0950*/ 	.word	0xffffffff


	//   ....[54]....
        /*0954*/ 	.word	0xffffffff


	//   ....[55]....
        /*0958*/ 	.word	0xffffffff


	//   ....[56]....
        /*095c*/ 	.word	0xffffffff


	//   ....[57]....
        /*0960*/ 	.word	0xffffffff


	//   ....[58]....
        /*0964*/ 	.word	0xffffffff


	//   ....[59]....
        /*0968*/ 	.word	0xffffffff


	//   ....[60]....
        /*096c*/ 	.word	0xffffffff


	//   ....[61]....
        /*0970*/ 	.word	0xffffffff


	//   ....[62]....
        /*0974*/ 	.word	0xffffffff


	//   ....[63]....
        /*0978*/ 	.word	0xffffffff


	//   ....[64]....
        /*097c*/ 	.word	0xffffffff


	//   ....[65]....
        /*0980*/ 	.word	0xffffffff


	//   ....[66]....
        /*0984*/ 	.word	0xffffffff


	//   ....[67]....
        /*0988*/ 	.word	0xffffffff


	//   ....[68]....
        /*098c*/ 	.word	0xffffffff


	//   ....[69]....
        /*0990*/ 	.word	0xffffffff


	//   ....[70]....
        /*0994*/ 	.word	0xffffffff


	//   ....[71]....
        /*0998*/ 	.word	0xffffffff


	//   ....[72]....
        /*099c*/ 	.word	0xffffffff


	//   ....[73]....
        /*09a0*/ 	.word	0xffffffff


	//   ....[74]....
        /*09a4*/ 	.word	0xffffffff


	//   ....[75]....
        /*09a8*/ 	.word	0xffffffff


	//   ....[76]....
        /*09ac*/ 	.word	0xffffffff


	//   ....[77]....
        /*09b0*/ 	.word	0xffffffff


	//   ....[78]....
        /*09b4*/ 	.word	0xffffffff


	//   ....[79]....
        /*09b8*/ 	.word	0xffffffff


	//   ....[80]....
        /*09bc*/ 	.word	0xffffffff


	//   ....[81]....
        /*09c0*/ 	.word	0xffffffff


	//   ....[82]....
        /*09c4*/ 	.word	0xffffffff


	//   ....[83]....
        /*09c8*/ 	.word	0xffffffff


	//   ....[84]....
        /*09cc*/ 	.word	0xffffffff


	//   ....[85]....
        /*09d0*/ 	.word	0xffffffff


	//   ....[86]....
        /*09d4*/ 	.word	0xffffffff


	//   ....[87]....
        /*09d8*/ 	.word	0xffffffff


	//   ....[88]....
        /*09dc*/ 	.word	0xffffffff


	//   ....[89]....
        /*09e0*/ 	.word	0xffffffff


	//   ....[90]....
        /*09e4*/ 	.word	0xffffffff


	//   ....[91]....
        /*09e8*/ 	.word	0xffffffff


	//   ....[92]....
        /*09ec*/ 	.word	0xffffffff


	//   ....[93]....
        /*09f0*/ 	.word	0xffffffff


	//   ....[94]....
        /*09f4*/ 	.word	0xffffffff


	//   ....[95]....
        /*09f8*/ 	.word	0xffffffff


	//   ....[96]....
        /*09fc*/ 	.word	0xffffffff


	//   ....[97]....
        /*0a00*/ 	.word	0xffffffff


	//   ....[98]....
        /*0a04*/ 	.word	0xffffffff


	//   ....[99]....
        /*0a08*/ 	.word	0xffffffff


	//   ....[100]....
        /*0a0c*/ 	.word	0xffffffff


	//   ....[101]....
        /*0a10*/ 	.word	0xffffffff


	//   ....[102]....
        /*0a14*/ 	.word	0xffffffff


	//   ....[103]....
        /*0a18*/ 	.word	0xffffffff


	//   ....[104]....
        /*0a1c*/ 	.word	0xffffffff


	//   ....[105]....
        /*0a20*/ 	.word	0xffffffff


	//   ....[106]....
        /*0a24*/ 	.word	0xffffffff


	//   ....[107]....
        /*0a28*/ 	.word	0xffffffff


	//   ....[108]....
        /*0a2c*/ 	.word	0xffffffff


	//   ....[109]....
        /*0a30*/ 	.word	0xffffffff


	//   ....[110]....
        /*0a34*/ 	.word	0xffffffff


	//   ....[111]....
        /*0a38*/ 	.word	0xffffffff


	//   ....[112]....
        /*0a3c*/ 	.word	0xffffffff


	//   ....[113]....
        /*0a40*/ 	.word	0xffffffff


	//   ....[114]....
        /*0a44*/ 	.word	0xffffffff


	//   ....[115]....
        /*0a48*/ 	.word	0xffffffff


	//   ....[116]....
        /*0a4c*/ 	.word	0xffffffff


	//   ....[117]....
        /*0a50*/ 	.word	0xffffffff


	//   ....[118]....
        /*0a54*/ 	.word	0xffffffff


	//   ....[119]....
        /*0a58*/ 	.word	0xffffffff


	//   ....[120]....
        /*0a5c*/ 	.word	0xffffffff


	//   ....[121]....
        /*0a60*/ 	.word	0xffffffff


	//   ....[122]....
        /*0a64*/ 	.word	0xffffffff


	//   ....[123]....
        /*0a68*/ 	.word	0xffffffff


	//   ....[124]....
        /*0a6c*/ 	.word	0xffffffff


	//   ....[125]....
        /*0a70*/ 	.word	0xffffffff


	//   ....[126]....
        /*0a74*/ 	.word	0xffffffff


	//   ....[127]....
        /*0a78*/ 	.word	0xffffffff


	//   ....[128]....
        /*0a7c*/ 	.word	0xffffffff


	//   ....[129]....
        /*0a80*/ 	.word	0xffffffff


	//   ....[130]....
        /*0a84*/ 	.word	0xffffffff


	//   ....[131]....
        /*0a88*/ 	.word	0xffffffff


	//   ....[132]....
        /*0a8c*/ 	.word	0xffffffff


	//   ....[133]....
        /*0a90*/ 	.word	0xffffffff


	//   ....[134]....
        /*0a94*/ 	.word	0xffffffff


	//   ....[135]....
        /*0a98*/ 	.word	0xffffffff


	//   ....[136]....
        /*0a9c*/ 	.word	0xffffffff


	//   ....[137]....
        /*0aa0*/ 	.word	0xffffffff


	//----- nvinfo : EIATTR_COOP_GROUP_INSTR_OFFSETS
	.align		4
.L_1432:
        /*0aa4*/ 	.byte	0x04, 0x28
        /*0aa6*/ 	.short	(.L_1434 - .L_1433)


	//   ....[0]....
.L_1433:
        /*0aa8*/ 	.word	0x000022e0


	//   ....[1]....
        /*0aac*/ 	.word	0x00002300


	//   ....[2]....
        /*0ab0*/ 	.word	0x00002310


	//   ....[3]....
        /*0ab4*/ 	.word	0x00002320


	//   ....[4]....
        /*0ab8*/ 	.word	0x00002330


	//   ....[5]....
        /*0abc*/ 	.word	0x00002340


	//   ....[6]....
        /*0ac0*/ 	.word	0x00002350


	//   ....[7]....
        /*0ac4*/ 	.word	0x00002360


	//   ....[8]....
        /*0ac8*/ 	.word	0x00002370


	//   ....[9]....
        /*0acc*/ 	.word	0x00002380


	//   ....[10]....
        /*0ad0*/ 	.word	0x00002390


	//   ....[11]....
        /*0ad4*/ 	.word	0x000023a0


	//   ....[12]....
        /*0ad8*/ 	.word	0x00002410


	//   ....[13]....
        /*0adc*/ 	.word	0x00002420


	//   ....[14]....
        /*0ae0*/ 	.word	0x00002430


	//   ....[15]....
        /*0ae4*/ 	.word	0x00002440


	//   ....[16]....
        /*0ae8*/ 	.word	0x00002450


	//   ....[17]....
        /*0aec*/ 	.word	0x00002460


	//   ....[18]....
        /*0af0*/ 	.word	0x00002470


	//   ....[19]....
        /*0af4*/ 	.word	0x00002480


	//   ....[20]....
        /*0af8*/ 	.word	0x00002490


	//   ....[21]....
        /*0afc*/ 	.word	0x000024a0


	//   ....[22]....
        /*0b00*/ 	.word	0x000024b0


	//   ....[23]....
        /*0b04*/ 	.word	0x000024c0


	//   ....[24]....
        /*0b08*/ 	.word	0x000024d0


	//   ....[25]....
        /*0b0c*/ 	.word	0x000024e0


	//   ....[26]....
        /*0b10*/ 	.word	0x000024f0


	//   ....[27]....
        /*0b14*/ 	.word	0x00002500


	//   ....[28]....
        /*0b18*/ 	.word	0x00002510


	//   ....[29]....
        /*0b1c*/ 	.word	0x00002520


	//   ....[30]....
        /*0b20*/ 	.word	0x00002530


	//   ....[31]....
        /*0b24*/ 	.word	0x00002540


	//   ....[32]....
        /*0b28*/ 	.word	0x00002550


	//   ....[33]....
        /*0b2c*/ 	.word	0x00002560


	//   ....[34]....
        /*0b30*/ 	.word	0x00002570


	//   ....[35]....
        /*0b34*/ 	.word	0x00002580


	//   ....[36]....
        /*0b38*/ 	.word	0x00002590


	//   ....[37]....
        /*0b3c*/ 	.word	0x000025a0


	//   ....[38]....
        /*0b40*/ 	.word	0x000025b0


	//   ....[39]....
        /*0b44*/ 	.word	0x000025c0


	//   ....[40]....
        /*0b48*/ 	.word	0x000026b0


	//   ....[41]....
        /*0b4c*/ 	.word	0x000026c0


	//   ....[42]....
        /*0b50*/ 	.word	0x000026d0


	//   ....[43]....
        /*0b54*/ 	.word	0x000026e0


	//   ....[44]....
        /*0b58*/ 	.word	0x000026f0


	//   ....[45]....
        /*0b5c*/ 	.word	0x00002700


	//   ....[46]....
        /*0b60*/ 	.word	0x00002710


	//   ....[47]....
        /*0b64*/ 	.word	0x00002720


	//   ....[48]....
        /*0b68*/ 	.word	0x00002730


	//   ....[49]....
        /*0b6c*/ 	.word	0x00002740


	//   ....[50]....
        /*0b70*/ 	.word	0x00002750


	//   ....[51]....
        /*0b74*/ 	.word	0x00002760


	//   ....[52]....
        /*0b78*/ 	.word	0x00002770


	//   ....[53]....
        /*0b7c*/ 	.word	0x00002780


	//   ....[54]....
        /*0b80*/ 	.word	0x00002790


	//   ....[55]....
        /*0b84*/ 	.word	0x000027a0


	//   ....[56]....
        /*0b88*/ 	.word	0x000027b0


	//   ....[57]....
        /*0b8c*/ 	.word	0x000027c0


	//   ....[58]....
        /*0b90*/ 	.word	0x000027d0


	//   ....[59]....
        /*0b94*/ 	.word	0x000027e0


	//   ....[60]....
        /*0b98*/ 	.word	0x000027f0


	//   ....[61]....
        /*0b9c*/ 	.word	0x00002800


	//   ....[62]....
        /*0ba0*/ 	.word	0x00002810


	//   ....[63]....
        /*0ba4*/ 	.word	0x00002820


	//   ....[64]....
        /*0ba8*/ 	.word	0x00002830


	//   ....[65]....
        /*0bac*/ 	.word	0x00002840


	//   ....[66]....
        /*0bb0*/ 	.word	0x00002850


	//   ....[67]....
        /*0bb4*/ 	.word	0x00002860


	//   ....[68]....
        /*0bb8*/ 	.word	0x00002870


	//   ....[69]....
        /*0bbc*/ 	.word	0x00002880


	//   ....[70]....
        /*0bc0*/ 	.word	0x00002980


	//   ....[71]....
        /*0bc4*/ 	.word	0x00002990


	//   ....[72]....
        /*0bc8*/ 	.word	0x000029a0


	//   ....[73]....
        /*0bcc*/ 	.word	0x000029b0


	//   ....[74]....
        /*0bd0*/ 	.word	0x000029c0


	//   ....[75]....
        /*0bd4*/ 	.word	0x000029d0


	//   ....[76]....
        /*0bd8*/ 	.word	0x000029e0


	//   ....[77]....
        /*0bdc*/ 	.word	0x000029f0


	//   ....[78]....
        /*0be0*/ 	.word	0x00002a00


	//   ....[79]....
        /*0be4*/ 	.word	0x00002a10


	//   ....[80]....
        /*0be8*/ 	.word	0x00002a20


	//   ....[81]....
        /*0bec*/ 	.word	0x00002a30


	//   ....[82]....
        /*0bf0*/ 	.word	0x00002a40


	//   ....[83]....
        /*0bf4*/ 	.word	0x00002a50


	//   ....[84]....
        /*0bf8*/ 	.word	0x00002a60


	//   ....[85]....
        /*0bfc*/ 	.word	0x00002a70


	//   ....[86]....
        /*0c00*/ 	.word	0x00002a80


	//   ....[87]....
        /*0c04*/ 	.word	0x00002a90


	//   ....[88]....
        /*0c08*/ 	.word	0x00002aa0


	//   ....[89]....
        /*0c0c*/ 	.word	0x00002ab0


	//   ....[90]....
        /*0c10*/ 	.word	0x00002ac0


	//   ....[91]....
        /*0c14*/ 	.word	0x00002ad0


	//   ....[92]....
        /*0c18*/ 	.word	0x00002ae0


	//   ....[93]....
        /*0c1c*/ 	.word	0x00002af0


	//   ....[94]....
        /*0c20*/ 	.word	0x00002b00


	//   ....[95]....
        /*0c24*/ 	.word	0x00002b10


	//   ....[96]....
        /*0c28*/ 	.word	0x00002b20


	//   ....[97]....
        /*0c2c*/ 	.word	0x00002b30


	//   ....[98]....
        /*0c30*/ 	.word	0x00002b40


	//   ....[99]....
        /*0c34*/ 	.word	0x00002b50


	//   ....[100]....
        /*0c38*/ 	.word	0x00002c70


	//   ....[101]....
        /*0c3c*/ 	.word	0x00002c80


	//   ....[102]....
        /*0c40*/ 	.word	0x00002c90


	//   ....[103]....
        /*0c44*/ 	.word	0x00002ca0


	//   ....[104]....
        /*0c48*/ 	.word	0x00002cb0


	//   ....[105]....
        /*0c4c*/ 	.word	0x00002cc0


	//   ....[106]....
        /*0c50*/ 	.word	0x00002cd0


	//   ....[107]....
        /*0c54*/ 	.word	0x00002ce0


	//   ....[108]....
        /*0c58*/ 	.word	0x00002cf0


	//   ....[109]....
        /*0c5c*/ 	.word	0x00002d00


	//   ....[110]....
        /*0c60*/ 	.word	0x00002d10


	//   ....[111]....
        /*0c64*/ 	.word	0x00002d20


	//   ....[112]....
        /*0c68*/ 	.word	0x00002d30


	//   ....[113]....
        /*0c6c*/ 	.word	0x00002d40


	//   ....[114]....
        /*0c70*/ 	.word	0x00002d50


	//   ....[115]....
        /*0c74*/ 	.word	0x00002d60


	//   ....[116]....
        /*0c78*/ 	.word	0x00002d70


	//   ....[117]....
        /*0c7c*/ 	.word	0x00002d80


	//   ....[118]....
        /*0c80*/ 	.word	0x00002d90


	//   ....[119]....
        /*0c84*/ 	.word	0x00002da0


	//   ....[120]....
        /*0c88*/ 	.word	0x00002db0


	//   ....[121]....
        /*0c8c*/ 	.word	0x00002dc0


	//   ....[122]....
        /*0c90*/ 	.word	0x00002dd0


	//   ....[123]....
        /*0c94*/ 	.word	0x00002de0


	//   ....[124]....
        /*0c98*/ 	.word	0x00002df0


	//   ....[125]....
        /*0c9c*/ 	.word	0x00002e00


	//   ....[126]....
        /*0ca0*/ 	.word	0x00002e10


	//   ....[127]....
        /*0ca4*/ 	.word	0x00002e20


	//   ....[128]....
        /*0ca8*/ 	.word	0x00002e30


	//   ....[129]....
        /*0cac*/ 	.word	0x00002e40


	//   ....[130]....
        /*0cb0*/ 	.word	0x00007030


	//   ....[131]....
        /*0cb4*/ 	.word	0x00007050


	//   ....[132]....
        /*0cb8*/ 	.word	0x00007060


	//   ....[133]....
        /*0cbc*/ 	.word	0x00007070


	//   ....[134]....
        /*0cc0*/ 	.word	0x00007080


	//   ....[135]....
        /*0cc4*/ 	.word	0x00007090


	//   ....[136]....
        /*0cc8*/ 	.word	0x000070a0


	//   ....[137]....
        /*0ccc*/ 	.word	0x000070b0


	//   ....[138]....
        /*0cd0*/ 	.word	0x000070c0


	//   ....[139]....
        /*0cd4*/ 	.word	0x000070d0


	//   ....[140]....
        /*0cd8*/ 	.word	0x000070e0


	//   ....[141]....
        /*0cdc*/ 	.word	0x000070f0


	//   ....[142]....
        /*0ce0*/ 	.word	0x00007160


	//   ....[143]....
        /*0ce4*/ 	.word	0x00007170


	//   ....[144]....
        /*0ce8*/ 	.word	0x00007180


	//   ....[145]....
        /*0cec*/ 	.word	0x00007190


	//   ....[146]....
        /*0cf0*/ 	.word	0x000071a0


	//   ....[147]....
        /*0cf4*/ 	.word	0x000071b0


	//   ....[148]....
        /*0cf8*/ 	.word	0x000071c0


	//   ....[149]....
        /*0cfc*/ 	.word	0x000071d0


	//   ....[150]....
        /*0d00*/ 	.word	0x000071e0


	//   ....[151]....
        /*0d04*/ 	.word	0x000071f0


	//   ....[152]....
        /*0d08*/ 	.word	0x00007200


	//   ....[153]....
        /*0d0c*/ 	.word	0x00007210


	//   ....[154]....
        /*0d10*/ 	.word	0x00007220


	//   ....[155]....
        /*0d14*/ 	.word	0x00007230


	//   ....[156]....
        /*0d18*/ 	.word	0x00007240


	//   ....[157]....
        /*0d1c*/ 	.word	0x00007250


	//   ....[158]....
        /*0d20*/ 	.word	0x00007260


	//   ....[159]....
        /*0d24*/ 	.word	0x00007270


	//   ....[160]....
        /*0d28*/ 	.word	0x00007280


	//   ....[161]....
        /*0d2c*/ 	.word	0x00007290


	//   ....[162]....
        /*0d30*/ 	.word	0x000072a0


	//   ....[163]....
        /*0d34*/ 	.word	0x000072b0


	//   ....[164]....
        /*0d38*/ 	.word	0x000072c0


	//   ....[165]....
        /*0d3c*/ 	.word	0x000072d0


	//   ....[166]....
        /*0d40*/ 	.word	0x000072e0


	//   ....[167]....
        /*0d44*/ 	.word	0x000072f0


	//   ....[168]....
        /*0d48*/ 	.word	0x00007300


	//   ....[169]....
        /*0d4c*/ 	.word	0x00007310


	//   ....[170]....
        /*0d50*/ 	.word	0x00007400


	//   ....[171]....
        /*0d54*/ 	.word	0x00007410


	//   ....[172]....
        /*0d58*/ 	.word	0x00007420


	//   ....[173]....
        /*0d5c*/ 	.word	0x00007430


	//   ....[174]....
        /*0d60*/ 	.word	0x00007440


	//   ....[175]....
        /*0d64*/ 	.word	0x00007450


	//   ....[176]....
        /*0d68*/ 	.word	0x00007460


	//   ....[177]....
        /*0d6c*/ 	.word	0x00007470


	//   ....[178]....
        /*0d70*/ 	.word	0x00007480


	//   ....[179]....
        /*0d74*/ 	.word	0x00007490


	//   ....[180]....
        /*0d78*/ 	.word	0x000074a0


	//   ....[181]....
        /*0d7c*/ 	.word	0x000074b0


	//   ....[182]....
        /*0d80*/ 	.word	0x000074c0


	//   ....[183]....
        /*0d84*/ 	.word	0x000074d0


	//   ....[184]....
        /*0d88*/ 	.word	0x000074e0


	//   ....[185]....
        /*0d8c*/ 	.word	0x000074f0


	//   ....[186]....
        /*0d90*/ 	.word	0x00007500


	//   ....[187]....
        /*0d94*/ 	.word	0x00007510


	//   ....[188]....
        /*0d98*/ 	.word	0x00007520


	//   ....[189]....
        /*0d9c*/ 	.word	0x00007530


	//   ....[190]....
        /*0da0*/ 	.word	0x00007540


	//   ....[191]....
        /*0da4*/ 	.word	0x00007550


	//   ....[192]....
        /*0da8*/ 	.word	0x00007560


	//   ....[193]....
        /*0dac*/ 	.word	0x00007570


	//   ....[194]....
        /*0db0*/ 	.word	0x00007580


	//   ....[195]....
        /*0db4*/ 	.word	0x00007590


	//   ....[196]....
        /*0db8*/ 	.word	0x000075a0


	//   ....[197]....
        /*0dbc*/ 	.word	0x000075b0


	//   ....[198]....
        /*0dc0*/ 	.word	0x000075c0


	//   ....[199]....
        /*0dc4*/ 	.word	0x000075d0


	//   ....[200]....
        /*0dc8*/ 	.word	0x000076d0


	//   ....[201]....
        /*0dcc*/ 	.word	0x000076e0


	//   ....[202]....
        /*0dd0*/ 	.word	0x000076f0


	//   ....[203]....
        /*0dd4*/ 	.word	0x00007700


	//   ....[204]....
        /*0dd8*/ 	.word	0x00007710


	//   ....[205]....
        /*0ddc*/ 	.word	0x00007720


	//   ....[206]....
        /*0de0*/ 	.word	0x00007730


	//   ....[207]....
        /*0de4*/ 	.word	0x00007740


	//   ....[208]....
        /*0de8*/ 	.word	0x00007750


	//   ....[209]....
        /*0dec*/ 	.word	0x00007760


	//   ....[210]....
        /*0df0*/ 	.word	0x00007770


	//   ....[211]....
        /*0df4*/ 	.word	0x00007780


	//   ....[212]....
        /*0df8*/ 	.word	0x00007790


	//   ....[213]....
        /*0dfc*/ 	.word	0x000077a0


	//   ....[214]....
        /*0e00*/ 	.word	0x000077b0


	//   ....[215]....
        /*0e04*/ 	.word	0x000077c0


	//   ....[216]....
        /*0e08*/ 	.word	0x000077d0


	//   ....[217]....
        /*0e0c*/ 	.word	0x000077e0


	//   ....[218]....
        /*0e10*/ 	.word	0x000077f0


	//   ....[219]....
        /*0e14*/ 	.word	0x00007800


	//   ....[220]....
        /*0e18*/ 	.word	0x00007810


	//   ....[221]....
        /*0e1c*/ 	.word	0x00007820


	//   ....[222]....
        /*0e20*/ 	.word	0x00007830


	//   ....[223]....
        /*0e24*/ 	.word	0x00007840


	//   ....[224]....
        /*0e28*/ 	.word	0x00007850


	//   ....[225]....
        /*0e2c*/ 	.word	0x00007860


	//   ....[226]....
        /*0e30*/ 	.word	0x00007870


	//   ....[227]....
        /*0e34*/ 	.word	0x00007880


	//   ....[228]....
        /*0e38*/ 	.word	0x00007890


	//   ....[229]....
        /*0e3c*/ 	.word	0x000078a0


	//   ....[230]....
        /*0e40*/ 	.word	0x000079c0


	//   ....[231]....
        /*0e44*/ 	.word	0x000079d0


	//   ....[232]....
        /*0e48*/ 	.word	0x000079e0


	//   ....[233]....
        /*0e4c*/ 	.word	0x000079f0


	//   ....[234]....
        /*0e50*/ 	.word	0x00007a00


	//   ....[235]....
        /*0e54*/ 	.word	0x00007a10


	//   ....[236]....
        /*0e58*/ 	.word	0x00007a20


	//   ....[237]....
        /*0e5c*/ 	.word	0x00007a30


	//   ....[238]....
        /*0e60*/ 	.word	0x00007a40


	//   ....[239]....
        /*0e64*/ 	.word	0x00007a50


	//   ....[240]....
        /*0e68*/ 	.word	0x00007a60


	//   ....[241]....
        /*0e6c*/ 	.word	0x00007a70


	//   ....[242]....
        /*0e70*/ 	.word	0x00007a80


	//   ....[243]....
        /*0e74*/ 	.word	0x00007a90


	//   ....[244]....
        /*0e78*/ 	.word	0x00007aa0


	//   ....[245]....
        /*0e7c*/ 	.word	0x00007ab0


	//   ....[246]....
        /*0e80*/ 	.word	0x00007ac0


	//   ....[247]....
        /*0e84*/ 	.word	0x00007ad0


	//   ....[248]....
        /*0e88*/ 	.word	0x00007ae0


	//   ....[249]....
        /*0e8c*/ 	.word	0x00007af0


	//   ....[250]....
        /*0e90*/ 	.word	0x00007b00


	//   ....[251]....
        /*0e94*/ 	.word	0x00007b10


	//   ....[252]....
        /*0e98*/ 	.word	0x00007b20


	//   ....[253]....
        /*0e9c*/ 	.word	0x00007b30


	//   ....[254]....
        /*0ea0*/ 	.word	0x00007b40


	//   ....[255]....
        /*0ea4*/ 	.word	0x00007b50


	//   ....[0]....
        /*0ea8*/ 	.word	0x00007b60


	//   ....[1]....
        /*0eac*/ 	.word	0x00007b70


	//   ....[2]....
        /*0eb0*/ 	.word	0x00007b80


	//   ....[3]....
        /*0eb4*/ 	.word	0x00007b90


	//   ....[4]....
        /*0eb8*/ 	.word	0x0000bd70


	//   ....[5]....
        /*0ebc*/ 	.word	0x0000bd90


	//   ....[6]....
        /*0ec0*/ 	.word	0x0000bda0


	//   ....[7]....
        /*0ec4*/ 	.word	0x0000bdb0


	//   ....[8]....
        /*0ec8*/ 	.word	0x0000bdc0


	//   ....[9]....
        /*0ecc*/ 	.word	0x0000bdd0


	//   ....[10]....
        /*0ed0*/ 	.word	0x0000bde0


	//   ....[11]....
        /*0ed4*/ 	.word	0x0000bdf0


	//   ....[12]....
        /*0ed8*/ 	.word	0x0000be00


	//   ....[13]....
        /*0edc*/ 	.word	0x0000be10


	//   ....[14]....
        /*0ee0*/ 	.word	0x0000be20


	//   ....[15]....
        /*0ee4*/ 	.word	0x0000be30


	//   ....[16]....
        /*0ee8*/ 	.word	0x0000bea0


	//   ....[17]....
        /*0eec*/ 	.word	0x0000beb0


	//   ....[18]....
        /*0ef0*/ 	.word	0x0000bec0


	//   ....[19]....
        /*0ef4*/ 	.word	0x0000bed0


	//   ....[20]....
        /*0ef8*/ 	.word	0x0000bee0


	//   ....[21]....
        /*0efc*/ 	.word	0x0000bef0


	//   ....[22]....
        /*0f00*/ 	.word	0x0000bf00


	//   ....[23]....
        /*0f04*/ 	.word	0x0000bf10


	//   ....[24]....
        /*0f08*/ 	.word	0x0000bf20


	//   ....[25]....
        /*0f0c*/ 	.word	0x0000bf30


	//   ....[26]....
        /*0f10*/ 	.word	0x0000bf40


	//   ....[27]....
        /*0f14*/ 	.word	0x0000bf50


	//   ....[28]....
        /*0f18*/ 	.word	0x0000bf60


	//   ....[29]....
        /*0f1c*/ 	.word	0x0000bf70


	//   ....[30]....
        /*0f20*/ 	.word	0x0000bf80


	//   ....[31]....
        /*0f24*/ 	.word	0x0000bf90


	//   ....[32]....
        /*0f28*/ 	.word	0x0000bfa0


	//   ....[33]....
        /*0f2c*/ 	.word	0x0000bfb0


	//   ....[34]....
        /*0f30*/ 	.word	0x0000bfc0


	//   ....[35]....
        /*0f34*/ 	.word	0x0000bfd0


	//   ....[36]....
        /*0f38*/ 	.word	0x0000bfe0


	//   ....[37]....
        /*0f3c*/ 	.word	0x0000bff0


	//   ....[38]....
        /*0f40*/ 	.word	0x0000c000


	//   ....[39]....
        /*0f44*/ 	.word	0x0000c010


	//   ....[40]....
        /*0f48*/ 	.word	0x0000c020


	//   ....[41]....
        /*0f4c*/ 	.word	0x0000c030


	//   ....[42]....
        /*0f50*/ 	.word	0x0000c040


	//   ....[43]....
        /*0f54*/ 	.word	0x0000c050


	//   ....[44]....
        /*0f58*/ 	.word	0x0000c140


	//   ....[45]....
        /*0f5c*/ 	.word	0x0000c150


	//   ....[46]....
        /*0f60*/ 	.word	0x0000c160


	//   ....[47]....
        /*0f64*/ 	.word	0x0000c170


	//   ....[48]....
        /*0f68*/ 	.word	0x0000c180


	//   ....[49]....
        /*0f6c*/ 	.word	0x0000c190


	//   ....[50]....
        /*0f70*/ 	.word	0x0000c1a0


	//   ....[51]....
        /*0f74*/ 	.word	0x0000c1b0


	//   ....[52]....
        /*0f78*/ 	.word	0x0000c1c0


	//   ....[53]....
        /*0f7c*/ 	.word	0x0000c1d0


	//   ....[54]....
        /*0f80*/ 	.word	0x0000c1e0


	//   ....[55]....
        /*0f84*/ 	.word	0x0000c1f0


	//   ....[56]....
        /*0f88*/ 	.word	0x0000c200


	//   ....[57]....
        /*0f8c*/ 	.word	0x0000c210


	//   ....[58]....
        /*0f90*/ 	.word	0x0000c220


	//   ....[59]....
        /*0f94*/ 	.word	0x0000c230


	//   ....[60]....
        /*0f98*/ 	.word	0x0000c240


	//   ....[61]....
        /*0f9c*/ 	.word	0x0000c250


	//   ....[62]....
        /*0fa0*/ 	.word	0x0000c260


	//   ....[63]....
        /*0fa4*/ 	.word	0x0000c270


	//   ....[64]....
        /*0fa8*/ 	.word	0x0000c280


	//   ....[65]....
        /*0fac*/ 	.word	0x0000c290


	//   ....[66]....
        /*0fb0*/ 	.word	0x0000c2a0


	//   ....[67]....
        /*0fb4*/ 	.word	0x0000c2b0


	//   ....[68]....
        /*0fb8*/ 	.word	0x0000c2c0


	//   ....[69]....
        /*0fbc*/ 	.word	0x0000c2d0


	//   ....[70]....
        /*0fc0*/ 	.word	0x0000c2e0


	//   ....[71]....
        /*0fc4*/ 	.word	0x0000c2f0


	//   ....[72]....
        /*0fc8*/ 	.word	0x0000c300


	//   ....[73]....
        /*0fcc*/ 	.word	0x0000c310


	//   ....[74]....
        /*0fd0*/ 	.word	0x0000c410


	//   ....[75]....
        /*0fd4*/ 	.word	0x0000c420


	//   ....[76]....
        /*0fd8*/ 	.word	0x0000c430


	//   ....[77]....
        /*0fdc*/ 	.word	0x0000c440


	//   ....[78]....
        /*0fe0*/ 	.word	0x0000c450


	//   ....[79]....
        /*0fe4*/ 	.word	0x0000c460


	//   ....[80]....
        /*0fe8*/ 	.word	0x0000c470


	//   ....[81]....
        /*0fec*/ 	.word	0x0000c480


	//   ....[82]....
        /*0ff0*/ 	.word	0x0000c490


	//   ....[83]....
        /*0ff4*/ 	.word	0x0000c4a0


	//   ....[84]....
        /*0ff8*/ 	.word	0x0000c4b0


	//   ....[85]....
        /*0ffc*/ 	.word	0x0000c4c0


	//   ....[86]....
        /*1000*/ 	.word	0x0000c4d0


	//   ....[87]....
        /*1004*/ 	.word	0x0000c4e0


	//   ....[88]....
        /*1008*/ 	.word	0x0000c4f0


	//   ....[89]....
        /*100c*/ 	.word	0x0000c500


	//   ....[90]....
        /*1010*/ 	.word	0x0000c510


	//   ....[91]....
        /*1014*/ 	.word	0x0000c520


	//   ....[92]....
        /*1018*/ 	.word	0x0000c530


	//   ....[93]....
        /*101c*/ 	.word	0x0000c540


	//   ....[94]....
        /*1020*/ 	.word	0x0000c550


	//   ....[95]....
        /*1024*/ 	.word	0x0000c560


	//   ....[96]....
        /*1028*/ 	.word	0x0000c570


	//   ....[97]....
        /*102c*/ 	.word	0x0000c580


	//   ....[98]....
        /*1030*/ 	.word	0x0000c590


	//   ....[99]....
        /*1034*/ 	.word	0x0000c5a0


	//   ....[100]....
        /*1038*/ 	.word	0x0000c5b0


	//   ....[101]....
        /*103c*/ 	.word	0x0000c5c0


	//   ....[102]....
        /*1040*/ 	.word	0x0000c5d0


	//   ....[103]....
        /*1044*/ 	.word	0x0000c5e0


	//   ....[104]....
        /*1048*/ 	.word	0x0000c700


	//   ....[105]....
        /*104c*/ 	.word	0x0000c710


	//   ....[106]....
        /*1050*/ 	.word	0x0000c720


	//   ....[107]....
        /*1054*/ 	.word	0x0000c730


	//   ....[108]....
        /*1058*/ 	.word	0x0000c740


	//   ....[109]....
        /*105c*/ 	.word	0x0000c750


	//   ....[110]....
        /*1060*/ 	.word	0x0000c760


	//   ....[111]....
        /*1064*/ 	.word	0x0000c770


	//   ....[112]....
        /*1068*/ 	.word	0x0000c780


	//   ....[113]....
        /*106c*/ 	.word	0x0000c790


	//   ....[114]....
        /*1070*/ 	.word	0x0000c7a0


	//   ....[115]....
        /*1074*/ 	.word	0x0000c7b0


	//   ....[116]....
        /*1078*/ 	.word	0x0000c7c0


	//   ....[117]....
        /*107c*/ 	.word	0x0000c7d0


	//   ....[118]....
        /*1080*/ 	.word	0x0000c7e0


	//   ....[119]....
        /*1084*/ 	.word	0x0000c7f0


	//   ....[120]....
        /*1088*/ 	.word	0x0000c800


	//   ....[121]....
        /*108c*/ 	.word	0x0000c810


	//   ....[122]....
        /*1090*/ 	.word	0x0000c820


	//   ....[123]....
        /*1094*/ 	.word	0x0000c830


	//   ....[124]....
        /*1098*/ 	.word	0x0000c840


	//   ....[125]....
        /*109c*/ 	.word	0x0000c850


	//   ....[126]....
        /*10a0*/ 	.word	0x0000c860


	//   ....[127]....
        /*10a4*/ 	.word	0x0000c870


	//   ....[128]....
        /*10a8*/ 	.word	0x0000c880


	//   ....[129]....
        /*10ac*/ 	.word	0x0000c890


	//   ....[130]....
        /*10b0*/ 	.word	0x0000c8a0


	//   ....[131]....
        /*10b4*/ 	.word	0x0000c8b0


	//   ....[132]....
        /*10b8*/ 	.word	0x0000c8c0


	//   ....[133]....
        /*10bc*/ 	.word	0x0000c8d0


	//   ....[134]....
        /*10c0*/ 	.word	0x00010ab0


	//   ....[135]....
        /*10c4*/ 	.word	0x00010ad0


	//   ....[136]....
        /*10c8*/ 	.word	0x00010ae0


	//   ....[137]....
        /*10cc*/ 	.word	0x00010af0


	//   ....[138]....
        /*10d0*/ 	.word	0x00010b00


	//   ....[139]....
        /*10d4*/ 	.word	0x00010b10


	//   ....[140]....
        /*10d8*/ 	.word	0x00010b20


	//   ....[141]....
        /*10dc*/ 	.word	0x00010b30


	//   ....[142]....
        /*10e0*/ 	.word	0x00010b40


	//   ....[143]....
        /*10e4*/ 	.word	0x00010b50


	//   ....[144]....
        /*10e8*/ 	.word	0x00010b60


	//   ....[145]....
        /*10ec*/ 	.word	0x00010b70


	//   ....[146]....
        /*10f0*/ 	.word	0x00010be0


	//   ....[147]....
        /*10f4*/ 	.word	0x00010bf0


	//   ....[148]....
        /*10f8*/ 	.word	0x00010c00


	//   ....[149]....
        /*10fc*/ 	.word	0x00010c10


	//   ....[150]....
        /*1100*/ 	.word	0x00010c20


	//   ....[151]....
        /*1104*/ 	.word	0x00010c30


	//   ....[152]....
        /*1108*/ 	.word	0x00010c40


	//   ....[153]....
        /*110c*/ 	.word	0x00010c50


	//   ....[154]....
        /*1110*/ 	.word	0x00010c60


	//   ....[155]....
        /*1114*/ 	.word	0x00010c70


	//   ....[156]....
        /*1118*/ 	.word	0x00010c80


	//   ....[157]....
        /*111c*/ 	.word	0x00010c90


	//   ....[158]....
        /*1120*/ 	.word	0x00010ca0


	//   ....[159]....
        /*1124*/ 	.word	0x00010cb0


	//   ....[160]....
        /*1128*/ 	.word	0x00010cc0


	//   ....[161]....
        /*112c*/ 	.word	0x00010cd0


	//   ....[162]....
        /*1130*/ 	.word	0x00010ce0


	//   ....[163]....
        /*1134*/ 	.word	0x00010cf0


	//   ....[164]....
        /*1138*/ 	.word	0x00010d00


	//   ....[165]....
        /*113c*/ 	.word	0x00010d10


	//   ....[166]....
        /*1140*/ 	.word	0x00010d20


	//   ....[167]....
        /*1144*/ 	.word	0x00010d30


	//   ....[168]....
        /*1148*/ 	.word	0x00010d40


	//   ....[169]....
        /*114c*/ 	.word	0x00010d50


	//   ....[170]....
        /*1150*/ 	.word	0x00010d60


	//   ....[171]....
        /*1154*/ 	.word	0x00010d70


	//   ....[172]....
        /*1158*/ 	.word	0x00010d80


	//   ....[173]....
        /*115c*/ 	.word	0x00010d90


	//   ....[174]....
        /*1160*/ 	.word	0x00010e80


	//   ....[175]....
        /*1164*/ 	.word	0x00010e90


	//   ....[176]....
        /*1168*/ 	.word	0x00010ea0


	//   ....[177]....
        /*116c*/ 	.word	0x00010eb0


	//   ....[178]....
        /*1170*/ 	.word	0x00010ec0


	//   ....[179]....
        /*1174*/ 	.word	0x00010ed0


	//   ....[180]....
        /*1178*/ 	.word	0x00010ee0


	//   ....[181]....
        /*117c*/ 	.word	0x00010ef0


	//   ....[182]....
        /*1180*/ 	.word	0x00010f00


	//   ....[183]....
        /*1184*/ 	.word	0x00010f10


	//   ....[184]....
        /*1188*/ 	.word	0x00010f20


	//   ....[185]....
        /*118c*/ 	.word	0x00010f30


	//   ....[186]....
        /*1190*/ 	.word	0x00010f40


	//   ....[187]....
        /*1194*/ 	.word	0x00010f50


	//   ....[188]....
        /*1198*/ 	.word	0x00010f60


	//   ....[189]....
        /*119c*/ 	.word	0x00010f70


	//   ....[190]....
        /*11a0*/ 	.word	0x00010f80


	//   ....[191]....
        /*11a4*/ 	.word	0x00010f90


	//   ....[192]....
        /*11a8*/ 	.word	0x00010fa0


	//   ....[193]....
        /*11ac*/ 	.word	0x00010fb0


	//   ....[194]....
        /*11b0*/ 	.word	0x00010fc0


	//   ....[195]....
        /*11b4*/ 	.word	0x00010fd0


	//   ....[196]....
        /*11b8*/ 	.word	0x00010fe0


	//   ....[197]....
        /*11bc*/ 	.word	0x00010ff0


	//   ....[198]....
        /*11c0*/ 	.word	0x00011000


	//   ....[199]....
        /*11c4*/ 	.word	0x00011010


	//   ....[200]....
        /*11c8*/ 	.word	0x00011020


	//   ....[201]....
        /*11cc*/ 	.word	0x00011030


	//   ....[202]....
        /*11d0*/ 	.word	0x00011040


	//   ....[203]....
        /*11d4*/ 	.word	0x00011050


	//   ....[204]....
        /*11d8*/ 	.word	0x00011150


	//   ....[205]....
        /*11dc*/ 	.word	0x00011160


	//   ....[206]....
        /*11e0*/ 	.word	0x00011170


	//   ....[207]....
        /*11e4*/ 	.word	0x00011180


	//   ....[208]....
        /*11e8*/ 	.word	0x00011190


	//   ....[209]....
        /*11ec*/ 	.word	0x000111a0


	//   ....[210]....
        /*11f0*/ 	.word	0x000111b0


	//   ....[211]....
        /*11f4*/ 	.word	0x000111c0


	//   ....[212]....
        /*11f8*/ 	.word	0x000111d0


	//   ....[213]....
        /*11fc*/ 	.word	0x000111e0


	//   ....[214]....
        /*1200*/ 	.word	0x000111f0


	//   ....[215]....
        /*1204*/ 	.word	0x00011200


	//   ....[216]....
        /*1208*/ 	.word	0x00011210


	//   ....[217]....
        /*120c*/ 	.word	0x00011220


	//   ....[218]....
        /*1210*/ 	.word	0x00011230


	//   ....[219]....
        /*1214*/ 	.word	0x00011240


	//   ....[220]....
        /*1218*/ 	.word	0x00011250


	//   ....[221]....
        /*121c*/ 	.word	0x00011260


	//   ....[222]....
        /*1220*/ 	.word	0x00011270


	//   ....[223]....
        /*1224*/ 	.word	0x00011280


	//   ....[224]....
        /*1228*/ 	.word	0x00011290


	//   ....[225]....
        /*122c*/ 	.word	0x000112a0


	//   ....[226]....
        /*1230*/ 	.word	0x000112b0


	//   ....[227]....
        /*1234*/ 	.word	0x000112c0


	//   ....[228]....
        /*1238*/ 	.word	0x000112d0


	//   ....[229]....
        /*123c*/ 	.word	0x000112e0


	//   ....[230]....
        /*1240*/ 	.word	0x000112f0


	//   ....[231]....
        /*1244*/ 	.word	0x00011300


	//   ....[232]....
        /*1248*/ 	.word	0x00011310


	//   ....[233]....
        /*124c*/ 	.word	0x00011320


	//   ....[234]....
        /*1250*/ 	.word	0x00011440


	//   ....[235]....
        /*1254*/ 	.word	0x00011450


	//   ....[236]....
        /*1258*/ 	.word	0x00011460


	//   ....[237]....
        /*125c*/ 	.word	0x00011470


	//   ....[238]....
        /*1260*/ 	.word	0x00011480


	//   ....[239]....
        /*1264*/ 	.word	0x00011490


	//   ....[240]....
        /*1268*/ 	.word	0x000114a0


	//   ....[241]....
        /*126c*/ 	.word	0x000114b0


	//   ....[242]....
        /*1270*/ 	.word	0x000114c0


	//   ....[243]....
        /*1274*/ 	.word	0x000114d0


	//   ....[244]....
        /*1278*/ 	.word	0x000114e0


	//   ....[245]....
        /*127c*/ 	.word	0x000114f0


	//   ....[246]....
        /*1280*/ 	.word	0x00011500


	//   ....[247]....
        /*1284*/ 	.word	0x00011510


	//   ....[248]....
        /*1288*/ 	.word	0x00011520


	//   ....[249]....
        /*128c*/ 	.word	0x00011530


	//   ....[250]....
        /*1290*/ 	.word	0x00011540


	//   ....[251]....
        /*1294*/ 	.word	0x00011550


	//   ....[252]....
        /*1298*/ 	.word	0x00011560


	//   ....[253]....
        /*129c*/ 	.word	0x00011570


	//   ....[254]....
        /*12a0*/ 	.word	0x00011580


	//   ....[255]....
        /*12a4*/ 	.word	0x00011590


	//   ....[0]....
        /*12a8*/ 	.word	0x000115a0


	//   ....[1]....
        /*12ac*/ 	.word	0x000115b0


	//   ....[2]....
        /*12b0*/ 	.word	0x000115c0


	//   ....[3]....
        /*12b4*/ 	.word	0x000115d0


	//   ....[4]....
        /*12b8*/ 	.word	0x000115e0


	//   ....[5]....
        /*12bc*/ 	.word	0x000115f0


	//   ....[6]....
        /*12c0*/ 	.word	0x00011600


	//   ....[7]....
        /*12c4*/ 	.word	0x00011610


	//   ....[8]....
        /*12c8*/ 	.word	0x000157f0


	//   ....[9]....
        /*12cc*/ 	.word	0x00015810


	//   ....[10]....
        /*12d0*/ 	.word	0x00015820


	//   ....[11]....
        /*12d4*/ 	.word	0x00015830


	//   ....[12]....
        /*12d8*/ 	.word	0x00015840


	//   ....[13]....
        /*12dc*/ 	.word	0x00015850


	//   ....[14]....
        /*12e0*/ 	.word	0x00015860


	//   ....[15]....
        /*12e4*/ 	.word	0x00015870


	//   ....[16]....
        /*12e8*/ 	.word	0x00015880


	//   ....[17]....
        /*12ec*/ 	.word	0x00015890


	//   ....[18]....
        /*12f0*/ 	.word	0x000158a0


	//   ....[19]....
        /*12f4*/ 	.word	0x000158b0


	//   ....[20]....
        /*12f8*/ 	.word	0x000158c0


	//   ....[21]....
        /*12fc*/ 	.word	0x000158d0


	//   ....[22]....
        /*1300*/ 	.word	0x00015940


	//   ....[23]....
        /*1304*/ 	.word	0x00015950


	//   ....[24]....
        /*1308*/ 	.word	0x00015960


	//   ....[25]....
        /*130c*/ 	.word	0x00015970


	//   ....[26]....
        /*1310*/ 	.word	0x00015980


	//   ....[27]....
        /*1314*/ 	.word	0x00015990


	//   ....[28]....
        /*1318*/ 	.word	0x000159a0


	//   ....[29]....
        /*131c*/ 	.word	0x000159b0


	//   ....[30]....
        /*1320*/ 	.word	0x000159c0


	//   ....[31]....
        /*1324*/ 	.word	0x000159d0


	//   ....[32]....
        /*1328*/ 	.word	0x000159e0


	//   ....[33]....
        /*132c*/ 	.word	0x000159f0


	//   ....[34]....
        /*1330*/ 	.word	0x00015a00


	//   ....[35]....
        /*1334*/ 	.word	0x00015a10


	//   ....[36]....
        /*1338*/ 	.word	0x00015a20


	//   ....[37]....
        /*133c*/ 	.word	0x00015a30


	//   ....[38]....
        /*1340*/ 	.word	0x00015a40


	//   ....[39]....
        /*1344*/ 	.word	0x00015a50


	//   ....[40]....
        /*1348*/ 	.word	0x00015a60


	//   ....[41]....
        /*134c*/ 	.word	0x00015a70


	//   ....[42]....
        /*1350*/ 	.word	0x00015a80


	//   ....[43]....
        /*1354*/ 	.word	0x00015a90


	//   ....[44]....
        /*1358*/ 	.word	0x00015aa0


	//   ....[45]....
        /*135c*/ 	.word	0x00015ab0


	//   ....[46]....
        /*1360*/ 	.word	0x00015ac0


	//   ....[47]....
        /*1364*/ 	.word	0x00015ad0


	//   ....[48]....
        /*1368*/ 	.word	0x00015ae0


	//   ....[49]....
        /*136c*/ 	.word	0x00015af0


	//   ....[50]....
        /*1370*/ 	.word	0x00015b10


	//   ....[51]....
        /*1374*/ 	.word	0x00015b20


	//   ....[52]....
        /*1378*/ 	.word	0x00015c10


	//   ....[53]....
        /*137c*/ 	.word	0x00015c20


	//   ....[54]....
        /*1380*/ 	.word	0x00015c30


	//   ....[55]....
        /*1384*/ 	.word	0x00015c40


	//   ....[56]....
        /*1388*/ 	.word	0x00015c50


	//   ....[57]....
        /*138c*/ 	.word	0x00015c60


	//   ....[58]....
        /*1390*/ 	.word	0x00015c70


	//   ....[59]....
        /*1394*/ 	.word	0x00015c80


	//   ....[60]....
        /*1398*/ 	.word	0x00015c90


	//   ....[61]....
        /*139c*/ 	.word	0x00015ca0


	//   ....[62]....
        /*13a0*/ 	.word	0x00015cb0


	//   ....[63]....
        /*13a4*/ 	.word	0x00015cc0


	//   ....[64]....
        /*13a8*/ 	.word	0x00015cd0


	//   ....[65]....
        /*13ac*/ 	.word	0x00015ce0


	//   ....[66]....
        /*13b0*/ 	.word	0x00015cf0


	//   ....[67]....
        /*13b4*/ 	.word	0x00015d00


	//   ....[68]....
        /*13b8*/ 	.word	0x00015d10


	//   ....[69]....
        /*13bc*/ 	.word	0x00015d20


	//   ....[70]....
        /*13c0*/ 	.word	0x00015d30


	//   ....[71]....
        /*13c4*/ 	.word	0x00015d40


	//   ....[72]....
        /*13c8*/ 	.word	0x00015d50


	//   ....[73]....
        /*13cc*/ 	.word	0x00015d60


	//   ....[74]....
        /*13d0*/ 	.word	0x00015d70


	//   ....[75]....
        /*13d4*/ 	.word	0x00015d80


	//   ....[76]....
        /*13d8*/ 	.word	0x00015d90


	//   ....[77]....
        /*13dc*/ 	.word	0x00015da0


	//   ....[78]....
        /*13e0*/ 	.word	0x00015db0


	//   ....[79]....
        /*13e4*/ 	.word	0x00015dc0


	//   ....[80]....
        /*13e8*/ 	.word	0x00015de0


	//   ....[81]....
        /*13ec*/ 	.word	0x00015df0


	//   ....[82]....
        /*13f0*/ 	.word	0x00015ee0


	//   ....[83]....
        /*13f4*/ 	.word	0x00015ef0


	//   ....[84]....
        /*13f8*/ 	.word	0x00015f00


	//   ....[85]....
        /*13fc*/ 	.word	0x00015f10


	//   ....[86]....
        /*1400*/ 	.word	0x00015f20


	//   ....[87]....
        /*1404*/ 	.word	0x00015f30


	//   ....[88]....
        /*1408*/ 	.word	0x00015f40


	//   ....[89]....
        /*140c*/ 	.word	0x00015f50


	//   ....[90]....
        /*1410*/ 	.word	0x00015f60


	//   ....[91]....
        /*1414*/ 	.word	0x00015f70


	//   ....[92]....
        /*1418*/ 	.word	0x00015f80


	//   ....[93]....
        /*141c*/ 	.word	0x00015f90


	//   ....[94]....
        /*1420*/ 	.word	0x00015fa0


	//   ....[95]....
        /*1424*/ 	.word	0x00015fb0


	//   ....[96]....
        /*1428*/ 	.word	0x00015fc0


	//   ....[97]....
        /*142c*/ 	.word	0x00015fd0


	//   ....[98]....
        /*1430*/ 	.word	0x00015fe0


	//   ....[99]....
        /*1434*/ 	.word	0x00015ff0


	//   ....[100]....
        /*1438*/ 	.word	0x00016000


	//   ....[101]....
        /*143c*/ 	.word	0x00016010


	//   ....[102]....
        /*1440*/ 	.word	0x00016020


	//   ....[103]....
        /*1444*/ 	.word	0x00016030


	//   ....[104]....
        /*1448*/ 	.word	0x00016040


	//   ....[105]....
        /*144c*/ 	.word	0x00016050


	//   ....[106]....
        /*1450*/ 	.word	0x00016060


	//   ....[107]....
        /*1454*/ 	.word	0x00016070


	//   ....[108]....
        /*1458*/ 	.word	0x00016080


	//   ....[109]....
        /*145c*/ 	.word	0x00016090


	//   ....[110]....
        /*1460*/ 	.word	0x000161b0


	//   ....[111]....
        /*1464*/ 	.word	0x000161c0


	//   ....[112]....
        /*1468*/ 	.word	0x000161d0


	//   ....[113]....
        /*146c*/ 	.word	0x000161e0


	//   ....[114]....
        /*1470*/ 	.word	0x000161f0


	//   ....[115]....
        /*1474*/ 	.word	0x00016200


	//   ....[116]....
        /*1478*/ 	.word	0x00016210


	//   ....[117]....
        /*147c*/ 	.word	0x00016220


	//   ....[118]....
        /*1480*/ 	.word	0x00016230


	//   ....[119]....
        /*1484*/ 	.word	0x00016240


	//   ....[120]....
        /*1488*/ 	.word	0x00016250


	//   ....[121]....
        /*148c*/ 	.word	0x00016260


	//   ....[122]....
        /*1490*/ 	.word	0x00016270


	//   ....[123]....
        /*1494*/ 	.word	0x00016280


	//   ....[124]....
        /*1498*/ 	.word	0x00016290


	//   ....[125]....
        /*149c*/ 	.word	0x000162a0


	//   ....[126]....
        /*14a0*/ 	.word	0x000162b0


	//   ....[127]....
        /*14a4*/ 	.word	0x000162c0


	//   ....[128]....
        /*14a8*/ 	.word	0x000162d0


	//   ....[129]....
        /*14ac*/ 	.word	0x000162e0


	//   ....[130]....
        /*14b0*/ 	.word	0x000162f0


	//   ....[131]....
        /*14b4*/ 	.word	0x00016300


	//   ....[132]....
        /*14b8*/ 	.word	0x00016310


	//   ....[133]....
        /*14bc*/ 	.word	0x00016320


	//   ....[134]....
        /*14c0*/ 	.word	0x00016330


	//   ....[135]....
        /*14c4*/ 	.word	0x00016340


	//   ....[136]....
        /*14c8*/ 	.word	0x00016350


	//   ....[137]....
        /*14cc*/ 	.word	0x00016360


	//----- nvinfo : EIATTR_EXIT_INSTR_OFFSETS
	.align		4
.L_1434:
        /*14d0*/ 	.byte	0x04, 0x1c
        /*14d2*/ 	.short	(.L_1436 - .L_1435)


	//   ....[0]....
.L_1435:
        /*14d4*/ 	.word	0x0001a810


	//   ....[1]....
        /*14d8*/ 	.word	0x0001c510


	//   ....[2]....
        /*14dc*/ 	.word	0x0001c580


	//----- nvinfo : EIATTR_MAX_THREADS
	.align		4
.L_1436:
        /*14e0*/ 	.byte	0x04, 0x05
        /*14e2*/ 	.short	(.L_1438 - .L_1437)
.L_1437:
        /*14e4*/ 	.word	0x00000020
        /*14e8*/ 	.word	0x00000001
        /*14ec*/ 	.word	0x00000001


	//----- nvinfo : EIATTR_CRS_STACK_SIZE
	.align		4
.L_1438:
        /*14f0*/ 	.byte	0x04, 0x1e
        /*14f2*/ 	.short	(.L_1440 - .L_1439)
.L_1439:
        /*14f4*/ 	.word	0x00000000


	//----- nvinfo : EIATTR_CBANK_PARAM_SIZE
	.align		4
.L_1440:
        /*14f8*/ 	.byte	0x03, 0x19
        /*14fa*/ 	.short	0x0028


	//----- nvinfo : EIATTR_PARAM_CBANK
	.align		4
        /*14fc*/ 	.byte	0x04, 0x0a
        /*14fe*/ 	.short	(.L_1442 - .L_1441)
	.align		4
.L_1441:
        /*1500*/ 	.word	index@(.nv.constant0._ZN17fastertransformer38beam_online_softmax_topk_stage2_kernelIfLi64ELi32EEEvPKfS2_PiPT_ii)
        /*1504*/ 	.short	0x0210
        /*1506*/ 	.short	0x0028


	//----- nvinfo : EIATTR_SW_WAR
	.align		4
.L_1442:
        /*1508*/ 	.byte	0x04, 0x36
        /*150a*/ 	.short	(.L_1444 - .L_1443)
.L_1443:
        /*150c*/ 	.word	0x00000008
.L_1444:


//--------------------- .nv.info._ZN17fastertransformer38beam_online_softmax_topk_stage1_kernelIfLi1ELi64ELi64EEEvPKT_S3_PKbPfiiPKi --------------------------
	.section	.nv.info._ZN17fastertransformer38beam_online_softmax_topk_stage1_kernelIfLi1ELi64ELi64EEEvPKT_S3_PKbPfiiPKi,"",@"SHT_CUDA_INFO"
	.sectionflags	@""
	.align	4


	//----- nvinfo : EIATTR_CUDA_API_VERSION
	.align		4
        /*0000*/ 	.byte	0x04, 0x37
        /*0002*/ 	.short	(.L_1446 - .L_1445)
.L_1445:
        /*0004*/ 	.word	0x00000082


	//----- nvinfo : EIATTR_KPARAM_INFO
	.align		4
.L_1446:
        /*0008*/ 	.byte	0x04, 0x17
        /*000a*/ 	.short	(.L_1448 - .L_1447)
.L_1447:
        /*000c*/ 	.word	0x00000000
        /*0010*/ 	.short	0x0006
        /*0012*/ 	.short	0x0028
        /*0014*/ 	.byte	0x00, 0xf0, 0x21, 0x00


	//----- nvinfo : EIATTR_KPARAM_INFO
	.align		4
.L_1448:
        /*0018*/ 	.byte	0x04, 0x17
        /*001a*/ 	.short	(.L_1450 - .L_1449)
.L_1449:
        /*001c*/ 	.word	0x00000000
        /*0020*/ 	.short	0x0005
        /*0022*/ 	.short	0x0024
        /*0024*/ 	.byte	0x00, 0xf0, 0x11, 0x00


	//----- nvinfo : EIATTR_KPARAM_INFO
	.align		4
.L_1450:
        /*0028*/ 	.byte	0x04, 0x17
        /*002a*/ 	.short	(.L_1452 - .L_1451)
.L_1451:
        /*002c*/ 	.word	0x00000000
        /*0030*/ 	.short	0x0004
        /*0032*/ 	.short	0x0020
        /*0034*/ 	.byte	0x00, 0xf0, 0x11, 0x00


	//----- nvinfo : EIATTR_KPARAM_INFO
	.align		4
.L_1452:
        /*0038*/ 	.byte	0x04, 0x17
        /*003a*/ 	.short	(.L_1454 - .L_1453)
.L_1453:
        /*003c*/ 	.word	0x00000000
        /*0040*/ 	.short	0x0003
        /*0042*/ 	.short	0x0018
        /*0044*/ 	.byte	0x00, 0xf0, 0x21, 0x00


	//----- nvinfo : EIATTR_KPARAM_INFO
	.align		4
.L_1454:
        /*0048*/ 	.byte	0x04, 0x17
        /*004a*/ 	.short	(.L_1456 - .L_1455)
.L_1455:
        /*004c*/ 	.word	0x00000000
        /*0050*/ 	.short	0x0002
        /*0052*/ 	.short	0x0010
        /*0054*/ 	.byte	0x00, 0xf0, 0x21, 0x00


	//----- nvinfo : EIATTR_KPARAM_INFO
	.align		4
.L_1456:
        /*0058*/ 	.byte	0x04, 0x17
        /*005a*/ 	.short	(.L_1458 - .L_1457)
.L_1457:
        /*005c*/ 	.word	0x00000000
        /*0060*/ 	.short	0x0001
        /*0062*/ 	.short	0x0008
        /*0064*/ 	.byte	0x00, 0xf0, 0x21, 0x00


	//----- nvinfo : EIATTR_KPARAM_INFO
	.align		4
.L_1458:
        /*0068*/ 	.byte	0x04, 0x17
        /*006a*/ 	.short	(.L_1460 - .L_1459)
.L_1459:
        /*006c*/ 	.word	0x00000000
        /*0070*/ 	.short	0x0000
        /*0072*/ 	.short	0x0000
        /*0074*/ 	.byte	0x00, 0xf0, 0x21, 0x00


	//----- nvinfo : EIATTR_SPARSE_MMA_MASK
	.align		4
.L_1460:
        /*0078*/ 	.byte	0x03, 0x50
        /*007a*/ 	.short	0x0000


	//----- nvinfo : EIATTR_MAXREG_COUNT
	.align		4
        /*007c*/ 	.byte	0x03, 0x1b
        /*007e*/ 	.short	0x00ff


	//----- nvinfo : EIATTR_NUM_BARRIERS
	.align		4
        /*0080*/ 	.byte	0x02, 0x4c
        /*0082*/ 	.byte	0x01
	.zero		1


	//----- nvinfo : EIATTR_MERCURY_ISA_VERSION
	.align		4
        /*0084*/ 	.byte	0x03, 0x5f
        /*0086*/ 	.short	0x0101


	//----- nvinfo : EIATTR_COOP_GROUP_MASK_REGIDS
	.align		4
        /*0088*/ 	.byte	0x04, 0x29
        /*008a*/ 	.short	(.L_1462 - .L_1461)


	//   ....[0]....
.L_1461:
        /*008c*/ 	.word	0xffffffff


	//   ....[1]....
        /*0090*/ 	.word	0xffffffff


	//   ....[2]....
        /*0094*/ 	.word	0xffffffff


	//   ....[3]....
        /*0098*/ 	.word	0xffffffff


	//   ....[4]....
        /*009c*/ 	.word	0xffffffff


	//   ....[5]....
        /*00a0*/ 	.word	0xffffffff


	//   ....[6]....
        /*00a4*/ 	.word	0xffffffff


	//   ....[7]....
        /*00a8*/ 	.word	0xffffffff


	//   ....[8]....
        /*00ac*/ 	.word	0xffffffff


	//   ....[9]....
        /*00b0*/ 	.word	0xffffffff


	//   ....[10]....
        /*00b4*/ 	.word	0xffffffff


	//   ....[11]....
        /*00b8*/ 	.word	0xffffffff


	//   ....[12]....
        /*00bc*/ 	.word	0xffffffff


	//   ....[13]....
        /*00c0*/ 	.word	0xffffffff


	//   ....[14]....
        /*00c4*/ 	.word	0xffffffff


	//   ....[15]....
        /*00c8*/ 	.word	0xffffffff


	//   ....[16]....
        /*00cc*/ 	.word	0xffffffff


	//   ....[17]....
        /*00d0*/ 	.word	0xffffffff


	//   ....[18]....
        /*00d4*/ 	.word	0xffffffff


	//   ....[19]....
        /*00d8*/ 	.word	0xffffffff


	//   ....[20]....
        /*00dc*/ 	.word	0xffffffff


	//   ....[21]....
        /*00e0*/ 	.word	0xffffffff


	//   ....[22]....
        /*00e4*/ 	.word	0xffffffff


	//   ....[23]....
        /*00e8*/ 	.word	0xffffffff


	//   ....[24]....
        /*00ec*/ 	.word	0xffffffff


	//   ....[25]....
        /*00f0*/ 	.word	0xffffffff


	//   ....[26]....
        /*00f4*/ 	.word	0xffffffff


	//   ....[27]....
        /*00f8*/ 	.word	0xffffffff


	//   ....[28]....
        /*00fc*/ 	.word	0xffffffff


	//   ....[29]....
        /*0100*/ 	.word	0xffffffff


	//   ....[30]....
        /*0104*/ 	.word	0xffffffff


	//   ....[31]....
        /*0108*/ 	.word	0xffffffff


	//   ....[32]....
        /*010c*/ 	.word	0xffffffff


	//   ....[33]....
        /*0110*/ 	.word	0xffffffff


	//   ....[34]....
        /*0114*/ 	.word	0xffffffff


	//   ....[35]....
        /*0118*/ 	.word	0xffffffff


	//   ....[36]....
        /*011c*/ 	.word	0xffffffff


	//   ....[37]....
        /*0120*/ 	.word	0xffffffff


	//   ....[38]....
        /*0124*/ 	.word	0xffffffff


	//   ....[39]....
        /*0128*/ 	.word	0xffffffff


	//   ....[40]....
        /*012c*/ 	.word	0xffffffff


	//   ....[41]....
        /*0130*/ 	.word	0xffffffff


	//   ....[42]....
        /*0134*/ 	.word	0xffffffff


	//   ....[43]....
        /*0138*/ 	.word	0xffffffff


	//   ....[44]....
        /*013c*/ 	.word	0xffffffff


	//   ....[45]....
        /*0140*/ 	.word	0xffffffff


	//   ....[46]....
        /*0144*/ 	.word	0xffffffff


	//   ....[47]....
        /*0148*/ 	.word	0xffffffff


	//   ....[48]....
        /*014c*/ 	.word	0xffffffff


	//   ....[49]....
        /*0150*/ 	.word	0xffffffff


	//   ....[50]....
        /*0154*/ 	.word	0xffffffff


	//   ....[51]....
        /*0158*/ 	.word	0xffffffff


	//   ....[52]....
        /*015c*/ 	.word	0xffffffff


	//   ....[53]....
        /*0160*/ 	.word	0xffffffff


	//   ....[54]....
        /*0164*/ 	.word	0xffffffff


	//   ....[55]....
        /*0168*/ 	.word	0xffffffff


	//   ....[56]....
        /*016c*/ 	.word	0xffffffff


	//   ....[57]....
        /*0170*/ 	.word	0xffffffff


	//   ....[58]....
        /*0174*/ 	.word	0xffffffff


	//   ....[59]....
        /*0178*/ 	.word	0xffffffff


	//   ....[60]....
        /*017c*/ 	.word	0xffffffff


	//   ....[61]....
        /*0180*/ 	.word	0xffffffff


	//   ....[62]....
        /*0184*/ 	.word	0xffffffff


	//   ....[63]....
        /*0188*/ 	.word	0xffffffff


	//   ....[64]....
        /*018c*/ 	.word	0xffffffff


	//   ....[65]....
        /*0190*/ 	.word	0xffffffff


	//   ....[66]....
        /*0194*/ 	.word	0xffffffff


	//   ....[67]....
        /*0198*/ 	.word	0xffffffff


	//   ....[68]....
        /*019c*/ 	.word	0xffffffff


	//   ....[69]....
        /*01a0*/ 	.word	0xffffffff


	//   ....[70]....
        /*01a4*/ 	.word	0xffffffff


	//   ....[71]....
        /*01a8*/ 	.word	0xffffffff


	//   ....[72]....
        /*01ac*/ 	.word	0xffffffff


	//   ....[73]....
        /*01b0*/ 	.word	0xffffffff


	//   ....[74]....
        /*01b4*/ 	.word	0xffffffff


	//   ....[75]....
        /*01b8*/ 	.word	0xffffffff


	//   ....[76]....
        /*01bc*/ 	.word	0xffffffff


	//   ....[77]....
        /*01c0*/ 	.word	0xffffffff


	//   ....[78]....
        /*01c4*/ 	.word	0xffffffff


	//   ....[79]....
        /*01c8*/ 	.word	0xffffffff


	//   ....[80]....
        /*01cc*/ 	.word	0xffffffff


	//   ....[81]....
        /*01d0*/ 	.word	0xffffffff


	//   ....[82]....
        /*01d4*/ 	.word	0xffffffff


	//   ....[83]....
        /*01d8*/ 	.word	0xffffffff


	//   ....[84]....
        /*01dc*/ 	.word	0xffffffff


	//   ....[85]....
        /*01e0*/ 	.word	0xffffffff


	//   ....[86]....
        /*01e4*/ 	.word	0xffffffff


	//   ....[87]....
        /*01e8*/ 	.word	0xffffffff


	//   ....[88]....
        /*01ec*/ 	.word	0xffffffff


	//   ....[89]....
        /*01f0*/ 	.word	0xffffffff


	//   ....[90]....
        /*01f4*/ 	.word	0xffffffff


	//   ....[91]....
        /*01f8*/ 	.word	0xffffffff


	//   ....[92]....
        /*01fc*/ 	.word	0xffffffff


	//   ....[93]....
        /*0200*/ 	.word	0xffffffff


	//   ....[94]....
        /*0204*/ 	.word	0xffffffff


	//   ....[95]....
        /*0208*/ 	.word	0xffffffff


	//   ....[96]....
        /*020c*/ 	.word	0xffffffff


	//   ....[97]....
        /*0210*/ 	.word	0xffffffff


	//   ....[98]....
        /*0214*/ 	.word	0xffffffff


	//   ....[99]....
        /*0218*/ 	.word	0xffffffff


	//   ....[100]....
        /*021c*/ 	.word	0xffffffff


	//   ....[101]....
        /*0220*/ 	.word	0xffffffff


	//   ....[102]....
        /*0224*/ 	.word	0xffffffff


	//   ....[103]....
        /*0228*/ 	.word	0xffffffff


	//   ....[104]....
        /*022c*/ 	.word	0xffffffff


	//   ....[105]....
        /*0230*/ 	.word	0xffffffff


	//   ....[106]....
        /*0234*/ 	.word	0xffffffff


	//   ....[107]....
        /*0238*/ 	.word	0xffffffff


	//   ....[108]....
        /*023c*/ 	.word	0xffffffff


	//   ....[109]....
        /*0240*/ 	.word	0xffffffff


	//   ....[110]....
        /*0244*/ 	.word	0xffffffff


	//   ....[111]....
        /*0248*/ 	.word	0xffffffff


	//   ....[112]....
        /*024c*/ 	.word	0xffffffff


	//   ....[113]....
        /*0250*/ 	.word	0xffffffff


	//   ....[114]....
        /*0254*/ 	.word	0xffffffff


	//   ....[115]....
        /*0258*/ 	.word	0xffffffff


	//   ....[116]....
        /*025c*/ 	.word	0xffffffff


	//   ....[117]....
        /*0260*/ 	.word	0xffffffff


	//   ....[118]....
        /*0264*/ 	.word	0xffffffff


	//   ....[119]....
        /*0268*/ 	.word	0xffffffff


	//   ....[120]....
        /*026c*/ 	.word	0xffffffff


	//   ....[121]....
        /*0270*/ 	.word	0xffffffff


	//   ....[122]....
        /*0274*/ 	.word	0xffffffff


	//   ....[123]....
        /*0278*/ 	.word	0xffffffff


	//   ....[124]....
        /*027c*/ 	.word	0xffffffff


	//   ....[125]....
        /*0280*/ 	.word	0xffffffff


	//   ....[126]....
        /*0284*/ 	.word	0xffffffff


	//   ....[127]....
        /*0288*/ 	.word	0xffffffff


	//   ....[128]....
        /*028c*/ 	.word	0xffffffff


	//   ....[129]....
        /*0290*/ 	.word	0xffffffff


	//   ....[130]....
        /*0294*/ 	.word	0xffffffff


	//   ....[131]....
        /*0298*/ 	.word	0xffffffff


	//   ....[132]....
        /*029c*/ 	.word	0xffffffff


	//   ....[133]....
        /*02a0*/ 	.word	0xffffffff


	//   ....[134]....
        /*02a4*/ 	.word	0xffffffff


	//   ....[135]....
        /*02a8*/ 	.word	0xffffffff


	//   ....[136]....
        /*02ac*/ 	.word	0xffffffff


	//   ....[137]....
        /*02b0*/ 	.word	0xffffffff


	//   ....[138]....
        /*02b4*/ 	.word	0xffffffff


	//   ....[139]....
        /*02b8*/ 	.word	0xffffffff


	//   ....[140]....
        /*02bc*/ 	.word	0xffffffff


	//   ....[141]....
        /*02c0*/ 	.word	0xffffffff


	//   ....[142]....
        /*02c4*/ 	.word	0xffffffff


	//   ....[143]....
        /*02c8*/ 	.word	0xffffffff


	//   ....[144]....
        /*02cc*/ 	.word	0xffffffff


	//   ....[145]....
        /*02d0*/ 	.word	0xffffffff


	//   ....[146]....
        /*02d4*/ 	.word	0xffffffff


	//   ....[147]....
        /*02d8*/ 	.word	0xffffffff


	//   ....[148]....
        /*02dc*/ 	.word	0xffffffff


	//   ....[149]....
        /*02e0*/ 	.word	0xffffffff


	//   ....[150]....
        /*02e4*/ 	.word	0xffffffff


	//   ....[151]....
        /*02e8*/ 	.word	0xffffffff


	//   ....[152]....
        /*02ec*/ 	.word	0xffffffff


	//   ....[153]....
        /*02f0*/ 	.word	0xffffffff


	//   ....[154]....
        /*02f4*/ 	.word	0xffffffff


	//   ....[155]....
        /*02f8*/ 	.word	0xffffffff


	//   ....[156]....
        /*02fc*/ 	.word	0xffffffff


	//   ....[157]....
        /*0300*/ 	.word	0xffffffff


	//   ....[158]....
        /*0304*/ 	.word	0xffffffff


	//   ....[159]....
        /*0308*/ 	.word	0xffffffff


	//   ....[160]....
        /*030c*/ 	.word	0xffffffff


	//   ....[161]....
        /*0310*/ 	.word	0xffffffff


	//   ....[162]....
        /*0314*/ 	.word	0xffffffff


	//   ....[163]....
        /*0318*/ 	.word	0xffffffff


	//   ....[164]....
        /*031c*/ 	.word	0xffffffff


	//   ....[165]....
        /*0320*/ 	.word	0xffffffff


	//   ....[166]....
        /*0324*/ 	.word	0xffffffff


	//   ....[167]....
        /*0328*/ 	.word	0xffffffff


	//   ....[168]....
        /*032c*/ 	.word	0xffffffff


	//   ....[169]....
        /*0330*/ 	.word	0xffffffff


	//   ....[170]....
        /*0334*/ 	.word	0xffffffff


	//   ....[171]....
        /*0338*/ 	.word	0xffffffff


	//   ....[172]....
        /*033c*/ 	.word	0xffffffff


	//   ....[173]....
        /*0340*/ 	.word	0xffffffff


	//   ....[174]....
        /*0344*/ 	.word	0xffffffff


	//   ....[175]....
        /*0348*/ 	.word	0xffffffff


	//   ....[176]....
        /*034c*/ 	.word	0xffffffff


	//   ....[177]....
        /*0350*/ 	.word	0xffffffff


	//   ....[178]....
        /*0354*/ 	.word	0xffffffff


	//   ....[179]....
        /*0358*/ 	.word	0xffffffff


	//   ....[180]....
        /*035c*/ 	.word	0xffffffff


	//   ....[181]....
        /*0360*/ 	.word	0xffffffff


	//   ....[182]....
        /*0364*/ 	.word	0xffffffff


	//   ....[183]....
        /*0368*/ 	.word	0xffffffff


	//   ....[184]....
        /*036c*/ 	.word	0xffffffff


	//   ....[185]....
        /*0370*/ 	.word	0xffffffff


	//   ....[186]....
        /*0374*/ 	.word	0xffffffff


	//   ....[187]....
        /*0378*/ 	.word	0xffffffff


	//   ....[188]....
        /*037c*/ 	.word	0xffffffff


	//   ....[189]....
        /*0380*/ 	.word	0xffffffff


	//   ....[190]....
        /*0384*/ 	.word	0xffffffff


	//   ....[191]....
        /*0388*/ 	.word	0xffffffff


	//   ....[192]....
        /*038c*/ 	.word	0xffffffff


	//   ....[193]....
        /*0390*/ 	.word	0xffffffff


	//   ....[194]....
        /*0394*/ 	.word	0xffffffff


	//   ....[195]....
        /*0398*/ 	.word	0xffffffff


	//   ....[196]....
        /*039c*/ 	.word	0xffffffff


	//   ....[197]....
        /*03a0*/ 	.word	0xffffffff


	//   ....[198]....
        /*03a4*/ 	.word	0xffffffff


	//   ....[199]....
        /*03a8*/ 	.word	0xffffffff


	//   ....[200]....
        /*03ac*/ 	.word	0xffffffff


	//   ....[201]....
        /*03b0*/ 	.word	0xffffffff


	//   ....[202]....
        /*03b4*/ 	.word	0xffffffff


	//   ....[203]....
        /*03b8*/ 	.word	0xffffffff


	//   ....[204]....
        /*03bc*/ 	.word	0xffffffff


	//   ....[205]....
        /*03c0*/ 	.word	0xffffffff


	//   ....[206]....
        /*03c4*/ 	.word	0xffffffff


	//   ....[207]....
        /*03c8*/ 	.word	0xffffffff


	//   ....[208]....
        /*03cc*/ 	.word	0xffffffff


	//   ....[209]....
        /*03d0*/ 	.word	0xffffffff


	//   ....[210]....
        /*03d4*/ 	.word	0xffffffff


	//   ....[211]....
        /*03d8*/ 	.word	0xffffffff


	//   ....[212]....
        /*03dc*/ 	.word	0xffffffff


	//   ....[213]....
        /*03e0*/ 	.word	0xffffffff


	//   ....[214]....
        /*03e4*/ 	.word	0xffffffff


	//   ....[215]....
        /*03e8*/ 	.word	0xffffffff


	//   ....[216]....
        /*03ec*/ 	.word	0xffffffff


	//   ....[217]....
        /*03f0*/ 	.word	0xffffffff


	//   ....[218]....
        /*03f4*/ 	.word	0xffffffff


	//   ....[219]....
        /*03f8*/ 	.word	0xffffffff


	//   ....[220]....
        /*03fc*/ 	.word	0xffffffff


	//   ....[221]....
        /*0400*/ 	.word	0xffffffff


	//   ....[222]....
        /*0404*/ 	.word	0xffffffff


	//   ....[223]....
        /*0408*/ 	.word	0xffffffff


	//   ....[224]....
        /*040c*/ 	.word	0xffffffff


	//   ....[225]....
        /*0410*/ 	.word	0xffffffff


	//   ....[226]....
        /*0414*/ 	.word	0xffffffff


	//   ....[227]....
        /*0418*/ 	.word	0xffffffff


	//   ....[228]....
        /*041c*/ 	.word	0xffffffff


	//   ....[229]....
        /*0420*/ 	.word	0xffffffff


	//   ....[230]....
        /*0424*/ 	.word	0xffffffff


	//   ....[231]....
        /*0428*/ 	.word	0xffffffff


	//   ....[232]....
        /*042c*/ 	.word	0xffffffff


	//   ....[233]....
        /*0430*/ 	.word	0xffffffff


	//   ....[234]....
        /*0434*/ 	.word	0xffffffff


	//   ....[235]....
        /*0438*/ 	.word	0xffffffff


	//   ....[236]....
        /*043c*/ 	.word	0xffffffff


	//   ....[237]....
        /*0440*/ 	.word	0xffffffff


	//   ....[238]....
        /*0444*/ 	.word	0xffffffff


	//   ....[239]....
        /*0448*/ 	.word	0xffffffff


	//   ....[240]....
        /*044c*/ 	.word	0xffffffff


	//   ....[241]....
        /*0450*/ 	.word	0xffffffff


	//   ....[242]....
        /*0454*/ 	.word	0xffffffff


	//   ....[243]....
        /*0458*/ 	.word	0xffffffff


	//   ....[244]....
        /*045c*/ 	.word	0xffffffff


	//   ....[245]....
        /*0460*/ 	.word	0xffffffff


	//   ....[246]....
        /*0464*/ 	.word	0xffffffff


	//   ....[247]....
        /*0468*/ 	.word	0xffffffff


	//   ....[248]....
        /*046c*/ 	.word	0xffffffff


	//   ....[249]....
        /*0470*/ 	.word	0xffffffff


	//   ....[250]....
        /*0474*/ 	.word	0xffffffff


	//   ....[251]....
        /*0478*/ 	.word	0xffffffff


	//   ....[252]....
        /*047c*/ 	.word	0xffffffff


	//   ....[253]....
        /*0480*/ 	.word	0xffffffff


	//   ....[254]....
        /*0484*/ 	.word	0xffffffff


	//   ....[255]....
        /*0488*/ 	.word	0xffffffff


	//   ....[0]....
        /*048c*/ 	.word	0xffffffff


	//   ....[1]....
        /*0490*/ 	.word	0xffffffff


	//   ....[2]....
        /*0494*/ 	.word	0xffffffff


	//   ....[3]....
        /*0498*/ 	.word	0xffffffff


	//   ....[4]....
        /*049c*/ 	.word	0xffffffff


	//   ....[5]....
        /*04a0*/ 	.word	0xffffffff


	//   ....[6]....
        /*04a4*/ 	.word	0xffffffff


	//   ....[7]....
        /*04a8*/ 	.word	0xffffffff


	//   ....[8]....
        /*04ac*/ 	.word	0xffffffff


	//   ....[9]....
        /*04b0*/ 	.word	0xffffffff


	//   ....[10]....
        /*04b4*/ 	.word	0xffffffff


	//   ....[11]....
        /*04b8*/ 	.word	0xffffffff


	//   ....[12]....
        /*04bc*/ 	.word	0xffffffff


	//   ....[13]....
        /*04c0*/ 	.word	0xffffffff


	//   ....[14]....
        /*04c4*/ 	.word	0xffffffff


	//   ....[15]....
        /*04c8*/ 	.word	0xffffffff


	//   ....[16]....
        /*04cc*/ 	.word	0xffffffff


	//   ....[17]....
        /*04d0*/ 	.word	0xffffffff


	//   ....[18]....
        /*04d4*/ 	.word	0xffffffff


	//   ....[19]....
        /*04d8*/ 	.word	0xffffffff


	//   ....[20]....
        /*04dc*/ 	.word	0xffffffff


	//   ....[21]....
        /*04e0*/ 	.word	0xffffffff


	//   ....[22]....
        /*04e4*/ 	.word	0xffffffff


	//   ....[23]....
        /*04e8*/ 	.word	0xffffffff


	//   ....[24]....
        /*04ec*/ 	.word	0xffffffff


	//   ....[25]....
        /*04f0*/ 	.word	0xffffffff


	//   ....[26]....
        /*04f4*/ 	.word	0xffffffff


	//   ....[27]....
        /*04f8*/ 	.word	0xffffffff


	//   ....[28]....
        /*04fc*/ 	.word	0xffffffff


	//   ....[29]....
        /*0500*/ 	.word	0xffffffff


	//   ....[30]....
        /*0504*/ 	.word	0xffffffff


	//   ....[31]....
        /*0508*/ 	.word	0xffffffff


	//   ....[32]....
        /*050c*/ 	.word	0xffffffff


	//   ....[33]....
        /*0510*/ 	.word	0xffffffff


	//   ....[34]....
        /*0514*/ 	.word	0xffffffff


	//   ....[35]....
        /*0518*/ 	.word	0xffffffff


	//   ....[36]....
        /*051c*/ 	.word	0xffffffff


	//   ....[37]....
        /*0520*/ 	.word	0xffffffff


	//   ....[38]....
        /*0524*/ 	.word	0xffffffff


	//   ....[39]....
        /*0528*/ 	.word	0xffffffff


	//   ....[40]....
        /*052c*/ 	.word	0xffffffff


	//   ....[41]....
        /*0530*/ 	.word	0xffffffff


	//   ....[42]....
        /*0534*/ 	.word	0xffffffff


	//   ....[43]....
        /*0538*/ 	.word	0xffffffff


	//   ....[44]....
        /*053c*/ 	.word	0xffffffff


	//   ....[45]....
        /*0540*/ 	.word	0xffffffff


	//   ....[46]....
        /*0544*/ 	.word	0xffffffff


	//   ....[47]....
        /*0548*/ 	.word	0xffffffff


	//   ....[48]....
        /*054c*/ 	.word	0xffffffff


	//   ....[49]....
        /*0550*/ 	.word	0xffffffff


	//   ....[50]....
        /*0554*/ 	.word	0xffffffff


	//   ....[51]....
        /*0558*/ 	.word	0xffffffff


	//   ....[52]....
        /*055c*/ 	.word	0xffffffff


	//   ....[53]....
        /*0560*/ 	.word	0xffffffff


	//   ....[54]....
        /*0564*/ 	.word	0xffffffff


	//   ....[55]....
        /*0568*/ 	.word	0xffffffff


	//   ....[56]....
        /*056c*/ 	.word	0xffffffff


	//   ....[57]....
        /*0570*/ 	.word	0xffffffff


	//   ....[58]....
        /*0574*/ 	.word	0xffffffff


	//   ....[59]....
        /*0578*/ 	.word	0xffffffff


	//   ....[60]....
        /*057c*/ 	.word	0xffffffff


	//   ....[61]....
        /*0580*/ 	.word	0xffffffff


	//   ....[62]....
        /*0584*/ 	.word	0xffffffff


	//   ....[63]....
        /*0588*/ 	.word	0xffffffff


	//   ....[64]....
        /*058c*/ 	.word	0xffffffff


	//   ....[65]....
        /*0590*/ 	.word	0xffffffff


	//   ....[66]....
        /*0594*/ 	.word	0xffffffff


	//   ....[67]....
        /*0598*/ 	.word	0xffffffff


	//   ....[68]....
        /*059c*/ 	.word	0xffffffff


	//   ....[69]....
        /*05a0*/ 	.word	0xffffffff


	//   ....[70]....
        /*05a4*/ 	.word	0xffffffff


	//   ....[71]....
        /*05a8*/ 	.word	0xffffffff


	//   ....[72]....
        /*05ac*/ 	.word	0xffffffff


	//   ....[73]....
        /*05b0*/ 	.word	0xffffffff


	//   ....[74]....
        /*05b4*/ 	.word	0xffffffff


	//   ....[75]....
        /*05b8*/ 	.word	0xffffffff


	//   ....[76]....
        /*05bc*/ 	.word	0xffffffff


	//   ....[77]....
        /*05c0*/ 	.word	0xffffffff


	//   ....[78]....
        /*05c4*/ 	.word	0xffffffff


	//   ....[79]....
        /*05c8*/ 	.word	0xffffffff


	//   ....[80]....
        /*05cc*/ 	.word	0xffffffff


	//   ....[81]....
        /*05d0*/ 	.word	0xffffffff


	//   ....[82]....
        /*05d4*/ 	.word	0xffffffff


	//   ....[83]....
        /*05d8*/ 	.word	0xffffffff


	//   ....[84]....
        /*05dc*/ 	.word	0xffffffff


	//   ....[85]....
        /*05e0*/ 	.word	0xffffffff


	//   ....[86]....
        /*05e4*/ 	.word	0xffffffff


	//   ....[87]....
        /*05e8*/ 	.word	0xffffffff


	//   ....[88]....
        /*05ec*/ 	.word	0xffffffff


	//   ....[89]....
        /*05f0*/ 	.word	0xffffffff


	//   ....[90]....
        /*05f4*/ 	.word	0xffffffff


	//   ....[91]....
        /*05f8*/ 	.word	0xffffffff


	//   ....[92]....
        /*05fc*/ 	.word	0xffffffff


	//   ....[93]....
        /*0600*/ 	.word	0xffffffff


	//   ....[94]....
        /*0604*/ 	.word	0xffffffff


	//   ....[95]....
        /*0608*/ 	.word	0xffffffff


	//   ....[96]....
        /*060c*/ 	.word	0xffffffff


	//   ....[97]....
        /*0610*/ 	.word	0xffffffff


	//   ....[98]....
        /*0614*/ 	.word	0xffffffff


	//   ....[99]....
        /*0618*/ 	.word	0xffffffff


	//   ....[100]....
        /*061c*/ 	.word	0xffffffff


	//   ....[101]....
        /*0620*/ 	.word	0xffffffff


	//   ....[102]....
        /*0624*/ 	.word	0xffffffff


	//   ....[103]....
        /*0628*/ 	.word	0xffffffff


	//   ....[104]....
        /*062c*/ 	.word	0xffffffff


	//   ....[105]....
        /*0630*/ 	.word	0xffffffff


	//   ....[106]....
        /*0634*/ 	.word	0xffffffff


	//   ....[107]....
        /*0638*/ 	.word	0xffffffff


	//   ....[108]....
        /*063c*/ 	.word	0xffffffff


	//   ....[109]....
        /*0640*/ 	.word	0xffffffff


	//   ....[110]....
        /*0644*/ 	.word	0xffffffff


	//   ....[111]....
        /*0648*/ 	.word	0xffffffff


	//   ....[112]....
        /*064c*/ 	.word	0xffffffff


	//   ....[113]....
        /*0650*/ 	.word	0xffffffff


	//   ....[114]....
        /*0654*/ 	.word	0xffffffff


	//   ....[115]....
        /*0658*/ 	.word	0xffffffff


	//   ....[116]....
        /*065c*/ 	.word	0xffffffff


	//   ....[117]....
        /*0660*/ 	.word	0xffffffff


	//   ....[118]....
        /*0664*/ 	.word	0xffffffff


	//   ....[119]....
        /*0668*/ 	.word	0xffffffff


	//   ....[120]....
        /*066c*/ 	.word	0xffffffff


	//   ....[121]....
        /*0670*/ 	.word	0xffffffff


	//   ....[122]....
        /*0674*/ 	.word	0xffffffff


	//   ....[123]....
        /*0678*/ 	.word	0xffffffff


	//   ....[124]....
        /*067c*/ 	.word	0xffffffff


	//   ....[125]....
        /*0680*/ 	.word	0xffffffff


	//   ....[126]....
        /*0684*/ 	.word	0xffffffff


	//   ....[127]....
        /*0688*/ 	.word	0xffffffff


	//   ....[128]....
        /*068c*/ 	.word	0xffffffff


	//   ....[129]....
        /*0690*/ 	.word	0xffffffff


	//   ....[130]....
        /*0694*/ 	.word	0xffffffff


	//   ....[131]....
        /*0698*/ 	.word	0xffffffff


	//   ....[132]....
        /*069c*/ 	.word	0xffffffff


	//   ....[133]....
        /*06a0*/ 	.word	0xffffffff


	//   ....[134]....
        /*06a4*/ 	.word	0xffffffff


	//   ....[135]....
        /*06a8*/ 	.word	0xffffffff


	//   ....[136]....
        /*06ac*/ 	.word	0xffffffff


	//   ....[137]....
        /*06b0*/ 	.word	0xffffffff


	//   ....[138]....
        /*06b4*/ 	.word	0xffffffff


	//   ....[139]....
        /*06b8*/ 	.word	0xffffffff


	//   ....[140]....
        /*06bc*/ 	.word	0xffffffff


	//   ....[141]....
        /*06c0*/ 	.word	0xffffffff


	//   ....[142]....
        /*06c4*/ 	.word	0xffffffff


	//   ....[143]....
        /*06c8*/ 	.word	0xffffffff


	//   ....[144]....
        /*06cc*/ 	.word	0xffffffff


	//   ....[145]....
        /*06d0*/ 	.word	0xffffffff


	//   ....[146]....
        /*06d4*/ 	.word	0xffffffff


	//   ....[147]....
        /*06d8*/ 	.word	0xffffffff


	//   ....[148]....
        /*06dc*/ 	.word	0xffffffff


	//   ....[149]....
        /*06e0*/ 	.word	0xffffffff


	//   ....[150]....
        /*06e4*/ 	.word	0xffffffff


	//   ....[151]....
        /*06e8*/ 	.word	0xffffffff


	//   ....[152]....
        /*06ec*/ 	.word	0xffffffff


	//   ....[153]....
        /*06f0*/ 	.word	0xffffffff


	//   ....[154]....
        /*06f4*/ 	.word	0xffffffff


	//   ....[155]....
        /*06f8*/ 	.word	0xffffffff


	//   ....[156]....
        /*06fc*/ 	.word	0xffffffff


	//   ....[157]....
        /*0700*/ 	.word	0xffffffff


	//   ....[158]....
        /*0704*/ 	.word	0xffffffff


	//   ....[159]....
        /*0708*/ 	.word	0xffffffff


	//   ....[160]....
        /*070c*/ 	.word	0xffffffff


	//   ....[161]....
        /*0710*/ 	.word	0xffffffff


	//   ....[162]....
        /*0714*/ 	.word	0xffffffff


	//   ....[163]....
        /*0718*/ 	.word	0xffffffff


	//   ....[164]....
        /*071c*/ 	.word	0xffffffff


	//   ....[165]....
        /*0720*/ 	.word	0xffffffff


	//   ....[166]....
        /*0724*/ 	.word	0xffffffff


	//   ....[167]....
        /*0728*/ 	.word	0xffffffff


	//   ....[168]....
        /*072c*/ 	.word	0xffffffff


	//   ....[169]....
        /*0730*/ 	.word	0xffffffff


	//   ....[170]....
        /*0734*/ 	.word	0xffffffff


	//   ....[171]....
        /*0738*/ 	.word	0xffffffff


	//   ....[172]....
        /*073c*/ 	.word	0xffffffff


	//   ....[173]....
        /*0740*/ 	.word	0xffffffff


	//   ....[174]....
        /*0744*/ 	.word	0xffffffff


	//   ....[175]....
        /*0748*/ 	.word	0xffffffff


	//   ....[176]....
        /*074c*/ 	.word	0xffffffff


	//   ....[177]....
        /*0750*/ 	.word	0xffffffff


	//   ....[178]....
        /*0754*/ 	.word	0xffffffff


	//   ....[179]....
        /*0758*/ 	.word	0xffffffff


	//   ....[180]....
        /*075c*/ 	.word	0xffffffff


	//   ....[181]....
        /*0760*/ 	.word	0xffffffff


	//   ....[182]....
        /*0764*/ 	.word	0xffffffff


	//   ....[183]....
        /*0768*/ 	.word	0xffffffff


	//   ....[184]....
        /*076c*/ 	.word	0xffffffff


	//   ....[185]....
        /*0770*/ 	.word	0xffffffff


	//   ....[186]....
        /*0774*/ 	.word	0xffffffff


	//   ....[187]....
        /*0778*/ 	.word	0xffffffff


	//   ....[188]....
        /*077c*/ 	.word	0xffffffff


	//   ....[189]....
        /*0780*/ 	.word	0xffffffff


	//   ....[190]....
        /*0784*/ 	.word	0xffffffff


	//   ....[191]....
        /*0788*/ 	.word	0xffffffff


	//   ....[192]....
        /*078c*/ 	.word	0xffffffff


	//   ....[193]....
        /*0790*/ 	.word	0xffffffff


	//   ....[194]....
        /*0794*/ 	.word	0xffffffff


	//   ....[195]....
        /*0798*/ 	.word	0xffffffff


	//   ....[196]....
        /*079c*/ 	.word	0xffffffff


	//   ....[197]....
        /*07a0*/ 	.word	0xffffffff


	//   ....[198]....
        /*07a4*/ 	.word	0xffffffff


	//   ....[199]....
        /*07a8*/ 	.word	0xffffffff


	//   ....[200]....
        /*07ac*/ 	.word	0xffffffff


	//   ....[201]....
        /*07b0*/ 	.word	0xffffffff


	//   ....[202]....
        /*07b4*/ 	.word	0xffffffff


	//   ....[203]....
        /*07b8*/ 	.word	0xffffffff


	//   ....[204]....
        /*07bc*/ 	.word	0xffffffff


	//   ....[205]....
        /*07c0*/ 	.word	0xffffffff


	//   ....[206]....
        /*07c4*/ 	.word	0xffffffff


	//   ....[207]....
        /*07c8*/ 	.word	0xffffffff


	//   ....[208]....
        /*07cc*/ 	.word	0xffffffff


	//   ....[209]....
        /*07d0*/ 	.word	0xffffffff


	//   ....[210]....
        /*07d4*/ 	.word	0xffffffff


	//   ....[211]....
        /*07d8*/ 	.word	0xffffffff


	//   ....[212]....
        /*07dc*/ 	.word	0xffffffff


	//   ....[213]....
        /*07e0*/ 	.word	0xffffffff


	//   ....[214]....
        /*07e4*/ 	.word	0xffffffff


	//   ....[215]....
        /*07e8*/ 	.word	0xffffffff


	//   ....[216]....
        /*07ec*/ 	.word	0xffffffff


	//   ....[217]....
        /*07f0*/ 	.word	0xffffffff


	//   ....[218]....
        /*07f4*/ 	.word	0xffffffff


	//   ....[219]....
        /*07f8*/ 	.word	0xffffffff


	//   ....[220]....
        /*07fc*/ 	.word	0xffffffff


	//   ....[221]....
        /*0800*/ 	.word	0xffffffff


	//   ....[222]....
        /*0804*/ 	.word	0xffffffff


	//   ....[223]....
        /*0808*/ 	.word	0xffffffff


	//   ....[224]....
        /*080c*/ 	.word	0xffffffff


	//   ....[225]....
        /*0810*/ 	.word	0xffffffff


	//   ....[226]....
        /*0814*/ 	.word	0xffffffff


	//   ....[227]....
        /*0818*/ 	.word	0xffffffff


	//   ....[228]....
        /*081c*/ 	.word	0xffffffff


	//   ....[229]....
        /*0820*/ 	.word	0xffffffff


	//   ....[230]....
        /*0824*/ 	.word	0xffffffff


	//   ....[231]....
        /*0828*/ 	.word	0xffffffff


	//   ....[232]....
        /*082c*/ 	.word	0xffffffff


	//   ....[233]....
        /*0830*/ 	.word	0xffffffff


	//   ....[234]....
        /*0834*/ 	.word	0xffffffff


	//   ....[235]....
        /*0838*/ 	.word	0xffffffff


	//   ....[236]....
        /*083c*/ 	.word	0xffffffff


	//   ....[237]....
        /*0840*/ 	.word	0xffffffff


	//   ....[238]....
        /*0844*/ 	.word	0xffffffff


	//   ....[239]....
        /*0848*/ 	.word	0xffffffff


	//   ....[240]....
        /*084c*/ 	.word	0xffffffff


	//   ....[241]....
        /*0850*/ 	.word	0xffffffff


	//   ....[242]....
        /*0854*/ 	.word	0xffffffff


	//   ....[243]....
        /*0858*/ 	.word	0xffffffff


	//   ....[244]....
        /*085c*/ 	.word	0xffffffff


	//   ....[245]....
        /*0860*/ 	.word	0xffffffff


	//   ....[246]....
        /*0864*/ 	.word	0xffffffff


	//   ....[247]....
        /*0868*/ 	.word	0xffffffff


	//   ....[248]....
        /*086c*/ 	.word	0xffffffff


	//   ....[249]....
        /*0870*/ 	.word	0xffffffff


	//   ....[250]....
        /*0874*/ 	.word	0xffffffff


	//   ....[251]....
        /*0878*/ 	.word	0xffffffff


	//   ....[252]....
        /*087c*/ 	.word	0xffffffff


	//   ....[253]....
        /*0880*/ 	.word	0xffffffff


	//   ....[254]....
        /*0884*/ 	.word	0xffffffff


	//   ....[255]....
        /*0888*/ 	.word	0xffffffff


	//   ....[0]....
        /*088c*/ 	.word	0xffffffff


	//   ....[1]....
        /*0890*/ 	.word	0xffffffff


	//   ....[2]....
        /*0894*/ 	.word	0xffffffff


	//   ....[3]....
        /*0898*/ 	.word	0xffffffff


	//   ....[4]....
        /*089c*/ 	.word	0xffffffff


	//   ....[5]....
        /*08a0*/ 	.word	0xffffffff


	//   ....[6]....
        /*08a4*/ 	.word	0xffffffff


	//   ....[7]....
        /*08a8*/ 	.word	0xffffffff


	//   ....[8]....
        /*08ac*/ 	.word	0xffffffff


	//   ....[9]....
        /*08b0*/ 	.word	0xffffffff


	//   ....[10]....
        /*08b4*/ 	.word	0xffffffff


	//   ....[11]....
        /*08b8*/ 	.word	0xffffffff


	//   ....[12]....
        /*08bc*/ 	.word	0xffffffff


	//   ....[13]....
        /*08c0*/ 	.word	0xffffffff


	//   ....[14]....
        /*08c4*/ 	.word	0xffffffff


	//   ....[15]....
        /*08c8*/ 	.word	0xffffffff


	//   ....[16]....
        /*08cc*/ 	.word	0xffffffff


	//   ....[17]....
        /*08d0*/ 	.word	0xffffffff


	//   ....[18]....
        /*08d4*/ 	.word	0xffffffff


	//   ....[19]....
        /*08d8*/ 	.word	0xffffffff


	//   ....[20]....
        /*08dc*/ 	.word	0xffffffff


	//   ....[21]....
        /*08e0*/ 	.word	0xffffffff


	//   ....[22]....
        /*08e4*/ 	.word	0xffffffff


	//   ....[23]....
        /*08e8*/ 	.word	0xffffffff


	//   ....[24]....
        /*08ec*/ 	.word	0xffffffff


	//   ....[25]....
        /*08f0*/ 	.word	0xffffffff


	//   ....[26]....
        /*08f4*/ 	.word	0xffffffff


	//   ....[27]....
        /*08f8*/ 	.word	0xffffffff


	//   ....[28]....
        /*08fc*/ 	.word	0xffffffff


	//   ....[29]....
        /*0900*/ 	.word	0xffffffff


	//   ....[30]....
        /*0904*/ 	.word	0xffffffff


	//   ....[31]....
        /*0908*/ 	.word	0xffffffff


	//   ....[32]....
        /*090c*/ 	.word	0xffffffff


	//   ....[33]....
        /*0910*/ 	.word	0xffffffff


	//   ....[34]....
        /*0914*/ 	.word	0xffffffff


	//   ....[35]....
        /*0918*/ 	.word	0xffffffff


	//   ....[36]....
        /*091c*/ 	.word	0xffffffff


	//   ....[37]....
        /*0920*/ 	.word	0xffffffff


	//   ....[38]....
        /*0924*/ 	.word	0xffffffff


	//   ....[39]....
        /*0928*/ 	.word	0xffffffff


	//   ....[40]....
        /*092c*/ 	.word	0xffffffff


	//   ....[41]....
        /*0930*/ 	.word	0xffffffff


	//   ....[42]....
        /*0934*/ 	.word	0xffffffff


	//   ....[43]....
        /*0938*/ 	.word	0xffffffff


	//   ....[44]....
        /*093c*/ 	.word	0xffffffff


	//   ....[45]....
        /*0940*/ 	.word	0xffffffff


	//   ....[46]....
        /*0944*/ 	.word	0xffffffff


	//   ....[47]....
        /*0948*/ 	.word	0xffffffff


	//   ....[48]....
        /*094c*/ 	.word	0xffffffff


	//   ....[49]....
        /*0950*/ 	.word	0xffffffff


	//   ....[50]....
        /*0954*/ 	.word	0xffffffff


	//   ....[51]....
        /*0958*/ 	.word	0xffffffff


	//   ....[52]....
        /*095c*/ 	.word	0xffffffff


	//   ....[53]....
        /*0960*/ 	.word	0xffffffff


	//   ....[54]....
        /*0964*/ 	.word	0xffffffff


	//   ....[55]....
        /*0968*/ 	.word	0xffffffff


	//   ....[56]....
        /*096c*/ 	.word	0xffffffff


	//   ....[57]....
        /*0970*/ 	.word	0xffffffff


	//   ....[58]....
        /*0974*/ 	.word	0xffffffff


	//   ....[59]....
        /*0978*/ 	.word	0xffffffff


	//   ....[60]....
        /*097c*/ 	.word	0xffffffff


	//   ....[61]....
        /*0980*/ 	.word	0xffffffff


	//   ....[62]....
        /*0984*/ 	.word	0xffffffff


	//   ....[63]....
        /*0988*/ 	.word	0xffffffff


	//   ....[64]....
        /*098c*/ 	.word	0xffffffff


	//   ....[65]....
        /*0990*/ 	.word	0xffffffff


	//   ....[66]....
        /*0994*/ 	.word	0xffffffff


	//   ....[67]....
        /*0998*/ 	.word	0xffffffff


	//   ....[68]....
        /*099c*/ 	.word	0xffffffff


	//   ....[69]....
        /*09a0*/ 	.word	0xffffffff


	//   ....[70]....
        /*09a4*/ 	.word	0xffffffff


	//   ....[71]....
        /*09a8*/ 	.word	0xffffffff


	//   ....[72]....
        /*09ac*/ 	.word	0xffffffff


	//   ....[73]....
        /*09b0*/ 	.word	0xffffffff


	//   ....[74]....
        /*09b4*/ 	.word	0xffffffff


	//   ....[75]....
        /*09b8*/ 	.word	0xffffffff


	//   ....[76]....
        /*09bc*/ 	.word	0xffffffff


	//   ....[77]....
        /*09c0*/ 	.word	0xffffffff


	//   ....[78]....
        /*09c4*/ 	.word	0xffffffff


	//   ....[79]....
        /*09c8*/ 	.word	0xffffffff


	//   ....[80]....
        /*09cc*/ 	.word	0xffffffff


	//   ....[81]....
        /*09d0*/ 	.word	0xffffffff


	//   ....[82]....
        /*09d4*/ 	.word	0xffffffff


	//   ....[83]....
        /*09d8*/ 	.word	0xffffffff


	//   ....[84]....
        /*09dc*/ 	.word	0xffffffff


	//   ....[85]....
        /*09e0*/ 	.word	0xffffffff


	//   ....[86]....
        /*09e4*/ 	.word	0xffffffff


	//   ....[87]....
        /*09e8*/ 	.word	0xffffffff


	//   ....[88]....
        /*09ec*/ 	.word	0xffffffff


	//   ....[89]....
        /*09f0*/ 	.word	0xffffffff


	//   ....[90]....
        /*09f4*/ 	.word	0xffffffff


	//   ....[91]....
        /*09f8*/ 	.word	0xffffffff


	//   ....[92]....
        /*09fc*/ 	.word	0xffffffff


	//   ....[93]....
        /*0a00*/ 	.word	0xffffffff


	//   ....[94]....
        /*0a04*/ 	.word	0xffffffff


	//   ....[95]....
        /*0a08*/ 	.word	0xffffffff


	//   ....[96]....
        /*0a0c*/ 	.word	0xffffffff


	//   ....[97]....
        /*0a10*/ 	.word	0xffffffff


	//   ....[98]....
        /*0a14*/ 	.word	0xffffffff


	//   ....[99]....
        /*0a18*/ 	.word	0xffffffff


	//   ....[100]....
        /*0a1c*/ 	.word	0xffffffff


	//   ....[101]....
        /*0a20*/ 	.word	0xffffffff


	//   ....[102]....
        /*0a24*/ 	.word	0xffffffff


	//   ....[103]....
        /*0a28*/ 	.word	0xffffffff


	//   ....[104]....
        /*0a2c*/ 	.word	0xffffffff


	//   ....[105]....
        /*0a30*/ 	.word	0xffffffff


	//   ....[106]....
        /*0a34*/ 	.word	0xffffffff


	//   ....[107]....
        /*0a38*/ 	.word	0xffffffff


	//   ....[108]....
        /*0a3c*/ 	.word	0xffffffff


	//   ....[109]....
        /*0a40*/ 	.word	0xffffffff


	//   ....[110]....
        /*0a44*/ 	.word	0xffffffff


	//   ....[111]....
        /*0a48*/ 	.word	0xffffffff


	//   ....[112]....
        /*0a4c*/ 	.word	0xffffffff


	//   ....[113]....
        /*0a50*/ 	.word	0xffffffff


	//   ....[114]....
        /*0a54*/ 	.word	0xffffffff


	//   ....[115]....
        /*0a58*/ 	.word	0xffffffff


	//   ....[116]....
        /*0a5c*/ 	.word	0xffffffff


	//   ....[117]....
        /*0a60*/ 	.word	0xffffffff


	//   ....[118]....
        /*0a64*/ 	.word	0xffffffff


	//   ....[119]....
        /*0a68*/ 	.word	0xffffffff


	//   ....[120]....
        /*0a6c*/ 	.word	0xffffffff


	//   ....[121]....
        /*0a70*/ 	.word	0xffffffff


	//   ....[122]....
        /*0a74*/ 	.word	0xffffffff


	//   ....[123]....
        /*0a78*/ 	.word	0xffffffff


	//   ....[124]....
        /*0a7c*/ 	.word	0xffffffff


	//   ....[125]....
        /*0a80*/ 	.word	0xffffffff


	//   ....[126]....
        /*0a84*/ 	.word	0xffffffff


	//   ....[127]....
        /*0a88*/ 	.word	0xffffffff


	//   ....[128]....
        /*0a8c*/ 	.word	0xffffffff


	//   ....[129]....
        /*0a90*/ 	.word	0xffffffff


	//   ....[130]....
        /*0a94*/ 	.word	0xffffffff


	//   ....[131]....
        /*0a98*/ 	.word	0xffffffff


	//   ....[132]....
        /*0a9c*/ 	.word	0xffffffff


	//   ....[133]....
        /*0aa0*/ 	.word	0xffffffff


	//   ....[134]....
        /*0aa4*/ 	.word	0xffffffff


	//   ....[135]....
        /*0aa8*/ 	.word	0xffffffff


	//   ....[136]....
        /*0aac*/ 	.word	0xffffffff


	//   ....[137]....
        /*0ab0*/ 	.word	0xffffffff


	//----- nvinfo : EIATTR_COOP_GROUP_INSTR_OFFSETS
	.align		4
.L_1462:
        /*0ab4*/ 	.byte	0x04, 0x28
        /*0ab6*/ 	.short	(.L_1464 - .L_1463)


	//   ....[0]....
.L_1463:
        /*0ab8*/ 	.word	0x0000e790


	//   ....[1]....
        /*0abc*/ 	.word	0x0000e7b0


	//   ....[2]....
        /*0ac0*/ 	.word	0x0000e7c0


	//   ....[3]....
        /*0ac4*/ 	.word	0x0000e7d0


	//   ....[4]....
        /*0ac8*/ 	.word	0x0000e7e0


	//   ....[5]....
        /*0acc*/ 	.word	0x0000e7f0


	//   ....[6]....
        /*0ad0*/ 	.word	0x0000e800


	//   ....[7]....
        /*0ad4*/ 	.word	0x0000e810


	//   ....[8]....
        /*0ad8*/ 	.word	0x0000e820


	//   ....[9]....
        /*0adc*/ 	.word	0x0000e830


	//   ....[10]....
        /*0ae0*/ 	.word	0x0000e840


	//   ....[11]....
        /*0ae4*/ 	.word	0x0000e850


	//   ....[12]....
        /*0ae8*/ 	.word	0x0000e860


	//   ....[13]....
        /*0aec*/ 	.word	0x0000e870


	//   ....[14]....
        /*0af0*/ 	.word	0x0000e880


	//   ....[15]....
        /*0af4*/ 	.word	0x0000e890


	//   ....[16]....
        /*0af8*/ 	.word	0x0000e8a0


	//   ....[17]....
        /*0afc*/ 	.word	0x0000e8b0


	//   ....[18]....
        /*0b00*/ 	.word	0x0000e8c0


	//   ....[19]....
        /*0b04*/ 	.word	0x0000e8d0


	//   ....[20]....
        /*0b08*/ 	.word	0x0000e8e0


	//   ....[21]....
        /*0b0c*/ 	.word	0x0000e8f0


	//   ....[22]....
        /*0b10*/ 	.word	0x0000e900


	//   ....[23]....
        /*0b14*/ 	.word	0x0000e910


	//   ....[24]....
        /*0b18*/ 	.word	0x0000e920


	//   ....[25]....
        /*0b1c*/ 	.word	0x0000e930


	//   ....[26]....
        /*0b20*/ 	.word	0x0000e940


	//   ....[27]....
        /*0b24*/ 	.word	0x0000e950


	//   ....[28]....
        /*0b28*/ 	.word	0x0000e960


	//   ....[29]....
        /*0b2c*/ 	.word	0x0000e970


	//   ....[30]....
        /*0b30*/ 	.word	0x0000e980


	//   ....[31]....
        /*0b34*/ 	.word	0x0000e990


	//   ....[32]....
        /*0b38*/ 	.word	0x0000e9a0


	//   ....[33]....
        /*0b3c*/ 	.word	0x0000e9b0


	//   ....[34]....
        /*0b40*/ 	.word	0x0000e9c0


	//   ....[35]....
        /*0b44*/ 	.word	0x0000e9d0


	//   ....[36]....
        /*0b48*/ 	.word	0x0000eb00


	//   ....[37]....
        /*0b4c*/ 	.word	0x0000eb10


	//   ....[38]....
        /*0b50*/ 	.word	0x0000eb20


	//   ....[39]....
        /*0b54*/ 	.word	0x0000eb30


	//   ....[40]....
        /*0b58*/ 	.word	0x0000eb40


	//   ....[41]....
        /*0b5c*/ 	.word	0x0000eb50


	//   ....[42]....
        /*0b60*/ 	.word	0x0000eb60


	//   ....[43]....
        /*0b64*/ 	.word	0x0000eb70


	//   ....[44]....
        /*0b68*/ 	.word	0x0000eb80


	//   ....[45]....
        /*0b6c*/ 	.word	0x0000eb90


	//   ....[46]....
        /*0b70*/ 	.word	0x0000eba0


	//   ....[47]....
        /*0b74*/ 	.word	0x0000ebb0


	//   ....[48]....
        /*0b78*/ 	.word	0x0000ebc0


	//   ....[49]....
        /*0b7c*/ 	.word	0x0000ebd0


	//   ....[50]....
        /*0b80*/ 	.word	0x0000ebe0


	//   ....[51]....
        /*0b84*/ 	.word	0x0000ebf0


	//   ....[52]....
        /*0b88*/ 	.word	0x0000ec00


	//   ....[53]....
        /*0b8c*/ 	.word	0x0000ec10


	//   ....[54]....
        /*0b90*/ 	.word	0x0000ec20


	//   ....[55]....
        /*0b94*/ 	.word	0x0000ec30


	//   ....[56]....
        /*0b98*/ 	.word	0x0000ec40


	//   ....[57]....
        /*0b9c*/ 	.word	0x0000ec50


	//   ....[58]....
        /*0ba0*/ 	.word	0x0000ec60


	//   ....[59]....
        /*0ba4*/ 	.word	0x0000ec70


	//   ....[60]....
        /*0ba8*/ 	.word	0x0000ec80


	//   ....[61]....
        /*0bac*/ 	.word	0x0000ec90


	//   ....[62]....
        /*0bb0*/ 	.word	0x0000eca0


	//   ....[63]....
        /*0bb4*/ 	.word	0x0000ecb0


	//   ....[64]....
        /*0bb8*/ 	.word	0x0000ecc0


	//   ....[65]....
        /*0bbc*/ 	.word	0x0000ecd0


	//   ....[66]....
        /*0bc0*/ 	.word	0x0000ece0


	//   ....[67]....
        /*0bc4*/ 	.word	0x0000ecf0


	//   ....[68]....
        /*0bc8*/ 	.word	0x0000ed00


	//   ....[69]....
        /*0bcc*/ 	.word	0x0000ed10


	//   ....[70]....
        /*0bd0*/ 	.word	0x0000ed20


	//   ....[71]....
        /*0bd4*/ 	.word	0x0000ed30


	//   ....[72]....
        /*0bd8*/ 	.word	0x0000ed40


	//   ....[73]....
        /*0bdc*/ 	.word	0x0000ed50


	//   ....[74]....
        /*0be0*/ 	.word	0x0000ed60


	//   ....[75]....
        /*0be4*/ 	.word	0x0000ed70


	//   ....[76]....
        /*0be8*/ 	.word	0x0000ed80


	//   ....[77]....
        /*0bec*/ 	.word	0x0000ed90


	//   ....[78]....
        /*0bf0*/ 	.word	0x0000eda0


	//   ....[79]....
        /*0bf4*/ 	.word	0x0000edb0


	//   ....[80]....
        /*0bf8*/ 	.word	0x0000edc0


	//   ....[81]....
        /*0bfc*/ 	.word	0x0000edd0


	//   ....[82]....
        /*0c00*/ 	.word	0x0000ef70


	//   ....[83]....
        /*0c04*/ 	.word	0x0000ef80


	//   ....[84]....
        /*0c08*/ 	.word	0x0000ef90


	//   ....[85]....
        /*0c0c*/ 	.word	0x0000efa0


	//   ....[86]....
        /*0c10*/ 	.word	0x0000efb0


	//   ....[87]....
        /*0c14*/ 	.word	0x0000efc0


	//   ....[88]....
        /*0c18*/ 	.word	0x0000efd0


	//   ....[89]....
        /*0c1c*/ 	.word	0x0000efe0


	//   ....[90]....
        /*0c20*/ 	.word	0x0000eff0


	//   ....[91]....
        /*0c24*/ 	.word	0x0000f000


	//   ....[92]....
        /*0c28*/ 	.word	0x0000f010


	//   ....[93]....
        /*0c2c*/ 	.word	0x0000f020


	//   ....[94]....
        /*0c30*/ 	.word	0x0000f030


	//   ....[95]....
        /*0c34*/ 	.word	0x0000f040


	//   ....[96]....
        /*0c38*/ 	.word	0x0000f050


	//   ....[97]....
        /*0c3c*/ 	.word	0x0000f060


	//   ....[98]....
        /*0c40*/ 	.word	0x0000f070


	//   ....[99]....
        /*0c44*/ 	.word	0x0000f080


	//   ....[100]....
        /*0c48*/ 	.word	0x0000f090


	//   ....[101]....
        /*0c4c*/ 	.word	0x0000f0a0


	//   ....[102]....
        /*0c50*/ 	.word	0x0000f0b0


	//   ....[103]....
        /*0c54*/ 	.word	0x0000f0c0


	//   ....[104]....
        /*0c58*/ 	.word	0x0000f0d0


	//   ....[105]....
        /*0c5c*/ 	.word	0x0000f0e0


	//   ....[106]....
        /*0c60*/ 	.word	0x0000f0f0


	//   ....[107]....
        /*0c64*/ 	.word	0x0000f100


	//   ....[108]....
        /*0c68*/ 	.word	0x0000f110


	//   ....[109]....
        /*0c6c*/ 	.word	0x0000f120


	//   ....[110]....
        /*0c70*/ 	.word	0x0000f130


	//   ....[111]....
        /*0c74*/ 	.word	0x0000f140


	//   ....[112]....
        /*0c78*/ 	.word	0x0000f150


	//   ....[113]....
        /*0c7c*/ 	.word	0x0000f160


	//   ....[114]....
        /*0c80*/ 	.word	0x0000f170


	//   ....[115]....
        /*0c84*/ 	.word	0x0000f180


	//   ....[116]....
        /*0c88*/ 	.word	0x0000f190


	//   ....[117]....
        /*0c8c*/ 	.word	0x0000f1a0


	//   ....[118]....
        /*0c90*/ 	.word	0x0000f1b0


	//   ....[119]....
        /*0c94*/ 	.word	0x0000f1c0


	//   ....[120]....
        /*0c98*/ 	.word	0x0000f1d0


	//   ....[121]....
        /*0c9c*/ 	.word	0x0000f1e0


	//   ....[122]....
        /*0ca0*/ 	.word	0x0000f1f0


	//   ....[123]....
        /*0ca4*/ 	.word	0x0000f200


	//   ....[124]....
        /*0ca8*/ 	.word	0x0000f210


	//   ....[125]....
        /*0cac*/ 	.word	0x0000f220


	//   ....[126]....
        /*0cb0*/ 	.word	0x0000f230


	//   ....[127]....
        /*0cb4*/ 	.word	0x0000f240


	//   ....[128]....
        /*0cb8*/ 	.word	0x0000f250


	//   ....[129]....
        /*0cbc*/ 	.word	0x0000f260


	//   ....[130]....
        /*0cc0*/ 	.word	0x000134e0


	//   ....[131]....
        /*0cc4*/ 	.word	0x00013500


	//   ....[132]....
        /*0cc8*/ 	.word	0x00013510


	//   ....[133]....
        /*0ccc*/ 	.word	0x00013520


	//   ....[134]....
        /*0cd0*/ 	.word	0x00013530


	//   ....[135]....
        /*0cd4*/ 	.word	0x00013540


	//   ....[136]....
        /*0cd8*/ 	.word	0x00013550


	//   ....[137]....
        /*0cdc*/ 	.word	0x00013560


	//   ....[138]....
        /*0ce0*/ 	.word	0x00013570


	//   ....[139]....
        /*0ce4*/ 	.word	0x00013580


	//   ....[140]....
        /*0ce8*/ 	.word	0x00013590


	//   ....[141]....
        /*0cec*/ 	.word	0x000135a0


	//   ....[142]....
        /*0cf0*/ 	.word	0x000135b0


	//   ....[143]....
        /*0cf4*/ 	.word	0x000135c0


	//   ....[144]....
        /*0cf8*/ 	.word	0x000135d0


	//   ....[145]....
        /*0cfc*/ 	.word	0x000135e0


	//   ....[146]....
        /*0d00*/ 	.word	0x000135f0


	//   ....[147]....
        /*0d04*/ 	.word	0x00013600


	//   ....[148]....
        /*0d08*/ 	.word	0x00013610


	//   ....[149]....
        /*0d0c*/ 	.word	0x00013620


	//   ....[150]....
        /*0d10*/ 	.word	0x00013630


	//   ....[151]....
        /*0d14*/ 	.word	0x00013640


	//   ....[152]....
        /*0d18*/ 	.word	0x00013650


	//   ....[153]....
        /*0d1c*/ 	.word	0x00013660


	//   ....[154]....
        /*0d20*/ 	.word	0x00013670


	//   ....[155]....
        /*0d24*/ 	.word	0x00013680


	//   ....[156]....
        /*0d28*/ 	.word	0x00013690


	//   ....[157]....
        /*0d2c*/ 	.word	0x000136a0


	//   ....[158]....
        /*0d30*/ 	.word	0x000136b0


	//   ....[159]....
        /*0d34*/ 	.word	0x000136c0


	//   ....[160]....
        /*0d38*/ 	.word	0x000136d0


	//   ....[161]....
        /*0d3c*/ 	.word	0x000136e0


	//   ....[162]....
        /*0d40*/ 	.word	0x000136f0


	//   ....[163]....
        /*0d44*/ 	.word	0x00013700


	//   ....[164]....
        /*0d48*/ 	.word	0x00013710


	//   ....[165]....
        /*0d4c*/ 	.word	0x00013720


	//   ....[166]....
        /*0d50*/ 	.word	0x00013850


	//   ....[167]....
        /*0d54*/ 	.word	0x00013860


	//   ....[168]....
        /*0d58*/ 	.word	0x00013870


	//   ....[169]....
        /*0d5c*/ 	.word	0x00013880


	//   ....[170]....
        /*0d60*/ 	.word	0x00013890


	//   ....[171]....
        /*0d64*/ 	.word	0x000138a0


	//   ....[172]....
        /*0d68*/ 	.word	0x000138b0


	//   ....[173]....
        /*0d6c*/ 	.word	0x000138c0


	//   ....[174]....
        /*0d70*/ 	.word	0x000138d0


	//   ....[175]....
        /*0d74*/ 	.word	0x000138e0


	//   ....[176]....
        /*0d78*/ 	.word	0x000138f0


	//   ....[177]....
        /*0d7c*/ 	.word	0x00013900


	//   ....[178]....
        /*0d80*/ 	.word	0x00013910


	//   ....[179]....
        /*0d84*/ 	.word	0x00013920


	//   ....[180]....
        /*0d88*/ 	.word	0x00013930


	//   ....[181]....
        /*0d8c*/ 	.word	0x00013940


	//   ....[182]....
        /*0d90*/ 	.word	0x00013950


	//   ....[183]....
        /*0d94*/ 	.word	0x00013960


	//   ....[184]....
        /*0d98*/ 	.word	0x00013970


	//   ....[185]....
        /*0d9c*/ 	.word	0x00013980


	//   ....[186]....
        /*0da0*/ 	.word	0x00013990


	//   ....[187]....
        /*0da4*/ 	.word	0x000139a0


	//   ....[188]....
        /*0da8*/ 	.word	0x000139b0


	//   ....[189]....
        /*0dac*/ 	.word	0x000139c0


	//   ....[190]....
        /*0db0*/ 	.word	0x000139d0


	//   ....[191]....
        /*0db4*/ 	.word	0x000139e0


	//   ....[192]....
        /*0db8*/ 	.word	0x000139f0


	//   ....[193]....
        /*0dbc*/ 	.word	0x00013a00


	//   ....[194]....
        /*0dc0*/ 	.word	0x00013a10


	//   ....[195]....
        /*0dc4*/ 	.word	0x00013a20


	//   ....[196]....
        /*0dc8*/ 	.word	0x00013a30


	//   ....[197]....
        /*0dcc*/ 	.word	0x00013a40


	//   ....[198]....
        /*0dd0*/ 	.word	0x00013a50


	//   ....[199]....
        /*0dd4*/ 	.word	0x00013a60


	//   ....[200]....
        /*0dd8*/ 	.word	0x00013a70


	//   ....[201]....
        /*0ddc*/ 	.word	0x00013a80


	//   ....[202]....
        /*0de0*/ 	.word	0x00013a90


	//   ....[203]....
        /*0de4*/ 	.word	0x00013aa0


	//   ....[204]....
        /*0de8*/ 	.word	0x00013ab0


	//   ....[205]....
        /*0dec*/ 	.word	0x00013ac0


	//   ....[206]....
        /*0df0*/ 	.word	0x00013ad0


	//   ....[207]....
        /*0df4*/ 	.word	0x00013ae0


	//   ....[208]....
        /*0df8*/ 	.word	0x00013af0


	//   ....[209]....
        /*0dfc*/ 	.word	0x00013b00


	//   ....[210]....
        /*0e00*/ 	.word	0x00013b10


	//   ....[211]....
        /*0e04*/ 	.word	0x00013b20


	//   ....[212]....
        /*0e08*/ 	.word	0x00013cc0


	//   ....[213]....
        /*0e0c*/ 	.word	0x00013cd0


	//   ....[214]....
        /*0e10*/ 	.word	0x00013ce0


	//   ....[215]....
        /*0e14*/ 	.word	0x00013cf0


	//   ....[216]....
        /*0e18*/ 	.word	0x00013d00


	//   ....[217]....
        /*0e1c*/ 	.word	0x00013d10


	//   ....[218]....
        /*0e20*/ 	.word	0x00013d20


	//   ....[219]....
        /*0e24*/ 	.word	0x00013d30


	//   ....[220]....
        /*0e28*/ 	.word	0x00013d40


	//   ....[221]....
        /*0e2c*/ 	.word	0x00013d50


	//   ....[222]....
        /*0e30*/ 	.word	0x00013d60


	//   ....[223]....
        /*0e34*/ 	.word	0x00013d70


	//   ....[224]....
        /*0e38*/ 	.word	0x00013d80


	//   ....[225]....
        /*0e3c*/ 	.word	0x00013d90


	//   ....[226]....
        /*0e40*/ 	.word	0x00013da0


	//   ....[227]....
        /*0e44*/ 	.word	0x00013db0


	//   ....[228]....
        /*0e48*/ 	.word	0x00013dc0


	//   ....[229]....
        /*0e4c*/ 	.word	0x00013dd0


	//   ....[230]....
        /*0e50*/ 	.word	0x00013de0


	//   ....[231]....
        /*0e54*/ 	.word	0x00013df0


	//   ....[232]....
        /*0e58*/ 	.word	0x00013e00


	//   ....[233]....
        /*0e5c*/ 	.word	0x00013e10


	//   ....[234]....
        /*0e60*/ 	.word	0x00013e20


	//   ....[235]....
        /*0e64*/ 	.word	0x00013e30


	//   ....[236]....
        /*0e68*/ 	.word	0x00013e40


	//   ....[237]....
        /*0e6c*/ 	.word	0x00013e50


	//   ....[238]....
        /*0e70*/ 	.word	0x00013e60


	//   ....[239]....
        /*0e74*/ 	.word	0x00013e70


	//   ....[240]....
        /*0e78*/ 	.word	0x00013e80


	//   ....[241]....
        /*0e7c*/ 	.word	0x00013e90


	//   ....[242]....
        /*0e80*/ 	.word	0x00013ea0


	//   ....[243]....
        /*0e84*/ 	.word	0x00013eb0


	//   ....[244]....
        /*0e88*/ 	.word	0x00013ec0


	//   ....[245]....
        /*0e8c*/ 	.word	0x00013ed0


	//   ....[246]....
        /*0e90*/ 	.word	0x00013ee0


	//   ....[247]....
        /*0e94*/ 	.word	0x00013ef0


	//   ....[248]....
        /*0e98*/ 	.word	0x00013f00


	//   ....[249]....
        /*0e9c*/ 	.word	0x00013f10


	//   ....[250]....
        /*0ea0*/ 	.word	0x00013f20


	//   ....[251]....
        /*0ea4*/ 	.word	0x00013f30


	//   ....[252]....
        /*0ea8*/ 	.word	0x00013f40


	//   ....[253]....
        /*0eac*/ 	.word	0x00013f50


	//   ....[254]....
        /*0eb0*/ 	.word	0x00013f60


	//   ....[255]....
        /*0eb4*/ 	.word	0x00013f70


	//   ....[0]....
        /*0eb8*/ 	.word	0x00013f80


	//   ....[1]....
        /*0ebc*/ 	.word	0x00013f90


	//   ....[2]....
        /*0ec0*/ 	.word	0x00013fa0


	//   ....[3]....
        /*0ec4*/ 	.word	0x00013fb0


	//   ....[4]....
        /*0ec8*/ 	.word	0x00018230


	//   ....[5]....
        /*0ecc*/ 	.word	0x00018250


	//   ....[6]....
        /*0ed0*/ 	.word	0x00018260


	//   ....[7]....
        /*0ed4*/ 	.word	0x00018270


	//   ....[8]....
        /*0ed8*/ 	.word	0x00018280


	//   ....[9]....
        /*0edc*/ 	.word	0x00018290


	//   ....[10]....
        /*0ee0*/ 	.word	0x000182a0


	//   ....[11]....
        /*0ee4*/ 	.word	0x000182b0


	//   ....[12]....
        /*0ee8*/ 	.word	0x000182c0


	//   ....[13]....
        /*0eec*/ 	.word	0x000182d0


	//   ....[14]....
        /*0ef0*/ 	.word	0x000182e0


	//   ....[15]....
        /*0ef4*/ 	.word	0x000182f0


	//   ....[16]....
        /*0ef8*/ 	.word	0x00018300


	//   ....[17]....
        /*0efc*/ 	.word	0x00018310


	//   ....[18]....
        /*0f00*/ 	.word	0x00018320


	//   ....[19]....
        /*0f04*/ 	.word	0x00018330


	//   ....[20]....
        /*0f08*/ 	.word	0x00018340


	//   ....[21]....
        /*0f0c*/ 	.word	0x00018350


	//   ....[22]....
        /*0f10*/ 	.word	0x00018360


	//   ....[23]....
        /*0f14*/ 	.word	0x00018370


	//   ....[24]....
        /*0f18*/ 	.word	0x00018380


	//   ....[25]....
        /*0f1c*/ 	.word	0x00018390


	//   ....[26]....
        /*0f20*/ 	.word	0x000183a0


	//   ....[27]....
        /*0f24*/ 	.word	0x000183b0


	//   ....[28]....
        /*0f28*/ 	.word	0x000183c0


	//   ....[29]....
        /*0f2c*/ 	.word	0x000183d0


	//   ....[30]....
        /*0f30*/ 	.word	0x000183e0


	//   ....[31]....
        /*0f34*/ 	.word	0x000183f0


	//   ....[32]....
        /*0f38*/ 	.word	0x00018400


	//   ....[33]....
        /*0f3c*/ 	.word	0x00018410


	//   ....[34]....
        /*0f40*/ 	.word	0x00018420


	//   ....[35]....
        /*0f44*/ 	.word	0x00018430


	//   ....[36]....
        /*0f48*/ 	.word	0x00018440


	//   ....[37]....
        /*0f4c*/ 	.word	0x00018450


	//   ....[38]....
        /*0f50*/ 	.word	0x00018460


	//   ....[39]....
        /*0f54*/ 	.word	0x00018470


	//   ....[40]....
        /*0f58*/ 	.word	0x000185a0


	//   ....[41]....
        /*0f5c*/ 	.word	0x000185b0


	//   ....[42]....
        /*0f60*/ 	.word	0x000185c0


	//   ....[43]....
        /*0f64*/ 	.word	0x000185d0


	//   ....[44]....
        /*0f68*/ 	.word	0x000185e0


	//   ....[45]....
        /*0f6c*/ 	.word	0x000185f0


	//   ....[46]....
        /*0f70*/ 	.word	0x00018600


	//   ....[47]....
        /*0f74*/ 	.word	0x00018610


	//   ....[48]....
        /*0f78*/ 	.word	0x00018620


	//   ....[49]....
        /*0f7c*/ 	.word	0x00018630


	//   ....[50]....
        /*0f80*/ 	.word	0x00018640


	//   ....[51]....
        /*0f84*/ 	.word	0x00018650


	//   ....[52]....
        /*0f88*/ 	.word	0x00018660


	//   ....[53]....
        /*0f8c*/ 	.word	0x00018670


	//   ....[54]....
        /*0f90*/ 	.word	0x00018680


	//   ....[55]....
        /*0f94*/ 	.word	0x00018690


	//   ....[56]....
        /*0f98*/ 	.word	0x000186a0


	//   ....[57]....
        /*0f9c*/ 	.word	0x000186b0


	//   ....[58]....
        /*0fa0*/ 	.word	0x000186c0


	//   ....[59]....
        /*0fa4*/ 	.word	0x000186d0


	//   ....[60]....
        /*0fa8*/ 	.word	0x000186e0


	//   ....[61]....
        /*0fac*/ 	.word	0x000186f0


	//   ....[62]....
        /*0fb0*/ 	.word	0x00018700


	//   ....[63]....
        /*0fb4*/ 	.word	0x00018710


	//   ....[64]....
        /*0fb8*/ 	.word	0x00018720


	//   ....[65]....
        /*0fbc*/ 	.word	0x00018730


	//   ....[66]....
        /*0fc0*/ 	.word	0x00018740


	//   ....[67]....
        /*0fc4*/ 	.word	0x00018750


	//   ....[68]....
        /*0fc8*/ 	.word	0x00018760


	//   ....[69]....
        /*0fcc*/ 	.word	0x00018770


	//   ....[70]....
        /*0fd0*/ 	.word	0x00018780


	//   ....[71]....
        /*0fd4*/ 	.word	0x00018790


	//   ....[72]....
        /*0fd8*/ 	.word	0x000187a0


	//   ....[73]....
        /*0fdc*/ 	.word	0x000187b0


	//   ....[74]....
        /*0fe0*/ 	.word	0x000187c0


	//   ....[75]....
        /*0fe4*/ 	.word	0x000187d0


	//   ....[76]....
        /*0fe8*/ 	.word	0x000187e0


	//   ....[77]....
        /*0fec*/ 	.word	0x000187f0


	//   ....[78]....
        /*0ff0*/ 	.word	0x00018800


	//   ....[79]....
        /*0ff4*/ 	.word	0x00018810


	//   ....[80]....
        /*0ff8*/ 	.word	0x00018820


	//   ....[81]....
        /*0ffc*/ 	.word	0x00018830


	//   ....[82]....
        /*1000*/ 	.word	0x00018840


	//   ....[83]....
        /*1004*/ 	.word	0x00018850


	//   ....[84]....
        /*1008*/ 	.word	0x00018860


	//   ....[85]....
        /*100c*/ 	.word	0x00018870


	//   ....[86]....
        /*1010*/ 	.word	0x00018a10


	//   ....[87]....
        /*1014*/ 	.word	0x00018a20


	//   ....[88]....
        /*1018*/ 	.word	0x00018a30


	//   ....[89]....
        /*101c*/ 	.word	0x00018a40


	//   ....[90]....
        /*1020*/ 	.word	0x00018a50


	//   ....[91]....
        /*1024*/ 	.word	0x00018a60


	//   ....[92]....
        /*1028*/ 	.word	0x00018a70


	//   ....[93]....
        /*102c*/ 	.word	0x00018a80


	//   ....[94]....
        /*1030*/ 	.word	0x00018a90


	//   ....[95]....
        /*1034*/ 	.word	0x00018aa0


	//   ....[96]....
        /*1038*/ 	.word	0x00018ab0


	//   ....[97]....
        /*103c*/ 	.word	0x00018ac0


	//   ....[98]....
        /*1040*/ 	.word	0x00018ad0


	//   ....[99]....
        /*1044*/ 	.word	0x00018ae0


	//   ....[100]....
        /*1048*/ 	.word	0x00018af0


	//   ....[101]....
        /*104c*/ 	.word	0x00018b00


	//   ....[102]....
        /*1050*/ 	.word	0x00018b10


	//   ....[103]....
        /*1054*/ 	.word	0x00018b20


	//   ....[104]....
        /*1058*/ 	.word	0x00018b30


	//   ....[105]....
        /*105c*/ 	.word	0x00018b40


	//   ....[106]....
        /*1060*/ 	.word	0x00018b50


	//   ....[107]....
        /*1064*/ 	.word	0x00018b60


	//   ....[108]....
        /*1068*/ 	.word	0x00018b70


	//   ....[109]....
        /*106c*/ 	.word	0x00018b80


	//   ....[110]....
        /*1070*/ 	.word	0x00018b90


	//   ....[111]....
        /*1074*/ 	.word	0x00018ba0


	//   ....[112]....
        /*1078*/ 	.word	0x00018bb0


	//   ....[113]....
        /*107c*/ 	.word	0x00018bc0


	//   ....[114]....
        /*1080*/ 	.word	0x00018bd0


	//   ....[115]....
        /*1084*/ 	.word	0x00018be0


	//   ....[116]....
        /*1088*/ 	.word	0x00018bf0


	//   ....[117]....
        /*108c*/ 	.word	0x00018c00


	//   ....[118]....
        /*1090*/ 	.word	0x00018c10


	//   ....[119]....
        /*1094*/ 	.word	0x00018c20


	//   ....[120]....
        /*1098*/ 	.word	0x00018c30


	//   ....[121]....
        /*109c*/ 	.word	0x00018c40


	//   ....[122]....
        /*10a0*/ 	.word	0x00018c50


	//   ....[123]....
        /*10a4*/ 	.word	0x00018c60


	//   ....[124]....
        /*10a8*/ 	.word	0x00018c70


	//   ....[125]....
        /*10ac*/ 	.word	0x00018c80


	//   ....[126]....
        /*10b0*/ 	.word	0x00018c90


	//   ....[127]....
        /*10b4*/ 	.word	0x00018ca0


	//   ....[128]....
        /*10b8*/ 	.word	0x00018cb0


	//   ....[129]....
        /*10bc*/ 	.word	0x00018cc0


	//   ....[130]....
        /*10c0*/ 	.word	0x00018cd0


	//   ....[131]....
        /*10c4*/ 	.word	0x00018ce0


	//   ....[132]....
        /*10c8*/ 	.word	0x00018cf0


	//   ....[133]....
        /*10cc*/ 	.word	0x00018d00


	//   ....[134]....
        /*10d0*/ 	.word	0x0001cf80


	//   ....[135]....
        /*10d4*/ 	.word	0x0001cfa0


	//   ....[136]....
        /*10d8*/ 	.word	0x0001cfb0


	//   ....[137]....
        /*10dc*/ 	.word	0x0001cfc0


	//   ....[138]....
        /*10e0*/ 	.word	0x0001cfd0


	//   ....[139]....
        /*10e4*/ 	.word	0x0001cfe0


	//   ....[140]....
        /*10e8*/ 	.word	0x0001cff0


	//   ....[141]....
        /*10ec*/ 	.word	0x0001d000


	//   ....[142]....
        /*10f0*/ 	.word	0x0001d010


	//   ....[143]....
        /*10f4*/ 	.word	0x0001d020


	//   ....[144]....
        /*10f8*/ 	.word	0x0001d030


	//   ....[145]....
        /*10fc*/ 	.word	0x0001d040


	//   ....[146]....
        /*1100*/ 	.word	0x0001d050


	//   ....[147]....
        /*1104*/ 	.word	0x0001d060


	//   ....[148]....
        /*1108*/ 	.word	0x0001d070


	//   ....[149]....
        /*110c*/ 	.word	0x0001d080


	//   ....[150]....
        /*1110*/ 	.word	0x0001d090


	//   ....[151]....
        /*1114*/ 	.word	0x0001d0a0


	//   ....[152]....
        /*1118*/ 	.word	0x0001d0b0


	//   ....[153]....
        /*111c*/ 	.word	0x0001d0c0


	//   ....[154]....
        /*1120*/ 	.word	0x0001d0d0


	//   ....[155]....
        /*1124*/ 	.word	0x0001d0e0


	//   ....[156]....
        /*1128*/ 	.word	0x0001d0f0


	//   ....[157]....
        /*112c*/ 	.word	0x0001d100


	//   ....[158]....
        /*1130*/ 	.word	0x0001d110


	//   ....[159]....
        /*1134*/ 	.word	0x0001d120


	//   ....[160]....
        /*1138*/ 	.word	0x0001d130


	//   ....[161]....
        /*113c*/ 	.word	0x0001d140


	//   ....[162]....
        /*1140*/ 	.word	0x0001d150


	//   ....[163]....
        /*1144*/ 	.word	0x0001d160


	//   ....[164]....
        /*1148*/ 	.word	0x0001d170


	//   ....[165]....
        /*114c*/ 	.word	0x0001d180


	//   ....[166]....
        /*1150*/ 	.word	0x0001d190


	//   ....[167]....
        /*1154*/ 	.word	0x0001d1a0


	//   ....[168]....
        /*1158*/ 	.word	0x0001d1b0


	//   ....[169]....
        /*115c*/ 	.word	0x0001d1c0


	//   ....[170]....
        /*1160*/ 	.word	0x0001d2f0


	//   ....[171]....
        /*1164*/ 	.word	0x0001d300


	//   ....[172]....
        /*1168*/ 	.word	0x0001d310


	//   ....[173]....
        /*116c*/ 	.word	0x0001d320


	//   ....[174]....
        /*1170*/ 	.word	0x0001d330


	//   ....[175]....
        /*1174*/ 	.word	0x0001d340


	//   ....[176]....
        /*1178*/ 	.word	0x0001d350


	//   ....[177]....
        /*117c*/ 	.word	0x0001d360


	//   ....[178]....
        /*1180*/ 	.word	0x0001d370


	//   ....[179]....
        /*1184*/ 	.word	0x0001d380


	//   ....[180]....
        /*1188*/ 	.word	0x0001d390


	//   ....[181]....
        /*118c*/ 	.word	0x0001d3a0


	//   ....[182]....
        /*1190*/ 	.word	0x0001d3b0


	//   ....[183]....
        /*1194*/ 	.word	0x0001d3c0


	//   ....[184]....
        /*1198*/ 	.word	0x0001d3d0


	//   ....[185]....
        /*119c*/ 	.word	0x0001d3e0


	//   ....[186]....
        /*11a0*/ 	.word	0x0001d3f0


	//   ....[187]....
        /*11a4*/ 	.word	0x0001d400


	//   ....[188]....
        /*11a8*/ 	.word	0x0001d410


	//   ....[189]....
        /*11ac*/ 	.word	0x0001d420


	//   ....[190]....
        /*11b0*/ 	.word	0x0001d430


	//   ....[191]....
        /*11b4*/ 	.word	0x0001d440


	//   ....[192]....
        /*11b8*/ 	.word	0x0001d450


	//   ....[193]....
        /*11bc*/ 	.word	0x0001d460


	//   ....[194]....
        /*11c0*/ 	.word	0x0001d470


	//   ....[195]....
        /*11c4*/ 	.word	0x0001d480


	//   ....[196]....
        /*11c8*/ 	.word	0x0001d490


	//   ....[197]....
        /*11cc*/ 	.word	0x0001d4a0


	//   ....[198]....
        /*11d0*/ 	.word	0x0001d4b0


	//   ....[199]....
        /*11d4*/ 	.word	0x0001d4c0


	//   ....[200]....
        /*11d8*/ 	.word	0x0001d4d0


	//   ....[201]....
        /*11dc*/ 	.word	0x0001d4e0


	//   ....[202]....
        /*11e0*/ 	.word	0x0001d4f0


	//   ....[203]....
        /*11e4*/ 	.word	0x0001d500


	//   ....[204]....
        /*11e8*/ 	.word	0x0001d510


	//   ....[205]....
        /*11ec*/ 	.word	0x0001d520


	//   ....[206]....
        /*11f0*/ 	.word	0x0001d530


	//   ....[207]....
        /*11f4*/ 	.word	0x0001d540


	//   ....[208]....
        /*11f8*/ 	.word	0x0001d550


	//   ....[209]....
        /*11fc*/ 	.word	0x0001d560


	//   ....[210]....
        /*1200*/ 	.word	0x0001d570


	//   ....[211]....
        /*1204*/ 	.word	0x0001d580


	//   ....[212]....
        /*1208*/ 	.word	0x0001d590


	//   ....[213]....
        /*120c*/ 	.word	0x0001d5a0


	//   ....[214]....
        /*1210*/ 	.word	0x0001d5b0


	//   ....[215]....
        /*1214*/ 	.word	0x0001d5c0


	//   ....[216]....
        /*1218*/ 	.word	0x0001d760


	//   ....[217]....
        /*121c*/ 	.word	0x0001d770


	//   ....[218]....
        /*1220*/ 	.word	0x0001d780


	//   ....[219]....
        /*1224*/ 	.word	0x0001d790


	//   ....[220]....
        /*1228*/ 	.word	0x0001d7a0


	//   ....[221]....
        /*122c*/ 	.word	0x0001d7b0


	//   ....[222]....
        /*1230*/ 	.word	0x0001d7c0


	//   ....[223]....
        /*1234*/ 	.word	0x0001d7d0


	//   ....[224]....
        /*1238*/ 	.word	0x0001d7e0


	//   ....[225]....
        /*123c*/ 	.word	0x0001d7f0


	//   ....[226]....
        /*1240*/ 	.word	0x0001d800


	//   ....[227]....
        /*1244*/ 	.word	0x0001d810


	//   ....[228]....
        /*1248*/ 	.word	0x0001d820


	//   ....[229]....
        /*124c*/ 	.word	0x0001d830


	//   ....[230]....
        /*1250*/ 	.word	0x0001d840


	//   ....[231]....
        /*1254*/ 	.word	0x0001d850


	//   ....[232]....
        /*1258*/ 	.word	0x0001d860


	//   ....[233]....
        /*125c*/ 	.word	0x0001d870


	//   ....[234]....
        /*1260*/ 	.word	0x0001d880


	//   ....[235]....
        /*1264*/ 	.word	0x0001d890


	//   ....[236]....
        /*1268*/ 	.word	0x0001d8a0


	//   ....[237]....
        /*126c*/ 	.word	0x0001d8b0


	//   ....[238]....
        /*1270*/ 	.word	0x0001d8c0


	//   ....[239]....
        /*1274*/ 	.word	0x0001d8d0


	//   ....[240]....
        /*1278*/ 	.word	0x0001d8e0


	//   ....[241]....
        /*127c*/ 	.word	0x0001d8f0


	//   ....[242]....
        /*1280*/ 	.word	0x0001d900


	//   ....[243]....
        /*1284*/ 	.word	0x0001d910


	//   ....[244]....
        /*1288*/ 	.word	0x0001d920


	//   ....[245]....
        /*128c*/ 	.word	0x0001d930


	//   ....[246]....
        /*1290*/ 	.word	0x0001d940


	//   ....[247]....
        /*1294*/ 	.word	0x0001d950


	//   ....[248]....
        /*1298*/ 	.word	0x0001d960


	//   ....[249]....
        /*129c*/ 	.word	0x0001d970


	//   ....[250]....
        /*12a0*/ 	.word	0x0001d980


	//   ....[251]....
        /*12a4*/ 	.word	0x0001d990


	//   ....[252]....
        /*12a8*/ 	.word	0x0001d9a0


	//   ....[253]....
        /*12ac*/ 	.word	0x0001d9b0


	//   ....[254]....
        /*12b0*/ 	.word	0x0001d9c0


	//   ....[255]....
        /*12b4*/ 	.word	0x0001d9d0


	//   ....[0]....
        /*12b8*/ 	.word	0x0001d9e0


	//   ....[1]....
        /*12bc*/ 	.word	0x0001d9f0


	//   ....[2]....
        /*12c0*/ 	.word	0x0001da00


	//   ....[3]....
        /*12c4*/ 	.word	0x0001da10


	//   ....[4]....
        /*12c8*/ 	.word	0x0001da20


	//   ....[5]....
        /*12cc*/ 	.word	0x0001da30


	//   ....[6]....
        /*12d0*/ 	.word	0x0001da40


	//   ....[7]....
        /*12d4*/ 	.word	0x0001da50


	//   ....[8]....
        /*12d8*/ 	.word	0x00021cd0


	//   ....[9]....
        /*12dc*/ 	.word	0x00021cf0


	//   ....[10]....
        /*12e0*/ 	.word	0x00021d00


	//   ....[11]....
        /*12e4*/ 	.word	0x00021d10


	//   ....[12]....
        /*12e8*/ 	.word	0x00021d20


	//   ....[13]....
        /*12ec*/ 	.word	0x00021d30


	//   ....[14]....
        /*12f0*/ 	.word	0x00021d40


	//   ....[15]....
        /*12f4*/ 	.word	0x00021d50


	//   ....[16]....
        /*12f8*/ 	.word	0x00021d60


	//   ....[17]....
        /*12fc*/ 	.word	0x00021d70


	//   ....[18]....
        /*1300*/ 	.word	0x00021d80


	//   ....[19]....
        /*1304*/ 	.word	0x00021d90


	//   ....[20]....
        /*1308*/ 	.word	0x00021da0


	//   ....[21]....
        /*130c*/ 	.word	0x00021db0


	//   ....[22]....
        /*1310*/ 	.word	0x00021dc0


	//   ....[23]....
        /*1314*/ 	.word	0x00021dd0


	//   ....[24]....
        /*1318*/ 	.word	0x00021de0


	//   ....[25]....
        /*131c*/ 	.word	0x00021df0


	//   ....[26]....
        /*1320*/ 	.word	0x00021e00


	//   ....[27]....
        /*1324*/ 	.word	0x00021e10


	//   ....[28]....
        /*1328*/ 	.word	0x00021e20


	//   ....[29]....
        /*132c*/ 	.word	0x00021e30


	//   ....[30]....
        /*1330*/ 	.word	0x00021e40


	//   ....[31]....
        /*1334*/ 	.word	0x00021e50


	//   ....[32]....
        /*1338*/ 	.word	0x00021e60


	//   ....[33]....
        /*133c*/ 	.word	0x00021e70


	//   ....[34]....
        /*1340*/ 	.word	0x00021e80


	//   ....[35]....
        /*1344*/ 	.word	0x00021e90


	//   ....[36]....
        /*1348*/ 	.word	0x00021ea0


	//   ....[37]....
        /*134c*/ 	.word	0x00021eb0


	//   ....[38]....
        /*1350*/ 	.word	0x00021ec0


	//   ....[39]....
        /*1354*/ 	.word	0x00021ed0


	//   ....[40]....
        /*1358*/ 	.word	0x00021ee0


	//   ....[41]....
        /*135c*/ 	.word	0x00021ef0


	//   ....[42]....
        /*1360*/ 	.word	0x00021f00


	//   ....[43]....
        /*1364*/ 	.word	0x00021f10


	//   ....[44]....
        /*1368*/ 	.word	0x00021f20


	//   ....[45]....
        /*136c*/ 	.word	0x00021f30


	//   ....[46]....
        /*1370*/ 	.word	0x00021f40


	//   ....[47]....
        /*1374*/ 	.word	0x00021f50


	//   ....[48]....
        /*1378*/ 	.word	0x00022090


	//   ....[49]....
        /*137c*/ 	.word	0x000220a0


	//   ....[50]....
        /*1380*/ 	.word	0x000220b0


	//   ....[51]....
        /*1384*/ 	.word	0x000220c0


	//   ....[52]....
        /*1388*/ 	.word	0x000220d0


	//   ....[53]....
        /*138c*/ 	.word	0x000220e0


	//   ....[54]....
        /*1390*/ 	.word	0x000220f0


	//   ....[55]....
        /*1394*/ 	.word	0x00022100


	//   ....[56]....
        /*1398*/ 	.word	0x00022110


	//   ....[57]....
        /*139c*/ 	.word	0x00022120


	//   ....[58]....
        /*13a0*/ 	.word	0x00022130


	//   ....[59]....
        /*13a4*/ 	.word	0x00022140


	//   ....[60]....
        /*13a8*/ 	.word	0x00022150


	//   ....[61]....
        /*13ac*/ 	.word	0x00022160


	//   ....[62]....
        /*13b0*/ 	.word	0x00022170


	//   ....[63]....
        /*13b4*/ 	.word	0x00022180


	//   ....[64]....
        /*13b8*/ 	.word	0x00022190


	//   ....[65]....
        /*13bc*/ 	.word	0x000221a0


	//   ....[66]....
        /*13c0*/ 	.word	0x000221b0


	//   ....[67]....
        /*13c4*/ 	.word	0x000221c0


	//   ....[68]....
        /*13c8*/ 	.word	0x000221d0


	//   ....[69]....
        /*13cc*/ 	.word	0x000221e0


	//   ....[70]....
        /*13d0*/ 	.word	0x000221f0


	//   ....[71]....
        /*13d4*/ 	.word	0x00022200


	//   ....[72]....
        /*13d8*/ 	.word	0x00022210


	//   ....[73]....
        /*13dc*/ 	.word	0x00022220


	//   ....[74]....
        /*13e0*/ 	.word	0x00022230


	//   ....[75]....
        /*13e4*/ 	.word	0x00022240


	//   ....[76]....
        /*13e8*/ 	.word	0x00022250


	//   ....[77]....
        /*13ec*/ 	.word	0x00022260


	//   ....[78]....
        /*13f0*/ 	.word	0x00022270


	//   ....[79]....
        /*13f4*/ 	.word	0x00022280


	//   ....[80]....
        /*13f8*/ 	.word	0x00022290


	//   ....[81]....
        /*13fc*/ 	.word	0x000222a0


	//   ....[82]....
        /*1400*/ 	.word	0x000222b0


	//   ....[83]....
        /*1404*/ 	.word	0x000222c0


	//   ....[84]....
        /*1408*/ 	.word	0x000222d0


	//   ....[85]....
        /*140c*/ 	.word	0x000222e0


	//   ....[86]....
        /*1410*/ 	.word	0x000222f0


	//   ....[87]....
        /*1414*/ 	.word	0x00022300


	//   ....[88]....
        /*1418*/ 	.word	0x00022310


	//   ....[89]....
        /*141c*/ 	.word	0x00022320


	//   ....[90]....
        /*1420*/ 	.word	0x00022330


	//   ....[91]....
        /*1424*/ 	.word	0x00022340


	//   ....[92]....
        /*1428*/ 	.word	0x000224e0


	//   ....[93]....
        /*142c*/ 	.word	0x000224f0


	//   ....[94]....
        /*1430*/ 	.word	0x00022500


	//   ....[95]....
        /*1434*/ 	.word	0x00022510


	//   ....[96]....
        /*1438*/ 	.word	0x00022520


	//   ....[97]....
        /*143c*/ 	.word	0x00022530


	//   ....[98]....
        /*1440*/ 	.word	0x00022540


	//   ....[99]....
        /*1444*/ 	.word	0x00022550


	//   ....[100]....
        /*1448*/ 	.word	0x00022560


	//   ....[101]....
        /*144c*/ 	.word	0x00022570


	//   ....[102]....
        /*1450*/ 	.word	0x00022580


	//   ....[103]....
        /*1454*/ 	.word	0x00022590


	//   ....[104]....
        /*1458*/ 	.word	0x000225a0


	//   ....[105]....
        /*145c*/ 	.word	0x000225b0


	//   ....[106]....
        /*1460*/ 	.word	0x000225c0


	//   ....[107]....
        /*1464*/ 	.word	0x000225d0


	//   ....[108]....
        /*1468*/ 	.word	0x000225e0


	//   ....[109]....
        /*146c*/ 	.word	0x000225f0


	//   ....[110]....
        /*1470*/ 	.word	0x00022600


	//   ....[111]....
        /*1474*/ 	.word	0x00022610


	//   ....[112]....
        /*1478*/ 	.word	0x00022620


	//   ....[113]....
        /*147c*/ 	.word	0x00022630


	//   ....[114]....
        /*1480*/ 	.word	0x00022640


	//   ....[115]....
        /*1484*/ 	.word	0x00022650


	//   ....[116]....
        /*1488*/ 	.word	0x00022660


	//   ....[117]....
        /*148c*/ 	.word	0x00022670


	//   ....[118]....
        /*1490*/ 	.word	0x00022680


	//   ....[119]....
        /*1494*/ 	.word	0x00022690


	//   ....[120]....
        /*1498*/ 	.word	0x000226a0


	//   ....[121]....
        /*149c*/ 	.word	0x000226b0


	//   ....[122]....
        /*14a0*/ 	.word	0x000226c0


	//   ....[123]....
        /*14a4*/ 	.word	0x000226d0


	//   ....[124]....
        /*14a8*/ 	.word	0x000226e0


	//   ....[125]....
        /*14ac*/ 	.word	0x000226f0


	//   ....[126]....
        /*14b0*/ 	.word	0x00022700


	//   ....[127]....
        /*14b4*/ 	.word	0x00022710


	//   ....[128]....
        /*14b8*/ 	.word	0x00022720


	//   ....[129]....
        /*14bc*/ 	.word	0x00022730


	//   ....[130]....
        /*14c0*/ 	.word	0x00022740


	//   ....[131]....
        /*14c4*/ 	.word	0x00022750


	//   ....[132]....
        /*14c8*/ 	.word	0x00022760


	//   ....[133]....
        /*14cc*/ 	.word	0x00022770


	//   ....[134]....
        /*14d0*/ 	.word	0x00022780


	//   ....[135]....
        /*14d4*/ 	.word	0x00022790


	//   ....[136]....
        /*14d8*/ 	.word	0x000227a0


	//   ....[137]....
        /*14dc*/ 	.word	0x000227b0


	//----- nvinfo : EIATTR_EXIT_INSTR_OFFSETS
	.align		4
.L_1464:
        /*14e0*/ 	.byte	0x04, 0x1c
        /*14e2*/ 	.short	(.L_1466 - .L_1465)


	//   ....[0]....
.L_1465:
        /*14e4*/ 	.word	0x0002c7c0


	//   ....[1]....
        /*14e8*/ 	.word	0x0002c9a0


	//   ....[2]....
        /*14ec*/ 	.word	0x0002d1a0


	//   ....[3]....
        /*14f0*/ 	.word	0x0002d2a0


	//----- nvinfo : EIATTR_MAX_THREADS
	.align		4
.L_1466:
        /*14f4*/ 	.byte	0x04, 0x05
        /*14f6*/ 	.short	(.L_1468 - .L_1467)
.L_1467:
        /*14f8*/ 	.word	0x00000040
        /*14fc*/ 	.word	0x00000001
        /*1500*/ 	.word	0x00000001


	//----- nvinfo : EIATTR_CRS_STACK_SIZE
	.align		4
.L_1468:
        /*1504*/ 	.byte	0x04, 0x1e
        /*1506*/ 	.short	(.L_1470 - .L_1469)
.L_1469:
        /*1508*/ 	.word	0x00000000


	//----- nvinfo : EIATTR_CBANK_PARAM_SIZE
	.align		4
.L_1470:
        /*150c*/ 	.byte	0x03, 0x19
        /*150e*/ 	.short	0x0030


	//----- nvinfo : EIATTR_PARAM_CBANK
	.align		4
        /*1510*/ 	.byte	0x04, 0x0a
        /*1512*/ 	.short	(.L_1472 - .L_1471)
	.align		4
.L_1471:
        /*1514*/ 	.word	index@(.nv.constant0._ZN17fastertransformer38beam_online_softmax_topk_stage1_kernelIfLi1ELi64ELi64EEEvPKT_S3_PKbPfiiPKi)
        /*1518*/ 	.short	0x0210
        /*151a*/ 	.short	0x0030


	//----- nvinfo : EIATTR_SW_WAR
	.align		4
.L_1472:
        /*151c*/ 	.byte	0x04, 0x36
        /*151e*/ 	.short	(.L_1474 - .L_1473)
.L_1473:
        /*1520*/ 	.word	0x00000008
.L_1474:


//--------------------- .nv.info._ZN17fastertransformer17batch_topk_kernelIfLi32ELi32EEEvPKiPKT_PiPfS7_PKbS2_NS_14BeamHypothesesEiiifS3_ --------------------------
	.section	.nv.info._ZN17fastertransformer17batch_topk_kernelIfLi32ELi32EEEvPKiPKT_PiPfS7_PKbS2_NS_14BeamHypothesesEiiifS3_,"",@"SHT_CUDA_INFO"
	.sectionflags	@""
	.align	4


	//----- nvinfo : EIATTR_CUDA_API_VERSION
	.align		4
        /*0000*/ 	.byte	0x04, 0x37
        /*0002*/ 	.short	(.L_1476 - .L_1475)
.L_1475:
        /*0004*/ 	.word	0x00000082


	//----- nvinfo : EIATTR_KPARAM_INFO
	.align		4
.L_1476:
        /*0008*/ 	.byte	0x04, 0x17
        /*000a*/ 	.short	(.L_1478 - .L_1477)
.L_1477:
        /*000c*/ 	.word	0x00000000
        /*0010*/ 	.short	0x000c
        /*0012*/ 	.short	0x00d0
        /*0014*/ 	.byte	0x00, 0xf0, 0x11, 0x00


	//----- nvinfo : EIATTR_KPARAM_INFO
	.align		4
.L_1478:
        /*0018*/ 	.byte	0x04, 0x17
        /*001a*/ 	.short	(.L_1480 - .L_1479)
.L_1479:
        /*001c*/ 	.word	0x00000000
        /*0020*/ 	.short	0x000b
        /*0022*/ 	.short	0x00cc
        /*0024*/ 	.byte	0x00, 0xf0, 0x11, 0x00


	//----- nvinfo : EIATTR_KPARAM_INFO
	.align		4
.L_1480:
        /*0028*/ 	.byte	0x04, 0x17
        /*002a*/ 	.short	(.L_1482 - .L_1481)
.L_1481:
        /*002c*/ 	.word	0x00000000
        /*0030*/ 	.short	0x000a
        /*0032*/ 	.short	0x00c8
        /*0034*/ 	.byte	0x00, 0xf0, 0x11, 0x00


	//----- nvinfo : EIATTR_KPARAM_INFO
	.align		4
.L_1482:
        /*0038*/ 	.byte	0x04, 0x17
        /*003a*/ 	.short	(.L_1484 - .L_1483)
.L_1483:
        /*003c*/ 	.word	0x00000000
        /*0040*/ 	.short	0x0009
        /*0042*/ 	.short	0x00c4
        /*0044*/ 	.byte	0x00, 0xf0, 0x11, 0x00


	//----- nvinfo : EIATTR_KPARAM_INFO
	.align		4
.L_1484:
        /*0048*/ 	.byte	0x04, 0x17
        /*004a*/ 	.short	(.L_1486 - .L_1485)
.L_1485:
        /*004c*/ 	.word	0x00000000
        /*0050*/ 	.short	0x0008
        /*0052*/ 	.short	0x00c0
        /*0054*/ 	.byte	0x00, 0xf0, 0x11, 0x00


	//----- nvinfo : EIATTR_KPARAM_INFO
	.align		4
.L_1486:
        /*0058*/ 	.byte	0x04, 0x17
        /*005a*/ 	.short	(.L_1488 - .L_1487)
.L_1487:
        /*005c*/ 	.word	0x00000000
        /*0060*/ 	.short	0x0007
        /*0062*/ 	.short	0x0038
        /*0064*/ 	.byte	0x00, 0xf0, 0x21, 0x02


	//----- nvinfo : EIATTR_KPARAM_INFO
	.align		4
.L_1488:
        /*0068*/ 	.byte	0x04, 0x17
        /*006a*/ 	.short	(.L_1490 - .L_1489)
.L_1489:
        /*006c*/ 	.word	0x00000000
        /*0070*/ 	.short	0x0006
        /*0072*/ 	.short	0x0030
        /*0074*/ 	.byte	0x00, 0xf0, 0x21, 0x00


	//----- nvinfo : EIATTR_KPARAM_INFO
	.align		4
.L_1490:
        /*0078*/ 	.byte	0x04, 0x17
        /*007a*/ 	.short	(.L_1492 - .L_1491)
.L_1491:
        /*007c*/ 	.word	0x00000000
        /*0080*/ 	.short	0x0005
        /*0082*/ 	.short	0x0028
        /*0084*/ 	.byte	0x00, 0xf0, 0x21, 0x00


	//----- nvinfo : EIATTR_KPARAM_INFO
	.align		4
.L_1492:
        /*0088*/ 	.byte	0x04, 0x17
        /*008a*/ 	.short	(.L_1494 - .L_1493)
.L_1493:
        /*008c*/ 	.word	0x00000000
        /*0090*/ 	.short	0x0004
        /*0092*/ 	.short	0x0020
        /*0094*/ 	.byte	0x00, 0xf0, 0x21, 0x00


	//----- nvinfo : EIATTR_KPARAM_INFO
	.align		4
.L_1494:
        /*0098*/ 	.byte	0x04, 0x17
        /*009a*/ 	.short	(.L_1496 - .L_1495)
.L_1495:
        /*009c*/ 	.word	0x00000000
        /*00a0*/ 	.short	0x0003
        /*00a2*/ 	.short	0x0018
        /*00a4*/ 	.byte	0x00, 0xf0, 0x21, 0x00


	//----- nvinfo : EIATTR_KPARAM_INFO
	.align		4
.L_1496:
        /*00a8*/ 	.byte	0x04, 0x17
        /*00aa*/ 	.short	(.L_1498 - .L_1497)
.L_1497:
        /*00ac*/ 	.word	0x00000000
        /*00b0*/ 	.short	0x0002
        /*00b2*/ 	.short	0x0010
        /*00b4*/ 	.byte	0x00, 0xf0, 0x21, 0x00


	//----- nvinfo : EIATTR_KPARAM_INFO
	.align		4
.L_1498:
        /*00b8*/ 	.byte	0x04, 0x17
        /*00ba*/ 	.short	(.L_1500 - .L_1499)
.L_1499:
        /*00bc*/ 	.word	0x00000000
        /*00c0*/ 	.short	0x0001
        /*00c2*/ 	.short	0x0008
        /*00c4*/ 	.byte	0x00, 0xf0, 0x21, 0x00


	//----- nvinfo : EIATTR_KPARAM_INFO
	.align		4
.L_1500:
        /*00c8*/ 	.byte	0x04, 0x17
        /*00ca*/ 	.short	(.L_1502 - .L_1501)
.L_1501:
        /*00cc*/ 	.word	0x00000000
        /*00d0*/ 	.short	0x0000
        /*00d2*/ 	.short	0x0000
        /*00d4*/ 	.byte	0x00, 0xf0, 0x21, 0x00


	//----- nvinfo : EIATTR_SPARSE_MMA_MASK
	.align		4
.L_1502:
        /*00d8*/ 	.byte	0x03, 0x50
        /*00da*/ 	.short	0x0000


	//----- nvinfo : EIATTR_MAXREG_COUNT
	.align		4
        /*00dc*/ 	.byte	0x03, 0x1b
        /*00de*/ 	.short	0x00ff


	//----- nvinfo : EIATTR_NUM_BARRIERS
	.align		4
        /*00e0*/ 	.byte	0x02, 0x4c
        /*00e2*/ 	.byte	0x01
	.zero		1


	//----- nvinfo : EIATTR_MERCURY_ISA_VERSION
	.align		4
        /*00e4*/ 	.byte	0x03, 0x5f
        /*00e6*/ 	.short	0x0101


	//----- nvinfo : EIATTR_COOP_GROUP_MASK_REGIDS
	.align		4
        /*00e8*/ 	.byte	0x04, 0x29
        /*00ea*/ 	.short	(.L_1504 - .L_1503)


	//   ....[0]....
.L_1503:
        /*00ec*/ 	.word	0xffffffff


	//   ....[1]....
        /*00f0*/ 	.word	0xffffffff


	//   ....[2]....
        /*00f4*/ 	.word	0xffffffff


	//   ....[3]....
        /*00f8*/ 	.word	0xffffffff


	//   ....[4]....
        /*00fc*/ 	.word	0xffffffff


	//   ....[5]....
        /*0100*/ 	.word	0xffffffff


	//   ....[6]....
        /*0104*/ 	.word	0xffffffff


	//   ....[7]....
        /*0108*/ 	.word	0xffffffff


	//   ....[8]....
        /*010c*/ 	.word	0xffffffff


	//   ....[9]....
        /*0110*/ 	.word	0xffffffff


	//   ....[10]....
        /*0114*/ 	.word	0xffffffff


	//   ....[11]....
        /*0118*/ 	.word	0xffffffff


	//   ....[12]....
        /*011c*/ 	.word	0xffffffff


	//   ....[13]....
        /*0120*/ 	.word	0xffffffff


	//   ....[14]....
        /*0124*/ 	.word	0xffffffff


	//   ....[15]....
        /*0128*/ 	.word	0xffffffff


	//   ....[16]....
        /*012c*/ 	.word	0xffffffff


	//   ....[17]....
        /*0130*/ 	.word	0xffffffff


	//   ....[18]....
        /*0134*/ 	.word	0xffffffff


	//   ....[19]....
        /*0138*/ 	.word	0xffffffff


	//   ....[20]....
        /*013c*/ 	.word	0xffffffff


	//   ....[21]....
        /*0140*/ 	.word	0xffffffff


	//   ....[22]....
        /*0144*/ 	.word	0xffffffff


	//   ....[23]....
        /*0148*/ 	.word	0xffffffff


	//   ....[24]....
        /*014c*/ 	.word	0xffffffff


	//   ....[25]....
        /*0150*/ 	.word	0xffffffff


	//   ....[26]....
        /*0154*/ 	.word	0xffffffff


	//   ....[27]....
        /*0158*/ 	.word	0xffffffff


	//   ....[28]....
        /*015c*/ 	.word	0xffffffff


	//   ....[29]....
        /*0160*/ 	.word	0xffffffff


	//   ....[30]....
        /*0164*/ 	.word	0xffffffff


	//   ....[31]....
        /*0168*/ 	.word	0xffffffff


	//   ....[32]....
        /*016c*/ 	.word	0xffffffff


	//   ....[33]....
        /*0170*/ 	.word	0xffffffff


	//   ....[34]....
        /*0174*/ 	.word	0xffffffff


	//   ....[35]....
        /*0178*/ 	.word	0xffffffff


	//   ....[36]....
        /*017c*/ 	.word	0xffffffff


	//   ....[37]....
        /*0180*/ 	.word	0xffffffff


	//   ....[38]....
        /*0184*/ 	.word	0xffffffff


	//   ....[39]....
        /*0188*/ 	.word	0xffffffff


	//   ....[40]....
        /*018c*/ 	.word	0xffffffff


	//   ....[41]....
        /*0190*/ 	.word	0xffffffff


	//   ....[42]....
        /*0194*/ 	.word	0xffffffff


	//   ....[43]....
        /*0198*/ 	.word	0xffffffff


	//   ....[44]....
        /*019c*/ 	.word	0xffffffff


	//   ....[45]....
        /*01a0*/ 	.word	0xffffffff


	//   ....[46]....
        /*01a4*/ 	.word	0xffffffff


	//   ....[47]....
        /*01a8*/ 	.word	0xffffffff


	//   ....[48]....
        /*01ac*/ 	.word	0xffffffff


	//   ....[49]....
        /*01b0*/ 	.word	0xffffffff


	//   ....[50]....
        /*01b4*/ 	.word	0xffffffff


	//   ....[51]....
        /*01b8*/ 	.word	0xffffffff


	//   ....[52]....
        /*01bc*/ 	.word	0xffffffff


	//   ....[53]....
        /*01c0*/ 	.word	0xffffffff


	//   ....[54]....
        /*01c4*/ 	.word	0xffffffff


	//   ....[55]....
        /*01c8*/ 	.word	0xffffffff


	//   ....[56]....
        /*01cc*/ 	.word	0xffffffff


	//   ....[57]....
        /*01d0*/ 	.word	0xffffffff


	//   ....[58]....
        /*01d4*/ 	.word	0xffffffff


	//   ....[59]....
        /*01d8*/ 	.word	0xffffffff


	//   ....[60]....
        /*01dc*/ 	.word	0xffffffff


	//   ....[61]....
        /*01e0*/ 	.word	0xffffffff


	//   ....[62]....
        /*01e4*/ 	.word	0xffffffff


	//   ....[63]....
        /*01e8*/ 	.word	0xffffffff


	//   ....[64]....
        /*01ec*/ 	.word	0xffffffff


	//   ....[65]....
        /*01f0*/ 	.word	0xffffffff


	//   ....[66]....
        /*01f4*/ 	.word	0xffffffff


	//   ....[67]....
        /*01f8*/ 	.word	0xffffffff


	//   ....[68]....
        /*01fc*/ 	.word	0xffffffff


	//   ....[69]....
        /*0200*/ 	.word	0xffffffff


	//   ....[70]....
        /*0204*/ 	.word	0xffffffff


	//   ....[71]....
        /*0208*/ 	.word	0xffffffff


	//   ....[72]....
        /*020c*/ 	.word	0xffffffff


	//   ....[73]....
        /*0210*/ 	.word	0xffffffff


	//   ....[74]....
        /*0214*/ 	.word	0xffffffff


	//   ....[75]....
        /*0218*/ 	.word	0xffffffff


	//   ....[76]....
        /*021c*/ 	.word	0xffffffff


	//   ....[77]....
        /*0220*/ 	.word	0xffffffff


	//   ....[78]....
        /*0224*/ 	.word	0xffffffff


	//   ....[79]....
        /*0228*/ 	.word	0xffffffff


	//   ....[80]....
        /*022c*/ 	.word	0xffffffff


	//   ....[81]....
        /*0230*/ 	.word	0xffffffff


	//   ....[82]....
        /*0234*/ 	.word	0xffffffff


	//   ....[83]....
        /*0238*/ 	.word	0xffffffff


	//   ....[84]....
        /*023c*/ 	.word	0xffffffff


	//   ....[85]....
        /*0240*/ 	.word	0xffffffff


	//   ....[86]....
        /*0244*/ 	.word	0xffffffff


	//   ....[87]....
        /*0248*/ 	.word	0xffffffff


	//   ....[88]....
        /*024c*/ 	.word	0xffffffff


	//   ....[89]....
        /*0250*/ 	.word	0xffffffff


	//   ....[90]....
        /*0254*/ 	.word	0xffffffff


	//   ....[91]....
        /*0258*/ 	.word	0xffffffff


	//   ....[92]....
        /*025c*/ 	.word	0xffffffff


	//   ....[93]....
        /*0260*/ 	.word	0xffffffff


	//   ....[94]....
        /*0264*/ 	.word	0xffffffff


	//   ....[95]....
        /*0268*/ 	.word	0xffffffff


	//   ....[96]....
        /*026c*/ 	.word	0xffffffff


	//   ....[97]....
        /*0270*/ 	.word	0xffffffff


	//   ....[98]....
        /*0274*/ 	.word	0xffffffff


	//   ....[99]....
        /*0278*/ 	.word	0xffffffff


	//   ....[100]....
        /*027c*/ 	.word	0xffffffff


	//   ....[101]....
        /*0280*/ 	.word	0xffffffff


	//   ....[102]....
        /*0284*/ 	.word	0xffffffff


	//   ....[103]....
        /*0288*/ 	.word	0xffffffff


	//   ....[104]....
        /*028c*/ 	.word	0xffffffff


	//   ....[105]....
        /*0290*/ 	.word	0xffffffff


	//   ....[106]....
        /*0294*/ 	.word	0xffffffff


	//   ....[107]....
        /*0298*/ 	.word	0xffffffff


	//   ....[108]....
        /*029c*/ 	.word	0xffffffff


	//   ....[109]....
        /*02a0*/ 	.word	0xffffffff


	//   ....[110]....
        /*02a4*/ 	.word	0xffffffff


	//   ....[111]....
        /*02a8*/ 	.word	0xffffffff


	//   ....[112]....
        /*02ac*/ 	.word	0xffffffff


	//   ....[113]....
        /*02b0*/ 	.word	0xffffffff


	//   ....[114]....
        /*02b4*/ 	.word	0xffffffff


	//   ....[115]....
        /*02b8*/ 	.word	0xffffffff


	//   ....[116]....
        /*02bc*/ 	.word	0xffffffff


	//   ....[117]....
        /*02c0*/ 	.word	0xffffffff


	//   ....[118]....
        /*02c4*/ 	.word	0xffffffff


	//   ....[119]....
        /*02c8*/ 	.word	0xffffffff


	//   ....[120]....
        /*02cc*/ 	.word	0xffffffff


	//   ....[121]....
        /*02d0*/ 	.word	0xffffffff


	//   ....[122]....
        /*02d4*/ 	.word	0xffffffff


	//   ....[123]....
        /*02d8*/ 	.word	0xffffffff


	//   ....[124]....
        /*02dc*/ 	.word	0xffffffff


	//   ....[125]....
        /*02e0*/ 	.word	0xffffffff


	//   ....[126]....
        /*02e4*/ 	.word	0xffffffff


	//   ....[127]....
        /*02e8*/ 	.word	0xffffffff


	//   ....[128]....
        /*02ec*/ 	.word	0xffffffff


	//   ....[129]....
        /*02f0*/ 	.word	0xffffffff


	//   ....[130]....
        /*02f4*/ 	.word	0xffffffff


	//   ....[131]....
        /*02f8*/ 	.word	0xffffffff


	//   ....[132]....
        /*02fc*/ 	.word	0xffffffff


	//   ....[133]....
        /*0300*/ 	.word	0xffffffff


	//   ....[134]....
        /*0304*/ 	.word	0xffffffff


	//   ....[135]....
        /*0308*/ 	.word	0xffffffff


	//   ....[136]....
        /*030c*/ 	.word	0xffffffff


	//   ....[137]....
        /*0310*/ 	.word	0xffffffff


	//   ....[138]....
        /*0314*/ 	.word	0xffffffff


	//   ....[139]....
        /*0318*/ 	.word	0xffffffff


	//   ....[140]....
        /*031c*/ 	.word	0xffffffff


	//   ....[141]....
        /*0320*/ 	.word	0xffffffff


	//   ....[142]....
        /*0324*/ 	.word	0xffffffff


	//   ....[143]....
        /*0328*/ 	.word	0xffffffff


	//   ....[144]....
        /*032c*/ 	.word	0xffffffff


	//   ....[145]....
        /*0330*/ 	.word	0xffffffff


	//   ....[146]....
        /*0334*/ 	.word	0xffffffff


	//   ....[147]....
        /*0338*/ 	.word	0xffffffff


	//   ....[148]....
        /*033c*/ 	.word	0xffffffff


	//   ....[149]....
        /*0340*/ 	.word	0xffffffff


	//   ....[150]....
        /*0344*/ 	.word	0xffffffff


	//   ....[151]....
        /*0348*/ 	.word	0xffffffff


	//   ....[152]....
        /*034c*/ 	.word	0xffffffff


	//   ....[153]....
        /*0350*/ 	.word	0xffffffff


	//   ....[154]....
        /*0354*/ 	.word	0xffffffff


	//   ....[155]....
        /*0358*/ 	.word	0xffffffff


	//   ....[156]....
        /*035c*/ 	.word	0xffffffff


	//   ....[157]....
        /*0360*/ 	.word	0xffffffff


	//   ....[158]....
        /*0364*/ 	.word	0xffffffff


	//   ....[159]....
        /*0368*/ 	.word	0xffffffff


	//   ....[160]....
        /*036c*/ 	.word	0xffffffff


	//   ....[161]....
        /*0370*/ 	.word	0xffffffff


	//   ....[162]....
        /*0374*/ 	.word	0xffffffff


	//   ....[163]....
        /*0378*/ 	.word	0xffffffff


	//   ....[164]....
        /*037c*/ 	.word	0xffffffff


	//   ....[165]....
        /*0380*/ 	.word	0xffffffff


	//   ....[166]....
        /*0384*/ 	.word	0xffffffff


	//   ....[167]....
        /*0388*/ 	.word	0xffffffff


	//   ....[168]....
        /*038c*/ 	.word	0xffffffff


	//   ....[169]....
        /*0390*/ 	.word	0xffffffff


	//   ....[170]....
        /*0394*/ 	.word	0xffffffff


	//   ....[171]....
        /*0398*/ 	.word	0xffffffff


	//   ....[172]....
        /*039c*/ 	.word	0xffffffff


	//   ....[173]....
        /*03a0*/ 	.word	0xffffffff


	//   ....[174]....
        /*03a4*/ 	.word	0xffffffff


	//   ....[175]....
        /*03a8*/ 	.word	0xffffffff


	//   ....[176]....
        /*03ac*/ 	.word	0xffffffff


	//   ....[177]....
        /*03b0*/ 	.word	0xffffffff


	//   ....[178]....
        /*03b4*/ 	.word	0xffffffff


	//   ....[179]....
        /*03b8*/ 	.word	0xffffffff


	//   ....[180]....
        /*03bc*/ 	.word	0xffffffff


	//   ....[181]....
        /*03c0*/ 	.word	0xffffffff


	//   ....[182]....
        /*03c4*/ 	.word	0xffffffff


	//   ....[183]....
        /*03c8*/ 	.word	0xffffffff


	//   ....[184]....
        /*03cc*/ 	.word	0xffffffff


	//   ....[185]....
        /*03d0*/ 	.word	0xffffffff


	//   ....[186]....
        /*03d4*/ 	.word	0xffffffff


	//   ....[187]....
        /*03d8*/ 	.word	0xffffffff


	//   ....[188]....
        /*03dc*/ 	.word	0xffffffff


	//   ....[189]....
        /*03e0*/ 	.word	0xffffffff


	//   ....[190]....
        /*03e4*/ 	.word	0xffffffff


	//   ....[191]....
        /*03e8*/ 	.word	0xffffffff


	//   ....[192]....
        /*03ec*/ 	.word	0xffffffff


	//   ....[193]....
        /*03f0*/ 	.word	0xffffffff


	//   ....[194]....
        /*03f4*/ 	.word	0xffffffff


	//   ....[195]....
        /*03f8*/ 	.word	0xffffffff


	//   ....[196]....
        /*03fc*/ 	.word	0xffffffff


	//   ....[197]....
        /*0400*/ 	.word	0xffffffff


	//   ....[198]....
        /*0404*/ 	.word	0xffffffff


	//   ....[199]....
        /*0408*/ 	.word	0xffffffff


	//   ....[200]....
        /*040c*/ 	.word	0xffffffff


	//   ....[201]....
        /*0410*/ 	.word	0xffffffff


	//   ....[202]....
        /*0414*/ 	.word	0xffffffff


	//   ....[203]....
        /*0418*/ 	.word	0xffffffff


	//   ....[204]....
        /*041c*/ 	.word	0xffffffff


	//   ....[205]....
        /*0420*/ 	.word	0xffffffff


	//   ....[206]....
        /*0424*/ 	.word	0xffffffff


	//   ....[207]....
        /*0428*/ 	.word	0xffffffff


	//   ....[208]....
        /*042c*/ 	.word	0xffffffff


	//   ....[209]....
        /*0430*/ 	.word	0xffffffff


	//   ....[210]....
        /*0434*/ 	.word	0xffffffff


	//   ....[211]....
        /*0438*/ 	.word	0xffffffff


	//   ....[212]....
        /*043c*/ 	.word	0xffffffff


	//   ....[213]....
        /*0440*/ 	.word	0xffffffff


	//   ....[214]....
        /*0444*/ 	.word	0xffffffff


	//   ....[215]....
        /*0448*/ 	.word	0xffffffff


	//   ....[216]....
        /*044c*/ 	.word	0xffffffff


	//   ....[217]....
        /*0450*/ 	.word	0xffffffff


	//   ....[218]....
        /*0454*/ 	.word	0xffffffff


	//   ....[219]....
        /*0458*/ 	.word	0xffffffff


	//   ....[220]....
        /*045c*/ 	.word	0xffffffff


	//   ....[221]....
        /*0460*/ 	.word	0xffffffff


	//   ....[222]....
        /*0464*/ 	.word	0xffffffff


	//   ....[223]....
        /*0468*/ 	.word	0xffffffff


	//   ....[224]....
        /*046c*/ 	.word	0xffffffff


	//   ....[225]....
        /*0470*/ 	.word	0xffffffff


	//   ....[226]....
        /*0474*/ 	.word	0xffffffff


	//   ....[227]....
        /*0478*/ 	.word	0xffffffff


	//   ....[228]....
        /*047c*/ 	.word	0xffffffff


	//   ....[229]....
        /*0480*/ 	.word	0xffffffff


	//   ....[230]....
        /*0484*/ 	.word	0xffffffff


	//   ....[231]....
        /*0488*/ 	.word	0xffffffff


	//   ....[232]....
        /*048c*/ 	.word	0xffffffff


	//   ....[233]....
        /*0490*/ 	.word	0xffffffff


	//   ....[234]....
        /*0494*/ 	.word	0xffffffff


	//   ....[235]....
        /*0498*/ 	.word	0xffffffff


	//   ....[236]....
        /*049c*/ 	.word	0xffffffff


	//   ....[237]....
        /*04a0*/ 	.word	0xffffffff


	//   ....[238]....
        /*04a4*/ 	.word	0xffffffff


	//   ....[239]....
        /*04a8*/ 	.word	0xffffffff


	//   ....[240]....
        /*04ac*/ 	.word	0xffffffff


	//   ....[241]....
        /*04b0*/ 	.word	0xffffffff


	//   ....[242]....
        /*04b4*/ 	.word	0xffffffff


	//   ....[243]....
        /*04b8*/ 	.word	0xffffffff


	//   ....[244]....
        /*04bc*/ 	.word	0xffffffff


	//   ....[245]....
        /*04c0*/ 	.word	0xffffffff


	//   ....[246]....
        /*04c4*/ 	.word	0xffffffff


	//   ....[247]....
        /*04c8*/ 	.word	0xffffffff


	//   ....[248]....
        /*04cc*/ 	.word	0xffffffff


	//   ....[249]....
        /*04d0*/ 	.word	0xffffffff


	//   ....[250]....
        /*04d4*/ 	.word	0xffffffff


	//   ....[251]....
        /*04d8*/ 	.word	0xffffffff


	//   ....[252]....
        /*04dc*/ 	.word	0xffffffff


	//   ....[253]....
        /*04e0*/ 	.word	0xffffffff


	//   ....[254]....
        /*04e4*/ 	.word	0xffffffff


	//   ....[255]....
        /*04e8*/ 	.word	0xffffffff


	//   ....[0]....
        /*04ec*/ 	.word	0xffffffff


	//   ....[1]....
        /*04f0*/ 	.word	0xffffffff


	//   ....[2]....
        /*04f4*/ 	.word	0xffffffff


	//   ....[3]....
        /*04f8*/ 	.word	0xffffffff


	//   ....[4]....
        /*04fc*/ 	.word	0xffffffff


	//   ....[5]....
        /*0500*/ 	.word	0xffffffff


	//   ....[6]....
        /*0504*/ 	.word	0xffffffff


	//   ....[7]....
        /*0508*/ 	.word	0xffffffff


	//   ....[8]....
        /*050c*/ 	.word	0xffffffff


	//   ....[9]....
        /*0510*/ 	.word	0xffffffff


	//   ....[10]....
        /*0514*/ 	.word	0xffffffff


	//   ....[11]....
        /*0518*/ 	.word	0xffffffff


	//   ....[12]....
        /*051c*/ 	.word	0xffffffff


	//   ....[13]....
        /*0520*/ 	.word	0xffffffff


	//   ....[14]....
        /*0524*/ 	.word	0xffffffff


	//   ....[15]....
        /*0528*/ 	.word	0xffffffff


	//   ....[16]....
        /*052c*/ 	.word	0xffffffff


	//   ....[17]....
        /*0530*/ 	.word	0xffffffff


	//   ....[18]....
        /*0534*/ 	.word	0xffffffff


	//   ....[19]....
        /*0538*/ 	.word	0xffffffff


	//   ....[20]....
        /*053c*/ 	.word	0xffffffff


	//   ....[21]....
        /*0540*/ 	.word	0xffffffff


	//   ....[22]....
        /*0544*/ 	.word	0xffffffff


	//   ....[23]....
        /*0548*/ 	.word	0xffffffff


	//   ....[24]....
        /*054c*/ 	.word	0xffffffff


	//   ....[25]....
        /*0550*/ 	.word	0xffffffff


	//   ....[26]....
        /*0554*/ 	.word	0xffffffff


	//   ....[27]....
        /*0558*/ 	.word	0xffffffff


	//   ....[28]....
        /*055c*/ 	.word	0xffffffff


	//   ....[29]....
        /*0560*/ 	.word	0xffffffff


	//   ....[30]....
        /*0564*/ 	.word	0xffffffff


	//   ....[31]....
        /*0568*/ 	.word	0xffffffff


	//   ....[32]....
        /*056c*/ 	.word	0xffffffff


	//   ....[33]....
        /*0570*/ 	.word	0xffffffff


	//   ....[34]....
        /*0574*/ 	.word	0xffffffff


	//   ....[35]....
        /*0578*/ 	.word	0xffffffff


	//   ....[36]....
        /*057c*/ 	.word	0xffffffff


	//   ....[37]....
        /*0580*/ 	.word	0xffffffff


	//   ....[38]....
        /*0584*/ 	.word	0xffffffff


	//   ....[39]....
        /*0588*/ 	.word	0xffffffff


	//   ....[40]....
        /*058c*/ 	.word	0xffffffff


	//   ....[41]....
        /*0590*/ 	.word	0xffffffff


	//   ....[42]....
        /*0594*/ 	.word	0xffffffff


	//   ....[43]....
        /*0598*/ 	.word	0xffffffff


	//   ....[44]....
        /*059c*/ 	.word	0xffffffff


	//   ....[45]....
        /*05a0*/ 	.word	0xffffffff


	//   ....[46]....
        /*05a4*/ 	.word	0xffffffff


	//   ....[47]....
        /*05a8*/ 	.word	0xffffffff


	//   ....[48]....
        /*05ac*/ 	.word	0xffffffff


	//   ....[49]....
        /*05b0*/ 	.word	0xffffffff


	//   ....[50]....
        /*05b4*/ 	.word	0xffffffff


	//   ....[51]....
        /*05b8*/ 	.word	0xffffffff


	//   ....[52]....
        /*05bc*/ 	.word	0xffffffff


	//   ....[53]....
        /*05c0*/ 	.word	0xffffffff


	//   ....[54]....
        /*05c4*/ 	.word	0xffffffff


	//   ....[55]....
        /*05c8*/ 	.word	0xffffffff


	//   ....[56]....
        /*05cc*/ 	.word	0xffffffff


	//   ....[57]....
        /*05d0*/ 	.word	0xffffffff


	//   ....[58]....
        /*05d4*/ 	.word	0xffffffff


	//   ....[59]....
        /*05d8*/ 	.word	0xffffffff


	//   ....[60]....
        /*05dc*/ 	.word	0xffffffff


	//   ....[61]....
        /*05e0*/ 	.word	0xffffffff


	//   ....[62]....
        /*05e4*/ 	.word	0xffffffff


	//   ....[63]....
        /*05e8*/ 	.word	0xffffffff


	//----- nvinfo : EIATTR_COOP_GROUP_INSTR_OFFSETS
	.align		4
.L_1504:
        /*05ec*/ 	.byte	0x04, 0x28
        /*05ee*/ 	.short	(.L_1506 - .L_1505)


	//   ....[0]....
.L_1505:
        /*05f0*/ 	.word	0x00005460


	//   ....[1]....
        /*05f4*/ 	.word	0x00005480


	//   ....[2]....
        /*05f8*/ 	.word	0x00005490


	//   ....[3]....
        /*05fc*/ 	.word	0x000054a0


	//   ....[4]....
        /*0600*/ 	.word	0x000054b0


	//   ....[5]....
        /*0604*/ 	.word	0x000054c0


	//   ....[6]....
        /*0608*/ 	.word	0x000054d0


	//   ....[7]....
        /*060c*/ 	.word	0x000054f0


	//   ....[8]....
        /*0610*/ 	.word	0x00005510


	//   ....[9]....
        /*0614*/ 	.word	0x00005520


	//   ....[10]....
        /*0618*/ 	.word	0x00005530


	//   ....[11]....
        /*061c*/ 	.word	0x00005540


	//   ....[12]....
        /*0620*/ 	.word	0x00005550


	//   ....[13]....
        /*0624*/ 	.word	0x00005560


	//   ....[14]....
        /*0628*/ 	.word	0x00005570


	//   ....[15]....
        /*062c*/ 	.word	0x00005580


	//   ....[16]....
        /*0630*/ 	.word	0x00005590


	//   ....[17]....
        /*0634*/ 	.word	0x000055a0


	//   ....[18]....
        /*0638*/ 	.word	0x000055b0


	//   ....[19]....
        /*063c*/ 	.word	0x000055c0


	//   ....[20]....
        /*0640*/ 	.word	0x000055d0


	//   ....[21]....
        /*0644*/ 	.word	0x000055e0


	//   ....[22]....
        /*0648*/ 	.word	0x00005680


	//   ....[23]....
        /*064c*/ 	.word	0x00005690


	//   ....[24]....
        /*0650*/ 	.word	0x000056a0


	//   ....[25]....
        /*0654*/ 	.word	0x000056b0


	//   ....[26]....
        /*0658*/ 	.word	0x000056c0


	//   ....[27]....
        /*065c*/ 	.word	0x000056d0


	//   ....[28]....
        /*0660*/ 	.word	0x000056e0


	//   ....[29]....
        /*0664*/ 	.word	0x000056f0


	//   ....[30]....
        /*0668*/ 	.word	0x00005700


	//   ....[31]....
        /*066c*/ 	.word	0x00005710


	//   ....[32]....
        /*0670*/ 	.word	0x00005720


	//   ....[33]....
        /*0674*/ 	.word	0x00005730


	//   ....[34]....
        /*0678*/ 	.word	0x00005740


	//   ....[35]....
        /*067c*/ 	.word	0x00005750


	//   ....[36]....
        /*0680*/ 	.word	0x00005760


	//   ....[37]....
        /*0684*/ 	.word	0x00005770


	//   ....[38]....
        /*0688*/ 	.word	0x00005780


	//   ....[39]....
        /*068c*/ 	.word	0x00005790


	//   ....[40]....
        /*0690*/ 	.word	0x000057a0


	//   ....[41]....
        /*0694*/ 	.word	0x000057b0


	//   ....[42]....
        /*0698*/ 	.word	0x00005880


	//   ....[43]....
        /*069c*/ 	.word	0x00005890


	//   ....[44]....
        /*06a0*/ 	.word	0x000058a0


	//   ....[45]....
        /*06a4*/ 	.word	0x000058b0


	//   ....[46]....
        /*06a8*/ 	.word	0x000058c0


	//   ....[47]....
        /*06ac*/ 	.word	0x000058d0


	//   ....[48]....
        /*06b0*/ 	.word	0x000058e0


	//   ....[49]....
        /*06b4*/ 	.word	0x000058f0


	//   ....[50]....
        /*06b8*/ 	.word	0x00005900


	//   ....[51]....
        /*06bc*/ 	.word	0x00005910


	//   ....[52]....
        /*06c0*/ 	.word	0x00005920


	//   ....[53]....
        /*06c4*/ 	.word	0x00005930


	//   ....[54]....
        /*06c8*/ 	.word	0x00005940


	//   ....[55]....
        /*06cc*/ 	.word	0x00005950


	//   ....[56]....
        /*06d0*/ 	.word	0x00005960


	//   ....[57]....
        /*06d4*/ 	.word	0x00005970


	//   ....[58]....
        /*06d8*/ 	.word	0x00005980


	//   ....[59]....
        /*06dc*/ 	.word	0x00005990


	//   ....[60]....
        /*06e0*/ 	.word	0x000059a0


	//   ....[61]....
        /*06e4*/ 	.word	0x000059b0


	//   ....[62]....
        /*06e8*/ 	.word	0x000059c0


	//   ....[63]....
        /*06ec*/ 	.word	0x000059d0


	//   ....[64]....
        /*06f0*/ 	.word	0x00007ad0


	//   ....[65]....
        /*06f4*/ 	.word	0x00007b00


	//   ....[66]....
        /*06f8*/ 	.word	0x00007b10


	//   ....[67]....
        /*06fc*/ 	.word	0x00007b20


	//   ....[68]....
        /*0700*/ 	.word	0x00007b30


	//   ....[69]....
        /*0704*/ 	.word	0x00007b40


	//   ....[70]....
        /*0708*/ 	.word	0x00007b50


	//   ....[71]....
        /*070c*/ 	.word	0x00007b70


	//   ....[72]....
        /*0710*/ 	.word	0x00007b90


	//   ....[73]....
        /*0714*/ 	.word	0x00007ba0


	//   ....[74]....
        /*0718*/ 	.word	0x00007bb0


	//   ....[75]....
        /*071c*/ 	.word	0x00007bc0


	//   ....[76]....
        /*0720*/ 	.word	0x00007bd0


	//   ....[77]....
        /*0724*/ 	.word	0x00007be0


	//   ....[78]....
        /*0728*/ 	.word	0x00007bf0


	//   ....[79]....
        /*072c*/ 	.word	0x00007c00


	//   ....[80]....
        /*0730*/ 	.word	0x00007c10


	//   ....[81]....
        /*0734*/ 	.word	0x00007c20


	//   ....[82]....
        /*0738*/ 	.word	0x00007c30


	//   ....[83]....
        /*073c*/ 	.word	0x00007c40


	//   ....[84]....
        /*0740*/ 	.word	0x00007c50


	//   ....[85]....
        /*0744*/ 	.word	0x00007c60


	//   ....[86]....
        /*0748*/ 	.word	0x00007d00


	//   ....[87]....
        /*074c*/ 	.word	0x00007d10


	//   ....[88]....
        /*0750*/ 	.word	0x00007d20


	//   ....[89]....
        /*0754*/ 	.word	0x00007d30


	//   ....[90]....
        /*0758*/ 	.word	0x00007d40


	//   ....[91]....
        /*075c*/ 	.word	0x00007d50


	//   ....[92]....
        /*0760*/ 	.word	0x00007d60


	//   ....[93]....
        /*0764*/ 	.word	0x00007d70


	//   ....[94]....
        /*0768*/ 	.word	0x00007d80


	//   ....[95]....
        /*076c*/ 	.word	0x00007d90


	//   ....[96]....
        /*0770*/ 	.word	0x00007da0


	//   ....[97]....
        /*0774*/ 	.word	0x00007db0


	//   ....[98]....
        /*0778*/ 	.word	0x00007dc0


	//   ....[99]....
        /*077c*/ 	.word	0x00007dd0


	//   ....[100]....
        /*0780*/ 	.word	0x00007de0


	//   ....[101]....
        /*0784*/ 	.word	0x00007df0


	//   ....[102]....
        /*0788*/ 	.word	0x00007e00


	//   ....[103]....
        /*078c*/ 	.word	0x00007e10


	//   ....[104]....
        /*0790*/ 	.word	0x00007e20


	//   ....[105]....
        /*0794*/ 	.word	0x00007e30


	//   ....[106]....
        /*0798*/ 	.word	0x00007ee0


	//   ....[107]....
        /*079c*/ 	.word	0x00007ef0


	//   ....[108]....
        /*07a0*/ 	.word	0x00007f00


	//   ....[109]....
        /*07a4*/ 	.word	0x00007f10


	//   ....[110]....
        /*07a8*/ 	.word	0x00007f20


	//   ....[111]....
        /*07ac*/ 	.word	0x00007f30


	//   ....[112]....
        /*07b0*/ 	.word	0x00007f40


	//   ....[113]....
        /*07b4*/ 	.word	0x00007f50


	//   ....[114]....
        /*07b8*/ 	.word	0x00007f60


	//   ....[115]....
        /*07bc*/ 	.word	0x00007f70


	//   ....[116]....
        /*07c0*/ 	.word	0x00007f80


	//   ....[117]....
        /*07c4*/ 	.word	0x00007f90


	//   ....[118]....
        /*07c8*/ 	.word	0x00007fa0


	//   ....[119]....
        /*07cc*/ 	.word	0x00007fb0


	//   ....[120]....
        /*07d0*/ 	.word	0x00007fc0


	//   ....[121]....
        /*07d4*/ 	.word	0x00007fd0


	//   ....[122]....
        /*07d8*/ 	.word	0x00007fe0


	//   ....[123]....
        /*07dc*/ 	.word	0x00007ff0


	//   ....[124]....
        /*07e0*/ 	.word	0x00008000


	//   ....[125]....
        /*07e4*/ 	.word	0x00008010


	//   ....[126]....
        /*07e8*/ 	.word	0x00008020


	//   ....[127]....
        /*07ec*/ 	.word	0x00008030


	//   ....[128]....
        /*07f0*/ 	.word	0x0000a130


	//   ....[129]....
        /*07f4*/ 	.word	0x0000a160


	//   ....[130]....
        /*07f8*/ 	.word	0x0000a170


	//   ....[131]....
        /*07fc*/ 	.word	0x0000a180


	//   ....[132]....
        /*0800*/ 	.word	0x0000a190


	//   ....[133]....
        /*0804*/ 	.word	0x0000a1a0


	//   ....[134]....
        /*0808*/ 	.word	0x0000a1b0


	//   ....[135]....
        /*080c*/ 	.word	0x0000a1d0


	//   ....[136]....
        /*0810*/ 	.word	0x0000a1f0


	//   ....[137]....
        /*0814*/ 	.word	0x0000a200


	//   ....[138]....
        /*0818*/ 	.word	0x0000a210


	//   ....[139]....
        /*081c*/ 	.word	0x0000a220


	//   ....[140]....
        /*0820*/ 	.word	0x0000a230


	//   ....[141]....
        /*0824*/ 	.word	0x0000a240


	//   ....[142]....
        /*0828*/ 	.word	0x0000a250


	//   ....[143]....
        /*082c*/ 	.word	0x0000a260


	//   ....[144]....
        /*0830*/ 	.word	0x0000a270


	//   ....[145]....
        /*0834*/ 	.word	0x0000a280


	//   ....[146]....
        /*0838*/ 	.word	0x0000a290


	//   ....[147]....
        /*083c*/ 	.word	0x0000a2a0


	//   ....[148]....
        /*0840*/ 	.word	0x0000a2b0


	//   ....[149]....
        /*0844*/ 	.word	0x0000a2c0


	//   ....[150]....
        /*0848*/ 	.word	0x0000a360


	//   ....[151]....
        /*084c*/ 	.word	0x0000a370


	//   ....[152]....
        /*0850*/ 	.word	0x0000a380


	//   ....[153]....
        /*0854*/ 	.word	0x0000a390


	//   ....[154]....
        /*0858*/ 	.word	0x0000a3a0


	//   ....[155]....
        /*085c*/ 	.word	0x0000a3b0


	//   ....[156]....
        /*0860*/ 	.word	0x0000a3c0


	//   ....[157]....
        /*0864*/ 	.word	0x0000a3d0


	//   ....[158]....
        /*0868*/ 	.word	0x0000a3e0


	//   ....[159]....
        /*086c*/ 	.word	0x0000a3f0


	//   ....[160]....
        /*0870*/ 	.word	0x0000a400


	//   ....[161]....
        /*0874*/ 	.word	0x0000a410


	//   ....[162]....
        /*0878*/ 	.word	0x0000a420


	//   ....[163]....
        /*087c*/ 	.word	0x0000a430


	//   ....[164]....
        /*0880*/ 	.word	0x0000a440


	//   ....[165]....
        /*0884*/ 	.word	0x0000a450


	//   ....[166]....
        /*0888*/ 	.word	0x0000a460


	//   ....[167]....
        /*088c*/ 	.word	0x0000a470


	//   ....[168]....
        /*0890*/ 	.word	0x0000a480


	//   ....[169]....
        /*0894*/ 	.word	0x0000a490


	//   ....[170]....
        /*0898*/ 	.word	0x0000a540


	//   ....[171]....
        /*089c*/ 	.word	0x0000a550


	//   ....[172]....
        /*08a0*/ 	.word	0x0000a560


	//   ....[173]....
        /*08a4*/ 	.word	0x0000a570


	//   ....[174]....
        /*08a8*/ 	.word	0x0000a580


	//   ....[175]....
        /*08ac*/ 	.word	0x0000a590


	//   ....[176]....
        /*08b0*/ 	.word	0x0000a5a0


	//   ....[177]....
        /*08b4*/ 	.word	0x0000a5b0


	//   ....[178]....
        /*08b8*/ 	.word	0x0000a5c0


	//   ....[179]....
        /*08bc*/ 	.word	0x0000a5d0


	//   ....[180]....
        /*08c0*/ 	.word	0x0000a5e0


	//   ....[181]....
        /*08c4*/ 	.word	0x0000a5f0


	//   ....[182]....
        /*08c8*/ 	.word	0x0000a600


	//   ....[183]....
        /*08cc*/ 	.word	0x0000a610


	//   ....[184]....
        /*08d0*/ 	.word	0x0000a620


	//   ....[185]....
        /*08d4*/ 	.word	0x0000a630


	//   ....[186]....
        /*08d8*/ 	.word	0x0000a640


	//   ....[187]....
        /*08dc*/ 	.word	0x0000a650


	//   ....[188]....
        /*08e0*/ 	.word	0x0000a660


	//   ....[189]....
        /*08e4*/ 	.word	0x0000a670


	//   ....[190]....
        /*08e8*/ 	.word	0x0000a680


	//   ....[191]....
        /*08ec*/ 	.word	0x0000a690


	//   ....[192]....
        /*08f0*/ 	.word	0x0000c790


	//   ....[193]....
        /*08f4*/ 	.word	0x0000c7c0


	//   ....[194]....
        /*08f8*/ 	.word	0x0000c7d0


	//   ....[195]....
        /*08fc*/ 	.word	0x0000c7e0


	//   ....[196]....
        /*0900*/ 	.word	0x0000c7f0


	//   ....[197]....
        /*0904*/ 	.word	0x0000c800


	//   ....[198]....
        /*0908*/ 	.word	0x0000c810


	//   ....[199]....
        /*090c*/ 	.word	0x0000c830


	//   ....[200]....
        /*0910*/ 	.word	0x0000c850


	//   ....[201]....
        /*0914*/ 	.word	0x0000c860


	//   ....[202]....
        /*0918*/ 	.word	0x0000c870


	//   ....[203]....
        /*091c*/ 	.word	0x0000c880


	//   ....[204]....
        /*0920*/ 	.word	0x0000c890


	//   ....[205]....
        /*0924*/ 	.word	0x0000c8a0


	//   ....[206]....
        /*0928*/ 	.word	0x0000c8b0


	//   ....[207]....
        /*092c*/ 	.word	0x0000c8c0


	//   ....[208]....
        /*0930*/ 	.word	0x0000c8d0


	//   ....[209]....
        /*0934*/ 	.word	0x0000c8e0


	//   ....[210]....
        /*0938*/ 	.word	0x0000c8f0


	//   ....[211]....
        /*093c*/ 	.word	0x0000c900


	//   ....[212]....
        /*0940*/ 	.word	0x0000c910


	//   ....[213]....
        /*0944*/ 	.word	0x0000c920


	//   ....[214]....
        /*0948*/ 	.word	0x0000c9c0


	//   ....[215]....
        /*094c*/ 	.word	0x0000c9d0


	//   ....[216]....
        /*0950*/ 	.word	0x0000c9e0


	//   ....[217]....
        /*0954*/ 	.word	0x0000c9f0


	//   ....[218]....
        /*0958*/ 	.word	0x0000ca00


	//   ....[219]....
        /*095c*/ 	.word	0x0000ca10


	//   ....[220]....
        /*0960*/ 	.word	0x0000ca20


	//   ....[221]....
        /*0964*/ 	.word	0x0000ca30


	//   ....[222]....
        /*0968*/ 	.word	0x0000ca40


	//   ....[223]....
        /*096c*/ 	.word	0x0000ca50


	//   ....[224]....
        /*0970*/ 	.word	0x0000ca60


	//   ....[225]....
        /*0974*/ 	.word	0x0000ca70


	//   ....[226]....
        /*0978*/ 	.word	0x0000ca80


	//   ....[227]....
        /*097c*/ 	.word	0x0000ca90


	//   ....[228]....
        /*0980*/ 	.word	0x0000caa0


	//   ....[229]....
        /*0984*/ 	.word	0x0000cab0


	//   ....[230]....
        /*0988*/ 	.word	0x0000cac0


	//   ....[231]....
        /*098c*/ 	.word	0x0000cad0


	//   ....[232]....
        /*0990*/ 	.word	0x0000cae0


	//   ....[233]....
        /*0994*/ 	.word	0x0000caf0


	//   ....[234]....
        /*0998*/ 	.word	0x0000cba0


	//   ....[235]....
        /*099c*/ 	.word	0x0000cbb0


	//   ....[236]....
        /*09a0*/ 	.word	0x0000cbc0


	//   ....[237]....
        /*09a4*/ 	.word	0x0000cbd0


	//   ....[238]....
        /*09a8*/ 	.word	0x0000cbe0


	//   ....[239]....
        /*09ac*/ 	.word	0x0000cbf0


	//   ....[240]....
        /*09b0*/ 	.word	0x0000cc00


	//   ....[241]....
        /*09b4*/ 	.word	0x0000cc10


	//   ....[242]....
        /*09b8*/ 	.word	0x0000cc20


	//   ....[243]....
        /*09bc*/ 	.word	0x0000cc30


	//   ....[244]....
        /*09c0*/ 	.word	0x0000cc40


	//   ....[245]....
        /*09c4*/ 	.word	0x0000cc50


	//   ....[246]....
        /*09c8*/ 	.word	0x0000cc60


	//   ....[247]....
        /*09cc*/ 	.word	0x0000cc70


	//   ....[248]....
        /*09d0*/ 	.word	0x0000cc80


	//   ....[249]....
        /*09d4*/ 	.word	0x0000cc90


	//   ....[250]....
        /*09d8*/ 	.word	0x0000cca0


	//   ....[251]....
        /*09dc*/ 	.word	0x0000ccb0


	//   ....[252]....
        /*09e0*/ 	.word	0x0000ccc0


	//   ....[253]....
        /*09e4*/ 	.word	0x0000ccd0


	//   ....[254]....
        /*09e8*/ 	.word	0x0000cce0


	//   ....[255]....
        /*09ec*/ 	.word	0x0000ccf0


	//   ....[0]....
        /*09f0*/ 	.word	0x0000ede0


	//   ....[1]....
        /*09f4*/ 	.word	0x0000ee10


	//   ....[2]....
        /*09f8*/ 	.word	0x0000ee20


	//   ....[3]....
        /*09fc*/ 	.word	0x0000ee30


	//   ....[4]....
        /*0a00*/ 	.word	0x0000ee40


	//   ....[5]....
        /*0a04*/ 	.word	0x0000ee50


	//   ....[6]....
        /*0a08*/ 	.word	0x0000ee60


	//   ....[7]....
        /*0a0c*/ 	.word	0x0000ee80


	//   ....[8]....
        /*0a10*/ 	.word	0x0000eea0


	//   ....[9]....
        /*0a14*/ 	.word	0x0000eeb0


	//   ....[10]....
        /*0a18*/ 	.word	0x0000eec0


	//   ....[11]....
        /*0a1c*/ 	.word	0x0000eed0


	//   ....[12]....
        /*0a20*/ 	.word	0x0000eee0


	//   ....[13]....
        /*0a24*/ 	.word	0x0000eef0


	//   ....[14]....
        /*0a28*/ 	.word	0x0000ef00


	//   ....[15]....
        /*0a2c*/ 	.word	0x0000ef10


	//   ....[16]....
        /*0a30*/ 	.word	0x0000ef20


	//   ....[17]....
        /*0a34*/ 	.word	0x0000ef30


	//   ....[18]....
        /*0a38*/ 	.word	0x0000ef40


	//   ....[19]....
        /*0a3c*/ 	.word	0x0000ef50


	//   ....[20]....
        /*0a40*/ 	.word	0x0000ef60


	//   ....[21]....
        /*0a44*/ 	.word	0x0000ef70


	//   ....[22]....
        /*0a48*/ 	.word	0x0000f010


	//   ....[23]....
        /*0a4c*/ 	.word	0x0000f020


	//   ....[24]....
        /*0a50*/ 	.word	0x0000f030


	//   ....[25]....
        /*0a54*/ 	.word	0x0000f040


	//   ....[26]....
        /*0a58*/ 	.word	0x0000f050


	//   ....[27]....
        /*0a5c*/ 	.word	0x0000f060


	//   ....[28]....
        /*0a60*/ 	.word	0x0000f070


	//   ....[29]....
        /*0a64*/ 	.word	0x0000f080


	//   ....[30]....
        /*0a68*/ 	.word	0x0000f090


	//   ....[31]....
        /*0a6c*/ 	.word	0x0000f0a0


	//   ....[32]....
        /*0a70*/ 	.word	0x0000f0b0


	//   ....[33]....
        /*0a74*/ 	.word	0x0000f0c0


	//   ....[34]....
        /*0a78*/ 	.word	0x0000f0d0


	//   ....[35]....
        /*0a7c*/ 	.word	0x0000f0e0


	//   ....[36]....
        /*0a80*/ 	.word	0x0000f0f0


	//   ....[37]....
        /*0a84*/ 	.word	0x0000f100


	//   ....[38]....
        /*0a88*/ 	.word	0x0000f110


	//   ....[39]....
        /*0a8c*/ 	.word	0x0000f120


	//   ....[40]....
        /*0a90*/ 	.word	0x0000f130


	//   ....[41]....
        /*0a94*/ 	.word	0x0000f140


	//   ....[42]....
        /*0a98*/ 	.word	0x0000f1f0


	//   ....[43]....
        /*0a9c*/ 	.word	0x0000f200


	//   ....[44]....
        /*0aa0*/ 	.word	0x0000f210


	//   ....[45]....
        /*0aa4*/ 	.word	0x0000f220


	//   ....[46]....
        /*0aa8*/ 	.word	0x0000f230


	//   ....[47]....
        /*0aac*/ 	.word	0x0000f240


	//   ....[48]....
        /*0ab0*/ 	.word	0x0000f250


	//   ....[49]....
        /*0ab4*/ 	.word	0x0000f260


	//   ....[50]....
        /*0ab8*/ 	.word	0x0000f270


	//   ....[51]....
        /*0abc*/ 	.word	0x0000f280


	//   ....[52]....
        /*0ac0*/ 	.word	0x0000f290


	//   ....[53]....
        /*0ac4*/ 	.word	0x0000f2a0


	//   ....[54]....
        /*0ac8*/ 	.word	0x0000f2b0


	//   ....[55]....
        /*0acc*/ 	.word	0x0000f2c0


	//   ....[56]....
        /*0ad0*/ 	.word	0x0000f2d0


	//   ....[57]....
        /*0ad4*/ 	.word	0x0000f2e0


	//   ....[58]....
        /*0ad8*/ 	.word	0x0000f2f0


	//   ....[59]....
        /*0adc*/ 	.word	0x0000f300


	//   ....[60]....
        /*0ae0*/ 	.word	0x0000f310


	//   ....[61]....
        /*0ae4*/ 	.word	0x0000f320


	//   ....[62]....
        /*0ae8*/ 	.word	0x0000f330


	//   ....[63]....
        /*0aec*/ 	.word	0x0000f340


	//----- nvinfo : EIATTR_EXIT_INSTR_OFFSETS
	.align		4
.L_1506:
        /*0af0*/ 	.byte	0x04, 0x1c
        /*0af2*/ 	.short	(.L_1508 - .L_1507)


	//   ....[0]....
.L_1507:
        /*0af4*/ 	.word	0x000002b0


	//   ....[1]....
        /*0af8*/ 	.word	0x000145e0


	//   ....[2]....
        /*0afc*/ 	.word	0x00014680


	//   ....[3]....
        /*0b00*/ 	.word	0x000146e0


	//   ....[4]....
        /*0b04*/ 	.word	0x00014730


	//----- nvinfo : EIATTR_MAX_THREADS
	.align		4
.L_1508:
        /*0b08*/ 	.byte	0x04, 0x05
        /*0b0a*/ 	.short	(.L_1510 - .L_1509)
.L_1509:
        /*0b0c*/ 	.word	0x00000020
        /*0b10*/ 	.word	0x00000001
        /*0b14*/ 	.word	0x00000001


	//----- nvinfo : EIATTR_CRS_STACK_SIZE
	.align		4
.L_1510:
        /*0b18*/ 	.byte	0x04, 0x1e
        /*0b1a*/ 	.short	(.L_1512 - .L_1511)
.L_1511:
        /*0b1c*/ 	.word	0x00000000


	//----- nvinfo : EIATTR_CBANK_PARAM_SIZE
	.align		4
.L_1512:
        /*0b20*/ 	.byte	0x03, 0x19
        /*0b22*/ 	.short	0x00d4


	//----- nvinfo : EIATTR_PARAM_CBANK
	.align		4
        /*0b24*/ 	.byte	0x04, 0x0a
        /*0b26*/ 	.short	(.L_1514 - .L_1513)
	.align		4
.L_1513:
        /*0b28*/ 	.word	index@(.nv.constant0._ZN17fastertransformer17batch_topk_kernelIfLi32ELi32EEEvPKiPKT_PiPfS7_PKbS2_NS_14BeamHypothesesEiiifS3_)
        /*0b2c*/ 	.short	0x0210
        /*0b2e*/ 	.short	0x00d4


	//----- nvinfo : EIATTR_SW_WAR
	.align		4
.L_1514:
        /*0b30*/ 	.byte	0x04, 0x36
        /*0b32*/ 	.short	(.L_1516 - .L_1515)
.L_1515:
        /*0b34*/ 	.word	0x00000008
.L_1516:


//--------------------- .nv.info._ZN17fastertransformer38beam_online_softmax_topk_stage2_kernelIfLi32ELi128EEEvPKfS2_PiPT_ii --------------------------
	.section	.nv.info._ZN17fastertransformer38beam_online_softmax_topk_stage2_kernelIfLi32ELi128EEEvPKfS2_PiPT_ii,"",@"SHT_CUDA_INFO"
	.sectionflags	@""
	.align	4


	//----- nvinfo : EIATTR_CUDA_API_VERSION
	.align		4
        /*0000*/ 	.byte	0x04, 0x37
        /*0002*/ 	.short	(.L_1518 - .L_1517)
.L_1517:
        /*0004*/ 	.word	0x00000082


	//----- nvinfo : EIATTR_KPARAM_INFO
	.align		4
.L_1518:
        /*0008*/ 	.byte	0x04, 0x17
        /*000a*/ 	.short	(.L_1520 - .L_1519)
.L_1519:
        /*000c*/ 	.word	0x00000000
        /*0010*/ 	.short	0x0005
        /*0012*/ 	.short	0x0024
        /*0014*/ 	.byte	0x00, 0xf0, 0x11, 0x00


	//----- nvinfo : EIATTR_KPARAM_INFO
	.align		4
.L_1520:
        /*0018*/ 	.byte	0x04, 0x17
        /*001a*/ 	.short	(.L_1522 - .L_1521)
.L_1521:
        /*001c*/ 	.word	0x00000000
        /*0020*/ 	.short	0x0004
        /*0022*/ 	.short	0x0020
        /*0024*/ 	.byte	0x00, 0xf0, 0x11, 0x00


	//----- nvinfo : EIATTR_KPARAM_INFO
	.align		4
.L_1522:
        /*0028*/ 	.byte	0x04, 0x17
        /*002a*/ 	.short	(.L_1524 - .L_1523)
.L_1523:
        /*002c*/ 	.word	0x00000000
        /*0030*/ 	.short	0x0003
        /*0032*/ 	.short	0x0018
        /*0034*/ 	.byte	0x00, 0xf0, 0x21, 0x00


	//----- nvinfo : EIATTR_KPARAM_INFO
	.align		4
.L_1524:
        /*0038*/ 	.byte	0x04, 0x17
        /*003a*/ 	.short	(.L_1526 - .L_1525)
.L_1525:
        /*003c*/ 	.word	0x00000000
        /*0040*/ 	.short	0x0002
        /*0042*/ 	.short	0x0010
        /*0044*/ 	.byte	0x00, 0xf0, 0x21, 0x00


	//----- nvinfo : EIATTR_KPARAM_INFO
	.align		4
.L_1526:
        /*0048*/ 	.byte	0x04, 0x17
        /*004a*/ 	.short	(.L_1528 - .L_1527)
.L_1527:
        /*004c*/ 	.word	0x00000000
        /*0050*/ 	.short	0x0001
        /*0052*/ 	.short	0x0008
        /*0054*/ 	.byte	0x00, 0xf0, 0x21, 0x00


	//----- nvinfo : EIATTR_KPARAM_INFO
	.align		4
.L_1528:
        /*0058*/ 	.byte	0x04, 0x17
        /*005a*/ 	.short	(.L_1530 - .L_1529)
.L_1529:
        /*005c*/ 	.word	0x00000000
        /*0060*/ 	.short	0x0000
        /*0062*/ 	.short	0x0000
        /*0064*/ 	.byte	0x00, 0xf0, 0x21, 0x00


	//----- nvinfo : EIATTR_SPARSE_MMA_MASK
	.align		4
.L_1530:
        /*0068*/ 	.byte	0x03, 0x50
        /*006a*/ 	.short	0x0000


	//----- nvinfo : EIATTR_MAXREG_COUNT
	.align		4
        /*006c*/ 	.byte	0x03, 0x1b
        /*006e*/ 	.short	0x00ff


	//----- nvinfo : EIATTR_NUM_BARRIERS
	.align		4
        /*0070*/ 	.byte	0x02, 0x4c
        /*0072*/ 	.byte	0x01
	.zero		1


	//----- nvinfo : EIATTR_MERCURY_ISA_VERSION
	.align		4
        /*0074*/ 	.byte	0x03, 0x5f
        /*0076*/ 	.short	0x0101


	//----- nvinfo : EIATTR_COOP_GROUP_MASK_REGIDS
	.align		4
        /*0078*/ 	.byte	0x04, 0x29
        /*007a*/ 	.short	(.L_1532 - .L_1531)


	//   ....[0]....
.L_1531:
        /*007c*/ 	.word	0xffffffff


	//   ....[1]....
        /*0080*/ 	.word	0xffffffff


	//   ....[2]....
        /*0084*/ 	.word	0xffffffff


	//   ....[3]....
        /*0088*/ 	.word	0xffffffff


	//   ....[4]....
        /*008c*/ 	.word	0xffffffff


	//   ....[5]....
        /*0090*/ 	.word	0xffffffff


	//   ....[6]....
        /*0094*/ 	.word	0xffffffff


	//   ....[7]....
        /*0098*/ 	.word	0xffffffff


	//   ....[8]....
        /*009c*/ 	.word	0xffffffff


	//   ....[9]....
        /*00a0*/ 	.word	0xffffffff


	//   ....[10]....
        /*00a4*/ 	.word	0xffffffff


	//   ....[11]....
        /*00a8*/ 	.word	0xffffffff


	//   ....[12]....
        /*00ac*/ 	.word	0xffffffff


	//   ....[13]....
        /*00b0*/ 	.word	0xffffffff


	//   ....[14]....
        /*00b4*/ 	.word	0xffffffff


	//   ....[15]....
        /*00b8*/ 	.word	0xffffffff


	//   ....[16]....
        /*00bc*/ 	.word	0xffffffff


	//   ....[17]....
        /*00c0*/ 	.word	0xffffffff


	//   ....[18]....
        /*00c4*/ 	.word	0xffffffff


	//   ....[19]....
        /*00c8*/ 	.word	0xffffffff


	//   ....[20]....
        /*00cc*/ 	.word	0xffffffff


	//   ....[21]....
        /*00d0*/ 	.word	0xffffffff


	//   ....[22]....
        /*00d4*/ 	.word	0xffffffff


	//   ....[23]....
        /*00d8*/ 	.word	0xffffffff


	//   ....[24]....
        /*00dc*/ 	.word	0xffffffff


	//   ....[25]....
        /*00e0*/ 	.word	0xffffffff


	//   ....[26]....
        /*00e4*/ 	.word	0xffffffff


	//   ....[27]....
        /*00e8*/ 	.word	0xffffffff


	//   ....[28]....
        /*00ec*/ 	.word	0xffffffff


	//   ....[29]....
        /*00f0*/ 	.word	0xffffffff


	//   ....[30]....
        /*00f4*/ 	.word	0xffffffff


	//   ....[31]....
        /*00f8*/ 	.word	0xffffffff


	//   ....[32]....
        /*00fc*/ 	.word	0xffffffff


	//   ....[33]....
        /*0100*/ 	.word	0xffffffff


	//   ....[34]....
        /*0104*/ 	.word	0xffffffff


	//   ....[35]....
        /*0108*/ 	.word	0xffffffff


	//   ....[36]....
        /*010c*/ 	.word	0xffffffff


	//   ....[37]....
        /*0110*/ 	.word	0xffffffff


	//   ....[38]....
        /*0114*/ 	.word	0xffffffff


	//   ....[39]....
        /*0118*/ 	.word	0xffffffff


	//   ....[40]....
        /*011c*/ 	.word	0xffffffff


	//   ....[41]....
        /*0120*/ 	.word	0xffffffff


	//   ....[42]....
        /*0124*/ 	.word	0xffffffff


	//   ....[43]....
        /*0128*/ 	.word	0xffffffff


	//   ....[44]....
        /*012c*/ 	.word	0xffffffff


	//   ....[45]....
        /*0130*/ 	.word	0xffffffff


	//   ....[46]....
        /*0134*/ 	.word	0xffffffff


	//   ....[47]....
        /*0138*/ 	.word	0xffffffff


	//   ....[48]....
        /*013c*/ 	.word	0xffffffff


	//   ....[49]....
        /*0140*/ 	.word	0xffffffff


	//   ....[50]....
        /*0144*/ 	.word	0xffffffff


	//   ....[51]....
        /*0148*/ 	.word	0xffffffff


	//   ....[52]....
        /*014c*/ 	.word	0xffffffff


	//   ....[53]....
        /*0150*/ 	.word	0xffffffff


	//   ....[54]....
        /*0154*/ 	.word	0xffffffff


	//   ....[55]....
        /*0158*/ 	.word	0xffffffff


	//   ....[56]....
        /*015c*/ 	.word	0xffffffff


	//   ....[57]....
        /*0160*/ 	.word	0xffffffff


	//   ....[58]....
        /*0164*/ 	.word	0xffffffff


	//   ....[59]....
        /*0168*/ 	.word	0xffffffff


	//   ....[60]....
        /*016c*/ 	.word	0xffffffff


	//   ....[61]....
        /*0170*/ 	.word	0xffffffff


	//   ....[62]....
        /*0174*/ 	.word	0xffffffff


	//   ....[63]....
        /*0178*/ 	.word	0xffffffff


	//   ....[64]....
        /*017c*/ 	.word	0xffffffff


	//   ....[65]....
        /*0180*/ 	.word	0xffffffff


	//   ....[66]....
        /*0184*/ 	.word	0xffffffff


	//   ....[67]....
        /*0188*/ 	.word	0xffffffff


	//   ....[68]....
        /*018c*/ 	.word	0xffffffff


	//   ....[69]....
        /*0190*/ 	.word	0xffffffff


	//   ....[70]....
        /*0194*/ 	.word	0xffffffff


	//   ....[71]....
        /*0198*/ 	.word	0xffffffff


	//   ....[72]....
        /*019c*/ 	.word	0xffffffff


	//   ....[73]....
        /*01a0*/ 	.word	0xffffffff


	//   ....[74]....
        /*01a4*/ 	.word	0xffffffff


	//   ....[75]....
        /*01a8*/ 	.word	0xffffffff


	//   ....[76]....
        /*01ac*/ 	.word	0xffffffff


	//   ....[77]....
        /*01b0*/ 	.word	0xffffffff


	//   ....[78]....
        /*01b4*/ 	.word	0xffffffff


	//   ....[79]....
        /*01b8*/ 	.word	0xffffffff


	//   ....[80]....
        /*01bc*/ 	.word	0xffffffff


	//   ....[81]....
        /*01c0*/ 	.word	0xffffffff


	//   ....[82]....
        /*01c4*/ 	.word	0xffffffff


	//   ....[83]....
        /*01c8*/ 	.word	0xffffffff


	//   ....[84]....
        /*01cc*/ 	.word	0xffffffff


	//   ....[85]....
        /*01d0*/ 	.word	0xffffffff


	//   ....[86]....
        /*01d4*/ 	.word	0xffffffff


	//   ....[87]....
        /*01d8*/ 	.word	0xffffffff


	//   ....[88]....
        /*01dc*/ 	.word	0xffffffff


	//   ....[89]....
        /*01e0*/ 	.word	0xffffffff


	//   ....[90]....
        /*01e4*/ 	.word	0xffffffff


	//   ....[91]....
        /*01e8*/ 	.word	0xffffffff


	//   ....[92]....
        /*01ec*/ 	.word	0xffffffff


	//   ....[93]....
        /*01f0*/ 	.word	0xffffffff


	//   ....[94]....
        /*01f4*/ 	.word	0xffffffff


	//   ....[95]....
        /*01f8*/ 	.word	0xffffffff


	//   ....[96]....
        /*01fc*/ 	.word	0xffffffff


	//   ....[97]....
        /*0200*/ 	.word	0xffffffff


	//   ....[98]....
        /*0204*/ 	.word	0xffffffff


	//   ....[99]....
        /*0208*/ 	.word	0xffffffff


	//   ....[100]....
        /*020c*/ 	.word	0xffffffff


	//   ....[101]....
        /*0210*/ 	.word	0xffffffff


	//   ....[102]....
        /*0214*/ 	.word	0xffffffff


	//   ....[103]....
        /*0218*/ 	.word	0xffffffff


	//   ....[104]....
        /*021c*/ 	.word	0xffffffff


	//   ....[105]....
        /*0220*/ 	.word	0xffffffff


	//   ....[106]....
        /*0224*/ 	.word	0xffffffff


	//   ....[107]....
        /*0228*/ 	.word	0xffffffff


	//   ....[108]....
        /*022c*/ 	.word	0xffffffff


	//   ....[109]....
        /*0230*/ 	.word	0xffffffff


	//   ....[110]....
        /*0234*/ 	.word	0xffffffff


	//   ....[111]....
        /*0238*/ 	.word	0xffffffff


	//   ....[112]....
        /*023c*/ 	.word	0xffffffff


	//   ....[113]....
        /*0240*/ 	.word	0xffffffff


	//   ....[114]....
        /*0244*/ 	.word	0xffffffff


	//   ....[115]....
        /*0248*/ 	.word	0xffffffff


	//   ....[116]....
        /*024c*/ 	.word	0xffffffff


	//   ....[117]....
        /*0250*/ 	.word	0xffffffff


	//   ....[118]....
        /*0254*/ 	.word	0xffffffff


	//   ....[119]....
        /*0258*/ 	.word	0xffffffff


	//   ....[120]....
        /*025c*/ 	.word	0xffffffff


	//   ....[121]....
        /*0260*/ 	.word	0xffffffff


	//   ....[122]....
        /*0264*/ 	.word	0xffffffff


	//   ....[123]....
        /*0268*/ 	.word	0xffffffff


	//   ....[124]....
        /*026c*/ 	.word	0xffffffff


	//   ....[125]....
        /*0270*/ 	.word	0xffffffff


	//   ....[126]....
        /*0274*/ 	.word	0xffffffff


	//   ....[127]....
        /*0278*/ 	.word	0xffffffff


	//   ....[128]....
        /*027c*/ 	.word	0xffffffff


	//   ....[129]....
        /*0280*/ 	.word	0xffffffff


	//   ....[130]....
        /*0284*/ 	.word	0xffffffff


	//   ....[131]....
        /*0288*/ 	.word	0xffffffff


	//   ....[132]....
        /*028c*/ 	.word	0xffffffff


	//   ....[133]....
        /*0290*/ 	.word	0xffffffff


	//   ....[134]....
        /*0294*/ 	.word	0xffffffff


	//   ....[135]....
        /*0298*/ 	.word	0xffffffff


	//   ....[136]....
        /*029c*/ 	.word	0xffffffff


	//   ....[137]....
        /*02a0*/ 	.word	0xffffffff


	//   ....[138]....
        /*02a4*/ 	.word	0xffffffff


	//   ....[139]....
        /*02a8*/ 	.word	0xffffffff


	//   ....[140]....
        /*02ac*/ 	.word	0xffffffff


	//   ....[141]....
        /*02b0*/ 	.word	0xffffffff


	//   ....[142]....
        /*02b4*/ 	.word	0xffffffff


	//   ....[143]....
        /*02b8*/ 	.word	0xffffffff


	//   ....[144]....
        /*02bc*/ 	.word	0xffffffff


	//   ....[145]....
        /*02c0*/ 	.word	0xffffffff


	//   ....[146]....
        /*02c4*/ 	.word	0xffffffff


	//   ....[147]....
        /*02c8*/ 	.word	0xffffffff


	//   ....[148]....
        /*02cc*/ 	.word	0xffffffff


	//   ....[149]....
        /*02d0*/ 	.word	0xffffffff


	//   ....[150]....
        /*02d4*/ 	.word	0xffffffff


	//   ....[151]....
        /*02d8*/ 	.word	0xffffffff


	//   ....[152]....
        /*02dc*/ 	.word	0xffffffff


	//   ....[153]....
        /*02e0*/ 	.word	0xffffffff


	//   ....[154]....
        /*02e4*/ 	.word	0xffffffff


	//   ....[155]....
        /*02e8*/ 	.word	0xffffffff


	//   ....[156]....
        /*02ec*/ 	.word	0xffffffff


	//   ....[157]....
        /*02f0*/ 	.word	0xffffffff


	//   ....[158]....
        /*02f4*/ 	.word	0xffffffff


	//   ....[159]....
        /*02f8*/ 	.word	0xffffffff


	//   ....[160]....
        /*02fc*/ 	.word	0xffffffff


	//   ....[161]....
        /*0300*/ 	.word	0xffffffff


	//   ....[162]....
        /*0304*/ 	.word	0xffffffff


	//   ....[163]....
        /*0308*/ 	.word	0xffffffff


	//   ....[164]....
        /*030c*/ 	.word	0xffffffff


	//   ....[165]....
        /*0310*/ 	.word	0xffffffff


	//   ....[166]....
        /*0314*/ 	.word	0xffffffff


	//   ....[167]....
        /*0318*/ 	.word	0xffffffff


	//   ....[168]....
        /*031c*/ 	.word	0xffffffff


	//   ....[169]....
        /*0320*/ 	.word	0xffffffff


	//   ....[170]....
        /*0324*/ 	.word	0xffffffff


	//   ....[171]....
        /*0328*/ 	.word	0xffffffff


	//   ....[172]....
        /*032c*/ 	.word	0xffffffff


	//   ....[173]....
        /*0330*/ 	.word	0xffffffff


	//   ....[174]....
        /*0334*/ 	.word	0xffffffff


	//   ....[175]....
        /*0338*/ 	.word	0xffffffff


	//   ....[176]....
        /*033c*/ 	.word	0xffffffff


	//   ....[177]....
        /*0340*/ 	.word	0xffffffff


	//   ....[178]....
        /*0344*/ 	.word	0xffffffff


	//   ....[179]....
        /*0348*/ 	.word	0xffffffff


	//   ....[180]....
        /*034c*/ 	.word	0xffffffff


	//   ....[181]....
        /*0350*/ 	.word	0xffffffff


	//   ....[182]....
        /*0354*/ 	.word	0xffffffff


	//   ....[183]....
        /*0358*/ 	.word	0xffffffff


	//   ....[184]....
        /*035c*/ 	.word	0xffffffff


	//   ....[185]....
        /*0360*/ 	.word	0xffffffff


	//   ....[186]....
        /*0364*/ 	.word	0xffffffff


	//   ....[187]....
        /*0368*/ 	.word	0xffffffff


	//   ....[188]....
        /*036c*/ 	.word	0xffffffff


	//   ....[189]....
        /*0370*/ 	.word	0xffffffff


	//   ....[190]....
        /*0374*/ 	.word	0xffffffff


	//   ....[191]....
        /*0378*/ 	.word	0xffffffff


	//   ....[192]....
        /*037c*/ 	.word	0xffffffff


	//   ....[193]....
        /*0380*/ 	.word	0xffffffff


	//   ....[194]....
        /*0384*/ 	.word	0xffffffff


	//   ....[195]....
        /*0388*/ 	.word	0xffffffff


	//   ....[196]....
        /*038c*/ 	.word	0xffffffff


	//   ....[197]....
        /*0390*/ 	.word	0xffffffff


	//   ....[198]....
        /*0394*/ 	.word	0xffffffff


	//   ....[199]....
        /*0398*/ 	.word	0xffffffff


	//   ....[200]....
        /*039c*/ 	.word	0xffffffff


	//   ....[201]....
        /*03a0*/ 	.word	0xffffffff


	//   ....[202]....
        /*03a4*/ 	.word	0xffffffff


	//   ....[203]....
        /*03a8*/ 	.word	0xffffffff


	//   ....[204]....
        /*03ac*/ 	.word	0xffffffff


	//   ....[205]....
        /*03b0*/ 	.word	0xffffffff


	//   ....[206]....
        /*03b4*/ 	.word	0xffffffff


	//   ....[207]....
        /*03b8*/ 	.word	0xffffffff


	//   ....[208]....
        /*03bc*/ 	.word	0xffffffff


	//   ....[209]....
        /*03c0*/ 	.word	0xffffffff


	//   ....[210]....
        /*03c4*/ 	.word	0xffffffff


	//   ....[211]....
        /*03c8*/ 	.word	0xffffffff


	//   ....[212]....
        /*03cc*/ 	.word	0xffffffff


	//   ....[213]....
        /*03d0*/ 	.word	0xffffffff


	//   ....[214]....
        /*03d4*/ 	.word	0xffffffff


	//   ....[215]....
        /*03d8*/ 	.word	0xffffffff


	//   ....[216]....
        /*03dc*/ 	.word	0xffffffff


	//   ....[217]....
        /*03e0*/ 	.word	0xffffffff


	//   ....[218]....
        /*03e4*/ 	.word	0xffffffff


	//   ....[219]....
        /*03e8*/ 	.word	0xffffffff


	//   ....[220]....
        /*03ec*/ 	.word	0xffffffff


	//   ....[221]....
        /*03f0*/ 	.word	0xffffffff


	//   ....[222]....
        /*03f4*/ 	.word	0xffffffff


	//   ....[223]....
        /*03f8*/ 	.word	0xffffffff


	//   ....[224]....
        /*03fc*/ 	.word	0xffffffff


	//   ....[225]....
        /*0400*/ 	.word	0xffffffff


	//   ....[226]....
        /*0404*/ 	.word	0xffffffff


	//   ....[227]....
        /*0408*/ 	.word	0xffffffff


	//   ....[228]....
        /*040c*/ 	.word	0xffffffff


	//   ....[229]....
        /*0410*/ 	.word	0xffffffff


	//   ....[230]....
        /*0414*/ 	.word	0xffffffff


	//   ....[231]....
        /*0418*/ 	.word	0xffffffff


	//   ....[232]....
        /*041c*/ 	.word	0xffffffff


	//   ....[233]....
        /*0420*/ 	.word	0xffffffff


	//   ....[234]....
        /*0424*/ 	.word	0xffffffff


	//   ....[235]....
        /*0428*/ 	.word	0xffffffff


	//   ....[236]....
        /*042c*/ 	.word	0xffffffff


	//   ....[237]....
        /*0430*/ 	.word	0xffffffff


	//   ....[238]....
        /*0434*/ 	.word	0xffffffff


	//   ....[239]....
        /*0438*/ 	.word	0xffffffff


	//   ....[240]....
        /*043c*/ 	.word	0xffffffff


	//   ....[241]....
        /*0440*/ 	.word	0xffffffff


	//   ....[242]....
        /*0444*/ 	.word	0xffffffff


	//   ....[243]....
        /*0448*/ 	.word	0xffffffff


	//   ....[244]....
        /*044c*/ 	.word	0xffffffff


	//   ....[245]....
        /*0450*/ 	.word	0xffffffff


	//   ....[246]....
        /*0454*/ 	.word	0xffffffff


	//   ....[247]....
        /*0458*/ 	.word	0xffffffff


	//   ....[248]....
        /*045c*/ 	.word	0xffffffff


	//   ....[249]....
        /*0460*/ 	.word	0xffffffff


	//   ....[250]....
        /*0464*/ 	.word	0xffffffff


	//   ....[251]....
        /*0468*/ 	.word	0xffffffff


	//   ....[252]....
        /*046c*/ 	.word	0xffffffff


	//   ....[253]....
        /*0470*/ 	.word	0xffffffff


	//   ....[254]....
        /*0474*/ 	.word	0xffffffff


	//   ....[255]....
        /*0478*/ 	.word	0xffffffff


	//   ....[0]....
        /*047c*/ 	.word	0xffffffff


	//   ....[1]....
        /*0480*/ 	.word	0xffffffff


	//   ....[2]....
        /*0484*/ 	.word	0xffffffff


	//   ....[3]....
        /*0488*/ 	.word	0xffffffff


	//   ....[4]....
        /*048c*/ 	.word	0xffffffff


	//   ....[5]....
        /*0490*/ 	.word	0xffffffff


	//   ....[6]....
        /*0494*/ 	.word	0xffffffff


	//   ....[7]....
        /*0498*/ 	.word	0xffffffff


	//   ....[8]....
        /*049c*/ 	.word	0xffffffff


	//   ....[9]....
        /*04a0*/ 	.word	0xffffffff


	//   ....[10]....
        /*04a4*/ 	.word	0xffffffff


	//   ....[11]....
        /*04a8*/ 	.word	0xffffffff


	//   ....[12]....
        /*04ac*/ 	.word	0xffffffff


	//   ....[13]....
        /*04b0*/ 	.word	0xffffffff


	//   ....[14]....
        /*04b4*/ 	.word	0xffffffff


	//   ....[15]....
        /*04b8*/ 	.word	0xffffffff


	//   ....[16]....
        /*04bc*/ 	.word	0xffffffff


	//   ....[17]....
        /*04c0*/ 	.word	0xffffffff


	//   ....[18]....
        /*04c4*/ 	.word	0xffffffff


	//   ....[19]....
        /*04c8*/ 	.word	0xffffffff


	//   ....[20]....
        /*04cc*/ 	.word	0xffffffff


	//   ....[21]....
        /*04d0*/ 	.word	0xffffffff


	//   ....[22]....
        /*04d4*/ 	.word	0xffffffff


	//   ....[23]....
        /*04d8*/ 	.word	0xffffffff


	//   ....[24]....
        /*04dc*/ 	.word	0xffffffff


	//   ....[25]....
        /*04e0*/ 	.word	0xffffffff


	//   ....[26]....
        /*04e4*/ 	.word	0xffffffff


	//   ....[27]....
        /*04e8*/ 	.word	0xffffffff


	//   ....[28]....
        /*04ec*/ 	.word	0xffffffff


	//   ....[29]....
        /*04f0*/ 	.word	0xffffffff


	//   ....[30]....
        /*04f4*/ 	.word	0xffffffff


	//   ....[31]....
        /*04f8*/ 	.word	0xffffffff


	//   ....[32]....
        /*04fc*/ 	.word	0xffffffff


	//   ....[33]....
        /*0500*/ 	.word	0xffffffff


	//   ....[34]....
        /*0504*/ 	.word	0xffffffff


	//   ....[35]....
        /*0508*/ 	.word	0xffffffff


	//   ....[36]....
        /*050c*/ 	.word	0xffffffff


	//   ....[37]....
        /*0510*/ 	.word	0xffffffff


	//   ....[38]....
        /*0514*/ 	.word	0xffffffff


	//   ....[39]....
        /*0518*/ 	.word	0xffffffff


	//   ....[40]....
        /*051c*/ 	.word	0xffffffff


	//   ....[41]....
        /*0520*/ 	.word	0xffffffff


	//   ....[42]....
        /*0524*/ 	.word	0xffffffff


	//   ....[43]....
        /*0528*/ 	.word	0xffffffff


	//   ....[44]....
        /*052c*/ 	.word	0xffffffff


	//   ....[45]....
        /*0530*/ 	.word	0xffffffff


	//   ....[46]....
        /*0534*/ 	.word	0xffffffff


	//   ....[47]....
        /*0538*/ 	.word	0xffffffff


	//   ....[48]....
        /*053c*/ 	.word	0xffffffff


	//   ....[49]....
        /*0540*/ 	.word	0xffffffff


	//   ....[50]....
        /*0544*/ 	.word	0xffffffff


	//   ....[51]....
        /*0548*/ 	.word	0xffffffff


	//   ....[52]....
        /*054c*/ 	.word	0xffffffff


	//   ....[53]....
        /*0550*/ 	.word	0xffffffff


	//   ....[54]....
        /*0554*/ 	.word	0xffffffff


	//   ....[55]....
        /*0558*/ 	.word	0xffffffff


	//   ....[56]....
        /*055c*/ 	.word	0xffffffff


	//   ....[57]....
        /*0560*/ 	.word	0xffffffff


	//   ....[58]....
        /*0564*/ 	.word	0xffffffff


	//   ....[59]....
        /*0568*/ 	.word	0xffffffff


	//   ....[60]....
        /*056c*/ 	.word	0xffffffff


	//   ....[61]....
        /*0570*/ 	.word	0xffffffff


	//   ....[62]....
        /*0574*/ 	.word	0xffffffff


	//   ....[63]....
        /*0578*/ 	.word	0xffffffff


	//   ....[64]....
        /*057c*/ 	.word	0xffffffff


	//   ....[65]....
        /*0580*/ 	.word	0xffffffff


	//   ....[66]....
        /*0584*/ 	.word	0xffffffff


	//   ....[67]....
        /*0588*/ 	.word	0xffffffff


	//   ....[68]....
        /*058c*/ 	.word	0xffffffff


	//   ....[69]....
        /*0590*/ 	.word	0xffffffff


	//   ....[70]....
        /*0594*/ 	.word	0xffffffff


	//   ....[71]....
        /*0598*/ 	.word	0xffffffff


	//   ....[72]....
        /*059c*/ 	.word	0xffffffff


	//   ....[73]....
        /*05a0*/ 	.word	0xffffffff


	//----- nvinfo : EIATTR_COOP_GROUP_INSTR_OFFSETS
	.align		4
.L_1532:
        /*05a4*/ 	.byte	0x04, 0x28
        /*05a6*/ 	.short	(.L_1534 - .L_1533)


	//   ....[0]....
.L_1533:
        /*05a8*/ 	.word	0x00001af0


	//   ....[1]....
        /*05ac*/ 	.word	0x00001b10


	//   ....[2]....
        /*05b0*/ 	.word	0x00001b20


	//   ....[3]....
        /*05b4*/ 	.word	0x00001b30


	//   ....[4]....
        /*05b8*/ 	.word	0x00001b40


	//   ....[5]....
        /*05bc*/ 	.word	0x00001b50


	//   ....[6]....
        /*05c0*/ 	.word	0x00001b60


	//   ....[7]....
        /*05c4*/ 	.word	0x00001b80


	//   ....[8]....
        /*05c8*/ 	.word	0x00001ba0


	//   ....[9]....
        /*05cc*/ 	.word	0x00001bc0


	//   ....[10]....
        /*05d0*/ 	.word	0x00001bd0


	//   ....[11]....
        /*05d4*/ 	.word	0x00001be0


	//   ....[12]....
        /*05d8*/ 	.word	0x00001bf0


	//   ....[13]....
        /*05dc*/ 	.word	0x00001c00


	//   ....[14]....
        /*05e0*/ 	.word	0x00001c10


	//   ....[15]....
        /*05e4*/ 	.word	0x00001c20


	//   ....[16]....
        /*05e8*/ 	.word	0x00001c30


	//   ....[17]....
        /*05ec*/ 	.word	0x00001c40


	//   ....[18]....
        /*05f0*/ 	.word	0x00001cb0


	//   ....[19]....
        /*05f4*/ 	.word	0x00001cc0


	//   ....[20]....
        /*05f8*/ 	.word	0x00001cd0


	//   ....[21]....
        /*05fc*/ 	.word	0x00001ce0


	//   ....[22]....
        /*0600*/ 	.word	0x00001cf0


	//   ....[23]....
        /*0604*/ 	.word	0x00001d00


	//   ....[24]....
        /*0608*/ 	.word	0x00001d10


	//   ....[25]....
        /*060c*/ 	.word	0x00001d20


	//   ....[26]....
        /*0610*/ 	.word	0x00001d30


	//   ....[27]....
        /*0614*/ 	.word	0x00001d40


	//   ....[28]....
        /*0618*/ 	.word	0x00001d50


	//   ....[29]....
        /*061c*/ 	.word	0x00001d60


	//   ....[30]....
        /*0620*/ 	.word	0x00001dd0


	//   ....[31]....
        /*0624*/ 	.word	0x00001de0


	//   ....[32]....
        /*0628*/ 	.word	0x00001df0


	//   ....[33]....
        /*062c*/ 	.word	0x00001e00


	//   ....[34]....
        /*0630*/ 	.word	0x00001e10


	//   ....[35]....
        /*0634*/ 	.word	0x00001e20


	//   ....[36]....
        /*0638*/ 	.word	0x00001e30


	//   ....[37]....
        /*063c*/ 	.word	0x00001e40


	//   ....[38]....
        /*0640*/ 	.word	0x00001e50


	//   ....[39]....
        /*0644*/ 	.word	0x00001e60


	//   ....[40]....
        /*0648*/ 	.word	0x00001e70


	//   ....[41]....
        /*064c*/ 	.word	0x00001e80


	//   ....[42]....
        /*0650*/ 	.word	0x00001ef0


	//   ....[43]....
        /*0654*/ 	.word	0x00001f00


	//   ....[44]....
        /*0658*/ 	.word	0x00001f10


	//   ....[45]....
        /*065c*/ 	.word	0x00001f20


	//   ....[46]....
        /*0660*/ 	.word	0x00001f30


	//   ....[47]....
        /*0664*/ 	.word	0x00001f40


	//   ....[48]....
        /*0668*/ 	.word	0x00001f50


	//   ....[49]....
        /*066c*/ 	.word	0x00001f60


	//   ....[50]....
        /*0670*/ 	.word	0x00001f70


	//   ....[51]....
        /*0674*/ 	.word	0x00001f80


	//   ....[52]....
        /*0678*/ 	.word	0x00001f90


	//   ....[53]....
        /*067c*/ 	.word	0x00001fa0


	//   ....[54]....
        /*0680*/ 	.word	0x00002020


	//   ....[55]....
        /*0684*/ 	.word	0x00002030


	//   ....[56]....
        /*0688*/ 	.word	0x00002050


	//   ....[57]....
        /*068c*/ 	.word	0x00002060


	//   ....[58]....
        /*0690*/ 	.word	0x00002070


	//   ....[59]....
        /*0694*/ 	.word	0x00002080


	//   ....[60]....
        /*0698*/ 	.word	0x00002090


	//   ....[61]....
        /*069c*/ 	.word	0x000020a0


	//   ....[62]....
        /*06a0*/ 	.word	0x000020b0


	//   ....[63]....
        /*06a4*/ 	.word	0x000020c0


	//   ....[64]....
        /*06a8*/ 	.word	0x000020d0


	//   ....[65]....
        /*06ac*/ 	.word	0x000020e0


	//   ....[66]....
        /*06b0*/ 	.word	0x00004250


	//   ....[67]....
        /*06b4*/ 	.word	0x00004280


	//   ....[68]....
        /*06b8*/ 	.word	0x00004290


	//   ....[69]....
        /*06bc*/ 	.word	0x000042a0


	//   ....[70]....
        /*06c0*/ 	.word	0x000042b0


	//   ....[71]....
        /*06c4*/ 	.word	0x000042c0


	//   ....[72]....
        /*06c8*/ 	.word	0x000042d0


	//   ....[73]....
        /*06cc*/ 	.word	0x000042f0


	//   ....[74]....
        /*06d0*/ 	.word	0x00004310


	//   ....[75]....
        /*06d4*/ 	.word	0x00004330


	//   ....[76]....
        /*06d8*/ 	.word	0x00004340


	//   ....[77]....
        /*06dc*/ 	.word	0x00004350


	//   ....[78]....
        /*06e0*/ 	.word	0x00004360


	//   ....[79]....
        /*06e4*/ 	.word	0x00004370


	//   ....[80]....
        /*06e8*/ 	.word	0x00004380


	//   ....[81]....
        /*06ec*/ 	.word	0x00004390


	//   ....[82]....
        /*06f0*/ 	.word	0x000043a0


	//   ....[83]....
        /*06f4*/ 	.word	0x000043b0


	//   ....[84]....
        /*06f8*/ 	.word	0x00004420


	//   ....[85]....
        /*06fc*/ 	.word	0x00004430


	//   ....[86]....
        /*0700*/ 	.word	0x00004440


	//   ....[87]....
        /*0704*/ 	.word	0x00004450


	//   ....[88]....
        /*0708*/ 	.word	0x00004460


	//   ....[89]....
        /*070c*/ 	.word	0x00004470


	//   ....[90]....
        /*0710*/ 	.word	0x00004480


	//   ....[91]....
        /*0714*/ 	.word	0x00004490


	//   ....[92]....
        /*0718*/ 	.word	0x000044a0


	//   ....[93]....
        /*071c*/ 	.word	0x000044b0


	//   ....[94]....
        /*0720*/ 	.word	0x000044c0


	//   ....[95]....
        /*0724*/ 	.word	0x000044d0


	//   ....[96]....
        /*0728*/ 	.word	0x00004540


	//   ....[97]....
        /*072c*/ 	.word	0x00004550


	//   ....[98]....
        /*0730*/ 	.word	0x00004560


	//   ....[99]....
        /*0734*/ 	.word	0x00004570


	//   ....[100]....
        /*0738*/ 	.word	0x00004580


	//   ....[101]....
        /*073c*/ 	.word	0x00004590


	//   ....[102]....
        /*0740*/ 	.word	0x000045a0


	//   ....[103]....
        /*0744*/ 	.word	0x000045b0


	//   ....[104]....
        /*0748*/ 	.word	0x000045c0


	//   ....[105]....
        /*074c*/ 	.word	0x000045d0


	//   ....[106]....
        /*0750*/ 	.word	0x000045e0


	//   ....[107]....
        /*0754*/ 	.word	0x000045f0


	//   ....[108]....
        /*0758*/ 	.word	0x00004660


	//   ....[109]....
        /*075c*/ 	.word	0x00004670


	//   ....[110]....
        /*0760*/ 	.word	0x00004680


	//   ....[111]....
        /*0764*/ 	.word	0x00004690


	//   ....[112]....
        /*0768*/ 	.word	0x000046a0


	//   ....[113]....
        /*076c*/ 	.word	0x000046b0


	//   ....[114]....
        /*0770*/ 	.word	0x000046c0


	//   ....[115]....
        /*0774*/ 	.word	0x000046d0


	//   ....[116]....
        /*0778*/ 	.word	0x000046e0


	//   ....[117]....
        /*077c*/ 	.word	0x000046f0


	//   ....[118]....
        /*0780*/ 	.word	0x00004700


	//   ....[119]....
        /*0784*/ 	.word	0x00004710


	//   ....[120]....
        /*0788*/ 	.word	0x00004780


	//   ....[121]....
        /*078c*/ 	.word	0x00004790


	//   ....[122]....
        /*0790*/ 	.word	0x000047a0


	//   ....[123]....
        /*0794*/ 	.word	0x000047b0


	//   ....[124]....
        /*0798*/ 	.word	0x000047c0


	//   ....[125]....
        /*079c*/ 	.word	0x000047d0


	//   ....[126]....
        /*07a0*/ 	.word	0x000047e0


	//   ....[127]....
        /*07a4*/ 	.word	0x000047f0


	//   ....[128]....
        /*07a8*/ 	.word	0x00004800


	//   ....[129]....
        /*07ac*/ 	.word	0x00004810


	//   ....[130]....
        /*07b0*/ 	.word	0x00004820


	//   ....[131]....
        /*07b4*/ 	.word	0x00004830


	//   ....[132]....
        /*07b8*/ 	.word	0x00006980


	//   ....[133]....
        /*07bc*/ 	.word	0x000069b0


	//   ....[134]....
        /*07c0*/ 	.word	0x000069c0


	//   ....[135]....
        /*07c4*/ 	.word	0x000069d0


	//   ....[136]....
        /*07c8*/ 	.word	0x000069e0


	//   ....[137]....
        /*07cc*/ 	.word	0x000069f0


	//   ....[138]....
        /*07d0*/ 	.word	0x00006a00


	//   ....[139]....
        /*07d4*/ 	.word	0x00006a20


	//   ....[140]....
        /*07d8*/ 	.word	0x00006a40


	//   ....[141]....
        /*07dc*/ 	.word	0x00006a60


	//   ....[142]....
        /*07e0*/ 	.word	0x00006a70


	//   ....[143]....
        /*07e4*/ 	.word	0x00006a80


	//   ....[144]....
        /*07e8*/ 	.word	0x00006a90


	//   ....[145]....
        /*07ec*/ 	.word	0x00006aa0


	//   ....[146]....
        /*07f0*/ 	.word	0x00006ab0


	//   ....[147]....
        /*07f4*/ 	.word	0x00006ac0


	//   ....[148]....
        /*07f8*/ 	.word	0x00006ad0


	//   ....[149]....
        /*07fc*/ 	.word	0x00006ae0


	//   ....[150]....
        /*0800*/ 	.word	0x00006b50


	//   ....[151]....
        /*0804*/ 	.word	0x00006b60


	//   ....[152]....
        /*0808*/ 	.word	0x00006b70


	//   ....[153]....
        /*080c*/ 	.word	0x00006b80


	//   ....[154]....
        /*0810*/ 	.word	0x00006b90


	//   ....[155]....
        /*0814*/ 	.word	0x00006ba0


	//   ....[156]....
        /*0818*/ 	.word	0x00006bb0


	//   ....[157]....
        /*081c*/ 	.word	0x00006bc0


	//   ....[158]....
        /*0820*/ 	.word	0x00006bd0


	//   ....[159]....
        /*0824*/ 	.word	0x00006be0


	//   ....[160]....
        /*0828*/ 	.word	0x00006bf0


	//   ....[161]....
        /*082c*/ 	.word	0x00006c00


	//   ....[162]....
        /*0830*/ 	.word	0x00006c70


	//   ....[163]....
        /*0834*/ 	.word	0x00006c80


	//   ....[164]....
        /*0838*/ 	.word	0x00006c90


	//   ....[165]....
        /*083c*/ 	.word	0x00006ca0


	//   ....[166]....
        /*0840*/ 	.word	0x00006cb0


	//   ....[167]....
        /*0844*/ 	.word	0x00006cc0


	//   ....[168]....
        /*0848*/ 	.word	0x00006cd0


	//   ....[169]....
        /*084c*/ 	.word	0x00006ce0


	//   ....[170]....
        /*0850*/ 	.word	0x00006cf0


	//   ....[171]....
        /*0854*/ 	.word	0x00006d00


	//   ....[172]....
        /*0858*/ 	.word	0x00006d10


	//   ....[173]....
        /*085c*/ 	.word	0x00006d20


	//   ....[174]....
        /*0860*/ 	.word	0x00006d90


	//   ....[175]....
        /*0864*/ 	.word	0x00006da0


	//   ....[176]....
        /*0868*/ 	.word	0x00006db0


	//   ....[177]....
        /*086c*/ 	.word	0x00006dc0


	//   ....[178]....
        /*0870*/ 	.word	0x00006dd0


	//   ....[179]....
        /*0874*/ 	.word	0x00006de0


	//   ....[180]....
        /*0878*/ 	.word	0x00006df0


	//   ....[181]....
        /*087c*/ 	.word	0x00006e00


	//   ....[182]....
        /*0880*/ 	.word	0x00006e10


	//   ....[183]....
        /*0884*/ 	.word	0x00006e20


	//   ....[184]....
        /*0888*/ 	.word	0x00006e30


	//   ....[185]....
        /*088c*/ 	.word	0x00006e40


	//   ....[186]....
        /*0890*/ 	.word	0x00006eb0


	//   ....[187]....
        /*0894*/ 	.word	0x00006ec0


	//   ....[188]....
        /*0898*/ 	.word	0x00006ed0


	//   ....[189]....
        /*089c*/ 	.word	0x00006ee0


	//   ....[190]....
        /*08a0*/ 	.word	0x00006ef0


	//   ....[191]....
        /*08a4*/ 	.word	0x00006f00


	//   ....[192]....
        /*08a8*/ 	.word	0x00006f10


	//   ....[193]....
        /*08ac*/ 	.word	0x00006f20


	//   ....[194]....
        /*08b0*/ 	.word	0x00006f30


	//   ....[195]....
        /*08b4*/ 	.word	0x00006f40


	//   ....[196]....
        /*08b8*/ 	.word	0x00006f50


	//   ....[197]....
        /*08bc*/ 	.word	0x00006f60


	//   ....[198]....
        /*08c0*/ 	.word	0x000090b0


	//   ....[199]....
        /*08c4*/ 	.word	0x000090e0


	//   ....[200]....
        /*08c8*/ 	.word	0x000090f0


	//   ....[201]....
        /*08cc*/ 	.word	0x00009100


	//   ....[202]....
        /*08d0*/ 	.word	0x00009110


	//   ....[203]....
        /*08d4*/ 	.word	0x00009120


	//   ....[204]....
        /*08d8*/ 	.word	0x00009130


	//   ....[205]....
        /*08dc*/ 	.word	0x00009150


	//   ....[206]....
        /*08e0*/ 	.word	0x00009170


	//   ....[207]....
        /*08e4*/ 	.word	0x00009190


	//   ....[208]....
        /*08e8*/ 	.word	0x000091a0


	//   ....[209]....
        /*08ec*/ 	.word	0x000091b0


	//   ....[210]....
        /*08f0*/ 	.word	0x000091c0


	//   ....[211]....
        /*08f4*/ 	.word	0x000091d0


	//   ....[212]....
        /*08f8*/ 	.word	0x000091e0


	//   ....[213]....
        /*08fc*/ 	.word	0x000091f0


	//   ....[214]....
        /*0900*/ 	.word	0x00009200


	//   ....[215]....
        /*0904*/ 	.word	0x00009210


	//   ....[216]....
        /*0908*/ 	.word	0x00009280


	//   ....[217]....
        /*090c*/ 	.word	0x00009290


	//   ....[218]....
        /*0910*/ 	.word	0x000092a0


	//   ....[219]....
        /*0914*/ 	.word	0x000092b0


	//   ....[220]....
        /*0918*/ 	.word	0x000092c0


	//   ....[221]....
        /*091c*/ 	.word	0x000092d0


	//   ....[222]....
        /*0920*/ 	.word	0x000092e0


	//   ....[223]....
        /*0924*/ 	.word	0x000092f0


	//   ....[224]....
        /*0928*/ 	.word	0x00009300


	//   ....[225]....
        /*092c*/ 	.word	0x00009310


	//   ....[226]....
        /*0930*/ 	.word	0x00009320


	//   ....[227]....
        /*0934*/ 	.word	0x00009330


	//   ....[228]....
        /*0938*/ 	.word	0x000093a0


	//   ....[229]....
        /*093c*/ 	.word	0x000093b0


	//   ....[230]....
        /*0940*/ 	.word	0x000093c0


	//   ....[231]....
        /*0944*/ 	.word	0x000093d0


	//   ....[232]....
        /*0948*/ 	.word	0x000093e0


	//   ....[233]....
        /*094c*/ 	.word	0x000093f0


	//   ....[234]....
        /*0950*/ 	.word	0x00009400


	//   ....[235]....
        /*0954*/ 	.word	0x00009410


	//   ....[236]....
        /*0958*/ 	.word	0x00009420


	//   ....[237]....
        /*095c*/ 	.word	0x00009430


	//   ....[238]....
        /*0960*/ 	.word	0x00009440


	//   ....[239]....
        /*0964*/ 	.word	0x00009450


	//   ....[240]....
        /*0968*/ 	.word	0x000094c0


	//   ....[241]....
        /*096c*/ 	.word	0x000094d0


	//   ....[242]....
        /*0970*/ 	.word	0x000094e0


	//   ....[243]....
        /*0974*/ 	.word	0x000094f0


	//   ....[244]....
        /*0978*/ 	.word	0x00009500


	//   ....[245]....
        /*097c*/ 	.word	0x00009510


	//   ....[246]....
        /*0980*/ 	.word	0x00009520


	//   ....[247]....
        /*0984*/ 	.word	0x00009530


	//   ....[248]....
        /*0988*/ 	.word	0x00009540


	//   ....[249]....
        /*098c*/ 	.word	0x00009550


	//   ....[250]....
        /*0990*/ 	.word	0x00009560


	//   ....[251]....
        /*0994*/ 	.word	0x00009570


	//   ....[252]....
        /*0998*/ 	.word	0x000095e0


	//   ....[253]....
        /*099c*/ 	.word	0x000095f0


	//   ....[254]....
        /*09a0*/ 	.word	0x00009600


	//   ....[255]....
        /*09a4*/ 	.word	0x00009610


	//   ....[0]....
        /*09a8*/ 	.word	0x00009620


	//   ....[1]....
        /*09ac*/ 	.word	0x00009630


	//   ....[2]....
        /*09b0*/ 	.word	0x00009640


	//   ....[3]....
        /*09b4*/ 	.word	0x00009650


	//   ....[4]....
        /*09b8*/ 	.word	0x00009660


	//   ....[5]....
        /*09bc*/ 	.word	0x00009670


	//   ....[6]....
        /*09c0*/ 	.word	0x00009680


	//   ....[7]....
        /*09c4*/ 	.word	0x00009690


	//   ....[8]....
        /*09c8*/ 	.word	0x0000b7e0


	//   ....[9]....
        /*09cc*/ 	.word	0x0000b810


	//   ....[10]....
        /*09d0*/ 	.word	0x0000b820


	//   ....[11]....
        /*09d4*/ 	.word	0x0000b830


	//   ....[12]....
        /*09d8*/ 	.word	0x0000b840


	//   ....[13]....
        /*09dc*/ 	.word	0x0000b850


	//   ....[14]....
        /*09e0*/ 	.word	0x0000b860


	//   ....[15]....
        /*09e4*/ 	.word	0x0000b880


	//   ....[16]....
        /*09e8*/ 	.word	0x0000b8a0


	//   ....[17]....
        /*09ec*/ 	.word	0x0000b8b0


	//   ....[18]....
        /*09f0*/ 	.word	0x0000b8c0


	//   ....[19]....
        /*09f4*/ 	.word	0x0000b8d0


	//   ....[20]....
        /*09f8*/ 	.word	0x0000b8e0


	//   ....[21]....
        /*09fc*/ 	.word	0x0000b8f0


	//   ....[22]....
        /*0a00*/ 	.word	0x0000b900


	//   ....[23]....
        /*0a04*/ 	.word	0x0000b910


	//   ....[24]....
        /*0a08*/ 	.word	0x0000b960


	//   ....[25]....
        /*0a0c*/ 	.word	0x0000b970


	//   ....[26]....
        /*0a10*/ 	.word	0x0000b9a0


	//   ....[27]....
        /*0a14*/ 	.word	0x0000b9b0


	//   ....[28]....
        /*0a18*/ 	.word	0x0000b9c0


	//   ....[29]....
        /*0a1c*/ 	.word	0x0000b9d0


	//   ....[30]....
        /*0a20*/ 	.word	0x0000b9e0


	//   ....[31]....
        /*0a24*/ 	.word	0x0000b9f0


	//   ....[32]....
        /*0a28*/ 	.word	0x0000ba00


	//   ....[33]....
        /*0a2c*/ 	.word	0x0000ba10


	//   ....[34]....
        /*0a30*/ 	.word	0x0000ba20


	//   ....[35]....
        /*0a34*/ 	.word	0x0000ba30


	//   ....[36]....
        /*0a38*/ 	.word	0x0000ba80


	//   ....[37]....
        /*0a3c*/ 	.word	0x0000ba90


	//   ....[38]....
        /*0a40*/ 	.word	0x0000bac0


	//   ....[39]....
        /*0a44*/ 	.word	0x0000bad0


	//   ....[40]....
        /*0a48*/ 	.word	0x0000bae0


	//   ....[41]....
        /*0a4c*/ 	.word	0x0000baf0


	//   ....[42]....
        /*0a50*/ 	.word	0x0000bb00


	//   ....[43]....
        /*0a54*/ 	.word	0x0000bb10


	//   ....[44]....
        /*0a58*/ 	.word	0x0000bb20


	//   ....[45]....
        /*0a5c*/ 	.word	0x0000bb30


	//   ....[46]....
        /*0a60*/ 	.word	0x0000bb40


	//   ....[47]....
        /*0a64*/ 	.word	0x0000bb50


	//   ....[48]....
        /*0a68*/ 	.word	0x0000bba0


	//   ....[49]....
        /*0a6c*/ 	.word	0x0000bbb0


	//   ....[50]....
        /*0a70*/ 	.word	0x0000bbe0


	//   ....[51]....
        /*0a74*/ 	.word	0x0000bbf0


	//   ....[52]....
        /*0a78*/ 	.word	0x0000bc00


	//   ....[53]....
        /*0a7c*/ 	.word	0x0000bc10


	//   ....[54]....
        /*0a80*/ 	.word	0x0000bc20


	//   ....[55]....
        /*0a84*/ 	.word	0x0000bc30


	//   ....[56]....
        /*0a88*/ 	.word	0x0000bc40


	//   ....[57]....
        /*0a8c*/ 	.word	0x0000bc50


	//   ....[58]....
        /*0a90*/ 	.word	0x0000bc60


	//   ....[59]....
        /*0a94*/ 	.word	0x0000bc70


	//   ....[60]....
        /*0a98*/ 	.word	0x0000bcc0


	//   ....[61]....
        /*0a9c*/ 	.word	0x0000bcd0


	//   ....[62]....
        /*0aa0*/ 	.word	0x0000bd00


	//   ....[63]....
        /*0aa4*/ 	.word	0x0000bd10


	//   ....[64]....
        /*0aa8*/ 	.word	0x0000bd20


	//   ....[65]....
        /*0aac*/ 	.word	0x0000bd30


	//   ....[66]....
        /*0ab0*/ 	.word	0x0000bd40


	//   ....[67]....
        /*0ab4*/ 	.word	0x0000bd50


	//   ....[68]....
        /*0ab8*/ 	.word	0x0000bd60


	//   ....[69]....
        /*0abc*/ 	.word	0x0000bd70


	//   ....[70]....
        /*0ac0*/ 	.word	0x0000bd80


	//   ....[71]....
        /*0ac4*/ 	.word	0x0000bd90


	//   ....[72]....
        /*0ac8*/ 	.word	0x0000bda0


	//   ....[73]....
        /*0acc*/ 	.word	0x0000bdb0


	//----- nvinfo : EIATTR_EXIT_INSTR_OFFSETS
	.align		4
.L_1534:
        /*0ad0*/ 	.byte	0x04, 0x1c
        /*0ad2*/ 	.short	(.L_1536 - .L_1535)


	//   ....[0]....
.L_1535:
        /*0ad4*/ 	.word	0x00014e40


	//   ....[1]....
        /*0ad8*/ 	.word	0x00015ce0


	//   ....[2]....
        /*0adc*/ 	.word	0x00015d50


	//----- nvinfo : EIATTR_MAX_THREADS
	.align		4
.L_1536:
        /*0ae0*/ 	.byte	0x04, 0x05
        /*0ae2*/ 	.short	(.L_1538 - .L_1537)
.L_1537:
        /*0ae4*/ 	.word	0x00000080
        /*0ae8*/ 	.word	0x00000001
        /*0aec*/ 	.word	0x00000001


	//----- nvinfo : EIATTR_CRS_STACK_SIZE
	.align		4
.L_1538:
        /*0af0*/ 	.byte	0x04, 0x1e
        /*0af2*/ 	.short	(.L_1540 - .L_1539)
.L_1539:
        /*0af4*/ 	.word	0x00000000


	//----- nvinfo : EIATTR_CBANK_PARAM_SIZE
	.align		4
.L_1540:
        /*0af8*/ 	.byte	0x03, 0x19
        /*0afa*/ 	.short	0x0028


	//----- nvinfo : EIATTR_PARAM_CBANK
	.align		4
        /*0afc*/ 	.byte	0x04, 0x0a
        /*0afe*/ 	.short	(.L_1542 - .L_1541)
	.align		4
.L_1541:
        /*0b00*/ 	.word	index@(.nv.constant0._ZN17fastertransformer38beam_online_softmax_topk_stage2_kernelIfLi32ELi128EEEvPKfS2_PiPT_ii)
        /*0b04*/ 	.short	0x0210
        /*0b06*/ 	.short	0x0028


	//----- nvinfo : EIATTR_SW_WAR
	.align		4
.L_1542:
        /*0b08*/ 	.byte	0x04, 0x36
        /*0b0a*/ 	.short	(.L_1544 - .L_1543)
.L_1543:
        /*0b0c*/ 	.word	0x00000008
.L_1544:


//--------------------- .nv.info._ZN17fastertransformer38beam_online_softmax_topk_stage2_kernelIfLi32ELi64EEEvPKfS2_PiPT_ii --------------------------
	.section	.nv.info._ZN17fastertransformer38beam_online_softmax_topk_stage2_kernelIfLi32ELi64EEEvPKfS2_PiPT_ii,"",@"SHT_CUDA_INFO"
	.sectionflags	@""
	.align	4


	//----- nvinfo : EIATTR_CUDA_API_VERSION
	.align		4
        /*0000*/ 	.byte	0x04, 0x37
        /*0002*/ 	.short	(.L_1546 - .L_1545)
.L_1545:
        /*0004*/ 	.word	0x00000082


	//----- nvinfo : EIATTR_KPARAM_INFO
	.align		4
.L_1546:
        /*0008*/ 	.byte	0x04, 0x17
        /*000a*/ 	.short	(.L_1548 - .L_1547)
.L_1547:
        /*000c*/ 	.word	0x00000000
        /*0010*/ 	.short	0x0005
        /*0012*/ 	.short	0x0024
        /*0014*/ 	.byte	0x00, 0xf0, 0x11, 0x00


	//----- nvinfo : EIATTR_KPARAM_INFO
	.align		4
.L_1548:
        /*0018*/ 	.byte	0x04, 0x17
        /*001a*/ 	.short	(.L_1550 - .L_1549)
.L_1549:
        /*001c*/ 	.word	0x00000000
        /*0020*/ 	.short	0x0004
        /*0022*/ 	.short	0x0020
        /*0024*/ 	.byte	0x00, 0xf0, 0x11, 0x00


	//----- nvinfo : EIATTR_KPARAM_INFO
	.align		4
.L_1550:
        /*0028*/ 	.byte	0x04, 0x17
        /*002a*/ 	.short	(.L_1552 - .L_1551)
.L_1551:
        /*002c*/ 	.word	0x00000000
        /*0030*/ 	.short	0x0003
        /*0032*/ 	.short	0x0018
        /*0034*/ 	.byte	0x00, 0xf0, 0x21, 0x00


	//----- nvinfo : EIATTR_KPARAM_INFO
	.align		4
.L_1552:
        /*0038*/ 	.byte	0x04, 0x17
        /*003a*/ 	.short	(.L_1554 - .L_1553)
.L_1553:
        /*003c*/ 	.word	0x00000000
        /*0040*/ 	.short	0x0002
        /*0042*/ 	.short	0x0010
        /*0044*/ 	.byte	0x00, 0xf0, 0x21, 0x00


	//----- nvinfo : EIATTR_KPARAM_INFO
	.align		4
.L_1554:
        /*0048*/ 	.byte	0x04, 0x17
        /*004a*/ 	.short	(.L_1556 - .L_1555)
.L_1555:
        /*004c*/ 	.word	0x00000000
        /*0050*/ 	.short	0x0001
        /*0052*/ 	.short	0x0008
        /*0054*/ 	.byte	0x00, 0xf0, 0x21, 0x00


	//----- nvinfo : EIATTR_KPARAM_INFO
	.align		4
.L_1556:
        /*0058*/ 	.byte	0x04, 0x17
        /*005a*/ 	.short	(.L_1558 - .L_1557)
.L_1557:
        /*005c*/ 	.word	0x00000000
        /*0060*/ 	.short	0x0000
        /*0062*/ 	.short	0x0000
        /*0064*/ 	.byte	0x00, 0xf0, 0x21, 0x00


	//----- nvinfo : EIATTR_SPARSE_MMA_MASK
	.align		4
.L_1558:
        /*0068*/ 	.byte	0x03, 0x50
        /*006a*/ 	.short	0x0000


	//----- nvinfo : EIATTR_MAXREG_COUNT
	.align		4
        /*006c*/ 	.byte	0x03, 0x1b
        /*006e*/ 	.short	0x00ff


	//----- nvinfo : EIATTR_NUM_BARRIERS
	.align		4
        /*0070*/ 	.byte	0x02, 0x4c
        /*0072*/ 	.byte	0x01
	.zero		1


	//----- nvinfo : EIATTR_MERCURY_ISA_VERSION
	.align		4
        /*0074*/ 	.byte	0x03, 0x5f
        /*0076*/ 	.short	0x0101


	//----- nvinfo : EIATTR_COOP_GROUP_MASK_REGIDS
	.align		4
        /*0078*/ 	.byte	0x04, 0x29
        /*007a*/ 	.short	(.L_1560 - .L_1559)


	//   ....[0]....
.L_1559:
        /*007c*/ 	.word	0xffffffff


	//   ....[1]....
        /*0080*/ 	.word	0xffffffff


	//   ....[2]....
        /*0084*/ 	.word	0xffffffff


	//   ....[3]....
        /*0088*/ 	.word	0xffffffff


	//   ....[4]....
        /*008c*/ 	.word	0xffffffff


	//   ....[5]....
        /*0090*/ 	.word	0xffffffff


	//   ....[6]....
        /*0094*/ 	.word	0xffffffff


	//   ....[7]....
        /*0098*/ 	.word	0xffffffff


	//   ....[8]....
        /*009c*/ 	.word	0xffffffff


	//   ....[9]....
        /*00a0*/ 	.word	0xffffffff


	//   ....[10]....
        /*00a4*/ 	.word	0xffffffff


	//   ....[11]....
        /*00a8*/ 	.word	0xffffffff


	//   ....[12]....
        /*00ac*/ 	.word	0xffffffff


	//   ....[13]....
        /*00b0*/ 	.word	0xffffffff


	//   ....[14]....
        /*00b4*/ 	.word	0xffffffff


	//   ....[15]....
        /*00b8*/ 	.word	0xffffffff


	//   ....[16]....
        /*00bc*/ 	.word	0xffffffff


	//   ....[17]....
        /*00c0*/ 	.word	0xffffffff


	//   ....[18]....
        /*00c4*/ 	.word	0xffffffff


	//   ....[19]....
        /*00c8*/ 	.word	0xffffffff


	//   ....[20]....
        /*00cc*/ 	.word	0xffffffff


	//   ....[21]....
        /*00d0*/ 	.word	0xffffffff


	//   ....[22]....
        /*00d4*/ 	.word	0xffffffff


	//   ....[23]....
        /*00d8*/ 	.word	0xffffffff


	//   ....[24]....
        /*00dc*/ 	.word	0xffffffff


	//   ....[25]....
        /*00e0*/ 	.word	0xffffffff


	//   ....[26]....
        /*00e4*/ 	.word	0xffffffff


	//   ....[27]....
        /*00e8*/ 	.word	0xffffffff


	//   ....[28]....
        /*00ec*/ 	.word	0xffffffff


	//   ....[29]....
        /*00f0*/ 	.word	0xffffffff


	//   ....[30]....
        /*00f4*/ 	.word	0xffffffff


	//   ....[31]....
        /*00f8*/ 	.word	0xffffffff


	//   ....[32]....
        /*00fc*/ 	.word	0xffffffff


	//   ....[33]....
        /*0100*/ 	.word	0xffffffff


	//   ....[34]....
        /*0104*/ 	.word	0xffffffff


	//   ....[35]....
        /*0108*/ 	.word	0xffffffff


	//   ....[36]....
        /*010c*/ 	.word	0xffffffff


	//   ....[37]....
        /*0110*/ 	.word	0xffffffff


	//   ....[38]....
        /*0114*/ 	.word	0xffffffff


	//   ....[39]....
        /*0118*/ 	.word	0xffffffff


	//   ....[40]....
        /*011c*/ 	.word	0xffffffff


	//   ....[41]....
        /*0120*/ 	.word	0xffffffff


	//   ....[42]....
        /*0124*/ 	.word	0xffffffff


	//   ....[43]....
        /*0128*/ 	.word	0xffffffff


	//   ....[44]....
        /*012c*/ 	.word	0xffffffff


	//   ....[45]....
        /*0130*/ 	.word	0xffffffff


	//   ....[46]....
        /*0134*/ 	.word	0xffffffff


	//   ....[47]....
        /*0138*/ 	.word	0xffffffff


	//   ....[48]....
        /*013c*/ 	.word	0xffffffff


	//   ....[49]....
        /*0140*/ 	.word	0xffffffff


	//   ....[50]....
        /*0144*/ 	.word	0xffffffff


	//   ....[51]....
        /*0148*/ 	.word	0xffffffff


	//   ....[52]....
        /*014c*/ 	.word	0xffffffff


	//   ....[53]....
        /*0150*/ 	.word	0xffffffff


	//   ....[54]....
        /*0154*/ 	.word	0xffffffff


	//   ....[55]....
        /*0158*/ 	.word	0xffffffff


	//   ....[56]....
        /*015c*/ 	.word	0xffffffff


	//   ....[57]....
        /*0160*/ 	.word	0xffffffff


	//   ....[58]....
        /*0164*/ 	.word	0xffffffff


	//   ....[59]....
        /*0168*/ 	.word	0xffffffff


	//   ....[60]....
        /*016c*/ 	.word	0xffffffff


	//   ....[61]....
        /*0170*/ 	.word	0xffffffff


	//   ....[62]....
        /*0174*/ 	.word	0xffffffff


	//   ....[63]....
        /*0178*/ 	.word	0xffffffff


	//   ....[64]....
        /*017c*/ 	.word	0xffffffff


	//   ....[65]....
        /*0180*/ 	.word	0xffffffff


	//   ....[66]....
        /*0184*/ 	.word	0xffffffff


	//   ....[67]....
        /*0188*/ 	.word	0xffffffff


	//   ....[68]....
        /*018c*/ 	.word	0xffffffff


	//   ....[69]....
        /*0190*/ 	.word	0xffffffff


	//   ....[70]....
        /*0194*/ 	.word	0xffffffff


	//   ....[71]....
        /*0198*/ 	.word	0xffffffff


	//   ....[72]....
        /*019c*/ 	.word	0xffffffff


	//   ....[73]....
        /*01a0*/ 	.word	0xffffffff


	//   ....[74]....
        /*01a4*/ 	.word	0xffffffff


	//   ....[75]....
        /*01a8*/ 	.word	0xffffffff


	//   ....[76]....
        /*01ac*/ 	.word	0xffffffff


	//   ....[77]....
        /*01b0*/ 	.word	0xffffffff


	//   ....[78]....
        /*01b4*/ 	.word	0xffffffff


	//   ....[79]....
        /*01b8*/ 	.word	0xffffffff


	//   ....[80]....
        /*01bc*/ 	.word	0xffffffff


	//   ....[81]....
        /*01c0*/ 	.word	0xffffffff


	//   ....[82]....
        /*01c4*/ 	.word	0xffffffff


	//   ....[83]....
        /*01c8*/ 	.word	0xffffffff


	//   ....[84]....
        /*01cc*/ 	.word	0xffffffff


	//   ....[85]....
        /*01d0*/ 	.word	0xffffffff


	//   ....[86]....
        /*01d4*/ 	.word	0xffffffff


	//   ....[87]....
        /*01d8*/ 	.word	0xffffffff


	//   ....[88]....
        /*01dc*/ 	.word	0xffffffff


	//   ....[89]....
        /*01e0*/ 	.word	0xffffffff


	//   ....[90]....
        /*01e4*/ 	.word	0xffffffff


	//   ....[91]....
        /*01e8*/ 	.word	0xffffffff


	//   ....[92]....
        /*01ec*/ 	.word	0xffffffff


	//   ....[93]....
        /*01f0*/ 	.word	0xffffffff


	//   ....[94]....
        /*01f4*/ 	.word	0xffffffff


	//   ....[95]....
        /*01f8*/ 	.word	0xffffffff


	//   ....[96]....
        /*01fc*/ 	.word	0xffffffff


	//   ....[97]....
        /*0200*/ 	.word	0xffffffff


	//   ....[98]....
        /*0204*/ 	.word	0xffffffff


	//   ....[99]....
        /*0208*/ 	.word	0xffffffff


	//   ....[100]....
        /*020c*/ 	.word	0xffffffff


	//   ....[101]....
        /*0210*/ 	.word	0xffffffff


	//   ....[102]....
        /*0214*/ 	.word	0xffffffff


	//   ....[103]....
        /*0218*/ 	.word	0xffffffff


	//   ....[104]....
        /*021c*/ 	.word	0xffffffff


	//   ....[105]....
        /*0220*/ 	.word	0xffffffff


	//   ....[106]....
        /*0224*/ 	.word	0xffffffff


	//   ....[107]....
        /*0228*/ 	.word	0xffffffff


	//   ....[108]....
        /*022c*/ 	.word	0xffffffff


	//   ....[109]....
        /*0230*/ 	.word	0xffffffff


	//   ....[110]....
        /*0234*/ 	.word	0xffffffff


	//   ....[111]....
        /*0238*/ 	.word	0xffffffff


	//   ....[112]....
        /*023c*/ 	.word	0xffffffff


	//   ....[113]....
        /*0240*/ 	.word	0xffffffff


	//   ....[114]....
        /*0244*/ 	.word	0xffffffff


	//   ....[115]....
        /*0248*/ 	.word	0xffffffff


	//   ....[116]....
        /*024c*/ 	.word	0xffffffff


	//   ....[117]....
        /*0250*/ 	.word	0xffffffff


	//   ....[118]....
        /*0254*/ 	.word	0xffffffff


	//   ....[119]....
        /*0258*/ 	.word	0xffffffff


	//   ....[120]....
        /*025c*/ 	.word	0xffffffff


	//   ....[121]....
        /*0260*/ 	.word	0xffffffff


	//   ....[122]....
        /*0264*/ 	.word	0xffffffff


	//   ....[123]....
        /*0268*/ 	.word	0xffffffff


	//   ....[124]....
        /*026c*/ 	.word	0xffffffff


	//   ....[125]....
        /*0270*/ 	.word	0xffffffff


	//   ....[126]....
        /*0274*/ 	.word	0xffffffff


	//   ....[127]....
        /*0278*/ 	.word	0xffffffff


	//   ....[128]....
        /*027c*/ 	.word	0xffffffff


	//   ....[129]....
        /*0280*/ 	.word	0xffffffff


	//   ....[130]....
        /*0284*/ 	.word	0xffffffff


	//   ....[131]....
        /*0288*/ 	.word	0xffffffff


	//   ....[132]....
        /*028c*/ 	.word	0xffffffff


	//   ....[133]....
        /*0290*/ 	.word	0xffffffff


	//   ....[134]....
        /*0294*/ 	.word	0xffffffff


	//   ....[135]....
        /*0298*/ 	.word	0xffffffff


	//   ....[136]....
        /*029c*/ 	.word	0xffffffff


	//   ....[137]....
        /*02a0*/ 	.word	0xffffffff


	//   ....[138]....
        /*02a4*/ 	.word	0xffffffff


	//   ....[139]....
        /*02a8*/ 	.word	0xffffffff


	//   ....[140]....
        /*02ac*/ 	.word	0xffffffff


	//   ....[141]....
        /*02b0*/ 	.word	0xffffffff


	//   ....[142]....
        /*02b4*/ 	.word	0xffffffff


	//   ....[143]....
        /*02b8*/ 	.word	0xffffffff


	//   ....[144]....
        /*02bc*/ 	.word	0xffffffff


	//   ....[145]....
        /*02c0*/ 	.word	0xffffffff


	//   ....[146]....
        /*02c4*/ 	.word	0xffffffff


	//   ....[147]....
        /*02c8*/ 	.word	0xffffffff


	//   ....[148]....
        /*02cc*/ 	.word	0xffffffff


	//   ....[149]....
        /*02d0*/ 	.word	0xffffffff


	//   ....[150]....
        /*02d4*/ 	.word	0xffffffff


	//   ....[151]....
        /*02d8*/ 	.word	0xffffffff


	//   ....[152]....
        /*02dc*/ 	.word	0xffffffff


	//   ....[153]....
        /*02e0*/ 	.word	0xffffffff


	//   ....[154]....
        /*02e4*/ 	.word	0xffffffff


	//   ....[155]....
        /*02e8*/ 	.word	0xffffffff


	//   ....[156]....
        /*02ec*/ 	.word	0xffffffff


	//   ....[157]....
        /*02f0*/ 	.word	0xffffffff


	//   ....[158]....
        /*02f4*/ 	.word	0xffffffff


	//   ....[159]....
        /*02f8*/ 	.word	0xffffffff


	//   ....[160]....
        /*02fc*/ 	.word	0xffffffff


	//   ....[161]....
        /*0300*/ 	.word	0xffffffff


	//   ....[162]....
        /*0304*/ 	.word	0xffffffff


	//   ....[163]....
        /*0308*/ 	.word	0xffffffff


	//   ....[164]....
        /*030c*/ 	.word	0xffffffff


	//   ....[165]....
        /*0310*/ 	.word	0xffffffff


	//   ....[166]....
        /*0314*/ 	.word	0xffffffff


	//   ....[167]....
        /*0318*/ 	.word	0xffffffff


	//   ....[168]....
        /*031c*/ 	.word	0xffffffff


	//   ....[169]....
        /*0320*/ 	.word	0xffffffff


	//   ....[170]....
        /*0324*/ 	.word	0xffffffff


	//   ....[171]....
        /*0328*/ 	.word	0xffffffff


	//   ....[172]....
        /*032c*/ 	.word	0xffffffff


	//   ....[173]....
        /*0330*/ 	.word	0xffffffff


	//   ....[174]....
        /*0334*/ 	.word	0xffffffff


	//   ....[175]....
        /*0338*/ 	.word	0xffffffff


	//   ....[176]....
        /*033c*/ 	.word	0xffffffff


	//   ....[177]....
        /*0340*/ 	.word	0xffffffff


	//   ....[178]....
        /*0344*/ 	.word	0xffffffff


	//   ....[179]....
        /*0348*/ 	.word	0xffffffff


	//   ....[180]....
        /*034c*/ 	.word	0xffffffff


	//   ....[181]....
        /*0350*/ 	.word	0xffffffff


	//   ....[182]....
        /*0354*/ 	.word	0xffffffff


	//   ....[183]....
        /*0358*/ 	.word	0xffffffff


	//   ....[184]....
        /*035c*/ 	.word	0xffffffff


	//   ....[185]....
        /*0360*/ 	.word	0xffffffff


	//   ....[186]....
        /*0364*/ 	.word	0xffffffff


	//   ....[187]....
        /*0368*/ 	.word	0xffffffff


	//   ....[188]....
        /*036c*/ 	.word	0xffffffff


	//   ....[189]....
        /*0370*/ 	.word	0xffffffff


	//   ....[190]....
        /*0374*/ 	.word	0xffffffff


	//   ....[191]....
        /*0378*/ 	.word	0xffffffff


	//   ....[192]....
        /*037c*/ 	.word	0xffffffff


	//   ....[193]....
        /*0380*/ 	.word	0xffffffff


	//   ....[194]....
        /*0384*/ 	.word	0xffffffff


	//   ....[195]....
        /*0388*/ 	.word	0xffffffff


	//   ....[196]....
        /*038c*/ 	.word	0xffffffff


	//   ....[197]....
        /*0390*/ 	.word	0xffffffff


	//   ....[198]....
        /*0394*/ 	.word	0xffffffff


	//   ....[199]....
        /*0398*/ 	.word	0xffffffff


	//   ....[200]....
        /*039c*/ 	.word	0xffffffff


	//   ....[201]....
        /*03a0*/ 	.word	0xffffffff


	//   ....[202]....
        /*03a4*/ 	.word	0xffffffff


	//   ....[203]....
        /*03a8*/ 	.word	0xffffffff


	//   ....[204]....
        /*03ac*/ 	.word	0xffffffff


	//   ....[205]....
        /*03b0*/ 	.word	0xffffffff


	//   ....[206]....
        /*03b4*/ 	.word	0xffffffff


	//   ....[207]....
        /*03b8*/ 	.word	0xffffffff


	//   ....[208]....
        /*03bc*/ 	.word	0xffffffff


	//   ....[209]....
        /*03c0*/ 	.word	0xffffffff


	//   ....[210]....
        /*03c4*/ 	.word	0xffffffff


	//   ....[211]....
        /*03c8*/ 	.word	0xffffffff


	//   ....[212]....
        /*03cc*/ 	.word	0xffffffff


	//   ....[213]....
        /*03d0*/ 	.word	0xffffffff


	//   ....[214]....
        /*03d4*/ 	.word	0xffffffff


	//   ....[215]....
        /*03d8*/ 	.word	0xffffffff


	//   ....[216]....
        /*03dc*/ 	.word	0xffffffff


	//   ....[217]....
        /*03e0*/ 	.word	0xffffffff


	//   ....[218]....
        /*03e4*/ 	.word	0xffffffff


	//   ....[219]....
        /*03e8*/ 	.word	0xffffffff


	//   ....[220]....
        /*03ec*/ 	.word	0xffffffff


	//   ....[221]....
        /*03f0*/ 	.word	0xffffffff


	//   ....[222]....
        /*03f4*/ 	.word	0xffffffff


	//   ....[223]....
        /*03f8*/ 	.word	0xffffffff


	//   ....[224]....
        /*03fc*/ 	.word	0xffffffff


	//   ....[225]....
        /*0400*/ 	.word	0xffffffff


	//   ....[226]....
        /*0404*/ 	.word	0xffffffff


	//   ....[227]....
        /*0408*/ 	.word	0xffffffff


	//   ....[228]....
        /*040c*/ 	.word	0xffffffff


	//   ....[229]....
        /*0410*/ 	.word	0xffffffff


	//   ....[230]....
        /*0414*/ 	.word	0xffffffff


	//   ....[231]....
        /*0418*/ 	.word	0xffffffff


	//   ....[232]....
        /*041c*/ 	.word	0xffffffff


	//   ....[233]....
        /*0420*/ 	.word	0xffffffff


	//   ....[234]....
        /*0424*/ 	.word	0xffffffff


	//   ....[235]....
        /*0428*/ 	.word	0xffffffff


	//   ....[236]....
        /*042c*/ 	.word	0xffffffff


	//   ....[237]....
        /*0430*/ 	.word	0xffffffff


	//   ....[238]....
        /*0434*/ 	.word	0xffffffff


	//   ....[239]....
        /*0438*/ 	.word	0xffffffff


	//   ....[240]....
        /*043c*/ 	.word	0xffffffff


	//   ....[241]....
        /*0440*/ 	.word	0xffffffff


	//   ....[242]....
        /*0444*/ 	.word	0xffffffff


	//   ....[243]....
        /*0448*/ 	.word	0xffffffff


	//   ....[244]....
        /*044c*/ 	.word	0xffffffff


	//   ....[245]....
        /*0450*/ 	.word	0xffffffff


	//   ....[246]....
        /*0454*/ 	.word	0xffffffff


	//   ....[247]....
        /*0458*/ 	.word	0xffffffff


	//   ....[248]....
        /*045c*/ 	.word	0xffffffff


	//   ....[249]....
        /*0460*/ 	.word	0xffffffff


	//   ....[250]....
        /*0464*/ 	.word	0xffffffff


	//   ....[251]....
        /*0468*/ 	.word	0xffffffff


	//   ....[252]....
        /*046c*/ 	.word	0xffffffff


	//   ....[253]....
        /*0470*/ 	.word	0xffffffff


	//   ....[254]....
        /*0474*/ 	.word	0xffffffff


	//   ....[255]....
        /*0478*/ 	.word	0xffffffff


	//   ....[0]....
        /*047c*/ 	.word	0xffffffff


	//   ....[1]....
        /*0480*/ 	.word	0xffffffff


	//   ....[2]....
        /*0484*/ 	.word	0xffffffff


	//   ....[3]....
        /*0488*/ 	.word	0xffffffff


	//   ....[4]....
        /*048c*/ 	.word	0xffffffff


	//   ....[5]....
        /*0490*/ 	.word	0xffffffff


	//   ....[6]....
        /*0494*/ 	.word	0xffffffff


	//   ....[7]....
        /*0498*/ 	.word	0xffffffff


	//   ....[8]....
        /*049c*/ 	.word	0xffffffff


	//   ....[9]....
        /*04a0*/ 	.word	0xffffffff


	//   ....[10]....
        /*04a4*/ 	.word	0xffffffff


	//   ....[11]....
        /*04a8*/ 	.word	0xffffffff


	//   ....[12]....
        /*04ac*/ 	.word	0xffffffff


	//   ....[13]....
        /*04b0*/ 	.word	0xffffffff


	//   ....[14]....
        /*04b4*/ 	.word	0xffffffff


	//   ....[15]....
        /*04b8*/ 	.word	0xffffffff


	//   ....[16]....
        /*04bc*/ 	.word	0xffffffff


	//   ....[17]....
        /*04c0*/ 	.word	0xffffffff


	//   ....[18]....
        /*04c4*/ 	.word	0xffffffff


	//   ....[19]....
        /*04c8*/ 	.word	0xffffffff


	//   ....[20]....
        /*04cc*/ 	.word	0xffffffff


	//   ....[21]....
        /*04d0*/ 	.word	0xffffffff


	//   ....[22]....
        /*04d4*/ 	.word	0xffffffff


	//   ....[23]....
        /*04d8*/ 	.word	0xffffffff


	//   ....[24]....
        /*04dc*/ 	.word	0xffffffff


	//   ....[25]....
        /*04e0*/ 	.word	0xffffffff


	//   ....[26]....
        /*04e4*/ 	.word	0xffffffff


	//   ....[27]....
        /*04e8*/ 	.word	0xffffffff


	//   ....[28]....
        /*04ec*/ 	.word	0xffffffff


	//   ....[29]....
        /*04f0*/ 	.word	0xffffffff


	//   ....[30]....
        /*04f4*/ 	.word	0xffffffff


	//   ....[31]....
        /*04f8*/ 	.word	0xffffffff


	//   ....[32]....
        /*04fc*/ 	.word	0xffffffff


	//   ....[33]....
        /*0500*/ 	.word	0xffffffff


	//   ....[34]....
        /*0504*/ 	.word	0xffffffff


	//   ....[35]....
        /*0508*/ 	.word	0xffffffff


	//   ....[36]....
        /*050c*/ 	.word	0xffffffff


	//   ....[37]....
        /*0510*/ 	.word	0xffffffff


	//   ....[38]....
        /*0514*/ 	.word	0xffffffff


	//   ....[39]....
        /*0518*/ 	.word	0xffffffff


	//   ....[40]....
        /*051c*/ 	.word	0xffffffff


	//   ....[41]....
        /*0520*/ 	.word	0xffffffff


	//   ....[42]....
        /*0524*/ 	.word	0xffffffff


	//   ....[43]....
        /*0528*/ 	.word	0xffffffff


	//   ....[44]....
        /*052c*/ 	.word	0xffffffff


	//   ....[45]....
        /*0530*/ 	.word	0xffffffff


	//   ....[46]....
        /*0534*/ 	.word	0xffffffff


	//   ....[47]....
        /*0538*/ 	.word	0xffffffff


	//   ....[48]....
        /*053c*/ 	.word	0xffffffff


	//   ....[49]....
        /*0540*/ 	.word	0xffffffff


	//   ....[50]....
        /*0544*/ 	.word	0xffffffff


	//   ....[51]....
        /*0548*/ 	.word	0xffffffff


	//   ....[52]....
        /*054c*/ 	.word	0xffffffff


	//   ....[53]....
        /*0550*/ 	.word	0xffffffff


	//   ....[54]....
        /*0554*/ 	.word	0xffffffff


	//   ....[55]....
        /*0558*/ 	.word	0xffffffff


	//   ....[56]....
        /*055c*/ 	.word	0xffffffff


	//   ....[57]....
        /*0560*/ 	.word	0xffffffff


	//   ....[58]....
        /*0564*/ 	.word	0xffffffff


	//   ....[59]....
        /*0568*/ 	.word	0xffffffff


	//   ....[60]....
        /*056c*/ 	.word	0xffffffff


	//   ....[61]....
        /*0570*/ 	.word	0xffffffff


	//   ....[62]....
        /*0574*/ 	.word	0xffffffff


	//   ....[63]....
        /*0578*/ 	.word	0xffffffff


	//   ....[64]....
        /*057c*/ 	.word	0xffffffff


	//   ....[65]....
        /*0580*/ 	.word	0xffffffff


	//   ....[66]....
        /*0584*/ 	.word	0xffffffff


	//   ....[67]....
        /*0588*/ 	.word	0xffffffff


	//   ....[68]....
        /*058c*/ 	.word	0xffffffff


	//   ....[69]....
        /*0590*/ 	.word	0xffffffff


	//   ....[70]....
        /*0594*/ 	.word	0xffffffff


	//   ....[71]....
        /*0598*/ 	.word	0xffffffff


	//   ....[72]....
        /*059c*/ 	.word	0xffffffff


	//   ....[73]....
        /*05a0*/ 	.word	0xffffffff


	//----- nvinfo : EIATTR_COOP_GROUP_INSTR_OFFSETS
	.align		4
.L_1560:
        /*05a4*/ 	.byte	0x04, 0x28
        /*05a6*/ 	.short	(.L_1562 - .L_1561)


	//   ....[0]....
.L_1561:
        /*05a8*/ 	.word	0x00001af0


	//   ....[1]....
        /*05ac*/ 	.word	0x00001b10


	//   ....[2]....
        /*05b0*/ 	.word	0x00001b20


	//   ....[3]....
        /*05b4*/ 	.word	0x00001b30


	//   ....[4]....
        /*05b8*/ 	.word	0x00001b40


	//   ....[5]....
        /*05bc*/ 	.word	0x00001b50


	//   ....[6]....
        /*05c0*/ 	.word	0x00001b60


	//   ....[7]....
        /*05c4*/ 	.word	0x00001b80


	//   ....[8]....
        /*05c8*/ 	.word	0x00001ba0


	//   ....[9]....
        /*05cc*/ 	.word	0x00001bc0


	//   ....[10]....
        /*05d0*/ 	.word	0x00001bd0


	//   ....[11]....
        /*05d4*/ 	.word	0x00001be0


	//   ....[12]....
        /*05d8*/ 	.word	0x00001bf0


	//   ....[13]....
        /*05dc*/ 	.word	0x00001c00


	//   ....[14]....
        /*05e0*/ 	.word	0x00001c10


	//   ....[15]....
        /*05e4*/ 	.word	0x00001c20


	//   ....[16]....
        /*05e8*/ 	.word	0x00001c30


	//   ....[17]....
        /*05ec*/ 	.word	0x00001c40


	//   ....[18]....
        /*05f0*/ 	.word	0x00001cb0


	//   ....[19]....
        /*05f4*/ 	.word	0x00001cc0


	//   ....[20]....
        /*05f8*/ 	.word	0x00001cd0


	//   ....[21]....
        /*05fc*/ 	.word	0x00001ce0


	//   ....[22]....
        /*0600*/ 	.word	0x00001cf0


	//   ....[23]....
        /*0604*/ 	.word	0x00001d00


	//   ....[24]....
        /*0608*/ 	.word	0x00001d10


	//   ....[25]....
        /*060c*/ 	.word	0x00001d20


	//   ....[26]....
        /*0610*/ 	.word	0x00001d30


	//   ....[27]....
        /*0614*/ 	.word	0x00001d40


	//   ....[28]....
        /*0618*/ 	.word	0x00001d50


	//   ....[29]....
        /*061c*/ 	.word	0x00001d60


	//   ....[30]....
        /*0620*/ 	.word	0x00001dd0


	//   ....[31]....
        /*0624*/ 	.word	0x00001de0


	//   ....[32]....
        /*0628*/ 	.word	0x00001df0


	//   ....[33]....
        /*062c*/ 	.word	0x00001e00


	//   ....[34]....
        /*0630*/ 	.word	0x00001e10


	//   ....[35]....
        /*0634*/ 	.word	0x00001e20


	//   ....[36]....
        /*0638*/ 	.word	0x00001e30


	//   ....[37]....
        /*063c*/ 	.word	0x00001e40


	//   ....[38]....
        /*0640*/ 	.word	0x00001e50


	//   ....[39]....
        /*0644*/ 	.word	0x00001e60


	//   ....[40]....
        /*0648*/ 	.word	0x00001e70


	//   ....[41]....
        /*064c*/ 	.word	0x00001e80


	//   ....[42]....
        /*0650*/ 	.word	0x00001ef0


	//   ....[43]....
        /*0654*/ 	.word	0x00001f00


	//   ....[44]....
        /*0658*/ 	.word	0x00001f10


	//   ....[45]....
        /*065c*/ 	.word	0x00001f20


	//   ....[46]....
        /*0660*/ 	.word	0x00001f30


	//   ....[47]....
        /*0664*/ 	.word	0x00001f40


	//   ....[48]....
        /*0668*/ 	.word	0x00001f50


	//   ....[49]....
        /*066c*/ 	.word	0x00001f60


	//   ....[50]....
        /*0670*/ 	.word	0x00001f70


	//   ....[51]....
        /*0674*/ 	.word	0x00001f80


	//   ....[52]....
        /*0678*/ 	.word	0x00001f90


	//   ....[53]....
        /*067c*/ 	.word	0x00001fa0


	//   ....[54]....
        /*0680*/ 	.word	0x00002020


	//   ....[55]....
        /*0684*/ 	.word	0x00002030


	//   ....[56]....
        /*0688*/ 	.word	0x00002050


	//   ....[57]....
        /*068c*/ 	.word	0x00002060


	//   ....[58]....
        /*0690*/ 	.word	0x00002070


	//   ....[59]....
        /*0694*/ 	.word	0x00002080


	//   ....[60]....
        /*0698*/ 	.word	0x00002090


	//   ....[61]....
        /*069c*/ 	.word	0x000020a0


	//   ....[62]....
        /*06a0*/ 	.word	0x000020b0


	//   ....[63]....
        /*06a4*/ 	.word	0x000020c0


	//   ....[64]....
        /*06a8*/ 	.word	0x000020d0


	//   ....[65]....
        /*06ac*/ 	.word	0x000020e0


	//   ....[66]....
        /*06b0*/ 	.word	0x00004250


	//   ....[67]....
        /*06b4*/ 	.word	0x00004280


	//   ....[68]....
        /*06b8*/ 	.word	0x00004290


	//   ....[69]....
        /*06bc*/ 	.word	0x000042a0


	//   ....[70]....
        /*06c0*/ 	.word	0x000042b0


	//   ....[71]....
        /*06c4*/ 	.word	0x000042c0


	//   ....[72]....
        /*06c8*/ 	.word	0x000042d0


	//   ....[73]....
        /*06cc*/ 	.word	0x000042f0


	//   ....[74]....
        /*06d0*/ 	.word	0x00004310


	//   ....[75]....
        /*06d4*/ 	.word	0x00004330


	//   ....[76]....
        /*06d8*/ 	.word	0x00004340


	//   ....[77]....
        /*06dc*/ 	.word	0x00004350


	//   ....[78]....
        /*06e0*/ 	.word	0x00004360


	//   ....[79]....
        /*06e4*/ 	.word	0x00004370


	//   ....[80]....
        /*06e8*/ 	.word	0x00004380


	//   ....[81]....
        /*06ec*/ 	.word	0x00004390


	//   ....[82]....
        /*06f0*/ 	.word	0x000043a0


	//   ....[83]....
        /*06f4*/ 	.word	0x000043b0


	//   ....[84]....
        /*06f8*/ 	.word	0x00004420


	//   ....[85]....
        /*06fc*/ 	.word	0x00004430


	//   ....[86]....
        /*0700*/ 	.word	0x00004440


	//   ....[87]....
        /*0704*/ 	.word	0x00004450


	//   ....[88]....
        /*0708*/ 	.word	0x00004460


	//   ....[89]....
        /*070c*/ 	.word	0x00004470


	//   ....[90]....
        /*0710*/ 	.word	0x00004480


	//   ....[91]....
        /*0714*/ 	.word	0x00004490


	//   ....[92]....
        /*0718*/ 	.word	0x000044a0


	//   ....[93]....
        /*071c*/ 	.word	0x000044b0


	//   ....[94]....
        /*0720*/ 	.word	0x000044c0


	//   ....[95]....
        /*0724*/ 	.word	0x000044d0


	//   ....[96]....
        /*0728*/ 	.word	0x00004540


	//   ....[97]....
        /*072c*/ 	.word	0x00004550


	//   ....[98]....
        /*0730*/ 	.word	0x00004560


	//   ....[99]....
        /*0734*/ 	.word	0x00004570


	//   ....[100]....
        /*0738*/ 	.word	0x00004580


	//   ....[101]....
        /*073c*/ 	.word	0x00004590


	//   ....[102]....
        /*0740*/ 	.word	0x000045a0


	//   ....[103]....
        /*0744*/ 	.word	0x000045b0


	//   ....[104]....
        /*0748*/ 	.word	0x000045c0


	//   ....[105]....
        /*074c*/ 	.word	0x000045d0


	//   ....[106]....
        /*0750*/ 	.word	0x000045e0


	//   ....[107]....
        /*0754*/ 	.word	0x000045f0


	//   ....[108]....
        /*0758*/ 	.word	0x00004660


	//   ....[109]....
        /*075c*/ 	.word	0x00004670


	//   ....[110]....
        /*0760*/ 	.word	0x00004680


	//   ....[111]....
        /*0764*/ 	.word	0x00004690


	//   ....[112]....
        /*0768*/ 	.word	0x000046a0


	//   ....[113]....
        /*076c*/ 	.word	0x000046b0


	//   ....[114]....
        /*0770*/ 	.word	0x000046c0


	//   ....[115]....
        /*0774*/ 	.word	0x000046d0


	//   ....[116]....
        /*0778*/ 	.word	0x000046e0


	//   ....[117]....
        /*077c*/ 	.word	0x000046f0


	//   ....[118]....
        /*0780*/ 	.word	0x00004700


	//   ....[119]....
        /*0784*/ 	.word	0x00004710


	//   ....[120]....
        /*0788*/ 	.word	0x00004780


	//   ....[121]....
        /*078c*/ 	.word	0x00004790


	//   ....[122]....
        /*0790*/ 	.word	0x000047a0


	//   ....[123]....
        /*0794*/ 	.word	0x000047b0


	//   ....[124]....
        /*0798*/ 	.word	0x000047c0


	//   ....[125]....
        /*079c*/ 	.word	0x000047d0


	//   ....[126]....
        /*07a0*/ 	.word	0x000047e0


	//   ....[127]....
        /*07a4*/ 	.word	0x000047f0


	//   ....[128]....
        /*07a8*/ 	.word	0x00004800


	//   ....[129]....
        /*07ac*/ 	.word	0x00004810


	//   ....[130]....
        /*07b0*/ 	.word	0x00004820


	//   ....[131]....
        /*07b4*/ 	.word	0x00004830


	//   ....[132]....
        /*07b8*/ 	.word	0x00006980


	//   ....[133]....
        /*07bc*/ 	.word	0x000069b0


	//   ....[134]....
        /*07c0*/ 	.word	0x000069c0


	//   ....[135]....
        /*07c4*/ 	.word	0x000069d0


	//   ....[136]....
        /*07c8*/ 	.word	0x000069e0


	//   ....[137]....
        /*07cc*/ 	.word	0x000069f0


	//   ....[138]....
        /*07d0*/ 	.word	0x00006a00


	//   ....[139]....
        /*07d4*/ 	.word	0x00006a20


	//   ....[140]....
        /*07d8*/ 	.word	0x00006a40


	//   ....[141]....
        /*07dc*/ 	.word	0x00006a60


	//   ....[142]....
        /*07e0*/ 	.word	0x00006a70


	//   ....[143]....
        /*07e4*/ 	.word	0x00006a80


	//   ....[144]....
        /*07e8*/ 	.word	0x00006a90


	//   ....[145]....
        /*07ec*/ 	.word	0x00006aa0


	//   ....[146]....
        /*07f0*/ 	.word	0x00006ab0


	//   ....[147]....
        /*07f4*/ 	.word	0x00006ac0


	//   ....[148]....
        /*07f8*/ 	.word	0x00006ad0


	//   ....[149]....
        /*07fc*/ 	.word	0x00006ae0


	//   ....[150]....
        /*0800*/ 	.word	0x00006b50


	//   ....[151]....
        /*0804*/ 	.word	0x00006b60


	//   ....[152]....
        /*0808*/ 	.word	0x00006b70


	//   ....[153]....
        /*080c*/ 	.word	0x00006b80


	//   ....[154]....
        /*0810*/ 	.word	0x00006b90


	//   ....[155]....
        /*0814*/ 	.word	0x00006ba0


	//   ....[156]....
        /*0818*/ 	.word	0x00006bb0


	//   ....[157]....
        /*081c*/ 	.word	0x00006bc0


	//   ....[158]....
        /*0820*/ 	.word	0x00006bd0


	//   ....[159]....
        /*0824*/ 	.word	0x00006be0


	//   ....[160]....
        /*0828*/ 	.word	0x00006bf0


	//   ....[161]....
        /*082c*/ 	.word	0x00006c00


	//   ....[162]....
        /*0830*/ 	.word	0x00006c70


	//   ....[163]....
        /*0834*/ 	.word	0x00006c80


	//   ....[164]....
        /*0838*/ 	.word	0x00006c90


	//   ....[165]....
        /*083c*/ 	.word	0x00006ca0


	//   ....[166]....
        /*0840*/ 	.word	0x00006cb0


	//   ....[167]....
        /*0844*/ 	.word	0x00006cc0


	//   ....[168]....
        /*0848*/ 	.word	0x00006cd0


	//   ....[169]....
        /*084c*/ 	.word	0x00006ce0


	//   ....[170]....
        /*0850*/ 	.word	0x00006cf0


	//   ....[171]....
        /*0854*/ 	.word	0x00006d00


	//   ....[172]....
        /*0858*/ 	.word	0x00006d10


	//   ....[173]....
        /*085c*/ 	.word	0x00006d20


	//   ....[174]....
        /*0860*/ 	.word	0x00006d90


	//   ....[175]....
        /*0864*/ 	.word	0x00006da0


	//   ....[176]....
        /*0868*/ 	.word	0x00006db0


	//   ....[177]....
        /*086c*/ 	.word	0x00006dc0


	//   ....[178]....
        /*0870*/ 	.word	0x00006dd0


	//   ....[179]....
        /*0874*/ 	.word	0x00006de0


	//   ....[180]....
        /*0878*/ 	.word	0x00006df0


	//   ....[181]....
        /*087c*/ 	.word	0x00006e00


	//   ....[182]....
        /*0880*/ 	.word	0x00006e10


	//   ....[183]....
        /*0884*/ 	.word	0x00006e20


	//   ....[184]....
        /*0888*/ 	.word	0x00006e30


	//   ....[185]....
        /*088c*/ 	.word	0x00006e40


	//   ....[186]....
        /*0890*/ 	.word	0x00006eb0


	//   ....[187]....
        /*0894*/ 	.word	0x00006ec0


	//   ....[188]....
        /*0898*/ 	.word	0x00006ed0


	//   ....[189]....
        /*089c*/ 	.word	0x00006ee0


	//   ....[190]....
        /*08a0*/ 	.word	0x00006ef0


	//   ....[191]....
        /*08a4*/ 	.word	0x00006f00


	//   ....[192]....
        /*08a8*/ 	.word	0x00006f10


	//   ....[193]....
        /*08ac*/ 	.word	0x00006f20


	//   ....[194]....
        /*08b0*/ 	.word	0x00006f30


	//   ....[195]....
        /*08b4*/ 	.word	0x00006f40


	//   ....[196]....
        /*08b8*/ 	.word	0x00006f50


	//   ....[197]....
        /*08bc*/ 	.word	0x00006f60


	//   ....[198]....
        /*08c0*/ 	.word	0x000090b0


	//   ....[199]....
        /*08c4*/ 	.word	0x000090e0


	//   ....[200]....
        /*08c8*/ 	.word	0x000090f0


	//   ....[201]....
        /*08cc*/ 	.word	0x00009100


	//   ....[202]....
        /*08d0*/ 	.word	0x00009110


	//   ....[203]....
        /*08d4*/ 	.word	0x00009120


	//   ....[204]....
        /*08d8*/ 	.word	0x00009130


	//   ....[205]....
        /*08dc*/ 	.word	0x00009150


	//   ....[206]....
        /*08e0*/ 	.word	0x00009170


	//   ....[207]....
        /*08e4*/ 	.word	0x00009190


	//   ....[208]....
        /*08e8*/ 	.word	0x000091a0


	//   ....[209]....
        /*08ec*/ 	.word	0x000091b0


	//   ....[210]....
        /*08f0*/ 	.word	0x000091c0


	//   ....[211]....
        /*08f4*/ 	.word	0x000091d0


	//   ....[212]....
        /*08f8*/ 	.word	0x000091e0


	//   ....[213]....
        /*08fc*/ 	.word	0x000091f0


	//   ....[214]....
        /*0900*/ 	.word	0x00009200


	//   ....[215]....
        /*0904*/ 	.word	0x00009210


	//   ....[216]....
        /*0908*/ 	.word	0x00009280


	//   ....[217]....
        /*090c*/ 	.word	0x00009290


	//   ....[218]....
        /*0910*/ 	.word	0x000092a0


	//   ....[219]....
        /*0914*/ 	.word	0x000092b0


	//   ....[220]....
        /*0918*/ 	.word	0x000092c0


	//   ....[221]....
        /*091c*/ 	.word	0x000092d0


	//   ....[222]....
        /*0920*/ 	.word	0x000092e0


	//   ....[223]....
        /*0924*/ 	.word	0x000092f0


	//   ....[224]....
        /*0928*/ 	.word	0x00009300


	//   ....[225]....
        /*092c*/ 	.word	0x00009310


	//   ....[226]....
        /*0930*/ 	.word	0x00009320


	//   ....[227]....
        /*0934*/ 	.word	0x00009330


	//   ....[228]....
        /*0938*/ 	.word	0x000093a0


	//   ....[229]....
        /*093c*/ 	.word	0x000093b0


	//   ....[230]....
        /*0940*/ 	.word	0x000093c0


	//   ....[231]....
        /*0944*/ 	.word	0x000093d0


	//   ....[232]....
        /*0948*/ 	.word	0x000093e0


	//   ....[233]....
        /*094c*/ 	.word	0x000093f0


	//   ....[234]....
        /*0950*/ 	.word	0x00009400


	//   ....[235]....
        /*0954*/ 	.word	0x00009410


	//   ....[236]....
        /*0958*/ 	.word	0x00009420


	//   ....[237]....
        /*095c*/ 	.word	0x00009430


	//   ....[238]....
        /*0960*/ 	.word	0x00009440


	//   ....[239]....
        /*0964*/ 	.word	0x00009450


	//   ....[240]....
        /*0968*/ 	.word	0x000094c0


	//   ....[241]....
        /*096c*/ 	.word	0x000094d0


	//   ....[242]....
        /*0970*/ 	.word	0x000094e0


	//   ....[243]....
        /*0974*/ 	.word	0x000094f0


	//   ....[244]....
        /*0978*/ 	.word	0x00009500


	//   ....[245]....
        /*097c*/ 	.word	0x00009510


	//   ....[246]....
        /*0980*/ 	.word	0x00009520


	//   ....[247]....
        /*0984*/ 	.word	0x00009530


	//   ....[248]....
        /*0988*/ 	.word	0x00009540


	//   ....[249]....
        /*098c*/ 	.word	0x00009550


	//   ....[250]....
        /*0990*/ 	.word	0x00009560


	//   ....[251]....
        /*0994*/ 	.word	0x00009570


	//   ....[252]....
        /*0998*/ 	.word	0x000095e0


	//   ....[253]....
        /*099c*/ 	.word	0x000095f0


	//   ....[254]....
        /*09a0*/ 	.word	0x00009600


	//   ....[255]....
        /*09a4*/ 	.word	0x00009610


	//   ....[0]....
        /*09a8*/ 	.word	0x00009620


	//   ....[1]....
        /*09ac*/ 	.word	0x00009630


	//   ....[2]....
        /*09b0*/ 	.word	0x00009640


	//   ....[3]....
        /*09b4*/ 	.word	0x00009650


	//   ....[4]....
        /*09b8*/ 	.word	0x00009660


	//   ....[5]....
        /*09bc*/ 	.word	0x00009670


	//   ....[6]....
        /*09c0*/ 	.word	0x00009680


	//   ....[7]....
        /*09c4*/ 	.word	0x00009690


	//   ....[8]....
        /*09c8*/ 	.word	0x0000b7e0


	//   ....[9]....
        /*09cc*/ 	.word	0x0000b810


	//   ....[10]....
        /*09d0*/ 	.word	0x0000b820


	//   ....[11]....
        /*09d4*/ 	.word	0x0000b830


	//   ....[12]....
        /*09d8*/ 	.word	0x0000b840


	//   ....[13]....
        /*09dc*/ 	.word	0x0000b850


	//   ....[14]....
        /*09e0*/ 	.word	0x0000b860


	//   ....[15]....
        /*09e4*/ 	.word	0x0000b880


	//   ....[16]....
        /*09e8*/ 	.word	0x0000b8a0


	//   ....[17]....
        /*09ec*/ 	.word	0x0000b8b0


	//   ....[18]....
        /*09f0*/ 	.word	0x0000b8c0


	//   ....[19]....
        /*09f4*/ 	.word	0x0000b8d0


	//   ....[20]....
        /*09f8*/ 	.word	0x0000b8e0


	//   ....[21]....
        /*09fc*/ 	.word	0x0000b8f0


	//   ....[22]....
        /*0a00*/ 	.word	0x0000b900


	//   ....[23]....
        /*0a04*/ 	.word	0x0000b910


	//   ....[24]....
        /*0a08*/ 	.word	0x0000b960


	//   ....[25]....
        /*0a0c*/ 	.word	0x0000b970


	//   ....[26]....
        /*0a10*/ 	.word	0x0000b9a0


	//   ....[27]....
        /*0a14*/ 	.word	0x0000b9b0


	//   ....[28]....
        /*0a18*/ 	.word	0x0000b9c0


	//   ....[29]....
        /*0a1c*/ 	.word	0x0000b9d0


	//   ....[30]....
        /*0a20*/ 	.word	0x0000b9e0


	//   ....[31]....
        /*0a24*/ 	.word	0x0000b9f0


	//   ....[32]....
        /*0a28*/ 	.word	0x0000ba00


	//   ....[33]....
        /*0a2c*/ 	.word	0x0000ba10


	//   ....[34]....
        /*0a30*/ 	.word	0x0000ba20


	//   ....[35]....
        /*0a34*/ 	.word	0x0000ba30


	//   ....[36]....
        /*0a38*/ 	.word	0x0000ba80


	//   ....[37]....
        /*0a3c*/ 	.word	0x0000ba90


	//   ....[38]....
        /*0a40*/ 	.word	0x0000bac0


	//   ....[39]....
        /*0a44*/ 	.word	0x0000bad0


	//   ....[40]....
        /*0a48*/ 	.word	0x0000bae0


	//   ....[41]....
        /*0a4c*/ 	.word	0x0000baf0


	//   ....[42]....
        /*0a50*/ 	.word	0x0000bb00


	//   ....[43]....
        /*0a54*/ 	.word	0x0000bb10


	//   ....[44]....
        /*0a58*/ 	.word	0x0000bb20


	//   ....[45]....
        /*0a5c*/ 	.word	0x0000bb30


	//   ....[46]....
        /*0a60*/ 	.word	0x0000bb40


	//   ....[47]....
        /*0a64*/ 	.word	0x0000bb50


	//   ....[48]....
        /*0a68*/ 	.word	0x0000bba0


	//   ....[49]....
        /*0a6c*/ 	.word	0x0000bbb0


	//   ....[50]....
        /*0a70*/ 	.word	0x0000bbe0


	//   ....[51]....
        /*0a74*/ 	.word	0x0000bbf0


	//   ....[52]....
        /*0a78*/ 	.word	0x0000bc00


	//   ....[53]....
        /*0a7c*/ 	.word	0x0000bc10


	//   ....[54]....
        /*0a80*/ 	.word	0x0000bc20


	//   ....[55]....
        /*0a84*/ 	.word	0x0000bc30


	//   ....[56]....
        /*0a88*/ 	.word	0x0000bc40


	//   ....[57]....
        /*0a8c*/ 	.word	0x0000bc50


	//   ....[58]....
        /*0a90*/ 	.word	0x0000bc60


	//   ....[59]....
        /*0a94*/ 	.word	0x0000bc70


	//   ....[60]....
        /*0a98*/ 	.word	0x0000bcc0


	//   ....[61]....
        /*0a9c*/ 	.word	0x0000bcd0


	//   ....[62]....
        /*0aa0*/ 	.word	0x0000bd00


	//   ....[63]....
        /*0aa4*/ 	.word	0x0000bd10


	//   ....[64]....
        /*0aa8*/ 	.word	0x0000bd20


	//   ....[65]....
        /*0aac*/ 	.word	0x0000bd30


	//   ....[66]....
        /*0ab0*/ 	.word	0x0000bd40


	//   ....[67]....
        /*0ab4*/ 	.word	0x0000bd50


	//   ....[68]....
        /*0ab8*/ 	.word	0x0000bd60


	//   ....[69]....
        /*0abc*/ 	.word	0x0000bd70


	//   ....[70]....
        /*0ac0*/ 	.word	0x0000bd80


	//   ....[71]....
        /*0ac4*/ 	.word	0x0000bd90


	//   ....[72]....
        /*0ac8*/ 	.word	0x0000bda0


	//   ....[73]....
        /*0acc*/ 	.word	0x0000bdb0


	//----- nvinfo : EIATTR_EXIT_INSTR_OFFSETS
	.align		4
.L_1562:
        /*0ad0*/ 	.byte	0x04, 0x1c
        /*0ad2*/ 	.short	(.L_1564 - .L_1563)


	//   ....[0]....
.L_1563:
        /*0ad4*/ 	.word	0x00010690


	//   ....[1]....
        /*0ad8*/ 	.word	0x00011530


	//   ....[2]....
        /*0adc*/ 	.word	0x000115a0


	//----- nvinfo : EIATTR_MAX_THREADS
	.align		4
.L_1564:
        /*0ae0*/ 	.byte	0x04, 0x05
        /*0ae2*/ 	.short	(.L_1566 - .L_1565)
.L_1565:
        /*0ae4*/ 	.word	0x00000040
        /*0ae8*/ 	.word	0x00000001
        /*0aec*/ 	.word	0x00000001


	//----- nvinfo : EIATTR_CRS_STACK_SIZE
	.align		4
.L_1566:
        /*0af0*/ 	.byte	0x04, 0x1e
        /*0af2*/ 	.short	(.L_1568 - .L_1567)
.L_1567:
        /*0af4*/ 	.word	0x00000000


	//----- nvinfo : EIATTR_CBANK_PARAM_SIZE
	.align		4
.L_1568:
        /*0af8*/ 	.byte	0x03, 0x19
        /*0afa*/ 	.short	0x0028


	//----- nvinfo : EIATTR_PARAM_CBANK
	.align		4
        /*0afc*/ 	.byte	0x04, 0x0a
        /*0afe*/ 	.short	(.L_1570 - .L_1569)
	.align		4
.L_1569:
        /*0b00*/ 	.word	index@(.nv.constant0._ZN17fastertransformer38beam_online_softmax_topk_stage2_kernelIfLi32ELi64EEEvPKfS2_PiPT_ii)
        /*0b04*/ 	.short	0x0210
        /*0b06*/ 	.short	0x0028


	//----- nvinfo : EIATTR_SW_WAR
	.align		4
.L_1570:
        /*0b08*/ 	.byte	0x04, 0x36
        /*0b0a*/ 	.short	(.L_1572 - .L_1571)
.L_1571:
        /*0b0c*/ 	.word	0x00000008
.L_1572:


//--------------------- .nv.info._ZN17fastertransformer38beam_online_softmax_topk_stage2_kernelIfLi32ELi32EEEvPKfS2_PiPT_ii --------------------------
	.section	.nv.info._ZN17fastertransformer38beam_online_softmax_topk_stage2_kernelIfLi32ELi32EEEvPKfS2_PiPT_ii,"",@"SHT_CUDA_INFO"
	.sectionflags	@""
	.align	4


	//----- nvinfo : EIATTR_CUDA_API_VERSION
	.align		4
        /*0000*/ 	.byte	0x04, 0x37
        /*0002*/ 	.short	(.L_1574 - .L_1573)
.L_1573:
        /*0004*/ 	.word	0x00000082


	//----- nvinfo : EIATTR_KPARAM_INFO
	.align		4
.L_1574:
        /*0008*/ 	.byte	0x04, 0x17
        /*000a*/ 	.short	(.L_1576 - .L_1575)
.L_1575:
        /*000c*/ 	.word	0x00000000
        /*0010*/ 	.short	0x0005
        /*0012*/ 	.short	0x0024
        /*0014*/ 	.byte	0x00, 0xf0, 0x11, 0x00


	//----- nvinfo : EIATTR_KPARAM_INFO
	.align		4
.L_1576:
        /*0018*/ 	.byte	0x04, 0x17
        /*001a*/ 	.short	(.L_1578 - .L_1577)
.L_1577:
        /*001c*/ 	.word	0x00000000
        /*0020*/ 	.short	0x0004
        /*0022*/ 	.short	0x0020
        /*0024*/ 	.byte	0x00, 0xf0, 0x11, 0x00


	//----- nvinfo : EIATTR_KPARAM_INFO
	.align		4
.L_1578:
        /*0028*/ 	.byte	0x04, 0x17
        /*002a*/ 	.short	(.L_1580 - .L_1579)
.L_1579:
        /*002c*/ 	.word	0x00000000
        /*0030*/ 	.short	0x0003
        /*0032*/ 	.short	0x0018
        /*0034*/ 	.byte	0x00, 0xf0, 0x21, 0x00


	//----- nvinfo : EIATTR_KPARAM_INFO
	.align		4
.L_1580:
        /*0038*/ 	.byte	0x04, 0x17
        /*003a*/ 	.short	(.L_1582 - .L_1581)
.L_1581:
        /*003c*/ 	.word	0x00000000
        /*0040*/ 	.short	0x0002
        /*0042*/ 	.short	0x0010
        /*0044*/ 	.byte	0x00, 0xf0, 0x21, 0x00


	//----- nvinfo : EIATTR_KPARAM_INFO
	.align		4
.L_1582:
        /*0048*/ 	.byte	0x04, 0x17
        /*004a*/ 	.short	(.L_1584 - .L_1583)
.L_1583:
        /*004c*/ 	.word	0x00000000
        /*0050*/ 	.short	0x0001
        /*0052*/ 	.short	0x0008
        /*0054*/ 	.byte	0x00, 0xf0, 0x21, 0x00


	//----- nvinfo : EIATTR_KPARAM_INFO
	.align		4
.L_1584:
        /*0058*/ 	.byte	0x04, 0x17
        /*005a*/ 	.short	(.L_1586 - .L_1585)
.L_1585:
        /*005c*/ 	.word	0x00000000
        /*0060*/ 	.short	0x0000
        /*0062*/ 	.short	0x0000
        /*0064*/ 	.byte	0x00, 0xf0, 0x21, 0x00


	//----- nvinfo : EIATTR_SPARSE_MMA_MASK
	.align		4
.L_1586:
        /*0068*/ 	.byte	0x03, 0x50
        /*006a*/ 	.short	0x0000


	//----- nvinfo : EIATTR_MAXREG_COUNT
	.align		4
        /*006c*/ 	.byte	0x03, 0x1b
        /*006e*/ 	.short	0x00ff


	//----- nvinfo : EIATTR_NUM_BARRIERS
	.align		4
        /*0070*/ 	.byte	0x02, 0x4c
        /*0072*/ 	.byte	0x01
	.zero		1


	//----- nvinfo : EIATTR_MERCURY_ISA_VERSION
	.align		4
        /*0074*/ 	.byte	0x03, 0x5f
        /*0076*/ 	.short	0x0101


	//----- nvinfo : EIATTR_COOP_GROUP_MASK_REGIDS
	.align		4
        /*0078*/ 	.byte	0x04, 0x29
        /*007a*/ 	.short	(.L_1588 - .L_1587)


	//   ....[0]....
.L_1587:
        /*007c*/ 	.word	0xffffffff


	//   ....[1]....
        /*0080*/ 	.word	0xffffffff


	//   ....[2]....
        /*0084*/ 	.word	0xffffffff


	//   ....[3]....
        /*0088*/ 	.word	0xffffffff


	//   ....[4]....
        /*008c*/ 	.word	0xffffffff


	//   ....[5]....
        /*0090*/ 	.word	0xffffffff


	//   ....[6]....
        /*0094*/ 	.word	0xffffffff


	//   ....[7]....
        /*0098*/ 	.word	0xffffffff


	//   ....[8]....
        /*009c*/ 	.word	0xffffffff


	//   ....[9]....
        /*00a0*/ 	.word	0xffffffff


	//   ....[10]....
        /*00a4*/ 	.word	0xffffffff


	//   ....[11]....
        /*00a8*/ 	.word	0xffffffff


	//   ....[12]....
        /*00ac*/ 	.word	0xffffffff


	//   ....[13]....
        /*00b0*/ 	.word	0xffffffff


	//   ....[14]....
        /*00b4*/ 	.word	0xffffffff


	//   ....[15]....
        /*00b8*/ 	.word	0xffffffff


	//   ....[16]....
        /*00bc*/ 	.word	0xffffffff


	//   ....[17]....
        /*00c0*/ 	.word	0xffffffff


	//   ....[18]....
        /*00c4*/ 	.word	0xffffffff


	//   ....[19]....
        /*00c8*/ 	.word	0xffffffff


	//   ....[20]....
        /*00cc*/ 	.word	0xffffffff


	//   ....[21]....
        /*00d0*/ 	.word	0xffffffff


	//   ....[22]....
        /*00d4*/ 	.word	0xffffffff


	//   ....[23]....
        /*00d8*/ 	.word	0xffffffff


	//   ....[24]....
        /*00dc*/ 	.word	0xffffffff


	//   ....[25]....
        /*00e0*/ 	.word	0xffffffff


	//   ....[26]....
        /*00e4*/ 	.word	0xffffffff


	//   ....[27]....
        /*00e8*/ 	.word	0xffffffff


	//   ....[28]....
        /*00ec*/ 	.word	0xffffffff


	//   ....[29]....
        /*00f0*/ 	.word	0xffffffff


	//   ....[30]....
        /*00f4*/ 	.word	0xffffffff


	//   ....[31]....
        /*00f8*/ 	.word	0xffffffff


	//   ....[32]....
        /*00fc*/ 	.word	0xffffffff


	//   ....[33]....
        /*0100*/ 	.word	0xffffffff


	//   ....[34]....
        /*0104*/ 	.word	0xffffffff


	//   ....[35]....
        /*0108*/ 	.word	0xffffffff


	//   ....[36]....
        /*010c*/ 	.word	0xffffffff


	//   ....[37]....
        /*0110*/ 	.word	0xffffffff


	//   ....[38]....
        /*0114*/ 	.word	0xffffffff


	//   ....[39]....
        /*0118*/ 	.word	0xffffffff


	//   ....[40]....
        /*011c*/ 	.word	0xffffffff


	//   ....[41]....
        /*0120*/ 	.word	0xffffffff


	//   ....[42]....
        /*0124*/ 	.word	0xffffffff


	//   ....[43]....
        /*0128*/ 	.word	0xffffffff


	//   ....[44]....
        /*012c*/ 	.word	0xffffffff


	//   ....[45]....
        /*0130*/ 	.word	0xffffffff


	//   ....[46]....
        /*0134*/ 	.word	0xffffffff


	//   ....[47]....
        /*0138*/ 	.word	0xffffffff


	//   ....[48]....
        /*013c*/ 	.word	0xffffffff


	//   ....[49]....
        /*0140*/ 	.word	0xffffffff


	//   ....[50]....
        /*0144*/ 	.word	0xffffffff


	//   ....[51]....
        /*0148*/ 	.word	0xffffffff


	//   ....[52]....
        /*014c*/ 	.word	0xffffffff


	//   ....[53]....
        /*0150*/ 	.word	0xffffffff


	//   ....[54]....
        /*0154*/ 	.word	0xffffffff


	//   ....[55]....
        /*0158*/ 	.word	0xffffffff


	//   ....[56]....
        /*015c*/ 	.word	0xffffffff


	//   ....[57]....
        /*0160*/ 	.word	0xffffffff


	//   ....[58]....
        /*0164*/ 	.word	0xffffffff


	//   ....[59]....
        /*0168*/ 	.word	0xffffffff


	//   ....[60]....
        /*016c*/ 	.word	0xffffffff


	//   ....[61]....
        /*0170*/ 	.word	0xffffffff


	//   ....[62]....
        /*0174*/ 	.word	0xffffffff


	//   ....[63]....
        /*0178*/ 	.word	0xffffffff


	//   ....[64]....
        /*017c*/ 	.word	0xffffffff


	//   ....[65]....
        /*0180*/ 	.word	0xffffffff


	//   ....[66]....
        /*0184*/ 	.word	0xffffffff


	//   ....[67]....
        /*0188*/ 	.word	0xffffffff


	//   ....[68]....
        /*018c*/ 	.word	0xffffffff


	//   ....[69]....
        /*0190*/ 	.word	0xffffffff


	//   ....[70]....
        /*0194*/ 	.word	0xffffffff


	//   ....[71]....
        /*0198*/ 	.word	0xffffffff


	//   ....[72]....
        /*019c*/ 	.word	0xffffffff


	//   ....[73]....
        /*01a0*/ 	.word	0xffffffff


	//   ....[74]....
        /*01a4*/ 	.word	0xffffffff


	//   ....[75]....
        /*01a8*/ 	.word	0xffffffff


	//   ....[76]....
        /*01ac*/ 	.word	0xffffffff


	//   ....[77]....
        /*01b0*/ 	.word	0xffffffff


	//   ....[78]....
        /*01b4*/ 	.word	0xffffffff


	//   ....[79]....
        /*01b8*/ 	.word	0xffffffff


	//   ....[80]....
        /*01bc*/ 	.word	0xffffffff


	//   ....[81]....
        /*01c0*/ 	.word	0xffffffff


	//   ....[82]....
        /*01c4*/ 	.word	0xffffffff


	//   ....[83]....
        /*01c8*/ 	.word	0xffffffff


	//   ....[84]....
        /*01cc*/ 	.word	0xffffffff


	//   ....[85]....
        /*01d0*/ 	.word	0xffffffff


	//   ....[86]....
        /*01d4*/ 	.word	0xffffffff


	//   ....[87]....
        /*01d8*/ 	.word	0xffffffff


	//   ....[88]....
        /*01dc*/ 	.word	0xffffffff


	//   ....[89]....
        /*01e0*/ 	.word	0xffffffff


	//   ....[90]....
        /*01e4*/ 	.word	0xffffffff


	//   ....[91]....
        /*01e8*/ 	.word	0xffffffff


	//   ....[92]....
        /*01ec*/ 	.word	0xffffffff


	//   ....[93]....
        /*01f0*/ 	.word	0xffffffff


	//   ....[94]....
        /*01f4*/ 	.word	0xffffffff


	//   ....[95]....
        /*01f8*/ 	.word	0xffffffff


	//   ....[96]....
        /*01fc*/ 	.word	0xffffffff


	//   ....[97]....
        /*0200*/ 	.word	0xffffffff


	//   ....[98]....
        /*0204*/ 	.word	0xffffffff


	//   ....[99]....
        /*0208*/ 	.word	0xffffffff


	//   ....[100]....
        /*020c*/ 	.word	0xffffffff


	//   ....[101]....
        /*0210*/ 	.word	0xffffffff


	//   ....[102]....
        /*0214*/ 	.word	0xffffffff


	//   ....[103]....
        /*0218*/ 	.word	0xffffffff


	//   ....[104]....
        /*021c*/ 	.word	0xffffffff


	//   ....[105]....
        /*0220*/ 	.word	0xffffffff


	//   ....[106]....
        /*0224*/ 	.word	0xffffffff


	//   ....[107]....
        /*0228*/ 	.word	0xffffffff


	//   ....[108]....
        /*022c*/ 	.word	0xffffffff


	//   ....[109]....
        /*0230*/ 	.word	0xffffffff


	//   ....[110]....
        /*0234*/ 	.word	0xffffffff


	//   ....[111]....
        /*0238*/ 	.word	0xffffffff


	//   ....[112]....
        /*023c*/ 	.word	0xffffffff


	//   ....[113]....
        /*0240*/ 	.word	0xffffffff


	//   ....[114]....
        /*0244*/ 	.word	0xffffffff


	//   ....[115]....
        /*0248*/ 	.word	0xffffffff


	//   ....[116]....
        /*024c*/ 	.word	0xffffffff


	//   ....[117]....
        /*0250*/ 	.word	0xffffffff


	//   ....[118]....
        /*0254*/ 	.word	0xffffffff


	//   ....[119]....
        /*0258*/ 	.word	0xffffffff


	//   ....[120]....
        /*025c*/ 	.word	0xffffffff


	//   ....[121]....
        /*0260*/ 	.word	0xffffffff


	//   ....[122]....
        /*0264*/ 	.word	0xffffffff


	//   ....[123]....
        /*0268*/ 	.word	0xffffffff


	//   ....[124]....
        /*026c*/ 	.word	0xffffffff


	//   ....[125]....
        /*0270*/ 	.word	0xffffffff


	//   ....[126]....
        /*0274*/ 	.word	0xffffffff


	//   ....[127]....
        /*0278*/ 	.word	0xffffffff


	//   ....[128]....
        /*027c*/ 	.word	0xffffffff


	//   ....[129]....
        /*0280*/ 	.word	0xffffffff


	//   ....[130]....
        /*0284*/ 	.word	0xffffffff


	//   ....[131]....
        /*0288*/ 	.word	0xffffffff


	//   ....[132]....
        /*028c*/ 	.word	0xffffffff


	//   ....[133]....
        /*0290*/ 	.word	0xffffffff


	//   ....[134]....
        /*0294*/ 	.word	0xffffffff


	//   ....[135]....
        /*0298*/ 	.word	0xffffffff


	//   ....[136]....
        /*029c*/ 	.word	0xffffffff


	//   ....[137]....
        /*02a0*/ 	.word	0xffffffff


	//   ....[138]....
        /*02a4*/ 	.word	0xffffffff


	//   ....[139]....
        /*02a8*/ 	.word	0xffffffff


	//   ....[140]....
        /*02ac*/ 	.word	0xffffffff


	//   ....[141]....
        /*02b0*/ 	.word	0xffffffff


	//   ....[142]....
        /*02b4*/ 	.word	0xffffffff


	//   ....[143]....
        /*02b8*/ 	.word	0xffffffff


	//   ....[144]....
        /*02bc*/ 	.word	0xffffffff


	//   ....[145]....
        /*02c0*/ 	.word	0xffffffff


	//   ....[146]....
        /*02c4*/ 	.word	0xffffffff


	//   ....[147]....
        /*02c8*/ 	.word	0xffffffff


	//   ....[148]....
        /*02cc*/ 	.word	0xffffffff


	//   ....[149]....
        /*02d0*/ 	.word	0xffffffff


	//   ....[150]....
        /*02d4*/ 	.word	0xffffffff


	//   ....[151]....
        /*02d8*/ 	.word	0xffffffff


	//   ....[152]....
        /*02dc*/ 	.word	0xffffffff


	//   ....[153]....
        /*02e0*/ 	.word	0xffffffff


	//   ....[154]....
        /*02e4*/ 	.word	0xffffffff


	//   ....[155]....
        /*02e8*/ 	.word	0xffffffff


	//   ....[156]....
        /*02ec*/ 	.word	0xffffffff


	//   ....[157]....
        /*02f0*/ 	.word	0xffffffff


	//   ....[158]....
        /*02f4*/ 	.word	0xffffffff


	//   ....[159]....
        /*02f8*/ 	.word	0xffffffff


	//   ....[160]....
        /*02fc*/ 	.word	0xffffffff


	//   ....[161]....
        /*0300*/ 	.word	0xffffffff


	//   ....[162]....
        /*0304*/ 	.word	0xffffffff


	//   ....[163]....
        /*0308*/ 	.word	0xffffffff


	//   ....[164]....
        /*030c*/ 	.word	0xffffffff


	//   ....[165]....
        /*0310*/ 	.word	0xffffffff


	//   ....[166]....
        /*0314*/ 	.word	0xffffffff


	//   ....[167]....
        /*0318*/ 	.word	0xffffffff


	//   ....[168]....
        /*031c*/ 	.word	0xffffffff


	//   ....[169]....
        /*0320*/ 	.word	0xffffffff


	//   ....[170]....
        /*0324*/ 	.word	0xffffffff


	//   ....[171]....
        /*0328*/ 	.word	0xffffffff


	//   ....[172]....
        /*032c*/ 	.word	0xffffffff


	//   ....[173]....
        /*0330*/ 	.word	0xffffffff


	//   ....[174]....
        /*0334*/ 	.word	0xffffffff


	//   ....[175]....
        /*0338*/ 	.word	0xffffffff


	//   ....[176]....
        /*033c*/ 	.word	0xffffffff


	//   ....[177]....
        /*0340*/ 	.word	0xffffffff


	//   ....[178]....
        /*0344*/ 	.word	0xffffffff


	//   ....[179]....
        /*0348*/ 	.word	0xffffffff


	//   ....[180]....
        /*034c*/ 	.word	0xffffffff


	//   ....[181]....
        /*0350*/ 	.word	0xffffffff


	//   ....[182]....
        /*0354*/ 	.word	0xffffffff


	//   ....[183]....
        /*0358*/ 	.word	0xffffffff


	//   ....[184]....
        /*035c*/ 	.word	0xffffffff


	//   ....[185]....
        /*0360*/ 	.word	0xffffffff


	//   ....[186]....
        /*0364*/ 	.word	0xffffffff


	//   ....[187]....
        /*0368*/ 	.word	0xffffffff


	//   ....[188]....
        /*036c*/ 	.word	0xffffffff


	//   ....[189]....
        /*0370*/ 	.word	0xffffffff


	//   ....[190]....
        /*0374*/ 	.word	0xffffffff


	//   ....[191]....
        /*0378*/ 	.word	0xffffffff


	//   ....[192]....
        /*037c*/ 	.word	0xffffffff


	//   ....[193]....
        /*0380*/ 	.word	0xffffffff


	//   ....[194]....
        /*0384*/ 	.word	0xffffffff


	//   ....[195]....
        /*0388*/ 	.word	0xffffffff


	//   ....[196]....
        /*038c*/ 	.word	0xffffffff


	//   ....[197]....
        /*0390*/ 	.word	0xffffffff


	//   ....[198]....
        /*0394*/ 	.word	0xffffffff


	//   ....[199]....
        /*0398*/ 	.word	0xffffffff


	//   ....[200]....
        /*039c*/ 	.word	0xffffffff


	//   ....[201]....
        /*03a0*/ 	.word	0xffffffff


	//   ....[202]....
        /*03a4*/ 	.word	0xffffffff


	//   ....[203]....
        /*03a8*/ 	.word	0xffffffff


	//   ....[204]....
        /*03ac*/ 	.word	0xffffffff


	//   ....[205]....
        /*03b0*/ 	.word	0xffffffff


	//   ....[206]....
        /*03b4*/ 	.word	0xffffffff


	//   ....[207]....
        /*03b8*/ 	.word	0xffffffff


	//   ....[208]....
        /*03bc*/ 	.word	0xffffffff


	//   ....[209]....
        /*03c0*/ 	.word	0xffffffff


	//   ....[210]....
        /*03c4*/ 	.word	0xffffffff


	//   ....[211]....
        /*03c8*/ 	.word	0xffffffff


	//   ....[212]....
        /*03cc*/ 	.word	0xffffffff


	//   ....[213]....
        /*03d0*/ 	.word	0xffffffff


	//   ....[214]....
        /*03d4*/ 	.word	0xffffffff


	//   ....[215]....
        /*03d8*/ 	.word	0xffffffff


	//   ....[216]....
        /*03dc*/ 	.word	0xffffffff


	//   ....[217]....
        /*03e0*/ 	.word	0xffffffff


	//   ....[218]....
        /*03e4*/ 	.word	0xffffffff


	//   ....[219]....
        /*03e8*/ 	.word	0xffffffff


	//   ....[220]....
        /*03ec*/ 	.word	0xffffffff


	//   ....[221]....
        /*03f0*/ 	.word	0xffffffff


	//   ....[222]....
        /*03f4*/ 	.word	0xffffffff


	//   ....[223]....
        /*03f8*/ 	.word	0xffffffff


	//   ....[224]....
        /*03fc*/ 	.word	0xffffffff


	//   ....[225]....
        /*0400*/ 	.word	0xffffffff


	//   ....[226]....
        /*0404*/ 	.word	0xffffffff


	//   ....[227]....
        /*0408*/ 	.word	0xffffffff


	//   ....[228]....
        /*040c*/ 	.word	0xffffffff


	//   ....[229]....
        /*0410*/ 	.word	0xffffffff


	//   ....[230]....
        /*0414*/ 	.word	0xffffffff


	//   ....[231]....
        /*0418*/ 	.word	0xffffffff


	//   ....[232]....
        /*041c*/ 	.word	0xffffffff


	//   ....[233]....
        /*0420*/ 	.word	0xffffffff


	//   ....[234]....
        /*0424*/ 	.word	0xffffffff


	//   ....[235]....
        /*0428*/ 	.word	0xffffffff


	//   ....[236]....
        /*042c*/ 	.word	0xffffffff


	//   ....[237]....
        /*0430*/ 	.word	0xffffffff


	//   ....[238]....
        /*0434*/ 	.word	0xffffffff


	//   ....[239]....
        /*0438*/ 	.word	0xffffffff


	//   ....[240]....
        /*043c*/ 	.word	0xffffffff


	//   ....[241]....
        /*0440*/ 	.word	0xffffffff


	//   ....[242]....
        /*0444*/ 	.word	0xffffffff


	//   ....[243]....
        /*0448*/ 	.word	0xffffffff


	//   ....[244]....
        /*044c*/ 	.word	0xffffffff


	//   ....[245]....
        /*0450*/ 	.word	0xffffffff


	//   ....[246]....
        /*0454*/ 	.word	0xffffffff


	//   ....[247]....
        /*0458*/ 	.word	0xffffffff


	//   ....[248]....
        /*045c*/ 	.word	0xffffffff


	//   ....[249]....
        /*0460*/ 	.word	0xffffffff


	//   ....[250]....
        /*0464*/ 	.word	0xffffffff


	//   ....[251]....
        /*0468*/ 	.word	0xffffffff


	//   ....[252]....
        /*046c*/ 	.word	0xffffffff


	//   ....[253]....
        /*0470*/ 	.word	0xffffffff


	//   ....[254]....
        /*0474*/ 	.word	0xffffffff


	//   ....[255]....
        /*0478*/ 	.word	0xffffffff


	//   ....[0]....
        /*047c*/ 	.word	0xffffffff


	//   ....[1]....
        /*0480*/ 	.word	0xffffffff


	//   ....[2]....
        /*0484*/ 	.word	0xffffffff


	//   ....[3]....
        /*0488*/ 	.word	0xffffffff


	//   ....[4]....
        /*048c*/ 	.word	0xffffffff


	//   ....[5]....
        /*0490*/ 	.word	0xffffffff


	//   ....[6]....
        /*0494*/ 	.word	0xffffffff


	//   ....[7]....
        /*0498*/ 	.word	0xffffffff


	//   ....[8]....
        /*049c*/ 	.word	0xffffffff


	//   ....[9]....
        /*04a0*/ 	.word	0xffffffff


	//   ....[10]....
        /*04a4*/ 	.word	0xffffffff


	//   ....[11]....
        /*04a8*/ 	.word	0xffffffff


	//   ....[12]....
        /*04ac*/ 	.word	0xffffffff


	//   ....[13]....
        /*04b0*/ 	.word	0xffffffff


	//   ....[14]....
        /*04b4*/ 	.word	0xffffffff


	//   ....[15]....
        /*04b8*/ 	.word	0xffffffff


	//   ....[16]....
        /*04bc*/ 	.word	0xffffffff


	//   ....[17]....
        /*04c0*/ 	.word	0xffffffff


	//   ....[18]....
        /*04c4*/ 	.word	0xffffffff


	//   ....[19]....
        /*04c8*/ 	.word	0xffffffff


	//   ....[20]....
        /*04cc*/ 	.word	0xffffffff


	//   ....[21]....
        /*04d0*/ 	.word	0xffffffff


	//   ....[22]....
        /*04d4*/ 	.word	0xffffffff


	//   ....[23]....
        /*04d8*/ 	.word	0xffffffff


	//   ....[24]....
        /*04dc*/ 	.word	0xffffffff


	//   ....[25]....
        /*04e0*/ 	.word	0xffffffff


	//   ....[26]....
        /*04e4*/ 	.word	0xffffffff


	//   ....[27]....
        /*04e8*/ 	.word	0xffffffff


	//   ....[28]....
        /*04ec*/ 	.word	0xffffffff


	//   ....[29]....
        /*04f0*/ 	.word	0xffffffff


	//   ....[30]....
        /*04f4*/ 	.word	0xffffffff


	//   ....[31]....
        /*04f8*/ 	.word	0xffffffff


	//   ....[32]....
        /*04fc*/ 	.word	0xffffffff


	//   ....[33]....
        /*0500*/ 	.word	0xffffffff


	//   ....[34]....
        /*0504*/ 	.word	0xffffffff


	//   ....[35]....
        /*0508*/ 	.word	0xffffffff


	//   ....[36]....
        /*050c*/ 	.word	0xffffffff


	//   ....[37]....
        /*0510*/ 	.word	0xffffffff


	//   ....[38]....
        /*0514*/ 	.word	0xffffffff


	//   ....[39]....
        /*0518*/ 	.word	0xffffffff


	//   ....[40]....
        /*051c*/ 	.word	0xffffffff


	//   ....[41]....
        /*0520*/ 	.word	0xffffffff


	//   ....[42]....
        /*0524*/ 	.word	0xffffffff


	//   ....[43]....
        /*0528*/ 	.word	0xffffffff


	//   ....[44]....
        /*052c*/ 	.word	0xffffffff


	//   ....[45]....
        /*0530*/ 	.word	0xffffffff


	//   ....[46]....
        /*0534*/ 	.word	0xffffffff


	//   ....[47]....
        /*0538*/ 	.word	0xffffffff


	//   ....[48]....
        /*053c*/ 	.word	0xffffffff


	//   ....[49]....
        /*0540*/ 	.word	0xffffffff


	//   ....[50]....
        /*0544*/ 	.word	0xffffffff


	//   ....[51]....
        /*0548*/ 	.word	0xffffffff


	//   ....[52]....
        /*054c*/ 	.word	0xffffffff


	//   ....[53]....
        /*0550*/ 	.word	0xffffffff


	//   ....[54]....
        /*0554*/ 	.word	0xffffffff


	//   ....[55]....
        /*0558*/ 	.word	0xffffffff


	//   ....[56]....
        /*055c*/ 	.word	0xffffffff


	//   ....[57]....
        /*0560*/ 	.word	0xffffffff


	//   ....[58]....
        /*0564*/ 	.word	0xffffffff


	//   ....[59]....
        /*0568*/ 	.word	0xffffffff


	//   ....[60]....
        /*056c*/ 	.word	0xffffffff


	//   ....[61]....
        /*0570*/ 	.word	0xffffffff


	//   ....[62]....
        /*0574*/ 	.word	0xffffffff


	//   ....[63]....
        /*0578*/ 	.word	0xffffffff


	//   ....[64]....
        /*057c*/ 	.word	0xffffffff


	//   ....[65]....
        /*0580*/ 	.word	0xffffffff


	//   ....[66]....
        /*0584*/ 	.word	0xffffffff


	//   ....[67]....
        /*0588*/ 	.word	0xffffffff


	//   ....[68]....
        /*058c*/ 	.word	0xffffffff


	//   ....[69]....
        /*0590*/ 	.word	0xffffffff


	//   ....[70]....
        /*0594*/ 	.word	0xffffffff


	//   ....[71]....
        /*0598*/ 	.word	0xffffffff


	//   ....[72]....
        /*059c*/ 	.word	0xffffffff


	//   ....[73]....
        /*05a0*/ 	.word	0xffffffff


	//----- nvinfo : EIATTR_COOP_GROUP_INSTR_OFFSETS
	.align		4
.L_1588:
        /*05a4*/ 	.byte	0x04, 0x28
        /*05a6*/ 	.short	(.L_1590 - .L_1589)


	//   ....[0]....
.L_1589:
        /*05a8*/ 	.word	0x00001af0


	//   ....[1]....
        /*05ac*/ 	.word	0x00001b10


	//   ....[2]....
        /*05b0*/ 	.word	0x00001b20


	//   ....[3]....
        /*05b4*/ 	.word	0x00001b30


	//   ....[4]....
        /*05b8*/ 	.word	0x00001b40


	//   ....[5]....
        /*05bc*/ 	.word	0x00001b50


	//   ....[6]....
        /*05c0*/ 	.word	0x00001b60


	//   ....[7]....
        /*05c4*/ 	.word	0x00001b80


	//   ....[8]....
        /*05c8*/ 	.word	0x00001b90


	//   ....[9]....
        /*05cc*/ 	.word	0x00001bb0


	//   ....[10]....
        /*05d0*/ 	.word	0x00001bc0


	//   ....[11]....
        /*05d4*/ 	.word	0x00001be0


	//   ....[12]....
        /*05d8*/ 	.word	0x00001c00


	//   ....[13]....
        /*05dc*/ 	.word	0x00001c10


	//   ....[14]....
        /*05e0*/ 	.word	0x00001c30


	//   ....[15]....
        /*05e4*/ 	.word	0x00001c40


	//   ....[16]....
        /*05e8*/ 	.word	0x00001c50


	//   ....[17]....
        /*05ec*/ 	.word	0x00001c60


	//   ....[18]....
        /*05f0*/ 	.word	0x00001c80


	//   ....[19]....
        /*05f4*/ 	.word	0x00001c90


	//   ....[20]....
        /*05f8*/ 	.word	0x00001ca0


	//   ....[21]....
        /*05fc*/ 	.word	0x00001cb0


	//   ....[22]....
        /*0600*/ 	.word	0x00001d00


	//   ....[23]....
        /*0604*/ 	.word	0x00001d10


	//   ....[24]....
        /*0608*/ 	.word	0x00001d30


	//   ....[25]....
        /*060c*/ 	.word	0x00001d40


	//   ....[26]....
        /*0610*/ 	.word	0x00001d50


	//   ....[27]....
        /*0614*/ 	.word	0x00001d60


	//   ....[28]....
        /*0618*/ 	.word	0x00001d80


	//   ....[29]....
        /*061c*/ 	.word	0x00001d90


	//   ....[30]....
        /*0620*/ 	.word	0x00001da0


	//   ....[31]....
        /*0624*/ 	.word	0x00001db0


	//   ....[32]....
        /*0628*/ 	.word	0x00001dc0


	//   ....[33]....
        /*062c*/ 	.word	0x00001dd0


	//   ....[34]....
        /*0630*/ 	.word	0x00001e00


	//   ....[35]....
        /*0634*/ 	.word	0x00001e10


	//   ....[36]....
        /*0638*/ 	.word	0x00001e50


	//   ....[37]....
        /*063c*/ 	.word	0x00001e60


	//   ....[38]....
        /*0640*/ 	.word	0x00001e80


	//   ....[39]....
        /*0644*/ 	.word	0x00001e90


	//   ....[40]....
        /*0648*/ 	.word	0x00001ea0


	//   ....[41]....
        /*064c*/ 	.word	0x00001eb0


	//   ....[42]....
        /*0650*/ 	.word	0x00001ec0


	//   ....[43]....
        /*0654*/ 	.word	0x00001ed0


	//   ....[44]....
        /*0658*/ 	.word	0x00001ee0


	//   ....[45]....
        /*065c*/ 	.word	0x00001ef0


	//   ....[46]....
        /*0660*/ 	.word	0x00001f40


	//   ....[47]....
        /*0664*/ 	.word	0x00001f60


	//   ....[48]....
        /*0668*/ 	.word	0x00001f70


	//   ....[49]....
        /*066c*/ 	.word	0x00001f80


	//   ....[50]....
        /*0670*/ 	.word	0x00001f90


	//   ....[51]....
        /*0674*/ 	.word	0x00001fa0


	//   ....[52]....
        /*0678*/ 	.word	0x00001fb0


	//   ....[53]....
        /*067c*/ 	.word	0x00001fc0


	//   ....[54]....
        /*0680*/ 	.word	0x00001fd0


	//   ....[55]....
        /*0684*/ 	.word	0x00001fe0


	//   ....[56]....
        /*0688*/ 	.word	0x00002050


	//   ....[57]....
        /*068c*/ 	.word	0x00002060


	//   ....[58]....
        /*0690*/ 	.word	0x00002070


	//   ....[59]....
        /*0694*/ 	.word	0x00002090


	//   ....[60]....
        /*0698*/ 	.word	0x000020a0


	//   ....[61]....
        /*069c*/ 	.word	0x000020b0


	//   ....[62]....
        /*06a0*/ 	.word	0x000020c0


	//   ....[63]....
        /*06a4*/ 	.word	0x000020d0


	//   ....[64]....
        /*06a8*/ 	.word	0x000020e0


	//   ....[65]....
        /*06ac*/ 	.word	0x000020f0


	//   ....[66]....
        /*06b0*/ 	.word	0x00004240


	//   ....[67]....
        /*06b4*/ 	.word	0x00004270


	//   ....[68]....
        /*06b8*/ 	.word	0x00004280


	//   ....[69]....
        /*06bc*/ 	.word	0x00004290


	//   ....[70]....
        /*06c0*/ 	.word	0x000042a0


	//   ....[71]....
        /*06c4*/ 	.word	0x000042b0


	//   ....[72]....
        /*06c8*/ 	.word	0x000042c0


	//   ....[73]....
        /*06cc*/ 	.word	0x000042e0


	//   ....[74]....
        /*06d0*/ 	.word	0x000042f0


	//   ....[75]....
        /*06d4*/ 	.word	0x00004310


	//   ....[76]....
        /*06d8*/ 	.word	0x00004320


	//   ....[77]....
        /*06dc*/ 	.word	0x00004340


	//   ....[78]....
        /*06e0*/ 	.word	0x00004360


	//   ....[79]....
        /*06e4*/ 	.word	0x00004370


	//   ....[80]....
        /*06e8*/ 	.word	0x00004390


	//   ....[81]....
        /*06ec*/ 	.word	0x000043a0


	//   ....[82]....
        /*06f0*/ 	.word	0x000043b0


	//   ....[83]....
        /*06f4*/ 	.word	0x000043c0


	//   ....[84]....
        /*06f8*/ 	.word	0x000043e0


	//   ....[85]....
        /*06fc*/ 	.word	0x000043f0


	//   ....[86]....
        /*0700*/ 	.word	0x00004400


	//   ....[87]....
        /*0704*/ 	.word	0x00004410


	//   ....[88]....
        /*0708*/ 	.word	0x00004460


	//   ....[89]....
        /*070c*/ 	.word	0x00004470


	//   ....[90]....
        /*0710*/ 	.word	0x00004490


	//   ....[91]....
        /*0714*/ 	.word	0x000044a0


	//   ....[92]....
        /*0718*/ 	.word	0x000044b0


	//   ....[93]....
        /*071c*/ 	.word	0x000044c0


	//   ....[94]....
        /*0720*/ 	.word	0x000044e0


	//   ....[95]....
        /*0724*/ 	.word	0x000044f0


	//   ....[96]....
        /*0728*/ 	.word	0x00004500


	//   ....[97]....
        /*072c*/ 	.word	0x00004510


	//   ....[98]....
        /*0730*/ 	.word	0x00004520


	//   ....[99]....
        /*0734*/ 	.word	0x00004530


	//   ....[100]....
        /*0738*/ 	.word	0x00004560


	//   ....[101]....
        /*073c*/ 	.word	0x00004570


	//   ....[102]....
        /*0740*/ 	.word	0x000045b0


	//   ....[103]....
        /*0744*/ 	.word	0x000045c0


	//   ....[104]....
        /*0748*/ 	.word	0x000045e0


	//   ....[105]....
        /*074c*/ 	.word	0x000045f0


	//   ....[106]....
        /*0750*/ 	.word	0x00004600


	//   ....[107]....
        /*0754*/ 	.word	0x00004610


	//   ....[108]....
        /*0758*/ 	.word	0x00004620


	//   ....[109]....
        /*075c*/ 	.word	0x00004630


	//   ....[110]....
        /*0760*/ 	.word	0x00004640


	//   ....[111]....
        /*0764*/ 	.word	0x00004650


	//   ....[112]....
        /*0768*/ 	.word	0x000046a0


	//   ....[113]....
        /*076c*/ 	.word	0x000046c0


	//   ....[114]....
        /*0770*/ 	.word	0x000046d0


	//   ....[115]....
        /*0774*/ 	.word	0x000046e0


	//   ....[116]....
        /*0778*/ 	.word	0x000046f0


	//   ....[117]....
        /*077c*/ 	.word	0x00004700


	//   ....[118]....
        /*0780*/ 	.word	0x00004710


	//   ....[119]....
        /*0784*/ 	.word	0x00004720


	//   ....[120]....
        /*0788*/ 	.word	0x00004730


	//   ....[121]....
        /*078c*/ 	.word	0x00004740


	//   ....[122]....
        /*0790*/ 	.word	0x00004790


	//   ....[123]....
        /*0794*/ 	.word	0x000047b0


	//   ....[124]....
        /*0798*/ 	.word	0x000047c0


	//   ....[125]....
        /*079c*/ 	.word	0x000047d0


	//   ....[126]....
        /*07a0*/ 	.word	0x000047e0


	//   ....[127]....
        /*07a4*/ 	.word	0x000047f0


	//   ....[128]....
        /*07a8*/ 	.word	0x00004800


	//   ....[129]....
        /*07ac*/ 	.word	0x00004810


	//   ....[130]....
        /*07b0*/ 	.word	0x00004820


	//   ....[131]....
        /*07b4*/ 	.word	0x00004830


	//   ....[132]....
        /*07b8*/ 	.word	0x00006970


	//   ....[133]....
        /*07bc*/ 	.word	0x000069a0


	//   ....[134]....
        /*07c0*/ 	.word	0x000069b0


	//   ....[135]....
        /*07c4*/ 	.word	0x000069c0


	//   ....[136]....
        /*07c8*/ 	.word	0x000069d0


	//   ....[137]....
        /*07cc*/ 	.word	0x000069e0


	//   ....[138]....
        /*07d0*/ 	.word	0x000069f0


	//   ....[139]....
        /*07d4*/ 	.word	0x00006a10


	//   ....[140]....
        /*07d8*/ 	.word	0x00006a20


	//   ....[141]....
        /*07dc*/ 	.word	0x00006a40


	//   ....[142]....
        /*07e0*/ 	.word	0x00006a50


	//   ....[143]....
        /*07e4*/ 	.word	0x00006a70


	//   ....[144]....
        /*07e8*/ 	.word	0x00006a90


	//   ....[145]....
        /*07ec*/ 	.word	0x00006aa0


	//   ....[146]....
        /*07f0*/ 	.word	0x00006ac0


	//   ....[147]....
        /*07f4*/ 	.word	0x00006ad0


	//   ....[148]....
        /*07f8*/ 	.word	0x00006ae0


	//   ....[149]....
        /*07fc*/ 	.word	0x00006af0


	//   ....[150]....
        /*0800*/ 	.word	0x00006b10


	//   ....[151]....
        /*0804*/ 	.word	0x00006b20


	//   ....[152]....
        /*0808*/ 	.word	0x00006b30


	//   ....[153]....
        /*080c*/ 	.word	0x00006b40


	//   ....[154]....
        /*0810*/ 	.word	0x00006b90


	//   ....[155]....
        /*0814*/ 	.word	0x00006ba0


	//   ....[156]....
        /*0818*/ 	.word	0x00006bc0


	//   ....[157]....
        /*081c*/ 	.word	0x00006bd0


	//   ....[158]....
        /*0820*/ 	.word	0x00006be0


	//   ....[159]....
        /*0824*/ 	.word	0x00006bf0


	//   ....[160]....
        /*0828*/ 	.word	0x00006c10


	//   ....[161]....
        /*082c*/ 	.word	0x00006c20


	//   ....[162]....
        /*0830*/ 	.word	0x00006c30


	//   ....[163]....
        /*0834*/ 	.word	0x00006c40


	//   ....[164]....
        /*0838*/ 	.word	0x00006c50


	//   ....[165]....
        /*083c*/ 	.word	0x00006c60


	//   ....[166]....
        /*0840*/ 	.word	0x00006c90


	//   ....[167]....
        /*0844*/ 	.word	0x00006ca0


	//   ....[168]....
        /*0848*/ 	.word	0x00006ce0


	//   ....[169]....
        /*084c*/ 	.word	0x00006cf0


	//   ....[170]....
        /*0850*/ 	.word	0x00006d10


	//   ....[171]....
        /*0854*/ 	.word	0x00006d20


	//   ....[172]....
        /*0858*/ 	.word	0x00006d30


	//   ....[173]....
        /*085c*/ 	.word	0x00006d40


	//   ....[174]....
        /*0860*/ 	.word	0x00006d50


	//   ....[175]....
        /*0864*/ 	.word	0x00006d60


	//   ....[176]....
        /*0868*/ 	.word	0x00006d70


	//   ....[177]....
        /*086c*/ 	.word	0x00006d80


	//   ....[178]....
        /*0870*/ 	.word	0x00006dd0


	//   ....[179]....
        /*0874*/ 	.word	0x00006df0


	//   ....[180]....
        /*0878*/ 	.word	0x00006e00


	//   ....[181]....
        /*087c*/ 	.word	0x00006e10


	//   ....[182]....
        /*0880*/ 	.word	0x00006e20


	//   ....[183]....
        /*0884*/ 	.word	0x00006e30


	//   ....[184]....
        /*0888*/ 	.word	0x00006e40


	//   ....[185]....
        /*088c*/ 	.word	0x00006e50


	//   ....[186]....
        /*0890*/ 	.word	0x00006e60


	//   ....[187]....
        /*0894*/ 	.word	0x00006e70


	//   ....[188]....
        /*0898*/ 	.word	0x00006ec0


	//   ....[189]....
        /*089c*/ 	.word	0x00006ee0


	//   ....[190]....
        /*08a0*/ 	.word	0x00006ef0


	//   ....[191]....
        /*08a4*/ 	.word	0x00006f00


	//   ....[192]....
        /*08a8*/ 	.word	0x00006f10


	//   ....[193]....
        /*08ac*/ 	.word	0x00006f20


	//   ....[194]....
        /*08b0*/ 	.word	0x00006f30


	//   ....[195]....
        /*08b4*/ 	.word	0x00006f40


	//   ....[196]....
        /*08b8*/ 	.word	0x00006f50


	//   ....[197]....
        /*08bc*/ 	.word	0x00006f60


	//   ....[198]....
        /*08c0*/ 	.word	0x000090a0


	//   ....[199]....
        /*08c4*/ 	.word	0x000090d0


	//   ....[200]....
        /*08c8*/ 	.word	0x000090e0


	//   ....[201]....
        /*08cc*/ 	.word	0x000090f0


	//   ....[202]....
        /*08d0*/ 	.word	0x00009100


	//   ....[203]....
        /*08d4*/ 	.word	0x00009110


	//   ....[204]....
        /*08d8*/ 	.word	0x00009120


	//   ....[205]....
        /*08dc*/ 	.word	0x00009140


	//   ....[206]....
        /*08e0*/ 	.word	0x00009150


	//   ....[207]....
        /*08e4*/ 	.word	0x00009170


	//   ....[208]....
        /*08e8*/ 	.word	0x00009180


	//   ....[209]....
        /*08ec*/ 	.word	0x000091a0


	//   ....[210]....
        /*08f0*/ 	.word	0x000091c0


	//   ....[211]....
        /*08f4*/ 	.word	0x000091d0


	//   ....[212]....
        /*08f8*/ 	.word	0x000091f0


	//   ....[213]....
        /*08fc*/ 	.word	0x00009200


	//   ....[214]....
        /*0900*/ 	.word	0x00009210


	//   ....[215]....
        /*0904*/ 	.word	0x00009220


	//   ....[216]....
        /*0908*/ 	.word	0x00009240


	//   ....[217]....
        /*090c*/ 	.word	0x00009250


	//   ....[218]....
        /*0910*/ 	.word	0x00009260


	//   ....[219]....
        /*0914*/ 	.word	0x00009270


	//   ....[220]....
        /*0918*/ 	.word	0x000092c0


	//   ....[221]....
        /*091c*/ 	.word	0x000092d0


	//   ....[222]....
        /*0920*/ 	.word	0x000092f0


	//   ....[223]....
        /*0924*/ 	.word	0x00009300


	//   ....[224]....
        /*0928*/ 	.word	0x00009310


	//   ....[225]....
        /*092c*/ 	.word	0x00009320


	//   ....[226]....
        /*0930*/ 	.word	0x00009340


	//   ....[227]....
        /*0934*/ 	.word	0x00009350


	//   ....[228]....
        /*0938*/ 	.word	0x00009360


	//   ....[229]....
        /*093c*/ 	.word	0x00009370


	//   ....[230]....
        /*0940*/ 	.word	0x00009380


	//   ....[231]....
        /*0944*/ 	.word	0x00009390


	//   ....[232]....
        /*0948*/ 	.word	0x000093c0


	//   ....[233]....
        /*094c*/ 	.word	0x000093d0


	//   ....[234]....
        /*0950*/ 	.word	0x00009410


	//   ....[235]....
        /*0954*/ 	.word	0x00009420


	//   ....[236]....
        /*0958*/ 	.word	0x00009440


	//   ....[237]....
        /*095c*/ 	.word	0x00009450


	//   ....[238]....
        /*0960*/ 	.word	0x00009460


	//   ....[239]....
        /*0964*/ 	.word	0x00009470


	//   ....[240]....
        /*0968*/ 	.word	0x00009480


	//   ....[241]....
        /*096c*/ 	.word	0x00009490


	//   ....[242]....
        /*0970*/ 	.word	0x000094a0


	//   ....[243]....
        /*0974*/ 	.word	0x000094b0


	//   ....[244]....
        /*0978*/ 	.word	0x00009500


	//   ....[245]....
        /*097c*/ 	.word	0x00009520


	//   ....[246]....
        /*0980*/ 	.word	0x00009530


	//   ....[247]....
        /*0984*/ 	.word	0x00009540


	//   ....[248]....
        /*0988*/ 	.word	0x00009550


	//   ....[249]....
        /*098c*/ 	.word	0x00009560


	//   ....[250]....
        /*0990*/ 	.word	0x00009570


	//   ....[251]....
        /*0994*/ 	.word	0x00009580


	//   ....[252]....
        /*0998*/ 	.word	0x00009590


	//   ....[253]....
        /*099c*/ 	.word	0x000095a0


	//   ....[254]....
        /*09a0*/ 	.word	0x000095f0


	//   ....[255]....
        /*09a4*/ 	.word	0x00009610


	//   ....[0]....
        /*09a8*/ 	.word	0x00009620


	//   ....[1]....
        /*09ac*/ 	.word	0x00009630


	//   ....[2]....
        /*09b0*/ 	.word	0x00009640


	//   ....[3]....
        /*09b4*/ 	.word	0x00009650


	//   ....[4]....
        /*09b8*/ 	.word	0x00009660


	//   ....[5]....
        /*09bc*/ 	.word	0x00009670


	//   ....[6]....
        /*09c0*/ 	.word	0x00009680


	//   ....[7]....
        /*09c4*/ 	.word	0x00009690


	//   ....[8]....
        /*09c8*/ 	.word	0x0000b7d0


	//   ....[9]....
        /*09cc*/ 	.word	0x0000b800


	//   ....[10]....
        /*09d0*/ 	.word	0x0000b810


	//   ....[11]....
        /*09d4*/ 	.word	0x0000b820


	//   ....[12]....
        /*09d8*/ 	.word	0x0000b830


	//   ....[13]....
        /*09dc*/ 	.word	0x0000b840


	//   ....[14]....
        /*09e0*/ 	.word	0x0000b850


	//   ....[15]....
        /*09e4*/ 	.word	0x0000b870


	//   ....[16]....
        /*09e8*/ 	.word	0x0000b880


	//   ....[17]....
        /*09ec*/ 	.word	0x0000b8a0


	//   ....[18]....
        /*09f0*/ 	.word	0x0000b8b0


	//   ....[19]....
        /*09f4*/ 	.word	0x0000b8d0


	//   ....[20]....
        /*09f8*/ 	.word	0x0000b8f0


	//   ....[21]....
        /*09fc*/ 	.word	0x0000b900


	//   ....[22]....
        /*0a00*/ 	.word	0x0000b910


	//   ....[23]....
        /*0a04*/ 	.word	0x0000b930


	//   ....[24]....
        /*0a08*/ 	.word	0x0000b940


	//   ....[25]....
        /*0a0c*/ 	.word	0x0000b950


	//   ....[26]....
        /*0a10*/ 	.word	0x0000b970


	//   ....[27]....
        /*0a14*/ 	.word	0x0000b980


	//   ....[28]....
        /*0a18*/ 	.word	0x0000b990


	//   ....[29]....
        /*0a1c*/ 	.word	0x0000b9a0


	//   ....[30]....
        /*0a20*/ 	.word	0x0000b9f0


	//   ....[31]....
        /*0a24*/ 	.word	0x0000ba00


	//   ....[32]....
        /*0a28*/ 	.word	0x0000ba10


	//   ....[33]....
        /*0a2c*/ 	.word	0x0000ba20


	//   ....[34]....
        /*0a30*/ 	.word	0x0000ba40


	//   ....[35]....
        /*0a34*/ 	.word	0x0000ba50


	//   ....[36]....
        /*0a38*/ 	.word	0x0000ba70


	//   ....[37]....
        /*0a3c*/ 	.word	0x0000ba80


	//   ....[38]....
        /*0a40*/ 	.word	0x0000ba90


	//   ....[39]....
        /*0a44*/ 	.word	0x0000baa0


	//   ....[40]....
        /*0a48*/ 	.word	0x0000bab0


	//   ....[41]....
        /*0a4c*/ 	.word	0x0000bac0


	//   ....[42]....
        /*0a50*/ 	.word	0x0000baf0


	//   ....[43]....
        /*0a54*/ 	.word	0x0000bb00


	//   ....[44]....
        /*0a58*/ 	.word	0x0000bb30


	//   ....[45]....
        /*0a5c*/ 	.word	0x0000bb40


	//   ....[46]....
        /*0a60*/ 	.word	0x0000bb70


	//   ....[47]....
        /*0a64*/ 	.word	0x0000bb80


	//   ....[48]....
        /*0a68*/ 	.word	0x0000bb90


	//   ....[49]....
        /*0a6c*/ 	.word	0x0000bba0


	//   ....[50]....
        /*0a70*/ 	.word	0x0000bbb0


	//   ....[51]....
        /*0a74*/ 	.word	0x0000bbc0


	//   ....[52]....
        /*0a78*/ 	.word	0x0000bbd0


	//   ....[53]....
        /*0a7c*/ 	.word	0x0000bbe0


	//   ....[54]....
        /*0a80*/ 	.word	0x0000bc30


	//   ....[55]....
        /*0a84*/ 	.word	0x0000bc40


	//   ....[56]....
        /*0a88*/ 	.word	0x0000bc60


	//   ....[57]....
        /*0a8c*/ 	.word	0x0000bc70


	//   ....[58]....
        /*0a90*/ 	.word	0x0000bc80


	//   ....[59]....
        /*0a94*/ 	.word	0x0000bc90


	//   ....[60]....
        /*0a98*/ 	.word	0x0000bca0


	//   ....[61]....
        /*0a9c*/ 	.word	0x0000bcb0


	//   ....[62]....
        /*0aa0*/ 	.word	0x0000bcc0


	//   ....[63]....
        /*0aa4*/ 	.word	0x0000bcd0


	//   ....[64]....
        /*0aa8*/ 	.word	0x0000bd20


	//   ....[65]....
        /*0aac*/ 	.word	0x0000bd30


	//   ....[66]....
        /*0ab0*/ 	.word	0x0000bd50


	//   ....[67]....
        /*0ab4*/ 	.word	0x0000bd60


	//   ....[68]....
        /*0ab8*/ 	.word	0x0000bd70


	//   ....[69]....
        /*0abc*/ 	.word	0x0000bd80


	//   ....[70]....
        /*0ac0*/ 	.word	0x0000bd90


	//   ....[71]....
        /*0ac4*/ 	.word	0x0000bda0


	//   ....[72]....
        /*0ac8*/ 	.word	0x0000bdb0


	//   ....[73]....
        /*0acc*/ 	.word	0x0000bdc0


	//----- nvinfo : EIATTR_EXIT_INSTR_OFFSETS
	.align		4
.L_1590:
        /*0ad0*/ 	.byte	0x04, 0x1c
        /*0ad2*/ 	.short	(.L_1592 - .L_1591)


	//   ....[0]....
.L_1591:
        /*0ad4*/ 	.word	0x0000e0e0


	//   ....[1]....
        /*0ad8*/ 	.word	0x0000ef80


	//   ....[2]....
        /*0adc*/ 	.word	0x0000eff0


	//----- nvinfo : EIATTR_MAX_THREADS
	.align		4
.L_1592:
        /*0ae0*/ 	.byte	0x04, 0x05
        /*0ae2*/ 	.short	(.L_1594 - .L_1593)
.L_1593:
        /*0ae4*/ 	.word	0x00000020
        /*0ae8*/ 	.word	0x00000001
        /*0aec*/ 	.word	0x00000001


	//----- nvinfo : EIATTR_CRS_STACK_SIZE
	.align		4
.L_1594:
        /*0af0*/ 	.byte	0x04, 0x1e
        /*0af2*/ 	.short	(.L_1596 - .L_1595)
.L_1595:
        /*0af4*/ 	.word	0x00000000


	//----- nvinfo : EIATTR_CBANK_PARAM_SIZE
	.align		4
.L_1596:
        /*0af8*/ 	.byte	0x03, 0x19
        /*0afa*/ 	.short	0x0028


	//----- nvinfo : EIATTR_PARAM_CBANK
	.align		4
        /*0afc*/ 	.byte	0x04, 0x0a
        /*0afe*/ 	.short	(.L_1598 - .L_1597)
	.align		4
.L_1597:
        /*0b00*/ 	.word	index@(.nv.constant0._ZN17fastertransformer38beam_online_softmax_topk_stage2_kernelIfLi32ELi32EEEvPKfS2_PiPT_ii)
        /*0b04*/ 	.short	0x0210
        /*0b06*/ 	.short	0x0028


	//----- nvinfo : EIATTR_SW_WAR
	.align		4
.L_1598:
        /*0b08*/ 	.byte	0x04, 0x36
        /*0b0a*/ 	.short	(.L_1600 - .L_1599)
.L_1599:
        /*0b0c*/ 	.word	0x00000008
.L_1600:


//--------------------- .nv.info._ZN17fastertransformer38beam_online_softmax_topk_stage1_kernelIfLi1ELi32ELi64EEEvPKT_S3_PKbPfiiPKi --------------------------
	.section	.nv.info._ZN17fastertransformer38beam_online_softmax_topk_stage1_kernelIfLi1ELi32ELi64EEEvPKT_S3_PKbPfiiPKi,"",@"SHT_CUDA_INFO"
	.sectionflags	@""
	.align	4


	//----- nvinfo : EIATTR_CUDA_API_VERSION
	.align		4
        /*0000*/ 	.byte	0x04, 0x37
        /*0002*/ 	.short	(.L_1602 - .L_1601)
.L_1601:
        /*0004*/ 	.word	0x00000082


	//----- nvinfo : EIATTR_KPARAM_INFO
	.align		4
.L_1602:
        /*0008*/ 	.byte	0x04, 0x17
        /*000a*/ 	.short	(.L_1604 - .L_1603)
.L_1603:
        /*000c*/ 	.word	0x00000000
        /*0010*/ 	.short	0x0006
        /*0012*/ 	.short	0x0028
        /*0014*/ 	.byte	0x00, 0xf0, 0x21, 0x00


	//----- nvinfo : EIATTR_KPARAM_INFO
	.align		4
.L_1604:
        /*0018*/ 	.byte	0x04, 0x17
        /*001a*/ 	.short	(.L_1606 - .L_1605)
.L_1605:
        /*001c*/ 	.word	0x00000000
        /*0020*/ 	.short	0x0005
        /*0022*/ 	.short	0x0024
        /*0024*/ 	.byte	0x00, 0xf0, 0x11, 0x00


	//----- nvinfo : EIATTR_KPARAM_INFO
	.align		4
.L_1606:
        /*0028*/ 	.byte	0x04, 0x17
        /*002a*/ 	.short	(.L_1608 - .L_1607)
.L_1607:
        /*002c*/ 	.word	0x00000000
        /*0030*/ 	.short	0x0004
        /*0032*/ 	.short	0x0020
        /*0034*/ 	.byte	0x00, 0xf0, 0x11, 0x00


	//----- nvinfo : EIATTR_KPARAM_INFO
	.align		4
.L_1608:
        /*0038*/ 	.byte	0x04, 0x17
        /*003a*/ 	.short	(.L_1610 - .L_1609)
.L_1609:
        /*003c*/ 	.word	0x00000000
        /*0040*/ 	.short	0x0003
        /*0042*/ 	.short	0x0018
        /*0044*/ 	.byte	0x00, 0xf0, 0x21, 0x00


	//----- nvinfo : EIATTR_KPARAM_INFO
	.align		4
.L_1610:
        /*0048*/ 	.byte	0x04, 0x17
        /*004a*/ 	.short	(.L_1612 - .L_1611)
.L_1611:
        /*004c*/ 	.word	0x00000000
        /*0050*/ 	.short	0x0002
        /*0052*/ 	.short	0x0010
        /*0054*/ 	.byte	0x00, 0xf0, 0x21, 0x00


	//----- nvinfo : EIATTR_KPARAM_INFO
	.align		4
.L_1612:
        /*0058*/ 	.byte	0x04, 0x17
        /*005a*/ 	.short	(.L_1614 - .L_1613)
.L_1613:
        /*005c*/ 	.word	0x00000000
        /*0060*/ 	.short	0x0001
        /*0062*/ 	.short	0x0008
        /*0064*/ 	.byte	0x00, 0xf0, 0x21, 0x00


	//----- nvinfo : EIATTR_KPARAM_INFO
	.align		4
.L_1614:
        /*0068*/ 	.byte	0x04, 0x17
        /*006a*/ 	.short	(.L_1616 - .L_1615)
.L_1615:
        /*006c*/ 	.word	0x00000000
        /*0070*/ 	.short	0x0000
        /*0072*/ 	.short	0x0000
        /*0074*/ 	.byte	0x00, 0xf0, 0x21, 0x00


	//----- nvinfo : EIATTR_SPARSE_MMA_MASK
	.align		4
.L_1616:
        /*0078*/ 	.byte	0x03, 0x50
        /*007a*/ 	.short	0x0000


	//----- nvinfo : EIATTR_MAXREG_COUNT
	.align		4
        /*007c*/ 	.byte	0x03, 0x1b
        /*007e*/ 	.short	0x00ff


	//----- nvinfo : EIATTR_NUM_BARRIERS
	.align		4
        /*0080*/ 	.byte	0x02, 0x4c
        /*0082*/ 	.byte	0x01
	.zero		1


	//----- nvinfo : EIATTR_MERCURY_ISA_VERSION
	.align		4
        /*0084*/ 	.byte	0x03, 0x5f
        /*0086*/ 	.short	0x0101


	//----- nvinfo : EIATTR_COOP_GROUP_MASK_REGIDS
	.align		4
        /*0088*/ 	.byte	0x04, 0x29
        /*008a*/ 	.short	(.L_1618 - .L_1617)


	//   ....[0]....
.L_1617:
        /*008c*/ 	.word	0xffffffff


	//   ....[1]....
        /*0090*/ 	.word	0xffffffff


	//   ....[2]....
        /*0094*/ 	.word	0xffffffff


	//   ....[3]....
        /*0098*/ 	.word	0xffffffff


	//   ....[4]....
        /*009c*/ 	.word	0xffffffff


	//   ....[5]....
        /*00a0*/ 	.word	0xffffffff


	//   ....[6]....
        /*00a4*/ 	.word	0xffffffff


	//   ....[7]....
        /*00a8*/ 	.word	0xffffffff


	//   ....[8]....
        /*00ac*/ 	.word	0xffffffff


	//   ....[9]....
        /*00b0*/ 	.word	0xffffffff


	//   ....[10]....
        /*00b4*/ 	.word	0xffffffff


	//   ....[11]....
        /*00b8*/ 	.word	0xffffffff


	//   ....[12]....
        /*00bc*/ 	.word	0xffffffff


	//   ....[13]....
        /*00c0*/ 	.word	0xffffffff


	//   ....[14]....
        /*00c4*/ 	.word	0xffffffff


	//   ....[15]....
        /*00c8*/ 	.word	0xffffffff


	//   ....[16]....
        /*00cc*/ 	.word	0xffffffff


	//   ....[17]....
        /*00d0*/ 	.word	0xffffffff


	//   ....[18]....
        /*00d4*/ 	.word	0xffffffff


	//   ....[19]....
        /*00d8*/ 	.word	0xffffffff


	//   ....[20]....
        /*00dc*/ 	.word	0xffffffff


	//   ....[21]....
        /*00e0*/ 	.word	0xffffffff


	//   ....[22]....
        /*00e4*/ 	.word	0xffffffff


	//   ....[23]....
        /*00e8*/ 	.word	0xffffffff


	//   ....[24]....
        /*00ec*/ 	.word	0xffffffff


	//   ....[25]....
        /*00f0*/ 	.word	0xffffffff


	//   ....[26]....
        /*00f4*/ 	.word	0xffffffff


	//   ....[27]....
        /*00f8*/ 	.word	0xffffffff


	//   ....[28]....
        /*00fc*/ 	.word	0xffffffff


	//   ....[29]....
        /*0100*/ 	.word	0xffffffff


	//   ....[30]....
        /*0104*/ 	.word	0xffffffff


	//   ....[31]....
        /*0108*/ 	.word	0xffffffff


	//   ....[32]....
        /*010c*/ 	.word	0xffffffff


	//   ....[33]....
        /*0110*/ 	.word	0xffffffff


	//   ....[34]....
        /*0114*/ 	.word	0xffffffff


	//   ....[35]....
        /*0118*/ 	.word	0xffffffff


	//   ....[36]....
        /*011c*/ 	.word	0xffffffff


	//   ....[37]....
        /*0120*/ 	.word	0xffffffff


	//   ....[38]....
        /*0124*/ 	.word	0xffffffff


	//   ....[39]....
        /*0128*/ 	.word	0xffffffff


	//   ....[40]....
        /*012c*/ 	.word	0xffffffff


	//   ....[41]....
        /*0130*/ 	.word	0xffffffff


	//   ....[42]....
        /*0134*/ 	.word	0xffffffff


	//   ....[43]....
        /*0138*/ 	.word	0xffffffff


	//   ....[44]....
        /*013c*/ 	.word	0xffffffff


	//   ....[45]....
        /*0140*/ 	.word	0xffffffff


	//   ....[46]....
        /*0144*/ 	.word	0xffffffff


	//   ....[47]....
        /*0148*/ 	.word	0xffffffff


	//   ....[48]....
        /*014c*/ 	.word	0xffffffff


	//   ....[49]....
        /*0150*/ 	.word	0xffffffff


	//   ....[50]....
        /*0154*/ 	.word	0xffffffff


	//   ....[51]....
        /*0158*/ 	.word	0xffffffff


	//   ....[52]....
        /*015c*/ 	.word	0xffffffff


	//   ....[53]....
        /*0160*/ 	.word	0xffffffff


	//   ....[54]....
        /*0164*/ 	.word	0xffffffff


	//   ....[55]....
        /*0168*/ 	.word	0xffffffff


	//   ....[56]....
        /*016c*/ 	.word	0xffffffff


	//   ....[57]....
        /*0170*/ 	.word	0xffffffff


	//   ....[58]....
        /*0174*/ 	.word	0xffffffff


	//   ....[59]....
        /*0178*/ 	.word	0xffffffff


	//   ....[60]....
        /*017c*/ 	.word	0xffffffff


	//   ....[61]....
        /*0180*/ 	.word	0xffffffff


	//   ....[62]....
        /*0184*/ 	.word	0xffffffff


	//   ....[63]....
        /*0188*/ 	.word	0xffffffff


	//   ....[64]....
        /*018c*/ 	.word	0xffffffff


	//   ....[65]....
        /*0190*/ 	.word	0xffffffff


	//   ....[66]....
        /*0194*/ 	.word	0xffffffff


	//   ....[67]....
        /*0198*/ 	.word	0xffffffff


	//   ....[68]....
        /*019c*/ 	.word	0xffffffff


	//   ....[69]....
        /*01a0*/ 	.word	0xffffffff


	//   ....[70]....
        /*01a4*/ 	.word	0xffffffff


	//   ....[71]....
        /*01a8*/ 	.word	0xffffffff


	//   ....[72]....
        /*01ac*/ 	.word	0xffffffff


	//   ....[73]....
        /*01b0*/ 	.word	0xffffffff


	//   ....[74]....
        /*01b4*/ 	.word	0xffffffff


	//   ....[75]....
        /*01b8*/ 	.word	0xffffffff


	//   ....[76]....
        /*01bc*/ 	.word	0xffffffff


	//   ....[77]....
        /*01c0*/ 	.word	0xffffffff


	//   ....[78]....
        /*01c4*/ 	.word	0xffffffff


	//   ....[79]....
        /*01c8*/ 	.word	0xffffffff


	//   ....[80]....
        /*01cc*/ 	.word	0xffffffff


	//   ....[81]....
        /*01d0*/ 	.word	0xffffffff


	//   ....[82]....
        /*01d4*/ 	.word	0xffffffff


	//   ....[83]....
        /*01d8*/ 	.word	0xffffffff


	//   ....[84]....
        /*01dc*/ 	.word	0xffffffff


	//   ....[85]....
        /*01e0*/ 	.word	0xffffffff


	//   ....[86]....
        /*01e4*/ 	.word	0xffffffff


	//   ....[87]....
        /*01e8*/ 	.word	0xffffffff


	//   ....[88]....
        /*01ec*/ 	.word	0xffffffff


	//   ....[89]....
        /*01f0*/ 	.word	0xffffffff


	//   ....[90]....
        /*01f4*/ 	.word	0xffffffff


	//   ....[91]....
        /*01f8*/ 	.word	0xffffffff


	//   ....[92]....
        /*01fc*/ 	.word	0xffffffff


	//   ....[93]....
        /*0200*/ 	.word	0xffffffff


	//   ....[94]....
        /*0204*/ 	.word	0xffffffff


	//   ....[95]....
        /*0208*/ 	.word	0xffffffff


	//   ....[96]....
        /*020c*/ 	.word	0xffffffff


	//   ....[97]....
        /*0210*/ 	.word	0xffffffff


	//   ....[98]....
        /*0214*/ 	.word	0xffffffff


	//   ....[99]....
        /*0218*/ 	.word	0xffffffff


	//   ....[100]....
        /*021c*/ 	.word	0xffffffff


	//   ....[101]....
        /*0220*/ 	.word	0xffffffff


	//   ....[102]....
        /*0224*/ 	.word	0xffffffff


	//   ....[103]....
        /*0228*/ 	.word	0xffffffff


	//   ....[104]....
        /*022c*/ 	.word	0xffffffff


	//   ....[105]....
        /*0230*/ 	.word	0xffffffff


	//   ....[106]....
        /*0234*/ 	.word	0xffffffff


	//   ....[107]....
        /*0238*/ 	.word	0xffffffff


	//   ....[108]....
        /*023c*/ 	.word	0xffffffff


	//   ....[109]....
        /*0240*/ 	.word	0xffffffff


	//   ....[110]....
        /*0244*/ 	.word	0xffffffff


	//   ....[111]....
        /*0248*/ 	.word	0xffffffff


	//   ....[112]....
        /*024c*/ 	.word	0xffffffff


	//   ....[113]....
        /*0250*/ 	.word	0xffffffff


	//   ....[114]....
        /*0254*/ 	.word	0xffffffff


	//   ....[115]....
        /*0258*/ 	.word	0xffffffff


	//   ....[116]....
        /*025c*/ 	.word	0xffffffff


	//   ....[117]....
        /*0260*/ 	.word	0xffffffff


	//   ....[118]....
        /*0264*/ 	.word	0xffffffff


	//   ....[119]....
        /*0268*/ 	.word	0xffffffff


	//   ....[120]....
        /*026c*/ 	.word	0xffffffff


	//   ....[121]....
        /*0270*/ 	.word	0xffffffff


	//   ....[122]....
        /*0274*/ 	.word	0xffffffff


	//   ....[123]....
        /*0278*/ 	.word	0xffffffff


	//   ....[124]....
        /*027c*/ 	.word	0xffffffff


	//   ....[125]....
        /*0280*/ 	.word	0xffffffff


	//   ....[126]....
        /*0284*/ 	.word	0xffffffff


	//   ....[127]....
        /*0288*/ 	.word	0xffffffff


	//   ....[128]....
        /*028c*/ 	.word	0xffffffff


	//   ....[129]....
        /*0290*/ 	.word	0xffffffff


	//   ....[130]....
        /*0294*/ 	.word	0xffffffff


	//   ....[131]....
        /*0298*/ 	.word	0xffffffff


	//   ....[132]....
        /*029c*/ 	.word	0xffffffff


	//   ....[133]....
        /*02a0*/ 	.word	0xffffffff


	//   ....[134]....
        /*02a4*/ 	.word	0xffffffff


	//   ....[135]....
        /*02a8*/ 	.word	0xffffffff


	//   ....[136]....
        /*02ac*/ 	.word	0xffffffff


	//   ....[137]....
        /*02b0*/ 	.word	0xffffffff


	//   ....[138]....
        /*02b4*/ 	.word	0xffffffff


	//   ....[139]....
        /*02b8*/ 	.word	0xffffffff


	//   ....[140]....
        /*02bc*/ 	.word	0xffffffff


	//   ....[141]....
        /*02c0*/ 	.word	0xffffffff


	//   ....[142]....
        /*02c4*/ 	.word	0xffffffff


	//   ....[143]....
        /*02c8*/ 	.word	0xffffffff


	//   ....[144]....
        /*02cc*/ 	.word	0xffffffff


	//   ....[145]....
        /*02d0*/ 	.word	0xffffffff


	//   ....[146]....
        /*02d4*/ 	.word	0xffffffff


	//   ....[147]....
        /*02d8*/ 	.word	0xffffffff


	//   ....[148]....
        /*02dc*/ 	.word	0xffffffff


	//   ....[149]....
        /*02e0*/ 	.word	0xffffffff


	//   ....[150]....
        /*02e4*/ 	.word	0xffffffff


	//   ....[151]....
        /*02e8*/ 	.word	0xffffffff


	//   ....[152]....
        /*02ec*/ 	.word	0xffffffff


	//   ....[153]....
        /*02f0*/ 	.word	0xffffffff


	//   ....[154]....
        /*02f4*/ 	.word	0xffffffff


	//   ....[155]....
        /*02f8*/ 	.word	0xffffffff


	//   ....[156]....
        /*02fc*/ 	.word	0xffffffff


	//   ....[157]....
        /*0300*/ 	.word	0xffffffff


	//   ....[158]....
        /*0304*/ 	.word	0xffffffff


	//   ....[159]....
        /*0308*/ 	.word	0xffffffff


	//   ....[160]....
        /*030c*/ 	.word	0xffffffff


	//   ....[161]....
        /*0310*/ 	.word	0xffffffff


	//   ....[162]....
        /*0314*/ 	.word	0xffffffff


	//   ....[163]....
        /*0318*/ 	.word	0xffffffff


	//   ....[164]....
        /*031c*/ 	.word	0xffffffff


	//   ....[165]....
        /*0320*/ 	.word	0xffffffff


	//   ....[166]....
        /*0324*/ 	.word	0xffffffff


	//   ....[167]....
        /*0328*/ 	.word	0xffffffff


	//   ....[168]....
        /*032c*/ 	.word	0xffffffff


	//   ....[169]....
        /*0330*/ 	.word	0xffffffff


	//   ....[170]....
        /*0334*/ 	.word	0xffffffff


	//   ....[171]....
        /*0338*/ 	.word	0xffffffff


	//   ....[172]....
        /*033c*/ 	.word	0xffffffff


	//   ....[173]....
        /*0340*/ 	.word	0xffffffff


	//   ....[174]....
        /*0344*/ 	.word	0xffffffff


	//   ....[175]....
        /*0348*/ 	.word	0xffffffff


	//   ....[176]....
        /*034c*/ 	.word	0xffffffff


	//   ....[177]....
        /*0350*/ 	.word	0xffffffff


	//   ....[178]....
        /*0354*/ 	.word	0xffffffff


	//   ....[179]....
        /*0358*/ 	.word	0xffffffff


	//   ....[180]....
        /*035c*/ 	.word	0xffffffff


	//   ....[181]....
        /*0360*/ 	.word	0xffffffff


	//   ....[182]....
        /*0364*/ 	.word	0xffffffff


	//   ....[183]....
        /*0368*/ 	.word	0xffffffff


	//   ....[184]....
        /*036c*/ 	.word	0xffffffff


	//   ....[185]....
        /*0370*/ 	.word	0xffffffff


	//   ....[186]....
        /*0374*/ 	.word	0xffffffff


	//   ....[187]....
        /*0378*/ 	.word	0xffffffff


	//   ....[188]....
        /*037c*/ 	.word	0xffffffff


	//   ....[189]....
        /*0380*/ 	.word	0xffffffff


	//   ....[190]....
        /*0384*/ 	.word	0xffffffff


	//   ....[191]....
        /*0388*/ 	.word	0xffffffff


	//   ....[192]....
        /*038c*/ 	.word	0xffffffff


	//   ....[193]....
        /*0390*/ 	.word	0xffffffff


	//   ....[194]....
        /*0394*/ 	.word	0xffffffff


	//   ....[195]....
        /*0398*/ 	.word	0xffffffff


	//   ....[196]....
        /*039c*/ 	.word	0xffffffff


	//   ....[197]....
        /*03a0*/ 	.word	0xffffffff


	//   ....[198]....
        /*03a4*/ 	.word	0xffffffff


	//   ....[199]....
        /*03a8*/ 	.word	0xffffffff


	//   ....[200]....
        /*03ac*/ 	.word	0xffffffff


	//   ....[201]....
        /*03b0*/ 	.word	0xffffffff


	//   ....[202]....
        /*03b4*/ 	.word	0xffffffff


	//   ....[203]....
        /*03b8*/ 	.word	0xffffffff


	//   ....[204]....
        /*03bc*/ 	.word	0xffffffff


	//   ....[205]....
        /*03c0*/ 	.word	0xffffffff


	//   ....[206]....
        /*03c4*/ 	.word	0xffffffff


	//   ....[207]....
        /*03c8*/ 	.word	0xffffffff


	//   ....[208]....
        /*03cc*/ 	.word	0xffffffff


	//   ....[209]....
        /*03d0*/ 	.word	0xffffffff


	//   ....[210]....
        /*03d4*/ 	.word	0xffffffff


	//   ....[211]....
        /*03d8*/ 	.word	0xffffffff


	//   ....[212]....
        /*03dc*/ 	.word	0xffffffff


	//   ....[213]....
        /*03e0*/ 	.word	0xffffffff


	//   ....[214]....
        /*03e4*/ 	.word	0xffffffff


	//   ....[215]....
        /*03e8*/ 	.word	0xffffffff


	//   ....[216]....
        /*03ec*/ 	.word	0xffffffff


	//   ....[217]....
        /*03f0*/ 	.word	0xffffffff


	//   ....[218]....
        /*03f4*/ 	.word	0xffffffff


	//   ....[219]....
        /*03f8*/ 	.word	0xffffffff


	//   ....[220]....
        /*03fc*/ 	.word	0xffffffff


	//   ....[221]....
        /*0400*/ 	.word	0xffffffff


	//   ....[222]....
        /*0404*/ 	.word	0xffffffff


	//   ....[223]....
        /*0408*/ 	.word	0xffffffff


	//   ....[224]....
        /*040c*/ 	.word	0xffffffff


	//   ....[225]....
        /*0410*/ 	.word	0xffffffff


	//   ....[226]....
        /*0414*/ 	.word	0xffffffff


	//   ....[227]....
        /*0418*/ 	.word	0xffffffff


	//   ....[228]....
        /*041c*/ 	.word	0xffffffff


	//   ....[229]....
        /*0420*/ 	.word	0xffffffff


	//   ....[230]....
        /*0424*/ 	.word	0xffffffff


	//   ....[231]....
        /*0428*/ 	.word	0xffffffff


	//   ....[232]....
        /*042c*/ 	.word	0xffffffff


	//   ....[233]....
        /*0430*/ 	.word	0xffffffff


	//   ....[234]....
        /*0434*/ 	.word	0xffffffff


	//   ....[235]....
        /*0438*/ 	.word	0xffffffff


	//   ....[236]....
        /*043c*/ 	.word	0xffffffff


	//   ....[237]....
        /*0440*/ 	.word	0xffffffff


	//   ....[238]....
        /*0444*/ 	.word	0xffffffff


	//   ....[239]....
        /*0448*/ 	.word	0xffffffff


	//   ....[240]....
        /*044c*/ 	.word	0xffffffff


	//   ....[241]....
        /*0450*/ 	.word	0xffffffff


	//   ....[242]....
        /*0454*/ 	.word	0xffffffff


	//   ....[243]....
        /*0458*/ 	.word	0xffffffff


	//   ....[244]....
        /*045c*/ 	.word	0xffffffff


	//   ....[245]....
        /*0460*/ 	.word	0xffffffff


	//   ....[246]....
        /*0464*/ 	.word	0xffffffff


	//   ....[247]....
        /*0468*/ 	.word	0xffffffff


	//   ....[248]....
        /*046c*/ 	.word	0xffffffff


	//   ....[249]....
        /*0470*/ 	.word	0xffffffff


	//   ....[250]....
        /*0474*/ 	.word	0xffffffff


	//   ....[251]....
        /*0478*/ 	.word	0xffffffff


	//   ....[252]....
        /*047c*/ 	.word	0xffffffff


	//   ....[253]....
        /*0480*/ 	.word	0xffffffff


	//   ....[254]....
        /*0484*/ 	.word	0xffffffff


	//   ....[255]....
        /*0488*/ 	.word	0xffffffff


	//   ....[0]....
        /*048c*/ 	.word	0xffffffff


	//   ....[1]....
        /*0490*/ 	.word	0xffffffff


	//   ....[2]....
        /*0494*/ 	.word	0xffffffff


	//   ....[3]....
        /*0498*/ 	.word	0xffffffff


	//   ....[4]....
        /*049c*/ 	.word	0xffffffff


	//   ....[5]....
        /*04a0*/ 	.word	0xffffffff


	//   ....[6]....
        /*04a4*/ 	.word	0xffffffff


	//   ....[7]....
        /*04a8*/ 	.word	0xffffffff


	//   ....[8]....
        /*04ac*/ 	.word	0xffffffff


	//   ....[9]....
        /*04b0*/ 	.word	0xffffffff


	//   ....[10]....
        /*04b4*/ 	.word	0xffffffff


	//   ....[11]....
        /*04b8*/ 	.word	0xffffffff


	//   ....[12]....
        /*04bc*/ 	.word	0xffffffff


	//   ....[13]....
        /*04c0*/ 	.word	0xffffffff


	//   ....[14]....
        /*04c4*/ 	.word	0xffffffff


	//   ....[15]....
        /*04c8*/ 	.word	0xffffffff


	//   ....[16]....
        /*04cc*/ 	.word	0xffffffff


	//   ....[17]....
        /*04d0*/ 	.word	0xffffffff


	//   ....[18]....
        /*04d4*/ 	.word	0xffffffff


	//   ....[19]....
        /*04d8*/ 	.word	0xffffffff


	//   ....[20]....
        /*04dc*/ 	.word	0xffffffff


	//   ....[21]....
        /*04e0*/ 	.word	0xffffffff


	//   ....[22]....
        /*04e4*/ 	.word	0xffffffff


	//   ....[23]....
        /*04e8*/ 	.word	0xffffffff


	//   ....[24]....
        /*04ec*/ 	.word	0xffffffff


	//   ....[25]....
        /*04f0*/ 	.word	0xffffffff


	//   ....[26]....
        /*04f4*/ 	.word	0xffffffff


	//   ....[27]....
        /*04f8*/ 	.word	0xffffffff


	//   ....[28]....
        /*04fc*/ 	.word	0xffffffff


	//   ....[29]....
        /*0500*/ 	.word	0xffffffff


	//   ....[30]....
        /*0504*/ 	.word	0xffffffff


	//   ....[31]....
        /*0508*/ 	.word	0xffffffff


	//   ....[32]....
        /*050c*/ 	.word	0xffffffff


	//   ....[33]....
        /*0510*/ 	.word	0xffffffff


	//   ....[34]....
        /*0514*/ 	.word	0xffffffff


	//   ....[35]....
        /*0518*/ 	.word	0xffffffff


	//   ....[36]....
        /*051c*/ 	.word	0xffffffff


	//   ....[37]....
        /*0520*/ 	.word	0xffffffff


	//   ....[38]....
        /*0524*/ 	.word	0xffffffff


	//   ....[39]....
        /*0528*/ 	.word	0xffffffff


	//   ....[40]....
        /*052c*/ 	.word	0xffffffff


	//   ....[41]....
        /*0530*/ 	.word	0xffffffff


	//   ....[42]....
        /*0534*/ 	.word	0xffffffff


	//   ....[43]....
        /*0538*/ 	.word	0xffffffff


	//   ....[44]....
        /*053c*/ 	.word	0xffffffff


	//   ....[45]....
        /*0540*/ 	.word	0xffffffff


	//   ....[46]....
        /*0544*/ 	.word	0xffffffff


	//   ....[47]....
        /*0548*/ 	.word	0xffffffff


	//   ....[48]....
        /*054c*/ 	.word	0xffffffff


	//   ....[49]....
        /*0550*/ 	.word	0xffffffff


	//   ....[50]....
        /*0554*/ 	.word	0xffffffff


	//   ....[51]....
        /*0558*/ 	.word	0xffffffff


	//   ....[52]....
        /*055c*/ 	.word	0xffffffff


	//   ....[53]....
        /*0560*/ 	.word	0xffffffff


	//   ....[54]....
        /*0564*/ 	.word	0xffffffff


	//   ....[55]....
        /*0568*/ 	.word	0xffffffff


	//   ....[56]....
        /*056c*/ 	.word	0xffffffff


	//   ....[57]....
        /*0570*/ 	.word	0xffffffff


	//   ....[58]....
        /*0574*/ 	.word	0xffffffff


	//   ....[59]....
        /*0578*/ 	.word	0xffffffff


	//   ....[60]....
        /*057c*/ 	.word	0xffffffff


	//   ....[61]....
        /*0580*/ 	.word	0xffffffff


	//   ....[62]....
        /*0584*/ 	.word	0xffffffff


	//   ....[63]....
        /*0588*/ 	.word	0xffffffff


	//   ....[64]....
        /*058c*/ 	.word	0xffffffff


	//   ....[65]....
        /*0590*/ 	.word	0xffffffff


	//   ....[66]....
        /*0594*/ 	.word	0xffffffff


	//   ....[67]....
        /*0598*/ 	.word	0xffffffff


	//   ....[68]....
        /*059c*/ 	.word	0xffffffff


	//   ....[69]....
        /*05a0*/ 	.word	0xffffffff


	//   ....[70]....
        /*05a4*/ 	.word	0xffffffff


	//   ....[71]....
        /*05a8*/ 	.word	0xffffffff


	//   ....[72]....
        /*05ac*/ 	.word	0xffffffff


	//   ....[73]....
        /*05b0*/ 	.word	0xffffffff


	//----- nvinfo : EIATTR_COOP_GROUP_INSTR_OFFSETS
	.align		4
.L_1618:
        /*05b4*/ 	.byte	0x04, 0x28
        /*05b6*/ 	.short	(.L_1620 - .L_1619)


	//   ....[0]....
.L_1619:
        /*05b8*/ 	.word	0x00007780


	//   ....[1]....
        /*05bc*/ 	.word	0x000077a0


	//   ....[2]....
        /*05c0*/ 	.word	0x000077b0


	//   ....[3]....
        /*05c4*/ 	.word	0x000077c0


	//   ....[4]....
        /*05c8*/ 	.word	0x000077d0


	//   ....[5]....
        /*05cc*/ 	.word	0x000077e0


	//   ....[6]....
        /*05d0*/ 	.word	0x000077f0


	//   ....[7]....
        /*05d4*/ 	.word	0x00007800


	//   ....[8]....
        /*05d8*/ 	.word	0x00007810


	//   ....[9]....
        /*05dc*/ 	.word	0x00007820


	//   ....[10]....
        /*05e0*/ 	.word	0x00007830


	//   ....[11]....
        /*05e4*/ 	.word	0x00007840


	//   ....[12]....
        /*05e8*/ 	.word	0x00007850


	//   ....[13]....
        /*05ec*/ 	.word	0x00007860


	//   ....[14]....
        /*05f0*/ 	.word	0x00007870


	//   ....[15]....
        /*05f4*/ 	.word	0x00007880


	//   ....[16]....
        /*05f8*/ 	.word	0x00007890


	//   ....[17]....
        /*05fc*/ 	.word	0x000078a0


	//   ....[18]....
        /*0600*/ 	.word	0x000078b0


	//   ....[19]....
        /*0604*/ 	.word	0x000078c0


	//   ....[20]....
        /*0608*/ 	.word	0x00007990


	//   ....[21]....
        /*060c*/ 	.word	0x000079a0


	//   ....[22]....
        /*0610*/ 	.word	0x000079b0


	//   ....[23]....
        /*0614*/ 	.word	0x000079c0


	//   ....[24]....
        /*0618*/ 	.word	0x000079d0


	//   ....[25]....
        /*061c*/ 	.word	0x000079e0


	//   ....[26]....
        /*0620*/ 	.word	0x000079f0


	//   ....[27]....
        /*0624*/ 	.word	0x00007a00


	//   ....[28]....
        /*0628*/ 	.word	0x00007a10


	//   ....[29]....
        /*062c*/ 	.word	0x00007a20


	//   ....[30]....
        /*0630*/ 	.word	0x00007a30


	//   ....[31]....
        /*0634*/ 	.word	0x00007a40


	//   ....[32]....
        /*0638*/ 	.word	0x00007a50


	//   ....[33]....
        /*063c*/ 	.word	0x00007a60


	//   ....[34]....
        /*0640*/ 	.word	0x00007a70


	//   ....[35]....
        /*0644*/ 	.word	0x00007a80


	//   ....[36]....
        /*0648*/ 	.word	0x00007a90


	//   ....[37]....
        /*064c*/ 	.word	0x00007aa0


	//   ....[38]....
        /*0650*/ 	.word	0x00007ab0


	//   ....[39]....
        /*0654*/ 	.word	0x00007ac0


	//   ....[40]....
        /*0658*/ 	.word	0x00007ad0


	//   ....[41]....
        /*065c*/ 	.word	0x00007ae0


	//   ....[42]....
        /*0660*/ 	.word	0x00007af0


	//   ....[43]....
        /*0664*/ 	.word	0x00007b00


	//   ....[44]....
        /*0668*/ 	.word	0x00007b10


	//   ....[45]....
        /*066c*/ 	.word	0x00007b20


	//   ....[46]....
        /*0670*/ 	.word	0x00007b30


	//   ....[47]....
        /*0674*/ 	.word	0x00007b40


	//   ....[48]....
        /*0678*/ 	.word	0x00007b50


	//   ....[49]....
        /*067c*/ 	.word	0x00007b60


	//   ....[50]....
        /*0680*/ 	.word	0x00007b70


	//   ....[51]....
        /*0684*/ 	.word	0x00007b80


	//   ....[52]....
        /*0688*/ 	.word	0x00007b90


	//   ....[53]....
        /*068c*/ 	.word	0x00007ba0


	//   ....[54]....
        /*0690*/ 	.word	0x00007bb0


	//   ....[55]....
        /*0694*/ 	.word	0x00007bc0


	//   ....[56]....
        /*0698*/ 	.word	0x00007bd0


	//   ....[57]....
        /*069c*/ 	.word	0x00007be0


	//   ....[58]....
        /*06a0*/ 	.word	0x00007bf0


	//   ....[59]....
        /*06a4*/ 	.word	0x00007c00


	//   ....[60]....
        /*06a8*/ 	.word	0x00007c10


	//   ....[61]....
        /*06ac*/ 	.word	0x00007c20


	//   ....[62]....
        /*06b0*/ 	.word	0x00007c30


	//   ....[63]....
        /*06b4*/ 	.word	0x00007c40


	//   ....[64]....
        /*06b8*/ 	.word	0x00007c50


	//   ....[65]....
        /*06bc*/ 	.word	0x00007c60


	//   ....[66]....
        /*06c0*/ 	.word	0x00009ed0


	//   ....[67]....
        /*06c4*/ 	.word	0x00009f00


	//   ....[68]....
        /*06c8*/ 	.word	0x00009f10


	//   ....[69]....
        /*06cc*/ 	.word	0x00009f20


	//   ....[70]....
        /*06d0*/ 	.word	0x00009f30


	//   ....[71]....
        /*06d4*/ 	.word	0x00009f40


	//   ....[72]....
        /*06d8*/ 	.word	0x00009f50


	//   ....[73]....
        /*06dc*/ 	.word	0x00009f60


	//   ....[74]....
        /*06e0*/ 	.word	0x00009f70


	//   ....[75]....
        /*06e4*/ 	.word	0x00009f80


	//   ....[76]....
        /*06e8*/ 	.word	0x00009f90


	//   ....[77]....
        /*06ec*/ 	.word	0x00009fa0


	//   ....[78]....
        /*06f0*/ 	.word	0x00009fb0


	//   ....[79]....
        /*06f4*/ 	.word	0x00009fc0


	//   ....[80]....
        /*06f8*/ 	.word	0x00009fd0


	//   ....[81]....
        /*06fc*/ 	.word	0x00009fe0


	//   ....[82]....
        /*0700*/ 	.word	0x00009ff0


	//   ....[83]....
        /*0704*/ 	.word	0x0000a000


	//   ....[84]....
        /*0708*/ 	.word	0x0000a0a0


	//   ....[85]....
        /*070c*/ 	.word	0x0000a0b0


	//   ....[86]....
        /*0710*/ 	.word	0x0000a0c0


	//   ....[87]....
        /*0714*/ 	.word	0x0000a0d0


	//   ....[88]....
        /*0718*/ 	.word	0x0000a0e0


	//   ....[89]....
        /*071c*/ 	.word	0x0000a0f0


	//   ....[90]....
        /*0720*/ 	.word	0x0000a100


	//   ....[91]....
        /*0724*/ 	.word	0x0000a110


	//   ....[92]....
        /*0728*/ 	.word	0x0000a120


	//   ....[93]....
        /*072c*/ 	.word	0x0000a130


	//   ....[94]....
        /*0730*/ 	.word	0x0000a140


	//   ....[95]....
        /*0734*/ 	.word	0x0000a150


	//   ....[96]....
        /*0738*/ 	.word	0x0000a160


	//   ....[97]....
        /*073c*/ 	.word	0x0000a170


	//   ....[98]....
        /*0740*/ 	.word	0x0000a180


	//   ....[99]....
        /*0744*/ 	.word	0x0000a190


	//   ....[100]....
        /*0748*/ 	.word	0x0000a1a0


	//   ....[101]....
        /*074c*/ 	.word	0x0000a1b0


	//   ....[102]....
        /*0750*/ 	.word	0x0000a1c0


	//   ....[103]....
        /*0754*/ 	.word	0x0000a1d0


	//   ....[104]....
        /*0758*/ 	.word	0x0000a1e0


	//   ....[105]....
        /*075c*/ 	.word	0x0000a1f0


	//   ....[106]....
        /*0760*/ 	.word	0x0000a200


	//   ....[107]....
        /*0764*/ 	.word	0x0000a210


	//   ....[108]....
        /*0768*/ 	.word	0x0000a220


	//   ....[109]....
        /*076c*/ 	.word	0x0000a230


	//   ....[110]....
        /*0770*/ 	.word	0x0000a240


	//   ....[111]....
        /*0774*/ 	.word	0x0000a250


	//   ....[112]....
        /*0778*/ 	.word	0x0000a260


	//   ....[113]....
        /*077c*/ 	.word	0x0000a270


	//   ....[114]....
        /*0780*/ 	.word	0x0000a280


	//   ....[115]....
        /*0784*/ 	.word	0x0000a290


	//   ....[116]....
        /*0788*/ 	.word	0x0000a2a0


	//   ....[117]....
        /*078c*/ 	.word	0x0000a2b0


	//   ....[118]....
        /*0790*/ 	.word	0x0000a2c0


	//   ....[119]....
        /*0794*/ 	.word	0x0000a2d0


	//   ....[120]....
        /*0798*/ 	.word	0x0000a2e0


	//   ....[121]....
        /*079c*/ 	.word	0x0000a2f0


	//   ....[122]....
        /*07a0*/ 	.word	0x0000a300


	//   ....[123]....
        /*07a4*/ 	.word	0x0000a310


	//   ....[124]....
        /*07a8*/ 	.word	0x0000a320


	//   ....[125]....
        /*07ac*/ 	.word	0x0000a330


	//   ....[126]....
        /*07b0*/ 	.word	0x0000a340


	//   ....[127]....
        /*07b4*/ 	.word	0x0000a350


	//   ....[128]....
        /*07b8*/ 	.word	0x0000a360


	//   ....[129]....
        /*07bc*/ 	.word	0x0000a370


	//   ....[130]....
        /*07c0*/ 	.word	0x0000a380


	//   ....[131]....
        /*07c4*/ 	.word	0x0000a390


	//   ....[132]....
        /*07c8*/ 	.word	0x0000c610


	//   ....[133]....
        /*07cc*/ 	.word	0x0000c640


	//   ....[134]....
        /*07d0*/ 	.word	0x0000c650


	//   ....[135]....
        /*07d4*/ 	.word	0x0000c660


	//   ....[136]....
        /*07d8*/ 	.word	0x0000c670


	//   ....[137]....
        /*07dc*/ 	.word	0x0000c680


	//   ....[138]....
        /*07e0*/ 	.word	0x0000c690


	//   ....[139]....
        /*07e4*/ 	.word	0x0000c6a0


	//   ....[140]....
        /*07e8*/ 	.word	0x0000c6b0


	//   ....[141]....
        /*07ec*/ 	.word	0x0000c6c0


	//   ....[142]....
        /*07f0*/ 	.word	0x0000c6d0


	//   ....[143]....
        /*07f4*/ 	.word	0x0000c6e0


	//   ....[144]....
        /*07f8*/ 	.word	0x0000c6f0


	//   ....[145]....
        /*07fc*/ 	.word	0x0000c700


	//   ....[146]....
        /*0800*/ 	.word	0x0000c710


	//   ....[147]....
        /*0804*/ 	.word	0x0000c720


	//   ....[148]....
        /*0808*/ 	.word	0x0000c730


	//   ....[149]....
        /*080c*/ 	.word	0x0000c740


	//   ....[150]....
        /*0810*/ 	.word	0x0000c7e0


	//   ....[151]....
        /*0814*/ 	.word	0x0000c7f0


	//   ....[152]....
        /*0818*/ 	.word	0x0000c800


	//   ....[153]....
        /*081c*/ 	.word	0x0000c810


	//   ....[154]....
        /*0820*/ 	.word	0x0000c820


	//   ....[155]....
        /*0824*/ 	.word	0x0000c830


	//   ....[156]....
        /*0828*/ 	.word	0x0000c840


	//   ....[157]....
        /*082c*/ 	.word	0x0000c850


	//   ....[158]....
        /*0830*/ 	.word	0x0000c860


	//   ....[159]....
        /*0834*/ 	.word	0x0000c870


	//   ....[160]....
        /*0838*/ 	.word	0x0000c880


	//   ....[161]....
        /*083c*/ 	.word	0x0000c890


	//   ....[162]....
        /*0840*/ 	.word	0x0000c8a0


	//   ....[163]....
        /*0844*/ 	.word	0x0000c8b0


	//   ....[164]....
        /*0848*/ 	.word	0x0000c8c0


	//   ....[165]....
        /*084c*/ 	.word	0x0000c8d0


	//   ....[166]....
        /*0850*/ 	.word	0x0000c8e0


	//   ....[167]....
        /*0854*/ 	.word	0x0000c8f0


	//   ....[168]....
        /*0858*/ 	.word	0x0000c900


	//   ....[169]....
        /*085c*/ 	.word	0x0000c910


	//   ....[170]....
        /*0860*/ 	.word	0x0000c920


	//   ....[171]....
        /*0864*/ 	.word	0x0000c930


	//   ....[172]....
        /*0868*/ 	.word	0x0000c940


	//   ....[173]....
        /*086c*/ 	.word	0x0000c950


	//   ....[174]....
        /*0870*/ 	.word	0x0000c960


	//   ....[175]....
        /*0874*/ 	.word	0x0000c970


	//   ....[176]....
        /*0878*/ 	.word	0x0000c980


	//   ....[177]....
        /*087c*/ 	.word	0x0000c990


	//   ....[178]....
        /*0880*/ 	.word	0x0000c9a0


	//   ....[179]....
        /*0884*/ 	.word	0x0000c9b0


	//   ....[180]....
        /*0888*/ 	.word	0x0000c9c0


	//   ....[181]....
        /*088c*/ 	.word	0x0000c9d0


	//   ....[182]....
        /*0890*/ 	.word	0x0000c9e0


	//   ....[183]....
        /*0894*/ 	.word	0x0000c9f0


	//   ....[184]....
        /*0898*/ 	.word	0x0000ca00


	//   ....[185]....
        /*089c*/ 	.word	0x0000ca10


	//   ....[186]....
        /*08a0*/ 	.word	0x0000ca20


	//   ....[187]....
        /*08a4*/ 	.word	0x0000ca30


	//   ....[188]....
        /*08a8*/ 	.word	0x0000ca40


	//   ....[189]....
        /*08ac*/ 	.word	0x0000ca50


	//   ....[190]....
        /*08b0*/ 	.word	0x0000ca60


	//   ....[191]....
        /*08b4*/ 	.word	0x0000ca70


	//   ....[192]....
        /*08b8*/ 	.word	0x0000ca80


	//   ....[193]....
        /*08bc*/ 	.word	0x0000ca90


	//   ....[194]....
        /*08c0*/ 	.word	0x0000caa0


	//   ....[195]....
        /*08c4*/ 	.word	0x0000cab0


	//   ....[196]....
        /*08c8*/ 	.word	0x0000cac0


	//   ....[197]....
        /*08cc*/ 	.word	0x0000cad0


	//   ....[198]....
        /*08d0*/ 	.word	0x0000ed50


	//   ....[199]....
        /*08d4*/ 	.word	0x0000ed80


	//   ....[200]....
        /*08d8*/ 	.word	0x0000ed90


	//   ....[201]....
        /*08dc*/ 	.word	0x0000eda0


	//   ....[202]....
        /*08e0*/ 	.word	0x0000edb0


	//   ....[203]....
        /*08e4*/ 	.word	0x0000edc0


	//   ....[204]....
        /*08e8*/ 	.word	0x0000edd0


	//   ....[205]....
        /*08ec*/ 	.word	0x0000ede0


	//   ....[206]....
        /*08f0*/ 	.word	0x0000edf0


	//   ....[207]....
        /*08f4*/ 	.word	0x0000ee00


	//   ....[208]....
        /*08f8*/ 	.word	0x0000ee10


	//   ....[209]....
        /*08fc*/ 	.word	0x0000ee20


	//   ....[210]....
        /*0900*/ 	.word	0x0000ee30


	//   ....[211]....
        /*0904*/ 	.word	0x0000ee40


	//   ....[212]....
        /*0908*/ 	.word	0x0000ee50


	//   ....[213]....
        /*090c*/ 	.word	0x0000ee60


	//   ....[214]....
        /*0910*/ 	.word	0x0000ee70


	//   ....[215]....
        /*0914*/ 	.word	0x0000ee80


	//   ....[216]....
        /*0918*/ 	.word	0x0000ef20


	//   ....[217]....
        /*091c*/ 	.word	0x0000ef30


	//   ....[218]....
        /*0920*/ 	.word	0x0000ef40


	//   ....[219]....
        /*0924*/ 	.word	0x0000ef50


	//   ....[220]....
        /*0928*/ 	.word	0x0000ef60


	//   ....[221]....
        /*092c*/ 	.word	0x0000ef70


	//   ....[222]....
        /*0930*/ 	.word	0x0000ef80


	//   ....[223]....
        /*0934*/ 	.word	0x0000ef90


	//   ....[224]....
        /*0938*/ 	.word	0x0000efa0


	//   ....[225]....
        /*093c*/ 	.word	0x0000efb0


	//   ....[226]....
        /*0940*/ 	.word	0x0000efc0


	//   ....[227]....
        /*0944*/ 	.word	0x0000efd0


	//   ....[228]....
        /*0948*/ 	.word	0x0000efe0


	//   ....[229]....
        /*094c*/ 	.word	0x0000eff0


	//   ....[230]....
        /*0950*/ 	.word	0x0000f000


	//   ....[231]....
        /*0954*/ 	.word	0x0000f010


	//   ....[232]....
        /*0958*/ 	.word	0x0000f020


	//   ....[233]....
        /*095c*/ 	.word	0x0000f030


	//   ....[234]....
        /*0960*/ 	.word	0x0000f040


	//   ....[235]....
        /*0964*/ 	.word	0x0000f050


	//   ....[236]....
        /*0968*/ 	.word	0x0000f060


	//   ....[237]....
        /*096c*/ 	.word	0x0000f070


	//   ....[238]....
        /*0970*/ 	.word	0x0000f080


	//   ....[239]....
        /*0974*/ 	.word	0x0000f090


	//   ....[240]....
        /*0978*/ 	.word	0x0000f0a0


	//   ....[241]....
        /*097c*/ 	.word	0x0000f0b0


	//   ....[242]....
        /*0980*/ 	.word	0x0000f0c0


	//   ....[243]....
        /*0984*/ 	.word	0x0000f0d0


	//   ....[244]....
        /*0988*/ 	.word	0x0000f0e0


	//   ....[245]....
        /*098c*/ 	.word	0x0000f0f0


	//   ....[246]....
        /*0990*/ 	.word	0x0000f100


	//   ....[247]....
        /*0994*/ 	.word	0x0000f110


	//   ....[248]....
        /*0998*/ 	.word	0x0000f120


	//   ....[249]....
        /*099c*/ 	.word	0x0000f130


	//   ....[250]....
        /*09a0*/ 	.word	0x0000f140


	//   ....[251]....
        /*09a4*/ 	.word	0x0000f150


	//   ....[252]....
        /*09a8*/ 	.word	0x0000f160


	//   ....[253]....
        /*09ac*/ 	.word	0x0000f170


	//   ....[254]....
        /*09b0*/ 	.word	0x0000f180


	//   ....[255]....
        /*09b4*/ 	.word	0x0000f190


	//   ....[0]....
        /*09b8*/ 	.word	0x0000f1a0


	//   ....[1]....
        /*09bc*/ 	.word	0x0000f1b0


	//   ....[2]....
        /*09c0*/ 	.word	0x0000f1c0


	//   ....[3]....
        /*09c4*/ 	.word	0x0000f1d0


	//   ....[4]....
        /*09c8*/ 	.word	0x0000f1e0


	//   ....[5]....
        /*09cc*/ 	.word	0x0000f1f0


	//   ....[6]....
        /*09d0*/ 	.word	0x0000f200


	//   ....[7]....
        /*09d4*/ 	.word	0x0000f210


	//   ....[8]....
        /*09d8*/ 	.word	0x00011490


	//   ....[9]....
        /*09dc*/ 	.word	0x000114c0


	//   ....[10]....
        /*09e0*/ 	.word	0x000114d0


	//   ....[11]....
        /*09e4*/ 	.word	0x000114e0


	//   ....[12]....
        /*09e8*/ 	.word	0x000114f0


	//   ....[13]....
        /*09ec*/ 	.word	0x00011500


	//   ....[14]....
        /*09f0*/ 	.word	0x00011510


	//   ....[15]....
        /*09f4*/ 	.word	0x00011520


	//   ....[16]....
        /*09f8*/ 	.word	0x00011530


	//   ....[17]....
        /*09fc*/ 	.word	0x00011540


	//   ....[18]....
        /*0a00*/ 	.word	0x00011550


	//   ....[19]....
        /*0a04*/ 	.word	0x00011560


	//   ....[20]....
        /*0a08*/ 	.word	0x00011570


	//   ....[21]....
        /*0a0c*/ 	.word	0x00011580


	//   ....[22]....
        /*0a10*/ 	.word	0x00011590


	//   ....[23]....
        /*0a14*/ 	.word	0x000115a0


	//   ....[24]....
        /*0a18*/ 	.word	0x000115b0


	//   ....[25]....
        /*0a1c*/ 	.word	0x000115c0


	//   ....[26]....
        /*0a20*/ 	.word	0x000115d0


	//   ....[27]....
        /*0a24*/ 	.word	0x000115e0


	//   ....[28]....
        /*0a28*/ 	.word	0x00011690


	//   ....[29]....
        /*0a2c*/ 	.word	0x000116a0


	//   ....[30]....
        /*0a30*/ 	.word	0x000116b0


	//   ....[31]....
        /*0a34*/ 	.word	0x000116c0


	//   ....[32]....
        /*0a38*/ 	.word	0x000116d0


	//   ....[33]....
        /*0a3c*/ 	.word	0x000116e0


	//   ....[34]....
        /*0a40*/ 	.word	0x000116f0


	//   ....[35]....
        /*0a44*/ 	.word	0x00011700


	//   ....[36]....
        /*0a48*/ 	.word	0x00011710


	//   ....[37]....
        /*0a4c*/ 	.word	0x00011720


	//   ....[38]....
        /*0a50*/ 	.word	0x00011730


	//   ....[39]....
        /*0a54*/ 	.word	0x00011740


	//   ....[40]....
        /*0a58*/ 	.word	0x00011750


	//   ....[41]....
        /*0a5c*/ 	.word	0x00011760


	//   ....[42]....
        /*0a60*/ 	.word	0x00011770


	//   ....[43]....
        /*0a64*/ 	.word	0x00011780


	//   ....[44]....
        /*0a68*/ 	.word	0x00011790


	//   ....[45]....
        /*0a6c*/ 	.word	0x000117a0


	//   ....[46]....
        /*0a70*/ 	.word	0x000117b0


	//   ....[47]....
        /*0a74*/ 	.word	0x000117c0


	//   ....[48]....
        /*0a78*/ 	.word	0x000117d0


	//   ....[49]....
        /*0a7c*/ 	.word	0x000117e0


	//   ....[50]....
        /*0a80*/ 	.word	0x000117f0


	//   ....[51]....
        /*0a84*/ 	.word	0x00011800


	//   ....[52]....
        /*0a88*/ 	.word	0x00011810


	//   ....[53]....
        /*0a8c*/ 	.word	0x00011820


	//   ....[54]....
        /*0a90*/ 	.word	0x00011830


	//   ....[55]....
        /*0a94*/ 	.word	0x00011840


	//   ....[56]....
        /*0a98*/ 	.word	0x00011850


	//   ....[57]....
        /*0a9c*/ 	.word	0x00011860


	//   ....[58]....
        /*0aa0*/ 	.word	0x00011870


	//   ....[59]....
        /*0aa4*/ 	.word	0x00011880


	//   ....[60]....
        /*0aa8*/ 	.word	0x00011890


	//   ....[61]....
        /*0aac*/ 	.word	0x000118a0


	//   ....[62]....
        /*0ab0*/ 	.word	0x000118b0


	//   ....[63]....
        /*0ab4*/ 	.word	0x000118c0


	//   ....[64]....
        /*0ab8*/ 	.word	0x000118d0


	//   ....[65]....
        /*0abc*/ 	.word	0x000118e0


	//   ....[66]....
        /*0ac0*/ 	.word	0x000118f0


	//   ....[67]....
        /*0ac4*/ 	.word	0x00011900


	//   ....[68]....
        /*0ac8*/ 	.word	0x00011910


	//   ....[69]....
        /*0acc*/ 	.word	0x00011920


	//   ....[70]....
        /*0ad0*/ 	.word	0x00011930


	//   ....[71]....
        /*0ad4*/ 	.word	0x00011940


	//   ....[72]....
        /*0ad8*/ 	.word	0x00011950


	//   ....[73]....
        /*0adc*/ 	.word	0x00011960


	//----- nvinfo : EIATTR_EXIT_INSTR_OFFSETS
	.align		4
.L_1620:
        /*0ae0*/ 	.byte	0x04, 0x1c
        /*0ae2*/ 	.short	(.L_1622 - .L_1621)


	//   ....[0]....
.L_1621:
        /*0ae4*/ 	.word	0x00017270


	//   ....[1]....
        /*0ae8*/ 	.word	0x00017450


	//   ....[2]....
        /*0aec*/ 	.word	0x00017c50


	//   ....[3]....
        /*0af0*/ 	.word	0x00017d50


	//----- nvinfo : EIATTR_MAX_THREADS
	.align		4
.L_1622:
        /*0af4*/ 	.byte	0x04, 0x05
        /*0af6*/ 	.short	(.L_1624 - .L_1623)
.L_1623:
        /*0af8*/ 	.word	0x00000040
        /*0afc*/ 	.word	0x00000001
        /*0b00*/ 	.word	0x00000001


	//----- nvinfo : EIATTR_CRS_STACK_SIZE
	.align		4
.L_1624:
        /*0b04*/ 	.byte	0x04, 0x1e
        /*0b06*/ 	.short	(.L_1626 - .L_1625)
.L_1625:
        /*0b08*/ 	.word	0x00000000


	//----- nvinfo : EIATTR_CBANK_PARAM_SIZE
	.align		4
.L_1626:
        /*0b0c*/ 	.byte	0x03, 0x19
        /*0b0e*/ 	.short	0x0030


	//----- nvinfo : EIATTR_PARAM_CBANK
	.align		4
        /*0b10*/ 	.byte	0x04, 0x0a
        /*0b12*/ 	.short	(.L_1628 - .L_1627)
	.align		4
.L_1627:
        /*0b14*/ 	.word	index@(.nv.constant0._ZN17fastertransformer38beam_online_softmax_topk_stage1_kernelIfLi1ELi32ELi64EEEvPKT_S3_PKbPfiiPKi)
        /*0b18*/ 	.short	0x0210
        /*0b1a*/ 	.short	0x0030


	//----- nvinfo : EIATTR_SW_WAR
	.align		4
.L_1628:
        /*0b1c*/ 	.byte	0x04, 0x36
        /*0b1e*/ 	.short	(.L_1630 - .L_1629)
.L_1629:
        /*0b20*/ 	.word	0x00000008
.L_1630:


//--------------------- .nv.info._ZN17fastertransformer17batch_topk_kernelIfLi16ELi32EEEvPKiPKT_PiPfS7_PKbS2_NS_14BeamHypothesesEiiifS3_ --------------------------
	.section	.nv.info._ZN17fastertransformer17batch_topk_kernelIfLi16ELi32EEEvPKiPKT_PiPfS7_PKbS2_NS_14BeamHypothesesEiiifS3_,"",@"SHT_CUDA_INFO"
	.sectionflags	@""
	.align	4


	//----- nvinfo : EIATTR_CUDA_API_VERSION
	.align		4
        /*0000*/ 	.byte	0x04, 0x37
        /*0002*/ 	.short	(.L_1632 - .L_1631)
.L_1631:
        /*0004*/ 	.word	0x00000082


	//----- nvinfo : EIATTR_KPARAM_INFO
	.align		4
.L_1632:
        /*0008*/ 	.byte	0x04, 0x17
        /*000a*/ 	.short	(.L_1634 - .L_1633)
.L_1633:
        /*000c*/ 	.word	0x00000000
        /*0010*/ 	.short	0x000c
        /*0012*/ 	.short	0x00d0
        /*0014*/ 	.byte	0x00, 0xf0, 0x11, 0x00


	//----- nvinfo : EIATTR_KPARAM_INFO
	.align		4
.L_1634:
        /*0018*/ 	.byte	0x04, 0x17
        /*001a*/ 	.short	(.L_1636 - .L_1635)
.L_1635:
        /*001c*/ 	.word	0x00000000
        /*0020*/ 	.short	0x000b
        /*0022*/ 	.short	0x00cc
        /*0024*/ 	.byte	0x00, 0xf0, 0x11, 0x00


	//----- nvinfo : EIATTR_KPARAM_INFO
	.align		4
.L_1636:
        /*0028*/ 	.byte	0x04, 0x17
        /*002a*/ 	.short	(.L_1638 - .L_1637)
.L_1637:
        /*002c*/ 	.word	0x00000000
        /*0030*/ 	.short	0x000a
        /*0032*/ 	.short	0x00c8
        /*0034*/ 	.byte	0x00, 0xf0, 0x11, 0x00


	//----- nvinfo : EIATTR_KPARAM_INFO
	.align		4
.L_1638:
        /*0038*/ 	.byte	0x04, 0x17
        /*003a*/ 	.short	(.L_1640 - .L_1639)
.L_1639:
        /*003c*/ 	.word	0x00000000
        /*0040*/ 	.short	0x0009
        /*0042*/ 	.short	0x00c4
        /*0044*/ 	.byte	0x00, 0xf0, 0x11, 0x00


	//----- nvinfo : EIATTR_KPARAM_INFO
	.align		4
.L_1640:
        /*0048*/ 	.byte	0x04, 0x17
        /*004a*/ 	.short	(.L_1642 - .L_1641)
.L_1641:
        /*004c*/ 	.word	0x00000000
        /*0050*/ 	.short	0x0008
        /*0052*/ 	.short	0x00c0
        /*0054*/ 	.byte	0x00, 0xf0, 0x11, 0x00


	//----- nvinfo : EIATTR_KPARAM_INFO
	.align		4
.L_1642:
        /*0058*/ 	.byte	0x04, 0x17
        /*005a*/ 	.short	(.L_1644 - .L_1643)
.L_1643:
        /*005c*/ 	.word	0x00000000
        /*0060*/ 	.short	0x0007
        /*0062*/ 	.short	0x0038
        /*0064*/ 	.byte	0x00, 0xf0, 0x21, 0x02


	//----- nvinfo : EIATTR_KPARAM_INFO
	.align		4
.L_1644:
        /*0068*/ 	.byte	0x04, 0x17
        /*006a*/ 	.short	(.L_1646 - .L_1645)
.L_1645:
        /*006c*/ 	.word	0x00000000
        /*0070*/ 	.short	0x0006
        /*0072*/ 	.short	0x0030
        /*0074*/ 	.byte	0x00, 0xf0, 0x21, 0x00


	//----- nvinfo : EIATTR_KPARAM_INFO
	.align		4
.L_1646:
        /*0078*/ 	.byte	0x04, 0x17
        /*007a*/ 	.short	(.L_1648 - .L_1647)
.L_1647:
        /*007c*/ 	.word	0x00000000
        /*0080*/ 	.short	0x0005
        /*0082*/ 	.short	0x0028
        /*0084*/ 	.byte	0x00, 0xf0, 0x21, 0x00


	//----- nvinfo : EIATTR_KPARAM_INFO
	.align		4
.L_1648:
        /*0088*/ 	.byte	0x04, 0x17
        /*008a*/ 	.short	(.L_1650 - .L_1649)
.L_1649:
        /*008c*/ 	.word	0x00000000
        /*0090*/ 	.short	0x0004
        /*0092*/ 	.short	0x0020
        /*0094*/ 	.byte	0x00, 0xf0, 0x21, 0x00


	//----- nvinfo : EIATTR_KPARAM_INFO
	.align		4
.L_1650:
        /*0098*/ 	.byte	0x04, 0x17
        /*009a*/ 	.short	(.L_1652 - .L_1651)
.L_1651:
        /*009c*/ 	.word	0x00000000
        /*00a0*/ 	.short	0x0003
        /*00a2*/ 	.short	0x0018
        /*00a4*/ 	.byte	0x00, 0xf0, 0x21, 0x00


	//----- nvinfo : EIATTR_KPARAM_INFO
	.align		4
.L_1652:
        /*00a8*/ 	.byte	0x04, 0x17
        /*00aa*/ 	.short	(.L_1654 - .L_1653)
.L_1653:
        /*00ac*/ 	.word	0x00000000
        /*00b0*/ 	.short	0x0002
        /*00b2*/ 	.short	0x0010
        /*00b4*/ 	.byte	0x00, 0xf0, 0x21, 0x00


	//----- nvinfo : EIATTR_KPARAM_INFO
	.align		4
.L_1654:
        /*00b8*/ 	.byte	0x04, 0x17
        /*00ba*/ 	.short	(.L_1656 - .L_1655)
.L_1655:
        /*00bc*/ 	.word	0x00000000
        /*00c0*/ 	.short	0x0001
        /*00c2*/ 	.short	0x0008
        /*00c4*/ 	.byte	0x00, 0xf0, 0x21, 0x00


	//----- nvinfo : EIATTR_KPARAM_INFO
	.align		4
.L_1656:
        /*00c8*/ 	.byte	0x04, 0x17
        /*00ca*/ 	.short	(.L_1658 - .L_1657)
.L_1657:
        /*00cc*/ 	.word	0x00000000
        /*00d0*/ 	.short	0x0000
        /*00d2*/ 	.short	0x0000
        /*00d4*/ 	.byte	0x00, 0xf0, 0x21, 0x00


	//----- nvinfo : EIATTR_SPARSE_MMA_MASK
	.align		4
.L_1658:
        /*00d8*/ 	.byte	0x03, 0x50
        /*00da*/ 	.short	0x0000


	//----- nvinfo : EIATTR_MAXREG_COUNT
	.align		4
        /*00dc*/ 	.byte	0x03, 0x1b
        /*00de*/ 	.short	0x00ff


	//----- nvinfo : EIATTR_NUM_BARRIERS
	.align		4
        /*00e0*/ 	.byte	0x02, 0x4c
        /*00e2*/ 	.byte	0x01
	.zero		1


	//----- nvinfo : EIATTR_MERCURY_ISA_VERSION
	.align		4
        /*00e4*/ 	.byte	0x03, 0x5f
        /*00e6*/ 	.short	0x0101


	//----- nvinfo : EIATTR_COOP_GROUP_MASK_REGIDS
	.align		4
        /*00e8*/ 	.byte	0x04, 0x29
        /*00ea*/ 	.short	(.L_1660 - .L_1659)


	//   ....[0]....
.L_1659:
        /*00ec*/ 	.word	0xffffffff


	//   ....[1]....
        /*00f0*/ 	.word	0xffffffff


	//   ....[2]....
        /*00f4*/ 	.word	0xffffffff


	//   ....[3]....
        /*00f8*/ 	.word	0xffffffff


	//   ....[4]....
        /*00fc*/ 	.word	0xffffffff


	//   ....[5]....
        /*0100*/ 	.word	0xffffffff


	//   ....[6]....
        /*0104*/ 	.word	0xffffffff


	//   ....[7]....
        /*0108*/ 	.word	0xffffffff


	//   ....[8]....
        /*010c*/ 	.word	0xffffffff


	//   ....[9]....
        /*0110*/ 	.word	0xffffffff


	//   ....[10]....
        /*0114*/ 	.word	0xffffffff


	//   ....[11]....
        /*0118*/ 	.word	0xffffffff


	//   ....[12]....
        /*011c*/ 	.word	0xffffffff


	//   ....[13]....
        /*0120*/ 	.word	0xffffffff


	//   ....[14]....
        /*0124*/ 	.word	0xffffffff


	//   ....[15]....
        /*0128*/ 	.word	0xffffffff


	//   ....[16]....
        /*012c*/ 	.word	0xffffffff


	//   ....[17]....
        /*0130*/ 	.word	0xffffffff


	//   ....[18]....
        /*0134*/ 	.word	0xffffffff


	//   ....[19]....
        /*0138*/ 	.word	0xffffffff


	//   ....[20]....
        /*013c*/ 	.word	0xffffffff


	//   ....[21]....
        /*0140*/ 	.word	0xffffffff


	//   ....[22]....
        /*0144*/ 	.word	0xffffffff


	//   ....[23]....
        /*0148*/ 	.word	0xffffffff


	//   ....[24]....
        /*014c*/ 	.word	0xffffffff


	//   ....[25]....
        /*0150*/ 	.word	0xffffffff


	//   ....[26]....
        /*0154*/ 	.word	0xffffffff


	//   ....[27]....
        /*0158*/ 	.word	0xffffffff


	//   ....[28]....
        /*015c*/ 	.word	0xffffffff


	//   ....[29]....
        /*0160*/ 	.word	0xffffffff


	//   ....[30]....
        /*0164*/ 	.word	0xffffffff


	//   ....[31]....
        /*0168*/ 	.word	0xffffffff


	//   ....[32]....
        /*016c*/ 	.word	0xffffffff


	//   ....[33]....
        /*0170*/ 	.word	0xffffffff


	//   ....[34]....
        /*0174*/ 	.word	0xffffffff


	//   ....[35]....
        /*0178*/ 	.word	0xffffffff


	//   ....[36]....
        /*017c*/ 	.word	0xffffffff


	//   ....[37]....
        /*0180*/ 	.word	0xffffffff


	//   ....[38]....
        /*0184*/ 	.word	0xffffffff


	//   ....[39]....
        /*0188*/ 	.word	0xffffffff


	//   ....[40]....
        /*018c*/ 	.word	0xffffffff


	//   ....[41]....
        /*0190*/ 	.word	0xffffffff


	//   ....[42]....
        /*0194*/ 	.word	0xffffffff


	//   ....[43]....
        /*0198*/ 	.word	0xffffffff


	//   ....[44]....
        /*019c*/ 	.word	0xffffffff


	//   ....[45]....
        /*01a0*/ 	.word	0xffffffff


	//   ....[46]....
        /*01a4*/ 	.word	0xffffffff


	//   ....[47]....
        /*01a8*/ 	.word	0xffffffff


	//   ....[48]....
        /*01ac*/ 	.word	0xffffffff


	//   ....[49]....
        /*01b0*/ 	.word	0xffffffff


	//   ....[50]....
        /*01b4*/ 	.word	0xffffffff


	//   ....[51]....
        /*01b8*/ 	.word	0xffffffff


	//   ....[52]....
        /*01bc*/ 	.word	0xffffffff


	//   ....[53]....
        /*01c0*/ 	.word	0xffffffff


	//   ....[54]....
        /*01c4*/ 	.word	0xffffffff


	//   ....[55]....
        /*01c8*/ 	.word	0xffffffff


	//   ....[56]....
        /*01cc*/ 	.word	0xffffffff


	//   ....[57]....
        /*01d0*/ 	.word	0xffffffff


	//   ....[58]....
        /*01d4*/ 	.word	0xffffffff


	//   ....[59]....
        /*01d8*/ 	.word	0xffffffff


	//   ....[60]....
        /*01dc*/ 	.word	0xffffffff


	//   ....[61]....
        /*01e0*/ 	.word	0xffffffff


	//   ....[62]....
        /*01e4*/ 	.word	0xffffffff


	//   ....[63]....
        /*01e8*/ 	.word	0xffffffff


	//   ....[64]....
        /*01ec*/ 	.word	0xffffffff


	//   ....[65]....
        /*01f0*/ 	.word	0xffffffff


	//   ....[66]....
        /*01f4*/ 	.word	0xffffffff


	//   ....[67]....
        /*01f8*/ 	.word	0xffffffff


	//   ....[68]....
        /*01fc*/ 	.word	0xffffffff


	//   ....[69]....
        /*0200*/ 	.word	0xffffffff


	//   ....[70]....
        /*0204*/ 	.word	0xffffffff


	//   ....[71]....
        /*0208*/ 	.word	0xffffffff


	//   ....[72]....
        /*020c*/ 	.word	0xffffffff


	//   ....[73]....
        /*0210*/ 	.word	0xffffffff


	//   ....[74]....
        /*0214*/ 	.word	0xffffffff


	//   ....[75]....
        /*0218*/ 	.word	0xffffffff


	//   ....[76]....
        /*021c*/ 	.word	0xffffffff


	//   ....[77]....
        /*0220*/ 	.word	0xffffffff


	//   ....[78]....
        /*0224*/ 	.word	0xffffffff


	//   ....[79]....
        /*0228*/ 	.word	0xffffffff


	//   ....[80]....
        /*022c*/ 	.word	0xffffffff


	//   ....[81]....
        /*0230*/ 	.word	0xffffffff


	//   ....[82]....
        /*0234*/ 	.word	0xffffffff


	//   ....[83]....
        /*0238*/ 	.word	0xffffffff


	//   ....[84]....
        /*023c*/ 	.word	0xffffffff


	//   ....[85]....
        /*0240*/ 	.word	0xffffffff


	//   ....[86]....
        /*0244*/ 	.word	0xffffffff


	//   ....[87]....
        /*0248*/ 	.word	0xffffffff


	//   ....[88]....
        /*024c*/ 	.word	0xffffffff


	//   ....[89]....
        /*0250*/ 	.word	0xffffffff


	//   ....[90]....
        /*0254*/ 	.word	0xffffffff


	//   ....[91]....
        /*0258*/ 	.word	0xffffffff


	//   ....[92]....
        /*025c*/ 	.word	0xffffffff


	//   ....[93]....
        /*0260*/ 	.word	0xffffffff


	//   ....[94]....
        /*0264*/ 	.word	0xffffffff


	//   ....[95]....
        /*0268*/ 	.word	0xffffffff


	//   ....[96]....
        /*026c*/ 	.word	0xffffffff


	//   ....[97]....
        /*0270*/ 	.word	0xffffffff


	//   ....[98]....
        /*0274*/ 	.word	0xffffffff


	//   ....[99]....
        /*0278*/ 	.word	0xffffffff


	//   ....[100]....
        /*027c*/ 	.word	0xffffffff


	//   ....[101]....
        /*0280*/ 	.word	0xffffffff


	//   ....[102]....
        /*0284*/ 	.word	0xffffffff


	//   ....[103]....
        /*0288*/ 	.word	0xffffffff


	//   ....[104]....
        /*028c*/ 	.word	0xffffffff


	//   ....[105]....
        /*0290*/ 	.word	0xffffffff


	//   ....[106]....
        /*0294*/ 	.word	0xffffffff


	//   ....[107]....
        /*0298*/ 	.word	0xffffffff


	//   ....[108]....
        /*029c*/ 	.word	0xffffffff


	//   ....[109]....
        /*02a0*/ 	.word	0xffffffff


	//   ....[110]....
        /*02a4*/ 	.word	0xffffffff


	//   ....[111]....
        /*02a8*/ 	.word	0xffffffff


	//   ....[112]....
        /*02ac*/ 	.word	0xffffffff


	//   ....[113]....
        /*02b0*/ 	.word	0xffffffff


	//   ....[114]....
        /*02b4*/ 	.word	0xffffffff


	//   ....[115]....
        /*02b8*/ 	.word	0xffffffff


	//   ....[116]....
        /*02bc*/ 	.word	0xffffffff


	//   ....[117]....
        /*02c0*/ 	.word	0xffffffff


	//   ....[118]....
        /*02c4*/ 	.word	0xffffffff


	//   ....[119]....
        /*02c8*/ 	.word	0xffffffff


	//   ....[120]....
        /*02cc*/ 	.word	0xffffffff


	//   ....[121]....
        /*02d0*/ 	.word	0xffffffff


	//   ....[122]....
        /*02d4*/ 	.word	0xffffffff


	//   ....[123]....
        /*02d8*/ 	.word	0xffffffff


	//   ....[124]....
        /*02dc*/ 	.word	0xffffffff


	//   ....[125]....
        /*02e0*/ 	.word	0xffffffff


	//   ....[126]....
        /*02e4*/ 	.word	0xffffffff


	//   ....[127]....
        /*02e8*/ 	.word	0xffffffff


	//   ....[128]....
        /*02ec*/ 	.word	0xffffffff


	//   ....[129]....
        /*02f0*/ 	.word	0xffffffff


	//   ....[130]....
        /*02f4*/ 	.word	0xffffffff


	//   ....[131]....
        /*02f8*/ 	.word	0xffffffff


	//   ....[132]....
        /*02fc*/ 	.word	0xffffffff


	//   ....[133]....
        /*0300*/ 	.word	0xffffffff


	//   ....[134]....
        /*0304*/ 	.word	0xffffffff


	//   ....[135]....
        /*0308*/ 	.word	0xffffffff


	//   ....[136]....
        /*030c*/ 	.word	0xffffffff


	//   ....[137]....
        /*0310*/ 	.word	0xffffffff


	//   ....[138]....
        /*0314*/ 	.word	0xffffffff


	//   ....[139]....
        /*0318*/ 	.word	0xffffffff


	//   ....[140]....
        /*031c*/ 	.word	0xffffffff


	//   ....[141]....
        /*0320*/ 	.word	0xffffffff


	//   ....[142]....
        /*0324*/ 	.word	0xffffffff


	//   ....[143]....
        /*0328*/ 	.word	0xffffffff


	//   ....[144]....
        /*032c*/ 	.word	0xffffffff


	//   ....[145]....
        /*0330*/ 	.word	0xffffffff


	//   ....[146]....
        /*0334*/ 	.word	0xffffffff


	//   ....[147]....
        /*0338*/ 	.word	0xffffffff


	//   ....[148]....
        /*033c*/ 	.word	0xffffffff


	//   ....[149]....
        /*0340*/ 	.word	0xffffffff


	//   ....[150]....
        /*0344*/ 	.word	0xffffffff


	//   ....[151]....
        /*0348*/ 	.word	0xffffffff


	//   ....[152]....
        /*034c*/ 	.word	0xffffffff


	//   ....[153]....
        /*0350*/ 	.word	0xffffffff


	//   ....[154]....
        /*0354*/ 	.word	0xffffffff


	//   ....[155]....
        /*0358*/ 	.word	0xffffffff


	//   ....[156]....
        /*035c*/ 	.word	0xffffffff


	//   ....[157]....
        /*0360*/ 	.word	0xffffffff


	//   ....[158]....
        /*0364*/ 	.word	0xffffffff


	//   ....[159]....
        /*0368*/ 	.word	0xffffffff


	//----- nvinfo : EIATTR_COOP_GROUP_INSTR_OFFSETS
	.align		4
.L_1660:
        /*036c*/ 	.byte	0x04, 0x28
        /*036e*/ 	.short	(.L_1662 - .L_1661)


	//   ....[0]....
.L_1661:
        /*0370*/ 	.word	0x00002eb0


	//   ....[1]....
        /*0374*/ 	.word	0x00002ec0


	//   ....[2]....
        /*0378*/ 	.word	0x00002ed0


	//   ....[3]....
        /*037c*/ 	.word	0x00002ee0


	//   ....[4]....
        /*0380*/ 	.word	0x00002ef0


	//   ....[5]....
        /*0384*/ 	.word	0x00002f00


	//   ....[6]....
        /*0388*/ 	.word	0x00002f10


	//   ....[7]....
        /*038c*/ 	.word	0x00002f30


	//   ....[8]....
        /*0390*/ 	.word	0x00002f40


	//   ....[9]....
        /*0394*/ 	.word	0x00002f50


	//   ....[10]....
        /*0398*/ 	.word	0x00002f60


	//   ....[11]....
        /*039c*/ 	.word	0x00002f70


	//   ....[12]....
        /*03a0*/ 	.word	0x00002f80


	//   ....[13]....
        /*03a4*/ 	.word	0x00002f90


	//   ....[14]....
        /*03a8*/ 	.word	0x00002fa0


	//   ....[15]....
        /*03ac*/ 	.word	0x00002fb0


	//   ....[16]....
        /*03b0*/ 	.word	0x00002fc0


	//   ....[17]....
        /*03b4*/ 	.word	0x00002fd0


	//   ....[18]....
        /*03b8*/ 	.word	0x00002fe0


	//   ....[19]....
        /*03bc*/ 	.word	0x00002ff0


	//   ....[20]....
        /*03c0*/ 	.word	0x00003000


	//   ....[21]....
        /*03c4*/ 	.word	0x00003010


	//   ....[22]....
        /*03c8*/ 	.word	0x00003020


	//   ....[23]....
        /*03cc*/ 	.word	0x00003030


	//   ....[24]....
        /*03d0*/ 	.word	0x00003040


	//   ....[25]....
        /*03d4*/ 	.word	0x00003050


	//   ....[26]....
        /*03d8*/ 	.word	0x00003060


	//   ....[27]....
        /*03dc*/ 	.word	0x00003070


	//   ....[28]....
        /*03e0*/ 	.word	0x00003080


	//   ....[29]....
        /*03e4*/ 	.word	0x00003090


	//   ....[30]....
        /*03e8*/ 	.word	0x000030a0


	//   ....[31]....
        /*03ec*/ 	.word	0x000030b0


	//   ....[32]....
        /*03f0*/ 	.word	0x000109e0


	//   ....[33]....
        /*03f4*/ 	.word	0x000109f0


	//   ....[34]....
        /*03f8*/ 	.word	0x00010a00


	//   ....[35]....
        /*03fc*/ 	.word	0x00010a10


	//   ....[36]....
        /*0400*/ 	.word	0x00010a20


	//   ....[37]....
        /*0404*/ 	.word	0x00010a30


	//   ....[38]....
        /*0408*/ 	.word	0x00010a40


	//   ....[39]....
        /*040c*/ 	.word	0x00010a60


	//   ....[40]....
        /*0410*/ 	.word	0x00010a70


	//   ....[41]....
        /*0414*/ 	.word	0x00010a80


	//   ....[42]....
        /*0418*/ 	.word	0x00010a90


	//   ....[43]....
        /*041c*/ 	.word	0x00010aa0


	//   ....[44]....
        /*0420*/ 	.word	0x00010ab0


	//   ....[45]....
        /*0424*/ 	.word	0x00010ac0


	//   ....[46]....
        /*0428*/ 	.word	0x00010ad0


	//   ....[47]....
        /*042c*/ 	.word	0x00010ae0


	//   ....[48]....
        /*0430*/ 	.word	0x00010af0


	//   ....[49]....
        /*0434*/ 	.word	0x00010b00


	//   ....[50]....
        /*0438*/ 	.word	0x00010b10


	//   ....[51]....
        /*043c*/ 	.word	0x00010b20


	//   ....[52]....
        /*0440*/ 	.word	0x00010b30


	//   ....[53]....
        /*0444*/ 	.word	0x00010b40


	//   ....[54]....
        /*0448*/ 	.word	0x00010b50


	//   ....[55]....
        /*044c*/ 	.word	0x00010b60


	//   ....[56]....
        /*0450*/ 	.word	0x00010b70


	//   ....[57]....
        /*0454*/ 	.word	0x00010b80


	//   ....[58]....
        /*0458*/ 	.word	0x00010b90


	//   ....[59]....
        /*045c*/ 	.word	0x00010ba0


	//   ....[60]....
        /*0460*/ 	.word	0x00010bb0


	//   ....[61]....
        /*0464*/ 	.word	0x00010bc0


	//   ....[62]....
        /*0468*/ 	.word	0x00010bd0


	//   ....[63]....
        /*046c*/ 	.word	0x00010be0


	//   ....[64]....
        /*0470*/ 	.word	0x0001e510


	//   ....[65]....
        /*0474*/ 	.word	0x0001e520


	//   ....[66]....
        /*0478*/ 	.word	0x0001e530


	//   ....[67]....
        /*047c*/ 	.word	0x0001e540


	//   ....[68]....
        /*0480*/ 	.word	0x0001e550


	//   ....[69]....
        /*0484*/ 	.word	0x0001e560


	//   ....[70]....
        /*0488*/ 	.word	0x0001e570


	//   ....[71]....
        /*048c*/ 	.word	0x0001e590


	//   ....[72]....
        /*0490*/ 	.word	0x0001e5a0


	//   ....[73]....
        /*0494*/ 	.word	0x0001e5b0


	//   ....[74]....
        /*0498*/ 	.word	0x0001e5c0


	//   ....[75]....
        /*049c*/ 	.word	0x0001e5d0


	//   ....[76]....
        /*04a0*/ 	.word	0x0001e5e0


	//   ....[77]....
        /*04a4*/ 	.word	0x0001e5f0


	//   ....[78]....
        /*04a8*/ 	.word	0x0001e600


	//   ....[79]....
        /*04ac*/ 	.word	0x0001e610


	//   ....[80]....
        /*04b0*/ 	.word	0x0001e620


	//   ....[81]....
        /*04b4*/ 	.word	0x0001e630


	//   ....[82]....
        /*04b8*/ 	.word	0x0001e640


	//   ....[83]....
        /*04bc*/ 	.word	0x0001e650


	//   ....[84]....
        /*04c0*/ 	.word	0x0001e660


	//   ....[85]....
        /*04c4*/ 	.word	0x0001e670


	//   ....[86]....
        /*04c8*/ 	.word	0x0001e680


	//   ....[87]....
        /*04cc*/ 	.word	0x0001e690


	//   ....[88]....
        /*04d0*/ 	.word	0x0001e6a0


	//   ....[89]....
        /*04d4*/ 	.word	0x0001e6b0


	//   ....[90]....
        /*04d8*/ 	.word	0x0001e6c0


	//   ....[91]....
        /*04dc*/ 	.word	0x0001e6d0


	//   ....[92]....
        /*04e0*/ 	.word	0x0001e6e0


	//   ....[93]....
        /*04e4*/ 	.word	0x0001e6f0


	//   ....[94]....
        /*04e8*/ 	.word	0x0001e700


	//   ....[95]....
        /*04ec*/ 	.word	0x0001e710


	//   ....[96]....
        /*04f0*/ 	.word	0x0002c040


	//   ....[97]....
        /*04f4*/ 	.word	0x0002c050


	//   ....[98]....
        /*04f8*/ 	.word	0x0002c060


	//   ....[99]....
        /*04fc*/ 	.word	0x0002c070


	//   ....[100]....
        /*0500*/ 	.word	0x0002c080


	//   ....[101]....
        /*0504*/ 	.word	0x0002c090


	//   ....[102]....
        /*0508*/ 	.word	0x0002c0a0


	//   ....[103]....
        /*050c*/ 	.word	0x0002c0c0


	//   ....[104]....
        /*0510*/ 	.word	0x0002c0d0


	//   ....[105]....
        /*0514*/ 	.word	0x0002c0e0


	//   ....[106]....
        /*0518*/ 	.word	0x0002c0f0


	//   ....[107]....
        /*051c*/ 	.word	0x0002c100


	//   ....[108]....
        /*0520*/ 	.word	0x0002c110


	//   ....[109]....
        /*0524*/ 	.word	0x0002c120


	//   ....[110]....
        /*0528*/ 	.word	0x0002c130


	//   ....[111]....
        /*052c*/ 	.word	0x0002c140


	//   ....[112]....
        /*0530*/ 	.word	0x0002c150


	//   ....[113]....
        /*0534*/ 	.word	0x0002c160


	//   ....[114]....
        /*0538*/ 	.word	0x0002c170


	//   ....[115]....
        /*053c*/ 	.word	0x0002c180


	//   ....[116]....
        /*0540*/ 	.word	0x0002c190


	//   ....[117]....
        /*0544*/ 	.word	0x0002c1a0


	//   ....[118]....
        /*0548*/ 	.word	0x0002c1b0


	//   ....[119]....
        /*054c*/ 	.word	0x0002c1c0


	//   ....[120]....
        /*0550*/ 	.word	0x0002c1d0


	//   ....[121]....
        /*0554*/ 	.word	0x0002c1e0


	//   ....[122]....
        /*0558*/ 	.word	0x0002c1f0


	//   ....[123]....
        /*055c*/ 	.word	0x0002c200


	//   ....[124]....
        /*0560*/ 	.word	0x0002c210


	//   ....[125]....
        /*0564*/ 	.word	0x0002c220


	//   ....[126]....
        /*0568*/ 	.word	0x0002c230


	//   ....[127]....
        /*056c*/ 	.word	0x0002c240


	//   ....[128]....
        /*0570*/ 	.word	0x00039b70


	//   ....[129]....
        /*0574*/ 	.word	0x00039b80


	//   ....[130]....
        /*0578*/ 	.word	0x00039b90


	//   ....[131]....
        /*057c*/ 	.word	0x00039ba0


	//   ....[132]....
        /*0580*/ 	.word	0x00039bb0


	//   ....[133]....
        /*0584*/ 	.word	0x00039bc0


	//   ....[134]....
        /*0588*/ 	.word	0x00039bd0


	//   ....[135]....
        /*058c*/ 	.word	0x00039bf0


	//   ....[136]....
        /*0590*/ 	.word	0x00039c00


	//   ....[137]....
        /*0594*/ 	.word	0x00039c10


	//   ....[138]....
        /*0598*/ 	.word	0x00039c20


	//   ....[139]....
        /*059c*/ 	.word	0x00039c30


	//   ....[140]....
        /*05a0*/ 	.word	0x00039c40


	//   ....[141]....
        /*05a4*/ 	.word	0x00039c50


	//   ....[142]....
        /*05a8*/ 	.word	0x00039c60


	//   ....[143]....
        /*05ac*/ 	.word	0x00039c70


	//   ....[144]....
        /*05b0*/ 	.word	0x00039c80


	//   ....[145]....
        /*05b4*/ 	.word	0x00039c90


	//   ....[146]....
        /*05b8*/ 	.word	0x00039ca0


	//   ....[147]....
        /*05bc*/ 	.word	0x00039cb0


	//   ....[148]....
        /*05c0*/ 	.word	0x00039cc0


	//   ....[149]....
        /*05c4*/ 	.word	0x00039cd0


	//   ....[150]....
        /*05c8*/ 	.word	0x00039ce0


	//   ....[151]....
        /*05cc*/ 	.word	0x00039cf0


	//   ....[152]....
        /*05d0*/ 	.word	0x00039d00


	//   ....[153]....
        /*05d4*/ 	.word	0x00039d10


	//   ....[154]....
        /*05d8*/ 	.word	0x00039d20


	//   ....[155]....
        /*05dc*/ 	.word	0x00039d30


	//   ....[156]....
        /*05e0*/ 	.word	0x00039d40


	//   ....[157]....
        /*05e4*/ 	.word	0x00039d50


	//   ....[158]....
        /*05e8*/ 	.word	0x00039d60


	//   ....[159]....
        /*05ec*/ 	.word	0x00039d70


	//----- nvinfo : EIATTR_EXIT_INSTR_OFFSETS
	.align		4
.L_1662:
        /*05f0*/ 	.byte	0x04, 0x1c
        /*05f2*/ 	.short	(.L_1664 - .L_1663)


	//   ....[0]....
.L_1663:
        /*05f4*/ 	.word	0x000002c0


	//   ....[1]....
        /*05f8*/ 	.word	0x0004a590


	//   ....[2]....
        /*05fc*/ 	.word	0x0004a620


	//   ....[3]....
        /*0600*/ 	.word	0x0004a680


	//   ....[4]....
        /*0604*/ 	.word	0x0004a6d0


	//----- nvinfo : EIATTR_MAX_THREADS
	.align		4
.L_1664:
        /*0608*/ 	.byte	0x04, 0x05
        /*060a*/ 	.short	(.L_1666 - .L_1665)
.L_1665:
        /*060c*/ 	.word	0x00000020
        /*0610*/ 	.word	0x00000001
        /*0614*/ 	.word	0x00000001


	//----- nvinfo : EIATTR_CRS_STACK_SIZE
	.align		4
.L_1666:
        /*0618*/ 	.byte	0x04, 0x1e
        /*061a*/ 	.short	(.L_1668 - .L_1667)
.L_1667:
        /*061c*/ 	.word	0x00000000


	//----- nvinfo : EIATTR_CBANK_PARAM_SIZE
	.align		4
.L_1668:
        /*0620*/ 	.byte	0x03, 0x19
        /*0622*/ 	.short	0x00d4


	//----- nvinfo : EIATTR_PARAM_CBANK
	.align		4
        /*0624*/ 	.byte	0x04, 0x0a
        /*0626*/ 	.short	(.L_1670 - .L_1669)
	.align		4
.L_1669:
        /*0628*/ 	.word	index@(.nv.constant0._ZN17fastertransformer17batch_topk_kernelIfLi16ELi32EEEvPKiPKT_PiPfS7_PKbS2_NS_14BeamHypothesesEiiifS3_)
        /*062c*/ 	.short	0x0210
        /*062e*/ 	.short	0x00d4


	//----- nvinfo : EIATTR_SW_WAR
	.align		4
.L_1670:
        /*0630*/ 	.byte	0x04, 0x36
        /*0632*/ 	.short	(.L_1672 - .L_1671)
.L_1671:
        /*0634*/ 	.word	0x00000008
.L_1672:


//--------------------- .nv.info._ZN17fastertransformer38beam_online_softmax_topk_stage2_kernelIfLi16ELi128EEEvPKfS2_PiPT_ii --------------------------
	.section	.nv.info._ZN17fastertransformer38beam_online_softmax_topk_stage2_kernelIfLi16ELi128EEEvPKfS2_PiPT_ii,"",@"SHT_CUDA_INFO"
	.sectionflags	@""
	.align	4


	//----- nvinfo : EIATTR_CUDA_API_VERSION
	.align		4
        /*0000*/ 	.byte	0x04, 0x37
        /*0002*/ 	.short	(.L_1674 - .L_1673)
.L_1673:
        /*0004*/ 	.word	0x00000082


	//----- nvinfo : EIATTR_KPARAM_INFO
	.align		4
.L_1674:
        /*0008*/ 	.byte	0x04, 0x17
        /*000a*/ 	.short	(.L_1676 - .L_1675)
.L_1675:
        /*000c*/ 	.word	0x00000000
        /*0010*/ 	.short	0x0005
        /*0012*/ 	.short	0x0024
        /*0014*/ 	.byte	0x00, 0xf0, 0x11, 0x00


	//----- nvinfo : EIATTR_KPARAM_INFO
	.align		4
.L_1676:
        /*0018*/ 	.byte	0x04, 0x17
        /*001a*/ 	.short	(.L_1678 - .L_1677)
.L_1677:
        /*001c*/ 	.word	0x00000000
        /*0020*/ 	.short	0x0004
        /*0022*/ 	.short	0x0020
        /*0024*/ 	.byte	0x00, 0xf0, 0x11, 0x00


	//----- nvinfo : EIATTR_KPARAM_INFO
	.align		4
.L_1678:
        /*0028*/ 	.byte	0x04, 0x17
        /*002a*/ 	.short	(.L_1680 - .L_1679)
.L_1679:
        /*002c*/ 	.word	0x00000000
        /*0030*/ 	.short	0x0003
        /*0032*/ 	.short	0x0018
        /*0034*/ 	.byte	0x00, 0xf0, 0x21, 0x00


	//----- nvinfo : EIATTR_KPARAM_INFO
	.align		4
.L_1680:
        /*0038*/ 	.byte	0x04, 0x17
        /*003a*/ 	.short	(.L_1682 - .L_1681)
.L_1681:
        /*003c*/ 	.word	0x00000000
        /*0040*/ 	.short	0x0002
        /*0042*/ 	.short	0x0010
        /*0044*/ 	.byte	0x00, 0xf0, 0x21, 0x00


	//----- nvinfo : EIATTR_KPARAM_INFO
	.align		4
.L_1682:
        /*0048*/ 	.byte	0x04, 0x17
        /*004a*/ 	.short	(.L_1684 - .L_1683)
.L_1683:
        /*004c*/ 	.word	0x00000000
        /*0050*/ 	.short	0x0001
        /*0052*/ 	.short	0x0008
        /*0054*/ 	.byte	0x00, 0xf0, 0x21, 0x00


	//----- nvinfo : EIATTR_KPARAM_INFO
	.align		4
.L_1684:
        /*0058*/ 	.byte	0x04, 0x17
        /*005a*/ 	.short	(.L_1686 - .L_1685)
.L_1685:
        /*005c*/ 	.word	0x00000000
        /*0060*/ 	.short	0x0000
        /*0062*/ 	.short	0x0000
        /*0064*/ 	.byte	0x00, 0xf0, 0x21, 0x00


	//----- nvinfo : EIATTR_SPARSE_MMA_MASK
	.align		4
.L_1686:
        /*0068*/ 	.byte	0x03, 0x50
        /*006a*/ 	.short	0x0000


	//----- nvinfo : EIATTR_MAXREG_COUNT
	.align		4
        /*006c*/ 	.byte	0x03, 0x1b
        /*006e*/ 	.short	0x00ff


	//----- nvinfo : EIATTR_NUM_BARRIERS
	.align		4
        /*0070*/ 	.byte	0x02, 0x4c
        /*0072*/ 	.byte	0x01
	.zero		1


	//----- nvinfo : EIATTR_MERCURY_ISA_VERSION
	.align		4
        /*0074*/ 	.byte	0x03, 0x5f
        /*0076*/ 	.short	0x0101


	//----- nvinfo : EIATTR_COOP_GROUP_MASK_REGIDS
	.align		4
        /*0078*/ 	.byte	0x04, 0x29
        /*007a*/ 	.short	(.L_1688 - .L_1687)


	//   ....[0]....
.L_1687:
        /*007c*/ 	.word	0xffffffff


	//   ....[1]....
        /*0080*/ 	.word	0xffffffff


	//   ....[2]....
        /*0084*/ 	.word	0xffffffff


	//   ....[3]....
        /*0088*/ 	.word	0xffffffff


	//   ....[4]....
        /*008c*/ 	.word	0xffffffff


	//   ....[5]....
        /*0090*/ 	.word	0xffffffff


	//   ....[6]....
        /*0094*/ 	.word	0xffffffff


	//   ....[7]....
        /*0098*/ 	.word	0xffffffff


	//   ....[8]....
        /*009c*/ 	.word	0xffffffff


	//   ....[9]....
        /*00a0*/ 	.word	0xffffffff


	//   ....[10]....
        /*00a4*/ 	.word	0xffffffff


	//   ....[11]....
        /*00a8*/ 	.word	0xffffffff


	//   ....[12]....
        /*00ac*/ 	.word	0xffffffff


	//   ....[13]....
        /*00b0*/ 	.word	0xffffffff


	//   ....[14]....
        /*00b4*/ 	.word	0xffffffff


	//   ....[15]....
        /*00b8*/ 	.word	0xffffffff


	//   ....[16]....
        /*00bc*/ 	.word	0xffffffff


	//   ....[17]....
        /*00c0*/ 	.word	0xffffffff


	//   ....[18]....
        /*00c4*/ 	.word	0xffffffff


	//   ....[19]....
        /*00c8*/ 	.word	0xffffffff


	//   ....[20]....
        /*00cc*/ 	.word	0xffffffff


	//   ....[21]....
        /*00d0*/ 	.word	0xffffffff


	//   ....[22]....
        /*00d4*/ 	.word	0xffffffff


	//   ....[23]....
        /*00d8*/ 	.word	0xffffffff


	//   ....[24]....
        /*00dc*/ 	.word	0xffffffff


	//   ....[25]....
        /*00e0*/ 	.word	0xffffffff


	//   ....[26]....
        /*00e4*/ 	.word	0xffffffff


	//   ....[27]....
        /*00e8*/ 	.word	0xffffffff


	//   ....[28]....
        /*00ec*/ 	.word	0xffffffff


	//   ....[29]....
        /*00f0*/ 	.word	0xffffffff


	//   ....[30]....
        /*00f4*/ 	.word	0xffffffff


	//   ....[31]....
        /*00f8*/ 	.word	0xffffffff


	//   ....[32]....
        /*00fc*/ 	.word	0xffffffff


	//   ....[33]....
        /*0100*/ 	.word	0xffffffff


	//   ....[34]....
        /*0104*/ 	.word	0xffffffff


	//   ....[35]....
        /*0108*/ 	.word	0xffffffff


	//   ....[36]....
        /*010c*/ 	.word	0xffffffff


	//   ....[37]....
        /*0110*/ 	.word	0xffffffff


	//   ....[38]....
        /*0114*/ 	.word	0xffffffff


	//   ....[39]....
        /*0118*/ 	.word	0xffffffff


	//   ....[40]....
        /*011c*/ 	.word	0xffffffff


	//   ....[41]....
        /*0120*/ 	.word	0xffffffff


	//   ....[42]....
        /*0124*/ 	.word	0xffffffff


	//   ....[43]....
        /*0128*/ 	.word	0xffffffff


	//   ....[44]....
        /*012c*/ 	.word	0xffffffff


	//   ....[45]....
        /*0130*/ 	.word	0xffffffff


	//   ....[46]....
        /*0134*/ 	.word	0xffffffff


	//   ....[47]....
        /*0138*/ 	.word	0xffffffff


	//   ....[48]....
        /*013c*/ 	.word	0xffffffff


	//   ....[49]....
        /*0140*/ 	.word	0xffffffff


	//   ....[50]....
        /*0144*/ 	.word	0xffffffff


	//   ....[51]....
        /*0148*/ 	.word	0xffffffff


	//   ....[52]....
        /*014c*/ 	.word	0xffffffff


	//   ....[53]....
        /*0150*/ 	.word	0xffffffff


	//   ....[54]....
        /*0154*/ 	.word	0xffffffff


	//   ....[55]....
        /*0158*/ 	.word	0xffffffff


	//   ....[56]....
        /*015c*/ 	.word	0xffffffff


	//   ....[57]....
        /*0160*/ 	.word	0xffffffff


	//   ....[58]....
        /*0164*/ 	.word	0xffffffff


	//   ....[59]....
        /*0168*/ 	.word	0xffffffff


	//   ....[60]....
        /*016c*/ 	.word	0xffffffff


	//   ....[61]....
        /*0170*/ 	.word	0xffffffff


	//   ....[62]....
        /*0174*/ 	.word	0xffffffff


	//   ....[63]....
        /*0178*/ 	.word	0xffffffff


	//   ....[64]....
        /*017c*/ 	.word	0xffffffff


	//   ....[65]....
        /*0180*/ 	.word	0xffffffff


	//   ....[66]....
        /*0184*/ 	.word	0xffffffff


	//   ....[67]....
        /*0188*/ 	.word	0xffffffff


	//   ....[68]....
        /*018c*/ 	.word	0xffffffff


	//   ....[69]....
        /*0190*/ 	.word	0xffffffff


	//   ....[70]....
        /*0194*/ 	.word	0xffffffff


	//   ....[71]....
        /*0198*/ 	.word	0xffffffff


	//   ....[72]....
        /*019c*/ 	.word	0xffffffff


	//   ....[73]....
        /*01a0*/ 	.word	0xffffffff


	//   ....[74]....
        /*01a4*/ 	.word	0xffffffff


	//   ....[75]....
        /*01a8*/ 	.word	0xffffffff


	//   ....[76]....
        /*01ac*/ 	.word	0xffffffff


	//   ....[77]....
        /*01b0*/ 	.word	0xffffffff


	//   ....[78]....
        /*01b4*/ 	.word	0xffffffff


	//   ....[79]....
        /*01b8*/ 	.word	0xffffffff


	//   ....[80]....
        /*01bc*/ 	.word	0xffffffff


	//   ....[81]....
        /*01c0*/ 	.word	0xffffffff


	//   ....[82]....
        /*01c4*/ 	.word	0xffffffff


	//   ....[83]....
        /*01c8*/ 	.word	0xffffffff


	//   ....[84]....
        /*01cc*/ 	.word	0xffffffff


	//   ....[85]....
        /*01d0*/ 	.word	0xffffffff


	//   ....[86]....
        /*01d4*/ 	.word	0xffffffff


	//   ....[87]....
        /*01d8*/ 	.word	0xffffffff


	//   ....[88]....
        /*01dc*/ 	.word	0xffffffff


	//   ....[89]....
        /*01e0*/ 	.word	0xffffffff


	//   ....[90]....
        /*01e4*/ 	.word	0xffffffff


	//   ....[91]....
        /*01e8*/ 	.word	0xffffffff


	//   ....[92]....
        /*01ec*/ 	.word	0xffffffff


	//   ....[93]....
        /*01f0*/ 	.word	0xffffffff


	//   ....[94]....
        /*01f4*/ 	.word	0xffffffff


	//   ....[95]....
        /*01f8*/ 	.word	0xffffffff


	//   ....[96]....
        /*01fc*/ 	.word	0xffffffff


	//   ....[97]....
        /*0200*/ 	.word	0xffffffff


	//   ....[98]....
        /*0204*/ 	.word	0xffffffff


	//   ....[99]....
        /*0208*/ 	.word	0xffffffff


	//   ....[100]....
        /*020c*/ 	.word	0xffffffff


	//   ....[101]....
        /*0210*/ 	.word	0xffffffff


	//   ....[102]....
        /*0214*/ 	.word	0xffffffff


	//   ....[103]....
        /*0218*/ 	.word	0xffffffff


	//   ....[104]....
        /*021c*/ 	.word	0xffffffff


	//   ....[105]....
        /*0220*/ 	.word	0xffffffff


	//   ....[106]....
        /*0224*/ 	.word	0xffffffff


	//   ....[107]....
        /*0228*/ 	.word	0xffffffff


	//   ....[108]....
        /*022c*/ 	.word	0xffffffff


	//   ....[109]....
        /*0230*/ 	.word	0xffffffff


	//   ....[110]....
        /*0234*/ 	.word	0xffffffff


	//   ....[111]....
        /*0238*/ 	.word	0xffffffff


	//   ....[112]....
        /*023c*/ 	.word	0xffffffff


	//   ....[113]....
        /*0240*/ 	.word	0xffffffff


	//   ....[114]....
        /*0244*/ 	.word	0xffffffff


	//   ....[115]....
        /*0248*/ 	.word	0xffffffff


	//   ....[116]....
        /*024c*/ 	.word	0xffffffff


	//   ....[117]....
        /*0250*/ 	.word	0xffffffff


	//   ....[118]....
        /*0254*/ 	.word	0xffffffff


	//   ....[119]....
        /*0258*/ 	.word	0xffffffff


	//   ....[120]....
        /*025c*/ 	.word	0xffffffff


	//   ....[121]....
        /*0260*/ 	.word	0xffffffff


	//   ....[122]....
        /*0264*/ 	.word	0xffffffff


	//   ....[123]....
        /*0268*/ 	.word	0xffffffff


	//   ....[124]....
        /*026c*/ 	.word	0xffffffff


	//   ....[125]....
        /*0270*/ 	.word	0xffffffff


	//   ....[126]....
        /*0274*/ 	.word	0xffffffff


	//   ....[127]....
        /*0278*/ 	.word	0xffffffff


	//   ....[128]....
        /*027c*/ 	.word	0xffffffff


	//   ....[129]....
        /*0280*/ 	.word	0xffffffff


	//   ....[130]....
        /*0284*/ 	.word	0xffffffff


	//   ....[131]....
        /*0288*/ 	.word	0xffffffff


	//   ....[132]....
        /*028c*/ 	.word	0xffffffff


	//   ....[133]....
        /*0290*/ 	.word	0xffffffff


	//   ....[134]....
        /*0294*/ 	.word	0xffffffff


	//   ....[135]....
        /*0298*/ 	.word	0xffffffff


	//   ....[136]....
        /*029c*/ 	.word	0xffffffff


	//   ....[137]....
        /*02a0*/ 	.word	0xffffffff


	//   ....[138]....
        /*02a4*/ 	.word	0xffffffff


	//   ....[139]....
        /*02a8*/ 	.word	0xffffffff


	//   ....[140]....
        /*02ac*/ 	.word	0xffffffff


	//   ....[141]....
        /*02b0*/ 	.word	0xffffffff


	//   ....[142]....
        /*02b4*/ 	.word	0xffffffff


	//   ....[143]....
        /*02b8*/ 	.word	0xffffffff


	//   ....[144]....
        /*02bc*/ 	.word	0xffffffff


	//   ....[145]....
        /*02c0*/ 	.word	0xffffffff


	//   ....[146]....
        /*02c4*/ 	.word	0xffffffff


	//   ....[147]....
        /*02c8*/ 	.word	0xffffffff


	//   ....[148]....
        /*02cc*/ 	.word	0xffffffff


	//   ....[149]....
        /*02d0*/ 	.word	0xffffffff


	//   ....[150]....
        /*02d4*/ 	.word	0xffffffff


	//   ....[151]....
        /*02d8*/ 	.word	0xffffffff


	//   ....[152]....
        /*02dc*/ 	.word	0xffffffff


	//   ....[153]....
        /*02e0*/ 	.word	0xffffffff


	//   ....[154]....
        /*02e4*/ 	.word	0xffffffff


	//   ....[155]....
        /*02e8*/ 	.word	0xffffffff


	//   ....[156]....
        /*02ec*/ 	.word	0xffffffff


	//   ....[157]....
        /*02f0*/ 	.word	0xffffffff


	//   ....[158]....
        /*02f4*/ 	.word	0xffffffff


	//   ....[159]....
        /*02f8*/ 	.word	0xffffffff


	//   ....[160]....
        /*02fc*/ 	.word	0xffffffff


	//   ....[161]....
        /*0300*/ 	.word	0xffffffff


	//   ....[162]....
        /*0304*/ 	.word	0xffffffff


	//   ....[163]....
        /*0308*/ 	.word	0xffffffff


	//   ....[164]....
        /*030c*/ 	.word	0xffffffff


	//   ....[165]....
        /*0310*/ 	.word	0xffffffff


	//   ....[166]....
        /*0314*/ 	.word	0xffffffff


	//   ....[167]....
        /*0318*/ 	.word	0xffffffff


	//   ....[168]....
        /*031c*/ 	.word	0xffffffff


	//   ....[169]....
        /*0320*/ 	.word	0xffffffff


	//----- nvinfo : EIATTR_COOP_GROUP_INSTR_OFFSETS
	.align		4
.L_1688:
        /*0324*/ 	.byte	0x04, 0x28
        /*0326*/ 	.short	(.L_1690 - .L_1689)


	//   ....[0]....
.L_1689:
        /*0328*/ 	.word	0x00006620


	//   ....[1]....
        /*032c*/ 	.word	0x00006630


	//   ....[2]....
        /*0330*/ 	.word	0x00006640


	//   ....[3]....
        /*0334*/ 	.word	0x00006650


	//   ....[4]....
        /*0338*/ 	.word	0x00006660


	//   ....[5]....
        /*033c*/ 	.word	0x00006680


	//   ....[6]....
        /*0340*/ 	.word	0x00006690


	//   ....[7]....
        /*0344*/ 	.word	0x000066a0


	//   ....[8]....
        /*0348*/ 	.word	0x000066b0


	//   ....[9]....
        /*034c*/ 	.word	0x000066c0


	//   ....[10]....
        /*0350*/ 	.word	0x000066d0


	//   ....[11]....
        /*0354*/ 	.word	0x000066e0


	//   ....[12]....
        /*0358*/ 	.word	0x000066f0


	//   ....[13]....
        /*035c*/ 	.word	0x00006700


	//   ....[14]....
        /*0360*/ 	.word	0x00006710


	//   ....[15]....
        /*0364*/ 	.word	0x00006720


	//   ....[16]....
        /*0368*/ 	.word	0x00006730


	//   ....[17]....
        /*036c*/ 	.word	0x00006740


	//   ....[18]....
        /*0370*/ 	.word	0x00006750


	//   ....[19]....
        /*0374*/ 	.word	0x00006760


	//   ....[20]....
        /*0378*/ 	.word	0x00006770


	//   ....[21]....
        /*037c*/ 	.word	0x00006780


	//   ....[22]....
        /*0380*/ 	.word	0x00006790


	//   ....[23]....
        /*0384*/ 	.word	0x000067a0


	//   ....[24]....
        /*0388*/ 	.word	0x000067b0


	//   ....[25]....
        /*038c*/ 	.word	0x000067c0


	//   ....[26]....
        /*0390*/ 	.word	0x000067d0


	//   ....[27]....
        /*0394*/ 	.word	0x000067e0


	//   ....[28]....
        /*0398*/ 	.word	0x000067f0


	//   ....[29]....
        /*039c*/ 	.word	0x00006800


	//   ....[30]....
        /*03a0*/ 	.word	0x00006810


	//   ....[31]....
        /*03a4*/ 	.word	0x00006820


	//   ....[32]....
        /*03a8*/ 	.word	0x00006830


	//   ....[33]....
        /*03ac*/ 	.word	0x00006840


	//   ....[34]....
        /*03b0*/ 	.word	0x00014230


	//   ....[35]....
        /*03b4*/ 	.word	0x00014250


	//   ....[36]....
        /*03b8*/ 	.word	0x00014260


	//   ....[37]....
        /*03bc*/ 	.word	0x00014270


	//   ....[38]....
        /*03c0*/ 	.word	0x00014280


	//   ....[39]....
        /*03c4*/ 	.word	0x00014290


	//   ....[40]....
        /*03c8*/ 	.word	0x000142a0


	//   ....[41]....
        /*03cc*/ 	.word	0x000142b0


	//   ....[42]....
        /*03d0*/ 	.word	0x000142c0


	//   ....[43]....
        /*03d4*/ 	.word	0x000142d0


	//   ....[44]....
        /*03d8*/ 	.word	0x000142e0


	//   ....[45]....
        /*03dc*/ 	.word	0x000142f0


	//   ....[46]....
        /*03e0*/ 	.word	0x00014300


	//   ....[47]....
        /*03e4*/ 	.word	0x00014310


	//   ....[48]....
        /*03e8*/ 	.word	0x00014320


	//   ....[49]....
        /*03ec*/ 	.word	0x00014330


	//   ....[50]....
        /*03f0*/ 	.word	0x00014340


	//   ....[51]....
        /*03f4*/ 	.word	0x00014350


	//   ....[52]....
        /*03f8*/ 	.word	0x00014360


	//   ....[53]....
        /*03fc*/ 	.word	0x00014370


	//   ....[54]....
        /*0400*/ 	.word	0x00014380


	//   ....[55]....
        /*0404*/ 	.word	0x00014390


	//   ....[56]....
        /*0408*/ 	.word	0x000143a0


	//   ....[57]....
        /*040c*/ 	.word	0x000143b0


	//   ....[58]....
        /*0410*/ 	.word	0x000143c0


	//   ....[59]....
        /*0414*/ 	.word	0x000143d0


	//   ....[60]....
        /*0418*/ 	.word	0x000143e0


	//   ....[61]....
        /*041c*/ 	.word	0x000143f0


	//   ....[62]....
        /*0420*/ 	.word	0x00014400


	//   ....[63]....
        /*0424*/ 	.word	0x00014410


	//   ....[64]....
        /*0428*/ 	.word	0x00014420


	//   ....[65]....
        /*042c*/ 	.word	0x00014430


	//   ....[66]....
        /*0430*/ 	.word	0x00014440


	//   ....[67]....
        /*0434*/ 	.word	0x00014450


	//   ....[68]....
        /*0438*/ 	.word	0x00021e40


	//   ....[69]....
        /*043c*/ 	.word	0x00021e60


	//   ....[70]....
        /*0440*/ 	.word	0x00021e70


	//   ....[71]....
        /*0444*/ 	.word	0x00021e80


	//   ....[72]....
        /*0448*/ 	.word	0x00021e90


	//   ....[73]....
        /*044c*/ 	.word	0x00021ea0


	//   ....[74]....
        /*0450*/ 	.word	0x00021eb0


	//   ....[75]....
        /*0454*/ 	.word	0x00021ec0


	//   ....[76]....
        /*0458*/ 	.word	0x00021ed0


	//   ....[77]....
        /*045c*/ 	.word	0x00021ee0


	//   ....[78]....
        /*0460*/ 	.word	0x00021ef0


	//   ....[79]....
        /*0464*/ 	.word	0x00021f00


	//   ....[80]....
        /*0468*/ 	.word	0x00021f10


	//   ....[81]....
        /*046c*/ 	.word	0x00021f20


	//   ....[82]....
        /*0470*/ 	.word	0x00021f30


	//   ....[83]....
        /*0474*/ 	.word	0x00021f40


	//   ....[84]....
        /*0478*/ 	.word	0x00021f50


	//   ....[85]....
        /*047c*/ 	.word	0x00021f60


	//   ....[86]....
        /*0480*/ 	.word	0x00021f70


	//   ....[87]....
        /*0484*/ 	.word	0x00021f80


	//   ....[88]....
        /*0488*/ 	.word	0x00021f90


	//   ....[89]....
        /*048c*/ 	.word	0x00021fa0


	//   ....[90]....
        /*0490*/ 	.word	0x00021fb0


	//   ....[91]....
        /*0494*/ 	.word	0x00021fc0


	//   ....[92]....
        /*0498*/ 	.word	0x00021fd0


	//   ....[93]....
        /*049c*/ 	.word	0x00021fe0


	//   ....[94]....
        /*04a0*/ 	.word	0x00021ff0


	//   ....[95]....
        /*04a4*/ 	.word	0x00022000


	//   ....[96]....
        /*04a8*/ 	.word	0x00022010


	//   ....[97]....
        /*04ac*/ 	.word	0x00022020


	//   ....[98]....
        /*04b0*/ 	.word	0x00022030


	//   ....[99]....
        /*04b4*/ 	.word	0x00022040


	//   ....[100]....
        /*04b8*/ 	.word	0x00022050


	//   ....[101]....
        /*04bc*/ 	.word	0x00022060


	//   ....[102]....
        /*04c0*/ 	.word	0x0002fa50


	//   ....[103]....
        /*04c4*/ 	.word	0x0002fa70


	//   ....[104]....
        /*04c8*/ 	.word	0x0002fa80


	//   ....[105]....
        /*04cc*/ 	.word	0x0002fa90


	//   ....[106]....
        /*04d0*/ 	.word	0x0002faa0


	//   ....[107]....
        /*04d4*/ 	.word	0x0002fab0


	//   ....[108]....
        /*04d8*/ 	.word	0x0002fac0


	//   ....[109]....
        /*04dc*/ 	.word	0x0002fad0


	//   ....[110]....
        /*04e0*/ 	.word	0x0002fae0


	//   ....[111]....
        /*04e4*/ 	.word	0x0002faf0


	//   ....[112]....
        /*04e8*/ 	.word	0x0002fb00


	//   ....[113]....
        /*04ec*/ 	.word	0x0002fb10


	//   ....[114]....
        /*04f0*/ 	.word	0x0002fb20


	//   ....[115]....
        /*04f4*/ 	.word	0x0002fb30


	//   ....[116]....
        /*04f8*/ 	.word	0x0002fb40


	//   ....[117]....
        /*04fc*/ 	.word	0x0002fb50


	//   ....[118]....
        /*0500*/ 	.word	0x0002fb60


	//   ....[119]....
        /*0504*/ 	.word	0x0002fb70


	//   ....[120]....
        /*0508*/ 	.word	0x0002fb80


	//   ....[121]....
        /*050c*/ 	.word	0x0002fb90


	//   ....[122]....
        /*0510*/ 	.word	0x0002fba0


	//   ....[123]....
        /*0514*/ 	.word	0x0002fbb0


	//   ....[124]....
        /*0518*/ 	.word	0x0002fbc0


	//   ....[125]....
        /*051c*/ 	.word	0x0002fbd0


	//   ....[126]....
        /*0520*/ 	.word	0x0002fbe0


	//   ....[127]....
        /*0524*/ 	.word	0x0002fbf0


	//   ....[128]....
        /*0528*/ 	.word	0x0002fc00


	//   ....[129]....
        /*052c*/ 	.word	0x0002fc10


	//   ....[130]....
        /*0530*/ 	.word	0x0002fc20


	//   ....[131]....
        /*0534*/ 	.word	0x0002fc30


	//   ....[132]....
        /*0538*/ 	.word	0x0002fc40


	//   ....[133]....
        /*053c*/ 	.word	0x0002fc50


	//   ....[134]....
        /*0540*/ 	.word	0x0002fc60


	//   ....[135]....
        /*0544*/ 	.word	0x0002fc70


	//   ....[136]....
        /*0548*/ 	.word	0x0003d660


	//   ....[137]....
        /*054c*/ 	.word	0x0003d680


	//   ....[138]....
        /*0550*/ 	.word	0x0003d690


	//   ....[139]....
        /*0554*/ 	.word	0x0003d6a0


	//   ....[140]....
        /*0558*/ 	.word	0x0003d6b0


	//   ....[141]....
        /*055c*/ 	.word	0x0003d6c0


	//   ....[142]....
        /*0560*/ 	.word	0x0003d6d0


	//   ....[143]....
        /*0564*/ 	.word	0x0003d6e0


	//   ....[144]....
        /*0568*/ 	.word	0x0003d6f0


	//   ....[145]....
        /*056c*/ 	.word	0x0003d700


	//   ....[146]....
        /*0570*/ 	.word	0x0003d710


	//   ....[147]....
        /*0574*/ 	.word	0x0003d720


	//   ....[148]....
        /*0578*/ 	.word	0x0003d730


	//   ....[149]....
        /*057c*/ 	.word	0x0003d740


	//   ....[150]....
        /*0580*/ 	.word	0x0003d750


	//   ....[151]....
        /*0584*/ 	.word	0x0003d760


	//   ....[152]....
        /*0588*/ 	.word	0x0003d770


	//   ....[153]....
        /*058c*/ 	.word	0x0003d780


	//   ....[154]....
        /*0590*/ 	.word	0x0003d790


	//   ....[155]....
        /*0594*/ 	.word	0x0003d7a0


	//   ....[156]....
        /*0598*/ 	.word	0x0003d7b0


	//   ....[157]....
        /*059c*/ 	.word	0x0003d7c0


	//   ....[158]....
        /*05a0*/ 	.word	0x0003d7d0


	//   ....[159]....
        /*05a4*/ 	.word	0x0003d7e0


	//   ....[160]....
        /*05a8*/ 	.word	0x0003d7f0


	//   ....[161]....
        /*05ac*/ 	.word	0x0003d800


	//   ....[162]....
        /*05b0*/ 	.word	0x0003d810


	//   ....[163]....
        /*05b4*/ 	.word	0x0003d820


	//   ....[164]....
        /*05b8*/ 	.word	0x0003d830


	//   ....[165]....
        /*05bc*/ 	.word	0x0003d840


	//   ....[166]....
        /*05c0*/ 	.word	0x0003d850


	//   ....[167]....
        /*05c4*/ 	.word	0x0003d860


	//   ....[168]....
        /*05c8*/ 	.word	0x0003d870


	//   ....[169]....
        /*05cc*/ 	.word	0x0003d880


	//----- nvinfo : EIATTR_EXIT_INSTR_OFFSETS
	.align		4
.L_1690:
        /*05d0*/ 	.byte	0x04, 0x1c
        /*05d2*/ 	.short	(.L_1692 - .L_1691)


	//   ....[0]....
.L_1691:
        /*05d4*/ 	.word	0x00074340


	//   ....[1]....
        /*05d8*/ 	.word	0x00074ab0


	//   ....[2]....
        /*05dc*/ 	.word	0x00074b20


	//----- nvinfo : EIATTR_MAX_THREADS
	.align		4
.L_1692:
        /*05e0*/ 	.byte	0x04, 0x05
        /*05e2*/ 	.short	(.L_1694 - .L_1693)
.L_1693:
        /*05e4*/ 	.word	0x00000080
        /*05e8*/ 	.word	0x00000001
        /*05ec*/ 	.word	0x00000001


	//----- nvinfo : EIATTR_CRS_STACK_SIZE
	.align		4
.L_1694:
        /*05f0*/ 	.byte	0x04, 0x1e
        /*05f2*/ 	.short	(.L_1696 - .L_1695)
.L_1695:
        /*05f4*/ 	.word	0x00000000


	//----- nvinfo : EIATTR_CBANK_PARAM_SIZE
	.align		4
.L_1696:
        /*05f8*/ 	.byte	0x03, 0x19
        /*05fa*/ 	.short	0x0028


	//----- nvinfo : EIATTR_PARAM_CBANK
	.align		4
        /*05fc*/ 	.byte	0x04, 0x0a
        /*05fe*/ 	.short	(.L_1698 - .L_1697)
	.align		4
.L_1697:
        /*0600*/ 	.word	index@(.nv.constant0._ZN17fastertransformer38beam_online_softmax_topk_stage2_kernelIfLi16ELi128EEEvPKfS2_PiPT_ii)
        /*0604*/ 	.short	0x0210
        /*0606*/ 	.short	0x0028


	//----- nvinfo : EIATTR_SW_WAR
	.align		4
.L_1698:
        /*0608*/ 	.byte	0x04, 0x36
        /*060a*/ 	.short	(.L_1700 - .L_1699)
.L_1699:
        /*060c*/ 	.word	0x00000008
.L_1700:


//--------------------- .nv.info._ZN17fastertransformer38beam_online_softmax_topk_stage2_kernelIfLi16ELi64EEEvPKfS2_PiPT_ii --------------------------
	.section	.nv.info._ZN17fastertransformer38beam_online_softmax_topk_stage2_kernelIfLi16ELi64EEEvPKfS2_PiPT_ii,"",@"SHT_CUDA_INFO"
	.sectionflags	@""
	.align	4


	//----- nvinfo : EIATTR_CUDA_API_VERSION
	.align		4
        /*0000*/ 	.byte	0x04, 0x37
        /*0002*/ 	.short	(.L_1702 - .L_1701)
.L_1701:
        /*0004*/ 	.word	0x00000082


	//----- nvinfo : EIATTR_KPARAM_INFO
	.align		4
.L_1702:
        /*0008*/ 	.byte	0x04, 0x17
        /*000a*/ 	.short	(.L_1704 - .L_1703)
.L_1703:
        /*000c*/ 	.word	0x00000000
        /*0010*/ 	.short	0x0005
        /*0012*/ 	.short	0x0024
        /*0014*/ 	.byte	0x00, 0xf0, 0x11, 0x00


	//----- nvinfo : EIATTR_KPARAM_INFO
	.align		4
.L_1704:
        /*0018*/ 	.byte	0x04, 0x17
        /*001a*/ 	.short	(.L_1706 - .L_1705)
.L_1705:
        /*001c*/ 	.word	0x00000000
        /*0020*/ 	.short	0x0004
        /*0022*/ 	.short	0x0020
        /*0024*/ 	.byte	0x00, 0xf0, 0x11, 0x00


	//----- nvinfo : EIATTR_KPARAM_INFO
	.align		4
.L_1706:
        /*0028*/ 	.byte	0x04, 0x17
        /*002a*/ 	.short	(.L_1708 - .L_1707)
.L_1707:
        /*002c*/ 	.word	0x00000000
        /*0030*/ 	.short	0x0003
        /*0032*/ 	.short	0x0018
        /*0034*/ 	.byte	0x00, 0xf0, 0x21, 0x00


	//----- nvinfo : EIATTR_KPARAM_INFO
	.align		4
.L_1708:
        /*0038*/ 	.byte	0x04, 0x17
        /*003a*/ 	.short	(.L_1710 - .L_1709)
.L_1709:
        /*003c*/ 	.word	0x00000000
        /*0040*/ 	.short	0x0002
        /*0042*/ 	.short	0x0010
        /*0044*/ 	.byte	0x00, 0xf0, 0x21, 0x00


	//----- nvinfo : EIATTR_KPARAM_INFO
	.align		4
.L_1710:
        /*0048*/ 	.byte	0x04, 0x17
        /*004a*/ 	.short	(.L_1712 - .L_1711)
.L_1711:
        /*004c*/ 	.word	0x00000000
        /*0050*/ 	.short	0x0001
        /*0052*/ 	.short	0x0008
        /*0054*/ 	.byte	0x00, 0xf0, 0x21, 0x00


	//----- nvinfo : EIATTR_KPARAM_INFO
	.align		4
.L_1712:
        /*0058*/ 	.byte	0x04, 0x17
        /*005a*/ 	.short	(.L_1714 - .L_1713)
.L_1713:
        /*005c*/ 	.word	0x00000000
        /*0060*/ 	.short	0x0000
        /*0062*/ 	.short	0x0000
        /*0064*/ 	.byte	0x00, 0xf0, 0x21, 0x00


	//----- nvinfo : EIATTR_SPARSE_MMA_MASK
	.align		4
.L_1714:
        /*0068*/ 	.byte	0x03, 0x50
        /*006a*/ 	.short	0x0000


	//----- nvinfo : EIATTR_MAXREG_COUNT
	.align		4
        /*006c*/ 	.byte	0x03, 0x1b
        /*006e*/ 	.short	0x00ff


	//----- nvinfo : EIATTR_NUM_BARRIERS
	.align		4
        /*0070*/ 	.byte	0x02, 0x4c
        /*0072*/ 	.byte	0x01
	.zero		1


	//----- nvinfo : EIATTR_MERCURY_ISA_VERSION
	.align		4
        /*0074*/ 	.byte	0x03, 0x5f
        /*0076*/ 	.short	0x0101


	//----- nvinfo : EIATTR_COOP_GROUP_MASK_REGIDS
	.align		4
        /*0078*/ 	.byte	0x04, 0x29
        /*007a*/ 	.short	(.L_1716 - .L_1715)


	//   ....[0]....
.L_1715:
        /*007c*/ 	.word	0xffffffff


	//   ....[1]....
        /*0080*/ 	.word	0xffffffff


	//   ....[2]....
        /*0084*/ 	.word	0xffffffff


	//   ....[3]....
        /*0088*/ 	.word	0xffffffff


	//   ....[4]....
        /*008c*/ 	.word	0xffffffff


	//   ....[5]....
        /*0090*/ 	.word	0xffffffff


	//   ....[6]....
        /*0094*/ 	.word	0xffffffff


	//   ....[7]....
        /*0098*/ 	.word	0xffffffff


	//   ....[8]....
        /*009c*/ 	.word	0xffffffff


	//   ....[9]....
        /*00a0*/ 	.word	0xffffffff


	//   ....[10]....
        /*00a4*/ 	.word	0xffffffff


	//   ....[11]....
        /*00a8*/ 	.word	0xffffffff


	//   ....[12]....
        /*00ac*/ 	.word	0xffffffff


	//   ....[13]....
        /*00b0*/ 	.word	0xffffffff


	//   ....[14]....
        /*00b4*/ 	.word	0xffffffff


	//   ....[15]....
        /*00b8*/ 	.word	0xffffffff


	//   ....[16]....
        /*00bc*/ 	.word	0xffffffff


	//   ....[17]....
        /*00c0*/ 	.word	0xffffffff


	//   ....[18]....
        /*00c4*/ 	.word	0xffffffff


	//   ....[19]....
        /*00c8*/ 	.word	0xffffffff


	//   ....[20]....
        /*00cc*/ 	.word	0xffffffff


	//   ....[21]....
        /*00d0*/ 	.word	0xffffffff


	//   ....[22]....
        /*00d4*/ 	.word	0xffffffff


	//   ....[23]....
        /*00d8*/ 	.word	0xffffffff


	//   ....[24]....
        /*00dc*/ 	.word	0xffffffff


	//   ....[25]....
        /*00e0*/ 	.word	0xffffffff


	//   ....[26]....
        /*00e4*/ 	.word	0xffffffff


	//   ....[27]....
        /*00e8*/ 	.word	0xffffffff


	//   ....[28]....
        /*00ec*/ 	.word	0xffffffff


	//   ....[29]....
        /*00f0*/ 	.word	0xffffffff


	//   ....[30]....
        /*00f4*/ 	.word	0xffffffff


	//   ....[31]....
        /*00f8*/ 	.word	0xffffffff


	//   ....[32]....
        /*00fc*/ 	.word	0xffffffff


	//   ....[33]....
        /*0100*/ 	.word	0xffffffff


	//   ....[34]....
        /*0104*/ 	.word	0xffffffff


	//   ....[35]....
        /*0108*/ 	.word	0xffffffff


	//   ....[36]....
        /*010c*/ 	.word	0xffffffff


	//   ....[37]....
        /*0110*/ 	.word	0xffffffff


	//   ....[38]....
        /*0114*/ 	.word	0xffffffff


	//   ....[39]....
        /*0118*/ 	.word	0xffffffff


	//   ....[40]....
        /*011c*/ 	.word	0xffffffff


	//   ....[41]....
        /*0120*/ 	.word	0xffffffff


	//   ....[42]....
        /*0124*/ 	.word	0xffffffff


	//   ....[43]....
        /*0128*/ 	.word	0xffffffff


	//   ....[44]....
        /*012c*/ 	.word	0xffffffff


	//   ....[45]....
        /*0130*/ 	.word	0xffffffff


	//   ....[46]....
        /*0134*/ 	.word	0xffffffff


	//   ....[47]....
        /*0138*/ 	.word	0xffffffff


	//   ....[48]....
        /*013c*/ 	.word	0xffffffff


	//   ....[49]....
        /*0140*/ 	.word	0xffffffff


	//   ....[50]....
        /*0144*/ 	.word	0xffffffff


	//   ....[51]....
        /*0148*/ 	.word	0xffffffff


	//   ....[52]....
        /*014c*/ 	.word	0xffffffff


	//   ....[53]....
        /*0150*/ 	.word	0xffffffff


	//   ....[54]....
        /*0154*/ 	.word	0xffffffff


	//   ....[55]....
        /*0158*/ 	.word	0xffffffff


	//   ....[56]....
        /*015c*/ 	.word	0xffffffff


	//   ....[57]....
        /*0160*/ 	.word	0xffffffff


	//   ....[58]....
        /*0164*/ 	.word	0xffffffff


	//   ....[59]....
        /*0168*/ 	.word	0xffffffff


	//   ....[60]....
        /*016c*/ 	.word	0xffffffff


	//   ....[61]....
        /*0170*/ 	.word	0xffffffff


	//   ....[62]....
        /*0174*/ 	.word	0xffffffff


	//   ....[63]....
        /*0178*/ 	.word	0xffffffff


	//   ....[64]....
        /*017c*/ 	.word	0xffffffff


	//   ....[65]....
        /*0180*/ 	.word	0xffffffff


	//   ....[66]....
        /*0184*/ 	.word	0xffffffff


	//   ....[67]....
        /*0188*/ 	.word	0xffffffff


	//   ....[68]....
        /*018c*/ 	.word	0xffffffff


	//   ....[69]....
        /*0190*/ 	.word	0xffffffff


	//   ....[70]....
        /*0194*/ 	.word	0xffffffff


	//   ....[71]....
        /*0198*/ 	.word	0xffffffff


	//   ....[72]....
        /*019c*/ 	.word	0xffffffff


	//   ....[73]....
        /*01a0*/ 	.word	0xffffffff


	//   ....[74]....
        /*01a4*/ 	.word	0xffffffff


	//   ....[75]....
        /*01a8*/ 	.word	0xffffffff


	//   ....[76]....
        /*01ac*/ 	.word	0xffffffff


	//   ....[77]....
        /*01b0*/ 	.word	0xffffffff


	//   ....[78]....
        /*01b4*/ 	.word	0xffffffff


	//   ....[79]....
        /*01b8*/ 	.word	0xffffffff


	//   ....[80]....
        /*01bc*/ 	.word	0xffffffff


	//   ....[81]....
        /*01c0*/ 	.word	0xffffffff


	//   ....[82]....
        /*01c4*/ 	.word	0xffffffff


	//   ....[83]....
        /*01c8*/ 	.word	0xffffffff


	//   ....[84]....
        /*01cc*/ 	.word	0xffffffff


	//   ....[85]....
        /*01d0*/ 	.word	0xffffffff


	//   ....[86]....
        /*01d4*/ 	.word	0xffffffff


	//   ....[87]....
        /*01d8*/ 	.word	0xffffffff


	//   ....[88]....
        /*01dc*/ 	.word	0xffffffff


	//   ....[89]....
        /*01e0*/ 	.word	0xffffffff


	//   ....[90]....
        /*01e4*/ 	.word	0xffffffff


	//   ....[91]....
        /*01e8*/ 	.word	0xffffffff


	//   ....[92]....
        /*01ec*/ 	.word	0xffffffff


	//   ....[93]....
        /*01f0*/ 	.word	0xffffffff


	//   ....[94]....
        /*01f4*/ 	.word	0xffffffff


	//   ....[95]....
        /*01f8*/ 	.word	0xffffffff


	//   ....[96]....
        /*01fc*/ 	.word	0xffffffff


	//   ....[97]....
        /*0200*/ 	.word	0xffffffff


	//   ....[98]....
        /*0204*/ 	.word	0xffffffff


	//   ....[99]....
        /*0208*/ 	.word	0xffffffff


	//   ....[100]....
        /*020c*/ 	.word	0xffffffff


	//   ....[101]....
        /*0210*/ 	.word	0xffffffff


	//   ....[102]....
        /*0214*/ 	.word	0xffffffff


	//   ....[103]....
        /*0218*/ 	.word	0xffffffff


	//   ....[104]....
        /*021c*/ 	.word	0xffffffff


	//   ....[105]....
        /*0220*/ 	.word	0xffffffff


	//   ....[106]....
        /*0224*/ 	.word	0xffffffff


	//   ....[107]....
        /*0228*/ 	.word	0xffffffff


	//   ....[108]....
        /*022c*/ 	.word	0xffffffff


	//   ....[109]....
        /*0230*/ 	.word	0xffffffff


	//   ....[110]....
        /*0234*/ 	.word	0xffffffff


	//   ....[111]....
        /*0238*/ 	.word	0xffffffff


	//   ....[112]....
        /*023c*/ 	.word	0xffffffff


	//   ....[113]....
        /*0240*/ 	.word	0xffffffff


	//   ....[114]....
        /*0244*/ 	.word	0xffffffff


	//   ....[115]....
        /*0248*/ 	.word	0xffffffff


	//   ....[116]....
        /*024c*/ 	.word	0xffffffff


	//   ....[117]....
        /*0250*/ 	.word	0xffffffff


	//   ....[118]....
        /*0254*/ 	.word	0xffffffff


	//   ....[119]....
        /*0258*/ 	.word	0xffffffff


	//   ....[120]....
        /*025c*/ 	.word	0xffffffff


	//   ....[121]....
        /*0260*/ 	.word	0xffffffff


	//   ....[122]....
        /*0264*/ 	.word	0xffffffff


	//   ....[123]....
        /*0268*/ 	.word	0xffffffff


	//   ....[124]....
        /*026c*/ 	.word	0xffffffff


	//   ....[125]....
        /*0270*/ 	.word	0xffffffff


	//   ....[126]....
        /*0274*/ 	.word	0xffffffff


	//   ....[127]....
        /*0278*/ 	.word	0xffffffff


	//   ....[128]....
        /*027c*/ 	.word	0xffffffff


	//   ....[129]....
        /*0280*/ 	.word	0xffffffff


	//   ....[130]....
        /*0284*/ 	.word	0xffffffff


	//   ....[131]....
        /*0288*/ 	.word	0xffffffff


	//   ....[132]....
        /*028c*/ 	.word	0xffffffff


	//   ....[133]....
        /*0290*/ 	.word	0xffffffff


	//   ....[134]....
        /*0294*/ 	.word	0xffffffff


	//   ....[135]....
        /*0298*/ 	.word	0xffffffff


	//   ....[136]....
        /*029c*/ 	.word	0xffffffff


	//   ....[137]....
        /*02a0*/ 	.word	0xffffffff


	//   ....[138]....
        /*02a4*/ 	.word	0xffffffff


	//   ....[139]....
        /*02a8*/ 	.word	0xffffffff


	//   ....[140]....
        /*02ac*/ 	.word	0xffffffff


	//   ....[141]....
        /*02b0*/ 	.word	0xffffffff


	//   ....[142]....
        /*02b4*/ 	.word	0xffffffff


	//   ....[143]....
        /*02b8*/ 	.word	0xffffffff


	//   ....[144]....
        /*02bc*/ 	.word	0xffffffff


	//   ....[145]....
        /*02c0*/ 	.word	0xffffffff


	//   ....[146]....
        /*02c4*/ 	.word	0xffffffff


	//   ....[147]....
        /*02c8*/ 	.word	0xffffffff


	//   ....[148]....
        /*02cc*/ 	.word	0xffffffff


	//   ....[149]....
        /*02d0*/ 	.word	0xffffffff


	//   ....[150]....
        /*02d4*/ 	.word	0xffffffff


	//   ....[151]....
        /*02d8*/ 	.word	0xffffffff


	//   ....[152]....
        /*02dc*/ 	.word	0xffffffff


	//   ....[153]....
        /*02e0*/ 	.word	0xffffffff


	//   ....[154]....
        /*02e4*/ 	.word	0xffffffff


	//   ....[155]....
        /*02e8*/ 	.word	0xffffffff


	//   ....[156]....
        /*02ec*/ 	.word	0xffffffff


	//   ....[157]....
        /*02f0*/ 	.word	0xffffffff


	//   ....[158]....
        /*02f4*/ 	.word	0xffffffff


	//   ....[159]....
        /*02f8*/ 	.word	0xffffffff


	//   ....[160]....
        /*02fc*/ 	.word	0xffffffff


	//   ....[161]....
        /*0300*/ 	.word	0xffffffff


	//   ....[162]....
        /*0304*/ 	.word	0xffffffff


	//   ....[163]....
        /*0308*/ 	.word	0xffffffff


	//   ....[164]....
        /*030c*/ 	.word	0xffffffff


	//   ....[165]....
        /*0310*/ 	.word	0xffffffff


	//   ....[166]....
        /*0314*/ 	.word	0xffffffff


	//   ....[167]....
        /*0318*/ 	.word	0xffffffff


	//   ....[168]....
        /*031c*/ 	.word	0xffffffff


	//   ....[169]....
        /*0320*/ 	.word	0xffffffff


	//----- nvinfo : EIATTR_COOP_GROUP_INSTR_OFFSETS
	.align		4
.L_1716:
        /*0324*/ 	.byte	0x04, 0x28
        /*0326*/ 	.short	(.L_1718 - .L_1717)


	//   ....[0]....
.L_1717:
        /*0328*/ 	.word	0x00006620


	//   ....[1]....
        /*032c*/ 	.word	0x00006630


	//   ....[2]....
        /*0330*/ 	.word	0x00006640


	//   ....[3]....
        /*0334*/ 	.word	0x00006650


	//   ....[4]....
        /*0338*/ 	.word	0x00006660


	//   ....[5]....
        /*033c*/ 	.word	0x00006680


	//   ....[6]....
        /*0340*/ 	.word	0x00006690


	//   ....[7]....
        /*0344*/ 	.word	0x000066a0


	//   ....[8]....
        /*0348*/ 	.word	0x000066b0


	//   ....[9]....
        /*034c*/ 	.word	0x000066c0


	//   ....[10]....
        /*0350*/ 	.word	0x000066d0


	//   ....[11]....
        /*0354*/ 	.word	0x000066e0


	//   ....[12]....
        /*0358*/ 	.word	0x000066f0


	//   ....[13]....
        /*035c*/ 	.word	0x00006700


	//   ....[14]....
        /*0360*/ 	.word	0x00006710


	//   ....[15]....
        /*0364*/ 	.word	0x00006720


	//   ....[16]....
        /*0368*/ 	.word	0x00006730


	//   ....[17]....
        /*036c*/ 	.word	0x00006740


	//   ....[18]....
        /*0370*/ 	.word	0x00006750


	//   ....[19]....
        /*0374*/ 	.word	0x00006760


	//   ....[20]....
        /*0378*/ 	.word	0x00006770


	//   ....[21]....
        /*037c*/ 	.word	0x00006780


	//   ....[22]....
        /*0380*/ 	.word	0x00006790


	//   ....[23]....
        /*0384*/ 	.word	0x000067a0


	//   ....[24]....
        /*0388*/ 	.word	0x000067b0


	//   ....[25]....
        /*038c*/ 	.word	0x000067c0


	//   ....[26]....
        /*0390*/ 	.word	0x000067d0


	//   ....[27]....
        /*0394*/ 	.word	0x000067e0


	//   ....[28]....
        /*0398*/ 	.word	0x000067f0


	//   ....[29]....
        /*039c*/ 	.word	0x00006800


	//   ....[30]....
        /*03a0*/ 	.word	0x00006810


	//   ....[31]....
        /*03a4*/ 	.word	0x00006820


	//   ....[32]....
        /*03a8*/ 	.word	0x00006830


	//   ....[33]....
        /*03ac*/ 	.word	0x00006840


	//   ....[34]....
        /*03b0*/ 	.word	0x00014230


	//   ....[35]....
        /*03b4*/ 	.word	0x00014250


	//   ....[36]....
        /*03b8*/ 	.word	0x00014260


	//   ....[37]....
        /*03bc*/ 	.word	0x00014270


	//   ....[38]....
        /*03c0*/ 	.word	0x00014280


	//   ....[39]....
        /*03c4*/ 	.word	0x00014290


	//   ....[40]....
        /*03c8*/ 	.word	0x000142a0


	//   ....[41]....
        /*03cc*/ 	.word	0x000142b0


	//   ....[42]....
        /*03d0*/ 	.word	0x000142c0


	//   ....[43]....
        /*03d4*/ 	.word	0x000142d0


	//   ....[44]....
        /*03d8*/ 	.word	0x000142e0


	//   ....[45]....
        /*03dc*/ 	.word	0x000142f0


	//   ....[46]....
        /*03e0*/ 	.word	0x00014300


	//   ....[47]....
        /*03e4*/ 	.word	0x00014310


	//   ....[48]....
        /*03e8*/ 	.word	0x00014320


	//   ....[49]....
        /*03ec*/ 	.word	0x00014330


	//   ....[50]....
        /*03f0*/ 	.word	0x00014340


	//   ....[51]....
        /*03f4*/ 	.word	0x00014350


	//   ....[52]....
        /*03f8*/ 	.word	0x00014360


	//   ....[53]....
        /*03fc*/ 	.word	0x00014370


	//   ....[54]....
        /*0400*/ 	.word	0x00014380


	//   ....[55]....
        /*0404*/ 	.word	0x00014390


	//   ....[56]....
        /*0408*/ 	.word	0x000143a0


	//   ....[57]....
        /*040c*/ 	.word	0x000143b0


	//   ....[58]....
        /*0410*/ 	.word	0x000143c0


	//   ....[59]....
        /*0414*/ 	.word	0x000143d0


	//   ....[60]....
        /*0418*/ 	.word	0x000143e0


	//   ....[61]....
        /*041c*/ 	.word	0x000143f0


	//   ....[62]....
        /*0420*/ 	.word	0x00014400


	//   ....[63]....
        /*0424*/ 	.word	0x00014410


	//   ....[64]....
        /*0428*/ 	.word	0x00014420


	//   ....[65]....
        /*042c*/ 	.word	0x00014430


	//   ....[66]....
        /*0430*/ 	.word	0x00014440


	//   ....[67]....
        /*0434*/ 	.word	0x00014450


	//   ....[68]....
        /*0438*/ 	.word	0x00021e40


	//   ....[69]....
        /*043c*/ 	.word	0x00021e60


	//   ....[70]....
        /*0440*/ 	.word	0x00021e70


	//   ....[71]....
        /*0444*/ 	.word	0x00021e80


	//   ....[72]....
        /*0448*/ 	.word	0x00021e90


	//   ....[73]....
        /*044c*/ 	.word	0x00021ea0


	//   ....[74]....
        /*0450*/ 	.word	0x00021eb0


	//   ....[75]....
        /*0454*/ 	.word	0x00021ec0


	//   ....[76]....
        /*0458*/ 	.word	0x00021ed0


	//   ....[77]....
        /*045c*/ 	.word	0x00021ee0


	//   ....[78]....
        /*0460*/ 	.word	0x00021ef0


	//   ....[79]....
        /*0464*/ 	.word	0x00021f00


	//   ....[80]....
        /*0468*/ 	.word	0x00021f10


	//   ....[81]....
        /*046c*/ 	.word	0x00021f20


	//   ....[82]....
        /*0470*/ 	.word	0x00021f30


	//   ....[83]....
        /*0474*/ 	.word	0x00021f40


	//   ....[84]....
        /*0478*/ 	.word	0x00021f50


	//   ....[85]....
        /*047c*/ 	.word	0x00021f60


	//   ....[86]....
        /*0480*/ 	.word	0x00021f70


	//   ....[87]....
        /*0484*/ 	.word	0x00021f80


	//   ....[88]....
        /*0488*/ 	.word	0x00021f90


	//   ....[89]....
        /*048c*/ 	.word	0x00021fa0


	//   ....[90]....
        /*0490*/ 	.word	0x00021fb0


	//   ....[91]....
        /*0494*/ 	.word	0x00021fc0


	//   ....[92]....
        /*0498*/ 	.word	0x00021fd0


	//   ....[93]....
        /*049c*/ 	.word	0x00021fe0


	//   ....[94]....
        /*04a0*/ 	.word	0x00021ff0


	//   ....[95]....
        /*04a4*/ 	.word	0x00022000


	//   ....[96]....
        /*04a8*/ 	.word	0x00022010


	//   ....[97]....
        /*04ac*/ 	.word	0x00022020


	//   ....[98]....
        /*04b0*/ 	.word	0x00022030


	//   ....[99]....
        /*04b4*/ 	.word	0x00022040


	//   ....[100]....
        /*04b8*/ 	.word	0x00022050


	//   ....[101]....
        /*04bc*/ 	.word	0x00022060


	//   ....[102]....
        /*04c0*/ 	.word	0x0002fa50


	//   ....[103]....
        /*04c4*/ 	.word	0x0002fa70


	//   ....[104]....
        /*04c8*/ 	.word	0x0002fa80


	//   ....[105]....
        /*04cc*/ 	.word	0x0002fa90


	//   ....[106]....
        /*04d0*/ 	.word	0x0002faa0


	//   ....[107]....
        /*04d4*/ 	.word	0x0002fab0


	//   ....[108]....
        /*04d8*/ 	.word	0x0002fac0


	//   ....[109]....
        /*04dc*/ 	.word	0x0002fad0


	//   ....[110]....
        /*04e0*/ 	.word	0x0002fae0


	//   ....[111]....
        /*04e4*/ 	.word	0x0002faf0


	//   ....[112]....
        /*04e8*/ 	.word	0x0002fb00


	//   ....[113]....
        /*04ec*/ 	.word	0x0002fb10


	//   ....[114]....
        /*04f0*/ 	.word	0x0002fb20


	//   ....[115]....
        /*04f4*/ 	.word	0x0002fb30


	//   ....[116]....
        /*04f8*/ 	.word	0x0002fb40


	//   ....[117]....
        /*04fc*/ 	.word	0x0002fb50


	//   ....[118]....
        /*0500*/ 	.word	0x0002fb60


	//   ....[119]....
        /*0504*/ 	.word	0x0002fb70


	//   ....[120]....
        /*0508*/ 	.word	0x0002fb80


	//   ....[121]....
        /*050c*/ 	.word	0x0002fb90


	//   ....[122]....
        /*0510*/ 	.word	0x0002fba0


	//   ....[123]....
        /*0514*/ 	.word	0x0002fbb0


	//   ....[124]....
        /*0518*/ 	.word	0x0002fbc0


	//   ....[125]....
        /*051c*/ 	.word	0x0002fbd0


	//   ....[126]....
        /*0520*/ 	.word	0x0002fbe0


	//   ....[127]....
        /*0524*/ 	.word	0x0002fbf0


	//   ....[128]....
        /*0528*/ 	.word	0x0002fc00


	//   ....[129]....
        /*052c*/ 	.word	0x0002fc10


	//   ....[130]....
        /*0530*/ 	.word	0x0002fc20


	//   ....[131]....
        /*0534*/ 	.word	0x0002fc30


	//   ....[132]....
        /*0538*/ 	.word	0x0002fc40


	//   ....[133]....
        /*053c*/ 	.word	0x0002fc50


	//   ....[134]....
        /*0540*/ 	.word	0x0002fc60


	//   ....[135]....
        /*0544*/ 	.word	0x0002fc70


	//   ....[136]....
        /*0548*/ 	.word	0x0003d660


	//   ....[137]....
        /*054c*/ 	.word	0x0003d680


	//   ....[138]....
        /*0550*/ 	.word	0x0003d690


	//   ....[139]....
        /*0554*/ 	.word	0x0003d6a0


	//   ....[140]....
        /*0558*/ 	.word	0x0003d6b0


	//   ....[141]....
        /*055c*/ 	.word	0x0003d6c0


	//   ....[142]....
        /*0560*/ 	.word	0x0003d6d0


	//   ....[143]....
        /*0564*/ 	.word	0x0003d6e0


	//   ....[144]....
        /*0568*/ 	.word	0x0003d6f0


	//   ....[145]....
        /*056c*/ 	.word	0x0003d700


	//   ....[146]....
        /*0570*/ 	.word	0x0003d710


	//   ....[147]....
        /*0574*/ 	.word	0x0003d720


	//   ....[148]....
        /*0578*/ 	.word	0x0003d730


	//   ....[149]....
        /*057c*/ 	.word	0x0003d740


	//   ....[150]....
        /*0580*/ 	.word	0x0003d750


	//   ....[151]....
        /*0584*/ 	.word	0x0003d760


	//   ....[152]....
        /*0588*/ 	.word	0x0003d770


	//   ....[153]....
        /*058c*/ 	.word	0x0003d780


	//   ....[154]....
        /*0590*/ 	.word	0x0003d790


	//   ....[155]....
        /*0594*/ 	.word	0x0003d7a0


	//   ....[156]....
        /*0598*/ 	.word	0x0003d7b0


	//   ....[157]....
        /*059c*/ 	.word	0x0003d7c0


	//   ....[158]....
        /*05a0*/ 	.word	0x0003d7d0


	//   ....[159]....
        /*05a4*/ 	.word	0x0003d7e0


	//   ....[160]....
        /*05a8*/ 	.word	0x0003d7f0


	//   ....[161]....
        /*05ac*/ 	.word	0x0003d800


	//   ....[162]....
        /*05b0*/ 	.word	0x0003d810


	//   ....[163]....
        /*05b4*/ 	.word	0x0003d820


	//   ....[164]....
        /*05b8*/ 	.word	0x0003d830


	//   ....[165]....
        /*05bc*/ 	.word	0x0003d840


	//   ....[166]....
        /*05c0*/ 	.word	0x0003d850


	//   ....[167]....
        /*05c4*/ 	.word	0x0003d860


	//   ....[168]....
        /*05c8*/ 	.word	0x0003d870


	//   ....[169]....
        /*05cc*/ 	.word	0x0003d880


	//----- nvinfo : EIATTR_EXIT_INSTR_OFFSETS
	.align		4
.L_1718:
        /*05d0*/ 	.byte	0x04, 0x1c
        /*05d2*/ 	.short	(.L_1720 - .L_1719)


	//   ....[0]....
.L_1719:
        /*05d4*/ 	.word	0x00058f10


	//   ....[1]....
        /*05d8*/ 	.word	0x00059680


	//   ....[2]....
        /*05dc*/ 	.word	0x000596f0


	//----- nvinfo : EIATTR_MAX_THREADS
	.align		4
.L_1720:
        /*05e0*/ 	.byte	0x04, 0x05
        /*05e2*/ 	.short	(.L_1722 - .L_1721)
.L_1721:
        /*05e4*/ 	.word	0x00000040
        /*05e8*/ 	.word	0x00000001
        /*05ec*/ 	.word	0x00000001


	//----- nvinfo : EIATTR_CRS_STACK_SIZE
	.align		4
.L_1722:
        /*05f0*/ 	.byte	0x04, 0x1e
        /*05f2*/ 	.short	(.L_1724 - .L_1723)
.L_1723:
        /*05f4*/ 	.word	0x00000000


	//----- nvinfo : EIATTR_CBANK_PARAM_SIZE
	.align		4
.L_1724:
        /*05f8*/ 	.byte	0x03, 0x19
        /*05fa*/ 	.short	0x0028


	//----- nvinfo : EIATTR_PARAM_CBANK
	.align		4
        /*05fc*/ 	.byte	0x04, 0x0a
        /*05fe*/ 	.short	(.L_1726 - .L_1725)
	.align		4
.L_1725:
        /*0600*/ 	.word	index@(.nv.constant0._ZN17fastertransformer38beam_online_softmax_topk_stage2_kernelIfLi16ELi64EEEvPKfS2_PiPT_ii)
        /*0604*/ 	.short	0x0210
        /*0606*/ 	.short	0x0028


	//----- nvinfo : EIATTR_SW_WAR
	.align		4
.L_1726:
        /*0608*/ 	.byte	0x04, 0x36
        /*060a*/ 	.short	(.L_1728 - .L_1727)
.L_1727:
        /*060c*/ 	.word	0x00000008
.L_1728:


//--------------------- .nv.info._ZN17fastertransformer38beam_online_softmax_topk_stage2_kernelIfLi16ELi32EEEvPKfS2_PiPT_ii --------------------------
	.section	.nv.info._ZN17fastertransformer38beam_online_softmax_topk_stage2_kernelIfLi16ELi32EEEvPKfS2_PiPT_ii,"",@"SHT_CUDA_INFO"
	.sectionflags	@""
	.align	4


	//----- nvinfo : EIATTR_CUDA_API_VERSION
	.align		4
        /*0000*/ 	.byte	0x04, 0x37
        /*0002*/ 	.short	(.L_1730 - .L_1729)
.L_1729:
        /*0004*/ 	.word	0x00000082


	//----- nvinfo : EIATTR_KPARAM_INFO
	.align		4
.L_1730:
        /*0008*/ 	.byte	0x04, 0x17
        /*000a*/ 	.short	(.L_1732 - .L_1731)
.L_1731:
        /*000c*/ 	.word	0x00000000
        /*0010*/ 	.short	0x0005
        /*0012*/ 	.short	0x0024
        /*0014*/ 	.byte	0x00, 0xf0, 0x11, 0x00


	//----- nvinfo : EIATTR_KPARAM_INFO
	.align		4
.L_1732:
        /*0018*/ 	.byte	0x04, 0x17
        /*001a*/ 	.short	(.L_1734 - .L_1733)
.L_1733:
        /*001c*/ 	.word	0x00000000
        /*0020*/ 	.short	0x0004
        /*0022*/ 	.short	0x0020
        /*0024*/ 	.byte	0x00, 0xf0, 0x11, 0x00


	//----- nvinfo : EIATTR_KPARAM_INFO
	.align		4
.L_1734:
        /*0028*/ 	.byte	0x04, 0x17
        /*002a*/ 	.short	(.L_1736 - .L_1735)
.L_1735:
        /*002c*/ 	.word	0x00000000
        /*0030*/ 	.short	0x0003
        /*0032*/ 	.short	0x0018
        /*0034*/ 	.byte	0x00, 0xf0, 0x21, 0x00


	//----- nvinfo : EIATTR_KPARAM_INFO
	.align		4
.L_1736:
        /*0038*/ 	.byte	0x04, 0x17
        /*003a*/ 	.short	(.L_1738 - .L_1737)
.L_1737:
        /*003c*/ 	.word	0x00000000
        /*0040*/ 	.short	0x0002
        /*0042*/ 	.short	0x0010
        /*0044*/ 	.byte	0x00, 0xf0, 0x21, 0x00


	//----- nvinfo : EIATTR_KPARAM_INFO
	.align		4
.L_1738:
        /*0048*/ 	.byte	0x04, 0x17
        /*004a*/ 	.short	(.L_1740 - .L_1739)
.L_1739:
        /*004c*/ 	.word	0x00000000
        /*0050*/ 	.short	0x0001
        /*0052*/ 	.short	0x0008
        /*0054*/ 	.byte	0x00, 0xf0, 0x21, 0x00


	//----- nvinfo : EIATTR_KPARAM_INFO
	.align		4
.L_1740:
        /*0058*/ 	.byte	0x04, 0x17
        /*005a*/ 	.short	(.L_1742 - .L_1741)
.L_1741:
        /*005c*/ 	.word	0x00000000
        /*0060*/ 	.short	0x0000
        /*0062*/ 	.short	0x0000
        /*0064*/ 	.byte	0x00, 0xf0, 0x21, 0x00


	//----- nvinfo : EIATTR_SPARSE_MMA_MASK
	.align		4
.L_1742:
        /*0068*/ 	.byte	0x03, 0x50
        /*006a*/ 	.short	0x0000


	//----- nvinfo : EIATTR_MAXREG_COUNT
	.align		4
        /*006c*/ 	.byte	0x03, 0x1b
        /*006e*/ 	.short	0x00ff


	//----- nvinfo : EIATTR_NUM_BARRIERS
	.align		4
        /*0070*/ 	.byte	0x02, 0x4c
        /*0072*/ 	.byte	0x01
	.zero		1


	//----- nvinfo : EIATTR_MERCURY_ISA_VERSION
	.align		4
        /*0074*/ 	.byte	0x03, 0x5f
        /*0076*/ 	.short	0x0101


	//----- nvinfo : EIATTR_COOP_GROUP_MASK_REGIDS
	.align		4
        /*0078*/ 	.byte	0x04, 0x29
        /*007a*/ 	.short	(.L_1744 - .L_1743)


	//   ....[0]....
.L_1743:
        /*007c*/ 	.word	0xffffffff


	//   ....[1]....
        /*0080*/ 	.word	0xffffffff


	//   ....[2]....
        /*0084*/ 	.word	0xffffffff


	//   ....[3]....
        /*0088*/ 	.word	0xffffffff


	//   ....[4]....
        /*008c*/ 	.word	0xffffffff


	//   ....[5]....
        /*0090*/ 	.word	0xffffffff


	//   ....[6]....
        /*0094*/ 	.word	0xffffffff


	//   ....[7]....
        /*0098*/ 	.word	0xffffffff


	//   ....[8]....
        /*009c*/ 	.word	0xffffffff


	//   ....[9]....
        /*00a0*/ 	.word	0xffffffff


	//   ....[10]....
        /*00a4*/ 	.word	0xffffffff


	//   ....[11]....
        /*00a8*/ 	.word	0xffffffff


	//   ....[12]....
        /*00ac*/ 	.word	0xffffffff


	//   ....[13]....
        /*00b0*/ 	.word	0xffffffff


	//   ....[14]....
        /*00b4*/ 	.word	0xffffffff


	//   ....[15]....
        /*00b8*/ 	.word	0xffffffff


	//   ....[16]....
        /*00bc*/ 	.word	0xffffffff


	//   ....[17]....
        /*00c0*/ 	.word	0xffffffff


	//   ....[18]....
        /*00c4*/ 	.word	0xffffffff


	//   ....[19]....
        /*00c8*/ 	.word	0xffffffff


	//   ....[20]....
        /*00cc*/ 	.word	0xffffffff


	//   ....[21]....
        /*00d0*/ 	.word	0xffffffff


	//   ....[22]....
        /*00d4*/ 	.word	0xffffffff


	//   ....[23]....
        /*00d8*/ 	.word	0xffffffff


	//   ....[24]....
        /*00dc*/ 	.word	0xffffffff


	//   ....[25]....
        /*00e0*/ 	.word	0xffffffff


	//   ....[26]....
        /*00e4*/ 	.word	0xffffffff


	//   ....[27]....
        /*00e8*/ 	.word	0xffffffff


	//   ....[28]....
        /*00ec*/ 	.word	0xffffffff


	//   ....[29]....
        /*00f0*/ 	.word	0xffffffff


	//   ....[30]....
        /*00f4*/ 	.word	0xffffffff


	//   ....[31]....
        /*00f8*/ 	.word	0xffffffff


	//   ....[32]....
        /*00fc*/ 	.word	0xffffffff


	//   ....[33]....
        /*0100*/ 	.word	0xffffffff


	//   ....[34]....
        /*0104*/ 	.word	0xffffffff


	//   ....[35]....
        /*0108*/ 	.word	0xffffffff


	//   ....[36]....
        /*010c*/ 	.word	0xffffffff


	//   ....[37]....
        /*0110*/ 	.word	0xffffffff


	//   ....[38]....
        /*0114*/ 	.word	0xffffffff


	//   ....[39]....
        /*0118*/ 	.word	0xffffffff


	//   ....[40]....
        /*011c*/ 	.word	0xffffffff


	//   ....[41]....
        /*0120*/ 	.word	0xffffffff


	//   ....[42]....
        /*0124*/ 	.word	0xffffffff


	//   ....[43]....
        /*0128*/ 	.word	0xffffffff


	//   ....[44]....
        /*012c*/ 	.word	0xffffffff


	//   ....[45]....
        /*0130*/ 	.word	0xffffffff


	//   ....[46]....
        /*0134*/ 	.word	0xffffffff


	//   ....[47]....
        /*0138*/ 	.word	0xffffffff


	//   ....[48]....
        /*013c*/ 	.word	0xffffffff


	//   ....[49]....
        /*0140*/ 	.word	0xffffffff


	//   ....[50]....
        /*0144*/ 	.word	0xffffffff


	//   ....[51]....
        /*0148*/ 	.word	0xffffffff


	//   ....[52]....
        /*014c*/ 	.word	0xffffffff


	//   ....[53]....
        /*0150*/ 	.word	0xffffffff


	//   ....[54]....
        /*0154*/ 	.word	0xffffffff


	//   ....[55]....
        /*0158*/ 	.word	0xffffffff


	//   ....[56]....
        /*015c*/ 	.word	0xffffffff


	//   ....[57]....
        /*0160*/ 	.word	0xffffffff


	//   ....[58]....
        /*0164*/ 	.word	0xffffffff


	//   ....[59]....
        /*0168*/ 	.word	0xffffffff


	//   ....[60]....
        /*016c*/ 	.word	0xffffffff


	//   ....[61]....
        /*0170*/ 	.word	0xffffffff


	//   ....[62]....
        /*0174*/ 	.word	0xffffffff


	//   ....[63]....
        /*0178*/ 	.word	0xffffffff


	//   ....[64]....
        /*017c*/ 	.word	0xffffffff


	//   ....[65]....
        /*0180*/ 	.word	0xffffffff


	//   ....[66]....
        /*0184*/ 	.word	0xffffffff


	//   ....[67]....
        /*0188*/ 	.word	0xffffffff


	//   ....[68]....
        /*018c*/ 	.word	0xffffffff


	//   ....[69]....
        /*0190*/ 	.word	0xffffffff


	//   ....[70]....
        /*0194*/ 	.word	0xffffffff


	//   ....[71]....
        /*0198*/ 	.word	0xffffffff


	//   ....[72]....
        /*019c*/ 	.word	0xffffffff


	//   ....[73]....
        /*01a0*/ 	.word	0xffffffff


	//   ....[74]....
        /*01a4*/ 	.word	0xffffffff


	//   ....[75]....
        /*01a8*/ 	.word	0xffffffff


	//   ....[76]....
        /*01ac*/ 	.word	0xffffffff


	//   ....[77]....
        /*01b0*/ 	.word	0xffffffff


	//   ....[78]....
        /*01b4*/ 	.word	0xffffffff


	//   ....[79]....
        /*01b8*/ 	.word	0xffffffff


	//   ....[80]....
        /*01bc*/ 	.word	0xffffffff


	//   ....[81]....
        /*01c0*/ 	.word	0xffffffff


	//   ....[82]....
        /*01c4*/ 	.word	0xffffffff


	//   ....[83]....
        /*01c8*/ 	.word	0xffffffff


	//   ....[84]....
        /*01cc*/ 	.word	0xffffffff


	//   ....[85]....
        /*01d0*/ 	.word	0xffffffff


	//   ....[86]....
        /*01d4*/ 	.word	0xffffffff


	//   ....[87]....
        /*01d8*/ 	.word	0xffffffff


	//   ....[88]....
        /*01dc*/ 	.word	0xffffffff


	//   ....[89]....
        /*01e0*/ 	.word	0xffffffff


	//   ....[90]....
        /*01e4*/ 	.word	0xffffffff


	//   ....[91]....
        /*01e8*/ 	.word	0xffffffff


	//   ....[92]....
        /*01ec*/ 	.word	0xffffffff


	//   ....[93]....
        /*01f0*/ 	.word	0xffffffff


	//   ....[94]....
        /*01f4*/ 	.word	0xffffffff


	//   ....[95]....
        /*01f8*/ 	.word	0xffffffff


	//   ....[96]....
        /*01fc*/ 	.word	0xffffffff


	//   ....[97]....
        /*0200*/ 	.word	0xffffffff


	//   ....[98]....
        /*0204*/ 	.word	0xffffffff


	//   ....[99]....
        /*0208*/ 	.word	0xffffffff


	//   ....[100]....
        /*020c*/ 	.word	0xffffffff


	//   ....[101]....
        /*0210*/ 	.word	0xffffffff


	//   ....[102]....
        /*0214*/ 	.word	0xffffffff


	//   ....[103]....
        /*0218*/ 	.word	0xffffffff


	//   ....[104]....
        /*021c*/ 	.word	0xffffffff


	//   ....[105]....
        /*0220*/ 	.word	0xffffffff


	//   ....[106]....
        /*0224*/ 	.word	0xffffffff


	//   ....[107]....
        /*0228*/ 	.word	0xffffffff


	//   ....[108]....
        /*022c*/ 	.word	0xffffffff


	//   ....[109]....
        /*0230*/ 	.word	0xffffffff


	//   ....[110]....
        /*0234*/ 	.word	0xffffffff


	//   ....[111]....
        /*0238*/ 	.word	0xffffffff


	//   ....[112]....
        /*023c*/ 	.word	0xffffffff


	//   ....[113]....
        /*0240*/ 	.word	0xffffffff


	//   ....[114]....
        /*0244*/ 	.word	0xffffffff


	//   ....[115]....
        /*0248*/ 	.word	0xffffffff


	//   ....[116]....
        /*024c*/ 	.word	0xffffffff


	//   ....[117]....
        /*0250*/ 	.word	0xffffffff


	//   ....[118]....
        /*0254*/ 	.word	0xffffffff


	//   ....[119]....
        /*0258*/ 	.word	0xffffffff


	//   ....[120]....
        /*025c*/ 	.word	0xffffffff


	//   ....[121]....
        /*0260*/ 	.word	0xffffffff


	//   ....[122]....
        /*0264*/ 	.word	0xffffffff


	//   ....[123]....
        /*0268*/ 	.word	0xffffffff


	//   ....[124]....
        /*026c*/ 	.word	0xffffffff


	//   ....[125]....
        /*0270*/ 	.word	0xffffffff


	//   ....[126]....
        /*0274*/ 	.word	0xffffffff


	//   ....[127]....
        /*0278*/ 	.word	0xffffffff


	//   ....[128]....
        /*027c*/ 	.word	0xffffffff


	//   ....[129]....
        /*0280*/ 	.word	0xffffffff


	//   ....[130]....
        /*0284*/ 	.word	0xffffffff


	//   ....[131]....
        /*0288*/ 	.word	0xffffffff


	//   ....[132]....
        /*028c*/ 	.word	0xffffffff


	//   ....[133]....
        /*0290*/ 	.word	0xffffffff


	//   ....[134]....
        /*0294*/ 	.word	0xffffffff


	//   ....[135]....
        /*0298*/ 	.word	0xffffffff


	//   ....[136]....
        /*029c*/ 	.word	0xffffffff


	//   ....[137]....
        /*02a0*/ 	.word	0xffffffff


	//   ....[138]....
        /*02a4*/ 	.word	0xffffffff


	//   ....[139]....
        /*02a8*/ 	.word	0xffffffff


	//   ....[140]....
        /*02ac*/ 	.word	0xffffffff


	//   ....[141]....
        /*02b0*/ 	.word	0xffffffff


	//   ....[142]....
        /*02b4*/ 	.word	0xffffffff


	//   ....[143]....
        /*02b8*/ 	.word	0xffffffff


	//   ....[144]....
        /*02bc*/ 	.word	0xffffffff


	//   ....[145]....
        /*02c0*/ 	.word	0xffffffff


	//   ....[146]....
        /*02c4*/ 	.word	0xffffffff


	//   ....[147]....
        /*02c8*/ 	.word	0xffffffff


	//   ....[148]....
        /*02cc*/ 	.word	0xffffffff


	//   ....[149]....
        /*02d0*/ 	.word	0xffffffff


	//   ....[150]....
        /*02d4*/ 	.word	0xffffffff


	//   ....[151]....
        /*02d8*/ 	.word	0xffffffff


	//   ....[152]....
        /*02dc*/ 	.word	0xffffffff


	//   ....[153]....
        /*02e0*/ 	.word	0xffffffff


	//   ....[154]....
        /*02e4*/ 	.word	0xffffffff


	//   ....[155]....
        /*02e8*/ 	.word	0xffffffff


	//   ....[156]....
        /*02ec*/ 	.word	0xffffffff


	//   ....[157]....
        /*02f0*/ 	.word	0xffffffff


	//   ....[158]....
        /*02f4*/ 	.word	0xffffffff


	//   ....[159]....
        /*02f8*/ 	.word	0xffffffff


	//   ....[160]....
        /*02fc*/ 	.word	0xffffffff


	//   ....[161]....
        /*0300*/ 	.word	0xffffffff


	//   ....[162]....
        /*0304*/ 	.word	0xffffffff


	//   ....[163]....
        /*0308*/ 	.word	0xffffffff


	//   ....[164]....
        /*030c*/ 	.word	0xffffffff


	//   ....[165]....
        /*0310*/ 	.word	0xffffffff


	//   ....[166]....
        /*0314*/ 	.word	0xffffffff


	//   ....[167]....
        /*0318*/ 	.word	0xffffffff


	//   ....[168]....
        /*031c*/ 	.word	0xffffffff


	//   ....[169]....
        /*0320*/ 	.word	0xffffffff


	//----- nvinfo : EIATTR_COOP_GROUP_INSTR_OFFSETS
	.align		4
.L_1744:
        /*0324*/ 	.byte	0x04, 0x28
        /*0326*/ 	.short	(.L_1746 - .L_1745)


	//   ....[0]....
.L_1745:
        /*0328*/ 	.word	0x00006620


	//   ....[1]....
        /*032c*/ 	.word	0x00006630


	//   ....[2]....
        /*0330*/ 	.word	0x00006640


	//   ....[3]....
        /*0334*/ 	.word	0x00006650


	//   ....[4]....
        /*0338*/ 	.word	0x00006660


	//   ....[5]....
        /*033c*/ 	.word	0x00006680


	//   ....[6]....
        /*0340*/ 	.word	0x00006690


	//   ....[7]....
        /*0344*/ 	.word	0x000066a0


	//   ....[8]....
        /*0348*/ 	.word	0x000066b0


	//   ....[9]....
        /*034c*/ 	.word	0x000066c0


	//   ....[10]....
        /*0350*/ 	.word	0x000066d0


	//   ....[11]....
        /*0354*/ 	.word	0x000066e0


	//   ....[12]....
        /*0358*/ 	.word	0x000066f0


	//   ....[13]....
        /*035c*/ 	.word	0x00006700


	//   ....[14]....
        /*0360*/ 	.word	0x00006710


	//   ....[15]....
        /*0364*/ 	.word	0x00006720


	//   ....[16]....
        /*0368*/ 	.word	0x00006730


	//   ....[17]....
        /*036c*/ 	.word	0x00006740


	//   ....[18]....
        /*0370*/ 	.word	0x00006750


	//   ....[19]....
        /*0374*/ 	.word	0x00006760


	//   ....[20]....
        /*0378*/ 	.word	0x00006770


	//   ....[21]....
        /*037c*/ 	.word	0x00006780


	//   ....[22]....
        /*0380*/ 	.word	0x00006790


	//   ....[23]....
        /*0384*/ 	.word	0x000067a0


	//   ....[24]....
        /*0388*/ 	.word	0x000067b0


	//   ....[25]....
        /*038c*/ 	.word	0x000067c0


	//   ....[26]....
        /*0390*/ 	.word	0x000067d0


	//   ....[27]....
        /*0394*/ 	.word	0x000067e0


	//   ....[28]....
        /*0398*/ 	.word	0x000067f0


	//   ....[29]....
        /*039c*/ 	.word	0x00006800


	//   ....[30]....
        /*03a0*/ 	.word	0x00006810


	//   ....[31]....
        /*03a4*/ 	.word	0x00006820


	//   ....[32]....
        /*03a8*/ 	.word	0x00006830


	//   ....[33]....
        /*03ac*/ 	.word	0x00006840


	//   ....[34]....
        /*03b0*/ 	.word	0x00014230


	//   ....[35]....
        /*03b4*/ 	.word	0x00014250


	//   ....[36]....
        /*03b8*/ 	.word	0x00014260


	//   ....[37]....
        /*03bc*/ 	.word	0x00014270


	//   ....[38]....
        /*03c0*/ 	.word	0x00014280


	//   ....[39]....
        /*03c4*/ 	.word	0x00014290


	//   ....[40]....
        /*03c8*/ 	.word	0x000142a0


	//   ....[41]....
        /*03cc*/ 	.word	0x000142b0


	//   ....[42]....
        /*03d0*/ 	.word	0x000142c0


	//   ....[43]....
        /*03d4*/ 	.word	0x000142d0


	//   ....[44]....
        /*03d8*/ 	.word	0x000142e0


	//   ....[45]....
        /*03dc*/ 	.word	0x000142f0


	//   ....[46]....
        /*03e0*/ 	.word	0x00014300


	//   ....[47]....
        /*03e4*/ 	.word	0x00014310


	//   ....[48]....
        /*03e8*/ 	.word	0x00014320


	//   ....[49]....
        /*03ec*/ 	.word	0x00014330


	//   ....[50]....
        /*03f0*/ 	.word	0x00014340


	//   ....[51]....
        /*03f4*/ 	.word	0x00014350


	//   ....[52]....
        /*03f8*/ 	.word	0x00014360


	//   ....[53]....
        /*03fc*/ 	.word	0x00014370


	//   ....[54]....
        /*0400*/ 	.word	0x00014380


	//   ....[55]....
        /*0404*/ 	.word	0x00014390


	//   ....[56]....
        /*0408*/ 	.word	0x000143a0


	//   ....[57]....
        /*040c*/ 	.word	0x000143b0


	//   ....[58]....
        /*0410*/ 	.word	0x000143c0


	//   ....[59]....
        /*0414*/ 	.word	0x000143d0


	//   ....[60]....
        /*0418*/ 	.word	0x000143e0


	//   ....[61]....
        /*041c*/ 	.word	0x000143f0


	//   ....[62]....
        /*0420*/ 	.word	0x00014400


	//   ....[63]....
        /*0424*/ 	.word	0x00014410


	//   ....[64]....
        /*0428*/ 	.word	0x00014420


	//   ....[65]....
        /*042c*/ 	.word	0x00014430


	//   ....[66]....
        /*0430*/ 	.word	0x00014440


	//   ....[67]....
        /*0434*/ 	.word	0x00014450


	//   ....[68]....
        /*0438*/ 	.word	0x00021e40


	//   ....[69]....
        /*043c*/ 	.word	0x00021e60


	//   ....[70]....
        /*0440*/ 	.word	0x00021e70


	//   ....[71]....
        /*0444*/ 	.word	0x00021e80


	//   ....[72]....
        /*0448*/ 	.word	0x00021e90


	//   ....[73]....
        /*044c*/ 	.word	0x00021ea0


	//   ....[74]....
        /*0450*/ 	.word	0x00021eb0


	//   ....[75]....
        /*0454*/ 	.word	0x00021ec0


	//   ....[76]....
        /*0458*/ 	.word	0x00021ed0


	//   ....[77]....
        /*045c*/ 	.word	0x00021ee0


	//   ....[78]....
        /*0460*/ 	.word	0x00021ef0


	//   ....[79]....
        /*0464*/ 	.word	0x00021f00


	//   ....[80]....
        /*0468*/ 	.word	0x00021f10


	//   ....[81]....
        /*046c*/ 	.word	0x00021f20


	//   ....[82]....
        /*0470*/ 	.word	0x00021f30


	//   ....[83]....
        /*0474*/ 	.word	0x00021f40


	//   ....[84]....
        /*0478*/ 	.word	0x00021f50


	//   ....[85]....
        /*047c*/ 	.word	0x00021f60


	//   ....[86]....
        /*0480*/ 	.word	0x00021f70


	//   ....[87]....
        /*0484*/ 	.word	0x00021f80


	//   ....[88]....
        /*0488*/ 	.word	0x00021f90


	//   ....[89]....
        /*048c*/ 	.word	0x00021fa0


	//   ....[90]....
        /*0490*/ 	.word	0x00021fb0


	//   ....[91]....
        /*0494*/ 	.word	0x00021fc0


	//   ....[92]....
        /*0498*/ 	.word	0x00021fd0


	//   ....[93]....
        /*049c*/ 	.word	0x00021fe0


	//   ....[94]....
        /*04a0*/ 	.word	0x00021ff0


	//   ....[95]....
        /*04a4*/ 	.word	0x00022000


	//   ....[96]....
        /*04a8*/ 	.word	0x00022010


	//   ....[97]....
        /*04ac*/ 	.word	0x00022020


	//   ....[98]....
        /*04b0*/ 	.word	0x00022030


	//   ....[99]....
        /*04b4*/ 	.word	0x00022040


	//   ....[100]....
        /*04b8*/ 	.word	0x00022050


	//   ....[101]....
        /*04bc*/ 	.word	0x00022060


	//   ....[102]....
        /*04c0*/ 	.word	0x0002fa50


	//   ....[103]....
        /*04c4*/ 	.word	0x0002fa70


	//   ....[104]....
        /*04c8*/ 	.word	0x0002fa80


	//   ....[105]....
        /*04cc*/ 	.word	0x0002fa90


	//   ....[106]....
        /*04d0*/ 	.word	0x0002faa0


	//   ....[107]....
        /*04d4*/ 	.word	0x0002fab0


	//   ....[108]....
        /*04d8*/ 	.word	0x0002fac0


	//   ....[109]....
        /*04dc*/ 	.word	0x0002fad0


	//   ....[110]....
        /*04e0*/ 	.word	0x0002fae0


	//   ....[111]....
        /*04e4*/ 	.word	0x0002faf0


	//   ....[112]....
        /*04e8*/ 	.word	0x0002fb00


	//   ....[113]....
        /*04ec*/ 	.word	0x0002fb10


	//   ....[114]....
        /*04f0*/ 	.word	0x0002fb20


	//   ....[115]....
        /*04f4*/ 	.word	0x0002fb30


	//   ....[116]....
        /*04f8*/ 	.word	0x0002fb40


	//   ....[117]....
        /*04fc*/ 	.word	0x0002fb50


	//   ....[118]....
        /*0500*/ 	.word	0x0002fb60


	//   ....[119]....
        /*0504*/ 	.word	0x0002fb70


	//   ....[120]....
        /*0508*/ 	.word	0x0002fb80


	//   ....[121]....
        /*050c*/ 	.word	0x0002fb90


	//   ....[122]....
        /*0510*/ 	.word	0x0002fba0


	//   ....[123]....
        /*0514*/ 	.word	0x0002fbb0


	//   ....[124]....
        /*0518*/ 	.word	0x0002fbc0


	//   ....[125]....
        /*051c*/ 	.word	0x0002fbd0


	//   ....[126]....
        /*0520*/ 	.word	0x0002fbe0


	//   ....[127]....
        /*0524*/ 	.word	0x0002fbf0


	//   ....[128]....
        /*0528*/ 	.word	0x0002fc00


	//   ....[129]....
        /*052c*/ 	.word	0x0002fc10


	//   ....[130]....
        /*0530*/ 	.word	0x0002fc20


	//   ....[131]....
        /*0534*/ 	.word	0x0002fc30


	//   ....[132]....
        /*0538*/ 	.word	0x0002fc40


	//   ....[133]....
        /*053c*/ 	.word	0x0002fc50


	//   ....[134]....
        /*0540*/ 	.word	0x0002fc60


	//   ....[135]....
        /*0544*/ 	.word	0x0002fc70


	//   ....[136]....
        /*0548*/ 	.word	0x0003d660


	//   ....[137]....
        /*054c*/ 	.word	0x0003d680


	//   ....[138]....
        /*0550*/ 	.word	0x0003d690


	//   ....[139]....
        /*0554*/ 	.word	0x0003d6a0


	//   ....[140]....
        /*0558*/ 	.word	0x0003d6b0


	//   ....[141]....
        /*055c*/ 	.word	0x0003d6c0


	//   ....[142]....
        /*0560*/ 	.word	0x0003d6d0


	//   ....[143]....
        /*0564*/ 	.word	0x0003d6e0


	//   ....[144]....
        /*0568*/ 	.word	0x0003d6f0


	//   ....[145]....
        /*056c*/ 	.word	0x0003d700


	//   ....[146]....
        /*0570*/ 	.word	0x0003d710


	//   ....[147]....
        /*0574*/ 	.word	0x0003d720


	//   ....[148]....
        /*0578*/ 	.word	0x0003d730


	//   ....[149]....
        /*057c*/ 	.word	0x0003d740


	//   ....[150]....
        /*0580*/ 	.word	0x0003d750


	//   ....[151]....
        /*0584*/ 	.word	0x0003d760


	//   ....[152]....
        /*0588*/ 	.word	0x0003d770


	//   ....[153]....
        /*058c*/ 	.word	0x0003d780


	//   ....[154]....
        /*0590*/ 	.word	0x0003d790


	//   ....[155]....
        /*0594*/ 	.word	0x0003d7a0


	//   ....[156]....
        /*0598*/ 	.word	0x0003d7b0


	//   ....[157]....
        /*059c*/ 	.word	0x0003d7c0


	//   ....[158]....
        /*05a0*/ 	.word	0x0003d7d0


	//   ....[159]....
        /*05a4*/ 	.word	0x0003d7e0


	//   ....[160]....
        /*05a8*/ 	.word	0x0003d7f0


	//   ....[161]....
        /*05ac*/ 	.word	0x0003d800


	//   ....[162]....
        /*05b0*/ 	.word	0x0003d810


	//   ....[163]....
        /*05b4*/ 	.word	0x0003d820


	//   ....[164]....
        /*05b8*/ 	.word	0x0003d830


	//   ....[165]....
        /*05bc*/ 	.word	0x0003d840


	//   ....[166]....
        /*05c0*/ 	.word	0x0003d850


	//   ....[167]....
        /*05c4*/ 	.word	0x0003d860


	//   ....[168]....
        /*05c8*/ 	.word	0x0003d870


	//   ....[169]....
        /*05cc*/ 	.word	0x0003d880


	//----- nvinfo : EIATTR_EXIT_INSTR_OFFSETS
	.align		4
.L_1746:
        /*05d0*/ 	.byte	0x04, 0x1c
        /*05d2*/ 	.short	(.L_1748 - .L_1747)


	//   ....[0]....
.L_1747:
        /*05d4*/ 	.word	0x0004b3b0


	//   ....[1]....
        /*05d8*/ 	.word	0x0004bb20


	//   ....[2]....
        /*05dc*/ 	.word	0x0004bb90


	//----- nvinfo : EIATTR_MAX_THREADS
	.align		4
.L_1748:
        /*05e0*/ 	.byte	0x04, 0x05
        /*05e2*/ 	.short	(.L_1750 - .L_1749)
.L_1749:
        /*05e4*/ 	.word	0x00000020
        /*05e8*/ 	.word	0x00000001
        /*05ec*/ 	.word	0x00000001


	//----- nvinfo : EIATTR_CRS_STACK_SIZE
	.align		4
.L_1750:
        /*05f0*/ 	.byte	0x04, 0x1e
        /*05f2*/ 	.short	(.L_1752 - .L_1751)
.L_1751:
        /*05f4*/ 	.word	0x00000000


	//----- nvinfo : EIATTR_CBANK_PARAM_SIZE
	.align		4
.L_1752:
        /*05f8*/ 	.byte	0x03, 0x19
        /*05fa*/ 	.short	0x0028


	//----- nvinfo : EIATTR_PARAM_CBANK
	.align		4
        /*05fc*/ 	.byte	0x04, 0x0a
        /*05fe*/ 	.short	(.L_1754 - .L_1753)
	.align		4
.L_1753:
        /*0600*/ 	.word	index@(.nv.constant0._ZN17fastertransformer38beam_online_softmax_topk_stage2_kernelIfLi16ELi32EEEvPKfS2_PiPT_ii)
        /*0604*/ 	.short	0x0210
        /*0606*/ 	.short	0x0028


	//----- nvinfo : EIATTR_SW_WAR
	.align		4
.L_1754:
        /*0608*/ 	.byte	0x04, 0x36
        /*060a*/ 	.short	(.L_1756 - .L_1755)
.L_1755:
        /*060c*/ 	.word	0x00000008
.L_1756:


//--------------------- .nv.info._ZN17fastertransformer38beam_online_softmax_topk_stage1_kernelIfLi1ELi16ELi128EEEvPKT_S3_PKbPfiiPKi --------------------------
	.section	.nv.info._ZN17fastertransformer38beam_online_softmax_topk_stage1_kernelIfLi1ELi16ELi128EEEvPKT_S3_PKbPfiiPKi,"",@"SHT_CUDA_INFO"
	.sectionflags	@""
	.align	4


	//----- nvinfo : EIATTR_CUDA_API_VERSION
	.align		4
        /*0000*/ 	.byte	0x04, 0x37
        /*0002*/ 	.short	(.L_1758 - .L_1757)
.L_1757:
        /*0004*/ 	.word	0x00000082


	//----- nvinfo : EIATTR_KPARAM_INFO
	.align		4
.L_1758:
        /*0008*/ 	.byte	0x04, 0x17
        /*000a*/ 	.short	(.L_1760 - .L_1759)
.L_1759:
        /*000c*/ 	.word	0x00000000
        /*0010*/ 	.short	0x0006
        /*0012*/ 	.short	0x0028
        /*0014*/ 	.byte	0x00, 0xf0, 0x21, 0x00


	//----- nvinfo : EIATTR_KPARAM_INFO
	.align		4
.L_1760:
        /*0018*/ 	.byte	0x04, 0x17
        /*001a*/ 	.short	(.L_1762 - .L_1761)
.L_1761:
        /*001c*/ 	.word	0x00000000
        /*0020*/ 	.short	0x0005
        /*0022*/ 	.short	0x0024
        /*0024*/ 	.byte	0x00, 0xf0, 0x11, 0x00


	//----- nvinfo : EIATTR_KPARAM_INFO
	.align		4
.L_1762:
        /*0028*/ 	.byte	0x04, 0x17
        /*002a*/ 	.short	(.L_1764 - .L_1763)
.L_1763:
        /*002c*/ 	.word	0x00000000
        /*0030*/ 	.short	0x0004
        /*0032*/ 	.short	0x0020
        /*0034*/ 	.byte	0x00, 0xf0, 0x11, 0x00


	//----- nvinfo : EIATTR_KPARAM_INFO
	.align		4
.L_1764:
        /*0038*/ 	.byte	0x04, 0x17
        /*003a*/ 	.short	(.L_1766 - .L_1765)
.L_1765:
        /*003c*/ 	.word	0x00000000
        /*0040*/ 	.short	0x0003
        /*0042*/ 	.short	0x0018
        /*0044*/ 	.byte	0x00, 0xf0, 0x21, 0x00


	//----- nvinfo : EIATTR_KPARAM_INFO
	.align		4
.L_1766:
        /*0048*/ 	.byte	0x04, 0x17
        /*004a*/ 	.short	(.L_1768 - .L_1767)
.L_1767:
        /*004c*/ 	.word	0x00000000
        /*0050*/ 	.short	0x0002
        /*0052*/ 	.short	0x0010
        /*0054*/ 	.byte	0x00, 0xf0, 0x21, 0x00


	//----- nvinfo : EIATTR_KPARAM_INFO
	.align		4
.L_1768:
        /*0058*/ 	.byte	0x04, 0x17
        /*005a*/ 	.short	(.L_1770 - .L_1769)
.L_1769:
        /*005c*/ 	.word	0x00000000
        /*0060*/ 	.short	0x0001
        /*0062*/ 	.short	0x0008
        /*0064*/ 	.byte	0x00, 0xf0, 0x21, 0x00


	//----- nvinfo : EIATTR_KPARAM_INFO
	.align		4
.L_1770:
        /*0068*/ 	.byte	0x04, 0x17
        /*006a*/ 	.short	(.L_1772 - .L_1771)
.L_1771:
        /*006c*/ 	.word	0x00000000
        /*0070*/ 	.short	0x0000
        /*0072*/ 	.short	0x0000
        /*0074*/ 	.byte	0x00, 0xf0, 0x21, 0x00


	//----- nvinfo : EIATTR_SPARSE_MMA_MASK
	.align		4
.L_1772:
        /*0078*/ 	.byte	0x03, 0x50
        /*007a*/ 	.short	0x0000


	//----- nvinfo : EIATTR_MAXREG_COUNT
	.align		4
        /*007c*/ 	.byte	0x03, 0x1b
        /*007e*/ 	.short	0x00ff


	//----- nvinfo : EIATTR_NUM_BARRIERS
	.align		4
        /*0080*/ 	.byte	0x02, 0x4c
        /*0082*/ 	.byte	0x01
	.zero		1


	//----- nvinfo : EIATTR_MERCURY_ISA_VERSION
	.align		4
        /*0084*/ 	.byte	0x03, 0x5f
        /*0086*/ 	.short	0x0101


	//----- nvinfo : EIATTR_COOP_GROUP_MASK_REGIDS
	.align		4
        /*0088*/ 	.byte	0x04, 0x29
        /*008a*/ 	.short	(.L_1774 - .L_1773)


	//   ....[0]....
.L_1773:
        /*008c*/ 	.word	0xffffffff


	//   ....[1]....
        /*0090*/ 	.word	0xffffffff


	//   ....[2]....
        /*0094*/ 	.word	0xffffffff


	//   ....[3]....
        /*0098*/ 	.word	0xffffffff


	//   ....[4]....
        /*009c*/ 	.word	0xffffffff


	//   ....[5]....
        /*00a0*/ 	.word	0xffffffff


	//   ....[6]....
        /*00a4*/ 	.word	0xffffffff


	//   ....[7]....
        /*00a8*/ 	.word	0xffffffff


	//   ....[8]....
        /*00ac*/ 	.word	0xffffffff


	//   ....[9]....
        /*00b0*/ 	.word	0xffffffff


	//   ....[10]....
        /*00b4*/ 	.word	0xffffffff


	//   ....[11]....
        /*00b8*/ 	.word	0xffffffff


	//   ....[12]....
        /*00bc*/ 	.word	0xffffffff


	//   ....[13]....
        /*00c0*/ 	.word	0xffffffff


	//   ....[14]....
        /*00c4*/ 	.word	0xffffffff


	//   ....[15]....
        /*00c8*/ 	.word	0xffffffff


	//   ....[16]....
        /*00cc*/ 	.word	0xffffffff


	//   ....[17]....
        /*00d0*/ 	.word	0xffffffff


	//   ....[18]....
        /*00d4*/ 	.word	0xffffffff


	//   ....[19]....
        /*00d8*/ 	.word	0xffffffff


	//   ....[20]....
        /*00dc*/ 	.word	0xffffffff


	//   ....[21]....
        /*00e0*/ 	.word	0xffffffff


	//   ....[22]....
        /*00e4*/ 	.word	0xffffffff


	//   ....[23]....
        /*00e8*/ 	.word	0xffffffff


	//   ....[24]....
        /*00ec*/ 	.word	0xffffffff


	//   ....[25]....
        /*00f0*/ 	.word	0xffffffff


	//   ....[26]....
        /*00f4*/ 	.word	0xffffffff


	//   ....[27]....
        /*00f8*/ 	.word	0xffffffff


	//   ....[28]....
        /*00fc*/ 	.word	0xffffffff


	//   ....[29]....
        /*0100*/ 	.word	0xffffffff


	//   ....[30]....
        /*0104*/ 	.word	0xffffffff


	//   ....[31]....
        /*0108*/ 	.word	0xffffffff


	//   ....[32]....
        /*010c*/ 	.word	0xffffffff


	//   ....[33]....
        /*0110*/ 	.word	0xffffffff


	//   ....[34]....
        /*0114*/ 	.word	0xffffffff


	//   ....[35]....
        /*0118*/ 	.word	0xffffffff


	//   ....[36]....
        /*011c*/ 	.word	0xffffffff


	//   ....[37]....
        /*0120*/ 	.word	0xffffffff


	//   ....[38]....
        /*0124*/ 	.word	0xffffffff


	//   ....[39]....
        /*0128*/ 	.word	0xffffffff


	//   ....[40]....
        /*012c*/ 	.word	0xffffffff


	//   ....[41]....
        /*0130*/ 	.word	0xffffffff


	//   ....[42]....
        /*0134*/ 	.word	0xffffffff


	//   ....[43]....
        /*0138*/ 	.word	0xffffffff


	//   ....[44]....
        /*013c*/ 	.word	0xffffffff


	//   ....[45]....
        /*0140*/ 	.word	0xffffffff


	//   ....[46]....
        /*0144*/ 	.word	0xffffffff


	//   ....[47]....
        /*0148*/ 	.word	0xffffffff


	//   ....[48]....
        /*014c*/ 	.word	0xffffffff


	//   ....[49]....
        /*0150*/ 	.word	0xffffffff


	//   ....[50]....
        /*0154*/ 	.word	0xffffffff


	//   ....[51]....
        /*0158*/ 	.word	0xffffffff


	//   ....[52]....
        /*015c*/ 	.word	0xffffffff


	//   ....[53]....
        /*0160*/ 	.word	0xffffffff


	//   ....[54]....
        /*0164*/ 	.word	0xffffffff


	//   ....[55]....
        /*0168*/ 	.word	0xffffffff


	//   ....[56]....
        /*016c*/ 	.word	0xffffffff


	//   ....[57]....
        /*0170*/ 	.word	0xffffffff


	//   ....[58]....
        /*0174*/ 	.word	0xffffffff


	//   ....[59]....
        /*0178*/ 	.word	0xffffffff


	//   ....[60]....
        /*017c*/ 	.word	0xffffffff


	//   ....[61]....
        /*0180*/ 	.word	0xffffffff


	//   ....[62]....
        /*0184*/ 	.word	0xffffffff


	//   ....[63]....
        /*0188*/ 	.word	0xffffffff


	//   ....[64]....
        /*018c*/ 	.word	0xffffffff


	//   ....[65]....
        /*0190*/ 	.word	0xffffffff


	//   ....[66]....
        /*0194*/ 	.word	0xffffffff


	//   ....[67]....
        /*0198*/ 	.word	0xffffffff


	//   ....[68]....
        /*019c*/ 	.word	0xffffffff


	//   ....[69]....
        /*01a0*/ 	.word	0xffffffff


	//   ....[70]....
        /*01a4*/ 	.word	0xffffffff


	//   ....[71]....
        /*01a8*/ 	.word	0xffffffff


	//   ....[72]....
        /*01ac*/ 	.word	0xffffffff


	//   ....[73]....
        /*01b0*/ 	.word	0xffffffff


	//   ....[74]....
        /*01b4*/ 	.word	0xffffffff


	//   ....[75]....
        /*01b8*/ 	.word	0xffffffff


	//   ....[76]....
        /*01bc*/ 	.word	0xffffffff


	//   ....[77]....
        /*01c0*/ 	.word	0xffffffff


	//   ....[78]....
        /*01c4*/ 	.word	0xffffffff


	//   ....[79]....
        /*01c8*/ 	.word	0xffffffff


	//   ....[80]....
        /*01cc*/ 	.word	0xffffffff


	//   ....[81]....
        /*01d0*/ 	.word	0xffffffff


	//   ....[82]....
        /*01d4*/ 	.word	0xffffffff


	//   ....[83]....
        /*01d8*/ 	.word	0xffffffff


	//   ....[84]....
        /*01dc*/ 	.word	0xffffffff


	//   ....[85]....
        /*01e0*/ 	.word	0xffffffff


	//   ....[86]....
        /*01e4*/ 	.word	0xffffffff


	//   ....[87]....
        /*01e8*/ 	.word	0xffffffff


	//   ....[88]....
        /*01ec*/ 	.word	0xffffffff


	//   ....[89]....
        /*01f0*/ 	.word	0xffffffff


	//   ....[90]....
        /*01f4*/ 	.word	0xffffffff


	//   ....[91]....
        /*01f8*/ 	.word	0xffffffff


	//   ....[92]....
        /*01fc*/ 	.word	0xffffffff


	//   ....[93]....
        /*0200*/ 	.word	0xffffffff


	//   ....[94]....
        /*0204*/ 	.word	0xffffffff


	//   ....[95]....
        /*0208*/ 	.word	0xffffffff


	//   ....[96]....
        /*020c*/ 	.word	0xffffffff


	//   ....[97]....
        /*0210*/ 	.word	0xffffffff


	//   ....[98]....
        /*0214*/ 	.word	0xffffffff


	//   ....[99]....
        /*0218*/ 	.word	0xffffffff


	//   ....[100]....
        /*021c*/ 	.word	0xffffffff


	//   ....[101]....
        /*0220*/ 	.word	0xffffffff


	//   ....[102]....
        /*0224*/ 	.word	0xffffffff


	//   ....[103]....
        /*0228*/ 	.word	0xffffffff


	//   ....[104]....
        /*022c*/ 	.word	0xffffffff


	//   ....[105]....
        /*0230*/ 	.word	0xffffffff


	//   ....[106]....
        /*0234*/ 	.word	0xffffffff


	//   ....[107]....
        /*0238*/ 	.word	0xffffffff


	//   ....[108]....
        /*023c*/ 	.word	0xffffffff


	//   ....[109]....
        /*0240*/ 	.word	0xffffffff


	//   ....[110]....
        /*0244*/ 	.word	0xffffffff


	//   ....[111]....
        /*0248*/ 	.word	0xffffffff


	//   ....[112]....
        /*024c*/ 	.word	0xffffffff


	//   ....[113]....
        /*0250*/ 	.word	0xffffffff


	//   ....[114]....
        /*0254*/ 	.word	0xffffffff


	//   ....[115]....
        /*0258*/ 	.word	0xffffffff


	//   ....[116]....
        /*025c*/ 	.word	0xffffffff


	//   ....[117]....
        /*0260*/ 	.word	0xffffffff


	//   ....[118]....
        /*0264*/ 	.word	0xffffffff


	//   ....[119]....
        /*0268*/ 	.word	0xffffffff


	//   ....[120]....
        /*026c*/ 	.word	0xffffffff


	//   ....[121]....
        /*0270*/ 	.word	0xffffffff


	//   ....[122]....
        /*0274*/ 	.word	0xffffffff


	//   ....[123]....
        /*0278*/ 	.word	0xffffffff


	//   ....[124]....
        /*027c*/ 	.word	0xffffffff


	//   ....[125]....
        /*0280*/ 	.word	0xffffffff


	//   ....[126]....
        /*0284*/ 	.word	0xffffffff


	//   ....[127]....
        /*0288*/ 	.word	0xffffffff


	//   ....[128]....
        /*028c*/ 	.word	0xffffffff


	//   ....[129]....
        /*0290*/ 	.word	0xffffffff


	//   ....[130]....
        /*0294*/ 	.word	0xffffffff


	//   ....[131]....
        /*0298*/ 	.word	0xffffffff


	//   ....[132]....
        /*029c*/ 	.word	0xffffffff


	//   ....[133]....
        /*02a0*/ 	.word	0xffffffff


	//   ....[134]....
        /*02a4*/ 	.word	0xffffffff


	//   ....[135]....
        /*02a8*/ 	.word	0xffffffff


	//   ....[136]....
        /*02ac*/ 	.word	0xffffffff


	//   ....[137]....
        /*02b0*/ 	.word	0xffffffff


	//   ....[138]....
        /*02b4*/ 	.word	0xffffffff


	//   ....[139]....
        /*02b8*/ 	.word	0xffffffff


	//   ....[140]....
        /*02bc*/ 	.word	0xffffffff


	//   ....[141]....
        /*02c0*/ 	.word	0xffffffff


	//   ....[142]....
        /*02c4*/ 	.word	0xffffffff


	//   ....[143]....
        /*02c8*/ 	.word	0xffffffff


	//   ....[144]....
        /*02cc*/ 	.word	0xffffffff


	//   ....[145]....
        /*02d0*/ 	.word	0xffffffff


	//   ....[146]....
        /*02d4*/ 	.word	0xffffffff


	//   ....[147]....
        /*02d8*/ 	.word	0xffffffff


	//   ....[148]....
        /*02dc*/ 	.word	0xffffffff


	//   ....[149]....
        /*02e0*/ 	.word	0xffffffff


	//   ....[150]....
        /*02e4*/ 	.word	0xffffffff


	//   ....[151]....
        /*02e8*/ 	.word	0xffffffff


	//   ....[152]....
        /*02ec*/ 	.word	0xffffffff


	//   ....[153]....
        /*02f0*/ 	.word	0xffffffff


	//   ....[154]....
        /*02f4*/ 	.word	0xffffffff


	//   ....[155]....
        /*02f8*/ 	.word	0xffffffff


	//   ....[156]....
        /*02fc*/ 	.word	0xffffffff


	//   ....[157]....
        /*0300*/ 	.word	0xffffffff


	//   ....[158]....
        /*0304*/ 	.word	0xffffffff


	//   ....[159]....
        /*0308*/ 	.word	0xffffffff


	//   ....[160]....
        /*030c*/ 	.word	0xffffffff


	//   ....[161]....
        /*0310*/ 	.word	0xffffffff


	//   ....[162]....
        /*0314*/ 	.word	0xffffffff


	//   ....[163]....
        /*0318*/ 	.word	0xffffffff


	//   ....[164]....
        /*031c*/ 	.word	0xffffffff


	//   ....[165]....
        /*0320*/ 	.word	0xffffffff


	//   ....[166]....
        /*0324*/ 	.word	0xffffffff


	//   ....[167]....
        /*0328*/ 	.word	0xffffffff


	//   ....[168]....
        /*032c*/ 	.word	0xffffffff


	//   ....[169]....
        /*0330*/ 	.word	0xffffffff


	//----- nvinfo : EIATTR_COOP_GROUP_INSTR_OFFSETS
	.align		4
.L_1774:
        /*0334*/ 	.byte	0x04, 0x28
        /*0336*/ 	.short	(.L_1776 - .L_1775)


	//   ....[0]....
.L_1775:
        /*0338*/ 	.word	0x00003f70


	//   ....[1]....
        /*033c*/ 	.word	0x00003f80


	//   ....[2]....
        /*0340*/ 	.word	0x00003f90


	//   ....[3]....
        /*0344*/ 	.word	0x00003fa0


	//   ....[4]....
        /*0348*/ 	.word	0x00003fb0


	//   ....[5]....
        /*034c*/ 	.word	0x00003fc0


	//   ....[6]....
        /*0350*/ 	.word	0x00003fd0


	//   ....[7]....
        /*0354*/ 	.word	0x00003ff0


	//   ....[8]....
        /*0358*/ 	.word	0x00004000


	//   ....[9]....
        /*035c*/ 	.word	0x00004010


	//   ....[10]....
        /*0360*/ 	.word	0x00004020


	//   ....[11]....
        /*0364*/ 	.word	0x00004030


	//   ....[12]....
        /*0368*/ 	.word	0x00004040


	//   ....[13]....
        /*036c*/ 	.word	0x00004050


	//   ....[14]....
        /*0370*/ 	.word	0x00004060


	//   ....[15]....
        /*0374*/ 	.word	0x00004070


	//   ....[16]....
        /*0378*/ 	.word	0x00004080


	//   ....[17]....
        /*037c*/ 	.word	0x00004090


	//   ....[18]....
        /*0380*/ 	.word	0x000040a0


	//   ....[19]....
        /*0384*/ 	.word	0x000040b0


	//   ....[20]....
        /*0388*/ 	.word	0x000040c0


	//   ....[21]....
        /*038c*/ 	.word	0x000040d0


	//   ....[22]....
        /*0390*/ 	.word	0x000040e0


	//   ....[23]....
        /*0394*/ 	.word	0x000040f0


	//   ....[24]....
        /*0398*/ 	.word	0x00004100


	//   ....[25]....
        /*039c*/ 	.word	0x00004110


	//   ....[26]....
        /*03a0*/ 	.word	0x00004120


	//   ....[27]....
        /*03a4*/ 	.word	0x00004130


	//   ....[28]....
        /*03a8*/ 	.word	0x00004140


	//   ....[29]....
        /*03ac*/ 	.word	0x00004150


	//   ....[30]....
        /*03b0*/ 	.word	0x00004160


	//   ....[31]....
        /*03b4*/ 	.word	0x00004170


	//   ....[32]....
        /*03b8*/ 	.word	0x00004180


	//   ....[33]....
        /*03bc*/ 	.word	0x00004190


	//   ....[34]....
        /*03c0*/ 	.word	0x00011b80


	//   ....[35]....
        /*03c4*/ 	.word	0x00011ba0


	//   ....[36]....
        /*03c8*/ 	.word	0x00011bb0


	//   ....[37]....
        /*03cc*/ 	.word	0x00011bc0


	//   ....[38]....
        /*03d0*/ 	.word	0x00011bd0


	//   ....[39]....
        /*03d4*/ 	.word	0x00011be0


	//   ....[40]....
        /*03d8*/ 	.word	0x00011bf0


	//   ....[41]....
        /*03dc*/ 	.word	0x00011c00


	//   ....[42]....
        /*03e0*/ 	.word	0x00011c10


	//   ....[43]....
        /*03e4*/ 	.word	0x00011c20


	//   ....[44]....
        /*03e8*/ 	.word	0x00011c30


	//   ....[45]....
        /*03ec*/ 	.word	0x00011c40


	//   ....[46]....
        /*03f0*/ 	.word	0x00011c50


	//   ....[47]....
        /*03f4*/ 	.word	0x00011c60


	//   ....[48]....
        /*03f8*/ 	.word	0x00011c70


	//   ....[49]....
        /*03fc*/ 	.word	0x00011c80


	//   ....[50]....
        /*0400*/ 	.word	0x00011c90


	//   ....[51]....
        /*0404*/ 	.word	0x00011ca0


	//   ....[52]....
        /*0408*/ 	.word	0x00011cb0


	//   ....[53]....
        /*040c*/ 	.word	0x00011cc0


	//   ....[54]....
        /*0410*/ 	.word	0x00011cd0


	//   ....[55]....
        /*0414*/ 	.word	0x00011ce0


	//   ....[56]....
        /*0418*/ 	.word	0x00011cf0


	//   ....[57]....
        /*041c*/ 	.word	0x00011d00


	//   ....[58]....
        /*0420*/ 	.word	0x00011d10


	//   ....[59]....
        /*0424*/ 	.word	0x00011d20


	//   ....[60]....
        /*0428*/ 	.word	0x00011d30


	//   ....[61]....
        /*042c*/ 	.word	0x00011d40


	//   ....[62]....
        /*0430*/ 	.word	0x00011d50


	//   ....[63]....
        /*0434*/ 	.word	0x00011d60


	//   ....[64]....
        /*0438*/ 	.word	0x00011d70


	//   ....[65]....
        /*043c*/ 	.word	0x00011d80


	//   ....[66]....
        /*0440*/ 	.word	0x00011d90


	//   ....[67]....
        /*0444*/ 	.word	0x00011da0


	//   ....[68]....
        /*0448*/ 	.word	0x0001f790


	//   ....[69]....
        /*044c*/ 	.word	0x0001f7b0


	//   ....[70]....
        /*0450*/ 	.word	0x0001f7c0


	//   ....[71]....
        /*0454*/ 	.word	0x0001f7d0


	//   ....[72]....
        /*0458*/ 	.word	0x0001f7e0


	//   ....[73]....
        /*045c*/ 	.word	0x0001f7f0


	//   ....[74]....
        /*0460*/ 	.word	0x0001f800


	//   ....[75]....
        /*0464*/ 	.word	0x0001f810


	//   ....[76]....
        /*0468*/ 	.word	0x0001f820


	//   ....[77]....
        /*046c*/ 	.word	0x0001f830


	//   ....[78]....
        /*0470*/ 	.word	0x0001f840


	//   ....[79]....
        /*0474*/ 	.word	0x0001f850


	//   ....[80]....
        /*0478*/ 	.word	0x0001f860


	//   ....[81]....
        /*047c*/ 	.word	0x0001f870


	//   ....[82]....
        /*0480*/ 	.word	0x0001f880


	//   ....[83]....
        /*0484*/ 	.word	0x0001f890


	//   ....[84]....
        /*0488*/ 	.word	0x0001f8a0


	//   ....[85]....
        /*048c*/ 	.word	0x0001f8b0


	//   ....[86]....
        /*0490*/ 	.word	0x0001f8c0


	//   ....[87]....
        /*0494*/ 	.word	0x0001f8d0


	//   ....[88]....
        /*0498*/ 	.word	0x0001f8e0


	//   ....[89]....
        /*049c*/ 	.word	0x0001f8f0


	//   ....[90]....
        /*04a0*/ 	.word	0x0001f900


	//   ....[91]....
        /*04a4*/ 	.word	0x0001f910


	//   ....[92]....
        /*04a8*/ 	.word	0x0001f920


	//   ....[93]....
        /*04ac*/ 	.word	0x0001f930


	//   ....[94]....
        /*04b0*/ 	.word	0x0001f940


	//   ....[95]....
        /*04b4*/ 	.word	0x0001f950


	//   ....[96]....
        /*04b8*/ 	.word	0x0001f960


	//   ....[97]....
        /*04bc*/ 	.word	0x0001f970


	//   ....[98]....
        /*04c0*/ 	.word	0x0001f980


	//   ....[99]....
        /*04c4*/ 	.word	0x0001f990


	//   ....[100]....
        /*04c8*/ 	.word	0x0001f9a0


	//   ....[101]....
        /*04cc*/ 	.word	0x0001f9b0


	//   ....[102]....
        /*04d0*/ 	.word	0x0002d3a0


	//   ....[103]....
        /*04d4*/ 	.word	0x0002d3c0


	//   ....[104]....
        /*04d8*/ 	.word	0x0002d3d0


	//   ....[105]....
        /*04dc*/ 	.word	0x0002d3e0


	//   ....[106]....
        /*04e0*/ 	.word	0x0002d3f0


	//   ....[107]....
        /*04e4*/ 	.word	0x0002d400


	//   ....[108]....
        /*04e8*/ 	.word	0x0002d410


	//   ....[109]....
        /*04ec*/ 	.word	0x0002d420


	//   ....[110]....
        /*04f0*/ 	.word	0x0002d430


	//   ....[111]....
        /*04f4*/ 	.word	0x0002d440


	//   ....[112]....
        /*04f8*/ 	.word	0x0002d450


	//   ....[113]....
        /*04fc*/ 	.word	0x0002d460


	//   ....[114]....
        /*0500*/ 	.word	0x0002d470


	//   ....[115]....
        /*0504*/ 	.word	0x0002d480


	//   ....[116]....
        /*0508*/ 	.word	0x0002d490


	//   ....[117]....
        /*050c*/ 	.word	0x0002d4a0


	//   ....[118]....
        /*0510*/ 	.word	0x0002d4b0


	//   ....[119]....
        /*0514*/ 	.word	0x0002d4c0


	//   ....[120]....
        /*0518*/ 	.word	0x0002d4d0


	//   ....[121]....
        /*051c*/ 	.word	0x0002d4e0


	//   ....[122]....
        /*0520*/ 	.word	0x0002d4f0


	//   ....[123]....
        /*0524*/ 	.word	0x0002d500


	//   ....[124]....
        /*0528*/ 	.word	0x0002d510


	//   ....[125]....
        /*052c*/ 	.word	0x0002d520


	//   ....[126]....
        /*0530*/ 	.word	0x0002d530


	//   ....[127]....
        /*0534*/ 	.word	0x0002d540


	//   ....[128]....
        /*0538*/ 	.word	0x0002d550


	//   ....[129]....
        /*053c*/ 	.word	0x0002d560


	//   ....[130]....
        /*0540*/ 	.word	0x0002d570


	//   ....[131]....
        /*0544*/ 	.word	0x0002d580


	//   ....[132]....
        /*0548*/ 	.word	0x0002d590


	//   ....[133]....
        /*054c*/ 	.word	0x0002d5a0


	//   ....[134]....
        /*0550*/ 	.word	0x0002d5b0


	//   ....[135]....
        /*0554*/ 	.word	0x0002d5c0


	//   ....[136]....
        /*0558*/ 	.word	0x0003afb0


	//   ....[137]....
        /*055c*/ 	.word	0x0003afd0


	//   ....[138]....
        /*0560*/ 	.word	0x0003afe0


	//   ....[139]....
        /*0564*/ 	.word	0x0003aff0


	//   ....[140]....
        /*0568*/ 	.word	0x0003b000


	//   ....[141]....
        /*056c*/ 	.word	0x0003b010


	//   ....[142]....
        /*0570*/ 	.word	0x0003b020


	//   ....[143]....
        /*0574*/ 	.word	0x0003b030


	//   ....[144]....
        /*0578*/ 	.word	0x0003b040


	//   ....[145]....
        /*057c*/ 	.word	0x0003b050


	//   ....[146]....
        /*0580*/ 	.word	0x0003b060


	//   ....[147]....
        /*0584*/ 	.word	0x0003b070


	//   ....[148]....
        /*0588*/ 	.word	0x0003b080


	//   ....[149]....
        /*058c*/ 	.word	0x0003b090


	//   ....[150]....
        /*0590*/ 	.word	0x0003b0a0


	//   ....[151]....
        /*0594*/ 	.word	0x0003b0b0


	//   ....[152]....
        /*0598*/ 	.word	0x0003b0c0


	//   ....[153]....
        /*059c*/ 	.word	0x0003b0d0


	//   ....[154]....
        /*05a0*/ 	.word	0x0003b0e0


	//   ....[155]....
        /*05a4*/ 	.word	0x0003b0f0


	//   ....[156]....
        /*05a8*/ 	.word	0x0003b100


	//   ....[157]....
        /*05ac*/ 	.word	0x0003b110


	//   ....[158]....
        /*05b0*/ 	.word	0x0003b120


	//   ....[159]....
        /*05b4*/ 	.word	0x0003b130


	//   ....[160]....
        /*05b8*/ 	.word	0x0003b140


	//   ....[161]....
        /*05bc*/ 	.word	0x0003b150


	//   ....[162]....
        /*05c0*/ 	.word	0x0003b160


	//   ....[163]....
        /*05c4*/ 	.word	0x0003b170


	//   ....[164]....
        /*05c8*/ 	.word	0x0003b180


	//   ....[165]....
        /*05cc*/ 	.word	0x0003b190


	//   ....[166]....
        /*05d0*/ 	.word	0x0003b1a0


	//   ....[167]....
        /*05d4*/ 	.word	0x0003b1b0


	//   ....[168]....
        /*05d8*/ 	.word	0x0003b1c0


	//   ....[169]....
        /*05dc*/ 	.word	0x0003b1d0


	//----- nvinfo : EIATTR_EXIT_INSTR_OFFSETS
	.align		4
.L_1776:
        /*05e0*/ 	.byte	0x04, 0x1c
        /*05e2*/ 	.short	(.L_1778 - .L_1777)


	//   ....[0]....
.L_1777:
        /*05e4*/ 	.word	0x00072a40


	//   ....[1]....
        /*05e8*/ 	.word	0x00072c10


	//   ....[2]....
        /*05ec*/ 	.word	0x00073410


	//   ....[3]....
        /*05f0*/ 	.word	0x00073510


	//----- nvinfo : EIATTR_MAX_THREADS
	.align		4
.L_1778:
        /*05f4*/ 	.byte	0x04, 0x05
        /*05f6*/ 	.short	(.L_1780 - .L_1779)
.L_1779:
        /*05f8*/ 	.word	0x00000080
        /*05fc*/ 	.word	0x00000001
        /*0600*/ 	.word	0x00000001


	//----- nvinfo : EIATTR_CRS_STACK_SIZE
	.align		4
.L_1780:
        /*0604*/ 	.byte	0x04, 0x1e
        /*0606*/ 	.short	(.L_1782 - .L_1781)
.L_1781:
        /*0608*/ 	.word	0x00000000


	//----- nvinfo : EIATTR_CBANK_PARAM_SIZE
	.align		4
.L_1782:
        /*060c*/ 	.byte	0x03, 0x19
        /*060e*/ 	.short	0x0030


	//----- nvinfo : EIATTR_PARAM_CBANK
	.align		4
        /*0610*/ 	.byte	0x04, 0x0a
        /*0612*/ 	.short	(.L_1784 - .L_1783)
	.align		4
.L_1783:
        /*0614*/ 	.word	index@(.nv.constant0._ZN17fastertransformer38beam_online_softmax_topk_stage1_kernelIfLi1ELi16ELi128EEEvPKT_S3_PKbPfiiPKi)
        /*0618*/ 	.short	0x0210
        /*061a*/ 	.short	0x0030


	//----- nvinfo : EIATTR_SW_WAR
	.align		4
.L_1784:
        /*061c*/ 	.byte	0x04, 0x36
        /*061e*/ 	.short	(.L_1786 - .L_1785)
.L_1785:
        /*0620*/ 	.word	0x00000008
.L_1786:


//--------------------- .nv.info._ZN17fastertransformer38beam_online_softmax_topk_stage2_kernelIfLi4ELi128EEEvPKfS2_PiPT_ii --------------------------
	.section	.nv.info._ZN17fastertransformer38beam_online_softmax_topk_stage2_kernelIfLi4ELi128EEEvPKfS2_PiPT_ii,"",@"SHT_CUDA_INFO"
	.sectionflags	@""
	.align	4


	//----- nvinfo : EIATTR_CUDA_API_VERSION
	.align		4
        /*0000*/ 	.byte	0x04, 0x37
        /*0002*/ 	.short	(.L_1788 - .L_1787)
.L_1787:
        /*0004*/ 	.word	0x00000082


	//----- nvinfo : EIATTR_KPARAM_INFO
	.align		4
.L_1788:
        /*0008*/ 	.byte	0x04, 0x17
        /*000a*/ 	.short	(.L_1790 - .L_1789)
.L_1789:
        /*000c*/ 	.word	0x00000000
        /*0010*/ 	.short	0x0005
        /*0012*/ 	.short	0x0024
        /*0014*/ 	.byte	0x00, 0xf0, 0x11, 0x00


	//----- nvinfo : EIATTR_KPARAM_INFO
	.align		4
.L_1790:
        /*0018*/ 	.byte	0x04, 0x17
        /*001a*/ 	.short	(.L_1792 - .L_1791)
.L_1791:
        /*001c*/ 	.word	0x00000000
        /*0020*/ 	.short	0x0004
        /*0022*/ 	.short	0x0020
        /*0024*/ 	.byte	0x00, 0xf0, 0x11, 0x00


	//----- nvinfo : EIATTR_KPARAM_INFO
	.align		4
.L_1792:
        /*0028*/ 	.byte	0x04, 0x17
        /*002a*/ 	.short	(.L_1794 - .L_1793)
.L_1793:
        /*002c*/ 	.word	0x00000000
        /*0030*/ 	.short	0x0003
        /*0032*/ 	.short	0x0018
        /*0034*/ 	.byte	0x00, 0xf0, 0x21, 0x00


	//----- nvinfo : EIATTR_KPARAM_INFO
	.align		4
.L_1794:
        /*0038*/ 	.byte	0x04, 0x17
        /*003a*/ 	.short	(.L_1796 - .L_1795)
.L_1795:
        /*003c*/ 	.word	0x00000000
        /*0040*/ 	.short	0x0002
        /*0042*/ 	.short	0x0010
        /*0044*/ 	.byte	0x00, 0xf0, 0x21, 0x00


	//----- nvinfo : EIATTR_KPARAM_INFO
	.align		4
.L_1796:
        /*0048*/ 	.byte	0x04, 0x17
        /*004a*/ 	.short	(.L_1798 - .L_1797)
.L_1797:
        /*004c*/ 	.word	0x00000000
        /*0050*/ 	.short	0x0001
        /*0052*/ 	.short	0x0008
        /*0054*/ 	.byte	0x00, 0xf0, 0x21, 0x00


	//----- nvinfo : EIATTR_KPARAM_INFO
	.align		4
.L_1798:
        /*0058*/ 	.byte	0x04, 0x17
        /*005a*/ 	.short	(.L_1800 - .L_1799)
.L_1799:
        /*005c*/ 	.word	0x00000000
        /*0060*/ 	.short	0x0000
        /*0062*/ 	.short	0x0000
        /*0064*/ 	.byte	0x00, 0xf0, 0x21, 0x00


	//----- nvinfo : EIATTR_SPARSE_MMA_MASK
	.align		4
.L_1800:
        /*0068*/ 	.byte	0x03, 0x50
        /*006a*/ 	.short	0x0000


	//----- nvinfo : EIATTR_MAXREG_COUNT
	.align		4
        /*006c*/ 	.byte	0x03, 0x1b
        /*006e*/ 	.short	0x00ff


	//----- nvinfo : EIATTR_NUM_BARRIERS
	.align		4
        /*0070*/ 	.byte	0x02, 0x4c
        /*0072*/ 	.byte	0x01
	.zero		1


	//----- nvinfo : EIATTR_MERCURY_ISA_VERSION
	.align		4
        /*0074*/ 	.byte	0x03, 0x5f
        /*0076*/ 	.short	0x0101


	//----- nvinfo : EIATTR_COOP_GROUP_MASK_REGIDS
	.align		4
        /*0078*/ 	.byte	0x04, 0x29
        /*007a*/ 	.short	(.L_1802 - .L_1801)


	//   ....[0]....
.L_1801:
        /*007c*/ 	.word	0xffffffff


	//   ....[1]....
        /*0080*/ 	.word	0xffffffff


	//   ....[2]....
        /*0084*/ 	.word	0xffffffff


	//   ....[3]....
        /*0088*/ 	.word	0xffffffff


	//   ....[4]....
        /*008c*/ 	.word	0xffffffff


	//   ....[5]....
        /*0090*/ 	.word	0xffffffff


	//   ....[6]....
        /*0094*/ 	.word	0xffffffff


	//   ....[7]....
        /*0098*/ 	.word	0xffffffff


	//   ....[8]....
        /*009c*/ 	.word	0xffffffff


	//   ....[9]....
        /*00a0*/ 	.word	0xffffffff


	//   ....[10]....
        /*00a4*/ 	.word	0xffffffff


	//   ....[11]....
        /*00a8*/ 	.word	0xffffffff


	//   ....[12]....
        /*00ac*/ 	.word	0xffffffff


	//   ....[13]....
        /*00b0*/ 	.word	0xffffffff


	//   ....[14]....
        /*00b4*/ 	.word	0xffffffff


	//   ....[15]....
        /*00b8*/ 	.word	0xffffffff


	//   ....[16]....
        /*00bc*/ 	.word	0xffffffff


	//   ....[17]....
        /*00c0*/ 	.word	0xffffffff


	//   ....[18]....
        /*00c4*/ 	.word	0xffffffff


	//   ....[19]....
        /*00c8*/ 	.word	0xffffffff


	//   ....[20]....
        /*00cc*/ 	.word	0xffffffff


	//   ....[21]....
        /*00d0*/ 	.word	0xffffffff


	//   ....[22]....
        /*00d4*/ 	.word	0xffffffff


	//   ....[23]....
        /*00d8*/ 	.word	0xffffffff


	//   ....[24]....
        /*00dc*/ 	.word	0xffffffff


	//   ....[25]....
        /*00e0*/ 	.word	0xffffffff


	//   ....[26]....
        /*00e4*/ 	.word	0xffffffff


	//   ....[27]....
        /*00e8*/ 	.word	0xffffffff


	//   ....[28]....
        /*00ec*/ 	.word	0xffffffff


	//   ....[29]....
        /*00f0*/ 	.word	0xffffffff


	//   ....[30]....
        /*00f4*/ 	.word	0xffffffff


	//   ....[31]....
        /*00f8*/ 	.word	0xffffffff


	//   ....[32]....
        /*00fc*/ 	.word	0xffffffff


	//   ....[33]....
        /*0100*/ 	.word	0xffffffff


	//   ....[34]....
        /*0104*/ 	.word	0xffffffff


	//   ....[35]....
        /*0108*/ 	.word	0xffffffff


	//   ....[36]....
        /*010c*/ 	.word	0xffffffff


	//   ....[37]....
        /*0110*/ 	.word	0xffffffff


	//   ....[38]....
        /*0114*/ 	.word	0xffffffff


	//   ....[39]....
        /*0118*/ 	.word	0xffffffff


	//   ....[40]....
        /*011c*/ 	.word	0xffffffff


	//   ....[41]....
        /*0120*/ 	.word	0xffffffff


	//   ....[42]....
        /*0124*/ 	.word	0xffffffff


	//   ....[43]....
        /*0128*/ 	.word	0xffffffff


	//   ....[44]....
        /*012c*/ 	.word	0xffffffff


	//   ....[45]....
        /*0130*/ 	.word	0xffffffff


	//   ....[46]....
        /*0134*/ 	.word	0xffffffff


	//   ....[47]....
        /*0138*/ 	.word	0xffffffff


	//   ....[48]....
        /*013c*/ 	.word	0xffffffff


	//   ....[49]....
        /*0140*/ 	.word	0xffffffff


	//----- nvinfo : EIATTR_COOP_GROUP_INSTR_OFFSETS
	.align		4
.L_1802:
        /*0144*/ 	.byte	0x04, 0x28
        /*0146*/ 	.short	(.L_1804 - .L_1803)


	//   ....[0]....
.L_1803:
        /*0148*/ 	.word	0x00002460


	//   ....[1]....
        /*014c*/ 	.word	0x00002470


	//   ....[2]....
        /*0150*/ 	.word	0x00002480


	//   ....[3]....
        /*0154*/ 	.word	0x00002490


	//   ....[4]....
        /*0158*/ 	.word	0x000024a0


	//   ....[5]....
        /*015c*/ 	.word	0x000024c0


	//   ....[6]....
        /*0160*/ 	.word	0x000024d0


	//   ....[7]....
        /*0164*/ 	.word	0x000024e0


	//   ....[8]....
        /*0168*/ 	.word	0x000024f0


	//   ....[9]....
        /*016c*/ 	.word	0x00002500


	//   ....[10]....
        /*0170*/ 	.word	0x00003230


	//   ....[11]....
        /*0174*/ 	.word	0x00003250


	//   ....[12]....
        /*0178*/ 	.word	0x00003260


	//   ....[13]....
        /*017c*/ 	.word	0x00003270


	//   ....[14]....
        /*0180*/ 	.word	0x00003280


	//   ....[15]....
        /*0184*/ 	.word	0x00003290


	//   ....[16]....
        /*0188*/ 	.word	0x000032a0


	//   ....[17]....
        /*018c*/ 	.word	0x000032b0


	//   ....[18]....
        /*0190*/ 	.word	0x000032c0


	//   ....[19]....
        /*0194*/ 	.word	0x000032d0


	//   ....[20]....
        /*0198*/ 	.word	0x00004000


	//   ....[21]....
        /*019c*/ 	.word	0x00004020


	//   ....[22]....
        /*01a0*/ 	.word	0x00004030


	//   ....[23]....
        /*01a4*/ 	.word	0x00004040


	//   ....[24]....
        /*01a8*/ 	.word	0x00004050


	//   ....[25]....
        /*01ac*/ 	.word	0x00004060


	//   ....[26]....
        /*01b0*/ 	.word	0x00004070


	//   ....[27]....
        /*01b4*/ 	.word	0x00004080


	//   ....[28]....
        /*01b8*/ 	.word	0x00004090


	//   ....[29]....
        /*01bc*/ 	.word	0x000040a0


	//   ....[30]....
        /*01c0*/ 	.word	0x00004dd0


	//   ....[31]....
        /*01c4*/ 	.word	0x00004df0


	//   ....[32]....
        /*01c8*/ 	.word	0x00004e00


	//   ....[33]....
        /*01cc*/ 	.word	0x00004e10


	//   ....[34]....
        /*01d0*/ 	.word	0x00004e20


	//   ....[35]....
        /*01d4*/ 	.word	0x00004e30


	//   ....[36]....
        /*01d8*/ 	.word	0x00004e40


	//   ....[37]....
        /*01dc*/ 	.word	0x00004e50


	//   ....[38]....
        /*01e0*/ 	.word	0x00004e60


	//   ....[39]....
        /*01e4*/ 	.word	0x00004e70


	//   ....[40]....
        /*01e8*/ 	.word	0x00005ba0


	//   ....[41]....
        /*01ec*/ 	.word	0x00005bc0


	//   ....[42]....
        /*01f0*/ 	.word	0x00005bd0


	//   ....[43]....
        /*01f4*/ 	.word	0x00005be0


	//   ....[44]....
        /*01f8*/ 	.word	0x00005bf0


	//   ....[45]....
        /*01fc*/ 	.word	0x00005c00


	//   ....[46]....
        /*0200*/ 	.word	0x00005c10


	//   ....[47]....
        /*0204*/ 	.word	0x00005c20


	//   ....[48]....
        /*0208*/ 	.word	0x00005c30


	//   ....[49]....
        /*020c*/ 	.word	0x00005c40


	//----- nvinfo : EIATTR_EXIT_INSTR_OFFSETS
	.align		4
.L_1804:
        /*0210*/ 	.byte	0x04, 0x1c
        /*0212*/ 	.short	(.L_1806 - .L_1805)


	//   ....[0]....
.L_1805:
        /*0214*/ 	.word	0x00009220


	//   ....[1]....
        /*0218*/ 	.word	0x00009430


	//   ....[2]....
        /*021c*/ 	.word	0x000094a0


	//----- nvinfo : EIATTR_MAX_THREADS
	.align		4
.L_1806:
        /*0220*/ 	.byte	0x04, 0x05
        /*0222*/ 	.short	(.L_1808 - .L_1807)
.L_1807:
        /*0224*/ 	.word	0x00000080
        /*0228*/ 	.word	0x00000001
        /*022c*/ 	.word	0x00000001


	//----- nvinfo : EIATTR_CRS_STACK_SIZE
	.align		4
.L_1808:
        /*0230*/ 	.byte	0x04, 0x1e
        /*0232*/ 	.short	(.L_1810 - .L_1809)
.L_1809:
        /*0234*/ 	.word	0x00000000


	//----- nvinfo : EIATTR_CBANK_PARAM_SIZE
	.align		4
.L_1810:
        /*0238*/ 	.byte	0x03, 0x19
        /*023a*/ 	.short	0x0028


	//----- nvinfo : EIATTR_PARAM_CBANK
	.align		4
        /*023c*/ 	.byte	0x04, 0x0a
        /*023e*/ 	.short	(.L_1812 - .L_1811)
	.align		4
.L_1811:
        /*0240*/ 	.word	index@(.nv.constant0._ZN17fastertransformer38beam_online_softmax_topk_stage2_kernelIfLi4ELi128EEEvPKfS2_PiPT_ii)
        /*0244*/ 	.short	0x0210
        /*0246*/ 	.short	0x0028


	//----- nvinfo : EIATTR_SW_WAR
	.align		4
.L_1812:
        /*0248*/ 	.byte	0x04, 0x36
        /*024a*/ 	.short	(.L_1814 - .L_1813)
.L_1813:
        /*024c*/ 	.word	0x00000008
.L_1814:


//--------------------- .nv.info._ZN17fastertransformer38beam_online_softmax_topk_stage2_kernelIfLi4ELi64EEEvPKfS2_PiPT_ii --------------------------
	.section	.nv.info._ZN17fastertransformer38beam_online_softmax_topk_stage2_kernelIfLi4ELi64EEEvPKfS2_PiPT_ii,"",@"SHT_CUDA_INFO"
	.sectionflags	@""
	.align	4


	//----- nvinfo : EIATTR_CUDA_API_VERSION
	.align		4
        /*0000*/ 	.byte	0x04, 0x37
        /*0002*/ 	.short	(.L_1816 - .L_1815)
.L_1815:
        /*0004*/ 	.word	0x00000082


	//----- nvinfo : EIATTR_KPARAM_INFO
	.align		4
.L_1816:
        /*0008*/ 	.byte	0x04, 0x17
        /*000a*/ 	.short	(.L_1818 - .L_1817)
.L_1817:
        /*000c*/ 	.word	0x00000000
        /*0010*/ 	.short	0x0005
        /*0012*/ 	.short	0x0024
        /*0014*/ 	.byte	0x00, 0xf0, 0x11, 0x00


	//----- nvinfo : EIATTR_KPARAM_INFO
	.align		4
.L_1818:
        /*0018*/ 	.byte	0x04, 0x17
        /*001a*/ 	.short	(.L_1820 - .L_1819)
.L_1819:
        /*001c*/ 	.word	0x00000000
        /*0020*/ 	.short	0x0004
        /*0022*/ 	.short	0x0020
        /*0024*/ 	.byte	0x00, 0xf0, 0x11, 0x00


	//----- nvinfo : EIATTR_KPARAM_INFO
	.align		4
.L_1820:
        /*0028*/ 	.byte	0x04, 0x17
        /*002a*/ 	.short	(.L_1822 - .L_1821)
.L_1821:
        /*002c*/ 	.word	0x00000000
        /*0030*/ 	.short	0x0003
        /*0032*/ 	.short	0x0018
        /*0034*/ 	.byte	0x00, 0xf0, 0x21, 0x00


	//----- nvinfo : EIATTR_KPARAM_INFO
	.align		4
.L_1822:
        /*0038*/ 	.byte	0x04, 0x17
        /*003a*/ 	.short	(.L_1824 - .L_1823)
.L_1823:
        /*003c*/ 	.word	0x00000000
        /*0040*/ 	.short	0x0002
        /*0042*/ 	.short	0x0010
        /*0044*/ 	.byte	0x00, 0xf0, 0x21, 0x00


	//----- nvinfo : EIATTR_KPARAM_INFO
	.align		4
.L_1824:
        /*0048*/ 	.byte	0x04, 0x17
        /*004a*/ 	.short	(.L_1826 - .L_1825)
.L_1825:
        /*004c*/ 	.word	0x00000000
        /*0050*/ 	.short	0x0001
        /*0052*/ 	.short	0x0008
        /*0054*/ 	.byte	0x00, 0xf0, 0x21, 0x00


	//----- nvinfo : EIATTR_KPARAM_INFO
	.align		4
.L_1826:
        /*0058*/ 	.byte	0x04, 0x17
        /*005a*/ 	.short	(.L_1828 - .L_1827)
.L_1827:
        /*005c*/ 	.word	0x00000000
        /*0060*/ 	.short	0x0000
        /*0062*/ 	.short	0x0000
        /*0064*/ 	.byte	0x00, 0xf0, 0x21, 0x00


	//----- nvinfo : EIATTR_SPARSE_MMA_MASK
	.align		4
.L_1828:
        /*0068*/ 	.byte	0x03, 0x50
        /*006a*/ 	.short	0x0000


	//----- nvinfo : EIATTR_MAXREG_COUNT
	.align		4
        /*006c*/ 	.byte	0x03, 0x1b
        /*006e*/ 	.short	0x00ff


	//----- nvinfo : EIATTR_NUM_BARRIERS
	.align		4
        /*0070*/ 	.byte	0x02, 0x4c
        /*0072*/ 	.byte	0x01
	.zero		1


	//----- nvinfo : EIATTR_MERCURY_ISA_VERSION
	.align		4
        /*0074*/ 	.byte	0x03, 0x5f
        /*0076*/ 	.short	0x0101


	//----- nvinfo : EIATTR_COOP_GROUP_MASK_REGIDS
	.align		4
        /*0078*/ 	.byte	0x04, 0x29
        /*007a*/ 	.short	(.L_1830 - .L_1829)


	//   ....[0]....
.L_1829:
        /*007c*/ 	.word	0xffffffff


	//   ....[1]....
        /*0080*/ 	.word	0xffffffff


	//   ....[2]....
        /*0084*/ 	.word	0xffffffff


	//   ....[3]....
        /*0088*/ 	.word	0xffffffff


	//   ....[4]....
        /*008c*/ 	.word	0xffffffff


	//   ....[5]....
        /*0090*/ 	.word	0xffffffff


	//   ....[6]....
        /*0094*/ 	.word	0xffffffff


	//   ....[7]....
        /*0098*/ 	.word	0xffffffff


	//   ....[8]....
        /*009c*/ 	.word	0xffffffff


	//   ....[9]....
        /*00a0*/ 	.word	0xffffffff


	//   ....[10]....
        /*00a4*/ 	.word	0xffffffff


	//   ....[11]....
        /*00a8*/ 	.word	0xffffffff


	//   ....[12]....
        /*00ac*/ 	.word	0xffffffff


	//   ....[13]....
        /*00b0*/ 	.word	0xffffffff


	//   ....[14]....
        /*00b4*/ 	.word	0xffffffff


	//   ....[15]....
        /*00b8*/ 	.word	0xffffffff


	//   ....[16]....
        /*00bc*/ 	.word	0xffffffff


	//   ....[17]....
        /*00c0*/ 	.word	0xffffffff


	//   ....[18]....
        /*00c4*/ 	.word	0xffffffff


	//   ....[19]....
        /*00c8*/ 	.word	0xffffffff


	//   ....[20]....
        /*00cc*/ 	.word	0xffffffff


	//   ....[21]....
        /*00d0*/ 	.word	0xffffffff


	//   ....[22]....
        /*00d4*/ 	.word	0xffffffff


	//   ....[23]....
        /*00d8*/ 	.word	0xffffffff


	//   ....[24]....
        /*00dc*/ 	.word	0xffffffff


	//   ....[25]....
        /*00e0*/ 	.word	0xffffffff


	//   ....[26]....
        /*00e4*/ 	.word	0xffffffff


	//   ....[27]....
        /*00e8*/ 	.word	0xffffffff


	//   ....[28]....
        /*00ec*/ 	.word	0xffffffff


	//   ....[29]....
        /*00f0*/ 	.word	0xffffffff


	//   ....[30]....
        /*00f4*/ 	.word	0xffffffff


	//   ....[31]....
        /*00f8*/ 	.word	0xffffffff


	//   ....[32]....
        /*00fc*/ 	.word	0xffffffff


	//   ....[33]....
        /*0100*/ 	.word	0xffffffff


	//   ....[34]....
        /*0104*/ 	.word	0xffffffff


	//   ....[35]....
        /*0108*/ 	.word	0xffffffff


	//   ....[36]....
        /*010c*/ 	.word	0xffffffff


	//   ....[37]....
        /*0110*/ 	.word	0xffffffff


	//   ....[38]....
        /*0114*/ 	.word	0xffffffff


	//   ....[39]....
        /*0118*/ 	.word	0xffffffff


	//   ....[40]....
        /*011c*/ 	.word	0xffffffff


	//   ....[41]....
        /*0120*/ 	.word	0xffffffff


	//   ....[42]....
        /*0124*/ 	.word	0xffffffff


	//   ....[43]....
        /*0128*/ 	.word	0xffffffff


	//   ....[44]....
        /*012c*/ 	.word	0xffffffff


	//   ....[45]....
        /*0130*/ 	.word	0xffffffff


	//   ....[46]....
        /*0134*/ 	.word	0xffffffff


	//   ....[47]....
        /*0138*/ 	.word	0xffffffff


	//   ....[48]....
        /*013c*/ 	.word	0xffffffff


	//   ....[49]....
        /*0140*/ 	.word	0xffffffff


	//----- nvinfo : EIATTR_COOP_GROUP_INSTR_OFFSETS
	.align		4
.L_1830:
        /*0144*/ 	.byte	0x04, 0x28
        /*0146*/ 	.short	(.L_1832 - .L_1831)


	//   ....[0]....
.L_1831:
        /*0148*/ 	.word	0x00002460


	//   ....[1]....
        /*014c*/ 	.word	0x00002470


	//   ....[2]....
        /*0150*/ 	.word	0x00002480


	//   ....[3]....
        /*0154*/ 	.word	0x00002490


	//   ....[4]....
        /*0158*/ 	.word	0x000024a0


	//   ....[5]....
        /*015c*/ 	.word	0x000024c0


	//   ....[6]....
        /*0160*/ 	.word	0x000024d0


	//   ....[7]....
        /*0164*/ 	.word	0x000024e0


	//   ....[8]....
        /*0168*/ 	.word	0x000024f0


	//   ....[9]....
        /*016c*/ 	.word	0x00002500


	//   ....[10]....
        /*0170*/ 	.word	0x00003230


	//   ....[11]....
        /*0174*/ 	.word	0x00003250


	//   ....[12]....
        /*0178*/ 	.word	0x00003260


	//   ....[13]....
        /*017c*/ 	.word	0x00003270


	//   ....[14]....
        /*0180*/ 	.word	0x00003280


	//   ....[15]....
        /*0184*/ 	.word	0x00003290


	//   ....[16]....
        /*0188*/ 	.word	0x000032a0


	//   ....[17]....
        /*018c*/ 	.word	0x000032b0


	//   ....[18]....
        /*0190*/ 	.word	0x000032c0


	//   ....[19]....
        /*0194*/ 	.word	0x000032d0


	//   ....[20]....
        /*0198*/ 	.word	0x00004000


	//   ....[21]....
        /*019c*/ 	.word	0x00004020


	//   ....[22]....
        /*01a0*/ 	.word	0x00004030


	//   ....[23]....
        /*01a4*/ 	.word	0x00004040


	//   ....[24]....
        /*01a8*/ 	.word	0x00004050


	//   ....[25]....
        /*01ac*/ 	.word	0x00004060


	//   ....[26]....
        /*01b0*/ 	.word	0x00004070


	//   ....[27]....
        /*01b4*/ 	.word	0x00004080


	//   ....[28]....
        /*01b8*/ 	.word	0x00004090


	//   ....[29]....
        /*01bc*/ 	.word	0x000040a0


	//   ....[30]....
        /*01c0*/ 	.word	0x00004dd0


	//   ....[31]....
        /*01c4*/ 	.word	0x00004df0


	//   ....[32]....
        /*01c8*/ 	.word	0x00004e00


	//   ....[33]....
        /*01cc*/ 	.word	0x00004e10


	//   ....[34]....
        /*01d0*/ 	.word	0x00004e20


	//   ....[35]....
        /*01d4*/ 	.word	0x00004e30


	//   ....[36]....
        /*01d8*/ 	.word	0x00004e40


	//   ....[37]....
        /*01dc*/ 	.word	0x00004e50


	//   ....[38]....
        /*01e0*/ 	.word	0x00004e60


	//   ....[39]....
        /*01e4*/ 	.word	0x00004e70


	//   ....[40]....
        /*01e8*/ 	.word	0x00005ba0


	//   ....[41]....
        /*01ec*/ 	.word	0x00005bc0


	//   ....[42]....
        /*01f0*/ 	.word	0x00005bd0


	//   ....[43]....
        /*01f4*/ 	.word	0x00005be0


	//   ....[44]....
        /*01f8*/ 	.word	0x00005bf0


	//   ....[45]....
        /*01fc*/ 	.word	0x00005c00


	//   ....[46]....
        /*0200*/ 	.word	0x00005c10


	//   ....[47]....
        /*0204*/ 	.word	0x00005c20


	//   ....[48]....
        /*0208*/ 	.word	0x00005c30


	//   ....[49]....
        /*020c*/ 	.word	0x00005c40


	//----- nvinfo : EIATTR_EXIT_INSTR_OFFSETS
	.align		4
.L_1832:
        /*0210*/ 	.byte	0x04, 0x1c
        /*0212*/ 	.short	(.L_1834 - .L_1833)


	//   ....[0]....
.L_1833:
        /*0214*/ 	.word	0x00007820


	//   ....[1]....
        /*0218*/ 	.word	0x00007a30


	//   ....[2]....
        /*021c*/ 	.word	0x00007aa0


	//----- nvinfo : EIATTR_MAX_THREADS
	.align		4
.L_1834:
        /*0220*/ 	.byte	0x04, 0x05
        /*0222*/ 	.short	(.L_1836 - .L_1835)
.L_1835:
        /*0224*/ 	.word	0x00000040
        /*0228*/ 	.word	0x00000001
        /*022c*/ 	.word	0x00000001


	//----- nvinfo : EIATTR_CRS_STACK_SIZE
	.align		4
.L_1836:
        /*0230*/ 	.byte	0x04, 0x1e
        /*0232*/ 	.short	(.L_1838 - .L_1837)
.L_1837:
        /*0234*/ 	.word	0x00000000


	//----- nvinfo : EIATTR_CBANK_PARAM_SIZE
	.align		4
.L_1838:
        /*0238*/ 	.byte	0x03, 0x19
        /*023a*/ 	.short	0x0028


	//----- nvinfo : EIATTR_PARAM_CBANK
	.align		4
        /*023c*/ 	.byte	0x04, 0x0a
        /*023e*/ 	.short	(.L_1840 - .L_1839)
	.align		4
.L_1839:
        /*0240*/ 	.word	index@(.nv.constant0._ZN17fastertransformer38beam_online_softmax_topk_stage2_kernelIfLi4ELi64EEEvPKfS2_PiPT_ii)
        /*0244*/ 	.short	0x0210
        /*0246*/ 	.short	0x0028


	//----- nvinfo : EIATTR_SW_WAR
	.align		4
.L_1840:
        /*0248*/ 	.byte	0x04, 0x36
        /*024a*/ 	.short	(.L_1842 - .L_1841)
.L_1841:
        /*024c*/ 	.word	0x00000008
.L_1842:


//--------------------- .nv.info._ZN17fastertransformer38beam_online_softmax_topk_stage2_kernelIfLi4ELi32EEEvPKfS2_PiPT_ii --------------------------
	.section	.nv.info._ZN17fastertransformer38beam_online_softmax_topk_stage2_kernelIfLi4ELi32EEEvPKfS2_PiPT_ii,"",@"SHT_CUDA_INFO"
	.sectionflags	@""
	.align	4


	//----- nvinfo : EIATTR_CUDA_API_VERSION
	.align		4
        /*0000*/ 	.byte	0x04, 0x37
        /*0002*/ 	.short	(.L_1844 - .L_1843)
.L_1843:
        /*0004*/ 	.word	0x00000082


	//----- nvinfo : EIATTR_KPARAM_INFO
	.align		4
.L_1844:
        /*0008*/ 	.byte	0x04, 0x17
        /*000a*/ 	.short	(.L_1846 - .L_1845)
.L_1845:
        /*000c*/ 	.word	0x00000000
        /*0010*/ 	.short	0x0005
        /*0012*/ 	.short	0x0024
        /*0014*/ 	.byte	0x00, 0xf0, 0x11, 0x00


	//----- nvinfo : EIATTR_KPARAM_INFO
	.align		4
.L_1846:
        /*0018*/ 	.byte	0x04, 0x17
        /*001a*/ 	.short	(.L_1848 - .L_1847)
.L_1847:
        /*001c*/ 	.word	0x00000000
        /*0020*/ 	.short	0x0004
        /*0022*/ 	.short	0x0020
        /*0024*/ 	.byte	0x00, 0xf0, 0x11, 0x00


	//----- nvinfo : EIATTR_KPARAM_INFO
	.align		4
.L_1848:
        /*0028*/ 	.byte	0x04, 0x17
        /*002a*/ 	.short	(.L_1850 - .L_1849)
.L_1849:
        /*002c*/ 	.word	0x00000000
        /*0030*/ 	.short	0x0003
        /*0032*/ 	.short	0x0018
        /*0034*/ 	.byte	0x00, 0xf0, 0x21, 0x00


	//----- nvinfo : EIATTR_KPARAM_INFO
	.align		4
.L_1850:
        /*0038*/ 	.byte	0x04, 0x17
        /*003a*/ 	.short	(.L_1852 - .L_1851)
.L_1851:
        /*003c*/ 	.word	0x00000000
        /*0040*/ 	.short	0x0002
        /*0042*/ 	.short	0x0010
        /*0044*/ 	.byte	0x00, 0xf0, 0x21, 0x00


	//----- nvinfo : EIATTR_KPARAM_INFO
	.align		4
.L_1852:
        /*0048*/ 	.byte	0x04, 0x17
        /*004a*/ 	.short	(.L_1854 - .L_1853)
.L_1853:
        /*004c*/ 	.word	0x00000000
        /*0050*/ 	.short	0x0001
        /*0052*/ 	.short	0x0008
        /*0054*/ 	.byte	0x00, 0xf0, 0x21, 0x00


	//----- nvinfo : EIATTR_KPARAM_INFO
	.align		4
.L_1854:
        /*0058*/ 	.byte	0x04, 0x17
        /*005a*/ 	.short	(.L_1856 - .L_1855)
.L_1855:
        /*005c*/ 	.word	0x00000000
        /*0060*/ 	.short	0x0000
        /*0062*/ 	.short	0x0000
        /*0064*/ 	.byte	0x00, 0xf0, 0x21, 0x00


	//----- nvinfo : EIATTR_SPARSE_MMA_MASK
	.align		4
.L_1856:
        /*0068*/ 	.byte	0x03, 0x50
        /*006a*/ 	.short	0x0000


	//----- nvinfo : EIATTR_MAXREG_COUNT
	.align		4
        /*006c*/ 	.byte	0x03, 0x1b
        /*006e*/ 	.short	0x00ff


	//----- nvinfo : EIATTR_NUM_BARRIERS
	.align		4
        /*0070*/ 	.byte	0x02, 0x4c
        /*0072*/ 	.byte	0x01
	.zero		1


	//----- nvinfo : EIATTR_MERCURY_ISA_VERSION
	.align		4
        /*0074*/ 	.byte	0x03, 0x5f
        /*0076*/ 	.short	0x0101


	//----- nvinfo : EIATTR_COOP_GROUP_MASK_REGIDS
	.align		4
        /*0078*/ 	.byte	0x04, 0x29
        /*007a*/ 	.short	(.L_1858 - .L_1857)


	//   ....[0]....
.L_1857:
        /*007c*/ 	.word	0xffffffff


	//   ....[1]....
        /*0080*/ 	.word	0xffffffff


	//   ....[2]....
        /*0084*/ 	.word	0xffffffff


	//   ....[3]....
        /*0088*/ 	.word	0xffffffff


	//   ....[4]....
        /*008c*/ 	.word	0xffffffff


	//   ....[5]....
        /*0090*/ 	.word	0xffffffff


	//   ....[6]....
        /*0094*/ 	.word	0xffffffff


	//   ....[7]....
        /*0098*/ 	.word	0xffffffff


	//   ....[8]....
        /*009c*/ 	.word	0xffffffff


	//   ....[9]....
        /*00a0*/ 	.word	0xffffffff


	//   ....[10]....
        /*00a4*/ 	.word	0xffffffff


	//   ....[11]....
        /*00a8*/ 	.word	0xffffffff


	//   ....[12]....
        /*00ac*/ 	.word	0xffffffff


	//   ....[13]....
        /*00b0*/ 	.word	0xffffffff


	//   ....[14]....
        /*00b4*/ 	.word	0xffffffff


	//   ....[15]....
        /*00b8*/ 	.word	0xffffffff


	//   ....[16]....
        /*00bc*/ 	.word	0xffffffff


	//   ....[17]....
        /*00c0*/ 	.word	0xffffffff


	//   ....[18]....
        /*00c4*/ 	.word	0xffffffff


	//   ....[19]....
        /*00c8*/ 	.word	0xffffffff


	//   ....[20]....
        /*00cc*/ 	.word	0xffffffff


	//   ....[21]....
        /*00d0*/ 	.word	0xffffffff


	//   ....[22]....
        /*00d4*/ 	.word	0xffffffff


	//   ....[23]....
        /*00d8*/ 	.word	0xffffffff


	//   ....[24]....
        /*00dc*/ 	.word	0xffffffff


	//   ....[25]....
        /*00e0*/ 	.word	0xffffffff


	//   ....[26]....
        /*00e4*/ 	.word	0xffffffff


	//   ....[27]....
        /*00e8*/ 	.word	0xffffffff


	//   ....[28]....
        /*00ec*/ 	.word	0xffffffff


	//   ....[29]....
        /*00f0*/ 	.word	0xffffffff


	//   ....[30]....
        /*00f4*/ 	.word	0xffffffff


	//   ....[31]....
        /*00f8*/ 	.word	0xffffffff


	//   ....[32]....
        /*00fc*/ 	.word	0xffffffff


	//   ....[33]....
        /*0100*/ 	.word	0xffffffff


	//   ....[34]....
        /*0104*/ 	.word	0xffffffff


	//   ....[35]....
        /*0108*/ 	.word	0xffffffff


	//   ....[36]....
        /*010c*/ 	.word	0xffffffff


	//   ....[37]....
        /*0110*/ 	.word	0xffffffff


	//   ....[38]....
        /*0114*/ 	.word	0xffffffff


	//   ....[39]....
        /*0118*/ 	.word	0xffffffff


	//   ....[40]....
        /*011c*/ 	.word	0xffffffff


	//   ....[41]....
        /*0120*/ 	.word	0xffffffff


	//   ....[42]....
        /*0124*/ 	.word	0xffffffff


	//   ....[43]....
        /*0128*/ 	.word	0xffffffff


	//   ....[44]....
        /*012c*/ 	.word	0xffffffff


	//   ....[45]....
        /*0130*/ 	.word	0xffffffff


	//   ....[46]....
        /*0134*/ 	.word	0xffffffff


	//   ....[47]....
        /*0138*/ 	.word	0xffffffff


	//   ....[48]....
        /*013c*/ 	.word	0xffffffff


	//   ....[49]....
        /*0140*/ 	.word	0xffffffff


	//----- nvinfo : EIATTR_COOP_GROUP_INSTR_OFFSETS
	.align		4
.L_1858:
        /*0144*/ 	.byte	0x04, 0x28
        /*0146*/ 	.short	(.L_1860 - .L_1859)


	//   ....[0]....
.L_1859:
        /*0148*/ 	.word	0x00002460


	//   ....[1]....
        /*014c*/ 	.word	0x00002470


	//   ....[2]....
        /*0150*/ 	.word	0x00002480


	//   ....[3]....
        /*0154*/ 	.word	0x00002490


	//   ....[4]....
        /*0158*/ 	.word	0x000024a0


	//   ....[5]....
        /*015c*/ 	.word	0x000024c0


	//   ....[6]....
        /*0160*/ 	.word	0x000024d0


	//   ....[7]....
        /*0164*/ 	.word	0x000024e0


	//   ....[8]....
        /*0168*/ 	.word	0x000024f0


	//   ....[9]....
        /*016c*/ 	.word	0x00002500


	//   ....[10]....
        /*0170*/ 	.word	0x00003230


	//   ....[11]....
        /*0174*/ 	.word	0x00003250


	//   ....[12]....
        /*0178*/ 	.word	0x00003260


	//   ....[13]....
        /*017c*/ 	.word	0x00003270


	//   ....[14]....
        /*0180*/ 	.word	0x00003280


	//   ....[15]....
        /*0184*/ 	.word	0x00003290


	//   ....[16]....
        /*0188*/ 	.word	0x000032a0


	//   ....[17]....
        /*018c*/ 	.word	0x000032b0


	//   ....[18]....
        /*0190*/ 	.word	0x000032c0


	//   ....[19]....
        /*0194*/ 	.word	0x000032d0


	//   ....[20]....
        /*0198*/ 	.word	0x00004000


	//   ....[21]....
        /*019c*/ 	.word	0x00004020


	//   ....[22]....
        /*01a0*/ 	.word	0x00004030


	//   ....[23]....
        /*01a4*/ 	.word	0x00004040


	//   ....[24]....
        /*01a8*/ 	.word	0x00004050


	//   ....[25]....
        /*01ac*/ 	.word	0x00004060


	//   ....[26]....
        /*01b0*/ 	.word	0x00004070


	//   ....[27]....
        /*01b4*/ 	.word	0x00004080


	//   ....[28]....
        /*01b8*/ 	.word	0x00004090


	//   ....[29]....
        /*01bc*/ 	.word	0x000040a0


	//   ....[30]....
        /*01c0*/ 	.word	0x00004dd0


	//   ....[31]....
        /*01c4*/ 	.word	0x00004df0


	//   ....[32]....
        /*01c8*/ 	.word	0x00004e00


	//   ....[33]....
        /*01cc*/ 	.word	0x00004e10


	//   ....[34]....
        /*01d0*/ 	.word	0x00004e20


	//   ....[35]....
        /*01d4*/ 	.word	0x00004e30


	//   ....[36]....
        /*01d8*/ 	.word	0x00004e40


	//   ....[37]....
        /*01dc*/ 	.word	0x00004e50


	//   ....[38]....
        /*01e0*/ 	.word	0x00004e60


	//   ....[39]....
        /*01e4*/ 	.word	0x00004e70


	//   ....[40]....
        /*01e8*/ 	.word	0x00005ba0


	//   ....[41]....
        /*01ec*/ 	.word	0x00005bc0


	//   ....[42]....
        /*01f0*/ 	.word	0x00005bd0


	//   ....[43]....
        /*01f4*/ 	.word	0x00005be0


	//   ....[44]....
        /*01f8*/ 	.word	0x00005bf0


	//   ....[45]....
        /*01fc*/ 	.word	0x00005c00


	//   ....[46]....
        /*0200*/ 	.word	0x00005c10


	//   ....[47]....
        /*0204*/ 	.word	0x00005c20


	//   ....[48]....
        /*0208*/ 	.word	0x00005c30


	//   ....[49]....
        /*020c*/ 	.word	0x00005c40


	//----- nvinfo : EIATTR_EXIT_INSTR_OFFSETS
	.align		4
.L_1860:
        /*0210*/ 	.byte	0x04, 0x1c
        /*0212*/ 	.short	(.L_1862 - .L_1861)


	//   ....[0]....
.L_1861:
        /*0214*/ 	.word	0x00006a10


	//   ....[1]....
        /*0218*/ 	.word	0x00006c20


	//   ....[2]....
        /*021c*/ 	.word	0x00006c90


	//----- nvinfo : EIATTR_MAX_THREADS
	.align		4
.L_1862:
        /*0220*/ 	.byte	0x04, 0x05
        /*0222*/ 	.short	(.L_1864 - .L_1863)
.L_1863:
        /*0224*/ 	.word	0x00000020
        /*0228*/ 	.word	0x00000001
        /*022c*/ 	.word	0x00000001


	//----- nvinfo : EIATTR_CRS_STACK_SIZE
	.align		4
.L_1864:
        /*0230*/ 	.byte	0x04, 0x1e
        /*0232*/ 	.short	(.L_1866 - .L_1865)
.L_1865:
        /*0234*/ 	.word	0x00000000


	//----- nvinfo : EIATTR_CBANK_PARAM_SIZE
	.align		4
.L_1866:
        /*0238*/ 	.byte	0x03, 0x19
        /*023a*/ 	.short	0x0028


	//----- nvinfo : EIATTR_PARAM_CBANK
	.align		4
        /*023c*/ 	.byte	0x04, 0x0a
        /*023e*/ 	.short	(.L_1868 - .L_1867)
	.align		4
.L_1867:
        /*0240*/ 	.word	index@(.nv.constant0._ZN17fastertransformer38beam_online_softmax_topk_stage2_kernelIfLi4ELi32EEEvPKfS2_PiPT_ii)
        /*0244*/ 	.short	0x0210
        /*0246*/ 	.short	0x0028


	//----- nvinfo : EIATTR_SW_WAR
	.align		4
.L_1868:
        /*0248*/ 	.byte	0x04, 0x36
        /*024a*/ 	.short	(.L_1870 - .L_1869)
.L_1869:
        /*024c*/ 	.word	0x00000008
.L_1870:


//--------------------- .nv.info._ZN17fastertransformer17batch_topk_kernelIfLi8ELi32EEEvPKiPKT_PiPfS7_PKbS2_NS_14BeamHypothesesEiiifS3_ --------------------------
	.section	.nv.info._ZN17fastertransformer17batch_topk_kernelIfLi8ELi32EEEvPKiPKT_PiPfS7_PKbS2_NS_14BeamHypothesesEiiifS3_,"",@"SHT_CUDA_INFO"
	.sectionflags	@""
	.align	4


	//----- nvinfo : EIATTR_CUDA_API_VERSION
	.align		4
        /*0000*/ 	.byte	0x04, 0x37
        /*0002*/ 	.short	(.L_1872 - .L_1871)
.L_1871:
        /*0004*/ 	.word	0x00000082


	//----- nvinfo : EIATTR_KPARAM_INFO
	.align		4
.L_1872:
        /*0008*/ 	.byte	0x04, 0x17
        /*000a*/ 	.short	(.L_1874 - .L_1873)
.L_1873:
        /*000c*/ 	.word	0x00000000
        /*0010*/ 	.short	0x000c
        /*0012*/ 	.short	0x00d0
        /*0014*/ 	.byte	0x00, 0xf0, 0x11, 0x00


	//----- nvinfo : EIATTR_KPARAM_INFO
	.align		4
.L_1874:
        /*0018*/ 	.byte	0x04, 0x17
        /*001a*/ 	.short	(.L_1876 - .L_1875)
.L_1875:
        /*001c*/ 	.word	0x00000000
        /*0020*/ 	.short	0x000b
        /*0022*/ 	.short	0x00cc
        /*0024*/ 	.byte	0x00, 0xf0, 0x11, 0x00


	//----- nvinfo : EIATTR_KPARAM_INFO
	.align		4
.L_1876:
        /*0028*/ 	.byte	0x04, 0x17
        /*002a*/ 	.short	(.L_1878 - .L_1877)
.L_1877:
        /*002c*/ 	.word	0x00000000
        /*0030*/ 	.short	0x000a
        /*0032*/ 	.short	0x00c8
        /*0034*/ 	.byte	0x00, 0xf0, 0x11, 0x00


	//----- nvinfo : EIATTR_KPARAM_INFO
	.align		4
.L_1878:
        /*0038*/ 	.byte	0x04, 0x17
        /*003a*/ 	.short	(.L_1880 - .L_1879)
.L_1879:
        /*003c*/ 	.word	0x00000000
        /*0040*/ 	.short	0x0009
        /*0042*/ 	.short	0x00c4
        /*0044*/ 	.byte	0x00, 0xf0, 0x11, 0x00


	//----- nvinfo : EIATTR_KPARAM_INFO
	.align		4
.L_1880:
        /*0048*/ 	.byte	0x04, 0x17
        /*004a*/ 	.short	(.L_1882 - .L_1881)
.L_1881:
        /*004c*/ 	.word	0x00000000
        /*0050*/ 	.short	0x0008
        /*0052*/ 	.short	0x00c0
        /*0054*/ 	.byte	0x00, 0xf0, 0x11, 0x00


	//----- nvinfo : EIATTR_KPARAM_INFO
	.align		4
.L_1882:
        /*0058*/ 	.byte	0x04, 0x17
        /*005a*/ 	.short	(.L_1884 - .L_1883)
.L_1883:
        /*005c*/ 	.word	0x00000000
        /*0060*/ 	.short	0x0007
        /*0062*/ 	.short	0x0038
        /*0064*/ 	.byte	0x00, 0xf0, 0x21, 0x02


	//----- nvinfo : EIATTR_KPARAM_INFO
	.align		4
.L_1884:
        /*0068*/ 	.byte	0x04, 0x17
        /*006a*/ 	.short	(.L_1886 - .L_1885)
.L_1885:
        /*006c*/ 	.word	0x00000000
        /*0070*/ 	.short	0x0006
        /*0072*/ 	.short	0x0030
        /*0074*/ 	.byte	0x00, 0xf0, 0x21, 0x00


	//----- nvinfo : EIATTR_KPARAM_INFO
	.align		4
.L_1886:
        /*0078*/ 	.byte	0x04, 0x17
        /*007a*/ 	.short	(.L_1888 - .L_1887)
.L_1887:
        /*007c*/ 	.word	0x00000000
        /*0080*/ 	.short	0x0005
        /*0082*/ 	.short	0x0028
        /*0084*/ 	.byte	0x00, 0xf0, 0x21, 0x00


	//----- nvinfo : EIATTR_KPARAM_INFO
	.align		4
.L_1888:
        /*0088*/ 	.byte	0x04, 0x17
        /*008a*/ 	.short	(.L_1890 - .L_1889)
.L_1889:
        /*008c*/ 	.word	0x00000000
        /*0090*/ 	.short	0x0004
        /*0092*/ 	.short	0x0020
        /*0094*/ 	.byte	0x00, 0xf0, 0x21, 0x00


	//----- nvinfo : EIATTR_KPARAM_INFO
	.align		4
.L_1890:
        /*0098*/ 	.byte	0x04, 0x17
        /*009a*/ 	.short	(.L_1892 - .L_1891)
.L_1891:
        /*009c*/ 	.word	0x00000000
        /*00a0*/ 	.short	0x0003
        /*00a2*/ 	.short	0x0018
        /*00a4*/ 	.byte	0x00, 0xf0, 0x21, 0x00


	//----- nvinfo : EIATTR_KPARAM_INFO
	.align		4
.L_1892:
        /*00a8*/ 	.byte	0x04, 0x17
        /*00aa*/ 	.short	(.L_1894 - .L_1893)
.L_1893:
        /*00ac*/ 	.word	0x00000000
        /*00b0*/ 	.short	0x0002
        /*00b2*/ 	.short	0x0010
        /*00b4*/ 	.byte	0x00, 0xf0, 0x21, 0x00


	//----- nvinfo : EIATTR_KPARAM_INFO
	.align		4
.L_1894:
        /*00b8*/ 	.byte	0x04, 0x17
        /*00ba*/ 	.short	(.L_1896 - .L_1895)
.L_1895:
        /*00bc*/ 	.word	0x00000000
        /*00c0*/ 	.short	0x0001
        /*00c2*/ 	.short	0x0008
        /*00c4*/ 	.byte	0x00, 0xf0, 0x21, 0x00


	//----- nvinfo : EIATTR_KPARAM_INFO
	.align		4
.L_1896:
        /*00c8*/ 	.byte	0x04, 0x17
        /*00ca*/ 	.short	(.L_1898 - .L_1897)
.L_1897:
        /*00cc*/ 	.word	0x00000000
        /*00d0*/ 	.short	0x0000
        /*00d2*/ 	.short	0x0000
        /*00d4*/ 	.byte	0x00, 0xf0, 0x21, 0x00


	//----- nvinfo : EIATTR_SPARSE_MMA_MASK
	.align		4
.L_1898:
        /*00d8*/ 	.byte	0x03, 0x50
        /*00da*/ 	.short	0x0000


	//----- nvinfo : EIATTR_MAXREG_COUNT
	.align		4
        /*00dc*/ 	.byte	0x03, 0x1b
        /*00de*/ 	.short	0x00ff


	//----- nvinfo : EIATTR_NUM_BARRIERS
	.align		4
        /*00e0*/ 	.byte	0x02, 0x4c
        /*00e2*/ 	.byte	0x01
	.zero		1


	//----- nvinfo : EIATTR_MERCURY_ISA_VERSION
	.align		4
        /*00e4*/ 	.byte	0x03, 0x5f
        /*00e6*/ 	.short	0x0101


	//----- nvinfo : EIATTR_COOP_GROUP_MASK_REGIDS
	.align		4
        /*00e8*/ 	.byte	0x04, 0x29
        /*00ea*/ 	.short	(.L_1900 - .L_1899)


	//   ....[0]....
.L_1899:
        /*00ec*/ 	.word	0xffffffff


	//   ....[1]....
        /*00f0*/ 	.word	0xffffffff


	//   ....[2]....
        /*00f4*/ 	.word	0xffffffff


	//   ....[3]....
        /*00f8*/ 	.word	0xffffffff


	//   ....[4]....
        /*00fc*/ 	.word	0xffffffff


	//   ....[5]....
        /*0100*/ 	.word	0xffffffff


	//   ....[6]....
        /*0104*/ 	.word	0xffffffff


	//   ....[7]....
        /*0108*/ 	.word	0xffffffff


	//   ....[8]....
        /*010c*/ 	.word	0xffffffff


	//   ....[9]....
        /*0110*/ 	.word	0xffffffff


	//   ....[10]....
        /*0114*/ 	.word	0xffffffff


	//   ....[11]....
        /*0118*/ 	.word	0xffffffff


	//   ....[12]....
        /*011c*/ 	.word	0xffffffff


	//   ....[13]....
        /*0120*/ 	.word	0xffffffff


	//   ....[14]....
        /*0124*/ 	.word	0xffffffff


	//   ....[15]....
        /*0128*/ 	.word	0xffffffff


	//   ....[16]....
        /*012c*/ 	.word	0xffffffff


	//   ....[17]....
        /*0130*/ 	.word	0xffffffff


	//   ....[18]....
        /*0134*/ 	.word	0xffffffff


	//   ....[19]....
        /*0138*/ 	.word	0xffffffff


	//   ....[20]....
        /*013c*/ 	.word	0xffffffff


	//   ....[21]....
        /*0140*/ 	.word	0xffffffff


	//   ....[22]....
        /*0144*/ 	.word	0xffffffff


	//   ....[23]....
        /*0148*/ 	.word	0xffffffff


	//   ....[24]....
        /*014c*/ 	.word	0xffffffff


	//   ....[25]....
        /*0150*/ 	.word	0xffffffff


	//   ....[26]....
        /*0154*/ 	.word	0xffffffff


	//   ....[27]....
        /*0158*/ 	.word	0xffffffff


	//   ....[28]....
        /*015c*/ 	.word	0xffffffff


	//   ....[29]....
        /*0160*/ 	.word	0xffffffff


	//   ....[30]....
        /*0164*/ 	.word	0xffffffff


	//   ....[31]....
        /*0168*/ 	.word	0xffffffff


	//   ....[32]....
        /*016c*/ 	.word	0xffffffff


	//   ....[33]....
        /*0170*/ 	.word	0xffffffff


	//   ....[34]....
        /*0174*/ 	.word	0xffffffff


	//   ....[35]....
        /*0178*/ 	.word	0xffffffff


	//   ....[36]....
        /*017c*/ 	.word	0xffffffff


	//   ....[37]....
        /*0180*/ 	.word	0xffffffff


	//   ....[38]....
        /*0184*/ 	.word	0xffffffff


	//   ....[39]....
        /*0188*/ 	.word	0xffffffff


	//   ....[40]....
        /*018c*/ 	.word	0xffffffff


	//   ....[41]....
        /*0190*/ 	.word	0xffffffff


	//   ....[42]....
        /*0194*/ 	.word	0xffffffff


	//   ....[43]....
        /*0198*/ 	.word	0xffffffff


	//   ....[44]....
        /*019c*/ 	.word	0xffffffff


	//   ....[45]....
        /*01a0*/ 	.word	0xffffffff


	//   ....[46]....
        /*01a4*/ 	.word	0xffffffff


	//   ....[47]....
        /*01a8*/ 	.word	0xffffffff


	//   ....[48]....
        /*01ac*/ 	.word	0xffffffff


	//   ....[49]....
        /*01b0*/ 	.word	0xffffffff


	//   ....[50]....
        /*01b4*/ 	.word	0xffffffff


	//   ....[51]....
        /*01b8*/ 	.word	0xffffffff


	//   ....[52]....
        /*01bc*/ 	.word	0xffffffff


	//   ....[53]....
        /*01c0*/ 	.word	0xffffffff


	//   ....[54]....
        /*01c4*/ 	.word	0xffffffff


	//   ....[55]....
        /*01c8*/ 	.word	0xffffffff


	//   ....[56]....
        /*01cc*/ 	.word	0xffffffff


	//   ....[57]....
        /*01d0*/ 	.word	0xffffffff


	//   ....[58]....
        /*01d4*/ 	.word	0xffffffff


	//   ....[59]....
        /*01d8*/ 	.word	0xffffffff


	//   ....[60]....
        /*01dc*/ 	.word	0xffffffff


	//   ....[61]....
        /*01e0*/ 	.word	0xffffffff


	//   ....[62]....
        /*01e4*/ 	.word	0xffffffff


	//   ....[63]....
        /*01e8*/ 	.word	0xffffffff


	//   ....[64]....
        /*01ec*/ 	.word	0xffffffff


	//   ....[65]....
        /*01f0*/ 	.word	0xffffffff


	//   ....[66]....
        /*01f4*/ 	.word	0xffffffff


	//   ....[67]....
        /*01f8*/ 	.word	0xffffffff


	//   ....[68]....
        /*01fc*/ 	.word	0xffffffff


	//   ....[69]....
        /*0200*/ 	.word	0xffffffff


	//   ....[70]....
        /*0204*/ 	.word	0xffffffff


	//   ....[71]....
        /*0208*/ 	.word	0xffffffff


	//   ....[72]....
        /*020c*/ 	.word	0xffffffff


	//   ....[73]....
        /*0210*/ 	.word	0xffffffff


	//   ....[74]....
        /*0214*/ 	.word	0xffffffff


	//   ....[75]....
        /*0218*/ 	.word	0xffffffff


	//   ....[76]....
        /*021c*/ 	.word	0xffffffff


	//   ....[77]....
        /*0220*/ 	.word	0xffffffff


	//   ....[78]....
        /*0224*/ 	.word	0xffffffff


	//   ....[79]....
        /*0228*/ 	.word	0xffffffff


	//----- nvinfo : EIATTR_COOP_GROUP_INSTR_OFFSETS
	.align		4
.L_1900:
        /*022c*/ 	.byte	0x04, 0x28
        /*022e*/ 	.short	(.L_1902 - .L_1901)


	//   ....[0]....
.L_1901:
        /*0230*/ 	.word	0x00002600


	//   ....[1]....
        /*0234*/ 	.word	0x00002610


	//   ....[2]....
        /*0238*/ 	.word	0x00002620


	//   ....[3]....
        /*023c*/ 	.word	0x00002630


	//   ....[4]....
        /*0240*/ 	.word	0x00002640


	//   ....[5]....
        /*0244*/ 	.word	0x00002650


	//   ....[6]....
        /*0248*/ 	.word	0x00002660


	//   ....[7]....
        /*024c*/ 	.word	0x00002680


	//   ....[8]....
        /*0250*/ 	.word	0x00002690


	//   ....[9]....
        /*0254*/ 	.word	0x000026a0


	//   ....[10]....
        /*0258*/ 	.word	0x000026b0


	//   ....[11]....
        /*025c*/ 	.word	0x000026c0


	//   ....[12]....
        /*0260*/ 	.word	0x000026d0


	//   ....[13]....
        /*0264*/ 	.word	0x000026e0


	//   ....[14]....
        /*0268*/ 	.word	0x000026f0


	//   ....[15]....
        /*026c*/ 	.word	0x00002700


	//   ....[16]....
        /*0270*/ 	.word	0x00005ba0


	//   ....[17]....
        /*0274*/ 	.word	0x00005bc0


	//   ....[18]....
        /*0278*/ 	.word	0x00005bd0


	//   ....[19]....
        /*027c*/ 	.word	0x00005be0


	//   ....[20]....
        /*0280*/ 	.word	0x00005bf0


	//   ....[21]....
        /*0284*/ 	.word	0x00005c00


	//   ....[22]....
        /*0288*/ 	.word	0x00005c10


	//   ....[23]....
        /*028c*/ 	.word	0x00005c20


	//   ....[24]....
        /*0290*/ 	.word	0x00005c30


	//   ....[25]....
        /*0294*/ 	.word	0x00005c40


	//   ....[26]....
        /*0298*/ 	.word	0x00005c50


	//   ....[27]....
        /*029c*/ 	.word	0x00005c60


	//   ....[28]....
        /*02a0*/ 	.word	0x00005c70


	//   ....[29]....
        /*02a4*/ 	.word	0x00005c80


	//   ....[30]....
        /*02a8*/ 	.word	0x00005c90


	//   ....[31]....
        /*02ac*/ 	.word	0x00005ca0


	//   ....[32]....
        /*02b0*/ 	.word	0x00009140


	//   ....[33]....
        /*02b4*/ 	.word	0x00009160


	//   ....[34]....
        /*02b8*/ 	.word	0x00009170


	//   ....[35]....
        /*02bc*/ 	.word	0x00009180


	//   ....[36]....
        /*02c0*/ 	.word	0x00009190


	//   ....[37]....
        /*02c4*/ 	.word	0x000091a0


	//   ....[38]....
        /*02c8*/ 	.word	0x000091b0


	//   ....[39]....
        /*02cc*/ 	.word	0x000091c0


	//   ....[40]....
        /*02d0*/ 	.word	0x000091d0


	//   ....[41]....
        /*02d4*/ 	.word	0x000091e0


	//   ....[42]....
        /*02d8*/ 	.word	0x000091f0


	//   ....[43]....
        /*02dc*/ 	.word	0x00009200


	//   ....[44]....
        /*02e0*/ 	.word	0x00009210


	//   ....[45]....
        /*02e4*/ 	.word	0x00009220


	//   ....[46]....
        /*02e8*/ 	.word	0x00009230


	//   ....[47]....
        /*02ec*/ 	.word	0x00009240


	//   ....[48]....
        /*02f0*/ 	.word	0x0000c6e0


	//   ....[49]....
        /*02f4*/ 	.word	0x0000c700


	//   ....[50]....
        /*02f8*/ 	.word	0x0000c710


	//   ....[51]....
        /*02fc*/ 	.word	0x0000c720


	//   ....[52]....
        /*0300*/ 	.word	0x0000c730


	//   ....[53]....
        /*0304*/ 	.word	0x0000c740


	//   ....[54]....
        /*0308*/ 	.word	0x0000c750


	//   ....[55]....
        /*030c*/ 	.word	0x0000c760


	//   ....[56]....
        /*0310*/ 	.word	0x0000c770


	//   ....[57]....
        /*0314*/ 	.word	0x0000c780


	//   ....[58]....
        /*0318*/ 	.word	0x0000c790


	//   ....[59]....
        /*031c*/ 	.word	0x0000c7a0


	//   ....[60]....
        /*0320*/ 	.word	0x0000c7b0


	//   ....[61]....
        /*0324*/ 	.word	0x0000c7c0


	//   ....[62]....
        /*0328*/ 	.word	0x0000c7d0


	//   ....[63]....
        /*032c*/ 	.word	0x0000c7e0


	//   ....[64]....
        /*0330*/ 	.word	0x0000fc80


	//   ....[65]....
        /*0334*/ 	.word	0x0000fca0


	//   ....[66]....
        /*0338*/ 	.word	0x0000fcb0


	//   ....[67]....
        /*033c*/ 	.word	0x0000fcc0


	//   ....[68]....
        /*0340*/ 	.word	0x0000fcd0


	//   ....[69]....
        /*0344*/ 	.word	0x0000fce0


	//   ....[70]....
        /*0348*/ 	.word	0x0000fcf0


	//   ....[71]....
        /*034c*/ 	.word	0x0000fd00


	//   ....[72]....
        /*0350*/ 	.word	0x0000fd10


	//   ....[73]....
        /*0354*/ 	.word	0x0000fd20


	//   ....[74]....
        /*0358*/ 	.word	0x0000fd30


	//   ....[75]....
        /*035c*/ 	.word	0x0000fd40


	//   ....[76]....
        /*0360*/ 	.word	0x0000fd50


	//   ....[77]....
        /*0364*/ 	.word	0x0000fd60


	//   ....[78]....
        /*0368*/ 	.word	0x0000fd70


	//   ....[79]....
        /*036c*/ 	.word	0x0000fd80


	//----- nvinfo : EIATTR_EXIT_INSTR_OFFSETS
	.align		4
.L_1902:
        /*0370*/ 	.byte	0x04, 0x1c
        /*0372*/ 	.short	(.L_1904 - .L_1903)


	//   ....[0]....
.L_1903:
        /*0374*/ 	.word	0x000002a0


	//   ....[1]....
        /*0378*/ 	.word	0x00015f30


	//   ....[2]....
        /*037c*/ 	.word	0x00015fc0


	//   ....[3]....
        /*0380*/ 	.word	0x00016020


	//   ....[4]....
        /*0384*/ 	.word	0x00016070


	//----- nvinfo : EIATTR_MAX_THREADS
	.align		4
.L_1904:
        /*0388*/ 	.byte	0x04, 0x05
        /*038a*/ 	.short	(.L_1906 - .L_1905)
.L_1905:
        /*038c*/ 	.word	0x00000020
        /*0390*/ 	.word	0x00000001
        /*0394*/ 	.word	0x00000001


	//----- nvinfo : EIATTR_CRS_STACK_SIZE
	.align		4
.L_1906:
        /*0398*/ 	.byte	0x04, 0x1e
        /*039a*/ 	.short	(.L_1908 - .L_1907)
.L_1907:
        /*039c*/ 	.word	0x00000000


	//----- nvinfo : EIATTR_CBANK_PARAM_SIZE
	.align		4
.L_1908:
        /*03a0*/ 	.byte	0x03, 0x19
        /*03a2*/ 	.short	0x00d4


	//----- nvinfo : EIATTR_PARAM_CBANK
	.align		4
        /*03a4*/ 	.byte	0x04, 0x0a
        /*03a6*/ 	.short	(.L_1910 - .L_1909)
	.align		4
.L_1909:
        /*03a8*/ 	.word	index@(.nv.constant0._ZN17fastertransformer17batch_topk_kernelIfLi8ELi32EEEvPKiPKT_PiPfS7_PKbS2_NS_14BeamHypothesesEiiifS3_)
        /*03ac*/ 	.short	0x0210
        /*03ae*/ 	.short	0x00d4


	//----- nvinfo : EIATTR_SW_WAR
	.align		4
.L_1910:
        /*03b0*/ 	.byte	0x04, 0x36
        /*03b2*/ 	.short	(.L_1912 - .L_1911)
.L_1911:
        /*03b4*/ 	.word	0x00000008
.L_1912:


//--------------------- .nv.info._ZN17fastertransformer38beam_online_softmax_topk_stage2_kernelIfLi8ELi128EEEvPKfS2_PiPT_ii --------------------------
	.section	.nv.info._ZN17fastertransformer38beam_online_softmax_topk_stage2_kernelIfLi8ELi128EEEvPKfS2_PiPT_ii,"",@"SHT_CUDA_INFO"
	.sectionflags	@""
	.align	4


	//----- nvinfo : EIATTR_CUDA_API_VERSION
	.align		4
        /*0000*/ 	.byte	0x04, 0x37
        /*0002*/ 	.short	(.L_1914 - .L_1913)
.L_1913:
        /*0004*/ 	.word	0x00000082


	//----- nvinfo : EIATTR_KPARAM_INFO
	.align		4
.L_1914:
        /*0008*/ 	.byte	0x04, 0x17
        /*000a*/ 	.short	(.L_1916 - .L_1915)
.L_1915:
        /*000c*/ 	.word	0x00000000
        /*0010*/ 	.short	0x0005
        /*0012*/ 	.short	0x0024
        /*0014*/ 	.byte	0x00, 0xf0, 0x11, 0x00


	//----- nvinfo : EIATTR_KPARAM_INFO
	.align		4
.L_1916:
        /*0018*/ 	.byte	0x04, 0x17
        /*001a*/ 	.short	(.L_1918 - .L_1917)
.L_1917:
        /*001c*/ 	.word	0x00000000
        /*0020*/ 	.short	0x0004
        /*0022*/ 	.short	0x0020
        /*0024*/ 	.byte	0x00, 0xf0, 0x11, 0x00


	//----- nvinfo : EIATTR_KPARAM_INFO
	.align		4
.L_1918:
        /*0028*/ 	.byte	0x04, 0x17
        /*002a*/ 	.short	(.L_1920 - .L_1919)
.L_1919:
        /*002c*/ 	.word	0x00000000
        /*0030*/ 	.short	0x0003
        /*0032*/ 	.short	0x0018
        /*0034*/ 	.byte	0x00, 0xf0, 0x21, 0x00


	//----- nvinfo : EIATTR_KPARAM_INFO
	.align		4
.L_1920:
        /*0038*/ 	.byte	0x04, 0x17
        /*003a*/ 	.short	(.L_1922 - .L_1921)
.L_1921:
        /*003c*/ 	.word	0x00000000
        /*0040*/ 	.short	0x0002
        /*0042*/ 	.short	0x0010
        /*0044*/ 	.byte	0x00, 0xf0, 0x21, 0x00


	//----- nvinfo : EIATTR_KPARAM_INFO
	.align		4
.L_1922:
        /*0048*/ 	.byte	0x04, 0x17
        /*004a*/ 	.short	(.L_1924 - .L_1923)
.L_1923:
        /*004c*/ 	.word	0x00000000
        /*0050*/ 	.short	0x0001
        /*0052*/ 	.short	0x0008
        /*0054*/ 	.byte	0x00, 0xf0, 0x21, 0x00


	//----- nvinfo : EIATTR_KPARAM_INFO
	.align		4
.L_1924:
        /*0058*/ 	.byte	0x04, 0x17
        /*005a*/ 	.short	(.L_1926 - .L_1925)
.L_1925:
        /*005c*/ 	.word	0x00000000
        /*0060*/ 	.short	0x0000
        /*0062*/ 	.short	0x0000
        /*0064*/ 	.byte	0x00, 0xf0, 0x21, 0x00


	//----- nvinfo : EIATTR_SPARSE_MMA_MASK
	.align		4
.L_1926:
        /*0068*/ 	.byte	0x03, 0x50
        /*006a*/ 	.short	0x0000


	//----- nvinfo : EIATTR_MAXREG_COUNT
	.align		4
        /*006c*/ 	.byte	0x03, 0x1b
        /*006e*/ 	.short	0x00ff


	//----- nvinfo : EIATTR_NUM_BARRIERS
	.align		4
        /*0070*/ 	.byte	0x02, 0x4c
        /*0072*/ 	.byte	0x01
	.zero		1


	//----- nvinfo : EIATTR_MERCURY_ISA_VERSION
	.align		4
        /*0074*/ 	.byte	0x03, 0x5f
        /*0076*/ 	.short	0x0101


	//----- nvinfo : EIATTR_COOP_GROUP_MASK_REGIDS
	.align		4
        /*0078*/ 	.byte	0x04, 0x29
        /*007a*/ 	.short	(.L_1928 - .L_1927)


	//   ....[0]....
.L_1927:
        /*007c*/ 	.word	0xffffffff


	//   ....[1]....
        /*0080*/ 	.word	0xffffffff


	//   ....[2]....
        /*0084*/ 	.word	0xffffffff


	//   ....[3]....
        /*0088*/ 	.word	0xffffffff


	//   ....[4]....
        /*008c*/ 	.word	0xffffffff


	//   ....[5]....
        /*0090*/ 	.word	0xffffffff


	//   ....[6]....
        /*0094*/ 	.word	0xffffffff


	//   ....[7]....
        /*0098*/ 	.word	0xffffffff


	//   ....[8]....
        /*009c*/ 	.word	0xffffffff


	//   ....[9]....
        /*00a0*/ 	.word	0xffffffff


	//   ....[10]....
        /*00a4*/ 	.word	0xffffffff


	//   ....[11]....
        /*00a8*/ 	.word	0xffffffff


	//   ....[12]....
        /*00ac*/ 	.word	0xffffffff


	//   ....[13]....
        /*00b0*/ 	.word	0xffffffff


	//   ....[14]....
        /*00b4*/ 	.word	0xffffffff


	//   ....[15]....
        /*00b8*/ 	.word	0xffffffff


	//   ....[16]....
        /*00bc*/ 	.word	0xffffffff


	//   ....[17]....
        /*00c0*/ 	.word	0xffffffff


	//   ....[18]....
        /*00c4*/ 	.word	0xffffffff


	//   ....[19]....
        /*00c8*/ 	.word	0xffffffff


	//   ....[20]....
        /*00cc*/ 	.word	0xffffffff


	//   ....[21]....
        /*00d0*/ 	.word	0xffffffff


	//   ....[22]....
        /*00d4*/ 	.word	0xffffffff


	//   ....[23]....
        /*00d8*/ 	.word	0xffffffff


	//   ....[24]....
        /*00dc*/ 	.word	0xffffffff


	//   ....[25]....
        /*00e0*/ 	.word	0xffffffff


	//   ....[26]....
        /*00e4*/ 	.word	0xffffffff


	//   ....[27]....
        /*00e8*/ 	.word	0xffffffff


	//   ....[28]....
        /*00ec*/ 	.word	0xffffffff


	//   ....[29]....
        /*00f0*/ 	.word	0xffffffff


	//   ....[30]....
        /*00f4*/ 	.word	0xffffffff


	//   ....[31]....
        /*00f8*/ 	.word	0xffffffff


	//   ....[32]....
        /*00fc*/ 	.word	0xffffffff


	//   ....[33]....
        /*0100*/ 	.word	0xffffffff


	//   ....[34]....
        /*0104*/ 	.word	0xffffffff


	//   ....[35]....
        /*0108*/ 	.word	0xffffffff


	//   ....[36]....
        /*010c*/ 	.word	0xffffffff


	//   ....[37]....
        /*0110*/ 	.word	0xffffffff


	//   ....[38]....
        /*0114*/ 	.word	0xffffffff


	//   ....[39]....
        /*0118*/ 	.word	0xffffffff


	//   ....[40]....
        /*011c*/ 	.word	0xffffffff


	//   ....[41]....
        /*0120*/ 	.word	0xffffffff


	//   ....[42]....
        /*0124*/ 	.word	0xffffffff


	//   ....[43]....
        /*0128*/ 	.word	0xffffffff


	//   ....[44]....
        /*012c*/ 	.word	0xffffffff


	//   ....[45]....
        /*0130*/ 	.word	0xffffffff


	//   ....[46]....
        /*0134*/ 	.word	0xffffffff


	//   ....[47]....
        /*0138*/ 	.word	0xffffffff


	//   ....[48]....
        /*013c*/ 	.word	0xffffffff


	//   ....[49]....
        /*0140*/ 	.word	0xffffffff


	//   ....[50]....
        /*0144*/ 	.word	0xffffffff


	//   ....[51]....
        /*0148*/ 	.word	0xffffffff


	//   ....[52]....
        /*014c*/ 	.word	0xffffffff


	//   ....[53]....
        /*0150*/ 	.word	0xffffffff


	//   ....[54]....
        /*0154*/ 	.word	0xffffffff


	//   ....[55]....
        /*0158*/ 	.word	0xffffffff


	//   ....[56]....
        /*015c*/ 	.word	0xffffffff


	//   ....[57]....
        /*0160*/ 	.word	0xffffffff


	//   ....[58]....
        /*0164*/ 	.word	0xffffffff


	//   ....[59]....
        /*0168*/ 	.word	0xffffffff


	//   ....[60]....
        /*016c*/ 	.word	0xffffffff


	//   ....[61]....
        /*0170*/ 	.word	0xffffffff


	//   ....[62]....
        /*0174*/ 	.word	0xffffffff


	//   ....[63]....
        /*0178*/ 	.word	0xffffffff


	//   ....[64]....
        /*017c*/ 	.word	0xffffffff


	//   ....[65]....
        /*0180*/ 	.word	0xffffffff


	//   ....[66]....
        /*0184*/ 	.word	0xffffffff


	//   ....[67]....
        /*0188*/ 	.word	0xffffffff


	//   ....[68]....
        /*018c*/ 	.word	0xffffffff


	//   ....[69]....
        /*0190*/ 	.word	0xffffffff


	//   ....[70]....
        /*0194*/ 	.word	0xffffffff


	//   ....[71]....
        /*0198*/ 	.word	0xffffffff


	//   ....[72]....
        /*019c*/ 	.word	0xffffffff


	//   ....[73]....
        /*01a0*/ 	.word	0xffffffff


	//   ....[74]....
        /*01a4*/ 	.word	0xffffffff


	//   ....[75]....
        /*01a8*/ 	.word	0xffffffff


	//   ....[76]....
        /*01ac*/ 	.word	0xffffffff


	//   ....[77]....
        /*01b0*/ 	.word	0xffffffff


	//   ....[78]....
        /*01b4*/ 	.word	0xffffffff


	//   ....[79]....
        /*01b8*/ 	.word	0xffffffff


	//   ....[80]....
        /*01bc*/ 	.word	0xffffffff


	//   ....[81]....
        /*01c0*/ 	.word	0xffffffff


	//   ....[82]....
        /*01c4*/ 	.word	0xffffffff


	//   ....[83]....
        /*01c8*/ 	.word	0xffffffff


	//   ....[84]....
        /*01cc*/ 	.word	0xffffffff


	//   ....[85]....
        /*01d0*/ 	.word	0xffffffff


	//   ....[86]....
        /*01d4*/ 	.word	0xffffffff


	//   ....[87]....
        /*01d8*/ 	.word	0xffffffff


	//   ....[88]....
        /*01dc*/ 	.word	0xffffffff


	//   ....[89]....
        /*01e0*/ 	.word	0xffffffff


	//----- nvinfo : EIATTR_COOP_GROUP_INSTR_OFFSETS
	.align		4
.L_1928:
        /*01e4*/ 	.byte	0x04, 0x28
        /*01e6*/ 	.short	(.L_1930 - .L_1929)


	//   ....[0]....
.L_1929:
        /*01e8*/ 	.word	0x00003920


	//   ....[1]....
        /*01ec*/ 	.word	0x00003930


	//   ....[2]....
        /*01f0*/ 	.word	0x00003940


	//   ....[3]....
        /*01f4*/ 	.word	0x00003950


	//   ....[4]....
        /*01f8*/ 	.word	0x00003960


	//   ....[5]....
        /*01fc*/ 	.word	0x00003980


	//   ....[6]....
        /*0200*/ 	.word	0x00003990


	//   ....[7]....
        /*0204*/ 	.word	0x000039a0


	//   ....[8]....
        /*0208*/ 	.word	0x000039b0


	//   ....[9]....
        /*020c*/ 	.word	0x000039c0


	//   ....[10]....
        /*0210*/ 	.word	0x000039d0


	//   ....[11]....
        /*0214*/ 	.word	0x000039e0


	//   ....[12]....
        /*0218*/ 	.word	0x000039f0


	//   ....[13]....
        /*021c*/ 	.word	0x00003a00


	//   ....[14]....
        /*0220*/ 	.word	0x00003a10


	//   ....[15]....
        /*0224*/ 	.word	0x00003a20


	//   ....[16]....
        /*0228*/ 	.word	0x00003a30


	//   ....[17]....
        /*022c*/ 	.word	0x00003a40


	//   ....[18]....
        /*0230*/ 	.word	0x00006fb0


	//   ....[19]....
        /*0234*/ 	.word	0x00006fd0


	//   ....[20]....
        /*0238*/ 	.word	0x00006fe0


	//   ....[21]....
        /*023c*/ 	.word	0x00006ff0


	//   ....[22]....
        /*0240*/ 	.word	0x00007000


	//   ....[23]....
        /*0244*/ 	.word	0x00007010


	//   ....[24]....
        /*0248*/ 	.word	0x00007020


	//   ....[25]....
        /*024c*/ 	.word	0x00007030


	//   ....[26]....
        /*0250*/ 	.word	0x00007040


	//   ....[27]....
        /*0254*/ 	.word	0x00007050


	//   ....[28]....
        /*0258*/ 	.word	0x00007060


	//   ....[29]....
        /*025c*/ 	.word	0x00007070


	//   ....[30]....
        /*0260*/ 	.word	0x00007080


	//   ....[31]....
        /*0264*/ 	.word	0x00007090


	//   ....[32]....
        /*0268*/ 	.word	0x000070a0


	//   ....[33]....
        /*026c*/ 	.word	0x000070b0


	//   ....[34]....
        /*0270*/ 	.word	0x000070c0


	//   ....[35]....
        /*0274*/ 	.word	0x000070d0


	//   ....[36]....
        /*0278*/ 	.word	0x0000a640


	//   ....[37]....
        /*027c*/ 	.word	0x0000a660


	//   ....[38]....
        /*0280*/ 	.word	0x0000a670


	//   ....[39]....
        /*0284*/ 	.word	0x0000a680


	//   ....[40]....
        /*0288*/ 	.word	0x0000a690


	//   ....[41]....
        /*028c*/ 	.word	0x0000a6a0


	//   ....[42]....
        /*0290*/ 	.word	0x0000a6b0


	//   ....[43]....
        /*0294*/ 	.word	0x0000a6c0


	//   ....[44]....
        /*0298*/ 	.word	0x0000a6d0


	//   ....[45]....
        /*029c*/ 	.word	0x0000a6e0


	//   ....[46]....
        /*02a0*/ 	.word	0x0000a6f0


	//   ....[47]....
        /*02a4*/ 	.word	0x0000a700


	//   ....[48]....
        /*02a8*/ 	.word	0x0000a710


	//   ....[49]....
        /*02ac*/ 	.word	0x0000a720


	//   ....[50]....
        /*02b0*/ 	.word	0x0000a730


	//   ....[51]....
        /*02b4*/ 	.word	0x0000a740


	//   ....[52]....
        /*02b8*/ 	.word	0x0000a750


	//   ....[53]....
        /*02bc*/ 	.word	0x0000a760


	//   ....[54]....
        /*02c0*/ 	.word	0x0000dcd0


	//   ....[55]....
        /*02c4*/ 	.word	0x0000dcf0


	//   ....[56]....
        /*02c8*/ 	.word	0x0000dd00


	//   ....[57]....
        /*02cc*/ 	.word	0x0000dd10


	//   ....[58]....
        /*02d0*/ 	.word	0x0000dd20


	//   ....[59]....
        /*02d4*/ 	.word	0x0000dd30


	//   ....[60]....
        /*02d8*/ 	.word	0x0000dd40


	//   ....[61]....
        /*02dc*/ 	.word	0x0000dd50


	//   ....[62]....
        /*02e0*/ 	.word	0x0000dd60


	//   ....[63]....
        /*02e4*/ 	.word	0x0000dd70


	//   ....[64]....
        /*02e8*/ 	.word	0x0000dd80


	//   ....[65]....
        /*02ec*/ 	.word	0x0000dd90


	//   ....[66]....
        /*02f0*/ 	.word	0x0000dda0


	//   ....[67]....
        /*02f4*/ 	.word	0x0000ddb0


	//   ....[68]....
        /*02f8*/ 	.word	0x0000ddc0


	//   ....[69]....
        /*02fc*/ 	.word	0x0000ddd0


	//   ....[70]....
        /*0300*/ 	.word	0x0000dde0


	//   ....[71]....
        /*0304*/ 	.word	0x0000ddf0


	//   ....[72]....
        /*0308*/ 	.word	0x00011360


	//   ....[73]....
        /*030c*/ 	.word	0x00011380


	//   ....[74]....
        /*0310*/ 	.word	0x00011390


	//   ....[75]....
        /*0314*/ 	.word	0x000113a0


	//   ....[76]....
        /*0318*/ 	.word	0x000113b0


	//   ....[77]....
        /*031c*/ 	.word	0x000113c0


	//   ....[78]....
        /*0320*/ 	.word	0x000113d0


	//   ....[79]....
        /*0324*/ 	.word	0x000113e0


	//   ....[80]....
        /*0328*/ 	.word	0x000113f0


	//   ....[81]....
        /*032c*/ 	.word	0x00011400


	//   ....[82]....
        /*0330*/ 	.word	0x00011410


	//   ....[83]....
        /*0334*/ 	.word	0x00011420


	//   ....[84]....
        /*0338*/ 	.word	0x00011430


	//   ....[85]....
        /*033c*/ 	.word	0x00011440


	//   ....[86]....
        /*0340*/ 	.word	0x00011450


	//   ....[87]....
        /*0344*/ 	.word	0x00011460


	//   ....[88]....
        /*0348*/ 	.word	0x00011470


	//   ....[89]....
        /*034c*/ 	.word	0x00011480


	//----- nvinfo : EIATTR_EXIT_INSTR_OFFSETS
	.align		4
.L_1930:
        /*0350*/ 	.byte	0x04, 0x1c
        /*0352*/ 	.short	(.L_1932 - .L_1931)


	//   ....[0]....
.L_1931:
        /*0354*/ 	.word	0x0001ec00


	//   ....[1]....
        /*0358*/ 	.word	0x0001efd0


	//   ....[2]....
        /*035c*/ 	.word	0x0001f040


	//----- nvinfo : EIATTR_MAX_THREADS
	.align		4
.L_1932:
        /*0360*/ 	.byte	0x04, 0x05
        /*0362*/ 	.short	(.L_1934 - .L_1933)
.L_1933:
        /*0364*/ 	.word	0x00000080
        /*0368*/ 	.word	0x00000001
        /*036c*/ 	.word	0x00000001


	//----- nvinfo : EIATTR_CRS_STACK_SIZE
	.align		4
.L_1934:
        /*0370*/ 	.byte	0x04, 0x1e
        /*0372*/ 	.short	(.L_1936 - .L_1935)
.L_1935:
        /*0374*/ 	.word	0x00000000


	//----- nvinfo : EIATTR_CBANK_PARAM_SIZE
	.align		4
.L_1936:
        /*0378*/ 	.byte	0x03, 0x19
        /*037a*/ 	.short	0x0028


	//----- nvinfo : EIATTR_PARAM_CBANK
	.align		4
        /*037c*/ 	.byte	0x04, 0x0a
        /*037e*/ 	.short	(.L_1938 - .L_1937)
	.align		4
.L_1937:
        /*0380*/ 	.word	index@(.nv.constant0._ZN17fastertransformer38beam_online_softmax_topk_stage2_kernelIfLi8ELi128EEEvPKfS2_PiPT_ii)
        /*0384*/ 	.short	0x0210
        /*0386*/ 	.short	0x0028


	//----- nvinfo : EIATTR_SW_WAR
	.align		4
.L_1938:
        /*0388*/ 	.byte	0x04, 0x36
        /*038a*/ 	.short	(.L_1940 - .L_1939)
.L_1939:
        /*038c*/ 	.word	0x00000008
.L_1940:


//--------------------- .nv.info._ZN17fastertransformer38beam_online_softmax_topk_stage2_kernelIfLi8ELi64EEEvPKfS2_PiPT_ii --------------------------
	.section	.nv.info._ZN17fastertransformer38beam_online_softmax_topk_stage2_kernelIfLi8ELi64EEEvPKfS2_PiPT_ii,"",@"SHT_CUDA_INFO"
	.sectionflags	@""
	.align	4


	//----- nvinfo : EIATTR_CUDA_API_VERSION
	.align		4
        /*0000*/ 	.byte	0x04, 0x37
        /*0002*/ 	.short	(.L_1942 - .L_1941)
.L_1941:
        /*0004*/ 	.word	0x00000082


	//----- nvinfo : EIATTR_KPARAM_INFO
	.align		4
.L_1942:
        /*0008*/ 	.byte	0x04, 0x17
        /*000a*/ 	.short	(.L_1944 - .L_1943)
.L_1943:
        /*000c*/ 	.word	0x00000000
        /*0010*/ 	.short	0x0005
        /*0012*/ 	.short	0x0024
        /*0014*/ 	.byte	0x00, 0xf0, 0x11, 0x00


	//----- nvinfo : EIATTR_KPARAM_INFO
	.align		4
.L_1944:
        /*0018*/ 	.byte	0x04, 0x17
        /*001a*/ 	.short	(.L_1946 - .L_1945)
.L_1945:
        /*001c*/ 	.word	0x00000000
        /*0020*/ 	.short	0x0004
        /*0022*/ 	.short	0x0020
        /*0024*/ 	.byte	0x00, 0xf0, 0x11, 0x00


	//----- nvinfo : EIATTR_KPARAM_INFO
	.align		4
.L_1946:
        /*0028*/ 	.byte	0x04, 0x17
        /*002a*/ 	.short	(.L_1948 - .L_1947)
.L_1947:
        /*002c*/ 	.word	0x00000000
        /*0030*/ 	.short	0x0003
        /*0032*/ 	.short	0x0018
        /*0034*/ 	.byte	0x00, 0xf0, 0x21, 0x00


	//----- nvinfo : EIATTR_KPARAM_INFO
	.align		4
.L_1948:
        /*0038*/ 	.byte	0x04, 0x17
        /*003a*/ 	.short	(.L_1950 - .L_1949)
.L_1949:
        /*003c*/ 	.word	0x00000000
        /*0040*/ 	.short	0x0002
        /*0042*/ 	.short	0x0010
        /*0044*/ 	.byte	0x00, 0xf0, 0x21, 0x00


	//----- nvinfo : EIATTR_KPARAM_INFO
	.align		4
.L_1950:
        /*0048*/ 	.byte	0x04, 0x17
        /*004a*/ 	.short	(.L_1952 - .L_1951)
.L_1951:
        /*004c*/ 	.word	0x00000000
        /*0050*/ 	.short	0x0001
        /*0052*/ 	.short	0x0008
        /*0054*/ 	.byte	0x00, 0xf0, 0x21, 0x00


	//----- nvinfo : EIATTR_KPARAM_INFO
	.align		4
.L_1952:
        /*0058*/ 	.byte	0x04, 0x17
        /*005a*/ 	.short	(.L_1954 - .L_1953)
.L_1953:
        /*005c*/ 	.word	0x00000000
        /*0060*/ 	.short	0x0000
        /*0062*/ 	.short	0x0000
        /*0064*/ 	.byte	0x00, 0xf0, 0x21, 0x00


	//----- nvinfo : EIATTR_SPARSE_MMA_MASK
	.align		4
.L_1954:
        /*0068*/ 	.byte	0x03, 0x50
        /*006a*/ 	.short	0x0000


	//----- nvinfo : EIATTR_MAXREG_COUNT
	.align		4
        /*006c*/ 	.byte	0x03, 0x1b
        /*006e*/ 	.short	0x00ff


	//----- nvinfo : EIATTR_NUM_BARRIERS
	.align		4
        /*0070*/ 	.byte	0x02, 0x4c
        /*0072*/ 	.byte	0x01
	.zero		1


	//----- nvinfo : EIATTR_MERCURY_ISA_VERSION
	.align		4
        /*0074*/ 	.byte	0x03, 0x5f
        /*0076*/ 	.short	0x0101


	//----- nvinfo : EIATTR_COOP_GROUP_MASK_REGIDS
	.align		4
        /*0078*/ 	.byte	0x04, 0x29
        /*007a*/ 	.short	(.L_1956 - .L_1955)


	//   ....[0]....
.L_1955:
        /*007c*/ 	.word	0xffffffff


	//   ....[1]....
        /*0080*/ 	.word	0xffffffff


	//   ....[2]....
        /*0084*/ 	.word	0xffffffff


	//   ....[3]....
        /*0088*/ 	.word	0xffffffff


	//   ....[4]....
        /*008c*/ 	.word	0xffffffff


	//   ....[5]....
        /*0090*/ 	.word	0xffffffff


	//   ....[6]....
        /*0094*/ 	.word	0xffffffff


	//   ....[7]....
        /*0098*/ 	.word	0xffffffff


	//   ....[8]....
        /*009c*/ 	.word	0xffffffff


	//   ....[9]....
        /*00a0*/ 	.word	0xffffffff


	//   ....[10]....
        /*00a4*/ 	.word	0xffffffff


	//   ....[11]....
        /*00a8*/ 	.word	0xffffffff


	//   ....[12]....
        /*00ac*/ 	.word	0xffffffff


	//   ....[13]....
        /*00b0*/ 	.word	0xffffffff


	//   ....[14]....
        /*00b4*/ 	.word	0xffffffff


	//   ....[15]....
        /*00b8*/ 	.word	0xffffffff


	//   ....[16]....
        /*00bc*/ 	.word	0xffffffff


	//   ....[17]....
        /*00c0*/ 	.word	0xffffffff


	//   ....[18]....
        /*00c4*/ 	.word	0xffffffff


	//   ....[19]....
        /*00c8*/ 	.word	0xffffffff


	//   ....[20]....
        /*00cc*/ 	.word	0xffffffff


	//   ....[21]....
        /*00d0*/ 	.word	0xffffffff


	//   ....[22]....
        /*00d4*/ 	.word	0xffffffff


	//   ....[23]....
        /*00d8*/ 	.word	0xffffffff


	//   ....[24]....
        /*00dc*/ 	.word	0xffffffff


	//   ....[25]....
        /*00e0*/ 	.word	0xffffffff


	//   ....[26]....
        /*00e4*/ 	.word	0xffffffff


	//   ....[27]....
        /*00e8*/ 	.word	0xffffffff


	//   ....[28]....
        /*00ec*/ 	.word	0xffffffff


	//   ....[29]....
        /*00f0*/ 	.word	0xffffffff


	//   ....[30]....
        /*00f4*/ 	.word	0xffffffff


	//   ....[31]....
        /*00f8*/ 	.word	0xffffffff


	//   ....[32]....
        /*00fc*/ 	.word	0xffffffff


	//   ....[33]....
        /*0100*/ 	.word	0xffffffff


	//   ....[34]....
        /*0104*/ 	.word	0xffffffff


	//   ....[35]....
        /*0108*/ 	.word	0xffffffff


	//   ....[36]....
        /*010c*/ 	.word	0xffffffff


	//   ....[37]....
        /*0110*/ 	.word	0xffffffff


	//   ....[38]....
        /*0114*/ 	.word	0xffffffff


	//   ....[39]....
        /*0118*/ 	.word	0xffffffff


	//   ....[40]....
        /*011c*/ 	.word	0xffffffff


	//   ....[41]....
        /*0120*/ 	.word	0xffffffff


	//   ....[42]....
        /*0124*/ 	.word	0xffffffff


	//   ....[43]....
        /*0128*/ 	.word	0xffffffff


	//   ....[44]....
        /*012c*/ 	.word	0xffffffff


	//   ....[45]....
        /*0130*/ 	.word	0xffffffff


	//   ....[46]....
        /*0134*/ 	.word	0xffffffff


	//   ....[47]....
        /*0138*/ 	.word	0xffffffff


	//   ....[48]....
        /*013c*/ 	.word	0xffffffff


	//   ....[49]....
        /*0140*/ 	.word	0xffffffff


	//   ....[50]....
        /*0144*/ 	.word	0xffffffff


	//   ....[51]....
        /*0148*/ 	.word	0xffffffff


	//   ....[52]....
        /*014c*/ 	.word	0xffffffff


	//   ....[53]....
        /*0150*/ 	.word	0xffffffff


	//   ....[54]....
        /*0154*/ 	.word	0xffffffff


	//   ....[55]....
        /*0158*/ 	.word	0xffffffff


	//   ....[56]....
        /*015c*/ 	.word	0xffffffff


	//   ....[57]....
        /*0160*/ 	.word	0xffffffff


	//   ....[58]....
        /*0164*/ 	.word	0xffffffff


	//   ....[59]....
        /*0168*/ 	.word	0xffffffff


	//   ....[60]....
        /*016c*/ 	.word	0xffffffff


	//   ....[61]....
        /*0170*/ 	.word	0xffffffff


	//   ....[62]....
        /*0174*/ 	.word	0xffffffff


	//   ....[63]....
        /*0178*/ 	.word	0xffffffff


	//   ....[64]....
        /*017c*/ 	.word	0xffffffff


	//   ....[65]....
        /*0180*/ 	.word	0xffffffff


	//   ....[66]....
        /*0184*/ 	.word	0xffffffff


	//   ....[67]....
        /*0188*/ 	.word	0xffffffff


	//   ....[68]....
        /*018c*/ 	.word	0xffffffff


	//   ....[69]....
        /*0190*/ 	.word	0xffffffff


	//   ....[70]....
        /*0194*/ 	.word	0xffffffff


	//   ....[71]....
        /*0198*/ 	.word	0xffffffff


	//   ....[72]....
        /*019c*/ 	.word	0xffffffff


	//   ....[73]....
        /*01a0*/ 	.word	0xffffffff


	//   ....[74]....
        /*01a4*/ 	.word	0xffffffff


	//   ....[75]....
        /*01a8*/ 	.word	0xffffffff


	//   ....[76]....
        /*01ac*/ 	.word	0xffffffff


	//   ....[77]....
        /*01b0*/ 	.word	0xffffffff


	//   ....[78]....
        /*01b4*/ 	.word	0xffffffff


	//   ....[79]....
        /*01b8*/ 	.word	0xffffffff


	//   ....[80]....
        /*01bc*/ 	.word	0xffffffff


	//   ....[81]....
        /*01c0*/ 	.word	0xffffffff


	//   ....[82]....
        /*01c4*/ 	.word	0xffffffff


	//   ....[83]....
        /*01c8*/ 	.word	0xffffffff


	//   ....[84]....
        /*01cc*/ 	.word	0xffffffff


	//   ....[85]....
        /*01d0*/ 	.word	0xffffffff


	//   ....[86]....
        /*01d4*/ 	.word	0xffffffff


	//   ....[87]....
        /*01d8*/ 	.word	0xffffffff


	//   ....[88]....
        /*01dc*/ 	.word	0xffffffff


	//   ....[89]....
        /*01e0*/ 	.word	0xffffffff


	//----- nvinfo : EIATTR_COOP_GROUP_INSTR_OFFSETS
	.align		4
.L_1956:
        /*01e4*/ 	.byte	0x04, 0x28
        /*01e6*/ 	.short	(.L_1958 - .L_1957)


	//   ....[0]....
.L_1957:
        /*01e8*/ 	.word	0x00003920


	//   ....[1]....
        /*01ec*/ 	.word	0x00003930


	//   ....[2]....
        /*01f0*/ 	.word	0x00003940


	//   ....[3]....
        /*01f4*/ 	.word	0x00003950


	//   ....[4]....
        /*01f8*/ 	.word	0x00003960


	//   ....[5]....
        /*01fc*/ 	.word	0x00003980


	//   ....[6]....
        /*0200*/ 	.word	0x00003990


	//   ....[7]....
        /*0204*/ 	.word	0x000039a0


	//   ....[8]....
        /*0208*/ 	.word	0x000039b0


	//   ....[9]....
        /*020c*/ 	.word	0x000039c0


	//   ....[10]....
        /*0210*/ 	.word	0x000039d0


	//   ....[11]....
        /*0214*/ 	.word	0x000039e0


	//   ....[12]....
        /*0218*/ 	.word	0x000039f0


	//   ....[13]....
        /*021c*/ 	.word	0x00003a00


	//   ....[14]....
        /*0220*/ 	.word	0x00003a10


	//   ....[15]....
        /*0224*/ 	.word	0x00003a20


	//   ....[16]....
        /*0228*/ 	.word	0x00003a30


	//   ....[17]....
        /*022c*/ 	.word	0x00003a40


	//   ....[18]....
        /*0230*/ 	.word	0x00006fb0


	//   ....[19]....
        /*0234*/ 	.word	0x00006fd0


	//   ....[20]....
        /*0238*/ 	.word	0x00006fe0


	//   ....[21]....
        /*023c*/ 	.word	0x00006ff0


	//   ....[22]....
        /*0240*/ 	.word	0x00007000


	//   ....[23]....
        /*0244*/ 	.word	0x00007010


	//   ....[24]....
        /*0248*/ 	.word	0x00007020


	//   ....[25]....
        /*024c*/ 	.word	0x00007030


	//   ....[26]....
        /*0250*/ 	.word	0x00007040


	//   ....[27]....
        /*0254*/ 	.word	0x00007050


	//   ....[28]....
        /*0258*/ 	.word	0x00007060


	//   ....[29]....
        /*025c*/ 	.word	0x00007070


	//   ....[30]....
        /*0260*/ 	.word	0x00007080


	//   ....[31]....
        /*0264*/ 	.word	0x00007090


	//   ....[32]....
        /*0268*/ 	.word	0x000070a0


	//   ....[33]....
        /*026c*/ 	.word	0x000070b0


	//   ....[34]....
        /*0270*/ 	.word	0x000070c0


	//   ....[35]....
        /*0274*/ 	.word	0x000070d0


	//   ....[36]....
        /*0278*/ 	.word	0x0000a640


	//   ....[37]....
        /*027c*/ 	.word	0x0000a660


	//   ....[38]....
        /*0280*/ 	.word	0x0000a670


	//   ....[39]....
        /*0284*/ 	.word	0x0000a680


	//   ....[40]....
        /*0288*/ 	.word	0x0000a690


	//   ....[41]....
        /*028c*/ 	.word	0x0000a6a0


	//   ....[42]....
        /*0290*/ 	.word	0x0000a6b0


	//   ....[43]....
        /*0294*/ 	.word	0x0000a6c0


	//   ....[44]....
        /*0298*/ 	.word	0x0000a6d0


	//   ....[45]....
        /*029c*/ 	.word	0x0000a6e0


	//   ....[46]....
        /*02a0*/ 	.word	0x0000a6f0


	//   ....[47]....
        /*02a4*/ 	.word	0x0000a700


	//   ....[48]....
        /*02a8*/ 	.word	0x0000a710


	//   ....[49]....
        /*02ac*/ 	.word	0x0000a720


	//   ....[50]....
        /*02b0*/ 	.word	0x0000a730


	//   ....[51]....
        /*02b4*/ 	.word	0x0000a740


	//   ....[52]....
        /*02b8*/ 	.word	0x0000a750


	//   ....[53]....
        /*02bc*/ 	.word	0x0000a760


	//   ....[54]....
        /*02c0*/ 	.word	0x0000dcd0


	//   ....[55]....
        /*02c4*/ 	.word	0x0000dcf0


	//   ....[56]....
        /*02c8*/ 	.word	0x0000dd00


	//   ....[57]....
        /*02cc*/ 	.word	0x0000dd10


	//   ....[58]....
        /*02d0*/ 	.word	0x0000dd20


	//   ....[59]....
        /*02d4*/ 	.word	0x0000dd30


	//   ....[60]....
        /*02d8*/ 	.word	0x0000dd40


	//   ....[61]....
        /*02dc*/ 	.word	0x0000dd50


	//   ....[62]....
        /*02e0*/ 	.word	0x0000dd60


	//   ....[63]....
        /*02e4*/ 	.word	0x0000dd70


	//   ....[64]....
        /*02e8*/ 	.word	0x0000dd80


	//   ....[65]....
        /*02ec*/ 	.word	0x0000dd90


	//   ....[66]....
        /*02f0*/ 	.word	0x0000dda0


	//   ....[67]....
        /*02f4*/ 	.word	0x0000ddb0


	//   ....[68]....
        /*02f8*/ 	.word	0x0000ddc0


	//   ....[69]....
        /*02fc*/ 	.word	0x0000ddd0


	//   ....[70]....
        /*0300*/ 	.word	0x0000dde0


	//   ....[71]....
        /*0304*/ 	.word	0x0000ddf0


	//   ....[72]....
        /*0308*/ 	.word	0x00011360


	//   ....[73]....
        /*030c*/ 	.word	0x00011380


	//   ....[74]....
        /*0310*/ 	.word	0x00011390


	//   ....[75]....
        /*0314*/ 	.word	0x000113a0


	//   ....[76]....
        /*0318*/ 	.word	0x000113b0


	//   ....[77]....
        /*031c*/ 	.word	0x000113c0


	//   ....[78]....
        /*0320*/ 	.word	0x000113d0


	//   ....[79]....
        /*0324*/ 	.word	0x000113e0


	//   ....[80]....
        /*0328*/ 	.word	0x000113f0


	//   ....[81]....
        /*032c*/ 	.word	0x00011400


	//   ....[82]....
        /*0330*/ 	.word	0x00011410


	//   ....[83]....
        /*0334*/ 	.word	0x00011420


	//   ....[84]....
        /*0338*/ 	.word	0x00011430


	//   ....[85]....
        /*033c*/ 	.word	0x00011440


	//   ....[86]....
        /*0340*/ 	.word	0x00011450


	//   ....[87]....
        /*0344*/ 	.word	0x00011460


	//   ....[88]....
        /*0348*/ 	.word	0x00011470


	//   ....[89]....
        /*034c*/ 	.word	0x00011480


	//----- nvinfo : EIATTR_EXIT_INSTR_OFFSETS
	.align		4
.L_1958:
        /*0350*/ 	.byte	0x04, 0x1c
        /*0352*/ 	.short	(.L_1960 - .L_1959)


	//   ....[0]....
.L_1959:
        /*0354*/ 	.word	0x00018140


	//   ....[1]....
        /*0358*/ 	.word	0x00018510


	//   ....[2]....
        /*035c*/ 	.word	0x00018580


	//----- nvinfo : EIATTR_MAX_THREADS
	.align		4
.L_1960:
        /*0360*/ 	.byte	0x04, 0x05
        /*0362*/ 	.short	(.L_1962 - .L_1961)
.L_1961:
        /*0364*/ 	.word	0x00000040
        /*0368*/ 	.word	0x00000001
        /*036c*/ 	.word	0x00000001


	//----- nvinfo : EIATTR_CRS_STACK_SIZE
	.align		4
.L_1962:
        /*0370*/ 	.byte	0x04, 0x1e
        /*0372*/ 	.short	(.L_1964 - .L_1963)
.L_1963:
        /*0374*/ 	.word	0x00000000


	//----- nvinfo : EIATTR_CBANK_PARAM_SIZE
	.align		4
.L_1964:
        /*0378*/ 	.byte	0x03, 0x19
        /*037a*/ 	.short	0x0028


	//----- nvinfo : EIATTR_PARAM_CBANK
	.align		4
        /*037c*/ 	.byte	0x04, 0x0a
        /*037e*/ 	.short	(.L_1966 - .L_1965)
	.align		4
.L_1965:
        /*0380*/ 	.word	index@(.nv.constant0._ZN17fastertransformer38beam_online_softmax_topk_stage2_kernelIfLi8ELi64EEEvPKfS2_PiPT_ii)
        /*0384*/ 	.short	0x0210
        /*0386*/ 	.short	0x0028


	//----- nvinfo : EIATTR_SW_WAR
	.align		4
.L_1966:
        /*0388*/ 	.byte	0x04, 0x36
        /*038a*/ 	.short	(.L_1968 - .L_1967)
.L_1967:
        /*038c*/ 	.word	0x00000008
.L_1968:


//--------------------- .nv.info._ZN17fastertransformer38beam_online_softmax_topk_stage2_kernelIfLi8ELi32EEEvPKfS2_PiPT_ii --------------------------
	.section	.nv.info._ZN17fastertransformer38beam_online_softmax_topk_stage2_kernelIfLi8ELi32EEEvPKfS2_PiPT_ii,"",@"SHT_CUDA_INFO"
	.sectionflags	@""
	.align	4


	//----- nvinfo : EIATTR_CUDA_API_VERSION
	.align		4
        /*0000*/ 	.byte	0x04, 0x37
        /*0002*/ 	.short	(.L_1970 - .L_1969)
.L_1969:
        /*0004*/ 	.word	0x00000082


	//----- nvinfo : EIATTR_KPARAM_INFO
	.align		4
.L_1970:
        /*0008*/ 	.byte	0x04, 0x17
        /*000a*/ 	.short	(.L_1972 - .L_1971)
.L_1971:
        /*000c*/ 	.word	0x00000000
        /*0010*/ 	.short	0x0005
        /*0012*/ 	.short	0x0024
        /*0014*/ 	.byte	0x00, 0xf0, 0x11, 0x00


	//----- nvinfo : EIATTR_KPARAM_INFO
	.align		4
.L_1972:
        /*0018*/ 	.byte	0x04, 0x17
        /*001a*/ 	.short	(.L_1974 - .L_1973)
.L_1973:
        /*001c*/ 	.word	0x00000000
        /*0020*/ 	.short	0x0004
        /*0022*/ 	.short	0x0020
        /*0024*/ 	.byte	0x00, 0xf0, 0x11, 0x00


	//----- nvinfo : EIATTR_KPARAM_INFO
	.align		4
.L_1974:
        /*0028*/ 	.byte	0x04, 0x17
        /*002a*/ 	.short	(.L_1976 - .L_1975)
.L_1975:
        /*002c*/ 	.word	0x00000000
        /*0030*/ 	.short	0x0003
        /*0032*/ 	.short	0x0018
        /*0034*/ 	.byte	0x00, 0xf0, 0x21, 0x00


	//----- nvinfo : EIATTR_KPARAM_INFO
	.align		4
.L_1976:
        /*0038*/ 	.byte	0x04, 0x17
        /*003a*/ 	.short	(.L_1978 - .L_1977)
.L_1977:
        /*003c*/ 	.word	0x00000000
        /*0040*/ 	.short	0x0002
        /*0042*/ 	.short	0x0010
        /*0044*/ 	.byte	0x00, 0xf0, 0x21, 0x00


	//----- nvinfo : EIATTR_KPARAM_INFO
	.align		4
.L_1978:
        /*0048*/ 	.byte	0x04, 0x17
        /*004a*/ 	.short	(.L_1980 - .L_1979)
.L_1979:
        /*004c*/ 	.word	0x00000000
        /*0050*/ 	.short	0x0001
        /*0052*/ 	.short	0x0008
        /*0054*/ 	.byte	0x00, 0xf0, 0x21, 0x00


	//----- nvinfo : EIATTR_KPARAM_INFO
	.align		4
.L_1980:
        /*0058*/ 	.byte	0x04, 0x17
        /*005a*/ 	.short	(.L_1982 - .L_1981)
.L_1981:
        /*005c*/ 	.word	0x00000000
        /*0060*/ 	.short	0x0000
        /*0062*/ 	.short	0x0000
        /*0064*/ 	.byte	0x00, 0xf0, 0x21, 0x00


	//----- nvinfo : EIATTR_SPARSE_MMA_MASK
	.align		4
.L_1982:
        /*0068*/ 	.byte	0x03, 0x50
        /*006a*/ 	.short	0x0000


	//----- nvinfo : EIATTR_MAXREG_COUNT
	.align		4
        /*006c*/ 	.byte	0x03, 0x1b
        /*006e*/ 	.short	0x00ff


	//----- nvinfo : EIATTR_NUM_BARRIERS
	.align		4
        /*0070*/ 	.byte	0x02, 0x4c
        /*0072*/ 	.byte	0x01
	.zero		1


	//----- nvinfo : EIATTR_MERCURY_ISA_VERSION
	.align		4
        /*0074*/ 	.byte	0x03, 0x5f
        /*0076*/ 	.short	0x0101


	//----- nvinfo : EIATTR_COOP_GROUP_MASK_REGIDS
	.align		4
        /*0078*/ 	.byte	0x04, 0x29
        /*007a*/ 	.short	(.L_1984 - .L_1983)


	//   ....[0]....
.L_1983:
        /*007c*/ 	.word	0xffffffff


	//   ....[1]....
        /*0080*/ 	.word	0xffffffff


	//   ....[2]....
        /*0084*/ 	.word	0xffffffff


	//   ....[3]....
        /*0088*/ 	.word	0xffffffff


	//   ....[4]....
        /*008c*/ 	.word	0xffffffff


	//   ....[5]....
        /*0090*/ 	.word	0xffffffff


	//   ....[6]....
        /*0094*/ 	.word	0xffffffff


	//   ....[7]....
        /*0098*/ 	.word	0xffffffff


	//   ....[8]....
        /*009c*/ 	.word	0xffffffff


	//   ....[9]....
        /*00a0*/ 	.word	0xffffffff


	//   ....[10]....
        /*00a4*/ 	.word	0xffffffff


	//   ....[11]....
        /*00a8*/ 	.word	0xffffffff


	//   ....[12]....
        /*00ac*/ 	.word	0xffffffff


	//   ....[13]....
        /*00b0*/ 	.word	0xffffffff


	//   ....[14]....
        /*00b4*/ 	.word	0xffffffff


	//   ....[15]....
        /*00b8*/ 	.word	0xffffffff


	//   ....[16]....
        /*00bc*/ 	.word	0xffffffff


	//   ....[17]....
        /*00c0*/ 	.word	0xffffffff


	//   ....[18]....
        /*00c4*/ 	.word	0xffffffff


	//   ....[19]....
        /*00c8*/ 	.word	0xffffffff


	//   ....[20]....
        /*00cc*/ 	.word	0xffffffff


	//   ....[21]....
        /*00d0*/ 	.word	0xffffffff


	//   ....[22]....
        /*00d4*/ 	.word	0xffffffff


	//   ....[23]....
        /*00d8*/ 	.word	0xffffffff


	//   ....[24]....
        /*00dc*/ 	.word	0xffffffff


	//   ....[25]....
        /*00e0*/ 	.word	0xffffffff


	//   ....[26]....
        /*00e4*/ 	.word	0xffffffff


	//   ....[27]....
        /*00e8*/ 	.word	0xffffffff


	//   ....[28]....
        /*00ec*/ 	.word	0xffffffff


	//   ....[29]....
        /*00f0*/ 	.word	0xffffffff


	//   ....[30]....
        /*00f4*/ 	.word	0xffffffff


	//   ....[31]....
        /*00f8*/ 	.word	0xffffffff


	//   ....[32]....
        /*00fc*/ 	.word	0xffffffff


	//   ....[33]....
        /*0100*/ 	.word	0xffffffff


	//   ....[34]....
        /*0104*/ 	.word	0xffffffff


	//   ....[35]....
        /*0108*/ 	.word	0xffffffff


	//   ....[36]....
        /*010c*/ 	.word	0xffffffff


	//   ....[37]....
        /*0110*/ 	.word	0xffffffff


	//   ....[38]....
        /*0114*/ 	.word	0xffffffff


	//   ....[39]....
        /*0118*/ 	.word	0xffffffff


	//   ....[40]....
        /*011c*/ 	.word	0xffffffff


	//   ....[41]....
        /*0120*/ 	.word	0xffffffff


	//   ....[42]....
        /*0124*/ 	.word	0xffffffff


	//   ....[43]....
        /*0128*/ 	.word	0xffffffff


	//   ....[44]....
        /*012c*/ 	.word	0xffffffff


	//   ....[45]....
        /*0130*/ 	.word	0xffffffff


	//   ....[46]....
        /*0134*/ 	.word	0xffffffff


	//   ....[47]....
        /*0138*/ 	.word	0xffffffff


	//   ....[48]....
        /*013c*/ 	.word	0xffffffff


	//   ....[49]....
        /*0140*/ 	.word	0xffffffff


	//   ....[50]....
        /*0144*/ 	.word	0xffffffff


	//   ....[51]....
        /*0148*/ 	.word	0xffffffff


	//   ....[52]....
        /*014c*/ 	.word	0xffffffff


	//   ....[53]....
        /*0150*/ 	.word	0xffffffff


	//   ....[54]....
        /*0154*/ 	.word	0xffffffff


	//   ....[55]....
        /*0158*/ 	.word	0xffffffff


	//   ....[56]....
        /*015c*/ 	.word	0xffffffff


	//   ....[57]....
        /*0160*/ 	.word	0xffffffff


	//   ....[58]....
        /*0164*/ 	.word	0xffffffff


	//   ....[59]....
        /*0168*/ 	.word	0xffffffff


	//   ....[60]....
        /*016c*/ 	.word	0xffffffff


	//   ....[61]....
        /*0170*/ 	.word	0xffffffff


	//   ....[62]....
        /*0174*/ 	.word	0xffffffff


	//   ....[63]....
        /*0178*/ 	.word	0xffffffff


	//   ....[64]....
        /*017c*/ 	.word	0xffffffff


	//   ....[65]....
        /*0180*/ 	.word	0xffffffff


	//   ....[66]....
        /*0184*/ 	.word	0xffffffff


	//   ....[67]....
        /*0188*/ 	.word	0xffffffff


	//   ....[68]....
        /*018c*/ 	.word	0xffffffff


	//   ....[69]....
        /*0190*/ 	.word	0xffffffff


	//   ....[70]....
        /*0194*/ 	.word	0xffffffff


	//   ....[71]....
        /*0198*/ 	.word	0xffffffff


	//   ....[72]....
        /*019c*/ 	.word	0xffffffff


	//   ....[73]....
        /*01a0*/ 	.word	0xffffffff


	//   ....[74]....
        /*01a4*/ 	.word	0xffffffff


	//   ....[75]....
        /*01a8*/ 	.word	0xffffffff


	//   ....[76]....
        /*01ac*/ 	.word	0xffffffff


	//   ....[77]....
        /*01b0*/ 	.word	0xffffffff


	//   ....[78]....
        /*01b4*/ 	.word	0xffffffff


	//   ....[79]....
        /*01b8*/ 	.word	0xffffffff


	//   ....[80]....
        /*01bc*/ 	.word	0xffffffff


	//   ....[81]....
        /*01c0*/ 	.word	0xffffffff


	//   ....[82]....
        /*01c4*/ 	.word	0xffffffff


	//   ....[83]....
        /*01c8*/ 	.word	0xffffffff


	//   ....[84]....
        /*01cc*/ 	.word	0xffffffff


	//   ....[85]....
        /*01d0*/ 	.word	0xffffffff


	//   ....[86]....
        /*01d4*/ 	.word	0xffffffff


	//   ....[87]....
        /*01d8*/ 	.word	0xffffffff


	//   ....[88]....
        /*01dc*/ 	.word	0xffffffff


	//   ....[89]....
        /*01e0*/ 	.word	0xffffffff


	//----- nvinfo : EIATTR_COOP_GROUP_INSTR_OFFSETS
	.align		4
.L_1984:
        /*01e4*/ 	.byte	0x04, 0x28
        /*01e6*/ 	.short	(.L_1986 - .L_1985)


	//   ....[0]....
.L_1985:
        /*01e8*/ 	.word	0x00003870


	//   ....[1]....
        /*01ec*/ 	.word	0x00003880


	//   ....[2]....
        /*01f0*/ 	.word	0x00003890


	//   ....[3]....
        /*01f4*/ 	.word	0x000038a0


	//   ....[4]....
        /*01f8*/ 	.word	0x000038b0


	//   ....[5]....
        /*01fc*/ 	.word	0x000038d0


	//   ....[6]....
        /*0200*/ 	.word	0x000038e0


	//   ....[7]....
        /*0204*/ 	.word	0x000038f0


	//   ....[8]....
        /*0208*/ 	.word	0x00003900


	//   ....[9]....
        /*020c*/ 	.word	0x00003910


	//   ....[10]....
        /*0210*/ 	.word	0x00003920


	//   ....[11]....
        /*0214*/ 	.word	0x00003930


	//   ....[12]....
        /*0218*/ 	.word	0x00003940


	//   ....[13]....
        /*021c*/ 	.word	0x00003950


	//   ....[14]....
        /*0220*/ 	.word	0x00003960


	//   ....[15]....
        /*0224*/ 	.word	0x00003970


	//   ....[16]....
        /*0228*/ 	.word	0x00003980


	//   ....[17]....
        /*022c*/ 	.word	0x00003990


	//   ....[18]....
        /*0230*/ 	.word	0x00006f00


	//   ....[19]....
        /*0234*/ 	.word	0x00006f20


	//   ....[20]....
        /*0238*/ 	.word	0x00006f30


	//   ....[21]....
        /*023c*/ 	.word	0x00006f40


	//   ....[22]....
        /*0240*/ 	.word	0x00006f50


	//   ....[23]....
        /*0244*/ 	.word	0x00006f60


	//   ....[24]....
        /*0248*/ 	.word	0x00006f70


	//   ....[25]....
        /*024c*/ 	.word	0x00006f80


	//   ....[26]....
        /*0250*/ 	.word	0x00006f90


	//   ....[27]....
        /*0254*/ 	.word	0x00006fa0


	//   ....[28]....
        /*0258*/ 	.word	0x00006fb0


	//   ....[29]....
        /*025c*/ 	.word	0x00006fc0


	//   ....[30]....
        /*0260*/ 	.word	0x00006fd0


	//   ....[31]....
        /*0264*/ 	.word	0x00006fe0


	//   ....[32]....
        /*0268*/ 	.word	0x00006ff0


	//   ....[33]....
        /*026c*/ 	.word	0x00007000


	//   ....[34]....
        /*0270*/ 	.word	0x00007010


	//   ....[35]....
        /*0274*/ 	.word	0x00007020


	//   ....[36]....
        /*0278*/ 	.word	0x0000a590


	//   ....[37]....
        /*027c*/ 	.word	0x0000a5b0


	//   ....[38]....
        /*0280*/ 	.word	0x0000a5c0


	//   ....[39]....
        /*0284*/ 	.word	0x0000a5d0


	//   ....[40]....
        /*0288*/ 	.word	0x0000a5e0


	//   ....[41]....
        /*028c*/ 	.word	0x0000a5f0


	//   ....[42]....
        /*0290*/ 	.word	0x0000a600


	//   ....[43]....
        /*0294*/ 	.word	0x0000a610


	//   ....[44]....
        /*0298*/ 	.word	0x0000a620


	//   ....[45]....
        /*029c*/ 	.word	0x0000a630


	//   ....[46]....
        /*02a0*/ 	.word	0x0000a640


	//   ....[47]....
        /*02a4*/ 	.word	0x0000a650


	//   ....[48]....
        /*02a8*/ 	.word	0x0000a660


	//   ....[49]....
        /*02ac*/ 	.word	0x0000a670


	//   ....[50]....
        /*02b0*/ 	.word	0x0000a680


	//   ....[51]....
        /*02b4*/ 	.word	0x0000a690


	//   ....[52]....
        /*02b8*/ 	.word	0x0000a6a0


	//   ....[53]....
        /*02bc*/ 	.word	0x0000a6b0


	//   ....[54]....
        /*02c0*/ 	.word	0x0000dc20


	//   ....[55]....
        /*02c4*/ 	.word	0x0000dc40


	//   ....[56]....
        /*02c8*/ 	.word	0x0000dc50


	//   ....[57]....
        /*02cc*/ 	.word	0x0000dc60


	//   ....[58]....
        /*02d0*/ 	.word	0x0000dc70


	//   ....[59]....
        /*02d4*/ 	.word	0x0000dc80


	//   ....[60]....
        /*02d8*/ 	.word	0x0000dc90


	//   ....[61]....
        /*02dc*/ 	.word	0x0000dca0


	//   ....[62]....
        /*02e0*/ 	.word	0x0000dcb0


	//   ....[63]....
        /*02e4*/ 	.word	0x0000dcc0


	//   ....[64]....
        /*02e8*/ 	.word	0x0000dcd0


	//   ....[65]....
        /*02ec*/ 	.word	0x0000dce0


	//   ....[66]....
        /*02f0*/ 	.word	0x0000dcf0


	//   ....[67]....
        /*02f4*/ 	.word	0x0000dd00


	//   ....[68]....
        /*02f8*/ 	.word	0x0000dd10


	//   ....[69]....
        /*02fc*/ 	.word	0x0000dd20


	//   ....[70]....
        /*0300*/ 	.word	0x0000dd30


	//   ....[71]....
        /*0304*/ 	.word	0x0000dd40


	//   ....[72]....
        /*0308*/ 	.word	0x000112b0


	//   ....[73]....
        /*030c*/ 	.word	0x000112d0


	//   ....[74]....
        /*0310*/ 	.word	0x000112e0


	//   ....[75]....
        /*0314*/ 	.word	0x000112f0


	//   ....[76]....
        /*0318*/ 	.word	0x00011300


	//   ....[77]....
        /*031c*/ 	.word	0x00011310


	//   ....[78]....
        /*0320*/ 	.word	0x00011320


	//   ....[79]....
        /*0324*/ 	.word	0x00011330


	//   ....[80]....
        /*0328*/ 	.word	0x00011340


	//   ....[81]....
        /*032c*/ 	.word	0x00011350


	//   ....[82]....
        /*0330*/ 	.word	0x00011360


	//   ....[83]....
        /*0334*/ 	.word	0x00011370


	//   ....[84]....
        /*0338*/ 	.word	0x00011380


	//   ....[85]....
        /*033c*/ 	.word	0x00011390


	//   ....[86]....
        /*0340*/ 	.word	0x000113a0


	//   ....[87]....
        /*0344*/ 	.word	0x000113b0


	//   ....[88]....
        /*0348*/ 	.word	0x000113c0


	//   ....[89]....
        /*034c*/ 	.word	0x000113d0


	//----- nvinfo : EIATTR_EXIT_INSTR_OFFSETS
	.align		4
.L_1986:
        /*0350*/ 	.byte	0x04, 0x1c
        /*0352*/ 	.short	(.L_1988 - .L_1987)


	//   ....[0]....
.L_1987:
        /*0354*/ 	.word	0x00014a00


	//   ....[1]....
        /*0358*/ 	.word	0x00014dd0


	//   ....[2]....
        /*035c*/ 	.word	0x00014e40


	//----- nvinfo : EIATTR_MAX_THREADS
	.align		4
.L_1988:
        /*0360*/ 	.byte	0x04, 0x05
        /*0362*/ 	.short	(.L_1990 - .L_1989)
.L_1989:
        /*0364*/ 	.word	0x00000020
        /*0368*/ 	.word	0x00000001
        /*036c*/ 	.word	0x00000001


	//----- nvinfo : EIATTR_CRS_STACK_SIZE
	.align		4
.L_1990:
        /*0370*/ 	.byte	0x04, 0x1e
        /*0372*/ 	.short	(.L_1992 - .L_1991)
.L_1991:
        /*0374*/ 	.word	0x00000000


	//----- nvinfo : EIATTR_CBANK_PARAM_SIZE
	.align		4
.L_1992:
        /*0378*/ 	.byte	0x03, 0x19
        /*037a*/ 	.short	0x0028


	//----- nvinfo : EIATTR_PARAM_CBANK
	.align		4
        /*037c*/ 	.byte	0x04, 0x0a
        /*037e*/ 	.short	(.L_1994 - .L_1993)
	.align		4
.L_1993:
        /*0380*/ 	.word	index@(.nv.constant0._ZN17fastertransformer38beam_online_softmax_topk_stage2_kernelIfLi8ELi32EEEvPKfS2_PiPT_ii)
        /*0384*/ 	.short	0x0210
        /*0386*/ 	.short	0x0028


	//----- nvinfo : EIATTR_SW_WAR
	.align		4
.L_1994:
        /*0388*/ 	.byte	0x04, 0x36
        /*038a*/ 	.short	(.L_1996 - .L_1995)
.L_1995:
        /*038c*/ 	.word	0x00000008
.L_1996:


//--------------------- .nv.info._ZN17fastertransformer38beam_online_softmax_topk_stage1_kernelIfLi1ELi8ELi256EEEvPKT_S3_PKbPfiiPKi --------------------------
	.section	.nv.info._ZN17fastertransformer38beam_online_softmax_topk_stage1_kernelIfLi1ELi8ELi256EEEvPKT_S3_PKbPfiiPKi,"",@"SHT_CUDA_INFO"
	.sectionflags	@""
	.align	4


	//----- nvinfo : EIATTR_CUDA_API_VERSION
	.align		4
        /*0000*/ 	.byte	0x04, 0x37
        /*0002*/ 	.short	(.L_1998 - .L_1997)
.L_1997:
        /*0004*/ 	.word	0x00000082


	//----- nvinfo : EIATTR_KPARAM_INFO
	.align		4
.L_1998:
        /*0008*/ 	.byte	0x04, 0x17
        /*000a*/ 	.short	(.L_2000 - .L_1999)
.L_1999:
        /*000c*/ 	.word	0x00000000
        /*0010*/ 	.short	0x0006
        /*0012*/ 	.short	0x0028
        /*0014*/ 	.byte	0x00, 0xf0, 0x21, 0x00


	//----- nvinfo : EIATTR_KPARAM_INFO
	.align		4
.L_2000:
        /*0018*/ 	.byte	0x04, 0x17
        /*001a*/ 	.short	(.L_2002 - .L_2001)
.L_2001:
        /*001c*/ 	.word	0x00000000
        /*0020*/ 	.short	0x0005
        /*0022*/ 	.short	0x0024
        /*0024*/ 	.byte	0x00, 0xf0, 0x11, 0x00


	//----- nvinfo : EIATTR_KPARAM_INFO
	.align		4
.L_2002:
        /*0028*/ 	.byte	0x04, 0x17
        /*002a*/ 	.short	(.L_2004 - .L_2003)
.L_2003:
        /*002c*/ 	.word	0x00000000
        /*0030*/ 	.short	0x0004
        /*0032*/ 	.short	0x0020
        /*0034*/ 	.byte	0x00, 0xf0, 0x11, 0x00


	//----- nvinfo : EIATTR_KPARAM_INFO
	.align		4
.L_2004:
        /*0038*/ 	.byte	0x04, 0x17
        /*003a*/ 	.short	(.L_2006 - .L_2005)
.L_2005:
        /*003c*/ 	.word	0x00000000
        /*0040*/ 	.short	0x0003
        /*0042*/ 	.short	0x0018
        /*0044*/ 	.byte	0x00, 0xf0, 0x21, 0x00


	//----- nvinfo : EIATTR_KPARAM_INFO
	.align		4
.L_2006:
        /*0048*/ 	.byte	0x04, 0x17
        /*004a*/ 	.short	(.L_2008 - .L_2007)
.L_2007:
        /*004c*/ 	.word	0x00000000
        /*0050*/ 	.short	0x0002
        /*0052*/ 	.short	0x0010
        /*0054*/ 	.byte	0x00, 0xf0, 0x21, 0x00


	//----- nvinfo : EIATTR_KPARAM_INFO
	.align		4
.L_2008:
        /*0058*/ 	.byte	0x04, 0x17
        /*005a*/ 	.short	(.L_2010 - .L_2009)
.L_2009:
        /*005c*/ 	.word	0x00000000
        /*0060*/ 	.short	0x0001
        /*0062*/ 	.short	0x0008
        /*0064*/ 	.byte	0x00, 0xf0, 0x21, 0x00


	//----- nvinfo : EIATTR_KPARAM_INFO
	.align		4
.L_2010:
        /*0068*/ 	.byte	0x04, 0x17
        /*006a*/ 	.short	(.L_2012 - .L_2011)
.L_2011:
        /*006c*/ 	.word	0x00000000
        /*0070*/ 	.short	0x0000
        /*0072*/ 	.short	0x0000
        /*0074*/ 	.byte	0x00, 0xf0, 0x21, 0x00


	//----- nvinfo : EIATTR_SPARSE_MMA_MASK
	.align		4
.L_2012:
        /*0078*/ 	.byte	0x03, 0x50
        /*007a*/ 	.short	0x0000


	//----- nvinfo : EIATTR_MAXREG_COUNT
	.align		4
        /*007c*/ 	.byte	0x03, 0x1b
        /*007e*/ 	.short	0x00ff


	//----- nvinfo : EIATTR_NUM_BARRIERS
	.align		4
        /*0080*/ 	.byte	0x02, 0x4c
        /*0082*/ 	.byte	0x01
	.zero		1


	//----- nvinfo : EIATTR_MERCURY_ISA_VERSION
	.align		4
        /*0084*/ 	.byte	0x03, 0x5f
        /*0086*/ 	.short	0x0101


	//----- nvinfo : EIATTR_COOP_GROUP_MASK_REGIDS
	.align		4
        /*0088*/ 	.byte	0x04, 0x29
        /*008a*/ 	.short	(.L_2014 - .L_2013)


	//   ....[0]....
.L_2013:
        /*008c*/ 	.word	0xffffffff


	//   ....[1]....
        /*0090*/ 	.word	0xffffffff


	//   ....[2]....
        /*0094*/ 	.word	0xffffffff


	//   ....[3]....
        /*0098*/ 	.word	0xffffffff


	//   ....[4]....
        /*009c*/ 	.word	0xffffffff


	//   ....[5]....
        /*00a0*/ 	.word	0xffffffff


	//   ....[6]....
        /*00a4*/ 	.word	0xffffffff


	//   ....[7]....
        /*00a8*/ 	.word	0xffffffff


	//   ....[8]....
        /*00ac*/ 	.word	0xffffffff


	//   ....[9]....
        /*00b0*/ 	.word	0xffffffff


	//   ....[10]....
        /*00b4*/ 	.word	0xffffffff


	//   ....[11]....
        /*00b8*/ 	.word	0xffffffff


	//   ....[12]....
        /*00bc*/ 	.word	0xffffffff


	//   ....[13]....
        /*00c0*/ 	.word	0xffffffff


	//   ....[14]....
        /*00c4*/ 	.word	0xffffffff


	//   ....[15]....
        /*00c8*/ 	.word	0xffffffff


	//   ....[16]....
        /*00cc*/ 	.word	0xffffffff


	//   ....[17]....
        /*00d0*/ 	.word	0xffffffff


	//   ....[18]....
        /*00d4*/ 	.word	0xffffffff


	//   ....[19]....
        /*00d8*/ 	.word	0xffffffff


	//   ....[20]....
        /*00dc*/ 	.word	0xffffffff


	//   ....[21]....
        /*00e0*/ 	.word	0xffffffff


	//   ....[22]....
        /*00e4*/ 	.word	0xffffffff


	//   ....[23]....
        /*00e8*/ 	.word	0xffffffff


	//   ....[24]....
        /*00ec*/ 	.word	0xffffffff


	//   ....[25]....
        /*00f0*/ 	.word	0xffffffff


	//   ....[26]....
        /*00f4*/ 	.word	0xffffffff


	//   ....[27]....
        /*00f8*/ 	.word	0xffffffff


	//   ....[28]....
        /*00fc*/ 	.word	0xffffffff


	//   ....[29]....
        /*0100*/ 	.word	0xffffffff


	//   ....[30]....
        /*0104*/ 	.word	0xffffffff


	//   ....[31]....
        /*0108*/ 	.word	0xffffffff


	//   ....[32]....
        /*010c*/ 	.word	0xffffffff


	//   ....[33]....
        /*0110*/ 	.word	0xffffffff


	//   ....[34]....
        /*0114*/ 	.word	0xffffffff


	//   ....[35]....
        /*0118*/ 	.word	0xffffffff


	//   ....[36]....
        /*011c*/ 	.word	0xffffffff


	//   ....[37]....
        /*0120*/ 	.word	0xffffffff


	//   ....[38]....
        /*0124*/ 	.word	0xffffffff


	//   ....[39]....
        /*0128*/ 	.word	0xffffffff


	//   ....[40]....
        /*012c*/ 	.word	0xffffffff


	//   ....[41]....
        /*0130*/ 	.word	0xffffffff


	//   ....[42]....
        /*0134*/ 	.word	0xffffffff


	//   ....[43]....
        /*0138*/ 	.word	0xffffffff


	//   ....[44]....
        /*013c*/ 	.word	0xffffffff


	//   ....[45]....
        /*0140*/ 	.word	0xffffffff


	//   ....[46]....
        /*0144*/ 	.word	0xffffffff


	//   ....[47]....
        /*0148*/ 	.word	0xffffffff


	//   ....[48]....
        /*014c*/ 	.word	0xffffffff


	//   ....[49]....
        /*0150*/ 	.word	0xffffffff


	//   ....[50]....
        /*0154*/ 	.word	0xffffffff


	//   ....[51]....
        /*0158*/ 	.word	0xffffffff


	//   ....[52]....
        /*015c*/ 	.word	0xffffffff


	//   ....[53]....
        /*0160*/ 	.word	0xffffffff


	//   ....[54]....
        /*0164*/ 	.word	0xffffffff


	//   ....[55]....
        /*0168*/ 	.word	0xffffffff


	//   ....[56]....
        /*016c*/ 	.word	0xffffffff


	//   ....[57]....
        /*0170*/ 	.word	0xffffffff


	//   ....[58]....
        /*0174*/ 	.word	0xffffffff


	//   ....[59]....
        /*0178*/ 	.word	0xffffffff


	//   ....[60]....
        /*017c*/ 	.word	0xffffffff


	//   ....[61]....
        /*0180*/ 	.word	0xffffffff


	//   ....[62]....
        /*0184*/ 	.word	0xffffffff


	//   ....[63]....
        /*0188*/ 	.word	0xffffffff


	//   ....[64]....
        /*018c*/ 	.word	0xffffffff


	//   ....[65]....
        /*0190*/ 	.word	0xffffffff


	//   ....[66]....
        /*0194*/ 	.word	0xffffffff


	//   ....[67]....
        /*0198*/ 	.word	0xffffffff


	//   ....[68]....
        /*019c*/ 	.word	0xffffffff


	//   ....[69]....
        /*01a0*/ 	.word	0xffffffff


	//   ....[70]....
        /*01a4*/ 	.word	0xffffffff


	//   ....[71]....
        /*01a8*/ 	.word	0xffffffff


	//   ....[72]....
        /*01ac*/ 	.word	0xffffffff


	//   ....[73]....
        /*01b0*/ 	.word	0xffffffff


	//   ....[74]....
        /*01b4*/ 	.word	0xffffffff


	//   ....[75]....
        /*01b8*/ 	.word	0xffffffff


	//   ....[76]....
        /*01bc*/ 	.word	0xffffffff


	//   ....[77]....
        /*01c0*/ 	.word	0xffffffff


	//   ....[78]....
        /*01c4*/ 	.word	0xffffffff


	//   ....[79]....
        /*01c8*/ 	.word	0xffffffff


	//   ....[80]....
        /*01cc*/ 	.word	0xffffffff


	//   ....[81]....
        /*01d0*/ 	.word	0xffffffff


	//   ....[82]....
        /*01d4*/ 	.word	0xffffffff


	//   ....[83]....
        /*01d8*/ 	.word	0xffffffff


	//   ....[84]....
        /*01dc*/ 	.word	0xffffffff


	//   ....[85]....
        /*01e0*/ 	.word	0xffffffff


	//   ....[86]....
        /*01e4*/ 	.word	0xffffffff


	//   ....[87]....
        /*01e8*/ 	.word	0xffffffff


	//   ....[88]....
        /*01ec*/ 	.word	0xffffffff


	//   ....[89]....
        /*01f0*/ 	.word	0xffffffff


	//----- nvinfo : EIATTR_COOP_GROUP_INSTR_OFFSETS
	.align		4
.L_2014:
        /*01f4*/ 	.byte	0x04, 0x28
        /*01f6*/ 	.short	(.L_2016 - .L_2015)


	//   ....[0]....
.L_2015:
        /*01f8*/ 	.word	0x00002370


	//   ....[1]....
        /*01fc*/ 	.word	0x00002380


	//   ....[2]....
        /*0200*/ 	.word	0x00002390


	//   ....[3]....
        /*0204*/ 	.word	0x000023a0


	//   ....[4]....
        /*0208*/ 	.word	0x000023b0


	//   ....[5]....
        /*020c*/ 	.word	0x000023c0


	//   ....[6]....
        /*0210*/ 	.word	0x000023d0


	//   ....[7]....
        /*0214*/ 	.word	0x000023f0


	//   ....[8]....
        /*0218*/ 	.word	0x00002400


	//   ....[9]....
        /*021c*/ 	.word	0x00002410


	//   ....[10]....
        /*0220*/ 	.word	0x00002420


	//   ....[11]....
        /*0224*/ 	.word	0x00002430


	//   ....[12]....
        /*0228*/ 	.word	0x00002440


	//   ....[13]....
        /*022c*/ 	.word	0x00002450


	//   ....[14]....
        /*0230*/ 	.word	0x00002460


	//   ....[15]....
        /*0234*/ 	.word	0x00002470


	//   ....[16]....
        /*0238*/ 	.word	0x00002480


	//   ....[17]....
        /*023c*/ 	.word	0x00002490


	//   ....[18]....
        /*0240*/ 	.word	0x00005a00


	//   ....[19]....
        /*0244*/ 	.word	0x00005a20


	//   ....[20]....
        /*0248*/ 	.word	0x00005a30


	//   ....[21]....
        /*024c*/ 	.word	0x00005a40


	//   ....[22]....
        /*0250*/ 	.word	0x00005a50


	//   ....[23]....
        /*0254*/ 	.word	0x00005a60


	//   ....[24]....
        /*0258*/ 	.word	0x00005a70


	//   ....[25]....
        /*025c*/ 	.word	0x00005a80


	//   ....[26]....
        /*0260*/ 	.word	0x00005a90


	//   ....[27]....
        /*0264*/ 	.word	0x00005aa0


	//   ....[28]....
        /*0268*/ 	.word	0x00005ab0


	//   ....[29]....
        /*026c*/ 	.word	0x00005ac0


	//   ....[30]....
        /*0270*/ 	.word	0x00005ad0


	//   ....[31]....
        /*0274*/ 	.word	0x00005ae0


	//   ....[32]....
        /*0278*/ 	.word	0x00005af0


	//   ....[33]....
        /*027c*/ 	.word	0x00005b00


	//   ....[34]....
        /*0280*/ 	.word	0x00005b10


	//   ....[35]....
        /*0284*/ 	.word	0x00005b20


	//   ....[36]....
        /*0288*/ 	.word	0x00009090


	//   ....[37]....
        /*028c*/ 	.word	0x000090b0


	//   ....[38]....
        /*0290*/ 	.word	0x000090c0


	//   ....[39]....
        /*0294*/ 	.word	0x000090d0


	//   ....[40]....
        /*0298*/ 	.word	0x000090e0


	//   ....[41]....
        /*029c*/ 	.word	0x000090f0


	//   ....[42]....
        /*02a0*/ 	.word	0x00009100


	//   ....[43]....
        /*02a4*/ 	.word	0x00009110


	//   ....[44]....
        /*02a8*/ 	.word	0x00009120


	//   ....[45]....
        /*02ac*/ 	.word	0x00009130


	//   ....[46]....
        /*02b0*/ 	.word	0x00009140


	//   ....[47]....
        /*02b4*/ 	.word	0x00009150


	//   ....[48]....
        /*02b8*/ 	.word	0x00009160


	//   ....[49]....
        /*02bc*/ 	.word	0x00009170


	//   ....[50]....
        /*02c0*/ 	.word	0x00009180


	//   ....[51]....
        /*02c4*/ 	.word	0x00009190


	//   ....[52]....
        /*02c8*/ 	.word	0x000091a0


	//   ....[53]....
        /*02cc*/ 	.word	0x000091b0


	//   ....[54]....
        /*02d0*/ 	.word	0x0000c720


	//   ....[55]....
        /*02d4*/ 	.word	0x0000c740


	//   ....[56]....
        /*02d8*/ 	.word	0x0000c750


	//   ....[57]....
        /*02dc*/ 	.word	0x0000c760


	//   ....[58]....
        /*02e0*/ 	.word	0x0000c770


	//   ....[59]....
        /*02e4*/ 	.word	0x0000c780


	//   ....[60]....
        /*02e8*/ 	.word	0x0000c790


	//   ....[61]....
        /*02ec*/ 	.word	0x0000c7a0


	//   ....[62]....
        /*02f0*/ 	.word	0x0000c7b0


	//   ....[63]....
        /*02f4*/ 	.word	0x0000c7c0


	//   ....[64]....
        /*02f8*/ 	.word	0x0000c7d0


	//   ....[65]....
        /*02fc*/ 	.word	0x0000c7e0


	//   ....[66]....
        /*0300*/ 	.word	0x0000c7f0


	//   ....[67]....
        /*0304*/ 	.word	0x0000c800


	//   ....[68]....
        /*0308*/ 	.word	0x0000c810


	//   ....[69]....
        /*030c*/ 	.word	0x0000c820


	//   ....[70]....
        /*0310*/ 	.word	0x0000c830


	//   ....[71]....
        /*0314*/ 	.word	0x0000c840


	//   ....[72]....
        /*0318*/ 	.word	0x0000fdb0


	//   ....[73]....
        /*031c*/ 	.word	0x0000fdd0


	//   ....[74]....
        /*0320*/ 	.word	0x0000fde0


	//   ....[75]....
        /*0324*/ 	.word	0x0000fdf0


	//   ....[76]....
        /*0328*/ 	.word	0x0000fe00


	//   ....[77]....
        /*032c*/ 	.word	0x0000fe10


	//   ....[78]....
        /*0330*/ 	.word	0x0000fe20


	//   ....[79]....
        /*0334*/ 	.word	0x0000fe30


	//   ....[80]....
        /*0338*/ 	.word	0x0000fe40


	//   ....[81]....
        /*033c*/ 	.word	0x0000fe50


	//   ....[82]....
        /*0340*/ 	.word	0x0000fe60


	//   ....[83]....
        /*0344*/ 	.word	0x0000fe70


	//   ....[84]....
        /*0348*/ 	.word	0x0000fe80


	//   ....[85]....
        /*034c*/ 	.word	0x0000fe90


	//   ....[86]....
        /*0350*/ 	.word	0x0000fea0


	//   ....[87]....
        /*0354*/ 	.word	0x0000feb0


	//   ....[88]....
        /*0358*/ 	.word	0x0000fec0


	//   ....[89]....
        /*035c*/ 	.word	0x0000fed0


	//----- nvinfo : EIATTR_EXIT_INSTR_OFFSETS
	.align		4
.L_2016:
        /*0360*/ 	.byte	0x04, 0x1c
        /*0362*/ 	.short	(.L_2018 - .L_2017)


	//   ....[0]....
.L_2017:
        /*0364*/ 	.word	0x0002b920


	//   ....[1]....
        /*0368*/ 	.word	0x0002baf0


	//   ....[2]....
        /*036c*/ 	.word	0x0002c2f0


	//   ....[3]....
        /*0370*/ 	.word	0x0002c3f0


	//----- nvinfo : EIATTR_MAX_THREADS
	.align		4
.L_2018:
        /*0374*/ 	.byte	0x04, 0x05
        /*0376*/ 	.short	(.L_2020 - .L_2019)
.L_2019:
        /*0378*/ 	.word	0x00000100
        /*037c*/ 	.word	0x00000001
        /*0380*/ 	.word	0x00000001


	//----- nvinfo : EIATTR_CRS_STACK_SIZE
	.align		4
.L_2020:
        /*0384*/ 	.byte	0x04, 0x1e
        /*0386*/ 	.short	(.L_2022 - .L_2021)
.L_2021:
        /*0388*/ 	.word	0x00000000


	//----- nvinfo : EIATTR_CBANK_PARAM_SIZE
	.align		4
.L_2022:
        /*038c*/ 	.byte	0x03, 0x19
        /*038e*/ 	.short	0x0030


	//----- nvinfo : EIATTR_PARAM_CBANK
	.align		4
        /*0390*/ 	.byte	0x04, 0x0a
        /*0392*/ 	.short	(.L_2024 - .L_2023)
	.align		4
.L_2023:
        /*0394*/ 	.word	index@(.nv.constant0._ZN17fastertransformer38beam_online_softmax_topk_stage1_kernelIfLi1ELi8ELi256EEEvPKT_S3_PKbPfiiPKi)
        /*0398*/ 	.short	0x0210
        /*039a*/ 	.short	0x0030


	//----- nvinfo : EIATTR_SW_WAR
	.align		4
.L_2024:
        /*039c*/ 	.byte	0x04, 0x36
        /*039e*/ 	.short	(.L_2026 - .L_2025)
.L_2025:
        /*03a0*/ 	.word	0x00000008
.L_2026:


//--------------------- .nv.info._ZN3cub17CUB_300001_SM_9006detail11EmptyKernelIvEEvv --------------------------
	.section	.nv.info._ZN3cub17CUB_300001_SM_9006detail11EmptyKernelIvEEvv,"",@"SHT_CUDA_INFO"
	.sectionflags	@""
	.align	4


	//----- nvinfo : EIATTR_CUDA_API_VERSION
	.align		4
        /*0000*/ 	.byte	0x04, 0x37
        /*0002*/ 	.short	(.L_2028 - .L_2027)
.L_2027:
        /*0004*/ 	.word	0x00000082


	//----- nvinfo : EIATTR_SPARSE_MMA_MASK
	.align		4
.L_2028:
        /*0008*/ 	.byte	0x03, 0x50
        /*000a*/ 	.short	0x0000


	//----- nvinfo : EIATTR_MAXREG_COUNT
	.align		4
        /*000c*/ 	.byte	0x03, 0x1b
        /*000e*/ 	.short	0x00ff


	//----- nvinfo : EIATTR_MERCURY_ISA_VERSION
	.align		4
        /*0010*/ 	.byte	0x03, 0x5f
        /*0012*/ 	.short	0x0101


	//----- nvinfo : EIATTR_EXIT_INSTR_OFFSETS
	.align		4
        /*0014*/ 	.byte	0x04, 0x1c
        /*0016*/ 	.short	(.L_2030 - .L_2029)


	//   ....[0]....
.L_2029:
        /*0018*/ 	.word	0x00000010


	//----- nvinfo : EIATTR_SW_WAR
	.align		4
.L_2030:
        /*001c*/ 	.byte	0x04, 0x36
        /*001e*/ 	.short	(.L_2032 - .L_2031)
.L_2031:
        /*0020*/ 	.word	0x00000008
.L_2032:


//--------------------- .nv.callgraph             --------------------------
	.section	.nv.callgraph,"",@"SHT_CUDA_CALLGRAPH"
	.align	4
	.sectionentsize	8
	.align		4
        /*0000*/ 	.word	0x00000000
	.align		4
        /*0004*/ 	.word	0xffffffff
	.align		4
        /*0008*/ 	.word	0x00000000
	.align		4
        /*000c*/ 	.word	0xfffffffe
	.align		4
        /*0010*/ 	.word	0x00000000
	.align		4
        /*0014*/ 	.word	0xfffffffd
	.align		4
        /*0018*/ 	.word	0x00000000
	.align		4
        /*001c*/ 	.word	0xfffffffc


//--------------------- .nv.constant4             --------------------------
	.section	.nv.constant4,"a",@progbits
	.align	8
	.align		8
.nv.constant4:
        /*0000*/ 	.dword	precalc_xorwow_matrix
	.align		8
        /*0008*/ 	.dword	precalc_xorwow_offset_matrix
	.align		8
        /*0010*/ 	.dword	mrg32k3aM1
	.align		8
        /*0018*/ 	.dword	mrg32k3aM2
	.align		8
        /*0020*/ 	.dword	mrg32k3aM1SubSeq
	.align		8
        /*0028*/ 	.dword	mrg32k3aM2SubSeq
	.align		8
        /*0030*/ 	.dword	mrg32k3aM1Seq
	.align		8
        /*0038*/ 	.dword	mrg32k3aM2Seq
	.align		8
        /*0040*/ 	.dword	_ZN72_INTERNAL_3cc76c35_36_online_softmax_beamsearch_kernels_cu_d71c890f_32924cuda3std3__45__cpo5beginE
	.align		8
        /*0048*/ 	.dword	_ZN72_INTERNAL_3cc76c35_36_online_softmax_beamsearch_kernels_cu_d71c890f_32924cuda3std3__45__cpo3endE
	.align		8
        /*0050*/ 	.dword	_ZN72_INTERNAL_3cc76c35_36_online_softmax_beamsearch_kernels_cu_d71c890f_32924cuda3std3__45__cpo6cbeginE
	.align		8
        /*0058*/ 	.dword	_ZN72_INTERNAL_3cc76c35_36_online_softmax_beamsearch_kernels_cu_d71c890f_32924cuda3std3__45__cpo4cendE
	.align		8
        /*0060*/ 	.dword	_ZN72_INTERNAL_3cc76c35_36_online_softmax_beamsearch_kernels_cu_d71c890f_32924cuda3std3__45__cpo6rbeginE
	.align		8
        /*0068*/ 	.dword	_ZN72_INTERNAL_3cc76c35_36_online_softmax_beamsearch_kernels_cu_d71c890f_32924cuda3std3__45__cpo4rendE
	.align		8
        /*0070*/ 	.dword	_ZN72_INTERNAL_3cc76c35_36_online_softmax_beamsearch_kernels_cu_d71c890f_32924cuda3std3__45__cpo7crbeginE
	.align		8
        /*0078*/ 	.dword	_ZN72_INTERNAL_3cc76c35_36_online_softmax_beamsearch_kernels_cu_d71c890f_32924cuda3std3__45__cpo5crendE
	.align		8
        /*0080*/ 	.dword	_ZN72_INTERNAL_3cc76c35_36_online_softmax_beamsearch_kernels_cu_d71c890f_32924cuda3std3__474_GLOBAL__N__3cc76c35_36_online_softmax_beamsearch_kernels_cu_d71c890f_32926ignoreE
	.align		8
        /*0088*/ 	.dword	_ZN72_INTERNAL_3cc76c35_36_online_softmax_beamsearch_kernels_cu_d71c890f_32924cuda3std3__419piecewise_constructE
	.align		8
        /*0090*/ 	.dword	_ZN72_INTERNAL_3cc76c35_36_online_softmax_beamsearch_kernels_cu_d71c890f_32924cuda3std3__48in_placeE
	.align		8
        /*0098*/ 	.dword	_ZN72_INTERNAL_3cc76c35_36_online_softmax_beamsearch_kernels_cu_d71c890f_32924cuda3std3__420unreachable_sentinelE
	.align		8
        /*00a0*/ 	.dword	_ZN72_INTERNAL_3cc76c35_36_online_softmax_beamsearch_kernels_cu_d71c890f_32924cuda3std3__47nulloptE
	.align		8
        /*00a8*/ 	.dword	_ZN72_INTERNAL_3cc76c35_36_online_softmax_beamsearch_kernels_cu_d71c890f_32924cuda3std3__48unexpectE
	.align		8
        /*00b0*/ 	.dword	_ZN72_INTERNAL_3cc76c35_36_online_softmax_beamsearch_kernels_cu_d71c890f_32924cuda3std6ranges3__45__cpo4swapE
	.align		8
        /*00b8*/ 	.dword	_ZN72_INTERNAL_3cc76c35_36_online_softmax_beamsearch_kernels_cu_d71c890f_32924cuda3std6ranges3__45__cpo9iter_moveE
	.align		8
        /*00c0*/ 	.dword	_ZN72_INTERNAL_3cc76c35_36_online_softmax_beamsearch_kernels_cu_d71c890f_32924cuda3std6ranges3__45__cpo5beginE
	.align		8
        /*00c8*/ 	.dword	_ZN72_INTERNAL_3cc76c35_36_online_softmax_beamsearch_kernels_cu_d71c890f_32924cuda3std6ranges3__45__cpo3endE
	.align		8
        /*00d0*/ 	.dword	_ZN72_INTERNAL_3cc76c35_36_online_softmax_beamsearch_kernels_cu_d71c890f_32924cuda3std6ranges3__45__cpo6cbeginE
	.align		8
        /*00d8*/ 	.dword	_ZN72_INTERNAL_3cc76c35_36_online_softmax_beamsearch_kernels_cu_d71c890f_32924cuda3std6ranges3__45__cpo4cendE
	.align		8
        /*00e0*/ 	.dword	_ZN72_INTERNAL_3cc76c35_36_online_softmax_beamsearch_kernels_cu_d71c890f_32924cuda3std6ranges3__45__cpo7advanceE
	.align		8
        /*00e8*/ 	.dword	_ZN72_INTERNAL_3cc76c35_36_online_softmax_beamsearch_kernels_cu_d71c890f_32924cuda3std6ranges3__45__cpo9iter_swapE
	.align		8
        /*00f0*/ 	.dword	_ZN72_INTERNAL_3cc76c35_36_online_softmax_beamsearch_kernels_cu_d71c890f_32924cuda3std6ranges3__45__cpo4nextE
	.align		8
        /*00f8*/ 	.dword	_ZN72_INTERNAL_3cc76c35_36_online_softmax_beamsearch_kernels_cu_d71c890f_32924cuda3std6ranges3__45__cpo4prevE
	.align		8
        /*0100*/ 	.dword	_ZN72_INTERNAL_3cc76c35_36_online_softmax_beamsearch_kernels_cu_d71c890f_32924cuda3std6ranges3__45__cpo4dataE
	.align		8
        /*0108*/ 	.dword	_ZN72_INTERNAL_3cc76c35_36_online_softmax_beamsearch_kernels_cu_d71c890f_32924cuda3std6ranges3__45__cpo5cdataE
	.align		8
        /*0110*/ 	.dword	_ZN72_INTERNAL_3cc76c35_36_online_softmax_beamsearch_kernels_cu_d71c890f_32924cuda3std6ranges3__45__cpo4sizeE
	.align		8
        /*0118*/ 	.dword	_ZN72_INTERNAL_3cc76c35_36_online_softmax_beamsearch_kernels_cu_d71c890f_32924cuda3std6ranges3__45__cpo5ssizeE
	.align		8
        /*0120*/ 	.dword	_ZN72_INTERNAL_3cc76c35_36_online_softmax_beamsearch_kernels_cu_d71c890f_32924cuda3std6ranges3__45__cpo8distanceE
	.align		8
        /*0128*/ 	.dword	_ZN72_INTERNAL_3cc76c35_36_online_softmax_beamsearch_kernels_cu_d71c890f_32926thrust23THRUST_300001_SM_900_NS6system6detail10sequential3seqE
	.align		8
        /*0130*/ 	.dword	_ZN72_INTERNAL_3cc76c35_36_online_softmax_beamsearch_kernels_cu_d71c890f_32926thrust23THRUST_300001_SM_900_NS12placeholders2_1E
	.align		8
        /*0138*/ 	.dword	_ZN72_INTERNAL_3cc76c35_36_online_softmax_beamsearch_kernels_cu_d71c890f_32926thrust23THRUST_300001_SM_900_NS12placeholders2_2E
	.align		8
        /*0140*/ 	.dword	_ZN72_INTERNAL_3cc76c35_36_online_softmax_beamsearch_kernels_cu_d71c890f_32926thrust23THRUST_300001_SM_900_NS12placeholders2_3E
	.align		8
        /*0148*/ 	.dword	_ZN72_INTERNAL_3cc76c35_36_online_softmax_beamsearch_kernels_cu_d71c890f_32926thrust23THRUST_300001_SM_900_NS12placeholders2_4E
	.align		8
        /*0150*/ 	.dword	_ZN72_INTERNAL_3cc76c35_36_online_softmax_beamsearch_kernels_cu_d71c890f_32926thrust23THRUST_300001_SM_900_NS12placeholders2_5E
	.align		8
        /*0158*/ 	.dword	_ZN72_INTERNAL_3cc76c35_36_online_softmax_beamsearch_kernels_cu_d71c890f_32926thrust23THRUST_300001_SM_900_NS12placeholders2_6E
	.align		8
        /*0160*/ 	.dword	_ZN72_INTERNAL_3cc76c35_36_online_softmax_beamsearch_kernels_cu_d71c890f_32926thrust23THRUST_300001_SM_900_NS12placeholders2_7E
	.align		8
        /*0168*/ 	.dword	_ZN72_INTERNAL_3cc76c35_36_online_softmax_beamsearch_kernels_cu_d71c890f_32926thrust23THRUST_300001_SM_900_NS12placeholders2_8E
	.align		8
        /*0170*/ 	.dword	_ZN72_INTERNAL_3cc76c35_36_online_softmax_beamsearch_kernels_cu_d71c890f_32926thrust23THRUST_300001_SM_900_NS12placeholders2_9E
	.align		8
        /*0178*/ 	.dword	_ZN72_INTERNAL_3cc76c35_36_online_softmax_beamsearch_kernels_cu_d71c890f_32926thrust23THRUST_300001_SM_900_NS12placeholders3_10E


//--------------------- .nv.constant3             --------------------------
	.section	.nv.constant3,"a",@progbits
	.align	8
.nv.constant3:
	.type		__cr_lgamma_table,@object
	.size		__cr_lgamma_table,(.L_8 - __cr_lgamma_table)
__cr_lgamma_table:
        /*0000*/ 	.byte	0x00, 0x00, 0x00, 0x00, 0x00, 0x00, 0x00, 0x00, 0x00, 0x00, 0x00, 0x00, 0x00, 0x00, 0x00, 0x00
        /*0010*/ 	.byte	0xef, 0x39, 0xfa, 0xfe, 0x42, 0x2e, 0xe6, 0x3f, 0x02, 0x20, 0x2a, 0xfa, 0x0b, 0xab, 0xfc, 0x3f
        /*0020*/ 	.byte	0xf9, 0x2c, 0x92, 0x7c, 0xa7, 0x6c, 0x09, 0x40, 0xc9, 0x79, 0x44, 0x3c, 0x64, 0x26, 0x13, 0x40
        /*0030*/ 	.byte	0xca, 0x01, 0xcf, 0x3a, 0x27, 0x51, 0x1a, 0x40, 0x30, 0xcc, 0x2d, 0xf3, 0xe1, 0x0c, 0x21, 0x40
        /*0040*/ 	.byte	0x0d, 0xb7, 0xfc, 0x82, 0x8e, 0x35, 0x25, 0x40
.L_8:


//--------------------- .text._ZN17fastertransformer17batch_topk_kernelI6__halfLi128ELi32EEEvPKiPKT_PiPfS8_PKbS3_NS_14BeamHypothesesEiiifS4_ --------------------------
	.section	.text._ZN17fastertransformer17batch_topk_kernelI6__halfLi128ELi32EEEvPKiPKT_PiPfS8_PKbS3_NS_14BeamHypothesesEiiifS4_,"ax",@progbits
	.align	128
        .global         _ZN17fastertransformer17batch_topk_kernelI6__halfLi128ELi32EEEvPKiPKT_PiPfS8_PKbS3_NS_14BeamHypothesesEiiifS4_
        .type           _ZN17fastertransformer17batch_topk_kernelI6__halfLi128ELi32EEEvPKiPKT_PiPfS8_PKbS3_NS_14BeamHypothesesEiiifS4_,@function
        .size           _ZN17fastertransformer17batch_topk_kernelI6__halfLi128ELi32EEEvPKiPKT_PiPfS8_PKbS3_NS_14BeamHypothesesEiiifS4_,(.L_x_74324 - _ZN17fastertransformer17batch_topk_kernelI6__halfLi128ELi32EEEvPKiPKT_PiPfS8_PKbS3_NS_14BeamHypothesesEiiifS4_)
        .other          _ZN17fastertransformer17batch_topk_kernelI6__halfLi128ELi32EEEvPKiPKT_PiPfS8_PKbS3_NS_14BeamHypothesesEiiifS4_,@"STO_CUDA_ENTRY STV_DEFAULT"
_ZN17fastertransformer17batch_topk_kernelI6__halfLi128ELi32EEEvPKiPKT_PiPfS8_PKbS3_NS_14BeamHypothesesEiiifS4_:
.text._ZN17fastertransformer17batch_topk_kernelI6__halfLi128ELi32EEEvPKiPKT_PiPfS8_PKbS3_NS_14BeamHypothesesEiiifS4_:
[----:B------:R-:W0:Y:S01]  /*0000*/  LDC R1, c[0x0][0x28] ;  /* 0x00000a00ff017b82 */ /* 0x000e220000000800 */
[----:B------:R-:W1:Y:S01]  /*0010*/  S2R R2, SR_TID.X ;  /* 0x0000000000027919 */ /* 0x000e620000002100 */
[----:B------:R-:W-:Y:S01]  /*0020*/  ULDC UR5, c[0x0][0x2d4] ;  /* 0x0000b50000057ab9 */ /* 0x000fe20000000800 */
[----:B------:R-:W-:Y:S01]  /*0030*/  ULDC.64 UR6, c[0x0][0x208] ;  /* 0x0000820000067ab9 */ /* 0x000fe20000000a00 */
[----:B------:R-:W-:Y:S01]  /*0040*/  ULDC.64 UR8, c[0x0][0x278] ;  /* 0x00009e0000087ab9 */ /* 0x000fe20000000a00 */
[----:B------:R-:W2:Y:S01]  /*0050*/  S2R R9, SR_CTAID.X ;  /* 0x0000000000097919 */ /* 0x000ea20000002500 */
[----:B------:R-:W-:Y:S01]  /*0060*/  ULDC UR4, c[0x0][0x2d0] ;  /* 0x0000b40000047ab9 */ /* 0x000fe20000000800 */
[----:B0-----:R-:W-:Y:S01]  /*0070*/  VIADD R1, R1, 0xfffff400 ;  /* 0xfffff40001017836 */ /* 0x001fe20000000000 */
[----:B-1----:R-:W-:-:S13]  /*0080*/  ISETP.GE.AND P1, PT, R2, UR5, PT ;  /* 0x0000000502007c0c */ /* 0x002fda000bf26270 */
[----:B------:R-:W0:Y:S01]  /*0090*/  @!P1 LDC.64 R4, c[0x0][0x228] ;  /* 0x00008a00ff049b82 */ /* 0x000e220000000a00 */
[----:B--2---:R-:W-:-:S04]  /*00a0*/  @!P1 IMAD R3, R9, UR5, R2 ;  /* 0x0000000509039c24 */ /* 0x004fc8000f8e0202 */
[----:B0-----:R-:W-:-:S06]  /*00b0*/  @!P1 IMAD.WIDE R4, R3, 0x4, R4 ;  /* 0x0000000403049825 */ /* 0x001fcc00078e0204 */
[----:B------:R-:W2:Y:S01]  /*00c0*/  @!P1 LDG.E R4, desc[UR6][R4.64] ;  /* 0x0000000604049981 */ /* 0x000ea2000c1e1900 */
[----:B------:R-:W-:Y:S02]  /*00d0*/  ISETP.NE.AND P0, PT, R2, RZ, PT ;  /* 0x000000ff0200720c */ /* 0x000fe40003f05270 */
[----:B------:R-:W-:Y:S01]  /*00e0*/  @!P1 MOV R3, 0x400 ;  /* 0x0000040000039802 */ /* 0x000fe20000000f00 */
[----:B------:R-:W0:Y:S04]  /*00f0*/  @!P1 S2R R6, SR_CgaCtaId ;  /* 0x0000000000069919 */ /* 0x000e280000008800 */
[----:B------:R-:W-:-:S06]  /*0100*/  @!P1 VIADD R3, R3, 0x608 ;  /* 0x0000060803039836 */ /* 0x000fcc0000000000 */
[----:B------:R-:W1:Y:S01]  /*0110*/  @!P0 S2R R7, SR_CgaCtaId ;  /* 0x0000000000078919 */ /* 0x000e620000008800 */
[----:B------:R-:W-:Y:S02]  /*0120*/  @!P0 MOV R0, 0x400 ;  /* 0x0000040000008802 */ /* 0x000fe40000000f00 */
[----:B0-----:R-:W-:-:S05]  /*0130*/  @!P1 LEA R3, R6, R3, 0x18 ;  /* 0x0000000306039211 */ /* 0x001fca00078ec0ff */
[----:B------:R-:W-:Y:S01]  /*0140*/  @!P1 IMAD R3, R2, 0x4, R3 ;  /* 0x0000000402039824 */ /* 0x000fe200078e0203 */
[----:B-1----:R-:W-:Y:S01]  /*0150*/  @!P0 LEA R7, R7, R0, 0x18 ;  /* 0x0000000007078211 */ /* 0x002fe200078ec0ff */
[----:B------:R-:W-:-:S04]  /*0160*/  IMAD R0, R9, UR4, RZ ;  /* 0x0000000409007c24 */ /* 0x000fc8000f8e02ff */
[----:B------:R0:W-:Y:S01]  /*0170*/  @!P0 STS [R7+0x604], RZ ;  /* 0x000604ff07008388 */ /* 0x0001e20000000800 */
[----:B------:R-:W-:Y:S02]  /*0180*/  ISETP.NE.U32.AND P0, PT, RZ, UR8, PT ;  /* 0x00000008ff007c0c */ /* 0x000fe4000bf05070 */
[----:B------:R-:W-:Y:S02]  /*0190*/  SHF.R.S32.HI R17, RZ, 0x1f, R0 ;  /* 0x0000001fff117819 */ /* 0x000fe40000011400 */
[----:B------:R-:W-:Y:S01]  /*01a0*/  ISETP.NE.AND.EX P0, PT, RZ, UR9, PT, P0 ;  /* 0x00000009ff007c0c */ /* 0x000fe2000bf05300 */
[----:B--2---:R0:W-:Y:S01]  /*01b0*/  @!P1 STS [R3], R4 ;  /* 0x0000000403009388 */ /* 0x0041e20000000800 */
[----:B------:R-:W-:Y:S11]  /*01c0*/  BAR.SYNC.DEFER_BLOCKING 0x0 ;  /* 0x0000000000007b1d */ /* 0x000ff60000010000 */
[----:B------:R-:W-:Y:S05]  /*01d0*/  @!P0 BRA `(.L_x_0) ;  /* 0x00000000004c8947 */ /* 0x000fea0003800000 */
[----:B------:R-:W1:Y:S01]  /*01e0*/  LDC R6, c[0x0][0x2b4] ;  /* 0x0000ad00ff067b82 */ /* 0x000e620000000800 */
[----:B------:R-:W-:-:S07]  /*01f0*/  ULDC UR8, c[0x0][0x2bc] ;  /* 0x0000af0000087ab9 */ /* 0x000fce0000000800 */
[----:B0-----:R-:W0:Y:S01]  /*0200*/  LDC.64 R4, c[0x0][0x278] ;  /* 0x00009e00ff047b82 */ /* 0x001e220000000a00 */
[----:B-1----:R-:W-:-:S04]  /*0210*/  IMAD R3, R6, UR8, R9 ;  /* 0x0000000806037c24 */ /* 0x002fc8000f8e0209 */
[----:B0-----:R-:W-:-:S06]  /*0220*/  IMAD.WIDE R4, R3, 0x4, R4 ;  /* 0x0000000403047825 */ /* 0x001fcc00078e0204 */
[----:B------:R-:W2:Y:S01]  /*0230*/  LDG.E R5, desc[UR6][R4.64] ;  /* 0x0000000604057981 */ /* 0x000ea2000c1e1900 */
[----:B------:R-:W-:Y:S01]  /*0240*/  BSSY B0, `(.L_x_0) ;  /* 0x000000c000007945 */ /* 0x000fe20003800000 */
[----:B------:R-:W-:Y:S02]  /*0250*/  SHF.R.S32.HI R6, RZ, 0x1f, R3 ;  /* 0x0000001fff067819 */ /* 0x000fe40000011403 */
[----:B--2---:R-:W-:-:S13]  /*0260*/  LOP3.LUT P0, RZ, R5, R2, RZ, 0xfc, !PT ;  /* 0x0000000205ff7212 */ /* 0x004fda000780fcff */
[----:B------:R-:W-:Y:S05]  /*0270*/  @!P0 BRA `(.L_x_1) ;  /* 0x00000000000c8947 */ /* 0x000fea0003800000 */
[----:B------:R-:W-:-:S13]  /*0280*/  ISETP.NE.AND P0, PT, R5, UR5, PT ;  /* 0x0000000505007c0c */ /* 0x000fda000bf05270 */
[----:B------:R-:W-:Y:S05]  /*0290*/  @!P0 EXIT ;  /* 0x000000000000894d */ /* 0x000fea0003800000 */
[----:B------:R-:W-:Y:S05]  /*02a0*/  BRA `(.L_x_2) ;  /* 0x0000000000147947 */ /* 0x000fea0003800000 */
.L_x_1:
[----:B------:R-:W0:Y:S02]  /*02b0*/  LDC.64 R4, c[0x0][0x270] ;  /* 0x00009c00ff047b82 */ /* 0x000e240000000a00 */
[----:B0-----:R-:W-:-:S04]  /*02c0*/  LEA R4, P0, R3, R4, 0x2 ;  /* 0x0000000403047211 */ /* 0x001fc800078010ff */
[----:B------:R-:W-:Y:S01]  /*02d0*/  LEA.HI.X R5, R3, R5, R6, 0x2, P0 ;  /* 0x0000000503057211 */ /* 0x000fe200000f1406 */
[----:B------:R-:W-:-:S05]  /*02e0*/  IMAD.MOV.U32 R3, RZ, RZ, 0x7f7fffff ;  /* 0x7f7fffffff037424 */ /* 0x000fca00078e00ff */
[----:B------:R0:W-:Y:S03]  /*02f0*/  STG.E desc[UR6][R4.64], R3 ;  /* 0x0000000304007986 */ /* 0x0001e6000c101906 */
.L_x_2:
[----:B------:R-:W-:Y:S05]  /*0300*/  BSYNC B0 ;  /* 0x0000000000007941 */ /* 0x000fea0003800000 */
.L_x_0:
[----:B0-----:R-:W-:Y:S01]  /*0310*/  HFMA2.MMA R3, -RZ, RZ, 0, -INF ;  /* 0x0000fc00ff037435 */ /* 0x001fe200000001ff */
[----:B------:R-:W-:Y:S01]  /*0320*/  IMAD.MOV.U32 R4, RZ, RZ, -0x1 ;  /* 0xffffffffff047424 */ /* 0x000fe200078e00ff */
[----:B------:R-:W-:Y:S01]  /*0330*/  ISETP.GE.AND P0, PT, R2, UR4, PT ;  /* 0x0000000402007c0c */ /* 0x000fe2000bf06270 */
[----:B------:R-:W-:Y:S01]  /*0340*/  BSSY B0, `(.L_x_3) ;  /* 0x0000262000007945 */ /* 0x000fe20003800000 */
[----:B------:R-:W-:Y:S02]  /*0350*/  VIADD R132, R1, 0x300 ;  /* 0x0000030001847836 */ /* 0x000fe40000000000 */
[----:B------:R0:W-:Y:S04]  /*0360*/  STL [R1+0x600], R4 ;  /* 0x0006000401007387 */ /* 0x0001e80000100800 */
        /* <DEDUP_REMOVED lines=99> */
[----:B------:R0:W-:Y:S04]  /*09a0*/  STL.U16 [R1+0x800], R3 ;  /* 0x0008000301007387 */ /* 0x0001e80000100400 */
        /* <DEDUP_REMOVED lines=154> */
[----:B------:R0:W-:Y:S01]  /*1350*/  STL.U16 [R1+0x8fe], R3 ;  /* 0x0008fe0301007387 */ /* 0x0001e20000100400 */
[----:B------:R-:W-:Y:S05]  /*1360*/  @P0 BRA `(.L_x_4) ;  /* 0x00000014007c0947 */ /* 0x000fea0003800000 */
[----:B------:R-:W-:Y:S02]  /*1370*/  ULDC UR4, c[0x0][0x2dc] ;  /* 0x0000b70000047ab9 */ /* 0x000fe40000000800 */
[----:B------:R-:W-:-:S13]  /*1380*/  FSETP.NEU.FTZ.AND P0, PT, RZ, UR4, PT ;  /* 0x00000004ff007c0b */ /* 0x000fda000bf1d000 */
[----:B------:R-:W-:Y:S05]  /*1390*/  @!P0 BRA `(.L_x_5) ;  /* 0x0000000800f08947 */ /* 0x000fea0003800000 */
[----:B------:R-:W1:Y:S08]  /*13a0*/  LDC.64 R6, c[0x0][0x238] ;  /* 0x00008e00ff067b82 */ /* 0x000e700000000a00 */
[----:B0-----:R-:W0:Y:S01]  /*13b0*/  LDC.64 R4, c[0x0][0x240] ;  /* 0x00009000ff047b82 */ /* 0x001e220000000a00 */
[----:B-1----:R-:W-:-:S04]  /*13c0*/  IADD3 R6, P0, R9, R6, RZ ;  /* 0x0000000609067210 */ /* 0x002fc80007f1e0ff */
[----:B------:R-:W-:-:S05]  /*13d0*/  LEA.HI.X.SX32 R7, R9, R7, 0x1, P0 ;  /* 0x0000000709077211 */ /* 0x000fca00000f0eff */
[----:B------:R-:W2:Y:S01]  /*13e0*/  LDG.E.U8 R6, desc[UR6][R6.64] ;  /* 0x0000000606067981 */ /* 0x000ea2000c1e1100 */
[----:B0-----:R-:W-:-:S06]  /*13f0*/  IMAD.WIDE R4, R9, 0x4, R4 ;  /* 0x0000000409047825 */ /* 0x001fcc00078e0204 */
[----:B------:R-:W3:Y:S01]  /*1400*/  LDG.E R4, desc[UR6][R4.64] ;  /* 0x0000000604047981 */ /* 0x000ee2000c1e1900 */
[C---:B------:R-:W-:Y:S01]  /*1410*/  IADD3 R15, R1.reuse, 0x8fc, RZ ;  /* 0x000008fc010f7810 */ /* 0x040fe20007ffe0ff */
[----:B------:R-:W-:Y:S01]  /*1420*/  VIADD R14, R1, 0x7f8 ;  /* 0x000007f8010e7836 */ /* 0x000fe20000000000 */
[----:B--2---:R-:W-:Y:S01]  /*1430*/  ISETP.NE.AND P0, PT, R6, RZ, PT ;  /* 0x000000ff0600720c */ /* 0x004fe20003f05270 */
[----:B---3--:R-:W-:-:S12]  /*1440*/  VIADD R12, R4, 0x1 ;  /* 0x00000001040c7836 */ /* 0x008fd80000000000 */
[----:B------:R-:W-:-:S05]  /*1450*/  @P0 IMAD.MOV R12, RZ, RZ, R4 ;  /* 0x000000ffff0c0224 */ /* 0x000fca00078e0204 */
[----:B------:R-:W-:-:S06]  /*1460*/  I2FP.F32.S32 R3, R12 ;  /* 0x0000000c00037245 */ /* 0x000fcc0000201400 */
[----:B------:R-:W0:Y:S02]  /*1470*/  MUFU.LG2 R3, R3 ;  /* 0x0000000300037308 */ /* 0x000e240000000c00 */
[----:B0-----:R-:W-:-:S06]  /*1480*/  FMUL.FTZ R8, R3, UR4 ;  /* 0x0000000403087c20 */ /* 0x001fcc0008410000 */
[----:B------:R-:W0:Y:S02]  /*1490*/  MUFU.EX2 R8, R8 ;  /* 0x0000000800087308 */ /* 0x000e240000000800 */
[----:B0-----:R-:W-:-:S05]  /*14a0*/  F2FP.F16.F32.PACK_AB R5, RZ, R8 ;  /* 0x00000008ff05723e */ /* 0x001fca00000000ff */
[----:B------:R-:W-:-:S04]  /*14b0*/  HADD2.F32 R16, -RZ, R5.H0_H0 ;  /* 0x20000005ff107230 */ /* 0x000fc80000004100 */
[----:B------:R0:W1:Y:S03]  /*14c0*/  MUFU.RCP R21, R16 ;  /* 0x0000001000157308 */ /* 0x0000660000001000 */
.L_x_25:
[----:B--2---:R-:W2:Y:S01]  /*14d0*/  LDL R13, [R1+0x7fc] ;  /* 0x0007fc00010d7983 */ /* 0x004ea20000100800 */
[----:B---3--:R-:W3:Y:S03]  /*14e0*/  LDC R9, c[0x0][0x2d4] ;  /* 0x0000b500ff097b82 */ /* 0x008ee60000000800 */
[----:B------:R-:W5:Y:S01]  /*14f0*/  LDL.U16 R5, [R1+0x8fe] ;  /* 0x0008fe0001057983 */ /* 0x000f620000100400 */
[----:B------:R-:W-:Y:S01]  /*1500*/  IADD3 R3, P0, R0, R2, RZ ;  /* 0x0000000200037210 */ /* 0x000fe20007f1e0ff */
[----:B------:R-:W-:-:S03]  /*1510*/  ULDC.64 UR4, c[0x0][0x218] ;  /* 0x0000860000047ab9 */ /* 0x000fc60000000a00 */
[----:B------:R-:W-:Y:S02]  /*1520*/  LEA.HI.X.SX32 R4, R2, R17, 0x1, P0 ;  /* 0x0000001102047211 */ /* 0x000fe400000f0eff */
[----:B------:R-:W-:Y:S01]  /*1530*/  LEA R6, P0, R3, UR4, 0x1 ;  /* 0x0000000403067c11 */ /* 0x000fe2000f8008ff */
[----:B------:R-:W-:-:S03]  /*1540*/  ULDC.U16 UR4, c[0x0][0x2e0] ;  /* 0x0000b80000047ab9 */ /* 0x000fc60000000400 */
[----:B------:R-:W-:-:S05]  /*1550*/  LEA.HI.X R7, R3, UR5, R4, 0x1, P0 ;  /* 0x0000000503077c11 */ /* 0x000fca00080f0c04 */
[----:B------:R4:W5:Y:S01]  /*1560*/  LDG.E.U16.CONSTANT R3, desc[UR6][R6.64] ;  /* 0x0000000606037981 */ /* 0x000962000c1e9500 */
[----:B------:R-:W-:Y:S02]  /*1570*/  ISETP.GE.AND P2, PT, R2, RZ, PT ;  /* 0x000000ff0200720c */ /* 0x000fe40003f46270 */
[----:B---3--:R-:W-:-:S04]  /*1580*/  IABS R8, R9 ;  /* 0x0000000900087213 */ /* 0x008fc80000000000 */
[----:B------:R-:W3:Y:S01]  /*1590*/  I2F.RP R4, R8 ;  /* 0x0000000800047306 */ /* 0x000ee20000209400 */
[----:B----4-:R-:W-:-:S07]  /*15a0*/  IABS R7, R2 ;  /* 0x0000000200077213 */ /* 0x010fce0000000000 */
[----:B---3--:R-:W3:Y:S02]  /*15b0*/  MUFU.RCP R4, R4 ;  /* 0x0000000400047308 */ /* 0x008ee40000001000 */
[----:B---3--:R-:W-:-:S06]  /*15c0*/  VIADD R10, R4, 0xffffffe ;  /* 0x0ffffffe040a7836 */ /* 0x008fcc0000000000 */
[----:B------:R3:W4:Y:S02]  /*15d0*/  F2I.FTZ.U32.TRUNC.NTZ R11, R10 ;  /* 0x0000000a000b7305 */ /* 0x000724000021f000 */
[----:B---3--:R-:W-:Y:S02]  /*15e0*/  IMAD.MOV.U32 R10, RZ, RZ, RZ ;  /* 0x000000ffff0a7224 */ /* 0x008fe400078e00ff */
[----:B----4-:R-:W-:-:S04]  /*15f0*/  IMAD.MOV R19, RZ, RZ, -R11 ;  /* 0x000000ffff137224 */ /* 0x010fc800078e0a0b */
[----:B------:R-:W-:-:S04]  /*1600*/  IMAD R19, R19, R8, RZ ;  /* 0x0000000813137224 */ /* 0x000fc800078e02ff */
[----:B------:R-:W-:-:S06]  /*1610*/  IMAD.HI.U32 R11, R11, R19, R10 ;  /* 0x000000130b0b7227 */ /* 0x000fcc00078e000a */
[----:B------:R-:W-:-:S05]  /*1620*/  IMAD.HI.U32 R11, R11, R7, RZ ;  /* 0x000000070b0b7227 */ /* 0x000fca00078e00ff */
[----:B------:R-:W-:-:S05]  /*1630*/  IADD3 R11, -R11, RZ, RZ ;  /* 0x000000ff0b0b7210 */ /* 0x000fca0007ffe1ff */
[----:B------:R-:W-:-:S05]  /*1640*/  IMAD R7, R8, R11, R7 ;  /* 0x0000000b08077224 */ /* 0x000fca00078e0207 */
[----:B------:R-:W-:-:S13]  /*1650*/  ISETP.GT.U32.AND P0, PT, R8, R7, PT ;  /* 0x000000070800720c */ /* 0x000fda0003f04070 */
[----:B------:R-:W-:Y:S01]  /*1660*/  @!P0 IMAD.IADD R7, R7, 0x1, -R8 ;  /* 0x0000000107078824 */ /* 0x000fe200078e0a08 */
[----:B------:R-:W-:-:S04]  /*1670*/  ISETP.NE.AND P0, PT, R9, RZ, PT ;  /* 0x000000ff0900720c */ /* 0x000fc80003f05270 */
[----:B------:R-:W-:-:S13]  /*1680*/  ISETP.GT.U32.AND P1, PT, R8, R7, PT ;  /* 0x000000070800720c */ /* 0x000fda0003f24070 */
[----:B------:R-:W-:-:S04]  /*1690*/  @!P1 IMAD.IADD R7, R7, 0x1, -R8 ;  /* 0x0000000107079824 */ /* 0x000fc800078e0a08 */
[----:B------:R-:W-:Y:S01]  /*16a0*/  @!P2 IMAD.MOV R7, RZ, RZ, -R7 ;  /* 0x000000ffff07a224 */ /* 0x000fe200078e0a07 */
[----:B------:R-:W-:Y:S02]  /*16b0*/  @!P0 LOP3.LUT R7, RZ, R9, RZ, 0x33, !PT ;  /* 0x00000009ff078212 */ /* 0x000fe400078e33ff */
[----:B------:R-:W-:Y:S02]  /*16c0*/  ISETP.NE.AND P0, PT, R12, 0x1, PT ;  /* 0x000000010c00780c */ /* 0x000fe40003f05270 */
[----:B------:R3:W4:Y:S01]  /*16d0*/  I2F.F16 R6, R7 ;  /* 0x0000000700067306 */ /* 0x0007220000200c00 */
[----:B--2---:R-:W-:-:S10]  /*16e0*/  ISETP.GT.AND P2, PT, R13, R2, PT ;  /* 0x000000020d00720c */ /* 0x004fd40003f44270 */
[----:B---34-:R-:W-:Y:S05]  /*16f0*/  @!P0 BRA `(.L_x_6) ;  /* 0x0000000000288947 */ /* 0x018fea0003800000 */
[----:B-----5:R-:W-:-:S05]  /*1700*/  HADD2.F32 R7, -RZ, R3.H0_H0 ;  /* 0x20000003ff077230 */ /* 0x020fca0000004100 */
[----:B-1----:R-:W-:-:S05]  /*1710*/  FMUL.FTZ R8, R21, R7 ;  /* 0x0000000715087220 */ /* 0x002fca0000410000 */
[----:B------:R-:W-:-:S05]  /*1720*/  F2FP.F16.F32.PACK_AB R3, RZ, R8 ;  /* 0x00000008ff03723e */ /* 0x000fca00000000ff */
[C---:B------:R-:W-:Y:S02]  /*1730*/  HSETP2.GEU.AND P1, PT, |R3|.reuse.H0_H0, 8.523464202880859375e-06, 8.523464202880859375e-06, PT ;  /* 0x008f008f03007434 */ /* 0x040fe40003f2ea00 */
[----:B------:R-:W-:-:S05]  /*1740*/  HSETP2.GT.AND P0, PT, |R3|.H0_H0, RZ.H0_H0, PT ;  /* 0x200000ff03007234 */ /* 0x000fca0003f04a00 */
[----:B------:R-:W-:-:S13]  /*1750*/  PLOP3.LUT P0, PT, P1, P0, PT, 0xa2, 0x0 ;  /* 0x000000000000781c */ /* 0x000fda0000f01472 */
[----:B------:R-:W-:-:S04]  /*1760*/  @!P0 FFMA.FTZ R4, -R16, R8, R7 ;  /* 0x0000000810048223 */ /* 0x000fc80000010107 */
[----:B------:R-:W-:-:S05]  /*1770*/  @!P0 FFMA.FTZ R4, R21, R4, R8 ;  /* 0x0000000415048223 */ /* 0x000fca0000010008 */
[----:B------:R-:W-:-:S04]  /*1780*/  @!P0 F2FP.F16.F32.PACK_AB R4, RZ, R4 ;  /* 0x00000004ff04823e */ /* 0x000fc800000000ff */
[----:B------:R-:W-:-:S07]  /*1790*/  @!P0 PRMT R3, R4, 0x7610, R3 ;  /* 0x0000761004038816 */ /* 0x000fce0000000003 */
.L_x_6:
[----:B-----5:R-:W-:Y:S02]  /*17a0*/  HFMA2 R7, R6.H0_H0, UR4.H0_H0, R3.H0_H0 ;  /* 0x2000000406077c31 */ /* 0x020fe40008040803 */
[----:B------:R-:W-:Y:S01]  /*17b0*/  IMAD.MOV.U32 R3, RZ, RZ, 0x7e ;  /* 0x0000007eff037424 */ /* 0x000fe200078e00ff */
[----:B------:R-:W-:Y:S01]  /*17c0*/  MOV R6, R15 ;  /* 0x0000000f00067202 */ /* 0x000fe20000000f00 */
[----:B------:R-:W-:Y:S01]  /*17d0*/  IMAD.MOV.U32 R4, RZ, RZ, R14 ;  /* 0x000000ffff047224 */ /* 0x000fe200078e000e */
[C-C-:B------:R-:W-:Y:S02]  /*17e0*/  HSETP2.GT.AND P0, PT, R7.reuse.H0_H0, R5.reuse.H0_H0, PT ;  /* 0x2000000507007234 */ /* 0x140fe40003f04800 */
[----:B------:R-:W-:-:S03]  /*17f0*/  HSETP2.NEU.OR P1, PT, R7.H0_H0, R5.H0_H0, !P2 ;  /* 0x2000000507007234 */ /* 0x000fc6000572d820 */
[----:B------:R-:W-:-:S04]  /*1800*/  ISETP.EQ.OR P0, PT, R13, -0x1, P0 ;  /* 0xffffffff0d00780c */ /* 0x000fc80000702670 */
[----:B------:R-:W-:-:S13]  /*1810*/  PLOP3.LUT P0, PT, P0, P1, PT, 0x8, 0x0 ;  /* 0x000000000000781c */ /* 0x000fda0000702170 */
[----:B------:R2:W-:Y:S01]  /*1820*/  @!P0 STL.U16 [R1+0x8fe], R7 ;  /* 0x0008fe0701008387 */ /* 0x0005e20000100400 */
[----:B------:R-:W-:-:S03]  /*1830*/  @!P0 PRMT R5, R7, 0x7610, R5 ;  /* 0x0000761007058816 */ /* 0x000fc60000000005 */
[----:B------:R2:W-:Y:S04]  /*1840*/  @!P0 STL [R1+0x7fc], R2 ;  /* 0x0007fc0201008387 */ /* 0x0005e80000100800 */
.L_x_24:
[----:B--2---:R-:W2:Y:S04]  /*1850*/  LDL.U16 R7, [R6] ;  /* 0x0000000006077983 */ /* 0x004ea80000100400 */
[----:B------:R-:W3:Y:S01]  /*1860*/  LDL.64 R10, [R4] ;  /* 0x00000000040a7983 */ /* 0x000ee20000100a00 */
[----:B------:R-:W-:Y:S04]  /*1870*/  BSSY B1, `(.L_x_7) ;  /* 0x0000016000017945 */ /* 0x000fe80003800000 */
[----:B------:R-:W-:Y:S01]  /*1880*/  BSSY B2, `(.L_x_8) ;  /* 0x000000e000027945 */ /* 0x000fe20003800000 */
[----:B--2--5:R-:W-:Y:S01]  /*1890*/  HSETP2.GT.AND P0, PT, R5.H0_H0, R7.H0_H0, PT ;  /* 0x2000000705007234 */ /* 0x024fe20003f04800 */
[----:B---3--:R-:W-:-:S12]  /*18a0*/  IMAD.MOV.U32 R9, RZ, RZ, R10 ;  /* 0x000000ffff097224 */ /* 0x008fd800078e000a */
[----:B------:R-:W-:Y:S05]  /*18b0*/  @P0 BRA `(.L_x_9) ;  /* 0x0000000000280947 */ /* 0x000fea0003800000 */
[----:B------:R-:W-:Y:S01]  /*18c0*/  ISETP.NE.AND P0, PT, R10, -0x1, PT ;  /* 0xffffffff0a00780c */ /* 0x000fe20003f05270 */
[----:B------:R-:W-:-:S12]  /*18d0*/  IMAD.MOV.U32 R9, RZ, RZ, -0x1 ;  /* 0xffffffffff097424 */ /* 0x000fd800078e00ff */
[----:B------:R-:W-:Y:S05]  /*18e0*/  @!P0 BRA `(.L_x_9) ;  /* 0x00000000001c8947 */ /* 0x000fea0003800000 */
[----:B------:R-:W-:-:S13]  /*18f0*/  HSETP2.NEU.AND P0, PT, R5.H0_H0, R7.H0_H0, PT ;  /* 0x2000000705007234 */ /* 0x000fda0003f0d800 */
[----:B------:R-:W-:Y:S05]  /*1900*/  @P0 BREAK B2 ;  /* 0x0000000000020942 */ /* 0x000fea0003800000 */
[----:B------:R-:W-:Y:S05]  /*1910*/  @P0 BRA `(.L_x_10) ;  /* 0x00000000002c0947 */ /* 0x000fea0003800000 */
[----:B------:R-:W-:-:S13]  /*1920*/  ISETP.GE.AND P0, PT, R11, R10, PT ;  /* 0x0000000a0b00720c */ /* 0x000fda0003f06270 */
[----:B------:R-:W-:Y:S05]  /*1930*/  @P0 BREAK B2 ;  /* 0x0000000000020942 */ /* 0x000fea0003800000 */
[----:B------:R-:W-:Y:S05]  /*1940*/  @P0 BRA `(.L_x_10) ;  /* 0x0000000000200947 */ /* 0x000fea0003800000 */
[----:B------:R-:W-:-:S07]  /*1950*/  IMAD.MOV.U32 R9, RZ, RZ, R10 ;  /* 0x000000ffff097224 */ /* 0x000fce00078e000a */
.L_x_9:
[----:B------:R-:W-:Y:S05]  /*1960*/  BSYNC B2 ;  /* 0x0000000000027941 */ /* 0x000fea0003800000 */
.L_x_8:
[----:B------:R-:W-:Y:S04]  /*1970*/  STL.U16 [R6], R5 ;  /* 0x0000000506007387 */ /* 0x000fe80000100400 */
[----:B------:R-:W2:Y:S04]  /*1980*/  LDL R11, [R4+0x4] ;  /* 0x00000400040b7983 */ /* 0x000ea80000100800 */
[----:B--2---:R-:W-:Y:S04]  /*1990*/  STL [R4], R11 ;  /* 0x0000000b04007387 */ /* 0x004fe80000100800 */
[----:B------:R2:W-:Y:S04]  /*19a0*/  STL.U16 [R6+0x2], R7 ;  /* 0x0000020706007387 */ /* 0x0005e80000100400 */
[----:B------:R3:W-:Y:S04]  /*19b0*/  STL [R4+0x4], R9 ;  /* 0x0000040904007387 */ /* 0x0007e80000100800 */
[----:B--2---:R3:W5:Y:S02]  /*19c0*/  LDL.U16 R7, [R6] ;  /* 0x0000000006077983 */ /* 0x0047640000100400 */
.L_x_10:
[----:B------:R-:W-:Y:S05]  /*19d0*/  BSYNC B1 ;  /* 0x0000000000017941 */ /* 0x000fea0003800000 */
.L_x_7:
[----:B------:R-:W2:Y:S04]  /*19e0*/  LDL.U16 R5, [R6+-0x2] ;  /* 0xfffffe0006057983 */ /* 0x000ea80000100400 */
[----:B------:R-:W3:Y:S01]  /*19f0*/  LDL R8, [R4+-0x4] ;  /* 0xfffffc0004087983 */ /* 0x000ee20000100800 */
[----:B------:R-:W-:Y:S04]  /*1a00*/  BSSY B1, `(.L_x_11) ;  /* 0x0000017000017945 */ /* 0x000fe80003800000 */
[----:B------:R-:W-:Y:S01]  /*1a10*/  BSSY B2, `(.L_x_12) ;  /* 0x000000f000027945 */ /* 0x000fe20003800000 */
[----:B--2--5:R-:W-:-:S02]  /*1a20*/  HSETP2.GT.AND P0, PT, R7.H0_H0, R5.H0_H0, PT ;  /* 0x2000000507007234 */ /* 0x024fc40003f04800 */
[----:B---3--:R-:W-:-:S11]  /*1a30*/  MOV R9, R8 ;  /* 0x0000000800097202 */ /* 0x008fd60000000f00 */
[----:B------:R-:W-:Y:S05]  /*1a40*/  @P0 BRA `(.L_x_13) ;  /* 0x00000000002c0947 */ /* 0x000fea0003800000 */
[----:B------:R-:W-:Y:S01]  /*1a50*/  ISETP.NE.AND P0, PT, R8, -0x1, PT ;  /* 0xffffffff0800780c */ /* 0x000fe20003f05270 */
[----:B------:R-:W-:-:S12]  /*1a60*/  IMAD.MOV.U32 R9, RZ, RZ, -0x1 ;  /* 0xffffffffff097424 */ /* 0x000fd800078e00ff */
[----:B------:R-:W-:Y:S05]  /*1a70*/  @!P0 BRA `(.L_x_13) ;  /* 0x0000000000208947 */ /* 0x000fea0003800000 */
[----:B------:R-:W-:-:S13]  /*1a80*/  HSETP2.NEU.AND P0, PT, R7.H0_H0, R5.H0_H0, PT ;  /* 0x2000000507007234 */ /* 0x000fda0003f0d800 */
[----:B------:R-:W-:Y:S05]  /*1a90*/  @P0 BREAK B2 ;  /* 0x0000000000020942 */ /* 0x000fea0003800000 */
[----:B------:R-:W-:Y:S05]  /*1aa0*/  @P0 BRA `(.L_x_14) ;  /* 0x0000000000300947 */ /* 0x000fea0003800000 */
[----:B------:R-:W2:Y:S02]  /*1ab0*/  LDL R9, [R4] ;  /* 0x0000000004097983 */ /* 0x000ea40000100800 */
[----:B--2---:R-:W-:-:S13]  /*1ac0*/  ISETP.GE.AND P0, PT, R9, R8, PT ;  /* 0x000000080900720c */ /* 0x004fda0003f06270 */
[----:B------:R-:W-:Y:S05]  /*1ad0*/  @P0 BREAK B2 ;  /* 0x0000000000020942 */ /* 0x000fea0003800000 */
[----:B------:R-:W-:Y:S05]  /*1ae0*/  @P0 BRA `(.L_x_14) ;  /* 0x0000000000200947 */ /* 0x000fea0003800000 */
[----:B------:R-:W-:-:S07]  /*1af0*/  IMAD.MOV.U32 R9, RZ, RZ, R8 ;  /* 0x000000ffff097224 */ /* 0x000fce00078e0008 */
.L_x_13:
[----:B------:R-:W-:Y:S05]  /*1b00*/  BSYNC B2 ;  /* 0x0000000000027941 */ /* 0x000fea0003800000 */
.L_x_12:
[----:B------:R-:W-:Y:S04]  /*1b10*/  STL.U16 [R6+-0x2], R7 ;  /* 0xfffffe0706007387 */ /* 0x000fe80000100400 */
[----:B------:R-:W2:Y:S04]  /*1b20*/  LDL R11, [R4] ;  /* 0x00000000040b7983 */ /* 0x000ea80000100800 */
[----:B--2---:R-:W-:Y:S04]  /*1b30*/  STL [R4+-0x4], R11 ;  /* 0xfffffc0b04007387 */ /* 0x004fe80000100800 */
[----:B------:R2:W-:Y:S04]  /*1b40*/  STL.U16 [R6], R5 ;  /* 0x0000000506007387 */ /* 0x0005e80000100400 */
[----:B------:R3:W-:Y:S04]  /*1b50*/  STL [R4], R9 ;  /* 0x0000000904007387 */ /* 0x0007e80000100800 */
[----:B--2---:R3:W5:Y:S02]  /*1b60*/  LDL.U16 R5, [R6+-0x2] ;  /* 0xfffffe0006057983 */ /* 0x0047640000100400 */
.L_x_14:
[----:B------:R-:W-:Y:S05]  /*1b70*/  BSYNC B1 ;  /* 0x0000000000017941 */ /* 0x000fea0003800000 */
.L_x_11:
[----:B------:R-:W2:Y:S04]  /*1b80*/  LDL.U16 R8, [R6+-0x4] ;  /* 0xfffffc0006087983 */ /* 0x000ea80000100400 */
[----:B------:R-:W4:Y:S01]  /*1b90*/  LDL.64 R10, [R4+-0x8] ;  /* 0xfffff800040a7983 */ /* 0x000f220000100a00 */
[----:B------:R-:W-:Y:S04]  /*1ba0*/  BSSY B1, `(.L_x_15) ;  /* 0x0000015000017945 */ /* 0x000fe80003800000 */
[----:B------:R-:W-:Y:S01]  /*1bb0*/  BSSY B2, `(.L_x_16) ;  /* 0x000000e000027945 */ /* 0x000fe20003800000 */
[----:B--2--5:R-:W-:Y:S01]  /*1bc0*/  HSETP2.GT.AND P0, PT, R5.H0_H0, R8.H0_H0, PT ;  /* 0x2000000805007234 */ /* 0x024fe20003f04800 */
[----:B----4-:R-:W-:-:S12]  /*1bd0*/  IMAD.MOV.U32 R7, RZ, RZ, R10 ;  /* 0x000000ffff077224 */ /* 0x010fd800078e000a */
        /* <DEDUP_REMOVED lines=10> */
[----:B------:R-:W-:-:S07]  /*1c80*/  MOV R7, R10 ;  /* 0x0000000a00077202 */ /* 0x000fce0000000f00 */
.L_x_17:
[----:B------:R-:W-:Y:S05]  /*1c90*/  BSYNC B2 ;  /* 0x0000000000027941 */ /* 0x000fea0003800000 */
.L_x_16:
[----:B------:R2:W-:Y:S04]  /*1ca0*/  STL.U16 [R6+-0x4], R5 ;  /* 0xfffffc0506007387 */ /* 0x0005e80000100400 */
[----:B---3--:R-:W3:Y:S04]  /*1cb0*/  LDL R9, [R4+-0x4] ;  /* 0xfffffc0004097983 */ /* 0x008ee80000100800 */
[----:B---3--:R2:W-:Y:S04]  /*1cc0*/  STL [R4+-0x8], R9 ;  /* 0xfffff80904007387 */ /* 0x0085e80000100800 */
[----:B------:R2:W-:Y:S04]  /*1cd0*/  STL.U16 [R6+-0x2], R8 ;  /* 0xfffffe0806007387 */ /* 0x0005e80000100400 */
[----:B------:R2:W-:Y:S02]  /*1ce0*/  STL [R4+-0x4], R7 ;  /* 0xfffffc0704007387 */ /* 0x0005e40000100800 */
.L_x_18:
[----:B------:R-:W-:Y:S05]  /*1cf0*/  BSYNC B1 ;  /* 0x0000000000017941 */ /* 0x000fea0003800000 */
.L_x_15:
[----:B------:R-:W-:-:S13]  /*1d00*/  ISETP.NE.AND P0, PT, R3, 0x2, PT ;  /* 0x000000020300780c */ /* 0x000fda0003f05270 */
[----:B------:R-:W-:Y:S05]  /*1d10*/  @!P0 BRA `(.L_x_19) ;  /* 0x00000000007c8947 */ /* 0x000fea0003800000 */
[----:B--2---:R-:W2:Y:S04]  /*1d20*/  LDL.U16 R8, [R6+-0x4] ;  /* 0xfffffc0006087983 */ /* 0x004ea80000100400 */
[----:B------:R-:W2:Y:S04]  /*1d30*/  LDL.U16 R5, [R6+-0x6] ;  /* 0xfffffa0006057983 */ /* 0x000ea80000100400 */
[----:B---3--:R-:W3:Y:S01]  /*1d40*/  LDL R9, [R4+-0xc] ;  /* 0xfffff40004097983 */ /* 0x008ee20000100800 */
[----:B------:R-:W-:Y:S04]  /*1d50*/  BSSY B1, `(.L_x_20) ;  /* 0x0000017000017945 */ /* 0x000fe80003800000 */
[----:B------:R-:W-:Y:S01]  /*1d60*/  BSSY B2, `(.L_x_21) ;  /* 0x000000f000027945 */ /* 0x000fe20003800000 */
[----:B--2---:R-:W-:Y:S01]  /*1d70*/  HSETP2.GT.AND P0, PT, R8.H0_H0, R5.H0_H0, PT ;  /* 0x2000000508007234 */ /* 0x004fe20003f04800 */
        /* <DEDUP_REMOVED lines=8> */
[----:B------:R-:W2:Y:S02]  /*1e00*/  LDL R10, [R4+-0x8] ;  /* 0xfffff800040a7983 */ /* 0x000ea40000100800 */
[----:B--2---:R-:W-:-:S13]  /*1e10*/  ISETP.GE.AND P0, PT, R10, R9, PT ;  /* 0x000000090a00720c */ /* 0x004fda0003f06270 */
[----:B------:R-:W-:Y:S05]  /*1e20*/  @P0 BREAK B2 ;  /* 0x0000000000020942 */ /* 0x000fea0003800000 */
[----:B------:R-:W-:Y:S05]  /*1e30*/  @P0 BRA `(.L_x_23) ;  /* 0x0000000000200947 */ /* 0x000fea0003800000 */
[----:B------:R-:W-:-:S07]  /*1e40*/  IMAD.MOV.U32 R7, RZ, RZ, R9 ;  /* 0x000000ffff077224 */ /* 0x000fce00078e0009 */
.L_x_22:
[----:B------:R-:W-:Y:S05]  /*1e50*/  BSYNC B2 ;  /* 0x0000000000027941 */ /* 0x000fea0003800000 */
.L_x_21:
[----:B------:R-:W-:Y:S04]  /*1e60*/  STL.U16 [R6+-0x6], R8 ;  /* 0xfffffa0806007387 */ /* 0x000fe80000100400 */
[----:B------:R-:W2:Y:S04]  /*1e70*/  LDL R9, [R4+-0x8] ;  /* 0xfffff80004097983 */ /* 0x000ea80000100800 */
[----:B--2---:R-:W-:Y:S04]  /*1e80*/  STL [R4+-0xc], R9 ;  /* 0xfffff40904007387 */ /* 0x004fe80000100800 */
[----:B------:R2:W-:Y:S04]  /*1e90*/  STL.U16 [R6+-0x4], R5 ;  /* 0xfffffc0506007387 */ /* 0x0005e80000100400 */
[----:B------:R3:W-:Y:S04]  /*1ea0*/  STL [R4+-0x8], R7 ;  /* 0xfffff80704007387 */ /* 0x0007e80000100800 */
[----:B--2---:R3:W5:Y:S02]  /*1eb0*/  LDL.U16 R5, [R6+-0x6] ;  /* 0xfffffa0006057983 */ /* 0x0047640000100400 */
.L_x_23:
[----:B------:R-:W-:Y:S05]  /*1ec0*/  BSYNC B1 ;  /* 0x0000000000017941 */ /* 0x000fea0003800000 */
.L_x_20:
[----:B---3--:R-:W-:Y:S01]  /*1ed0*/  VIADD R4, R4, 0xfffffff0 ;  /* 0xfffffff004047836 */ /* 0x008fe20000000000 */
[----:B------:R-:W-:Y:S01]  /*1ee0*/  IADD3 R6, R6, -0x8, RZ ;  /* 0xfffffff806067810 */ /* 0x000fe20007ffe0ff */
[----:B------:R-:W-:Y:S01]  /*1ef0*/  VIADD R3, R3, 0xfffffffc ;  /* 0xfffffffc03037836 */ /* 0x000fe20000000000 */
[----:B------:R-:W-:Y:S06]  /*1f00*/  BRA `(.L_x_24) ;  /* 0xfffffff800507947 */ /* 0x000fec000383ffff */
.L_x_19:
[----:B------:R-:W-:Y:S01]  /*1f10*/  VIADD R2, R2, 0x20 ;  /* 0x0000002002027836 */ /* 0x000fe20000000000 */
[----:B------:R-:W-:-:S04]  /*1f20*/  ULDC UR4, c[0x0][0x2d0] ;  /* 0x0000b40000047ab9 */ /* 0x000fc80000000800 */
[----:B------:R-:W-:-:S13]  /*1f30*/  ISETP.GE.AND P0, PT, R2, UR4, PT ;  /* 0x0000000402007c0c */ /* 0x000fda000bf06270 */
[----:B------:R-:W-:Y:S05]  /*1f40*/  @!P0 BRA `(.L_x_25) ;  /* 0xfffffff400608947 */ /* 0x000fea000383ffff */
[----:B------:R-:W-:Y:S05]  /*1f50*/  BRA `(.L_x_4) ;  /* 0x0000000800807947 */ /* 0x000fea0003800000 */
.L_x_5:
[C---:B------:R-:W-:Y:S02]  /*1f60*/  VIADD R14, R1.reuse, 0x8fc ;  /* 0x000008fc010e7836 */ /* 0x040fe40000000000 */
[----:B------:R-:W-:-:S07]  /*1f70*/  VIADD R16, R1, 0x7f8 ;  /* 0x000007f801107836 */ /* 0x000fce0000000000 */
.L_x_44:
[----:B0-----:R-:W-:Y:S01]  /*1f80*/  IADD3 R3, P0, R0, R2, RZ ;  /* 0x0000000200037210 */ /* 0x001fe20007f1e0ff */
[----:B------:R-:W-:Y:S01]  /*1f90*/  ULDC.64 UR4, c[0x0][0x218] ;  /* 0x0000860000047ab9 */ /* 0x000fe20000000a00 */
[----:B------:R-:W2:Y:S01]  /*1fa0*/  LDL R15, [R1+0x7fc] ;  /* 0x0007fc00010f7983 */ /* 0x000ea20000100800 */
[----:B------:R-:W0:Y:S01]  /*1fb0*/  LDC R5, c[0x0][0x2d4] ;  /* 0x0000b500ff057b82 */ /* 0x000e220000000800 */
[C---:B------:R-:W-:Y:S02]  /*1fc0*/  LEA.HI.X.SX32 R4, R2.reuse, R17, 0x1, P0 ;  /* 0x0000001102047211 */ /* 0x040fe400000f0eff */
[C---:B------:R-:W-:Y:S01]  /*1fd0*/  LEA R12, P0, R3.reuse, UR4, 0x1 ;  /* 0x00000004030c7c11 */ /* 0x040fe2000f8008ff */
[----:B------:R-:W-:Y:S01]  /*1fe0*/  IMAD.MOV.U32 R10, RZ, RZ, RZ ;  /* 0x000000ffff0a7224 */ /* 0x000fe200078e00ff */
[----:B------:R-:W-:Y:S01]  /*1ff0*/  ISETP.GE.AND P1, PT, R2, RZ, PT ;  /* 0x000000ff0200720c */ /* 0x000fe20003f26270 */
[----:B------:R-:W-:Y:S01]  /*2000*/  ULDC.U16 UR4, c[0x0][0x2e0] ;  /* 0x0000b80000047ab9 */ /* 0x000fe20000000400 */
[----:B------:R-:W-:-:S02]  /*2010*/  LEA.HI.X R13, R3, UR5, R4, 0x1, P0 ;  /* 0x00000005030d7c11 */ /* 0x000fc400080f0c04 */
[----:B------:R-:W3:Y:S04]  /*2020*/  LDL.U16 R3, [R1+0x8fe] ;  /* 0x0008fe0001037983 */ /* 0x000ee80000100400 */
[----:B------:R1:W4:Y:S01]  /*2030*/  LDG.E.U16.CONSTANT R4, desc[UR6][R12.64] ;  /* 0x000000060c047981 */ /* 0x000322000c1e9500 */
[----:B0-----:R-:W-:-:S04]  /*2040*/  IABS R6, R5 ;  /* 0x0000000500067213 */ /* 0x001fc80000000000 */
[----:B------:R-:W0:Y:S08]  /*2050*/  I2F.RP R7, R6 ;  /* 0x0000000600077306 */ /* 0x000e300000209400 */
[----:B0-----:R-:W0:Y:S02]  /*2060*/  MUFU.RCP R7, R7 ;  /* 0x0000000700077308 */ /* 0x001e240000001000 */
[----:B0-----:R-:W-:-:S06]  /*2070*/  IADD3 R8, R7, 0xffffffe, RZ ;  /* 0x0ffffffe07087810 */ /* 0x001fcc0007ffe0ff */
[----:B------:R-:W0:Y:S01]  /*2080*/  F2I.FTZ.U32.TRUNC.NTZ R11, R8 ;  /* 0x00000008000b7305 */ /* 0x000e22000021f000 */
[----:B-1----:R-:W-:Y:S01]  /*2090*/  IABS R12, R2 ;  /* 0x00000002000c7213 */ /* 0x002fe20000000000 */
[----:B0-----:R-:W-:-:S04]  /*20a0*/  IMAD.MOV R9, RZ, RZ, -R11 ;  /* 0x000000ffff097224 */ /* 0x001fc800078e0a0b */
[----:B------:R-:W-:-:S04]  /*20b0*/  IMAD R9, R9, R6, RZ ;  /* 0x0000000609097224 */ /* 0x000fc800078e02ff */
[----:B------:R-:W-:-:S04]  /*20c0*/  IMAD.HI.U32 R10, R11, R9, R10 ;  /* 0x000000090b0a7227 */ /* 0x000fc800078e000a */
[----:B------:R-:W-:-:S04]  /*20d0*/  IMAD.MOV.U32 R11, RZ, RZ, R12 ;  /* 0x000000ffff0b7224 */ /* 0x000fc800078e000c */
[----:B------:R-:W-:-:S04]  /*20e0*/  IMAD.HI.U32 R9, R10, R11, RZ ;  /* 0x0000000b0a097227 */ /* 0x000fc800078e00ff */
[----:B------:R-:W-:-:S04]  /*20f0*/  IMAD.MOV R9, RZ, RZ, -R9 ;  /* 0x000000ffff097224 */ /* 0x000fc800078e0a09 */
[----:B------:R-:W-:-:S05]  /*2100*/  IMAD R7, R6, R9, R11 ;  /* 0x0000000906077224 */ /* 0x000fca00078e020b */
[----:B------:R-:W-:Y:S02]  /*2110*/  ISETP.GT.U32.AND P0, PT, R6, R7, PT ;  /* 0x000000070600720c */ /* 0x000fe40003f04070 */
[----:B------:R-:W-:-:S11]  /*2120*/  ISETP.NE.AND P2, PT, R5, RZ, PT ;  /* 0x000000ff0500720c */ /* 0x000fd60003f45270 */
[----:B------:R-:W-:-:S04]  /*2130*/  @!P0 IADD3 R7, R7, -R6, RZ ;  /* 0x8000000607078210 */ /* 0x000fc80007ffe0ff */
[----:B------:R-:W-:-:S13]  /*2140*/  ISETP.GT.U32.AND P0, PT, R6, R7, PT ;  /* 0x000000070600720c */ /* 0x000fda0003f04070 */
[----:B------:R-:W-:-:S04]  /*2150*/  @!P0 IMAD.IADD R7, R7, 0x1, -R6 ;  /* 0x0000000107078824 */ /* 0x000fc800078e0a06 */
[----:B------:R-:W-:Y:S01]  /*2160*/  @!P1 IMAD.MOV R7, RZ, RZ, -R7 ;  /* 0x000000ffff079224 */ /* 0x000fe200078e0a07 */
[----:B------:R-:W-:-:S06]  /*2170*/  @!P2 LOP3.LUT R7, RZ, R5, RZ, 0x33, !PT ;  /* 0x00000005ff07a212 */ /* 0x000fcc00078e33ff */
[----:B------:R-:W4:Y:S01]  /*2180*/  I2F.F16 R7, R7 ;  /* 0x0000000700077306 */ /* 0x000f220000200c00 */
[----:B------:R-:W-:Y:S01]  /*2190*/  IMAD.MOV.U32 R6, RZ, RZ, R14 ;  /* 0x000000ffff067224 */ /* 0x000fe200078e000e */
[----:B------:R-:W-:Y:S02]  /*21a0*/  MOV R5, R16 ;  /* 0x0000001000057202 */ /* 0x000fe40000000f00 */
[----:B--2---:R-:W-:Y:S01]  /*21b0*/  ISETP.GT.AND P1, PT, R15, R2, PT ;  /* 0x000000020f00720c */ /* 0x004fe20003f24270 */
[----:B----4-:R-:W-:-:S05]  /*21c0*/  HFMA2 R4, R7.H0_H0, UR4.H0_H0, R4.H0_H0 ;  /* 0x2000000407047c31 */ /* 0x010fca0008040804 */
[----:B---3--:R-:W-:-:S07]  /*21d0*/  HSETP2.GT.AND P0, PT, R4.H0_H0, R3.H0_H0, PT ;  /* 0x2000000304007234 */ /* 0x008fce0003f04800 */
[----:B------:R-:W-:Y:S02]  /*21e0*/  HSETP2.NEU.OR P1, PT, R4.H0_H0, R3.H0_H0, !P1 ;  /* 0x2000000304007234 */ /* 0x000fe40004f2d820 */
[----:B------:R-:W-:-:S04]  /*21f0*/  ISETP.EQ.OR P0, PT, R15, -0x1, P0 ;  /* 0xffffffff0f00780c */ /* 0x000fc80000702670 */
[----:B------:R-:W-:Y:S02]  /*2200*/  PLOP3.LUT P0, PT, P0, P1, PT, 0x8, 0x0 ;  /* 0x000000000000781c */ /* 0x000fe40000702170 */
[----:B------:R-:W-:-:S11]  /*2210*/  PRMT R7, R4, 0x7610, R7 ;  /* 0x0000761004077816 */ /* 0x000fd60000000007 */
[----:B------:R0:W-:Y:S04]  /*2220*/  @!P0 STL.U16 [R1+0x8fe], R7 ;  /* 0x0008fe0701008387 */ /* 0x0001e80000100400 */
[----:B------:R0:W-:Y:S01]  /*2230*/  @!P0 STL [R1+0x7fc], R2 ;  /* 0x0007fc0201008387 */ /* 0x0001e20000100800 */
[----:B------:R-:W-:Y:S01]  /*2240*/  @!P0 PRMT R3, R4, 0x7610, R3 ;  /* 0x0000761004038816 */ /* 0x000fe20000000003 */
[----:B------:R-:W-:-:S07]  /*2250*/  IMAD.MOV.U32 R4, RZ, RZ, 0x7e ;  /* 0x0000007eff047424 */ /* 0x000fce00078e00ff */
.L_x_43:
[----:B0-----:R-:W2:Y:S04]  /*2260*/  LDL.U16 R7, [R6] ;  /* 0x0000000006077983 */ /* 0x001ea80000100400 */
        /* <DEDUP_REMOVED lines=16> */
.L_x_28:
[----:B------:R-:W-:Y:S05]  /*2370*/  BSYNC B2 ;  /* 0x0000000000027941 */ /* 0x000fea0003800000 */
.L_x_27:
[----:B------:R-:W-:Y:S04]  /*2380*/  STL.U16 [R6], R3 ;  /* 0x0000000306007387 */ /* 0x000fe80000100400 */
[----:B------:R-:W2:Y:S04]  /*2390*/  LDL R10, [R5+0x4] ;  /* 0x00000400050a7983 */ /* 0x000ea80000100800 */
[----:B--2---:R-:W-:Y:S04]  /*23a0*/  STL [R5], R10 ;  /* 0x0000000a05007387 */ /* 0x004fe80000100800 */
[----:B------:R0:W-:Y:S04]  /*23b0*/  STL.U16 [R6+0x2], R7 ;  /* 0x0000020706007387 */ /* 0x0001e80000100400 */
[----:B------:R1:W-:Y:S04]  /*23c0*/  STL [R5+0x4], R8 ;  /* 0x0000040805007387 */ /* 0x0003e80000100800 */
[----:B0-----:R1:W5:Y:S02]  /*23d0*/  LDL.U16 R7, [R6] ;  /* 0x0000000006077983 */ /* 0x0013640000100400 */
.L_x_29:
[----:B------:R-:W-:Y:S05]  /*23e0*/  BSYNC B1 ;  /* 0x0000000000017941 */ /* 0x000fea0003800000 */
.L_x_26:
[----:B------:R-:W2:Y:S04]  /*23f0*/  LDL.U16 R3, [R6+-0x2] ;  /* 0xfffffe0006037983 */ /* 0x000ea80000100400 */
[----:B------:R-:W1:Y:S01]  /*2400*/  LDL R9, [R5+-0x4] ;  /* 0xfffffc0005097983 */ /* 0x000e620000100800 */
[----:B------:R-:W-:Y:S04]  /*2410*/  BSSY B1, `(.L_x_30) ;  /* 0x0000017000017945 */ /* 0x000fe80003800000 */
[----:B------:R-:W-:Y:S01]  /*2420*/  BSSY B2, `(.L_x_31) ;  /* 0x000000f000027945 */ /* 0x000fe20003800000 */
[----:B--2--5:R-:W-:Y:S01]  /*2430*/  HSETP2.GT.AND P0, PT, R7.H0_H0, R3.H0_H0, PT ;  /* 0x2000000307007234 */ /* 0x024fe20003f04800 */
[----:B-1----:R-:W-:-:S12]  /*2440*/  IMAD.MOV.U32 R8, RZ, RZ, R9 ;  /* 0x000000ffff087224 */ /* 0x002fd800078e0009 */
[----:B------:R-:W-:Y:S05]  /*2450*/  @P0 BRA `(.L_x_32) ;  /* 0x00000000002c0947 */ /* 0x000fea0003800000 */
[----:B------:R-:W-:Y:S02]  /*2460*/  ISETP.NE.AND P0, PT, R9, -0x1, PT ;  /* 0xffffffff0900780c */ /* 0x000fe40003f05270 */
[----:B------:R-:W-:-:S11]  /*2470*/  MOV R8, 0xffffffff ;  /* 0xffffffff00087802 */ /* 0x000fd60000000f00 */
        /* <DEDUP_REMOVED lines=9> */
.L_x_32:
[----:B------:R-:W-:Y:S05]  /*2510*/  BSYNC B2 ;  /* 0x0000000000027941 */ /* 0x000fea0003800000 */
.L_x_31:
[----:B------:R-:W-:Y:S04]  /*2520*/  STL.U16 [R6+-0x2], R7 ;  /* 0xfffffe0706007387 */ /* 0x000fe80000100400 */
[----:B------:R-:W2:Y:S04]  /*2530*/  LDL R10, [R5] ;  /* 0x00000000050a7983 */ /* 0x000ea80000100800 */
[----:B--2---:R-:W-:Y:S04]  /*2540*/  STL [R5+-0x4], R10 ;  /* 0xfffffc0a05007387 */ /* 0x004fe80000100800 */
[----:B------:R0:W-:Y:S04]  /*2550*/  STL.U16 [R6], R3 ;  /* 0x0000000306007387 */ /* 0x0001e80000100400 */
[----:B------:R1:W-:Y:S04]  /*2560*/  STL [R5], R8 ;  /* 0x0000000805007387 */ /* 0x0003e80000100800 */
[----:B0-----:R1:W5:Y:S02]  /*2570*/  LDL.U16 R3, [R6+-0x2] ;  /* 0xfffffe0006037983 */ /* 0x0013640000100400 */
.L_x_33:
[----:B------:R-:W-:Y:S05]  /*2580*/  BSYNC B1 ;  /* 0x0000000000017941 */ /* 0x000fea0003800000 */
.L_x_30:
[----:B------:R-:W2:Y:S04]  /*2590*/  LDL.U16 R12, [R6+-0x4] ;  /* 0xfffffc00060c7983 */ /* 0x000ea80000100400 */
[----:B------:R-:W1:Y:S01]  /*25a0*/  LDL.64 R10, [R5+-0x8] ;  /* 0xfffff800050a7983 */ /* 0x000e620000100a00 */
[----:B------:R-:W-:Y:S04]  /*25b0*/  BSSY B1, `(.L_x_34) ;  /* 0x0000015000017945 */ /* 0x000fe80003800000 */
[----:B------:R-:W-:Y:S01]  /*25c0*/  BSSY B2, `(.L_x_35) ;  /* 0x000000e000027945 */ /* 0x000fe20003800000 */
[----:B--2--5:R-:W-:Y:S01]  /*25d0*/  HSETP2.GT.AND P0, PT, R3.H0_H0, R12.H0_H0, PT ;  /* 0x2000000c03007234 */ /* 0x024fe20003f04800 */
[----:B-1----:R-:W-:-:S12]  /*25e0*/  IMAD.MOV.U32 R8, RZ, RZ, R10 ;  /* 0x000000ffff087224 */ /* 0x002fd800078e000a */
        /* <DEDUP_REMOVED lines=11> */
.L_x_36:
[----:B------:R-:W-:Y:S05]  /*26a0*/  BSYNC B2 ;  /* 0x0000000000027941 */ /* 0x000fea0003800000 */
.L_x_35:
[----:B------:R0:W-:Y:S04]  /*26b0*/  STL.U16 [R6+-0x4], R3 ;  /* 0xfffffc0306007387 */ /* 0x0001e80000100400 */
[----:B------:R-:W2:Y:S04]  /*26c0*/  LDL R10, [R5+-0x4] ;  /* 0xfffffc00050a7983 */ /* 0x000ea80000100800 */
[----:B--2---:R0:W-:Y:S04]  /*26d0*/  STL [R5+-0x8], R10 ;  /* 0xfffff80a05007387 */ /* 0x0041e80000100800 */
[----:B------:R0:W-:Y:S04]  /*26e0*/  STL.U16 [R6+-0x2], R12 ;  /* 0xfffffe0c06007387 */ /* 0x0001e80000100400 */
[----:B------:R0:W-:Y:S02]  /*26f0*/  STL [R5+-0x4], R8 ;  /* 0xfffffc0805007387 */ /* 0x0001e40000100800 */
.L_x_37:
[----:B------:R-:W-:Y:S05]  /*2700*/  BSYNC B1 ;  /* 0x0000000000017941 */ /* 0x000fea0003800000 */
.L_x_34:
[----:B------:R-:W-:-:S13]  /*2710*/  ISETP.NE.AND P0, PT, R4, 0x2, PT ;  /* 0x000000020400780c */ /* 0x000fda0003f05270 */
[----:B------:R-:W-:Y:S05]  /*2720*/  @!P0 BRA `(.L_x_38) ;  /* 0x00000000007c8947 */ /* 0x000fea0003800000 */
[----:B0-----:R-:W2:Y:S04]  /*2730*/  LDL.U16 R12, [R6+-0x4] ;  /* 0xfffffc00060c7983 */ /* 0x001ea80000100400 */
[----:B------:R-:W2:Y:S04]  /*2740*/  LDL.U16 R3, [R6+-0x6] ;  /* 0xfffffa0006037983 */ /* 0x000ea80000100400 */
[----:B------:R-:W3:Y:S01]  /*2750*/  LDL R7, [R5+-0xc] ;  /* 0xfffff40005077983 */ /* 0x000ee20000100800 */
[----:B------:R-:W-:Y:S04]  /*2760*/  BSSY B1, `(.L_x_39) ;  /* 0x0000017000017945 */ /* 0x000fe80003800000 */
[----:B------:R-:W-:Y:S01]  /*2770*/  BSSY B2, `(.L_x_40) ;  /* 0x000000f000027945 */ /* 0x000fe20003800000 */
[----:B--2---:R-:W-:-:S02]  /*2780*/  HSETP2.GT.AND P0, PT, R12.H0_H0, R3.H0_H0, PT ;  /* 0x200000030c007234 */ /* 0x004fc40003f04800 */
        /* <DEDUP_REMOVED lines=13> */
.L_x_41:
[----:B------:R-:W-:Y:S05]  /*2860*/  BSYNC B2 ;  /* 0x0000000000027941 */ /* 0x000fea0003800000 */
.L_x_40:
[----:B------:R-:W-:Y:S04]  /*2870*/  STL.U16 [R6+-0x6], R12 ;  /* 0xfffffa0c06007387 */ /* 0x000fe80000100400 */
[----:B------:R-:W2:Y:S04]  /*2880*/  LDL R10, [R5+-0x8] ;  /* 0xfffff800050a7983 */ /* 0x000ea80000100800 */
[----:B--2---:R-:W-:Y:S04]  /*2890*/  STL [R5+-0xc], R10 ;  /* 0xfffff40a05007387 */ /* 0x004fe80000100800 */
[----:B------:R0:W-:Y:S04]  /*28a0*/  STL.U16 [R6+-0x4], R3 ;  /* 0xfffffc0306007387 */ /* 0x0001e80000100400 */
[----:B------:R1:W-:Y:S04]  /*28b0*/  STL [R5+-0x8], R8 ;  /* 0xfffff80805007387 */ /* 0x0003e80000100800 */
[----:B0-----:R1:W5:Y:S02]  /*28c0*/  LDL.U16 R3, [R6+-0x6] ;  /* 0xfffffa0006037983 */ /* 0x0013640000100400 */
.L_x_42:
[----:B------:R-:W-:Y:S05]  /*28d0*/  BSYNC B1 ;  /* 0x0000000000017941 */ /* 0x000fea0003800000 */
.L_x_39:
[----:B-1----:R-:W-:Y:S01]  /*28e0*/  VIADD R5, R5, 0xfffffff0 ;  /* 0xfffffff005057836 */ /* 0x002fe20000000000 */
[----:B------:R-:W-:Y:S01]  /*28f0*/  IADD3 R4, R4, -0x4, RZ ;  /* 0xfffffffc04047810 */ /* 0x000fe20007ffe0ff */
[----:B------:R-:W-:Y:S01]  /*2900*/  VIADD R6, R6, 0xfffffff8 ;  /* 0xfffffff806067836 */ /* 0x000fe20000000000 */
[----:B------:R-:W-:Y:S06]  /*2910*/  BRA `(.L_x_43) ;  /* 0xfffffff800507947 */ /* 0x000fec000383ffff */
.L_x_38:
[----:B------:R-:W-:Y:S01]  /*2920*/  VIADD R2, R2, 0x20 ;  /* 0x0000002002027836 */ /* 0x000fe20000000000 */
[----:B------:R-:W-:-:S04]  /*2930*/  ULDC UR4, c[0x0][0x2d0] ;  /* 0x0000b40000047ab9 */ /* 0x000fc80000000800 */
[----:B------:R-:W-:-:S13]  /*2940*/  ISETP.GE.AND P0, PT, R2, UR4, PT ;  /* 0x0000000402007c0c */ /* 0x000fda000bf06270 */
[----:B------:R-:W-:Y:S05]  /*2950*/  @!P0 BRA `(.L_x_44) ;  /* 0xfffffff400888947 */ /* 0x000fea000383ffff */
.L_x_4:
[----:B------:R-:W-:Y:S05]  /*2960*/  BSYNC B0 ;  /* 0x0000000000007941 */ /* 0x000fea0003800000 */
.L_x_3:
[----:B------:R-:W-:Y:S05]  /*2970*/  WARPSYNC.ALL ;  /* 0x0000000000007948 */ /* 0x000fea0003800000 */
[----:B0-23--:R-:W2:Y:S04]  /*2980*/  LDL.64 R6, [R1+0x8f8] ;  /* 0x0008f80001067983 */ /* 0x00dea80000100a00 */
[----:B------:R-:W3:Y:S04]  /*2990*/  LDL.64 R4, [R1+0x8f0] ;  /* 0x0008f00001047983 */ /* 0x000ee80000100a00 */
[----:B------:R-:W4:Y:S04]  /*29a0*/  LDL.64 R10, [R1+0x8e8] ;  /* 0x0008e800010a7983 */ /* 0x000f280000100a00 */
[----:B------:R-:W5:Y:S04]  /*29b0*/  LDL.64 R46, [R1+0x8e0] ;  /* 0x0008e000012e7983 */ /* 0x000f680000100a00 */
        /* <DEDUP_REMOVED lines=15> */
[----:B------:R-:W5:Y:S01]  /*2ab0*/  LDL.64 R96, [R1+0x860] ;  /* 0x0008600001607983 */ /* 0x000f620000100a00 */
[----:B------:R-:W0:Y:S03]  /*2ac0*/  S2R R2, SR_LANEID ;  /* 0x0000000000027919 */ /* 0x000e260000000000 */
        /* <DEDUP_REMOVED lines=19> */
[----:B0-----:R-:W-:-:S03]  /*2c00*/  ISETP.GT.AND P0, PT, R2, 0x1e, PT ;  /* 0x0000001e0200780c */ /* 0x001fc60003f04270 */
[----:B------:R-:W5:Y:S04]  /*2c10*/  LDL.64 R8, [R1+0x7b8] ;  /* 0x0007b80001087983 */ /* 0x000f680000100a00 */
[----:B------:R-:W5:Y:S04]  /*2c20*/  LDL.64 R14, [R1+0x7a8] ;  /* 0x0007a800010e7983 */ /* 0x000f680000100a00 */
[----:B------:R-:W5:Y:S04]  /*2c30*/  LDL.64 R16, [R1+0x7a0] ;  /* 0x0007a00001107983 */ /* 0x000f680000100a00 */
[----:B-1----:R-:W5:Y:S04]  /*2c40*/  LDL.64 R20, [R1+0x790] ;  /* 0x0007900001147983 */ /* 0x002f680000100a00 */
        /* <DEDUP_REMOVED lines=31> */
[----:B--2---:R-:W-:-:S03]  /*2e40*/  IMAD.MOV.U32 R12, RZ, RZ, R6 ;  /* 0x000000ffff0c7224 */ /* 0x004fc600078e0006 */
[----:B------:R-:W2:Y:S01]  /*2e50*/  LDL.64 R190, [R1+0x668] ;  /* 0x0006680001be7983 */ /* 0x000ea20000100a00 */
[----:B------:R-:W-:Y:S02]  /*2e60*/  IMAD.MOV.U32 R13, RZ, RZ, R7 ;  /* 0x000000ffff0d7224 */ /* 0x000fe400078e0007 */
[----:B---3--:R-:W-:Y:S01]  /*2e70*/  IMAD.MOV.U32 R18, RZ, RZ, R4 ;  /* 0x000000ffff127224 */ /* 0x008fe200078e0004 */
[----:B------:R-:W-:Y:S01]  /*2e80*/  MOV R19, R5 ;  /* 0x0000000500137202 */ /* 0x000fe20000000f00 */
[----:B------:R-:W3:Y:S01]  /*2e90*/  LDL.64 R192, [R1+0x660] ;  /* 0x0006600001c07983 */ /* 0x000ee20000100a00 */
[----:B----4-:R-:W-:Y:S02]  /*2ea0*/  IMAD.MOV.U32 R34, RZ, RZ, R10 ;  /* 0x000000ffff227224 */ /* 0x010fe400078e000a */
[----:B------:R-:W-:Y:S01]  /*2eb0*/  IMAD.MOV.U32 R35, RZ, RZ, R11 ;  /* 0x000000ffff237224 */ /* 0x000fe200078e000b */
[----:B------:R-:W-:Y:S04]  /*2ec0*/  SHFL.DOWN PT, R12, R12, 0x1, 0x1f ;  /* 0x08201f000c0c7f89 */ /* 0x000fe800000e0000 */
[----:B------:R-:W0:Y:S04]  /*2ed0*/  SHFL.DOWN PT, R13, R13, 0x1, 0x1f ;  /* 0x08201f000d0d7f89 */ /* 0x000e2800000e0000 */
[----:B------:R-:W-:Y:S04]  /*2ee0*/  SHFL.DOWN PT, R18, R18, 0x1, 0x1f ;  /* 0x08201f0012127f89 */ /* 0x000fe800000e0000 */
[----:B------:R-:W1:Y:S04]  /*2ef0*/  SHFL.DOWN PT, R19, R19, 0x1, 0x1f ;  /* 0x08201f0013137f89 */ /* 0x000e6800000e0000 */
[----:B------:R-:W-:Y:S04]  /*2f00*/  SHFL.DOWN PT, R34, R34, 0x1, 0x1f ;  /* 0x08201f0022227f89 */ /* 0x000fe800000e0000 */
[----:B------:R-:W4:Y:S01]  /*2f10*/  SHFL.DOWN PT, R35, R35, 0x1, 0x1f ;  /* 0x08201f0023237f89 */ /* 0x000f2200000e0000 */
[----:B-----5:R-:W-:-:S02]  /*2f20*/  IMAD.MOV.U32 R52, RZ, RZ, R46 ;  /* 0x000000ffff347224 */ /* 0x020fc400078e002e */
[----:B------:R-:W-:Y:S01]  /*2f30*/  IMAD.MOV.U32 R53, RZ, RZ, R47 ;  /* 0x000000ffff357224 */ /* 0x000fe200078e002f */
[----:B------:R-:W-:Y:S01]  /*2f40*/  MOV R54, R48 ;  /* 0x0000003000367202 */ /* 0x000fe20000000f00 */
[----:B------:R-:W-:Y:S01]  /*2f50*/  IMAD.MOV.U32 R55, RZ, RZ, R49 ;  /* 0x000000ffff377224 */ /* 0x000fe200078e0031 */
[----:B------:R-:W-:Y:S01]  /*2f60*/  MOV R67, R57 ;  /* 0x0000003900437202 */ /* 0x000fe20000000f00 */
[----:B------:R-:W-:Y:S01]  /*2f70*/  IMAD.MOV.U32 R58, RZ, RZ, R50 ;  /* 0x000000ffff3a7224 */ /* 0x000fe200078e0032 */
[----:B------:R-:W5:Y:S01]  /*2f80*/  LDL.64 R194, [R1+0x658] ;  /* 0x0006580001c27983 */ /* 0x000f620000100a00 */
[----:B------:R-:W-:Y:S02]  /*2f90*/  IMAD.MOV.U32 R59, RZ, RZ, R51 ;  /* 0x000000ffff3b7224 */ /* 0x000fe400078e0033 */
[----:B------:R-:W-:Y:S01]  /*2fa0*/  IMAD.MOV.U32 R66, RZ, RZ, R56 ;  /* 0x000000ffff427224 */ /* 0x000fe200078e0038 */
[----:B------:R-:W-:Y:S01]  /*2fb0*/  SHFL.DOWN PT, R52, R52, 0x1, 0x1f ;  /* 0x08201f0034347f89 */ /* 0x000fe200000e0000 */
[----:B------:R-:W-:-:S02]  /*2fc0*/  PRMT R3, R7, 0x7610, R7 ;  /* 0x0000761007037816 */ /* 0x000fc40000000007 */
[----:B------:R-:W-:Y:S01]  /*2fd0*/  PRMT R2, R6, 0x7610, R6 ;  /* 0x0000761006027816 */ /* 0x000fe20000000006 */
[----:B------:R-:W4:Y:S04]  /*2fe0*/  SHFL.DOWN PT, R53, R53, 0x1, 0x1f ;  /* 0x08201f0035357f89 */ /* 0x000f2800000e0000 */
[----:B0-----:R0:W-:Y:S04]  /*2ff0*/  STL.64 [R1+0x5f8], R12 ;  /* 0x0005f80c01007387 */ /* 0x0011e80000100a00 */
[----:B-1----:R1:W-:Y:S04]  /*3000*/  STL.64 [R1+0x5f0], R18 ;  /* 0x0005f01201007387 */ /* 0x0023e80000100a00 */
[----:B----4-:R4:W-:Y:S04]  /*3010*/  STL.64 [R1+0x5e8], R34 ;  /* 0x0005e82201007387 */ /* 0x0109e80000100a00 */
[----:B------:R-:W2:Y:S04]  /*3020*/  LDL.64 R6, [R1+0x7c0] ;  /* 0x0007c00001067983 */ /* 0x000ea80000100a00 */
[----:B0-----:R-:W3:Y:S04]  /*3030*/  LDL.64 R12, [R1+0x7b0] ;  /* 0x0007b000010c7983 */ /* 0x001ee80000100a00 */
[----:B-1----:R-:W5:Y:S04]  /*3040*/  LDL.64 R18, [R1+0x798] ;  /* 0x0007980001127983 */ /* 0x002f680000100a00 */
[----:B----4-:R-:W4:Y:S04]  /*3050*/  LDL.64 R34, [R1+0x758] ;  /* 0x0007580001227983 */ /* 0x010f280000100a00 */
[----:B------:R-:W-:Y:S04]  /*3060*/  SHFL.DOWN PT, R54, R54, 0x1, 0x1f ;  /* 0x08201f0036367f89 */ /* 0x000fe800000e0000 */
[----:B------:R-:W0:Y:S04]  /*3070*/  SHFL.DOWN PT, R55, R55, 0x1, 0x1f ;  /* 0x08201f0037377f89 */ /* 0x000e2800000e0000 */
[----:B------:R-:W-:Y:S04]  /*3080*/  SHFL.DOWN PT, R58, R58, 0x1, 0x1f ;  /* 0x08201f003a3a7f89 */ /* 0x000fe800000e0000 */
[----:B------:R-:W1:Y:S04]  /*3090*/  SHFL.DOWN PT, R59, R59, 0x1, 0x1f ;  /* 0x08201f003b3b7f89 */ /* 0x000e6800000e0000 */
[----:B------:R-:W-:Y:S04]  /*30a0*/  SHFL.DOWN PT, R66, R66, 0x1, 0x1f ;  /* 0x08201f0042427f89 */ /* 0x000fe800000e0000 */
[----:B------:R-:W1:Y:S01]  /*30b0*/  SHFL.DOWN PT, R67, R67, 0x1, 0x1f ;  /* 0x08201f0043437f89 */ /* 0x000e6200000e0000 */
[----:B------:R-:W-:Y:S01]  /*30c0*/  IMAD.MOV.U32 R122, RZ, RZ, R76 ;  /* 0x000000ffff7a7224 */ /* 0x000fe200078e004c */
[----:B------:R-:W-:Y:S01]  /*30d0*/  MOV R120, R86 ;  /* 0x0000005600787202 */ /* 0x000fe20000000f00 */
[----:B------:R-:W-:Y:S01]  /*30e0*/  IMAD.MOV.U32 R123, RZ, RZ, R77 ;  /* 0x000000ffff7b7224 */ /* 0x000fe200078e004d */
[----:B------:R-:W-:Y:S01]  /*30f0*/  MOV R117, R81 ;  /* 0x0000005100757202 */ /* 0x000fe20000000f00 */
[----:B------:R-:W-:Y:S01]  /*3100*/  IMAD.MOV.U32 R121, RZ, RZ, R87 ;  /* 0x000000ffff797224 */ /* 0x000fe200078e0057 */
[----:B------:R-:W4:Y:S01]  /*3110*/  LDL.64 R126, [R1+0x650] ;  /* 0x00065000017e7983 */ /* 0x000f220000100a00 */
[----:B------:R-:W-:-:S02]  /*3120*/  IMAD.MOV.U32 R118, RZ, RZ, R78 ;  /* 0x000000ffff767224 */ /* 0x000fc400078e004e */
[----:B------:R-:W-:Y:S01]  /*3130*/  IMAD.MOV.U32 R119, RZ, RZ, R79 ;  /* 0x000000ffff777224 */ /* 0x000fe200078e004f */
[----:B------:R-:W4:Y:S01]  /*3140*/  LDL.64 R124, [R1+0x648] ;  /* 0x00064800017c7983 */ /* 0x000f220000100a00 */
[----:B------:R-:W-:Y:S02]  /*3150*/  IMAD.MOV.U32 R116, RZ, RZ, R80 ;  /* 0x000000ffff747224 */ /* 0x000fe400078e0050 */
[----:B------:R-:W-:Y:S01]  /*3160*/  IMAD.MOV.U32 R150, RZ, RZ, R84 ;  /* 0x000000ffff967224 */ /* 0x000fe200078e0054 */
[----:B------:R-:W4:Y:S01]  /*3170*/  LDL.64 R130, [R1+0x620] ;  /* 0x0006200001827983 */ /* 0x000f220000100a00 */
[----:B------:R-:W-:-:S03]  /*3180*/  IMAD.MOV.U32 R151, RZ, RZ, R85 ;  /* 0x000000ffff977224 */ /* 0x000fc600078e0055 */
[----:B------:R1:W-:Y:S01]  /*3190*/  STL.64 [R1+0x5e0], R52 ;  /* 0x0005e03401007387 */ /* 0x0003e20000100a00 */
[----:B------:R-:W-:Y:S02]  /*31a0*/  IMAD.MOV.U32 R74, RZ, RZ, R60 ;  /* 0x000000ffff4a7224 */ /* 0x000fe400078e003c */
[----:B------:R-:W-:Y:S01]  /*31b0*/  IMAD.MOV.U32 R75, RZ, RZ, R61 ;  /* 0x000000ffff4b7224 */ /* 0x000fe200078e003d */
[----:B0-----:R0:W-:Y:S04]  /*31c0*/  STL.64 [R1+0x5d8], R54 ;  /* 0x0005d83601007387 */ /* 0x0011e80000100a00 */
[----:B-1----:R1:W-:Y:S01]  /*31d0*/  STL.64 [R1+0x5d0], R58 ;  /* 0x0005d03a01007387 */ /* 0x0023e20000100a00 */
[----:B------:R-:W-:-:S03]  /*31e0*/  PRMT R53, R57, 0x7610, R57 ;  /* 0x0000761039357816 */ /* 0x000fc60000000039 */
[----:B------:R1:W-:Y:S01]  /*31f0*/  STL.64 [R1+0x5c8], R66 ;  /* 0x0005c84201007387 */ /* 0x0003e20000100a00 */
[----:B------:R-:W-:Y:S02]  /*3200*/  PRMT R52, R56, 0x7610, R56 ;  /* 0x0000761038347816 */ /* 0x000fe40000000038 */
[----:B------:R-:W-:Y:S01]  /*3210*/  PRMT R57, R61, 0x7610, R61 ;  /* 0x000076103d397816 */ /* 0x000fe2000000003d */
[----:B0-----:R-:W4:Y:S01]  /*3220*/  LDL.64 R54, [R1+0x728] ;  /* 0x0007280001367983 */ /* 0x001f220000100a00 */
[----:B------:R-:W-:-:S03]  /*3230*/  PRMT R56, R60, 0x7610, R60 ;  /* 0x000076103c387816 */ /* 0x000fc6000000003c */
[----:B-1----:R-:W4:Y:S04]  /*3240*/  LDL.64 R58, [R1+0x720] ;  /* 0x00072000013a7983 */ /* 0x002f280000100a00 */
[----:B------:R-:W4:Y:S04]  /*3250*/  LDL.64 R60, [R1+0x718] ;  /* 0x00071800013c7983 */ /* 0x000f280000100a00 */
[----:B------:R-:W4:Y:S04]  /*3260*/  LDL.64 R66, [R1+0x700] ;  /* 0x0007000001427983 */ /* 0x000f280000100a00 */
[----:B------:R-:W-:Y:S04]  /*3270*/  SHFL.DOWN PT, R122, R122, 0x1, 0x1f ;  /* 0x08201f007a7a7f89 */ /* 0x000fe800000e0000 */
[----:B------:R-:W0:Y:S04]  /*3280*/  SHFL.DOWN PT, R123, R123, 0x1, 0x1f ;  /* 0x08201f007b7b7f89 */ /* 0x000e2800000e0000 */
[----:B------:R-:W-:Y:S04]  /*3290*/  SHFL.DOWN PT, R120, R120, 0x1, 0x1f ;  /* 0x08201f0078787f89 */ /* 0x000fe800000e0000 */
[----:B------:R-:W1:Y:S04]  /*32a0*/  SHFL.DOWN PT, R121, R121, 0x1, 0x1f ;  /* 0x08201f0079797f89 */ /* 0x000e6800000e0000 */
[----:B------:R-:W-:Y:S04]  /*32b0*/  SHFL.DOWN PT, R118, R118, 0x1, 0x1f ;  /* 0x08201f0076767f89 */ /* 0x000fe800000e0000 */
[----:B------:R-:W1:Y:S04]  /*32c0*/  SHFL.DOWN PT, R119, R119, 0x1, 0x1f ;  /* 0x08201f0077777f89 */ /* 0x000e6800000e0000 */
[----:B------:R-:W-:Y:S04]  /*32d0*/  SHFL.DOWN PT, R116, R116, 0x1, 0x1f ;  /* 0x08201f0074747f89 */ /* 0x000fe800000e0000 */
[----:B------:R-:W1:Y:S04]  /*32e0*/  SHFL.DOWN PT, R117, R117, 0x1, 0x1f ;  /* 0x08201f0075757f89 */ /* 0x000e6800000e0000 */
[----:B------:R-:W-:Y:S04]  /*32f0*/  SHFL.DOWN PT, R150, R150, 0x1, 0x1f ;  /* 0x08201f0096967f89 */ /* 0x000fe800000e0000 */
[----:B------:R-:W1:Y:S04]  /*3300*/  SHFL.DOWN PT, R151, R151, 0x1, 0x1f ;  /* 0x08201f0097977f89 */ /* 0x000e6800000e0000 */
[----:B0-----:R0:W-:Y:S04]  /*3310*/  STL.64 [R1+0x5b8], R122 ;  /* 0x0005b87a01007387 */ /* 0x0011e80000100a00 */
[----:B-1----:R1:W-:Y:S04]  /*3320*/  STL.64 [R1+0x5b0], R120 ;  /* 0x0005b07801007387 */ /* 0x0023e80000100a00 */
[----:B------:R1:W-:Y:S04]  /*3330*/  STL.64 [R1+0x5a8], R118 ;  /* 0x0005a87601007387 */ /* 0x0003e80000100a00 */
[----:B------:R1:W-:Y:S04]  /*3340*/  STL.64 [R1+0x5a0], R116 ;  /* 0x0005a07401007387 */ /* 0x0003e80000100a00 */
[----:B0-----:R-:W4:Y:S04]  /*3350*/  LDL.64 R122, [R1+0x640] ;  /* 0x00064000017a7983 */ /* 0x001f280000100a00 */
[----:B------:R0:W-:Y:S04]  /*3360*/  STL.64 [R1+0x590], R150 ;  /* 0x0005909601007387 */ /* 0x0001e80000100a00 */
[----:B-1----:R-:W4:Y:S04]  /*3370*/  LDL.64 R120, [R1+0x638] ;  /* 0x0006380001787983 */ /* 0x002f280000100a00 */
[----:B------:R-:W4:Y:S04]  /*3380*/  LDL.64 R118, [R1+0x630] ;  /* 0x0006300001767983 */ /* 0x000f280000100a00 */
[----:B------:R-:W4:Y:S04]  /*3390*/  LDL.64 R116, [R1+0x628] ;  /* 0x0006280001747983 */ /* 0x000f280000100a00 */
[----:B------:R-:W4:Y:S04]  /*33a0*/  LDL.64 R128, [R1+0x618] ;  /* 0x0006180001807983 */ /* 0x000f280000100a00 */
[----:B------:R-:W4:Y:S04]  /*33b0*/  LDL.64 R134, [R1+0x610] ;  /* 0x0006100001867983 */ /* 0x000f280000100a00 */
[----:B------:R-:W4:Y:S04]  /*33c0*/  LDL.64 R166, [R1+0x608] ;  /* 0x0006080001a67983 */ /* 0x000f280000100a00 */
[----:B0-----:R-:W4:Y:S04]  /*33d0*/  LDL.64 R150, [R1+0x600] ;  /* 0x0006000001967983 */ /* 0x001f280000100a00 */
[----:B------:R-:W-:Y:S04]  /*33e0*/  SHFL.DOWN PT, R74, R74, 0x1, 0x1f ;  /* 0x08201f004a4a7f89 */ /* 0x000fe800000e0000 */
[----:B------:R-:W0:Y:S01]  /*33f0*/  SHFL.DOWN PT, R75, R75, 0x1, 0x1f ;  /* 0x08201f004b4b7f89 */ /* 0x000e2200000e0000 */
[----:B------:R-:W-:Y:S01]  /*3400*/  MOV R209, R89 ;  /* 0x0000005900d17202 */ /* 0x000fe20000000f00 */
[----:B------:R-:W-:Y:S01]  /*3410*/  IMAD.MOV.U32 R208, RZ, RZ, R88 ;  /* 0x000000ffffd07224 */ /* 0x000fe200078e0058 */
[----:B------:R-:W-:Y:S01]  /*3420*/  MOV R205, R91 ;  /* 0x0000005b00cd7202 */ /* 0x000fe20000000f00 */
[----:B------:R-:W-:-:S02]  /*3430*/  IMAD.MOV.U32 R206, RZ, RZ, R196 ;  /* 0x000000ffffce7224 */ /* 0x000fc400078e00c4 */
[----:B------:R-:W-:Y:S02]  /*3440*/  IMAD.MOV.U32 R207, RZ, RZ, R197 ;  /* 0x000000ffffcf7224 */ /* 0x000fe400078e00c5 */
[----:B------:R-:W-:Y:S01]  /*3450*/  IMAD.MOV.U32 R204, RZ, RZ, R90 ;  /* 0x000000ffffcc7224 */ /* 0x000fe200078e005a */
[----:B------:R-:W-:Y:S01]  /*3460*/  SHFL.DOWN PT, R208, R208, 0x1, 0x1f ;  /* 0x08201f00d0d07f89 */ /* 0x000fe200000e0000 */
[----:B------:R-:W-:Y:S01]  /*3470*/  IMAD.MOV.U32 R202, RZ, RZ, R92 ;  /* 0x000000ffffca7224 */ /* 0x000fe200078e005c */
[----:B------:R-:W-:Y:S01]  /*3480*/  MOV R198, R96 ;  /* 0x0000006000c67202 */ /* 0x000fe20000000f00 */
[----:B------:R-:W-:Y:S01]  /*3490*/  IMAD.MOV.U32 R203, RZ, RZ, R93 ;  /* 0x000000ffffcb7224 */ /* 0x000fe200078e005d */
[----:B------:R-:W1:Y:S01]  /*34a0*/  SHFL.DOWN PT, R209, R209, 0x1, 0x1f ;  /* 0x08201f00d1d17f89 */ /* 0x000e6200000e0000 */
[----:B------:R-:W-:Y:S02]  /*34b0*/  IMAD.MOV.U32 R200, RZ, RZ, R94 ;  /* 0x000000ffffc87224 */ /* 0x000fe400078e005e */
[----:B------:R-:W-:Y:S01]  /*34c0*/  IMAD.MOV.U32 R201, RZ, RZ, R95 ;  /* 0x000000ffffc97224 */ /* 0x000fe200078e005f */
[----:B------:R-:W-:Y:S01]  /*34d0*/  SHFL.DOWN PT, R206, R206, 0x1, 0x1f ;  /* 0x08201f00cece7f89 */ /* 0x000fe200000e0000 */
[----:B------:R-:W-:-:S03]  /*34e0*/  IMAD.MOV.U32 R199, RZ, RZ, R97 ;  /* 0x000000ffffc77224 */ /* 0x000fc600078e0061 */
[----:B0-----:R0:W-:Y:S04]  /*34f0*/  STL.64 [R1+0x5c0], R74 ;  /* 0x0005c04a01007387 */ /* 0x0011e80000100a00 */
[----:B------:R-:W1:Y:S04]  /*3500*/  SHFL.DOWN PT, R207, R207, 0x1, 0x1f ;  /* 0x08201f00cfcf7f89 */ /* 0x000e6800000e0000 */
[----:B------:R-:W-:Y:S01]  /*3510*/  SHFL.DOWN PT, R204, R204, 0x1, 0x1f ;  /* 0x08201f00cccc7f89 */ /* 0x000fe200000e0000 */
[----:B0-----:R-:W-:Y:S02]  /*3520*/  PRMT R75, R77, 0x7610, R77 ;  /* 0x000076104d4b7816 */ /* 0x001fe4000000004d */
[----:B------:R-:W-:-:S02]  /*3530*/  PRMT R74, R76, 0x7610, R76 ;  /* 0x000076104c4a7816 */ /* 0x000fc4000000004c */
[----:B------:R-:W-:Y:S01]  /*3540*/  PRMT R77, R87, 0x7610, R87 ;  /* 0x00007610574d7816 */ /* 0x000fe20000000057 */
[----:B------:R-:W-:Y:S01]  /*3550*/  IMAD.MOV.U32 R87, RZ, RZ, R83 ;  /* 0x000000ffff577224 */ /* 0x000fe200078e0053 */
[----:B------:R-:W-:Y:S01]  /*3560*/  PRMT R76, R86, 0x7610, R86 ;  /* 0x00007610564c7816 */ /* 0x000fe20000000056 */
[----:B------:R-:W-:Y:S01]  /*3570*/  IMAD.MOV.U32 R86, RZ, RZ, R82 ;  /* 0x000000ffff567224 */ /* 0x000fe200078e0052 */
[----:B------:R-:W0:Y:S04]  /*3580*/  SHFL.DOWN PT, R205, R205, 0x1, 0x1f ;  /* 0x08201f00cdcd7f89 */ /* 0x000e2800000e0000 */
[----:B------:R-:W-:Y:S04]  /*3590*/  SHFL.DOWN PT, R87, R87, 0x1, 0x1f ;  /* 0x08201f0057577f89 */ /* 0x000fe800000e0000 */
[----:B------:R-:W0:Y:S04]  /*35a0*/  SHFL.DOWN PT, R86, R86, 0x1, 0x1f ;  /* 0x08201f0056567f89 */ /* 0x000e2800000e0000 */
[----:B------:R-:W-:Y:S04]  /*35b0*/  SHFL.DOWN PT, R202, R202, 0x1, 0x1f ;  /* 0x08201f00caca7f89 */ /* 0x000fe800000e0000 */
[----:B------:R-:W0:Y:S04]  /*35c0*/  SHFL.DOWN PT, R203, R203, 0x1, 0x1f ;  /* 0x08201f00cbcb7f89 */ /* 0x000e2800000e0000 */
[----:B------:R-:W-:Y:S04]  /*35d0*/  SHFL.DOWN PT, R200, R200, 0x1, 0x1f ;  /* 0x08201f00c8c87f89 */ /* 0x000fe800000e0000 */
[----:B------:R-:W2:Y:S04]  /*35e0*/  SHFL.DOWN PT, R201, R201, 0x1, 0x1f ;  /* 0x08201f00c9c97f89 */ /* 0x000ea800000e0000 */
[----:B------:R-:W-:Y:S04]  /*35f0*/  SHFL.DOWN PT, R198, R198, 0x1, 0x1f ;  /* 0x08201f00c6c67f89 */ /* 0x000fe800000e0000 */
[----:B------:R-:W2:Y:S01]  /*3600*/  SHFL.DOWN PT, R199, R199, 0x1, 0x1f ;  /* 0x08201f00c7c77f89 */ /* 0x000ea200000e0000 */
[----:B------:R-:W-:Y:S01]  /*3610*/  IMAD.MOV.U32 R210, RZ, RZ, R104 ;  /* 0x000000ffffd27224 */ /* 0x000fe200078e0068 */
[----:B------:R-:W-:Y:S01]  /*3620*/  MOV R212, R106 ;  /* 0x0000006a00d47202 */ /* 0x000fe20000000f00 */
[----:B------:R-:W-:Y:S01]  /*3630*/  IMAD.MOV.U32 R211, RZ, RZ, R105 ;  /* 0x000000ffffd37224 */ /* 0x000fe200078e0069 */
[----:B-1----:R1:W-:Y:S01]  /*3640*/  STL.64 [R1+0x588], R208 ;  /* 0x000588d001007387 */ /* 0x0023e20000100a00 */
[----:B------:R-:W-:Y:S01]  /*3650*/  IMAD.MOV.U32 R213, RZ, RZ, R107 ;  /* 0x000000ffffd57224 */ /* 0x000fe200078e006b */
[----:B------:R-:W-:Y:S01]  /*3660*/  MOV R217, R111 ;  /* 0x0000006f00d97202 */ /* 0x000fe20000000f00 */
[----:B------:R-:W-:Y:S01]  /*3670*/  IMAD.MOV.U32 R214, RZ, RZ, R108 ;  /* 0x000000ffffd67224 */ /* 0x000fe200078e006c */
[----:B------:R1:W-:Y:S01]  /*3680*/  STL.64 [R1+0x580], R206 ;  /* 0x000580ce01007387 */ /* 0x0003e20000100a00 */
[----:B------:R-:W-:Y:S01]  /*3690*/  IMAD.MOV.U32 R215, RZ, RZ, R109 ;  /* 0x000000ffffd77224 */ /* 0x000fe200078e006d */
[----:B------:R-:W-:Y:S01]  /*36a0*/  MOV R232, R144 ;  /* 0x0000009000e87202 */ /* 0x000fe20000000f00 */
[----:B------:R-:W-:Y:S01]  /*36b0*/  IMAD.MOV.U32 R216, RZ, RZ, R110 ;  /* 0x000000ffffd87224 */ /* 0x000fe200078e006e */
[----:B0-----:R0:W-:Y:S01]  /*36c0*/  STL.64 [R1+0x578], R204 ;  /* 0x000578cc01007387 */ /* 0x0011e20000100a00 */
[----:B------:R-:W-:Y:S01]  /*36d0*/  IMAD.MOV.U32 R218, RZ, RZ, R112 ;  /* 0x000000ffffda7224 */ /* 0x000fe200078e0070 */
[----:B------:R-:W-:Y:S01]  /*36e0*/  MOV R229, R149 ;  /* 0x0000009500e57202 */ /* 0x000fe20000000f00 */
[----:B------:R-:W-:-:S02]  /*36f0*/  IMAD.MOV.U32 R219, RZ, RZ, R113 ;  /* 0x000000ffffdb7224 */ /* 0x000fc400078e0071 */
[----:B-1----:R-:W-:Y:S02]  /*3700*/  IMAD.MOV.U32 R208, RZ, RZ, R102 ;  /* 0x000000ffffd07224 */ /* 0x002fe400078e0066 */
[----:B------:R-:W-:Y:S01]  /*3710*/  IMAD.MOV.U32 R209, RZ, RZ, R103 ;  /* 0x000000ffffd17224 */ /* 0x000fe200078e0067 */
[----:B------:R-:W-:Y:S01]  /*3720*/  MOV R207, R101 ;  /* 0x0000006500cf7202 */ /* 0x000fe20000000f00 */
[----:B------:R-:W-:Y:S02]  /*3730*/  IMAD.MOV.U32 R206, RZ, RZ, R100 ;  /* 0x000000ffffce7224 */ /* 0x000fe400078e0064 */
[----:B------:R-:W-:Y:S02]  /*3740*/  IMAD.MOV.U32 R220, RZ, RZ, R114 ;  /* 0x000000ffffdc7224 */ /* 0x000fe400078e0072 */
[----:B0-----:R-:W-:Y:S02]  /*3750*/  IMAD.MOV.U32 R204, RZ, RZ, R98 ;  /* 0x000000ffffcc7224 */ /* 0x001fe400078e0062 */
[----:B------:R-:W-:-:S02]  /*3760*/  IMAD.MOV.U32 R205, RZ, RZ, R99 ;  /* 0x000000ffffcd7224 */ /* 0x000fc400078e0063 */
[----:B------:R-:W-:Y:S02]  /*3770*/  IMAD.MOV.U32 R221, RZ, RZ, R115 ;  /* 0x000000ffffdd7224 */ /* 0x000fe400078e0073 */
[----:B------:R-:W-:Y:S02]  /*3780*/  IMAD.MOV.U32 R233, RZ, RZ, R145 ;  /* 0x000000ffffe97224 */ /* 0x000fe400078e0091 */
[----:B------:R-:W-:Y:S02]  /*3790*/  IMAD.MOV.U32 R230, RZ, RZ, R146 ;  /* 0x000000ffffe67224 */ /* 0x000fe400078e0092 */
[----:B------:R-:W-:Y:S02]  /*37a0*/  IMAD.MOV.U32 R231, RZ, RZ, R147 ;  /* 0x000000ffffe77224 */ /* 0x000fe400078e0093 */
[----:B------:R-:W-:Y:S01]  /*37b0*/  IMAD.MOV.U32 R228, RZ, RZ, R148 ;  /* 0x000000ffffe47224 */ /* 0x000fe200078e0094 */
[----:B------:R0:W-:Y:S04]  /*37c0*/  STL.64 [R1+0x598], R86 ;  /* 0x0005985601007387 */ /* 0x0001e80000100a00 */
[----:B------:R-:W-:Y:S04]  /*37d0*/  STL.64 [R1+0x570], R202 ;  /* 0x000570ca01007387 */ /* 0x000fe80000100a00 */
[----:B--2---:R-:W-:Y:S01]  /*37e0*/  STL.64 [R1+0x568], R200 ;  /* 0x000568c801007387 */ /* 0x004fe20000100a00 */
[----:B0-----:R-:W-:-:S03]  /*37f0*/  PRMT R87, R89, 0x7610, R89 ;  /* 0x0000761059577816 */ /* 0x001fc60000000059 */
[----:B------:R-:W-:Y:S01]  /*3800*/  STL.64 [R1+0x560], R198 ;  /* 0x000560c601007387 */ /* 0x000fe20000100a00 */
[----:B------:R-:W-:Y:S02]  /*3810*/  PRMT R86, R88, 0x7610, R88 ;  /* 0x0000761058567816 */ /* 0x000fe40000000058 */
[----:B------:R-:W-:Y:S01]  /*3820*/  PRMT R89, R197, 0x7610, R197 ;  /* 0x00007610c5597816 */ /* 0x000fe200000000c5 */
[----:B------:R-:W-:Y:S01]  /*3830*/  SHFL.DOWN PT, R198, R162, 0x1, 0x1f ;  /* 0x08201f00a2c67f89 */ /* 0x000fe200000e0000 */
[----:B------:R-:W-:-:S03]  /*3840*/  PRMT R88, R196, 0x7610, R196 ;  /* 0x00007610c4587816 */ /* 0x000fc600000000c4 */
[----:B------:R-:W-:Y:S04]  /*3850*/  SHFL.DOWN PT, R196, R164, 0x1, 0x1f ;  /* 0x08201f00a4c47f89 */ /* 0x000fe800000e0000 */
[----:B------:R-:W-:Y:S04]  /*3860*/  SHFL.DOWN PT, R197, R165, 0x1, 0x1f ;  /* 0x08201f00a5c57f89 */ /* 0x000fe800000e0000 */
[----:B------:R-:W-:Y:S04]  /*3870*/  SHFL.DOWN PT, R199, R163, 0x1, 0x1f ;  /* 0x08201f00a3c77f89 */ /* 0x000fe800000e0000 */
[----:B------:R-:W-:Y:S04]  /*3880*/  SHFL.DOWN PT, R200, R160, 0x1, 0x1f ;  /* 0x08201f00a0c87f89 */ /* 0x000fe800000e0000 */
[----:B------:R-:W-:Y:S04]  /*3890*/  SHFL.DOWN PT, R201, R161, 0x1, 0x1f ;  /* 0x08201f00a1c97f89 */ /* 0x000fe800000e0000 */
[----:B------:R-:W-:Y:S04]  /*38a0*/  SHFL.DOWN PT, R202, R158, 0x1, 0x1f ;  /* 0x08201f009eca7f89 */ /* 0x000fe800000e0000 */
[----:B------:R-:W-:Y:S04]  /*38b0*/  SHFL.DOWN PT, R203, R159, 0x1, 0x1f ;  /* 0x08201f009fcb7f89 */ /* 0x000fe800000e0000 */
[----:B------:R-:W-:Y:S04]  /*38c0*/  SHFL.DOWN PT, R204, R204, 0x1, 0x1f ;  /* 0x08201f00cccc7f89 */ /* 0x000fe800000e0000 */
[----:B------:R-:W0:Y:S04]  /*38d0*/  SHFL.DOWN PT, R205, R205, 0x1, 0x1f ;  /* 0x08201f00cdcd7f89 */ /* 0x000e2800000e0000 */
[----:B------:R-:W-:Y:S04]  /*38e0*/  SHFL.DOWN PT, R206, R206, 0x1, 0x1f ;  /* 0x08201f00cece7f89 */ /* 0x000fe800000e0000 */
[----:B------:R-:W1:Y:S04]  /*38f0*/  SHFL.DOWN PT, R207, R207, 0x1, 0x1f ;  /* 0x08201f00cfcf7f89 */ /* 0x000e6800000e0000 */
[----:B------:R-:W-:Y:S04]  /*3900*/  SHFL.DOWN PT, R208, R208, 0x1, 0x1f ;  /* 0x08201f00d0d07f89 */ /* 0x000fe800000e0000 */
[----:B------:R-:W2:Y:S04]  /*3910*/  SHFL.DOWN PT, R209, R209, 0x1, 0x1f ;  /* 0x08201f00d1d17f89 */ /* 0x000ea800000e0000 */
[----:B------:R-:W-:Y:S04]  /*3920*/  SHFL.DOWN PT, R210, R210, 0x1, 0x1f ;  /* 0x08201f00d2d27f89 */ /* 0x000fe800000e0000 */
[----:B------:R-:W3:Y:S04]  /*3930*/  SHFL.DOWN PT, R211, R211, 0x1, 0x1f ;  /* 0x08201f00d3d37f89 */ /* 0x000ee800000e0000 */
[----:B------:R-:W-:Y:S04]  /*3940*/  SHFL.DOWN PT, R212, R212, 0x1, 0x1f ;  /* 0x08201f00d4d47f89 */ /* 0x000fe800000e0000 */
[----:B------:R-:W5:Y:S04]  /*3950*/  SHFL.DOWN PT, R213, R213, 0x1, 0x1f ;  /* 0x08201f00d5d57f89 */ /* 0x000f6800000e0000 */
        /* <DEDUP_REMOVED lines=11> */
[----:B------:R-:W4:Y:S04]  /*3a10*/  SHFL.DOWN PT, R231, R231, 0x1, 0x1f ;  /* 0x08201f00e7e77f89 */ /* 0x000f2800000e0000 */
        /* <DEDUP_REMOVED lines=8> */
[----:B0-----:R-:W-:Y:S04]  /*3aa0*/  STL.64 [R1+0x558], R204 ;  /* 0x000558cc01007387 */ /* 0x001fe80000100a00 */
[----:B-1----:R-:W-:Y:S04]  /*3ab0*/  STL.64 [R1+0x550], R206 ;  /* 0x000550ce01007387 */ /* 0x002fe80000100a00 */
[----:B--2---:R-:W-:Y:S04]  /*3ac0*/  STL.64 [R1+0x548], R208 ;  /* 0x000548d001007387 */ /* 0x004fe80000100a00 */
[----:B---3--:R-:W-:Y:S04]  /*3ad0*/  STL.64 [R1+0x540], R210 ;  /* 0x000540d201007387 */ /* 0x008fe80000100a00 */
[----:B-----5:R-:W-:Y:S04]  /*3ae0*/  STL.64 [R1+0x538], R212 ;  /* 0x000538d401007387 */ /* 0x020fe80000100a00 */
[----:B------:R-:W-:Y:S04]  /*3af0*/  STL.64 [R1+0x530], R214 ;  /* 0x000530d601007387 */ /* 0x000fe80000100a00 */
[----:B------:R-:W-:Y:S04]  /*3b00*/  STL.64 [R1+0x528], R216 ;  /* 0x000528d801007387 */ /* 0x000fe80000100a00 */
[----:B------:R-:W-:Y:S04]  /*3b10*/  STL.64 [R1+0x520], R218 ;  /* 0x000520da01007387 */ /* 0x000fe80000100a00 */
[----:B------:R-:W-:Y:S04]  /*3b20*/  STL.64 [R1+0x518], R220 ;  /* 0x000518dc01007387 */ /* 0x000fe80000100a00 */
[----:B------:R-:W-:Y:S04]  /*3b30*/  STL.64 [R1+0x510], R232 ;  /* 0x000510e801007387 */ /* 0x000fe80000100a00 */
[----:B----4-:R-:W-:Y:S04]  /*3b40*/  STL.64 [R1+0x508], R230 ;  /* 0x000508e601007387 */ /* 0x010fe80000100a00 */
[----:B------:R-:W-:Y:S04]  /*3b50*/  STL.64 [R1+0x500], R228 ;  /* 0x000500e401007387 */ /* 0x000fe80000100a00 */
[----:B------:R-:W-:Y:S04]  /*3b60*/  STL.64 [R1+0x4f8], R196 ;  /* 0x0004f8c401007387 */ /* 0x000fe80000100a00 */
[----:B------:R-:W-:Y:S04]  /*3b70*/  STL.64 [R1+0x4f0], R198 ;  /* 0x0004f0c601007387 */ /* 0x000fe80000100a00 */
[----:B------:R-:W-:Y:S04]  /*3b80*/  STL.64 [R1+0x4e8], R200 ;  /* 0x0004e8c801007387 */ /* 0x000fe80000100a00 */
[----:B------:R-:W-:Y:S04]  /*3b90*/  STL.64 [R1+0x4e0], R202 ;  /* 0x0004e0ca01007387 */ /* 0x000fe80000100a00 */
[----:B------:R-:W-:Y:S04]  /*3ba0*/  STL.64 [R1+0x4d8], R226 ;  /* 0x0004d8e201007387 */ /* 0x000fe80000100a00 */
[----:B------:R-:W-:Y:S04]  /*3bb0*/  STL.64 [R1+0x4d0], R224 ;  /* 0x0004d0e001007387 */ /* 0x000fe80000100a00 */
[----:B------:R-:W-:Y:S04]  /*3bc0*/  STL.64 [R1+0x4c8], R222 ;  /* 0x0004c8de01007387 */ /* 0x000fe80000100a00 */
        /* <DEDUP_REMOVED lines=9> */
[----:B------:R-:W4:Y:S04]  /*3c60*/  SHFL.DOWN PT, R225, R17, 0x1, 0x1f ;  /* 0x08201f0011e17f89 */ /* 0x000f2800000e0000 */
        /* <DEDUP_REMOVED lines=28> */
[----:B0-----:R-:W-:Y:S04]  /*3e30*/  STL.64 [R1+0x4c0], R232 ;  /* 0x0004c0e801007387 */ /* 0x001fe80000100a00 */
[----:B-1----:R-:W-:Y:S04]  /*3e40*/  STL.64 [R1+0x4b8], R230 ;  /* 0x0004b8e601007387 */ /* 0x002fe80000100a00 */
[----:B--2---:R-:W-:Y:S04]  /*3e50*/  STL.64 [R1+0x4b0], R228 ;  /* 0x0004b0e401007387 */ /* 0x004fe80000100a00 */
[----:B---3--:R-:W-:Y:S04]  /*3e60*/  STL.64 [R1+0x4a8], R226 ;  /* 0x0004a8e201007387 */ /* 0x008fe80000100a00 */
[----:B----4-:R-:W-:Y:S04]  /*3e70*/  STL.64 [R1+0x4a0], R224 ;  /* 0x0004a0e001007387 */ /* 0x010fe80000100a00 */
[----:B-----5:R-:W-:Y:S04]  /*3e80*/  STL.64 [R1+0x498], R222 ;  /* 0x000498de01007387 */ /* 0x020fe80000100a00 */
        /* <DEDUP_REMOVED lines=108> */
[----:B0-----:R0:W-:Y:S04]  /*4550*/  STL.64 [R1+0x390], R232 ;  /* 0x000390e801007387 */ /* 0x0011e80000100a00 */
[----:B-1----:R0:W-:Y:S04]  /*4560*/  STL.64 [R1+0x388], R230 ;  /* 0x000388e601007387 */ /* 0x0021e80000100a00 */
[----:B--2---:R0:W-:Y:S04]  /*4570*/  STL.64 [R1+0x380], R228 ;  /* 0x000380e401007387 */ /* 0x0041e80000100a00 */
[----:B---3--:R0:W-:Y:S04]  /*4580*/  STL.64 [R1+0x378], R226 ;  /* 0x000378e201007387 */ /* 0x0081e80000100a00 */
[----:B----4-:R0:W-:Y:S04]  /*4590*/  STL.64 [R1+0x370], R224 ;  /* 0x000370e001007387 */ /* 0x0101e80000100a00 */
[----:B-----5:R0:W-:Y:S04]  /*45a0*/  STL.64 [R1+0x368], R222 ;  /* 0x000368de01007387 */ /* 0x0201e80000100a00 */
[----:B------:R0:W-:Y:S04]  /*45b0*/  STL.64 [R1+0x360], R220 ;  /* 0x000360dc01007387 */ /* 0x0001e80000100a00 */
        /* <DEDUP_REMOVED lines=11> */
[----:B------:R0:W-:Y:S01]  /*4670*/  STL.64 [R1+0x300], R196 ;  /* 0x000300c401007387 */ /* 0x0001e20000100a00 */
[----:B------:R-:W-:Y:S04]  /*4680*/  BSSY B0, `(.L_x_45) ;  /* 0x0000145000007945 */ /* 0x000fe80003800000 */
[----:B------:R-:W-:Y:S05]  /*4690*/  @P0 BRA `(.L_x_46) ;  /* 0x00000014000c0947 */ /* 0x000fea0003800000 */
[----:B------:R-:W-:Y:S04]  /*46a0*/  STL.64 [R1], R150 ;  /* 0x0000009601007387 */ /* 0x000fe80000100a00 */
        /* <DEDUP_REMOVED lines=93> */
[----:B------:R1:W-:Y:S04]  /*4c80*/  STL.64 [R1+0x1b8], R8 ;  /* 0x0001b80801007387 */ /* 0x0003e80000100a00 */
[----:B------:R2:W-:Y:S01]  /*4c90*/  STL.64 [R1+0x1c0], R6 ;  /* 0x0001c00601007387 */ /* 0x0005e20000100a00 */
[----:B-1----:R-:W-:-:S02]  /*4ca0*/  VIADD R9, R1, 0x1f8 ;  /* 0x000001f801097836 */ /* 0x002fc40000000000 */
[----:B------:R-:W-:Y:S02]  /*4cb0*/  VIADD R8, R1, 0x2fc ;  /* 0x000002fc01087836 */ /* 0x000fe40000000000 */
[----:B--2---:R-:W-:-:S07]  /*4cc0*/  IMAD.MOV.U32 R7, RZ, RZ, RZ ;  /* 0x000000ffff077224 */ /* 0x004fce00078e00ff */
.L_x_65:
[C---:B------:R-:W-:Y:S01]  /*4cd0*/  IMAD R12, R7.reuse, 0x4, R132 ;  /* 0x00000004070c7824 */ /* 0x040fe200078e0284 */
[----:B-12---:R-:W2:Y:S01]  /*4ce0*/  LDL R5, [R1+0x1fc] ;  /* 0x0001fc0001057983 */ /* 0x006ea20000100800 */
[----:B------:R-:W-:-:S03]  /*4cf0*/  LEA R2, R7, R132, 0x1 ;  /* 0x0000008407027211 */ /* 0x000fc600078e08ff */
[----:B------:R-:W3:Y:S04]  /*4d00*/  LDL.U16 R3, [R1+0x2fe] ;  /* 0x0002fe0001037983 */ /* 0x000ee80000100400 */
[----:B------:R-:W2:Y:S04]  /*4d10*/  LDL R12, [R12] ;  /* 0x000000000c0c7983 */ /* 0x000ea80000100800 */
[----:B------:R1:W3:Y:S01]  /*4d20*/  LDL.U16 R10, [R2+0x200] ;  /* 0x00020000020a7983 */ /* 0x0002e20000100400 */
[----:B------:R-:W-:Y:S02]  /*4d30*/  VIADD R7, R7, 0x1 ;  /* 0x0000000107077836 */ /* 0x000fe40000000000 */
[----:B------:R-:W-:-:S02]  /*4d40*/  IMAD.MOV.U32 R6, RZ, RZ, R8 ;  /* 0x000000ffff067224 */ /* 0x000fc400078e0008 */
[----:B------:R-:W-:Y:S02]  /*4d50*/  IMAD.MOV.U32 R4, RZ, RZ, R9 ;  /* 0x000000ffff047224 */ /* 0x000fe400078e0009 */
[----:B-1----:R-:W-:Y:S01]  /*4d60*/  IMAD.MOV.U32 R2, RZ, RZ, 0x7e ;  /* 0x0000007eff027424 */ /* 0x002fe200078e00ff */
[----:B--2---:R-:W-:Y:S02]  /*4d70*/  ISETP.GT.AND P1, PT, R5, R12, PT ;  /* 0x0000000c0500720c */ /* 0x004fe40003f24270 */
[----:B---3--:R-:W-:-:S05]  /*4d80*/  HSETP2.GT.AND P0, PT, R10.H0_H0, R3.H0_H0, PT ;  /* 0x200000030a007234 */ /* 0x008fca0003f04800 */
[----:B------:R-:W-:-:S06]  /*4d90*/  ISETP.EQ.OR P0, PT, R5, -0x1, P0 ;  /* 0xffffffff0500780c */ /* 0x000fcc0000702670 */
[----:B------:R-:W-:-:S05]  /*4da0*/  HSETP2.NEU.OR P1, PT, R10.H0_H0, R3.H0_H0, !P1 ;  /* 0x200000030a007234 */ /* 0x000fca0004f2d820 */
[----:B------:R-:W-:-:S13]  /*4db0*/  PLOP3.LUT P0, PT, P0, P1, PT, 0x8, 0x0 ;  /* 0x000000000000781c */ /* 0x000fda0000702170 */
[----:B------:R1:W-:Y:S04]  /*4dc0*/  @!P0 STL [R1+0x1fc], R12 ;  /* 0x0001fc0c01008387 */ /* 0x0003e80000100800 */
[----:B------:R1:W-:Y:S01]  /*4dd0*/  @!P0 STL.U16 [R1+0x2fe], R10 ;  /* 0x0002fe0a01008387 */ /* 0x0003e20000100400 */
[----:B------:R-:W-:Y:S02]  /*4de0*/  ISETP.GE.U32.AND P1, PT, R7, 0x80, PT ;  /* 0x000000800700780c */ /* 0x000fe40003f26070 */
[----:B------:R-:W-:-:S11]  /*4df0*/  @!P0 PRMT R3, R10, 0x7610, R3 ;  /* 0x000076100a038816 */ /* 0x000fd60000000003 */
.L_x_64:
[----:B------:R-:W2:Y:S04]  /*4e00*/  LDL.U16 R5, [R6] ;  /* 0x0000000006057983 */ /* 0x000ea80000100400 */
[----:B-1----:R-:W3:Y:S01]  /*4e10*/  LDL.64 R12, [R4] ;  /* 0x00000000040c7983 */ /* 0x002ee20000100a00 */
        /* <DEDUP_REMOVED lines=15> */
.L_x_49:
[----:B------:R-:W-:Y:S05]  /*4f10*/  BSYNC B2 ;  /* 0x0000000000027941 */ /* 0x000fea0003800000 */
.L_x_48:
[----:B------:R-:W-:Y:S04]  /*4f20*/  STL.U16 [R6], R3 ;  /* 0x0000000306007387 */ /* 0x000fe80000100400 */
[----:B------:R-:W2:Y:S04]  /*4f30*/  LDL R13, [R4+0x4] ;  /* 0x00000400040d7983 */ /* 0x000ea80000100800 */
[----:B--2---:R-:W-:Y:S04]  /*4f40*/  STL [R4], R13 ;  /* 0x0000000d04007387 */ /* 0x004fe80000100800 */
[----:B------:R1:W-:Y:S04]  /*4f50*/  STL.U16 [R6+0x2], R5 ;  /* 0x0000020506007387 */ /* 0x0003e80000100400 */
[----:B------:R2:W-:Y:S04]  /*4f60*/  STL [R4+0x4], R11 ;  /* 0x0000040b04007387 */ /* 0x0005e80000100800 */
[----:B-1----:R2:W5:Y:S02]  /*4f70*/  LDL.U16 R5, [R6] ;  /* 0x0000000006057983 */ /* 0x0025640000100400 */
.L_x_50:
[----:B------:R-:W-:Y:S05]  /*4f80*/  BSYNC B1 ;  /* 0x0000000000017941 */ /* 0x000fea0003800000 */
.L_x_47:
[----:B------:R-:W3:Y:S04]  /*4f90*/  LDL.U16 R3, [R6+-0x2] ;  /* 0xfffffe0006037983 */ /* 0x000ee80000100400 */
[----:B------:R-:W2:Y:S01]  /*4fa0*/  LDL R10, [R4+-0x4] ;  /* 0xfffffc00040a7983 */ /* 0x000ea20000100800 */
[----:B------:R-:W-:Y:S04]  /*4fb0*/  BSSY B1, `(.L_x_51) ;  /* 0x0000017000017945 */ /* 0x000fe80003800000 */
[----:B------:R-:W-:Y:S01]  /*4fc0*/  BSSY B2, `(.L_x_52) ;  /* 0x000000f000027945 */ /* 0x000fe20003800000 */
[----:B---3-5:R-:W-:Y:S01]  /*4fd0*/  HSETP2.GT.AND P0, PT, R5.H0_H0, R3.H0_H0, PT ;  /* 0x2000000305007234 */ /* 0x028fe20003f04800 */
[----:B--2---:R-:W-:-:S12]  /*4fe0*/  IMAD.MOV.U32 R11, RZ, RZ, R10 ;  /* 0x000000ffff0b7224 */ /* 0x004fd800078e000a */
        /* <DEDUP_REMOVED lines=11> */
[----:B------:R-:W-:-:S07]  /*50a0*/  MOV R11, R10 ;  /* 0x0000000a000b7202 */ /* 0x000fce0000000f00 */
.L_x_53:
[----:B------:R-:W-:Y:S05]  /*50b0*/  BSYNC B2 ;  /* 0x0000000000027941 */ /* 0x000fea0003800000 */
.L_x_52:
[----:B------:R-:W-:Y:S04]  /*50c0*/  STL.U16 [R6+-0x2], R5 ;  /* 0xfffffe0506007387 */ /* 0x000fe80000100400 */
[----:B------:R-:W2:Y:S04]  /*50d0*/  LDL R13, [R4] ;  /* 0x00000000040d7983 */ /* 0x000ea80000100800 */
[----:B--2---:R-:W-:Y:S04]  /*50e0*/  STL [R4+-0x4], R13 ;  /* 0xfffffc0d04007387 */ /* 0x004fe80000100800 */
[----:B------:R1:W-:Y:S04]  /*50f0*/  STL.U16 [R6], R3 ;  /* 0x0000000306007387 */ /* 0x0003e80000100400 */
[----:B------:R2:W-:Y:S04]  /*5100*/  STL [R4], R11 ;  /* 0x0000000b04007387 */ /* 0x0005e80000100800 */
[----:B-1----:R2:W5:Y:S02]  /*5110*/  LDL.U16 R3, [R6+-0x2] ;  /* 0xfffffe0006037983 */ /* 0x0025640000100400 */
.L_x_54:
[----:B------:R-:W-:Y:S05]  /*5120*/  BSYNC B1 ;  /* 0x0000000000017941 */ /* 0x000fea0003800000 */
.L_x_51:
[----:B------:R-:W3:Y:S04]  /*5130*/  LDL.U16 R10, [R6+-0x4] ;  /* 0xfffffc00060a7983 */ /* 0x000ee80000100400 */
[----:B------:R-:W4:Y:S01]  /*5140*/  LDL.64 R12, [R4+-0x8] ;  /* 0xfffff800040c7983 */ /* 0x000f220000100a00 */
[----:B------:R-:W-:Y:S04]  /*5150*/  BSSY B1, `(.L_x_55) ;  /* 0x0000015000017945 */ /* 0x000fe80003800000 */
[----:B------:R-:W-:Y:S01]  /*5160*/  BSSY B2, `(.L_x_56) ;  /* 0x000000e000027945 */ /* 0x000fe20003800000 */
[----:B---3-5:R-:W-:Y:S01]  /*5170*/  HSETP2.GT.AND P0, PT, R3.H0_H0, R10.H0_H0, PT ;  /* 0x2000000a03007234 */ /* 0x028fe20003f04800 */
        /* <DEDUP_REMOVED lines=12> */
.L_x_57:
[----:B------:R-:W-:Y:S05]  /*5240*/  BSYNC B2 ;  /* 0x0000000000027941 */ /* 0x000fea0003800000 */
.L_x_56:
[----:B------:R1:W-:Y:S04]  /*5250*/  STL.U16 [R6+-0x4], R3 ;  /* 0xfffffc0306007387 */ /* 0x0003e80000100400 */
[----:B--2---:R-:W2:Y:S04]  /*5260*/  LDL R11, [R4+-0x4] ;  /* 0xfffffc00040b7983 */ /* 0x004ea80000100800 */
[----:B--2---:R1:W-:Y:S04]  /*5270*/  STL [R4+-0x8], R11 ;  /* 0xfffff80b04007387 */ /* 0x0043e80000100800 */
[----:B------:R1:W-:Y:S04]  /*5280*/  STL.U16 [R6+-0x2], R10 ;  /* 0xfffffe0a06007387 */ /* 0x0003e80000100400 */
[----:B------:R1:W-:Y:S02]  /*5290*/  STL [R4+-0x4], R5 ;  /* 0xfffffc0504007387 */ /* 0x0003e40000100800 */
.L_x_58:
[----:B------:R-:W-:Y:S05]  /*52a0*/  BSYNC B1 ;  /* 0x0000000000017941 */ /* 0x000fea0003800000 */
.L_x_55:
[----:B------:R-:W-:-:S13]  /*52b0*/  ISETP.NE.AND P0, PT, R2, 0x2, PT ;  /* 0x000000020200780c */ /* 0x000fda0003f05270 */
[----:B------:R-:W-:Y:S05]  /*52c0*/  @!P0 BRA `(.L_x_59) ;  /* 0x00000000007c8947 */ /* 0x000fea0003800000 */
[----:B-1----:R-:W3:Y:S04]  /*52d0*/  LDL.U16 R10, [R6+-0x4] ;  /* 0xfffffc00060a7983 */ /* 0x002ee80000100400 */
[----:B------:R-:W3:Y:S04]  /*52e0*/  LDL.U16 R3, [R6+-0x6] ;  /* 0xfffffa0006037983 */ /* 0x000ee80000100400 */
[----:B--2---:R-:W2:Y:S01]  /*52f0*/  LDL R11, [R4+-0xc] ;  /* 0xfffff400040b7983 */ /* 0x004ea20000100800 */
[----:B------:R-:W-:Y:S04]  /*5300*/  BSSY B1, `(.L_x_60) ;  /* 0x0000017000017945 */ /* 0x000fe80003800000 */
[----:B------:R-:W-:Y:S01]  /*5310*/  BSSY B2, `(.L_x_61) ;  /* 0x000000f000027945 */ /* 0x000fe20003800000 */
[----:B---3--:R-:W-:Y:S01]  /*5320*/  HSETP2.GT.AND P0, PT, R10.H0_H0, R3.H0_H0, PT ;  /* 0x200000030a007234 */ /* 0x008fe20003f04800 */
[----:B--2---:R-:W-:-:S12]  /*5330*/  IMAD.MOV.U32 R5, RZ, RZ, R11 ;  /* 0x000000ffff057224 */ /* 0x004fd800078e000b */
[----:B------:R-:W-:Y:S05]  /*5340*/  @P0 BRA `(.L_x_62) ;  /* 0x00000000002c0947 */ /* 0x000fea0003800000 */
[----:B------:R-:W-:Y:S02]  /*5350*/  ISETP.NE.AND P0, PT, R11, -0x1, PT ;  /* 0xffffffff0b00780c */ /* 0x000fe40003f05270 */
[----:B------:R-:W-:-:S11]  /*5360*/  MOV R5, 0xffffffff ;  /* 0xffffffff00057802 */ /* 0x000fd60000000f00 */
        /* <DEDUP_REMOVED lines=9> */
.L_x_62:
[----:B------:R-:W-:Y:S05]  /*5400*/  BSYNC B2 ;  /* 0x0000000000027941 */ /* 0x000fea0003800000 */
.L_x_61:
[----:B------:R-:W-:Y:S04]  /*5410*/  STL.U16 [R6+-0x6], R10 ;  /* 0xfffffa0a06007387 */ /* 0x000fe80000100400 */
[----:B------:R-:W2:Y:S04]  /*5420*/  LDL R11, [R4+-0x8] ;  /* 0xfffff800040b7983 */ /* 0x000ea80000100800 */
[----:B--2---:R-:W-:Y:S04]  /*5430*/  STL [R4+-0xc], R11 ;  /* 0xfffff40b04007387 */ /* 0x004fe80000100800 */
[----:B------:R1:W-:Y:S04]  /*5440*/  STL.U16 [R6+-0x4], R3 ;  /* 0xfffffc0306007387 */ /* 0x0003e80000100400 */
[----:B------:R2:W-:Y:S04]  /*5450*/  STL [R4+-0x8], R5 ;  /* 0xfffff80504007387 */ /* 0x0005e80000100800 */
[----:B-1----:R2:W5:Y:S02]  /*5460*/  LDL.U16 R3, [R6+-0x6] ;  /* 0xfffffa0006037983 */ /* 0x0025640000100400 */
.L_x_63:
[----:B------:R-:W-:Y:S05]  /*5470*/  BSYNC B1 ;  /* 0x0000000000017941 */ /* 0x000fea0003800000 */
.L_x_60:
[----:B--2---:R-:W-:Y:S02]  /*5480*/  VIADD R4, R4, 0xfffffff0 ;  /* 0xfffffff004047836 */ /* 0x004fe40000000000 */
[----:B------:R-:W-:Y:S02]  /*5490*/  VIADD R6, R6, 0xfffffff8 ;  /* 0xfffffff806067836 */ /* 0x000fe40000000000 */
[----:B------:R-:W-:Y:S01]  /*54a0*/  VIADD R2, R2, 0xfffffffc ;  /* 0xfffffffc02027836 */ /* 0x000fe20000000000 */
[----:B------:R-:W-:Y:S06]  /*54b0*/  BRA `(.L_x_64) ;  /* 0xfffffff800507947 */ /* 0x000fec000383ffff */
.L_x_59:
[----:B------:R-:W-:Y:S05]  /*54c0*/  @!P1 BRA `(.L_x_65) ;  /* 0xfffffff800009947 */ /* 0x000fea000383ffff */
[----:B------:R3:W5:Y:S04]  /*54d0*/  LDL.64 R68, [R1+0xf8] ;  /* 0x0000f80001447983 */ /* 0x0007680000100a00 */
        /* <DEDUP_REMOVED lines=30> */
[----:B------:R3:W5:Y:S04]  /*56c0*/  LDL.64 R150, [R1] ;  /* 0x0000000001967983 */ /* 0x0007680000100a00 */
[----:B------:R3:W5:Y:S04]  /*56d0*/  LDL.64 R164, [R1+0x1f8] ;  /* 0x0001f80001a47983 */ /* 0x0007680000100a00 */
[----:B------:R3:W5:Y:S04]  /*56e0*/  LDL.64 R162, [R1+0x1f0] ;  /* 0x0001f00001a27983 */ /* 0x0007680000100a00 */
[----:B------:R3:W5:Y:S04]  /*56f0*/  LDL.64 R160, [R1+0x1e8] ;  /* 0x0001e80001a07983 */ /* 0x0007680000100a00 */
[----:B------:R3:W5:Y:S04]  /*5700*/  LDL.64 R158, [R1+0x1e0] ;  /* 0x0001e000019e7983 */ /* 0x0007680000100a00 */
[----:B------:R3:W5:Y:S04]  /*5710*/  LDL.64 R156, [R1+0x1d8] ;  /* 0x0001d800019c7983 */ /* 0x0007680000100a00 */
[----:B------:R3:W5:Y:S04]  /*5720*/  LDL.64 R154, [R1+0x1d0] ;  /* 0x0001d000019a7983 */ /* 0x0007680000100a00 */
[----:B------:R3:W5:Y:S04]  /*5730*/  LDL.64 R152, [R1+0x1c8] ;  /* 0x0001c80001987983 */ /* 0x0007680000100a00 */
[----:B-12---:R3:W5:Y:S04]  /*5740*/  LDL.64 R6, [R1+0x1c0] ;  /* 0x0001c00001067983 */ /* 0x0067680000100a00 */
        /* <DEDUP_REMOVED lines=55> */
[----:B------:R3:W5:Y:S02]  /*5ac0*/  LDL.64 R88, [R1+0x280] ;  /* 0x0002800001587983 */ /* 0x0007640000100a00 */
.L_x_46:
[----:B------:R-:W-:Y:S05]  /*5ad0*/  BSYNC B0 ;  /* 0x0000000000007941 */ /* 0x000fea0003800000 */
.L_x_45:
[----:B------:R-:W-:Y:S05]  /*5ae0*/  WARPSYNC.ALL ;  /* 0x0000000000007948 */ /* 0x000fea0003800000 */
[----:B0----5:R-:W-:Y:S01]  /*5af0*/  SHFL.DOWN PT, R196, R150, 0x2, 0x1f ;  /* 0x08401f0096c47f89 */ /* 0x021fe200000e0000 */
[----:B------:R-:W-:Y:S03]  /*5b00*/  BSSY B0, `(.L_x_66) ;  /* 0x0000266000007945 */ /* 0x000fe60003800000 */
[----:B------:R-:W0:Y:S04]  /*5b10*/  SHFL.DOWN PT, R197, R151, 0x2, 0x1f ;  /* 0x08401f0097c57f89 */ /* 0x000e2800000e0000 */
[----:B------:R-:W-:Y:S04]  /*5b20*/  SHFL.DOWN PT, R198, R166, 0x2, 0x1f ;  /* 0x08401f00a6c67f89 */ /* 0x000fe800000e0000 */
[----:B------:R-:W1:Y:S04]  /*5b30*/  SHFL.DOWN PT, R199, R167, 0x2, 0x1f ;  /* 0x08401f00a7c77f89 */ /* 0x000e6800000e0000 */
[----:B------:R-:W-:Y:S04]  /*5b40*/  SHFL.DOWN PT, R200, R134, 0x2, 0x1f ;  /* 0x08401f0086c87f89 */ /* 0x000fe800000e0000 */
[----:B------:R-:W2:Y:S04]  /*5b50*/  SHFL.DOWN PT, R201, R135, 0x2, 0x1f ;  /* 0x08401f0087c97f89 */ /* 0x000ea800000e0000 */
[----:B------:R-:W-:Y:S04]  /*5b60*/  SHFL.DOWN PT, R202, R128, 0x2, 0x1f ;  /* 0x08401f0080ca7f89 */ /* 0x000fe800000e0000 */
[----:B------:R-:W4:Y:S04]  /*5b70*/  SHFL.DOWN PT, R203, R129, 0x2, 0x1f ;  /* 0x08401f0081cb7f89 */ /* 0x000f2800000e0000 */
[----:B------:R-:W-:Y:S04]  /*5b80*/  SHFL.DOWN PT, R204, R130, 0x2, 0x1f ;  /* 0x08401f0082cc7f89 */ /* 0x000fe800000e0000 */
[----:B------:R-:W3:Y:S04]  /*5b90*/  SHFL.DOWN PT, R205, R131, 0x2, 0x1f ;  /* 0x08401f0083cd7f89 */ /* 0x000ee800000e0000 */
        /* <DEDUP_REMOVED lines=20> */
[----:B0-----:R-:W-:Y:S04]  /*5ce0*/  STL.64 [R1+0x300], R196 ;  /* 0x000300c401007387 */ /* 0x001fe80000100a00 */
[----:B-1----:R-:W-:Y:S04]  /*5cf0*/  STL.64 [R1+0x308], R198 ;  /* 0x000308c601007387 */ /* 0x002fe80000100a00 */
[----:B--2---:R-:W-:Y:S04]  /*5d00*/  STL.64 [R1+0x310], R200 ;  /* 0x000310c801007387 */ /* 0x004fe80000100a00 */
[----:B----4-:R-:W-:Y:S04]  /*5d10*/  STL.64 [R1+0x318], R202 ;  /* 0x000318ca01007387 */ /* 0x010fe80000100a00 */
[----:B---3--:R-:W-:Y:S04]  /*5d20*/  STL.64 [R1+0x320], R204 ;  /* 0x000320cc01007387 */ /* 0x008fe80000100a00 */
        /* <DEDUP_REMOVED lines=169> */
[----:B------:R-:W4:Y:S01]  /*67c0*/  SHFL.DOWN PT, R235, R99, 0x2, 0x1f ;  /* 0x08401f0063eb7f89 */ /* 0x000f2200000e0000 */
[----:B------:R-:W4:Y:S03]  /*67d0*/  S2R R133, SR_LANEID ;  /* 0x0000000000857919 */ /* 0x000f260000000000 */
[----:B0-----:R-:W-:Y:S04]  /*67e0*/  STL.64 [R1+0x4b8], R196 ;  /* 0x0004b8c401007387 */ /* 0x001fe80000100a00 */
[----:B-1----:R-:W-:Y:S04]  /*67f0*/  STL.64 [R1+0x4c0], R198 ;  /* 0x0004c0c601007387 */ /* 0x002fe80000100a00 */
[----:B--2---:R-:W-:Y:S04]  /*6800*/  STL.64 [R1+0x4c8], R200 ;  /* 0x0004c8c801007387 */ /* 0x004fe80000100a00 */
[----:B---3--:R-:W-:Y:S04]  /*6810*/  STL.64 [R1+0x4d0], R202 ;  /* 0x0004d0ca01007387 */ /* 0x008fe80000100a00 */
[----:B----4-:R-:W-:Y:S04]  /*6820*/  STL.64 [R1+0x4d8], R204 ;  /* 0x0004d8cc01007387 */ /* 0x010fe80000100a00 */
[----:B------:R-:W-:Y:S04]  /*6830*/  STL.64 [R1+0x4e0], R206 ;  /* 0x0004e0ce01007387 */ /* 0x000fe80000100a00 */
[----:B------:R-:W-:Y:S04]  /*6840*/  STL.64 [R1+0x4e8], R208 ;  /* 0x0004e8d001007387 */ /* 0x000fe80000100a00 */
[----:B------:R-:W-:Y:S01]  /*6850*/  STL.64 [R1+0x4f0], R210 ;  /* 0x0004f0d201007387 */ /* 0x000fe20000100a00 */
[----:B------:R-:W-:-:S03]  /*6860*/  ISETP.GT.AND P0, PT, R133, 0x1d, PT ;  /* 0x0000001d8500780c */ /* 0x000fc60003f04270 */
        /* <DEDUP_REMOVED lines=54> */
[----:B0-----:R0:W-:Y:S04]  /*6bd0*/  STL.64 [R1+0x560], R236 ;  /* 0x000560ec01007387 */ /* 0x0011e80000100a00 */
[----:B-1----:R0:W-:Y:S04]  /*6be0*/  STL.64 [R1+0x4f8], R226 ;  /* 0x0004f8e201007387 */ /* 0x0021e80000100a00 */
[----:B--2---:R0:W-:Y:S04]  /*6bf0*/  STL.64 [R1+0x568], R196 ;  /* 0x000568c401007387 */ /* 0x0041e80000100a00 */
[----:B---3--:R0:W-:Y:S04]  /*6c00*/  STL.64 [R1+0x570], R198 ;  /* 0x000570c601007387 */ /* 0x0081e80000100a00 */
[----:B----4-:R0:W-:Y:S04]  /*6c10*/  STL.64 [R1+0x578], R200 ;  /* 0x000578c801007387 */ /* 0x0101e80000100a00 */
        /* <DEDUP_REMOVED lines=111> */
[----:B------:R2:W-:Y:S04]  /*7310*/  STL.64 [R1+0x1b8], R8 ;  /* 0x0001b80801007387 */ /* 0x0005e80000100a00 */
[----:B------:R3:W-:Y:S01]  /*7320*/  STL.64 [R1+0x1c0], R6 ;  /* 0x0001c00601007387 */ /* 0x0007e20000100a00 */
[C---:B-1----:R-:W-:Y:S01]  /*7330*/  VIADD R12, R1.reuse, 0x2fc ;  /* 0x000002fc010c7836 */ /* 0x042fe20000000000 */
[----:B--2---:R-:W-:Y:S01]  /*7340*/  IADD3 R9, R1, 0x1f8, RZ ;  /* 0x000001f801097810 */ /* 0x004fe20007ffe0ff */
[----:B---3--:R-:W-:-:S07]  /*7350*/  IMAD.MOV.U32 R7, RZ, RZ, RZ ;  /* 0x000000ffff077224 */ /* 0x008fce00078e00ff */
.L_x_86:
[C-C-:B------:R-:W-:Y:S01]  /*7360*/  IMAD R10, R7.reuse, 0x4, R132.reuse ;  /* 0x00000004070a7824 */ /* 0x140fe200078e0284 */
[----:B-1----:R-:W2:Y:S01]  /*7370*/  LDL R5, [R1+0x1fc] ;  /* 0x0001fc0001057983 */ /* 0x002ea20000100800 */
[----:B------:R-:W-:-:S03]  /*7380*/  IMAD R2, R7, 0x2, R132 ;  /* 0x0000000207027824 */ /* 0x000fc600078e0284 */
[----:B------:R-:W3:Y:S04]  /*7390*/  LDL.U16 R3, [R1+0x2fe] ;  /* 0x0002fe0001037983 */ /* 0x000ee80000100400 */
[----:B------:R-:W2:Y:S04]  /*73a0*/  LDL R10, [R10] ;  /* 0x000000000a0a7983 */ /* 0x000ea80000100800 */
[----:B------:R1:W3:Y:S01]  /*73b0*/  LDL.U16 R8, [R2+0x200] ;  /* 0x0002000002087983 */ /* 0x0002e20000100400 */
[----:B------:R-:W-:Y:S01]  /*73c0*/  IADD3 R7, R7, 0x1, RZ ;  /* 0x0000000107077810 */ /* 0x000fe20007ffe0ff */
        /* <DEDUP_REMOVED lines=12> */
.L_x_85:
[----:B------:R-:W2:Y:S04]  /*7490*/  LDL.U16 R5, [R6] ;  /* 0x0000000006057983 */ /* 0x000ea80000100400 */
[----:B------:R-:W3:Y:S01]  /*74a0*/  LDL.64 R14, [R4] ;  /* 0x00000000040e7983 */ /* 0x000ee20000100a00 */
[----:B------:R-:W-:Y:S04]  /*74b0*/  BSSY B1, `(.L_x_68) ;  /* 0x0000016000017945 */ /* 0x000fe80003800000 */
[----:B------:R-:W-:Y:S01]  /*74c0*/  BSSY B2, `(.L_x_69) ;  /* 0x000000e000027945 */ /* 0x000fe20003800000 */
[----:B--2--5:R-:W-:Y:S01]  /*74d0*/  HSETP2.GT.AND P0, PT, R3.H0_H0, R5.H0_H0, PT ;  /* 0x2000000503007234 */ /* 0x024fe20003f04800 */
[----:B---3--:R-:W-:-:S12]  /*74e0*/  IMAD.MOV.U32 R11, RZ, RZ, R14 ;  /* 0x000000ffff0b7224 */ /* 0x008fd800078e000e */
[----:B------:R-:W-:Y:S05]  /*74f0*/  @P0 BRA `(.L_x_70) ;  /* 0x0000000000280947 */ /* 0x000fea0003800000 */
[----:B------:R-:W-:Y:S02]  /*7500*/  ISETP.NE.AND P0, PT, R14, -0x1, PT ;  /* 0xffffffff0e00780c */ /* 0x000fe40003f05270 */
[----:B------:R-:W-:-:S11]  /*7510*/  MOV R11, 0xffffffff ;  /* 0xffffffff000b7802 */ /* 0x000fd60000000f00 */
        /* <DEDUP_REMOVED lines=8> */
.L_x_70:
[----:B------:R-:W-:Y:S05]  /*75a0*/  BSYNC B2 ;  /* 0x0000000000027941 */ /* 0x000fea0003800000 */
.L_x_69:
[----:B------:R-:W-:Y:S04]  /*75b0*/  STL.U16 [R6], R3 ;  /* 0x0000000306007387 */ /* 0x000fe80000100400 */
[----:B------:R-:W2:Y:S04]  /*75c0*/  LDL R13, [R4+0x4] ;  /* 0x00000400040d7983 */ /* 0x000ea80000100800 */
[----:B--2---:R-:W-:Y:S04]  /*75d0*/  STL [R4], R13 ;  /* 0x0000000d04007387 */ /* 0x004fe80000100800 */
[----:B------:R2:W-:Y:S04]  /*75e0*/  STL.U16 [R6+0x2], R5 ;  /* 0x0000020506007387 */ /* 0x0005e80000100400 */
[----:B------:R3:W-:Y:S04]  /*75f0*/  STL [R4+0x4], R11 ;  /* 0x0000040b04007387 */ /* 0x0007e80000100800 */
[----:B--2---:R3:W5:Y:S02]  /*7600*/  LDL.U16 R5, [R6] ;  /* 0x0000000006057983 */ /* 0x0047640000100400 */
.L_x_71:
[----:B------:R-:W-:Y:S05]  /*7610*/  BSYNC B1 ;  /* 0x0000000000017941 */ /* 0x000fea0003800000 */
.L_x_68:
[----:B------:R-:W2:Y:S04]  /*7620*/  LDL.U16 R3, [R6+-0x2] ;  /* 0xfffffe0006037983 */ /* 0x000ea80000100400 */
[----:B-1----:R-:W3:Y:S01]  /*7630*/  LDL R8, [R4+-0x4] ;  /* 0xfffffc0004087983 */ /* 0x002ee20000100800 */
        /* <DEDUP_REMOVED lines=16> */
.L_x_74:
[----:B------:R-:W-:Y:S05]  /*7740*/  BSYNC B2 ;  /* 0x0000000000027941 */ /* 0x000fea0003800000 */
.L_x_73:
[----:B------:R-:W-:Y:S04]  /*7750*/  STL.U16 [R6+-0x2], R5 ;  /* 0xfffffe0506007387 */ /* 0x000fe80000100400 */
[----:B------:R-:W2:Y:S04]  /*7760*/  LDL R13, [R4] ;  /* 0x00000000040d7983 */ /* 0x000ea80000100800 */
[----:B--2---:R-:W-:Y:S04]  /*7770*/  STL [R4+-0x4], R13 ;  /* 0xfffffc0d04007387 */ /* 0x004fe80000100800 */
[----:B------:R1:W-:Y:S04]  /*7780*/  STL.U16 [R6], R3 ;  /* 0x0000000306007387 */ /* 0x0003e80000100400 */
[----:B------:R2:W-:Y:S04]  /*7790*/  STL [R4], R11 ;  /* 0x0000000b04007387 */ /* 0x0005e80000100800 */
[----:B-1----:R2:W5:Y:S02]  /*77a0*/  LDL.U16 R3, [R6+-0x2] ;  /* 0xfffffe0006037983 */ /* 0x0025640000100400 */
.L_x_75:
[----:B------:R-:W-:Y:S05]  /*77b0*/  BSYNC B1 ;  /* 0x0000000000017941 */ /* 0x000fea0003800000 */
.L_x_72:
[----:B------:R-:W3:Y:S04]  /*77c0*/  LDL.U16 R8, [R6+-0x4] ;  /* 0xfffffc0006087983 */ /* 0x000ee80000100400 */
[----:B--2---:R-:W2:Y:S01]  /*77d0*/  LDL.64 R10, [R4+-0x8] ;  /* 0xfffff800040a7983 */ /* 0x004ea20000100a00 */
[----:B------:R-:W-:Y:S04]  /*77e0*/  BSSY B1, `(.L_x_76) ;  /* 0x0000015000017945 */ /* 0x000fe80003800000 */
[----:B------:R-:W-:Y:S01]  /*77f0*/  BSSY B2, `(.L_x_77) ;  /* 0x000000e000027945 */ /* 0x000fe20003800000 */
[----:B---3-5:R-:W-:-:S02]  /*7800*/  HSETP2.GT.AND P0, PT, R3.H0_H0, R8.H0_H0, PT ;  /* 0x2000000803007234 */ /* 0x028fc40003f04800 */
[----:B--2---:R-:W-:-:S11]  /*7810*/  MOV R5, R10 ;  /* 0x0000000a00057202 */ /* 0x004fd60000000f00 */
        /* <DEDUP_REMOVED lines=11> */
.L_x_78:
[----:B------:R-:W-:Y:S05]  /*78d0*/  BSYNC B2 ;  /* 0x0000000000027941 */ /* 0x000fea0003800000 */
.L_x_77:
[----:B------:R1:W-:Y:S04]  /*78e0*/  STL.U16 [R6+-0x4], R3 ;  /* 0xfffffc0306007387 */ /* 0x0003e80000100400 */
[----:B------:R-:W2:Y:S04]  /*78f0*/  LDL R11, [R4+-0x4] ;  /* 0xfffffc00040b7983 */ /* 0x000ea80000100800 */
[----:B--2---:R1:W-:Y:S04]  /*7900*/  STL [R4+-0x8], R11 ;  /* 0xfffff80b04007387 */ /* 0x0043e80000100800 */
[----:B------:R1:W-:Y:S04]  /*7910*/  STL.U16 [R6+-0x2], R8 ;  /* 0xfffffe0806007387 */ /* 0x0003e80000100400 */
[----:B------:R1:W-:Y:S02]  /*7920*/  STL [R4+-0x4], R5 ;  /* 0xfffffc0504007387 */ /* 0x0003e40000100800 */
.L_x_79:
[----:B------:R-:W-:Y:S05]  /*7930*/  BSYNC B1 ;  /* 0x0000000000017941 */ /* 0x000fea0003800000 */
.L_x_76:
[----:B------:R-:W-:-:S13]  /*7940*/  ISETP.NE.AND P0, PT, R2, 0x2, PT ;  /* 0x000000020200780c */ /* 0x000fda0003f05270 */
[----:B------:R-:W-:Y:S05]  /*7950*/  @!P0 BRA `(.L_x_80) ;  /* 0x00000000007c8947 */ /* 0x000fea0003800000 */
[----:B-1----:R-:W2:Y:S04]  /*7960*/  LDL.U16 R8, [R6+-0x4] ;  /* 0xfffffc0006087983 */ /* 0x002ea80000100400 */
[----:B------:R-:W2:Y:S04]  /*7970*/  LDL.U16 R3, [R6+-0x6] ;  /* 0xfffffa0006037983 */ /* 0x000ea80000100400 */
[----:B------:R-:W3:Y:S01]  /*7980*/  LDL R10, [R4+-0xc] ;  /* 0xfffff400040a7983 */ /* 0x000ee20000100800 */
        /* <DEDUP_REMOVED lines=15> */
[----:B------:R-:W-:-:S07]  /*7a80*/  MOV R5, R10 ;  /* 0x0000000a00057202 */ /* 0x000fce0000000f00 */
.L_x_83:
[----:B------:R-:W-:Y:S05]  /*7a90*/  BSYNC B2 ;  /* 0x0000000000027941 */ /* 0x000fea0003800000 */
.L_x_82:
[----:B------:R-:W-:Y:S04]  /*7aa0*/  STL.U16 [R6+-0x6], R8 ;  /* 0xfffffa0806007387 */ /* 0x000fe80000100400 */
[----:B------:R-:W2:Y:S04]  /*7ab0*/  LDL R11, [R4+-0x8] ;  /* 0xfffff800040b7983 */ /* 0x000ea80000100800 */
[----:B--2---:R-:W-:Y:S04]  /*7ac0*/  STL [R4+-0xc], R11 ;  /* 0xfffff40b04007387 */ /* 0x004fe80000100800 */
[----:B------:R1:W-:Y:S04]  /*7ad0*/  STL.U16 [R6+-0x4], R3 ;  /* 0xfffffc0306007387 */ /* 0x0003e80000100400 */
[----:B------:R2:W-:Y:S04]  /*7ae0*/  STL [R4+-0x8], R5 ;  /* 0xfffff80504007387 */ /* 0x0005e80000100800 */
[----:B-1----:R2:W5:Y:S02]  /*7af0*/  LDL.U16 R3, [R6+-0x6] ;  /* 0xfffffa0006037983 */ /* 0x0025640000100400 */
.L_x_84:
[----:B------:R-:W-:Y:S05]  /*7b00*/  BSYNC B1 ;  /* 0x0000000000017941 */ /* 0x000fea0003800000 */
.L_x_81:
[----:B--2---:R-:W-:Y:S02]  /*7b10*/  VIADD R4, R4, 0xfffffff0 ;  /* 0xfffffff004047836 */ /* 0x004fe40000000000 */
[----:B------:R-:W-:Y:S02]  /*7b20*/  VIADD R6, R6, 0xfffffff8 ;  /* 0xfffffff806067836 */ /* 0x000fe40000000000 */
[----:B------:R-:W-:Y:S01]  /*7b30*/  VIADD R2, R2, 0xfffffffc ;  /* 0xfffffffc02027836 */ /* 0x000fe20000000000 */
[----:B------:R-:W-:Y:S06]  /*7b40*/  BRA `(.L_x_85) ;  /* 0xfffffff800507947 */ /* 0x000fec000383ffff */
.L_x_80:
        /* <DEDUP_REMOVED lines=40> */
[----:B-1----:R2:W5:Y:S04]  /*7dd0*/  LDL.64 R6, [R1+0x1c0] ;  /* 0x0001c00001067983 */ /* 0x0025680000100a00 */
        /* <DEDUP_REMOVED lines=56> */
.L_x_67:
[----:B------:R-:W-:Y:S05]  /*8160*/  BSYNC B0 ;  /* 0x0000000000007941 */ /* 0x000fea0003800000 */
.L_x_66:
[----:B------:R-:W-:Y:S05]  /*8170*/  WARPSYNC.ALL ;  /* 0x0000000000007948 */ /* 0x000fea0003800000 */
[----:B0----5:R-:W-:Y:S01]  /*8180*/  SHFL.DOWN PT, R196, R150, 0x4, 0x1f ;  /* 0x08801f0096c47f89 */ /* 0x021fe200000e0000 */
[----:B------:R-:W-:Y:S03]  /*8190*/  BSSY B0, `(.L_x_87) ;  /* 0x0000266000007945 */ /* 0x000fe60003800000 */
[----:B------:R-:W0:Y:S04]  /*81a0*/  SHFL.DOWN PT, R197, R151, 0x4, 0x1f ;  /* 0x08801f0097c57f89 */ /* 0x000e2800000e0000 */
[----:B------:R-:W-:Y:S04]  /*81b0*/  SHFL.DOWN PT, R198, R166, 0x4, 0x1f ;  /* 0x08801f00a6c67f89 */ /* 0x000fe800000e0000 */
[----:B------:R-:W1:Y:S04]  /*81c0*/  SHFL.DOWN PT, R199, R167, 0x4, 0x1f ;  /* 0x08801f00a7c77f89 */ /* 0x000e6800000e0000 */
[----:B------:R-:W-:Y:S04]  /*81d0*/  SHFL.DOWN PT, R200, R134, 0x4, 0x1f ;  /* 0x08801f0086c87f89 */ /* 0x000fe800000e0000 */
[----:B------:R-:W3:Y:S04]  /*81e0*/  SHFL.DOWN PT, R201, R135, 0x4, 0x1f ;  /* 0x08801f0087c97f89 */ /* 0x000ee800000e0000 */
[----:B------:R-:W-:Y:S04]  /*81f0*/  SHFL.DOWN PT, R202, R128, 0x4, 0x1f ;  /* 0x08801f0080ca7f89 */ /* 0x000fe800000e0000 */
[----:B------:R-:W4:Y:S04]  /*8200*/  SHFL.DOWN PT, R203, R129, 0x4, 0x1f ;  /* 0x08801f0081cb7f89 */ /* 0x000f2800000e0000 */
[----:B------:R-:W-:Y:S04]  /*8210*/  SHFL.DOWN PT, R204, R130, 0x4, 0x1f ;  /* 0x08801f0082cc7f89 */ /* 0x000fe800000e0000 */
[----:B------:R-:W2:Y:S04]  /*8220*/  SHFL.DOWN PT, R205, R131, 0x4, 0x1f ;  /* 0x08801f0083cd7f89 */ /* 0x000ea800000e0000 */
        /* <DEDUP_REMOVED lines=20> */
[----:B0-----:R-:W-:Y:S04]  /*8370*/  STL.64 [R1+0x300], R196 ;  /* 0x000300c401007387 */ /* 0x001fe80000100a00 */
[----:B-1----:R-:W-:Y:S04]  /*8380*/  STL.64 [R1+0x308], R198 ;  /* 0x000308c601007387 */ /* 0x002fe80000100a00 */
[----:B---3--:R-:W-:Y:S04]  /*8390*/  STL.64 [R1+0x310], R200 ;  /* 0x000310c801007387 */ /* 0x008fe80000100a00 */
[----:B----4-:R-:W-:Y:S04]  /*83a0*/  STL.64 [R1+0x318], R202 ;  /* 0x000318ca01007387 */ /* 0x010fe80000100a00 */
[----:B--2---:R-:W-:Y:S04]  /*83b0*/  STL.64 [R1+0x320], R204 ;  /* 0x000320cc01007387 */ /* 0x004fe80000100a00 */
        /* <DEDUP_REMOVED lines=352> */
[C---:B-1----:R-:W-:Y:S01]  /*99c0*/  IADD3 R12, R1.reuse, 0x2fc, RZ ;  /* 0x000002fc010c7810 */ /* 0x042fe20007ffe0ff */
[----:B--2---:R-:W-:-:S02]  /*99d0*/  VIADD R9, R1, 0x1f8 ;  /* 0x000001f801097836 */ /* 0x004fc40000000000 */
[----:B---3--:R-:W-:-:S07]  /*99e0*/  IMAD.MOV.U32 R7, RZ, RZ, RZ ;  /* 0x000000ffff077224 */ /* 0x008fce00078e00ff */
.L_x_107:
[C-C-:B------:R-:W-:Y:S01]  /*99f0*/  IMAD R10, R7.reuse, 0x4, R132.reuse ;  /* 0x00000004070a7824 */ /* 0x140fe200078e0284 */
[----:B-1----:R-:W2:Y:S01]  /*9a00*/  LDL R5, [R1+0x1fc] ;  /* 0x0001fc0001057983 */ /* 0x002ea20000100800 */
[----:B------:R-:W-:-:S03]  /*9a10*/  IMAD R2, R7, 0x2, R132 ;  /* 0x0000000207027824 */ /* 0x000fc600078e0284 */
[----:B------:R-:W3:Y:S04]  /*9a20*/  LDL.U16 R3, [R1+0x2fe] ;  /* 0x0002fe0001037983 */ /* 0x000ee80000100400 */
[----:B------:R-:W2:Y:S04]  /*9a30*/  LDL R10, [R10] ;  /* 0x000000000a0a7983 */ /* 0x000ea80000100800 */
[----:B------:R1:W3:Y:S01]  /*9a40*/  LDL.U16 R8, [R2+0x200] ;  /* 0x0002000002087983 */ /* 0x0002e20000100400 */
[----:B------:R-:W-:Y:S02]  /*9a50*/  VIADD R7, R7, 0x1 ;  /* 0x0000000107077836 */ /* 0x000fe40000000000 */
[----:B------:R-:W-:-:S02]  /*9a60*/  IMAD.MOV.U32 R6, RZ, RZ, R12 ;  /* 0x000000ffff067224 */ /* 0x000fc400078e000c */
[----:B------:R-:W-:Y:S01]  /*9a70*/  IMAD.MOV.U32 R4, RZ, RZ, R9 ;  /* 0x000000ffff047224 */ /* 0x000fe200078e0009 */
[----:B-1----:R-:W-:Y:S01]  /*9a80*/  HFMA2.MMA R2, -RZ, RZ, 0, 7.51018524169921875e-06 ;  /* 0x0000007eff027435 */ /* 0x002fe200000001ff */
        /* <DEDUP_REMOVED lines=9> */
.L_x_106:
[----:B------:R-:W2:Y:S04]  /*9b20*/  LDL.U16 R5, [R6] ;  /* 0x0000000006057983 */ /* 0x000ea80000100400 */
        /* <DEDUP_REMOVED lines=16> */
.L_x_91:
[----:B------:R-:W-:Y:S05]  /*9c30*/  BSYNC B2 ;  /* 0x0000000000027941 */ /* 0x000fea0003800000 */
.L_x_90:
[----:B------:R-:W-:Y:S04]  /*9c40*/  STL.U16 [R6], R3 ;  /* 0x0000000306007387 */ /* 0x000fe80000100400 */
[----:B------:R-:W2:Y:S04]  /*9c50*/  LDL R13, [R4+0x4] ;  /* 0x00000400040d7983 */ /* 0x000ea80000100800 */
[----:B--2---:R-:W-:Y:S04]  /*9c60*/  STL [R4], R13 ;  /* 0x0000000d04007387 */ /* 0x004fe80000100800 */
[----:B------:R2:W-:Y:S04]  /*9c70*/  STL.U16 [R6+0x2], R5 ;  /* 0x0000020506007387 */ /* 0x0005e80000100400 */
[----:B------:R3:W-:Y:S04]  /*9c80*/  STL [R4+0x4], R11 ;  /* 0x0000040b04007387 */ /* 0x0007e80000100800 */
[----:B--2---:R3:W5:Y:S02]  /*9c90*/  LDL.U16 R5, [R6] ;  /* 0x0000000006057983 */ /* 0x0047640000100400 */
.L_x_92:
[----:B------:R-:W-:Y:S05]  /*9ca0*/  BSYNC B1 ;  /* 0x0000000000017941 */ /* 0x000fea0003800000 */
.L_x_89:
        /* <DEDUP_REMOVED lines=18> */
.L_x_95:
[----:B------:R-:W-:Y:S05]  /*9dd0*/  BSYNC B2 ;  /* 0x0000000000027941 */ /* 0x000fea0003800000 */
.L_x_94:
[----:B------:R-:W-:Y:S04]  /*9de0*/  STL.U16 [R6+-0x2], R5 ;  /* 0xfffffe0506007387 */ /* 0x000fe80000100400 */
[----:B------:R-:W2:Y:S04]  /*9df0*/  LDL R13, [R4] ;  /* 0x00000000040d7983 */ /* 0x000ea80000100800 */
[----:B--2---:R-:W-:Y:S04]  /*9e00*/  STL [R4+-0x4], R13 ;  /* 0xfffffc0d04007387 */ /* 0x004fe80000100800 */
[----:B------:R1:W-:Y:S04]  /*9e10*/  STL.U16 [R6], R3 ;  /* 0x0000000306007387 */ /* 0x0003e80000100400 */
[----:B------:R2:W-:Y:S04]  /*9e20*/  STL [R4], R11 ;  /* 0x0000000b04007387 */ /* 0x0005e80000100800 */
[----:B-1----:R2:W5:Y:S02]  /*9e30*/  LDL.U16 R3, [R6+-0x2] ;  /* 0xfffffe0006037983 */ /* 0x0025640000100400 */
.L_x_96:
[----:B------:R-:W-:Y:S05]  /*9e40*/  BSYNC B1 ;  /* 0x0000000000017941 */ /* 0x000fea0003800000 */
.L_x_93:
[----:B------:R-:W3:Y:S04]  /*9e50*/  LDL.U16 R8, [R6+-0x4] ;  /* 0xfffffc0006087983 */ /* 0x000ee80000100400 */
[----:B--2---:R-:W2:Y:S01]  /*9e60*/  LDL.64 R10, [R4+-0x8] ;  /* 0xfffff800040a7983 */ /* 0x004ea20000100a00 */
[----:B------:R-:W-:Y:S04]  /*9e70*/  BSSY B1, `(.L_x_97) ;  /* 0x0000015000017945 */ /* 0x000fe80003800000 */
[----:B------:R-:W-:Y:S01]  /*9e80*/  BSSY B2, `(.L_x_98) ;  /* 0x000000e000027945 */ /* 0x000fe20003800000 */
[----:B---3-5:R-:W-:Y:S01]  /*9e90*/  HSETP2.GT.AND P0, PT, R3.H0_H0, R8.H0_H0, PT ;  /* 0x2000000803007234 */ /* 0x028fe20003f04800 */
        /* <DEDUP_REMOVED lines=12> */
.L_x_99:
[----:B------:R-:W-:Y:S05]  /*9f60*/  BSYNC B2 ;  /* 0x0000000000027941 */ /* 0x000fea0003800000 */
.L_x_98:
[----:B------:R1:W-:Y:S04]  /*9f70*/  STL.U16 [R6+-0x4], R3 ;  /* 0xfffffc0306007387 */ /* 0x0003e80000100400 */
[----:B------:R-:W2:Y:S04]  /*9f80*/  LDL R11, [R4+-0x4] ;  /* 0xfffffc00040b7983 */ /* 0x000ea80000100800 */
[----:B--2---:R1:W-:Y:S04]  /*9f90*/  STL [R4+-0x8], R11 ;  /* 0xfffff80b04007387 */ /* 0x0043e80000100800 */
[----:B------:R1:W-:Y:S04]  /*9fa0*/  STL.U16 [R6+-0x2], R8 ;  /* 0xfffffe0806007387 */ /* 0x0003e80000100400 */
[----:B------:R1:W-:Y:S02]  /*9fb0*/  STL [R4+-0x4], R5 ;  /* 0xfffffc0504007387 */ /* 0x0003e40000100800 */
.L_x_100:
[----:B------:R-:W-:Y:S05]  /*9fc0*/  BSYNC B1 ;  /* 0x0000000000017941 */ /* 0x000fea0003800000 */
.L_x_97:
        /* <DEDUP_REMOVED lines=21> */
.L_x_104:
[----:B------:R-:W-:Y:S05]  /*a120*/  BSYNC B2 ;  /* 0x0000000000027941 */ /* 0x000fea0003800000 */
.L_x_103:
[----:B------:R-:W-:Y:S04]  /*a130*/  STL.U16 [R6+-0x6], R8 ;  /* 0xfffffa0806007387 */ /* 0x000fe80000100400 */
[----:B------:R-:W2:Y:S04]  /*a140*/  LDL R11, [R4+-0x8] ;  /* 0xfffff800040b7983 */ /* 0x000ea80000100800 */
[----:B--2---:R-:W-:Y:S04]  /*a150*/  STL [R4+-0xc], R11 ;  /* 0xfffff40b04007387 */ /* 0x004fe80000100800 */
[----:B------:R1:W-:Y:S04]  /*a160*/  STL.U16 [R6+-0x4], R3 ;  /* 0xfffffc0306007387 */ /* 0x0003e80000100400 */
[----:B------:R2:W-:Y:S04]  /*a170*/  STL [R4+-0x8], R5 ;  /* 0xfffff80504007387 */ /* 0x0005e80000100800 */
[----:B-1----:R2:W5:Y:S02]  /*a180*/  LDL.U16 R3, [R6+-0x6] ;  /* 0xfffffa0006037983 */ /* 0x0025640000100400 */
.L_x_105:
[----:B------:R-:W-:Y:S05]  /*a190*/  BSYNC B1 ;  /* 0x0000000000017941 */ /* 0x000fea0003800000 */
.L_x_102:
[----:B--2---:R-:W-:Y:S01]  /*a1a0*/  IADD3 R4, R4, -0x10, RZ ;  /* 0xfffffff004047810 */ /* 0x004fe20007ffe0ff */
[----:B------:R-:W-:Y:S02]  /*a1b0*/  VIADD R6, R6, 0xfffffff8 ;  /* 0xfffffff806067836 */ /* 0x000fe40000000000 */
[----:B------:R-:W-:Y:S01]  /*a1c0*/  VIADD R2, R2, 0xfffffffc ;  /* 0xfffffffc02027836 */ /* 0x000fe20000000000 */
[----:B------:R-:W-:Y:S06]  /*a1d0*/  BRA `(.L_x_106) ;  /* 0xfffffff800507947 */ /* 0x000fec000383ffff */
.L_x_101:
        /* <DEDUP_REMOVED lines=97> */
.L_x_88:
[----:B------:R-:W-:Y:S05]  /*a7f0*/  BSYNC B0 ;  /* 0x0000000000007941 */ /* 0x000fea0003800000 */
.L_x_87:
        /* <DEDUP_REMOVED lines=389> */
[----:B-1----:R-:W-:Y:S01]  /*c050*/  HFMA2.MMA R7, -RZ, RZ, 0, 0 ;  /* 0x00000000ff077435 */ /* 0x002fe200000001ff */
[----:B--2---:R-:W-:-:S02]  /*c060*/  VIADD R12, R1, 0x2fc ;  /* 0x000002fc010c7836 */ /* 0x004fc40000000000 */
[----:B---3--:R-:W-:-:S08]  /*c070*/  VIADD R9, R1, 0x1f8 ;  /* 0x000001f801097836 */ /* 0x008fd00000000000 */
.L_x_128:
[C-C-:B------:R-:W-:Y:S01]  /*c080*/  IMAD R10, R7.reuse, 0x4, R132.reuse ;  /* 0x00000004070a7824 */ /* 0x140fe200078e0284 */
[----:B-1----:R-:W2:Y:S01]  /*c090*/  LDL R5, [R1+0x1fc] ;  /* 0x0001fc0001057983 */ /* 0x002ea20000100800 */
[----:B------:R-:W-:-:S03]  /*c0a0*/  IMAD R2, R7, 0x2, R132 ;  /* 0x0000000207027824 */ /* 0x000fc600078e0284 */
[----:B------:R-:W3:Y:S04]  /*c0b0*/  LDL.U16 R3, [R1+0x2fe] ;  /* 0x0002fe0001037983 */ /* 0x000ee80000100400 */
[----:B------:R-:W2:Y:S04]  /*c0c0*/  LDL R10, [R10] ;  /* 0x000000000a0a7983 */ /* 0x000ea80000100800 */
[----:B------:R1:W3:Y:S01]  /*c0d0*/  LDL.U16 R8, [R2+0x200] ;  /* 0x0002000002087983 */ /* 0x0002e20000100400 */
[----:B------:R-:W-:Y:S01]  /*c0e0*/  VIADD R7, R7, 0x1 ;  /* 0x0000000107077836 */ /* 0x000fe20000000000 */
[----:B------:R-:W-:Y:S01]  /*c0f0*/  MOV R6, R12 ;  /* 0x0000000c00067202 */ /* 0x000fe20000000f00 */
[----:B------:R-:W-:-:S02]  /*c100*/  IMAD.MOV.U32 R4, RZ, RZ, R9 ;  /* 0x000000ffff047224 */ /* 0x000fc400078e0009 */
        /* <DEDUP_REMOVED lines=10> */
.L_x_127:
        /* <DEDUP_REMOVED lines=17> */
.L_x_112:
[----:B------:R-:W-:Y:S05]  /*c2c0*/  BSYNC B2 ;  /* 0x0000000000027941 */ /* 0x000fea0003800000 */
.L_x_111:
[----:B------:R-:W-:Y:S04]  /*c2d0*/  STL.U16 [R6], R3 ;  /* 0x0000000306007387 */ /* 0x000fe80000100400 */
[----:B------:R-:W2:Y:S04]  /*c2e0*/  LDL R13, [R4+0x4] ;  /* 0x00000400040d7983 */ /* 0x000ea80000100800 */
[----:B--2---:R-:W-:Y:S04]  /*c2f0*/  STL [R4], R13 ;  /* 0x0000000d04007387 */ /* 0x004fe80000100800 */
[----:B------:R2:W-:Y:S04]  /*c300*/  STL.U16 [R6+0x2], R5 ;  /* 0x0000020506007387 */ /* 0x0005e80000100400 */
[----:B------:R3:W-:Y:S04]  /*c310*/  STL [R4+0x4], R11 ;  /* 0x0000040b04007387 */ /* 0x0007e80000100800 */
[----:B--2---:R3:W5:Y:S02]  /*c320*/  LDL.U16 R5, [R6] ;  /* 0x0000000006057983 */ /* 0x0047640000100400 */
.L_x_113:
[----:B------:R-:W-:Y:S05]  /*c330*/  BSYNC B1 ;  /* 0x0000000000017941 */ /* 0x000fea0003800000 */
.L_x_110:
[----:B------:R-:W2:Y:S04]  /*c340*/  LDL.U16 R3, [R6+-0x2] ;  /* 0xfffffe0006037983 */ /* 0x000ea80000100400 */
[----:B-1----:R-:W3:Y:S01]  /*c350*/  LDL R8, [R4+-0x4] ;  /* 0xfffffc0004087983 */ /* 0x002ee20000100800 */
        /* <DEDUP_REMOVED lines=16> */
.L_x_116:
[----:B------:R-:W-:Y:S05]  /*c460*/  BSYNC B2 ;  /* 0x0000000000027941 */ /* 0x000fea0003800000 */
.L_x_115:
[----:B------:R-:W-:Y:S04]  /*c470*/  STL.U16 [R6+-0x2], R5 ;  /* 0xfffffe0506007387 */ /* 0x000fe80000100400 */
[----:B------:R-:W2:Y:S04]  /*c480*/  LDL R13, [R4] ;  /* 0x00000000040d7983 */ /* 0x000ea80000100800 */
[----:B--2---:R-:W-:Y:S04]  /*c490*/  STL [R4+-0x4], R13 ;  /* 0xfffffc0d04007387 */ /* 0x004fe80000100800 */
[----:B------:R1:W-:Y:S04]  /*c4a0*/  STL.U16 [R6], R3 ;  /* 0x0000000306007387 */ /* 0x0003e80000100400 */
[----:B------:R2:W-:Y:S04]  /*c4b0*/  STL [R4], R11 ;  /* 0x0000000b04007387 */ /* 0x0005e80000100800 */
[----:B-1----:R2:W5:Y:S02]  /*c4c0*/  LDL.U16 R3, [R6+-0x2] ;  /* 0xfffffe0006037983 */ /* 0x0025640000100400 */
.L_x_117:
[----:B------:R-:W-:Y:S05]  /*c4d0*/  BSYNC B1 ;  /* 0x0000000000017941 */ /* 0x000fea0003800000 */
.L_x_114:
[----:B------:R-:W3:Y:S04]  /*c4e0*/  LDL.U16 R8, [R6+-0x4] ;  /* 0xfffffc0006087983 */ /* 0x000ee80000100400 */
[----:B--2---:R-:W2:Y:S01]  /*c4f0*/  LDL.64 R10, [R4+-0x8] ;  /* 0xfffff800040a7983 */ /* 0x004ea20000100a00 */
        /* <DEDUP_REMOVED lines=15> */
.L_x_120:
[----:B------:R-:W-:Y:S05]  /*c5f0*/  BSYNC B2 ;  /* 0x0000000000027941 */ /* 0x000fea0003800000 */
.L_x_119:
[----:B------:R1:W-:Y:S04]  /*c600*/  STL.U16 [R6+-0x4], R3 ;  /* 0xfffffc0306007387 */ /* 0x0003e80000100400 */
[----:B------:R-:W2:Y:S04]  /*c610*/  LDL R11, [R4+-0x4] ;  /* 0xfffffc00040b7983 */ /* 0x000ea80000100800 */
[----:B--2---:R1:W-:Y:S04]  /*c620*/  STL [R4+-0x8], R11 ;  /* 0xfffff80b04007387 */ /* 0x0043e80000100800 */
[----:B------:R1:W-:Y:S04]  /*c630*/  STL.U16 [R6+-0x2], R8 ;  /* 0xfffffe0806007387 */ /* 0x0003e80000100400 */
[----:B------:R1:W-:Y:S02]  /*c640*/  STL [R4+-0x4], R5 ;  /* 0xfffffc0504007387 */ /* 0x0003e40000100800 */
.L_x_121:
[----:B------:R-:W-:Y:S05]  /*c650*/  BSYNC B1 ;  /* 0x0000000000017941 */ /* 0x000fea0003800000 */
.L_x_118:
        /* <DEDUP_REMOVED lines=21> */
.L_x_125:
[----:B------:R-:W-:Y:S05]  /*c7b0*/  BSYNC B2 ;  /* 0x0000000000027941 */ /* 0x000fea0003800000 */
.L_x_124:
[----:B------:R-:W-:Y:S04]  /*c7c0*/  STL.U16 [R6+-0x6], R8 ;  /* 0xfffffa0806007387 */ /* 0x000fe80000100400 */
[----:B------:R-:W2:Y:S04]  /*c7d0*/  LDL R11, [R4+-0x8] ;  /* 0xfffff800040b7983 */ /* 0x000ea80000100800 */
[----:B--2---:R-:W-:Y:S04]  /*c7e0*/  STL [R4+-0xc], R11 ;  /* 0xfffff40b04007387 */ /* 0x004fe80000100800 */
[----:B------:R1:W-:Y:S04]  /*c7f0*/  STL.U16 [R6+-0x4], R3 ;  /* 0xfffffc0306007387 */ /* 0x0003e80000100400 */
[----:B------:R2:W-:Y:S04]  /*c800*/  STL [R4+-0x8], R5 ;  /* 0xfffff80504007387 */ /* 0x0005e80000100800 */
[----:B-1----:R2:W5:Y:S02]  /*c810*/  LDL.U16 R3, [R6+-0x6] ;  /* 0xfffffa0006037983 */ /* 0x0025640000100400 */
.L_x_126:
[----:B------:R-:W-:Y:S05]  /*c820*/  BSYNC B1 ;  /* 0x0000000000017941 */ /* 0x000fea0003800000 */
.L_x_123:
[----:B--2---:R-:W-:Y:S01]  /*c830*/  VIADD R4, R4, 0xfffffff0 ;  /* 0xfffffff004047836 */ /* 0x004fe20000000000 */
[----:B------:R-:W-:Y:S01]  /*c840*/  IADD3 R6, R6, -0x8, RZ ;  /* 0xfffffff806067810 */ /* 0x000fe20007ffe0ff */
[----:B------:R-:W-:Y:S01]  /*c850*/  VIADD R2, R2, 0xfffffffc ;  /* 0xfffffffc02027836 */ /* 0x000fe20000000000 */
[----:B------:R-:W-:Y:S06]  /*c860*/  BRA `(.L_x_127) ;  /* 0xfffffff800507947 */ /* 0x000fec000383ffff */
.L_x_122:
        /* <DEDUP_REMOVED lines=97> */
.L_x_109:
[----:B------:R-:W-:Y:S05]  /*ce80*/  BSYNC B0 ;  /* 0x0000000000007941 */ /* 0x000fea0003800000 */
.L_x_108:
        /* <DEDUP_REMOVED lines=209> */
[----:B------:R2:W-:Y:S04]  /*dba0*/  STL.64 [R1+0x560], R236 ;  /* 0x000560ec01007387 */ /* 0x0005e80000100a00 */
[----:B0-----:R-:W-:Y:S04]  /*dbb0*/  STL.64 [R1+0x4b8], R196 ;  /* 0x0004b8c401007387 */ /* 0x001fe80000100a00 */
[----:B-1----:R-:W-:Y:S01]  /*dbc0*/  STL.64 [R1+0x4c0], R198 ;  /* 0x0004c0c601007387 */ /* 0x002fe20000100a00 */
[----:B--2---:R-:W0:Y:S03]  /*dbd0*/  S2R R236, SR_LANEID ;  /* 0x0000000000ec7919 */ /* 0x004e260000000000 */
[----:B------:R-:W-:Y:S04]  /*dbe0*/  STL.64 [R1+0x4c8], R200 ;  /* 0x0004c8c801007387 */ /* 0x000fe80000100a00 */
[----:B---3--:R-:W-:Y:S04]  /*dbf0*/  STL.64 [R1+0x4d0], R202 ;  /* 0x0004d0ca01007387 */ /* 0x008fe80000100a00 */
[----:B----4-:R-:W-:Y:S04]  /*dc00*/  STL.64 [R1+0x4d8], R204 ;  /* 0x0004d8cc01007387 */ /* 0x010fe80000100a00 */
[----:B------:R-:W-:Y:S04]  /*dc10*/  STL.64 [R1+0x4e0], R206 ;  /* 0x0004e0ce01007387 */ /* 0x000fe80000100a00 */
[----:B------:R-:W-:Y:S04]  /*dc20*/  STL.64 [R1+0x4e8], R208 ;  /* 0x0004e8d001007387 */ /* 0x000fe80000100a00 */
[----:B------:R-:W-:Y:S04]  /*dc30*/  STL.64 [R1+0x4f0], R210 ;  /* 0x0004f0d201007387 */ /* 0x000fe80000100a00 */
[----:B------:R-:W-:Y:S04]  /*dc40*/  STL.64 [R1+0x500], R212 ;  /* 0x000500d401007387 */ /* 0x000fe80000100a00 */
[----:B------:R-:W-:Y:S01]  /*dc50*/  STL.64 [R1+0x508], R214 ;  /* 0x000508d601007387 */ /* 0x000fe20000100a00 */
[----:B0-----:R-:W-:-:S03]  /*dc60*/  ISETP.GT.AND P0, PT, R236, 0xf, PT ;  /* 0x0000000fec00780c */ /* 0x001fc60003f04270 */
        /* <DEDUP_REMOVED lines=61> */
[----:B------:R0:W-:Y:S01]  /*e040*/  STL.64 [R1+0x5b8], R226 ;  /* 0x0005b8e201007387 */ /* 0x0001e20000100a00 */
[----:B------:R-:W1:Y:S03]  /*e050*/  S2R R133, SR_LANEID ;  /* 0x0000000000857919 */ /* 0x000e660000000000 */
        /* <DEDUP_REMOVED lines=8> */
[----:B-1----:R-:W-:Y:S05]  /*e0e0*/  @P0 BRA `(.L_x_130) ;  /* 0x00000014000c0947 */ /* 0x002fea0003800000 */
        /* <DEDUP_REMOVED lines=96> */
[----:B-1----:R-:W-:-:S02]  /*e6f0*/  VIADD R12, R1, 0x2fc ;  /* 0x000002fc010c7836 */ /* 0x002fc40000000000 */
[----:B--2---:R-:W-:Y:S02]  /*e700*/  VIADD R9, R1, 0x1f8 ;  /* 0x000001f801097836 */ /* 0x004fe40000000000 */
[----:B---3--:R-:W-:-:S07]  /*e710*/  IMAD.MOV.U32 R7, RZ, RZ, RZ ;  /* 0x000000ffff077224 */ /* 0x008fce00078e00ff */
.L_x_149:
[C---:B------:R-:W-:Y:S01]  /*e720*/  LEA R10, R7.reuse, R132, 0x2 ;  /* 0x00000084070a7211 */ /* 0x040fe200078e10ff */
        /* <DEDUP_REMOVED lines=18> */
.L_x_148:
        /* <DEDUP_REMOVED lines=17> */
.L_x_133:
[----:B------:R-:W-:Y:S05]  /*e960*/  BSYNC B2 ;  /* 0x0000000000027941 */ /* 0x000fea0003800000 */
.L_x_132:
[----:B------:R-:W-:Y:S04]  /*e970*/  STL.U16 [R6], R3 ;  /* 0x0000000306007387 */ /* 0x000fe80000100400 */
[----:B------:R-:W2:Y:S04]  /*e980*/  LDL R13, [R4+0x4] ;  /* 0x00000400040d7983 */ /* 0x000ea80000100800 */
[----:B--2---:R-:W-:Y:S04]  /*e990*/  STL [R4], R13 ;  /* 0x0000000d04007387 */ /* 0x004fe80000100800 */
[----:B------:R2:W-:Y:S04]  /*e9a0*/  STL.U16 [R6+0x2], R5 ;  /* 0x0000020506007387 */ /* 0x0005e80000100400 */
[----:B------:R3:W-:Y:S04]  /*e9b0*/  STL [R4+0x4], R11 ;  /* 0x0000040b04007387 */ /* 0x0007e80000100800 */
[----:B--2---:R3:W5:Y:S02]  /*e9c0*/  LDL.U16 R5, [R6] ;  /* 0x0000000006057983 */ /* 0x0047640000100400 */
.L_x_134:
[----:B------:R-:W-:Y:S05]  /*e9d0*/  BSYNC B1 ;  /* 0x0000000000017941 */ /* 0x000fea0003800000 */
.L_x_131:
[----:B------:R-:W2:Y:S04]  /*e9e0*/  LDL.U16 R3, [R6+-0x2] ;  /* 0xfffffe0006037983 */ /* 0x000ea80000100400 */
[----:B-1----:R-:W3:Y:S01]  /*e9f0*/  LDL R8, [R4+-0x4] ;  /* 0xfffffc0004087983 */ /* 0x002ee20000100800 */
        /* <DEDUP_REMOVED lines=16> */
.L_x_137:
[----:B------:R-:W-:Y:S05]  /*eb00*/  BSYNC B2 ;  /* 0x0000000000027941 */ /* 0x000fea0003800000 */
.L_x_136:
[----:B------:R-:W-:Y:S04]  /*eb10*/  STL.U16 [R6+-0x2], R5 ;  /* 0xfffffe0506007387 */ /* 0x000fe80000100400 */
[----:B------:R-:W2:Y:S04]  /*eb20*/  LDL R13, [R4] ;  /* 0x00000000040d7983 */ /* 0x000ea80000100800 */
[----:B--2---:R-:W-:Y:S04]  /*eb30*/  STL [R4+-0x4], R13 ;  /* 0xfffffc0d04007387 */ /* 0x004fe80000100800 */
[----:B------:R1:W-:Y:S04]  /*eb40*/  STL.U16 [R6], R3 ;  /* 0x0000000306007387 */ /* 0x0003e80000100400 */
[----:B------:R2:W-:Y:S04]  /*eb50*/  STL [R4], R11 ;  /* 0x0000000b04007387 */ /* 0x0005e80000100800 */
[----:B-1----:R2:W5:Y:S02]  /*eb60*/  LDL.U16 R3, [R6+-0x2] ;  /* 0xfffffe0006037983 */ /* 0x0025640000100400 */
.L_x_138:
[----:B------:R-:W-:Y:S05]  /*eb70*/  BSYNC B1 ;  /* 0x0000000000017941 */ /* 0x000fea0003800000 */
.L_x_135:
        /* <DEDUP_REMOVED lines=17> */
.L_x_141:
[----:B------:R-:W-:Y:S05]  /*ec90*/  BSYNC B2 ;  /* 0x0000000000027941 */ /* 0x000fea0003800000 */
.L_x_140:
[----:B------:R1:W-:Y:S04]  /*eca0*/  STL.U16 [R6+-0x4], R3 ;  /* 0xfffffc0306007387 */ /* 0x0003e80000100400 */
[----:B------:R-:W2:Y:S04]  /*ecb0*/  LDL R11, [R4+-0x4] ;  /* 0xfffffc00040b7983 */ /* 0x000ea80000100800 */
[----:B--2---:R1:W-:Y:S04]  /*ecc0*/  STL [R4+-0x8], R11 ;  /* 0xfffff80b04007387 */ /* 0x0043e80000100800 */
[----:B------:R1:W-:Y:S04]  /*ecd0*/  STL.U16 [R6+-0x2], R8 ;  /* 0xfffffe0806007387 */ /* 0x0003e80000100400 */
[----:B------:R1:W-:Y:S02]  /*ece0*/  STL [R4+-0x4], R5 ;  /* 0xfffffc0504007387 */ /* 0x0003e40000100800 */
.L_x_142:
[----:B------:R-:W-:Y:S05]  /*ecf0*/  BSYNC B1 ;  /* 0x0000000000017941 */ /* 0x000fea0003800000 */
.L_x_139:
[----:B------:R-:W-:-:S13]  /*ed00*/  ISETP.NE.AND P0, PT, R2, 0x2, PT ;  /* 0x000000020200780c */ /* 0x000fda0003f05270 */
[----:B------:R-:W-:Y:S05]  /*ed10*/  @!P0 BRA `(.L_x_143) ;  /* 0x00000000007c8947 */ /* 0x000fea0003800000 */
[----:B-1----:R-:W2:Y:S04]  /*ed20*/  LDL.U16 R8, [R6+-0x4] ;  /* 0xfffffc0006087983 */ /* 0x002ea80000100400 */
        /* <DEDUP_REMOVED lines=18> */
.L_x_146:
[----:B------:R-:W-:Y:S05]  /*ee50*/  BSYNC B2 ;  /* 0x0000000000027941 */ /* 0x000fea0003800000 */
.L_x_145:
[----:B------:R-:W-:Y:S04]  /*ee60*/  STL.U16 [R6+-0x6], R8 ;  /* 0xfffffa0806007387 */ /* 0x000fe80000100400 */
[----:B------:R-:W2:Y:S04]  /*ee70*/  LDL R11, [R4+-0x8] ;  /* 0xfffff800040b7983 */ /* 0x000ea80000100800 */
[----:B--2---:R-:W-:Y:S04]  /*ee80*/  STL [R4+-0xc], R11 ;  /* 0xfffff40b04007387 */ /* 0x004fe80000100800 */
[----:B------:R1:W-:Y:S04]  /*ee90*/  STL.U16 [R6+-0x4], R3 ;  /* 0xfffffc0306007387 */ /* 0x0003e80000100400 */
[----:B------:R2:W-:Y:S04]  /*eea0*/  STL [R4+-0x8], R5 ;  /* 0xfffff80504007387 */ /* 0x0005e80000100800 */
[----:B-1----:R2:W5:Y:S02]  /*eeb0*/  LDL.U16 R3, [R6+-0x6] ;  /* 0xfffffa0006037983 */ /* 0x0025640000100400 */
.L_x_147:
[----:B------:R-:W-:Y:S05]  /*eec0*/  BSYNC B1 ;  /* 0x0000000000017941 */ /* 0x000fea0003800000 */
.L_x_144:
[----:B--2---:R-:W-:Y:S01]  /*eed0*/  VIADD R4, R4, 0xfffffff0 ;  /* 0xfffffff004047836 */ /* 0x004fe20000000000 */
[----:B------:R-:W-:Y:S01]  /*eee0*/  IADD3 R2, R2, -0x4, RZ ;  /* 0xfffffffc02027810 */ /* 0x000fe20007ffe0ff */
[----:B------:R-:W-:Y:S01]  /*eef0*/  VIADD R6, R6, 0xfffffff8 ;  /* 0xfffffff806067836 */ /* 0x000fe20000000000 */
[----:B------:R-:W-:Y:S06]  /*ef00*/  BRA `(.L_x_148) ;  /* 0xfffffff800507947 */ /* 0x000fec000383ffff */
.L_x_143:
        /* <DEDUP_REMOVED lines=97> */
.L_x_130:
[----:B------:R-:W-:Y:S05]  /*f520*/  BSYNC B0 ;  /* 0x0000000000007941 */ /* 0x000fea0003800000 */
.L_x_129:
[----:B------:R-:W-:Y:S05]  /*f530*/  WARPSYNC.ALL ;  /* 0x0000000000007948 */ /* 0x000fea0003800000 */
[----:B-----5:R1:W-:Y:S01]  /*f540*/  STL.64 [R1+0x900], R150 ;  /* 0x0009009601007387 */ /* 0x0203e20000100a00 */
[----:B------:R-:W-:Y:S01]  /*f550*/  ISETP.NE.AND P0, PT, R133, RZ, PT ;  /* 0x000000ff8500720c */ /* 0x000fe20003f05270 */
[----:B------:R-:W-:Y:S02]  /*f560*/  BSSY B0, `(.L_x_150) ;  /* 0x0000111000007945 */ /* 0x000fe40003800000 */
        /* <DEDUP_REMOVED lines=29> */
[----:B------:R-:W3:Y:S01]  /*f740*/  S2UR UR5, SR_CgaCtaId ;  /* 0x00000000000579c3 */ /* 0x000ee20000008800 */
[----:B------:R-:W-:Y:S01]  /*f750*/  IMAD.MOV.U32 R133, RZ, RZ, R134 ;  /* 0x000000ffff857224 */ /* 0x000fe200078e0086 */
[----:B------:R-:W-:Y:S01]  /*f760*/  UMOV UR4, 0x400 ;  /* 0x0000040000047882 */ /* 0x000fe20000000000 */
[----:B-1----:R-:W-:Y:S02]  /*f770*/  IMAD.MOV.U32 R134, RZ, RZ, R135 ;  /* 0x000000ffff867224 */ /* 0x002fe400078e0087 */
[----:B------:R-:W-:Y:S01]  /*f780*/  IMAD.MOV.U32 R135, RZ, RZ, R128 ;  /* 0x000000ffff877224 */ /* 0x000fe200078e0080 */
[----:B------:R-:W-:Y:S01]  /*f790*/  MOV R128, R129 ;  /* 0x0000008100807202 */ /* 0x000fe20000000f00 */
[----:B------:R-:W-:Y:S02]  /*f7a0*/  IMAD.MOV.U32 R129, RZ, RZ, R130 ;  /* 0x000000ffff817224 */ /* 0x000fe400078e0082 */
[----:B------:R-:W-:Y:S02]  /*f7b0*/  IMAD.MOV.U32 R130, RZ, RZ, R131 ;  /* 0x000000ffff827224 */ /* 0x000fe400078e0083 */
[----:B------:R-:W-:-:S02]  /*f7c0*/  IMAD.MOV.U32 R131, RZ, RZ, R116 ;  /* 0x000000ffff837224 */ /* 0x000fc400078e0074 */
[----:B------:R-:W-:Y:S01]  /*f7d0*/  IMAD.MOV.U32 R116, RZ, RZ, R117 ;  /* 0x000000ffff747224 */ /* 0x000fe200078e0075 */
[----:B------:R-:W-:Y:S01]  /*f7e0*/  MOV R117, R118 ;  /* 0x0000007600757202 */ /* 0x000fe20000000f00 */
[----:B------:R-:W-:Y:S02]  /*f7f0*/  IMAD.MOV.U32 R118, RZ, RZ, R119 ;  /* 0x000000ffff767224 */ /* 0x000fe400078e0077 */
[----:B------:R-:W-:Y:S02]  /*f800*/  IMAD.MOV.U32 R119, RZ, RZ, R120 ;  /* 0x000000ffff777224 */ /* 0x000fe400078e0078 */
[----:B------:R-:W-:Y:S02]  /*f810*/  IMAD.MOV.U32 R120, RZ, RZ, R121 ;  /* 0x000000ffff787224 */ /* 0x000fe400078e0079 */
[----:B------:R-:W-:Y:S01]  /*f820*/  IMAD.MOV.U32 R121, RZ, RZ, R122 ;  /* 0x000000ffff797224 */ /* 0x000fe200078e007a */
[----:B------:R-:W-:Y:S01]  /*f830*/  MOV R122, R123 ;  /* 0x0000007b007a7202 */ /* 0x000fe20000000f00 */
[----:B------:R-:W-:Y:S01]  /*f840*/  IMAD.MOV.U32 R123, RZ, RZ, R124 ;  /* 0x000000ffff7b7224 */ /* 0x000fe200078e007c */
[----:B---3--:R-:W-:Y:S01]  /*f850*/  ULEA UR4, UR5, UR4, 0x18 ;  /* 0x0000000405047291 */ /* 0x008fe2000f8ec03f */
[----:B------:R-:W-:-:S02]  /*f860*/  IMAD.MOV.U32 R124, RZ, RZ, R125 ;  /* 0x000000ffff7c7224 */ /* 0x000fc400078e007d */
[----:B------:R-:W-:Y:S02]  /*f870*/  IMAD.MOV.U32 R125, RZ, RZ, R126 ;  /* 0x000000ffff7d7224 */ /* 0x000fe400078e007e */
[----:B------:R-:W-:Y:S01]  /*f880*/  IMAD.MOV.U32 R126, RZ, RZ, R127 ;  /* 0x000000ffff7e7224 */ /* 0x000fe200078e007f */
[----:B------:R-:W-:Y:S01]  /*f890*/  MOV R127, R194 ;  /* 0x000000c2007f7202 */ /* 0x000fe20000000f00 */
[----:B------:R-:W-:Y:S02]  /*f8a0*/  IMAD.MOV.U32 R132, RZ, RZ, R167 ;  /* 0x000000ffff847224 */ /* 0x000fe400078e00a7 */
[----:B------:R1:W-:Y:S04]  /*f8b0*/  STS.128 [UR4+0x30], R116 ;  /* 0x00003074ff007988 */ /* 0x0003e80008000c04 */
[----:B------:R3:W-:Y:S04]  /*f8c0*/  STS.128 [UR4+0x40], R120 ;  /* 0x00004078ff007988 */ /* 0x0007e80008000c04 */
[----:B------:R4:W-:Y:S04]  /*f8d0*/  STS.128 [UR4+0x50], R124 ;  /* 0x0000507cff007988 */ /* 0x0009e80008000c04 */
[----:B------:R5:W-:Y:S01]  /*f8e0*/  STS.128 [UR4+0x10], R132 ;  /* 0x00001084ff007988 */ /* 0x000be20008000c04 */
[----:B-1----:R-:W-:Y:S01]  /*f8f0*/  IMAD.MOV.U32 R116, RZ, RZ, R187 ;  /* 0x000000ffff747224 */ /* 0x002fe200078e00bb */
[----:B------:R-:W-:Y:S01]  /*f900*/  MOV R119, R182 ;  /* 0x000000b600777202 */ /* 0x000fe20000000f00 */
[----:B------:R-:W-:Y:S01]  /*f910*/  IMAD.MOV.U32 R117, RZ, RZ, R184 ;  /* 0x000000ffff757224 */ /* 0x000fe200078e00b8 */
[----:B------:R-:W-:Y:S01]  /*f920*/  STS.128 [UR4+0x20], R128 ;  /* 0x00002080ff007988 */ /* 0x000fe20008000c04 */
[----:B------:R-:W-:-:S02]  /*f930*/  IMAD.MOV.U32 R118, RZ, RZ, R185 ;  /* 0x000000ffff767224 */ /* 0x000fc400078e00b9 */
[----:B---3--:R-:W-:Y:S01]  /*f940*/  IMAD.MOV.U32 R120, RZ, RZ, R183 ;  /* 0x000000ffff787224 */ /* 0x008fe200078e00b7 */
[----:B------:R-:W-:Y:S01]  /*f950*/  STS [UR4+0x4], R150 ;  /* 0x00000496ff007988 */ /* 0x000fe20008000804 */
[----:B------:R-:W-:Y:S01]  /*f960*/  IMAD.MOV.U32 R121, RZ, RZ, R180 ;  /* 0x000000ffff797224 */ /* 0x000fe200078e00b4 */
[----:B----4-:R-:W-:Y:S01]  /*f970*/  MOV R124, R179 ;  /* 0x000000b3007c7202 */ /* 0x010fe20000000f00 */
[----:B------:R-:W-:Y:S01]  /*f980*/  IMAD.MOV.U32 R122, RZ, RZ, R181 ;  /* 0x000000ffff7a7224 */ /* 0x000fe200078e00b5 */
[----:B------:R1:W-:Y:S01]  /*f990*/  STS.128 [UR4+0xa0], R116 ;  /* 0x0000a074ff007988 */ /* 0x0003e20008000c04 */
[----:B------:R-:W-:Y:S01]  /*f9a0*/  IMAD.MOV.U32 R123, RZ, RZ, R178 ;  /* 0x000000ffff7b7224 */ /* 0x000fe200078e00b2 */
[----:B-----5:R-:W-:Y:S01]  /*f9b0*/  MOV R132, R191 ;  /* 0x000000bf00847202 */ /* 0x020fe20000000f00 */
[----:B------:R-:W-:Y:S01]  /*f9c0*/  IMAD.MOV.U32 R125, RZ, RZ, R176 ;  /* 0x000000ffff7d7224 */ /* 0x000fe200078e00b0 */
[----:B------:R-:W-:Y:S01]  /*f9d0*/  STS [UR4+0x300], R3 ;  /* 0x00030003ff007988 */ /* 0x000fe20008000804 */
[----:B------:R-:W-:-:S02]  /*f9e0*/  IMAD.MOV.U32 R126, RZ, RZ, R177 ;  /* 0x000000ffff7e7224 */ /* 0x000fc400078e00b1 */
[----:B------:R-:W-:Y:S01]  /*f9f0*/  IMAD.MOV.U32 R127, RZ, RZ, R174 ;  /* 0x000000ffff7f7224 */ /* 0x000fe200078e00ae */
[----:B------:R3:W-:Y:S01]  /*fa00*/  STS.128 [UR4+0xb0], R120 ;  /* 0x0000b078ff007988 */ /* 0x0007e20008000c04 */
[----:B------:R-:W-:Y:S02]  /*fa10*/  IMAD.MOV.U32 R135, RZ, RZ, R136 ;  /* 0x000000ffff877224 */ /* 0x000fe400078e0088 */
[----:B------:R-:W-:Y:S01]  /*fa20*/  IMAD.MOV.U32 R136, RZ, RZ, R137 ;  /* 0x000000ffff887224 */ /* 0x000fe200078e0089 */
[----:B------:R4:W-:Y:S01]  /*fa30*/  STS.128 [UR4+0xc0], R124 ;  /* 0x0000c07cff007988 */ /* 0x0009e20008000c04 */
[----:B------:R-:W-:Y:S01]  /*fa40*/  MOV R137, R138 ;  /* 0x0000008a00897202 */ /* 0x000fe20000000f00 */
[----:B-1----:R-:W-:Y:S01]  /*fa50*/  IMAD.MOV.U32 R116, RZ, RZ, R73 ;  /* 0x000000ffff747224 */ /* 0x002fe200078e0049 */
[----:B------:R-:W-:Y:S01]  /*fa60*/  MOV R119, R68 ;  /* 0x0000004400777202 */ /* 0x000fe20000000f00 */
[----:B------:R-:W-:Y:S02]  /*fa70*/  IMAD.MOV.U32 R117, RZ, RZ, R70 ;  /* 0x000000ffff757224 */ /* 0x000fe400078e0046 */
[----:B------:R-:W-:-:S02]  /*fa80*/  IMAD.MOV.U32 R118, RZ, RZ, R71 ;  /* 0x000000ffff767224 */ /* 0x000fc400078e0047 */
[----:B------:R-:W-:Y:S02]  /*fa90*/  IMAD.MOV.U32 R138, RZ, RZ, R139 ;  /* 0x000000ffff8a7224 */ /* 0x000fe400078e008b */
[----:B---3--:R-:W-:Y:S01]  /*faa0*/  IMAD.MOV.U32 R120, RZ, RZ, R69 ;  /* 0x000000ffff787224 */ /* 0x008fe200078e0045 */
[----:B------:R1:W-:Y:S01]  /*fab0*/  STS.128 [UR4+0xf0], R116 ;  /* 0x0000f074ff007988 */ /* 0x0003e20008000c04 */
[----:B------:R-:W-:Y:S02]  /*fac0*/  IMAD.MOV.U32 R121, RZ, RZ, R66 ;  /* 0x000000ffff797224 */ /* 0x000fe400078e0042 */
[----:B------:R-:W-:Y:S01]  /*fad0*/  IMAD.MOV.U32 R122, RZ, RZ, R67 ;  /* 0x000000ffff7a7224 */ /* 0x000fe200078e0043 */
[----:B----4-:R-:W-:Y:S01]  /*fae0*/  MOV R124, R65 ;  /* 0x00000041007c7202 */ /* 0x010fe20000000f00 */
[----:B------:R-:W-:Y:S02]  /*faf0*/  IMAD.MOV.U32 R123, RZ, RZ, R64 ;  /* 0x000000ffff7b7224 */ /* 0x000fe400078e0040 */
[----:B------:R-:W-:-:S02]  /*fb00*/  IMAD.MOV.U32 R125, RZ, RZ, R62 ;  /* 0x000000ffff7d7224 */ /* 0x000fc400078e003e */
[----:B------:R-:W-:Y:S01]  /*fb10*/  IMAD.MOV.U32 R126, RZ, RZ, R63 ;  /* 0x000000ffff7e7224 */ /* 0x000fe200078e003f */
[----:B------:R3:W-:Y:S01]  /*fb20*/  STS.128 [UR4+0x100], R120 ;  /* 0x00010078ff007988 */ /* 0x0007e20008000c04 */
[----:B------:R-:W-:Y:S02]  /*fb30*/  IMAD.MOV.U32 R127, RZ, RZ, R60 ;  /* 0x000000ffff7f7224 */ /* 0x000fe400078e003c */
[----:B------:R-:W-:Y:S01]  /*fb40*/  IMAD.MOV.U32 R139, RZ, RZ, R140 ;  /* 0x000000ffff8b7224 */ /* 0x000fe200078e008c */
[----:B-1----:R-:W-:Y:S01]  /*fb50*/  MOV R119, R38 ;  /* 0x0000002600777202 */ /* 0x002fe20000000f00 */
[----:B------:R-:W-:Y:S01]  /*fb60*/  IMAD.MOV.U32 R116, RZ, RZ, R43 ;  /* 0x000000ffff747224 */ /* 0x000fe200078e002b */
[----:B------:R1:W-:Y:S01]  /*fb70*/  STS.128 [UR4+0x110], R124 ;  /* 0x0001107cff007988 */ /* 0x0003e20008000c04 */
[----:B------:R-:W-:Y:S02]  /*fb80*/  IMAD.MOV.U32 R117, RZ, RZ, R40 ;  /* 0x000000ffff757224 */ /* 0x000fe400078e0028 */
[----:B------:R-:W-:Y:S01]  /*fb90*/  IMAD.MOV.U32 R118, RZ, RZ, R41 ;  /* 0x000000ffff767224 */ /* 0x000fe200078e0029 */
[----:B------:R4:W-:Y:S01]  /*fba0*/  STS.128 [UR4+0x80], R136 ;  /* 0x00008088ff007988 */ /* 0x0009e20008000c04 */
[----:B------:R-:W-:-:S02]  /*fbb0*/  IMAD.MOV.U32 R140, RZ, RZ, R141 ;  /* 0x000000ffff8c7224 */ /* 0x000fc400078e008d */
[----:B------:R-:W-:Y:S01]  /*fbc0*/  IMAD.MOV.U32 R141, RZ, RZ, R142 ;  /* 0x000000ffff8d7224 */ /* 0x000fe200078e008e */
[----:B------:R5:W-:Y:S01]  /*fbd0*/  STS.128 [UR4+0x140], R116 ;  /* 0x00014074ff007988 */ /* 0x000be20008000c04 */
[----:B---3--:R-:W-:Y:S01]  /*fbe0*/  IMAD.MOV.U32 R120, RZ, RZ, R39 ;  /* 0x000000ffff787224 */ /* 0x008fe200078e0027 */
[----:B------:R-:W-:Y:S01]  /*fbf0*/  MOV R142, R143 ;  /* 0x0000008f008e7202 */ /* 0x000fe20000000f00 */
[----:B------:R-:W-:Y:S02]  /*fc00*/  IMAD.MOV.U32 R121, RZ, RZ, R36 ;  /* 0x000000ffff797224 */ /* 0x000fe400078e0024 */
[----:B------:R-:W-:Y:S01]  /*fc10*/  IMAD.MOV.U32 R122, RZ, RZ, R37 ;  /* 0x000000ffff7a7224 */ /* 0x000fe200078e0025 */
[----:B-1----:R-:W-:Y:S01]  /*fc20*/  MOV R124, R35 ;  /* 0x00000023007c7202 */ /* 0x002fe20000000f00 */
[----:B------:R-:W-:Y:S02]  /*fc30*/  IMAD.MOV.U32 R123, RZ, RZ, R34 ;  /* 0x000000ffff7b7224 */ /* 0x000fe400078e0022 */
[----:B------:R-:W-:Y:S01]  /*fc40*/  IMAD.MOV.U32 R128, RZ, RZ, R195 ;  /* 0x000000ffff807224 */ /* 0x000fe200078e00c3 */
[----:B----4-:R-:W-:Y:S01]  /*fc50*/  MOV R137, R58 ;  /* 0x0000003a00897202 */ /* 0x010fe20000000f00 */
[----:B------:R-:W-:Y:S01]  /*fc60*/  IMAD.MOV.U32 R129, RZ, RZ, R192 ;  /* 0x000000ffff817224 */ /* 0x000fe200078e00c0 */
[----:B------:R1:W-:Y:S01]  /*fc70*/  STS.128 [UR4+0x150], R120 ;  /* 0x00015078ff007988 */ /* 0x0003e20008000c04 */
[----:B------:R-:W-:Y:S01]  /*fc80*/  IMAD.MOV.U32 R130, RZ, RZ, R193 ;  /* 0x000000ffff827224 */ /* 0x000fe200078e00c1 */
[----:B-----5:R-:W-:Y:S01]  /*fc90*/  MOV R119, R18 ;  /* 0x0000001200777202 */ /* 0x020fe20000000f00 */
[----:B------:R-:W-:-:S02]  /*fca0*/  IMAD.MOV.U32 R116, RZ, RZ, R23 ;  /* 0x000000ffff747224 */ /* 0x000fc400078e0017 */
[----:B------:R-:W-:Y:S02]  /*fcb0*/  IMAD.MOV.U32 R117, RZ, RZ, R20 ;  /* 0x000000ffff757224 */ /* 0x000fe400078e0014 */
[----:B------:R-:W-:Y:S02]  /*fcc0*/  IMAD.MOV.U32 R118, RZ, RZ, R21 ;  /* 0x000000ffff767224 */ /* 0x000fe400078e0015 */
[----:B------:R-:W-:Y:S02]  /*fcd0*/  IMAD.MOV.U32 R131, RZ, RZ, R190 ;  /* 0x000000ffff837224 */ /* 0x000fe400078e00be */
        /* <DEDUP_REMOVED lines=8> */
[----:B------:R-:W-:Y:S02]  /*fd60*/  IMAD.MOV.U32 R127, RZ, RZ, R30 ;  /* 0x000000ffff7f7224 */ /* 0x000fe400078e001e */
[----:B-1----:R-:W-:Y:S01]  /*fd70*/  IMAD.MOV.U32 R120, RZ, RZ, R19 ;  /* 0x000000ffff787224 */ /* 0x002fe200078e0013 */
[----:B------:R1:W-:Y:S01]  /*fd80*/  STS.128 [UR4+0x90], R140 ;  /* 0x0000908cff007988 */ /* 0x0003e20008000c04 */
[----:B------:R-:W-:Y:S01]  /*fd90*/  IMAD.MOV.U32 R121, RZ, RZ, R16 ;  /* 0x000000ffff797224 */ /* 0x000fe200078e0010 */
[----:B---3--:R-:W-:Y:S01]  /*fda0*/  MOV R119, R160 ;  /* 0x000000a000777202 */ /* 0x008fe20000000f00 */
[----:B------:R-:W-:Y:S01]  /*fdb0*/  IMAD.MOV.U32 R116, RZ, RZ, R157 ;  /* 0x000000ffff747224 */ /* 0x000fe200078e009d */
[----:B------:R3:W-:Y:S01]  /*fdc0*/  STS.128 [UR4+0x160], R124 ;  /* 0x0001607cff007988 */ /* 0x0007e20008000c04 */
[----:B------:R-:W-:Y:S01]  /*fdd0*/  IMAD.MOV.U32 R117, RZ, RZ, R158 ;  /* 0x000000ffff757224 */ /* 0x000fe200078e009e */
[----:B----4-:R-:W-:Y:S01]  /*fde0*/  MOV R129, R172 ;  /* 0x000000ac00817202 */ /* 0x010fe20000000f00 */
[----:B------:R-:W-:-:S02]  /*fdf0*/  IMAD.MOV.U32 R118, RZ, RZ, R159 ;  /* 0x000000ffff767224 */ /* 0x000fc400078e009f */
[----:B------:R-:W-:Y:S01]  /*fe00*/  IMAD.MOV.U32 R122, RZ, RZ, R17 ;  /* 0x000000ffff7a7224 */ /* 0x000fe200078e0011 */
[----:B-----5:R-:W-:Y:S01]  /*fe10*/  MOV R134, R169 ;  /* 0x000000a900867202 */ /* 0x020fe20000000f00 */
[----:B------:R-:W-:Y:S01]  /*fe20*/  IMAD.MOV.U32 R123, RZ, RZ, R14 ;  /* 0x000000ffff7b7224 */ /* 0x000fe200078e000e */
[----:B------:R4:W-:Y:S01]  /*fe30*/  STS.128 [UR4+0x1e0], R116 ;  /* 0x0001e074ff007988 */ /* 0x0009e20008000c04 */
[----:B------:R-:W-:Y:S01]  /*fe40*/  IMAD.MOV.U32 R128, RZ, RZ, R175 ;  /* 0x000000ffff807224 */ /* 0x000fe200078e00af */
[----:B-1----:R-:W-:Y:S01]  /*fe50*/  MOV R142, R45 ;  /* 0x0000002d008e7202 */ /* 0x002fe20000000f00 */
[----:B------:R-:W-:Y:S01]  /*fe60*/  IMAD.MOV.U32 R130, RZ, RZ, R173 ;  /* 0x000000ffff827224 */ /* 0x000fe200078e00ad */
[----:B------:R-:W-:Y:S01]  /*fe70*/  STS.128 [UR4+0x1a0], R120 ;  /* 0x0001a078ff007988 */ /* 0x000fe20008000c04 */
[----:B------:R-:W-:Y:S01]  /*fe80*/  IMAD.MOV.U32 R131, RZ, RZ, R170 ;  /* 0x000000ffff837224 */ /* 0x000fe200078e00aa */
[----:B---3--:R-:W-:Y:S01]  /*fe90*/  MOV R124, R15 ;  /* 0x0000000f007c7202 */ /* 0x008fe20000000f00 */
[----:B------:R-:W-:-:S02]  /*fea0*/  IMAD.MOV.U32 R132, RZ, RZ, R171 ;  /* 0x000000ffff847224 */ /* 0x000fc400078e00ab */
[----:B------:R-:W-:Y:S01]  /*feb0*/  IMAD.MOV.U32 R133, RZ, RZ, R168 ;  /* 0x000000ffff857224 */ /* 0x000fe200078e00a8 */
[----:B------:R1:W-:Y:S01]  /*fec0*/  STS.128 [UR4+0xd0], R128 ;  /* 0x0000d080ff007988 */ /* 0x0003e20008000c04 */
[----:B------:R-:W-:Y:S02]  /*fed0*/  IMAD.MOV.U32 R135, RZ, RZ, R72 ;  /* 0x000000ffff877224 */ /* 0x000fe400078e0048 */
[----:B------:R-:W-:Y:S01]  /*fee0*/  IMAD.MOV.U32 R136, RZ, RZ, R61 ;  /* 0x000000ffff887224 */ /* 0x000fe200078e003d */
[----:B----4-:R-:W-:Y:S01]  /*fef0*/  MOV R117, R144 ;  /* 0x0000009000757202 */ /* 0x010fe20000000f00 */
[----:B------:R-:W-:Y:S01]  /*ff00*/  IMAD.MOV.U32 R116, RZ, RZ, R147 ;  /* 0x000000ffff747224 */ /* 0x000fe200078e0093 */
[----:B------:R3:W-:Y:S01]  /*ff10*/  STS.128 [UR4+0xe0], R132 ;  /* 0x0000e084ff007988 */ /* 0x0007e20008000c04 */
[----:B------:R-:W-:Y:S02]  /*ff20*/  IMAD.MOV.U32 R118, RZ, RZ, R145 ;  /* 0x000000ffff767224 */ /* 0x000fe400078e0091 */
[----:B------:R-:W-:-:S02]  /*ff30*/  IMAD.MOV.U32 R119, RZ, RZ, R114 ;  /* 0x000000ffff777224 */ /* 0x000fc400078e0072 */
[----:B------:R-:W-:Y:S02]  /*ff40*/  IMAD.MOV.U32 R138, RZ, RZ, R59 ;  /* 0x000000ffff8a7224 */ /* 0x000fe400078e003b */
[----:B------:R-:W-:Y:S01]  /*ff50*/  IMAD.MOV.U32 R139, RZ, RZ, R54 ;  /* 0x000000ffff8b7224 */ /* 0x000fe200078e0036 */
[----:B------:R4:W-:Y:S01]  /*ff60*/  STS.128 [UR4+0x210], R116 ;  /* 0x00021074ff007988 */ /* 0x0009e20008000c04 */
[----:B------:R-:W-:Y:S01]  /*ff70*/  IMAD.MOV.U32 R140, RZ, RZ, R55 ;  /* 0x000000ffff8c7224 */ /* 0x000fe200078e0037 */
[----:B-1----:R-:W-:Y:S01]  /*ff80*/  MOV R129, R28 ;  /* 0x0000001c00817202 */ /* 0x002fe20000000f00 */
[----:B------:R-:W-:Y:S01]  /*ff90*/  IMAD.MOV.U32 R141, RZ, RZ, R44 ;  /* 0x000000ffff8d7224 */ /* 0x000fe200078e002c */
[----:B------:R1:W-:Y:S01]  /*ffa0*/  STS.128 [UR4+0x120], R136 ;  /* 0x00012088ff007988 */ /* 0x0003e20008000c04 */
        /* <DEDUP_REMOVED lines=10> */
[----:B------:R-:W-:Y:S01]  /*10050*/  IMAD.MOV.U32 R117, RZ, RZ, R112 ;  /* 0x000000ffff757224 */ /* 0x000fe200078e0070 */
[----:B-1----:R-:W-:Y:S01]  /*10060*/  MOV R137, R6 ;  /* 0x0000000600897202 */ /* 0x002fe20000000f00 */
[----:B------:R-:W-:-:S02]  /*10070*/  IMAD.MOV.U32 R119, RZ, RZ, R110 ;  /* 0x000000ffff777224 */ /* 0x000fc400078e006e */
[----:B------:R-:W-:Y:S02]  /*10080*/  IMAD.MOV.U32 R121, RZ, RZ, R162 ;  /* 0x000000ffff797224 */ /* 0x000fe400078e00a2 */
[----:B------:R-:W-:Y:S01]  /*10090*/  IMAD.MOV.U32 R122, RZ, RZ, R163 ;  /* 0x000000ffff7a7224 */ /* 0x000fe200078e00a3 */
[----:B------:R1:W-:Y:S01]  /*100a0*/  STS.128 [UR4+0x220], R116 ;  /* 0x00022074ff007988 */ /* 0x0003e20008000c04 */
[----:B------:R-:W-:Y:S01]  /*100b0*/  IMAD.MOV.U32 R123, RZ, RZ, R164 ;  /* 0x000000ffff7b7224 */ /* 0x000fe200078e00a4 */
[----:B---3--:R-:W-:Y:S01]  /*100c0*/  MOV R142, R155 ;  /* 0x0000009b008e7202 */ /* 0x008fe20000000f00 */
[----:B------:R-:W-:Y:S02]  /*100d0*/  IMAD.MOV.U32 R128, RZ, RZ, R31 ;  /* 0x000000ffff807224 */ /* 0x000fe400078e001f */
[----:B------:R-:W-:Y:S01]  /*100e0*/  IMAD.MOV.U32 R130, RZ, RZ, R29 ;  /* 0x000000ffff827224 */ /* 0x000fe200078e001d */
[----:B------:R3:W-:Y:S01]  /*100f0*/  STS.128 [UR4+0x1f0], R120 ;  /* 0x0001f078ff007988 */ /* 0x0007e20008000c04 */
[----:B------:R-:W-:Y:S01]  /*10100*/  IMAD.MOV.U32 R131, RZ, RZ, R26 ;  /* 0x000000ffff837224 */ /* 0x000fe200078e001a */
[----:B----4-:R-:W-:Y:S01]  /*10110*/  MOV R124, R165 ;  /* 0x000000a5007c7202 */ /* 0x010fe20000000f00 */
[----:B------:R-:W-:-:S02]  /*10120*/  IMAD.MOV.U32 R132, RZ, RZ, R27 ;  /* 0x000000ffff847224 */ /* 0x000fc400078e001b */
[----:B------:R-:W-:Y:S01]  /*10130*/  IMAD.MOV.U32 R133, RZ, RZ, R24 ;  /* 0x000000ffff857224 */ /* 0x000fe200078e0018 */
[----:B------:R-:W-:Y:S01]  /*10140*/  STS.128 [UR4+0x170], R128 ;  /* 0x00017080ff007988 */ /* 0x000fe20008000c04 */
[----:B------:R-:W-:Y:S01]  /*10150*/  IMAD.MOV.U32 R135, RZ, RZ, R22 ;  /* 0x000000ffff877224 */ /* 0x000fe200078e0016 */
[----:B-1----:R-:W-:Y:S01]  /*10160*/  MOV R119, R106 ;  /* 0x0000006a00777202 */ /* 0x002fe20000000f00 */
[----:B------:R-:W-:Y:S02]  /*10170*/  IMAD.MOV.U32 R116, RZ, RZ, R111 ;  /* 0x000000ffff747224 */ /* 0x000fe400078e006f */
        /* <DEDUP_REMOVED lines=8> */
[----:B------:R-:W-:Y:S02]  /*10200*/  IMAD.MOV.U32 R140, RZ, RZ, R153 ;  /* 0x000000ffff8c7224 */ /* 0x000fe400078e0099 */
[----:B------:R-:W-:Y:S01]  /*10210*/  IMAD.MOV.U32 R141, RZ, RZ, R154 ;  /* 0x000000ffff8d7224 */ /* 0x000fe200078e009a */
[----:B------:R-:W-:Y:S01]  /*10220*/  STS.128 [UR4+0x1c0], R136 ;  /* 0x0001c088ff007988 */ /* 0x000fe20008000c04 */
[----:B------:R-:W-:Y:S02]  /*10230*/  IMAD.MOV.U32 R143, RZ, RZ, R156 ;  /* 0x000000ffff8f7224 */ /* 0x000fe400078e009c */
[----:B------:R-:W-:-:S02]  /*10240*/  IMAD.MOV.U32 R125, RZ, RZ, R148 ;  /* 0x000000ffff7d7224 */ /* 0x000fc400078e0094 */
[----:B------:R-:W-:Y:S01]  /*10250*/  IMAD.MOV.U32 R126, RZ, RZ, R149 ;  /* 0x000000ffff7e7224 */ /* 0x000fe200078e0095 */
[----:B------:R-:W-:Y:S01]  /*10260*/  STS.128 [UR4+0x1d0], R140 ;  /* 0x0001d08cff007988 */ /* 0x000fe20008000c04 */
[----:B------:R-:W-:Y:S02]  /*10270*/  IMAD.MOV.U32 R127, RZ, RZ, R146 ;  /* 0x000000ffff7f7224 */ /* 0x000fe400078e0092 */
[----:B-1----:R-:W-:Y:S02]  /*10280*/  IMAD.MOV.U32 R116, RZ, RZ, R107 ;  /* 0x000000ffff747224 */ /* 0x002fe400078e006b */
[----:B------:R-:W-:Y:S01]  /*10290*/  IMAD.MOV.U32 R117, RZ, RZ, R104 ;  /* 0x000000ffff757224 */ /* 0x000fe200078e0068 */
[----:B------:R-:W-:Y:S01]  /*102a0*/  STS.128 [UR4+0x200], R124 ;  /* 0x0002007cff007988 */ /* 0x000fe20008000c04 */
[----:B------:R-:W-:Y:S02]  /*102b0*/  IMAD.MOV.U32 R118, RZ, RZ, R105 ;  /* 0x000000ffff767224 */ /* 0x000fe400078e0069 */
[----:B------:R-:W-:-:S02]  /*102c0*/  IMAD.MOV.U32 R119, RZ, RZ, R102 ;  /* 0x000000ffff777224 */ /* 0x000fc400078e0066 */
[----:B------:R-:W-:-:S03]  /*102d0*/  IMAD.MOV.U32 R121, RZ, RZ, R166 ;  /* 0x000000ffff797224 */ /* 0x000fc600078e00a6 */
[----:B------:R1:W-:Y:S04]  /*102e0*/  STS.128 [UR4+0x240], R116 ;  /* 0x00024074ff007988 */ /* 0x0003e80008000c04 */
[----:B------:R-:W-:Y:S01]  /*102f0*/  STS.64 [UR4+0x8], R120 ;  /* 0x00000878ff007988 */ /* 0x000fe20008000a04 */
[----:B-1----:R-:W-:Y:S01]  /*10300*/  MOV R116, R103 ;  /* 0x0000006700747202 */ /* 0x002fe20000000f00 */
[----:B------:R-:W-:Y:S02]  /*10310*/  IMAD.MOV.U32 R117, RZ, RZ, R100 ;  /* 0x000000ffff757224 */ /* 0x000fe400078e0064 */
[----:B------:R-:W-:Y:S02]  /*10320*/  IMAD.MOV.U32 R118, RZ, RZ, R101 ;  /* 0x000000ffff767224 */ /* 0x000fe400078e0065 */
[----:B------:R-:W-:-:S05]  /*10330*/  IMAD.MOV.U32 R119, RZ, RZ, R98 ;  /* 0x000000ffff777224 */ /* 0x000fca00078e0062 */
[----:B------:R1:W-:Y:S02]  /*10340*/  STS.128 [UR4+0x250], R116 ;  /* 0x00025074ff007988 */ /* 0x0003e40008000c04 */
[----:B-1----:R-:W-:Y:S01]  /*10350*/  IMAD.MOV.U32 R116, RZ, RZ, R99 ;  /* 0x000000ffff747224 */ /* 0x002fe200078e0063 */
[----:B------:R-:W-:Y:S01]  /*10360*/  MOV R117, R96 ;  /* 0x0000006000757202 */ /* 0x000fe20000000f00 */
        /* <DEDUP_REMOVED lines=13> */
[----:B-1----:R-:W-:Y:S02]  /*10440*/  IMAD.MOV.U32 R116, RZ, RZ, R87 ;  /* 0x000000ffff747224 */ /* 0x002fe400078e0057 */
[----:B------:R-:W-:Y:S02]  /*10450*/  IMAD.MOV.U32 R117, RZ, RZ, R84 ;  /* 0x000000ffff757224 */ /* 0x000fe400078e0054 */
[----:B------:R-:W-:Y:S02]  /*10460*/  IMAD.MOV.U32 R118, RZ, RZ, R85 ;  /* 0x000000ffff767224 */ /* 0x000fe400078e0055 */
[----:B------:R-:W-:-:S05]  /*10470*/  IMAD.MOV.U32 R119, RZ, RZ, R82 ;  /* 0x000000ffff777224 */ /* 0x000fca00078e0052 */
[----:B------:R1:W-:Y:S02]  /*10480*/  STS.128 [UR4+0x290], R116 ;  /* 0x00029074ff007988 */ /* 0x0003e40008000c04 */
        /* <DEDUP_REMOVED lines=30> */
.L_x_151:
[----:B------:R-:W-:Y:S05]  /*10670*/  BSYNC B0 ;  /* 0x0000000000007941 */ /* 0x000fea0003800000 */
.L_x_150:
[----:B------:R4:W-:Y:S01]  /*10680*/  STL.64 [R1+0xac0], R6 ;  /* 0x000ac00601007387 */ /* 0x0009e20000100a00 */
[----:B------:R-:W-:Y:S03]  /*10690*/  BSSY B0, `(.L_x_152) ;  /* 0x00002ea000007945 */ /* 0x000fe60003800000 */
[----:B------:R0:W-:Y:S04]  /*106a0*/  STL.64 [R1+0x9e8], R72 ;  /* 0x0009e84801007387 */ /* 0x0001e80000100a00 */
[----:B------:R0:W-:Y:S01]  /*106b0*/  STL.64 [R1+0x9f0], R70 ;  /* 0x0009f04601007387 */ /* 0x0001e20000100a00 */
[----:B----4-:R-:W-:-:S03]  /*106c0*/  IMAD.MOV.U32 R6, RZ, RZ, R2 ;  /* 0x000000ffff067224 */ /* 0x010fc600078e0002 */
[----:B------:R0:W-:Y:S01]  /*106d0*/  STL.64 [R1+0x9f8], R68 ;  /* 0x0009f84401007387 */ /* 0x0001e20000100a00 */
[----:B------:R-:W-:Y:S02]  /*106e0*/  IMAD.MOV.U32 R7, RZ, RZ, R3 ;  /* 0x000000ffff077224 */ /* 0x000fe400078e0003 */
[----:B------:R-:W-:Y:S01]  /*106f0*/  VIADD R3, R1, 0x900 ;  /* 0x0000090001037836 */ /* 0x000fe20000000000 */
[----:B------:R-:W4:Y:S01]  /*10700*/  S2R R2, SR_TID.X ;  /* 0x0000000000027919 */ /* 0x000f220000002100 */
        /* <DEDUP_REMOVED lines=8> */
[----:B----4-:R-:W-:-:S03]  /*10790*/  ISETP.NE.AND P0, PT, R2, RZ, PT ;  /* 0x000000ff0200720c */ /* 0x010fc60003f05270 */
        /* <DEDUP_REMOVED lines=55> */
[----:B------:R-:W-:Y:S06]  /*10b10*/  BAR.SYNC.DEFER_BLOCKING 0x0 ;  /* 0x0000000000007b1d */ /* 0x000fec0000010000 */
[----:B------:R-:W-:Y:S05]  /*10b20*/  @P0 BRA `(.L_x_153) ;  /* 0x0000002800800947 */ /* 0x000fea0003800000 */
[----:B0-----:R-:W0:Y:S01]  /*10b30*/  LDC.64 R20, c[0x0][0x2b0] ;  /* 0x0000ac00ff147b82 */ /* 0x001e220000000a00 */
[----:B------:R-:W4:Y:S01]  /*10b40*/  S2R R26, SR_CTAID.X ;  /* 0x00000000001a7919 */ /* 0x000f220000002500 */
[----:B------:R-:W-:Y:S02]  /*10b50*/  ULDC.64 UR4, c[0x0][0x2a8] ;  /* 0x0000aa0000047ab9 */ /* 0x000fe40000000a00 */
[----:B------:R-:W-:-:S04]  /*10b60*/  ISETP.NE.U32.AND P1, PT, RZ, UR4, PT ;  /* 0x00000004ff007c0c */ /* 0x000fc8000bf25070 */
[----:B------:R-:W5:Y:S01]  /*10b70*/  LDC.64 R24, c[0x0][0x2b8] ;  /* 0x0000ae00ff187b82 */ /* 0x000f620000000a00 */
[----:B------:R-:W-:-:S07]  /*10b80*/  ISETP.NE.AND.EX P1, PT, RZ, UR5, PT, P1 ;  /* 0x00000005ff007c0c */ /* 0x000fce000bf25310 */
[----:B------:R-:W1:Y:S08]  /*10b90*/  LDC.64 R22, c[0x0][0x268] ;  /* 0x00009a00ff167b82 */ /* 0x000e700000000a00 */
[----:B------:R-:W2:Y:S01]  /*10ba0*/  LDC R31, c[0x0][0x2d4] ;  /* 0x0000b500ff1f7b82 */ /* 0x000ea20000000800 */
[----:B0-----:R-:W-:Y:S01]  /*10bb0*/  LOP3.LUT R4, RZ, R20, RZ, 0x33, !PT ;  /* 0x00000014ff047212 */ /* 0x001fe200078e33ff */
[----:B------:R-:W-:-:S02]  /*10bc0*/  VIADD R15, R20, 0xffffffff ;  /* 0xffffffff140f7836 */ /* 0x000fc40000000000 */
[----:B------:R-:W-:Y:S01]  /*10bd0*/  VIADD R19, R20, 0xfffffffe ;  /* 0xfffffffe14137836 */ /* 0x000fe20000000000 */
[----:B------:R-:W-:-:S03]  /*10be0*/  VIMNMX R5, R4, -0x2, !PT ;  /* 0xfffffffe04057848 */ /* 0x000fc60007fe0100 */
[----:B------:R-:W0:Y:S01]  /*10bf0*/  LDC.64 R28, c[0x0][0x248] ;  /* 0x00009200ff1c7b82 */ /* 0x000e220000000a00 */
[----:B-----5:R-:W-:Y:S01]  /*10c00*/  IMAD R7, R15, R24, -R24 ;  /* 0x000000180f077224 */ /* 0x020fe200078e0a18 */
[----:B------:R-:W-:Y:S01]  /*10c10*/  IADD3 R27, R5, R20, RZ ;  /* 0x00000014051b7210 */ /* 0x000fe20007ffe0ff */
[-CC-:B----4-:R-:W-:Y:S02]  /*10c20*/  IMAD R16, R15, R24.reuse, R26.reuse ;  /* 0x000000180f107224 */ /* 0x190fe400078e021a */
[----:B------:R-:W-:Y:S01]  /*10c30*/  IMAD.IADD R4, R7, 0x1, R26 ;  /* 0x0000000107047824 */ /* 0x000fe200078e021a */
[-C--:B------:R-:W-:Y:S01]  /*10c40*/  IADD3 R18, R26, -R24.reuse, R7 ;  /* 0x800000181a127210 */ /* 0x080fe20007ffe007 */
[----:B------:R-:W-:Y:S01]  /*10c50*/  VIADD R5, R27, 0x1 ;  /* 0x000000011b057836 */ /* 0x000fe20000000000 */
[----:B------:R-:W4:Y:S01]  /*10c60*/  LDC.64 R8, c[0x0][0x2a0] ;  /* 0x0000a800ff087b82 */ /* 0x000f220000000a00 */
[CC--:B------:R-:W-:Y:S01]  /*10c70*/  IMAD R17, R25.reuse, R21.reuse, R4 ;  /* 0x0000001519117224 */ /* 0x0c0fe200078e0204 */
[C---:B-1----:R-:W-:Y:S01]  /*10c80*/  ISETP.NE.U32.AND P0, PT, R22.reuse, RZ, PT ;  /* 0x000000ff1600720c */ /* 0x042fe20003f05070 */
[CC--:B------:R-:W-:Y:S01]  /*10c90*/  IMAD R14, R25.reuse, R21.reuse, R26 ;  /* 0x00000015190e7224 */ /* 0x0c0fe200078e021a */
[----:B------:R-:W-:Y:S01]  /*10ca0*/  IADD3 R4, P4, R22, -0x4, RZ ;  /* 0xfffffffc16047810 */ /* 0x000fe20007f9e0ff */
[-C--:B------:R-:W-:Y:S01]  /*10cb0*/  IMAD R16, R25, R21.reuse, R16 ;  /* 0x0000001519107224 */ /* 0x080fe200078e0210 */
[----:B------:R-:W-:Y:S01]  /*10cc0*/  ISETP.GE.U32.AND P3, PT, R5, 0x3, PT ;  /* 0x000000030500780c */ /* 0x000fe20003f66070 */
[----:B------:R-:W-:Y:S01]  /*10cd0*/  IMAD R18, R25, R21, R18 ;  /* 0x0000001519127224 */ /* 0x000fe200078e0212 */
[----:B------:R-:W1:Y:S01]  /*10ce0*/  LDC.64 R10, c[0x0][0x278] ;  /* 0x00009e00ff0a7b82 */ /* 0x000e620000000a00 */
[----:B--2---:R-:W-:Y:S01]  /*10cf0*/  IMAD R21, R31, R24, RZ ;  /* 0x000000181f157224 */ /* 0x004fe200078e02ff */
[C---:B------:R-:W-:Y:S01]  /*10d00*/  ISETP.NE.AND.EX P1, PT, R23.reuse, RZ, P1, P0 ;  /* 0x000000ff1700720c */ /* 0x040fe20000f25300 */
[----:B------:R-:W-:Y:S01]  /*10d10*/  HFMA2.MMA R22, -RZ, RZ, 0, 0 ;  /* 0x00000000ff167435 */ /* 0x000fe200000001ff */
[----:B------:R-:W-:Y:S01]  /*10d20*/  IADD3.X R5, R23, -0x1, RZ, P4, !PT ;  /* 0xffffffff17057810 */ /* 0x000fe200027fe4ff */
[C---:B------:R-:W-:Y:S01]  /*10d30*/  IMAD.SHL.U32 R23, R31.reuse, 0x2, RZ ;  /* 0x000000021f177824 */ /* 0x040fe200078e00ff */
[----:B------:R-:W-:Y:S01]  /*10d40*/  LOP3.LUT R24, R31, 0x3, RZ, 0xc0, !PT ;  /* 0x000000031f187812 */ /* 0x000fe200078ec0ff */
[----:B------:R-:W-:Y:S01]  /*10d50*/  IMAD R25, R26, R31, RZ ;  /* 0x0000001f1a197224 */ /* 0x000fe200078e02ff */
[----:B------:R-:W2:Y:S01]  /*10d60*/  LDC.64 R12, c[0x0][0x270] ;  /* 0x00009c00ff0c7b82 */ /* 0x000ea20000000a00 */
[----:B0-----:R-:W-:Y:S01]  /*10d70*/  IADD3 R6, P2, R28, -0x4, RZ ;  /* 0xfffffffc1c067810 */ /* 0x001fe20007f5e0ff */
[----:B------:R-:W-:-:S02]  /*10d80*/  VIADD R28, R27, 0x2 ;  /* 0x000000021b1c7836 */ /* 0x000fc40000000000 */
[----:B------:R-:W-:Y:S01]  /*10d90*/  VIADD R20, R20, 0xfffffffd ;  /* 0xfffffffd14147836 */ /* 0x000fe20000000000 */
[----:B------:R-:W-:Y:S01]  /*10da0*/  IADD3.X R7, R29, -0x1, RZ, P2, !PT ;  /* 0xffffffff1d077810 */ /* 0x000fe200017fe4ff */
[----:B------:R-:W-:Y:S01]  /*10db0*/  VIADD R53, R31, 0xffffffff ;  /* 0xffffffff1f357836 */ /* 0x000fe20000000000 */
[----:B------:R-:W-:Y:S01]  /*10dc0*/  LOP3.LUT R28, R28, 0x3, RZ, 0xc0, !PT ;  /* 0x000000031c1c7812 */ /* 0x000fe200078ec0ff */
[----:B----4-:R-:W-:-:S04]  /*10dd0*/  IMAD.WIDE R8, R26, 0x4, R8 ;  /* 0x000000041a087825 */ /* 0x010fc800078e0208 */
[----:B------:R-:W-:Y:S02]  /*10de0*/  IMAD.IADD R26, R31, 0x1, -R24 ;  /* 0x000000011f1a7824 */ /* 0x000fe400078e0a18 */
[C---:B------:R-:W-:Y:S02]  /*10df0*/  IMAD R27, R14.reuse, R23, RZ ;  /* 0x000000170e1b7224 */ /* 0x040fe400078e02ff */
[----:B-1----:R-:W-:-:S04]  /*10e00*/  IMAD.WIDE R10, R14, 0x4, R10 ;  /* 0x000000040e0a7825 */ /* 0x002fc800078e020a */
[----:B--2---:R-:W-:-:S07]  /*10e10*/  IMAD.WIDE R12, R14, 0x4, R12 ;  /* 0x000000040e0c7825 */ /* 0x004fce00078e020c */
.L_x_170:
[----:B------:R-:W0:Y:S01]  /*10e20*/  LDC.64 R48, c[0x0][0x278] ;  /* 0x00009e00ff307b82 */ /* 0x000e220000000a00 */
[----:B------:R-:W-:Y:S02]  /*10e30*/  SHF.R.S32.HI R38, RZ, 0x1f, R0 ;  /* 0x0000001fff267819 */ /* 0x000fe40000011400 */
[----:B------:R-:W-:Y:S02]  /*10e40*/  LEA R29, R22, R3, 0x2 ;  /* 0x00000003161d7211 */ /* 0x000fe400078e10ff */
[----:B0-----:R-:W-:-:S04]  /*10e50*/  ISETP.NE.U32.AND P0, PT, R48, RZ, PT ;  /* 0x000000ff3000720c */ /* 0x001fc80003f05070 */
[----:B------:R-:W-:-:S13]  /*10e60*/  ISETP.NE.AND.EX P0, PT, R49, RZ, PT, P0 ;  /* 0x000000ff3100720c */ /* 0x000fda0003f05300 */
[----:B-12---:R-:W-:Y:S05]  /*10e70*/  @!P0 BRA `(.L_x_154) ;  /* 0x0000001c00f48947 */ /* 0x006fea0003800000 */
[----:B------:R-:W2:Y:S01]  /*10e80*/  LDL R31, [R29] ;  /* 0x000000001d1f7983 */ /* 0x000ea20000100800 */
[----:B------:R-:W-:Y:S01]  /*10e90*/  ULDC.64 UR4, c[0x0][0x210] ;  /* 0x0000840000047ab9 */ /* 0x000fe20000000a00 */
[----:B------:R-:W0:Y:S02]  /*10ea0*/  LDC R36, c[0x0][0x2d8] ;  /* 0x0000b600ff247b82 */ /* 0x000e240000000800 */
[----:B------:R-:W4:Y:S01]  /*10eb0*/  LDG.E R35, desc[UR6][R8.64] ;  /* 0x0000000608237981 */ /* 0x000f22000c1e1900 */
[----:B0-----:R-:W-:-:S04]  /*10ec0*/  IABS R37, R36 ;  /* 0x0000002400257213 */ /* 0x001fc80000000000 */
[----:B------:R-:W0:Y:S01]  /*10ed0*/  I2F.RP R34, R37 ;  /* 0x0000002500227306 */ /* 0x000e220000209400 */
[----:B--2---:R-:W-:-:S04]  /*10ee0*/  IADD3 R42, P2, R0, R31, RZ ;  /* 0x0000001f002a7210 */ /* 0x004fc80007f5e0ff */
[----:B------:R-:W-:Y:S02]  /*10ef0*/  LEA.HI.X.SX32 R47, R31, R38, 0x1, P2 ;  /* 0x000000261f2f7211 */ /* 0x000fe400010f0eff */
[----:B------:R-:W-:-:S04]  /*10f00*/  LEA R30, P2, R42, UR4, 0x2 ;  /* 0x000000042a1e7c11 */ /* 0x000fc8000f8410ff */
[----:B------:R-:W-:-:S05]  /*10f10*/  LEA.HI.X R31, R42, UR5, R47, 0x2, P2 ;  /* 0x000000052a1f7c11 */ /* 0x000fca00090f142f */
[----:B------:R1:W2:Y:S01]  /*10f20*/  LDG.E.CONSTANT R44, desc[UR6][R30.64] ;  /* 0x000000061e2c7981 */ /* 0x0002a2000c1e9900 */
[----:B0-----:R-:W0:Y:S02]  /*10f30*/  MUFU.RCP R34, R34 ;  /* 0x0000002200227308 */ /* 0x001e240000001000 */
[----:B0-----:R-:W-:-:S06]  /*10f40*/  VIADD R32, R34, 0xffffffe ;  /* 0x0ffffffe22207836 */ /* 0x001fcc0000000000 */
[----:B------:R0:W5:Y:S02]  /*10f50*/  F2I.FTZ.U32.TRUNC.NTZ R33, R32 ;  /* 0x0000002000217305 */ /* 0x000164000021f000 */
[----:B0-----:R-:W-:Y:S02]  /*10f60*/  IMAD.MOV.U32 R32, RZ, RZ, RZ ;  /* 0x000000ffff207224 */ /* 0x001fe400078e00ff */
[----:B-----5:R-:W-:-:S04]  /*10f70*/  IMAD.MOV R40, RZ, RZ, -R33 ;  /* 0x000000ffff287224 */ /* 0x020fc800078e0a21 */
[----:B-1----:R-:W-:-:S04]  /*10f80*/  IMAD R31, R40, R37, RZ ;  /* 0x00000025281f7224 */ /* 0x002fc800078e02ff */
[----:B------:R-:W-:Y:S01]  /*10f90*/  IMAD.HI.U32 R33, R33, R31, R32 ;  /* 0x0000001f21217227 */ /* 0x000fe200078e0020 */
[----:B--2---:R-:W-:-:S05]  /*10fa0*/  IABS R30, R44 ;  /* 0x0000002c001e7213 */ /* 0x004fca0000000000 */
[----:B------:R-:W-:-:S04]  /*10fb0*/  IMAD.HI.U32 R33, R33, R30, RZ ;  /* 0x0000001e21217227 */ /* 0x000fc800078e00ff */
[----:B------:R-:W-:-:S04]  /*10fc0*/  IMAD.MOV R33, RZ, RZ, -R33 ;  /* 0x000000ffff217224 */ /* 0x000fc800078e0a21 */
[----:B------:R-:W-:-:S05]  /*10fd0*/  IMAD R30, R37, R33, R30 ;  /* 0x00000021251e7224 */ /* 0x000fca00078e021e */
[----:B------:R-:W-:Y:S02]  /*10fe0*/  ISETP.GT.U32.AND P2, PT, R37, R30, PT ;  /* 0x0000001e2500720c */ /* 0x000fe40003f44070 */
[----:B------:R-:W-:-:S11]  /*10ff0*/  ISETP.GE.AND P5, PT, R44, RZ, PT ;  /* 0x000000ff2c00720c */ /* 0x000fd60003fa6270 */
[----:B------:R-:W-:-:S04]  /*11000*/  @!P2 IADD3 R30, R30, -R37, RZ ;  /* 0x800000251e1ea210 */ /* 0x000fc80007ffe0ff */
[----:B------:R-:W-:Y:S02]  /*11010*/  ISETP.GT.U32.AND P4, PT, R37, R30, PT ;  /* 0x0000001e2500720c */ /* 0x000fe40003f84070 */
[----:B------:R-:W-:-:S11]  /*11020*/  ISETP.NE.AND P2, PT, R36, RZ, PT ;  /* 0x000000ff2400720c */ /* 0x000fd60003f45270 */
[----:B------:R-:W-:-:S04]  /*11030*/  @!P4 IMAD.IADD R30, R30, 0x1, -R37 ;  /* 0x000000011e1ec824 */ /* 0x000fc800078e0a25 */
[----:B------:R-:W-:Y:S01]  /*11040*/  @!P5 IMAD.MOV R30, RZ, RZ, -R30 ;  /* 0x000000ffff1ed224 */ /* 0x000fe200078e0a1e */
[----:B------:R-:W-:-:S04]  /*11050*/  @!P2 LOP3.LUT R30, RZ, R36, RZ, 0x33, !PT ;  /* 0x00000024ff1ea212 */ /* 0x000fc800078e33ff */
[----:B----4-:R-:W-:-:S13]  /*11060*/  ISETP.NE.AND P2, PT, R30, R35, PT ;  /* 0x000000231e00720c */ /* 0x010fda0003f45270 */
[----:B------:R-:W-:Y:S05]  /*11070*/  @P2 BRA `(.L_x_154) ;  /* 0x0000001c00742947 */ /* 0x000fea0003800000 */
[----:B------:R-:W0:Y:S02]  /*11080*/  LDC R31, c[0x0][0x2d4] ;  /* 0x0000b500ff1f7b82 */ /* 0x000e240000000800 */
[----:B0-----:R-:W-:-:S13]  /*11090*/  ISETP.GE.AND P0, PT, R22, R31, PT ;  /* 0x0000001f1600720c */ /* 0x001fda0003f06270 */
[----:B------:R-:W-:Y:S05]  /*110a0*/  @P0 BRA `(.L_x_155) ;  /* 0x0000002000f40947 */ /* 0x000fea0003800000 */
[----:B------:R-:W2:Y:S01]  /*110b0*/  LDG.E R38, desc[UR6][R10.64] ;  /* 0x000000060a267981 */ /* 0x000ea2000c1e1900 */
[----:B------:R-:W-:-:S05]  /*110c0*/  IMAD R30, R22, 0x2, R3 ;  /* 0x00000002161e7824 */ /* 0x000fca00078e0203 */
[----:B------:R-:W4:Y:S01]  /*110d0*/  LDL.U16 R29, [R30+0x200] ;  /* 0x000200001e1d7983 */ /* 0x000f220000100400 */
[----:B--2---:R-:W-:Y:S01]  /*110e0*/  ISETP.NE.AND P0, PT, R38, R31, PT ;  /* 0x0000001f2600720c */ /* 0x004fe20003f05270 */
[----:B----4-:R-:W-:-:S12]  /*110f0*/  HADD2.F32 R29, -RZ, R29.H0_H0 ;  /* 0x2000001dff1d7230 */ /* 0x010fd80000004100 */
[----:B------:R-:W-:Y:S05]  /*11100*/  @P0 BRA `(.L_x_156) ;  /* 0x0000000800b00947 */ /* 0x000fea0003800000 */
[----:B------:R-:W2:Y:S02]  /*11110*/  LDG.E R32, desc[UR6][R12.64] ;  /* 0x000000060c207981 */ /* 0x000ea4000c1e1900 */
[----:B--2---:R-:W-:-:S13]  /*11120*/  FSETP.GEU.FTZ.AND P0, PT, R29, R32, PT ;  /* 0x000000201d00720b */ /* 0x004fda0003f1e000 */
[----:B------:R-:W-:Y:S05]  /*11130*/  @!P0 BRA `(.L_x_157) ;  /* 0x0000001c00308947 */ /* 0x000fea0003800000 */
[----:B------:R-:W-:Y:S01]  /*11140*/  ISETP.GE.AND P0, PT, R31, 0x1, PT ;  /* 0x000000011f00780c */ /* 0x000fe20003f06270 */
[----:B------:R-:W-:Y:S02]  /*11150*/  ULDC UR4, c[0x0][0x2d4] ;  /* 0x0000b50000047ab9 */ /* 0x000fe40000000800 */
[----:B------:R-:W-:-:S10]  /*11160*/  IMAD.U32 R38, RZ, RZ, UR4 ;  /* 0x00000004ff267e24 */ /* 0x000fd4000f8e00ff */
[----:B------:R-:W-:Y:S05]  /*11170*/  @!P0 BRA `(.L_x_156) ;  /* 0x0000000800948947 */ /* 0x000fea0003800000 */
[----:B------:R-:W0:Y:S01]  /*11180*/  LDC R36, c[0x0][0x2d4] ;  /* 0x0000b500ff247b82 */ /* 0x000e220000000800 */
[----:B------:R-:W-:Y:S01]  /*11190*/  UMOV UR4, URZ ;  /* 0x0000003f00047c82 */ /* 0x000fe20008000000 */
[----:B------:R-:W-:-:S06]  /*111a0*/  ULDC UR5, c[0x0][0x2d4] ;  /* 0x0000b50000057ab9 */ /* 0x000fcc0000000800 */
[----:B------:R-:W1:Y:S02]  /*111b0*/  LDC.64 R34, c[0x0][0x260] ;  /* 0x00009800ff227b82 */ /* 0x000e640000000a00 */
.L_x_159:
[----:B------:R-:W-:-:S05]  /*111c0*/  IADD3 R31, R27, UR4, RZ ;  /* 0x000000041b1f7c10 */ /* 0x000fca000fffe0ff */
[----:B-1----:R-:W-:-:S05]  /*111d0*/  IMAD.WIDE R30, R31, 0x4, R34 ;  /* 0x000000041f1e7825 */ /* 0x002fca00078e0222 */
[----:B------:R-:W2:Y:S02]  /*111e0*/  LDG.E R33, desc[UR6][R30.64] ;  /* 0x000000061e217981 */ /* 0x000ea4000c1e1900 */
[----:B--2---:R-:W-:-:S13]  /*111f0*/  FSETP.NEU.FTZ.AND P0, PT, R33, R32, PT ;  /* 0x000000202100720b */ /* 0x004fda0003f1d000 */
[----:B------:R-:W-:Y:S05]  /*11200*/  @!P0 BRA `(.L_x_158) ;  /* 0x0000000000148947 */ /* 0x000fea0003800000 */
[----:B------:R-:W-:-:S06]  /*11210*/  UIADD3 UR4, UR4, 0x1, URZ ;  /* 0x0000000104047890 */ /* 0x000fcc000fffe03f */
[----:B0-----:R-:W-:-:S13]  /*11220*/  ISETP.LE.AND P0, PT, R36, UR4, PT ;  /* 0x0000000424007c0c */ /* 0x001fda000bf03270 */
[----:B------:R-:W-:Y:S05]  /*11230*/  @!P0 BRA `(.L_x_159) ;  /* 0xfffffffc00e08947 */ /* 0x000fea000383ffff */
[----:B------:R-:W-:Y:S01]  /*11240*/  IMAD.U32 R38, RZ, RZ, UR5 ;  /* 0x00000005ff267e24 */ /* 0x000fe2000f8e00ff */
[----:B------:R-:W-:Y:S06]  /*11250*/  BRA `(.L_x_156) ;  /* 0x00000008005c7947 */ /* 0x000fec0003800000 */
.L_x_158:
[----:B------:R-:W2:Y:S01]  /*11260*/  LDG.E R32, desc[UR6][R10.64] ;  /* 0x000000060a207981 */ /* 0x000ea2000c1e1900 */
[----:B------:R-:W-:Y:S01]  /*11270*/  IMAD.MOV.U32 R37, RZ, RZ, 0x7f7fffff ;  /* 0x7f7fffffff257424 */ /* 0x000fe200078e00ff */
[----:B------:R-:W-:Y:S01]  /*11280*/  ISETP.GE.U32.AND P0, PT, R53, 0x3, PT ;  /* 0x000000033500780c */ /* 0x000fe20003f06070 */
[----:B0-----:R-:W-:Y:S02]  /*11290*/  IMAD.MOV.U32 R36, RZ, RZ, RZ ;  /* 0x000000ffff247224 */ /* 0x001fe400078e00ff */
[----:B--2---:R-:W-:-:S05]  /*112a0*/  VIADD R33, R32, 0xffffffff ;  /* 0xffffffff20217836 */ /* 0x004fca0000000000 */
[----:B------:R0:W-:Y:S04]  /*112b0*/  STG.E desc[UR6][R10.64], R33 ;  /* 0x000000210a007986 */ /* 0x0001e8000c101906 */
[----:B------:R0:W-:Y:S04]  /*112c0*/  STG.E desc[UR6][R12.64], R37 ;  /* 0x000000250c007986 */ /* 0x0001e8000c101906 */
[----:B------:R0:W-:Y:S01]  /*112d0*/  STG.E desc[UR6][R30.64], R29 ;  /* 0x0000001d1e007986 */ /* 0x0001e2000c101906 */
[----:B------:R-:W-:Y:S05]  /*112e0*/  @!P0 BRA `(.L_x_160) ;  /* 0x0000000400e88947 */ /* 0x000fea0003800000 */
[----:B0-----:R0:W5:Y:S01]  /*112f0*/  LDG.E R37, desc[UR6][R12.64] ;  /* 0x000000060c257981 */ /* 0x001162000c1e1900 */
[----:B------:R-:W-:Y:S01]  /*11300*/  ISETP.GT.AND P0, PT, R26, RZ, PT ;  /* 0x000000ff1a00720c */ /* 0x000fe20003f04270 */
[----:B------:R-:W-:Y:S01]  /*11310*/  HFMA2.MMA R36, -RZ, RZ, 0, 0 ;  /* 0x00000000ff247435 */ /* 0x000fe200000001ff */
[----:B------:R-:W-:-:S11]  /*11320*/  IMAD.MOV.U32 R38, RZ, RZ, R26 ;  /* 0x000000ffff267224 */ /* 0x000fd600078e001a */
[----:B0-----:R-:W-:Y:S05]  /*11330*/  @!P0 BRA `(.L_x_161) ;  /* 0x00000004008c8947 */ /* 0x001fea0003800000 */
[----:B------:R-:W-:Y:S02]  /*11340*/  ISETP.GT.AND P2, PT, R38, 0xc, PT ;  /* 0x0000000c2600780c */ /* 0x000fe40003f44270 */
[----:B------:R-:W-:-:S11]  /*11350*/  PLOP3.LUT P0, PT, PT, PT, PT, 0x80, 0x0 ;  /* 0x000000000000781c */ /* 0x000fd60003f0f070 */
[----:B------:R-:W-:Y:S05]  /*11360*/  @!P2 BRA `(.L_x_162) ;  /* 0x0000000000f4a947 */ /* 0x000fea0003800000 */
[----:B------:R-:W-:-:S13]  /*11370*/  PLOP3.LUT P0, PT, PT, PT, PT, 0x8, 0x0 ;  /* 0x000000000000781c */ /* 0x000fda0003f0e170 */
.L_x_163:
[----:B-1----:R-:W-:-:S04]  /*11380*/  IMAD.IADD R31, R27, 0x1, R36 ;  /* 0x000000011b1f7824 */ /* 0x002fc800078e0224 */
[----:B------:R-:W-:-:S05]  /*11390*/  IMAD.WIDE R30, R31, 0x4, R34 ;  /* 0x000000041f1e7825 */ /* 0x000fca00078e0222 */
[----:B------:R-:W2:Y:S02]  /*113a0*/  LDG.E R32, desc[UR6][R30.64] ;  /* 0x000000061e207981 */ /* 0x000ea4000c1e1900 */
[----:B--2--5:R-:W-:-:S05]  /*113b0*/  FMNMX.FTZ R37, R32, R37, PT ;  /* 0x0000002520257209 */ /* 0x024fca0003810000 */
[----:B------:R0:W-:Y:S04]  /*113c0*/  STG.E desc[UR6][R12.64], R37 ;  /* 0x000000250c007986 */ /* 0x0001e8000c101906 */
[----:B------:R-:W2:Y:S02]  /*113d0*/  LDG.E R32, desc[UR6][R30.64+0x4] ;  /* 0x000004061e207981 */ /* 0x000ea4000c1e1900 */
[----:B--2---:R-:W-:-:S05]  /*113e0*/  FMNMX.FTZ R39, R37, R32, PT ;  /* 0x0000002025277209 */ /* 0x004fca0003810000 */
[----:B------:R1:W-:Y:S04]  /*113f0*/  STG.E desc[UR6][R12.64], R39 ;  /* 0x000000270c007986 */ /* 0x0003e8000c101906 */
[----:B------:R-:W2:Y:S02]  /*11400*/  LDG.E R32, desc[UR6][R30.64+0x8] ;  /* 0x000008061e207981 */ /* 0x000ea4000c1e1900 */
[----:B--2---:R-:W-:-:S05]  /*11410*/  FMNMX.FTZ R41, R39, R32, PT ;  /* 0x0000002027297209 */ /* 0x004fca0003810000 */
[----:B------:R2:W-:Y:S04]  /*11420*/  STG.E desc[UR6][R12.64], R41 ;  /* 0x000000290c007986 */ /* 0x0005e8000c101906 */
[----:B------:R-:W4:Y:S01]  /*11430*/  LDG.E R32, desc[UR6][R30.64+0xc] ;  /* 0x00000c061e207981 */ /* 0x000f22000c1e1900 */
[----:B------:R-:W-:Y:S02]  /*11440*/  IADD3 R33, R27, 0x4, R36 ;  /* 0x000000041b217810 */ /* 0x000fe40007ffe024 */
[----:B----4-:R-:W-:-:S03]  /*11450*/  FMNMX.FTZ R43, R41, R32, PT ;  /* 0x00000020292b7209 */ /* 0x010fc60003810000 */
[----:B------:R-:W-:Y:S02]  /*11460*/  IMAD.WIDE R32, R33, 0x4, R34 ;  /* 0x0000000421207825 */ /* 0x000fe400078e0222 */
[----:B------:R4:W-:Y:S04]  /*11470*/  STG.E desc[UR6][R12.64], R43 ;  /* 0x0000002b0c007986 */ /* 0x0009e8000c101906 */
[----:B------:R-:W0:Y:S02]  /*11480*/  LDG.E R40, desc[UR6][R32.64] ;  /* 0x0000000620287981 */ /* 0x000e24000c1e1900 */
[----:B0-----:R-:W-:-:S05]  /*11490*/  FMNMX.FTZ R37, R43, R40, PT ;  /* 0x000000282b257209 */ /* 0x001fca0003810000 */
[----:B------:R0:W-:Y:S04]  /*114a0*/  STG.E desc[UR6][R12.64], R37 ;  /* 0x000000250c007986 */ /* 0x0001e8000c101906 */
[----:B------:R-:W1:Y:S02]  /*114b0*/  LDG.E R40, desc[UR6][R32.64+0x4] ;  /* 0x0000040620287981 */ /* 0x000e64000c1e1900 */
[----:B-1----:R-:W-:-:S05]  /*114c0*/  FMNMX.FTZ R39, R37, R40, PT ;  /* 0x0000002825277209 */ /* 0x002fca0003810000 */
        /* <DEDUP_REMOVED lines=11> */
[----:B------:R-:W-:Y:S04]  /*11580*/  STG.E desc[UR6][R12.64], R37 ;  /* 0x000000250c007986 */ /* 0x000fe8000c101906 */
        /* <DEDUP_REMOVED lines=11> */
[----:B------:R-:W2:Y:S02]  /*11640*/  LDG.E R40, desc[UR6][R32.64] ;  /* 0x0000000620287981 */ /* 0x000ea4000c1e1900 */
[----:B--2---:R-:W-:-:S05]  /*11650*/  FMNMX.FTZ R45, R43, R40, PT ;  /* 0x000000282b2d7209 */ /* 0x004fca0003810000 */
[----:B------:R1:W-:Y:S04]  /*11660*/  STG.E desc[UR6][R12.64], R45 ;  /* 0x0000002d0c007986 */ /* 0x0003e8000c101906 */
[----:B------:R-:W0:Y:S02]  /*11670*/  LDG.E R40, desc[UR6][R32.64+0x4] ;  /* 0x0000040620287981 */ /* 0x000e24000c1e1900 */
[----:B0-----:R-:W-:-:S05]  /*11680*/  FMNMX.FTZ R39, R45, R40, PT ;  /* 0x000000282d277209 */ /* 0x001fca0003810000 */
[----:B------:R1:W-:Y:S04]  /*11690*/  STG.E desc[UR6][R12.64], R39 ;  /* 0x000000270c007986 */ /* 0x0003e8000c101906 */
[----:B------:R-:W2:Y:S02]  /*116a0*/  LDG.E R30, desc[UR6][R32.64+0x8] ;  /* 0x00000806201e7981 */ /* 0x000ea4000c1e1900 */
[----:B--2---:R-:W-:-:S05]  /*116b0*/  FMNMX.FTZ R31, R39, R30, PT ;  /* 0x0000001e271f7209 */ /* 0x004fca0003810000 */
[----:B------:R1:W-:Y:S04]  /*116c0*/  STG.E desc[UR6][R12.64], R31 ;  /* 0x0000001f0c007986 */ /* 0x0003e8000c101906 */
[----:B------:R-:W2:Y:S01]  /*116d0*/  LDG.E R30, desc[UR6][R32.64+0xc] ;  /* 0x00000c06201e7981 */ /* 0x000ea2000c1e1900 */
[----:B------:R-:W-:Y:S02]  /*116e0*/  VIADD R38, R38, 0xfffffff0 ;  /* 0xfffffff026267836 */ /* 0x000fe40000000000 */
[----:B------:R-:W-:-:S03]  /*116f0*/  VIADD R36, R36, 0x10 ;  /* 0x0000001024247836 */ /* 0x000fc60000000000 */
[----:B------:R-:W-:Y:S02]  /*11700*/  ISETP.GT.AND P2, PT, R38, 0xc, PT ;  /* 0x0000000c2600780c */ /* 0x000fe40003f44270 */
[----:B--2---:R-:W-:-:S05]  /*11710*/  FMNMX.FTZ R37, R31, R30, PT ;  /* 0x0000001e1f257209 */ /* 0x004fca0003810000 */
[----:B------:R1:W-:Y:S06]  /*11720*/  STG.E desc[UR6][R12.64], R37 ;  /* 0x000000250c007986 */ /* 0x0003ec000c101906 */
[----:B------:R-:W-:Y:S05]  /*11730*/  @P2 BRA `(.L_x_163) ;  /* 0xfffffffc00102947 */ /* 0x000fea000383ffff */
.L_x_162:
[----:B------:R-:W-:-:S13]  /*11740*/  ISETP.GT.AND P2, PT, R38, 0x4, PT ;  /* 0x000000042600780c */ /* 0x000fda0003f44270 */
[----:B------:R-:W-:Y:S05]  /*11750*/  @!P2 BRA `(.L_x_164) ;  /* 0x00000000007ca947 */ /* 0x000fea0003800000 */
[----:B-1----:R-:W-:-:S05]  /*11760*/  IADD3 R31, R27, R36, RZ ;  /* 0x000000241b1f7210 */ /* 0x002fca0007ffe0ff */
[----:B------:R-:W-:-:S05]  /*11770*/  IMAD.WIDE R30, R31, 0x4, R34 ;  /* 0x000000041f1e7825 */ /* 0x000fca00078e0222 */
[----:B------:R-:W2:Y:S02]  /*11780*/  LDG.E R32, desc[UR6][R30.64] ;  /* 0x000000061e207981 */ /* 0x000ea4000c1e1900 */
[----:B--2--5:R-:W-:-:S05]  /*11790*/  FMNMX.FTZ R37, R37, R32, PT ;  /* 0x0000002025257209 */ /* 0x024fca0003810000 */
[----:B------:R-:W-:Y:S04]  /*117a0*/  STG.E desc[UR6][R12.64], R37 ;  /* 0x000000250c007986 */ /* 0x000fe8000c101906 */
        /* <DEDUP_REMOVED lines=11> */
[----:B------:R-:W4:Y:S02]  /*11860*/  LDG.E R40, desc[UR6][R32.64] ;  /* 0x0000000620287981 */ /* 0x000f24000c1e1900 */
[----:B----4-:R-:W-:-:S05]  /*11870*/  FMNMX.FTZ R45, R43, R40, PT ;  /* 0x000000282b2d7209 */ /* 0x010fca0003810000 */
[----:B------:R2:W-:Y:S04]  /*11880*/  STG.E desc[UR6][R12.64], R45 ;  /* 0x0000002d0c007986 */ /* 0x0005e8000c101906 */
[----:B------:R-:W0:Y:S02]  /*11890*/  LDG.E R40, desc[UR6][R32.64+0x4] ;  /* 0x0000040620287981 */ /* 0x000e24000c1e1900 */
[----:B0-----:R-:W-:-:S05]  /*118a0*/  FMNMX.FTZ R39, R45, R40, PT ;  /* 0x000000282d277209 */ /* 0x001fca0003810000 */
[----:B------:R2:W-:Y:S04]  /*118b0*/  STG.E desc[UR6][R12.64], R39 ;  /* 0x000000270c007986 */ /* 0x0005e8000c101906 */
[----:B------:R-:W4:Y:S02]  /*118c0*/  LDG.E R30, desc[UR6][R32.64+0x8] ;  /* 0x00000806201e7981 */ /* 0x000f24000c1e1900 */
[----:B----4-:R-:W-:-:S05]  /*118d0*/  FMNMX.FTZ R31, R39, R30, PT ;  /* 0x0000001e271f7209 */ /* 0x010fca0003810000 */
[----:B------:R2:W-:Y:S04]  /*118e0*/  STG.E desc[UR6][R12.64], R31 ;  /* 0x0000001f0c007986 */ /* 0x0005e8000c101906 */
[----:B------:R-:W4:Y:S01]  /*118f0*/  LDG.E R30, desc[UR6][R32.64+0xc] ;  /* 0x00000c06201e7981 */ /* 0x000f22000c1e1900 */
[----:B------:R-:W-:Y:S01]  /*11900*/  PLOP3.LUT P0, PT, PT, PT, PT, 0x8, 0x0 ;  /* 0x000000000000781c */ /* 0x000fe20003f0e170 */
[----:B------:R-:W-:Y:S02]  /*11910*/  VIADD R38, R38, 0xfffffff8 ;  /* 0xfffffff826267836 */ /* 0x000fe40000000000 */
[----:B------:R-:W-:Y:S01]  /*11920*/  VIADD R36, R36, 0x8 ;  /* 0x0000000824247836 */ /* 0x000fe20000000000 */
[----:B----4-:R-:W-:-:S05]  /*11930*/  FMNMX.FTZ R37, R31, R30, PT ;  /* 0x0000001e1f257209 */ /* 0x010fca0003810000 */
[----:B------:R2:W-:Y:S04]  /*11940*/  STG.E desc[UR6][R12.64], R37 ;  /* 0x000000250c007986 */ /* 0x0005e8000c101906 */
.L_x_164:
[----:B------:R-:W-:-:S13]  /*11950*/  ISETP.NE.OR P0, PT, R38, RZ, P0 ;  /* 0x000000ff2600720c */ /* 0x000fda0000705670 */
[----:B------:R-:W-:Y:S05]  /*11960*/  @!P0 BRA `(.L_x_160) ;  /* 0x0000000000488947 */ /* 0x000fea0003800000 */
.L_x_161:
[----:B-12---:R-:W-:-:S04]  /*11970*/  IMAD.IADD R31, R27, 0x1, R36 ;  /* 0x000000011b1f7824 */ /* 0x006fc800078e0224 */
[----:B------:R-:W-:-:S05]  /*11980*/  IMAD.WIDE R30, R31, 0x4, R34 ;  /* 0x000000041f1e7825 */ /* 0x000fca00078e0222 */
[----:B------:R-:W2:Y:S02]  /*11990*/  LDG.E R32, desc[UR6][R30.64] ;  /* 0x000000061e207981 */ /* 0x000ea4000c1e1900 */
[----:B--2-45:R-:W-:-:S05]  /*119a0*/  FMNMX.FTZ R33, R32, R37, PT ;  /* 0x0000002520217209 */ /* 0x034fca0003810000 */
[----:B------:R4:W-:Y:S04]  /*119b0*/  STG.E desc[UR6][R12.64], R33 ;  /* 0x000000210c007986 */ /* 0x0009e8000c101906 */
[----:B------:R-:W2:Y:S02]  /*119c0*/  LDG.E R32, desc[UR6][R30.64+0x4] ;  /* 0x000004061e207981 */ /* 0x000ea4000c1e1900 */
[----:B--2---:R-:W-:-:S05]  /*119d0*/  FMNMX.FTZ R39, R33, R32, PT ;  /* 0x0000002021277209 */ /* 0x004fca0003810000 */
[----:B------:R4:W-:Y:S04]  /*119e0*/  STG.E desc[UR6][R12.64], R39 ;  /* 0x000000270c007986 */ /* 0x0009e8000c101906 */
[----:B------:R-:W2:Y:S02]  /*119f0*/  LDG.E R32, desc[UR6][R30.64+0x8] ;  /* 0x000008061e207981 */ /* 0x000ea4000c1e1900 */
[----:B--2---:R-:W-:-:S05]  /*11a00*/  FMNMX.FTZ R41, R39, R32, PT ;  /* 0x0000002027297209 */ /* 0x004fca0003810000 */
[----:B------:R4:W-:Y:S04]  /*11a10*/  STG.E desc[UR6][R12.64], R41 ;  /* 0x000000290c007986 */ /* 0x0009e8000c101906 */
[----:B------:R-:W2:Y:S01]  /*11a20*/  LDG.E R32, desc[UR6][R30.64+0xc] ;  /* 0x00000c061e207981 */ /* 0x000ea2000c1e1900 */
[----:B------:R-:W-:Y:S01]  /*11a30*/  VIADD R38, R38, 0xfffffffc ;  /* 0xfffffffc26267836 */ /* 0x000fe20000000000 */
[----:B------:R-:W-:-:S04]  /*11a40*/  IADD3 R36, R36, 0x4, RZ ;  /* 0x0000000424247810 */ /* 0x000fc80007ffe0ff */
[----:B------:R-:W-:Y:S02]  /*11a50*/  ISETP.NE.AND P0, PT, R38, RZ, PT ;  /* 0x000000ff2600720c */ /* 0x000fe40003f05270 */
[----:B--2---:R-:W-:-:S05]  /*11a60*/  FMNMX.FTZ R37, R41, R32, PT ;  /* 0x0000002029257209 */ /* 0x004fca0003810000 */
[----:B------:R4:W-:Y:S06]  /*11a70*/  STG.E desc[UR6][R12.64], R37 ;  /* 0x000000250c007986 */ /* 0x0009ec000c101906 */
[----:B------:R-:W-:Y:S05]  /*11a80*/  @P0 BRA `(.L_x_161) ;  /* 0xfffffffc00b80947 */ /* 0x000fea000383ffff */
.L_x_160:
[----:B------:R-:W-:Y:S01]  /*11a90*/  ISETP.NE.AND P0, PT, R24, RZ, PT ;  /* 0x000000ff1800720c */ /* 0x000fe20003f05270 */
[----:B------:R-:W-:-:S12]  /*11aa0*/  IMAD.U32 R38, RZ, RZ, UR4 ;  /* 0x00000004ff267e24 */ /* 0x000fd8000f8e00ff */
[----:B------:R-:W-:Y:S05]  /*11ab0*/  @!P0 BRA `(.L_x_156) ;  /* 0x0000000000448947 */ /* 0x000fea0003800000 */
[----:B012---:R-:W-:-:S04]  /*11ac0*/  IMAD.IADD R31, R27, 0x1, R36 ;  /* 0x000000011b1f7824 */ /* 0x007fc800078e0224 */
[----:B------:R-:W-:Y:S02]  /*11ad0*/  IMAD.WIDE R34, R31, 0x4, R34 ;  /* 0x000000041f227825 */ /* 0x000fe400078e0222 */
[----:B------:R-:W2:Y:S04]  /*11ae0*/  LDG.E R31, desc[UR6][R12.64] ;  /* 0x000000060c1f7981 */ /* 0x000ea8000c1e1900 */
[----:B------:R-:W2:Y:S01]  /*11af0*/  LDG.E R30, desc[UR6][R34.64] ;  /* 0x00000006221e7981 */ /* 0x000ea2000c1e1900 */
[----:B------:R-:W-:Y:S01]  /*11b00*/  ISETP.NE.AND P0, PT, R24, 0x1, PT ;  /* 0x000000011800780c */ /* 0x000fe20003f05270 */
[----:B------:R-:W-:Y:S01]  /*11b10*/  IMAD.U32 R38, RZ, RZ, UR4 ;  /* 0x00000004ff267e24 */ /* 0x000fe2000f8e00ff */
[----:B--2---:R-:W-:-:S05]  /*11b20*/  FMNMX.FTZ R31, R30, R31, PT ;  /* 0x0000001f1e1f7209 */ /* 0x004fca0003810000 */
[----:B------:R0:W-:Y:S06]  /*11b30*/  STG.E desc[UR6][R12.64], R31 ;  /* 0x0000001f0c007986 */ /* 0x0001ec000c101906 */
[----:B------:R-:W-:Y:S05]  /*11b40*/  @!P0 BRA `(.L_x_156) ;  /* 0x0000000000208947 */ /* 0x000fea0003800000 */
[----:B------:R-:W4:Y:S01]  /*11b50*/  LDG.E R30, desc[UR6][R34.64+0x4] ;  /* 0x00000406221e7981 */ /* 0x000f22000c1e1900 */
[----:B------:R-:W-:Y:S02]  /*11b60*/  ISETP.NE.AND P0, PT, R24, 0x2, PT ;  /* 0x000000021800780c */ /* 0x000fe40003f05270 */
[----:B----4-:R-:W-:-:S05]  /*11b70*/  FMNMX.FTZ R33, R31, R30, PT ;  /* 0x0000001e1f217209 */ /* 0x010fca0003810000 */
[----:B------:R1:W-:Y:S06]  /*11b80*/  STG.E desc[UR6][R12.64], R33 ;  /* 0x000000210c007986 */ /* 0x0003ec000c101906 */
[----:B------:R-:W0:Y:S01]  /*11b90*/  @P0 LDG.E R30, desc[UR6][R34.64+0x8] ;  /* 0x00000806221e0981 */ /* 0x000e22000c1e1900 */
[----:B------:R-:W-:Y:S01]  /*11ba0*/  IMAD.U32 R38, RZ, RZ, UR4 ;  /* 0x00000004ff267e24 */ /* 0x000fe2000f8e00ff */
[----:B0-----:R-:W-:-:S05]  /*11bb0*/  @P0 FMNMX.FTZ R31, R33, R30, PT ;  /* 0x0000001e211f0209 */ /* 0x001fca0003810000 */
[----:B------:R1:W-:Y:S02]  /*11bc0*/  @P0 STG.E desc[UR6][R12.64], R31 ;  /* 0x0000001f0c000986 */ /* 0x0003e4000c101906 */
.L_x_156:
[----:B------:R-:W3:Y:S01]  /*11bd0*/  LDG.E R35, desc[UR6][R8.64] ;  /* 0x0000000608237981 */ /* 0x000ee2000c1e1900 */
[----:B012---:R-:W0:Y:S01]  /*11be0*/  LDC R31, c[0x0][0x2b0] ;  /* 0x0000ac00ff1f7b82 */ /* 0x007e220000000800 */
[----:B------:R-:W-:Y:S01]  /*11bf0*/  IADD3 R34, R27, R38, RZ ;  /* 0x000000261b227210 */ /* 0x000fe20007ffe0ff */
[----:B------:R-:W-:Y:S01]  /*11c00*/  ULDC UR8, c[0x0][0x2c0] ;  /* 0x0000b00000087ab9 */ /* 0x000fe20000000800 */
[----:B------:R-:W-:Y:S01]  /*11c10*/  ULDC.64 UR10, c[0x0][0x268] ;  /* 0x00009a00000a7ab9 */ /* 0x000fe20000000a00 */
[----:B------:R-:W-:Y:S01]  /*11c20*/  ULDC.64 UR4, c[0x0][0x218] ;  /* 0x0000860000047ab9 */ /* 0x000fe20000000a00 */
[----:B------:R-:W-:Y:S02]  /*11c30*/  ISETP.NE.U32.AND P0, PT, RZ, UR10, PT ;  /* 0x0000000aff007c0c */ /* 0x000fe4000bf05070 */
[----:B------:R-:W-:Y:S01]  /*11c40*/  LEA R30, P4, R42, UR4, 0x1 ;  /* 0x000000042a1e7c11 */ /* 0x000fe2000f8808ff */
[----:B----4-:R-:W1:Y:S01]  /*11c50*/  LDC.64 R32, c[0x0][0x248] ;  /* 0x00009200ff207b82 */ /* 0x010e620000000a00 */
[----:B------:R-:W-:-:S07]  /*11c60*/  ISETP.NE.AND.EX P0, PT, RZ, UR11, PT, P0 ;  /* 0x0000000bff007c0c */ /* 0x000fce000bf05300 */
[----:B-----5:R-:W2:Y:S01]  /*11c70*/  LDC.64 R36, c[0x0][0x268] ;  /* 0x00009a00ff247b82 */ /* 0x020ea20000000a00 */
[----:B0-----:R-:W-:Y:S01]  /*11c80*/  IMAD R39, R34, UR8, R31 ;  /* 0x0000000822277c24 */ /* 0x001fe2000f8e021f */
[----:B------:R-:W-:Y:S02]  /*11c90*/  ISETP.GE.AND P2, PT, R31, 0x1, PT ;  /* 0x000000011f00780c */ /* 0x000fe40003f46270 */
[----:B------:R-:W-:Y:S01]  /*11ca0*/  LEA.HI.X R31, R42, UR5, R47, 0x1, P4 ;  /* 0x000000052a1f7c11 */ /* 0x000fe2000a0f0c2f */
[----:B-1----:R-:W-:-:S04]  /*11cb0*/  IMAD.WIDE R32, R39, 0x4, R32 ;  /* 0x0000000427207825 */ /* 0x002fc800078e0220 */
[----:B--2---:R-:W-:Y:S01]  /*11cc0*/  IMAD.WIDE R36, R39, 0x4, R36 ;  /* 0x0000000427247825 */ /* 0x004fe200078e0224 */
[----:B---3--:R0:W-:Y:S01]  /*11cd0*/  STG.E desc[UR6][R32.64], R35 ;  /* 0x0000002320007986 */ /* 0x0081e2000c101906 */
[----:B------:R-:W-:Y:S05]  /*11ce0*/  @!P0 BRA `(.L_x_165) ;  /* 0x0000000000ec8947 */ /* 0x000fea0003800000 */
[----:B0-----:R-:W2:Y:S01]  /*11cf0*/  LDG.E.U16.CONSTANT R35, desc[UR6][R30.64] ;  /* 0x000000061e237981 */ /* 0x001ea2000c1e9500 */
[----:B------:R-:W0:Y:S01]  /*11d00*/  LDC R41, c[0x0][0x2d8] ;  /* 0x0000b600ff297b82 */ /* 0x000e220000000800 */
[----:B------:R-:W-:Y:S01]  /*11d10*/  IABS R46, R44 ;  /* 0x0000002c002e7213 */ /* 0x000fe20000000000 */
[----:B------:R-:W-:Y:S02]  /*11d20*/  UMOV UR4, 0x400 ;  /* 0x0000040000047882 */ /* 0x000fe40000000000 */
[----:B------:R-:W-:-:S04]  /*11d30*/  UIADD3 UR4, UR4, 0x608, URZ ;  /* 0x0000060804047890 */ /* 0x000fc8000fffe03f */
[----:B------:R-:W1:Y:S08]  /*11d40*/  LDC R45, c[0x0][0x2d4] ;  /* 0x0000b500ff2d7b82 */ /* 0x000e700000000800 */
[----:B------:R-:W3:Y:S01]  /*11d50*/  S2UR UR5, SR_CgaCtaId ;  /* 0x00000000000579c3 */ /* 0x000ee20000008800 */
[----:B0-----:R-:W-:-:S04]  /*11d60*/  IABS R40, R41 ;  /* 0x0000002900287213 */ /* 0x001fc80000000000 */
[----:B------:R-:W0:Y:S01]  /*11d70*/  I2F.RP R42, R40 ;  /* 0x00000028002a7306 */ /* 0x000e220000209400 */
[----:B-1----:R-:W-:Y:S01]  /*11d80*/  IABS R47, R45 ;  /* 0x0000002d002f7213 */ /* 0x002fe20000000000 */
[----:B---3--:R-:W-:-:S06]  /*11d90*/  ULEA UR4, UR5, UR4, 0x18 ;  /* 0x0000000405047291 */ /* 0x008fcc000f8ec03f */
[----:B0-----:R-:W0:Y:S02]  /*11da0*/  MUFU.RCP R42, R42 ;  /* 0x0000002a002a7308 */ /* 0x001e240000001000 */
[----:B0-----:R-:W-:-:S06]  /*11db0*/  VIADD R38, R42, 0xffffffe ;  /* 0x0ffffffe2a267836 */ /* 0x001fcc0000000000 */
[----:B------:R-:W0:Y:S08]  /*11dc0*/  I2F.RP R42, R47 ;  /* 0x0000002f002a7306 */ /* 0x000e300000209400 */
[----:B------:R1:W3:Y:S08]  /*11dd0*/  F2I.FTZ.U32.TRUNC.NTZ R39, R38 ;  /* 0x0000002600277305 */ /* 0x0002f0000021f000 */
[----:B0-----:R-:W0:Y:S01]  /*11de0*/  MUFU.RCP R42, R42 ;  /* 0x0000002a002a7308 */ /* 0x001e220000001000 */
[----:B-1----:R-:W-:-:S02]  /*11df0*/  IMAD.MOV.U32 R38, RZ, RZ, RZ ;  /* 0x000000ffff267224 */ /* 0x002fc400078e00ff */
[----:B---3--:R-:W-:-:S04]  /*11e00*/  IMAD.MOV R43, RZ, RZ, -R39 ;  /* 0x000000ffff2b7224 */ /* 0x008fc800078e0a27 */
[----:B------:R-:W-:-:S04]  /*11e10*/  IMAD R43, R43, R40, RZ ;  /* 0x000000282b2b7224 */ /* 0x000fc800078e02ff */
[----:B------:R-:W-:-:S04]  /*11e20*/  IMAD.HI.U32 R43, R39, R43, R38 ;  /* 0x0000002b272b7227 */ /* 0x000fc800078e0026 */
[----:B------:R-:W-:Y:S02]  /*11e30*/  IMAD.MOV.U32 R39, RZ, RZ, R46 ;  /* 0x000000ffff277224 */ /* 0x000fe400078e002e */
[----:B0-----:R-:W-:Y:S02]  /*11e40*/  VIADD R46, R42, 0xffffffe ;  /* 0x0ffffffe2a2e7836 */ /* 0x001fe40000000000 */
[----:B------:R-:W-:-:S05]  /*11e50*/  IMAD.HI.U32 R43, R43, R39, RZ ;  /* 0x000000272b2b7227 */ /* 0x000fca00078e00ff */
[----:B------:R-:W-:-:S05]  /*11e60*/  IADD3 R38, -R43, RZ, RZ ;  /* 0x000000ff2b267210 */ /* 0x000fca0007ffe1ff */
[----:B------:R-:W-:Y:S01]  /*11e70*/  IMAD R39, R40, R38, R39 ;  /* 0x0000002628277224 */ /* 0x000fe200078e0227 */
[----:B------:R-:W-:-:S04]  /*11e80*/  LOP3.LUT R38, R44, R41, RZ, 0x3c, !PT ;  /* 0x000000292c267212 */ /* 0x000fc800078e3cff */
[----:B------:R-:W-:Y:S02]  /*11e90*/  ISETP.GT.U32.AND P5, PT, R40, R39, PT ;  /* 0x000000272800720c */ /* 0x000fe40003fa4070 */
[----:B------:R-:W-:-:S11]  /*11ea0*/  ISETP.GE.AND P0, PT, R38, RZ, PT ;  /* 0x000000ff2600720c */ /* 0x000fd60003f06270 */
[----:B------:R-:W-:Y:S02]  /*11eb0*/  @!P5 IMAD.IADD R39, R39, 0x1, -R40 ;  /* 0x000000012727d824 */ /* 0x000fe400078e0a28 */
[----:B------:R-:W-:Y:S01]  /*11ec0*/  @!P5 VIADD R43, R43, 0x1 ;  /* 0x000000012b2bd836 */ /* 0x000fe20000000000 */
[----:B------:R-:W-:Y:S02]  /*11ed0*/  ISETP.NE.AND P5, PT, R41, RZ, PT ;  /* 0x000000ff2900720c */ /* 0x000fe40003fa5270 */
[----:B------:R-:W-:Y:S02]  /*11ee0*/  ISETP.GE.U32.AND P4, PT, R39, R40, PT ;  /* 0x000000282700720c */ /* 0x000fe40003f86070 */
[----:B------:R-:W0:Y:S11]  /*11ef0*/  F2I.FTZ.U32.TRUNC.NTZ R39, R46 ;  /* 0x0000002e00277305 */ /* 0x000e36000021f000 */
[----:B------:R-:W-:-:S02]  /*11f00*/  @P4 VIADD R43, R43, 0x1 ;  /* 0x000000012b2b4836 */ /* 0x000fc40000000000 */
[----:B0-----:R-:W-:-:S03]  /*11f10*/  IMAD.MOV R38, RZ, RZ, -R39 ;  /* 0x000000ffff267224 */ /* 0x001fc600078e0a27 */
[----:B------:R-:W-:-:S05]  /*11f20*/  MOV R40, R43 ;  /* 0x0000002b00287202 */ /* 0x000fca0000000f00 */
[----:B------:R-:W-:Y:S01]  /*11f30*/  @!P0 IMAD.MOV R40, RZ, RZ, -R40 ;  /* 0x000000ffff288224 */ /* 0x000fe200078e0a28 */
[----:B------:R-:W-:Y:S01]  /*11f40*/  @!P5 LOP3.LUT R40, RZ, R41, RZ, 0x33, !PT ;  /* 0x00000029ff28d212 */ /* 0x000fe200078e33ff */
[----:B------:R-:W-:Y:S01]  /*11f50*/  IMAD R41, R38, R47, RZ ;  /* 0x0000002f26297224 */ /* 0x000fe200078e02ff */
[----:B------:R-:W-:Y:S01]  /*11f60*/  ISETP.NE.AND P5, PT, R45, RZ, PT ;  /* 0x000000ff2d00720c */ /* 0x000fe20003fa5270 */
[----:B------:R-:W-:Y:S01]  /*11f70*/  IMAD.MOV.U32 R38, RZ, RZ, RZ ;  /* 0x000000ffff267224 */ /* 0x000fe200078e00ff */
[----:B------:R-:W-:Y:S02]  /*11f80*/  IABS R42, R40 ;  /* 0x00000028002a7213 */ /* 0x000fe40000000000 */
[----:B------:R-:W-:Y:S01]  /*11f90*/  ISETP.GE.AND P4, PT, R40, RZ, PT ;  /* 0x000000ff2800720c */ /* 0x000fe20003f86270 */
[----:B------:R-:W-:-:S04]  /*11fa0*/  IMAD.HI.U32 R38, R39, R41, R38 ;  /* 0x0000002927267227 */ /* 0x000fc800078e0026 */
[----:B------:R-:W-:-:S04]  /*11fb0*/  IMAD.MOV.U32 R39, RZ, RZ, R42 ;  /* 0x000000ffff277224 */ /* 0x000fc800078e002a */
[----:B------:R-:W-:-:S05]  /*11fc0*/  IMAD.HI.U32 R38, R38, R39, RZ ;  /* 0x0000002726267227 */ /* 0x000fca00078e00ff */
[----:B------:R-:W-:-:S05]  /*11fd0*/  IADD3 R38, -R38, RZ, RZ ;  /* 0x000000ff26267210 */ /* 0x000fca0007ffe1ff */
[----:B------:R-:W-:-:S05]  /*11fe0*/  IMAD R38, R47, R38, R39 ;  /* 0x000000262f267224 */ /* 0x000fca00078e0227 */
[----:B------:R-:W-:-:S13]  /*11ff0*/  ISETP.GT.U32.AND P0, PT, R47, R38, PT ;  /* 0x000000262f00720c */ /* 0x000fda0003f04070 */
[----:B------:R-:W-:-:S05]  /*12000*/  @!P0 IMAD.IADD R38, R38, 0x1, -R47 ;  /* 0x0000000126268824 */ /* 0x000fca00078e0a2f */
[----:B------:R-:W-:-:S13]  /*12010*/  ISETP.GT.U32.AND P0, PT, R47, R38, PT ;  /* 0x000000262f00720c */ /* 0x000fda0003f04070 */
[----:B------:R-:W-:-:S04]  /*12020*/  @!P0 IMAD.IADD R38, R38, 0x1, -R47 ;  /* 0x0000000126268824 */ /* 0x000fc800078e0a2f */
[----:B------:R-:W-:Y:S01]  /*12030*/  @!P4 IMAD.MOV R38, RZ, RZ, -R38 ;  /* 0x000000ffff26c224 */ /* 0x000fe200078e0a26 */
[----:B------:R-:W-:-:S04]  /*12040*/  @!P5 LOP3.LUT R38, RZ, R45, RZ, 0x33, !PT ;  /* 0x0000002dff26d212 */ /* 0x000fc800078e33ff */
[----:B------:R-:W-:-:S06]  /*12050*/  LEA R38, R38, UR4, 0x2 ;  /* 0x0000000426267c11 */ /* 0x000fcc000f8e10ff */
[----:B------:R-:W0:Y:S01]  /*12060*/  LDS R38, [R38] ;  /* 0x0000000026267984 */ /* 0x000e220000000800 */
[----:B--2---:R-:W-:-:S05]  /*12070*/  HADD2.F32 R35, -RZ, R35.H0_H0 ;  /* 0x20000023ff237230 */ /* 0x004fca0000004100 */
[----:B0-----:R-:W-:-:S05]  /*12080*/  FADD.FTZ R35, R35, -R38 ;  /* 0x8000002623237221 */ /* 0x001fca0000010000 */
[----:B------:R1:W-:Y:S02]  /*12090*/  STG.E desc[UR6][R36.64], R35 ;  /* 0x0000002324007986 */ /* 0x0003e4000c101906 */
.L_x_165:
[----:B------:R-:W-:Y:S05]  /*120a0*/  @!P2 BRA `(.L_x_166) ;  /* 0x0000000c0008a947 */ /* 0x000fea0003800000 */
[----:B------:R-:W0:Y:S01]  /*120b0*/  LDC R41, c[0x0][0x2d8] ;  /* 0x0000b600ff297b82 */ /* 0x000e220000000800 */
[----:B------:R-:W-:Y:S01]  /*120c0*/  IABS R45, R44 ;  /* 0x0000002c002d7213 */ /* 0x000fe20000000000 */
[----:B------:R-:W-:-:S06]  /*120d0*/  ULDC UR4, c[0x0][0x2b0] ;  /* 0x0000ac0000047ab9 */ /* 0x000fcc0000000800 */
[----:B------:R-:W2:Y:S01]  /*120e0*/  LDC R54, c[0x0][0x2d4] ;  /* 0x0000b500ff367b82 */ /* 0x000ea20000000800 */
[-C--:B01----:R-:W-:Y:S02]  /*120f0*/  IABS R35, R41.reuse ;  /* 0x0000002900237213 */ /* 0x083fe40000000000 */
[----:B------:R-:W-:Y:S02]  /*12100*/  LOP3.LUT R44, R44, R41, RZ, 0x3c, !PT ;  /* 0x000000292c2c7212 */ /* 0x000fe400078e3cff */
[----:B------:R-:W0:Y:S02]  /*12110*/  I2F.RP R40, R35 ;  /* 0x0000002300287306 */ /* 0x000e240000209400 */
[----:B------:R-:W-:Y:S02]  /*12120*/  ISETP.GE.AND P4, PT, R44, RZ, PT ;  /* 0x000000ff2c00720c */ /* 0x000fe40003f86270 */
[----:B--2---:R-:W-:-:S04]  /*12130*/  IABS R46, R54 ;  /* 0x00000036002e7213 */ /* 0x004fc80000000000 */
[----:B0-----:R-:W0:Y:S02]  /*12140*/  MUFU.RCP R40, R40 ;  /* 0x0000002800287308 */ /* 0x001e240000001000 */
[----:B0-----:R-:W-:-:S06]  /*12150*/  IADD3 R38, R40, 0xffffffe, RZ ;  /* 0x0ffffffe28267810 */ /* 0x001fcc0007ffe0ff */
[----:B------:R0:W1:Y:S02]  /*12160*/  F2I.FTZ.U32.TRUNC.NTZ R39, R38 ;  /* 0x0000002600277305 */ /* 0x000064000021f000 */
[----:B0-----:R-:W-:Y:S02]  /*12170*/  IMAD.MOV.U32 R38, RZ, RZ, RZ ;  /* 0x000000ffff267224 */ /* 0x001fe400078e00ff */
[----:B-1----:R-:W-:-:S04]  /*12180*/  IMAD.MOV R42, RZ, RZ, -R39 ;  /* 0x000000ffff2a7224 */ /* 0x002fc800078e0a27 */
[----:B------:R-:W-:Y:S02]  /*12190*/  IMAD R43, R42, R35, RZ ;  /* 0x000000232a2b7224 */ /* 0x000fe400078e02ff */
[----:B------:R-:W-:Y:S01]  /*121a0*/  IMAD.MOV.U32 R42, RZ, RZ, R45 ;  /* 0x000000ffff2a7224 */ /* 0x000fe200078e002d */
[----:B------:R-:W-:Y:S01]  /*121b0*/  MOV R45, R46 ;  /* 0x0000002e002d7202 */ /* 0x000fe20000000f00 */
[----:B------:R-:W-:-:S03]  /*121c0*/  IMAD.HI.U32 R43, R39, R43, R38 ;  /* 0x0000002b272b7227 */ /* 0x000fc600078e0026 */
[----:B------:R-:W0:Y:S03]  /*121d0*/  I2F.RP R40, R45 ;  /* 0x0000002d00287306 */ /* 0x000e260000209400 */
[----:B------:R-:W-:-:S04]  /*121e0*/  IMAD.HI.U32 R43, R43, R42, RZ ;  /* 0x0000002a2b2b7227 */ /* 0x000fc800078e00ff */
[----:B------:R-:W-:-:S04]  /*121f0*/  IMAD.MOV R38, RZ, RZ, -R43 ;  /* 0x000000ffff267224 */ /* 0x000fc800078e0a2b */
[C---:B------:R-:W-:Y:S01]  /*12200*/  IMAD R38, R35.reuse, R38, R42 ;  /* 0x0000002623267224 */ /* 0x040fe200078e022a */
[----:B0-----:R-:W0:Y:S04]  /*12210*/  MUFU.RCP R40, R40 ;  /* 0x0000002800287308 */ /* 0x001e280000001000 */
[----:B------:R-:W-:-:S13]  /*12220*/  ISETP.GT.U32.AND P0, PT, R35, R38, PT ;  /* 0x000000262300720c */ /* 0x000fda0003f04070 */
[----:B------:R-:W-:Y:S01]  /*12230*/  @!P0 IMAD.IADD R38, R38, 0x1, -R35 ;  /* 0x0000000126268824 */ /* 0x000fe200078e0a23 */
[----:B------:R-:W-:Y:S01]  /*12240*/  @!P0 IADD3 R43, R43, 0x1, RZ ;  /* 0x000000012b2b8810 */ /* 0x000fe20007ffe0ff */
[----:B0-----:R-:W-:Y:S01]  /*12250*/  VIADD R39, R40, 0xffffffe ;  /* 0x0ffffffe28277836 */ /* 0x001fe20000000000 */
[----:B------:R-:W-:Y:S02]  /*12260*/  ISETP.NE.AND P0, PT, R41, RZ, PT ;  /* 0x000000ff2900720c */ /* 0x000fe40003f05270 */
[----:B------:R-:W-:-:S03]  /*12270*/  ISETP.GE.U32.AND P2, PT, R38, R35, PT ;  /* 0x000000232600720c */ /* 0x000fc60003f46070 */
[----:B------:R-:W0:Y:S10]  /*12280*/  F2I.FTZ.U32.TRUNC.NTZ R39, R39 ;  /* 0x0000002700277305 */ /* 0x000e34000021f000 */
[----:B------:R-:W-:-:S04]  /*12290*/  @P2 VIADD R43, R43, 0x1 ;  /* 0x000000012b2b2836 */ /* 0x000fc80000000000 */
[----:B------:R-:W-:Y:S02]  /*122a0*/  IMAD.MOV.U32 R35, RZ, RZ, R43 ;  /* 0x000000ffff237224 */ /* 0x000fe400078e002b */
[----:B0-----:R-:W-:-:S03]  /*122b0*/  IMAD.MOV R38, RZ, RZ, -R39 ;  /* 0x000000ffff267224 */ /* 0x001fc600078e0a27 */
[----:B------:R-:W-:Y:S02]  /*122c0*/  @!P4 IADD3 R35, -R35, RZ, RZ ;  /* 0x000000ff2323c210 */ /* 0x000fe40007ffe1ff */
[----:B------:R-:W-:Y:S01]  /*122d0*/  @!P0 LOP3.LUT R35, RZ, R41, RZ, 0x33, !PT ;  /* 0x00000029ff238212 */ /* 0x000fe200078e33ff */
[----:B------:R-:W-:Y:S01]  /*122e0*/  IMAD R41, R38, R45, RZ ;  /* 0x0000002d26297224 */ /* 0x000fe200078e02ff */
[----:B------:R-:W-:Y:S01]  /*122f0*/  ISETP.NE.AND P4, PT, R54, RZ, PT ;  /* 0x000000ff3600720c */ /* 0x000fe20003f85270 */
[----:B------:R-:W-:Y:S01]  /*12300*/  IMAD.MOV.U32 R38, RZ, RZ, RZ ;  /* 0x000000ffff267224 */ /* 0x000fe200078e00ff */
[----:B------:R-:W-:Y:S02]  /*12310*/  IABS R40, R35 ;  /* 0x0000002300287213 */ /* 0x000fe40000000000 */
[----:B------:R-:W-:Y:S01]  /*12320*/  ISETP.GE.AND P2, PT, R35, RZ, PT ;  /* 0x000000ff2300720c */ /* 0x000fe20003f46270 */
[----:B------:R-:W-:-:S04]  /*12330*/  IMAD.HI.U32 R38, R39, R41, R38 ;  /* 0x0000002927267227 */ /* 0x000fc800078e0026 */
[----:B------:R-:W-:Y:S02]  /*12340*/  IMAD.MOV.U32 R39, RZ, RZ, R40 ;  /* 0x000000ffff277224 */ /* 0x000fe400078e0028 */
[----:B------:R-:W-:Y:S02]  /*12350*/  IMAD.U32 R35, RZ, RZ, UR4 ;  /* 0x00000004ff237e24 */ /* 0x000fe4000f8e00ff */
[----:B------:R-:W-:-:S04]  /*12360*/  IMAD.HI.U32 R38, R38, R39, RZ ;  /* 0x0000002726267227 */ /* 0x000fc800078e00ff */
[----:B------:R-:W-:-:S04]  /*12370*/  IMAD.MOV R38, RZ, RZ, -R38 ;  /* 0x000000ffff267224 */ /* 0x000fc800078e0a26 */
[----:B------:R-:W-:-:S05]  /*12380*/  IMAD R38, R45, R38, R39 ;  /* 0x000000262d267224 */ /* 0x000fca00078e0227 */
[----:B------:R-:W-:-:S13]  /*12390*/  ISETP.GT.U32.AND P0, PT, R45, R38, PT ;  /* 0x000000262d00720c */ /* 0x000fda0003f04070 */
[----:B------:R-:W-:-:S04]  /*123a0*/  @!P0 IADD3 R38, R38, -R45, RZ ;  /* 0x8000002d26268210 */ /* 0x000fc80007ffe0ff */
[----:B------:R-:W-:-:S13]  /*123b0*/  ISETP.GT.U32.AND P0, PT, R45, R38, PT ;  /* 0x000000262d00720c */ /* 0x000fda0003f04070 */
[----:B------:R-:W-:Y:S01]  /*123c0*/  @!P0 IMAD.IADD R38, R38, 0x1, -R45 ;  /* 0x0000000126268824 */ /* 0x000fe200078e0a2d */
[----:B------:R-:W-:-:S03]  /*123d0*/  ISETP.NE.AND P0, PT, R28, RZ, PT ;  /* 0x000000ff1c00720c */ /* 0x000fc60003f05270 */
[----:B------:R-:W-:Y:S01]  /*123e0*/  @!P2 IMAD.MOV R38, RZ, RZ, -R38 ;  /* 0x000000ffff26a224 */ /* 0x000fe200078e0a26 */
[----:B------:R-:W-:-:S04]  /*123f0*/  @!P4 LOP3.LUT R38, RZ, R54, RZ, 0x33, !PT ;  /* 0x00000036ff26c212 */ /* 0x000fc800078e33ff */
[----:B------:R-:W-:-:S05]  /*12400*/  MOV R43, R38 ;  /* 0x00000026002b7202 */ /* 0x000fca0000000f00 */
[----:B------:R-:W-:Y:S05]  /*12410*/  @!P0 BRA `(.L_x_167) ;  /* 0x0000000000c08947 */ /* 0x000fea0003800000 */
[----:B------:R-:W0:Y:S01]  /*12420*/  LDC.64 R44, c[0x0][0x288] ;  /* 0x0000a200ff2c7b82 */ /* 0x000e220000000a00 */
[----:B------:R-:W-:Y:S01]  /*12430*/  IMAD R43, R16, R54, R43 ;  /* 0x00000036102b7224 */ /* 0x000fe200078e022b */
[----:B------:R-:W-:-:S06]  /*12440*/  ULDC.64 UR4, c[0x0][0x290] ;  /* 0x0000a40000047ab9 */ /* 0x000fcc0000000a00 */
[----:B------:R-:W1:Y:S01]  /*12450*/  @P1 LDC.64 R40, c[0x0][0x2a8] ;  /* 0x0000aa00ff281b82 */ /* 0x000e620000000a00 */
[----:B0-----:R-:W-:-:S06]  /*12460*/  IMAD.WIDE R38, R43, 0x4, R44 ;  /* 0x000000042b267825 */ /* 0x001fcc00078e022c */
[----:B------:R-:W2:Y:S01]  /*12470*/  LDG.E R39, desc[UR6][R38.64] ;  /* 0x0000000626277981 */ /* 0x000ea2000c1e1900 */
[----:B------:R-:W-:Y:S02]  /*12480*/  SHF.R.S32.HI R46, RZ, 0x1f, R43 ;  /* 0x0000001fff2e7819 */ /* 0x000fe4000001142b */
[----:B-1----:R-:W-:-:S04]  /*12490*/  @P1 LEA R40, P0, R43, R40, 0x2 ;  /* 0x000000282b281211 */ /* 0x002fc800078010ff */
[C---:B------:R-:W-:Y:S01]  /*124a0*/  @P1 LEA.HI.X R41, R43.reuse, R41, R46, 0x2, P0 ;  /* 0x000000292b291211 */ /* 0x040fe200000f142e */
[----:B--2---:R0:W-:Y:S05]  /*124b0*/  STG.E desc[UR6][R32.64+-0x4], R39 ;  /* 0xfffffc2720007986 */ /* 0x0041ea000c101906 */
[----:B------:R-:W2:Y:S01]  /*124c0*/  @P1 LDG.E R41, desc[UR6][R40.64] ;  /* 0x0000000628291981 */ /* 0x000ea2000c1e1900 */
[----:B------:R-:W-:-:S04]  /*124d0*/  LEA R42, P0, R43, UR4, 0x2 ;  /* 0x000000042b2a7c11 */ /* 0x000fc8000f8010ff */
[----:B------:R-:W-:Y:S02]  /*124e0*/  LEA.HI.X R43, R43, UR5, R46, 0x2, P0 ;  /* 0x000000052b2b7c11 */ /* 0x000fe400080f142e */
[----:B------:R-:W-:Y:S01]  /*124f0*/  ISETP.NE.AND P0, PT, R28, 0x1, PT ;  /* 0x000000011c00780c */ /* 0x000fe20003f05270 */
[----:B--2---:R0:W-:Y:S04]  /*12500*/  @P1 STG.E desc[UR6][R36.64+-0x4], R41 ;  /* 0xfffffc2924001986 */ /* 0x0041e8000c101906 */
[----:B------:R0:W5:Y:S01]  /*12510*/  LDG.E R43, desc[UR6][R42.64] ;  /* 0x000000062a2b7981 */ /* 0x000162000c1e1900 */
[----:B------:R-:W-:-:S07]  /*12520*/  IMAD.MOV.U32 R35, RZ, RZ, R15 ;  /* 0x000000ffff237224 */ /* 0x000fce00078e000f */
[----:B------:R-:W-:Y:S05]  /*12530*/  @!P0 BRA `(.L_x_167) ;  /* 0x0000000000788947 */ /* 0x000fea0003800000 */
[----:B-----5:R-:W-:Y:S01]  /*12540*/  IMAD R43, R17, R54, R43 ;  /* 0x00000036112b7224 */ /* 0x020fe200078e022b */
[----:B0-----:R-:W0:Y:S03]  /*12550*/  @P1 LDC.64 R40, c[0x0][0x2a8] ;  /* 0x0000aa00ff281b82 */ /* 0x001e260000000a00 */
[----:B------:R-:W-:-:S06]  /*12560*/  IMAD.WIDE R38, R43, 0x4, R44 ;  /* 0x000000042b267825 */ /* 0x000fcc00078e022c */
[----:B------:R-:W2:Y:S01]  /*12570*/  LDG.E R39, desc[UR6][R38.64] ;  /* 0x0000000626277981 */ /* 0x000ea2000c1e1900 */
[----:B------:R-:W-:Y:S02]  /*12580*/  SHF.R.S32.HI R46, RZ, 0x1f, R43 ;  /* 0x0000001fff2e7819 */ /* 0x000fe4000001142b */
[----:B0-----:R-:W-:-:S04]  /*12590*/  @P1 LEA R40, P0, R43, R40, 0x2 ;  /* 0x000000282b281211 */ /* 0x001fc800078010ff */
        /* <DEDUP_REMOVED lines=11> */
[----:B-1----:R-:W0:Y:S03]  /*12650*/  @P1 LDC.64 R40, c[0x0][0x2a8] ;  /* 0x0000aa00ff281b82 */ /* 0x002e260000000a00 */
[----:B------:R-:W-:-:S06]  /*12660*/  IMAD.WIDE R38, R43, 0x4, R44 ;  /* 0x000000042b267825 */ /* 0x000fcc00078e022c */
[----:B------:R-:W2:Y:S01]  /*12670*/  LDG.E R39, desc[UR6][R38.64] ;  /* 0x0000000626277981 */ /* 0x000ea2000c1e1900 */
[----:B------:R-:W-:Y:S02]  /*12680*/  SHF.R.S32.HI R44, RZ, 0x1f, R43 ;  /* 0x0000001fff2c7819 */ /* 0x000fe4000001142b */
[----:B0-----:R-:W-:-:S04]  /*12690*/  @P1 LEA R40, P0, R43, R40, 0x2 ;  /* 0x000000282b281211 */ /* 0x001fc800078010ff */
[C---:B------:R-:W-:Y:S01]  /*126a0*/  @P1 LEA.HI.X R41, R43.reuse, R41, R44, 0x2, P0 ;  /* 0x000000292b291211 */ /* 0x040fe200000f142c */
[----:B--2---:R2:W-:Y:S05]  /*126b0*/  STG.E desc[UR6][R32.64+-0xc], R39 ;  /* 0xfffff42720007986 */ /* 0x0045ea000c101906 */
[----:B------:R-:W3:Y:S01]  /*126c0*/  @P1 LDG.E R41, desc[UR6][R40.64] ;  /* 0x0000000628291981 */ /* 0x000ee2000c1e1900 */
[----:B------:R-:W-:-:S04]  /*126d0*/  LEA R42, P0, R43, UR4, 0x2 ;  /* 0x000000042b2a7c11 */ /* 0x000fc8000f8010ff */
[----:B------:R-:W-:Y:S01]  /*126e0*/  LEA.HI.X R43, R43, UR5, R44, 0x2, P0 ;  /* 0x000000052b2b7c11 */ /* 0x000fe200080f142c */
[----:B---3--:R2:W-:Y:S05]  /*126f0*/  @P1 STG.E desc[UR6][R36.64+-0xc], R41 ;  /* 0xfffff42924001986 */ /* 0x0085ea000c101906 */
[----:B------:R2:W5:Y:S01]  /*12700*/  LDG.E R43, desc[UR6][R42.64] ;  /* 0x000000062a2b7981 */ /* 0x000562000c1e1900 */
[----:B------:R-:W-:-:S07]  /*12710*/  IMAD.MOV.U32 R35, RZ, RZ, R20 ;  /* 0x000000ffff237224 */ /* 0x000fce00078e0014 */
.L_x_167:
[----:B------:R-:W-:Y:S05]  /*12720*/  @!P3 BRA `(.L_x_166) ;  /* 0x000000040068b947 */ /* 0x000fea0003800000 */
[----:B------:R-:W3:Y:S01]  /*12730*/  LDC.64 R46, c[0x0][0x288] ;  /* 0x0000a200ff2e7b82 */ /* 0x000ee20000000a00 */
[C---:B012---:R-:W-:Y:S01]  /*12740*/  IADD3 R39, R35.reuse, -0x2, RZ ;  /* 0xfffffffe23277810 */ /* 0x047fe20007ffe0ff */
[C---:B------:R-:W-:Y:S01]  /*12750*/  VIADD R41, R35.reuse, 0xfffffffd ;  /* 0xfffffffd23297836 */ /* 0x040fe20000000000 */
[----:B------:R-:W-:Y:S01]  /*12760*/  ULDC UR4, c[0x0][0x2b8] ;  /* 0x0000ae0000047ab9 */ /* 0x000fe20000000800 */
[C---:B------:R-:W-:Y:S02]  /*12770*/  VIADD R45, R35.reuse, 0xfffffffc ;  /* 0xfffffffc232d7836 */ /* 0x040fe40000000000 */
[C---:B------:R-:W-:Y:S02]  /*12780*/  VIADD R49, R35.reuse, 0xffffffff ;  /* 0xffffffff23317836 */ /* 0x040fe40000000000 */
[----:B------:R-:W-:Y:S01]  /*12790*/  IMAD R37, R34, UR8, R35 ;  /* 0x0000000822257c24 */ /* 0x000fe2000f8e0223 */
[----:B------:R-:W-:Y:S01]  /*127a0*/  IADD3 R35, R35, 0x4, RZ ;  /* 0x0000000423237810 */ /* 0x000fe20007ffe0ff */
[----:B------:R-:W-:-:S02]  /*127b0*/  IMAD R39, R39, UR4, R14 ;  /* 0x0000000427277c24 */ /* 0x000fc4000f8e020e */
[--C-:B------:R-:W-:Y:S02]  /*127c0*/  IMAD R41, R41, UR4, R14.reuse ;  /* 0x0000000429297c24 */ /* 0x100fe4000f8e020e */
[----:B------:R-:W-:Y:S02]  /*127d0*/  IMAD R45, R45, UR4, R14 ;  /* 0x000000042d2d7c24 */ /* 0x000fe4000f8e020e */
[----:B------:R-:W-:-:S04]  /*127e0*/  IMAD.WIDE R32, R37, 0x4, R6 ;  /* 0x0000000425207825 */ /* 0x000fc800078e0206 */
[----:B------:R-:W-:Y:S01]  /*127f0*/  IMAD R49, R49, UR4, R14 ;  /* 0x0000000431317c24 */ /* 0x000fe2000f8e020e */
[----:B------:R-:W-:Y:S01]  /*12800*/  MOV R51, R32 ;  /* 0x0000002000337202 */ /* 0x000fe20000000f00 */
[----:B------:R-:W-:Y:S01]  /*12810*/  IMAD.WIDE R36, R37, 0x4, R4 ;  /* 0x0000000425247825 */ /* 0x000fe200078e0204 */
[----:B------:R-:W-:-:S03]  /*12820*/  ULDC.64 UR4, c[0x0][0x290] ;  /* 0x0000a40000047ab9 */ /* 0x000fc60000000a00 */
[-C--:B------:R-:W-:Y:S02]  /*12830*/  IMAD R48, R39, R54.reuse, RZ ;  /* 0x0000003627307224 */ /* 0x080fe400078e02ff */
[-C--:B------:R-:W-:Y:S02]  /*12840*/  IMAD R50, R41, R54.reuse, RZ ;  /* 0x0000003629327224 */ /* 0x080fe400078e02ff */
[-C--:B------:R-:W-:Y:S02]  /*12850*/  IMAD R52, R45, R54.reuse, RZ ;  /* 0x000000362d347224 */ /* 0x080fe400078e02ff */
[----:B------:R-:W-:Y:S02]  /*12860*/  IMAD R54, R49, R54, RZ ;  /* 0x0000003631367224 */ /* 0x000fe400078e02ff */
[----:B------:R-:W-:Y:S02]  /*12870*/  IMAD.MOV.U32 R56, RZ, RZ, R33 ;  /* 0x000000ffff387224 */ /* 0x000fe400078e0021 */
[----:B------:R-:W-:-:S02]  /*12880*/  IMAD.MOV.U32 R42, RZ, RZ, R36 ;  /* 0x000000ffff2a7224 */ /* 0x000fc400078e0024 */
[----:B------:R-:W-:-:S07]  /*12890*/  IMAD.MOV.U32 R49, RZ, RZ, R37 ;  /* 0x000000ffff317224 */ /* 0x000fce00078e0025 */
.L_x_168:
[----:B----45:R-:W-:Y:S01]  /*128a0*/  IMAD.IADD R41, R54, 0x1, R43 ;  /* 0x0000000136297824 */ /* 0x030fe200078e022b */
[----:B------:R-:W0:Y:S03]  /*128b0*/  @P1 LDC.64 R38, c[0x0][0x2a8] ;  /* 0x0000aa00ff261b82 */ /* 0x000e260000000a00 */
[----:B---3--:R-:W-:-:S05]  /*128c0*/  IMAD.WIDE R32, R41, 0x4, R46 ;  /* 0x0000000429207825 */ /* 0x008fca00078e022e */
[----:B------:R-:W2:Y:S01]  /*128d0*/  LDG.E R43, desc[UR6][R32.64] ;  /* 0x00000006202b7981 */ /* 0x000ea2000c1e1900 */
[----:B------:R-:W-:Y:S01]  /*128e0*/  SHF.R.S32.HI R44, RZ, 0x1f, R41 ;  /* 0x0000001fff2c7819 */ /* 0x000fe20000011429 */
[----:B------:R-:W-:Y:S01]  /*128f0*/  IMAD.MOV.U32 R36, RZ, RZ, R51 ;  /* 0x000000ffff247224 */ /* 0x000fe200078e0033 */
[----:B------:R-:W1:Y:S01]  /*12900*/  @P1 LDC.64 R58, c[0x0][0x2a8] ;  /* 0x0000aa00ff3a1b82 */ /* 0x000e620000000a00 */
[----:B------:R-:W-:Y:S01]  /*12910*/  IMAD.MOV.U32 R37, RZ, RZ, R56 ;  /* 0x000000ffff257224 */ /* 0x000fe200078e0038 */
[----:B0-----:R-:W-:-:S04]  /*12920*/  @P1 LEA R38, P0, R41, R38, 0x2 ;  /* 0x0000002629261211 */ /* 0x001fc800078010ff */
[C---:B------:R-:W-:Y:S01]  /*12930*/  @P1 LEA.HI.X R39, R41.reuse, R39, R44, 0x2, P0 ;  /* 0x0000002729271211 */ /* 0x040fe200000f142c */
[----:B--2---:R0:W-:Y:S04]  /*12940*/  STG.E desc[UR6][R36.64], R43 ;  /* 0x0000002b24007986 */ /* 0x0041e8000c101906 */
[----:B------:R2:W3:Y:S01]  /*12950*/  @P1 LDG.E R45, desc[UR6][R38.64] ;  /* 0x00000006262d1981 */ /* 0x0004e2000c1e1900 */
[----:B------:R-:W-:-:S04]  /*12960*/  LEA R40, P0, R41, UR4, 0x2 ;  /* 0x0000000429287c11 */ /* 0x000fc8000f8010ff */
[----:B------:R-:W-:Y:S02]  /*12970*/  LEA.HI.X R41, R41, UR5, R44, 0x2, P0 ;  /* 0x0000000529297c11 */ /* 0x000fe400080f142c */
[----:B--2---:R-:W-:Y:S01]  /*12980*/  MOV R38, R42 ;  /* 0x0000002a00267202 */ /* 0x004fe20000000f00 */
[----:B------:R-:W-:-:S05]  /*12990*/  IMAD.MOV.U32 R39, RZ, RZ, R49 ;  /* 0x000000ffff277224 */ /* 0x000fca00078e0031 */
[----:B---3--:R2:W-:Y:S04]  /*129a0*/  @P1 STG.E desc[UR6][R38.64], R45 ;  /* 0x0000002d26001986 */ /* 0x0085e8000c101906 */
[----:B------:R-:W3:Y:S02]  /*129b0*/  LDG.E R41, desc[UR6][R40.64] ;  /* 0x0000000628297981 */ /* 0x000ee4000c1e1900 */
[----:B---3--:R-:W-:Y:S02]  /*129c0*/  IMAD.IADD R51, R41, 0x1, R48 ;  /* 0x0000000129337824 */ /* 0x008fe400078e0230 */
[----:B------:R-:W3:Y:S02]  /*129d0*/  @P1 LDC.64 R40, c[0x0][0x2a8] ;  /* 0x0000aa00ff281b82 */ /* 0x000ee40000000a00 */
[----:B------:R-:W-:-:S05]  /*129e0*/  IMAD.WIDE R32, R51, 0x4, R46 ;  /* 0x0000000433207825 */ /* 0x000fca00078e022e */
[----:B------:R-:W4:Y:S01]  /*129f0*/  LDG.E R49, desc[UR6][R32.64] ;  /* 0x0000000620317981 */ /* 0x000f22000c1e1900 */
[----:B------:R-:W-:Y:S02]  /*12a00*/  SHF.R.S32.HI R56, RZ, 0x1f, R51 ;  /* 0x0000001fff387819 */ /* 0x000fe40000011433 */
[----:B-1----:R-:W-:-:S04]  /*12a10*/  @P1 LEA R42, P0, R51, R58, 0x2 ;  /* 0x0000003a332a1211 */ /* 0x002fc800078010ff */
[C---:B0-----:R-:W-:Y:S01]  /*12a20*/  @P1 LEA.HI.X R43, R51.reuse, R59, R56, 0x2, P0 ;  /* 0x0000003b332b1211 */ /* 0x041fe200000f1438 */
[----:B----4-:R-:W-:Y:S05]  /*12a30*/  STG.E desc[UR6][R36.64+-0x4], R49 ;  /* 0xfffffc3124007986 */ /* 0x010fea000c101906 */
[----:B------:R-:W4:Y:S01]  /*12a40*/  @P1 LDG.E R43, desc[UR6][R42.64] ;  /* 0x000000062a2b1981 */ /* 0x000f22000c1e1900 */
[----:B------:R-:W-:-:S04]  /*12a50*/  LEA R44, P0, R51, UR4, 0x2 ;  /* 0x00000004332c7c11 */ /* 0x000fc8000f8010ff */
[----:B--2---:R-:W-:Y:S01]  /*12a60*/  LEA.HI.X R45, R51, UR5, R56, 0x2, P0 ;  /* 0x00000005332d7c11 */ /* 0x004fe200080f1438 */
[----:B----4-:R0:W-:Y:S05]  /*12a70*/  @P1 STG.E desc[UR6][R38.64+-0x4], R43 ;  /* 0xfffffc2b26001986 */ /* 0x0101ea000c101906 */
[----:B------:R-:W2:Y:S02]  /*12a80*/  LDG.E R45, desc[UR6][R44.64] ;  /* 0x000000062c2d7981 */ /* 0x000ea4000c1e1900 */
[----:B--2---:R-:W-:Y:S02]  /*12a90*/  IMAD.IADD R55, R45, 0x1, R50 ;  /* 0x000000012d377824 */ /* 0x004fe400078e0232 */
[----:B------:R-:W1:Y:S02]  /*12aa0*/  @P1 LDC.64 R44, c[0x0][0x2a8] ;  /* 0x0000aa00ff2c1b82 */ /* 0x000e640000000a00 */
[----:B------:R-:W-:-:S05]  /*12ab0*/  IMAD.WIDE R32, R55, 0x4, R46 ;  /* 0x0000000437207825 */ /* 0x000fca00078e022e */
[----:B------:R-:W2:Y:S01]  /*12ac0*/  LDG.E R51, desc[UR6][R32.64] ;  /* 0x0000000620337981 */ /* 0x000ea2000c1e1900 */
[----:B------:R-:W-:Y:S02]  /*12ad0*/  SHF.R.S32.HI R56, RZ, 0x1f, R55 ;  /* 0x0000001fff387819 */ /* 0x000fe40000011437 */
[----:B---3--:R-:W-:-:S04]  /*12ae0*/  @P1 LEA R40, P0, R55, R40, 0x2 ;  /* 0x0000002837281211 */ /* 0x008fc800078010ff */
[C---:B------:R-:W-:Y:S01]  /*12af0*/  @P1 LEA.HI.X R41, R55.reuse, R41, R56, 0x2, P0 ;  /* 0x0000002937291211 */ /* 0x040fe200000f1438 */
[----:B--2---:R-:W-:Y:S05]  /*12b00*/  STG.E desc[UR6][R36.64+-0x8], R51 ;  /* 0xfffff83324007986 */ /* 0x004fea000c101906 */
[----:B------:R-:W2:Y:S01]  /*12b10*/  @P1 LDG.E R41, desc[UR6][R40.64] ;  /* 0x0000000628291981 */ /* 0x000ea2000c1e1900 */
[----:B------:R-:W-:-:S04]  /*12b20*/  LEA R42, P0, R55, UR4, 0x2 ;  /* 0x00000004372a7c11 */ /* 0x000fc8000f8010ff */
[----:B0-----:R-:W-:Y:S01]  /*12b30*/  LEA.HI.X R43, R55, UR5, R56, 0x2, P0 ;  /* 0x00000005372b7c11 */ /* 0x001fe200080f1438 */
[----:B--2---:R0:W-:Y:S05]  /*12b40*/  @P1 STG.E desc[UR6][R38.64+-0x8], R41 ;  /* 0xfffff82926001986 */ /* 0x0041ea000c101906 */
[----:B------:R-:W2:Y:S02]  /*12b50*/  LDG.E R43, desc[UR6][R42.64] ;  /* 0x000000062a2b7981 */ /* 0x000ea4000c1e1900 */
[----:B--2---:R-:W-:-:S05]  /*12b60*/  IADD3 R49, R43, R52, RZ ;  /* 0x000000342b317210 */ /* 0x004fca0007ffe0ff */
[----:B------:R-:W-:-:S06]  /*12b70*/  IMAD.WIDE R32, R49, 0x4, R46 ;  /* 0x0000000431207825 */ /* 0x000fcc00078e022e */
[----:B------:R-:W2:Y:S01]  /*12b80*/  LDG.E R33, desc[UR6][R32.64] ;  /* 0x0000000620217981 */ /* 0x000ea2000c1e1900 */
[----:B------:R-:W-:Y:S02]  /*12b90*/  SHF.R.S32.HI R56, RZ, 0x1f, R49 ;  /* 0x0000001fff387819 */ /* 0x000fe40000011431 */
[----:B-1----:R-:W-:-:S04]  /*12ba0*/  @P1 LEA R44, P0, R49, R44, 0x2 ;  /* 0x0000002c312c1211 */ /* 0x002fc800078010ff */
[C---:B------:R-:W-:Y:S01]  /*12bb0*/  @P1 LEA.HI.X R45, R49.reuse, R45, R56, 0x2, P0 ;  /* 0x0000002d312d1211 */ /* 0x040fe200000f1438 */
[----:B--2---:R4:W-:Y:S05]  /*12bc0*/  STG.E desc[UR6][R36.64+-0xc], R33 ;  /* 0xfffff42124007986 */ /* 0x0049ea000c101906 */
[----:B------:R-:W2:Y:S01]  /*12bd0*/  @P1 LDG.E R45, desc[UR6][R44.64] ;  /* 0x000000062c2d1981 */ /* 0x000ea2000c1e1900 */
[----:B------:R-:W-:-:S04]  /*12be0*/  LEA R40, P0, R49, UR4, 0x2 ;  /* 0x0000000431287c11 */ /* 0x000fc8000f8010ff */
[----:B0-----:R-:W-:Y:S01]  /*12bf0*/  LEA.HI.X R41, R49, UR5, R56, 0x2, P0 ;  /* 0x0000000531297c11 */ /* 0x001fe200080f1438 */
[----:B------:R-:W-:-:S05]  /*12c00*/  VIADD R35, R35, 0xfffffffc ;  /* 0xfffffffc23237836 */ /* 0x000fca0000000000 */
[----:B------:R-:W-:Y:S01]  /*12c10*/  ISETP.GT.AND P0, PT, R35, 0x4, PT ;  /* 0x000000042300780c */ /* 0x000fe20003f04270 */
[----:B--2---:R4:W-:Y:S04]  /*12c20*/  @P1 STG.E desc[UR6][R38.64+-0xc], R45 ;  /* 0xfffff42d26001986 */ /* 0x0049e8000c101906 */
[----:B------:R4:W5:Y:S01]  /*12c30*/  LDG.E R43, desc[UR6][R40.64] ;  /* 0x00000006282b7981 */ /* 0x000962000c1e1900 */
[----:B------:R-:W-:Y:S01]  /*12c40*/  IADD3 R42, P2, R38, -0x10, RZ ;  /* 0xfffffff0262a7810 */ /* 0x000fe20007f5e0ff */
[C---:B------:R-:W-:Y:S01]  /*12c50*/  IMAD R54, R21.reuse, -0x4, R54 ;  /* 0xfffffffc15367824 */ /* 0x040fe200078e0236 */
[----:B------:R-:W-:Y:S01]  /*12c60*/  IADD3 R51, P4, R36, -0x10, RZ ;  /* 0xfffffff024337810 */ /* 0x000fe20007f9e0ff */
[----:B------:R-:W-:Y:S01]  /*12c70*/  IMAD R48, R21, -0x4, R48 ;  /* 0xfffffffc15307824 */ /* 0x000fe200078e0230 */
[----:B------:R-:W-:Y:S01]  /*12c80*/  IADD3.X R49, R39, -0x1, RZ, P2, !PT ;  /* 0xffffffff27317810 */ /* 0x000fe200017fe4ff */
[----:B------:R-:W-:Y:S01]  /*12c90*/  IMAD R50, R21, -0x4, R50 ;  /* 0xfffffffc15327824 */ /* 0x000fe200078e0232 */
[----:B------:R-:W-:Y:S01]  /*12ca0*/  IADD3.X R56, R37, -0x1, RZ, P4, !PT ;  /* 0xffffffff25387810 */ /* 0x000fe200027fe4ff */
[----:B------:R-:W-:Y:S01]  /*12cb0*/  IMAD R52, R21, -0x4, R52 ;  /* 0xfffffffc15347824 */ /* 0x000fe200078e0234 */
[----:B------:R-:W-:Y:S07]  /*12cc0*/  @P0 BRA `(.L_x_168) ;  /* 0xfffffff800f40947 */ /* 0x000fee000383ffff */
.L_x_166:
[----:B012-4-:R-:W0:Y:S01]  /*12cd0*/  LDC.64 R32, c[0x0][0x250] ;  /* 0x00009400ff207b82 */ /* 0x017e220000000a00 */
[----:B------:R-:W2:Y:S07]  /*12ce0*/  LDG.E.U16.CONSTANT R30, desc[UR6][R30.64] ;  /* 0x000000061e1e7981 */ /* 0x000eae000c1e9500 */
[----:B------:R-:W1:Y:S08]  /*12cf0*/  LDC.64 R36, c[0x0][0x260] ;  /* 0x00009800ff247b82 */ /* 0x000e700000000a00 */
[----:B-----5:R-:W3:Y:S01]  /*12d00*/  LDC R43, c[0x0][0x2b0] ;  /* 0x0000ac00ff2b7b82 */ /* 0x020ee20000000800 */
[----:B0-----:R-:W-:-:S04]  /*12d10*/  IMAD.WIDE R32, R34, 0x4, R32 ;  /* 0x0000000422207825 */ /* 0x001fc800078e0220 */
[----:B-1----:R-:W-:Y:S01]  /*12d20*/  IMAD.WIDE R36, R34, 0x4, R36 ;  /* 0x0000000422247825 */ /* 0x002fe200078e0224 */
[----:B---3--:R0:W-:Y:S04]  /*12d30*/  STG.E desc[UR6][R32.64], R43 ;  /* 0x0000002b20007986 */ /* 0x0081e8000c101906 */
[----:B------:R0:W-:Y:S04]  /*12d40*/  STG.E desc[UR6][R36.64], R29 ;  /* 0x0000001d24007986 */ /* 0x0001e8000c101906 */
[----:B------:R-:W3:Y:S02]  /*12d50*/  LDG.E R38, desc[UR6][R12.64] ;  /* 0x000000060c267981 */ /* 0x000ee4000c1e1900 */
[----:B---3--:R-:W-:-:S02]  /*12d60*/  FMNMX.FTZ R41, R29, R38, PT ;  /* 0x000000261d297209 */ /* 0x008fc40003810000 */
[----:B------:R-:W1:Y:S03]  /*12d70*/  LDC.64 R38, c[0x0][0x258] ;  /* 0x00009600ff267b82 */ /* 0x000e660000000a00 */
[----:B------:R0:W-:Y:S04]  /*12d80*/  STG.E desc[UR6][R12.64], R41 ;  /* 0x000000290c007986 */ /* 0x0001e8000c101906 */
[----:B------:R-:W3:Y:S01]  /*12d90*/  LDG.E R40, desc[UR6][R10.64] ;  /* 0x000000060a287981 */ /* 0x000ee2000c1e1900 */
[----:B--2---:R-:W-:Y:S02]  /*12da0*/  HADD2.F32 R45, -RZ, R30.H0_H0 ;  /* 0x2000001eff2d7230 */ /* 0x004fe40000004100 */
[----:B-1----:R-:W-:-:S04]  /*12db0*/  IMAD.WIDE R34, R34, 0x4, R38 ;  /* 0x0000000422227825 */ /* 0x002fc800078e0226 */
[----:B---3--:R-:W-:-:S05]  /*12dc0*/  VIADD R39, R40, 0x1 ;  /* 0x0000000128277836 */ /* 0x008fca0000000000 */
[----:B------:R0:W-:Y:S04]  /*12dd0*/  STG.E desc[UR6][R10.64], R39 ;  /* 0x000000270a007986 */ /* 0x0001e8000c101906 */
[----:B------:R0:W-:Y:S01]  /*12de0*/  STG.E desc[UR6][R34.64], R45 ;  /* 0x0000002d22007986 */ /* 0x0001e2000c101906 */
[----:B------:R-:W-:Y:S05]  /*12df0*/  BRA `(.L_x_155) ;  /* 0x0000000400a07947 */ /* 0x000fea0003800000 */
.L_x_157:
[----:B------:R-:W0:Y:S01]  /*12e00*/  S2UR UR5, SR_CgaCtaId ;  /* 0x00000000000579c3 */ /* 0x000e220000008800 */
[----:B------:R-:W-:Y:S02]  /*12e10*/  UMOV UR4, 0x400 ;  /* 0x0000040000047882 */ /* 0x000fe40000000000 */
[----:B0-----:R-:W-:-:S09]  /*12e20*/  ULEA UR4, UR5, UR4, 0x18 ;  /* 0x0000000405047291 */ /* 0x001fd2000f8ec03f */
[----:B------:R4:W-:Y:S01]  /*12e30*/  STS [UR4+0x604], R31 ;  /* 0x0006041fff007988 */ /* 0x0009e20008000804 */
[----:B------:R-:W-:Y:S05]  /*12e40*/  BRA `(.L_x_153) ;  /* 0x0000000400b87947 */ /* 0x000fea0003800000 */
.L_x_154:
[----:B------:R-:W0:Y:S01]  /*12e50*/  LDC R39, c[0x0][0x2d4] ;  /* 0x0000b500ff277b82 */ /* 0x000e220000000800 */
[----:B------:R-:W-:-:S04]  /*12e60*/  ISETP.NE.U32.AND P2, PT, R48, RZ, PT ;  /* 0x000000ff3000720c */ /* 0x000fc80003f45070 */
[----:B------:R-:W-:-:S04]  /*12e70*/  ISETP.NE.AND.EX P2, PT, R49, RZ, PT, P2 ;  /* 0x000000ff3100720c */ /* 0x000fc80003f45320 */
[C---:B------:R-:W-:Y:S02]  /*12e80*/  ISETP.LT.AND P2, PT, R22.reuse, R23, P2 ;  /* 0x000000171600720c */ /* 0x040fe40001741270 */
[----:B0-----:R-:W-:-:S04]  /*12e90*/  ISETP.LT.AND P0, PT, R22, R39, !P0 ;  /* 0x000000271600720c */ /* 0x001fc80004701270 */
[----:B------:R-:W-:-:S13]  /*12ea0*/  PLOP3.LUT P0, PT, P2, P0, PT, 0xa8, 0x0 ;  /* 0x000000000000781c */ /* 0x000fda0001701570 */
[----:B------:R-:W-:Y:S05]  /*12eb0*/  @!P0 BRA `(.L_x_155) ;  /* 0x0000000400708947 */ /* 0x000fea0003800000 */
[----:B------:R-:W2:Y:S01]  /*12ec0*/  LDL R29, [R29] ;  /* 0x000000001d1d7983 */ /* 0x000ea20000100800 */
[----:B------:R-:W-:Y:S01]  /*12ed0*/  ULDC.64 UR8, c[0x0][0x218] ;  /* 0x0000860000087ab9 */ /* 0x000fe20000000a00 */
[----:B------:R-:W-:Y:S01]  /*12ee0*/  ULDC.64 UR4, c[0x0][0x210] ;  /* 0x0000840000047ab9 */ /* 0x000fe20000000a00 */
[----:B------:R-:W-:Y:S01]  /*12ef0*/  ULDC.64 UR10, c[0x0][0x220] ;  /* 0x00008800000a7ab9 */ /* 0x000fe20000000a00 */
[----:B------:R-:W-:Y:S01]  /*12f00*/  ULDC.64 UR12, c[0x0][0x228] ;  /* 0x00008a00000c7ab9 */ /* 0x000fe20000000a00 */
[----:B--2---:R-:W-:-:S04]  /*12f10*/  IADD3 R31, P0, R0, R29, RZ ;  /* 0x0000001d001f7210 */ /* 0x004fc80007f1e0ff */
[----:B------:R-:W-:Y:S02]  /*12f20*/  LEA.HI.X.SX32 R34, R29, R38, 0x1, P0 ;  /* 0x000000261d227211 */ /* 0x000fe400000f0eff */
[C---:B------:R-:W-:Y:S02]  /*12f30*/  LEA R32, P2, R31.reuse, UR8, 0x1 ;  /* 0x000000081f207c11 */ /* 0x040fe4000f8408ff */
[C---:B------:R-:W-:Y:S02]  /*12f40*/  LEA R30, P0, R31.reuse, UR4, 0x2 ;  /* 0x000000041f1e7c11 */ /* 0x040fe4000f8010ff */
[C-C-:B------:R-:W-:Y:S01]  /*12f50*/  LEA.HI.X R33, R31.reuse, UR9, R34.reuse, 0x1, P2 ;  /* 0x000000091f217c11 */ /* 0x140fe200090f0c22 */
[----:B------:R-:W-:Y:S01]  /*12f60*/  UMOV UR4, 0x400 ;  /* 0x0000040000047882 */ /* 0x000fe20000000000 */
[----:B------:R-:W-:Y:S01]  /*12f70*/  LEA.HI.X R31, R31, UR5, R34, 0x2, P0 ;  /* 0x000000051f1f7c11 */ /* 0x000fe200080f1422 */
[----:B------:R-:W-:Y:S02]  /*12f80*/  ULDC.64 UR8, c[0x0][0x230] ;  /* 0x00008c0000087ab9 */ /* 0x000fe40000000a00 */
[----:B------:R0:W2:Y:S04]  /*12f90*/  LDG.E.U16.CONSTANT R38, desc[UR6][R32.64] ;  /* 0x0000000620267981 */ /* 0x0000a8000c1e9500 */
[----:B------:R1:W4:Y:S01]  /*12fa0*/  LDG.E.CONSTANT R37, desc[UR6][R30.64] ;  /* 0x000000061e257981 */ /* 0x000322000c1e9900 */
[----:B------:R-:W5:Y:S02]  /*12fb0*/  S2UR UR5, SR_CgaCtaId ;  /* 0x00000000000579c3 */ /* 0x000f640000008800 */
[----:B-----5:R-:W-:-:S09]  /*12fc0*/  ULEA UR14, UR5, UR4, 0x18 ;  /* 0x00000004050e7291 */ /* 0x020fd2000f8ec03f */
[----:B------:R-:W5:Y:S02]  /*12fd0*/  LDS R36, [UR14+0x604] ;  /* 0x0006040eff247984 */ /* 0x000f640008000800 */
[----:B-----5:R-:W-:Y:S02]  /*12fe0*/  IADD3 R35, P0, R25, R36, RZ ;  /* 0x0000002419237210 */ /* 0x020fe40007f1e0ff */
[----:B------:R-:W-:Y:S02]  /*12ff0*/  SHF.R.S32.HI R34, RZ, 0x1f, R36 ;  /* 0x0000001fff227819 */ /* 0x000fe40000011424 */
[----:B------:R-:W-:Y:S01]  /*13000*/  IADD3 R44, R36, 0x1, RZ ;  /* 0x00000001242c7810 */ /* 0x000fe20007ffe0ff */
[----:B0-----:R-:W-:Y:S01]  /*13010*/  IMAD.SHL.U32 R32, R35, 0x4, RZ ;  /* 0x0000000423207824 */ /* 0x001fe200078e00ff */
[----:B------:R-:W-:Y:S02]  /*13020*/  LEA.HI.X.SX32 R34, R25, R34, 0x1, P0 ;  /* 0x0000002219227211 */ /* 0x000fe400000f0eff */
[----:B------:R-:W-:-:S02]  /*13030*/  ISETP.NE.U32.AND P0, PT, RZ, UR8, PT ;  /* 0x00000008ff007c0c */ /* 0x000fc4000bf05070 */
[----:B------:R-:W-:Y:S02]  /*13040*/  SHF.L.U64.HI R29, R35, 0x2, R34 ;  /* 0x00000002231d7819 */ /* 0x000fe40000010222 */
[C---:B-1----:R-:W-:Y:S02]  /*13050*/  IADD3 R30, P2, R32.reuse, UR10, RZ ;  /* 0x0000000a201e7c10 */ /* 0x042fe4000ff5e0ff */
[----:B------:R-:W-:Y:S02]  /*13060*/  ISETP.NE.AND.EX P0, PT, RZ, UR9, PT, P0 ;  /* 0x00000009ff007c0c */ /* 0x000fe4000bf05300 */
[----:B------:R-:W-:Y:S02]  /*13070*/  IADD3.X R31, R29, UR11, RZ, P2, !PT ;  /* 0x0000000b1d1f7c10 */ /* 0x000fe400097fe4ff */
[----:B------:R-:W-:-:S04]  /*13080*/  IADD3 R32, P4, R32, UR12, RZ ;  /* 0x0000000c20207c10 */ /* 0x000fc8000ff9e0ff */
[----:B------:R-:W-:Y:S01]  /*13090*/  IADD3.X R33, R29, UR13, RZ, P4, !PT ;  /* 0x0000000d1d217c10 */ /* 0x000fe2000a7fe4ff */
[----:B--2---:R-:W-:Y:S01]  /*130a0*/  HADD2.F32 R45, -RZ, R38.H0_H0 ;  /* 0x20000026ff2d7230 */ /* 0x004fe20000004100 */
[----:B----4-:R0:W-:Y:S03]  /*130b0*/  STG.E desc[UR6][R30.64], R37 ;  /* 0x000000251e007986 */ /* 0x0101e6000c101906 */
[----:B------:R-:W-:Y:S05]  /*130c0*/  @!P0 BRA `(.L_x_169) ;  /* 0x0000000000e48947 */ /* 0x000fea0003800000 */
[----:B------:R-:W1:Y:S01]  /*130d0*/  LDC R40, c[0x0][0x2d8] ;  /* 0x0000b600ff287b82 */ /* 0x000e620000000800 */
[----:B------:R-:W-:Y:S01]  /*130e0*/  IABS R42, R37 ;  /* 0x00000025002a7213 */ /* 0x000fe20000000000 */
[----:B------:R-:W-:Y:S01]  /*130f0*/  UIADD3 UR4, UR4, 0x608, URZ ;  /* 0x0000060804047890 */ /* 0x000fe2000fffe03f */
[----:B------:R-:W-:Y:S01]  /*13100*/  IABS R43, R39 ;  /* 0x00000027002b7213 */ /* 0x000fe20000000000 */
[----:B------:R-:W-:Y:S02]  /*13110*/  HADD2.F32 R38, -RZ, R38.H0_H0 ;  /* 0x20000026ff267230 */ /* 0x000fe40000004100 */
[----:B------:R-:W-:Y:S01]  /*13120*/  ULEA UR4, UR5, UR4, 0x18 ;  /* 0x0000000405047291 */ /* 0x000fe2000f8ec03f */
[----:B-1----:R-:W-:-:S04]  /*13130*/  IABS R35, R40 ;  /* 0x0000002800237213 */ /* 0x002fc80000000000 */
[----:B------:R-:W1:Y:S08]  /*13140*/  I2F.RP R29, R35 ;  /* 0x00000023001d7306 */ /* 0x000e700000209400 */
[----:B-1----:R-:W0:Y:S02]  /*13150*/  MUFU.RCP R29, R29 ;  /* 0x0000001d001d7308 */ /* 0x002e240000001000 */
[----:B0-----:R-:W-:-:S06]  /*13160*/  VIADD R30, R29, 0xffffffe ;  /* 0x0ffffffe1d1e7836 */ /* 0x001fcc0000000000 */
[----:B------:R0:W1:Y:S02]  /*13170*/  F2I.FTZ.U32.TRUNC.NTZ R31, R30 ;  /* 0x0000001e001f7305 */ /* 0x000064000021f000 */
[----:B0-----:R-:W-:Y:S01]  /*13180*/  HFMA2.MMA R30, -RZ, RZ, 0, 0 ;  /* 0x00000000ff1e7435 */ /* 0x001fe200000001ff */
[----:B-1----:R-:W-:-:S04]  /*13190*/  IMAD.MOV R34, RZ, RZ, -R31 ;  /* 0x000000ffff227224 */ /* 0x002fc800078e0a1f */
[----:B------:R-:W-:Y:S02]  /*131a0*/  IMAD R41, R34, R35, RZ ;  /* 0x0000002322297224 */ /* 0x000fe400078e02ff */
[----:B------:R-:W-:-:S03]  /*131b0*/  IMAD.MOV.U32 R34, RZ, RZ, R42 ;  /* 0x000000ffff227224 */ /* 0x000fc600078e002a */
[----:B------:R-:W-:Y:S01]  /*131c0*/  IMAD.HI.U32 R41, R31, R41, R30 ;  /* 0x000000291f297227 */ /* 0x000fe200078e001e */
[----:B------:R-:W0:Y:S05]  /*131d0*/  I2F.RP R42, R43 ;  /* 0x0000002b002a7306 */ /* 0x000e2a0000209400 */
        /* <DEDUP_REMOVED lines=9> */
[----:B------:R-:W-:Y:S02]  /*13270*/  ISETP.GE.U32.AND P0, PT, R30, R35, PT ;  /* 0x000000231e00720c */ /* 0x000fe40003f06070 */
[----:B------:R-:W-:Y:S01]  /*13280*/  LOP3.LUT R30, R37, R40, RZ, 0x3c, !PT ;  /* 0x00000028251e7212 */ /* 0x000fe200078e3cff */
[----:B------:R-:W0:Y:S03]  /*13290*/  F2I.FTZ.U32.TRUNC.NTZ R31, R31 ;  /* 0x0000001f001f7305 */ /* 0x000e26000021f000 */
[----:B------:R-:W-:-:S07]  /*132a0*/  ISETP.GE.AND P4, PT, R30, RZ, PT ;  /* 0x000000ff1e00720c */ /* 0x000fce0003f86270 */
[----:B------:R-:W-:Y:S02]  /*132b0*/  @P0 VIADD R29, R29, 0x1 ;  /* 0x000000011d1d0836 */ /* 0x000fe40000000000 */
[----:B0-----:R-:W-:-:S04]  /*132c0*/  IMAD.MOV R30, RZ, RZ, -R31 ;  /* 0x000000ffff1e7224 */ /* 0x001fc800078e0a1f */
[----:B------:R-:W-:Y:S01]  /*132d0*/  @!P4 IMAD.MOV R29, RZ, RZ, -R29 ;  /* 0x000000ffff1dc224 */ /* 0x000fe200078e0a1d */
[----:B------:R-:W-:Y:S01]  /*132e0*/  @!P2 LOP3.LUT R29, RZ, R40, RZ, 0x33, !PT ;  /* 0x00000028ff1da212 */ /* 0x000fe200078e33ff */
[----:B------:R-:W-:Y:S01]  /*132f0*/  IMAD R35, R30, R43, RZ ;  /* 0x0000002b1e237224 */ /* 0x000fe200078e02ff */
[----:B------:R-:W-:Y:S02]  /*13300*/  MOV R30, RZ ;  /* 0x000000ff001e7202 */ /* 0x000fe40000000f00 */
[----:B------:R-:W-:Y:S02]  /*13310*/  IABS R34, R29 ;  /* 0x0000001d00227213 */ /* 0x000fe40000000000 */
[----:B------:R-:W-:Y:S01]  /*13320*/  ISETP.GE.AND P2, PT, R29, RZ, PT ;  /* 0x000000ff1d00720c */ /* 0x000fe20003f46270 */
[----:B------:R-:W-:Y:S01]  /*13330*/  IMAD.HI.U32 R30, R31, R35, R30 ;  /* 0x000000231f1e7227 */ /* 0x000fe200078e001e */
[----:B------:R-:W-:-:S03]  /*13340*/  ISETP.NE.AND P4, PT, R39, RZ, PT ;  /* 0x000000ff2700720c */ /* 0x000fc60003f85270 */
[----:B------:R-:W-:Y:S02]  /*13350*/  IMAD.MOV.U32 R31, RZ, RZ, R34 ;  /* 0x000000ffff1f7224 */ /* 0x000fe400078e0022 */
[----:B------:R-:W-:Y:S02]  /*13360*/  IMAD.IADD R35, R25, 0x1, R36 ;  /* 0x0000000119237824 */ /* 0x000fe400078e0224 */
[----:B------:R-:W-:-:S04]  /*13370*/  IMAD.HI.U32 R30, R30, R31, RZ ;  /* 0x0000001f1e1e7227 */ /* 0x000fc800078e00ff */
[----:B------:R-:W-:-:S04]  /*13380*/  IMAD.MOV R30, RZ, RZ, -R30 ;  /* 0x000000ffff1e7224 */ /* 0x000fc800078e0a1e */
[----:B------:R-:W-:-:S05]  /*13390*/  IMAD R30, R43, R30, R31 ;  /* 0x0000001e2b1e7224 */ /* 0x000fca00078e021f */
[----:B------:R-:W-:-:S13]  /*133a0*/  ISETP.GT.U32.AND P0, PT, R43, R30, PT ;  /* 0x0000001e2b00720c */ /* 0x000fda0003f04070 */
[----:B------:R-:W-:-:S05]  /*133b0*/  @!P0 IMAD.IADD R30, R30, 0x1, -R43 ;  /* 0x000000011e1e8824 */ /* 0x000fca00078e0a2b */
[----:B------:R-:W-:-:S13]  /*133c0*/  ISETP.GT.U32.AND P0, PT, R43, R30, PT ;  /* 0x0000001e2b00720c */ /* 0x000fda0003f04070 */
[----:B------:R-:W-:-:S05]  /*133d0*/  @!P0 IADD3 R30, R30, -R43, RZ ;  /* 0x8000002b1e1e8210 */ /* 0x000fca0007ffe0ff */
[----:B------:R-:W-:Y:S01]  /*133e0*/  @!P2 IMAD.MOV R30, RZ, RZ, -R30 ;  /* 0x000000ffff1ea224 */ /* 0x000fe200078e0a1e */
[----:B------:R-:W-:-:S04]  /*133f0*/  @!P4 LOP3.LUT R30, RZ, R39, RZ, 0x33, !PT ;  /* 0x00000027ff1ec212 */ /* 0x000fc800078e33ff */
[----:B------:R-:W-:Y:S02]  /*13400*/  LEA R29, R30, UR4, 0x2 ;  /* 0x000000041e1d7c11 */ /* 0x000fe4000f8e10ff */
[----:B------:R-:W0:Y:S04]  /*13410*/  LDC.64 R30, c[0x0][0x230] ;  /* 0x00008c00ff1e7b82 */ /* 0x000e280000000a00 */
[----:B------:R-:W1:Y:S01]  /*13420*/  LDS R29, [R29] ;  /* 0x000000001d1d7984 */ /* 0x000e620000000800 */
[----:B0-----:R-:W-:-:S04]  /*13430*/  IMAD.WIDE R30, R35, 0x4, R30 ;  /* 0x00000004231e7825 */ /* 0x001fc800078e021e */
[----:B-1----:R-:W-:-:S05]  /*13440*/  FADD.FTZ R35, R38, -R29 ;  /* 0x8000001d26237221 */ /* 0x002fca0000010000 */
[----:B------:R1:W-:Y:S02]  /*13450*/  STG.E desc[UR6][R30.64], R35 ;  /* 0x000000231e007986 */ /* 0x0003e4000c101906 */
.L_x_169:
[----:B------:R2:W-:Y:S04]  /*13460*/  STG.E desc[UR6][R32.64], R45 ;  /* 0x0000002d20007986 */ /* 0x0005e8000c101906 */
[----:B------:R2:W-:Y:S02]  /*13470*/  STS [UR14+0x604], R44 ;  /* 0x0006042cff007988 */ /* 0x0005e4000800080e */
.L_x_155:
[----:B------:R-:W-:Y:S05]  /*13480*/  WARPSYNC.ALL ;  /* 0x0000000000007948 */ /* 0x000fea0003800000 */
[----:B------:R-:W4:Y:S08]  /*13490*/  S2UR UR5, SR_CgaCtaId ;  /* 0x00000000000579c3 */ /* 0x000f300000008800 */
[----:B------:R-:W-:Y:S01]  /*134a0*/  BAR.SYNC.DEFER_BLOCKING 0x0 ;  /* 0x0000000000007b1d */ /* 0x000fe20000010000 */
[----:B------:R-:W-:-:S05]  /*134b0*/  VIADD R22, R22, 0x1 ;  /* 0x0000000116167836 */ /* 0x000fca0000000000 */
[----:B------:R-:W-:Y:S01]  /*134c0*/  UMOV UR4, 0x400 ;  /* 0x0000040000047882 */ /* 0x000fe20000000000 */
[----:B------:R-:W-:Y:S01]  /*134d0*/  ISETP.GE.U32.AND P0, PT, R22, 0x80, PT ;  /* 0x000000801600780c */ /* 0x000fe20003f06070 */
[----:B----4-:R-:W-:-:S09]  /*134e0*/  ULEA UR4, UR5, UR4, 0x18 ;  /* 0x0000000405047291 */ /* 0x010fd2000f8ec03f */
[----:B0-----:R-:W0:Y:S01]  /*134f0*/  LDS R29, [UR4+0x604] ;  /* 0x00060404ff1d7984 */ /* 0x001e220008000800 */
[----:B------:R-:W-:Y:S02]  /*13500*/  ULDC UR4, c[0x0][0x2d4] ;  /* 0x0000b50000047ab9 */ /* 0x000fe40000000800 */
[----:B0-----:R-:W-:-:S13]  /*13510*/  ISETP.LT.AND P2, PT, R29, UR4, PT ;  /* 0x000000041d007c0c */ /* 0x001fda000bf41270 */
[----:B------:R-:W-:Y:S05]  /*13520*/  @!P0 BRA P2, `(.L_x_170) ;  /* 0xffffffd8003c8947 */ /* 0x000fea000103ffff */
.L_x_153:
[----:B------:R-:W-:Y:S05]  /*13530*/  BSYNC B0 ;  /* 0x0000000000007941 */ /* 0x000fea0003800000 */
.L_x_152:
[----:B------:R-:W-:Y:S02]  /*13540*/  ULDC.64 UR4, c[0x0][0x278] ;  /* 0x00009e0000047ab9 */ /* 0x000fe40000000a00 */
[----:B------:R-:W-:-:S04]  /*13550*/  ISETP.NE.U32.AND P0, PT, RZ, UR4, PT ;  /* 0x00000004ff007c0c */ /* 0x000fc8000bf05070 */
[----:B------:R-:W-:-:S04]  /*13560*/  ISETP.NE.AND.EX P0, PT, RZ, UR5, PT, P0 ;  /* 0x00000005ff007c0c */ /* 0x000fc8000bf05300 */
[----:B------:R-:W-:-:S13]  /*13570*/  ISETP.NE.OR P0, PT, R2, RZ, !P0 ;  /* 0x000000ff0200720c */ /* 0x000fda0004705670 */
[----:B------:R-:W-:Y:S05]  /*13580*/  @P0 EXIT ;  /* 0x000000000000094d */ /* 0x000fea0003800000 */
[----:B0-----:R-:W0:Y:S01]  /*13590*/  S2R R5, SR_CTAID.X ;  /* 0x0000000000057919 */ /* 0x001e220000002500 */
[----:B------:R-:W0:Y:S01]  /*135a0*/  LDC.64 R2, c[0x0][0x278] ;  /* 0x00009e00ff027b82 */ /* 0x000e220000000a00 */
[----:B------:R-:W-:Y:S01]  /*135b0*/  ULDC UR4, c[0x0][0x2d4] ;  /* 0x0000b50000047ab9 */ /* 0x000fe20000000800 */
[----:B0-----:R-:W-:-:S06]  /*135c0*/  IMAD.WIDE.U32 R2, R5, 0x4, R2 ;  /* 0x0000000405027825 */ /* 0x001fcc00078e0002 */
[----:B------:R-:W5:Y:S02]  /*135d0*/  LDG.E R2, desc[UR6][R2.64] ;  /* 0x0000000602027981 */ /* 0x000f64000c1e1900 */
[----:B-----5:R-:W-:-:S13]  /*135e0*/  ISETP.GE.AND P0, PT, R2, UR4, PT ;  /* 0x0000000402007c0c */ /* 0x020fda000bf06270 */
[----:B------:R-:W-:Y:S05]  /*135f0*/  @!P0 BRA `(.L_x_171) ;  /* 0x0000000000248947 */ /* 0x000fea0003800000 */
[----:B------:R-:W-:Y:S02]  /*13600*/  ULDC.U8 UR4, c[0x0][0x2c8] ;  /* 0x0000b20000047ab9 */ /* 0x000fe40000000000 */
[----:B------:R-:W-:-:S13]  /*13610*/  ISETP.NE.AND P0, PT, RZ, UR4, PT ;  /* 0x00000004ff007c0c */ /* 0x000fda000bf05270 */
[----:B------:R-:W-:Y:S05]  /*13620*/  @!P0 EXIT ;  /* 0x000000000000894d */ /* 0x000fea0003800000 */
[----:B------:R-:W-:Y:S01]  /*13630*/  ULDC.64 UR4, c[0x0][0x280] ;  /* 0x0000a00000047ab9 */ /* 0x000fe20000000a00 */
[----:B------:R-:W-:Y:S01]  /*13640*/  HFMA2.MMA R0, -RZ, RZ, 0, 5.9604644775390625e-08 ;  /* 0x00000001ff007435 */ /* 0x000fe200000001ff */
[----:B------:R-:W-:-:S05]  /*13650*/  IADD3 R2, P0, R5, UR4, RZ ;  /* 0x0000000405027c10 */ /* 0x000fca000ff1e0ff */
[----:B------:R-:W-:-:S05]  /*13660*/  IMAD.X R3, RZ, RZ, UR5, P0 ;  /* 0x00000005ff037e24 */ /* 0x000fca00080e06ff */
[----:B------:R-:W-:Y:S01]  /*13670*/  STG.E.U8 desc[UR6][R2.64], R0 ;  /* 0x0000000002007986 */ /* 0x000fe2000c101106 */
[----:B------:R-:W-:Y:S05]  /*13680*/  EXIT ;  /* 0x000000000000794d */ /* 0x000fea0003800000 */
.L_x_171:
[----:B------:R-:W-:Y:S02]  /*13690*/  ULDC.64 UR4, c[0x0][0x280] ;  /* 0x0000a00000047ab9 */ /* 0x000fe40000000a00 */
[----:B------:R-:W-:-:S05]  /*136a0*/  IADD3 R2, P0, R5, UR4, RZ ;  /* 0x0000000405027c10 */ /* 0x000fca000ff1e0ff */
[----:B------:R-:W-:-:S05]  /*136b0*/  IMAD.X R3, RZ, RZ, UR5, P0 ;  /* 0x00000005ff037e24 */ /* 0x000fca00080e06ff */
[----:B------:R-:W-:Y:S01]  /*136c0*/  STG.E.U8 desc[UR6][R2.64], RZ ;  /* 0x000000ff02007986 */ /* 0x000fe2000c101106 */
[----:B------:R-:W-:Y:S05]  /*136d0*/  EXIT ;  /* 0x000000000000794d */ /* 0x000fea0003800000 */
.L_x_172:
[----:B------:R-:W-:-:S00]  /*136e0*/  BRA `(.L_x_172) ;  /* 0xfffffffc00fc7947 */ /* 0x000fc0000383ffff */
[----:B------:R-:W-:-:S00]  /*136f0*/  NOP ;  /* 0x0000000000007918 */ /* 0x000fc00000000000 */
        /* <DEDUP_REMOVED lines=8> */
.L_x_74324:


//--------------------- .text._ZN17fastertransformer38beam_online_softmax_topk_stage2_kernelI6__halfLi128ELi128EEEvPKfS3_PiPT_ii --------------------------
	.section	.text._ZN17fastertransformer38beam_online_softmax_topk_stage2_kernelI6__halfLi128ELi128EEEvPKfS3_PiPT_ii,"ax",@progbits
	.align	128
        .global         _ZN17fastertransformer38beam_online_softmax_topk_stage2_kernelI6__halfLi128ELi128EEEvPKfS3_PiPT_ii
        .type           _ZN17fastertransformer38beam_online_softmax_topk_stage2_kernelI6__halfLi128ELi128EEEvPKfS3_PiPT_ii,@function
        .size           _ZN17fastertransformer38beam_online_softmax_topk_stage2_kernelI6__halfLi128ELi128EEEvPKfS3_PiPT_ii,(.L_x_74325 - _ZN17fastertransformer38beam_online_softmax_topk_stage2_kernelI6__halfLi128ELi128EEEvPKfS3_PiPT_ii)
        .other          _ZN17fastertransformer38beam_online_softmax_topk_stage2_kernelI6__halfLi128ELi128EEEvPKfS3_PiPT_ii,@"STO_CUDA_ENTRY STV_DEFAULT"
_ZN17fastertransformer38beam_online_softmax_topk_stage2_kernelI6__halfLi128ELi128EEEvPKfS3_PiPT_ii:
.text._ZN17fastertransformer38beam_online_softmax_topk_stage2_kernelI6__halfLi128ELi128EEEvPKfS3_PiPT_ii:
[----:B------:R-:W0:Y:S01]  /*0000*/  LDC R1, c[0x0][0x28] ;  /* 0x00000a00ff017b82 */ /* 0x000e220000000800 */
[----:B------:R-:W-:Y:S01]  /*0010*/  IMAD.MOV.U32 R13, RZ, RZ, 0xfbff ;  /* 0x0000fbffff0d7424 */ /* 0x000fe200078e00ff */
[----:B------:R-:W-:Y:S01]  /*0020*/  ULDC.64 UR6, c[0x0][0x208] ;  /* 0x0000820000067ab9 */ /* 0x000fe20000000a00 */
[----:B0-----:R-:W-:Y:S01]  /*0030*/  VIADD R1, R1, 0xfffff3f0 ;  /* 0xfffff3f001017836 */ /* 0x001fe20000000000 */
[----:B------:R-:W-:Y:S01]  /*0040*/  ULDC.64 UR8, c[0x0][0x210] ;  /* 0x0000840000087ab9 */ /* 0x000fe20000000a00 */
[----:B------:R-:W-:Y:S01]  /*0050*/  IMAD.MOV.U32 R2, RZ, RZ, -0x1 ;  /* 0xffffffffff027424 */ /* 0x000fe200078e00ff */
[C-C-:B------:R-:W-:Y:S01]  /*0060*/  PRMT R0, R13.reuse, 0x5410, R13.reuse ;  /* 0x000054100d007816 */ /* 0x140fe2000000000d */
[----:B------:R-:W-:Y:S01]  /*0070*/  IMAD.MOV.U32 R3, RZ, RZ, -0x1 ;  /* 0xffffffffff037424 */ /* 0x000fe200078e00ff */
[C-C-:B------:R-:W-:Y:S01]  /*0080*/  PRMT R4, R13.reuse, 0x5410, R13.reuse ;  /* 0x000054100d047816 */ /* 0x140fe2000000000d */
[----:B------:R-:W-:Y:S01]  /*0090*/  ULDC.64 UR10, c[0x0][0x210] ;  /* 0x00008400000a7ab9 */ /* 0x000fe20000000a00 */
[C---:B------:R-:W-:Y:S01]  /*00a0*/  PRMT R5, R13.reuse, 0x5410, R13 ;  /* 0x000054100d057816 */ /* 0x040fe2000000000d */
[----:B------:R0:W-:Y:S01]  /*00b0*/  STL [R1+0x808], R0 ;  /* 0x0008080001007387 */ /* 0x0001e20000100800 */
[C---:B------:R-:W-:Y:S01]  /*00c0*/  PRMT R7, R13.reuse, 0x7610, R7 ;  /* 0x000076100d077816 */ /* 0x040fe20000000007 */
[----:B------:R-:W-:Y:S01]  /*00d0*/  BSSY B0, `(.L_x_173) ;  /* 0x0000209000007945 */ /* 0x000fe20003800000 */
[C---:B------:R-:W-:Y:S01]  /*00e0*/  PRMT R6, R13.reuse, 0x5410, R13 ;  /* 0x000054100d067816 */ /* 0x040fe2000000000d */
[----:B------:R-:W-:Y:S01]  /*00f0*/  STL.64 [R1+0x608], R2 ;  /* 0x0006080201007387 */ /* 0x000fe20000100a00 */
[----:B------:R-:W-:-:S02]  /*0100*/  PRMT R8, R13, 0x7610, R8 ;  /* 0x000076100d087816 */ /* 0x000fc40000000008 */
[C---:B------:R-:W-:Y:S01]  /*0110*/  PRMT R9, R13.reuse, 0x7610, R9 ;  /* 0x000076100d097816 */ /* 0x040fe20000000009 */
[----:B------:R-:W-:Y:S01]  /*0120*/  STL.64 [R1+0x610], R2 ;  /* 0x0006100201007387 */ /* 0x000fe20000100a00 */
[C---:B------:R-:W-:Y:S02]  /*0130*/  PRMT R10, R13.reuse, 0x7610, R10 ;  /* 0x000076100d0a7816 */ /* 0x040fe4000000000a */
[C---:B------:R-:W-:Y:S01]  /*0140*/  PRMT R11, R13.reuse, 0x7610, R11 ;  /* 0x000076100d0b7816 */ /* 0x040fe2000000000b */
[----:B------:R-:W-:Y:S01]  /*0150*/  STL.64 [R1+0x618], R2 ;  /* 0x0006180201007387 */ /* 0x000fe20000100a00 */
[C---:B0-----:R-:W-:Y:S02]  /*0160*/  PRMT R0, R13.reuse, 0x7610, R0 ;  /* 0x000076100d007816 */ /* 0x041fe40000000000 */
[C---:B------:R-:W-:Y:S01]  /*0170*/  PRMT R12, R13.reuse, 0x7610, R12 ;  /* 0x000076100d0c7816 */ /* 0x040fe2000000000c */
[----:B------:R-:W-:Y:S04]  /*0180*/  STL.64 [R1+0x620], R2 ;  /* 0x0006200201007387 */ /* 0x000fe80000100a00 */
[----:B------:R0:W-:Y:S04]  /*0190*/  STL.64 [R1+0x628], R2 ;  /* 0x0006280201007387 */ /* 0x0001e80000100a00 */
[----:B------:R1:W-:Y:S04]  /*01a0*/  STL [R1+0x810], R4 ;  /* 0x0008100401007387 */ /* 0x0003e80000100800 */
[----:B------:R2:W-:Y:S01]  /*01b0*/  STL.U16 [R1+0x81c], R0 ;  /* 0x00081c0001007387 */ /* 0x0005e20000100400 */
[----:B0-----:R-:W-:-:S03]  /*01c0*/  PRMT R3, R13, 0x5410, R13 ;  /* 0x000054100d037816 */ /* 0x001fc6000000000d */
[----:B------:R0:W-:Y:S01]  /*01d0*/  STL [R1+0x814], R5 ;  /* 0x0008140501007387 */ /* 0x0001e20000100800 */
[C---:B------:R-:W-:Y:S02]  /*01e0*/  PRMT R2, R13.reuse, 0x7610, R2 ;  /* 0x000076100d027816 */ /* 0x040fe40000000002 */
[C---:B-1----:R-:W-:Y:S01]  /*01f0*/  PRMT R4, R13.reuse, 0x7610, R4 ;  /* 0x000076100d047816 */ /* 0x042fe20000000004 */
[----:B------:R1:W-:Y:S01]  /*0200*/  STL [R1+0x80c], R3 ;  /* 0x00080c0301007387 */ /* 0x0003e20000100800 */
[----:B--2---:R-:W-:-:S03]  /*0210*/  PRMT R0, R13, 0x7610, R0 ;  /* 0x000076100d007816 */ /* 0x004fc60000000000 */
[----:B------:R2:W-:Y:S04]  /*0220*/  STL.U16 [R1+0x81e], R2 ;  /* 0x00081e0201007387 */ /* 0x0005e80000100400 */
[----:B------:R3:W-:Y:S01]  /*0230*/  STL.U16 [R1+0x828], R4 ;  /* 0x0008280401007387 */ /* 0x0007e20000100400 */
[C---:B0-----:R-:W-:Y:S02]  /*0240*/  PRMT R5, R13.reuse, 0x7610, R5 ;  /* 0x000076100d057816 */ /* 0x041fe40000000005 */
[C---:B-1----:R-:W-:Y:S01]  /*0250*/  PRMT R3, R13.reuse, 0x7610, R3 ;  /* 0x000076100d037816 */ /* 0x042fe20000000003 */
[----:B------:R0:W-:Y:S01]  /*0260*/  STL.U16 [R1+0x82c], R0 ;  /* 0x00082c0001007387 */ /* 0x0001e20000100400 */
[----:B--2---:R-:W-:-:S03]  /*0270*/  PRMT R2, R13, 0x7610, R2 ;  /* 0x000076100d027816 */ /* 0x004fc60000000002 */
[----:B------:R1:W-:Y:S01]  /*0280*/  STL.U16 [R1+0x826], R3 ;  /* 0x0008260301007387 */ /* 0x0003e20000100400 */
[----:B---3--:R-:W-:-:S03]  /*0290*/  PRMT R4, R13, 0x7610, R4 ;  /* 0x000076100d047816 */ /* 0x008fc60000000004 */
[----:B------:R2:W-:Y:S01]  /*02a0*/  STL.U16 [R1+0x820], R7 ;  /* 0x0008200701007387 */ /* 0x0005e20000100400 */
[----:B0-----:R-:W-:-:S03]  /*02b0*/  PRMT R0, R13, 0x7610, R0 ;  /* 0x000076100d007816 */ /* 0x001fc60000000000 */
[----:B------:R0:W-:Y:S01]  /*02c0*/  STL [R1+0x818], R6 ;  /* 0x0008180601007387 */ /* 0x0001e20000100800 */
[----:B-1----:R-:W-:-:S03]  /*02d0*/  PRMT R3, R13, 0x7610, R3 ;  /* 0x000076100d037816 */ /* 0x002fc60000000003 */
[----:B------:R1:W-:Y:S01]  /*02e0*/  STL.U16 [R1+0x822], R8 ;  /* 0x0008220801007387 */ /* 0x0003e20000100400 */
        /* <DEDUP_REMOVED lines=11> */
[----:B------:R0:W-:Y:S01]  /*03a0*/  STL.U16 [R1+0x83c], R0 ;  /* 0x00083c0001007387 */ /* 0x0001e20000100400 */
[----:B-1----:R-:W-:-:S03]  /*03b0*/  PRMT R3, R13, 0x7610, R3 ;  /* 0x000076100d037816 */ /* 0x002fc60000000003 */
[----:B------:R1:W-:Y:S01]  /*03c0*/  STL.U16 [R1+0x832], R7 ;  /* 0x0008320701007387 */ /* 0x0003e20000100400 */
[----:B--2---:R-:W-:-:S03]  /*03d0*/  PRMT R4, R13, 0x7610, R4 ;  /* 0x000076100d047816 */ /* 0x004fc60000000004 */
        /* <DEDUP_REMOVED lines=143> */
[----:B--2---:R-:W-:-:S03]  /*0cd0*/  IMAD.MOV.U32 R0, RZ, RZ, -0x1 ;  /* 0xffffffffff007424 */ /* 0x004fc600078e00ff */
        /* <DEDUP_REMOVED lines=11> */
[----:B--2---:R-:W-:-:S03]  /*0d90*/  IMAD.MOV.U32 R3, RZ, RZ, RZ ;  /* 0x000000ffff037224 */ /* 0x004fc600078e00ff */
[----:B------:R2:W-:Y:S01]  /*0da0*/  STL.U16 [R1+0x8d4], R9 ;  /* 0x0008d40901007387 */ /* 0x0005e20000100400 */
[----:B0-----:R-:W-:-:S03]  /*0db0*/  PRMT R4, R13, 0x7610, R4 ;  /* 0x000076100d047816 */ /* 0x001fc60000000004 */
[----:B------:R0:W-:Y:S01]  /*0dc0*/  STL.U16 [R1+0x8d6], R10 ;  /* 0x0008d60a01007387 */ /* 0x0001e20000100400 */
[----:B-1----:R-:W-:-:S03]  /*0dd0*/  PRMT R8, R13, 0x7610, R8 ;  /* 0x000076100d087816 */ /* 0x002fc60000000008 */
[----:B------:R1:W-:Y:S01]  /*0de0*/  STL.U16 [R1+0x8d8], R11 ;  /* 0x0008d80b01007387 */ /* 0x0003e20000100400 */
[----:B--2---:R-:W-:-:S03]  /*0df0*/  PRMT R9, R13, 0x7610, R9 ;  /* 0x000076100d097816 */ /* 0x004fc60000000009 */
[----:B------:R-:W-:Y:S01]  /*0e00*/  STL [R1+0x630], R0 ;  /* 0x0006300001007387 */ /* 0x000fe20000100800 */
[----:B0-----:R-:W-:-:S03]  /*0e10*/  PRMT R10, R13, 0x7610, R10 ;  /* 0x000076100d0a7816 */ /* 0x001fc6000000000a */
[----:B------:R-:W-:Y:S01]  /*0e20*/  STL [R1+0x634], R0 ;  /* 0x0006340001007387 */ /* 0x000fe20000100800 */
[----:B-1----:R-:W-:-:S03]  /*0e30*/  PRMT R11, R13, 0x7610, R11 ;  /* 0x000076100d0b7816 */ /* 0x002fc6000000000b */
[----:B------:R-:W-:Y:S04]  /*0e40*/  STL [R1+0x638], R0 ;  /* 0x0006380001007387 */ /* 0x000fe80000100800 */
        /* <DEDUP_REMOVED lines=114> */
[----:B------:R0:W-:Y:S04]  /*1570*/  STL [R1+0x804], R0 ;  /* 0x0008040001007387 */ /* 0x0001e80000100800 */
[----:B------:R1:W-:Y:S04]  /*1580*/  STL.U16 [R1+0x8e4], R7 ;  /* 0x0008e40701007387 */ /* 0x0003e80000100400 */
[----:B------:R2:W-:Y:S01]  /*1590*/  STL.U16 [R1+0x8da], R4 ;  /* 0x0008da0401007387 */ /* 0x0005e20000100400 */
[----:B0-----:R-:W0:Y:S01]  /*15a0*/  S2R R0, SR_TID.X ;  /* 0x0000000000007919 */ /* 0x001e220000002100 */
[----:B-1----:R-:W1:Y:S02]  /*15b0*/  LDC R7, c[0x0][0x234] ;  /* 0x00008d00ff077b82 */ /* 0x002e640000000800 */
[----:B------:R3:W-:Y:S01]  /*15c0*/  STL.U16 [R1+0x8de], R6 ;  /* 0x0008de0601007387 */ /* 0x0007e20000100400 */
[----:B--2---:R-:W-:-:S03]  /*15d0*/  PRMT R4, R13, 0x7610, R4 ;  /* 0x000076100d047816 */ /* 0x004fc60000000004 */
[----:B------:R2:W-:Y:S04]  /*15e0*/  STL.U16 [R1+0x8dc], R5 ;  /* 0x0008dc0501007387 */ /* 0x0005e80000100400 */
[----:B------:R4:W-:Y:S01]  /*15f0*/  STL.U16 [R1+0x8e6], R8 ;  /* 0x0008e60801007387 */ /* 0x0009e20000100400 */
[----:B---3--:R-:W-:-:S03]  /*1600*/  PRMT R6, R13, 0x7610, R6 ;  /* 0x000076100d067816 */ /* 0x008fc60000000006 */
[----:B------:R3:W-:Y:S01]  /*1610*/  STL.U16 [R1+0x8e8], R9 ;  /* 0x0008e80901007387 */ /* 0x0007e20000100400 */
[----:B--2---:R-:W-:-:S03]  /*1620*/  PRMT R5, R13, 0x7610, R5 ;  /* 0x000076100d057816 */ /* 0x004fc60000000005 */
[----:B------:R2:W-:Y:S01]  /*1630*/  STL.U16 [R1+0x8ea], R4 ;  /* 0x0008ea0401007387 */ /* 0x0005e20000100400 */
[----:B----4-:R-:W-:-:S03]  /*1640*/  PRMT R8, R13, 0x7610, R8 ;  /* 0x000076100d087816 */ /* 0x010fc60000000008 */
        /* <DEDUP_REMOVED lines=8> */
[----:B------:R-:W-:Y:S01]  /*16d0*/  STL.U16 [R1+0x8f8], R8 ;  /* 0x0008f80801007387 */ /* 0x000fe20000100400 */
[----:B--2---:R-:W-:-:S03]  /*16e0*/  PRMT R11, R13, 0x7610, R11 ;  /* 0x000076100d0b7816 */ /* 0x004fc6000000000b */
[----:B------:R-:W-:Y:S01]  /*16f0*/  STL.U16 [R1+0x8fa], R9 ;  /* 0x0008fa0901007387 */ /* 0x000fe20000100400 */
[----:B-1----:R-:W-:-:S03]  /*1700*/  IMAD R5, R7, 0x102, RZ ;  /* 0x0000010207057824 */ /* 0x002fc600078e02ff */
[----:B------:R-:W-:Y:S02]  /*1710*/  STL.U16 [R1+0x8fc], R4 ;  /* 0x0008fc0401007387 */ /* 0x000fe40000100400 */
[----:B0-----:R-:W-:Y:S02]  /*1720*/  ISETP.GE.AND P0, PT, R0, R5, PT ;  /* 0x000000050000720c */ /* 0x001fe40003f06270 */
[----:B------:R-:W-:Y:S04]  /*1730*/  STL.U16 [R1+0x8fe], R6 ;  /* 0x0008fe0601007387 */ /* 0x000fe80000100400 */
[----:B------:R-:W-:Y:S04]  /*1740*/  STL.U16 [R1+0x900], R10 ;  /* 0x0009000a01007387 */ /* 0x000fe80000100400 */
[----:B------:R-:W-:Y:S04]  /*1750*/  STL.U16 [R1+0x902], R11 ;  /* 0x0009020b01007387 */ /* 0x000fe80000100400 */
[----:B------:R-:W-:Y:S04]  /*1760*/  STL.U16 [R1+0x904], R12 ;  /* 0x0009040c01007387 */ /* 0x000fe80000100400 */
[----:B------:R-:W-:Y:S04]  /*1770*/  STL.U16 [R1+0x906], R13 ;  /* 0x0009060d01007387 */ /* 0x000fe80000100400 */
[----:B------:R0:W-:Y:S02]  /*1780*/  STL.64 [R1+0x600], R2 ;  /* 0x0006000201007387 */ /* 0x0001e40000100a00 */
[----:B0-----:R-:W-:-:S02]  /*1790*/  PRMT R2, R13, 0x7610, R2 ;  /* 0x000076100d027816 */ /* 0x001fc40000000002 */
[----:B------:R-:W-:-:S03]  /*17a0*/  PRMT R3, R13, 0x7610, R3 ;  /* 0x000076100d037816 */ /* 0x000fc60000000003 */
[----:B------:R0:W-:Y:S04]  /*17b0*/  STL.U16 [R1+0x8e0], R2 ;  /* 0x0008e00201007387 */ /* 0x0001e80000100400 */
[----:B------:R1:W-:Y:S01]  /*17c0*/  STL.U16 [R1+0x8e2], R3 ;  /* 0x0008e20301007387 */ /* 0x0003e20000100400 */
[C---:B0-----:R-:W-:Y:S02]  /*17d0*/  PRMT R2, R13.reuse, 0x7610, R2 ;  /* 0x000076100d027816 */ /* 0x041fe40000000002 */
[----:B-1----:R-:W-:-:S03]  /*17e0*/  PRMT R3, R13, 0x7610, R3 ;  /* 0x000076100d037816 */ /* 0x002fc60000000003 */
[----:B------:R0:W-:Y:S04]  /*17f0*/  STL.U16 [R1+0x8f4], R2 ;  /* 0x0008f40201007387 */ /* 0x0001e80000100400 */
[----:B------:R1:W-:Y:S01]  /*1800*/  STL.U16 [R1+0x8f6], R3 ;  /* 0x0008f60301007387 */ /* 0x0003e20000100400 */
[----:B0-----:R-:W-:Y:S02]  /*1810*/  IMAD.MOV.U32 R2, RZ, RZ, RZ ;  /* 0x000000ffff027224 */ /* 0x001fe400078e00ff */
[----:B-1----:R-:W-:Y:S01]  /*1820*/  IMAD.MOV.U32 R3, RZ, RZ, -0x38802000 ;  /* 0xc77fe000ff037424 */ /* 0x002fe200078e00ff */
[----:B------:R-:W-:Y:S06]  /*1830*/  @P0 BRA `(.L_x_174) ;  /* 0x0000000800480947 */ /* 0x000fec0003800000 */
[----:B------:R-:W0:Y:S01]  /*1840*/  S2UR UR4, SR_CTAID.X ;  /* 0x00000000000479c3 */ /* 0x000e220000002500 */
[----:B------:R-:W-:Y:S01]  /*1850*/  LOP3.LUT R4, RZ, R0, RZ, 0x33, !PT ;  /* 0x00000000ff047212 */ /* 0x000fe200078e33ff */
[----:B------:R-:W-:Y:S01]  /*1860*/  BSSY B1, `(.L_x_175) ;  /* 0x0000019000017945 */ /* 0x000fe20003800000 */
[----:B------:R-:W-:-:S03]  /*1870*/  IMAD.MOV.U32 R17, RZ, RZ, R0 ;  /* 0x000000ffff117224 */ /* 0x000fc600078e0000 */
[----:B------:R-:W-:-:S05]  /*1880*/  IMAD.IADD R4, R5, 0x1, R4 ;  /* 0x0000000105047824 */ /* 0x000fca00078e0204 */
[C---:B------:R-:W-:Y:S02]  /*1890*/  LEA.HI R6, R4.reuse, 0x1, RZ, 0x19 ;  /* 0x0000000104067811 */ /* 0x040fe400078fc8ff */
[----:B------:R-:W-:Y:S02]  /*18a0*/  ISETP.GE.U32.AND P1, PT, R4, 0x180, PT ;  /* 0x000001800400780c */ /* 0x000fe40003f26070 */
[----:B------:R-:W-:Y:S01]  /*18b0*/  LOP3.LUT P0, R6, R6, 0x3, RZ, 0xc0, !PT ;  /* 0x0000000306067812 */ /* 0x000fe2000780c0ff */
[----:B0-----:R-:W-:-:S05]  /*18c0*/  IMAD R4, R5, UR4, RZ ;  /* 0x0000000405047c24 */ /* 0x001fca000f8e02ff */
[----:B------:R-:W-:-:S07]  /*18d0*/  SHF.R.S32.HI R32, RZ, 0x1f, R4 ;  /* 0x0000001fff207819 */ /* 0x000fce0000011404 */
[----:B------:R-:W-:Y:S05]  /*18e0*/  @!P0 BRA `(.L_x_176) ;  /* 0x0000000000408947 */ /* 0x000fea0003800000 */
[----:B------:R-:W0:Y:S01]  /*18f0*/  S2R R9, SR_CgaCtaId ;  /* 0x0000000000097919 */ /* 0x000e220000008800 */
[----:B------:R-:W-:Y:S01]  /*1900*/  MOV R8, 0x400 ;  /* 0x0000040000087802 */ /* 0x000fe20000000f00 */
[----:B------:R-:W-:-:S04]  /*1910*/  IMAD.MOV.U32 R17, RZ, RZ, R0 ;  /* 0x000000ffff117224 */ /* 0x000fc800078e0000 */
[----:B------:R-:W-:-:S05]  /*1920*/  VIADD R8, R8, 0xf30 ;  /* 0x00000f3008087836 */ /* 0x000fca0000000000 */
[----:B0-----:R-:W-:-:S07]  /*1930*/  LEA R10, R9, R8, 0x18 ;  /* 0x00000008090a7211 */ /* 0x001fce00078ec0ff */
.L_x_177:
[----:B------:R-:W-:-:S04]  /*1940*/  IADD3 R9, P0, R4, R17, RZ ;  /* 0x0000001104097210 */ /* 0x000fc80007f1e0ff */
[----:B------:R-:W-:Y:S02]  /*1950*/  LEA.HI.X.SX32 R12, R17, R32, 0x1, P0 ;  /* 0x00000020110c7211 */ /* 0x000fe400000f0eff */
[----:B0-----:R-:W-:-:S04]  /*1960*/  LEA R8, P0, R9, UR8, 0x2 ;  /* 0x0000000809087c11 */ /* 0x001fc8000f8010ff */
[----:B------:R-:W-:-:S05]  /*1970*/  LEA.HI.X R9, R9, UR9, R12, 0x2, P0 ;  /* 0x0000000909097c11 */ /* 0x000fca00080f140c */
[----:B------:R-:W2:Y:S01]  /*1980*/  LDG.E.CONSTANT R8, desc[UR6][R8.64] ;  /* 0x0000000608087981 */ /* 0x000ea2000c1e9900 */
[C---:B------:R-:W-:Y:S02]  /*1990*/  IMAD R11, R17.reuse, 0x4, R10 ;  /* 0x00000004110b7824 */ /* 0x040fe400078e020a */
[----:B------:R-:W-:Y:S02]  /*19a0*/  VIADD R6, R6, 0xffffffff ;  /* 0xffffffff06067836 */ /* 0x000fe40000000000 */
[----:B------:R-:W-:-:S03]  /*19b0*/  VIADD R17, R17, 0x80 ;  /* 0x0000008011117836 */ /* 0x000fc60000000000 */
[----:B------:R-:W-:Y:S01]  /*19c0*/  ISETP.NE.AND P0, PT, R6, RZ, PT ;  /* 0x000000ff0600720c */ /* 0x000fe20003f05270 */
[----:B--2---:R0:W-:-:S12]  /*19d0*/  STS [R11], R8 ;  /* 0x000000080b007388 */ /* 0x0041d80000000800 */
[----:B------:R-:W-:Y:S05]  /*19e0*/  @P0 BRA `(.L_x_177) ;  /* 0xfffffffc00d40947 */ /* 0x000fea000383ffff */
.L_x_176:
[----:B------:R-:W-:Y:S05]  /*19f0*/  BSYNC B1 ;  /* 0x0000000000017941 */ /* 0x000fea0003800000 */
.L_x_175:
[----:B------:R-:W-:Y:S05]  /*1a00*/  @!P1 BRA `(.L_x_174) ;  /* 0x0000000400d49947 */ /* 0x000fea0003800000 */
[----:B------:R-:W1:Y:S01]  /*1a10*/  S2R R9, SR_CgaCtaId ;  /* 0x0000000000097919 */ /* 0x000e620000008800 */
[----:B0-----:R-:W-:Y:S01]  /*1a20*/  IMAD.IADD R8, R5, 0x1, -R17 ;  /* 0x0000000105087824 */ /* 0x001fe200078e0a11 */
[----:B------:R-:W-:Y:S01]  /*1a30*/  MOV R6, 0x400 ;  /* 0x0000040000067802 */ /* 0x000fe20000000f00 */
[----:B------:R-:W-:Y:S01]  /*1a40*/  BSSY B1, `(.L_x_178) ;  /* 0x000003f000017945 */ /* 0x000fe20003800000 */
[----:B------:R-:W-:Y:S02]  /*1a50*/  PLOP3.LUT P0, PT, PT, PT, PT, 0x80, 0x0 ;  /* 0x000000000000781c */ /* 0x000fe40003f0f070 */
[----:B------:R-:W-:Y:S01]  /*1a60*/  ISETP.GT.AND P1, PT, R8, 0x600, PT ;  /* 0x000006000800780c */ /* 0x000fe20003f24270 */
[----:B------:R-:W-:-:S05]  /*1a70*/  VIADD R6, R6, 0xf30 ;  /* 0x00000f3006067836 */ /* 0x000fca0000000000 */
[----:B-1----:R-:W-:-:S07]  /*1a80*/  LEA R34, R9, R6, 0x18 ;  /* 0x0000000609227211 */ /* 0x002fce00078ec0ff */
[----:B------:R-:W-:Y:S05]  /*1a90*/  @!P1 BRA `(.L_x_179) ;  /* 0x0000000000e49947 */ /* 0x000fea0003800000 */
[----:B------:R-:W-:Y:S01]  /*1aa0*/  PLOP3.LUT P0, PT, PT, PT, PT, 0x8, 0x0 ;  /* 0x000000000000781c */ /* 0x000fe20003f0e170 */
[----:B------:R-:W-:-:S12]  /*1ab0*/  VIADD R30, R5, 0xfffffa00 ;  /* 0xfffffa00051e7836 */ /* 0x000fd80000000000 */
.L_x_180:
[C---:B0-----:R-:W-:Y:S01]  /*1ac0*/  VIADD R9, R17.reuse, 0x200 ;  /* 0x0000020011097836 */ /* 0x041fe20000000000 */
[C---:B------:R-:W-:Y:S01]  /*1ad0*/  IADD3 R15, P3, R4.reuse, R17, RZ ;  /* 0x00000011040f7210 */ /* 0x040fe20007f7e0ff */
[C---:B------:R-:W-:Y:S02]  /*1ae0*/  VIADD R11, R17.reuse, 0x400 ;  /* 0x00000400110b7836 */ /* 0x040fe40000000000 */
[C---:B------:R-:W-:Y:S01]  /*1af0*/  VIADD R13, R17.reuse, 0x600 ;  /* 0x00000600110d7836 */ /* 0x040fe20000000000 */
[----:B------:R-:W-:Y:S02]  /*1b00*/  IADD3 R6, P1, R4, R9, RZ ;  /* 0x0000000904067210 */ /* 0x000fe40007f3e0ff */
[-C--:B------:R-:W-:Y:S02]  /*1b10*/  LEA.HI.X.SX32 R18, R17, R32.reuse, 0x1, P3 ;  /* 0x0000002011127211 */ /* 0x080fe400018f0eff */
[----:B------:R-:W-:Y:S02]  /*1b20*/  LEA.HI.X.SX32 R9, R9, R32, 0x1, P1 ;  /* 0x0000002009097211 */ /* 0x000fe400008f0eff */
[----:B------:R-:W-:-:S02]  /*1b30*/  LEA R8, P1, R6, UR10, 0x2 ;  /* 0x0000000a06087c11 */ /* 0x000fc4000f8210ff */
[----:B------:R-:W-:Y:S02]  /*1b40*/  LEA R14, P3, R15, UR10, 0x2 ;  /* 0x0000000a0f0e7c11 */ /* 0x000fe4000f8610ff */
[----:B------:R-:W-:Y:S02]  /*1b50*/  LEA.HI.X R9, R6, UR11, R9, 0x2, P1 ;  /* 0x0000000b06097c11 */ /* 0x000fe400088f1409 */
[C---:B------:R-:W-:Y:S02]  /*1b60*/  IADD3 R16, P1, R4.reuse, R11, RZ ;  /* 0x0000000b04107210 */ /* 0x040fe40007f3e0ff */
[----:B------:R-:W-:Y:S01]  /*1b70*/  IADD3 R6, P2, R4, R13, RZ ;  /* 0x0000000d04067210 */ /* 0x000fe20007f5e0ff */
[----:B------:R-:W2:Y:S01]  /*1b80*/  LDG.E.CONSTANT R19, desc[UR6][R8.64] ;  /* 0x0000000608137981 */ /* 0x000ea2000c1e9900 */
[-C--:B------:R-:W-:Y:S02]  /*1b90*/  LEA.HI.X.SX32 R11, R11, R32.reuse, 0x1, P1 ;  /* 0x000000200b0b7211 */ /* 0x080fe400008f0eff */
[----:B------:R-:W-:Y:S01]  /*1ba0*/  LEA.HI.X.SX32 R13, R13, R32, 0x1, P2 ;  /* 0x000000200d0d7211 */ /* 0x000fe200010f0eff */
[----:B------:R-:W3:Y:S01]  /*1bb0*/  LDG.E.CONSTANT R20, desc[UR6][R8.64+0x200] ;  /* 0x0002000608147981 */ /* 0x000ee2000c1e9900 */
[----:B------:R-:W-:-:S02]  /*1bc0*/  LEA R10, P1, R16, UR10, 0x2 ;  /* 0x0000000a100a7c11 */ /* 0x000fc4000f8210ff */
[----:B------:R-:W-:Y:S01]  /*1bd0*/  LEA R12, P2, R6, UR10, 0x2 ;  /* 0x0000000a060c7c11 */ /* 0x000fe2000f8410ff */
[----:B------:R-:W4:Y:S01]  /*1be0*/  LDG.E.CONSTANT R21, desc[UR6][R8.64+0x400] ;  /* 0x0004000608157981 */ /* 0x000f22000c1e9900 */
[----:B------:R-:W-:Y:S02]  /*1bf0*/  LEA.HI.X R15, R15, UR11, R18, 0x2, P3 ;  /* 0x0000000b0f0f7c11 */ /* 0x000fe400098f1412 */
[----:B------:R-:W-:Y:S01]  /*1c00*/  LEA.HI.X R11, R16, UR11, R11, 0x2, P1 ;  /* 0x0000000b100b7c11 */ /* 0x000fe200088f140b */
[----:B------:R-:W5:Y:S01]  /*1c10*/  LDG.E.CONSTANT R22, desc[UR6][R8.64+0x600] ;  /* 0x0006000608167981 */ /* 0x000f62000c1e9900 */
[----:B------:R-:W-:-:S03]  /*1c20*/  LEA.HI.X R13, R6, UR11, R13, 0x2, P2 ;  /* 0x0000000b060d7c11 */ /* 0x000fc600090f140d */
[----:B------:R-:W5:Y:S04]  /*1c30*/  LDG.E.CONSTANT R23, desc[UR6][R10.64] ;  /* 0x000000060a177981 */ /* 0x000f68000c1e9900 */
        /* <DEDUP_REMOVED lines=10> */
[----:B------:R-:W5:Y:S01]  /*1ce0*/  LDG.E.CONSTANT R9, desc[UR6][R12.64+0x600] ;  /* 0x000600060c097981 */ /* 0x000f62000c1e9900 */
[----:B------:R-:W-:-:S02]  /*1cf0*/  IMAD R31, R17, 0x4, R34 ;  /* 0x00000004111f7824 */ /* 0x000fc400078e0222 */
[----:B------:R-:W-:-:S05]  /*1d00*/  VIADD R17, R17, 0x800 ;  /* 0x0000080011117836 */ /* 0x000fca0000000000 */
[----:B------:R-:W-:Y:S01]  /*1d10*/  ISETP.GE.AND P1, PT, R17, R30, PT ;  /* 0x0000001e1100720c */ /* 0x000fe20003f26270 */
[----:B--2---:R0:W-:Y:S04]  /*1d20*/  STS [R31+0x800], R19 ;  /* 0x000800131f007388 */ /* 0x0041e80000000800 */
[----:B---3--:R0:W-:Y:S04]  /*1d30*/  STS [R31+0xa00], R20 ;  /* 0x000a00141f007388 */ /* 0x0081e80000000800 */
[----:B----4-:R0:W-:Y:S04]  /*1d40*/  STS [R31+0xc00], R21 ;  /* 0x000c00151f007388 */ /* 0x0101e80000000800 */
[----:B-----5:R0:W-:Y:S04]  /*1d50*/  STS [R31+0xe00], R22 ;  /* 0x000e00161f007388 */ /* 0x0201e80000000800 */
[----:B------:R0:W-:Y:S04]  /*1d60*/  STS [R31+0x1000], R23 ;  /* 0x001000171f007388 */ /* 0x0001e80000000800 */
[----:B------:R0:W-:Y:S04]  /*1d70*/  STS [R31+0x1200], R24 ;  /* 0x001200181f007388 */ /* 0x0001e80000000800 */
[----:B------:R0:W-:Y:S04]  /*1d80*/  STS [R31+0x1400], R25 ;  /* 0x001400191f007388 */ /* 0x0001e80000000800 */
[----:B------:R0:W-:Y:S04]  /*1d90*/  STS [R31+0x1600], R26 ;  /* 0x0016001a1f007388 */ /* 0x0001e80000000800 */
[----:B------:R0:W-:Y:S04]  /*1da0*/  STS [R31], R29 ;  /* 0x0000001d1f007388 */ /* 0x0001e80000000800 */
[----:B------:R0:W-:Y:S04]  /*1db0*/  STS [R31+0x200], R6 ;  /* 0x000200061f007388 */ /* 0x0001e80000000800 */
[----:B------:R0:W-:Y:S04]  /*1dc0*/  STS [R31+0x400], R16 ;  /* 0x000400101f007388 */ /* 0x0001e80000000800 */
[----:B------:R0:W-:Y:S04]  /*1dd0*/  STS [R31+0x600], R18 ;  /* 0x000600121f007388 */ /* 0x0001e80000000800 */
[----:B------:R0:W-:Y:S04]  /*1de0*/  STS [R31+0x1800], R27 ;  /* 0x0018001b1f007388 */ /* 0x0001e80000000800 */
[----:B------:R0:W-:Y:S04]  /*1df0*/  STS [R31+0x1a00], R28 ;  /* 0x001a001c1f007388 */ /* 0x0001e80000000800 */
[----:B------:R0:W-:Y:S04]  /*1e00*/  STS [R31+0x1c00], R8 ;  /* 0x001c00081f007388 */ /* 0x0001e80000000800 */
[----:B------:R0:W-:Y:S01]  /*1e10*/  STS [R31+0x1e00], R9 ;  /* 0x001e00091f007388 */ /* 0x0001e20000000800 */
[----:B------:R-:W-:Y:S05]  /*1e20*/  @!P1 BRA `(.L_x_180) ;  /* 0xfffffffc00249947 */ /* 0x000fea000383ffff */
.L_x_179:
[----:B------:R-:W-:Y:S05]  /*1e30*/  BSYNC B1 ;  /* 0x0000000000017941 */ /* 0x000fea0003800000 */
.L_x_178:
[----:B0-----:R-:W-:Y:S01]  /*1e40*/  IMAD.IADD R6, R5, 0x1, -R17 ;  /* 0x0000000105067824 */ /* 0x001fe200078e0a11 */
[----:B------:R-:W-:Y:S04]  /*1e50*/  BSSY B1, `(.L_x_181) ;  /* 0x0000020000017945 */ /* 0x000fe80003800000 */
[----:B------:R-:W-:-:S13]  /*1e60*/  ISETP.GT.AND P1, PT, R6, 0x200, PT ;  /* 0x000002000600780c */ /* 0x000fda0003f24270 */
[----:B------:R-:W-:Y:S05]  /*1e70*/  @!P1 BRA `(.L_x_182) ;  /* 0x0000000000749947 */ /* 0x000fea0003800000 */
[C---:B------:R-:W-:Y:S01]  /*1e80*/  IADD3 R9, P0, R4.reuse, R17, RZ ;  /* 0x0000001104097210 */ /* 0x040fe20007f1e0ff */
[C---:B------:R-:W-:Y:S01]  /*1e90*/  VIADD R11, R17.reuse, 0x200 ;  /* 0x00000200110b7836 */ /* 0x040fe20000000000 */
[----:B------:R-:W-:Y:S02]  /*1ea0*/  ULDC.64 UR4, c[0x0][0x210] ;  /* 0x0000840000047ab9 */ /* 0x000fe40000000a00 */
[----:B------:R-:W-:Y:S02]  /*1eb0*/  LEA.HI.X.SX32 R10, R17, R32, 0x1, P0 ;  /* 0x00000020110a7211 */ /* 0x000fe400000f0eff */
[C---:B------:R-:W-:Y:S02]  /*1ec0*/  LEA R8, P0, R9.reuse, UR4, 0x2 ;  /* 0x0000000409087c11 */ /* 0x040fe4000f8010ff */
[----:B------:R-:W-:Y:S02]  /*1ed0*/  IADD3 R6, P1, R4, R11, RZ ;  /* 0x0000000b04067210 */ /* 0x000fe40007f3e0ff */
[----:B------:R-:W-:-:S02]  /*1ee0*/  LEA.HI.X R9, R9, UR5, R10, 0x2, P0 ;  /* 0x0000000509097c11 */ /* 0x000fc400080f140a */
[----:B------:R-:W-:Y:S02]  /*1ef0*/  LEA.HI.X.SX32 R11, R11, R32, 0x1, P1 ;  /* 0x000000200b0b7211 */ /* 0x000fe400008f0eff */
[C---:B------:R-:W-:Y:S01]  /*1f00*/  LEA R10, P0, R6.reuse, UR4, 0x2 ;  /* 0x00000004060a7c11 */ /* 0x040fe2000f8010ff */
[----:B------:R-:W2:Y:S03]  /*1f10*/  LDG.E.CONSTANT R12, desc[UR6][R8.64+0x200] ;  /* 0x00020006080c7981 */ /* 0x000ea6000c1e9900 */
[----:B------:R-:W-:Y:S01]  /*1f20*/  LEA.HI.X R11, R6, UR5, R11, 0x2, P0 ;  /* 0x00000005060b7c11 */ /* 0x000fe200080f140b */
[----:B------:R-:W3:Y:S04]  /*1f30*/  LDG.E.CONSTANT R14, desc[UR6][R8.64+0x400] ;  /* 0x00040006080e7981 */ /* 0x000ee8000c1e9900 */
[----:B------:R-:W4:Y:S04]  /*1f40*/  LDG.E.CONSTANT R6, desc[UR6][R8.64] ;  /* 0x0000000608067981 */ /* 0x000f28000c1e9900 */
[----:B------:R-:W5:Y:S04]  /*1f50*/  LDG.E.CONSTANT R16, desc[UR6][R8.64+0x600] ;  /* 0x0006000608107981 */ /* 0x000f68000c1e9900 */
[----:B------:R-:W5:Y:S04]  /*1f60*/  LDG.E.CONSTANT R18, desc[UR6][R10.64] ;  /* 0x000000060a127981 */ /* 0x000f68000c1e9900 */
[----:B------:R-:W5:Y:S04]  /*1f70*/  LDG.E.CONSTANT R20, desc[UR6][R10.64+0x200] ;  /* 0x000200060a147981 */ /* 0x000f68000c1e9900 */
[----:B------:R-:W5:Y:S04]  /*1f80*/  LDG.E.CONSTANT R22, desc[UR6][R10.64+0x400] ;  /* 0x000400060a167981 */ /* 0x000f68000c1e9900 */
[----:B------:R-:W5:Y:S01]  /*1f90*/  LDG.E.CONSTANT R24, desc[UR6][R10.64+0x600] ;  /* 0x000600060a187981 */ /* 0x000f62000c1e9900 */
[C---:B------:R-:W-:Y:S01]  /*1fa0*/  IMAD R13, R17.reuse, 0x4, R34 ;  /* 0x00000004110d7824 */ /* 0x040fe200078e0222 */
[----:B------:R-:W-:Y:S01]  /*1fb0*/  PLOP3.LUT P0, PT, PT, PT, PT, 0x8, 0x0 ;  /* 0x000000000000781c */ /* 0x000fe20003f0e170 */
[----:B------:R-:W-:-:S03]  /*1fc0*/  VIADD R17, R17, 0x400 ;  /* 0x0000040011117836 */ /* 0x000fc60000000000 */
[----:B--2---:R0:W-:Y:S04]  /*1fd0*/  STS [R13+0x200], R12 ;  /* 0x0002000c0d007388 */ /* 0x0041e80000000800 */
[----:B---3--:R0:W-:Y:S04]  /*1fe0*/  STS [R13+0x400], R14 ;  /* 0x0004000e0d007388 */ /* 0x0081e80000000800 */
[----:B----4-:R0:W-:Y:S04]  /*1ff0*/  STS [R13], R6 ;  /* 0x000000060d007388 */ /* 0x0101e80000000800 */
[----:B-----5:R0:W-:Y:S04]  /*2000*/  STS [R13+0x600], R16 ;  /* 0x000600100d007388 */ /* 0x0201e80000000800 */
[----:B------:R0:W-:Y:S04]  /*2010*/  STS [R13+0x800], R18 ;  /* 0x000800120d007388 */ /* 0x0001e80000000800 */
[----:B------:R0:W-:Y:S04]  /*2020*/  STS [R13+0xa00], R20 ;  /* 0x000a00140d007388 */ /* 0x0001e80000000800 */
[----:B------:R0:W-:Y:S04]  /*2030*/  STS [R13+0xc00], R22 ;  /* 0x000c00160d007388 */ /* 0x0001e80000000800 */
[----:B------:R0:W-:Y:S02]  /*2040*/  STS [R13+0xe00], R24 ;  /* 0x000e00180d007388 */ /* 0x0001e40000000800 */
.L_x_182:
[----:B------:R-:W-:Y:S05]  /*2050*/  BSYNC B1 ;  /* 0x0000000000017941 */ /* 0x000fea0003800000 */
.L_x_181:
[----:B------:R-:W-:-:S13]  /*2060*/  ISETP.LT.OR P0, PT, R17, R5, P0 ;  /* 0x000000051100720c */ /* 0x000fda0000701670 */
[----:B------:R-:W-:Y:S05]  /*2070*/  @!P0 BRA `(.L_x_174) ;  /* 0x0000000000388947 */ /* 0x000fea0003800000 */
[----:B------:R-:W-:Y:S01]  /*2080*/  IADD3 R5, P0, R4, R17, RZ ;  /* 0x0000001104057210 */ /* 0x000fe20007f1e0ff */
[----:B------:R-:W-:-:S03]  /*2090*/  ULDC.64 UR4, c[0x0][0x210] ;  /* 0x0000840000047ab9 */ /* 0x000fc60000000a00 */
[----:B------:R-:W-:Y:S02]  /*20a0*/  LEA.HI.X.SX32 R32, R17, R32, 0x1, P0 ;  /* 0x0000002011207211 */ /* 0x000fe400000f0eff */
[----:B------:R-:W-:-:S04]  /*20b0*/  LEA R4, P0, R5, UR4, 0x2 ;  /* 0x0000000405047c11 */ /* 0x000fc8000f8010ff */
[----:B------:R-:W-:-:S05]  /*20c0*/  LEA.HI.X R5, R5, UR5, R32, 0x2, P0 ;  /* 0x0000000505057c11 */ /* 0x000fca00080f1420 */
[----:B0-----:R-:W2:Y:S04]  /*20d0*/  LDG.E.CONSTANT R6, desc[UR6][R4.64] ;  /* 0x0000000604067981 */ /* 0x001ea8000c1e9900 */
[----:B------:R-:W3:Y:S04]  /*20e0*/  LDG.E.CONSTANT R8, desc[UR6][R4.64+0x200] ;  /* 0x0002000604087981 */ /* 0x000ee8000c1e9900 */
[----:B------:R-:W4:Y:S04]  /*20f0*/  LDG.E.CONSTANT R10, desc[UR6][R4.64+0x400] ;  /* 0x00040006040a7981 */ /* 0x000f28000c1e9900 */
[----:B------:R-:W5:Y:S01]  /*2100*/  LDG.E.CONSTANT R12, desc[UR6][R4.64+0x600] ;  /* 0x00060006040c7981 */ /* 0x000f62000c1e9900 */
[----:B------:R-:W-:-:S05]  /*2110*/  IMAD R9, R17, 0x4, R34 ;  /* 0x0000000411097824 */ /* 0x000fca00078e0222 */
[----:B--2---:R1:W-:Y:S04]  /*2120*/  STS [R9], R6 ;  /* 0x0000000609007388 */ /* 0x0043e80000000800 */
[----:B---3--:R1:W-:Y:S04]  /*2130*/  STS [R9+0x200], R8 ;  /* 0x0002000809007388 */ /* 0x0083e80000000800 */
[----:B----4-:R1:W-:Y:S04]  /*2140*/  STS [R9+0x400], R10 ;  /* 0x0004000a09007388 */ /* 0x0103e80000000800 */
[----:B-----5:R1:W-:Y:S02]  /*2150*/  STS [R9+0x600], R12 ;  /* 0x0006000c09007388 */ /* 0x0203e40000000800 */
.L_x_174:
[----:B------:R-:W-:Y:S05]  /*2160*/  BSYNC B0 ;  /* 0x0000000000007941 */ /* 0x000fea0003800000 */
.L_x_173:
[----:B------:R-:W-:Y:S01]  /*2170*/  BAR.SYNC.DEFER_BLOCKING 0x0 ;  /* 0x0000000000007b1d */ /* 0x000fe20000010000 */
[----:B------:R-:W-:-:S05]  /*2180*/  ISETP.GE.U32.AND P0, PT, R0, R7, PT ;  /* 0x000000070000720c */ /* 0x000fca0003f06070 */
[----:B------:R-:W-:Y:S08]  /*2190*/  BSSY B0, `(.L_x_183) ;  /* 0x00000f8000007945 */ /* 0x000ff00003800000 */
[----:B------:R-:W-:Y:S05]  /*21a0*/  @P0 BRA `(.L_x_184) ;  /* 0x0000000c00d80947 */ /* 0x000fea0003800000 */
[----:B------:R-:W2:Y:S02]  /*21b0*/  LDC R2, c[0x0][0x230] ;  /* 0x00008c00ff027b82 */ /* 0x000ea40000000800 */
[----:B--2---:R-:W-:-:S13]  /*21c0*/  ISETP.GE.AND P0, PT, R2, 0x1, PT ;  /* 0x000000010200780c */ /* 0x004fda0003f06270 */
[----:B------:R-:W-:Y:S05]  /*21d0*/  @!P0 BRA `(.L_x_185) ;  /* 0x0000000c00a88947 */ /* 0x000fea0003800000 */
[----:B------:R-:W-:Y:S02]  /*21e0*/  IMAD.SHL.U32 R2, R2, 0x2, RZ ;  /* 0x0000000202027824 */ /* 0x000fe400078e00ff */
[----:B------:R-:W-:-:S03]  /*21f0*/  IMAD.MOV.U32 R5, RZ, RZ, RZ ;  /* 0x000000ffff057224 */ /* 0x000fc600078e00ff */
[----:B------:R-:W-:-:S05]  /*2200*/  VIMNMX R2, R2, 0x1, !PT ;  /* 0x0000000102027848 */ /* 0x000fca0007fe0100 */
[----:B------:R-:W-:-:S05]  /*2210*/  VIADD R3, R2, 0xffffffff ;  /* 0xffffffff02037836 */ /* 0x000fca0000000000 */
[----:B------:R-:W-:Y:S02]  /*2220*/  ISETP.GE.U32.AND P0, PT, R3, 0x3, PT ;  /* 0x000000030300780c */ /* 0x000fe40003f06070 */
[----:B------:R-:W-:-:S11]  /*2230*/  LOP3.LUT R3, R2, 0x3, RZ, 0xc0, !PT ;  /* 0x0000000302037812 */ /* 0x000fd600078ec0ff */
[----:B------:R-:W-:Y:S05]  /*2240*/  @!P0 BRA `(.L_x_186) ;  /* 0x0000000c003c8947 */ /* 0x000fea0003800000 */
[----:B------:R-:W-:Y:S02]  /*2250*/  IMAD.IADD R2, R2, 0x1, -R3 ;  /* 0x0000000102027824 */ /* 0x000fe400078e0a03 */
[----:B------:R-:W-:Y:S02]  /*2260*/  VIADD R30, R1, 0x608 ;  /* 0x00000608011e7836 */ /* 0x000fe40000000000 */
[----:B------:R-:W-:Y:S01]  /*2270*/  IMAD.MOV.U32 R5, RZ, RZ, RZ ;  /* 0x000000ffff057224 */ /* 0x000fe200078e00ff */
[----:B------:R-:W-:-:S13]  /*2280*/  ISETP.GT.AND P0, PT, R2, RZ, PT ;  /* 0x000000ff0200720c */ /* 0x000fda0003f04270 */
[----:B------:R-:W-:Y:S05]  /*2290*/  @!P0 BRA `(.L_x_187) ;  /* 0x0000000800a88947 */ /* 0x000fea0003800000 */
[----:B------:R-:W-:Y:S02]  /*22a0*/  ISETP.GT.AND P1, PT, R2, 0xc, PT ;  /* 0x0000000c0200780c */ /* 0x000fe40003f24270 */
[----:B------:R-:W-:-:S11]  /*22b0*/  PLOP3.LUT P0, PT, PT, PT, PT, 0x80, 0x0 ;  /* 0x000000000000781c */ /* 0x000fd60003f0f070 */
[----:B------:R-:W-:Y:S05]  /*22c0*/  @!P1 BRA `(.L_x_188) ;  /* 0x0000000400b09947 */ /* 0x000fea0003800000 */
[----:B------:R-:W2:Y:S01]  /*22d0*/  S2UR UR5, SR_CgaCtaId ;  /* 0x00000000000579c3 */ /* 0x000ea20000008800 */
[----:B------:R-:W-:Y:S01]  /*22e0*/  UMOV UR4, 0x400 ;  /* 0x0000040000047882 */ /* 0x000fe20000000000 */
[----:B------:R-:W-:Y:S01]  /*22f0*/  PLOP3.LUT P0, PT, PT, PT, PT, 0x8, 0x0 ;  /* 0x000000000000781c */ /* 0x000fe20003f0e170 */
[----:B------:R-:W-:-:S04]  /*2300*/  UIADD3 UR4, UR4, 0xf30, URZ ;  /* 0x00000f3004047890 */ /* 0x000fc8000fffe03f */
[----:B--2---:R-:W-:-:S12]  /*2310*/  ULEA UR4, UR5, UR4, 0x18 ;  /* 0x0000000405047291 */ /* 0x004fd8000f8ec03f */
.L_x_189:
[----:B---3--:R-:W-:Y:S02]  /*2320*/  IMAD R4, R0, 0x102, R5 ;  /* 0x0000010200047824 */ /* 0x008fe400078e0205 */
[----:B------:R-:W-:Y:S02]  /*2330*/  IMAD R7, R5, 0x4, R30 ;  /* 0x0000000405077824 */ /* 0x000fe400078e021e */
[----:B------:R-:W-:Y:S01]  /*2340*/  VIADD R2, R2, 0xfffffff0 ;  /* 0xfffffff002027836 */ /* 0x000fe20000000000 */
[----:B------:R-:W-:-:S04]  /*2350*/  LEA R4, R4, UR4, 0x2 ;  /* 0x0000000404047c11 */ /* 0x000fc8000f8e10ff */
[----:B------:R-:W-:Y:S01]  /*2360*/  ISETP.GT.AND P1, PT, R2, 0xc, PT ;  /* 0x0000000c0200780c */ /* 0x000fe20003f24270 */
[----:B01----:R-:W0:Y:S04]  /*2370*/  LDS R8, [R4+0x200] ;  /* 0x0002000004087984 */ /* 0x003e280000000800 */
[----:B------:R-:W1:Y:S04]  /*2380*/  LDS R13, [R4+0x208] ;  /* 0x00020800040d7984 */ /* 0x000e680000000800 */
[----:B------:R-:W2:Y:S04]  /*2390*/  LDS R9, [R4+0x204] ;  /* 0x0002040004097984 */ /* 0x000ea80000000800 */
[----:B------:R-:W3:Y:S04]  /*23a0*/  LDS R6, [R4] ;  /* 0x0000000004067984 */ /* 0x000ee80000000800 */
[----:B------:R-:W-:Y:S04]  /*23b0*/  LDS R10, [R4+0x4] ;  /* 0x00000400040a7984 */ /* 0x000fe80000000800 */
[----:B------:R-:W4:Y:S04]  /*23c0*/  LDS R15, [R4+0x20c] ;  /* 0x00020c00040f7984 */ /* 0x000f280000000800 */
[----:B------:R-:W5:Y:S04]  /*23d0*/  LDS R17, [R4+0x210] ;  /* 0x0002100004117984 */ /* 0x000f680000000800 */
[----:B------:R-:W-:Y:S04]  /*23e0*/  LDS R12, [R4+0x8] ;  /* 0x00000800040c7984 */ /* 0x000fe80000000800 */
[----:B------:R-:W-:Y:S04]  /*23f0*/  LDS R14, [R4+0xc] ;  /* 0x00000c00040e7984 */ /* 0x000fe80000000800 */
[----:B------:R-:W5:Y:S04]  /*2400*/  LDS R18, [R4+0x214] ;  /* 0x0002140004127984 */ /* 0x000f680000000800 */
[----:B------:R-:W5:Y:S01]  /*2410*/  LDS R19, [R4+0x218] ;  /* 0x0002180004137984 */ /* 0x000f620000000800 */
[----:B0-----:R-:W-:-:S03]  /*2420*/  F2FP.F16.F32.PACK_AB R8, RZ, R8 ;  /* 0x00000008ff08723e */ /* 0x001fc600000000ff */
[----:B------:R-:W-:Y:S01]  /*2430*/  LDS R16, [R4+0x10] ;  /* 0x0000100004107984 */ /* 0x000fe20000000800 */
[----:B-1----:R-:W-:Y:S02]  /*2440*/  F2FP.F16.F32.PACK_AB R13, RZ, R13 ;  /* 0x0000000dff0d723e */ /* 0x002fe400000000ff */
[----:B------:R-:W-:Y:S01]  /*2450*/  PRMT R24, R8, 0x7610, R24 ;  /* 0x0000761008187816 */ /* 0x000fe20000000018 */
[----:B------:R-:W0:Y:S01]  /*2460*/  LDS R21, [R4+0x21c] ;  /* 0x00021c0004157984 */ /* 0x000e220000000800 */
[----:B--2---:R-:W-:Y:S01]  /*2470*/  F2FP.F16.F32.PACK_AB R11, RZ, R9 ;  /* 0x00000009ff0b723e */ /* 0x004fe200000000ff */
[----:B------:R-:W-:Y:S01]  /*2480*/  IMAD R9, R5, 0x2, R30 ;  /* 0x0000000205097824 */ /* 0x000fe200078e021e */
[----:B------:R-:W-:Y:S01]  /*2490*/  PRMT R27, R13, 0x7610, R27 ;  /* 0x000076100d1b7816 */ /* 0x000fe2000000001b */
[----:B------:R-:W-:Y:S04]  /*24a0*/  LDS R8, [R4+0x14] ;  /* 0x0000140004087984 */ /* 0x000fe80000000800 */
[----:B---3--:R1:W-:Y:S04]  /*24b0*/  STL [R7], R6 ;  /* 0x0000000607007387 */ /* 0x0083e80000100800 */
[----:B------:R-:W-:Y:S01]  /*24c0*/  LDS R20, [R4+0x18] ;  /* 0x0000180004147984 */ /* 0x000fe20000000800 */
[----:B----4-:R-:W-:-:S03]  /*24d0*/  F2FP.F16.F32.PACK_AB R15, RZ, R15 ;  /* 0x0000000fff0f723e */ /* 0x010fc600000000ff */
[----:B------:R-:W2:Y:S01]  /*24e0*/  LDS R13, [R4+0x220] ;  /* 0x00022000040d7984 */ /* 0x000ea20000000800 */
[----:B-----5:R-:W-:Y:S01]  /*24f0*/  F2FP.F16.F32.PACK_AB R17, RZ, R17 ;  /* 0x00000011ff11723e */ /* 0x020fe200000000ff */
[----:B-1----:R-:W-:Y:S01]  /*2500*/  VIADD R6, R5, 0x4 ;  /* 0x0000000405067836 */ /* 0x002fe20000000000 */
[----:B------:R-:W-:Y:S01]  /*2510*/  PRMT R28, R15, 0x7610, R28 ;  /* 0x000076100f1c7816 */ /* 0x000fe2000000001c */
[----:B------:R-:W-:Y:S04]  /*2520*/  STL.U16 [R9+0x200], R24 ;  /* 0x0002001809007387 */ /* 0x000fe80000100400 */
[----:B------:R-:W-:Y:S04]  /*2530*/  STL [R7+0x4], R10 ;  /* 0x0000040a07007387 */ /* 0x000fe80000100800 */
[----:B------:R-:W-:Y:S01]  /*2540*/  LDS R22, [R4+0x1c] ;  /* 0x00001c0004167984 */ /* 0x000fe20000000800 */
[----:B------:R-:W-:-:S03]  /*2550*/  F2FP.F16.F32.PACK_AB R18, RZ, R18 ;  /* 0x00000012ff12723e */ /* 0x000fc600000000ff */
[----:B------:R-:W1:Y:S01]  /*2560*/  LDS R23, [R4+0x224] ;  /* 0x0002240004177984 */ /* 0x000e620000000800 */
[----:B------:R-:W-:Y:S02]  /*2570*/  F2FP.F16.F32.PACK_AB R19, RZ, R19 ;  /* 0x00000013ff13723e */ /* 0x000fe400000000ff */
[----:B------:R-:W-:Y:S01]  /*2580*/  PRMT R32, R18, 0x7610, R32 ;  /* 0x0000761012207816 */ /* 0x000fe20000000020 */
[----:B------:R3:W-:Y:S04]  /*2590*/  STL.U16 [R9+0x202], R11 ;  /* 0x0002020b09007387 */ /* 0x0007e80000100400 */
[----:B------:R-:W-:Y:S01]  /*25a0*/  STL [R7+0x8], R12 ;  /* 0x0000080c07007387 */ /* 0x000fe20000100800 */
[----:B0-----:R-:W-:-:S03]  /*25b0*/  F2FP.F16.F32.PACK_AB R21, RZ, R21 ;  /* 0x00000015ff15723e */ /* 0x001fc600000000ff */
[----:B------:R-:W-:Y:S01]  /*25c0*/  LDS R10, [R4+0x20] ;  /* 0x00002000040a7984 */ /* 0x000fe20000000800 */
[----:B---3--:R-:W-:-:S03]  /*25d0*/  IMAD R11, R6, 0x4, R30 ;  /* 0x00000004060b7824 */ /* 0x008fc600078e021e */
[----:B------:R-:W0:Y:S01]  /*25e0*/  LDS R25, [R4+0x228] ;  /* 0x0002280004197984 */ /* 0x000e220000000800 */
[----:B------:R-:W-:-:S03]  /*25f0*/  IMAD R6, R6, 0x2, R30 ;  /* 0x0000000206067824 */ /* 0x000fc600078e021e */
[----:B------:R-:W-:Y:S04]  /*2600*/  STL.U16 [R9+0x204], R27 ;  /* 0x0002041b09007387 */ /* 0x000fe80000100400 */
[----:B------:R3:W-:Y:S01]  /*2610*/  STL [R7+0xc], R14 ;  /* 0x00000c0e07007387 */ /* 0x0007e20000100800 */
[----:B--2---:R-:W-:-:S03]  /*2620*/  F2FP.F16.F32.PACK_AB R13, RZ, R13 ;  /* 0x0000000dff0d723e */ /* 0x004fc600000000ff */
[----:B------:R-:W-:Y:S04]  /*2630*/  LDS R24, [R4+0x24] ;  /* 0x0000240004187984 */ /* 0x000fe80000000800 */
[----:B------:R-:W2:Y:S01]  /*2640*/  LDS R26, [R4+0x22c] ;  /* 0x00022c00041a7984 */ /* 0x000ea20000000800 */
[----:B---3--:R-:W-:-:S03]  /*2650*/  PRMT R7, R17, 0x7610, R7 ;  /* 0x0000761011077816 */ /* 0x008fc60000000007 */
[----:B------:R-:W-:Y:S04]  /*2660*/  LDS R12, [R4+0x28] ;  /* 0x00002800040c7984 */ /* 0x000fe80000000800 */
[----:B------:R-:W3:Y:S01]  /*2670*/  LDS R17, [R4+0x230] ;  /* 0x0002300004117984 */ /* 0x000ee20000000800 */
[----:B-1----:R-:W-:-:S03]  /*2680*/  F2FP.F16.F32.PACK_AB R23, RZ, R23 ;  /* 0x00000017ff17723e */ /* 0x002fc600000000ff */
[----:B------:R-:W-:Y:S04]  /*2690*/  LDS R14, [R4+0x2c] ;  /* 0x00002c00040e7984 */ /* 0x000fe80000000800 */
[----:B------:R-:W1:Y:S04]  /*26a0*/  LDS R27, [R4+0x234] ;  /* 0x00023400041b7984 */ /* 0x000e680000000800 */
[----:B------:R-:W-:Y:S04]  /*26b0*/  STL.U16 [R9+0x206], R28 ;  /* 0x0002061c09007387 */ /* 0x000fe80000100400 */
[----:B------:R4:W-:Y:S01]  /*26c0*/  STL [R11], R16 ;  /* 0x000000100b007387 */ /* 0x0009e20000100800 */
[----:B0-----:R-:W-:-:S03]  /*26d0*/  F2FP.F16.F32.PACK_AB R25, RZ, R25 ;  /* 0x00000019ff19723e */ /* 0x001fc600000000ff */
[----:B------:R-:W-:Y:S04]  /*26e0*/  LDS R15, [R4+0x30] ;  /* 0x00003000040f7984 */ /* 0x000fe80000000800 */
[----:B------:R-:W0:Y:S01]  /*26f0*/  LDS R18, [R4+0x238] ;  /* 0x0002380004127984 */ /* 0x000e220000000800 */
[----:B----4-:R-:W-:-:S03]  /*2700*/  PRMT R16, R19, 0x7610, R16 ;  /* 0x0000761013107816 */ /* 0x010fc60000000010 */
[----:B------:R-:W4:Y:S04]  /*2710*/  LDS R28, [R4+0x23c] ;  /* 0x00023c00041c7984 */ /* 0x000f280000000800 */
[----:B------:R-:W5:Y:S01]  /*2720*/  LDS R19, [R4+0x34] ;  /* 0x0000340004137984 */ /* 0x000f620000000800 */
[----:B--2---:R-:W-:-:S03]  /*2730*/  F2FP.F16.F32.PACK_AB R26, RZ, R26 ;  /* 0x0000001aff1a723e */ /* 0x004fc600000000ff */
[----:B------:R-:W2:Y:S04]  /*2740*/  LDS R29, [R4+0x38] ;  /* 0x00003800041d7984 */ /* 0x000ea80000000800 */
[----:B------:R1:W2:Y:S01]  /*2750*/  LDS R31, [R4+0x3c] ;  /* 0x00003c00041f7984 */ /* 0x0002a20000000800 */
[----:B---3--:R-:W-:-:S03]  /*2760*/  F2FP.F16.F32.PACK_AB R17, RZ, R17 ;  /* 0x00000011ff11723e */ /* 0x008fc600000000ff */
[----:B------:R3:W-:Y:S04]  /*2770*/  STL.U16 [R6+0x200], R7 ;  /* 0x0002000706007387 */ /* 0x0007e80000100400 */
[----:B------:R-:W-:Y:S01]  /*2780*/  STL [R11+0x4], R8 ;  /* 0x000004080b007387 */ /* 0x000fe20000100800 */
[C---:B-1----:R-:W-:Y:S01]  /*2790*/  VIADD R4, R5.reuse, 0xc ;  /* 0x0000000c05047836 */ /* 0x042fe20000000000 */
[----:B------:R-:W-:Y:S02]  /*27a0*/  F2FP.F16.F32.PACK_AB R27, RZ, R27 ;  /* 0x0000001bff1b723e */ /* 0x000fe400000000ff */
[----:B------:R-:W-:Y:S01]  /*27b0*/  STL.U16 [R6+0x202], R32 ;  /* 0x0002022006007387 */ /* 0x000fe20000100400 */
[C---:B---3--:R-:W-:Y:S01]  /*27c0*/  VIADD R7, R5.reuse, 0x8 ;  /* 0x0000000805077836 */ /* 0x048fe20000000000 */
[----:B------:R-:W-:-:S02]  /*27d0*/  IADD3 R5, R5, 0x10, RZ ;  /* 0x0000001005057810 */ /* 0x000fc40007ffe0ff */
[----:B------:R-:W-:Y:S01]  /*27e0*/  STL [R11+0x8], R20 ;  /* 0x000008140b007387 */ /* 0x000fe20000100800 */
[C-C-:B------:R-:W-:Y:S02]  /*27f0*/  IMAD R9, R7.reuse, 0x4, R30.reuse ;  /* 0x0000000407097824 */ /* 0x140fe400078e021e */
[----:B------:R-:W-:Y:S01]  /*2800*/  IMAD R7, R7, 0x2, R30 ;  /* 0x0000000207077824 */ /* 0x000fe200078e021e */
[----:B------:R-:W-:Y:S01]  /*2810*/  STL.U16 [R6+0x204], R16 ;  /* 0x0002041006007387 */ /* 0x000fe20000100400 */
[----:B0-----:R-:W-:-:S03]  /*2820*/  F2FP.F16.F32.PACK_AB R18, RZ, R18 ;  /* 0x00000012ff12723e */ /* 0x001fc600000000ff */
[----:B------:R-:W-:Y:S01]  /*2830*/  STL [R11+0xc], R22 ;  /* 0x00000c160b007387 */ /* 0x000fe20000100800 */
[----:B----4-:R-:W-:-:S03]  /*2840*/  F2FP.F16.F32.PACK_AB R28, RZ, R28 ;  /* 0x0000001cff1c723e */ /* 0x010fc600000000ff */
[----:B------:R0:W-:Y:S04]  /*2850*/  STL.U16 [R6+0x206], R21 ;  /* 0x0002061506007387 */ /* 0x0001e80000100400 */
[----:B------:R3:W-:Y:S04]  /*2860*/  STL [R9], R10 ;  /* 0x0000000a09007387 */ /* 0x0007e80000100800 */
[----:B------:R3:W-:Y:S01]  /*2870*/  STL.U16 [R7+0x200], R13 ;  /* 0x0002000d07007387 */ /* 0x0007e20000100400 */
[----:B0-----:R-:W-:-:S03]  /*2880*/  IMAD R6, R4, 0x4, R30 ;  /* 0x0000000404067824 */ /* 0x001fc600078e021e */
[----:B------:R3:W-:Y:S01]  /*2890*/  STL [R9+0x4], R24 ;  /* 0x0000041809007387 */ /* 0x0007e20000100800 */
[----:B------:R-:W-:-:S03]  /*28a0*/  IMAD R4, R4, 0x2, R30 ;  /* 0x0000000204047824 */ /* 0x000fc600078e021e */
[----:B------:R3:W-:Y:S04]  /*28b0*/  STL.U16 [R7+0x202], R23 ;  /* 0x0002021707007387 */ /* 0x0007e80000100400 */
[----:B------:R3:W-:Y:S04]  /*28c0*/  STL [R9+0x8], R12 ;  /* 0x0000080c09007387 */ /* 0x0007e80000100800 */
[----:B------:R3:W-:Y:S04]  /*28d0*/  STL.U16 [R7+0x204], R25 ;  /* 0x0002041907007387 */ /* 0x0007e80000100400 */
[----:B------:R3:W-:Y:S04]  /*28e0*/  STL [R9+0xc], R14 ;  /* 0x00000c0e09007387 */ /* 0x0007e80000100800 */
[----:B------:R3:W-:Y:S04]  /*28f0*/  STL.U16 [R7+0x206], R26 ;  /* 0x0002061a07007387 */ /* 0x0007e80000100400 */
[----:B------:R3:W-:Y:S04]  /*2900*/  STL [R6], R15 ;  /* 0x0000000f06007387 */ /* 0x0007e80000100800 */
[----:B------:R3:W-:Y:S04]  /*2910*/  STL.U16 [R4+0x200], R17 ;  /* 0x0002001104007387 */ /* 0x0007e80000100400 */
[----:B-----5:R3:W-:Y:S04]  /*2920*/  STL [R6+0x4], R19 ;  /* 0x0000041306007387 */ /* 0x0207e80000100800 */
[----:B------:R3:W-:Y:S04]  /*2930*/  STL.U16 [R4+0x202], R27 ;  /* 0x0002021b04007387 */ /* 0x0007e80000100400 */
[----:B--2---:R3:W-:Y:S04]  /*2940*/  STL [R6+0x8], R29 ;  /* 0x0000081d06007387 */ /* 0x0047e80000100800 */
[----:B------:R3:W-:Y:S04]  /*2950*/  STL.U16 [R4+0x204], R18 ;  /* 0x0002041204007387 */ /* 0x0007e80000100400 */
[----:B------:R3:W-:Y:S04]  /*2960*/  STL [R6+0xc], R31 ;  /* 0x00000c1f06007387 */ /* 0x0007e80000100800 */
[----:B------:R3:W-:Y:S01]  /*2970*/  STL.U16 [R4+0x206], R28 ;  /* 0x0002061c04007387 */ /* 0x0007e20000100400 */
[----:B------:R-:W-:Y:S05]  /*2980*/  @P1 BRA `(.L_x_189) ;  /* 0xfffffff800641947 */ /* 0x000fea000383ffff */
.L_x_188:
[----:B------:R-:W-:-:S13]  /*2990*/  ISETP.GT.AND P1, PT, R2, 0x4, PT ;  /* 0x000000040200780c */ /* 0x000fda0003f24270 */
[----:B------:R-:W-:Y:S05]  /*29a0*/  @!P1 BRA `(.L_x_190) ;  /* 0x0000000000dc9947 */ /* 0x000fea0003800000 */
[----:B------:R-:W2:Y:S01]  /*29b0*/  S2UR UR5, SR_CgaCtaId ;  /* 0x00000000000579c3 */ /* 0x000ea20000008800 */
[----:B------:R-:W-:Y:S01]  /*29c0*/  UMOV UR4, 0x400 ;  /* 0x0000040000047882 */ /* 0x000fe20000000000 */
[----:B---3--:R-:W-:Y:S01]  /*29d0*/  IMAD R4, R0, 0x102, R5 ;  /* 0x0000010200047824 */ /* 0x008fe200078e0205 */
[----:B------:R-:W-:Y:S01]  /*29e0*/  UIADD3 UR4, UR4, 0xf30, URZ ;  /* 0x00000f3004047890 */ /* 0x000fe2000fffe03f */
[----:B------:R-:W-:Y:S01]  /*29f0*/  PLOP3.LUT P0, PT, PT, PT, PT, 0x8, 0x0 ;  /* 0x000000000000781c */ /* 0x000fe20003f0e170 */
[----:B------:R-:W-:Y:S02]  /*2a00*/  VIADD R2, R2, 0xfffffff8 ;  /* 0xfffffff802027836 */ /* 0x000fe40000000000 */
[----:B--2---:R-:W-:-:S06]  /*2a10*/  ULEA UR4, UR5, UR4, 0x18 ;  /* 0x0000000405047291 */ /* 0x004fcc000f8ec03f */
[----:B------:R-:W-:-:S05]  /*2a20*/  LEA R4, R4, UR4, 0x2 ;  /* 0x0000000404047c11 */ /* 0x000fca000f8e10ff */
[----:B------:R-:W2:Y:S04]  /*2a30*/  LDS R7, [R4+0x200] ;  /* 0x0002000004077984 */ /* 0x000ea80000000800 */
[----:B-1----:R-:W1:Y:S04]  /*2a40*/  LDS R9, [R4+0x204] ;  /* 0x0002040004097984 */ /* 0x002e680000000800 */
[----:B0-----:R-:W-:Y:S04]  /*2a50*/  LDS R6, [R4] ;  /* 0x0000000004067984 */ /* 0x001fe80000000800 */
[----:B------:R-:W0:Y:S04]  /*2a60*/  LDS R13, [R4+0x208] ;  /* 0x00020800040d7984 */ /* 0x000e280000000800 */
[----:B------:R-:W-:Y:S04]  /*2a70*/  LDS R10, [R4+0x4] ;  /* 0x00000400040a7984 */ /* 0x000fe80000000800 */
[----:B------:R-:W3:Y:S04]  /*2a80*/  LDS R15, [R4+0x20c] ;  /* 0x00020c00040f7984 */ /* 0x000ee80000000800 */
[----:B------:R-:W-:Y:S04]  /*2a90*/  LDS R12, [R4+0x8] ;  /* 0x00000800040c7984 */ /* 0x000fe80000000800 */
[----:B------:R-:W4:Y:S04]  /*2aa0*/  LDS R17, [R4+0x210] ;  /* 0x0002100004117984 */ /* 0x000f280000000800 */
[----:B------:R-:W-:Y:S04]  /*2ab0*/  LDS R14, [R4+0xc] ;  /* 0x00000c00040e7984 */ /* 0x000fe80000000800 */
[----:B------:R-:W5:Y:S04]  /*2ac0*/  LDS R19, [R4+0x214] ;  /* 0x0002140004137984 */ /* 0x000f680000000800 */
[----:B------:R-:W-:Y:S01]  /*2ad0*/  LDS R16, [R4+0x10] ;  /* 0x0000100004107984 */ /* 0x000fe20000000800 */
[----:B--2---:R-:W-:Y:S01]  /*2ae0*/  F2FP.F16.F32.PACK_AB R8, RZ, R7 ;  /* 0x00000007ff08723e */ /* 0x004fe200000000ff */
[----:B------:R-:W-:-:S02]  /*2af0*/  IMAD R7, R5, 0x4, R30 ;  /* 0x0000000405077824 */ /* 0x000fc400078e021e */
[----:B------:R-:W2:Y:S01]  /*2b00*/  LDS R21, [R4+0x218] ;  /* 0x0002180004157984 */ /* 0x000ea20000000800 */
[----:B-1----:R-:W-:Y:S01]  /*2b10*/  F2FP.F16.F32.PACK_AB R11, RZ, R9 ;  /* 0x00000009ff0b723e */ /* 0x002fe200000000ff */
[----:B------:R-:W-:Y:S02]  /*2b20*/  IMAD R9, R5, 0x2, R30 ;  /* 0x0000000205097824 */ /* 0x000fe400078e021e */
[----:B------:R-:W1:Y:S01]  /*2b30*/  LDS R23, [R4+0x21c] ;  /* 0x00021c0004177984 */ /* 0x000e620000000800 */
[----:B------:R-:W-:-:S03]  /*2b40*/  PRMT R24, R11, 0x7610, R24 ;  /* 0x000076100b187816 */ /* 0x000fc60000000018 */
[----:B------:R-:W1:Y:S01]  /*2b50*/  LDS R18, [R4+0x14] ;  /* 0x0000140004127984 */ /* 0x000e620000000800 */
[----:B0-----:R-:W-:-:S03]  /*2b60*/  F2FP.F16.F32.PACK_AB R13, RZ, R13 ;  /* 0x0000000dff0d723e */ /* 0x001fc600000000ff */
[----:B------:R-:W0:Y:S04]  /*2b70*/  LDS R20, [R4+0x18] ;  /* 0x0000180004147984 */ /* 0x000e280000000800 */
[----:B------:R4:W0:Y:S01]  /*2b80*/  LDS R22, [R4+0x1c] ;  /* 0x00001c0004167984 */ /* 0x0008220000000800 */
[----:B---3--:R-:W-:-:S03]  /*2b90*/  F2FP.F16.F32.PACK_AB R15, RZ, R15 ;  /* 0x0000000fff0f723e */ /* 0x008fc600000000ff */
[----:B------:R3:W-:Y:S01]  /*2ba0*/  STL [R7], R6 ;  /* 0x0000000607007387 */ /* 0x0007e20000100800 */
[----:B----4-:R-:W-:-:S03]  /*2bb0*/  VIADD R4, R5, 0x4 ;  /* 0x0000000405047836 */ /* 0x010fc60000000000 */
[----:B------:R3:W-:Y:S01]  /*2bc0*/  STL.U16 [R9+0x200], R8 ;  /* 0x0002000809007387 */ /* 0x0007e20000100400 */
[----:B------:R-:W-:Y:S01]  /*2bd0*/  F2FP.F16.F32.PACK_AB R17, RZ, R17 ;  /* 0x00000011ff11723e */ /* 0x000fe200000000ff */
[----:B------:R-:W-:Y:S02]  /*2be0*/  VIADD R5, R5, 0x8 ;  /* 0x0000000805057836 */ /* 0x000fe40000000000 */
[----:B------:R3:W-:Y:S01]  /*2bf0*/  STL [R7+0x4], R10 ;  /* 0x0000040a07007387 */ /* 0x0007e20000100800 */
[C-C-:B------:R-:W-:Y:S02]  /*2c00*/  IMAD R11, R4.reuse, 0x4, R30.reuse ;  /* 0x00000004040b7824 */ /* 0x140fe400078e021e */
[----:B------:R-:W-:Y:S01]  /*2c10*/  IMAD R4, R4, 0x2, R30 ;  /* 0x0000000204047824 */ /* 0x000fe200078e021e */
[----:B------:R3:W-:Y:S01]  /*2c20*/  STL.U16 [R9+0x202], R24 ;  /* 0x0002021809007387 */ /* 0x0007e20000100400 */
[----:B-----5:R-:W-:-:S03]  /*2c30*/  F2FP.F16.F32.PACK_AB R19, RZ, R19 ;  /* 0x00000013ff13723e */ /* 0x020fc600000000ff */
[----:B------:R3:W-:Y:S01]  /*2c40*/  STL [R7+0x8], R12 ;  /* 0x0000080c07007387 */ /* 0x0007e20000100800 */
[----:B--2---:R-:W-:-:S03]  /*2c50*/  F2FP.F16.F32.PACK_AB R21, RZ, R21 ;  /* 0x00000015ff15723e */ /* 0x004fc600000000ff */
[----:B------:R3:W-:Y:S01]  /*2c60*/  STL.U16 [R9+0x204], R13 ;  /* 0x0002040d09007387 */ /* 0x0007e20000100400 */
[----:B-1----:R-:W-:-:S03]  /*2c70*/  F2FP.F16.F32.PACK_AB R23, RZ, R23 ;  /* 0x00000017ff17723e */ /* 0x002fc600000000ff */
[----:B------:R3:W-:Y:S04]  /*2c80*/  STL [R7+0xc], R14 ;  /* 0x00000c0e07007387 */ /* 0x0007e80000100800 */
[----:B------:R3:W-:Y:S04]  /*2c90*/  STL.U16 [R9+0x206], R15 ;  /* 0x0002060f09007387 */ /* 0x0007e80000100400 */
[----:B------:R3:W-:Y:S04]  /*2ca0*/  STL [R11], R16 ;  /* 0x000000100b007387 */ /* 0x0007e80000100800 */
[----:B------:R3:W-:Y:S04]  /*2cb0*/  STL.U16 [R4+0x200], R17 ;  /* 0x0002001104007387 */ /* 0x0007e80000100400 */
[----:B------:R3:W-:Y:S04]  /*2cc0*/  STL [R11+0x4], R18 ;  /* 0x000004120b007387 */ /* 0x0007e80000100800 */
[----:B------:R3:W-:Y:S04]  /*2cd0*/  STL.U16 [R4+0x202], R19 ;  /* 0x0002021304007387 */ /* 0x0007e80000100400 */
[----:B0-----:R3:W-:Y:S04]  /*2ce0*/  STL [R11+0x8], R20 ;  /* 0x000008140b007387 */ /* 0x0017e80000100800 */
[----:B------:R3:W-:Y:S04]  /*2cf0*/  STL.U16 [R4+0x204], R21 ;  /* 0x0002041504007387 */ /* 0x0007e80000100400 */
[----:B------:R3:W-:Y:S04]  /*2d00*/  STL [R11+0xc], R22 ;  /* 0x00000c160b007387 */ /* 0x0007e80000100800 */
[----:B------:R3:W-:Y:S02]  /*2d10*/  STL.U16 [R4+0x206], R23 ;  /* 0x0002061704007387 */ /* 0x0007e40000100400 */
.L_x_190:
[----:B------:R-:W-:-:S13]  /*2d20*/  ISETP.NE.OR P0, PT, R2, RZ, P0 ;  /* 0x000000ff0200720c */ /* 0x000fda0000705670 */
[----:B------:R-:W-:Y:S05]  /*2d30*/  @!P0 BRA `(.L_x_186) ;  /* 0x0000000000808947 */ /* 0x000fea0003800000 */
.L_x_187:
[----:B------:R-:W2:Y:S01]  /*2d40*/  S2UR UR5, SR_CgaCtaId ;  /* 0x00000000000579c3 */ /* 0x000ea20000008800 */
[----:B------:R-:W-:Y:S02]  /*2d50*/  UMOV UR4, 0x400 ;  /* 0x0000040000047882 */ /* 0x000fe40000000000 */
[----:B------:R-:W-:-:S04]  /*2d60*/  UIADD3 UR4, UR4, 0xf30, URZ ;  /* 0x00000f3004047890 */ /* 0x000fc8000fffe03f */
[----:B--2---:R-:W-:-:S12]  /*2d70*/  ULEA UR4, UR5, UR4, 0x18 ;  /* 0x0000000405047291 */ /* 0x004fd8000f8ec03f */
.L_x_191:
[----:B--23--:R-:W-:Y:S02]  /*2d80*/  IMAD R4, R0, 0x102, R5 ;  /* 0x0000010200047824 */ /* 0x00cfe400078e0205 */
[C-C-:B0-----:R-:W-:Y:S02]  /*2d90*/  IMAD R14, R5.reuse, 0x4, R30.reuse ;  /* 0x00000004050e7824 */ /* 0x141fe400078e021e */
[C---:B------:R-:W-:Y:S01]  /*2da0*/  IMAD R15, R5.reuse, 0x2, R30 ;  /* 0x00000002050f7824 */ /* 0x040fe200078e021e */
[----:B------:R-:W-:Y:S01]  /*2db0*/  LEA R13, R4, UR4, 0x2 ;  /* 0x00000004040d7c11 */ /* 0x000fe2000f8e10ff */
[----:B------:R-:W-:Y:S02]  /*2dc0*/  VIADD R2, R2, 0xfffffffc ;  /* 0xfffffffc02027836 */ /* 0x000fe40000000000 */
[----:B------:R-:W-:Y:S02]  /*2dd0*/  VIADD R5, R5, 0x4 ;  /* 0x0000000405057836 */ /* 0x000fe40000000000 */
[----:B-1----:R-:W0:Y:S01]  /*2de0*/  LDS R6, [R13+0x200] ;  /* 0x000200000d067984 */ /* 0x002e220000000800 */
[----:B------:R-:W-:-:S03]  /*2df0*/  ISETP.NE.AND P0, PT, R2, RZ, PT ;  /* 0x000000ff0200720c */ /* 0x000fc60003f05270 */
[----:B------:R-:W1:Y:S04]  /*2e00*/  LDS R8, [R13+0x204] ;  /* 0x000204000d087984 */ /* 0x000e680000000800 */
[----:B------:R-:W2:Y:S04]  /*2e10*/  LDS R4, [R13] ;  /* 0x000000000d047984 */ /* 0x000ea80000000800 */
[----:B------:R-:W3:Y:S04]  /*2e20*/  LDS R10, [R13+0x208] ;  /* 0x000208000d0a7984 */ /* 0x000ee80000000800 */
[----:B------:R-:W4:Y:S04]  /*2e30*/  LDS R12, [R13+0x20c] ;  /* 0x00020c000d0c7984 */ /* 0x000f280000000800 */
[----:B------:R-:W5:Y:S04]  /*2e40*/  LDS R7, [R13+0x4] ;  /* 0x000004000d077984 */ /* 0x000f680000000800 */
[----:B------:R-:W5:Y:S04]  /*2e50*/  LDS R9, [R13+0x8] ;  /* 0x000008000d097984 */ /* 0x000f680000000800 */
[----:B------:R-:W5:Y:S01]  /*2e60*/  LDS R11, [R13+0xc] ;  /* 0x00000c000d0b7984 */ /* 0x000f620000000800 */
[----:B0-----:R-:W-:-:S02]  /*2e70*/  F2FP.F16.F32.PACK_AB R6, RZ, R6 ;  /* 0x00000006ff06723e */ /* 0x001fc400000000ff */
[----:B-1----:R-:W-:Y:S01]  /*2e80*/  F2FP.F16.F32.PACK_AB R8, RZ, R8 ;  /* 0x00000008ff08723e */ /* 0x002fe200000000ff */
[----:B--2---:R2:W-:Y:S01]  /*2e90*/  STL [R14], R4 ;  /* 0x000000040e007387 */ /* 0x0045e20000100800 */
[----:B---3--:R-:W-:-:S03]  /*2ea0*/  F2FP.F16.F32.PACK_AB R10, RZ, R10 ;  /* 0x0000000aff0a723e */ /* 0x008fc600000000ff */
[----:B------:R2:W-:Y:S01]  /*2eb0*/  STL.U16 [R15+0x200], R6 ;  /* 0x000200060f007387 */ /* 0x0005e20000100400 */
[----:B----4-:R-:W-:-:S03]  /*2ec0*/  F2FP.F16.F32.PACK_AB R12, RZ, R12 ;  /* 0x0000000cff0c723e */ /* 0x010fc600000000ff */
[----:B-----5:R2:W-:Y:S04]  /*2ed0*/  STL [R14+0x4], R7 ;  /* 0x000004070e007387 */ /* 0x0205e80000100800 */
[----:B------:R2:W-:Y:S04]  /*2ee0*/  STL.U16 [R15+0x202], R8 ;  /* 0x000202080f007387 */ /* 0x0005e80000100400 */
[----:B------:R2:W-:Y:S04]  /*2ef0*/  STL [R14+0x8], R9 ;  /* 0x000008090e007387 */ /* 0x0005e80000100800 */
[----:B------:R2:W-:Y:S04]  /*2f00*/  STL.U16 [R15+0x204], R10 ;  /* 0x0002040a0f007387 */ /* 0x0005e80000100400 */
[----:B------:R2:W-:Y:S04]  /*2f10*/  STL [R14+0xc], R11 ;  /* 0x00000c0b0e007387 */ /* 0x0005e80000100800 */
[----:B------:R2:W-:Y:S01]  /*2f20*/  STL.U16 [R15+0x206], R12 ;  /* 0x0002060c0f007387 */ /* 0x0005e20000100400 */
[----:B------:R-:W-:Y:S05]  /*2f30*/  @P0 BRA `(.L_x_191) ;  /* 0xfffffffc00900947 */ /* 0x000fea000383ffff */
.L_x_186:
[----:B------:R-:W-:-:S13]  /*2f40*/  ISETP.NE.AND P0, PT, R3, RZ, PT ;  /* 0x000000ff0300720c */ /* 0x000fda0003f05270 */
[----:B------:R-:W-:Y:S05]  /*2f50*/  @!P0 BRA `(.L_x_185) ;  /* 0x0000000000488947 */ /* 0x000fea0003800000 */
[----:B------:R-:W4:Y:S01]  /*2f60*/  S2UR UR5, SR_CgaCtaId ;  /* 0x00000000000579c3 */ /* 0x000f220000008800 */
[----:B------:R-:W-:Y:S01]  /*2f70*/  UMOV UR4, 0x400 ;  /* 0x0000040000047882 */ /* 0x000fe20000000000 */
[----:B0123--:R-:W-:Y:S01]  /*2f80*/  VIADD R6, R1, 0x608 ;  /* 0x0000060801067836 */ /* 0x00ffe20000000000 */
[----:B------:R-:W-:-:S04]  /*2f90*/  UIADD3 UR4, UR4, 0xf30, URZ ;  /* 0x00000f3004047890 */ /* 0x000fc8000fffe03f */
[----:B----4-:R-:W-:-:S12]  /*2fa0*/  ULEA UR4, UR5, UR4, 0x18 ;  /* 0x0000000405047291 */ /* 0x010fd8000f8ec03f */
.L_x_192:
[----:B----4-:R-:W-:Y:S02]  /*2fb0*/  IMAD R2, R0, 0x102, R5 ;  /* 0x0000010200027824 */ /* 0x010fe400078e0205 */
[C-C-:B------:R-:W-:Y:S02]  /*2fc0*/  IMAD R9, R5.reuse, 0x4, R6.reuse ;  /* 0x0000000405097824 */ /* 0x140fe400078e0206 */
[----:B------:R-:W-:Y:S01]  /*2fd0*/  IMAD R8, R5, 0x2, R6 ;  /* 0x0000000205087824 */ /* 0x000fe200078e0206 */
[----:B------:R-:W-:Y:S01]  /*2fe0*/  LEA R7, R2, UR4, 0x2 ;  /* 0x0000000402077c11 */ /* 0x000fe2000f8e10ff */
[----:B------:R-:W-:Y:S02]  /*2ff0*/  VIADD R3, R3, 0xffffffff ;  /* 0xffffffff03037836 */ /* 0x000fe40000000000 */
[----:B------:R-:W-:Y:S02]  /*3000*/  VIADD R5, R5, 0x1 ;  /* 0x0000000105057836 */ /* 0x000fe40000000000 */
[----:B------:R-:W0:Y:S01]  /*3010*/  LDS R4, [R7+0x200] ;  /* 0x0002000007047984 */ /* 0x000e220000000800 */
[----:B------:R-:W-:-:S03]  /*3020*/  ISETP.NE.AND P0, PT, R3, RZ, PT ;  /* 0x000000ff0300720c */ /* 0x000fc60003f05270 */
[----:B------:R-:W1:Y:S01]  /*3030*/  LDS R2, [R7] ;  /* 0x0000000007027984 */ /* 0x000e620000000800 */
[----:B0-----:R-:W-:-:S03]  /*3040*/  F2FP.F16.F32.PACK_AB R4, RZ, R4 ;  /* 0x00000004ff04723e */ /* 0x001fc600000000ff */
[----:B-1----:R4:W-:Y:S04]  /*3050*/  STL [R9], R2 ;  /* 0x0000000209007387 */ /* 0x0029e80000100800 */
[----:B------:R4:W-:Y:S02]  /*3060*/  STL.U16 [R8+0x200], R4 ;  /* 0x0002000408007387 */ /* 0x0009e40000100400 */
[----:B------:R-:W-:Y:S05]  /*3070*/  @P0 BRA `(.L_x_192) ;  /* 0xfffffffc00cc0947 */ /* 0x000fea000383ffff */
.L_x_185:
[----:B------:R-:W5:Y:S01]  /*3080*/  S2R R3, SR_CgaCtaId ;  /* 0x0000000000037919 */ /* 0x000f620000008800 */
[----:B----4-:R-:W-:-:S05]  /*3090*/  MOV R2, 0x400 ;  /* 0x0000040000027802 */ /* 0x010fca0000000f00 */
[----:B------:R-:W-:-:S05]  /*30a0*/  VIADD R2, R2, 0xf30 ;  /* 0x00000f3002027836 */ /* 0x000fca0000000000 */
[----:B-----5:R-:W-:-:S05]  /*30b0*/  LEA R3, R3, R2, 0x18 ;  /* 0x0000000203037211 */ /* 0x020fca00078ec0ff */
[----:B------:R-:W-:-:S05]  /*30c0*/  IMAD R0, R0, 0x408, R3 ;  /* 0x0000040800007824 */ /* 0x000fca00078e0203 */
[----:B------:R-:W2:Y:S02]  /*30d0*/  LDS.64 R2, [R0+0x400] ;  /* 0x0004000000027984 */ /* 0x000ea40000000a00 */
[----:B--23--:R-:W-:Y:S02]  /*30e0*/  IMAD.MOV.U32 R4, RZ, RZ, R3 ;  /* 0x000000ffff047224 */ /* 0x00cfe400078e0003 */
[----:B------:R-:W-:-:S05]  /*30f0*/  IMAD.MOV.U32 R5, RZ, RZ, R2 ;  /* 0x000000ffff057224 */ /* 0x000fca00078e0002 */
[----:B------:R2:W-:Y:S02]  /*3100*/  STL.64 [R1+0x600], R4 ;  /* 0x0006000401007387 */ /* 0x0005e40000100a00 */
.L_x_184:
[----:B------:R-:W-:Y:S05]  /*3110*/  BSYNC B0 ;  /* 0x0000000000007941 */ /* 0x000fea0003800000 */
.L_x_183:
[----:B------:R-:W3:Y:S04]  /*3120*/  LDL.64 R36, [R1+0x900] ;  /* 0x0009000001247983 */ /* 0x000ee80000100a00 */
[----:B------:R-:W4:Y:S04]  /*3130*/  LDL.64 R34, [R1+0x8f8] ;  /* 0x0008f80001227983 */ /* 0x000f280000100a00 */
[----:B------:R-:W2:Y:S04]  /*3140*/  LDL.64 R32, [R1+0x8f0] ;  /* 0x0008f00001207983 */ /* 0x000ea80000100a00 */
[----:B------:R-:W5:Y:S04]  /*3150*/  LDL.64 R30, [R1+0x8e8] ;  /* 0x0008e800011e7983 */ /* 0x000f680000100a00 */
[----:B------:R-:W5:Y:S04]  /*3160*/  LDL.64 R28, [R1+0x8e0] ;  /* 0x0008e000011c7983 */ /* 0x000f680000100a00 */
[----:B------:R-:W5:Y:S04]  /*3170*/  LDL.64 R26, [R1+0x8d8] ;  /* 0x0008d800011a7983 */ /* 0x000f680000100a00 */
[----:B0-----:R-:W5:Y:S04]  /*3180*/  LDL.64 R24, [R1+0x8d0] ;  /* 0x0008d00001187983 */ /* 0x001f680000100a00 */
        /* <DEDUP_REMOVED lines=68> */
[----:B---3--:R-:W-:-:S03]  /*35d0*/  IMAD.MOV.U32 R18, RZ, RZ, R36 ;  /* 0x000000ffff127224 */ /* 0x008fc600078e0024 */
[----:B------:R-:W3:Y:S01]  /*35e0*/  LDL.64 R128, [R1+0x698] ;  /* 0x0006980001807983 */ /* 0x000ee20000100a00 */
[----:B------:R-:W-:Y:S02]  /*35f0*/  IMAD.MOV.U32 R19, RZ, RZ, R37 ;  /* 0x000000ffff137224 */ /* 0x000fe400078e0025 */
[----:B----4-:R-:W-:Y:S01]  /*3600*/  IMAD.MOV.U32 R6, RZ, RZ, R34 ;  /* 0x000000ffff067224 */ /* 0x010fe200078e0022 */
[----:B------:R-:W4:Y:S01]  /*3610*/  LDL.64 R136, [R1+0x678] ;  /* 0x0006780001887983 */ /* 0x000f220000100a00 */
[----:B------:R-:W-:Y:S02]  /*3620*/  IMAD.MOV.U32 R7, RZ, RZ, R35 ;  /* 0x000000ffff077224 */ /* 0x000fe400078e0023 */
[----:B--2---:R-:W-:Y:S01]  /*3630*/  IMAD.MOV.U32 R4, RZ, RZ, R32 ;  /* 0x000000ffff047224 */ /* 0x004fe200078e0020 */
[----:B------:R-:W-:Y:S01]  /*3640*/  SHFL.DOWN PT, R18, R18, 0x1, 0x1f ;  /* 0x08201f0012127f89 */ /* 0x000fe200000e0000 */
[----:B------:R-:W-:Y:S02]  /*3650*/  IMAD.MOV.U32 R5, RZ, RZ, R33 ;  /* 0x000000ffff057224 */ /* 0x000fe400078e0021 */
[----:B-----5:R-:W-:Y:S01]  /*3660*/  IMAD.MOV.U32 R22, RZ, RZ, R30 ;  /* 0x000000ffff167224 */ /* 0x020fe200078e001e */
[----:B------:R-:W0:Y:S01]  /*3670*/  SHFL.DOWN PT, R19, R19, 0x1, 0x1f ;  /* 0x08201f0013137f89 */ /* 0x000e2200000e0000 */
[----:B------:R-:W-:-:S02]  /*3680*/  IMAD.MOV.U32 R23, RZ, RZ, R31 ;  /* 0x000000ffff177224 */ /* 0x000fc400078e001f */
[----:B------:R-:W-:Y:S01]  /*3690*/  IMAD.MOV.U32 R20, RZ, RZ, R28 ;  /* 0x000000ffff147224 */ /* 0x000fe200078e001c */
[----:B------:R-:W-:Y:S01]  /*36a0*/  SHFL.DOWN PT, R6, R6, 0x1, 0x1f ;  /* 0x08201f0006067f89 */ /* 0x000fe200000e0000 */
[----:B------:R-:W-:-:S03]  /*36b0*/  IMAD.MOV.U32 R21, RZ, RZ, R29 ;  /* 0x000000ffff157224 */ /* 0x000fc600078e001d */
[----:B------:R-:W1:Y:S04]  /*36c0*/  SHFL.DOWN PT, R7, R7, 0x1, 0x1f ;  /* 0x08201f0007077f89 */ /* 0x000e6800000e0000 */
[----:B------:R-:W-:Y:S04]  /*36d0*/  SHFL.DOWN PT, R4, R4, 0x1, 0x1f ;  /* 0x08201f0004047f89 */ /* 0x000fe800000e0000 */
[----:B------:R-:W2:Y:S04]  /*36e0*/  SHFL.DOWN PT, R5, R5, 0x1, 0x1f ;  /* 0x08201f0005057f89 */ /* 0x000ea800000e0000 */
[----:B------:R-:W-:Y:S04]  /*36f0*/  SHFL.DOWN PT, R22, R22, 0x1, 0x1f ;  /* 0x08201f0016167f89 */ /* 0x000fe800000e0000 */
[----:B------:R-:W5:Y:S04]  /*3700*/  SHFL.DOWN PT, R23, R23, 0x1, 0x1f ;  /* 0x08201f0017177f89 */ /* 0x000f6800000e0000 */
[----:B------:R-:W-:Y:S04]  /*3710*/  SHFL.DOWN PT, R20, R20, 0x1, 0x1f ;  /* 0x08201f0014147f89 */ /* 0x000fe800000e0000 */
[----:B------:R-:W5:Y:S01]  /*3720*/  SHFL.DOWN PT, R21, R21, 0x1, 0x1f ;  /* 0x08201f0015157f89 */ /* 0x000f6200000e0000 */
[----:B------:R-:W-:-:S03]  /*3730*/  IMAD.MOV.U32 R132, RZ, RZ, R124 ;  /* 0x000000ffff847224 */ /* 0x000fc600078e007c */
[----:B0-----:R0:W-:Y:S01]  /*3740*/  STL.64 [R1+0xc08], R18 ;  /* 0x000c081201007387 */ /* 0x0011e20000100a00 */
[----:B------:R-:W-:-:S03]  /*3750*/  IMAD.MOV.U32 R133, RZ, RZ, R125 ;  /* 0x000000ffff857224 */ /* 0x000fc600078e007d */
[----:B-1----:R1:W-:Y:S01]  /*3760*/  STL.64 [R1+0xc00], R6 ;  /* 0x000c000601007387 */ /* 0x0023e20000100a00 */
[----:B------:R-:W-:Y:S02]  /*3770*/  IMAD.MOV.U32 R130, RZ, RZ, R16 ;  /* 0x000000ffff827224 */ /* 0x000fe400078e0010 */
[----:B------:R-:W-:Y:S01]  /*3780*/  IMAD.MOV.U32 R131, RZ, RZ, R17 ;  /* 0x000000ffff837224 */ /* 0x000fe200078e0011 */
[----:B------:R-:W4:Y:S01]  /*3790*/  LDL.64 R138, [R1+0x670] ;  /* 0x00067000018a7983 */ /* 0x000f220000100a00 */
[----:B------:R-:W-:Y:S02]  /*37a0*/  IMAD.MOV.U32 R150, RZ, RZ, R12 ;  /* 0x000000ffff967224 */ /* 0x000fe400078e000c */
[----:B------:R-:W-:Y:S01]  /*37b0*/  IMAD.MOV.U32 R151, RZ, RZ, R13 ;  /* 0x000000ffff977224 */ /* 0x000fe200078e000d */
[----:B------:R-:W4:Y:S01]  /*37c0*/  LDL.64 R140, [R1+0x668] ;  /* 0x00066800018c7983 */ /* 0x000f220000100a00 */
[----:B0-----:R-:W-:Y:S02]  /*37d0*/  IMAD.MOV.U32 R18, RZ, RZ, R26 ;  /* 0x000000ffff127224 */ /* 0x001fe400078e001a */
[----:B------:R-:W-:Y:S01]  /*37e0*/  IMAD.MOV.U32 R19, RZ, RZ, R27 ;  /* 0x000000ffff137224 */ /* 0x000fe200078e001b */
[----:B------:R-:W4:Y:S01]  /*37f0*/  LDL.64 R142, [R1+0x660] ;  /* 0x00066000018e7983 */ /* 0x000f220000100a00 */
[----:B-1----:R-:W-:-:S02]  /*3800*/  IMAD.MOV.U32 R6, RZ, RZ, R24 ;  /* 0x000000ffff067224 */ /* 0x002fc400078e0018 */
[----:B------:R-:W-:Y:S01]  /*3810*/  IMAD.MOV.U32 R7, RZ, RZ, R25 ;  /* 0x000000ffff077224 */ /* 0x000fe200078e0019 */
[----:B--2---:R0:W-:Y:S04]  /*3820*/  STL.64 [R1+0xbf8], R4 ;  /* 0x000bf80401007387 */ /* 0x0041e80000100a00 */
[----:B-----5:R1:W-:Y:S04]  /*3830*/  STL.64 [R1+0xbf0], R22 ;  /* 0x000bf01601007387 */ /* 0x0203e80000100a00 */
[----:B------:R2:W-:Y:S04]  /*3840*/  STL.64 [R1+0xbe8], R20 ;  /* 0x000be81401007387 */ /* 0x0005e80000100a00 */
[----:B------:R-:W-:Y:S01]  /*3850*/  SHFL.DOWN PT, R18, R18, 0x1, 0x1f ;  /* 0x08201f0012127f89 */ /* 0x000fe200000e0000 */
[----:B0-----:R-:W-:-:S02]  /*3860*/  IMAD.MOV.U32 R4, RZ, RZ, R92 ;  /* 0x000000ffff047224 */ /* 0x001fc400078e005c */
[--C-:B------:R-:W-:Y:S01]  /*3870*/  IMAD.MOV.U32 R5, RZ, RZ, R93.reuse ;  /* 0x000000ffff057224 */ /* 0x100fe200078e005d */
[----:B------:R-:W0:Y:S01]  /*3880*/  SHFL.DOWN PT, R19, R19, 0x1, 0x1f ;  /* 0x08201f0013137f89 */ /* 0x000e2200000e0000 */
[----:B-1----:R-:W-:Y:S02]  /*3890*/  PRMT R22, R92, 0x7610, R92 ;  /* 0x000076105c167816 */ /* 0x002fe4000000005c */
[----:B------:R-:W-:Y:S01]  /*38a0*/  PRMT R23, R93, 0x7610, R93 ;  /* 0x000076105d177816 */ /* 0x000fe2000000005d */
[----:B------:R-:W-:Y:S01]  /*38b0*/  SHFL.DOWN PT, R6, R6, 0x1, 0x1f ;  /* 0x08201f0006067f89 */ /* 0x000fe200000e0000 */
[----:B--2---:R-:W-:Y:S02]  /*38c0*/  PRMT R20, R124, 0x7610, R124 ;  /* 0x000076107c147816 */ /* 0x004fe4000000007c */
[----:B------:R-:W-:Y:S01]  /*38d0*/  PRMT R21, R125, 0x7610, R125 ;  /* 0x000076107d157816 */ /* 0x000fe2000000007d */
[----:B------:R-:W1:Y:S04]  /*38e0*/  SHFL.DOWN PT, R7, R7, 0x1, 0x1f ;  /* 0x08201f0007077f89 */ /* 0x000e6800000e0000 */
[----:B------:R-:W2:Y:S04]  /*38f0*/  LDL.64 R92, [R1+0x728] ;  /* 0x00072800015c7983 */ /* 0x000ea80000100a00 */
[----:B------:R-:W-:Y:S04]  /*3900*/  SHFL.DOWN PT, R132, R132, 0x1, 0x1f ;  /* 0x08201f0084847f89 */ /* 0x000fe800000e0000 */
[----:B------:R-:W5:Y:S04]  /*3910*/  SHFL.DOWN PT, R133, R133, 0x1, 0x1f ;  /* 0x08201f0085857f89 */ /* 0x000f6800000e0000 */
[----:B------:R-:W-:Y:S04]  /*3920*/  SHFL.DOWN PT, R130, R130, 0x1, 0x1f ;  /* 0x08201f0082827f89 */ /* 0x000fe800000e0000 */
[----:B------:R-:W5:Y:S04]  /*3930*/  SHFL.DOWN PT, R131, R131, 0x1, 0x1f ;  /* 0x08201f0083837f89 */ /* 0x000f6800000e0000 */
[----:B------:R-:W3:Y:S04]  /*3940*/  LDL.64 R124, [R1+0x6a8] ;  /* 0x0006a800017c7983 */ /* 0x000ee80000100a00 */
[----:B------:R-:W-:Y:S04]  /*3950*/  SHFL.DOWN PT, R150, R150, 0x1, 0x1f ;  /* 0x08201f0096967f89 */ /* 0x000fe800000e0000 */
[----:B------:R-:W5:Y:S04]  /*3960*/  SHFL.DOWN PT, R151, R151, 0x1, 0x1f ;  /* 0x08201f0097977f89 */ /* 0x000f6800000e0000 */
[----:B0-----:R0:W-:Y:S04]  /*3970*/  STL.64 [R1+0xbe0], R18 ;  /* 0x000be01201007387 */ /* 0x0011e80000100a00 */
[----:B-1----:R1:W-:Y:S04]  /*3980*/  STL.64 [R1+0xbd8], R6 ;  /* 0x000bd80601007387 */ /* 0x0023e80000100a00 */
[----:B-----5:R-:W-:Y:S01]  /*3990*/  STL.64 [R1+0xbc8], R132 ;  /* 0x000bc88401007387 */ /* 0x020fe20000100a00 */
[----:B0-----:R-:W-:-:S03]  /*39a0*/  PRMT R18, R134, 0x7610, R134 ;  /* 0x0000761086127816 */ /* 0x001fc60000000086 */
[----:B------:R0:W-:Y:S01]  /*39b0*/  STL.64 [R1+0xbb8], R130 ;  /* 0x000bb88201007387 */ /* 0x0001e20000100a00 */
[--C-:B------:R-:W-:Y:S01]  /*39c0*/  PRMT R19, R135, 0x7610, R135.reuse ;  /* 0x0000761087137816 */ /* 0x100fe20000000087 */
[----:B-1----:R-:W-:Y:S02]  /*39d0*/  IMAD.MOV.U32 R6, RZ, RZ, R134 ;  /* 0x000000ffff067224 */ /* 0x002fe400078e0086 */
[----:B------:R-:W5:Y:S01]  /*39e0*/  LDL.64 R144, [R1+0x658] ;  /* 0x0006580001907983 */ /* 0x000f620000100a00 */
[----:B------:R-:W-:-:S03]  /*39f0*/  IMAD.MOV.U32 R7, RZ, RZ, R135 ;  /* 0x000000ffff077224 */ /* 0x000fc600078e0087 */
[----:B------:R1:W-:Y:S04]  /*3a00*/  STL.64 [R1+0xba8], R150 ;  /* 0x000ba89601007387 */ /* 0x0003e80000100a00 */
[----:B0-----:R-:W4:Y:S04]  /*3a10*/  LDL.64 R130, [R1+0x690] ;  /* 0x0006900001827983 */ /* 0x001f280000100a00 */
[----:B------:R-:W5:Y:S04]  /*3a20*/  LDL.64 R132, [R1+0x688] ;  /* 0x0006880001847983 */ /* 0x000f680000100a00 */
        /* <DEDUP_REMOVED lines=11> */
[----:B------:R-:W-:Y:S04]  /*3ae0*/  SHFL.DOWN PT, R4, R4, 0x1, 0x1f ;  /* 0x08201f0004047f89 */ /* 0x000fe800000e0000 */
[----:B------:R-:W0:Y:S04]  /*3af0*/  SHFL.DOWN PT, R5, R5, 0x1, 0x1f ;  /* 0x08201f0005057f89 */ /* 0x000e2800000e0000 */
[----:B------:R-:W-:Y:S04]  /*3b00*/  SHFL.DOWN PT, R6, R6, 0x1, 0x1f ;  /* 0x08201f0006067f89 */ /* 0x000fe800000e0000 */
[----:B------:R-:W1:Y:S04]  /*3b10*/  SHFL.DOWN PT, R7, R7, 0x1, 0x1f ;  /* 0x08201f0007077f89 */ /* 0x000e6800000e0000 */
[----:B0-----:R0:W-:Y:S02]  /*3b20*/  STL.64 [R1+0xbd0], R4 ;  /* 0x000bd00401007387 */ /* 0x0011e40000100a00 */
[----:B0-----:R-:W-:Y:S01]  /*3b30*/  MOV R4, R14 ;  /* 0x0000000e00047202 */ /* 0x001fe20000000f00 */
[----:B------:R-:W-:-:S05]  /*3b40*/  IMAD.MOV.U32 R5, RZ, RZ, R15 ;  /* 0x000000ffff057224 */ /* 0x000fca00078e000f */
[----:B------:R-:W-:Y:S04]  /*3b50*/  SHFL.DOWN PT, R4, R4, 0x1, 0x1f ;  /* 0x08201f0004047f89 */ /* 0x000fe800000e0000 */
[----:B------:R-:W0:Y:S04]  /*3b60*/  SHFL.DOWN PT, R5, R5, 0x1, 0x1f ;  /* 0x08201f0005057f89 */ /* 0x000e2800000e0000 */
[----:B-1----:R1:W-:Y:S02]  /*3b70*/  STL.64 [R1+0xbc0], R6 ;  /* 0x000bc00601007387 */ /* 0x0023e40000100a00 */
[----:B-1----:R-:W-:-:S02]  /*3b80*/  IMAD.MOV.U32 R6, RZ, RZ, R10 ;  /* 0x000000ffff067224 */ /* 0x002fc400078e000a */
[----:B------:R-:W-:Y:S01]  /*3b90*/  IMAD.MOV.U32 R7, RZ, RZ, R11 ;  /* 0x000000ffff077224 */ /* 0x000fe200078e000b */
[----:B0-----:R0:W-:Y:S04]  /*3ba0*/  STL.64 [R1+0xbb0], R4 ;  /* 0x000bb00401007387 */ /* 0x0011e80000100a00 */
[----:B------:R-:W-:Y:S01]  /*3bb0*/  SHFL.DOWN PT, R6, R6, 0x1, 0x1f ;  /* 0x08201f0006067f89 */ /* 0x000fe200000e0000 */
[----:B0-----:R-:W-:Y:S02]  /*3bc0*/  IMAD.MOV.U32 R4, RZ, RZ, R8 ;  /* 0x000000ffff047224 */ /* 0x001fe400078e0008 */
[----:B------:R-:W-:Y:S01]  /*3bd0*/  IMAD.MOV.U32 R5, RZ, RZ, R9 ;  /* 0x000000ffff057224 */ /* 0x000fe200078e0009 */
[----:B------:R-:W0:Y:S04]  /*3be0*/  SHFL.DOWN PT, R7, R7, 0x1, 0x1f ;  /* 0x08201f0007077f89 */ /* 0x000e2800000e0000 */
[----:B------:R-:W-:Y:S04]  /*3bf0*/  SHFL.DOWN PT, R4, R4, 0x1, 0x1f ;  /* 0x08201f0004047f89 */ /* 0x000fe800000e0000 */
[----:B------:R-:W1:Y:S01]  /*3c00*/  SHFL.DOWN PT, R5, R5, 0x1, 0x1f ;  /* 0x08201f0005057f89 */ /* 0x000e6200000e0000 */
[----:B------:R-:W-:-:S02]  /*3c10*/  IMAD.MOV.U32 R206, RZ, RZ, R166 ;  /* 0x000000ffffce7224 */ /* 0x000fc400078e00a6 */
[----:B------:R-:W-:Y:S02]  /*3c20*/  IMAD.MOV.U32 R207, RZ, RZ, R167 ;  /* 0x000000ffffcf7224 */ /* 0x000fe400078e00a7 */
[----:B------:R-:W-:Y:S02]  /*3c30*/  IMAD.MOV.U32 R204, RZ, RZ, R168 ;  /* 0x000000ffffcc7224 */ /* 0x000fe400078e00a8 */
[----:B------:R-:W-:Y:S01]  /*3c40*/  SHFL.DOWN PT, R206, R206, 0x1, 0x1f ;  /* 0x08201f00cece7f89 */ /* 0x000fe200000e0000 */
[----:B------:R-:W-:Y:S02]  /*3c50*/  IMAD.MOV.U32 R205, RZ, RZ, R169 ;  /* 0x000000ffffcd7224 */ /* 0x000fe400078e00a9 */
[----:B------:R-:W-:Y:S01]  /*3c60*/  IMAD.MOV.U32 R202, RZ, RZ, R170 ;  /* 0x000000ffffca7224 */ /* 0x000fe200078e00aa */
[----:B------:R-:W1:Y:S01]  /*3c70*/  SHFL.DOWN PT, R207, R207, 0x1, 0x1f ;  /* 0x08201f00cfcf7f89 */ /* 0x000e6200000e0000 */
[----:B------:R-:W-:Y:S02]  /*3c80*/  IMAD.MOV.U32 R203, RZ, RZ, R171 ;  /* 0x000000ffffcb7224 */ /* 0x000fe400078e00ab */
[----:B------:R-:W-:Y:S01]  /*3c90*/  IMAD.MOV.U32 R200, RZ, RZ, R172 ;  /* 0x000000ffffc87224 */ /* 0x000fe200078e00ac */
[----:B0-----:R0:W-:Y:S01]  /*3ca0*/  STL.64 [R1+0xba0], R6 ;  /* 0x000ba00601007387 */ /* 0x0011e20000100a00 */
[----:B------:R-:W-:-:S03]  /*3cb0*/  IMAD.MOV.U32 R201, RZ, RZ, R173 ;  /* 0x000000ffffc97224 */ /* 0x000fc600078e00ad */
[----:B-1----:R1:W-:Y:S01]  /*3cc0*/  STL.64 [R1+0xb98], R4 ;  /* 0x000b980401007387 */ /* 0x0023e20000100a00 */
[----:B0-----:R-:W-:Y:S02]  /*3cd0*/  IMAD.MOV.U32 R6, RZ, RZ, R174 ;  /* 0x000000ffff067224 */ /* 0x001fe400078e00ae */
[----:B------:R-:W-:Y:S02]  /*3ce0*/  IMAD.MOV.U32 R7, RZ, RZ, R175 ;  /* 0x000000ffff077224 */ /* 0x000fe400078e00af */
[----:B-1----:R-:W-:Y:S02]  /*3cf0*/  IMAD.MOV.U32 R4, RZ, RZ, R176 ;  /* 0x000000ffff047224 */ /* 0x002fe400078e00b0 */
[----:B------:R-:W-:Y:S01]  /*3d00*/  IMAD.MOV.U32 R5, RZ, RZ, R177 ;  /* 0x000000ffff057224 */ /* 0x000fe200078e00b1 */
[----:B------:R-:W-:Y:S04]  /*3d10*/  SHFL.DOWN PT, R204, R204, 0x1, 0x1f ;  /* 0x08201f00cccc7f89 */ /* 0x000fe800000e0000 */
[----:B------:R-:W0:Y:S04]  /*3d20*/  SHFL.DOWN PT, R205, R205, 0x1, 0x1f ;  /* 0x08201f00cdcd7f89 */ /* 0x000e2800000e0000 */
[----:B------:R-:W-:Y:S04]  /*3d30*/  SHFL.DOWN PT, R202, R202, 0x1, 0x1f ;  /* 0x08201f00caca7f89 */ /* 0x000fe800000e0000 */
[----:B------:R-:W1:Y:S04]  /*3d40*/  SHFL.DOWN PT, R203, R203, 0x1, 0x1f ;  /* 0x08201f00cbcb7f89 */ /* 0x000e6800000e0000 */
[----:B------:R-:W-:Y:S04]  /*3d50*/  SHFL.DOWN PT, R200, R200, 0x1, 0x1f ;  /* 0x08201f00c8c87f89 */ /* 0x000fe800000e0000 */
[----:B------:R-:W1:Y:S04]  /*3d60*/  SHFL.DOWN PT, R201, R201, 0x1, 0x1f ;  /* 0x08201f00c9c97f89 */ /* 0x000e6800000e0000 */
[----:B------:R-:W-:Y:S04]  /*3d70*/  SHFL.DOWN PT, R6, R6, 0x1, 0x1f ;  /* 0x08201f0006067f89 */ /* 0x000fe800000e0000 */
[----:B------:R-:W2:Y:S04]  /*3d80*/  SHFL.DOWN PT, R7, R7, 0x1, 0x1f ;  /* 0x08201f0007077f89 */ /* 0x000ea800000e0000 */
[----:B------:R-:W-:Y:S04]  /*3d90*/  SHFL.DOWN PT, R4, R4, 0x1, 0x1f ;  /* 0x08201f0004047f89 */ /* 0x000fe800000e0000 */
[----:B------:R-:W2:Y:S01]  /*3da0*/  SHFL.DOWN PT, R5, R5, 0x1, 0x1f ;  /* 0x08201f0005057f89 */ /* 0x000ea200000e0000 */
[----:B------:R-:W-:-:S02]  /*3db0*/  IMAD.MOV.U32 R208, RZ, RZ, R180 ;  /* 0x000000ffffd07224 */ /* 0x000fc400078e00b4 */
[----:B------:R-:W-:Y:S01]  /*3dc0*/  IMAD.MOV.U32 R209, RZ, RZ, R181 ;  /* 0x000000ffffd17224 */ /* 0x000fe200078e00b5 */
[----:B------:R0:W-:Y:S01]  /*3dd0*/  STL.64 [R1+0xb90], R206 ;  /* 0x000b90ce01007387 */ /* 0x0001e20000100a00 */
[----:B------:R-:W-:Y:S02]  /*3de0*/  IMAD.MOV.U32 R210, RZ, RZ, R182 ;  /* 0x000000ffffd27224 */ /* 0x000fe400078e00b6 */
[----:B------:R-:W-:Y:S02]  /*3df0*/  IMAD.MOV.U32 R211, RZ, RZ, R183 ;  /* 0x000000ffffd37224 */ /* 0x000fe400078e00b7 */
[----:B------:R-:W-:Y:S02]  /*3e00*/  IMAD.MOV.U32 R212, RZ, RZ, R184 ;  /* 0x000000ffffd47224 */ /* 0x000fe400078e00b8 */
[----:B------:R-:W-:Y:S02]  /*3e10*/  IMAD.MOV.U32 R213, RZ, RZ, R185 ;  /* 0x000000ffffd57224 */ /* 0x000fe400078e00b9 */
[----:B------:R-:W-:-:S02]  /*3e20*/  IMAD.MOV.U32 R214, RZ, RZ, R186 ;  /* 0x000000ffffd67224 */ /* 0x000fc400078e00ba */
[----:B------:R-:W-:Y:S02]  /*3e30*/  IMAD.MOV.U32 R215, RZ, RZ, R187 ;  /* 0x000000ffffd77224 */ /* 0x000fe400078e00bb */
[----:B0-----:R-:W-:Y:S02]  /*3e40*/  IMAD.MOV.U32 R206, RZ, RZ, R178 ;  /* 0x000000ffffce7224 */ /* 0x001fe400078e00b2 */
[----:B------:R-:W-:Y:S02]  /*3e50*/  IMAD.MOV.U32 R207, RZ, RZ, R179 ;  /* 0x000000ffffcf7224 */ /* 0x000fe400078e00b3 */
[----:B------:R-:W-:Y:S02]  /*3e60*/  IMAD.MOV.U32 R216, RZ, RZ, R188 ;  /* 0x000000ffffd87224 */ /* 0x000fe400078e00bc */
[----:B------:R-:W-:Y:S02]  /*3e70*/  IMAD.MOV.U32 R217, RZ, RZ, R189 ;  /* 0x000000ffffd97224 */ /* 0x000fe400078e00bd */
[----:B------:R-:W-:-:S02]  /*3e80*/  IMAD.MOV.U32 R218, RZ, RZ, R190 ;  /* 0x000000ffffda7224 */ /* 0x000fc400078e00be */
[----:B------:R-:W-:Y:S02]  /*3e90*/  IMAD.MOV.U32 R219, RZ, RZ, R191 ;  /* 0x000000ffffdb7224 */ /* 0x000fe400078e00bf */
[----:B------:R-:W-:Y:S02]  /*3ea0*/  IMAD.MOV.U32 R232, RZ, RZ, R192 ;  /* 0x000000ffffe87224 */ /* 0x000fe400078e00c0 */
[----:B------:R-:W-:Y:S02]  /*3eb0*/  IMAD.MOV.U32 R233, RZ, RZ, R193 ;  /* 0x000000ffffe97224 */ /* 0x000fe400078e00c1 */
[----:B------:R-:W-:Y:S02]  /*3ec0*/  IMAD.MOV.U32 R230, RZ, RZ, R194 ;  /* 0x000000ffffe67224 */ /* 0x000fe400078e00c2 */
[----:B------:R-:W-:Y:S02]  /*3ed0*/  IMAD.MOV.U32 R231, RZ, RZ, R195 ;  /* 0x000000ffffe77224 */ /* 0x000fe400078e00c3 */
[----:B------:R-:W-:-:S02]  /*3ee0*/  IMAD.MOV.U32 R228, RZ, RZ, R196 ;  /* 0x000000ffffe47224 */ /* 0x000fc400078e00c4 */
[----:B------:R-:W-:Y:S02]  /*3ef0*/  IMAD.MOV.U32 R229, RZ, RZ, R197 ;  /* 0x000000ffffe57224 */ /* 0x000fe400078e00c5 */
[----:B------:R-:W-:Y:S02]  /*3f00*/  IMAD.MOV.U32 R226, RZ, RZ, R198 ;  /* 0x000000ffffe27224 */ /* 0x000fe400078e00c6 */
[----:B------:R-:W-:Y:S01]  /*3f10*/  IMAD.MOV.U32 R227, RZ, RZ, R199 ;  /* 0x000000ffffe37224 */ /* 0x000fe200078e00c7 */
[----:B------:R-:W-:Y:S04]  /*3f20*/  STL.64 [R1+0xb88], R204 ;  /* 0x000b88cc01007387 */ /* 0x000fe80000100a00 */
[----:B-1----:R-:W-:Y:S04]  /*3f30*/  STL.64 [R1+0xb80], R202 ;  /* 0x000b80ca01007387 */ /* 0x002fe80000100a00 */
[----:B------:R-:W-:Y:S04]  /*3f40*/  STL.64 [R1+0xb78], R200 ;  /* 0x000b78c801007387 */ /* 0x000fe80000100a00 */
[----:B--2---:R-:W-:Y:S04]  /*3f50*/  STL.64 [R1+0xb70], R6 ;  /* 0x000b700601007387 */ /* 0x004fe80000100a00 */
[----:B------:R-:W-:Y:S04]  /*3f60*/  STL.64 [R1+0xb68], R4 ;  /* 0x000b680401007387 */ /* 0x000fe80000100a00 */
        /* <DEDUP_REMOVED lines=151> */
[----:B------:R-:W5:Y:S01]  /*48e0*/  SHFL.DOWN PT, R5, R129, 0x1, 0x1f ;  /* 0x08201f0081057f89 */ /* 0x000f6200000e0000 */
[----:B------:R-:W5:Y:S03]  /*48f0*/  S2R R0, SR_LANEID ;  /* 0x0000000000007919 */ /* 0x000f660000000000 */
        /* <DEDUP_REMOVED lines=76> */
[----:B------:R-:W-:Y:S01]  /*4dc0*/  BAR.SYNC.DEFER_BLOCKING 0x0 ;  /* 0x0000000000007b1d */ /* 0x000fe20000010000 */
[----:B------:R-:W-:-:S05]  /*4dd0*/  ISETP.GT.AND P0, PT, R0, 0x1e, PT ;  /* 0x0000001e0000780c */ /* 0x000fca0003f04270 */
[----:B------:R-:W-:Y:S08]  /*4de0*/  BSSY B0, `(.L_x_193) ;  /* 0x0000150000007945 */ /* 0x000ff00003800000 */
[----:B0-----:R-:W-:Y:S05]  /*4df0*/  @P0 BRA `(.L_x_194) ;  /* 0x0000001400380947 */ /* 0x001fea0003800000 */
[-C--:B------:R-:W-:Y:S01]  /*4e00*/  FSETP.GT.FTZ.AND P0, PT, R3, R4.reuse, PT ;  /* 0x000000040300720b */ /* 0x080fe20003f14000 */
[----:B------:R-:W-:Y:S01]  /*4e10*/  STL.64 [R1], R164 ;  /* 0x000000a401007387 */ /* 0x000fe20000100a00 */
[----:B------:R-:W-:Y:S02]  /*4e20*/  VIADD R7, R1, 0x1f8 ;  /* 0x000001f801077836 */ /* 0x000fe40000000000 */
[----:B------:R-:W-:Y:S01]  /*4e30*/  FSEL R0, R3, R4, P0 ;  /* 0x0000000403007208 */ /* 0x000fe20000000000 */
[----:B------:R-:W-:Y:S01]  /*4e40*/  STL.64 [R1+0x8], R162 ;  /* 0x000008a201007387 */ /* 0x000fe20000100a00 */
[----:B------:R-:W-:-:S03]  /*4e50*/  FSEL R3, R4, R3, P0 ;  /* 0x0000000304037208 */ /* 0x000fc60000000000 */
[----:B------:R-:W-:Y:S02]  /*4e60*/  STL.64 [R1+0x10], R160 ;  /* 0x000010a001007387 */ /* 0x000fe40000100a00 */
[----:B------:R-:W-:Y:S02]  /*4e70*/  FADD.FTZ R3, -R0, R3 ;  /* 0x0000000300037221 */ /* 0x000fe40000010100 */
[----:B------:R-:W-:Y:S02]  /*4e80*/  STL.64 [R1+0x18], R158 ;  /* 0x0000189e01007387 */ /* 0x000fe40000100a00 */
[----:B------:R-:W-:Y:S01]  /*4e90*/  FMUL.FTZ R4, R3, 1.4426950216293334961 ;  /* 0x3fb8aa3b03047820 */ /* 0x000fe20000410000 */
[----:B------:R-:W-:Y:S01]  /*4ea0*/  FSEL R3, R2, R5, P0 ;  /* 0x0000000502037208 */ /* 0x000fe20000000000 */
[----:B------:R-:W-:Y:S01]  /*4eb0*/  STL.64 [R1+0x20], R156 ;  /* 0x0000209c01007387 */ /* 0x000fe20000100a00 */
[----:B------:R-:W-:-:S03]  /*4ec0*/  FSEL R2, R5, R2, P0 ;  /* 0x0000000205027208 */ /* 0x000fc60000000000 */
[----:B------:R-:W-:Y:S01]  /*4ed0*/  STL.64 [R1+0x28], R154 ;  /* 0x0000289a01007387 */ /* 0x000fe20000100a00 */
[----:B------:R-:W0:Y:S03]  /*4ee0*/  MUFU.EX2 R4, R4 ;  /* 0x0000000400047308 */ /* 0x000e260000000800 */
[----:B------:R-:W-:Y:S04]  /*4ef0*/  STL.64 [R1+0x30], R152 ;  /* 0x0000309801007387 */ /* 0x000fe80000100a00 */
[----:B------:R-:W-:Y:S04]  /*4f00*/  STL.64 [R1+0x38], R150 ;  /* 0x0000389601007387 */ /* 0x000fe80000100a00 */
[----:B------:R-:W-:Y:S04]  /*4f10*/  STL.64 [R1+0x40], R148 ;  /* 0x0000409401007387 */ /* 0x000fe80000100a00 */
[----:B------:R-:W-:Y:S01]  /*4f20*/  STL.64 [R1+0x48], R146 ;  /* 0x0000489201007387 */ /* 0x000fe20000100a00 */
[----:B0-----:R-:W-:Y:S01]  /*4f30*/  FFMA.FTZ R2, R2, R4, R3 ;  /* 0x0000000402027223 */ /* 0x001fe20000010003 */
[----:B------:R-:W-:-:S02]  /*4f40*/  IMAD.MOV.U32 R3, RZ, RZ, RZ ;  /* 0x000000ffff037224 */ /* 0x000fc400078e00ff */
        /* <DEDUP_REMOVED lines=85> */
[----:B------:R0:W-:Y:S02]  /*54a0*/  STL.64 [R1+0x288], R8 ;  /* 0x0002880801007387 */ /* 0x0001e40000100a00 */
[----:B0-----:R-:W-:-:S07]  /*54b0*/  IADD3 R9, R1, 0x2fc, RZ ;  /* 0x000002fc01097810 */ /* 0x001fce0007ffe0ff */
.L_x_213:
[----:B------:R-:W-:Y:S01]  /*54c0*/  VIADD R4, R1, 0x910 ;  /* 0x0000091001047836 */ /* 0x000fe20000000000 */
[----:B0-----:R-:W2:Y:S03]  /*54d0*/  LDL R11, [R1+0x1fc] ;  /* 0x0001fc00010b7983 */ /* 0x001ea60000100800 */
[C-C-:B------:R-:W-:Y:S01]  /*54e0*/  IMAD R12, R3.reuse, 0x4, R4.reuse ;  /* 0x00000004030c7824 */ /* 0x140fe200078e0204 */
[----:B------:R-:W3:Y:S01]  /*54f0*/  LDL.U16 R5, [R1+0x2fe] ;  /* 0x0002fe0001057983 */ /* 0x000ee20000100400 */
[----:B------:R-:W-:-:S04]  /*5500*/  IMAD R4, R3, 0x2, R4 ;  /* 0x0000000203047824 */ /* 0x000fc800078e0204 */
[----:B------:R-:W2:Y:S04]  /*5510*/  LDL R12, [R12] ;  /* 0x000000000c0c7983 */ /* 0x000ea80000100800 */
[----:B------:R0:W3:Y:S01]  /*5520*/  LDL.U16 R10, [R4+0x200] ;  /* 0x00020000040a7983 */ /* 0x0000e20000100400 */
[----:B------:R-:W-:Y:S02]  /*5530*/  VIADD R3, R3, 0x1 ;  /* 0x0000000103037836 */ /* 0x000fe40000000000 */
[----:B------:R-:W-:Y:S02]  /*5540*/  IMAD.MOV.U32 R8, RZ, RZ, R9 ;  /* 0x000000ffff087224 */ /* 0x000fe400078e0009 */
[----:B------:R-:W-:Y:S02]  /*5550*/  IMAD.MOV.U32 R6, RZ, RZ, R7 ;  /* 0x000000ffff067224 */ /* 0x000fe400078e0007 */
[----:B0-----:R-:W-:Y:S01]  /*5560*/  IMAD.MOV.U32 R4, RZ, RZ, 0x7e ;  /* 0x0000007eff047424 */ /* 0x001fe200078e00ff */
[----:B--2---:R-:W-:-:S02]  /*5570*/  ISETP.GT.AND P1, PT, R11, R12, PT ;  /* 0x0000000c0b00720c */ /* 0x004fc40003f24270 */
        /* <DEDUP_REMOVED lines=8> */
.L_x_212:
        /* <DEDUP_REMOVED lines=17> */
.L_x_197:
[----:B------:R-:W-:Y:S05]  /*5710*/  BSYNC B2 ;  /* 0x0000000000027941 */ /* 0x000fea0003800000 */
.L_x_196:
[----:B------:R-:W-:Y:S04]  /*5720*/  STL.U16 [R8], R5 ;  /* 0x0000000508007387 */ /* 0x000fe80000100400 */
[----:B------:R-:W2:Y:S04]  /*5730*/  LDL R13, [R6+0x4] ;  /* 0x00000400060d7983 */ /* 0x000ea80000100800 */
[----:B--2---:R-:W-:Y:S04]  /*5740*/  STL [R6], R13 ;  /* 0x0000000d06007387 */ /* 0x004fe80000100800 */
[----:B------:R0:W-:Y:S04]  /*5750*/  STL.U16 [R8+0x2], R10 ;  /* 0x0000020a08007387 */ /* 0x0001e80000100400 */
[----:B------:R1:W-:Y:S04]  /*5760*/  STL [R6+0x4], R11 ;  /* 0x0000040b06007387 */ /* 0x0003e80000100800 */
[----:B0-----:R1:W5:Y:S02]  /*5770*/  LDL.U16 R10, [R8] ;  /* 0x00000000080a7983 */ /* 0x0013640000100400 */
.L_x_198:
[----:B------:R-:W-:Y:S05]  /*5780*/  BSYNC B1 ;  /* 0x0000000000017941 */ /* 0x000fea0003800000 */
.L_x_195:
[----:B------:R-:W2:Y:S04]  /*5790*/  LDL.U16 R5, [R8+-0x2] ;  /* 0xfffffe0008057983 */ /* 0x000ea80000100400 */
[----:B------:R-:W1:Y:S01]  /*57a0*/  LDL R12, [R6+-0x4] ;  /* 0xfffffc00060c7983 */ /* 0x000e620000100800 */
        /* <DEDUP_REMOVED lines=16> */
.L_x_201:
[----:B------:R-:W-:Y:S05]  /*58b0*/  BSYNC B2 ;  /* 0x0000000000027941 */ /* 0x000fea0003800000 */
.L_x_200:
[----:B------:R-:W-:Y:S04]  /*58c0*/  STL.U16 [R8+-0x2], R10 ;  /* 0xfffffe0a08007387 */ /* 0x000fe80000100400 */
[----:B------:R-:W2:Y:S04]  /*58d0*/  LDL R13, [R6] ;  /* 0x00000000060d7983 */ /* 0x000ea80000100800 */
[----:B--2---:R-:W-:Y:S04]  /*58e0*/  STL [R6+-0x4], R13 ;  /* 0xfffffc0d06007387 */ /* 0x004fe80000100800 */
[----:B------:R0:W-:Y:S04]  /*58f0*/  STL.U16 [R8], R5 ;  /* 0x0000000508007387 */ /* 0x0001e80000100400 */
[----:B------:R1:W-:Y:S04]  /*5900*/  STL [R6], R11 ;  /* 0x0000000b06007387 */ /* 0x0003e80000100800 */
[----:B0-----:R1:W5:Y:S02]  /*5910*/  LDL.U16 R5, [R8+-0x2] ;  /* 0xfffffe0008057983 */ /* 0x0013640000100400 */
.L_x_202:
[----:B------:R-:W-:Y:S05]  /*5920*/  BSYNC B1 ;  /* 0x0000000000017941 */ /* 0x000fea0003800000 */
.L_x_199:
        /* <DEDUP_REMOVED lines=17> */
.L_x_205:
[----:B------:R-:W-:Y:S05]  /*5a40*/  BSYNC B2 ;  /* 0x0000000000027941 */ /* 0x000fea0003800000 */
.L_x_204:
[----:B------:R0:W-:Y:S04]  /*5a50*/  STL.U16 [R8+-0x4], R5 ;  /* 0xfffffc0508007387 */ /* 0x0001e80000100400 */
[----:B------:R-:W2:Y:S04]  /*5a60*/  LDL R13, [R6+-0x4] ;  /* 0xfffffc00060d7983 */ /* 0x000ea80000100800 */
[----:B--2---:R0:W-:Y:S04]  /*5a70*/  STL [R6+-0x8], R13 ;  /* 0xfffff80d06007387 */ /* 0x0041e80000100800 */
[----:B------:R0:W-:Y:S04]  /*5a80*/  STL.U16 [R8+-0x2], R10 ;  /* 0xfffffe0a08007387 */ /* 0x0001e80000100400 */
[----:B------:R0:W-:Y:S02]  /*5a90*/  STL [R6+-0x4], R11 ;  /* 0xfffffc0b06007387 */ /* 0x0001e40000100800 */
.L_x_206:
[----:B------:R-:W-:Y:S05]  /*5aa0*/  BSYNC B1 ;  /* 0x0000000000017941 */ /* 0x000fea0003800000 */
.L_x_203:
[----:B------:R-:W-:-:S13]  /*5ab0*/  ISETP.NE.AND P0, PT, R4, 0x2, PT ;  /* 0x000000020400780c */ /* 0x000fda0003f05270 */
[----:B------:R-:W-:Y:S05]  /*5ac0*/  @!P0 BRA `(.L_x_207) ;  /* 0x00000000007c8947 */ /* 0x000fea0003800000 */
[----:B0-----:R-:W2:Y:S04]  /*5ad0*/  LDL.U16 R10, [R8+-0x4] ;  /* 0xfffffc00080a7983 */ /* 0x001ea80000100400 */
        /* <DEDUP_REMOVED lines=18> */
.L_x_210:
[----:B------:R-:W-:Y:S05]  /*5c00*/  BSYNC B2 ;  /* 0x0000000000027941 */ /* 0x000fea0003800000 */
.L_x_209:
[----:B------:R-:W-:Y:S04]  /*5c10*/  STL.U16 [R8+-0x6], R10 ;  /* 0xfffffa0a08007387 */ /* 0x000fe80000100400 */
[----:B------:R-:W2:Y:S04]  /*5c20*/  LDL R13, [R6+-0x8] ;  /* 0xfffff800060d7983 */ /* 0x000ea80000100800 */
[----:B--2---:R-:W-:Y:S04]  /*5c30*/  STL [R6+-0xc], R13 ;  /* 0xfffff40d06007387 */ /* 0x004fe80000100800 */
[----:B------:R0:W-:Y:S04]  /*5c40*/  STL.U16 [R8+-0x4], R5 ;  /* 0xfffffc0508007387 */ /* 0x0001e80000100400 */
[----:B------:R1:W-:Y:S04]  /*5c50*/  STL [R6+-0x8], R11 ;  /* 0xfffff80b06007387 */ /* 0x0003e80000100800 */
[----:B0-----:R1:W5:Y:S02]  /*5c60*/  LDL.U16 R5, [R8+-0x6] ;  /* 0xfffffa0008057983 */ /* 0x0013640000100400 */
.L_x_211:
[----:B------:R-:W-:Y:S05]  /*5c70*/  BSYNC B1 ;  /* 0x0000000000017941 */ /* 0x000fea0003800000 */
.L_x_208:
[----:B-1----:R-:W-:Y:S02]  /*5c80*/  VIADD R6, R6, 0xfffffff0 ;  /* 0xfffffff006067836 */ /* 0x002fe40000000000 */
[----:B------:R-:W-:Y:S02]  /*5c90*/  VIADD R8, R8, 0xfffffff8 ;  /* 0xfffffff808087836 */ /* 0x000fe40000000000 */
[----:B------:R-:W-:Y:S01]  /*5ca0*/  VIADD R4, R4, 0xfffffffc ;  /* 0xfffffffc04047836 */ /* 0x000fe20000000000 */
[----:B------:R-:W-:Y:S06]  /*5cb0*/  BRA `(.L_x_212) ;  /* 0xfffffff800507947 */ /* 0x000fec000383ffff */
.L_x_207:
        /* <DEDUP_REMOVED lines=13> */
[----:B0-----:R1:W5:Y:S04]  /*5d90*/  LDL.64 R12, [R1+0x298] ;  /* 0x00029800010c7983 */ /* 0x0013680000100a00 */
        /* <DEDUP_REMOVED lines=82> */
[----:B------:R1:W5:Y:S01]  /*62c0*/  LDL.64 R38, [R1+0x1f8] ;  /* 0x0001f80001267983 */ /* 0x0003620000100a00 */
[----:B------:R-:W-:-:S07]  /*62d0*/  IMAD.MOV.U32 R3, RZ, RZ, R0 ;  /* 0x000000ffff037224 */ /* 0x000fce00078e0000 */
.L_x_194:
[----:B------:R-:W-:Y:S05]  /*62e0*/  BSYNC B0 ;  /* 0x0000000000007941 */ /* 0x000fea0003800000 */
.L_x_193:
[----:B------:R-:W-:Y:S05]  /*62f0*/  WARPSYNC.ALL ;  /* 0x0000000000007948 */ /* 0x000fea0003800000 */
[----:B-----5:R-:W-:Y:S01]  /*6300*/  SHFL.DOWN PT, R4, R164, 0x2, 0x1f ;  /* 0x08401f00a4047f89 */ /* 0x020fe200000e0000 */
[----:B------:R-:W-:Y:S03]  /*6310*/  BSSY B0, `(.L_x_214) ;  /* 0x0000274000007945 */ /* 0x000fe60003800000 */
[----:B------:R-:W0:Y:S04]  /*6320*/  SHFL.DOWN PT, R5, R165, 0x2, 0x1f ;  /* 0x08401f00a5057f89 */ /* 0x000e2800000e0000 */
[----:B------:R-:W-:Y:S04]  /*6330*/  SHFL.DOWN PT, R6, R162, 0x2, 0x1f ;  /* 0x08401f00a2067f89 */ /* 0x000fe800000e0000 */
[----:B------:R-:W2:Y:S04]  /*6340*/  SHFL.DOWN PT, R7, R163, 0x2, 0x1f ;  /* 0x08401f00a3077f89 */ /* 0x000ea800000e0000 */
[----:B------:R-:W-:Y:S04]  /*6350*/  SHFL.DOWN PT, R200, R160, 0x2, 0x1f ;  /* 0x08401f00a0c87f89 */ /* 0x000fe800000e0000 */
[----:B------:R-:W3:Y:S04]  /*6360*/  SHFL.DOWN PT, R201, R161, 0x2, 0x1f ;  /* 0x08401f00a1c97f89 */ /* 0x000ee800000e0000 */
[----:B------:R-:W-:Y:S04]  /*6370*/  SHFL.DOWN PT, R202, R158, 0x2, 0x1f ;  /* 0x08401f009eca7f89 */ /* 0x000fe800000e0000 */
[----:B------:R-:W4:Y:S04]  /*6380*/  SHFL.DOWN PT, R203, R159, 0x2, 0x1f ;  /* 0x08401f009fcb7f89 */ /* 0x000f2800000e0000 */
        /* <DEDUP_REMOVED lines=24> */
[----:B0-----:R-:W-:Y:S04]  /*6510*/  STL.64 [R1+0x910], R4 ;  /* 0x0009100401007387 */ /* 0x001fe80000100a00 */
[----:B--2---:R-:W-:Y:S04]  /*6520*/  STL.64 [R1+0x918], R6 ;  /* 0x0009180601007387 */ /* 0x004fe80000100a00 */
[----:B---3--:R-:W-:Y:S04]  /*6530*/  STL.64 [R1+0x920], R200 ;  /* 0x000920c801007387 */ /* 0x008fe80000100a00 */
[----:B----4-:R-:W-:Y:S04]  /*6540*/  STL.64 [R1+0x928], R202 ;  /* 0x000928ca01007387 */ /* 0x010fe80000100a00 */
[----:B-1----:R-:W-:Y:S04]  /*6550*/  STL.64 [R1+0x930], R204 ;  /* 0x000930cc01007387 */ /* 0x002fe80000100a00 */
        /* <DEDUP_REMOVED lines=257> */
[-C--:B------:R-:W-:Y:S01]  /*7570*/  FSETP.GT.FTZ.AND P0, PT, R3, R4.reuse, PT ;  /* 0x000000040300720b */ /* 0x080fe20003f14000 */
[----:B------:R-:W-:Y:S01]  /*7580*/  STL.64 [R1], R164 ;  /* 0x000000a401007387 */ /* 0x000fe20000100a00 */
[----:B0-----:R-:W-:Y:S02]  /*7590*/  VIADD R7, R1, 0x1f8 ;  /* 0x000001f801077836 */ /* 0x001fe40000000000 */
        /* <DEDUP_REMOVED lines=104> */
[----:B0-----:R-:W-:-:S02]  /*7c20*/  VIADD R9, R1, 0x2fc ;  /* 0x000002fc01097836 */ /* 0x001fc40000000000 */
[----:B-1----:R-:W-:-:S07]  /*7c30*/  VIADD R14, R1, 0x910 ;  /* 0x00000910010e7836 */ /* 0x002fce0000000000 */
.L_x_234:
[C-C-:B------:R-:W-:Y:S01]  /*7c40*/  IMAD R12, R3.reuse, 0x4, R14.reuse ;  /* 0x00000004030c7824 */ /* 0x140fe200078e020e */
[----:B0-----:R-:W2:Y:S01]  /*7c50*/  LDL R11, [R1+0x1fc] ;  /* 0x0001fc00010b7983 */ /* 0x001ea20000100800 */
[----:B------:R-:W-:-:S03]  /*7c60*/  IMAD R4, R3, 0x2, R14 ;  /* 0x0000000203047824 */ /* 0x000fc600078e020e */
[----:B------:R-:W3:Y:S04]  /*7c70*/  LDL.U16 R5, [R1+0x2fe] ;  /* 0x0002fe0001057983 */ /* 0x000ee80000100400 */
[----:B------:R-:W2:Y:S04]  /*7c80*/  LDL R12, [R12] ;  /* 0x000000000c0c7983 */ /* 0x000ea80000100800 */
[----:B------:R0:W3:Y:S01]  /*7c90*/  LDL.U16 R10, [R4+0x200] ;  /* 0x00020000040a7983 */ /* 0x0000e20000100400 */
[----:B------:R-:W-:Y:S02]  /*7ca0*/  VIADD R3, R3, 0x1 ;  /* 0x0000000103037836 */ /* 0x000fe40000000000 */
[----:B------:R-:W-:-:S02]  /*7cb0*/  IMAD.MOV.U32 R8, RZ, RZ, R9 ;  /* 0x000000ffff087224 */ /* 0x000fc400078e0009 */
[----:B------:R-:W-:Y:S02]  /*7cc0*/  IMAD.MOV.U32 R6, RZ, RZ, R7 ;  /* 0x000000ffff067224 */ /* 0x000fe400078e0007 */
[----:B0-----:R-:W-:Y:S01]  /*7cd0*/  IMAD.MOV.U32 R4, RZ, RZ, 0x7e ;  /* 0x0000007eff047424 */ /* 0x001fe200078e00ff */
        /* <DEDUP_REMOVED lines=9> */
.L_x_233:
        /* <DEDUP_REMOVED lines=17> */
.L_x_218:
[----:B------:R-:W-:Y:S05]  /*7e80*/  BSYNC B2 ;  /* 0x0000000000027941 */ /* 0x000fea0003800000 */
.L_x_217:
[----:B------:R-:W-:Y:S04]  /*7e90*/  STL.U16 [R8], R5 ;  /* 0x0000000508007387 */ /* 0x000fe80000100400 */
[----:B------:R-:W2:Y:S04]  /*7ea0*/  LDL R13, [R6+0x4] ;  /* 0x00000400060d7983 */ /* 0x000ea80000100800 */
[----:B--2---:R-:W-:Y:S04]  /*7eb0*/  STL [R6], R13 ;  /* 0x0000000d06007387 */ /* 0x004fe80000100800 */
[----:B------:R0:W-:Y:S04]  /*7ec0*/  STL.U16 [R8+0x2], R10 ;  /* 0x0000020a08007387 */ /* 0x0001e80000100400 */
[----:B------:R1:W-:Y:S04]  /*7ed0*/  STL [R6+0x4], R11 ;  /* 0x0000040b06007387 */ /* 0x0003e80000100800 */
[----:B0-----:R1:W5:Y:S02]  /*7ee0*/  LDL.U16 R10, [R8] ;  /* 0x00000000080a7983 */ /* 0x0013640000100400 */
.L_x_219:
[----:B------:R-:W-:Y:S05]  /*7ef0*/  BSYNC B1 ;  /* 0x0000000000017941 */ /* 0x000fea0003800000 */
.L_x_216:
        /* <DEDUP_REMOVED lines=18> */
.L_x_222:
[----:B------:R-:W-:Y:S05]  /*8020*/  BSYNC B2 ;  /* 0x0000000000027941 */ /* 0x000fea0003800000 */
.L_x_221:
[----:B------:R-:W-:Y:S04]  /*8030*/  STL.U16 [R8+-0x2], R10 ;  /* 0xfffffe0a08007387 */ /* 0x000fe80000100400 */
[----:B------:R-:W2:Y:S04]  /*8040*/  LDL R13, [R6] ;  /* 0x00000000060d7983 */ /* 0x000ea80000100800 */
[----:B--2---:R-:W-:Y:S04]  /*8050*/  STL [R6+-0x4], R13 ;  /* 0xfffffc0d06007387 */ /* 0x004fe80000100800 */
[----:B------:R0:W-:Y:S04]  /*8060*/  STL.U16 [R8], R5 ;  /* 0x0000000508007387 */ /* 0x0001e80000100400 */
[----:B------:R1:W-:Y:S04]  /*8070*/  STL [R6], R11 ;  /* 0x0000000b06007387 */ /* 0x0003e80000100800 */
[----:B0-----:R1:W5:Y:S02]  /*8080*/  LDL.U16 R5, [R8+-0x2] ;  /* 0xfffffe0008057983 */ /* 0x0013640000100400 */
.L_x_223:
[----:B------:R-:W-:Y:S05]  /*8090*/  BSYNC B1 ;  /* 0x0000000000017941 */ /* 0x000fea0003800000 */
.L_x_220:
        /* <DEDUP_REMOVED lines=17> */
.L_x_226:
[----:B------:R-:W-:Y:S05]  /*81b0*/  BSYNC B2 ;  /* 0x0000000000027941 */ /* 0x000fea0003800000 */
.L_x_225:
[----:B------:R0:W-:Y:S04]  /*81c0*/  STL.U16 [R8+-0x4], R5 ;  /* 0xfffffc0508007387 */ /* 0x0001e80000100400 */
[----:B------:R-:W2:Y:S04]  /*81d0*/  LDL R13, [R6+-0x4] ;  /* 0xfffffc00060d7983 */ /* 0x000ea80000100800 */
[----:B--2---:R0:W-:Y:S04]  /*81e0*/  STL [R6+-0x8], R13 ;  /* 0xfffff80d06007387 */ /* 0x0041e80000100800 */
[----:B------:R0:W-:Y:S04]  /*81f0*/  STL.U16 [R8+-0x2], R10 ;  /* 0xfffffe0a08007387 */ /* 0x0001e80000100400 */
[----:B------:R0:W-:Y:S02]  /*8200*/  STL [R6+-0x4], R11 ;  /* 0xfffffc0b06007387 */ /* 0x0001e40000100800 */
.L_x_227:
[----:B------:R-:W-:Y:S05]  /*8210*/  BSYNC B1 ;  /* 0x0000000000017941 */ /* 0x000fea0003800000 */
.L_x_224:
        /* <DEDUP_REMOVED lines=21> */
.L_x_231:
[----:B------:R-:W-:Y:S05]  /*8370*/  BSYNC B2 ;  /* 0x0000000000027941 */ /* 0x000fea0003800000 */
.L_x_230:
[----:B------:R-:W-:Y:S04]  /*8380*/  STL.U16 [R8+-0x6], R10 ;  /* 0xfffffa0a08007387 */ /* 0x000fe80000100400 */
[----:B------:R-:W2:Y:S04]  /*8390*/  LDL R13, [R6+-0x8] ;  /* 0xfffff800060d7983 */ /* 0x000ea80000100800 */
[----:B--2---:R-:W-:Y:S04]  /*83a0*/  STL [R6+-0xc], R13 ;  /* 0xfffff40d06007387 */ /* 0x004fe80000100800 */
[----:B------:R0:W-:Y:S04]  /*83b0*/  STL.U16 [R8+-0x4], R5 ;  /* 0xfffffc0508007387 */ /* 0x0001e80000100400 */
[----:B------:R1:W-:Y:S04]  /*83c0*/  STL [R6+-0x8], R11 ;  /* 0xfffff80b06007387 */ /* 0x0003e80000100800 */
[----:B0-----:R1:W5:Y:S02]  /*83d0*/  LDL.U16 R5, [R8+-0x6] ;  /* 0xfffffa0008057983 */ /* 0x0013640000100400 */
.L_x_232:
[----:B------:R-:W-:Y:S05]  /*83e0*/  BSYNC B1 ;  /* 0x0000000000017941 */ /* 0x000fea0003800000 */
.L_x_229:
[----:B-1----:R-:W-:Y:S02]  /*83f0*/  VIADD R6, R6, 0xfffffff0 ;  /* 0xfffffff006067836 */ /* 0x002fe40000000000 */
[----:B------:R-:W-:Y:S02]  /*8400*/  VIADD R8, R8, 0xfffffff8 ;  /* 0xfffffff808087836 */ /* 0x000fe40000000000 */
[----:B------:R-:W-:Y:S01]  /*8410*/  VIADD R4, R4, 0xfffffffc ;  /* 0xfffffffc04047836 */ /* 0x000fe20000000000 */
[----:B------:R-:W-:Y:S06]  /*8420*/  BRA `(.L_x_233) ;  /* 0xfffffff800507947 */ /* 0x000fec000383ffff */
.L_x_228:
        /* <DEDUP_REMOVED lines=98> */
.L_x_215:
[----:B------:R-:W-:Y:S05]  /*8a50*/  BSYNC B0 ;  /* 0x0000000000007941 */ /* 0x000fea0003800000 */
.L_x_214:
[----:B------:R-:W-:Y:S05]  /*8a60*/  WARPSYNC.ALL ;  /* 0x0000000000007948 */ /* 0x000fea0003800000 */
[----:B0----5:R-:W-:Y:S01]  /*8a70*/  SHFL.DOWN PT, R4, R164, 0x4, 0x1f ;  /* 0x08801f00a4047f89 */ /* 0x021fe200000e0000 */
        /* <DEDUP_REMOVED lines=401> */
[----:B0-----:R-:W-:-:S07]  /*a390*/  VIADD R9, R1, 0x2fc ;  /* 0x000002fc01097836 */ /* 0x001fce0000000000 */
.L_x_255:
        /* <DEDUP_REMOVED lines=20> */
.L_x_254:
        /* <DEDUP_REMOVED lines=17> */
.L_x_239:
[----:B------:R-:W-:Y:S05]  /*a5f0*/  BSYNC B2 ;  /* 0x0000000000027941 */ /* 0x000fea0003800000 */
.L_x_238:
[----:B------:R-:W-:Y:S04]  /*a600*/  STL.U16 [R8], R5 ;  /* 0x0000000508007387 */ /* 0x000fe80000100400 */
[----:B------:R-:W2:Y:S04]  /*a610*/  LDL R13, [R6+0x4] ;  /* 0x00000400060d7983 */ /* 0x000ea80000100800 */
[----:B--2---:R-:W-:Y:S04]  /*a620*/  STL [R6], R13 ;  /* 0x0000000d06007387 */ /* 0x004fe80000100800 */
[----:B------:R0:W-:Y:S04]  /*a630*/  STL.U16 [R8+0x2], R10 ;  /* 0x0000020a08007387 */ /* 0x0001e80000100400 */
[----:B------:R1:W-:Y:S04]  /*a640*/  STL [R6+0x4], R11 ;  /* 0x0000040b06007387 */ /* 0x0003e80000100800 */
[----:B0-----:R1:W5:Y:S02]  /*a650*/  LDL.U16 R10, [R8] ;  /* 0x00000000080a7983 */ /* 0x0013640000100400 */
.L_x_240:
[----:B------:R-:W-:Y:S05]  /*a660*/  BSYNC B1 ;  /* 0x0000000000017941 */ /* 0x000fea0003800000 */
.L_x_237:
        /* <DEDUP_REMOVED lines=18> */
.L_x_243:
[----:B------:R-:W-:Y:S05]  /*a790*/  BSYNC B2 ;  /* 0x0000000000027941 */ /* 0x000fea0003800000 */
.L_x_242:
[----:B------:R-:W-:Y:S04]  /*a7a0*/  STL.U16 [R8+-0x2], R10 ;  /* 0xfffffe0a08007387 */ /* 0x000fe80000100400 */
[----:B------:R-:W2:Y:S04]  /*a7b0*/  LDL R13, [R6] ;  /* 0x00000000060d7983 */ /* 0x000ea80000100800 */
[----:B--2---:R-:W-:Y:S04]  /*a7c0*/  STL [R6+-0x4], R13 ;  /* 0xfffffc0d06007387 */ /* 0x004fe80000100800 */
[----:B------:R0:W-:Y:S04]  /*a7d0*/  STL.U16 [R8], R5 ;  /* 0x0000000508007387 */ /* 0x0001e80000100400 */
[----:B------:R1:W-:Y:S04]  /*a7e0*/  STL [R6], R11 ;  /* 0x0000000b06007387 */ /* 0x0003e80000100800 */
[----:B0-----:R1:W5:Y:S02]  /*a7f0*/  LDL.U16 R5, [R8+-0x2] ;  /* 0xfffffe0008057983 */ /* 0x0013640000100400 */
.L_x_244:
[----:B------:R-:W-:Y:S05]  /*a800*/  BSYNC B1 ;  /* 0x0000000000017941 */ /* 0x000fea0003800000 */
.L_x_241:
        /* <DEDUP_REMOVED lines=17> */
.L_x_247:
[----:B------:R-:W-:Y:S05]  /*a920*/  BSYNC B2 ;  /* 0x0000000000027941 */ /* 0x000fea0003800000 */
.L_x_246:
[----:B------:R0:W-:Y:S04]  /*a930*/  STL.U16 [R8+-0x4], R5 ;  /* 0xfffffc0508007387 */ /* 0x0001e80000100400 */
[----:B------:R-:W2:Y:S04]  /*a940*/  LDL R13, [R6+-0x4] ;  /* 0xfffffc00060d7983 */ /* 0x000ea80000100800 */
[----:B--2---:R0:W-:Y:S04]  /*a950*/  STL [R6+-0x8], R13 ;  /* 0xfffff80d06007387 */ /* 0x0041e80000100800 */
[----:B------:R0:W-:Y:S04]  /*a960*/  STL.U16 [R8+-0x2], R10 ;  /* 0xfffffe0a08007387 */ /* 0x0001e80000100400 */
[----:B------:R0:W-:Y:S02]  /*a970*/  STL [R6+-0x4], R11 ;  /* 0xfffffc0b06007387 */ /* 0x0001e40000100800 */
.L_x_248:
[----:B------:R-:W-:Y:S05]  /*a980*/  BSYNC B1 ;  /* 0x0000000000017941 */ /* 0x000fea0003800000 */
.L_x_245:
        /* <DEDUP_REMOVED lines=21> */
.L_x_252:
[----:B------:R-:W-:Y:S05]  /*aae0*/  BSYNC B2 ;  /* 0x0000000000027941 */ /* 0x000fea0003800000 */
.L_x_251:
[----:B------:R-:W-:Y:S04]  /*aaf0*/  STL.U16 [R8+-0x6], R10 ;  /* 0xfffffa0a08007387 */ /* 0x000fe80000100400 */
[----:B------:R-:W2:Y:S04]  /*ab00*/  LDL R13, [R6+-0x8] ;  /* 0xfffff800060d7983 */ /* 0x000ea80000100800 */
[----:B--2---:R-:W-:Y:S04]  /*ab10*/  STL [R6+-0xc], R13 ;  /* 0xfffff40d06007387 */ /* 0x004fe80000100800 */
[----:B------:R0:W-:Y:S04]  /*ab20*/  STL.U16 [R8+-0x4], R5 ;  /* 0xfffffc0508007387 */ /* 0x0001e80000100400 */
[----:B------:R1:W-:Y:S04]  /*ab30*/  STL [R6+-0x8], R11 ;  /* 0xfffff80b06007387 */ /* 0x0003e80000100800 */
[----:B0-----:R1:W5:Y:S02]  /*ab40*/  LDL.U16 R5, [R8+-0x6] ;  /* 0xfffffa0008057983 */ /* 0x0013640000100400 */
.L_x_253:
[----:B------:R-:W-:Y:S05]  /*ab50*/  BSYNC B1 ;  /* 0x0000000000017941 */ /* 0x000fea0003800000 */
.L_x_250:
[----:B-1----:R-:W-:Y:S02]  /*ab60*/  VIADD R6, R6, 0xfffffff0 ;  /* 0xfffffff006067836 */ /* 0x002fe40000000000 */
[----:B------:R-:W-:Y:S02]  /*ab70*/  VIADD R8, R8, 0xfffffff8 ;  /* 0xfffffff808087836 */ /* 0x000fe40000000000 */
[----:B------:R-:W-:Y:S01]  /*ab80*/  VIADD R4, R4, 0xfffffffc ;  /* 0xfffffffc04047836 */ /* 0x000fe20000000000 */
[----:B------:R-:W-:Y:S06]  /*ab90*/  BRA `(.L_x_254) ;  /* 0xfffffff800507947 */ /* 0x000fec000383ffff */
.L_x_249:
        /* <DEDUP_REMOVED lines=98> */
.L_x_236:
[----:B------:R-:W-:Y:S05]  /*b1c0*/  BSYNC B0 ;  /* 0x0000000000007941 */ /* 0x000fea0003800000 */
.L_x_235:
        /* <DEDUP_REMOVED lines=404> */
.L_x_276:
[----:B------:R-:W-:Y:S01]  /*cb10*/  VIADD R4, R1, 0x910 ;  /* 0x0000091001047836 */ /* 0x000fe20000000000 */
[----:B0-----:R-:W2:Y:S04]  /*cb20*/  LDL R11, [R1+0x1fc] ;  /* 0x0001fc00010b7983 */ /* 0x001ea80000100800 */
[C---:B------:R-:W-:Y:S01]  /*cb30*/  LEA R12, R3.reuse, R4, 0x2 ;  /* 0x00000004030c7211 */ /* 0x040fe200078e10ff */
[C---:B------:R-:W-:Y:S01]  /*cb40*/  IMAD R4, R3.reuse, 0x2, R4 ;  /* 0x0000000203047824 */ /* 0x040fe200078e0204 */
[----:B------:R-:W3:Y:S04]  /*cb50*/  LDL.U16 R5, [R1+0x2fe] ;  /* 0x0002fe0001057983 */ /* 0x000ee80000100400 */
[----:B------:R-:W2:Y:S04]  /*cb60*/  LDL R12, [R12] ;  /* 0x000000000c0c7983 */ /* 0x000ea80000100800 */
[----:B------:R0:W3:Y:S01]  /*cb70*/  LDL.U16 R10, [R4+0x200] ;  /* 0x00020000040a7983 */ /* 0x0000e20000100400 */
[----:B------:R-:W-:-:S02]  /*cb80*/  VIADD R3, R3, 0x1 ;  /* 0x0000000103037836 */ /* 0x000fc40000000000 */
[----:B------:R-:W-:Y:S02]  /*cb90*/  IMAD.MOV.U32 R8, RZ, RZ, R9 ;  /* 0x000000ffff087224 */ /* 0x000fe400078e0009 */
        /* <DEDUP_REMOVED lines=11> */
.L_x_275:
        /* <DEDUP_REMOVED lines=17> */
.L_x_260:
[----:B------:R-:W-:Y:S05]  /*cd60*/  BSYNC B2 ;  /* 0x0000000000027941 */ /* 0x000fea0003800000 */
.L_x_259:
[----:B------:R-:W-:Y:S04]  /*cd70*/  STL.U16 [R8], R5 ;  /* 0x0000000508007387 */ /* 0x000fe80000100400 */
[----:B------:R-:W2:Y:S04]  /*cd80*/  LDL R13, [R6+0x4] ;  /* 0x00000400060d7983 */ /* 0x000ea80000100800 */
[----:B--2---:R-:W-:Y:S04]  /*cd90*/  STL [R6], R13 ;  /* 0x0000000d06007387 */ /* 0x004fe80000100800 */
[----:B------:R0:W-:Y:S04]  /*cda0*/  STL.U16 [R8+0x2], R10 ;  /* 0x0000020a08007387 */ /* 0x0001e80000100400 */
[----:B------:R1:W-:Y:S04]  /*cdb0*/  STL [R6+0x4], R11 ;  /* 0x0000040b06007387 */ /* 0x0003e80000100800 */
[----:B0-----:R1:W5:Y:S02]  /*cdc0*/  LDL.U16 R10, [R8] ;  /* 0x00000000080a7983 */ /* 0x0013640000100400 */
.L_x_261:
[----:B------:R-:W-:Y:S05]  /*cdd0*/  BSYNC B1 ;  /* 0x0000000000017941 */ /* 0x000fea0003800000 */
.L_x_258:
        /* <DEDUP_REMOVED lines=18> */
.L_x_264:
[----:B------:R-:W-:Y:S05]  /*cf00*/  BSYNC B2 ;  /* 0x0000000000027941 */ /* 0x000fea0003800000 */
.L_x_263:
[----:B------:R-:W-:Y:S04]  /*cf10*/  STL.U16 [R8+-0x2], R10 ;  /* 0xfffffe0a08007387 */ /* 0x000fe80000100400 */
[----:B------:R-:W2:Y:S04]  /*cf20*/  LDL R13, [R6] ;  /* 0x00000000060d7983 */ /* 0x000ea80000100800 */
[----:B--2---:R-:W-:Y:S04]  /*cf30*/  STL [R6+-0x4], R13 ;  /* 0xfffffc0d06007387 */ /* 0x004fe80000100800 */
[----:B------:R0:W-:Y:S04]  /*cf40*/  STL.U16 [R8], R5 ;  /* 0x0000000508007387 */ /* 0x0001e80000100400 */
[----:B------:R1:W-:Y:S04]  /*cf50*/  STL [R6], R11 ;  /* 0x0000000b06007387 */ /* 0x0003e80000100800 */
[----:B0-----:R1:W5:Y:S02]  /*cf60*/  LDL.U16 R5, [R8+-0x2] ;  /* 0xfffffe0008057983 */ /* 0x0013640000100400 */
.L_x_265:
[----:B------:R-:W-:Y:S05]  /*cf70*/  BSYNC B1 ;  /* 0x0000000000017941 */ /* 0x000fea0003800000 */
.L_x_262:
        /* <DEDUP_REMOVED lines=17> */
.L_x_268:
[----:B------:R-:W-:Y:S05]  /*d090*/  BSYNC B2 ;  /* 0x0000000000027941 */ /* 0x000fea0003800000 */
.L_x_267:
[----:B------:R0:W-:Y:S04]  /*d0a0*/  STL.U16 [R8+-0x4], R5 ;  /* 0xfffffc0508007387 */ /* 0x0001e80000100400 */
[----:B------:R-:W2:Y:S04]  /*d0b0*/  LDL R13, [R6+-0x4] ;  /* 0xfffffc00060d7983 */ /* 0x000ea80000100800 */
[----:B--2---:R0:W-:Y:S04]  /*d0c0*/  STL [R6+-0x8], R13 ;  /* 0xfffff80d06007387 */ /* 0x0041e80000100800 */
[----:B------:R0:W-:Y:S04]  /*d0d0*/  STL.U16 [R8+-0x2], R10 ;  /* 0xfffffe0a08007387 */ /* 0x0001e80000100400 */
[----:B------:R0:W-:Y:S02]  /*d0e0*/  STL [R6+-0x4], R11 ;  /* 0xfffffc0b06007387 */ /* 0x0001e40000100800 */
.L_x_269:
[----:B------:R-:W-:Y:S05]  /*d0f0*/  BSYNC B1 ;  /* 0x0000000000017941 */ /* 0x000fea0003800000 */
.L_x_266:
        /* <DEDUP_REMOVED lines=21> */
.L_x_273:
[----:B------:R-:W-:Y:S05]  /*d250*/  BSYNC B2 ;  /* 0x0000000000027941 */ /* 0x000fea0003800000 */
.L_x_272:
[----:B------:R-:W-:Y:S04]  /*d260*/  STL.U16 [R8+-0x6], R10 ;  /* 0xfffffa0a08007387 */ /* 0x000fe80000100400 */
[----:B------:R-:W2:Y:S04]  /*d270*/  LDL R13, [R6+-0x8] ;  /* 0xfffff800060d7983 */ /* 0x000ea80000100800 */
[----:B--2---:R-:W-:Y:S04]  /*d280*/  STL [R6+-0xc], R13 ;  /* 0xfffff40d06007387 */ /* 0x004fe80000100800 */
[----:B------:R0:W-:Y:S04]  /*d290*/  STL.U16 [R8+-0x4], R5 ;  /* 0xfffffc0508007387 */ /* 0x0001e80000100400 */
[----:B------:R1:W-:Y:S04]  /*d2a0*/  STL [R6+-0x8], R11 ;  /* 0xfffff80b06007387 */ /* 0x0003e80000100800 */
[----:B0-----:R1:W5:Y:S02]  /*d2b0*/  LDL.U16 R5, [R8+-0x6] ;  /* 0xfffffa0008057983 */ /* 0x0013640000100400 */
.L_x_274:
[----:B------:R-:W-:Y:S05]  /*d2c0*/  BSYNC B1 ;  /* 0x0000000000017941 */ /* 0x000fea0003800000 */
.L_x_271:
[----:B-1----:R-:W-:Y:S02]  /*d2d0*/  VIADD R6, R6, 0xfffffff0 ;  /* 0xfffffff006067836 */ /* 0x002fe40000000000 */
[----:B------:R-:W-:Y:S02]  /*d2e0*/  VIADD R8, R8, 0xfffffff8 ;  /* 0xfffffff808087836 */ /* 0x000fe40000000000 */
[----:B------:R-:W-:Y:S01]  /*d2f0*/  VIADD R4, R4, 0xfffffffc ;  /* 0xfffffffc04047836 */ /* 0x000fe20000000000 */
[----:B------:R-:W-:Y:S06]  /*d300*/  BRA `(.L_x_275) ;  /* 0xfffffff800507947 */ /* 0x000fec000383ffff */
.L_x_270:
        /* <DEDUP_REMOVED lines=98> */
.L_x_257:
[----:B------:R-:W-:Y:S05]  /*d930*/  BSYNC B0 ;  /* 0x0000000000007941 */ /* 0x000fea0003800000 */
.L_x_256:
        /* <DEDUP_REMOVED lines=297> */
[CC--:B------:R-:W-:Y:S01]  /*ebd0*/  FSETP.GT.FTZ.AND P0, PT, R3.reuse, R6.reuse, PT ;  /* 0x000000060300720b */ /* 0x0c0fe20003f14000 */
[----:B------:R-:W-:Y:S03]  /*ebe0*/  STL.64 [R1], R164 ;  /* 0x000000a401007387 */ /* 0x000fe60000100a00 */
[----:B0-----:R-:W-:Y:S01]  /*ebf0*/  FSEL R4, R3, R6, P0 ;  /* 0x0000000603047208 */ /* 0x001fe20000000000 */
        /* <DEDUP_REMOVED lines=105> */
.L_x_297:
[----:B0-----:R-:W-:Y:S01]  /*f290*/  VIADD R6, R1, 0x910 ;  /* 0x0000091001067836 */ /* 0x001fe20000000000 */
[----:B------:R-:W2:Y:S03]  /*f2a0*/  LDL R7, [R1+0x1fc] ;  /* 0x0001fc0001077983 */ /* 0x000ea60000100800 */
[C-C-:B------:R-:W-:Y:S02]  /*f2b0*/  IMAD R8, R3.reuse, 0x4, R6.reuse ;  /* 0x0000000403087824 */ /* 0x140fe400078e0206 */
[C---:B------:R-:W-:Y:S02]  /*f2c0*/  IMAD R5, R3.reuse, 0x2, R6 ;  /* 0x0000000203057824 */ /* 0x040fe400078e0206 */
[----:B------:R-:W3:Y:S04]  /*f2d0*/  LDL.U16 R6, [R1+0x2fe] ;  /* 0x0002fe0001067983 */ /* 0x000ee80000100400 */
[----:B------:R-:W2:Y:S04]  /*f2e0*/  LDL R8, [R8] ;  /* 0x0000000008087983 */ /* 0x000ea80000100800 */
[----:B------:R0:W3:Y:S01]  /*f2f0*/  LDL.U16 R11, [R5+0x200] ;  /* 0x00020000050b7983 */ /* 0x0000e20000100400 */
[----:B------:R-:W-:-:S02]  /*f300*/  VIADD R3, R3, 0x1 ;  /* 0x0000000103037836 */ /* 0x000fc40000000000 */
        /* <DEDUP_REMOVED lines=9> */
[----:B------:R-:W-:Y:S01]  /*f3a0*/  ISETP.GE.U32.AND P1, PT, R3, 0x80, PT ;  /* 0x000000800300780c */ /* 0x000fe20003f26070 */
[----:B------:R-:W-:Y:S01]  /*f3b0*/  IMAD.MOV.U32 R7, RZ, RZ, R10 ;  /* 0x000000ffff077224 */ /* 0x000fe200078e000a */
[----:B------:R-:W-:-:S11]  /*f3c0*/  @!P0 PRMT R6, R11, 0x7610, R6 ;  /* 0x000076100b068816 */ /* 0x000fd60000000006 */
.L_x_296:
        /* <DEDUP_REMOVED lines=17> */
.L_x_281:
[----:B------:R-:W-:Y:S05]  /*f4e0*/  BSYNC B2 ;  /* 0x0000000000027941 */ /* 0x000fea0003800000 */
.L_x_280:
[----:B------:R-:W-:Y:S04]  /*f4f0*/  STL.U16 [R9], R6 ;  /* 0x0000000609007387 */ /* 0x000fe80000100400 */
[----:B------:R-:W2:Y:S04]  /*f500*/  LDL R16, [R7+0x4] ;  /* 0x0000040007107983 */ /* 0x000ea80000100800 */
[----:B--2---:R-:W-:Y:S04]  /*f510*/  STL [R7], R16 ;  /* 0x0000001007007387 */ /* 0x004fe80000100800 */
[----:B------:R0:W-:Y:S04]  /*f520*/  STL.U16 [R9+0x2], R8 ;  /* 0x0000020809007387 */ /* 0x0001e80000100400 */
[----:B------:R1:W-:Y:S04]  /*f530*/  STL [R7+0x4], R14 ;  /* 0x0000040e07007387 */ /* 0x0003e80000100800 */
[----:B0-----:R1:W5:Y:S02]  /*f540*/  LDL.U16 R8, [R9] ;  /* 0x0000000009087983 */ /* 0x0013640000100400 */
.L_x_282:
[----:B------:R-:W-:Y:S05]  /*f550*/  BSYNC B1 ;  /* 0x0000000000017941 */ /* 0x000fea0003800000 */
.L_x_279:
        /* <DEDUP_REMOVED lines=18> */
.L_x_285:
[----:B------:R-:W-:Y:S05]  /*f680*/  BSYNC B2 ;  /* 0x0000000000027941 */ /* 0x000fea0003800000 */
.L_x_284:
[----:B------:R-:W-:Y:S04]  /*f690*/  STL.U16 [R9+-0x2], R8 ;  /* 0xfffffe0809007387 */ /* 0x000fe80000100400 */
[----:B------:R-:W2:Y:S04]  /*f6a0*/  LDL R16, [R7] ;  /* 0x0000000007107983 */ /* 0x000ea80000100800 */
[----:B--2---:R-:W-:Y:S04]  /*f6b0*/  STL [R7+-0x4], R16 ;  /* 0xfffffc1007007387 */ /* 0x004fe80000100800 */
[----:B------:R0:W-:Y:S04]  /*f6c0*/  STL.U16 [R9], R6 ;  /* 0x0000000609007387 */ /* 0x0001e80000100400 */
[----:B------:R1:W-:Y:S04]  /*f6d0*/  STL [R7], R14 ;  /* 0x0000000e07007387 */ /* 0x0003e80000100800 */
[----:B0-----:R1:W5:Y:S02]  /*f6e0*/  LDL.U16 R6, [R9+-0x2] ;  /* 0xfffffe0009067983 */ /* 0x0013640000100400 */
.L_x_286:
[----:B------:R-:W-:Y:S05]  /*f6f0*/  BSYNC B1 ;  /* 0x0000000000017941 */ /* 0x000fea0003800000 */
.L_x_283:
[----:B------:R-:W2:Y:S04]  /*f700*/  LDL.U16 R11, [R9+-0x4] ;  /* 0xfffffc00090b7983 */ /* 0x000ea80000100400 */
[----:B-1----:R-:W3:Y:S01]  /*f710*/  LDL.64 R14, [R7+-0x8] ;  /* 0xfffff800070e7983 */ /* 0x002ee20000100a00 */
        /* <DEDUP_REMOVED lines=15> */
.L_x_289:
[----:B------:R-:W-:Y:S05]  /*f810*/  BSYNC B2 ;  /* 0x0000000000027941 */ /* 0x000fea0003800000 */
.L_x_288:
[----:B------:R0:W-:Y:S04]  /*f820*/  STL.U16 [R9+-0x4], R6 ;  /* 0xfffffc0609007387 */ /* 0x0001e80000100400 */
[----:B------:R-:W2:Y:S04]  /*f830*/  LDL R14, [R7+-0x4] ;  /* 0xfffffc00070e7983 */ /* 0x000ea80000100800 */
[----:B--2---:R0:W-:Y:S04]  /*f840*/  STL [R7+-0x8], R14 ;  /* 0xfffff80e07007387 */ /* 0x0041e80000100800 */
[----:B------:R0:W-:Y:S04]  /*f850*/  STL.U16 [R9+-0x2], R11 ;  /* 0xfffffe0b09007387 */ /* 0x0001e80000100400 */
[----:B------:R0:W-:Y:S02]  /*f860*/  STL [R7+-0x4], R8 ;  /* 0xfffffc0807007387 */ /* 0x0001e40000100800 */
.L_x_290:
[----:B------:R-:W-:Y:S05]  /*f870*/  BSYNC B1 ;  /* 0x0000000000017941 */ /* 0x000fea0003800000 */
.L_x_287:
        /* <DEDUP_REMOVED lines=21> */
.L_x_294:
[----:B------:R-:W-:Y:S05]  /*f9d0*/  BSYNC B2 ;  /* 0x0000000000027941 */ /* 0x000fea0003800000 */
.L_x_293:
[----:B------:R-:W-:Y:S04]  /*f9e0*/  STL.U16 [R9+-0x6], R11 ;  /* 0xfffffa0b09007387 */ /* 0x000fe80000100400 */
[----:B------:R-:W2:Y:S04]  /*f9f0*/  LDL R14, [R7+-0x8] ;  /* 0xfffff800070e7983 */ /* 0x000ea80000100800 */
[----:B--2---:R-:W-:Y:S04]  /*fa00*/  STL [R7+-0xc], R14 ;  /* 0xfffff40e07007387 */ /* 0x004fe80000100800 */
[----:B------:R0:W-:Y:S04]  /*fa10*/  STL.U16 [R9+-0x4], R6 ;  /* 0xfffffc0609007387 */ /* 0x0001e80000100400 */
[----:B------:R1:W-:Y:S04]  /*fa20*/  STL [R7+-0x8], R8 ;  /* 0xfffff80807007387 */ /* 0x0003e80000100800 */
[----:B0-----:R1:W5:Y:S02]  /*fa30*/  LDL.U16 R6, [R9+-0x6] ;  /* 0xfffffa0009067983 */ /* 0x0013640000100400 */
.L_x_295:
[----:B------:R-:W-:Y:S05]  /*fa40*/  BSYNC B1 ;  /* 0x0000000000017941 */ /* 0x000fea0003800000 */
.L_x_292:
[----:B-1----:R-:W-:Y:S02]  /*fa50*/  VIADD R7, R7, 0xfffffff0 ;  /* 0xfffffff007077836 */ /* 0x002fe40000000000 */
[----:B------:R-:W-:Y:S02]  /*fa60*/  VIADD R9, R9, 0xfffffff8 ;  /* 0xfffffff809097836 */ /* 0x000fe40000000000 */
[----:B------:R-:W-:Y:S01]  /*fa70*/  VIADD R5, R5, 0xfffffffc ;  /* 0xfffffffc05057836 */ /* 0x000fe20000000000 */
[----:B------:R-:W-:Y:S06]  /*fa80*/  BRA `(.L_x_296) ;  /* 0xfffffff800507947 */ /* 0x000fec000383ffff */
.L_x_291:
        /* <DEDUP_REMOVED lines=98> */
.L_x_278:
[----:B------:R-:W-:Y:S05]  /*100b0*/  BSYNC B0 ;  /* 0x0000000000007941 */ /* 0x000fea0003800000 */
.L_x_277:
[----:B------:R-:W-:Y:S05]  /*100c0*/  WARPSYNC.ALL ;  /* 0x0000000000007948 */ /* 0x000fea0003800000 */
[----:B0-----:R-:W0:Y:S01]  /*100d0*/  S2R R6, SR_TID.X ;  /* 0x0000000000067919 */ /* 0x001e220000002100 */
[----:B------:R-:W-:Y:S01]  /*100e0*/  ISETP.NE.AND P0, PT, R0, RZ, PT ;  /* 0x000000ff0000720c */ /* 0x000fe20003f05270 */
[----:B------:R-:W-:-:S12]  /*100f0*/  BSSY B0, `(.L_x_298) ;  /* 0x000006d000007945 */ /* 0x000fd80003800000 */
[----:B------:R-:W-:Y:S05]  /*10100*/  @P0 BRA `(.L_x_299) ;  /* 0x0000000400ac0947 */ /* 0x000fea0003800000 */
[----:B------:R-:W2:Y:S01]  /*10110*/  S2R R5, SR_TID.X ;  /* 0x0000000000057919 */ /* 0x000ea20000002100 */
[----:B------:R-:W-:Y:S01]  /*10120*/  MOV R4, 0x400 ;  /* 0x0000040000047802 */ /* 0x000fe20000000f00 */
[----:B------:R-:W-:Y:S01]  /*10130*/  IMAD.MOV.U32 R200, RZ, RZ, R3 ;  /* 0x000000ffffc87224 */ /* 0x000fe200078e0003 */
[----:B------:R-:W3:Y:S01]  /*10140*/  S2R R7, SR_CgaCtaId ;  /* 0x0000000000077919 */ /* 0x000ee20000008800 */
[----:B------:R-:W-:Y:S01]  /*10150*/  IMAD.MOV.U32 R201, RZ, RZ, R2 ;  /* 0x000000ffffc97224 */ /* 0x000fe200078e0002 */
[----:B--2---:R-:W-:-:S04]  /*10160*/  SHF.R.S32.HI R0, RZ, 0x1f, R5 ;  /* 0x0000001fff007819 */ /* 0x004fc80000011405 */
[----:B------:R-:W-:Y:S02]  /*10170*/  LEA.HI R0, R0, R5, RZ, 0x5 ;  /* 0x0000000500007211 */ /* 0x000fe400078f28ff */
[----:B---3--:R-:W-:Y:S02]  /*10180*/  LEA R5, R7, R4, 0x18 ;  /* 0x0000000407057211 */ /* 0x008fe400078ec0ff */
[----:B------:R-:W-:-:S05]  /*10190*/  SHF.R.S32.HI R0, RZ, 0x5, R0 ;  /* 0x00000005ff007819 */ /* 0x000fca0000011400 */
[----:B------:R-:W-:-:S05]  /*101a0*/  IMAD R0, R0, 0x308, R5 ;  /* 0x0000030800007824 */ /* 0x000fca00078e0205 */
[----:B------:R2:W-:Y:S04]  /*101b0*/  STS.64 [R0+0x8], R200 ;  /* 0x000008c800007388 */ /* 0x0005e80000000a00 */
[----:B-----5:R2:W-:Y:S04]  /*101c0*/  STS.64 [R0+0x210], R198 ;  /* 0x000210c600007388 */ /* 0x0205e80000000a00 */
[----:B------:R2:W-:Y:S04]  /*101d0*/  STS.64 [R0+0x218], R196 ;  /* 0x000218c400007388 */ /* 0x0005e80000000a00 */
        /* <DEDUP_REMOVED lines=93> */
[----:B------:R2:W-:Y:S02]  /*107b0*/  STS.64 [R0+0x208], R38 ;  /* 0x0002082600007388 */ /* 0x0005e40000000a00 */
.L_x_299:
[----:B------:R-:W-:Y:S05]  /*107c0*/  BSYNC B0 ;  /* 0x0000000000007941 */ /* 0x000fea0003800000 */
.L_x_298:
[----:B------:R-:W-:Y:S01]  /*107d0*/  BAR.SYNC.DEFER_BLOCKING 0x0 ;  /* 0x0000000000007b1d */ /* 0x000fe20000010000 */
[----:B0-----:R-:W-:-:S05]  /*107e0*/  ISETP.NE.AND P2, PT, R6, RZ, PT ;  /* 0x000000ff0600720c */ /* 0x001fca0003f45270 */
[----:B------:R-:W-:Y:S08]  /*107f0*/  BSSY B0, `(.L_x_300) ;  /* 0x0000621000007945 */ /* 0x000ff00003800000 */
[----:B------:R-:W-:Y:S05]  /*10800*/  @P2 BRA `(.L_x_301) ;  /* 0x00000060007c2947 */ /* 0x000fea0003800000 */
[----:B------:R-:W0:Y:S01]  /*10810*/  S2R R5, SR_CgaCtaId ;  /* 0x0000000000057919 */ /* 0x000e220000008800 */
[----:B------:R-:W-:-:S04]  /*10820*/  MOV R246, 0x400 ;  /* 0x0000040000f67802 */ /* 0x000fc80000000f00 */
[----:B0-----:R-:W-:-:S05]  /*10830*/  LEA R246, R5, R246, 0x18 ;  /* 0x000000f605f67211 */ /* 0x001fca00078ec0ff */
[----:B------:R-:W0:Y:S04]  /*10840*/  LDS.128 R4, [R246+0x310] ;  /* 0x00031000f6047984 */ /* 0x000e280000000c00 */
[----:B0-----:R-:W-:Y:S04]  /*10850*/  STL.64 [R1+0x908], R4 ;  /* 0x0009080401007387 */ /* 0x001fe80000100a00 */
[----:B--2---:R-:W2:Y:S01]  /*10860*/  LDL.64 R200, [R1+0x908] ;  /* 0x0009080001c87983 */ /* 0x004ea20000100a00 */
[C---:B------:R-:W-:Y:S02]  /*10870*/  VIADD R245, R1.reuse, 0x1f8 ;  /* 0x000001f801f57836 */ /* 0x040fe40000000000 */
[----:B------:R-:W-:Y:S01]  /*10880*/  VIADD R244, R1, 0x2fc ;  /* 0x000002fc01f47836 */ /* 0x000fe20000000000 */
        /* <DEDUP_REMOVED lines=12> */
[----:B------:R-:W0:Y:S04]  /*10950*/  LDS.128 R44, [R246+0x320] ;  /* 0x00032000f62c7984 */ /* 0x000e280000000c00 */
[----:B------:R-:W3:Y:S04]  /*10960*/  LDS.128 R40, [R246+0x330] ;  /* 0x00033000f6287984 */ /* 0x000ee80000000c00 */
[----:B------:R-:W4:Y:S04]  /*10970*/  LDS.128 R48, [R246+0x340] ;  /* 0x00034000f6307984 */ /* 0x000f280000000c00 */
[----:B------:R-:W1:Y:S04]  /*10980*/  LDS.128 R52, [R246+0x350] ;  /* 0x00035000f6347984 */ /* 0x000e680000000c00 */
[----:B------:R-:W1:Y:S04]  /*10990*/  LDS.128 R56, [R246+0x360] ;  /* 0x00036000f6387984 */ /* 0x000e680000000c00 */
[----:B------:R-:W1:Y:S04]  /*109a0*/  LDS.128 R60, [R246+0x370] ;  /* 0x00037000f63c7984 */ /* 0x000e680000000c00 */
        /* <DEDUP_REMOVED lines=27> */
[----:B0-----:R-:W-:Y:S04]  /*10b60*/  STL.64 [R1+0x918], R44 ;  /* 0x0009182c01007387 */ /* 0x001fe80000100a00 */
[----:B------:R-:W-:Y:S04]  /*10b70*/  STL.64 [R1+0x920], R46 ;  /* 0x0009202e01007387 */ /* 0x000fe80000100a00 */
[----:B---3--:R-:W-:Y:S04]  /*10b80*/  STL.64 [R1+0x928], R40 ;  /* 0x0009282801007387 */ /* 0x008fe80000100a00 */
[----:B------:R-:W-:Y:S04]  /*10b90*/  STL.64 [R1+0x930], R42 ;  /* 0x0009302a01007387 */ /* 0x000fe80000100a00 */
[----:B----4-:R-:W-:Y:S04]  /*10ba0*/  STL.64 [R1+0x938], R48 ;  /* 0x0009383001007387 */ /* 0x010fe80000100a00 */
[----:B------:R-:W-:Y:S04]  /*10bb0*/  STL.64 [R1+0x940], R50 ;  /* 0x0009403201007387 */ /* 0x000fe80000100a00 */
[----:B-1----:R-:W-:Y:S04]  /*10bc0*/  STL.64 [R1+0x948], R52 ;  /* 0x0009483401007387 */ /* 0x002fe80000100a00 */
[----:B------:R-:W-:Y:S04]  /*10bd0*/  STL.64 [R1+0x950], R54 ;  /* 0x0009503601007387 */ /* 0x000fe80000100a00 */
[----:B------:R-:W-:Y:S04]  /*10be0*/  STL.64 [R1+0x958], R56 ;  /* 0x0009583801007387 */ /* 0x000fe80000100a00 */
[----:B------:R-:W-:Y:S04]  /*10bf0*/  STL.64 [R1+0x960], R58 ;  /* 0x0009603a01007387 */ /* 0x000fe80000100a00 */
[----:B------:R-:W-:Y:S04]  /*10c00*/  STL.64 [R1+0x968], R60 ;  /* 0x0009683c01007387 */ /* 0x000fe80000100a00 */
[----:B------:R-:W-:Y:S04]  /*10c10*/  STL.64 [R1+0x970], R62 ;  /* 0x0009703e01007387 */ /* 0x000fe80000100a00 */
[----:B------:R-:W0:Y:S04]  /*10c20*/  LDS.128 R64, [R246+0x380] ;  /* 0x00038000f6407984 */ /* 0x000e280000000c00 */
[----:B------:R-:W1:Y:S04]  /*10c30*/  LDS.128 R68, [R246+0x390] ;  /* 0x00039000f6447984 */ /* 0x000e680000000c00 */
[----:B------:R-:W3:Y:S04]  /*10c40*/  LDS.128 R72, [R246+0x3a0] ;  /* 0x0003a000f6487984 */ /* 0x000ee80000000c00 */
[----:B------:R-:W4:Y:S04]  /*10c50*/  LDS.128 R76, [R246+0x3b0] ;  /* 0x0003b000f64c7984 */ /* 0x000f280000000c00 */
        /* <DEDUP_REMOVED lines=13> */
[----:B------:R-:W4:Y:S01]  /*10d30*/  LDS.128 R52, [R246+0x490] ;  /* 0x00049000f6347984 */ /* 0x000f220000000c00 */
[----:B--2---:R-:W-:-:S03]  /*10d40*/  FSETP.GT.FTZ.AND P0, PT, R3, R200, PT ;  /* 0x000000c80300720b */ /* 0x004fc60003f14000 */
[----:B------:R-:W2:Y:S01]  /*10d50*/  LDS.128 R56, [R246+0x4a0] ;  /* 0x0004a000f6387984 */ /* 0x000ea20000000c00 */
[----:B------:R-:W-:Y:S02]  /*10d60*/  FSEL R249, R3, R200, P0 ;  /* 0x000000c803f97208 */ /* 0x000fe40000000000 */
[----:B------:R-:W-:Y:S01]  /*10d70*/  FSEL R200, R200, R3, P0 ;  /* 0x00000003c8c87208 */ /* 0x000fe20000000000 */
[----:B------:R-:W2:Y:S01]  /*10d80*/  LDS.128 R60, [R246+0x4b0] ;  /* 0x0004b000f63c7984 */ /* 0x000ea20000000c00 */
[----:B------:R-:W-:Y:S01]  /*10d90*/  FSEL R248, R2, R201, P0 ;  /* 0x000000c902f87208 */ /* 0x000fe20000000000 */
[----:B------:R-:W-:Y:S01]  /*10da0*/  IMAD.MOV.U32 R3, RZ, RZ, RZ ;  /* 0x000000ffff037224 */ /* 0x000fe200078e00ff */
[----:B------:R-:W-:Y:S01]  /*10db0*/  FSEL R201, R201, R2, P0 ;  /* 0x00000002c9c97208 */ /* 0x000fe20000000000 */
[----:B------:R-:W-:Y:S01]  /*10dc0*/  STL.64 [R1+0x128], R90 ;  /* 0x0001285a01007387 */ /* 0x000fe20000100a00 */
[----:B------:R-:W-:-:S03]  /*10dd0*/  FADD.FTZ R200, -R249, R200 ;  /* 0x000000c8f9c87221 */ /* 0x000fc60000010100 */
[----:B------:R-:W-:Y:S01]  /*10de0*/  STL.64 [R1+0x130], R88 ;  /* 0x0001305801007387 */ /* 0x000fe20000100a00 */
[----:B------:R-:W-:-:S03]  /*10df0*/  FMUL.FTZ R200, R200, 1.4426950216293334961 ;  /* 0x3fb8aa3bc8c87820 */ /* 0x000fc60000410000 */
[----:B------:R-:W-:Y:S03]  /*10e00*/  STL.64 [R1+0x138], R86 ;  /* 0x0001385601007387 */ /* 0x000fe60000100a00 */
[----:B------:R-:W3:Y:S01]  /*10e10*/  MUFU.EX2 R200, R200 ;  /* 0x000000c800c87308 */ /* 0x000ee20000000800 */
[----:B------:R-:W-:Y:S04]  /*10e20*/  STL.64 [R1+0x140], R84 ;  /* 0x0001405401007387 */ /* 0x000fe80000100a00 */
[----:B0-----:R-:W-:Y:S04]  /*10e30*/  STL.64 [R1+0x978], R64 ;  /* 0x0009784001007387 */ /* 0x001fe80000100a00 */
[----:B------:R-:W-:Y:S04]  /*10e40*/  STL.64 [R1+0x980], R66 ;  /* 0x0009804201007387 */ /* 0x000fe80000100a00 */
[----:B-1----:R-:W-:Y:S04]  /*10e50*/  STL.64 [R1+0x988], R68 ;  /* 0x0009884401007387 */ /* 0x002fe80000100a00 */
[----:B------:R-:W-:Y:S01]  /*10e60*/  STL.64 [R1+0x990], R70 ;  /* 0x0009904601007387 */ /* 0x000fe20000100a00 */
[----:B---3--:R-:W-:-:S03]  /*10e70*/  FFMA.FTZ R248, R201, R200, R248 ;  /* 0x000000c8c9f87223 */ /* 0x008fc600000100f8 */
        /* <DEDUP_REMOVED lines=31> */
[----:B--2---:R-:W-:Y:S04]  /*11070*/  STL.64 [R1+0xa98], R56 ;  /* 0x000a983801007387 */ /* 0x004fe80000100a00 */
[----:B------:R-:W-:Y:S04]  /*11080*/  STL.64 [R1+0xaa0], R58 ;  /* 0x000aa03a01007387 */ /* 0x000fe80000100a00 */
[----:B------:R-:W-:Y:S04]  /*11090*/  STL.64 [R1+0xaa8], R60 ;  /* 0x000aa83c01007387 */ /* 0x000fe80000100a00 */
[----:B------:R-:W-:Y:S04]  /*110a0*/  STL.64 [R1+0xab0], R62 ;  /* 0x000ab03e01007387 */ /* 0x000fe80000100a00 */
[----:B------:R-:W0:Y:S04]  /*110b0*/  LDS.128 R64, [R246+0x4c0] ;  /* 0x0004c000f6407984 */ /* 0x000e280000000c00 */
[----:B------:R-:W1:Y:S04]  /*110c0*/  LDS.128 R8, [R246+0x4d0] ;  /* 0x0004d000f6087984 */ /* 0x000e680000000c00 */
[----:B------:R-:W2:Y:S04]  /*110d0*/  LDS.128 R12, [R246+0x4e0] ;  /* 0x0004e000f60c7984 */ /* 0x000ea80000000c00 */
        /* <DEDUP_REMOVED lines=18> */
[----:B------:R-:W4:Y:S04]  /*11200*/  LDS.64 R4, [R246+0x610] ;  /* 0x00061000f6047984 */ /* 0x000f280000000a00 */
[----:B------:R0:W-:Y:S04]  /*11210*/  STL.64 [R1], R164 ;  /* 0x000000a401007387 */ /* 0x0001e80000100a00 */
        /* <DEDUP_REMOVED lines=54> */
[----:B0-----:R0:W-:Y:S04]  /*11580*/  STL.64 [R1+0xab8], R64 ;  /* 0x000ab84001007387 */ /* 0x0011e80000100a00 */
[----:B------:R0:W-:Y:S04]  /*11590*/  STL.64 [R1+0xac0], R66 ;  /* 0x000ac04201007387 */ /* 0x0001e80000100a00 */
[----:B-1----:R0:W-:Y:S04]  /*115a0*/  STL.64 [R1+0xac8], R8 ;  /* 0x000ac80801007387 */ /* 0x0021e80000100a00 */
[----:B------:R0:W-:Y:S04]  /*115b0*/  STL.64 [R1+0xad0], R10 ;  /* 0x000ad00a01007387 */ /* 0x0001e80000100a00 */
[----:B--2---:R0:W-:Y:S04]  /*115c0*/  STL.64 [R1+0xad8], R12 ;  /* 0x000ad80c01007387 */ /* 0x0041e80000100a00 */
[----:B------:R0:W-:Y:S04]  /*115d0*/  STL.64 [R1+0xae0], R14 ;  /* 0x000ae00e01007387 */ /* 0x0001e80000100a00 */
[----:B---3--:R0:W-:Y:S04]  /*115e0*/  STL.64 [R1+0xae8], R16 ;  /* 0x000ae81001007387 */ /* 0x0081e80000100a00 */
[----:B------:R0:W-:Y:S04]  /*115f0*/  STL.64 [R1+0xaf0], R18 ;  /* 0x000af01201007387 */ /* 0x0001e80000100a00 */
        /* <DEDUP_REMOVED lines=34> */
[----:B------:R0:W-:Y:S02]  /*11820*/  STL.64 [R1+0xc08], R4 ;  /* 0x000c080401007387 */ /* 0x0001e40000100a00 */
.L_x_320:
[----:B------:R-:W-:Y:S01]  /*11830*/  VIADD R0, R1, 0x910 ;  /* 0x0000091001007836 */ /* 0x000fe20000000000 */
[----:B01----:R-:W2:Y:S03]  /*11840*/  LDL R5, [R1+0x1fc] ;  /* 0x0001fc0001057983 */ /* 0x003ea60000100800 */
[C-C-:B------:R-:W-:Y:S01]  /*11850*/  IMAD R6, R3.reuse, 0x4, R0.reuse ;  /* 0x0000000403067824 */ /* 0x140fe200078e0200 */
[----:B------:R-:W3:Y:S01]  /*11860*/  LDL.U16 R4, [R1+0x2fe] ;  /* 0x0002fe0001047983 */ /* 0x000ee20000100400 */
[----:B------:R-:W-:-:S04]  /*11870*/  IMAD R2, R3, 0x2, R0 ;  /* 0x0000000203027824 */ /* 0x000fc800078e0200 */
[----:B------:R-:W2:Y:S04]  /*11880*/  LDL R6, [R6] ;  /* 0x0000000006067983 */ /* 0x000ea80000100800 */
[----:B------:R0:W3:Y:S01]  /*11890*/  LDL.U16 R9, [R2+0x200] ;  /* 0x0002000002097983 */ /* 0x0000e20000100400 */
[----:B------:R-:W-:Y:S02]  /*118a0*/  VIADD R3, R3, 0x1 ;  /* 0x0000000103037836 */ /* 0x000fe40000000000 */
        /* <DEDUP_REMOVED lines=12> */
.L_x_319:
        /* <DEDUP_REMOVED lines=17> */
.L_x_304:
[----:B------:R-:W-:Y:S05]  /*11a80*/  BSYNC B2 ;  /* 0x0000000000027941 */ /* 0x000fea0003800000 */
.L_x_303:
[----:B------:R-:W-:Y:S04]  /*11a90*/  STL.U16 [R7], R4 ;  /* 0x0000000407007387 */ /* 0x000fe80000100400 */
[----:B------:R-:W2:Y:S04]  /*11aa0*/  LDL R10, [R5+0x4] ;  /* 0x00000400050a7983 */ /* 0x000ea80000100800 */
[----:B--2---:R-:W-:Y:S04]  /*11ab0*/  STL [R5], R10 ;  /* 0x0000000a05007387 */ /* 0x004fe80000100800 */
[----:B------:R0:W-:Y:S04]  /*11ac0*/  STL.U16 [R7+0x2], R6 ;  /* 0x0000020607007387 */ /* 0x0001e80000100400 */
[----:B------:R1:W-:Y:S04]  /*11ad0*/  STL [R5+0x4], R8 ;  /* 0x0000040805007387 */ /* 0x0003e80000100800 */
[----:B0-----:R1:W5:Y:S02]  /*11ae0*/  LDL.U16 R6, [R7] ;  /* 0x0000000007067983 */ /* 0x0013640000100400 */
.L_x_305:
[----:B------:R-:W-:Y:S05]  /*11af0*/  BSYNC B1 ;  /* 0x0000000000017941 */ /* 0x000fea0003800000 */
.L_x_302:
        /* <DEDUP_REMOVED lines=18> */
.L_x_308:
[----:B------:R-:W-:Y:S05]  /*11c20*/  BSYNC B2 ;  /* 0x0000000000027941 */ /* 0x000fea0003800000 */
.L_x_307:
[----:B------:R-:W-:Y:S04]  /*11c30*/  STL.U16 [R7+-0x2], R6 ;  /* 0xfffffe0607007387 */ /* 0x000fe80000100400 */
[----:B------:R-:W2:Y:S04]  /*11c40*/  LDL R10, [R5] ;  /* 0x00000000050a7983 */ /* 0x000ea80000100800 */
[----:B--2---:R-:W-:Y:S04]  /*11c50*/  STL [R5+-0x4], R10 ;  /* 0xfffffc0a05007387 */ /* 0x004fe80000100800 */
[----:B------:R0:W-:Y:S04]  /*11c60*/  STL.U16 [R7], R4 ;  /* 0x0000000407007387 */ /* 0x0001e80000100400 */
[----:B------:R1:W-:Y:S04]  /*11c70*/  STL [R5], R8 ;  /* 0x0000000805007387 */ /* 0x0003e80000100800 */
[----:B0-----:R1:W5:Y:S02]  /*11c80*/  LDL.U16 R4, [R7+-0x2] ;  /* 0xfffffe0007047983 */ /* 0x0013640000100400 */
.L_x_309:
[----:B------:R-:W-:Y:S05]  /*11c90*/  BSYNC B1 ;  /* 0x0000000000017941 */ /* 0x000fea0003800000 */
.L_x_306:
[----:B------:R-:W2:Y:S04]  /*11ca0*/  LDL.U16 R9, [R7+-0x4] ;  /* 0xfffffc0007097983 */ /* 0x000ea80000100400 */
[----:B------:R-:W3:Y:S01]  /*11cb0*/  LDL.64 R10, [R5+-0x8] ;  /* 0xfffff800050a7983 */ /* 0x000ee20000100a00 */
        /* <DEDUP_REMOVED lines=15> */
.L_x_312:
[----:B------:R-:W-:Y:S05]  /*11db0*/  BSYNC B2 ;  /* 0x0000000000027941 */ /* 0x000fea0003800000 */
.L_x_311:
[----:B------:R0:W-:Y:S04]  /*11dc0*/  STL.U16 [R7+-0x4], R4 ;  /* 0xfffffc0407007387 */ /* 0x0001e80000100400 */
[----:B-1----:R-:W2:Y:S04]  /*11dd0*/  LDL R8, [R5+-0x4] ;  /* 0xfffffc0005087983 */ /* 0x002ea80000100800 */
[----:B--2---:R0:W-:Y:S04]  /*11de0*/  STL [R5+-0x8], R8 ;  /* 0xfffff80805007387 */ /* 0x0041e80000100800 */
[----:B------:R0:W-:Y:S04]  /*11df0*/  STL.U16 [R7+-0x2], R9 ;  /* 0xfffffe0907007387 */ /* 0x0001e80000100400 */
[----:B------:R0:W-:Y:S02]  /*11e00*/  STL [R5+-0x4], R6 ;  /* 0xfffffc0605007387 */ /* 0x0001e40000100800 */
.L_x_313:
[----:B------:R-:W-:Y:S05]  /*11e10*/  BSYNC B1 ;  /* 0x0000000000017941 */ /* 0x000fea0003800000 */
.L_x_310:
[----:B------:R-:W-:-:S13]  /*11e20*/  ISETP.NE.AND P0, PT, R2, 0x2, PT ;  /* 0x000000020200780c */ /* 0x000fda0003f05270 */
[----:B------:R-:W-:Y:S05]  /*11e30*/  @!P0 BRA `(.L_x_314) ;  /* 0x00000000007c8947 */ /* 0x000fea0003800000 */
[----:B0-----:R-:W2:Y:S04]  /*11e40*/  LDL.U16 R9, [R7+-0x4] ;  /* 0xfffffc0007097983 */ /* 0x001ea80000100400 */
[----:B------:R-:W2:Y:S04]  /*11e50*/  LDL.U16 R4, [R7+-0x6] ;  /* 0xfffffa0007047983 */ /* 0x000ea80000100400 */
[----:B-1----:R-:W3:Y:S01]  /*11e60*/  LDL R8, [R5+-0xc] ;  /* 0xfffff40005087983 */ /* 0x002ee20000100800 */
        /* <DEDUP_REMOVED lines=16> */
.L_x_317:
[----:B------:R-:W-:Y:S05]  /*11f70*/  BSYNC B2 ;  /* 0x0000000000027941 */ /* 0x000fea0003800000 */
.L_x_316:
[----:B------:R-:W-:Y:S04]  /*11f80*/  STL.U16 [R7+-0x6], R9 ;  /* 0xfffffa0907007387 */ /* 0x000fe80000100400 */
[----:B------:R-:W2:Y:S04]  /*11f90*/  LDL R8, [R5+-0x8] ;  /* 0xfffff80005087983 */ /* 0x000ea80000100800 */
[----:B--2---:R-:W-:Y:S04]  /*11fa0*/  STL [R5+-0xc], R8 ;  /* 0xfffff40805007387 */ /* 0x004fe80000100800 */
[----:B------:R0:W-:Y:S04]  /*11fb0*/  STL.U16 [R7+-0x4], R4 ;  /* 0xfffffc0407007387 */ /* 0x0001e80000100400 */
[----:B------:R1:W-:Y:S04]  /*11fc0*/  STL [R5+-0x8], R6 ;  /* 0xfffff80605007387 */ /* 0x0003e80000100800 */
[----:B0-----:R1:W5:Y:S02]  /*11fd0*/  LDL.U16 R4, [R7+-0x6] ;  /* 0xfffffa0007047983 */ /* 0x0013640000100400 */
.L_x_318:
[----:B------:R-:W-:Y:S05]  /*11fe0*/  BSYNC B1 ;  /* 0x0000000000017941 */ /* 0x000fea0003800000 */
.L_x_315:
[----:B-1----:R-:W-:Y:S02]  /*11ff0*/  VIADD R5, R5, 0xfffffff0 ;  /* 0xfffffff005057836 */ /* 0x002fe40000000000 */
[----:B------:R-:W-:Y:S02]  /*12000*/  VIADD R7, R7, 0xfffffff8 ;  /* 0xfffffff807077836 */ /* 0x000fe40000000000 */
[----:B------:R-:W-:Y:S01]  /*12010*/  VIADD R2, R2, 0xfffffffc ;  /* 0xfffffffc02027836 */ /* 0x000fe20000000000 */
[----:B------:R-:W-:Y:S06]  /*12020*/  BRA `(.L_x_319) ;  /* 0xfffffff800507947 */ /* 0x000fec000383ffff */
.L_x_314:
[----:B------:R-:W-:Y:S05]  /*12030*/  @!P1 BRA `(.L_x_320) ;  /* 0xfffffff400fc9947 */ /* 0x000fea000383ffff */
[----:B01----:R-:W0:Y:S04]  /*12040*/  LDS.64 R4, [R246+0x618] ;  /* 0x00061800f6047984 */ /* 0x003e280000000a00 */
[----:B------:R-:W1:Y:S04]  /*12050*/  LDS.128 R100, [R246+0x700] ;  /* 0x00070000f6647984 */ /* 0x000e680000000c00 */
[----:B------:R-:W2:Y:S04]  /*12060*/  LDS.128 R104, [R246+0x730] ;  /* 0x00073000f6687984 */ /* 0x000ea80000000c00 */
[----:B------:R-:W3:Y:S04]  /*12070*/  LDL.64 R220, [R1+0x2f0] ;  /* 0x0002f00001dc7983 */ /* 0x000ee80000100a00 */
[----:B------:R-:W4:Y:S04]  /*12080*/  LDS.128 R108, [R246+0x740] ;  /* 0x00074000f66c7984 */ /* 0x000f280000000c00 */
[----:B------:R-:W5:Y:S04]  /*12090*/  LDS.128 R112, [R246+0x770] ;  /* 0x00077000f6707984 */ /* 0x000f680000000c00 */
[----:B------:R-:W5:Y:S04]  /*120a0*/  LDS.128 R116, [R246+0x790] ;  /* 0x00079000f6747984 */ /* 0x000f680000000c00 */
[----:B------:R-:W5:Y:S04]  /*120b0*/  LDS.128 R120, [R246+0x7b0] ;  /* 0x0007b000f6787984 */ /* 0x000f680000000c00 */
[----:B------:R-:W5:Y:S04]  /*120c0*/  LDS.128 R128, [R246+0x7d0] ;  /* 0x0007d000f6807984 */ /* 0x000f680000000c00 */
[----:B------:R-:W3:Y:S04]  /*120d0*/  LDL.64 R56, [R1+0x2d0] ;  /* 0x0002d00001387983 */ /* 0x000ee80000100a00 */
[----:B------:R-:W3:Y:S04]  /*120e0*/  LDL.64 R66, [R1+0x2a8] ;  /* 0x0002a80001427983 */ /* 0x000ee80000100a00 */
[----:B------:R-:W3:Y:S04]  /*120f0*/  LDL.64 R2, [R1+0x2e8] ;  /* 0x0002e80001027983 */ /* 0x000ee80000100a00 */
[----:B------:R-:W3:Y:S04]  /*12100*/  LDL.64 R76, [R1+0x280] ;  /* 0x00028000014c7983 */ /* 0x000ee80000100a00 */
[----:B------:R-:W3:Y:S04]  /*12110*/  LDL.64 R58, [R1+0x2c8] ;  /* 0x0002c800013a7983 */ /* 0x000ee80000100a00 */
[----:B0-----:R-:W-:Y:S04]  /*12120*/  STL.64 [R1+0x908], R4 ;  /* 0x0009080401007387 */ /* 0x001fe80000100a00 */
[----:B------:R-:W3:Y:S04]  /*12130*/  LDL.64 R224, [R1+0x908] ;  /* 0x0009080001e07983 */ /* 0x000ee80000100a00 */
        /* <DEDUP_REMOVED lines=11> */
[----:B-1----:R0:W-:Y:S04]  /*121f0*/  STL.64 [R1+0x9f0], R100 ;  /* 0x0009f06401007387 */ /* 0x0021e80000100a00 */
[----:B--2---:R1:W-:Y:S04]  /*12200*/  STL.64 [R1+0xa28], R106 ;  /* 0x000a286a01007387 */ /* 0x0043e80000100a00 */
[----:B------:R-:W2:Y:S04]  /*12210*/  LDL.64 R222, [R1+0x2f8] ;  /* 0x0002f80001de7983 */ /* 0x000ea80000100a00 */
[----:B------:R-:W2:Y:S04]  /*12220*/  LDL.64 R90, [R1+0x248] ;  /* 0x00024800015a7983 */ /* 0x000ea80000100a00 */
[----:B------:R-:W2:Y:S04]  /*12230*/  LDL.64 R92, [R1+0x240] ;  /* 0x00024000015c7983 */ /* 0x000ea80000100a00 */
[----:B0-----:R-:W2:Y:S04]  /*12240*/  LDL.64 R100, [R1+0x220] ;  /* 0x0002200001647983 */ /* 0x001ea80000100a00 */
[----:B-1----:R-:W2:Y:S04]  /*12250*/  LDL.64 R106, [R1+0x208] ;  /* 0x00020800016a7983 */ /* 0x002ea80000100a00 */
[----:B------:R-:W2:Y:S04]  /*12260*/  LDL.64 R74, [R1+0x288] ;  /* 0x00028800014a7983 */ /* 0x000ea80000100a00 */
[----:B------:R-:W2:Y:S04]  /*12270*/  LDL.64 R88, [R1+0x250] ;  /* 0x0002500001587983 */ /* 0x000ea80000100a00 */
        /* <DEDUP_REMOVED lines=9> */
[----:B0-----:R-:W2:Y:S04]  /*12310*/  LDL.64 R110, [R1+0x1f8] ;  /* 0x0001f800016e7983 */ /* 0x001ea80000100a00 */
[----:B-1----:R-:W2:Y:S04]  /*12320*/  LDL.64 R112, [R1+0x1f0] ;  /* 0x0001f00001707983 */ /* 0x002ea80000100a00 */
[----:B----4-:R-:W4:Y:S04]  /*12330*/  LDL.64 R114, [R1+0x1e8] ;  /* 0x0001e80001727983 */ /* 0x010f280000100a00 */
[----:B-----5:R-:W5:Y:S04]  /*12340*/  LDL.64 R116, [R1+0x1e0] ;  /* 0x0001e00001747983 */ /* 0x020f680000100a00 */
        /* <DEDUP_REMOVED lines=59> */
[----:B------:R-:W5:Y:S04]  /*12700*/  LDL.64 R238, [R1] ;  /* 0x0000000001ee7983 */ /* 0x000f680000100a00 */
[----:B------:R-:W5:Y:S04]  /*12710*/  LDL.64 R62, [R1+0x2b8] ;  /* 0x0002b800013e7983 */ /* 0x000f680000100a00 */
[----:B------:R-:W5:Y:S04]  /*12720*/  LDL.64 R84, [R1+0x260] ;  /* 0x0002600001547983 */ /* 0x000f680000100a00 */
[----:B------:R-:W5:Y:S04]  /*12730*/  LDL.64 R98, [R1+0x228] ;  /* 0x0002280001627983 */ /* 0x000f680000100a00 */
[----:B------:R0:W-:Y:S04]  /*12740*/  STL.64 [R1+0xa30], R108 ;  /* 0x000a306c01007387 */ /* 0x0001e80000100a00 */
[----:B------:R-:W5:Y:S04]  /*12750*/  LDL.64 R82, [R1+0x268] ;  /* 0x0002680001527983 */ /* 0x000f680000100a00 */
[----:B------:R-:W5:Y:S04]  /*12760*/  LDL.64 R94, [R1+0x238] ;  /* 0x00023800015e7983 */ /* 0x000f680000100a00 */
[----:B0-----:R-:W5:Y:S04]  /*12770*/  LDL.64 R108, [R1+0x200] ;  /* 0x00020000016c7983 */ /* 0x001f680000100a00 */
[----:B------:R0:W-:Y:S04]  /*12780*/  STL.64 [R1+0x9f8], R102 ;  /* 0x0009f86601007387 */ /* 0x0001e80000100a00 */
[----:B------:R1:W-:Y:S04]  /*12790*/  STL.64 [R1+0xa20], R104 ;  /* 0x000a206801007387 */ /* 0x0003e80000100a00 */
[----:B------:R-:W3:Y:S04]  /*127a0*/  LDS.128 R4, [R246+0x660] ;  /* 0x00066000f6047984 */ /* 0x000ee80000000c00 */
[----:B0-----:R-:W5:Y:S04]  /*127b0*/  LDL.64 R102, [R1+0x218] ;  /* 0x0002180001667983 */ /* 0x001f680000100a00 */
[----:B-1----:R-:W5:Y:S04]  /*127c0*/  LDL.64 R104, [R1+0x210] ;  /* 0x0002100001687983 */ /* 0x002f680000100a00 */
[----:B------:R-:W0:Y:S04]  /*127d0*/  LDS.128 R12, [R246+0x630] ;  /* 0x00063000f60c7984 */ /* 0x000e280000000c00 */
[----:B------:R-:W1:Y:S04]  /*127e0*/  LDS.128 R8, [R246+0x620] ;  /* 0x00062000f6087984 */ /* 0x000e680000000c00 */
[----:B------:R-:W2:Y:S04]  /*127f0*/  LDS.128 R16, [R246+0x640] ;  /* 0x00064000f6107984 */ /* 0x000ea80000000c00 */
[----:B------:R-:W-:Y:S04]  /*12800*/  LDS.128 R20, [R246+0x650] ;  /* 0x00065000f6147984 */ /* 0x000fe80000000c00 */
[----:B------:R-:W-:Y:S04]  /*12810*/  LDS.128 R24, [R246+0x670] ;  /* 0x00067000f6187984 */ /* 0x000fe80000000c00 */
[----:B------:R-:W-:Y:S04]  /*12820*/  LDS.128 R28, [R246+0x680] ;  /* 0x00068000f61c7984 */ /* 0x000fe80000000c00 */
[----:B------:R-:W-:Y:S04]  /*12830*/  LDS.128 R32, [R246+0x690] ;  /* 0x00069000f6207984 */ /* 0x000fe80000000c00 */
[----:B---3--:R-:W-:Y:S04]  /*12840*/  STL.64 [R1+0x950], R4 ;  /* 0x0009500401007387 */ /* 0x008fe80000100a00 */
[----:B------:R-:W-:Y:S04]  /*12850*/  STL.64 [R1+0x958], R6 ;  /* 0x0009580601007387 */ /* 0x000fe80000100a00 */
[----:B------:R-:W3:Y:S04]  /*12860*/  LDS.128 R4, [R246+0x750] ;  /* 0x00075000f6047984 */ /* 0x000ee80000000c00 */
[----:B0-----:R-:W-:Y:S04]  /*12870*/  STL.64 [R1+0x920], R12 ;  /* 0x0009200c01007387 */ /* 0x001fe80000100a00 */
[----:B------:R-:W-:Y:S04]  /*12880*/  STL.64 [R1+0x928], R14 ;  /* 0x0009280e01007387 */ /* 0x000fe80000100a00 */
[----:B------:R-:W0:Y:S04]  /*12890*/  LDS.128 R12, [R246+0x6f0] ;  /* 0x0006f000f60c7984 */ /* 0x000e280000000c00 */
[----:B-1----:R-:W-:Y:S04]  /*128a0*/  STL.64 [R1+0x910], R8 ;  /* 0x0009100801007387 */ /* 0x002fe80000100a00 */
[----:B------:R-:W-:Y:S04]  /*128b0*/  STL.64 [R1+0x918], R10 ;  /* 0x0009180a01007387 */ /* 0x000fe80000100a00 */
[----:B------:R-:W1:Y:S04]  /*128c0*/  LDS.128 R8, [R246+0x6e0] ;  /* 0x0006e000f6087984 */ /* 0x000e680000000c00 */
[----:B--2---:R-:W-:Y:S04]  /*128d0*/  STL.64 [R1+0x930], R16 ;  /* 0x0009301001007387 */ /* 0x004fe80000100a00 */
[----:B------:R-:W-:Y:S04]  /*128e0*/  STL.64 [R1+0x938], R18 ;  /* 0x0009381201007387 */ /* 0x000fe80000100a00 */
[----:B------:R-:W2:Y:S04]  /*128f0*/  LDS.128 R16, [R246+0x710] ;  /* 0x00071000f6107984 */ /* 0x000ea80000000c00 */
        /* <DEDUP_REMOVED lines=10> */
[----:B------:R-:W3:Y:S04]  /*129a0*/  LDS.128 R4, [R246+0x7e0] ;  /* 0x0007e000f6047984 */ /* 0x000ee80000000c00 */
[----:B------:R-:W4:Y:S04]  /*129b0*/  LDS.128 R36, [R246+0x6a0] ;  /* 0x0006a000f6247984 */ /* 0x000f280000000c00 */
[----:B------:R-:W4:Y:S04]  /*129c0*/  LDS.128 R20, [R246+0x720] ;  /* 0x00072000f6147984 */ /* 0x000f280000000c00 */
[----:B------:R-:W4:Y:S04]  /*129d0*/  LDS.128 R24, [R246+0x760] ;  /* 0x00076000f6187984 */ /* 0x000f280000000c00 */
[----:B------:R-:W4:Y:S04]  /*129e0*/  LDS.128 R28, [R246+0x780] ;  /* 0x00078000f61c7984 */ /* 0x000f280000000c00 */
[----:B------:R-:W4:Y:S04]  /*129f0*/  LDS.128 R32, [R246+0x7a0] ;  /* 0x0007a000f6207984 */ /* 0x000f280000000c00 */
        /* <DEDUP_REMOVED lines=25> */
[----:B------:R-:W5:Y:S04]  /*12b90*/  LDS.128 R36, [R246+0x7c0] ;  /* 0x0007c000f6247984 */ /* 0x000f680000000c00 */
[----:B------:R-:W5:Y:S04]  /*12ba0*/  LDS.128 R24, [R246+0x800] ;  /* 0x00080000f6187984 */ /* 0x000f680000000c00 */
[----:B------:R-:W5:Y:S04]  /*12bb0*/  LDS.128 R32, [R246+0x810] ;  /* 0x00081000f6207984 */ /* 0x000f680000000c00 */
[----:B------:R-:W5:Y:S04]  /*12bc0*/  LDS.128 R20, [R246+0x830] ;  /* 0x00083000f6147984 */ /* 0x000f680000000c00 */
[----:B------:R-:W5:Y:S04]  /*12bd0*/  LDS.128 R28, [R246+0x840] ;  /* 0x00084000f61c7984 */ /* 0x000f680000000c00 */
        /* <DEDUP_REMOVED lines=9> */
[----:B---3--:R3:W-:Y:S04]  /*12c70*/  STL.64 [R1+0xb50], R4 ;  /* 0x000b500401007387 */ /* 0x0087e80000100a00 */
[----:B----4-:R-:W-:Y:S04]  /*12c80*/  STL.64 [R1+0x9a0], R40 ;  /* 0x0009a02801007387 */ /* 0x010fe80000100a00 */
[----:B------:R-:W-:Y:S04]  /*12c90*/  STL.64 [R1+0x9a8], R42 ;  /* 0x0009a82a01007387 */ /* 0x000fe80000100a00 */
[----:B------:R-:W-:Y:S01]  /*12ca0*/  STL.64 [R1+0x9b0], R44 ;  /* 0x0009b02c01007387 */ /* 0x000fe20000100a00 */
[----:B---3--:R-:W-:-:S02]  /*12cb0*/  PRMT R4, R220, 0x7610, R220 ;  /* 0x00007610dc047816 */ /* 0x008fc400000000dc */
[----:B------:R-:W-:Y:S01]  /*12cc0*/  PRMT R5, R221, 0x7610, R221 ;  /* 0x00007610dd057816 */ /* 0x000fe200000000dd */
[----:B------:R-:W-:Y:S04]  /*12cd0*/  STL.64 [R1+0x9b8], R46 ;  /* 0x0009b82e01007387 */ /* 0x000fe80000100a00 */
[----:B------:R-:W-:Y:S04]  /*12ce0*/  STL.64 [R1+0x9c0], R48 ;  /* 0x0009c03001007387 */ /* 0x000fe80000100a00 */
[----:B------:R-:W-:Y:S04]  /*12cf0*/  STL.64 [R1+0x9c8], R50 ;  /* 0x0009c83201007387 */ /* 0x000fe80000100a00 */
        /* <DEDUP_REMOVED lines=12> */
[----:B------:R-:W5:Y:S04]  /*12dc0*/  LDS.128 R28, [R246+0x8b0] ;  /* 0x0008b000f61c7984 */ /* 0x000f680000000c00 */
[----:B------:R-:W5:Y:S04]  /*12dd0*/  LDS.128 R32, [R246+0x8c0] ;  /* 0x0008c000f6207984 */ /* 0x000f680000000c00 */
[----:B------:R-:W5:Y:S04]  /*12de0*/  LDS.128 R36, [R246+0x8e0] ;  /* 0x0008e000f6247984 */ /* 0x000f680000000c00 */
[----:B------:R-:W5:Y:S04]  /*12df0*/  LDS.128 R40, [R246+0x8f0] ;  /* 0x0008f000f6287984 */ /* 0x000f680000000c00 */
[----:B------:R-:W5:Y:S04]  /*12e00*/  LDS.128 R44, [R246+0x900] ;  /* 0x00090000f62c7984 */ /* 0x000f680000000c00 */
[----:B------:R-:W5:Y:S04]  /*12e10*/  LDS.128 R48, [R246+0x910] ;  /* 0x00091000f6307984 */ /* 0x000f680000000c00 */
[----:B------:R1:W-:Y:S04]  /*12e20*/  STL.64 [R1+0x5f0], R4 ;  /* 0x0005f00401007387 */ /* 0x0003e80000100a00 */
[----:B0-----:R0:W-:Y:S01]  /*12e30*/  STL.64 [R1+0xb68], R14 ;  /* 0x000b680e01007387 */ /* 0x0011e20000100a00 */
[----:B-1----:R-:W-:-:S02]  /*12e40*/  PRMT R4, R56, 0x7610, R56 ;  /* 0x0000761038047816 */ /* 0x002fc40000000038 */
[----:B------:R-:W-:-:S05]  /*12e50*/  PRMT R5, R57, 0x7610, R57 ;  /* 0x0000761039057816 */ /* 0x000fca0000000039 */
[----:B------:R1:W-:Y:S01]  /*12e60*/  STL.64 [R1+0x5d0], R4 ;  /* 0x0005d00401007387 */ /* 0x0003e20000100a00 */
[----:B0-----:R-:W-:Y:S02]  /*12e70*/  PRMT R14, R2, 0x7610, R2 ;  /* 0x00007610020e7816 */ /* 0x001fe40000000002 */
[----:B------:R-:W-:Y:S02]  /*12e80*/  PRMT R15, R3, 0x7610, R3 ;  /* 0x00007610030f7816 */ /* 0x000fe40000000003 */
[----:B------:R-:W-:Y:S02]  /*12e90*/  PRMT R2, R58, 0x7610, R58 ;  /* 0x000076103a027816 */ /* 0x000fe4000000003a */
[----:B------:R-:W-:Y:S02]  /*12ea0*/  PRMT R3, R59, 0x7610, R59 ;  /* 0x000076103b037816 */ /* 0x000fe4000000003b */
[----:B-1----:R-:W-:Y:S02]  /*12eb0*/  PRMT R4, R66, 0x7610, R66 ;  /* 0x0000761042047816 */ /* 0x002fe40000000042 */
[----:B------:R-:W-:-:S05]  /*12ec0*/  PRMT R5, R67, 0x7610, R67 ;  /* 0x0000761043057816 */ /* 0x000fca0000000043 */
[----:B------:R0:W-:Y:S01]  /*12ed0*/  STL.64 [R1+0x5a8], R4 ;  /* 0x0005a80401007387 */ /* 0x0001e20000100a00 */
[----:B------:R-:W-:-:S03]  /*12ee0*/  FSETP.GT.FTZ.AND P0, PT, R249, R224, PT ;  /* 0x000000e0f900720b */ /* 0x000fc60003f14000 */
[----:B------:R1:W-:Y:S04]  /*12ef0*/  STL.64 [R1+0xb60], R12 ;  /* 0x000b600c01007387 */ /* 0x0003e80000100a00 */
[----:B------:R2:W-:Y:S01]  /*12f00*/  STL.64 [R1+0xbc8], R10 ;  /* 0x000bc80a01007387 */ /* 0x0005e20000100a00 */
[----:B0-----:R-:W-:Y:S02]  /*12f10*/  PRMT R4, R76, 0x7610, R76 ;  /* 0x000076104c047816 */ /* 0x001fe4000000004c */
[----:B------:R-:W-:Y:S01]  /*12f20*/  PRMT R5, R77, 0x7610, R77 ;  /* 0x000076104d057816 */ /* 0x000fe2000000004d */
[----:B------:R0:W-:Y:S01]  /*12f30*/  STL.64 [R1+0xb58], R6 ;  /* 0x000b580601007387 */ /* 0x0001e20000100a00 */
[----:B-1----:R-:W-:Y:S02]  /*12f40*/  PRMT R12, R52, 0x7610, R52 ;  /* 0x00007610340c7816 */ /* 0x002fe40000000034 */
[----:B------:R-:W-:Y:S01]  /*12f50*/  PRMT R13, R53, 0x7610, R53 ;  /* 0x00007610350d7816 */ /* 0x000fe20000000035 */
[----:B------:R1:W-:Y:S01]  /*12f60*/  STL.64 [R1+0x580], R4 ;  /* 0x0005800401007387 */ /* 0x0003e20000100a00 */
[----:B--2---:R-:W-:-:S02]  /*12f70*/  PRMT R10, R60, 0x7610, R60 ;  /* 0x000076103c0a7816 */ /* 0x004fc4000000003c */
[----:B------:R-:W-:Y:S01]  /*12f80*/  PRMT R11, R61, 0x7610, R61 ;  /* 0x000076103d0b7816 */ /* 0x000fe2000000003d */
[----:B------:R2:W-:Y:S01]  /*12f90*/  STL.64 [R1+0x5c8], R2 ;  /* 0x0005c80201007387 */ /* 0x0005e20000100a00 */
[----:B------:R-:W-:Y:S02]  /*12fa0*/  FSEL R247, R249, R224, P0 ;  /* 0x000000e0f9f77208 */ /* 0x000fe40000000000 */
[----:B0-----:R-:W-:Y:S02]  /*12fb0*/  PRMT R6, R54, 0x7610, R54 ;  /* 0x0000761036067816 */ /* 0x001fe40000000036 */
[----:B------:R-:W-:Y:S01]  /*12fc0*/  PRMT R7, R55, 0x7610, R55 ;  /* 0x0000761037077816 */ /* 0x000fe20000000037 */
[----:B------:R0:W-:Y:S01]  /*12fd0*/  STL.64 [R1+0x5e8], R14 ;  /* 0x0005e80e01007387 */ /* 0x0001e20000100a00 */
[----:B-1----:R-:W-:Y:S02]  /*12fe0*/  PRMT R4, R86, 0x7610, R86 ;  /* 0x0000761056047816 */ /* 0x002fe40000000056 */
[----:B------:R-:W-:-:S02]  /*12ff0*/  PRMT R5, R87, 0x7610, R87 ;  /* 0x0000761057057816 */ /* 0x000fc40000000057 */
[----:B--2---:R-:W-:Y:S02]  /*13000*/  PRMT R2, R68, 0x7610, R68 ;  /* 0x0000761044027816 */ /* 0x004fe40000000044 */
[----:B------:R-:W-:Y:S01]  /*13010*/  PRMT R3, R69, 0x7610, R69 ;  /* 0x0000761045037816 */ /* 0x000fe20000000045 */
[----:B------:R1:W-:Y:S01]  /*13020*/  STL.64 [R1+0x5e0], R12 ;  /* 0x0005e00c01007387 */ /* 0x0003e20000100a00 */
[----:B------:R-:W-:-:S03]  /*13030*/  FSEL R224, R224, R249, P0 ;  /* 0x000000f9e0e07208 */ /* 0x000fc60000000000 */
[----:B------:R2:W-:Y:S01]  /*13040*/  STL.64 [R1+0x5c0], R10 ;  /* 0x0005c00a01007387 */ /* 0x0005e20000100a00 */
[----:B0-----:R-:W-:Y:S02]  /*13050*/  PRMT R14, R70, 0x7610, R70 ;  /* 0x00007610460e7816 */ /* 0x001fe40000000046 */
[----:B------:R-:W-:Y:S01]  /*13060*/  PRMT R15, R71, 0x7610, R71 ;  /* 0x00007610470f7816 */ /* 0x000fe20000000047 */
[----:B------:R0:W-:Y:S04]  /*13070*/  STL.64 [R1+0x558], R4 ;  /* 0x0005580401007387 */ /* 0x0001e80000100a00 */
[----:B------:R3:W-:Y:S04]  /*13080*/  STL.64 [R1+0x5d8], R6 ;  /* 0x0005d80601007387 */ /* 0x0007e80000100a00 */
[----:B------:R4:W-:Y:S01]  /*13090*/  STL.64 [R1+0x5a0], R2 ;  /* 0x0005a00201007387 */ /* 0x0009e20000100a00 */
[----:B-1----:R-:W-:-:S02]  /*130a0*/  PRMT R12, R72, 0x7610, R72 ;  /* 0x00007610480c7816 */ /* 0x002fc40000000048 */
[----:B------:R-:W-:Y:S02]  /*130b0*/  PRMT R13, R73, 0x7610, R73 ;  /* 0x00007610490d7816 */ /* 0x000fe40000000049 */
[----:B--2---:R-:W-:Y:S02]  /*130c0*/  PRMT R10, R80, 0x7610, R80 ;  /* 0x00007610500a7816 */ /* 0x004fe40000000050 */
[----:B------:R-:W-:Y:S02]  /*130d0*/  PRMT R11, R81, 0x7610, R81 ;  /* 0x00007610510b7816 */ /* 0x000fe40000000051 */
[----:B0-----:R-:W-:Y:S02]  /*130e0*/  PRMT R4, R96, 0x7610, R96 ;  /* 0x0000761060047816 */ /* 0x001fe40000000060 */
[----:B------:R-:W-:Y:S02]  /*130f0*/  PRMT R5, R97, 0x7610, R97 ;  /* 0x0000761061057816 */ /* 0x000fe40000000061 */
[----:B---3--:R-:W-:-:S02]  /*13100*/  PRMT R6, R64, 0x7610, R64 ;  /* 0x0000761040067816 */ /* 0x008fc40000000040 */
[----:B------:R-:W-:Y:S02]  /*13110*/  PRMT R7, R65, 0x7610, R65 ;  /* 0x0000761041077816 */ /* 0x000fe40000000041 */
[----:B----4-:R-:W-:Y:S02]  /*13120*/  PRMT R2, R78, 0x7610, R78 ;  /* 0x000076104e027816 */ /* 0x010fe4000000004e */
[----:B------:R-:W-:Y:S01]  /*13130*/  PRMT R3, R79, 0x7610, R79 ;  /* 0x000076104f037816 */ /* 0x000fe2000000004f */
[----:B------:R-:W-:Y:S01]  /*13140*/  FADD.FTZ R224, -R247, R224 ;  /* 0x000000e0f7e07221 */ /* 0x000fe20000010100 */
[----:B------:R0:W-:Y:S04]  /*13150*/  STL.64 [R1+0xb70], R16 ;  /* 0x000b701001007387 */ /* 0x0001e80000100a00 */
[----:B------:R1:W-:Y:S01]  /*13160*/  STL.64 [R1+0x598], R14 ;  /* 0x0005980e01007387 */ /* 0x0003e20000100a00 */
[----:B------:R-:W-:-:S03]  /*13170*/  FMUL.FTZ R224, R224, 1.4426950216293334961 ;  /* 0x3fb8aa3be0e07820 */ /* 0x000fc60000410000 */
[----:B------:R2:W-:Y:S04]  /*13180*/  STL.64 [R1+0x590], R12 ;  /* 0x0005900c01007387 */ /* 0x0005e80000100a00 */
[----:B------:R3:W-:Y:S01]  /*13190*/  STL.64 [R1+0x570], R10 ;  /* 0x0005700a01007387 */ /* 0x0007e20000100a00 */
[----:B0-----:R-:W-:Y:S02]  /*131a0*/  PRMT R16, R222, 0x7610, R222 ;  /* 0x00007610de107816 */ /* 0x001fe400000000de */
[----:B------:R-:W-:Y:S01]  /*131b0*/  PRMT R17, R223, 0x7610, R223 ;  /* 0x00007610df117816 */ /* 0x000fe200000000df */
[----:B------:R0:W-:Y:S04]  /*131c0*/  STL.64 [R1+0x530], R4 ;  /* 0x0005300401007387 */ /* 0x0001e80000100a00 */
[----:B------:R4:W-:Y:S01]  /*131d0*/  STL.64 [R1+0x5b0], R6 ;  /* 0x0005b00601007387 */ /* 0x0009e20000100a00 */
[----:B-1----:R-:W-:-:S02]  /*131e0*/  PRMT R14, R90, 0x7610, R90 ;  /* 0x000076105a0e7816 */ /* 0x002fc4000000005a */
[----:B------:R-:W-:Y:S01]  /*131f0*/  PRMT R15, R91, 0x7610, R91 ;  /* 0x000076105b0f7816 */ /* 0x000fe2000000005b */
[----:B------:R1:W-:Y:S01]  /*13200*/  STL.64 [R1+0x578], R2 ;  /* 0x0005780201007387 */ /* 0x0003e20000100a00 */
[----:B--2---:R-:W-:Y:S02]  /*13210*/  PRMT R12, R92, 0x7610, R92 ;  /* 0x000076105c0c7816 */ /* 0x004fe4000000005c */
[----:B------:R-:W-:Y:S02]  /*13220*/  PRMT R13, R93, 0x7610, R93 ;  /* 0x000076105d0d7816 */ /* 0x000fe4000000005d */
[----:B---3--:R-:W-:Y:S02]  /*13230*/  PRMT R10, R100, 0x7610, R100 ;  /* 0x00007610640a7816 */ /* 0x008fe40000000064 */
[----:B------:R-:W-:Y:S02]  /*13240*/  PRMT R11, R101, 0x7610, R101 ;  /* 0x00007610650b7816 */ /* 0x000fe40000000065 */
[----:B0-----:R-:W-:-:S02]  /*13250*/  PRMT R4, R106, 0x7610, R106 ;  /* 0x000076106a047816 */ /* 0x001fc4000000006a */
[----:B------:R-:W-:Y:S02]  /*13260*/  PRMT R5, R107, 0x7610, R107 ;  /* 0x000076106b057816 */ /* 0x000fe4000000006b */
[----:B----4-:R-:W-:Y:S02]  /*13270*/  PRMT R6, R74, 0x7610, R74 ;  /* 0x000076104a067816 */ /* 0x010fe4000000004a */
[----:B------:R-:W-:Y:S02]  /*13280*/  PRMT R7, R75, 0x7610, R75 ;  /* 0x000076104b077816 */ /* 0x000fe4000000004b */
[----:B-1----:R-:W-:Y:S02]  /*13290*/  PRMT R2, R88, 0x7610, R88 ;  /* 0x0000761058027816 */ /* 0x002fe40000000058 */
[----:B------:R-:W-:Y:S01]  /*132a0*/  PRMT R3, R89, 0x7610, R89 ;  /* 0x0000761059037816 */ /* 0x000fe20000000059 */
[----:B------:R-:W-:Y:S01]  /*132b0*/  STL.64 [R1+0xb78], R18 ;  /* 0x000b781201007387 */ /* 0x000fe20000100a00 */
[----:B------:R-:W0:Y:S03]  /*132c0*/  MUFU.EX2 R224, R224 ;  /* 0x000000e000e07308 */ /* 0x000e260000000800 */
[----:B------:R-:W-:Y:S04]  /*132d0*/  STL.64 [R1+0xb80], R20 ;  /* 0x000b801401007387 */ /* 0x000fe80000100a00 */
        /* <DEDUP_REMOVED lines=87> */
[----:B-1----:R-:W-:-:S02]  /*13850*/  PRMT R8, R62, 0x7610, R62 ;  /* 0x000076103e087816 */ /* 0x002fc4000000003e */
[----:B------:R-:W-:Y:S02]  /*13860*/  PRMT R9, R63, 0x7610, R63 ;  /* 0x000076103f097816 */ /* 0x000fe4000000003f */
[----:B--2---:R-:W-:Y:S02]  /*13870*/  PRMT R6, R84, 0x7610, R84 ;  /* 0x0000761054067816 */ /* 0x004fe40000000054 */
[----:B------:R-:W-:Y:S02]  /*13880*/  PRMT R7, R85, 0x7610, R85 ;  /* 0x0000761055077816 */ /* 0x000fe40000000055 */
[----:B---3--:R-:W-:Y:S02]  /*13890*/  PRMT R2, R98, 0x7610, R98 ;  /* 0x0000761062027816 */ /* 0x008fe40000000062 */
        /* <DEDUP_REMOVED lines=17> */
[----:B---3--:R-:W-:Y:S02]  /*139b0*/  FSEL R2, R248, R225, P0 ;  /* 0x000000e1f8027208 */ /* 0x008fe40000000000 */
[----:B------:R-:W-:Y:S01]  /*139c0*/  FSEL R225, R225, R248, P0 ;  /* 0x000000f8e1e17208 */ /* 0x000fe20000000000 */
[----:B------:R1:W-:Y:S01]  /*139d0*/  STL.64 [R1+0x518], R8 ;  /* 0x0005180801007387 */ /* 0x0003e20000100a00 */
[----:B------:R-:W-:-:S03]  /*139e0*/  IMAD.MOV.U32 R3, RZ, RZ, RZ ;  /* 0x000000ffff037224 */ /* 0x000fc600078e00ff */
[----:B------:R2:W-:Y:S01]  /*139f0*/  STL.64 [R1+0x510], R6 ;  /* 0x0005100601007387 */ /* 0x0005e20000100a00 */
[----:B0-----:R-:W-:Y:S01]  /*13a00*/  FFMA.FTZ R248, R225, R224, R2 ;  /* 0x000000e0e1f87223 */ /* 0x001fe20000010002 */
[C---:B-1----:R-:W-:Y:S02]  /*13a10*/  VIADD R8, R1.reuse, 0x4f8 ;  /* 0x000004f801087836 */ /* 0x042fe40000000000 */
[----:B--2---:R-:W-:-:S07]  /*13a20*/  VIADD R6, R1, 0x5fc ;  /* 0x000005fc01067836 */ /* 0x004fce0000000000 */
.L_x_339:
[C-C-:B0-----:R-:W-:Y:S01]  /*13a30*/  IMAD R10, R3.reuse, 0x4, R0.reuse ;  /* 0x00000004030a7824 */ /* 0x141fe200078e0200 */
[----:B------:R-:W2:Y:S01]  /*13a40*/  LDL R5, [R1+0x4fc] ;  /* 0x0004fc0001057983 */ /* 0x000ea20000100800 */
[----:B------:R-:W-:-:S03]  /*13a50*/  IMAD R2, R3, 0x2, R0 ;  /* 0x0000000203027824 */ /* 0x000fc600078e0200 */
[----:B------:R-:W3:Y:S04]  /*13a60*/  LDL.U16 R4, [R1+0x5fe] ;  /* 0x0005fe0001047983 */ /* 0x000ee80000100400 */
[----:B------:R-:W2:Y:S04]  /*13a70*/  LDL R10, [R10] ;  /* 0x000000000a0a7983 */ /* 0x000ea80000100800 */
[----:B------:R0:W3:Y:S01]  /*13a80*/  LDL.U16 R9, [R2+0x200] ;  /* 0x0002000002097983 */ /* 0x0000e20000100400 */
[----:B------:R-:W-:Y:S01]  /*13a90*/  VIADD R3, R3, 0x1 ;  /* 0x0000000103037836 */ /* 0x000fe20000000000 */
[----:B------:R-:W-:Y:S01]  /*13aa0*/  MOV R7, R6 ;  /* 0x0000000600077202 */ /* 0x000fe20000000f00 */
        /* <DEDUP_REMOVED lines=11> */
.L_x_338:
        /* <DEDUP_REMOVED lines=17> */
.L_x_323:
[----:B------:R-:W-:Y:S05]  /*13c70*/  BSYNC B2 ;  /* 0x0000000000027941 */ /* 0x000fea0003800000 */
.L_x_322:
[----:B------:R-:W-:Y:S04]  /*13c80*/  STL.U16 [R7], R4 ;  /* 0x0000000407007387 */ /* 0x000fe80000100400 */
[----:B------:R-:W2:Y:S04]  /*13c90*/  LDL R12, [R5+0x4] ;  /* 0x00000400050c7983 */ /* 0x000ea80000100800 */
[----:B--2---:R-:W-:Y:S04]  /*13ca0*/  STL [R5], R12 ;  /* 0x0000000c05007387 */ /* 0x004fe80000100800 */
[----:B------:R0:W-:Y:S04]  /*13cb0*/  STL.U16 [R7+0x2], R9 ;  /* 0x0000020907007387 */ /* 0x0001e80000100400 */
[----:B------:R1:W-:Y:S04]  /*13cc0*/  STL [R5+0x4], R10 ;  /* 0x0000040a05007387 */ /* 0x0003e80000100800 */
[----:B0-----:R1:W5:Y:S02]  /*13cd0*/  LDL.U16 R9, [R7] ;  /* 0x0000000007097983 */ /* 0x0013640000100400 */
.L_x_324:
[----:B------:R-:W-:Y:S05]  /*13ce0*/  BSYNC B1 ;  /* 0x0000000000017941 */ /* 0x000fea0003800000 */
.L_x_321:
        /* <DEDUP_REMOVED lines=18> */
.L_x_327:
[----:B------:R-:W-:Y:S05]  /*13e10*/  BSYNC B2 ;  /* 0x0000000000027941 */ /* 0x000fea0003800000 */
.L_x_326:
[----:B------:R-:W-:Y:S04]  /*13e20*/  STL.U16 [R7+-0x2], R9 ;  /* 0xfffffe0907007387 */ /* 0x000fe80000100400 */
[----:B------:R-:W2:Y:S04]  /*13e30*/  LDL R12, [R5] ;  /* 0x00000000050c7983 */ /* 0x000ea80000100800 */
[----:B--2---:R-:W-:Y:S04]  /*13e40*/  STL [R5+-0x4], R12 ;  /* 0xfffffc0c05007387 */ /* 0x004fe80000100800 */
[----:B------:R0:W-:Y:S04]  /*13e50*/  STL.U16 [R7], R4 ;  /* 0x0000000407007387 */ /* 0x0001e80000100400 */
[----:B------:R1:W-:Y:S04]  /*13e60*/  STL [R5], R10 ;  /* 0x0000000a05007387 */ /* 0x0003e80000100800 */
[----:B0-----:R1:W5:Y:S02]  /*13e70*/  LDL.U16 R4, [R7+-0x2] ;  /* 0xfffffe0007047983 */ /* 0x0013640000100400 */
.L_x_328:
[----:B------:R-:W-:Y:S05]  /*13e80*/  BSYNC B1 ;  /* 0x0000000000017941 */ /* 0x000fea0003800000 */
.L_x_325:
        /* <DEDUP_REMOVED lines=17> */
.L_x_331:
[----:B------:R-:W-:Y:S05]  /*13fa0*/  BSYNC B2 ;  /* 0x0000000000027941 */ /* 0x000fea0003800000 */
.L_x_330:
[----:B------:R0:W-:Y:S04]  /*13fb0*/  STL.U16 [R7+-0x4], R4 ;  /* 0xfffffc0407007387 */ /* 0x0001e80000100400 */
[----:B------:R-:W2:Y:S04]  /*13fc0*/  LDL R12, [R5+-0x4] ;  /* 0xfffffc00050c7983 */ /* 0x000ea80000100800 */
[----:B--2---:R0:W-:Y:S04]  /*13fd0*/  STL [R5+-0x8], R12 ;  /* 0xfffff80c05007387 */ /* 0x0041e80000100800 */
[----:B------:R0:W-:Y:S04]  /*13fe0*/  STL.U16 [R7+-0x2], R9 ;  /* 0xfffffe0907007387 */ /* 0x0001e80000100400 */
[----:B------:R0:W-:Y:S02]  /*13ff0*/  STL [R5+-0x4], R10 ;  /* 0xfffffc0a05007387 */ /* 0x0001e40000100800 */
.L_x_332:
[----:B------:R-:W-:Y:S05]  /*14000*/  BSYNC B1 ;  /* 0x0000000000017941 */ /* 0x000fea0003800000 */
.L_x_329:
        /* <DEDUP_REMOVED lines=21> */
.L_x_336:
[----:B------:R-:W-:Y:S05]  /*14160*/  BSYNC B2 ;  /* 0x0000000000027941 */ /* 0x000fea0003800000 */
.L_x_335:
[----:B------:R-:W-:Y:S04]  /*14170*/  STL.U16 [R7+-0x6], R9 ;  /* 0xfffffa0907007387 */ /* 0x000fe80000100400 */
[----:B------:R-:W2:Y:S04]  /*14180*/  LDL R12, [R5+-0x8] ;  /* 0xfffff800050c7983 */ /* 0x000ea80000100800 */
[----:B--2---:R-:W-:Y:S04]  /*14190*/  STL [R5+-0xc], R12 ;  /* 0xfffff40c05007387 */ /* 0x004fe80000100800 */
[----:B------:R0:W-:Y:S04]  /*141a0*/  STL.U16 [R7+-0x4], R4 ;  /* 0xfffffc0407007387 */ /* 0x0001e80000100400 */
[----:B------:R1:W-:Y:S04]  /*141b0*/  STL [R5+-0x8], R10 ;  /* 0xfffff80a05007387 */ /* 0x0003e80000100800 */
[----:B0-----:R1:W5:Y:S02]  /*141c0*/  LDL.U16 R4, [R7+-0x6] ;  /* 0xfffffa0007047983 */ /* 0x0013640000100400 */
.L_x_337:
[----:B------:R-:W-:Y:S05]  /*141d0*/  BSYNC B1 ;  /* 0x0000000000017941 */ /* 0x000fea0003800000 */
.L_x_334:
[----:B-1----:R-:W-:Y:S02]  /*141e0*/  VIADD R5, R5, 0xfffffff0 ;  /* 0xfffffff005057836 */ /* 0x002fe40000000000 */
[----:B------:R-:W-:Y:S02]  /*141f0*/  VIADD R7, R7, 0xfffffff8 ;  /* 0xfffffff807077836 */ /* 0x000fe40000000000 */
[----:B------:R-:W-:Y:S01]  /*14200*/  VIADD R2, R2, 0xfffffffc ;  /* 0xfffffffc02027836 */ /* 0x000fe20000000000 */
[----:B------:R-:W-:Y:S06]  /*14210*/  BRA `(.L_x_338) ;  /* 0xfffffff800507947 */ /* 0x000fec000383ffff */
.L_x_333:
[----:B------:R-:W-:Y:S05]  /*14220*/  @!P1 BRA `(.L_x_339) ;  /* 0xfffffff800009947 */ /* 0x000fea000383ffff */
[----:B------:R-:W1:Y:S04]  /*14230*/  LDS.128 R108, [R246+0xa30] ;  /* 0x000a3000f66c7984 */ /* 0x000e680000000c00 */
[----:B0-----:R-:W0:Y:S04]  /*14240*/  LDS.128 R4, [R246+0x920] ;  /* 0x00092000f6047984 */ /* 0x001e280000000c00 */
[----:B------:R-:W2:Y:S04]  /*14250*/  LDS.128 R104, [R246+0xa10] ;  /* 0x000a1000f6687984 */ /* 0x000ea80000000c00 */
[----:B------:R-:W3:Y:S04]  /*14260*/  LDL.64 R2, [R1+0x5e8] ;  /* 0x0005e80001027983 */ /* 0x000ee80000100a00 */
[----:B------:R-:W4:Y:S04]  /*14270*/  LDL.64 R58, [R1+0x5c8] ;  /* 0x0005c800013a7983 */ /* 0x000f280000100a00 */
[----:B------:R-:W5:Y:S04]  /*14280*/  LDS.128 R100, [R246+0x9f0] ;  /* 0x0009f000f6647984 */ /* 0x000f680000000c00 */
[----:B------:R-:W4:Y:S04]  /*14290*/  LDL.64 R216, [R1+0x5f0] ;  /* 0x0005f00001d87983 */ /* 0x000f280000100a00 */
[----:B------:R-:W4:Y:S04]  /*142a0*/  LDL.64 R68, [R1+0x5a0] ;  /* 0x0005a00001447983 */ /* 0x000f280000100a00 */
[----:B------:R-:W5:Y:S04]  /*142b0*/  LDS.128 R112, [R246+0xa60] ;  /* 0x000a6000f6707984 */ /* 0x000f680000000c00 */
[----:B------:R-:W5:Y:S04]  /*142c0*/  LDS.128 R116, [R246+0xa80] ;  /* 0x000a8000f6747984 */ /* 0x000f680000000c00 */
[----:B------:R-:W5:Y:S04]  /*142d0*/  LDS.128 R120, [R246+0xaa0] ;  /* 0x000aa000f6787984 */ /* 0x000f680000000c00 */
[----:B------:R-:W5:Y:S04]  /*142e0*/  LDS.128 R124, [R246+0xab0] ;  /* 0x000ab000f67c7984 */ /* 0x000f680000000c00 */
[----:B------:R-:W4:Y:S04]  /*142f0*/  LDL.64 R56, [R1+0x5d0] ;  /* 0x0005d00001387983 */ /* 0x000f280000100a00 */
        /* <DEDUP_REMOVED lines=10> */
[----:B-1----:R1:W-:Y:S04]  /*143a0*/  STL.64 [R1+0xa18], R108 ;  /* 0x000a186c01007387 */ /* 0x0023e80000100a00 */
[----:B------:R-:W4:Y:S04]  /*143b0*/  LDL.64 R52, [R1+0x5e0] ;  /* 0x0005e00001347983 */ /* 0x000f280000100a00 */
[----:B------:R-:W4:Y:S04]  /*143c0*/  LDL.64 R60, [R1+0x5c0] ;  /* 0x0005c000013c7983 */ /* 0x000f280000100a00 */
[----:B-1----:R-:W4:Y:S04]  /*143d0*/  LDL.64 R108, [R1+0x500] ;  /* 0x00050000016c7983 */ /* 0x002f280000100a00 */
[----:B------:R-:W4:Y:S04]  /*143e0*/  LDL.64 R62, [R1+0x5b8] ;  /* 0x0005b800013e7983 */ /* 0x000f280000100a00 */
[----:B0-----:R-:W-:Y:S04]  /*143f0*/  STL.64 [R1+0x908], R4 ;  /* 0x0009080401007387 */ /* 0x001fe80000100a00 */
        /* <DEDUP_REMOVED lines=8> */
[----:B--2---:R0:W-:Y:S04]  /*14480*/  STL.64 [R1+0xa00], R106 ;  /* 0x000a006a01007387 */ /* 0x0041e80000100a00 */
[----:B-----5:R1:W-:Y:S04]  /*14490*/  STL.64 [R1+0x9d8], R100 ;  /* 0x0009d86401007387 */ /* 0x0203e80000100a00 */
[----:B------:R2:W-:Y:S04]  /*144a0*/  STL.64 [R1+0x9e0], R102 ;  /* 0x0009e06601007387 */ /* 0x0005e80000100a00 */
[----:B0-----:R-:W5:Y:S04]  /*144b0*/  LDL.64 R106, [R1+0x508] ;  /* 0x00050800016a7983 */ /* 0x001f680000100a00 */
[----:B------:R0:W-:Y:S04]  /*144c0*/  STL.64 [R1+0x9f8], R104 ;  /* 0x0009f86801007387 */ /* 0x0001e80000100a00 */
[----:B------:R-:W5:Y:S04]  /*144d0*/  LDL.64 R90, [R1+0x548] ;  /* 0x00054800015a7983 */ /* 0x000f680000100a00 */
[----:B------:R-:W5:Y:S04]  /*144e0*/  LDL.64 R92, [R1+0x540] ;  /* 0x00054000015c7983 */ /* 0x000f680000100a00 */
[----:B-1----:R-:W5:Y:S04]  /*144f0*/  LDL.64 R100, [R1+0x520] ;  /* 0x0005200001647983 */ /* 0x002f680000100a00 */
[----:B--2---:R-:W2:Y:S04]  /*14500*/  LDL.64 R102, [R1+0x518] ;  /* 0x0005180001667983 */ /* 0x004ea80000100a00 */
[----:B0-----:R-:W2:Y:S04]  /*14510*/  LDL.64 R104, [R1+0x510] ;  /* 0x0005100001687983 */ /* 0x001ea80000100a00 */
        /* <DEDUP_REMOVED lines=11> */
[----:B------:R-:W2:Y:S04]  /*145d0*/  LDL.64 R114, [R1+0x4e8] ;  /* 0x0004e80001727983 */ /* 0x000ea80000100a00 */
        /* <DEDUP_REMOVED lines=61> */
[----:B------:R-:W0:Y:S04]  /*149b0*/  LDS.128 R12, [R246+0x940] ;  /* 0x00094000f60c7984 */ /* 0x000e280000000c00 */
[----:B------:R-:W1:Y:S04]  /*149c0*/  LDS.128 R8, [R246+0x930] ;  /* 0x00093000f6087984 */ /* 0x000e680000000c00 */
[----:B------:R-:W-:Y:S04]  /*149d0*/  STL.64 [R1+0x910], R6 ;  /* 0x0009100601007387 */ /* 0x000fe80000100a00 */
[----:B------:R-:W3:Y:S04]  /*149e0*/  LDS.128 R4, [R246+0x9e0] ;  /* 0x0009e000f6047984 */ /* 0x000ee80000000c00 */
[----:B------:R-:W4:Y:S04]  /*149f0*/  LDS.128 R16, [R246+0x950] ;  /* 0x00095000f6107984 */ /* 0x000f280000000c00 */
[----:B------:R-:W-:Y:S04]  /*14a00*/  LDS.128 R20, [R246+0x960] ;  /* 0x00096000f6147984 */ /* 0x000fe80000000c00 */
[----:B------:R-:W-:Y:S04]  /*14a10*/  LDS.128 R24, [R246+0x970] ;  /* 0x00097000f6187984 */ /* 0x000fe80000000c00 */
[----:B------:R-:W-:Y:S04]  /*14a20*/  LDS.128 R28, [R246+0x980] ;  /* 0x00098000f61c7984 */ /* 0x000fe80000000c00 */
[----:B------:R-:W-:Y:S04]  /*14a30*/  LDS.128 R32, [R246+0x990] ;  /* 0x00099000f6207984 */ /* 0x000fe80000000c00 */
[----:B------:R-:W-:Y:S04]  /*14a40*/  LDS.128 R36, [R246+0x9a0] ;  /* 0x0009a000f6247984 */ /* 0x000fe80000000c00 */
[----:B0-----:R-:W-:Y:S04]  /*14a50*/  STL.64 [R1+0x928], R12 ;  /* 0x0009280c01007387 */ /* 0x001fe80000100a00 */
[----:B------:R-:W-:Y:S04]  /*14a60*/  STL.64 [R1+0x930], R14 ;  /* 0x0009300e01007387 */ /* 0x000fe80000100a00 */
[----:B------:R-:W0:Y:S04]  /*14a70*/  LDS.128 R12, [R246+0xa20] ;  /* 0x000a2000f60c7984 */ /* 0x000e280000000c00 */
[----:B-1----:R-:W-:Y:S04]  /*14a80*/  STL.64 [R1+0x918], R8 ;  /* 0x0009180801007387 */ /* 0x002fe80000100a00 */
[----:B------:R-:W-:Y:S04]  /*14a90*/  STL.64 [R1+0x920], R10 ;  /* 0x0009200a01007387 */ /* 0x000fe80000100a00 */
[----:B------:R-:W1:Y:S04]  /*14aa0*/  LDS.128 R8, [R246+0xa00] ;  /* 0x000a0000f6087984 */ /* 0x000e680000000c00 */
[----:B---3--:R-:W-:Y:S04]  /*14ab0*/  STL.64 [R1+0x9c8], R4 ;  /* 0x0009c80401007387 */ /* 0x008fe80000100a00 */
[----:B------:R-:W-:Y:S04]  /*14ac0*/  STL.64 [R1+0x9d0], R6 ;  /* 0x0009d00601007387 */ /* 0x000fe80000100a00 */
[----:B------:R-:W-:Y:S04]  /*14ad0*/  LDS.128 R4, [R246+0xb50] ;  /* 0x000b5000f6047984 */ /* 0x000fe80000000c00 */
[----:B----4-:R-:W-:Y:S04]  /*14ae0*/  STL.64 [R1+0x938], R16 ;  /* 0x0009381001007387 */ /* 0x010fe80000100a00 */
[----:B------:R-:W-:Y:S04]  /*14af0*/  LDS.128 R40, [R246+0x9b0] ;  /* 0x0009b000f6287984 */ /* 0x000fe80000000c00 */
[----:B------:R-:W-:Y:S04]  /*14b00*/  LDS.128 R44, [R246+0x9c0] ;  /* 0x0009c000f62c7984 */ /* 0x000fe80000000c00 */
[----:B0-----:R-:W-:Y:S04]  /*14b10*/  STL.64 [R1+0xa08], R12 ;  /* 0x000a080c01007387 */ /* 0x001fe80000100a00 */
[----:B------:R-:W-:Y:S04]  /*14b20*/  STL.64 [R1+0xa10], R14 ;  /* 0x000a100e01007387 */ /* 0x000fe80000100a00 */
[----:B------:R-:W0:Y:S04]  /*14b30*/  LDS.128 R12, [R246+0xb20] ;  /* 0x000b2000f60c7984 */ /* 0x000e280000000c00 */
        /* <DEDUP_REMOVED lines=14> */
[----:B-1----:R-:W-:Y:S04]  /*14c20*/  STL.64 [R1+0x9e8], R8 ;  /* 0x0009e80801007387 */ /* 0x002fe80000100a00 */
[----:B------:R-:W-:Y:S04]  /*14c30*/  STL.64 [R1+0x9f0], R10 ;  /* 0x0009f00a01007387 */ /* 0x000fe80000100a00 */
[----:B------:R-:W1:Y:S04]  /*14c40*/  LDS.128 R8, [R246+0xad0] ;  /* 0x000ad000f6087984 */ /* 0x000e680000000c00 */
[----:B0-----:R-:W-:Y:S04]  /*14c50*/  STL.64 [R1+0xb08], R12 ;  /* 0x000b080c01007387 */ /* 0x001fe80000100a00 */
[----:B------:R-:W-:Y:S04]  /*14c60*/  STL.64 [R1+0xb10], R14 ;  /* 0x000b100e01007387 */ /* 0x000fe80000100a00 */
[----:B------:R-:W0:Y:S04]  /*14c70*/  LDS.128 R12, [R246+0xb70] ;  /* 0x000b7000f60c7984 */ /* 0x000e280000000c00 */
[----:B------:R-:W-:Y:S04]  /*14c80*/  STL.64 [R1+0xb38], R4 ;  /* 0x000b380401007387 */ /* 0x000fe80000100a00 */
[----:B------:R-:W-:Y:S04]  /*14c90*/  STL.64 [R1+0xb40], R6 ;  /* 0x000b400601007387 */ /* 0x000fe80000100a00 */
[----:B------:R-:W0:Y:S04]  /*14ca0*/  LDS.128 R4, [R246+0xbd0] ;  /* 0x000bd000f6047984 */ /* 0x000e280000000c00 */
[----:B------:R-:W-:Y:S04]  /*14cb0*/  STL.64 [R1+0x988], R36 ;  /* 0x0009882401007387 */ /* 0x000fe80000100a00 */
[----:B------:R-:W-:Y:S04]  /*14cc0*/  STL.64 [R1+0x990], R38 ;  /* 0x0009902601007387 */ /* 0x000fe80000100a00 */
[----:B------:R-:W-:Y:S04]  /*14cd0*/  STL.64 [R1+0x998], R40 ;  /* 0x0009982801007387 */ /* 0x000fe80000100a00 */
[----:B---3--:R-:W-:Y:S04]  /*14ce0*/  STL.64 [R1+0xa28], R16 ;  /* 0x000a281001007387 */ /* 0x008fe80000100a00 */
[----:B------:R-:W-:Y:S04]  /*14cf0*/  STL.64 [R1+0xa30], R18 ;  /* 0x000a301201007387 */ /* 0x000fe80000100a00 */
[----:B----4-:R-:W-:Y:S04]  /*14d00*/  STL.64 [R1+0xa38], R20 ;  /* 0x000a381401007387 */ /* 0x010fe80000100a00 */
[----:B------:R-:W-:Y:S04]  /*14d10*/  STL.64 [R1+0xa40], R22 ;  /* 0x000a401601007387 */ /* 0x000fe80000100a00 */
[----:B-----5:R-:W-:Y:S04]  /*14d20*/  STL.64 [R1+0xa58], R24 ;  /* 0x000a581801007387 */ /* 0x020fe80000100a00 */
[----:B------:R-:W-:Y:S04]  /*14d30*/  STL.64 [R1+0xa60], R26 ;  /* 0x000a601a01007387 */ /* 0x000fe80000100a00 */
[----:B------:R-:W-:Y:S04]  /*14d40*/  STL.64 [R1+0xa78], R28 ;  /* 0x000a781c01007387 */ /* 0x000fe80000100a00 */
[----:B------:R-:W-:Y:S04]  /*14d50*/  STL.64 [R1+0xa80], R30 ;  /* 0x000a801e01007387 */ /* 0x000fe80000100a00 */
[----:B------:R-:W-:Y:S04]  /*14d60*/  STL.64 [R1+0xaa8], R32 ;  /* 0x000aa82001007387 */ /* 0x000fe80000100a00 */
[----:B------:R-:W-:Y:S04]  /*14d70*/  STL.64 [R1+0xab0], R34 ;  /* 0x000ab02201007387 */ /* 0x000fe80000100a00 */
[----:B------:R-:W3:Y:S04]  /*14d80*/  LDS.128 R48, [R246+0x9d0] ;  /* 0x0009d000f6307984 */ /* 0x000ee80000000c00 */
[----:B------:R-:W-:Y:S04]  /*14d90*/  LDS.64 R40, [R246+0xc20] ;  /* 0x000c2000f6287984 */ /* 0x000fe80000000a00 */
[----:B------:R-:W4:Y:S04]  /*14da0*/  LDS.128 R16, [R246+0xae0] ;  /* 0x000ae000f6107984 */ /* 0x000f280000000c00 */
[----:B------:R-:W5:Y:S04]  /*14db0*/  LDS.128 R28, [R246+0xaf0] ;  /* 0x000af000f61c7984 */ /* 0x000f680000000c00 */
[----:B------:R-:W2:Y:S04]  /*14dc0*/  LDS.128 R32, [R246+0xb00] ;  /* 0x000b0000f6207984 */ /* 0x000ea80000000c00 */
[----:B------:R-:W2:Y:S04]  /*14dd0*/  LDS.128 R36, [R246+0xb10] ;  /* 0x000b1000f6247984 */ /* 0x000ea80000000c00 */
[----:B------:R-:W2:Y:S04]  /*14de0*/  LDS.128 R24, [R246+0xb30] ;  /* 0x000b3000f6187984 */ /* 0x000ea80000000c00 */
[----:B------:R-:W2:Y:S04]  /*14df0*/  LDS.128 R20, [R246+0xb40] ;  /* 0x000b4000f6147984 */ /* 0x000ea80000000c00 */
[----:B-1----:R-:W-:Y:S04]  /*14e00*/  STL.64 [R1+0xab8], R8 ;  /* 0x000ab80801007387 */ /* 0x002fe80000100a00 */
[----:B------:R-:W-:Y:S04]  /*14e10*/  STL.64 [R1+0xac0], R10 ;  /* 0x000ac00a01007387 */ /* 0x000fe80000100a00 */
[----:B------:R-:W1:Y:S04]  /*14e20*/  LDS.128 R8, [R246+0xb60] ;  /* 0x000b6000f6087984 */ /* 0x000e680000000c00 */
[----:B0-----:R0:W-:Y:S04]  /*14e30*/  STL.64 [R1+0xb60], R14 ;  /* 0x000b600e01007387 */ /* 0x0011e80000100a00 */
[----:B------:R3:W-:Y:S01]  /*14e40*/  STL.64 [R1+0xbb8], R4 ;  /* 0x000bb80401007387 */ /* 0x0007e20000100a00 */
[----:B0-----:R-:W-:-:S02]  /*14e50*/  PRMT R14, R2, 0x7610, R2 ;  /* 0x00007610020e7816 */ /* 0x001fc40000000002 */
[----:B------:R-:W-:Y:S02]  /*14e60*/  PRMT R15, R3, 0x7610, R3 ;  /* 0x00007610030f7816 */ /* 0x000fe40000000003 */
[----:B------:R-:W-:Y:S02]  /*14e70*/  PRMT R2, R58, 0x7610, R58 ;  /* 0x000076103a027816 */ /* 0x000fe4000000003a */
[----:B------:R-:W-:Y:S02]  /*14e80*/  PRMT R3, R59, 0x7610, R59 ;  /* 0x000076103b037816 */ /* 0x000fe4000000003b */
[----:B---3--:R-:W-:Y:S02]  /*14e90*/  PRMT R4, R216, 0x7610, R216 ;  /* 0x00007610d8047816 */ /* 0x008fe400000000d8 */
[----:B------:R-:W-:Y:S01]  /*14ea0*/  PRMT R5, R217, 0x7610, R217 ;  /* 0x00007610d9057816 */ /* 0x000fe200000000d9 */
[----:B------:R0:W-:Y:S04]  /*14eb0*/  STL.64 [R1+0x2c8], R2 ;  /* 0x0002c80201007387 */ /* 0x0001e80000100a00 */
[----:B------:R-:W-:Y:S04]  /*14ec0*/  STL.64 [R1+0x9a0], R42 ;  /* 0x0009a02a01007387 */ /* 0x000fe80000100a00 */
[----:B------:R-:W-:Y:S04]  /*14ed0*/  STL.64 [R1+0x9a8], R44 ;  /* 0x0009a82c01007387 */ /* 0x000fe80000100a00 */
[----:B------:R-:W-:Y:S01]  /*14ee0*/  STL.64 [R1+0x9b0], R46 ;  /* 0x0009b02e01007387 */ /* 0x000fe20000100a00 */
[----:B0-----:R-:W-:-:S03]  /*14ef0*/  PRMT R2, R68, 0x7610, R68 ;  /* 0x0000761044027816 */ /* 0x001fc60000000044 */
[----:B------:R-:W-:Y:S01]  /*14f00*/  STL.64 [R1+0x9b8], R48 ;  /* 0x0009b83001007387 */ /* 0x000fe20000100a00 */
[----:B------:R-:W-:-:S03]  /*14f10*/  PRMT R3, R69, 0x7610, R69 ;  /* 0x0000761045037816 */ /* 0x000fc60000000045 */
[----:B------:R-:W-:Y:S04]  /*14f20*/  STL.64 [R1+0x9c0], R50 ;  /* 0x0009c03201007387 */ /* 0x000fe80000100a00 */
[----:B----4-:R-:W-:Y:S04]  /*14f30*/  STL.64 [R1+0xac8], R16 ;  /* 0x000ac81001007387 */ /* 0x010fe80000100a00 */
[----:B------:R-:W-:Y:S04]  /*14f40*/  STL.64 [R1+0xad0], R18 ;  /* 0x000ad01201007387 */ /* 0x000fe80000100a00 */
[----:B-----5:R-:W-:Y:S04]  /*14f50*/  STL.64 [R1+0xad8], R28 ;  /* 0x000ad81c01007387 */ /* 0x020fe80000100a00 */
[----:B------:R-:W-:Y:S04]  /*14f60*/  STL.64 [R1+0xae0], R30 ;  /* 0x000ae01e01007387 */ /* 0x000fe80000100a00 */
        /* <DEDUP_REMOVED lines=10> */
[----:B------:R-:W2:Y:S04]  /*15010*/  LDS.128 R24, [R246+0xb90] ;  /* 0x000b9000f6187984 */ /* 0x000ea80000000c00 */
[----:B------:R-:W3:Y:S04]  /*15020*/  LDS.128 R28, [R246+0xba0] ;  /* 0x000ba000f61c7984 */ /* 0x000ee80000000c00 */
[----:B------:R-:W4:Y:S04]  /*15030*/  LDS.128 R20, [R246+0xbb0] ;  /* 0x000bb000f6147984 */ /* 0x000f280000000c00 */
[----:B------:R-:W5:Y:S04]  /*15040*/  LDS.128 R32, [R246+0xbc0] ;  /* 0x000bc000f6207984 */ /* 0x000f680000000c00 */
[----:B------:R-:W5:Y:S04]  /*15050*/  LDS.128 R36, [R246+0xbe0] ;  /* 0x000be000f6247984 */ /* 0x000f680000000c00 */
[----:B------:R-:W5:Y:S04]  /*15060*/  LDS.128 R40, [R246+0xbf0] ;  /* 0x000bf000f6287984 */ /* 0x000f680000000c00 */
[----:B------:R-:W5:Y:S04]  /*15070*/  LDS.128 R44, [R246+0xc00] ;  /* 0x000c0000f62c7984 */ /* 0x000f680000000c00 */
[----:B------:R-:W5:Y:S04]  /*15080*/  LDS.128 R48, [R246+0xc10] ;  /* 0x000c1000f6307984 */ /* 0x000f680000000c00 */
[----:B------:R1:W-:Y:S04]  /*15090*/  STL.64 [R1+0x2f0], R4 ;  /* 0x0002f00401007387 */ /* 0x0003e80000100a00 */
[----:B------:R0:W-:Y:S04]  /*150a0*/  STL.64 [R1+0x2a0], R2 ;  /* 0x0002a00201007387 */ /* 0x0001e80000100a00 */
[----:B------:R2:W-:Y:S01]  /*150b0*/  STL.64 [R1+0xbc0], R6 ;  /* 0x000bc00601007387 */ /* 0x0005e20000100a00 */
[----:B-1----:R-:W-:-:S02]  /*150c0*/  PRMT R4, R56, 0x7610, R56 ;  /* 0x0000761038047816 */ /* 0x002fc40000000038 */
[----:B------:R-:W-:Y:S02]  /*150d0*/  PRMT R5, R57, 0x7610, R57 ;  /* 0x0000761039057816 */ /* 0x000fe40000000039 */
[----:B0-----:R-:W-:Y:S02]  /*150e0*/  PRMT R2, R78, 0x7610, R78 ;  /* 0x000076104e027816 */ /* 0x001fe4000000004e */
[----:B------:R-:W-:Y:S01]  /*150f0*/  PRMT R3, R79, 0x7610, R79 ;  /* 0x000076104f037816 */ /* 0x000fe2000000004f */
[----:B------:R0:W-:Y:S01]  /*15100*/  STL.64 [R1+0x2d0], R4 ;  /* 0x0002d00401007387 */ /* 0x0001e20000100a00 */
[----:B--2---:R-:W-:Y:S02]  /*15110*/  PRMT R6, R54, 0x7610, R54 ;  /* 0x0000761036067816 */ /* 0x004fe40000000036 */
[----:B------:R-:W-:Y:S01]  /*15120*/  PRMT R7, R55, 0x7610, R55 ;  /* 0x0000761037077816 */ /* 0x000fe20000000037 */
[----:B------:R1:W-:Y:S04]  /*15130*/  STL.64 [R1+0x278], R2 ;  /* 0x0002780201007387 */ /* 0x0003e80000100a00 */
[----:B------:R2:W-:Y:S01]  /*15140*/  STL.64 [R1+0x2d8], R6 ;  /* 0x0002d80601007387 */ /* 0x0005e20000100a00 */
[----:B0-----:R-:W-:-:S02]  /*15150*/  PRMT R4, R66, 0x7610, R66 ;  /* 0x0000761042047816 */ /* 0x001fc40000000042 */
[----:B------:R-:W-:Y:S02]  /*15160*/  PRMT R5, R67, 0x7610, R67 ;  /* 0x0000761043057816 */ /* 0x000fe40000000043 */
[----:B-1----:R-:W-:Y:S02]  /*15170*/  PRMT R2, R88, 0x7610, R88 ;  /* 0x0000761058027816 */ /* 0x002fe40000000058 */
[----:B------:R-:W-:Y:S01]  /*15180*/  PRMT R3, R89, 0x7610, R89 ;  /* 0x0000761059037816 */ /* 0x000fe20000000059 */
[----:B------:R0:W-:Y:S01]  /*15190*/  STL.64 [R1+0x2a8], R4 ;  /* 0x0002a80401007387 */ /* 0x0001e20000100a00 */
[----:B--2---:R-:W-:Y:S02]  /*151a0*/  PRMT R6, R64, 0x7610, R64 ;  /* 0x0000761040067816 */ /* 0x004fe40000000040 */
[----:B------:R-:W-:Y:S01]  /*151b0*/  PRMT R7, R65, 0x7610, R65 ;  /* 0x0000761041077816 */ /* 0x000fe20000000041 */
[----:B------:R1:W-:Y:S04]  /*151c0*/  STL.64 [R1+0x250], R2 ;  /* 0x0002500201007387 */ /* 0x0003e80000100a00 */
        /* <DEDUP_REMOVED lines=8> */
[----:B------:R-:W-:Y:S02]  /*15250*/  PRMT R9, R219, 0x7610, R219 ;  /* 0x00007610db097816 */ /* 0x000fe400000000db */
[----:B---3--:R-:W-:-:S02]  /*15260*/  PRMT R6, R74, 0x7610, R74 ;  /* 0x000076104a067816 */ /* 0x008fc4000000004a */
[----:B------:R-:W-:Y:S01]  /*15270*/  PRMT R7, R75, 0x7610, R75 ;  /* 0x000076104b077816 */ /* 0x000fe2000000004b */
[----:B------:R1:W-:Y:S01]  /*15280*/  STL.64 [R1+0x228], R2 ;  /* 0x0002280201007387 */ /* 0x0003e20000100a00 */
[----:B------:R-:W-:-:S03]  /*15290*/  FSETP.GT.FTZ.AND P0, PT, R247, R220, PT ;  /* 0x000000dcf700720b */ /* 0x000fc60003f14000 */
[----:B------:R2:W-:Y:S01]  /*152a0*/  STL.64 [R1+0xb50], R10 ;  /* 0x000b500a01007387 */ /* 0x0005e20000100a00 */
[----:B0-----:R-:W-:Y:S02]  /*152b0*/  PRMT R4, R86, 0x7610, R86 ;  /* 0x0000761056047816 */ /* 0x001fe40000000056 */
[----:B------:R-:W-:Y:S01]  /*152c0*/  PRMT R5, R87, 0x7610, R87 ;  /* 0x0000761057057816 */ /* 0x000fe20000000057 */
[----:B------:R0:W-:Y:S04]  /*152d0*/  STL.64 [R1+0xb58], R12 ;  /* 0x000b580c01007387 */ /* 0x0001e80000100a00 */
[----:B------:R3:W-:Y:S01]  /*152e0*/  STL.64 [R1+0x2f8], R8 ;  /* 0x0002f80801007387 */ /* 0x0007e20000100a00 */
[----:B-1----:R-:W-:Y:S02]  /*152f0*/  PRMT R2, R108, 0x7610, R108 ;  /* 0x000076106c027816 */ /* 0x002fe4000000006c */
[----:B------:R-:W-:Y:S01]  /*15300*/  PRMT R3, R109, 0x7610, R109 ;  /* 0x000076106d037816 */ /* 0x000fe2000000006d */
[----:B------:R1:W-:Y:S01]  /*15310*/  STL.64 [R1+0x288], R6 ;  /* 0x0002880601007387 */ /* 0x0003e20000100a00 */
[----:B--2---:R-:W-:-:S02]  /*15320*/  PRMT R10, R60, 0x7610, R60 ;  /* 0x000076103c0a7816 */ /* 0x004fc4000000003c */
[----:B------:R-:W-:Y:S01]  /*15330*/  PRMT R11, R61, 0x7610, R61 ;  /* 0x000076103d0b7816 */ /* 0x000fe2000000003d */
[----:B------:R2:W-:Y:S01]  /*15340*/  STL.64 [R1+0x258], R4 ;  /* 0x0002580401007387 */ /* 0x0005e20000100a00 */
[----:B0-----:R-:W-:Y:S02]  /*15350*/  PRMT R12, R52, 0x7610, R52 ;  /* 0x00007610340c7816 */ /* 0x001fe40000000034 */
[----:B------:R-:W-:Y:S01]  /*15360*/  PRMT R13, R53, 0x7610, R53 ;  /* 0x00007610350d7816 */ /* 0x000fe20000000035 */
[----:B------:R0:W-:Y:S01]  /*15370*/  STL.64 [R1+0x200], R2 ;  /* 0x0002000201007387 */ /* 0x0001e20000100a00 */
[----:B---3--:R-:W-:Y:S02]  /*15380*/  PRMT R8, R62, 0x7610, R62 ;  /* 0x000076103e087816 */ /* 0x008fe4000000003e */
[----:B------:R-:W-:Y:S02]  /*15390*/  PRMT R9, R63, 0x7610, R63 ;  /* 0x000076103f097816 */ /* 0x000fe4000000003f */
[----:B-1----:R-:W-:-:S02]  /*153a0*/  PRMT R6, R84, 0x7610, R84 ;  /* 0x0000761054067816 */ /* 0x002fc40000000054 */
[----:B------:R-:W-:Y:S02]  /*153b0*/  PRMT R7, R85, 0x7610, R85 ;  /* 0x0000761055077816 */ /* 0x000fe40000000055 */
[----:B--2---:R-:W-:Y:S02]  /*153c0*/  PRMT R4, R96, 0x7610, R96 ;  /* 0x0000761060047816 */ /* 0x004fe40000000060 */
[----:B------:R-:W-:Y:S01]  /*153d0*/  PRMT R5, R97, 0x7610, R97 ;  /* 0x0000761061057816 */ /* 0x000fe20000000061 */
[----:B------:R1:W-:Y:S01]  /*153e0*/  STL.64 [R1+0x2e8], R14 ;  /* 0x0002e80e01007387 */ /* 0x0003e20000100a00 */
[----:B0-----:R-:W-:Y:S02]  /*153f0*/  FSEL R2, R220, R247, P0 ;  /* 0x000000f7dc027208 */ /* 0x001fe40000000000 */
[----:B------:R-:W-:Y:S01]  /*15400*/  FSEL R3, R247, R220, P0 ;  /* 0x000000dcf7037208 */ /* 0x000fe20000000000 */
[----:B------:R0:W-:Y:S04]  /*15410*/  STL.64 [R1+0x2e0], R12 ;  /* 0x0002e00c01007387 */ /* 0x0001e80000100a00 */
[----:B------:R2:W-:Y:S04]  /*15420*/  STL.64 [R1+0x2c0], R10 ;  /* 0x0002c00a01007387 */ /* 0x0005e80000100a00 */
[----:B------:R3:W-:Y:S04]  /*15430*/  STL.64 [R1+0x2b8], R8 ;  /* 0x0002b80801007387 */ /* 0x0007e80000100a00 */
[----:B------:R4:W-:Y:S01]  /*15440*/  STL.64 [R1+0x260], R6 ;  /* 0x0002600601007387 */ /* 0x0009e20000100a00 */
[----:B-1----:R-:W-:-:S02]  /*15450*/  PRMT R14, R70, 0x7610, R70 ;  /* 0x00007610460e7816 */ /* 0x002fc40000000046 */
[----:B------:R-:W-:Y:S01]  /*15460*/  PRMT R15, R71, 0x7610, R71 ;  /* 0x00007610470f7816 */ /* 0x000fe20000000047 */
[----:B------:R1:W-:Y:S01]  /*15470*/  STL.64 [R1+0x230], R4 ;  /* 0x0002300401007387 */ /* 0x0003e20000100a00 */
[----:B0-----:R-:W-:Y:S02]  /*15480*/  PRMT R12, R72, 0x7610, R72 ;  /* 0x00007610480c7816 */ /* 0x001fe40000000048 */
[----:B------:R-:W-:Y:S02]  /*15490*/  PRMT R13, R73, 0x7610, R73 ;  /* 0x00007610490d7816 */ /* 0x000fe40000000049 */
[----:B--2---:R-:W-:Y:S02]  /*154a0*/  PRMT R10, R80, 0x7610, R80 ;  /* 0x00007610500a7816 */ /* 0x004fe40000000050 */
[----:B------:R-:W-:Y:S02]  /*154b0*/  PRMT R11, R81, 0x7610, R81 ;  /* 0x00007610510b7816 */ /* 0x000fe40000000051 */
[----:B---3--:R-:W-:-:S02]  /*154c0*/  PRMT R8, R82, 0x7610, R82 ;  /* 0x0000761052087816 */ /* 0x008fc40000000052 */
[----:B------:R-:W-:Y:S02]  /*154d0*/  PRMT R9, R83, 0x7610, R83 ;  /* 0x0000761053097816 */ /* 0x000fe40000000053 */
[----:B----4-:R-:W-:Y:S02]  /*154e0*/  PRMT R6, R94, 0x7610, R94 ;  /* 0x000076105e067816 */ /* 0x010fe4000000005e */
[----:B------:R-:W-:Y:S02]  /*154f0*/  PRMT R7, R95, 0x7610, R95 ;  /* 0x000076105f077816 */ /* 0x000fe4000000005f */
[----:B-1----:R-:W-:Y:S02]  /*15500*/  PRMT R4, R106, 0x7610, R106 ;  /* 0x000076106a047816 */ /* 0x002fe4000000006a */
[----:B------:R-:W-:Y:S01]  /*15510*/  PRMT R5, R107, 0x7610, R107 ;  /* 0x000076106b057816 */ /* 0x000fe2000000006b */
[----:B------:R-:W-:Y:S01]  /*15520*/  FADD.FTZ R2, -R3, R2 ;  /* 0x0000000203027221 */ /* 0x000fe20000010100 */
[----:B------:R0:W-:Y:S04]  /*15530*/  STL.64 [R1+0x298], R14 ;  /* 0x0002980e01007387 */ /* 0x0001e80000100a00 */
[----:B------:R1:W-:Y:S04]  /*15540*/  STL.64 [R1+0x290], R12 ;  /* 0x0002900c01007387 */ /* 0x0003e80000100a00 */
[----:B------:R2:W-:Y:S04]  /*15550*/  STL.64 [R1+0x270], R10 ;  /* 0x0002700a01007387 */ /* 0x0005e80000100a00 */
[----:B------:R3:W-:Y:S04]  /*15560*/  STL.64 [R1+0x268], R8 ;  /* 0x0002680801007387 */ /* 0x0007e80000100a00 */
[----:B------:R4:W-:Y:S01]  /*15570*/  STL.64 [R1+0x238], R6 ;  /* 0x0002380601007387 */ /* 0x0009e20000100a00 */
[----:B0-----:R-:W-:-:S02]  /*15580*/  PRMT R14, R90, 0x7610, R90 ;  /* 0x000076105a0e7816 */ /* 0x001fc4000000005a */
[----:B------:R-:W-:Y:S01]  /*15590*/  PRMT R15, R91, 0x7610, R91 ;  /* 0x000076105b0f7816 */ /* 0x000fe2000000005b */
[----:B------:R0:W-:Y:S01]  /*155a0*/  STL.64 [R1+0x208], R4 ;  /* 0x0002080401007387 */ /* 0x0001e20000100a00 */
[----:B-1----:R-:W-:Y:S02]  /*155b0*/  PRMT R12, R92, 0x7610, R92 ;  /* 0x000076105c0c7816 */ /* 0x002fe4000000005c */
[----:B------:R-:W-:Y:S02]  /*155c0*/  PRMT R13, R93, 0x7610, R93 ;  /* 0x000076105d0d7816 */ /* 0x000fe4000000005d */
[----:B--2---:R-:W-:Y:S02]  /*155d0*/  PRMT R10, R100, 0x7610, R100 ;  /* 0x00007610640a7816 */ /* 0x004fe40000000064 */
[----:B------:R-:W-:Y:S02]  /*155e0*/  PRMT R11, R101, 0x7610, R101 ;  /* 0x00007610650b7816 */ /* 0x000fe40000000065 */
[----:B---3--:R-:W-:-:S02]  /*155f0*/  PRMT R8, R102, 0x7610, R102 ;  /* 0x0000761066087816 */ /* 0x008fc40000000066 */
[----:B------:R-:W-:Y:S02]  /*15600*/  PRMT R9, R103, 0x7610, R103 ;  /* 0x0000761067097816 */ /* 0x000fe40000000067 */
[----:B----4-:R-:W-:Y:S02]  /*15610*/  PRMT R6, R104, 0x7610, R104 ;  /* 0x0000761068067816 */ /* 0x010fe40000000068 */
[----:B------:R-:W-:Y:S01]  /*15620*/  PRMT R7, R105, 0x7610, R105 ;  /* 0x0000761069077816 */ /* 0x000fe20000000069 */
[----:B0-----:R-:W-:Y:S01]  /*15630*/  FMUL.FTZ R4, R2, 1.4426950216293334961 ;  /* 0x3fb8aa3b02047820 */ /* 0x001fe20000410000 */
[----:B------:R0:W-:Y:S04]  /*15640*/  STL.64 [R1+0xb68], R16 ;  /* 0x000b681001007387 */ /* 0x0001e80000100a00 */
[----:B------:R0:W-:Y:S01]  /*15650*/  STL.64 [R1+0xb70], R18 ;  /* 0x000b701201007387 */ /* 0x0001e20000100a00 */
[----:B------:R-:W1:Y:S03]  /*15660*/  MUFU.EX2 R4, R4 ;  /* 0x0000000400047308 */ /* 0x000e660000000800 */
[----:B------:R0:W-:Y:S04]  /*15670*/  STL.64 [R1+0xb78], R24 ;  /* 0x000b781801007387 */ /* 0x0001e80000100a00 */
[----:B------:R0:W-:Y:S04]  /*15680*/  STL.64 [R1+0xb80], R26 ;  /* 0x000b801a01007387 */ /* 0x0001e80000100a00 */
[----:B------:R0:W-:Y:S04]  /*15690*/  STL.64 [R1+0xb88], R28 ;  /* 0x000b881c01007387 */ /* 0x0001e80000100a00 */
[----:B------:R0:W-:Y:S04]  /*156a0*/  STL.64 [R1+0xb90], R30 ;  /* 0x000b901e01007387 */ /* 0x0001e80000100a00 */
[----:B------:R0:W-:Y:S04]  /*156b0*/  STL.64 [R1+0xb98], R20 ;  /* 0x000b981401007387 */ /* 0x0001e80000100a00 */
[----:B------:R0:W-:Y:S04]  /*156c0*/  STL.64 [R1+0xba0], R22 ;  /* 0x000ba01601007387 */ /* 0x0001e80000100a00 */
        /* <DEDUP_REMOVED lines=78> */
[----:B------:R0:W-:Y:S01]  /*15bb0*/  STL.64 [R1], R242 ;  /* 0x000000f201007387 */ /* 0x0001e20000100a00 */
[----:B------:R-:W-:-:S02]  /*15bc0*/  FSEL R2, R248, R221, P0 ;  /* 0x000000ddf8027208 */ /* 0x000fc40000000000 */
[----:B------:R-:W-:Y:S01]  /*15bd0*/  FSEL R221, R221, R248, P0 ;  /* 0x000000f8dddd7208 */ /* 0x000fe20000000000 */
[----:B------:R-:W-:-:S04]  /*15be0*/  IMAD.MOV.U32 R5, RZ, RZ, RZ ;  /* 0x000000ffff057224 */ /* 0x000fc800078e00ff */
[----:B-1----:R-:W-:-:S07]  /*15bf0*/  FFMA.FTZ R2, R221, R4, R2 ;  /* 0x00000004dd027223 */ /* 0x002fce0000010002 */
.L_x_358:
[C-C-:B0-----:R-:W-:Y:S01]  /*15c00*/  IMAD R8, R5.reuse, 0x4, R0.reuse ;  /* 0x0000000405087824 */ /* 0x141fe200078e0200 */
[----:B-1----:R-:W2:Y:S01]  /*15c10*/  LDL R7, [R1+0x1fc] ;  /* 0x0001fc0001077983 */ /* 0x002ea20000100800 */
[----:B------:R-:W-:-:S03]  /*15c20*/  IMAD R4, R5, 0x2, R0 ;  /* 0x0000000205047824 */ /* 0x000fc600078e0200 */
[----:B------:R-:W3:Y:S04]  /*15c30*/  LDL.U16 R6, [R1+0x2fe] ;  /* 0x0002fe0001067983 */ /* 0x000ee80000100400 */
[----:B------:R-:W2:Y:S04]  /*15c40*/  LDL R8, [R8] ;  /* 0x0000000008087983 */ /* 0x000ea80000100800 */
[----:B------:R0:W3:Y:S01]  /*15c50*/  LDL.U16 R11, [R4+0x200] ;  /* 0x00020000040b7983 */ /* 0x0000e20000100400 */
[----:B------:R-:W-:Y:S02]  /*15c60*/  VIADD R5, R5, 0x1 ;  /* 0x0000000105057836 */ /* 0x000fe40000000000 */
[----:B------:R-:W-:-:S02]  /*15c70*/  IMAD.MOV.U32 R9, RZ, RZ, R244 ;  /* 0x000000ffff097224 */ /* 0x000fc400078e00f4 */
        /* <DEDUP_REMOVED lines=11> */
.L_x_357:
        /* <DEDUP_REMOVED lines=17> */
.L_x_342:
[----:B------:R-:W-:Y:S05]  /*15e40*/  BSYNC B2 ;  /* 0x0000000000027941 */ /* 0x000fea0003800000 */
.L_x_341:
[----:B------:R-:W-:Y:S04]  /*15e50*/  STL.U16 [R9], R6 ;  /* 0x0000000609007387 */ /* 0x000fe80000100400 */
[----:B------:R-:W2:Y:S04]  /*15e60*/  LDL R12, [R7+0x4] ;  /* 0x00000400070c7983 */ /* 0x000ea80000100800 */
[----:B--2---:R-:W-:Y:S04]  /*15e70*/  STL [R7], R12 ;  /* 0x0000000c07007387 */ /* 0x004fe80000100800 */
[----:B------:R0:W-:Y:S04]  /*15e80*/  STL.U16 [R9+0x2], R8 ;  /* 0x0000020809007387 */ /* 0x0001e80000100400 */
[----:B------:R1:W-:Y:S04]  /*15e90*/  STL [R7+0x4], R10 ;  /* 0x0000040a07007387 */ /* 0x0003e80000100800 */
[----:B0-----:R1:W5:Y:S02]  /*15ea0*/  LDL.U16 R8, [R9] ;  /* 0x0000000009087983 */ /* 0x0013640000100400 */
.L_x_343:
[----:B------:R-:W-:Y:S05]  /*15eb0*/  BSYNC B1 ;  /* 0x0000000000017941 */ /* 0x000fea0003800000 */
.L_x_340:
        /* <DEDUP_REMOVED lines=18> */
.L_x_346:
[----:B------:R-:W-:Y:S05]  /*15fe0*/  BSYNC B2 ;  /* 0x0000000000027941 */ /* 0x000fea0003800000 */
.L_x_345:
[----:B------:R-:W-:Y:S04]  /*15ff0*/  STL.U16 [R9+-0x2], R8 ;  /* 0xfffffe0809007387 */ /* 0x000fe80000100400 */
[----:B------:R-:W2:Y:S04]  /*16000*/  LDL R12, [R7] ;  /* 0x00000000070c7983 */ /* 0x000ea80000100800 */
[----:B--2---:R-:W-:Y:S04]  /*16010*/  STL [R7+-0x4], R12 ;  /* 0xfffffc0c07007387 */ /* 0x004fe80000100800 */
[----:B------:R0:W-:Y:S04]  /*16020*/  STL.U16 [R9], R6 ;  /* 0x0000000609007387 */ /* 0x0001e80000100400 */
[----:B------:R1:W-:Y:S04]  /*16030*/  STL [R7], R10 ;  /* 0x0000000a07007387 */ /* 0x0003e80000100800 */
[----:B0-----:R1:W5:Y:S02]  /*16040*/  LDL.U16 R6, [R9+-0x2] ;  /* 0xfffffe0009067983 */ /* 0x0013640000100400 */
.L_x_347:
[----:B------:R-:W-:Y:S05]  /*16050*/  BSYNC B1 ;  /* 0x0000000000017941 */ /* 0x000fea0003800000 */
.L_x_344:
        /* <DEDUP_REMOVED lines=17> */
.L_x_350:
[----:B------:R-:W-:Y:S05]  /*16170*/  BSYNC B2 ;  /* 0x0000000000027941 */ /* 0x000fea0003800000 */
.L_x_349:
[----:B------:R0:W-:Y:S04]  /*16180*/  STL.U16 [R9+-0x4], R6 ;  /* 0xfffffc0609007387 */ /* 0x0001e80000100400 */
[----:B-1----:R-:W2:Y:S04]  /*16190*/  LDL R10, [R7+-0x4] ;  /* 0xfffffc00070a7983 */ /* 0x002ea80000100800 */
[----:B--2---:R0:W-:Y:S04]  /*161a0*/  STL [R7+-0x8], R10 ;  /* 0xfffff80a07007387 */ /* 0x0041e80000100800 */
[----:B------:R0:W-:Y:S04]  /*161b0*/  STL.U16 [R9+-0x2], R11 ;  /* 0xfffffe0b09007387 */ /* 0x0001e80000100400 */
[----:B------:R0:W-:Y:S02]  /*161c0*/  STL [R7+-0x4], R8 ;  /* 0xfffffc0807007387 */ /* 0x0001e40000100800 */
.L_x_351:
[----:B------:R-:W-:Y:S05]  /*161d0*/  BSYNC B1 ;  /* 0x0000000000017941 */ /* 0x000fea0003800000 */
.L_x_348:
[----:B------:R-:W-:-:S05]  /*161e0*/  VIADD R4, R4, 0xfffffffc ;  /* 0xfffffffc04047836 */ /* 0x000fca0000000000 */
[----:B------:R-:W-:-:S13]  /*161f0*/  ISETP.NE.AND P0, PT, R4, -0x7c, PT ;  /* 0xffffff840400780c */ /* 0x000fda0003f05270 */
        /* <DEDUP_REMOVED lines=20> */
.L_x_355:
[----:B------:R-:W-:Y:S05]  /*16340*/  BSYNC B2 ;  /* 0x0000000000027941 */ /* 0x000fea0003800000 */
.L_x_354:
[----:B------:R-:W-:Y:S04]  /*16350*/  STL.U16 [R9+-0x6], R11 ;  /* 0xfffffa0b09007387 */ /* 0x000fe80000100400 */
[----:B------:R-:W2:Y:S04]  /*16360*/  LDL R10, [R7+-0x8] ;  /* 0xfffff800070a7983 */ /* 0x000ea80000100800 */
[----:B--2---:R-:W-:Y:S04]  /*16370*/  STL [R7+-0xc], R10 ;  /* 0xfffff40a07007387 */ /* 0x004fe80000100800 */
[----:B------:R0:W-:Y:S04]  /*16380*/  STL.U16 [R9+-0x4], R6 ;  /* 0xfffffc0609007387 */ /* 0x0001e80000100400 */
[----:B------:R1:W-:Y:S04]  /*16390*/  STL [R7+-0x8], R8 ;  /* 0xfffff80807007387 */ /* 0x0003e80000100800 */
[----:B0-----:R1:W5:Y:S02]  /*163a0*/  LDL.U16 R6, [R9+-0x6] ;  /* 0xfffffa0009067983 */ /* 0x0013640000100400 */
.L_x_356:
[----:B------:R-:W-:Y:S05]  /*163b0*/  BSYNC B1 ;  /* 0x0000000000017941 */ /* 0x000fea0003800000 */
.L_x_353:
[----:B-1----:R-:W-:Y:S02]  /*163c0*/  VIADD R7, R7, 0xfffffff0 ;  /* 0xfffffff007077836 */ /* 0x002fe40000000000 */
[----:B------:R-:W-:Y:S01]  /*163d0*/  VIADD R9, R9, 0xfffffff8 ;  /* 0xfffffff809097836 */ /* 0x000fe20000000000 */
[----:B------:R-:W-:Y:S06]  /*163e0*/  BRA `(.L_x_357) ;  /* 0xfffffff800507947 */ /* 0x000fec000383ffff */
.L_x_352:
        /* <DEDUP_REMOVED lines=14> */
[----:B01----:R3:W5:Y:S04]  /*164d0*/  LDL.64 R10, [R1+0x290] ;  /* 0x00029000010a7983 */ /* 0x0037680000100a00 */
        /* <DEDUP_REMOVED lines=81> */
[----:B------:R3:W5:Y:S02]  /*169f0*/  LDL.64 R164, [R1] ;  /* 0x0000000001a47983 */ /* 0x0007640000100a00 */
.L_x_301:
[----:B------:R-:W-:Y:S05]  /*16a00*/  BSYNC B0 ;  /* 0x0000000000007941 */ /* 0x000fea0003800000 */
.L_x_300:
[----:B------:R-:W-:Y:S05]  /*16a10*/  WARPSYNC.ALL ;  /* 0x0000000000007948 */ /* 0x000fea0003800000 */
[----:B------:R-:W-:Y:S05]  /*16a20*/  @P2 EXIT ;  /* 0x000000000000294d */ /* 0x000fea0003800000 */
[----:B------:R-:W0:Y:S01]  /*16a30*/  S2R R207, SR_CTAID.X ;  /* 0x0000000000cf7919 */ /* 0x000e220000002500 */
[----:B--2---:R-:W2:Y:S08]  /*16a40*/  LDC R0, c[0x0][0x230] ;  /* 0x00008c00ff007b82 */ /* 0x004eb00000000800 */
[----:B------:R-:W0:Y:S01]  /*16a50*/  LDC.64 R4, c[0x0][0x218] ;  /* 0x00008600ff047b82 */ /* 0x000e220000000a00 */
[----:B------:R-:W4:Y:S07]  /*16a60*/  MUFU.LG2 R2, R2 ;  /* 0x0000000200027308 */ /* 0x000f2e0000000c00 */
[----:B------:R-:W1:Y:S01]  /*16a70*/  LDC.64 R6, c[0x0][0x220] ;  /* 0x00008800ff067b82 */ /* 0x000e620000000a00 */
[----:B--2---:R-:W-:-:S07]  /*16a80*/  ISETP.GE.AND P0, PT, R0, 0x1, PT ;  /* 0x000000010000780c */ /* 0x004fce0003f06270 */
[----:B------:R-:W2:Y:S01]  /*16a90*/  LDC.64 R200, c[0x0][0x228] ;  /* 0x00008a00ffc87b82 */ /* 0x000ea20000000a00 */
[----:B0-----:R-:W-:-:S05]  /*16aa0*/  IMAD.WIDE R4, R207, 0x4, R4 ;  /* 0x00000004cf047825 */ /* 0x001fca00078e0204 */
[----:B------:R-:W3:Y:S04]  /*16ab0*/  @P0 LDG.E.CONSTANT R208, desc[UR6][R4.64] ;  /* 0x0000000604d00981 */ /* 0x000ee8000c1e9900 */
[----:B------:R-:W3:Y:S01]  /*16ac0*/  @P0 LDG.E.CONSTANT R214, desc[UR6][R4.64] ;  /* 0x0000000604d60981 */ /* 0x000ee2000c1e9900 */
[C---:B------:R-:W-:Y:S02]  /*16ad0*/  ISETP.GE.AND P1, PT, R0.reuse, 0x2, PT ;  /* 0x000000020000780c */ /* 0x040fe40003f26270 */
[----:B------:R-:W-:-:S11]  /*16ae0*/  ISETP.GE.AND P2, PT, R0, 0x3, PT ;  /* 0x000000030000780c */ /* 0x000fd60003f46270 */
[----:B------:R-:W3:Y:S04]  /*16af0*/  @P1 LDG.E.CONSTANT R218, desc[UR6][R4.64] ;  /* 0x0000000604da1981 */ /* 0x000ee8000c1e9900 */
[----:B------:R-:W3:Y:S01]  /*16b00*/  @P1 LDG.E.CONSTANT R220, desc[UR6][R4.64] ;  /* 0x0000000604dc1981 */ /* 0x000ee2000c1e9900 */
[----:B------:R-:W-:-:S03]  /*16b10*/  ISETP.GE.AND P3, PT, R0, 0x4, PT ;  /* 0x000000040000780c */ /* 0x000fc60003f66270 */
[----:B------:R-:W3:Y:S01]  /*16b20*/  @P2 LDG.E.CONSTANT R212, desc[UR6][R4.64] ;  /* 0x0000000604d42981 */ /* 0x000ee2000c1e9900 */
[----:B------:R-:W-:-:S03]  /*16b30*/  ISETP.GE.AND P4, PT, R0, 0x5, PT ;  /* 0x000000050000780c */ /* 0x000fc60003f86270 */
[----:B------:R-:W3:Y:S06]  /*16b40*/  @P2 LDG.E.CONSTANT R211, desc[UR6][R4.64] ;  /* 0x0000000604d32981 */ /* 0x000eec000c1e9900 */
[----:B------:R-:W3:Y:S04]  /*16b50*/  @P3 LDG.E.CONSTANT R210, desc[UR6][R4.64] ;  /* 0x0000000604d23981 */ /* 0x000ee8000c1e9900 */
[----:B------:R-:W3:Y:S04]  /*16b60*/  @P3 LDG.E.CONSTANT R209, desc[UR6][R4.64] ;  /* 0x0000000604d13981 */ /* 0x000ee8000c1e9900 */
[----:B------:R-:W3:Y:S04]  /*16b70*/  @P4 LDG.E.CONSTANT R206, desc[UR6][R4.64] ;  /* 0x0000000604ce4981 */ /* 0x000ee8000c1e9900 */
[----:B------:R-:W3:Y:S01]  /*16b80*/  @P4 LDG.E.CONSTANT R205, desc[UR6][R4.64] ;  /* 0x0000000604cd4981 */ /* 0x000ee2000c1e9900 */
[C---:B------:R-:W-:Y:S01]  /*16b90*/  ISETP.GE.AND P5, PT, R0.reuse, 0x6, PT ;  /* 0x000000060000780c */ /* 0x040fe20003fa6270 */
[--C-:B-----5:R-:W-:Y:S01]  /*16ba0*/  HADD2.F32 R202, -RZ, R198.reuse.H0_H0 ;  /* 0x200000c6ffca7230 */ /* 0x120fe20000004100 */
[----:B------:R-:W-:Y:S01]  /*16bb0*/  ISETP.GE.AND P6, PT, R0, 0x7, PT ;  /* 0x000000070000780c */ /* 0x000fe20003fc6270 */
[----:B------:R-:W-:-:S03]  /*16bc0*/  HADD2.F32 R198, -RZ, R198.H1_H1 ;  /* 0x300000c6ffc67230 */ /* 0x000fc60000004100 */
[----:B------:R-:W-:-:S07]  /*16bd0*/  @P0 FADD.FTZ R213, R202, -R3 ;  /* 0x80000003cad50221 */ /* 0x000fce0000010000 */
[----:B------:R-:W3:Y:S04]  /*16be0*/  @P5 LDG.E.CONSTANT R204, desc[UR6][R4.64] ;  /* 0x0000000604cc5981 */ /* 0x000ee8000c1e9900 */
[----:B------:R-:W3:Y:S01]  /*16bf0*/  @P5 LDG.E.CONSTANT R203, desc[UR6][R4.64] ;  /* 0x0000000604cb5981 */ /* 0x000ee2000c1e9900 */
[----:B----4-:R-:W-:Y:S01]  /*16c00*/  @P0 FFMA.FTZ R213, R2, -0.69314718246459960938, R213 ;  /* 0xbf31721802d50823 */ /* 0x010fe200000100d5 */
[----:B------:R-:W-:Y:S01]  /*16c10*/  @P0 FADD.FTZ R215, R198, -R3 ;  /* 0x80000003c6d70221 */ /* 0x000fe20000010000 */
[----:B------:R-:W-:Y:S01]  /*16c20*/  IMAD R207, R207, R0, RZ ;  /* 0x00000000cfcf7224 */ /* 0x000fe200078e02ff */
[----:B------:R-:W4:Y:S02]  /*16c30*/  @P6 LDG.E.CONSTANT R202, desc[UR6][R4.64] ;  /* 0x0000000604ca6981 */ /* 0x000f24000c1e9900 */
[----:B------:R-:W-:Y:S01]  /*16c40*/  @P0 FFMA.FTZ R215, R2, -0.69314718246459960938, R215 ;  /* 0xbf31721802d70823 */ /* 0x000fe200000100d7 */
[----:B------:R-:W-:Y:S01]  /*16c50*/  IMAD.SHL.U32 R207, R207, 0x2, RZ ;  /* 0x00000002cfcf7824 */ /* 0x000fe200078e00ff */
[----:B------:R-:W4:Y:S03]  /*16c60*/  @P6 LDG.E.CONSTANT R198, desc[UR6][R4.64] ;  /* 0x0000000604c66981 */ /* 0x000f26000c1e9900 */
[----:B-1----:R-:W-:-:S04]  /*16c70*/  IMAD.WIDE R6, R207, 0x4, R6 ;  /* 0x00000004cf067825 */ /* 0x002fc800078e0206 */
[----:B--2---:R-:W-:Y:S01]  /*16c80*/  IMAD.WIDE R200, R207, 0x2, R200 ;  /* 0x00000002cfc87825 */ /* 0x004fe200078e02c8 */
[----:B------:R0:W-:Y:S03]  /*16c90*/  @P0 STG.E desc[UR6][R6.64], R164 ;  /* 0x000000a406000986 */ /* 0x0001e6000c101906 */
[----:B---3--:R-:W-:Y:S01]  /*16ca0*/  @P0 FADD.FTZ R208, R208, R213 ;  /* 0x000000d5d0d00221 */ /* 0x008fe20000010000 */
[----:B------:R-:W-:-:S04]  /*16cb0*/  @P0 FADD.FTZ R215, R214, R215 ;  /* 0x000000d7d6d70221 */ /* 0x000fc80000010000 */
[----:B------:R-:W-:-:S04]  /*16cc0*/  @P0 F2FP.F16.F32.PACK_AB R208, RZ, R208 ;  /* 0x000000d0ffd0023e */ /* 0x000fc800000000ff */
[----:B------:R-:W-:Y:S02]  /*16cd0*/  PRMT R217, R208, 0x7610, R217 ;  /* 0x00007610d0d97816 */ /* 0x000fe400000000d9 */
[----:B------:R-:W-:-:S03]  /*16ce0*/  @P0 F2FP.F16.F32.PACK_AB R215, RZ, R215 ;  /* 0x000000d7ffd7023e */ /* 0x000fc600000000ff */
[----:B------:R-:W-:Y:S04]  /*16cf0*/  @P0 STG.E.U16 desc[UR6][R200.64], R217 ;  /* 0x000000d9c8000986 */ /* 0x000fe8000c101506 */
[----:B------:R1:W-:Y:S04]  /*16d00*/  @P0 STG.E desc[UR6][R6.64+0x4], R165 ;  /* 0x000004a506000986 */ /* 0x0003e8000c101906 */
[----:B------:R-:W-:Y:S01]  /*16d10*/  @P0 STG.E.U16 desc[UR6][R200.64+0x2], R215 ;  /* 0x000002d7c8000986 */ /* 0x000fe2000c101506 */
[----:B------:R-:W-:-:S13]  /*16d20*/  ISETP.GE.AND P0, PT, R0, 0x8, PT ;  /* 0x000000080000780c */ /* 0x000fda0003f06270 */
[----:B------:R-:W2:Y:S04]  /*16d30*/  @P0 LDG.E.CONSTANT R207, desc[UR6][R4.64] ;  /* 0x0000000604cf0981 */ /* 0x000ea8000c1e9900 */
[----:B------:R-:W3:Y:S01]  /*16d40*/  @P0 LDG.E.CONSTANT R208, desc[UR6][R4.64] ;  /* 0x0000000604d00981 */ /* 0x000ee2000c1e9900 */
[--C-:B------:R-:W-:Y:S02]  /*16d50*/  HADD2.F32 R214, -RZ, R199.reuse.H0_H0 ;  /* 0x200000c7ffd67230 */ /* 0x100fe40000004100 */
[----:B------:R-:W-:Y:S01]  /*16d60*/  HADD2.F32 R216, -RZ, R199.H1_H1 ;  /* 0x300000c7ffd87230 */ /* 0x000fe20000004100 */
[----:B------:R4:W-:Y:S01]  /*16d70*/  @P1 STG.E desc[UR6][R6.64+0x8], R162 ;  /* 0x000008a206001986 */ /* 0x0009e2000c101906 */
[--C-:B0-----:R-:W-:Y:S02]  /*16d80*/  HADD2.F32 R164, -RZ, R196.reuse.H0_H0 ;  /* 0x200000c4ffa47230 */ /* 0x101fe40000004100 */
[----:B------:R-:W-:Y:S01]  /*16d90*/  @P1 FADD.FTZ R199, R214, -R3 ;  /* 0x80000003d6c71221 */ /* 0x000fe20000010000 */
[----:B------:R-:W-:-:S02]  /*16da0*/  HADD2.F32 R196, -RZ, R196.H1_H1 ;  /* 0x300000c4ffc47230 */ /* 0x000fc40000004100 */
[----:B------:R-:W-:Y:S01]  /*16db0*/  @P1 FADD.FTZ R213, R216, -R3 ;  /* 0x80000003d8d51221 */ /* 0x000fe20000010000 */
[----:B------:R-:W-:Y:S01]  /*16dc0*/  @P1 FFMA.FTZ R199, R2, -0.69314718246459960938, R199 ;  /* 0xbf31721802c71823 */ /* 0x000fe200000100c7 */
[----:B-1----:R-:W-:Y:S02]  /*16dd0*/  @P2 FADD.FTZ R165, R164, -R3 ;  /* 0x80000003a4a52221 */ /* 0x002fe40000010000 */
[----:B------:R-:W-:Y:S01]  /*16de0*/  @P1 FFMA.FTZ R213, R2, -0.69314718246459960938, R213 ;  /* 0xbf31721802d51823 */ /* 0x000fe200000100d5 */
[----:B------:R-:W-:Y:S02]  /*16df0*/  HADD2.F32 R164, -RZ, R197.H0_H0 ;  /* 0x200000c5ffa47230 */ /* 0x000fe40000004100 */
[----:B------:R-:W-:Y:S01]  /*16e00*/  @P1 FADD.FTZ R199, R218, R199 ;  /* 0x000000c7dac71221 */ /* 0x000fe20000010000 */
[----:B------:R-:W-:Y:S01]  /*16e10*/  @P2 FFMA.FTZ R165, R2, -0.69314718246459960938, R165 ;  /* 0xbf31721802a52823 */ /* 0x000fe200000100a5 */
[----:B------:R-:W-:-:S03]  /*16e20*/  @P1 FADD.FTZ R213, R220, R213 ;  /* 0x000000d5dcd51221 */ /* 0x000fc60000010000 */
[----:B------:R-:W-:Y:S01]  /*16e30*/  @P1 F2FP.F16.F32.PACK_AB R199, RZ, R199 ;  /* 0x000000c7ffc7123e */ /* 0x000fe200000000ff */
[----:B------:R-:W-:Y:S01]  /*16e40*/  @P2 FADD.FTZ R165, R212, R165 ;  /* 0x000000a5d4a52221 */ /* 0x000fe20000010000 */
[----:B------:R-:W-:Y:S02]  /*16e50*/  @P1 F2FP.F16.F32.PACK_AB R213, RZ, R213 ;  /* 0x000000d5ffd5123e */ /* 0x000fe400000000ff */
[----:B------:R-:W-:Y:S01]  /*16e60*/  PRMT R214, R199, 0x7610, R214 ;  /* 0x00007610c7d67816 */ /* 0x000fe200000000d6 */
[----:B------:R-:W-:Y:S01]  /*16e70*/  @P2 FADD.FTZ R199, R196, -R3 ;  /* 0x80000003c4c72221 */ /* 0x000fe20000010000 */
[----:B------:R-:W-:Y:S01]  /*16e80*/  HADD2.F32 R196, -RZ, R197.H1_H1 ;  /* 0x300000c5ffc47230 */ /* 0x000fe20000004100 */
[----:B------:R-:W-:Y:S02]  /*16e90*/  @P2 F2FP.F16.F32.PACK_AB R165, RZ, R165 ;  /* 0x000000a5ffa5223e */ /* 0x000fe400000000ff */
[----:B------:R-:W-:Y:S01]  /*16ea0*/  @P1 STG.E.U16 desc[UR6][R200.64+0x4], R214 ;  /* 0x000004d6c8001986 */ /* 0x000fe2000c101506 */
[----:B----4-:R-:W-:Y:S01]  /*16eb0*/  @P2 FFMA.FTZ R162, R2, -0.69314718246459960938, R199 ;  /* 0xbf31721802a22823 */ /* 0x010fe200000100c7 */
[----:B------:R-:W-:-:S02]  /*16ec0*/  @P3 FADD.FTZ R197, R196, -R3 ;  /* 0x80000003c4c53221 */ /* 0x000fc40000010000 */
[----:B------:R0:W-:Y:S01]  /*16ed0*/  @P1 STG.E desc[UR6][R6.64+0xc], R163 ;  /* 0x00000ca306001986 */ /* 0x0001e2000c101906 */
[----:B------:R-:W-:-:S03]  /*16ee0*/  @P2 FADD.FTZ R162, R211, R162 ;  /* 0x000000a2d3a22221 */ /* 0x000fc60000010000 */
[----:B------:R-:W-:Y:S01]  /*16ef0*/  @P1 STG.E.U16 desc[UR6][R200.64+0x6], R213 ;  /* 0x000006d5c8001986 */ /* 0x000fe2000c101506 */
[----:B------:R-:W-:-:S03]  /*16f00*/  ISETP.GE.AND P1, PT, R0, 0x9, PT ;  /* 0x000000090000780c */ /* 0x000fc60003f26270 */
[----:B------:R1:W-:Y:S01]  /*16f10*/  @P2 STG.E desc[UR6][R6.64+0x10], R160 ;  /* 0x000010a006002986 */ /* 0x0003e2000c101906 */
[----:B0-----:R-:W-:-:S03]  /*16f20*/  @P3 FADD.FTZ R163, R164, -R3 ;  /* 0x80000003a4a33221 */ /* 0x001fc60000010000 */
[----:B------:R0:W-:Y:S01]  /*16f30*/  @P2 STG.E.U16 desc[UR6][R200.64+0x8], R165 ;  /* 0x000008a5c8002986 */ /* 0x0001e2000c101506 */
[----:B------:R-:W-:Y:S01]  /*16f40*/  @P2 F2FP.F16.F32.PACK_AB R164, RZ, R162 ;  /* 0x000000a2ffa4223e */ /* 0x000fe200000000ff */
[C---:B------:R-:W-:Y:S01]  /*16f50*/  @P3 FFMA.FTZ R163, R2.reuse, -0.69314718246459960938, R163 ;  /* 0xbf31721802a33823 */ /* 0x040fe200000100a3 */
[--C-:B-1----:R-:W-:Y:S01]  /*16f60*/  HADD2.F32 R160, -RZ, R194.reuse.H0_H0 ;  /* 0x200000c2ffa07230 */ /* 0x102fe20000004100 */
[----:B------:R1:W-:Y:S01]  /*16f70*/  @P2 STG.E desc[UR6][R6.64+0x14], R161 ;  /* 0x000014a106002986 */ /* 0x0003e2000c101906 */
[----:B------:R-:W-:Y:S02]  /*16f80*/  HADD2.F32 R194, -RZ, R194.H1_H1 ;  /* 0x300000c2ffc27230 */ /* 0x000fe40000004100 */
[----:B------:R-:W-:Y:S01]  /*16f90*/  @P3 FFMA.FTZ R196, R2, -0.69314718246459960938, R197 ;  /* 0xbf31721802c43823 */ /* 0x000fe200000100c5 */
[----:B------:R-:W-:Y:S01]  /*16fa0*/  @P3 FADD.FTZ R210, R210, R163 ;  /* 0x000000a3d2d23221 */ /* 0x000fe20000010000 */
[----:B------:R4:W-:Y:S01]  /*16fb0*/  @P2 STG.E.U16 desc[UR6][R200.64+0xa], R164 ;  /* 0x00000aa4c8002986 */ /* 0x0009e2000c101506 */
[----:B0-----:R-:W-:-:S03]  /*16fc0*/  @P4 FADD.FTZ R165, R194, -R3 ;  /* 0x80000003c2a54221 */ /* 0x001fc60000010000 */
[----:B------:R-:W3:Y:S01]  /*16fd0*/  @P1 LDG.E.CONSTANT R162, desc[UR6][R4.64] ;  /* 0x0000000604a21981 */ /* 0x000ee2000c1e9900 */
[----:B-1----:R-:W-:Y:S01]  /*16fe0*/  @P4 FADD.FTZ R161, R160, -R3 ;  /* 0x80000003a0a14221 */ /* 0x002fe20000010000 */
[----:B------:R-:W-:Y:S02]  /*16ff0*/  @P3 FADD.FTZ R196, R209, R196 ;  /* 0x000000c4d1c43221 */ /* 0x000fe40000010000 */
[----:B------:R-:W3:Y:S01]  /*17000*/  @P1 LDG.E.CONSTANT R163, desc[UR6][R4.64] ;  /* 0x0000000604a31981 */ /* 0x000ee2000c1e9900 */
[----:B------:R-:W-:Y:S01]  /*17010*/  @P3 F2FP.F16.F32.PACK_AB R210, RZ, R210 ;  /* 0x000000d2ffd2323e */ /* 0x000fe200000000ff */
[C---:B------:R-:W-:Y:S01]  /*17020*/  @P4 FFMA.FTZ R161, R2.reuse, -0.69314718246459960938, R161 ;  /* 0xbf31721802a14823 */ /* 0x040fe200000100a1 */
[----:B----4-:R-:W-:Y:S01]  /*17030*/  @P4 FFMA.FTZ R164, R2, -0.69314718246459960938, R165 ;  /* 0xbf31721802a44823 */ /* 0x010fe200000100a5 */
[----:B------:R-:W-:Y:S01]  /*17040*/  @P3 F2FP.F16.F32.PACK_AB R196, RZ, R196 ;  /* 0x000000c4ffc4323e */ /* 0x000fe200000000ff */
[----:B------:R0:W-:Y:S01]  /*17050*/  @P3 STG.E desc[UR6][R6.64+0x18], R158 ;  /* 0x0000189e06003986 */ /* 0x0001e2000c101906 */
[----:B------:R-:W-:Y:S01]  /*17060*/  @P4 FADD.FTZ R161, R206, R161 ;  /* 0x000000a1cea14221 */ /* 0x000fe20000010000 */
[----:B------:R-:W-:Y:S01]  /*17070*/  @P4 FADD.FTZ R205, R205, R164 ;  /* 0x000000a4cdcd4221 */ /* 0x000fe20000010000 */
[C---:B------:R-:W-:Y:S01]  /*17080*/  ISETP.GE.AND P2, PT, R0.reuse, 0xa, PT ;  /* 0x0000000a0000780c */ /* 0x040fe20003f46270 */
[----:B------:R-:W-:Y:S02]  /*17090*/  @P3 STG.E.U16 desc[UR6][R200.64+0xc], R210 ;  /* 0x00000cd2c8003986 */ /* 0x000fe4000c101506 */
[----:B------:R-:W-:Y:S01]  /*170a0*/  @P4 F2FP.F16.F32.PACK_AB R164, RZ, R161 ;  /* 0x000000a1ffa4423e */ /* 0x000fe200000000ff */
[----:B------:R-:W-:Y:S01]  /*170b0*/  HADD2.F32 R194, -RZ, R195.H0_H0 ;  /* 0x200000c3ffc27230 */ /* 0x000fe20000004100 */
[----:B------:R-:W-:Y:S04]  /*170c0*/  @P3 STG.E desc[UR6][R6.64+0x1c], R159 ;  /* 0x00001c9f06003986 */ /* 0x000fe8000c101906 */
[----:B------:R1:W-:Y:S01]  /*170d0*/  @P3 STG.E.U16 desc[UR6][R200.64+0xe], R196 ;  /* 0x00000ec4c8003986 */ /* 0x0003e2000c101506 */
[----:B------:R-:W-:Y:S01]  /*170e0*/  ISETP.GE.AND P3, PT, R0, 0xb, PT ;  /* 0x0000000b0000780c */ /* 0x000fe20003f66270 */
[----:B------:R-:W-:-:S02]  /*170f0*/  @P5 FADD.FTZ R165, R194, -R3 ;  /* 0x80000003c2a55221 */ /* 0x000fc40000010000 */
[----:B0-----:R-:W4:Y:S04]  /*17100*/  @P2 LDG.E.CONSTANT R158, desc[UR6][R4.64] ;  /* 0x00000006049e2981 */ /* 0x001f28000c1e9900 */
[----:B------:R-:W4:Y:S01]  /*17110*/  @P2 LDG.E.CONSTANT R160, desc[UR6][R4.64] ;  /* 0x0000000604a02981 */ /* 0x000f22000c1e9900 */
[----:B-1----:R-:W-:Y:S01]  /*17120*/  PRMT R196, R164, 0x7610, R196 ;  /* 0x00007610a4c47816 */ /* 0x002fe200000000c4 */
[----:B------:R-:W-:Y:S02]  /*17130*/  HADD2.F32 R164, -RZ, R195.H1_H1 ;  /* 0x300000c3ffa47230 */ /* 0x000fe40000004100 */
[----:B------:R-:W-:Y:S02]  /*17140*/  @P5 FFMA.FTZ R165, R2, -0.69314718246459960938, R165 ;  /* 0xbf31721802a55823 */ /* 0x000fe400000100a5 */
[----:B------:R-:W4:Y:S01]  /*17150*/  @P3 LDG.E.CONSTANT R161, desc[UR6][R4.64] ;  /* 0x0000000604a13981 */ /* 0x000f22000c1e9900 */
[----:B------:R-:W-:Y:S01]  /*17160*/  @P5 FADD.FTZ R195, R164, -R3 ;  /* 0x80000003a4c35221 */ /* 0x000fe20000010000 */
[----:B------:R-:W-:-:S02]  /*17170*/  @P5 FADD.FTZ R165, R204, R165 ;  /* 0x000000a5cca55221 */ /* 0x000fc40000010000 */
[----:B------:R0:W-:Y:S01]  /*17180*/  @P4 STG.E desc[UR6][R6.64+0x20], R156 ;  /* 0x0000209c06004986 */ /* 0x0001e2000c101906 */
[----:B------:R-:W-:Y:S01]  /*17190*/  @P5 FFMA.FTZ R164, R2, -0.69314718246459960938, R195 ;  /* 0xbf31721802a45823 */ /* 0x000fe200000100c3 */
[----:B------:R-:W-:Y:S02]  /*171a0*/  @P4 F2FP.F16.F32.PACK_AB R205, RZ, R205 ;  /* 0x000000cdffcd423e */ /* 0x000fe400000000ff */
[----:B------:R-:W4:Y:S01]  /*171b0*/  @P3 LDG.E.CONSTANT R159, desc[UR6][R4.64] ;  /* 0x00000006049f3981 */ /* 0x000f22000c1e9900 */
[----:B------:R-:W-:Y:S01]  /*171c0*/  @P5 FADD.FTZ R164, R203, R164 ;  /* 0x000000a4cba45221 */ /* 0x000fe20000010000 */
[----:B------:R-:W-:Y:S02]  /*171d0*/  @P5 F2FP.F16.F32.PACK_AB R165, RZ, R165 ;  /* 0x000000a5ffa5523e */ /* 0x000fe400000000ff */
[----:B------:R1:W-:Y:S02]  /*171e0*/  @P4 STG.E.U16 desc[UR6][R200.64+0x10], R196 ;  /* 0x000010c4c8004986 */ /* 0x0003e4000c101506 */
[----:B------:R-:W-:Y:S01]  /*171f0*/  @P5 F2FP.F16.F32.PACK_AB R164, RZ, R164 ;  /* 0x000000a4ffa4523e */ /* 0x000fe200000000ff */
[--C-:B0-----:R-:W-:Y:S01]  /*17200*/  HADD2.F32 R156, -RZ, R192.reuse.H0_H0 ;  /* 0x200000c0ff9c7230 */ /* 0x101fe20000004100 */
[----:B------:R-:W-:Y:S01]  /*17210*/  PRMT R194, R165, 0x7610, R194 ;  /* 0x00007610a5c27816 */ /* 0x000fe200000000c2 */
[----:B------:R-:W-:Y:S01]  /*17220*/  HADD2.F32 R192, -RZ, R192.H1_H1 ;  /* 0x300000c0ffc07230 */ /* 0x000fe20000004100 */
[----:B------:R0:W-:Y:S04]  /*17230*/  @P4 STG.E desc[UR6][R6.64+0x24], R157 ;  /* 0x0000249d06004986 */ /* 0x0001e8000c101906 */
[----:B------:R-:W-:Y:S01]  /*17240*/  @P4 STG.E.U16 desc[UR6][R200.64+0x12], R205 ;  /* 0x000012cdc8004986 */ /* 0x000fe2000c101506 */
[----:B-1----:R-:W-:Y:S01]  /*17250*/  PRMT R196, R164, 0x7610, R196 ;  /* 0x00007610a4c47816 */ /* 0x002fe200000000c4 */
[----:B------:R-:W-:-:S02]  /*17260*/  @P6 FADD.FTZ R195, R192, -R3 ;  /* 0x80000003c0c36221 */ /* 0x000fc40000010000 */
[----:B------:R-:W-:Y:S01]  /*17270*/  @P5 STG.E desc[UR6][R6.64+0x28], R154 ;  /* 0x0000289a06005986 */ /* 0x000fe2000c101906 */
[----:B0-----:R-:W-:-:S03]  /*17280*/  @P6 FADD.FTZ R157, R156, -R3 ;  /* 0x800000039c9d6221 */ /* 0x001fc60000010000 */
[----:B------:R-:W-:Y:S01]  /*17290*/  @P5 STG.E.U16 desc[UR6][R200.64+0x14], R194 ;  /* 0x000014c2c8005986 */ /* 0x000fe2000c101506 */
[----:B------:R-:W-:Y:S01]  /*172a0*/  ISETP.GE.AND P4, PT, R0, 0xc, PT ;  /* 0x0000000c0000780c */ /* 0x000fe20003f86270 */
[C---:B------:R-:W-:Y:S02]  /*172b0*/  @P6 FFMA.FTZ R157, R2.reuse, -0.69314718246459960938, R157 ;  /* 0xbf317218029d6823 */ /* 0x040fe4000001009d */
[----:B------:R-:W-:Y:S01]  /*172c0*/  @P5 STG.E desc[UR6][R6.64+0x2c], R155 ;  /* 0x00002c9b06005986 */ /* 0x000fe2000c101906 */
[----:B------:R-:W-:-:S03]  /*172d0*/  @P6 FFMA.FTZ R195, R2, -0.69314718246459960938, R195 ;  /* 0xbf31721802c36823 */ /* 0x000fc600000100c3 */
[----:B------:R0:W-:Y:S01]  /*172e0*/  @P5 STG.E.U16 desc[UR6][R200.64+0x16], R196 ;  /* 0x000016c4c8005986 */ /* 0x0001e2000c101506 */
[----:B------:R-:W-:Y:S01]  /*172f0*/  ISETP.GE.AND P5, PT, R0, 0xd, PT ;  /* 0x0000000d0000780c */ /* 0x000fe20003fa6270 */
[----:B------:R-:W-:Y:S01]  /*17300*/  @P6 FADD.FTZ R157, R202, R157 ;  /* 0x0000009dca9d6221 */ /* 0x000fe20000010000 */
[----:B------:R-:W-:Y:S01]  /*17310*/  @P6 FADD.FTZ R195, R198, R195 ;  /* 0x000000c3c6c36221 */ /* 0x000fe20000010000 */
[----:B------:R-:W-:Y:S02]  /*17320*/  HADD2.F32 R192, -RZ, R193.H0_H0 ;  /* 0x200000c1ffc07230 */ /* 0x000fe40000004100 */
[----:B------:R-:W4:Y:S01]  /*17330*/  @P4 LDG.E.CONSTANT R165, desc[UR6][R4.64] ;  /* 0x0000000604a54981 */ /* 0x000f22000c1e9900 */
[----:B------:R-:W-:Y:S02]  /*17340*/  @P6 F2FP.F16.F32.PACK_AB R157, RZ, R157 ;  /* 0x0000009dff9d623e */ /* 0x000fe400000000ff */
[----:B------:R-:W-:Y:S01]  /*17350*/  @P6 F2FP.F16.F32.PACK_AB R195, RZ, R195 ;  /* 0x000000c3ffc3623e */ /* 0x000fe200000000ff */
[----:B------:R-:W4:Y:S01]  /*17360*/  @P4 LDG.E.CONSTANT R164, desc[UR6][R4.64] ;  /* 0x0000000604a44981 */ /* 0x000f22000c1e9900 */
[----:B0-----:R-:W-:-:S03]  /*17370*/  PRMT R196, R157, 0x7610, R196 ;  /* 0x000076109dc47816 */ /* 0x001fc600000000c4 */
[----:B------:R-:W4:Y:S01]  /*17380*/  @P5 LDG.E.CONSTANT R154, desc[UR6][R4.64] ;  /* 0x00000006049a5981 */ /* 0x000f22000c1e9900 */
[----:B------:R-:W-:Y:S01]  /*17390*/  PRMT R197, R195, 0x7610, R197 ;  /* 0x00007610c3c57816 */ /* 0x000fe200000000c5 */
[----:B------:R-:W-:Y:S02]  /*173a0*/  HADD2.F32 R194, -RZ, R193.H1_H1 ;  /* 0x300000c1ffc27230 */ /* 0x000fe40000004100 */
[----:B------:R0:W-:Y:S01]  /*173b0*/  @P6 STG.E desc[UR6][R6.64+0x30], R152 ;  /* 0x0000309806006986 */ /* 0x0001e2000c101906 */
[----:B------:R-:W-:-:S03]  /*173c0*/  @P0 FADD.FTZ R193, R192, -R3 ;  /* 0x80000003c0c10221 */ /* 0x000fc60000010000 */
[----:B------:R1:W-:Y:S01]  /*173d0*/  @P6 STG.E.U16 desc[UR6][R200.64+0x18], R196 ;  /* 0x000018c4c8006986 */ /* 0x0003e2000c101506 */
[----:B------:R-:W-:-:S03]  /*173e0*/  @P0 FADD.FTZ R195, R194, -R3 ;  /* 0x80000003c2c30221 */ /* 0x000fc60000010000 */
[----:B------:R-:W4:Y:S04]  /*173f0*/  @P5 LDG.E.CONSTANT R156, desc[UR6][R4.64] ;  /* 0x00000006049c5981 */ /* 0x000f28000c1e9900 */
[----:B------:R1:W-:Y:S01]  /*17400*/  @P6 STG.E desc[UR6][R6.64+0x34], R153 ;  /* 0x0000349906006986 */ /* 0x0003e2000c101906 */
[----:B0-----:R-:W-:-:S03]  /*17410*/  @P0 FFMA.FTZ R152, R2, -0.69314718246459960938, R193 ;  /* 0xbf31721802980823 */ /* 0x001fc600000100c1 */
[----:B------:R-:W-:Y:S01]  /*17420*/  @P6 STG.E.U16 desc[UR6][R200.64+0x1a], R197 ;  /* 0x00001ac5c8006986 */ /* 0x000fe2000c101506 */
[----:B------:R-:W-:Y:S01]  /*17430*/  ISETP.GE.AND P6, PT, R0, 0xe, PT ;  /* 0x0000000e0000780c */ /* 0x000fe20003fc6270 */
[----:B------:R-:W-:Y:S02]  /*17440*/  @P0 FFMA.FTZ R195, R2, -0.69314718246459960938, R195 ;  /* 0xbf31721802c30823 */ /* 0x000fe400000100c3 */
[----:B------:R0:W-:Y:S10]  /*17450*/  @P0 STG.E desc[UR6][R6.64+0x38], R150 ;  /* 0x0000389606000986 */ /* 0x0001f4000c101906 */
[----:B------:R-:W4:Y:S04]  /*17460*/  @P6 LDG.E.CONSTANT R157, desc[UR6][R4.64] ;  /* 0x00000006049d6981 */ /* 0x000f28000c1e9900 */
[----:B------:R-:W4:Y:S01]  /*17470*/  @P6 LDG.E.CONSTANT R155, desc[UR6][R4.64] ;  /* 0x00000006049b6981 */ /* 0x000f22000c1e9900 */
[----:B--2---:R-:W-:Y:S01]  /*17480*/  @P0 FADD.FTZ R152, R207, R152 ;  /* 0x00000098cf980221 */ /* 0x004fe20000010000 */
[----:B---3--:R-:W-:-:S04]  /*17490*/  @P0 FADD.FTZ R195, R208, R195 ;  /* 0x000000c3d0c30221 */ /* 0x008fc80000010000 */
[----:B------:R-:W-:Y:S02]  /*174a0*/  @P0 F2FP.F16.F32.PACK_AB R152, RZ, R152 ;  /* 0x00000098ff98023e */ /* 0x000fe400000000ff */
[----:B------:R-:W-:Y:S02]  /*174b0*/  @P0 F2FP.F16.F32.PACK_AB R195, RZ, R195 ;  /* 0x000000c3ffc3023e */ /* 0x000fe400000000ff */
[----:B------:R-:W-:Y:S02]  /*174c0*/  PRMT R194, R152, 0x7610, R194 ;  /* 0x0000761098c27816 */ /* 0x000fe400000000c2 */
[----:B-1----:R-:W-:-:S03]  /*174d0*/  PRMT R196, R195, 0x7610, R196 ;  /* 0x00007610c3c47816 */ /* 0x002fc600000000c4 */
[----:B------:R-:W-:Y:S04]  /*174e0*/  @P0 STG.E.U16 desc[UR6][R200.64+0x1c], R194 ;  /* 0x00001cc2c8000986 */ /* 0x000fe8000c101506 */
[----:B------:R1:W-:Y:S04]  /*174f0*/  @P0 STG.E desc[UR6][R6.64+0x3c], R151 ;  /* 0x00003c9706000986 */ /* 0x0003e8000c101906 */
[----:B------:R-:W-:Y:S01]  /*17500*/  @P0 STG.E.U16 desc[UR6][R200.64+0x1e], R196 ;  /* 0x00001ec4c8000986 */ /* 0x000fe2000c101506 */
[----:B------:R-:W-:-:S13]  /*17510*/  ISETP.GE.AND P0, PT, R0, 0xf, PT ;  /* 0x0000000f0000780c */ /* 0x000fda0003f06270 */
[----:B------:R-:W2:Y:S04]  /*17520*/  @P0 LDG.E.CONSTANT R153, desc[UR6][R4.64] ;  /* 0x0000000604990981 */ /* 0x000ea8000c1e9900 */
[----:B------:R-:W3:Y:S01]  /*17530*/  @P0 LDG.E.CONSTANT R152, desc[UR6][R4.64] ;  /* 0x0000000604980981 */ /* 0x000ee2000c1e9900 */
[--C-:B------:R-:W-:Y:S02]  /*17540*/  HADD2.F32 R192, -RZ, R190.reuse.H0_H0 ;  /* 0x200000beffc07230 */ /* 0x100fe40000004100 */
[----:B------:R-:W-:-:S03]  /*17550*/  HADD2.F32 R190, -RZ, R190.H1_H1 ;  /* 0x300000beffbe7230 */ /* 0x000fc60000004100 */
[--C-:B------:R-:W-:Y:S02]  /*17560*/  @P1 FADD.FTZ R193, R192, -R3.reuse ;  /* 0x80000003c0c11221 */ /* 0x100fe40000010000 */
[----:B------:R-:W-:Y:S02]  /*17570*/  @P1 FADD.FTZ R195, R190, -R3 ;  /* 0x80000003bec31221 */ /* 0x000fe40000010000 */
[C---:B------:R-:W-:Y:S02]  /*17580*/  @P1 FFMA.FTZ R193, R2.reuse, -0.69314718246459960938, R193 ;  /* 0xbf31721802c11823 */ /* 0x040fe400000100c1 */
[----:B0-----:R-:W-:Y:S01]  /*17590*/  @P1 FFMA.FTZ R150, R2, -0.69314718246459960938, R195 ;  /* 0xbf31721802961823 */ /* 0x001fe200000100c3 */
[----:B------:R-:W-:Y:S02]  /*175a0*/  HADD2.F32 R190, -RZ, R191.H1_H1 ;  /* 0x300000bfffbe7230 */ /* 0x000fe40000004100 */
[----:B------:R-:W-:Y:S01]  /*175b0*/  @P1 FADD.FTZ R162, R162, R193 ;  /* 0x000000c1a2a21221 */ /* 0x000fe20000010000 */
[----:B------:R-:W-:-:S04]  /*175c0*/  @P1 FADD.FTZ R150, R163, R150 ;  /* 0x00000096a3961221 */ /* 0x000fc80000010000 */
[----:B------:R-:W-:Y:S02]  /*175d0*/  @P1 F2FP.F16.F32.PACK_AB R162, RZ, R162 ;  /* 0x000000a2ffa2123e */ /* 0x000fe400000000ff */
[----:B------:R-:W-:Y:S02]  /*175e0*/  @P1 F2FP.F16.F32.PACK_AB R150, RZ, R150 ;  /* 0x00000096ff96123e */ /* 0x000fe400000000ff */
[----:B------:R-:W-:Y:S01]  /*175f0*/  PRMT R192, R162, 0x7610, R192 ;  /* 0x00007610a2c07816 */ /* 0x000fe200000000c0 */
[----:B------:R-:W-:Y:S01]  /*17600*/  HADD2.F32 R162, -RZ, R191.H0_H0 ;  /* 0x200000bfffa27230 */ /* 0x000fe20000004100 */
[----:B------:R-:W-:Y:S01]  /*17610*/  PRMT R191, R150, 0x7610, R191 ;  /* 0x0000761096bf7816 */ /* 0x000fe200000000bf */
[--C-:B------:R-:W-:Y:S01]  /*17620*/  @P2 FADD.FTZ R163, R190, -R3.reuse ;  /* 0x80000003bea32221 */ /* 0x100fe20000010000 */
[----:B------:R-:W-:Y:S01]  /*17630*/  @P1 STG.E desc[UR6][R6.64+0x40], R148 ;  /* 0x0000409406001986 */ /* 0x000fe2000c101906 */
[--C-:B------:R-:W-:Y:S02]  /*17640*/  HADD2.F32 R150, -RZ, R188.reuse.H0_H0 ;  /* 0x200000bcff967230 */ /* 0x100fe40000004100 */
[----:B-1----:R-:W-:Y:S01]  /*17650*/  @P2 FADD.FTZ R151, R162, -R3 ;  /* 0x80000003a2972221 */ /* 0x002fe20000010000 */
[----:B------:R-:W-:Y:S01]  /*17660*/  @P2 FFMA.FTZ R163, R2, -0.69314718246459960938, R163 ;  /* 0xbf31721802a32823 */ /* 0x000fe200000100a3 */
[----:B------:R-:W-:Y:S01]  /*17670*/  @P1 STG.E.U16 desc[UR6][R200.64+0x20], R192 ;  /* 0x000020c0c8001986 */ /* 0x000fe2000c101506 */
[----:B------:R-:W-:-:S03]  /*17680*/  HADD2.F32 R188, -RZ, R188.H1_H1 ;  /* 0x300000bcffbc7230 */ /* 0x000fc60000004100 */
[----:B------:R0:W-:Y:S01]  /*17690*/  @P1 STG.E desc[UR6][R6.64+0x44], R149 ;  /* 0x0000449506001986 */ /* 0x0001e2000c101906 */
[----:B------:R-:W-:-:S03]  /*176a0*/  @P2 FFMA.FTZ R151, R2, -0.69314718246459960938, R151 ;  /* 0xbf31721802972823 */ /* 0x000fc60000010097 */
[----:B------:R-:W-:Y:S01]  /*176b0*/  @P1 STG.E.U16 desc[UR6][R200.64+0x22], R191 ;  /* 0x000022bfc8001986 */ /* 0x000fe2000c101506 */
[----:B------:R-:W-:Y:S01]  /*176c0*/  ISETP.GE.AND P1, PT, R0, 0x10, PT ;  /* 0x000000100000780c */ /* 0x000fe20003f26270 */
[----:B----4-:R-:W-:Y:S01]  /*176d0*/  @P2 FADD.FTZ R158, R158, R163 ;  /* 0x000000a39e9e2221 */ /* 0x010fe20000010000 */
[--C-:B------:R-:W-:Y:S01]  /*176e0*/  @P3 FADD.FTZ R163, R188, -R3.reuse ;  /* 0x80000003bca33221 */ /* 0x100fe20000010000 */
[----:B0-----:R-:W-:Y:S01]  /*176f0*/  @P3 FADD.FTZ R149, R150, -R3 ;  /* 0x8000000396953221 */ /* 0x001fe20000010000 */
[----:B------:R-:W-:Y:S02]  /*17700*/  @P2 FADD.FTZ R151, R160, R151 ;  /* 0x00000097a0972221 */ /* 0x000fe40000010000 */
[C---:B------:R-:W-:Y:S01]  /*17710*/  @P3 FFMA.FTZ R160, R2.reuse, -0.69314718246459960938, R163 ;  /* 0xbf31721802a03823 */ /* 0x040fe200000100a3 */
[----:B------:R-:W-:Y:S02]  /*17720*/  @P3 FFMA.FTZ R150, R2, -0.69314718246459960938, R149 ;  /* 0xbf31721802963823 */ /* 0x000fe40000010095 */
[----:B------:R-:W-:-:S04]  /*17730*/  @P2 F2FP.F16.F32.PACK_AB R151, RZ, R151 ;  /* 0x00000097ff97223e */ /* 0x000fc800000000ff */
[----:B------:R-:W4:Y:S01]  /*17740*/  @P1 LDG.E.CONSTANT R148, desc[UR6][R4.64] ;  /* 0x0000000604941981 */ /* 0x000f22000c1e9900 */
[----:B------:R-:W-:Y:S01]  /*17750*/  @P3 FADD.FTZ R150, R161, R150 ;  /* 0x00000096a1963221 */ /* 0x000fe20000010000 */
[--C-:B------:R-:W-:Y:S01]  /*17760*/  @P3 FADD.FTZ R159, R159, R160.reuse ;  /* 0x000000a09f9f3221 */ /* 0x100fe20000010000 */
[----:B------:R-:W-:Y:S01]  /*17770*/  @P2 F2FP.F16.F32.PACK_AB R158, RZ, R158 ;  /* 0x0000009eff9e223e */ /* 0x000fe200000000ff */
[----:B------:R0:W-:Y:S02]  /*17780*/  @P2 STG.E desc[UR6][R6.64+0x48], R146 ;  /* 0x0000489206002986 */ /* 0x0001e4000c101906 */
[----:B------:R-:W-:Y:S02]  /*17790*/  @P3 F2FP.F16.F32.PACK_AB R150, RZ, R150 ;  /* 0x00000096ff96323e */ /* 0x000fe400000000ff */
[----:B------:R-:W-:Y:S01]  /*177a0*/  @P3 F2FP.F16.F32.PACK_AB R159, RZ, R159 ;  /* 0x0000009fff9f323e */ /* 0x000fe200000000ff */
[----:B------:R-:W-:Y:S01]  /*177b0*/  @P2 STG.E.U16 desc[UR6][R200.64+0x24], R151 ;  /* 0x00002497c8002986 */ /* 0x000fe2000c101506 */
[----:B------:R-:W-:-:S03]  /*177c0*/  PRMT R160, R150, 0x7610, R160 ;  /* 0x0000761096a07816 */ /* 0x000fc600000000a0 */
[----:B------:R-:W-:Y:S01]  /*177d0*/  @P2 STG.E desc[UR6][R6.64+0x4c], R147 ;  /* 0x00004c9306002986 */ /* 0x000fe2000c101906 */
[----:B------:R-:W-:-:S03]  /*177e0*/  PRMT R161, R159, 0x7610, R161 ;  /* 0x000076109fa17816 */ /* 0x000fc600000000a1 */
[----:B------:R1:W-:Y:S01]  /*177f0*/  @P2 STG.E.U16 desc[UR6][R200.64+0x26], R158 ;  /* 0x0000269ec8002986 */ /* 0x0003e2000c101506 */
[--C-:B0-----:R-:W-:Y:S01]  /*17800*/  HADD2.F32 R146, -RZ, R189.reuse.H0_H0 ;  /* 0x200000bdff927230 */ /* 0x101fe20000004100 */
[----:B------:R-:W-:Y:S01]  /*17810*/  ISETP.GE.AND P2, PT, R0, 0x11, PT ;  /* 0x000000110000780c */ /* 0x000fe20003f46270 */
[----:B------:R-:W-:Y:S01]  /*17820*/  HADD2.F32 R150, -RZ, R189.H1_H1 ;  /* 0x300000bdff967230 */ /* 0x000fe20000004100 */
[----:B------:R-:W4:Y:S04]  /*17830*/  @P1 LDG.E.CONSTANT R149, desc[UR6][R4.64] ;  /* 0x0000000604951981 */ /* 0x000f28000c1e9900 */
[----:B------:R-:W-:Y:S01]  /*17840*/  @P3 STG.E desc[UR6][R6.64+0x50], R144 ;  /* 0x0000509006003986 */ /* 0x000fe2000c101906 */
[--C-:B-1----:R-:W-:Y:S02]  /*17850*/  HADD2.F32 R158, -RZ, R186.reuse.H0_H0 ;  /* 0x200000baff9e7230 */ /* 0x102fe40000004100 */
[----:B------:R-:W-:Y:S01]  /*17860*/  HADD2.F32 R186, -RZ, R186.H1_H1 ;  /* 0x300000baffba7230 */ /* 0x000fe20000004100 */
[----:B------:R-:W-:Y:S01]  /*17870*/  @P3 STG.E.U16 desc[UR6][R200.64+0x28], R160 ;  /* 0x000028a0c8003986 */ /* 0x000fe2000c101506 */
[----:B------:R-:W-:-:S03]  /*17880*/  @P4 FADD.FTZ R151, R146, -R3 ;  /* 0x8000000392974221 */ /* 0x000fc60000010000 */
[----:B------:R-:W-:Y:S01]  /*17890*/  @P3 STG.E desc[UR6][R6.64+0x54], R145 ;  /* 0x0000549106003986 */ /* 0x000fe2000c101906 */
[----:B------:R-:W-:-:S03]  /*178a0*/  @P4 FADD.FTZ R159, R150, -R3 ;  /* 0x80000003969f4221 */ /* 0x000fc60000010000 */
[----:B------:R0:W-:Y:S01]  /*178b0*/  @P3 STG.E.U16 desc[UR6][R200.64+0x2a], R161 ;  /* 0x00002aa1c8003986 */ /* 0x0001e2000c101506 */
[----:B------:R-:W-:Y:S01]  /*178c0*/  @P4 FFMA.FTZ R150, R2, -0.69314718246459960938, R151 ;  /* 0xbf31721802964823 */ /* 0x000fe20000010097 */
[----:B------:R-:W-:Y:S01]  /*178d0*/  @P5 FADD.FTZ R151, R158, -R3 ;  /* 0x800000039e975221 */ /* 0x000fe20000010000 */
[----:B------:R-:W-:Y:S01]  /*178e0*/  @P4 FFMA.FTZ R159, R2, -0.69314718246459960938, R159 ;  /* 0xbf317218029f4823 */ /* 0x000fe2000001009f */
[----:B------:R-:W4:Y:S04]  /*178f0*/  @P2 LDG.E.CONSTANT R147, desc[UR6][R4.64] ;  /* 0x0000000604932981 */ /* 0x000f28000c1e9900 */
[----:B------:R-:W4:Y:S01]  /*17900*/  @P2 LDG.E.CONSTANT R146, desc[UR6][R4.64] ;  /* 0x0000000604922981 */ /* 0x000f22000c1e9900 */
[----:B0-----:R-:W-:-:S04]  /*17910*/  @P5 FADD.FTZ R161, R186, -R3 ;  /* 0x80000003baa15221 */ /* 0x001fc80000010000 */
[C---:B------:R-:W-:Y:S01]  /*17920*/  @P5 FFMA.FTZ R161, R2.reuse, -0.69314718246459960938, R161 ;  /* 0xbf31721802a15823 */ /* 0x040fe200000100a1 */
[----:B------:R-:W-:Y:S01]  /*17930*/  @P4 FADD.FTZ R150, R165, R150 ;  /* 0x00000096a5964221 */ /* 0x000fe20000010000 */
[----:B------:R-:W-:Y:S02]  /*17940*/  @P5 FFMA.FTZ R151, R2, -0.69314718246459960938, R151 ;  /* 0xbf31721802975823 */ /* 0x000fe40000010097 */
[----:B------:R-:W-:Y:S01]  /*17950*/  @P5 FADD.FTZ R154, R154, R161 ;  /* 0x000000a19a9a5221 */ /* 0x000fe20000010000 */
[----:B------:R-:W-:Y:S01]  /*17960*/  ISETP.GE.AND P3, PT, R0, 0x12, PT ;  /* 0x000000120000780c */ /* 0x000fe20003f66270 */
[----:B------:R-:W-:Y:S01]  /*17970*/  @P4 FADD.FTZ R159, R164, R159 ;  /* 0x0000009fa49f4221 */ /* 0x000fe20000010000 */
[----:B------:R-:W-:Y:S01]  /*17980*/  @P4 F2FP.F16.F32.PACK_AB R150, RZ, R150 ;  /* 0x00000096ff96423e */ /* 0x000fe200000000ff */
[----:B------:R-:W-:Y:S01]  /*17990*/  @P5 FADD.FTZ R151, R156, R151 ;  /* 0x000000979c975221 */ /* 0x000fe20000010000 */
[----:B------:R-:W-:Y:S01]  /*179a0*/  @P5 F2FP.F16.F32.PACK_AB R154, RZ, R154 ;  /* 0x0000009aff9a523e */ /* 0x000fe200000000ff */
[----:B------:R0:W-:Y:S01]  /*179b0*/  @P4 STG.E desc[UR6][R6.64+0x58], R142 ;  /* 0x0000588e06004986 */ /* 0x0001e2000c101906 */
[----:B------:R-:W-:-:S02]  /*179c0*/  @P4 F2FP.F16.F32.PACK_AB R159, RZ, R159 ;  /* 0x0000009fff9f423e */ /* 0x000fc400000000ff */
[----:B------:R-:W-:Y:S01]  /*179d0*/  PRMT R160, R154, 0x7610, R160 ;  /* 0x000076109aa07816 */ /* 0x000fe200000000a0 */
[----:B------:R-:W-:Y:S01]  /*179e0*/  @P4 STG.E.U16 desc[UR6][R200.64+0x2c], R150 ;  /* 0x00002c96c8004986 */ /* 0x000fe2000c101506 */
[----:B------:R-:W-:Y:S01]  /*179f0*/  @P5 F2FP.F16.F32.PACK_AB R151, RZ, R151 ;  /* 0x00000097ff97523e */ /* 0x000fe200000000ff */
[--C-:B------:R-:W-:Y:S02]  /*17a00*/  HADD2.F32 R154, -RZ, R187.reuse.H1_H1 ;  /* 0x300000bbff9a7230 */ /* 0x100fe40000004100 */
[----:B------:R1:W-:Y:S01]  /*17a10*/  @P4 STG.E desc[UR6][R6.64+0x5c], R143 ;  /* 0x00005c8f06004986 */ /* 0x0003e2000c101906 */
[----:B0-----:R-:W-:-:S03]  /*17a20*/  HADD2.F32 R142, -RZ, R187.H0_H0 ;  /* 0x200000bbff8e7230 */ /* 0x001fc60000004100 */
[----:B------:R-:W-:Y:S01]  /*17a30*/  @P4 STG.E.U16 desc[UR6][R200.64+0x2e], R159 ;  /* 0x00002e9fc8004986 */ /* 0x000fe2000c101506 */
[----:B------:R-:W-:Y:S02]  /*17a40*/  ISETP.GE.AND P4, PT, R0, 0x13, PT ;  /* 0x000000130000780c */ /* 0x000fe40003f86270 */
[----:B------:R-:W-:Y:S01]  /*17a50*/  PRMT R156, R151, 0x7610, R156 ;  /* 0x00007610979c7816 */ /* 0x000fe2000000009c */
[----:B------:R-:W4:Y:S01]  /*17a60*/  @P3 LDG.E.CONSTANT R145, desc[UR6][R4.64] ;  /* 0x0000000604913981 */ /* 0x000f22000c1e9900 */
[--C-:B-1----:R-:W-:Y:S01]  /*17a70*/  @P6 FADD.FTZ R143, R142, -R3.reuse ;  /* 0x800000038e8f6221 */ /* 0x102fe20000010000 */
[----:B------:R-:W-:Y:S02]  /*17a80*/  @P6 FADD.FTZ R151, R154, -R3 ;  /* 0x800000039a976221 */ /* 0x000fe40000010000 */
[----:B------:R-:W4:Y:S01]  /*17a90*/  @P3 LDG.E.CONSTANT R144, desc[UR6][R4.64] ;  /* 0x0000000604903981 */ /* 0x000f22000c1e9900 */
[----:B------:R-:W-:-:S03]  /*17aa0*/  @P6 FFMA.FTZ R154, R2, -0.69314718246459960938, R143 ;  /* 0xbf317218029a6823 */ /* 0x000fc6000001008f */
[----:B------:R-:W-:Y:S01]  /*17ab0*/  @P5 STG.E desc[UR6][R6.64+0x60], R140 ;  /* 0x0000608c06005986 */ /* 0x000fe2000c101906 */
[----:B------:R-:W-:-:S03]  /*17ac0*/  @P6 FADD.FTZ R154, R157, R154 ;  /* 0x0000009a9d9a6221 */ /* 0x000fc60000010000 */
[----:B------:R0:W-:Y:S02]  /*17ad0*/  @P5 STG.E.U16 desc[UR6][R200.64+0x30], R156 ;  /* 0x0000309cc8005986 */ /* 0x0001e4000c101506 */
[----:B------:R-:W-:Y:S02]  /*17ae0*/  @P6 F2FP.F16.F32.PACK_AB R154, RZ, R154 ;  /* 0x0000009aff9a623e */ /* 0x000fe400000000ff */
[----:B------:R1:W-:Y:S04]  /*17af0*/  @P5 STG.E desc[UR6][R6.64+0x64], R141 ;  /* 0x0000648d06005986 */ /* 0x0003e8000c101906 */
[----:B------:R-:W-:Y:S01]  /*17b00*/  @P5 STG.E.U16 desc[UR6][R200.64+0x32], R160 ;  /* 0x000032a0c8005986 */ /* 0x000fe2000c101506 */
[----:B0-----:R-:W-:-:S03]  /*17b10*/  @P6 FFMA.FTZ R156, R2, -0.69314718246459960938, R151 ;  /* 0xbf317218029c6823 */ /* 0x001fc60000010097 */
[----:B------:R-:W4:Y:S01]  /*17b20*/  @P4 LDG.E.CONSTANT R158, desc[UR6][R4.64] ;  /* 0x00000006049e4981 */ /* 0x000f22000c1e9900 */
[----:B------:R-:W-:Y:S01]  /*17b30*/  ISETP.GE.AND P5, PT, R0, 0x14, PT ;  /* 0x000000140000780c */ /* 0x000fe20003fa6270 */
[--C-:B------:R-:W-:Y:S01]  /*17b40*/  @P6 FADD.FTZ R155, R155, R156.reuse ;  /* 0x0000009c9b9b6221 */ /* 0x100fe20000010000 */
[----:B------:R-:W-:Y:S01]  /*17b50*/  PRMT R156, R154, 0x7610, R156 ;  /* 0x000076109a9c7816 */ /* 0x000fe2000000009c */
[--C-:B------:R-:W-:Y:S01]  /*17b60*/  HADD2.F32 R154, -RZ, R184.reuse.H0_H0 ;  /* 0x200000b8ff9a7230 */ /* 0x100fe20000004100 */
[----:B------:R0:W-:Y:S01]  /*17b70*/  @P6 STG.E desc[UR6][R6.64+0x68], R138 ;  /* 0x0000688a06006986 */ /* 0x0001e2000c101906 */
[----:B------:R-:W-:Y:S01]  /*17b80*/  HADD2.F32 R184, -RZ, R184.H1_H1 ;  /* 0x300000b8ffb87230 */ /* 0x000fe20000004100 */
[----:B------:R-:W-:Y:S02]  /*17b90*/  @P6 F2FP.F16.F32.PACK_AB R155, RZ, R155 ;  /* 0x0000009bff9b623e */ /* 0x000fe400000000ff */
[----:B------:R-:W4:Y:S01]  /*17ba0*/  @P4 LDG.E.CONSTANT R150, desc[UR6][R4.64] ;  /* 0x0000000604964981 */ /* 0x000f22000c1e9900 */
[----:B------:R-:W-:-:S03]  /*17bb0*/  @P0 FADD.FTZ R143, R154, -R3 ;  /* 0x800000039a8f0221 */ /* 0x000fc60000010000 */
[----:B------:R-:W-:Y:S01]  /*17bc0*/  @P6 STG.E.U16 desc[UR6][R200.64+0x34], R156 ;  /* 0x0000349cc8006986 */ /* 0x000fe2000c101506 */
[----:B------:R-:W-:-:S03]  /*17bd0*/  @P0 FADD.FTZ R151, R184, -R3 ;  /* 0x80000003b8970221 */ /* 0x000fc60000010000 */
[----:B------:R-:W-:Y:S01]  /*17be0*/  @P6 STG.E desc[UR6][R6.64+0x6c], R139 ;  /* 0x00006c8b06006986 */ /* 0x000fe2000c101906 */
[----:B------:R-:W-:-:S03]  /*17bf0*/  @P0 FFMA.FTZ R154, R2, -0.69314718246459960938, R143 ;  /* 0xbf317218029a0823 */ /* 0x000fc6000001008f */
[----:B------:R3:W-:Y:S01]  /*17c00*/  @P6 STG.E.U16 desc[UR6][R200.64+0x36], R155 ;  /* 0x0000369bc8006986 */ /* 0x0007e2000c101506 */
[----:B------:R-:W-:Y:S01]  /*17c10*/  ISETP.GE.AND P6, PT, R0, 0x15, PT ;  /* 0x000000150000780c */ /* 0x000fe20003fc6270 */
[----:B------:R-:W-:Y:S02]  /*17c20*/  @P0 FFMA.FTZ R151, R2, -0.69314718246459960938, R151 ;  /* 0xbf31721802970823 */ /* 0x000fe40000010097 */
[----:B------:R-:W4:Y:S04]  /*17c30*/  @P5 LDG.E.CONSTANT R142, desc[UR6][R4.64] ;  /* 0x00000006048e5981 */ /* 0x000f28000c1e9900 */
[----:B------:R-:W4:Y:S06]  /*17c40*/  @P5 LDG.E.CONSTANT R140, desc[UR6][R4.64] ;  /* 0x00000006048c5981 */ /* 0x000f2c000c1e9900 */
[----:B-1----:R-:W4:Y:S04]  /*17c50*/  @P6 LDG.E.CONSTANT R141, desc[UR6][R4.64] ;  /* 0x00000006048d6981 */ /* 0x002f28000c1e9900 */
[----:B------:R1:W-:Y:S04]  /*17c60*/  @P0 STG.E desc[UR6][R6.64+0x70], R136 ;  /* 0x0000708806000986 */ /* 0x0003e8000c101906 */
[----:B0-----:R-:W4:Y:S01]  /*17c70*/  @P6 LDG.E.CONSTANT R138, desc[UR6][R4.64] ;  /* 0x00000006048a6981 */ /* 0x001f22000c1e9900 */
[----:B--2---:R-:W-:Y:S01]  /*17c80*/  @P0 FADD.FTZ R153, R153, R154 ;  /* 0x0000009a99990221 */ /* 0x004fe20000010000 */
[----:B---3--:R-:W-:-:S04]  /*17c90*/  @P0 FADD.FTZ R151, R152, R151 ;  /* 0x0000009798970221 */ /* 0x008fc80000010000 */
[----:B------:R-:W-:Y:S02]  /*17ca0*/  @P0 F2FP.F16.F32.PACK_AB R153, RZ, R153 ;  /* 0x00000099ff99023e */ /* 0x000fe400000000ff */
[----:B------:R-:W-:Y:S02]  /*17cb0*/  @P0 F2FP.F16.F32.PACK_AB R151, RZ, R151 ;  /* 0x00000097ff97023e */ /* 0x000fe400000000ff */
[----:B------:R-:W-:Y:S02]  /*17cc0*/  PRMT R155, R153, 0x7610, R155 ;  /* 0x00007610999b7816 */ /* 0x000fe4000000009b */
[----:B------:R-:W-:-:S03]  /*17cd0*/  PRMT R156, R151, 0x7610, R156 ;  /* 0x00007610979c7816 */ /* 0x000fc6000000009c */
[----:B------:R-:W-:Y:S04]  /*17ce0*/  @P0 STG.E.U16 desc[UR6][R200.64+0x38], R155 ;  /* 0x0000389bc8000986 */ /* 0x000fe8000c101506 */
[----:B------:R0:W-:Y:S04]  /*17cf0*/  @P0 STG.E desc[UR6][R6.64+0x74], R137 ;  /* 0x0000748906000986 */ /* 0x0001e8000c101906 */
[----:B------:R-:W-:Y:S01]  /*17d00*/  @P0 STG.E.U16 desc[UR6][R200.64+0x3a], R156 ;  /* 0x00003a9cc8000986 */ /* 0x000fe2000c101506 */
[----:B------:R-:W-:-:S13]  /*17d10*/  ISETP.GE.AND P0, PT, R0, 0x16, PT ;  /* 0x000000160000780c */ /* 0x000fda0003f06270 */
[----:B------:R-:W2:Y:S04]  /*17d20*/  @P0 LDG.E.CONSTANT R143, desc[UR6][R4.64] ;  /* 0x00000006048f0981 */ /* 0x000ea8000c1e9900 */
[----:B------:R-:W3:Y:S01]  /*17d30*/  @P0 LDG.E.CONSTANT R139, desc[UR6][R4.64] ;  /* 0x00000006048b0981 */ /* 0x000ee2000c1e9900 */
[----:B------:R-:W-:-:S05]  /*17d40*/  HADD2.F32 R152, -RZ, R185.H0_H0 ;  /* 0x200000b9ff987230 */ /* 0x000fca0000004100 */
[----:B------:R-:W-:Y:S01]  /*17d50*/  @P1 FADD.FTZ R151, R152, -R3 ;  /* 0x8000000398971221 */ /* 0x000fe20000010000 */
[----:B------:R-:W-:-:S03]  /*17d60*/  HADD2.F32 R154, -RZ, R185.H1_H1 ;  /* 0x300000b9ff9a7230 */ /* 0x000fc60000004100 */
[----:B------:R-:W-:Y:S02]  /*17d70*/  @P1 FFMA.FTZ R151, R2, -0.69314718246459960938, R151 ;  /* 0xbf31721802971823 */ /* 0x000fe40000010097 */
[----:B------:R-:W-:-:S04]  /*17d80*/  @P1 FADD.FTZ R153, R154, -R3 ;  /* 0x800000039a991221 */ /* 0x000fc80000010000 */
[----:B-1----:R-:W-:Y:S01]  /*17d90*/  @P1 FFMA.FTZ R136, R2, -0.69314718246459960938, R153 ;  /* 0xbf31721802881823 */ /* 0x002fe20000010099 */
[----:B----4-:R-:W-:-:S05]  /*17da0*/  @P1 FADD.FTZ R148, R148, R151 ;  /* 0x0000009794941221 */ /* 0x010fca0000010000 */
[----:B------:R-:W-:-:S04]  /*17db0*/  @P1 F2FP.F16.F32.PACK_AB R148, RZ, R148 ;  /* 0x00000094ff94123e */ /* 0x000fc800000000ff */
[----:B------:R-:W-:Y:S01]  /*17dc0*/  PRMT R151, R148, 0x7610, R151 ;  /* 0x0000761094977816 */ /* 0x000fe20000000097 */
[----:B------:R-:W-:-:S05]  /*17dd0*/  HADD2.F32 R148, -RZ, R182.H0_H0 ;  /* 0x200000b6ff947230 */ /* 0x000fca0000004100 */
[----:B0-----:R-:W-:Y:S01]  /*17de0*/  @P2 FADD.FTZ R137, R148, -R3 ;  /* 0x8000000394892221 */ /* 0x001fe20000010000 */
[----:B------:R-:W-:-:S05]  /*17df0*/  @P1 FADD.FTZ R136, R149, R136 ;  /* 0x0000008895881221 */ /* 0x000fca0000010000 */
[----:B------:R-:W-:-:S04]  /*17e00*/  @P1 F2FP.F16.F32.PACK_AB R136, RZ, R136 ;  /* 0x00000088ff88123e */ /* 0x000fc800000000ff */
[----:B------:R-:W-:Y:S01]  /*17e10*/  PRMT R152, R136, 0x7610, R152 ;  /* 0x0000761088987816 */ /* 0x000fe20000000098 */
[----:B------:R-:W-:Y:S01]  /*17e20*/  @P2 FFMA.FTZ R136, R2, -0.69314718246459960938, R137 ;  /* 0xbf31721802882823 */ /* 0x000fe20000010089 */
[----:B------:R-:W-:Y:S02]  /*17e30*/  HADD2.F32 R182, -RZ, R182.H1_H1 ;  /* 0x300000b6ffb67230 */ /* 0x000fe40000004100 */
[----:B------:R-:W-:Y:S01]  /*17e40*/  HADD2.F32 R148, -RZ, R183.H0_H0 ;  /* 0x200000b7ff947230 */ /* 0x000fe20000004100 */
[----:B------:R0:W-:Y:S02]  /*17e50*/  @P1 STG.E desc[UR6][R6.64+0x78], R134 ;  /* 0x0000788606001986 */ /* 0x0001e4000c101906 */
[----:B------:R-:W-:Y:S02]  /*17e60*/  @P2 FADD.FTZ R149, R182, -R3 ;  /* 0x80000003b6952221 */ /* 0x000fe40000010000 */
[----:B------:R-:W-:Y:S01]  /*17e70*/  @P1 STG.E.U16 desc[UR6][R200.64+0x3c], R151 ;  /* 0x00003c97c8001986 */ /* 0x000fe2000c101506 */
[----:B------:R-:W-:-:S03]  /*17e80*/  @P2 FADD.FTZ R136, R147, R136 ;  /* 0x0000008893882221 */ /* 0x000fc60000010000 */
[----:B------:R1:W-:Y:S01]  /*17e90*/  @P1 STG.E desc[UR6][R6.64+0x7c], R135 ;  /* 0x00007c8706001986 */ /* 0x0003e2000c101906 */
[----:B0-----:R-:W-:Y:S01]  /*17ea0*/  HADD2.F32 R134, -RZ, R183.H1_H1 ;  /* 0x300000b7ff867230 */ /* 0x001fe20000004100 */
[----:B------:R-:W-:Y:S01]  /*17eb0*/  @P2 F2FP.F16.F32.PACK_AB R136, RZ, R136 ;  /* 0x00000088ff88223e */ /* 0x000fe200000000ff */
[----:B------:R-:W-:-:S03]  /*17ec0*/  @P2 FFMA.FTZ R149, R2, -0.69314718246459960938, R149 ;  /* 0xbf31721802952823 */ /* 0x000fc60000010095 */
[--C-:B------:R-:W-:Y:S01]  /*17ed0*/  @P3 FADD.FTZ R137, R134, -R3.reuse ;  /* 0x8000000386893221 */ /* 0x100fe20000010000 */
[----:B-1----:R-:W-:Y:S01]  /*17ee0*/  @P3 FADD.FTZ R135, R148, -R3 ;  /* 0x8000000394873221 */ /* 0x002fe20000010000 */
[----:B------:R-:W-:Y:S03]  /*17ef0*/  @P1 STG.E.U16 desc[UR6][R200.64+0x3e], R152 ;  /* 0x00003e98c8001986 */ /* 0x000fe6000c101506 */
[--C-:B------:R-:W-:Y:S01]  /*17f00*/  @P3 FFMA.FTZ R134, R2, -0.69314718246459960938, R135.reuse ;  /* 0xbf31721802863823 */ /* 0x100fe20000010087 */
[----:B------:R-:W-:Y:S01]  /*17f10*/  PRMT R135, R136, 0x7610, R135 ;  /* 0x0000761088877816 */ /* 0x000fe20000000087 */
[----:B------:R0:W-:Y:S01]  /*17f20*/  @P2 STG.E desc[UR6][R6.64+0x80], R132 ;  /* 0x0000808406002986 */ /* 0x0001e2000c101906 */
[----:B------:R-:W-:Y:S01]  /*17f30*/  ISETP.GE.AND P1, PT, R0, 0x17, PT ;  /* 0x000000170000780c */ /* 0x000fe20003f26270 */
[----:B------:R-:W-:Y:S02]  /*17f40*/  @P2 FADD.FTZ R146, R146, R149 ;  /* 0x0000009592922221 */ /* 0x000fe40000010000 */
[----:B------:R-:W-:Y:S01]  /*17f50*/  @P2 STG.E.U16 desc[UR6][R200.64+0x40], R135 ;  /* 0x00004087c8002986 */ /* 0x000fe2000c101506 */
[----:B------:R-:W-:-:S03]  /*17f60*/  @P3 FFMA.FTZ R137, R2, -0.69314718246459960938, R137 ;  /* 0xbf31721802893823 */ /* 0x000fc60000010089 */
[----:B------:R1:W-:Y:S01]  /*17f70*/  @P2 STG.E desc[UR6][R6.64+0x84], R133 ;  /* 0x0000848506002986 */ /* 0x0003e2000c101906 */
[--C-:B0-----:R-:W-:Y:S01]  /*17f80*/  HADD2.F32 R132, -RZ, R180.reuse.H0_H0 ;  /* 0x200000b4ff847230 */ /* 0x101fe20000004100 */
[----:B------:R-:W-:Y:S01]  /*17f90*/  @P2 F2FP.F16.F32.PACK_AB R146, RZ, R146 ;  /* 0x00000092ff92223e */ /* 0x000fe200000000ff */
[----:B------:R-:W-:-:S03]  /*17fa0*/  HADD2.F32 R180, -RZ, R180.H1_H1 ;  /* 0x300000b4ffb47230 */ /* 0x000fc60000004100 */
[----:B------:R-:W4:Y:S01]  /*17fb0*/  @P1 LDG.E.CONSTANT R136, desc[UR6][R4.64] ;  /* 0x0000000604881981 */ /* 0x000f22000c1e9900 */
[----:B------:R-:W-:Y:S01]  /*17fc0*/  @P3 FADD.FTZ R134, R145, R134 ;  /* 0x0000008691863221 */ /* 0x000fe20000010000 */
[----:B-1----:R-:W-:-:S04]  /*17fd0*/  @P4 FADD.FTZ R133, R132, -R3 ;  /* 0x8000000384854221 */ /* 0x002fc80000010000 */
[----:B------:R-:W-:Y:S01]  /*17fe0*/  @P3 F2FP.F16.F32.PACK_AB R134, RZ, R134 ;  /* 0x00000086ff86323e */ /* 0x000fe200000000ff */
[----:B------:R-:W-:Y:S01]  /*17ff0*/  @P4 FFMA.FTZ R133, R2, -0.69314718246459960938, R133 ;  /* 0xbf31721802854823 */ /* 0x000fe20000010085 */
[----:B------:R-:W-:Y:S01]  /*18000*/  @P3 FADD.FTZ R137, R144, R137 ;  /* 0x0000008990893221 */ /* 0x000fe20000010000 */
[----:B------:R-:W-:Y:S01]  /*18010*/  @P2 STG.E.U16 desc[UR6][R200.64+0x42], R146 ;  /* 0x00004292c8002986 */ /* 0x000fe2000c101506 */
[----:B------:R-:W-:Y:S01]  /*18020*/  PRMT R145, R134, 0x7610, R145 ;  /* 0x0000761086917816 */ /* 0x000fe20000000091 */
[----:B------:R-:W-:Y:S02]  /*18030*/  @P4 FADD.FTZ R135, R180, -R3 ;  /* 0x80000003b4874221 */ /* 0x000fe40000010000 */
[----:B------:R0:W-:Y:S01]  /*18040*/  @P3 STG.E desc[UR6][R6.64+0x88], R130 ;  /* 0x0000888206003986 */ /* 0x0001e2000c101906 */
[----:B------:R-:W-:Y:S01]  /*18050*/  @P3 F2FP.F16.F32.PACK_AB R137, RZ, R137 ;  /* 0x00000089ff89323e */ /* 0x000fe200000000ff */
[----:B------:R-:W-:Y:S01]  /*18060*/  @P4 FFMA.FTZ R135, R2, -0.69314718246459960938, R135 ;  /* 0xbf31721802874823 */ /* 0x000fe20000010087 */
[----:B------:R-:W-:Y:S01]  /*18070*/  ISETP.GE.AND P2, PT, R0, 0x18, PT ;  /* 0x000000180000780c */ /* 0x000fe20003f46270 */
[----:B------:R-:W-:Y:S01]  /*18080*/  @P3 STG.E.U16 desc[UR6][R200.64+0x44], R145 ;  /* 0x00004491c8003986 */ /* 0x000fe2000c101506 */
[----:B------:R-:W-:-:S03]  /*18090*/  HADD2.F32 R132, -RZ, R181.H1_H1 ;  /* 0x300000b5ff847230 */ /* 0x000fc60000004100 */
[----:B------:R1:W-:Y:S01]  /*180a0*/  @P3 STG.E desc[UR6][R6.64+0x8c], R131 ;  /* 0x00008c8306003986 */ /* 0x0003e2000c101906 */
[----:B0-----:R-:W-:-:S03]  /*180b0*/  HADD2.F32 R130, -RZ, R181.H0_H0 ;  /* 0x200000b5ff827230 */ /* 0x001fc60000004100 */
[----:B------:R-:W4:Y:S01]  /*180c0*/  @P1 LDG.E.CONSTANT R134, desc[UR6][R4.64] ;  /* 0x0000000604861981 */ /* 0x000f22000c1e9900 */
[----:B------:R-:W-:-:S03]  /*180d0*/  @P4 FADD.FTZ R133, R158, R133 ;  /* 0x000000859e854221 */ /* 0x000fc60000010000 */
[----:B------:R-:W4:Y:S02]  /*180e0*/  @P2 LDG.E.CONSTANT R144, desc[UR6][R4.64] ;  /* 0x0000000604902981 */ /* 0x000f24000c1e9900 */
[----:B------:R-:W-:Y:S01]  /*180f0*/  @P4 F2FP.F16.F32.PACK_AB R133, RZ, R133 ;  /* 0x00000085ff85423e */ /* 0x000fe200000000ff */
[----:B-1----:R-:W-:Y:S01]  /*18100*/  @P5 FADD.FTZ R131, R130, -R3 ;  /* 0x8000000382835221 */ /* 0x002fe20000010000 */
[----:B------:R0:W-:Y:S01]  /*18110*/  @P3 STG.E.U16 desc[UR6][R200.64+0x46], R137 ;  /* 0x00004689c8003986 */ /* 0x0001e2000c101506 */
[----:B------:R-:W-:Y:S01]  /*18120*/  ISETP.GE.AND P3, PT, R0, 0x19, PT ;  /* 0x000000190000780c */ /* 0x000fe20003f66270 */
[----:B------:R-:W-:Y:S01]  /*18130*/  @P4 FADD.FTZ R135, R150, R135 ;  /* 0x0000008796874221 */ /* 0x000fe20000010000 */
[----:B------:R-:W-:Y:S01]  /*18140*/  @P5 FFMA.FTZ R131, R2, -0.69314718246459960938, R131 ;  /* 0xbf31721802835823 */ /* 0x000fe20000010083 */
[----:B------:R1:W-:Y:S03]  /*18150*/  @P4 STG.E desc[UR6][R6.64+0x90], R128 ;  /* 0x0000908006004986 */ /* 0x0003e6000c101906 */
[----:B------:R-:W-:Y:S01]  /*18160*/  @P4 F2FP.F16.F32.PACK_AB R135, RZ, R135 ;  /* 0x00000087ff87423e */ /* 0x000fe200000000ff */
[----:B------:R-:W4:Y:S01]  /*18170*/  @P2 LDG.E.CONSTANT R146, desc[UR6][R4.64] ;  /* 0x0000000604922981 */ /* 0x000f22000c1e9900 */
[----:B0-----:R-:W-:Y:S01]  /*18180*/  PRMT R137, R133, 0x7610, R137 ;  /* 0x0000761085897816 */ /* 0x001fe20000000089 */
[----:B------:R-:W-:-:S04]  /*18190*/  @P5 FADD.FTZ R133, R132, -R3 ;  /* 0x8000000384855221 */ /* 0x000fc80000010000 */
[----:B------:R-:W4:Y:S01]  /*181a0*/  @P3 LDG.E.CONSTANT R130, desc[UR6][R4.64] ;  /* 0x0000000604823981 */ /* 0x000f22000c1e9900 */
[----:B-1----:R-:W-:-:S03]  /*181b0*/  HADD2.F32 R128, -RZ, R178.H0_H0 ;  /* 0x200000b2ff807230 */ /* 0x002fc60000004100 */
[----:B------:R-:W-:Y:S01]  /*181c0*/  @P4 STG.E.U16 desc[UR6][R200.64+0x48], R137 ;  /* 0x00004889c8004986 */ /* 0x000fe2000c101506 */
[----:B------:R-:W-:Y:S01]  /*181d0*/  @P5 FADD.FTZ R131, R142, R131 ;  /* 0x000000838e835221 */ /* 0x000fe20000010000 */
[----:B------:R-:W-:Y:S02]  /*181e0*/  @P5 FFMA.FTZ R133, R2, -0.69314718246459960938, R133 ;  /* 0xbf31721802855823 */ /* 0x000fe40000010085 */
[----:B------:R0:W-:Y:S02]  /*181f0*/  @P4 STG.E desc[UR6][R6.64+0x94], R129 ;  /* 0x0000948106004986 */ /* 0x0001e4000c101906 */
[----:B------:R-:W-:Y:S01]  /*18200*/  @P5 F2FP.F16.F32.PACK_AB R131, RZ, R131 ;  /* 0x00000083ff83523e */ /* 0x000fe200000000ff */
[----:B------:R-:W-:Y:S01]  /*18210*/  @P5 FADD.FTZ R133, R140, R133 ;  /* 0x000000858c855221 */ /* 0x000fe20000010000 */
[----:B------:R-:W-:Y:S04]  /*18220*/  @P4 STG.E.U16 desc[UR6][R200.64+0x4a], R135 ;  /* 0x00004a87c8004986 */ /* 0x000fe8000c101506 */
[----:B------:R1:W-:Y:S01]  /*18230*/  @P5 STG.E desc[UR6][R6.64+0x98], R126 ;  /* 0x0000987e06005986 */ /* 0x0003e2000c101906 */
[----:B0-----:R-:W-:Y:S01]  /*18240*/  @P6 FADD.FTZ R129, R128, -R3 ;  /* 0x8000000380816221 */ /* 0x001fe20000010000 */
[----:B------:R-:W-:-:S02]  /*18250*/  PRMT R142, R131, 0x7610, R142 ;  /* 0x00007610838e7816 */ /* 0x000fc4000000008e */
[----:B------:R-:W4:Y:S01]  /*18260*/  @P3 LDG.E.CONSTANT R148, desc[UR6][R4.64] ;  /* 0x0000000604943981 */ /* 0x000f22000c1e9900 */
[----:B------:R-:W-:Y:S01]  /*18270*/  @P5 F2FP.F16.F32.PACK_AB R133, RZ, R133 ;  /* 0x00000085ff85523e */ /* 0x000fe200000000ff */
[----:B-1----:R-:W-:Y:S01]  /*18280*/  @P6 FFMA.FTZ R126, R2, -0.69314718246459960938, R129 ;  /* 0xbf317218027e6823 */ /* 0x002fe20000010081 */
[----:B------:R-:W-:-:S03]  /*18290*/  HADD2.F32 R178, -RZ, R178.H1_H1 ;  /* 0x300000b2ffb27230 */ /* 0x000fc60000004100 */
[----:B------:R-:W-:Y:S01]  /*182a0*/  @P6 FADD.FTZ R126, R141, R126 ;  /* 0x0000007e8d7e6221 */ /* 0x000fe20000010000 */
[----:B------:R-:W-:Y:S01]  /*182b0*/  @P5 STG.E.U16 desc[UR6][R200.64+0x4c], R142 ;  /* 0x00004c8ec8005986 */ /* 0x000fe2000c101506 */
[----:B------:R-:W-:-:S03]  /*182c0*/  ISETP.GE.AND P4, PT, R0, 0x1a, PT ;  /* 0x0000001a0000780c */ /* 0x000fc60003f86270 */
[----:B------:R-:W-:Y:S01]  /*182d0*/  @P5 STG.E desc[UR6][R6.64+0x9c], R127 ;  /* 0x00009c7f06005986 */ /* 0x000fe2000c101906 */
[----:B------:R-:W-:Y:S01]  /*182e0*/  @P6 F2FP.F16.F32.PACK_AB R126, RZ, R126 ;  /* 0x0000007eff7e623e */ /* 0x000fe200000000ff */
[----:B------:R-:W-:Y:S02]  /*182f0*/  @P6 FADD.FTZ R131, R178, -R3 ;  /* 0x80000003b2836221 */ /* 0x000fe40000010000 */
[----:B------:R0:W-:Y:S01]  /*18300*/  @P5 STG.E.U16 desc[UR6][R200.64+0x4e], R133 ;  /* 0x00004e85c8005986 */ /* 0x0001e2000c101506 */
[----:B------:R-:W-:Y:S01]  /*18310*/  ISETP.GE.AND P5, PT, R0, 0x1b, PT ;  /* 0x0000001b0000780c */ /* 0x000fe20003fa6270 */
[----:B------:R-:W-:Y:S01]  /*18320*/  @P6 FFMA.FTZ R131, R2, -0.69314718246459960938, R131 ;  /* 0xbf31721802836823 */ /* 0x000fe20000010083 */
[----:B------:R-:W-:-:S03]  /*18330*/  HADD2.F32 R128, -RZ, R179.H1_H1 ;  /* 0x300000b3ff807230 */ /* 0x000fc60000004100 */
[----:B------:R-:W-:Y:S01]  /*18340*/  @P6 FADD.FTZ R131, R138, R131 ;  /* 0x000000838a836221 */ /* 0x000fe20000010000 */
[----:B------:R-:W4:Y:S04]  /*18350*/  @P4 LDG.E.CONSTANT R132, desc[UR6][R4.64] ;  /* 0x0000000604844981 */ /* 0x000f28000c1e9900 */
[----:B------:R-:W4:Y:S01]  /*18360*/  @P4 LDG.E.CONSTANT R140, desc[UR6][R4.64] ;  /* 0x00000006048c4981 */ /* 0x000f22000c1e9900 */
[----:B0-----:R-:W-:Y:S01]  /*18370*/  PRMT R133, R126, 0x7610, R133 ;  /* 0x000076107e857816 */ /* 0x001fe20000000085 */
[----:B------:R-:W-:Y:S02]  /*18380*/  HADD2.F32 R126, -RZ, R179.H0_H0 ;  /* 0x200000b3ff7e7230 */ /* 0x000fe40000004100 */
[--C-:B------:R-:W-:Y:S01]  /*18390*/  @P0 FADD.FTZ R129, R128, -R3.reuse ;  /* 0x8000000380810221 */ /* 0x100fe20000010000 */
[----:B------:R-:W4:Y:S02]  /*183a0*/  @P5 LDG.E.CONSTANT R142, desc[UR6][R4.64] ;  /* 0x00000006048e5981 */ /* 0x000f24000c1e9900 */
[----:B------:R-:W-:Y:S01]  /*183b0*/  @P0 FADD.FTZ R127, R126, -R3 ;  /* 0x800000037e7f0221 */ /* 0x000fe20000010000 */
[----:B------:R-:W-:Y:S01]  /*183c0*/  @P6 F2FP.F16.F32.PACK_AB R131, RZ, R131 ;  /* 0x00000083ff83623e */ /* 0x000fe200000000ff */
[----:B------:R0:W-:Y:S02]  /*183d0*/  @P6 STG.E desc[UR6][R6.64+0xa0], R124 ;  /* 0x0000a07c06006986 */ /* 0x0001e4000c101906 */
[----:B------:R-:W-:-:S02]  /*183e0*/  @P0 FFMA.FTZ R126, R2, -0.69314718246459960938, R127 ;  /* 0xbf317218027e0823 */ /* 0x000fc4000001007f */
[----:B------:R-:W-:Y:S04]  /*183f0*/  @P6 STG.E.U16 desc[UR6][R200.64+0x50], R133 ;  /* 0x00005085c8006986 */ /* 0x000fe8000c101506 */
[----:B------:R1:W-:Y:S01]  /*18400*/  @P6 STG.E desc[UR6][R6.64+0xa4], R125 ;  /* 0x0000a47d06006986 */ /* 0x0003e2000c101906 */
[----:B0-----:R-:W-:-:S03]  /*18410*/  @P0 FFMA.FTZ R124, R2, -0.69314718246459960938, R129 ;  /* 0xbf317218027c0823 */ /* 0x001fc60000010081 */
[----:B------:R-:W4:Y:S04]  /*18420*/  @P5 LDG.E.CONSTANT R150, desc[UR6][R4.64] ;  /* 0x0000000604965981 */ /* 0x000f28000c1e9900 */
[----:B------:R-:W-:Y:S01]  /*18430*/  @P6 STG.E.U16 desc[UR6][R200.64+0x52], R131 ;  /* 0x00005283c8006986 */ /* 0x000fe2000c101506 */
[----:B------:R-:W-:-:S03]  /*18440*/  ISETP.GE.AND P6, PT, R0, 0x1c, PT ;  /* 0x0000001c0000780c */ /* 0x000fc60003fc6270 */
[----:B------:R-:W-:Y:S10]  /*18450*/  @P0 STG.E desc[UR6][R6.64+0xa8], R122 ;  /* 0x0000a87a06000986 */ /* 0x000ff4000c101906 */
[----:B------:R-:W4:Y:S04]  /*18460*/  @P6 LDG.E.CONSTANT R128, desc[UR6][R4.64] ;  /* 0x0000000604806981 */ /* 0x000f28000c1e9900 */
[----:B------:R-:W4:Y:S01]  /*18470*/  @P6 LDG.E.CONSTANT R138, desc[UR6][R4.64] ;  /* 0x00000006048a6981 */ /* 0x000f22000c1e9900 */
[----:B--2---:R-:W-:Y:S01]  /*18480*/  @P0 FADD.FTZ R126, R143, R126 ;  /* 0x0000007e8f7e0221 */ /* 0x004fe20000010000 */
[----:B---3--:R-:W-:-:S04]  /*18490*/  @P0 FADD.FTZ R124, R139, R124 ;  /* 0x0000007c8b7c0221 */ /* 0x008fc80000010000 */
[----:B------:R-:W-:Y:S02]  /*184a0*/  @P0 F2FP.F16.F32.PACK_AB R126, RZ, R126 ;  /* 0x0000007eff7e023e */ /* 0x000fe400000000ff */
[----:B------:R-:W-:Y:S02]  /*184b0*/  @P0 F2FP.F16.F32.PACK_AB R124, RZ, R124 ;  /* 0x0000007cff7c023e */ /* 0x000fe400000000ff */
[----:B------:R-:W-:Y:S02]  /*184c0*/  PRMT R127, R126, 0x7610, R127 ;  /* 0x000076107e7f7816 */ /* 0x000fe4000000007f */
[----:B------:R-:W-:-:S03]  /*184d0*/  PRMT R129, R124, 0x7610, R129 ;  /* 0x000076107c817816 */ /* 0x000fc60000000081 */
[----:B------:R0:W-:Y:S04]  /*184e0*/  @P0 STG.E.U16 desc[UR6][R200.64+0x54], R127 ;  /* 0x0000547fc8000986 */ /* 0x0001e8000c101506 */
[----:B------:R2:W-:Y:S04]  /*184f0*/  @P0 STG.E desc[UR6][R6.64+0xac], R123 ;  /* 0x0000ac7b06000986 */ /* 0x0005e8000c101906 */
[----:B------:R-:W-:Y:S01]  /*18500*/  @P0 STG.E.U16 desc[UR6][R200.64+0x56], R129 ;  /* 0x00005681c8000986 */ /* 0x000fe2000c101506 */
[----:B------:R-:W-:-:S13]  /*18510*/  ISETP.GE.AND P0, PT, R0, 0x1d, PT ;  /* 0x0000001d0000780c */ /* 0x000fda0003f06270 */
[----:B------:R-:W3:Y:S04]  /*18520*/  @P0 LDG.E.CONSTANT R126, desc[UR6][R4.64] ;  /* 0x00000006047e0981 */ /* 0x000ee8000c1e9900 */
[----:B------:R-:W3:Y:S01]  /*18530*/  @P0 LDG.E.CONSTANT R152, desc[UR6][R4.64] ;  /* 0x0000000604980981 */ /* 0x000ee2000c1e9900 */
[--C-:B------:R-:W-:Y:S02]  /*18540*/  HADD2.F32 R124, -RZ, R176.reuse.H0_H0 ;  /* 0x200000b0ff7c7230 */ /* 0x100fe40000004100 */
[----:B------:R-:W-:-:S03]  /*18550*/  HADD2.F32 R176, -RZ, R176.H1_H1 ;  /* 0x300000b0ffb07230 */ /* 0x000fc60000004100 */
[--C-:B-1----:R-:W-:Y:S02]  /*18560*/  @P1 FADD.FTZ R125, R124, -R3.reuse ;  /* 0x800000037c7d1221 */ /* 0x102fe40000010000 */
[----:B0-----:R-:W-:Y:S02]  /*18570*/  @P1 FADD.FTZ R127, R176, -R3 ;  /* 0x80000003b07f1221 */ /* 0x001fe40000010000 */
[C---:B------:R-:W-:Y:S02]  /*18580*/  @P1 FFMA.FTZ R125, R2.reuse, -0.69314718246459960938, R125 ;  /* 0xbf317218027d1823 */ /* 0x040fe4000001007d */
[----:B------:R-:W-:Y:S01]  /*18590*/  @P1 FFMA.FTZ R127, R2, -0.69314718246459960938, R127 ;  /* 0xbf317218027f1823 */ /* 0x000fe2000001007f */
[--C-:B------:R-:W-:Y:S02]  /*185a0*/  HADD2.F32 R122, -RZ, R177.reuse.H0_H0 ;  /* 0x200000b1ff7a7230 */ /* 0x100fe40000004100 */
[----:B------:R-:W-:-:S03]  /*185b0*/  HADD2.F32 R124, -RZ, R177.H1_H1 ;  /* 0x300000b1ff7c7230 */ /* 0x000fc60000004100 */
[----:B--2---:R-:W-:Y:S01]  /*185c0*/  @P2 FADD.FTZ R123, R122, -R3 ;  /* 0x800000037a7b2221 */ /* 0x004fe20000010000 */
[----:B------:R-:W-:-:S03]  /*185d0*/  HADD2.F32 R122, -RZ, R174.H0_H0 ;  /* 0x200000aeff7a7230 */ /* 0x000fc60000004100 */
[----:B------:R-:W-:Y:S01]  /*185e0*/  @P2 FFMA.FTZ R123, R2, -0.69314718246459960938, R123 ;  /* 0xbf317218027b2823 */ /* 0x000fe2000001007b */
[----:B------:R-:W-:Y:S01]  /*185f0*/  HADD2.F32 R174, -RZ, R174.H1_H1 ;  /* 0x300000aeffae7230 */ /* 0x000fe20000004100 */
[----:B------:R0:W-:Y:S02]  /*18600*/  @P1 STG.E desc[UR6][R6.64+0xb0], R120 ;  /* 0x0000b07806001986 */ /* 0x0001e4000c101906 */
[----:B0-----:R-:W-:Y:S02]  /*18610*/  HADD2.F32 R120, -RZ, R175.H1_H1 ;  /* 0x300000afff787230 */ /* 0x001fe40000004100 */
[----:B----4-:R-:W-:-:S05]  /*18620*/  @P1 FADD.FTZ R125, R136, R125 ;  /* 0x0000007d887d1221 */ /* 0x010fca0000010000 */
[----:B------:R-:W-:-:S04]  /*18630*/  @P1 F2FP.F16.F32.PACK_AB R125, RZ, R125 ;  /* 0x0000007dff7d123e */ /* 0x000fc800000000ff */
[----:B------:R-:W-:Y:S01]  /*18640*/  PRMT R129, R125, 0x7610, R129 ;  /* 0x000076107d817816 */ /* 0x000fe20000000081 */
[----:B------:R-:W-:-:S04]  /*18650*/  @P2 FADD.FTZ R125, R124, -R3 ;  /* 0x800000037c7d2221 */ /* 0x000fc80000010000 */
[----:B------:R-:W-:Y:S01]  /*18660*/  @P2 FFMA.FTZ R125, R2, -0.69314718246459960938, R125 ;  /* 0xbf317218027d2823 */ /* 0x000fe2000001007d */
[----:B------:R0:W-:Y:S01]  /*18670*/  @P1 STG.E.U16 desc[UR6][R200.64+0x58], R129 ;  /* 0x00005881c8001986 */ /* 0x0001e2000c101506 */
[----:B------:R-:W-:-:S05]  /*18680*/  @P1 FADD.FTZ R127, R134, R127 ;  /* 0x0000007f867f1221 */ /* 0x000fca0000010000 */
[----:B------:R-:W-:Y:S01]  /*18690*/  @P1 F2FP.F16.F32.PACK_AB R127, RZ, R127 ;  /* 0x0000007fff7f123e */ /* 0x000fe200000000ff */
[----:B------:R-:W-:-:S03]  /*186a0*/  @P2 FADD.FTZ R123, R144, R123 ;  /* 0x0000007b907b2221 */ /* 0x000fc60000010000 */
[----:B------:R-:W-:Y:S01]  /*186b0*/  PRMT R124, R127, 0x7610, R124 ;  /* 0x000076107f7c7816 */ /* 0x000fe2000000007c */
[----:B------:R-:W-:Y:S01]  /*186c0*/  @P3 FADD.FTZ R127, R122, -R3 ;  /* 0x800000037a7f3221 */ /* 0x000fe20000010000 */
[----:B------:R-:W-:Y:S01]  /*186d0*/  @P1 STG.E desc[UR6][R6.64+0xb4], R121 ;  /* 0x0000b47906001986 */ /* 0x000fe2000c101906 */
[----:B------:R-:W-:Y:S02]  /*186e0*/  @P2 F2FP.F16.F32.PACK_AB R123, RZ, R123 ;  /* 0x0000007bff7b223e */ /* 0x000fe400000000ff */
[----:B------:R-:W-:Y:S01]  /*186f0*/  @P3 FFMA.FTZ R127, R2, -0.69314718246459960938, R127 ;  /* 0xbf317218027f3823 */ /* 0x000fe2000001007f */
[----:B------:R-:W-:Y:S01]  /*18700*/  @P1 STG.E.U16 desc[UR6][R200.64+0x5a], R124 ;  /* 0x00005a7cc8001986 */ /* 0x000fe2000c101506 */
[----:B------:R-:W-:Y:S01]  /*18710*/  @P2 FADD.FTZ R125, R146, R125 ;  /* 0x0000007d927d2221 */ /* 0x000fe20000010000 */
[----:B0-----:R-:W-:Y:S01]  /*18720*/  @P3 FADD.FTZ R129, R174, -R3 ;  /* 0x80000003ae813221 */ /* 0x001fe20000010000 */
[----:B------:R-:W-:Y:S01]  /*18730*/  ISETP.GE.AND P1, PT, R0, 0x1e, PT ;  /* 0x0000001e0000780c */ /* 0x000fe20003f26270 */
[----:B------:R0:W-:Y:S02]  /*18740*/  @P2 STG.E desc[UR6][R6.64+0xb8], R118 ;  /* 0x0000b87606002986 */ /* 0x0001e4000c101906 */
[----:B------:R-:W-:Y:S01]  /*18750*/  @P2 F2FP.F16.F32.PACK_AB R125, RZ, R125 ;  /* 0x0000007dff7d223e */ /* 0x000fe200000000ff */
[----:B------:R-:W-:Y:S01]  /*18760*/  @P3 FADD.FTZ R127, R130, R127 ;  /* 0x0000007f827f3221 */ /* 0x000fe20000010000 */
[----:B------:R-:W-:Y:S01]  /*18770*/  @P3 FFMA.FTZ R129, R2, -0.69314718246459960938, R129 ;  /* 0xbf31721802813823 */ /* 0x000fe20000010081 */
[----:B------:R-:W-:Y:S03]  /*18780*/  @P2 STG.E.U16 desc[UR6][R200.64+0x5c], R123 ;  /* 0x00005c7bc8002986 */ /* 0x000fe6000c101506 */
[----:B------:R-:W-:Y:S01]  /*18790*/  @P3 F2FP.F16.F32.PACK_AB R127, RZ, R127 ;  /* 0x0000007fff7f323e */ /* 0x000fe200000000ff */
[----:B------:R-:W-:Y:S04]  /*187a0*/  @P2 STG.E desc[UR6][R6.64+0xbc], R119 ;  /* 0x0000bc7706002986 */ /* 0x000fe8000c101906 */
[----:B------:R-:W-:Y:S01]  /*187b0*/  @P2 STG.E.U16 desc[UR6][R200.64+0x5e], R125 ;  /* 0x00005e7dc8002986 */ /* 0x000fe2000c101506 */
[----:B0-----:R-:W-:Y:S01]  /*187c0*/  HADD2.F32 R118, -RZ, R175.H0_H0 ;  /* 0x200000afff767230 */ /* 0x001fe20000004100 */
[----:B------:R-:W-:-:S02]  /*187d0*/  ISETP.GE.AND P2, PT, R0, 0x1f, PT ;  /* 0x0000001f0000780c */ /* 0x000fc40003f46270 */
[----:B------:R0:W-:Y:S01]  /*187e0*/  @P3 STG.E desc[UR6][R6.64+0xc0], R116 ;  /* 0x0000c07406003986 */ /* 0x0001e2000c101906 */
[----:B------:R-:W-:-:S03]  /*187f0*/  @P4 FADD.FTZ R121, R120, -R3 ;  /* 0x8000000378794221 */ /* 0x000fc60000010000 */
[----:B------:R-:W2:Y:S01]  /*18800*/  @P1 LDG.E.CONSTANT R122, desc[UR6][R4.64] ;  /* 0x00000006047a1981 */ /* 0x000ea2000c1e9900 */
[----:B------:R-:W-:-:S03]  /*18810*/  @P3 FADD.FTZ R129, R148, R129 ;  /* 0x0000008194813221 */ /* 0x000fc60000010000 */
[----:B------:R-:W-:Y:S01]  /*18820*/  @P3 STG.E.U16 desc[UR6][R200.64+0x60], R127 ;  /* 0x0000607fc8003986 */ /* 0x000fe2000c101506 */
[--C-:B0-----:R-:W-:Y:S01]  /*18830*/  HADD2.F32 R116, -RZ, R172.reuse.H0_H0 ;  /* 0x200000acff747230 */ /* 0x101fe20000004100 */
[----:B------:R-:W-:Y:S02]  /*18840*/  @P3 F2FP.F16.F32.PACK_AB R129, RZ, R129 ;  /* 0x00000081ff81323e */ /* 0x000fe400000000ff */
[----:B------:R0:W-:Y:S01]  /*18850*/  @P3 STG.E desc[UR6][R6.64+0xc4], R117 ;  /* 0x0000c47506003986 */ /* 0x0001e2000c101906 */
[----:B------:R-:W-:Y:S01]  /*18860*/  @P4 FADD.FTZ R119, R118, -R3 ;  /* 0x8000000376774221 */ /* 0x000fe20000010000 */
[----:B------:R-:W-:Y:S02]  /*18870*/  HADD2.F32 R172, -RZ, R172.H1_H1 ;  /* 0x300000acffac7230 */ /* 0x000fe40000004100 */
[----:B------:R-:W4:Y:S01]  /*18880*/  @P1 LDG.E.CONSTANT R124, desc[UR6][R4.64] ;  /* 0x00000006047c1981 */ /* 0x000f22000c1e9900 */
[C---:B------:R-:W-:Y:S01]  /*18890*/  @P4 FFMA.FTZ R119, R2.reuse, -0.69314718246459960938, R119 ;  /* 0xbf31721802774823 */ /* 0x040fe20000010077 */
[----:B------:R-:W-:-:S02]  /*188a0*/  @P4 FFMA.FTZ R121, R2, -0.69314718246459960938, R121 ;  /* 0xbf31721802794823 */ /* 0x000fc40000010079 */
[----:B------:R-:W-:Y:S01]  /*188b0*/  @P3 STG.E.U16 desc[UR6][R200.64+0x62], R129 ;  /* 0x00006281c8003986 */ /* 0x000fe2000c101506 */
[--C-:B0-----:R-:W-:Y:S01]  /*188c0*/  @P5 FADD.FTZ R117, R116, -R3.reuse ;  /* 0x8000000374755221 */ /* 0x101fe20000010000 */
[----:B------:R-:W-:Y:S01]  /*188d0*/  ISETP.GE.AND P3, PT, R0, 0x20, PT ;  /* 0x000000200000780c */ /* 0x000fe20003f66270 */
[----:B------:R-:W-:Y:S01]  /*188e0*/  @P5 FADD.FTZ R123, R172, -R3 ;  /* 0x80000003ac7b5221 */ /* 0x000fe20000010000 */
[----:B------:R-:W4:Y:S01]  /*188f0*/  @P2 LDG.E.CONSTANT R118, desc[UR6][R4.64] ;  /* 0x0000000604762981 */ /* 0x000f22000c1e9900 */
[----:B------:R-:W-:Y:S01]  /*18900*/  @P5 FFMA.FTZ R117, R2, -0.69314718246459960938, R117 ;  /* 0xbf31721802755823 */ /* 0x000fe20000010075 */
[----:B------:R-:W-:Y:S01]  /*18910*/  @P4 FADD.FTZ R119, R132, R119 ;  /* 0x0000007784774221 */ /* 0x000fe20000010000 */
[----:B------:R-:W-:Y:S01]  /*18920*/  @P5 FFMA.FTZ R123, R2, -0.69314718246459960938, R123 ;  /* 0xbf317218027b5823 */ /* 0x000fe2000001007b */
[----:B------:R-:W4:Y:S01]  /*18930*/  @P2 LDG.E.CONSTANT R120, desc[UR6][R4.64] ;  /* 0x0000000604782981 */ /* 0x000f22000c1e9900 */
[----:B------:R-:W-:-:S03]  /*18940*/  @P4 FADD.FTZ R121, R140, R121 ;  /* 0x000000798c794221 */ /* 0x000fc60000010000 */
[----:B------:R0:W-:Y:S01]  /*18950*/  @P4 STG.E desc[UR6][R6.64+0xc8], R114 ;  /* 0x0000c87206004986 */ /* 0x0001e2000c101906 */
[----:B------:R-:W-:Y:S01]  /*18960*/  @P5 FADD.FTZ R117, R142, R117 ;  /* 0x000000758e755221 */ /* 0x000fe20000010000 */
[----:B------:R-:W-:Y:S02]  /*18970*/  @P4 F2FP.F16.F32.PACK_AB R119, RZ, R119 ;  /* 0x00000077ff77423e */ /* 0x000fe400000000ff */
[----:B------:R-:W4:Y:S01]  /*18980*/  @P3 LDG.E.CONSTANT R130, desc[UR6][R4.64] ;  /* 0x0000000604823981 */ /* 0x000f22000c1e9900 */
[----:B------:R-:W-:Y:S02]  /*18990*/  @P4 F2FP.F16.F32.PACK_AB R121, RZ, R121 ;  /* 0x00000079ff79423e */ /* 0x000fe400000000ff */
[----:B------:R-:W-:Y:S01]  /*189a0*/  @P5 F2FP.F16.F32.PACK_AB R117, RZ, R117 ;  /* 0x00000075ff75523e */ /* 0x000fe200000000ff */
[----:B------:R-:W-:Y:S01]  /*189b0*/  @P4 STG.E.U16 desc[UR6][R200.64+0x64], R119 ;  /* 0x00006477c8004986 */ /* 0x000fe2000c101506 */
[--C-:B0-----:R-:W-:Y:S02]  /*189c0*/  HADD2.F32 R114, -RZ, R173.reuse.H0_H0 ;  /* 0x200000adff727230 */ /* 0x101fe40000004100 */
[----:B------:R-:W-:Y:S01]  /*189d0*/  PRMT R125, R117, 0x7610, R125 ;  /* 0x00007610757d7816 */ /* 0x000fe2000000007d */
[----:B------:R0:W-:Y:S01]  /*189e0*/  @P4 STG.E desc[UR6][R6.64+0xcc], R115 ;  /* 0x0000cc7306004986 */ /* 0x0001e2000c101906 */
[----:B------:R-:W-:-:S03]  /*189f0*/  HADD2.F32 R116, -RZ, R173.H1_H1 ;  /* 0x300000adff747230 */ /* 0x000fc60000004100 */
[----:B------:R-:W4:Y:S01]  /*18a00*/  @P3 LDG.E.CONSTANT R132, desc[UR6][R4.64] ;  /* 0x0000000604843981 */ /* 0x000f22000c1e9900 */
[----:B------:R-:W-:-:S03]  /*18a10*/  @P5 FADD.FTZ R123, R150, R123 ;  /* 0x0000007b967b5221 */ /* 0x000fc60000010000 */
[----:B------:R-:W-:Y:S01]  /*18a20*/  @P4 STG.E.U16 desc[UR6][R200.64+0x66], R121 ;  /* 0x00006679c8004986 */ /* 0x000fe2000c101506 */
[----:B------:R-:W-:Y:S02]  /*18a30*/  ISETP.GE.AND P4, PT, R0, 0x21, PT ;  /* 0x000000210000780c */ /* 0x000fe40003f86270 */
[----:B------:R-:W-:Y:S01]  /*18a40*/  @P5 F2FP.F16.F32.PACK_AB R123, RZ, R123 ;  /* 0x0000007bff7b523e */ /* 0x000fe200000000ff */
[----:B0-----:R-:W-:Y:S01]  /*18a50*/  @P6 FADD.FTZ R115, R114, -R3 ;  /* 0x8000000372736221 */ /* 0x001fe20000010000 */
[----:B------:R0:W-:Y:S04]  /*18a60*/  @P5 STG.E desc[UR6][R6.64+0xd0], R112 ;  /* 0x0000d07006005986 */ /* 0x0001e8000c101906 */
[----:B------:R-:W-:Y:S01]  /*18a70*/  @P5 STG.E.U16 desc[UR6][R200.64+0x68], R125 ;  /* 0x0000687dc8005986 */ /* 0x000fe2000c101506 */
[----:B------:R-:W-:-:S03]  /*18a80*/  @P6 FFMA.FTZ R115, R2, -0.69314718246459960938, R115 ;  /* 0xbf31721802736823 */ /* 0x000fc60000010073 */
[----:B------:R1:W-:Y:S01]  /*18a90*/  @P5 STG.E desc[UR6][R6.64+0xd4], R113 ;  /* 0x0000d47106005986 */ /* 0x0003e2000c101906 */
[----:B------:R-:W-:-:S03]  /*18aa0*/  @P6 FADD.FTZ R117, R116, -R3 ;  /* 0x8000000374756221 */ /* 0x000fc60000010000 */
[----:B------:R-:W-:Y:S01]  /*18ab0*/  @P5 STG.E.U16 desc[UR6][R200.64+0x6a], R123 ;  /* 0x00006a7bc8005986 */ /* 0x000fe2000c101506 */
[----:B------:R-:W-:Y:S01]  /*18ac0*/  ISETP.GE.AND P5, PT, R0, 0x22, PT ;  /* 0x000000220000780c */ /* 0x000fe20003fa6270 */
[----:B------:R-:W-:Y:S01]  /*18ad0*/  @P6 FADD.FTZ R115, R128, R115 ;  /* 0x0000007380736221 */ /* 0x000fe20000010000 */
[--C-:B0-----:R-:W-:Y:S02]  /*18ae0*/  HADD2.F32 R112, -RZ, R170.reuse.H0_H0 ;  /* 0x200000aaff707230 */ /* 0x101fe40000004100 */
[----:B------:R-:W-:Y:S01]  /*18af0*/  @P6 FFMA.FTZ R117, R2, -0.69314718246459960938, R117 ;  /* 0xbf31721802756823 */ /* 0x000fe20000010075 */
[----:B------:R-:W4:Y:S01]  /*18b00*/  @P4 LDG.E.CONSTANT R134, desc[UR6][R4.64] ;  /* 0x0000000604864981 */ /* 0x000f22000c1e9900 */
[----:B------:R-:W-:Y:S02]  /*18b10*/  @P6 F2FP.F16.F32.PACK_AB R115, RZ, R115 ;  /* 0x00000073ff73623e */ /* 0x000fe400000000ff */
[----:B------:R-:W-:Y:S01]  /*18b20*/  @P6 FADD.FTZ R117, R138, R117 ;  /* 0x000000758a756221 */ /* 0x000fe20000010000 */
[----:B-1----:R-:W-:Y:S01]  /*18b30*/  @P0 FADD.FTZ R113, R112, -R3 ;  /* 0x8000000370710221 */ /* 0x002fe20000010000 */
[----:B------:R-:W-:Y:S01]  /*18b40*/  HADD2.F32 R170, -RZ, R170.H1_H1 ;  /* 0x300000aaffaa7230 */ /* 0x000fe20000004100 */
[----:B------:R-:W4:Y:S01]  /*18b50*/  @P4 LDG.E.CONSTANT R136, desc[UR6][R4.64] ;  /* 0x0000000604884981 */ /* 0x000f22000c1e9900 */
[----:B------:R-:W-:Y:S01]  /*18b60*/  PRMT R119, R115, 0x7610, R119 ;  /* 0x0000761073777816 */ /* 0x000fe20000000077 */
[----:B------:R-:W-:Y:S01]  /*18b70*/  @P0 FFMA.FTZ R113, R2, -0.69314718246459960938, R113 ;  /* 0xbf31721802710823 */ /* 0x000fe20000010071 */
[----:B------:R-:W-:Y:S01]  /*18b80*/  @P6 F2FP.F16.F32.PACK_AB R117, RZ, R117 ;  /* 0x00000075ff75623e */ /* 0x000fe200000000ff */
[----:B------:R-:W4:Y:S01]  /*18b90*/  @P5 LDG.E.CONSTANT R116, desc[UR6][R4.64] ;  /* 0x0000000604745981 */ /* 0x000f22000c1e9900 */
[----:B------:R-:W-:-:S03]  /*18ba0*/  @P0 FADD.FTZ R115, R170, -R3 ;  /* 0x80000003aa730221 */ /* 0x000fc60000010000 */
[----:B------:R-:W4:Y:S01]  /*18bb0*/  @P5 LDG.E.CONSTANT R114, desc[UR6][R4.64] ;  /* 0x0000000604725981 */ /* 0x000f22000c1e9900 */
[----:B------:R-:W-:-:S03]  /*18bc0*/  @P0 FFMA.FTZ R115, R2, -0.69314718246459960938, R115 ;  /* 0xbf31721802730823 */ /* 0x000fc60000010073 */
[----:B------:R-:W-:Y:S04]  /*18bd0*/  @P6 STG.E desc[UR6][R6.64+0xd8], R110 ;  /* 0x0000d86e06006986 */ /* 0x000fe8000c101906 */
[----:B------:R-:W-:Y:S04]  /*18be0*/  @P6 STG.E.U16 desc[UR6][R200.64+0x6c], R119 ;  /* 0x00006c77c8006986 */ /* 0x000fe8000c101506 */
[----:B------:R-:W-:Y:S04]  /*18bf0*/  @P6 STG.E desc[UR6][R6.64+0xdc], R111 ;  /* 0x0000dc6f06006986 */ /* 0x000fe8000c101906 */
[----:B------:R0:W-:Y:S01]  /*18c00*/  @P6 STG.E.U16 desc[UR6][R200.64+0x6e], R117 ;  /* 0x00006e75c8006986 */ /* 0x0001e2000c101506 */
[----:B------:R-:W-:-:S03]  /*18c10*/  ISETP.GE.AND P6, PT, R0, 0x23, PT ;  /* 0x000000230000780c */ /* 0x000fc60003fc6270 */
[----:B------:R1:W-:Y:S10]  /*18c20*/  @P0 STG.E desc[UR6][R6.64+0xe0], R108 ;  /* 0x0000e06c06000986 */ /* 0x0003f4000c101906 */
[----:B------:R-:W4:Y:S04]  /*18c30*/  @P6 LDG.E.CONSTANT R128, desc[UR6][R4.64] ;  /* 0x0000000604806981 */ /* 0x000f28000c1e9900 */
[----:B------:R-:W4:Y:S01]  /*18c40*/  @P6 LDG.E.CONSTANT R138, desc[UR6][R4.64] ;  /* 0x00000006048a6981 */ /* 0x000f22000c1e9900 */
[----:B---3--:R-:W-:Y:S01]  /*18c50*/  @P0 FADD.FTZ R113, R126, R113 ;  /* 0x000000717e710221 */ /* 0x008fe20000010000 */
[----:B------:R-:W-:-:S04]  /*18c60*/  @P0 FADD.FTZ R115, R152, R115 ;  /* 0x0000007398730221 */ /* 0x000fc80000010000 */
[----:B------:R-:W-:-:S04]  /*18c70*/  @P0 F2FP.F16.F32.PACK_AB R113, RZ, R113 ;  /* 0x00000071ff71023e */ /* 0x000fc800000000ff */
[----:B0-----:R-:W-:Y:S02]  /*18c80*/  PRMT R117, R113, 0x7610, R117 ;  /* 0x0000761071757816 */ /* 0x001fe40000000075 */
[----:B------:R-:W-:-:S03]  /*18c90*/  @P0 F2FP.F16.F32.PACK_AB R115, RZ, R115 ;  /* 0x00000073ff73023e */ /* 0x000fc600000000ff */
[----:B------:R-:W-:Y:S04]  /*18ca0*/  @P0 STG.E.U16 desc[UR6][R200.64+0x70], R117 ;  /* 0x00007075c8000986 */ /* 0x000fe8000c101506 */
[----:B------:R0:W-:Y:S04]  /*18cb0*/  @P0 STG.E desc[UR6][R6.64+0xe4], R109 ;  /* 0x0000e46d06000986 */ /* 0x0001e8000c101906 */
[----:B------:R3:W-:Y:S01]  /*18cc0*/  @P0 STG.E.U16 desc[UR6][R200.64+0x72], R115 ;  /* 0x00007273c8000986 */ /* 0x0007e2000c101506 */
[----:B------:R-:W-:-:S13]  /*18cd0*/  ISETP.GE.AND P0, PT, R0, 0x24, PT ;  /* 0x000000240000780c */ /* 0x000fda0003f06270 */
[----:B------:R-:W4:Y:S04]  /*18ce0*/  @P0 LDG.E.CONSTANT R126, desc[UR6][R4.64] ;  /* 0x00000006047e0981 */ /* 0x000f28000c1e9900 */
[----:B------:R-:W4:Y:S01]  /*18cf0*/  @P0 LDG.E.CONSTANT R140, desc[UR6][R4.64] ;  /* 0x00000006048c0981 */ /* 0x000f22000c1e9900 */
[--C-:B------:R-:W-:Y:S02]  /*18d00*/  HADD2.F32 R110, -RZ, R171.reuse.H0_H0 ;  /* 0x200000abff6e7230 */ /* 0x100fe40000004100 */
[----:B------:R-:W-:-:S03]  /*18d10*/  HADD2.F32 R112, -RZ, R171.H1_H1 ;  /* 0x300000abff707230 */ /* 0x000fc60000004100 */
[--C-:B------:R-:W-:Y:S02]  /*18d20*/  @P1 FADD.FTZ R111, R110, -R3.reuse ;  /* 0x800000036e6f1221 */ /* 0x100fe40000010000 */
[----:B------:R-:W-:Y:S01]  /*18d30*/  @P1 FADD.FTZ R113, R112, -R3 ;  /* 0x8000000370711221 */ /* 0x000fe20000010000 */
[--C-:B-1----:R-:W-:Y:S02]  /*18d40*/  HADD2.F32 R108, -RZ, R168.reuse.H0_H0 ;  /* 0x200000a8ff6c7230 */ /* 0x102fe40000004100 */
[C---:B------:R-:W-:Y:S01]  /*18d50*/  @P1 FFMA.FTZ R111, R2.reuse, -0.69314718246459960938, R111 ;  /* 0xbf317218026f1823 */ /* 0x040fe2000001006f */
[----:B------:R-:W-:Y:S02]  /*18d60*/  HADD2.F32 R168, -RZ, R168.H1_H1 ;  /* 0x300000a8ffa87230 */ /* 0x000fe40000004100 */
[----:B------:R-:W-:Y:S01]  /*18d70*/  @P1 FFMA.FTZ R113, R2, -0.69314718246459960938, R113 ;  /* 0xbf31721802711823 */ /* 0x000fe20000010071 */
[--C-:B0-----:R-:W-:Y:S02]  /*18d80*/  @P2 FADD.FTZ R109, R108, -R3.reuse ;  /* 0x800000036c6d2221 */ /* 0x101fe40000010000 */
[----:B---3--:R-:W-:Y:S01]  /*18d90*/  @P2 FADD.FTZ R115, R168, -R3 ;  /* 0x80000003a8732221 */ /* 0x008fe20000010000 */
[----:B------:R-:W-:-:S02]  /*18da0*/  HADD2.F32 R110, -RZ, R169.H0_H0 ;  /* 0x200000a9ff6e7230 */ /* 0x000fc40000004100 */
[C---:B------:R-:W-:Y:S01]  /*18db0*/  @P2 FFMA.FTZ R109, R2.reuse, -0.69314718246459960938, R109 ;  /* 0xbf317218026d2823 */ /* 0x040fe2000001006d */
[----:B------:R-:W-:Y:S01]  /*18dc0*/  @P2 FFMA.FTZ R115, R2, -0.69314718246459960938, R115 ;  /* 0xbf31721802732823 */ /* 0x000fe20000010073 */
[----:B------:R-:W-:Y:S01]  /*18dd0*/  HADD2.F32 R112, -RZ, R169.H1_H1 ;  /* 0x300000a9ff707230 */ /* 0x000fe20000004100 */
[----:B------:R0:W-:Y:S02]  /*18de0*/  @P1 STG.E desc[UR6][R6.64+0xe8], R106 ;  /* 0x0000e86a06001986 */ /* 0x0001e4000c101906 */
[--C-:B0-----:R-:W-:Y:S02]  /*18df0*/  HADD2.F32 R106, -RZ, R166.reuse.H0_H0 ;  /* 0x200000a6ff6a7230 */ /* 0x101fe40000004100 */
[----:B------:R-:W-:Y:S02]  /*18e00*/  HADD2.F32 R166, -RZ, R166.H1_H1 ;  /* 0x300000a6ffa67230 */ /* 0x000fe40000004100 */
[----:B--2---:R-:W-:-:S05]  /*18e10*/  @P1 FADD.FTZ R111, R122, R111 ;  /* 0x0000006f7a6f1221 */ /* 0x004fca0000010000 */
[----:B------:R-:W-:Y:S01]  /*18e20*/  @P1 F2FP.F16.F32.PACK_AB R111, RZ, R111 ;  /* 0x0000006fff6f123e */ /* 0x000fe200000000ff */
[----:B----4-:R-:W-:-:S03]  /*18e30*/  @P1 FADD.FTZ R113, R124, R113 ;  /* 0x000000717c711221 */ /* 0x010fc60000010000 */
[----:B------:R-:W-:Y:S02]  /*18e40*/  PRMT R108, R111, 0x7610, R108 ;  /* 0x000076106f6c7816 */ /* 0x000fe4000000006c */
[----:B------:R-:W-:Y:S01]  /*18e50*/  @P1 F2FP.F16.F32.PACK_AB R113, RZ, R113 ;  /* 0x00000071ff71123e */ /* 0x000fe200000000ff */
[----:B------:R-:W-:-:S03]  /*18e60*/  @P3 FADD.FTZ R111, R110, -R3 ;  /* 0x800000036e6f3221 */ /* 0x000fc60000010000 */
[----:B------:R-:W-:Y:S01]  /*18e70*/  PRMT R117, R113, 0x7610, R117 ;  /* 0x0000761071757816 */ /* 0x000fe20000000075 */
[----:B------:R-:W-:Y:S01]  /*18e80*/  @P2 FADD.FTZ R109, R118, R109 ;  /* 0x0000006d766d2221 */ /* 0x000fe20000010000 */
[----:B------:R-:W-:Y:S01]  /*18e90*/  @P1 STG.E.U16 desc[UR6][R200.64+0x74], R108 ;  /* 0x0000746cc8001986 */ /* 0x000fe2000c101506 */
[----:B------:R-:W-:Y:S01]  /*18ea0*/  @P3 FFMA.FTZ R111, R2, -0.69314718246459960938, R111 ;  /* 0xbf317218026f3823 */ /* 0x000fe2000001006f */
[----:B------:R-:W-:Y:S02]  /*18eb0*/  @P2 FADD.FTZ R115, R120, R115 ;  /* 0x0000007378732221 */ /* 0x000fe40000010000 */
[----:B------:R0:W-:Y:S01]  /*18ec0*/  @P1 STG.E desc[UR6][R6.64+0xec], R107 ;  /* 0x0000ec6b06001986 */ /* 0x0001e2000c101906 */
[----:B------:R-:W-:Y:S01]  /*18ed0*/  @P2 F2FP.F16.F32.PACK_AB R109, RZ, R109 ;  /* 0x0000006dff6d223e */ /* 0x000fe200000000ff */
[----:B------:R-:W-:Y:S02]  /*18ee0*/  @P3 FADD.FTZ R113, R112, -R3 ;  /* 0x8000000370713221 */ /* 0x000fe40000010000 */
[----:B------:R-:W-:Y:S01]  /*18ef0*/  @P1 STG.E.U16 desc[UR6][R200.64+0x76], R117 ;  /* 0x00007675c8001986 */ /* 0x000fe2000c101506 */
[----:B------:R-:W-:-:S02]  /*18f00*/  @P2 F2FP.F16.F32.PACK_AB R115, RZ, R115 ;  /* 0x00000073ff73223e */ /* 0x000fc400000000ff */
[----:B------:R-:W-:Y:S01]  /*18f10*/  ISETP.GE.AND P1, PT, R0, 0x25, PT ;  /* 0x000000250000780c */ /* 0x000fe20003f26270 */
[----:B------:R1:W-:Y:S01]  /*18f20*/  @P2 STG.E desc[UR6][R6.64+0xf0], R104 ;  /* 0x0000f06806002986 */ /* 0x0003e2000c101906 */
[----:B------:R-:W-:Y:S01]  /*18f30*/  @P3 FADD.FTZ R111, R130, R111 ;  /* 0x0000006f826f3221 */ /* 0x000fe20000010000 */
[----:B------:R-:W-:Y:S02]  /*18f40*/  @P3 FFMA.FTZ R113, R2, -0.69314718246459960938, R113 ;  /* 0xbf31721802713823 */ /* 0x000fe40000010071 */
[----:B------:R-:W-:Y:S04]  /*18f50*/  @P2 STG.E.U16 desc[UR6][R200.64+0x78], R109 ;  /* 0x0000786dc8002986 */ /* 0x000fe8000c101506 */
[----:B------:R2:W-:Y:S01]  /*18f60*/  @P2 STG.E desc[UR6][R6.64+0xf4], R105 ;  /* 0x0000f46906002986 */ /* 0x0005e2000c101906 */
[----:B------:R-:W-:-:S03]  /*18f70*/  @P3 F2FP.F16.F32.PACK_AB R111, RZ, R111 ;  /* 0x0000006fff6f323e */ /* 0x000fc600000000ff */
[----:B------:R-:W-:Y:S01]  /*18f80*/  @P2 STG.E.U16 desc[UR6][R200.64+0x7a], R115 ;  /* 0x00007a73c8002986 */ /* 0x000fe2000c101506 */
[----:B------:R-:W-:Y:S01]  /*18f90*/  ISETP.GE.AND P2, PT, R0, 0x26, PT ;  /* 0x000000260000780c */ /* 0x000fe20003f46270 */
[----:B------:R-:W-:Y:S02]  /*18fa0*/  @P3 FADD.FTZ R113, R132, R113 ;  /* 0x0000007184713221 */ /* 0x000fe40000010000 */
[----:B------:R3:W-:Y:S01]  /*18fb0*/  @P3 STG.E desc[UR6][R6.64+0xf8], R102 ;  /* 0x0000f86606003986 */ /* 0x0007e2000c101906 */
[--C-:B0-----:R-:W-:Y:S01]  /*18fc0*/  @P4 FADD.FTZ R107, R106, -R3.reuse ;  /* 0x800000036a6b4221 */ /* 0x101fe20000010000 */
[----:B-1----:R-:W-:Y:S01]  /*18fd0*/  HADD2.F32 R104, -RZ, R167.H0_H0 ;  /* 0x200000a7ff687230 */ /* 0x002fe20000004100 */
[----:B------:R-:W-:Y:S01]  /*18fe0*/  @P3 F2FP.F16.F32.PACK_AB R113, RZ, R113 ;  /* 0x00000071ff71323e */ /* 0x000fe200000000ff */
[----:B--2---:R-:W-:Y:S01]  /*18ff0*/  @P4 FADD.FTZ R105, R166, -R3 ;  /* 0x80000003a6694221 */ /* 0x004fe20000010000 */
[----:B------:R-:W-:Y:S01]  /*19000*/  @P3 STG.E.U16 desc[UR6][R200.64+0x7c], R111 ;  /* 0x00007c6fc8003986 */ /* 0x000fe2000c101506 */
[----:B------:R-:W-:-:S03]  /*19010*/  @P4 FFMA.FTZ R107, R2, -0.69314718246459960938, R107 ;  /* 0xbf317218026b4823 */ /* 0x000fc6000001006b */
[----:B------:R-:W2:Y:S01]  /*19020*/  @P1 LDG.E.CONSTANT R108, desc[UR6][R4.64] ;  /* 0x00000006046c1981 */ /* 0x000ea2000c1e9900 */
[----:B---3--:R-:W-:-:S03]  /*19030*/  HADD2.F32 R102, -RZ, R167.H1_H1 ;  /* 0x300000a7ff667230 */ /* 0x008fc60000004100 */
[----:B------:R0:W-:Y:S01]  /*19040*/  @P3 STG.E desc[UR6][R6.64+0xfc], R103 ;  /* 0x0000fc6706003986 */ /* 0x0001e2000c101906 */
[----:B------:R-:W-:Y:S01]  /*19050*/  @P4 FFMA.FTZ R105, R2, -0.69314718246459960938, R105 ;  /* 0xbf31721802694823 */ /* 0x000fe20000010069 */
[----:B------:R-:W-:Y:S02]  /*19060*/  @P5 FADD.FTZ R109, R104, -R3 ;  /* 0x80000003686d5221 */ /* 0x000fe40000010000 */
[----:B------:R-:W-:Y:S01]  /*19070*/  @P3 STG.E.U16 desc[UR6][R200.64+0x7e], R113 ;  /* 0x00007e71c8003986 */ /* 0x000fe2000c101506 */
[----:B------:R-:W-:Y:S01]  /*19080*/  ISETP.GE.AND P3, PT, R0, 0x27, PT ;  /* 0x000000270000780c */ /* 0x000fe20003f66270 */
[----:B------:R-:W-:Y:S02]  /*19090*/  @P5 FFMA.FTZ R109, R2, -0.69314718246459960938, R109 ;  /* 0xbf317218026d5823 */ /* 0x000fe4000001006d */
[----:B------:R-:W3:Y:S01]  /*190a0*/  @P2 LDG.E.CONSTANT R106, desc[UR6][R4.64] ;  /* 0x00000006046a2981 */ /* 0x000ee2000c1e9900 */
[----:B0-----:R-:W-:Y:S01]  /*190b0*/  @P5 FADD.FTZ R103, R102, -R3 ;  /* 0x8000000366675221 */ /* 0x001fe20000010000 */
[----:B------:R-:W-:-:S02]  /*190c0*/  @P4 FADD.FTZ R107, R134, R107 ;  /* 0x0000006b866b4221 */ /* 0x000fc40000010000 */
[----:B------:R-:W4:Y:S01]  /*190d0*/  @P1 LDG.E.CONSTANT R110, desc[UR6][R4.64] ;  /* 0x00000006046e1981 */ /* 0x000f22000c1e9900 */
[----:B------:R-:W-:Y:S01]  /*190e0*/  @P5 FFMA.FTZ R103, R2, -0.69314718246459960938, R103 ;  /* 0xbf31721802675823 */ /* 0x000fe20000010067 */
[----:B------:R-:W-:Y:S02]  /*190f0*/  @P4 FADD.FTZ R105, R136, R105 ;  /* 0x0000006988694221 */ /* 0x000fe40000010000 */
[----:B------:R-:W4:Y:S01]  /*19100*/  @P2 LDG.E.CONSTANT R112, desc[UR6][R4.64] ;  /* 0x0000000604702981 */ /* 0x000f22000c1e9900 */
[----:B------:R-:W-:Y:S01]  /*19110*/  @P4 F2FP.F16.F32.PACK_AB R107, RZ, R107 ;  /* 0x0000006bff6b423e */ /* 0x000fe200000000ff */
[----:B------:R-:W-:Y:S01]  /*19120*/  @P5 FADD.FTZ R103, R116, R103 ;  /* 0x0000006774675221 */ /* 0x000fe20000010000 */
[----:B------:R-:W-:Y:S01]  /*19130*/  @P4 F2FP.F16.F32.PACK_AB R105, RZ, R105 ;  /* 0x00000069ff69423e */ /* 0x000fe200000000ff */
[----:B------:R0:W-:Y:S01]  /*19140*/  @P4 STG.E desc[UR6][R6.64+0x100], R100 ;  /* 0x0001006406004986 */ /* 0x0001e2000c101906 */
[----:B------:R-:W-:Y:S02]  /*19150*/  @P5 FADD.FTZ R109, R114, R109 ;  /* 0x0000006d726d5221 */ /* 0x000fe40000010000 */
[----:B------:R-:W-:Y:S01]  /*19160*/  @P5 F2FP.F16.F32.PACK_AB R103, RZ, R103 ;  /* 0x00000067ff67523e */ /* 0x000fe200000000ff */
[----:B------:R-:W-:Y:S02]  /*19170*/  @P4 STG.E.U16 desc[UR6][R200.64+0x80], R107 ;  /* 0x0000806bc8004986 */ /* 0x000fe4000c101506 */
[----:B------:R-:W-:-:S02]  /*19180*/  @P5 F2FP.F16.F32.PACK_AB R109, RZ, R109 ;  /* 0x0000006dff6d523e */ /* 0x000fc400000000ff */
[----:B------:R1:W-:Y:S01]  /*19190*/  @P4 STG.E desc[UR6][R6.64+0x104], R101 ;  /* 0x0001046506004986 */ /* 0x0003e2000c101906 */
[----:B0-----:R-:W-:-:S03]  /*191a0*/  HADD2.F32 R100, -RZ, R8.H0_H0 ;  /* 0x20000008ff647230 */ /* 0x001fc60000004100 */
[----:B------:R0:W-:Y:S01]  /*191b0*/  @P4 STG.E.U16 desc[UR6][R200.64+0x82], R105 ;  /* 0x00008269c8004986 */ /* 0x0001e2000c101506 */
[----:B------:R-:W-:Y:S01]  /*191c0*/  ISETP.GE.AND P4, PT, R0, 0x28, PT ;  /* 0x000000280000780c */ /* 0x000fe20003f86270 */
[----:B------:R-:W-:Y:S02]  /*191d0*/  HADD2.F32 R8, -RZ, R8.H1_H1 ;  /* 0x30000008ff087230 */ /* 0x000fe40000004100 */
[----:B------:R-:W4:Y:S01]  /*191e0*/  @P3 LDG.E.CONSTANT R102, desc[UR6][R4.64] ;  /* 0x0000000604663981 */ /* 0x000f22000c1e9900 */
[----:B-1----:R-:W-:-:S03]  /*191f0*/  @P6 FADD.FTZ R101, R100, -R3 ;  /* 0x8000000364656221 */ /* 0x002fc60000010000 */
[----:B------:R1:W-:Y:S01]  /*19200*/  @P5 STG.E desc[UR6][R6.64+0x108], R98 ;  /* 0x0001086206005986 */ /* 0x0003e2000c101906 */
[----:B0-----:R-:W-:-:S03]  /*19210*/  PRMT R105, R103, 0x7610, R105 ;  /* 0x0000761067697816 */ /* 0x001fc60000000069 */
[----:B------:R-:W-:Y:S01]  /*19220*/  @P5 STG.E.U16 desc[UR6][R200.64+0x84], R109 ;  /* 0x0000846dc8005986 */ /* 0x000fe2000c101506 */
[----:B------:R-:W-:-:S03]  /*19230*/  @P6 FADD.FTZ R103, R8, -R3 ;  /* 0x8000000308676221 */ /* 0x000fc60000010000 */
[----:B------:R0:W-:Y:S01]  /*19240*/  @P5 STG.E desc[UR6][R6.64+0x10c], R99 ;  /* 0x00010c6306005986 */ /* 0x0001e2000c101906 */
[----:B------:R-:W-:-:S03]  /*19250*/  @P6 FFMA.FTZ R101, R2, -0.69314718246459960938, R101 ;  /* 0xbf31721802656823 */ /* 0x000fc60000010065 */
[----:B------:R-:W-:Y:S01]  /*19260*/  @P5 STG.E.U16 desc[UR6][R200.64+0x86], R105 ;  /* 0x00008669c8005986 */ /* 0x000fe2000c101506 */
[----:B------:R-:W-:-:S03]  /*19270*/  ISETP.GE.AND P5, PT, R0, 0x29, PT ;  /* 0x000000290000780c */ /* 0x000fc60003fa6270 */
[----:B------:R-:W4:Y:S01]  /*19280*/  @P3 LDG.E.CONSTANT R104, desc[UR6][R4.64] ;  /* 0x0000000604683981 */ /* 0x000f22000c1e9900 */
[----:B------:R-:W-:Y:S01]  /*19290*/  @P6 FFMA.FTZ R103, R2, -0.69314718246459960938, R103 ;  /* 0xbf31721802676823 */ /* 0x000fe20000010067 */
[----:B------:R-:W-:Y:S01]  /*192a0*/  @P6 FADD.FTZ R101, R128, R101 ;  /* 0x0000006580656221 */ /* 0x000fe20000010000 */
[--C-:B------:R-:W-:Y:S01]  /*192b0*/  HADD2.F32 R8, -RZ, R9.reuse.H0_H0 ;  /* 0x20000009ff087230 */ /* 0x100fe20000004100 */
[----:B------:R-:W4:Y:S01]  /*192c0*/  @P4 LDG.E.CONSTANT R100, desc[UR6][R4.64] ;  /* 0x0000000604644981 */ /* 0x000f22000c1e9900 */
[----:B------:R-:W-:Y:S01]  /*192d0*/  @P6 FADD.FTZ R103, R138, R103 ;  /* 0x000000678a676221 */ /* 0x000fe20000010000 */
[----:B-1----:R-:W-:Y:S01]  /*192e0*/  HADD2.F32 R98, -RZ, R9.H1_H1 ;  /* 0x30000009ff627230 */ /* 0x002fe20000004100 */
[----:B------:R-:W-:Y:S01]  /*192f0*/  @P6 F2FP.F16.F32.PACK_AB R101, RZ, R101 ;  /* 0x00000065ff65623e */ /* 0x000fe200000000ff */
[----:B------:R-:W4:Y:S01]  /*19300*/  @P4 LDG.E.CONSTANT R114, desc[UR6][R4.64] ;  /* 0x0000000604724981 */ /* 0x000f22000c1e9900 */
[----:B------:R-:W-:Y:S01]  /*19310*/  @P0 FADD.FTZ R9, R8, -R3 ;  /* 0x8000000308090221 */ /* 0x000fe20000010000 */
[----:B------:R-:W-:-:S02]  /*19320*/  @P6 F2FP.F16.F32.PACK_AB R103, RZ, R103 ;  /* 0x00000067ff67623e */ /* 0x000fc400000000ff */
[----:B------:R-:W4:Y:S01]  /*19330*/  @P5 LDG.E.CONSTANT R116, desc[UR6][R4.64] ;  /* 0x0000000604745981 */ /* 0x000f22000c1e9900 */
[----:B------:R-:W-:-:S03]  /*19340*/  @P0 FFMA.FTZ R9, R2, -0.69314718246459960938, R9 ;  /* 0xbf31721802090823 */ /* 0x000fc60000010009 */
[----:B------:R1:W-:Y:S01]  /*19350*/  @P6 STG.E desc[UR6][R6.64+0x110], R96 ;  /* 0x0001106006006986 */ /* 0x0003e2000c101906 */
[----:B0-----:R-:W-:-:S03]  /*19360*/  @P0 FADD.FTZ R99, R98, -R3 ;  /* 0x8000000362630221 */ /* 0x001fc60000010000 */
[----:B------:R-:W-:Y:S04]  /*19370*/  @P6 STG.E.U16 desc[UR6][R200.64+0x88], R101 ;  /* 0x00008865c8006986 */ /* 0x000fe8000c101506 */
[----:B------:R0:W-:Y:S04]  /*19380*/  @P6 STG.E desc[UR6][R6.64+0x114], R97 ;  /* 0x0001146106006986 */ /* 0x0001e8000c101906 */
[----:B------:R-:W-:Y:S01]  /*19390*/  @P6 STG.E.U16 desc[UR6][R200.64+0x8a], R103 ;  /* 0x00008a67c8006986 */ /* 0x000fe2000c101506 */
[----:B------:R-:W-:Y:S01]  /*193a0*/  ISETP.GE.AND P6, PT, R0, 0x2a, PT ;  /* 0x0000002a0000780c */ /* 0x000fe20003fc6270 */
[----:B------:R-:W-:-:S02]  /*193b0*/  @P0 FFMA.FTZ R99, R2, -0.69314718246459960938, R99 ;  /* 0xbf31721802630823 */ /* 0x000fc40000010063 */
[----:B------:R-:W4:Y:S04]  /*193c0*/  @P5 LDG.E.CONSTANT R118, desc[UR6][R4.64] ;  /* 0x0000000604765981 */ /* 0x000f28000c1e9900 */
[----:B------:R-:W-:Y:S06]  /*193d0*/  @P0 STG.E desc[UR6][R6.64+0x118], R94 ;  /* 0x0001185e06000986 */ /* 0x000fec000c101906 */
[----:B------:R-:W4:Y:S04]  /*193e0*/  @P6 LDG.E.CONSTANT R120, desc[UR6][R4.64] ;  /* 0x0000000604786981 */ /* 0x000f28000c1e9900 */
[----:B------:R-:W4:Y:S01]  /*193f0*/  @P6 LDG.E.CONSTANT R122, desc[UR6][R4.64] ;  /* 0x00000006047a6981 */ /* 0x000f22000c1e9900 */
[----:B------:R-:W-:Y:S01]  /*19400*/  @P0 FADD.FTZ R9, R126, R9 ;  /* 0x000000097e090221 */ /* 0x000fe20000010000 */
[----:B------:R-:W-:-:S04]  /*19410*/  @P0 FADD.FTZ R99, R140, R99 ;  /* 0x000000638c630221 */ /* 0x000fc80000010000 */
[----:B------:R-:W-:-:S04]  /*19420*/  @P0 F2FP.F16.F32.PACK_AB R9, RZ, R9 ;  /* 0x00000009ff09023e */ /* 0x000fc800000000ff */
[----:B-1----:R-:W-:Y:S02]  /*19430*/  PRMT R96, R9, 0x7610, R96 ;  /* 0x0000761009607816 */ /* 0x002fe40000000060 */
[----:B------:R-:W-:-:S03]  /*19440*/  @P0 F2FP.F16.F32.PACK_AB R99, RZ, R99 ;  /* 0x00000063ff63023e */ /* 0x000fc600000000ff */
[----:B------:R1:W-:Y:S04]  /*19450*/  @P0 STG.E.U16 desc[UR6][R200.64+0x8c], R96 ;  /* 0x00008c60c8000986 */ /* 0x0003e8000c101506 */
[----:B------:R-:W-:Y:S04]  /*19460*/  @P0 STG.E desc[UR6][R6.64+0x11c], R95 ;  /* 0x00011c5f06000986 */ /* 0x000fe8000c101906 */
[----:B------:R-:W-:Y:S01]  /*19470*/  @P0 STG.E.U16 desc[UR6][R200.64+0x8e], R99 ;  /* 0x00008e63c8000986 */ /* 0x000fe2000c101506 */
[----:B------:R-:W-:-:S13]  /*19480*/  ISETP.GE.AND P0, PT, R0, 0x2b, PT ;  /* 0x0000002b0000780c */ /* 0x000fda0003f06270 */
[----:B------:R-:W4:Y:S04]  /*19490*/  @P0 LDG.E.CONSTANT R124, desc[UR6][R4.64] ;  /* 0x00000006047c0981 */ /* 0x000f28000c1e9900 */
[----:B------:R-:W4:Y:S01]  /*194a0*/  @P0 LDG.E.CONSTANT R126, desc[UR6][R4.64] ;  /* 0x00000006047e0981 */ /* 0x000f22000c1e9900 */
[--C-:B------:R-:W-:Y:S02]  /*194b0*/  HADD2.F32 R8, -RZ, R10.reuse.H0_H0 ;  /* 0x2000000aff087230 */ /* 0x100fe40000004100 */
[----:B------:R-:W-:-:S03]  /*194c0*/  HADD2.F32 R10, -RZ, R10.H1_H1 ;  /* 0x3000000aff0a7230 */ /* 0x000fc60000004100 */
[--C-:B------:R-:W-:Y:S01]  /*194d0*/  @P1 FADD.FTZ R9, R8, -R3.reuse ;  /* 0x8000000308091221 */ /* 0x100fe20000010000 */
[--C-:B------:R-:W-:Y:S02]  /*194e0*/  HADD2.F32 R8, -RZ, R11.reuse.H0_H0 ;  /* 0x2000000bff087230 */ /* 0x100fe40000004100 */
[----:B0-----:R-:W-:Y:S01]  /*194f0*/  @P1 FADD.FTZ R97, R10, -R3 ;  /* 0x800000030a611221 */ /* 0x001fe20000010000 */
[----:B------:R-:W-:Y:S02]  /*19500*/  HADD2.F32 R10, -RZ, R11.H1_H1 ;  /* 0x3000000bff0a7230 */ /* 0x000fe40000004100 */
[----:B------:R-:W-:Y:S01]  /*19510*/  @P1 FFMA.FTZ R9, R2, -0.69314718246459960938, R9 ;  /* 0xbf31721802091823 */ /* 0x000fe20000010009 */
[----:B------:R-:W-:Y:S01]  /*19520*/  @P2 FADD.FTZ R11, R8, -R3 ;  /* 0x80000003080b2221 */ /* 0x000fe20000010000 */
[--C-:B-1----:R-:W-:Y:S02]  /*19530*/  HADD2.F32 R96, -RZ, R13.reuse.H0_H0 ;  /* 0x2000000dff607230 */ /* 0x102fe40000004100 */
[----:B------:R-:W-:-:S02]  /*19540*/  HADD2.F32 R98, -RZ, R13.H1_H1 ;  /* 0x3000000dff627230 */ /* 0x000fc40000004100 */
[----:B------:R-:W-:Y:S01]  /*19550*/  @P2 FADD.FTZ R13, R10, -R3 ;  /* 0x800000030a0d2221 */ /* 0x000fe20000010000 */
[C---:B------:R-:W-:Y:S01]  /*19560*/  @P2 FFMA.FTZ R11, R2.reuse, -0.69314718246459960938, R11 ;  /* 0xbf317218020b2823 */ /* 0x040fe2000001000b */
[C---:B------:R-:W-:Y:S01]  /*19570*/  @P1 FFMA.FTZ R97, R2.reuse, -0.69314718246459960938, R97 ;  /* 0xbf31721802611823 */ /* 0x040fe20000010061 */
[--C-:B------:R-:W-:Y:S02]  /*19580*/  HADD2.F32 R94, -RZ, R12.reuse.H0_H0 ;  /* 0x2000000cff5e7230 */ /* 0x100fe40000004100 */
[----:B------:R-:W-:Y:S01]  /*19590*/  @P2 FFMA.FTZ R13, R2, -0.69314718246459960938, R13 ;  /* 0xbf317218020d2823 */ /* 0x000fe2000001000d */
[----:B------:R-:W-:Y:S01]  /*195a0*/  HADD2.F32 R12, -RZ, R12.H1_H1 ;  /* 0x3000000cff0c7230 */ /* 0x000fe20000004100 */
[----:B------:R-:W-:Y:S01]  /*195b0*/  @P1 STG.E desc[UR6][R6.64+0x120], R92 ;  /* 0x0001205c06001986 */ /* 0x000fe2000c101906 */
[----:B--2---:R-:W-:-:S05]  /*195c0*/  @P1 FADD.FTZ R9, R108, R9 ;  /* 0x000000096c091221 */ /* 0x004fca0000010000 */
[----:B------:R-:W-:-:S04]  /*195d0*/  @P1 F2FP.F16.F32.PACK_AB R9, RZ, R9 ;  /* 0x00000009ff09123e */ /* 0x000fc800000000ff */
[----:B------:R-:W-:Y:S01]  /*195e0*/  PRMT R8, R9, 0x7610, R8 ;  /* 0x0000761009087816 */ /* 0x000fe20000000008 */
[----:B---3--:R-:W-:Y:S01]  /*195f0*/  @P2 FADD.FTZ R11, R106, R11 ;  /* 0x0000000b6a0b2221 */ /* 0x008fe20000010000 */
[----:B------:R-:W-:Y:S01]  /*19600*/  @P3 FADD.FTZ R9, R94, -R3 ;  /* 0x800000035e093221 */ /* 0x000fe20000010000 */
[----:B----4-:R-:W-:-:S03]  /*19610*/  @P1 FADD.FTZ R97, R110, R97 ;  /* 0x000000616e611221 */ /* 0x010fc60000010000 */
[----:B------:R-:W-:Y:S01]  /*19620*/  @P2 F2FP.F16.F32.PACK_AB R11, RZ, R11 ;  /* 0x0000000bff0b223e */ /* 0x000fe200000000ff */
[----:B------:R-:W-:Y:S01]  /*19630*/  @P2 FADD.FTZ R13, R112, R13 ;  /* 0x0000000d700d2221 */ /* 0x000fe20000010000 */
[----:B------:R-:W-:Y:S01]  /*19640*/  @P1 F2FP.F16.F32.PACK_AB R97, RZ, R97 ;  /* 0x00000061ff61123e */ /* 0x000fe200000000ff */
[----:B------:R-:W-:Y:S01]  /*19650*/  @P3 FFMA.FTZ R9, R2, -0.69314718246459960938, R9 ;  /* 0xbf31721802093823 */ /* 0x000fe20000010009 */
[----:B------:R0:W-:Y:S01]  /*19660*/  @P1 STG.E.U16 desc[UR6][R200.64+0x90], R8 ;  /* 0x00009008c8001986 */ /* 0x0001e2000c101506 */
[----:B------:R-:W-:Y:S02]  /*19670*/  PRMT R10, R11, 0x7610, R10 ;  /* 0x000076100b0a7816 */ /* 0x000fe4000000000a */
[----:B------:R-:W-:Y:S01]  /*19680*/  @P2 F2FP.F16.F32.PACK_AB R13, RZ, R13 ;  /* 0x0000000dff0d223e */ /* 0x000fe200000000ff */
[----:B------:R1:W-:Y:S01]  /*19690*/  @P1 STG.E desc[UR6][R6.64+0x124], R93 ;  /* 0x0001245d06001986 */ /* 0x0003e2000c101906 */
[----:B------:R-:W-:-:S03]  /*196a0*/  @P3 FADD.FTZ R11, R12, -R3 ;  /* 0x800000030c0b3221 */ /* 0x000fc60000010000 */
[----:B------:R-:W-:Y:S01]  /*196b0*/  @P1 STG.E.U16 desc[UR6][R200.64+0x92], R97 ;  /* 0x00009261c8001986 */ /* 0x000fe2000c101506 */
[----:B------:R-:W-:Y:S01]  /*196c0*/  ISETP.GE.AND P1, PT, R0, 0x2c, PT ;  /* 0x0000002c0000780c */ /* 0x000fe20003f26270 */
[----:B------:R-:W-:Y:S01]  /*196d0*/  @P3 FFMA.FTZ R11, R2, -0.69314718246459960938, R11 ;  /* 0xbf317218020b3823 */ /* 0x000fe2000001000b */
[----:B0-----:R-:W-:Y:S01]  /*196e0*/  PRMT R8, R13, 0x7610, R8 ;  /* 0x000076100d087816 */ /* 0x001fe20000000008 */
[----:B------:R-:W-:Y:S01]  /*196f0*/  @P2 STG.E desc[UR6][R6.64+0x128], R90 ;  /* 0x0001285a06002986 */ /* 0x000fe2000c101906 */
[----:B------:R-:W-:Y:S01]  /*19700*/  @P4 FADD.FTZ R13, R96, -R3 ;  /* 0x80000003600d4221 */ /* 0x000fe20000010000 */
[----:B------:R-:W-:Y:S02]  /*19710*/  @P3 FADD.FTZ R9, R102, R9 ;  /* 0x0000000966093221 */ /* 0x000fe40000010000 */
[----:B------:R0:W-:Y:S01]  /*19720*/  @P2 STG.E.U16 desc[UR6][R200.64+0x94], R10 ;  /* 0x0000940ac8002986 */ /* 0x0001e2000c101506 */
[----:B-1----:R-:W-:-:S03]  /*19730*/  @P4 FADD.FTZ R93, R98, -R3 ;  /* 0x80000003625d4221 */ /* 0x002fc60000010000 */
[----:B------:R-:W-:Y:S01]  /*19740*/  @P2 STG.E desc[UR6][R6.64+0x12c], R91 ;  /* 0x00012c5b06002986 */ /* 0x000fe2000c101906 */
[----:B------:R-:W-:-:S03]  /*19750*/  @P3 F2FP.F16.F32.PACK_AB R9, RZ, R9 ;  /* 0x00000009ff09323e */ /* 0x000fc600000000ff */
[----:B------:R1:W-:Y:S01]  /*19760*/  @P2 STG.E.U16 desc[UR6][R200.64+0x96], R8 ;  /* 0x00009608c8002986 */ /* 0x0003e2000c101506 */
[----:B------:R-:W-:Y:S01]  /*19770*/  ISETP.GE.AND P2, PT, R0, 0x2d, PT ;  /* 0x0000002d0000780c */ /* 0x000fe20003f46270 */
[C---:B------:R-:W-:Y:S01]  /*19780*/  @P4 FFMA.FTZ R13, R2.reuse, -0.69314718246459960938, R13 ;  /* 0xbf317218020d4823 */ /* 0x040fe2000001000d */
[----:B0-----:R-:W-:Y:S01]  /*19790*/  PRMT R10, R9, 0x7610, R10 ;  /* 0x00007610090a7816 */ /* 0x001fe2000000000a */
[----:B------:R-:W-:Y:S01]  /*197a0*/  @P4 FFMA.FTZ R93, R2, -0.69314718246459960938, R93 ;  /* 0xbf317218025d4823 */ /* 0x000fe2000001005d */
[----:B------:R-:W2:Y:S04]  /*197b0*/  @P1 LDG.E.CONSTANT R90, desc[UR6][R4.64] ;  /* 0x00000006045a1981 */ /* 0x000ea8000c1e9900 */
[----:B------:R-:W3:Y:S01]  /*197c0*/  @P1 LDG.E.CONSTANT R92, desc[UR6][R4.64] ;  /* 0x00000006045c1981 */ /* 0x000ee2000c1e9900 */
[----:B------:R-:W-:Y:S01]  /*197d0*/  @P3 FADD.FTZ R11, R104, R11 ;  /* 0x0000000b680b3221 */ /* 0x000fe20000010000 */
[----:B-1----:R-:W-:-:S02]  /*197e0*/  HADD2.F32 R8, -RZ, R14.H0_H0 ;  /* 0x2000000eff087230 */ /* 0x002fc40000004100 */
[----:B------:R0:W-:Y:S01]  /*197f0*/  @P3 STG.E desc[UR6][R6.64+0x130], R88 ;  /* 0x0001305806003986 */ /* 0x0001e2000c101906 */
[----:B------:R-:W-:Y:S01]  /*19800*/  HADD2.F32 R14, -RZ, R14.H1_H1 ;  /* 0x3000000eff0e7230 */ /* 0x000fe20000004100 */
[----:B------:R-:W-:Y:S01]  /*19810*/  @P3 F2FP.F16.F32.PACK_AB R11, RZ, R11 ;  /* 0x0000000bff0b323e */ /* 0x000fe200000000ff */
[----:B------:R-:W-:Y:S01]  /*19820*/  @P5 FADD.FTZ R9, R8, -R3 ;  /* 0x8000000308095221 */ /* 0x000fe20000010000 */
[----:B------:R-:W-:Y:S01]  /*19830*/  @P4 FADD.FTZ R13, R100, R13 ;  /* 0x0000000d640d4221 */ /* 0x000fe20000010000 */
[----:B------:R-:W-:Y:S01]  /*19840*/  @P3 STG.E.U16 desc[UR6][R200.64+0x98], R10 ;  /* 0x0000980ac8003986 */ /* 0x000fe2000c101506 */
[----:B------:R-:W-:Y:S01]  /*19850*/  @P4 FADD.FTZ R93, R114, R93 ;  /* 0x0000005d725d4221 */ /* 0x000fe20000010000 */
[----:B------:R-:W-:Y:S02]  /*19860*/  @P5 FFMA.FTZ R9, R2, -0.69314718246459960938, R9 ;  /* 0xbf31721802095823 */ /* 0x000fe40000010009 */
[----:B------:R-:W-:Y:S01]  /*19870*/  @P3 STG.E desc[UR6][R6.64+0x134], R89 ;  /* 0x0001345906003986 */ /* 0x000fe2000c101906 */
[----:B------:R-:W-:-:S03]  /*19880*/  @P4 F2FP.F16.F32.PACK_AB R13, RZ, R13 ;  /* 0x0000000dff0d423e */ /* 0x000fc600000000ff */
[----:B------:R1:W-:Y:S01]  /*19890*/  @P3 STG.E.U16 desc[UR6][R200.64+0x9a], R11 ;  /* 0x00009a0bc8003986 */ /* 0x0003e2000c101506 */
[----:B------:R-:W-:Y:S01]  /*198a0*/  ISETP.GE.AND P3, PT, R0, 0x2e, PT ;  /* 0x0000002e0000780c */ /* 0x000fe20003f66270 */
[----:B------:R-:W-:Y:S01]  /*198b0*/  @P5 FADD.FTZ R9, R116, R9 ;  /* 0x0000000974095221 */ /* 0x000fe20000010000 */
[----:B------:R-:W-:Y:S01]  /*198c0*/  @P4 F2FP.F16.F32.PACK_AB R93, RZ, R93 ;  /* 0x0000005dff5d423e */ /* 0x000fe200000000ff */
[----:B0-----:R-:W4:Y:S01]  /*198d0*/  @P2 LDG.E.CONSTANT R88, desc[UR6][R4.64] ;  /* 0x0000000604582981 */ /* 0x001f22000c1e9900 */
[----:B------:R-:W-:-:S03]  /*198e0*/  HADD2.F32 R8, -RZ, R15.H0_H0 ;  /* 0x2000000fff087230 */ /* 0x000fc60000004100 */
[----:B------:R-:W4:Y:S01]  /*198f0*/  @P2 LDG.E.CONSTANT R94, desc[UR6][R4.64] ;  /* 0x00000006045e2981 */ /* 0x000f22000c1e9900 */
[----:B-1----:R-:W-:-:S03]  /*19900*/  @P5 FADD.FTZ R11, R14, -R3 ;  /* 0x800000030e0b5221 */ /* 0x002fc60000010000 */
[----:B------:R-:W-:Y:S01]  /*19910*/  @P4 STG.E desc[UR6][R6.64+0x138], R86 ;  /* 0x0001385606004986 */ /* 0x000fe2000c101906 */
[----:B------:R-:W-:-:S03]  /*19920*/  @P5 FFMA.FTZ R11, R2, -0.69314718246459960938, R11 ;  /* 0xbf317218020b5823 */ /* 0x000fc6000001000b */
[----:B------:R0:W-:Y:S01]  /*19930*/  @P4 STG.E.U16 desc[UR6][R200.64+0x9c], R13 ;  /* 0x00009c0dc8004986 */ /* 0x0001e2000c101506 */
[----:B------:R-:W-:Y:S01]  /*19940*/  @P5 F2FP.F16.F32.PACK_AB R9, RZ, R9 ;  /* 0x00000009ff09523e */ /* 0x000fe200000000ff */
[----:B------:R-:W-:Y:S02]  /*19950*/  @P5 FADD.FTZ R11, R118, R11 ;  /* 0x0000000b760b5221 */ /* 0x000fe40000010000 */
[----:B------:R-:W-:Y:S01]  /*19960*/  @P4 STG.E desc[UR6][R6.64+0x13c], R87 ;  /* 0x00013c5706004986 */ /* 0x000fe2000c101906 */
[----:B------:R-:W-:-:S03]  /*19970*/  PRMT R100, R9, 0x7610, R100 ;  /* 0x0000761009647816 */ /* 0x000fc60000000064 */
[----:B------:R-:W-:Y:S01]  /*19980*/  @P4 STG.E.U16 desc[UR6][R200.64+0x9e], R93 ;  /* 0x00009e5dc8004986 */ /* 0x000fe2000c101506 */
[----:B------:R-:W-:Y:S01]  /*19990*/  ISETP.GE.AND P4, PT, R0, 0x2f, PT ;  /* 0x0000002f0000780c */ /* 0x000fe20003f86270 */
[----:B------:R-:W-:Y:S01]  /*199a0*/  @P6 FADD.FTZ R9, R8, -R3 ;  /* 0x8000000308096221 */ /* 0x000fe20000010000 */
[----:B------:R-:W-:Y:S01]  /*199b0*/  HADD2.F32 R10, -RZ, R15.H1_H1 ;  /* 0x3000000fff0a7230 */ /* 0x000fe20000004100 */
[----:B------:R-:W-:Y:S01]  /*199c0*/  @P5 F2FP.F16.F32.PACK_AB R11, RZ, R11 ;  /* 0x0000000bff0b523e */ /* 0x000fe200000000ff */
[----:B------:R-:W4:Y:S01]  /*199d0*/  @P3 LDG.E.CONSTANT R96, desc[UR6][R4.64] ;  /* 0x0000000604603981 */ /* 0x000f22000c1e9900 */
[----:B------:R-:W-:-:S03]  /*199e0*/  @P6 FFMA.FTZ R9, R2, -0.69314718246459960938, R9 ;  /* 0xbf31721802096823 */ /* 0x000fc60000010009 */
[----:B------:R-:W4:Y:S01]  /*199f0*/  @P3 LDG.E.CONSTANT R98, desc[UR6][R4.64] ;  /* 0x0000000604623981 */ /* 0x000f22000c1e9900 */
[----:B0-----:R-:W-:-:S03]  /*19a00*/  @P6 FADD.FTZ R13, R10, -R3 ;  /* 0x800000030a0d6221 */ /* 0x001fc60000010000 */
[----:B------:R0:W-:Y:S04]  /*19a10*/  @P5 STG.E desc[UR6][R6.64+0x140], R84 ;  /* 0x0001405406005986 */ /* 0x0001e8000c101906 */
[----:B------:R-:W-:Y:S01]  /*19a20*/  @P5 STG.E.U16 desc[UR6][R200.64+0xa0], R100 ;  /* 0x0000a064c8005986 */ /* 0x000fe2000c101506 */
[----:B------:R-:W-:-:S03]  /*19a30*/  @P6 FADD.FTZ R9, R120, R9 ;  /* 0x0000000978096221 */ /* 0x000fc60000010000 */
[----:B------:R-:W-:Y:S04]  /*19a40*/  @P5 STG.E desc[UR6][R6.64+0x144], R85 ;  /* 0x0001445506005986 */ /* 0x000fe8000c101906 */
[----:B------:R1:W-:Y:S01]  /*19a50*/  @P5 STG.E.U16 desc[UR6][R200.64+0xa2], R11 ;  /* 0x0000a20bc8005986 */ /* 0x0003e2000c101506 */
[----:B------:R-:W-:Y:S01]  /*19a60*/  ISETP.GE.AND P5, PT, R0, 0x30, PT ;  /* 0x000000300000780c */ /* 0x000fe20003fa6270 */
[----:B------:R-:W-:Y:S02]  /*19a70*/  @P6 FFMA.FTZ R13, R2, -0.69314718246459960938, R13 ;  /* 0xbf317218020d6823 */ /* 0x000fe4000001000d */
[----:B------:R-:W4:Y:S01]  /*19a80*/  @P4 LDG.E.CONSTANT R86, desc[UR6][R4.64] ;  /* 0x0000000604564981 */ /* 0x000f22000c1e9900 */
[----:B------:R-:W-:Y:S01]  /*19a90*/  @P6 F2FP.F16.F32.PACK_AB R9, RZ, R9 ;  /* 0x00000009ff09623e */ /* 0x000fe200000000ff */
[----:B------:R-:W-:-:S02]  /*19aa0*/  HADD2.F32 R8, -RZ, R16.H0_H0 ;  /* 0x20000010ff087230 */ /* 0x000fc40000004100 */
[----:B------:R-:W-:Y:S01]  /*19ab0*/  @P6 FADD.FTZ R13, R122, R13 ;  /* 0x0000000d7a0d6221 */ /* 0x000fe20000010000 */
[----:B------:R-:W-:Y:S01]  /*19ac0*/  HADD2.F32 R16, -RZ, R16.H1_H1 ;  /* 0x30000010ff107230 */ /* 0x000fe20000004100 */
[----:B------:R-:W-:Y:S01]  /*19ad0*/  PRMT R10, R9, 0x7610, R10 ;  /* 0x00007610090a7816 */ /* 0x000fe2000000000a */
[----:B0-----:R-:W4:Y:S01]  /*19ae0*/  @P4 LDG.E.CONSTANT R84, desc[UR6][R4.64] ;  /* 0x0000000604544981 */ /* 0x001f22000c1e9900 */
[--C-:B------:R-:W-:Y:S01]  /*19af0*/  @P0 FADD.FTZ R9, R8, -R3.reuse ;  /* 0x8000000308090221 */ /* 0x100fe20000010000 */
[----:B------:R-:W-:Y:S01]  /*19b00*/  @P6 F2FP.F16.F32.PACK_AB R13, RZ, R13 ;  /* 0x0000000dff0d623e */ /* 0x000fe200000000ff */
[----:B-1----:R-:W-:Y:S01]  /*19b10*/  @P0 FADD.FTZ R11, R16, -R3 ;  /* 0x80000003100b0221 */ /* 0x002fe20000010000 */
[----:B------:R-:W4:Y:S01]  /*19b20*/  @P5 LDG.E.CONSTANT R100, desc[UR6][R4.64] ;  /* 0x0000000604645981 */ /* 0x000f22000c1e9900 */
[----:B------:R-:W-:-:S03]  /*19b30*/  @P0 FFMA.FTZ R9, R2, -0.69314718246459960938, R9 ;  /* 0xbf31721802090823 */ /* 0x000fc60000010009 */
[----:B------:R-:W-:Y:S01]  /*19b40*/  @P6 STG.E desc[UR6][R6.64+0x148], R82 ;  /* 0x0001485206006986 */ /* 0x000fe2000c101906 */
[----:B------:R-:W-:-:S03]  /*19b50*/  @P0 FFMA.FTZ R11, R2, -0.69314718246459960938, R11 ;  /* 0xbf317218020b0823 */ /* 0x000fc6000001000b */
[----:B------:R-:W-:Y:S04]  /*19b60*/  @P6 STG.E.U16 desc[UR6][R200.64+0xa4], R10 ;  /* 0x0000a40ac8006986 */ /* 0x000fe8000c101506 */
[----:B------:R-:W-:Y:S04]  /*19b70*/  @P6 STG.E desc[UR6][R6.64+0x14c], R83 ;  /* 0x00014c5306006986 */ /* 0x000fe8000c101906 */
[----:B------:R0:W-:Y:S01]  /*19b80*/  @P6 STG.E.U16 desc[UR6][R200.64+0xa6], R13 ;  /* 0x0000a60dc8006986 */ /* 0x0001e2000c101506 */
[----:B------:R-:W-:Y:S01]  /*19b90*/  ISETP.GE.AND P6, PT, R0, 0x31, PT ;  /* 0x000000310000780c */ /* 0x000fe20003fc6270 */
[----:B------:R-:W-:-:S02]  /*19ba0*/  @P0 FADD.FTZ R9, R124, R9 ;  /* 0x000000097c090221 */ /* 0x000fc40000010000 */
[----:B------:R-:W4:Y:S01]  /*19bb0*/  @P5 LDG.E.CONSTANT R102, desc[UR6][R4.64] ;  /* 0x0000000604665981 */ /* 0x000f22000c1e9900 */
[----:B------:R-:W-:Y:S02]  /*19bc0*/  @P0 FADD.FTZ R11, R126, R11 ;  /* 0x0000000b7e0b0221 */ /* 0x000fe40000010000 */
[----:B------:R-:W-:-:S03]  /*19bd0*/  @P0 F2FP.F16.F32.PACK_AB R9, RZ, R9 ;  /* 0x00000009ff09023e */ /* 0x000fc600000000ff */
[----:B------:R-:W-:Y:S02]  /*19be0*/  @P0 F2FP.F16.F32.PACK_AB R11, RZ, R11 ;  /* 0x0000000bff0b023e */ /* 0x000fe400000000ff */
[----:B------:R-:W-:Y:S02]  /*19bf0*/  PRMT R12, R9, 0x7610, R12 ;  /* 0x00007610090c7816 */ /* 0x000fe4000000000c */
[----:B------:R-:W4:Y:S01]  /*19c00*/  @P6 LDG.E.CONSTANT R104, desc[UR6][R4.64] ;  /* 0x0000000604686981 */ /* 0x000f22000c1e9900 */
[----:B0-----:R-:W-:-:S03]  /*19c10*/  PRMT R13, R11, 0x7610, R13 ;  /* 0x000076100b0d7816 */ /* 0x001fc6000000000d */
[----:B------:R-:W-:Y:S04]  /*19c20*/  @P0 STG.E desc[UR6][R6.64+0x150], R80 ;  /* 0x0001505006000986 */ /* 0x000fe8000c101906 */
[----:B------:R-:W4:Y:S04]  /*19c30*/  @P6 LDG.E.CONSTANT R82, desc[UR6][R4.64] ;  /* 0x0000000604526981 */ /* 0x000f28000c1e9900 */
[----:B------:R-:W-:Y:S04]  /*19c40*/  @P0 STG.E.U16 desc[UR6][R200.64+0xa8], R12 ;  /* 0x0000a80cc8000986 */ /* 0x000fe8000c101506 */
[----:B------:R-:W-:Y:S04]  /*19c50*/  @P0 STG.E desc[UR6][R6.64+0x154], R81 ;  /* 0x0001545106000986 */ /* 0x000fe8000c101906 */
        /* <DEDUP_REMOVED lines=8> */
[----:B------:R-:W-:Y:S02]  /*19ce0*/  HADD2.F32 R8, -RZ, R18.H0_H0 ;  /* 0x20000012ff087230 */ /* 0x000fe40000004100 */
[C---:B------:R-:W-:Y:S01]  /*19cf0*/  @P1 FFMA.FTZ R9, R2.reuse, -0.69314718246459960938, R9 ;  /* 0xbf31721802091823 */ /* 0x040fe20000010009 */
[----:B------:R-:W-:Y:S02]  /*19d00*/  @P1 FFMA.FTZ R11, R2, -0.69314718246459960938, R11 ;  /* 0xbf317218020b1823 */ /* 0x000fe4000001000b */
[----:B0-----:R-:W-:Y:S01]  /*19d10*/  @P2 FADD.FTZ R13, R8, -R3 ;  /* 0x80000003080d2221 */ /* 0x001fe20000010000 */
[--C-:B------:R-:W-:Y:S02]  /*19d20*/  HADD2.F32 R10, -RZ, R19.reuse.H0_H0 ;  /* 0x20000013ff0a7230 */ /* 0x100fe40000004100 */
[----:B------:R-:W-:-:S02]  /*19d30*/  HADD2.F32 R12, -RZ, R19.H1_H1 ;  /* 0x30000013ff0c7230 */ /* 0x000fc40000004100 */
[----:B------:R-:W-:Y:S01]  /*19d40*/  @P2 FFMA.FTZ R13, R2, -0.69314718246459960938, R13 ;  /* 0xbf317218020d2823 */ /* 0x000fe2000001000d */
[----:B------:R-:W-:Y:S02]  /*19d50*/  HADD2.F32 R18, -RZ, R18.H1_H1 ;  /* 0x30000012ff127230 */ /* 0x000fe40000004100 */
[----:B------:R-:W-:-:S03]  /*19d60*/  HADD2.F32 R14, -RZ, R20.H0_H0 ;  /* 0x20000014ff0e7230 */ /* 0x000fc60000004100 */
[----:B------:R-:W-:Y:S01]  /*19d70*/  @P2 FADD.FTZ R15, R18, -R3 ;  /* 0x80000003120f2221 */ /* 0x000fe20000010000 */
[----:B------:R-:W-:Y:S03]  /*19d80*/  @P1 STG.E desc[UR6][R6.64+0x158], R78 ;  /* 0x0001584e06001986 */ /* 0x000fe6000c101906 */
[----:B------:R-:W-:Y:S01]  /*19d90*/  @P2 FFMA.FTZ R15, R2, -0.69314718246459960938, R15 ;  /* 0xbf317218020f2823 */ /* 0x000fe2000001000f */
[----:B------:R-:W-:Y:S02]  /*19da0*/  HADD2.F32 R20, -RZ, R20.H1_H1 ;  /* 0x30000014ff147230 */ /* 0x000fe40000004100 */
[--C-:B------:R-:W-:Y:S02]  /*19db0*/  HADD2.F32 R16, -RZ, R21.reuse.H0_H0 ;  /* 0x20000015ff107230 */ /* 0x100fe40000004100 */
[----:B------:R-:W-:Y:S02]  /*19dc0*/  HADD2.F32 R80, -RZ, R21.H1_H1 ;  /* 0x30000015ff507230 */ /* 0x000fe40000004100 */
[----:B--2---:R-:W-:Y:S01]  /*19dd0*/  @P1 FADD.FTZ R9, R90, R9 ;  /* 0x000000095a091221 */ /* 0x004fe20000010000 */
[----:B---3--:R-:W-:-:S04]  /*19de0*/  @P1 FADD.FTZ R11, R92, R11 ;  /* 0x0000000b5c0b1221 */ /* 0x008fc80000010000 */
[----:B------:R-:W-:Y:S02]  /*19df0*/  @P1 F2FP.F16.F32.PACK_AB R9, RZ, R9 ;  /* 0x00000009ff09123e */ /* 0x000fe400000000ff */
[----:B------:R-:W-:Y:S02]  /*19e00*/  @P1 F2FP.F16.F32.PACK_AB R11, RZ, R11 ;  /* 0x0000000bff0b123e */ /* 0x000fe400000000ff */
[----:B------:R-:W-:Y:S01]  /*19e10*/  PRMT R8, R9, 0x7610, R8 ;  /* 0x0000761009087816 */ /* 0x000fe20000000008 */
[----:B------:R-:W-:Y:S01]  /*19e20*/  @P3 FADD.FTZ R9, R10, -R3 ;  /* 0x800000030a093221 */ /* 0x000fe20000010000 */
[----:B------:R-:W-:Y:S01]  /*19e30*/  PRMT R17, R11, 0x7610, R17 ;  /* 0x000076100b117816 */ /* 0x000fe20000000011 */
[----:B------:R-:W-:Y:S02]  /*19e40*/  @P3 FADD.FTZ R11, R12, -R3 ;  /* 0x800000030c0b3221 */ /* 0x000fe40000010000 */
[C---:B------:R-:W-:Y:S02]  /*19e50*/  @P3 FFMA.FTZ R9, R2.reuse, -0.69314718246459960938, R9 ;  /* 0xbf31721802093823 */ /* 0x040fe40000010009 */
[----:B------:R-:W-:Y:S01]  /*19e60*/  @P3 FFMA.FTZ R11, R2, -0.69314718246459960938, R11 ;  /* 0xbf317218020b3823 */ /* 0x000fe2000001000b */
[----:B----4-:R-:W-:Y:S01]  /*19e70*/  @P2 FADD.FTZ R13, R88, R13 ;  /* 0x0000000d580d2221 */ /* 0x010fe20000010000 */
[----:B------:R0:W-:Y:S04]  /*19e80*/  @P1 STG.E.U16 desc[UR6][R200.64+0xac], R8 ;  /* 0x0000ac08c8001986 */ /* 0x0001e8000c101506 */
[----:B------:R-:W-:Y:S01]  /*19e90*/  @P2 F2FP.F16.F32.PACK_AB R13, RZ, R13 ;  /* 0x0000000dff0d223e */ /* 0x000fe200000000ff */
[----:B------:R-:W-:Y:S03]  /*19ea0*/  @P1 STG.E desc[UR6][R6.64+0x15c], R79 ;  /* 0x00015c4f06001986 */ /* 0x000fe6000c101906 */
[----:B------:R-:W-:Y:S01]  /*19eb0*/  PRMT R10, R13, 0x7610, R10 ;  /* 0x000076100d0a7816 */ /* 0x000fe2000000000a */
[----:B------:R-:W-:Y:S01]  /*19ec0*/  @P1 STG.E.U16 desc[UR6][R200.64+0xae], R17 ;  /* 0x0000ae11c8001986 */ /* 0x000fe2000c101506 */
[----:B------:R-:W-:Y:S01]  /*19ed0*/  @P4 FADD.FTZ R13, R14, -R3 ;  /* 0x800000030e0d4221 */ /* 0x000fe20000010000 */
[----:B------:R-:W-:Y:S01]  /*19ee0*/  ISETP.GE.AND P1, PT, R0, 0x33, PT ;  /* 0x000000330000780c */ /* 0x000fe20003f26270 */
[----:B------:R-:W-:-:S02]  /*19ef0*/  @P2 FADD.FTZ R15, R94, R15 ;  /* 0x0000000f5e0f2221 */ /* 0x000fc40000010000 */
[----:B------:R-:W-:Y:S01]  /*19f00*/  @P4 FFMA.FTZ R13, R2, -0.69314718246459960938, R13 ;  /* 0xbf317218020d4823 */ /* 0x000fe2000001000d */
[----:B------:R-:W-:Y:S02]  /*19f10*/  @P2 STG.E desc[UR6][R6.64+0x160], R76 ;  /* 0x0001604c06002986 */ /* 0x000fe4000c101906 */
[----:B------:R-:W-:Y:S01]  /*19f20*/  @P2 F2FP.F16.F32.PACK_AB R15, RZ, R15 ;  /* 0x0000000fff0f223e */ /* 0x000fe200000000ff */
[----:B------:R-:W-:Y:S01]  /*19f30*/  @P3 FADD.FTZ R9, R96, R9 ;  /* 0x0000000960093221 */ /* 0x000fe20000010000 */
[----:B------:R-:W-:-:S04]  /*19f40*/  @P3 FADD.FTZ R11, R98, R11 ;  /* 0x0000000b620b3221 */ /* 0x000fc80000010000 */
[----:B------:R-:W-:Y:S01]  /*19f50*/  @P3 F2FP.F16.F32.PACK_AB R9, RZ, R9 ;  /* 0x00000009ff09323e */ /* 0x000fe200000000ff */
[----:B------:R1:W-:Y:S01]  /*19f60*/  @P2 STG.E.U16 desc[UR6][R200.64+0xb0], R10 ;  /* 0x0000b00ac8002986 */ /* 0x0003e2000c101506 */
[----:B------:R-:W-:-:S03]  /*19f70*/  @P3 F2FP.F16.F32.PACK_AB R11, RZ, R11 ;  /* 0x0000000bff0b323e */ /* 0x000fc600000000ff */
[----:B------:R-:W2:Y:S01]  /*19f80*/  @P1 LDG.E.CONSTANT R18, desc[UR6][R4.64] ;  /* 0x0000000604121981 */ /* 0x000ea2000c1e9900 */
[----:B0-----:R-:W-:Y:S01]  /*19f90*/  PRMT R8, R9, 0x7610, R8 ;  /* 0x0000761009087816 */ /* 0x001fe20000000008 */
[--C-:B------:R-:W-:Y:S02]  /*19fa0*/  @P4 FADD.FTZ R9, R20, -R3.reuse ;  /* 0x8000000314094221 */ /* 0x100fe40000010000 */
[----:B------:R-:W-:Y:S01]  /*19fb0*/  @P2 STG.E desc[UR6][R6.64+0x164], R77 ;  /* 0x0001644d06002986 */ /* 0x000fe2000c101906 */
[----:B-1----:R-:W-:Y:S01]  /*19fc0*/  PRMT R10, R11, 0x7610, R10 ;  /* 0x000076100b0a7816 */ /* 0x002fe2000000000a */
[----:B------:R-:W-:Y:S02]  /*19fd0*/  @P5 FADD.FTZ R11, R16, -R3 ;  /* 0x80000003100b5221 */ /* 0x000fe40000010000 */
[----:B------:R-:W-:Y:S01]  /*19fe0*/  @P2 STG.E.U16 desc[UR6][R200.64+0xb2], R15 ;  /* 0x0000b20fc8002986 */ /* 0x000fe2000c101506 */
[----:B------:R-:W-:Y:S01]  /*19ff0*/  @P4 FADD.FTZ R13, R86, R13 ;  /* 0x0000000d560d4221 */ /* 0x000fe20000010000 */
[----:B------:R-:W-:Y:S01]  /*1a000*/  ISETP.GE.AND P2, PT, R0, 0x34, PT ;  /* 0x000000340000780c */ /* 0x000fe20003f46270 */
[C---:B------:R-:W-:Y:S01]  /*1a010*/  @P4 FFMA.FTZ R9, R2.reuse, -0.69314718246459960938, R9 ;  /* 0xbf31721802094823 */ /* 0x040fe20000010009 */
[----:B------:R-:W-:Y:S01]  /*1a020*/  @P5 FFMA.FTZ R11, R2, -0.69314718246459960938, R11 ;  /* 0xbf317218020b5823 */ /* 0x000fe2000001000b */
[----:B------:R-:W3:Y:S01]  /*1a030*/  @P1 LDG.E.CONSTANT R76, desc[UR6][R4.64] ;  /* 0x00000006044c1981 */ /* 0x000ee2000c1e9900 */
[----:B------:R-:W-:-:S03]  /*1a040*/  @P4 F2FP.F16.F32.PACK_AB R13, RZ, R13 ;  /* 0x0000000dff0d423e */ /* 0x000fc600000000ff */
[----:B------:R-:W-:Y:S01]  /*1a050*/  @P3 STG.E desc[UR6][R6.64+0x168], R74 ;  /* 0x0001684a06003986 */ /* 0x000fe2000c101906 */
[----:B------:R-:W-:Y:S01]  /*1a060*/  PRMT R12, R13, 0x7610, R12 ;  /* 0x000076100d0c7816 */ /* 0x000fe2000000000c */
[----:B------:R-:W-:Y:S02]  /*1a070*/  @P4 FADD.FTZ R9, R84, R9 ;  /* 0x0000000954094221 */ /* 0x000fe40000010000 */
[----:B------:R0:W-:Y:S01]  /*1a080*/  @P3 STG.E.U16 desc[UR6][R200.64+0xb4], R8 ;  /* 0x0000b408c8003986 */ /* 0x0001e2000c101506 */
[----:B------:R-:W-:Y:S01]  /*1a090*/  @P5 FADD.FTZ R13, R80, -R3 ;  /* 0x80000003500d5221 */ /* 0x000fe20000010000 */
[----:B------:R-:W-:Y:S02]  /*1a0a0*/  @P5 FADD.FTZ R11, R100, R11 ;  /* 0x0000000b640b5221 */ /* 0x000fe40000010000 */
[----:B------:R-:W-:Y:S04]  /*1a0b0*/  @P3 STG.E desc[UR6][R6.64+0x16c], R75 ;  /* 0x00016c4b06003986 */ /* 0x000fe8000c101906 */
[----:B------:R1:W-:Y:S01]  /*1a0c0*/  @P3 STG.E.U16 desc[UR6][R200.64+0xb6], R10 ;  /* 0x0000b60ac8003986 */ /* 0x0003e2000c101506 */
[----:B------:R-:W-:Y:S01]  /*1a0d0*/  ISETP.GE.AND P3, PT, R0, 0x35, PT ;  /* 0x000000350000780c */ /* 0x000fe20003f66270 */
[----:B------:R-:W-:Y:S01]  /*1a0e0*/  @P5 FFMA.FTZ R13, R2, -0.69314718246459960938, R13 ;  /* 0xbf317218020d5823 */ /* 0x000fe2000001000d */
[----:B------:R-:W-:Y:S01]  /*1a0f0*/  @P4 F2FP.F16.F32.PACK_AB R9, RZ, R9 ;  /* 0x00000009ff09423e */ /* 0x000fe200000000ff */
[--C-:B0-----:R-:W-:Y:S01]  /*1a100*/  HADD2.F32 R8, -RZ, R22.reuse.H0_H0 ;  /* 0x20000016ff087230 */ /* 0x101fe20000004100 */
[----:B------:R-:W-:Y:S01]  /*1a110*/  @P5 F2FP.F16.F32.PACK_AB R11, RZ, R11 ;  /* 0x0000000bff0b523e */ /* 0x000fe200000000ff */
[----:B------:R-:W-:Y:S01]  /*1a120*/  HADD2.F32 R22, -RZ, R22.H1_H1 ;  /* 0x30000016ff167230 */ /* 0x000fe20000004100 */
[----:B------:R-:W4:Y:S02]  /*1a130*/  @P2 LDG.E.CONSTANT R74, desc[UR6][R4.64] ;  /* 0x00000006044a2981 */ /* 0x000f24000c1e9900 */
[----:B------:R-:W-:Y:S01]  /*1a140*/  PRMT R100, R11, 0x7610, R100 ;  /* 0x000076100b647816 */ /* 0x000fe20000000064 */
[----:B------:R-:W-:Y:S01]  /*1a150*/  @P5 FADD.FTZ R13, R102, R13 ;  /* 0x0000000d660d5221 */ /* 0x000fe20000010000 */
[----:B------:R-:W4:Y:S01]  /*1a160*/  @P2 LDG.E.CONSTANT R78, desc[UR6][R4.64] ;  /* 0x00000006044e2981 */ /* 0x000f22000c1e9900 */
[----:B-1----:R-:W-:Y:S01]  /*1a170*/  PRMT R10, R9, 0x7610, R10 ;  /* 0x00007610090a7816 */ /* 0x002fe2000000000a */
[--C-:B------:R-:W-:Y:S01]  /*1a180*/  @P6 FADD.FTZ R11, R22, -R3.reuse ;  /* 0x80000003160b6221 */ /* 0x100fe20000010000 */
[----:B------:R-:W-:Y:S01]  /*1a190*/  @P6 FADD.FTZ R9, R8, -R3 ;  /* 0x8000000308096221 */ /* 0x000fe20000010000 */
[----:B------:R0:W-:Y:S01]  /*1a1a0*/  @P4 STG.E desc[UR6][R6.64+0x170], R72 ;  /* 0x0001704806004986 */ /* 0x0001e2000c101906 */
[----:B------:R-:W-:Y:S01]  /*1a1b0*/  @P5 F2FP.F16.F32.PACK_AB R13, RZ, R13 ;  /* 0x0000000dff0d523e */ /* 0x000fe200000000ff */
[----:B------:R-:W-:-:S02]  /*1a1c0*/  @P6 FFMA.FTZ R11, R2, -0.69314718246459960938, R11 ;  /* 0xbf317218020b6823 */ /* 0x000fc4000001000b */
[----:B------:R-:W-:Y:S01]  /*1a1d0*/  @P4 STG.E.U16 desc[UR6][R200.64+0xb8], R12 ;  /* 0x0000b80cc8004986 */ /* 0x000fe2000c101506 */
[----:B------:R-:W-:-:S03]  /*1a1e0*/  @P6 FFMA.FTZ R9, R2, -0.69314718246459960938, R9 ;  /* 0xbf31721802096823 */ /* 0x000fc60000010009 */
[----:B------:R-:W-:Y:S04]  /*1a1f0*/  @P4 STG.E desc[UR6][R6.64+0x174], R73 ;  /* 0x0001744906004986 */ /* 0x000fe8000c101906 */
[----:B------:R1:W-:Y:S04]  /*1a200*/  @P4 STG.E.U16 desc[UR6][R200.64+0xba], R10 ;  /* 0x0000ba0ac8004986 */ /* 0x0003e8000c101506 */
[----:B0-----:R-:W4:Y:S01]  /*1a210*/  @P3 LDG.E.CONSTANT R72, desc[UR6][R4.64] ;  /* 0x0000000604483981 */ /* 0x001f22000c1e9900 */
[----:B------:R-:W-:-:S03]  /*1a220*/  @P6 FADD.FTZ R11, R104, R11 ;  /* 0x0000000b680b6221 */ /* 0x000fc60000010000 */
[----:B------:R-:W-:Y:S01]  /*1a230*/  @P5 STG.E desc[UR6][R6.64+0x178], R70 ;  /* 0x0001784606005986 */ /* 0x000fe2000c101906 */
[----:B------:R-:W-:-:S03]  /*1a240*/  ISETP.GE.AND P4, PT, R0, 0x36, PT ;  /* 0x000000360000780c */ /* 0x000fc60003f86270 */
[----:B------:R-:W4:Y:S04]  /*1a250*/  @P3 LDG.E.CONSTANT R80, desc[UR6][R4.64] ;  /* 0x0000000604503981 */ /* 0x000f28000c1e9900 */
[----:B------:R0:W-:Y:S01]  /*1a260*/  @P5 STG.E.U16 desc[UR6][R200.64+0xbc], R100 ;  /* 0x0000bc64c8005986 */ /* 0x0001e2000c101506 */
[----:B------:R-:W-:-:S03]  /*1a270*/  @P6 FADD.FTZ R9, R82, R9 ;  /* 0x0000000952096221 */ /* 0x000fc60000010000 */
[----:B------:R-:W-:Y:S04]  /*1a280*/  @P5 STG.E desc[UR6][R6.64+0x17c], R71 ;  /* 0x00017c4706005986 */ /* 0x000fe8000c101906 */
[----:B------:R-:W-:Y:S01]  /*1a290*/  @P5 STG.E.U16 desc[UR6][R200.64+0xbe], R13 ;  /* 0x0000be0dc8005986 */ /* 0x000fe2000c101506 */
[----:B------:R-:W-:Y:S01]  /*1a2a0*/  ISETP.GE.AND P5, PT, R0, 0x37, PT ;  /* 0x000000370000780c */ /* 0x000fe20003fa6270 */
[--C-:B-1----:R-:W-:Y:S01]  /*1a2b0*/  HADD2.F32 R10, -RZ, R23.reuse.H1_H1 ;  /* 0x30000017ff0a7230 */ /* 0x102fe20000004100 */
[----:B------:R-:W-:Y:S01]  /*1a2c0*/  @P6 F2FP.F16.F32.PACK_AB R11, RZ, R11 ;  /* 0x0000000bff0b623e */ /* 0x000fe200000000ff */
[----:B------:R-:W-:Y:S01]  /*1a2d0*/  HADD2.F32 R8, -RZ, R23.H0_H0 ;  /* 0x20000017ff087230 */ /* 0x000fe20000004100 */
[----:B------:R-:W-:Y:S01]  /*1a2e0*/  @P6 F2FP.F16.F32.PACK_AB R9, RZ, R9 ;  /* 0x00000009ff09623e */ /* 0x000fe200000000ff */
[----:B------:R-:W4:Y:S01]  /*1a2f0*/  @P4 LDG.E.CONSTANT R22, desc[UR6][R4.64] ;  /* 0x0000000604164981 */ /* 0x000f22000c1e9900 */
[----:B------:R-:W-:Y:S01]  /*1a300*/  PRMT R12, R11, 0x7610, R12 ;  /* 0x000076100b0c7816 */ /* 0x000fe2000000000c */
[--C-:B------:R-:W-:Y:S01]  /*1a310*/  @P0 FADD.FTZ R11, R10, -R3.reuse ;  /* 0x800000030a0b0221 */ /* 0x100fe20000010000 */
[----:B0-----:R-:W-:Y:S01]  /*1a320*/  PRMT R100, R9, 0x7610, R100 ;  /* 0x0000761009647816 */ /* 0x001fe20000000064 */
[----:B------:R-:W-:Y:S01]  /*1a330*/  @P0 FADD.FTZ R9, R8, -R3 ;  /* 0x8000000308090221 */ /* 0x000fe20000010000 */
[----:B------:R-:W4:Y:S01]  /*1a340*/  @P4 LDG.E.CONSTANT R82, desc[UR6][R4.64] ;  /* 0x0000000604524981 */ /* 0x000f22000c1e9900 */
[----:B------:R-:W-:-:S03]  /*1a350*/  @P0 FFMA.FTZ R11, R2, -0.69314718246459960938, R11 ;  /* 0xbf317218020b0823 */ /* 0x000fc6000001000b */
[----:B------:R-:W4:Y:S01]  /*1a360*/  @P5 LDG.E.CONSTANT R70, desc[UR6][R4.64] ;  /* 0x0000000604465981 */ /* 0x000f22000c1e9900 */
[----:B------:R-:W-:Y:S01]  /*1a370*/  @P0 FFMA.FTZ R9, R2, -0.69314718246459960938, R9 ;  /* 0xbf31721802090823 */ /* 0x000fe20000010009 */
[----:B------:R-:W-:Y:S02]  /*1a380*/  @P0 FADD.FTZ R11, R108, R11 ;  /* 0x0000000b6c0b0221 */ /* 0x000fe40000010000 */
[----:B------:R-:W4:Y:S01]  /*1a390*/  @P5 LDG.E.CONSTANT R84, desc[UR6][R4.64] ;  /* 0x0000000604545981 */ /* 0x000f22000c1e9900 */
[----:B------:R-:W-:Y:S02]  /*1a3a0*/  @P0 FADD.FTZ R9, R106, R9 ;  /* 0x000000096a090221 */ /* 0x000fe40000010000 */
[----:B------:R-:W-:Y:S01]  /*1a3b0*/  @P0 F2FP.F16.F32.PACK_AB R11, RZ, R11 ;  /* 0x0000000bff0b023e */ /* 0x000fe200000000ff */
[----:B------:R-:W-:Y:S02]  /*1a3c0*/  @P6 STG.E desc[UR6][R6.64+0x180], R68 ;  /* 0x0001804406006986 */ /* 0x000fe4000c101906 */
[----:B------:R-:W-:-:S02]  /*1a3d0*/  @P0 F2FP.F16.F32.PACK_AB R9, RZ, R9 ;  /* 0x00000009ff09023e */ /* 0x000fc400000000ff */
[----:B------:R0:W-:Y:S04]  /*1a3e0*/  @P6 STG.E.U16 desc[UR6][R200.64+0xc0], R100 ;  /* 0x0000c064c8006986 */ /* 0x0001e8000c101506 */
[----:B------:R-:W-:Y:S04]  /*1a3f0*/  @P6 STG.E desc[UR6][R6.64+0x184], R69 ;  /* 0x0001844506006986 */ /* 0x000fe8000c101906 */
[----:B------:R-:W-:Y:S01]  /*1a400*/  @P6 STG.E.U16 desc[UR6][R200.64+0xc2], R12 ;  /* 0x0000c20cc8006986 */ /* 0x000fe2000c101506 */
[C---:B------:R-:W-:Y:S02]  /*1a410*/  ISETP.GE.AND P6, PT, R0.reuse, 0x38, PT ;  /* 0x000000380000780c */ /* 0x040fe40003fc6270 */
[----:B0-----:R-:W-:Y:S01]  /*1a420*/  PRMT R100, R11, 0x7610, R100 ;  /* 0x000076100b647816 */ /* 0x001fe20000000064 */
[----:B------:R-:W-:Y:S04]  /*1a430*/  @P0 STG.E desc[UR6][R6.64+0x188], R66 ;  /* 0x0001884206000986 */ /* 0x000fe8000c101906 */
[----:B------:R0:W-:Y:S04]  /*1a440*/  @P0 STG.E.U16 desc[UR6][R200.64+0xc4], R9 ;  /* 0x0000c409c8000986 */ /* 0x0001e8000c101506 */
[----:B------:R-:W-:Y:S04]  /*1a450*/  @P0 STG.E desc[UR6][R6.64+0x18c], R67 ;  /* 0x00018c4306000986 */ /* 0x000fe8000c101906 */
[----:B------:R1:W-:Y:S01]  /*1a460*/  @P0 STG.E.U16 desc[UR6][R200.64+0xc6], R100 ;  /* 0x0000c664c8000986 */ /* 0x0003e2000c101506 */
[----:B------:R-:W-:-:S03]  /*1a470*/  ISETP.GE.AND P0, PT, R0, 0x39, PT ;  /* 0x000000390000780c */ /* 0x000fc60003f06270 */
[----:B------:R-:W4:Y:S04]  /*1a480*/  @P6 LDG.E.CONSTANT R68, desc[UR6][R4.64] ;  /* 0x0000000604446981 */ /* 0x000f28000c1e9900 */
[----:B------:R-:W4:Y:S06]  /*1a490*/  @P6 LDG.E.CONSTANT R86, desc[UR6][R4.64] ;  /* 0x0000000604566981 */ /* 0x000f2c000c1e9900 */
[----:B------:R-:W4:Y:S04]  /*1a4a0*/  @P0 LDG.E.CONSTANT R88, desc[UR6][R4.64] ;  /* 0x0000000604580981 */ /* 0x000f28000c1e9900 */
[----:B------:R-:W4:Y:S01]  /*1a4b0*/  @P0 LDG.E.CONSTANT R90, desc[UR6][R4.64] ;  /* 0x00000006045a0981 */ /* 0x000f22000c1e9900 */
[----:B------:R-:W-:-:S02]  /*1a4c0*/  HADD2.F32 R8, -RZ, R24.H0_H0 ;  /* 0x20000018ff087230 */ /* 0x000fc40000004100 */
[----:B------:R-:W-:-:S03]  /*1a4d0*/  HADD2.F32 R24, -RZ, R24.H1_H1 ;  /* 0x30000018ff187230 */ /* 0x000fc60000004100 */
[--C-:B0-----:R-:W-:Y:S02]  /*1a4e0*/  @P1 FADD.FTZ R9, R8, -R3.reuse ;  /* 0x8000000308091221 */ /* 0x101fe40000010000 */
[----:B------:R-:W-:Y:S02]  /*1a4f0*/  @P1 FADD.FTZ R11, R24, -R3 ;  /* 0x80000003180b1221 */ /* 0x000fe40000010000 */
[C---:B------:R-:W-:Y:S01]  /*1a500*/  @P1 FFMA.FTZ R9, R2.reuse, -0.69314718246459960938, R9 ;  /* 0xbf31721802091823 */ /* 0x040fe20000010009 */
[--C-:B------:R-:W-:Y:S02]  /*1a510*/  HADD2.F32 R10, -RZ, R25.reuse.H0_H0 ;  /* 0x20000019ff0a7230 */ /* 0x100fe40000004100 */
[----:B------:R-:W-:Y:S01]  /*1a520*/  @P1 FFMA.FTZ R11, R2, -0.69314718246459960938, R11 ;  /* 0xbf317218020b1823 */ /* 0x000fe2000001000b */
[----:B------:R-:W-:Y:S02]  /*1a530*/  HADD2.F32 R12, -RZ, R25.H1_H1 ;  /* 0x30000019ff0c7230 */ /* 0x000fe40000004100 */
[----:B------:R-:W-:-:S02]  /*1a540*/  HADD2.F32 R8, -RZ, R26.H0_H0 ;  /* 0x2000001aff087230 */ /* 0x000fc40000004100 */
[--C-:B------:R-:W-:Y:S01]  /*1a550*/  @P2 FADD.FTZ R13, R10, -R3.reuse ;  /* 0x800000030a0d2221 */ /* 0x100fe20000010000 */
[----:B------:R-:W-:Y:S02]  /*1a560*/  HADD2.F32 R26, -RZ, R26.H1_H1 ;  /* 0x3000001aff1a7230 */ /* 0x000fe40000004100 */
[----:B------:R-:W-:Y:S01]  /*1a570*/  @P2 FADD.FTZ R15, R12, -R3 ;  /* 0x800000030c0f2221 */ /* 0x000fe20000010000 */
[----:B------:R-:W-:-:S03]  /*1a580*/  @P2 FFMA.FTZ R13, R2, -0.69314718246459960938, R13 ;  /* 0xbf317218020d2823 */ /* 0x000fc6000001000d */
[----:B------:R-:W-:Y:S01]  /*1a590*/  @P2 FFMA.FTZ R15, R2, -0.69314718246459960938, R15 ;  /* 0xbf317218020f2823 */ /* 0x000fe2000001000f */
[----:B------:R-:W-:Y:S01]  /*1a5a0*/  @P1 STG.E desc[UR6][R6.64+0x190], R64 ;  /* 0x0001904006001986 */ /* 0x000fe2000c101906 */
[--C-:B------:R-:W-:Y:S02]  /*1a5b0*/  HADD2.F32 R14, -RZ, R27.reuse.H0_H0 ;  /* 0x2000001bff0e7230 */ /* 0x100fe40000004100 */
[----:B------:R-:W-:Y:S02]  /*1a5c0*/  HADD2.F32 R16, -RZ, R27.H1_H1 ;  /* 0x3000001bff107230 */ /* 0x000fe40000004100 */
[--C-:B------:R-:W-:Y:S02]  /*1a5d0*/  HADD2.F32 R20, -RZ, R29.reuse.H0_H0 ;  /* 0x2000001dff147230 */ /* 0x100fe40000004100 */
[----:B------:R-:W-:Y:S02]  /*1a5e0*/  HADD2.F32 R10, -RZ, R29.H1_H1 ;  /* 0x3000001dff0a7230 */ /* 0x000fe40000004100 */
[----:B--2---:R-:W-:-:S05]  /*1a5f0*/  @P1 FADD.FTZ R9, R18, R9 ;  /* 0x0000000912091221 */ /* 0x004fca0000010000 */
[----:B------:R-:W-:-:S04]  /*1a600*/  @P1 F2FP.F16.F32.PACK_AB R9, RZ, R9 ;  /* 0x00000009ff09123e */ /* 0x000fc800000000ff */
[----:B-1----:R-:W-:Y:S01]  /*1a610*/  PRMT R100, R9, 0x7610, R100 ;  /* 0x0000761009647816 */ /* 0x002fe20000000064 */
[----:B------:R-:W-:Y:S01]  /*1a620*/  @P3 FADD.FTZ R9, R8, -R3 ;  /* 0x8000000308093221 */ /* 0x000fe20000010000 */
[----:B---3--:R-:W-:-:S05]  /*1a630*/  @P1 FADD.FTZ R11, R76, R11 ;  /* 0x0000000b4c0b1221 */ /* 0x008fca0000010000 */
[----:B------:R-:W-:Y:S01]  /*1a640*/  @P1 F2FP.F16.F32.PACK_AB R11, RZ, R11 ;  /* 0x0000000bff0b123e */ /* 0x000fe200000000ff */
[----:B------:R-:W-:-:S03]  /*1a650*/  @P3 FFMA.FTZ R9, R2, -0.69314718246459960938, R9 ;  /* 0xbf31721802093823 */ /* 0x000fc60000010009 */
[----:B------:R-:W-:Y:S01]  /*1a660*/  PRMT R12, R11, 0x7610, R12 ;  /* 0x000076100b0c7816 */ /* 0x000fe2000000000c */
[----:B------:R-:W-:-:S04]  /*1a670*/  @P3 FADD.FTZ R11, R26, -R3 ;  /* 0x800000031a0b3221 */ /* 0x000fc80000010000 */
[----:B------:R-:W-:Y:S01]  /*1a680*/  @P3 FFMA.FTZ R11, R2, -0.69314718246459960938, R11 ;  /* 0xbf317218020b3823 */ /* 0x000fe2000001000b */
[----:B----4-:R-:W-:Y:S01]  /*1a690*/  @P2 FADD.FTZ R13, R74, R13 ;  /* 0x0000000d4a0d2221 */ /* 0x010fe20000010000 */
[----:B------:R-:W-:-:S04]  /*1a6a0*/  @P2 FADD.FTZ R15, R78, R15 ;  /* 0x0000000f4e0f2221 */ /* 0x000fc80000010000 */
[----:B------:R-:W-:Y:S01]  /*1a6b0*/  @P2 F2FP.F16.F32.PACK_AB R13, RZ, R13 ;  /* 0x0000000dff0d223e */ /* 0x000fe200000000ff */
[----:B------:R0:W-:Y:S01]  /*1a6c0*/  @P1 STG.E.U16 desc[UR6][R200.64+0xc8], R100 ;  /* 0x0000c864c8001986 */ /* 0x0001e2000c101506 */
[----:B------:R-:W-:Y:S02]  /*1a6d0*/  @P2 F2FP.F16.F32.PACK_AB R15, RZ, R15 ;  /* 0x0000000fff0f223e */ /* 0x000fe400000000ff */
[----:B------:R-:W-:Y:S01]  /*1a6e0*/  PRMT R17, R13, 0x7610, R17 ;  /* 0x000076100d117816 */ /* 0x000fe20000000011 */
[--C-:B------:R-:W-:Y:S01]  /*1a6f0*/  HADD2.F32 R18, -RZ, R28.reuse.H0_H0 ;  /* 0x2000001cff127230 */ /* 0x100fe20000004100 */
[----:B------:R-:W-:Y:S01]  /*1a700*/  @P1 STG.E desc[UR6][R6.64+0x194], R65 ;  /* 0x0001944106001986 */ /* 0x000fe2000c101906 */
[----:B------:R-:W-:Y:S01]  /*1a710*/  PRMT R8, R15, 0x7610, R8 ;  /* 0x000076100f087816 */ /* 0x000fe20000000008 */
[----:B------:R-:W-:Y:S02]  /*1a720*/  HADD2.F32 R28, -RZ, R28.H1_H1 ;  /* 0x3000001cff1c7230 */ /* 0x000fe40000004100 */
[----:B------:R1:W-:Y:S01]  /*1a730*/  @P1 STG.E.U16 desc[UR6][R200.64+0xca], R12 ;  /* 0x0000ca0cc8001986 */ /* 0x0003e2000c101506 */
[----:B------:R-:W-:-:S03]  /*1a740*/  @P3 FADD.FTZ R9, R72, R9 ;  /* 0x0000000948093221 */ /* 0x000fc60000010000 */
[----:B------:R-:W-:Y:S01]  /*1a750*/  @P2 STG.E desc[UR6][R6.64+0x198], R62 ;  /* 0x0001983e06002986 */ /* 0x000fe2000c101906 */
[----:B------:R-:W-:Y:S02]  /*1a760*/  ISETP.GE.AND P1, PT, R0, 0x3a, PT ;  /* 0x0000003a0000780c */ /* 0x000fe40003f26270 */
[----:B------:R-:W-:Y:S01]  /*1a770*/  @P3 F2FP.F16.F32.PACK_AB R9, RZ, R9 ;  /* 0x00000009ff09323e */ /* 0x000fe200000000ff */
[----:B------:R-:W-:Y:S01]  /*1a780*/  @P3 FADD.FTZ R11, R80, R11 ;  /* 0x0000000b500b3221 */ /* 0x000fe20000010000 */
[----:B------:R-:W-:Y:S02]  /*1a790*/  @P2 STG.E.U16 desc[UR6][R200.64+0xcc], R17 ;  /* 0x0000cc11c8002986 */ /* 0x000fe4000c101506 */
[----:B0-----:R-:W-:Y:S02]  /*1a7a0*/  PRMT R100, R9, 0x7610, R100 ;  /* 0x0000761009647816 */ /* 0x001fe40000000064 */
[----:B------:R-:W-:Y:S01]  /*1a7b0*/  @P3 F2FP.F16.F32.PACK_AB R11, RZ, R11 ;  /* 0x0000000bff0b323e */ /* 0x000fe200000000ff */
[----:B------:R-:W-:Y:S01]  /*1a7c0*/  @P2 STG.E desc[UR6][R6.64+0x19c], R63 ;  /* 0x00019c3f06002986 */ /* 0x000fe2000c101906 */
[--C-:B------:R-:W-:Y:S01]  /*1a7d0*/  @P4 FADD.FTZ R13, R14, -R3.reuse ;  /* 0x800000030e0d4221 */ /* 0x100fe20000010000 */
[----:B------:R-:W-:-:S02]  /*1a7e0*/  @P5 FADD.FTZ R9, R18, -R3 ;  /* 0x8000000312095221 */ /* 0x000fc40000010000 */
[----:B------:R0:W-:Y:S01]  /*1a7f0*/  @P2 STG.E.U16 desc[UR6][R200.64+0xce], R8 ;  /* 0x0000ce08c8002986 */ /* 0x0001e2000c101506 */
[----:B------:R-:W-:Y:S01]  /*1a800*/  @P4 FADD.FTZ R15, R16, -R3 ;  /* 0x80000003100f4221 */ /* 0x000fe20000010000 */
[C---:B------:R-:W-:Y:S01]  /*1a810*/  @P4 FFMA.FTZ R13, R2.reuse, -0.69314718246459960938, R13 ;  /* 0xbf317218020d4823 */ /* 0x040fe2000001000d */
[C---:B------:R-:W-:Y:S01]  /*1a820*/  @P5 FFMA.FTZ R9, R2.reuse, -0.69314718246459960938, R9 ;  /* 0xbf31721802095823 */ /* 0x040fe20000010009 */
[----:B-1----:R-:W2:Y:S01]  /*1a830*/  @P1 LDG.E.CONSTANT R12, desc[UR6][R4.64] ;  /* 0x00000006040c1981 */ /* 0x002ea2000c1e9900 */
[----:B------:R-:W-:Y:S01]  /*1a840*/  @P4 FFMA.FTZ R15, R2, -0.69314718246459960938, R15 ;  /* 0xbf317218020f4823 */ /* 0x000fe2000001000f */
[----:B0-----:R-:W-:Y:S01]  /*1a850*/  PRMT R8, R11, 0x7610, R8 ;  /* 0x000076100b087816 */ /* 0x001fe20000000008 */
[----:B------:R-:W-:Y:S01]  /*1a860*/  @P5 FADD.FTZ R11, R28, -R3 ;  /* 0x800000031c0b5221 */ /* 0x000fe20000010000 */
[----:B------:R-:W-:Y:S01]  /*1a870*/  @P4 FADD.FTZ R13, R22, R13 ;  /* 0x0000000d160d4221 */ /* 0x000fe20000010000 */
[----:B------:R-:W-:Y:S02]  /*1a880*/  @P3 STG.E desc[UR6][R6.64+0x1a0], R60 ;  /* 0x0001a03c06003986 */ /* 0x000fe4000c101906 */
[----:B------:R-:W-:Y:S01]  /*1a890*/  @P5 FFMA.FTZ R11, R2, -0.69314718246459960938, R11 ;  /* 0xbf317218020b5823 */ /* 0x000fe2000001000b */
[----:B------:R-:W-:Y:S01]  /*1a8a0*/  @P5 FADD.FTZ R9, R70, R9 ;  /* 0x0000000946095221 */ /* 0x000fe20000010000 */
[----:B------:R-:W-:Y:S01]  /*1a8b0*/  @P4 FADD.FTZ R15, R82, R15 ;  /* 0x0000000f520f4221 */ /* 0x000fe20000010000 */
[----:B------:R-:W3:Y:S01]  /*1a8c0*/  @P1 LDG.E.CONSTANT R16, desc[UR6][R4.64] ;  /* 0x0000000604101981 */ /* 0x000ee2000c1e9900 */
[----:B------:R-:W-:Y:S01]  /*1a8d0*/  @P5 FADD.FTZ R11, R84, R11 ;  /* 0x0000000b540b5221 */ /* 0x000fe20000010000 */
[----:B------:R-:W-:-:S02]  /*1a8e0*/  @P4 F2FP.F16.F32.PACK_AB R13, RZ, R13 ;  /* 0x0000000dff0d423e */ /* 0x000fc400000000ff */
[----:B------:R0:W-:Y:S01]  /*1a8f0*/  @P3 STG.E.U16 desc[UR6][R200.64+0xd0], R100 ;  /* 0x0000d064c8003986 */ /* 0x0001e2000c101506 */
[----:B------:R-:W-:-:S03]  /*1a900*/  @P5 F2FP.F16.F32.PACK_AB R9, RZ, R9 ;  /* 0x00000009ff09523e */ /* 0x000fc600000000ff */
[----:B------:R-:W-:Y:S01]  /*1a910*/  @P3 STG.E desc[UR6][R6.64+0x1a4], R61 ;  /* 0x0001a43d06003986 */ /* 0x000fe2000c101906 */
[----:B------:R-:W-:Y:S02]  /*1a920*/  @P4 F2FP.F16.F32.PACK_AB R15, RZ, R15 ;  /* 0x0000000fff0f423e */ /* 0x000fe400000000ff */
[----:B------:R-:W-:Y:S01]  /*1a930*/  @P5 F2FP.F16.F32.PACK_AB R11, RZ, R11 ;  /* 0x0000000bff0b523e */ /* 0x000fe200000000ff */
[----:B------:R1:W-:Y:S01]  /*1a940*/  @P3 STG.E.U16 desc[UR6][R200.64+0xd2], R8 ;  /* 0x0000d208c8003986 */ /* 0x0003e2000c101506 */
[----:B------:R-:W-:-:S03]  /*1a950*/  ISETP.GE.AND P3, PT, R0, 0x3b, PT ;  /* 0x0000003b0000780c */ /* 0x000fc60003f66270 */
[----:B------:R-:W-:Y:S01]  /*1a960*/  @P4 STG.E desc[UR6][R6.64+0x1a8], R58 ;  /* 0x0001a83a06004986 */ /* 0x000fe2000c101906 */
[----:B0-----:R-:W-:Y:S02]  /*1a970*/  PRMT R100, R9, 0x7610, R100 ;  /* 0x0000761009647816 */ /* 0x001fe40000000064 */
[----:B------:R-:W-:Y:S01]  /*1a980*/  PRMT R14, R11, 0x7610, R14 ;  /* 0x000076100b0e7816 */ /* 0x000fe2000000000e */
[----:B------:R0:W-:Y:S04]  /*1a990*/  @P4 STG.E.U16 desc[UR6][R200.64+0xd4], R13 ;  /* 0x0000d40dc8004986 */ /* 0x0001e8000c101506 */
[----:B------:R-:W-:Y:S04]  /*1a9a0*/  @P4 STG.E desc[UR6][R6.64+0x1ac], R59 ;  /* 0x0001ac3b06004986 */ /* 0x000fe8000c101906 */
[----:B------:R4:W-:Y:S04]  /*1a9b0*/  @P4 STG.E.U16 desc[UR6][R200.64+0xd6], R15 ;  /* 0x0000d60fc8004986 */ /* 0x0009e8000c101506 */
[----:B------:R-:W-:Y:S04]  /*1a9c0*/  @P5 STG.E desc[UR6][R6.64+0x1b0], R56 ;  /* 0x0001b03806005986 */ /* 0x000fe8000c101906 */
[----:B------:R-:W-:Y:S04]  /*1a9d0*/  @P5 STG.E.U16 desc[UR6][R200.64+0xd8], R100 ;  /* 0x0000d864c8005986 */ /* 0x000fe8000c101506 */
[----:B------:R-:W-:Y:S01]  /*1a9e0*/  @P5 STG.E desc[UR6][R6.64+0x1b4], R57 ;  /* 0x0001b43906005986 */ /* 0x000fe2000c101906 */
[----:B------:R-:W-:-:S03]  /*1a9f0*/  ISETP.GE.AND P2, PT, R0, 0x40, PT ;  /* 0x000000400000780c */ /* 0x000fc60003f46270 */
[----:B------:R-:W-:Y:S01]  /*1aa00*/  @P5 STG.E.U16 desc[UR6][R200.64+0xda], R14 ;  /* 0x0000da0ec8005986 */ /* 0x000fe2000c101506 */
[----:B------:R-:W-:Y:S01]  /*1aa10*/  ISETP.GE.AND P5, PT, R0, 0x3c, PT ;  /* 0x0000003c0000780c */ /* 0x000fe20003fa6270 */
[--C-:B------:R-:W-:Y:S01]  /*1aa20*/  @P6 FADD.FTZ R9, R20, -R3.reuse ;  /* 0x8000000314096221 */ /* 0x100fe20000010000 */
[--C-:B-1----:R-:W-:Y:S01]  /*1aa30*/  HADD2.F32 R8, -RZ, R30.reuse.H0_H0 ;  /* 0x2000001eff087230 */ /* 0x102fe20000004100 */
[----:B------:R-:W3:Y:S01]  /*1aa40*/  @P3 LDG.E.CONSTANT R20, desc[UR6][R4.64] ;  /* 0x0000000604143981 */ /* 0x000ee2000c1e9900 */
[----:B------:R-:W-:Y:S02]  /*1aa50*/  HADD2.F32 R30, -RZ, R30.H1_H1 ;  /* 0x3000001eff1e7230 */ /* 0x000fe40000004100 */
[----:B------:R-:W-:Y:S01]  /*1aa60*/  @P6 FADD.FTZ R11, R10, -R3 ;  /* 0x800000030a0b6221 */ /* 0x000fe20000010000 */
[----:B------:R-:W3:Y:S01]  /*1aa70*/  @P3 LDG.E.CONSTANT R18, desc[UR6][R4.64] ;  /* 0x0000000604123981 */ /* 0x000ee2000c1e9900 */
[----:B------:R-:W-:Y:S01]  /*1aa80*/  @P6 FFMA.FTZ R9, R2, -0.69314718246459960938, R9 ;  /* 0xbf31721802096823 */ /* 0x000fe20000010009 */
[----:B0-----:R-:W-:Y:S01]  /*1aa90*/  @P0 FADD.FTZ R13, R8, -R3 ;  /* 0x80000003080d0221 */ /* 0x001fe20000010000 */
[----:B------:R-:W-:Y:S01]  /*1aaa0*/  ISETP.GE.AND P4, PT, R0, 0x3d, PT ;  /* 0x0000003d0000780c */ /* 0x000fe20003f86270 */
[----:B------:R-:W-:Y:S01]  /*1aab0*/  @P6 FFMA.FTZ R11, R2, -0.69314718246459960938, R11 ;  /* 0xbf317218020b6823 */ /* 0x000fe2000001000b */
[----:B----4-:R-:W-:Y:S01]  /*1aac0*/  @P0 FADD.FTZ R15, R30, -R3 ;  /* 0x800000031e0f0221 */ /* 0x010fe20000010000 */
[----:B------:R-:W-:Y:S01]  /*1aad0*/  @P6 FADD.FTZ R9, R68, R9 ;  /* 0x0000000944096221 */ /* 0x000fe20000010000 */
[----:B------:R-:W-:Y:S01]  /*1aae0*/  @P0 FFMA.FTZ R13, R2, -0.69314718246459960938, R13 ;  /* 0xbf317218020d0823 */ /* 0x000fe2000001000d */
[----:B------:R-:W-:Y:S01]  /*1aaf0*/  @P6 FADD.FTZ R11, R86, R11 ;  /* 0x0000000b560b6221 */ /* 0x000fe20000010000 */
[----:B------:R-:W4:Y:S01]  /*1ab00*/  @P5 LDG.E.CONSTANT R22, desc[UR6][R4.64] ;  /* 0x0000000604165981 */ /* 0x000f22000c1e9900 */
[----:B------:R-:W-:Y:S01]  /*1ab10*/  @P0 FFMA.FTZ R15, R2, -0.69314718246459960938, R15 ;  /* 0xbf317218020f0823 */ /* 0x000fe2000001000f */
[----:B------:R-:W-:Y:S01]  /*1ab20*/  @P0 FADD.FTZ R13, R88, R13 ;  /* 0x0000000d580d0221 */ /* 0x000fe20000010000 */
[----:B------:R-:W-:Y:S01]  /*1ab30*/  @P6 F2FP.F16.F32.PACK_AB R9, RZ, R9 ;  /* 0x00000009ff09623e */ /* 0x000fe200000000ff */
[----:B------:R-:W4:Y:S01]  /*1ab40*/  @P2 LDG.E.CONSTANT R60, desc[UR6][R4.64] ;  /* 0x00000006043c2981 */ /* 0x000f22000c1e9900 */
[----:B------:R-:W-:Y:S01]  /*1ab50*/  @P0 FADD.FTZ R15, R90, R15 ;  /* 0x0000000f5a0f0221 */ /* 0x000fe20000010000 */
[----:B------:R-:W-:-:S02]  /*1ab60*/  @P6 F2FP.F16.F32.PACK_AB R11, RZ, R11 ;  /* 0x0000000bff0b623e */ /* 0x000fc400000000ff */
[----:B------:R0:W-:Y:S01]  /*1ab70*/  @P6 STG.E desc[UR6][R6.64+0x1b8], R54 ;  /* 0x0001b83606006986 */ /* 0x0001e2000c101906 */
[----:B------:R-:W-:Y:S02]  /*1ab80*/  @P0 F2FP.F16.F32.PACK_AB R13, RZ, R13 ;  /* 0x0000000dff0d023e */ /* 0x000fe400000000ff */
[----:B------:R-:W-:Y:S01]  /*1ab90*/  @P0 F2FP.F16.F32.PACK_AB R15, RZ, R15 ;  /* 0x0000000fff0f023e */ /* 0x000fe200000000ff */
[----:B------:R1:W-:Y:S04]  /*1aba0*/  @P6 STG.E.U16 desc[UR6][R200.64+0xdc], R9 ;  /* 0x0000dc09c8006986 */ /* 0x0003e8000c101506 */
[----:B------:R-:W4:Y:S04]  /*1abb0*/  @P4 LDG.E.CONSTANT R28, desc[UR6][R4.64] ;  /* 0x00000006041c4981 */ /* 0x000f28000c1e9900 */
[----:B------:R-:W4:Y:S04]  /*1abc0*/  @P5 LDG.E.CONSTANT R24, desc[UR6][R4.64] ;  /* 0x0000000604185981 */ /* 0x000f28000c1e9900 */
[----:B------:R-:W-:Y:S04]  /*1abd0*/  @P6 STG.E desc[UR6][R6.64+0x1bc], R55 ;  /* 0x0001bc3706006986 */ /* 0x000fe8000c101906 */
[----:B------:R1:W-:Y:S01]  /*1abe0*/  @P6 STG.E.U16 desc[UR6][R200.64+0xde], R11 ;  /* 0x0000de0bc8006986 */ /* 0x0003e2000c101506 */
[----:B------:R-:W-:-:S03]  /*1abf0*/  ISETP.GE.AND P6, PT, R0, 0x3e, PT ;  /* 0x0000003e0000780c */ /* 0x000fc60003fc6270 */
[----:B------:R-:W4:Y:S04]  /*1ac00*/  @P4 LDG.E.CONSTANT R26, desc[UR6][R4.64] ;  /* 0x00000006041a4981 */ /* 0x000f28000c1e9900 */
[----:B------:R-:W-:Y:S04]  /*1ac10*/  @P0 STG.E desc[UR6][R6.64+0x1c0], R52 ;  /* 0x0001c03406000986 */ /* 0x000fe8000c101906 */
[----:B------:R1:W-:Y:S04]  /*1ac20*/  @P0 STG.E.U16 desc[UR6][R200.64+0xe0], R13 ;  /* 0x0000e00dc8000986 */ /* 0x0003e8000c101506 */
[----:B------:R-:W-:Y:S04]  /*1ac30*/  @P0 STG.E desc[UR6][R6.64+0x1c4], R53 ;  /* 0x0001c43506000986 */ /* 0x000fe8000c101906 */
[----:B------:R1:W-:Y:S01]  /*1ac40*/  @P0 STG.E.U16 desc[UR6][R200.64+0xe2], R15 ;  /* 0x0000e20fc8000986 */ /* 0x0003e2000c101506 */
[----:B------:R-:W-:-:S03]  /*1ac50*/  ISETP.GE.AND P0, PT, R0, 0x3f, PT ;  /* 0x0000003f0000780c */ /* 0x000fc60003f06270 */
[----:B------:R-:W4:Y:S04]  /*1ac60*/  @P6 LDG.E.CONSTANT R30, desc[UR6][R4.64] ;  /* 0x00000006041e6981 */ /* 0x000f28000c1e9900 */
[----:B0-----:R-:W4:Y:S06]  /*1ac70*/  @P6 LDG.E.CONSTANT R54, desc[UR6][R4.64] ;  /* 0x0000000604366981 */ /* 0x001f2c000c1e9900 */
[----:B------:R-:W4:Y:S04]  /*1ac80*/  @P0 LDG.E.CONSTANT R56, desc[UR6][R4.64] ;  /* 0x0000000604380981 */ /* 0x000f28000c1e9900 */
[----:B------:R-:W4:Y:S01]  /*1ac90*/  @P0 LDG.E.CONSTANT R58, desc[UR6][R4.64] ;  /* 0x00000006043a0981 */ /* 0x000f22000c1e9900 */
[----:B------:R-:W-:-:S05]  /*1aca0*/  HADD2.F32 R0, -RZ, R31.H0_H0 ;  /* 0x2000001fff007230 */ /* 0x000fca0000004100 */
[----:B-1----:R-:W-:Y:S01]  /*1acb0*/  @P1 FADD.FTZ R9, R0, -R3 ;  /* 0x8000000300091221 */ /* 0x002fe20000010000 */
[----:B------:R-:W-:-:S03]  /*1acc0*/  HADD2.F32 R8, -RZ, R31.H1_H1 ;  /* 0x3000001fff087230 */ /* 0x000fc60000004100 */
[----:B------:R-:W-:Y:S02]  /*1acd0*/  @P1 FFMA.FTZ R9, R2, -0.69314718246459960938, R9 ;  /* 0xbf31721802091823 */ /* 0x000fe40000010009 */
[----:B------:R-:W-:Y:S01]  /*1ace0*/  @P1 FADD.FTZ R11, R8, -R3 ;  /* 0x80000003080b1221 */ /* 0x000fe20000010000 */
[--C-:B------:R-:W-:Y:S02]  /*1acf0*/  HADD2.F32 R0, -RZ, R32.reuse.H0_H0 ;  /* 0x20000020ff007230 */ /* 0x100fe40000004100 */
[----:B------:R-:W-:Y:S02]  /*1ad00*/  HADD2.F32 R32, -RZ, R32.H1_H1 ;  /* 0x30000020ff207230 */ /* 0x000fe40000004100 */
[----:B------:R-:W-:Y:S01]  /*1ad10*/  @P1 FFMA.FTZ R11, R2, -0.69314718246459960938, R11 ;  /* 0xbf317218020b1823 */ /* 0x000fe2000001000b */
[----:B------:R-:W-:Y:S01]  /*1ad20*/  @P3 FADD.FTZ R13, R0, -R3 ;  /* 0x80000003000d3221 */ /* 0x000fe20000010000 */
[----:B------:R-:W-:-:S03]  /*1ad30*/  HADD2.F32 R8, -RZ, R33.H0_H0 ;  /* 0x20000021ff087230 */ /* 0x000fc60000004100 */
[----:B------:R-:W-:Y:S01]  /*1ad40*/  @P3 FFMA.FTZ R13, R2, -0.69314718246459960938, R13 ;  /* 0xbf317218020d3823 */ /* 0x000fe2000001000d */
[----:B------:R-:W-:Y:S01]  /*1ad50*/  HADD2.F32 R14, -RZ, R37.H0_H0 ;  /* 0x20000025ff0e7230 */ /* 0x000fe20000004100 */
[----:B------:R-:W-:Y:S01]  /*1ad60*/  @P1 STG.E desc[UR6][R6.64+0x1c8], R50 ;  /* 0x0001c83206001986 */ /* 0x000fe2000c101906 */
[----:B------:R-:W-:-:S03]  /*1ad70*/  HADD2.F32 R10, -RZ, R33.H1_H1 ;  /* 0x30000021ff0a7230 */ /* 0x000fc60000004100 */
[----:B------:R-:W-:-:S04]  /*1ad80*/  @P2 FADD.FTZ R15, R14, -R3 ;  /* 0x800000030e0f2221 */ /* 0x000fc80000010000 */
[----:B------:R-:W-:Y:S01]  /*1ad90*/  @P2 FFMA.FTZ R15, R2, -0.69314718246459960938, R15 ;  /* 0xbf317218020f2823 */ /* 0x000fe2000001000f */
[----:B------:R-:W-:Y:S02]  /*1ada0*/  HADD2.F32 R14, -RZ, R35.H0_H0 ;  /* 0x20000023ff0e7230 */ /* 0x000fe40000004100 */
[----:B--2---:R-:W-:-:S05]  /*1adb0*/  @P1 FADD.FTZ R9, R12, R9 ;  /* 0x000000090c091221 */ /* 0x004fca0000010000 */
[----:B------:R-:W-:-:S04]  /*1adc0*/  @P1 F2FP.F16.F32.PACK_AB R9, RZ, R9 ;  /* 0x00000009ff09123e */ /* 0x000fc800000000ff */
[----:B------:R-:W-:Y:S01]  /*1add0*/  PRMT R100, R9, 0x7610, R100 ;  /* 0x0000761009647816 */ /* 0x000fe20000000064 */
[----:B------:R-:W-:Y:S01]  /*1ade0*/  @P3 FADD.FTZ R9, R32, -R3 ;  /* 0x8000000320093221 */ /* 0x000fe20000010000 */
[----:B---3--:R-:W-:-:S03]  /*1adf0*/  @P1 FADD.FTZ R11, R16, R11 ;  /* 0x0000000b100b1221 */ /* 0x008fc60000010000 */
[----:B------:R-:W-:Y:S02]  /*1ae00*/  @P3 FFMA.FTZ R9, R2, -0.69314718246459960938, R9 ;  /* 0xbf31721802093823 */ /* 0x000fe40000010009 */
[----:B------:R-:W-:Y:S01]  /*1ae10*/  @P1 F2FP.F16.F32.PACK_AB R11, RZ, R11 ;  /* 0x0000000bff0b123e */ /* 0x000fe200000000ff */
[----:B------:R-:W-:-:S03]  /*1ae20*/  HADD2.F32 R12, -RZ, R34.H0_H0 ;  /* 0x20000022ff0c7230 */ /* 0x000fc60000004100 */
[----:B------:R-:W-:Y:S01]  /*1ae30*/  PRMT R17, R11, 0x7610, R17 ;  /* 0x000076100b117816 */ /* 0x000fe20000000011 */
[----:B------:R-:W-:Y:S01]  /*1ae40*/  @P5 FADD.FTZ R11, R8, -R3 ;  /* 0x80000003080b5221 */ /* 0x000fe20000010000 */
[----:B------:R-:W-:Y:S01]  /*1ae50*/  HADD2.F32 R34, -RZ, R34.H1_H1 ;  /* 0x30000022ff227230 */ /* 0x000fe20000004100 */
[----:B------:R0:W-:Y:S02]  /*1ae60*/  @P1 STG.E.U16 desc[UR6][R200.64+0xe4], R100 ;  /* 0x0000e464c8001986 */ /* 0x0001e4000c101506 */
[----:B------:R-:W-:Y:S02]  /*1ae70*/  @P5 FFMA.FTZ R11, R2, -0.69314718246459960938, R11 ;  /* 0xbf317218020b5823 */ /* 0x000fe4000001000b */
[----:B------:R-:W-:Y:S04]  /*1ae80*/  @P1 STG.E desc[UR6][R6.64+0x1cc], R51 ;  /* 0x0001cc3306001986 */ /* 0x000fe8000c101906 */
[----:B------:R-:W-:Y:S04]  /*1ae90*/  @P1 STG.E.U16 desc[UR6][R200.64+0xe6], R17 ;  /* 0x0000e611c8001986 */ /* 0x000fe8000c101506 */
[----:B------:R-:W-:Y:S01]  /*1aea0*/  @P3 STG.E desc[UR6][R6.64+0x1d0], R48 ;  /* 0x0001d03006003986 */ /* 0x000fe2000c101906 */
[----:B------:R-:W-:-:S02]  /*1aeb0*/  HADD2.F32 R16, -RZ, R35.H1_H1 ;  /* 0x30000023ff107230 */ /* 0x000fc40000004100 */
[----:B------:R-:W-:Y:S01]  /*1aec0*/  @P3 FADD.FTZ R9, R20, R9 ;  /* 0x0000000914093221 */ /* 0x000fe20000010000 */
[----:B------:R-:W-:-:S04]  /*1aed0*/  @P3 FADD.FTZ R13, R18, R13 ;  /* 0x0000000d120d3221 */ /* 0x000fc80000010000 */
[----:B------:R-:W-:Y:S02]  /*1aee0*/  @P3 F2FP.F16.F32.PACK_AB R9, RZ, R9 ;  /* 0x00000009ff09323e */ /* 0x000fe400000000ff */
[----:B------:R-:W-:Y:S02]  /*1aef0*/  @P3 F2FP.F16.F32.PACK_AB R13, RZ, R13 ;  /* 0x0000000dff0d323e */ /* 0x000fe400000000ff */
[----:B0-----:R-:W-:Y:S01]  /*1af00*/  PRMT R100, R9, 0x7610, R100 ;  /* 0x0000761009647816 */ /* 0x001fe20000000064 */
[----:B------:R-:W-:Y:S01]  /*1af10*/  @P4 FADD.FTZ R9, R34, -R3 ;  /* 0x8000000322094221 */ /* 0x000fe20000010000 */
[----:B------:R-:W-:Y:S01]  /*1af20*/  PRMT R18, R13, 0x7610, R18 ;  /* 0x000076100d127816 */ /* 0x000fe20000000012 */
[----:B----4-:R-:W-:Y:S01]  /*1af30*/  @P5 FADD.FTZ R11, R22, R11 ;  /* 0x0000000b160b5221 */ /* 0x010fe20000010000 */
[----:B------:R-:W-:Y:S01]  /*1af40*/  @P5 FADD.FTZ R13, R10, -R3 ;  /* 0x800000030a0d5221 */ /* 0x000fe20000010000 */
[----:B------:R-:W-:Y:S01]  /*1af50*/  @P2 FADD.FTZ R0, R60, R15 ;  /* 0x0000000f3c002221 */ /* 0x000fe20000010000 */
[----:B------:R-:W-:Y:S01]  /*1af60*/  @P4 FADD.FTZ R15, R12, -R3 ;  /* 0x800000030c0f4221 */ /* 0x000fe20000010000 */
[C---:B------:R-:W-:Y:S01]  /*1af70*/  @P4 FFMA.FTZ R9, R2.reuse, -0.69314718246459960938, R9 ;  /* 0xbf31721802094823 */ /* 0x040fe20000010009 */
[C---:B------:R-:W-:Y:S01]  /*1af80*/  @P5 FFMA.FTZ R13, R2.reuse, -0.69314718246459960938, R13 ;  /* 0xbf317218020d5823 */ /* 0x040fe2000001000d */
[----:B------:R-:W-:Y:S01]  /*1af90*/  @P5 F2FP.F16.F32.PACK_AB R11, RZ, R11 ;  /* 0x0000000bff0b523e */ /* 0x000fe200000000ff */
[----:B------:R-:W-:Y:S01]  /*1afa0*/  @P4 FFMA.FTZ R15, R2, -0.69314718246459960938, R15 ;  /* 0xbf317218020f4823 */ /* 0x000fe2000001000f */
[----:B------:R-:W-:Y:S02]  /*1afb0*/  @P3 STG.E.U16 desc[UR6][R200.64+0xe8], R18 ;  /* 0x0000e812c8003986 */ /* 0x000fe4000c101506 */
[----:B------:R-:W-:Y:S01]  /*1afc0*/  PRMT R8, R11, 0x7610, R8 ;  /* 0x000076100b087816 */ /* 0x000fe20000000008 */
[----:B------:R-:W-:Y:S01]  /*1afd0*/  @P4 FADD.FTZ R9, R28, R9 ;  /* 0x000000091c094221 */ /* 0x000fe20000010000 */
[----:B------:R-:W-:Y:S01]  /*1afe0*/  @P3 STG.E desc[UR6][R6.64+0x1d4], R49 ;  /* 0x0001d43106003986 */ /* 0x000fe2000c101906 */
[----:B------:R-:W-:-:S03]  /*1aff0*/  @P5 FADD.FTZ R13, R24, R13 ;  /* 0x0000000d180d5221 */ /* 0x000fc60000010000 */
[----:B------:R0:W-:Y:S01]  /*1b000*/  @P3 STG.E.U16 desc[UR6][R200.64+0xea], R100 ;  /* 0x0000ea64c8003986 */ /* 0x0001e2000c101506 */
[----:B------:R-:W-:-:S03]  /*1b010*/  @P4 F2FP.F16.F32.PACK_AB R9, RZ, R9 ;  /* 0x00000009ff09423e */ /* 0x000fc600000000ff */
[----:B------:R-:W-:Y:S01]  /*1b020*/  @P5 STG.E desc[UR6][R6.64+0x1d8], R46 ;  /* 0x0001d82e06005986 */ /* 0x000fe2000c101906 */
[----:B------:R-:W-:Y:S01]  /*1b030*/  @P5 F2FP.F16.F32.PACK_AB R13, RZ, R13 ;  /* 0x0000000dff0d523e */ /* 0x000fe200000000ff */
[----:B------:R-:W-:Y:S02]  /*1b040*/  @P6 FADD.FTZ R11, R14, -R3 ;  /* 0x800000030e0b6221 */ /* 0x000fe40000010000 */
[----:B------:R1:W-:Y:S01]  /*1b050*/  @P5 STG.E.U16 desc[UR6][R200.64+0xec], R8 ;  /* 0x0000ec08c8005986 */ /* 0x0003e2000c101506 */
[----:B------:R-:W-:Y:S01]  /*1b060*/  @P4 FADD.FTZ R15, R26, R15 ;  /* 0x0000000f1a0f4221 */ /* 0x000fe20000010000 */
[----:B0-----:R-:W-:Y:S02]  /*1b070*/  PRMT R100, R9, 0x7610, R100 ;  /* 0x0000761009647816 */ /* 0x001fe40000000064 */
[----:B------:R-:W-:Y:S01]  /*1b080*/  @P5 STG.E desc[UR6][R6.64+0x1dc], R47 ;  /* 0x0001dc2f06005986 */ /* 0x000fe2000c101906 */
[----:B------:R-:W-:Y:S01]  /*1b090*/  @P6 FADD.FTZ R9, R16, -R3 ;  /* 0x8000000310096221 */ /* 0x000fe20000010000 */
[----:B------:R-:W-:Y:S01]  /*1b0a0*/  @P4 F2FP.F16.F32.PACK_AB R15, RZ, R15 ;  /* 0x0000000fff0f423e */ /* 0x000fe200000000ff */
[----:B-1----:R-:W-:-:S02]  /*1b0b0*/  HADD2.F32 R8, -RZ, R36.H0_H0 ;  /* 0x20000024ff087230 */ /* 0x002fc40000004100 */
[----:B------:R-:W-:Y:S01]  /*1b0c0*/  HADD2.F32 R36, -RZ, R36.H1_H1 ;  /* 0x30000024ff247230 */ /* 0x000fe20000004100 */
[----:B------:R0:W-:Y:S01]  /*1b0d0*/  @P5 STG.E.U16 desc[UR6][R200.64+0xee], R13 ;  /* 0x0000ee0dc8005986 */ /* 0x0001e2000c101506 */
[C---:B------:R-:W-:Y:S01]  /*1b0e0*/  @P6 FFMA.FTZ R11, R2.reuse, -0.69314718246459960938, R11 ;  /* 0xbf317218020b6823 */ /* 0x040fe2000001000b */
[----:B------:R-:W-:Y:S02]  /*1b0f0*/  @P6 FFMA.FTZ R9, R2, -0.69314718246459960938, R9 ;  /* 0xbf31721802096823 */ /* 0x000fe40000010009 */
[----:B------:R-:W-:Y:S04]  /*1b100*/  @P4 STG.E desc[UR6][R6.64+0x1e0], R44 ;  /* 0x0001e02c06004986 */ /* 0x000fe8000c101906 */
[----:B------:R1:W-:Y:S01]  /*1b110*/  @P4 STG.E.U16 desc[UR6][R200.64+0xf0], R15 ;  /* 0x0000f00fc8004986 */ /* 0x0003e2000c101506 */
[----:B0-----:R-:W-:Y:S01]  /*1b120*/  @P0 FADD.FTZ R13, R8, -R3 ;  /* 0x80000003080d0221 */ /* 0x001fe20000010000 */
[----:B------:R-:W-:Y:S01]  /*1b130*/  @P6 FADD.FTZ R11, R30, R11 ;  /* 0x0000000b1e0b6221 */ /* 0x000fe20000010000 */
[----:B------:R-:W-:-:S02]  /*1b140*/  @P6 FADD.FTZ R9, R54, R9 ;  /* 0x0000000936096221 */ /* 0x000fc40000010000 */
[----:B------:R-:W-:Y:S01]  /*1b150*/  @P0 FFMA.FTZ R13, R2, -0.69314718246459960938, R13 ;  /* 0xbf317218020d0823 */ /* 0x000fe2000001000d */
[----:B-1----:R-:W-:-:S03]  /*1b160*/  @P0 FADD.FTZ R15, R36, -R3 ;  /* 0x80000003240f0221 */ /* 0x002fc60000010000 */
[----:B------:R-:W-:Y:S01]  /*1b170*/  @P0 FADD.FTZ R13, R56, R13 ;  /* 0x0000000d380d0221 */ /* 0x000fe20000010000 */
[----:B------:R-:W-:Y:S01]  /*1b180*/  @P0 FFMA.FTZ R15, R2, -0.69314718246459960938, R15 ;  /* 0xbf317218020f0823 */ /* 0x000fe2000001000f */
[----:B------:R-:W-:Y:S01]  /*1b190*/  @P6 F2FP.F16.F32.PACK_AB R11, RZ, R11 ;  /* 0x0000000bff0b623e */ /* 0x000fe200000000ff */
[----:B------:R0:W-:Y:S01]  /*1b1a0*/  @P4 STG.E desc[UR6][R6.64+0x1e4], R45 ;  /* 0x0001e42d06004986 */ /* 0x0001e2000c101906 */
[----:B------:R-:W-:Y:S01]  /*1b1b0*/  @P6 F2FP.F16.F32.PACK_AB R9, RZ, R9 ;  /* 0x00000009ff09623e */ /* 0x000fe200000000ff */
[----:B------:R-:W-:Y:S01]  /*1b1c0*/  @P0 FADD.FTZ R15, R58, R15 ;  /* 0x0000000f3a0f0221 */ /* 0x000fe20000010000 */
[----:B------:R-:W-:Y:S01]  /*1b1d0*/  @P0 F2FP.F16.F32.PACK_AB R13, RZ, R13 ;  /* 0x0000000dff0d023e */ /* 0x000fe200000000ff */
[----:B------:R0:W-:Y:S04]  /*1b1e0*/  @P4 STG.E.U16 desc[UR6][R200.64+0xf2], R100 ;  /* 0x0000f264c8004986 */ /* 0x0001e8000c101506 */
[----:B------:R0:W-:Y:S01]  /*1b1f0*/  @P6 STG.E desc[UR6][R6.64+0x1e8], R42 ;  /* 0x0001e82a06006986 */ /* 0x0001e2000c101906 */
[----:B------:R-:W-:-:S03]  /*1b200*/  @P0 F2FP.F16.F32.PACK_AB R15, RZ, R15 ;  /* 0x0000000fff0f023e */ /* 0x000fc600000000ff */
[----:B------:R0:W-:Y:S01]  /*1b210*/  @P6 STG.E.U16 desc[UR6][R200.64+0xf4], R11 ;  /* 0x0000f40bc8006986 */ /* 0x0001e2000c101506 */
[----:B------:R-:W-:-:S03]  /*1b220*/  @P2 F2FP.F16.F32.PACK_AB R0, RZ, R0 ;  /* 0x00000000ff00223e */ /* 0x000fc600000000ff */
[----:B------:R0:W-:Y:S04]  /*1b230*/  @P6 STG.E desc[UR6][R6.64+0x1ec], R43 ;  /* 0x0001ec2b06006986 */ /* 0x0001e8000c101906 */
[----:B------:R0:W-:Y:S04]  /*1b240*/  @P6 STG.E.U16 desc[UR6][R200.64+0xf6], R9 ;  /* 0x0000f609c8006986 */ /* 0x0001e8000c101506 */
[----:B------:R0:W-:Y:S04]  /*1b250*/  @P0 STG.E desc[UR6][R6.64+0x1f0], R40 ;  /* 0x0001f02806000986 */ /* 0x0001e8000c101906 */
[----:B------:R0:W-:Y:S04]  /*1b260*/  @P0 STG.E.U16 desc[UR6][R200.64+0xf8], R13 ;  /* 0x0000f80dc8000986 */ /* 0x0001e8000c101506 */
[----:B------:R0:W-:Y:S04]  /*1b270*/  @P0 STG.E desc[UR6][R6.64+0x1f4], R41 ;  /* 0x0001f42906000986 */ /* 0x0001e8000c101906 */
[----:B------:R0:W-:Y:S04]  /*1b280*/  @P0 STG.E.U16 desc[UR6][R200.64+0xfa], R15 ;  /* 0x0000fa0fc8000986 */ /* 0x0001e8000c101506 */
[----:B------:R0:W-:Y:S04]  /*1b290*/  @P2 STG.E desc[UR6][R6.64+0x1f8], R38 ;  /* 0x0001f82606002986 */ /* 0x0001e8000c101906 */
[----:B------:R0:W-:Y:S01]  /*1b2a0*/  @P2 STG.E.U16 desc[UR6][R200.64+0xfc], R0 ;  /* 0x0000fc00c8002986 */ /* 0x0001e2000c101506 */
[----:B------:R-:W-:Y:S05]  /*1b2b0*/  @!P2 EXIT ;  /* 0x000000000000a94d */ /* 0x000fea0003800000 */
[----:B------:R-:W2:Y:S01]  /*1b2c0*/  LDG.E.CONSTANT R5, desc[UR6][R4.64] ;  /* 0x0000000604057981 */ /* 0x000ea2000c1e9900 */
[----:B0-----:R-:W-:-:S03]  /*1b2d0*/  HADD2.F32 R0, -RZ, R37.H1_H1 ;  /* 0x30000025ff007230 */ /* 0x001fc60000004100 */
[----:B------:R-:W-:Y:S02]  /*1b2e0*/  STG.E desc[UR6][R6.64+0x1fc], R39 ;  /* 0x0001fc2706007986 */ /* 0x000fe4000c101906 */
[----:B------:R-:W-:-:S04]  /*1b2f0*/  FADD.FTZ R3, R0, -R3 ;  /* 0x8000000300037221 */ /* 0x000fc80000010000 */
[----:B------:R-:W-:-:S04]  /*1b300*/  FFMA.FTZ R0, R2, -0.69314718246459960938, R3 ;  /* 0xbf31721802007823 */ /* 0x000fc80000010003 */
[----:B--2---:R-:W-:-:S05]  /*1b310*/  FADD.FTZ R0, R5, R0 ;  /* 0x0000000005007221 */ /* 0x004fca0000010000 */
[----:B------:R-:W-:-:S05]  /*1b320*/  F2FP.F16.F32.PACK_AB R0, RZ, R0 ;  /* 0x00000000ff00723e */ /* 0x000fca00000000ff */
[----:B------:R-:W-:Y:S01]  /*1b330*/  STG.E.U16 desc[UR6][R200.64+0xfe], R0 ;  /* 0x0000fe00c8007986 */ /* 0x000fe2000c101506 */
[----:B------:R-:W-:Y:S05]  /*1b340*/  EXIT ;  /* 0x000000000000794d */ /* 0x000fea0003800000 */
.L_x_359:
        /* <DEDUP_REMOVED lines=11> */
.L_x_74325:


//--------------------- .text._ZN17fastertransformer38beam_online_softmax_topk_stage2_kernelI6__halfLi128ELi64EEEvPKfS3_PiPT_ii --------------------------
	.section	.text._ZN17fastertransformer38beam_online_softmax_topk_stage2_kernelI6__halfLi128ELi64EEEvPKfS3_PiPT_ii,"ax",@progbits
	.align	128
        .global         _ZN17fastertransformer38beam_online_softmax_topk_stage2_kernelI6__halfLi128ELi64EEEvPKfS3_PiPT_ii
        .type           _ZN17fastertransformer38beam_online_softmax_topk_stage2_kernelI6__halfLi128ELi64EEEvPKfS3_PiPT_ii,@function
        .size           _ZN17fastertransformer38beam_online_softmax_topk_stage2_kernelI6__halfLi128ELi64EEEvPKfS3_PiPT_ii,(.L_x_74326 - _ZN17fastertransformer38beam_online_softmax_topk_stage2_kernelI6__halfLi128ELi64EEEvPKfS3_PiPT_ii)
        .other          _ZN17fastertransformer38beam_online_softmax_topk_stage2_kernelI6__halfLi128ELi64EEEvPKfS3_PiPT_ii,@"STO_CUDA_ENTRY STV_DEFAULT"
_ZN17fastertransformer38beam_online_softmax_topk_stage2_kernelI6__halfLi128ELi64EEEvPKfS3_PiPT_ii:
.text._ZN17fastertransformer38beam_online_softmax_topk_stage2_kernelI6__halfLi128ELi64EEEvPKfS3_PiPT_ii:
[----:B------:R-:W0:Y:S01]  /*0000*/  LDC R1, c[0x0][0x28] ;  /* 0x00000a00ff017b82 */ /* 0x000e220000000800 */
[----:B------:R-:W-:Y:S01]  /*0010*/  HFMA2.MMA R13, -RZ, RZ, 0, -65504 ;  /* 0x0000fbffff0d7435 */ /* 0x000fe200000001ff */
[----:B0-----:R-:W-:Y:S01]  /*0020*/  VIADD R1, R1, 0xfffff6f0 ;  /* 0xfffff6f001017836 */ /* 0x001fe20000000000 */
[----:B------:R-:W-:Y:S01]  /*0030*/  ULDC.64 UR6, c[0x0][0x208] ;  /* 0x0000820000067ab9 */ /* 0x000fe20000000a00 */
[----:B------:R-:W-:Y:S01]  /*0040*/  IMAD.MOV.U32 R2, RZ, RZ, -0x1 ;  /* 0xffffffffff027424 */ /* 0x000fe200078e00ff */
[----:B------:R-:W-:Y:S01]  /*0050*/  ULDC.64 UR8, c[0x0][0x210] ;  /* 0x0000840000087ab9 */ /* 0x000fe20000000a00 */
[----:B------:R-:W-:Y:S01]  /*0060*/  IMAD.MOV.U32 R3, RZ, RZ, -0x1 ;  /* 0xffffffffff037424 */ /* 0x000fe200078e00ff */
[----:B------:R-:W-:Y:S01]  /*0070*/  ULDC.64 UR10, c[0x0][0x210] ;  /* 0x00008400000a7ab9 */ /* 0x000fe20000000a00 */
[----:B------:R-:W-:Y:S01]  /*0080*/  BSSY B0, `(.L_x_360) ;  /* 0x000020f000007945 */ /* 0x000fe20003800000 */
[----:B------:R-:W-:Y:S01]  /*0090*/  MOV R165, 0xc77fe000 ;  /* 0xc77fe00000a57802 */ /* 0x000fe20000000f00 */
[----:B------:R-:W-:Y:S01]  /*00a0*/  IMAD.MOV.U32 R164, RZ, RZ, RZ ;  /* 0x000000ffffa47224 */ /* 0x000fe200078e00ff */
[C-C-:B------:R-:W-:Y:S01]  /*00b0*/  PRMT R0, R13.reuse, 0x5410, R13.reuse ;  /* 0x000054100d007816 */ /* 0x140fe2000000000d */
[----:B------:R-:W-:Y:S01]  /*00c0*/  STL.64 [R1+0x610], R2 ;  /* 0x0006100201007387 */ /* 0x000fe20000100a00 */
[----:B------:R-:W-:-:S02]  /*00d0*/  PRMT R4, R13, 0x5410, R13 ;  /* 0x000054100d047816 */ /* 0x000fc4000000000d */
[C-C-:B------:R-:W-:Y:S01]  /*00e0*/  PRMT R5, R13.reuse, 0x5410, R13.reuse ;  /* 0x000054100d057816 */ /* 0x140fe2000000000d */
[----:B------:R-:W-:Y:S01]  /*00f0*/  STL.64 [R1+0x618], R2 ;  /* 0x0006180201007387 */ /* 0x000fe20000100a00 */
[C---:B------:R-:W-:Y:S02]  /*0100*/  PRMT R6, R13.reuse, 0x5410, R13 ;  /* 0x000054100d067816 */ /* 0x040fe4000000000d */
[C---:B------:R-:W-:Y:S01]  /*0110*/  PRMT R7, R13.reuse, 0x7610, R7 ;  /* 0x000076100d077816 */ /* 0x040fe20000000007 */
[----:B------:R-:W-:Y:S01]  /*0120*/  STL.64 [R1+0x620], R2 ;  /* 0x0006200201007387 */ /* 0x000fe20000100a00 */
[C---:B------:R-:W-:Y:S02]  /*0130*/  PRMT R8, R13.reuse, 0x7610, R8 ;  /* 0x000076100d087816 */ /* 0x040fe40000000008 */
[C---:B------:R-:W-:Y:S01]  /*0140*/  PRMT R9, R13.reuse, 0x7610, R9 ;  /* 0x000076100d097816 */ /* 0x040fe20000000009 */
[----:B------:R-:W-:Y:S01]  /*0150*/  STL.64 [R1+0x628], R2 ;  /* 0x0006280201007387 */ /* 0x000fe20000100a00 */
[----:B------:R-:W-:-:S02]  /*0160*/  PRMT R10, R13, 0x7610, R10 ;  /* 0x000076100d0a7816 */ /* 0x000fc4000000000a */
[C---:B------:R-:W-:Y:S01]  /*0170*/  PRMT R11, R13.reuse, 0x7610, R11 ;  /* 0x000076100d0b7816 */ /* 0x040fe2000000000b */
[----:B------:R0:W-:Y:S01]  /*0180*/  STL.64 [R1+0x630], R2 ;  /* 0x0006300201007387 */ /* 0x0001e20000100a00 */
[----:B------:R-:W-:-:S03]  /*0190*/  PRMT R12, R13, 0x7610, R12 ;  /* 0x000076100d0c7816 */ /* 0x000fc6000000000c */
[----:B------:R1:W-:Y:S04]  /*01a0*/  STL [R1+0x810], R0 ;  /* 0x0008100001007387 */ /* 0x0003e80000100800 */
[----:B------:R2:W-:Y:S01]  /*01b0*/  STL [R1+0x818], R4 ;  /* 0x0008180401007387 */ /* 0x0005e20000100800 */
        /* <DEDUP_REMOVED lines=18> */
[----:B------:R1:W-:Y:S01]  /*02e0*/  STL [R1+0x820], R6 ;  /* 0x0008200601007387 */ /* 0x0003e20000100800 */
[----:B--2---:R-:W-:-:S03]  /*02f0*/  PRMT R0, R13, 0x7610, R0 ;  /* 0x000076100d007816 */ /* 0x004fc60000000000 */
[----:B------:R2:W-:Y:S01]  /*0300*/  STL.U16 [R1+0x828], R7 ;  /* 0x0008280701007387 */ /* 0x0005e20000100400 */
[----:B0-----:R-:W-:-:S03]  /*0310*/  PRMT R5, R13, 0x7610, R5 ;  /* 0x000076100d057816 */ /* 0x001fc60000000005 */
[----:B------:R0:W-:Y:S04]  /*0320*/  STL.U16 [R1+0x82a], R8 ;  /* 0x00082a0801007387 */ /* 0x0001e80000100400 */
[----:B------:R3:W-:Y:S01]  /*0330*/  STL.U16 [R1+0x82c], R9 ;  /* 0x00082c0901007387 */ /* 0x0007e20000100400 */
[C---:B-1----:R-:W-:Y:S02]  /*0340*/  PRMT R6, R13.reuse, 0x7610, R6 ;  /* 0x000076100d067816 */ /* 0x042fe40000000006 */
[C---:B--2---:R-:W-:Y:S01]  /*0350*/  PRMT R7, R13.reuse, 0x7610, R7 ;  /* 0x000076100d077816 */ /* 0x044fe20000000007 */
[----:B------:R1:W-:Y:S01]  /*0360*/  STL.U16 [R1+0x838], R2 ;  /* 0x0008380201007387 */ /* 0x0003e20000100400 */
[----:B0-----:R-:W-:-:S03]  /*0370*/  PRMT R8, R13, 0x7610, R8 ;  /* 0x000076100d087816 */ /* 0x001fc60000000008 */
[----:B------:R0:W-:Y:S01]  /*0380*/  STL.U16 [R1+0x83e], R3 ;  /* 0x00083e0301007387 */ /* 0x0001e20000100400 */
[----:B---3--:R-:W-:-:S03]  /*0390*/  PRMT R9, R13, 0x7610, R9 ;  /* 0x000076100d097816 */ /* 0x008fc60000000009 */
[----:B------:R2:W-:Y:S01]  /*03a0*/  STL.U16 [R1+0x842], R4 ;  /* 0x0008420401007387 */ /* 0x0005e20000100400 */
[----:B-1----:R-:W-:-:S03]  /*03b0*/  PRMT R2, R13, 0x7610, R2 ;  /* 0x000076100d027816 */ /* 0x002fc60000000002 */
[----:B------:R1:W-:Y:S01]  /*03c0*/  STL.U16 [R1+0x844], R0 ;  /* 0x0008440001007387 */ /* 0x0003e20000100400 */
[----:B0-----:R-:W-:-:S03]  /*03d0*/  PRMT R3, R13, 0x7610, R3 ;  /* 0x000076100d037816 */ /* 0x001fc60000000003 */
[----:B------:R0:W-:Y:S01]  /*03e0*/  STL.U16 [R1+0x846], R5 ;  /* 0x0008460501007387 */ /* 0x0001e20000100400 */
[----:B--2---:R-:W-:-:S03]  /*03f0*/  PRMT R4, R13, 0x7610, R4 ;  /* 0x000076100d047816 */ /* 0x004fc60000000004 */
        /* <DEDUP_REMOVED lines=143> */
[----:B--2---:R-:W-:-:S03]  /*0cf0*/  IMAD.MOV.U32 R0, RZ, RZ, -0x1 ;  /* 0xffffffffff007424 */ /* 0x004fc600078e00ff */
        /* <DEDUP_REMOVED lines=9> */
[----:B0-----:R-:W-:-:S03]  /*0d90*/  IMAD.MOV.U32 R3, RZ, RZ, RZ ;  /* 0x000000ffff037224 */ /* 0x001fc600078e00ff */
        /* <DEDUP_REMOVED lines=8> */
[----:B------:R-:W-:Y:S01]  /*0e20*/  STL [R1+0x638], R0 ;  /* 0x0006380001007387 */ /* 0x000fe20000100800 */
[----:B-1----:R-:W-:-:S03]  /*0e30*/  PRMT R10, R13, 0x7610, R10 ;  /* 0x000076100d0a7816 */ /* 0x002fc6000000000a */
[----:B------:R-:W-:Y:S01]  /*0e40*/  STL [R1+0x63c], R0 ;  /* 0x00063c0001007387 */ /* 0x000fe20000100800 */
[----:B0-----:R-:W-:-:S03]  /*0e50*/  PRMT R11, R13, 0x7610, R11 ;  /* 0x000076100d0b7816 */ /* 0x001fc6000000000b */
        /* <DEDUP_REMOVED lines=117> */
[----:B------:R2:W-:Y:S01]  /*15b0*/  STL.64 [R1+0x608], R2 ;  /* 0x0006080201007387 */ /* 0x0005e20000100a00 */
[----:B0-----:R-:W0:Y:S01]  /*15c0*/  S2R R0, SR_TID.X ;  /* 0x0000000000007919 */ /* 0x001e220000002100 */
[----:B-1----:R-:W1:Y:S02]  /*15d0*/  LDC R5, c[0x0][0x234] ;  /* 0x00008d00ff057b82 */ /* 0x002e640000000800 */
[----:B------:R3:W-:Y:S04]  /*15e0*/  STL.U16 [R1+0x8e2], R4 ;  /* 0x0008e20401007387 */ /* 0x0007e80000100400 */
[----:B------:R4:W-:Y:S01]  /*15f0*/  STL.U16 [R1+0x8e6], R6 ;  /* 0x0008e60601007387 */ /* 0x0009e20000100400 */
[----:B--2---:R-:W-:-:S02]  /*1600*/  PRMT R3, R13, 0x7610, R3 ;  /* 0x000076100d037816 */ /* 0x004fc40000000003 */
[C---:B------:R-:W-:Y:S01]  /*1610*/  PRMT R2, R13.reuse, 0x7610, R2 ;  /* 0x000076100d027816 */ /* 0x040fe20000000002 */
[----:B------:R2:W-:Y:S01]  /*1620*/  STL.U16 [R1+0x8ec], R7 ;  /* 0x0008ec0701007387 */ /* 0x0005e20000100400 */
[----:B---3--:R-:W-:-:S03]  /*1630*/  PRMT R4, R13, 0x7610, R4 ;  /* 0x000076100d047816 */ /* 0x008fc60000000004 */
[----:B------:R3:W-:Y:S01]  /*1640*/  STL.U16 [R1+0x8ea], R3 ;  /* 0x0008ea0301007387 */ /* 0x0007e20000100400 */
[----:B----4-:R-:W-:-:S03]  /*1650*/  PRMT R6, R13, 0x7610, R6 ;  /* 0x000076100d067816 */ /* 0x010fc60000000006 */
[----:B------:R4:W-:Y:S01]  /*1660*/  STL.U16 [R1+0x8e8], R2 ;  /* 0x0008e80201007387 */ /* 0x0009e20000100400 */
[----:B--2---:R-:W-:-:S03]  /*1670*/  PRMT R7, R13, 0x7610, R7 ;  /* 0x000076100d077816 */ /* 0x004fc60000000007 */
        /* <DEDUP_REMOVED lines=19> */
[----:B-1----:R-:W-:-:S03]  /*17b0*/  IMAD R3, R5, 0x102, RZ ;  /* 0x0000010205037824 */ /* 0x002fc600078e02ff */
[----:B------:R3:W-:Y:S02]  /*17c0*/  STL.U16 [R1+0x902], R8 ;  /* 0x0009020801007387 */ /* 0x0007e40000100400 */
[----:B0-----:R-:W-:Y:S02]  /*17d0*/  ISETP.GE.AND P0, PT, R0, R3, PT ;  /* 0x000000030000720c */ /* 0x001fe40003f06270 */
[----:B------:R3:W-:Y:S04]  /*17e0*/  STL.U16 [R1+0x904], R4 ;  /* 0x0009040401007387 */ /* 0x0007e80000100400 */
[----:B------:R3:W-:Y:S04]  /*17f0*/  STL.U16 [R1+0x906], R6 ;  /* 0x0009060601007387 */ /* 0x0007e80000100400 */
[----:B------:R3:W-:Y:S04]  /*1800*/  STL.U16 [R1+0x908], R9 ;  /* 0x0009080901007387 */ /* 0x0007e80000100400 */
[----:B------:R3:W-:Y:S04]  /*1810*/  STL.U16 [R1+0x90a], R10 ;  /* 0x00090a0a01007387 */ /* 0x0007e80000100400 */
[----:B------:R3:W-:Y:S04]  /*1820*/  STL.U16 [R1+0x90c], R11 ;  /* 0x00090c0b01007387 */ /* 0x0007e80000100400 */
[----:B------:R3:W-:Y:S01]  /*1830*/  STL.U16 [R1+0x90e], R12 ;  /* 0x00090e0c01007387 */ /* 0x0007e20000100400 */
[----:B------:R-:W-:Y:S05]  /*1840*/  @P0 BRA `(.L_x_361) ;  /* 0x0000000800480947 */ /* 0x000fea0003800000 */
[----:B------:R-:W0:Y:S01]  /*1850*/  S2UR UR4, SR_CTAID.X ;  /* 0x00000000000479c3 */ /* 0x000e220000002500 */
[----:B---3--:R-:W-:Y:S01]  /*1860*/  LOP3.LUT R2, RZ, R0, RZ, 0x33, !PT ;  /* 0x00000000ff027212 */ /* 0x008fe200078e33ff */
        /* <DEDUP_REMOVED lines=11> */
[----:B------:R-:W-:-:S03]  /*1920*/  IMAD.MOV.U32 R15, RZ, RZ, R0 ;  /* 0x000000ffff0f7224 */ /* 0x000fc600078e0000 */
[----:B------:R-:W-:-:S04]  /*1930*/  IADD3 R6, R6, 0x920, RZ ;  /* 0x0000092006067810 */ /* 0x000fc80007ffe0ff */
[----:B0-----:R-:W-:-:S07]  /*1940*/  LEA R8, R7, R6, 0x18 ;  /* 0x0000000607087211 */ /* 0x001fce00078ec0ff */
.L_x_364:
[----:B------:R-:W-:-:S04]  /*1950*/  IADD3 R7, P0, R2, R15, RZ ;  /* 0x0000000f02077210 */ /* 0x000fc80007f1e0ff */
[----:B------:R-:W-:Y:S02]  /*1960*/  LEA.HI.X.SX32 R10, R15, R30, 0x1, P0 ;  /* 0x0000001e0f0a7211 */ /* 0x000fe400000f0eff */
[----:B0-----:R-:W-:-:S04]  /*1970*/  LEA R6, P0, R7, UR8, 0x2 ;  /* 0x0000000807067c11 */ /* 0x001fc8000f8010ff */
[----:B------:R-:W-:-:S05]  /*1980*/  LEA.HI.X R7, R7, UR9, R10, 0x2, P0 ;  /* 0x0000000907077c11 */ /* 0x000fca00080f140a */
[----:B------:R-:W2:Y:S01]  /*1990*/  LDG.E.CONSTANT R6, desc[UR6][R6.64] ;  /* 0x0000000606067981 */ /* 0x000ea2000c1e9900 */
[C---:B------:R-:W-:Y:S01]  /*19a0*/  IMAD R9, R15.reuse, 0x4, R8 ;  /* 0x000000040f097824 */ /* 0x040fe200078e0208 */
[----:B------:R-:W-:Y:S01]  /*19b0*/  IADD3 R15, R15, 0x40, RZ ;  /* 0x000000400f0f7810 */ /* 0x000fe20007ffe0ff */
[----:B------:R-:W-:-:S05]  /*19c0*/  VIADD R4, R4, 0xffffffff ;  /* 0xffffffff04047836 */ /* 0x000fca0000000000 */
[----:B------:R-:W-:Y:S01]  /*19d0*/  ISETP.NE.AND P0, PT, R4, RZ, PT ;  /* 0x000000ff0400720c */ /* 0x000fe20003f05270 */
[----:B--2---:R0:W-:-:S12]  /*19e0*/  STS [R9], R6 ;  /* 0x0000000609007388 */ /* 0x0041d80000000800 */
[----:B------:R-:W-:Y:S05]  /*19f0*/  @P0 BRA `(.L_x_364) ;  /* 0xfffffffc00d40947 */ /* 0x000fea000383ffff */
.L_x_363:
[----:B------:R-:W-:Y:S05]  /*1a00*/  BSYNC B1 ;  /* 0x0000000000017941 */ /* 0x000fea0003800000 */
.L_x_362:
        /* <DEDUP_REMOVED lines=12> */
.L_x_367:
[C---:B0-----:R-:W-:Y:S01]  /*1ad0*/  IADD3 R7, R15.reuse, 0x100, RZ ;  /* 0x000001000f077810 */ /* 0x041fe20007ffe0ff */
[C---:B------:R-:W-:Y:S01]  /*1ae0*/  VIADD R9, R15.reuse, 0x200 ;  /* 0x000002000f097836 */ /* 0x040fe20000000000 */
[C---:B------:R-:W-:Y:S01]  /*1af0*/  IADD3 R13, P3, R2.reuse, R15, RZ ;  /* 0x0000000f020d7210 */ /* 0x040fe20007f7e0ff */
        /* <DEDUP_REMOVED lines=32> */
[C---:B------:R-:W-:Y:S01]  /*1d00*/  IMAD R29, R15.reuse, 0x4, R32 ;  /* 0x000000040f1d7824 */ /* 0x040fe200078e0220 */
[----:B------:R-:W-:-:S04]  /*1d10*/  IADD3 R15, R15, 0x400, RZ ;  /* 0x000004000f0f7810 */ /* 0x000fc80007ffe0ff */
        /* <DEDUP_REMOVED lines=18> */
.L_x_366:
[----:B------:R-:W-:Y:S05]  /*1e40*/  BSYNC B1 ;  /* 0x0000000000017941 */ /* 0x000fea0003800000 */
.L_x_365:
        /* <DEDUP_REMOVED lines=22> */
[----:B------:R-:W-:Y:S01]  /*1fb0*/  IMAD R11, R15, 0x4, R32 ;  /* 0x000000040f0b7824 */ /* 0x000fe200078e0220 */
[----:B------:R-:W-:-:S02]  /*1fc0*/  PLOP3.LUT P0, PT, PT, PT, PT, 0x8, 0x0 ;  /* 0x000000000000781c */ /* 0x000fc40003f0e170 */
[----:B------:R-:W-:Y:S02]  /*1fd0*/  IADD3 R15, R15, 0x200, RZ ;  /* 0x000002000f0f7810 */ /* 0x000fe40007ffe0ff */
        /* <DEDUP_REMOVED lines=8> */
.L_x_369:
[----:B------:R-:W-:Y:S05]  /*2060*/  BSYNC B1 ;  /* 0x0000000000017941 */ /* 0x000fea0003800000 */
.L_x_368:
        /* <DEDUP_REMOVED lines=16> */
.L_x_361:
[----:B------:R-:W-:Y:S05]  /*2170*/  BSYNC B0 ;  /* 0x0000000000007941 */ /* 0x000fea0003800000 */
.L_x_360:
[----:B------:R-:W-:Y:S01]  /*2180*/  BAR.SYNC.DEFER_BLOCKING 0x0 ;  /* 0x0000000000007b1d */ /* 0x000fe20000010000 */
[----:B------:R-:W-:-:S05]  /*2190*/  ISETP.GE.U32.AND P0, PT, R0, R5, PT ;  /* 0x000000050000720c */ /* 0x000fca0003f06070 */
[----:B------:R-:W-:Y:S08]  /*21a0*/  BSSY B0, `(.L_x_370) ;  /* 0x00000f8000007945 */ /* 0x000ff00003800000 */
[----:B------:R-:W-:Y:S05]  /*21b0*/  @P0 BRA `(.L_x_371) ;  /* 0x0000000c00d80947 */ /* 0x000fea0003800000 */
[----:B---3--:R-:W2:Y:S02]  /*21c0*/  LDC R2, c[0x0][0x230] ;  /* 0x00008c00ff027b82 */ /* 0x008ea40000000800 */
[----:B--2---:R-:W-:-:S13]  /*21d0*/  ISETP.GE.AND P0, PT, R2, 0x1, PT ;  /* 0x000000010200780c */ /* 0x004fda0003f06270 */
[----:B------:R-:W-:Y:S05]  /*21e0*/  @!P0 BRA `(.L_x_372) ;  /* 0x0000000c00a88947 */ /* 0x000fea0003800000 */
[----:B------:R-:W-:Y:S01]  /*21f0*/  IMAD.SHL.U32 R2, R2, 0x2, RZ ;  /* 0x0000000202027824 */ /* 0x000fe200078e00ff */
[----:B------:R-:W-:-:S04]  /*2200*/  HFMA2.MMA R5, -RZ, RZ, 0, 0 ;  /* 0x00000000ff057435 */ /* 0x000fc800000001ff */
        /* <DEDUP_REMOVED lines=18> */
.L_x_376:
[----:B01-3--:R-:W-:Y:S01]  /*2330*/  IMAD R4, R0, 0x102, R5 ;  /* 0x0000010200047824 */ /* 0x00bfe200078e0205 */
[----:B------:R-:W-:Y:S01]  /*2340*/  LEA R7, R5, R30, 0x2 ;  /* 0x0000001e05077211 */ /* 0x000fe200078e10ff */
[----:B------:R-:W-:-:S03]  /*2350*/  VIADD R2, R2, 0xfffffff0 ;  /* 0xfffffff002027836 */ /* 0x000fc60000000000 */
[----:B------:R-:W-:Y:S02]  /*2360*/  LEA R4, R4, UR4, 0x2 ;  /* 0x0000000404047c11 */ /* 0x000fe4000f8e10ff */
[----:B------:R-:W-:-:S03]  /*2370*/  ISETP.GT.AND P1, PT, R2, 0xc, PT ;  /* 0x0000000c0200780c */ /* 0x000fc60003f24270 */
[----:B------:R-:W0:Y:S04]  /*2380*/  LDS R8, [R4+0x200] ;  /* 0x0002000004087984 */ /* 0x000e280000000800 */
        /* <DEDUP_REMOVED lines=37> */
[C---:B---3--:R-:W-:Y:S01]  /*25e0*/  IMAD R11, R6.reuse, 0x4, R30 ;  /* 0x00000004060b7824 */ /* 0x048fe200078e021e */
[----:B------:R-:W-:Y:S02]  /*25f0*/  LEA R6, R6, R30, 0x1 ;  /* 0x0000001e06067211 */ /* 0x000fe400078e08ff */
[----:B------:R-:W0:Y:S04]  /*2600*/  LDS R25, [R4+0x228] ;  /* 0x0002280004197984 */ /* 0x000e280000000800 */
        /* <DEDUP_REMOVED lines=25> */
[C---:B-1----:R-:W-:Y:S02]  /*27a0*/  IADD3 R4, R5.reuse, 0xc, RZ ;  /* 0x0000000c05047810 */ /* 0x042fe40007ffe0ff */
[----:B------:R-:W-:Y:S01]  /*27b0*/  F2FP.F16.F32.PACK_AB R27, RZ, R27 ;  /* 0x0000001bff1b723e */ /* 0x000fe200000000ff */
        /* <DEDUP_REMOVED lines=30> */
.L_x_375:
[----:B------:R-:W-:-:S13]  /*29a0*/  ISETP.GT.AND P1, PT, R2, 0x4, PT ;  /* 0x000000040200780c */ /* 0x000fda0003f24270 */
[----:B------:R-:W-:Y:S05]  /*29b0*/  @!P1 BRA `(.L_x_377) ;  /* 0x0000000000dc9947 */ /* 0x000fea0003800000 */
[----:B------:R-:W2:Y:S01]  /*29c0*/  S2UR UR5, SR_CgaCtaId ;  /* 0x00000000000579c3 */ /* 0x000ea20000008800 */
[----:B------:R-:W-:Y:S01]  /*29d0*/  UMOV UR4, 0x400 ;  /* 0x0000040000047882 */ /* 0x000fe20000000000 */
[----:B01-3--:R-:W-:Y:S01]  /*29e0*/  IMAD R4, R0, 0x102, R5 ;  /* 0x0000010200047824 */ /* 0x00bfe200078e0205 */
[----:B------:R-:W-:Y:S01]  /*29f0*/  UIADD3 UR4, UR4, 0x920, URZ ;  /* 0x0000092004047890 */ /* 0x000fe2000fffe03f */
[----:B------:R-:W-:Y:S01]  /*2a00*/  PLOP3.LUT P0, PT, PT, PT, PT, 0x8, 0x0 ;  /* 0x000000000000781c */ /* 0x000fe20003f0e170 */
[----:B------:R-:W-:Y:S02]  /*2a10*/  VIADD R2, R2, 0xfffffff8 ;  /* 0xfffffff802027836 */ /* 0x000fe40000000000 */
[----:B--2---:R-:W-:-:S06]  /*2a20*/  ULEA UR4, UR5, UR4, 0x18 ;  /* 0x0000000405047291 */ /* 0x004fcc000f8ec03f */
[----:B------:R-:W-:-:S05]  /*2a30*/  LEA R4, R4, UR4, 0x2 ;  /* 0x0000000404047c11 */ /* 0x000fca000f8e10ff */
[----:B------:R-:W0:Y:S04]  /*2a40*/  LDS R7, [R4+0x200] ;  /* 0x0002000004077984 */ /* 0x000e280000000800 */
[----:B------:R-:W1:Y:S04]  /*2a50*/  LDS R9, [R4+0x204] ;  /* 0x0002040004097984 */ /* 0x000e680000000800 */
[----:B------:R-:W-:Y:S04]  /*2a60*/  LDS R6, [R4] ;  /* 0x0000000004067984 */ /* 0x000fe80000000800 */
[----:B------:R-:W2:Y:S04]  /*2a70*/  LDS R13, [R4+0x208] ;  /* 0x00020800040d7984 */ /* 0x000ea80000000800 */
[----:B------:R-:W-:Y:S04]  /*2a80*/  LDS R10, [R4+0x4] ;  /* 0x00000400040a7984 */ /* 0x000fe80000000800 */
[----:B------:R-:W3:Y:S04]  /*2a90*/  LDS R15, [R4+0x20c] ;  /* 0x00020c00040f7984 */ /* 0x000ee80000000800 */
[----:B------:R-:W-:Y:S04]  /*2aa0*/  LDS R12, [R4+0x8] ;  /* 0x00000800040c7984 */ /* 0x000fe80000000800 */
[----:B------:R-:W4:Y:S04]  /*2ab0*/  LDS R17, [R4+0x210] ;  /* 0x0002100004117984 */ /* 0x000f280000000800 */
[----:B------:R-:W-:Y:S04]  /*2ac0*/  LDS R14, [R4+0xc] ;  /* 0x00000c00040e7984 */ /* 0x000fe80000000800 */
[----:B------:R-:W5:Y:S04]  /*2ad0*/  LDS R19, [R4+0x214] ;  /* 0x0002140004137984 */ /* 0x000f680000000800 */
[----:B------:R-:W-:Y:S01]  /*2ae0*/  LDS R16, [R4+0x10] ;  /* 0x0000100004107984 */ /* 0x000fe20000000800 */
[----:B0-----:R-:W-:Y:S01]  /*2af0*/  F2FP.F16.F32.PACK_AB R8, RZ, R7 ;  /* 0x00000007ff08723e */ /* 0x001fe200000000ff */
[----:B------:R-:W-:-:S02]  /*2b00*/  IMAD R7, R5, 0x4, R30 ;  /* 0x0000000405077824 */ /* 0x000fc400078e021e */
[----:B------:R-:W0:Y:S01]  /*2b10*/  LDS R21, [R4+0x218] ;  /* 0x0002180004157984 */ /* 0x000e220000000800 */
[----:B-1----:R-:W-:Y:S01]  /*2b20*/  F2FP.F16.F32.PACK_AB R11, RZ, R9 ;  /* 0x00000009ff0b723e */ /* 0x002fe200000000ff */
[----:B------:R-:W-:Y:S02]  /*2b30*/  IMAD R9, R5, 0x2, R30 ;  /* 0x0000000205097824 */ /* 0x000fe400078e021e */
[----:B------:R-:W1:Y:S01]  /*2b40*/  LDS R23, [R4+0x21c] ;  /* 0x00021c0004177984 */ /* 0x000e620000000800 */
[----:B------:R-:W-:-:S03]  /*2b50*/  PRMT R24, R11, 0x7610, R24 ;  /* 0x000076100b187816 */ /* 0x000fc60000000018 */
[----:B------:R-:W1:Y:S01]  /*2b60*/  LDS R18, [R4+0x14] ;  /* 0x0000140004127984 */ /* 0x000e620000000800 */
[----:B--2---:R-:W-:-:S03]  /*2b70*/  F2FP.F16.F32.PACK_AB R13, RZ, R13 ;  /* 0x0000000dff0d723e */ /* 0x004fc600000000ff */
[----:B------:R-:W2:Y:S04]  /*2b80*/  LDS R20, [R4+0x18] ;  /* 0x0000180004147984 */ /* 0x000ea80000000800 */
[----:B------:R4:W2:Y:S01]  /*2b90*/  LDS R22, [R4+0x1c] ;  /* 0x00001c0004167984 */ /* 0x0008a20000000800 */
[----:B---3--:R-:W-:-:S03]  /*2ba0*/  F2FP.F16.F32.PACK_AB R15, RZ, R15 ;  /* 0x0000000fff0f723e */ /* 0x008fc600000000ff */
[----:B------:R3:W-:Y:S01]  /*2bb0*/  STL [R7], R6 ;  /* 0x0000000607007387 */ /* 0x0007e20000100800 */
[----:B----4-:R-:W-:-:S03]  /*2bc0*/  VIADD R4, R5, 0x4 ;  /* 0x0000000405047836 */ /* 0x010fc60000000000 */
[----:B------:R3:W-:Y:S01]  /*2bd0*/  STL.U16 [R9+0x200], R8 ;  /* 0x0002000809007387 */ /* 0x0007e20000100400 */
[----:B------:R-:W-:Y:S01]  /*2be0*/  F2FP.F16.F32.PACK_AB R17, RZ, R17 ;  /* 0x00000011ff11723e */ /* 0x000fe200000000ff */
[----:B------:R-:W-:Y:S02]  /*2bf0*/  VIADD R5, R5, 0x8 ;  /* 0x0000000805057836 */ /* 0x000fe40000000000 */
[----:B------:R3:W-:Y:S01]  /*2c00*/  STL [R7+0x4], R10 ;  /* 0x0000040a07007387 */ /* 0x0007e20000100800 */
[C---:B------:R-:W-:Y:S01]  /*2c10*/  LEA R11, R4.reuse, R30, 0x2 ;  /* 0x0000001e040b7211 */ /* 0x040fe200078e10ff */
[----:B------:R-:W-:Y:S01]  /*2c20*/  IMAD R4, R4, 0x2, R30 ;  /* 0x0000000204047824 */ /* 0x000fe200078e021e */
[----:B-----5:R-:W-:Y:S01]  /*2c30*/  F2FP.F16.F32.PACK_AB R19, RZ, R19 ;  /* 0x00000013ff13723e */ /* 0x020fe200000000ff */
[----:B------:R3:W-:Y:S04]  /*2c40*/  STL.U16 [R9+0x202], R24 ;  /* 0x0002021809007387 */ /* 0x0007e80000100400 */
[----:B------:R3:W-:Y:S01]  /*2c50*/  STL [R7+0x8], R12 ;  /* 0x0000080c07007387 */ /* 0x0007e20000100800 */
[----:B0-----:R-:W-:-:S03]  /*2c60*/  F2FP.F16.F32.PACK_AB R21, RZ, R21 ;  /* 0x00000015ff15723e */ /* 0x001fc600000000ff */
        /* <DEDUP_REMOVED lines=8> */
[----:B--2---:R3:W-:Y:S04]  /*2cf0*/  STL [R11+0x8], R20 ;  /* 0x000008140b007387 */ /* 0x0047e80000100800 */
[----:B------:R3:W-:Y:S04]  /*2d00*/  STL.U16 [R4+0x204], R21 ;  /* 0x0002041504007387 */ /* 0x0007e80000100400 */
[----:B------:R3:W-:Y:S04]  /*2d10*/  STL [R11+0xc], R22 ;  /* 0x00000c160b007387 */ /* 0x0007e80000100800 */
[----:B------:R3:W-:Y:S02]  /*2d20*/  STL.U16 [R4+0x206], R23 ;  /* 0x0002061704007387 */ /* 0x0007e40000100400 */
.L_x_377:
[----:B------:R-:W-:-:S13]  /*2d30*/  ISETP.NE.OR P0, PT, R2, RZ, P0 ;  /* 0x000000ff0200720c */ /* 0x000fda0000705670 */
[----:B------:R-:W-:Y:S05]  /*2d40*/  @!P0 BRA `(.L_x_373) ;  /* 0x0000000000808947 */ /* 0x000fea0003800000 */
.L_x_374:
[----:B------:R-:W2:Y:S01]  /*2d50*/  S2UR UR5, SR_CgaCtaId ;  /* 0x00000000000579c3 */ /* 0x000ea20000008800 */
[----:B------:R-:W-:Y:S02]  /*2d60*/  UMOV UR4, 0x400 ;  /* 0x0000040000047882 */ /* 0x000fe40000000000 */
[----:B------:R-:W-:-:S04]  /*2d70*/  UIADD3 UR4, UR4, 0x920, URZ ;  /* 0x0000092004047890 */ /* 0x000fc8000fffe03f */
[----:B--2---:R-:W-:-:S12]  /*2d80*/  ULEA UR4, UR5, UR4, 0x18 ;  /* 0x0000000405047291 */ /* 0x004fd8000f8ec03f */
.L_x_378:
[----:B0123--:R-:W-:Y:S01]  /*2d90*/  IMAD R4, R0, 0x102, R5 ;  /* 0x0000010200047824 */ /* 0x00ffe200078e0205 */
[C---:B------:R-:W-:Y:S01]  /*2da0*/  LEA R14, R5.reuse, R30, 0x2 ;  /* 0x0000001e050e7211 */ /* 0x040fe200078e10ff */
[C---:B------:R-:W-:Y:S02]  /*2db0*/  IMAD R15, R5.reuse, 0x2, R30 ;  /* 0x00000002050f7824 */ /* 0x040fe400078e021e */
[----:B------:R-:W-:Y:S01]  /*2dc0*/  VIADD R2, R2, 0xfffffffc ;  /* 0xfffffffc02027836 */ /* 0x000fe20000000000 */
[----:B------:R-:W-:Y:S01]  /*2dd0*/  LEA R13, R4, UR4, 0x2 ;  /* 0x00000004040d7c11 */ /* 0x000fe2000f8e10ff */
[----:B------:R-:W-:-:S03]  /*2de0*/  VIADD R5, R5, 0x4 ;  /* 0x0000000405057836 */ /* 0x000fc60000000000 */
[----:B------:R-:W-:Y:S01]  /*2df0*/  ISETP.NE.AND P0, PT, R2, RZ, PT ;  /* 0x000000ff0200720c */ /* 0x000fe20003f05270 */
[----:B------:R-:W0:Y:S04]  /*2e00*/  LDS R6, [R13+0x200] ;  /* 0x000200000d067984 */ /* 0x000e280000000800 */
        /* <DEDUP_REMOVED lines=20> */
.L_x_373:
[----:B------:R-:W-:-:S13]  /*2f50*/  ISETP.NE.AND P0, PT, R3, RZ, PT ;  /* 0x000000ff0300720c */ /* 0x000fda0003f05270 */
[----:B------:R-:W-:Y:S05]  /*2f60*/  @!P0 BRA `(.L_x_372) ;  /* 0x0000000000488947 */ /* 0x000fea0003800000 */
[----:B------:R-:W4:Y:S01]  /*2f70*/  S2UR UR5, SR_CgaCtaId ;  /* 0x00000000000579c3 */ /* 0x000f220000008800 */
[----:B------:R-:W-:Y:S01]  /*2f80*/  UMOV UR4, 0x400 ;  /* 0x0000040000047882 */ /* 0x000fe20000000000 */
[----:B0123--:R-:W-:Y:S01]  /*2f90*/  IADD3 R6, R1, 0x610, RZ ;  /* 0x0000061001067810 */ /* 0x00ffe20007ffe0ff */
[----:B------:R-:W-:-:S04]  /*2fa0*/  UIADD3 UR4, UR4, 0x920, URZ ;  /* 0x0000092004047890 */ /* 0x000fc8000fffe03f */
[----:B----4-:R-:W-:-:S12]  /*2fb0*/  ULEA UR4, UR5, UR4, 0x18 ;  /* 0x0000000405047291 */ /* 0x010fd8000f8ec03f */
.L_x_379:
[----:B----4-:R-:W-:Y:S02]  /*2fc0*/  IMAD R2, R0, 0x102, R5 ;  /* 0x0000010200027824 */ /* 0x010fe400078e0205 */
[C-C-:B------:R-:W-:Y:S02]  /*2fd0*/  IMAD R9, R5.reuse, 0x4, R6.reuse ;  /* 0x0000000405097824 */ /* 0x140fe400078e0206 */
[----:B------:R-:W-:Y:S01]  /*2fe0*/  IMAD R8, R5, 0x2, R6 ;  /* 0x0000000205087824 */ /* 0x000fe200078e0206 */
[----:B------:R-:W-:Y:S01]  /*2ff0*/  LEA R7, R2, UR4, 0x2 ;  /* 0x0000000402077c11 */ /* 0x000fe2000f8e10ff */
[----:B------:R-:W-:Y:S01]  /*3000*/  VIADD R3, R3, 0xffffffff ;  /* 0xffffffff03037836 */ /* 0x000fe20000000000 */
[----:B------:R-:W-:-:S03]  /*3010*/  IADD3 R5, R5, 0x1, RZ ;  /* 0x0000000105057810 */ /* 0x000fc60007ffe0ff */
[----:B------:R-:W0:Y:S01]  /*3020*/  LDS R4, [R7+0x200] ;  /* 0x0002000007047984 */ /* 0x000e220000000800 */
[----:B------:R-:W-:-:S03]  /*3030*/  ISETP.NE.AND P0, PT, R3, RZ, PT ;  /* 0x000000ff0300720c */ /* 0x000fc60003f05270 */
[----:B------:R-:W1:Y:S01]  /*3040*/  LDS R2, [R7] ;  /* 0x0000000007027984 */ /* 0x000e620000000800 */
[----:B0-----:R-:W-:-:S03]  /*3050*/  F2FP.F16.F32.PACK_AB R4, RZ, R4 ;  /* 0x00000004ff04723e */ /* 0x001fc600000000ff */
[----:B-1----:R4:W-:Y:S04]  /*3060*/  STL [R9], R2 ;  /* 0x0000000209007387 */ /* 0x0029e80000100800 */
[----:B------:R4:W-:Y:S02]  /*3070*/  STL.U16 [R8+0x200], R4 ;  /* 0x0002000408007387 */ /* 0x0009e40000100400 */
[----:B------:R-:W-:Y:S05]  /*3080*/  @P0 BRA `(.L_x_379) ;  /* 0xfffffffc00cc0947 */ /* 0x000fea000383ffff */
.L_x_372:
[----:B------:R-:W5:Y:S01]  /*3090*/  S2R R3, SR_CgaCtaId ;  /* 0x0000000000037919 */ /* 0x000f620000008800 */
[----:B----4-:R-:W-:-:S05]  /*30a0*/  MOV R2, 0x400 ;  /* 0x0000040000027802 */ /* 0x010fca0000000f00 */
[----:B------:R-:W-:-:S05]  /*30b0*/  VIADD R2, R2, 0x920 ;  /* 0x0000092002027836 */ /* 0x000fca0000000000 */
[----:B-----5:R-:W-:-:S05]  /*30c0*/  LEA R3, R3, R2, 0x18 ;  /* 0x0000000203037211 */ /* 0x020fca00078ec0ff */
[----:B------:R-:W-:-:S05]  /*30d0*/  IMAD R0, R0, 0x408, R3 ;  /* 0x0000040800007824 */ /* 0x000fca00078e0203 */
[----:B------:R-:W4:Y:S02]  /*30e0*/  LDS.64 R164, [R0+0x400] ;  /* 0x0004000000a47984 */ /* 0x000f240000000a00 */
[----:B----4-:R-:W-:Y:S02]  /*30f0*/  IMAD.MOV.U32 R2, RZ, RZ, R165 ;  /* 0x000000ffff027224 */ /* 0x010fe400078e00a5 */
[----:B------:R-:W-:-:S05]  /*3100*/  IMAD.MOV.U32 R3, RZ, RZ, R164 ;  /* 0x000000ffff037224 */ /* 0x000fca00078e00a4 */
[----:B------:R4:W-:Y:S02]  /*3110*/  STL.64 [R1+0x608], R2 ;  /* 0x0006080201007387 */ /* 0x0009e40000100a00 */
.L_x_371:
[----:B------:R-:W-:Y:S05]  /*3120*/  BSYNC B0 ;  /* 0x0000000000007941 */ /* 0x000fea0003800000 */
.L_x_370:
[----:B------:R-:W5:Y:S04]  /*3130*/  LDL.64 R34, [R1+0x908] ;  /* 0x0009080001227983 */ /* 0x000f680000100a00 */
[----:B------:R-:W5:Y:S04]  /*3140*/  LDL.64 R32, [R1+0x900] ;  /* 0x0009000001207983 */ /* 0x000f680000100a00 */
[----:B---3--:R-:W3:Y:S04]  /*3150*/  LDL.64 R30, [R1+0x8f8] ;  /* 0x0008f800011e7983 */ /* 0x008ee80000100a00 */
[----:B------:R-:W3:Y:S04]  /*3160*/  LDL.64 R28, [R1+0x8f0] ;  /* 0x0008f000011c7983 */ /* 0x000ee80000100a00 */
[----:B------:R-:W3:Y:S04]  /*3170*/  LDL.64 R26, [R1+0x8e8] ;  /* 0x0008e800011a7983 */ /* 0x000ee80000100a00 */
[----:B------:R-:W3:Y:S04]  /*3180*/  LDL.64 R24, [R1+0x8e0] ;  /* 0x0008e00001187983 */ /* 0x000ee80000100a00 */
[----:B0-----:R-:W3:Y:S04]  /*3190*/  LDL.64 R22, [R1+0x8d8] ;  /* 0x0008d80001167983 */ /* 0x001ee80000100a00 */
[----:B------:R-:W3:Y:S04]  /*31a0*/  LDL.64 R122, [R1+0x8c8] ;  /* 0x0008c800017a7983 */ /* 0x000ee80000100a00 */
[----:B--2---:R-:W2:Y:S04]  /*31b0*/  LDL.64 R14, [R1+0x8b8] ;  /* 0x0008b800010e7983 */ /* 0x004ea80000100a00 */
[----:B-1----:R-:W2:Y:S04]  /*31c0*/  LDL.64 R10, [R1+0x8a8] ;  /* 0x0008a800010a7983 */ /* 0x002ea80000100a00 */
[----:B------:R-:W2:Y:S04]  /*31d0*/  LDL.64 R90, [R1+0x8d0] ;  /* 0x0008d000015a7983 */ /* 0x000ea80000100a00 */
[----:B------:R-:W2:Y:S04]  /*31e0*/  LDL.64 R132, [R1+0x8c0] ;  /* 0x0008c00001847983 */ /* 0x000ea80000100a00 */
[----:B------:R-:W2:Y:S04]  /*31f0*/  LDL.64 R12, [R1+0x8b0] ;  /* 0x0008b000010c7983 */ /* 0x000ea80000100a00 */
[----:B------:R-:W2:Y:S04]  /*3200*/  LDL.64 R8, [R1+0x8a0] ;  /* 0x0008a00001087983 */ /* 0x000ea80000100a00 */
[----:B----4-:R-:W4:Y:S04]  /*3210*/  LDL.64 R2, [R1+0x898] ;  /* 0x0008980001027983 */ /* 0x010f280000100a00 */
        /* <DEDUP_REMOVED lines=59> */
[----:B------:R-:W4:Y:S01]  /*35d0*/  LDL.64 R124, [R1+0x6a8] ;  /* 0x0006a800017c7983 */ /* 0x000f220000100a00 */
[----:B-----5:R-:W-:Y:S01]  /*35e0*/  MOV R16, R34 ;  /* 0x0000002200107202 */ /* 0x020fe20000000f00 */
[----:B------:R-:W-:-:S02]  /*35f0*/  IMAD.MOV.U32 R17, RZ, RZ, R35 ;  /* 0x000000ffff117224 */ /* 0x000fc400078e0023 */
[----:B------:R-:W5:Y:S01]  /*3600*/  LDL.64 R126, [R1+0x6a0] ;  /* 0x0006a000017e7983 */ /* 0x000f620000100a00 */
[----:B------:R-:W-:Y:S02]  /*3610*/  IMAD.MOV.U32 R6, RZ, RZ, R32 ;  /* 0x000000ffff067224 */ /* 0x000fe400078e0020 */
[----:B------:R-:W-:Y:S01]  /*3620*/  IMAD.MOV.U32 R7, RZ, RZ, R33 ;  /* 0x000000ffff077224 */ /* 0x000fe200078e0021 */
[----:B------:R-:W-:Y:S01]  /*3630*/  SHFL.DOWN PT, R16, R16, 0x1, 0x1f ;  /* 0x08201f0010107f89 */ /* 0x000fe200000e0000 */
[----:B---3--:R-:W-:Y:S01]  /*3640*/  MOV R4, R30 ;  /* 0x0000001e00047202 */ /* 0x008fe20000000f00 */
[----:B------:R-:W-:Y:S02]  /*3650*/  IMAD.MOV.U32 R5, RZ, RZ, R31 ;  /* 0x000000ffff057224 */ /* 0x000fe400078e001f */
[----:B------:R-:W0:Y:S01]  /*3660*/  SHFL.DOWN PT, R17, R17, 0x1, 0x1f ;  /* 0x08201f0011117f89 */ /* 0x000e2200000e0000 */
[----:B------:R-:W-:Y:S02]  /*3670*/  IMAD.MOV.U32 R20, RZ, RZ, R28 ;  /* 0x000000ffff147224 */ /* 0x000fe400078e001c */
[----:B------:R-:W-:Y:S01]  /*3680*/  IMAD.MOV.U32 R21, RZ, RZ, R29 ;  /* 0x000000ffff157224 */ /* 0x000fe200078e001d */
[----:B------:R-:W-:Y:S01]  /*3690*/  SHFL.DOWN PT, R6, R6, 0x1, 0x1f ;  /* 0x08201f0006067f89 */ /* 0x000fe200000e0000 */
[----:B------:R-:W-:Y:S01]  /*36a0*/  MOV R18, R26 ;  /* 0x0000001a00127202 */ /* 0x000fe20000000f00 */
[----:B------:R-:W-:-:S02]  /*36b0*/  IMAD.MOV.U32 R19, RZ, RZ, R27 ;  /* 0x000000ffff137224 */ /* 0x000fc400078e001b */
[----:B------:R-:W1:Y:S04]  /*36c0*/  SHFL.DOWN PT, R7, R7, 0x1, 0x1f ;  /* 0x08201f0007077f89 */ /* 0x000e6800000e0000 */
[----:B------:R-:W-:Y:S04]  /*36d0*/  SHFL.DOWN PT, R4, R4, 0x1, 0x1f ;  /* 0x08201f0004047f89 */ /* 0x000fe800000e0000 */
[----:B------:R-:W3:Y:S04]  /*36e0*/  SHFL.DOWN PT, R5, R5, 0x1, 0x1f ;  /* 0x08201f0005057f89 */ /* 0x000ee800000e0000 */
[----:B------:R-:W-:Y:S04]  /*36f0*/  SHFL.DOWN PT, R20, R20, 0x1, 0x1f ;  /* 0x08201f0014147f89 */ /* 0x000fe800000e0000 */
[----:B------:R-:W3:Y:S04]  /*3700*/  SHFL.DOWN PT, R21, R21, 0x1, 0x1f ;  /* 0x08201f0015157f89 */ /* 0x000ee800000e0000 */
[----:B------:R-:W-:Y:S04]  /*3710*/  SHFL.DOWN PT, R18, R18, 0x1, 0x1f ;  /* 0x08201f0012127f89 */ /* 0x000fe800000e0000 */
[----:B------:R-:W3:Y:S01]  /*3720*/  SHFL.DOWN PT, R19, R19, 0x1, 0x1f ;  /* 0x08201f0013137f89 */ /* 0x000ee200000e0000 */
[----:B------:R-:W-:Y:S01]  /*3730*/  MOV R130, R122 ;  /* 0x0000007a00827202 */ /* 0x000fe20000000f00 */
[----:B------:R-:W-:-:S02]  /*3740*/  IMAD.MOV.U32 R131, RZ, RZ, R123 ;  /* 0x000000ffff837224 */ /* 0x000fc400078e007b */
[----:B0-----:R0:W-:Y:S01]  /*3750*/  STL.64 [R1+0x600], R16 ;  /* 0x0006001001007387 */ /* 0x0011e20000100a00 */
[----:B--2---:R-:W-:Y:S01]  /*3760*/  MOV R128, R14 ;  /* 0x0000000e00807202 */ /* 0x004fe20000000f00 */
[----:B------:R-:W-:Y:S02]  /*3770*/  IMAD.MOV.U32 R129, RZ, RZ, R15 ;  /* 0x000000ffff817224 */ /* 0x000fe400078e000f */
[----:B-1----:R1:W-:Y:S01]  /*3780*/  STL.64 [R1+0x5f8], R6 ;  /* 0x0005f80601007387 */ /* 0x0023e20000100a00 */
[----:B------:R-:W-:Y:S01]  /*3790*/  MOV R148, R10 ;  /* 0x0000000a00947202 */ /* 0x000fe20000000f00 */
[----:B------:R-:W-:Y:S02]  /*37a0*/  IMAD.MOV.U32 R149, RZ, RZ, R11 ;  /* 0x000000ffff957224 */ /* 0x000fe400078e000b */
[----:B------:R-:W2:Y:S01]  /*37b0*/  LDL.64 R134, [R1+0x680] ;  /* 0x0006800001867983 */ /* 0x000ea20000100a00 */
[----:B0-----:R-:W-:-:S03]  /*37c0*/  IMAD.MOV.U32 R16, RZ, RZ, R24 ;  /* 0x000000ffff107224 */ /* 0x001fc600078e0018 */
[----:B------:R-:W2:Y:S01]  /*37d0*/  LDL.64 R136, [R1+0x678] ;  /* 0x0006780001887983 */ /* 0x000ea20000100a00 */
[----:B------:R-:W-:Y:S01]  /*37e0*/  IMAD.MOV.U32 R17, RZ, RZ, R25 ;  /* 0x000000ffff117224 */ /* 0x000fe200078e0019 */
[----:B-1----:R-:W-:Y:S01]  /*37f0*/  MOV R6, R22 ;  /* 0x0000001600067202 */ /* 0x002fe20000000f00 */
[----:B------:R-:W-:Y:S01]  /*3800*/  IMAD.MOV.U32 R7, RZ, RZ, R23 ;  /* 0x000000ffff077224 */ /* 0x000fe200078e0017 */
[----:B---3--:R0:W-:Y:S04]  /*3810*/  STL.64 [R1+0x5f0], R4 ;  /* 0x0005f00401007387 */ /* 0x0081e80000100a00 */
[----:B------:R1:W-:Y:S04]  /*3820*/  STL.64 [R1+0x5e8], R20 ;  /* 0x0005e81401007387 */ /* 0x0003e80000100a00 */
        /* <DEDUP_REMOVED lines=8> */
[----:B---3--:R-:W-:Y:S02]  /*38b0*/  PRMT R18, R122, 0x7610, R122 ;  /* 0x000076107a127816 */ /* 0x008fe4000000007a */
[----:B------:R-:W-:Y:S01]  /*38c0*/  PRMT R19, R123, 0x7610, R123 ;  /* 0x000076107b137816 */ /* 0x000fe2000000007b */
[----:B------:R-:W1:Y:S04]  /*38d0*/  SHFL.DOWN PT, R7, R7, 0x1, 0x1f ;  /* 0x08201f0007077f89 */ /* 0x000e6800000e0000 */
[----:B------:R-:W3:Y:S04]  /*38e0*/  LDL.64 R90, [R1+0x730] ;  /* 0x00073000015a7983 */ /* 0x000ee80000100a00 */
[----:B------:R-:W-:Y:S04]  /*38f0*/  SHFL.DOWN PT, R130, R130, 0x1, 0x1f ;  /* 0x08201f0082827f89 */ /* 0x000fe800000e0000 */
[----:B------:R-:W1:Y:S04]  /*3900*/  SHFL.DOWN PT, R131, R131, 0x1, 0x1f ;  /* 0x08201f0083837f89 */ /* 0x000e6800000e0000 */
[----:B------:R-:W-:Y:S04]  /*3910*/  SHFL.DOWN PT, R128, R128, 0x1, 0x1f ;  /* 0x08201f0080807f89 */ /* 0x000fe800000e0000 */
[----:B------:R-:W1:Y:S04]  /*3920*/  SHFL.DOWN PT, R129, R129, 0x1, 0x1f ;  /* 0x08201f0081817f89 */ /* 0x000e6800000e0000 */
[----:B------:R-:W5:Y:S04]  /*3930*/  LDL.64 R122, [R1+0x6b0] ;  /* 0x0006b000017a7983 */ /* 0x000f680000100a00 */
[----:B------:R-:W-:Y:S04]  /*3940*/  SHFL.DOWN PT, R148, R148, 0x1, 0x1f ;  /* 0x08201f0094947f89 */ /* 0x000fe800000e0000 */
[----:B------:R-:W1:Y:S04]  /*3950*/  SHFL.DOWN PT, R149, R149, 0x1, 0x1f ;  /* 0x08201f0095957f89 */ /* 0x000e6800000e0000 */
[----:B0-----:R0:W-:Y:S04]  /*3960*/  STL.64 [R1+0x5d8], R16 ;  /* 0x0005d81001007387 */ /* 0x0011e80000100a00 */
[----:B-1----:R1:W-:Y:S04]  /*3970*/  STL.64 [R1+0x5d0], R6 ;  /* 0x0005d00601007387 */ /* 0x0023e80000100a00 */
[----:B------:R-:W-:Y:S01]  /*3980*/  STL.64 [R1+0x5c0], R130 ;  /* 0x0005c08201007387 */ /* 0x000fe20000100a00 */
[----:B0-----:R-:W-:-:S03]  /*3990*/  PRMT R16, R132, 0x7610, R132 ;  /* 0x0000761084107816 */ /* 0x001fc60000000084 */
[----:B------:R0:W-:Y:S01]  /*39a0*/  STL.64 [R1+0x5b0], R128 ;  /* 0x0005b08001007387 */ /* 0x0001e20000100a00 */
[--C-:B------:R-:W-:Y:S01]  /*39b0*/  PRMT R17, R133, 0x7610, R133.reuse ;  /* 0x0000761085117816 */ /* 0x100fe20000000085 */
[----:B-1----:R-:W-:Y:S02]  /*39c0*/  IMAD.MOV.U32 R6, RZ, RZ, R132 ;  /* 0x000000ffff067224 */ /* 0x002fe400078e0084 */
[----:B------:R-:W2:Y:S01]  /*39d0*/  LDL.64 R138, [R1+0x670] ;  /* 0x00067000018a7983 */ /* 0x000ea20000100a00 */
[----:B------:R-:W-:-:S03]  /*39e0*/  IMAD.MOV.U32 R7, RZ, RZ, R133 ;  /* 0x000000ffff077224 */ /* 0x000fc600078e0085 */
[----:B------:R1:W-:Y:S04]  /*39f0*/  STL.64 [R1+0x5a0], R148 ;  /* 0x0005a09401007387 */ /* 0x0003e80000100a00 */
[----:B0-----:R-:W2:Y:S04]  /*3a00*/  LDL.64 R128, [R1+0x698] ;  /* 0x0006980001807983 */ /* 0x001ea80000100a00 */
[----:B------:R-:W2:Y:S04]  /*3a10*/  LDL.64 R130, [R1+0x690] ;  /* 0x0006900001827983 */ /* 0x000ea80000100a00 */
[----:B------:R-:W2:Y:S04]  /*3a20*/  LDL.64 R132, [R1+0x688] ;  /* 0x0006880001847983 */ /* 0x000ea80000100a00 */
[----:B------:R-:W2:Y:S04]  /*3a30*/  LDL.64 R140, [R1+0x668] ;  /* 0x00066800018c7983 */ /* 0x000ea80000100a00 */
[----:B------:R-:W2:Y:S04]  /*3a40*/  LDL.64 R142, [R1+0x660] ;  /* 0x00066000018e7983 */ /* 0x000ea80000100a00 */
[----:B------:R-:W2:Y:S04]  /*3a50*/  LDL.64 R144, [R1+0x658] ;  /* 0x0006580001907983 */ /* 0x000ea80000100a00 */
[----:B------:R-:W2:Y:S04]  /*3a60*/  LDL.64 R146, [R1+0x650] ;  /* 0x0006500001927983 */ /* 0x000ea80000100a00 */
        /* <DEDUP_REMOVED lines=8> */
[----:B------:R-:W-:Y:S04]  /*3af0*/  SHFL.DOWN PT, R4, R4, 0x1, 0x1f ;  /* 0x08201f0004047f89 */ /* 0x000fe800000e0000 */
[----:B------:R-:W0:Y:S04]  /*3b00*/  SHFL.DOWN PT, R5, R5, 0x1, 0x1f ;  /* 0x08201f0005057f89 */ /* 0x000e2800000e0000 */
[----:B------:R-:W-:Y:S04]  /*3b10*/  SHFL.DOWN PT, R6, R6, 0x1, 0x1f ;  /* 0x08201f0006067f89 */ /* 0x000fe800000e0000 */
[----:B------:R-:W1:Y:S04]  /*3b20*/  SHFL.DOWN PT, R7, R7, 0x1, 0x1f ;  /* 0x08201f0007077f89 */ /* 0x000e6800000e0000 */
[----:B0-----:R0:W-:Y:S02]  /*3b30*/  STL.64 [R1+0x5c8], R4 ;  /* 0x0005c80401007387 */ /* 0x0011e40000100a00 */
[----:B0-----:R-:W-:-:S02]  /*3b40*/  IMAD.MOV.U32 R4, RZ, RZ, R12 ;  /* 0x000000ffff047224 */ /* 0x001fc400078e000c */
[----:B------:R-:W-:-:S04]  /*3b50*/  IMAD.MOV.U32 R5, RZ, RZ, R13 ;  /* 0x000000ffff057224 */ /* 0x000fc800078e000d */
[----:B------:R-:W-:Y:S04]  /*3b60*/  SHFL.DOWN PT, R4, R4, 0x1, 0x1f ;  /* 0x08201f0004047f89 */ /* 0x000fe800000e0000 */
[----:B------:R-:W0:Y:S04]  /*3b70*/  SHFL.DOWN PT, R5, R5, 0x1, 0x1f ;  /* 0x08201f0005057f89 */ /* 0x000e2800000e0000 */
[----:B-1----:R1:W-:Y:S02]  /*3b80*/  STL.64 [R1+0x5b8], R6 ;  /* 0x0005b80601007387 */ /* 0x0023e40000100a00 */
[----:B-1----:R-:W-:-:S02]  /*3b90*/  IMAD.MOV.U32 R6, RZ, RZ, R8 ;  /* 0x000000ffff067224 */ /* 0x002fc400078e0008 */
[----:B------:R-:W-:Y:S01]  /*3ba0*/  IMAD.MOV.U32 R7, RZ, RZ, R9 ;  /* 0x000000ffff077224 */ /* 0x000fe200078e0009 */
[----:B0-----:R4:W-:Y:S04]  /*3bb0*/  STL.64 [R1+0x5a8], R4 ;  /* 0x0005a80401007387 */ /* 0x0019e80000100a00 */
[----:B------:R-:W-:Y:S01]  /*3bc0*/  SHFL.DOWN PT, R6, R6, 0x1, 0x1f ;  /* 0x08201f0006067f89 */ /* 0x000fe200000e0000 */
[----:B----4-:R-:W-:Y:S01]  /*3bd0*/  MOV R4, R2 ;  /* 0x0000000200047202 */ /* 0x010fe20000000f00 */
[----:B------:R-:W-:Y:S02]  /*3be0*/  IMAD.MOV.U32 R5, RZ, RZ, R3 ;  /* 0x000000ffff057224 */ /* 0x000fe400078e0003 */
[----:B------:R-:W0:Y:S04]  /*3bf0*/  SHFL.DOWN PT, R7, R7, 0x1, 0x1f ;  /* 0x08201f0007077f89 */ /* 0x000e2800000e0000 */
[----:B------:R-:W-:Y:S04]  /*3c00*/  SHFL.DOWN PT, R4, R4, 0x1, 0x1f ;  /* 0x08201f0004047f89 */ /* 0x000fe800000e0000 */
[----:B------:R-:W1:Y:S01]  /*3c10*/  SHFL.DOWN PT, R5, R5, 0x1, 0x1f ;  /* 0x08201f0005057f89 */ /* 0x000e6200000e0000 */
[----:B------:R-:W-:-:S02]  /*3c20*/  IMAD.MOV.U32 R206, RZ, RZ, R166 ;  /* 0x000000ffffce7224 */ /* 0x000fc400078e00a6 */
[----:B------:R-:W-:Y:S01]  /*3c30*/  IMAD.MOV.U32 R207, RZ, RZ, R167 ;  /* 0x000000ffffcf7224 */ /* 0x000fe200078e00a7 */
[----:B------:R-:W-:Y:S01]  /*3c40*/  MOV R204, R168 ;  /* 0x000000a800cc7202 */ /* 0x000fe20000000f00 */
[----:B------:R-:W-:Y:S01]  /*3c50*/  IMAD.MOV.U32 R205, RZ, RZ, R169 ;  /* 0x000000ffffcd7224 */ /* 0x000fe200078e00a9 */
[----:B------:R-:W-:Y:S01]  /*3c60*/  MOV R200, R172 ;  /* 0x000000ac00c87202 */ /* 0x000fe20000000f00 */
[----:B------:R-:W-:Y:S01]  /*3c70*/  SHFL.DOWN PT, R206, R206, 0x1, 0x1f ;  /* 0x08201f00cece7f89 */ /* 0x000fe200000e0000 */
[----:B------:R-:W-:Y:S02]  /*3c80*/  IMAD.MOV.U32 R202, RZ, RZ, R170 ;  /* 0x000000ffffca7224 */ /* 0x000fe400078e00aa */
[----:B------:R-:W-:Y:S01]  /*3c90*/  IMAD.MOV.U32 R203, RZ, RZ, R171 ;  /* 0x000000ffffcb7224 */ /* 0x000fe200078e00ab */
[----:B------:R-:W4:Y:S01]  /*3ca0*/  SHFL.DOWN PT, R207, R207, 0x1, 0x1f ;  /* 0x08201f00cfcf7f89 */ /* 0x000f2200000e0000 */
[----:B------:R-:W-:-:S03]  /*3cb0*/  IMAD.MOV.U32 R201, RZ, RZ, R173 ;  /* 0x000000ffffc97224 */ /* 0x000fc600078e00ad */
[----:B0-----:R0:W-:Y:S04]  /*3cc0*/  STL.64 [R1+0x598], R6 ;  /* 0x0005980601007387 */ /* 0x0011e80000100a00 */
[----:B-1----:R1:W-:Y:S01]  /*3cd0*/  STL.64 [R1+0x590], R4 ;  /* 0x0005900401007387 */ /* 0x0023e20000100a00 */
[----:B0-----:R-:W-:Y:S02]  /*3ce0*/  IMAD.MOV.U32 R6, RZ, RZ, R174 ;  /* 0x000000ffff067224 */ /* 0x001fe400078e00ae */
[----:B------:R-:W-:Y:S01]  /*3cf0*/  IMAD.MOV.U32 R7, RZ, RZ, R175 ;  /* 0x000000ffff077224 */ /* 0x000fe200078e00af */
[----:B-1----:R-:W-:Y:S01]  /*3d00*/  MOV R4, R176 ;  /* 0x000000b000047202 */ /* 0x002fe20000000f00 */
[----:B------:R-:W-:Y:S01]  /*3d10*/  IMAD.MOV.U32 R5, RZ, RZ, R177 ;  /* 0x000000ffff057224 */ /* 0x000fe200078e00b1 */
[----:B------:R-:W-:Y:S04]  /*3d20*/  SHFL.DOWN PT, R204, R204, 0x1, 0x1f ;  /* 0x08201f00cccc7f89 */ /* 0x000fe800000e0000 */
[----:B------:R-:W0:Y:S04]  /*3d30*/  SHFL.DOWN PT, R205, R205, 0x1, 0x1f ;  /* 0x08201f00cdcd7f89 */ /* 0x000e2800000e0000 */
[----:B------:R-:W-:Y:S04]  /*3d40*/  SHFL.DOWN PT, R202, R202, 0x1, 0x1f ;  /* 0x08201f00caca7f89 */ /* 0x000fe800000e0000 */
[----:B------:R-:W1:Y:S04]  /*3d50*/  SHFL.DOWN PT, R203, R203, 0x1, 0x1f ;  /* 0x08201f00cbcb7f89 */ /* 0x000e6800000e0000 */
[----:B------:R-:W-:Y:S04]  /*3d60*/  SHFL.DOWN PT, R200, R200, 0x1, 0x1f ;  /* 0x08201f00c8c87f89 */ /* 0x000fe800000e0000 */
[----:B------:R-:W3:Y:S04]  /*3d70*/  SHFL.DOWN PT, R201, R201, 0x1, 0x1f ;  /* 0x08201f00c9c97f89 */ /* 0x000ee800000e0000 */
[----:B------:R-:W-:Y:S04]  /*3d80*/  SHFL.DOWN PT, R6, R6, 0x1, 0x1f ;  /* 0x08201f0006067f89 */ /* 0x000fe800000e0000 */
[----:B------:R-:W3:Y:S04]  /*3d90*/  SHFL.DOWN PT, R7, R7, 0x1, 0x1f ;  /* 0x08201f0007077f89 */ /* 0x000ee800000e0000 */
[----:B------:R-:W-:Y:S04]  /*3da0*/  SHFL.DOWN PT, R4, R4, 0x1, 0x1f ;  /* 0x08201f0004047f89 */ /* 0x000fe800000e0000 */
[----:B------:R-:W5:Y:S01]  /*3db0*/  SHFL.DOWN PT, R5, R5, 0x1, 0x1f ;  /* 0x08201f0005057f89 */ /* 0x000f6200000e0000 */
[----:B------:R-:W-:Y:S01]  /*3dc0*/  MOV R208, R180 ;  /* 0x000000b400d07202 */ /* 0x000fe20000000f00 */
[----:B------:R-:W-:Y:S01]  /*3dd0*/  IMAD.MOV.U32 R209, RZ, RZ, R181 ;  /* 0x000000ffffd17224 */ /* 0x000fe200078e00b5 */
[----:B------:R-:W-:Y:S01]  /*3de0*/  MOV R212, R184 ;  /* 0x000000b800d47202 */ /* 0x000fe20000000f00 */
[----:B----4-:R4:W-:Y:S01]  /*3df0*/  STL.64 [R1+0x588], R206 ;  /* 0x000588ce01007387 */ /* 0x0109e20000100a00 */
[----:B------:R-:W-:Y:S01]  /*3e00*/  IMAD.MOV.U32 R210, RZ, RZ, R182 ;  /* 0x000000ffffd27224 */ /* 0x000fe200078e00b6 */
[----:B------:R-:W-:Y:S01]  /*3e10*/  MOV R216, R188 ;  /* 0x000000bc00d87202 */ /* 0x000fe20000000f00 */
[----:B------:R-:W-:Y:S01]  /*3e20*/  IMAD.MOV.U32 R211, RZ, RZ, R183 ;  /* 0x000000ffffd37224 */ /* 0x000fe200078e00b7 */
[----:B------:R-:W-:Y:S01]  /*3e30*/  MOV R232, R192 ;  /* 0x000000c000e87202 */ /* 0x000fe20000000f00 */
[----:B------:R-:W-:Y:S01]  /*3e40*/  IMAD.MOV.U32 R213, RZ, RZ, R185 ;  /* 0x000000ffffd57224 */ /* 0x000fe200078e00b9 */
[----:B------:R-:W-:Y:S01]  /*3e50*/  MOV R228, R196 ;  /* 0x000000c400e47202 */ /* 0x000fe20000000f00 */
[----:B------:R-:W-:-:S02]  /*3e60*/  IMAD.MOV.U32 R214, RZ, RZ, R186 ;  /* 0x000000ffffd67224 */ /* 0x000fc400078e00ba */
[----:B------:R-:W-:Y:S02]  /*3e70*/  IMAD.MOV.U32 R215, RZ, RZ, R187 ;  /* 0x000000ffffd77224 */ /* 0x000fe400078e00bb */
[----:B------:R-:W-:Y:S02]  /*3e80*/  IMAD.MOV.U32 R217, RZ, RZ, R189 ;  /* 0x000000ffffd97224 */ /* 0x000fe400078e00bd */
[----:B----4-:R-:W-:Y:S02]  /*3e90*/  IMAD.MOV.U32 R206, RZ, RZ, R178 ;  /* 0x000000ffffce7224 */ /* 0x010fe400078e00b2 */
        /* <DEDUP_REMOVED lines=8> */
[----:B------:R-:W-:Y:S01]  /*3f20*/  IMAD.MOV.U32 R227, RZ, RZ, R199 ;  /* 0x000000ffffe37224 */ /* 0x000fe200078e00c7 */
[----:B0-----:R-:W-:Y:S04]  /*3f30*/  STL.64 [R1+0x580], R204 ;  /* 0x000580cc01007387 */ /* 0x001fe80000100a00 */
[----:B-1----:R-:W-:Y:S04]  /*3f40*/  STL.64 [R1+0x578], R202 ;  /* 0x000578ca01007387 */ /* 0x002fe80000100a00 */
[----:B---3--:R-:W-:Y:S04]  /*3f50*/  STL.64 [R1+0x570], R200 ;  /* 0x000570c801007387 */ /* 0x008fe80000100a00 */
[----:B------:R-:W-:Y:S04]  /*3f60*/  STL.64 [R1+0x568], R6 ;  /* 0x0005680601007387 */ /* 0x000fe80000100a00 */
[----:B-----5:R-:W-:Y:S04]  /*3f70*/  STL.64 [R1+0x560], R4 ;  /* 0x0005600401007387 */ /* 0x020fe80000100a00 */
        /* <DEDUP_REMOVED lines=18> */
[----:B------:R-:W5:Y:S04]  /*40a0*/  SHFL.DOWN PT, R215, R215, 0x1, 0x1f ;  /* 0x08201f00d7d77f89 */ /* 0x000f6800000e0000 */
        /* <DEDUP_REMOVED lines=23> */
[----:B-----5:R-:W-:Y:S04]  /*4220*/  STL.64 [R1+0x538], R214 ;  /* 0x000538d601007387 */ /* 0x020fe80000100a00 */
        /* <DEDUP_REMOVED lines=199> */
[----:B------:R-:W-:Y:S02]  /*4ea0*/  FMUL.FTZ R7, R7, 1.4426950216293334961 ;  /* 0x3fb8aa3b07077820 */ /* 0x000fe40000410000 */
[----:B------:R-:W-:Y:S04]  /*4eb0*/  STL.64 [R1+0x20], R154 ;  /* 0x0000209a01007387 */ /* 0x000fe80000100a00 */
[----:B------:R-:W-:Y:S01]  /*4ec0*/  STL.64 [R1+0x28], R152 ;  /* 0x0000289801007387 */ /* 0x000fe20000100a00 */
[----:B------:R-:W0:Y:S03]  /*4ed0*/  MUFU.EX2 R7, R7 ;  /* 0x0000000700077308 */ /* 0x000e260000000800 */
        /* <DEDUP_REMOVED lines=90> */
[----:B-1----:R-:W-:-:S02]  /*5480*/  FSEL R2, R164, R5, P0 ;  /* 0x00000005a4027208 */ /* 0x002fc40000000000 */
[----:B------:R-:W-:Y:S02]  /*5490*/  FSEL R5, R5, R164, P0 ;  /* 0x000000a405057208 */ /* 0x000fe40000000000 */
[C---:B--2---:R-:W-:Y:S01]  /*54a0*/  IADD3 R8, R1.reuse, 0x1f8, RZ ;  /* 0x000001f801087810 */ /* 0x044fe20007ffe0ff */
[----:B------:R-:W-:Y:S02]  /*54b0*/  VIADD R9, R1, 0x308 ;  /* 0x0000030801097836 */ /* 0x000fe40000000000 */
[----:B0-----:R-:W-:Y:S01]  /*54c0*/  FFMA.FTZ R164, R5, R7, R2 ;  /* 0x0000000705a47223 */ /* 0x001fe20000010002 */
[----:B------:R-:W-:-:S07]  /*54d0*/  IMAD.MOV.U32 R2, RZ, RZ, RZ ;  /* 0x000000ffff027224 */ /* 0x000fce00078e00ff */
.L_x_400:
[C---:B0-----:R-:W-:Y:S01]  /*54e0*/  LEA R10, R2.reuse, R9, 0x2 ;  /* 0x00000009020a7211 */ /* 0x041fe200078e10ff */
        /* <DEDUP_REMOVED lines=18> */
.L_x_399:
        /* <DEDUP_REMOVED lines=17> */
.L_x_384:
[----:B------:R-:W-:Y:S05]  /*5720*/  BSYNC B2 ;  /* 0x0000000000027941 */ /* 0x000fea0003800000 */
.L_x_383:
[----:B------:R-:W-:Y:S04]  /*5730*/  STL.U16 [R7], R4 ;  /* 0x0000000407007387 */ /* 0x000fe80000100400 */
[----:B------:R-:W2:Y:S04]  /*5740*/  LDL R14, [R5+0x4] ;  /* 0x00000400050e7983 */ /* 0x000ea80000100800 */
[----:B--2---:R-:W-:Y:S04]  /*5750*/  STL [R5], R14 ;  /* 0x0000000e05007387 */ /* 0x004fe80000100800 */
[----:B------:R0:W-:Y:S04]  /*5760*/  STL.U16 [R7+0x2], R10 ;  /* 0x0000020a07007387 */ /* 0x0001e80000100400 */
[----:B------:R1:W-:Y:S04]  /*5770*/  STL [R5+0x4], R12 ;  /* 0x0000040c05007387 */ /* 0x0003e80000100800 */
[----:B0-----:R1:W5:Y:S02]  /*5780*/  LDL.U16 R10, [R7] ;  /* 0x00000000070a7983 */ /* 0x0013640000100400 */
.L_x_385:
[----:B------:R-:W-:Y:S05]  /*5790*/  BSYNC B1 ;  /* 0x0000000000017941 */ /* 0x000fea0003800000 */
.L_x_382:
        /* <DEDUP_REMOVED lines=18> */
.L_x_388:
[----:B------:R-:W-:Y:S05]  /*58c0*/  BSYNC B2 ;  /* 0x0000000000027941 */ /* 0x000fea0003800000 */
.L_x_387:
[----:B------:R-:W-:Y:S04]  /*58d0*/  STL.U16 [R7+-0x2], R10 ;  /* 0xfffffe0a07007387 */ /* 0x000fe80000100400 */
[----:B------:R-:W2:Y:S04]  /*58e0*/  LDL R14, [R5] ;  /* 0x00000000050e7983 */ /* 0x000ea80000100800 */
[----:B--2---:R-:W-:Y:S04]  /*58f0*/  STL [R5+-0x4], R14 ;  /* 0xfffffc0e05007387 */ /* 0x004fe80000100800 */
[----:B------:R0:W-:Y:S04]  /*5900*/  STL.U16 [R7], R4 ;  /* 0x0000000407007387 */ /* 0x0001e80000100400 */
[----:B------:R1:W-:Y:S04]  /*5910*/  STL [R5], R12 ;  /* 0x0000000c05007387 */ /* 0x0003e80000100800 */
[----:B0-----:R1:W5:Y:S02]  /*5920*/  LDL.U16 R4, [R7+-0x2] ;  /* 0xfffffe0007047983 */ /* 0x0013640000100400 */
.L_x_389:
[----:B------:R-:W-:Y:S05]  /*5930*/  BSYNC B1 ;  /* 0x0000000000017941 */ /* 0x000fea0003800000 */
.L_x_386:
[----:B------:R-:W2:Y:S04]  /*5940*/  LDL.U16 R11, [R7+-0x4] ;  /* 0xfffffc00070b7983 */ /* 0x000ea80000100400 */
[----:B-1----:R-:W3:Y:S01]  /*5950*/  LDL.64 R12, [R5+-0x8] ;  /* 0xfffff800050c7983 */ /* 0x002ee20000100a00 */
        /* <DEDUP_REMOVED lines=15> */
.L_x_392:
[----:B------:R-:W-:Y:S05]  /*5a50*/  BSYNC B2 ;  /* 0x0000000000027941 */ /* 0x000fea0003800000 */
.L_x_391:
[----:B------:R0:W-:Y:S04]  /*5a60*/  STL.U16 [R7+-0x4], R4 ;  /* 0xfffffc0407007387 */ /* 0x0001e80000100400 */
[----:B------:R-:W2:Y:S04]  /*5a70*/  LDL R12, [R5+-0x4] ;  /* 0xfffffc00050c7983 */ /* 0x000ea80000100800 */
[----:B--2---:R0:W-:Y:S04]  /*5a80*/  STL [R5+-0x8], R12 ;  /* 0xfffff80c05007387 */ /* 0x0041e80000100800 */
[----:B------:R0:W-:Y:S04]  /*5a90*/  STL.U16 [R7+-0x2], R11 ;  /* 0xfffffe0b07007387 */ /* 0x0001e80000100400 */
[----:B------:R0:W-:Y:S02]  /*5aa0*/  STL [R5+-0x4], R10 ;  /* 0xfffffc0a05007387 */ /* 0x0001e40000100800 */
.L_x_393:
[----:B------:R-:W-:Y:S05]  /*5ab0*/  BSYNC B1 ;  /* 0x0000000000017941 */ /* 0x000fea0003800000 */
.L_x_390:
        /* <DEDUP_REMOVED lines=21> */
.L_x_397:
[----:B------:R-:W-:Y:S05]  /*5c10*/  BSYNC B2 ;  /* 0x0000000000027941 */ /* 0x000fea0003800000 */
.L_x_396:
[----:B------:R-:W-:Y:S04]  /*5c20*/  STL.U16 [R7+-0x6], R11 ;  /* 0xfffffa0b07007387 */ /* 0x000fe80000100400 */
[----:B------:R-:W2:Y:S04]  /*5c30*/  LDL R12, [R5+-0x8] ;  /* 0xfffff800050c7983 */ /* 0x000ea80000100800 */
[----:B--2---:R-:W-:Y:S04]  /*5c40*/  STL [R5+-0xc], R12 ;  /* 0xfffff40c05007387 */ /* 0x004fe80000100800 */
[----:B------:R0:W-:Y:S04]  /*5c50*/  STL.U16 [R7+-0x4], R4 ;  /* 0xfffffc0407007387 */ /* 0x0001e80000100400 */
[----:B------:R1:W-:Y:S04]  /*5c60*/  STL [R5+-0x8], R10 ;  /* 0xfffff80a05007387 */ /* 0x0003e80000100800 */
[----:B0-----:R1:W5:Y:S02]  /*5c70*/  LDL.U16 R4, [R7+-0x6] ;  /* 0xfffffa0007047983 */ /* 0x0013640000100400 */
.L_x_398:
[----:B------:R-:W-:Y:S05]  /*5c80*/  BSYNC B1 ;  /* 0x0000000000017941 */ /* 0x000fea0003800000 */
.L_x_395:
[----:B-1----:R-:W-:Y:S01]  /*5c90*/  VIADD R5, R5, 0xfffffff0 ;  /* 0xfffffff005057836 */ /* 0x002fe20000000000 */
[----:B------:R-:W-:Y:S01]  /*5ca0*/  IADD3 R3, R3, -0x4, RZ ;  /* 0xfffffffc03037810 */ /* 0x000fe20007ffe0ff */
[----:B------:R-:W-:Y:S01]  /*5cb0*/  VIADD R7, R7, 0xfffffff8 ;  /* 0xfffffff807077836 */ /* 0x000fe20000000000 */
[----:B------:R-:W-:Y:S06]  /*5cc0*/  BRA `(.L_x_399) ;  /* 0xfffffff800507947 */ /* 0x000fec000383ffff */
.L_x_394:
        /* <DEDUP_REMOVED lines=98> */
.L_x_381:
[----:B------:R-:W-:Y:S05]  /*62f0*/  BSYNC B0 ;  /* 0x0000000000007941 */ /* 0x000fea0003800000 */
.L_x_380:
        /* <DEDUP_REMOVED lines=296> */
[CC--:B------:R-:W-:Y:S01]  /*7580*/  FSETP.GT.FTZ.AND P0, PT, R165.reuse, R4.reuse, PT ;  /* 0x00000004a500720b */ /* 0x0c0fe20003f14000 */
[----:B------:R-:W-:Y:S03]  /*7590*/  STL.64 [R1], R162 ;  /* 0x000000a201007387 */ /* 0x000fe60000100a00 */
[----:B------:R-:W-:Y:S01]  /*75a0*/  FSEL R0, R165, R4, P0 ;  /* 0x00000004a5007208 */ /* 0x000fe20000000000 */
[----:B------:R-:W-:Y:S01]  /*75b0*/  STL.64 [R1+0x8], R160 ;  /* 0x000008a001007387 */ /* 0x000fe20000100a00 */
[----:B0-----:R-:W-:-:S03]  /*75c0*/  FSEL R7, R4, R165, P0 ;  /* 0x000000a504077208 */ /* 0x001fc60000000000 */
        /* <DEDUP_REMOVED lines=97> */
[----:B-1----:R-:W-:-:S02]  /*7be0*/  FSEL R2, R164, R5, P0 ;  /* 0x00000005a4027208 */ /* 0x002fc40000000000 */
[----:B------:R-:W-:Y:S01]  /*7bf0*/  FSEL R5, R5, R164, P0 ;  /* 0x000000a405057208 */ /* 0x000fe20000000000 */
[----:B--2---:R-:W-:-:S04]  /*7c00*/  VIADD R8, R1, 0x1f8 ;  /* 0x000001f801087836 */ /* 0x004fc80000000000 */
[----:B0-----:R-:W-:Y:S01]  /*7c10*/  FFMA.FTZ R164, R5, R7, R2 ;  /* 0x0000000705a47223 */ /* 0x001fe20000010002 */
[C---:B---3--:R-:W-:Y:S01]  /*7c20*/  VIADD R10, R1.reuse, 0x2fc ;  /* 0x000002fc010a7836 */ /* 0x048fe20000000000 */
[----:B------:R-:W-:Y:S01]  /*7c30*/  IADD3 R11, R1, 0x308, RZ ;  /* 0x00000308010b7810 */ /* 0x000fe20007ffe0ff */
[----:B------:R-:W-:-:S07]  /*7c40*/  IMAD.MOV.U32 R2, RZ, RZ, RZ ;  /* 0x000000ffff027224 */ /* 0x000fce00078e00ff */
.L_x_421:
[C-C-:B0-----:R-:W-:Y:S01]  /*7c50*/  IMAD R6, R2.reuse, 0x4, R11.reuse ;  /* 0x0000000402067824 */ /* 0x141fe200078e020b */
[----:B------:R-:W2:Y:S01]  /*7c60*/  LDL R5, [R1+0x1fc] ;  /* 0x0001fc0001057983 */ /* 0x000ea20000100800 */
[----:B------:R-:W-:-:S03]  /*7c70*/  IMAD R3, R2, 0x2, R11 ;  /* 0x0000000202037824 */ /* 0x000fc600078e020b */
[----:B------:R-:W3:Y:S04]  /*7c80*/  LDL.U16 R4, [R1+0x2fe] ;  /* 0x0002fe0001047983 */ /* 0x000ee80000100400 */
[----:B------:R-:W2:Y:S04]  /*7c90*/  LDL R6, [R6] ;  /* 0x0000000006067983 */ /* 0x000ea80000100800 */
[----:B------:R0:W3:Y:S01]  /*7ca0*/  LDL.U16 R9, [R3+0x200] ;  /* 0x0002000003097983 */ /* 0x0000e20000100400 */
[----:B------:R-:W-:Y:S01]  /*7cb0*/  IADD3 R2, R2, 0x1, RZ ;  /* 0x0000000102027810 */ /* 0x000fe20007ffe0ff */
        /* <DEDUP_REMOVED lines=12> */
.L_x_420:
[----:B0-----:R-:W2:Y:S04]  /*7d80*/  LDL.U16 R6, [R7] ;  /* 0x0000000007067983 */ /* 0x001ea80000100400 */
[----:B------:R-:W3:Y:S01]  /*7d90*/  LDL.64 R14, [R5] ;  /* 0x00000000050e7983 */ /* 0x000ee20000100a00 */
        /* <DEDUP_REMOVED lines=15> */
.L_x_405:
[----:B------:R-:W-:Y:S05]  /*7e90*/  BSYNC B2 ;  /* 0x0000000000027941 */ /* 0x000fea0003800000 */
.L_x_404:
[----:B------:R-:W-:Y:S04]  /*7ea0*/  STL.U16 [R7], R4 ;  /* 0x0000000407007387 */ /* 0x000fe80000100400 */
[----:B------:R-:W2:Y:S04]  /*7eb0*/  LDL R14, [R5+0x4] ;  /* 0x00000400050e7983 */ /* 0x000ea80000100800 */
[----:B--2---:R-:W-:Y:S04]  /*7ec0*/  STL [R5], R14 ;  /* 0x0000000e05007387 */ /* 0x004fe80000100800 */
[----:B------:R0:W-:Y:S04]  /*7ed0*/  STL.U16 [R7+0x2], R6 ;  /* 0x0000020607007387 */ /* 0x0001e80000100400 */
[----:B------:R1:W-:Y:S04]  /*7ee0*/  STL [R5+0x4], R12 ;  /* 0x0000040c05007387 */ /* 0x0003e80000100800 */
[----:B0-----:R1:W5:Y:S02]  /*7ef0*/  LDL.U16 R6, [R7] ;  /* 0x0000000007067983 */ /* 0x0013640000100400 */
.L_x_406:
[----:B------:R-:W-:Y:S05]  /*7f00*/  BSYNC B1 ;  /* 0x0000000000017941 */ /* 0x000fea0003800000 */
.L_x_403:
        /* <DEDUP_REMOVED lines=18> */
.L_x_409:
[----:B------:R-:W-:Y:S05]  /*8030*/  BSYNC B2 ;  /* 0x0000000000027941 */ /* 0x000fea0003800000 */
.L_x_408:
[----:B------:R-:W-:Y:S04]  /*8040*/  STL.U16 [R7+-0x2], R6 ;  /* 0xfffffe0607007387 */ /* 0x000fe80000100400 */
[----:B------:R-:W2:Y:S04]  /*8050*/  LDL R14, [R5] ;  /* 0x00000000050e7983 */ /* 0x000ea80000100800 */
[----:B--2---:R-:W-:Y:S04]  /*8060*/  STL [R5+-0x4], R14 ;  /* 0xfffffc0e05007387 */ /* 0x004fe80000100800 */
[----:B------:R0:W-:Y:S04]  /*8070*/  STL.U16 [R7], R4 ;  /* 0x0000000407007387 */ /* 0x0001e80000100400 */
[----:B------:R1:W-:Y:S04]  /*8080*/  STL [R5], R12 ;  /* 0x0000000c05007387 */ /* 0x0003e80000100800 */
[----:B0-----:R1:W5:Y:S02]  /*8090*/  LDL.U16 R4, [R7+-0x2] ;  /* 0xfffffe0007047983 */ /* 0x0013640000100400 */
.L_x_410:
[----:B------:R-:W-:Y:S05]  /*80a0*/  BSYNC B1 ;  /* 0x0000000000017941 */ /* 0x000fea0003800000 */
.L_x_407:
        /* <DEDUP_REMOVED lines=17> */
.L_x_413:
[----:B------:R-:W-:Y:S05]  /*81c0*/  BSYNC B2 ;  /* 0x0000000000027941 */ /* 0x000fea0003800000 */
.L_x_412:
[----:B------:R0:W-:Y:S04]  /*81d0*/  STL.U16 [R7+-0x4], R4 ;  /* 0xfffffc0407007387 */ /* 0x0001e80000100400 */
[----:B------:R-:W2:Y:S04]  /*81e0*/  LDL R12, [R5+-0x4] ;  /* 0xfffffc00050c7983 */ /* 0x000ea80000100800 */
[----:B--2---:R0:W-:Y:S04]  /*81f0*/  STL [R5+-0x8], R12 ;  /* 0xfffff80c05007387 */ /* 0x0041e80000100800 */
[----:B------:R0:W-:Y:S04]  /*8200*/  STL.U16 [R7+-0x2], R9 ;  /* 0xfffffe0907007387 */ /* 0x0001e80000100400 */
[----:B------:R0:W-:Y:S02]  /*8210*/  STL [R5+-0x4], R6 ;  /* 0xfffffc0605007387 */ /* 0x0001e40000100800 */
.L_x_414:
[----:B------:R-:W-:Y:S05]  /*8220*/  BSYNC B1 ;  /* 0x0000000000017941 */ /* 0x000fea0003800000 */
.L_x_411:
        /* <DEDUP_REMOVED lines=21> */
.L_x_418:
[----:B------:R-:W-:Y:S05]  /*8380*/  BSYNC B2 ;  /* 0x0000000000027941 */ /* 0x000fea0003800000 */
.L_x_417:
[----:B------:R-:W-:Y:S04]  /*8390*/  STL.U16 [R7+-0x6], R9 ;  /* 0xfffffa0907007387 */ /* 0x000fe80000100400 */
[----:B------:R-:W2:Y:S04]  /*83a0*/  LDL R12, [R5+-0x8] ;  /* 0xfffff800050c7983 */ /* 0x000ea80000100800 */
[----:B--2---:R-:W-:Y:S04]  /*83b0*/  STL [R5+-0xc], R12 ;  /* 0xfffff40c05007387 */ /* 0x004fe80000100800 */
[----:B------:R0:W-:Y:S04]  /*83c0*/  STL.U16 [R7+-0x4], R4 ;  /* 0xfffffc0407007387 */ /* 0x0001e80000100400 */
[----:B------:R1:W-:Y:S04]  /*83d0*/  STL [R5+-0x8], R6 ;  /* 0xfffff80605007387 */ /* 0x0003e80000100800 */
[----:B0-----:R1:W5:Y:S02]  /*83e0*/  LDL.U16 R4, [R7+-0x6] ;  /* 0xfffffa0007047983 */ /* 0x0013640000100400 */
.L_x_419:
[----:B------:R-:W-:Y:S05]  /*83f0*/  BSYNC B1 ;  /* 0x0000000000017941 */ /* 0x000fea0003800000 */
.L_x_416:
[----:B-1----:R-:W-:Y:S01]  /*8400*/  IADD3 R5, R5, -0x10, RZ ;  /* 0xfffffff005057810 */ /* 0x002fe20007ffe0ff */
[----:B------:R-:W-:Y:S02]  /*8410*/  VIADD R7, R7, 0xfffffff8 ;  /* 0xfffffff807077836 */ /* 0x000fe40000000000 */
[----:B------:R-:W-:Y:S01]  /*8420*/  VIADD R3, R3, 0xfffffffc ;  /* 0xfffffffc03037836 */ /* 0x000fe20000000000 */
[----:B------:R-:W-:Y:S06]  /*8430*/  BRA `(.L_x_420) ;  /* 0xfffffff800507947 */ /* 0x000fec000383ffff */
.L_x_415:
        /* <DEDUP_REMOVED lines=98> */
.L_x_402:
[----:B------:R-:W-:Y:S05]  /*8a60*/  BSYNC B0 ;  /* 0x0000000000007941 */ /* 0x000fea0003800000 */
.L_x_401:
        /* <DEDUP_REMOVED lines=399> */
[----:B------:R-:W-:Y:S02]  /*a360*/  FSEL R5, R5, R164, P0 ;  /* 0x000000a405057208 */ /* 0x000fe40000000000 */
[----:B--2---:R-:W-:-:S03]  /*a370*/  IADD3 R8, R1, 0x1f8, RZ ;  /* 0x000001f801087810 */ /* 0x004fc60007ffe0ff */
[----:B0-----:R-:W-:Y:S01]  /*a380*/  FFMA.FTZ R164, R5, R7, R2 ;  /* 0x0000000705a47223 */ /* 0x001fe20000010002 */
[----:B---3--:R-:W-:Y:S02]  /*a390*/  VIADD R10, R1, 0x2fc ;  /* 0x000002fc010a7836 */ /* 0x008fe40000000000 */
[----:B------:R-:W-:-:S07]  /*a3a0*/  IMAD.MOV.U32 R2, RZ, RZ, RZ ;  /* 0x000000ffff027224 */ /* 0x000fce00078e00ff */
.L_x_442:
[----:B------:R-:W-:Y:S01]  /*a3b0*/  VIADD R3, R1, 0x308 ;  /* 0x0000030801037836 */ /* 0x000fe20000000000 */
[----:B0-----:R-:W2:Y:S04]  /*a3c0*/  LDL R5, [R1+0x1fc] ;  /* 0x0001fc0001057983 */ /* 0x001ea80000100800 */
[C---:B------:R-:W-:Y:S01]  /*a3d0*/  LEA R6, R2.reuse, R3, 0x2 ;  /* 0x0000000302067211 */ /* 0x040fe200078e10ff */
[C---:B------:R-:W-:Y:S01]  /*a3e0*/  IMAD R3, R2.reuse, 0x2, R3 ;  /* 0x0000000202037824 */ /* 0x040fe200078e0203 */
        /* <DEDUP_REMOVED lines=16> */
.L_x_441:
        /* <DEDUP_REMOVED lines=17> */
.L_x_426:
[----:B------:R-:W-:Y:S05]  /*a600*/  BSYNC B2 ;  /* 0x0000000000027941 */ /* 0x000fea0003800000 */
.L_x_425:
[----:B------:R-:W-:Y:S04]  /*a610*/  STL.U16 [R7], R4 ;  /* 0x0000000407007387 */ /* 0x000fe80000100400 */
[----:B------:R-:W2:Y:S04]  /*a620*/  LDL R14, [R5+0x4] ;  /* 0x00000400050e7983 */ /* 0x000ea80000100800 */
[----:B--2---:R-:W-:Y:S04]  /*a630*/  STL [R5], R14 ;  /* 0x0000000e05007387 */ /* 0x004fe80000100800 */
[----:B------:R0:W-:Y:S04]  /*a640*/  STL.U16 [R7+0x2], R6 ;  /* 0x0000020607007387 */ /* 0x0001e80000100400 */
[----:B------:R1:W-:Y:S04]  /*a650*/  STL [R5+0x4], R12 ;  /* 0x0000040c05007387 */ /* 0x0003e80000100800 */
[----:B0-----:R1:W5:Y:S02]  /*a660*/  LDL.U16 R6, [R7] ;  /* 0x0000000007067983 */ /* 0x0013640000100400 */
.L_x_427:
[----:B------:R-:W-:Y:S05]  /*a670*/  BSYNC B1 ;  /* 0x0000000000017941 */ /* 0x000fea0003800000 */
.L_x_424:
        /* <DEDUP_REMOVED lines=18> */
.L_x_430:
[----:B------:R-:W-:Y:S05]  /*a7a0*/  BSYNC B2 ;  /* 0x0000000000027941 */ /* 0x000fea0003800000 */
.L_x_429:
[----:B------:R-:W-:Y:S04]  /*a7b0*/  STL.U16 [R7+-0x2], R6 ;  /* 0xfffffe0607007387 */ /* 0x000fe80000100400 */
[----:B------:R-:W2:Y:S04]  /*a7c0*/  LDL R14, [R5] ;  /* 0x00000000050e7983 */ /* 0x000ea80000100800 */
[----:B--2---:R-:W-:Y:S04]  /*a7d0*/  STL [R5+-0x4], R14 ;  /* 0xfffffc0e05007387 */ /* 0x004fe80000100800 */
[----:B------:R0:W-:Y:S04]  /*a7e0*/  STL.U16 [R7], R4 ;  /* 0x0000000407007387 */ /* 0x0001e80000100400 */
[----:B------:R1:W-:Y:S04]  /*a7f0*/  STL [R5], R12 ;  /* 0x0000000c05007387 */ /* 0x0003e80000100800 */
[----:B0-----:R1:W5:Y:S02]  /*a800*/  LDL.U16 R4, [R7+-0x2] ;  /* 0xfffffe0007047983 */ /* 0x0013640000100400 */
.L_x_431:
[----:B------:R-:W-:Y:S05]  /*a810*/  BSYNC B1 ;  /* 0x0000000000017941 */ /* 0x000fea0003800000 */
.L_x_428:
        /* <DEDUP_REMOVED lines=17> */
.L_x_434:
[----:B------:R-:W-:Y:S05]  /*a930*/  BSYNC B2 ;  /* 0x0000000000027941 */ /* 0x000fea0003800000 */
.L_x_433:
[----:B------:R0:W-:Y:S04]  /*a940*/  STL.U16 [R7+-0x4], R4 ;  /* 0xfffffc0407007387 */ /* 0x0001e80000100400 */
[----:B------:R-:W2:Y:S04]  /*a950*/  LDL R12, [R5+-0x4] ;  /* 0xfffffc00050c7983 */ /* 0x000ea80000100800 */
[----:B--2---:R0:W-:Y:S04]  /*a960*/  STL [R5+-0x8], R12 ;  /* 0xfffff80c05007387 */ /* 0x0041e80000100800 */
[----:B------:R0:W-:Y:S04]  /*a970*/  STL.U16 [R7+-0x2], R9 ;  /* 0xfffffe0907007387 */ /* 0x0001e80000100400 */
[----:B------:R0:W-:Y:S02]  /*a980*/  STL [R5+-0x4], R6 ;  /* 0xfffffc0605007387 */ /* 0x0001e40000100800 */
.L_x_435:
[----:B------:R-:W-:Y:S05]  /*a990*/  BSYNC B1 ;  /* 0x0000000000017941 */ /* 0x000fea0003800000 */
.L_x_432:
        /* <DEDUP_REMOVED lines=21> */
.L_x_439:
[----:B------:R-:W-:Y:S05]  /*aaf0*/  BSYNC B2 ;  /* 0x0000000000027941 */ /* 0x000fea0003800000 */
.L_x_438:
[----:B------:R-:W-:Y:S04]  /*ab00*/  STL.U16 [R7+-0x6], R9 ;  /* 0xfffffa0907007387 */ /* 0x000fe80000100400 */
[----:B------:R-:W2:Y:S04]  /*ab10*/  LDL R12, [R5+-0x8] ;  /* 0xfffff800050c7983 */ /* 0x000ea80000100800 */
[----:B--2---:R-:W-:Y:S04]  /*ab20*/  STL [R5+-0xc], R12 ;  /* 0xfffff40c05007387 */ /* 0x004fe80000100800 */
[----:B------:R0:W-:Y:S04]  /*ab30*/  STL.U16 [R7+-0x4], R4 ;  /* 0xfffffc0407007387 */ /* 0x0001e80000100400 */
[----:B------:R1:W-:Y:S04]  /*ab40*/  STL [R5+-0x8], R6 ;  /* 0xfffff80605007387 */ /* 0x0003e80000100800 */
[----:B0-----:R1:W5:Y:S02]  /*ab50*/  LDL.U16 R4, [R7+-0x6] ;  /* 0xfffffa0007047983 */ /* 0x0013640000100400 */
.L_x_440:
[----:B------:R-:W-:Y:S05]  /*ab60*/  BSYNC B1 ;  /* 0x0000000000017941 */ /* 0x000fea0003800000 */
.L_x_437:
[----:B-1----:R-:W-:Y:S01]  /*ab70*/  VIADD R5, R5, 0xfffffff0 ;  /* 0xfffffff005057836 */ /* 0x002fe20000000000 */
[----:B------:R-:W-:Y:S01]  /*ab80*/  IADD3 R3, R3, -0x4, RZ ;  /* 0xfffffffc03037810 */ /* 0x000fe20007ffe0ff */
[----:B------:R-:W-:Y:S01]  /*ab90*/  VIADD R7, R7, 0xfffffff8 ;  /* 0xfffffff807077836 */ /* 0x000fe20000000000 */
[----:B------:R-:W-:Y:S06]  /*aba0*/  BRA `(.L_x_441) ;  /* 0xfffffff800507947 */ /* 0x000fec000383ffff */
.L_x_436:
        /* <DEDUP_REMOVED lines=98> */
.L_x_423:
[----:B------:R-:W-:Y:S05]  /*b1d0*/  BSYNC B0 ;  /* 0x0000000000007941 */ /* 0x000fea0003800000 */
.L_x_422:
        /* <DEDUP_REMOVED lines=402> */
[----:B------:R-:W-:Y:S01]  /*cb00*/  HFMA2.MMA R2, -RZ, RZ, 0, 0 ;  /* 0x00000000ff027435 */ /* 0x000fe200000001ff */
[----:B---3--:R-:W-:-:S10]  /*cb10*/  VIADD R10, R1, 0x2fc ;  /* 0x000002fc010a7836 */ /* 0x008fd40000000000 */
.L_x_463:
[----:B------:R-:W-:Y:S01]  /*cb20*/  VIADD R3, R1, 0x308 ;  /* 0x0000030801037836 */ /* 0x000fe20000000000 */
[----:B0-----:R-:W2:Y:S03]  /*cb30*/  LDL R5, [R1+0x1fc] ;  /* 0x0001fc0001057983 */ /* 0x001ea60000100800 */
[C-C-:B------:R-:W-:Y:S01]  /*cb40*/  IMAD R6, R2.reuse, 0x4, R3.reuse ;  /* 0x0000000402067824 */ /* 0x140fe200078e0203 */
[----:B------:R-:W3:Y:S01]  /*cb50*/  LDL.U16 R4, [R1+0x2fe] ;  /* 0x0002fe0001047983 */ /* 0x000ee20000100400 */
[----:B------:R-:W-:-:S04]  /*cb60*/  IMAD R3, R2, 0x2, R3 ;  /* 0x0000000202037824 */ /* 0x000fc800078e0203 */
[----:B------:R-:W2:Y:S04]  /*cb70*/  LDL R6, [R6] ;  /* 0x0000000006067983 */ /* 0x000ea80000100800 */
[----:B------:R0:W3:Y:S01]  /*cb80*/  LDL.U16 R9, [R3+0x200] ;  /* 0x0002000003097983 */ /* 0x0000e20000100400 */
[----:B------:R-:W-:Y:S01]  /*cb90*/  IADD3 R2, R2, 0x1, RZ ;  /* 0x0000000102027810 */ /* 0x000fe20007ffe0ff */
        /* <DEDUP_REMOVED lines=12> */
.L_x_462:
        /* <DEDUP_REMOVED lines=17> */
.L_x_447:
[----:B------:R-:W-:Y:S05]  /*cd70*/  BSYNC B2 ;  /* 0x0000000000027941 */ /* 0x000fea0003800000 */
.L_x_446:
[----:B------:R-:W-:Y:S04]  /*cd80*/  STL.U16 [R7], R4 ;  /* 0x0000000407007387 */ /* 0x000fe80000100400 */
[----:B------:R-:W2:Y:S04]  /*cd90*/  LDL R14, [R5+0x4] ;  /* 0x00000400050e7983 */ /* 0x000ea80000100800 */
[----:B--2---:R-:W-:Y:S04]  /*cda0*/  STL [R5], R14 ;  /* 0x0000000e05007387 */ /* 0x004fe80000100800 */
[----:B------:R0:W-:Y:S04]  /*cdb0*/  STL.U16 [R7+0x2], R6 ;  /* 0x0000020607007387 */ /* 0x0001e80000100400 */
[----:B------:R1:W-:Y:S04]  /*cdc0*/  STL [R5+0x4], R12 ;  /* 0x0000040c05007387 */ /* 0x0003e80000100800 */
[----:B0-----:R1:W5:Y:S02]  /*cdd0*/  LDL.U16 R6, [R7] ;  /* 0x0000000007067983 */ /* 0x0013640000100400 */
.L_x_448:
[----:B------:R-:W-:Y:S05]  /*cde0*/  BSYNC B1 ;  /* 0x0000000000017941 */ /* 0x000fea0003800000 */
.L_x_445:
        /* <DEDUP_REMOVED lines=18> */
.L_x_451:
[----:B------:R-:W-:Y:S05]  /*cf10*/  BSYNC B2 ;  /* 0x0000000000027941 */ /* 0x000fea0003800000 */
.L_x_450:
[----:B------:R-:W-:Y:S04]  /*cf20*/  STL.U16 [R7+-0x2], R6 ;  /* 0xfffffe0607007387 */ /* 0x000fe80000100400 */
[----:B------:R-:W2:Y:S04]  /*cf30*/  LDL R14, [R5] ;  /* 0x00000000050e7983 */ /* 0x000ea80000100800 */
[----:B--2---:R-:W-:Y:S04]  /*cf40*/  STL [R5+-0x4], R14 ;  /* 0xfffffc0e05007387 */ /* 0x004fe80000100800 */
[----:B------:R0:W-:Y:S04]  /*cf50*/  STL.U16 [R7], R4 ;  /* 0x0000000407007387 */ /* 0x0001e80000100400 */
[----:B------:R1:W-:Y:S04]  /*cf60*/  STL [R5], R12 ;  /* 0x0000000c05007387 */ /* 0x0003e80000100800 */
[----:B0-----:R1:W5:Y:S02]  /*cf70*/  LDL.U16 R4, [R7+-0x2] ;  /* 0xfffffe0007047983 */ /* 0x0013640000100400 */
.L_x_452:
[----:B------:R-:W-:Y:S05]  /*cf80*/  BSYNC B1 ;  /* 0x0000000000017941 */ /* 0x000fea0003800000 */
.L_x_449:
        /* <DEDUP_REMOVED lines=17> */
.L_x_455:
[----:B------:R-:W-:Y:S05]  /*d0a0*/  BSYNC B2 ;  /* 0x0000000000027941 */ /* 0x000fea0003800000 */
.L_x_454:
[----:B------:R0:W-:Y:S04]  /*d0b0*/  STL.U16 [R7+-0x4], R4 ;  /* 0xfffffc0407007387 */ /* 0x0001e80000100400 */
[----:B------:R-:W2:Y:S04]  /*d0c0*/  LDL R12, [R5+-0x4] ;  /* 0xfffffc00050c7983 */ /* 0x000ea80000100800 */
[----:B--2---:R0:W-:Y:S04]  /*d0d0*/  STL [R5+-0x8], R12 ;  /* 0xfffff80c05007387 */ /* 0x0041e80000100800 */
[----:B------:R0:W-:Y:S04]  /*d0e0*/  STL.U16 [R7+-0x2], R9 ;  /* 0xfffffe0907007387 */ /* 0x0001e80000100400 */
[----:B------:R0:W-:Y:S02]  /*d0f0*/  STL [R5+-0x4], R6 ;  /* 0xfffffc0605007387 */ /* 0x0001e40000100800 */
.L_x_456:
[----:B------:R-:W-:Y:S05]  /*d100*/  BSYNC B1 ;  /* 0x0000000000017941 */ /* 0x000fea0003800000 */
.L_x_453:
        /* <DEDUP_REMOVED lines=21> */
.L_x_460:
[----:B------:R-:W-:Y:S05]  /*d260*/  BSYNC B2 ;  /* 0x0000000000027941 */ /* 0x000fea0003800000 */
.L_x_459:
[----:B------:R-:W-:Y:S04]  /*d270*/  STL.U16 [R7+-0x6], R9 ;  /* 0xfffffa0907007387 */ /* 0x000fe80000100400 */
[----:B------:R-:W2:Y:S04]  /*d280*/  LDL R12, [R5+-0x8] ;  /* 0xfffff800050c7983 */ /* 0x000ea80000100800 */
[----:B--2---:R-:W-:Y:S04]  /*d290*/  STL [R5+-0xc], R12 ;  /* 0xfffff40c05007387 */ /* 0x004fe80000100800 */
[----:B------:R0:W-:Y:S04]  /*d2a0*/  STL.U16 [R7+-0x4], R4 ;  /* 0xfffffc0407007387 */ /* 0x0001e80000100400 */
[----:B------:R1:W-:Y:S04]  /*d2b0*/  STL [R5+-0x8], R6 ;  /* 0xfffff80605007387 */ /* 0x0003e80000100800 */
[----:B0-----:R1:W5:Y:S02]  /*d2c0*/  LDL.U16 R4, [R7+-0x6] ;  /* 0xfffffa0007047983 */ /* 0x0013640000100400 */
.L_x_461:
[----:B------:R-:W-:Y:S05]  /*d2d0*/  BSYNC B1 ;  /* 0x0000000000017941 */ /* 0x000fea0003800000 */
.L_x_458:
[----:B-1----:R-:W-:Y:S01]  /*d2e0*/  IADD3 R5, R5, -0x10, RZ ;  /* 0xfffffff005057810 */ /* 0x002fe20007ffe0ff */
[----:B------:R-:W-:Y:S02]  /*d2f0*/  VIADD R7, R7, 0xfffffff8 ;  /* 0xfffffff807077836 */ /* 0x000fe40000000000 */
[----:B------:R-:W-:Y:S01]  /*d300*/  VIADD R3, R3, 0xfffffffc ;  /* 0xfffffffc03037836 */ /* 0x000fe20000000000 */
[----:B------:R-:W-:Y:S06]  /*d310*/  BRA `(.L_x_462) ;  /* 0xfffffff800507947 */ /* 0x000fec000383ffff */
.L_x_457:
        /* <DEDUP_REMOVED lines=98> */
.L_x_444:
[----:B------:R-:W-:Y:S05]  /*d940*/  BSYNC B0 ;  /* 0x0000000000007941 */ /* 0x000fea0003800000 */
.L_x_443:
        /* <DEDUP_REMOVED lines=400> */
[----:B------:R-:W-:Y:S01]  /*f250*/  FSEL R7, R7, R164, P0 ;  /* 0x000000a407077208 */ /* 0x000fe20000000000 */
[----:B--2---:R-:W-:-:S04]  /*f260*/  VIADD R9, R1, 0x2fc ;  /* 0x000002fc01097836 */ /* 0x004fc80000000000 */
[----:B0-----:R-:W-:Y:S01]  /*f270*/  FFMA.FTZ R164, R7, R5, R2 ;  /* 0x0000000507a47223 */ /* 0x001fe20000010002 */
[----:B------:R-:W-:Y:S01]  /*f280*/  IADD3 R7, R1, 0x1f8, RZ ;  /* 0x000001f801077810 */ /* 0x000fe20007ffe0ff */
[----:B------:R-:W-:-:S07]  /*f290*/  IMAD.MOV.U32 R2, RZ, RZ, RZ ;  /* 0x000000ffff027224 */ /* 0x000fce00078e00ff */
.L_x_484:
        /* <DEDUP_REMOVED lines=20> */
.L_x_483:
        /* <DEDUP_REMOVED lines=17> */
.L_x_468:
[----:B------:R-:W-:Y:S05]  /*f4f0*/  BSYNC B2 ;  /* 0x0000000000027941 */ /* 0x000fea0003800000 */
.L_x_467:
[----:B------:R-:W-:Y:S04]  /*f500*/  STL.U16 [R8], R5 ;  /* 0x0000000508007387 */ /* 0x000fe80000100400 */
[----:B------:R-:W2:Y:S04]  /*f510*/  LDL R13, [R6+0x4] ;  /* 0x00000400060d7983 */ /* 0x000ea80000100800 */
[----:B--2---:R-:W-:Y:S04]  /*f520*/  STL [R6], R13 ;  /* 0x0000000d06007387 */ /* 0x004fe80000100800 */
[----:B------:R0:W-:Y:S04]  /*f530*/  STL.U16 [R8+0x2], R10 ;  /* 0x0000020a08007387 */ /* 0x0001e80000100400 */
[----:B------:R1:W-:Y:S04]  /*f540*/  STL [R6+0x4], R11 ;  /* 0x0000040b06007387 */ /* 0x0003e80000100800 */
[----:B0-----:R1:W5:Y:S02]  /*f550*/  LDL.U16 R10, [R8] ;  /* 0x00000000080a7983 */ /* 0x0013640000100400 */
.L_x_469:
[----:B------:R-:W-:Y:S05]  /*f560*/  BSYNC B1 ;  /* 0x0000000000017941 */ /* 0x000fea0003800000 */
.L_x_466:
        /* <DEDUP_REMOVED lines=18> */
.L_x_472:
[----:B------:R-:W-:Y:S05]  /*f690*/  BSYNC B2 ;  /* 0x0000000000027941 */ /* 0x000fea0003800000 */
.L_x_471:
[----:B------:R-:W-:Y:S04]  /*f6a0*/  STL.U16 [R8+-0x2], R10 ;  /* 0xfffffe0a08007387 */ /* 0x000fe80000100400 */
[----:B------:R-:W2:Y:S04]  /*f6b0*/  LDL R13, [R6] ;  /* 0x00000000060d7983 */ /* 0x000ea80000100800 */
[----:B--2---:R-:W-:Y:S04]  /*f6c0*/  STL [R6+-0x4], R13 ;  /* 0xfffffc0d06007387 */ /* 0x004fe80000100800 */
[----:B------:R0:W-:Y:S04]  /*f6d0*/  STL.U16 [R8], R5 ;  /* 0x0000000508007387 */ /* 0x0001e80000100400 */
[----:B------:R1:W-:Y:S04]  /*f6e0*/  STL [R6], R11 ;  /* 0x0000000b06007387 */ /* 0x0003e80000100800 */
[----:B0-----:R1:W5:Y:S02]  /*f6f0*/  LDL.U16 R5, [R8+-0x2] ;  /* 0xfffffe0008057983 */ /* 0x0013640000100400 */
.L_x_473:
[----:B------:R-:W-:Y:S05]  /*f700*/  BSYNC B1 ;  /* 0x0000000000017941 */ /* 0x000fea0003800000 */
.L_x_470:
[----:B------:R-:W2:Y:S04]  /*f710*/  LDL.U16 R10, [R8+-0x4] ;  /* 0xfffffc00080a7983 */ /* 0x000ea80000100400 */
[----:B------:R-:W1:Y:S01]  /*f720*/  LDL.64 R12, [R6+-0x8] ;  /* 0xfffff800060c7983 */ /* 0x000e620000100a00 */
[----:B------:R-:W-:Y:S04]  /*f730*/  BSSY B1, `(.L_x_474) ;  /* 0x0000015000017945 */ /* 0x000fe80003800000 */
[----:B------:R-:W-:Y:S01]  /*f740*/  BSSY B2, `(.L_x_475) ;  /* 0x000000e000027945 */ /* 0x000fe20003800000 */
[----:B--2--5:R-:W-:-:S02]  /*f750*/  HSETP2.GT.AND P0, PT, R5.H0_H0, R10.H0_H0, PT ;  /* 0x2000000a05007234 */ /* 0x024fc40003f04800 */
[----:B-1----:R-:W-:-:S11]  /*f760*/  MOV R11, R12 ;  /* 0x0000000c000b7202 */ /* 0x002fd60000000f00 */
        /* <DEDUP_REMOVED lines=11> */
.L_x_476:
[----:B------:R-:W-:Y:S05]  /*f820*/  BSYNC B2 ;  /* 0x0000000000027941 */ /* 0x000fea0003800000 */
.L_x_475:
[----:B------:R0:W-:Y:S04]  /*f830*/  STL.U16 [R8+-0x4], R5 ;  /* 0xfffffc0508007387 */ /* 0x0001e80000100400 */
[----:B------:R-:W2:Y:S04]  /*f840*/  LDL R13, [R6+-0x4] ;  /* 0xfffffc00060d7983 */ /* 0x000ea80000100800 */
[----:B--2---:R0:W-:Y:S04]  /*f850*/  STL [R6+-0x8], R13 ;  /* 0xfffff80d06007387 */ /* 0x0041e80000100800 */
[----:B------:R0:W-:Y:S04]  /*f860*/  STL.U16 [R8+-0x2], R10 ;  /* 0xfffffe0a08007387 */ /* 0x0001e80000100400 */
[----:B------:R0:W-:Y:S02]  /*f870*/  STL [R6+-0x4], R11 ;  /* 0xfffffc0b06007387 */ /* 0x0001e40000100800 */
.L_x_477:
[----:B------:R-:W-:Y:S05]  /*f880*/  BSYNC B1 ;  /* 0x0000000000017941 */ /* 0x000fea0003800000 */
.L_x_474:
[----:B------:R-:W-:-:S05]  /*f890*/  VIADD R3, R3, 0xfffffffc ;  /* 0xfffffffc03037836 */ /* 0x000fca0000000000 */
[----:B------:R-:W-:-:S13]  /*f8a0*/  ISETP.NE.AND P0, PT, R3, -0x7c, PT ;  /* 0xffffff840300780c */ /* 0x000fda0003f05270 */
        /* <DEDUP_REMOVED lines=20> */
.L_x_481:
[----:B------:R-:W-:Y:S05]  /*f9f0*/  BSYNC B2 ;  /* 0x0000000000027941 */ /* 0x000fea0003800000 */
.L_x_480:
[----:B------:R-:W-:Y:S04]  /*fa00*/  STL.U16 [R8+-0x6], R10 ;  /* 0xfffffa0a08007387 */ /* 0x000fe80000100400 */
[----:B------:R-:W2:Y:S04]  /*fa10*/  LDL R13, [R6+-0x8] ;  /* 0xfffff800060d7983 */ /* 0x000ea80000100800 */
[----:B--2---:R-:W-:Y:S04]  /*fa20*/  STL [R6+-0xc], R13 ;  /* 0xfffff40d06007387 */ /* 0x004fe80000100800 */
[----:B------:R0:W-:Y:S04]  /*fa30*/  STL.U16 [R8+-0x4], R5 ;  /* 0xfffffc0508007387 */ /* 0x0001e80000100400 */
[----:B------:R1:W-:Y:S04]  /*fa40*/  STL [R6+-0x8], R11 ;  /* 0xfffff80b06007387 */ /* 0x0003e80000100800 */
[----:B0-----:R1:W5:Y:S02]  /*fa50*/  LDL.U16 R5, [R8+-0x6] ;  /* 0xfffffa0008057983 */ /* 0x0013640000100400 */
.L_x_482:
[----:B------:R-:W-:Y:S05]  /*fa60*/  BSYNC B1 ;  /* 0x0000000000017941 */ /* 0x000fea0003800000 */
.L_x_479:
[----:B-1----:R-:W-:Y:S01]  /*fa70*/  IADD3 R6, R6, -0x10, RZ ;  /* 0xfffffff006067810 */ /* 0x002fe20007ffe0ff */
[----:B------:R-:W-:Y:S01]  /*fa80*/  VIADD R8, R8, 0xfffffff8 ;  /* 0xfffffff808087836 */ /* 0x000fe20000000000 */
[----:B------:R-:W-:Y:S06]  /*fa90*/  BRA `(.L_x_483) ;  /* 0xfffffff800507947 */ /* 0x000fec000383ffff */
.L_x_478:
        /* <DEDUP_REMOVED lines=98> */
.L_x_465:
[----:B------:R-:W-:Y:S05]  /*100c0*/  BSYNC B0 ;  /* 0x0000000000007941 */ /* 0x000fea0003800000 */
.L_x_464:
        /* <DEDUP_REMOVED lines=8> */
[----:B------:R-:W-:Y:S01]  /*10150*/  MOV R200, R165 ;  /* 0x000000a500c87202 */ /* 0x000fe20000000f00 */
[----:B------:R-:W3:Y:S01]  /*10160*/  S2R R7, SR_CgaCtaId ;  /* 0x0000000000077919 */ /* 0x000ee20000008800 */
        /* <DEDUP_REMOVED lines=102> */
.L_x_486:
[----:B------:R-:W-:Y:S05]  /*107d0*/  BSYNC B0 ;  /* 0x0000000000007941 */ /* 0x000fea0003800000 */
.L_x_485:
[----:B------:R-:W-:Y:S01]  /*107e0*/  BAR.SYNC.DEFER_BLOCKING 0x0 ;  /* 0x0000000000007b1d */ /* 0x000fe20000010000 */
[----:B0-----:R-:W-:-:S05]  /*107f0*/  ISETP.NE.AND P2, PT, R6, RZ, PT ;  /* 0x000000ff0600720c */ /* 0x001fca0003f45270 */
[----:B------:R-:W-:Y:S08]  /*10800*/  BSSY B0, `(.L_x_487) ;  /* 0x00001e6000007945 */ /* 0x000ff00003800000 */
[----:B------:R-:W-:Y:S05]  /*10810*/  @P2 BRA `(.L_x_488) ;  /* 0x0000001c00902947 */ /* 0x000fea0003800000 */
[----:B------:R-:W0:Y:S01]  /*10820*/  S2UR UR5, SR_CgaCtaId ;  /* 0x00000000000579c3 */ /* 0x000e220000008800 */
[----:B------:R-:W-:Y:S02]  /*10830*/  UMOV UR4, 0x400 ;  /* 0x0000040000047882 */ /* 0x000fe40000000000 */
[----:B0-----:R-:W-:-:S09]  /*10840*/  ULEA UR4, UR5, UR4, 0x18 ;  /* 0x0000000405047291 */ /* 0x001fd2000f8ec03f */
[----:B------:R-:W0:Y:S04]  /*10850*/  LDS.128 R4, [UR4+0x310] ;  /* 0x00031004ff047984 */ /* 0x000e280008000c00 */
[----:B0-----:R-:W-:Y:S04]  /*10860*/  STL.64 [R1+0x300], R4 ;  /* 0x0003000401007387 */ /* 0x001fe80000100a00 */
[----:B--2---:R-:W2:Y:S04]  /*10870*/  LDL.64 R200, [R1+0x300] ;  /* 0x0003000001c87983 */ /* 0x004ea80000100a00 */
        /* <DEDUP_REMOVED lines=14> */
[----:B------:R-:W0:Y:S04]  /*10960*/  LDS.128 R44, [UR4+0x320] ;  /* 0x00032004ff2c7984 */ /* 0x000e280008000c00 */
[----:B------:R-:W3:Y:S04]  /*10970*/  LDS.128 R36, [UR4+0x330] ;  /* 0x00033004ff247984 */ /* 0x000ee80008000c00 */
[----:B------:R-:W4:Y:S04]  /*10980*/  LDS.128 R40, [UR4+0x340] ;  /* 0x00034004ff287984 */ /* 0x000f280008000c00 */
[----:B------:R-:W1:Y:S04]  /*10990*/  LDS.128 R48, [UR4+0x350] ;  /* 0x00035004ff307984 */ /* 0x000e680008000c00 */
[----:B------:R-:W1:Y:S04]  /*109a0*/  LDS.128 R52, [UR4+0x360] ;  /* 0x00036004ff347984 */ /* 0x000e680008000c00 */
[----:B------:R-:W1:Y:S04]  /*109b0*/  LDS.128 R56, [UR4+0x370] ;  /* 0x00037004ff387984 */ /* 0x000e680008000c00 */
[----:B------:R-:W1:Y:S04]  /*109c0*/  LDS.128 R60, [UR4+0x380] ;  /* 0x00038004ff3c7984 */ /* 0x000e680008000c00 */
[----:B------:R-:W-:Y:S04]  /*109d0*/  STL.64 [R1+0x308], R6 ;  /* 0x0003080601007387 */ /* 0x000fe80000100a00 */
[----:B------:R-:W2:Y:S04]  /*109e0*/  LDS.128 R4, [UR4+0x440] ;  /* 0x00044004ff047984 */ /* 0x000ea80008000c00 */
        /* <DEDUP_REMOVED lines=37> */
[----:B------:R-:W1:Y:S04]  /*10c40*/  LDS.128 R68, [UR4+0x3a0] ;  /* 0x0003a004ff447984 */ /* 0x000e680008000c00 */
[----:B------:R-:W3:Y:S04]  /*10c50*/  LDS.128 R72, [UR4+0x3b0] ;  /* 0x0003b004ff487984 */ /* 0x000ee80008000c00 */
[----:B------:R-:W4:Y:S04]  /*10c60*/  LDS.128 R76, [UR4+0x3c0] ;  /* 0x0003c004ff4c7984 */ /* 0x000f280008000c00 */
        /* <DEDUP_REMOVED lines=11> */
[----:B------:R-:W4:Y:S01]  /*10d20*/  LDS.128 R52, [UR4+0x490] ;  /* 0x00049004ff347984 */ /* 0x000f220008000c00 */
[----:B--2---:R-:W-:-:S03]  /*10d30*/  FSETP.GT.FTZ.AND P0, PT, R165, R200, PT ;  /* 0x000000c8a500720b */ /* 0x004fc60003f14000 */
[----:B------:R-:W2:Y:S01]  /*10d40*/  LDS.128 R56, [UR4+0x4a0] ;  /* 0x0004a004ff387984 */ /* 0x000ea20008000c00 */
[----:B------:R-:W-:-:S03]  /*10d50*/  FSEL R0, R165, R200, P0 ;  /* 0x000000c8a5007208 */ /* 0x000fc60000000000 */
[----:B------:R-:W2:Y:S04]  /*10d60*/  LDS.128 R60, [UR4+0x4b0] ;  /* 0x0004b004ff3c7984 */ /* 0x000ea80008000c00 */
[----:B------:R-:W-:Y:S04]  /*10d70*/  STL.64 [R1+0x430], R4 ;  /* 0x0004300401007387 */ /* 0x000fe80000100a00 */
[----:B------:R-:W-:Y:S04]  /*10d80*/  STL.64 [R1+0x438], R6 ;  /* 0x0004380601007387 */ /* 0x000fe80000100a00 */
[----:B------:R-:W2:Y:S04]  /*10d90*/  LDS.128 R4, [UR4+0x560] ;  /* 0x00056004ff047984 */ /* 0x000ea80008000c00 */
[----:B------:R-:W-:Y:S04]  /*10da0*/  STL.64 [R1+0x130], R86 ;  /* 0x0001305601007387 */ /* 0x000fe80000100a00 */
[----:B------:R-:W-:Y:S04]  /*10db0*/  STL.64 [R1+0x138], R84 ;  /* 0x0001385401007387 */ /* 0x000fe80000100a00 */
[----:B------:R-:W-:Y:S04]  /*10dc0*/  STL.64 [R1+0x140], R82 ;  /* 0x0001405201007387 */ /* 0x000fe80000100a00 */
[----:B------:R-:W-:Y:S04]  /*10dd0*/  STL.64 [R1+0x148], R80 ;  /* 0x0001485001007387 */ /* 0x000fe80000100a00 */
[----:B------:R-:W-:Y:S04]  /*10de0*/  STL.64 [R1+0x288], R2 ;  /* 0x0002880201007387 */ /* 0x000fe80000100a00 */
[----:B0-----:R-:W-:Y:S04]  /*10df0*/  STL.64 [R1+0x380], R64 ;  /* 0x0003804001007387 */ /* 0x001fe80000100a00 */
[----:B------:R-:W-:Y:S04]  /*10e00*/  STL.64 [R1+0x388], R66 ;  /* 0x0003884201007387 */ /* 0x000fe80000100a00 */
[----:B-1----:R-:W-:Y:S04]  /*10e10*/  STL.64 [R1+0x390], R68 ;  /* 0x0003904401007387 */ /* 0x002fe80000100a00 */
[----:B------:R-:W-:Y:S04]  /*10e20*/  STL.64 [R1+0x398], R70 ;  /* 0x0003984601007387 */ /* 0x000fe80000100a00 */
        /* <DEDUP_REMOVED lines=32> */
[----:B------:R-:W0:Y:S04]  /*11030*/  LDS.128 R64, [UR4+0x4c0] ;  /* 0x0004c004ff407984 */ /* 0x000e280008000c00 */
[----:B------:R-:W1:Y:S04]  /*11040*/  LDS.128 R68, [UR4+0x4d0] ;  /* 0x0004d004ff447984 */ /* 0x000e680008000c00 */
[----:B------:R-:W2:Y:S04]  /*11050*/  LDS.128 R8, [UR4+0x4e0] ;  /* 0x0004e004ff087984 */ /* 0x000ea80008000c00 */
        /* <DEDUP_REMOVED lines=17> */
[----:B------:R-:W4:Y:S04]  /*11170*/  LDS.64 R2, [UR4+0x610] ;  /* 0x00061004ff027984 */ /* 0x000f280008000a00 */
[----:B------:R0:W-:Y:S04]  /*11180*/  STL.64 [R1+0x550], R4 ;  /* 0x0005500401007387 */ /* 0x0001e80000100a00 */
[----:B------:R-:W-:Y:S04]  /*11190*/  STL.64 [R1], R162 ;  /* 0x000000a201007387 */ /* 0x000fe80000100a00 */
[----:B------:R-:W-:Y:S01]  /*111a0*/  STL.64 [R1+0x8], R160 ;  /* 0x000008a001007387 */ /* 0x000fe20000100a00 */
[----:B0-----:R-:W-:-:S03]  /*111b0*/  FSEL R5, R200, R165, P0 ;  /* 0x000000a5c8057208 */ /* 0x001fc60000000000 */
[----:B------:R-:W-:Y:S01]  /*111c0*/  STL.64 [R1+0x10], R158 ;  /* 0x0000109e01007387 */ /* 0x000fe20000100a00 */
[----:B------:R-:W-:Y:S02]  /*111d0*/  FSEL R4, R164, R201, P0 ;  /* 0x000000c9a4047208 */ /* 0x000fe40000000000 */
[----:B------:R-:W-:Y:S01]  /*111e0*/  FSEL R201, R201, R164, P0 ;  /* 0x000000a4c9c97208 */ /* 0x000fe20000000000 */
[----:B------:R-:W-:Y:S01]  /*111f0*/  FADD.FTZ R5, -R0, R5 ;  /* 0x0000000500057221 */ /* 0x000fe20000010100 */
[----:B------:R-:W-:Y:S03]  /*11200*/  STL.64 [R1+0x18], R156 ;  /* 0x0000189c01007387 */ /* 0x000fe60000100a00 */
[----:B------:R-:W-:Y:S01]  /*11210*/  FMUL.FTZ R5, R5, 1.4426950216293334961 ;  /* 0x3fb8aa3b05057820 */ /* 0x000fe20000410000 */
[----:B------:R-:W-:Y:S04]  /*11220*/  STL.64 [R1+0x20], R154 ;  /* 0x0000209a01007387 */ /* 0x000fe80000100a00 */
        /* <DEDUP_REMOVED lines=55> */
[----:B-1----:R-:W-:Y:S04]  /*115a0*/  STL.64 [R1+0x4c0], R68 ;  /* 0x0004c04401007387 */ /* 0x002fe80000100a00 */
[----:B------:R-:W-:Y:S04]  /*115b0*/  STL.64 [R1+0x4c8], R70 ;  /* 0x0004c84601007387 */ /* 0x000fe80000100a00 */
[----:B--2---:R-:W-:Y:S04]  /*115c0*/  STL.64 [R1+0x4d8], R10 ;  /* 0x0004d80a01007387 */ /* 0x004fe80000100a00 */
        /* <DEDUP_REMOVED lines=37> */
[C---:B0-----:R-:W-:Y:S01]  /*11820*/  IADD3 R9, R1.reuse, 0x2fc, RZ ;  /* 0x000002fc01097810 */ /* 0x041fe20007ffe0ff */
[----:B-1----:R-:W-:-:S07]  /*11830*/  VIADD R7, R1, 0x1f8 ;  /* 0x000001f801077836 */ /* 0x002fce0000000000 */
.L_x_507:
[----:B0-----:R-:W-:Y:S01]  /*11840*/  VIADD R3, R1, 0x308 ;  /* 0x0000030801037836 */ /* 0x001fe20000000000 */
[----:B------:R-:W2:Y:S04]  /*11850*/  LDL R5, [R1+0x1fc] ;  /* 0x0001fc0001057983 */ /* 0x000ea80000100800 */
[C---:B------:R-:W-:Y:S01]  /*11860*/  LEA R10, R4.reuse, R3, 0x2 ;  /* 0x00000003040a7211 */ /* 0x040fe200078e10ff */
[C---:B------:R-:W-:Y:S02]  /*11870*/  IMAD R2, R4.reuse, 0x2, R3 ;  /* 0x0000000204027824 */ /* 0x040fe400078e0203 */
[----:B------:R-:W3:Y:S04]  /*11880*/  LDL.U16 R3, [R1+0x2fe] ;  /* 0x0002fe0001037983 */ /* 0x000ee80000100400 */
[----:B------:R-:W2:Y:S04]  /*11890*/  LDL R10, [R10] ;  /* 0x000000000a0a7983 */ /* 0x000ea80000100800 */
[----:B------:R0:W3:Y:S01]  /*118a0*/  LDL.U16 R8, [R2+0x200] ;  /* 0x0002000002087983 */ /* 0x0000e20000100400 */
[----:B------:R-:W-:-:S02]  /*118b0*/  VIADD R4, R4, 0x1 ;  /* 0x0000000104047836 */ /* 0x000fc40000000000 */
[----:B------:R-:W-:Y:S01]  /*118c0*/  IMAD.MOV.U32 R6, RZ, RZ, R9 ;  /* 0x000000ffff067224 */ /* 0x000fe200078e0009 */
[----:B0-----:R-:W-:Y:S01]  /*118d0*/  HFMA2.MMA R2, -RZ, RZ, 0, 2.384185791015625e-07 ;  /* 0x00000004ff027435 */ /* 0x001fe200000001ff */
        /* <DEDUP_REMOVED lines=10> */
.L_x_506:
        /* <DEDUP_REMOVED lines=17> */
.L_x_491:
[----:B------:R-:W-:Y:S05]  /*11a90*/  BSYNC B2 ;  /* 0x0000000000027941 */ /* 0x000fea0003800000 */
.L_x_490:
[----:B------:R-:W-:Y:S04]  /*11aa0*/  STL.U16 [R6], R3 ;  /* 0x0000000306007387 */ /* 0x000fe80000100400 */
[----:B------:R-:W2:Y:S04]  /*11ab0*/  LDL R12, [R5+0x4] ;  /* 0x00000400050c7983 */ /* 0x000ea80000100800 */
[----:B--2---:R-:W-:Y:S04]  /*11ac0*/  STL [R5], R12 ;  /* 0x0000000c05007387 */ /* 0x004fe80000100800 */
[----:B------:R0:W-:Y:S04]  /*11ad0*/  STL.U16 [R6+0x2], R8 ;  /* 0x0000020806007387 */ /* 0x0001e80000100400 */
[----:B------:R1:W-:Y:S04]  /*11ae0*/  STL [R5+0x4], R10 ;  /* 0x0000040a05007387 */ /* 0x0003e80000100800 */
[----:B0-----:R1:W5:Y:S02]  /*11af0*/  LDL.U16 R8, [R6] ;  /* 0x0000000006087983 */ /* 0x0013640000100400 */
.L_x_492:
[----:B------:R-:W-:Y:S05]  /*11b00*/  BSYNC B1 ;  /* 0x0000000000017941 */ /* 0x000fea0003800000 */
.L_x_489:
[----:B------:R-:W2:Y:S04]  /*11b10*/  LDL.U16 R3, [R6+-0x2] ;  /* 0xfffffe0006037983 */ /* 0x000ea80000100400 */
[----:B------:R-:W1:Y:S01]  /*11b20*/  LDL R11, [R5+-0x4] ;  /* 0xfffffc00050b7983 */ /* 0x000e620000100800 */
        /* <DEDUP_REMOVED lines=16> */
.L_x_495:
[----:B------:R-:W-:Y:S05]  /*11c30*/  BSYNC B2 ;  /* 0x0000000000027941 */ /* 0x000fea0003800000 */
.L_x_494:
[----:B------:R-:W-:Y:S04]  /*11c40*/  STL.U16 [R6+-0x2], R8 ;  /* 0xfffffe0806007387 */ /* 0x000fe80000100400 */
[----:B------:R-:W2:Y:S04]  /*11c50*/  LDL R12, [R5] ;  /* 0x00000000050c7983 */ /* 0x000ea80000100800 */
[----:B--2---:R-:W-:Y:S04]  /*11c60*/  STL [R5+-0x4], R12 ;  /* 0xfffffc0c05007387 */ /* 0x004fe80000100800 */
[----:B------:R0:W-:Y:S04]  /*11c70*/  STL.U16 [R6], R3 ;  /* 0x0000000306007387 */ /* 0x0001e80000100400 */
[----:B------:R1:W-:Y:S04]  /*11c80*/  STL [R5], R10 ;  /* 0x0000000a05007387 */ /* 0x0003e80000100800 */
[----:B0-----:R1:W5:Y:S02]  /*11c90*/  LDL.U16 R3, [R6+-0x2] ;  /* 0xfffffe0006037983 */ /* 0x0013640000100400 */
.L_x_496:
[----:B------:R-:W-:Y:S05]  /*11ca0*/  BSYNC B1 ;  /* 0x0000000000017941 */ /* 0x000fea0003800000 */
.L_x_493:
        /* <DEDUP_REMOVED lines=17> */
.L_x_499:
[----:B------:R-:W-:Y:S05]  /*11dc0*/  BSYNC B2 ;  /* 0x0000000000027941 */ /* 0x000fea0003800000 */
.L_x_498:
[----:B------:R0:W-:Y:S04]  /*11dd0*/  STL.U16 [R6+-0x4], R3 ;  /* 0xfffffc0306007387 */ /* 0x0001e80000100400 */
[----:B------:R-:W2:Y:S04]  /*11de0*/  LDL R10, [R5+-0x4] ;  /* 0xfffffc00050a7983 */ /* 0x000ea80000100800 */
[----:B--2---:R0:W-:Y:S04]  /*11df0*/  STL [R5+-0x8], R10 ;  /* 0xfffff80a05007387 */ /* 0x0041e80000100800 */
[----:B------:R0:W-:Y:S04]  /*11e00*/  STL.U16 [R6+-0x2], R12 ;  /* 0xfffffe0c06007387 */ /* 0x0001e80000100400 */
[----:B------:R0:W-:Y:S02]  /*11e10*/  STL [R5+-0x4], R8 ;  /* 0xfffffc0805007387 */ /* 0x0001e40000100800 */
.L_x_500:
[----:B------:R-:W-:Y:S05]  /*11e20*/  BSYNC B1 ;  /* 0x0000000000017941 */ /* 0x000fea0003800000 */
.L_x_497:
[----:B------:R-:W-:-:S04]  /*11e30*/  IADD3 R2, R2, -0x4, RZ ;  /* 0xfffffffc02027810 */ /* 0x000fc80007ffe0ff */
[----:B------:R-:W-:-:S13]  /*11e40*/  ISETP.NE.AND P0, PT, R2, -0x7c, PT ;  /* 0xffffff840200780c */ /* 0x000fda0003f05270 */
        /* <DEDUP_REMOVED lines=20> */
.L_x_504:
[----:B------:R-:W-:Y:S05]  /*11f90*/  BSYNC B2 ;  /* 0x0000000000027941 */ /* 0x000fea0003800000 */
.L_x_503:
[----:B------:R-:W-:Y:S04]  /*11fa0*/  STL.U16 [R6+-0x6], R12 ;  /* 0xfffffa0c06007387 */ /* 0x000fe80000100400 */
[----:B------:R-:W2:Y:S04]  /*11fb0*/  LDL R10, [R5+-0x8] ;  /* 0xfffff800050a7983 */ /* 0x000ea80000100800 */
[----:B--2---:R-:W-:Y:S04]  /*11fc0*/  STL [R5+-0xc], R10 ;  /* 0xfffff40a05007387 */ /* 0x004fe80000100800 */
[----:B------:R0:W-:Y:S04]  /*11fd0*/  STL.U16 [R6+-0x4], R3 ;  /* 0xfffffc0306007387 */ /* 0x0001e80000100400 */
[----:B------:R1:W-:Y:S04]  /*11fe0*/  STL [R5+-0x8], R8 ;  /* 0xfffff80805007387 */ /* 0x0003e80000100800 */
[----:B0-----:R1:W5:Y:S02]  /*11ff0*/  LDL.U16 R3, [R6+-0x6] ;  /* 0xfffffa0006037983 */ /* 0x0013640000100400 */
.L_x_505:
[----:B------:R-:W-:Y:S05]  /*12000*/  BSYNC B1 ;  /* 0x0000000000017941 */ /* 0x000fea0003800000 */
.L_x_502:
[----:B-1----:R-:W-:Y:S02]  /*12010*/  VIADD R5, R5, 0xfffffff0 ;  /* 0xfffffff005057836 */ /* 0x002fe40000000000 */
[----:B------:R-:W-:Y:S01]  /*12020*/  VIADD R6, R6, 0xfffffff8 ;  /* 0xfffffff806067836 */ /* 0x000fe20000000000 */
[----:B------:R-:W-:Y:S06]  /*12030*/  BRA `(.L_x_506) ;  /* 0xfffffff800507947 */ /* 0x000fec000383ffff */
.L_x_501:
        /* <DEDUP_REMOVED lines=96> */
[----:B------:R3:W5:Y:S01]  /*12640*/  LDL.64 R162, [R1] ;  /* 0x0000000001a27983 */ /* 0x0007620000100a00 */
[----:B------:R-:W-:-:S07]  /*12650*/  MOV R165, R0 ;  /* 0x0000000000a57202 */ /* 0x000fce0000000f00 */
.L_x_488:
[----:B------:R-:W-:Y:S05]  /*12660*/  BSYNC B0 ;  /* 0x0000000000007941 */ /* 0x000fea0003800000 */
.L_x_487:
        /* <DEDUP_REMOVED lines=718> */
[----:B------:R0:W-:Y:S01]  /*15350*/  @P2 STG.E desc[UR6][R6.64+0x128], R88 ;  /* 0x0001285806002986 */ /* 0x0001e2000c101906 */
[----:B------:R-:W-:Y:S01]  /*15360*/  @P4 FADD.FTZ R11, R94, -R165 ;  /* 0x800000a55e0b4221 */ /* 0x000fe20000010000 */
[----:B------:R-:W-:Y:S02]  /*15370*/  @P3 FADD.FTZ R3, R100, R3 ;  /* 0x0000000364033221 */ /* 0x000fe40000010000 */
[----:B------:R-:W-:Y:S01]  /*15380*/  @P2 STG.E.U16 desc[UR6][R200.64+0x94], R8 ;  /* 0x00009408c8002986 */ /* 0x000fe2000c101506 */
[----:B-1----:R-:W-:-:S03]  /*15390*/  @P4 FADD.FTZ R91, R96, -R165 ;  /* 0x800000a5605b4221 */ /* 0x002fc60000010000 */
[----:B------:R-:W-:Y:S01]  /*153a0*/  @P2 STG.E desc[UR6][R6.64+0x12c], R89 ;  /* 0x00012c5906002986 */ /* 0x000fe2000c101906 */
[----:B------:R-:W-:-:S03]  /*153b0*/  @P3 F2FP.F16.F32.PACK_AB R3, RZ, R3 ;  /* 0x00000003ff03323e */ /* 0x000fc600000000ff */
[----:B------:R1:W-:Y:S01]  /*153c0*/  @P2 STG.E.U16 desc[UR6][R200.64+0x96], R2 ;  /* 0x00009602c8002986 */ /* 0x0003e2000c101506 */
[----:B------:R-:W-:Y:S01]  /*153d0*/  ISETP.GE.AND P2, PT, R0, 0x2d, PT ;  /* 0x0000002d0000780c */ /* 0x000fe20003f46270 */
[C---:B------:R-:W-:Y:S01]  /*153e0*/  @P4 FFMA.FTZ R11, R164.reuse, -0.69314718246459960938, R11 ;  /* 0xbf317218a40b4823 */ /* 0x040fe2000001000b */
[----:B------:R-:W-:Y:S01]  /*153f0*/  PRMT R100, R3, 0x7610, R100 ;  /* 0x0000761003647816 */ /* 0x000fe20000000064 */
[----:B------:R-:W-:Y:S01]  /*15400*/  @P4 FFMA.FTZ R91, R164, -0.69314718246459960938, R91 ;  /* 0xbf317218a45b4823 */ /* 0x000fe2000001005b */
[----:B------:R2:W-:Y:S04]  /*15410*/  @P3 STG.E desc[UR6][R6.64+0x130], R86 ;  /* 0x0001305606003986 */ /* 0x0005e8000c101906 */
[----:B0-----:R-:W3:Y:S01]  /*15420*/  @P1 LDG.E.CONSTANT R88, desc[UR6][R4.64] ;  /* 0x0000000604581981 */ /* 0x001ee2000c1e9900 */
[----:B------:R-:W-:Y:S01]  /*15430*/  @P3 FADD.FTZ R9, R102, R9 ;  /* 0x0000000966093221 */ /* 0x000fe20000010000 */
[----:B-1----:R-:W-:-:S02]  /*15440*/  HADD2.F32 R2, -RZ, R12.H0_H0 ;  /* 0x2000000cff027230 */ /* 0x002fc40000004100 */
[----:B------:R-:W4:Y:S01]  /*15450*/  @P1 LDG.E.CONSTANT R90, desc[UR6][R4.64] ;  /* 0x00000006045a1981 */ /* 0x000f22000c1e9900 */
        /* <DEDUP_REMOVED lines=13> */
[----:B--2---:R-:W2:Y:S01]  /*15530*/  @P2 LDG.E.CONSTANT R86, desc[UR6][R4.64] ;  /* 0x0000000604562981 */ /* 0x004ea2000c1e9900 */
[--C-:B------:R-:W-:Y:S02]  /*15540*/  HADD2.F32 R2, -RZ, R13.reuse.H0_H0 ;  /* 0x2000000dff027230 */ /* 0x100fe40000004100 */
[----:B------:R-:W-:Y:S01]  /*15550*/  HADD2.F32 R8, -RZ, R13.H1_H1 ;  /* 0x3000000dff087230 */ /* 0x000fe20000004100 */
[----:B------:R-:W2:Y:S01]  /*15560*/  @P2 LDG.E.CONSTANT R92, desc[UR6][R4.64] ;  /* 0x00000006045c2981 */ /* 0x000ea2000c1e9900 */
[----:B0-----:R-:W-:-:S03]  /*15570*/  @P5 FADD.FTZ R9, R12, -R165 ;  /* 0x800000a50c095221 */ /* 0x001fc60000010000 */
        /* <DEDUP_REMOVED lines=10> */
[----:B------:R-:W-:Y:S01]  /*15620*/  @P5 F2FP.F16.F32.PACK_AB R9, RZ, R9 ;  /* 0x00000009ff09523e */ /* 0x000fe200000000ff */
[----:B------:R-:W2:Y:S02]  /*15630*/  @P3 LDG.E.CONSTANT R94, desc[UR6][R4.64] ;  /* 0x00000006045e3981 */ /* 0x000ea4000c1e9900 */
[----:B------:R-:W-:Y:S02]  /*15640*/  @P6 FFMA.FTZ R3, R164, -0.69314718246459960938, R3 ;  /* 0xbf317218a4036823 */ /* 0x000fe40000010003 */
[----:B------:R-:W2:Y:S01]  /*15650*/  @P3 LDG.E.CONSTANT R96, desc[UR6][R4.64] ;  /* 0x0000000604603981 */ /* 0x000ea2000c1e9900 */
        /* <DEDUP_REMOVED lines=8> */
[----:B------:R-:W2:Y:S01]  /*156e0*/  @P4 LDG.E.CONSTANT R84, desc[UR6][R4.64] ;  /* 0x0000000604544981 */ /* 0x000ea2000c1e9900 */
[----:B------:R-:W-:Y:S01]  /*156f0*/  @P6 F2FP.F16.F32.PACK_AB R3, RZ, R3 ;  /* 0x00000003ff03623e */ /* 0x000fe200000000ff */
[----:B------:R-:W-:-:S02]  /*15700*/  HADD2.F32 R2, -RZ, R14.H0_H0 ;  /* 0x2000000eff027230 */ /* 0x000fc40000004100 */
[----:B------:R-:W-:Y:S01]  /*15710*/  @P6 FADD.FTZ R11, R120, R11 ;  /* 0x0000000b780b6221 */ /* 0x000fe20000010000 */
[----:B------:R-:W-:Y:S01]  /*15720*/  HADD2.F32 R14, -RZ, R14.H1_H1 ;  /* 0x3000000eff0e7230 */ /* 0x000fe20000004100 */
[----:B------:R-:W-:Y:S01]  /*15730*/  PRMT R8, R3, 0x7610, R8 ;  /* 0x0000761003087816 */ /* 0x000fe20000000008 */
[----:B0-----:R-:W2:Y:S01]  /*15740*/  @P4 LDG.E.CONSTANT R82, desc[UR6][R4.64] ;  /* 0x0000000604524981 */ /* 0x001ea2000c1e9900 */
[--C-:B------:R-:W-:Y:S01]  /*15750*/  @P0 FADD.FTZ R3, R2, -R165.reuse ;  /* 0x800000a502030221 */ /* 0x100fe20000010000 */
[----:B------:R-:W-:Y:S01]  /*15760*/  @P6 F2FP.F16.F32.PACK_AB R11, RZ, R11 ;  /* 0x0000000bff0b623e */ /* 0x000fe200000000ff */
[----:B-1----:R-:W-:Y:S01]  /*15770*/  @P0 FADD.FTZ R9, R14, -R165 ;  /* 0x800000a50e090221 */ /* 0x002fe20000010000 */
[----:B------:R-:W2:Y:S01]  /*15780*/  @P5 LDG.E.CONSTANT R98, desc[UR6][R4.64] ;  /* 0x0000000604625981 */ /* 0x000ea2000c1e9900 */
        /* <DEDUP_REMOVED lines=8> */
[----:B------:R-:W2:Y:S01]  /*15810*/  @P5 LDG.E.CONSTANT R100, desc[UR6][R4.64] ;  /* 0x0000000604645981 */ /* 0x000ea2000c1e9900 */
[----:B------:R-:W-:Y:S02]  /*15820*/  @P0 FADD.FTZ R9, R124, R9 ;  /* 0x000000097c090221 */ /* 0x000fe40000010000 */
[----:B------:R-:W-:-:S03]  /*15830*/  @P0 F2FP.F16.F32.PACK_AB R3, RZ, R3 ;  /* 0x00000003ff03023e */ /* 0x000fc600000000ff */
[----:B------:R-:W-:Y:S02]  /*15840*/  @P0 F2FP.F16.F32.PACK_AB R9, RZ, R9 ;  /* 0x00000009ff09023e */ /* 0x000fe400000000ff */
[----:B------:R-:W-:Y:S02]  /*15850*/  PRMT R10, R3, 0x7610, R10 ;  /* 0x00007610030a7816 */ /* 0x000fe4000000000a */
[----:B------:R-:W2:Y:S01]  /*15860*/  @P6 LDG.E.CONSTANT R102, desc[UR6][R4.64] ;  /* 0x0000000604666981 */ /* 0x000ea2000c1e9900 */
[----:B0-----:R-:W-:-:S03]  /*15870*/  PRMT R11, R9, 0x7610, R11 ;  /* 0x00007610090b7816 */ /* 0x001fc6000000000b */
[----:B------:R-:W-:Y:S04]  /*15880*/  @P0 STG.E desc[UR6][R6.64+0x150], R78 ;  /* 0x0001504e06000986 */ /* 0x000fe8000c101906 */
[----:B------:R-:W2:Y:S04]  /*15890*/  @P6 LDG.E.CONSTANT R80, desc[UR6][R4.64] ;  /* 0x0000000604506981 */ /* 0x000ea8000c1e9900 */
[----:B------:R-:W-:Y:S04]  /*158a0*/  @P0 STG.E.U16 desc[UR6][R200.64+0xa8], R10 ;  /* 0x0000a80ac8000986 */ /* 0x000fe8000c101506 */
[----:B------:R-:W-:Y:S04]  /*158b0*/  @P0 STG.E desc[UR6][R6.64+0x154], R79 ;  /* 0x0001544f06000986 */ /* 0x000fe8000c101906 */
[----:B------:R0:W-:Y:S01]  /*158c0*/  @P0 STG.E.U16 desc[UR6][R200.64+0xaa], R11 ;  /* 0x0000aa0bc8000986 */ /* 0x0001e2000c101506 */
[----:B------:R-:W-:-:S13]  /*158d0*/  ISETP.GE.AND P0, PT, R0, 0x32, PT ;  /* 0x000000320000780c */ /* 0x000fda0003f06270 */
[----:B------:R-:W2:Y:S04]  /*158e0*/  @P0 LDG.E.CONSTANT R106, desc[UR6][R4.64] ;  /* 0x00000006046a0981 */ /* 0x000ea8000c1e9900 */
[----:B------:R-:W2:Y:S01]  /*158f0*/  @P0 LDG.E.CONSTANT R104, desc[UR6][R4.64] ;  /* 0x0000000604680981 */ /* 0x000ea2000c1e9900 */
        /* <DEDUP_REMOVED lines=19> */
[----:B---3--:R-:W-:Y:S01]  /*15a30*/  @P1 FADD.FTZ R3, R88, R3 ;  /* 0x0000000358031221 */ /* 0x008fe20000010000 */
[----:B----4-:R-:W-:-:S04]  /*15a40*/  @P1 FADD.FTZ R9, R90, R9 ;  /* 0x000000095a091221 */ /* 0x010fc80000010000 */
[----:B------:R-:W-:Y:S02]  /*15a50*/  @P1 F2FP.F16.F32.PACK_AB R3, RZ, R3 ;  /* 0x00000003ff03123e */ /* 0x000fe400000000ff */
[----:B------:R-:W-:Y:S02]  /*15a60*/  @P1 F2FP.F16.F32.PACK_AB R9, RZ, R9 ;  /* 0x00000009ff09123e */ /* 0x000fe400000000ff */
[----:B------:R-:W-:Y:S01]  /*15a70*/  PRMT R2, R3, 0x7610, R2 ;  /* 0x0000761003027816 */ /* 0x000fe20000000002 */
[----:B------:R-:W-:Y:S01]  /*15a80*/  @P3 FADD.FTZ R3, R8, -R165 ;  /* 0x800000a508033221 */ /* 0x000fe20000010000 */
[----:B------:R-:W-:Y:S01]  /*15a90*/  PRMT R15, R9, 0x7610, R15 ;  /* 0x00007610090f7816 */ /* 0x000fe2000000000f */
[----:B------:R-:W-:Y:S02]  /*15aa0*/  @P3 FADD.FTZ R9, R10, -R165 ;  /* 0x800000a50a093221 */ /* 0x000fe40000010000 */
[----:B------:R-:W-:Y:S01]  /*15ab0*/  @P3 FFMA.FTZ R3, R164, -0.69314718246459960938, R3 ;  /* 0xbf317218a4033823 */ /* 0x000fe20000010003 */
[----:B--2---:R-:W-:Y:S01]  /*15ac0*/  @P2 FADD.FTZ R11, R86, R11 ;  /* 0x0000000b560b2221 */ /* 0x004fe20000010000 */
[----:B------:R-:W-:Y:S01]  /*15ad0*/  @P3 FFMA.FTZ R9, R164, -0.69314718246459960938, R9 ;  /* 0xbf317218a4093823 */ /* 0x000fe20000010009 */
[----:B------:R0:W-:Y:S03]  /*15ae0*/  @P1 STG.E.U16 desc[UR6][R200.64+0xac], R2 ;  /* 0x0000ac02c8001986 */ /* 0x0001e6000c101506 */
        /* <DEDUP_REMOVED lines=42> */
[----:B------:R-:W4:Y:S01]  /*15d90*/  @P2 LDG.E.CONSTANT R72, desc[UR6][R4.64] ;  /* 0x0000000604482981 */ /* 0x000f22000c1e9900 */
[----:B------:R-:W-:Y:S01]  /*15da0*/  @P5 FADD.FTZ R11, R100, R11 ;  /* 0x0000000b640b5221 */ /* 0x000fe20000010000 */
[----:B------:R-:W-:-:S02]  /*15db0*/  PRMT R100, R9, 0x7610, R100 ;  /* 0x0000761009647816 */ /* 0x000fc40000000064 */
[----:B------:R-:W4:Y:S01]  /*15dc0*/  @P2 LDG.E.CONSTANT R76, desc[UR6][R4.64] ;  /* 0x00000006044c2981 */ /* 0x000f22000c1e9900 */
[----:B-1----:R-:W-:Y:S01]  /*15dd0*/  PRMT R8, R3, 0x7610, R8 ;  /* 0x0000761003087816 */ /* 0x002fe20000000008 */
[--C-:B------:R-:W-:Y:S01]  /*15de0*/  @P6 FADD.FTZ R9, R20, -R165.reuse ;  /* 0x800000a514096221 */ /* 0x100fe20000010000 */
[----:B------:R-:W-:Y:S01]  /*15df0*/  @P6 FADD.FTZ R3, R2, -R165 ;  /* 0x800000a502036221 */ /* 0x000fe20000010000 */
[----:B------:R0:W-:Y:S01]  /*15e00*/  @P4 STG.E desc[UR6][R6.64+0x170], R70 ;  /* 0x0001704606004986 */ /* 0x0001e2000c101906 */
[----:B------:R-:W-:Y:S01]  /*15e10*/  @P5 F2FP.F16.F32.PACK_AB R11, RZ, R11 ;  /* 0x0000000bff0b523e */ /* 0x000fe200000000ff */
[C---:B------:R-:W-:Y:S02]  /*15e20*/  @P6 FFMA.FTZ R9, R164.reuse, -0.69314718246459960938, R9 ;  /* 0xbf317218a4096823 */ /* 0x040fe40000010009 */
        /* <DEDUP_REMOVED lines=280> */
.L_x_508:
        /* <DEDUP_REMOVED lines=13> */
.L_x_74326:


//--------------------- .text._ZN17fastertransformer38beam_online_softmax_topk_stage2_kernelI6__halfLi128ELi32EEEvPKfS3_PiPT_ii --------------------------
	.section	.text._ZN17fastertransformer38beam_online_softmax_topk_stage2_kernelI6__halfLi128ELi32EEEvPKfS3_PiPT_ii,"ax",@progbits
	.align	128
        .global         _ZN17fastertransformer38beam_online_softmax_topk_stage2_kernelI6__halfLi128ELi32EEEvPKfS3_PiPT_ii
        .type           _ZN17fastertransformer38beam_online_softmax_topk_stage2_kernelI6__halfLi128ELi32EEEvPKfS3_PiPT_ii,@function
        .size           _ZN17fastertransformer38beam_online_softmax_topk_stage2_kernelI6__halfLi128ELi32EEEvPKfS3_PiPT_ii,(.L_x_74327 - _ZN17fastertransformer38beam_online_softmax_topk_stage2_kernelI6__halfLi128ELi32EEEvPKfS3_PiPT_ii)
        .other          _ZN17fastertransformer38beam_online_softmax_topk_stage2_kernelI6__halfLi128ELi32EEEvPKfS3_PiPT_ii,@"STO_CUDA_ENTRY STV_DEFAULT"
_ZN17fastertransformer38beam_online_softmax_topk_stage2_kernelI6__halfLi128ELi32EEEvPKfS3_PiPT_ii:
.text._ZN17fastertransformer38beam_online_softmax_topk_stage2_kernelI6__halfLi128ELi32EEEvPKfS3_PiPT_ii:
        /* <DEDUP_REMOVED lines=405> */
.L_x_513:
        /* <DEDUP_REMOVED lines=11> */
.L_x_512:
[----:B------:R-:W-:Y:S05]  /*1a00*/  BSYNC B1 ;  /* 0x0000000000017941 */ /* 0x000fea0003800000 */
.L_x_511:
        /* <DEDUP_REMOVED lines=12> */
.L_x_516:
        /* <DEDUP_REMOVED lines=55> */
.L_x_515:
[----:B------:R-:W-:Y:S05]  /*1e40*/  BSYNC B1 ;  /* 0x0000000000017941 */ /* 0x000fea0003800000 */
.L_x_514:
        /* <DEDUP_REMOVED lines=33> */
.L_x_518:
[----:B------:R-:W-:Y:S05]  /*2060*/  BSYNC B1 ;  /* 0x0000000000017941 */ /* 0x000fea0003800000 */
.L_x_517:
        /* <DEDUP_REMOVED lines=16> */
.L_x_510:
[----:B------:R-:W-:Y:S05]  /*2170*/  BSYNC B0 ;  /* 0x0000000000007941 */ /* 0x000fea0003800000 */
.L_x_509:
        /* <DEDUP_REMOVED lines=27> */
.L_x_525:
        /* <DEDUP_REMOVED lines=103> */
.L_x_524:
        /* <DEDUP_REMOVED lines=57> */
.L_x_526:
[----:B------:R-:W-:-:S13]  /*2d30*/  ISETP.NE.OR P0, PT, R2, RZ, P0 ;  /* 0x000000ff0200720c */ /* 0x000fda0000705670 */
[----:B------:R-:W-:Y:S05]  /*2d40*/  @!P0 BRA `(.L_x_522) ;  /* 0x0000000000808947 */ /* 0x000fea0003800000 */
.L_x_523:
[----:B------:R-:W2:Y:S01]  /*2d50*/  S2UR UR5, SR_CgaCtaId ;  /* 0x00000000000579c3 */ /* 0x000ea20000008800 */
[----:B------:R-:W-:Y:S02]  /*2d60*/  UMOV UR4, 0x400 ;  /* 0x0000040000047882 */ /* 0x000fe40000000000 */
[----:B------:R-:W-:-:S04]  /*2d70*/  UIADD3 UR4, UR4, 0x620, URZ ;  /* 0x0000062004047890 */ /* 0x000fc8000fffe03f */
[----:B--2---:R-:W-:-:S12]  /*2d80*/  ULEA UR4, UR5, UR4, 0x18 ;  /* 0x0000000405047291 */ /* 0x004fd8000f8ec03f */
.L_x_527:
        /* <DEDUP_REMOVED lines=28> */
.L_x_522:
[----:B------:R-:W-:-:S13]  /*2f50*/  ISETP.NE.AND P0, PT, R3, RZ, PT ;  /* 0x000000ff0300720c */ /* 0x000fda0003f05270 */
[----:B------:R-:W-:Y:S05]  /*2f60*/  @!P0 BRA `(.L_x_521) ;  /* 0x0000000000488947 */ /* 0x000fea0003800000 */
[----:B------:R-:W4:Y:S01]  /*2f70*/  S2UR UR5, SR_CgaCtaId ;  /* 0x00000000000579c3 */ /* 0x000f220000008800 */
[----:B------:R-:W-:Y:S01]  /*2f80*/  UMOV UR4, 0x400 ;  /* 0x0000040000047882 */ /* 0x000fe20000000000 */
[----:B0123--:R-:W-:Y:S01]  /*2f90*/  IADD3 R6, R1, 0x610, RZ ;  /* 0x0000061001067810 */ /* 0x00ffe20007ffe0ff */
[----:B------:R-:W-:-:S04]  /*2fa0*/  UIADD3 UR4, UR4, 0x620, URZ ;  /* 0x0000062004047890 */ /* 0x000fc8000fffe03f */
[----:B----4-:R-:W-:-:S12]  /*2fb0*/  ULEA UR4, UR5, UR4, 0x18 ;  /* 0x0000000405047291 */ /* 0x010fd8000f8ec03f */
.L_x_528:
        /* <DEDUP_REMOVED lines=13> */
.L_x_521:
        /* <DEDUP_REMOVED lines=9> */
.L_x_520:
[----:B------:R-:W-:Y:S05]  /*3120*/  BSYNC B0 ;  /* 0x0000000000007941 */ /* 0x000fea0003800000 */
.L_x_519:
        /* <DEDUP_REMOVED lines=30> */
[----:B---34-:R-:W3:Y:S04]  /*3310*/  LDL.64 R2, [R1+0x818] ;  /* 0x0008180001027983 */ /* 0x018ee80000100a00 */
[----:B------:R-:W4:Y:S04]  /*3320*/  LDL.64 R188, [R1+0x810] ;  /* 0x0008100001bc7983 */ /* 0x000f280000100a00 */
[----:B012---:R-:W2:Y:S04]  /*3330*/  LDL.64 R6, [R1+0x808] ;  /* 0x0008080001067983 */ /* 0x007ea80000100a00 */
        /* <DEDUP_REMOVED lines=41> */
[----:B------:R-:W2:Y:S01]  /*35d0*/  LDL.64 R112, [R1+0x650] ;  /* 0x0006500001707983 */ /* 0x000ea20000100a00 */
[----:B-----5:R-:W-:Y:S01]  /*35e0*/  MOV R20, R194 ;  /* 0x000000c200147202 */ /* 0x020fe20000000f00 */
[----:B------:R-:W-:-:S02]  /*35f0*/  IMAD.MOV.U32 R21, RZ, RZ, R195 ;  /* 0x000000ffff157224 */ /* 0x000fc400078e00c3 */
[----:B------:R-:W5:Y:S01]  /*3600*/  LDL.64 R118, [R1+0x648] ;  /* 0x0006480001767983 */ /* 0x000f620000100a00 */
[----:B------:R-:W-:Y:S02]  /*3610*/  IMAD.MOV.U32 R28, RZ, RZ, R192 ;  /* 0x000000ffff1c7224 */ /* 0x000fe400078e00c0 */
[----:B------:R-:W-:Y:S01]  /*3620*/  IMAD.MOV.U32 R29, RZ, RZ, R193 ;  /* 0x000000ffff1d7224 */ /* 0x000fe200078e00c1 */
[----:B------:R-:W5:Y:S01]  /*3630*/  LDL.64 R122, [R1+0x638] ;  /* 0x00063800017a7983 */ /* 0x000f620000100a00 */
[----:B------:R-:W-:Y:S01]  /*3640*/  MOV R40, R186 ;  /* 0x000000ba00287202 */ /* 0x000fe20000000f00 */
[----:B------:R-:W-:Y:S02]  /*3650*/  IMAD.MOV.U32 R41, RZ, RZ, R187 ;  /* 0x000000ffff297224 */ /* 0x000fe400078e00bb */
        /* <DEDUP_REMOVED lines=11> */
[----:B------:R-:W5:Y:S01]  /*3710*/  LDL.64 R120, [R1+0x630] ;  /* 0x0006300001787983 */ /* 0x000f620000100a00 */
[----:B------:R-:W-:-:S02]  /*3720*/  IMAD.MOV.U32 R56, RZ, RZ, R180 ;  /* 0x000000ffff387224 */ /* 0x000fc400078e00b4 */
[----:B------:R-:W-:Y:S01]  /*3730*/  IMAD.MOV.U32 R57, RZ, RZ, R181 ;  /* 0x000000ffff397224 */ /* 0x000fe200078e00b5 */
[----:B------:R-:W5:Y:S01]  /*3740*/  LDL.64 R126, [R1+0x628] ;  /* 0x00062800017e7983 */ /* 0x000f620000100a00 */
[----:B------:R-:W-:Y:S02]  /*3750*/  IMAD.MOV.U32 R69, RZ, RZ, R179 ;  /* 0x000000ffff457224 */ /* 0x000fe400078e00b3 */
[----:B------:R-:W-:Y:S01]  /*3760*/  IMAD.MOV.U32 R72, RZ, RZ, R176 ;  /* 0x000000ffff487224 */ /* 0x000fe200078e00b0 */
[----:B------:R-:W5:Y:S01]  /*3770*/  LDL.64 R130, [R1+0x618] ;  /* 0x0006180001827983 */ /* 0x000f620000100a00 */
[----:B------:R-:W-:-:S03]  /*3780*/  IMAD.MOV.U32 R73, RZ, RZ, R177 ;  /* 0x000000ffff497224 */ /* 0x000fc600078e00b1 */
[----:B0-----:R0:W-:Y:S04]  /*3790*/  STL.64 [R1+0x600], R20 ;  /* 0x0006001401007387 */ /* 0x0011e80000100a00 */
[----:B-1----:R1:W-:Y:S04]  /*37a0*/  STL.64 [R1+0x5f8], R28 ;  /* 0x0005f81c01007387 */ /* 0x0023e80000100a00 */
[----:B------:R1:W-:Y:S04]  /*37b0*/  STL.64 [R1+0x5f0], R40 ;  /* 0x0005f02801007387 */ /* 0x0003e80000100a00 */
[----:B0-----:R-:W5:Y:S04]  /*37c0*/  LDL.64 R20, [R1+0x7c0] ;  /* 0x0007c00001147983 */ /* 0x001f680000100a00 */
[----:B-1----:R-:W5:Y:S04]  /*37d0*/  LDL.64 R28, [R1+0x7a0] ;  /* 0x0007a000011c7983 */ /* 0x002f680000100a00 */
[----:B------:R-:W5:Y:S04]  /*37e0*/  LDL.64 R40, [R1+0x770] ;  /* 0x0007700001287983 */ /* 0x000f680000100a00 */
        /* <DEDUP_REMOVED lines=9> */
[----:B------:R-:W4:Y:S01]  /*3880*/  SHFL.DOWN PT, R73, R73, 0x1, 0x1f ;  /* 0x08201f0049497f89 */ /* 0x000f2200000e0000 */
[----:B------:R-:W-:Y:S01]  /*3890*/  MOV R100, R88 ;  /* 0x0000005800647202 */ /* 0x000fe20000000f00 */
        /* <DEDUP_REMOVED lines=8> */
[----:B------:R-:W5:Y:S01]  /*3920*/  S2R R0, SR_LANEID ;  /* 0x0000000000007919 */ /* 0x000f620000000000 */
[----:B------:R-:W-:Y:S02]  /*3930*/  IMAD.MOV.U32 R105, RZ, RZ, R169 ;  /* 0x000000ffff697224 */ /* 0x000fe400078e00a9 */
[----:B------:R-:W-:Y:S02]  /*3940*/  IMAD.MOV.U32 R117, RZ, RZ, R167 ;  /* 0x000000ffff757224 */ /* 0x000fe400078e00a7 */
[----:B------:R-:W-:Y:S02]  /*3950*/  IMAD.MOV.U32 R124, RZ, RZ, R164 ;  /* 0x000000ffff7c7224 */ /* 0x000fe400078e00a4 */
[----:B------:R-:W-:Y:S01]  /*3960*/  IMAD.MOV.U32 R125, RZ, RZ, R165 ;  /* 0x000000ffff7d7224 */ /* 0x000fe200078e00a5 */
[----:B0-----:R-:W-:Y:S01]  /*3970*/  STL.64 [R1+0x5e8], R62 ;  /* 0x0005e83e01007387 */ /* 0x001fe20000100a00 */
[----:B------:R-:W-:-:S02]  /*3980*/  PRMT R174, R88, 0x7610, R88 ;  /* 0x0000761058ae7816 */ /* 0x000fc40000000058 */
[----:B------:R-:W-:Y:S01]  /*3990*/  PRMT R175, R89, 0x7610, R89 ;  /* 0x0000761059af7816 */ /* 0x000fe20000000059 */
[----:B-1----:R-:W-:Y:S04]  /*39a0*/  STL.64 [R1+0x5e0], R60 ;  /* 0x0005e03c01007387 */ /* 0x002fe80000100a00 */
[----:B---3--:R0:W-:Y:S04]  /*39b0*/  STL.64 [R1+0x5d8], R56 ;  /* 0x0005d83801007387 */ /* 0x0081e80000100a00 */
[----:B----4-:R1:W-:Y:S04]  /*39c0*/  STL.64 [R1+0x5d0], R68 ;  /* 0x0005d04401007387 */ /* 0x0103e80000100a00 */
[----:B------:R3:W-:Y:S04]  /*39d0*/  STL.64 [R1+0x5c8], R72 ;  /* 0x0005c84801007387 */ /* 0x0007e80000100a00 */
[----:B0-----:R-:W4:Y:S04]  /*39e0*/  LDL.64 R56, [R1+0x730] ;  /* 0x0007300001387983 */ /* 0x001f280000100a00 */
[----:B------:R-:W4:Y:S04]  /*39f0*/  LDL.64 R62, [R1+0x728] ;  /* 0x00072800013e7983 */ /* 0x000f280000100a00 */
[----:B------:R-:W4:Y:S04]  /*3a00*/  LDL.64 R60, [R1+0x720] ;  /* 0x00072000013c7983 */ /* 0x000f280000100a00 */
[----:B-1----:R-:W4:Y:S04]  /*3a10*/  LDL.64 R68, [R1+0x700] ;  /* 0x0007000001447983 */ /* 0x002f280000100a00 */
[----:B------:R-:W-:Y:S04]  /*3a20*/  SHFL.DOWN PT, R100, R100, 0x1, 0x1f ;  /* 0x08201f0064647f89 */ /* 0x000fe800000e0000 */
[----:B------:R-:W0:Y:S04]  /*3a30*/  SHFL.DOWN PT, R101, R101, 0x1, 0x1f ;  /* 0x08201f0065657f89 */ /* 0x000e2800000e0000 */
[----:B---3--:R-:W3:Y:S04]  /*3a40*/  LDL.64 R72, [R1+0x6f0] ;  /* 0x0006f00001487983 */ /* 0x008ee80000100a00 */
[----:B------:R-:W-:Y:S04]  /*3a50*/  SHFL.DOWN PT, R98, R98, 0x1, 0x1f ;  /* 0x08201f0062627f89 */ /* 0x000fe800000e0000 */
[----:B------:R-:W1:Y:S04]  /*3a60*/  SHFL.DOWN PT, R99, R99, 0x1, 0x1f ;  /* 0x08201f0063637f89 */ /* 0x000e6800000e0000 */
[----:B------:R-:W-:Y:S04]  /*3a70*/  SHFL.DOWN PT, R96, R96, 0x1, 0x1f ;  /* 0x08201f0060607f89 */ /* 0x000fe800000e0000 */
[----:B------:R-:W1:Y:S04]  /*3a80*/  SHFL.DOWN PT, R97, R97, 0x1, 0x1f ;  /* 0x08201f0061617f89 */ /* 0x000e6800000e0000 */
[----:B------:R-:W-:Y:S04]  /*3a90*/  SHFL.DOWN PT, R104, R104, 0x1, 0x1f ;  /* 0x08201f0068687f89 */ /* 0x000fe800000e0000 */
[----:B------:R-:W1:Y:S04]  /*3aa0*/  SHFL.DOWN PT, R105, R105, 0x1, 0x1f ;  /* 0x08201f0069697f89 */ /* 0x000e6800000e0000 */
[----:B------:R-:W3:Y:S04]  /*3ab0*/  LDL.64 R88, [R1+0x6b0] ;  /* 0x0006b00001587983 */ /* 0x000ee80000100a00 */
[----:B------:R-:W-:Y:S04]  /*3ac0*/  SHFL.DOWN PT, R116, R116, 0x1, 0x1f ;  /* 0x08201f0074747f89 */ /* 0x000fe800000e0000 */
[----:B------:R-:W1:Y:S04]  /*3ad0*/  SHFL.DOWN PT, R117, R117, 0x1, 0x1f ;  /* 0x08201f0075757f89 */ /* 0x000e6800000e0000 */
[----:B------:R-:W-:Y:S04]  /*3ae0*/  SHFL.DOWN PT, R124, R124, 0x1, 0x1f ;  /* 0x08201f007c7c7f89 */ /* 0x000fe800000e0000 */
[----:B------:R-:W1:Y:S04]  /*3af0*/  SHFL.DOWN PT, R125, R125, 0x1, 0x1f ;  /* 0x08201f007d7d7f89 */ /* 0x000e6800000e0000 */
[----:B0-----:R-:W-:Y:S04]  /*3b00*/  STL.64 [R1+0x5c0], R100 ;  /* 0x0005c06401007387 */ /* 0x001fe80000100a00 */
[----:B-1----:R0:W-:Y:S04]  /*3b10*/  STL.64 [R1+0x5b8], R98 ;  /* 0x0005b86201007387 */ /* 0x0021e80000100a00 */
[----:B------:R1:W-:Y:S04]  /*3b20*/  STL.64 [R1+0x5b0], R96 ;  /* 0x0005b06001007387 */ /* 0x0003e80000100a00 */
[----:B------:R1:W-:Y:S04]  /*3b30*/  STL.64 [R1+0x5a8], R104 ;  /* 0x0005a86801007387 */ /* 0x0003e80000100a00 */
[----:B------:R1:W-:Y:S04]  /*3b40*/  STL.64 [R1+0x5a0], R116 ;  /* 0x0005a07401007387 */ /* 0x0003e80000100a00 */
[----:B------:R1:W-:Y:S04]  /*3b50*/  STL.64 [R1+0x598], R124 ;  /* 0x0005987c01007387 */ /* 0x0003e80000100a00 */
[----:B0-----:R-:W3:Y:S04]  /*3b60*/  LDL.64 R98, [R1+0x698] ;  /* 0x0006980001627983 */ /* 0x001ee80000100a00 */
[----:B-1----:R-:W3:Y:S04]  /*3b70*/  LDL.64 R96, [R1+0x690] ;  /* 0x0006900001607983 */ /* 0x002ee80000100a00 */
[----:B------:R-:W3:Y:S04]  /*3b80*/  LDL.64 R100, [R1+0x680] ;  /* 0x0006800001647983 */ /* 0x000ee80000100a00 */
[----:B------:R-:W3:Y:S04]  /*3b90*/  LDL.64 R104, [R1+0x670] ;  /* 0x0006700001687983 */ /* 0x000ee80000100a00 */
[----:B------:R-:W3:Y:S04]  /*3ba0*/  LDL.64 R116, [R1+0x640] ;  /* 0x0006400001747983 */ /* 0x000ee80000100a00 */
[----:B------:R-:W3:Y:S01]  /*3bb0*/  LDL.64 R124, [R1+0x620] ;  /* 0x00062000017c7983 */ /* 0x000ee20000100a00 */
[----:B------:R-:W-:Y:S01]  /*3bc0*/  MOV R190, R162 ;  /* 0x000000a200be7202 */ /* 0x000fe20000000f00 */
[----:B------:R-:W-:-:S05]  /*3bd0*/  IMAD.MOV.U32 R191, RZ, RZ, R163 ;  /* 0x000000ffffbf7224 */ /* 0x000fca00078e00a3 */
[----:B------:R-:W-:Y:S04]  /*3be0*/  SHFL.DOWN PT, R190, R190, 0x1, 0x1f ;  /* 0x08201f00bebe7f89 */ /* 0x000fe800000e0000 */
[----:B------:R-:W0:Y:S01]  /*3bf0*/  SHFL.DOWN PT, R191, R191, 0x1, 0x1f ;  /* 0x08201f00bfbf7f89 */ /* 0x000e2200000e0000 */
[----:B------:R-:W-:Y:S02]  /*3c00*/  IMAD.MOV.U32 R206, RZ, RZ, R160 ;  /* 0x000000ffffce7224 */ /* 0x000fe400078e00a0 */
[----:B------:R-:W-:Y:S01]  /*3c10*/  IMAD.MOV.U32 R207, RZ, RZ, R161 ;  /* 0x000000ffffcf7224 */ /* 0x000fe200078e00a1 */
[----:B------:R-:W-:Y:S01]  /*3c20*/  MOV R204, R158 ;  /* 0x0000009e00cc7202 */ /* 0x000fe20000000f00 */
[----:B------:R-:W-:Y:S01]  /*3c30*/  IMAD.MOV.U32 R205, RZ, RZ, R159 ;  /* 0x000000ffffcd7224 */ /* 0x000fe200078e009f */
[----:B------:R-:W-:Y:S01]  /*3c40*/  MOV R200, R154 ;  /* 0x0000009a00c87202 */ /* 0x000fe20000000f00 */
[----:B------:R-:W-:Y:S01]  /*3c50*/  SHFL.DOWN PT, R206, R206, 0x1, 0x1f ;  /* 0x08201f00cece7f89 */ /* 0x000fe200000e0000 */
[----:B------:R-:W-:-:S02]  /*3c60*/  IMAD.MOV.U32 R202, RZ, RZ, R156 ;  /* 0x000000ffffca7224 */ /* 0x000fc400078e009c */
[----:B------:R-:W-:Y:S01]  /*3c70*/  IMAD.MOV.U32 R203, RZ, RZ, R157 ;  /* 0x000000ffffcb7224 */ /* 0x000fe200078e009d */
[----:B------:R-:W1:Y:S01]  /*3c80*/  SHFL.DOWN PT, R207, R207, 0x1, 0x1f ;  /* 0x08201f00cfcf7f89 */ /* 0x000e6200000e0000 */
[----:B------:R-:W-:Y:S02]  /*3c90*/  IMAD.MOV.U32 R201, RZ, RZ, R155 ;  /* 0x000000ffffc97224 */ /* 0x000fe400078e009b */
[----:B------:R-:W-:Y:S02]  /*3ca0*/  IMAD.MOV.U32 R198, RZ, RZ, R152 ;  /* 0x000000ffffc67224 */ /* 0x000fe400078e0098 */
[----:B------:R-:W-:Y:S01]  /*3cb0*/  IMAD.MOV.U32 R199, RZ, RZ, R153 ;  /* 0x000000ffffc77224 */ /* 0x000fe200078e0099 */
[----:B------:R-:W-:Y:S04]  /*3cc0*/  SHFL.DOWN PT, R204, R204, 0x1, 0x1f ;  /* 0x08201f00cccc7f89 */ /* 0x000fe800000e0000 */
[----:B0-----:R0:W-:Y:S04]  /*3cd0*/  STL.64 [R1+0x590], R190 ;  /* 0x000590be01007387 */ /* 0x0011e80000100a00 */
[----:B------:R-:W2:Y:S01]  /*3ce0*/  SHFL.DOWN PT, R205, R205, 0x1, 0x1f ;  /* 0x08201f00cdcd7f89 */ /* 0x000ea200000e0000 */
[----:B0-----:R-:W-:Y:S01]  /*3cf0*/  MOV R190, R150 ;  /* 0x0000009600be7202 */ /* 0x001fe20000000f00 */
[----:B------:R-:W-:-:S02]  /*3d00*/  IMAD.MOV.U32 R191, RZ, RZ, R151 ;  /* 0x000000ffffbf7224 */ /* 0x000fc400078e0097 */
[----:B------:R-:W-:Y:S04]  /*3d10*/  SHFL.DOWN PT, R202, R202, 0x1, 0x1f ;  /* 0x08201f00caca7f89 */ /* 0x000fe800000e0000 */
[----:B------:R-:W0:Y:S04]  /*3d20*/  SHFL.DOWN PT, R203, R203, 0x1, 0x1f ;  /* 0x08201f00cbcb7f89 */ /* 0x000e2800000e0000 */
[----:B------:R-:W-:Y:S04]  /*3d30*/  SHFL.DOWN PT, R200, R200, 0x1, 0x1f ;  /* 0x08201f00c8c87f89 */ /* 0x000fe800000e0000 */
[----:B------:R-:W0:Y:S04]  /*3d40*/  SHFL.DOWN PT, R201, R201, 0x1, 0x1f ;  /* 0x08201f00c9c97f89 */ /* 0x000e2800000e0000 */
[----:B------:R-:W-:Y:S04]  /*3d50*/  SHFL.DOWN PT, R198, R198, 0x1, 0x1f ;  /* 0x08201f00c6c67f89 */ /* 0x000fe800000e0000 */
[----:B------:R-:W0:Y:S04]  /*3d60*/  SHFL.DOWN PT, R199, R199, 0x1, 0x1f ;  /* 0x08201f00c7c77f89 */ /* 0x000e2800000e0000 */
[----:B------:R-:W-:Y:S04]  /*3d70*/  SHFL.DOWN PT, R190, R190, 0x1, 0x1f ;  /* 0x08201f00bebe7f89 */ /* 0x000fe800000e0000 */
[----:B------:R-:W0:Y:S01]  /*3d80*/  SHFL.DOWN PT, R191, R191, 0x1, 0x1f ;  /* 0x08201f00bfbf7f89 */ /* 0x000e2200000e0000 */
[----:B------:R-:W-:Y:S01]  /*3d90*/  MOV R208, R146 ;  /* 0x0000009200d07202 */ /* 0x000fe20000000f00 */
[----:B------:R-:W-:Y:S01]  /*3da0*/  IMAD.MOV.U32 R209, RZ, RZ, R147 ;  /* 0x000000ffffd17224 */ /* 0x000fe200078e0093 */
[----:B------:R-:W-:Y:S01]  /*3db0*/  MOV R212, R142 ;  /* 0x0000008e00d47202 */ /* 0x000fe20000000f00 */
[----:B-1----:R1:W-:Y:S01]  /*3dc0*/  STL.64 [R1+0x588], R206 ;  /* 0x000588ce01007387 */ /* 0x0023e20000100a00 */
[----:B------:R-:W-:Y:S01]  /*3dd0*/  IMAD.MOV.U32 R210, RZ, RZ, R144 ;  /* 0x000000ffffd27224 */ /* 0x000fe200078e0090 */
[----:B------:R-:W-:Y:S01]  /*3de0*/  MOV R216, R138 ;  /* 0x0000008a00d87202 */ /* 0x000fe20000000f00 */
        /* <DEDUP_REMOVED lines=8> */
[----:B-1----:R-:W-:Y:S02]  /*3e70*/  IMAD.MOV.U32 R206, RZ, RZ, R148 ;  /* 0x000000ffffce7224 */ /* 0x002fe400078e0094 */
[----:B------:R-:W-:Y:S02]  /*3e80*/  IMAD.MOV.U32 R207, RZ, RZ, R149 ;  /* 0x000000ffffcf7224 */ /* 0x000fe400078e0095 */
[----:B------:R-:W-:Y:S02]  /*3e90*/  IMAD.MOV.U32 R218, RZ, RZ, R136 ;  /* 0x000000ffffda7224 */ /* 0x000fe400078e0088 */
[----:B------:R-:W-:Y:S02]  /*3ea0*/  IMAD.MOV.U32 R219, RZ, RZ, R137 ;  /* 0x000000ffffdb7224 */ /* 0x000fe400078e0089 */
[----:B------:R-:W-:-:S02]  /*3eb0*/  IMAD.MOV.U32 R233, RZ, RZ, R135 ;  /* 0x000000ffffe97224 */ /* 0x000fc400078e0087 */
[----:B------:R-:W-:Y:S02]  /*3ec0*/  IMAD.MOV.U32 R230, RZ, RZ, R132 ;  /* 0x000000ffffe67224 */ /* 0x000fe400078e0084 */
[----:B------:R-:W-:Y:S02]  /*3ed0*/  IMAD.MOV.U32 R228, RZ, RZ, R2 ;  /* 0x000000ffffe47224 */ /* 0x000fe400078e0002 */
[----:B------:R-:W-:Y:S02]  /*3ee0*/  IMAD.MOV.U32 R229, RZ, RZ, R3 ;  /* 0x000000ffffe57224 */ /* 0x000fe400078e0003 */
[----:B------:R-:W-:Y:S01]  /*3ef0*/  IMAD.MOV.U32 R227, RZ, RZ, R189 ;  /* 0x000000ffffe37224 */ /* 0x000fe200078e00bd */
[----:B--2---:R-:W-:Y:S04]  /*3f00*/  STL.64 [R1+0x580], R204 ;  /* 0x000580cc01007387 */ /* 0x004fe80000100a00 */
[----:B0-----:R-:W-:Y:S04]  /*3f10*/  STL.64 [R1+0x578], R202 ;  /* 0x000578ca01007387 */ /* 0x001fe80000100a00 */
[----:B------:R-:W-:Y:S04]  /*3f20*/  STL.64 [R1+0x570], R200 ;  /* 0x000570c801007387 */ /* 0x000fe80000100a00 */
[----:B------:R-:W-:Y:S04]  /*3f30*/  STL.64 [R1+0x568], R198 ;  /* 0x000568c601007387 */ /* 0x000fe80000100a00 */
        /* <DEDUP_REMOVED lines=31> */
[----:B------:R-:W3:Y:S04]  /*4130*/  SHFL.DOWN PT, R227, R227, 0x1, 0x1f ;  /* 0x08201f00e3e37f89 */ /* 0x000ee800000e0000 */
        /* <DEDUP_REMOVED lines=10> */
[----:B-----5:R-:W-:Y:S04]  /*41e0*/  STL.64 [R1+0x540], R212 ;  /* 0x000540d401007387 */ /* 0x020fe80000100a00 */
[----:B----4-:R-:W-:Y:S04]  /*41f0*/  STL.64 [R1+0x538], R214 ;  /* 0x000538d601007387 */ /* 0x010fe80000100a00 */
[----:B------:R-:W-:Y:S04]  /*4200*/  STL.64 [R1+0x530], R216 ;  /* 0x000530d801007387 */ /* 0x000fe80000100a00 */
[----:B------:R-:W-:Y:S04]  /*4210*/  STL.64 [R1+0x528], R218 ;  /* 0x000528da01007387 */ /* 0x000fe80000100a00 */
[----:B------:R-:W-:Y:S04]  /*4220*/  STL.64 [R1+0x520], R232 ;  /* 0x000520e801007387 */ /* 0x000fe80000100a00 */
[----:B------:R-:W-:Y:S04]  /*4230*/  STL.64 [R1+0x518], R230 ;  /* 0x000518e601007387 */ /* 0x000fe80000100a00 */
[----:B------:R-:W-:Y:S04]  /*4240*/  STL.64 [R1+0x510], R228 ;  /* 0x000510e401007387 */ /* 0x000fe80000100a00 */
        /* <DEDUP_REMOVED lines=184> */
[CC--:B------:R-:W-:Y:S01]  /*4dd0*/  FSETP.GT.FTZ.AND P0, PT, R197.reuse, R190.reuse, PT ;  /* 0x000000bec500720b */ /* 0x0c0fe20003f14000 */
[----:B------:R0:W-:Y:S03]  /*4de0*/  STL.64 [R1+0x208], R2 ;  /* 0x0002080201007387 */ /* 0x0001e60000100a00 */
[----:B------:R-:W-:Y:S01]  /*4df0*/  FSEL R0, R197, R190, P0 ;  /* 0x000000bec5007208 */ /* 0x000fe20000000000 */
[----:B------:R-:W-:Y:S04]  /*4e00*/  STL.64 [R1], R128 ;  /* 0x0000008001007387 */ /* 0x000fe80000100a00 */
[----:B------:R-:W-:Y:S04]  /*4e10*/  STL.64 [R1+0x8], R130 ;  /* 0x0000088201007387 */ /* 0x000fe80000100a00 */
        /* <DEDUP_REMOVED lines=102> */
[C---:B------:R-:W-:Y:S01]  /*5480*/  VIADD R9, R1.reuse, 0x308 ;  /* 0x0000030801097836 */ /* 0x040fe20000000000 */
[----:B-1----:R-:W-:-:S07]  /*5490*/  IADD3 R6, R1, 0x2fc, RZ ;  /* 0x000002fc01067810 */ /* 0x002fce0007ffe0ff */
.L_x_549:
[C---:B0-----:R-:W-:Y:S01]  /*54a0*/  LEA R10, R2.reuse, R9, 0x2 ;  /* 0x00000009020a7211 */ /* 0x041fe200078e10ff */
[----:B------:R-:W2:Y:S01]  /*54b0*/  LDL R5, [R1+0x1fc] ;  /* 0x0001fc0001057983 */ /* 0x000ea20000100800 */
[----:B------:R-:W-:-:S03]  /*54c0*/  IMAD R3, R2, 0x2, R9 ;  /* 0x0000000202037824 */ /* 0x000fc600078e0209 */
[----:B------:R-:W3:Y:S04]  /*54d0*/  LDL.U16 R4, [R1+0x2fe] ;  /* 0x0002fe0001047983 */ /* 0x000ee80000100400 */
[----:B------:R-:W2:Y:S04]  /*54e0*/  LDL R10, [R10] ;  /* 0x000000000a0a7983 */ /* 0x000ea80000100800 */
[----:B------:R0:W3:Y:S01]  /*54f0*/  LDL.U16 R11, [R3+0x200] ;  /* 0x00020000030b7983 */ /* 0x0000e20000100400 */
[----:B------:R-:W-:Y:S02]  /*5500*/  VIADD R2, R2, 0x1 ;  /* 0x0000000102027836 */ /* 0x000fe40000000000 */
[----:B------:R-:W-:Y:S01]  /*5510*/  IMAD.MOV.U32 R7, RZ, RZ, R6 ;  /* 0x000000ffff077224 */ /* 0x000fe200078e0006 */
[----:B0-----:R-:W-:Y:S01]  /*5520*/  HFMA2.MMA R3, -RZ, RZ, 0, 7.51018524169921875e-06 ;  /* 0x0000007eff037435 */ /* 0x001fe200000001ff */
        /* <DEDUP_REMOVED lines=10> */
.L_x_548:
        /* <DEDUP_REMOVED lines=17> */
.L_x_533:
[----:B------:R-:W-:Y:S05]  /*56e0*/  BSYNC B2 ;  /* 0x0000000000027941 */ /* 0x000fea0003800000 */
.L_x_532:
[----:B------:R-:W-:Y:S04]  /*56f0*/  STL.U16 [R7], R4 ;  /* 0x0000000407007387 */ /* 0x000fe80000100400 */
[----:B------:R-:W2:Y:S04]  /*5700*/  LDL R14, [R5+0x4] ;  /* 0x00000400050e7983 */ /* 0x000ea80000100800 */
[----:B--2---:R-:W-:Y:S04]  /*5710*/  STL [R5], R14 ;  /* 0x0000000e05007387 */ /* 0x004fe80000100800 */
[----:B------:R0:W-:Y:S04]  /*5720*/  STL.U16 [R7+0x2], R10 ;  /* 0x0000020a07007387 */ /* 0x0001e80000100400 */
[----:B------:R1:W-:Y:S04]  /*5730*/  STL [R5+0x4], R12 ;  /* 0x0000040c05007387 */ /* 0x0003e80000100800 */
[----:B0-----:R1:W5:Y:S02]  /*5740*/  LDL.U16 R10, [R7] ;  /* 0x00000000070a7983 */ /* 0x0013640000100400 */
.L_x_534:
[----:B------:R-:W-:Y:S05]  /*5750*/  BSYNC B1 ;  /* 0x0000000000017941 */ /* 0x000fea0003800000 */
.L_x_531:
        /* <DEDUP_REMOVED lines=18> */
.L_x_537:
[----:B------:R-:W-:Y:S05]  /*5880*/  BSYNC B2 ;  /* 0x0000000000027941 */ /* 0x000fea0003800000 */
.L_x_536:
[----:B------:R-:W-:Y:S04]  /*5890*/  STL.U16 [R7+-0x2], R10 ;  /* 0xfffffe0a07007387 */ /* 0x000fe80000100400 */
[----:B------:R-:W2:Y:S04]  /*58a0*/  LDL R14, [R5] ;  /* 0x00000000050e7983 */ /* 0x000ea80000100800 */
[----:B--2---:R-:W-:Y:S04]  /*58b0*/  STL [R5+-0x4], R14 ;  /* 0xfffffc0e05007387 */ /* 0x004fe80000100800 */
[----:B------:R0:W-:Y:S04]  /*58c0*/  STL.U16 [R7], R4 ;  /* 0x0000000407007387 */ /* 0x0001e80000100400 */
[----:B------:R1:W-:Y:S04]  /*58d0*/  STL [R5], R12 ;  /* 0x0000000c05007387 */ /* 0x0003e80000100800 */
[----:B0-----:R1:W5:Y:S02]  /*58e0*/  LDL.U16 R4, [R7+-0x2] ;  /* 0xfffffe0007047983 */ /* 0x0013640000100400 */
.L_x_538:
[----:B------:R-:W-:Y:S05]  /*58f0*/  BSYNC B1 ;  /* 0x0000000000017941 */ /* 0x000fea0003800000 */
.L_x_535:
        /* <DEDUP_REMOVED lines=17> */
.L_x_541:
[----:B------:R-:W-:Y:S05]  /*5a10*/  BSYNC B2 ;  /* 0x0000000000027941 */ /* 0x000fea0003800000 */
.L_x_540:
[----:B------:R0:W-:Y:S04]  /*5a20*/  STL.U16 [R7+-0x4], R4 ;  /* 0xfffffc0407007387 */ /* 0x0001e80000100400 */
[----:B------:R-:W2:Y:S04]  /*5a30*/  LDL R12, [R5+-0x4] ;  /* 0xfffffc00050c7983 */ /* 0x000ea80000100800 */
[----:B--2---:R0:W-:Y:S04]  /*5a40*/  STL [R5+-0x8], R12 ;  /* 0xfffff80c05007387 */ /* 0x0041e80000100800 */
[----:B------:R0:W-:Y:S04]  /*5a50*/  STL.U16 [R7+-0x2], R11 ;  /* 0xfffffe0b07007387 */ /* 0x0001e80000100400 */
[----:B------:R0:W-:Y:S02]  /*5a60*/  STL [R5+-0x4], R10 ;  /* 0xfffffc0a05007387 */ /* 0x0001e40000100800 */
.L_x_542:
[----:B------:R-:W-:Y:S05]  /*5a70*/  BSYNC B1 ;  /* 0x0000000000017941 */ /* 0x000fea0003800000 */
.L_x_539:
        /* <DEDUP_REMOVED lines=21> */
.L_x_546:
[----:B------:R-:W-:Y:S05]  /*5bd0*/  BSYNC B2 ;  /* 0x0000000000027941 */ /* 0x000fea0003800000 */
.L_x_545:
[----:B------:R-:W-:Y:S04]  /*5be0*/  STL.U16 [R7+-0x6], R11 ;  /* 0xfffffa0b07007387 */ /* 0x000fe80000100400 */
[----:B------:R-:W2:Y:S04]  /*5bf0*/  LDL R12, [R5+-0x8] ;  /* 0xfffff800050c7983 */ /* 0x000ea80000100800 */
[----:B--2---:R-:W-:Y:S04]  /*5c00*/  STL [R5+-0xc], R12 ;  /* 0xfffff40c05007387 */ /* 0x004fe80000100800 */
[----:B------:R0:W-:Y:S04]  /*5c10*/  STL.U16 [R7+-0x4], R4 ;  /* 0xfffffc0407007387 */ /* 0x0001e80000100400 */
[----:B------:R1:W-:Y:S04]  /*5c20*/  STL [R5+-0x8], R10 ;  /* 0xfffff80a05007387 */ /* 0x0003e80000100800 */
[----:B0-----:R1:W5:Y:S02]  /*5c30*/  LDL.U16 R4, [R7+-0x6] ;  /* 0xfffffa0007047983 */ /* 0x0013640000100400 */
.L_x_547:
[----:B------:R-:W-:Y:S05]  /*5c40*/  BSYNC B1 ;  /* 0x0000000000017941 */ /* 0x000fea0003800000 */
.L_x_544:
[----:B-1----:R-:W-:Y:S01]  /*5c50*/  IADD3 R5, R5, -0x10, RZ ;  /* 0xfffffff005057810 */ /* 0x002fe20007ffe0ff */
[----:B------:R-:W-:Y:S02]  /*5c60*/  VIADD R7, R7, 0xfffffff8 ;  /* 0xfffffff807077836 */ /* 0x000fe40000000000 */
[----:B------:R-:W-:Y:S01]  /*5c70*/  VIADD R3, R3, 0xfffffffc ;  /* 0xfffffffc03037836 */ /* 0x000fe20000000000 */
[----:B------:R-:W-:Y:S06]  /*5c80*/  BRA `(.L_x_548) ;  /* 0xfffffff800507947 */ /* 0x000fec000383ffff */
.L_x_543:
        /* <DEDUP_REMOVED lines=96> */
[----:B------:R1:W5:Y:S01]  /*6290*/  LDL.64 R6, [R1+0x1f8] ;  /* 0x0001f80001067983 */ /* 0x0003620000100a00 */
[----:B------:R-:W-:-:S07]  /*62a0*/  MOV R197, R0 ;  /* 0x0000000000c57202 */ /* 0x000fce0000000f00 */
.L_x_530:
[----:B------:R-:W-:Y:S05]  /*62b0*/  BSYNC B0 ;  /* 0x0000000000007941 */ /* 0x000fea0003800000 */
.L_x_529:
        /* <DEDUP_REMOVED lines=297> */
[----:B------:R1:W-:Y:S03]  /*7550*/  STL.64 [R1+0x208], R2 ;  /* 0x0002080201007387 */ /* 0x0003e60000100a00 */
[----:B------:R-:W-:Y:S01]  /*7560*/  FSEL R0, R197, R190, P0 ;  /* 0x000000bec5007208 */ /* 0x000fe20000000000 */
[----:B------:R-:W-:Y:S04]  /*7570*/  STL.64 [R1], R128 ;  /* 0x0000008001007387 */ /* 0x000fe80000100a00 */
[----:B------:R-:W-:Y:S04]  /*7580*/  STL.64 [R1+0x8], R130 ;  /* 0x0000088201007387 */ /* 0x000fe80000100a00 */
[----:B------:R-:W-:Y:S01]  /*7590*/  STL.64 [R1+0x10], R124 ;  /* 0x0000107c01007387 */ /* 0x000fe20000100a00 */
[----:B-1----:R-:W-:-:S03]  /*75a0*/  FSEL R3, R190, R197, P0 ;  /* 0x000000c5be037208 */ /* 0x002fc60000000000 */
[----:B------:R-:W-:Y:S01]  /*75b0*/  STL.64 [R1+0x18], R126 ;  /* 0x0000187e01007387 */ /* 0x000fe20000100a00 */
[----:B------:R-:W-:Y:S02]  /*75c0*/  FSEL R2, R196, R191, P0 ;  /* 0x000000bfc4027208 */ /* 0x000fe40000000000 */
[----:B0-----:R-:W-:Y:S01]  /*75d0*/  FSEL R191, R191, R196, P0 ;  /* 0x000000c4bfbf7208 */ /* 0x001fe20000000000 */
        /* <DEDUP_REMOVED lines=97> */
[C---:B-1----:R-:W-:Y:S01]  /*7bf0*/  VIADD R10, R1.reuse, 0x2fc ;  /* 0x000002fc010a7836 */ /* 0x042fe20000000000 */
[----:B------:R-:W-:-:S07]  /*7c00*/  IADD3 R11, R1, 0x308, RZ ;  /* 0x00000308010b7810 */ /* 0x000fce0007ffe0ff */
.L_x_570:
[C---:B0-----:R-:W-:Y:S01]  /*7c10*/  IMAD R6, R2.reuse, 0x4, R11 ;  /* 0x0000000402067824 */ /* 0x041fe200078e020b */
[----:B------:R-:W2:Y:S01]  /*7c20*/  LDL R5, [R1+0x1fc] ;  /* 0x0001fc0001057983 */ /* 0x000ea20000100800 */
[----:B------:R-:W-:-:S03]  /*7c30*/  LEA R3, R2, R11, 0x1 ;  /* 0x0000000b02037211 */ /* 0x000fc600078e08ff */
        /* <DEDUP_REMOVED lines=16> */
.L_x_569:
[----:B0-----:R-:W2:Y:S04]  /*7d40*/  LDL.U16 R6, [R7] ;  /* 0x0000000007067983 */ /* 0x001ea80000100400 */
        /* <DEDUP_REMOVED lines=16> */
.L_x_554:
[----:B------:R-:W-:Y:S05]  /*7e50*/  BSYNC B2 ;  /* 0x0000000000027941 */ /* 0x000fea0003800000 */
.L_x_553:
[----:B------:R-:W-:Y:S04]  /*7e60*/  STL.U16 [R7], R4 ;  /* 0x0000000407007387 */ /* 0x000fe80000100400 */
[----:B------:R-:W2:Y:S04]  /*7e70*/  LDL R14, [R5+0x4] ;  /* 0x00000400050e7983 */ /* 0x000ea80000100800 */
[----:B--2---:R-:W-:Y:S04]  /*7e80*/  STL [R5], R14 ;  /* 0x0000000e05007387 */ /* 0x004fe80000100800 */
[----:B------:R0:W-:Y:S04]  /*7e90*/  STL.U16 [R7+0x2], R6 ;  /* 0x0000020607007387 */ /* 0x0001e80000100400 */
[----:B------:R1:W-:Y:S04]  /*7ea0*/  STL [R5+0x4], R12 ;  /* 0x0000040c05007387 */ /* 0x0003e80000100800 */
[----:B0-----:R1:W5:Y:S02]  /*7eb0*/  LDL.U16 R6, [R7] ;  /* 0x0000000007067983 */ /* 0x0013640000100400 */
.L_x_555:
[----:B------:R-:W-:Y:S05]  /*7ec0*/  BSYNC B1 ;  /* 0x0000000000017941 */ /* 0x000fea0003800000 */
.L_x_552:
        /* <DEDUP_REMOVED lines=18> */
.L_x_558:
[----:B------:R-:W-:Y:S05]  /*7ff0*/  BSYNC B2 ;  /* 0x0000000000027941 */ /* 0x000fea0003800000 */
.L_x_557:
[----:B------:R-:W-:Y:S04]  /*8000*/  STL.U16 [R7+-0x2], R6 ;  /* 0xfffffe0607007387 */ /* 0x000fe80000100400 */
[----:B------:R-:W2:Y:S04]  /*8010*/  LDL R14, [R5] ;  /* 0x00000000050e7983 */ /* 0x000ea80000100800 */
[----:B--2---:R-:W-:Y:S04]  /*8020*/  STL [R5+-0x4], R14 ;  /* 0xfffffc0e05007387 */ /* 0x004fe80000100800 */
[----:B------:R0:W-:Y:S04]  /*8030*/  STL.U16 [R7], R4 ;  /* 0x0000000407007387 */ /* 0x0001e80000100400 */
[----:B------:R1:W-:Y:S04]  /*8040*/  STL [R5], R12 ;  /* 0x0000000c05007387 */ /* 0x0003e80000100800 */
[----:B0-----:R1:W5:Y:S02]  /*8050*/  LDL.U16 R4, [R7+-0x2] ;  /* 0xfffffe0007047983 */ /* 0x0013640000100400 */
.L_x_559:
[----:B------:R-:W-:Y:S05]  /*8060*/  BSYNC B1 ;  /* 0x0000000000017941 */ /* 0x000fea0003800000 */
.L_x_556:
[----:B------:R-:W2:Y:S04]  /*8070*/  LDL.U16 R9, [R7+-0x4] ;  /* 0xfffffc0007097983 */ /* 0x000ea80000100400 */
[----:B-1----:R-:W3:Y:S01]  /*8080*/  LDL.64 R12, [R5+-0x8] ;  /* 0xfffff800050c7983 */ /* 0x002ee20000100a00 */
        /* <DEDUP_REMOVED lines=15> */
.L_x_562:
[----:B------:R-:W-:Y:S05]  /*8180*/  BSYNC B2 ;  /* 0x0000000000027941 */ /* 0x000fea0003800000 */
.L_x_561:
[----:B------:R0:W-:Y:S04]  /*8190*/  STL.U16 [R7+-0x4], R4 ;  /* 0xfffffc0407007387 */ /* 0x0001e80000100400 */
[----:B------:R-:W2:Y:S04]  /*81a0*/  LDL R12, [R5+-0x4] ;  /* 0xfffffc00050c7983 */ /* 0x000ea80000100800 */
[----:B--2---:R0:W-:Y:S04]  /*81b0*/  STL [R5+-0x8], R12 ;  /* 0xfffff80c05007387 */ /* 0x0041e80000100800 */
[----:B------:R0:W-:Y:S04]  /*81c0*/  STL.U16 [R7+-0x2], R9 ;  /* 0xfffffe0907007387 */ /* 0x0001e80000100400 */
[----:B------:R0:W-:Y:S02]  /*81d0*/  STL [R5+-0x4], R6 ;  /* 0xfffffc0605007387 */ /* 0x0001e40000100800 */
.L_x_563:
[----:B------:R-:W-:Y:S05]  /*81e0*/  BSYNC B1 ;  /* 0x0000000000017941 */ /* 0x000fea0003800000 */
.L_x_560:
        /* <DEDUP_REMOVED lines=21> */
.L_x_567:
[----:B------:R-:W-:Y:S05]  /*8340*/  BSYNC B2 ;  /* 0x0000000000027941 */ /* 0x000fea0003800000 */
.L_x_566:
[----:B------:R-:W-:Y:S04]  /*8350*/  STL.U16 [R7+-0x6], R9 ;  /* 0xfffffa0907007387 */ /* 0x000fe80000100400 */
[----:B------:R-:W2:Y:S04]  /*8360*/  LDL R12, [R5+-0x8] ;  /* 0xfffff800050c7983 */ /* 0x000ea80000100800 */
[----:B--2---:R-:W-:Y:S04]  /*8370*/  STL [R5+-0xc], R12 ;  /* 0xfffff40c05007387 */ /* 0x004fe80000100800 */
[----:B------:R0:W-:Y:S04]  /*8380*/  STL.U16 [R7+-0x4], R4 ;  /* 0xfffffc0407007387 */ /* 0x0001e80000100400 */
[----:B------:R1:W-:Y:S04]  /*8390*/  STL [R5+-0x8], R6 ;  /* 0xfffff80605007387 */ /* 0x0003e80000100800 */
[----:B0-----:R1:W5:Y:S02]  /*83a0*/  LDL.U16 R4, [R7+-0x6] ;  /* 0xfffffa0007047983 */ /* 0x0013640000100400 */
.L_x_568:
[----:B------:R-:W-:Y:S05]  /*83b0*/  BSYNC B1 ;  /* 0x0000000000017941 */ /* 0x000fea0003800000 */
.L_x_565:
[----:B-1----:R-:W-:Y:S01]  /*83c0*/  VIADD R5, R5, 0xfffffff0 ;  /* 0xfffffff005057836 */ /* 0x002fe20000000000 */
[----:B------:R-:W-:Y:S01]  /*83d0*/  IADD3 R7, R7, -0x8, RZ ;  /* 0xfffffff807077810 */ /* 0x000fe20007ffe0ff */
[----:B------:R-:W-:Y:S01]  /*83e0*/  VIADD R3, R3, 0xfffffffc ;  /* 0xfffffffc03037836 */ /* 0x000fe20000000000 */
[----:B------:R-:W-:Y:S06]  /*83f0*/  BRA `(.L_x_569) ;  /* 0xfffffff800507947 */ /* 0x000fec000383ffff */
.L_x_564:
        /* <DEDUP_REMOVED lines=97> */
[----:B------:R-:W-:-:S07]  /*8a10*/  IMAD.MOV.U32 R197, RZ, RZ, R0 ;  /* 0x000000ffffc57224 */ /* 0x000fce00078e0000 */
.L_x_551:
[----:B------:R-:W-:Y:S05]  /*8a20*/  BSYNC B0 ;  /* 0x0000000000007941 */ /* 0x000fea0003800000 */
.L_x_550:
        /* <DEDUP_REMOVED lines=404> */
.L_x_591:
[----:B------:R-:W-:Y:S01]  /*a370*/  IADD3 R3, R1, 0x308, RZ ;  /* 0x0000030801037810 */ /* 0x000fe20007ffe0ff */
[----:B0-----:R-:W2:Y:S04]  /*a380*/  LDL R5, [R1+0x1fc] ;  /* 0x0001fc0001057983 */ /* 0x001ea80000100800 */
        /* <DEDUP_REMOVED lines=16> */
[----:B------:R-:W-:Y:S02]  /*a490*/  @!P0 PRMT R4, R9, 0x7610, R4 ;  /* 0x0000761009048816 */ /* 0x000fe40000000004 */
[----:B------:R-:W-:-:S09]  /*a4a0*/  MOV R5, R8 ;  /* 0x0000000800057202 */ /* 0x000fd20000000f00 */
.L_x_590:
        /* <DEDUP_REMOVED lines=17> */
.L_x_575:
[----:B------:R-:W-:Y:S05]  /*a5c0*/  BSYNC B2 ;  /* 0x0000000000027941 */ /* 0x000fea0003800000 */
.L_x_574:
[----:B------:R-:W-:Y:S04]  /*a5d0*/  STL.U16 [R7], R4 ;  /* 0x0000000407007387 */ /* 0x000fe80000100400 */
[----:B------:R-:W2:Y:S04]  /*a5e0*/  LDL R14, [R5+0x4] ;  /* 0x00000400050e7983 */ /* 0x000ea80000100800 */
[----:B--2---:R-:W-:Y:S04]  /*a5f0*/  STL [R5], R14 ;  /* 0x0000000e05007387 */ /* 0x004fe80000100800 */
[----:B------:R0:W-:Y:S04]  /*a600*/  STL.U16 [R7+0x2], R6 ;  /* 0x0000020607007387 */ /* 0x0001e80000100400 */
[----:B------:R1:W-:Y:S04]  /*a610*/  STL [R5+0x4], R12 ;  /* 0x0000040c05007387 */ /* 0x0003e80000100800 */
[----:B0-----:R1:W5:Y:S02]  /*a620*/  LDL.U16 R6, [R7] ;  /* 0x0000000007067983 */ /* 0x0013640000100400 */
.L_x_576:
[----:B------:R-:W-:Y:S05]  /*a630*/  BSYNC B1 ;  /* 0x0000000000017941 */ /* 0x000fea0003800000 */
.L_x_573:
        /* <DEDUP_REMOVED lines=18> */
.L_x_579:
[----:B------:R-:W-:Y:S05]  /*a760*/  BSYNC B2 ;  /* 0x0000000000027941 */ /* 0x000fea0003800000 */
.L_x_578:
[----:B------:R-:W-:Y:S04]  /*a770*/  STL.U16 [R7+-0x2], R6 ;  /* 0xfffffe0607007387 */ /* 0x000fe80000100400 */
[----:B------:R-:W2:Y:S04]  /*a780*/  LDL R14, [R5] ;  /* 0x00000000050e7983 */ /* 0x000ea80000100800 */
[----:B--2---:R-:W-:Y:S04]  /*a790*/  STL [R5+-0x4], R14 ;  /* 0xfffffc0e05007387 */ /* 0x004fe80000100800 */
[----:B------:R0:W-:Y:S04]  /*a7a0*/  STL.U16 [R7], R4 ;  /* 0x0000000407007387 */ /* 0x0001e80000100400 */
[----:B------:R1:W-:Y:S04]  /*a7b0*/  STL [R5], R12 ;  /* 0x0000000c05007387 */ /* 0x0003e80000100800 */
[----:B0-----:R1:W5:Y:S02]  /*a7c0*/  LDL.U16 R4, [R7+-0x2] ;  /* 0xfffffe0007047983 */ /* 0x0013640000100400 */
.L_x_580:
[----:B------:R-:W-:Y:S05]  /*a7d0*/  BSYNC B1 ;  /* 0x0000000000017941 */ /* 0x000fea0003800000 */
.L_x_577:
        /* <DEDUP_REMOVED lines=17> */
.L_x_583:
[----:B------:R-:W-:Y:S05]  /*a8f0*/  BSYNC B2 ;  /* 0x0000000000027941 */ /* 0x000fea0003800000 */
.L_x_582:
[----:B------:R0:W-:Y:S04]  /*a900*/  STL.U16 [R7+-0x4], R4 ;  /* 0xfffffc0407007387 */ /* 0x0001e80000100400 */
[----:B------:R-:W2:Y:S04]  /*a910*/  LDL R12, [R5+-0x4] ;  /* 0xfffffc00050c7983 */ /* 0x000ea80000100800 */
[----:B--2---:R0:W-:Y:S04]  /*a920*/  STL [R5+-0x8], R12 ;  /* 0xfffff80c05007387 */ /* 0x0041e80000100800 */
[----:B------:R0:W-:Y:S04]  /*a930*/  STL.U16 [R7+-0x2], R9 ;  /* 0xfffffe0907007387 */ /* 0x0001e80000100400 */
[----:B------:R0:W-:Y:S02]  /*a940*/  STL [R5+-0x4], R6 ;  /* 0xfffffc0605007387 */ /* 0x0001e40000100800 */
.L_x_584:
[----:B------:R-:W-:Y:S05]  /*a950*/  BSYNC B1 ;  /* 0x0000000000017941 */ /* 0x000fea0003800000 */
.L_x_581:
        /* <DEDUP_REMOVED lines=21> */
.L_x_588:
[----:B------:R-:W-:Y:S05]  /*aab0*/  BSYNC B2 ;  /* 0x0000000000027941 */ /* 0x000fea0003800000 */
.L_x_587:
[----:B------:R-:W-:Y:S04]  /*aac0*/  STL.U16 [R7+-0x6], R9 ;  /* 0xfffffa0907007387 */ /* 0x000fe80000100400 */
[----:B------:R-:W2:Y:S04]  /*aad0*/  LDL R12, [R5+-0x8] ;  /* 0xfffff800050c7983 */ /* 0x000ea80000100800 */
[----:B--2---:R-:W-:Y:S04]  /*aae0*/  STL [R5+-0xc], R12 ;  /* 0xfffff40c05007387 */ /* 0x004fe80000100800 */
[----:B------:R0:W-:Y:S04]  /*aaf0*/  STL.U16 [R7+-0x4], R4 ;  /* 0xfffffc0407007387 */ /* 0x0001e80000100400 */
[----:B------:R1:W-:Y:S04]  /*ab00*/  STL [R5+-0x8], R6 ;  /* 0xfffff80605007387 */ /* 0x0003e80000100800 */
[----:B0-----:R1:W5:Y:S02]  /*ab10*/  LDL.U16 R4, [R7+-0x6] ;  /* 0xfffffa0007047983 */ /* 0x0013640000100400 */
.L_x_589:
[----:B------:R-:W-:Y:S05]  /*ab20*/  BSYNC B1 ;  /* 0x0000000000017941 */ /* 0x000fea0003800000 */
.L_x_586:
[----:B-1----:R-:W-:Y:S01]  /*ab30*/  VIADD R5, R5, 0xfffffff0 ;  /* 0xfffffff005057836 */ /* 0x002fe20000000000 */
[----:B------:R-:W-:Y:S01]  /*ab40*/  IADD3 R3, R3, -0x4, RZ ;  /* 0xfffffffc03037810 */ /* 0x000fe20007ffe0ff */
[----:B------:R-:W-:Y:S01]  /*ab50*/  VIADD R7, R7, 0xfffffff8 ;  /* 0xfffffff807077836 */ /* 0x000fe20000000000 */
[----:B------:R-:W-:Y:S06]  /*ab60*/  BRA `(.L_x_590) ;  /* 0xfffffff800507947 */ /* 0x000fec000383ffff */
.L_x_585:
        /* <DEDUP_REMOVED lines=98> */
.L_x_572:
[----:B------:R-:W-:Y:S05]  /*b190*/  BSYNC B0 ;  /* 0x0000000000007941 */ /* 0x000fea0003800000 */
.L_x_571:
        /* <DEDUP_REMOVED lines=402> */
[C---:B0-----:R-:W-:Y:S01]  /*cac0*/  VIADD R8, R1.reuse, 0x1f8 ;  /* 0x000001f801087836 */ /* 0x041fe20000000000 */
[----:B-1----:R-:W-:-:S07]  /*cad0*/  IADD3 R10, R1, 0x2fc, RZ ;  /* 0x000002fc010a7810 */ /* 0x002fce0007ffe0ff */
.L_x_612:
        /* <DEDUP_REMOVED lines=8> */
[----:B------:R-:W-:Y:S01]  /*cb60*/  IMAD.MOV.U32 R7, RZ, RZ, R10 ;  /* 0x000000ffff077224 */ /* 0x000fe200078e000a */
[----:B0-----:R-:W-:Y:S01]  /*cb70*/  HFMA2.MMA R3, -RZ, RZ, 0, 7.51018524169921875e-06 ;  /* 0x0000007eff037435 */ /* 0x001fe200000001ff */
        /* <DEDUP_REMOVED lines=10> */
.L_x_611:
        /* <DEDUP_REMOVED lines=17> */
.L_x_596:
[----:B------:R-:W-:Y:S05]  /*cd30*/  BSYNC B2 ;  /* 0x0000000000027941 */ /* 0x000fea0003800000 */
.L_x_595:
[----:B------:R-:W-:Y:S04]  /*cd40*/  STL.U16 [R7], R4 ;  /* 0x0000000407007387 */ /* 0x000fe80000100400 */
[----:B------:R-:W2:Y:S04]  /*cd50*/  LDL R14, [R5+0x4] ;  /* 0x00000400050e7983 */ /* 0x000ea80000100800 */
[----:B--2---:R-:W-:Y:S04]  /*cd60*/  STL [R5], R14 ;  /* 0x0000000e05007387 */ /* 0x004fe80000100800 */
[----:B------:R0:W-:Y:S04]  /*cd70*/  STL.U16 [R7+0x2], R6 ;  /* 0x0000020607007387 */ /* 0x0001e80000100400 */
[----:B------:R1:W-:Y:S04]  /*cd80*/  STL [R5+0x4], R12 ;  /* 0x0000040c05007387 */ /* 0x0003e80000100800 */
[----:B0-----:R1:W5:Y:S02]  /*cd90*/  LDL.U16 R6, [R7] ;  /* 0x0000000007067983 */ /* 0x0013640000100400 */
.L_x_597:
[----:B------:R-:W-:Y:S05]  /*cda0*/  BSYNC B1 ;  /* 0x0000000000017941 */ /* 0x000fea0003800000 */
.L_x_594:
        /* <DEDUP_REMOVED lines=18> */
.L_x_600:
[----:B------:R-:W-:Y:S05]  /*ced0*/  BSYNC B2 ;  /* 0x0000000000027941 */ /* 0x000fea0003800000 */
.L_x_599:
[----:B------:R-:W-:Y:S04]  /*cee0*/  STL.U16 [R7+-0x2], R6 ;  /* 0xfffffe0607007387 */ /* 0x000fe80000100400 */
[----:B------:R-:W2:Y:S04]  /*cef0*/  LDL R14, [R5] ;  /* 0x00000000050e7983 */ /* 0x000ea80000100800 */
[----:B--2---:R-:W-:Y:S04]  /*cf00*/  STL [R5+-0x4], R14 ;  /* 0xfffffc0e05007387 */ /* 0x004fe80000100800 */
[----:B------:R0:W-:Y:S04]  /*cf10*/  STL.U16 [R7], R4 ;  /* 0x0000000407007387 */ /* 0x0001e80000100400 */
[----:B------:R1:W-:Y:S04]  /*cf20*/  STL [R5], R12 ;  /* 0x0000000c05007387 */ /* 0x0003e80000100800 */
[----:B0-----:R1:W5:Y:S02]  /*cf30*/  LDL.U16 R4, [R7+-0x2] ;  /* 0xfffffe0007047983 */ /* 0x0013640000100400 */
.L_x_601:
[----:B------:R-:W-:Y:S05]  /*cf40*/  BSYNC B1 ;  /* 0x0000000000017941 */ /* 0x000fea0003800000 */
.L_x_598:
        /* <DEDUP_REMOVED lines=17> */
.L_x_604:
[----:B------:R-:W-:Y:S05]  /*d060*/  BSYNC B2 ;  /* 0x0000000000027941 */ /* 0x000fea0003800000 */
.L_x_603:
[----:B------:R0:W-:Y:S04]  /*d070*/  STL.U16 [R7+-0x4], R4 ;  /* 0xfffffc0407007387 */ /* 0x0001e80000100400 */
[----:B------:R-:W2:Y:S04]  /*d080*/  LDL R12, [R5+-0x4] ;  /* 0xfffffc00050c7983 */ /* 0x000ea80000100800 */
[----:B--2---:R0:W-:Y:S04]  /*d090*/  STL [R5+-0x8], R12 ;  /* 0xfffff80c05007387 */ /* 0x0041e80000100800 */
[----:B------:R0:W-:Y:S04]  /*d0a0*/  STL.U16 [R7+-0x2], R9 ;  /* 0xfffffe0907007387 */ /* 0x0001e80000100400 */
[----:B------:R0:W-:Y:S02]  /*d0b0*/  STL [R5+-0x4], R6 ;  /* 0xfffffc0605007387 */ /* 0x0001e40000100800 */
.L_x_605:
[----:B------:R-:W-:Y:S05]  /*d0c0*/  BSYNC B1 ;  /* 0x0000000000017941 */ /* 0x000fea0003800000 */
.L_x_602:
        /* <DEDUP_REMOVED lines=21> */
.L_x_609:
[----:B------:R-:W-:Y:S05]  /*d220*/  BSYNC B2 ;  /* 0x0000000000027941 */ /* 0x000fea0003800000 */
.L_x_608:
[----:B------:R-:W-:Y:S04]  /*d230*/  STL.U16 [R7+-0x6], R9 ;  /* 0xfffffa0907007387 */ /* 0x000fe80000100400 */
[----:B------:R-:W2:Y:S04]  /*d240*/  LDL R12, [R5+-0x8] ;  /* 0xfffff800050c7983 */ /* 0x000ea80000100800 */
[----:B--2---:R-:W-:Y:S04]  /*d250*/  STL [R5+-0xc], R12 ;  /* 0xfffff40c05007387 */ /* 0x004fe80000100800 */
[----:B------:R0:W-:Y:S04]  /*d260*/  STL.U16 [R7+-0x4], R4 ;  /* 0xfffffc0407007387 */ /* 0x0001e80000100400 */
[----:B------:R1:W-:Y:S04]  /*d270*/  STL [R5+-0x8], R6 ;  /* 0xfffff80605007387 */ /* 0x0003e80000100800 */
[----:B0-----:R1:W5:Y:S02]  /*d280*/  LDL.U16 R4, [R7+-0x6] ;  /* 0xfffffa0007047983 */ /* 0x0013640000100400 */
.L_x_610:
[----:B------:R-:W-:Y:S05]  /*d290*/  BSYNC B1 ;  /* 0x0000000000017941 */ /* 0x000fea0003800000 */
.L_x_607:
[----:B-1----:R-:W-:Y:S01]  /*d2a0*/  IADD3 R5, R5, -0x10, RZ ;  /* 0xfffffff005057810 */ /* 0x002fe20007ffe0ff */
[----:B------:R-:W-:Y:S02]  /*d2b0*/  VIADD R7, R7, 0xfffffff8 ;  /* 0xfffffff807077836 */ /* 0x000fe40000000000 */
[----:B------:R-:W-:Y:S01]  /*d2c0*/  VIADD R3, R3, 0xfffffffc ;  /* 0xfffffffc03037836 */ /* 0x000fe20000000000 */
[----:B------:R-:W-:Y:S06]  /*d2d0*/  BRA `(.L_x_611) ;  /* 0xfffffff800507947 */ /* 0x000fec000383ffff */
.L_x_606:
        /* <DEDUP_REMOVED lines=98> */
.L_x_593:
[----:B------:R-:W-:Y:S05]  /*d900*/  BSYNC B0 ;  /* 0x0000000000007941 */ /* 0x000fea0003800000 */
.L_x_592:
        /* <DEDUP_REMOVED lines=298> */
[----:B------:R1:W-:Y:S03]  /*ebb0*/  STL.64 [R1+0x208], R2 ;  /* 0x0002080201007387 */ /* 0x0003e60000100a00 */
[----:B0-----:R-:W-:Y:S01]  /*ebc0*/  FSEL R190, R197, R198, P0 ;  /* 0x000000c6c5be7208 */ /* 0x001fe20000000000 */
[----:B------:R-:W-:Y:S04]  /*ebd0*/  STL.64 [R1], R128 ;  /* 0x0000008001007387 */ /* 0x000fe80000100a00 */
[----:B------:R-:W-:Y:S04]  /*ebe0*/  STL.64 [R1+0x8], R130 ;  /* 0x0000088201007387 */ /* 0x000fe80000100a00 */
[----:B------:R-:W-:Y:S01]  /*ebf0*/  STL.64 [R1+0x10], R124 ;  /* 0x0000107c01007387 */ /* 0x000fe20000100a00 */
[----:B-1----:R-:W-:-:S03]  /*ec00*/  FSEL R3, R198, R197, P0 ;  /* 0x000000c5c6037208 */ /* 0x002fc60000000000 */
        /* <DEDUP_REMOVED lines=14> */
[----:B------:R-:W-:-:S02]  /*ecf0*/  HFMA2.MMA R2, -RZ, RZ, 0, 0 ;  /* 0x00000000ff027435 */ /* 0x000fc400000001ff */
        /* <DEDUP_REMOVED lines=86> */
.L_x_633:
[----:B------:R-:W-:Y:S01]  /*f260*/  VIADD R3, R1, 0x308 ;  /* 0x0000030801037836 */ /* 0x000fe20000000000 */
[----:B0-----:R-:W2:Y:S03]  /*f270*/  LDL R5, [R1+0x1fc] ;  /* 0x0001fc0001057983 */ /* 0x001ea60000100800 */
[C---:B------:R-:W-:Y:S01]  /*f280*/  IMAD R6, R2.reuse, 0x4, R3 ;  /* 0x0000000402067824 */ /* 0x040fe200078e0203 */
[C---:B------:R-:W-:Y:S01]  /*f290*/  LEA R3, R2.reuse, R3, 0x1 ;  /* 0x0000000302037211 */ /* 0x040fe200078e08ff */
        /* <DEDUP_REMOVED lines=16> */
.L_x_632:
        /* <DEDUP_REMOVED lines=17> */
.L_x_617:
[----:B------:R-:W-:Y:S05]  /*f4b0*/  BSYNC B2 ;  /* 0x0000000000027941 */ /* 0x000fea0003800000 */
.L_x_616:
[----:B------:R-:W-:Y:S04]  /*f4c0*/  STL.U16 [R7], R4 ;  /* 0x0000000407007387 */ /* 0x000fe80000100400 */
[----:B------:R-:W2:Y:S04]  /*f4d0*/  LDL R14, [R5+0x4] ;  /* 0x00000400050e7983 */ /* 0x000ea80000100800 */
[----:B--2---:R-:W-:Y:S04]  /*f4e0*/  STL [R5], R14 ;  /* 0x0000000e05007387 */ /* 0x004fe80000100800 */
[----:B------:R0:W-:Y:S04]  /*f4f0*/  STL.U16 [R7+0x2], R6 ;  /* 0x0000020607007387 */ /* 0x0001e80000100400 */
[----:B------:R1:W-:Y:S04]  /*f500*/  STL [R5+0x4], R12 ;  /* 0x0000040c05007387 */ /* 0x0003e80000100800 */
[----:B0-----:R1:W5:Y:S02]  /*f510*/  LDL.U16 R6, [R7] ;  /* 0x0000000007067983 */ /* 0x0013640000100400 */
.L_x_618:
[----:B------:R-:W-:Y:S05]  /*f520*/  BSYNC B1 ;  /* 0x0000000000017941 */ /* 0x000fea0003800000 */
.L_x_615:
        /* <DEDUP_REMOVED lines=18> */
.L_x_621:
[----:B------:R-:W-:Y:S05]  /*f650*/  BSYNC B2 ;  /* 0x0000000000027941 */ /* 0x000fea0003800000 */
.L_x_620:
[----:B------:R-:W-:Y:S04]  /*f660*/  STL.U16 [R7+-0x2], R6 ;  /* 0xfffffe0607007387 */ /* 0x000fe80000100400 */
[----:B------:R-:W2:Y:S04]  /*f670*/  LDL R14, [R5] ;  /* 0x00000000050e7983 */ /* 0x000ea80000100800 */
[----:B--2---:R-:W-:Y:S04]  /*f680*/  STL [R5+-0x4], R14 ;  /* 0xfffffc0e05007387 */ /* 0x004fe80000100800 */
[----:B------:R0:W-:Y:S04]  /*f690*/  STL.U16 [R7], R4 ;  /* 0x0000000407007387 */ /* 0x0001e80000100400 */
[----:B------:R1:W-:Y:S04]  /*f6a0*/  STL [R5], R12 ;  /* 0x0000000c05007387 */ /* 0x0003e80000100800 */
[----:B0-----:R1:W5:Y:S02]  /*f6b0*/  LDL.U16 R4, [R7+-0x2] ;  /* 0xfffffe0007047983 */ /* 0x0013640000100400 */
.L_x_622:
[----:B------:R-:W-:Y:S05]  /*f6c0*/  BSYNC B1 ;  /* 0x0000000000017941 */ /* 0x000fea0003800000 */
.L_x_619:
        /* <DEDUP_REMOVED lines=17> */
.L_x_625:
[----:B------:R-:W-:Y:S05]  /*f7e0*/  BSYNC B2 ;  /* 0x0000000000027941 */ /* 0x000fea0003800000 */
.L_x_624:
[----:B------:R0:W-:Y:S04]  /*f7f0*/  STL.U16 [R7+-0x4], R4 ;  /* 0xfffffc0407007387 */ /* 0x0001e80000100400 */
[----:B------:R-:W2:Y:S04]  /*f800*/  LDL R12, [R5+-0x4] ;  /* 0xfffffc00050c7983 */ /* 0x000ea80000100800 */
[----:B--2---:R0:W-:Y:S04]  /*f810*/  STL [R5+-0x8], R12 ;  /* 0xfffff80c05007387 */ /* 0x0041e80000100800 */
[----:B------:R0:W-:Y:S04]  /*f820*/  STL.U16 [R7+-0x2], R9 ;  /* 0xfffffe0907007387 */ /* 0x0001e80000100400 */
[----:B------:R0:W-:Y:S02]  /*f830*/  STL [R5+-0x4], R6 ;  /* 0xfffffc0605007387 */ /* 0x0001e40000100800 */
.L_x_626:
[----:B------:R-:W-:Y:S05]  /*f840*/  BSYNC B1 ;  /* 0x0000000000017941 */ /* 0x000fea0003800000 */
.L_x_623:
        /* <DEDUP_REMOVED lines=22> */
.L_x_630:
[----:B------:R-:W-:Y:S05]  /*f9b0*/  BSYNC B2 ;  /* 0x0000000000027941 */ /* 0x000fea0003800000 */
.L_x_629:
[----:B------:R-:W-:Y:S04]  /*f9c0*/  STL.U16 [R7+-0x6], R9 ;  /* 0xfffffa0907007387 */ /* 0x000fe80000100400 */
[----:B------:R-:W2:Y:S04]  /*f9d0*/  LDL R12, [R5+-0x8] ;  /* 0xfffff800050c7983 */ /* 0x000ea80000100800 */
[----:B--2---:R-:W-:Y:S04]  /*f9e0*/  STL [R5+-0xc], R12 ;  /* 0xfffff40c05007387 */ /* 0x004fe80000100800 */
[----:B------:R0:W-:Y:S04]  /*f9f0*/  STL.U16 [R7+-0x4], R4 ;  /* 0xfffffc0407007387 */ /* 0x0001e80000100400 */
[----:B------:R1:W-:Y:S04]  /*fa00*/  STL [R5+-0x8], R6 ;  /* 0xfffff80605007387 */ /* 0x0003e80000100800 */
[----:B0-----:R1:W5:Y:S02]  /*fa10*/  LDL.U16 R4, [R7+-0x6] ;  /* 0xfffffa0007047983 */ /* 0x0013640000100400 */
.L_x_631:
[----:B------:R-:W-:Y:S05]  /*fa20*/  BSYNC B1 ;  /* 0x0000000000017941 */ /* 0x000fea0003800000 */
.L_x_628:
[----:B-1----:R-:W-:Y:S01]  /*fa30*/  IADD3 R5, R5, -0x10, RZ ;  /* 0xfffffff005057810 */ /* 0x002fe20007ffe0ff */
[----:B------:R-:W-:Y:S01]  /*fa40*/  VIADD R7, R7, 0xfffffff8 ;  /* 0xfffffff807077836 */ /* 0x000fe20000000000 */
[----:B------:R-:W-:Y:S06]  /*fa50*/  BRA `(.L_x_632) ;  /* 0xfffffff800507947 */ /* 0x000fec000383ffff */
.L_x_627:
        /* <DEDUP_REMOVED lines=98> */
.L_x_614:
[----:B------:R-:W-:Y:S05]  /*10080*/  BSYNC B0 ;  /* 0x0000000000007941 */ /* 0x000fea0003800000 */
.L_x_613:
[----:B------:R-:W-:Y:S05]  /*10090*/  WARPSYNC.ALL ;  /* 0x0000000000007948 */ /* 0x000fea0003800000 */
[----:B0-----:R-:W0:Y:S01]  /*100a0*/  S2R R190, SR_TID.X ;  /* 0x0000000000be7919 */ /* 0x001e220000002100 */
[----:B------:R-:W-:Y:S01]  /*100b0*/  ISETP.NE.AND P0, PT, R0, RZ, PT ;  /* 0x000000ff0000720c */ /* 0x000fe20003f05270 */
[----:B------:R-:W-:Y:S01]  /*100c0*/  BSSY B0, `(.L_x_634) ;  /* 0x000003f000007945 */ /* 0x000fe20003800000 */
[----:B0-----:R-:W-:-:S11]  /*100d0*/  ISETP.NE.AND P1, PT, R190, RZ, PT ;  /* 0x000000ffbe00720c */ /* 0x001fd60003f25270 */
[----:B------:R-:W-:Y:S05]  /*100e0*/  @P0 BRA `(.L_x_635) ;  /* 0x0000000000f00947 */ /* 0x000fea0003800000 */
[----:B------:R-:W0:Y:S01]  /*100f0*/  S2UR UR5, SR_CgaCtaId ;  /* 0x00000000000579c3 */ /* 0x000e220000008800 */
[----:B------:R-:W-:Y:S01]  /*10100*/  UMOV UR4, 0x400 ;  /* 0x0000040000047882 */ /* 0x000fe20000000000 */
[----:B-----5:R-:W-:Y:S01]  /*10110*/  MOV R190, R2 ;  /* 0x0000000200be7202 */ /* 0x020fe20000000f00 */
[----:B------:R-:W-:Y:S01]  /*10120*/  IMAD.MOV.U32 R191, RZ, RZ, R3 ;  /* 0x000000ffffbf7224 */ /* 0x000fe200078e0003 */
[----:B0-----:R-:W-:-:S09]  /*10130*/  ULEA UR4, UR5, UR4, 0x18 ;  /* 0x0000000405047291 */ /* 0x001fd2000f8ec03f */
[----:B------:R0:W-:Y:S04]  /*10140*/  STS.128 [UR4+0x210], R188 ;  /* 0x000210bcff007988 */ /* 0x0001e80008000c04 */
[----:B------:R2:W-:Y:S04]  /*10150*/  STS.128 [UR4+0x220], R132 ;  /* 0x00022084ff007988 */ /* 0x0005e80008000c04 */
[----:B------:R2:W-:Y:S04]  /*10160*/  STS.128 [UR4+0x230], R136 ;  /* 0x00023088ff007988 */ /* 0x0005e80008000c04 */
[----:B------:R2:W-:Y:S01]  /*10170*/  STS.128 [UR4+0x240], R140 ;  /* 0x0002408cff007988 */ /* 0x0005e20008000c04 */
[----:B0-----:R-:W-:Y:S01]  /*10180*/  IMAD.MOV.U32 R190, RZ, RZ, R197 ;  /* 0x000000ffffbe7224 */ /* 0x001fe200078e00c5 */
[----:B------:R-:W-:-:S02]  /*10190*/  MOV R191, R196 ;  /* 0x000000c400bf7202 */ /* 0x000fc40000000f00 */
[----:B------:R2:W-:Y:S04]  /*101a0*/  STS.128 [UR4+0x250], R144 ;  /* 0x00025090ff007988 */ /* 0x0005e80008000c04 */
        /* <DEDUP_REMOVED lines=9> */
[----:B------:R2:W-:Y:S04]  /*10240*/  STS.64 [UR4+0x8], R190 ;  /* 0x000008beff007988 */ /* 0x0005e80008000a04 */
[----:B------:R2:W-:Y:S04]  /*10250*/  STS.64 [UR4+0x280], R156 ;  /* 0x0002809cff007988 */ /* 0x0005e80008000a04 */
[----:B------:R2:W-:Y:S04]  /*10260*/  STS.64 [UR4+0x300], R192 ;  /* 0x000300c0ff007988 */ /* 0x0005e80008000a04 */
[----:B------:R2:W-:Y:S04]  /*10270*/  STS [UR4+0x288], R158 ;  /* 0x0002889eff007988 */ /* 0x0005e80008000804 */
[----:B------:R2:W-:Y:S04]  /*10280*/  STS [UR4+0x28c], R159 ;  /* 0x00028c9fff007988 */ /* 0x0005e80008000804 */
[----:B------:R2:W-:Y:S04]  /*10290*/  STS [UR4+0x308], R194 ;  /* 0x000308c2ff007988 */ /* 0x0005e80008000804 */
[----:B------:R2:W-:Y:S04]  /*102a0*/  STS [UR4+0x30c], R195 ;  /* 0x00030cc3ff007988 */ /* 0x0005e80008000804 */
        /* <DEDUP_REMOVED lines=31> */
[----:B------:R2:W-:Y:S02]  /*104a0*/  STS.128 [UR4+0x200], R4 ;  /* 0x00020004ff007988 */ /* 0x0005e40008000c04 */
.L_x_635:
[----:B------:R-:W-:Y:S05]  /*104b0*/  BSYNC B0 ;  /* 0x0000000000007941 */ /* 0x000fea0003800000 */
.L_x_634:
[----:B------:R-:W-:Y:S06]  /*104c0*/  BAR.SYNC.DEFER_BLOCKING 0x0 ;  /* 0x0000000000007b1d */ /* 0x000fec0000010000 */
[----:B------:R-:W-:Y:S05]  /*104d0*/  @P1 EXIT ;  /* 0x000000000000194d */ /* 0x000fea0003800000 */
[----:B------:R-:W0:Y:S01]  /*104e0*/  S2R R217, SR_CTAID.X ;  /* 0x0000000000d97919 */ /* 0x000e220000002500 */
[----:B------:R-:W3:Y:S08]  /*104f0*/  LDC R0, c[0x0][0x230] ;  /* 0x00008c00ff007b82 */ /* 0x000ef00000000800 */
[----:B------:R-:W0:Y:S01]  /*10500*/  LDC.64 R198, c[0x0][0x218] ;  /* 0x00008600ffc67b82 */ /* 0x000e220000000a00 */
[----:B------:R-:W4:Y:S07]  /*10510*/  MUFU.LG2 R196, R196 ;  /* 0x000000c400c47308 */ /* 0x000f2e0000000c00 */
[----:B--2---:R-:W2:Y:S01]  /*10520*/  LDC.64 R190, c[0x0][0x220] ;  /* 0x00008800ffbe7b82 */ /* 0x004ea20000000a00 */
[----:B---3--:R-:W-:-:S07]  /*10530*/  ISETP.GE.AND P0, PT, R0, 0x1, PT ;  /* 0x000000010000780c */ /* 0x008fce0003f06270 */
[----:B------:R-:W3:Y:S01]  /*10540*/  LDC.64 R200, c[0x0][0x228] ;  /* 0x00008a00ffc87b82 */ /* 0x000ee20000000a00 */
[----:B0-----:R-:W-:-:S05]  /*10550*/  IMAD.WIDE R198, R217, 0x4, R198 ;  /* 0x00000004d9c67825 */ /* 0x001fca00078e02c6 */
[----:B------:R-:W3:Y:S04]  /*10560*/  @P0 LDG.E.CONSTANT R206, desc[UR6][R198.64] ;  /* 0x00000006c6ce0981 */ /* 0x000ee8000c1e9900 */
[----:B------:R-:W3:Y:S01]  /*10570*/  @P0 LDG.E.CONSTANT R214, desc[UR6][R198.64] ;  /* 0x00000006c6d60981 */ /* 0x000ee2000c1e9900 */
[C---:B------:R-:W-:Y:S02]  /*10580*/  ISETP.GE.AND P2, PT, R0.reuse, 0x3, PT ;  /* 0x000000030000780c */ /* 0x040fe40003f46270 */
[C---:B------:R-:W-:Y:S02]  /*10590*/  ISETP.GE.AND P1, PT, R0.reuse, 0x2, PT ;  /* 0x000000020000780c */ /* 0x040fe40003f26270 */
[----:B------:R-:W-:-:S09]  /*105a0*/  ISETP.GE.AND P3, PT, R0, 0x4, PT ;  /* 0x000000040000780c */ /* 0x000fd20003f66270 */
[----:B------:R-:W3:Y:S04]  /*105b0*/  @P2 LDG.E.CONSTANT R212, desc[UR6][R198.64] ;  /* 0x00000006c6d42981 */ /* 0x000ee8000c1e9900 */
[----:B------:R-:W3:Y:S04]  /*105c0*/  @P1 LDG.E.CONSTANT R218, desc[UR6][R198.64] ;  /* 0x00000006c6da1981 */ /* 0x000ee8000c1e9900 */
[----:B------:R-:W3:Y:S04]  /*105d0*/  @P1 LDG.E.CONSTANT R220, desc[UR6][R198.64] ;  /* 0x00000006c6dc1981 */ /* 0x000ee8000c1e9900 */
[----:B------:R-:W3:Y:S04]  /*105e0*/  @P2 LDG.E.CONSTANT R211, desc[UR6][R198.64] ;  /* 0x00000006c6d32981 */ /* 0x000ee8000c1e9900 */
[----:B------:R-:W3:Y:S01]  /*105f0*/  @P3 LDG.E.CONSTANT R210, desc[UR6][R198.64] ;  /* 0x00000006c6d23981 */ /* 0x000ee2000c1e9900 */
[----:B------:R-:W-:-:S03]  /*10600*/  ISETP.GE.AND P4, PT, R0, 0x5, PT ;  /* 0x000000050000780c */ /* 0x000fc60003f86270 */
[----:B------:R-:W3:Y:S01]  /*10610*/  @P3 LDG.E.CONSTANT R209, desc[UR6][R198.64] ;  /* 0x00000006c6d13981 */ /* 0x000ee2000c1e9900 */
[----:B------:R-:W-:-:S09]  /*10620*/  ISETP.GE.AND P5, PT, R0, 0x6, PT ;  /* 0x000000060000780c */ /* 0x000fd20003fa6270 */
[----:B------:R-:W3:Y:S04]  /*10630*/  @P4 LDG.E.CONSTANT R205, desc[UR6][R198.64] ;  /* 0x00000006c6cd4981 */ /* 0x000ee8000c1e9900 */
[----:B------:R-:W3:Y:S01]  /*10640*/  @P4 LDG.E.CONSTANT R204, desc[UR6][R198.64] ;  /* 0x00000006c6cc4981 */ /* 0x000ee2000c1e9900 */
[----:B-----5:R-:W-:-:S03]  /*10650*/  HADD2.F32 R208, -RZ, R188.H0_H0 ;  /* 0x200000bcffd07230 */ /* 0x020fc60000004100 */
[----:B------:R-:W3:Y:S04]  /*10660*/  @P5 LDG.E.CONSTANT R203, desc[UR6][R198.64] ;  /* 0x00000006c6cb5981 */ /* 0x000ee8000c1e9900 */
[----:B------:R-:W3:Y:S01]  /*10670*/  @P5 LDG.E.CONSTANT R202, desc[UR6][R198.64] ;  /* 0x00000006c6ca5981 */ /* 0x000ee2000c1e9900 */
[----:B------:R-:W-:Y:S01]  /*10680*/  @P0 FADD.FTZ R207, R208, -R197 ;  /* 0x800000c5d0cf0221 */ /* 0x000fe20000010000 */
[----:B------:R-:W-:Y:S01]  /*10690*/  HADD2.F32 R188, -RZ, R188.H1_H1 ;  /* 0x300000bcffbc7230 */ /* 0x000fe20000004100 */
[----:B------:R-:W-:Y:S02]  /*106a0*/  ISETP.GE.AND P6, PT, R0, 0x7, PT ;  /* 0x000000070000780c */ /* 0x000fe40003fc6270 */
[----:B----4-:R-:W-:Y:S02]  /*106b0*/  @P0 FFMA.FTZ R213, R196, -0.69314718246459960938, R207 ;  /* 0xbf317218c4d50823 */ /* 0x010fe400000100cf */
[----:B------:R-:W-:Y:S01]  /*106c0*/  @P0 FADD.FTZ R215, R188, -R197 ;  /* 0x800000c5bcd70221 */ /* 0x000fe20000010000 */
[----:B------:R-:W-:-:S03]  /*106d0*/  IMAD R207, R217, R0, RZ ;  /* 0x00000000d9cf7224 */ /* 0x000fc600078e02ff */
[----:B------:R-:W-:Y:S01]  /*106e0*/  @P0 FFMA.FTZ R215, R196, -0.69314718246459960938, R215 ;  /* 0xbf317218c4d70823 */ /* 0x000fe200000100d7 */
[----:B------:R-:W-:-:S04]  /*106f0*/  IMAD.SHL.U32 R207, R207, 0x2, RZ ;  /* 0x00000002cfcf7824 */ /* 0x000fc800078e00ff */
[----:B------:R-:W4:Y:S01]  /*10700*/  @P6 LDG.E.CONSTANT R188, desc[UR6][R198.64] ;  /* 0x00000006c6bc6981 */ /* 0x000f22000c1e9900 */
[----:B--2---:R-:W-:-:S04]  /*10710*/  IMAD.WIDE R190, R207, 0x4, R190 ;  /* 0x00000004cfbe7825 */ /* 0x004fc800078e02be */
[----:B---3--:R-:W-:Y:S01]  /*10720*/  IMAD.WIDE R200, R207, 0x2, R200 ;  /* 0x00000002cfc87825 */ /* 0x008fe200078e02c8 */
[----:B------:R0:W-:Y:S03]  /*10730*/  @P0 STG.E desc[UR6][R190.64], R128 ;  /* 0x00000080be000986 */ /* 0x0001e6000c101906 */
[----:B------:R-:W-:Y:S02]  /*10740*/  @P0 FADD.FTZ R213, R206, R213 ;  /* 0x000000d5ced50221 */ /* 0x000fe40000010000 */
[----:B------:R-:W2:Y:S01]  /*10750*/  @P6 LDG.E.CONSTANT R206, desc[UR6][R198.64] ;  /* 0x00000006c6ce6981 */ /* 0x000ea2000c1e9900 */
[----:B------:R-:W-:Y:S02]  /*10760*/  @P0 FADD.FTZ R215, R214, R215 ;  /* 0x000000d7d6d70221 */ /* 0x000fe40000010000 */
[----:B------:R-:W-:-:S04]  /*10770*/  @P0 F2FP.F16.F32.PACK_AB R213, RZ, R213 ;  /* 0x000000d5ffd5023e */ /* 0x000fc800000000ff */
[----:B------:R-:W-:Y:S02]  /*10780*/  PRMT R217, R213, 0x7610, R217 ;  /* 0x00007610d5d97816 */ /* 0x000fe400000000d9 */
[----:B------:R-:W-:-:S03]  /*10790*/  @P0 F2FP.F16.F32.PACK_AB R215, RZ, R215 ;  /* 0x000000d7ffd7023e */ /* 0x000fc600000000ff */
[----:B------:R-:W-:Y:S04]  /*107a0*/  @P0 STG.E.U16 desc[UR6][R200.64], R217 ;  /* 0x000000d9c8000986 */ /* 0x000fe8000c101506 */
[----:B------:R3:W-:Y:S04]  /*107b0*/  @P0 STG.E desc[UR6][R190.64+0x4], R129 ;  /* 0x00000481be000986 */ /* 0x0007e8000c101906 */
[----:B------:R1:W-:Y:S01]  /*107c0*/  @P0 STG.E.U16 desc[UR6][R200.64+0x2], R215 ;  /* 0x000002d7c8000986 */ /* 0x0003e2000c101506 */
[----:B------:R-:W-:-:S13]  /*107d0*/  ISETP.GE.AND P0, PT, R0, 0x8, PT ;  /* 0x000000080000780c */ /* 0x000fda0003f06270 */
[----:B------:R-:W2:Y:S04]  /*107e0*/  @P0 LDG.E.CONSTANT R208, desc[UR6][R198.64] ;  /* 0x00000006c6d00981 */ /* 0x000ea8000c1e9900 */
[----:B------:R-:W2:Y:S01]  /*107f0*/  @P0 LDG.E.CONSTANT R207, desc[UR6][R198.64] ;  /* 0x00000006c6cf0981 */ /* 0x000ea2000c1e9900 */
[--C-:B0-----:R-:W-:Y:S02]  /*10800*/  HADD2.F32 R128, -RZ, R2.reuse.H0_H0 ;  /* 0x20000002ff807230 */ /* 0x101fe40000004100 */
[--C-:B------:R-:W-:Y:S02]  /*10810*/  HADD2.F32 R214, -RZ, R189.reuse.H0_H0 ;  /* 0x200000bdffd67230 */ /* 0x100fe40000004100 */
[----:B------:R-:W-:Y:S02]  /*10820*/  HADD2.F32 R216, -RZ, R189.H1_H1 ;  /* 0x300000bdffd87230 */ /* 0x000fe40000004100 */
[----:B---3--:R-:W-:Y:S01]  /*10830*/  @P2 FADD.FTZ R129, R128, -R197 ;  /* 0x800000c580812221 */ /* 0x008fe20000010000 */
[----:B------:R-:W-:-:S02]  /*10840*/  HADD2.F32 R2, -RZ, R2.H1_H1 ;  /* 0x30000002ff027230 */ /* 0x000fc40000004100 */
[--C-:B------:R-:W-:Y:S01]  /*10850*/  @P1 FADD.FTZ R189, R214, -R197.reuse ;  /* 0x800000c5d6bd1221 */ /* 0x100fe20000010000 */
[----:B------:R-:W-:Y:S01]  /*10860*/  @P1 FADD.FTZ R213, R216, -R197 ;  /* 0x800000c5d8d51221 */ /* 0x000fe20000010000 */
[C---:B------:R-:W-:Y:S02]  /*10870*/  @P2 FFMA.FTZ R129, R196.reuse, -0.69314718246459960938, R129 ;  /* 0xbf317218c4812823 */ /* 0x040fe40000010081 */
[----:B------:R-:W-:Y:S01]  /*10880*/  @P1 FFMA.FTZ R189, R196, -0.69314718246459960938, R189 ;  /* 0xbf317218c4bd1823 */ /* 0x000fe200000100bd */
[----:B-1----:R-:W-:Y:S01]  /*10890*/  @P2 FADD.FTZ R215, R2, -R197 ;  /* 0x800000c502d72221 */ /* 0x002fe20000010000 */
[----:B------:R-:W-:Y:S01]  /*108a0*/  @P1 FFMA.FTZ R213, R196, -0.69314718246459960938, R213 ;  /* 0xbf317218c4d51823 */ /* 0x000fe200000100d5 */
[----:B------:R-:W-:Y:S01]  /*108b0*/  @P2 FADD.FTZ R129, R212, R129 ;  /* 0x00000081d4812221 */ /* 0x000fe20000010000 */
[----:B------:R-:W-:Y:S01]  /*108c0*/  @P1 FADD.FTZ R189, R218, R189 ;  /* 0x000000bddabd1221 */ /* 0x000fe20000010000 */
[----:B------:R-:W-:Y:S01]  /*108d0*/  @P2 FFMA.FTZ R2, R196, -0.69314718246459960938, R215 ;  /* 0xbf317218c4022823 */ /* 0x000fe200000100d7 */
[----:B------:R-:W-:Y:S01]  /*108e0*/  @P1 FADD.FTZ R213, R220, R213 ;  /* 0x000000d5dcd51221 */ /* 0x000fe20000010000 */
[----:B------:R-:W-:Y:S01]  /*108f0*/  HADD2.F32 R128, -RZ, R3.H0_H0 ;  /* 0x20000003ff807230 */ /* 0x000fe20000004100 */
[----:B------:R-:W-:Y:S01]  /*10900*/  @P2 F2FP.F16.F32.PACK_AB R129, RZ, R129 ;  /* 0x00000081ff81223e */ /* 0x000fe200000000ff */
[----:B------:R0:W-:Y:S01]  /*10910*/  @P1 STG.E desc[UR6][R190.64+0x8], R130 ;  /* 0x00000882be001986 */ /* 0x0001e2000c101906 */
[----:B------:R-:W-:Y:S01]  /*10920*/  @P1 F2FP.F16.F32.PACK_AB R189, RZ, R189 ;  /* 0x000000bdffbd123e */ /* 0x000fe200000000ff */
[----:B------:R-:W-:Y:S01]  /*10930*/  @P2 FADD.FTZ R2, R211, R2 ;  /* 0x00000002d3022221 */ /* 0x000fe20000010000 */
[----:B------:R-:W-:-:S03]  /*10940*/  @P1 F2FP.F16.F32.PACK_AB R213, RZ, R213 ;  /* 0x000000d5ffd5123e */ /* 0x000fc600000000ff */
[----:B------:R1:W-:Y:S01]  /*10950*/  @P1 STG.E.U16 desc[UR6][R200.64+0x4], R189 ;  /* 0x000004bdc8001986 */ /* 0x0003e2000c101506 */
[----:B------:R-:W-:Y:S02]  /*10960*/  @P2 F2FP.F16.F32.PACK_AB R2, RZ, R2 ;  /* 0x00000002ff02223e */ /* 0x000fe400000000ff */
[----:B0-----:R-:W-:Y:S01]  /*10970*/  PRMT R130, R129, 0x7610, R130 ;  /* 0x0000761081827816 */ /* 0x001fe20000000082 */
[----:B------:R-:W-:Y:S01]  /*10980*/  @P3 FADD.FTZ R129, R128, -R197 ;  /* 0x800000c580813221 */ /* 0x000fe20000010000 */
[----:B------:R-:W-:Y:S01]  /*10990*/  HADD2.F32 R128, -RZ, R3.H1_H1 ;  /* 0x30000003ff807230 */ /* 0x000fe20000004100 */
[----:B------:R-:W-:Y:S02]  /*109a0*/  @P1 STG.E desc[UR6][R190.64+0xc], R131 ;  /* 0x00000c83be001986 */ /* 0x000fe4000c101906 */
[----:B------:R-:W-:Y:S02]  /*109b0*/  @P3 FFMA.FTZ R129, R196, -0.69314718246459960938, R129 ;  /* 0xbf317218c4813823 */ /* 0x000fe40000010081 */
[----:B------:R-:W-:Y:S01]  /*109c0*/  @P1 STG.E.U16 desc[UR6][R200.64+0x6], R213 ;  /* 0x000006d5c8001986 */ /* 0x000fe2000c101506 */
[----:B------:R-:W-:Y:S01]  /*109d0*/  ISETP.GE.AND P1, PT, R0, 0x9, PT ;  /* 0x000000090000780c */ /* 0x000fe20003f26270 */
[----:B------:R-:W-:Y:S01]  /*109e0*/  @P3 FADD.FTZ R3, R128, -R197 ;  /* 0x800000c580033221 */ /* 0x000fe20000010000 */
[----:B-1----:R-:W-:Y:S01]  /*109f0*/  PRMT R189, R2, 0x7610, R189 ;  /* 0x0000761002bd7816 */ /* 0x002fe200000000bd */
[----:B------:R-:W-:Y:S01]  /*10a00*/  @P3 FADD.FTZ R129, R210, R129 ;  /* 0x00000081d2813221 */ /* 0x000fe20000010000 */
[----:B------:R0:W-:Y:S01]  /*10a10*/  @P2 STG.E desc[UR6][R190.64+0x10], R124 ;  /* 0x0000107cbe002986 */ /* 0x0001e2000c101906 */
[----:B------:R-:W-:-:S03]  /*10a20*/  HADD2.F32 R128, -RZ, R132.H0_H0 ;  /* 0x20000084ff807230 */ /* 0x000fc60000004100 */
[----:B------:R1:W-:Y:S01]  /*10a30*/  @P2 STG.E.U16 desc[UR6][R200.64+0x8], R130 ;  /* 0x00000882c8002986 */ /* 0x0003e2000c101506 */
[----:B------:R-:W-:-:S03]  /*10a40*/  @P3 F2FP.F16.F32.PACK_AB R129, RZ, R129 ;  /* 0x00000081ff81323e */ /* 0x000fc600000000ff */
[----:B------:R3:W-:Y:S01]  /*10a50*/  @P2 STG.E desc[UR6][R190.64+0x14], R125 ;  /* 0x0000147dbe002986 */ /* 0x0007e2000c101906 */
[----:B0-----:R-:W-:-:S03]  /*10a60*/  @P3 FFMA.FTZ R124, R196, -0.69314718246459960938, R3 ;  /* 0xbf317218c47c3823 */ /* 0x001fc60000010003 */
[----:B------:R0:W-:Y:S01]  /*10a70*/  @P2 STG.E.U16 desc[UR6][R200.64+0xa], R189 ;  /* 0x00000abdc8002986 */ /* 0x0001e2000c101506 */
[----:B------:R-:W-:Y:S01]  /*10a80*/  ISETP.GE.AND P2, PT, R0, 0xa, PT ;  /* 0x0000000a0000780c */ /* 0x000fe20003f46270 */
[----:B------:R-:W-:Y:S02]  /*10a90*/  HADD2.F32 R132, -RZ, R132.H1_H1 ;  /* 0x30000084ff847230 */ /* 0x000fe40000004100 */
[----:B------:R-:W-:Y:S01]  /*10aa0*/  @P3 FADD.FTZ R124, R209, R124 ;  /* 0x0000007cd17c3221 */ /* 0x000fe20000010000 */
[----:B-1----:R-:W-:Y:S01]  /*10ab0*/  PRMT R130, R129, 0x7610, R130 ;  /* 0x0000761081827816 */ /* 0x002fe20000000082 */
[----:B------:R-:W2:Y:S01]  /*10ac0*/  @P1 LDG.E.CONSTANT R3, desc[UR6][R198.64] ;  /* 0x00000006c6031981 */ /* 0x000ea2000c1e9900 */
[--C-:B------:R-:W-:Y:S01]  /*10ad0*/  @P4 FADD.FTZ R129, R128, -R197.reuse ;  /* 0x800000c580814221 */ /* 0x100fe20000010000 */
[----:B------:R-:W-:Y:S01]  /*10ae0*/  @P4 FADD.FTZ R131, R132, -R197 ;  /* 0x800000c584834221 */ /* 0x000fe20000010000 */
[----:B---3--:R-:W-:Y:S01]  /*10af0*/  @P3 F2FP.F16.F32.PACK_AB R125, RZ, R124 ;  /* 0x0000007cff7d323e */ /* 0x008fe200000000ff */
[----:B------:R-:W3:Y:S04]  /*10b00*/  @P1 LDG.E.CONSTANT R2, desc[UR6][R198.64] ;  /* 0x00000006c6021981 */ /* 0x000ee8000c1e9900 */
[----:B------:R1:W-:Y:S01]  /*10b10*/  @P3 STG.E desc[UR6][R190.64+0x18], R126 ;  /* 0x0000187ebe003986 */ /* 0x0003e2000c101906 */
[----:B0-----:R-:W-:Y:S01]  /*10b20*/  PRMT R189, R125, 0x7610, R189 ;  /* 0x000076107dbd7816 */ /* 0x001fe200000000bd */
[----:B------:R-:W-:-:S02]  /*10b30*/  @P4 FFMA.FTZ R131, R196, -0.69314718246459960938, R131 ;  /* 0xbf317218c4834823 */ /* 0x000fc40000010083 */
[----:B------:R-:W3:Y:S02]  /*10b40*/  @P2 LDG.E.CONSTANT R125, desc[UR6][R198.64] ;  /* 0x00000006c67d2981 */ /* 0x000ee4000c1e9900 */
[----:B------:R-:W-:Y:S02]  /*10b50*/  @P4 FADD.FTZ R131, R204, R131 ;  /* 0x00000083cc834221 */ /* 0x000fe40000010000 */
[----:B------:R0:W-:Y:S01]  /*10b60*/  @P3 STG.E.U16 desc[UR6][R200.64+0xc], R130 ;  /* 0x00000c82c8003986 */ /* 0x0001e2000c101506 */
[----:B-1----:R-:W-:-:S03]  /*10b70*/  @P4 FFMA.FTZ R126, R196, -0.69314718246459960938, R129 ;  /* 0xbf317218c47e4823 */ /* 0x002fc60000010081 */
[----:B------:R-:W-:Y:S01]  /*10b80*/  @P3 STG.E desc[UR6][R190.64+0x1c], R127 ;  /* 0x00001c7fbe003986 */ /* 0x000fe2000c101906 */
[----:B------:R-:W-:-:S03]  /*10b90*/  @P4 FADD.FTZ R126, R205, R126 ;  /* 0x0000007ecd7e4221 */ /* 0x000fc60000010000 */
[----:B------:R-:W3:Y:S04]  /*10ba0*/  @P2 LDG.E.CONSTANT R124, desc[UR6][R198.64] ;  /* 0x00000006c67c2981 */ /* 0x000ee8000c1e9900 */
[----:B------:R1:W-:Y:S01]  /*10bb0*/  @P3 STG.E.U16 desc[UR6][R200.64+0xe], R189 ;  /* 0x00000ebdc8003986 */ /* 0x0003e2000c101506 */
[----:B------:R-:W-:Y:S02]  /*10bc0*/  ISETP.GE.AND P3, PT, R0, 0xb, PT ;  /* 0x0000000b0000780c */ /* 0x000fe40003f66270 */
[----:B------:R-:W-:Y:S01]  /*10bd0*/  @P4 F2FP.F16.F32.PACK_AB R126, RZ, R126 ;  /* 0x0000007eff7e423e */ /* 0x000fe200000000ff */
[--C-:B------:R-:W-:Y:S01]  /*10be0*/  HADD2.F32 R128, -RZ, R133.reuse.H0_H0 ;  /* 0x20000085ff807230 */ /* 0x100fe20000004100 */
[----:B------:R-:W-:Y:S02]  /*10bf0*/  @P4 F2FP.F16.F32.PACK_AB R131, RZ, R131 ;  /* 0x00000083ff83423e */ /* 0x000fe400000000ff */
[----:B------:R-:W-:Y:S01]  /*10c00*/  PRMT R132, R126, 0x7610, R132 ;  /* 0x000076107e847816 */ /* 0x000fe20000000084 */
[----:B------:R4:W-:Y:S01]  /*10c10*/  @P4 STG.E desc[UR6][R190.64+0x20], R120 ;  /* 0x00002078be004986 */ /* 0x0009e2000c101906 */
[----:B0-----:R-:W-:-:S02]  /*10c20*/  HADD2.F32 R130, -RZ, R133.H1_H1 ;  /* 0x30000085ff827230 */ /* 0x001fc40000004100 */
[----:B------:R-:W-:Y:S01]  /*10c30*/  @P5 FADD.FTZ R129, R128, -R197 ;  /* 0x800000c580815221 */ /* 0x000fe20000010000 */
[----:B-1----:R-:W-:Y:S01]  /*10c40*/  PRMT R189, R131, 0x7610, R189 ;  /* 0x0000761083bd7816 */ /* 0x002fe200000000bd */
[----:B------:R-:W-:Y:S02]  /*10c50*/  @P4 STG.E.U16 desc[UR6][R200.64+0x10], R132 ;  /* 0x00001084c8004986 */ /* 0x000fe4000c101506 */
[----:B------:R-:W-:Y:S02]  /*10c60*/  @P5 FFMA.FTZ R128, R196, -0.69314718246459960938, R129 ;  /* 0xbf317218c4805823 */ /* 0x000fe40000010081 */
[----:B------:R0:W-:Y:S01]  /*10c70*/  @P4 STG.E desc[UR6][R190.64+0x24], R121 ;  /* 0x00002479be004986 */ /* 0x0001e2000c101906 */
[----:B------:R-:W-:-:S03]  /*10c80*/  @P5 FADD.FTZ R131, R130, -R197 ;  /* 0x800000c582835221 */ /* 0x000fc60000010000 */
[----:B------:R-:W3:Y:S04]  /*10c90*/  @P3 LDG.E.CONSTANT R127, desc[UR6][R198.64] ;  /* 0x00000006c67f3981 */ /* 0x000ee8000c1e9900 */
[----:B------:R-:W-:Y:S01]  /*10ca0*/  @P4 STG.E.U16 desc[UR6][R200.64+0x12], R189 ;  /* 0x000012bdc8004986 */ /* 0x000fe2000c101506 */
[----:B------:R-:W-:Y:S01]  /*10cb0*/  ISETP.GE.AND P4, PT, R0, 0xc, PT ;  /* 0x0000000c0000780c */ /* 0x000fe20003f86270 */
[----:B------:R-:W-:Y:S01]  /*10cc0*/  @P5 FADD.FTZ R128, R203, R128 ;  /* 0x00000080cb805221 */ /* 0x000fe20000010000 */
[----:B------:R-:W-:Y:S01]  /*10cd0*/  @P5 FFMA.FTZ R131, R196, -0.69314718246459960938, R131 ;  /* 0xbf317218c4835823 */ /* 0x000fe20000010083 */
[----:B------:R-:W3:Y:S03]  /*10ce0*/  @P3 LDG.E.CONSTANT R126, desc[UR6][R198.64] ;  /* 0x00000006c67e3981 */ /* 0x000ee6000c1e9900 */
[----:B------:R-:W-:Y:S01]  /*10cf0*/  @P5 FADD.FTZ R131, R202, R131 ;  /* 0x00000083ca835221 */ /* 0x000fe20000010000 */
[----:B------:R-:W-:-:S04]  /*10d00*/  @P5 F2FP.F16.F32.PACK_AB R128, RZ, R128 ;  /* 0x00000080ff80523e */ /* 0x000fc800000000ff */
[----:B------:R-:W-:Y:S01]  /*10d10*/  PRMT R130, R128, 0x7610, R130 ;  /* 0x0000761080827816 */ /* 0x000fe20000000082 */
[--C-:B------:R-:W-:Y:S01]  /*10d20*/  HADD2.F32 R128, -RZ, R134.reuse.H0_H0 ;  /* 0x20000086ff807230 */ /* 0x100fe20000004100 */
[----:B----4-:R-:W4:Y:S01]  /*10d30*/  @P4 LDG.E.CONSTANT R120, desc[UR6][R198.64] ;  /* 0x00000006c6784981 */ /* 0x010f22000c1e9900 */
[----:B------:R-:W-:Y:S01]  /*10d40*/  @P5 F2FP.F16.F32.PACK_AB R131, RZ, R131 ;  /* 0x00000083ff83523e */ /* 0x000fe200000000ff */
[----:B------:R-:W-:Y:S02]  /*10d50*/  HADD2.F32 R134, -RZ, R134.H1_H1 ;  /* 0x30000086ff867230 */ /* 0x000fe40000004100 */
[----:B0-----:R-:W4:Y:S01]  /*10d60*/  @P4 LDG.E.CONSTANT R121, desc[UR6][R198.64] ;  /* 0x00000006c6794981 */ /* 0x001f22000c1e9900 */
[----:B------:R-:W-:Y:S01]  /*10d70*/  PRMT R132, R131, 0x7610, R132 ;  /* 0x0000761083847816 */ /* 0x000fe20000000084 */
[--C-:B------:R-:W-:Y:S01]  /*10d80*/  @P6 FADD.FTZ R129, R128, -R197.reuse ;  /* 0x800000c580816221 */ /* 0x100fe20000010000 */
[----:B------:R-:W-:Y:S01]  /*10d90*/  @P6 FADD.FTZ R131, R134, -R197 ;  /* 0x800000c586836221 */ /* 0x000fe20000010000 */
[----:B------:R-:W-:Y:S02]  /*10da0*/  @P5 STG.E desc[UR6][R190.64+0x28], R122 ;  /* 0x0000287abe005986 */ /* 0x000fe4000c101906 */
[----:B------:R-:W-:-:S02]  /*10db0*/  @P6 FFMA.FTZ R129, R196, -0.69314718246459960938, R129 ;  /* 0xbf317218c4816823 */ /* 0x000fc40000010081 */
[----:B------:R-:W-:Y:S01]  /*10dc0*/  @P5 STG.E.U16 desc[UR6][R200.64+0x14], R130 ;  /* 0x00001482c8005986 */ /* 0x000fe2000c101506 */
[----:B------:R-:W-:-:S03]  /*10dd0*/  @P6 FFMA.FTZ R131, R196, -0.69314718246459960938, R131 ;  /* 0xbf317218c4836823 */ /* 0x000fc60000010083 */
[----:B------:R-:W-:Y:S04]  /*10de0*/  @P5 STG.E desc[UR6][R190.64+0x2c], R123 ;  /* 0x00002c7bbe005986 */ /* 0x000fe8000c101906 */
[----:B------:R0:W-:Y:S01]  /*10df0*/  @P5 STG.E.U16 desc[UR6][R200.64+0x16], R132 ;  /* 0x00001684c8005986 */ /* 0x0001e2000c101506 */
[----:B------:R-:W-:Y:S01]  /*10e00*/  ISETP.GE.AND P5, PT, R0, 0xd, PT ;  /* 0x0000000d0000780c */ /* 0x000fe20003fa6270 */
[----:B------:R-:W-:-:S05]  /*10e10*/  @P6 FADD.FTZ R129, R188, R129 ;  /* 0x00000081bc816221 */ /* 0x000fca0000010000 */
[----:B------:R-:W-:Y:S01]  /*10e20*/  @P6 F2FP.F16.F32.PACK_AB R129, RZ, R129 ;  /* 0x00000081ff81623e */ /* 0x000fe200000000ff */
[----:B------:R-:W-:-:S03]  /*10e30*/  HADD2.F32 R128, -RZ, R135.H0_H0 ;  /* 0x20000087ff807230 */ /* 0x000fc60000004100 */
[----:B0-----:R-:W-:-:S03]  /*10e40*/  PRMT R132, R129, 0x7610, R132 ;  /* 0x0000761081847816 */ /* 0x001fc60000000084 */
[----:B------:R-:W4:Y:S01]  /*10e50*/  @P5 LDG.E.CONSTANT R122, desc[UR6][R198.64] ;  /* 0x00000006c67a5981 */ /* 0x000f22000c1e9900 */
[----:B------:R-:W-:-:S03]  /*10e60*/  HADD2.F32 R130, -RZ, R135.H1_H1 ;  /* 0x30000087ff827230 */ /* 0x000fc60000004100 */
[----:B------:R-:W4:Y:S01]  /*10e70*/  @P5 LDG.E.CONSTANT R123, desc[UR6][R198.64] ;  /* 0x00000006c67b5981 */ /* 0x000f22000c1e9900 */
[----:B------:R-:W-:-:S03]  /*10e80*/  @P0 FADD.FTZ R129, R128, -R197 ;  /* 0x800000c580810221 */ /* 0x000fc60000010000 */
[----:B------:R0:W-:Y:S04]  /*10e90*/  @P6 STG.E desc[UR6][R190.64+0x30], R116 ;  /* 0x00003074be006986 */ /* 0x0001e8000c101906 */
[----:B------:R-:W-:Y:S04]  /*10ea0*/  @P6 STG.E.U16 desc[UR6][R200.64+0x18], R132 ;  /* 0x00001884c8006986 */ /* 0x000fe8000c101506 */
[----:B------:R1:W-:Y:S01]  /*10eb0*/  @P6 STG.E desc[UR6][R190.64+0x34], R117 ;  /* 0x00003475be006986 */ /* 0x0003e2000c101906 */
[----:B------:R-:W-:Y:S01]  /*10ec0*/  @P0 FFMA.FTZ R129, R196, -0.69314718246459960938, R129 ;  /* 0xbf317218c4810823 */ /* 0x000fe20000010081 */
[----:B--2---:R-:W-:-:S05]  /*10ed0*/  @P6 FADD.FTZ R131, R206, R131 ;  /* 0x00000083ce836221 */ /* 0x004fca0000010000 */
[----:B------:R-:W-:-:S04]  /*10ee0*/  @P6 F2FP.F16.F32.PACK_AB R131, RZ, R131 ;  /* 0x00000083ff83623e */ /* 0x000fc800000000ff */
[----:B------:R-:W-:Y:S01]  /*10ef0*/  PRMT R133, R131, 0x7610, R133 ;  /* 0x0000761083857816 */ /* 0x000fe20000000085 */
[----:B------:R-:W-:-:S04]  /*10f00*/  @P0 FADD.FTZ R131, R130, -R197 ;  /* 0x800000c582830221 */ /* 0x000fc80000010000 */
[----:B------:R2:W-:Y:S01]  /*10f10*/  @P6 STG.E.U16 desc[UR6][R200.64+0x1a], R133 ;  /* 0x00001a85c8006986 */ /* 0x0005e2000c101506 */
[----:B------:R-:W-:Y:S01]  /*10f20*/  ISETP.GE.AND P6, PT, R0, 0xe, PT ;  /* 0x0000000e0000780c */ /* 0x000fe20003fc6270 */
[----:B------:R-:W-:Y:S02]  /*10f30*/  @P0 FFMA.FTZ R128, R196, -0.69314718246459960938, R131 ;  /* 0xbf317218c4800823 */ /* 0x000fe40000010083 */
[----:B------:R-:W-:Y:S10]  /*10f40*/  @P0 STG.E desc[UR6][R190.64+0x38], R118 ;  /* 0x00003876be000986 */ /* 0x000ff4000c101906 */
[----:B0-----:R-:W4:Y:S04]  /*10f50*/  @P6 LDG.E.CONSTANT R116, desc[UR6][R198.64] ;  /* 0x00000006c6746981 */ /* 0x001f28000c1e9900 */
[----:B-1----:R-:W4:Y:S01]  /*10f60*/  @P6 LDG.E.CONSTANT R117, desc[UR6][R198.64] ;  /* 0x00000006c6756981 */ /* 0x002f22000c1e9900 */
[----:B------:R-:W-:Y:S01]  /*10f70*/  @P0 FADD.FTZ R129, R208, R129 ;  /* 0x00000081d0810221 */ /* 0x000fe20000010000 */
[----:B------:R-:W-:-:S04]  /*10f80*/  @P0 FADD.FTZ R128, R207, R128 ;  /* 0x00000080cf800221 */ /* 0x000fc80000010000 */
        /* <DEDUP_REMOVED lines=8> */
[----:B------:R-:W4:Y:S04]  /*11010*/  @P0 LDG.E.CONSTANT R129, desc[UR6][R198.64] ;  /* 0x00000006c6810981 */ /* 0x000f28000c1e9900 */
[----:B------:R-:W4:Y:S01]  /*11020*/  @P0 LDG.E.CONSTANT R128, desc[UR6][R198.64] ;  /* 0x00000006c6800981 */ /* 0x000f22000c1e9900 */
[--C-:B------:R-:W-:Y:S02]  /*11030*/  HADD2.F32 R130, -RZ, R136.reuse.H0_H0 ;  /* 0x20000088ff827230 */ /* 0x100fe40000004100 */
[----:B------:R-:W-:-:S03]  /*11040*/  HADD2.F32 R136, -RZ, R136.H1_H1 ;  /* 0x30000088ff887230 */ /* 0x000fc60000004100 */
[--C-:B------:R-:W-:Y:S02]  /*11050*/  @P1 FADD.FTZ R131, R130, -R197.reuse ;  /* 0x800000c582831221 */ /* 0x100fe40000010000 */
[----:B--2---:R-:W-:Y:S01]  /*11060*/  @P1 FADD.FTZ R133, R136, -R197 ;  /* 0x800000c588851221 */ /* 0x004fe20000010000 */
[--C-:B0-----:R-:W-:Y:S02]  /*11070*/  HADD2.F32 R132, -RZ, R137.reuse.H1_H1 ;  /* 0x30000089ff847230 */ /* 0x101fe40000004100 */
[C---:B------:R-:W-:Y:S01]  /*11080*/  @P1 FFMA.FTZ R118, R196.reuse, -0.69314718246459960938, R131 ;  /* 0xbf317218c4761823 */ /* 0x040fe20000010083 */
[----:B------:R-:W-:Y:S02]  /*11090*/  HADD2.F32 R130, -RZ, R137.H0_H0 ;  /* 0x20000089ff827230 */ /* 0x000fe40000004100 */
[----:B------:R-:W-:Y:S01]  /*110a0*/  @P1 FFMA.FTZ R133, R196, -0.69314718246459960938, R133 ;  /* 0xbf317218c4851823 */ /* 0x000fe20000010085 */
[--C-:B------:R-:W-:Y:S02]  /*110b0*/  @P2 FADD.FTZ R131, R132, -R197.reuse ;  /* 0x800000c584832221 */ /* 0x100fe40000010000 */
[----:B-1----:R-:W-:Y:S01]  /*110c0*/  @P2 FADD.FTZ R119, R130, -R197 ;  /* 0x800000c582772221 */ /* 0x002fe20000010000 */
[----:B------:R-:W-:Y:S01]  /*110d0*/  @P1 FADD.FTZ R3, R3, R118 ;  /* 0x0000007603031221 */ /* 0x000fe20000010000 */
[----:B------:R-:W-:Y:S01]  /*110e0*/  @P2 FFMA.FTZ R118, R196, -0.69314718246459960938, R131 ;  /* 0xbf317218c4762823 */ /* 0x000fe20000010083 */
[----:B---3--:R-:W-:-:S03]  /*110f0*/  @P1 FADD.FTZ R2, R2, R133 ;  /* 0x0000008502021221 */ /* 0x008fc60000010000 */
[----:B------:R-:W-:Y:S01]  /*11100*/  @P1 F2FP.F16.F32.PACK_AB R3, RZ, R3 ;  /* 0x00000003ff03123e */ /* 0x000fe200000000ff */
[----:B------:R-:W-:Y:S01]  /*11110*/  @P2 FFMA.FTZ R119, R196, -0.69314718246459960938, R119 ;  /* 0xbf317218c4772823 */ /* 0x000fe20000010077 */
[----:B------:R-:W-:Y:S02]  /*11120*/  @P1 F2FP.F16.F32.PACK_AB R2, RZ, R2 ;  /* 0x00000002ff02123e */ /* 0x000fe400000000ff */
[----:B------:R-:W-:Y:S01]  /*11130*/  PRMT R130, R3, 0x7610, R130 ;  /* 0x0000761003827816 */ /* 0x000fe20000000082 */
[----:B------:R-:W-:Y:S01]  /*11140*/  @P2 FADD.FTZ R118, R125, R118 ;  /* 0x000000767d762221 */ /* 0x000fe20000010000 */
[----:B------:R-:W-:Y:S01]  /*11150*/  PRMT R131, R2, 0x7610, R131 ;  /* 0x0000761002837816 */ /* 0x000fe20000000083 */
[----:B------:R-:W-:Y:S01]  /*11160*/  HADD2.F32 R2, -RZ, R138.H0_H0 ;  /* 0x2000008aff027230 */ /* 0x000fe20000004100 */
[----:B------:R-:W-:Y:S02]  /*11170*/  @P1 STG.E desc[UR6][R190.64+0x40], R112 ;  /* 0x00004070be001986 */ /* 0x000fe4000c101906 */
[----:B------:R-:W-:-:S02]  /*11180*/  @P2 F2FP.F16.F32.PACK_AB R118, RZ, R118 ;  /* 0x00000076ff76223e */ /* 0x000fc400000000ff */
[----:B------:R-:W-:Y:S01]  /*11190*/  @P1 STG.E.U16 desc[UR6][R200.64+0x20], R130 ;  /* 0x00002082c8001986 */ /* 0x000fe2000c101506 */
[----:B------:R-:W-:-:S03]  /*111a0*/  @P2 FADD.FTZ R119, R124, R119 ;  /* 0x000000777c772221 */ /* 0x000fc60000010000 */
[----:B------:R0:W-:Y:S01]  /*111b0*/  @P1 STG.E desc[UR6][R190.64+0x44], R113 ;  /* 0x00004471be001986 */ /* 0x0001e2000c101906 */
[----:B------:R-:W-:Y:S01]  /*111c0*/  @P3 FADD.FTZ R3, R2, -R197 ;  /* 0x800000c502033221 */ /* 0x000fe20000010000 */
[----:B------:R-:W-:Y:S01]  /*111d0*/  HADD2.F32 R138, -RZ, R138.H1_H1 ;  /* 0x3000008aff8a7230 */ /* 0x000fe20000004100 */
[----:B------:R-:W-:Y:S01]  /*111e0*/  @P2 F2FP.F16.F32.PACK_AB R119, RZ, R119 ;  /* 0x00000077ff77223e */ /* 0x000fe200000000ff */
[----:B------:R-:W-:Y:S01]  /*111f0*/  @P1 STG.E.U16 desc[UR6][R200.64+0x22], R131 ;  /* 0x00002283c8001986 */ /* 0x000fe2000c101506 */
[----:B------:R-:W-:Y:S02]  /*11200*/  ISETP.GE.AND P1, PT, R0, 0x10, PT ;  /* 0x000000100000780c */ /* 0x000fe40003f26270 */
[----:B------:R-:W-:Y:S01]  /*11210*/  PRMT R124, R118, 0x7610, R124 ;  /* 0x00007610767c7816 */ /* 0x000fe2000000007c */
[----:B------:R-:W-:Y:S01]  /*11220*/  @P2 STG.E desc[UR6][R190.64+0x48], R114 ;  /* 0x00004872be002986 */ /* 0x000fe2000c101906 */
[----:B------:R-:W-:-:S03]  /*11230*/  @P3 FFMA.FTZ R2, R196, -0.69314718246459960938, R3 ;  /* 0xbf317218c4023823 */ /* 0x000fc60000010003 */
[----:B------:R-:W-:Y:S01]  /*11240*/  @P2 STG.E.U16 desc[UR6][R200.64+0x24], R119 ;  /* 0x00002477c8002986 */ /* 0x000fe2000c101506 */
[----:B0-----:R-:W-:-:S03]  /*11250*/  @P3 FADD.FTZ R113, R138, -R197 ;  /* 0x800000c58a713221 */ /* 0x001fc60000010000 */
[----:B------:R-:W-:Y:S01]  /*11260*/  @P2 STG.E desc[UR6][R190.64+0x4c], R115 ;  /* 0x00004c73be002986 */ /* 0x000fe2000c101906 */
[----:B------:R-:W-:-:S03]  /*11270*/  HADD2.F32 R118, -RZ, R139.H0_H0 ;  /* 0x2000008bff767230 */ /* 0x000fc60000004100 */
[----:B------:R0:W-:Y:S01]  /*11280*/  @P2 STG.E.U16 desc[UR6][R200.64+0x26], R124 ;  /* 0x0000267cc8002986 */ /* 0x0001e2000c101506 */
[----:B------:R-:W-:Y:S01]  /*11290*/  ISETP.GE.AND P2, PT, R0, 0x11, PT ;  /* 0x000000110000780c */ /* 0x000fe20003f46270 */
[----:B------:R-:W-:Y:S01]  /*112a0*/  @P3 FADD.FTZ R2, R127, R2 ;  /* 0x000000027f023221 */ /* 0x000fe20000010000 */
[----:B------:R-:W-:Y:S01]  /*112b0*/  @P3 FFMA.FTZ R3, R196, -0.69314718246459960938, R113 ;  /* 0xbf317218c4033823 */ /* 0x000fe20000010071 */
[----:B------:R-:W2:Y:S03]  /*112c0*/  @P1 LDG.E.CONSTANT R112, desc[UR6][R198.64] ;  /* 0x00000006c6701981 */ /* 0x000ea6000c1e9900 */
[----:B------:R-:W-:Y:S01]  /*112d0*/  @P3 F2FP.F16.F32.PACK_AB R2, RZ, R2 ;  /* 0x00000002ff02323e */ /* 0x000fe200000000ff */
[----:B------:R-:W3:Y:S01]  /*112e0*/  @P1 LDG.E.CONSTANT R113, desc[UR6][R198.64] ;  /* 0x00000006c6711981 */ /* 0x000ee2000c1e9900 */
[----:B0-----:R-:W-:Y:S02]  /*112f0*/  HADD2.F32 R124, -RZ, R139.H1_H1 ;  /* 0x3000008bff7c7230 */ /* 0x001fe40000004100 */
[----:B------:R-:W-:Y:S01]  /*11300*/  @P3 FADD.FTZ R3, R126, R3 ;  /* 0x000000037e033221 */ /* 0x000fe20000010000 */
[----:B------:R-:W-:Y:S01]  /*11310*/  @P4 FADD.FTZ R115, R118, -R197 ;  /* 0x800000c576734221 */ /* 0x000fe20000010000 */
[----:B------:R-:W-:Y:S01]  /*11320*/  PRMT R125, R2, 0x7610, R125 ;  /* 0x00007610027d7816 */ /* 0x000fe2000000007d */
[----:B------:R-:W-:Y:S01]  /*11330*/  @P4 FADD.FTZ R119, R124, -R197 ;  /* 0x800000c57c774221 */ /* 0x000fe20000010000 */
[----:B------:R0:W-:Y:S01]  /*11340*/  @P3 STG.E desc[UR6][R190.64+0x50], R108 ;  /* 0x0000506cbe003986 */ /* 0x0001e2000c101906 */
[----:B------:R-:W-:Y:S01]  /*11350*/  @P4 FFMA.FTZ R115, R196, -0.69314718246459960938, R115 ;  /* 0xbf317218c4734823 */ /* 0x000fe20000010073 */
[----:B------:R-:W-:-:S02]  /*11360*/  @P3 F2FP.F16.F32.PACK_AB R114, RZ, R3 ;  /* 0x00000003ff72323e */ /* 0x000fc400000000ff */
[----:B------:R-:W2:Y:S01]  /*11370*/  @P2 LDG.E.CONSTANT R3, desc[UR6][R198.64] ;  /* 0x00000006c6032981 */ /* 0x000ea2000c1e9900 */
[----:B----4-:R-:W-:-:S03]  /*11380*/  @P4 FADD.FTZ R115, R120, R115 ;  /* 0x0000007378734221 */ /* 0x010fc60000010000 */
[----:B------:R-:W-:Y:S01]  /*11390*/  @P3 STG.E.U16 desc[UR6][R200.64+0x28], R125 ;  /* 0x0000287dc8003986 */ /* 0x000fe2000c101506 */
[----:B0-----:R-:W-:-:S03]  /*113a0*/  @P4 FFMA.FTZ R108, R196, -0.69314718246459960938, R119 ;  /* 0xbf317218c46c4823 */ /* 0x001fc60000010077 */
[----:B------:R0:W-:Y:S01]  /*113b0*/  @P3 STG.E desc[UR6][R190.64+0x54], R109 ;  /* 0x0000546dbe003986 */ /* 0x0001e2000c101906 */
[----:B------:R-:W-:-:S03]  /*113c0*/  @P4 FADD.FTZ R108, R121, R108 ;  /* 0x0000006c796c4221 */ /* 0x000fc60000010000 */
[----:B------:R-:W4:Y:S01]  /*113d0*/  @P2 LDG.E.CONSTANT R2, desc[UR6][R198.64] ;  /* 0x00000006c6022981 */ /* 0x000f22000c1e9900 */
[----:B------:R-:W-:-:S03]  /*113e0*/  @P4 F2FP.F16.F32.PACK_AB R115, RZ, R115 ;  /* 0x00000073ff73423e */ /* 0x000fc600000000ff */
[----:B------:R1:W-:Y:S01]  /*113f0*/  @P3 STG.E.U16 desc[UR6][R200.64+0x2a], R114 ;  /* 0x00002a72c8003986 */ /* 0x0003e2000c101506 */
[----:B------:R-:W-:Y:S02]  /*11400*/  ISETP.GE.AND P3, PT, R0, 0x12, PT ;  /* 0x000000120000780c */ /* 0x000fe40003f66270 */
[----:B------:R-:W-:Y:S02]  /*11410*/  @P4 F2FP.F16.F32.PACK_AB R108, RZ, R108 ;  /* 0x0000006cff6c423e */ /* 0x000fe400000000ff */
[----:B------:R-:W-:Y:S02]  /*11420*/  PRMT R118, R115, 0x7610, R118 ;  /* 0x0000761073767816 */ /* 0x000fe40000000076 */
[----:B------:R-:W-:Y:S01]  /*11430*/  PRMT R120, R108, 0x7610, R120 ;  /* 0x000076106c787816 */ /* 0x000fe20000000078 */
[--C-:B------:R-:W-:Y:S01]  /*11440*/  HADD2.F32 R108, -RZ, R140.reuse.H0_H0 ;  /* 0x2000008cff6c7230 */ /* 0x100fe20000004100 */
[----:B------:R1:W-:Y:S01]  /*11450*/  @P4 STG.E desc[UR6][R190.64+0x58], R110 ;  /* 0x0000586ebe004986 */ /* 0x0003e2000c101906 */
[----:B------:R-:W-:-:S03]  /*11460*/  HADD2.F32 R140, -RZ, R140.H1_H1 ;  /* 0x3000008cff8c7230 */ /* 0x000fc60000004100 */
[----:B------:R1:W-:Y:S01]  /*11470*/  @P4 STG.E.U16 desc[UR6][R200.64+0x2c], R118 ;  /* 0x00002c76c8004986 */ /* 0x0003e2000c101506 */
[----:B0-----:R-:W-:-:S03]  /*11480*/  @P5 FADD.FTZ R109, R108, -R197 ;  /* 0x800000c56c6d5221 */ /* 0x001fc60000010000 */
[----:B------:R0:W-:Y:S01]  /*11490*/  @P4 STG.E desc[UR6][R190.64+0x5c], R111 ;  /* 0x00005c6fbe004986 */ /* 0x0001e2000c101906 */
[----:B------:R-:W-:-:S03]  /*114a0*/  @P5 FADD.FTZ R119, R140, -R197 ;  /* 0x800000c58c775221 */ /* 0x000fc60000010000 */
[----:B------:R-:W4:Y:S04]  /*114b0*/  @P3 LDG.E.CONSTANT R115, desc[UR6][R198.64] ;  /* 0x00000006c6733981 */ /* 0x000f28000c1e9900 */
[----:B------:R-:W-:Y:S01]  /*114c0*/  @P4 STG.E.U16 desc[UR6][R200.64+0x2e], R120 ;  /* 0x00002e78c8004986 */ /* 0x000fe2000c101506 */
[----:B------:R-:W-:Y:S01]  /*114d0*/  ISETP.GE.AND P4, PT, R0, 0x13, PT ;  /* 0x000000130000780c */ /* 0x000fe20003f86270 */
[C---:B------:R-:W-:Y:S01]  /*114e0*/  @P5 FFMA.FTZ R109, R196.reuse, -0.69314718246459960938, R109 ;  /* 0xbf317218c46d5823 */ /* 0x040fe2000001006d */
[----:B------:R-:W-:Y:S01]  /*114f0*/  @P5 FFMA.FTZ R108, R196, -0.69314718246459960938, R119 ;  /* 0xbf317218c46c5823 */ /* 0x000fe20000010077 */
[----:B-1----:R-:W4:Y:S02]  /*11500*/  @P3 LDG.E.CONSTANT R114, desc[UR6][R198.64] ;  /* 0x00000006c6723981 */ /* 0x002f24000c1e9900 */
[----:B------:R-:W-:Y:S01]  /*11510*/  @P5 FADD.FTZ R122, R122, R109 ;  /* 0x0000006d7a7a5221 */ /* 0x000fe20000010000 */
[----:B------:R-:W-:Y:S01]  /*11520*/  @P5 FADD.FTZ R123, R123, R108 ;  /* 0x0000006c7b7b5221 */ /* 0x000fe20000010000 */
[----:B------:R-:W-:-:S03]  /*11530*/  HADD2.F32 R110, -RZ, R141.H0_H0 ;  /* 0x2000008dff6e7230 */ /* 0x000fc60000004100 */
[----:B------:R-:W-:Y:S01]  /*11540*/  @P5 F2FP.F16.F32.PACK_AB R122, RZ, R122 ;  /* 0x0000007aff7a523e */ /* 0x000fe200000000ff */
[----:B------:R-:W-:Y:S01]  /*11550*/  HADD2.F32 R118, -RZ, R141.H1_H1 ;  /* 0x3000008dff767230 */ /* 0x000fe20000004100 */
[----:B------:R-:W-:Y:S01]  /*11560*/  @P5 F2FP.F16.F32.PACK_AB R123, RZ, R123 ;  /* 0x0000007bff7b523e */ /* 0x000fe200000000ff */
[----:B------:R-:W4:Y:S04]  /*11570*/  @P4 LDG.E.CONSTANT R109, desc[UR6][R198.64] ;  /* 0x00000006c66d4981 */ /* 0x000f28000c1e9900 */
[----:B------:R-:W4:Y:S01]  /*11580*/  @P4 LDG.E.CONSTANT R108, desc[UR6][R198.64] ;  /* 0x00000006c66c4981 */ /* 0x000f22000c1e9900 */
[----:B0-----:R-:W-:-:S03]  /*11590*/  @P6 FADD.FTZ R111, R110, -R197 ;  /* 0x800000c56e6f6221 */ /* 0x001fc60000010000 */
[----:B------:R-:W-:Y:S01]  /*115a0*/  @P5 STG.E desc[UR6][R190.64+0x60], R104 ;  /* 0x00006068be005986 */ /* 0x000fe2000c101906 */
[----:B------:R-:W-:-:S03]  /*115b0*/  @P6 FADD.FTZ R119, R118, -R197 ;  /* 0x800000c576776221 */ /* 0x000fc60000010000 */
[----:B------:R-:W-:Y:S04]  /*115c0*/  @P5 STG.E.U16 desc[UR6][R200.64+0x30], R122 ;  /* 0x0000307ac8005986 */ /* 0x000fe8000c101506 */
[----:B------:R0:W-:Y:S04]  /*115d0*/  @P5 STG.E desc[UR6][R190.64+0x64], R105 ;  /* 0x00006469be005986 */ /* 0x0001e8000c101906 */
[----:B------:R-:W-:Y:S01]  /*115e0*/  @P5 STG.E.U16 desc[UR6][R200.64+0x32], R123 ;  /* 0x0000327bc8005986 */ /* 0x000fe2000c101506 */
[----:B------:R-:W-:Y:S01]  /*115f0*/  ISETP.GE.AND P5, PT, R0, 0x14, PT ;  /* 0x000000140000780c */ /* 0x000fe20003fa6270 */
[C---:B------:R-:W-:Y:S01]  /*11600*/  @P6 FFMA.FTZ R111, R196.reuse, -0.69314718246459960938, R111 ;  /* 0xbf317218c46f6823 */ /* 0x040fe2000001006f */
[----:B------:R-:W-:Y:S01]  /*11610*/  @P6 FFMA.FTZ R110, R196, -0.69314718246459960938, R119 ;  /* 0xbf317218c46e6823 */ /* 0x000fe20000010077 */
[----:B------:R-:W-:Y:S10]  /*11620*/  @P6 STG.E desc[UR6][R190.64+0x68], R106 ;  /* 0x0000686abe006986 */ /* 0x000ff4000c101906 */
[----:B0-----:R-:W4:Y:S04]  /*11630*/  @P5 LDG.E.CONSTANT R105, desc[UR6][R198.64] ;  /* 0x00000006c6695981 */ /* 0x001f28000c1e9900 */
[----:B------:R-:W4:Y:S01]  /*11640*/  @P5 LDG.E.CONSTANT R104, desc[UR6][R198.64] ;  /* 0x00000006c6685981 */ /* 0x000f22000c1e9900 */
[----:B------:R-:W-:Y:S01]  /*11650*/  @P6 FADD.FTZ R111, R116, R111 ;  /* 0x0000006f746f6221 */ /* 0x000fe20000010000 */
[----:B------:R-:W-:-:S04]  /*11660*/  @P6 FADD.FTZ R110, R117, R110 ;  /* 0x0000006e756e6221 */ /* 0x000fc80000010000 */
[----:B------:R-:W-:Y:S02]  /*11670*/  @P6 F2FP.F16.F32.PACK_AB R111, RZ, R111 ;  /* 0x0000006fff6f623e */ /* 0x000fe400000000ff */
[----:B------:R-:W-:Y:S02]  /*11680*/  @P6 F2FP.F16.F32.PACK_AB R110, RZ, R110 ;  /* 0x0000006eff6e623e */ /* 0x000fe400000000ff */
[----:B------:R-:W-:Y:S02]  /*11690*/  PRMT R118, R111, 0x7610, R118 ;  /* 0x000076106f767816 */ /* 0x000fe40000000076 */
[----:B------:R-:W-:Y:S01]  /*116a0*/  PRMT R119, R110, 0x7610, R119 ;  /* 0x000076106e777816 */ /* 0x000fe20000000077 */
[--C-:B------:R-:W-:Y:S02]  /*116b0*/  HADD2.F32 R110, -RZ, R142.reuse.H0_H0 ;  /* 0x2000008eff6e7230 */ /* 0x100fe40000004100 */
[----:B------:R-:W-:Y:S01]  /*116c0*/  HADD2.F32 R142, -RZ, R142.H1_H1 ;  /* 0x3000008eff8e7230 */ /* 0x000fe20000004100 */
[----:B------:R-:W-:Y:S02]  /*116d0*/  @P6 STG.E.U16 desc[UR6][R200.64+0x34], R118 ;  /* 0x00003476c8006986 */ /* 0x000fe4000c101506 */
[----:B------:R-:W-:-:S02]  /*116e0*/  @P0 FADD.FTZ R111, R110, -R197 ;  /* 0x800000c56e6f0221 */ /* 0x000fc40000010000 */
[----:B------:R0:W-:Y:S01]  /*116f0*/  @P6 STG.E desc[UR6][R190.64+0x6c], R107 ;  /* 0x00006c6bbe006986 */ /* 0x0001e2000c101906 */
[----:B------:R-:W-:-:S03]  /*11700*/  @P0 FADD.FTZ R117, R142, -R197 ;  /* 0x800000c58e750221 */ /* 0x000fc60000010000 */
[----:B------:R-:W-:Y:S01]  /*11710*/  @P6 STG.E.U16 desc[UR6][R200.64+0x36], R119 ;  /* 0x00003677c8006986 */ /* 0x000fe2000c101506 */
[----:B------:R-:W-:Y:S01]  /*11720*/  ISETP.GE.AND P6, PT, R0, 0x15, PT ;  /* 0x000000150000780c */ /* 0x000fe20003fc6270 */
[C---:B------:R-:W-:Y:S01]  /*11730*/  @P0 FFMA.FTZ R116, R196.reuse, -0.69314718246459960938, R111 ;  /* 0xbf317218c4740823 */ /* 0x040fe2000001006f */
[----:B------:R-:W-:Y:S01]  /*11740*/  @P0 FFMA.FTZ R117, R196, -0.69314718246459960938, R117 ;  /* 0xbf317218c4750823 */ /* 0x000fe20000010075 */
[----:B------:R1:W-:Y:S10]  /*11750*/  @P0 STG.E desc[UR6][R190.64+0x70], R100 ;  /* 0x00007064be000986 */ /* 0x0003f4000c101906 */
[----:B------:R-:W4:Y:S04]  /*11760*/  @P6 LDG.E.CONSTANT R111, desc[UR6][R198.64] ;  /* 0x00000006c66f6981 */ /* 0x000f28000c1e9900 */
[----:B------:R-:W4:Y:S01]  /*11770*/  @P6 LDG.E.CONSTANT R110, desc[UR6][R198.64] ;  /* 0x00000006c66e6981 */ /* 0x000f22000c1e9900 */
[----:B------:R-:W-:Y:S01]  /*11780*/  @P0 FADD.FTZ R116, R129, R116 ;  /* 0x0000007481740221 */ /* 0x000fe20000010000 */
[----:B------:R-:W-:-:S04]  /*11790*/  @P0 FADD.FTZ R117, R128, R117 ;  /* 0x0000007580750221 */ /* 0x000fc80000010000 */
        /* <DEDUP_REMOVED lines=8> */
[----:B0-----:R-:W4:Y:S04]  /*11820*/  @P0 LDG.E.CONSTANT R107, desc[UR6][R198.64] ;  /* 0x00000006c66b0981 */ /* 0x001f28000c1e9900 */
[----:B------:R-:W4:Y:S01]  /*11830*/  @P0 LDG.E.CONSTANT R106, desc[UR6][R198.64] ;  /* 0x00000006c66a0981 */ /* 0x000f22000c1e9900 */
[----:B------:R-:W-:-:S05]  /*11840*/  HADD2.F32 R116, -RZ, R143.H0_H0 ;  /* 0x2000008fff747230 */ /* 0x000fca0000004100 */
[----:B------:R-:W-:Y:S01]  /*11850*/  @P1 FADD.FTZ R117, R116, -R197 ;  /* 0x800000c574751221 */ /* 0x000fe20000010000 */
[--C-:B------:R-:W-:Y:S02]  /*11860*/  HADD2.F32 R116, -RZ, R144.reuse.H0_H0 ;  /* 0x20000090ff747230 */ /* 0x100fe40000004100 */
[----:B------:R-:W-:Y:S02]  /*11870*/  HADD2.F32 R144, -RZ, R144.H1_H1 ;  /* 0x30000090ff907230 */ /* 0x000fe40000004100 */
[----:B-1----:R-:W-:Y:S01]  /*11880*/  @P1 FFMA.FTZ R100, R196, -0.69314718246459960938, R117 ;  /* 0xbf317218c4641823 */ /* 0x002fe20000010075 */
[----:B------:R-:W-:Y:S01]  /*11890*/  @P2 FADD.FTZ R101, R116, -R197 ;  /* 0x800000c574652221 */ /* 0x000fe20000010000 */
[----:B------:R-:W-:-:S03]  /*118a0*/  HADD2.F32 R118, -RZ, R143.H1_H1 ;  /* 0x3000008fff767230 */ /* 0x000fc60000004100 */
[----:B------:R-:W-:Y:S02]  /*118b0*/  @P2 FFMA.FTZ R116, R196, -0.69314718246459960938, R101 ;  /* 0xbf317218c4742823 */ /* 0x000fe40000010065 */
[----:B------:R-:W-:Y:S01]  /*118c0*/  @P1 FADD.FTZ R119, R118, -R197 ;  /* 0x800000c576771221 */ /* 0x000fe20000010000 */
[----:B------:R-:W-:Y:S03]  /*118d0*/  @P1 STG.E desc[UR6][R190.64+0x78], R102 ;  /* 0x00007866be001986 */ /* 0x000fe6000c101906 */
[----:B------:R-:W-:Y:S01]  /*118e0*/  @P1 FFMA.FTZ R119, R196, -0.69314718246459960938, R119 ;  /* 0xbf317218c4771823 */ /* 0x000fe20000010077 */
[----:B---3--:R-:W-:Y:S01]  /*118f0*/  @P1 FADD.FTZ R100, R113, R100 ;  /* 0x0000006471641221 */ /* 0x008fe20000010000 */
[----:B------:R-:W-:-:S04]  /*11900*/  @P2 FADD.FTZ R113, R144, -R197 ;  /* 0x800000c590712221 */ /* 0x000fc80000010000 */
[----:B------:R-:W-:Y:S01]  /*11910*/  @P1 F2FP.F16.F32.PACK_AB R100, RZ, R100 ;  /* 0x00000064ff64123e */ /* 0x000fe200000000ff */
[----:B------:R-:W-:Y:S01]  /*11920*/  @P2 FFMA.FTZ R113, R196, -0.69314718246459960938, R113 ;  /* 0xbf317218c4712823 */ /* 0x000fe20000010071 */
[----:B--2---:R-:W-:-:S03]  /*11930*/  @P2 FADD.FTZ R3, R3, R116 ;  /* 0x0000007403032221 */ /* 0x004fc60000010000 */
[----:B------:R0:W-:Y:S01]  /*11940*/  @P1 STG.E.U16 desc[UR6][R200.64+0x3c], R100 ;  /* 0x00003c64c8001986 */ /* 0x0001e2000c101506 */
[----:B------:R-:W-:Y:S01]  /*11950*/  @P1 FADD.FTZ R112, R112, R119 ;  /* 0x0000007770701221 */ /* 0x000fe20000010000 */
[----:B------:R-:W-:Y:S01]  /*11960*/  @P2 F2FP.F16.F32.PACK_AB R3, RZ, R3 ;  /* 0x00000003ff03223e */ /* 0x000fe200000000ff */
[--C-:B----4-:R-:W-:Y:S01]  /*11970*/  @P2 FADD.FTZ R2, R2, R113.reuse ;  /* 0x0000007102022221 */ /* 0x110fe20000010000 */
[----:B0-----:R-:W-:Y:S02]  /*11980*/  HADD2.F32 R100, -RZ, R145.H0_H0 ;  /* 0x20000091ff647230 */ /* 0x001fe40000004100 */
[----:B------:R-:W-:Y:S02]  /*11990*/  PRMT R113, R3, 0x7610, R113 ;  /* 0x0000761003717816 */ /* 0x000fe40000000071 */
[----:B------:R-:W-:Y:S01]  /*119a0*/  @P2 F2FP.F16.F32.PACK_AB R2, RZ, R2 ;  /* 0x00000002ff02223e */ /* 0x000fe200000000ff */
[----:B------:R-:W-:Y:S01]  /*119b0*/  @P3 FADD.FTZ R3, R100, -R197 ;  /* 0x800000c564033221 */ /* 0x000fe20000010000 */
[----:B------:R-:W-:-:S02]  /*119c0*/  @P1 F2FP.F16.F32.PACK_AB R112, RZ, R112 ;  /* 0x00000070ff70123e */ /* 0x000fc400000000ff */
[----:B------:R-:W-:Y:S01]  /*119d0*/  PRMT R116, R2, 0x7610, R116 ;  /* 0x0000761002747816 */ /* 0x000fe20000000074 */
[----:B------:R-:W-:Y:S01]  /*119e0*/  @P3 FFMA.FTZ R2, R196, -0.69314718246459960938, R3 ;  /* 0xbf317218c4023823 */ /* 0x000fe20000010003 */
[----:B------:R-:W-:Y:S01]  /*119f0*/  @P1 STG.E desc[UR6][R190.64+0x7c], R103 ;  /* 0x00007c67be001986 */ /* 0x000fe2000c101906 */
[----:B------:R-:W-:-:S03]  /*11a00*/  HADD2.F32 R102, -RZ, R145.H1_H1 ;  /* 0x30000091ff667230 */ /* 0x000fc60000004100 */
[----:B------:R-:W-:Y:S01]  /*11a10*/  @P1 STG.E.U16 desc[UR6][R200.64+0x3e], R112 ;  /* 0x00003e70c8001986 */ /* 0x000fe2000c101506 */
[----:B------:R-:W-:-:S03]  /*11a20*/  ISETP.GE.AND P1, PT, R0, 0x17, PT ;  /* 0x000000170000780c */ /* 0x000fc60003f26270 */
[----:B------:R0:W-:Y:S01]  /*11a30*/  @P2 STG.E desc[UR6][R190.64+0x80], R96 ;  /* 0x00008060be002986 */ /* 0x0001e2000c101906 */
[----:B------:R-:W-:-:S03]  /*11a40*/  @P3 FADD.FTZ R2, R115, R2 ;  /* 0x0000000273023221 */ /* 0x000fc60000010000 */
[----:B------:R-:W-:Y:S01]  /*11a50*/  @P2 STG.E.U16 desc[UR6][R200.64+0x40], R113 ;  /* 0x00004071c8002986 */ /* 0x000fe2000c101506 */
[----:B------:R-:W-:-:S05]  /*11a60*/  @P3 FADD.FTZ R101, R102, -R197 ;  /* 0x800000c566653221 */ /* 0x000fca0000010000 */
[----:B------:R-:W2:Y:S01]  /*11a70*/  @P1 LDG.E.CONSTANT R100, desc[UR6][R198.64] ;  /* 0x00000006c6641981 */ /* 0x000ea2000c1e9900 */
[--C-:B0-----:R-:W-:Y:S02]  /*11a80*/  HADD2.F32 R96, -RZ, R146.reuse.H0_H0 ;  /* 0x20000092ff607230 */ /* 0x101fe40000004100 */
[----:B------:R-:W-:Y:S01]  /*11a90*/  HADD2.F32 R146, -RZ, R146.H1_H1 ;  /* 0x30000092ff927230 */ /* 0x000fe20000004100 */
[----:B------:R-:W-:Y:S01]  /*11aa0*/  @P3 F2FP.F16.F32.PACK_AB R2, RZ, R2 ;  /* 0x00000002ff02323e */ /* 0x000fe200000000ff */
[----:B------:R0:W-:Y:S01]  /*11ab0*/  @P2 STG.E desc[UR6][R190.64+0x84], R97 ;  /* 0x00008461be002986 */ /* 0x0001e2000c101906 */
[----:B------:R-:W-:Y:S01]  /*11ac0*/  @P4 FADD.FTZ R3, R96, -R197 ;  /* 0x800000c560034221 */ /* 0x000fe20000010000 */
[----:B------:R-:W-:Y:S01]  /*11ad0*/  @P3 FFMA.FTZ R101, R196, -0.69314718246459960938, R101 ;  /* 0xbf317218c4653823 */ /* 0x000fe20000010065 */
[----:B------:R-:W-:Y:S01]  /*11ae0*/  PRMT R103, R2, 0x7610, R103 ;  /* 0x0000761002677816 */ /* 0x000fe20000000067 */
[----:B------:R-:W3:Y:S01]  /*11af0*/  @P1 LDG.E.CONSTANT R102, desc[UR6][R198.64] ;  /* 0x00000006c6661981 */ /* 0x000ee2000c1e9900 */
[----:B------:R-:W-:Y:S01]  /*11b00*/  @P4 FFMA.FTZ R2, R196, -0.69314718246459960938, R3 ;  /* 0xbf317218c4024823 */ /* 0x000fe20000010003 */
[----:B------:R-:W-:Y:S01]  /*11b10*/  @P3 FADD.FTZ R101, R114, R101 ;  /* 0x0000006572653221 */ /* 0x000fe20000010000 */
[----:B0-----:R-:W-:-:S02]  /*11b20*/  @P4 FADD.FTZ R97, R146, -R197 ;  /* 0x800000c592614221 */ /* 0x001fc40000010000 */
[----:B------:R-:W-:Y:S02]  /*11b30*/  @P4 FADD.FTZ R2, R109, R2 ;  /* 0x000000026d024221 */ /* 0x000fe40000010000 */
[----:B------:R-:W-:Y:S01]  /*11b40*/  @P4 FFMA.FTZ R97, R196, -0.69314718246459960938, R97 ;  /* 0xbf317218c4614823 */ /* 0x000fe20000010061 */
[----:B------:R-:W-:Y:S03]  /*11b50*/  @P2 STG.E.U16 desc[UR6][R200.64+0x42], R116 ;  /* 0x00004274c8002986 */ /* 0x000fe6000c101506 */
[----:B------:R-:W-:Y:S01]  /*11b60*/  @P4 FADD.FTZ R97, R108, R97 ;  /* 0x000000616c614221 */ /* 0x000fe20000010000 */
[----:B------:R-:W-:Y:S01]  /*11b70*/  @P3 F2FP.F16.F32.PACK_AB R101, RZ, R101 ;  /* 0x00000065ff65323e */ /* 0x000fe200000000ff */
[----:B------:R0:W-:Y:S01]  /*11b80*/  @P3 STG.E desc[UR6][R190.64+0x88], R98 ;  /* 0x00008862be003986 */ /* 0x0001e2000c101906 */
[----:B------:R-:W-:Y:S01]  /*11b90*/  @P4 F2FP.F16.F32.PACK_AB R2, RZ, R2 ;  /* 0x00000002ff02423e */ /* 0x000fe200000000ff */
[----:B------:R-:W-:Y:S01]  /*11ba0*/  HADD2.F32 R96, -RZ, R147.H1_H1 ;  /* 0x30000093ff607230 */ /* 0x000fe20000004100 */
[----:B------:R-:W-:Y:S01]  /*11bb0*/  ISETP.GE.AND P2, PT, R0, 0x18, PT ;  /* 0x000000180000780c */ /* 0x000fe20003f46270 */
[----:B------:R-:W-:Y:S01]  /*11bc0*/  @P3 STG.E.U16 desc[UR6][R200.64+0x44], R103 ;  /* 0x00004467c8003986 */ /* 0x000fe2000c101506 */
[----:B------:R-:W-:-:S03]  /*11bd0*/  @P4 F2FP.F16.F32.PACK_AB R97, RZ, R97 ;  /* 0x00000061ff61423e */ /* 0x000fc600000000ff */
[----:B------:R1:W-:Y:S04]  /*11be0*/  @P3 STG.E desc[UR6][R190.64+0x8c], R99 ;  /* 0x00008c63be003986 */ /* 0x0003e8000c101906 */
[----:B------:R4:W-:Y:S04]  /*11bf0*/  @P3 STG.E.U16 desc[UR6][R200.64+0x46], R101 ;  /* 0x00004665c8003986 */ /* 0x0009e8000c101506 */
[----:B0-----:R-:W3:Y:S01]  /*11c00*/  @P2 LDG.E.CONSTANT R98, desc[UR6][R198.64] ;  /* 0x00000006c6622981 */ /* 0x001ee2000c1e9900 */
[----:B-1----:R-:W-:Y:S01]  /*11c10*/  PRMT R99, R2, 0x7610, R99 ;  /* 0x0000761002637816 */ /* 0x002fe20000000063 */
[----:B------:R-:W-:-:S02]  /*11c20*/  HADD2.F32 R2, -RZ, R147.H0_H0 ;  /* 0x20000093ff027230 */ /* 0x000fc40000004100 */
[----:B------:R-:W3:Y:S01]  /*11c30*/  @P2 LDG.E.CONSTANT R112, desc[UR6][R198.64] ;  /* 0x00000006c6702981 */ /* 0x000ee2000c1e9900 */
[----:B----4-:R-:W-:Y:S01]  /*11c40*/  PRMT R101, R97, 0x7610, R101 ;  /* 0x0000761061657816 */ /* 0x010fe20000000065 */
[--C-:B------:R-:W-:Y:S01]  /*11c50*/  @P5 FADD.FTZ R97, R96, -R197.reuse ;  /* 0x800000c560615221 */ /* 0x100fe20000010000 */
[----:B------:R-:W-:-:S03]  /*11c60*/  @P5 FADD.FTZ R3, R2, -R197 ;  /* 0x800000c502035221 */ /* 0x000fc60000010000 */
[----:B------:R-:W-:Y:S01]  /*11c70*/  @P5 FFMA.FTZ R2, R196, -0.69314718246459960938, R97 ;  /* 0xbf317218c4025823 */ /* 0x000fe20000010061 */
[----:B------:R-:W-:-:S03]  /*11c80*/  ISETP.GE.AND P3, PT, R0, 0x19, PT ;  /* 0x000000190000780c */ /* 0x000fc60003f66270 */
[----:B------:R-:W-:Y:S01]  /*11c90*/  @P5 FADD.FTZ R2, R105, R2 ;  /* 0x0000000269025221 */ /* 0x000fe20000010000 */
[----:B------:R-:W-:-:S04]  /*11ca0*/  @P5 FFMA.FTZ R3, R196, -0.69314718246459960938, R3 ;  /* 0xbf317218c4035823 */ /* 0x000fc80000010003 */
[----:B------:R-:W-:Y:S01]  /*11cb0*/  @P5 F2FP.F16.F32.PACK_AB R2, RZ, R2 ;  /* 0x00000002ff02523e */ /* 0x000fe200000000ff */
[----:B------:R-:W-:-:S03]  /*11cc0*/  @P5 FADD.FTZ R3, R104, R3 ;  /* 0x0000000368035221 */ /* 0x000fc60000010000 */
[----:B------:R-:W-:Y:S01]  /*11cd0*/  PRMT R97, R2, 0x7610, R97 ;  /* 0x0000761002617816 */ /* 0x000fe20000000061 */
[--C-:B------:R-:W-:Y:S01]  /*11ce0*/  HADD2.F32 R2, -RZ, R148.reuse.H0_H0 ;  /* 0x20000094ff027230 */ /* 0x100fe20000004100 */
[----:B------:R0:W-:Y:S01]  /*11cf0*/  @P4 STG.E desc[UR6][R190.64+0x90], R92 ;  /* 0x0000905cbe004986 */ /* 0x0001e2000c101906 */
[----:B------:R-:W-:Y:S01]  /*11d00*/  HADD2.F32 R148, -RZ, R148.H1_H1 ;  /* 0x30000094ff947230 */ /* 0x000fe20000004100 */
[----:B------:R-:W-:Y:S02]  /*11d10*/  @P5 F2FP.F16.F32.PACK_AB R3, RZ, R3 ;  /* 0x00000003ff03523e */ /* 0x000fe400000000ff */
[----:B------:R-:W-:Y:S04]  /*11d20*/  @P4 STG.E.U16 desc[UR6][R200.64+0x48], R99 ;  /* 0x00004863c8004986 */ /* 0x000fe8000c101506 */
[----:B------:R-:W4:Y:S04]  /*11d30*/  @P3 LDG.E.CONSTANT R108, desc[UR6][R198.64] ;  /* 0x00000006c66c3981 */ /* 0x000f28000c1e9900 */
[----:B------:R1:W-:Y:S01]  /*11d40*/  @P4 STG.E desc[UR6][R190.64+0x94], R93 ;  /* 0x0000945dbe004986 */ /* 0x0003e2000c101906 */
[----:B0-----:R-:W-:Y:S01]  /*11d50*/  PRMT R92, R3, 0x7610, R92 ;  /* 0x00007610035c7816 */ /* 0x001fe2000000005c */
[----:B------:R-:W-:-:S02]  /*11d60*/  @P6 FADD.FTZ R3, R2, -R197 ;  /* 0x800000c502036221 */ /* 0x000fc40000010000 */
[----:B------:R-:W-:Y:S01]  /*11d70*/  @P4 STG.E.U16 desc[UR6][R200.64+0x4a], R101 ;  /* 0x00004a65c8004986 */ /* 0x000fe2000c101506 */
[----:B------:R-:W-:-:S03]  /*11d80*/  ISETP.GE.AND P4, PT, R0, 0x1a, PT ;  /* 0x0000001a0000780c */ /* 0x000fc60003f86270 */
[----:B------:R-:W4:Y:S01]  /*11d90*/  @P3 LDG.E.CONSTANT R96, desc[UR6][R198.64] ;  /* 0x00000006c6603981 */ /* 0x000f22000c1e9900 */
[----:B-1----:R-:W-:-:S04]  /*11da0*/  @P6 FADD.FTZ R93, R148, -R197 ;  /* 0x800000c5945d6221 */ /* 0x002fc80000010000 */
[C---:B------:R-:W-:Y:S01]  /*11db0*/  @P6 FFMA.FTZ R2, R196.reuse, -0.69314718246459960938, R93 ;  /* 0xbf317218c4026823 */ /* 0x040fe2000001005d */
[----:B------:R-:W-:Y:S01]  /*11dc0*/  @P5 STG.E desc[UR6][R190.64+0x98], R94 ;  /* 0x0000985ebe005986 */ /* 0x000fe2000c101906 */
[----:B------:R-:W-:-:S03]  /*11dd0*/  @P6 FFMA.FTZ R3, R196, -0.69314718246459960938, R3 ;  /* 0xbf317218c4036823 */ /* 0x000fc60000010003 */
[----:B------:R0:W-:Y:S04]  /*11de0*/  @P5 STG.E.U16 desc[UR6][R200.64+0x4c], R92 ;  /* 0x00004c5cc8005986 */ /* 0x0001e8000c101506 */
[----:B------:R-:W-:Y:S04]  /*11df0*/  @P5 STG.E desc[UR6][R190.64+0x9c], R95 ;  /* 0x00009c5fbe005986 */ /* 0x000fe8000c101906 */
[----:B------:R1:W-:Y:S01]  /*11e00*/  @P5 STG.E.U16 desc[UR6][R200.64+0x4e], R97 ;  /* 0x00004e61c8005986 */ /* 0x0003e2000c101506 */
[----:B------:R-:W-:-:S03]  /*11e10*/  ISETP.GE.AND P5, PT, R0, 0x1b, PT ;  /* 0x0000001b0000780c */ /* 0x000fc60003fa6270 */
[----:B------:R-:W4:Y:S04]  /*11e20*/  @P4 LDG.E.CONSTANT R104, desc[UR6][R198.64] ;  /* 0x00000006c6684981 */ /* 0x000f28000c1e9900 */
[----:B------:R-:W4:Y:S01]  /*11e30*/  @P4 LDG.E.CONSTANT R114, desc[UR6][R198.64] ;  /* 0x00000006c6724981 */ /* 0x000f22000c1e9900 */
[----:B0-----:R-:W-:-:S03]  /*11e40*/  HADD2.F32 R92, -RZ, R149.H1_H1 ;  /* 0x30000095ff5c7230 */ /* 0x001fc60000004100 */
[----:B------:R0:W-:Y:S04]  /*11e50*/  @P6 STG.E desc[UR6][R190.64+0xa0], R88 ;  /* 0x0000a058be006986 */ /* 0x0001e8000c101906 */
[----:B------:R-:W4:Y:S01]  /*11e60*/  @P5 LDG.E.CONSTANT R94, desc[UR6][R198.64] ;  /* 0x00000006c65e5981 */ /* 0x000f22000c1e9900 */
[----:B------:R-:W-:Y:S01]  /*11e70*/  @P0 FADD.FTZ R93, R92, -R197 ;  /* 0x800000c55c5d0221 */ /* 0x000fe20000010000 */
[----:B------:R-:W-:Y:S01]  /*11e80*/  @P6 FADD.FTZ R2, R111, R2 ;  /* 0x000000026f026221 */ /* 0x000fe20000010000 */
[----:B------:R-:W-:-:S04]  /*11e90*/  @P6 FADD.FTZ R3, R110, R3 ;  /* 0x000000036e036221 */ /* 0x000fc80000010000 */
[----:B------:R-:W-:Y:S01]  /*11ea0*/  @P6 F2FP.F16.F32.PACK_AB R2, RZ, R2 ;  /* 0x00000002ff02623e */ /* 0x000fe200000000ff */
[----:B------:R-:W4:Y:S03]  /*11eb0*/  @P5 LDG.E.CONSTANT R110, desc[UR6][R198.64] ;  /* 0x00000006c66e5981 */ /* 0x000f26000c1e9900 */
[----:B-1----:R-:W-:Y:S01]  /*11ec0*/  PRMT R97, R2, 0x7610, R97 ;  /* 0x0000761002617816 */ /* 0x002fe20000000061 */
[----:B------:R-:W-:Y:S01]  /*11ed0*/  HADD2.F32 R2, -RZ, R149.H0_H0 ;  /* 0x20000095ff027230 */ /* 0x000fe20000004100 */
[----:B------:R-:W-:-:S04]  /*11ee0*/  @P6 F2FP.F16.F32.PACK_AB R3, RZ, R3 ;  /* 0x00000003ff03623e */ /* 0x000fc800000000ff */
[----:B------:R-:W-:Y:S01]  /*11ef0*/  PRMT R95, R3, 0x7610, R95 ;  /* 0x00007610035f7816 */ /* 0x000fe2000000005f */
[----:B------:R-:W-:-:S04]  /*11f00*/  @P0 FADD.FTZ R3, R2, -R197 ;  /* 0x800000c502030221 */ /* 0x000fc80000010000 */
[----:B------:R-:W-:Y:S01]  /*11f10*/  @P6 STG.E.U16 desc[UR6][R200.64+0x50], R95 ;  /* 0x0000505fc8006986 */ /* 0x000fe2000c101506 */
[----:B------:R-:W-:-:S03]  /*11f20*/  @P0 FFMA.FTZ R2, R196, -0.69314718246459960938, R3 ;  /* 0xbf317218c4020823 */ /* 0x000fc60000010003 */
[----:B------:R1:W-:Y:S04]  /*11f30*/  @P6 STG.E desc[UR6][R190.64+0xa4], R89 ;  /* 0x0000a459be006986 */ /* 0x0003e8000c101906 */
[----:B------:R-:W-:Y:S01]  /*11f40*/  @P6 STG.E.U16 desc[UR6][R200.64+0x52], R97 ;  /* 0x00005261c8006986 */ /* 0x000fe2000c101506 */
[----:B------:R-:W-:Y:S01]  /*11f50*/  ISETP.GE.AND P6, PT, R0, 0x1c, PT ;  /* 0x0000001c0000780c */ /* 0x000fe20003fc6270 */
[----:B------:R-:W-:Y:S01]  /*11f60*/  @P0 FFMA.FTZ R93, R196, -0.69314718246459960938, R93 ;  /* 0xbf317218c45d0823 */ /* 0x000fe2000001005d */
[----:B------:R-:W-:-:S11]  /*11f70*/  @P0 FADD.FTZ R2, R107, R2 ;  /* 0x000000026b020221 */ /* 0x000fd60000010000 */
[----:B0-----:R-:W4:Y:S01]  /*11f80*/  @P6 LDG.E.CONSTANT R88, desc[UR6][R198.64] ;  /* 0x00000006c6586981 */ /* 0x001f22000c1e9900 */
[----:B------:R-:W-:Y:S01]  /*11f90*/  @P0 FADD.FTZ R93, R106, R93 ;  /* 0x0000005d6a5d0221 */ /* 0x000fe20000010000 */
[----:B------:R-:W-:Y:S02]  /*11fa0*/  @P0 F2FP.F16.F32.PACK_AB R2, RZ, R2 ;  /* 0x00000002ff02023e */ /* 0x000fe400000000ff */
[----:B------:R-:W-:Y:S02]  /*11fb0*/  @P0 STG.E desc[UR6][R190.64+0xa8], R90 ;  /* 0x0000a85abe000986 */ /* 0x000fe4000c101906 */
[----:B-1----:R-:W-:Y:S02]  /*11fc0*/  PRMT R89, R2, 0x7610, R89 ;  /* 0x0000761002597816 */ /* 0x002fe40000000059 */
[----:B------:R-:W4:Y:S01]  /*11fd0*/  @P6 LDG.E.CONSTANT R92, desc[UR6][R198.64] ;  /* 0x00000006c65c6981 */ /* 0x000f22000c1e9900 */
[----:B------:R-:W-:-:S03]  /*11fe0*/  @P0 F2FP.F16.F32.PACK_AB R93, RZ, R93 ;  /* 0x0000005dff5d023e */ /* 0x000fc600000000ff */
        /* <DEDUP_REMOVED lines=8> */
[----:B------:R-:W-:Y:S01]  /*12070*/  @P1 FADD.FTZ R3, R2, -R197 ;  /* 0x800000c502031221 */ /* 0x000fe20000010000 */
[----:B------:R-:W-:-:S03]  /*12080*/  HADD2.F32 R2, -RZ, R151.H0_H0 ;  /* 0x20000097ff027230 */ /* 0x000fc60000004100 */
[----:B------:R-:W-:Y:S01]  /*12090*/  @P1 FFMA.FTZ R3, R196, -0.69314718246459960938, R3 ;  /* 0xbf317218c4031823 */ /* 0x000fe20000010003 */
[--C-:B0-----:R-:W-:Y:S01]  /*120a0*/  @P1 FADD.FTZ R89, R150, -R197.reuse ;  /* 0x800000c596591221 */ /* 0x101fe20000010000 */
[----:B-1----:R-:W-:Y:S01]  /*120b0*/  @P2 FADD.FTZ R91, R2, -R197 ;  /* 0x800000c5025b2221 */ /* 0x002fe20000010000 */
[----:B------:R-:W-:Y:S02]  /*120c0*/  HADD2.F32 R2, -RZ, R151.H1_H1 ;  /* 0x30000097ff027230 */ /* 0x000fe40000004100 */
[C---:B------:R-:W-:Y:S01]  /*120d0*/  @P1 FFMA.FTZ R89, R196.reuse, -0.69314718246459960938, R89 ;  /* 0xbf317218c4591823 */ /* 0x040fe20000010059 */
[----:B------:R-:W-:Y:S01]  /*120e0*/  @P1 STG.E desc[UR6][R190.64+0xb0], R84 ;  /* 0x0000b054be001986 */ /* 0x000fe2000c101906 */
[----:B------:R-:W-:Y:S01]  /*120f0*/  @P2 FFMA.FTZ R91, R196, -0.69314718246459960938, R91 ;  /* 0xbf317218c45b2823 */ /* 0x000fe2000001005b */
[----:B--2---:R-:W-:-:S05]  /*12100*/  @P1 FADD.FTZ R3, R100, R3 ;  /* 0x0000000364031221 */ /* 0x004fca0000010000 */
[----:B------:R-:W-:Y:S01]  /*12110*/  @P1 F2FP.F16.F32.PACK_AB R3, RZ, R3 ;  /* 0x00000003ff03123e */ /* 0x000fe200000000ff */
[----:B---3--:R-:W-:-:S03]  /*12120*/  @P1 FADD.FTZ R89, R102, R89 ;  /* 0x0000005966591221 */ /* 0x008fc60000010000 */
[----:B------:R-:W-:Y:S01]  /*12130*/  PRMT R100, R3, 0x7610, R100 ;  /* 0x0000761003647816 */ /* 0x000fe20000000064 */
[----:B------:R-:W-:Y:S01]  /*12140*/  @P2 FADD.FTZ R3, R2, -R197 ;  /* 0x800000c502032221 */ /* 0x000fe20000010000 */
[----:B------:R-:W-:-:S03]  /*12150*/  @P1 F2FP.F16.F32.PACK_AB R89, RZ, R89 ;  /* 0x00000059ff59123e */ /* 0x000fc600000000ff */
[----:B------:R-:W-:Y:S01]  /*12160*/  @P2 FFMA.FTZ R3, R196, -0.69314718246459960938, R3 ;  /* 0xbf317218c4032823 */ /* 0x000fe20000010003 */
[----:B------:R-:W-:Y:S01]  /*12170*/  PRMT R90, R89, 0x7610, R90 ;  /* 0x00007610595a7816 */ /* 0x000fe2000000005a */
[----:B------:R0:W-:Y:S01]  /*12180*/  @P1 STG.E.U16 desc[UR6][R200.64+0x58], R100 ;  /* 0x00005864c8001986 */ /* 0x0001e2000c101506 */
[----:B------:R-:W-:-:S03]  /*12190*/  HADD2.F32 R2, -RZ, R152.H0_H0 ;  /* 0x20000098ff027230 */ /* 0x000fc60000004100 */
[----:B------:R-:W-:Y:S01]  /*121a0*/  @P1 STG.E desc[UR6][R190.64+0xb4], R85 ;  /* 0x0000b455be001986 */ /* 0x000fe2000c101906 */
[----:B------:R-:W-:-:S03]  /*121b0*/  HADD2.F32 R152, -RZ, R152.H1_H1 ;  /* 0x30000098ff987230 */ /* 0x000fc60000004100 */
[----:B------:R1:W-:Y:S01]  /*121c0*/  @P1 STG.E.U16 desc[UR6][R200.64+0x5a], R90 ;  /* 0x00005a5ac8001986 */ /* 0x0003e2000c101506 */
[----:B------:R-:W-:Y:S01]  /*121d0*/  ISETP.GE.AND P1, PT, R0, 0x1e, PT ;  /* 0x0000001e0000780c */ /* 0x000fe20003f26270 */
[----:B------:R-:W-:Y:S01]  /*121e0*/  @P3 FADD.FTZ R89, R2, -R197 ;  /* 0x800000c502593221 */ /* 0x000fe20000010000 */
[----:B------:R-:W-:Y:S01]  /*121f0*/  @P2 FADD.FTZ R3, R98, R3 ;  /* 0x0000000362032221 */ /* 0x000fe20000010000 */
[----:B------:R-:W-:-:S04]  /*12200*/  @P2 FADD.FTZ R91, R112, R91 ;  /* 0x0000005b705b2221 */ /* 0x000fc80000010000 */
[----:B------:R-:W-:Y:S01]  /*12210*/  @P2 F2FP.F16.F32.PACK_AB R3, RZ, R3 ;  /* 0x00000003ff03223e */ /* 0x000fe200000000ff */
[----:B------:R-:W-:Y:S01]  /*12220*/  @P3 FFMA.FTZ R89, R196, -0.69314718246459960938, R89 ;  /* 0xbf317218c4593823 */ /* 0x000fe20000010059 */
[----:B------:R2:W-:Y:S02]  /*12230*/  @P2 STG.E desc[UR6][R190.64+0xb8], R86 ;  /* 0x0000b856be002986 */ /* 0x0005e4000c101906 */
[----:B0-----:R-:W-:Y:S01]  /*12240*/  PRMT R100, R3, 0x7610, R100 ;  /* 0x0000761003647816 */ /* 0x001fe20000000064 */
[----:B------:R-:W-:Y:S01]  /*12250*/  @P3 FADD.FTZ R3, R152, -R197 ;  /* 0x800000c598033221 */ /* 0x000fe20000010000 */
[----:B------:R-:W-:Y:S01]  /*12260*/  @P2 F2FP.F16.F32.PACK_AB R91, RZ, R91 ;  /* 0x0000005bff5b223e */ /* 0x000fe200000000ff */
[--C-:B------:R-:W-:Y:S01]  /*12270*/  HADD2.F32 R84, -RZ, R153.reuse.H1_H1 ;  /* 0x30000099ff547230 */ /* 0x100fe20000004100 */
[----:B-1----:R-:W3:Y:S01]  /*12280*/  @P1 LDG.E.CONSTANT R90, desc[UR6][R198.64] ;  /* 0x00000006c65a1981 */ /* 0x002ee2000c1e9900 */
[----:B------:R-:W-:Y:S01]  /*12290*/  @P3 FFMA.FTZ R3, R196, -0.69314718246459960938, R3 ;  /* 0xbf317218c4033823 */ /* 0x000fe20000010003 */
[----:B------:R-:W-:-:S02]  /*122a0*/  HADD2.F32 R2, -RZ, R153.H0_H0 ;  /* 0x20000099ff027230 */ /* 0x000fc40000004100 */
[----:B------:R-:W-:Y:S04]  /*122b0*/  @P2 STG.E.U16 desc[UR6][R200.64+0x5c], R91 ;  /* 0x00005c5bc8002986 */ /* 0x000fe8000c101506 */
[----:B------:R0:W-:Y:S04]  /*122c0*/  @P2 STG.E desc[UR6][R190.64+0xbc], R87 ;  /* 0x0000bc57be002986 */ /* 0x0001e8000c101906 */
[----:B--2---:R-:W2:Y:S04]  /*122d0*/  @P1 LDG.E.CONSTANT R86, desc[UR6][R198.64] ;  /* 0x00000006c6561981 */ /* 0x004ea8000c1e9900 */
[----:B------:R-:W-:Y:S01]  /*122e0*/  @P2 STG.E.U16 desc[UR6][R200.64+0x5e], R100 ;  /* 0x00005e64c8002986 */ /* 0x000fe2000c101506 */
[----:B------:R-:W-:Y:S01]  /*122f0*/  ISETP.GE.AND P2, PT, R0, 0x1f, PT ;  /* 0x0000001f0000780c */ /* 0x000fe20003f46270 */
[----:B----4-:R-:W-:Y:S01]  /*12300*/  @P3 FADD.FTZ R89, R108, R89 ;  /* 0x000000596c593221 */ /* 0x010fe20000010000 */
[----:B------:R-:W-:-:S04]  /*12310*/  @P4 FADD.FTZ R85, R2, -R197 ;  /* 0x800000c502554221 */ /* 0x000fc80000010000 */
[----:B------:R-:W-:Y:S01]  /*12320*/  @P3 F2FP.F16.F32.PACK_AB R89, RZ, R89 ;  /* 0x00000059ff59323e */ /* 0x000fe200000000ff */
[----:B------:R-:W-:Y:S01]  /*12330*/  @P3 FADD.FTZ R3, R96, R3 ;  /* 0x0000000360033221 */ /* 0x000fe20000010000 */
[----:B------:R-:W-:Y:S01]  /*12340*/  @P3 STG.E desc[UR6][R190.64+0xc0], R80 ;  /* 0x0000c050be003986 */ /* 0x000fe2000c101906 */
[----:B0-----:R-:W-:-:S03]  /*12350*/  @P4 FADD.FTZ R87, R84, -R197 ;  /* 0x800000c554574221 */ /* 0x001fc60000010000 */
[----:B------:R-:W-:Y:S01]  /*12360*/  @P3 F2FP.F16.F32.PACK_AB R3, RZ, R3 ;  /* 0x00000003ff03323e */ /* 0x000fe200000000ff */
[----:B------:R-:W-:Y:S01]  /*12370*/  @P3 STG.E.U16 desc[UR6][R200.64+0x60], R89 ;  /* 0x00006059c8003986 */ /* 0x000fe2000c101506 */
[C---:B------:R-:W-:Y:S01]  /*12380*/  @P4 FFMA.FTZ R85, R196.reuse, -0.69314718246459960938, R85 ;  /* 0xbf317218c4554823 */ /* 0x040fe20000010055 */
[----:B------:R-:W-:Y:S02]  /*12390*/  HADD2.F32 R2, -RZ, R154.H0_H0 ;  /* 0x2000009aff027230 */ /* 0x000fe40000004100 */
[----:B------:R-:W-:Y:S01]  /*123a0*/  @P3 STG.E desc[UR6][R190.64+0xc4], R81 ;  /* 0x0000c451be003986 */ /* 0x000fe2000c101906 */
[----:B------:R-:W-:-:S03]  /*123b0*/  @P4 FFMA.FTZ R87, R196, -0.69314718246459960938, R87 ;  /* 0xbf317218c4574823 */ /* 0x000fc60000010057 */
[----:B------:R0:W-:Y:S01]  /*123c0*/  @P3 STG.E.U16 desc[UR6][R200.64+0x62], R3 ;  /* 0x00006203c8003986 */ /* 0x0001e2000c101506 */
[----:B------:R-:W-:Y:S01]  /*123d0*/  ISETP.GE.AND P3, PT, R0, 0x20, PT ;  /* 0x000000200000780c */ /* 0x000fe20003f66270 */
[----:B------:R-:W-:Y:S02]  /*123e0*/  HADD2.F32 R154, -RZ, R154.H1_H1 ;  /* 0x3000009aff9a7230 */ /* 0x000fe40000004100 */
[----:B------:R-:W4:Y:S04]  /*123f0*/  @P2 LDG.E.CONSTANT R84, desc[UR6][R198.64] ;  /* 0x00000006c6542981 */ /* 0x000f28000c1e9900 */
[----:B------:R-:W4:Y:S01]  /*12400*/  @P2 LDG.E.CONSTANT R96, desc[UR6][R198.64] ;  /* 0x00000006c6602981 */ /* 0x000f22000c1e9900 */
[----:B------:R-:W-:Y:S01]  /*12410*/  @P4 FADD.FTZ R85, R104, R85 ;  /* 0x0000005568554221 */ /* 0x000fe20000010000 */
[----:B0-----:R-:W-:Y:S01]  /*12420*/  @P5 FADD.FTZ R3, R2, -R197 ;  /* 0x800000c502035221 */ /* 0x001fe20000010000 */
[----:B------:R-:W-:-:S03]  /*12430*/  @P4 FADD.FTZ R87, R114, R87 ;  /* 0x0000005772574221 */ /* 0x000fc60000010000 */
[----:B------:R-:W-:Y:S01]  /*12440*/  @P4 F2FP.F16.F32.PACK_AB R85, RZ, R85 ;  /* 0x00000055ff55423e */ /* 0x000fe200000000ff */
[----:B------:R-:W-:Y:S01]  /*12450*/  @P5 FADD.FTZ R81, R154, -R197 ;  /* 0x800000c59a515221 */ /* 0x000fe20000010000 */
[C---:B------:R-:W-:Y:S01]  /*12460*/  @P5 FFMA.FTZ R3, R196.reuse, -0.69314718246459960938, R3 ;  /* 0xbf317218c4035823 */ /* 0x040fe20000010003 */
[----:B------:R0:W-:Y:S01]  /*12470*/  @P4 STG.E desc[UR6][R190.64+0xc8], R82 ;  /* 0x0000c852be004986 */ /* 0x0001e2000c101906 */
[----:B------:R-:W-:Y:S01]  /*12480*/  @P4 F2FP.F16.F32.PACK_AB R87, RZ, R87 ;  /* 0x00000057ff57423e */ /* 0x000fe200000000ff */
[----:B------:R-:W-:Y:S02]  /*12490*/  @P5 FFMA.FTZ R81, R196, -0.69314718246459960938, R81 ;  /* 0xbf317218c4515823 */ /* 0x000fe40000010051 */
[----:B------:R-:W-:Y:S01]  /*124a0*/  @P4 STG.E.U16 desc[UR6][R200.64+0x64], R85 ;  /* 0x00006455c8004986 */ /* 0x000fe2000c101506 */
[----:B------:R-:W-:-:S03]  /*124b0*/  @P5 FADD.FTZ R3, R94, R3 ;  /* 0x000000035e035221 */ /* 0x000fc60000010000 */
[----:B------:R-:W4:Y:S04]  /*124c0*/  @P3 LDG.E.CONSTANT R98, desc[UR6][R198.64] ;  /* 0x00000006c6623981 */ /* 0x000f28000c1e9900 */
[----:B------:R1:W-:Y:S01]  /*124d0*/  @P4 STG.E desc[UR6][R190.64+0xcc], R83 ;  /* 0x0000cc53be004986 */ /* 0x0003e2000c101906 */
[----:B------:R-:W-:-:S03]  /*124e0*/  @P5 F2FP.F16.F32.PACK_AB R3, RZ, R3 ;  /* 0x00000003ff03523e */ /* 0x000fc600000000ff */
[----:B------:R-:W-:Y:S01]  /*124f0*/  @P4 STG.E.U16 desc[UR6][R200.64+0x66], R87 ;  /* 0x00006657c8004986 */ /* 0x000fe2000c101506 */
[----:B------:R-:W-:Y:S01]  /*12500*/  ISETP.GE.AND P4, PT, R0, 0x21, PT ;  /* 0x000000210000780c */ /* 0x000fe20003f86270 */
[--C-:B------:R-:W-:Y:S02]  /*12510*/  HADD2.F32 R2, -RZ, R155.reuse.H0_H0 ;  /* 0x2000009bff027230 */ /* 0x100fe40000004100 */
[----:B0-----:R-:W4:Y:S01]  /*12520*/  @P3 LDG.E.CONSTANT R82, desc[UR6][R198.64] ;  /* 0x00000006c6523981 */ /* 0x001f22000c1e9900 */
[----:B------:R-:W-:Y:S01]  /*12530*/  HADD2.F32 R80, -RZ, R155.H1_H1 ;  /* 0x3000009bff507230 */ /* 0x000fe20000004100 */
[----:B-1----:R-:W-:Y:S01]  /*12540*/  PRMT R83, R3, 0x7610, R83 ;  /* 0x0000761003537816 */ /* 0x002fe20000000053 */
[----:B------:R-:W-:Y:S01]  /*12550*/  @P6 FADD.FTZ R3, R2, -R197 ;  /* 0x800000c502036221 */ /* 0x000fe20000010000 */
[----:B------:R-:W-:Y:S01]  /*12560*/  @P5 FADD.FTZ R81, R110, R81 ;  /* 0x000000516e515221 */ /* 0x000fe20000010000 */
[----:B------:R-:W-:Y:S04]  /*12570*/  @P5 STG.E desc[UR6][R190.64+0xd0], R76 ;  /* 0x0000d04cbe005986 */ /* 0x000fe8000c101906 */
[----:B------:R-:W-:Y:S01]  /*12580*/  @P5 F2FP.F16.F32.PACK_AB R81, RZ, R81 ;  /* 0x00000051ff51523e */ /* 0x000fe200000000ff */
[----:B------:R-:W-:Y:S01]  /*12590*/  @P6 FFMA.FTZ R3, R196, -0.69314718246459960938, R3 ;  /* 0xbf317218c4036823 */ /* 0x000fe20000010003 */
[----:B------:R-:W4:Y:S02]  /*125a0*/  @P4 LDG.E.CONSTANT R94, desc[UR6][R198.64] ;  /* 0x00000006c65e4981 */ /* 0x000f24000c1e9900 */
[----:B------:R-:W-:Y:S01]  /*125b0*/  PRMT R85, R81, 0x7610, R85 ;  /* 0x0000761051557816 */ /* 0x000fe20000000055 */
[----:B------:R-:W-:Y:S01]  /*125c0*/  @P6 FADD.FTZ R81, R80, -R197 ;  /* 0x800000c550516221 */ /* 0x000fe20000010000 */
[----:B------:R-:W-:Y:S04]  /*125d0*/  @P5 STG.E.U16 desc[UR6][R200.64+0x68], R83 ;  /* 0x00006853c8005986 */ /* 0x000fe8000c101506 */
[----:B------:R0:W-:Y:S01]  /*125e0*/  @P5 STG.E desc[UR6][R190.64+0xd4], R77 ;  /* 0x0000d44dbe005986 */ /* 0x0001e2000c101906 */
[----:B------:R-:W-:-:S03]  /*125f0*/  @P6 FFMA.FTZ R81, R196, -0.69314718246459960938, R81 ;  /* 0xbf317218c4516823 */ /* 0x000fc60000010051 */
[----:B------:R-:W-:Y:S01]  /*12600*/  @P5 STG.E.U16 desc[UR6][R200.64+0x6a], R85 ;  /* 0x00006a55c8005986 */ /* 0x000fe2000c101506 */
[----:B------:R-:W-:-:S03]  /*12610*/  ISETP.GE.AND P5, PT, R0, 0x22, PT ;  /* 0x000000220000780c */ /* 0x000fc60003fa6270 */
[----:B------:R-:W4:Y:S01]  /*12620*/  @P4 LDG.E.CONSTANT R100, desc[UR6][R198.64] ;  /* 0x00000006c6644981 */ /* 0x000f22000c1e9900 */
[--C-:B------:R-:W-:Y:S02]  /*12630*/  HADD2.F32 R2, -RZ, R156.reuse.H0_H0 ;  /* 0x2000009cff027230 */ /* 0x100fe40000004100 */
[----:B------:R-:W-:Y:S02]  /*12640*/  HADD2.F32 R156, -RZ, R156.H1_H1 ;  /* 0x3000009cff9c7230 */ /* 0x000fe40000004100 */
[----:B------:R-:W-:-:S03]  /*12650*/  @P6 FADD.FTZ R3, R88, R3 ;  /* 0x0000000358036221 */ /* 0x000fc60000010000 */
[----:B0-----:R-:W-:Y:S01]  /*12660*/  @P0 FADD.FTZ R77, R156, -R197 ;  /* 0x800000c59c4d0221 */ /* 0x001fe20000010000 */
[----:B------:R0:W-:Y:S01]  /*12670*/  @P6 STG.E desc[UR6][R190.64+0xd8], R78 ;  /* 0x0000d84ebe006986 */ /* 0x0001e2000c101906 */
[----:B------:R-:W-:-:S03]  /*12680*/  @P6 F2FP.F16.F32.PACK_AB R3, RZ, R3 ;  /* 0x00000003ff03623e */ /* 0x000fc600000000ff */
[----:B------:R-:W4:Y:S01]  /*12690*/  @P5 LDG.E.CONSTANT R80, desc[UR6][R198.64] ;  /* 0x00000006c6505981 */ /* 0x000f22000c1e9900 */
[----:B------:R-:W-:Y:S01]  /*126a0*/  @P6 FADD.FTZ R81, R92, R81 ;  /* 0x000000515c516221 */ /* 0x000fe20000010000 */
[----:B------:R-:W-:Y:S01]  /*126b0*/  PRMT R76, R3, 0x7610, R76 ;  /* 0x00007610034c7816 */ /* 0x000fe2000000004c */
[----:B------:R-:W-:Y:S01]  /*126c0*/  @P0 FADD.FTZ R3, R2, -R197 ;  /* 0x800000c502030221 */ /* 0x000fe20000010000 */
[----:B------:R-:W4:Y:S02]  /*126d0*/  @P5 LDG.E.CONSTANT R88, desc[UR6][R198.64] ;  /* 0x00000006c6585981 */ /* 0x000f24000c1e9900 */
[----:B------:R-:W-:Y:S01]  /*126e0*/  @P6 F2FP.F16.F32.PACK_AB R81, RZ, R81 ;  /* 0x00000051ff51623e */ /* 0x000fe200000000ff */
[C---:B------:R-:W-:Y:S01]  /*126f0*/  @P0 FFMA.FTZ R3, R196.reuse, -0.69314718246459960938, R3 ;  /* 0xbf317218c4030823 */ /* 0x040fe20000010003 */
[----:B------:R-:W-:Y:S01]  /*12700*/  @P6 STG.E.U16 desc[UR6][R200.64+0x6c], R76 ;  /* 0x00006c4cc8006986 */ /* 0x000fe2000c101506 */
[----:B------:R-:W-:-:S03]  /*12710*/  @P0 FFMA.FTZ R77, R196, -0.69314718246459960938, R77 ;  /* 0xbf317218c44d0823 */ /* 0x000fc6000001004d */
[----:B------:R1:W-:Y:S04]  /*12720*/  @P6 STG.E desc[UR6][R190.64+0xdc], R79 ;  /* 0x0000dc4fbe006986 */ /* 0x0003e8000c101906 */
[----:B------:R1:W-:Y:S01]  /*12730*/  @P6 STG.E.U16 desc[UR6][R200.64+0x6e], R81 ;  /* 0x00006e51c8006986 */ /* 0x0003e2000c101506 */
[----:B------:R-:W-:Y:S01]  /*12740*/  ISETP.GE.AND P6, PT, R0, 0x23, PT ;  /* 0x000000230000780c */ /* 0x000fe20003fc6270 */
[----:B------:R-:W-:Y:S01]  /*12750*/  @P0 FADD.FTZ R3, R106, R3 ;  /* 0x000000036a030221 */ /* 0x000fe20000010000 */
[----:B------:R-:W-:-:S04]  /*12760*/  @P0 FADD.FTZ R77, R116, R77 ;  /* 0x0000004d744d0221 */ /* 0x000fc80000010000 */
[----:B------:R-:W-:-:S07]  /*12770*/  @P0 F2FP.F16.F32.PACK_AB R3, RZ, R3 ;  /* 0x00000003ff03023e */ /* 0x000fce00000000ff */
[----:B0-----:R-:W4:Y:S01]  /*12780*/  @P6 LDG.E.CONSTANT R78, desc[UR6][R198.64] ;  /* 0x00000006c64e6981 */ /* 0x001f22000c1e9900 */
[----:B------:R-:W-:-:S03]  /*12790*/  @P0 F2FP.F16.F32.PACK_AB R77, RZ, R77 ;  /* 0x0000004dff4d023e */ /* 0x000fc600000000ff */
[----:B------:R-:W-:Y:S01]  /*127a0*/  @P0 STG.E desc[UR6][R190.64+0xe0], R72 ;  /* 0x0000e048be000986 */ /* 0x000fe2000c101906 */
[----:B-1----:R-:W-:Y:S02]  /*127b0*/  PRMT R79, R3, 0x7610, R79 ;  /* 0x00007610034f7816 */ /* 0x002fe4000000004f */
[----:B------:R-:W-:Y:S01]  /*127c0*/  PRMT R81, R77, 0x7610, R81 ;  /* 0x000076104d517816 */ /* 0x000fe20000000051 */
[----:B------:R-:W4:Y:S04]  /*127d0*/  @P6 LDG.E.CONSTANT R92, desc[UR6][R198.64] ;  /* 0x00000006c65c6981 */ /* 0x000f28000c1e9900 */
[----:B------:R-:W-:Y:S04]  /*127e0*/  @P0 STG.E.U16 desc[UR6][R200.64+0x70], R79 ;  /* 0x0000704fc8000986 */ /* 0x000fe8000c101506 */
        /* <DEDUP_REMOVED lines=8> */
[----:B------:R-:W-:Y:S02]  /*12870*/  @P1 FADD.FTZ R77, R76, -R197 ;  /* 0x800000c54c4d1221 */ /* 0x000fe40000010000 */
[C---:B------:R-:W-:Y:S01]  /*12880*/  @P1 FFMA.FTZ R3, R196.reuse, -0.69314718246459960938, R3 ;  /* 0xbf317218c4031823 */ /* 0x040fe20000010003 */
[----:B------:R-:W-:Y:S02]  /*12890*/  HADD2.F32 R2, -RZ, R158.H0_H0 ;  /* 0x2000009eff027230 */ /* 0x000fe40000004100 */
[----:B------:R-:W-:-:S03]  /*128a0*/  @P1 FFMA.FTZ R77, R196, -0.69314718246459960938, R77 ;  /* 0xbf317218c44d1823 */ /* 0x000fc6000001004d */
[----:B0-----:R-:W-:Y:S01]  /*128b0*/  @P2 FADD.FTZ R73, R2, -R197 ;  /* 0x800000c502492221 */ /* 0x001fe20000010000 */
[----:B------:R-:W-:Y:S02]  /*128c0*/  HADD2.F32 R158, -RZ, R158.H1_H1 ;  /* 0x3000009eff9e7230 */ /* 0x000fe40000004100 */
[----:B------:R-:W-:Y:S02]  /*128d0*/  HADD2.F32 R2, -RZ, R159.H0_H0 ;  /* 0x2000009fff027230 */ /* 0x000fe40000004100 */
[----:B------:R-:W-:Y:S01]  /*128e0*/  @P2 FFMA.FTZ R73, R196, -0.69314718246459960938, R73 ;  /* 0xbf317218c4492823 */ /* 0x000fe20000010049 */
[----:B------:R-:W-:Y:S01]  /*128f0*/  @P1 STG.E desc[UR6][R190.64+0xe8], R74 ;  /* 0x0000e84abe001986 */ /* 0x000fe2000c101906 */
[----:B------:R-:W-:-:S04]  /*12900*/  @P2 FADD.FTZ R79, R158, -R197 ;  /* 0x800000c59e4f2221 */ /* 0x000fc80000010000 */
[----:B------:R-:W-:Y:S01]  /*12910*/  @P2 FFMA.FTZ R79, R196, -0.69314718246459960938, R79 ;  /* 0xbf317218c44f2823 */ /* 0x000fe2000001004f */
[----:B---3--:R-:W-:Y:S01]  /*12920*/  @P1 FADD.FTZ R77, R90, R77 ;  /* 0x0000004d5a4d1221 */ /* 0x008fe20000010000 */
[----:B--2---:R-:W-:-:S05]  /*12930*/  @P1 FADD.FTZ R3, R86, R3 ;  /* 0x0000000356031221 */ /* 0x004fca0000010000 */
[----:B------:R-:W-:Y:S02]  /*12940*/  @P1 F2FP.F16.F32.PACK_AB R3, RZ, R3 ;  /* 0x00000003ff03123e */ /* 0x000fe400000000ff */
[----:B------:R-:W-:Y:S02]  /*12950*/  @P1 F2FP.F16.F32.PACK_AB R77, RZ, R77 ;  /* 0x0000004dff4d123e */ /* 0x000fe400000000ff */
[----:B------:R-:W-:Y:S01]  /*12960*/  PRMT R72, R3, 0x7610, R72 ;  /* 0x0000761003487816 */ /* 0x000fe20000000048 */
[----:B------:R-:W-:-:S04]  /*12970*/  @P3 FADD.FTZ R3, R2, -R197 ;  /* 0x800000c502033221 */ /* 0x000fc80000010000 */
[----:B------:R0:W-:Y:S04]  /*12980*/  @P1 STG.E.U16 desc[UR6][R200.64+0x74], R72 ;  /* 0x00007448c8001986 */ /* 0x0001e8000c101506 */
[----:B------:R1:W-:Y:S04]  /*12990*/  @P1 STG.E desc[UR6][R190.64+0xec], R75 ;  /* 0x0000ec4bbe001986 */ /* 0x0003e8000c101906 */
[----:B------:R-:W-:Y:S01]  /*129a0*/  @P1 STG.E.U16 desc[UR6][R200.64+0x76], R77 ;  /* 0x0000764dc8001986 */ /* 0x000fe2000c101506 */
[----:B------:R-:W-:Y:S01]  /*129b0*/  ISETP.GE.AND P1, PT, R0, 0x25, PT ;  /* 0x000000250000780c */ /* 0x000fe20003f26270 */
[----:B------:R-:W-:-:S02]  /*129c0*/  HADD2.F32 R2, -RZ, R159.H1_H1 ;  /* 0x3000009fff027230 */ /* 0x000fc40000004100 */
[----:B------:R-:W-:Y:S01]  /*129d0*/  @P3 FFMA.FTZ R3, R196, -0.69314718246459960938, R3 ;  /* 0xbf317218c4033823 */ /* 0x000fe20000010003 */
[----:B----4-:R-:W-:-:S09]  /*129e0*/  @P2 FADD.FTZ R73, R84, R73 ;  /* 0x0000004954492221 */ /* 0x010fd20000010000 */
[----:B0-----:R-:W2:Y:S01]  /*129f0*/  @P1 LDG.E.CONSTANT R72, desc[UR6][R198.64] ;  /* 0x00000006c6481981 */ /* 0x001ea2000c1e9900 */
[----:B------:R-:W-:Y:S01]  /*12a00*/  @P2 F2FP.F16.F32.PACK_AB R73, RZ, R73 ;  /* 0x00000049ff49223e */ /* 0x000fe200000000ff */
[----:B------:R-:W-:Y:S02]  /*12a10*/  @P2 FADD.FTZ R79, R96, R79 ;  /* 0x0000004f604f2221 */ /* 0x000fe40000010000 */
[----:B------:R0:W-:Y:S01]  /*12a20*/  @P2 STG.E desc[UR6][R190.64+0xf0], R68 ;  /* 0x0000f044be002986 */ /* 0x0001e2000c101906 */
[----:B------:R-:W-:Y:S01]  /*12a30*/  PRMT R76, R73, 0x7610, R76 ;  /* 0x00007610494c7816 */ /* 0x000fe2000000004c */
[----:B------:R-:W-:Y:S01]  /*12a40*/  @P3 FADD.FTZ R73, R2, -R197 ;  /* 0x800000c502493221 */ /* 0x000fe20000010000 */
[--C-:B------:R-:W-:Y:S01]  /*12a50*/  HADD2.F32 R2, -RZ, R160.reuse.H0_H0 ;  /* 0x200000a0ff027230 */ /* 0x100fe20000004100 */
[----:B------:R-:W-:Y:S01]  /*12a60*/  @P2 F2FP.F16.F32.PACK_AB R79, RZ, R79 ;  /* 0x0000004fff4f223e */ /* 0x000fe200000000ff */
[----:B------:R-:W-:Y:S02]  /*12a70*/  HADD2.F32 R160, -RZ, R160.H1_H1 ;  /* 0x300000a0ffa07230 */ /* 0x000fe40000004100 */
[----:B------:R-:W-:Y:S01]  /*12a80*/  @P3 FFMA.FTZ R73, R196, -0.69314718246459960938, R73 ;  /* 0xbf317218c4493823 */ /* 0x000fe20000010049 */
[----:B------:R3:W-:Y:S04]  /*12a90*/  @P2 STG.E.U16 desc[UR6][R200.64+0x78], R76 ;  /* 0x0000784cc8002986 */ /* 0x0007e8000c101506 */
[----:B------:R-:W4:Y:S01]  /*12aa0*/  @P1 LDG.E.CONSTANT R74, desc[UR6][R198.64] ;  /* 0x00000006c64a1981 */ /* 0x000f22000c1e9900 */
[----:B------:R-:W-:Y:S01]  /*12ab0*/  @P3 FADD.FTZ R3, R98, R3 ;  /* 0x0000000362033221 */ /* 0x000fe20000010000 */
[----:B-1----:R-:W-:-:S04]  /*12ac0*/  @P4 FADD.FTZ R75, R2, -R197 ;  /* 0x800000c5024b4221 */ /* 0x002fc80000010000 */
[----:B------:R-:W-:Y:S01]  /*12ad0*/  @P3 F2FP.F16.F32.PACK_AB R3, RZ, R3 ;  /* 0x00000003ff03323e */ /* 0x000fe200000000ff */
[----:B------:R-:W-:Y:S03]  /*12ae0*/  @P2 STG.E desc[UR6][R190.64+0xf4], R69 ;  /* 0x0000f445be002986 */ /* 0x000fe6000c101906 */
[----:B0-----:R-:W-:Y:S01]  /*12af0*/  PRMT R68, R3, 0x7610, R68 ;  /* 0x0000761003447816 */ /* 0x001fe20000000044 */
[----:B------:R-:W-:Y:S01]  /*12b00*/  @P2 STG.E.U16 desc[UR6][R200.64+0x7a], R79 ;  /* 0x00007a4fc8002986 */ /* 0x000fe2000c101506 */
[----:B------:R-:W-:Y:S01]  /*12b10*/  @P4 FADD.FTZ R3, R160, -R197 ;  /* 0x800000c5a0034221 */ /* 0x000fe20000010000 */
[----:B------:R-:W-:Y:S01]  /*12b20*/  @P3 FADD.FTZ R73, R82, R73 ;  /* 0x0000004952493221 */ /* 0x000fe20000010000 */
[----:B------:R-:W-:Y:S01]  /*12b30*/  ISETP.GE.AND P2, PT, R0, 0x26, PT ;  /* 0x000000260000780c */ /* 0x000fe20003f46270 */
[C---:B------:R-:W-:Y:S01]  /*12b40*/  @P4 FFMA.FTZ R75, R196.reuse, -0.69314718246459960938, R75 ;  /* 0xbf317218c44b4823 */ /* 0x040fe2000001004b */
[----:B------:R-:W-:-:S02]  /*12b50*/  @P4 FFMA.FTZ R3, R196, -0.69314718246459960938, R3 ;  /* 0xbf317218c4034823 */ /* 0x000fc40000010003 */
[----:B------:R-:W-:Y:S01]  /*12b60*/  @P3 F2FP.F16.F32.PACK_AB R73, RZ, R73 ;  /* 0x00000049ff49323e */ /* 0x000fe200000000ff */
[----:B------:R-:W-:Y:S01]  /*12b70*/  @P3 STG.E desc[UR6][R190.64+0xf8], R70 ;  /* 0x0000f846be003986 */ /* 0x000fe2000c101906 */
[----:B------:R-:W-:-:S03]  /*12b80*/  HADD2.F32 R2, -RZ, R161.H0_H0 ;  /* 0x200000a1ff027230 */ /* 0x000fc60000004100 */
[----:B------:R0:W-:Y:S04]  /*12b90*/  @P3 STG.E.U16 desc[UR6][R200.64+0x7c], R68 ;  /* 0x00007c44c8003986 */ /* 0x0001e8000c101506 */
[----:B------:R1:W-:Y:S04]  /*12ba0*/  @P3 STG.E desc[UR6][R190.64+0xfc], R71 ;  /* 0x0000fc47be003986 */ /* 0x0003e8000c101906 */
[----:B------:R-:W-:Y:S01]  /*12bb0*/  @P3 STG.E.U16 desc[UR6][R200.64+0x7e], R73 ;  /* 0x00007e49c8003986 */ /* 0x000fe2000c101506 */
[----:B------:R-:W-:-:S03]  /*12bc0*/  ISETP.GE.AND P3, PT, R0, 0x27, PT ;  /* 0x000000270000780c */ /* 0x000fc60003f66270 */
[----:B---3--:R-:W3:Y:S01]  /*12bd0*/  @P2 LDG.E.CONSTANT R76, desc[UR6][R198.64] ;  /* 0x00000006c64c2981 */ /* 0x008ee2000c1e9900 */
[----:B------:R-:W-:Y:S01]  /*12be0*/  @P4 FADD.FTZ R75, R94, R75 ;  /* 0x0000004b5e4b4221 */ /* 0x000fe20000010000 */
[----:B0-----:R-:W-:Y:S02]  /*12bf0*/  HADD2.F32 R68, -RZ, R161.H1_H1 ;  /* 0x300000a1ff447230 */ /* 0x001fe40000004100 */
[----:B------:R-:W-:Y:S01]  /*12c00*/  @P5 FADD.FTZ R69, R2, -R197 ;  /* 0x800000c502455221 */ /* 0x000fe20000010000 */
[----:B------:R-:W3:Y:S01]  /*12c10*/  @P2 LDG.E.CONSTANT R70, desc[UR6][R198.64] ;  /* 0x00000006c6462981 */ /* 0x000ee2000c1e9900 */
[----:B------:R-:W-:-:S03]  /*12c20*/  @P4 F2FP.F16.F32.PACK_AB R75, RZ, R75 ;  /* 0x0000004bff4b423e */ /* 0x000fc600000000ff */
[----:B------:R-:W-:Y:S01]  /*12c30*/  @P4 STG.E desc[UR6][R190.64+0x100], R64 ;  /* 0x00010040be004986 */ /* 0x000fe2000c101906 */
[----:B------:R-:W-:-:S03]  /*12c40*/  @P4 FADD.FTZ R3, R100, R3 ;  /* 0x0000000364034221 */ /* 0x000fc60000010000 */
[----:B------:R-:W-:Y:S02]  /*12c50*/  @P4 STG.E.U16 desc[UR6][R200.64+0x80], R75 ;  /* 0x0000804bc8004986 */ /* 0x000fe4000c101506 */
[----:B------:R-:W-:Y:S02]  /*12c60*/  @P4 F2FP.F16.F32.PACK_AB R3, RZ, R3 ;  /* 0x00000003ff03423e */ /* 0x000fe400000000ff */
[----:B------:R-:W-:Y:S01]  /*12c70*/  @P4 STG.E desc[UR6][R190.64+0x104], R65 ;  /* 0x00010441be004986 */ /* 0x000fe2000c101906 */
[----:B------:R-:W-:Y:S01]  /*12c80*/  @P5 FFMA.FTZ R69, R196, -0.69314718246459960938, R69 ;  /* 0xbf317218c4455823 */ /* 0x000fe20000010045 */
[----:B-1----:R-:W-:Y:S02]  /*12c90*/  @P5 FADD.FTZ R71, R68, -R197 ;  /* 0x800000c544475221 */ /* 0x002fe40000010000 */
[----:B------:R0:W-:Y:S01]  /*12ca0*/  @P4 STG.E.U16 desc[UR6][R200.64+0x82], R3 ;  /* 0x00008203c8004986 */ /* 0x0001e2000c101506 */
[----:B------:R-:W-:Y:S01]  /*12cb0*/  ISETP.GE.AND P4, PT, R0, 0x28, PT ;  /* 0x000000280000780c */ /* 0x000fe20003f86270 */
[----:B------:R-:W-:Y:S01]  /*12cc0*/  @P5 FFMA.FTZ R71, R196, -0.69314718246459960938, R71 ;  /* 0xbf317218c4475823 */ /* 0x000fe20000010047 */
[--C-:B------:R-:W-:Y:S01]  /*12cd0*/  HADD2.F32 R2, -RZ, R162.reuse.H0_H0 ;  /* 0x200000a2ff027230 */ /* 0x100fe20000004100 */
[----:B------:R-:W3:Y:S01]  /*12ce0*/  @P3 LDG.E.CONSTANT R68, desc[UR6][R198.64] ;  /* 0x00000006c6443981 */ /* 0x000ee2000c1e9900 */
[----:B------:R-:W-:-:S02]  /*12cf0*/  HADD2.F32 R162, -RZ, R162.H1_H1 ;  /* 0x300000a2ffa27230 */ /* 0x000fc40000004100 */
[----:B------:R-:W-:Y:S02]  /*12d00*/  @P5 FADD.FTZ R69, R80, R69 ;  /* 0x0000004550455221 */ /* 0x000fe40000010000 */
[----:B------:R-:W3:Y:S01]  /*12d10*/  @P3 LDG.E.CONSTANT R80, desc[UR6][R198.64] ;  /* 0x00000006c6503981 */ /* 0x000ee2000c1e9900 */
[----:B------:R-:W-:Y:S02]  /*12d20*/  @P5 FADD.FTZ R71, R88, R71 ;  /* 0x0000004758475221 */ /* 0x000fe40000010000 */
[----:B------:R-:W-:Y:S01]  /*12d30*/  @P5 F2FP.F16.F32.PACK_AB R69, RZ, R69 ;  /* 0x00000045ff45523e */ /* 0x000fe200000000ff */
[--C-:B0-----:R-:W-:Y:S01]  /*12d40*/  @P6 FADD.FTZ R3, R2, -R197.reuse ;  /* 0x800000c502036221 */ /* 0x101fe20000010000 */
[----:B------:R-:W3:Y:S01]  /*12d50*/  @P4 LDG.E.CONSTANT R82, desc[UR6][R198.64] ;  /* 0x00000006c6524981 */ /* 0x000ee2000c1e9900 */
[----:B------:R-:W-:Y:S01]  /*12d60*/  @P6 FADD.FTZ R65, R162, -R197 ;  /* 0x800000c5a2416221 */ /* 0x000fe20000010000 */
[----:B------:R-:W-:Y:S01]  /*12d70*/  @P5 F2FP.F16.F32.PACK_AB R71, RZ, R71 ;  /* 0x00000047ff47523e */ /* 0x000fe200000000ff */
[C---:B------:R-:W-:Y:S01]  /*12d80*/  @P6 FFMA.FTZ R3, R196.reuse, -0.69314718246459960938, R3 ;  /* 0xbf317218c4036823 */ /* 0x040fe20000010003 */
[----:B------:R0:W-:Y:S01]  /*12d90*/  @P5 STG.E desc[UR6][R190.64+0x108], R66 ;  /* 0x00010842be005986 */ /* 0x0001e2000c101906 */
[----:B------:R-:W-:-:S03]  /*12da0*/  @P6 FFMA.FTZ R65, R196, -0.69314718246459960938, R65 ;  /* 0xbf317218c4416823 */ /* 0x000fc60000010041 */
[----:B------:R-:W-:Y:S04]  /*12db0*/  @P5 STG.E.U16 desc[UR6][R200.64+0x84], R69 ;  /* 0x00008445c8005986 */ /* 0x000fe8000c101506 */
[----:B------:R1:W-:Y:S04]  /*12dc0*/  @P5 STG.E desc[UR6][R190.64+0x10c], R67 ;  /* 0x00010c43be005986 */ /* 0x0003e8000c101906 */
[----:B------:R-:W-:Y:S01]  /*12dd0*/  @P5 STG.E.U16 desc[UR6][R200.64+0x86], R71 ;  /* 0x00008647c8005986 */ /* 0x000fe2000c101506 */
[----:B------:R-:W-:Y:S01]  /*12de0*/  ISETP.GE.AND P5, PT, R0, 0x29, PT ;  /* 0x000000290000780c */ /* 0x000fe20003fa6270 */
[----:B------:R-:W-:-:S02]  /*12df0*/  HADD2.F32 R2, -RZ, R163.H0_H0 ;  /* 0x200000a3ff027230 */ /* 0x000fc40000004100 */
[----:B0-----:R-:W3:Y:S01]  /*12e00*/  @P4 LDG.E.CONSTANT R66, desc[UR6][R198.64] ;  /* 0x00000006c6424981 */ /* 0x001ee2000c1e9900 */
[----:B------:R-:W-:Y:S01]  /*12e10*/  @P6 FADD.FTZ R3, R78, R3 ;  /* 0x000000034e036221 */ /* 0x000fe20000010000 */
[----:B------:R-:W-:-:S04]  /*12e20*/  @P6 FADD.FTZ R65, R92, R65 ;  /* 0x000000415c416221 */ /* 0x000fc80000010000 */
[----:B------:R-:W-:Y:S01]  /*12e30*/  @P6 F2FP.F16.F32.PACK_AB R3, RZ, R3 ;  /* 0x00000003ff03623e */ /* 0x000fe200000000ff */
[----:B------:R-:W-:-:S03]  /*12e40*/  HADD2.F32 R64, -RZ, R163.H1_H1 ;  /* 0x300000a3ff407230 */ /* 0x000fc60000004100 */
[----:B------:R-:W3:Y:S01]  /*12e50*/  @P5 LDG.E.CONSTANT R84, desc[UR6][R198.64] ;  /* 0x00000006c6545981 */ /* 0x000ee2000c1e9900 */
[----:B------:R-:W-:Y:S02]  /*12e60*/  @P6 F2FP.F16.F32.PACK_AB R65, RZ, R65 ;  /* 0x00000041ff41623e */ /* 0x000fe400000000ff */
[----:B------:R-:W-:Y:S01]  /*12e70*/  PRMT R100, R3, 0x7610, R100 ;  /* 0x0000761003647816 */ /* 0x000fe20000000064 */
[----:B------:R-:W-:Y:S01]  /*12e80*/  @P0 FADD.FTZ R3, R2, -R197 ;  /* 0x800000c502030221 */ /* 0x000fe20000010000 */
[----:B-1----:R-:W-:Y:S01]  /*12e90*/  PRMT R67, R65, 0x7610, R67 ;  /* 0x0000761041437816 */ /* 0x002fe20000000043 */
[----:B------:R-:W-:Y:S02]  /*12ea0*/  @P6 STG.E desc[UR6][R190.64+0x110], R60 ;  /* 0x0001103cbe006986 */ /* 0x000fe4000c101906 */
[----:B------:R-:W-:Y:S02]  /*12eb0*/  @P0 FFMA.FTZ R3, R196, -0.69314718246459960938, R3 ;  /* 0xbf317218c4030823 */ /* 0x000fe40000010003 */
[----:B------:R0:W-:Y:S01]  /*12ec0*/  @P6 STG.E.U16 desc[UR6][R200.64+0x88], R100 ;  /* 0x00008864c8006986 */ /* 0x0001e2000c101506 */
[----:B------:R-:W-:-:S03]  /*12ed0*/  @P0 FADD.FTZ R65, R64, -R197 ;  /* 0x800000c540410221 */ /* 0x000fc60000010000 */
[----:B------:R1:W-:Y:S04]  /*12ee0*/  @P6 STG.E desc[UR6][R190.64+0x114], R61 ;  /* 0x0001143dbe006986 */ /* 0x0003e8000c101906 */
[----:B------:R-:W-:Y:S01]  /*12ef0*/  @P6 STG.E.U16 desc[UR6][R200.64+0x8a], R67 ;  /* 0x00008a43c8006986 */ /* 0x000fe2000c101506 */
[----:B------:R-:W-:Y:S01]  /*12f00*/  ISETP.GE.AND P6, PT, R0, 0x2a, PT ;  /* 0x0000002a0000780c */ /* 0x000fe20003fc6270 */
[----:B------:R-:W-:Y:S01]  /*12f10*/  @P0 FFMA.FTZ R65, R196, -0.69314718246459960938, R65 ;  /* 0xbf317218c4410823 */ /* 0x000fe20000010041 */
[----:B------:R-:W-:Y:S01]  /*12f20*/  @P0 FADD.FTZ R3, R102, R3 ;  /* 0x0000000366030221 */ /* 0x000fe20000010000 */
[----:B------:R-:W3:Y:S02]  /*12f30*/  @P5 LDG.E.CONSTANT R78, desc[UR6][R198.64] ;  /* 0x00000006c64e5981 */ /* 0x000ee4000c1e9900 */
[----:B------:R-:W-:-:S02]  /*12f40*/  @P0 FADD.FTZ R65, R104, R65 ;  /* 0x0000004168410221 */ /* 0x000fc40000010000 */
[----:B------:R-:W-:-:S04]  /*12f50*/  @P0 F2FP.F16.F32.PACK_AB R3, RZ, R3 ;  /* 0x00000003ff03023e */ /* 0x000fc800000000ff */
[----:B0-----:R-:W-:Y:S02]  /*12f60*/  PRMT R100, R3, 0x7610, R100 ;  /* 0x0000761003647816 */ /* 0x001fe40000000064 */
[----:B------:R-:W3:Y:S01]  /*12f70*/  @P6 LDG.E.CONSTANT R60, desc[UR6][R198.64] ;  /* 0x00000006c63c6981 */ /* 0x000ee2000c1e9900 */
[----:B------:R-:W-:-:S03]  /*12f80*/  @P0 F2FP.F16.F32.PACK_AB R65, RZ, R65 ;  /* 0x00000041ff41023e */ /* 0x000fc600000000ff */
[----:B------:R-:W-:Y:S04]  /*12f90*/  @P0 STG.E desc[UR6][R190.64+0x118], R62 ;  /* 0x0001183ebe000986 */ /* 0x000fe8000c101906 */
[----:B------:R-:W-:Y:S04]  /*12fa0*/  @P0 STG.E.U16 desc[UR6][R200.64+0x8c], R100 ;  /* 0x00008c64c8000986 */ /* 0x000fe8000c101506 */
[----:B------:R0:W-:Y:S04]  /*12fb0*/  @P0 STG.E desc[UR6][R190.64+0x11c], R63 ;  /* 0x00011c3fbe000986 */ /* 0x0001e8000c101906 */
[----:B------:R-:W-:Y:S01]  /*12fc0*/  @P0 STG.E.U16 desc[UR6][R200.64+0x8e], R65 ;  /* 0x00008e41c8000986 */ /* 0x000fe2000c101506 */
[----:B------:R-:W-:-:S03]  /*12fd0*/  ISETP.GE.AND P0, PT, R0, 0x2b, PT ;  /* 0x0000002b0000780c */ /* 0x000fc60003f06270 */
[----:B------:R-:W3:Y:S10]  /*12fe0*/  @P6 LDG.E.CONSTANT R64, desc[UR6][R198.64] ;  /* 0x00000006c6406981 */ /* 0x000ef4000c1e9900 */
[----:B------:R-:W3:Y:S04]  /*12ff0*/  @P0 LDG.E.CONSTANT R86, desc[UR6][R198.64] ;  /* 0x00000006c6560981 */ /* 0x000ee8000c1e9900 */
[----:B------:R-:W3:Y:S01]  /*13000*/  @P0 LDG.E.CONSTANT R88, desc[UR6][R198.64] ;  /* 0x00000006c6580981 */ /* 0x000ee2000c1e9900 */
[----:B------:R-:W-:-:S02]  /*13010*/  HADD2.F32 R2, -RZ, R164.H0_H0 ;  /* 0x200000a4ff027230 */ /* 0x000fc40000004100 */
[----:B------:R-:W-:-:S03]  /*13020*/  HADD2.F32 R164, -RZ, R164.H1_H1 ;  /* 0x300000a4ffa47230 */ /* 0x000fc60000004100 */
[--C-:B------:R-:W-:Y:S02]  /*13030*/  @P1 FADD.FTZ R3, R2, -R197.reuse ;  /* 0x800000c502031221 */ /* 0x100fe40000010000 */
[----:B-1----:R-:W-:Y:S02]  /*13040*/  @P1 FADD.FTZ R61, R164, -R197 ;  /* 0x800000c5a43d1221 */ /* 0x002fe40000010000 */
[C---:B------:R-:W-:Y:S01]  /*13050*/  @P1 FFMA.FTZ R3, R196.reuse, -0.69314718246459960938, R3 ;  /* 0xbf317218c4031823 */ /* 0x040fe20000010003 */
[----:B------:R-:W-:Y:S02]  /*13060*/  HADD2.F32 R2, -RZ, R165.H0_H0 ;  /* 0x200000a5ff027230 */ /* 0x000fe40000004100 */
[----:B------:R-:W-:-:S03]  /*13070*/  @P1 FFMA.FTZ R61, R196, -0.69314718246459960938, R61 ;  /* 0xbf317218c43d1823 */ /* 0x000fc6000001003d */
[----:B0-----:R-:W-:Y:S01]  /*13080*/  @P2 FADD.FTZ R63, R2, -R197 ;  /* 0x800000c5023f2221 */ /* 0x001fe20000010000 */
[----:B------:R-:W-:Y:S01]  /*13090*/  HADD2.F32 R2, -RZ, R165.H1_H1 ;  /* 0x300000a5ff027230 */ /* 0x000fe20000004100 */
[----:B------:R-:W-:Y:S02]  /*130a0*/  @P1 STG.E desc[UR6][R190.64+0x120], R56 ;  /* 0x00012038be001986 */ /* 0x000fe4000c101906 */
[----:B------:R-:W-:Y:S01]  /*130b0*/  @P2 FFMA.FTZ R63, R196, -0.69314718246459960938, R63 ;  /* 0xbf317218c43f2823 */ /* 0x000fe2000001003f */
[----:B--2---:R-:W-:-:S05]  /*130c0*/  @P1 FADD.FTZ R3, R72, R3 ;  /* 0x0000000348031221 */ /* 0x004fca0000010000 */
[----:B------:R-:W-:-:S04]  /*130d0*/  @P1 F2FP.F16.F32.PACK_AB R3, RZ, R3 ;  /* 0x00000003ff03123e */ /* 0x000fc800000000ff */
[----:B------:R-:W-:Y:S01]  /*130e0*/  PRMT R100, R3, 0x7610, R100 ;  /* 0x0000761003647816 */ /* 0x000fe20000000064 */
[----:B------:R-:W-:Y:S01]  /*130f0*/  @P2 FADD.FTZ R3, R2, -R197 ;  /* 0x800000c502032221 */ /* 0x000fe20000010000 */
[----:B----4-:R-:W-:Y:S01]  /*13100*/  @P1 FADD.FTZ R61, R74, R61 ;  /* 0x0000003d4a3d1221 */ /* 0x010fe20000010000 */
[----:B------:R-:W-:-:S04]  /*13110*/  HADD2.F32 R2, -RZ, R166.H0_H0 ;  /* 0x200000a6ff027230 */ /* 0x000fc80000004100 */
[----:B------:R-:W-:Y:S01]  /*13120*/  @P1 F2FP.F16.F32.PACK_AB R61, RZ, R61 ;  /* 0x0000003dff3d123e */ /* 0x000fe200000000ff */
[----:B------:R-:W-:Y:S01]  /*13130*/  @P2 FFMA.FTZ R3, R196, -0.69314718246459960938, R3 ;  /* 0xbf317218c4032823 */ /* 0x000fe20000010003 */
[----:B------:R-:W-:Y:S02]  /*13140*/  HADD2.F32 R166, -RZ, R166.H1_H1 ;  /* 0x300000a6ffa67230 */ /* 0x000fe40000004100 */
[----:B------:R-:W-:Y:S01]  /*13150*/  PRMT R62, R61, 0x7610, R62 ;  /* 0x000076103d3e7816 */ /* 0x000fe2000000003e */
[----:B------:R-:W-:Y:S04]  /*13160*/  @P1 STG.E.U16 desc[UR6][R200.64+0x90], R100 ;  /* 0x00009064c8001986 */ /* 0x000fe8000c101506 */
[----:B------:R0:W-:Y:S04]  /*13170*/  @P1 STG.E desc[UR6][R190.64+0x124], R57 ;  /* 0x00012439be001986 */ /* 0x0001e8000c101906 */
[----:B------:R-:W-:Y:S01]  /*13180*/  @P1 STG.E.U16 desc[UR6][R200.64+0x92], R62 ;  /* 0x0000923ec8001986 */ /* 0x000fe2000c101506 */
[----:B------:R-:W-:Y:S01]  /*13190*/  ISETP.GE.AND P1, PT, R0, 0x2c, PT ;  /* 0x0000002c0000780c */ /* 0x000fe20003f26270 */
[----:B------:R-:W-:Y:S01]  /*131a0*/  @P3 FADD.FTZ R61, R2, -R197 ;  /* 0x800000c5023d3221 */ /* 0x000fe20000010000 */
[----:B------:R-:W-:-:S02]  /*131b0*/  HADD2.F32 R2, -RZ, R167.H0_H0 ;  /* 0x200000a7ff027230 */ /* 0x000fc40000004100 */
[----:B0-----:R-:W-:-:S04]  /*131c0*/  @P3 FADD.FTZ R57, R166, -R197 ;  /* 0x800000c5a6393221 */ /* 0x001fc80000010000 */
[----:B------:R-:W-:Y:S01]  /*131d0*/  @P3 FFMA.FTZ R57, R196, -0.69314718246459960938, R57 ;  /* 0xbf317218c4393823 */ /* 0x000fe20000010039 */
[----:B---3--:R-:W-:Y:S01]  /*131e0*/  @P2 FADD.FTZ R3, R70, R3 ;  /* 0x0000000346032221 */ /* 0x008fe20000010000 */
[----:B------:R-:W-:-:S03]  /*131f0*/  @P2 FADD.FTZ R63, R76, R63 ;  /* 0x0000003f4c3f2221 */ /* 0x000fc60000010000 */
[----:B------:R-:W2:Y:S01]  /*13200*/  @P1 LDG.E.CONSTANT R56, desc[UR6][R198.64] ;  /* 0x00000006c6381981 */ /* 0x000ea2000c1e9900 */
[----:B------:R-:W-:Y:S02]  /*13210*/  @P2 F2FP.F16.F32.PACK_AB R3, RZ, R3 ;  /* 0x00000003ff03223e */ /* 0x000fe400000000ff */
[----:B------:R-:W-:Y:S02]  /*13220*/  @P2 F2FP.F16.F32.PACK_AB R63, RZ, R63 ;  /* 0x0000003fff3f223e */ /* 0x000fe400000000ff */
[----:B------:R-:W-:Y:S01]  /*13230*/  PRMT R100, R3, 0x7610, R100 ;  /* 0x0000761003647816 */ /* 0x000fe20000000064 */
[----:B------:R-:W-:Y:S01]  /*13240*/  @P4 FADD.FTZ R3, R2, -R197 ;  /* 0x800000c502034221 */ /* 0x000fe20000010000 */
[----:B------:R-:W-:Y:S01]  /*13250*/  HADD2.F32 R2, -RZ, R167.H1_H1 ;  /* 0x300000a7ff027230 */ /* 0x000fe20000004100 */
[----:B------:R0:W-:Y:S02]  /*13260*/  @P2 STG.E desc[UR6][R190.64+0x128], R58 ;  /* 0x0001283abe002986 */ /* 0x0001e4000c101906 */
[C---:B------:R-:W-:Y:S01]  /*13270*/  @P4 FFMA.FTZ R3, R196.reuse, -0.69314718246459960938, R3 ;  /* 0xbf317218c4034823 */ /* 0x040fe20000010003 */
[----:B------:R-:W-:Y:S01]  /*13280*/  @P3 FFMA.FTZ R61, R196, -0.69314718246459960938, R61 ;  /* 0xbf317218c43d3823 */ /* 0x000fe2000001003d */
[----:B------:R-:W-:Y:S04]  /*13290*/  @P2 STG.E.U16 desc[UR6][R200.64+0x94], R63 ;  /* 0x0000943fc8002986 */ /* 0x000fe8000c101506 */
[----:B------:R1:W-:Y:S04]  /*132a0*/  @P2 STG.E desc[UR6][R190.64+0x12c], R59 ;  /* 0x00012c3bbe002986 */ /* 0x0003e8000c101906 */
[----:B0-----:R-:W3:Y:S01]  /*132b0*/  @P1 LDG.E.CONSTANT R58, desc[UR6][R198.64] ;  /* 0x00000006c63a1981 */ /* 0x001ee2000c1e9900 */
[----:B------:R-:W-:-:S03]  /*132c0*/  @P3 FADD.FTZ R57, R80, R57 ;  /* 0x0000003950393221 */ /* 0x000fc60000010000 */
[----:B------:R0:W-:Y:S02]  /*132d0*/  @P2 STG.E.U16 desc[UR6][R200.64+0x96], R100 ;  /* 0x00009664c8002986 */ /* 0x0001e4000c101506 */
[----:B------:R-:W-:Y:S01]  /*132e0*/  @P3 F2FP.F16.F32.PACK_AB R57, RZ, R57 ;  /* 0x00000039ff39323e */ /* 0x000fe200000000ff */
[----:B------:R-:W-:Y:S01]  /*132f0*/  @P4 FADD.FTZ R3, R82, R3 ;  /* 0x0000000352034221 */ /* 0x000fe20000010000 */
[----:B------:R-:W-:Y:S02]  /*13300*/  ISETP.GE.AND P2, PT, R0, 0x2d, PT ;  /* 0x0000002d0000780c */ /* 0x000fe40003f46270 */
[----:B-1----:R-:W-:Y:S01]  /*13310*/  PRMT R59, R57, 0x7610, R59 ;  /* 0x00007610393b7816 */ /* 0x002fe2000000003b */
[----:B------:R-:W-:Y:S01]  /*13320*/  @P4 FADD.FTZ R57, R2, -R197 ;  /* 0x800000c502394221 */ /* 0x000fe20000010000 */
[----:B------:R-:W-:Y:S01]  /*13330*/  @P3 FADD.FTZ R61, R68, R61 ;  /* 0x0000003d443d3221 */ /* 0x000fe20000010000 */
[--C-:B------:R-:W-:Y:S01]  /*13340*/  HADD2.F32 R2, -RZ, R168.reuse.H0_H0 ;  /* 0x200000a8ff027230 */ /* 0x100fe20000004100 */
[----:B------:R-:W-:Y:S01]  /*13350*/  @P4 F2FP.F16.F32.PACK_AB R3, RZ, R3 ;  /* 0x00000003ff03423e */ /* 0x000fe200000000ff */
[----:B------:R-:W-:Y:S01]  /*13360*/  @P4 FFMA.FTZ R57, R196, -0.69314718246459960938, R57 ;  /* 0xbf317218c4394823 */ /* 0x000fe20000010039 */
[----:B------:R-:W-:Y:S01]  /*13370*/  HADD2.F32 R168, -RZ, R168.H1_H1 ;  /* 0x300000a8ffa87230 */ /* 0x000fe20000004100 */
[----:B------:R-:W-:-:S02]  /*13380*/  @P3 F2FP.F16.F32.PACK_AB R61, RZ, R61 ;  /* 0x0000003dff3d323e */ /* 0x000fc400000000ff */
[----:B0-----:R-:W-:Y:S02]  /*13390*/  PRMT R100, R3, 0x7610, R100 ;  /* 0x0000761003647816 */ /* 0x001fe40000000064 */
[----:B------:R-:W-:Y:S01]  /*133a0*/  @P5 FADD.FTZ R3, R168, -R197 ;  /* 0x800000c5a8035221 */ /* 0x000fe20000010000 */
[----:B------:R-:W-:Y:S04]  /*133b0*/  @P3 STG.E desc[UR6][R190.64+0x130], R52 ;  /* 0x00013034be003986 */ /* 0x000fe8000c101906 */
[----:B------:R-:W4:Y:S01]  /*133c0*/  @P2 LDG.E.CONSTANT R62, desc[UR6][R198.64] ;  /* 0x00000006c63e2981 */ /* 0x000f22000c1e9900 */
[----:B------:R-:W-:Y:S01]  /*133d0*/  @P4 FADD.FTZ R57, R66, R57 ;  /* 0x0000003942394221 */ /* 0x000fe20000010000 */
[----:B------:R-:W-:Y:S02]  /*133e0*/  @P5 FFMA.FTZ R3, R196, -0.69314718246459960938, R3 ;  /* 0xbf317218c4035823 */ /* 0x000fe40000010003 */
[----:B------:R-:W-:Y:S02]  /*133f0*/  @P3 STG.E.U16 desc[UR6][R200.64+0x98], R61 ;  /* 0x0000983dc8003986 */ /* 0x000fe4000c101506 */
[----:B------:R-:W-:-:S02]  /*13400*/  @P4 F2FP.F16.F32.PACK_AB R57, RZ, R57 ;  /* 0x00000039ff39423e */ /* 0x000fc400000000ff */
[----:B------:R0:W-:Y:S04]  /*13410*/  @P3 STG.E desc[UR6][R190.64+0x134], R53 ;  /* 0x00013435be003986 */ /* 0x0001e8000c101906 */
[----:B------:R1:W-:Y:S04]  /*13420*/  @P3 STG.E.U16 desc[UR6][R200.64+0x9a], R59 ;  /* 0x00009a3bc8003986 */ /* 0x0003e8000c101506 */
[----:B------:R1:W-:Y:S01]  /*13430*/  @P4 STG.E desc[UR6][R190.64+0x138], R54 ;  /* 0x00013836be004986 */ /* 0x0003e2000c101906 */
[----:B------:R-:W-:Y:S01]  /*13440*/  @P5 FADD.FTZ R3, R84, R3 ;  /* 0x0000000354035221 */ /* 0x000fe20000010000 */
[----:B0-----:R-:W-:-:S02]  /*13450*/  @P5 FADD.FTZ R53, R2, -R197 ;  /* 0x800000c502355221 */ /* 0x001fc40000010000 */
[----:B------:R0:W-:Y:S01]  /*13460*/  @P4 STG.E.U16 desc[UR6][R200.64+0x9c], R100 ;  /* 0x00009c64c8004986 */ /* 0x0001e2000c101506 */
[----:B------:R-:W-:-:S03]  /*13470*/  ISETP.GE.AND P3, PT, R0, 0x2e, PT ;  /* 0x0000002e0000780c */ /* 0x000fc60003f66270 */
[----:B------:R-:W-:Y:S01]  /*13480*/  @P4 STG.E desc[UR6][R190.64+0x13c], R55 ;  /* 0x00013c37be004986 */ /* 0x000fe2000c101906 */
[----:B------:R-:W-:-:S03]  /*13490*/  @P5 FFMA.FTZ R53, R196, -0.69314718246459960938, R53 ;  /* 0xbf317218c4355823 */ /* 0x000fc60000010035 */
[----:B------:R-:W-:Y:S01]  /*134a0*/  @P4 STG.E.U16 desc[UR6][R200.64+0x9e], R57 ;  /* 0x00009e39c8004986 */ /* 0x000fe2000c101506 */
[----:B------:R-:W-:Y:S01]  /*134b0*/  ISETP.GE.AND P4, PT, R0, 0x2f, PT ;  /* 0x0000002f0000780c */ /* 0x000fe20003f86270 */
[--C-:B------:R-:W-:Y:S02]  /*134c0*/  HADD2.F32 R2, -RZ, R169.reuse.H0_H0 ;  /* 0x200000a9ff027230 */ /* 0x100fe40000004100 */
[----:B------:R-:W4:Y:S01]  /*134d0*/  @P2 LDG.E.CONSTANT R68, desc[UR6][R198.64] ;  /* 0x00000006c6442981 */ /* 0x000f22000c1e9900 */
[----:B------:R-:W-:Y:S01]  /*134e0*/  @P5 F2FP.F16.F32.PACK_AB R3, RZ, R3 ;  /* 0x00000003ff03523e */ /* 0x000fe200000000ff */
[----:B------:R-:W-:Y:S02]  /*134f0*/  HADD2.F32 R52, -RZ, R169.H1_H1 ;  /* 0x300000a9ff347230 */ /* 0x000fe40000004100 */
[----:B------:R-:W4:Y:S01]  /*13500*/  @P3 LDG.E.CONSTANT R66, desc[UR6][R198.64] ;  /* 0x00000006c6423981 */ /* 0x000f22000c1e9900 */
[----:B-1----:R-:W-:Y:S01]  /*13510*/  PRMT R59, R3, 0x7610, R59 ;  /* 0x00007610033b7816 */ /* 0x002fe2000000003b */
[----:B------:R-:W-:-:S02]  /*13520*/  @P6 FADD.FTZ R3, R2, -R197 ;  /* 0x800000c502036221 */ /* 0x000fc40000010000 */
[----:B------:R-:W4:Y:S01]  /*13530*/  @P3 LDG.E.CONSTANT R54, desc[UR6][R198.64] ;  /* 0x00000006c6363981 */ /* 0x000f22000c1e9900 */
[----:B------:R-:W-:Y:S01]  /*13540*/  @P5 FADD.FTZ R53, R78, R53 ;  /* 0x000000354e355221 */ /* 0x000fe20000010000 */
[----:B------:R-:W-:Y:S02]  /*13550*/  @P6 FFMA.FTZ R3, R196, -0.69314718246459960938, R3 ;  /* 0xbf317218c4036823 */ /* 0x000fe40000010003 */
[----:B------:R-:W4:Y:S02]  /*13560*/  @P4 LDG.E.CONSTANT R70, desc[UR6][R198.64] ;  /* 0x00000006c6464981 */ /* 0x000f24000c1e9900 */
[----:B------:R-:W-:-:S04]  /*13570*/  @P5 F2FP.F16.F32.PACK_AB R53, RZ, R53 ;  /* 0x00000035ff35523e */ /* 0x000fc800000000ff */
[----:B0-----:R-:W-:Y:S01]  /*13580*/  PRMT R100, R53, 0x7610, R100 ;  /* 0x0000761035647816 */ /* 0x001fe20000000064 */
[----:B------:R-:W-:Y:S01]  /*13590*/  @P6 FADD.FTZ R3, R60, R3 ;  /* 0x000000033c036221 */ /* 0x000fe20000010000 */
[----:B------:R0:W-:Y:S01]  /*135a0*/  @P5 STG.E desc[UR6][R190.64+0x140], R48 ;  /* 0x00014030be005986 */ /* 0x0001e2000c101906 */
[----:B------:R-:W-:Y:S01]  /*135b0*/  @P6 FADD.FTZ R53, R52, -R197 ;  /* 0x800000c534356221 */ /* 0x000fe20000010000 */
[--C-:B------:R-:W-:Y:S02]  /*135c0*/  HADD2.F32 R2, -RZ, R170.reuse.H0_H0 ;  /* 0x200000aaff027230 */ /* 0x100fe40000004100 */
[----:B------:R1:W-:Y:S01]  /*135d0*/  @P5 STG.E.U16 desc[UR6][R200.64+0xa0], R100 ;  /* 0x0000a064c8005986 */ /* 0x0003e2000c101506 */
[----:B------:R-:W-:Y:S01]  /*135e0*/  @P6 F2FP.F16.F32.PACK_AB R3, RZ, R3 ;  /* 0x00000003ff03623e */ /* 0x000fe200000000ff */
[----:B------:R-:W-:Y:S02]  /*135f0*/  @P6 FFMA.FTZ R53, R196, -0.69314718246459960938, R53 ;  /* 0xbf317218c4356823 */ /* 0x000fe40000010035 */
[----:B------:R1:W-:Y:S04]  /*13600*/  @P5 STG.E desc[UR6][R190.64+0x144], R49 ;  /* 0x00014431be005986 */ /* 0x0003e8000c101906 */
[----:B0-----:R-:W4:Y:S01]  /*13610*/  @P4 LDG.E.CONSTANT R48, desc[UR6][R198.64] ;  /* 0x00000006c6304981 */ /* 0x001f22000c1e9900 */
[----:B------:R-:W-:-:S03]  /*13620*/  HADD2.F32 R170, -RZ, R170.H1_H1 ;  /* 0x300000aaffaa7230 */ /* 0x000fc60000004100 */
[----:B------:R-:W-:Y:S01]  /*13630*/  @P5 STG.E.U16 desc[UR6][R200.64+0xa2], R59 ;  /* 0x0000a23bc8005986 */ /* 0x000fe2000c101506 */
[----:B------:R-:W-:Y:S01]  /*13640*/  ISETP.GE.AND P5, PT, R0, 0x30, PT ;  /* 0x000000300000780c */ /* 0x000fe20003fa6270 */
[----:B------:R-:W-:Y:S01]  /*13650*/  @P6 FADD.FTZ R53, R64, R53 ;  /* 0x0000003540356221 */ /* 0x000fe20000010000 */
[----:B-1----:R-:W-:Y:S01]  /*13660*/  PRMT R100, R3, 0x7610, R100 ;  /* 0x0000761003647816 */ /* 0x002fe20000000064 */
[--C-:B------:R-:W-:Y:S01]  /*13670*/  @P0 FADD.FTZ R3, R2, -R197.reuse ;  /* 0x800000c502030221 */ /* 0x100fe20000010000 */
[----:B------:R-:W-:Y:S02]  /*13680*/  @P0 FADD.FTZ R49, R170, -R197 ;  /* 0x800000c5aa310221 */ /* 0x000fe40000010000 */
[----:B------:R-:W-:Y:S01]  /*13690*/  @P6 F2FP.F16.F32.PACK_AB R53, RZ, R53 ;  /* 0x00000035ff35623e */ /* 0x000fe200000000ff */
[C---:B------:R-:W-:Y:S01]  /*136a0*/  @P0 FFMA.FTZ R3, R196.reuse, -0.69314718246459960938, R3 ;  /* 0xbf317218c4030823 */ /* 0x040fe20000010003 */
[----:B------:R-:W-:Y:S01]  /*136b0*/  @P0 FFMA.FTZ R49, R196, -0.69314718246459960938, R49 ;  /* 0xbf317218c4310823 */ /* 0x000fe20000010031 */
[----:B------:R-:W-:Y:S02]  /*136c0*/  @P6 STG.E desc[UR6][R190.64+0x148], R50 ;  /* 0x00014832be006986 */ /* 0x000fe4000c101906 */
[----:B------:R-:W-:-:S02]  /*136d0*/  @P0 FADD.FTZ R3, R86, R3 ;  /* 0x0000000356030221 */ /* 0x000fc40000010000 */
[----:B------:R0:W-:Y:S01]  /*136e0*/  @P6 STG.E.U16 desc[UR6][R200.64+0xa4], R100 ;  /* 0x0000a464c8006986 */ /* 0x0001e2000c101506 */
[----:B------:R-:W-:-:S03]  /*136f0*/  @P0 FADD.FTZ R49, R88, R49 ;  /* 0x0000003158310221 */ /* 0x000fc60000010000 */
[----:B------:R-:W4:Y:S04]  /*13700*/  @P5 LDG.E.CONSTANT R52, desc[UR6][R198.64] ;  /* 0x00000006c6345981 */ /* 0x000f28000c1e9900 */
[----:B------:R1:W-:Y:S01]  /*13710*/  @P6 STG.E desc[UR6][R190.64+0x14c], R51 ;  /* 0x00014c33be006986 */ /* 0x0003e2000c101906 */
[----:B------:R-:W-:-:S03]  /*13720*/  @P0 F2FP.F16.F32.PACK_AB R3, RZ, R3 ;  /* 0x00000003ff03023e */ /* 0x000fc600000000ff */
[----:B------:R-:W-:Y:S01]  /*13730*/  @P6 STG.E.U16 desc[UR6][R200.64+0xa6], R53 ;  /* 0x0000a635c8006986 */ /* 0x000fe2000c101506 */
[----:B------:R-:W-:-:S03]  /*13740*/  ISETP.GE.AND P6, PT, R0, 0x31, PT ;  /* 0x000000310000780c */ /* 0x000fc60003fc6270 */
[----:B------:R-:W4:Y:S01]  /*13750*/  @P5 LDG.E.CONSTANT R60, desc[UR6][R198.64] ;  /* 0x00000006c63c5981 */ /* 0x000f22000c1e9900 */
[----:B------:R-:W-:Y:S02]  /*13760*/  @P0 F2FP.F16.F32.PACK_AB R49, RZ, R49 ;  /* 0x00000031ff31023e */ /* 0x000fe400000000ff */
[----:B0-----:R-:W-:Y:S02]  /*13770*/  PRMT R100, R3, 0x7610, R100 ;  /* 0x0000761003647816 */ /* 0x001fe40000000064 */
[----:B-1----:R-:W-:Y:S01]  /*13780*/  PRMT R51, R49, 0x7610, R51 ;  /* 0x0000761031337816 */ /* 0x002fe20000000033 */
[----:B------:R-:W-:Y:S04]  /*13790*/  @P0 STG.E desc[UR6][R190.64+0x150], R44 ;  /* 0x0001502cbe000986 */ /* 0x000fe8000c101906 */
[----:B------:R-:W-:Y:S04]  /*137a0*/  @P0 STG.E.U16 desc[UR6][R200.64+0xa8], R100 ;  /* 0x0000a864c8000986 */ /* 0x000fe8000c101506 */
[----:B------:R0:W-:Y:S04]  /*137b0*/  @P0 STG.E desc[UR6][R190.64+0x154], R45 ;  /* 0x0001542dbe000986 */ /* 0x0001e8000c101906 */
[----:B------:R-:W4:Y:S04]  /*137c0*/  @P6 LDG.E.CONSTANT R50, desc[UR6][R198.64] ;  /* 0x00000006c6326981 */ /* 0x000f28000c1e9900 */
[----:B------:R1:W-:Y:S01]  /*137d0*/  @P0 STG.E.U16 desc[UR6][R200.64+0xaa], R51 ;  /* 0x0000aa33c8000986 */ /* 0x0003e2000c101506 */
[----:B------:R-:W-:-:S03]  /*137e0*/  ISETP.GE.AND P0, PT, R0, 0x32, PT ;  /* 0x000000320000780c */ /* 0x000fc60003f06270 */
[----:B------:R-:W4:Y:S10]  /*137f0*/  @P6 LDG.E.CONSTANT R64, desc[UR6][R198.64] ;  /* 0x00000006c6406981 */ /* 0x000f34000c1e9900 */
[----:B------:R-:W4:Y:S04]  /*13800*/  @P0 LDG.E.CONSTANT R72, desc[UR6][R198.64] ;  /* 0x00000006c6480981 */ /* 0x000f28000c1e9900 */
[----:B------:R-:W4:Y:S01]  /*13810*/  @P0 LDG.E.CONSTANT R74, desc[UR6][R198.64] ;  /* 0x00000006c64a0981 */ /* 0x000f22000c1e9900 */
[----:B------:R-:W-:-:S05]  /*13820*/  HADD2.F32 R2, -RZ, R171.H0_H0 ;  /* 0x200000abff027230 */ /* 0x000fca0000004100 */
[----:B------:R-:W-:Y:S01]  /*13830*/  @P1 FADD.FTZ R3, R2, -R197 ;  /* 0x800000c502031221 */ /* 0x000fe20000010000 */
[----:B------:R-:W-:-:S03]  /*13840*/  HADD2.F32 R2, -RZ, R171.H1_H1 ;  /* 0x300000abff027230 */ /* 0x000fc60000004100 */
[----:B------:R-:W-:Y:S02]  /*13850*/  @P1 FFMA.FTZ R3, R196, -0.69314718246459960938, R3 ;  /* 0xbf317218c4031823 */ /* 0x000fe40000010003 */
[----:B------:R-:W-:-:S04]  /*13860*/  @P1 FADD.FTZ R49, R2, -R197 ;  /* 0x800000c502311221 */ /* 0x000fc80000010000 */
[----:B------:R-:W-:Y:S01]  /*13870*/  @P1 FFMA.FTZ R49, R196, -0.69314718246459960938, R49 ;  /* 0xbf317218c4311823 */ /* 0x000fe20000010031 */
[--C-:B------:R-:W-:Y:S02]  /*13880*/  HADD2.F32 R2, -RZ, R172.reuse.H0_H0 ;  /* 0x200000acff027230 */ /* 0x100fe40000004100 */
[----:B------:R-:W-:Y:S01]  /*13890*/  HADD2.F32 R172, -RZ, R172.H1_H1 ;  /* 0x300000acffac7230 */ /* 0x000fe20000004100 */
[----:B------:R-:W-:Y:S04]  /*138a0*/  @P1 STG.E desc[UR6][R190.64+0x158], R46 ;  /* 0x0001582ebe001986 */ /* 0x000fe8000c101906 */
[----:B0-----:R-:W-:-:S04]  /*138b0*/  @P2 FADD.FTZ R45, R172, -R197 ;  /* 0x800000c5ac2d2221 */ /* 0x001fc80000010000 */
[----:B------:R-:W-:Y:S01]  /*138c0*/  @P2 FFMA.FTZ R45, R196, -0.69314718246459960938, R45 ;  /* 0xbf317218c42d2823 */ /* 0x000fe2000001002d */
[----:B------:R-:W-:Y:S02]  /*138d0*/  HADD2.F32 R44, -RZ, R173.H1_H1 ;  /* 0x300000adff2c7230 */ /* 0x000fe40000004100 */
[----:B--2---:R-:W-:-:S05]  /*138e0*/  @P1 FADD.FTZ R3, R56, R3 ;  /* 0x0000000338031221 */ /* 0x004fca0000010000 */
[----:B------:R-:W-:-:S04]  /*138f0*/  @P1 F2FP.F16.F32.PACK_AB R3, RZ, R3 ;  /* 0x00000003ff03123e */ /* 0x000fc800000000ff */
[----:B------:R-:W-:Y:S01]  /*13900*/  PRMT R100, R3, 0x7610, R100 ;  /* 0x0000761003647816 */ /* 0x000fe20000000064 */
[----:B------:R-:W-:Y:S01]  /*13910*/  @P2 FADD.FTZ R3, R2, -R197 ;  /* 0x800000c502032221 */ /* 0x000fe20000010000 */
[----:B---3--:R-:W-:-:S05]  /*13920*/  @P1 FADD.FTZ R49, R58, R49 ;  /* 0x000000313a311221 */ /* 0x008fca0000010000 */
[----:B------:R-:W-:Y:S01]  /*13930*/  @P1 F2FP.F16.F32.PACK_AB R49, RZ, R49 ;  /* 0x00000031ff31123e */ /* 0x000fe200000000ff */
[----:B------:R-:W-:-:S03]  /*13940*/  @P2 FFMA.FTZ R3, R196, -0.69314718246459960938, R3 ;  /* 0xbf317218c4032823 */ /* 0x000fc60000010003 */
[----:B-1----:R-:W-:Y:S01]  /*13950*/  PRMT R51, R49, 0x7610, R51 ;  /* 0x0000761031337816 */ /* 0x002fe20000000033 */
[----:B------:R-:W-:Y:S01]  /*13960*/  @P1 STG.E.U16 desc[UR6][R200.64+0xac], R100 ;  /* 0x0000ac64c8001986 */ /* 0x000fe2000c101506 */
[----:B------:R-:W-:-:S03]  /*13970*/  HADD2.F32 R2, -RZ, R173.H0_H0 ;  /* 0x200000adff027230 */ /* 0x000fc60000004100 */
[----:B------:R0:W-:Y:S04]  /*13980*/  @P1 STG.E desc[UR6][R190.64+0x15c], R47 ;  /* 0x00015c2fbe001986 */ /* 0x0001e8000c101906 */
[----:B------:R-:W-:Y:S01]  /*13990*/  @P1 STG.E.U16 desc[UR6][R200.64+0xae], R51 ;  /* 0x0000ae33c8001986 */ /* 0x000fe2000c101506 */
[----:B------:R-:W-:Y:S01]  /*139a0*/  ISETP.GE.AND P1, PT, R0, 0x33, PT ;  /* 0x000000330000780c */ /* 0x000fe20003f26270 */
[----:B------:R-:W-:Y:S01]  /*139b0*/  @P3 FADD.FTZ R49, R2, -R197 ;  /* 0x800000c502313221 */ /* 0x000fe20000010000 */
[--C-:B------:R-:W-:Y:S01]  /*139c0*/  HADD2.F32 R2, -RZ, R174.reuse.H0_H0 ;  /* 0x200000aeff027230 */ /* 0x100fe20000004100 */
[----:B------:R1:W-:Y:S01]  /*139d0*/  @P2 STG.E desc[UR6][R190.64+0x160], R40 ;  /* 0x00016028be002986 */ /* 0x0003e2000c101906 */
[----:B------:R-:W-:Y:S02]  /*139e0*/  HADD2.F32 R174, -RZ, R174.H1_H1 ;  /* 0x300000aeffae7230 */ /* 0x000fe40000004100 */
[----:B----4-:R-:W-:Y:S01]  /*139f0*/  @P2 FADD.FTZ R3, R62, R3 ;  /* 0x000000033e032221 */ /* 0x010fe20000010000 */
[----:B0-----:R-:W-:-:S06]  /*13a00*/  @P3 FADD.FTZ R47, R44, -R197 ;  /* 0x800000c52c2f3221 */ /* 0x001fcc0000010000 */
[----:B-1----:R-:W2:Y:S01]  /*13a10*/  @P1 LDG.E.CONSTANT R40, desc[UR6][R198.64] ;  /* 0x00000006c6281981 */ /* 0x002ea2000c1e9900 */
[----:B------:R-:W-:Y:S01]  /*13a20*/  @P2 F2FP.F16.F32.PACK_AB R3, RZ, R3 ;  /* 0x00000003ff03223e */ /* 0x000fe200000000ff */
[C---:B------:R-:W-:Y:S02]  /*13a30*/  @P3 FFMA.FTZ R49, R196.reuse, -0.69314718246459960938, R49 ;  /* 0xbf317218c4313823 */ /* 0x040fe40000010031 */
[----:B------:R-:W3:Y:S04]  /*13a40*/  @P1 LDG.E.CONSTANT R44, desc[UR6][R198.64] ;  /* 0x00000006c62c1981 */ /* 0x000ee8000c1e9900 */
[----:B------:R0:W-:Y:S01]  /*13a50*/  @P2 STG.E.U16 desc[UR6][R200.64+0xb0], R3 ;  /* 0x0000b003c8002986 */ /* 0x0001e2000c101506 */
[----:B------:R-:W-:-:S03]  /*13a60*/  @P3 FFMA.FTZ R47, R196, -0.69314718246459960938, R47 ;  /* 0xbf317218c42f3823 */ /* 0x000fc6000001002f */
[----:B------:R1:W-:Y:S01]  /*13a70*/  @P2 STG.E desc[UR6][R190.64+0x164], R41 ;  /* 0x00016429be002986 */ /* 0x0003e2000c101906 */
[----:B0-----:R-:W-:Y:S01]  /*13a80*/  @P4 FADD.FTZ R3, R2, -R197 ;  /* 0x800000c502034221 */ /* 0x001fe20000010000 */
[----:B------:R-:W-:-:S03]  /*13a90*/  @P2 FADD.FTZ R45, R68, R45 ;  /* 0x0000002d442d2221 */ /* 0x000fc60000010000 */
[----:B------:R-:W-:Y:S02]  /*13aa0*/  @P4 FFMA.FTZ R3, R196, -0.69314718246459960938, R3 ;  /* 0xbf317218c4034823 */ /* 0x000fe40000010003 */
[----:B------:R-:W-:Y:S01]  /*13ab0*/  @P2 F2FP.F16.F32.PACK_AB R45, RZ, R45 ;  /* 0x0000002dff2d223e */ /* 0x000fe200000000ff */
[----:B-1----:R-:W-:Y:S01]  /*13ac0*/  @P4 FADD.FTZ R41, R174, -R197 ;  /* 0x800000c5ae294221 */ /* 0x002fe20000010000 */
[----:B------:R-:W-:-:S03]  /*13ad0*/  @P3 FADD.FTZ R49, R66, R49 ;  /* 0x0000003142313221 */ /* 0x000fc60000010000 */
[----:B------:R0:W-:Y:S01]  /*13ae0*/  @P2 STG.E.U16 desc[UR6][R200.64+0xb2], R45 ;  /* 0x0000b22dc8002986 */ /* 0x0001e2000c101506 */
[----:B------:R-:W-:Y:S01]  /*13af0*/  ISETP.GE.AND P2, PT, R0, 0x34, PT ;  /* 0x000000340000780c */ /* 0x000fe20003f46270 */
[----:B------:R-:W-:Y:S01]  /*13b00*/  @P4 FADD.FTZ R3, R70, R3 ;  /* 0x0000000346034221 */ /* 0x000fe20000010000 */
[----:B------:R-:W-:Y:S01]  /*13b10*/  @P3 FADD.FTZ R47, R54, R47 ;  /* 0x0000002f362f3221 */ /* 0x000fe20000010000 */
[----:B------:R-:W-:Y:S01]  /*13b20*/  @P4 FFMA.FTZ R41, R196, -0.69314718246459960938, R41 ;  /* 0xbf317218c4294823 */ /* 0x000fe20000010029 */
[----:B------:R-:W-:Y:S01]  /*13b30*/  @P3 F2FP.F16.F32.PACK_AB R49, RZ, R49 ;  /* 0x00000031ff31323e */ /* 0x000fe200000000ff */
[--C-:B------:R-:W-:Y:S01]  /*13b40*/  HADD2.F32 R2, -RZ, R175.reuse.H0_H0 ;  /* 0x200000afff027230 */ /* 0x100fe20000004100 */
[----:B------:R-:W-:Y:S02]  /*13b50*/  @P4 F2FP.F16.F32.PACK_AB R3, RZ, R3 ;  /* 0x00000003ff03423e */ /* 0x000fe400000000ff */
[----:B------:R-:W-:Y:S01]  /*13b60*/  @P3 F2FP.F16.F32.PACK_AB R47, RZ, R47 ;  /* 0x0000002fff2f323e */ /* 0x000fe200000000ff */
[----:B------:R1:W-:Y:S01]  /*13b70*/  @P3 STG.E desc[UR6][R190.64+0x168], R42 ;  /* 0x0001682abe003986 */ /* 0x0003e2000c101906 */
[----:B------:R-:W-:Y:S01]  /*13b80*/  PRMT R100, R3, 0x7610, R100 ;  /* 0x0000761003647816 */ /* 0x000fe20000000064 */
[----:B0-----:R-:W-:Y:S01]  /*13b90*/  @P5 FADD.FTZ R45, R2, -R197 ;  /* 0x800000c5022d5221 */ /* 0x001fe20000010000 */
[----:B------:R-:W-:Y:S01]  /*13ba0*/  HADD2.F32 R2, -RZ, R175.H1_H1 ;  /* 0x300000afff027230 */ /* 0x000fe20000004100 */
[----:B------:R-:W-:Y:S04]  /*13bb0*/  @P3 STG.E.U16 desc[UR6][R200.64+0xb4], R49 ;  /* 0x0000b431c8003986 */ /* 0x000fe8000c101506 */
[----:B------:R-:W4:Y:S01]  /*13bc0*/  @P2 LDG.E.CONSTANT R46, desc[UR6][R198.64] ;  /* 0x00000006c62e2981 */ /* 0x000f22000c1e9900 */
[----:B------:R-:W-:-:S03]  /*13bd0*/  @P4 FADD.FTZ R41, R48, R41 ;  /* 0x0000002930294221 */ /* 0x000fc60000010000 */
[----:B------:R-:W-:Y:S02]  /*13be0*/  @P3 STG.E desc[UR6][R190.64+0x16c], R43 ;  /* 0x00016c2bbe003986 */ /* 0x000fe4000c101906 */
[----:B------:R-:W-:Y:S02]  /*13bf0*/  @P4 F2FP.F16.F32.PACK_AB R41, RZ, R41 ;  /* 0x00000029ff29423e */ /* 0x000fe400000000ff */
[----:B------:R-:W-:Y:S04]  /*13c00*/  @P3 STG.E.U16 desc[UR6][R200.64+0xb6], R47 ;  /* 0x0000b62fc8003986 */ /* 0x000fe8000c101506 */
[----:B-1----:R-:W4:Y:S01]  /*13c10*/  @P2 LDG.E.CONSTANT R42, desc[UR6][R198.64] ;  /* 0x00000006c62a2981 */ /* 0x002f22000c1e9900 */
[----:B------:R-:W-:-:S03]  /*13c20*/  @P5 FADD.FTZ R3, R2, -R197 ;  /* 0x800000c502035221 */ /* 0x000fc60000010000 */
[----:B------:R-:W-:Y:S04]  /*13c30*/  @P4 STG.E desc[UR6][R190.64+0x170], R36 ;  /* 0x00017024be004986 */ /* 0x000fe8000c101906 */
[----:B------:R-:W-:Y:S01]  /*13c40*/  @P4 STG.E.U16 desc[UR6][R200.64+0xb8], R100 ;  /* 0x0000b864c8004986 */ /* 0x000fe2000c101506 */
[----:B------:R-:W-:-:S03]  /*13c50*/  @P5 FFMA.FTZ R45, R196, -0.69314718246459960938, R45 ;  /* 0xbf317218c42d5823 */ /* 0x000fc6000001002d */
[----:B------:R0:W-:Y:S01]  /*13c60*/  @P4 STG.E desc[UR6][R190.64+0x174], R37 ;  /* 0x00017425be004986 */ /* 0x0001e2000c101906 */
[----:B------:R-:W-:-:S03]  /*13c70*/  ISETP.GE.AND P3, PT, R0, 0x35, PT ;  /* 0x000000350000780c */ /* 0x000fc60003f66270 */
[----:B------:R-:W-:Y:S01]  /*13c80*/  @P4 STG.E.U16 desc[UR6][R200.64+0xba], R41 ;  /* 0x0000ba29c8004986 */ /* 0x000fe2000c101506 */
[----:B------:R-:W-:Y:S01]  /*13c90*/  ISETP.GE.AND P4, PT, R0, 0x36, PT ;  /* 0x000000360000780c */ /* 0x000fe20003f86270 */
[----:B------:R-:W-:Y:S01]  /*13ca0*/  @P5 FFMA.FTZ R3, R196, -0.69314718246459960938, R3 ;  /* 0xbf317218c4035823 */ /* 0x000fe20000010003 */
[----:B------:R-:W-:Y:S01]  /*13cb0*/  @P5 FADD.FTZ R45, R52, R45 ;  /* 0x0000002d342d5221 */ /* 0x000fe20000010000 */
[----:B------:R-:W-:Y:S02]  /*13cc0*/  HADD2.F32 R2, -RZ, R176.H0_H0 ;  /* 0x200000b0ff027230 */ /* 0x000fe40000004100 */
[----:B------:R-:W-:Y:S02]  /*13cd0*/  @P5 FADD.FTZ R3, R60, R3 ;  /* 0x000000033c035221 */ /* 0x000fe40000010000 */
[----:B------:R-:W-:Y:S01]  /*13ce0*/  @P5 F2FP.F16.F32.PACK_AB R45, RZ, R45 ;  /* 0x0000002dff2d523e */ /* 0x000fe200000000ff */
[----:B0-----:R-:W-:Y:S01]  /*13cf0*/  @P6 FADD.FTZ R37, R2, -R197 ;  /* 0x800000c502256221 */ /* 0x001fe20000010000 */
[----:B------:R0:W-:Y:S01]  /*13d00*/  @P5 STG.E desc[UR6][R190.64+0x178], R38 ;  /* 0x00017826be005986 */ /* 0x0001e2000c101906 */
[----:B------:R-:W-:-:S03]  /*13d10*/  @P5 F2FP.F16.F32.PACK_AB R3, RZ, R3 ;  /* 0x00000003ff03523e */ /* 0x000fc600000000ff */
[----:B------:R-:W4:Y:S01]  /*13d20*/  @P4 LDG.E.CONSTANT R54, desc[UR6][R198.64] ;  /* 0x00000006c6364981 */ /* 0x000f22000c1e9900 */
[----:B------:R-:W-:-:S03]  /*13d30*/  @P6 FFMA.FTZ R37, R196, -0.69314718246459960938, R37 ;  /* 0xbf317218c4256823 */ /* 0x000fc60000010025 */
[----:B------:R-:W4:Y:S04]  /*13d40*/  @P3 LDG.E.CONSTANT R52, desc[UR6][R198.64] ;  /* 0x00000006c6343981 */ /* 0x000f28000c1e9900 */
[----:B------:R-:W-:Y:S04]  /*13d50*/  @P5 STG.E.U16 desc[UR6][R200.64+0xbc], R45 ;  /* 0x0000bc2dc8005986 */ /* 0x000fe8000c101506 */
[----:B------:R-:W-:Y:S01]  /*13d60*/  @P5 STG.E desc[UR6][R190.64+0x17c], R39 ;  /* 0x00017c27be005986 */ /* 0x000fe2000c101906 */
[----:B------:R-:W-:-:S03]  /*13d70*/  @P6 FADD.FTZ R37, R50, R37 ;  /* 0x0000002532256221 */ /* 0x000fc60000010000 */
[----:B------:R1:W-:Y:S01]  /*13d80*/  @P5 STG.E.U16 desc[UR6][R200.64+0xbe], R3 ;  /* 0x0000be03c8005986 */ /* 0x0003e2000c101506 */
[----:B------:R-:W-:Y:S01]  /*13d90*/  ISETP.GE.AND P5, PT, R0, 0x37, PT ;  /* 0x000000370000780c */ /* 0x000fe20003fa6270 */
[--C-:B------:R-:W-:Y:S02]  /*13da0*/  HADD2.F32 R2, -RZ, R177.reuse.H0_H0 ;  /* 0x200000b1ff027230 */ /* 0x100fe40000004100 */
[----:B------:R-:W4:Y:S01]  /*13db0*/  @P3 LDG.E.CONSTANT R48, desc[UR6][R198.64] ;  /* 0x00000006c6303981 */ /* 0x000f22000c1e9900 */
[----:B------:R-:W-:Y:S01]  /*13dc0*/  HADD2.F32 R176, -RZ, R176.H1_H1 ;  /* 0x300000b0ffb07230 */ /* 0x000fe20000004100 */
[----:B------:R-:W-:Y:S01]  /*13dd0*/  @P6 F2FP.F16.F32.PACK_AB R37, RZ, R37 ;  /* 0x00000025ff25623e */ /* 0x000fe200000000ff */
[----:B------:R-:W-:Y:S01]  /*13de0*/  HADD2.F32 R36, -RZ, R177.H1_H1 ;  /* 0x300000b1ff247230 */ /* 0x000fe20000004100 */
[----:B0-----:R-:W4:Y:S02]  /*13df0*/  @P4 LDG.E.CONSTANT R38, desc[UR6][R198.64] ;  /* 0x00000006c6264981 */ /* 0x001f24000c1e9900 */
[--C-:B------:R-:W-:Y:S01]  /*13e00*/  @P6 FADD.FTZ R41, R176, -R197.reuse ;  /* 0x800000c5b0296221 */ /* 0x100fe20000010000 */
[--C-:B-1----:R-:W-:Y:S01]  /*13e10*/  @P0 FADD.FTZ R3, R2, -R197.reuse ;  /* 0x800000c502030221 */ /* 0x102fe20000010000 */
[----:B------:R-:W-:Y:S01]  /*13e20*/  PRMT R100, R37, 0x7610, R100 ;  /* 0x0000761025647816 */ /* 0x000fe20000000064 */
[----:B------:R-:W-:Y:S01]  /*13e30*/  @P0 FADD.FTZ R37, R36, -R197 ;  /* 0x800000c524250221 */ /* 0x000fe20000010000 */
[----:B------:R-:W4:Y:S01]  /*13e40*/  @P5 LDG.E.CONSTANT R50, desc[UR6][R198.64] ;  /* 0x00000006c6325981 */ /* 0x000f22000c1e9900 */
[C---:B------:R-:W-:Y:S01]  /*13e50*/  @P0 FFMA.FTZ R3, R196.reuse, -0.69314718246459960938, R3 ;  /* 0xbf317218c4030823 */ /* 0x040fe20000010003 */
[----:B------:R-:W-:-:S02]  /*13e60*/  @P6 FFMA.FTZ R41, R196, -0.69314718246459960938, R41 ;  /* 0xbf317218c4296823 */ /* 0x000fc40000010029 */
[----:B------:R-:W4:Y:S01]  /*13e70*/  @P5 LDG.E.CONSTANT R36, desc[UR6][R198.64] ;  /* 0x00000006c6245981 */ /* 0x000f22000c1e9900 */
[----:B------:R-:W-:Y:S01]  /*13e80*/  @P0 FADD.FTZ R3, R72, R3 ;  /* 0x0000000348030221 */ /* 0x000fe20000010000 */
[----:B------:R-:W-:Y:S01]  /*13e90*/  @P6 FADD.FTZ R41, R64, R41 ;  /* 0x0000002940296221 */ /* 0x000fe20000010000 */
[----:B------:R-:W-:Y:S01]  /*13ea0*/  @P0 FFMA.FTZ R37, R196, -0.69314718246459960938, R37 ;  /* 0xbf317218c4250823 */ /* 0x000fe20000010025 */
[----:B------:R-:W-:Y:S02]  /*13eb0*/  @P6 STG.E desc[UR6][R190.64+0x180], R32 ;  /* 0x00018020be006986 */ /* 0x000fe4000c101906 */
[----:B------:R-:W-:Y:S01]  /*13ec0*/  @P0 F2FP.F16.F32.PACK_AB R3, RZ, R3 ;  /* 0x00000003ff03023e */ /* 0x000fe200000000ff */
[----:B------:R-:W-:Y:S01]  /*13ed0*/  @P0 FADD.FTZ R37, R74, R37 ;  /* 0x000000254a250221 */ /* 0x000fe20000010000 */
[----:B------:R-:W-:Y:S01]  /*13ee0*/  @P6 F2FP.F16.F32.PACK_AB R41, RZ, R41 ;  /* 0x00000029ff29623e */ /* 0x000fe200000000ff */
[----:B------:R0:W-:Y:S03]  /*13ef0*/  @P6 STG.E.U16 desc[UR6][R200.64+0xc0], R100 ;  /* 0x0000c064c8006986 */ /* 0x0001e6000c101506 */
[----:B------:R-:W-:Y:S01]  /*13f00*/  @P0 F2FP.F16.F32.PACK_AB R37, RZ, R37 ;  /* 0x00000025ff25023e */ /* 0x000fe200000000ff */
[----:B------:R1:W-:Y:S04]  /*13f10*/  @P6 STG.E desc[UR6][R190.64+0x184], R33 ;  /* 0x00018421be006986 */ /* 0x0003e8000c101906 */
[----:B------:R-:W-:Y:S01]  /*13f20*/  @P6 STG.E.U16 desc[UR6][R200.64+0xc2], R41 ;  /* 0x0000c229c8006986 */ /* 0x000fe2000c101506 */
[----:B0-----:R-:W-:-:S03]  /*13f30*/  PRMT R100, R3, 0x7610, R100 ;  /* 0x0000761003647816 */ /* 0x001fc60000000064 */
[----:B------:R-:W-:Y:S01]  /*13f40*/  @P0 STG.E desc[UR6][R190.64+0x188], R34 ;  /* 0x00018822be000986 */ /* 0x000fe2000c101906 */
[----:B------:R-:W-:-:S03]  /*13f50*/  ISETP.GE.AND P6, PT, R0, 0x38, PT ;  /* 0x000000380000780c */ /* 0x000fc60003fc6270 */
[----:B------:R-:W-:Y:S04]  /*13f60*/  @P0 STG.E.U16 desc[UR6][R200.64+0xc4], R100 ;  /* 0x0000c464c8000986 */ /* 0x000fe8000c101506 */
[----:B------:R0:W-:Y:S04]  /*13f70*/  @P0 STG.E desc[UR6][R190.64+0x18c], R35 ;  /* 0x00018c23be000986 */ /* 0x0001e8000c101906 */
[----:B------:R-:W-:Y:S01]  /*13f80*/  @P0 STG.E.U16 desc[UR6][R200.64+0xc6], R37 ;  /* 0x0000c625c8000986 */ /* 0x000fe2000c101506 */
[----:B------:R-:W-:-:S03]  /*13f90*/  ISETP.GE.AND P0, PT, R0, 0x39, PT ;  /* 0x000000390000780c */ /* 0x000fc60003f06270 */
[----:B------:R-:W4:Y:S04]  /*13fa0*/  @P6 LDG.E.CONSTANT R32, desc[UR6][R198.64] ;  /* 0x00000006c6206981 */ /* 0x000f28000c1e9900 */
[----:B------:R-:W4:Y:S06]  /*13fb0*/  @P6 LDG.E.CONSTANT R56, desc[UR6][R198.64] ;  /* 0x00000006c6386981 */ /* 0x000f2c000c1e9900 */
[----:B------:R-:W4:Y:S04]  /*13fc0*/  @P0 LDG.E.CONSTANT R58, desc[UR6][R198.64] ;  /* 0x00000006c63a0981 */ /* 0x000f28000c1e9900 */
[----:B------:R-:W4:Y:S01]  /*13fd0*/  @P0 LDG.E.CONSTANT R60, desc[UR6][R198.64] ;  /* 0x00000006c63c0981 */ /* 0x000f22000c1e9900 */
[----:B------:R-:W-:-:S05]  /*13fe0*/  HADD2.F32 R2, -RZ, R178.H0_H0 ;  /* 0x200000b2ff027230 */ /* 0x000fca0000004100 */
[----:B------:R-:W-:Y:S01]  /*13ff0*/  @P1 FADD.FTZ R3, R2, -R197 ;  /* 0x800000c502031221 */ /* 0x000fe20000010000 */
[----:B------:R-:W-:-:S03]  /*14000*/  HADD2.F32 R178, -RZ, R178.H1_H1 ;  /* 0x300000b2ffb27230 */ /* 0x000fc60000004100 */
[----:B------:R-:W-:Y:S01]  /*14010*/  @P1 FFMA.FTZ R3, R196, -0.69314718246459960938, R3 ;  /* 0xbf317218c4031823 */ /* 0x000fe20000010003 */
[----:B------:R-:W-:Y:S02]  /*14020*/  HADD2.F32 R2, -RZ, R179.H0_H0 ;  /* 0x200000b3ff027230 */ /* 0x000fe40000004100 */
[----:B-1----:R-:W-:-:S03]  /*14030*/  @P1 FADD.FTZ R33, R178, -R197 ;  /* 0x800000c5b2211221 */ /* 0x002fc60000010000 */
[----:B0-----:R-:W-:Y:S01]  /*14040*/  @P2 FADD.FTZ R35, R2, -R197 ;  /* 0x800000c502232221 */ /* 0x001fe20000010000 */
[----:B------:R-:W-:Y:S02]  /*14050*/  HADD2.F32 R2, -RZ, R179.H1_H1 ;  /* 0x300000b3ff027230 */ /* 0x000fe40000004100 */
[C---:B------:R-:W-:Y:S01]  /*14060*/  @P1 FFMA.FTZ R33, R196.reuse, -0.69314718246459960938, R33 ;  /* 0xbf317218c4211823 */ /* 0x040fe20000010021 */
[----:B------:R0:W-:Y:S01]  /*14070*/  @P1 STG.E desc[UR6][R190.64+0x190], R28 ;  /* 0x0001901cbe001986 */ /* 0x0001e2000c101906 */
[----:B------:R-:W-:Y:S01]  /*14080*/  @P2 FFMA.FTZ R35, R196, -0.69314718246459960938, R35 ;  /* 0xbf317218c4232823 */ /* 0x000fe20000010023 */
[----:B0-----:R-:W-:Y:S02]  /*14090*/  HADD2.F32 R28, -RZ, R181.H1_H1 ;  /* 0x300000b5ff1c7230 */ /* 0x001fe40000004100 */
[----:B--2---:R-:W-:-:S05]  /*140a0*/  @P1 FADD.FTZ R3, R40, R3 ;  /* 0x0000000328031221 */ /* 0x004fca0000010000 */
[----:B------:R-:W-:Y:S01]  /*140b0*/  @P1 F2FP.F16.F32.PACK_AB R3, RZ, R3 ;  /* 0x00000003ff03123e */ /* 0x000fe200000000ff */
[----:B---3--:R-:W-:-:S03]  /*140c0*/  @P1 FADD.FTZ R33, R44, R33 ;  /* 0x000000212c211221 */ /* 0x008fc60000010000 */
[----:B------:R-:W-:Y:S01]  /*140d0*/  PRMT R100, R3, 0x7610, R100 ;  /* 0x0000761003647816 */ /* 0x000fe20000000064 */
[----:B------:R-:W-:Y:S01]  /*140e0*/  @P2 FADD.FTZ R3, R2, -R197 ;  /* 0x800000c502032221 */ /* 0x000fe20000010000 */
[----:B------:R-:W-:-:S03]  /*140f0*/  @P1 F2FP.F16.F32.PACK_AB R33, RZ, R33 ;  /* 0x00000021ff21123e */ /* 0x000fc600000000ff */
[----:B------:R-:W-:Y:S01]  /*14100*/  @P2 FFMA.FTZ R3, R196, -0.69314718246459960938, R3 ;  /* 0xbf317218c4032823 */ /* 0x000fe20000010003 */
[--C-:B------:R-:W-:Y:S01]  /*14110*/  HADD2.F32 R2, -RZ, R180.reuse.H0_H0 ;  /* 0x200000b4ff027230 */ /* 0x100fe20000004100 */
[----:B------:R-:W-:Y:S01]  /*14120*/  PRMT R34, R33, 0x7610, R34 ;  /* 0x0000761021227816 */ /* 0x000fe20000000022 */
[----:B------:R-:W-:-:S03]  /*14130*/  HADD2.F32 R180, -RZ, R180.H1_H1 ;  /* 0x300000b4ffb47230 */ /* 0x000fc60000004100 */
[--C-:B------:R-:W-:Y:S01]  /*14140*/  @P3 FADD.FTZ R33, R2, -R197.reuse ;  /* 0x800000c502213221 */ /* 0x100fe20000010000 */
[----:B------:R-:W-:Y:S01]  /*14150*/  HADD2.F32 R2, -RZ, R181.H0_H0 ;  /* 0x200000b5ff027230 */ /* 0x000fe20000004100 */
[----:B------:R-:W-:Y:S04]  /*14160*/  @P1 STG.E.U16 desc[UR6][R200.64+0xc8], R100 ;  /* 0x0000c864c8001986 */ /* 0x000fe8000c101506 */
[----:B------:R0:W-:Y:S04]  /*14170*/  @P1 STG.E desc[UR6][R190.64+0x194], R29 ;  /* 0x0001941dbe001986 */ /* 0x0001e8000c101906 */
[----:B------:R-:W-:Y:S01]  /*14180*/  @P1 STG.E.U16 desc[UR6][R200.64+0xca], R34 ;  /* 0x0000ca22c8001986 */ /* 0x000fe2000c101506 */
[----:B------:R-:W-:Y:S01]  /*14190*/  ISETP.GE.AND P1, PT, R0, 0x3a, PT ;  /* 0x0000003a0000780c */ /* 0x000fe20003f26270 */
[----:B0-----:R-:W-:-:S04]  /*141a0*/  @P3 FADD.FTZ R29, R180, -R197 ;  /* 0x800000c5b41d3221 */ /* 0x001fc80000010000 */
[C---:B------:R-:W-:Y:S01]  /*141b0*/  @P3 FFMA.FTZ R29, R196.reuse, -0.69314718246459960938, R29 ;  /* 0xbf317218c41d3823 */ /* 0x040fe2000001001d */
[----:B------:R-:W-:Y:S01]  /*141c0*/  @P2 STG.E desc[UR6][R190.64+0x198], R30 ;  /* 0x0001981ebe002986 */ /* 0x000fe2000c101906 */
[----:B------:R-:W-:Y:S01]  /*141d0*/  @P3 FFMA.FTZ R33, R196, -0.69314718246459960938, R33 ;  /* 0xbf317218c4213823 */ /* 0x000fe20000010021 */
[----:B----4-:R-:W-:Y:S01]  /*141e0*/  @P2 FADD.FTZ R35, R46, R35 ;  /* 0x000000232e232221 */ /* 0x010fe20000010000 */
[----:B------:R-:W-:-:S05]  /*141f0*/  @P2 FADD.FTZ R3, R42, R3 ;  /* 0x000000032a032221 */ /* 0x000fca0000010000 */
[----:B------:R-:W-:-:S04]  /*14200*/  @P2 F2FP.F16.F32.PACK_AB R3, RZ, R3 ;  /* 0x00000003ff03223e */ /* 0x000fc800000000ff */
[----:B------:R-:W-:Y:S01]  /*14210*/  PRMT R100, R3, 0x7610, R100 ;  /* 0x0000761003647816 */ /* 0x000fe20000000064 */
[----:B------:R-:W-:-:S04]  /*14220*/  @P4 FADD.FTZ R3, R2, -R197 ;  /* 0x800000c502034221 */ /* 0x000fc80000010000 */
[----:B------:R-:W-:Y:S01]  /*14230*/  @P4 FFMA.FTZ R3, R196, -0.69314718246459960938, R3 ;  /* 0xbf317218c4034823 */ /* 0x000fe20000010003 */
[----:B------:R-:W-:Y:S01]  /*14240*/  @P2 F2FP.F16.F32.PACK_AB R35, RZ, R35 ;  /* 0x00000023ff23223e */ /* 0x000fe200000000ff */
[--C-:B------:R-:W-:Y:S02]  /*14250*/  HADD2.F32 R2, -RZ, R182.reuse.H0_H0 ;  /* 0x200000b6ff027230 */ /* 0x100fe40000004100 */
[----:B------:R-:W-:Y:S02]  /*14260*/  HADD2.F32 R182, -RZ, R182.H1_H1 ;  /* 0x300000b6ffb67230 */ /* 0x000fe40000004100 */
[----:B------:R-:W-:Y:S04]  /*14270*/  @P2 STG.E.U16 desc[UR6][R200.64+0xcc], R35 ;  /* 0x0000cc23c8002986 */ /* 0x000fe8000c101506 */
[----:B------:R0:W-:Y:S01]  /*14280*/  @P2 STG.E desc[UR6][R190.64+0x19c], R31 ;  /* 0x00019c1fbe002986 */ /* 0x0001e2000c101906 */
[----:B------:R-:W-:Y:S01]  /*14290*/  @P4 FADD.FTZ R3, R54, R3 ;  /* 0x0000000336034221 */ /* 0x000fe20000010000 */
[----:B------:R-:W-:-:S04]  /*142a0*/  @P3 FADD.FTZ R29, R52, R29 ;  /* 0x0000001d341d3221 */ /* 0x000fc80000010000 */
[----:B------:R-:W-:Y:S01]  /*142b0*/  @P4 F2FP.F16.F32.PACK_AB R3, RZ, R3 ;  /* 0x00000003ff03423e */ /* 0x000fe200000000ff */
[----:B------:R1:W-:Y:S01]  /*142c0*/  @P2 STG.E.U16 desc[UR6][R200.64+0xce], R100 ;  /* 0x0000ce64c8002986 */ /* 0x0003e2000c101506 */
[----:B------:R-:W-:-:S03]  /*142d0*/  @P3 F2FP.F16.F32.PACK_AB R29, RZ, R29 ;  /* 0x0000001dff1d323e */ /* 0x000fc600000000ff */
[----:B------:R2:W-:Y:S01]  /*142e0*/  @P3 STG.E desc[UR6][R190.64+0x1a0], R24 ;  /* 0x0001a018be003986 */ /* 0x0005e2000c101906 */
[--C-:B0-----:R-:W-:Y:S01]  /*142f0*/  @P4 FADD.FTZ R31, R28, -R197.reuse ;  /* 0x800000c51c1f4221 */ /* 0x101fe20000010000 */
[----:B------:R-:W-:Y:S01]  /*14300*/  PRMT R28, R29, 0x7610, R28 ;  /* 0x000076101d1c7816 */ /* 0x000fe2000000001c */
[--C-:B------:R-:W-:Y:S01]  /*14310*/  @P5 FADD.FTZ R29, R2, -R197.reuse ;  /* 0x800000c5021d5221 */ /* 0x100fe20000010000 */
[----:B-1----:R-:W-:Y:S01]  /*14320*/  PRMT R100, R3, 0x7610, R100 ;  /* 0x0000761003647816 */ /* 0x002fe20000000064 */
[----:B------:R-:W-:Y:S01]  /*14330*/  @P5 FADD.FTZ R3, R182, -R197 ;  /* 0x800000c5b6035221 */ /* 0x000fe20000010000 */
[----:B------:R-:W-:Y:S01]  /*14340*/  @P3 FADD.FTZ R33, R48, R33 ;  /* 0x0000002130213221 */ /* 0x000fe20000010000 */
[----:B--2---:R-:W2:Y:S01]  /*14350*/  @P1 LDG.E.CONSTANT R24, desc[UR6][R198.64] ;  /* 0x00000006c6181981 */ /* 0x004ea2000c1e9900 */
[C---:B------:R-:W-:Y:S01]  /*14360*/  @P4 FFMA.FTZ R31, R196.reuse, -0.69314718246459960938, R31 ;  /* 0xbf317218c41f4823 */ /* 0x040fe2000001001f */
[C---:B------:R-:W-:Y:S02]  /*14370*/  @P5 FFMA.FTZ R3, R196.reuse, -0.69314718246459960938, R3 ;  /* 0xbf317218c4035823 */ /* 0x040fe40000010003 */
[----:B------:R-:W-:Y:S01]  /*14380*/  @P3 F2FP.F16.F32.PACK_AB R33, RZ, R33 ;  /* 0x00000021ff21323e */ /* 0x000fe200000000ff */
[----:B------:R-:W-:Y:S01]  /*14390*/  @P5 FFMA.FTZ R29, R196, -0.69314718246459960938, R29 ;  /* 0xbf317218c41d5823 */ /* 0x000fe2000001001d */
[----:B------:R-:W-:Y:S01]  /*143a0*/  ISETP.GE.AND P2, PT, R0, 0x3b, PT ;  /* 0x0000003b0000780c */ /* 0x000fe20003f46270 */
[----:B------:R-:W-:-:S02]  /*143b0*/  @P4 FADD.FTZ R31, R38, R31 ;  /* 0x0000001f261f4221 */ /* 0x000fc40000010000 */
[----:B------:R-:W-:Y:S01]  /*143c0*/  @P3 STG.E.U16 desc[UR6][R200.64+0xd0], R33 ;  /* 0x0000d021c8003986 */ /* 0x000fe2000c101506 */
[----:B------:R-:W-:Y:S01]  /*143d0*/  @P5 FADD.FTZ R29, R50, R29 ;  /* 0x0000001d321d5221 */ /* 0x000fe20000010000 */
[----:B------:R-:W-:Y:S02]  /*143e0*/  @P5 FADD.FTZ R3, R36, R3 ;  /* 0x0000000324035221 */ /* 0x000fe40000010000 */
[----:B------:R-:W-:Y:S01]  /*143f0*/  @P3 STG.E desc[UR6][R190.64+0x1a4], R25 ;  /* 0x0001a419be003986 */ /* 0x000fe2000c101906 */
[----:B------:R-:W-:-:S03]  /*14400*/  @P4 F2FP.F16.F32.PACK_AB R31, RZ, R31 ;  /* 0x0000001fff1f423e */ /* 0x000fc600000000ff */
[----:B------:R0:W-:Y:S01]  /*14410*/  @P3 STG.E.U16 desc[UR6][R200.64+0xd2], R28 ;  /* 0x0000d21cc8003986 */ /* 0x0001e2000c101506 */
[----:B------:R-:W-:Y:S01]  /*14420*/  @P5 F2FP.F16.F32.PACK_AB R3, RZ, R3 ;  /* 0x00000003ff03523e */ /* 0x000fe200000000ff */
[----:B------:R-:W-:Y:S01]  /*14430*/  HADD2.F32 R2, -RZ, R183.H0_H0 ;  /* 0x200000b7ff027230 */ /* 0x000fe20000004100 */
[----:B------:R-:W-:Y:S01]  /*14440*/  @P5 F2FP.F16.F32.PACK_AB R29, RZ, R29 ;  /* 0x0000001dff1d523e */ /* 0x000fe200000000ff */
[----:B------:R-:W-:Y:S04]  /*14450*/  @P4 STG.E desc[UR6][R190.64+0x1a8], R26 ;  /* 0x0001a81abe004986 */ /* 0x000fe8000c101906 */
[----:B------:R1:W-:Y:S04]  /*14460*/  @P4 STG.E.U16 desc[UR6][R200.64+0xd4], R100 ;  /* 0x0000d464c8004986 */ /* 0x0003e8000c101506 */
[----:B0-----:R-:W3:Y:S04]  /*14470*/  @P1 LDG.E.CONSTANT R28, desc[UR6][R198.64] ;  /* 0x00000006c61c1981 */ /* 0x001ee8000c1e9900 */
[----:B------:R-:W-:Y:S01]  /*14480*/  @P4 STG.E desc[UR6][R190.64+0x1ac], R27 ;  /* 0x0001ac1bbe004986 */ /* 0x000fe2000c101906 */
[----:B-1----:R-:W-:-:S03]  /*14490*/  PRMT R100, R3, 0x7610, R100 ;  /* 0x0000761003647816 */ /* 0x002fc60000000064 */
[----:B------:R-:W-:Y:S01]  /*144a0*/  @P4 STG.E.U16 desc[UR6][R200.64+0xd6], R31 ;  /* 0x0000d61fc8004986 */ /* 0x000fe2000c101506 */
[----:B------:R-:W-:-:S03]  /*144b0*/  @P6 FADD.FTZ R25, R2, -R197 ;  /* 0x800000c502196221 */ /* 0x000fc60000010000 */
[----:B------:R-:W4:Y:S01]  /*144c0*/  @P2 LDG.E.CONSTANT R30, desc[UR6][R198.64] ;  /* 0x00000006c61e2981 */ /* 0x000f22000c1e9900 */
[----:B------:R-:W-:-:S03]  /*144d0*/  HADD2.F32 R2, -RZ, R183.H1_H1 ;  /* 0x300000b7ff027230 */ /* 0x000fc60000004100 */
[----:B------:R-:W-:Y:S04]  /*144e0*/  @P5 STG.E desc[UR6][R190.64+0x1b0], R20 ;  /* 0x0001b014be005986 */ /* 0x000fe8000c101906 */
[----:B------:R-:W-:Y:S04]  /*144f0*/  @P5 STG.E.U16 desc[UR6][R200.64+0xd8], R29 ;  /* 0x0000d81dc8005986 */ /* 0x000fe8000c101506 */
[----:B------:R0:W-:Y:S04]  /*14500*/  @P5 STG.E desc[UR6][R190.64+0x1b4], R21 ;  /* 0x0001b415be005986 */ /* 0x0001e8000c101906 */
[----:B------:R-:W-:Y:S01]  /*14510*/  @P5 STG.E.U16 desc[UR6][R200.64+0xda], R100 ;  /* 0x0000da64c8005986 */ /* 0x000fe2000c101506 */
[----:B------:R-:W-:Y:S01]  /*14520*/  ISETP.GE.AND P5, PT, R0, 0x3d, PT ;  /* 0x0000003d0000780c */ /* 0x000fe20003fa6270 */
[----:B------:R-:W-:Y:S01]  /*14530*/  @P6 FADD.FTZ R3, R2, -R197 ;  /* 0x800000c502036221 */ /* 0x000fe20000010000 */
[----:B------:R-:W-:Y:S01]  /*14540*/  ISETP.GE.AND P3, PT, R0, 0x3c, PT ;  /* 0x0000003c0000780c */ /* 0x000fe20003f66270 */
[----:B------:R-:W4:Y:S01]  /*14550*/  @P2 LDG.E.CONSTANT R26, desc[UR6][R198.64] ;  /* 0x00000006c61a2981 */ /* 0x000f22000c1e9900 */
[----:B------:R-:W-:-:S02]  /*14560*/  HADD2.F32 R2, -RZ, R184.H0_H0 ;  /* 0x200000b8ff027230 */ /* 0x000fc40000004100 */
[----:B------:R-:W-:Y:S02]  /*14570*/  HADD2.F32 R184, -RZ, R184.H1_H1 ;  /* 0x300000b8ffb87230 */ /* 0x000fe40000004100 */
[----:B------:R-:W-:Y:S01]  /*14580*/  @P6 FFMA.FTZ R25, R196, -0.69314718246459960938, R25 ;  /* 0xbf317218c4196823 */ /* 0x000fe20000010019 */
[----:B0-----:R-:W-:Y:S01]  /*14590*/  @P0 FADD.FTZ R21, R2, -R197 ;  /* 0x800000c502150221 */ /* 0x001fe20000010000 */
[----:B------:R-:W-:Y:S01]  /*145a0*/  @P6 FFMA.FTZ R3, R196, -0.69314718246459960938, R3 ;  /* 0xbf317218c4036823 */ /* 0x000fe20000010003 */
[----:B------:R-:W-:Y:S01]  /*145b0*/  @P0 FADD.FTZ R27, R184, -R197 ;  /* 0x800000c5b81b0221 */ /* 0x000fe20000010000 */
[----:B------:R-:W-:Y:S01]  /*145c0*/  @P6 FADD.FTZ R25, R32, R25 ;  /* 0x0000001920196221 */ /* 0x000fe20000010000 */
[----:B------:R-:W4:Y:S01]  /*145d0*/  @P5 LDG.E.CONSTANT R34, desc[UR6][R198.64] ;  /* 0x00000006c6225981 */ /* 0x000f22000c1e9900 */
[----:B------:R-:W-:Y:S01]  /*145e0*/  @P0 FFMA.FTZ R21, R196, -0.69314718246459960938, R21 ;  /* 0xbf317218c4150823 */ /* 0x000fe20000010015 */
[----:B------:R-:W-:Y:S01]  /*145f0*/  @P6 FADD.FTZ R3, R56, R3 ;  /* 0x0000000338036221 */ /* 0x000fe20000010000 */
[----:B------:R-:W-:Y:S01]  /*14600*/  @P0 FFMA.FTZ R27, R196, -0.69314718246459960938, R27 ;  /* 0xbf317218c41b0823 */ /* 0x000fe2000001001b */
[----:B------:R-:W4:Y:S01]  /*14610*/  @P3 LDG.E.CONSTANT R20, desc[UR6][R198.64] ;  /* 0x00000006c6143981 */ /* 0x000f22000c1e9900 */
[----:B------:R-:W-:Y:S01]  /*14620*/  @P0 FADD.FTZ R21, R58, R21 ;  /* 0x000000153a150221 */ /* 0x000fe20000010000 */
[----:B------:R-:W-:Y:S01]  /*14630*/  @P6 F2FP.F16.F32.PACK_AB R25, RZ, R25 ;  /* 0x00000019ff19623e */ /* 0x000fe200000000ff */
[----:B------:R-:W-:Y:S01]  /*14640*/  @P0 FADD.FTZ R27, R60, R27 ;  /* 0x0000001b3c1b0221 */ /* 0x000fe20000010000 */
[----:B------:R-:W4:Y:S01]  /*14650*/  @P3 LDG.E.CONSTANT R32, desc[UR6][R198.64] ;  /* 0x00000006c6203981 */ /* 0x000f22000c1e9900 */
[----:B------:R-:W-:-:S02]  /*14660*/  @P6 F2FP.F16.F32.PACK_AB R3, RZ, R3 ;  /* 0x00000003ff03623e */ /* 0x000fc400000000ff */
[----:B------:R-:W-:Y:S01]  /*14670*/  @P0 F2FP.F16.F32.PACK_AB R21, RZ, R21 ;  /* 0x00000015ff15023e */ /* 0x000fe200000000ff */
[----:B------:R0:W-:Y:S01]  /*14680*/  @P6 STG.E desc[UR6][R190.64+0x1b8], R22 ;  /* 0x0001b816be006986 */ /* 0x0001e2000c101906 */
[----:B------:R-:W-:-:S03]  /*14690*/  @P0 F2FP.F16.F32.PACK_AB R27, RZ, R27 ;  /* 0x0000001bff1b023e */ /* 0x000fc600000000ff */
[----:B------:R1:W-:Y:S04]  /*146a0*/  @P6 STG.E.U16 desc[UR6][R200.64+0xdc], R25 ;  /* 0x0000dc19c8006986 */ /* 0x0003e8000c101506 */
[----:B------:R-:W-:Y:S04]  /*146b0*/  @P6 STG.E desc[UR6][R190.64+0x1bc], R23 ;  /* 0x0001bc17be006986 */ /* 0x000fe8000c101906 */
[----:B0-----:R-:W4:Y:S04]  /*146c0*/  @P5 LDG.E.CONSTANT R22, desc[UR6][R198.64] ;  /* 0x00000006c6165981 */ /* 0x001f28000c1e9900 */
[----:B------:R0:W-:Y:S01]  /*146d0*/  @P6 STG.E.U16 desc[UR6][R200.64+0xde], R3 ;  /* 0x0000de03c8006986 */ /* 0x0001e2000c101506 */
[----:B------:R-:W-:-:S03]  /*146e0*/  ISETP.GE.AND P6, PT, R0, 0x3e, PT ;  /* 0x0000003e0000780c */ /* 0x000fc60003fc6270 */
[----:B------:R-:W-:Y:S04]  /*146f0*/  @P0 STG.E desc[UR6][R190.64+0x1c0], R16 ;  /* 0x0001c010be000986 */ /* 0x000fe8000c101906 */
[----:B------:R-:W-:Y:S04]  /*14700*/  @P0 STG.E.U16 desc[UR6][R200.64+0xe0], R21 ;  /* 0x0000e015c8000986 */ /* 0x000fe8000c101506 */
[----:B------:R0:W-:Y:S04]  /*14710*/  @P0 STG.E desc[UR6][R190.64+0x1c4], R17 ;  /* 0x0001c411be000986 */ /* 0x0001e8000c101906 */
[----:B------:R-:W-:Y:S01]  /*14720*/  @P0 STG.E.U16 desc[UR6][R200.64+0xe2], R27 ;  /* 0x0000e21bc8000986 */ /* 0x000fe2000c101506 */
[----:B------:R-:W-:-:S02]  /*14730*/  ISETP.GE.AND P0, PT, R0, 0x3f, PT ;  /* 0x0000003f0000780c */ /* 0x000fc40003f06270 */
[----:B------:R-:W-:Y:S01]  /*14740*/  ISETP.GE.AND P4, PT, R0, 0x40, PT ;  /* 0x000000400000780c */ /* 0x000fe20003f86270 */
[----:B------:R-:W4:Y:S04]  /*14750*/  @P6 LDG.E.CONSTANT R36, desc[UR6][R198.64] ;  /* 0x00000006c6246981 */ /* 0x000f28000c1e9900 */
[----:B------:R-:W4:Y:S06]  /*14760*/  @P6 LDG.E.CONSTANT R38, desc[UR6][R198.64] ;  /* 0x00000006c6266981 */ /* 0x000f2c000c1e9900 */
[----:B------:R-:W4:Y:S04]  /*14770*/  @P0 LDG.E.CONSTANT R40, desc[UR6][R198.64] ;  /* 0x00000006c6280981 */ /* 0x000f28000c1e9900 */
[----:B------:R-:W4:Y:S04]  /*14780*/  @P0 LDG.E.CONSTANT R42, desc[UR6][R198.64] ;  /* 0x00000006c62a0981 */ /* 0x000f28000c1e9900 */
[----:B-1----:R-:W4:Y:S01]  /*14790*/  @P4 LDG.E.CONSTANT R25, desc[UR6][R198.64] ;  /* 0x00000006c6194981 */ /* 0x002f22000c1e9900 */
[----:B------:R-:W-:-:S05]  /*147a0*/  HADD2.F32 R0, -RZ, R185.H0_H0 ;  /* 0x200000b9ff007230 */ /* 0x000fca0000004100 */
[----:B0-----:R-:W-:Y:S01]  /*147b0*/  @P1 FADD.FTZ R3, R0, -R197 ;  /* 0x800000c500031221 */ /* 0x001fe20000010000 */
[----:B------:R-:W-:-:S03]  /*147c0*/  HADD2.F32 R0, -RZ, R185.H1_H1 ;  /* 0x300000b9ff007230 */ /* 0x000fc60000004100 */
[----:B------:R-:W-:Y:S01]  /*147d0*/  @P1 FFMA.FTZ R3, R196, -0.69314718246459960938, R3 ;  /* 0xbf317218c4031823 */ /* 0x000fe20000010003 */
[--C-:B------:R-:W-:Y:S02]  /*147e0*/  HADD2.F32 R2, -RZ, R186.reuse.H0_H0 ;  /* 0x200000baff027230 */ /* 0x100fe40000004100 */
[----:B------:R-:W-:Y:S01]  /*147f0*/  @P1 FADD.FTZ R17, R0, -R197 ;  /* 0x800000c500111221 */ /* 0x000fe20000010000 */
[----:B------:R-:W-:-:S03]  /*14800*/  HADD2.F32 R186, -RZ, R186.H1_H1 ;  /* 0x300000baffba7230 */ /* 0x000fc60000004100 */
[----:B------:R-:W-:Y:S01]  /*14810*/  @P1 FFMA.FTZ R17, R196, -0.69314718246459960938, R17 ;  /* 0xbf317218c4111823 */ /* 0x000fe20000010011 */
[--C-:B------:R-:W-:Y:S02]  /*14820*/  HADD2.F32 R0, -RZ, R187.reuse.H0_H0 ;  /* 0x200000bbff007230 */ /* 0x100fe40000004100 */
[----:B------:R-:W-:Y:S01]  /*14830*/  @P2 FADD.FTZ R21, R2, -R197 ;  /* 0x800000c502152221 */ /* 0x000fe20000010000 */
[----:B------:R-:W-:Y:S03]  /*14840*/  @P1 STG.E desc[UR6][R190.64+0x1c8], R18 ;  /* 0x0001c812be001986 */ /* 0x000fe6000c101906 */
[----:B------:R-:W-:Y:S01]  /*14850*/  @P2 FFMA.FTZ R21, R196, -0.69314718246459960938, R21 ;  /* 0xbf317218c4152823 */ /* 0x000fe20000010015 */
[----:B------:R-:W-:Y:S02]  /*14860*/  HADD2.F32 R2, -RZ, R187.H1_H1 ;  /* 0x300000bbff027230 */ /* 0x000fe40000004100 */
[----:B--2---:R-:W-:-:S05]  /*14870*/  @P1 FADD.FTZ R3, R24, R3 ;  /* 0x0000000318031221 */ /* 0x004fca0000010000 */
[----:B------:R-:W-:-:S04]  /*14880*/  @P1 F2FP.F16.F32.PACK_AB R3, RZ, R3 ;  /* 0x00000003ff03123e */ /* 0x000fc800000000ff */
[----:B------:R-:W-:Y:S01]  /*14890*/  PRMT R100, R3, 0x7610, R100 ;  /* 0x0000761003647816 */ /* 0x000fe20000000064 */
[----:B------:R-:W-:-:S04]  /*148a0*/  @P2 FADD.FTZ R3, R186, -R197 ;  /* 0x800000c5ba032221 */ /* 0x000fc80000010000 */
[----:B------:R-:W-:Y:S01]  /*148b0*/  @P2 FFMA.FTZ R3, R196, -0.69314718246459960938, R3 ;  /* 0xbf317218c4032823 */ /* 0x000fe20000010003 */
[----:B------:R0:W-:Y:S01]  /*148c0*/  @P1 STG.E.U16 desc[UR6][R200.64+0xe4], R100 ;  /* 0x0000e464c8001986 */ /* 0x0001e2000c101506 */
[----:B---3--:R-:W-:-:S05]  /*148d0*/  @P1 FADD.FTZ R17, R28, R17 ;  /* 0x000000111c111221 */ /* 0x008fca0000010000 */
[----:B------:R-:W-:-:S04]  /*148e0*/  @P1 F2FP.F16.F32.PACK_AB R17, RZ, R17 ;  /* 0x00000011ff11123e */ /* 0x000fc800000000ff */
[----:B------:R-:W-:Y:S01]  /*148f0*/  PRMT R16, R17, 0x7610, R16 ;  /* 0x0000761011107816 */ /* 0x000fe20000000010 */
[----:B----4-:R-:W-:Y:S01]  /*14900*/  @P2 FADD.FTZ R3, R30, R3 ;  /* 0x000000031e032221 */ /* 0x010fe20000010000 */
[----:B------:R-:W-:Y:S01]  /*14910*/  @P3 FADD.FTZ R17, R0, -R197 ;  /* 0x800000c500113221 */ /* 0x000fe20000010000 */
[----:B------:R-:W-:-:S03]  /*14920*/  HADD2.F32 R0, -RZ, R192.H0_H0 ;  /* 0x200000c0ff007230 */ /* 0x000fc60000004100 */
[----:B------:R-:W-:-:S04]  /*14930*/  @P2 F2FP.F16.F32.PACK_AB R3, RZ, R3 ;  /* 0x00000003ff03223e */ /* 0x000fc800000000ff */
[----:B0-----:R-:W-:Y:S01]  /*14940*/  PRMT R100, R3, 0x7610, R100 ;  /* 0x0000761003647816 */ /* 0x001fe20000000064 */
[----:B------:R-:W-:Y:S01]  /*14950*/  @P5 FADD.FTZ R3, R0, -R197 ;  /* 0x800000c500035221 */ /* 0x000fe20000010000 */
[----:B------:R0:W-:Y:S01]  /*14960*/  @P1 STG.E desc[UR6][R190.64+0x1cc], R19 ;  /* 0x0001cc13be001986 */ /* 0x0001e2000c101906 */
[----:B------:R-:W-:Y:S02]  /*14970*/  HADD2.F32 R192, -RZ, R192.H1_H1 ;  /* 0x300000c0ffc07230 */ /* 0x000fe40000004100 */
[----:B------:R-:W-:Y:S01]  /*14980*/  @P5 FFMA.FTZ R3, R196, -0.69314718246459960938, R3 ;  /* 0xbf317218c4035823 */ /* 0x000fe20000010003 */
[----:B------:R-:W-:Y:S01]  /*14990*/  @P2 FADD.FTZ R21, R26, R21 ;  /* 0x000000151a152221 */ /* 0x000fe20000010000 */
[----:B------:R-:W-:Y:S01]  /*149a0*/  @P1 STG.E.U16 desc[UR6][R200.64+0xe6], R16 ;  /* 0x0000e610c8001986 */ /* 0x000fe2000c101506 */
[----:B0-----:R-:W-:-:S03]  /*149b0*/  @P3 FADD.FTZ R19, R2, -R197 ;  /* 0x800000c502133221 */ /* 0x001fc60000010000 */
[----:B------:R-:W-:Y:S01]  /*149c0*/  @P2 F2FP.F16.F32.PACK_AB R21, RZ, R21 ;  /* 0x00000015ff15223e */ /* 0x000fe200000000ff */
[----:B------:R-:W-:Y:S01]  /*149d0*/  @P2 STG.E desc[UR6][R190.64+0x1d0], R12 ;  /* 0x0001d00cbe002986 */ /* 0x000fe2000c101906 */
[C---:B------:R-:W-:Y:S01]  /*149e0*/  @P3 FFMA.FTZ R17, R196.reuse, -0.69314718246459960938, R17 ;  /* 0xbf317218c4113823 */ /* 0x040fe20000010011 */
[----:B------:R-:W-:Y:S01]  /*149f0*/  @P3 FFMA.FTZ R19, R196, -0.69314718246459960938, R19 ;  /* 0xbf317218c4133823 */ /* 0x000fe20000010013 */
[----:B------:R-:W-:Y:S01]  /*14a00*/  @P5 FADD.FTZ R3, R34, R3 ;  /* 0x0000000322035221 */ /* 0x000fe20000010000 */
[----:B------:R-:W-:Y:S01]  /*14a10*/  @P2 STG.E.U16 desc[UR6][R200.64+0xe8], R21 ;  /* 0x0000e815c8002986 */ /* 0x000fe2000c101506 */
[----:B------:R-:W-:-:S03]  /*14a20*/  HADD2.F32 R0, -RZ, R195.H0_H0 ;  /* 0x200000c3ff007230 */ /* 0x000fc60000004100 */
[----:B------:R0:W-:Y:S01]  /*14a30*/  @P2 STG.E desc[UR6][R190.64+0x1d4], R13 ;  /* 0x0001d40dbe002986 */ /* 0x0001e2000c101906 */
[----:B------:R-:W-:Y:S01]  /*14a40*/  @P3 FADD.FTZ R17, R20, R17 ;  /* 0x0000001114113221 */ /* 0x000fe20000010000 */
[----:B------:R-:W-:Y:S01]  /*14a50*/  @P5 F2FP.F16.F32.PACK_AB R3, RZ, R3 ;  /* 0x00000003ff03523e */ /* 0x000fe200000000ff */
[----:B------:R-:W-:Y:S01]  /*14a60*/  @P3 FADD.FTZ R19, R32, R19 ;  /* 0x0000001320133221 */ /* 0x000fe20000010000 */
[----:B------:R1:W-:Y:S01]  /*14a70*/  @P2 STG.E.U16 desc[UR6][R200.64+0xea], R100 ;  /* 0x0000ea64c8002986 */ /* 0x0003e2000c101506 */
[----:B------:R-:W-:Y:S01]  /*14a80*/  HADD2.F32 R2, -RZ, R193.H0_H0 ;  /* 0x200000c1ff027230 */ /* 0x000fe20000004100 */
[----:B------:R-:W-:Y:S01]  /*14a90*/  @P3 F2FP.F16.F32.PACK_AB R17, RZ, R17 ;  /* 0x00000011ff11323e */ /* 0x000fe200000000ff */
[----:B0-----:R-:W-:-:S04]  /*14aa0*/  @P5 FADD.FTZ R13, R192, -R197 ;  /* 0x800000c5c00d5221 */ /* 0x001fc80000010000 */
[----:B------:R-:W-:Y:S01]  /*14ab0*/  @P5 FFMA.FTZ R13, R196, -0.69314718246459960938, R13 ;  /* 0xbf317218c40d5823 */ /* 0x000fe2000001000d */
[----:B-1----:R-:W-:Y:S01]  /*14ac0*/  PRMT R100, R3, 0x7610, R100 ;  /* 0x0000761003647816 */ /* 0x002fe20000000064 */
[----:B------:R-:W-:Y:S01]  /*14ad0*/  @P4 FADD.FTZ R3, R0, -R197 ;  /* 0x800000c500034221 */ /* 0x000fe20000010000 */
[----:B------:R-:W-:Y:S01]  /*14ae0*/  @P3 F2FP.F16.F32.PACK_AB R19, RZ, R19 ;  /* 0x00000013ff13323e */ /* 0x000fe200000000ff */
[----:B------:R-:W-:Y:S01]  /*14af0*/  @P5 FADD.FTZ R13, R22, R13 ;  /* 0x0000000d160d5221 */ /* 0x000fe20000010000 */
[----:B------:R-:W-:Y:S01]  /*14b00*/  @P3 STG.E desc[UR6][R190.64+0x1d8], R14 ;  /* 0x0001d80ebe003986 */ /* 0x000fe2000c101906 */
[----:B------:R-:W-:Y:S01]  /*14b10*/  @P4 FFMA.FTZ R0, R196, -0.69314718246459960938, R3 ;  /* 0xbf317218c4004823 */ /* 0x000fe20000010003 */
[----:B------:R-:W-:Y:S02]  /*14b20*/  @P6 FADD.FTZ R3, R2, -R197 ;  /* 0x800000c502036221 */ /* 0x000fe40000010000 */
[----:B------:R-:W-:Y:S01]  /*14b30*/  @P3 STG.E.U16 desc[UR6][R200.64+0xec], R17 ;  /* 0x0000ec11c8003986 */ /* 0x000fe2000c101506 */
[----:B------:R-:W-:Y:S01]  /*14b40*/  @P5 F2FP.F16.F32.PACK_AB R13, RZ, R13 ;  /* 0x0000000dff0d523e */ /* 0x000fe200000000ff */
[----:B------:R-:W-:-:S02]  /*14b50*/  HADD2.F32 R2, -RZ, R193.H1_H1 ;  /* 0x300000c1ff027230 */ /* 0x000fc40000004100 */
[----:B------:R-:W-:Y:S04]  /*14b60*/  @P3 STG.E desc[UR6][R190.64+0x1dc], R15 ;  /* 0x0001dc0fbe003986 */ /* 0x000fe8000c101906 */
[----:B------:R-:W-:Y:S01]  /*14b70*/  @P3 STG.E.U16 desc[UR6][R200.64+0xee], R19 ;  /* 0x0000ee13c8003986 */ /* 0x000fe2000c101506 */
[----:B------:R-:W-:-:S03]  /*14b80*/  PRMT R12, R13, 0x7610, R12 ;  /* 0x000076100d0c7816 */ /* 0x000fc6000000000c */
[----:B------:R0:W-:Y:S01]  /*14b90*/  @P5 STG.E desc[UR6][R190.64+0x1e0], R8 ;  /* 0x0001e008be005986 */ /* 0x0001e2000c101906 */
[----:B------:R-:W-:Y:S01]  /*14ba0*/  @P6 FADD.FTZ R13, R2, -R197 ;  /* 0x800000c5020d6221 */ /* 0x000fe20000010000 */
[C---:B------:R-:W-:Y:S02]  /*14bb0*/  @P6 FFMA.FTZ R3, R196.reuse, -0.69314718246459960938, R3 ;  /* 0xbf317218c4036823 */ /* 0x040fe40000010003 */
[----:B------:R-:W-:Y:S01]  /*14bc0*/  @P5 STG.E.U16 desc[UR6][R200.64+0xf0], R100 ;  /* 0x0000f064c8005986 */ /* 0x000fe2000c101506 */
[----:B------:R-:W-:-:S03]  /*14bd0*/  @P6 FFMA.FTZ R13, R196, -0.69314718246459960938, R13 ;  /* 0xbf317218c40d6823 */ /* 0x000fc6000001000d */
[----:B------:R1:W-:Y:S01]  /*14be0*/  @P5 STG.E desc[UR6][R190.64+0x1e4], R9 ;  /* 0x0001e409be005986 */ /* 0x0003e2000c101906 */
[--C-:B0-----:R-:W-:Y:S02]  /*14bf0*/  HADD2.F32 R8, -RZ, R194.reuse.H0_H0 ;  /* 0x200000c2ff087230 */ /* 0x101fe40000004100 */
[----:B------:R-:W-:Y:S02]  /*14c00*/  HADD2.F32 R194, -RZ, R194.H1_H1 ;  /* 0x300000c2ffc27230 */ /* 0x000fe40000004100 */
[----:B------:R-:W-:Y:S01]  /*14c10*/  @P6 FADD.FTZ R3, R36, R3 ;  /* 0x0000000324036221 */ /* 0x000fe20000010000 */
[--C-:B-1----:R-:W-:Y:S02]  /*14c20*/  @P0 FADD.FTZ R9, R8, -R197.reuse ;  /* 0x800000c508090221 */ /* 0x102fe40000010000 */
[----:B------:R-:W-:Y:S01]  /*14c30*/  @P0 FADD.FTZ R15, R194, -R197 ;  /* 0x800000c5c20f0221 */ /* 0x000fe20000010000 */
[----:B------:R-:W-:Y:S01]  /*14c40*/  @P6 FADD.FTZ R13, R38, R13 ;  /* 0x0000000d260d6221 */ /* 0x000fe20000010000 */
[----:B------:R-:W-:-:S02]  /*14c50*/  @P0 FFMA.FTZ R9, R196, -0.69314718246459960938, R9 ;  /* 0xbf317218c4090823 */ /* 0x000fc40000010009 */
[----:B------:R-:W-:Y:S01]  /*14c60*/  @P0 FFMA.FTZ R15, R196, -0.69314718246459960938, R15 ;  /* 0xbf317218c40f0823 */ /* 0x000fe2000001000f */
[----:B------:R-:W-:Y:S01]  /*14c70*/  @P6 F2FP.F16.F32.PACK_AB R3, RZ, R3 ;  /* 0x00000003ff03623e */ /* 0x000fe200000000ff */
[----:B------:R-:W-:Y:S02]  /*14c80*/  @P0 FADD.FTZ R9, R40, R9 ;  /* 0x0000000928090221 */ /* 0x000fe40000010000 */
[----:B------:R-:W-:Y:S01]  /*14c90*/  @P0 FADD.FTZ R15, R42, R15 ;  /* 0x0000000f2a0f0221 */ /* 0x000fe20000010000 */
[----:B------:R-:W-:Y:S01]  /*14ca0*/  @P6 F2FP.F16.F32.PACK_AB R13, RZ, R13 ;  /* 0x0000000dff0d623e */ /* 0x000fe200000000ff */
[----:B------:R-:W-:Y:S01]  /*14cb0*/  @P4 FADD.FTZ R0, R25, R0 ;  /* 0x0000000019004221 */ /* 0x000fe20000010000 */
[----:B------:R0:W-:Y:S01]  /*14cc0*/  @P5 STG.E.U16 desc[UR6][R200.64+0xf2], R12 ;  /* 0x0000f20cc8005986 */ /* 0x0001e2000c101506 */
[----:B------:R-:W-:-:S03]  /*14cd0*/  @P0 F2FP.F16.F32.PACK_AB R9, RZ, R9 ;  /* 0x00000009ff09023e */ /* 0x000fc600000000ff */
        /* <DEDUP_REMOVED lines=22> */
.L_x_636:
        /* <DEDUP_REMOVED lines=12> */
.L_x_74327:


//--------------------- .text._ZN17fastertransformer38beam_online_softmax_topk_stage1_kernelI6__halfLi1ELi128ELi64EEEvPKT_S4_PKbPfiiPKi --------------------------
	.section	.text._ZN17fastertransformer38beam_online_softmax_topk_stage1_kernelI6__halfLi1ELi128ELi64EEEvPKT_S4_PKbPfiiPKi,"ax",@progbits
	.align	128
        .global         _ZN17fastertransformer38beam_online_softmax_topk_stage1_kernelI6__halfLi1ELi128ELi64EEEvPKT_S4_PKbPfiiPKi
        .type           _ZN17fastertransformer38beam_online_softmax_topk_stage1_kernelI6__halfLi1ELi128ELi64EEEvPKT_S4_PKbPfiiPKi,@function
        .size           _ZN17fastertransformer38beam_online_softmax_topk_stage1_kernelI6__halfLi1ELi128ELi64EEEvPKT_S4_PKbPfiiPKi,(.L_x_74328 - _ZN17fastertransformer38beam_online_softmax_topk_stage1_kernelI6__halfLi1ELi128ELi64EEEvPKT_S4_PKbPfiiPKi)
        .other          _ZN17fastertransformer38beam_online_softmax_topk_stage1_kernelI6__halfLi1ELi128ELi64EEEvPKT_S4_PKbPfiiPKi,@"STO_CUDA_ENTRY STV_DEFAULT"
_ZN17fastertransformer38beam_online_softmax_topk_stage1_kernelI6__halfLi1ELi128ELi64EEEvPKT_S4_PKbPfiiPKi:
.text._ZN17fastertransformer38beam_online_softmax_topk_stage1_kernelI6__halfLi1ELi128ELi64EEEvPKT_S4_PKbPfiiPKi:
[----:B------:R-:W0:Y:S01]  /*0000*/  LDC R1, c[0x0][0x28] ;  /* 0x00000a00ff017b82 */ /* 0x000e220000000800 */
[----:B------:R-:W-:Y:S01]  /*0010*/  IMAD.MOV.U32 R18, RZ, RZ, 0xfbff ;  /* 0x0000fbffff127424 */ /* 0x000fe200078e00ff */
[----:B------:R-:W-:Y:S01]  /*0020*/  ULDC.64 UR6, c[0x0][0x208] ;  /* 0x0000820000067ab9 */ /* 0x000fe20000000a00 */
[----:B0-----:R-:W-:Y:S02]  /*0030*/  VIADD R1, R1, 0xfffff3e8 ;  /* 0xfffff3e801017836 */ /* 0x001fe40000000000 */
[----:B------:R-:W-:Y:S01]  /*0040*/  IMAD.MOV.U32 R2, RZ, RZ, -0x1 ;  /* 0xffffffffff027424 */ /* 0x000fe200078e00ff */
[C-C-:B------:R-:W-:Y:S01]  /*0050*/  PRMT R6, R18.reuse, 0x5410, R18.reuse ;  /* 0x0000541012067816 */ /* 0x140fe20000000012 */
[----:B------:R-:W-:Y:S01]  /*0060*/  IMAD.MOV.U32 R3, RZ, RZ, -0x1 ;  /* 0xffffffffff037424 */ /* 0x000fe200078e00ff */
[C-C-:B------:R-:W-:Y:S02]  /*0070*/  PRMT R5, R18.reuse, 0x5410, R18.reuse ;  /* 0x0000541012057816 */ /* 0x140fe40000000012 */
[C---:B------:R-:W-:Y:S01]  /*0080*/  PRMT R0, R18.reuse, 0x5410, R18 ;  /* 0x0000541012007816 */ /* 0x040fe20000000012 */
[----:B------:R0:W-:Y:S01]  /*0090*/  STL [R1+0x820], R6 ;  /* 0x0008200601007387 */ /* 0x0001e20000100800 */
[----:B------:R-:W-:-:S02]  /*00a0*/  PRMT R9, R18, 0x7610, R9 ;  /* 0x0000761012097816 */ /* 0x000fc40000000009 */
[C---:B------:R-:W-:Y:S01]  /*00b0*/  PRMT R4, R18.reuse, 0x5410, R18 ;  /* 0x0000541012047816 */ /* 0x040fe20000000012 */
[----:B------:R-:W-:Y:S01]  /*00c0*/  STL.64 [R1+0x610], R2 ;  /* 0x0006100201007387 */ /* 0x000fe20000100a00 */
[C---:B------:R-:W-:Y:S02]  /*00d0*/  PRMT R7, R18.reuse, 0x7610, R7 ;  /* 0x0000761012077816 */ /* 0x040fe40000000007 */
[C---:B------:R-:W-:Y:S01]  /*00e0*/  PRMT R8, R18.reuse, 0x7610, R8 ;  /* 0x0000761012087816 */ /* 0x040fe20000000008 */
[----:B------:R-:W-:Y:S01]  /*00f0*/  STL.64 [R1+0x618], R2 ;  /* 0x0006180201007387 */ /* 0x000fe20000100a00 */
[C---:B------:R-:W-:Y:S02]  /*0100*/  PRMT R10, R18.reuse, 0x7610, R10 ;  /* 0x00007610120a7816 */ /* 0x040fe4000000000a */
[C---:B------:R-:W-:Y:S01]  /*0110*/  PRMT R13, R18.reuse, 0x7610, R13 ;  /* 0x00007610120d7816 */ /* 0x040fe2000000000d */
[----:B------:R-:W-:Y:S01]  /*0120*/  STL.64 [R1+0x620], R2 ;  /* 0x0006200201007387 */ /* 0x000fe20000100a00 */
[----:B0-----:R-:W-:-:S02]  /*0130*/  PRMT R6, R18, 0x7610, R6 ;  /* 0x0000761012067816 */ /* 0x001fc40000000006 */
[C---:B------:R-:W-:Y:S01]  /*0140*/  PRMT R11, R18.reuse, 0x7610, R11 ;  /* 0x00007610120b7816 */ /* 0x040fe2000000000b */
[----:B------:R-:W-:Y:S01]  /*0150*/  STL.64 [R1+0x628], R2 ;  /* 0x0006280201007387 */ /* 0x000fe20000100a00 */
[----:B------:R-:W-:-:S03]  /*0160*/  PRMT R12, R18, 0x7610, R12 ;  /* 0x00007610120c7816 */ /* 0x000fc6000000000c */
[----:B------:R0:W-:Y:S04]  /*0170*/  STL.64 [R1+0x630], R2 ;  /* 0x0006300201007387 */ /* 0x0001e80000100a00 */
[----:B------:R1:W-:Y:S04]  /*0180*/  STL.U16 [R1+0x836], R6 ;  /* 0x0008360601007387 */ /* 0x0003e80000100400 */
        /* <DEDUP_REMOVED lines=14> */
[----:B---3--:R-:W2:Y:S01]  /*0270*/  S2R R6, SR_CTAID.X ;  /* 0x0000000000067919 */ /* 0x008ea20000002500 */
[C---:B0-----:R-:W-:Y:S02]  /*0280*/  PRMT R5, R18.reuse, 0x7610, R5 ;  /* 0x0000761012057816 */ /* 0x041fe40000000005 */
[----:B------:R0:W-:Y:S01]  /*0290*/  STL.U16 [R1+0x838], R2 ;  /* 0x0008380201007387 */ /* 0x0001e20000100400 */
[----:B-1----:R-:W-:-:S03]  /*02a0*/  PRMT R3, R18, 0x7610, R3 ;  /* 0x0000761012037816 */ /* 0x002fc60000000003 */
[----:B------:R1:W-:Y:S04]  /*02b0*/  STL.U16 [R1+0x848], R5 ;  /* 0x0008480501007387 */ /* 0x0003e80000100400 */
[----:B------:R-:W-:Y:S01]  /*02c0*/  STL.U16 [R1+0x844], R3 ;  /* 0x0008440301007387 */ /* 0x000fe20000100400 */
[----:B0-----:R-:W-:-:S03]  /*02d0*/  PRMT R2, R18, 0x7610, R2 ;  /* 0x0000761012027816 */ /* 0x001fc60000000002 */
[----:B------:R0:W-:Y:S01]  /*02e0*/  STL.U16 [R1+0x82e], R0 ;  /* 0x00082e0001007387 */ /* 0x0001e20000100400 */
[----:B-1----:R-:W-:-:S03]  /*02f0*/  PRMT R5, R18, 0x7610, R5 ;  /* 0x0000761012057816 */ /* 0x002fc60000000005 */
[----:B------:R1:W-:Y:S04]  /*0300*/  STL.U16 [R1+0x84c], R2 ;  /* 0x00084c0201007387 */ /* 0x0003e80000100400 */
[----:B------:R3:W-:Y:S01]  /*0310*/  STL.U16 [R1+0x85a], R5 ;  /* 0x00085a0501007387 */ /* 0x0007e20000100400 */
[----:B0-----:R-:W-:-:S03]  /*0320*/  PRMT R0, R18, 0x7610, R0 ;  /* 0x0000761012007816 */ /* 0x001fc60000000000 */
[----:B------:R0:W-:Y:S01]  /*0330*/  STL.U16 [R1+0x82a], R9 ;  /* 0x00082a0901007387 */ /* 0x0001e20000100400 */
[----:B-1----:R-:W2:Y:S03]  /*0340*/  LDC.64 R2, c[0x0][0x220] ;  /* 0x00008800ff027b82 */ /* 0x002ea60000000a00 */
[----:B------:R1:W-:Y:S01]  /*0350*/  STL.U16 [R1+0x842], R0 ;  /* 0x0008420001007387 */ /* 0x0003e20000100400 */
[----:B---3--:R-:W-:-:S03]  /*0360*/  PRMT R5, R18, 0x7610, R5 ;  /* 0x0000761012057816 */ /* 0x008fc60000000005 */
[----:B------:R3:W-:Y:S01]  /*0370*/  STL [R1+0x818], R4 ;  /* 0x0008180401007387 */ /* 0x0007e20000100800 */
[----:B0-----:R-:W-:-:S03]  /*0380*/  PRMT R9, R18, 0x7610, R9 ;  /* 0x0000761012097816 */ /* 0x001fc60000000009 */
[----:B------:R0:W-:Y:S01]  /*0390*/  STL.U16 [R1+0x86c], R5 ;  /* 0x00086c0501007387 */ /* 0x0001e20000100400 */
[----:B-1----:R-:W-:-:S03]  /*03a0*/  PRMT R0, R18, 0x7610, R0 ;  /* 0x0000761012007816 */ /* 0x002fc60000000000 */
[----:B------:R-:W-:Y:S04]  /*03b0*/  STL.U16 [R1+0x83e], R9 ;  /* 0x00083e0901007387 */ /* 0x000fe80000100400 */
[----:B------:R1:W-:Y:S01]  /*03c0*/  STL.U16 [R1+0x856], R0 ;  /* 0x0008560001007387 */ /* 0x0003e20000100400 */
[----:B---3--:R-:W-:-:S03]  /*03d0*/  PRMT R4, R18, 0x7610, R4 ;  /* 0x0000761012047816 */ /* 0x008fc60000000004 */
[----:B------:R3:W-:Y:S01]  /*03e0*/  STL.U16 [R1+0x826], R7 ;  /* 0x0008260701007387 */ /* 0x0007e20000100400 */
[----:B--2---:R-:W-:Y:S02]  /*03f0*/  IADD3 R2, P0, R6, R2, RZ ;  /* 0x0000000206027210 */ /* 0x004fe40007f1e0ff */
[----:B0-----:R-:W-:Y:S01]  /*0400*/  PRMT R5, R18, 0x7610, R5 ;  /* 0x0000761012057816 */ /* 0x001fe20000000005 */
[----:B------:R0:W-:Y:S01]  /*0410*/  STL.U16 [R1+0x832], R4 ;  /* 0x0008320401007387 */ /* 0x0001e20000100400 */
[----:B------:R-:W-:Y:S02]  /*0420*/  LEA.HI.X.SX32 R3, R6, R3, 0x1, P0 ;  /* 0x0000000306037211 */ /* 0x000fe400000f0eff */
[C---:B-1----:R-:W-:Y:S01]  /*0430*/  PRMT R0, R18.reuse, 0x7610, R0 ;  /* 0x0000761012007816 */ /* 0x042fe20000000000 */
[----:B------:R1:W-:Y:S01]  /*0440*/  STL.U16 [R1+0x828], R8 ;  /* 0x0008280801007387 */ /* 0x0003e20000100400 */
[C---:B------:R-:W-:Y:S02]  /*0450*/  PRMT R9, R18.reuse, 0x7610, R9 ;  /* 0x0000761012097816 */ /* 0x040fe40000000009 */
[C---:B---3--:R-:W-:Y:S01]  /*0460*/  PRMT R7, R18.reuse, 0x7610, R7 ;  /* 0x0000761012077816 */ /* 0x048fe20000000007 */
[----:B------:R2:W3:Y:S01]  /*0470*/  LDG.E.U8.CONSTANT R2, desc[UR6][R2.64] ;  /* 0x0000000602027981 */ /* 0x0004e2000c1e9100 */
[----:B0-----:R-:W-:-:S03]  /*0480*/  PRMT R4, R18, 0x7610, R4 ;  /* 0x0000761012047816 */ /* 0x001fc60000000004 */
[----:B------:R0:W-:Y:S01]  /*0490*/  STL.U16 [R1+0x880], R5 ;  /* 0x0008800501007387 */ /* 0x0001e20000100400 */
[----:B-1----:R-:W-:-:S03]  /*04a0*/  PRMT R8, R18, 0x7610, R8 ;  /* 0x0000761012087816 */ /* 0x002fc60000000008 */
[----:B------:R1:W-:Y:S04]  /*04b0*/  STL.U16 [R1+0x868], R0 ;  /* 0x0008680001007387 */ /* 0x0003e80000100400 */
[----:B------:R4:W-:Y:S01]  /*04c0*/  STL.U16 [R1+0x852], R9 ;  /* 0x0008520901007387 */ /* 0x0009e20000100400 */
[----:B0-----:R-:W-:-:S03]  /*04d0*/  PRMT R5, R18, 0x7610, R5 ;  /* 0x0000761012057816 */ /* 0x001fc60000000005 */
[----:B------:R0:W-:Y:S01]  /*04e0*/  STL.U16 [R1+0x83a], R7 ;  /* 0x00083a0701007387 */ /* 0x0001e20000100400 */
[----:B-1----:R-:W-:-:S03]  /*04f0*/  PRMT R0, R18, 0x7610, R0 ;  /* 0x0000761012007816 */ /* 0x002fc60000000000 */
[----:B------:R1:W-:Y:S01]  /*0500*/  STL.U16 [R1+0x894], R5 ;  /* 0x0008940501007387 */ /* 0x0003e20000100400 */
[----:B----4-:R-:W-:-:S03]  /*0510*/  PRMT R9, R18, 0x7610, R9 ;  /* 0x0000761012097816 */ /* 0x010fc60000000009 */
        /* <DEDUP_REMOVED lines=14> */
[----:B------:R0:W-:Y:S04]  /*0600*/  STL.U16 [R1+0x8b8], R5 ;  /* 0x0008b80501007387 */ /* 0x0001e80000100400 */
[----:B------:R5:W-:Y:S01]  /*0610*/  STL.U16 [R1+0x892], R0 ;  /* 0x0008920001007387 */ /* 0x000be20000100400 */
[C---:B-1----:R-:W-:Y:S02]  /*0620*/  PRMT R9, R18.reuse, 0x7610, R9 ;  /* 0x0000761012097816 */ /* 0x042fe40000000009 */
[C---:B----4-:R-:W-:Y:S01]  /*0630*/  PRMT R8, R18.reuse, 0x7610, R8 ;  /* 0x0000761012087816 */ /* 0x050fe20000000008 */
[----:B------:R1:W-:Y:S01]  /*0640*/  STL.U16 [R1+0x84e], R7 ;  /* 0x00084e0701007387 */ /* 0x0003e20000100400 */
[----:B0-----:R-:W-:-:S03]  /*0650*/  PRMT R5, R18, 0x7610, R5 ;  /* 0x0000761012057816 */ /* 0x001fc60000000005 */
[----:B------:R0:W-:Y:S01]  /*0660*/  STL.U16 [R1+0x858], R4 ;  /* 0x0008580401007387 */ /* 0x0001e20000100400 */
[----:B-----5:R-:W-:-:S03]  /*0670*/  PRMT R0, R18, 0x7610, R0 ;  /* 0x0000761012007816 */ /* 0x020fc60000000000 */
[----:B------:R4:W-:Y:S01]  /*0680*/  STL.U16 [R1+0x8c6], R5 ;  /* 0x0008c60501007387 */ /* 0x0009e20000100400 */
[C---:B--2---:R-:W-:Y:S02]  /*0690*/  PRMT R3, R18.reuse, 0x7610, R3 ;  /* 0x0000761012037816 */ /* 0x044fe40000000003 */
[C---:B-1----:R-:W-:Y:S01]  /*06a0*/  PRMT R7, R18.reuse, 0x7610, R7 ;  /* 0x0000761012077816 */ /* 0x042fe20000000007 */
[----:B------:R1:W-:Y:S01]  /*06b0*/  STL.U16 [R1+0x8a4], R0 ;  /* 0x0008a40001007387 */ /* 0x0003e20000100400 */
[----:B0-----:R-:W-:-:S03]  /*06c0*/  PRMT R4, R18, 0x7610, R4 ;  /* 0x0000761012047816 */ /* 0x001fc60000000004 */
[----:B------:R0:W-:Y:S01]  /*06d0*/  STL.U16 [R1+0x888], R9 ;  /* 0x0008880901007387 */ /* 0x0001e20000100400 */
[----:B----4-:R-:W2:Y:S03]  /*06e0*/  LDC R5, c[0x0][0x10] ;  /* 0x00000400ff057b82 */ /* 0x010ea60000000800 */
[----:B------:R4:W-:Y:S01]  /*06f0*/  STL.U16 [R1+0x82c], R10 ;  /* 0x00082c0a01007387 */ /* 0x0009e20000100400 */
[----:B-1----:R-:W-:-:S03]  /*0700*/  PRMT R0, R18, 0x7610, R0 ;  /* 0x0000761012007816 */ /* 0x002fc60000000000 */
[----:B------:R1:W-:Y:S04]  /*0710*/  STL.U16 [R1+0x850], R8 ;  /* 0x0008500801007387 */ /* 0x0003e80000100400 */
[----:B------:R5:W-:Y:S01]  /*0720*/  STL.U16 [R1+0x8b2], R0 ;  /* 0x0008b20001007387 */ /* 0x000be20000100400 */
[C---:B0-----:R-:W-:Y:S02]  /*0730*/  PRMT R9, R18.reuse, 0x7610, R9 ;  /* 0x0000761012097816 */ /* 0x041fe40000000009 */
[C---:B----4-:R-:W-:Y:S01]  /*0740*/  PRMT R10, R18.reuse, 0x7610, R10 ;  /* 0x00007610120a7816 */ /* 0x050fe2000000000a */
[----:B------:R0:W-:Y:S01]  /*0750*/  STL.U16 [R1+0x860], R7 ;  /* 0x0008600701007387 */ /* 0x0001e20000100400 */
[----:B-1----:R-:W-:-:S03]  /*0760*/  PRMT R8, R18, 0x7610, R8 ;  /* 0x0000761012087816 */ /* 0x002fc60000000008 */
[----:B------:R1:W-:Y:S01]  /*0770*/  STL.U16 [R1+0x86a], R4 ;  /* 0x00086a0401007387 */ /* 0x0003e20000100400 */
[----:B-----5:R-:W-:-:S03]  /*0780*/  PRMT R0, R18, 0x7610, R0 ;  /* 0x0000761012007816 */ /* 0x020fc60000000000 */
        /* <DEDUP_REMOVED lines=10> */
[----:B-1----:R-:W-:-:S03]  /*0830*/  PRMT R3, R18, 0x7610, R3 ;  /* 0x0000761012037816 */ /* 0x002fc60000000003 */
[----:B------:R1:W-:Y:S01]  /*0840*/  STL.U16 [R1+0x8ac], R9 ;  /* 0x0008ac0901007387 */ /* 0x0003e20000100400 */
[C---:B----4-:R-:W-:Y:S02]  /*0850*/  PRMT R13, R18.reuse, 0x7610, R13 ;  /* 0x00007610120d7816 */ /* 0x050fe4000000000d */
[C---:B0-----:R-:W-:Y:S01]  /*0860*/  PRMT R10, R18.reuse, 0x7610, R10 ;  /* 0x00007610120a7816 */ /* 0x041fe2000000000a */
[----:B------:R0:W-:Y:S01]  /*0870*/  STL.U16 [R1+0x862], R8 ;  /* 0x0008620801007387 */ /* 0x0001e20000100400 */
[----:B--2---:R-:W2:Y:S03]  /*0880*/  I2F.U32.RP R0, R5 ;  /* 0x0000000500007306 */ /* 0x004ea60000209000 */
[----:B------:R4:W-:Y:S01]  /*0890*/  STL.U16 [R1+0x876], R7 ;  /* 0x0008760701007387 */ /* 0x0009e20000100400 */
[----:B-1----:R-:W-:-:S03]  /*08a0*/  PRMT R9, R18, 0x7610, R9 ;  /* 0x0000761012097816 */ /* 0x002fc60000000009 */
[----:B------:R1:W-:Y:S01]  /*08b0*/  STL.U16 [R1+0x87c], R4 ;  /* 0x00087c0401007387 */ /* 0x0003e20000100400 */
[----:B0-----:R-:W-:-:S03]  /*08c0*/  PRMT R8, R18, 0x7610, R8 ;  /* 0x0000761012087816 */ /* 0x001fc60000000008 */
[----:B------:R0:W-:Y:S04]  /*08d0*/  STL.U16 [R1+0x890], R3 ;  /* 0x0008900301007387 */ /* 0x0001e80000100400 */
[----:B------:R-:W-:Y:S01]  /*08e0*/  STL.U16 [R1+0x8dc], R13 ;  /* 0x0008dc0d01007387 */ /* 0x000fe20000100400 */
[----:B--2---:R-:W2:Y:S01]  /*08f0*/  MUFU.RCP R0, R0 ;  /* 0x0000000000007308 */ /* 0x004ea20000001000 */
[C---:B----4-:R-:W-:Y:S02]  /*0900*/  PRMT R7, R18.reuse, 0x7610, R7 ;  /* 0x0000761012077816 */ /* 0x050fe40000000007 */
[----:B------:R4:W-:Y:S01]  /*0910*/  STL.U16 [R1+0x8c0], R9 ;  /* 0x0008c00901007387 */ /* 0x0009e20000100400 */
[C---:B-1----:R-:W-:Y:S02]  /*0920*/  PRMT R4, R18.reuse, 0x7610, R4 ;  /* 0x0000761012047816 */ /* 0x042fe40000000004 */
[C---:B0-----:R-:W-:Y:S01]  /*0930*/  PRMT R3, R18.reuse, 0x7610, R3 ;  /* 0x0000761012037816 */ /* 0x041fe20000000003 */
[----:B------:R0:W-:Y:S04]  /*0940*/  STL.U16 [R1+0x854], R10 ;  /* 0x0008540a01007387 */ /* 0x0001e80000100400 */
[----:B------:R1:W-:Y:S01]  /*0950*/  STL.U16 [R1+0x85c], R11 ;  /* 0x00085c0b01007387 */ /* 0x0003e20000100400 */
[----:B----4-:R-:W-:-:S03]  /*0960*/  PRMT R9, R18, 0x7610, R9 ;  /* 0x0000761012097816 */ /* 0x010fc60000000009 */
[----:B------:R4:W-:Y:S01]  /*0970*/  STL.U16 [R1+0x878], R8 ;  /* 0x0008780801007387 */ /* 0x0009e20000100400 */
[----:B--2---:R-:W-:Y:S01]  /*0980*/  VIADD R0, R0, 0xffffffe ;  /* 0x0ffffffe00007836 */ /* 0x004fe20000000000 */
[C---:B0-----:R-:W-:Y:S02]  /*0990*/  PRMT R10, R18.reuse, 0x7610, R10 ;  /* 0x00007610120a7816 */ /* 0x041fe4000000000a */
[----:B------:R0:W-:Y:S01]  /*09a0*/  STL.U16 [R1+0x8d4], R9 ;  /* 0x0008d40901007387 */ /* 0x0001e20000100400 */
[----:B------:R-:W2:Y:S01]  /*09b0*/  F2I.FTZ.U32.TRUNC.NTZ R13, R0 ;  /* 0x00000000000d7305 */ /* 0x000ea2000021f000 */
[C---:B-1----:R-:W-:Y:S02]  /*09c0*/  PRMT R11, R18.reuse, 0x7610, R11 ;  /* 0x00007610120b7816 */ /* 0x042fe4000000000b */
[----:B------:R1:W-:Y:S01]  /*09d0*/  STL.U16 [R1+0x884], R7 ;  /* 0x0008840701007387 */ /* 0x0003e20000100400 */
[----:B----4-:R-:W-:-:S03]  /*09e0*/  PRMT R8, R18, 0x7610, R8 ;  /* 0x0000761012087816 */ /* 0x010fc60000000008 */
[----:B------:R4:W-:Y:S01]  /*09f0*/  STL.U16 [R1+0x88a], R4 ;  /* 0x00088a0401007387 */ /* 0x0009e20000100400 */
[----:B0-----:R-:W0:Y:S03]  /*0a00*/  LDC R9, c[0x0][0x230] ;  /* 0x00008c00ff097b82 */ /* 0x001e260000000800 */
[----:B------:R5:W-:Y:S01]  /*0a10*/  STL.U16 [R1+0x89e], R3 ;  /* 0x00089e0301007387 */ /* 0x000be20000100400 */
[----:B-1----:R-:W-:-:S03]  /*0a20*/  PRMT R7, R18, 0x7610, R7 ;  /* 0x0000761012077816 */ /* 0x002fc60000000007 */
[----:B------:R1:W-:Y:S01]  /*0a30*/  STL.U16 [R1+0x85e], R12 ;  /* 0x00085e0c01007387 */ /* 0x0003e20000100400 */
[----:B----4-:R-:W-:-:S03]  /*0a40*/  PRMT R4, R18, 0x7610, R4 ;  /* 0x0000761012047816 */ /* 0x010fc60000000004 */
[----:B------:R4:W-:Y:S01]  /*0a50*/  STL.U16 [R1+0x866], R10 ;  /* 0x0008660a01007387 */ /* 0x0009e20000100400 */
[----:B-----5:R-:W-:-:S03]  /*0a60*/  PRMT R3, R18, 0x7610, R3 ;  /* 0x0000761012037816 */ /* 0x020fc60000000003 */
        /* <DEDUP_REMOVED lines=11> */
[C---:B-----5:R-:W-:Y:S02]  /*0b20*/  PRMT R4, R18.reuse, 0x7610, R4 ;  /* 0x0000761012047816 */ /* 0x060fe40000000004 */
[C---:B-1----:R-:W-:Y:S01]  /*0b30*/  PRMT R3, R18.reuse, 0x7610, R3 ;  /* 0x0000761012037816 */ /* 0x042fe20000000003 */
[----:B------:R1:W-:Y:S01]  /*0b40*/  STL.U16 [R1+0x88c], R10 ;  /* 0x00088c0a01007387 */ /* 0x0003e20000100400 */
[----:B--2---:R-:W-:Y:S01]  /*0b50*/  IMAD.MOV R0, RZ, RZ, -R13 ;  /* 0x000000ffff007224 */ /* 0x004fe200078e0a0d */
[C---:B----4-:R-:W-:Y:S02]  /*0b60*/  PRMT R12, R18.reuse, 0x7610, R12 ;  /* 0x00007610120c7816 */ /* 0x050fe4000000000c */
[----:B------:R2:W-:Y:S04]  /*0b70*/  STL.U16 [R1+0x88e], R11 ;  /* 0x00088e0b01007387 */ /* 0x0005e80000100400 */
[----:B------:R4:W-:Y:S01]  /*0b80*/  STL.U16 [R1+0x898], R8 ;  /* 0x0008980801007387 */ /* 0x0009e20000100400 */
[----:B-1----:R-:W-:-:S03]  /*0b90*/  PRMT R10, R18, 0x7610, R10 ;  /* 0x00007610120a7816 */ /* 0x002fc6000000000a */
[----:B------:R1:W-:Y:S01]  /*0ba0*/  STL.U16 [R1+0x8a8], R7 ;  /* 0x0008a80701007387 */ /* 0x0003e20000100400 */
[----:B--2---:R-:W-:-:S03]  /*0bb0*/  PRMT R11, R18, 0x7610, R11 ;  /* 0x00007610120b7816 */ /* 0x004fc6000000000b */
[----:B------:R2:W-:Y:S01]  /*0bc0*/  STL.U16 [R1+0x8ae], R4 ;  /* 0x0008ae0401007387 */ /* 0x0005e20000100400 */
[----:B----4-:R-:W-:-:S03]  /*0bd0*/  PRMT R8, R18, 0x7610, R8 ;  /* 0x0000761012087816 */ /* 0x010fc60000000008 */
[----:B------:R4:W-:Y:S01]  /*0be0*/  STL.U16 [R1+0x8c2], R3 ;  /* 0x0008c20301007387 */ /* 0x0009e20000100400 */
[C---:B-1----:R-:W-:Y:S02]  /*0bf0*/  PRMT R7, R18.reuse, 0x7610, R7 ;  /* 0x0000761012077816 */ /* 0x042fe40000000007 */
[C---:B--2---:R-:W-:Y:S02]  /*0c00*/  PRMT R4, R18.reuse, 0x7610, R4 ;  /* 0x0000761012047816 */ /* 0x044fe40000000004 */
[C---:B----4-:R-:W-:Y:S01]  /*0c10*/  PRMT R3, R18.reuse, 0x7610, R3 ;  /* 0x0000761012037816 */ /* 0x050fe20000000003 */
[----:B------:R1:W-:Y:S04]  /*0c20*/  STL.U16 [R1+0x8a0], R10 ;  /* 0x0008a00a01007387 */ /* 0x0003e80000100400 */
        /* <DEDUP_REMOVED lines=8> */
[----:B-1----:R-:W-:-:S03]  /*0cb0*/  PRMT R7, R18, 0x7610, R7 ;  /* 0x0000761012077816 */ /* 0x002fc60000000007 */
[----:B------:R1:W-:Y:S01]  /*0cc0*/  STL.U16 [R1+0x8d8], R12 ;  /* 0x0008d80c01007387 */ /* 0x0003e20000100400 */
[----:B--2---:R-:W-:Y:S01]  /*0cd0*/  PRMT R4, R18, 0x7610, R4 ;  /* 0x0000761012047816 */ /* 0x004fe20000000004 */
[----:B----4-:R-:W-:Y:S02]  /*0ce0*/  IMAD R3, R0, R5, RZ ;  /* 0x0000000500037224 */ /* 0x010fe400078e02ff */
[----:B-1----:R-:W-:Y:S01]  /*0cf0*/  IMAD.MOV.U32 R12, RZ, RZ, RZ ;  /* 0x000000ffff0c7224 */ /* 0x002fe200078e00ff */
[----:B------:R1:W-:Y:S01]  /*0d00*/  STL.U16 [R1+0x8b4], R10 ;  /* 0x0008b40a01007387 */ /* 0x0003e20000100400 */
[----:B0-----:R-:W-:Y:S02]  /*0d10*/  IADD3 R0, R5, -0x1, R9 ;  /* 0xffffffff05007810 */ /* 0x001fe40007ffe009 */
[----:B------:R-:W-:Y:S01]  /*0d20*/  IMAD.HI.U32 R3, R13, R3, R12 ;  /* 0x000000030d037227 */ /* 0x000fe200078e000c */
[----:B------:R0:W-:Y:S01]  /*0d30*/  STL.U16 [R1+0x8b6], R11 ;  /* 0x0008b60b01007387 */ /* 0x0001e20000100400 */
[----:B------:R-:W-:-:S02]  /*0d40*/  PRMT R14, R18, 0x7610, R14 ;  /* 0x00007610120e7816 */ /* 0x000fc4000000000e */
[C---:B------:R-:W-:Y:S01]  /*0d50*/  PRMT R15, R18.reuse, 0x7610, R15 ;  /* 0x00007610120f7816 */ /* 0x040fe2000000000f */
[----:B------:R2:W-:Y:S01]  /*0d60*/  STL.U16 [R1+0x8be], R8 ;  /* 0x0008be0801007387 */ /* 0x0005e20000100400 */
[----:B-1----:R-:W-:-:S03]  /*0d70*/  PRMT R10, R18, 0x7610, R10 ;  /* 0x00007610120a7816 */ /* 0x002fc6000000000a */
[----:B------:R1:W-:Y:S01]  /*0d80*/  STL.U16 [R1+0x8cc], R7 ;  /* 0x0008cc0701007387 */ /* 0x0003e20000100400 */
[----:B0-----:R-:W-:-:S03]  /*0d90*/  PRMT R11, R18, 0x7610, R11 ;  /* 0x00007610120b7816 */ /* 0x001fc6000000000b */
[----:B------:R0:W-:Y:S01]  /*0da0*/  STL.U16 [R1+0x8ce], R4 ;  /* 0x0008ce0401007387 */ /* 0x0001e20000100400 */
[C---:B--2---:R-:W-:Y:S02]  /*0db0*/  PRMT R8, R18.reuse, 0x7610, R8 ;  /* 0x0000761012087816 */ /* 0x044fe40000000008 */
[----:B-1----:R-:W-:Y:S01]  /*0dc0*/  PRMT R7, R18, 0x7610, R7 ;  /* 0x0000761012077816 */ /* 0x002fe20000000007 */
[----:B0-----:R-:W-:Y:S01]  /*0dd0*/  IMAD.MOV.U32 R4, RZ, RZ, -0x1 ;  /* 0xffffffffff047424 */ /* 0x001fe200078e00ff */
[----:B------:R-:W-:Y:S01]  /*0de0*/  STL.U16 [R1+0x8c8], R10 ;  /* 0x0008c80a01007387 */ /* 0x000fe20000100400 */
[----:B------:R-:W-:-:S03]  /*0df0*/  IMAD.HI.U32 R3, R3, R0, RZ ;  /* 0x0000000003037227 */ /* 0x000fc600078e00ff */
[----:B------:R-:W-:Y:S04]  /*0e00*/  STL.U16 [R1+0x8ca], R11 ;  /* 0x0008ca0b01007387 */ /* 0x000fe80000100400 */
[----:B------:R-:W-:Y:S04]  /*0e10*/  STL.U16 [R1+0x8d2], R8 ;  /* 0x0008d20801007387 */ /* 0x000fe80000100400 */
[----:B------:R0:W-:Y:S04]  /*0e20*/  STL.U16 [R1+0x8da], R7 ;  /* 0x0008da0701007387 */ /* 0x0001e80000100400 */
[----:B------:R-:W-:Y:S04]  /*0e30*/  STL.U16 [R1+0x8de], R14 ;  /* 0x0008de0e01007387 */ /* 0x000fe80000100400 */
[----:B------:R-:W-:Y:S04]  /*0e40*/  STL.U16 [R1+0x8e0], R15 ;  /* 0x0008e00f01007387 */ /* 0x000fe80000100400 */
        /* <DEDUP_REMOVED lines=117> */
[----:B------:R1:W-:Y:S01]  /*15a0*/  STL [R1+0x80c], R4 ;  /* 0x00080c0401007387 */ /* 0x0003e20000100800 */
[----:B0-----:R-:W-:Y:S01]  /*15b0*/  PRMT R7, R18, 0x7610, R7 ;  /* 0x0000761012077816 */ /* 0x001fe20000000007 */
[----:B------:R-:W-:-:S02]  /*15c0*/  IMAD.MOV.U32 R10, RZ, RZ, -0x38802000 ;  /* 0xc77fe000ff0a7424 */ /* 0x000fc400078e00ff */
[----:B-1----:R-:W-:-:S04]  /*15d0*/  IMAD.MOV R4, RZ, RZ, -R3 ;  /* 0x000000ffff047224 */ /* 0x002fc800078e0a03 */
[----:B------:R-:W-:Y:S02]  /*15e0*/  IMAD R0, R5, R4, R0 ;  /* 0x0000000405007224 */ /* 0x000fe400078e0200 */
[----:B------:R-:W-:-:S03]  /*15f0*/  IMAD.MOV.U32 R11, RZ, RZ, RZ ;  /* 0x000000ffff0b7224 */ /* 0x000fc600078e00ff */
[----:B------:R-:W-:Y:S01]  /*1600*/  ISETP.GE.U32.AND P0, PT, R0, R5, PT ;  /* 0x000000050000720c */ /* 0x000fe20003f06070 */
[----:B------:R0:W-:Y:S01]  /*1610*/  STL.U16 [R1+0x8e2], R7 ;  /* 0x0008e20701007387 */ /* 0x0001e20000100400 */
[C---:B------:R-:W-:Y:S02]  /*1620*/  PRMT R12, R18.reuse, 0x7610, R12 ;  /* 0x00007610120c7816 */ /* 0x040fe4000000000c */
[C---:B------:R-:W-:Y:S01]  /*1630*/  PRMT R13, R18.reuse, 0x7610, R13 ;  /* 0x00007610120d7816 */ /* 0x040fe2000000000d */
[----:B------:R1:W-:Y:S01]  /*1640*/  STL.64 [R1+0x608], R10 ;  /* 0x0006080a01007387 */ /* 0x0003e20000100a00 */
[----:B------:R-:W2:Y:S01]  /*1650*/  S2R R4, SR_CTAID.Y ;  /* 0x0000000000047919 */ /* 0x000ea20000002600 */
[C---:B0-----:R-:W-:Y:S02]  /*1660*/  PRMT R7, R18.reuse, 0x7610, R7 ;  /* 0x0000761012077816 */ /* 0x041fe40000000007 */
[C---:B-1----:R-:W-:Y:S02]  /*1670*/  PRMT R10, R18.reuse, 0x7610, R10 ;  /* 0x00007610120a7816 */ /* 0x042fe4000000000a */
[C---:B------:R-:W-:Y:S01]  /*1680*/  PRMT R11, R18.reuse, 0x7610, R11 ;  /* 0x00007610120b7816 */ /* 0x040fe2000000000b */
[----:B------:R-:W-:Y:S01]  /*1690*/  STL.U16 [R1+0x8ee], R7 ;  /* 0x0008ee0701007387 */ /* 0x000fe20000100400 */
[----:B------:R-:W-:-:S02]  /*16a0*/  PRMT R14, R18, 0x7610, R14 ;  /* 0x00007610120e7816 */ /* 0x000fc4000000000e */
[----:B------:R-:W-:Y:S01]  /*16b0*/  PRMT R15, R18, 0x7610, R15 ;  /* 0x00007610120f7816 */ /* 0x000fe2000000000f */
[----:B------:R0:W-:Y:S01]  /*16c0*/  STL.U16 [R1+0x8e6], R10 ;  /* 0x0008e60a01007387 */ /* 0x0001e20000100400 */
[----:B------:R-:W-:-:S03]  /*16d0*/  @P0 IMAD.IADD R0, R0, 0x1, -R5 ;  /* 0x0000000100000824 */ /* 0x000fc600078e0a05 */
[----:B------:R1:W-:Y:S04]  /*16e0*/  STL.U16 [R1+0x8e8], R11 ;  /* 0x0008e80b01007387 */ /* 0x0003e80000100400 */
[----:B------:R4:W-:Y:S01]  /*16f0*/  STL.U16 [R1+0x8ea], R12 ;  /* 0x0008ea0c01007387 */ /* 0x0009e20000100400 */
[----:B0-----:R-:W-:-:S03]  /*1700*/  PRMT R10, R18, 0x7610, R10 ;  /* 0x00007610120a7816 */ /* 0x001fc6000000000a */
[----:B------:R0:W-:Y:S01]  /*1710*/  STL.U16 [R1+0x8ec], R13 ;  /* 0x0008ec0d01007387 */ /* 0x0001e20000100400 */
[C---:B-1----:R-:W-:Y:S01]  /*1720*/  PRMT R11, R18.reuse, 0x7610, R11 ;  /* 0x00007610120b7816 */ /* 0x042fe2000000000b */
[----:B------:R-:W1:Y:S01]  /*1730*/  S2R R7, SR_TID.X ;  /* 0x0000000000077919 */ /* 0x000e620000002100 */
[C---:B----4-:R-:W-:Y:S02]  /*1740*/  PRMT R12, R18.reuse, 0x7610, R12 ;  /* 0x00007610120c7816 */ /* 0x050fe4000000000c */
[C---:B0-----:R-:W-:Y:S01]  /*1750*/  PRMT R13, R18.reuse, 0x7610, R13 ;  /* 0x00007610120d7816 */ /* 0x041fe2000000000d */
[----:B------:R0:W-:Y:S01]  /*1760*/  STL.U16 [R1+0x8f2], R14 ;  /* 0x0008f20e01007387 */ /* 0x0001e20000100400 */
[C---:B------:R-:W-:Y:S02]  /*1770*/  PRMT R16, R18.reuse, 0x7610, R16 ;  /* 0x0000761012107816 */ /* 0x040fe40000000010 */
[----:B------:R-:W-:Y:S01]  /*1780*/  PRMT R17, R18, 0x7610, R17 ;  /* 0x0000761012117816 */ /* 0x000fe20000000011 */
[----:B------:R4:W-:Y:S01]  /*1790*/  STL.U16 [R1+0x8f4], R15 ;  /* 0x0008f40f01007387 */ /* 0x0009e20000100400 */
[----:B------:R-:W-:-:S03]  /*17a0*/  ISETP.GE.U32.AND P1, PT, R0, R5, PT ;  /* 0x000000050000720c */ /* 0x000fc60003f26070 */
[----:B------:R5:W-:Y:S01]  /*17b0*/  STL.U16 [R1+0x8f6], R10 ;  /* 0x0008f60a01007387 */ /* 0x000be20000100400 */
[----:B0-----:R-:W-:-:S03]  /*17c0*/  PRMT R14, R18, 0x7610, R14 ;  /* 0x00007610120e7816 */ /* 0x001fc6000000000e */
[----:B------:R0:W-:Y:S01]  /*17d0*/  STL.U16 [R1+0x8f8], R11 ;  /* 0x0008f80b01007387 */ /* 0x0001e20000100400 */
[----:B----4-:R-:W-:-:S03]  /*17e0*/  PRMT R15, R18, 0x7610, R15 ;  /* 0x00007610120f7816 */ /* 0x010fc6000000000f */
[----:B------:R4:W-:Y:S01]  /*17f0*/  STL.U16 [R1+0x8fa], R12 ;  /* 0x0008fa0c01007387 */ /* 0x0009e20000100400 */
[----:B-----5:R-:W-:-:S03]  /*1800*/  PRMT R10, R18, 0x7610, R10 ;  /* 0x00007610120a7816 */ /* 0x020fc6000000000a */
[----:B------:R5:W-:Y:S01]  /*1810*/  STL.U16 [R1+0x8fc], R13 ;  /* 0x0008fc0d01007387 */ /* 0x000be20000100400 */
[C---:B0-----:R-:W-:Y:S02]  /*1820*/  PRMT R11, R18.reuse, 0x7610, R11 ;  /* 0x00007610120b7816 */ /* 0x041fe4000000000b */
[----:B------:R-:W-:Y:S02]  /*1830*/  ISETP.NE.U32.AND P2, PT, R5, RZ, PT ;  /* 0x000000ff0500720c */ /* 0x000fe40003f45070 */
[C---:B----4-:R-:W-:Y:S02]  /*1840*/  PRMT R12, R18.reuse, 0x7610, R12 ;  /* 0x00007610120c7816 */ /* 0x050fe4000000000c */
[C---:B-----5:R-:W-:Y:S01]  /*1850*/  PRMT R13, R18.reuse, 0x7610, R13 ;  /* 0x00007610120d7816 */ /* 0x060fe2000000000d */
[----:B------:R-:W-:Y:S01]  /*1860*/  STL.U16 [R1+0x8fe], R16 ;  /* 0x0008fe1001007387 */ /* 0x000fe20000100400 */
[----:B------:R-:W-:-:S03]  /*1870*/  PRMT R8, R18, 0x7610, R8 ;  /* 0x0000761012087816 */ /* 0x000fc60000000008 */
[----:B------:R-:W-:Y:S04]  /*1880*/  STL.U16 [R1+0x902], R14 ;  /* 0x0009020e01007387 */ /* 0x000fe80000100400 */
[----:B------:R-:W-:Y:S04]  /*1890*/  STL.U16 [R1+0x904], R15 ;  /* 0x0009040f01007387 */ /* 0x000fe80000100400 */
[----:B------:R-:W-:Y:S04]  /*18a0*/  STL.U16 [R1+0x906], R17 ;  /* 0x0009061101007387 */ /* 0x000fe80000100400 */
[----:B------:R-:W-:Y:S04]  /*18b0*/  STL.U16 [R1+0x908], R10 ;  /* 0x0009080a01007387 */ /* 0x000fe80000100400 */
[----:B------:R-:W-:Y:S04]  /*18c0*/  STL.U16 [R1+0x90a], R11 ;  /* 0x00090a0b01007387 */ /* 0x000fe80000100400 */
[----:B------:R-:W-:Y:S04]  /*18d0*/  STL.U16 [R1+0x90c], R12 ;  /* 0x00090c0c01007387 */ /* 0x000fe80000100400 */
[----:B------:R-:W-:Y:S01]  /*18e0*/  STL.U16 [R1+0x90e], R13 ;  /* 0x00090e0d01007387 */ /* 0x000fe20000100400 */
[----:B------:R-:W-:Y:S01]  /*18f0*/  @P0 VIADD R3, R3, 0x1 ;  /* 0x0000000103030836 */ /* 0x000fe20000000000 */
[----:B---3--:R-:W-:-:S02]  /*1900*/  ISETP.NE.AND P0, PT, R2, RZ, PT ;  /* 0x000000ff0200720c */ /* 0x008fc40003f05270 */
[----:B------:R0:W-:Y:S01]  /*1910*/  STL.U16 [R1+0x8e4], R8 ;  /* 0x0008e40801007387 */ /* 0x0001e20000100400 */
[----:B------:R-:W-:Y:S01]  /*1920*/  @P1 VIADD R3, R3, 0x1 ;  /* 0x0000000103031836 */ /* 0x000fe20000000000 */
[----:B------:R-:W-:Y:S01]  /*1930*/  @!P2 LOP3.LUT R3, RZ, R5, RZ, 0x33, !PT ;  /* 0x00000005ff03a212 */ /* 0x000fe200078e33ff */
[----:B------:R-:W-:Y:S01]  /*1940*/  IMAD R0, R6, R9, RZ ;  /* 0x0000000906007224 */ /* 0x000fe200078e02ff */
[----:B0-----:R-:W-:-:S03]  /*1950*/  PRMT R8, R18, 0x7610, R8 ;  /* 0x0000761012087816 */ /* 0x001fc60000000008 */
[CC--:B--2---:R-:W-:Y:S02]  /*1960*/  IMAD R2, R3.reuse, R4.reuse, R3 ;  /* 0x0000000403027224 */ /* 0x0c4fe400078e0203 */
[----:B------:R0:W-:Y:S01]  /*1970*/  STL.U16 [R1+0x8f0], R8 ;  /* 0x0008f00801007387 */ /* 0x0001e20000100400 */
[----:B------:R-:W-:Y:S01]  /*1980*/  BSSY B1, `(.L_x_637) ;  /* 0x00001e5000017945 */ /* 0x000fe20003800000 */
[----:B-1----:R-:W-:Y:S01]  /*1990*/  IMAD R3, R3, R4, R7 ;  /* 0x0000000403037224 */ /* 0x002fe200078e0207 */
[----:B------:R-:W-:Y:S02]  /*19a0*/  VIMNMX R2, R2, R9, PT ;  /* 0x0000000902027248 */ /* 0x000fe40003fe0100 */
[----:B0-----:R-:W-:-:S05]  /*19b0*/  PRMT R8, R18, 0x7610, R8 ;  /* 0x0000761012087816 */ /* 0x001fca0000000008 */
[----:B------:R0:W-:Y:S02]  /*19c0*/  STL.U16 [R1+0x900], R8 ;  /* 0x0009000801007387 */ /* 0x0001e40000100400 */
[----:B0-----:R-:W-:Y:S01]  /*19d0*/  SHF.R.S32.HI R8, RZ, 0x1f, R0 ;  /* 0x0000001fff087819 */ /* 0x001fe20000011400 */
[----:B------:R-:W-:Y:S06]  /*19e0*/  @!P0 BRA `(.L_x_638) ;  /* 0x0000000800c08947 */ /* 0x000fec0003800000 */
[----:B------:R-:W-:Y:S01]  /*19f0*/  ISETP.GE.AND P0, PT, R3, R2, PT ;  /* 0x000000020300720c */ /* 0x000fe20003f06270 */
[----:B------:R-:W-:-:S12]  /*1a00*/  BSSY B0, `(.L_x_639) ;  /* 0x00000ad000007945 */ /* 0x000fd80003800000 */
[----:B------:R-:W-:Y:S05]  /*1a10*/  @P0 BRA `(.L_x_640) ;  /* 0x0000000800ac0947 */ /* 0x000fea0003800000 */
[----:B------:R-:W0:Y:S01]  /*1a20*/  LDC R9, c[0x0][0x234] ;  /* 0x00008d00ff097b82 */ /* 0x000e220000000800 */
[----:B------:R-:W-:Y:S02]  /*1a30*/  IABS R8, R6 ;  /* 0x0000000600087213 */ /* 0x000fe40000000000 */
[-C--:B0-----:R-:W-:Y:S02]  /*1a40*/  IABS R10, R9.reuse ;  /* 0x00000009000a7213 */ /* 0x081fe40000000000 */
[----:B------:R-:W-:Y:S02]  /*1a50*/  LOP3.LUT R6, R6, R9, RZ, 0x3c, !PT ;  /* 0x0000000906067212 */ /* 0x000fe400078e3cff */
[----:B------:R-:W0:Y:S02]  /*1a60*/  I2F.RP R7, R10 ;  /* 0x0000000a00077306 */ /* 0x000e240000209400 */
[----:B------:R-:W-:-:S06]  /*1a70*/  ISETP.GE.AND P1, PT, R6, RZ, PT ;  /* 0x000000ff0600720c */ /* 0x000fcc0003f26270 */
[----:B0-----:R-:W0:Y:S02]  /*1a80*/  MUFU.RCP R7, R7 ;  /* 0x0000000700077308 */ /* 0x001e240000001000 */
[----:B0-----:R-:W-:-:S06]  /*1a90*/  VIADD R4, R7, 0xffffffe ;  /* 0x0ffffffe07047836 */ /* 0x001fcc0000000000 */
[----:B------:R0:W1:Y:S02]  /*1aa0*/  F2I.FTZ.U32.TRUNC.NTZ R5, R4 ;  /* 0x0000000400057305 */ /* 0x000064000021f000 */
[----:B0-----:R-:W-:Y:S02]  /*1ab0*/  IMAD.MOV.U32 R4, RZ, RZ, RZ ;  /* 0x000000ffff047224 */ /* 0x001fe400078e00ff */
[----:B-1----:R-:W-:-:S04]  /*1ac0*/  IMAD.MOV R11, RZ, RZ, -R5 ;  /* 0x000000ffff0b7224 */ /* 0x002fc800078e0a05 */
[----:B------:R-:W-:-:S04]  /*1ad0*/  IMAD R11, R11, R10, RZ ;  /* 0x0000000a0b0b7224 */ /* 0x000fc800078e02ff */
[----:B------:R-:W-:-:S04]  /*1ae0*/  IMAD.HI.U32 R5, R5, R11, R4 ;  /* 0x0000000b05057227 */ /* 0x000fc800078e0004 */
[----:B------:R-:W-:-:S04]  /*1af0*/  IMAD.MOV.U32 R11, RZ, RZ, R8 ;  /* 0x000000ffff0b7224 */ /* 0x000fc800078e0008 */
[----:B------:R-:W-:-:S04]  /*1b00*/  IMAD.HI.U32 R8, R5, R11, RZ ;  /* 0x0000000b05087227 */ /* 0x000fc800078e00ff */
[----:B------:R-:W-:-:S04]  /*1b10*/  IMAD.MOV R5, RZ, RZ, -R8 ;  /* 0x000000ffff057224 */ /* 0x000fc800078e0a08 */
[----:B------:R-:W-:-:S05]  /*1b20*/  IMAD R5, R10, R5, R11 ;  /* 0x000000050a057224 */ /* 0x000fca00078e020b */
[----:B------:R-:W-:-:S13]  /*1b30*/  ISETP.GT.U32.AND P2, PT, R10, R5, PT ;  /* 0x000000050a00720c */ /* 0x000fda0003f44070 */
[----:B------:R-:W-:Y:S02]  /*1b40*/  @!P2 IMAD.IADD R5, R5, 0x1, -R10 ;  /* 0x000000010505a824 */ /* 0x000fe400078e0a0a */
[----:B------:R-:W-:Y:S01]  /*1b50*/  @!P2 VIADD R8, R8, 0x1 ;  /* 0x000000010808a836 */ /* 0x000fe20000000000 */
[----:B------:R-:W-:Y:S02]  /*1b60*/  ISETP.NE.AND P2, PT, R9, RZ, PT ;  /* 0x000000ff0900720c */ /* 0x000fe40003f45270 */
[----:B------:R-:W-:Y:S02]  /*1b70*/  ISETP.GE.U32.AND P0, PT, R5, R10, PT ;  /* 0x0000000a0500720c */ /* 0x000fe40003f06070 */
[----:B------:R-:W0:Y:S11]  /*1b80*/  LDC.64 R4, c[0x0][0x238] ;  /* 0x00008e00ff047b82 */ /* 0x000e360000000a00 */
[----:B------:R-:W-:-:S04]  /*1b90*/  @P0 VIADD R8, R8, 0x1 ;  /* 0x0000000108080836 */ /* 0x000fc80000000000 */
[----:B------:R-:W-:Y:S01]  /*1ba0*/  @!P1 IMAD.MOV R8, RZ, RZ, -R8 ;  /* 0x000000ffff089224 */ /* 0x000fe200078e0a08 */
[----:B------:R-:W-:-:S05]  /*1bb0*/  @!P2 LOP3.LUT R8, RZ, R9, RZ, 0x33, !PT ;  /* 0x00000009ff08a212 */ /* 0x000fca00078e33ff */
[----:B0-----:R-:W-:-:S05]  /*1bc0*/  IMAD.WIDE R4, R8, 0x4, R4 ;  /* 0x0000000408047825 */ /* 0x001fca00078e0204 */
[----:B------:R0:W5:Y:S01]  /*1bd0*/  LDG.E.CONSTANT R16, desc[UR6][R4.64] ;  /* 0x0000000604107981 */ /* 0x000162000c1e9900 */
[C---:B------:R-:W-:Y:S02]  /*1be0*/  VIADD R14, R1.reuse, 0x90c ;  /* 0x0000090c010e7836 */ /* 0x040fe40000000000 */
[----:B------:R-:W-:-:S07]  /*1bf0*/  VIADD R13, R1, 0x808 ;  /* 0x00000808010d7836 */ /* 0x000fce0000000000 */
.L_x_659:
[----:B0-----:R-:W2:Y:S04]  /*1c00*/  LDL.64 R10, [R1+0x608] ;  /* 0x00060800010a7983 */ /* 0x001ea80000100a00 */
[----:B------:R-:W3:Y:S04]  /*1c10*/  LDL R6, [R1+0x80c] ;  /* 0x00080c0001067983 */ /* 0x000ee80000100800 */
[----:B------:R-:W4:Y:S01]  /*1c20*/  LDL.U16 R9, [R1+0x90e] ;  /* 0x00090e0001097983 */ /* 0x000f220000100400 */
[----:B-----5:R-:W-:Y:S01]  /*1c30*/  ISETP.NE.AND P0, PT, R3, R16, PT ;  /* 0x000000100300720c */ /* 0x020fe20003f05270 */
[----:B0-----:R-:W-:-:S02]  /*1c40*/  IMAD.MOV.U32 R4, RZ, RZ, 0x7bff ;  /* 0x00007bffff047424 */ /* 0x001fc400078e00ff */
[----:B------:R-:W-:Y:S02]  /*1c50*/  IMAD.MOV.U32 R5, RZ, RZ, 0xfbff ;  /* 0x0000fbffff057424 */ /* 0x000fe400078e00ff */
[----:B------:R-:W-:-:S08]  /*1c60*/  IMAD.MOV.U32 R8, RZ, RZ, R14 ;  /* 0x000000ffff087224 */ /* 0x000fd000078e000e */
[----:B------:R-:W-:-:S05]  /*1c70*/  @P0 PRMT R4, R5, 0x7610, R4 ;  /* 0x0000761005040816 */ /* 0x000fca0000000004 */
[----:B------:R-:W-:-:S05]  /*1c80*/  HADD2.F32 R5, -RZ, R4.H0_H0 ;  /* 0x20000004ff057230 */ /* 0x000fca0000004100 */
[----:B--2---:R-:W-:-:S04]  /*1c90*/  FSETP.GT.FTZ.AND P2, PT, R10, R5, PT ;  /* 0x000000050a00720b */ /* 0x004fc80003f54000 */
[----:B------:R-:W-:Y:S02]  /*1ca0*/  FSEL R7, R5, R10, P2 ;  /* 0x0000000a05077208 */ /* 0x000fe40001000000 */
[----:B------:R-:W-:Y:S02]  /*1cb0*/  FSEL R4, R10, R5, P2 ;  /* 0x000000050a047208 */ /* 0x000fe40001000000 */
[----:B---3--:R-:W-:Y:S02]  /*1cc0*/  ISETP.GT.AND P0, PT, R6, R3, PT ;  /* 0x000000030600720c */ /* 0x008fe40003f04270 */
[----:B------:R-:W-:Y:S01]  /*1cd0*/  F2FP.F16.F32.PACK_AB R10, RZ, R5 ;  /* 0x00000005ff0a723e */ /* 0x000fe200000000ff */
[----:B------:R-:W-:Y:S01]  /*1ce0*/  FADD.FTZ R7, R7, -R4 ;  /* 0x8000000407077221 */ /* 0x000fe20000010000 */
[----:B------:R-:W-:-:S03]  /*1cf0*/  FSEL R5, R11, 1, P2 ;  /* 0x3f8000000b057808 */ /* 0x000fc60001000000 */
[----:B------:R-:W-:Y:S01]  /*1d00*/  FMUL.FTZ R7, R7, 1.4426950216293334961 ;  /* 0x3fb8aa3b07077820 */ /* 0x000fe20000410000 */
[----:B----4-:R-:W-:-:S05]  /*1d10*/  HSETP2.GT.AND P1, PT, R10.H0_H0, R9.H0_H0, PT ;  /* 0x200000090a007234 */ /* 0x010fca0003f24800 */
[----:B------:R-:W0:Y:S01]  /*1d20*/  MUFU.EX2 R7, R7 ;  /* 0x0000000700077308 */ /* 0x000e220000000800 */
[----:B------:R-:W-:Y:S02]  /*1d30*/  HSETP2.NEU.OR P0, PT, R10.H0_H0, R9.H0_H0, !P0 ;  /* 0x200000090a007234 */ /* 0x000fe4000470d820 */
[----:B------:R-:W-:Y:S02]  /*1d40*/  ISETP.EQ.OR P1, PT, R6, -0x1, P1 ;  /* 0xffffffff0600780c */ /* 0x000fe40000f22670 */
[----:B------:R-:W-:Y:S02]  /*1d50*/  FSEL R6, R11, 1, !P2 ;  /* 0x3f8000000b067808 */ /* 0x000fe40005000000 */
[----:B------:R-:W-:-:S03]  /*1d60*/  PLOP3.LUT P0, PT, P1, P0, PT, 0x8, 0x0 ;  /* 0x000000000000781c */ /* 0x000fc60000f00170 */
[----:B0-----:R-:W-:Y:S01]  /*1d70*/  FFMA.FTZ R5, R6, R7, R5 ;  /* 0x0000000706057223 */ /* 0x001fe20000010005 */
[----:B------:R-:W-:-:S09]  /*1d80*/  IMAD.MOV.U32 R6, RZ, RZ, 0x7e ;  /* 0x0000007eff067424 */ /* 0x000fd200078e00ff */
[----:B------:R0:W-:Y:S01]  /*1d90*/  @!P0 STL.U16 [R1+0x90e], R10 ;  /* 0x00090e0a01008387 */ /* 0x0001e20000100400 */
[----:B------:R-:W-:Y:S01]  /*1da0*/  @!P0 PRMT R9, R10, 0x7610, R9 ;  /* 0x000076100a098816 */ /* 0x000fe20000000009 */
[----:B------:R-:W-:Y:S02]  /*1db0*/  IMAD.MOV.U32 R7, RZ, RZ, R13 ;  /* 0x000000ffff077224 */ /* 0x000fe400078e000d */
[----:B------:R0:W-:Y:S04]  /*1dc0*/  @!P0 STL [R1+0x80c], R3 ;  /* 0x00080c0301008387 */ /* 0x0001e80000100800 */
[----:B------:R0:W-:Y:S02]  /*1dd0*/  STL.64 [R1+0x608], R4 ;  /* 0x0006080401007387 */ /* 0x0001e40000100a00 */
.L_x_658:
        /* <DEDUP_REMOVED lines=17> */
.L_x_643:
[----:B------:R-:W-:Y:S05]  /*1ef0*/  BSYNC B3 ;  /* 0x0000000000037941 */ /* 0x000fea0003800000 */
.L_x_642:
[----:B------:R-:W-:Y:S04]  /*1f00*/  STL.U16 [R8], R9 ;  /* 0x0000000908007387 */ /* 0x000fe80000100400 */
[----:B------:R-:W2:Y:S04]  /*1f10*/  LDL R12, [R7+0x4] ;  /* 0x00000400070c7983 */ /* 0x000ea80000100800 */
[----:B--2---:R-:W-:Y:S04]  /*1f20*/  STL [R7], R12 ;  /* 0x0000000c07007387 */ /* 0x004fe80000100800 */
[----:B------:R0:W-:Y:S04]  /*1f30*/  STL.U16 [R8+0x2], R4 ;  /* 0x0000020408007387 */ /* 0x0001e80000100400 */
[----:B------:R1:W-:Y:S04]  /*1f40*/  STL [R7+0x4], R10 ;  /* 0x0000040a07007387 */ /* 0x0003e80000100800 */
[----:B0-----:R1:W5:Y:S02]  /*1f50*/  LDL.U16 R4, [R8] ;  /* 0x0000000008047983 */ /* 0x0013640000100400 */
.L_x_644:
[----:B------:R-:W-:Y:S05]  /*1f60*/  BSYNC B2 ;  /* 0x0000000000027941 */ /* 0x000fea0003800000 */
.L_x_641:
        /* <DEDUP_REMOVED lines=18> */
.L_x_647:
[----:B------:R-:W-:Y:S05]  /*2090*/  BSYNC B3 ;  /* 0x0000000000037941 */ /* 0x000fea0003800000 */
.L_x_646:
[----:B------:R-:W-:Y:S04]  /*20a0*/  STL.U16 [R8+-0x2], R4 ;  /* 0xfffffe0408007387 */ /* 0x000fe80000100400 */
[----:B------:R-:W2:Y:S04]  /*20b0*/  LDL R12, [R7] ;  /* 0x00000000070c7983 */ /* 0x000ea80000100800 */
[----:B--2---:R-:W-:Y:S04]  /*20c0*/  STL [R7+-0x4], R12 ;  /* 0xfffffc0c07007387 */ /* 0x004fe80000100800 */
[----:B------:R0:W-:Y:S04]  /*20d0*/  STL.U16 [R8], R5 ;  /* 0x0000000508007387 */ /* 0x0001e80000100400 */
[----:B------:R1:W-:Y:S04]  /*20e0*/  STL [R7], R10 ;  /* 0x0000000a07007387 */ /* 0x0003e80000100800 */
[----:B0-----:R1:W5:Y:S02]  /*20f0*/  LDL.U16 R5, [R8+-0x2] ;  /* 0xfffffe0008057983 */ /* 0x0013640000100400 */
.L_x_648:
[----:B------:R-:W-:Y:S05]  /*2100*/  BSYNC B2 ;  /* 0x0000000000027941 */ /* 0x000fea0003800000 */
.L_x_645:
        /* <DEDUP_REMOVED lines=17> */
.L_x_651:
[----:B------:R-:W-:Y:S05]  /*2220*/  BSYNC B3 ;  /* 0x0000000000037941 */ /* 0x000fea0003800000 */
.L_x_650:
[----:B------:R0:W-:Y:S04]  /*2230*/  STL.U16 [R8+-0x4], R5 ;  /* 0xfffffc0508007387 */ /* 0x0001e80000100400 */
[----:B------:R-:W2:Y:S04]  /*2240*/  LDL R10, [R7+-0x4] ;  /* 0xfffffc00070a7983 */ /* 0x000ea80000100800 */
[----:B--2---:R0:W-:Y:S04]  /*2250*/  STL [R7+-0x8], R10 ;  /* 0xfffff80a07007387 */ /* 0x0041e80000100800 */
[----:B------:R0:W-:Y:S04]  /*2260*/  STL.U16 [R8+-0x2], R12 ;  /* 0xfffffe0c08007387 */ /* 0x0001e80000100400 */
[----:B------:R0:W-:Y:S02]  /*2270*/  STL [R7+-0x4], R4 ;  /* 0xfffffc0407007387 */ /* 0x0001e40000100800 */
.L_x_652:
[----:B------:R-:W-:Y:S05]  /*2280*/  BSYNC B2 ;  /* 0x0000000000027941 */ /* 0x000fea0003800000 */
.L_x_649:
        /* <DEDUP_REMOVED lines=21> */
.L_x_656:
[----:B------:R-:W-:Y:S05]  /*23e0*/  BSYNC B3 ;  /* 0x0000000000037941 */ /* 0x000fea0003800000 */
.L_x_655:
[----:B------:R-:W-:Y:S04]  /*23f0*/  STL.U16 [R8+-0x6], R12 ;  /* 0xfffffa0c08007387 */ /* 0x000fe80000100400 */
[----:B------:R-:W2:Y:S04]  /*2400*/  LDL R10, [R7+-0x8] ;  /* 0xfffff800070a7983 */ /* 0x000ea80000100800 */
[----:B--2---:R-:W-:Y:S04]  /*2410*/  STL [R7+-0xc], R10 ;  /* 0xfffff40a07007387 */ /* 0x004fe80000100800 */
[----:B------:R0:W-:Y:S04]  /*2420*/  STL.U16 [R8+-0x4], R9 ;  /* 0xfffffc0908007387 */ /* 0x0001e80000100400 */
[----:B------:R1:W-:Y:S04]  /*2430*/  STL [R7+-0x8], R4 ;  /* 0xfffff80407007387 */ /* 0x0003e80000100800 */
[----:B0-----:R1:W5:Y:S02]  /*2440*/  LDL.U16 R9, [R8+-0x6] ;  /* 0xfffffa0008097983 */ /* 0x0013640000100400 */
.L_x_657:
[----:B------:R-:W-:Y:S05]  /*2450*/  BSYNC B2 ;  /* 0x0000000000027941 */ /* 0x000fea0003800000 */
.L_x_654:
[----:B-1----:R-:W-:Y:S02]  /*2460*/  VIADD R7, R7, 0xfffffff0 ;  /* 0xfffffff007077836 */ /* 0x002fe40000000000 */
[----:B------:R-:W-:Y:S02]  /*2470*/  VIADD R8, R8, 0xfffffff8 ;  /* 0xfffffff808087836 */ /* 0x000fe40000000000 */
[----:B------:R-:W-:Y:S01]  /*2480*/  VIADD R6, R6, 0xfffffffc ;  /* 0xfffffffc06067836 */ /* 0x000fe20000000000 */
[----:B------:R-:W-:Y:S06]  /*2490*/  BRA `(.L_x_658) ;  /* 0xfffffff800507947 */ /* 0x000fec000383ffff */
.L_x_653:
[----:B------:R-:W-:-:S05]  /*24a0*/  VIADD R3, R3, 0x40 ;  /* 0x0000004003037836 */ /* 0x000fca0000000000 */
[----:B------:R-:W-:-:S13]  /*24b0*/  ISETP.GE.AND P0, PT, R3, R2, PT ;  /* 0x000000020300720c */ /* 0x000fda0003f06270 */
[----:B------:R-:W-:Y:S05]  /*24c0*/  @!P0 BRA `(.L_x_659) ;  /* 0xfffffff400cc8947 */ /* 0x000fea000383ffff */
.L_x_640:
[----:B------:R-:W-:Y:S05]  /*24d0*/  BSYNC B0 ;  /* 0x0000000000007941 */ /* 0x000fea0003800000 */
.L_x_639:
[----:B------:R-:W-:Y:S05]  /*24e0*/  BRA `(.L_x_660) ;  /* 0x0000001000b87947 */ /* 0x000fea0003800000 */
.L_x_638:
[----:B------:R-:W-:-:S13]  /*24f0*/  ISETP.GE.AND P0, PT, R3, R2, PT ;  /* 0x000000020300720c */ /* 0x000fda0003f06270 */
[----:B------:R-:W-:Y:S05]  /*2500*/  @P0 BRA `(.L_x_660) ;  /* 0x0000001000b00947 */ /* 0x000fea0003800000 */
[----:B------:R-:W-:Y:S02]  /*2510*/  ULDC.64 UR4, c[0x0][0x218] ;  /* 0x0000860000047ab9 */ /* 0x000fe40000000a00 */
[----:B------:R-:W-:-:S04]  /*2520*/  ISETP.NE.U32.AND P0, PT, RZ, UR4, PT ;  /* 0x00000004ff007c0c */ /* 0x000fc8000bf05070 */
[----:B------:R-:W-:-:S13]  /*2530*/  ISETP.NE.AND.EX P0, PT, RZ, UR5, PT, P0 ;  /* 0x00000005ff007c0c */ /* 0x000fda000bf05300 */
[----:B------:R-:W-:Y:S05]  /*2540*/  @!P0 BRA `(.L_x_661) ;  /* 0x0000000800588947 */ /* 0x000fea0003800000 */
[C---:B------:R-:W-:Y:S02]  /*2550*/  VIADD R18, R1.reuse, 0x90c ;  /* 0x0000090c01127836 */ /* 0x040fe40000000000 */
[----:B------:R-:W-:-:S07]  /*2560*/  VIADD R19, R1, 0x808 ;  /* 0x0000080801137836 */ /* 0x000fce0000000000 */
.L_x_680:
[----:B0-----:R-:W0:Y:S01]  /*2570*/  LDC.64 R12, c[0x0][0x218] ;  /* 0x00008600ff0c7b82 */ /* 0x001e220000000a00 */
[----:B------:R-:W-:Y:S01]  /*2580*/  IADD3 R4, P0, R0, R3, RZ ;  /* 0x0000000300047210 */ /* 0x000fe20007f1e0ff */
[----:B------:R-:W-:Y:S01]  /*2590*/  ULDC.64 UR4, c[0x0][0x210] ;  /* 0x0000840000047ab9 */ /* 0x000fe20000000a00 */
[----:B------:R-:W2:Y:S02]  /*25a0*/  LDL.64 R16, [R1+0x608] ;  /* 0x0006080001107983 */ /* 0x000ea40000100a00 */
[C---:B------:R-:W-:Y:S02]  /*25b0*/  LEA.HI.X.SX32 R5, R3.reuse, R8, 0x1, P0 ;  /* 0x0000000803057211 */ /* 0x040fe400000f0eff */
[C---:B------:R-:W-:Y:S01]  /*25c0*/  LEA R14, P0, R4.reuse, UR4, 0x1 ;  /* 0x00000004040e7c11 */ /* 0x040fe2000f8008ff */
[----:B------:R-:W3:Y:S03]  /*25d0*/  LDL R6, [R1+0x80c] ;  /* 0x00080c0001067983 */ /* 0x000ee60000100800 */
[----:B------:R-:W-:Y:S01]  /*25e0*/  LEA.HI.X R15, R4, UR5, R5, 0x1, P0 ;  /* 0x00000005040f7c11 */ /* 0x000fe200080f0c05 */
[----:B------:R-:W4:Y:S05]  /*25f0*/  LDL.U16 R9, [R1+0x90e] ;  /* 0x00090e0001097983 */ /* 0x000f2a0000100400 */
[----:B------:R-:W5:Y:S01]  /*2600*/  LDG.E.U16.CONSTANT R15, desc[UR6][R14.64] ;  /* 0x000000060e0f7981 */ /* 0x000f62000c1e9500 */
[----:B0-----:R-:W-:-:S05]  /*2610*/  IMAD.WIDE R12, R3, 0x2, R12 ;  /* 0x00000002030c7825 */ /* 0x001fca00078e020c */
[----:B------:R-:W5:Y:S01]  /*2620*/  LDG.E.U16.CONSTANT R10, desc[UR6][R12.64] ;  /* 0x000000060c0a7981 */ /* 0x000f62000c1e9500 */
[----:B---3--:R-:W-:Y:S01]  /*2630*/  ISETP.GT.AND P0, PT, R6, R3, PT ;  /* 0x000000030600720c */ /* 0x008fe20003f04270 */
[----:B-----5:R-:W-:-:S05]  /*2640*/  HADD2 R10, R15.H0_H0, R10.H0_H0 ;  /* 0x2000000a0f0a7230 */ /* 0x020fca0000000800 */
[----:B------:R-:W-:-:S05]  /*2650*/  HADD2.F32 R5, -RZ, R10.H0_H0 ;  /* 0x2000000aff057230 */ /* 0x000fca0000004100 */
[----:B--2---:R-:W-:-:S04]  /*2660*/  FSETP.GT.FTZ.AND P2, PT, R16, R5, PT ;  /* 0x000000051000720b */ /* 0x004fc80003f54000 */
[----:B------:R-:W-:Y:S02]  /*2670*/  FSEL R7, R5, R16, P2 ;  /* 0x0000001005077208 */ /* 0x000fe40001000000 */
[----:B------:R-:W-:-:S05]  /*2680*/  FSEL R4, R16, R5, P2 ;  /* 0x0000000510047208 */ /* 0x000fca0001000000 */
[----:B------:R-:W-:-:S04]  /*2690*/  FADD.FTZ R7, R7, -R4 ;  /* 0x8000000407077221 */ /* 0x000fc80000010000 */
[----:B------:R-:W-:Y:S01]  /*26a0*/  FMUL.FTZ R7, R7, 1.4426950216293334961 ;  /* 0x3fb8aa3b07077820 */ /* 0x000fe20000410000 */
[----:B----4-:R-:W-:-:S03]  /*26b0*/  HSETP2.GT.AND P1, PT, R10.H0_H0, R9.H0_H0, PT ;  /* 0x200000090a007234 */ /* 0x010fc60003f24800 */
[----:B------:R-:W0:Y:S01]  /*26c0*/  MUFU.EX2 R5, R7 ;  /* 0x0000000700057308 */ /* 0x000e220000000800 */
[----:B------:R-:W-:Y:S02]  /*26d0*/  HSETP2.NEU.OR P0, PT, R10.H0_H0, R9.H0_H0, !P0 ;  /* 0x200000090a007234 */ /* 0x000fe4000470d820 */
[----:B------:R-:W-:Y:S02]  /*26e0*/  ISETP.EQ.OR P1, PT, R6, -0x1, P1 ;  /* 0xffffffff0600780c */ /* 0x000fe40000f22670 */
[C---:B------:R-:W-:Y:S02]  /*26f0*/  FSEL R6, R17.reuse, 1, P2 ;  /* 0x3f80000011067808 */ /* 0x040fe40001000000 */
[----:B------:R-:W-:Y:S02]  /*2700*/  PLOP3.LUT P0, PT, P1, P0, PT, 0x8, 0x0 ;  /* 0x000000000000781c */ /* 0x000fe40000f00170 */
[----:B------:R-:W-:Y:S02]  /*2710*/  FSEL R17, R17, 1, !P2 ;  /* 0x3f80000011117808 */ /* 0x000fe40005000000 */
[----:B------:R-:W-:-:S03]  /*2720*/  PRMT R11, R10, 0x7610, R11 ;  /* 0x000076100a0b7816 */ /* 0x000fc6000000000b */
[----:B0-----:R-:W-:-:S06]  /*2730*/  FFMA.FTZ R5, R17, R5, R6 ;  /* 0x0000000511057223 */ /* 0x001fcc0000010006 */
[----:B------:R0:W-:Y:S04]  /*2740*/  @!P0 STL.U16 [R1+0x90e], R11 ;  /* 0x00090e0b01008387 */ /* 0x0001e80000100400 */
[----:B------:R0:W-:Y:S04]  /*2750*/  @!P0 STL [R1+0x80c], R3 ;  /* 0x00080c0301008387 */ /* 0x0001e80000100800 */
[----:B------:R0:W-:Y:S01]  /*2760*/  STL.64 [R1+0x608], R4 ;  /* 0x0006080401007387 */ /* 0x0001e20000100a00 */
[----:B------:R-:W-:Y:S01]  /*2770*/  @!P0 PRMT R9, R10, 0x7610, R9 ;  /* 0x000076100a098816 */ /* 0x000fe20000000009 */
[----:B------:R-:W-:-:S02]  /*2780*/  IMAD.MOV.U32 R6, RZ, RZ, 0x7e ;  /* 0x0000007eff067424 */ /* 0x000fc400078e00ff */
[----:B------:R-:W-:Y:S02]  /*2790*/  IMAD.MOV.U32 R10, RZ, RZ, R18 ;  /* 0x000000ffff0a7224 */ /* 0x000fe400078e0012 */
[----:B------:R-:W-:-:S07]  /*27a0*/  IMAD.MOV.U32 R7, RZ, RZ, R19 ;  /* 0x000000ffff077224 */ /* 0x000fce00078e0013 */
.L_x_679:
        /* <DEDUP_REMOVED lines=17> */
.L_x_664:
[----:B------:R-:W-:Y:S05]  /*28c0*/  BSYNC B2 ;  /* 0x0000000000027941 */ /* 0x000fea0003800000 */
.L_x_663:
[----:B------:R-:W-:Y:S04]  /*28d0*/  STL.U16 [R10], R9 ;  /* 0x000000090a007387 */ /* 0x000fe80000100400 */
[----:B------:R-:W2:Y:S04]  /*28e0*/  LDL R14, [R7+0x4] ;  /* 0x00000400070e7983 */ /* 0x000ea80000100800 */
[----:B--2---:R-:W-:Y:S04]  /*28f0*/  STL [R7], R14 ;  /* 0x0000000e07007387 */ /* 0x004fe80000100800 */
[----:B------:R0:W-:Y:S04]  /*2900*/  STL.U16 [R10+0x2], R4 ;  /* 0x000002040a007387 */ /* 0x0001e80000100400 */
[----:B------:R1:W-:Y:S04]  /*2910*/  STL [R7+0x4], R12 ;  /* 0x0000040c07007387 */ /* 0x0003e80000100800 */
[----:B0-----:R1:W5:Y:S02]  /*2920*/  LDL.U16 R4, [R10] ;  /* 0x000000000a047983 */ /* 0x0013640000100400 */
.L_x_665:
[----:B------:R-:W-:Y:S05]  /*2930*/  BSYNC B0 ;  /* 0x0000000000007941 */ /* 0x000fea0003800000 */
.L_x_662:
        /* <DEDUP_REMOVED lines=18> */
.L_x_668:
[----:B------:R-:W-:Y:S05]  /*2a60*/  BSYNC B2 ;  /* 0x0000000000027941 */ /* 0x000fea0003800000 */
.L_x_667:
[----:B------:R-:W-:Y:S04]  /*2a70*/  STL.U16 [R10+-0x2], R4 ;  /* 0xfffffe040a007387 */ /* 0x000fe80000100400 */
[----:B------:R-:W2:Y:S04]  /*2a80*/  LDL R14, [R7] ;  /* 0x00000000070e7983 */ /* 0x000ea80000100800 */
[----:B--2---:R-:W-:Y:S04]  /*2a90*/  STL [R7+-0x4], R14 ;  /* 0xfffffc0e07007387 */ /* 0x004fe80000100800 */
[----:B------:R0:W-:Y:S04]  /*2aa0*/  STL.U16 [R10], R5 ;  /* 0x000000050a007387 */ /* 0x0001e80000100400 */
[----:B------:R1:W-:Y:S04]  /*2ab0*/  STL [R7], R12 ;  /* 0x0000000c07007387 */ /* 0x0003e80000100800 */
[----:B0-----:R1:W5:Y:S02]  /*2ac0*/  LDL.U16 R5, [R10+-0x2] ;  /* 0xfffffe000a057983 */ /* 0x0013640000100400 */
.L_x_669:
[----:B------:R-:W-:Y:S05]  /*2ad0*/  BSYNC B0 ;  /* 0x0000000000007941 */ /* 0x000fea0003800000 */
.L_x_666:
        /* <DEDUP_REMOVED lines=17> */
.L_x_672:
[----:B------:R-:W-:Y:S05]  /*2bf0*/  BSYNC B2 ;  /* 0x0000000000027941 */ /* 0x000fea0003800000 */
.L_x_671:
[----:B------:R0:W-:Y:S04]  /*2c00*/  STL.U16 [R10+-0x4], R5 ;  /* 0xfffffc050a007387 */ /* 0x0001e80000100400 */
[----:B------:R-:W2:Y:S04]  /*2c10*/  LDL R12, [R7+-0x4] ;  /* 0xfffffc00070c7983 */ /* 0x000ea80000100800 */
[----:B--2---:R0:W-:Y:S04]  /*2c20*/  STL [R7+-0x8], R12 ;  /* 0xfffff80c07007387 */ /* 0x0041e80000100800 */
[----:B------:R0:W-:Y:S04]  /*2c30*/  STL.U16 [R10+-0x2], R14 ;  /* 0xfffffe0e0a007387 */ /* 0x0001e80000100400 */
[----:B------:R0:W-:Y:S02]  /*2c40*/  STL [R7+-0x4], R4 ;  /* 0xfffffc0407007387 */ /* 0x0001e40000100800 */
.L_x_673:
[----:B------:R-:W-:Y:S05]  /*2c50*/  BSYNC B0 ;  /* 0x0000000000007941 */ /* 0x000fea0003800000 */
.L_x_670:
        /* <DEDUP_REMOVED lines=21> */
.L_x_677:
[----:B------:R-:W-:Y:S05]  /*2db0*/  BSYNC B2 ;  /* 0x0000000000027941 */ /* 0x000fea0003800000 */
.L_x_676:
[----:B------:R-:W-:Y:S04]  /*2dc0*/  STL.U16 [R10+-0x6], R14 ;  /* 0xfffffa0e0a007387 */ /* 0x000fe80000100400 */
[----:B------:R-:W2:Y:S04]  /*2dd0*/  LDL R12, [R7+-0x8] ;  /* 0xfffff800070c7983 */ /* 0x000ea80000100800 */
[----:B--2---:R-:W-:Y:S04]  /*2de0*/  STL [R7+-0xc], R12 ;  /* 0xfffff40c07007387 */ /* 0x004fe80000100800 */
[----:B------:R0:W-:Y:S04]  /*2df0*/  STL.U16 [R10+-0x4], R9 ;  /* 0xfffffc090a007387 */ /* 0x0001e80000100400 */
[----:B------:R1:W-:Y:S04]  /*2e00*/  STL [R7+-0x8], R4 ;  /* 0xfffff80407007387 */ /* 0x0003e80000100800 */
[----:B0-----:R1:W5:Y:S02]  /*2e10*/  LDL.U16 R9, [R10+-0x6] ;  /* 0xfffffa000a097983 */ /* 0x0013640000100400 */
.L_x_678:
[----:B------:R-:W-:Y:S05]  /*2e20*/  BSYNC B0 ;  /* 0x0000000000007941 */ /* 0x000fea0003800000 */
.L_x_675:
[----:B-1----:R-:W-:Y:S02]  /*2e30*/  VIADD R7, R7, 0xfffffff0 ;  /* 0xfffffff007077836 */ /* 0x002fe40000000000 */
[----:B------:R-:W-:Y:S02]  /*2e40*/  VIADD R10, R10, 0xfffffff8 ;  /* 0xfffffff80a0a7836 */ /* 0x000fe40000000000 */
[----:B------:R-:W-:Y:S01]  /*2e50*/  VIADD R6, R6, 0xfffffffc ;  /* 0xfffffffc06067836 */ /* 0x000fe20000000000 */
[----:B------:R-:W-:Y:S06]  /*2e60*/  BRA `(.L_x_679) ;  /* 0xfffffff800507947 */ /* 0x000fec000383ffff */
.L_x_674:
[----:B------:R-:W-:-:S05]  /*2e70*/  VIADD R3, R3, 0x40 ;  /* 0x0000004003037836 */ /* 0x000fca0000000000 */
[----:B------:R-:W-:-:S13]  /*2e80*/  ISETP.GE.AND P0, PT, R3, R2, PT ;  /* 0x000000020300720c */ /* 0x000fda0003f06270 */
[----:B------:R-:W-:Y:S05]  /*2e90*/  @!P0 BRA `(.L_x_680) ;  /* 0xfffffff400b48947 */ /* 0x000fea000383ffff */
[----:B------:R-:W-:Y:S05]  /*2ea0*/  BRA `(.L_x_660) ;  /* 0x0000000800487947 */ /* 0x000fea0003800000 */
.L_x_661:
[C---:B------:R-:W-:Y:S02]  /*2eb0*/  VIADD R16, R1.reuse, 0x90c ;  /* 0x0000090c01107836 */ /* 0x040fe40000000000 */
[----:B------:R-:W-:-:S07]  /*2ec0*/  VIADD R17, R1, 0x808 ;  /* 0x0000080801117836 */ /* 0x000fce0000000000 */
.L_x_699:
[----:B0-----:R-:W-:Y:S01]  /*2ed0*/  IADD3 R4, P0, R0, R3, RZ ;  /* 0x0000000300047210 */ /* 0x001fe20007f1e0ff */
[----:B------:R-:W-:Y:S01]  /*2ee0*/  ULDC.64 UR4, c[0x0][0x210] ;  /* 0x0000840000047ab9 */ /* 0x000fe20000000a00 */
[----:B------:R-:W2:Y:S02]  /*2ef0*/  LDL.64 R14, [R1+0x608] ;  /* 0x00060800010e7983 */ /* 0x000ea40000100a00 */
[----:B------:R-:W-:Y:S02]  /*2f00*/  LEA.HI.X.SX32 R5, R3, R8, 0x1, P0 ;  /* 0x0000000803057211 */ /* 0x000fe400000f0eff */
[C---:B------:R-:W-:Y:S01]  /*2f10*/  LEA R12, P0, R4.reuse, UR4, 0x1 ;  /* 0x00000004040c7c11 */ /* 0x040fe2000f8008ff */
[----:B------:R-:W3:Y:S03]  /*2f20*/  LDL R6, [R1+0x80c] ;  /* 0x00080c0001067983 */ /* 0x000ee60000100800 */
[----:B------:R-:W-:Y:S01]  /*2f30*/  LEA.HI.X R13, R4, UR5, R5, 0x1, P0 ;  /* 0x00000005040d7c11 */ /* 0x000fe200080f0c05 */
[----:B------:R-:W4:Y:S04]  /*2f40*/  LDL.U16 R9, [R1+0x90e] ;  /* 0x00090e0001097983 */ /* 0x000f280000100400 */
[----:B------:R-:W5:Y:S02]  /*2f50*/  LDG.E.U16.CONSTANT R10, desc[UR6][R12.64] ;  /* 0x000000060c0a7981 */ /* 0x000f64000c1e9500 */
[----:B-----5:R-:W-:-:S05]  /*2f60*/  HADD2 R10, R10.H0_H0, RZ.H0_H0 ;  /* 0x200000ff0a0a7230 */ /* 0x020fca0000000800 */
[----:B------:R-:W-:-:S05]  /*2f70*/  HADD2.F32 R5, -RZ, R10.H0_H0 ;  /* 0x2000000aff057230 */ /* 0x000fca0000004100 */
[----:B--2---:R-:W-:-:S04]  /*2f80*/  FSETP.GT.FTZ.AND P2, PT, R14, R5, PT ;  /* 0x000000050e00720b */ /* 0x004fc80003f54000 */
[----:B------:R-:W-:Y:S02]  /*2f90*/  FSEL R7, R5, R14, P2 ;  /* 0x0000000e05077208 */ /* 0x000fe40001000000 */
[----:B------:R-:W-:Y:S02]  /*2fa0*/  FSEL R4, R14, R5, P2 ;  /* 0x000000050e047208 */ /* 0x000fe40001000000 */
[----:B---3--:R-:W-:-:S03]  /*2fb0*/  ISETP.GT.AND P0, PT, R6, R3, PT ;  /* 0x000000030600720c */ /* 0x008fc60003f04270 */
[----:B------:R-:W-:-:S04]  /*2fc0*/  FADD.FTZ R7, R7, -R4 ;  /* 0x8000000407077221 */ /* 0x000fc80000010000 */
[----:B------:R-:W-:Y:S01]  /*2fd0*/  FMUL.FTZ R7, R7, 1.4426950216293334961 ;  /* 0x3fb8aa3b07077820 */ /* 0x000fe20000410000 */
[----:B----4-:R-:W-:-:S03]  /*2fe0*/  HSETP2.GT.AND P1, PT, R10.H0_H0, R9.H0_H0, PT ;  /* 0x200000090a007234 */ /* 0x010fc60003f24800 */
[----:B------:R-:W0:Y:S02]  /*2ff0*/  MUFU.EX2 R5, R7 ;  /* 0x0000000700057308 */ /* 0x000e240000000800 */
[----:B------:R-:W-:Y:S02]  /*3000*/  HSETP2.NEU.OR P0, PT, R10.H0_H0, R9.H0_H0, !P0 ;  /* 0x200000090a007234 */ /* 0x000fe4000470d820 */
[----:B------:R-:W-:Y:S02]  /*3010*/  ISETP.EQ.OR P1, PT, R6, -0x1, P1 ;  /* 0xffffffff0600780c */ /* 0x000fe40000f22670 */
[C---:B------:R-:W-:Y:S02]  /*3020*/  FSEL R6, R15.reuse, 1, P2 ;  /* 0x3f8000000f067808 */ /* 0x040fe40001000000 */
[----:B------:R-:W-:Y:S02]  /*3030*/  PLOP3.LUT P0, PT, P1, P0, PT, 0x8, 0x0 ;  /* 0x000000000000781c */ /* 0x000fe40000f00170 */
[----:B------:R-:W-:-:S02]  /*3040*/  FSEL R15, R15, 1, !P2 ;  /* 0x3f8000000f0f7808 */ /* 0x000fc40005000000 */
        /* <DEDUP_REMOVED lines=9> */
.L_x_698:
        /* <DEDUP_REMOVED lines=17> */
.L_x_683:
[----:B------:R-:W-:Y:S05]  /*31f0*/  BSYNC B2 ;  /* 0x0000000000027941 */ /* 0x000fea0003800000 */
.L_x_682:
[----:B------:R-:W-:Y:S04]  /*3200*/  STL.U16 [R10], R9 ;  /* 0x000000090a007387 */ /* 0x000fe80000100400 */
[----:B------:R-:W2:Y:S04]  /*3210*/  LDL R14, [R7+0x4] ;  /* 0x00000400070e7983 */ /* 0x000ea80000100800 */
[----:B--2---:R-:W-:Y:S04]  /*3220*/  STL [R7], R14 ;  /* 0x0000000e07007387 */ /* 0x004fe80000100800 */
[----:B------:R0:W-:Y:S04]  /*3230*/  STL.U16 [R10+0x2], R4 ;  /* 0x000002040a007387 */ /* 0x0001e80000100400 */
[----:B------:R1:W-:Y:S04]  /*3240*/  STL [R7+0x4], R12 ;  /* 0x0000040c07007387 */ /* 0x0003e80000100800 */
[----:B0-----:R1:W5:Y:S02]  /*3250*/  LDL.U16 R4, [R10] ;  /* 0x000000000a047983 */ /* 0x0013640000100400 */
.L_x_684:
[----:B------:R-:W-:Y:S05]  /*3260*/  BSYNC B0 ;  /* 0x0000000000007941 */ /* 0x000fea0003800000 */
.L_x_681:
        /* <DEDUP_REMOVED lines=18> */
.L_x_687:
[----:B------:R-:W-:Y:S05]  /*3390*/  BSYNC B2 ;  /* 0x0000000000027941 */ /* 0x000fea0003800000 */
.L_x_686:
[----:B------:R-:W-:Y:S04]  /*33a0*/  STL.U16 [R10+-0x2], R4 ;  /* 0xfffffe040a007387 */ /* 0x000fe80000100400 */
[----:B------:R-:W2:Y:S04]  /*33b0*/  LDL R14, [R7] ;  /* 0x00000000070e7983 */ /* 0x000ea80000100800 */
[----:B--2---:R-:W-:Y:S04]  /*33c0*/  STL [R7+-0x4], R14 ;  /* 0xfffffc0e07007387 */ /* 0x004fe80000100800 */
[----:B------:R0:W-:Y:S04]  /*33d0*/  STL.U16 [R10], R5 ;  /* 0x000000050a007387 */ /* 0x0001e80000100400 */
[----:B------:R1:W-:Y:S04]  /*33e0*/  STL [R7], R12 ;  /* 0x0000000c07007387 */ /* 0x0003e80000100800 */
[----:B0-----:R1:W5:Y:S02]  /*33f0*/  LDL.U16 R5, [R10+-0x2] ;  /* 0xfffffe000a057983 */ /* 0x0013640000100400 */
.L_x_688:
[----:B------:R-:W-:Y:S05]  /*3400*/  BSYNC B0 ;  /* 0x0000000000007941 */ /* 0x000fea0003800000 */
.L_x_685:
        /* <DEDUP_REMOVED lines=17> */
.L_x_691:
[----:B------:R-:W-:Y:S05]  /*3520*/  BSYNC B2 ;  /* 0x0000000000027941 */ /* 0x000fea0003800000 */
.L_x_690:
[----:B------:R0:W-:Y:S04]  /*3530*/  STL.U16 [R10+-0x4], R5 ;  /* 0xfffffc050a007387 */ /* 0x0001e80000100400 */
[----:B------:R-:W2:Y:S04]  /*3540*/  LDL R12, [R7+-0x4] ;  /* 0xfffffc00070c7983 */ /* 0x000ea80000100800 */
[----:B--2---:R0:W-:Y:S04]  /*3550*/  STL [R7+-0x8], R12 ;  /* 0xfffff80c07007387 */ /* 0x0041e80000100800 */
[----:B------:R0:W-:Y:S04]  /*3560*/  STL.U16 [R10+-0x2], R14 ;  /* 0xfffffe0e0a007387 */ /* 0x0001e80000100400 */
[----:B------:R0:W-:Y:S02]  /*3570*/  STL [R7+-0x4], R4 ;  /* 0xfffffc0407007387 */ /* 0x0001e40000100800 */
.L_x_692:
[----:B------:R-:W-:Y:S05]  /*3580*/  BSYNC B0 ;  /* 0x0000000000007941 */ /* 0x000fea0003800000 */
.L_x_689:
        /* <DEDUP_REMOVED lines=21> */
.L_x_696:
[----:B------:R-:W-:Y:S05]  /*36e0*/  BSYNC B2 ;  /* 0x0000000000027941 */ /* 0x000fea0003800000 */
.L_x_695:
[----:B------:R-:W-:Y:S04]  /*36f0*/  STL.U16 [R10+-0x6], R14 ;  /* 0xfffffa0e0a007387 */ /* 0x000fe80000100400 */
[----:B------:R-:W2:Y:S04]  /*3700*/  LDL R12, [R7+-0x8] ;  /* 0xfffff800070c7983 */ /* 0x000ea80000100800 */
[----:B--2---:R-:W-:Y:S04]  /*3710*/  STL [R7+-0xc], R12 ;  /* 0xfffff40c07007387 */ /* 0x004fe80000100800 */
[----:B------:R0:W-:Y:S04]  /*3720*/  STL.U16 [R10+-0x4], R9 ;  /* 0xfffffc090a007387 */ /* 0x0001e80000100400 */
[----:B------:R1:W-:Y:S04]  /*3730*/  STL [R7+-0x8], R4 ;  /* 0xfffff80407007387 */ /* 0x0003e80000100800 */
[----:B0-----:R1:W5:Y:S02]  /*3740*/  LDL.U16 R9, [R10+-0x6] ;  /* 0xfffffa000a097983 */ /* 0x0013640000100400 */
.L_x_697:
[----:B------:R-:W-:Y:S05]  /*3750*/  BSYNC B0 ;  /* 0x0000000000007941 */ /* 0x000fea0003800000 */
.L_x_694:
[----:B-1----:R-:W-:Y:S02]  /*3760*/  VIADD R7, R7, 0xfffffff0 ;  /* 0xfffffff007077836 */ /* 0x002fe40000000000 */
[----:B------:R-:W-:Y:S02]  /*3770*/  VIADD R10, R10, 0xfffffff8 ;  /* 0xfffffff80a0a7836 */ /* 0x000fe40000000000 */
[----:B------:R-:W-:Y:S01]  /*3780*/  VIADD R6, R6, 0xfffffffc ;  /* 0xfffffffc06067836 */ /* 0x000fe20000000000 */
[----:B------:R-:W-:Y:S06]  /*3790*/  BRA `(.L_x_698) ;  /* 0xfffffff800507947 */ /* 0x000fec000383ffff */
.L_x_693:
[----:B------:R-:W-:-:S05]  /*37a0*/  VIADD R3, R3, 0x40 ;  /* 0x0000004003037836 */ /* 0x000fca0000000000 */
[----:B------:R-:W-:-:S13]  /*37b0*/  ISETP.GE.AND P0, PT, R3, R2, PT ;  /* 0x000000020300720c */ /* 0x000fda0003f06270 */
[----:B------:R-:W-:Y:S05]  /*37c0*/  @!P0 BRA `(.L_x_699) ;  /* 0xfffffff400c08947 */ /* 0x000fea000383ffff */
.L_x_660:
[----:B------:R-:W-:Y:S05]  /*37d0*/  BSYNC B1 ;  /* 0x0000000000017941 */ /* 0x000fea0003800000 */
.L_x_637:
[----:B------:R-:W-:Y:S05]  /*37e0*/  WARPSYNC.ALL ;  /* 0x0000000000007948 */ /* 0x000fea0003800000 */
[----:B------:R-:W2:Y:S04]  /*37f0*/  LDL.64 R30, [R1+0x8f0] ;  /* 0x0008f000011e7983 */ /* 0x000ea80000100a00 */
[----:B------:R-:W3:Y:S04]  /*3800*/  LDL.64 R36, [R1+0x908] ;  /* 0x0009080001247983 */ /* 0x000ee80000100a00 */
[----:B------:R-:W4:Y:S04]  /*3810*/  LDL.64 R96, [R1+0x8c8] ;  /* 0x0008c80001607983 */ /* 0x000f280000100a00 */
[----:B------:R-:W5:Y:S04]  /*3820*/  LDL.64 R34, [R1+0x900] ;  /* 0x0009000001227983 */ /* 0x000f680000100a00 */
[----:B------:R-:W4:Y:S04]  /*3830*/  LDL.64 R32, [R1+0x8f8] ;  /* 0x0008f80001207983 */ /* 0x000f280000100a00 */
[----:B------:R-:W4:Y:S04]  /*3840*/  LDL.64 R24, [R1+0x8e8] ;  /* 0x0008e80001187983 */ /* 0x000f280000100a00 */
[----:B------:R-:W4:Y:S04]  /*3850*/  LDL.64 R26, [R1+0x8e0] ;  /* 0x0008e000011a7983 */ /* 0x000f280000100a00 */
[----:B------:R-:W4:Y:S04]  /*3860*/  LDL.64 R18, [R1+0x8c0] ;  /* 0x0008c00001127983 */ /* 0x000f280000100a00 */
[----:B------:R-:W4:Y:S04]  /*3870*/  LDL.64 R16, [R1+0x8b8] ;  /* 0x0008b80001107983 */ /* 0x000f280000100a00 */
[----:B0-----:R-:W4:Y:S04]  /*3880*/  LDL.64 R10, [R1+0x8a0] ;  /* 0x0008a000010a7983 */ /* 0x001f280000100a00 */
        /* <DEDUP_REMOVED lines=65> */
[----:B--2---:R-:W-:-:S03]  /*3ca0*/  IMAD.MOV.U32 R2, RZ, RZ, R30 ;  /* 0x000000ffff027224 */ /* 0x004fc600078e001e */
[----:B------:R-:W2:Y:S01]  /*3cb0*/  LDL.64 R134, [R1+0x688] ;  /* 0x0006880001867983 */ /* 0x000ea20000100a00 */
[----:B------:R-:W-:Y:S02]  /*3cc0*/  IMAD.MOV.U32 R3, RZ, RZ, R31 ;  /* 0x000000ffff037224 */ /* 0x000fe400078e001f */
[----:B---3--:R-:W-:Y:S01]  /*3cd0*/  IMAD.MOV.U32 R20, RZ, RZ, R36 ;  /* 0x000000ffff147224 */ /* 0x008fe200078e0024 */
[----:B------:R-:W3:Y:S01]  /*3ce0*/  LDL.64 R136, [R1+0x680] ;  /* 0x0006800001887983 */ /* 0x000ee20000100a00 */
[----:B------:R-:W-:-:S03]  /*3cf0*/  IMAD.MOV.U32 R21, RZ, RZ, R37 ;  /* 0x000000ffff157224 */ /* 0x000fc600078e0025 */
[----:B------:R-:W-:Y:S04]  /*3d00*/  SHFL.DOWN PT, R2, R2, 0x1, 0x1f ;  /* 0x08201f0002027f89 */ /* 0x000fe800000e0000 */
[----:B------:R-:W0:Y:S04]  /*3d10*/  SHFL.DOWN PT, R3, R3, 0x1, 0x1f ;  /* 0x08201f0003037f89 */ /* 0x000e2800000e0000 */
[----:B------:R-:W-:Y:S04]  /*3d20*/  SHFL.DOWN PT, R20, R20, 0x1, 0x1f ;  /* 0x08201f0014147f89 */ /* 0x000fe800000e0000 */
[----:B------:R-:W1:Y:S01]  /*3d30*/  SHFL.DOWN PT, R21, R21, 0x1, 0x1f ;  /* 0x08201f0015157f89 */ /* 0x000e6200000e0000 */
[----:B-----5:R-:W-:-:S02]  /*3d40*/  IMAD.MOV.U32 R6, RZ, RZ, R34 ;  /* 0x000000ffff067224 */ /* 0x020fc400078e0022 */
[----:B------:R-:W-:Y:S01]  /*3d50*/  IMAD.MOV.U32 R7, RZ, RZ, R35 ;  /* 0x000000ffff077224 */ /* 0x000fe200078e0023 */
[----:B------:R-:W5:Y:S01]  /*3d60*/  LDL.64 R138, [R1+0x678] ;  /* 0x00067800018a7983 */ /* 0x000f620000100a00 */
[----:B----4-:R-:W-:Y:S02]  /*3d70*/  IMAD.MOV.U32 R4, RZ, RZ, R32 ;  /* 0x000000ffff047224 */ /* 0x010fe400078e0020 */
[----:B------:R-:W-:Y:S01]  /*3d80*/  IMAD.MOV.U32 R5, RZ, RZ, R33 ;  /* 0x000000ffff057224 */ /* 0x000fe200078e0021 */
[----:B------:R-:W4:Y:S01]  /*3d90*/  LDL.64 R140, [R1+0x670] ;  /* 0x00067000018c7983 */ /* 0x000f220000100a00 */
[----:B------:R-:W-:-:S03]  /*3da0*/  IMAD.MOV.U32 R22, RZ, RZ, R24 ;  /* 0x000000ffff167224 */ /* 0x000fc600078e0018 */
[----:B------:R-:W4:Y:S04]  /*3db0*/  LDL.64 R142, [R1+0x668] ;  /* 0x00066800018e7983 */ /* 0x000f280000100a00 */
[----:B0-----:R0:W-:Y:S01]  /*3dc0*/  STL.64 [R1+0x5e8], R2 ;  /* 0x0005e80201007387 */ /* 0x0011e20000100a00 */
[----:B------:R-:W-:-:S03]  /*3dd0*/  IMAD.MOV.U32 R23, RZ, RZ, R25 ;  /* 0x000000ffff177224 */ /* 0x000fc600078e0019 */
[----:B------:R-:W4:Y:S04]  /*3de0*/  LDL.64 R144, [R1+0x660] ;  /* 0x0006600001907983 */ /* 0x000f280000100a00 */
[----:B-1----:R1:W-:Y:S01]  /*3df0*/  STL.64 [R1+0x600], R20 ;  /* 0x0006001401007387 */ /* 0x0023e20000100a00 */
[----:B0-----:R-:W-:-:S03]  /*3e00*/  IMAD.MOV.U32 R2, RZ, RZ, R96 ;  /* 0x000000ffff027224 */ /* 0x001fc600078e0060 */
[----:B------:R-:W4:Y:S01]  /*3e10*/  LDL.64 R146, [R1+0x658] ;  /* 0x0006580001927983 */ /* 0x000f220000100a00 */
[----:B------:R-:W-:-:S03]  /*3e20*/  IMAD.MOV.U32 R3, RZ, RZ, R97 ;  /* 0x000000ffff037224 */ /* 0x000fc600078e0061 */
[----:B------:R-:W4:Y:S01]  /*3e30*/  LDL.64 R148, [R1+0x650] ;  /* 0x0006500001947983 */ /* 0x000f220000100a00 */
[----:B-1----:R-:W-:-:S03]  /*3e40*/  IMAD.MOV.U32 R20, RZ, RZ, R26 ;  /* 0x000000ffff147224 */ /* 0x002fc600078e001a */
[----:B------:R-:W-:Y:S01]  /*3e50*/  SHFL.DOWN PT, R2, R2, 0x1, 0x1f ;  /* 0x08201f0002027f89 */ /* 0x000fe200000e0000 */
[----:B------:R-:W-:-:S03]  /*3e60*/  IMAD.MOV.U32 R21, RZ, RZ, R27 ;  /* 0x000000ffff157224 */ /* 0x000fc600078e001b */
        /* <DEDUP_REMOVED lines=8> */
[----:B------:R-:W1:Y:S01]  /*3ef0*/  SHFL.DOWN PT, R21, R21, 0x1, 0x1f ;  /* 0x08201f0015157f89 */ /* 0x000e6200000e0000 */
[----:B------:R-:W-:-:S02]  /*3f00*/  IMAD.MOV.U32 R132, RZ, RZ, R18 ;  /* 0x000000ffff847224 */ /* 0x000fc400078e0012 */
[----:B------:R-:W-:Y:S01]  /*3f10*/  IMAD.MOV.U32 R133, RZ, RZ, R19 ;  /* 0x000000ffff857224 */ /* 0x000fe200078e0013 */
[----:B0-----:R0:W-:Y:S01]  /*3f20*/  STL.64 [R1+0x5c0], R2 ;  /* 0x0005c00201007387 */ /* 0x0011e20000100a00 */
[----:B------:R-:W-:Y:S02]  /*3f30*/  IMAD.MOV.U32 R130, RZ, RZ, R16 ;  /* 0x000000ffff827224 */ /* 0x000fe400078e0010 */
[----:B------:R-:W-:Y:S01]  /*3f40*/  IMAD.MOV.U32 R131, RZ, RZ, R17 ;  /* 0x000000ffff837224 */ /* 0x000fe200078e0011 */
[----:B-1----:R1:W-:Y:S01]  /*3f50*/  STL.64 [R1+0x5f8], R6 ;  /* 0x0005f80601007387 */ /* 0x0023e20000100a00 */
[----:B------:R-:W-:Y:S02]  /*3f60*/  PRMT R28, R24, 0x7610, R24 ;  /* 0x00007610181c7816 */ /* 0x000fe40000000018 */
[----:B------:R-:W-:Y:S01]  /*3f70*/  PRMT R29, R25, 0x7610, R25 ;  /* 0x00007610191d7816 */ /* 0x000fe20000000019 */
[----:B------:R1:W-:Y:S01]  /*3f80*/  STL.64 [R1+0x5f0], R4 ;  /* 0x0005f00401007387 */ /* 0x0003e20000100a00 */
[----:B0-----:R-:W-:-:S03]  /*3f90*/  IMAD.MOV.U32 R2, RZ, RZ, R10 ;  /* 0x000000ffff027224 */ /* 0x001fc600078e000a */
[----:B------:R-:W4:Y:S01]  /*3fa0*/  LDL.64 R150, [R1+0x648] ;  /* 0x0006480001967983 */ /* 0x000f220000100a00 */
[----:B------:R-:W-:Y:S01]  /*3fb0*/  IMAD.MOV.U32 R3, RZ, RZ, R11 ;  /* 0x000000ffff037224 */ /* 0x000fe200078e000b */
[--C-:B------:R-:W-:Y:S01]  /*3fc0*/  PRMT R24, R92, 0x7610, R92.reuse ;  /* 0x000076105c187816 */ /* 0x100fe2000000005c */
[----:B-1----:R-:W-:Y:S01]  /*3fd0*/  IMAD.MOV.U32 R6, RZ, RZ, R92 ;  /* 0x000000ffff067224 */ /* 0x002fe200078e005c */
[----:B------:R0:W-:Y:S01]  /*3fe0*/  STL.64 [R1+0x5e0], R22 ;  /* 0x0005e01601007387 */ /* 0x0001e20000100a00 */
[--C-:B------:R-:W-:Y:S01]  /*3ff0*/  IMAD.MOV.U32 R7, RZ, RZ, R93.reuse ;  /* 0x000000ffff077224 */ /* 0x100fe200078e005d */
[----:B------:R-:W-:Y:S01]  /*4000*/  PRMT R25, R93, 0x7610, R93 ;  /* 0x000076105d197816 */ /* 0x000fe2000000005d */
[----:B------:R-:W-:Y:S01]  /*4010*/  IMAD.MOV.U32 R4, RZ, RZ, R94 ;  /* 0x000000ffff047224 */ /* 0x000fe200078e005e */
[----:B------:R1:W-:Y:S01]  /*4020*/  STL.64 [R1+0x5d8], R20 ;  /* 0x0005d81401007387 */ /* 0x0003e20000100a00 */
[----:B------:R-:W-:-:S03]  /*4030*/  IMAD.MOV.U32 R5, RZ, RZ, R95 ;  /* 0x000000ffff057224 */ /* 0x000fc600078e005f */
[----:B------:R-:W2:Y:S01]  /*4040*/  LDL.64 R92, [R1+0x730] ;  /* 0x00073000015c7983 */ /* 0x000ea20000100a00 */
[----:B0-----:R-:W-:-:S03]  /*4050*/  PRMT R22, R94, 0x7610, R94 ;  /* 0x000076105e167816 */ /* 0x001fc6000000005e */
[----:B------:R-:W-:Y:S01]  /*4060*/  SHFL.DOWN PT, R132, R132, 0x1, 0x1f ;  /* 0x08201f0084847f89 */ /* 0x000fe200000e0000 */
[----:B------:R-:W-:Y:S02]  /*4070*/  PRMT R23, R95, 0x7610, R95 ;  /* 0x000076105f177816 */ /* 0x000fe4000000005f */
[----:B-1----:R-:W-:Y:S01]  /*4080*/  PRMT R20, R96, 0x7610, R96 ;  /* 0x0000761060147816 */ /* 0x002fe20000000060 */
[----:B------:R-:W3:Y:S01]  /*4090*/  LDL.64 R94, [R1+0x728] ;  /* 0x00072800015e7983 */ /* 0x000ee20000100a00 */
[----:B------:R-:W-:-:S03]  /*40a0*/  PRMT R21, R97, 0x7610, R97 ;  /* 0x0000761061157816 */ /* 0x000fc60000000061 */
[----:B------:R-:W5:Y:S04]  /*40b0*/  LDL.64 R96, [R1+0x720] ;  /* 0x0007200001607983 */ /* 0x000f680000100a00 */
[----:B------:R-:W0:Y:S04]  /*40c0*/  SHFL.DOWN PT, R133, R133, 0x1, 0x1f ;  /* 0x08201f0085857f89 */ /* 0x000e2800000e0000 */
[----:B------:R-:W-:Y:S04]  /*40d0*/  SHFL.DOWN PT, R130, R130, 0x1, 0x1f ;  /* 0x08201f0082827f89 */ /* 0x000fe800000e0000 */
[----:B------:R-:W1:Y:S04]  /*40e0*/  SHFL.DOWN PT, R131, R131, 0x1, 0x1f ;  /* 0x08201f0083837f89 */ /* 0x000e6800000e0000 */
[----:B------:R-:W-:Y:S04]  /*40f0*/  SHFL.DOWN PT, R2, R2, 0x1, 0x1f ;  /* 0x08201f0002027f89 */ /* 0x000fe800000e0000 */
[----:B------:R-:W1:Y:S04]  /*4100*/  SHFL.DOWN PT, R3, R3, 0x1, 0x1f ;  /* 0x08201f0003037f89 */ /* 0x000e6800000e0000 */
[----:B------:R-:W4:Y:S04]  /*4110*/  LDL.64 R152, [R1+0x640] ;  /* 0x0006400001987983 */ /* 0x000f280000100a00 */
[----:B0-----:R0:W-:Y:S04]  /*4120*/  STL.64 [R1+0x5b8], R132 ;  /* 0x0005b88401007387 */ /* 0x0011e80000100a00 */
[----:B------:R-:W4:Y:S04]  /*4130*/  LDL.64 R154, [R1+0x638] ;  /* 0x00063800019a7983 */ /* 0x000f280000100a00 */
[----:B-1----:R1:W-:Y:S04]  /*4140*/  STL.64 [R1+0x5b0], R130 ;  /* 0x0005b08201007387 */ /* 0x0023e80000100a00 */
        /* <DEDUP_REMOVED lines=10> */
[----:B------:R-:W0:Y:S04]  /*41f0*/  SHFL.DOWN PT, R5, R5, 0x1, 0x1f ;  /* 0x08201f0005057f89 */ /* 0x000e2800000e0000 */
[----:B------:R-:W-:Y:S04]  /*4200*/  SHFL.DOWN PT, R6, R6, 0x1, 0x1f ;  /* 0x08201f0006067f89 */ /* 0x000fe800000e0000 */
[----:B------:R-:W1:Y:S04]  /*4210*/  SHFL.DOWN PT, R7, R7, 0x1, 0x1f ;  /* 0x08201f0007077f89 */ /* 0x000e6800000e0000 */
[----:B0-----:R0:W-:Y:S04]  /*4220*/  STL.64 [R1+0x5c8], R4 ;  /* 0x0005c80401007387 */ /* 0x0011e80000100a00 */
[----:B-1----:R1:W-:Y:S01]  /*4230*/  STL.64 [R1+0x5d0], R6 ;  /* 0x0005d00601007387 */ /* 0x0023e20000100a00 */
[----:B0-----:R-:W-:-:S02]  /*4240*/  IMAD.MOV.U32 R4, RZ, RZ, R12 ;  /* 0x000000ffff047224 */ /* 0x001fc400078e000c */
[----:B------:R-:W-:Y:S02]  /*4250*/  IMAD.MOV.U32 R5, RZ, RZ, R13 ;  /* 0x000000ffff057224 */ /* 0x000fe400078e000d */
[----:B-1----:R-:W-:Y:S02]  /*4260*/  IMAD.MOV.U32 R6, RZ, RZ, R14 ;  /* 0x000000ffff067224 */ /* 0x002fe400078e000e */
[----:B------:R-:W-:Y:S01]  /*4270*/  IMAD.MOV.U32 R7, RZ, RZ, R15 ;  /* 0x000000ffff077224 */ /* 0x000fe200078e000f */
[----:B------:R-:W-:Y:S04]  /*4280*/  SHFL.DOWN PT, R4, R4, 0x1, 0x1f ;  /* 0x08201f0004047f89 */ /* 0x000fe800000e0000 */
[----:B------:R-:W0:Y:S04]  /*4290*/  SHFL.DOWN PT, R5, R5, 0x1, 0x1f ;  /* 0x08201f0005057f89 */ /* 0x000e2800000e0000 */
[----:B------:R-:W-:Y:S04]  /*42a0*/  SHFL.DOWN PT, R6, R6, 0x1, 0x1f ;  /* 0x08201f0006067f89 */ /* 0x000fe800000e0000 */
[----:B------:R-:W1:Y:S01]  /*42b0*/  SHFL.DOWN PT, R7, R7, 0x1, 0x1f ;  /* 0x08201f0007077f89 */ /* 0x000e6200000e0000 */
[----:B------:R-:W-:-:S02]  /*42c0*/  IMAD.MOV.U32 R200, RZ, RZ, R8 ;  /* 0x000000ffffc87224 */ /* 0x000fc400078e0008 */
[----:B------:R-:W-:Y:S01]  /*42d0*/  IMAD.MOV.U32 R201, RZ, RZ, R9 ;  /* 0x000000ffffc97224 */ /* 0x000fe200078e0009 */
[----:B0-----:R0:W-:Y:S04]  /*42e0*/  STL.64 [R1+0x5a0], R4 ;  /* 0x0005a00401007387 */ /* 0x0011e80000100a00 */
[----:B-1----:R1:W-:Y:S01]  /*42f0*/  STL.64 [R1+0x5a8], R6 ;  /* 0x0005a80601007387 */ /* 0x0023e20000100a00 */
[----:B0-----:R-:W-:Y:S02]  /*4300*/  IMAD.MOV.U32 R4, RZ, RZ, R168 ;  /* 0x000000ffff047224 */ /* 0x001fe400078e00a8 */
[----:B------:R-:W-:Y:S02]  /*4310*/  IMAD.MOV.U32 R5, RZ, RZ, R169 ;  /* 0x000000ffff057224 */ /* 0x000fe400078e00a9 */
[----:B-1----:R-:W-:-:S02]  /*4320*/  IMAD.MOV.U32 R6, RZ, RZ, R166 ;  /* 0x000000ffff067224 */ /* 0x002fc400078e00a6 */
[----:B------:R-:W-:Y:S01]  /*4330*/  IMAD.MOV.U32 R7, RZ, RZ, R167 ;  /* 0x000000ffff077224 */ /* 0x000fe200078e00a7 */
[----:B------:R-:W-:Y:S04]  /*4340*/  SHFL.DOWN PT, R4, R4, 0x1, 0x1f ;  /* 0x08201f0004047f89 */ /* 0x000fe800000e0000 */
[----:B------:R-:W0:Y:S04]  /*4350*/  SHFL.DOWN PT, R5, R5, 0x1, 0x1f ;  /* 0x08201f0005057f89 */ /* 0x000e2800000e0000 */
        /* <DEDUP_REMOVED lines=9> */
[----:B------:R-:W-:Y:S01]  /*43f0*/  SHFL.DOWN PT, R206, R206, 0x1, 0x1f ;  /* 0x08201f00cece7f89 */ /* 0x000fe200000e0000 */
[----:B------:R-:W-:Y:S02]  /*4400*/  IMAD.MOV.U32 R202, RZ, RZ, R174 ;  /* 0x000000ffffca7224 */ /* 0x000fe400078e00ae */
[----:B------:R-:W-:Y:S01]  /*4410*/  IMAD.MOV.U32 R203, RZ, RZ, R175 ;  /* 0x000000ffffcb7224 */ /* 0x000fe200078e00af */
[----:B-1----:R1:W-:Y:S01]  /*4420*/  STL.64 [R1+0x590], R200 ;  /* 0x000590c801007387 */ /* 0x0023e20000100a00 */
[----:B0-----:R-:W-:-:S02]  /*4430*/  IMAD.MOV.U32 R4, RZ, RZ, R180 ;  /* 0x000000ffff047224 */ /* 0x001fc400078e00b4 */
[----:B------:R-:W-:Y:S01]  /*4440*/  IMAD.MOV.U32 R5, RZ, RZ, R181 ;  /* 0x000000ffff057224 */ /* 0x000fe200078e00b5 */
[----:B------:R-:W0:Y:S04]  /*4450*/  SHFL.DOWN PT, R207, R207, 0x1, 0x1f ;  /* 0x08201f00cfcf7f89 */ /* 0x000e2800000e0000 */
[----:B------:R0:W-:Y:S01]  /*4460*/  STL.64 [R1+0x588], R6 ;  /* 0x0005880601007387 */ /* 0x0001e20000100a00 */
[----:B-1----:R-:W-:Y:S02]  /*4470*/  IMAD.MOV.U32 R200, RZ, RZ, R176 ;  /* 0x000000ffffc87224 */ /* 0x002fe400078e00b0 */
[----:B------:R-:W-:Y:S01]  /*4480*/  IMAD.MOV.U32 R201, RZ, RZ, R177 ;  /* 0x000000ffffc97224 */ /* 0x000fe200078e00b1 */
[----:B------:R-:W-:Y:S04]  /*4490*/  SHFL.DOWN PT, R4, R4, 0x1, 0x1f ;  /* 0x08201f0004047f89 */ /* 0x000fe800000e0000 */
[----:B------:R-:W1:Y:S01]  /*44a0*/  SHFL.DOWN PT, R5, R5, 0x1, 0x1f ;  /* 0x08201f0005057f89 */ /* 0x000e6200000e0000 */
[----:B0-----:R-:W-:-:S02]  /*44b0*/  IMAD.MOV.U32 R6, RZ, RZ, R178 ;  /* 0x000000ffff067224 */ /* 0x001fc400078e00b2 */
[----:B------:R-:W-:Y:S01]  /*44c0*/  IMAD.MOV.U32 R7, RZ, RZ, R179 ;  /* 0x000000ffff077224 */ /* 0x000fe200078e00b3 */
        /* <DEDUP_REMOVED lines=26> */
[----:B------:R-:W-:Y:S01]  /*4670*/  IMAD.MOV.U32 R223, RZ, RZ, R199 ;  /* 0x000000ffffdf7224 */ /* 0x000fe200078e00c7 */
[----:B------:R-:W-:Y:S04]  /*4680*/  STL.64 [R1+0x550], R4 ;  /* 0x0005500401007387 */ /* 0x000fe80000100a00 */
[----:B------:R-:W-:Y:S04]  /*4690*/  SHFL.DOWN PT, R4, R38, 0x1, 0x1f ;  /* 0x08201f0026047f89 */ /* 0x000fe800000e0000 */
[----:B------:R-:W1:Y:S04]  /*46a0*/  SHFL.DOWN PT, R5, R39, 0x1, 0x1f ;  /* 0x08201f0027057f89 */ /* 0x000e6800000e0000 */
[----:B0-----:R-:W-:Y:S04]  /*46b0*/  STL.64 [R1+0x570], R204 ;  /* 0x000570cc01007387 */ /* 0x001fe80000100a00 */
        /* <DEDUP_REMOVED lines=13> */
[----:B------:R-:W2:Y:S04]  /*4790*/  SHFL.DOWN PT, R207, R207, 0x1, 0x1f ;  /* 0x08201f00cfcf7f89 */ /* 0x000ea800000e0000 */
[----:B------:R-:W-:Y:S04]  /*47a0*/  SHFL.DOWN PT, R208, R208, 0x1, 0x1f ;  /* 0x08201f00d0d07f89 */ /* 0x000fe800000e0000 */
[----:B------:R-:W3:Y:S04]  /*47b0*/  SHFL.DOWN PT, R209, R209, 0x1, 0x1f ;  /* 0x08201f00d1d17f89 */ /* 0x000ee800000e0000 */
        /* <DEDUP_REMOVED lines=13> */
[----:B------:R-:W-:Y:S04]  /*4890*/  SHFL.DOWN PT, R220, R48, 0x1, 0x1f ;  /* 0x08201f0030dc7f89 */ /* 0x000fe800000e0000 */
[----:B------:R-:W4:Y:S04]  /*48a0*/  SHFL.DOWN PT, R221, R49, 0x1, 0x1f ;  /* 0x08201f0031dd7f89 */ /* 0x000f2800000e0000 */
[----:B------:R-:W-:Y:S04]  /*48b0*/  SHFL.DOWN PT, R218, R50, 0x1, 0x1f ;  /* 0x08201f0032da7f89 */ /* 0x000fe800000e0000 */
[----:B------:R-:W4:Y:S04]  /*48c0*/  SHFL.DOWN PT, R219, R51, 0x1, 0x1f ;  /* 0x08201f0033db7f89 */ /* 0x000f2800000e0000 */
[----:B------:R-:W-:Y:S04]  /*48d0*/  SHFL.DOWN PT, R216, R52, 0x1, 0x1f ;  /* 0x08201f0034d87f89 */ /* 0x000fe800000e0000 */
[----:B------:R-:W4:Y:S04]  /*48e0*/  SHFL.DOWN PT, R217, R53, 0x1, 0x1f ;  /* 0x08201f0035d97f89 */ /* 0x000f2800000e0000 */
[----:B-1----:R-:W-:Y:S04]  /*48f0*/  STL.64 [R1+0x500], R4 ;  /* 0x0005000401007387 */ /* 0x002fe80000100a00 */
[----:B------:R-:W-:Y:S04]  /*4900*/  SHFL.DOWN PT, R4, R90, 0x1, 0x1f ;  /* 0x08201f005a047f89 */ /* 0x000fe800000e0000 */
[----:B------:R-:W1:Y:S04]  /*4910*/  SHFL.DOWN PT, R5, R91, 0x1, 0x1f ;  /* 0x08201f005b057f89 */ /* 0x000e6800000e0000 */
[----:B0-----:R-:W-:Y:S04]  /*4920*/  STL.64 [R1+0x548], R212 ;  /* 0x000548d401007387 */ /* 0x001fe80000100a00 */
[----:B--2---:R-:W-:Y:S04]  /*4930*/  STL.64 [R1+0x540], R206 ;  /* 0x000540ce01007387 */ /* 0x004fe80000100a00 */
[----:B---3--:R-:W-:Y:S04]  /*4940*/  STL.64 [R1+0x538], R208 ;  /* 0x000538d001007387 */ /* 0x008fe80000100a00 */
[----:B-----5:R-:W-:Y:S04]  /*4950*/  STL.64 [R1+0x530], R210 ;  /* 0x000530d201007387 */ /* 0x020fe80000100a00 */
        /* <DEDUP_REMOVED lines=48> */
[----:B-1----:R-:W-:Y:S04]  /*4c60*/  STL.64 [R1+0x430], R4 ;  /* 0x0004300401007387 */ /* 0x002fe80000100a00 */
[----:B------:R-:W-:Y:S04]  /*4c70*/  SHFL.DOWN PT, R4, R128, 0x1, 0x1f ;  /* 0x08201f0080047f89 */ /* 0x000fe800000e0000 */
[----:B------:R-:W1:Y:S04]  /*4c80*/  SHFL.DOWN PT, R5, R129, 0x1, 0x1f ;  /* 0x08201f0081057f89 */ /* 0x000e6800000e0000 */
[----:B0-----:R-:W-:Y:S04]  /*4c90*/  STL.64 [R1+0x4c0], R232 ;  /* 0x0004c0e801007387 */ /* 0x001fe80000100a00 */
        /* <DEDUP_REMOVED lines=53> */
[----:B-1----:R1:W-:Y:S04]  /*4ff0*/  STL.64 [R1+0x398], R4 ;  /* 0x0003980401007387 */ /* 0x0023e80000100a00 */
[----:B0-----:R-:W-:Y:S04]  /*5000*/  STL.64 [R1+0x428], R232 ;  /* 0x000428e801007387 */ /* 0x001fe80000100a00 */
[----:B--2---:R-:W-:Y:S01]  /*5010*/  STL.64 [R1+0x420], R230 ;  /* 0x000420e601007387 */ /* 0x004fe20000100a00 */
[----:B-1----:R-:W0:Y:S03]  /*5020*/  S2R R4, SR_LANEID ;  /* 0x0000000000047919 */ /* 0x002e260000000000 */
        /* <DEDUP_REMOVED lines=27> */
[----:B------:R-:W0:Y:S04]  /*51e0*/  SHFL.DOWN PT, R225, R141, 0x1, 0x1f ;  /* 0x08201f008de17f89 */ /* 0x000e2800000e0000 */
        /* <DEDUP_REMOVED lines=26> */
[----:B-1----:R1:W-:Y:S04]  /*5390*/  STL.64 [R1+0x390], R234 ;  /* 0x000390ea01007387 */ /* 0x0023e80000100a00 */
[----:B--2---:R1:W-:Y:S04]  /*53a0*/  STL.64 [R1+0x388], R232 ;  /* 0x000388e801007387 */ /* 0x0043e80000100a00 */
[----:B---3--:R1:W-:Y:S04]  /*53b0*/  STL.64 [R1+0x380], R230 ;  /* 0x000380e601007387 */ /* 0x0083e80000100a00 */
[----:B----4-:R1:W-:Y:S04]  /*53c0*/  STL.64 [R1+0x378], R228 ;  /* 0x000378e401007387 */ /* 0x0103e80000100a00 */
[----:B-----5:R1:W-:Y:S04]  /*53d0*/  STL.64 [R1+0x370], R226 ;  /* 0x000370e201007387 */ /* 0x0203e80000100a00 */
[----:B0-----:R1:W-:Y:S04]  /*53e0*/  STL.64 [R1+0x368], R224 ;  /* 0x000368e001007387 */ /* 0x0013e80000100a00 */
        /* <DEDUP_REMOVED lines=13> */
[----:B------:R-:W-:Y:S01]  /*54c0*/  ISETP.GT.AND P0, PT, R4, 0x1e, PT ;  /* 0x0000001e0400780c */ /* 0x000fe20003f04270 */
[----:B------:R-:W-:-:S12]  /*54d0*/  BSSY B0, `(.L_x_700) ;  /* 0x0000150000007945 */ /* 0x000fd80003800000 */
[----:B-1----:R-:W-:Y:S05]  /*54e0*/  @P0 BRA `(.L_x_701) ;  /* 0x0000001400380947 */ /* 0x002fea0003800000 */
[CC--:B------:R-:W-:Y:S01]  /*54f0*/  FSETP.GT.FTZ.AND P0, PT, R2.reuse, R6.reuse, PT ;  /* 0x000000060200720b */ /* 0x0c0fe20003f14000 */
[----:B------:R-:W-:Y:S03]  /*5500*/  STL.64 [R1], R164 ;  /* 0x000000a401007387 */ /* 0x000fe60000100a00 */
[----:B------:R-:W-:Y:S01]  /*5510*/  FSEL R5, R2, R6, P0 ;  /* 0x0000000602057208 */ /* 0x000fe20000000000 */
[----:B------:R-:W-:Y:S01]  /*5520*/  STL.64 [R1+0x8], R162 ;  /* 0x000008a201007387 */ /* 0x000fe20000100a00 */
[----:B------:R-:W-:Y:S02]  /*5530*/  FSEL R6, R6, R2, P0 ;  /* 0x0000000206067208 */ /* 0x000fe40000000000 */
[----:B------:R-:W-:Y:S01]  /*5540*/  FSEL R2, R3, R7, P0 ;  /* 0x0000000703027208 */ /* 0x000fe20000000000 */
[----:B------:R-:W-:Y:S01]  /*5550*/  STL.64 [R1+0x10], R160 ;  /* 0x000010a001007387 */ /* 0x000fe20000100a00 */
[----:B------:R-:W-:Y:S01]  /*5560*/  FSEL R3, R7, R3, P0 ;  /* 0x0000000307037208 */ /* 0x000fe20000000000 */
[----:B------:R-:W-:-:S02]  /*5570*/  FADD.FTZ R6, -R5, R6 ;  /* 0x0000000605067221 */ /* 0x000fc40000010100 */
        /* <DEDUP_REMOVED lines=97> */
[----:B0-----:R-:W-:-:S02]  /*5b90*/  VIADD R9, R1, 0x2fc ;  /* 0x000002fc01097836 */ /* 0x001fc40000000000 */
[C---:B-1----:R-:W-:Y:S02]  /*5ba0*/  VIADD R11, R1.reuse, 0x1f8 ;  /* 0x000001f8010b7836 */ /* 0x042fe40000000000 */
[----:B--2---:R-:W-:-:S07]  /*5bb0*/  VIADD R13, R1, 0x308 ;  /* 0x00000308010d7836 */ /* 0x004fce0000000000 */
.L_x_720:
        /* <DEDUP_REMOVED lines=19> */
.L_x_719:
        /* <DEDUP_REMOVED lines=17> */
.L_x_704:
[----:B------:R-:W-:Y:S05]  /*5e00*/  BSYNC B2 ;  /* 0x0000000000027941 */ /* 0x000fea0003800000 */
.L_x_703:
[----:B------:R-:W-:Y:S04]  /*5e10*/  STL.U16 [R10], R7 ;  /* 0x000000070a007387 */ /* 0x000fe80000100400 */
[----:B------:R-:W2:Y:S04]  /*5e20*/  LDL R17, [R8+0x4] ;  /* 0x0000040008117983 */ /* 0x000ea80000100800 */
[----:B--2---:R-:W-:Y:S04]  /*5e30*/  STL [R8], R17 ;  /* 0x0000001108007387 */ /* 0x004fe80000100800 */
[----:B------:R0:W-:Y:S04]  /*5e40*/  STL.U16 [R10+0x2], R12 ;  /* 0x0000020c0a007387 */ /* 0x0001e80000100400 */
[----:B------:R1:W-:Y:S04]  /*5e50*/  STL [R8+0x4], R15 ;  /* 0x0000040f08007387 */ /* 0x0003e80000100800 */
[----:B0-----:R1:W5:Y:S02]  /*5e60*/  LDL.U16 R12, [R10] ;  /* 0x000000000a0c7983 */ /* 0x0013640000100400 */
.L_x_705:
[----:B------:R-:W-:Y:S05]  /*5e70*/  BSYNC B1 ;  /* 0x0000000000017941 */ /* 0x000fea0003800000 */
.L_x_702:
        /* <DEDUP_REMOVED lines=18> */
.L_x_708:
[----:B------:R-:W-:Y:S05]  /*5fa0*/  BSYNC B2 ;  /* 0x0000000000027941 */ /* 0x000fea0003800000 */
.L_x_707:
[----:B------:R-:W-:Y:S04]  /*5fb0*/  STL.U16 [R10+-0x2], R12 ;  /* 0xfffffe0c0a007387 */ /* 0x000fe80000100400 */
[----:B------:R-:W2:Y:S04]  /*5fc0*/  LDL R17, [R8] ;  /* 0x0000000008117983 */ /* 0x000ea80000100800 */
[----:B--2---:R-:W-:Y:S04]  /*5fd0*/  STL [R8+-0x4], R17 ;  /* 0xfffffc1108007387 */ /* 0x004fe80000100800 */
[----:B------:R0:W-:Y:S04]  /*5fe0*/  STL.U16 [R10], R7 ;  /* 0x000000070a007387 */ /* 0x0001e80000100400 */
[----:B------:R1:W-:Y:S04]  /*5ff0*/  STL [R8], R15 ;  /* 0x0000000f08007387 */ /* 0x0003e80000100800 */
[----:B0-----:R1:W5:Y:S02]  /*6000*/  LDL.U16 R7, [R10+-0x2] ;  /* 0xfffffe000a077983 */ /* 0x0013640000100400 */
.L_x_709:
[----:B------:R-:W-:Y:S05]  /*6010*/  BSYNC B1 ;  /* 0x0000000000017941 */ /* 0x000fea0003800000 */
.L_x_706:
        /* <DEDUP_REMOVED lines=17> */
.L_x_712:
[----:B------:R-:W-:Y:S05]  /*6130*/  BSYNC B2 ;  /* 0x0000000000027941 */ /* 0x000fea0003800000 */
.L_x_711:
[----:B------:R0:W-:Y:S04]  /*6140*/  STL.U16 [R10+-0x4], R7 ;  /* 0xfffffc070a007387 */ /* 0x0001e80000100400 */
[----:B------:R-:W2:Y:S04]  /*6150*/  LDL R17, [R8+-0x4] ;  /* 0xfffffc0008117983 */ /* 0x000ea80000100800 */
[----:B--2---:R0:W-:Y:S04]  /*6160*/  STL [R8+-0x8], R17 ;  /* 0xfffff81108007387 */ /* 0x0041e80000100800 */
[----:B------:R0:W-:Y:S04]  /*6170*/  STL.U16 [R10+-0x2], R12 ;  /* 0xfffffe0c0a007387 */ /* 0x0001e80000100400 */
[----:B------:R0:W-:Y:S02]  /*6180*/  STL [R8+-0x4], R15 ;  /* 0xfffffc0f08007387 */ /* 0x0001e40000100800 */
.L_x_713:
[----:B------:R-:W-:Y:S05]  /*6190*/  BSYNC B1 ;  /* 0x0000000000017941 */ /* 0x000fea0003800000 */
.L_x_710:
        /* <DEDUP_REMOVED lines=21> */
.L_x_717:
[----:B------:R-:W-:Y:S05]  /*62f0*/  BSYNC B2 ;  /* 0x0000000000027941 */ /* 0x000fea0003800000 */
.L_x_716:
[----:B------:R-:W-:Y:S04]  /*6300*/  STL.U16 [R10+-0x6], R12 ;  /* 0xfffffa0c0a007387 */ /* 0x000fe80000100400 */
[----:B------:R-:W2:Y:S04]  /*6310*/  LDL R17, [R8+-0x8] ;  /* 0xfffff80008117983 */ /* 0x000ea80000100800 */
[----:B--2---:R-:W-:Y:S04]  /*6320*/  STL [R8+-0xc], R17 ;  /* 0xfffff41108007387 */ /* 0x004fe80000100800 */
[----:B------:R0:W-:Y:S04]  /*6330*/  STL.U16 [R10+-0x4], R7 ;  /* 0xfffffc070a007387 */ /* 0x0001e80000100400 */
[----:B------:R1:W-:Y:S04]  /*6340*/  STL [R8+-0x8], R15 ;  /* 0xfffff80f08007387 */ /* 0x0003e80000100800 */
[----:B0-----:R1:W5:Y:S02]  /*6350*/  LDL.U16 R7, [R10+-0x6] ;  /* 0xfffffa000a077983 */ /* 0x0013640000100400 */
.L_x_718:
[----:B------:R-:W-:Y:S05]  /*6360*/  BSYNC B1 ;  /* 0x0000000000017941 */ /* 0x000fea0003800000 */
.L_x_715:
[----:B-1----:R-:W-:Y:S02]  /*6370*/  VIADD R8, R8, 0xfffffff0 ;  /* 0xfffffff008087836 */ /* 0x002fe40000000000 */
[----:B------:R-:W-:Y:S02]  /*6380*/  VIADD R10, R10, 0xfffffff8 ;  /* 0xfffffff80a0a7836 */ /* 0x000fe40000000000 */
[----:B------:R-:W-:Y:S01]  /*6390*/  VIADD R6, R6, 0xfffffffc ;  /* 0xfffffffc06067836 */ /* 0x000fe20000000000 */
[----:B------:R-:W-:Y:S06]  /*63a0*/  BRA `(.L_x_719) ;  /* 0xfffffff800507947 */ /* 0x000fec000383ffff */
.L_x_714:
        /* <DEDUP_REMOVED lines=98> */
.L_x_701:
[----:B------:R-:W-:Y:S05]  /*69d0*/  BSYNC B0 ;  /* 0x0000000000007941 */ /* 0x000fea0003800000 */
.L_x_700:
[----:B------:R-:W-:Y:S05]  /*69e0*/  WARPSYNC.ALL ;  /* 0x0000000000007948 */ /* 0x000fea0003800000 */
[----:B-----5:R-:W-:Y:S01]  /*69f0*/  SHFL.DOWN PT, R6, R164, 0x2, 0x1f ;  /* 0x08401f00a4067f89 */ /* 0x020fe200000e0000 */
[----:B------:R-:W-:Y:S01]  /*6a00*/  ISETP.GT.AND P0, PT, R4, 0x1d, PT ;  /* 0x0000001d0400780c */ /* 0x000fe20003f04270 */
[----:B------:R-:W-:Y:S02]  /*6a10*/  BSSY B0, `(.L_x_721) ;  /* 0x0000272000007945 */ /* 0x000fe40003800000 */
        /* <DEDUP_REMOVED lines=295> */
[----:B------:R-:W-:-:S03]  /*7c90*/  FSEL R2, R236, R2, P0 ;  /* 0x00000002ec027208 */ /* 0x000fc60000000000 */
[----:B------:R-:W-:Y:S02]  /*7ca0*/  STL.64 [R1+0x10], R160 ;  /* 0x000010a001007387 */ /* 0x000fe40000100a00 */
[----:B------:R-:W-:Y:S02]  /*7cb0*/  FADD.FTZ R2, -R5, R2 ;  /* 0x0000000205027221 */ /* 0x000fe40000010100 */
[----:B------:R-:W-:Y:S02]  /*7cc0*/  STL.64 [R1+0x18], R158 ;  /* 0x0000189e01007387 */ /* 0x000fe40000100a00 */
[----:B0-----:R-:W-:Y:S01]  /*7cd0*/  FMUL.FTZ R6, R2, 1.4426950216293334961 ;  /* 0x3fb8aa3b02067820 */ /* 0x001fe20000410000 */
        /* <DEDUP_REMOVED lines=100> */
.L_x_741:
        /* <DEDUP_REMOVED lines=19> */
.L_x_740:
        /* <DEDUP_REMOVED lines=17> */
.L_x_725:
[----:B------:R-:W-:Y:S05]  /*8560*/  BSYNC B2 ;  /* 0x0000000000027941 */ /* 0x000fea0003800000 */
.L_x_724:
[----:B------:R-:W-:Y:S04]  /*8570*/  STL.U16 [R10], R7 ;  /* 0x000000070a007387 */ /* 0x000fe80000100400 */
[----:B------:R-:W2:Y:S04]  /*8580*/  LDL R17, [R8+0x4] ;  /* 0x0000040008117983 */ /* 0x000ea80000100800 */
[----:B--2---:R-:W-:Y:S04]  /*8590*/  STL [R8], R17 ;  /* 0x0000001108007387 */ /* 0x004fe80000100800 */
[----:B------:R0:W-:Y:S04]  /*85a0*/  STL.U16 [R10+0x2], R12 ;  /* 0x0000020c0a007387 */ /* 0x0001e80000100400 */
[----:B------:R1:W-:Y:S04]  /*85b0*/  STL [R8+0x4], R15 ;  /* 0x0000040f08007387 */ /* 0x0003e80000100800 */
[----:B0-----:R1:W5:Y:S02]  /*85c0*/  LDL.U16 R12, [R10] ;  /* 0x000000000a0c7983 */ /* 0x0013640000100400 */
.L_x_726:
[----:B------:R-:W-:Y:S05]  /*85d0*/  BSYNC B1 ;  /* 0x0000000000017941 */ /* 0x000fea0003800000 */
.L_x_723:
        /* <DEDUP_REMOVED lines=18> */
.L_x_729:
[----:B------:R-:W-:Y:S05]  /*8700*/  BSYNC B2 ;  /* 0x0000000000027941 */ /* 0x000fea0003800000 */
.L_x_728:
[----:B------:R-:W-:Y:S04]  /*8710*/  STL.U16 [R10+-0x2], R12 ;  /* 0xfffffe0c0a007387 */ /* 0x000fe80000100400 */
[----:B------:R-:W2:Y:S04]  /*8720*/  LDL R17, [R8] ;  /* 0x0000000008117983 */ /* 0x000ea80000100800 */
[----:B--2---:R-:W-:Y:S04]  /*8730*/  STL [R8+-0x4], R17 ;  /* 0xfffffc1108007387 */ /* 0x004fe80000100800 */
[----:B------:R0:W-:Y:S04]  /*8740*/  STL.U16 [R10], R7 ;  /* 0x000000070a007387 */ /* 0x0001e80000100400 */
[----:B------:R1:W-:Y:S04]  /*8750*/  STL [R8], R15 ;  /* 0x0000000f08007387 */ /* 0x0003e80000100800 */
[----:B0-----:R1:W5:Y:S02]  /*8760*/  LDL.U16 R7, [R10+-0x2] ;  /* 0xfffffe000a077983 */ /* 0x0013640000100400 */
.L_x_730:
[----:B------:R-:W-:Y:S05]  /*8770*/  BSYNC B1 ;  /* 0x0000000000017941 */ /* 0x000fea0003800000 */
.L_x_727:
        /* <DEDUP_REMOVED lines=17> */
.L_x_733:
[----:B------:R-:W-:Y:S05]  /*8890*/  BSYNC B2 ;  /* 0x0000000000027941 */ /* 0x000fea0003800000 */
.L_x_732:
[----:B------:R0:W-:Y:S04]  /*88a0*/  STL.U16 [R10+-0x4], R7 ;  /* 0xfffffc070a007387 */ /* 0x0001e80000100400 */
[----:B------:R-:W2:Y:S04]  /*88b0*/  LDL R17, [R8+-0x4] ;  /* 0xfffffc0008117983 */ /* 0x000ea80000100800 */
[----:B--2---:R0:W-:Y:S04]  /*88c0*/  STL [R8+-0x8], R17 ;  /* 0xfffff81108007387 */ /* 0x0041e80000100800 */
[----:B------:R0:W-:Y:S04]  /*88d0*/  STL.U16 [R10+-0x2], R12 ;  /* 0xfffffe0c0a007387 */ /* 0x0001e80000100400 */
[----:B------:R0:W-:Y:S02]  /*88e0*/  STL [R8+-0x4], R15 ;  /* 0xfffffc0f08007387 */ /* 0x0001e40000100800 */
.L_x_734:
[----:B------:R-:W-:Y:S05]  /*88f0*/  BSYNC B1 ;  /* 0x0000000000017941 */ /* 0x000fea0003800000 */
.L_x_731:
        /* <DEDUP_REMOVED lines=21> */
.L_x_738:
[----:B------:R-:W-:Y:S05]  /*8a50*/  BSYNC B2 ;  /* 0x0000000000027941 */ /* 0x000fea0003800000 */
.L_x_737:
[----:B------:R-:W-:Y:S04]  /*8a60*/  STL.U16 [R10+-0x6], R12 ;  /* 0xfffffa0c0a007387 */ /* 0x000fe80000100400 */
[----:B------:R-:W2:Y:S04]  /*8a70*/  LDL R17, [R8+-0x8] ;  /* 0xfffff80008117983 */ /* 0x000ea80000100800 */
[----:B--2---:R-:W-:Y:S04]  /*8a80*/  STL [R8+-0xc], R17 ;  /* 0xfffff41108007387 */ /* 0x004fe80000100800 */
[----:B------:R0:W-:Y:S04]  /*8a90*/  STL.U16 [R10+-0x4], R7 ;  /* 0xfffffc070a007387 */ /* 0x0001e80000100400 */
[----:B------:R1:W-:Y:S04]  /*8aa0*/  STL [R8+-0x8], R15 ;  /* 0xfffff80f08007387 */ /* 0x0003e80000100800 */
[----:B0-----:R1:W5:Y:S02]  /*8ab0*/  LDL.U16 R7, [R10+-0x6] ;  /* 0xfffffa000a077983 */ /* 0x0013640000100400 */
.L_x_739:
[----:B------:R-:W-:Y:S05]  /*8ac0*/  BSYNC B1 ;  /* 0x0000000000017941 */ /* 0x000fea0003800000 */
.L_x_736:
[----:B-1----:R-:W-:Y:S02]  /*8ad0*/  VIADD R8, R8, 0xfffffff0 ;  /* 0xfffffff008087836 */ /* 0x002fe40000000000 */
[----:B------:R-:W-:Y:S02]  /*8ae0*/  VIADD R10, R10, 0xfffffff8 ;  /* 0xfffffff80a0a7836 */ /* 0x000fe40000000000 */
[----:B------:R-:W-:Y:S01]  /*8af0*/  VIADD R6, R6, 0xfffffffc ;  /* 0xfffffffc06067836 */ /* 0x000fe20000000000 */
[----:B------:R-:W-:Y:S06]  /*8b00*/  BRA `(.L_x_740) ;  /* 0xfffffff800507947 */ /* 0x000fec000383ffff */
.L_x_735:
        /* <DEDUP_REMOVED lines=98> */
.L_x_722:
[----:B------:R-:W-:Y:S05]  /*9130*/  BSYNC B0 ;  /* 0x0000000000007941 */ /* 0x000fea0003800000 */
.L_x_721:
[----:B------:R-:W-:Y:S05]  /*9140*/  WARPSYNC.ALL ;  /* 0x0000000000007948 */ /* 0x000fea0003800000 */
[----:B0----5:R-:W-:Y:S01]  /*9150*/  SHFL.DOWN PT, R6, R164, 0x4, 0x1f ;  /* 0x08801f00a4067f89 */ /* 0x021fe200000e0000 */
        /* <DEDUP_REMOVED lines=401> */
.L_x_762:
        /* <DEDUP_REMOVED lines=20> */
.L_x_761:
        /* <DEDUP_REMOVED lines=17> */
.L_x_746:
[----:B------:R-:W-:Y:S05]  /*acc0*/  BSYNC B2 ;  /* 0x0000000000027941 */ /* 0x000fea0003800000 */
.L_x_745:
[----:B------:R-:W-:Y:S04]  /*acd0*/  STL.U16 [R10], R7 ;  /* 0x000000070a007387 */ /* 0x000fe80000100400 */
[----:B------:R-:W2:Y:S04]  /*ace0*/  LDL R15, [R8+0x4] ;  /* 0x00000400080f7983 */ /* 0x000ea80000100800 */
[----:B--2---:R-:W-:Y:S04]  /*acf0*/  STL [R8], R15 ;  /* 0x0000000f08007387 */ /* 0x004fe80000100800 */
[----:B------:R0:W-:Y:S04]  /*ad00*/  STL.U16 [R10+0x2], R12 ;  /* 0x0000020c0a007387 */ /* 0x0001e80000100400 */
[----:B------:R1:W-:Y:S04]  /*ad10*/  STL [R8+0x4], R13 ;  /* 0x0000040d08007387 */ /* 0x0003e80000100800 */
[----:B0-----:R1:W5:Y:S02]  /*ad20*/  LDL.U16 R12, [R10] ;  /* 0x000000000a0c7983 */ /* 0x0013640000100400 */
.L_x_747:
[----:B------:R-:W-:Y:S05]  /*ad30*/  BSYNC B1 ;  /* 0x0000000000017941 */ /* 0x000fea0003800000 */
.L_x_744:
        /* <DEDUP_REMOVED lines=18> */
.L_x_750:
[----:B------:R-:W-:Y:S05]  /*ae60*/  BSYNC B2 ;  /* 0x0000000000027941 */ /* 0x000fea0003800000 */
.L_x_749:
[----:B------:R-:W-:Y:S04]  /*ae70*/  STL.U16 [R10+-0x2], R12 ;  /* 0xfffffe0c0a007387 */ /* 0x000fe80000100400 */
[----:B------:R-:W2:Y:S04]  /*ae80*/  LDL R15, [R8] ;  /* 0x00000000080f7983 */ /* 0x000ea80000100800 */
[----:B--2---:R-:W-:Y:S04]  /*ae90*/  STL [R8+-0x4], R15 ;  /* 0xfffffc0f08007387 */ /* 0x004fe80000100800 */
[----:B------:R0:W-:Y:S04]  /*aea0*/  STL.U16 [R10], R7 ;  /* 0x000000070a007387 */ /* 0x0001e80000100400 */
[----:B------:R1:W-:Y:S04]  /*aeb0*/  STL [R8], R13 ;  /* 0x0000000d08007387 */ /* 0x0003e80000100800 */
[----:B0-----:R1:W5:Y:S02]  /*aec0*/  LDL.U16 R7, [R10+-0x2] ;  /* 0xfffffe000a077983 */ /* 0x0013640000100400 */
.L_x_751:
[----:B------:R-:W-:Y:S05]  /*aed0*/  BSYNC B1 ;  /* 0x0000000000017941 */ /* 0x000fea0003800000 */
.L_x_748:
        /* <DEDUP_REMOVED lines=17> */
.L_x_754:
[----:B------:R-:W-:Y:S05]  /*aff0*/  BSYNC B2 ;  /* 0x0000000000027941 */ /* 0x000fea0003800000 */
.L_x_753:
[----:B------:R0:W-:Y:S04]  /*b000*/  STL.U16 [R10+-0x4], R7 ;  /* 0xfffffc070a007387 */ /* 0x0001e80000100400 */
[----:B------:R-:W2:Y:S04]  /*b010*/  LDL R15, [R8+-0x4] ;  /* 0xfffffc00080f7983 */ /* 0x000ea80000100800 */
[----:B--2---:R0:W-:Y:S04]  /*b020*/  STL [R8+-0x8], R15 ;  /* 0xfffff80f08007387 */ /* 0x0041e80000100800 */
[----:B------:R0:W-:Y:S04]  /*b030*/  STL.U16 [R10+-0x2], R12 ;  /* 0xfffffe0c0a007387 */ /* 0x0001e80000100400 */
[----:B------:R0:W-:Y:S02]  /*b040*/  STL [R8+-0x4], R13 ;  /* 0xfffffc0d08007387 */ /* 0x0001e40000100800 */
.L_x_755:
[----:B------:R-:W-:Y:S05]  /*b050*/  BSYNC B1 ;  /* 0x0000000000017941 */ /* 0x000fea0003800000 */
.L_x_752:
        /* <DEDUP_REMOVED lines=21> */
.L_x_759:
[----:B------:R-:W-:Y:S05]  /*b1b0*/  BSYNC B2 ;  /* 0x0000000000027941 */ /* 0x000fea0003800000 */
.L_x_758:
[----:B------:R-:W-:Y:S04]  /*b1c0*/  STL.U16 [R10+-0x6], R12 ;  /* 0xfffffa0c0a007387 */ /* 0x000fe80000100400 */
[----:B------:R-:W2:Y:S04]  /*b1d0*/  LDL R15, [R8+-0x8] ;  /* 0xfffff800080f7983 */ /* 0x000ea80000100800 */
[----:B--2---:R-:W-:Y:S04]  /*b1e0*/  STL [R8+-0xc], R15 ;  /* 0xfffff40f08007387 */ /* 0x004fe80000100800 */
[----:B------:R0:W-:Y:S04]  /*b1f0*/  STL.U16 [R10+-0x4], R7 ;  /* 0xfffffc070a007387 */ /* 0x0001e80000100400 */
[----:B------:R1:W-:Y:S04]  /*b200*/  STL [R8+-0x8], R13 ;  /* 0xfffff80d08007387 */ /* 0x0003e80000100800 */
[----:B0-----:R1:W5:Y:S02]  /*b210*/  LDL.U16 R7, [R10+-0x6] ;  /* 0xfffffa000a077983 */ /* 0x0013640000100400 */
.L_x_760:
[----:B------:R-:W-:Y:S05]  /*b220*/  BSYNC B1 ;  /* 0x0000000000017941 */ /* 0x000fea0003800000 */
.L_x_757:
[----:B-1----:R-:W-:Y:S02]  /*b230*/  VIADD R8, R8, 0xfffffff0 ;  /* 0xfffffff008087836 */ /* 0x002fe40000000000 */
[----:B------:R-:W-:Y:S02]  /*b240*/  VIADD R10, R10, 0xfffffff8 ;  /* 0xfffffff80a0a7836 */ /* 0x000fe40000000000 */
[----:B------:R-:W-:Y:S01]  /*b250*/  VIADD R6, R6, 0xfffffffc ;  /* 0xfffffffc06067836 */ /* 0x000fe20000000000 */
[----:B------:R-:W-:Y:S06]  /*b260*/  BRA `(.L_x_761) ;  /* 0xfffffff800507947 */ /* 0x000fec000383ffff */
.L_x_756:
        /* <DEDUP_REMOVED lines=98> */
.L_x_743:
[----:B------:R-:W-:Y:S05]  /*b890*/  BSYNC B0 ;  /* 0x0000000000007941 */ /* 0x000fea0003800000 */
.L_x_742:
        /* <DEDUP_REMOVED lines=403> */
.L_x_783:
        /* <DEDUP_REMOVED lines=20> */
.L_x_782:
        /* <DEDUP_REMOVED lines=17> */
.L_x_767:
[----:B------:R-:W-:Y:S05]  /*d420*/  BSYNC B2 ;  /* 0x0000000000027941 */ /* 0x000fea0003800000 */
.L_x_766:
[----:B------:R-:W-:Y:S04]  /*d430*/  STL.U16 [R10], R7 ;  /* 0x000000070a007387 */ /* 0x000fe80000100400 */
[----:B------:R-:W2:Y:S04]  /*d440*/  LDL R15, [R8+0x4] ;  /* 0x00000400080f7983 */ /* 0x000ea80000100800 */
[----:B--2---:R-:W-:Y:S04]  /*d450*/  STL [R8], R15 ;  /* 0x0000000f08007387 */ /* 0x004fe80000100800 */
[----:B------:R0:W-:Y:S04]  /*d460*/  STL.U16 [R10+0x2], R12 ;  /* 0x0000020c0a007387 */ /* 0x0001e80000100400 */
[----:B------:R1:W-:Y:S04]  /*d470*/  STL [R8+0x4], R13 ;  /* 0x0000040d08007387 */ /* 0x0003e80000100800 */
[----:B0-----:R1:W5:Y:S02]  /*d480*/  LDL.U16 R12, [R10] ;  /* 0x000000000a0c7983 */ /* 0x0013640000100400 */
.L_x_768:
[----:B------:R-:W-:Y:S05]  /*d490*/  BSYNC B1 ;  /* 0x0000000000017941 */ /* 0x000fea0003800000 */
.L_x_765:
        /* <DEDUP_REMOVED lines=18> */
.L_x_771:
[----:B------:R-:W-:Y:S05]  /*d5c0*/  BSYNC B2 ;  /* 0x0000000000027941 */ /* 0x000fea0003800000 */
.L_x_770:
[----:B------:R-:W-:Y:S04]  /*d5d0*/  STL.U16 [R10+-0x2], R12 ;  /* 0xfffffe0c0a007387 */ /* 0x000fe80000100400 */
[----:B------:R-:W2:Y:S04]  /*d5e0*/  LDL R15, [R8] ;  /* 0x00000000080f7983 */ /* 0x000ea80000100800 */
[----:B--2---:R-:W-:Y:S04]  /*d5f0*/  STL [R8+-0x4], R15 ;  /* 0xfffffc0f08007387 */ /* 0x004fe80000100800 */
[----:B------:R0:W-:Y:S04]  /*d600*/  STL.U16 [R10], R7 ;  /* 0x000000070a007387 */ /* 0x0001e80000100400 */
[----:B------:R1:W-:Y:S04]  /*d610*/  STL [R8], R13 ;  /* 0x0000000d08007387 */ /* 0x0003e80000100800 */
[----:B0-----:R1:W5:Y:S02]  /*d620*/  LDL.U16 R7, [R10+-0x2] ;  /* 0xfffffe000a077983 */ /* 0x0013640000100400 */
.L_x_772:
[----:B------:R-:W-:Y:S05]  /*d630*/  BSYNC B1 ;  /* 0x0000000000017941 */ /* 0x000fea0003800000 */
.L_x_769:
        /* <DEDUP_REMOVED lines=17> */
.L_x_775:
[----:B------:R-:W-:Y:S05]  /*d750*/  BSYNC B2 ;  /* 0x0000000000027941 */ /* 0x000fea0003800000 */
.L_x_774:
[----:B------:R0:W-:Y:S04]  /*d760*/  STL.U16 [R10+-0x4], R7 ;  /* 0xfffffc070a007387 */ /* 0x0001e80000100400 */
[----:B------:R-:W2:Y:S04]  /*d770*/  LDL R15, [R8+-0x4] ;  /* 0xfffffc00080f7983 */ /* 0x000ea80000100800 */
[----:B--2---:R0:W-:Y:S04]  /*d780*/  STL [R8+-0x8], R15 ;  /* 0xfffff80f08007387 */ /* 0x0041e80000100800 */
[----:B------:R0:W-:Y:S04]  /*d790*/  STL.U16 [R10+-0x2], R12 ;  /* 0xfffffe0c0a007387 */ /* 0x0001e80000100400 */
[----:B------:R0:W-:Y:S02]  /*d7a0*/  STL [R8+-0x4], R13 ;  /* 0xfffffc0d08007387 */ /* 0x0001e40000100800 */
.L_x_776:
[----:B------:R-:W-:Y:S05]  /*d7b0*/  BSYNC B1 ;  /* 0x0000000000017941 */ /* 0x000fea0003800000 */
.L_x_773:
        /* <DEDUP_REMOVED lines=21> */
.L_x_780:
[----:B------:R-:W-:Y:S05]  /*d910*/  BSYNC B2 ;  /* 0x0000000000027941 */ /* 0x000fea0003800000 */
.L_x_779:
[----:B------:R-:W-:Y:S04]  /*d920*/  STL.U16 [R10+-0x6], R12 ;  /* 0xfffffa0c0a007387 */ /* 0x000fe80000100400 */
[----:B------:R-:W2:Y:S04]  /*d930*/  LDL R15, [R8+-0x8] ;  /* 0xfffff800080f7983 */ /* 0x000ea80000100800 */
[----:B--2---:R-:W-:Y:S04]  /*d940*/  STL [R8+-0xc], R15 ;  /* 0xfffff40f08007387 */ /* 0x004fe80000100800 */
[----:B------:R0:W-:Y:S04]  /*d950*/  STL.U16 [R10+-0x4], R7 ;  /* 0xfffffc070a007387 */ /* 0x0001e80000100400 */
[----:B------:R1:W-:Y:S04]  /*d960*/  STL [R8+-0x8], R13 ;  /* 0xfffff80d08007387 */ /* 0x0003e80000100800 */
[----:B0-----:R1:W5:Y:S02]  /*d970*/  LDL.U16 R7, [R10+-0x6] ;  /* 0xfffffa000a077983 */ /* 0x0013640000100400 */
.L_x_781:
[----:B------:R-:W-:Y:S05]  /*d980*/  BSYNC B1 ;  /* 0x0000000000017941 */ /* 0x000fea0003800000 */
.L_x_778:
[----:B-1----:R-:W-:Y:S02]  /*d990*/  VIADD R8, R8, 0xfffffff0 ;  /* 0xfffffff008087836 */ /* 0x002fe40000000000 */
[----:B------:R-:W-:Y:S02]  /*d9a0*/  VIADD R10, R10, 0xfffffff8 ;  /* 0xfffffff80a0a7836 */ /* 0x000fe40000000000 */
[----:B------:R-:W-:Y:S01]  /*d9b0*/  VIADD R6, R6, 0xfffffffc ;  /* 0xfffffffc06067836 */ /* 0x000fe20000000000 */
[----:B------:R-:W-:Y:S06]  /*d9c0*/  BRA `(.L_x_782) ;  /* 0xfffffff800507947 */ /* 0x000fec000383ffff */
.L_x_777:
        /* <DEDUP_REMOVED lines=98> */
.L_x_764:
[----:B------:R-:W-:Y:S05]  /*dff0*/  BSYNC B0 ;  /* 0x0000000000007941 */ /* 0x000fea0003800000 */
.L_x_763:
        /* <DEDUP_REMOVED lines=298> */
[----:B------:R-:W-:Y:S01]  /*f2a0*/  FSEL R4, R2, R6, P0 ;  /* 0x0000000602047208 */ /* 0x000fe20000000000 */
[----:B------:R-:W-:Y:S04]  /*f2b0*/  STL.64 [R1], R164 ;  /* 0x000000a401007387 */ /* 0x000fe80000100a00 */
        /* <DEDUP_REMOVED lines=10> */
[----:B------:R-:W1:Y:S03]  /*f360*/  MUFU.EX2 R39, R39 ;  /* 0x0000002700277308 */ /* 0x000e660000000800 */
[----:B------:R-:W-:Y:S04]  /*f370*/  STL.64 [R1+0x30], R152 ;  /* 0x0000309801007387 */ /* 0x000fe80000100a00 */
[----:B------:R-:W-:Y:S04]  /*f380*/  STL.64 [R1+0x38], R150 ;  /* 0x0000389601007387 */ /* 0x000fe80000100a00 */
[----:B------:R-:W-:Y:S04]  /*f390*/  STL.64 [R1+0x40], R148 ;  /* 0x0000409401007387 */ /* 0x000fe80000100a00 */
[----:B------:R-:W-:Y:S01]  /*f3a0*/  STL.64 [R1+0x48], R146 ;  /* 0x0000489201007387 */ /* 0x000fe20000100a00 */
[----:B-1----:R-:W-:Y:S01]  /*f3b0*/  FFMA.FTZ R3, R3, R39, R2 ;  /* 0x0000002703037223 */ /* 0x002fe20000010002 */
        /* <DEDUP_REMOVED lines=87> */
[----:B--2---:R-:W-:-:S07]  /*f930*/  VIADD R11, R1, 0x2fc ;  /* 0x000002fc010b7836 */ /* 0x004fce0000000000 */
.L_x_804:
        /* <DEDUP_REMOVED lines=20> */
.L_x_803:
        /* <DEDUP_REMOVED lines=17> */
.L_x_788:
[----:B------:R-:W-:Y:S05]  /*fb90*/  BSYNC B2 ;  /* 0x0000000000027941 */ /* 0x000fea0003800000 */
.L_x_787:
[----:B------:R-:W-:Y:S04]  /*fba0*/  STL.U16 [R10], R7 ;  /* 0x000000070a007387 */ /* 0x000fe80000100400 */
[----:B------:R-:W2:Y:S04]  /*fbb0*/  LDL R15, [R8+0x4] ;  /* 0x00000400080f7983 */ /* 0x000ea80000100800 */
[----:B--2---:R-:W-:Y:S04]  /*fbc0*/  STL [R8], R15 ;  /* 0x0000000f08007387 */ /* 0x004fe80000100800 */
[----:B------:R0:W-:Y:S04]  /*fbd0*/  STL.U16 [R10+0x2], R12 ;  /* 0x0000020c0a007387 */ /* 0x0001e80000100400 */
[----:B------:R1:W-:Y:S04]  /*fbe0*/  STL [R8+0x4], R13 ;  /* 0x0000040d08007387 */ /* 0x0003e80000100800 */
[----:B0-----:R1:W5:Y:S02]  /*fbf0*/  LDL.U16 R12, [R10] ;  /* 0x000000000a0c7983 */ /* 0x0013640000100400 */
.L_x_789:
[----:B------:R-:W-:Y:S05]  /*fc00*/  BSYNC B1 ;  /* 0x0000000000017941 */ /* 0x000fea0003800000 */
.L_x_786:
        /* <DEDUP_REMOVED lines=18> */
.L_x_792:
[----:B------:R-:W-:Y:S05]  /*fd30*/  BSYNC B2 ;  /* 0x0000000000027941 */ /* 0x000fea0003800000 */
.L_x_791:
[----:B------:R-:W-:Y:S04]  /*fd40*/  STL.U16 [R10+-0x2], R12 ;  /* 0xfffffe0c0a007387 */ /* 0x000fe80000100400 */
[----:B------:R-:W2:Y:S04]  /*fd50*/  LDL R15, [R8] ;  /* 0x00000000080f7983 */ /* 0x000ea80000100800 */
[----:B--2---:R-:W-:Y:S04]  /*fd60*/  STL [R8+-0x4], R15 ;  /* 0xfffffc0f08007387 */ /* 0x004fe80000100800 */
[----:B------:R0:W-:Y:S04]  /*fd70*/  STL.U16 [R10], R7 ;  /* 0x000000070a007387 */ /* 0x0001e80000100400 */
[----:B------:R1:W-:Y:S04]  /*fd80*/  STL [R8], R13 ;  /* 0x0000000d08007387 */ /* 0x0003e80000100800 */
[----:B0-----:R1:W5:Y:S02]  /*fd90*/  LDL.U16 R7, [R10+-0x2] ;  /* 0xfffffe000a077983 */ /* 0x0013640000100400 */
.L_x_793:
[----:B------:R-:W-:Y:S05]  /*fda0*/  BSYNC B1 ;  /* 0x0000000000017941 */ /* 0x000fea0003800000 */
.L_x_790:
        /* <DEDUP_REMOVED lines=17> */
.L_x_796:
[----:B------:R-:W-:Y:S05]  /*fec0*/  BSYNC B2 ;  /* 0x0000000000027941 */ /* 0x000fea0003800000 */
.L_x_795:
[----:B------:R0:W-:Y:S04]  /*fed0*/  STL.U16 [R10+-0x4], R7 ;  /* 0xfffffc070a007387 */ /* 0x0001e80000100400 */
[----:B------:R-:W2:Y:S04]  /*fee0*/  LDL R15, [R8+-0x4] ;  /* 0xfffffc00080f7983 */ /* 0x000ea80000100800 */
[----:B--2---:R0:W-:Y:S04]  /*fef0*/  STL [R8+-0x8], R15 ;  /* 0xfffff80f08007387 */ /* 0x0041e80000100800 */
[----:B------:R0:W-:Y:S04]  /*ff00*/  STL.U16 [R10+-0x2], R12 ;  /* 0xfffffe0c0a007387 */ /* 0x0001e80000100400 */
[----:B------:R0:W-:Y:S02]  /*ff10*/  STL [R8+-0x4], R13 ;  /* 0xfffffc0d08007387 */ /* 0x0001e40000100800 */
.L_x_797:
[----:B------:R-:W-:Y:S05]  /*ff20*/  BSYNC B1 ;  /* 0x0000000000017941 */ /* 0x000fea0003800000 */
.L_x_794:
        /* <DEDUP_REMOVED lines=22> */
.L_x_801:
[----:B------:R-:W-:Y:S05]  /*10090*/  BSYNC B2 ;  /* 0x0000000000027941 */ /* 0x000fea0003800000 */
.L_x_800:
[----:B------:R-:W-:Y:S04]  /*100a0*/  STL.U16 [R10+-0x6], R12 ;  /* 0xfffffa0c0a007387 */ /* 0x000fe80000100400 */
[----:B------:R-:W2:Y:S04]  /*100b0*/  LDL R15, [R8+-0x8] ;  /* 0xfffff800080f7983 */ /* 0x000ea80000100800 */
[----:B--2---:R-:W-:Y:S04]  /*100c0*/  STL [R8+-0xc], R15 ;  /* 0xfffff40f08007387 */ /* 0x004fe80000100800 */
[----:B------:R0:W-:Y:S04]  /*100d0*/  STL.U16 [R10+-0x4], R7 ;  /* 0xfffffc070a007387 */ /* 0x0001e80000100400 */
[----:B------:R1:W-:Y:S04]  /*100e0*/  STL [R8+-0x8], R13 ;  /* 0xfffff80d08007387 */ /* 0x0003e80000100800 */
[----:B0-----:R1:W5:Y:S02]  /*100f0*/  LDL.U16 R7, [R10+-0x6] ;  /* 0xfffffa000a077983 */ /* 0x0013640000100400 */
.L_x_802:
[----:B------:R-:W-:Y:S05]  /*10100*/  BSYNC B1 ;  /* 0x0000000000017941 */ /* 0x000fea0003800000 */
.L_x_799:
[----:B-1----:R-:W-:Y:S02]  /*10110*/  VIADD R8, R8, 0xfffffff0 ;  /* 0xfffffff008087836 */ /* 0x002fe40000000000 */
[----:B------:R-:W-:Y:S01]  /*10120*/  VIADD R10, R10, 0xfffffff8 ;  /* 0xfffffff80a0a7836 */ /* 0x000fe20000000000 */
[----:B------:R-:W-:Y:S06]  /*10130*/  BRA `(.L_x_803) ;  /* 0xfffffff800507947 */ /* 0x000fec000383ffff */
.L_x_798:
        /* <DEDUP_REMOVED lines=98> */
.L_x_785:
[----:B------:R-:W-:Y:S05]  /*10760*/  BSYNC B0 ;  /* 0x0000000000007941 */ /* 0x000fea0003800000 */
.L_x_784:
[----:B------:R-:W-:Y:S05]  /*10770*/  WARPSYNC.ALL ;  /* 0x0000000000007948 */ /* 0x000fea0003800000 */
[----:B0-----:R-:W0:Y:S01]  /*10780*/  S2R R200, SR_TID.X ;  /* 0x0000000000c87919 */ /* 0x001e220000002100 */
[----:B------:R-:W-:Y:S01]  /*10790*/  ISETP.NE.AND P0, PT, R5, RZ, PT ;  /* 0x000000ff0500720c */ /* 0x000fe20003f05270 */
[----:B------:R-:W-:-:S12]  /*107a0*/  BSSY B0, `(.L_x_805) ;  /* 0x000006b000007945 */ /* 0x000fd80003800000 */
[----:B------:R-:W-:Y:S05]  /*107b0*/  @P0 BRA `(.L_x_806) ;  /* 0x0000000400a40947 */ /* 0x000fea0003800000 */
[----:B------:R-:W2:Y:S01]  /*107c0*/  S2R R7, SR_TID.X ;  /* 0x0000000000077919 */ /* 0x000ea20000002100 */
[----:B------:R-:W-:Y:S01]  /*107d0*/  MOV R5, 0x400 ;  /* 0x0000040000057802 */ /* 0x000fe20000000f00 */
[----:B------:R-:W3:Y:S01]  /*107e0*/  S2R R6, SR_CgaCtaId ;  /* 0x0000000000067919 */ /* 0x000ee20000008800 */
[----:B--2---:R-:W-:-:S04]  /*107f0*/  SHF.R.S32.HI R4, RZ, 0x1f, R7 ;  /* 0x0000001fff047819 */ /* 0x004fc80000011407 */
[----:B------:R-:W-:Y:S02]  /*10800*/  LEA.HI R4, R4, R7, RZ, 0x5 ;  /* 0x0000000704047211 */ /* 0x000fe400078f28ff */
[----:B---3--:R-:W-:Y:S02]  /*10810*/  LEA R5, R6, R5, 0x18 ;  /* 0x0000000506057211 */ /* 0x008fe400078ec0ff */
[----:B------:R-:W-:-:S05]  /*10820*/  SHF.R.S32.HI R4, RZ, 0x5, R4 ;  /* 0x00000005ff047819 */ /* 0x000fca0000011404 */
[----:B------:R-:W-:-:S05]  /*10830*/  IMAD R4, R4, 0x308, R5 ;  /* 0x0000030804047824 */ /* 0x000fca00078e0205 */
        /* <DEDUP_REMOVED lines=97> */
.L_x_806:
[----:B------:R-:W-:Y:S05]  /*10e50*/  BSYNC B0 ;  /* 0x0000000000007941 */ /* 0x000fea0003800000 */
.L_x_805:
[----:B------:R-:W-:Y:S01]  /*10e60*/  BAR.SYNC.DEFER_BLOCKING 0x0 ;  /* 0x0000000000007b1d */ /* 0x000fe20000010000 */
[----:B0-----:R-:W-:-:S05]  /*10e70*/  ISETP.NE.AND P2, PT, R200, RZ, PT ;  /* 0x000000ffc800720c */ /* 0x001fca0003f45270 */
[----:B------:R-:W-:Y:S08]  /*10e80*/  BSSY B0, `(.L_x_807) ;  /* 0x00001e6000007945 */ /* 0x000ff00003800000 */
[----:B------:R-:W-:Y:S05]  /*10e90*/  @P2 BRA `(.L_x_808) ;  /* 0x0000001c00902947 */ /* 0x000fea0003800000 */
[----:B------:R-:W0:Y:S01]  /*10ea0*/  S2UR UR5, SR_CgaCtaId ;  /* 0x00000000000579c3 */ /* 0x000e220000008800 */
[----:B------:R-:W-:Y:S02]  /*10eb0*/  UMOV UR4, 0x400 ;  /* 0x0000040000047882 */ /* 0x000fe40000000000 */
[----:B0-----:R-:W-:-:S09]  /*10ec0*/  ULEA UR4, UR5, UR4, 0x18 ;  /* 0x0000000405047291 */ /* 0x001fd2000f8ec03f */
[----:B--2---:R-:W0:Y:S04]  /*10ed0*/  LDS.128 R4, [UR4+0x310] ;  /* 0x00031004ff047984 */ /* 0x004e280008000c00 */
[----:B0-----:R-:W-:Y:S04]  /*10ee0*/  STL.64 [R1+0x300], R4 ;  /* 0x0003000401007387 */ /* 0x001fe80000100a00 */
[----:B------:R-:W2:Y:S04]  /*10ef0*/  LDL.64 R200, [R1+0x300] ;  /* 0x0003000001c87983 */ /* 0x000ea80000100a00 */
        /* <DEDUP_REMOVED lines=76> */
[----:B------:R-:W2:Y:S04]  /*113c0*/  LDS.128 R56, [UR4+0x4a0] ;  /* 0x0004a004ff387984 */ /* 0x000ea80008000c00 */
[----:B------:R-:W2:Y:S04]  /*113d0*/  LDS.128 R60, [UR4+0x4b0] ;  /* 0x0004b004ff3c7984 */ /* 0x000ea80008000c00 */
        /* <DEDUP_REMOVED lines=72> */
[----:B------:R-:W-:Y:S01]  /*11860*/  STL.64 [R1+0x18], R158 ;  /* 0x0000189e01007387 */ /* 0x000fe20000100a00 */
[----:B------:R-:W-:Y:S01]  /*11870*/  FSEL R3, R201, R3, P0 ;  /* 0x00000003c9037208 */ /* 0x000fe20000000000 */
[----:B------:R-:W-:Y:S02]  /*11880*/  FADD.FTZ R5, -R4, R5 ;  /* 0x0000000504057221 */ /* 0x000fe40000010100 */
[----:B------:R-:W-:Y:S02]  /*11890*/  STL.64 [R1+0x20], R156 ;  /* 0x0000209c01007387 */ /* 0x000fe40000100a00 */
[----:B------:R-:W-:-:S02]  /*118a0*/  FMUL.FTZ R5, R5, 1.4426950216293334961 ;  /* 0x3fb8aa3b05057820 */ /* 0x000fc40000410000 */
        /* <DEDUP_REMOVED lines=97> */
.L_x_827:
        /* <DEDUP_REMOVED lines=20> */
.L_x_826:
        /* <DEDUP_REMOVED lines=17> */
.L_x_811:
[----:B------:R-:W-:Y:S05]  /*12110*/  BSYNC B2 ;  /* 0x0000000000027941 */ /* 0x000fea0003800000 */
.L_x_810:
[----:B------:R-:W-:Y:S04]  /*12120*/  STL.U16 [R9], R6 ;  /* 0x0000000609007387 */ /* 0x000fe80000100400 */
[----:B------:R-:W2:Y:S04]  /*12130*/  LDL R16, [R7+0x4] ;  /* 0x0000040007107983 */ /* 0x000ea80000100800 */
[----:B--2---:R-:W-:Y:S04]  /*12140*/  STL [R7], R16 ;  /* 0x0000001007007387 */ /* 0x004fe80000100800 */
[----:B------:R0:W-:Y:S04]  /*12150*/  STL.U16 [R9+0x2], R8 ;  /* 0x0000020809007387 */ /* 0x0001e80000100400 */
[----:B------:R1:W-:Y:S04]  /*12160*/  STL [R7+0x4], R14 ;  /* 0x0000040e07007387 */ /* 0x0003e80000100800 */
[----:B0-----:R1:W5:Y:S02]  /*12170*/  LDL.U16 R8, [R9] ;  /* 0x0000000009087983 */ /* 0x0013640000100400 */
.L_x_812:
[----:B------:R-:W-:Y:S05]  /*12180*/  BSYNC B1 ;  /* 0x0000000000017941 */ /* 0x000fea0003800000 */
.L_x_809:
        /* <DEDUP_REMOVED lines=18> */
.L_x_815:
[----:B------:R-:W-:Y:S05]  /*122b0*/  BSYNC B2 ;  /* 0x0000000000027941 */ /* 0x000fea0003800000 */
.L_x_814:
[----:B------:R-:W-:Y:S04]  /*122c0*/  STL.U16 [R9+-0x2], R8 ;  /* 0xfffffe0809007387 */ /* 0x000fe80000100400 */
[----:B------:R-:W2:Y:S04]  /*122d0*/  LDL R16, [R7] ;  /* 0x0000000007107983 */ /* 0x000ea80000100800 */
[----:B--2---:R-:W-:Y:S04]  /*122e0*/  STL [R7+-0x4], R16 ;  /* 0xfffffc1007007387 */ /* 0x004fe80000100800 */
[----:B------:R0:W-:Y:S04]  /*122f0*/  STL.U16 [R9], R6 ;  /* 0x0000000609007387 */ /* 0x0001e80000100400 */
[----:B------:R1:W-:Y:S04]  /*12300*/  STL [R7], R14 ;  /* 0x0000000e07007387 */ /* 0x0003e80000100800 */
[----:B0-----:R1:W5:Y:S02]  /*12310*/  LDL.U16 R6, [R9+-0x2] ;  /* 0xfffffe0009067983 */ /* 0x0013640000100400 */
.L_x_816:
[----:B------:R-:W-:Y:S05]  /*12320*/  BSYNC B1 ;  /* 0x0000000000017941 */ /* 0x000fea0003800000 */
.L_x_813:
        /* <DEDUP_REMOVED lines=17> */
.L_x_819:
[----:B------:R-:W-:Y:S05]  /*12440*/  BSYNC B2 ;  /* 0x0000000000027941 */ /* 0x000fea0003800000 */
.L_x_818:
[----:B------:R0:W-:Y:S04]  /*12450*/  STL.U16 [R9+-0x4], R6 ;  /* 0xfffffc0609007387 */ /* 0x0001e80000100400 */
[----:B------:R-:W2:Y:S04]  /*12460*/  LDL R14, [R7+-0x4] ;  /* 0xfffffc00070e7983 */ /* 0x000ea80000100800 */
[----:B--2---:R0:W-:Y:S04]  /*12470*/  STL [R7+-0x8], R14 ;  /* 0xfffff80e07007387 */ /* 0x0041e80000100800 */
[----:B------:R0:W-:Y:S04]  /*12480*/  STL.U16 [R9+-0x2], R11 ;  /* 0xfffffe0b09007387 */ /* 0x0001e80000100400 */
[----:B------:R0:W-:Y:S02]  /*12490*/  STL [R7+-0x4], R8 ;  /* 0xfffffc0807007387 */ /* 0x0001e40000100800 */
.L_x_820:
[----:B------:R-:W-:Y:S05]  /*124a0*/  BSYNC B1 ;  /* 0x0000000000017941 */ /* 0x000fea0003800000 */
.L_x_817:
        /* <DEDUP_REMOVED lines=22> */
.L_x_824:
[----:B------:R-:W-:Y:S05]  /*12610*/  BSYNC B2 ;  /* 0x0000000000027941 */ /* 0x000fea0003800000 */
.L_x_823:
[----:B------:R-:W-:Y:S04]  /*12620*/  STL.U16 [R9+-0x6], R11 ;  /* 0xfffffa0b09007387 */ /* 0x000fe80000100400 */
[----:B------:R-:W2:Y:S04]  /*12630*/  LDL R14, [R7+-0x8] ;  /* 0xfffff800070e7983 */ /* 0x000ea80000100800 */
[----:B--2---:R-:W-:Y:S04]  /*12640*/  STL [R7+-0xc], R14 ;  /* 0xfffff40e07007387 */ /* 0x004fe80000100800 */
[----:B------:R0:W-:Y:S04]  /*12650*/  STL.U16 [R9+-0x4], R6 ;  /* 0xfffffc0609007387 */ /* 0x0001e80000100400 */
[----:B------:R1:W-:Y:S04]  /*12660*/  STL [R7+-0x8], R8 ;  /* 0xfffff80807007387 */ /* 0x0003e80000100800 */
[----:B0-----:R1:W5:Y:S02]  /*12670*/  LDL.U16 R6, [R9+-0x6] ;  /* 0xfffffa0009067983 */ /* 0x0013640000100400 */
.L_x_825:
[----:B------:R-:W-:Y:S05]  /*12680*/  BSYNC B1 ;  /* 0x0000000000017941 */ /* 0x000fea0003800000 */
.L_x_822:
[----:B-1----:R-:W-:Y:S02]  /*12690*/  VIADD R7, R7, 0xfffffff0 ;  /* 0xfffffff007077836 */ /* 0x002fe40000000000 */
[----:B------:R-:W-:Y:S01]  /*126a0*/  VIADD R9, R9, 0xfffffff8 ;  /* 0xfffffff809097836 */ /* 0x000fe20000000000 */
[----:B------:R-:W-:Y:S06]  /*126b0*/  BRA `(.L_x_826) ;  /* 0xfffffff800507947 */ /* 0x000fec000383ffff */
.L_x_821:
        /* <DEDUP_REMOVED lines=97> */
[----:B------:R-:W-:-:S07]  /*12cd0*/  IMAD.MOV.U32 R2, RZ, RZ, R4 ;  /* 0x000000ffff027224 */ /* 0x000fce00078e0004 */
.L_x_808:
[----:B------:R-:W-:Y:S05]  /*12ce0*/  BSYNC B0 ;  /* 0x0000000000007941 */ /* 0x000fea0003800000 */
.L_x_807:
[----:B------:R-:W-:Y:S05]  /*12cf0*/  WARPSYNC.ALL ;  /* 0x0000000000007948 */ /* 0x000fea0003800000 */
[----:B-----5:R0:W-:Y:S01]  /*12d00*/  STL.64 [R1+0x918], R164 ;  /* 0x000918a401007387 */ /* 0x0201e20000100a00 */
[----:B------:R-:W-:Y:S03]  /*12d10*/  BSSY B0, `(.L_x_828) ;  /* 0x00000ac000007945 */ /* 0x000fe60003800000 */
        /* <DEDUP_REMOVED lines=97> */
[----:B--2---:R-:W2:Y:S02]  /*13330*/  LDC R4, c[0x0][0x234] ;  /* 0x00008d00ff047b82 */ /* 0x004ea40000000800 */
[----:B--2---:R-:W-:-:S13]  /*13340*/  ISETP.GE.AND P0, PT, R4, 0x1, PT ;  /* 0x000000010400780c */ /* 0x004fda0003f06270 */
[----:B------:R-:W-:Y:S05]  /*13350*/  @!P0 BRA `(.L_x_830) ;  /* 0x0000000400048947 */ /* 0x000fea0003800000 */
[----:B------:R-:W-:-:S05]  /*13360*/  IMAD.SHL.U32 R4, R4, 0x2, RZ ;  /* 0x0000000204047824 */ /* 0x000fca00078e00ff */
[----:B------:R-:W-:-:S04]  /*13370*/  VIMNMX R4, R4, 0x1, !PT ;  /* 0x0000000104047848 */ /* 0x000fc80007fe0100 */
[C---:B------:R-:W-:Y:S01]  /*13380*/  LOP3.LUT R5, R4.reuse, 0x3, RZ, 0xc0, !PT ;  /* 0x0000000304057812 */ /* 0x040fe200078ec0ff */
[----:B------:R-:W-:-:S03]  /*13390*/  VIADD R6, R4, 0xffffffff ;  /* 0xffffffff04067836 */ /* 0x000fc60000000000 */
[----:B------:R-:W-:Y:S02]  /*133a0*/  ISETP.NE.AND P1, PT, R5, RZ, PT ;  /* 0x000000ff0500720c */ /* 0x000fe40003f25270 */
[----:B------:R-:W-:Y:S01]  /*133b0*/  ISETP.GE.U32.AND P0, PT, R6, 0x3, PT ;  /* 0x000000030600780c */ /* 0x000fe20003f06070 */
[----:B------:R-:W-:-:S12]  /*133c0*/  IMAD.MOV.U32 R6, RZ, RZ, RZ ;  /* 0x000000ffff067224 */ /* 0x000fd800078e00ff */
[----:B------:R-:W-:Y:S05]  /*133d0*/  @!P0 BRA `(.L_x_831) ;  /* 0x0000000000848947 */ /* 0x000fea0003800000 */
[----:B0-----:R-:W0:Y:S01]  /*133e0*/  S2R R11, SR_CgaCtaId ;  /* 0x00000000000b7919 */ /* 0x001e220000008800 */
[----:B------:R-:W-:Y:S01]  /*133f0*/  MOV R6, 0x400 ;  /* 0x0000040000067802 */ /* 0x000fe20000000f00 */
[----:B------:R-:W-:Y:S02]  /*13400*/  IMAD.IADD R4, R4, 0x1, -R5 ;  /* 0x0000000104047824 */ /* 0x000fe400078e0a05 */
[----:B------:R-:W-:Y:S02]  /*13410*/  VIADD R17, R1, 0x918 ;  /* 0x0000091801117836 */ /* 0x000fe40000000000 */
[----:B------:R-:W-:-:S05]  /*13420*/  VIADD R6, R6, 0x920 ;  /* 0x0000092006067836 */ /* 0x000fca0000000000 */
[----:B0-----:R-:W-:Y:S01]  /*13430*/  LEA R11, R11, R6, 0x18 ;  /* 0x000000060b0b7211 */ /* 0x001fe200078ec0ff */
[----:B------:R-:W-:-:S07]  /*13440*/  IMAD.MOV.U32 R6, RZ, RZ, RZ ;  /* 0x000000ffff067224 */ /* 0x000fce00078e00ff */
.L_x_832:
[C-C-:B--2---:R-:W-:Y:S02]  /*13450*/  IMAD R10, R6.reuse, 0x2, R17.reuse ;  /* 0x00000002060a7824 */ /* 0x144fe400078e0211 */
[----:B------:R-:W-:-:S03]  /*13460*/  IMAD R7, R6, 0x4, R17 ;  /* 0x0000000406077824 */ /* 0x000fc600078e0211 */
[----:B------:R-:W2:Y:S04]  /*13470*/  LDL.64 R14, [R10+0x200] ;  /* 0x000200000a0e7983 */ /* 0x000ea80000100a00 */
[----:B------:R-:W4:Y:S04]  /*13480*/  LDL.64 R8, [R7] ;  /* 0x0000000007087983 */ /* 0x000f280000100a00 */
[----:B------:R-:W5:Y:S01]  /*13490*/  LDL.64 R18, [R7+0x8] ;  /* 0x0000080007127983 */ /* 0x000f620000100a00 */
[----:B------:R-:W-:Y:S02]  /*134a0*/  IMAD R13, R6, 0x4, R11 ;  /* 0x00000004060d7824 */ /* 0x000fe400078e020b */
[----:B------:R-:W-:-:S05]  /*134b0*/  VIADD R4, R4, 0xfffffffc ;  /* 0xfffffffc04047836 */ /* 0x000fca0000000000 */
[----:B------:R-:W-:Y:S01]  /*134c0*/  ISETP.NE.AND P0, PT, R4, RZ, PT ;  /* 0x000000ff0400720c */ /* 0x000fe20003f05270 */
[----:B------:R-:W-:Y:S02]  /*134d0*/  VIADD R6, R6, 0x4 ;  /* 0x0000000406067836 */ /* 0x000fe40000000000 */
[--C-:B--2---:R-:W-:Y:S02]  /*134e0*/  HADD2.F32 R12, -RZ, R14.reuse.H0_H0 ;  /* 0x2000000eff0c7230 */ /* 0x104fe40000004100 */
[----:B------:R-:W-:Y:S02]  /*134f0*/  HADD2.F32 R14, -RZ, R14.H1_H1 ;  /* 0x3000000eff0e7230 */ /* 0x000fe40000004100 */
[C---:B----4-:R-:W-:Y:S02]  /*13500*/  IMAD.IADD R8, R0.reuse, 0x1, R8 ;  /* 0x0000000100087824 */ /* 0x050fe400078e0208 */
[C---:B------:R-:W-:Y:S02]  /*13510*/  IMAD.IADD R16, R0.reuse, 0x1, R9 ;  /* 0x0000000100107824 */ /* 0x040fe400078e0209 */
[----:B-----5:R-:W-:-:S02]  /*13520*/  IMAD.IADD R18, R0, 0x1, R18 ;  /* 0x0000000100127824 */ /* 0x020fc400078e0212 */
[----:B------:R-:W-:Y:S02]  /*13530*/  IMAD.IADD R20, R0, 0x1, R19 ;  /* 0x0000000100147824 */ /* 0x000fe400078e0213 */
[--C-:B------:R-:W-:Y:S02]  /*13540*/  HADD2.F32 R10, -RZ, R15.reuse.H0_H0 ;  /* 0x2000000fff0a7230 */ /* 0x100fe40000004100 */
[----:B------:R-:W-:Y:S01]  /*13550*/  HADD2.F32 R22, -RZ, R15.H1_H1 ;  /* 0x3000000fff167230 */ /* 0x000fe20000004100 */
        /* <DEDUP_REMOVED lines=8> */
[----:B------:R-:W-:Y:S05]  /*135e0*/  @P0 BRA `(.L_x_832) ;  /* 0xfffffffc00980947 */ /* 0x000fea000383ffff */
.L_x_831:
[----:B------:R-:W-:Y:S05]  /*135f0*/  @!P1 BRA `(.L_x_830) ;  /* 0x00000000005c9947 */ /* 0x000fea0003800000 */
[----:B0-----:R-:W0:Y:S01]  /*13600*/  S2R R9, SR_CgaCtaId ;  /* 0x0000000000097919 */ /* 0x001e220000008800 */
[----:B------:R-:W-:Y:S01]  /*13610*/  MOV R4, 0x400 ;  /* 0x0000040000047802 */ /* 0x000fe20000000f00 */
[----:B------:R-:W-:-:S04]  /*13620*/  VIADD R7, R1, 0x910 ;  /* 0x0000091001077836 */ /* 0x000fc80000000000 */
[----:B------:R-:W-:-:S05]  /*13630*/  VIADD R4, R4, 0x920 ;  /* 0x0000092004047836 */ /* 0x000fca0000000000 */
[----:B0-----:R-:W-:Y:S01]  /*13640*/  LEA R9, R9, R4, 0x18 ;  /* 0x0000000409097211 */ /* 0x001fe200078ec0ff */
[C-C-:B------:R-:W-:Y:S02]  /*13650*/  IMAD R4, R6.reuse, 0x2, R7.reuse ;  /* 0x0000000206047824 */ /* 0x140fe400078e0207 */
[C---:B------:R-:W-:Y:S02]  /*13660*/  IMAD R7, R6.reuse, 0x4, R7 ;  /* 0x0000000406077824 */ /* 0x040fe400078e0207 */
[----:B------:R-:W-:Y:S02]  /*13670*/  IMAD R6, R6, 0x4, R9 ;  /* 0x0000000406067824 */ /* 0x000fe400078e0209 */
[----:B--2---:R-:W-:Y:S02]  /*13680*/  VIADD R10, R4, 0x208 ;  /* 0x00000208040a7836 */ /* 0x004fe40000000000 */
[----:B------:R-:W-:Y:S02]  /*13690*/  VIADD R8, R7, 0x8 ;  /* 0x0000000807087836 */ /* 0x000fe40000000000 */
[----:B------:R-:W-:-:S07]  /*136a0*/  VIADD R6, R6, 0x200 ;  /* 0x0000020006067836 */ /* 0x000fce0000000000 */
.L_x_833:
[----:B------:R0:W2:Y:S04]  /*136b0*/  LDL R7, [R8] ;  /* 0x0000000008077983 */ /* 0x0000a80000100800 */
[----:B------:R4:W5:Y:S01]  /*136c0*/  LDL.U16 R4, [R10] ;  /* 0x000000000a047983 */ /* 0x0009620000100400 */
[----:B------:R-:W-:Y:S02]  /*136d0*/  VIADD R5, R5, 0xffffffff ;  /* 0xffffffff05057836 */ /* 0x000fe40000000000 */
[----:B0-----:R-:W-:-:S03]  /*136e0*/  VIADD R8, R8, 0x4 ;  /* 0x0000000408087836 */ /* 0x001fc60000000000 */
[----:B------:R-:W-:Y:S01]  /*136f0*/  ISETP.NE.AND P0, PT, R5, RZ, PT ;  /* 0x000000ff0500720c */ /* 0x000fe20003f05270 */
[----:B----4-:R-:W-:Y:S02]  /*13700*/  VIADD R10, R10, 0x2 ;  /* 0x000000020a0a7836 */ /* 0x010fe40000000000 */
[----:B--2---:R-:W-:Y:S02]  /*13710*/  IMAD.IADD R7, R0, 0x1, R7 ;  /* 0x0000000100077824 */ /* 0x004fe400078e0207 */
[----:B-----5:R-:W-:-:S03]  /*13720*/  HADD2.F32 R9, -RZ, R4.H0_H0 ;  /* 0x20000004ff097230 */ /* 0x020fc60000004100 */
[----:B------:R-:W-:Y:S04]  /*13730*/  STS [R6+-0x200], R7 ;  /* 0xfffe000706007388 */ /* 0x000fe80000000800 */
[----:B------:R0:W-:Y:S02]  /*13740*/  STS [R6], R9 ;  /* 0x0000000906007388 */ /* 0x0001e40000000800 */
[----:B0-----:R-:W-:Y:S01]  /*13750*/  VIADD R6, R6, 0x4 ;  /* 0x0000000406067836 */ /* 0x001fe20000000000 */
[----:B------:R-:W-:Y:S06]  /*13760*/  @P0 BRA `(.L_x_833) ;  /* 0xfffffffc00d00947 */ /* 0x000fec000383ffff */
.L_x_830:
[----:B------:R-:W4:Y:S01]  /*13770*/  S2UR UR5, SR_CgaCtaId ;  /* 0x00000000000579c3 */ /* 0x000f220000008800 */
[----:B------:R-:W-:Y:S01]  /*13780*/  UMOV UR4, 0x400 ;  /* 0x0000040000047882 */ /* 0x000fe20000000000 */
[----:B------:R-:W-:Y:S02]  /*13790*/  IMAD.MOV.U32 R4, RZ, RZ, R3 ;  /* 0x000000ffff047224 */ /* 0x000fe400078e0003 */
[----:B------:R-:W-:Y:S01]  /*137a0*/  IMAD.MOV.U32 R5, RZ, RZ, R2 ;  /* 0x000000ffff057224 */ /* 0x000fe200078e0002 */
[----:B----4-:R-:W-:-:S09]  /*137b0*/  ULEA UR4, UR5, UR4, 0x18 ;  /* 0x0000000405047291 */ /* 0x010fd2000f8ec03f */
[----:B------:R4:W-:Y:S03]  /*137c0*/  STS.64 [UR4+0xd20], R4 ;  /* 0x000d2004ff007988 */ /* 0x0009e60008000a04 */
.L_x_829:
[----:B------:R-:W-:Y:S05]  /*137d0*/  BSYNC B0 ;  /* 0x0000000000007941 */ /* 0x000fea0003800000 */
.L_x_828:
[----:B------:R-:W5:Y:S01]  /*137e0*/  S2R R7, SR_TID.X ;  /* 0x0000000000077919 */ /* 0x000f620000002100 */
[----:B------:R-:W-:Y:S01]  /*137f0*/  BAR.SYNC.DEFER_BLOCKING 0x0 ;  /* 0x0000000000007b1d */ /* 0x000fe20000010000 */
[----:B-----5:R-:W-:-:S13]  /*13800*/  ISETP.GT.AND P0, PT, R7, 0x101, PT ;  /* 0x000001010700780c */ /* 0x020fda0003f04270 */
[----:B------:R-:W-:Y:S05]  /*13810*/  @P0 EXIT ;  /* 0x000000000000094d */ /* 0x000fea0003800000 */
[----:B--2-4-:R-:W2:Y:S01]  /*13820*/  S2R R4, SR_CTAID.X ;  /* 0x0000000000047919 */ /* 0x014ea20000002500 */
[----:B------:R-:W2:Y:S01]  /*13830*/  S2UR UR4, SR_CTAID.Y ;  /* 0x00000000000479c3 */ /* 0x000ea20000002600 */
[C---:B------:R-:W-:Y:S01]  /*13840*/  VIMNMX R0, R7.reuse, 0xc2, !PT ;  /* 0x000000c207007848 */ /* 0x040fe20007fe0100 */
[----:B------:R-:W-:Y:S03]  /*13850*/  BSSY B0, `(.L_x_834) ;  /* 0x0000019000007945 */ /* 0x000fe60003800000 */
[----:B------:R-:W-:-:S03]  /*13860*/  IADD3 R0, -R7, 0x3f, R0 ;  /* 0x0000003f07007810 */ /* 0x000fc60007ffe100 */
[----:B0-----:R-:W2:Y:S01]  /*13870*/  LDC R3, c[0x0][0x10] ;  /* 0x00000400ff037b82 */ /* 0x001ea20000000800 */
[C---:B------:R-:W-:Y:S02]  /*13880*/  LEA.HI R2, R0.reuse, 0x1, RZ, 0x1a ;  /* 0x0000000100027811 */ /* 0x040fe400078fd0ff */
[----:B------:R-:W-:Y:S02]  /*13890*/  ISETP.GE.U32.AND P1, PT, R0, 0xc0, PT ;  /* 0x000000c00000780c */ /* 0x000fe40003f26070 */
[----:B------:R-:W-:Y:S01]  /*138a0*/  LOP3.LUT P0, R2, R2, 0x3, RZ, 0xc0, !PT ;  /* 0x0000000302027812 */ /* 0x000fe2000780c0ff */
[----:B--2---:R-:W-:-:S12]  /*138b0*/  IMAD R0, R4, R3, UR4 ;  /* 0x0000000404007e24 */ /* 0x004fd8000f8e0203 */
[----:B------:R-:W-:Y:S05]  /*138c0*/  @!P0 BRA `(.L_x_835) ;  /* 0x0000000000448947 */ /* 0x000fea0003800000 */
[----:B------:R-:W0:Y:S01]  /*138d0*/  S2UR UR5, SR_CgaCtaId ;  /* 0x00000000000579c3 */ /* 0x000e220000008800 */
[----:B------:R-:W-:Y:S01]  /*138e0*/  UMOV UR4, 0x400 ;  /* 0x0000040000047882 */ /* 0x000fe20000000000 */
[----:B------:R-:W-:Y:S01]  /*138f0*/  IMAD.MOV.U32 R6, RZ, RZ, R2 ;  /* 0x000000ffff067224 */ /* 0x000fe200078e0002 */
[----:B------:R-:W-:Y:S01]  /*13900*/  UIADD3 UR4, UR4, 0x920, URZ ;  /* 0x0000092004047890 */ /* 0x000fe2000fffe03f */
[----:B------:R-:W-:-:S04]  /*13910*/  IMAD R9, R0, 0x102, R7 ;  /* 0x0000010200097824 */ /* 0x000fc800078e0207 */
[----:B------:R-:W2:Y:S01]  /*13920*/  LDC.64 R4, c[0x0][0x228] ;  /* 0x00008a00ff047b82 */ /* 0x000ea20000000a00 */
[----:B0-----:R-:W-:-:S06]  /*13930*/  ULEA UR4, UR5, UR4, 0x18 ;  /* 0x0000000405047291 */ /* 0x001fcc000f8ec03f */
[----:B------:R-:W-:-:S07]  /*13940*/  LEA R8, R7, UR4, 0x2 ;  /* 0x0000000407087c11 */ /* 0x000fce000f8e10ff */
.L_x_836:
[----:B0-----:R0:W4:Y:S01]  /*13950*/  LDS R11, [R8] ;  /* 0x00000000080b7984 */ /* 0x0011220000000800 */
[----:B--2---:R-:W-:-:S04]  /*13960*/  IMAD.WIDE.U32 R2, R9, 0x4, R4 ;  /* 0x0000000409027825 */ /* 0x004fc800078e0004 */
[----:B------:R-:W-:Y:S02]  /*13970*/  VIADD R6, R6, 0xffffffff ;  /* 0xffffffff06067836 */ /* 0x000fe40000000000 */
[----:B------:R-:W-:Y:S02]  /*13980*/  VIADD R7, R7, 0x40 ;  /* 0x0000004007077836 */ /* 0x000fe40000000000 */
[----:B------:R-:W-:Y:S01]  /*13990*/  VIADD R9, R9, 0x40 ;  /* 0x0000004009097836 */ /* 0x000fe20000000000 */
[----:B------:R-:W-:Y:S01]  /*139a0*/  ISETP.NE.AND P0, PT, R6, RZ, PT ;  /* 0x000000ff0600720c */ /* 0x000fe20003f05270 */
[----:B0-----:R-:W-:Y:S01]  /*139b0*/  VIADD R8, R8, 0x100 ;  /* 0x0000010008087836 */ /* 0x001fe20000000000 */
[----:B----4-:R0:W-:Y:S11]  /*139c0*/  STG.E desc[UR6][R2.64], R11 ;  /* 0x0000000b02007986 */ /* 0x0101f6000c101906 */
[----:B------:R-:W-:Y:S05]  /*139d0*/  @P0 BRA `(.L_x_836) ;  /* 0xfffffffc00dc0947 */ /* 0x000fea000383ffff */
.L_x_835:
[----:B------:R-:W-:Y:S05]  /*139e0*/  BSYNC B0 ;  /* 0x0000000000007941 */ /* 0x000fea0003800000 */
.L_x_834:
[----:B------:R-:W-:Y:S05]  /*139f0*/  @!P1 EXIT ;  /* 0x000000000000994d */ /* 0x000fea0003800000 */
[----:B------:R-:W2:Y:S01]  /*13a00*/  S2UR UR5, SR_CgaCtaId ;  /* 0x00000000000579c3 */ /* 0x000ea20000008800 */
[----:B------:R-:W-:Y:S01]  /*13a10*/  VIADD R18, R7, 0xffffff00 ;  /* 0xffffff0007127836 */ /* 0x000fe20000000000 */
[----:B------:R-:W-:Y:S01]  /*13a20*/  UMOV UR4, 0x400 ;  /* 0x0000040000047882 */ /* 0x000fe20000000000 */
[----:B------:R-:W-:Y:S01]  /*13a30*/  IMAD R19, R0, 0x102, R7 ;  /* 0x0000010200137824 */ /* 0x000fe200078e0207 */
[----:B------:R-:W-:Y:S01]  /*13a40*/  UIADD3 UR4, UR4, 0x920, URZ ;  /* 0x0000092004047890 */ /* 0x000fe2000fffe03f */
[----:B------:R-:W-:Y:S01]  /*13a50*/  BSSY B0, `(.L_x_837) ;  /* 0x000004f000007945 */ /* 0x000fe20003800000 */
[----:B0-----:R-:W-:Y:S01]  /*13a60*/  IADD3 R2, -R18, 0x2, RZ ;  /* 0x0000000212027810 */ /* 0x001fe20007ffe1ff */
[----:B------:R-:W-:Y:S01]  /*13a70*/  VIADD R21, R19, 0xc0 ;  /* 0x000000c013157836 */ /* 0x000fe20000000000 */
[----:B------:R-:W-:Y:S02]  /*13a80*/  PLOP3.LUT P0, PT, PT, PT, PT, 0x80, 0x0 ;  /* 0x000000000000781c */ /* 0x000fe40003f0f070 */
[----:B------:R-:W-:Y:S01]  /*13a90*/  ISETP.GT.AND P1, PT, R2, 0x300, PT ;  /* 0x000003000200780c */ /* 0x000fe20003f24270 */
[----:B--2---:R-:W-:-:S06]  /*13aa0*/  ULEA UR4, UR5, UR4, 0x18 ;  /* 0x0000000405047291 */ /* 0x004fcc000f8ec03f */
[----:B------:R-:W-:-:S05]  /*13ab0*/  LEA R7, R7, UR4, 0x2 ;  /* 0x0000000407077c11 */ /* 0x000fca000f8e10ff */
[----:B------:R-:W-:Y:S01]  /*13ac0*/  VIADD R0, R7, 0x200 ;  /* 0x0000020007007836 */ /* 0x000fe20000000000 */
[----:B------:R-:W-:Y:S06]  /*13ad0*/  @!P1 BRA `(.L_x_838) ;  /* 0x0000000400189947 */ /* 0x000fec0003800000 */
[----:B------:R-:W0:Y:S01]  /*13ae0*/  LDC.64 R14, c[0x0][0x228] ;  /* 0x00008a00ff0e7b82 */ /* 0x000e220000000a00 */
[----:B------:R-:W-:-:S13]  /*13af0*/  PLOP3.LUT P0, PT, PT, PT, PT, 0x8, 0x0 ;  /* 0x000000000000781c */ /* 0x000fda0003f0e170 */
.L_x_839:
[----:B----4-:R-:W2:Y:S01]  /*13b00*/  LDS R7, [R0+-0x200] ;  /* 0xfffe000000077984 */ /* 0x010ea20000000800 */
[----:B0-----:R-:W-:-:S03]  /*13b10*/  IMAD.WIDE.U32 R2, R19, 0x4, R14 ;  /* 0x0000000413027825 */ /* 0x001fc600078e000e */
[----:B------:R-:W0:Y:S01]  /*13b20*/  LDS R17, [R0+-0x100] ;  /* 0xffff000000117984 */ /* 0x000e220000000800 */
[C---:B------:R-:W-:Y:S02]  /*13b30*/  VIADD R5, R21.reuse, 0xffffff80 ;  /* 0xffffff8015057836 */ /* 0x040fe40000000000 */
[----:B------:R-:W-:Y:S01]  /*13b40*/  VIADD R9, R21, 0xffffffc0 ;  /* 0xffffffc015097836 */ /* 0x000fe20000000000 */
[----:B------:R-:W4:Y:S01]  /*13b50*/  LDS R23, [R0] ;  /* 0x0000000000177984 */ /* 0x000f220000000800 */
[----:B------:R-:W-:Y:S02]  /*13b60*/  VIADD R11, R19, 0x100 ;  /* 0x00000100130b7836 */ /* 0x000fe40000000000 */
[----:B------:R-:W-:Y:S01]  /*13b70*/  VIADD R13, R21, 0x80 ;  /* 0x00000080150d7836 */ /* 0x000fe20000000000 */
[----:B------:R-:W5:Y:S01]  /*13b80*/  LDS R25, [R0+0x100] ;  /* 0x0001000000197984 */ /* 0x000f620000000800 */
[----:B------:R-:W-:-:S03]  /*13b90*/  IMAD.WIDE.U32 R4, R5, 0x4, R14 ;  /* 0x0000000405047825 */ /* 0x000fc600078e000e */
[----:B------:R-:W1:Y:S01]  /*13ba0*/  LDS R29, [R0+0x200] ;  /* 0x00020000001d7984 */ /* 0x000e620000000800 */
[----:B------:R-:W-:Y:S02]  /*13bb0*/  VIADD R27, R21, 0x100 ;  /* 0x00000100151b7836 */ /* 0x000fe40000000000 */
[----:B------:R-:W-:Y:S01]  /*13bc0*/  VIADD R37, R19, 0x200 ;  /* 0x0000020013257836 */ /* 0x000fe20000000000 */
[----:B------:R-:W3:Y:S01]  /*13bd0*/  LDS R31, [R0+0x300] ;  /* 0x00030000001f7984 */ /* 0x000ee20000000800 */
[C---:B------:R-:W-:Y:S02]  /*13be0*/  VIADD R43, R21.reuse, 0x180 ;  /* 0x00000180152b7836 */ /* 0x040fe40000000000 */
[----:B------:R-:W-:Y:S01]  /*13bf0*/  VIADD R47, R21, 0x1c0 ;  /* 0x000001c0152f7836 */ /* 0x000fe20000000000 */
[----:B------:R-:W3:Y:S01]  /*13c00*/  LDS R33, [R0+0x400] ;  /* 0x0004000000217984 */ /* 0x000ee20000000800 */
[----:B------:R-:W-:-:S03]  /*13c10*/  VIADD R18, R18, 0x400 ;  /* 0x0000040012127836 */ /* 0x000fc60000000000 */
[----:B------:R-:W3:Y:S02]  /*13c20*/  LDS R35, [R0+0x500] ;  /* 0x0005000000237984 */ /* 0x000ee40000000800 */
[----:B------:R-:W-:Y:S02]  /*13c30*/  ISETP.GE.AND P1, PT, R18, -0x2fe, PT ;  /* 0xfffffd021200780c */ /* 0x000fe40003f26270 */
[----:B------:R-:W3:Y:S04]  /*13c40*/  LDS R39, [R0+0x600] ;  /* 0x0006000000277984 */ /* 0x000ee80000000800 */
[----:B------:R-:W3:Y:S04]  /*13c50*/  LDS R41, [R0+0x700] ;  /* 0x0007000000297984 */ /* 0x000ee80000000800 */
[----:B------:R-:W3:Y:S04]  /*13c60*/  LDS R45, [R0+0x800] ;  /* 0x00080000002d7984 */ /* 0x000ee80000000800 */
[----:B------:R-:W3:Y:S04]  /*13c70*/  LDS R49, [R0+0x900] ;  /* 0x0009000000317984 */ /* 0x000ee80000000800 */
[----:B------:R-:W3:Y:S04]  /*13c80*/  LDS R51, [R0+0xa00] ;  /* 0x000a000000337984 */ /* 0x000ee80000000800 */
[----:B------:R-:W3:Y:S04]  /*13c90*/  LDS R53, [R0+0xb00] ;  /* 0x000b000000357984 */ /* 0x000ee80000000800 */
[----:B------:R-:W3:Y:S04]  /*13ca0*/  LDS R55, [R0+0xc00] ;  /* 0x000c000000377984 */ /* 0x000ee80000000800 */
[----:B------:R4:W3:Y:S04]  /*13cb0*/  LDS R57, [R0+0xd00] ;  /* 0x000d000000397984 */ /* 0x0008e80000000800 */
[----:B--2---:R2:W-:Y:S04]  /*13cc0*/  STG.E desc[UR6][R2.64], R7 ;  /* 0x0000000702007986 */ /* 0x0045e8000c101906 */
[----:B0-----:R0:W-:Y:S01]  /*13cd0*/  STG.E desc[UR6][R4.64], R17 ;  /* 0x0000001104007986 */ /* 0x0011e2000c101906 */
[----:B----4-:R-:W-:-:S02]  /*13ce0*/  VIADD R0, R0, 0x1000 ;  /* 0x0000100000007836 */ /* 0x010fc40000000000 */
[----:B--2---:R-:W-:-:S04]  /*13cf0*/  IMAD.WIDE.U32 R2, R9, 0x4, R14 ;  /* 0x0000000409027825 */ /* 0x004fc800078e000e */
[--C-:B------:R-:W-:Y:S01]  /*13d00*/  IMAD.WIDE.U32 R6, R21, 0x4, R14.reuse ;  /* 0x0000000415067825 */ /* 0x100fe200078e000e */
[----:B------:R2:W-:Y:S03]  /*13d10*/  STG.E desc[UR6][R2.64], R23 ;  /* 0x0000001702007986 */ /* 0x0005e6000c101906 */
[--C-:B------:R-:W-:Y:S01]  /*13d20*/  IMAD.WIDE.U32 R8, R11, 0x4, R14.reuse ;  /* 0x000000040b087825 */ /* 0x100fe200078e000e */
[----:B-----5:R-:W-:Y:S03]  /*13d30*/  STG.E desc[UR6][R6.64], R25 ;  /* 0x0000001906007986 */ /* 0x020fe6000c101906 */
[--C-:B------:R-:W-:Y:S01]  /*13d40*/  IMAD.WIDE.U32 R10, R13, 0x4, R14.reuse ;  /* 0x000000040d0a7825 */ /* 0x100fe200078e000e */
[----:B-1----:R-:W-:Y:S03]  /*13d50*/  STG.E desc[UR6][R8.64], R29 ;  /* 0x0000001d08007986 */ /* 0x002fe6000c101906 */
[----:B------:R-:W-:Y:S01]  /*13d60*/  VIADD R13, R21, 0xc0 ;  /* 0x000000c0150d7836 */ /* 0x000fe20000000000 */
[----:B---3--:R1:W-:Y:S01]  /*13d70*/  STG.E desc[UR6][R10.64], R31 ;  /* 0x0000001f0a007986 */ /* 0x0083e2000c101906 */
[----:B0-----:R-:W-:-:S04]  /*13d80*/  IMAD.WIDE.U32 R4, R27, 0x4, R14 ;  /* 0x000000041b047825 */ /* 0x001fc800078e000e */
[----:B------:R-:W-:-:S04]  /*13d90*/  IMAD.WIDE.U32 R12, R13, 0x4, R14 ;  /* 0x000000040d0c7825 */ /* 0x000fc800078e000e */
[--C-:B--2---:R-:W-:Y:S01]  /*13da0*/  IMAD.WIDE.U32 R2, R37, 0x4, R14.reuse ;  /* 0x0000000425027825 */ /* 0x104fe200078e000e */
[----:B------:R0:W-:Y:S03]  /*13db0*/  STG.E desc[UR6][R12.64], R33 ;  /* 0x000000210c007986 */ /* 0x0001e6000c101906 */
[----:B-1----:R-:W-:Y:S01]  /*13dc0*/  VIADD R11, R21, 0x200 ;  /* 0x00000200150b7836 */ /* 0x002fe20000000000 */
[----:B------:R1:W-:Y:S01]  /*13dd0*/  STG.E desc[UR6][R4.64], R35 ;  /* 0x0000002304007986 */ /* 0x0003e2000c101906 */
[----:B------:R-:W-:Y:S02]  /*13de0*/  VIADD R23, R19, 0x300 ;  /* 0x0000030013177836 */ /* 0x000fe40000000000 */
[--C-:B------:R-:W-:Y:S01]  /*13df0*/  IMAD.WIDE.U32 R6, R43, 0x4, R14.reuse ;  /* 0x000000042b067825 */ /* 0x100fe200078e000e */
[----:B------:R2:W-:Y:S03]  /*13e00*/  STG.E desc[UR6][R2.64], R39 ;  /* 0x0000002702007986 */ /* 0x0005e6000c101906 */
[----:B------:R-:W-:Y:S01]  /*13e10*/  VIADD R25, R21, 0x280 ;  /* 0x0000028015197836 */ /* 0x000fe20000000000 */
[----:B------:R3:W-:Y:S01]  /*13e20*/  STG.E desc[UR6][R6.64], R41 ;  /* 0x0000002906007986 */ /* 0x0007e2000c101906 */
[----:B------:R-:W-:-:S04]  /*13e30*/  IMAD.WIDE.U32 R8, R47, 0x4, R14 ;  /* 0x000000042f087825 */ /* 0x000fc800078e000e */
[C---:B------:R-:W-:Y:S01]  /*13e40*/  VIADD R27, R21.reuse, 0x2c0 ;  /* 0x000002c0151b7836 */ /* 0x040fe20000000000 */
[----:B------:R4:W-:Y:S01]  /*13e50*/  STG.E desc[UR6][R8.64], R45 ;  /* 0x0000002d08007986 */ /* 0x0009e2000c101906 */
[----:B------:R-:W-:Y:S02]  /*13e60*/  VIADD R17, R21, 0x300 ;  /* 0x0000030015117836 */ /* 0x000fe40000000000 */
[----:B------:R-:W-:-:S04]  /*13e70*/  IMAD.WIDE.U32 R10, R11, 0x4, R14 ;  /* 0x000000040b0a7825 */ /* 0x000fc800078e000e */
[--C-:B0-----:R-:W-:Y:S01]  /*13e80*/  IMAD.WIDE.U32 R12, R23, 0x4, R14.reuse ;  /* 0x00000004170c7825 */ /* 0x101fe200078e000e */
[----:B------:R4:W-:Y:S03]  /*13e90*/  STG.E desc[UR6][R10.64], R49 ;  /* 0x000000310a007986 */ /* 0x0009e6000c101906 */
[--C-:B-1----:R-:W-:Y:S01]  /*13ea0*/  IMAD.WIDE.U32 R4, R25, 0x4, R14.reuse ;  /* 0x0000000419047825 */ /* 0x102fe200078e000e */
[----:B------:R4:W-:Y:S03]  /*13eb0*/  STG.E desc[UR6][R12.64], R51 ;  /* 0x000000330c007986 */ /* 0x0009e6000c101906 */
[--C-:B--2---:R-:W-:Y:S01]  /*13ec0*/  IMAD.WIDE.U32 R2, R27, 0x4, R14.reuse ;  /* 0x000000041b027825 */ /* 0x104fe200078e000e */
[----:B------:R4:W-:Y:S03]  /*13ed0*/  STG.E desc[UR6][R4.64], R53 ;  /* 0x0000003504007986 */ /* 0x0009e6000c101906 */
[----:B---3--:R-:W-:Y:S01]  /*13ee0*/  IMAD.WIDE.U32 R6, R17, 0x4, R14 ;  /* 0x0000000411067825 */ /* 0x008fe200078e000e */
[----:B------:R4:W-:Y:S03]  /*13ef0*/  STG.E desc[UR6][R2.64], R55 ;  /* 0x0000003702007986 */ /* 0x0009e6000c101906 */
[----:B------:R-:W-:Y:S01]  /*13f00*/  VIADD R21, R21, 0x400 ;  /* 0x0000040015157836 */ /* 0x000fe20000000000 */
[----:B------:R4:W-:Y:S01]  /*13f10*/  STG.E desc[UR6][R6.64], R57 ;  /* 0x0000003906007986 */ /* 0x0009e2000c101906 */
[----:B------:R-:W-:Y:S01]  /*13f20*/  VIADD R19, R19, 0x400 ;  /* 0x0000040013137836 */ /* 0x000fe20000000000 */
[----:B------:R-:W-:Y:S06]  /*13f30*/  @!P1 BRA `(.L_x_839) ;  /* 0xfffffff800f09947 */ /* 0x000fec000383ffff */
.L_x_838:
[----:B------:R-:W-:Y:S05]  /*13f40*/  BSYNC B0 ;  /* 0x0000000000007941 */ /* 0x000fea0003800000 */
.L_x_837:
[----:B----4-:R-:W-:Y:S01]  /*13f50*/  IADD3 R2, -R18, 0x2, RZ ;  /* 0x0000000212027810 */ /* 0x010fe20007ffe1ff */
[----:B------:R-:W-:Y:S03]  /*13f60*/  BSSY B0, `(.L_x_840) ;  /* 0x0000027000007945 */ /* 0x000fe60003800000 */
[----:B------:R-:W-:-:S13]  /*13f70*/  ISETP.GT.AND P1, PT, R2, 0x100, PT ;  /* 0x000001000200780c */ /* 0x000fda0003f24270 */
[----:B------:R-:W-:Y:S05]  /*13f80*/  @!P1 BRA `(.L_x_841) ;  /* 0x0000000000909947 */ /* 0x000fea0003800000 */
[----:B------:R-:W0:Y:S01]  /*13f90*/  LDS R23, [R0+-0x200] ;  /* 0xfffe000000177984 */ /* 0x000e220000000800 */
[----:B------:R-:W2:Y:S01]  /*13fa0*/  LDC.64 R16, c[0x0][0x228] ;  /* 0x00008a00ff107b82 */ /* 0x000ea20000000a00 */
[C---:B------:R-:W-:Y:S01]  /*13fb0*/  VIADD R5, R21.reuse, 0xffffff80 ;  /* 0xffffff8015057836 */ /* 0x040fe20000000000 */
[----:B------:R-:W-:Y:S01]  /*13fc0*/  PLOP3.LUT P0, PT, PT, PT, PT, 0x8, 0x0 ;  /* 0x000000000000781c */ /* 0x000fe20003f0e170 */
[----:B------:R-:W4:Y:S01]  /*13fd0*/  LDS R25, [R0+-0x100] ;  /* 0xffff000000197984 */ /* 0x000f220000000800 */
[----:B------:R-:W-:Y:S02]  /*13fe0*/  VIADD R7, R21, 0xffffffc0 ;  /* 0xffffffc015077836 */ /* 0x000fe40000000000 */
[----:B------:R-:W-:Y:S01]  /*13ff0*/  VIADD R11, R19, 0x100 ;  /* 0x00000100130b7836 */ /* 0x000fe20000000000 */
[----:B------:R-:W5:Y:S01]  /*14000*/  LDS R27, [R0] ;  /* 0x00000000001b7984 */ /* 0x000f620000000800 */
[C---:B------:R-:W-:Y:S02]  /*14010*/  VIADD R13, R21.reuse, 0x80 ;  /* 0x00000080150d7836 */ /* 0x040fe40000000000 */
[C---:B------:R-:W-:Y:S01]  /*14020*/  VIADD R15, R21.reuse, 0xc0 ;  /* 0x000000c0150f7836 */ /* 0x040fe20000000000 */
[----:B------:R-:W1:Y:S01]  /*14030*/  LDS R29, [R0+0x100] ;  /* 0x00010000001d7984 */ /* 0x000e620000000800 */
[----:B------:R-:W-:-:S02]  /*14040*/  VIADD R31, R21, 0x100 ;  /* 0x00000100151f7836 */ /* 0x000fc40000000000 */
[----:B------:R-:W-:Y:S01]  /*14050*/  VIADD R18, R18, 0x200 ;  /* 0x0000020012127836 */ /* 0x000fe20000000000 */
[----:B------:R-:W3:Y:S04]  /*14060*/  LDS R33, [R0+0x200] ;  /* 0x0002000000217984 */ /* 0x000ee80000000800 */
[----:B------:R-:W3:Y:S04]  /*14070*/  LDS R35, [R0+0x300] ;  /* 0x0003000000237984 */ /* 0x000ee80000000800 */
[----:B------:R-:W3:Y:S01]  /*14080*/  LDS R37, [R0+0x400] ;  /* 0x0004000000257984 */ /* 0x000ee20000000800 */
[----:B--2---:R-:W-:-:S03]  /*14090*/  IMAD.WIDE.U32 R2, R19, 0x4, R16 ;  /* 0x0000000413027825 */ /* 0x004fc600078e0010 */
[----:B------:R2:W2:Y:S01]  /*140a0*/  LDS R39, [R0+0x500] ;  /* 0x0005000000277984 */ /* 0x0004a20000000800 */
[----:B------:R-:W-:-:S04]  /*140b0*/  IMAD.WIDE.U32 R4, R5, 0x4, R16 ;  /* 0x0000000405047825 */ /* 0x000fc800078e0010 */
[----:B------:R-:W-:-:S04]  /*140c0*/  IMAD.WIDE.U32 R6, R7, 0x4, R16 ;  /* 0x0000000407067825 */ /* 0x000fc800078e0010 */
[--C-:B------:R-:W-:Y:S01]  /*140d0*/  IMAD.WIDE.U32 R8, R21, 0x4, R16.reuse ;  /* 0x0000000415087825 */ /* 0x100fe200078e0010 */
[----:B0-----:R0:W-:Y:S03]  /*140e0*/  STG.E desc[UR6][R2.64], R23 ;  /* 0x0000001702007986 */ /* 0x0011e6000c101906 */
[--C-:B------:R-:W-:Y:S01]  /*140f0*/  IMAD.WIDE.U32 R10, R11, 0x4, R16.reuse ;  /* 0x000000040b0a7825 */ /* 0x100fe200078e0010 */
[----:B----4-:R0:W-:Y:S03]  /*14100*/  STG.E desc[UR6][R4.64], R25 ;  /* 0x0000001904007986 */ /* 0x0101e6000c101906 */
[--C-:B------:R-:W-:Y:S01]  /*14110*/  IMAD.WIDE.U32 R12, R13, 0x4, R16.reuse ;  /* 0x000000040d0c7825 */ /* 0x100fe200078e0010 */
[----:B-----5:R0:W-:Y:S03]  /*14120*/  STG.E desc[UR6][R6.64], R27 ;  /* 0x0000001b06007986 */ /* 0x0201e6000c101906 */
[--C-:B------:R-:W-:Y:S01]  /*14130*/  IMAD.WIDE.U32 R14, R15, 0x4, R16.reuse ;  /* 0x000000040f0e7825 */ /* 0x100fe200078e0010 */
[----:B-1----:R0:W-:Y:S03]  /*14140*/  STG.E desc[UR6][R8.64], R29 ;  /* 0x0000001d08007986 */ /* 0x0021e6000c101906 */
[----:B------:R-:W-:Y:S01]  /*14150*/  IMAD.WIDE.U32 R16, R31, 0x4, R16 ;  /* 0x000000041f107825 */ /* 0x000fe200078e0010 */
[----:B---3--:R0:W-:Y:S03]  /*14160*/  STG.E desc[UR6][R10.64], R33 ;  /* 0x000000210a007986 */ /* 0x0081e6000c101906 */
[----:B--2---:R-:W-:-:S02]  /*14170*/  VIADD R0, R0, 0x800 ;  /* 0x0000080000007836 */ /* 0x004fc40000000000 */
[----:B------:R-:W-:Y:S01]  /*14180*/  VIADD R21, R21, 0x200 ;  /* 0x0000020015157836 */ /* 0x000fe20000000000 */
[----:B------:R0:W-:Y:S01]  /*14190*/  STG.E desc[UR6][R12.64], R35 ;  /* 0x000000230c007986 */ /* 0x0001e2000c101906 */
[----:B------:R-:W-:-:S03]  /*141a0*/  VIADD R19, R19, 0x200 ;  /* 0x0000020013137836 */ /* 0x000fc60000000000 */
[----:B------:R0:W-:Y:S04]  /*141b0*/  STG.E desc[UR6][R14.64], R37 ;  /* 0x000000250e007986 */ /* 0x0001e8000c101906 */
[----:B------:R0:W-:Y:S02]  /*141c0*/  STG.E desc[UR6][R16.64], R39 ;  /* 0x0000002710007986 */ /* 0x0001e4000c101906 */
.L_x_841:
[----:B------:R-:W-:Y:S05]  /*141d0*/  BSYNC B0 ;  /* 0x0000000000007941 */ /* 0x000fea0003800000 */
.L_x_840:
[----:B------:R-:W-:-:S13]  /*141e0*/  ISETP.LT.OR P0, PT, R18, 0x2, P0 ;  /* 0x000000021200780c */ /* 0x000fda0000701670 */
[----:B------:R-:W-:Y:S05]  /*141f0*/  @!P0 EXIT ;  /* 0x000000000000894d */ /* 0x000fea0003800000 */
[----:B0-----:R-:W0:Y:S01]  /*14200*/  LDS R11, [R0+-0x200] ;  /* 0xfffe0000000b7984 */ /* 0x001e220000000800 */
[----:B------:R-:W2:Y:S01]  /*14210*/  LDC.64 R8, c[0x0][0x228] ;  /* 0x00008a00ff087b82 */ /* 0x000ea20000000a00 */
[C---:B------:R-:W-:Y:S02]  /*14220*/  VIADD R5, R21.reuse, 0xffffff80 ;  /* 0xffffff8015057836 */ /* 0x040fe40000000000 */
[----:B------:R-:W4:Y:S01]  /*14230*/  LDS R13, [R0+-0x100] ;  /* 0xffff0000000d7984 */ /* 0x000f220000000800 */
[----:B------:R-:W-:-:S03]  /*14240*/  VIADD R7, R21, 0xffffffc0 ;  /* 0xffffffc015077836 */ /* 0x000fc60000000000 */
[----:B------:R-:W5:Y:S04]  /*14250*/  LDS R15, [R0] ;  /* 0x00000000000f7984 */ /* 0x000f680000000800 */
[----:B------:R-:W1:Y:S01]  /*14260*/  LDS R17, [R0+0x100] ;  /* 0x0001000000117984 */ /* 0x000e620000000800 */
[----:B--2---:R-:W-:-:S04]  /*14270*/  IMAD.WIDE.U32 R2, R19, 0x4, R8 ;  /* 0x0000000413027825 */ /* 0x004fc800078e0008 */
[----:B------:R-:W-:-:S04]  /*14280*/  IMAD.WIDE.U32 R4, R5, 0x4, R8 ;  /* 0x0000000405047825 */ /* 0x000fc800078e0008 */
[----:B------:R-:W-:-:S04]  /*14290*/  IMAD.WIDE.U32 R6, R7, 0x4, R8 ;  /* 0x0000000407067825 */ /* 0x000fc800078e0008 */
[----:B------:R-:W-:Y:S01]  /*142a0*/  IMAD.WIDE.U32 R8, R21, 0x4, R8 ;  /* 0x0000000415087825 */ /* 0x000fe200078e0008 */
[----:B0-----:R-:W-:Y:S04]  /*142b0*/  STG.E desc[UR6][R2.64], R11 ;  /* 0x0000000b02007986 */ /* 0x001fe8000c101906 */
[----:B----4-:R-:W-:Y:S04]  /*142c0*/  STG.E desc[UR6][R4.64], R13 ;  /* 0x0000000d04007986 */ /* 0x010fe8000c101906 */
[----:B-----5:R-:W-:Y:S04]  /*142d0*/  STG.E desc[UR6][R6.64], R15 ;  /* 0x0000000f06007986 */ /* 0x020fe8000c101906 */
[----:B-1----:R-:W-:Y:S01]  /*142e0*/  STG.E desc[UR6][R8.64], R17 ;  /* 0x0000001108007986 */ /* 0x002fe2000c101906 */
[----:B------:R-:W-:Y:S05]  /*142f0*/  EXIT ;  /* 0x000000000000794d */ /* 0x000fea0003800000 */
.L_x_842:
        /* <DEDUP_REMOVED lines=16> */
.L_x_74328:


//--------------------- .text._ZN17fastertransformer17batch_topk_kernelI6__halfLi64ELi32EEEvPKiPKT_PiPfS8_PKbS3_NS_14BeamHypothesesEiiifS4_ --------------------------
	.section	.text._ZN17fastertransformer17batch_topk_kernelI6__halfLi64ELi32EEEvPKiPKT_PiPfS8_PKbS3_NS_14BeamHypothesesEiiifS4_,"ax",@progbits
	.align	128
        .global         _ZN17fastertransformer17batch_topk_kernelI6__halfLi64ELi32EEEvPKiPKT_PiPfS8_PKbS3_NS_14BeamHypothesesEiiifS4_
        .type           _ZN17fastertransformer17batch_topk_kernelI6__halfLi64ELi32EEEvPKiPKT_PiPfS8_PKbS3_NS_14BeamHypothesesEiiifS4_,@function
        .size           _ZN17fastertransformer17batch_topk_kernelI6__halfLi64ELi32EEEvPKiPKT_PiPfS8_PKbS3_NS_14BeamHypothesesEiiifS4_,(.L_x_74329 - _ZN17fastertransformer17batch_topk_kernelI6__halfLi64ELi32EEEvPKiPKT_PiPfS8_PKbS3_NS_14BeamHypothesesEiiifS4_)
        .other          _ZN17fastertransformer17batch_topk_kernelI6__halfLi64ELi32EEEvPKiPKT_PiPfS8_PKbS3_NS_14BeamHypothesesEiiifS4_,@"STO_CUDA_ENTRY STV_DEFAULT"
_ZN17fastertransformer17batch_topk_kernelI6__halfLi64ELi32EEEvPKiPKT_PiPfS8_PKbS3_NS_14BeamHypothesesEiiifS4_:
.text._ZN17fastertransformer17batch_topk_kernelI6__halfLi64ELi32EEEvPKiPKT_PiPfS8_PKbS3_NS_14BeamHypothesesEiiifS4_:
[----:B------:R-:W0:Y:S01]  /*0000*/  LDC R1, c[0x0][0x28] ;  /* 0x00000a00ff017b82 */ /* 0x000e220000000800 */
[----:B------:R-:W1:Y:S07]  /*0010*/  S2R R5, SR_TID.X ;  /* 0x0000000000057919 */ /* 0x000e6e0000002100 */
[----:B------:R-:W1:Y:S01]  /*0020*/  LDC R2, c[0x0][0x2d4] ;  /* 0x0000b500ff027b82 */ /* 0x000e620000000800 */
[----:B------:R-:W-:Y:S01]  /*0030*/  ULDC.64 UR6, c[0x0][0x208] ;  /* 0x0000820000067ab9 */ /* 0x000fe20000000a00 */
[----:B------:R-:W-:Y:S01]  /*0040*/  ULDC.64 UR8, c[0x0][0x278] ;  /* 0x00009e0000087ab9 */ /* 0x000fe20000000a00 */
[----:B------:R-:W2:Y:S01]  /*0050*/  S2R R4, SR_CTAID.X ;  /* 0x0000000000047919 */ /* 0x000ea20000002500 */
[----:B0-----:R-:W-:Y:S01]  /*0060*/  VIADD R1, R1, 0xfffffd00 ;  /* 0xfffffd0001017836 */ /* 0x001fe20000000000 */
[----:B------:R-:W-:Y:S01]  /*0070*/  ULDC UR5, c[0x0][0x2d0] ;  /* 0x0000b40000057ab9 */ /* 0x000fe20000000800 */
[----:B-1----:R-:W-:-:S13]  /*0080*/  ISETP.GE.AND P1, PT, R5, R2, PT ;  /* 0x000000020500720c */ /* 0x002fda0003f26270 */
[----:B------:R-:W0:Y:S01]  /*0090*/  @!P1 LDC.64 R6, c[0x0][0x228] ;  /* 0x00008a00ff069b82 */ /* 0x000e220000000a00 */
[----:B--2---:R-:W-:-:S04]  /*00a0*/  @!P1 IMAD R3, R4, R2, R5 ;  /* 0x0000000204039224 */ /* 0x004fc800078e0205 */
[----:B0-----:R-:W-:-:S06]  /*00b0*/  @!P1 IMAD.WIDE R6, R3, 0x4, R6 ;  /* 0x0000000403069825 */ /* 0x001fcc00078e0206 */
[----:B------:R-:W2:Y:S01]  /*00c0*/  @!P1 LDG.E R6, desc[UR6][R6.64] ;  /* 0x0000000606069981 */ /* 0x000ea2000c1e1900 */
[----:B------:R-:W-:Y:S01]  /*00d0*/  ISETP.NE.AND P0, PT, R5, RZ, PT ;  /* 0x000000ff0500720c */ /* 0x000fe20003f05270 */
[----:B------:R-:W-:Y:S01]  /*00e0*/  IMAD R120, R4, UR5, RZ ;  /* 0x0000000504787c24 */ /* 0x000fe2000f8e02ff */
[----:B------:R-:W-:Y:S01]  /*00f0*/  @!P1 MOV R3, 0x400 ;  /* 0x0000040000039802 */ /* 0x000fe20000000f00 */
[----:B------:R-:W0:Y:S01]  /*0100*/  @!P1 S2R R8, SR_CgaCtaId ;  /* 0x0000000000089919 */ /* 0x000e220000008800 */
[----:B------:R-:W-:Y:S02]  /*0110*/  ULDC UR4, c[0x0][0x20] ;  /* 0x0000080000047ab9 */ /* 0x000fe40000000800 */
[----:B------:R-:W-:Y:S01]  /*0120*/  VIADD R121, R1, UR4 ;  /* 0x0000000401797c36 */ /* 0x000fe20008000000 */
[----:B------:R-:W-:Y:S01]  /*0130*/  SHF.R.S32.HI R119, RZ, 0x1f, R120 ;  /* 0x0000001fff777819 */ /* 0x000fe20000011478 */
[----:B------:R-:W-:-:S05]  /*0140*/  @!P1 VIADD R3, R3, 0x308 ;  /* 0x0000030803039836 */ /* 0x000fca0000000000 */
[----:B------:R-:W1:Y:S01]  /*0150*/  @!P0 S2R R9, SR_CgaCtaId ;  /* 0x0000000000098919 */ /* 0x000e620000008800 */
[----:B------:R-:W-:Y:S02]  /*0160*/  @!P0 MOV R0, 0x400 ;  /* 0x0000040000008802 */ /* 0x000fe40000000f00 */
[----:B0-----:R-:W-:-:S05]  /*0170*/  @!P1 LEA R8, R8, R3, 0x18 ;  /* 0x0000000308089211 */ /* 0x001fca00078ec0ff */
[----:B------:R-:W-:Y:S01]  /*0180*/  @!P1 IMAD R3, R5, 0x4, R8 ;  /* 0x0000000405039824 */ /* 0x000fe200078e0208 */
[----:B-1----:R-:W-:-:S05]  /*0190*/  @!P0 LEA R0, R9, R0, 0x18 ;  /* 0x0000000009008211 */ /* 0x002fca00078ec0ff */
[----:B------:R0:W-:Y:S01]  /*01a0*/  @!P0 STS [R0+0x304], RZ ;  /* 0x000304ff00008388 */ /* 0x0001e20000000800 */
[----:B------:R-:W-:-:S04]  /*01b0*/  ISETP.NE.U32.AND P0, PT, RZ, UR8, PT ;  /* 0x00000008ff007c0c */ /* 0x000fc8000bf05070 */
[----:B------:R-:W-:Y:S01]  /*01c0*/  ISETP.NE.AND.EX P0, PT, RZ, UR9, PT, P0 ;  /* 0x00000009ff007c0c */ /* 0x000fe2000bf05300 */
[----:B--2---:R0:W-:Y:S01]  /*01d0*/  @!P1 STS [R3], R6 ;  /* 0x0000000603009388 */ /* 0x0041e20000000800 */
[----:B------:R-:W-:Y:S11]  /*01e0*/  BAR.SYNC.DEFER_BLOCKING 0x0 ;  /* 0x0000000000007b1d */ /* 0x000ff60000010000 */
[----:B------:R-:W-:Y:S05]  /*01f0*/  @!P0 BRA `(.L_x_843) ;  /* 0x00000000004c8947 */ /* 0x000fea0003800000 */
[----:B0-----:R-:W0:Y:S01]  /*0200*/  LDC R3, c[0x0][0x2b4] ;  /* 0x0000ad00ff037b82 */ /* 0x001e220000000800 */
[----:B------:R-:W-:-:S07]  /*0210*/  ULDC UR4, c[0x0][0x2bc] ;  /* 0x0000af0000047ab9 */ /* 0x000fce0000000800 */
[----:B------:R-:W1:Y:S01]  /*0220*/  LDC.64 R6, c[0x0][0x278] ;  /* 0x00009e00ff067b82 */ /* 0x000e620000000a00 */
[----:B0-----:R-:W-:-:S04]  /*0230*/  IMAD R3, R3, UR4, R4 ;  /* 0x0000000403037c24 */ /* 0x001fc8000f8e0204 */
[----:B-1----:R-:W-:-:S06]  /*0240*/  IMAD.WIDE R6, R3, 0x4, R6 ;  /* 0x0000000403067825 */ /* 0x002fcc00078e0206 */
[----:B------:R-:W2:Y:S01]  /*0250*/  LDG.E R6, desc[UR6][R6.64] ;  /* 0x0000000606067981 */ /* 0x000ea2000c1e1900 */
[----:B------:R-:W-:Y:S01]  /*0260*/  BSSY B0, `(.L_x_843) ;  /* 0x000000c000007945 */ /* 0x000fe20003800000 */
[----:B------:R-:W-:Y:S02]  /*0270*/  SHF.R.S32.HI R0, RZ, 0x1f, R3 ;  /* 0x0000001fff007819 */ /* 0x000fe40000011403 */
[----:B--2---:R-:W-:-:S13]  /*0280*/  LOP3.LUT P0, RZ, R6, R5, RZ, 0xfc, !PT ;  /* 0x0000000506ff7212 */ /* 0x004fda000780fcff */
[----:B------:R-:W-:Y:S05]  /*0290*/  @!P0 BRA `(.L_x_844) ;  /* 0x00000000000c8947 */ /* 0x000fea0003800000 */
[----:B------:R-:W-:-:S13]  /*02a0*/  ISETP.NE.AND P0, PT, R6, R2, PT ;  /* 0x000000020600720c */ /* 0x000fda0003f05270 */
[----:B------:R-:W-:Y:S05]  /*02b0*/  @!P0 EXIT ;  /* 0x000000000000894d */ /* 0x000fea0003800000 */
[----:B------:R-:W-:Y:S05]  /*02c0*/  BRA `(.L_x_845) ;  /* 0x0000000000147947 */ /* 0x000fea0003800000 */
.L_x_844:
[----:B------:R-:W0:Y:S02]  /*02d0*/  LDC.64 R6, c[0x0][0x270] ;  /* 0x00009c00ff067b82 */ /* 0x000e240000000a00 */
[----:B0-----:R-:W-:-:S04]  /*02e0*/  LEA R6, P0, R3, R6, 0x2 ;  /* 0x0000000603067211 */ /* 0x001fc800078010ff */
[----:B------:R-:W-:Y:S01]  /*02f0*/  LEA.HI.X R7, R3, R7, R0, 0x2, P0 ;  /* 0x0000000703077211 */ /* 0x000fe200000f1400 */
[----:B------:R-:W-:-:S05]  /*0300*/  IMAD.MOV.U32 R3, RZ, RZ, 0x7f7fffff ;  /* 0x7f7fffffff037424 */ /* 0x000fca00078e00ff */
[----:B------:R0:W-:Y:S03]  /*0310*/  STG.E desc[UR6][R6.64], R3 ;  /* 0x0000000306007986 */ /* 0x0001e6000c101906 */
.L_x_845:
[----:B------:R-:W-:Y:S05]  /*0320*/  BSYNC B0 ;  /* 0x0000000000007941 */ /* 0x000fea0003800000 */
.L_x_843:
[----:B------:R-:W-:Y:S01]  /*0330*/  ISETP.GE.AND P0, PT, R5, UR5, PT ;  /* 0x0000000505007c0c */ /* 0x000fe2000bf06270 */
[----:B------:R-:W-:Y:S01]  /*0340*/  IMAD.MOV.U32 R21, RZ, RZ, 0xfc00 ;  /* 0x0000fc00ff157424 */ /* 0x000fe200078e00ff */
[----:B------:R-:W-:Y:S01]  /*0350*/  ULDC UR11, c[0x0][0x2d0] ;  /* 0x0000b400000b7ab9 */ /* 0x000fe20000000800 */
[----:B0-----:R-:W-:Y:S01]  /*0360*/  IMAD.MOV.U32 R0, RZ, RZ, 0xfc00 ;  /* 0x0000fc00ff007424 */ /* 0x001fe200078e00ff */
[----:B------:R-:W-:Y:S01]  /*0370*/  ULDC UR9, c[0x0][0x2d0] ;  /* 0x0000b40000097ab9 */ /* 0x000fe20000000800 */
[----:B------:R-:W-:Y:S01]  /*0380*/  IMAD.MOV.U32 R117, RZ, RZ, 0xfc00 ;  /* 0x0000fc00ff757424 */ /* 0x000fe200078e00ff */
[----:B------:R-:W-:Y:S01]  /*0390*/  ULDC.U16 UR8, c[0x0][0x2e0] ;  /* 0x0000b80000087ab9 */ /* 0x000fe20000000400 */
[----:B------:R-:W-:Y:S01]  /*03a0*/  IMAD.MOV.U32 R115, RZ, RZ, 0xfc00 ;  /* 0x0000fc00ff737424 */ /* 0x000fe200078e00ff */
[--C-:B------:R-:W-:Y:S01]  /*03b0*/  PRMT R21, R21, 0x5410, R0.reuse ;  /* 0x0000541015157816 */ /* 0x100fe20000000000 */
        /* <DEDUP_REMOVED lines=27> */
[----:B------:R-:W-:Y:S01]  /*0570*/  PRMT R85, R85, 0x5410, R0 ;  /* 0x0000541055557816 */ /* 0x000fe20000000000 */
[----:B------:R-:W-:Y:S01]  /*0580*/  IMAD.MOV.U32 R118, RZ, RZ, 0xfc00 ;  /* 0x0000fc00ff767424 */ /* 0x000fe200078e00ff */
[--C-:B------:R-:W-:Y:S01]  /*0590*/  PRMT R0, R0, 0x5410, R3.reuse ;  /* 0x0000541000007816 */ /* 0x100fe20000000003 */
[----:B------:R-:W-:Y:S01]  /*05a0*/  IMAD.MOV.U32 R116, RZ, RZ, 0xfc00 ;  /* 0x0000fc00ff747424 */ /* 0x000fe200078e00ff */
[----:B------:R-:W-:Y:S01]  /*05b0*/  PRMT R84, R84, 0x5410, R84 ;  /* 0x0000541054547816 */ /* 0x000fe20000000054 */
[----:B------:R-:W-:Y:S01]  /*05c0*/  IMAD.MOV.U32 R114, RZ, RZ, 0xfc00 ;  /* 0x0000fc00ff727424 */ /* 0x000fe200078e00ff */
[----:B------:R-:W-:Y:S01]  /*05d0*/  ULDC.U16 UR10, c[0x0][0x2e0] ;  /* 0x0000b800000a7ab9 */ /* 0x000fe20000000400 */
[----:B------:R-:W-:Y:S01]  /*05e0*/  IMAD.MOV.U32 R112, RZ, RZ, 0xfc00 ;  /* 0x0000fc00ff707424 */ /* 0x000fe200078e00ff */
[----:B------:R-:W-:Y:S01]  /*05f0*/  BSSY B1, `(.L_x_846) ;  /* 0x000093a000017945 */ /* 0x000fe20003800000 */
        /* <DEDUP_REMOVED lines=26> */
[----:B------:R-:W-:Y:S01]  /*07a0*/  IMAD.MOV.U32 R19, RZ, RZ, -0x1 ;  /* 0xffffffffff137424 */ /* 0x000fe200078e00ff */
[----:B------:R-:W-:Y:S01]  /*07b0*/  PRMT R86, R86, 0x5410, R3 ;  /* 0x0000541056567816 */ /* 0x000fe20000000003 */
        /* <DEDUP_REMOVED lines=8> */
[----:B------:R-:W-:-:S02]  /*0840*/  IMAD.MOV.U32 R26, RZ, RZ, -0x1 ;  /* 0xffffffffff1a7424 */ /* 0x000fc400078e00ff */
[----:B------:R-:W-:Y:S02]  /*0850*/  IMAD.MOV.U32 R25, RZ, RZ, -0x1 ;  /* 0xffffffffff197424 */ /* 0x000fe400078e00ff */
[----:B------:R-:W-:Y:S02]  /*0860*/  IMAD.MOV.U32 R24, RZ, RZ, -0x1 ;  /* 0xffffffffff187424 */ /* 0x000fe400078e00ff */
[----:B------:R-:W-:Y:S02]  /*0870*/  IMAD.MOV.U32 R31, RZ, RZ, -0x1 ;  /* 0xffffffffff1f7424 */ /* 0x000fe400078e00ff */
[----:B------:R-:W-:Y:S02]  /*0880*/  IMAD.MOV.U32 R30, RZ, RZ, -0x1 ;  /* 0xffffffffff1e7424 */ /* 0x000fe400078e00ff */
[----:B------:R-:W-:Y:S02]  /*0890*/  IMAD.MOV.U32 R29, RZ, RZ, -0x1 ;  /* 0xffffffffff1d7424 */ /* 0x000fe400078e00ff */
        /* <DEDUP_REMOVED lines=52> */
[----:B------:R-:W-:Y:S01]  /*0be0*/  IMAD.MOV.U32 R80, RZ, RZ, -0x1 ;  /* 0xffffffffff507424 */ /* 0x000fe200078e00ff */
[----:B------:R-:W-:Y:S06]  /*0bf0*/  @P0 BRA `(.L_x_847) ;  /* 0x0000008c00640947 */ /* 0x000fec0003800000 */
[----:B------:R-:W-:Y:S02]  /*0c00*/  ULDC UR4, c[0x0][0x2dc] ;  /* 0x0000b70000047ab9 */ /* 0x000fe40000000800 */
[----:B------:R-:W-:-:S13]  /*0c10*/  FSETP.NEU.FTZ.AND P0, PT, RZ, UR4, PT ;  /* 0x00000004ff007c0b */ /* 0x000fda000bf1d000 */
[----:B------:R-:W-:Y:S05]  /*0c20*/  @!P0 BRA `(.L_x_848) ;  /* 0x0000004400ec8947 */ /* 0x000fea0003800000 */
[----:B------:R-:W0:Y:S08]  /*0c30*/  LDC.64 R2, c[0x0][0x238] ;  /* 0x00008e00ff027b82 */ /* 0x000e300000000a00 */
[----:B------:R-:W1:Y:S01]  /*0c40*/  LDC.64 R6, c[0x0][0x240] ;  /* 0x00009000ff067b82 */ /* 0x000e620000000a00 */
[----:B0-----:R-:W-:-:S04]  /*0c50*/  IADD3 R2, P0, R4, R2, RZ ;  /* 0x0000000204027210 */ /* 0x001fc80007f1e0ff */
[----:B------:R-:W-:-:S05]  /*0c60*/  LEA.HI.X.SX32 R3, R4, R3, 0x1, P0 ;  /* 0x0000000304037211 */ /* 0x000fca00000f0eff */
[----:B------:R-:W2:Y:S01]  /*0c70*/  LDG.E.U8 R2, desc[UR6][R2.64] ;  /* 0x0000000602027981 */ /* 0x000ea2000c1e1100 */
[----:B-1----:R-:W-:-:S06]  /*0c80*/  IMAD.WIDE R6, R4, 0x4, R6 ;  /* 0x0000000404067825 */ /* 0x002fcc00078e0206 */
[----:B------:R-:W3:Y:S01]  /*0c90*/  LDG.E R6, desc[UR6][R6.64] ;  /* 0x0000000606067981 */ /* 0x000ee2000c1e1900 */
[----:B------:R-:W-:Y:S01]  /*0ca0*/  BSSY B0, `(.L_x_849) ;  /* 0x0000472000007945 */ /* 0x000fe20003800000 */
        /* <DEDUP_REMOVED lines=63> */
[----:B------:R-:W-:Y:S01]  /*10a0*/  IMAD.MOV.U32 R80, RZ, RZ, -0x1 ;  /* 0xffffffffff507424 */ /* 0x000fe200078e00ff */
[----:B--2---:R-:W-:Y:S01]  /*10b0*/  ISETP.NE.AND P0, PT, R2, RZ, PT ;  /* 0x000000ff0200720c */ /* 0x004fe20003f05270 */
[----:B---3--:R-:W-:-:S12]  /*10c0*/  VIADD R8, R6, 0x1 ;  /* 0x0000000106087836 */ /* 0x008fd80000000000 */
[----:B------:R-:W-:Y:S01]  /*10d0*/  @P0 IMAD.MOV R8, RZ, RZ, R6 ;  /* 0x000000ffff080224 */ /* 0x000fe200078e0206 */
[----:B------:R-:W-:-:S04]  /*10e0*/  IADD3 R11, P0, R120, R5, RZ ;  /* 0x00000005780b7210 */ /* 0x000fc80007f1e0ff */
[----:B------:R-:W-:Y:S02]  /*10f0*/  I2FP.F32.S32 R9, R8 ;  /* 0x0000000800097245 */ /* 0x000fe40000201400 */
[----:B------:R-:W-:-:S04]  /*1100*/  LEA.HI.X.SX32 R2, R5, R119, 0x1, P0 ;  /* 0x0000007705027211 */ /* 0x000fc800000f0eff */
[----:B------:R-:W0:Y:S02]  /*1110*/  MUFU.LG2 R9, R9 ;  /* 0x0000000900097308 */ /* 0x000e240000000c00 */
[----:B0-----:R-:W-:Y:S01]  /*1120*/  FMUL.FTZ R10, R9, UR4 ;  /* 0x00000004090a7c20 */ /* 0x001fe20008410000 */
[----:B------:R-:W-:Y:S02]  /*1130*/  ULDC.64 UR4, c[0x0][0x218] ;  /* 0x0000860000047ab9 */ /* 0x000fe40000000a00 */
[----:B------:R-:W-:-:S03]  /*1140*/  LEA R6, P0, R11, UR4, 0x1 ;  /* 0x000000040b067c11 */ /* 0x000fc6000f8008ff */
[----:B------:R-:W0:Y:S01]  /*1150*/  MUFU.EX2 R10, R10 ;  /* 0x0000000a000a7308 */ /* 0x000e220000000800 */
[----:B------:R-:W-:Y:S02]  /*1160*/  LEA.HI.X R7, R11, UR5, R2, 0x1, P0 ;  /* 0x000000050b077c11 */ /* 0x000fe400080f0c02 */
[----:B0-----:R-:W-:-:S05]  /*1170*/  F2FP.F16.F32.PACK_AB R4, RZ, R10 ;  /* 0x0000000aff04723e */ /* 0x001fca00000000ff */
[----:B------:R-:W-:-:S04]  /*1180*/  HADD2.F32 R4, -RZ, R4.H0_H0 ;  /* 0x20000004ff047230 */ /* 0x000fc80000004100 */
[----:B------:R0:W1:Y:S03]  /*1190*/  MUFU.RCP R3, R4 ;  /* 0x0000000400037308 */ /* 0x0000660000001000 */
.L_x_1043:
[----:B------:R2:W5:Y:S01]  /*11a0*/  LDG.E.U16.CONSTANT R9, desc[UR6][R6.64] ;  /* 0x0000000606097981 */ /* 0x000562000c1e9500 */
[----:B------:R-:W3:Y:S01]  /*11b0*/  LDC R10, c[0x0][0x2d4] ;  /* 0x0000b500ff0a7b82 */ /* 0x000ee20000000800 */
[----:B------:R-:W-:Y:S01]  /*11c0*/  IMAD.MOV.U32 R16, RZ, RZ, RZ ;  /* 0x000000ffff107224 */ /* 0x000fe200078e00ff */
[----:B------:R-:W-:Y:S02]  /*11d0*/  ISETP.GE.AND P2, PT, R5, RZ, PT ;  /* 0x000000ff0500720c */ /* 0x000fe40003f46270 */
[----:B---3--:R-:W-:-:S04]  /*11e0*/  IABS R11, R10 ;  /* 0x0000000a000b7213 */ /* 0x008fc80000000000 */
[----:B------:R-:W3:Y:S08]  /*11f0*/  I2F.RP R15, R11 ;  /* 0x0000000b000f7306 */ /* 0x000ef00000209400 */
[----:B---3--:R-:W3:Y:S02]  /*1200*/  MUFU.RCP R13, R15 ;  /* 0x0000000f000d7308 */ /* 0x008ee40000001000 */
[----:B---3--:R-:W-:-:S06]  /*1210*/  VIADD R13, R13, 0xffffffe ;  /* 0x0ffffffe0d0d7836 */ /* 0x008fcc0000000000 */
[----:B------:R-:W3:Y:S02]  /*1220*/  F2I.FTZ.U32.TRUNC.NTZ R17, R13 ;  /* 0x0000000d00117305 */ /* 0x000ee4000021f000 */
[----:B---3--:R-:W-:-:S04]  /*1230*/  IMAD.MOV R2, RZ, RZ, -R17 ;  /* 0x000000ffff027224 */ /* 0x008fc800078e0a11 */
[----:B------:R-:W-:Y:S01]  /*1240*/  IMAD R12, R2, R11, RZ ;  /* 0x0000000b020c7224 */ /* 0x000fe200078e02ff */
[----:B------:R-:W-:-:S03]  /*1250*/  IABS R2, R5 ;  /* 0x0000000500027213 */ /* 0x000fc60000000000 */
[----:B------:R-:W-:-:S06]  /*1260*/  IMAD.HI.U32 R12, R17, R12, R16 ;  /* 0x0000000c110c7227 */ /* 0x000fcc00078e0010 */
[----:B------:R-:W-:-:S04]  /*1270*/  IMAD.HI.U32 R12, R12, R2, RZ ;  /* 0x000000020c0c7227 */ /* 0x000fc800078e00ff */
[----:B------:R-:W-:-:S04]  /*1280*/  IMAD.MOV R12, RZ, RZ, -R12 ;  /* 0x000000ffff0c7224 */ /* 0x000fc800078e0a0c */
        /* <DEDUP_REMOVED lines=9> */
[----:B------:R2:W3:Y:S11]  /*1320*/  I2F.F16 R10, R2 ;  /* 0x00000002000a7306 */ /* 0x0004f60000200c00 */
[----:B--2---:R-:W-:Y:S05]  /*1330*/  @!P0 BRA `(.L_x_850) ;  /* 0x00000000002c8947 */ /* 0x004fea0003800000 */
[----:B-----5:R-:W-:-:S05]  /*1340*/  HADD2.F32 R9, -RZ, R9.H0_H0 ;  /* 0x20000009ff097230 */ /* 0x020fca0000004100 */
[----:B-1----:R-:W-:-:S05]  /*1350*/  FMUL.FTZ R12, R3, R9 ;  /* 0x00000009030c7220 */ /* 0x002fca0000410000 */
[----:B------:R-:W-:-:S05]  /*1360*/  F2FP.F16.F32.PACK_AB R2, RZ, R12 ;  /* 0x0000000cff02723e */ /* 0x000fca00000000ff */
[C---:B------:R-:W-:Y:S02]  /*1370*/  HSETP2.GEU.AND P1, PT, |R2|.reuse.H0_H0, 8.523464202880859375e-06, 8.523464202880859375e-06, PT ;  /* 0x008f008f02007434 */ /* 0x040fe40003f2ea00 */
[----:B------:R-:W-:-:S05]  /*1380*/  HSETP2.GT.AND P0, PT, |R2|.H0_H0, RZ.H0_H0, PT ;  /* 0x200000ff02007234 */ /* 0x000fca0003f04a00 */
[----:B------:R-:W-:-:S13]  /*1390*/  PLOP3.LUT P0, PT, P1, P0, PT, 0xa2, 0x0 ;  /* 0x000000000000781c */ /* 0x000fda0000f01472 */
[--C-:B------:R-:W-:Y:S01]  /*13a0*/  @!P0 FFMA.FTZ R11, -R4, R12, R9.reuse ;  /* 0x0000000c040b8223 */ /* 0x100fe20000010109 */
[----:B------:R-:W-:-:S03]  /*13b0*/  PRMT R9, R2, 0x7610, R9 ;  /* 0x0000761002097816 */ /* 0x000fc60000000009 */
[----:B------:R-:W-:-:S05]  /*13c0*/  @!P0 FFMA.FTZ R11, R3, R11, R12 ;  /* 0x0000000b030b8223 */ /* 0x000fca000001000c */
[----:B------:R-:W-:-:S04]  /*13d0*/  @!P0 F2FP.F16.F32.PACK_AB R2, RZ, R11 ;  /* 0x0000000bff02823e */ /* 0x000fc800000000ff */
[----:B------:R-:W-:-:S07]  /*13e0*/  @!P0 PRMT R9, R2, 0x7610, R9 ;  /* 0x0000761002098816 */ /* 0x000fce0000000009 */
.L_x_850:
[----:B---3-5:R-:W-:Y:S01]  /*13f0*/  HFMA2 R2, R10.H0_H0, UR8.H0_H0, R9.H0_H0 ;  /* 0x200000080a027c31 */ /* 0x028fe20008040809 */
[----:B------:R-:W-:Y:S04]  /*1400*/  BSSY B2, `(.L_x_851) ;  /* 0x000000a000027945 */ /* 0x000fe80003800000 */
[----:B------:R-:W-:-:S05]  /*1410*/  HSETP2.GT.AND P0, PT, R2.H0_H0, R93.H1_H1, PT ;  /* 0x3000005d02007234 */ /* 0x000fca0003f04800 */
[----:B------:R-:W-:-:S13]  /*1420*/  ISETP.EQ.OR P0, PT, R20, -0x1, P0 ;  /* 0xffffffff1400780c */ /* 0x000fda0000702670 */
[----:B------:R-:W-:Y:S05]  /*1430*/  @P0 BRA `(.L_x_852) ;  /* 0x0000000000100947 */ /* 0x000fea0003800000 */
[----:B------:R-:W-:-:S13]  /*1440*/  ISETP.GT.AND P0, PT, R20, R5, PT ;  /* 0x000000051400720c */ /* 0x000fda0003f04270 */
[----:B------:R-:W-:Y:S02]  /*1450*/  HSETP2.NEU.OR P0, PT, R2.H0_H0, R93.H1_H1, !P0 ;  /* 0x3000005d02007234 */ /* 0x000fe4000470d820 */
[----:B------:R-:W-:-:S11]  /*1460*/  PRMT R2, R2, 0x7610, R93 ;  /* 0x0000761002027816 */ /* 0x000fd6000000005d */
[----:B------:R-:W-:Y:S05]  /*1470*/  @P0 BRA `(.L_x_853) ;  /* 0x0000000000080947 */ /* 0x000fea0003800000 */
.L_x_852:
[----:B------:R-:W-:Y:S01]  /*1480*/  PRMT R2, R2, 0x5410, R2 ;  /* 0x0000541002027816 */ /* 0x000fe20000000002 */
[----:B------:R-:W-:-:S07]  /*1490*/  IMAD.MOV.U32 R20, RZ, RZ, R5 ;  /* 0x000000ffff147224 */ /* 0x000fce00078e0005 */
.L_x_853:
[----:B------:R-:W-:Y:S05]  /*14a0*/  BSYNC B2 ;  /* 0x0000000000027941 */ /* 0x000fea0003800000 */
.L_x_851:
[----:B------:R-:W-:Y:S01]  /*14b0*/  HSETP2.GT.AND P0, PT, R2.H1_H1, R84.H0_H0, PT ;  /* 0x2000005402007234 */ /* 0x000fe20003f04c00 */
[----:B------:R-:W-:Y:S04]  /*14c0*/  BSSY B2, `(.L_x_854) ;  /* 0x000000d000027945 */ /* 0x000fe80003800000 */
[----:B------:R-:W-:-:S13]  /*14d0*/  ISETP.EQ.OR P0, PT, R27, -0x1, P0 ;  /* 0xffffffff1b00780c */ /* 0x000fda0000702670 */
[----:B------:R-:W-:Y:S05]  /*14e0*/  @P0 BRA `(.L_x_855) ;  /* 0x0000000000180947 */ /* 0x000fea0003800000 */
[----:B------:R-:W-:Y:S01]  /*14f0*/  ISETP.GE.AND P0, PT, R20, R27, PT ;  /* 0x0000001b1400720c */ /* 0x000fe20003f06270 */
[----:B------:R-:W-:Y:S01]  /*1500*/  IMAD.MOV.U32 R9, RZ, RZ, R27 ;  /* 0x000000ffff097224 */ /* 0x000fe200078e001b */
[----:B------:R-:W-:Y:S02]  /*1510*/  PRMT R93, R93, 0x7610, R2 ;  /* 0x000076105d5d7816 */ /* 0x000fe40000000002 */
[----:B------:R-:W-:-:S09]  /*1520*/  PRMT R10, R10, 0x5410, R84 ;  /* 0x000054100a0a7816 */ /* 0x000fd20000000054 */
[----:B------:R-:W-:-:S13]  /*1530*/  HSETP2.NEU.OR P0, PT, R2.H1_H1, R84.H0_H0, P0 ;  /* 0x2000005402007234 */ /* 0x000fda000070dc20 */
[----:B------:R-:W-:Y:S05]  /*1540*/  @P0 BRA `(.L_x_856) ;  /* 0x0000000000100947 */ /* 0x000fea0003800000 */
.L_x_855:
[----:B------:R-:W-:Y:S01]  /*1550*/  IMAD.MOV.U32 R9, RZ, RZ, R20 ;  /* 0x000000ffff097224 */ /* 0x000fe200078e0014 */
[----:B------:R-:W-:Y:S01]  /*1560*/  PRMT R93, R93, 0x5410, R84 ;  /* 0x000054105d5d7816 */ /* 0x000fe20000000054 */
[----:B------:R-:W-:Y:S01]  /*1570*/  IMAD.MOV.U32 R20, RZ, RZ, R27 ;  /* 0x000000ffff147224 */ /* 0x000fe200078e001b */
[----:B------:R-:W-:-:S07]  /*1580*/  PRMT R10, R10, 0x7610, R2 ;  /* 0x000076100a0a7816 */ /* 0x000fce0000000002 */
.L_x_856:
[----:B------:R-:W-:Y:S05]  /*1590*/  BSYNC B2 ;  /* 0x0000000000027941 */ /* 0x000fea0003800000 */
.L_x_854:
[----:B------:R-:W-:Y:S01]  /*15a0*/  HSETP2.GT.AND P0, PT, R10.H1_H1, R92.H1_H1, PT ;  /* 0x3000005c0a007234 */ /* 0x000fe20003f04c00 */
[----:B------:R-:W-:Y:S04]  /*15b0*/  BSSY B2, `(.L_x_857) ;  /* 0x000000e000027945 */ /* 0x000fe80003800000 */
[----:B------:R-:W-:-:S13]  /*15c0*/  ISETP.EQ.OR P0, PT, R26, -0x1, P0 ;  /* 0xffffffff1a00780c */ /* 0x000fda0000702670 */
[----:B------:R-:W-:Y:S05]  /*15d0*/  @P0 BRA `(.L_x_858) ;  /* 0x00000000001c0947 */ /* 0x000fea0003800000 */
[----:B------:R-:W-:Y:S01]  /*15e0*/  ISETP.GE.AND P0, PT, R9, R26, PT ;  /* 0x0000001a0900720c */ /* 0x000fe20003f06270 */
[----:B------:R-:W-:Y:S01]  /*15f0*/  IMAD.MOV.U32 R2, RZ, RZ, R26 ;  /* 0x000000ffff027224 */ /* 0x000fe200078e001a */
[----:B------:R-:W-:Y:S01]  /*1600*/  PRMT R84, R10, 0x7632, R84 ;  /* 0x000076320a547816 */ /* 0x000fe20000000054 */
[----:B------:R-:W-:Y:S01]  /*1610*/  IMAD.MOV.U32 R27, RZ, RZ, R9 ;  /* 0x000000ffff1b7224 */ /* 0x000fe200078e0009 */
[----:B------:R-:W-:-:S09]  /*1620*/  PRMT R11, R11, 0x7610, R92 ;  /* 0x000076100b0b7816 */ /* 0x000fd2000000005c */
[----:B------:R-:W-:-:S13]  /*1630*/  HSETP2.NEU.OR P0, PT, R10.H1_H1, R92.H1_H1, P0 ;  /* 0x3000005c0a007234 */ /* 0x000fda000070dc20 */
[----:B------:R-:W-:Y:S05]  /*1640*/  @P0 BRA `(.L_x_859) ;  /* 0x0000000000100947 */ /* 0x000fea0003800000 */
.L_x_858:
[----:B------:R-:W-:Y:S01]  /*1650*/  PRMT R84, R92, 0x7632, R84 ;  /* 0x000076325c547816 */ /* 0x000fe20000000054 */
[----:B------:R-:W-:Y:S01]  /*1660*/  IMAD.MOV.U32 R2, RZ, RZ, R9 ;  /* 0x000000ffff027224 */ /* 0x000fe200078e0009 */
[----:B------:R-:W-:Y:S01]  /*1670*/  PRMT R11, R11, 0x7610, R10 ;  /* 0x000076100b0b7816 */ /* 0x000fe2000000000a */
[----:B------:R-:W-:-:S07]  /*1680*/  IMAD.MOV.U32 R27, RZ, RZ, R26 ;  /* 0x000000ffff1b7224 */ /* 0x000fce00078e001a */
.L_x_859:
[----:B------:R-:W-:Y:S05]  /*1690*/  BSYNC B2 ;  /* 0x0000000000027941 */ /* 0x000fea0003800000 */
.L_x_857:
[----:B------:R-:W-:Y:S01]  /*16a0*/  HSETP2.GT.AND P0, PT, R11.H1_H1, R0.H0_H0, PT ;  /* 0x200000000b007234 */ /* 0x000fe20003f04c00 */
        /* <DEDUP_REMOVED lines=8> */
[----:B------:R-:W-:-:S13]  /*1730*/  HSETP2.NEU.OR P0, PT, R11.H1_H1, R0.H0_H0, P0 ;  /* 0x200000000b007234 */ /* 0x000fda000070dc20 */
[----:B------:R-:W-:Y:S05]  /*1740*/  @P0 BRA `(.L_x_862) ;  /* 0x0000000000100947 */ /* 0x000fea0003800000 */
.L_x_861:
[----:B------:R-:W-:Y:S01]  /*1750*/  PRMT R92, R92, 0x5410, R0 ;  /* 0x000054105c5c7816 */ /* 0x000fe20000000000 */
[----:B------:R-:W-:Y:S01]  /*1760*/  IMAD.MOV.U32 R9, RZ, RZ, R2 ;  /* 0x000000ffff097224 */ /* 0x000fe200078e0002 */
[----:B------:R-:W-:Y:S01]  /*1770*/  PRMT R10, R10, 0x7610, R11 ;  /* 0x000076100a0a7816 */ /* 0x000fe2000000000b */
[----:B------:R-:W-:-:S07]  /*1780*/  IMAD.MOV.U32 R26, RZ, RZ, R25 ;  /* 0x000000ffff1a7224 */ /* 0x000fce00078e0019 */
.L_x_862:
[----:B------:R-:W-:Y:S05]  /*1790*/  BSYNC B2 ;  /* 0x0000000000027941 */ /* 0x000fea0003800000 */
.L_x_860:
[----:B------:R-:W-:Y:S01]  /*17a0*/  HSETP2.GT.AND P0, PT, R10.H1_H1, R0.H1_H1, PT ;  /* 0x300000000a007234 */ /* 0x000fe20003f04c00 */
[----:B------:R-:W-:Y:S04]  /*17b0*/  BSSY B2, `(.L_x_863) ;  /* 0x000000e000027945 */ /* 0x000fe80003800000 */
[----:B------:R-:W-:-:S13]  /*17c0*/  ISETP.EQ.OR P0, PT, R24, -0x1, P0 ;  /* 0xffffffff1800780c */ /* 0x000fda0000702670 */
[----:B------:R-:W-:Y:S05]  /*17d0*/  @P0 BRA `(.L_x_864) ;  /* 0x00000000001c0947 */ /* 0x000fea0003800000 */
[----:B------:R-:W-:Y:S01]  /*17e0*/  ISETP.GE.AND P0, PT, R9, R24, PT ;  /* 0x000000180900720c */ /* 0x000fe20003f06270 */
[----:B------:R-:W-:Y:S02]  /*17f0*/  IMAD.MOV.U32 R2, RZ, RZ, R24 ;  /* 0x000000ffff027224 */ /* 0x000fe400078e0018 */
[----:B------:R-:W-:-:S10]  /*1800*/  IMAD.MOV.U32 R25, RZ, RZ, R9 ;  /* 0x000000ffff197224 */ /* 0x000fd400078e0009 */
[----:B------:R-:W-:Y:S02]  /*1810*/  HSETP2.NEU.OR P0, PT, R10.H1_H1, R0.H1_H1, P0 ;  /* 0x300000000a007234 */ /* 0x000fe4000070dc20 */
[----:B------:R-:W-:-:S04]  /*1820*/  PRMT R0, R10, 0x7632, R0 ;  /* 0x000076320a007816 */ /* 0x000fc80000000000 */
[----:B------:R-:W-:-:S07]  /*1830*/  PRMT R11, R11, 0x7610, R0 ;  /* 0x000076100b0b7816 */ /* 0x000fce0000000000 */
[----:B------:R-:W-:Y:S05]  /*1840*/  @P0 BRA `(.L_x_865) ;  /* 0x0000000000100947 */ /* 0x000fea0003800000 */
.L_x_864:
[----:B------:R-:W-:Y:S01]  /*1850*/  PRMT R0, R0, 0x7632, R0 ;  /* 0x0000763200007816 */ /* 0x000fe20000000000 */
[----:B------:R-:W-:Y:S01]  /*1860*/  IMAD.MOV.U32 R2, RZ, RZ, R9 ;  /* 0x000000ffff027224 */ /* 0x000fe200078e0009 */
[----:B------:R-:W-:Y:S01]  /*1870*/  PRMT R11, R11, 0x7610, R10 ;  /* 0x000076100b0b7816 */ /* 0x000fe2000000000a */
[----:B------:R-:W-:-:S07]  /*1880*/  IMAD.MOV.U32 R25, RZ, RZ, R24 ;  /* 0x000000ffff197224 */ /* 0x000fce00078e0018 */
.L_x_865:
[----:B------:R-:W-:Y:S05]  /*1890*/  BSYNC B2 ;  /* 0x0000000000027941 */ /* 0x000fea0003800000 */
.L_x_863:
        /* <DEDUP_REMOVED lines=11> */
.L_x_867:
[----:B------:R-:W-:Y:S01]  /*1950*/  PRMT R0, R0, 0x7610, R84 ;  /* 0x0000761000007816 */ /* 0x000fe20000000054 */
[----:B------:R-:W-:Y:S01]  /*1960*/  IMAD.MOV.U32 R9, RZ, RZ, R2 ;  /* 0x000000ffff097224 */ /* 0x000fe200078e0002 */
[----:B------:R-:W-:Y:S01]  /*1970*/  PRMT R10, R11, 0x7632, R10 ;  /* 0x000076320b0a7816 */ /* 0x000fe2000000000a */
[----:B------:R-:W-:-:S07]  /*1980*/  IMAD.MOV.U32 R24, RZ, RZ, R31 ;  /* 0x000000ffff187224 */ /* 0x000fce00078e001f */
.L_x_868:
[----:B------:R-:W-:Y:S05]  /*1990*/  BSYNC B2 ;  /* 0x0000000000027941 */ /* 0x000fea0003800000 */
.L_x_866:
[----:B------:R-:W-:Y:S01]  /*19a0*/  HSETP2.GT.AND P0, PT, R10.H0_H0, R85.H1_H1, PT ;  /* 0x300000550a007234 */ /* 0x000fe20003f04800 */
        /* <DEDUP_REMOVED lines=8> */
[----:B------:R-:W-:-:S13]  /*1a30*/  HSETP2.NEU.OR P0, PT, R10.H0_H0, R85.H1_H1, P0 ;  /* 0x300000550a007234 */ /* 0x000fda000070d820 */
[----:B------:R-:W-:Y:S05]  /*1a40*/  @P0 BRA `(.L_x_871) ;  /* 0x0000000000100947 */ /* 0x000fea0003800000 */
.L_x_870:
[----:B------:R-:W-:Y:S01]  /*1a50*/  PRMT R84, R84, 0x7610, R85 ;  /* 0x0000761054547816 */ /* 0x000fe20000000055 */
[----:B------:R-:W-:Y:S01]  /*1a60*/  IMAD.MOV.U32 R2, RZ, RZ, R9 ;  /* 0x000000ffff027224 */ /* 0x000fe200078e0009 */
[----:B------:R-:W-:Y:S01]  /*1a70*/  PRMT R11, R10, 0x7610, R11 ;  /* 0x000076100a0b7816 */ /* 0x000fe2000000000b */
[----:B------:R-:W-:-:S07]  /*1a80*/  IMAD.MOV.U32 R31, RZ, RZ, R30 ;  /* 0x000000ffff1f7224 */ /* 0x000fce00078e001e */
.L_x_871:
[----:B------:R-:W-:Y:S05]  /*1a90*/  BSYNC B2 ;  /* 0x0000000000027941 */ /* 0x000fea0003800000 */
.L_x_869:
[----:B------:R-:W-:Y:S01]  /*1aa0*/  HSETP2.GT.AND P0, PT, R11.H0_H0, R85.H0_H0, PT ;  /* 0x200000550b007234 */ /* 0x000fe20003f04800 */
[----:B------:R-:W-:Y:S04]  /*1ab0*/  BSSY B2, `(.L_x_872) ;  /* 0x000000e000027945 */ /* 0x000fe80003800000 */
[----:B------:R-:W-:-:S13]  /*1ac0*/  ISETP.EQ.OR P0, PT, R29, -0x1, P0 ;  /* 0xffffffff1d00780c */ /* 0x000fda0000702670 */
[----:B------:R-:W-:Y:S05]  /*1ad0*/  @P0 BRA `(.L_x_873) ;  /* 0x00000000001c0947 */ /* 0x000fea0003800000 */
[----:B------:R-:W-:Y:S01]  /*1ae0*/  ISETP.GE.AND P0, PT, R2, R29, PT ;  /* 0x0000001d0200720c */ /* 0x000fe20003f06270 */
[----:B------:R-:W-:Y:S02]  /*1af0*/  IMAD.MOV.U32 R9, RZ, RZ, R29 ;  /* 0x000000ffff097224 */ /* 0x000fe400078e001d */
[----:B------:R-:W-:-:S10]  /*1b00*/  IMAD.MOV.U32 R30, RZ, RZ, R2 ;  /* 0x000000ffff1e7224 */ /* 0x000fd400078e0002 */
[----:B------:R-:W-:Y:S02]  /*1b10*/  HSETP2.NEU.OR P0, PT, R11.H0_H0, R85.H0_H0, P0 ;  /* 0x200000550b007234 */ /* 0x000fe4000070d820 */
[----:B------:R-:W-:-:S04]  /*1b20*/  PRMT R85, R85, 0x5410, R11 ;  /* 0x0000541055557816 */ /* 0x000fc8000000000b */
[----:B------:R-:W-:-:S07]  /*1b30*/  PRMT R10, R10, 0x5410, R85 ;  /* 0x000054100a0a7816 */ /* 0x000fce0000000055 */
[----:B------:R-:W-:Y:S05]  /*1b40*/  @P0 BRA `(.L_x_874) ;  /* 0x0000000000100947 */ /* 0x000fea0003800000 */
.L_x_873:
[----:B------:R-:W-:Y:S01]  /*1b50*/  PRMT R85, R85, 0x5410, R85 ;  /* 0x0000541055557816 */ /* 0x000fe20000000055 */
[----:B------:R-:W-:Y:S01]  /*1b60*/  IMAD.MOV.U32 R9, RZ, RZ, R2 ;  /* 0x000000ffff097224 */ /* 0x000fe200078e0002 */
[----:B------:R-:W-:Y:S01]  /*1b70*/  PRMT R10, R10, 0x5410, R11 ;  /* 0x000054100a0a7816 */ /* 0x000fe2000000000b */
[----:B------:R-:W-:-:S07]  /*1b80*/  IMAD.MOV.U32 R30, RZ, RZ, R29 ;  /* 0x000000ffff1e7224 */ /* 0x000fce00078e001d */
.L_x_874:
[----:B------:R-:W-:Y:S05]  /*1b90*/  BSYNC B2 ;  /* 0x0000000000027941 */ /* 0x000fea0003800000 */
.L_x_872:
        /* <DEDUP_REMOVED lines=11> */
.L_x_876:
[----:B------:R-:W-:Y:S01]  /*1c50*/  PRMT R85, R86, 0x7632, R85 ;  /* 0x0000763256557816 */ /* 0x000fe20000000055 */
[----:B------:R-:W-:Y:S01]  /*1c60*/  IMAD.MOV.U32 R2, RZ, RZ, R9 ;  /* 0x000000ffff027224 */ /* 0x000fe200078e0009 */
[----:B------:R-:W-:Y:S01]  /*1c70*/  PRMT R11, R11, 0x7610, R10 ;  /* 0x000076100b0b7816 */ /* 0x000fe2000000000a */
[----:B------:R-:W-:-:S07]  /*1c80*/  IMAD.MOV.U32 R29, RZ, RZ, R28 ;  /* 0x000000ffff1d7224 */ /* 0x000fce00078e001c */
.L_x_877:
[----:B------:R-:W-:Y:S05]  /*1c90*/  BSYNC B2 ;  /* 0x0000000000027941 */ /* 0x000fea0003800000 */
.L_x_875:
[----:B------:R-:W-:Y:S01]  /*1ca0*/  HSETP2.GT.AND P0, PT, R11.H1_H1, R86.H0_H0, PT ;  /* 0x200000560b007234 */ /* 0x000fe20003f04c00 */
[----:B------:R-:W-:Y:S04]  /*1cb0*/  BSSY B2, `(.L_x_878) ;  /* 0x000000e000027945 */ /* 0x000fe80003800000 */
[----:B------:R-:W-:-:S13]  /*1cc0*/  ISETP.EQ.OR P0, PT, R35, -0x1, P0 ;  /* 0xffffffff2300780c */ /* 0x000fda0000702670 */
[----:B------:R-:W-:Y:S05]  /*1cd0*/  @P0 BRA `(.L_x_879) ;  /* 0x00000000001c0947 */ /* 0x000fea0003800000 */
[----:B------:R-:W-:Y:S01]  /*1ce0*/  ISETP.GE.AND P0, PT, R2, R35, PT ;  /* 0x000000230200720c */ /* 0x000fe20003f06270 */
[----:B------:R-:W-:Y:S02]  /*1cf0*/  IMAD.MOV.U32 R9, RZ, RZ, R35 ;  /* 0x000000ffff097224 */ /* 0x000fe400078e0023 */
[----:B------:R-:W-:-:S10]  /*1d00*/  IMAD.MOV.U32 R28, RZ, RZ, R2 ;  /* 0x000000ffff1c7224 */ /* 0x000fd400078e0002 */
[----:B------:R-:W-:Y:S02]  /*1d10*/  HSETP2.NEU.OR P0, PT, R11.H1_H1, R86.H0_H0, P0 ;  /* 0x200000560b007234 */ /* 0x000fe4000070dc20 */
[----:B------:R-:W-:-:S04]  /*1d20*/  PRMT R86, R86, 0x7610, R11 ;  /* 0x0000761056567816 */ /* 0x000fc8000000000b */
[----:B------:R-:W-:-:S07]  /*1d30*/  PRMT R10, R86, 0x7610, R10 ;  /* 0x00007610560a7816 */ /* 0x000fce000000000a */
[----:B------:R-:W-:Y:S05]  /*1d40*/  @P0 BRA `(.L_x_880) ;  /* 0x0000000000100947 */ /* 0x000fea0003800000 */
.L_x_879:
[----:B------:R-:W-:Y:S01]  /*1d50*/  PRMT R86, R86, 0x5410, R86 ;  /* 0x0000541056567816 */ /* 0x000fe20000000056 */
[----:B------:R-:W-:Y:S01]  /*1d60*/  IMAD.MOV.U32 R9, RZ, RZ, R2 ;  /* 0x000000ffff097224 */ /* 0x000fe200078e0002 */
[----:B------:R-:W-:Y:S01]  /*1d70*/  PRMT R10, R11, 0x7632, R10 ;  /* 0x000076320b0a7816 */ /* 0x000fe2000000000a */
[----:B------:R-:W-:-:S07]  /*1d80*/  IMAD.MOV.U32 R28, RZ, RZ, R35 ;  /* 0x000000ffff1c7224 */ /* 0x000fce00078e0023 */
.L_x_880:
[----:B------:R-:W-:Y:S05]  /*1d90*/  BSYNC B2 ;  /* 0x0000000000027941 */ /* 0x000fea0003800000 */
.L_x_878:
        /* <DEDUP_REMOVED lines=11> */
.L_x_882:
[----:B------:R-:W-:Y:S01]  /*1e50*/  PRMT R86, R87, 0x7632, R86 ;  /* 0x0000763257567816 */ /* 0x000fe20000000056 */
[----:B------:R-:W-:Y:S01]  /*1e60*/  IMAD.MOV.U32 R2, RZ, RZ, R9 ;  /* 0x000000ffff027224 */ /* 0x000fe200078e0009 */
[----:B------:R-:W-:Y:S01]  /*1e70*/  PRMT R11, R10, 0x7610, R11 ;  /* 0x000076100a0b7816 */ /* 0x000fe2000000000b */
[----:B------:R-:W-:-:S07]  /*1e80*/  IMAD.MOV.U32 R35, RZ, RZ, R34 ;  /* 0x000000ffff237224 */ /* 0x000fce00078e0022 */
.L_x_883:
[----:B------:R-:W-:Y:S05]  /*1e90*/  BSYNC B2 ;  /* 0x0000000000027941 */ /* 0x000fea0003800000 */
.L_x_881:
        /* <DEDUP_REMOVED lines=11> */
.L_x_885:
[----:B------:R-:W-:Y:S01]  /*1f50*/  PRMT R87, R87, 0x5410, R87 ;  /* 0x0000541057577816 */ /* 0x000fe20000000057 */
[----:B------:R-:W-:Y:S01]  /*1f60*/  IMAD.MOV.U32 R9, RZ, RZ, R2 ;  /* 0x000000ffff097224 */ /* 0x000fe200078e0002 */
[----:B------:R-:W-:Y:S01]  /*1f70*/  PRMT R10, R10, 0x5410, R11 ;  /* 0x000054100a0a7816 */ /* 0x000fe2000000000b */
[----:B------:R-:W-:-:S07]  /*1f80*/  IMAD.MOV.U32 R34, RZ, RZ, R33 ;  /* 0x000000ffff227224 */ /* 0x000fce00078e0021 */
.L_x_886:
[----:B------:R-:W-:Y:S05]  /*1f90*/  BSYNC B2 ;  /* 0x0000000000027941 */ /* 0x000fea0003800000 */
.L_x_884:
        /* <DEDUP_REMOVED lines=11> */
.L_x_888:
[----:B------:R-:W-:Y:S01]  /*2050*/  PRMT R87, R88, 0x7632, R87 ;  /* 0x0000763258577816 */ /* 0x000fe20000000057 */
[----:B------:R-:W-:Y:S01]  /*2060*/  IMAD.MOV.U32 R2, RZ, RZ, R9 ;  /* 0x000000ffff027224 */ /* 0x000fe200078e0009 */
[----:B------:R-:W-:Y:S01]  /*2070*/  PRMT R11, R11, 0x7610, R10 ;  /* 0x000076100b0b7816 */ /* 0x000fe2000000000a */
[----:B------:R-:W-:-:S07]  /*2080*/  IMAD.MOV.U32 R33, RZ, RZ, R32 ;  /* 0x000000ffff217224 */ /* 0x000fce00078e0020 */
.L_x_889:
[----:B------:R-:W-:Y:S05]  /*2090*/  BSYNC B2 ;  /* 0x0000000000027941 */ /* 0x000fea0003800000 */
.L_x_887:
        /* <DEDUP_REMOVED lines=11> */
.L_x_891:
[----:B------:R-:W-:Y:S01]  /*2150*/  PRMT R88, R88, 0x5410, R88 ;  /* 0x0000541058587816 */ /* 0x000fe20000000058 */
[----:B------:R-:W-:Y:S01]  /*2160*/  IMAD.MOV.U32 R9, RZ, RZ, R2 ;  /* 0x000000ffff097224 */ /* 0x000fe200078e0002 */
[----:B------:R-:W-:Y:S01]  /*2170*/  PRMT R10, R11, 0x7632, R10 ;  /* 0x000076320b0a7816 */ /* 0x000fe2000000000a */
[----:B------:R-:W-:-:S07]  /*2180*/  IMAD.MOV.U32 R32, RZ, RZ, R39 ;  /* 0x000000ffff207224 */ /* 0x000fce00078e0027 */
.L_x_892:
[----:B------:R-:W-:Y:S05]  /*2190*/  BSYNC B2 ;  /* 0x0000000000027941 */ /* 0x000fea0003800000 */
.L_x_890:
        /* <DEDUP_REMOVED lines=11> */
.L_x_894:
[----:B------:R-:W-:Y:S01]  /*2250*/  PRMT R88, R89, 0x7632, R88 ;  /* 0x0000763259587816 */ /* 0x000fe20000000058 */
[----:B------:R-:W-:Y:S01]  /*2260*/  IMAD.MOV.U32 R2, RZ, RZ, R9 ;  /* 0x000000ffff027224 */ /* 0x000fe200078e0009 */
[----:B------:R-:W-:Y:S01]  /*2270*/  PRMT R11, R10, 0x7610, R11 ;  /* 0x000076100a0b7816 */ /* 0x000fe2000000000b */
[----:B------:R-:W-:-:S07]  /*2280*/  IMAD.MOV.U32 R39, RZ, RZ, R38 ;  /* 0x000000ffff277224 */ /* 0x000fce00078e0026 */
.L_x_895:
[----:B------:R-:W-:Y:S05]  /*2290*/  BSYNC B2 ;  /* 0x0000000000027941 */ /* 0x000fea0003800000 */
.L_x_893:
        /* <DEDUP_REMOVED lines=11> */
.L_x_897:
[----:B------:R-:W-:Y:S01]  /*2350*/  PRMT R89, R89, 0x5410, R89 ;  /* 0x0000541059597816 */ /* 0x000fe20000000059 */
[----:B------:R-:W-:Y:S01]  /*2360*/  IMAD.MOV.U32 R9, RZ, RZ, R2 ;  /* 0x000000ffff097224 */ /* 0x000fe200078e0002 */
[----:B------:R-:W-:Y:S01]  /*2370*/  PRMT R10, R10, 0x5410, R11 ;  /* 0x000054100a0a7816 */ /* 0x000fe2000000000b */
[----:B------:R-:W-:-:S07]  /*2380*/  IMAD.MOV.U32 R38, RZ, RZ, R37 ;  /* 0x000000ffff267224 */ /* 0x000fce00078e0025 */
.L_x_898:
[----:B------:R-:W-:Y:S05]  /*2390*/  BSYNC B2 ;  /* 0x0000000000027941 */ /* 0x000fea0003800000 */
.L_x_896:
        /* <DEDUP_REMOVED lines=11> */
.L_x_900:
[----:B------:R-:W-:Y:S01]  /*2450*/  PRMT R89, R90, 0x7632, R89 ;  /* 0x000076325a597816 */ /* 0x000fe20000000059 */
[----:B------:R-:W-:Y:S01]  /*2460*/  IMAD.MOV.U32 R2, RZ, RZ, R9 ;  /* 0x000000ffff027224 */ /* 0x000fe200078e0009 */
[----:B------:R-:W-:Y:S01]  /*2470*/  PRMT R11, R11, 0x7610, R10 ;  /* 0x000076100b0b7816 */ /* 0x000fe2000000000a */
[----:B------:R-:W-:-:S07]  /*2480*/  IMAD.MOV.U32 R37, RZ, RZ, R36 ;  /* 0x000000ffff257224 */ /* 0x000fce00078e0024 */
.L_x_901:
[----:B------:R-:W-:Y:S05]  /*2490*/  BSYNC B2 ;  /* 0x0000000000027941 */ /* 0x000fea0003800000 */
.L_x_899:
        /* <DEDUP_REMOVED lines=11> */
.L_x_903:
[----:B------:R-:W-:Y:S01]  /*2550*/  PRMT R90, R90, 0x5410, R90 ;  /* 0x000054105a5a7816 */ /* 0x000fe2000000005a */
[----:B------:R-:W-:Y:S01]  /*2560*/  IMAD.MOV.U32 R9, RZ, RZ, R2 ;  /* 0x000000ffff097224 */ /* 0x000fe200078e0002 */
[----:B------:R-:W-:Y:S01]  /*2570*/  PRMT R10, R11, 0x7632, R10 ;  /* 0x000076320b0a7816 */ /* 0x000fe2000000000a */
[----:B------:R-:W-:-:S07]  /*2580*/  IMAD.MOV.U32 R36, RZ, RZ, R43 ;  /* 0x000000ffff247224 */ /* 0x000fce00078e002b */
.L_x_904:
[----:B------:R-:W-:Y:S05]  /*2590*/  BSYNC B2 ;  /* 0x0000000000027941 */ /* 0x000fea0003800000 */
.L_x_902:
        /* <DEDUP_REMOVED lines=11> */
.L_x_906:
[----:B------:R-:W-:Y:S01]  /*2650*/  PRMT R90, R91, 0x7632, R90 ;  /* 0x000076325b5a7816 */ /* 0x000fe2000000005a */
[----:B------:R-:W-:Y:S01]  /*2660*/  IMAD.MOV.U32 R2, RZ, RZ, R9 ;  /* 0x000000ffff027224 */ /* 0x000fe200078e0009 */
[----:B------:R-:W-:Y:S01]  /*2670*/  PRMT R11, R10, 0x7610, R11 ;  /* 0x000076100a0b7816 */ /* 0x000fe2000000000b */
[----:B------:R-:W-:-:S07]  /*2680*/  IMAD.MOV.U32 R43, RZ, RZ, R42 ;  /* 0x000000ffff2b7224 */ /* 0x000fce00078e002a */
.L_x_907:
[----:B------:R-:W-:Y:S05]  /*2690*/  BSYNC B2 ;  /* 0x0000000000027941 */ /* 0x000fea0003800000 */
.L_x_905:
        /* <DEDUP_REMOVED lines=11> */
.L_x_909:
[----:B------:R-:W-:Y:S01]  /*2750*/  PRMT R91, R91, 0x5410, R91 ;  /* 0x000054105b5b7816 */ /* 0x000fe2000000005b */
[----:B------:R-:W-:Y:S01]  /*2760*/  IMAD.MOV.U32 R9, RZ, RZ, R2 ;  /* 0x000000ffff097224 */ /* 0x000fe200078e0002 */
[----:B------:R-:W-:Y:S01]  /*2770*/  PRMT R10, R10, 0x5410, R11 ;  /* 0x000054100a0a7816 */ /* 0x000fe2000000000b */
[----:B------:R-:W-:-:S07]  /*2780*/  IMAD.MOV.U32 R42, RZ, RZ, R41 ;  /* 0x000000ffff2a7224 */ /* 0x000fce00078e0029 */
.L_x_910:
[----:B------:R-:W-:Y:S05]  /*2790*/  BSYNC B2 ;  /* 0x0000000000027941 */ /* 0x000fea0003800000 */
.L_x_908:
        /* <DEDUP_REMOVED lines=11> */
.L_x_912:
[----:B------:R-:W-:Y:S01]  /*2850*/  PRMT R91, R98, 0x7632, R91 ;  /* 0x00007632625b7816 */ /* 0x000fe2000000005b */
[----:B------:R-:W-:Y:S01]  /*2860*/  IMAD.MOV.U32 R2, RZ, RZ, R9 ;  /* 0x000000ffff027224 */ /* 0x000fe200078e0009 */
[----:B------:R-:W-:Y:S01]  /*2870*/  PRMT R11, R11, 0x7610, R10 ;  /* 0x000076100b0b7816 */ /* 0x000fe2000000000a */
[----:B------:R-:W-:-:S07]  /*2880*/  IMAD.MOV.U32 R41, RZ, RZ, R40 ;  /* 0x000000ffff297224 */ /* 0x000fce00078e0028 */
.L_x_913:
[----:B------:R-:W-:Y:S05]  /*2890*/  BSYNC B2 ;  /* 0x0000000000027941 */ /* 0x000fea0003800000 */
.L_x_911:
        /* <DEDUP_REMOVED lines=11> */
.L_x_915:
[----:B------:R-:W-:Y:S01]  /*2950*/  PRMT R98, R98, 0x5410, R98 ;  /* 0x0000541062627816 */ /* 0x000fe20000000062 */
[----:B------:R-:W-:Y:S01]  /*2960*/  IMAD.MOV.U32 R9, RZ, RZ, R2 ;  /* 0x000000ffff097224 */ /* 0x000fe200078e0002 */
[----:B------:R-:W-:Y:S01]  /*2970*/  PRMT R10, R11, 0x7632, R10 ;  /* 0x000076320b0a7816 */ /* 0x000fe2000000000a */
[----:B------:R-:W-:-:S07]  /*2980*/  IMAD.MOV.U32 R40, RZ, RZ, R47 ;  /* 0x000000ffff287224 */ /* 0x000fce00078e002f */
.L_x_916:
[----:B------:R-:W-:Y:S05]  /*2990*/  BSYNC B2 ;  /* 0x0000000000027941 */ /* 0x000fea0003800000 */
.L_x_914:
        /* <DEDUP_REMOVED lines=11> */
.L_x_918:
[----:B------:R-:W-:Y:S01]  /*2a50*/  PRMT R98, R99, 0x7632, R98 ;  /* 0x0000763263627816 */ /* 0x000fe20000000062 */
[----:B------:R-:W-:Y:S01]  /*2a60*/  IMAD.MOV.U32 R2, RZ, RZ, R9 ;  /* 0x000000ffff027224 */ /* 0x000fe200078e0009 */
[----:B------:R-:W-:Y:S01]  /*2a70*/  PRMT R11, R10, 0x7610, R11 ;  /* 0x000076100a0b7816 */ /* 0x000fe2000000000b */
[----:B------:R-:W-:-:S07]  /*2a80*/  IMAD.MOV.U32 R47, RZ, RZ, R46 ;  /* 0x000000ffff2f7224 */ /* 0x000fce00078e002e */
.L_x_919:
[----:B------:R-:W-:Y:S05]  /*2a90*/  BSYNC B2 ;  /* 0x0000000000027941 */ /* 0x000fea0003800000 */
.L_x_917:
        /* <DEDUP_REMOVED lines=11> */
.L_x_921:
[----:B------:R-:W-:Y:S01]  /*2b50*/  PRMT R99, R99, 0x5410, R99 ;  /* 0x0000541063637816 */ /* 0x000fe20000000063 */
[----:B------:R-:W-:Y:S01]  /*2b60*/  IMAD.MOV.U32 R9, RZ, RZ, R2 ;  /* 0x000000ffff097224 */ /* 0x000fe200078e0002 */
[----:B------:R-:W-:Y:S01]  /*2b70*/  PRMT R10, R10, 0x5410, R11 ;  /* 0x000054100a0a7816 */ /* 0x000fe2000000000b */
[----:B------:R-:W-:-:S07]  /*2b80*/  IMAD.MOV.U32 R46, RZ, RZ, R45 ;  /* 0x000000ffff2e7224 */ /* 0x000fce00078e002d */
.L_x_922:
[----:B------:R-:W-:Y:S05]  /*2b90*/  BSYNC B2 ;  /* 0x0000000000027941 */ /* 0x000fea0003800000 */
.L_x_920:
        /* <DEDUP_REMOVED lines=11> */
.L_x_924:
[----:B------:R-:W-:Y:S01]  /*2c50*/  PRMT R99, R100, 0x7632, R99 ;  /* 0x0000763264637816 */ /* 0x000fe20000000063 */
[----:B------:R-:W-:Y:S01]  /*2c60*/  IMAD.MOV.U32 R2, RZ, RZ, R9 ;  /* 0x000000ffff027224 */ /* 0x000fe200078e0009 */
[----:B------:R-:W-:Y:S01]  /*2c70*/  PRMT R11, R11, 0x7610, R10 ;  /* 0x000076100b0b7816 */ /* 0x000fe2000000000a */
[----:B------:R-:W-:-:S07]  /*2c80*/  IMAD.MOV.U32 R45, RZ, RZ, R44 ;  /* 0x000000ffff2d7224 */ /* 0x000fce00078e002c */
.L_x_925:
[----:B------:R-:W-:Y:S05]  /*2c90*/  BSYNC B2 ;  /* 0x0000000000027941 */ /* 0x000fea0003800000 */
.L_x_923:
        /* <DEDUP_REMOVED lines=11> */
.L_x_927:
[----:B------:R-:W-:Y:S01]  /*2d50*/  PRMT R100, R100, 0x5410, R100 ;  /* 0x0000541064647816 */ /* 0x000fe20000000064 */
[----:B------:R-:W-:Y:S01]  /*2d60*/  IMAD.MOV.U32 R9, RZ, RZ, R2 ;  /* 0x000000ffff097224 */ /* 0x000fe200078e0002 */
[----:B------:R-:W-:Y:S01]  /*2d70*/  PRMT R10, R11, 0x7632, R10 ;  /* 0x000076320b0a7816 */ /* 0x000fe2000000000a */
[----:B------:R-:W-:-:S07]  /*2d80*/  IMAD.MOV.U32 R44, RZ, RZ, R51 ;  /* 0x000000ffff2c7224 */ /* 0x000fce00078e0033 */
.L_x_928:
[----:B------:R-:W-:Y:S05]  /*2d90*/  BSYNC B2 ;  /* 0x0000000000027941 */ /* 0x000fea0003800000 */
.L_x_926:
        /* <DEDUP_REMOVED lines=11> */
.L_x_930:
[----:B------:R-:W-:Y:S01]  /*2e50*/  PRMT R100, R101, 0x7632, R100 ;  /* 0x0000763265647816 */ /* 0x000fe20000000064 */
[----:B------:R-:W-:Y:S01]  /*2e60*/  IMAD.MOV.U32 R2, RZ, RZ, R9 ;  /* 0x000000ffff027224 */ /* 0x000fe200078e0009 */
[----:B------:R-:W-:Y:S01]  /*2e70*/  PRMT R11, R10, 0x7610, R11 ;  /* 0x000076100a0b7816 */ /* 0x000fe2000000000b */
[----:B------:R-:W-:-:S07]  /*2e80*/  IMAD.MOV.U32 R51, RZ, RZ, R50 ;  /* 0x000000ffff337224 */ /* 0x000fce00078e0032 */
.L_x_931:
[----:B------:R-:W-:Y:S05]  /*2e90*/  BSYNC B2 ;  /* 0x0000000000027941 */ /* 0x000fea0003800000 */
.L_x_929:
        /* <DEDUP_REMOVED lines=11> */
.L_x_933:
[----:B------:R-:W-:Y:S01]  /*2f50*/  PRMT R101, R101, 0x5410, R101 ;  /* 0x0000541065657816 */ /* 0x000fe20000000065 */
[----:B------:R-:W-:Y:S01]  /*2f60*/  IMAD.MOV.U32 R9, RZ, RZ, R2 ;  /* 0x000000ffff097224 */ /* 0x000fe200078e0002 */
[----:B------:R-:W-:Y:S01]  /*2f70*/  PRMT R10, R10, 0x5410, R11 ;  /* 0x000054100a0a7816 */ /* 0x000fe2000000000b */
[----:B------:R-:W-:-:S07]  /*2f80*/  IMAD.MOV.U32 R50, RZ, RZ, R49 ;  /* 0x000000ffff327224 */ /* 0x000fce00078e0031 */
.L_x_934:
[----:B------:R-:W-:Y:S05]  /*2f90*/  BSYNC B2 ;  /* 0x0000000000027941 */ /* 0x000fea0003800000 */
.L_x_932:
        /* <DEDUP_REMOVED lines=11> */
.L_x_936:
[----:B------:R-:W-:Y:S01]  /*3050*/  PRMT R101, R102, 0x7632, R101 ;  /* 0x0000763266657816 */ /* 0x000fe20000000065 */
[----:B------:R-:W-:Y:S01]  /*3060*/  IMAD.MOV.U32 R2, RZ, RZ, R9 ;  /* 0x000000ffff027224 */ /* 0x000fe200078e0009 */
[----:B------:R-:W-:Y:S01]  /*3070*/  PRMT R11, R11, 0x7610, R10 ;  /* 0x000076100b0b7816 */ /* 0x000fe2000000000a */
[----:B------:R-:W-:-:S07]  /*3080*/  IMAD.MOV.U32 R49, RZ, RZ, R48 ;  /* 0x000000ffff317224 */ /* 0x000fce00078e0030 */
.L_x_937:
[----:B------:R-:W-:Y:S05]  /*3090*/  BSYNC B2 ;  /* 0x0000000000027941 */ /* 0x000fea0003800000 */
.L_x_935:
        /* <DEDUP_REMOVED lines=11> */
.L_x_939:
[----:B------:R-:W-:Y:S01]  /*3150*/  PRMT R102, R102, 0x5410, R102 ;  /* 0x0000541066667816 */ /* 0x000fe20000000066 */
[----:B------:R-:W-:Y:S01]  /*3160*/  IMAD.MOV.U32 R9, RZ, RZ, R2 ;  /* 0x000000ffff097224 */ /* 0x000fe200078e0002 */
[----:B------:R-:W-:Y:S01]  /*3170*/  PRMT R10, R11, 0x7632, R10 ;  /* 0x000076320b0a7816 */ /* 0x000fe2000000000a */
[----:B------:R-:W-:-:S07]  /*3180*/  IMAD.MOV.U32 R48, RZ, RZ, R55 ;  /* 0x000000ffff307224 */ /* 0x000fce00078e0037 */
.L_x_940:
[----:B------:R-:W-:Y:S05]  /*3190*/  BSYNC B2 ;  /* 0x0000000000027941 */ /* 0x000fea0003800000 */
.L_x_938:
        /* <DEDUP_REMOVED lines=11> */
.L_x_942:
[----:B------:R-:W-:Y:S01]  /*3250*/  PRMT R102, R103, 0x7632, R102 ;  /* 0x0000763267667816 */ /* 0x000fe20000000066 */
[----:B------:R-:W-:Y:S01]  /*3260*/  IMAD.MOV.U32 R2, RZ, RZ, R9 ;  /* 0x000000ffff027224 */ /* 0x000fe200078e0009 */
[----:B------:R-:W-:Y:S01]  /*3270*/  PRMT R11, R10, 0x7610, R11 ;  /* 0x000076100a0b7816 */ /* 0x000fe2000000000b */
[----:B------:R-:W-:-:S07]  /*3280*/  IMAD.MOV.U32 R55, RZ, RZ, R54 ;  /* 0x000000ffff377224 */ /* 0x000fce00078e0036 */
.L_x_943:
[----:B------:R-:W-:Y:S05]  /*3290*/  BSYNC B2 ;  /* 0x0000000000027941 */ /* 0x000fea0003800000 */
.L_x_941:
        /* <DEDUP_REMOVED lines=11> */
.L_x_945:
[----:B------:R-:W-:Y:S01]  /*3350*/  PRMT R103, R103, 0x5410, R103 ;  /* 0x0000541067677816 */ /* 0x000fe20000000067 */
[----:B------:R-:W-:Y:S01]  /*3360*/  IMAD.MOV.U32 R9, RZ, RZ, R2 ;  /* 0x000000ffff097224 */ /* 0x000fe200078e0002 */
[----:B------:R-:W-:Y:S01]  /*3370*/  PRMT R10, R10, 0x5410, R11 ;  /* 0x000054100a0a7816 */ /* 0x000fe2000000000b */
[----:B------:R-:W-:-:S07]  /*3380*/  IMAD.MOV.U32 R54, RZ, RZ, R53 ;  /* 0x000000ffff367224 */ /* 0x000fce00078e0035 */
.L_x_946:
[----:B------:R-:W-:Y:S05]  /*3390*/  BSYNC B2 ;  /* 0x0000000000027941 */ /* 0x000fea0003800000 */
.L_x_944:
        /* <DEDUP_REMOVED lines=11> */
.L_x_948:
[----:B------:R-:W-:Y:S01]  /*3450*/  PRMT R103, R104, 0x7632, R103 ;  /* 0x0000763268677816 */ /* 0x000fe20000000067 */
[----:B------:R-:W-:Y:S01]  /*3460*/  IMAD.MOV.U32 R2, RZ, RZ, R9 ;  /* 0x000000ffff027224 */ /* 0x000fe200078e0009 */
[----:B------:R-:W-:Y:S01]  /*3470*/  PRMT R11, R11, 0x7610, R10 ;  /* 0x000076100b0b7816 */ /* 0x000fe2000000000a */
[----:B------:R-:W-:-:S07]  /*3480*/  IMAD.MOV.U32 R53, RZ, RZ, R52 ;  /* 0x000000ffff357224 */ /* 0x000fce00078e0034 */
.L_x_949:
[----:B------:R-:W-:Y:S05]  /*3490*/  BSYNC B2 ;  /* 0x0000000000027941 */ /* 0x000fea0003800000 */
.L_x_947:
        /* <DEDUP_REMOVED lines=11> */
.L_x_951:
[----:B------:R-:W-:Y:S01]  /*3550*/  PRMT R104, R104, 0x5410, R104 ;  /* 0x0000541068687816 */ /* 0x000fe20000000068 */
[----:B------:R-:W-:Y:S01]  /*3560*/  IMAD.MOV.U32 R9, RZ, RZ, R2 ;  /* 0x000000ffff097224 */ /* 0x000fe200078e0002 */
[----:B------:R-:W-:Y:S01]  /*3570*/  PRMT R10, R11, 0x7632, R10 ;  /* 0x000076320b0a7816 */ /* 0x000fe2000000000a */
[----:B------:R-:W-:-:S07]  /*3580*/  IMAD.MOV.U32 R52, RZ, RZ, R59 ;  /* 0x000000ffff347224 */ /* 0x000fce00078e003b */
.L_x_952:
[----:B------:R-:W-:Y:S05]  /*3590*/  BSYNC B2 ;  /* 0x0000000000027941 */ /* 0x000fea0003800000 */
.L_x_950:
        /* <DEDUP_REMOVED lines=11> */
.L_x_954:
[----:B------:R-:W-:Y:S01]  /*3650*/  PRMT R104, R105, 0x7632, R104 ;  /* 0x0000763269687816 */ /* 0x000fe20000000068 */
[----:B------:R-:W-:Y:S01]  /*3660*/  IMAD.MOV.U32 R2, RZ, RZ, R9 ;  /* 0x000000ffff027224 */ /* 0x000fe200078e0009 */
[----:B------:R-:W-:Y:S01]  /*3670*/  PRMT R11, R10, 0x7610, R11 ;  /* 0x000076100a0b7816 */ /* 0x000fe2000000000b */
[----:B------:R-:W-:-:S07]  /*3680*/  IMAD.MOV.U32 R59, RZ, RZ, R58 ;  /* 0x000000ffff3b7224 */ /* 0x000fce00078e003a */
.L_x_955:
[----:B------:R-:W-:Y:S05]  /*3690*/  BSYNC B2 ;  /* 0x0000000000027941 */ /* 0x000fea0003800000 */
.L_x_953:
        /* <DEDUP_REMOVED lines=11> */
.L_x_957:
[----:B------:R-:W-:Y:S01]  /*3750*/  PRMT R105, R105, 0x5410, R105 ;  /* 0x0000541069697816 */ /* 0x000fe20000000069 */
[----:B------:R-:W-:Y:S01]  /*3760*/  IMAD.MOV.U32 R9, RZ, RZ, R2 ;  /* 0x000000ffff097224 */ /* 0x000fe200078e0002 */
[----:B------:R-:W-:Y:S01]  /*3770*/  PRMT R10, R10, 0x5410, R11 ;  /* 0x000054100a0a7816 */ /* 0x000fe2000000000b */
[----:B------:R-:W-:-:S07]  /*3780*/  IMAD.MOV.U32 R58, RZ, RZ, R57 ;  /* 0x000000ffff3a7224 */ /* 0x000fce00078e0039 */
.L_x_958:
[----:B------:R-:W-:Y:S05]  /*3790*/  BSYNC B2 ;  /* 0x0000000000027941 */ /* 0x000fea0003800000 */
.L_x_956:
        /* <DEDUP_REMOVED lines=11> */
.L_x_960:
[----:B------:R-:W-:Y:S01]  /*3850*/  PRMT R105, R106, 0x7632, R105 ;  /* 0x000076326a697816 */ /* 0x000fe20000000069 */
[----:B------:R-:W-:Y:S01]  /*3860*/  IMAD.MOV.U32 R2, RZ, RZ, R9 ;  /* 0x000000ffff027224 */ /* 0x000fe200078e0009 */
[----:B------:R-:W-:Y:S01]  /*3870*/  PRMT R11, R11, 0x7610, R10 ;  /* 0x000076100b0b7816 */ /* 0x000fe2000000000a */
[----:B------:R-:W-:-:S07]  /*3880*/  IMAD.MOV.U32 R57, RZ, RZ, R56 ;  /* 0x000000ffff397224 */ /* 0x000fce00078e0038 */
.L_x_961:
[----:B------:R-:W-:Y:S05]  /*3890*/  BSYNC B2 ;  /* 0x0000000000027941 */ /* 0x000fea0003800000 */
.L_x_959:
        /* <DEDUP_REMOVED lines=11> */
.L_x_963:
[----:B------:R-:W-:Y:S01]  /*3950*/  PRMT R106, R106, 0x5410, R106 ;  /* 0x000054106a6a7816 */ /* 0x000fe2000000006a */
[----:B------:R-:W-:Y:S01]  /*3960*/  IMAD.MOV.U32 R9, RZ, RZ, R2 ;  /* 0x000000ffff097224 */ /* 0x000fe200078e0002 */
[----:B------:R-:W-:Y:S01]  /*3970*/  PRMT R10, R11, 0x7632, R10 ;  /* 0x000076320b0a7816 */ /* 0x000fe2000000000a */
[----:B------:R-:W-:-:S07]  /*3980*/  IMAD.MOV.U32 R56, RZ, RZ, R63 ;  /* 0x000000ffff387224 */ /* 0x000fce00078e003f */
.L_x_964:
[----:B------:R-:W-:Y:S05]  /*3990*/  BSYNC B2 ;  /* 0x0000000000027941 */ /* 0x000fea0003800000 */
.L_x_962:
        /* <DEDUP_REMOVED lines=11> */
.L_x_966:
[----:B------:R-:W-:Y:S01]  /*3a50*/  PRMT R106, R107, 0x7632, R106 ;  /* 0x000076326b6a7816 */ /* 0x000fe2000000006a */
[----:B------:R-:W-:Y:S01]  /*3a60*/  IMAD.MOV.U32 R2, RZ, RZ, R9 ;  /* 0x000000ffff027224 */ /* 0x000fe200078e0009 */
[----:B------:R-:W-:Y:S01]  /*3a70*/  PRMT R11, R10, 0x7610, R11 ;  /* 0x000076100a0b7816 */ /* 0x000fe2000000000b */
[----:B------:R-:W-:-:S07]  /*3a80*/  IMAD.MOV.U32 R63, RZ, RZ, R62 ;  /* 0x000000ffff3f7224 */ /* 0x000fce00078e003e */
.L_x_967:
[----:B------:R-:W-:Y:S05]  /*3a90*/  BSYNC B2 ;  /* 0x0000000000027941 */ /* 0x000fea0003800000 */
.L_x_965:
        /* <DEDUP_REMOVED lines=11> */
.L_x_969:
[----:B------:R-:W-:Y:S01]  /*3b50*/  PRMT R107, R107, 0x5410, R107 ;  /* 0x000054106b6b7816 */ /* 0x000fe2000000006b */
[----:B------:R-:W-:Y:S01]  /*3b60*/  IMAD.MOV.U32 R9, RZ, RZ, R2 ;  /* 0x000000ffff097224 */ /* 0x000fe200078e0002 */
[----:B------:R-:W-:Y:S01]  /*3b70*/  PRMT R10, R10, 0x5410, R11 ;  /* 0x000054100a0a7816 */ /* 0x000fe2000000000b */
[----:B------:R-:W-:-:S07]  /*3b80*/  IMAD.MOV.U32 R62, RZ, RZ, R61 ;  /* 0x000000ffff3e7224 */ /* 0x000fce00078e003d */
.L_x_970:
[----:B------:R-:W-:Y:S05]  /*3b90*/  BSYNC B2 ;  /* 0x0000000000027941 */ /* 0x000fea0003800000 */
.L_x_968:
        /* <DEDUP_REMOVED lines=11> */
.L_x_972:
[----:B------:R-:W-:Y:S01]  /*3c50*/  PRMT R107, R108, 0x7632, R107 ;  /* 0x000076326c6b7816 */ /* 0x000fe2000000006b */
[----:B------:R-:W-:Y:S01]  /*3c60*/  IMAD.MOV.U32 R2, RZ, RZ, R9 ;  /* 0x000000ffff027224 */ /* 0x000fe200078e0009 */
[----:B------:R-:W-:Y:S01]  /*3c70*/  PRMT R11, R11, 0x7610, R10 ;  /* 0x000076100b0b7816 */ /* 0x000fe2000000000a */
[----:B------:R-:W-:-:S07]  /*3c80*/  IMAD.MOV.U32 R61, RZ, RZ, R60 ;  /* 0x000000ffff3d7224 */ /* 0x000fce00078e003c */
.L_x_973:
[----:B------:R-:W-:Y:S05]  /*3c90*/  BSYNC B2 ;  /* 0x0000000000027941 */ /* 0x000fea0003800000 */
.L_x_971:
        /* <DEDUP_REMOVED lines=11> */
.L_x_975:
[----:B------:R-:W-:Y:S01]  /*3d50*/  PRMT R108, R108, 0x5410, R108 ;  /* 0x000054106c6c7816 */ /* 0x000fe2000000006c */
[----:B------:R-:W-:Y:S01]  /*3d60*/  IMAD.MOV.U32 R9, RZ, RZ, R2 ;  /* 0x000000ffff097224 */ /* 0x000fe200078e0002 */
[----:B------:R-:W-:Y:S01]  /*3d70*/  PRMT R10, R11, 0x7632, R10 ;  /* 0x000076320b0a7816 */ /* 0x000fe2000000000a */
[----:B------:R-:W-:-:S07]  /*3d80*/  IMAD.MOV.U32 R60, RZ, RZ, R67 ;  /* 0x000000ffff3c7224 */ /* 0x000fce00078e0043 */
.L_x_976:
[----:B------:R-:W-:Y:S05]  /*3d90*/  BSYNC B2 ;  /* 0x0000000000027941 */ /* 0x000fea0003800000 */
.L_x_974:
        /* <DEDUP_REMOVED lines=11> */
.L_x_978:
[----:B------:R-:W-:Y:S01]  /*3e50*/  PRMT R108, R109, 0x7632, R108 ;  /* 0x000076326d6c7816 */ /* 0x000fe2000000006c */
[----:B------:R-:W-:Y:S01]  /*3e60*/  IMAD.MOV.U32 R2, RZ, RZ, R9 ;  /* 0x000000ffff027224 */ /* 0x000fe200078e0009 */
[----:B------:R-:W-:Y:S01]  /*3e70*/  PRMT R11, R10, 0x7610, R11 ;  /* 0x000076100a0b7816 */ /* 0x000fe2000000000b */
[----:B------:R-:W-:-:S07]  /*3e80*/  IMAD.MOV.U32 R67, RZ, RZ, R66 ;  /* 0x000000ffff437224 */ /* 0x000fce00078e0042 */
.L_x_979:
[----:B------:R-:W-:Y:S05]  /*3e90*/  BSYNC B2 ;  /* 0x0000000000027941 */ /* 0x000fea0003800000 */
.L_x_977:
        /* <DEDUP_REMOVED lines=11> */
.L_x_981:
[----:B------:R-:W-:Y:S01]  /*3f50*/  PRMT R109, R109, 0x5410, R109 ;  /* 0x000054106d6d7816 */ /* 0x000fe2000000006d */
[----:B------:R-:W-:Y:S01]  /*3f60*/  IMAD.MOV.U32 R9, RZ, RZ, R2 ;  /* 0x000000ffff097224 */ /* 0x000fe200078e0002 */
[----:B------:R-:W-:Y:S01]  /*3f70*/  PRMT R10, R10, 0x5410, R11 ;  /* 0x000054100a0a7816 */ /* 0x000fe2000000000b */
[----:B------:R-:W-:-:S07]  /*3f80*/  IMAD.MOV.U32 R66, RZ, RZ, R65 ;  /* 0x000000ffff427224 */ /* 0x000fce00078e0041 */
.L_x_982:
[----:B------:R-:W-:Y:S05]  /*3f90*/  BSYNC B2 ;  /* 0x0000000000027941 */ /* 0x000fea0003800000 */
.L_x_980:
        /* <DEDUP_REMOVED lines=11> */
.L_x_984:
[----:B------:R-:W-:Y:S01]  /*4050*/  PRMT R109, R110, 0x7632, R109 ;  /* 0x000076326e6d7816 */ /* 0x000fe2000000006d */
[----:B------:R-:W-:Y:S01]  /*4060*/  IMAD.MOV.U32 R2, RZ, RZ, R9 ;  /* 0x000000ffff027224 */ /* 0x000fe200078e0009 */
[----:B------:R-:W-:Y:S01]  /*4070*/  PRMT R11, R11, 0x7610, R10 ;  /* 0x000076100b0b7816 */ /* 0x000fe2000000000a */
[----:B------:R-:W-:-:S07]  /*4080*/  IMAD.MOV.U32 R65, RZ, RZ, R64 ;  /* 0x000000ffff417224 */ /* 0x000fce00078e0040 */
.L_x_985:
[----:B------:R-:W-:Y:S05]  /*4090*/  BSYNC B2 ;  /* 0x0000000000027941 */ /* 0x000fea0003800000 */
.L_x_983:
        /* <DEDUP_REMOVED lines=11> */
.L_x_987:
[----:B------:R-:W-:Y:S01]  /*4150*/  PRMT R110, R110, 0x5410, R110 ;  /* 0x000054106e6e7816 */ /* 0x000fe2000000006e */
[----:B------:R-:W-:Y:S01]  /*4160*/  IMAD.MOV.U32 R9, RZ, RZ, R2 ;  /* 0x000000ffff097224 */ /* 0x000fe200078e0002 */
[----:B------:R-:W-:Y:S01]  /*4170*/  PRMT R10, R11, 0x7632, R10 ;  /* 0x000076320b0a7816 */ /* 0x000fe2000000000a */
[----:B------:R-:W-:-:S07]  /*4180*/  IMAD.MOV.U32 R64, RZ, RZ, R71 ;  /* 0x000000ffff407224 */ /* 0x000fce00078e0047 */
.L_x_988:
[----:B------:R-:W-:Y:S05]  /*4190*/  BSYNC B2 ;  /* 0x0000000000027941 */ /* 0x000fea0003800000 */
.L_x_986:
        /* <DEDUP_REMOVED lines=11> */
.L_x_990:
[----:B------:R-:W-:Y:S01]  /*4250*/  PRMT R110, R111, 0x7632, R110 ;  /* 0x000076326f6e7816 */ /* 0x000fe2000000006e */
[----:B------:R-:W-:Y:S01]  /*4260*/  IMAD.MOV.U32 R2, RZ, RZ, R9 ;  /* 0x000000ffff027224 */ /* 0x000fe200078e0009 */
[----:B------:R-:W-:Y:S01]  /*4270*/  PRMT R11, R10, 0x7610, R11 ;  /* 0x000076100a0b7816 */ /* 0x000fe2000000000b */
[----:B------:R-:W-:-:S07]  /*4280*/  IMAD.MOV.U32 R71, RZ, RZ, R70 ;  /* 0x000000ffff477224 */ /* 0x000fce00078e0046 */
.L_x_991:
[----:B------:R-:W-:Y:S05]  /*4290*/  BSYNC B2 ;  /* 0x0000000000027941 */ /* 0x000fea0003800000 */
.L_x_989:
        /* <DEDUP_REMOVED lines=11> */
.L_x_993:
[----:B------:R-:W-:Y:S01]  /*4350*/  PRMT R111, R111, 0x5410, R111 ;  /* 0x000054106f6f7816 */ /* 0x000fe2000000006f */
[----:B------:R-:W-:Y:S01]  /*4360*/  IMAD.MOV.U32 R9, RZ, RZ, R2 ;  /* 0x000000ffff097224 */ /* 0x000fe200078e0002 */
[----:B------:R-:W-:Y:S01]  /*4370*/  PRMT R10, R10, 0x5410, R11 ;  /* 0x000054100a0a7816 */ /* 0x000fe2000000000b */
[----:B------:R-:W-:-:S07]  /*4380*/  IMAD.MOV.U32 R70, RZ, RZ, R69 ;  /* 0x000000ffff467224 */ /* 0x000fce00078e0045 */
.L_x_994:
[----:B------:R-:W-:Y:S05]  /*4390*/  BSYNC B2 ;  /* 0x0000000000027941 */ /* 0x000fea0003800000 */
.L_x_992:
        /* <DEDUP_REMOVED lines=11> */
.L_x_996:
[----:B------:R-:W-:Y:S01]  /*4450*/  PRMT R111, R112, 0x7632, R111 ;  /* 0x00007632706f7816 */ /* 0x000fe2000000006f */
[----:B------:R-:W-:Y:S01]  /*4460*/  IMAD.MOV.U32 R2, RZ, RZ, R9 ;  /* 0x000000ffff027224 */ /* 0x000fe200078e0009 */
[----:B------:R-:W-:Y:S01]  /*4470*/  PRMT R11, R11, 0x7610, R10 ;  /* 0x000076100b0b7816 */ /* 0x000fe2000000000a */
[----:B------:R-:W-:-:S07]  /*4480*/  IMAD.MOV.U32 R69, RZ, RZ, R68 ;  /* 0x000000ffff457224 */ /* 0x000fce00078e0044 */
.L_x_997:
[----:B------:R-:W-:Y:S05]  /*4490*/  BSYNC B2 ;  /* 0x0000000000027941 */ /* 0x000fea0003800000 */
.L_x_995:
        /* <DEDUP_REMOVED lines=11> */
.L_x_999:
[----:B------:R-:W-:Y:S01]  /*4550*/  PRMT R112, R112, 0x5410, R112 ;  /* 0x0000541070707816 */ /* 0x000fe20000000070 */
[----:B------:R-:W-:Y:S01]  /*4560*/  IMAD.MOV.U32 R9, RZ, RZ, R2 ;  /* 0x000000ffff097224 */ /* 0x000fe200078e0002 */
[----:B------:R-:W-:Y:S01]  /*4570*/  PRMT R10, R11, 0x7632, R10 ;  /* 0x000076320b0a7816 */ /* 0x000fe2000000000a */
[----:B------:R-:W-:-:S07]  /*4580*/  IMAD.MOV.U32 R68, RZ, RZ, R75 ;  /* 0x000000ffff447224 */ /* 0x000fce00078e004b */
.L_x_1000:
[----:B------:R-:W-:Y:S05]  /*4590*/  BSYNC B2 ;  /* 0x0000000000027941 */ /* 0x000fea0003800000 */
.L_x_998:
        /* <DEDUP_REMOVED lines=11> */
.L_x_1002:
[----:B------:R-:W-:Y:S01]  /*4650*/  PRMT R112, R113, 0x7632, R112 ;  /* 0x0000763271707816 */ /* 0x000fe20000000070 */
[----:B------:R-:W-:Y:S01]  /*4660*/  IMAD.MOV.U32 R2, RZ, RZ, R9 ;  /* 0x000000ffff027224 */ /* 0x000fe200078e0009 */
[----:B------:R-:W-:Y:S01]  /*4670*/  PRMT R11, R10, 0x7610, R11 ;  /* 0x000076100a0b7816 */ /* 0x000fe2000000000b */
[----:B------:R-:W-:-:S07]  /*4680*/  IMAD.MOV.U32 R75, RZ, RZ, R74 ;  /* 0x000000ffff4b7224 */ /* 0x000fce00078e004a */
.L_x_1003:
[----:B------:R-:W-:Y:S05]  /*4690*/  BSYNC B2 ;  /* 0x0000000000027941 */ /* 0x000fea0003800000 */
.L_x_1001:
        /* <DEDUP_REMOVED lines=11> */
.L_x_1005:
[----:B------:R-:W-:Y:S01]  /*4750*/  PRMT R113, R113, 0x5410, R113 ;  /* 0x0000541071717816 */ /* 0x000fe20000000071 */
[----:B------:R-:W-:Y:S01]  /*4760*/  IMAD.MOV.U32 R9, RZ, RZ, R2 ;  /* 0x000000ffff097224 */ /* 0x000fe200078e0002 */
[----:B------:R-:W-:Y:S01]  /*4770*/  PRMT R10, R10, 0x5410, R11 ;  /* 0x000054100a0a7816 */ /* 0x000fe2000000000b */
[----:B------:R-:W-:-:S07]  /*4780*/  IMAD.MOV.U32 R74, RZ, RZ, R73 ;  /* 0x000000ffff4a7224 */ /* 0x000fce00078e0049 */
.L_x_1006:
[----:B------:R-:W-:Y:S05]  /*4790*/  BSYNC B2 ;  /* 0x0000000000027941 */ /* 0x000fea0003800000 */
.L_x_1004:
        /* <DEDUP_REMOVED lines=11> */
.L_x_1008:
[----:B------:R-:W-:Y:S01]  /*4850*/  PRMT R113, R114, 0x7632, R113 ;  /* 0x0000763272717816 */ /* 0x000fe20000000071 */
[----:B------:R-:W-:Y:S01]  /*4860*/  IMAD.MOV.U32 R2, RZ, RZ, R9 ;  /* 0x000000ffff027224 */ /* 0x000fe200078e0009 */
[----:B------:R-:W-:Y:S01]  /*4870*/  PRMT R11, R11, 0x7610, R10 ;  /* 0x000076100b0b7816 */ /* 0x000fe2000000000a */
[----:B------:R-:W-:-:S07]  /*4880*/  IMAD.MOV.U32 R73, RZ, RZ, R72 ;  /* 0x000000ffff497224 */ /* 0x000fce00078e0048 */
.L_x_1009:
[----:B------:R-:W-:Y:S05]  /*4890*/  BSYNC B2 ;  /* 0x0000000000027941 */ /* 0x000fea0003800000 */
.L_x_1007:
        /* <DEDUP_REMOVED lines=11> */
.L_x_1011:
[----:B------:R-:W-:Y:S01]  /*4950*/  PRMT R114, R114, 0x5410, R114 ;  /* 0x0000541072727816 */ /* 0x000fe20000000072 */
[----:B------:R-:W-:Y:S01]  /*4960*/  IMAD.MOV.U32 R9, RZ, RZ, R2 ;  /* 0x000000ffff097224 */ /* 0x000fe200078e0002 */
[----:B------:R-:W-:Y:S01]  /*4970*/  PRMT R10, R11, 0x7632, R10 ;  /* 0x000076320b0a7816 */ /* 0x000fe2000000000a */
[----:B------:R-:W-:-:S07]  /*4980*/  IMAD.MOV.U32 R72, RZ, RZ, R79 ;  /* 0x000000ffff487224 */ /* 0x000fce00078e004f */
.L_x_1012:
[----:B------:R-:W-:Y:S05]  /*4990*/  BSYNC B2 ;  /* 0x0000000000027941 */ /* 0x000fea0003800000 */
.L_x_1010:
        /* <DEDUP_REMOVED lines=11> */
.L_x_1014:
[----:B------:R-:W-:Y:S01]  /*4a50*/  PRMT R114, R115, 0x7632, R114 ;  /* 0x0000763273727816 */ /* 0x000fe20000000072 */
[----:B------:R-:W-:Y:S01]  /*4a60*/  IMAD.MOV.U32 R2, RZ, RZ, R9 ;  /* 0x000000ffff027224 */ /* 0x000fe200078e0009 */
[----:B------:R-:W-:Y:S01]  /*4a70*/  PRMT R11, R10, 0x7610, R11 ;  /* 0x000076100a0b7816 */ /* 0x000fe2000000000b */
[----:B------:R-:W-:-:S07]  /*4a80*/  IMAD.MOV.U32 R79, RZ, RZ, R78 ;  /* 0x000000ffff4f7224 */ /* 0x000fce00078e004e */
.L_x_1015:
[----:B------:R-:W-:Y:S05]  /*4a90*/  BSYNC B2 ;  /* 0x0000000000027941 */ /* 0x000fea0003800000 */
.L_x_1013:
        /* <DEDUP_REMOVED lines=11> */
.L_x_1017:
[----:B------:R-:W-:Y:S01]  /*4b50*/  PRMT R115, R115, 0x5410, R115 ;  /* 0x0000541073737816 */ /* 0x000fe20000000073 */
[----:B------:R-:W-:Y:S01]  /*4b60*/  IMAD.MOV.U32 R9, RZ, RZ, R2 ;  /* 0x000000ffff097224 */ /* 0x000fe200078e0002 */
[----:B------:R-:W-:Y:S01]  /*4b70*/  PRMT R10, R10, 0x5410, R11 ;  /* 0x000054100a0a7816 */ /* 0x000fe2000000000b */
[----:B------:R-:W-:-:S07]  /*4b80*/  IMAD.MOV.U32 R78, RZ, RZ, R77 ;  /* 0x000000ffff4e7224 */ /* 0x000fce00078e004d */
.L_x_1018:
[----:B------:R-:W-:Y:S05]  /*4b90*/  BSYNC B2 ;  /* 0x0000000000027941 */ /* 0x000fea0003800000 */
.L_x_1016:
        /* <DEDUP_REMOVED lines=11> */
.L_x_1020:
[----:B------:R-:W-:Y:S01]  /*4c50*/  PRMT R115, R116, 0x7632, R115 ;  /* 0x0000763274737816 */ /* 0x000fe20000000073 */
[----:B------:R-:W-:Y:S01]  /*4c60*/  IMAD.MOV.U32 R2, RZ, RZ, R9 ;  /* 0x000000ffff027224 */ /* 0x000fe200078e0009 */
[----:B------:R-:W-:Y:S01]  /*4c70*/  PRMT R11, R11, 0x7610, R10 ;  /* 0x000076100b0b7816 */ /* 0x000fe2000000000a */
[----:B------:R-:W-:-:S07]  /*4c80*/  IMAD.MOV.U32 R77, RZ, RZ, R76 ;  /* 0x000000ffff4d7224 */ /* 0x000fce00078e004c */
.L_x_1021:
[----:B------:R-:W-:Y:S05]  /*4c90*/  BSYNC B2 ;  /* 0x0000000000027941 */ /* 0x000fea0003800000 */
.L_x_1019:
        /* <DEDUP_REMOVED lines=11> */
.L_x_1023:
[----:B------:R-:W-:Y:S01]  /*4d50*/  PRMT R116, R116, 0x5410, R116 ;  /* 0x0000541074747816 */ /* 0x000fe20000000074 */
[----:B------:R-:W-:Y:S01]  /*4d60*/  IMAD.MOV.U32 R9, RZ, RZ, R2 ;  /* 0x000000ffff097224 */ /* 0x000fe200078e0002 */
[----:B------:R-:W-:Y:S01]  /*4d70*/  PRMT R10, R11, 0x7632, R10 ;  /* 0x000076320b0a7816 */ /* 0x000fe2000000000a */
[----:B------:R-:W-:-:S07]  /*4d80*/  IMAD.MOV.U32 R76, RZ, RZ, R83 ;  /* 0x000000ffff4c7224 */ /* 0x000fce00078e0053 */
.L_x_1024:
[----:B------:R-:W-:Y:S05]  /*4d90*/  BSYNC B2 ;  /* 0x0000000000027941 */ /* 0x000fea0003800000 */
.L_x_1022:
        /* <DEDUP_REMOVED lines=11> */
.L_x_1026:
[----:B------:R-:W-:Y:S01]  /*4e50*/  PRMT R116, R117, 0x7632, R116 ;  /* 0x0000763275747816 */ /* 0x000fe20000000074 */
[----:B------:R-:W-:Y:S01]  /*4e60*/  IMAD.MOV.U32 R2, RZ, RZ, R9 ;  /* 0x000000ffff027224 */ /* 0x000fe200078e0009 */
[----:B------:R-:W-:Y:S01]  /*4e70*/  PRMT R11, R10, 0x7610, R11 ;  /* 0x000076100a0b7816 */ /* 0x000fe2000000000b */
[----:B------:R-:W-:-:S07]  /*4e80*/  IMAD.MOV.U32 R83, RZ, RZ, R82 ;  /* 0x000000ffff537224 */ /* 0x000fce00078e0052 */
.L_x_1027:
[----:B------:R-:W-:Y:S05]  /*4e90*/  BSYNC B2 ;  /* 0x0000000000027941 */ /* 0x000fea0003800000 */
.L_x_1025:
        /* <DEDUP_REMOVED lines=11> */
.L_x_1029:
[----:B------:R-:W-:Y:S01]  /*4f50*/  PRMT R117, R117, 0x5410, R117 ;  /* 0x0000541075757816 */ /* 0x000fe20000000075 */
[----:B------:R-:W-:Y:S01]  /*4f60*/  IMAD.MOV.U32 R9, RZ, RZ, R2 ;  /* 0x000000ffff097224 */ /* 0x000fe200078e0002 */
[----:B------:R-:W-:Y:S01]  /*4f70*/  PRMT R10, R10, 0x5410, R11 ;  /* 0x000054100a0a7816 */ /* 0x000fe2000000000b */
[----:B------:R-:W-:-:S07]  /*4f80*/  IMAD.MOV.U32 R82, RZ, RZ, R81 ;  /* 0x000000ffff527224 */ /* 0x000fce00078e0051 */
.L_x_1030:
[----:B------:R-:W-:Y:S05]  /*4f90*/  BSYNC B2 ;  /* 0x0000000000027941 */ /* 0x000fea0003800000 */
.L_x_1028:
        /* <DEDUP_REMOVED lines=11> */
.L_x_1032:
[----:B------:R-:W-:Y:S01]  /*5050*/  PRMT R117, R118, 0x7632, R117 ;  /* 0x0000763276757816 */ /* 0x000fe20000000075 */
[----:B------:R-:W-:Y:S01]  /*5060*/  IMAD.MOV.U32 R2, RZ, RZ, R9 ;  /* 0x000000ffff027224 */ /* 0x000fe200078e0009 */
[----:B------:R-:W-:Y:S01]  /*5070*/  PRMT R12, R12, 0x7610, R10 ;  /* 0x000076100c0c7816 */ /* 0x000fe2000000000a */
[----:B------:R-:W-:-:S07]  /*5080*/  IMAD.MOV.U32 R81, RZ, RZ, R80 ;  /* 0x000000ffff517224 */ /* 0x000fce00078e0050 */
.L_x_1033:
[----:B------:R-:W-:Y:S05]  /*5090*/  BSYNC B2 ;  /* 0x0000000000027941 */ /* 0x000fea0003800000 */
.L_x_1031:
        /* <DEDUP_REMOVED lines=11> */
.L_x_1035:
[----:B------:R-:W-:Y:S01]  /*5150*/  PRMT R118, R118, 0x5410, R118 ;  /* 0x0000541076767816 */ /* 0x000fe20000000076 */
[----:B------:R-:W-:Y:S01]  /*5160*/  IMAD.MOV.U32 R11, RZ, RZ, R2 ;  /* 0x000000ffff0b7224 */ /* 0x000fe200078e0002 */
[----:B------:R-:W-:Y:S01]  /*5170*/  PRMT R10, R12, 0x7632, R10 ;  /* 0x000076320c0a7816 */ /* 0x000fe2000000000a */
[----:B------:R-:W-:-:S07]  /*5180*/  IMAD.MOV.U32 R80, RZ, RZ, R19 ;  /* 0x000000ffff507224 */ /* 0x000fce00078e0013 */
.L_x_1036:
[----:B------:R-:W-:Y:S05]  /*5190*/  BSYNC B2 ;  /* 0x0000000000027941 */ /* 0x000fea0003800000 */
.L_x_1034:
        /* <DEDUP_REMOVED lines=11> */
.L_x_1038:
[----:B------:R-:W-:Y:S01]  /*5250*/  PRMT R118, R21, 0x7632, R118 ;  /* 0x0000763215767816 */ /* 0x000fe20000000076 */
[----:B------:R-:W-:Y:S01]  /*5260*/  IMAD.MOV.U32 R9, RZ, RZ, R11 ;  /* 0x000000ffff097224 */ /* 0x000fe200078e000b */
[----:B------:R-:W-:Y:S01]  /*5270*/  PRMT R2, R10, 0x7610, R2 ;  /* 0x000076100a027816 */ /* 0x000fe20000000002 */
[----:B------:R-:W-:-:S07]  /*5280*/  IMAD.MOV.U32 R19, RZ, RZ, R18 ;  /* 0x000000ffff137224 */ /* 0x000fce00078e0012 */
.L_x_1039:
[----:B------:R-:W-:Y:S05]  /*5290*/  BSYNC B2 ;  /* 0x0000000000027941 */ /* 0x000fea0003800000 */
.L_x_1037:
[----:B------:R-:W-:Y:S01]  /*52a0*/  HSETP2.GT.AND P0, PT, R2.H0_H0, R21.H0_H0, PT ;  /* 0x2000001502007234 */ /* 0x000fe20003f04800 */
[----:B------:R-:W-:Y:S04]  /*52b0*/  BSSY B2, `(.L_x_1040) ;  /* 0x000000b000027945 */ /* 0x000fe80003800000 */
[----:B------:R-:W-:-:S13]  /*52c0*/  ISETP.EQ.OR P0, PT, R14, -0x1, P0 ;  /* 0xffffffff0e00780c */ /* 0x000fda0000702670 */
[----:B------:R-:W-:Y:S05]  /*52d0*/  @P0 BRA `(.L_x_1041) ;  /* 0x0000000000140947 */ /* 0x000fea0003800000 */
[----:B------:R-:W-:Y:S01]  /*52e0*/  ISETP.GE.AND P0, PT, R9, R14, PT ;  /* 0x0000000e0900720c */ /* 0x000fe20003f06270 */
[----:B------:R-:W-:-:S12]  /*52f0*/  IMAD.MOV.U32 R18, RZ, RZ, R9 ;  /* 0x000000ffff127224 */ /* 0x000fd800078e0009 */
[----:B------:R-:W-:Y:S02]  /*5300*/  HSETP2.NEU.OR P0, PT, R2.H0_H0, R21.H0_H0, P0 ;  /* 0x2000001502007234 */ /* 0x000fe4000070d820 */
[----:B------:R-:W-:-:S11]  /*5310*/  PRMT R21, R21, 0x5410, R2 ;  /* 0x0000541015157816 */ /* 0x000fd60000000002 */
[----:B------:R-:W-:Y:S05]  /*5320*/  @P0 BRA `(.L_x_1042) ;  /* 0x00000000000c0947 */ /* 0x000fea0003800000 */
.L_x_1041:
[----:B------:R-:W-:Y:S01]  /*5330*/  IMAD.MOV.U32 R18, RZ, RZ, R14 ;  /* 0x000000ffff127224 */ /* 0x000fe200078e000e */
[----:B------:R-:W-:Y:S01]  /*5340*/  PRMT R21, R2, 0x5410, R21 ;  /* 0x0000541002157816 */ /* 0x000fe20000000015 */
[----:B------:R-:W-:-:S07]  /*5350*/  IMAD.MOV.U32 R14, RZ, RZ, R9 ;  /* 0x000000ffff0e7224 */ /* 0x000fce00078e0009 */
.L_x_1042:
[----:B------:R-:W-:Y:S05]  /*5360*/  BSYNC B2 ;  /* 0x0000000000027941 */ /* 0x000fea0003800000 */
.L_x_1040:
[----:B------:R-:W-:Y:S01]  /*5370*/  VIADD R5, R5, 0x20 ;  /* 0x0000002005057836 */ /* 0x000fe20000000000 */
[----:B------:R-:W-:-:S04]  /*5380*/  IADD3 R6, P1, R6, 0x40, RZ ;  /* 0x0000004006067810 */ /* 0x000fc80007f3e0ff */
[----:B------:R-:W-:Y:S01]  /*5390*/  ISETP.GE.AND P0, PT, R5, UR9, PT ;  /* 0x0000000905007c0c */ /* 0x000fe2000bf06270 */
[----:B------:R-:W-:-:S12]  /*53a0*/  IMAD.X R7, RZ, RZ, R7, P1 ;  /* 0x000000ffff077224 */ /* 0x000fd800008e0607 */
[----:B------:R-:W-:Y:S05]  /*53b0*/  @!P0 BRA `(.L_x_1043) ;  /* 0xffffffbc00788947 */ /* 0x000fea000383ffff */
[----:B------:R-:W-:Y:S05]  /*53c0*/  BSYNC B0 ;  /* 0x0000000000007941 */ /* 0x000fea0003800000 */
.L_x_849:
[----:B------:R-:W-:Y:S05]  /*53d0*/  BRA `(.L_x_847) ;  /* 0x00000044006c7947 */ /* 0x000fea0003800000 */
.L_x_848:
[----:B------:R-:W-:Y:S01]  /*53e0*/  IABS R4, R2 ;  /* 0x0000000200047213 */ /* 0x000fe20000000000 */
[----:B------:R-:W-:Y:S01]  /*53f0*/  ULDC.64 UR4, c[0x0][0x218] ;  /* 0x0000860000047ab9 */ /* 0x000fe20000000a00 */
[----:B------:R-:W-:Y:S01]  /*5400*/  IADD3 R7, P0, R120, R5, RZ ;  /* 0x0000000578077210 */ /* 0x000fe20007f1e0ff */
[----:B------:R-:W-:Y:S01]  /*5410*/  IMAD.MOV.U32 R19, RZ, RZ, -0x1 ;  /* 0xffffffffff137424 */ /* 0x000fe200078e00ff */
[----:B------:R-:W0:Y:S01]  /*5420*/  I2F.RP R8, R4 ;  /* 0x0000000400087306 */ /* 0x000e220000209400 */
[----:B------:R-:W-:Y:S01]  /*5430*/  IMAD.MOV.U32 R18, RZ, RZ, -0x1 ;  /* 0xffffffffff127424 */ /* 0x000fe200078e00ff */
[----:B------:R-:W-:Y:S01]  /*5440*/  LEA.HI.X.SX32 R2, R5, R119, 0x1, P0 ;  /* 0x0000007705027211 */ /* 0x000fe200000f0eff */
[----:B------:R-:W-:Y:S01]  /*5450*/  IMAD.MOV.U32 R14, RZ, RZ, -0x1 ;  /* 0xffffffffff0e7424 */ /* 0x000fe200078e00ff */
[C---:B------:R-:W-:Y:S01]  /*5460*/  LEA R6, P0, R7.reuse, UR4, 0x1 ;  /* 0x0000000407067c11 */ /* 0x040fe2000f8008ff */
[----:B------:R-:W-:Y:S02]  /*5470*/  IMAD.MOV.U32 R20, RZ, RZ, -0x1 ;  /* 0xffffffffff147424 */ /* 0x000fe400078e00ff */
[----:B------:R-:W-:Y:S01]  /*5480*/  IMAD.MOV.U32 R27, RZ, RZ, -0x1 ;  /* 0xffffffffff1b7424 */ /* 0x000fe200078e00ff */
[----:B------:R-:W-:Y:S01]  /*5490*/  LEA.HI.X R7, R7, UR5, R2, 0x1, P0 ;  /* 0x0000000507077c11 */ /* 0x000fe200080f0c02 */
[----:B------:R-:W-:-:S02]  /*54a0*/  IMAD.MOV.U32 R2, RZ, RZ, RZ ;  /* 0x000000ffff027224 */ /* 0x000fc400078e00ff */
[----:B------:R-:W-:Y:S02]  /*54b0*/  IMAD.MOV.U32 R26, RZ, RZ, -0x1 ;  /* 0xffffffffff1a7424 */ /* 0x000fe400078e00ff */
[----:B------:R-:W-:Y:S01]  /*54c0*/  IMAD.MOV.U32 R25, RZ, RZ, -0x1 ;  /* 0xffffffffff197424 */ /* 0x000fe200078e00ff */
[----:B0-----:R-:W0:Y:S01]  /*54d0*/  MUFU.RCP R8, R8 ;  /* 0x0000000800087308 */ /* 0x001e220000001000 */
        /* <DEDUP_REMOVED lines=8> */
[----:B0-----:R-:W-:Y:S02]  /*5560*/  VIADD R3, R8, 0xffffffe ;  /* 0x0ffffffe08037836 */ /* 0x001fe40000000000 */
[----:B------:R-:W-:-:S02]  /*5570*/  IMAD.MOV.U32 R32, RZ, RZ, -0x1 ;  /* 0xffffffffff207424 */ /* 0x000fc400078e00ff */
[----:B------:R-:W-:Y:S02]  /*5580*/  IMAD.MOV.U32 R39, RZ, RZ, -0x1 ;  /* 0xffffffffff277424 */ /* 0x000fe400078e00ff */
[----:B------:R-:W0:Y:S01]  /*5590*/  F2I.FTZ.U32.TRUNC.NTZ R3, R3 ;  /* 0x0000000300037305 */ /* 0x000e22000021f000 */
[----:B------:R-:W-:Y:S02]  /*55a0*/  IMAD.MOV.U32 R38, RZ, RZ, -0x1 ;  /* 0xffffffffff267424 */ /* 0x000fe400078e00ff */
[----:B------:R-:W-:Y:S02]  /*55b0*/  IMAD.MOV.U32 R37, RZ, RZ, -0x1 ;  /* 0xffffffffff257424 */ /* 0x000fe400078e00ff */
[----:B------:R-:W-:Y:S02]  /*55c0*/  IMAD.MOV.U32 R36, RZ, RZ, -0x1 ;  /* 0xffffffffff247424 */ /* 0x000fe400078e00ff */
[----:B------:R-:W-:Y:S02]  /*55d0*/  IMAD.MOV.U32 R43, RZ, RZ, -0x1 ;  /* 0xffffffffff2b7424 */ /* 0x000fe400078e00ff */
[----:B------:R-:W-:-:S02]  /*55e0*/  IMAD.MOV.U32 R42, RZ, RZ, -0x1 ;  /* 0xffffffffff2a7424 */ /* 0x000fc400078e00ff */
[----:B------:R-:W-:Y:S02]  /*55f0*/  IMAD.MOV.U32 R41, RZ, RZ, -0x1 ;  /* 0xffffffffff297424 */ /* 0x000fe400078e00ff */
[----:B------:R-:W-:Y:S02]  /*5600*/  IMAD.MOV.U32 R40, RZ, RZ, -0x1 ;  /* 0xffffffffff287424 */ /* 0x000fe400078e00ff */
[----:B0-----:R-:W-:Y:S02]  /*5610*/  IMAD.MOV R9, RZ, RZ, -R3 ;  /* 0x000000ffff097224 */ /* 0x001fe400078e0a03 */
[----:B------:R-:W-:Y:S02]  /*5620*/  IMAD.MOV.U32 R47, RZ, RZ, -0x1 ;  /* 0xffffffffff2f7424 */ /* 0x000fe400078e00ff */
[----:B------:R-:W-:Y:S02]  /*5630*/  IMAD R9, R9, R4, RZ ;  /* 0x0000000409097224 */ /* 0x000fe400078e02ff */
[----:B------:R-:W-:-:S02]  /*5640*/  IMAD.MOV.U32 R46, RZ, RZ, -0x1 ;  /* 0xffffffffff2e7424 */ /* 0x000fc400078e00ff */
[----:B------:R-:W-:-:S04]  /*5650*/  IMAD.HI.U32 R3, R3, R9, R2 ;  /* 0x0000000903037227 */ /* 0x000fc800078e0002 */
        /* <DEDUP_REMOVED lines=37> */
[----:B------:R-:W-:-:S07]  /*58b0*/  IMAD.MOV.U32 R80, RZ, RZ, -0x1 ;  /* 0xffffffffff507424 */ /* 0x000fce00078e00ff */
.L_x_1236:
[----:B------:R-:W2:Y:S01]  /*58c0*/  LDG.E.U16.CONSTANT R9, desc[UR6][R6.64] ;  /* 0x0000000606097981 */ /* 0x000ea2000c1e9500 */
[----:B------:R-:W0:Y:S01]  /*58d0*/  LDC R8, c[0x0][0x2d4] ;  /* 0x0000b500ff087b82 */ /* 0x000e220000000800 */
[----:B------:R-:W-:Y:S01]  /*58e0*/  IABS R10, R5 ;  /* 0x00000005000a7213 */ /* 0x000fe20000000000 */
[----:B------:R-:W-:Y:S01]  /*58f0*/  BSSY B0, `(.L_x_1044) ;  /* 0x0000018000007945 */ /* 0x000fe20003800000 */
[----:B------:R-:W-:-:S03]  /*5900*/  ISETP.GE.AND P1, PT, R5, RZ, PT ;  /* 0x000000ff0500720c */ /* 0x000fc60003f26270 */
[----:B------:R-:W-:-:S04]  /*5910*/  IMAD.HI.U32 R11, R3, R10, RZ ;  /* 0x0000000a030b7227 */ /* 0x000fc800078e00ff */
[----:B------:R-:W-:Y:S01]  /*5920*/  IMAD.MOV R11, RZ, RZ, -R11 ;  /* 0x000000ffff0b7224 */ /* 0x000fe200078e0a0b */
[----:B0-----:R-:W-:Y:S02]  /*5930*/  IABS R2, R8 ;  /* 0x0000000800027213 */ /* 0x001fe40000000000 */
[----:B------:R-:W-:-:S03]  /*5940*/  ISETP.NE.AND P2, PT, R8, RZ, PT ;  /* 0x000000ff0800720c */ /* 0x000fc60003f45270 */
[----:B------:R-:W-:-:S05]  /*5950*/  IMAD R11, R2, R11, R10 ;  /* 0x0000000b020b7224 */ /* 0x000fca00078e020a */
[----:B------:R-:W-:-:S13]  /*5960*/  ISETP.GT.U32.AND P0, PT, R4, R11, PT ;  /* 0x0000000b0400720c */ /* 0x000fda0003f04070 */
[----:B------:R-:W-:-:S05]  /*5970*/  @!P0 IMAD.IADD R11, R11, 0x1, -R2 ;  /* 0x000000010b0b8824 */ /* 0x000fca00078e0a02 */
[----:B------:R-:W-:-:S13]  /*5980*/  ISETP.GT.U32.AND P0, PT, R4, R11, PT ;  /* 0x0000000b0400720c */ /* 0x000fda0003f04070 */
[----:B------:R-:W-:-:S04]  /*5990*/  @!P0 IMAD.IADD R11, R11, 0x1, -R2 ;  /* 0x000000010b0b8824 */ /* 0x000fc800078e0a02 */
[----:B------:R-:W-:Y:S01]  /*59a0*/  @!P1 IMAD.MOV R11, RZ, RZ, -R11 ;  /* 0x000000ffff0b9224 */ /* 0x000fe200078e0a0b */
[----:B------:R-:W-:-:S04]  /*59b0*/  @!P2 LOP3.LUT R11, RZ, R8, RZ, 0x33, !PT ;  /* 0x00000008ff0ba212 */ /* 0x000fc800078e33ff */
[----:B------:R-:W2:Y:S02]  /*59c0*/  I2F.F16 R2, R11 ;  /* 0x0000000b00027306 */ /* 0x000ea40000200c00 */
[----:B--2---:R-:W-:-:S05]  /*59d0*/  HFMA2 R2, R2.H0_H0, UR10.H0_H0, R9.H0_H0 ;  /* 0x2000000a02027c31 */ /* 0x004fca0008040809 */
[----:B------:R-:W-:-:S05]  /*59e0*/  HSETP2.GT.AND P0, PT, R2.H0_H0, R93.H1_H1, PT ;  /* 0x3000005d02007234 */ /* 0x000fca0003f04800 */
[----:B------:R-:W-:-:S13]  /*59f0*/  ISETP.EQ.OR P0, PT, R20, -0x1, P0 ;  /* 0xffffffff1400780c */ /* 0x000fda0000702670 */
[----:B------:R-:W-:Y:S05]  /*5a00*/  @P0 BRA `(.L_x_1045) ;  /* 0x0000000000100947 */ /* 0x000fea0003800000 */
[----:B------:R-:W-:-:S13]  /*5a10*/  ISETP.GT.AND P0, PT, R20, R5, PT ;  /* 0x000000051400720c */ /* 0x000fda0003f04270 */
[----:B------:R-:W-:Y:S02]  /*5a20*/  HSETP2.NEU.OR P0, PT, R2.H0_H0, R93.H1_H1, !P0 ;  /* 0x3000005d02007234 */ /* 0x000fe4000470d820 */
[----:B------:R-:W-:-:S11]  /*5a30*/  PRMT R2, R2, 0x7610, R93 ;  /* 0x0000761002027816 */ /* 0x000fd6000000005d */
[----:B------:R-:W-:Y:S05]  /*5a40*/  @P0 BRA `(.L_x_1046) ;  /* 0x0000000000080947 */ /* 0x000fea0003800000 */
.L_x_1045:
[----:B------:R-:W-:Y:S01]  /*5a50*/  PRMT R2, R2, 0x5410, R2 ;  /* 0x0000541002027816 */ /* 0x000fe20000000002 */
[----:B------:R-:W-:-:S07]  /*5a60*/  IMAD.MOV.U32 R20, RZ, RZ, R5 ;  /* 0x000000ffff147224 */ /* 0x000fce00078e0005 */
.L_x_1046:
[----:B------:R-:W-:Y:S05]  /*5a70*/  BSYNC B0 ;  /* 0x0000000000007941 */ /* 0x000fea0003800000 */
.L_x_1044:
        /* <DEDUP_REMOVED lines=10> */
.L_x_1048:
[----:B------:R-:W-:Y:S01]  /*5b20*/  IMAD.MOV.U32 R9, RZ, RZ, R20 ;  /* 0x000000ffff097224 */ /* 0x000fe200078e0014 */
[----:B------:R-:W-:Y:S01]  /*5b30*/  PRMT R93, R93, 0x5410, R84 ;  /* 0x000054105d5d7816 */ /* 0x000fe20000000054 */
[----:B------:R-:W-:Y:S01]  /*5b40*/  IMAD.MOV.U32 R20, RZ, RZ, R27 ;  /* 0x000000ffff147224 */ /* 0x000fe200078e001b */
[----:B------:R-:W-:-:S07]  /*5b50*/  PRMT R8, R8, 0x7610, R2 ;  /* 0x0000761008087816 */ /* 0x000fce0000000002 */
.L_x_1049:
[----:B------:R-:W-:Y:S05]  /*5b60*/  BSYNC B0 ;  /* 0x0000000000007941 */ /* 0x000fea0003800000 */
.L_x_1047:
        /* <DEDUP_REMOVED lines=11> */
.L_x_1051:
[----:B------:R-:W-:Y:S01]  /*5c20*/  PRMT R84, R92, 0x7632, R84 ;  /* 0x000076325c547816 */ /* 0x000fe20000000054 */
[----:B------:R-:W-:Y:S01]  /*5c30*/  IMAD.MOV.U32 R2, RZ, RZ, R9 ;  /* 0x000000ffff027224 */ /* 0x000fe200078e0009 */
[----:B------:R-:W-:Y:S01]  /*5c40*/  PRMT R10, R10, 0x7610, R8 ;  /* 0x000076100a0a7816 */ /* 0x000fe20000000008 */
[----:B------:R-:W-:-:S07]  /*5c50*/  IMAD.MOV.U32 R27, RZ, RZ, R26 ;  /* 0x000000ffff1b7224 */ /* 0x000fce00078e001a */
.L_x_1052:
[----:B------:R-:W-:Y:S05]  /*5c60*/  BSYNC B0 ;  /* 0x0000000000007941 */ /* 0x000fea0003800000 */
.L_x_1050:
        /* <DEDUP_REMOVED lines=11> */
.L_x_1054:
[----:B------:R-:W-:Y:S01]  /*5d20*/  PRMT R92, R92, 0x5410, R0 ;  /* 0x000054105c5c7816 */ /* 0x000fe20000000000 */
[----:B------:R-:W-:Y:S01]  /*5d30*/  IMAD.MOV.U32 R9, RZ, RZ, R2 ;  /* 0x000000ffff097224 */ /* 0x000fe200078e0002 */
[----:B------:R-:W-:Y:S01]  /*5d40*/  PRMT R8, R8, 0x7610, R10 ;  /* 0x0000761008087816 */ /* 0x000fe2000000000a */
[----:B------:R-:W-:-:S07]  /*5d50*/  IMAD.MOV.U32 R26, RZ, RZ, R25 ;  /* 0x000000ffff1a7224 */ /* 0x000fce00078e0019 */
.L_x_1055:
[----:B------:R-:W-:Y:S05]  /*5d60*/  BSYNC B0 ;  /* 0x0000000000007941 */ /* 0x000fea0003800000 */
.L_x_1053:
        /* <DEDUP_REMOVED lines=11> */
.L_x_1057:
[----:B------:R-:W-:Y:S01]  /*5e20*/  PRMT R0, R0, 0x7632, R0 ;  /* 0x0000763200007816 */ /* 0x000fe20000000000 */
[----:B------:R-:W-:Y:S01]  /*5e30*/  IMAD.MOV.U32 R2, RZ, RZ, R9 ;  /* 0x000000ffff027224 */ /* 0x000fe200078e0009 */
[----:B------:R-:W-:Y:S01]  /*5e40*/  PRMT R10, R10, 0x7610, R8 ;  /* 0x000076100a0a7816 */ /* 0x000fe20000000008 */
[----:B------:R-:W-:-:S07]  /*5e50*/  IMAD.MOV.U32 R25, RZ, RZ, R24 ;  /* 0x000000ffff197224 */ /* 0x000fce00078e0018 */
.L_x_1058:
[----:B------:R-:W-:Y:S05]  /*5e60*/  BSYNC B0 ;  /* 0x0000000000007941 */ /* 0x000fea0003800000 */
.L_x_1056:
        /* <DEDUP_REMOVED lines=11> */
.L_x_1060:
[----:B------:R-:W-:Y:S01]  /*5f20*/  PRMT R0, R0, 0x7610, R84 ;  /* 0x0000761000007816 */ /* 0x000fe20000000054 */
[----:B------:R-:W-:Y:S01]  /*5f30*/  IMAD.MOV.U32 R9, RZ, RZ, R2 ;  /* 0x000000ffff097224 */ /* 0x000fe200078e0002 */
[----:B------:R-:W-:Y:S01]  /*5f40*/  PRMT R8, R10, 0x7632, R8 ;  /* 0x000076320a087816 */ /* 0x000fe20000000008 */
[----:B------:R-:W-:-:S07]  /*5f50*/  IMAD.MOV.U32 R24, RZ, RZ, R31 ;  /* 0x000000ffff187224 */ /* 0x000fce00078e001f */
.L_x_1061:
[----:B------:R-:W-:Y:S05]  /*5f60*/  BSYNC B0 ;  /* 0x0000000000007941 */ /* 0x000fea0003800000 */
.L_x_1059:
        /* <DEDUP_REMOVED lines=11> */
.L_x_1063:
[----:B------:R-:W-:Y:S01]  /*6020*/  PRMT R84, R84, 0x7610, R85 ;  /* 0x0000761054547816 */ /* 0x000fe20000000055 */
[----:B------:R-:W-:Y:S01]  /*6030*/  IMAD.MOV.U32 R2, RZ, RZ, R9 ;  /* 0x000000ffff027224 */ /* 0x000fe200078e0009 */
[----:B------:R-:W-:Y:S01]  /*6040*/  PRMT R10, R8, 0x7610, R10 ;  /* 0x00007610080a7816 */ /* 0x000fe2000000000a */
[----:B------:R-:W-:-:S07]  /*6050*/  IMAD.MOV.U32 R31, RZ, RZ, R30 ;  /* 0x000000ffff1f7224 */ /* 0x000fce00078e001e */
.L_x_1064:
[----:B------:R-:W-:Y:S05]  /*6060*/  BSYNC B0 ;  /* 0x0000000000007941 */ /* 0x000fea0003800000 */
.L_x_1062:
        /* <DEDUP_REMOVED lines=11> */
.L_x_1066:
[----:B------:R-:W-:Y:S01]  /*6120*/  PRMT R85, R85, 0x5410, R85 ;  /* 0x0000541055557816 */ /* 0x000fe20000000055 */
[----:B------:R-:W-:Y:S01]  /*6130*/  IMAD.MOV.U32 R9, RZ, RZ, R2 ;  /* 0x000000ffff097224 */ /* 0x000fe200078e0002 */
[----:B------:R-:W-:Y:S01]  /*6140*/  PRMT R8, R8, 0x5410, R10 ;  /* 0x0000541008087816 */ /* 0x000fe2000000000a */
[----:B------:R-:W-:-:S07]  /*6150*/  IMAD.MOV.U32 R30, RZ, RZ, R29 ;  /* 0x000000ffff1e7224 */ /* 0x000fce00078e001d */
.L_x_1067:
[----:B------:R-:W-:Y:S05]  /*6160*/  BSYNC B0 ;  /* 0x0000000000007941 */ /* 0x000fea0003800000 */
.L_x_1065:
        /* <DEDUP_REMOVED lines=11> */
.L_x_1069:
[----:B------:R-:W-:Y:S01]  /*6220*/  PRMT R85, R86, 0x7632, R85 ;  /* 0x0000763256557816 */ /* 0x000fe20000000055 */
[----:B------:R-:W-:Y:S01]  /*6230*/  IMAD.MOV.U32 R2, RZ, RZ, R9 ;  /* 0x000000ffff027224 */ /* 0x000fe200078e0009 */
[----:B------:R-:W-:Y:S01]  /*6240*/  PRMT R10, R10, 0x7610, R8 ;  /* 0x000076100a0a7816 */ /* 0x000fe20000000008 */
[----:B------:R-:W-:-:S07]  /*6250*/  IMAD.MOV.U32 R29, RZ, RZ, R28 ;  /* 0x000000ffff1d7224 */ /* 0x000fce00078e001c */
.L_x_1070:
[----:B------:R-:W-:Y:S05]  /*6260*/  BSYNC B0 ;  /* 0x0000000000007941 */ /* 0x000fea0003800000 */
.L_x_1068:
        /* <DEDUP_REMOVED lines=11> */
.L_x_1072:
[----:B------:R-:W-:Y:S01]  /*6320*/  PRMT R86, R86, 0x5410, R86 ;  /* 0x0000541056567816 */ /* 0x000fe20000000056 */
[----:B------:R-:W-:Y:S01]  /*6330*/  IMAD.MOV.U32 R9, RZ, RZ, R2 ;  /* 0x000000ffff097224 */ /* 0x000fe200078e0002 */
[----:B------:R-:W-:Y:S01]  /*6340*/  PRMT R8, R10, 0x7632, R8 ;  /* 0x000076320a087816 */ /* 0x000fe20000000008 */
[----:B------:R-:W-:-:S07]  /*6350*/  IMAD.MOV.U32 R28, RZ, RZ, R35 ;  /* 0x000000ffff1c7224 */ /* 0x000fce00078e0023 */
.L_x_1073:
[----:B------:R-:W-:Y:S05]  /*6360*/  BSYNC B0 ;  /* 0x0000000000007941 */ /* 0x000fea0003800000 */
.L_x_1071:
        /* <DEDUP_REMOVED lines=11> */
.L_x_1075:
[----:B------:R-:W-:Y:S01]  /*6420*/  PRMT R86, R87, 0x7632, R86 ;  /* 0x0000763257567816 */ /* 0x000fe20000000056 */
[----:B------:R-:W-:Y:S01]  /*6430*/  IMAD.MOV.U32 R2, RZ, RZ, R9 ;  /* 0x000000ffff027224 */ /* 0x000fe200078e0009 */
[----:B------:R-:W-:Y:S01]  /*6440*/  PRMT R10, R8, 0x7610, R10 ;  /* 0x00007610080a7816 */ /* 0x000fe2000000000a */
[----:B------:R-:W-:-:S07]  /*6450*/  IMAD.MOV.U32 R35, RZ, RZ, R34 ;  /* 0x000000ffff237224 */ /* 0x000fce00078e0022 */
.L_x_1076:
[----:B------:R-:W-:Y:S05]  /*6460*/  BSYNC B0 ;  /* 0x0000000000007941 */ /* 0x000fea0003800000 */
.L_x_1074:
        /* <DEDUP_REMOVED lines=11> */
.L_x_1078:
[----:B------:R-:W-:Y:S01]  /*6520*/  PRMT R87, R87, 0x5410, R87 ;  /* 0x0000541057577816 */ /* 0x000fe20000000057 */
[----:B------:R-:W-:Y:S01]  /*6530*/  IMAD.MOV.U32 R9, RZ, RZ, R2 ;  /* 0x000000ffff097224 */ /* 0x000fe200078e0002 */
[----:B------:R-:W-:Y:S01]  /*6540*/  PRMT R8, R8, 0x5410, R10 ;  /* 0x0000541008087816 */ /* 0x000fe2000000000a */
[----:B------:R-:W-:-:S07]  /*6550*/  IMAD.MOV.U32 R34, RZ, RZ, R33 ;  /* 0x000000ffff227224 */ /* 0x000fce00078e0021 */
.L_x_1079:
[----:B------:R-:W-:Y:S05]  /*6560*/  BSYNC B0 ;  /* 0x0000000000007941 */ /* 0x000fea0003800000 */
.L_x_1077:
        /* <DEDUP_REMOVED lines=11> */
.L_x_1081:
[----:B------:R-:W-:Y:S01]  /*6620*/  PRMT R87, R88, 0x7632, R87 ;  /* 0x0000763258577816 */ /* 0x000fe20000000057 */
[----:B------:R-:W-:Y:S01]  /*6630*/  IMAD.MOV.U32 R2, RZ, RZ, R9 ;  /* 0x000000ffff027224 */ /* 0x000fe200078e0009 */
[----:B------:R-:W-:Y:S01]  /*6640*/  PRMT R10, R10, 0x7610, R8 ;  /* 0x000076100a0a7816 */ /* 0x000fe20000000008 */
[----:B------:R-:W-:-:S07]  /*6650*/  IMAD.MOV.U32 R33, RZ, RZ, R32 ;  /* 0x000000ffff217224 */ /* 0x000fce00078e0020 */
.L_x_1082:
[----:B------:R-:W-:Y:S05]  /*6660*/  BSYNC B0 ;  /* 0x0000000000007941 */ /* 0x000fea0003800000 */
.L_x_1080:
        /* <DEDUP_REMOVED lines=11> */
.L_x_1084:
[----:B------:R-:W-:Y:S01]  /*6720*/  PRMT R88, R88, 0x5410, R88 ;  /* 0x0000541058587816 */ /* 0x000fe20000000058 */
[----:B------:R-:W-:Y:S01]  /*6730*/  IMAD.MOV.U32 R9, RZ, RZ, R2 ;  /* 0x000000ffff097224 */ /* 0x000fe200078e0002 */
[----:B------:R-:W-:Y:S01]  /*6740*/  PRMT R8, R10, 0x7632, R8 ;  /* 0x000076320a087816 */ /* 0x000fe20000000008 */
[----:B------:R-:W-:-:S07]  /*6750*/  IMAD.MOV.U32 R32, RZ, RZ, R39 ;  /* 0x000000ffff207224 */ /* 0x000fce00078e0027 */
.L_x_1085:
[----:B------:R-:W-:Y:S05]  /*6760*/  BSYNC B0 ;  /* 0x0000000000007941 */ /* 0x000fea0003800000 */
.L_x_1083:
        /* <DEDUP_REMOVED lines=11> */
.L_x_1087:
[----:B------:R-:W-:Y:S01]  /*6820*/  PRMT R88, R89, 0x7632, R88 ;  /* 0x0000763259587816 */ /* 0x000fe20000000058 */
[----:B------:R-:W-:Y:S01]  /*6830*/  IMAD.MOV.U32 R2, RZ, RZ, R9 ;  /* 0x000000ffff027224 */ /* 0x000fe200078e0009 */
[----:B------:R-:W-:Y:S01]  /*6840*/  PRMT R10, R8, 0x7610, R10 ;  /* 0x00007610080a7816 */ /* 0x000fe2000000000a */
[----:B------:R-:W-:-:S07]  /*6850*/  IMAD.MOV.U32 R39, RZ, RZ, R38 ;  /* 0x000000ffff277224 */ /* 0x000fce00078e0026 */
.L_x_1088:
[----:B------:R-:W-:Y:S05]  /*6860*/  BSYNC B0 ;  /* 0x0000000000007941 */ /* 0x000fea0003800000 */
.L_x_1086:
        /* <DEDUP_REMOVED lines=11> */
.L_x_1090:
[----:B------:R-:W-:Y:S01]  /*6920*/  PRMT R89, R89, 0x5410, R89 ;  /* 0x0000541059597816 */ /* 0x000fe20000000059 */
[----:B------:R-:W-:Y:S01]  /*6930*/  IMAD.MOV.U32 R9, RZ, RZ, R2 ;  /* 0x000000ffff097224 */ /* 0x000fe200078e0002 */
[----:B------:R-:W-:Y:S01]  /*6940*/  PRMT R8, R8, 0x5410, R10 ;  /* 0x0000541008087816 */ /* 0x000fe2000000000a */
[----:B------:R-:W-:-:S07]  /*6950*/  IMAD.MOV.U32 R38, RZ, RZ, R37 ;  /* 0x000000ffff267224 */ /* 0x000fce00078e0025 */
.L_x_1091:
[----:B------:R-:W-:Y:S05]  /*6960*/  BSYNC B0 ;  /* 0x0000000000007941 */ /* 0x000fea0003800000 */
.L_x_1089:
        /* <DEDUP_REMOVED lines=11> */
.L_x_1093:
[----:B------:R-:W-:Y:S01]  /*6a20*/  PRMT R89, R90, 0x7632, R89 ;  /* 0x000076325a597816 */ /* 0x000fe20000000059 */
[----:B------:R-:W-:Y:S01]  /*6a30*/  IMAD.MOV.U32 R2, RZ, RZ, R9 ;  /* 0x000000ffff027224 */ /* 0x000fe200078e0009 */
[----:B------:R-:W-:Y:S01]  /*6a40*/  PRMT R10, R10, 0x7610, R8 ;  /* 0x000076100a0a7816 */ /* 0x000fe20000000008 */
[----:B------:R-:W-:-:S07]  /*6a50*/  IMAD.MOV.U32 R37, RZ, RZ, R36 ;  /* 0x000000ffff257224 */ /* 0x000fce00078e0024 */
.L_x_1094:
[----:B------:R-:W-:Y:S05]  /*6a60*/  BSYNC B0 ;  /* 0x0000000000007941 */ /* 0x000fea0003800000 */
.L_x_1092:
        /* <DEDUP_REMOVED lines=11> */
.L_x_1096:
[----:B------:R-:W-:Y:S01]  /*6b20*/  PRMT R90, R90, 0x5410, R90 ;  /* 0x000054105a5a7816 */ /* 0x000fe2000000005a */
[----:B------:R-:W-:Y:S01]  /*6b30*/  IMAD.MOV.U32 R9, RZ, RZ, R2 ;  /* 0x000000ffff097224 */ /* 0x000fe200078e0002 */
[----:B------:R-:W-:Y:S01]  /*6b40*/  PRMT R8, R10, 0x7632, R8 ;  /* 0x000076320a087816 */ /* 0x000fe20000000008 */
[----:B------:R-:W-:-:S07]  /*6b50*/  IMAD.MOV.U32 R36, RZ, RZ, R43 ;  /* 0x000000ffff247224 */ /* 0x000fce00078e002b */
.L_x_1097:
[----:B------:R-:W-:Y:S05]  /*6b60*/  BSYNC B0 ;  /* 0x0000000000007941 */ /* 0x000fea0003800000 */
.L_x_1095:
        /* <DEDUP_REMOVED lines=11> */
.L_x_1099:
[----:B------:R-:W-:Y:S01]  /*6c20*/  PRMT R90, R91, 0x7632, R90 ;  /* 0x000076325b5a7816 */ /* 0x000fe2000000005a */
[----:B------:R-:W-:Y:S01]  /*6c30*/  IMAD.MOV.U32 R2, RZ, RZ, R9 ;  /* 0x000000ffff027224 */ /* 0x000fe200078e0009 */
[----:B------:R-:W-:Y:S01]  /*6c40*/  PRMT R10, R8, 0x7610, R10 ;  /* 0x00007610080a7816 */ /* 0x000fe2000000000a */
[----:B------:R-:W-:-:S07]  /*6c50*/  IMAD.MOV.U32 R43, RZ, RZ, R42 ;  /* 0x000000ffff2b7224 */ /* 0x000fce00078e002a */
.L_x_1100:
[----:B------:R-:W-:Y:S05]  /*6c60*/  BSYNC B0 ;  /* 0x0000000000007941 */ /* 0x000fea0003800000 */
.L_x_1098:
        /* <DEDUP_REMOVED lines=11> */
.L_x_1102:
[----:B------:R-:W-:Y:S01]  /*6d20*/  PRMT R91, R91, 0x5410, R91 ;  /* 0x000054105b5b7816 */ /* 0x000fe2000000005b */
[----:B------:R-:W-:Y:S01]  /*6d30*/  IMAD.MOV.U32 R9, RZ, RZ, R2 ;  /* 0x000000ffff097224 */ /* 0x000fe200078e0002 */
[----:B------:R-:W-:Y:S01]  /*6d40*/  PRMT R8, R8, 0x5410, R10 ;  /* 0x0000541008087816 */ /* 0x000fe2000000000a */
[----:B------:R-:W-:-:S07]  /*6d50*/  IMAD.MOV.U32 R42, RZ, RZ, R41 ;  /* 0x000000ffff2a7224 */ /* 0x000fce00078e0029 */
.L_x_1103:
[----:B------:R-:W-:Y:S05]  /*6d60*/  BSYNC B0 ;  /* 0x0000000000007941 */ /* 0x000fea0003800000 */
.L_x_1101:
        /* <DEDUP_REMOVED lines=11> */
.L_x_1105:
[----:B------:R-:W-:Y:S01]  /*6e20*/  PRMT R91, R98, 0x7632, R91 ;  /* 0x00007632625b7816 */ /* 0x000fe2000000005b */
[----:B------:R-:W-:Y:S01]  /*6e30*/  IMAD.MOV.U32 R2, RZ, RZ, R9 ;  /* 0x000000ffff027224 */ /* 0x000fe200078e0009 */
[----:B------:R-:W-:Y:S01]  /*6e40*/  PRMT R10, R10, 0x7610, R8 ;  /* 0x000076100a0a7816 */ /* 0x000fe20000000008 */
[----:B------:R-:W-:-:S07]  /*6e50*/  IMAD.MOV.U32 R41, RZ, RZ, R40 ;  /* 0x000000ffff297224 */ /* 0x000fce00078e0028 */
.L_x_1106:
[----:B------:R-:W-:Y:S05]  /*6e60*/  BSYNC B0 ;  /* 0x0000000000007941 */ /* 0x000fea0003800000 */
.L_x_1104:
        /* <DEDUP_REMOVED lines=11> */
.L_x_1108:
[----:B------:R-:W-:Y:S01]  /*6f20*/  PRMT R98, R98, 0x5410, R98 ;  /* 0x0000541062627816 */ /* 0x000fe20000000062 */
[----:B------:R-:W-:Y:S01]  /*6f30*/  IMAD.MOV.U32 R9, RZ, RZ, R2 ;  /* 0x000000ffff097224 */ /* 0x000fe200078e0002 */
[----:B------:R-:W-:Y:S01]  /*6f40*/  PRMT R8, R10, 0x7632, R8 ;  /* 0x000076320a087816 */ /* 0x000fe20000000008 */
[----:B------:R-:W-:-:S07]  /*6f50*/  IMAD.MOV.U32 R40, RZ, RZ, R47 ;  /* 0x000000ffff287224 */ /* 0x000fce00078e002f */
.L_x_1109:
[----:B------:R-:W-:Y:S05]  /*6f60*/  BSYNC B0 ;  /* 0x0000000000007941 */ /* 0x000fea0003800000 */
.L_x_1107:
        /* <DEDUP_REMOVED lines=11> */
.L_x_1111:
[----:B------:R-:W-:Y:S01]  /*7020*/  PRMT R98, R99, 0x7632, R98 ;  /* 0x0000763263627816 */ /* 0x000fe20000000062 */
[----:B------:R-:W-:Y:S01]  /*7030*/  IMAD.MOV.U32 R2, RZ, RZ, R9 ;  /* 0x000000ffff027224 */ /* 0x000fe200078e0009 */
[----:B------:R-:W-:Y:S01]  /*7040*/  PRMT R10, R8, 0x7610, R10 ;  /* 0x00007610080a7816 */ /* 0x000fe2000000000a */
[----:B------:R-:W-:-:S07]  /*7050*/  IMAD.MOV.U32 R47, RZ, RZ, R46 ;  /* 0x000000ffff2f7224 */ /* 0x000fce00078e002e */
.L_x_1112:
[----:B------:R-:W-:Y:S05]  /*7060*/  BSYNC B0 ;  /* 0x0000000000007941 */ /* 0x000fea0003800000 */
.L_x_1110:
        /* <DEDUP_REMOVED lines=11> */
.L_x_1114:
[----:B------:R-:W-:Y:S01]  /*7120*/  PRMT R99, R99, 0x5410, R99 ;  /* 0x0000541063637816 */ /* 0x000fe20000000063 */
[----:B------:R-:W-:Y:S01]  /*7130*/  IMAD.MOV.U32 R9, RZ, RZ, R2 ;  /* 0x000000ffff097224 */ /* 0x000fe200078e0002 */
[----:B------:R-:W-:Y:S01]  /*7140*/  PRMT R8, R8, 0x5410, R10 ;  /* 0x0000541008087816 */ /* 0x000fe2000000000a */
[----:B------:R-:W-:-:S07]  /*7150*/  IMAD.MOV.U32 R46, RZ, RZ, R45 ;  /* 0x000000ffff2e7224 */ /* 0x000fce00078e002d */
.L_x_1115:
[----:B------:R-:W-:Y:S05]  /*7160*/  BSYNC B0 ;  /* 0x0000000000007941 */ /* 0x000fea0003800000 */
.L_x_1113:
        /* <DEDUP_REMOVED lines=11> */
.L_x_1117:
[----:B------:R-:W-:Y:S01]  /*7220*/  PRMT R99, R100, 0x7632, R99 ;  /* 0x0000763264637816 */ /* 0x000fe20000000063 */
[----:B------:R-:W-:Y:S01]  /*7230*/  IMAD.MOV.U32 R2, RZ, RZ, R9 ;  /* 0x000000ffff027224 */ /* 0x000fe200078e0009 */
[----:B------:R-:W-:Y:S01]  /*7240*/  PRMT R10, R10, 0x7610, R8 ;  /* 0x000076100a0a7816 */ /* 0x000fe20000000008 */
[----:B------:R-:W-:-:S07]  /*7250*/  IMAD.MOV.U32 R45, RZ, RZ, R44 ;  /* 0x000000ffff2d7224 */ /* 0x000fce00078e002c */
.L_x_1118:
[----:B------:R-:W-:Y:S05]  /*7260*/  BSYNC B0 ;  /* 0x0000000000007941 */ /* 0x000fea0003800000 */
.L_x_1116:
        /* <DEDUP_REMOVED lines=11> */
.L_x_1120:
[----:B------:R-:W-:Y:S01]  /*7320*/  PRMT R100, R100, 0x5410, R100 ;  /* 0x0000541064647816 */ /* 0x000fe20000000064 */
[----:B------:R-:W-:Y:S01]  /*7330*/  IMAD.MOV.U32 R9, RZ, RZ, R2 ;  /* 0x000000ffff097224 */ /* 0x000fe200078e0002 */
[----:B------:R-:W-:Y:S01]  /*7340*/  PRMT R8, R10, 0x7632, R8 ;  /* 0x000076320a087816 */ /* 0x000fe20000000008 */
[----:B------:R-:W-:-:S07]  /*7350*/  IMAD.MOV.U32 R44, RZ, RZ, R51 ;  /* 0x000000ffff2c7224 */ /* 0x000fce00078e0033 */
.L_x_1121:
[----:B------:R-:W-:Y:S05]  /*7360*/  BSYNC B0 ;  /* 0x0000000000007941 */ /* 0x000fea0003800000 */
.L_x_1119:
        /* <DEDUP_REMOVED lines=11> */
.L_x_1123:
[----:B------:R-:W-:Y:S01]  /*7420*/  PRMT R100, R101, 0x7632, R100 ;  /* 0x0000763265647816 */ /* 0x000fe20000000064 */
[----:B------:R-:W-:Y:S01]  /*7430*/  IMAD.MOV.U32 R2, RZ, RZ, R9 ;  /* 0x000000ffff027224 */ /* 0x000fe200078e0009 */
[----:B------:R-:W-:Y:S01]  /*7440*/  PRMT R10, R8, 0x7610, R10 ;  /* 0x00007610080a7816 */ /* 0x000fe2000000000a */
[----:B------:R-:W-:-:S07]  /*7450*/  IMAD.MOV.U32 R51, RZ, RZ, R50 ;  /* 0x000000ffff337224 */ /* 0x000fce00078e0032 */
.L_x_1124:
[----:B------:R-:W-:Y:S05]  /*7460*/  BSYNC B0 ;  /* 0x0000000000007941 */ /* 0x000fea0003800000 */
.L_x_1122:
        /* <DEDUP_REMOVED lines=11> */
.L_x_1126:
[----:B------:R-:W-:Y:S01]  /*7520*/  PRMT R101, R101, 0x5410, R101 ;  /* 0x0000541065657816 */ /* 0x000fe20000000065 */
[----:B------:R-:W-:Y:S01]  /*7530*/  IMAD.MOV.U32 R9, RZ, RZ, R2 ;  /* 0x000000ffff097224 */ /* 0x000fe200078e0002 */
[----:B------:R-:W-:Y:S01]  /*7540*/  PRMT R8, R8, 0x5410, R10 ;  /* 0x0000541008087816 */ /* 0x000fe2000000000a */
[----:B------:R-:W-:-:S07]  /*7550*/  IMAD.MOV.U32 R50, RZ, RZ, R49 ;  /* 0x000000ffff327224 */ /* 0x000fce00078e0031 */
.L_x_1127:
[----:B------:R-:W-:Y:S05]  /*7560*/  BSYNC B0 ;  /* 0x0000000000007941 */ /* 0x000fea0003800000 */
.L_x_1125:
        /* <DEDUP_REMOVED lines=11> */
.L_x_1129:
[----:B------:R-:W-:Y:S01]  /*7620*/  PRMT R101, R102, 0x7632, R101 ;  /* 0x0000763266657816 */ /* 0x000fe20000000065 */
[----:B------:R-:W-:Y:S01]  /*7630*/  IMAD.MOV.U32 R2, RZ, RZ, R9 ;  /* 0x000000ffff027224 */ /* 0x000fe200078e0009 */
[----:B------:R-:W-:Y:S01]  /*7640*/  PRMT R10, R10, 0x7610, R8 ;  /* 0x000076100a0a7816 */ /* 0x000fe20000000008 */
[----:B------:R-:W-:-:S07]  /*7650*/  IMAD.MOV.U32 R49, RZ, RZ, R48 ;  /* 0x000000ffff317224 */ /* 0x000fce00078e0030 */
.L_x_1130:
[----:B------:R-:W-:Y:S05]  /*7660*/  BSYNC B0 ;  /* 0x0000000000007941 */ /* 0x000fea0003800000 */
.L_x_1128:
        /* <DEDUP_REMOVED lines=11> */
.L_x_1132:
[----:B------:R-:W-:Y:S01]  /*7720*/  PRMT R102, R102, 0x5410, R102 ;  /* 0x0000541066667816 */ /* 0x000fe20000000066 */
[----:B------:R-:W-:Y:S01]  /*7730*/  IMAD.MOV.U32 R9, RZ, RZ, R2 ;  /* 0x000000ffff097224 */ /* 0x000fe200078e0002 */
[----:B------:R-:W-:Y:S01]  /*7740*/  PRMT R8, R10, 0x7632, R8 ;  /* 0x000076320a087816 */ /* 0x000fe20000000008 */
[----:B------:R-:W-:-:S07]  /*7750*/  IMAD.MOV.U32 R48, RZ, RZ, R55 ;  /* 0x000000ffff307224 */ /* 0x000fce00078e0037 */
.L_x_1133:
[----:B------:R-:W-:Y:S05]  /*7760*/  BSYNC B0 ;  /* 0x0000000000007941 */ /* 0x000fea0003800000 */
.L_x_1131:
        /* <DEDUP_REMOVED lines=11> */
.L_x_1135:
[----:B------:R-:W-:Y:S01]  /*7820*/  PRMT R102, R103, 0x7632, R102 ;  /* 0x0000763267667816 */ /* 0x000fe20000000066 */
[----:B------:R-:W-:Y:S01]  /*7830*/  IMAD.MOV.U32 R2, RZ, RZ, R9 ;  /* 0x000000ffff027224 */ /* 0x000fe200078e0009 */
[----:B------:R-:W-:Y:S01]  /*7840*/  PRMT R10, R8, 0x7610, R10 ;  /* 0x00007610080a7816 */ /* 0x000fe2000000000a */
[----:B------:R-:W-:-:S07]  /*7850*/  IMAD.MOV.U32 R55, RZ, RZ, R54 ;  /* 0x000000ffff377224 */ /* 0x000fce00078e0036 */
.L_x_1136:
[----:B------:R-:W-:Y:S05]  /*7860*/  BSYNC B0 ;  /* 0x0000000000007941 */ /* 0x000fea0003800000 */
.L_x_1134:
        /* <DEDUP_REMOVED lines=11> */
.L_x_1138:
[----:B------:R-:W-:Y:S01]  /*7920*/  PRMT R103, R103, 0x5410, R103 ;  /* 0x0000541067677816 */ /* 0x000fe20000000067 */
[----:B------:R-:W-:Y:S01]  /*7930*/  IMAD.MOV.U32 R9, RZ, RZ, R2 ;  /* 0x000000ffff097224 */ /* 0x000fe200078e0002 */
[----:B------:R-:W-:Y:S01]  /*7940*/  PRMT R8, R8, 0x5410, R10 ;  /* 0x0000541008087816 */ /* 0x000fe2000000000a */
[----:B------:R-:W-:-:S07]  /*7950*/  IMAD.MOV.U32 R54, RZ, RZ, R53 ;  /* 0x000000ffff367224 */ /* 0x000fce00078e0035 */
.L_x_1139:
[----:B------:R-:W-:Y:S05]  /*7960*/  BSYNC B0 ;  /* 0x0000000000007941 */ /* 0x000fea0003800000 */
.L_x_1137:
        /* <DEDUP_REMOVED lines=11> */
.L_x_1141:
[----:B------:R-:W-:Y:S01]  /*7a20*/  PRMT R103, R104, 0x7632, R103 ;  /* 0x0000763268677816 */ /* 0x000fe20000000067 */
[----:B------:R-:W-:Y:S01]  /*7a30*/  IMAD.MOV.U32 R2, RZ, RZ, R9 ;  /* 0x000000ffff027224 */ /* 0x000fe200078e0009 */
[----:B------:R-:W-:Y:S01]  /*7a40*/  PRMT R10, R10, 0x7610, R8 ;  /* 0x000076100a0a7816 */ /* 0x000fe20000000008 */
[----:B------:R-:W-:-:S07]  /*7a50*/  IMAD.MOV.U32 R53, RZ, RZ, R52 ;  /* 0x000000ffff357224 */ /* 0x000fce00078e0034 */
.L_x_1142:
[----:B------:R-:W-:Y:S05]  /*7a60*/  BSYNC B0 ;  /* 0x0000000000007941 */ /* 0x000fea0003800000 */
.L_x_1140:
        /* <DEDUP_REMOVED lines=11> */
.L_x_1144:
[----:B------:R-:W-:Y:S01]  /*7b20*/  PRMT R104, R104, 0x5410, R104 ;  /* 0x0000541068687816 */ /* 0x000fe20000000068 */
[----:B------:R-:W-:Y:S01]  /*7b30*/  IMAD.MOV.U32 R9, RZ, RZ, R2 ;  /* 0x000000ffff097224 */ /* 0x000fe200078e0002 */
[----:B------:R-:W-:Y:S01]  /*7b40*/  PRMT R8, R10, 0x7632, R8 ;  /* 0x000076320a087816 */ /* 0x000fe20000000008 */
[----:B------:R-:W-:-:S07]  /*7b50*/  IMAD.MOV.U32 R52, RZ, RZ, R59 ;  /* 0x000000ffff347224 */ /* 0x000fce00078e003b */
.L_x_1145:
[----:B------:R-:W-:Y:S05]  /*7b60*/  BSYNC B0 ;  /* 0x0000000000007941 */ /* 0x000fea0003800000 */
.L_x_1143:
        /* <DEDUP_REMOVED lines=11> */
.L_x_1147:
[----:B------:R-:W-:Y:S01]  /*7c20*/  PRMT R104, R105, 0x7632, R104 ;  /* 0x0000763269687816 */ /* 0x000fe20000000068 */
[----:B------:R-:W-:Y:S01]  /*7c30*/  IMAD.MOV.U32 R2, RZ, RZ, R9 ;  /* 0x000000ffff027224 */ /* 0x000fe200078e0009 */
[----:B------:R-:W-:Y:S01]  /*7c40*/  PRMT R10, R8, 0x7610, R10 ;  /* 0x00007610080a7816 */ /* 0x000fe2000000000a */
[----:B------:R-:W-:-:S07]  /*7c50*/  IMAD.MOV.U32 R59, RZ, RZ, R58 ;  /* 0x000000ffff3b7224 */ /* 0x000fce00078e003a */
.L_x_1148:
[----:B------:R-:W-:Y:S05]  /*7c60*/  BSYNC B0 ;  /* 0x0000000000007941 */ /* 0x000fea0003800000 */
.L_x_1146:
        /* <DEDUP_REMOVED lines=11> */
.L_x_1150:
[----:B------:R-:W-:Y:S01]  /*7d20*/  PRMT R105, R105, 0x5410, R105 ;  /* 0x0000541069697816 */ /* 0x000fe20000000069 */
[----:B------:R-:W-:Y:S01]  /*7d30*/  IMAD.MOV.U32 R9, RZ, RZ, R2 ;  /* 0x000000ffff097224 */ /* 0x000fe200078e0002 */
[----:B------:R-:W-:Y:S01]  /*7d40*/  PRMT R8, R8, 0x5410, R10 ;  /* 0x0000541008087816 */ /* 0x000fe2000000000a */
[----:B------:R-:W-:-:S07]  /*7d50*/  IMAD.MOV.U32 R58, RZ, RZ, R57 ;  /* 0x000000ffff3a7224 */ /* 0x000fce00078e0039 */
.L_x_1151:
[----:B------:R-:W-:Y:S05]  /*7d60*/  BSYNC B0 ;  /* 0x0000000000007941 */ /* 0x000fea0003800000 */
.L_x_1149:
        /* <DEDUP_REMOVED lines=11> */
.L_x_1153:
[----:B------:R-:W-:Y:S01]  /*7e20*/  PRMT R105, R106, 0x7632, R105 ;  /* 0x000076326a697816 */ /* 0x000fe20000000069 */
[----:B------:R-:W-:Y:S01]  /*7e30*/  IMAD.MOV.U32 R2, RZ, RZ, R9 ;  /* 0x000000ffff027224 */ /* 0x000fe200078e0009 */
[----:B------:R-:W-:Y:S01]  /*7e40*/  PRMT R10, R10, 0x7610, R8 ;  /* 0x000076100a0a7816 */ /* 0x000fe20000000008 */
[----:B------:R-:W-:-:S07]  /*7e50*/  IMAD.MOV.U32 R57, RZ, RZ, R56 ;  /* 0x000000ffff397224 */ /* 0x000fce00078e0038 */
.L_x_1154:
[----:B------:R-:W-:Y:S05]  /*7e60*/  BSYNC B0 ;  /* 0x0000000000007941 */ /* 0x000fea0003800000 */
.L_x_1152:
        /* <DEDUP_REMOVED lines=11> */
.L_x_1156:
[----:B------:R-:W-:Y:S01]  /*7f20*/  PRMT R106, R106, 0x5410, R106 ;  /* 0x000054106a6a7816 */ /* 0x000fe2000000006a */
[----:B------:R-:W-:Y:S01]  /*7f30*/  IMAD.MOV.U32 R9, RZ, RZ, R2 ;  /* 0x000000ffff097224 */ /* 0x000fe200078e0002 */
[----:B------:R-:W-:Y:S01]  /*7f40*/  PRMT R8, R10, 0x7632, R8 ;  /* 0x000076320a087816 */ /* 0x000fe20000000008 */
[----:B------:R-:W-:-:S07]  /*7f50*/  IMAD.MOV.U32 R56, RZ, RZ, R63 ;  /* 0x000000ffff387224 */ /* 0x000fce00078e003f */
.L_x_1157:
[----:B------:R-:W-:Y:S05]  /*7f60*/  BSYNC B0 ;  /* 0x0000000000007941 */ /* 0x000fea0003800000 */
.L_x_1155:
        /* <DEDUP_REMOVED lines=11> */
.L_x_1159:
[----:B------:R-:W-:Y:S01]  /*8020*/  PRMT R106, R107, 0x7632, R106 ;  /* 0x000076326b6a7816 */ /* 0x000fe2000000006a */
[----:B------:R-:W-:Y:S01]  /*8030*/  IMAD.MOV.U32 R2, RZ, RZ, R9 ;  /* 0x000000ffff027224 */ /* 0x000fe200078e0009 */
[----:B------:R-:W-:Y:S01]  /*8040*/  PRMT R10, R8, 0x7610, R10 ;  /* 0x00007610080a7816 */ /* 0x000fe2000000000a */
[----:B------:R-:W-:-:S07]  /*8050*/  IMAD.MOV.U32 R63, RZ, RZ, R62 ;  /* 0x000000ffff3f7224 */ /* 0x000fce00078e003e */
.L_x_1160:
[----:B------:R-:W-:Y:S05]  /*8060*/  BSYNC B0 ;  /* 0x0000000000007941 */ /* 0x000fea0003800000 */
.L_x_1158:
        /* <DEDUP_REMOVED lines=11> */
.L_x_1162:
[----:B------:R-:W-:Y:S01]  /*8120*/  PRMT R107, R107, 0x5410, R107 ;  /* 0x000054106b6b7816 */ /* 0x000fe2000000006b */
[----:B------:R-:W-:Y:S01]  /*8130*/  IMAD.MOV.U32 R9, RZ, RZ, R2 ;  /* 0x000000ffff097224 */ /* 0x000fe200078e0002 */
[----:B------:R-:W-:Y:S01]  /*8140*/  PRMT R8, R8, 0x5410, R10 ;  /* 0x0000541008087816 */ /* 0x000fe2000000000a */
[----:B------:R-:W-:-:S07]  /*8150*/  IMAD.MOV.U32 R62, RZ, RZ, R61 ;  /* 0x000000ffff3e7224 */ /* 0x000fce00078e003d */
.L_x_1163:
[----:B------:R-:W-:Y:S05]  /*8160*/  BSYNC B0 ;  /* 0x0000000000007941 */ /* 0x000fea0003800000 */
.L_x_1161:
        /* <DEDUP_REMOVED lines=11> */
.L_x_1165:
[----:B------:R-:W-:Y:S01]  /*8220*/  PRMT R107, R108, 0x7632, R107 ;  /* 0x000076326c6b7816 */ /* 0x000fe2000000006b */
[----:B------:R-:W-:Y:S01]  /*8230*/  IMAD.MOV.U32 R2, RZ, RZ, R9 ;  /* 0x000000ffff027224 */ /* 0x000fe200078e0009 */
[----:B------:R-:W-:Y:S01]  /*8240*/  PRMT R10, R10, 0x7610, R8 ;  /* 0x000076100a0a7816 */ /* 0x000fe20000000008 */
[----:B------:R-:W-:-:S07]  /*8250*/  IMAD.MOV.U32 R61, RZ, RZ, R60 ;  /* 0x000000ffff3d7224 */ /* 0x000fce00078e003c */
.L_x_1166:
[----:B------:R-:W-:Y:S05]  /*8260*/  BSYNC B0 ;  /* 0x0000000000007941 */ /* 0x000fea0003800000 */
.L_x_1164:
        /* <DEDUP_REMOVED lines=11> */
.L_x_1168:
[----:B------:R-:W-:Y:S01]  /*8320*/  PRMT R108, R108, 0x5410, R108 ;  /* 0x000054106c6c7816 */ /* 0x000fe2000000006c */
[----:B------:R-:W-:Y:S01]  /*8330*/  IMAD.MOV.U32 R9, RZ, RZ, R2 ;  /* 0x000000ffff097224 */ /* 0x000fe200078e0002 */
[----:B------:R-:W-:Y:S01]  /*8340*/  PRMT R8, R10, 0x7632, R8 ;  /* 0x000076320a087816 */ /* 0x000fe20000000008 */
[----:B------:R-:W-:-:S07]  /*8350*/  IMAD.MOV.U32 R60, RZ, RZ, R67 ;  /* 0x000000ffff3c7224 */ /* 0x000fce00078e0043 */
.L_x_1169:
[----:B------:R-:W-:Y:S05]  /*8360*/  BSYNC B0 ;  /* 0x0000000000007941 */ /* 0x000fea0003800000 */
.L_x_1167:
        /* <DEDUP_REMOVED lines=11> */
.L_x_1171:
[----:B------:R-:W-:Y:S01]  /*8420*/  PRMT R108, R109, 0x7632, R108 ;  /* 0x000076326d6c7816 */ /* 0x000fe2000000006c */
[----:B------:R-:W-:Y:S01]  /*8430*/  IMAD.MOV.U32 R2, RZ, RZ, R9 ;  /* 0x000000ffff027224 */ /* 0x000fe200078e0009 */
[----:B------:R-:W-:Y:S01]  /*8440*/  PRMT R10, R8, 0x7610, R10 ;  /* 0x00007610080a7816 */ /* 0x000fe2000000000a */
[----:B------:R-:W-:-:S07]  /*8450*/  IMAD.MOV.U32 R67, RZ, RZ, R66 ;  /* 0x000000ffff437224 */ /* 0x000fce00078e0042 */
.L_x_1172:
[----:B------:R-:W-:Y:S05]  /*8460*/  BSYNC B0 ;  /* 0x0000000000007941 */ /* 0x000fea0003800000 */
.L_x_1170:
        /* <DEDUP_REMOVED lines=11> */
.L_x_1174:
[----:B------:R-:W-:Y:S01]  /*8520*/  PRMT R109, R109, 0x5410, R109 ;  /* 0x000054106d6d7816 */ /* 0x000fe2000000006d */
[----:B------:R-:W-:Y:S01]  /*8530*/  IMAD.MOV.U32 R9, RZ, RZ, R2 ;  /* 0x000000ffff097224 */ /* 0x000fe200078e0002 */
[----:B------:R-:W-:Y:S01]  /*8540*/  PRMT R8, R8, 0x5410, R10 ;  /* 0x0000541008087816 */ /* 0x000fe2000000000a */
[----:B------:R-:W-:-:S07]  /*8550*/  IMAD.MOV.U32 R66, RZ, RZ, R65 ;  /* 0x000000ffff427224 */ /* 0x000fce00078e0041 */
.L_x_1175:
[----:B------:R-:W-:Y:S05]  /*8560*/  BSYNC B0 ;  /* 0x0000000000007941 */ /* 0x000fea0003800000 */
.L_x_1173:
        /* <DEDUP_REMOVED lines=11> */
.L_x_1177:
[----:B------:R-:W-:Y:S01]  /*8620*/  PRMT R109, R110, 0x7632, R109 ;  /* 0x000076326e6d7816 */ /* 0x000fe2000000006d */
[----:B------:R-:W-:Y:S01]  /*8630*/  IMAD.MOV.U32 R2, RZ, RZ, R9 ;  /* 0x000000ffff027224 */ /* 0x000fe200078e0009 */
[----:B------:R-:W-:Y:S01]  /*8640*/  PRMT R10, R10, 0x7610, R8 ;  /* 0x000076100a0a7816 */ /* 0x000fe20000000008 */
[----:B------:R-:W-:-:S07]  /*8650*/  IMAD.MOV.U32 R65, RZ, RZ, R64 ;  /* 0x000000ffff417224 */ /* 0x000fce00078e0040 */
.L_x_1178:
[----:B------:R-:W-:Y:S05]  /*8660*/  BSYNC B0 ;  /* 0x0000000000007941 */ /* 0x000fea0003800000 */
.L_x_1176:
        /* <DEDUP_REMOVED lines=11> */
.L_x_1180:
[----:B------:R-:W-:Y:S01]  /*8720*/  PRMT R110, R110, 0x5410, R110 ;  /* 0x000054106e6e7816 */ /* 0x000fe2000000006e */
[----:B------:R-:W-:Y:S01]  /*8730*/  IMAD.MOV.U32 R9, RZ, RZ, R2 ;  /* 0x000000ffff097224 */ /* 0x000fe200078e0002 */
[----:B------:R-:W-:Y:S01]  /*8740*/  PRMT R8, R10, 0x7632, R8 ;  /* 0x000076320a087816 */ /* 0x000fe20000000008 */
[----:B------:R-:W-:-:S07]  /*8750*/  IMAD.MOV.U32 R64, RZ, RZ, R71 ;  /* 0x000000ffff407224 */ /* 0x000fce00078e0047 */
.L_x_1181:
[----:B------:R-:W-:Y:S05]  /*8760*/  BSYNC B0 ;  /* 0x0000000000007941 */ /* 0x000fea0003800000 */
.L_x_1179:
        /* <DEDUP_REMOVED lines=11> */
.L_x_1183:
[----:B------:R-:W-:Y:S01]  /*8820*/  PRMT R110, R111, 0x7632, R110 ;  /* 0x000076326f6e7816 */ /* 0x000fe2000000006e */
[----:B------:R-:W-:Y:S01]  /*8830*/  IMAD.MOV.U32 R2, RZ, RZ, R9 ;  /* 0x000000ffff027224 */ /* 0x000fe200078e0009 */
[----:B------:R-:W-:Y:S01]  /*8840*/  PRMT R10, R8, 0x7610, R10 ;  /* 0x00007610080a7816 */ /* 0x000fe2000000000a */
[----:B------:R-:W-:-:S07]  /*8850*/  IMAD.MOV.U32 R71, RZ, RZ, R70 ;  /* 0x000000ffff477224 */ /* 0x000fce00078e0046 */
.L_x_1184:
[----:B------:R-:W-:Y:S05]  /*8860*/  BSYNC B0 ;  /* 0x0000000000007941 */ /* 0x000fea0003800000 */
.L_x_1182:
        /* <DEDUP_REMOVED lines=11> */
.L_x_1186:
[----:B------:R-:W-:Y:S01]  /*8920*/  PRMT R111, R111, 0x5410, R111 ;  /* 0x000054106f6f7816 */ /* 0x000fe2000000006f */
[----:B------:R-:W-:Y:S01]  /*8930*/  IMAD.MOV.U32 R9, RZ, RZ, R2 ;  /* 0x000000ffff097224 */ /* 0x000fe200078e0002 */
[----:B------:R-:W-:Y:S01]  /*8940*/  PRMT R8, R8, 0x5410, R10 ;  /* 0x0000541008087816 */ /* 0x000fe2000000000a */
[----:B------:R-:W-:-:S07]  /*8950*/  IMAD.MOV.U32 R70, RZ, RZ, R69 ;  /* 0x000000ffff467224 */ /* 0x000fce00078e0045 */
.L_x_1187:
[----:B------:R-:W-:Y:S05]  /*8960*/  BSYNC B0 ;  /* 0x0000000000007941 */ /* 0x000fea0003800000 */
.L_x_1185:
        /* <DEDUP_REMOVED lines=11> */
.L_x_1189:
[----:B------:R-:W-:Y:S01]  /*8a20*/  PRMT R111, R112, 0x7632, R111 ;  /* 0x00007632706f7816 */ /* 0x000fe2000000006f */
[----:B------:R-:W-:Y:S01]  /*8a30*/  IMAD.MOV.U32 R2, RZ, RZ, R9 ;  /* 0x000000ffff027224 */ /* 0x000fe200078e0009 */
[----:B------:R-:W-:Y:S01]  /*8a40*/  PRMT R10, R10, 0x7610, R8 ;  /* 0x000076100a0a7816 */ /* 0x000fe20000000008 */
[----:B------:R-:W-:-:S07]  /*8a50*/  IMAD.MOV.U32 R69, RZ, RZ, R68 ;  /* 0x000000ffff457224 */ /* 0x000fce00078e0044 */
.L_x_1190:
[----:B------:R-:W-:Y:S05]  /*8a60*/  BSYNC B0 ;  /* 0x0000000000007941 */ /* 0x000fea0003800000 */
.L_x_1188:
        /* <DEDUP_REMOVED lines=11> */
.L_x_1192:
[----:B------:R-:W-:Y:S01]  /*8b20*/  PRMT R112, R112, 0x5410, R112 ;  /* 0x0000541070707816 */ /* 0x000fe20000000070 */
[----:B------:R-:W-:Y:S01]  /*8b30*/  IMAD.MOV.U32 R9, RZ, RZ, R2 ;  /* 0x000000ffff097224 */ /* 0x000fe200078e0002 */
[----:B------:R-:W-:Y:S01]  /*8b40*/  PRMT R8, R10, 0x7632, R8 ;  /* 0x000076320a087816 */ /* 0x000fe20000000008 */
[----:B------:R-:W-:-:S07]  /*8b50*/  IMAD.MOV.U32 R68, RZ, RZ, R75 ;  /* 0x000000ffff447224 */ /* 0x000fce00078e004b */
.L_x_1193:
[----:B------:R-:W-:Y:S05]  /*8b60*/  BSYNC B0 ;  /* 0x0000000000007941 */ /* 0x000fea0003800000 */
.L_x_1191:
        /* <DEDUP_REMOVED lines=11> */
.L_x_1195:
[----:B------:R-:W-:Y:S01]  /*8c20*/  PRMT R112, R113, 0x7632, R112 ;  /* 0x0000763271707816 */ /* 0x000fe20000000070 */
[----:B------:R-:W-:Y:S01]  /*8c30*/  IMAD.MOV.U32 R2, RZ, RZ, R9 ;  /* 0x000000ffff027224 */ /* 0x000fe200078e0009 */
[----:B------:R-:W-:Y:S01]  /*8c40*/  PRMT R10, R8, 0x7610, R10 ;  /* 0x00007610080a7816 */ /* 0x000fe2000000000a */
[----:B------:R-:W-:-:S07]  /*8c50*/  IMAD.MOV.U32 R75, RZ, RZ, R74 ;  /* 0x000000ffff4b7224 */ /* 0x000fce00078e004a */
.L_x_1196:
[----:B------:R-:W-:Y:S05]  /*8c60*/  BSYNC B0 ;  /* 0x0000000000007941 */ /* 0x000fea0003800000 */
.L_x_1194:
        /* <DEDUP_REMOVED lines=11> */
.L_x_1198:
[----:B------:R-:W-:Y:S01]  /*8d20*/  PRMT R113, R113, 0x5410, R113 ;  /* 0x0000541071717816 */ /* 0x000fe20000000071 */
[----:B------:R-:W-:Y:S01]  /*8d30*/  IMAD.MOV.U32 R9, RZ, RZ, R2 ;  /* 0x000000ffff097224 */ /* 0x000fe200078e0002 */
[----:B------:R-:W-:Y:S01]  /*8d40*/  PRMT R8, R8, 0x5410, R10 ;  /* 0x0000541008087816 */ /* 0x000fe2000000000a */
[----:B------:R-:W-:-:S07]  /*8d50*/  IMAD.MOV.U32 R74, RZ, RZ, R73 ;  /* 0x000000ffff4a7224 */ /* 0x000fce00078e0049 */
.L_x_1199:
[----:B------:R-:W-:Y:S05]  /*8d60*/  BSYNC B0 ;  /* 0x0000000000007941 */ /* 0x000fea0003800000 */
.L_x_1197:
        /* <DEDUP_REMOVED lines=11> */
.L_x_1201:
[----:B------:R-:W-:Y:S01]  /*8e20*/  PRMT R113, R114, 0x7632, R113 ;  /* 0x0000763272717816 */ /* 0x000fe20000000071 */
[----:B------:R-:W-:Y:S01]  /*8e30*/  IMAD.MOV.U32 R2, RZ, RZ, R9 ;  /* 0x000000ffff027224 */ /* 0x000fe200078e0009 */
[----:B------:R-:W-:Y:S01]  /*8e40*/  PRMT R10, R10, 0x7610, R8 ;  /* 0x000076100a0a7816 */ /* 0x000fe20000000008 */
[----:B------:R-:W-:-:S07]  /*8e50*/  IMAD.MOV.U32 R73, RZ, RZ, R72 ;  /* 0x000000ffff497224 */ /* 0x000fce00078e0048 */
.L_x_1202:
[----:B------:R-:W-:Y:S05]  /*8e60*/  BSYNC B0 ;  /* 0x0000000000007941 */ /* 0x000fea0003800000 */
.L_x_1200:
        /* <DEDUP_REMOVED lines=11> */
.L_x_1204:
[----:B------:R-:W-:Y:S01]  /*8f20*/  PRMT R114, R114, 0x5410, R114 ;  /* 0x0000541072727816 */ /* 0x000fe20000000072 */
[----:B------:R-:W-:Y:S01]  /*8f30*/  IMAD.MOV.U32 R9, RZ, RZ, R2 ;  /* 0x000000ffff097224 */ /* 0x000fe200078e0002 */
[----:B------:R-:W-:Y:S01]  /*8f40*/  PRMT R8, R10, 0x7632, R8 ;  /* 0x000076320a087816 */ /* 0x000fe20000000008 */
[----:B------:R-:W-:-:S07]  /*8f50*/  IMAD.MOV.U32 R72, RZ, RZ, R79 ;  /* 0x000000ffff487224 */ /* 0x000fce00078e004f */
.L_x_1205:
[----:B------:R-:W-:Y:S05]  /*8f60*/  BSYNC B0 ;  /* 0x0000000000007941 */ /* 0x000fea0003800000 */
.L_x_1203:
        /* <DEDUP_REMOVED lines=11> */
.L_x_1207:
[----:B------:R-:W-:Y:S01]  /*9020*/  PRMT R114, R115, 0x7632, R114 ;  /* 0x0000763273727816 */ /* 0x000fe20000000072 */
[----:B------:R-:W-:Y:S01]  /*9030*/  IMAD.MOV.U32 R2, RZ, RZ, R9 ;  /* 0x000000ffff027224 */ /* 0x000fe200078e0009 */
[----:B------:R-:W-:Y:S01]  /*9040*/  PRMT R10, R8, 0x7610, R10 ;  /* 0x00007610080a7816 */ /* 0x000fe2000000000a */
[----:B------:R-:W-:-:S07]  /*9050*/  IMAD.MOV.U32 R79, RZ, RZ, R78 ;  /* 0x000000ffff4f7224 */ /* 0x000fce00078e004e */
.L_x_1208:
[----:B------:R-:W-:Y:S05]  /*9060*/  BSYNC B0 ;  /* 0x0000000000007941 */ /* 0x000fea0003800000 */
.L_x_1206:
        /* <DEDUP_REMOVED lines=11> */
.L_x_1210:
[----:B------:R-:W-:Y:S01]  /*9120*/  PRMT R115, R115, 0x5410, R115 ;  /* 0x0000541073737816 */ /* 0x000fe20000000073 */
[----:B------:R-:W-:Y:S01]  /*9130*/  IMAD.MOV.U32 R9, RZ, RZ, R2 ;  /* 0x000000ffff097224 */ /* 0x000fe200078e0002 */
[----:B------:R-:W-:Y:S01]  /*9140*/  PRMT R8, R8, 0x5410, R10 ;  /* 0x0000541008087816 */ /* 0x000fe2000000000a */
[----:B------:R-:W-:-:S07]  /*9150*/  IMAD.MOV.U32 R78, RZ, RZ, R77 ;  /* 0x000000ffff4e7224 */ /* 0x000fce00078e004d */
.L_x_1211:
[----:B------:R-:W-:Y:S05]  /*9160*/  BSYNC B0 ;  /* 0x0000000000007941 */ /* 0x000fea0003800000 */
.L_x_1209:
        /* <DEDUP_REMOVED lines=11> */
.L_x_1213:
[----:B------:R-:W-:Y:S01]  /*9220*/  PRMT R115, R116, 0x7632, R115 ;  /* 0x0000763274737816 */ /* 0x000fe20000000073 */
[----:B------:R-:W-:Y:S01]  /*9230*/  IMAD.MOV.U32 R2, RZ, RZ, R9 ;  /* 0x000000ffff027224 */ /* 0x000fe200078e0009 */
[----:B------:R-:W-:Y:S01]  /*9240*/  PRMT R10, R10, 0x7610, R8 ;  /* 0x000076100a0a7816 */ /* 0x000fe20000000008 */
[----:B------:R-:W-:-:S07]  /*9250*/  IMAD.MOV.U32 R77, RZ, RZ, R76 ;  /* 0x000000ffff4d7224 */ /* 0x000fce00078e004c */
.L_x_1214:
[----:B------:R-:W-:Y:S05]  /*9260*/  BSYNC B0 ;  /* 0x0000000000007941 */ /* 0x000fea0003800000 */
.L_x_1212:
        /* <DEDUP_REMOVED lines=11> */
.L_x_1216:
[----:B------:R-:W-:Y:S01]  /*9320*/  PRMT R116, R116, 0x5410, R116 ;  /* 0x0000541074747816 */ /* 0x000fe20000000074 */
[----:B------:R-:W-:Y:S01]  /*9330*/  IMAD.MOV.U32 R9, RZ, RZ, R2 ;  /* 0x000000ffff097224 */ /* 0x000fe200078e0002 */
[----:B------:R-:W-:Y:S01]  /*9340*/  PRMT R8, R10, 0x7632, R8 ;  /* 0x000076320a087816 */ /* 0x000fe20000000008 */
[----:B------:R-:W-:-:S07]  /*9350*/  IMAD.MOV.U32 R76, RZ, RZ, R83 ;  /* 0x000000ffff4c7224 */ /* 0x000fce00078e0053 */
.L_x_1217:
[----:B------:R-:W-:Y:S05]  /*9360*/  BSYNC B0 ;  /* 0x0000000000007941 */ /* 0x000fea0003800000 */
.L_x_1215:
        /* <DEDUP_REMOVED lines=11> */
.L_x_1219:
[----:B------:R-:W-:Y:S01]  /*9420*/  PRMT R116, R117, 0x7632, R116 ;  /* 0x0000763275747816 */ /* 0x000fe20000000074 */
[----:B------:R-:W-:Y:S01]  /*9430*/  IMAD.MOV.U32 R2, RZ, RZ, R9 ;  /* 0x000000ffff027224 */ /* 0x000fe200078e0009 */
[----:B------:R-:W-:Y:S01]  /*9440*/  PRMT R10, R8, 0x7610, R10 ;  /* 0x00007610080a7816 */ /* 0x000fe2000000000a */
[----:B------:R-:W-:-:S07]  /*9450*/  IMAD.MOV.U32 R83, RZ, RZ, R82 ;  /* 0x000000ffff537224 */ /* 0x000fce00078e0052 */
.L_x_1220:
[----:B------:R-:W-:Y:S05]  /*9460*/  BSYNC B0 ;  /* 0x0000000000007941 */ /* 0x000fea0003800000 */
.L_x_1218:
        /* <DEDUP_REMOVED lines=11> */
.L_x_1222:
[----:B------:R-:W-:Y:S01]  /*9520*/  PRMT R117, R117, 0x5410, R117 ;  /* 0x0000541075757816 */ /* 0x000fe20000000075 */
[----:B------:R-:W-:Y:S01]  /*9530*/  IMAD.MOV.U32 R9, RZ, RZ, R2 ;  /* 0x000000ffff097224 */ /* 0x000fe200078e0002 */
[----:B------:R-:W-:Y:S01]  /*9540*/  PRMT R8, R8, 0x5410, R10 ;  /* 0x0000541008087816 */ /* 0x000fe2000000000a */
[----:B------:R-:W-:-:S07]  /*9550*/  IMAD.MOV.U32 R82, RZ, RZ, R81 ;  /* 0x000000ffff527224 */ /* 0x000fce00078e0051 */
.L_x_1223:
[----:B------:R-:W-:Y:S05]  /*9560*/  BSYNC B0 ;  /* 0x0000000000007941 */ /* 0x000fea0003800000 */
.L_x_1221:
        /* <DEDUP_REMOVED lines=11> */
.L_x_1225:
[----:B------:R-:W-:Y:S01]  /*9620*/  PRMT R117, R118, 0x7632, R117 ;  /* 0x0000763276757816 */ /* 0x000fe20000000075 */
[----:B------:R-:W-:Y:S01]  /*9630*/  IMAD.MOV.U32 R2, RZ, RZ, R9 ;  /* 0x000000ffff027224 */ /* 0x000fe200078e0009 */
[----:B------:R-:W-:Y:S01]  /*9640*/  PRMT R10, R10, 0x7610, R8 ;  /* 0x000076100a0a7816 */ /* 0x000fe20000000008 */
[----:B------:R-:W-:-:S07]  /*9650*/  IMAD.MOV.U32 R81, RZ, RZ, R80 ;  /* 0x000000ffff517224 */ /* 0x000fce00078e0050 */
.L_x_1226:
[----:B------:R-:W-:Y:S05]  /*9660*/  BSYNC B0 ;  /* 0x0000000000007941 */ /* 0x000fea0003800000 */
.L_x_1224:
        /* <DEDUP_REMOVED lines=11> */
.L_x_1228:
[----:B------:R-:W-:Y:S01]  /*9720*/  PRMT R118, R118, 0x5410, R118 ;  /* 0x0000541076767816 */ /* 0x000fe20000000076 */
[----:B------:R-:W-:Y:S01]  /*9730*/  IMAD.MOV.U32 R11, RZ, RZ, R2 ;  /* 0x000000ffff0b7224 */ /* 0x000fe200078e0002 */
[----:B------:R-:W-:Y:S01]  /*9740*/  PRMT R8, R10, 0x7632, R8 ;  /* 0x000076320a087816 */ /* 0x000fe20000000008 */
[----:B------:R-:W-:-:S07]  /*9750*/  IMAD.MOV.U32 R80, RZ, RZ, R19 ;  /* 0x000000ffff507224 */ /* 0x000fce00078e0013 */
.L_x_1229:
[----:B------:R-:W-:Y:S05]  /*9760*/  BSYNC B0 ;  /* 0x0000000000007941 */ /* 0x000fea0003800000 */
.L_x_1227:
        /* <DEDUP_REMOVED lines=11> */
.L_x_1231:
[----:B------:R-:W-:Y:S01]  /*9820*/  PRMT R118, R21, 0x7632, R118 ;  /* 0x0000763215767816 */ /* 0x000fe20000000076 */
[----:B------:R-:W-:Y:S01]  /*9830*/  IMAD.MOV.U32 R9, RZ, RZ, R11 ;  /* 0x000000ffff097224 */ /* 0x000fe200078e000b */
[----:B------:R-:W-:Y:S01]  /*9840*/  PRMT R2, R8, 0x7610, R2 ;  /* 0x0000761008027816 */ /* 0x000fe20000000002 */
[----:B------:R-:W-:-:S07]  /*9850*/  IMAD.MOV.U32 R19, RZ, RZ, R18 ;  /* 0x000000ffff137224 */ /* 0x000fce00078e0012 */
.L_x_1232:
[----:B------:R-:W-:Y:S05]  /*9860*/  BSYNC B0 ;  /* 0x0000000000007941 */ /* 0x000fea0003800000 */
.L_x_1230:
        /* <DEDUP_REMOVED lines=9> */
.L_x_1234:
[----:B------:R-:W-:Y:S01]  /*9900*/  IMAD.MOV.U32 R18, RZ, RZ, R14 ;  /* 0x000000ffff127224 */ /* 0x000fe200078e000e */
[----:B------:R-:W-:Y:S01]  /*9910*/  PRMT R21, R2, 0x5410, R21 ;  /* 0x0000541002157816 */ /* 0x000fe20000000015 */
[----:B------:R-:W-:-:S07]  /*9920*/  IMAD.MOV.U32 R14, RZ, RZ, R9 ;  /* 0x000000ffff0e7224 */ /* 0x000fce00078e0009 */
.L_x_1235:
[----:B------:R-:W-:Y:S05]  /*9930*/  BSYNC B0 ;  /* 0x0000000000007941 */ /* 0x000fea0003800000 */
.L_x_1233:
[----:B------:R-:W-:Y:S01]  /*9940*/  VIADD R5, R5, 0x20 ;  /* 0x0000002005057836 */ /* 0x000fe20000000000 */
[----:B------:R-:W-:-:S04]  /*9950*/  IADD3 R6, P1, R6, 0x40, RZ ;  /* 0x0000004006067810 */ /* 0x000fc80007f3e0ff */
[----:B------:R-:W-:Y:S01]  /*9960*/  ISETP.GE.AND P0, PT, R5, UR11, PT ;  /* 0x0000000b05007c0c */ /* 0x000fe2000bf06270 */
[----:B------:R-:W-:-:S12]  /*9970*/  IMAD.X R7, RZ, RZ, R7, P1 ;  /* 0x000000ffff077224 */ /* 0x000fd800008e0607 */
[----:B------:R-:W-:Y:S05]  /*9980*/  @!P0 BRA `(.L_x_1236) ;  /* 0xffffffbc00cc8947 */ /* 0x000fea000383ffff */
.L_x_847:
[----:B------:R-:W-:Y:S05]  /*9990*/  BSYNC B1 ;  /* 0x0000000000017941 */ /* 0x000fea0003800000 */
.L_x_846:
[----:B------:R-:W-:Y:S01]  /*99a0*/  SHFL.DOWN PT, R94, R73, 0x1, 0x1f ;  /* 0x08201f00495e7f89 */ /* 0x000fe200000e0000 */
[----:B------:R-:W-:Y:S01]  /*99b0*/  PRMT R92, R0, 0x7610, R92 ;  /* 0x00007610005c7816 */ /* 0x000fe2000000005c */
[----:B------:R-:W-:Y:S01]  /*99c0*/  BSSY B0, `(.L_x_1237) ;  /* 0x0000498000007945 */ /* 0x000fe20003800000 */
[C---:B------:R-:W-:Y:S01]  /*99d0*/  PRMT R93, R84.reuse, 0x7610, R93 ;  /* 0x00007610545d7816 */ /* 0x040fe2000000005d */
        /* <DEDUP_REMOVED lines=15> */
[----:B--2---:R-:W-:Y:S04]  /*9ad0*/  STL.64 [R1+0x30], R94 ;  /* 0x0000305e01007387 */ /* 0x004fe80000100a00 */
[----:B------:R-:W-:Y:S04]  /*9ae0*/  SHFL.DOWN PT, R94, R53, 0x1, 0x1f ;  /* 0x08201f00355e7f89 */ /* 0x000fe800000e0000 */
[----:B------:R-:W2:Y:S04]  /*9af0*/  SHFL.DOWN PT, R95, R54, 0x1, 0x1f ;  /* 0x08201f00365f7f89 */ /* 0x000ea800000e0000 */
[----:B---3--:R-:W-:Y:S04]  /*9b00*/  STL.64 [R1], R6 ;  /* 0x0000000601007387 */ /* 0x008fe80000100a00 */
[----:B----4-:R-:W-:Y:S04]  /*9b10*/  STL.64 [R1+0x8], R8 ;  /* 0x0000080801007387 */ /* 0x010fe80000100a00 */
[----:B-----5:R-:W-:Y:S04]  /*9b20*/  STL.64 [R1+0x10], R10 ;  /* 0x0000100a01007387 */ /* 0x020fe80000100a00 */
[----:B0-----:R-:W-:Y:S04]  /*9b30*/  STL.64 [R1+0x18], R12 ;  /* 0x0000180c01007387 */ /* 0x001fe80000100a00 */
[----:B-1----:R-:W-:Y:S04]  /*9b40*/  STL.64 [R1+0x20], R16 ;  /* 0x0000201001007387 */ /* 0x002fe80000100a00 */
[----:B------:R-:W-:Y:S04]  /*9b50*/  STL.64 [R1+0x28], R22 ;  /* 0x0000281601007387 */ /* 0x000fe80000100a00 */
[----:B------:R-:W-:Y:S04]  /*9b60*/  STL.64 [R1+0x38], R96 ;  /* 0x0000386001007387 */ /* 0x000fe80000100a00 */
        /* <DEDUP_REMOVED lines=18> */
[----:B--2---:R-:W-:Y:S04]  /*9c90*/  STL.64 [R1+0x80], R94 ;  /* 0x0000805e01007387 */ /* 0x004fe80000100a00 */
[----:B------:R-:W-:Y:S04]  /*9ca0*/  SHFL.DOWN PT, R94, R43, 0x1, 0x1f ;  /* 0x08201f002b5e7f89 */ /* 0x000fe800000e0000 */
[----:B------:R-:W2:Y:S04]  /*9cb0*/  SHFL.DOWN PT, R95, R36, 0x1, 0x1f ;  /* 0x08201f00245f7f89 */ /* 0x000ea800000e0000 */
[----:B0-----:R-:W-:Y:S04]  /*9cc0*/  STL.64 [R1+0x40], R2 ;  /* 0x0000400201007387 */ /* 0x001fe80000100a00 */
[----:B-1----:R-:W-:Y:S04]  /*9cd0*/  STL.64 [R1+0x48], R4 ;  /* 0x0000480401007387 */ /* 0x002fe80000100a00 */
[----:B---3--:R-:W-:Y:S04]  /*9ce0*/  STL.64 [R1+0x50], R6 ;  /* 0x0000500601007387 */ /* 0x008fe80000100a00 */
[----:B----4-:R-:W-:Y:S04]  /*9cf0*/  STL.64 [R1+0x58], R8 ;  /* 0x0000580801007387 */ /* 0x010fe80000100a00 */
[----:B-----5:R-:W-:Y:S04]  /*9d00*/  STL.64 [R1+0x60], R10 ;  /* 0x0000600a01007387 */ /* 0x020fe80000100a00 */
        /* <DEDUP_REMOVED lines=11> */
[----:B------:R-:W-:Y:S04]  /*9dc0*/  SHFL.DOWN PT, R8, R21, 0x1, 0x1f ;  /* 0x08201f0015087f89 */ /* 0x000fe800000e0000 */
[----:B------:R-:W-:Y:S04]  /*9dd0*/  SHFL.DOWN PT, R9, R118, 0x1, 0x1f ;  /* 0x08201f0076097f89 */ /* 0x000fe800000e0000 */
[----:B------:R-:W-:Y:S04]  /*9de0*/  SHFL.DOWN PT, R10, R117, 0x1, 0x1f ;  /* 0x08201f00750a7f89 */ /* 0x000fe800000e0000 */
[----:B------:R-:W-:Y:S04]  /*9df0*/  SHFL.DOWN PT, R11, R116, 0x1, 0x1f ;  /* 0x08201f00740b7f89 */ /* 0x000fe800000e0000 */
[----:B------:R-:W-:Y:S04]  /*9e00*/  SHFL.DOWN PT, R12, R115, 0x1, 0x1f ;  /* 0x08201f00730c7f89 */ /* 0x000fe800000e0000 */
[----:B------:R-:W-:Y:S04]  /*9e10*/  SHFL.DOWN PT, R13, R114, 0x1, 0x1f ;  /* 0x08201f00720d7f89 */ /* 0x000fe800000e0000 */
[----:B------:R-:W4:Y:S04]  /*9e20*/  SHFL.DOWN PT, R17, R40, 0x1, 0x1f ;  /* 0x08201f0028117f89 */ /* 0x000f2800000e0000 */
        /* <DEDUP_REMOVED lines=29> */
[----:B------:R-:W3:Y:S04]  /*a000*/  SHFL.DOWN PT, R17, R34, 0x1, 0x1f ;  /* 0x08201f0022117f89 */ /* 0x000ee800000e0000 */
[----:B------:R-:W-:Y:S04]  /*a010*/  SHFL.DOWN PT, R22, R35, 0x1, 0x1f ;  /* 0x08201f0023167f89 */ /* 0x000fe800000e0000 */
[----:B------:R-:W4:Y:S04]  /*a020*/  SHFL.DOWN PT, R23, R28, 0x1, 0x1f ;  /* 0x08201f001c177f89 */ /* 0x000f2800000e0000 */
[----:B------:R-:W-:Y:S04]  /*a030*/  SHFL.DOWN PT, R96, R101, 0x1, 0x1f ;  /* 0x08201f0065607f89 */ /* 0x000fe800000e0000 */
[----:B------:R-:W5:Y:S04]  /*a040*/  SHFL.DOWN PT, R97, R100, 0x1, 0x1f ;  /* 0x08201f0064617f89 */ /* 0x000f6800000e0000 */
[----:B--2---:R2:W-:Y:S01]  /*a050*/  STL.64 [R1+0x140], R94 ;  /* 0x0001405e01007387 */ /* 0x0045e20000100a00 */
[----:B------:R-:W5:Y:S03]  /*a060*/  S2R R15, SR_LANEID ;  /* 0x00000000000f7919 */ /* 0x000f660000000000 */
[----:B0-----:R-:W-:Y:S01]  /*a070*/  STL.64 [R1+0xc0], R2 ;  /* 0x0000c00201007387 */ /* 0x001fe20000100a00 */
[----:B--2---:R-:W-:-:S03]  /*a080*/  PRMT R95, R84, 0x7632, R0 ;  /* 0x00007632545f7816 */ /* 0x004fc60000000000 */
[----:B-1----:R-:W-:Y:S04]  /*a090*/  STL.64 [R1+0xc8], R4 ;  /* 0x0000c80401007387 */ /* 0x002fe80000100a00 */
[----:B---3--:R-:W-:Y:S04]  /*a0a0*/  STL.64 [R1+0xd0], R16 ;  /* 0x0000d01001007387 */ /* 0x008fe80000100a00 */
[----:B----4-:R-:W-:Y:S04]  /*a0b0*/  STL.64 [R1+0xd8], R22 ;  /* 0x0000d81601007387 */ /* 0x010fe80000100a00 */
[----:B------:R-:W-:Y:S04]  /*a0c0*/  STL.64 [R1+0x120], R6 ;  /* 0x0001200601007387 */ /* 0x000fe80000100a00 */
[----:B------:R-:W-:Y:S04]  /*a0d0*/  STL.64 [R1+0x128], R8 ;  /* 0x0001280801007387 */ /* 0x000fe80000100a00 */
[----:B------:R-:W-:Y:S01]  /*a0e0*/  STL.64 [R1+0x130], R10 ;  /* 0x0001300a01007387 */ /* 0x000fe20000100a00 */
[----:B-----5:R-:W-:-:S03]  /*a0f0*/  ISETP.GT.AND P0, PT, R15, 0x1e, PT ;  /* 0x0000001e0f00780c */ /* 0x020fc60003f04270 */
        /* <DEDUP_REMOVED lines=16> */
[----:B------:R-:W2:Y:S04]  /*a200*/  SHFL.DOWN PT, R17, R26, 0x1, 0x1f ;  /* 0x08201f001a117f89 */ /* 0x000ea800000e0000 */
[----:B------:R-:W-:Y:S04]  /*a210*/  SHFL.DOWN PT, R22, R27, 0x1, 0x1f ;  /* 0x08201f001b167f89 */ /* 0x000fe800000e0000 */
[----:B------:R-:W3:Y:S04]  /*a220*/  SHFL.DOWN PT, R23, R20, 0x1, 0x1f ;  /* 0x08201f0014177f89 */ /* 0x000ee800000e0000 */
[----:B------:R-:W4:Y:S04]  /*a230*/  SHFL.DOWN PT, R95, R95, 0x1, 0x1f ;  /* 0x08201f005f5f7f89 */ /* 0x000f2800000e0000 */
[----:B------:R-:W-:Y:S04]  /*a240*/  SHFL.DOWN PT, R96, R92, 0x1, 0x1f ;  /* 0x08201f005c607f89 */ /* 0x000fe800000e0000 */
[----:B------:R-:W5:Y:S04]  /*a250*/  SHFL.DOWN PT, R97, R93, 0x1, 0x1f ;  /* 0x08201f005d617f89 */ /* 0x000f6800000e0000 */
[----:B0-----:R0:W-:Y:S04]  /*a260*/  STL.64 [R1+0xe0], R2 ;  /* 0x0000e00201007387 */ /* 0x0011e80000100a00 */
[----:B-1----:R0:W-:Y:S04]  /*a270*/  STL.64 [R1+0xe8], R4 ;  /* 0x0000e80401007387 */ /* 0x0021e80000100a00 */
[----:B--2---:R0:W-:Y:S04]  /*a280*/  STL.64 [R1+0xf0], R16 ;  /* 0x0000f01001007387 */ /* 0x0041e80000100a00 */
[----:B---3--:R0:W-:Y:S04]  /*a290*/  STL.64 [R1+0xf8], R22 ;  /* 0x0000f81601007387 */ /* 0x0081e80000100a00 */
[----:B------:R0:W-:Y:S04]  /*a2a0*/  STL.64 [R1+0x150], R6 ;  /* 0x0001500601007387 */ /* 0x0001e80000100a00 */
[----:B------:R0:W-:Y:S04]  /*a2b0*/  STL.64 [R1+0x158], R8 ;  /* 0x0001580801007387 */ /* 0x0001e80000100a00 */
[----:B------:R0:W-:Y:S04]  /*a2c0*/  STL.64 [R1+0x160], R10 ;  /* 0x0001600a01007387 */ /* 0x0001e80000100a00 */
[----:B------:R0:W-:Y:S04]  /*a2d0*/  STL.64 [R1+0x168], R12 ;  /* 0x0001680c01007387 */ /* 0x0001e80000100a00 */
[----:B----4-:R0:W-:Y:S04]  /*a2e0*/  STL.64 [R1+0x170], R94 ;  /* 0x0001705e01007387 */ /* 0x0101e80000100a00 */
[----:B-----5:R0:W-:Y:S01]  /*a2f0*/  STL.64 [R1+0x178], R96 ;  /* 0x0001786001007387 */ /* 0x0201e20000100a00 */
[----:B------:R-:W-:Y:S05]  /*a300*/  @P0 BRA `(.L_x_1238) ;  /* 0x00000040000c0947 */ /* 0x000fea0003800000 */
[----:B------:R-:W-:Y:S01]  /*a310*/  ULDC UR4, c[0x0][0x20] ;  /* 0x0000080000047ab9 */ /* 0x000fe20000000800 */
[----:B0-----:R-:W-:Y:S02]  /*a320*/  IMAD.MOV.U32 R6, RZ, RZ, RZ ;  /* 0x000000ffff067224 */ /* 0x001fe400078e00ff */
[----:B------:R-:W-:-:S04]  /*a330*/  VIADD R4, R121, -UR4 ;  /* 0x8000000479047c36 */ /* 0x000fc80008000000 */
[----:B------:R-:W-:-:S07]  /*a340*/  IMAD.MOV.U32 R5, RZ, RZ, R4 ;  /* 0x000000ffff057224 */ /* 0x000fce00078e0004 */
.L_x_1428:
[----:B------:R-:W2:Y:S04]  /*a350*/  LDL R3, [R5] ;  /* 0x0000000005037983 */ /* 0x000ea80000100800 */
[----:B------:R-:W3:Y:S01]  /*a360*/  LDL.U16 R2, [R4+0x100] ;  /* 0x0001000004027983 */ /* 0x000ee20000100400 */
[----:B------:R-:W-:Y:S01]  /*a370*/  VIADD R6, R6, 0x1 ;  /* 0x0000000106067836 */ /* 0x000fe20000000000 */
[----:B------:R-:W-:Y:S01]  /*a380*/  BSSY B1, `(.L_x_1239) ;  /* 0x0000015000017945 */ /* 0x000fe20003800000 */
[----:B--2---:R-:W-:Y:S02]  /*a390*/  ISETP.GT.AND P1, PT, R20, R3, PT ;  /* 0x000000031400720c */ /* 0x004fe40003f24270 */
[----:B---3--:R-:W-:-:S05]  /*a3a0*/  HSETP2.GT.AND P0, PT, R2.H0_H0, R93.H1_H1, PT ;  /* 0x3000005d02007234 */ /* 0x008fca0003f04800 */
[----:B------:R-:W-:-:S06]  /*a3b0*/  ISETP.EQ.OR P0, PT, R20, -0x1, P0 ;  /* 0xffffffff1400780c */ /* 0x000fcc0000702670 */
[----:B------:R-:W-:-:S05]  /*a3c0*/  HSETP2.NEU.OR P1, PT, R2.H0_H0, R93.H1_H1, !P1 ;  /* 0x3000005d02007234 */ /* 0x000fca0004f2d820 */
[----:B------:R-:W-:Y:S02]  /*a3d0*/  PLOP3.LUT P2, PT, P0, P1, PT, 0x8, 0x0 ;  /* 0x000000000000781c */ /* 0x000fe40000742170 */
[----:B------:R-:W-:-:S11]  /*a3e0*/  ISETP.NE.AND P1, PT, R6, 0x40, PT ;  /* 0x000000400600780c */ /* 0x000fd60003f25270 */
[----:B------:R-:W-:Y:S01]  /*a3f0*/  @!P2 PRMT R93, R93, 0x5410, R2 ;  /* 0x000054105d5da816 */ /* 0x000fe20000000002 */
[----:B------:R-:W-:-:S04]  /*a400*/  @!P2 IMAD.MOV.U32 R20, RZ, RZ, R3 ;  /* 0x000000ffff14a224 */ /* 0x000fc800078e0003 */
[----:B------:R-:W-:-:S05]  /*a410*/  HSETP2.GT.AND P0, PT, R93.H1_H1, R84.H0_H0, PT ;  /* 0x200000545d007234 */ /* 0x000fca0003f04c00 */
[----:B------:R-:W-:-:S13]  /*a420*/  ISETP.EQ.OR P0, PT, R27, -0x1, P0 ;  /* 0xffffffff1b00780c */ /* 0x000fda0000702670 */
[----:B------:R-:W-:Y:S05]  /*a430*/  @P0 BRA `(.L_x_1240) ;  /* 0x0000000000140947 */ /* 0x000fea0003800000 */
[----:B------:R-:W-:Y:S01]  /*a440*/  ISETP.GE.AND P0, PT, R20, R27, PT ;  /* 0x0000001b1400720c */ /* 0x000fe20003f06270 */
[----:B------:R-:W-:Y:S01]  /*a450*/  IMAD.MOV.U32 R3, RZ, RZ, R27 ;  /* 0x000000ffff037224 */ /* 0x000fe200078e001b */
[----:B------:R-:W-:-:S11]  /*a460*/  PRMT R7, R7, 0x5410, R84 ;  /* 0x0000541007077816 */ /* 0x000fd60000000054 */
[----:B------:R-:W-:-:S13]  /*a470*/  HSETP2.NEU.OR P0, PT, R93.H1_H1, R84.H0_H0, P0 ;  /* 0x200000545d007234 */ /* 0x000fda000070dc20 */
[----:B------:R-:W-:Y:S05]  /*a480*/  @P0 BRA `(.L_x_1241) ;  /* 0x0000000000100947 */ /* 0x000fea0003800000 */
.L_x_1240:
[----:B------:R-:W-:Y:S01]  /*a490*/  IMAD.MOV.U32 R3, RZ, RZ, R20 ;  /* 0x000000ffff037224 */ /* 0x000fe200078e0014 */
[----:B------:R-:W-:Y:S01]  /*a4a0*/  PRMT R7, R7, 0x7610, R93 ;  /* 0x0000761007077816 */ /* 0x000fe2000000005d */
[----:B------:R-:W-:Y:S01]  /*a4b0*/  IMAD.MOV.U32 R20, RZ, RZ, R27 ;  /* 0x000000ffff147224 */ /* 0x000fe200078e001b */
[----:B------:R-:W-:-:S07]  /*a4c0*/  PRMT R93, R93, 0x5410, R84 ;  /* 0x000054105d5d7816 */ /* 0x000fce0000000054 */
.L_x_1241:
[----:B------:R-:W-:Y:S05]  /*a4d0*/  BSYNC B1 ;  /* 0x0000000000017941 */ /* 0x000fea0003800000 */
.L_x_1239:
        /* <DEDUP_REMOVED lines=11> */
.L_x_1243:
[----:B------:R-:W-:Y:S01]  /*a590*/  IMAD.MOV.U32 R2, RZ, RZ, R3 ;  /* 0x000000ffff027224 */ /* 0x000fe200078e0003 */
[----:B------:R-:W-:Y:S01]  /*a5a0*/  PRMT R8, R8, 0x7610, R7 ;  /* 0x0000761008087816 */ /* 0x000fe20000000007 */
[----:B------:R-:W-:Y:S01]  /*a5b0*/  IMAD.MOV.U32 R27, RZ, RZ, R26 ;  /* 0x000000ffff1b7224 */ /* 0x000fe200078e001a */
[----:B------:R-:W-:-:S07]  /*a5c0*/  PRMT R84, R92, 0x7632, R84 ;  /* 0x000076325c547816 */ /* 0x000fce0000000054 */
.L_x_1244:
[----:B------:R-:W-:Y:S05]  /*a5d0*/  BSYNC B1 ;  /* 0x0000000000017941 */ /* 0x000fea0003800000 */
.L_x_1242:
        /* <DEDUP_REMOVED lines=11> */
.L_x_1246:
[----:B------:R-:W-:Y:S01]  /*a690*/  IMAD.MOV.U32 R3, RZ, RZ, R2 ;  /* 0x000000ffff037224 */ /* 0x000fe200078e0002 */
[----:B------:R-:W-:Y:S01]  /*a6a0*/  PRMT R7, R7, 0x7610, R8 ;  /* 0x0000761007077816 */ /* 0x000fe20000000008 */
[----:B------:R-:W-:Y:S01]  /*a6b0*/  IMAD.MOV.U32 R26, RZ, RZ, R25 ;  /* 0x000000ffff1a7224 */ /* 0x000fe200078e0019 */
[----:B------:R-:W-:-:S07]  /*a6c0*/  PRMT R92, R92, 0x5410, R0 ;  /* 0x000054105c5c7816 */ /* 0x000fce0000000000 */
.L_x_1247:
[----:B------:R-:W-:Y:S05]  /*a6d0*/  BSYNC B1 ;  /* 0x0000000000017941 */ /* 0x000fea0003800000 */
.L_x_1245:
[----:B------:R-:W-:Y:S01]  /*a6e0*/  HSETP2.GT.AND P0, PT, R7.H1_H1, R0.H1_H1, PT ;  /* 0x3000000007007234 */ /* 0x000fe20003f04c00 */
[----:B------:R-:W-:Y:S04]  /*a6f0*/  BSSY B1, `(.L_x_1248) ;  /* 0x000000e000017945 */ /* 0x000fe80003800000 */
[----:B------:R-:W-:-:S13]  /*a700*/  ISETP.EQ.OR P0, PT, R24, -0x1, P0 ;  /* 0xffffffff1800780c */ /* 0x000fda0000702670 */
[----:B------:R-:W-:Y:S05]  /*a710*/  @P0 BRA `(.L_x_1249) ;  /* 0x00000000001c0947 */ /* 0x000fea0003800000 */
[----:B------:R-:W-:Y:S01]  /*a720*/  ISETP.GE.AND P0, PT, R3, R24, PT ;  /* 0x000000180300720c */ /* 0x000fe20003f06270 */
[----:B------:R-:W-:Y:S01]  /*a730*/  IMAD.MOV.U32 R2, RZ, RZ, R24 ;  /* 0x000000ffff027224 */ /* 0x000fe200078e0018 */
[----:B------:R-:W-:Y:S01]  /*a740*/  PRMT R8, R8, 0x7610, R0 ;  /* 0x0000761008087816 */ /* 0x000fe20000000000 */
[----:B------:R-:W-:-:S10]  /*a750*/  IMAD.MOV.U32 R25, RZ, RZ, R3 ;  /* 0x000000ffff197224 */ /* 0x000fd400078e0003 */
[----:B------:R-:W-:Y:S02]  /*a760*/  HSETP2.NEU.OR P0, PT, R7.H1_H1, R0.H1_H1, P0 ;  /* 0x3000000007007234 */ /* 0x000fe4000070dc20 */
[----:B------:R-:W-:-:S11]  /*a770*/  PRMT R0, R7, 0x7632, R0 ;  /* 0x0000763207007816 */ /* 0x000fd60000000000 */
[----:B------:R-:W-:Y:S05]  /*a780*/  @P0 BRA `(.L_x_1250) ;  /* 0x0000000000100947 */ /* 0x000fea0003800000 */
.L_x_1249:
[----:B------:R-:W-:Y:S01]  /*a790*/  IMAD.MOV.U32 R2, RZ, RZ, R3 ;  /* 0x000000ffff027224 */ /* 0x000fe200078e0003 */
[----:B------:R-:W-:Y:S01]  /*a7a0*/  PRMT R8, R8, 0x7610, R7 ;  /* 0x0000761008087816 */ /* 0x000fe20000000007 */
[----:B------:R-:W-:Y:S01]  /*a7b0*/  IMAD.MOV.U32 R25, RZ, RZ, R24 ;  /* 0x000000ffff197224 */ /* 0x000fe200078e0018 */
[----:B------:R-:W-:-:S07]  /*a7c0*/  PRMT R0, R0, 0x7632, R0 ;  /* 0x0000763200007816 */ /* 0x000fce0000000000 */
.L_x_1250:
[----:B------:R-:W-:Y:S05]  /*a7d0*/  BSYNC B1 ;  /* 0x0000000000017941 */ /* 0x000fea0003800000 */
.L_x_1248:
        /* <DEDUP_REMOVED lines=11> */
.L_x_1252:
[----:B------:R-:W-:Y:S01]  /*a890*/  IMAD.MOV.U32 R3, RZ, RZ, R2 ;  /* 0x000000ffff037224 */ /* 0x000fe200078e0002 */
[----:B------:R-:W-:Y:S01]  /*a8a0*/  PRMT R7, R8, 0x7632, R7 ;  /* 0x0000763208077816 */ /* 0x000fe20000000007 */
[----:B------:R-:W-:Y:S01]  /*a8b0*/  IMAD.MOV.U32 R24, RZ, RZ, R31 ;  /* 0x000000ffff187224 */ /* 0x000fe200078e001f */
[----:B------:R-:W-:-:S07]  /*a8c0*/  PRMT R0, R0, 0x7610, R84 ;  /* 0x0000761000007816 */ /* 0x000fce0000000054 */
.L_x_1253:
[----:B------:R-:W-:Y:S05]  /*a8d0*/  BSYNC B1 ;  /* 0x0000000000017941 */ /* 0x000fea0003800000 */
.L_x_1251:
        /* <DEDUP_REMOVED lines=11> */
.L_x_1255:
[----:B------:R-:W-:Y:S01]  /*a990*/  IMAD.MOV.U32 R2, RZ, RZ, R3 ;  /* 0x000000ffff027224 */ /* 0x000fe200078e0003 */
[----:B------:R-:W-:Y:S01]  /*a9a0*/  PRMT R8, R7, 0x7610, R8 ;  /* 0x0000761007087816 */ /* 0x000fe20000000008 */
[----:B------:R-:W-:Y:S01]  /*a9b0*/  IMAD.MOV.U32 R31, RZ, RZ, R30 ;  /* 0x000000ffff1f7224 */ /* 0x000fe200078e001e */
[----:B------:R-:W-:-:S07]  /*a9c0*/  PRMT R84, R84, 0x7610, R85 ;  /* 0x0000761054547816 */ /* 0x000fce0000000055 */
.L_x_1256:
[----:B------:R-:W-:Y:S05]  /*a9d0*/  BSYNC B1 ;  /* 0x0000000000017941 */ /* 0x000fea0003800000 */
.L_x_1254:
[----:B------:R-:W-:Y:S01]  /*a9e0*/  HSETP2.GT.AND P0, PT, R8.H0_H0, R85.H0_H0, PT ;  /* 0x2000005508007234 */ /* 0x000fe20003f04800 */
[----:B------:R-:W-:Y:S04]  /*a9f0*/  BSSY B1, `(.L_x_1257) ;  /* 0x000000e000017945 */ /* 0x000fe80003800000 */
[----:B------:R-:W-:-:S13]  /*aa00*/  ISETP.EQ.OR P0, PT, R29, -0x1, P0 ;  /* 0xffffffff1d00780c */ /* 0x000fda0000702670 */
[----:B------:R-:W-:Y:S05]  /*aa10*/  @P0 BRA `(.L_x_1258) ;  /* 0x00000000001c0947 */ /* 0x000fea0003800000 */
[----:B------:R-:W-:Y:S01]  /*aa20*/  ISETP.GE.AND P0, PT, R2, R29, PT ;  /* 0x0000001d0200720c */ /* 0x000fe20003f06270 */
[----:B------:R-:W-:Y:S01]  /*aa30*/  IMAD.MOV.U32 R3, RZ, RZ, R29 ;  /* 0x000000ffff037224 */ /* 0x000fe200078e001d */
[----:B------:R-:W-:Y:S01]  /*aa40*/  PRMT R7, R7, 0x5410, R85 ;  /* 0x0000541007077816 */ /* 0x000fe20000000055 */
[----:B------:R-:W-:-:S10]  /*aa50*/  IMAD.MOV.U32 R30, RZ, RZ, R2 ;  /* 0x000000ffff1e7224 */ /* 0x000fd400078e0002 */
[----:B------:R-:W-:Y:S02]  /*aa60*/  HSETP2.NEU.OR P0, PT, R8.H0_H0, R85.H0_H0, P0 ;  /* 0x2000005508007234 */ /* 0x000fe4000070d820 */
[----:B------:R-:W-:-:S11]  /*aa70*/  PRMT R85, R85, 0x5410, R8 ;  /* 0x0000541055557816 */ /* 0x000fd60000000008 */
[----:B------:R-:W-:Y:S05]  /*aa80*/  @P0 BRA `(.L_x_1259) ;  /* 0x0000000000100947 */ /* 0x000fea0003800000 */
.L_x_1258:
[----:B------:R-:W-:Y:S01]  /*aa90*/  IMAD.MOV.U32 R3, RZ, RZ, R2 ;  /* 0x000000ffff037224 */ /* 0x000fe200078e0002 */
[----:B------:R-:W-:Y:S01]  /*aaa0*/  PRMT R7, R7, 0x5410, R8 ;  /* 0x0000541007077816 */ /* 0x000fe20000000008 */
[----:B------:R-:W-:Y:S01]  /*aab0*/  IMAD.MOV.U32 R30, RZ, RZ, R29 ;  /* 0x000000ffff1e7224 */ /* 0x000fe200078e001d */
[----:B------:R-:W-:-:S07]  /*aac0*/  PRMT R85, R85, 0x5410, R85 ;  /* 0x0000541055557816 */ /* 0x000fce0000000055 */
.L_x_1259:
[----:B------:R-:W-:Y:S05]  /*aad0*/  BSYNC B1 ;  /* 0x0000000000017941 */ /* 0x000fea0003800000 */
.L_x_1257:
        /* <DEDUP_REMOVED lines=11> */
.L_x_1261:
[----:B------:R-:W-:Y:S01]  /*ab90*/  IMAD.MOV.U32 R2, RZ, RZ, R3 ;  /* 0x000000ffff027224 */ /* 0x000fe200078e0003 */
[----:B------:R-:W-:Y:S01]  /*aba0*/  PRMT R8, R8, 0x7610, R7 ;  /* 0x0000761008087816 */ /* 0x000fe20000000007 */
[----:B------:R-:W-:Y:S01]  /*abb0*/  IMAD.MOV.U32 R29, RZ, RZ, R28 ;  /* 0x000000ffff1d7224 */ /* 0x000fe200078e001c */
[----:B------:R-:W-:-:S07]  /*abc0*/  PRMT R85, R86, 0x7632, R85 ;  /* 0x0000763256557816 */ /* 0x000fce0000000055 */
.L_x_1262:
[----:B------:R-:W-:Y:S05]  /*abd0*/  BSYNC B1 ;  /* 0x0000000000017941 */ /* 0x000fea0003800000 */
.L_x_1260:
[----:B------:R-:W-:Y:S01]  /*abe0*/  HSETP2.GT.AND P0, PT, R8.H1_H1, R86.H0_H0, PT ;  /* 0x2000005608007234 */ /* 0x000fe20003f04c00 */
[----:B------:R-:W-:Y:S04]  /*abf0*/  BSSY B1, `(.L_x_1263) ;  /* 0x000000e000017945 */ /* 0x000fe80003800000 */
[----:B------:R-:W-:-:S13]  /*ac00*/  ISETP.EQ.OR P0, PT, R35, -0x1, P0 ;  /* 0xffffffff2300780c */ /* 0x000fda0000702670 */
[----:B------:R-:W-:Y:S05]  /*ac10*/  @P0 BRA `(.L_x_1264) ;  /* 0x00000000001c0947 */ /* 0x000fea0003800000 */
[----:B------:R-:W-:Y:S01]  /*ac20*/  ISETP.GE.AND P0, PT, R2, R35, PT ;  /* 0x000000230200720c */ /* 0x000fe20003f06270 */
[----:B------:R-:W-:Y:S01]  /*ac30*/  IMAD.MOV.U32 R3, RZ, RZ, R35 ;  /* 0x000000ffff037224 */ /* 0x000fe200078e0023 */
[----:B------:R-:W-:Y:S01]  /*ac40*/  PRMT R7, R86, 0x7610, R7 ;  /* 0x0000761056077816 */ /* 0x000fe20000000007 */
[----:B------:R-:W-:-:S10]  /*ac50*/  IMAD.MOV.U32 R28, RZ, RZ, R2 ;  /* 0x000000ffff1c7224 */ /* 0x000fd400078e0002 */
[----:B------:R-:W-:Y:S02]  /*ac60*/  HSETP2.NEU.OR P0, PT, R8.H1_H1, R86.H0_H0, P0 ;  /* 0x2000005608007234 */ /* 0x000fe4000070dc20 */
[----:B------:R-:W-:-:S11]  /*ac70*/  PRMT R86, R86, 0x7610, R8 ;  /* 0x0000761056567816 */ /* 0x000fd60000000008 */
[----:B------:R-:W-:Y:S05]  /*ac80*/  @P0 BRA `(.L_x_1265) ;  /* 0x0000000000100947 */ /* 0x000fea0003800000 */
.L_x_1264:
[----:B------:R-:W-:Y:S01]  /*ac90*/  IMAD.MOV.U32 R3, RZ, RZ, R2 ;  /* 0x000000ffff037224 */ /* 0x000fe200078e0002 */
[----:B------:R-:W-:Y:S01]  /*aca0*/  PRMT R7, R8, 0x7632, R7 ;  /* 0x0000763208077816 */ /* 0x000fe20000000007 */
[----:B------:R-:W-:Y:S01]  /*acb0*/  IMAD.MOV.U32 R28, RZ, RZ, R35 ;  /* 0x000000ffff1c7224 */ /* 0x000fe200078e0023 */
[----:B------:R-:W-:-:S07]  /*acc0*/  PRMT R86, R86, 0x5410, R86 ;  /* 0x0000541056567816 */ /* 0x000fce0000000056 */
.L_x_1265:
[----:B------:R-:W-:Y:S05]  /*acd0*/  BSYNC B1 ;  /* 0x0000000000017941 */ /* 0x000fea0003800000 */
.L_x_1263:
        /* <DEDUP_REMOVED lines=11> */
.L_x_1267:
[----:B------:R-:W-:Y:S01]  /*ad90*/  IMAD.MOV.U32 R2, RZ, RZ, R3 ;  /* 0x000000ffff027224 */ /* 0x000fe200078e0003 */
[----:B------:R-:W-:Y:S01]  /*ada0*/  PRMT R8, R7, 0x7610, R8 ;  /* 0x0000761007087816 */ /* 0x000fe20000000008 */
[----:B------:R-:W-:Y:S01]  /*adb0*/  IMAD.MOV.U32 R35, RZ, RZ, R34 ;  /* 0x000000ffff237224 */ /* 0x000fe200078e0022 */
[----:B------:R-:W-:-:S07]  /*adc0*/  PRMT R86, R87, 0x7632, R86 ;  /* 0x0000763257567816 */ /* 0x000fce0000000056 */
.L_x_1268:
[----:B------:R-:W-:Y:S05]  /*add0*/  BSYNC B1 ;  /* 0x0000000000017941 */ /* 0x000fea0003800000 */
.L_x_1266:
        /* <DEDUP_REMOVED lines=11> */
.L_x_1270:
[----:B------:R-:W-:Y:S01]  /*ae90*/  IMAD.MOV.U32 R3, RZ, RZ, R2 ;  /* 0x000000ffff037224 */ /* 0x000fe200078e0002 */
[----:B------:R-:W-:Y:S01]  /*aea0*/  PRMT R7, R7, 0x5410, R8 ;  /* 0x0000541007077816 */ /* 0x000fe20000000008 */
[----:B------:R-:W-:Y:S01]  /*aeb0*/  IMAD.MOV.U32 R34, RZ, RZ, R33 ;  /* 0x000000ffff227224 */ /* 0x000fe200078e0021 */
[----:B------:R-:W-:-:S07]  /*aec0*/  PRMT R87, R87, 0x5410, R87 ;  /* 0x0000541057577816 */ /* 0x000fce0000000057 */
.L_x_1271:
[----:B------:R-:W-:Y:S05]  /*aed0*/  BSYNC B1 ;  /* 0x0000000000017941 */ /* 0x000fea0003800000 */
.L_x_1269:
        /* <DEDUP_REMOVED lines=11> */
.L_x_1273:
[----:B------:R-:W-:Y:S01]  /*af90*/  IMAD.MOV.U32 R2, RZ, RZ, R3 ;  /* 0x000000ffff027224 */ /* 0x000fe200078e0003 */
[----:B------:R-:W-:Y:S01]  /*afa0*/  PRMT R8, R8, 0x7610, R7 ;  /* 0x0000761008087816 */ /* 0x000fe20000000007 */
[----:B------:R-:W-:Y:S01]  /*afb0*/  IMAD.MOV.U32 R33, RZ, RZ, R32 ;  /* 0x000000ffff217224 */ /* 0x000fe200078e0020 */
[----:B------:R-:W-:-:S07]  /*afc0*/  PRMT R87, R88, 0x7632, R87 ;  /* 0x0000763258577816 */ /* 0x000fce0000000057 */
.L_x_1274:
[----:B------:R-:W-:Y:S05]  /*afd0*/  BSYNC B1 ;  /* 0x0000000000017941 */ /* 0x000fea0003800000 */
.L_x_1272:
        /* <DEDUP_REMOVED lines=11> */
.L_x_1276:
[----:B------:R-:W-:Y:S01]  /*b090*/  IMAD.MOV.U32 R3, RZ, RZ, R2 ;  /* 0x000000ffff037224 */ /* 0x000fe200078e0002 */
[----:B------:R-:W-:Y:S01]  /*b0a0*/  PRMT R7, R8, 0x7632, R7 ;  /* 0x0000763208077816 */ /* 0x000fe20000000007 */
[----:B------:R-:W-:Y:S01]  /*b0b0*/  IMAD.MOV.U32 R32, RZ, RZ, R39 ;  /* 0x000000ffff207224 */ /* 0x000fe200078e0027 */
[----:B------:R-:W-:-:S07]  /*b0c0*/  PRMT R88, R88, 0x5410, R88 ;  /* 0x0000541058587816 */ /* 0x000fce0000000058 */
.L_x_1277:
[----:B------:R-:W-:Y:S05]  /*b0d0*/  BSYNC B1 ;  /* 0x0000000000017941 */ /* 0x000fea0003800000 */
.L_x_1275:
        /* <DEDUP_REMOVED lines=11> */
.L_x_1279:
[----:B------:R-:W-:Y:S01]  /*b190*/  IMAD.MOV.U32 R2, RZ, RZ, R3 ;  /* 0x000000ffff027224 */ /* 0x000fe200078e0003 */
[----:B------:R-:W-:Y:S01]  /*b1a0*/  PRMT R8, R7, 0x7610, R8 ;  /* 0x0000761007087816 */ /* 0x000fe20000000008 */
[----:B------:R-:W-:Y:S01]  /*b1b0*/  IMAD.MOV.U32 R39, RZ, RZ, R38 ;  /* 0x000000ffff277224 */ /* 0x000fe200078e0026 */
[----:B------:R-:W-:-:S07]  /*b1c0*/  PRMT R88, R89, 0x7632, R88 ;  /* 0x0000763259587816 */ /* 0x000fce0000000058 */
.L_x_1280:
[----:B------:R-:W-:Y:S05]  /*b1d0*/  BSYNC B1 ;  /* 0x0000000000017941 */ /* 0x000fea0003800000 */
.L_x_1278:
        /* <DEDUP_REMOVED lines=11> */
.L_x_1282:
[----:B------:R-:W-:Y:S01]  /*b290*/  IMAD.MOV.U32 R3, RZ, RZ, R2 ;  /* 0x000000ffff037224 */ /* 0x000fe200078e0002 */
[----:B------:R-:W-:Y:S01]  /*b2a0*/  PRMT R7, R7, 0x5410, R8 ;  /* 0x0000541007077816 */ /* 0x000fe20000000008 */
[----:B------:R-:W-:Y:S01]  /*b2b0*/  IMAD.MOV.U32 R38, RZ, RZ, R37 ;  /* 0x000000ffff267224 */ /* 0x000fe200078e0025 */
[----:B------:R-:W-:-:S07]  /*b2c0*/  PRMT R89, R89, 0x5410, R89 ;  /* 0x0000541059597816 */ /* 0x000fce0000000059 */
.L_x_1283:
[----:B------:R-:W-:Y:S05]  /*b2d0*/  BSYNC B1 ;  /* 0x0000000000017941 */ /* 0x000fea0003800000 */
.L_x_1281:
        /* <DEDUP_REMOVED lines=11> */
.L_x_1285:
[----:B------:R-:W-:Y:S01]  /*b390*/  IMAD.MOV.U32 R2, RZ, RZ, R3 ;  /* 0x000000ffff027224 */ /* 0x000fe200078e0003 */
[----:B------:R-:W-:Y:S01]  /*b3a0*/  PRMT R8, R8, 0x7610, R7 ;  /* 0x0000761008087816 */ /* 0x000fe20000000007 */
[----:B------:R-:W-:Y:S01]  /*b3b0*/  IMAD.MOV.U32 R37, RZ, RZ, R36 ;  /* 0x000000ffff257224 */ /* 0x000fe200078e0024 */
[----:B------:R-:W-:-:S07]  /*b3c0*/  PRMT R89, R90, 0x7632, R89 ;  /* 0x000076325a597816 */ /* 0x000fce0000000059 */
.L_x_1286:
[----:B------:R-:W-:Y:S05]  /*b3d0*/  BSYNC B1 ;  /* 0x0000000000017941 */ /* 0x000fea0003800000 */
.L_x_1284:
        /* <DEDUP_REMOVED lines=11> */
.L_x_1288:
[----:B------:R-:W-:Y:S01]  /*b490*/  IMAD.MOV.U32 R3, RZ, RZ, R2 ;  /* 0x000000ffff037224 */ /* 0x000fe200078e0002 */
[----:B------:R-:W-:Y:S01]  /*b4a0*/  PRMT R7, R8, 0x7632, R7 ;  /* 0x0000763208077816 */ /* 0x000fe20000000007 */
[----:B------:R-:W-:Y:S01]  /*b4b0*/  IMAD.MOV.U32 R36, RZ, RZ, R43 ;  /* 0x000000ffff247224 */ /* 0x000fe200078e002b */
[----:B------:R-:W-:-:S07]  /*b4c0*/  PRMT R90, R90, 0x5410, R90 ;  /* 0x000054105a5a7816 */ /* 0x000fce000000005a */
.L_x_1289:
[----:B------:R-:W-:Y:S05]  /*b4d0*/  BSYNC B1 ;  /* 0x0000000000017941 */ /* 0x000fea0003800000 */
.L_x_1287:
        /* <DEDUP_REMOVED lines=11> */
.L_x_1291:
[----:B------:R-:W-:Y:S01]  /*b590*/  IMAD.MOV.U32 R2, RZ, RZ, R3 ;  /* 0x000000ffff027224 */ /* 0x000fe200078e0003 */
[----:B------:R-:W-:Y:S01]  /*b5a0*/  PRMT R8, R7, 0x7610, R8 ;  /* 0x0000761007087816 */ /* 0x000fe20000000008 */
[----:B------:R-:W-:Y:S01]  /*b5b0*/  IMAD.MOV.U32 R43, RZ, RZ, R42 ;  /* 0x000000ffff2b7224 */ /* 0x000fe200078e002a */
[----:B------:R-:W-:-:S07]  /*b5c0*/  PRMT R90, R91, 0x7632, R90 ;  /* 0x000076325b5a7816 */ /* 0x000fce000000005a */
.L_x_1292:
[----:B------:R-:W-:Y:S05]  /*b5d0*/  BSYNC B1 ;  /* 0x0000000000017941 */ /* 0x000fea0003800000 */
.L_x_1290:
        /* <DEDUP_REMOVED lines=11> */
.L_x_1294:
[----:B------:R-:W-:Y:S01]  /*b690*/  IMAD.MOV.U32 R3, RZ, RZ, R2 ;  /* 0x000000ffff037224 */ /* 0x000fe200078e0002 */
[----:B------:R-:W-:Y:S01]  /*b6a0*/  PRMT R7, R7, 0x5410, R8 ;  /* 0x0000541007077816 */ /* 0x000fe20000000008 */
[----:B------:R-:W-:Y:S01]  /*b6b0*/  IMAD.MOV.U32 R42, RZ, RZ, R41 ;  /* 0x000000ffff2a7224 */ /* 0x000fe200078e0029 */
[----:B------:R-:W-:-:S07]  /*b6c0*/  PRMT R91, R91, 0x5410, R91 ;  /* 0x000054105b5b7816 */ /* 0x000fce000000005b */
.L_x_1295:
[----:B------:R-:W-:Y:S05]  /*b6d0*/  BSYNC B1 ;  /* 0x0000000000017941 */ /* 0x000fea0003800000 */
.L_x_1293:
        /* <DEDUP_REMOVED lines=11> */
.L_x_1297:
[----:B------:R-:W-:Y:S01]  /*b790*/  IMAD.MOV.U32 R2, RZ, RZ, R3 ;  /* 0x000000ffff027224 */ /* 0x000fe200078e0003 */
[----:B------:R-:W-:Y:S01]  /*b7a0*/  PRMT R8, R8, 0x7610, R7 ;  /* 0x0000761008087816 */ /* 0x000fe20000000007 */
[----:B------:R-:W-:Y:S01]  /*b7b0*/  IMAD.MOV.U32 R41, RZ, RZ, R40 ;  /* 0x000000ffff297224 */ /* 0x000fe200078e0028 */
[----:B------:R-:W-:-:S07]  /*b7c0*/  PRMT R91, R98, 0x7632, R91 ;  /* 0x00007632625b7816 */ /* 0x000fce000000005b */
.L_x_1298:
[----:B------:R-:W-:Y:S05]  /*b7d0*/  BSYNC B1 ;  /* 0x0000000000017941 */ /* 0x000fea0003800000 */
.L_x_1296:
        /* <DEDUP_REMOVED lines=11> */
.L_x_1300:
[----:B------:R-:W-:Y:S01]  /*b890*/  IMAD.MOV.U32 R3, RZ, RZ, R2 ;  /* 0x000000ffff037224 */ /* 0x000fe200078e0002 */
[----:B------:R-:W-:Y:S01]  /*b8a0*/  PRMT R7, R8, 0x7632, R7 ;  /* 0x0000763208077816 */ /* 0x000fe20000000007 */
[----:B------:R-:W-:Y:S01]  /*b8b0*/  IMAD.MOV.U32 R40, RZ, RZ, R47 ;  /* 0x000000ffff287224 */ /* 0x000fe200078e002f */
[----:B------:R-:W-:-:S07]  /*b8c0*/  PRMT R98, R98, 0x5410, R98 ;  /* 0x0000541062627816 */ /* 0x000fce0000000062 */
.L_x_1301:
[----:B------:R-:W-:Y:S05]  /*b8d0*/  BSYNC B1 ;  /* 0x0000000000017941 */ /* 0x000fea0003800000 */
.L_x_1299:
        /* <DEDUP_REMOVED lines=11> */
.L_x_1303:
[----:B------:R-:W-:Y:S01]  /*b990*/  IMAD.MOV.U32 R2, RZ, RZ, R3 ;  /* 0x000000ffff027224 */ /* 0x000fe200078e0003 */
[----:B------:R-:W-:Y:S01]  /*b9a0*/  PRMT R8, R7, 0x7610, R8 ;  /* 0x0000761007087816 */ /* 0x000fe20000000008 */
[----:B------:R-:W-:Y:S01]  /*b9b0*/  IMAD.MOV.U32 R47, RZ, RZ, R46 ;  /* 0x000000ffff2f7224 */ /* 0x000fe200078e002e */
[----:B------:R-:W-:-:S07]  /*b9c0*/  PRMT R98, R99, 0x7632, R98 ;  /* 0x0000763263627816 */ /* 0x000fce0000000062 */
.L_x_1304:
[----:B------:R-:W-:Y:S05]  /*b9d0*/  BSYNC B1 ;  /* 0x0000000000017941 */ /* 0x000fea0003800000 */
.L_x_1302:
        /* <DEDUP_REMOVED lines=11> */
.L_x_1306:
[----:B------:R-:W-:Y:S01]  /*ba90*/  IMAD.MOV.U32 R3, RZ, RZ, R2 ;  /* 0x000000ffff037224 */ /* 0x000fe200078e0002 */
[----:B------:R-:W-:Y:S01]  /*baa0*/  PRMT R7, R7, 0x5410, R8 ;  /* 0x0000541007077816 */ /* 0x000fe20000000008 */
[----:B------:R-:W-:Y:S01]  /*bab0*/  IMAD.MOV.U32 R46, RZ, RZ, R45 ;  /* 0x000000ffff2e7224 */ /* 0x000fe200078e002d */
[----:B------:R-:W-:-:S07]  /*bac0*/  PRMT R99, R99, 0x5410, R99 ;  /* 0x0000541063637816 */ /* 0x000fce0000000063 */
.L_x_1307:
[----:B------:R-:W-:Y:S05]  /*bad0*/  BSYNC B1 ;  /* 0x0000000000017941 */ /* 0x000fea0003800000 */
.L_x_1305:
        /* <DEDUP_REMOVED lines=11> */
.L_x_1309:
[----:B------:R-:W-:Y:S01]  /*bb90*/  IMAD.MOV.U32 R2, RZ, RZ, R3 ;  /* 0x000000ffff027224 */ /* 0x000fe200078e0003 */
[----:B------:R-:W-:Y:S01]  /*bba0*/  PRMT R8, R8, 0x7610, R7 ;  /* 0x0000761008087816 */ /* 0x000fe20000000007 */
[----:B------:R-:W-:Y:S01]  /*bbb0*/  IMAD.MOV.U32 R45, RZ, RZ, R44 ;  /* 0x000000ffff2d7224 */ /* 0x000fe200078e002c */
[----:B------:R-:W-:-:S07]  /*bbc0*/  PRMT R99, R100, 0x7632, R99 ;  /* 0x0000763264637816 */ /* 0x000fce0000000063 */
.L_x_1310:
[----:B------:R-:W-:Y:S05]  /*bbd0*/  BSYNC B1 ;  /* 0x0000000000017941 */ /* 0x000fea0003800000 */
.L_x_1308:
        /* <DEDUP_REMOVED lines=11> */
.L_x_1312:
[----:B------:R-:W-:Y:S01]  /*bc90*/  IMAD.MOV.U32 R3, RZ, RZ, R2 ;  /* 0x000000ffff037224 */ /* 0x000fe200078e0002 */
[----:B------:R-:W-:Y:S01]  /*bca0*/  PRMT R7, R8, 0x7632, R7 ;  /* 0x0000763208077816 */ /* 0x000fe20000000007 */
[----:B------:R-:W-:Y:S01]  /*bcb0*/  IMAD.MOV.U32 R44, RZ, RZ, R51 ;  /* 0x000000ffff2c7224 */ /* 0x000fe200078e0033 */
[----:B------:R-:W-:-:S07]  /*bcc0*/  PRMT R100, R100, 0x5410, R100 ;  /* 0x0000541064647816 */ /* 0x000fce0000000064 */
.L_x_1313:
[----:B------:R-:W-:Y:S05]  /*bcd0*/  BSYNC B1 ;  /* 0x0000000000017941 */ /* 0x000fea0003800000 */
.L_x_1311:
        /* <DEDUP_REMOVED lines=11> */
.L_x_1315:
[----:B------:R-:W-:Y:S01]  /*bd90*/  IMAD.MOV.U32 R2, RZ, RZ, R3 ;  /* 0x000000ffff027224 */ /* 0x000fe200078e0003 */
[----:B------:R-:W-:Y:S01]  /*bda0*/  PRMT R8, R7, 0x7610, R8 ;  /* 0x0000761007087816 */ /* 0x000fe20000000008 */
[----:B------:R-:W-:Y:S01]  /*bdb0*/  IMAD.MOV.U32 R51, RZ, RZ, R50 ;  /* 0x000000ffff337224 */ /* 0x000fe200078e0032 */
[----:B------:R-:W-:-:S07]  /*bdc0*/  PRMT R100, R101, 0x7632, R100 ;  /* 0x0000763265647816 */ /* 0x000fce0000000064 */
.L_x_1316:
[----:B------:R-:W-:Y:S05]  /*bdd0*/  BSYNC B1 ;  /* 0x0000000000017941 */ /* 0x000fea0003800000 */
.L_x_1314:
        /* <DEDUP_REMOVED lines=11> */
.L_x_1318:
[----:B------:R-:W-:Y:S01]  /*be90*/  IMAD.MOV.U32 R3, RZ, RZ, R2 ;  /* 0x000000ffff037224 */ /* 0x000fe200078e0002 */
[----:B------:R-:W-:Y:S01]  /*bea0*/  PRMT R7, R7, 0x5410, R8 ;  /* 0x0000541007077816 */ /* 0x000fe20000000008 */
[----:B------:R-:W-:Y:S01]  /*beb0*/  IMAD.MOV.U32 R50, RZ, RZ, R49 ;  /* 0x000000ffff327224 */ /* 0x000fe200078e0031 */
[----:B------:R-:W-:-:S07]  /*bec0*/  PRMT R101, R101, 0x5410, R101 ;  /* 0x0000541065657816 */ /* 0x000fce0000000065 */
.L_x_1319:
[----:B------:R-:W-:Y:S05]  /*bed0*/  BSYNC B1 ;  /* 0x0000000000017941 */ /* 0x000fea0003800000 */
.L_x_1317:
        /* <DEDUP_REMOVED lines=11> */
.L_x_1321:
[----:B------:R-:W-:Y:S01]  /*bf90*/  IMAD.MOV.U32 R2, RZ, RZ, R3 ;  /* 0x000000ffff027224 */ /* 0x000fe200078e0003 */
[----:B------:R-:W-:Y:S01]  /*bfa0*/  PRMT R8, R8, 0x7610, R7 ;  /* 0x0000761008087816 */ /* 0x000fe20000000007 */
[----:B------:R-:W-:Y:S01]  /*bfb0*/  IMAD.MOV.U32 R49, RZ, RZ, R48 ;  /* 0x000000ffff317224 */ /* 0x000fe200078e0030 */
[----:B------:R-:W-:-:S07]  /*bfc0*/  PRMT R101, R102, 0x7632, R101 ;  /* 0x0000763266657816 */ /* 0x000fce0000000065 */
.L_x_1322:
[----:B------:R-:W-:Y:S05]  /*bfd0*/  BSYNC B1 ;  /* 0x0000000000017941 */ /* 0x000fea0003800000 */
.L_x_1320:
        /* <DEDUP_REMOVED lines=11> */
.L_x_1324:
[----:B------:R-:W-:Y:S01]  /*c090*/  IMAD.MOV.U32 R3, RZ, RZ, R2 ;  /* 0x000000ffff037224 */ /* 0x000fe200078e0002 */
[----:B------:R-:W-:Y:S01]  /*c0a0*/  PRMT R7, R8, 0x7632, R7 ;  /* 0x0000763208077816 */ /* 0x000fe20000000007 */
[----:B------:R-:W-:Y:S01]  /*c0b0*/  IMAD.MOV.U32 R48, RZ, RZ, R55 ;  /* 0x000000ffff307224 */ /* 0x000fe200078e0037 */
[----:B------:R-:W-:-:S07]  /*c0c0*/  PRMT R102, R102, 0x5410, R102 ;  /* 0x0000541066667816 */ /* 0x000fce0000000066 */
.L_x_1325:
[----:B------:R-:W-:Y:S05]  /*c0d0*/  BSYNC B1 ;  /* 0x0000000000017941 */ /* 0x000fea0003800000 */
.L_x_1323:
        /* <DEDUP_REMOVED lines=11> */
.L_x_1327:
[----:B------:R-:W-:Y:S01]  /*c190*/  IMAD.MOV.U32 R2, RZ, RZ, R3 ;  /* 0x000000ffff027224 */ /* 0x000fe200078e0003 */
[----:B------:R-:W-:Y:S01]  /*c1a0*/  PRMT R8, R7, 0x7610, R8 ;  /* 0x0000761007087816 */ /* 0x000fe20000000008 */
[----:B------:R-:W-:Y:S01]  /*c1b0*/  IMAD.MOV.U32 R55, RZ, RZ, R54 ;  /* 0x000000ffff377224 */ /* 0x000fe200078e0036 */
[----:B------:R-:W-:-:S07]  /*c1c0*/  PRMT R102, R103, 0x7632, R102 ;  /* 0x0000763267667816 */ /* 0x000fce0000000066 */
.L_x_1328:
[----:B------:R-:W-:Y:S05]  /*c1d0*/  BSYNC B1 ;  /* 0x0000000000017941 */ /* 0x000fea0003800000 */
.L_x_1326:
        /* <DEDUP_REMOVED lines=11> */
.L_x_1330:
[----:B------:R-:W-:Y:S01]  /*c290*/  IMAD.MOV.U32 R3, RZ, RZ, R2 ;  /* 0x000000ffff037224 */ /* 0x000fe200078e0002 */
[----:B------:R-:W-:Y:S01]  /*c2a0*/  PRMT R7, R7, 0x5410, R8 ;  /* 0x0000541007077816 */ /* 0x000fe20000000008 */
[----:B------:R-:W-:Y:S01]  /*c2b0*/  IMAD.MOV.U32 R54, RZ, RZ, R53 ;  /* 0x000000ffff367224 */ /* 0x000fe200078e0035 */
[----:B------:R-:W-:-:S07]  /*c2c0*/  PRMT R103, R103, 0x5410, R103 ;  /* 0x0000541067677816 */ /* 0x000fce0000000067 */
.L_x_1331:
[----:B------:R-:W-:Y:S05]  /*c2d0*/  BSYNC B1 ;  /* 0x0000000000017941 */ /* 0x000fea0003800000 */
.L_x_1329:
        /* <DEDUP_REMOVED lines=11> */
.L_x_1333:
[----:B------:R-:W-:Y:S01]  /*c390*/  IMAD.MOV.U32 R2, RZ, RZ, R3 ;  /* 0x000000ffff027224 */ /* 0x000fe200078e0003 */
[----:B------:R-:W-:Y:S01]  /*c3a0*/  PRMT R8, R8, 0x7610, R7 ;  /* 0x0000761008087816 */ /* 0x000fe20000000007 */
[----:B------:R-:W-:Y:S01]  /*c3b0*/  IMAD.MOV.U32 R53, RZ, RZ, R52 ;  /* 0x000000ffff357224 */ /* 0x000fe200078e0034 */
[----:B------:R-:W-:-:S07]  /*c3c0*/  PRMT R103, R104, 0x7632, R103 ;  /* 0x0000763268677816 */ /* 0x000fce0000000067 */
.L_x_1334:
[----:B------:R-:W-:Y:S05]  /*c3d0*/  BSYNC B1 ;  /* 0x0000000000017941 */ /* 0x000fea0003800000 */
.L_x_1332:
        /* <DEDUP_REMOVED lines=11> */
.L_x_1336:
[----:B------:R-:W-:Y:S01]  /*c490*/  IMAD.MOV.U32 R3, RZ, RZ, R2 ;  /* 0x000000ffff037224 */ /* 0x000fe200078e0002 */
[----:B------:R-:W-:Y:S01]  /*c4a0*/  PRMT R7, R8, 0x7632, R7 ;  /* 0x0000763208077816 */ /* 0x000fe20000000007 */
[----:B------:R-:W-:Y:S01]  /*c4b0*/  IMAD.MOV.U32 R52, RZ, RZ, R59 ;  /* 0x000000ffff347224 */ /* 0x000fe200078e003b */
[----:B------:R-:W-:-:S07]  /*c4c0*/  PRMT R104, R104, 0x5410, R104 ;  /* 0x0000541068687816 */ /* 0x000fce0000000068 */
.L_x_1337:
[----:B------:R-:W-:Y:S05]  /*c4d0*/  BSYNC B1 ;  /* 0x0000000000017941 */ /* 0x000fea0003800000 */
.L_x_1335:
        /* <DEDUP_REMOVED lines=11> */
.L_x_1339:
[----:B------:R-:W-:Y:S01]  /*c590*/  IMAD.MOV.U32 R2, RZ, RZ, R3 ;  /* 0x000000ffff027224 */ /* 0x000fe200078e0003 */
[----:B------:R-:W-:Y:S01]  /*c5a0*/  PRMT R8, R7, 0x7610, R8 ;  /* 0x0000761007087816 */ /* 0x000fe20000000008 */
[----:B------:R-:W-:Y:S01]  /*c5b0*/  IMAD.MOV.U32 R59, RZ, RZ, R58 ;  /* 0x000000ffff3b7224 */ /* 0x000fe200078e003a */
[----:B------:R-:W-:-:S07]  /*c5c0*/  PRMT R104, R105, 0x7632, R104 ;  /* 0x0000763269687816 */ /* 0x000fce0000000068 */
.L_x_1340:
[----:B------:R-:W-:Y:S05]  /*c5d0*/  BSYNC B1 ;  /* 0x0000000000017941 */ /* 0x000fea0003800000 */
.L_x_1338:
        /* <DEDUP_REMOVED lines=11> */
.L_x_1342:
[----:B------:R-:W-:Y:S01]  /*c690*/  IMAD.MOV.U32 R3, RZ, RZ, R2 ;  /* 0x000000ffff037224 */ /* 0x000fe200078e0002 */
[----:B------:R-:W-:Y:S01]  /*c6a0*/  PRMT R7, R7, 0x5410, R8 ;  /* 0x0000541007077816 */ /* 0x000fe20000000008 */
[----:B------:R-:W-:Y:S01]  /*c6b0*/  IMAD.MOV.U32 R58, RZ, RZ, R57 ;  /* 0x000000ffff3a7224 */ /* 0x000fe200078e0039 */
[----:B------:R-:W-:-:S07]  /*c6c0*/  PRMT R105, R105, 0x5410, R105 ;  /* 0x0000541069697816 */ /* 0x000fce0000000069 */
.L_x_1343:
[----:B------:R-:W-:Y:S05]  /*c6d0*/  BSYNC B1 ;  /* 0x0000000000017941 */ /* 0x000fea0003800000 */
.L_x_1341:
        /* <DEDUP_REMOVED lines=11> */
.L_x_1345:
[----:B------:R-:W-:Y:S01]  /*c790*/  IMAD.MOV.U32 R2, RZ, RZ, R3 ;  /* 0x000000ffff027224 */ /* 0x000fe200078e0003 */
[----:B------:R-:W-:Y:S01]  /*c7a0*/  PRMT R8, R8, 0x7610, R7 ;  /* 0x0000761008087816 */ /* 0x000fe20000000007 */
[----:B------:R-:W-:Y:S01]  /*c7b0*/  IMAD.MOV.U32 R57, RZ, RZ, R56 ;  /* 0x000000ffff397224 */ /* 0x000fe200078e0038 */
[----:B------:R-:W-:-:S07]  /*c7c0*/  PRMT R105, R106, 0x7632, R105 ;  /* 0x000076326a697816 */ /* 0x000fce0000000069 */
.L_x_1346:
[----:B------:R-:W-:Y:S05]  /*c7d0*/  BSYNC B1 ;  /* 0x0000000000017941 */ /* 0x000fea0003800000 */
.L_x_1344:
        /* <DEDUP_REMOVED lines=11> */
.L_x_1348:
[----:B------:R-:W-:Y:S01]  /*c890*/  IMAD.MOV.U32 R3, RZ, RZ, R2 ;  /* 0x000000ffff037224 */ /* 0x000fe200078e0002 */
[----:B------:R-:W-:Y:S01]  /*c8a0*/  PRMT R7, R8, 0x7632, R7 ;  /* 0x0000763208077816 */ /* 0x000fe20000000007 */
[----:B------:R-:W-:Y:S01]  /*c8b0*/  IMAD.MOV.U32 R56, RZ, RZ, R63 ;  /* 0x000000ffff387224 */ /* 0x000fe200078e003f */
[----:B------:R-:W-:-:S07]  /*c8c0*/  PRMT R106, R106, 0x5410, R106 ;  /* 0x000054106a6a7816 */ /* 0x000fce000000006a */
.L_x_1349:
[----:B------:R-:W-:Y:S05]  /*c8d0*/  BSYNC B1 ;  /* 0x0000000000017941 */ /* 0x000fea0003800000 */
.L_x_1347:
        /* <DEDUP_REMOVED lines=11> */
.L_x_1351:
[----:B------:R-:W-:Y:S01]  /*c990*/  IMAD.MOV.U32 R2, RZ, RZ, R3 ;  /* 0x000000ffff027224 */ /* 0x000fe200078e0003 */
[----:B------:R-:W-:Y:S01]  /*c9a0*/  PRMT R8, R7, 0x7610, R8 ;  /* 0x0000761007087816 */ /* 0x000fe20000000008 */
[----:B------:R-:W-:Y:S01]  /*c9b0*/  IMAD.MOV.U32 R63, RZ, RZ, R62 ;  /* 0x000000ffff3f7224 */ /* 0x000fe200078e003e */
[----:B------:R-:W-:-:S07]  /*c9c0*/  PRMT R106, R107, 0x7632, R106 ;  /* 0x000076326b6a7816 */ /* 0x000fce000000006a */
.L_x_1352:
[----:B------:R-:W-:Y:S05]  /*c9d0*/  BSYNC B1 ;  /* 0x0000000000017941 */ /* 0x000fea0003800000 */
.L_x_1350:
        /* <DEDUP_REMOVED lines=11> */
.L_x_1354:
[----:B------:R-:W-:Y:S01]  /*ca90*/  IMAD.MOV.U32 R3, RZ, RZ, R2 ;  /* 0x000000ffff037224 */ /* 0x000fe200078e0002 */
[----:B------:R-:W-:Y:S01]  /*caa0*/  PRMT R7, R7, 0x5410, R8 ;  /* 0x0000541007077816 */ /* 0x000fe20000000008 */
[----:B------:R-:W-:Y:S01]  /*cab0*/  IMAD.MOV.U32 R62, RZ, RZ, R61 ;  /* 0x000000ffff3e7224 */ /* 0x000fe200078e003d */
[----:B------:R-:W-:-:S07]  /*cac0*/  PRMT R107, R107, 0x5410, R107 ;  /* 0x000054106b6b7816 */ /* 0x000fce000000006b */
.L_x_1355:
[----:B------:R-:W-:Y:S05]  /*cad0*/  BSYNC B1 ;  /* 0x0000000000017941 */ /* 0x000fea0003800000 */
.L_x_1353:
        /* <DEDUP_REMOVED lines=11> */
.L_x_1357:
[----:B------:R-:W-:Y:S01]  /*cb90*/  IMAD.MOV.U32 R2, RZ, RZ, R3 ;  /* 0x000000ffff027224 */ /* 0x000fe200078e0003 */
[----:B------:R-:W-:Y:S01]  /*cba0*/  PRMT R8, R8, 0x7610, R7 ;  /* 0x0000761008087816 */ /* 0x000fe20000000007 */
[----:B------:R-:W-:Y:S01]  /*cbb0*/  IMAD.MOV.U32 R61, RZ, RZ, R60 ;  /* 0x000000ffff3d7224 */ /* 0x000fe200078e003c */
[----:B------:R-:W-:-:S07]  /*cbc0*/  PRMT R107, R108, 0x7632, R107 ;  /* 0x000076326c6b7816 */ /* 0x000fce000000006b */
.L_x_1358:
[----:B------:R-:W-:Y:S05]  /*cbd0*/  BSYNC B1 ;  /* 0x0000000000017941 */ /* 0x000fea0003800000 */
.L_x_1356:
        /* <DEDUP_REMOVED lines=11> */
.L_x_1360:
[----:B------:R-:W-:Y:S01]  /*cc90*/  IMAD.MOV.U32 R3, RZ, RZ, R2 ;  /* 0x000000ffff037224 */ /* 0x000fe200078e0002 */
[----:B------:R-:W-:Y:S01]  /*cca0*/  PRMT R7, R8, 0x7632, R7 ;  /* 0x0000763208077816 */ /* 0x000fe20000000007 */
[----:B------:R-:W-:Y:S01]  /*ccb0*/  IMAD.MOV.U32 R60, RZ, RZ, R67 ;  /* 0x000000ffff3c7224 */ /* 0x000fe200078e0043 */
[----:B------:R-:W-:-:S07]  /*ccc0*/  PRMT R108, R108, 0x5410, R108 ;  /* 0x000054106c6c7816 */ /* 0x000fce000000006c */
.L_x_1361:
[----:B------:R-:W-:Y:S05]  /*ccd0*/  BSYNC B1 ;  /* 0x0000000000017941 */ /* 0x000fea0003800000 */
.L_x_1359:
        /* <DEDUP_REMOVED lines=11> */
.L_x_1363:
[----:B------:R-:W-:Y:S01]  /*cd90*/  IMAD.MOV.U32 R2, RZ, RZ, R3 ;  /* 0x000000ffff027224 */ /* 0x000fe200078e0003 */
[----:B------:R-:W-:Y:S01]  /*cda0*/  PRMT R8, R7, 0x7610, R8 ;  /* 0x0000761007087816 */ /* 0x000fe20000000008 */
[----:B------:R-:W-:Y:S01]  /*cdb0*/  IMAD.MOV.U32 R67, RZ, RZ, R66 ;  /* 0x000000ffff437224 */ /* 0x000fe200078e0042 */
[----:B------:R-:W-:-:S07]  /*cdc0*/  PRMT R108, R109, 0x7632, R108 ;  /* 0x000076326d6c7816 */ /* 0x000fce000000006c */
.L_x_1364:
[----:B------:R-:W-:Y:S05]  /*cdd0*/  BSYNC B1 ;  /* 0x0000000000017941 */ /* 0x000fea0003800000 */
.L_x_1362:
        /* <DEDUP_REMOVED lines=11> */
.L_x_1366:
[----:B------:R-:W-:Y:S01]  /*ce90*/  IMAD.MOV.U32 R3, RZ, RZ, R2 ;  /* 0x000000ffff037224 */ /* 0x000fe200078e0002 */
[----:B------:R-:W-:Y:S01]  /*cea0*/  PRMT R7, R7, 0x5410, R8 ;  /* 0x0000541007077816 */ /* 0x000fe20000000008 */
[----:B------:R-:W-:Y:S01]  /*ceb0*/  IMAD.MOV.U32 R66, RZ, RZ, R65 ;  /* 0x000000ffff427224 */ /* 0x000fe200078e0041 */
[----:B------:R-:W-:-:S07]  /*cec0*/  PRMT R109, R109, 0x5410, R109 ;  /* 0x000054106d6d7816 */ /* 0x000fce000000006d */
.L_x_1367:
[----:B------:R-:W-:Y:S05]  /*ced0*/  BSYNC B1 ;  /* 0x0000000000017941 */ /* 0x000fea0003800000 */
.L_x_1365:
        /* <DEDUP_REMOVED lines=11> */
.L_x_1369:
[----:B------:R-:W-:Y:S01]  /*cf90*/  IMAD.MOV.U32 R2, RZ, RZ, R3 ;  /* 0x000000ffff027224 */ /* 0x000fe200078e0003 */
[----:B------:R-:W-:Y:S01]  /*cfa0*/  PRMT R8, R8, 0x7610, R7 ;  /* 0x0000761008087816 */ /* 0x000fe20000000007 */
[----:B------:R-:W-:Y:S01]  /*cfb0*/  IMAD.MOV.U32 R65, RZ, RZ, R64 ;  /* 0x000000ffff417224 */ /* 0x000fe200078e0040 */
[----:B------:R-:W-:-:S07]  /*cfc0*/  PRMT R109, R110, 0x7632, R109 ;  /* 0x000076326e6d7816 */ /* 0x000fce000000006d */
.L_x_1370:
[----:B------:R-:W-:Y:S05]  /*cfd0*/  BSYNC B1 ;  /* 0x0000000000017941 */ /* 0x000fea0003800000 */
.L_x_1368:
        /* <DEDUP_REMOVED lines=11> */
.L_x_1372:
[----:B------:R-:W-:Y:S01]  /*d090*/  IMAD.MOV.U32 R3, RZ, RZ, R2 ;  /* 0x000000ffff037224 */ /* 0x000fe200078e0002 */
[----:B------:R-:W-:Y:S01]  /*d0a0*/  PRMT R7, R8, 0x7632, R7 ;  /* 0x0000763208077816 */ /* 0x000fe20000000007 */
[----:B------:R-:W-:Y:S01]  /*d0b0*/  IMAD.MOV.U32 R64, RZ, RZ, R71 ;  /* 0x000000ffff407224 */ /* 0x000fe200078e0047 */
[----:B------:R-:W-:-:S07]  /*d0c0*/  PRMT R110, R110, 0x5410, R110 ;  /* 0x000054106e6e7816 */ /* 0x000fce000000006e */
.L_x_1373:
[----:B------:R-:W-:Y:S05]  /*d0d0*/  BSYNC B1 ;  /* 0x0000000000017941 */ /* 0x000fea0003800000 */
.L_x_1371:
        /* <DEDUP_REMOVED lines=11> */
.L_x_1375:
[----:B------:R-:W-:Y:S01]  /*d190*/  IMAD.MOV.U32 R2, RZ, RZ, R3 ;  /* 0x000000ffff027224 */ /* 0x000fe200078e0003 */
[----:B------:R-:W-:Y:S01]  /*d1a0*/  PRMT R8, R7, 0x7610, R8 ;  /* 0x0000761007087816 */ /* 0x000fe20000000008 */
[----:B------:R-:W-:Y:S01]  /*d1b0*/  IMAD.MOV.U32 R71, RZ, RZ, R70 ;  /* 0x000000ffff477224 */ /* 0x000fe200078e0046 */
[----:B------:R-:W-:-:S07]  /*d1c0*/  PRMT R110, R111, 0x7632, R110 ;  /* 0x000076326f6e7816 */ /* 0x000fce000000006e */
.L_x_1376:
[----:B------:R-:W-:Y:S05]  /*d1d0*/  BSYNC B1 ;  /* 0x0000000000017941 */ /* 0x000fea0003800000 */
.L_x_1374:
        /* <DEDUP_REMOVED lines=11> */
.L_x_1378:
[----:B------:R-:W-:Y:S01]  /*d290*/  IMAD.MOV.U32 R3, RZ, RZ, R2 ;  /* 0x000000ffff037224 */ /* 0x000fe200078e0002 */
[----:B------:R-:W-:Y:S01]  /*d2a0*/  PRMT R7, R7, 0x5410, R8 ;  /* 0x0000541007077816 */ /* 0x000fe20000000008 */
[----:B------:R-:W-:Y:S01]  /*d2b0*/  IMAD.MOV.U32 R70, RZ, RZ, R69 ;  /* 0x000000ffff467224 */ /* 0x000fe200078e0045 */
[----:B------:R-:W-:-:S07]  /*d2c0*/  PRMT R111, R111, 0x5410, R111 ;  /* 0x000054106f6f7816 */ /* 0x000fce000000006f */
.L_x_1379:
[----:B------:R-:W-:Y:S05]  /*d2d0*/  BSYNC B1 ;  /* 0x0000000000017941 */ /* 0x000fea0003800000 */
.L_x_1377:
        /* <DEDUP_REMOVED lines=11> */
.L_x_1381:
[----:B------:R-:W-:Y:S01]  /*d390*/  IMAD.MOV.U32 R2, RZ, RZ, R3 ;  /* 0x000000ffff027224 */ /* 0x000fe200078e0003 */
[----:B------:R-:W-:Y:S01]  /*d3a0*/  PRMT R8, R8, 0x7610, R7 ;  /* 0x0000761008087816 */ /* 0x000fe20000000007 */
[----:B------:R-:W-:Y:S01]  /*d3b0*/  IMAD.MOV.U32 R69, RZ, RZ, R68 ;  /* 0x000000ffff457224 */ /* 0x000fe200078e0044 */
[----:B------:R-:W-:-:S07]  /*d3c0*/  PRMT R111, R112, 0x7632, R111 ;  /* 0x00007632706f7816 */ /* 0x000fce000000006f */
.L_x_1382:
[----:B------:R-:W-:Y:S05]  /*d3d0*/  BSYNC B1 ;  /* 0x0000000000017941 */ /* 0x000fea0003800000 */
.L_x_1380:
        /* <DEDUP_REMOVED lines=11> */
.L_x_1384:
[----:B------:R-:W-:Y:S01]  /*d490*/  IMAD.MOV.U32 R3, RZ, RZ, R2 ;  /* 0x000000ffff037224 */ /* 0x000fe200078e0002 */
[----:B------:R-:W-:Y:S01]  /*d4a0*/  PRMT R7, R8, 0x7632, R7 ;  /* 0x0000763208077816 */ /* 0x000fe20000000007 */
[----:B------:R-:W-:Y:S01]  /*d4b0*/  IMAD.MOV.U32 R68, RZ, RZ, R75 ;  /* 0x000000ffff447224 */ /* 0x000fe200078e004b */
[----:B------:R-:W-:-:S07]  /*d4c0*/  PRMT R112, R112, 0x5410, R112 ;  /* 0x0000541070707816 */ /* 0x000fce0000000070 */
.L_x_1385:
[----:B------:R-:W-:Y:S05]  /*d4d0*/  BSYNC B1 ;  /* 0x0000000000017941 */ /* 0x000fea0003800000 */
.L_x_1383:
        /* <DEDUP_REMOVED lines=11> */
.L_x_1387:
[----:B------:R-:W-:Y:S01]  /*d590*/  IMAD.MOV.U32 R2, RZ, RZ, R3 ;  /* 0x000000ffff027224 */ /* 0x000fe200078e0003 */
[----:B------:R-:W-:Y:S01]  /*d5a0*/  PRMT R8, R7, 0x7610, R8 ;  /* 0x0000761007087816 */ /* 0x000fe20000000008 */
[----:B------:R-:W-:Y:S01]  /*d5b0*/  IMAD.MOV.U32 R75, RZ, RZ, R74 ;  /* 0x000000ffff4b7224 */ /* 0x000fe200078e004a */
[----:B------:R-:W-:-:S07]  /*d5c0*/  PRMT R112, R113, 0x7632, R112 ;  /* 0x0000763271707816 */ /* 0x000fce0000000070 */
.L_x_1388:
[----:B------:R-:W-:Y:S05]  /*d5d0*/  BSYNC B1 ;  /* 0x0000000000017941 */ /* 0x000fea0003800000 */
.L_x_1386:
        /* <DEDUP_REMOVED lines=11> */
.L_x_1390:
[----:B------:R-:W-:Y:S01]  /*d690*/  IMAD.MOV.U32 R3, RZ, RZ, R2 ;  /* 0x000000ffff037224 */ /* 0x000fe200078e0002 */
[----:B------:R-:W-:Y:S01]  /*d6a0*/  PRMT R7, R7, 0x5410, R8 ;  /* 0x0000541007077816 */ /* 0x000fe20000000008 */
[----:B------:R-:W-:Y:S01]  /*d6b0*/  IMAD.MOV.U32 R74, RZ, RZ, R73 ;  /* 0x000000ffff4a7224 */ /* 0x000fe200078e0049 */
[----:B------:R-:W-:-:S07]  /*d6c0*/  PRMT R113, R113, 0x5410, R113 ;  /* 0x0000541071717816 */ /* 0x000fce0000000071 */
.L_x_1391:
[----:B------:R-:W-:Y:S05]  /*d6d0*/  BSYNC B1 ;  /* 0x0000000000017941 */ /* 0x000fea0003800000 */
.L_x_1389:
        /* <DEDUP_REMOVED lines=11> */
.L_x_1393:
[----:B------:R-:W-:Y:S01]  /*d790*/  IMAD.MOV.U32 R2, RZ, RZ, R3 ;  /* 0x000000ffff027224 */ /* 0x000fe200078e0003 */
[----:B------:R-:W-:Y:S01]  /*d7a0*/  PRMT R8, R8, 0x7610, R7 ;  /* 0x0000761008087816 */ /* 0x000fe20000000007 */
[----:B------:R-:W-:Y:S01]  /*d7b0*/  IMAD.MOV.U32 R73, RZ, RZ, R72 ;  /* 0x000000ffff497224 */ /* 0x000fe200078e0048 */
[----:B------:R-:W-:-:S07]  /*d7c0*/  PRMT R113, R114, 0x7632, R113 ;  /* 0x0000763272717816 */ /* 0x000fce0000000071 */
.L_x_1394:
[----:B------:R-:W-:Y:S05]  /*d7d0*/  BSYNC B1 ;  /* 0x0000000000017941 */ /* 0x000fea0003800000 */
.L_x_1392:
        /* <DEDUP_REMOVED lines=11> */
.L_x_1396:
[----:B------:R-:W-:Y:S01]  /*d890*/  IMAD.MOV.U32 R3, RZ, RZ, R2 ;  /* 0x000000ffff037224 */ /* 0x000fe200078e0002 */
[----:B------:R-:W-:Y:S01]  /*d8a0*/  PRMT R7, R8, 0x7632, R7 ;  /* 0x0000763208077816 */ /* 0x000fe20000000007 */
[----:B------:R-:W-:Y:S01]  /*d8b0*/  IMAD.MOV.U32 R72, RZ, RZ, R79 ;  /* 0x000000ffff487224 */ /* 0x000fe200078e004f */
[----:B------:R-:W-:-:S07]  /*d8c0*/  PRMT R114, R114, 0x5410, R114 ;  /* 0x0000541072727816 */ /* 0x000fce0000000072 */
.L_x_1397:
[----:B------:R-:W-:Y:S05]  /*d8d0*/  BSYNC B1 ;  /* 0x0000000000017941 */ /* 0x000fea0003800000 */
.L_x_1395:
        /* <DEDUP_REMOVED lines=11> */
.L_x_1399:
[----:B------:R-:W-:Y:S01]  /*d990*/  IMAD.MOV.U32 R2, RZ, RZ, R3 ;  /* 0x000000ffff027224 */ /* 0x000fe200078e0003 */
[----:B------:R-:W-:Y:S01]  /*d9a0*/  PRMT R8, R7, 0x7610, R8 ;  /* 0x0000761007087816 */ /* 0x000fe20000000008 */
[----:B------:R-:W-:Y:S01]  /*d9b0*/  IMAD.MOV.U32 R79, RZ, RZ, R78 ;  /* 0x000000ffff4f7224 */ /* 0x000fe200078e004e */
[----:B------:R-:W-:-:S07]  /*d9c0*/  PRMT R114, R115, 0x7632, R114 ;  /* 0x0000763273727816 */ /* 0x000fce0000000072 */
.L_x_1400:
[----:B------:R-:W-:Y:S05]  /*d9d0*/  BSYNC B1 ;  /* 0x0000000000017941 */ /* 0x000fea0003800000 */
.L_x_1398:
        /* <DEDUP_REMOVED lines=11> */
.L_x_1402:
[----:B------:R-:W-:Y:S01]  /*da90*/  IMAD.MOV.U32 R3, RZ, RZ, R2 ;  /* 0x000000ffff037224 */ /* 0x000fe200078e0002 */
[----:B------:R-:W-:Y:S01]  /*daa0*/  PRMT R7, R7, 0x5410, R8 ;  /* 0x0000541007077816 */ /* 0x000fe20000000008 */
[----:B------:R-:W-:Y:S01]  /*dab0*/  IMAD.MOV.U32 R78, RZ, RZ, R77 ;  /* 0x000000ffff4e7224 */ /* 0x000fe200078e004d */
[----:B------:R-:W-:-:S07]  /*dac0*/  PRMT R115, R115, 0x5410, R115 ;  /* 0x0000541073737816 */ /* 0x000fce0000000073 */
.L_x_1403:
[----:B------:R-:W-:Y:S05]  /*dad0*/  BSYNC B1 ;  /* 0x0000000000017941 */ /* 0x000fea0003800000 */
.L_x_1401:
        /* <DEDUP_REMOVED lines=11> */
.L_x_1405:
[----:B------:R-:W-:Y:S01]  /*db90*/  IMAD.MOV.U32 R2, RZ, RZ, R3 ;  /* 0x000000ffff027224 */ /* 0x000fe200078e0003 */
[----:B------:R-:W-:Y:S01]  /*dba0*/  PRMT R8, R8, 0x7610, R7 ;  /* 0x0000761008087816 */ /* 0x000fe20000000007 */
[----:B------:R-:W-:Y:S01]  /*dbb0*/  IMAD.MOV.U32 R77, RZ, RZ, R76 ;  /* 0x000000ffff4d7224 */ /* 0x000fe200078e004c */
[----:B------:R-:W-:-:S07]  /*dbc0*/  PRMT R115, R116, 0x7632, R115 ;  /* 0x0000763274737816 */ /* 0x000fce0000000073 */
.L_x_1406:
[----:B------:R-:W-:Y:S05]  /*dbd0*/  BSYNC B1 ;  /* 0x0000000000017941 */ /* 0x000fea0003800000 */
.L_x_1404:
        /* <DEDUP_REMOVED lines=11> */
.L_x_1408:
[----:B------:R-:W-:Y:S01]  /*dc90*/  IMAD.MOV.U32 R3, RZ, RZ, R2 ;  /* 0x000000ffff037224 */ /* 0x000fe200078e0002 */
[----:B------:R-:W-:Y:S01]  /*dca0*/  PRMT R7, R8, 0x7632, R7 ;  /* 0x0000763208077816 */ /* 0x000fe20000000007 */
[----:B------:R-:W-:Y:S01]  /*dcb0*/  IMAD.MOV.U32 R76, RZ, RZ, R83 ;  /* 0x000000ffff4c7224 */ /* 0x000fe200078e0053 */
[----:B------:R-:W-:-:S07]  /*dcc0*/  PRMT R116, R116, 0x5410, R116 ;  /* 0x0000541074747816 */ /* 0x000fce0000000074 */
.L_x_1409:
[----:B------:R-:W-:Y:S05]  /*dcd0*/  BSYNC B1 ;  /* 0x0000000000017941 */ /* 0x000fea0003800000 */
.L_x_1407:
        /* <DEDUP_REMOVED lines=11> */
.L_x_1411:
[----:B------:R-:W-:Y:S01]  /*dd90*/  IMAD.MOV.U32 R2, RZ, RZ, R3 ;  /* 0x000000ffff027224 */ /* 0x000fe200078e0003 */
[----:B------:R-:W-:Y:S01]  /*dda0*/  PRMT R8, R7, 0x7610, R8 ;  /* 0x0000761007087816 */ /* 0x000fe20000000008 */
[----:B------:R-:W-:Y:S01]  /*ddb0*/  IMAD.MOV.U32 R83, RZ, RZ, R82 ;  /* 0x000000ffff537224 */ /* 0x000fe200078e0052 */
[----:B------:R-:W-:-:S07]  /*ddc0*/  PRMT R116, R117, 0x7632, R116 ;  /* 0x0000763275747816 */ /* 0x000fce0000000074 */
.L_x_1412:
[----:B------:R-:W-:Y:S05]  /*ddd0*/  BSYNC B1 ;  /* 0x0000000000017941 */ /* 0x000fea0003800000 */
.L_x_1410:
        /* <DEDUP_REMOVED lines=11> */
.L_x_1414:
[----:B------:R-:W-:Y:S01]  /*de90*/  IMAD.MOV.U32 R3, RZ, RZ, R2 ;  /* 0x000000ffff037224 */ /* 0x000fe200078e0002 */
[----:B------:R-:W-:Y:S01]  /*dea0*/  PRMT R7, R7, 0x5410, R8 ;  /* 0x0000541007077816 */ /* 0x000fe20000000008 */
[----:B------:R-:W-:Y:S01]  /*deb0*/  IMAD.MOV.U32 R82, RZ, RZ, R81 ;  /* 0x000000ffff527224 */ /* 0x000fe200078e0051 */
[----:B------:R-:W-:-:S07]  /*dec0*/  PRMT R117, R117, 0x5410, R117 ;  /* 0x0000541075757816 */ /* 0x000fce0000000075 */
.L_x_1415:
[----:B------:R-:W-:Y:S05]  /*ded0*/  BSYNC B1 ;  /* 0x0000000000017941 */ /* 0x000fea0003800000 */
.L_x_1413:
        /* <DEDUP_REMOVED lines=11> */
.L_x_1417:
[----:B------:R-:W-:Y:S01]  /*df90*/  IMAD.MOV.U32 R2, RZ, RZ, R3 ;  /* 0x000000ffff027224 */ /* 0x000fe200078e0003 */
[----:B------:R-:W-:Y:S01]  /*dfa0*/  PRMT R8, R8, 0x7610, R7 ;  /* 0x0000761008087816 */ /* 0x000fe20000000007 */
[----:B------:R-:W-:Y:S01]  /*dfb0*/  IMAD.MOV.U32 R81, RZ, RZ, R80 ;  /* 0x000000ffff517224 */ /* 0x000fe200078e0050 */
[----:B------:R-:W-:-:S07]  /*dfc0*/  PRMT R117, R118, 0x7632, R117 ;  /* 0x0000763276757816 */ /* 0x000fce0000000075 */
.L_x_1418:
[----:B------:R-:W-:Y:S05]  /*dfd0*/  BSYNC B1 ;  /* 0x0000000000017941 */ /* 0x000fea0003800000 */
.L_x_1416:
        /* <DEDUP_REMOVED lines=11> */
.L_x_1420:
[----:B------:R-:W-:Y:S01]  /*e090*/  IMAD.MOV.U32 R7, RZ, RZ, R2 ;  /* 0x000000ffff077224 */ /* 0x000fe200078e0002 */
[----:B------:R-:W-:Y:S01]  /*e0a0*/  PRMT R8, R8, 0x7632, R8 ;  /* 0x0000763208087816 */ /* 0x000fe20000000008 */
[----:B------:R-:W-:Y:S01]  /*e0b0*/  IMAD.MOV.U32 R80, RZ, RZ, R19 ;  /* 0x000000ffff507224 */ /* 0x000fe200078e0013 */
[----:B------:R-:W-:-:S07]  /*e0c0*/  PRMT R118, R118, 0x5410, R118 ;  /* 0x0000541076767816 */ /* 0x000fce0000000076 */
.L_x_1421:
[----:B------:R-:W-:Y:S05]  /*e0d0*/  BSYNC B1 ;  /* 0x0000000000017941 */ /* 0x000fea0003800000 */
.L_x_1419:
        /* <DEDUP_REMOVED lines=11> */
.L_x_1423:
[----:B------:R-:W-:Y:S01]  /*e190*/  IMAD.MOV.U32 R3, RZ, RZ, R7 ;  /* 0x000000ffff037224 */ /* 0x000fe200078e0007 */
[----:B------:R-:W-:Y:S01]  /*e1a0*/  PRMT R9, R8, 0x7610, R9 ;  /* 0x0000761008097816 */ /* 0x000fe20000000009 */
[----:B------:R-:W-:Y:S01]  /*e1b0*/  IMAD.MOV.U32 R19, RZ, RZ, R18 ;  /* 0x000000ffff137224 */ /* 0x000fe200078e0012 */
[----:B------:R-:W-:-:S07]  /*e1c0*/  PRMT R118, R21, 0x7632, R118 ;  /* 0x0000763215767816 */ /* 0x000fce0000000076 */
.L_x_1424:
[----:B------:R-:W-:Y:S05]  /*e1d0*/  BSYNC B1 ;  /* 0x0000000000017941 */ /* 0x000fea0003800000 */
.L_x_1422:
        /* <DEDUP_REMOVED lines=11> */
.L_x_1426:
[----:B------:R-:W-:Y:S01]  /*e290*/  IMAD.MOV.U32 R18, RZ, RZ, R14 ;  /* 0x000000ffff127224 */ /* 0x000fe200078e000e */
[C---:B------:R-:W-:Y:S01]  /*e2a0*/  PRMT R21, R9.reuse, 0x5410, R21 ;  /* 0x0000541009157816 */ /* 0x040fe20000000015 */
[----:B------:R-:W-:Y:S01]  /*e2b0*/  IMAD.MOV.U32 R2, RZ, RZ, R3 ;  /* 0x000000ffff027224 */ /* 0x000fe200078e0003 */
[----:B------:R-:W-:Y:S01]  /*e2c0*/  PRMT R7, R9, 0x7610, R7 ;  /* 0x0000761009077816 */ /* 0x000fe20000000007 */
[----:B------:R-:W-:-:S07]  /*e2d0*/  IMAD.MOV.U32 R14, RZ, RZ, R3 ;  /* 0x000000ffff0e7224 */ /* 0x000fce00078e0003 */
.L_x_1427:
[----:B------:R-:W-:Y:S05]  /*e2e0*/  BSYNC B1 ;  /* 0x0000000000017941 */ /* 0x000fea0003800000 */
.L_x_1425:
[----:B------:R-:W-:Y:S02]  /*e2f0*/  VIADD R5, R5, 0x4 ;  /* 0x0000000405057836 */ /* 0x000fe40000000000 */
[----:B------:R-:W-:Y:S01]  /*e300*/  VIADD R4, R4, 0x2 ;  /* 0x0000000204047836 */ /* 0x000fe20000000000 */
[----:B------:R-:W-:Y:S06]  /*e310*/  @P1 BRA `(.L_x_1428) ;  /* 0xffffffc0000c1947 */ /* 0x000fec000383ffff */
[----:B------:R-:W-:Y:S01]  /*e320*/  PRMT R21, R7, 0x7610, R21 ;  /* 0x0000761007157816 */ /* 0x000fe20000000015 */
[----:B------:R-:W-:-:S07]  /*e330*/  IMAD.MOV.U32 R14, RZ, RZ, R2 ;  /* 0x000000ffff0e7224 */ /* 0x000fce00078e0002 */
.L_x_1238:
[----:B------:R-:W-:Y:S05]  /*e340*/  BSYNC B0 ;  /* 0x0000000000007941 */ /* 0x000fea0003800000 */
.L_x_1237:
[----:B0-----:R-:W-:Y:S01]  /*e350*/  SHFL.DOWN PT, R94, R73, 0x2, 0x1f ;  /* 0x08401f00495e7f89 */ /* 0x001fe200000e0000 */
[----:B------:R-:W-:Y:S01]  /*e360*/  PRMT R92, R0, 0x7610, R92 ;  /* 0x00007610005c7816 */ /* 0x000fe2000000005c */
[----:B------:R-:W-:Y:S01]  /*e370*/  BSSY B0, `(.L_x_1429) ;  /* 0x0000497000007945 */ /* 0x000fe20003800000 */
[----:B------:R-:W-:Y:S01]  /*e380*/  PRMT R93, R84, 0x7610, R93 ;  /* 0x00007610545d7816 */ /* 0x000fe2000000005d */
[----:B------:R-:W0:Y:S01]  /*e390*/  SHFL.DOWN PT, R95, R74, 0x2, 0x1f ;  /* 0x08401f004a5f7f89 */ /* 0x000e2200000e0000 */
[----:B------:R-:W-:-:S03]  /*e3a0*/  ISETP.GT.AND P0, PT, R15, 0x1d, PT ;  /* 0x0000001d0f00780c */ /* 0x000fc60003f04270 */
        /* <DEDUP_REMOVED lines=14> */
[----:B0-----:R-:W-:Y:S04]  /*e490*/  STL.64 [R1+0x30], R94 ;  /* 0x0000305e01007387 */ /* 0x001fe80000100a00 */
[----:B------:R-:W-:Y:S04]  /*e4a0*/  SHFL.DOWN PT, R94, R53, 0x2, 0x1f ;  /* 0x08401f00355e7f89 */ /* 0x000fe800000e0000 */
[----:B------:R-:W0:Y:S04]  /*e4b0*/  SHFL.DOWN PT, R95, R54, 0x2, 0x1f ;  /* 0x08401f00365f7f89 */ /* 0x000e2800000e0000 */
[----:B-1----:R-:W-:Y:S04]  /*e4c0*/  STL.64 [R1], R6 ;  /* 0x0000000601007387 */ /* 0x002fe80000100a00 */
[----:B--2---:R-:W-:Y:S04]  /*e4d0*/  STL.64 [R1+0x8], R8 ;  /* 0x0000080801007387 */ /* 0x004fe80000100a00 */
[----:B---3--:R-:W-:Y:S04]  /*e4e0*/  STL.64 [R1+0x10], R10 ;  /* 0x0000100a01007387 */ /* 0x008fe80000100a00 */
[----:B----4-:R-:W-:Y:S04]  /*e4f0*/  STL.64 [R1+0x18], R12 ;  /* 0x0000180c01007387 */ /* 0x010fe80000100a00 */
[----:B-----5:R-:W-:Y:S04]  /*e500*/  STL.64 [R1+0x20], R16 ;  /* 0x0000201001007387 */ /* 0x020fe80000100a00 */
        /* <DEDUP_REMOVED lines=80> */
[----:B0-----:R0:W-:Y:S04]  /*ea10*/  STL.64 [R1+0x140], R94 ;  /* 0x0001405e01007387 */ /* 0x0011e80000100a00 */
[----:B-1----:R-:W-:Y:S04]  /*ea20*/  STL.64 [R1+0xc0], R2 ;  /* 0x0000c00201007387 */ /* 0x002fe80000100a00 */
[----:B--2---:R-:W-:Y:S01]  /*ea30*/  STL.64 [R1+0xc8], R12 ;  /* 0x0000c80c01007387 */ /* 0x004fe20000100a00 */
[----:B0-----:R-:W-:-:S03]  /*ea40*/  PRMT R95, R84, 0x7632, R0 ;  /* 0x00007632545f7816 */ /* 0x001fc60000000000 */
[----:B---3--:R-:W-:Y:S04]  /*ea50*/  STL.64 [R1+0xd0], R16 ;  /* 0x0000d01001007387 */ /* 0x008fe80000100a00 */
[----:B----4-:R-:W-:Y:S04]  /*ea60*/  STL.64 [R1+0xd8], R22 ;  /* 0x0000d81601007387 */ /* 0x010fe80000100a00 */
[----:B------:R-:W-:Y:S04]  /*ea70*/  STL.64 [R1+0x120], R4 ;  /* 0x0001200401007387 */ /* 0x000fe80000100a00 */
[----:B------:R-:W-:Y:S04]  /*ea80*/  STL.64 [R1+0x128], R6 ;  /* 0x0001280601007387 */ /* 0x000fe80000100a00 */
[----:B------:R-:W-:Y:S04]  /*ea90*/  STL.64 [R1+0x130], R8 ;  /* 0x0001300801007387 */ /* 0x000fe80000100a00 */
[----:B------:R-:W-:Y:S04]  /*eaa0*/  STL.64 [R1+0x138], R10 ;  /* 0x0001380a01007387 */ /* 0x000fe80000100a00 */
[----:B-----5:R-:W-:Y:S04]  /*eab0*/  STL.64 [R1+0x148], R96 ;  /* 0x0001486001007387 */ /* 0x020fe80000100a00 */
[----:B------:R-:W-:Y:S04]  /*eac0*/  SHFL.DOWN PT, R2, R29, 0x2, 0x1f ;  /* 0x08401f001d027f89 */ /* 0x000fe800000e0000 */
[----:B------:R-:W0:Y:S04]  /*ead0*/  SHFL.DOWN PT, R3, R30, 0x2, 0x1f ;  /* 0x08401f001e037f89 */ /* 0x000e2800000e0000 */
        /* <DEDUP_REMOVED lines=10> */
[----:B------:R-:W1:Y:S04]  /*eb80*/  SHFL.DOWN PT, R13, R24, 0x2, 0x1f ;  /* 0x08401f00180d7f89 */ /* 0x000e6800000e0000 */
        /* <DEDUP_REMOVED lines=22> */
.L_x_1620:
        /* <DEDUP_REMOVED lines=20> */
.L_x_1432:
[----:B------:R-:W-:Y:S01]  /*ee30*/  IMAD.MOV.U32 R3, RZ, RZ, R20 ;  /* 0x000000ffff037224 */ /* 0x000fe200078e0014 */
[----:B------:R-:W-:Y:S01]  /*ee40*/  PRMT R7, R7, 0x7610, R93 ;  /* 0x0000761007077816 */ /* 0x000fe2000000005d */
[----:B------:R-:W-:Y:S01]  /*ee50*/  IMAD.MOV.U32 R20, RZ, RZ, R27 ;  /* 0x000000ffff147224 */ /* 0x000fe200078e001b */
[----:B------:R-:W-:-:S07]  /*ee60*/  PRMT R93, R93, 0x5410, R84 ;  /* 0x000054105d5d7816 */ /* 0x000fce0000000054 */
.L_x_1433:
[----:B------:R-:W-:Y:S05]  /*ee70*/  BSYNC B1 ;  /* 0x0000000000017941 */ /* 0x000fea0003800000 */
.L_x_1431:
        /* <DEDUP_REMOVED lines=11> */
.L_x_1435:
[----:B------:R-:W-:Y:S01]  /*ef30*/  IMAD.MOV.U32 R2, RZ, RZ, R3 ;  /* 0x000000ffff027224 */ /* 0x000fe200078e0003 */
[----:B------:R-:W-:Y:S01]  /*ef40*/  PRMT R8, R8, 0x7610, R7 ;  /* 0x0000761008087816 */ /* 0x000fe20000000007 */
[----:B------:R-:W-:Y:S01]  /*ef50*/  IMAD.MOV.U32 R27, RZ, RZ, R26 ;  /* 0x000000ffff1b7224 */ /* 0x000fe200078e001a */
[----:B------:R-:W-:-:S07]  /*ef60*/  PRMT R84, R92, 0x7632, R84 ;  /* 0x000076325c547816 */ /* 0x000fce0000000054 */
.L_x_1436:
[----:B------:R-:W-:Y:S05]  /*ef70*/  BSYNC B1 ;  /* 0x0000000000017941 */ /* 0x000fea0003800000 */
.L_x_1434:
        /* <DEDUP_REMOVED lines=11> */
.L_x_1438:
[----:B------:R-:W-:Y:S01]  /*f030*/  IMAD.MOV.U32 R3, RZ, RZ, R2 ;  /* 0x000000ffff037224 */ /* 0x000fe200078e0002 */
[----:B------:R-:W-:Y:S01]  /*f040*/  PRMT R7, R7, 0x7610, R8 ;  /* 0x0000761007077816 */ /* 0x000fe20000000008 */
[----:B------:R-:W-:Y:S01]  /*f050*/  IMAD.MOV.U32 R26, RZ, RZ, R25 ;  /* 0x000000ffff1a7224 */ /* 0x000fe200078e0019 */
[----:B------:R-:W-:-:S07]  /*f060*/  PRMT R92, R92, 0x5410, R0 ;  /* 0x000054105c5c7816 */ /* 0x000fce0000000000 */
.L_x_1439:
[----:B------:R-:W-:Y:S05]  /*f070*/  BSYNC B1 ;  /* 0x0000000000017941 */ /* 0x000fea0003800000 */
.L_x_1437:
        /* <DEDUP_REMOVED lines=11> */
.L_x_1441:
[----:B------:R-:W-:Y:S01]  /*f130*/  IMAD.MOV.U32 R2, RZ, RZ, R3 ;  /* 0x000000ffff027224 */ /* 0x000fe200078e0003 */
[----:B------:R-:W-:Y:S01]  /*f140*/  PRMT R8, R8, 0x7610, R7 ;  /* 0x0000761008087816 */ /* 0x000fe20000000007 */
[----:B------:R-:W-:Y:S01]  /*f150*/  IMAD.MOV.U32 R25, RZ, RZ, R24 ;  /* 0x000000ffff197224 */ /* 0x000fe200078e0018 */
[----:B------:R-:W-:-:S07]  /*f160*/  PRMT R0, R0, 0x7632, R0 ;  /* 0x0000763200007816 */ /* 0x000fce0000000000 */
.L_x_1442:
[----:B------:R-:W-:Y:S05]  /*f170*/  BSYNC B1 ;  /* 0x0000000000017941 */ /* 0x000fea0003800000 */
.L_x_1440:
        /* <DEDUP_REMOVED lines=11> */
.L_x_1444:
[----:B------:R-:W-:Y:S01]  /*f230*/  IMAD.MOV.U32 R3, RZ, RZ, R2 ;  /* 0x000000ffff037224 */ /* 0x000fe200078e0002 */
[----:B------:R-:W-:Y:S01]  /*f240*/  PRMT R7, R8, 0x7632, R7 ;  /* 0x0000763208077816 */ /* 0x000fe20000000007 */
[----:B------:R-:W-:Y:S01]  /*f250*/  IMAD.MOV.U32 R24, RZ, RZ, R31 ;  /* 0x000000ffff187224 */ /* 0x000fe200078e001f */
[----:B------:R-:W-:-:S07]  /*f260*/  PRMT R0, R0, 0x7610, R84 ;  /* 0x0000761000007816 */ /* 0x000fce0000000054 */
.L_x_1445:
[----:B------:R-:W-:Y:S05]  /*f270*/  BSYNC B1 ;  /* 0x0000000000017941 */ /* 0x000fea0003800000 */
.L_x_1443:
        /* <DEDUP_REMOVED lines=11> */
.L_x_1447:
[----:B------:R-:W-:Y:S01]  /*f330*/  IMAD.MOV.U32 R2, RZ, RZ, R3 ;  /* 0x000000ffff027224 */ /* 0x000fe200078e0003 */
[----:B------:R-:W-:Y:S01]  /*f340*/  PRMT R8, R7, 0x7610, R8 ;  /* 0x0000761007087816 */ /* 0x000fe20000000008 */
[----:B------:R-:W-:Y:S01]  /*f350*/  IMAD.MOV.U32 R31, RZ, RZ, R30 ;  /* 0x000000ffff1f7224 */ /* 0x000fe200078e001e */
[----:B------:R-:W-:-:S07]  /*f360*/  PRMT R84, R84, 0x7610, R85 ;  /* 0x0000761054547816 */ /* 0x000fce0000000055 */
.L_x_1448:
[----:B------:R-:W-:Y:S05]  /*f370*/  BSYNC B1 ;  /* 0x0000000000017941 */ /* 0x000fea0003800000 */
.L_x_1446:
        /* <DEDUP_REMOVED lines=11> */
.L_x_1450:
[----:B------:R-:W-:Y:S01]  /*f430*/  IMAD.MOV.U32 R3, RZ, RZ, R2 ;  /* 0x000000ffff037224 */ /* 0x000fe200078e0002 */
[----:B------:R-:W-:Y:S01]  /*f440*/  PRMT R7, R7, 0x5410, R8 ;  /* 0x0000541007077816 */ /* 0x000fe20000000008 */
[----:B------:R-:W-:Y:S01]  /*f450*/  IMAD.MOV.U32 R30, RZ, RZ, R29 ;  /* 0x000000ffff1e7224 */ /* 0x000fe200078e001d */
[----:B------:R-:W-:-:S07]  /*f460*/  PRMT R85, R85, 0x5410, R85 ;  /* 0x0000541055557816 */ /* 0x000fce0000000055 */
.L_x_1451:
[----:B------:R-:W-:Y:S05]  /*f470*/  BSYNC B1 ;  /* 0x0000000000017941 */ /* 0x000fea0003800000 */
.L_x_1449:
        /* <DEDUP_REMOVED lines=11> */
.L_x_1453:
[----:B------:R-:W-:Y:S01]  /*f530*/  IMAD.MOV.U32 R2, RZ, RZ, R3 ;  /* 0x000000ffff027224 */ /* 0x000fe200078e0003 */
[----:B------:R-:W-:Y:S01]  /*f540*/  PRMT R8, R8, 0x7610, R7 ;  /* 0x0000761008087816 */ /* 0x000fe20000000007 */
[----:B------:R-:W-:Y:S01]  /*f550*/  IMAD.MOV.U32 R29, RZ, RZ, R28 ;  /* 0x000000ffff1d7224 */ /* 0x000fe200078e001c */
[----:B------:R-:W-:-:S07]  /*f560*/  PRMT R85, R86, 0x7632, R85 ;  /* 0x0000763256557816 */ /* 0x000fce0000000055 */
.L_x_1454:
[----:B------:R-:W-:Y:S05]  /*f570*/  BSYNC B1 ;  /* 0x0000000000017941 */ /* 0x000fea0003800000 */
.L_x_1452:
        /* <DEDUP_REMOVED lines=11> */
.L_x_1456:
[----:B------:R-:W-:Y:S01]  /*f630*/  IMAD.MOV.U32 R3, RZ, RZ, R2 ;  /* 0x000000ffff037224 */ /* 0x000fe200078e0002 */
[----:B------:R-:W-:Y:S01]  /*f640*/  PRMT R7, R8, 0x7632, R7 ;  /* 0x0000763208077816 */ /* 0x000fe20000000007 */
[----:B------:R-:W-:Y:S01]  /*f650*/  IMAD.MOV.U32 R28, RZ, RZ, R35 ;  /* 0x000000ffff1c7224 */ /* 0x000fe200078e0023 */
[----:B------:R-:W-:-:S07]  /*f660*/  PRMT R86, R86, 0x5410, R86 ;  /* 0x0000541056567816 */ /* 0x000fce0000000056 */
.L_x_1457:
[----:B------:R-:W-:Y:S05]  /*f670*/  BSYNC B1 ;  /* 0x0000000000017941 */ /* 0x000fea0003800000 */
.L_x_1455:
        /* <DEDUP_REMOVED lines=11> */
.L_x_1459:
[----:B------:R-:W-:Y:S01]  /*f730*/  IMAD.MOV.U32 R2, RZ, RZ, R3 ;  /* 0x000000ffff027224 */ /* 0x000fe200078e0003 */
[----:B------:R-:W-:Y:S01]  /*f740*/  PRMT R8, R7, 0x7610, R8 ;  /* 0x0000761007087816 */ /* 0x000fe20000000008 */
[----:B------:R-:W-:Y:S01]  /*f750*/  IMAD.MOV.U32 R35, RZ, RZ, R34 ;  /* 0x000000ffff237224 */ /* 0x000fe200078e0022 */
[----:B------:R-:W-:-:S07]  /*f760*/  PRMT R86, R87, 0x7632, R86 ;  /* 0x0000763257567816 */ /* 0x000fce0000000056 */
.L_x_1460:
[----:B------:R-:W-:Y:S05]  /*f770*/  BSYNC B1 ;  /* 0x0000000000017941 */ /* 0x000fea0003800000 */
.L_x_1458:
        /* <DEDUP_REMOVED lines=11> */
.L_x_1462:
[----:B------:R-:W-:Y:S01]  /*f830*/  IMAD.MOV.U32 R3, RZ, RZ, R2 ;  /* 0x000000ffff037224 */ /* 0x000fe200078e0002 */
[----:B------:R-:W-:Y:S01]  /*f840*/  PRMT R7, R7, 0x5410, R8 ;  /* 0x0000541007077816 */ /* 0x000fe20000000008 */
[----:B------:R-:W-:Y:S01]  /*f850*/  IMAD.MOV.U32 R34, RZ, RZ, R33 ;  /* 0x000000ffff227224 */ /* 0x000fe200078e0021 */
[----:B------:R-:W-:-:S07]  /*f860*/  PRMT R87, R87, 0x5410, R87 ;  /* 0x0000541057577816 */ /* 0x000fce0000000057 */
.L_x_1463:
[----:B------:R-:W-:Y:S05]  /*f870*/  BSYNC B1 ;  /* 0x0000000000017941 */ /* 0x000fea0003800000 */
.L_x_1461:
        /* <DEDUP_REMOVED lines=11> */
.L_x_1465:
[----:B------:R-:W-:Y:S01]  /*f930*/  IMAD.MOV.U32 R2, RZ, RZ, R3 ;  /* 0x000000ffff027224 */ /* 0x000fe200078e0003 */
[----:B------:R-:W-:Y:S01]  /*f940*/  PRMT R8, R8, 0x7610, R7 ;  /* 0x0000761008087816 */ /* 0x000fe20000000007 */
[----:B------:R-:W-:Y:S01]  /*f950*/  IMAD.MOV.U32 R33, RZ, RZ, R32 ;  /* 0x000000ffff217224 */ /* 0x000fe200078e0020 */
[----:B------:R-:W-:-:S07]  /*f960*/  PRMT R87, R88, 0x7632, R87 ;  /* 0x0000763258577816 */ /* 0x000fce0000000057 */
.L_x_1466:
[----:B------:R-:W-:Y:S05]  /*f970*/  BSYNC B1 ;  /* 0x0000000000017941 */ /* 0x000fea0003800000 */
.L_x_1464:
        /* <DEDUP_REMOVED lines=11> */
.L_x_1468:
[----:B------:R-:W-:Y:S01]  /*fa30*/  IMAD.MOV.U32 R3, RZ, RZ, R2 ;  /* 0x000000ffff037224 */ /* 0x000fe200078e0002 */
[----:B------:R-:W-:Y:S01]  /*fa40*/  PRMT R7, R8, 0x7632, R7 ;  /* 0x0000763208077816 */ /* 0x000fe20000000007 */
[----:B------:R-:W-:Y:S01]  /*fa50*/  IMAD.MOV.U32 R32, RZ, RZ, R39 ;  /* 0x000000ffff207224 */ /* 0x000fe200078e0027 */
[----:B------:R-:W-:-:S07]  /*fa60*/  PRMT R88, R88, 0x5410, R88 ;  /* 0x0000541058587816 */ /* 0x000fce0000000058 */
.L_x_1469:
[----:B------:R-:W-:Y:S05]  /*fa70*/  BSYNC B1 ;  /* 0x0000000000017941 */ /* 0x000fea0003800000 */
.L_x_1467:
        /* <DEDUP_REMOVED lines=11> */
.L_x_1471:
[----:B------:R-:W-:Y:S01]  /*fb30*/  IMAD.MOV.U32 R2, RZ, RZ, R3 ;  /* 0x000000ffff027224 */ /* 0x000fe200078e0003 */
[----:B------:R-:W-:Y:S01]  /*fb40*/  PRMT R8, R7, 0x7610, R8 ;  /* 0x0000761007087816 */ /* 0x000fe20000000008 */
[----:B------:R-:W-:Y:S01]  /*fb50*/  IMAD.MOV.U32 R39, RZ, RZ, R38 ;  /* 0x000000ffff277224 */ /* 0x000fe200078e0026 */
[----:B------:R-:W-:-:S07]  /*fb60*/  PRMT R88, R89, 0x7632, R88 ;  /* 0x0000763259587816 */ /* 0x000fce0000000058 */
.L_x_1472:
[----:B------:R-:W-:Y:S05]  /*fb70*/  BSYNC B1 ;  /* 0x0000000000017941 */ /* 0x000fea0003800000 */
.L_x_1470:
        /* <DEDUP_REMOVED lines=11> */
.L_x_1474:
[----:B------:R-:W-:Y:S01]  /*fc30*/  IMAD.MOV.U32 R3, RZ, RZ, R2 ;  /* 0x000000ffff037224 */ /* 0x000fe200078e0002 */
[----:B------:R-:W-:Y:S01]  /*fc40*/  PRMT R7, R7, 0x5410, R8 ;  /* 0x0000541007077816 */ /* 0x000fe20000000008 */
[----:B------:R-:W-:Y:S01]  /*fc50*/  IMAD.MOV.U32 R38, RZ, RZ, R37 ;  /* 0x000000ffff267224 */ /* 0x000fe200078e0025 */
[----:B------:R-:W-:-:S07]  /*fc60*/  PRMT R89, R89, 0x5410, R89 ;  /* 0x0000541059597816 */ /* 0x000fce0000000059 */
.L_x_1475:
[----:B------:R-:W-:Y:S05]  /*fc70*/  BSYNC B1 ;  /* 0x0000000000017941 */ /* 0x000fea0003800000 */
.L_x_1473:
        /* <DEDUP_REMOVED lines=11> */
.L_x_1477:
[----:B------:R-:W-:Y:S01]  /*fd30*/  IMAD.MOV.U32 R2, RZ, RZ, R3 ;  /* 0x000000ffff027224 */ /* 0x000fe200078e0003 */
[----:B------:R-:W-:Y:S01]  /*fd40*/  PRMT R8, R8, 0x7610, R7 ;  /* 0x0000761008087816 */ /* 0x000fe20000000007 */
[----:B------:R-:W-:Y:S01]  /*fd50*/  IMAD.MOV.U32 R37, RZ, RZ, R36 ;  /* 0x000000ffff257224 */ /* 0x000fe200078e0024 */
[----:B------:R-:W-:-:S07]  /*fd60*/  PRMT R89, R90, 0x7632, R89 ;  /* 0x000076325a597816 */ /* 0x000fce0000000059 */
.L_x_1478:
[----:B------:R-:W-:Y:S05]  /*fd70*/  BSYNC B1 ;  /* 0x0000000000017941 */ /* 0x000fea0003800000 */
.L_x_1476:
        /* <DEDUP_REMOVED lines=11> */
.L_x_1480:
[----:B------:R-:W-:Y:S01]  /*fe30*/  IMAD.MOV.U32 R3, RZ, RZ, R2 ;  /* 0x000000ffff037224 */ /* 0x000fe200078e0002 */
[----:B------:R-:W-:Y:S01]  /*fe40*/  PRMT R7, R8, 0x7632, R7 ;  /* 0x0000763208077816 */ /* 0x000fe20000000007 */
[----:B------:R-:W-:Y:S01]  /*fe50*/  IMAD.MOV.U32 R36, RZ, RZ, R43 ;  /* 0x000000ffff247224 */ /* 0x000fe200078e002b */
[----:B------:R-:W-:-:S07]  /*fe60*/  PRMT R90, R90, 0x5410, R90 ;  /* 0x000054105a5a7816 */ /* 0x000fce000000005a */
.L_x_1481:
[----:B------:R-:W-:Y:S05]  /*fe70*/  BSYNC B1 ;  /* 0x0000000000017941 */ /* 0x000fea0003800000 */
.L_x_1479:
        /* <DEDUP_REMOVED lines=11> */
.L_x_1483:
[----:B------:R-:W-:Y:S01]  /*ff30*/  IMAD.MOV.U32 R2, RZ, RZ, R3 ;  /* 0x000000ffff027224 */ /* 0x000fe200078e0003 */
[----:B------:R-:W-:Y:S01]  /*ff40*/  PRMT R8, R7, 0x7610, R8 ;  /* 0x0000761007087816 */ /* 0x000fe20000000008 */
[----:B------:R-:W-:Y:S01]  /*ff50*/  IMAD.MOV.U32 R43, RZ, RZ, R42 ;  /* 0x000000ffff2b7224 */ /* 0x000fe200078e002a */
[----:B------:R-:W-:-:S07]  /*ff60*/  PRMT R90, R91, 0x7632, R90 ;  /* 0x000076325b5a7816 */ /* 0x000fce000000005a */
.L_x_1484:
[----:B------:R-:W-:Y:S05]  /*ff70*/  BSYNC B1 ;  /* 0x0000000000017941 */ /* 0x000fea0003800000 */
.L_x_1482:
        /* <DEDUP_REMOVED lines=11> */
.L_x_1486:
[----:B------:R-:W-:Y:S01]  /*10030*/  IMAD.MOV.U32 R3, RZ, RZ, R2 ;  /* 0x000000ffff037224 */ /* 0x000fe200078e0002 */
[----:B------:R-:W-:Y:S01]  /*10040*/  PRMT R7, R7, 0x5410, R8 ;  /* 0x0000541007077816 */ /* 0x000fe20000000008 */
[----:B------:R-:W-:Y:S01]  /*10050*/  IMAD.MOV.U32 R42, RZ, RZ, R41 ;  /* 0x000000ffff2a7224 */ /* 0x000fe200078e0029 */
[----:B------:R-:W-:-:S07]  /*10060*/  PRMT R91, R91, 0x5410, R91 ;  /* 0x000054105b5b7816 */ /* 0x000fce000000005b */
.L_x_1487:
[----:B------:R-:W-:Y:S05]  /*10070*/  BSYNC B1 ;  /* 0x0000000000017941 */ /* 0x000fea0003800000 */
.L_x_1485:
        /* <DEDUP_REMOVED lines=11> */
.L_x_1489:
[----:B------:R-:W-:Y:S01]  /*10130*/  IMAD.MOV.U32 R2, RZ, RZ, R3 ;  /* 0x000000ffff027224 */ /* 0x000fe200078e0003 */
[----:B------:R-:W-:Y:S01]  /*10140*/  PRMT R8, R8, 0x7610, R7 ;  /* 0x0000761008087816 */ /* 0x000fe20000000007 */
[----:B------:R-:W-:Y:S01]  /*10150*/  IMAD.MOV.U32 R41, RZ, RZ, R40 ;  /* 0x000000ffff297224 */ /* 0x000fe200078e0028 */
[----:B------:R-:W-:-:S07]  /*10160*/  PRMT R91, R98, 0x7632, R91 ;  /* 0x00007632625b7816 */ /* 0x000fce000000005b */
.L_x_1490:
[----:B------:R-:W-:Y:S05]  /*10170*/  BSYNC B1 ;  /* 0x0000000000017941 */ /* 0x000fea0003800000 */
.L_x_1488:
        /* <DEDUP_REMOVED lines=11> */
.L_x_1492:
[----:B------:R-:W-:Y:S01]  /*10230*/  IMAD.MOV.U32 R3, RZ, RZ, R2 ;  /* 0x000000ffff037224 */ /* 0x000fe200078e0002 */
[----:B------:R-:W-:Y:S01]  /*10240*/  PRMT R7, R8, 0x7632, R7 ;  /* 0x0000763208077816 */ /* 0x000fe20000000007 */
[----:B------:R-:W-:Y:S01]  /*10250*/  IMAD.MOV.U32 R40, RZ, RZ, R47 ;  /* 0x000000ffff287224 */ /* 0x000fe200078e002f */
[----:B------:R-:W-:-:S07]  /*10260*/  PRMT R98, R98, 0x5410, R98 ;  /* 0x0000541062627816 */ /* 0x000fce0000000062 */
.L_x_1493:
[----:B------:R-:W-:Y:S05]  /*10270*/  BSYNC B1 ;  /* 0x0000000000017941 */ /* 0x000fea0003800000 */
.L_x_1491:
        /* <DEDUP_REMOVED lines=11> */
.L_x_1495:
[----:B------:R-:W-:Y:S01]  /*10330*/  IMAD.MOV.U32 R2, RZ, RZ, R3 ;  /* 0x000000ffff027224 */ /* 0x000fe200078e0003 */
[----:B------:R-:W-:Y:S01]  /*10340*/  PRMT R8, R7, 0x7610, R8 ;  /* 0x0000761007087816 */ /* 0x000fe20000000008 */
[----:B------:R-:W-:Y:S01]  /*10350*/  IMAD.MOV.U32 R47, RZ, RZ, R46 ;  /* 0x000000ffff2f7224 */ /* 0x000fe200078e002e */
[----:B------:R-:W-:-:S07]  /*10360*/  PRMT R98, R99, 0x7632, R98 ;  /* 0x0000763263627816 */ /* 0x000fce0000000062 */
.L_x_1496:
[----:B------:R-:W-:Y:S05]  /*10370*/  BSYNC B1 ;  /* 0x0000000000017941 */ /* 0x000fea0003800000 */
.L_x_1494:
        /* <DEDUP_REMOVED lines=11> */
.L_x_1498:
[----:B------:R-:W-:Y:S01]  /*10430*/  IMAD.MOV.U32 R3, RZ, RZ, R2 ;  /* 0x000000ffff037224 */ /* 0x000fe200078e0002 */
[----:B------:R-:W-:Y:S01]  /*10440*/  PRMT R7, R7, 0x5410, R8 ;  /* 0x0000541007077816 */ /* 0x000fe20000000008 */
[----:B------:R-:W-:Y:S01]  /*10450*/  IMAD.MOV.U32 R46, RZ, RZ, R45 ;  /* 0x000000ffff2e7224 */ /* 0x000fe200078e002d */
[----:B------:R-:W-:-:S07]  /*10460*/  PRMT R99, R99, 0x5410, R99 ;  /* 0x0000541063637816 */ /* 0x000fce0000000063 */
.L_x_1499:
[----:B------:R-:W-:Y:S05]  /*10470*/  BSYNC B1 ;  /* 0x0000000000017941 */ /* 0x000fea0003800000 */
.L_x_1497:
        /* <DEDUP_REMOVED lines=11> */
.L_x_1501:
[----:B------:R-:W-:Y:S01]  /*10530*/  IMAD.MOV.U32 R2, RZ, RZ, R3 ;  /* 0x000000ffff027224 */ /* 0x000fe200078e0003 */
[----:B------:R-:W-:Y:S01]  /*10540*/  PRMT R8, R8, 0x7610, R7 ;  /* 0x0000761008087816 */ /* 0x000fe20000000007 */
[----:B------:R-:W-:Y:S01]  /*10550*/  IMAD.MOV.U32 R45, RZ, RZ, R44 ;  /* 0x000000ffff2d7224 */ /* 0x000fe200078e002c */
[----:B------:R-:W-:-:S07]  /*10560*/  PRMT R99, R100, 0x7632, R99 ;  /* 0x0000763264637816 */ /* 0x000fce0000000063 */
.L_x_1502:
[----:B------:R-:W-:Y:S05]  /*10570*/  BSYNC B1 ;  /* 0x0000000000017941 */ /* 0x000fea0003800000 */
.L_x_1500:
        /* <DEDUP_REMOVED lines=11> */
.L_x_1504:
[----:B------:R-:W-:Y:S01]  /*10630*/  IMAD.MOV.U32 R3, RZ, RZ, R2 ;  /* 0x000000ffff037224 */ /* 0x000fe200078e0002 */
[----:B------:R-:W-:Y:S01]  /*10640*/  PRMT R7, R8, 0x7632, R7 ;  /* 0x0000763208077816 */ /* 0x000fe20000000007 */
[----:B------:R-:W-:Y:S01]  /*10650*/  IMAD.MOV.U32 R44, RZ, RZ, R51 ;  /* 0x000000ffff2c7224 */ /* 0x000fe200078e0033 */
[----:B------:R-:W-:-:S07]  /*10660*/  PRMT R100, R100, 0x5410, R100 ;  /* 0x0000541064647816 */ /* 0x000fce0000000064 */
.L_x_1505:
[----:B------:R-:W-:Y:S05]  /*10670*/  BSYNC B1 ;  /* 0x0000000000017941 */ /* 0x000fea0003800000 */
.L_x_1503:
        /* <DEDUP_REMOVED lines=11> */
.L_x_1507:
[----:B------:R-:W-:Y:S01]  /*10730*/  IMAD.MOV.U32 R2, RZ, RZ, R3 ;  /* 0x000000ffff027224 */ /* 0x000fe200078e0003 */
[----:B------:R-:W-:Y:S01]  /*10740*/  PRMT R8, R7, 0x7610, R8 ;  /* 0x0000761007087816 */ /* 0x000fe20000000008 */
[----:B------:R-:W-:Y:S01]  /*10750*/  IMAD.MOV.U32 R51, RZ, RZ, R50 ;  /* 0x000000ffff337224 */ /* 0x000fe200078e0032 */
[----:B------:R-:W-:-:S07]  /*10760*/  PRMT R100, R101, 0x7632, R100 ;  /* 0x0000763265647816 */ /* 0x000fce0000000064 */
.L_x_1508:
[----:B------:R-:W-:Y:S05]  /*10770*/  BSYNC B1 ;  /* 0x0000000000017941 */ /* 0x000fea0003800000 */
.L_x_1506:
        /* <DEDUP_REMOVED lines=11> */
.L_x_1510:
[----:B------:R-:W-:Y:S01]  /*10830*/  IMAD.MOV.U32 R3, RZ, RZ, R2 ;  /* 0x000000ffff037224 */ /* 0x000fe200078e0002 */
[----:B------:R-:W-:Y:S01]  /*10840*/  PRMT R7, R7, 0x5410, R8 ;  /* 0x0000541007077816 */ /* 0x000fe20000000008 */
[----:B------:R-:W-:Y:S01]  /*10850*/  IMAD.MOV.U32 R50, RZ, RZ, R49 ;  /* 0x000000ffff327224 */ /* 0x000fe200078e0031 */
[----:B------:R-:W-:-:S07]  /*10860*/  PRMT R101, R101, 0x5410, R101 ;  /* 0x0000541065657816 */ /* 0x000fce0000000065 */
.L_x_1511:
[----:B------:R-:W-:Y:S05]  /*10870*/  BSYNC B1 ;  /* 0x0000000000017941 */ /* 0x000fea0003800000 */
.L_x_1509:
        /* <DEDUP_REMOVED lines=11> */
.L_x_1513:
[----:B------:R-:W-:Y:S01]  /*10930*/  IMAD.MOV.U32 R2, RZ, RZ, R3 ;  /* 0x000000ffff027224 */ /* 0x000fe200078e0003 */
[----:B------:R-:W-:Y:S01]  /*10940*/  PRMT R8, R8, 0x7610, R7 ;  /* 0x0000761008087816 */ /* 0x000fe20000000007 */
[----:B------:R-:W-:Y:S01]  /*10950*/  IMAD.MOV.U32 R49, RZ, RZ, R48 ;  /* 0x000000ffff317224 */ /* 0x000fe200078e0030 */
[----:B------:R-:W-:-:S07]  /*10960*/  PRMT R101, R102, 0x7632, R101 ;  /* 0x0000763266657816 */ /* 0x000fce0000000065 */
.L_x_1514:
[----:B------:R-:W-:Y:S05]  /*10970*/  BSYNC B1 ;  /* 0x0000000000017941 */ /* 0x000fea0003800000 */
.L_x_1512:
        /* <DEDUP_REMOVED lines=11> */
.L_x_1516:
[----:B------:R-:W-:Y:S01]  /*10a30*/  IMAD.MOV.U32 R3, RZ, RZ, R2 ;  /* 0x000000ffff037224 */ /* 0x000fe200078e0002 */
[----:B------:R-:W-:Y:S01]  /*10a40*/  PRMT R7, R8, 0x7632, R7 ;  /* 0x0000763208077816 */ /* 0x000fe20000000007 */
[----:B------:R-:W-:Y:S01]  /*10a50*/  IMAD.MOV.U32 R48, RZ, RZ, R55 ;  /* 0x000000ffff307224 */ /* 0x000fe200078e0037 */
[----:B------:R-:W-:-:S07]  /*10a60*/  PRMT R102, R102, 0x5410, R102 ;  /* 0x0000541066667816 */ /* 0x000fce0000000066 */
.L_x_1517:
[----:B------:R-:W-:Y:S05]  /*10a70*/  BSYNC B1 ;  /* 0x0000000000017941 */ /* 0x000fea0003800000 */
.L_x_1515:
        /* <DEDUP_REMOVED lines=11> */
.L_x_1519:
[----:B------:R-:W-:Y:S01]  /*10b30*/  IMAD.MOV.U32 R2, RZ, RZ, R3 ;  /* 0x000000ffff027224 */ /* 0x000fe200078e0003 */
[----:B------:R-:W-:Y:S01]  /*10b40*/  PRMT R8, R7, 0x7610, R8 ;  /* 0x0000761007087816 */ /* 0x000fe20000000008 */
[----:B------:R-:W-:Y:S01]  /*10b50*/  IMAD.MOV.U32 R55, RZ, RZ, R54 ;  /* 0x000000ffff377224 */ /* 0x000fe200078e0036 */
[----:B------:R-:W-:-:S07]  /*10b60*/  PRMT R102, R103, 0x7632, R102 ;  /* 0x0000763267667816 */ /* 0x000fce0000000066 */
.L_x_1520:
[----:B------:R-:W-:Y:S05]  /*10b70*/  BSYNC B1 ;  /* 0x0000000000017941 */ /* 0x000fea0003800000 */
.L_x_1518:
        /* <DEDUP_REMOVED lines=11> */
.L_x_1522:
[----:B------:R-:W-:Y:S01]  /*10c30*/  IMAD.MOV.U32 R3, RZ, RZ, R2 ;  /* 0x000000ffff037224 */ /* 0x000fe200078e0002 */
[----:B------:R-:W-:Y:S01]  /*10c40*/  PRMT R7, R7, 0x5410, R8 ;  /* 0x0000541007077816 */ /* 0x000fe20000000008 */
[----:B------:R-:W-:Y:S01]  /*10c50*/  IMAD.MOV.U32 R54, RZ, RZ, R53 ;  /* 0x000000ffff367224 */ /* 0x000fe200078e0035 */
[----:B------:R-:W-:-:S07]  /*10c60*/  PRMT R103, R103, 0x5410, R103 ;  /* 0x0000541067677816 */ /* 0x000fce0000000067 */
.L_x_1523:
[----:B------:R-:W-:Y:S05]  /*10c70*/  BSYNC B1 ;  /* 0x0000000000017941 */ /* 0x000fea0003800000 */
.L_x_1521:
        /* <DEDUP_REMOVED lines=11> */
.L_x_1525:
[----:B------:R-:W-:Y:S01]  /*10d30*/  IMAD.MOV.U32 R2, RZ, RZ, R3 ;  /* 0x000000ffff027224 */ /* 0x000fe200078e0003 */
[----:B------:R-:W-:Y:S01]  /*10d40*/  PRMT R8, R8, 0x7610, R7 ;  /* 0x0000761008087816 */ /* 0x000fe20000000007 */
[----:B------:R-:W-:Y:S01]  /*10d50*/  IMAD.MOV.U32 R53, RZ, RZ, R52 ;  /* 0x000000ffff357224 */ /* 0x000fe200078e0034 */
[----:B------:R-:W-:-:S07]  /*10d60*/  PRMT R103, R104, 0x7632, R103 ;  /* 0x0000763268677816 */ /* 0x000fce0000000067 */
.L_x_1526:
[----:B------:R-:W-:Y:S05]  /*10d70*/  BSYNC B1 ;  /* 0x0000000000017941 */ /* 0x000fea0003800000 */
.L_x_1524:
        /* <DEDUP_REMOVED lines=11> */
.L_x_1528:
[----:B------:R-:W-:Y:S01]  /*10e30*/  IMAD.MOV.U32 R3, RZ, RZ, R2 ;  /* 0x000000ffff037224 */ /* 0x000fe200078e0002 */
[----:B------:R-:W-:Y:S01]  /*10e40*/  PRMT R7, R8, 0x7632, R7 ;  /* 0x0000763208077816 */ /* 0x000fe20000000007 */
[----:B------:R-:W-:Y:S01]  /*10e50*/  IMAD.MOV.U32 R52, RZ, RZ, R59 ;  /* 0x000000ffff347224 */ /* 0x000fe200078e003b */
[----:B------:R-:W-:-:S07]  /*10e60*/  PRMT R104, R104, 0x5410, R104 ;  /* 0x0000541068687816 */ /* 0x000fce0000000068 */
.L_x_1529:
[----:B------:R-:W-:Y:S05]  /*10e70*/  BSYNC B1 ;  /* 0x0000000000017941 */ /* 0x000fea0003800000 */
.L_x_1527:
        /* <DEDUP_REMOVED lines=11> */
.L_x_1531:
[----:B------:R-:W-:Y:S01]  /*10f30*/  IMAD.MOV.U32 R2, RZ, RZ, R3 ;  /* 0x000000ffff027224 */ /* 0x000fe200078e0003 */
[----:B------:R-:W-:Y:S01]  /*10f40*/  PRMT R8, R7, 0x7610, R8 ;  /* 0x0000761007087816 */ /* 0x000fe20000000008 */
[----:B------:R-:W-:Y:S01]  /*10f50*/  IMAD.MOV.U32 R59, RZ, RZ, R58 ;  /* 0x000000ffff3b7224 */ /* 0x000fe200078e003a */
[----:B------:R-:W-:-:S07]  /*10f60*/  PRMT R104, R105, 0x7632, R104 ;  /* 0x0000763269687816 */ /* 0x000fce0000000068 */
.L_x_1532:
[----:B------:R-:W-:Y:S05]  /*10f70*/  BSYNC B1 ;  /* 0x0000000000017941 */ /* 0x000fea0003800000 */
.L_x_1530:
        /* <DEDUP_REMOVED lines=11> */
.L_x_1534:
[----:B------:R-:W-:Y:S01]  /*11030*/  IMAD.MOV.U32 R3, RZ, RZ, R2 ;  /* 0x000000ffff037224 */ /* 0x000fe200078e0002 */
[----:B------:R-:W-:Y:S01]  /*11040*/  PRMT R7, R7, 0x5410, R8 ;  /* 0x0000541007077816 */ /* 0x000fe20000000008 */
[----:B------:R-:W-:Y:S01]  /*11050*/  IMAD.MOV.U32 R58, RZ, RZ, R57 ;  /* 0x000000ffff3a7224 */ /* 0x000fe200078e0039 */
[----:B------:R-:W-:-:S07]  /*11060*/  PRMT R105, R105, 0x5410, R105 ;  /* 0x0000541069697816 */ /* 0x000fce0000000069 */
.L_x_1535:
[----:B------:R-:W-:Y:S05]  /*11070*/  BSYNC B1 ;  /* 0x0000000000017941 */ /* 0x000fea0003800000 */
.L_x_1533:
        /* <DEDUP_REMOVED lines=11> */
.L_x_1537:
[----:B------:R-:W-:Y:S01]  /*11130*/  IMAD.MOV.U32 R2, RZ, RZ, R3 ;  /* 0x000000ffff027224 */ /* 0x000fe200078e0003 */
[----:B------:R-:W-:Y:S01]  /*11140*/  PRMT R8, R8, 0x7610, R7 ;  /* 0x0000761008087816 */ /* 0x000fe20000000007 */
[----:B------:R-:W-:Y:S01]  /*11150*/  IMAD.MOV.U32 R57, RZ, RZ, R56 ;  /* 0x000000ffff397224 */ /* 0x000fe200078e0038 */
[----:B------:R-:W-:-:S07]  /*11160*/  PRMT R105, R106, 0x7632, R105 ;  /* 0x000076326a697816 */ /* 0x000fce0000000069 */
.L_x_1538:
[----:B------:R-:W-:Y:S05]  /*11170*/  BSYNC B1 ;  /* 0x0000000000017941 */ /* 0x000fea0003800000 */
.L_x_1536:
        /* <DEDUP_REMOVED lines=11> */
.L_x_1540:
[----:B------:R-:W-:Y:S01]  /*11230*/  IMAD.MOV.U32 R3, RZ, RZ, R2 ;  /* 0x000000ffff037224 */ /* 0x000fe200078e0002 */
[----:B------:R-:W-:Y:S01]  /*11240*/  PRMT R7, R8, 0x7632, R7 ;  /* 0x0000763208077816 */ /* 0x000fe20000000007 */
[----:B------:R-:W-:Y:S01]  /*11250*/  IMAD.MOV.U32 R56, RZ, RZ, R63 ;  /* 0x000000ffff387224 */ /* 0x000fe200078e003f */
[----:B------:R-:W-:-:S07]  /*11260*/  PRMT R106, R106, 0x5410, R106 ;  /* 0x000054106a6a7816 */ /* 0x000fce000000006a */
.L_x_1541:
[----:B------:R-:W-:Y:S05]  /*11270*/  BSYNC B1 ;  /* 0x0000000000017941 */ /* 0x000fea0003800000 */
.L_x_1539:
        /* <DEDUP_REMOVED lines=11> */
.L_x_1543:
[----:B------:R-:W-:Y:S01]  /*11330*/  IMAD.MOV.U32 R2, RZ, RZ, R3 ;  /* 0x000000ffff027224 */ /* 0x000fe200078e0003 */
[----:B------:R-:W-:Y:S01]  /*11340*/  PRMT R8, R7, 0x7610, R8 ;  /* 0x0000761007087816 */ /* 0x000fe20000000008 */
[----:B------:R-:W-:Y:S01]  /*11350*/  IMAD.MOV.U32 R63, RZ, RZ, R62 ;  /* 0x000000ffff3f7224 */ /* 0x000fe200078e003e */
[----:B------:R-:W-:-:S07]  /*11360*/  PRMT R106, R107, 0x7632, R106 ;  /* 0x000076326b6a7816 */ /* 0x000fce000000006a */
.L_x_1544:
[----:B------:R-:W-:Y:S05]  /*11370*/  BSYNC B1 ;  /* 0x0000000000017941 */ /* 0x000fea0003800000 */
.L_x_1542:
        /* <DEDUP_REMOVED lines=11> */
.L_x_1546:
[----:B------:R-:W-:Y:S01]  /*11430*/  IMAD.MOV.U32 R3, RZ, RZ, R2 ;  /* 0x000000ffff037224 */ /* 0x000fe200078e0002 */
[----:B------:R-:W-:Y:S01]  /*11440*/  PRMT R7, R7, 0x5410, R8 ;  /* 0x0000541007077816 */ /* 0x000fe20000000008 */
[----:B------:R-:W-:Y:S01]  /*11450*/  IMAD.MOV.U32 R62, RZ, RZ, R61 ;  /* 0x000000ffff3e7224 */ /* 0x000fe200078e003d */
[----:B------:R-:W-:-:S07]  /*11460*/  PRMT R107, R107, 0x5410, R107 ;  /* 0x000054106b6b7816 */ /* 0x000fce000000006b */
.L_x_1547:
[----:B------:R-:W-:Y:S05]  /*11470*/  BSYNC B1 ;  /* 0x0000000000017941 */ /* 0x000fea0003800000 */
.L_x_1545:
        /* <DEDUP_REMOVED lines=11> */
.L_x_1549:
[----:B------:R-:W-:Y:S01]  /*11530*/  IMAD.MOV.U32 R2, RZ, RZ, R3 ;  /* 0x000000ffff027224 */ /* 0x000fe200078e0003 */
[----:B------:R-:W-:Y:S01]  /*11540*/  PRMT R8, R8, 0x7610, R7 ;  /* 0x0000761008087816 */ /* 0x000fe20000000007 */
[----:B------:R-:W-:Y:S01]  /*11550*/  IMAD.MOV.U32 R61, RZ, RZ, R60 ;  /* 0x000000ffff3d7224 */ /* 0x000fe200078e003c */
[----:B------:R-:W-:-:S07]  /*11560*/  PRMT R107, R108, 0x7632, R107 ;  /* 0x000076326c6b7816 */ /* 0x000fce000000006b */
.L_x_1550:
[----:B------:R-:W-:Y:S05]  /*11570*/  BSYNC B1 ;  /* 0x0000000000017941 */ /* 0x000fea0003800000 */
.L_x_1548:
        /* <DEDUP_REMOVED lines=11> */
.L_x_1552:
[----:B------:R-:W-:Y:S01]  /*11630*/  IMAD.MOV.U32 R3, RZ, RZ, R2 ;  /* 0x000000ffff037224 */ /* 0x000fe200078e0002 */
[----:B------:R-:W-:Y:S01]  /*11640*/  PRMT R7, R8, 0x7632, R7 ;  /* 0x0000763208077816 */ /* 0x000fe20000000007 */
[----:B------:R-:W-:Y:S01]  /*11650*/  IMAD.MOV.U32 R60, RZ, RZ, R67 ;  /* 0x000000ffff3c7224 */ /* 0x000fe200078e0043 */
[----:B------:R-:W-:-:S07]  /*11660*/  PRMT R108, R108, 0x5410, R108 ;  /* 0x000054106c6c7816 */ /* 0x000fce000000006c */
.L_x_1553:
[----:B------:R-:W-:Y:S05]  /*11670*/  BSYNC B1 ;  /* 0x0000000000017941 */ /* 0x000fea0003800000 */
.L_x_1551:
        /* <DEDUP_REMOVED lines=11> */
.L_x_1555:
[----:B------:R-:W-:Y:S01]  /*11730*/  IMAD.MOV.U32 R2, RZ, RZ, R3 ;  /* 0x000000ffff027224 */ /* 0x000fe200078e0003 */
[----:B------:R-:W-:Y:S01]  /*11740*/  PRMT R8, R7, 0x7610, R8 ;  /* 0x0000761007087816 */ /* 0x000fe20000000008 */
[----:B------:R-:W-:Y:S01]  /*11750*/  IMAD.MOV.U32 R67, RZ, RZ, R66 ;  /* 0x000000ffff437224 */ /* 0x000fe200078e0042 */
[----:B------:R-:W-:-:S07]  /*11760*/  PRMT R108, R109, 0x7632, R108 ;  /* 0x000076326d6c7816 */ /* 0x000fce000000006c */
.L_x_1556:
[----:B------:R-:W-:Y:S05]  /*11770*/  BSYNC B1 ;  /* 0x0000000000017941 */ /* 0x000fea0003800000 */
.L_x_1554:
        /* <DEDUP_REMOVED lines=11> */
.L_x_1558:
[----:B------:R-:W-:Y:S01]  /*11830*/  IMAD.MOV.U32 R3, RZ, RZ, R2 ;  /* 0x000000ffff037224 */ /* 0x000fe200078e0002 */
[----:B------:R-:W-:Y:S01]  /*11840*/  PRMT R7, R7, 0x5410, R8 ;  /* 0x0000541007077816 */ /* 0x000fe20000000008 */
[----:B------:R-:W-:Y:S01]  /*11850*/  IMAD.MOV.U32 R66, RZ, RZ, R65 ;  /* 0x000000ffff427224 */ /* 0x000fe200078e0041 */
[----:B------:R-:W-:-:S07]  /*11860*/  PRMT R109, R109, 0x5410, R109 ;  /* 0x000054106d6d7816 */ /* 0x000fce000000006d */
.L_x_1559:
[----:B------:R-:W-:Y:S05]  /*11870*/  BSYNC B1 ;  /* 0x0000000000017941 */ /* 0x000fea0003800000 */
.L_x_1557:
        /* <DEDUP_REMOVED lines=11> */
.L_x_1561:
[----:B------:R-:W-:Y:S01]  /*11930*/  IMAD.MOV.U32 R2, RZ, RZ, R3 ;  /* 0x000000ffff027224 */ /* 0x000fe200078e0003 */
[----:B------:R-:W-:Y:S01]  /*11940*/  PRMT R8, R8, 0x7610, R7 ;  /* 0x0000761008087816 */ /* 0x000fe20000000007 */
[----:B------:R-:W-:Y:S01]  /*11950*/  IMAD.MOV.U32 R65, RZ, RZ, R64 ;  /* 0x000000ffff417224 */ /* 0x000fe200078e0040 */
[----:B------:R-:W-:-:S07]  /*11960*/  PRMT R109, R110, 0x7632, R109 ;  /* 0x000076326e6d7816 */ /* 0x000fce000000006d */
.L_x_1562:
[----:B------:R-:W-:Y:S05]  /*11970*/  BSYNC B1 ;  /* 0x0000000000017941 */ /* 0x000fea0003800000 */
.L_x_1560:
        /* <DEDUP_REMOVED lines=11> */
.L_x_1564:
[----:B------:R-:W-:Y:S01]  /*11a30*/  IMAD.MOV.U32 R3, RZ, RZ, R2 ;  /* 0x000000ffff037224 */ /* 0x000fe200078e0002 */
[----:B------:R-:W-:Y:S01]  /*11a40*/  PRMT R7, R8, 0x7632, R7 ;  /* 0x0000763208077816 */ /* 0x000fe20000000007 */
[----:B------:R-:W-:Y:S01]  /*11a50*/  IMAD.MOV.U32 R64, RZ, RZ, R71 ;  /* 0x000000ffff407224 */ /* 0x000fe200078e0047 */
[----:B------:R-:W-:-:S07]  /*11a60*/  PRMT R110, R110, 0x5410, R110 ;  /* 0x000054106e6e7816 */ /* 0x000fce000000006e */
.L_x_1565:
[----:B------:R-:W-:Y:S05]  /*11a70*/  BSYNC B1 ;  /* 0x0000000000017941 */ /* 0x000fea0003800000 */
.L_x_1563:
        /* <DEDUP_REMOVED lines=11> */
.L_x_1567:
[----:B------:R-:W-:Y:S01]  /*11b30*/  IMAD.MOV.U32 R2, RZ, RZ, R3 ;  /* 0x000000ffff027224 */ /* 0x000fe200078e0003 */
[----:B------:R-:W-:Y:S01]  /*11b40*/  PRMT R8, R7, 0x7610, R8 ;  /* 0x0000761007087816 */ /* 0x000fe20000000008 */
[----:B------:R-:W-:Y:S01]  /*11b50*/  IMAD.MOV.U32 R71, RZ, RZ, R70 ;  /* 0x000000ffff477224 */ /* 0x000fe200078e0046 */
[----:B------:R-:W-:-:S07]  /*11b60*/  PRMT R110, R111, 0x7632, R110 ;  /* 0x000076326f6e7816 */ /* 0x000fce000000006e */
.L_x_1568:
[----:B------:R-:W-:Y:S05]  /*11b70*/  BSYNC B1 ;  /* 0x0000000000017941 */ /* 0x000fea0003800000 */
.L_x_1566:
        /* <DEDUP_REMOVED lines=11> */
.L_x_1570:
[----:B------:R-:W-:Y:S01]  /*11c30*/  IMAD.MOV.U32 R3, RZ, RZ, R2 ;  /* 0x000000ffff037224 */ /* 0x000fe200078e0002 */
[----:B------:R-:W-:Y:S01]  /*11c40*/  PRMT R7, R7, 0x5410, R8 ;  /* 0x0000541007077816 */ /* 0x000fe20000000008 */
[----:B------:R-:W-:Y:S01]  /*11c50*/  IMAD.MOV.U32 R70, RZ, RZ, R69 ;  /* 0x000000ffff467224 */ /* 0x000fe200078e0045 */
[----:B------:R-:W-:-:S07]  /*11c60*/  PRMT R111, R111, 0x5410, R111 ;  /* 0x000054106f6f7816 */ /* 0x000fce000000006f */
.L_x_1571:
[----:B------:R-:W-:Y:S05]  /*11c70*/  BSYNC B1 ;  /* 0x0000000000017941 */ /* 0x000fea0003800000 */
.L_x_1569:
        /* <DEDUP_REMOVED lines=11> */
.L_x_1573:
[----:B------:R-:W-:Y:S01]  /*11d30*/  IMAD.MOV.U32 R2, RZ, RZ, R3 ;  /* 0x000000ffff027224 */ /* 0x000fe200078e0003 */
[----:B------:R-:W-:Y:S01]  /*11d40*/  PRMT R8, R8, 0x7610, R7 ;  /* 0x0000761008087816 */ /* 0x000fe20000000007 */
[----:B------:R-:W-:Y:S01]  /*11d50*/  IMAD.MOV.U32 R69, RZ, RZ, R68 ;  /* 0x000000ffff457224 */ /* 0x000fe200078e0044 */
[----:B------:R-:W-:-:S07]  /*11d60*/  PRMT R111, R112, 0x7632, R111 ;  /* 0x00007632706f7816 */ /* 0x000fce000000006f */
.L_x_1574:
[----:B------:R-:W-:Y:S05]  /*11d70*/  BSYNC B1 ;  /* 0x0000000000017941 */ /* 0x000fea0003800000 */
.L_x_1572:
        /* <DEDUP_REMOVED lines=11> */
.L_x_1576:
[----:B------:R-:W-:Y:S01]  /*11e30*/  IMAD.MOV.U32 R3, RZ, RZ, R2 ;  /* 0x000000ffff037224 */ /* 0x000fe200078e0002 */
[----:B------:R-:W-:Y:S01]  /*11e40*/  PRMT R7, R8, 0x7632, R7 ;  /* 0x0000763208077816 */ /* 0x000fe20000000007 */
[----:B------:R-:W-:Y:S01]  /*11e50*/  IMAD.MOV.U32 R68, RZ, RZ, R75 ;  /* 0x000000ffff447224 */ /* 0x000fe200078e004b */
[----:B------:R-:W-:-:S07]  /*11e60*/  PRMT R112, R112, 0x5410, R112 ;  /* 0x0000541070707816 */ /* 0x000fce0000000070 */
.L_x_1577:
[----:B------:R-:W-:Y:S05]  /*11e70*/  BSYNC B1 ;  /* 0x0000000000017941 */ /* 0x000fea0003800000 */
.L_x_1575:
        /* <DEDUP_REMOVED lines=11> */
.L_x_1579:
[----:B------:R-:W-:Y:S01]  /*11f30*/  IMAD.MOV.U32 R2, RZ, RZ, R3 ;  /* 0x000000ffff027224 */ /* 0x000fe200078e0003 */
[----:B------:R-:W-:Y:S01]  /*11f40*/  PRMT R8, R7, 0x7610, R8 ;  /* 0x0000761007087816 */ /* 0x000fe20000000008 */
[----:B------:R-:W-:Y:S01]  /*11f50*/  IMAD.MOV.U32 R75, RZ, RZ, R74 ;  /* 0x000000ffff4b7224 */ /* 0x000fe200078e004a */
[----:B------:R-:W-:-:S07]  /*11f60*/  PRMT R112, R113, 0x7632, R112 ;  /* 0x0000763271707816 */ /* 0x000fce0000000070 */
.L_x_1580:
[----:B------:R-:W-:Y:S05]  /*11f70*/  BSYNC B1 ;  /* 0x0000000000017941 */ /* 0x000fea0003800000 */
.L_x_1578:
        /* <DEDUP_REMOVED lines=11> */
.L_x_1582:
[----:B------:R-:W-:Y:S01]  /*12030*/  IMAD.MOV.U32 R3, RZ, RZ, R2 ;  /* 0x000000ffff037224 */ /* 0x000fe200078e0002 */
[----:B------:R-:W-:Y:S01]  /*12040*/  PRMT R7, R7, 0x5410, R8 ;  /* 0x0000541007077816 */ /* 0x000fe20000000008 */
[----:B------:R-:W-:Y:S01]  /*12050*/  IMAD.MOV.U32 R74, RZ, RZ, R73 ;  /* 0x000000ffff4a7224 */ /* 0x000fe200078e0049 */
[----:B------:R-:W-:-:S07]  /*12060*/  PRMT R113, R113, 0x5410, R113 ;  /* 0x0000541071717816 */ /* 0x000fce0000000071 */
.L_x_1583:
[----:B------:R-:W-:Y:S05]  /*12070*/  BSYNC B1 ;  /* 0x0000000000017941 */ /* 0x000fea0003800000 */
.L_x_1581:
        /* <DEDUP_REMOVED lines=11> */
.L_x_1585:
[----:B------:R-:W-:Y:S01]  /*12130*/  IMAD.MOV.U32 R2, RZ, RZ, R3 ;  /* 0x000000ffff027224 */ /* 0x000fe200078e0003 */
[----:B------:R-:W-:Y:S01]  /*12140*/  PRMT R8, R8, 0x7610, R7 ;  /* 0x0000761008087816 */ /* 0x000fe20000000007 */
[----:B------:R-:W-:Y:S01]  /*12150*/  IMAD.MOV.U32 R73, RZ, RZ, R72 ;  /* 0x000000ffff497224 */ /* 0x000fe200078e0048 */
[----:B------:R-:W-:-:S07]  /*12160*/  PRMT R113, R114, 0x7632, R113 ;  /* 0x0000763272717816 */ /* 0x000fce0000000071 */
.L_x_1586:
[----:B------:R-:W-:Y:S05]  /*12170*/  BSYNC B1 ;  /* 0x0000000000017941 */ /* 0x000fea0003800000 */
.L_x_1584:
        /* <DEDUP_REMOVED lines=11> */
.L_x_1588:
[----:B------:R-:W-:Y:S01]  /*12230*/  IMAD.MOV.U32 R3, RZ, RZ, R2 ;  /* 0x000000ffff037224 */ /* 0x000fe200078e0002 */
[----:B------:R-:W-:Y:S01]  /*12240*/  PRMT R7, R8, 0x7632, R7 ;  /* 0x0000763208077816 */ /* 0x000fe20000000007 */
[----:B------:R-:W-:Y:S01]  /*12250*/  IMAD.MOV.U32 R72, RZ, RZ, R79 ;  /* 0x000000ffff487224 */ /* 0x000fe200078e004f */
[----:B------:R-:W-:-:S07]  /*12260*/  PRMT R114, R114, 0x5410, R114 ;  /* 0x0000541072727816 */ /* 0x000fce0000000072 */
.L_x_1589:
[----:B------:R-:W-:Y:S05]  /*12270*/  BSYNC B1 ;  /* 0x0000000000017941 */ /* 0x000fea0003800000 */
.L_x_1587:
        /* <DEDUP_REMOVED lines=11> */
.L_x_1591:
[----:B------:R-:W-:Y:S01]  /*12330*/  IMAD.MOV.U32 R2, RZ, RZ, R3 ;  /* 0x000000ffff027224 */ /* 0x000fe200078e0003 */
[----:B------:R-:W-:Y:S01]  /*12340*/  PRMT R8, R7, 0x7610, R8 ;  /* 0x0000761007087816 */ /* 0x000fe20000000008 */
[----:B------:R-:W-:Y:S01]  /*12350*/  IMAD.MOV.U32 R79, RZ, RZ, R78 ;  /* 0x000000ffff4f7224 */ /* 0x000fe200078e004e */
[----:B------:R-:W-:-:S07]  /*12360*/  PRMT R114, R115, 0x7632, R114 ;  /* 0x0000763273727816 */ /* 0x000fce0000000072 */
.L_x_1592:
[----:B------:R-:W-:Y:S05]  /*12370*/  BSYNC B1 ;  /* 0x0000000000017941 */ /* 0x000fea0003800000 */
.L_x_1590:
        /* <DEDUP_REMOVED lines=11> */
.L_x_1594:
[----:B------:R-:W-:Y:S01]  /*12430*/  IMAD.MOV.U32 R3, RZ, RZ, R2 ;  /* 0x000000ffff037224 */ /* 0x000fe200078e0002 */
[----:B------:R-:W-:Y:S01]  /*12440*/  PRMT R7, R7, 0x5410, R8 ;  /* 0x0000541007077816 */ /* 0x000fe20000000008 */
[----:B------:R-:W-:Y:S01]  /*12450*/  IMAD.MOV.U32 R78, RZ, RZ, R77 ;  /* 0x000000ffff4e7224 */ /* 0x000fe200078e004d */
[----:B------:R-:W-:-:S07]  /*12460*/  PRMT R115, R115, 0x5410, R115 ;  /* 0x0000541073737816 */ /* 0x000fce0000000073 */
.L_x_1595:
[----:B------:R-:W-:Y:S05]  /*12470*/  BSYNC B1 ;  /* 0x0000000000017941 */ /* 0x000fea0003800000 */
.L_x_1593:
        /* <DEDUP_REMOVED lines=11> */
.L_x_1597:
[----:B------:R-:W-:Y:S01]  /*12530*/  IMAD.MOV.U32 R2, RZ, RZ, R3 ;  /* 0x000000ffff027224 */ /* 0x000fe200078e0003 */
[----:B------:R-:W-:Y:S01]  /*12540*/  PRMT R8, R8, 0x7610, R7 ;  /* 0x0000761008087816 */ /* 0x000fe20000000007 */
[----:B------:R-:W-:Y:S01]  /*12550*/  IMAD.MOV.U32 R77, RZ, RZ, R76 ;  /* 0x000000ffff4d7224 */ /* 0x000fe200078e004c */
[----:B------:R-:W-:-:S07]  /*12560*/  PRMT R115, R116, 0x7632, R115 ;  /* 0x0000763274737816 */ /* 0x000fce0000000073 */
.L_x_1598:
[----:B------:R-:W-:Y:S05]  /*12570*/  BSYNC B1 ;  /* 0x0000000000017941 */ /* 0x000fea0003800000 */
.L_x_1596:
        /* <DEDUP_REMOVED lines=11> */
.L_x_1600:
[----:B------:R-:W-:Y:S01]  /*12630*/  IMAD.MOV.U32 R3, RZ, RZ, R2 ;  /* 0x000000ffff037224 */ /* 0x000fe200078e0002 */
[----:B------:R-:W-:Y:S01]  /*12640*/  PRMT R7, R8, 0x7632, R7 ;  /* 0x0000763208077816 */ /* 0x000fe20000000007 */
[----:B------:R-:W-:Y:S01]  /*12650*/  IMAD.MOV.U32 R76, RZ, RZ, R83 ;  /* 0x000000ffff4c7224 */ /* 0x000fe200078e0053 */
[----:B------:R-:W-:-:S07]  /*12660*/  PRMT R116, R116, 0x5410, R116 ;  /* 0x0000541074747816 */ /* 0x000fce0000000074 */
.L_x_1601:
[----:B------:R-:W-:Y:S05]  /*12670*/  BSYNC B1 ;  /* 0x0000000000017941 */ /* 0x000fea0003800000 */
.L_x_1599:
        /* <DEDUP_REMOVED lines=11> */
.L_x_1603:
[----:B------:R-:W-:Y:S01]  /*12730*/  IMAD.MOV.U32 R2, RZ, RZ, R3 ;  /* 0x000000ffff027224 */ /* 0x000fe200078e0003 */
[----:B------:R-:W-:Y:S01]  /*12740*/  PRMT R8, R7, 0x7610, R8 ;  /* 0x0000761007087816 */ /* 0x000fe20000000008 */
[----:B------:R-:W-:Y:S01]  /*12750*/  IMAD.MOV.U32 R83, RZ, RZ, R82 ;  /* 0x000000ffff537224 */ /* 0x000fe200078e0052 */
[----:B------:R-:W-:-:S07]  /*12760*/  PRMT R116, R117, 0x7632, R116 ;  /* 0x0000763275747816 */ /* 0x000fce0000000074 */
.L_x_1604:
[----:B------:R-:W-:Y:S05]  /*12770*/  BSYNC B1 ;  /* 0x0000000000017941 */ /* 0x000fea0003800000 */
.L_x_1602:
        /* <DEDUP_REMOVED lines=11> */
.L_x_1606:
[----:B------:R-:W-:Y:S01]  /*12830*/  IMAD.MOV.U32 R3, RZ, RZ, R2 ;  /* 0x000000ffff037224 */ /* 0x000fe200078e0002 */
[----:B------:R-:W-:Y:S01]  /*12840*/  PRMT R7, R7, 0x5410, R8 ;  /* 0x0000541007077816 */ /* 0x000fe20000000008 */
[----:B------:R-:W-:Y:S01]  /*12850*/  IMAD.MOV.U32 R82, RZ, RZ, R81 ;  /* 0x000000ffff527224 */ /* 0x000fe200078e0051 */
[----:B------:R-:W-:-:S07]  /*12860*/  PRMT R117, R117, 0x5410, R117 ;  /* 0x0000541075757816 */ /* 0x000fce0000000075 */
.L_x_1607:
[----:B------:R-:W-:Y:S05]  /*12870*/  BSYNC B1 ;  /* 0x0000000000017941 */ /* 0x000fea0003800000 */
.L_x_1605:
        /* <DEDUP_REMOVED lines=11> */
.L_x_1609:
[----:B------:R-:W-:Y:S01]  /*12930*/  IMAD.MOV.U32 R2, RZ, RZ, R3 ;  /* 0x000000ffff027224 */ /* 0x000fe200078e0003 */
[----:B------:R-:W-:Y:S01]  /*12940*/  PRMT R8, R8, 0x7610, R7 ;  /* 0x0000761008087816 */ /* 0x000fe20000000007 */
[----:B------:R-:W-:Y:S01]  /*12950*/  IMAD.MOV.U32 R81, RZ, RZ, R80 ;  /* 0x000000ffff517224 */ /* 0x000fe200078e0050 */
[----:B------:R-:W-:-:S07]  /*12960*/  PRMT R117, R118, 0x7632, R117 ;  /* 0x0000763276757816 */ /* 0x000fce0000000075 */
.L_x_1610:
[----:B------:R-:W-:Y:S05]  /*12970*/  BSYNC B1 ;  /* 0x0000000000017941 */ /* 0x000fea0003800000 */
.L_x_1608:
        /* <DEDUP_REMOVED lines=11> */
.L_x_1612:
[----:B------:R-:W-:Y:S01]  /*12a30*/  IMAD.MOV.U32 R7, RZ, RZ, R2 ;  /* 0x000000ffff077224 */ /* 0x000fe200078e0002 */
[----:B------:R-:W-:Y:S01]  /*12a40*/  PRMT R8, R8, 0x7632, R8 ;  /* 0x0000763208087816 */ /* 0x000fe20000000008 */
[----:B------:R-:W-:Y:S01]  /*12a50*/  IMAD.MOV.U32 R80, RZ, RZ, R19 ;  /* 0x000000ffff507224 */ /* 0x000fe200078e0013 */
[----:B------:R-:W-:-:S07]  /*12a60*/  PRMT R118, R118, 0x5410, R118 ;  /* 0x0000541076767816 */ /* 0x000fce0000000076 */
.L_x_1613:
[----:B------:R-:W-:Y:S05]  /*12a70*/  BSYNC B1 ;  /* 0x0000000000017941 */ /* 0x000fea0003800000 */
.L_x_1611:
        /* <DEDUP_REMOVED lines=11> */
.L_x_1615:
[----:B------:R-:W-:Y:S01]  /*12b30*/  IMAD.MOV.U32 R3, RZ, RZ, R7 ;  /* 0x000000ffff037224 */ /* 0x000fe200078e0007 */
[----:B------:R-:W-:Y:S01]  /*12b40*/  PRMT R9, R8, 0x7610, R9 ;  /* 0x0000761008097816 */ /* 0x000fe20000000009 */
[----:B------:R-:W-:Y:S01]  /*12b50*/  IMAD.MOV.U32 R19, RZ, RZ, R18 ;  /* 0x000000ffff137224 */ /* 0x000fe200078e0012 */
[----:B------:R-:W-:-:S07]  /*12b60*/  PRMT R118, R21, 0x7632, R118 ;  /* 0x0000763215767816 */ /* 0x000fce0000000076 */
.L_x_1616:
[----:B------:R-:W-:Y:S05]  /*12b70*/  BSYNC B1 ;  /* 0x0000000000017941 */ /* 0x000fea0003800000 */
.L_x_1614:
        /* <DEDUP_REMOVED lines=11> */
.L_x_1618:
[----:B------:R-:W-:Y:S01]  /*12c30*/  IMAD.MOV.U32 R18, RZ, RZ, R14 ;  /* 0x000000ffff127224 */ /* 0x000fe200078e000e */
[C---:B------:R-:W-:Y:S01]  /*12c40*/  PRMT R21, R9.reuse, 0x5410, R21 ;  /* 0x0000541009157816 */ /* 0x040fe20000000015 */
[----:B------:R-:W-:Y:S01]  /*12c50*/  IMAD.MOV.U32 R2, RZ, RZ, R3 ;  /* 0x000000ffff027224 */ /* 0x000fe200078e0003 */
[----:B------:R-:W-:Y:S01]  /*12c60*/  PRMT R7, R9, 0x7610, R7 ;  /* 0x0000761009077816 */ /* 0x000fe20000000007 */
[----:B------:R-:W-:-:S07]  /*12c70*/  IMAD.MOV.U32 R14, RZ, RZ, R3 ;  /* 0x000000ffff0e7224 */ /* 0x000fce00078e0003 */
.L_x_1619:
[----:B------:R-:W-:Y:S05]  /*12c80*/  BSYNC B1 ;  /* 0x0000000000017941 */ /* 0x000fea0003800000 */
.L_x_1617:
[----:B------:R-:W-:Y:S02]  /*12c90*/  VIADD R5, R5, 0x4 ;  /* 0x0000000405057836 */ /* 0x000fe40000000000 */
[----:B------:R-:W-:Y:S01]  /*12ca0*/  VIADD R4, R4, 0x2 ;  /* 0x0000000204047836 */ /* 0x000fe20000000000 */
[----:B------:R-:W-:Y:S06]  /*12cb0*/  @P1 BRA `(.L_x_1620) ;  /* 0xffffffc0000c1947 */ /* 0x000fec000383ffff */
[----:B------:R-:W-:Y:S01]  /*12cc0*/  PRMT R21, R7, 0x7610, R21 ;  /* 0x0000761007157816 */ /* 0x000fe20000000015 */
[----:B------:R-:W-:-:S07]  /*12cd0*/  IMAD.MOV.U32 R14, RZ, RZ, R2 ;  /* 0x000000ffff0e7224 */ /* 0x000fce00078e0002 */
.L_x_1430:
[----:B------:R-:W-:Y:S05]  /*12ce0*/  BSYNC B0 ;  /* 0x0000000000007941 */ /* 0x000fea0003800000 */
.L_x_1429:
        /* <DEDUP_REMOVED lines=154> */
.L_x_1812:
        /* <DEDUP_REMOVED lines=20> */
.L_x_1624:
[----:B------:R-:W-:Y:S01]  /*137d0*/  IMAD.MOV.U32 R3, RZ, RZ, R20 ;  /* 0x000000ffff037224 */ /* 0x000fe200078e0014 */
[----:B------:R-:W-:Y:S01]  /*137e0*/  PRMT R6, R6, 0x7610, R93 ;  /* 0x0000761006067816 */ /* 0x000fe2000000005d */
[----:B------:R-:W-:Y:S01]  /*137f0*/  IMAD.MOV.U32 R20, RZ, RZ, R27 ;  /* 0x000000ffff147224 */ /* 0x000fe200078e001b */
[----:B------:R-:W-:-:S07]  /*13800*/  PRMT R93, R93, 0x5410, R84 ;  /* 0x000054105d5d7816 */ /* 0x000fce0000000054 */
.L_x_1625:
[----:B------:R-:W-:Y:S05]  /*13810*/  BSYNC B1 ;  /* 0x0000000000017941 */ /* 0x000fea0003800000 */
.L_x_1623:
        /* <DEDUP_REMOVED lines=11> */
.L_x_1627:
[----:B------:R-:W-:Y:S01]  /*138d0*/  IMAD.MOV.U32 R2, RZ, RZ, R3 ;  /* 0x000000ffff027224 */ /* 0x000fe200078e0003 */
[----:B------:R-:W-:Y:S01]  /*138e0*/  PRMT R7, R7, 0x7610, R6 ;  /* 0x0000761007077816 */ /* 0x000fe20000000006 */
[----:B------:R-:W-:Y:S01]  /*138f0*/  IMAD.MOV.U32 R27, RZ, RZ, R26 ;  /* 0x000000ffff1b7224 */ /* 0x000fe200078e001a */
[----:B------:R-:W-:-:S07]  /*13900*/  PRMT R84, R92, 0x7632, R84 ;  /* 0x000076325c547816 */ /* 0x000fce0000000054 */
.L_x_1628:
[----:B------:R-:W-:Y:S05]  /*13910*/  BSYNC B1 ;  /* 0x0000000000017941 */ /* 0x000fea0003800000 */
.L_x_1626:
        /* <DEDUP_REMOVED lines=11> */
.L_x_1630:
[----:B------:R-:W-:Y:S01]  /*139d0*/  IMAD.MOV.U32 R3, RZ, RZ, R2 ;  /* 0x000000ffff037224 */ /* 0x000fe200078e0002 */
[----:B------:R-:W-:Y:S01]  /*139e0*/  PRMT R6, R6, 0x7610, R7 ;  /* 0x0000761006067816 */ /* 0x000fe20000000007 */
[----:B------:R-:W-:Y:S01]  /*139f0*/  IMAD.MOV.U32 R26, RZ, RZ, R25 ;  /* 0x000000ffff1a7224 */ /* 0x000fe200078e0019 */
[----:B------:R-:W-:-:S07]  /*13a00*/  PRMT R92, R92, 0x5410, R0 ;  /* 0x000054105c5c7816 */ /* 0x000fce0000000000 */
.L_x_1631:
[----:B------:R-:W-:Y:S05]  /*13a10*/  BSYNC B1 ;  /* 0x0000000000017941 */ /* 0x000fea0003800000 */
.L_x_1629:
        /* <DEDUP_REMOVED lines=11> */
.L_x_1633:
[----:B------:R-:W-:Y:S01]  /*13ad0*/  IMAD.MOV.U32 R2, RZ, RZ, R3 ;  /* 0x000000ffff027224 */ /* 0x000fe200078e0003 */
[----:B------:R-:W-:Y:S01]  /*13ae0*/  PRMT R7, R7, 0x7610, R6 ;  /* 0x0000761007077816 */ /* 0x000fe20000000006 */
[----:B------:R-:W-:Y:S01]  /*13af0*/  IMAD.MOV.U32 R25, RZ, RZ, R24 ;  /* 0x000000ffff197224 */ /* 0x000fe200078e0018 */
[----:B------:R-:W-:-:S07]  /*13b00*/  PRMT R0, R0, 0x7632, R0 ;  /* 0x0000763200007816 */ /* 0x000fce0000000000 */
.L_x_1634:
[----:B------:R-:W-:Y:S05]  /*13b10*/  BSYNC B1 ;  /* 0x0000000000017941 */ /* 0x000fea0003800000 */
.L_x_1632:
        /* <DEDUP_REMOVED lines=11> */
.L_x_1636:
[----:B------:R-:W-:Y:S01]  /*13bd0*/  IMAD.MOV.U32 R3, RZ, RZ, R2 ;  /* 0x000000ffff037224 */ /* 0x000fe200078e0002 */
[----:B------:R-:W-:Y:S01]  /*13be0*/  PRMT R6, R7, 0x7632, R6 ;  /* 0x0000763207067816 */ /* 0x000fe20000000006 */
[----:B------:R-:W-:Y:S01]  /*13bf0*/  IMAD.MOV.U32 R24, RZ, RZ, R31 ;  /* 0x000000ffff187224 */ /* 0x000fe200078e001f */
[----:B------:R-:W-:-:S07]  /*13c00*/  PRMT R0, R0, 0x7610, R84 ;  /* 0x0000761000007816 */ /* 0x000fce0000000054 */
.L_x_1637:
[----:B------:R-:W-:Y:S05]  /*13c10*/  BSYNC B1 ;  /* 0x0000000000017941 */ /* 0x000fea0003800000 */
.L_x_1635:
        /* <DEDUP_REMOVED lines=11> */
.L_x_1639:
[----:B------:R-:W-:Y:S01]  /*13cd0*/  IMAD.MOV.U32 R2, RZ, RZ, R3 ;  /* 0x000000ffff027224 */ /* 0x000fe200078e0003 */
[----:B------:R-:W-:Y:S01]  /*13ce0*/  PRMT R7, R6, 0x7610, R7 ;  /* 0x0000761006077816 */ /* 0x000fe20000000007 */
[----:B------:R-:W-:Y:S01]  /*13cf0*/  IMAD.MOV.U32 R31, RZ, RZ, R30 ;  /* 0x000000ffff1f7224 */ /* 0x000fe200078e001e */
[----:B------:R-:W-:-:S07]  /*13d00*/  PRMT R84, R84, 0x7610, R85 ;  /* 0x0000761054547816 */ /* 0x000fce0000000055 */
.L_x_1640:
[----:B------:R-:W-:Y:S05]  /*13d10*/  BSYNC B1 ;  /* 0x0000000000017941 */ /* 0x000fea0003800000 */
.L_x_1638:
        /* <DEDUP_REMOVED lines=11> */
.L_x_1642:
[----:B------:R-:W-:Y:S01]  /*13dd0*/  IMAD.MOV.U32 R3, RZ, RZ, R2 ;  /* 0x000000ffff037224 */ /* 0x000fe200078e0002 */
[----:B------:R-:W-:Y:S01]  /*13de0*/  PRMT R6, R6, 0x5410, R7 ;  /* 0x0000541006067816 */ /* 0x000fe20000000007 */
[----:B------:R-:W-:Y:S01]  /*13df0*/  IMAD.MOV.U32 R30, RZ, RZ, R29 ;  /* 0x000000ffff1e7224 */ /* 0x000fe200078e001d */
[----:B------:R-:W-:-:S07]  /*13e00*/  PRMT R85, R85, 0x5410, R85 ;  /* 0x0000541055557816 */ /* 0x000fce0000000055 */
.L_x_1643:
[----:B------:R-:W-:Y:S05]  /*13e10*/  BSYNC B1 ;  /* 0x0000000000017941 */ /* 0x000fea0003800000 */
.L_x_1641:
        /* <DEDUP_REMOVED lines=11> */
.L_x_1645:
[----:B------:R-:W-:Y:S01]  /*13ed0*/  IMAD.MOV.U32 R2, RZ, RZ, R3 ;  /* 0x000000ffff027224 */ /* 0x000fe200078e0003 */
[----:B------:R-:W-:Y:S01]  /*13ee0*/  PRMT R7, R7, 0x7610, R6 ;  /* 0x0000761007077816 */ /* 0x000fe20000000006 */
[----:B------:R-:W-:Y:S01]  /*13ef0*/  IMAD.MOV.U32 R29, RZ, RZ, R28 ;  /* 0x000000ffff1d7224 */ /* 0x000fe200078e001c */
[----:B------:R-:W-:-:S07]  /*13f00*/  PRMT R85, R86, 0x7632, R85 ;  /* 0x0000763256557816 */ /* 0x000fce0000000055 */
.L_x_1646:
[----:B------:R-:W-:Y:S05]  /*13f10*/  BSYNC B1 ;  /* 0x0000000000017941 */ /* 0x000fea0003800000 */
.L_x_1644:
        /* <DEDUP_REMOVED lines=11> */
.L_x_1648:
[----:B------:R-:W-:Y:S01]  /*13fd0*/  IMAD.MOV.U32 R3, RZ, RZ, R2 ;  /* 0x000000ffff037224 */ /* 0x000fe200078e0002 */
[----:B------:R-:W-:Y:S01]  /*13fe0*/  PRMT R6, R7, 0x7632, R6 ;  /* 0x0000763207067816 */ /* 0x000fe20000000006 */
[----:B------:R-:W-:Y:S01]  /*13ff0*/  IMAD.MOV.U32 R28, RZ, RZ, R35 ;  /* 0x000000ffff1c7224 */ /* 0x000fe200078e0023 */
[----:B------:R-:W-:-:S07]  /*14000*/  PRMT R86, R86, 0x5410, R86 ;  /* 0x0000541056567816 */ /* 0x000fce0000000056 */
.L_x_1649:
[----:B------:R-:W-:Y:S05]  /*14010*/  BSYNC B1 ;  /* 0x0000000000017941 */ /* 0x000fea0003800000 */
.L_x_1647:
        /* <DEDUP_REMOVED lines=11> */
.L_x_1651:
[----:B------:R-:W-:Y:S01]  /*140d0*/  IMAD.MOV.U32 R2, RZ, RZ, R3 ;  /* 0x000000ffff027224 */ /* 0x000fe200078e0003 */
[----:B------:R-:W-:Y:S01]  /*140e0*/  PRMT R7, R6, 0x7610, R7 ;  /* 0x0000761006077816 */ /* 0x000fe20000000007 */
[----:B------:R-:W-:Y:S01]  /*140f0*/  IMAD.MOV.U32 R35, RZ, RZ, R34 ;  /* 0x000000ffff237224 */ /* 0x000fe200078e0022 */
[----:B------:R-:W-:-:S07]  /*14100*/  PRMT R86, R87, 0x7632, R86 ;  /* 0x0000763257567816 */ /* 0x000fce0000000056 */
.L_x_1652:
[----:B------:R-:W-:Y:S05]  /*14110*/  BSYNC B1 ;  /* 0x0000000000017941 */ /* 0x000fea0003800000 */
.L_x_1650:
        /* <DEDUP_REMOVED lines=11> */
.L_x_1654:
[----:B------:R-:W-:Y:S01]  /*141d0*/  IMAD.MOV.U32 R3, RZ, RZ, R2 ;  /* 0x000000ffff037224 */ /* 0x000fe200078e0002 */
[----:B------:R-:W-:Y:S01]  /*141e0*/  PRMT R6, R6, 0x5410, R7 ;  /* 0x0000541006067816 */ /* 0x000fe20000000007 */
[----:B------:R-:W-:Y:S01]  /*141f0*/  IMAD.MOV.U32 R34, RZ, RZ, R33 ;  /* 0x000000ffff227224 */ /* 0x000fe200078e0021 */
[----:B------:R-:W-:-:S07]  /*14200*/  PRMT R87, R87, 0x5410, R87 ;  /* 0x0000541057577816 */ /* 0x000fce0000000057 */
.L_x_1655:
[----:B------:R-:W-:Y:S05]  /*14210*/  BSYNC B1 ;  /* 0x0000000000017941 */ /* 0x000fea0003800000 */
.L_x_1653:
        /* <DEDUP_REMOVED lines=11> */
.L_x_1657:
[----:B------:R-:W-:Y:S01]  /*142d0*/  IMAD.MOV.U32 R2, RZ, RZ, R3 ;  /* 0x000000ffff027224 */ /* 0x000fe200078e0003 */
[----:B------:R-:W-:Y:S01]  /*142e0*/  PRMT R7, R7, 0x7610, R6 ;  /* 0x0000761007077816 */ /* 0x000fe20000000006 */
[----:B------:R-:W-:Y:S01]  /*142f0*/  IMAD.MOV.U32 R33, RZ, RZ, R32 ;  /* 0x000000ffff217224 */ /* 0x000fe200078e0020 */
[----:B------:R-:W-:-:S07]  /*14300*/  PRMT R87, R88, 0x7632, R87 ;  /* 0x0000763258577816 */ /* 0x000fce0000000057 */
.L_x_1658:
[----:B------:R-:W-:Y:S05]  /*14310*/  BSYNC B1 ;  /* 0x0000000000017941 */ /* 0x000fea0003800000 */
.L_x_1656:
        /* <DEDUP_REMOVED lines=11> */
.L_x_1660:
[----:B------:R-:W-:Y:S01]  /*143d0*/  IMAD.MOV.U32 R3, RZ, RZ, R2 ;  /* 0x000000ffff037224 */ /* 0x000fe200078e0002 */
[----:B------:R-:W-:Y:S01]  /*143e0*/  PRMT R6, R7, 0x7632, R6 ;  /* 0x0000763207067816 */ /* 0x000fe20000000006 */
[----:B------:R-:W-:Y:S01]  /*143f0*/  IMAD.MOV.U32 R32, RZ, RZ, R39 ;  /* 0x000000ffff207224 */ /* 0x000fe200078e0027 */
[----:B------:R-:W-:-:S07]  /*14400*/  PRMT R88, R88, 0x5410, R88 ;  /* 0x0000541058587816 */ /* 0x000fce0000000058 */
.L_x_1661:
[----:B------:R-:W-:Y:S05]  /*14410*/  BSYNC B1 ;  /* 0x0000000000017941 */ /* 0x000fea0003800000 */
.L_x_1659:
        /* <DEDUP_REMOVED lines=11> */
.L_x_1663:
[----:B------:R-:W-:Y:S01]  /*144d0*/  IMAD.MOV.U32 R2, RZ, RZ, R3 ;  /* 0x000000ffff027224 */ /* 0x000fe200078e0003 */
[----:B------:R-:W-:Y:S01]  /*144e0*/  PRMT R7, R6, 0x7610, R7 ;  /* 0x0000761006077816 */ /* 0x000fe20000000007 */
[----:B------:R-:W-:Y:S01]  /*144f0*/  IMAD.MOV.U32 R39, RZ, RZ, R38 ;  /* 0x000000ffff277224 */ /* 0x000fe200078e0026 */
[----:B------:R-:W-:-:S07]  /*14500*/  PRMT R88, R89, 0x7632, R88 ;  /* 0x0000763259587816 */ /* 0x000fce0000000058 */
.L_x_1664:
[----:B------:R-:W-:Y:S05]  /*14510*/  BSYNC B1 ;  /* 0x0000000000017941 */ /* 0x000fea0003800000 */
.L_x_1662:
        /* <DEDUP_REMOVED lines=11> */
.L_x_1666:
[----:B------:R-:W-:Y:S01]  /*145d0*/  IMAD.MOV.U32 R3, RZ, RZ, R2 ;  /* 0x000000ffff037224 */ /* 0x000fe200078e0002 */
[----:B------:R-:W-:Y:S01]  /*145e0*/  PRMT R6, R6, 0x5410, R7 ;  /* 0x0000541006067816 */ /* 0x000fe20000000007 */
[----:B------:R-:W-:Y:S01]  /*145f0*/  IMAD.MOV.U32 R38, RZ, RZ, R37 ;  /* 0x000000ffff267224 */ /* 0x000fe200078e0025 */
[----:B------:R-:W-:-:S07]  /*14600*/  PRMT R89, R89, 0x5410, R89 ;  /* 0x0000541059597816 */ /* 0x000fce0000000059 */
.L_x_1667:
[----:B------:R-:W-:Y:S05]  /*14610*/  BSYNC B1 ;  /* 0x0000000000017941 */ /* 0x000fea0003800000 */
.L_x_1665:
        /* <DEDUP_REMOVED lines=11> */
.L_x_1669:
[----:B------:R-:W-:Y:S01]  /*146d0*/  IMAD.MOV.U32 R2, RZ, RZ, R3 ;  /* 0x000000ffff027224 */ /* 0x000fe200078e0003 */
[----:B------:R-:W-:Y:S01]  /*146e0*/  PRMT R7, R7, 0x7610, R6 ;  /* 0x0000761007077816 */ /* 0x000fe20000000006 */
[----:B------:R-:W-:Y:S01]  /*146f0*/  IMAD.MOV.U32 R37, RZ, RZ, R36 ;  /* 0x000000ffff257224 */ /* 0x000fe200078e0024 */
[----:B------:R-:W-:-:S07]  /*14700*/  PRMT R89, R90, 0x7632, R89 ;  /* 0x000076325a597816 */ /* 0x000fce0000000059 */
.L_x_1670:
[----:B------:R-:W-:Y:S05]  /*14710*/  BSYNC B1 ;  /* 0x0000000000017941 */ /* 0x000fea0003800000 */
.L_x_1668:
        /* <DEDUP_REMOVED lines=11> */
.L_x_1672:
[----:B------:R-:W-:Y:S01]  /*147d0*/  IMAD.MOV.U32 R3, RZ, RZ, R2 ;  /* 0x000000ffff037224 */ /* 0x000fe200078e0002 */
[----:B------:R-:W-:Y:S01]  /*147e0*/  PRMT R6, R7, 0x7632, R6 ;  /* 0x0000763207067816 */ /* 0x000fe20000000006 */
[----:B------:R-:W-:Y:S01]  /*147f0*/  IMAD.MOV.U32 R36, RZ, RZ, R43 ;  /* 0x000000ffff247224 */ /* 0x000fe200078e002b */
[----:B------:R-:W-:-:S07]  /*14800*/  PRMT R90, R90, 0x5410, R90 ;  /* 0x000054105a5a7816 */ /* 0x000fce000000005a */
.L_x_1673:
[----:B------:R-:W-:Y:S05]  /*14810*/  BSYNC B1 ;  /* 0x0000000000017941 */ /* 0x000fea0003800000 */
.L_x_1671:
        /* <DEDUP_REMOVED lines=11> */
.L_x_1675:
[----:B------:R-:W-:Y:S01]  /*148d0*/  IMAD.MOV.U32 R2, RZ, RZ, R3 ;  /* 0x000000ffff027224 */ /* 0x000fe200078e0003 */
[----:B------:R-:W-:Y:S01]  /*148e0*/  PRMT R7, R6, 0x7610, R7 ;  /* 0x0000761006077816 */ /* 0x000fe20000000007 */
[----:B------:R-:W-:Y:S01]  /*148f0*/  IMAD.MOV.U32 R43, RZ, RZ, R42 ;  /* 0x000000ffff2b7224 */ /* 0x000fe200078e002a */
[----:B------:R-:W-:-:S07]  /*14900*/  PRMT R90, R91, 0x7632, R90 ;  /* 0x000076325b5a7816 */ /* 0x000fce000000005a */
.L_x_1676:
[----:B------:R-:W-:Y:S05]  /*14910*/  BSYNC B1 ;  /* 0x0000000000017941 */ /* 0x000fea0003800000 */
.L_x_1674:
        /* <DEDUP_REMOVED lines=11> */
.L_x_1678:
[----:B------:R-:W-:Y:S01]  /*149d0*/  IMAD.MOV.U32 R3, RZ, RZ, R2 ;  /* 0x000000ffff037224 */ /* 0x000fe200078e0002 */
[----:B------:R-:W-:Y:S01]  /*149e0*/  PRMT R6, R6, 0x5410, R7 ;  /* 0x0000541006067816 */ /* 0x000fe20000000007 */
[----:B------:R-:W-:Y:S01]  /*149f0*/  IMAD.MOV.U32 R42, RZ, RZ, R41 ;  /* 0x000000ffff2a7224 */ /* 0x000fe200078e0029 */
[----:B------:R-:W-:-:S07]  /*14a00*/  PRMT R91, R91, 0x5410, R91 ;  /* 0x000054105b5b7816 */ /* 0x000fce000000005b */
.L_x_1679:
[----:B------:R-:W-:Y:S05]  /*14a10*/  BSYNC B1 ;  /* 0x0000000000017941 */ /* 0x000fea0003800000 */
.L_x_1677:
        /* <DEDUP_REMOVED lines=11> */
.L_x_1681:
[----:B------:R-:W-:Y:S01]  /*14ad0*/  IMAD.MOV.U32 R2, RZ, RZ, R3 ;  /* 0x000000ffff027224 */ /* 0x000fe200078e0003 */
[----:B------:R-:W-:Y:S01]  /*14ae0*/  PRMT R7, R7, 0x7610, R6 ;  /* 0x0000761007077816 */ /* 0x000fe20000000006 */
[----:B------:R-:W-:Y:S01]  /*14af0*/  IMAD.MOV.U32 R41, RZ, RZ, R40 ;  /* 0x000000ffff297224 */ /* 0x000fe200078e0028 */
[----:B------:R-:W-:-:S07]  /*14b00*/  PRMT R91, R98, 0x7632, R91 ;  /* 0x00007632625b7816 */ /* 0x000fce000000005b */
.L_x_1682:
[----:B------:R-:W-:Y:S05]  /*14b10*/  BSYNC B1 ;  /* 0x0000000000017941 */ /* 0x000fea0003800000 */
.L_x_1680:
        /* <DEDUP_REMOVED lines=11> */
.L_x_1684:
[----:B------:R-:W-:Y:S01]  /*14bd0*/  IMAD.MOV.U32 R3, RZ, RZ, R2 ;  /* 0x000000ffff037224 */ /* 0x000fe200078e0002 */
[----:B------:R-:W-:Y:S01]  /*14be0*/  PRMT R6, R7, 0x7632, R6 ;  /* 0x0000763207067816 */ /* 0x000fe20000000006 */
[----:B------:R-:W-:Y:S01]  /*14bf0*/  IMAD.MOV.U32 R40, RZ, RZ, R47 ;  /* 0x000000ffff287224 */ /* 0x000fe200078e002f */
[----:B------:R-:W-:-:S07]  /*14c00*/  PRMT R98, R98, 0x5410, R98 ;  /* 0x0000541062627816 */ /* 0x000fce0000000062 */
.L_x_1685:
[----:B------:R-:W-:Y:S05]  /*14c10*/  BSYNC B1 ;  /* 0x0000000000017941 */ /* 0x000fea0003800000 */
.L_x_1683:
        /* <DEDUP_REMOVED lines=11> */
.L_x_1687:
[----:B------:R-:W-:Y:S01]  /*14cd0*/  IMAD.MOV.U32 R2, RZ, RZ, R3 ;  /* 0x000000ffff027224 */ /* 0x000fe200078e0003 */
[----:B------:R-:W-:Y:S01]  /*14ce0*/  PRMT R7, R6, 0x7610, R7 ;  /* 0x0000761006077816 */ /* 0x000fe20000000007 */
[----:B------:R-:W-:Y:S01]  /*14cf0*/  IMAD.MOV.U32 R47, RZ, RZ, R46 ;  /* 0x000000ffff2f7224 */ /* 0x000fe200078e002e */
[----:B------:R-:W-:-:S07]  /*14d00*/  PRMT R98, R99, 0x7632, R98 ;  /* 0x0000763263627816 */ /* 0x000fce0000000062 */
.L_x_1688:
[----:B------:R-:W-:Y:S05]  /*14d10*/  BSYNC B1 ;  /* 0x0000000000017941 */ /* 0x000fea0003800000 */
.L_x_1686:
        /* <DEDUP_REMOVED lines=11> */
.L_x_1690:
[----:B------:R-:W-:Y:S01]  /*14dd0*/  IMAD.MOV.U32 R3, RZ, RZ, R2 ;  /* 0x000000ffff037224 */ /* 0x000fe200078e0002 */
[----:B------:R-:W-:Y:S01]  /*14de0*/  PRMT R6, R6, 0x5410, R7 ;  /* 0x0000541006067816 */ /* 0x000fe20000000007 */
[----:B------:R-:W-:Y:S01]  /*14df0*/  IMAD.MOV.U32 R46, RZ, RZ, R45 ;  /* 0x000000ffff2e7224 */ /* 0x000fe200078e002d */
[----:B------:R-:W-:-:S07]  /*14e00*/  PRMT R99, R99, 0x5410, R99 ;  /* 0x0000541063637816 */ /* 0x000fce0000000063 */
.L_x_1691:
[----:B------:R-:W-:Y:S05]  /*14e10*/  BSYNC B1 ;  /* 0x0000000000017941 */ /* 0x000fea0003800000 */
.L_x_1689:
        /* <DEDUP_REMOVED lines=11> */
.L_x_1693:
[----:B------:R-:W-:Y:S01]  /*14ed0*/  IMAD.MOV.U32 R2, RZ, RZ, R3 ;  /* 0x000000ffff027224 */ /* 0x000fe200078e0003 */
[----:B------:R-:W-:Y:S01]  /*14ee0*/  PRMT R7, R7, 0x7610, R6 ;  /* 0x0000761007077816 */ /* 0x000fe20000000006 */
[----:B------:R-:W-:Y:S01]  /*14ef0*/  IMAD.MOV.U32 R45, RZ, RZ, R44 ;  /* 0x000000ffff2d7224 */ /* 0x000fe200078e002c */
[----:B------:R-:W-:-:S07]  /*14f00*/  PRMT R99, R100, 0x7632, R99 ;  /* 0x0000763264637816 */ /* 0x000fce0000000063 */
.L_x_1694:
[----:B------:R-:W-:Y:S05]  /*14f10*/  BSYNC B1 ;  /* 0x0000000000017941 */ /* 0x000fea0003800000 */
.L_x_1692:
        /* <DEDUP_REMOVED lines=11> */
.L_x_1696:
[----:B------:R-:W-:Y:S01]  /*14fd0*/  IMAD.MOV.U32 R3, RZ, RZ, R2 ;  /* 0x000000ffff037224 */ /* 0x000fe200078e0002 */
[----:B------:R-:W-:Y:S01]  /*14fe0*/  PRMT R6, R7, 0x7632, R6 ;  /* 0x0000763207067816 */ /* 0x000fe20000000006 */
[----:B------:R-:W-:Y:S01]  /*14ff0*/  IMAD.MOV.U32 R44, RZ, RZ, R51 ;  /* 0x000000ffff2c7224 */ /* 0x000fe200078e0033 */
[----:B------:R-:W-:-:S07]  /*15000*/  PRMT R100, R100, 0x5410, R100 ;  /* 0x0000541064647816 */ /* 0x000fce0000000064 */
.L_x_1697:
[----:B------:R-:W-:Y:S05]  /*15010*/  BSYNC B1 ;  /* 0x0000000000017941 */ /* 0x000fea0003800000 */
.L_x_1695:
        /* <DEDUP_REMOVED lines=11> */
.L_x_1699:
[----:B------:R-:W-:Y:S01]  /*150d0*/  IMAD.MOV.U32 R2, RZ, RZ, R3 ;  /* 0x000000ffff027224 */ /* 0x000fe200078e0003 */
[----:B------:R-:W-:Y:S01]  /*150e0*/  PRMT R7, R6, 0x7610, R7 ;  /* 0x0000761006077816 */ /* 0x000fe20000000007 */
[----:B------:R-:W-:Y:S01]  /*150f0*/  IMAD.MOV.U32 R51, RZ, RZ, R50 ;  /* 0x000000ffff337224 */ /* 0x000fe200078e0032 */
[----:B------:R-:W-:-:S07]  /*15100*/  PRMT R100, R101, 0x7632, R100 ;  /* 0x0000763265647816 */ /* 0x000fce0000000064 */
.L_x_1700:
[----:B------:R-:W-:Y:S05]  /*15110*/  BSYNC B1 ;  /* 0x0000000000017941 */ /* 0x000fea0003800000 */
.L_x_1698:
        /* <DEDUP_REMOVED lines=11> */
.L_x_1702:
[----:B------:R-:W-:Y:S01]  /*151d0*/  IMAD.MOV.U32 R3, RZ, RZ, R2 ;  /* 0x000000ffff037224 */ /* 0x000fe200078e0002 */
[----:B------:R-:W-:Y:S01]  /*151e0*/  PRMT R6, R6, 0x5410, R7 ;  /* 0x0000541006067816 */ /* 0x000fe20000000007 */
[----:B------:R-:W-:Y:S01]  /*151f0*/  IMAD.MOV.U32 R50, RZ, RZ, R49 ;  /* 0x000000ffff327224 */ /* 0x000fe200078e0031 */
[----:B------:R-:W-:-:S07]  /*15200*/  PRMT R101, R101, 0x5410, R101 ;  /* 0x0000541065657816 */ /* 0x000fce0000000065 */
.L_x_1703:
[----:B------:R-:W-:Y:S05]  /*15210*/  BSYNC B1 ;  /* 0x0000000000017941 */ /* 0x000fea0003800000 */
.L_x_1701:
        /* <DEDUP_REMOVED lines=11> */
.L_x_1705:
[----:B------:R-:W-:Y:S01]  /*152d0*/  IMAD.MOV.U32 R2, RZ, RZ, R3 ;  /* 0x000000ffff027224 */ /* 0x000fe200078e0003 */
[----:B------:R-:W-:Y:S01]  /*152e0*/  PRMT R7, R7, 0x7610, R6 ;  /* 0x0000761007077816 */ /* 0x000fe20000000006 */
[----:B------:R-:W-:Y:S01]  /*152f0*/  IMAD.MOV.U32 R49, RZ, RZ, R48 ;  /* 0x000000ffff317224 */ /* 0x000fe200078e0030 */
[----:B------:R-:W-:-:S07]  /*15300*/  PRMT R101, R102, 0x7632, R101 ;  /* 0x0000763266657816 */ /* 0x000fce0000000065 */
.L_x_1706:
[----:B------:R-:W-:Y:S05]  /*15310*/  BSYNC B1 ;  /* 0x0000000000017941 */ /* 0x000fea0003800000 */
.L_x_1704:
        /* <DEDUP_REMOVED lines=11> */
.L_x_1708:
[----:B------:R-:W-:Y:S01]  /*153d0*/  IMAD.MOV.U32 R3, RZ, RZ, R2 ;  /* 0x000000ffff037224 */ /* 0x000fe200078e0002 */
[----:B------:R-:W-:Y:S01]  /*153e0*/  PRMT R6, R7, 0x7632, R6 ;  /* 0x0000763207067816 */ /* 0x000fe20000000006 */
[----:B------:R-:W-:Y:S01]  /*153f0*/  IMAD.MOV.U32 R48, RZ, RZ, R55 ;  /* 0x000000ffff307224 */ /* 0x000fe200078e0037 */
[----:B------:R-:W-:-:S07]  /*15400*/  PRMT R102, R102, 0x5410, R102 ;  /* 0x0000541066667816 */ /* 0x000fce0000000066 */
.L_x_1709:
[----:B------:R-:W-:Y:S05]  /*15410*/  BSYNC B1 ;  /* 0x0000000000017941 */ /* 0x000fea0003800000 */
.L_x_1707:
        /* <DEDUP_REMOVED lines=11> */
.L_x_1711:
[----:B------:R-:W-:Y:S01]  /*154d0*/  IMAD.MOV.U32 R2, RZ, RZ, R3 ;  /* 0x000000ffff027224 */ /* 0x000fe200078e0003 */
[----:B------:R-:W-:Y:S01]  /*154e0*/  PRMT R7, R6, 0x7610, R7 ;  /* 0x0000761006077816 */ /* 0x000fe20000000007 */
[----:B------:R-:W-:Y:S01]  /*154f0*/  IMAD.MOV.U32 R55, RZ, RZ, R54 ;  /* 0x000000ffff377224 */ /* 0x000fe200078e0036 */
[----:B------:R-:W-:-:S07]  /*15500*/  PRMT R102, R103, 0x7632, R102 ;  /* 0x0000763267667816 */ /* 0x000fce0000000066 */
.L_x_1712:
[----:B------:R-:W-:Y:S05]  /*15510*/  BSYNC B1 ;  /* 0x0000000000017941 */ /* 0x000fea0003800000 */
.L_x_1710:
        /* <DEDUP_REMOVED lines=11> */
.L_x_1714:
[----:B------:R-:W-:Y:S01]  /*155d0*/  IMAD.MOV.U32 R3, RZ, RZ, R2 ;  /* 0x000000ffff037224 */ /* 0x000fe200078e0002 */
[----:B------:R-:W-:Y:S01]  /*155e0*/  PRMT R6, R6, 0x5410, R7 ;  /* 0x0000541006067816 */ /* 0x000fe20000000007 */
[----:B------:R-:W-:Y:S01]  /*155f0*/  IMAD.MOV.U32 R54, RZ, RZ, R53 ;  /* 0x000000ffff367224 */ /* 0x000fe200078e0035 */
[----:B------:R-:W-:-:S07]  /*15600*/  PRMT R103, R103, 0x5410, R103 ;  /* 0x0000541067677816 */ /* 0x000fce0000000067 */
.L_x_1715:
[----:B------:R-:W-:Y:S05]  /*15610*/  BSYNC B1 ;  /* 0x0000000000017941 */ /* 0x000fea0003800000 */
.L_x_1713:
        /* <DEDUP_REMOVED lines=11> */
.L_x_1717:
[----:B------:R-:W-:Y:S01]  /*156d0*/  IMAD.MOV.U32 R2, RZ, RZ, R3 ;  /* 0x000000ffff027224 */ /* 0x000fe200078e0003 */
[----:B------:R-:W-:Y:S01]  /*156e0*/  PRMT R7, R7, 0x7610, R6 ;  /* 0x0000761007077816 */ /* 0x000fe20000000006 */
[----:B------:R-:W-:Y:S01]  /*156f0*/  IMAD.MOV.U32 R53, RZ, RZ, R52 ;  /* 0x000000ffff357224 */ /* 0x000fe200078e0034 */
[----:B------:R-:W-:-:S07]  /*15700*/  PRMT R103, R104, 0x7632, R103 ;  /* 0x0000763268677816 */ /* 0x000fce0000000067 */
.L_x_1718:
[----:B------:R-:W-:Y:S05]  /*15710*/  BSYNC B1 ;  /* 0x0000000000017941 */ /* 0x000fea0003800000 */
.L_x_1716:
        /* <DEDUP_REMOVED lines=11> */
.L_x_1720:
[----:B------:R-:W-:Y:S01]  /*157d0*/  IMAD.MOV.U32 R3, RZ, RZ, R2 ;  /* 0x000000ffff037224 */ /* 0x000fe200078e0002 */
[----:B------:R-:W-:Y:S01]  /*157e0*/  PRMT R6, R7, 0x7632, R6 ;  /* 0x0000763207067816 */ /* 0x000fe20000000006 */
[----:B------:R-:W-:Y:S01]  /*157f0*/  IMAD.MOV.U32 R52, RZ, RZ, R59 ;  /* 0x000000ffff347224 */ /* 0x000fe200078e003b */
[----:B------:R-:W-:-:S07]  /*15800*/  PRMT R104, R104, 0x5410, R104 ;  /* 0x0000541068687816 */ /* 0x000fce0000000068 */
.L_x_1721:
[----:B------:R-:W-:Y:S05]  /*15810*/  BSYNC B1 ;  /* 0x0000000000017941 */ /* 0x000fea0003800000 */
.L_x_1719:
        /* <DEDUP_REMOVED lines=11> */
.L_x_1723:
[----:B------:R-:W-:Y:S01]  /*158d0*/  IMAD.MOV.U32 R2, RZ, RZ, R3 ;  /* 0x000000ffff027224 */ /* 0x000fe200078e0003 */
[----:B------:R-:W-:Y:S01]  /*158e0*/  PRMT R7, R6, 0x7610, R7 ;  /* 0x0000761006077816 */ /* 0x000fe20000000007 */
[----:B------:R-:W-:Y:S01]  /*158f0*/  IMAD.MOV.U32 R59, RZ, RZ, R58 ;  /* 0x000000ffff3b7224 */ /* 0x000fe200078e003a */
[----:B------:R-:W-:-:S07]  /*15900*/  PRMT R104, R105, 0x7632, R104 ;  /* 0x0000763269687816 */ /* 0x000fce0000000068 */
.L_x_1724:
[----:B------:R-:W-:Y:S05]  /*15910*/  BSYNC B1 ;  /* 0x0000000000017941 */ /* 0x000fea0003800000 */
.L_x_1722:
        /* <DEDUP_REMOVED lines=11> */
.L_x_1726:
[----:B------:R-:W-:Y:S01]  /*159d0*/  IMAD.MOV.U32 R3, RZ, RZ, R2 ;  /* 0x000000ffff037224 */ /* 0x000fe200078e0002 */
[----:B------:R-:W-:Y:S01]  /*159e0*/  PRMT R6, R6, 0x5410, R7 ;  /* 0x0000541006067816 */ /* 0x000fe20000000007 */
[----:B------:R-:W-:Y:S01]  /*159f0*/  IMAD.MOV.U32 R58, RZ, RZ, R57 ;  /* 0x000000ffff3a7224 */ /* 0x000fe200078e0039 */
[----:B------:R-:W-:-:S07]  /*15a00*/  PRMT R105, R105, 0x5410, R105 ;  /* 0x0000541069697816 */ /* 0x000fce0000000069 */
.L_x_1727:
[----:B------:R-:W-:Y:S05]  /*15a10*/  BSYNC B1 ;  /* 0x0000000000017941 */ /* 0x000fea0003800000 */
.L_x_1725:
        /* <DEDUP_REMOVED lines=11> */
.L_x_1729:
[----:B------:R-:W-:Y:S01]  /*15ad0*/  IMAD.MOV.U32 R2, RZ, RZ, R3 ;  /* 0x000000ffff027224 */ /* 0x000fe200078e0003 */
[----:B------:R-:W-:Y:S01]  /*15ae0*/  PRMT R7, R7, 0x7610, R6 ;  /* 0x0000761007077816 */ /* 0x000fe20000000006 */
[----:B------:R-:W-:Y:S01]  /*15af0*/  IMAD.MOV.U32 R57, RZ, RZ, R56 ;  /* 0x000000ffff397224 */ /* 0x000fe200078e0038 */
[----:B------:R-:W-:-:S07]  /*15b00*/  PRMT R105, R106, 0x7632, R105 ;  /* 0x000076326a697816 */ /* 0x000fce0000000069 */
.L_x_1730:
[----:B------:R-:W-:Y:S05]  /*15b10*/  BSYNC B1 ;  /* 0x0000000000017941 */ /* 0x000fea0003800000 */
.L_x_1728:
        /* <DEDUP_REMOVED lines=11> */
.L_x_1732:
[----:B------:R-:W-:Y:S01]  /*15bd0*/  IMAD.MOV.U32 R3, RZ, RZ, R2 ;  /* 0x000000ffff037224 */ /* 0x000fe200078e0002 */
[----:B------:R-:W-:Y:S01]  /*15be0*/  PRMT R6, R7, 0x7632, R6 ;  /* 0x0000763207067816 */ /* 0x000fe20000000006 */
[----:B------:R-:W-:Y:S01]  /*15bf0*/  IMAD.MOV.U32 R56, RZ, RZ, R63 ;  /* 0x000000ffff387224 */ /* 0x000fe200078e003f */
[----:B------:R-:W-:-:S07]  /*15c00*/  PRMT R106, R106, 0x5410, R106 ;  /* 0x000054106a6a7816 */ /* 0x000fce000000006a */
.L_x_1733:
[----:B------:R-:W-:Y:S05]  /*15c10*/  BSYNC B1 ;  /* 0x0000000000017941 */ /* 0x000fea0003800000 */
.L_x_1731:
        /* <DEDUP_REMOVED lines=11> */
.L_x_1735:
[----:B------:R-:W-:Y:S01]  /*15cd0*/  IMAD.MOV.U32 R2, RZ, RZ, R3 ;  /* 0x000000ffff027224 */ /* 0x000fe200078e0003 */
[----:B------:R-:W-:Y:S01]  /*15ce0*/  PRMT R7, R6, 0x7610, R7 ;  /* 0x0000761006077816 */ /* 0x000fe20000000007 */
[----:B------:R-:W-:Y:S01]  /*15cf0*/  IMAD.MOV.U32 R63, RZ, RZ, R62 ;  /* 0x000000ffff3f7224 */ /* 0x000fe200078e003e */
[----:B------:R-:W-:-:S07]  /*15d00*/  PRMT R106, R107, 0x7632, R106 ;  /* 0x000076326b6a7816 */ /* 0x000fce000000006a */
.L_x_1736:
[----:B------:R-:W-:Y:S05]  /*15d10*/  BSYNC B1 ;  /* 0x0000000000017941 */ /* 0x000fea0003800000 */
.L_x_1734:
        /* <DEDUP_REMOVED lines=11> */
.L_x_1738:
[----:B------:R-:W-:Y:S01]  /*15dd0*/  IMAD.MOV.U32 R3, RZ, RZ, R2 ;  /* 0x000000ffff037224 */ /* 0x000fe200078e0002 */
[----:B------:R-:W-:Y:S01]  /*15de0*/  PRMT R6, R6, 0x5410, R7 ;  /* 0x0000541006067816 */ /* 0x000fe20000000007 */
[----:B------:R-:W-:Y:S01]  /*15df0*/  IMAD.MOV.U32 R62, RZ, RZ, R61 ;  /* 0x000000ffff3e7224 */ /* 0x000fe200078e003d */
[----:B------:R-:W-:-:S07]  /*15e00*/  PRMT R107, R107, 0x5410, R107 ;  /* 0x000054106b6b7816 */ /* 0x000fce000000006b */
.L_x_1739:
[----:B------:R-:W-:Y:S05]  /*15e10*/  BSYNC B1 ;  /* 0x0000000000017941 */ /* 0x000fea0003800000 */
.L_x_1737:
        /* <DEDUP_REMOVED lines=11> */
.L_x_1741:
[----:B------:R-:W-:Y:S01]  /*15ed0*/  IMAD.MOV.U32 R2, RZ, RZ, R3 ;  /* 0x000000ffff027224 */ /* 0x000fe200078e0003 */
[----:B------:R-:W-:Y:S01]  /*15ee0*/  PRMT R7, R7, 0x7610, R6 ;  /* 0x0000761007077816 */ /* 0x000fe20000000006 */
[----:B------:R-:W-:Y:S01]  /*15ef0*/  IMAD.MOV.U32 R61, RZ, RZ, R60 ;  /* 0x000000ffff3d7224 */ /* 0x000fe200078e003c */
[----:B------:R-:W-:-:S07]  /*15f00*/  PRMT R107, R108, 0x7632, R107 ;  /* 0x000076326c6b7816 */ /* 0x000fce000000006b */
.L_x_1742:
[----:B------:R-:W-:Y:S05]  /*15f10*/  BSYNC B1 ;  /* 0x0000000000017941 */ /* 0x000fea0003800000 */
.L_x_1740:
        /* <DEDUP_REMOVED lines=11> */
.L_x_1744:
[----:B------:R-:W-:Y:S01]  /*15fd0*/  IMAD.MOV.U32 R3, RZ, RZ, R2 ;  /* 0x000000ffff037224 */ /* 0x000fe200078e0002 */
[----:B------:R-:W-:Y:S01]  /*15fe0*/  PRMT R6, R7, 0x7632, R6 ;  /* 0x0000763207067816 */ /* 0x000fe20000000006 */
[----:B------:R-:W-:Y:S01]  /*15ff0*/  IMAD.MOV.U32 R60, RZ, RZ, R67 ;  /* 0x000000ffff3c7224 */ /* 0x000fe200078e0043 */
[----:B------:R-:W-:-:S07]  /*16000*/  PRMT R108, R108, 0x5410, R108 ;  /* 0x000054106c6c7816 */ /* 0x000fce000000006c */
.L_x_1745:
[----:B------:R-:W-:Y:S05]  /*16010*/  BSYNC B1 ;  /* 0x0000000000017941 */ /* 0x000fea0003800000 */
.L_x_1743:
        /* <DEDUP_REMOVED lines=11> */
.L_x_1747:
[----:B------:R-:W-:Y:S01]  /*160d0*/  IMAD.MOV.U32 R2, RZ, RZ, R3 ;  /* 0x000000ffff027224 */ /* 0x000fe200078e0003 */
[----:B------:R-:W-:Y:S01]  /*160e0*/  PRMT R7, R6, 0x7610, R7 ;  /* 0x0000761006077816 */ /* 0x000fe20000000007 */
[----:B------:R-:W-:Y:S01]  /*160f0*/  IMAD.MOV.U32 R67, RZ, RZ, R66 ;  /* 0x000000ffff437224 */ /* 0x000fe200078e0042 */
[----:B------:R-:W-:-:S07]  /*16100*/  PRMT R108, R109, 0x7632, R108 ;  /* 0x000076326d6c7816 */ /* 0x000fce000000006c */
.L_x_1748:
[----:B------:R-:W-:Y:S05]  /*16110*/  BSYNC B1 ;  /* 0x0000000000017941 */ /* 0x000fea0003800000 */
.L_x_1746:
        /* <DEDUP_REMOVED lines=11> */
.L_x_1750:
[----:B------:R-:W-:Y:S01]  /*161d0*/  IMAD.MOV.U32 R3, RZ, RZ, R2 ;  /* 0x000000ffff037224 */ /* 0x000fe200078e0002 */
[----:B------:R-:W-:Y:S01]  /*161e0*/  PRMT R6, R6, 0x5410, R7 ;  /* 0x0000541006067816 */ /* 0x000fe20000000007 */
[----:B------:R-:W-:Y:S01]  /*161f0*/  IMAD.MOV.U32 R66, RZ, RZ, R65 ;  /* 0x000000ffff427224 */ /* 0x000fe200078e0041 */
[----:B------:R-:W-:-:S07]  /*16200*/  PRMT R109, R109, 0x5410, R109 ;  /* 0x000054106d6d7816 */ /* 0x000fce000000006d */
.L_x_1751:
[----:B------:R-:W-:Y:S05]  /*16210*/  BSYNC B1 ;  /* 0x0000000000017941 */ /* 0x000fea0003800000 */
.L_x_1749:
        /* <DEDUP_REMOVED lines=11> */
.L_x_1753:
[----:B------:R-:W-:Y:S01]  /*162d0*/  IMAD.MOV.U32 R2, RZ, RZ, R3 ;  /* 0x000000ffff027224 */ /* 0x000fe200078e0003 */
[----:B------:R-:W-:Y:S01]  /*162e0*/  PRMT R7, R7, 0x7610, R6 ;  /* 0x0000761007077816 */ /* 0x000fe20000000006 */
[----:B------:R-:W-:Y:S01]  /*162f0*/  IMAD.MOV.U32 R65, RZ, RZ, R64 ;  /* 0x000000ffff417224 */ /* 0x000fe200078e0040 */
[----:B------:R-:W-:-:S07]  /*16300*/  PRMT R109, R110, 0x7632, R109 ;  /* 0x000076326e6d7816 */ /* 0x000fce000000006d */
.L_x_1754:
[----:B------:R-:W-:Y:S05]  /*16310*/  BSYNC B1 ;  /* 0x0000000000017941 */ /* 0x000fea0003800000 */
.L_x_1752:
        /* <DEDUP_REMOVED lines=11> */
.L_x_1756:
[----:B------:R-:W-:Y:S01]  /*163d0*/  IMAD.MOV.U32 R3, RZ, RZ, R2 ;  /* 0x000000ffff037224 */ /* 0x000fe200078e0002 */
[----:B------:R-:W-:Y:S01]  /*163e0*/  PRMT R6, R7, 0x7632, R6 ;  /* 0x0000763207067816 */ /* 0x000fe20000000006 */
[----:B------:R-:W-:Y:S01]  /*163f0*/  IMAD.MOV.U32 R64, RZ, RZ, R71 ;  /* 0x000000ffff407224 */ /* 0x000fe200078e0047 */
[----:B------:R-:W-:-:S07]  /*16400*/  PRMT R110, R110, 0x5410, R110 ;  /* 0x000054106e6e7816 */ /* 0x000fce000000006e */
.L_x_1757:
[----:B------:R-:W-:Y:S05]  /*16410*/  BSYNC B1 ;  /* 0x0000000000017941 */ /* 0x000fea0003800000 */
.L_x_1755:
        /* <DEDUP_REMOVED lines=11> */
.L_x_1759:
[----:B------:R-:W-:Y:S01]  /*164d0*/  IMAD.MOV.U32 R2, RZ, RZ, R3 ;  /* 0x000000ffff027224 */ /* 0x000fe200078e0003 */
[----:B------:R-:W-:Y:S01]  /*164e0*/  PRMT R7, R6, 0x7610, R7 ;  /* 0x0000761006077816 */ /* 0x000fe20000000007 */
[----:B------:R-:W-:Y:S01]  /*164f0*/  IMAD.MOV.U32 R71, RZ, RZ, R70 ;  /* 0x000000ffff477224 */ /* 0x000fe200078e0046 */
[----:B------:R-:W-:-:S07]  /*16500*/  PRMT R110, R111, 0x7632, R110 ;  /* 0x000076326f6e7816 */ /* 0x000fce000000006e */
.L_x_1760:
[----:B------:R-:W-:Y:S05]  /*16510*/  BSYNC B1 ;  /* 0x0000000000017941 */ /* 0x000fea0003800000 */
.L_x_1758:
        /* <DEDUP_REMOVED lines=11> */
.L_x_1762:
[----:B------:R-:W-:Y:S01]  /*165d0*/  IMAD.MOV.U32 R3, RZ, RZ, R2 ;  /* 0x000000ffff037224 */ /* 0x000fe200078e0002 */
[----:B------:R-:W-:Y:S01]  /*165e0*/  PRMT R6, R6, 0x5410, R7 ;  /* 0x0000541006067816 */ /* 0x000fe20000000007 */
[----:B------:R-:W-:Y:S01]  /*165f0*/  IMAD.MOV.U32 R70, RZ, RZ, R69 ;  /* 0x000000ffff467224 */ /* 0x000fe200078e0045 */
[----:B------:R-:W-:-:S07]  /*16600*/  PRMT R111, R111, 0x5410, R111 ;  /* 0x000054106f6f7816 */ /* 0x000fce000000006f */
.L_x_1763:
[----:B------:R-:W-:Y:S05]  /*16610*/  BSYNC B1 ;  /* 0x0000000000017941 */ /* 0x000fea0003800000 */
.L_x_1761:
        /* <DEDUP_REMOVED lines=11> */
.L_x_1765:
[----:B------:R-:W-:Y:S01]  /*166d0*/  IMAD.MOV.U32 R2, RZ, RZ, R3 ;  /* 0x000000ffff027224 */ /* 0x000fe200078e0003 */
[----:B------:R-:W-:Y:S01]  /*166e0*/  PRMT R7, R7, 0x7610, R6 ;  /* 0x0000761007077816 */ /* 0x000fe20000000006 */
[----:B------:R-:W-:Y:S01]  /*166f0*/  IMAD.MOV.U32 R69, RZ, RZ, R68 ;  /* 0x000000ffff457224 */ /* 0x000fe200078e0044 */
[----:B------:R-:W-:-:S07]  /*16700*/  PRMT R111, R112, 0x7632, R111 ;  /* 0x00007632706f7816 */ /* 0x000fce000000006f */
.L_x_1766:
[----:B------:R-:W-:Y:S05]  /*16710*/  BSYNC B1 ;  /* 0x0000000000017941 */ /* 0x000fea0003800000 */
.L_x_1764:
        /* <DEDUP_REMOVED lines=11> */
.L_x_1768:
[----:B------:R-:W-:Y:S01]  /*167d0*/  IMAD.MOV.U32 R3, RZ, RZ, R2 ;  /* 0x000000ffff037224 */ /* 0x000fe200078e0002 */
[----:B------:R-:W-:Y:S01]  /*167e0*/  PRMT R6, R7, 0x7632, R6 ;  /* 0x0000763207067816 */ /* 0x000fe20000000006 */
[----:B------:R-:W-:Y:S01]  /*167f0*/  IMAD.MOV.U32 R68, RZ, RZ, R75 ;  /* 0x000000ffff447224 */ /* 0x000fe200078e004b */
[----:B------:R-:W-:-:S07]  /*16800*/  PRMT R112, R112, 0x5410, R112 ;  /* 0x0000541070707816 */ /* 0x000fce0000000070 */
.L_x_1769:
[----:B------:R-:W-:Y:S05]  /*16810*/  BSYNC B1 ;  /* 0x0000000000017941 */ /* 0x000fea0003800000 */
.L_x_1767:
        /* <DEDUP_REMOVED lines=11> */
.L_x_1771:
[----:B------:R-:W-:Y:S01]  /*168d0*/  IMAD.MOV.U32 R2, RZ, RZ, R3 ;  /* 0x000000ffff027224 */ /* 0x000fe200078e0003 */
[----:B------:R-:W-:Y:S01]  /*168e0*/  PRMT R7, R6, 0x7610, R7 ;  /* 0x0000761006077816 */ /* 0x000fe20000000007 */
[----:B------:R-:W-:Y:S01]  /*168f0*/  IMAD.MOV.U32 R75, RZ, RZ, R74 ;  /* 0x000000ffff4b7224 */ /* 0x000fe200078e004a */
[----:B------:R-:W-:-:S07]  /*16900*/  PRMT R112, R113, 0x7632, R112 ;  /* 0x0000763271707816 */ /* 0x000fce0000000070 */
.L_x_1772:
[----:B------:R-:W-:Y:S05]  /*16910*/  BSYNC B1 ;  /* 0x0000000000017941 */ /* 0x000fea0003800000 */
.L_x_1770:
        /* <DEDUP_REMOVED lines=11> */
.L_x_1774:
[----:B------:R-:W-:Y:S01]  /*169d0*/  IMAD.MOV.U32 R3, RZ, RZ, R2 ;  /* 0x000000ffff037224 */ /* 0x000fe200078e0002 */
[----:B------:R-:W-:Y:S01]  /*169e0*/  PRMT R6, R6, 0x5410, R7 ;  /* 0x0000541006067816 */ /* 0x000fe20000000007 */
[----:B------:R-:W-:Y:S01]  /*169f0*/  IMAD.MOV.U32 R74, RZ, RZ, R73 ;  /* 0x000000ffff4a7224 */ /* 0x000fe200078e0049 */
[----:B------:R-:W-:-:S07]  /*16a00*/  PRMT R113, R113, 0x5410, R113 ;  /* 0x0000541071717816 */ /* 0x000fce0000000071 */
.L_x_1775:
[----:B------:R-:W-:Y:S05]  /*16a10*/  BSYNC B1 ;  /* 0x0000000000017941 */ /* 0x000fea0003800000 */
.L_x_1773:
        /* <DEDUP_REMOVED lines=11> */
.L_x_1777:
[----:B------:R-:W-:Y:S01]  /*16ad0*/  IMAD.MOV.U32 R2, RZ, RZ, R3 ;  /* 0x000000ffff027224 */ /* 0x000fe200078e0003 */
[----:B------:R-:W-:Y:S01]  /*16ae0*/  PRMT R7, R7, 0x7610, R6 ;  /* 0x0000761007077816 */ /* 0x000fe20000000006 */
[----:B------:R-:W-:Y:S01]  /*16af0*/  IMAD.MOV.U32 R73, RZ, RZ, R72 ;  /* 0x000000ffff497224 */ /* 0x000fe200078e0048 */
[----:B------:R-:W-:-:S07]  /*16b00*/  PRMT R113, R114, 0x7632, R113 ;  /* 0x0000763272717816 */ /* 0x000fce0000000071 */
.L_x_1778:
[----:B------:R-:W-:Y:S05]  /*16b10*/  BSYNC B1 ;  /* 0x0000000000017941 */ /* 0x000fea0003800000 */
.L_x_1776:
        /* <DEDUP_REMOVED lines=11> */
.L_x_1780:
[----:B------:R-:W-:Y:S01]  /*16bd0*/  IMAD.MOV.U32 R3, RZ, RZ, R2 ;  /* 0x000000ffff037224 */ /* 0x000fe200078e0002 */
[----:B------:R-:W-:Y:S01]  /*16be0*/  PRMT R6, R7, 0x7632, R6 ;  /* 0x0000763207067816 */ /* 0x000fe20000000006 */
[----:B------:R-:W-:Y:S01]  /*16bf0*/  IMAD.MOV.U32 R72, RZ, RZ, R79 ;  /* 0x000000ffff487224 */ /* 0x000fe200078e004f */
[----:B------:R-:W-:-:S07]  /*16c00*/  PRMT R114, R114, 0x5410, R114 ;  /* 0x0000541072727816 */ /* 0x000fce0000000072 */
.L_x_1781:
[----:B------:R-:W-:Y:S05]  /*16c10*/  BSYNC B1 ;  /* 0x0000000000017941 */ /* 0x000fea0003800000 */
.L_x_1779:
        /* <DEDUP_REMOVED lines=11> */
.L_x_1783:
[----:B------:R-:W-:Y:S01]  /*16cd0*/  IMAD.MOV.U32 R2, RZ, RZ, R3 ;  /* 0x000000ffff027224 */ /* 0x000fe200078e0003 */
[----:B------:R-:W-:Y:S01]  /*16ce0*/  PRMT R7, R6, 0x7610, R7 ;  /* 0x0000761006077816 */ /* 0x000fe20000000007 */
[----:B------:R-:W-:Y:S01]  /*16cf0*/  IMAD.MOV.U32 R79, RZ, RZ, R78 ;  /* 0x000000ffff4f7224 */ /* 0x000fe200078e004e */
[----:B------:R-:W-:-:S07]  /*16d00*/  PRMT R114, R115, 0x7632, R114 ;  /* 0x0000763273727816 */ /* 0x000fce0000000072 */
.L_x_1784:
[----:B------:R-:W-:Y:S05]  /*16d10*/  BSYNC B1 ;  /* 0x0000000000017941 */ /* 0x000fea0003800000 */
.L_x_1782:
        /* <DEDUP_REMOVED lines=11> */
.L_x_1786:
[----:B------:R-:W-:Y:S01]  /*16dd0*/  IMAD.MOV.U32 R3, RZ, RZ, R2 ;  /* 0x000000ffff037224 */ /* 0x000fe200078e0002 */
[----:B------:R-:W-:Y:S01]  /*16de0*/  PRMT R6, R6, 0x5410, R7 ;  /* 0x0000541006067816 */ /* 0x000fe20000000007 */
[----:B------:R-:W-:Y:S01]  /*16df0*/  IMAD.MOV.U32 R78, RZ, RZ, R77 ;  /* 0x000000ffff4e7224 */ /* 0x000fe200078e004d */
[----:B------:R-:W-:-:S07]  /*16e00*/  PRMT R115, R115, 0x5410, R115 ;  /* 0x0000541073737816 */ /* 0x000fce0000000073 */
.L_x_1787:
[----:B------:R-:W-:Y:S05]  /*16e10*/  BSYNC B1 ;  /* 0x0000000000017941 */ /* 0x000fea0003800000 */
.L_x_1785:
        /* <DEDUP_REMOVED lines=11> */
.L_x_1789:
[----:B------:R-:W-:Y:S01]  /*16ed0*/  IMAD.MOV.U32 R2, RZ, RZ, R3 ;  /* 0x000000ffff027224 */ /* 0x000fe200078e0003 */
[----:B------:R-:W-:Y:S01]  /*16ee0*/  PRMT R7, R7, 0x7610, R6 ;  /* 0x0000761007077816 */ /* 0x000fe20000000006 */
[----:B------:R-:W-:Y:S01]  /*16ef0*/  IMAD.MOV.U32 R77, RZ, RZ, R76 ;  /* 0x000000ffff4d7224 */ /* 0x000fe200078e004c */
[----:B------:R-:W-:-:S07]  /*16f00*/  PRMT R115, R116, 0x7632, R115 ;  /* 0x0000763274737816 */ /* 0x000fce0000000073 */
.L_x_1790:
[----:B------:R-:W-:Y:S05]  /*16f10*/  BSYNC B1 ;  /* 0x0000000000017941 */ /* 0x000fea0003800000 */
.L_x_1788:
        /* <DEDUP_REMOVED lines=11> */
.L_x_1792:
[----:B------:R-:W-:Y:S01]  /*16fd0*/  IMAD.MOV.U32 R3, RZ, RZ, R2 ;  /* 0x000000ffff037224 */ /* 0x000fe200078e0002 */
[----:B------:R-:W-:Y:S01]  /*16fe0*/  PRMT R6, R7, 0x7632, R6 ;  /* 0x0000763207067816 */ /* 0x000fe20000000006 */
[----:B------:R-:W-:Y:S01]  /*16ff0*/  IMAD.MOV.U32 R76, RZ, RZ, R83 ;  /* 0x000000ffff4c7224 */ /* 0x000fe200078e0053 */
[----:B------:R-:W-:-:S07]  /*17000*/  PRMT R116, R116, 0x5410, R116 ;  /* 0x0000541074747816 */ /* 0x000fce0000000074 */
.L_x_1793:
[----:B------:R-:W-:Y:S05]  /*17010*/  BSYNC B1 ;  /* 0x0000000000017941 */ /* 0x000fea0003800000 */
.L_x_1791:
        /* <DEDUP_REMOVED lines=11> */
.L_x_1795:
[----:B------:R-:W-:Y:S01]  /*170d0*/  IMAD.MOV.U32 R2, RZ, RZ, R3 ;  /* 0x000000ffff027224 */ /* 0x000fe200078e0003 */
[----:B------:R-:W-:Y:S01]  /*170e0*/  PRMT R7, R6, 0x7610, R7 ;  /* 0x0000761006077816 */ /* 0x000fe20000000007 */
[----:B------:R-:W-:Y:S01]  /*170f0*/  IMAD.MOV.U32 R83, RZ, RZ, R82 ;  /* 0x000000ffff537224 */ /* 0x000fe200078e0052 */
[----:B------:R-:W-:-:S07]  /*17100*/  PRMT R116, R117, 0x7632, R116 ;  /* 0x0000763275747816 */ /* 0x000fce0000000074 */
.L_x_1796:
[----:B------:R-:W-:Y:S05]  /*17110*/  BSYNC B1 ;  /* 0x0000000000017941 */ /* 0x000fea0003800000 */
.L_x_1794:
        /* <DEDUP_REMOVED lines=11> */
.L_x_1798:
[----:B------:R-:W-:Y:S01]  /*171d0*/  IMAD.MOV.U32 R3, RZ, RZ, R2 ;  /* 0x000000ffff037224 */ /* 0x000fe200078e0002 */
[----:B------:R-:W-:Y:S01]  /*171e0*/  PRMT R6, R6, 0x5410, R7 ;  /* 0x0000541006067816 */ /* 0x000fe20000000007 */
[----:B------:R-:W-:Y:S01]  /*171f0*/  IMAD.MOV.U32 R82, RZ, RZ, R81 ;  /* 0x000000ffff527224 */ /* 0x000fe200078e0051 */
[----:B------:R-:W-:-:S07]  /*17200*/  PRMT R117, R117, 0x5410, R117 ;  /* 0x0000541075757816 */ /* 0x000fce0000000075 */
.L_x_1799:
[----:B------:R-:W-:Y:S05]  /*17210*/  BSYNC B1 ;  /* 0x0000000000017941 */ /* 0x000fea0003800000 */
.L_x_1797:
        /* <DEDUP_REMOVED lines=11> */
.L_x_1801:
[----:B------:R-:W-:Y:S01]  /*172d0*/  IMAD.MOV.U32 R2, RZ, RZ, R3 ;  /* 0x000000ffff027224 */ /* 0x000fe200078e0003 */
[----:B------:R-:W-:Y:S01]  /*172e0*/  PRMT R8, R8, 0x7610, R6 ;  /* 0x0000761008087816 */ /* 0x000fe20000000006 */
[----:B------:R-:W-:Y:S01]  /*172f0*/  IMAD.MOV.U32 R81, RZ, RZ, R80 ;  /* 0x000000ffff517224 */ /* 0x000fe200078e0050 */
[----:B------:R-:W-:-:S07]  /*17300*/  PRMT R117, R118, 0x7632, R117 ;  /* 0x0000763276757816 */ /* 0x000fce0000000075 */
.L_x_1802:
[----:B------:R-:W-:Y:S05]  /*17310*/  BSYNC B1 ;  /* 0x0000000000017941 */ /* 0x000fea0003800000 */
.L_x_1800:
        /* <DEDUP_REMOVED lines=11> */
.L_x_1804:
[----:B------:R-:W-:Y:S01]  /*173d0*/  IMAD.MOV.U32 R7, RZ, RZ, R2 ;  /* 0x000000ffff077224 */ /* 0x000fe200078e0002 */
[----:B------:R-:W-:Y:S01]  /*173e0*/  PRMT R6, R8, 0x7632, R6 ;  /* 0x0000763208067816 */ /* 0x000fe20000000006 */
[----:B------:R-:W-:Y:S01]  /*173f0*/  IMAD.MOV.U32 R80, RZ, RZ, R19 ;  /* 0x000000ffff507224 */ /* 0x000fe200078e0013 */
[----:B------:R-:W-:-:S07]  /*17400*/  PRMT R118, R118, 0x5410, R118 ;  /* 0x0000541076767816 */ /* 0x000fce0000000076 */
.L_x_1805:
[----:B------:R-:W-:Y:S05]  /*17410*/  BSYNC B1 ;  /* 0x0000000000017941 */ /* 0x000fea0003800000 */
.L_x_1803:
        /* <DEDUP_REMOVED lines=11> */
.L_x_1807:
[----:B------:R-:W-:Y:S01]  /*174d0*/  IMAD.MOV.U32 R3, RZ, RZ, R7 ;  /* 0x000000ffff037224 */ /* 0x000fe200078e0007 */
[----:B------:R-:W-:Y:S01]  /*174e0*/  PRMT R8, R6, 0x7610, R8 ;  /* 0x0000761006087816 */ /* 0x000fe20000000008 */
[----:B------:R-:W-:Y:S01]  /*174f0*/  IMAD.MOV.U32 R19, RZ, RZ, R18 ;  /* 0x000000ffff137224 */ /* 0x000fe200078e0012 */
[----:B------:R-:W-:-:S07]  /*17500*/  PRMT R118, R21, 0x7632, R118 ;  /* 0x0000763215767816 */ /* 0x000fce0000000076 */
.L_x_1808:
[----:B------:R-:W-:Y:S05]  /*17510*/  BSYNC B1 ;  /* 0x0000000000017941 */ /* 0x000fea0003800000 */
.L_x_1806:
        /* <DEDUP_REMOVED lines=11> */
.L_x_1810:
[----:B------:R-:W-:Y:S01]  /*175d0*/  IMAD.MOV.U32 R18, RZ, RZ, R14 ;  /* 0x000000ffff127224 */ /* 0x000fe200078e000e */
[C---:B------:R-:W-:Y:S01]  /*175e0*/  PRMT R21, R8.reuse, 0x5410, R21 ;  /* 0x0000541008157816 */ /* 0x040fe20000000015 */
[--C-:B------:R-:W-:Y:S01]  /*175f0*/  IMAD.MOV.U32 R2, RZ, RZ, R3.reuse ;  /* 0x000000ffff027224 */ /* 0x100fe200078e0003 */
[----:B------:R-:W-:Y:S01]  /*17600*/  PRMT R6, R8, 0x7610, R6 ;  /* 0x0000761008067816 */ /* 0x000fe20000000006 */
[----:B------:R-:W-:-:S07]  /*17610*/  IMAD.MOV.U32 R14, RZ, RZ, R3 ;  /* 0x000000ffff0e7224 */ /* 0x000fce00078e0003 */
.L_x_1811:
[----:B------:R-:W-:Y:S05]  /*17620*/  BSYNC B1 ;  /* 0x0000000000017941 */ /* 0x000fea0003800000 */
.L_x_1809:
[----:B------:R-:W-:Y:S02]  /*17630*/  VIADD R4, R4, 0x4 ;  /* 0x0000000404047836 */ /* 0x000fe40000000000 */
[----:B------:R-:W-:Y:S01]  /*17640*/  VIADD R121, R121, 0x2 ;  /* 0x0000000279797836 */ /* 0x000fe20000000000 */
[----:B------:R-:W-:Y:S06]  /*17650*/  @P1 BRA `(.L_x_1812) ;  /* 0xffffffc0000c1947 */ /* 0x000fec000383ffff */
[----:B------:R-:W-:Y:S01]  /*17660*/  PRMT R21, R6, 0x7610, R21 ;  /* 0x0000761006157816 */ /* 0x000fe20000000015 */
[----:B------:R-:W-:-:S07]  /*17670*/  IMAD.MOV.U32 R14, RZ, RZ, R2 ;  /* 0x000000ffff0e7224 */ /* 0x000fce00078e0002 */
.L_x_1622:
[----:B------:R-:W-:Y:S05]  /*17680*/  BSYNC B0 ;  /* 0x0000000000007941 */ /* 0x000fea0003800000 */
.L_x_1621:
        /* <DEDUP_REMOVED lines=150> */
[----:B0-----:R-:W-:Y:S02]  /*17ff0*/  IMAD.MOV.U32 R4, RZ, RZ, R1 ;  /* 0x000000ffff047224 */ /* 0x001fe400078e0001 */
[----:B------:R-:W-:Y:S02]  /*18000*/  IMAD.MOV.U32 R6, RZ, RZ, RZ ;  /* 0x000000ffff067224 */ /* 0x000fe400078e00ff */
[----:B------:R-:W-:-:S07]  /*18010*/  IMAD.MOV.U32 R5, RZ, RZ, R4 ;  /* 0x000000ffff057224 */ /* 0x000fce00078e0004 */
.L_x_2004:
        /* <DEDUP_REMOVED lines=20> */
.L_x_1816:
[----:B------:R-:W-:Y:S01]  /*18160*/  IMAD.MOV.U32 R3, RZ, RZ, R20 ;  /* 0x000000ffff037224 */ /* 0x000fe200078e0014 */
[----:B------:R-:W-:Y:S01]  /*18170*/  PRMT R7, R7, 0x7610, R93 ;  /* 0x0000761007077816 */ /* 0x000fe2000000005d */
[----:B------:R-:W-:Y:S01]  /*18180*/  IMAD.MOV.U32 R20, RZ, RZ, R27 ;  /* 0x000000ffff147224 */ /* 0x000fe200078e001b */
[----:B------:R-:W-:-:S07]  /*18190*/  PRMT R93, R93, 0x5410, R84 ;  /* 0x000054105d5d7816 */ /* 0x000fce0000000054 */
.L_x_1817:
[----:B------:R-:W-:Y:S05]  /*181a0*/  BSYNC B1 ;  /* 0x0000000000017941 */ /* 0x000fea0003800000 */
.L_x_1815:
        /* <DEDUP_REMOVED lines=11> */
.L_x_1819:
[----:B------:R-:W-:Y:S01]  /*18260*/  IMAD.MOV.U32 R2, RZ, RZ, R3 ;  /* 0x000000ffff027224 */ /* 0x000fe200078e0003 */
[----:B------:R-:W-:Y:S01]  /*18270*/  PRMT R8, R8, 0x7610, R7 ;  /* 0x0000761008087816 */ /* 0x000fe20000000007 */
[----:B------:R-:W-:Y:S01]  /*18280*/  IMAD.MOV.U32 R27, RZ, RZ, R26 ;  /* 0x000000ffff1b7224 */ /* 0x000fe200078e001a */
[----:B------:R-:W-:-:S07]  /*18290*/  PRMT R84, R92, 0x7632, R84 ;  /* 0x000076325c547816 */ /* 0x000fce0000000054 */
.L_x_1820:
[----:B------:R-:W-:Y:S05]  /*182a0*/  BSYNC B1 ;  /* 0x0000000000017941 */ /* 0x000fea0003800000 */
.L_x_1818:
        /* <DEDUP_REMOVED lines=11> */
.L_x_1822:
[----:B------:R-:W-:Y:S01]  /*18360*/  IMAD.MOV.U32 R3, RZ, RZ, R2 ;  /* 0x000000ffff037224 */ /* 0x000fe200078e0002 */
[----:B------:R-:W-:Y:S01]  /*18370*/  PRMT R7, R7, 0x7610, R8 ;  /* 0x0000761007077816 */ /* 0x000fe20000000008 */
[----:B------:R-:W-:Y:S01]  /*18380*/  IMAD.MOV.U32 R26, RZ, RZ, R25 ;  /* 0x000000ffff1a7224 */ /* 0x000fe200078e0019 */
[----:B------:R-:W-:-:S07]  /*18390*/  PRMT R92, R92, 0x5410, R0 ;  /* 0x000054105c5c7816 */ /* 0x000fce0000000000 */
.L_x_1823:
[----:B------:R-:W-:Y:S05]  /*183a0*/  BSYNC B1 ;  /* 0x0000000000017941 */ /* 0x000fea0003800000 */
.L_x_1821:
        /* <DEDUP_REMOVED lines=11> */
.L_x_1825:
[----:B------:R-:W-:Y:S01]  /*18460*/  IMAD.MOV.U32 R2, RZ, RZ, R3 ;  /* 0x000000ffff027224 */ /* 0x000fe200078e0003 */
[----:B------:R-:W-:Y:S01]  /*18470*/  PRMT R8, R8, 0x7610, R7 ;  /* 0x0000761008087816 */ /* 0x000fe20000000007 */
[----:B------:R-:W-:Y:S01]  /*18480*/  IMAD.MOV.U32 R25, RZ, RZ, R24 ;  /* 0x000000ffff197224 */ /* 0x000fe200078e0018 */
[----:B------:R-:W-:-:S07]  /*18490*/  PRMT R0, R0, 0x7632, R0 ;  /* 0x0000763200007816 */ /* 0x000fce0000000000 */
.L_x_1826:
[----:B------:R-:W-:Y:S05]  /*184a0*/  BSYNC B1 ;  /* 0x0000000000017941 */ /* 0x000fea0003800000 */
.L_x_1824:
        /* <DEDUP_REMOVED lines=11> */
.L_x_1828:
[----:B------:R-:W-:Y:S01]  /*18560*/  IMAD.MOV.U32 R3, RZ, RZ, R2 ;  /* 0x000000ffff037224 */ /* 0x000fe200078e0002 */
[----:B------:R-:W-:Y:S01]  /*18570*/  PRMT R7, R8, 0x7632, R7 ;  /* 0x0000763208077816 */ /* 0x000fe20000000007 */
[----:B------:R-:W-:Y:S01]  /*18580*/  IMAD.MOV.U32 R24, RZ, RZ, R31 ;  /* 0x000000ffff187224 */ /* 0x000fe200078e001f */
[----:B------:R-:W-:-:S07]  /*18590*/  PRMT R0, R0, 0x7610, R84 ;  /* 0x0000761000007816 */ /* 0x000fce0000000054 */
.L_x_1829:
[----:B------:R-:W-:Y:S05]  /*185a0*/  BSYNC B1 ;  /* 0x0000000000017941 */ /* 0x000fea0003800000 */
.L_x_1827:
        /* <DEDUP_REMOVED lines=11> */
.L_x_1831:
[----:B------:R-:W-:Y:S01]  /*18660*/  IMAD.MOV.U32 R2, RZ, RZ, R3 ;  /* 0x000000ffff027224 */ /* 0x000fe200078e0003 */
[----:B------:R-:W-:Y:S01]  /*18670*/  PRMT R8, R7, 0x7610, R8 ;  /* 0x0000761007087816 */ /* 0x000fe20000000008 */
[----:B------:R-:W-:Y:S01]  /*18680*/  IMAD.MOV.U32 R31, RZ, RZ, R30 ;  /* 0x000000ffff1f7224 */ /* 0x000fe200078e001e */
[----:B------:R-:W-:-:S07]  /*18690*/  PRMT R84, R84, 0x7610, R85 ;  /* 0x0000761054547816 */ /* 0x000fce0000000055 */
.L_x_1832:
[----:B------:R-:W-:Y:S05]  /*186a0*/  BSYNC B1 ;  /* 0x0000000000017941 */ /* 0x000fea0003800000 */
.L_x_1830:
        /* <DEDUP_REMOVED lines=11> */
.L_x_1834:
[----:B------:R-:W-:Y:S01]  /*18760*/  IMAD.MOV.U32 R3, RZ, RZ, R2 ;  /* 0x000000ffff037224 */ /* 0x000fe200078e0002 */
[----:B------:R-:W-:Y:S01]  /*18770*/  PRMT R7, R7, 0x5410, R8 ;  /* 0x0000541007077816 */ /* 0x000fe20000000008 */
[----:B------:R-:W-:Y:S01]  /*18780*/  IMAD.MOV.U32 R30, RZ, RZ, R29 ;  /* 0x000000ffff1e7224 */ /* 0x000fe200078e001d */
[----:B------:R-:W-:-:S07]  /*18790*/  PRMT R85, R85, 0x5410, R85 ;  /* 0x0000541055557816 */ /* 0x000fce0000000055 */
.L_x_1835:
[----:B------:R-:W-:Y:S05]  /*187a0*/  BSYNC B1 ;  /* 0x0000000000017941 */ /* 0x000fea0003800000 */
.L_x_1833:
        /* <DEDUP_REMOVED lines=11> */
.L_x_1837:
[----:B------:R-:W-:Y:S01]  /*18860*/  IMAD.MOV.U32 R2, RZ, RZ, R3 ;  /* 0x000000ffff027224 */ /* 0x000fe200078e0003 */
[----:B------:R-:W-:Y:S01]  /*18870*/  PRMT R8, R8, 0x7610, R7 ;  /* 0x0000761008087816 */ /* 0x000fe20000000007 */
[----:B------:R-:W-:Y:S01]  /*18880*/  IMAD.MOV.U32 R29, RZ, RZ, R28 ;  /* 0x000000ffff1d7224 */ /* 0x000fe200078e001c */
[----:B------:R-:W-:-:S07]  /*18890*/  PRMT R85, R86, 0x7632, R85 ;  /* 0x0000763256557816 */ /* 0x000fce0000000055 */
.L_x_1838:
[----:B------:R-:W-:Y:S05]  /*188a0*/  BSYNC B1 ;  /* 0x0000000000017941 */ /* 0x000fea0003800000 */
.L_x_1836:
        /* <DEDUP_REMOVED lines=11> */
.L_x_1840:
[----:B------:R-:W-:Y:S01]  /*18960*/  IMAD.MOV.U32 R3, RZ, RZ, R2 ;  /* 0x000000ffff037224 */ /* 0x000fe200078e0002 */
[----:B------:R-:W-:Y:S01]  /*18970*/  PRMT R7, R8, 0x7632, R7 ;  /* 0x0000763208077816 */ /* 0x000fe20000000007 */
[----:B------:R-:W-:Y:S01]  /*18980*/  IMAD.MOV.U32 R28, RZ, RZ, R35 ;  /* 0x000000ffff1c7224 */ /* 0x000fe200078e0023 */
[----:B------:R-:W-:-:S07]  /*18990*/  PRMT R86, R86, 0x5410, R86 ;  /* 0x0000541056567816 */ /* 0x000fce0000000056 */
.L_x_1841:
[----:B------:R-:W-:Y:S05]  /*189a0*/  BSYNC B1 ;  /* 0x0000000000017941 */ /* 0x000fea0003800000 */
.L_x_1839:
        /* <DEDUP_REMOVED lines=11> */
.L_x_1843:
[----:B------:R-:W-:Y:S01]  /*18a60*/  IMAD.MOV.U32 R2, RZ, RZ, R3 ;  /* 0x000000ffff027224 */ /* 0x000fe200078e0003 */
[----:B------:R-:W-:Y:S01]  /*18a70*/  PRMT R8, R7, 0x7610, R8 ;  /* 0x0000761007087816 */ /* 0x000fe20000000008 */
[----:B------:R-:W-:Y:S01]  /*18a80*/  IMAD.MOV.U32 R35, RZ, RZ, R34 ;  /* 0x000000ffff237224 */ /* 0x000fe200078e0022 */
[----:B------:R-:W-:-:S07]  /*18a90*/  PRMT R86, R87, 0x7632, R86 ;  /* 0x0000763257567816 */ /* 0x000fce0000000056 */
.L_x_1844:
[----:B------:R-:W-:Y:S05]  /*18aa0*/  BSYNC B1 ;  /* 0x0000000000017941 */ /* 0x000fea0003800000 */
.L_x_1842:
        /* <DEDUP_REMOVED lines=11> */
.L_x_1846:
[----:B------:R-:W-:Y:S01]  /*18b60*/  IMAD.MOV.U32 R3, RZ, RZ, R2 ;  /* 0x000000ffff037224 */ /* 0x000fe200078e0002 */
[----:B------:R-:W-:Y:S01]  /*18b70*/  PRMT R7, R7, 0x5410, R8 ;  /* 0x0000541007077816 */ /* 0x000fe20000000008 */
[----:B------:R-:W-:Y:S01]  /*18b80*/  IMAD.MOV.U32 R34, RZ, RZ, R33 ;  /* 0x000000ffff227224 */ /* 0x000fe200078e0021 */
[----:B------:R-:W-:-:S07]  /*18b90*/  PRMT R87, R87, 0x5410, R87 ;  /* 0x0000541057577816 */ /* 0x000fce0000000057 */
.L_x_1847:
[----:B------:R-:W-:Y:S05]  /*18ba0*/  BSYNC B1 ;  /* 0x0000000000017941 */ /* 0x000fea0003800000 */
.L_x_1845:
        /* <DEDUP_REMOVED lines=11> */
.L_x_1849:
[----:B------:R-:W-:Y:S01]  /*18c60*/  IMAD.MOV.U32 R2, RZ, RZ, R3 ;  /* 0x000000ffff027224 */ /* 0x000fe200078e0003 */
[----:B------:R-:W-:Y:S01]  /*18c70*/  PRMT R8, R8, 0x7610, R7 ;  /* 0x0000761008087816 */ /* 0x000fe20000000007 */
[----:B------:R-:W-:Y:S01]  /*18c80*/  IMAD.MOV.U32 R33, RZ, RZ, R32 ;  /* 0x000000ffff217224 */ /* 0x000fe200078e0020 */
[----:B------:R-:W-:-:S07]  /*18c90*/  PRMT R87, R88, 0x7632, R87 ;  /* 0x0000763258577816 */ /* 0x000fce0000000057 */
.L_x_1850:
[----:B------:R-:W-:Y:S05]  /*18ca0*/  BSYNC B1 ;  /* 0x0000000000017941 */ /* 0x000fea0003800000 */
.L_x_1848:
        /* <DEDUP_REMOVED lines=11> */
.L_x_1852:
[----:B------:R-:W-:Y:S01]  /*18d60*/  IMAD.MOV.U32 R3, RZ, RZ, R2 ;  /* 0x000000ffff037224 */ /* 0x000fe200078e0002 */
[----:B------:R-:W-:Y:S01]  /*18d70*/  PRMT R7, R8, 0x7632, R7 ;  /* 0x0000763208077816 */ /* 0x000fe20000000007 */
[----:B------:R-:W-:Y:S01]  /*18d80*/  IMAD.MOV.U32 R32, RZ, RZ, R39 ;  /* 0x000000ffff207224 */ /* 0x000fe200078e0027 */
[----:B------:R-:W-:-:S07]  /*18d90*/  PRMT R88, R88, 0x5410, R88 ;  /* 0x0000541058587816 */ /* 0x000fce0000000058 */
.L_x_1853:
[----:B------:R-:W-:Y:S05]  /*18da0*/  BSYNC B1 ;  /* 0x0000000000017941 */ /* 0x000fea0003800000 */
.L_x_1851:
        /* <DEDUP_REMOVED lines=11> */
.L_x_1855:
[----:B------:R-:W-:Y:S01]  /*18e60*/  IMAD.MOV.U32 R2, RZ, RZ, R3 ;  /* 0x000000ffff027224 */ /* 0x000fe200078e0003 */
[----:B------:R-:W-:Y:S01]  /*18e70*/  PRMT R8, R7, 0x7610, R8 ;  /* 0x0000761007087816 */ /* 0x000fe20000000008 */
[----:B------:R-:W-:Y:S01]  /*18e80*/  IMAD.MOV.U32 R39, RZ, RZ, R38 ;  /* 0x000000ffff277224 */ /* 0x000fe200078e0026 */
[----:B------:R-:W-:-:S07]  /*18e90*/  PRMT R88, R89, 0x7632, R88 ;  /* 0x0000763259587816 */ /* 0x000fce0000000058 */
.L_x_1856:
[----:B------:R-:W-:Y:S05]  /*18ea0*/  BSYNC B1 ;  /* 0x0000000000017941 */ /* 0x000fea0003800000 */
.L_x_1854:
        /* <DEDUP_REMOVED lines=11> */
.L_x_1858:
[----:B------:R-:W-:Y:S01]  /*18f60*/  IMAD.MOV.U32 R3, RZ, RZ, R2 ;  /* 0x000000ffff037224 */ /* 0x000fe200078e0002 */
[----:B------:R-:W-:Y:S01]  /*18f70*/  PRMT R7, R7, 0x5410, R8 ;  /* 0x0000541007077816 */ /* 0x000fe20000000008 */
[----:B------:R-:W-:Y:S01]  /*18f80*/  IMAD.MOV.U32 R38, RZ, RZ, R37 ;  /* 0x000000ffff267224 */ /* 0x000fe200078e0025 */
[----:B------:R-:W-:-:S07]  /*18f90*/  PRMT R89, R89, 0x5410, R89 ;  /* 0x0000541059597816 */ /* 0x000fce0000000059 */
.L_x_1859:
[----:B------:R-:W-:Y:S05]  /*18fa0*/  BSYNC B1 ;  /* 0x0000000000017941 */ /* 0x000fea0003800000 */
.L_x_1857:
        /* <DEDUP_REMOVED lines=11> */
.L_x_1861:
[----:B------:R-:W-:Y:S01]  /*19060*/  IMAD.MOV.U32 R2, RZ, RZ, R3 ;  /* 0x000000ffff027224 */ /* 0x000fe200078e0003 */
[----:B------:R-:W-:Y:S01]  /*19070*/  PRMT R8, R8, 0x7610, R7 ;  /* 0x0000761008087816 */ /* 0x000fe20000000007 */
[----:B------:R-:W-:Y:S01]  /*19080*/  IMAD.MOV.U32 R37, RZ, RZ, R36 ;  /* 0x000000ffff257224 */ /* 0x000fe200078e0024 */
[----:B------:R-:W-:-:S07]  /*19090*/  PRMT R89, R90, 0x7632, R89 ;  /* 0x000076325a597816 */ /* 0x000fce0000000059 */
.L_x_1862:
[----:B------:R-:W-:Y:S05]  /*190a0*/  BSYNC B1 ;  /* 0x0000000000017941 */ /* 0x000fea0003800000 */
.L_x_1860:
        /* <DEDUP_REMOVED lines=11> */
.L_x_1864:
[----:B------:R-:W-:Y:S01]  /*19160*/  IMAD.MOV.U32 R3, RZ, RZ, R2 ;  /* 0x000000ffff037224 */ /* 0x000fe200078e0002 */
[----:B------:R-:W-:Y:S01]  /*19170*/  PRMT R7, R8, 0x7632, R7 ;  /* 0x0000763208077816 */ /* 0x000fe20000000007 */
[----:B------:R-:W-:Y:S01]  /*19180*/  IMAD.MOV.U32 R36, RZ, RZ, R43 ;  /* 0x000000ffff247224 */ /* 0x000fe200078e002b */
[----:B------:R-:W-:-:S07]  /*19190*/  PRMT R90, R90, 0x5410, R90 ;  /* 0x000054105a5a7816 */ /* 0x000fce000000005a */
.L_x_1865:
[----:B------:R-:W-:Y:S05]  /*191a0*/  BSYNC B1 ;  /* 0x0000000000017941 */ /* 0x000fea0003800000 */
.L_x_1863:
        /* <DEDUP_REMOVED lines=11> */
.L_x_1867:
[----:B------:R-:W-:Y:S01]  /*19260*/  IMAD.MOV.U32 R2, RZ, RZ, R3 ;  /* 0x000000ffff027224 */ /* 0x000fe200078e0003 */
[----:B------:R-:W-:Y:S01]  /*19270*/  PRMT R8, R7, 0x7610, R8 ;  /* 0x0000761007087816 */ /* 0x000fe20000000008 */
[----:B------:R-:W-:Y:S01]  /*19280*/  IMAD.MOV.U32 R43, RZ, RZ, R42 ;  /* 0x000000ffff2b7224 */ /* 0x000fe200078e002a */
[----:B------:R-:W-:-:S07]  /*19290*/  PRMT R90, R91, 0x7632, R90 ;  /* 0x000076325b5a7816 */ /* 0x000fce000000005a */
.L_x_1868:
[----:B------:R-:W-:Y:S05]  /*192a0*/  BSYNC B1 ;  /* 0x0000000000017941 */ /* 0x000fea0003800000 */
.L_x_1866:
        /* <DEDUP_REMOVED lines=11> */
.L_x_1870:
[----:B------:R-:W-:Y:S01]  /*19360*/  IMAD.MOV.U32 R3, RZ, RZ, R2 ;  /* 0x000000ffff037224 */ /* 0x000fe200078e0002 */
[----:B------:R-:W-:Y:S01]  /*19370*/  PRMT R7, R7, 0x5410, R8 ;  /* 0x0000541007077816 */ /* 0x000fe20000000008 */
[----:B------:R-:W-:Y:S01]  /*19380*/  IMAD.MOV.U32 R42, RZ, RZ, R41 ;  /* 0x000000ffff2a7224 */ /* 0x000fe200078e0029 */
[----:B------:R-:W-:-:S07]  /*19390*/  PRMT R91, R91, 0x5410, R91 ;  /* 0x000054105b5b7816 */ /* 0x000fce000000005b */
.L_x_1871:
[----:B------:R-:W-:Y:S05]  /*193a0*/  BSYNC B1 ;  /* 0x0000000000017941 */ /* 0x000fea0003800000 */
.L_x_1869:
        /* <DEDUP_REMOVED lines=11> */
.L_x_1873:
[----:B------:R-:W-:Y:S01]  /*19460*/  IMAD.MOV.U32 R2, RZ, RZ, R3 ;  /* 0x000000ffff027224 */ /* 0x000fe200078e0003 */
[----:B------:R-:W-:Y:S01]  /*19470*/  PRMT R8, R8, 0x7610, R7 ;  /* 0x0000761008087816 */ /* 0x000fe20000000007 */
[----:B------:R-:W-:Y:S01]  /*19480*/  IMAD.MOV.U32 R41, RZ, RZ, R40 ;  /* 0x000000ffff297224 */ /* 0x000fe200078e0028 */
[----:B------:R-:W-:-:S07]  /*19490*/  PRMT R91, R98, 0x7632, R91 ;  /* 0x00007632625b7816 */ /* 0x000fce000000005b */
.L_x_1874:
[----:B------:R-:W-:Y:S05]  /*194a0*/  BSYNC B1 ;  /* 0x0000000000017941 */ /* 0x000fea0003800000 */
.L_x_1872:
        /* <DEDUP_REMOVED lines=11> */
.L_x_1876:
[----:B------:R-:W-:Y:S01]  /*19560*/  IMAD.MOV.U32 R3, RZ, RZ, R2 ;  /* 0x000000ffff037224 */ /* 0x000fe200078e0002 */
[----:B------:R-:W-:Y:S01]  /*19570*/  PRMT R7, R8, 0x7632, R7 ;  /* 0x0000763208077816 */ /* 0x000fe20000000007 */
[----:B------:R-:W-:Y:S01]  /*19580*/  IMAD.MOV.U32 R40, RZ, RZ, R47 ;  /* 0x000000ffff287224 */ /* 0x000fe200078e002f */
[----:B------:R-:W-:-:S07]  /*19590*/  PRMT R98, R98, 0x5410, R98 ;  /* 0x0000541062627816 */ /* 0x000fce0000000062 */
.L_x_1877:
[----:B------:R-:W-:Y:S05]  /*195a0*/  BSYNC B1 ;  /* 0x0000000000017941 */ /* 0x000fea0003800000 */
.L_x_1875:
        /* <DEDUP_REMOVED lines=11> */
.L_x_1879:
[----:B------:R-:W-:Y:S01]  /*19660*/  IMAD.MOV.U32 R2, RZ, RZ, R3 ;  /* 0x000000ffff027224 */ /* 0x000fe200078e0003 */
[----:B------:R-:W-:Y:S01]  /*19670*/  PRMT R8, R7, 0x7610, R8 ;  /* 0x0000761007087816 */ /* 0x000fe20000000008 */
[----:B------:R-:W-:Y:S01]  /*19680*/  IMAD.MOV.U32 R47, RZ, RZ, R46 ;  /* 0x000000ffff2f7224 */ /* 0x000fe200078e002e */
[----:B------:R-:W-:-:S07]  /*19690*/  PRMT R98, R99, 0x7632, R98 ;  /* 0x0000763263627816 */ /* 0x000fce0000000062 */
.L_x_1880:
[----:B------:R-:W-:Y:S05]  /*196a0*/  BSYNC B1 ;  /* 0x0000000000017941 */ /* 0x000fea0003800000 */
.L_x_1878:
        /* <DEDUP_REMOVED lines=11> */
.L_x_1882:
[----:B------:R-:W-:Y:S01]  /*19760*/  IMAD.MOV.U32 R3, RZ, RZ, R2 ;  /* 0x000000ffff037224 */ /* 0x000fe200078e0002 */
[----:B------:R-:W-:Y:S01]  /*19770*/  PRMT R7, R7, 0x5410, R8 ;  /* 0x0000541007077816 */ /* 0x000fe20000000008 */
[----:B------:R-:W-:Y:S01]  /*19780*/  IMAD.MOV.U32 R46, RZ, RZ, R45 ;  /* 0x000000ffff2e7224 */ /* 0x000fe200078e002d */
[----:B------:R-:W-:-:S07]  /*19790*/  PRMT R99, R99, 0x5410, R99 ;  /* 0x0000541063637816 */ /* 0x000fce0000000063 */
.L_x_1883:
[----:B------:R-:W-:Y:S05]  /*197a0*/  BSYNC B1 ;  /* 0x0000000000017941 */ /* 0x000fea0003800000 */
.L_x_1881:
        /* <DEDUP_REMOVED lines=11> */
.L_x_1885:
[----:B------:R-:W-:Y:S01]  /*19860*/  IMAD.MOV.U32 R2, RZ, RZ, R3 ;  /* 0x000000ffff027224 */ /* 0x000fe200078e0003 */
[----:B------:R-:W-:Y:S01]  /*19870*/  PRMT R8, R8, 0x7610, R7 ;  /* 0x0000761008087816 */ /* 0x000fe20000000007 */
[----:B------:R-:W-:Y:S01]  /*19880*/  IMAD.MOV.U32 R45, RZ, RZ, R44 ;  /* 0x000000ffff2d7224 */ /* 0x000fe200078e002c */
[----:B------:R-:W-:-:S07]  /*19890*/  PRMT R99, R100, 0x7632, R99 ;  /* 0x0000763264637816 */ /* 0x000fce0000000063 */
.L_x_1886:
[----:B------:R-:W-:Y:S05]  /*198a0*/  BSYNC B1 ;  /* 0x0000000000017941 */ /* 0x000fea0003800000 */
.L_x_1884:
        /* <DEDUP_REMOVED lines=11> */
.L_x_1888:
[----:B------:R-:W-:Y:S01]  /*19960*/  IMAD.MOV.U32 R3, RZ, RZ, R2 ;  /* 0x000000ffff037224 */ /* 0x000fe200078e0002 */
[----:B------:R-:W-:Y:S01]  /*19970*/  PRMT R7, R8, 0x7632, R7 ;  /* 0x0000763208077816 */ /* 0x000fe20000000007 */
[----:B------:R-:W-:Y:S01]  /*19980*/  IMAD.MOV.U32 R44, RZ, RZ, R51 ;  /* 0x000000ffff2c7224 */ /* 0x000fe200078e0033 */
[----:B------:R-:W-:-:S07]  /*19990*/  PRMT R100, R100, 0x5410, R100 ;  /* 0x0000541064647816 */ /* 0x000fce0000000064 */
.L_x_1889:
[----:B------:R-:W-:Y:S05]  /*199a0*/  BSYNC B1 ;  /* 0x0000000000017941 */ /* 0x000fea0003800000 */
.L_x_1887:
        /* <DEDUP_REMOVED lines=11> */
.L_x_1891:
[----:B------:R-:W-:Y:S01]  /*19a60*/  IMAD.MOV.U32 R2, RZ, RZ, R3 ;  /* 0x000000ffff027224 */ /* 0x000fe200078e0003 */
[----:B------:R-:W-:Y:S01]  /*19a70*/  PRMT R8, R7, 0x7610, R8 ;  /* 0x0000761007087816 */ /* 0x000fe20000000008 */
[----:B------:R-:W-:Y:S01]  /*19a80*/  IMAD.MOV.U32 R51, RZ, RZ, R50 ;  /* 0x000000ffff337224 */ /* 0x000fe200078e0032 */
[----:B------:R-:W-:-:S07]  /*19a90*/  PRMT R100, R101, 0x7632, R100 ;  /* 0x0000763265647816 */ /* 0x000fce0000000064 */
.L_x_1892:
[----:B------:R-:W-:Y:S05]  /*19aa0*/  BSYNC B1 ;  /* 0x0000000000017941 */ /* 0x000fea0003800000 */
.L_x_1890:
        /* <DEDUP_REMOVED lines=11> */
.L_x_1894:
[----:B------:R-:W-:Y:S01]  /*19b60*/  IMAD.MOV.U32 R3, RZ, RZ, R2 ;  /* 0x000000ffff037224 */ /* 0x000fe200078e0002 */
[----:B------:R-:W-:Y:S01]  /*19b70*/  PRMT R7, R7, 0x5410, R8 ;  /* 0x0000541007077816 */ /* 0x000fe20000000008 */
[----:B------:R-:W-:Y:S01]  /*19b80*/  IMAD.MOV.U32 R50, RZ, RZ, R49 ;  /* 0x000000ffff327224 */ /* 0x000fe200078e0031 */
[----:B------:R-:W-:-:S07]  /*19b90*/  PRMT R101, R101, 0x5410, R101 ;  /* 0x0000541065657816 */ /* 0x000fce0000000065 */
.L_x_1895:
[----:B------:R-:W-:Y:S05]  /*19ba0*/  BSYNC B1 ;  /* 0x0000000000017941 */ /* 0x000fea0003800000 */
.L_x_1893:
        /* <DEDUP_REMOVED lines=11> */
.L_x_1897:
[----:B------:R-:W-:Y:S01]  /*19c60*/  IMAD.MOV.U32 R2, RZ, RZ, R3 ;  /* 0x000000ffff027224 */ /* 0x000fe200078e0003 */
[----:B------:R-:W-:Y:S01]  /*19c70*/  PRMT R8, R8, 0x7610, R7 ;  /* 0x0000761008087816 */ /* 0x000fe20000000007 */
[----:B------:R-:W-:Y:S01]  /*19c80*/  IMAD.MOV.U32 R49, RZ, RZ, R48 ;  /* 0x000000ffff317224 */ /* 0x000fe200078e0030 */
[----:B------:R-:W-:-:S07]  /*19c90*/  PRMT R101, R102, 0x7632, R101 ;  /* 0x0000763266657816 */ /* 0x000fce0000000065 */
.L_x_1898:
[----:B------:R-:W-:Y:S05]  /*19ca0*/  BSYNC B1 ;  /* 0x0000000000017941 */ /* 0x000fea0003800000 */
.L_x_1896:
        /* <DEDUP_REMOVED lines=11> */
.L_x_1900:
[----:B------:R-:W-:Y:S01]  /*19d60*/  IMAD.MOV.U32 R3, RZ, RZ, R2 ;  /* 0x000000ffff037224 */ /* 0x000fe200078e0002 */
[----:B------:R-:W-:Y:S01]  /*19d70*/  PRMT R7, R8, 0x7632, R7 ;  /* 0x0000763208077816 */ /* 0x000fe20000000007 */
[----:B------:R-:W-:Y:S01]  /*19d80*/  IMAD.MOV.U32 R48, RZ, RZ, R55 ;  /* 0x000000ffff307224 */ /* 0x000fe200078e0037 */
[----:B------:R-:W-:-:S07]  /*19d90*/  PRMT R102, R102, 0x5410, R102 ;  /* 0x0000541066667816 */ /* 0x000fce0000000066 */
.L_x_1901:
[----:B------:R-:W-:Y:S05]  /*19da0*/  BSYNC B1 ;  /* 0x0000000000017941 */ /* 0x000fea0003800000 */
.L_x_1899:
        /* <DEDUP_REMOVED lines=11> */
.L_x_1903:
[----:B------:R-:W-:Y:S01]  /*19e60*/  IMAD.MOV.U32 R2, RZ, RZ, R3 ;  /* 0x000000ffff027224 */ /* 0x000fe200078e0003 */
[----:B------:R-:W-:Y:S01]  /*19e70*/  PRMT R8, R7, 0x7610, R8 ;  /* 0x0000761007087816 */ /* 0x000fe20000000008 */
[----:B------:R-:W-:Y:S01]  /*19e80*/  IMAD.MOV.U32 R55, RZ, RZ, R54 ;  /* 0x000000ffff377224 */ /* 0x000fe200078e0036 */
[----:B------:R-:W-:-:S07]  /*19e90*/  PRMT R102, R103, 0x7632, R102 ;  /* 0x0000763267667816 */ /* 0x000fce0000000066 */
.L_x_1904:
[----:B------:R-:W-:Y:S05]  /*19ea0*/  BSYNC B1 ;  /* 0x0000000000017941 */ /* 0x000fea0003800000 */
.L_x_1902:
        /* <DEDUP_REMOVED lines=11> */
.L_x_1906:
[----:B------:R-:W-:Y:S01]  /*19f60*/  IMAD.MOV.U32 R3, RZ, RZ, R2 ;  /* 0x000000ffff037224 */ /* 0x000fe200078e0002 */
[----:B------:R-:W-:Y:S01]  /*19f70*/  PRMT R7, R7, 0x5410, R8 ;  /* 0x0000541007077816 */ /* 0x000fe20000000008 */
[----:B------:R-:W-:Y:S01]  /*19f80*/  IMAD.MOV.U32 R54, RZ, RZ, R53 ;  /* 0x000000ffff367224 */ /* 0x000fe200078e0035 */
[----:B------:R-:W-:-:S07]  /*19f90*/  PRMT R103, R103, 0x5410, R103 ;  /* 0x0000541067677816 */ /* 0x000fce0000000067 */
.L_x_1907:
[----:B------:R-:W-:Y:S05]  /*19fa0*/  BSYNC B1 ;  /* 0x0000000000017941 */ /* 0x000fea0003800000 */
.L_x_1905:
        /* <DEDUP_REMOVED lines=11> */
.L_x_1909:
[----:B------:R-:W-:Y:S01]  /*1a060*/  IMAD.MOV.U32 R2, RZ, RZ, R3 ;  /* 0x000000ffff027224 */ /* 0x000fe200078e0003 */
[----:B------:R-:W-:Y:S01]  /*1a070*/  PRMT R8, R8, 0x7610, R7 ;  /* 0x0000761008087816 */ /* 0x000fe20000000007 */
[----:B------:R-:W-:Y:S01]  /*1a080*/  IMAD.MOV.U32 R53, RZ, RZ, R52 ;  /* 0x000000ffff357224 */ /* 0x000fe200078e0034 */
[----:B------:R-:W-:-:S07]  /*1a090*/  PRMT R103, R104, 0x7632, R103 ;  /* 0x0000763268677816 */ /* 0x000fce0000000067 */
.L_x_1910:
[----:B------:R-:W-:Y:S05]  /*1a0a0*/  BSYNC B1 ;  /* 0x0000000000017941 */ /* 0x000fea0003800000 */
.L_x_1908:
        /* <DEDUP_REMOVED lines=11> */
.L_x_1912:
[----:B------:R-:W-:Y:S01]  /*1a160*/  IMAD.MOV.U32 R3, RZ, RZ, R2 ;  /* 0x000000ffff037224 */ /* 0x000fe200078e0002 */
[----:B------:R-:W-:Y:S01]  /*1a170*/  PRMT R7, R8, 0x7632, R7 ;  /* 0x0000763208077816 */ /* 0x000fe20000000007 */
[----:B------:R-:W-:Y:S01]  /*1a180*/  IMAD.MOV.U32 R52, RZ, RZ, R59 ;  /* 0x000000ffff347224 */ /* 0x000fe200078e003b */
[----:B------:R-:W-:-:S07]  /*1a190*/  PRMT R104, R104, 0x5410, R104 ;  /* 0x0000541068687816 */ /* 0x000fce0000000068 */
.L_x_1913:
[----:B------:R-:W-:Y:S05]  /*1a1a0*/  BSYNC B1 ;  /* 0x0000000000017941 */ /* 0x000fea0003800000 */
.L_x_1911:
        /* <DEDUP_REMOVED lines=11> */
.L_x_1915:
[----:B------:R-:W-:Y:S01]  /*1a260*/  IMAD.MOV.U32 R2, RZ, RZ, R3 ;  /* 0x000000ffff027224 */ /* 0x000fe200078e0003 */
[----:B------:R-:W-:Y:S01]  /*1a270*/  PRMT R8, R7, 0x7610, R8 ;  /* 0x0000761007087816 */ /* 0x000fe20000000008 */
[----:B------:R-:W-:Y:S01]  /*1a280*/  IMAD.MOV.U32 R59, RZ, RZ, R58 ;  /* 0x000000ffff3b7224 */ /* 0x000fe200078e003a */
[----:B------:R-:W-:-:S07]  /*1a290*/  PRMT R104, R105, 0x7632, R104 ;  /* 0x0000763269687816 */ /* 0x000fce0000000068 */
.L_x_1916:
[----:B------:R-:W-:Y:S05]  /*1a2a0*/  BSYNC B1 ;  /* 0x0000000000017941 */ /* 0x000fea0003800000 */
.L_x_1914:
        /* <DEDUP_REMOVED lines=11> */
.L_x_1918:
[----:B------:R-:W-:Y:S01]  /*1a360*/  IMAD.MOV.U32 R3, RZ, RZ, R2 ;  /* 0x000000ffff037224 */ /* 0x000fe200078e0002 */
[----:B------:R-:W-:Y:S01]  /*1a370*/  PRMT R7, R7, 0x5410, R8 ;  /* 0x0000541007077816 */ /* 0x000fe20000000008 */
[----:B------:R-:W-:Y:S01]  /*1a380*/  IMAD.MOV.U32 R58, RZ, RZ, R57 ;  /* 0x000000ffff3a7224 */ /* 0x000fe200078e0039 */
[----:B------:R-:W-:-:S07]  /*1a390*/  PRMT R105, R105, 0x5410, R105 ;  /* 0x0000541069697816 */ /* 0x000fce0000000069 */
.L_x_1919:
[----:B------:R-:W-:Y:S05]  /*1a3a0*/  BSYNC B1 ;  /* 0x0000000000017941 */ /* 0x000fea0003800000 */
.L_x_1917:
        /* <DEDUP_REMOVED lines=11> */
.L_x_1921:
[----:B------:R-:W-:Y:S01]  /*1a460*/  IMAD.MOV.U32 R2, RZ, RZ, R3 ;  /* 0x000000ffff027224 */ /* 0x000fe200078e0003 */
[----:B------:R-:W-:Y:S01]  /*1a470*/  PRMT R8, R8, 0x7610, R7 ;  /* 0x0000761008087816 */ /* 0x000fe20000000007 */
[----:B------:R-:W-:Y:S01]  /*1a480*/  IMAD.MOV.U32 R57, RZ, RZ, R56 ;  /* 0x000000ffff397224 */ /* 0x000fe200078e0038 */
[----:B------:R-:W-:-:S07]  /*1a490*/  PRMT R105, R106, 0x7632, R105 ;  /* 0x000076326a697816 */ /* 0x000fce0000000069 */
.L_x_1922:
[----:B------:R-:W-:Y:S05]  /*1a4a0*/  BSYNC B1 ;  /* 0x0000000000017941 */ /* 0x000fea0003800000 */
.L_x_1920:
        /* <DEDUP_REMOVED lines=11> */
.L_x_1924:
[----:B------:R-:W-:Y:S01]  /*1a560*/  IMAD.MOV.U32 R3, RZ, RZ, R2 ;  /* 0x000000ffff037224 */ /* 0x000fe200078e0002 */
[----:B------:R-:W-:Y:S01]  /*1a570*/  PRMT R7, R8, 0x7632, R7 ;  /* 0x0000763208077816 */ /* 0x000fe20000000007 */
[----:B------:R-:W-:Y:S01]  /*1a580*/  IMAD.MOV.U32 R56, RZ, RZ, R63 ;  /* 0x000000ffff387224 */ /* 0x000fe200078e003f */
[----:B------:R-:W-:-:S07]  /*1a590*/  PRMT R106, R106, 0x5410, R106 ;  /* 0x000054106a6a7816 */ /* 0x000fce000000006a */
.L_x_1925:
[----:B------:R-:W-:Y:S05]  /*1a5a0*/  BSYNC B1 ;  /* 0x0000000000017941 */ /* 0x000fea0003800000 */
.L_x_1923:
        /* <DEDUP_REMOVED lines=11> */
.L_x_1927:
[----:B------:R-:W-:Y:S01]  /*1a660*/  IMAD.MOV.U32 R2, RZ, RZ, R3 ;  /* 0x000000ffff027224 */ /* 0x000fe200078e0003 */
[----:B------:R-:W-:Y:S01]  /*1a670*/  PRMT R8, R7, 0x7610, R8 ;  /* 0x0000761007087816 */ /* 0x000fe20000000008 */
[----:B------:R-:W-:Y:S01]  /*1a680*/  IMAD.MOV.U32 R63, RZ, RZ, R62 ;  /* 0x000000ffff3f7224 */ /* 0x000fe200078e003e */
[----:B------:R-:W-:-:S07]  /*1a690*/  PRMT R106, R107, 0x7632, R106 ;  /* 0x000076326b6a7816 */ /* 0x000fce000000006a */
.L_x_1928:
[----:B------:R-:W-:Y:S05]  /*1a6a0*/  BSYNC B1 ;  /* 0x0000000000017941 */ /* 0x000fea0003800000 */
.L_x_1926:
        /* <DEDUP_REMOVED lines=11> */
.L_x_1930:
[----:B------:R-:W-:Y:S01]  /*1a760*/  IMAD.MOV.U32 R3, RZ, RZ, R2 ;  /* 0x000000ffff037224 */ /* 0x000fe200078e0002 */
[----:B------:R-:W-:Y:S01]  /*1a770*/  PRMT R7, R7, 0x5410, R8 ;  /* 0x0000541007077816 */ /* 0x000fe20000000008 */
[----:B------:R-:W-:Y:S01]  /*1a780*/  IMAD.MOV.U32 R62, RZ, RZ, R61 ;  /* 0x000000ffff3e7224 */ /* 0x000fe200078e003d */
[----:B------:R-:W-:-:S07]  /*1a790*/  PRMT R107, R107, 0x5410, R107 ;  /* 0x000054106b6b7816 */ /* 0x000fce000000006b */
.L_x_1931:
[----:B------:R-:W-:Y:S05]  /*1a7a0*/  BSYNC B1 ;  /* 0x0000000000017941 */ /* 0x000fea0003800000 */
.L_x_1929:
        /* <DEDUP_REMOVED lines=11> */
.L_x_1933:
[----:B------:R-:W-:Y:S01]  /*1a860*/  IMAD.MOV.U32 R2, RZ, RZ, R3 ;  /* 0x000000ffff027224 */ /* 0x000fe200078e0003 */
[----:B------:R-:W-:Y:S01]  /*1a870*/  PRMT R8, R8, 0x7610, R7 ;  /* 0x0000761008087816 */ /* 0x000fe20000000007 */
[----:B------:R-:W-:Y:S01]  /*1a880*/  IMAD.MOV.U32 R61, RZ, RZ, R60 ;  /* 0x000000ffff3d7224 */ /* 0x000fe200078e003c */
[----:B------:R-:W-:-:S07]  /*1a890*/  PRMT R107, R108, 0x7632, R107 ;  /* 0x000076326c6b7816 */ /* 0x000fce000000006b */
.L_x_1934:
[----:B------:R-:W-:Y:S05]  /*1a8a0*/  BSYNC B1 ;  /* 0x0000000000017941 */ /* 0x000fea0003800000 */
.L_x_1932:
        /* <DEDUP_REMOVED lines=11> */
.L_x_1936:
[----:B------:R-:W-:Y:S01]  /*1a960*/  IMAD.MOV.U32 R3, RZ, RZ, R2 ;  /* 0x000000ffff037224 */ /* 0x000fe200078e0002 */
[----:B------:R-:W-:Y:S01]  /*1a970*/  PRMT R7, R8, 0x7632, R7 ;  /* 0x0000763208077816 */ /* 0x000fe20000000007 */
[----:B------:R-:W-:Y:S01]  /*1a980*/  IMAD.MOV.U32 R60, RZ, RZ, R67 ;  /* 0x000000ffff3c7224 */ /* 0x000fe200078e0043 */
[----:B------:R-:W-:-:S07]  /*1a990*/  PRMT R108, R108, 0x5410, R108 ;  /* 0x000054106c6c7816 */ /* 0x000fce000000006c */
.L_x_1937:
[----:B------:R-:W-:Y:S05]  /*1a9a0*/  BSYNC B1 ;  /* 0x0000000000017941 */ /* 0x000fea0003800000 */
.L_x_1935:
        /* <DEDUP_REMOVED lines=11> */
.L_x_1939:
[----:B------:R-:W-:Y:S01]  /*1aa60*/  IMAD.MOV.U32 R2, RZ, RZ, R3 ;  /* 0x000000ffff027224 */ /* 0x000fe200078e0003 */
[----:B------:R-:W-:Y:S01]  /*1aa70*/  PRMT R8, R7, 0x7610, R8 ;  /* 0x0000761007087816 */ /* 0x000fe20000000008 */
[----:B------:R-:W-:Y:S01]  /*1aa80*/  IMAD.MOV.U32 R67, RZ, RZ, R66 ;  /* 0x000000ffff437224 */ /* 0x000fe200078e0042 */
[----:B------:R-:W-:-:S07]  /*1aa90*/  PRMT R108, R109, 0x7632, R108 ;  /* 0x000076326d6c7816 */ /* 0x000fce000000006c */
.L_x_1940:
[----:B------:R-:W-:Y:S05]  /*1aaa0*/  BSYNC B1 ;  /* 0x0000000000017941 */ /* 0x000fea0003800000 */
.L_x_1938:
        /* <DEDUP_REMOVED lines=11> */
.L_x_1942:
[----:B------:R-:W-:Y:S01]  /*1ab60*/  IMAD.MOV.U32 R3, RZ, RZ, R2 ;  /* 0x000000ffff037224 */ /* 0x000fe200078e0002 */
[----:B------:R-:W-:Y:S01]  /*1ab70*/  PRMT R7, R7, 0x5410, R8 ;  /* 0x0000541007077816 */ /* 0x000fe20000000008 */
[----:B------:R-:W-:Y:S01]  /*1ab80*/  IMAD.MOV.U32 R66, RZ, RZ, R65 ;  /* 0x000000ffff427224 */ /* 0x000fe200078e0041 */
[----:B------:R-:W-:-:S07]  /*1ab90*/  PRMT R109, R109, 0x5410, R109 ;  /* 0x000054106d6d7816 */ /* 0x000fce000000006d */
.L_x_1943:
[----:B------:R-:W-:Y:S05]  /*1aba0*/  BSYNC B1 ;  /* 0x0000000000017941 */ /* 0x000fea0003800000 */
.L_x_1941:
        /* <DEDUP_REMOVED lines=11> */
.L_x_1945:
[----:B------:R-:W-:Y:S01]  /*1ac60*/  IMAD.MOV.U32 R2, RZ, RZ, R3 ;  /* 0x000000ffff027224 */ /* 0x000fe200078e0003 */
[----:B------:R-:W-:Y:S01]  /*1ac70*/  PRMT R8, R8, 0x7610, R7 ;  /* 0x0000761008087816 */ /* 0x000fe20000000007 */
[----:B------:R-:W-:Y:S01]  /*1ac80*/  IMAD.MOV.U32 R65, RZ, RZ, R64 ;  /* 0x000000ffff417224 */ /* 0x000fe200078e0040 */
[----:B------:R-:W-:-:S07]  /*1ac90*/  PRMT R109, R110, 0x7632, R109 ;  /* 0x000076326e6d7816 */ /* 0x000fce000000006d */
.L_x_1946:
[----:B------:R-:W-:Y:S05]  /*1aca0*/  BSYNC B1 ;  /* 0x0000000000017941 */ /* 0x000fea0003800000 */
.L_x_1944:
        /* <DEDUP_REMOVED lines=11> */
.L_x_1948:
[----:B------:R-:W-:Y:S01]  /*1ad60*/  IMAD.MOV.U32 R3, RZ, RZ, R2 ;  /* 0x000000ffff037224 */ /* 0x000fe200078e0002 */
[----:B------:R-:W-:Y:S01]  /*1ad70*/  PRMT R7, R8, 0x7632, R7 ;  /* 0x0000763208077816 */ /* 0x000fe20000000007 */
[----:B------:R-:W-:Y:S01]  /*1ad80*/  IMAD.MOV.U32 R64, RZ, RZ, R71 ;  /* 0x000000ffff407224 */ /* 0x000fe200078e0047 */
[----:B------:R-:W-:-:S07]  /*1ad90*/  PRMT R110, R110, 0x5410, R110 ;  /* 0x000054106e6e7816 */ /* 0x000fce000000006e */
.L_x_1949:
[----:B------:R-:W-:Y:S05]  /*1ada0*/  BSYNC B1 ;  /* 0x0000000000017941 */ /* 0x000fea0003800000 */
.L_x_1947:
        /* <DEDUP_REMOVED lines=11> */
.L_x_1951:
[----:B------:R-:W-:Y:S01]  /*1ae60*/  IMAD.MOV.U32 R2, RZ, RZ, R3 ;  /* 0x000000ffff027224 */ /* 0x000fe200078e0003 */
[----:B------:R-:W-:Y:S01]  /*1ae70*/  PRMT R8, R7, 0x7610, R8 ;  /* 0x0000761007087816 */ /* 0x000fe20000000008 */
[----:B------:R-:W-:Y:S01]  /*1ae80*/  IMAD.MOV.U32 R71, RZ, RZ, R70 ;  /* 0x000000ffff477224 */ /* 0x000fe200078e0046 */
[----:B------:R-:W-:-:S07]  /*1ae90*/  PRMT R110, R111, 0x7632, R110 ;  /* 0x000076326f6e7816 */ /* 0x000fce000000006e */
.L_x_1952:
[----:B------:R-:W-:Y:S05]  /*1aea0*/  BSYNC B1 ;  /* 0x0000000000017941 */ /* 0x000fea0003800000 */
.L_x_1950:
        /* <DEDUP_REMOVED lines=11> */
.L_x_1954:
[----:B------:R-:W-:Y:S01]  /*1af60*/  IMAD.MOV.U32 R3, RZ, RZ, R2 ;  /* 0x000000ffff037224 */ /* 0x000fe200078e0002 */
[----:B------:R-:W-:Y:S01]  /*1af70*/  PRMT R7, R7, 0x5410, R8 ;  /* 0x0000541007077816 */ /* 0x000fe20000000008 */
[----:B------:R-:W-:Y:S01]  /*1af80*/  IMAD.MOV.U32 R70, RZ, RZ, R69 ;  /* 0x000000ffff467224 */ /* 0x000fe200078e0045 */
[----:B------:R-:W-:-:S07]  /*1af90*/  PRMT R111, R111, 0x5410, R111 ;  /* 0x000054106f6f7816 */ /* 0x000fce000000006f */
.L_x_1955:
[----:B------:R-:W-:Y:S05]  /*1afa0*/  BSYNC B1 ;  /* 0x0000000000017941 */ /* 0x000fea0003800000 */
.L_x_1953:
        /* <DEDUP_REMOVED lines=11> */
.L_x_1957:
[----:B------:R-:W-:Y:S01]  /*1b060*/  IMAD.MOV.U32 R2, RZ, RZ, R3 ;  /* 0x000000ffff027224 */ /* 0x000fe200078e0003 */
[----:B------:R-:W-:Y:S01]  /*1b070*/  PRMT R8, R8, 0x7610, R7 ;  /* 0x0000761008087816 */ /* 0x000fe20000000007 */
[----:B------:R-:W-:Y:S01]  /*1b080*/  IMAD.MOV.U32 R69, RZ, RZ, R68 ;  /* 0x000000ffff457224 */ /* 0x000fe200078e0044 */
[----:B------:R-:W-:-:S07]  /*1b090*/  PRMT R111, R112, 0x7632, R111 ;  /* 0x00007632706f7816 */ /* 0x000fce000000006f */
.L_x_1958:
[----:B------:R-:W-:Y:S05]  /*1b0a0*/  BSYNC B1 ;  /* 0x0000000000017941 */ /* 0x000fea0003800000 */
.L_x_1956:
        /* <DEDUP_REMOVED lines=11> */
.L_x_1960:
[----:B------:R-:W-:Y:S01]  /*1b160*/  IMAD.MOV.U32 R3, RZ, RZ, R2 ;  /* 0x000000ffff037224 */ /* 0x000fe200078e0002 */
[----:B------:R-:W-:Y:S01]  /*1b170*/  PRMT R7, R8, 0x7632, R7 ;  /* 0x0000763208077816 */ /* 0x000fe20000000007 */
[----:B------:R-:W-:Y:S01]  /*1b180*/  IMAD.MOV.U32 R68, RZ, RZ, R75 ;  /* 0x000000ffff447224 */ /* 0x000fe200078e004b */
[----:B------:R-:W-:-:S07]  /*1b190*/  PRMT R112, R112, 0x5410, R112 ;  /* 0x0000541070707816 */ /* 0x000fce0000000070 */
.L_x_1961:
[----:B------:R-:W-:Y:S05]  /*1b1a0*/  BSYNC B1 ;  /* 0x0000000000017941 */ /* 0x000fea0003800000 */
.L_x_1959:
        /* <DEDUP_REMOVED lines=11> */
.L_x_1963:
[----:B------:R-:W-:Y:S01]  /*1b260*/  IMAD.MOV.U32 R2, RZ, RZ, R3 ;  /* 0x000000ffff027224 */ /* 0x000fe200078e0003 */
[----:B------:R-:W-:Y:S01]  /*1b270*/  PRMT R8, R7, 0x7610, R8 ;  /* 0x0000761007087816 */ /* 0x000fe20000000008 */
[----:B------:R-:W-:Y:S01]  /*1b280*/  IMAD.MOV.U32 R75, RZ, RZ, R74 ;  /* 0x000000ffff4b7224 */ /* 0x000fe200078e004a */
[----:B------:R-:W-:-:S07]  /*1b290*/  PRMT R112, R113, 0x7632, R112 ;  /* 0x0000763271707816 */ /* 0x000fce0000000070 */
.L_x_1964:
[----:B------:R-:W-:Y:S05]  /*1b2a0*/  BSYNC B1 ;  /* 0x0000000000017941 */ /* 0x000fea0003800000 */
.L_x_1962:
        /* <DEDUP_REMOVED lines=11> */
.L_x_1966:
[----:B------:R-:W-:Y:S01]  /*1b360*/  IMAD.MOV.U32 R3, RZ, RZ, R2 ;  /* 0x000000ffff037224 */ /* 0x000fe200078e0002 */
[----:B------:R-:W-:Y:S01]  /*1b370*/  PRMT R7, R7, 0x5410, R8 ;  /* 0x0000541007077816 */ /* 0x000fe20000000008 */
[----:B------:R-:W-:Y:S01]  /*1b380*/  IMAD.MOV.U32 R74, RZ, RZ, R73 ;  /* 0x000000ffff4a7224 */ /* 0x000fe200078e0049 */
[----:B------:R-:W-:-:S07]  /*1b390*/  PRMT R113, R113, 0x5410, R113 ;  /* 0x0000541071717816 */ /* 0x000fce0000000071 */
.L_x_1967:
[----:B------:R-:W-:Y:S05]  /*1b3a0*/  BSYNC B1 ;  /* 0x0000000000017941 */ /* 0x000fea0003800000 */
.L_x_1965:
        /* <DEDUP_REMOVED lines=11> */
.L_x_1969:
[----:B------:R-:W-:Y:S01]  /*1b460*/  IMAD.MOV.U32 R2, RZ, RZ, R3 ;  /* 0x000000ffff027224 */ /* 0x000fe200078e0003 */
[----:B------:R-:W-:Y:S01]  /*1b470*/  PRMT R8, R8, 0x7610, R7 ;  /* 0x0000761008087816 */ /* 0x000fe20000000007 */
[----:B------:R-:W-:Y:S01]  /*1b480*/  IMAD.MOV.U32 R73, RZ, RZ, R72 ;  /* 0x000000ffff497224 */ /* 0x000fe200078e0048 */
[----:B------:R-:W-:-:S07]  /*1b490*/  PRMT R113, R114, 0x7632, R113 ;  /* 0x0000763272717816 */ /* 0x000fce0000000071 */
.L_x_1970:
[----:B------:R-:W-:Y:S05]  /*1b4a0*/  BSYNC B1 ;  /* 0x0000000000017941 */ /* 0x000fea0003800000 */
.L_x_1968:
        /* <DEDUP_REMOVED lines=11> */
.L_x_1972:
[----:B------:R-:W-:Y:S01]  /*1b560*/  IMAD.MOV.U32 R3, RZ, RZ, R2 ;  /* 0x000000ffff037224 */ /* 0x000fe200078e0002 */
[----:B------:R-:W-:Y:S01]  /*1b570*/  PRMT R7, R8, 0x7632, R7 ;  /* 0x0000763208077816 */ /* 0x000fe20000000007 */
[----:B------:R-:W-:Y:S01]  /*1b580*/  IMAD.MOV.U32 R72, RZ, RZ, R79 ;  /* 0x000000ffff487224 */ /* 0x000fe200078e004f */
[----:B------:R-:W-:-:S07]  /*1b590*/  PRMT R114, R114, 0x5410, R114 ;  /* 0x0000541072727816 */ /* 0x000fce0000000072 */
.L_x_1973:
[----:B------:R-:W-:Y:S05]  /*1b5a0*/  BSYNC B1 ;  /* 0x0000000000017941 */ /* 0x000fea0003800000 */
.L_x_1971:
        /* <DEDUP_REMOVED lines=11> */
.L_x_1975:
[----:B------:R-:W-:Y:S01]  /*1b660*/  IMAD.MOV.U32 R2, RZ, RZ, R3 ;  /* 0x000000ffff027224 */ /* 0x000fe200078e0003 */
[----:B------:R-:W-:Y:S01]  /*1b670*/  PRMT R8, R7, 0x7610, R8 ;  /* 0x0000761007087816 */ /* 0x000fe20000000008 */
[----:B------:R-:W-:Y:S01]  /*1b680*/  IMAD.MOV.U32 R79, RZ, RZ, R78 ;  /* 0x000000ffff4f7224 */ /* 0x000fe200078e004e */
[----:B------:R-:W-:-:S07]  /*1b690*/  PRMT R114, R115, 0x7632, R114 ;  /* 0x0000763273727816 */ /* 0x000fce0000000072 */
.L_x_1976:
[----:B------:R-:W-:Y:S05]  /*1b6a0*/  BSYNC B1 ;  /* 0x0000000000017941 */ /* 0x000fea0003800000 */
.L_x_1974:
        /* <DEDUP_REMOVED lines=11> */
.L_x_1978:
[----:B------:R-:W-:Y:S01]  /*1b760*/  IMAD.MOV.U32 R3, RZ, RZ, R2 ;  /* 0x000000ffff037224 */ /* 0x000fe200078e0002 */
[----:B------:R-:W-:Y:S01]  /*1b770*/  PRMT R7, R7, 0x5410, R8 ;  /* 0x0000541007077816 */ /* 0x000fe20000000008 */
[----:B------:R-:W-:Y:S01]  /*1b780*/  IMAD.MOV.U32 R78, RZ, RZ, R77 ;  /* 0x000000ffff4e7224 */ /* 0x000fe200078e004d */
[----:B------:R-:W-:-:S07]  /*1b790*/  PRMT R115, R115, 0x5410, R115 ;  /* 0x0000541073737816 */ /* 0x000fce0000000073 */
.L_x_1979:
[----:B------:R-:W-:Y:S05]  /*1b7a0*/  BSYNC B1 ;  /* 0x0000000000017941 */ /* 0x000fea0003800000 */
.L_x_1977:
        /* <DEDUP_REMOVED lines=11> */
.L_x_1981:
[----:B------:R-:W-:Y:S01]  /*1b860*/  IMAD.MOV.U32 R2, RZ, RZ, R3 ;  /* 0x000000ffff027224 */ /* 0x000fe200078e0003 */
[----:B------:R-:W-:Y:S01]  /*1b870*/  PRMT R8, R8, 0x7610, R7 ;  /* 0x0000761008087816 */ /* 0x000fe20000000007 */
[----:B------:R-:W-:Y:S01]  /*1b880*/  IMAD.MOV.U32 R77, RZ, RZ, R76 ;  /* 0x000000ffff4d7224 */ /* 0x000fe200078e004c */
[----:B------:R-:W-:-:S07]  /*1b890*/  PRMT R115, R116, 0x7632, R115 ;  /* 0x0000763274737816 */ /* 0x000fce0000000073 */
.L_x_1982:
[----:B------:R-:W-:Y:S05]  /*1b8a0*/  BSYNC B1 ;  /* 0x0000000000017941 */ /* 0x000fea0003800000 */
.L_x_1980:
        /* <DEDUP_REMOVED lines=11> */
.L_x_1984:
[----:B------:R-:W-:Y:S01]  /*1b960*/  IMAD.MOV.U32 R3, RZ, RZ, R2 ;  /* 0x000000ffff037224 */ /* 0x000fe200078e0002 */
[----:B------:R-:W-:Y:S01]  /*1b970*/  PRMT R7, R8, 0x7632, R7 ;  /* 0x0000763208077816 */ /* 0x000fe20000000007 */
[----:B------:R-:W-:Y:S01]  /*1b980*/  IMAD.MOV.U32 R76, RZ, RZ, R83 ;  /* 0x000000ffff4c7224 */ /* 0x000fe200078e0053 */
[----:B------:R-:W-:-:S07]  /*1b990*/  PRMT R116, R116, 0x5410, R116 ;  /* 0x0000541074747816 */ /* 0x000fce0000000074 */
.L_x_1985:
[----:B------:R-:W-:Y:S05]  /*1b9a0*/  BSYNC B1 ;  /* 0x0000000000017941 */ /* 0x000fea0003800000 */
.L_x_1983:
        /* <DEDUP_REMOVED lines=11> */
.L_x_1987:
[----:B------:R-:W-:Y:S01]  /*1ba60*/  IMAD.MOV.U32 R2, RZ, RZ, R3 ;  /* 0x000000ffff027224 */ /* 0x000fe200078e0003 */
[----:B------:R-:W-:Y:S01]  /*1ba70*/  PRMT R8, R7, 0x7610, R8 ;  /* 0x0000761007087816 */ /* 0x000fe20000000008 */
[----:B------:R-:W-:Y:S01]  /*1ba80*/  IMAD.MOV.U32 R83, RZ, RZ, R82 ;  /* 0x000000ffff537224 */ /* 0x000fe200078e0052 */
[----:B------:R-:W-:-:S07]  /*1ba90*/  PRMT R116, R117, 0x7632, R116 ;  /* 0x0000763275747816 */ /* 0x000fce0000000074 */
.L_x_1988:
[----:B------:R-:W-:Y:S05]  /*1baa0*/  BSYNC B1 ;  /* 0x0000000000017941 */ /* 0x000fea0003800000 */
.L_x_1986:
        /* <DEDUP_REMOVED lines=11> */
.L_x_1990:
[----:B------:R-:W-:Y:S01]  /*1bb60*/  IMAD.MOV.U32 R3, RZ, RZ, R2 ;  /* 0x000000ffff037224 */ /* 0x000fe200078e0002 */
[----:B------:R-:W-:Y:S01]  /*1bb70*/  PRMT R7, R7, 0x5410, R8 ;  /* 0x0000541007077816 */ /* 0x000fe20000000008 */
[----:B------:R-:W-:Y:S01]  /*1bb80*/  IMAD.MOV.U32 R82, RZ, RZ, R81 ;  /* 0x000000ffff527224 */ /* 0x000fe200078e0051 */
[----:B------:R-:W-:-:S07]  /*1bb90*/  PRMT R117, R117, 0x5410, R117 ;  /* 0x0000541075757816 */ /* 0x000fce0000000075 */
.L_x_1991:
[----:B------:R-:W-:Y:S05]  /*1bba0*/  BSYNC B1 ;  /* 0x0000000000017941 */ /* 0x000fea0003800000 */
.L_x_1989:
        /* <DEDUP_REMOVED lines=11> */
.L_x_1993:
[----:B------:R-:W-:Y:S01]  /*1bc60*/  IMAD.MOV.U32 R2, RZ, RZ, R3 ;  /* 0x000000ffff027224 */ /* 0x000fe200078e0003 */
[----:B------:R-:W-:Y:S01]  /*1bc70*/  PRMT R8, R8, 0x7610, R7 ;  /* 0x0000761008087816 */ /* 0x000fe20000000007 */
[----:B------:R-:W-:Y:S01]  /*1bc80*/  IMAD.MOV.U32 R81, RZ, RZ, R80 ;  /* 0x000000ffff517224 */ /* 0x000fe200078e0050 */
[----:B------:R-:W-:-:S07]  /*1bc90*/  PRMT R117, R118, 0x7632, R117 ;  /* 0x0000763276757816 */ /* 0x000fce0000000075 */
.L_x_1994:
[----:B------:R-:W-:Y:S05]  /*1bca0*/  BSYNC B1 ;  /* 0x0000000000017941 */ /* 0x000fea0003800000 */
.L_x_1992:
        /* <DEDUP_REMOVED lines=11> */
.L_x_1996:
[----:B------:R-:W-:Y:S01]  /*1bd60*/  IMAD.MOV.U32 R7, RZ, RZ, R2 ;  /* 0x000000ffff077224 */ /* 0x000fe200078e0002 */
[----:B------:R-:W-:Y:S01]  /*1bd70*/  PRMT R8, R8, 0x7632, R8 ;  /* 0x0000763208087816 */ /* 0x000fe20000000008 */
[----:B------:R-:W-:Y:S01]  /*1bd80*/  IMAD.MOV.U32 R80, RZ, RZ, R19 ;  /* 0x000000ffff507224 */ /* 0x000fe200078e0013 */
[----:B------:R-:W-:-:S07]  /*1bd90*/  PRMT R118, R118, 0x5410, R118 ;  /* 0x0000541076767816 */ /* 0x000fce0000000076 */
.L_x_1997:
[----:B------:R-:W-:Y:S05]  /*1bda0*/  BSYNC B1 ;  /* 0x0000000000017941 */ /* 0x000fea0003800000 */
.L_x_1995:
        /* <DEDUP_REMOVED lines=11> */
.L_x_1999:
[----:B------:R-:W-:Y:S01]  /*1be60*/  IMAD.MOV.U32 R3, RZ, RZ, R7 ;  /* 0x000000ffff037224 */ /* 0x000fe200078e0007 */
[----:B------:R-:W-:Y:S01]  /*1be70*/  PRMT R9, R8, 0x7610, R9 ;  /* 0x0000761008097816 */ /* 0x000fe20000000009 */
[----:B------:R-:W-:Y:S01]  /*1be80*/  IMAD.MOV.U32 R19, RZ, RZ, R18 ;  /* 0x000000ffff137224 */ /* 0x000fe200078e0012 */
[----:B------:R-:W-:-:S07]  /*1be90*/  PRMT R118, R21, 0x7632, R118 ;  /* 0x0000763215767816 */ /* 0x000fce0000000076 */
.L_x_2000:
[----:B------:R-:W-:Y:S05]  /*1bea0*/  BSYNC B1 ;  /* 0x0000000000017941 */ /* 0x000fea0003800000 */
.L_x_1998:
        /* <DEDUP_REMOVED lines=11> */
.L_x_2002:
[----:B------:R-:W-:Y:S01]  /*1bf60*/  IMAD.MOV.U32 R18, RZ, RZ, R14 ;  /* 0x000000ffff127224 */ /* 0x000fe200078e000e */
[C---:B------:R-:W-:Y:S01]  /*1bf70*/  PRMT R21, R9.reuse, 0x5410, R21 ;  /* 0x0000541009157816 */ /* 0x040fe20000000015 */
[----:B------:R-:W-:Y:S01]  /*1bf80*/  IMAD.MOV.U32 R2, RZ, RZ, R3 ;  /* 0x000000ffff027224 */ /* 0x000fe200078e0003 */
[----:B------:R-:W-:Y:S01]  /*1bf90*/  PRMT R7, R9, 0x7610, R7 ;  /* 0x0000761009077816 */ /* 0x000fe20000000007 */
[----:B------:R-:W-:-:S07]  /*1bfa0*/  IMAD.MOV.U32 R14, RZ, RZ, R3 ;  /* 0x000000ffff0e7224 */ /* 0x000fce00078e0003 */
.L_x_2003:
[----:B------:R-:W-:Y:S05]  /*1bfb0*/  BSYNC B1 ;  /* 0x0000000000017941 */ /* 0x000fea0003800000 */
.L_x_2001:
[----:B------:R-:W-:Y:S02]  /*1bfc0*/  VIADD R5, R5, 0x4 ;  /* 0x0000000405057836 */ /* 0x000fe40000000000 */
[----:B------:R-:W-:Y:S01]  /*1bfd0*/  VIADD R4, R4, 0x2 ;  /* 0x0000000204047836 */ /* 0x000fe20000000000 */
[----:B------:R-:W-:Y:S06]  /*1bfe0*/  @P1 BRA `(.L_x_2004) ;  /* 0xffffffc0000c1947 */ /* 0x000fec000383ffff */
[----:B------:R-:W-:Y:S01]  /*1bff0*/  PRMT R21, R7, 0x7610, R21 ;  /* 0x0000761007157816 */ /* 0x000fe20000000015 */
[----:B------:R-:W-:-:S07]  /*1c000*/  IMAD.MOV.U32 R14, RZ, RZ, R2 ;  /* 0x000000ffff0e7224 */ /* 0x000fce00078e0002 */
.L_x_1814:
[----:B------:R-:W-:Y:S05]  /*1c010*/  BSYNC B0 ;  /* 0x0000000000007941 */ /* 0x000fea0003800000 */
.L_x_1813:
        /* <DEDUP_REMOVED lines=140> */
[----:B-1----:R0:W-:Y:S04]  /*1c8e0*/  STL.64 [R1+0xe8], R4 ;  /* 0x0000e80401007387 */ /* 0x0021e80000100a00 */
[----:B--2---:R0:W-:Y:S04]  /*1c8f0*/  STL.64 [R1+0xf0], R16 ;  /* 0x0000f01001007387 */ /* 0x0041e80000100a00 */
[----:B---3--:R0:W-:Y:S01]  /*1c900*/  STL.64 [R1+0xf8], R22 ;  /* 0x0000f81601007387 */ /* 0x0081e20000100a00 */
[----:B------:R-:W1:Y:S03]  /*1c910*/  S2R R121, SR_LANEID ;  /* 0x0000000000797919 */ /* 0x000e660000000000 */
[----:B------:R0:W-:Y:S04]  /*1c920*/  STL.64 [R1+0x150], R6 ;  /* 0x0001500601007387 */ /* 0x0001e80000100a00 */
[----:B------:R0:W-:Y:S04]  /*1c930*/  STL.64 [R1+0x158], R8 ;  /* 0x0001580801007387 */ /* 0x0001e80000100a00 */
[----:B------:R0:W-:Y:S04]  /*1c940*/  STL.64 [R1+0x160], R10 ;  /* 0x0001600a01007387 */ /* 0x0001e80000100a00 */
[----:B------:R0:W-:Y:S04]  /*1c950*/  STL.64 [R1+0x168], R12 ;  /* 0x0001680c01007387 */ /* 0x0001e80000100a00 */
[----:B----4-:R0:W-:Y:S04]  /*1c960*/  STL.64 [R1+0x170], R94 ;  /* 0x0001705e01007387 */ /* 0x0101e80000100a00 */
[----:B-----5:R0:W-:Y:S01]  /*1c970*/  STL.64 [R1+0x178], R96 ;  /* 0x0001786001007387 */ /* 0x0201e20000100a00 */
[----:B------:R-:W-:Y:S05]  /*1c980*/  @P0 BRA `(.L_x_2006) ;  /* 0x0000004000000947 */ /* 0x000fea0003800000 */
[----:B0-----:R-:W-:-:S07]  /*1c990*/  IMAD.MOV.U32 R4, RZ, RZ, RZ ;  /* 0x000000ffff047224 */ /* 0x001fce00078e00ff */
.L_x_2196:
[C-C-:B------:R-:W-:Y:S02]  /*1c9a0*/  IMAD R3, R4.reuse, 0x4, R1.reuse ;  /* 0x0000000404037824 */ /* 0x140fe400078e0201 */
[----:B------:R-:W-:-:S04]  /*1c9b0*/  IMAD R2, R4, 0x2, R1 ;  /* 0x0000000204027824 */ /* 0x000fc800078e0201 */
        /* <DEDUP_REMOVED lines=20> */
.L_x_2008:
[----:B------:R-:W-:Y:S01]  /*1cb00*/  IMAD.MOV.U32 R3, RZ, RZ, R20 ;  /* 0x000000ffff037224 */ /* 0x000fe200078e0014 */
[----:B------:R-:W-:Y:S01]  /*1cb10*/  PRMT R5, R5, 0x7610, R93 ;  /* 0x0000761005057816 */ /* 0x000fe2000000005d */
[----:B------:R-:W-:Y:S01]  /*1cb20*/  IMAD.MOV.U32 R20, RZ, RZ, R27 ;  /* 0x000000ffff147224 */ /* 0x000fe200078e001b */
[----:B------:R-:W-:-:S07]  /*1cb30*/  PRMT R93, R93, 0x5410, R84 ;  /* 0x000054105d5d7816 */ /* 0x000fce0000000054 */
.L_x_2009:
[----:B------:R-:W-:Y:S05]  /*1cb40*/  BSYNC B1 ;  /* 0x0000000000017941 */ /* 0x000fea0003800000 */
.L_x_2007:
        /* <DEDUP_REMOVED lines=11> */
.L_x_2011:
[----:B------:R-:W-:Y:S01]  /*1cc00*/  IMAD.MOV.U32 R2, RZ, RZ, R3 ;  /* 0x000000ffff027224 */ /* 0x000fe200078e0003 */
[----:B------:R-:W-:Y:S01]  /*1cc10*/  PRMT R6, R6, 0x7610, R5 ;  /* 0x0000761006067816 */ /* 0x000fe20000000005 */
[----:B------:R-:W-:Y:S01]  /*1cc20*/  IMAD.MOV.U32 R27, RZ, RZ, R26 ;  /* 0x000000ffff1b7224 */ /* 0x000fe200078e001a */
[----:B------:R-:W-:-:S07]  /*1cc30*/  PRMT R84, R92, 0x7632, R84 ;  /* 0x000076325c547816 */ /* 0x000fce0000000054 */
.L_x_2012:
[----:B------:R-:W-:Y:S05]  /*1cc40*/  BSYNC B1 ;  /* 0x0000000000017941 */ /* 0x000fea0003800000 */
.L_x_2010:
        /* <DEDUP_REMOVED lines=11> */
.L_x_2014:
[----:B------:R-:W-:Y:S01]  /*1cd00*/  IMAD.MOV.U32 R3, RZ, RZ, R2 ;  /* 0x000000ffff037224 */ /* 0x000fe200078e0002 */
[----:B------:R-:W-:Y:S01]  /*1cd10*/  PRMT R5, R5, 0x7610, R6 ;  /* 0x0000761005057816 */ /* 0x000fe20000000006 */
[----:B------:R-:W-:Y:S01]  /*1cd20*/  IMAD.MOV.U32 R26, RZ, RZ, R25 ;  /* 0x000000ffff1a7224 */ /* 0x000fe200078e0019 */
[----:B------:R-:W-:-:S07]  /*1cd30*/  PRMT R92, R92, 0x5410, R0 ;  /* 0x000054105c5c7816 */ /* 0x000fce0000000000 */
.L_x_2015:
[----:B------:R-:W-:Y:S05]  /*1cd40*/  BSYNC B1 ;  /* 0x0000000000017941 */ /* 0x000fea0003800000 */
.L_x_2013:
        /* <DEDUP_REMOVED lines=11> */
.L_x_2017:
[----:B------:R-:W-:Y:S01]  /*1ce00*/  IMAD.MOV.U32 R2, RZ, RZ, R3 ;  /* 0x000000ffff027224 */ /* 0x000fe200078e0003 */
[----:B------:R-:W-:Y:S01]  /*1ce10*/  PRMT R6, R6, 0x7610, R5 ;  /* 0x0000761006067816 */ /* 0x000fe20000000005 */
[----:B------:R-:W-:Y:S01]  /*1ce20*/  IMAD.MOV.U32 R25, RZ, RZ, R24 ;  /* 0x000000ffff197224 */ /* 0x000fe200078e0018 */
[----:B------:R-:W-:-:S07]  /*1ce30*/  PRMT R0, R0, 0x7632, R0 ;  /* 0x0000763200007816 */ /* 0x000fce0000000000 */
.L_x_2018:
[----:B------:R-:W-:Y:S05]  /*1ce40*/  BSYNC B1 ;  /* 0x0000000000017941 */ /* 0x000fea0003800000 */
.L_x_2016:
        /* <DEDUP_REMOVED lines=11> */
.L_x_2020:
[----:B------:R-:W-:Y:S01]  /*1cf00*/  IMAD.MOV.U32 R3, RZ, RZ, R2 ;  /* 0x000000ffff037224 */ /* 0x000fe200078e0002 */
[----:B------:R-:W-:Y:S01]  /*1cf10*/  PRMT R5, R6, 0x7632, R5 ;  /* 0x0000763206057816 */ /* 0x000fe20000000005 */
[----:B------:R-:W-:Y:S01]  /*1cf20*/  IMAD.MOV.U32 R24, RZ, RZ, R31 ;  /* 0x000000ffff187224 */ /* 0x000fe200078e001f */
[----:B------:R-:W-:-:S07]  /*1cf30*/  PRMT R0, R0, 0x7610, R84 ;  /* 0x0000761000007816 */ /* 0x000fce0000000054 */
.L_x_2021:
[----:B------:R-:W-:Y:S05]  /*1cf40*/  BSYNC B1 ;  /* 0x0000000000017941 */ /* 0x000fea0003800000 */
.L_x_2019:
        /* <DEDUP_REMOVED lines=11> */
.L_x_2023:
[----:B------:R-:W-:Y:S01]  /*1d000*/  IMAD.MOV.U32 R2, RZ, RZ, R3 ;  /* 0x000000ffff027224 */ /* 0x000fe200078e0003 */
[----:B------:R-:W-:Y:S01]  /*1d010*/  PRMT R6, R5, 0x7610, R6 ;  /* 0x0000761005067816 */ /* 0x000fe20000000006 */
[----:B------:R-:W-:Y:S01]  /*1d020*/  IMAD.MOV.U32 R31, RZ, RZ, R30 ;  /* 0x000000ffff1f7224 */ /* 0x000fe200078e001e */
[----:B------:R-:W-:-:S07]  /*1d030*/  PRMT R84, R84, 0x7610, R85 ;  /* 0x0000761054547816 */ /* 0x000fce0000000055 */
.L_x_2024:
[----:B------:R-:W-:Y:S05]  /*1d040*/  BSYNC B1 ;  /* 0x0000000000017941 */ /* 0x000fea0003800000 */
.L_x_2022:
        /* <DEDUP_REMOVED lines=11> */
.L_x_2026:
[----:B------:R-:W-:Y:S01]  /*1d100*/  IMAD.MOV.U32 R3, RZ, RZ, R2 ;  /* 0x000000ffff037224 */ /* 0x000fe200078e0002 */
[----:B------:R-:W-:Y:S01]  /*1d110*/  PRMT R5, R5, 0x5410, R6 ;  /* 0x0000541005057816 */ /* 0x000fe20000000006 */
[----:B------:R-:W-:Y:S01]  /*1d120*/  IMAD.MOV.U32 R30, RZ, RZ, R29 ;  /* 0x000000ffff1e7224 */ /* 0x000fe200078e001d */
[----:B------:R-:W-:-:S07]  /*1d130*/  PRMT R85, R85, 0x5410, R85 ;  /* 0x0000541055557816 */ /* 0x000fce0000000055 */
.L_x_2027:
[----:B------:R-:W-:Y:S05]  /*1d140*/  BSYNC B1 ;  /* 0x0000000000017941 */ /* 0x000fea0003800000 */
.L_x_2025:
        /* <DEDUP_REMOVED lines=11> */
.L_x_2029:
[----:B------:R-:W-:Y:S01]  /*1d200*/  IMAD.MOV.U32 R2, RZ, RZ, R3 ;  /* 0x000000ffff027224 */ /* 0x000fe200078e0003 */
[----:B------:R-:W-:Y:S01]  /*1d210*/  PRMT R6, R6, 0x7610, R5 ;  /* 0x0000761006067816 */ /* 0x000fe20000000005 */
[----:B------:R-:W-:Y:S01]  /*1d220*/  IMAD.MOV.U32 R29, RZ, RZ, R28 ;  /* 0x000000ffff1d7224 */ /* 0x000fe200078e001c */
[----:B------:R-:W-:-:S07]  /*1d230*/  PRMT R85, R86, 0x7632, R85 ;  /* 0x0000763256557816 */ /* 0x000fce0000000055 */
.L_x_2030:
[----:B------:R-:W-:Y:S05]  /*1d240*/  BSYNC B1 ;  /* 0x0000000000017941 */ /* 0x000fea0003800000 */
.L_x_2028:
        /* <DEDUP_REMOVED lines=11> */
.L_x_2032:
[----:B------:R-:W-:Y:S01]  /*1d300*/  IMAD.MOV.U32 R3, RZ, RZ, R2 ;  /* 0x000000ffff037224 */ /* 0x000fe200078e0002 */
[----:B------:R-:W-:Y:S01]  /*1d310*/  PRMT R5, R6, 0x7632, R5 ;  /* 0x0000763206057816 */ /* 0x000fe20000000005 */
[----:B------:R-:W-:Y:S01]  /*1d320*/  IMAD.MOV.U32 R28, RZ, RZ, R35 ;  /* 0x000000ffff1c7224 */ /* 0x000fe200078e0023 */
[----:B------:R-:W-:-:S07]  /*1d330*/  PRMT R86, R86, 0x5410, R86 ;  /* 0x0000541056567816 */ /* 0x000fce0000000056 */
.L_x_2033:
[----:B------:R-:W-:Y:S05]  /*1d340*/  BSYNC B1 ;  /* 0x0000000000017941 */ /* 0x000fea0003800000 */
.L_x_2031:
        /* <DEDUP_REMOVED lines=11> */
.L_x_2035:
[----:B------:R-:W-:Y:S01]  /*1d400*/  IMAD.MOV.U32 R2, RZ, RZ, R3 ;  /* 0x000000ffff027224 */ /* 0x000fe200078e0003 */
[----:B------:R-:W-:Y:S01]  /*1d410*/  PRMT R6, R5, 0x7610, R6 ;  /* 0x0000761005067816 */ /* 0x000fe20000000006 */
[----:B------:R-:W-:Y:S01]  /*1d420*/  IMAD.MOV.U32 R35, RZ, RZ, R34 ;  /* 0x000000ffff237224 */ /* 0x000fe200078e0022 */
[----:B------:R-:W-:-:S07]  /*1d430*/  PRMT R86, R87, 0x7632, R86 ;  /* 0x0000763257567816 */ /* 0x000fce0000000056 */
.L_x_2036:
[----:B------:R-:W-:Y:S05]  /*1d440*/  BSYNC B1 ;  /* 0x0000000000017941 */ /* 0x000fea0003800000 */
.L_x_2034:
        /* <DEDUP_REMOVED lines=11> */
.L_x_2038:
[----:B------:R-:W-:Y:S01]  /*1d500*/  IMAD.MOV.U32 R3, RZ, RZ, R2 ;  /* 0x000000ffff037224 */ /* 0x000fe200078e0002 */
[----:B------:R-:W-:Y:S01]  /*1d510*/  PRMT R5, R5, 0x5410, R6 ;  /* 0x0000541005057816 */ /* 0x000fe20000000006 */
[----:B------:R-:W-:Y:S01]  /*1d520*/  IMAD.MOV.U32 R34, RZ, RZ, R33 ;  /* 0x000000ffff227224 */ /* 0x000fe200078e0021 */
[----:B------:R-:W-:-:S07]  /*1d530*/  PRMT R87, R87, 0x5410, R87 ;  /* 0x0000541057577816 */ /* 0x000fce0000000057 */
.L_x_2039:
[----:B------:R-:W-:Y:S05]  /*1d540*/  BSYNC B1 ;  /* 0x0000000000017941 */ /* 0x000fea0003800000 */
.L_x_2037:
        /* <DEDUP_REMOVED lines=11> */
.L_x_2041:
[----:B------:R-:W-:Y:S01]  /*1d600*/  IMAD.MOV.U32 R2, RZ, RZ, R3 ;  /* 0x000000ffff027224 */ /* 0x000fe200078e0003 */
[----:B------:R-:W-:Y:S01]  /*1d610*/  PRMT R6, R6, 0x7610, R5 ;  /* 0x0000761006067816 */ /* 0x000fe20000000005 */
[----:B------:R-:W-:Y:S01]  /*1d620*/  IMAD.MOV.U32 R33, RZ, RZ, R32 ;  /* 0x000000ffff217224 */ /* 0x000fe200078e0020 */
[----:B------:R-:W-:-:S07]  /*1d630*/  PRMT R87, R88, 0x7632, R87 ;  /* 0x0000763258577816 */ /* 0x000fce0000000057 */
.L_x_2042:
[----:B------:R-:W-:Y:S05]  /*1d640*/  BSYNC B1 ;  /* 0x0000000000017941 */ /* 0x000fea0003800000 */
.L_x_2040:
        /* <DEDUP_REMOVED lines=11> */
.L_x_2044:
[----:B------:R-:W-:Y:S01]  /*1d700*/  IMAD.MOV.U32 R3, RZ, RZ, R2 ;  /* 0x000000ffff037224 */ /* 0x000fe200078e0002 */
[----:B------:R-:W-:Y:S01]  /*1d710*/  PRMT R5, R6, 0x7632, R5 ;  /* 0x0000763206057816 */ /* 0x000fe20000000005 */
[----:B------:R-:W-:Y:S01]  /*1d720*/  IMAD.MOV.U32 R32, RZ, RZ, R39 ;  /* 0x000000ffff207224 */ /* 0x000fe200078e0027 */
[----:B------:R-:W-:-:S07]  /*1d730*/  PRMT R88, R88, 0x5410, R88 ;  /* 0x0000541058587816 */ /* 0x000fce0000000058 */
.L_x_2045:
[----:B------:R-:W-:Y:S05]  /*1d740*/  BSYNC B1 ;  /* 0x0000000000017941 */ /* 0x000fea0003800000 */
.L_x_2043:
        /* <DEDUP_REMOVED lines=11> */
.L_x_2047:
[----:B------:R-:W-:Y:S01]  /*1d800*/  IMAD.MOV.U32 R2, RZ, RZ, R3 ;  /* 0x000000ffff027224 */ /* 0x000fe200078e0003 */
[----:B------:R-:W-:Y:S01]  /*1d810*/  PRMT R6, R5, 0x7610, R6 ;  /* 0x0000761005067816 */ /* 0x000fe20000000006 */
[----:B------:R-:W-:Y:S01]  /*1d820*/  IMAD.MOV.U32 R39, RZ, RZ, R38 ;  /* 0x000000ffff277224 */ /* 0x000fe200078e0026 */
[----:B------:R-:W-:-:S07]  /*1d830*/  PRMT R88, R89, 0x7632, R88 ;  /* 0x0000763259587816 */ /* 0x000fce0000000058 */
.L_x_2048:
[----:B------:R-:W-:Y:S05]  /*1d840*/  BSYNC B1 ;  /* 0x0000000000017941 */ /* 0x000fea0003800000 */
.L_x_2046:
        /* <DEDUP_REMOVED lines=11> */
.L_x_2050:
[----:B------:R-:W-:Y:S01]  /*1d900*/  IMAD.MOV.U32 R3, RZ, RZ, R2 ;  /* 0x000000ffff037224 */ /* 0x000fe200078e0002 */
[----:B------:R-:W-:Y:S01]  /*1d910*/  PRMT R5, R5, 0x5410, R6 ;  /* 0x0000541005057816 */ /* 0x000fe20000000006 */
[----:B------:R-:W-:Y:S01]  /*1d920*/  IMAD.MOV.U32 R38, RZ, RZ, R37 ;  /* 0x000000ffff267224 */ /* 0x000fe200078e0025 */
[----:B------:R-:W-:-:S07]  /*1d930*/  PRMT R89, R89, 0x5410, R89 ;  /* 0x0000541059597816 */ /* 0x000fce0000000059 */
.L_x_2051:
[----:B------:R-:W-:Y:S05]  /*1d940*/  BSYNC B1 ;  /* 0x0000000000017941 */ /* 0x000fea0003800000 */
.L_x_2049:
        /* <DEDUP_REMOVED lines=11> */
.L_x_2053:
[----:B------:R-:W-:Y:S01]  /*1da00*/  IMAD.MOV.U32 R2, RZ, RZ, R3 ;  /* 0x000000ffff027224 */ /* 0x000fe200078e0003 */
[----:B------:R-:W-:Y:S01]  /*1da10*/  PRMT R6, R6, 0x7610, R5 ;  /* 0x0000761006067816 */ /* 0x000fe20000000005 */
[----:B------:R-:W-:Y:S01]  /*1da20*/  IMAD.MOV.U32 R37, RZ, RZ, R36 ;  /* 0x000000ffff257224 */ /* 0x000fe200078e0024 */
[----:B------:R-:W-:-:S07]  /*1da30*/  PRMT R89, R90, 0x7632, R89 ;  /* 0x000076325a597816 */ /* 0x000fce0000000059 */
.L_x_2054:
[----:B------:R-:W-:Y:S05]  /*1da40*/  BSYNC B1 ;  /* 0x0000000000017941 */ /* 0x000fea0003800000 */
.L_x_2052:
        /* <DEDUP_REMOVED lines=11> */
.L_x_2056:
[----:B------:R-:W-:Y:S01]  /*1db00*/  IMAD.MOV.U32 R3, RZ, RZ, R2 ;  /* 0x000000ffff037224 */ /* 0x000fe200078e0002 */
[----:B------:R-:W-:Y:S01]  /*1db10*/  PRMT R5, R6, 0x7632, R5 ;  /* 0x0000763206057816 */ /* 0x000fe20000000005 */
[----:B------:R-:W-:Y:S01]  /*1db20*/  IMAD.MOV.U32 R36, RZ, RZ, R43 ;  /* 0x000000ffff247224 */ /* 0x000fe200078e002b */
[----:B------:R-:W-:-:S07]  /*1db30*/  PRMT R90, R90, 0x5410, R90 ;  /* 0x000054105a5a7816 */ /* 0x000fce000000005a */
.L_x_2057:
[----:B------:R-:W-:Y:S05]  /*1db40*/  BSYNC B1 ;  /* 0x0000000000017941 */ /* 0x000fea0003800000 */
.L_x_2055:
        /* <DEDUP_REMOVED lines=11> */
.L_x_2059:
[----:B------:R-:W-:Y:S01]  /*1dc00*/  IMAD.MOV.U32 R2, RZ, RZ, R3 ;  /* 0x000000ffff027224 */ /* 0x000fe200078e0003 */
[----:B------:R-:W-:Y:S01]  /*1dc10*/  PRMT R6, R5, 0x7610, R6 ;  /* 0x0000761005067816 */ /* 0x000fe20000000006 */
[----:B------:R-:W-:Y:S01]  /*1dc20*/  IMAD.MOV.U32 R43, RZ, RZ, R42 ;  /* 0x000000ffff2b7224 */ /* 0x000fe200078e002a */
[----:B------:R-:W-:-:S07]  /*1dc30*/  PRMT R90, R91, 0x7632, R90 ;  /* 0x000076325b5a7816 */ /* 0x000fce000000005a */
.L_x_2060:
[----:B------:R-:W-:Y:S05]  /*1dc40*/  BSYNC B1 ;  /* 0x0000000000017941 */ /* 0x000fea0003800000 */
.L_x_2058:
        /* <DEDUP_REMOVED lines=11> */
.L_x_2062:
[----:B------:R-:W-:Y:S01]  /*1dd00*/  IMAD.MOV.U32 R3, RZ, RZ, R2 ;  /* 0x000000ffff037224 */ /* 0x000fe200078e0002 */
[----:B------:R-:W-:Y:S01]  /*1dd10*/  PRMT R5, R5, 0x5410, R6 ;  /* 0x0000541005057816 */ /* 0x000fe20000000006 */
[----:B------:R-:W-:Y:S01]  /*1dd20*/  IMAD.MOV.U32 R42, RZ, RZ, R41 ;  /* 0x000000ffff2a7224 */ /* 0x000fe200078e0029 */
[----:B------:R-:W-:-:S07]  /*1dd30*/  PRMT R91, R91, 0x5410, R91 ;  /* 0x000054105b5b7816 */ /* 0x000fce000000005b */
.L_x_2063:
[----:B------:R-:W-:Y:S05]  /*1dd40*/  BSYNC B1 ;  /* 0x0000000000017941 */ /* 0x000fea0003800000 */
.L_x_2061:
        /* <DEDUP_REMOVED lines=11> */
.L_x_2065:
[----:B------:R-:W-:Y:S01]  /*1de00*/  IMAD.MOV.U32 R2, RZ, RZ, R3 ;  /* 0x000000ffff027224 */ /* 0x000fe200078e0003 */
[----:B------:R-:W-:Y:S01]  /*1de10*/  PRMT R6, R6, 0x7610, R5 ;  /* 0x0000761006067816 */ /* 0x000fe20000000005 */
[----:B------:R-:W-:Y:S01]  /*1de20*/  IMAD.MOV.U32 R41, RZ, RZ, R40 ;  /* 0x000000ffff297224 */ /* 0x000fe200078e0028 */
[----:B------:R-:W-:-:S07]  /*1de30*/  PRMT R91, R98, 0x7632, R91 ;  /* 0x00007632625b7816 */ /* 0x000fce000000005b */
.L_x_2066:
[----:B------:R-:W-:Y:S05]  /*1de40*/  BSYNC B1 ;  /* 0x0000000000017941 */ /* 0x000fea0003800000 */
.L_x_2064:
        /* <DEDUP_REMOVED lines=11> */
.L_x_2068:
[----:B------:R-:W-:Y:S01]  /*1df00*/  IMAD.MOV.U32 R3, RZ, RZ, R2 ;  /* 0x000000ffff037224 */ /* 0x000fe200078e0002 */
[----:B------:R-:W-:Y:S01]  /*1df10*/  PRMT R5, R6, 0x7632, R5 ;  /* 0x0000763206057816 */ /* 0x000fe20000000005 */
[----:B------:R-:W-:Y:S01]  /*1df20*/  IMAD.MOV.U32 R40, RZ, RZ, R47 ;  /* 0x000000ffff287224 */ /* 0x000fe200078e002f */
[----:B------:R-:W-:-:S07]  /*1df30*/  PRMT R98, R98, 0x5410, R98 ;  /* 0x0000541062627816 */ /* 0x000fce0000000062 */
.L_x_2069:
[----:B------:R-:W-:Y:S05]  /*1df40*/  BSYNC B1 ;  /* 0x0000000000017941 */ /* 0x000fea0003800000 */
.L_x_2067:
        /* <DEDUP_REMOVED lines=11> */
.L_x_2071:
[----:B------:R-:W-:Y:S01]  /*1e000*/  IMAD.MOV.U32 R2, RZ, RZ, R3 ;  /* 0x000000ffff027224 */ /* 0x000fe200078e0003 */
[----:B------:R-:W-:Y:S01]  /*1e010*/  PRMT R6, R5, 0x7610, R6 ;  /* 0x0000761005067816 */ /* 0x000fe20000000006 */
[----:B------:R-:W-:Y:S01]  /*1e020*/  IMAD.MOV.U32 R47, RZ, RZ, R46 ;  /* 0x000000ffff2f7224 */ /* 0x000fe200078e002e */
[----:B------:R-:W-:-:S07]  /*1e030*/  PRMT R98, R99, 0x7632, R98 ;  /* 0x0000763263627816 */ /* 0x000fce0000000062 */
.L_x_2072:
[----:B------:R-:W-:Y:S05]  /*1e040*/  BSYNC B1 ;  /* 0x0000000000017941 */ /* 0x000fea0003800000 */
.L_x_2070:
        /* <DEDUP_REMOVED lines=11> */
.L_x_2074:
[----:B------:R-:W-:Y:S01]  /*1e100*/  IMAD.MOV.U32 R3, RZ, RZ, R2 ;  /* 0x000000ffff037224 */ /* 0x000fe200078e0002 */
[----:B------:R-:W-:Y:S01]  /*1e110*/  PRMT R5, R5, 0x5410, R6 ;  /* 0x0000541005057816 */ /* 0x000fe20000000006 */
[----:B------:R-:W-:Y:S01]  /*1e120*/  IMAD.MOV.U32 R46, RZ, RZ, R45 ;  /* 0x000000ffff2e7224 */ /* 0x000fe200078e002d */
[----:B------:R-:W-:-:S07]  /*1e130*/  PRMT R99, R99, 0x5410, R99 ;  /* 0x0000541063637816 */ /* 0x000fce0000000063 */
.L_x_2075:
[----:B------:R-:W-:Y:S05]  /*1e140*/  BSYNC B1 ;  /* 0x0000000000017941 */ /* 0x000fea0003800000 */
.L_x_2073:
        /* <DEDUP_REMOVED lines=11> */
.L_x_2077:
[----:B------:R-:W-:Y:S01]  /*1e200*/  IMAD.MOV.U32 R2, RZ, RZ, R3 ;  /* 0x000000ffff027224 */ /* 0x000fe200078e0003 */
[----:B------:R-:W-:Y:S01]  /*1e210*/  PRMT R6, R6, 0x7610, R5 ;  /* 0x0000761006067816 */ /* 0x000fe20000000005 */
[----:B------:R-:W-:Y:S01]  /*1e220*/  IMAD.MOV.U32 R45, RZ, RZ, R44 ;  /* 0x000000ffff2d7224 */ /* 0x000fe200078e002c */
[----:B------:R-:W-:-:S07]  /*1e230*/  PRMT R99, R100, 0x7632, R99 ;  /* 0x0000763264637816 */ /* 0x000fce0000000063 */
.L_x_2078:
[----:B------:R-:W-:Y:S05]  /*1e240*/  BSYNC B1 ;  /* 0x0000000000017941 */ /* 0x000fea0003800000 */
.L_x_2076:
        /* <DEDUP_REMOVED lines=11> */
.L_x_2080:
[----:B------:R-:W-:Y:S01]  /*1e300*/  IMAD.MOV.U32 R3, RZ, RZ, R2 ;  /* 0x000000ffff037224 */ /* 0x000fe200078e0002 */
[----:B------:R-:W-:Y:S01]  /*1e310*/  PRMT R5, R6, 0x7632, R5 ;  /* 0x0000763206057816 */ /* 0x000fe20000000005 */
[----:B------:R-:W-:Y:S01]  /*1e320*/  IMAD.MOV.U32 R44, RZ, RZ, R51 ;  /* 0x000000ffff2c7224 */ /* 0x000fe200078e0033 */
[----:B------:R-:W-:-:S07]  /*1e330*/  PRMT R100, R100, 0x5410, R100 ;  /* 0x0000541064647816 */ /* 0x000fce0000000064 */
.L_x_2081:
[----:B------:R-:W-:Y:S05]  /*1e340*/  BSYNC B1 ;  /* 0x0000000000017941 */ /* 0x000fea0003800000 */
.L_x_2079:
        /* <DEDUP_REMOVED lines=11> */
.L_x_2083:
[----:B------:R-:W-:Y:S01]  /*1e400*/  IMAD.MOV.U32 R2, RZ, RZ, R3 ;  /* 0x000000ffff027224 */ /* 0x000fe200078e0003 */
[----:B------:R-:W-:Y:S01]  /*1e410*/  PRMT R6, R5, 0x7610, R6 ;  /* 0x0000761005067816 */ /* 0x000fe20000000006 */
[----:B------:R-:W-:Y:S01]  /*1e420*/  IMAD.MOV.U32 R51, RZ, RZ, R50 ;  /* 0x000000ffff337224 */ /* 0x000fe200078e0032 */
[----:B------:R-:W-:-:S07]  /*1e430*/  PRMT R100, R101, 0x7632, R100 ;  /* 0x0000763265647816 */ /* 0x000fce0000000064 */
.L_x_2084:
[----:B------:R-:W-:Y:S05]  /*1e440*/  BSYNC B1 ;  /* 0x0000000000017941 */ /* 0x000fea0003800000 */
.L_x_2082:
        /* <DEDUP_REMOVED lines=11> */
.L_x_2086:
[----:B------:R-:W-:Y:S01]  /*1e500*/  IMAD.MOV.U32 R3, RZ, RZ, R2 ;  /* 0x000000ffff037224 */ /* 0x000fe200078e0002 */
[----:B------:R-:W-:Y:S01]  /*1e510*/  PRMT R5, R5, 0x5410, R6 ;  /* 0x0000541005057816 */ /* 0x000fe20000000006 */
[----:B------:R-:W-:Y:S01]  /*1e520*/  IMAD.MOV.U32 R50, RZ, RZ, R49 ;  /* 0x000000ffff327224 */ /* 0x000fe200078e0031 */
[----:B------:R-:W-:-:S07]  /*1e530*/  PRMT R101, R101, 0x5410, R101 ;  /* 0x0000541065657816 */ /* 0x000fce0000000065 */
.L_x_2087:
[----:B------:R-:W-:Y:S05]  /*1e540*/  BSYNC B1 ;  /* 0x0000000000017941 */ /* 0x000fea0003800000 */
.L_x_2085:
        /* <DEDUP_REMOVED lines=11> */
.L_x_2089:
[----:B------:R-:W-:Y:S01]  /*1e600*/  IMAD.MOV.U32 R2, RZ, RZ, R3 ;  /* 0x000000ffff027224 */ /* 0x000fe200078e0003 */
[----:B------:R-:W-:Y:S01]  /*1e610*/  PRMT R6, R6, 0x7610, R5 ;  /* 0x0000761006067816 */ /* 0x000fe20000000005 */
[----:B------:R-:W-:Y:S01]  /*1e620*/  IMAD.MOV.U32 R49, RZ, RZ, R48 ;  /* 0x000000ffff317224 */ /* 0x000fe200078e0030 */
[----:B------:R-:W-:-:S07]  /*1e630*/  PRMT R101, R102, 0x7632, R101 ;  /* 0x0000763266657816 */ /* 0x000fce0000000065 */
.L_x_2090:
[----:B------:R-:W-:Y:S05]  /*1e640*/  BSYNC B1 ;  /* 0x0000000000017941 */ /* 0x000fea0003800000 */
.L_x_2088:
        /* <DEDUP_REMOVED lines=11> */
.L_x_2092:
[----:B------:R-:W-:Y:S01]  /*1e700*/  IMAD.MOV.U32 R3, RZ, RZ, R2 ;  /* 0x000000ffff037224 */ /* 0x000fe200078e0002 */
[----:B------:R-:W-:Y:S01]  /*1e710*/  PRMT R5, R6, 0x7632, R5 ;  /* 0x0000763206057816 */ /* 0x000fe20000000005 */
[----:B------:R-:W-:Y:S01]  /*1e720*/  IMAD.MOV.U32 R48, RZ, RZ, R55 ;  /* 0x000000ffff307224 */ /* 0x000fe200078e0037 */
[----:B------:R-:W-:-:S07]  /*1e730*/  PRMT R102, R102, 0x5410, R102 ;  /* 0x0000541066667816 */ /* 0x000fce0000000066 */
.L_x_2093:
[----:B------:R-:W-:Y:S05]  /*1e740*/  BSYNC B1 ;  /* 0x0000000000017941 */ /* 0x000fea0003800000 */
.L_x_2091:
        /* <DEDUP_REMOVED lines=11> */
.L_x_2095:
[----:B------:R-:W-:Y:S01]  /*1e800*/  IMAD.MOV.U32 R2, RZ, RZ, R3 ;  /* 0x000000ffff027224 */ /* 0x000fe200078e0003 */
[----:B------:R-:W-:Y:S01]  /*1e810*/  PRMT R6, R5, 0x7610, R6 ;  /* 0x0000761005067816 */ /* 0x000fe20000000006 */
[----:B------:R-:W-:Y:S01]  /*1e820*/  IMAD.MOV.U32 R55, RZ, RZ, R54 ;  /* 0x000000ffff377224 */ /* 0x000fe200078e0036 */
[----:B------:R-:W-:-:S07]  /*1e830*/  PRMT R102, R103, 0x7632, R102 ;  /* 0x0000763267667816 */ /* 0x000fce0000000066 */
.L_x_2096:
[----:B------:R-:W-:Y:S05]  /*1e840*/  BSYNC B1 ;  /* 0x0000000000017941 */ /* 0x000fea0003800000 */
.L_x_2094:
        /* <DEDUP_REMOVED lines=11> */
.L_x_2098:
[----:B------:R-:W-:Y:S01]  /*1e900*/  IMAD.MOV.U32 R3, RZ, RZ, R2 ;  /* 0x000000ffff037224 */ /* 0x000fe200078e0002 */
[----:B------:R-:W-:Y:S01]  /*1e910*/  PRMT R5, R5, 0x5410, R6 ;  /* 0x0000541005057816 */ /* 0x000fe20000000006 */
[----:B------:R-:W-:Y:S01]  /*1e920*/  IMAD.MOV.U32 R54, RZ, RZ, R53 ;  /* 0x000000ffff367224 */ /* 0x000fe200078e0035 */
[----:B------:R-:W-:-:S07]  /*1e930*/  PRMT R103, R103, 0x5410, R103 ;  /* 0x0000541067677816 */ /* 0x000fce0000000067 */
.L_x_2099:
[----:B------:R-:W-:Y:S05]  /*1e940*/  BSYNC B1 ;  /* 0x0000000000017941 */ /* 0x000fea0003800000 */
.L_x_2097:
        /* <DEDUP_REMOVED lines=11> */
.L_x_2101:
[----:B------:R-:W-:Y:S01]  /*1ea00*/  IMAD.MOV.U32 R2, RZ, RZ, R3 ;  /* 0x000000ffff027224 */ /* 0x000fe200078e0003 */
[----:B------:R-:W-:Y:S01]  /*1ea10*/  PRMT R6, R6, 0x7610, R5 ;  /* 0x0000761006067816 */ /* 0x000fe20000000005 */
[----:B------:R-:W-:Y:S01]  /*1ea20*/  IMAD.MOV.U32 R53, RZ, RZ, R52 ;  /* 0x000000ffff357224 */ /* 0x000fe200078e0034 */
[----:B------:R-:W-:-:S07]  /*1ea30*/  PRMT R103, R104, 0x7632, R103 ;  /* 0x0000763268677816 */ /* 0x000fce0000000067 */
.L_x_2102:
[----:B------:R-:W-:Y:S05]  /*1ea40*/  BSYNC B1 ;  /* 0x0000000000017941 */ /* 0x000fea0003800000 */
.L_x_2100:
        /* <DEDUP_REMOVED lines=11> */
.L_x_2104:
[----:B------:R-:W-:Y:S01]  /*1eb00*/  IMAD.MOV.U32 R3, RZ, RZ, R2 ;  /* 0x000000ffff037224 */ /* 0x000fe200078e0002 */
[----:B------:R-:W-:Y:S01]  /*1eb10*/  PRMT R5, R6, 0x7632, R5 ;  /* 0x0000763206057816 */ /* 0x000fe20000000005 */
[----:B------:R-:W-:Y:S01]  /*1eb20*/  IMAD.MOV.U32 R52, RZ, RZ, R59 ;  /* 0x000000ffff347224 */ /* 0x000fe200078e003b */
[----:B------:R-:W-:-:S07]  /*1eb30*/  PRMT R104, R104, 0x5410, R104 ;  /* 0x0000541068687816 */ /* 0x000fce0000000068 */
.L_x_2105:
[----:B------:R-:W-:Y:S05]  /*1eb40*/  BSYNC B1 ;  /* 0x0000000000017941 */ /* 0x000fea0003800000 */
.L_x_2103:
        /* <DEDUP_REMOVED lines=11> */
.L_x_2107:
[----:B------:R-:W-:Y:S01]  /*1ec00*/  IMAD.MOV.U32 R2, RZ, RZ, R3 ;  /* 0x000000ffff027224 */ /* 0x000fe200078e0003 */
[----:B------:R-:W-:Y:S01]  /*1ec10*/  PRMT R6, R5, 0x7610, R6 ;  /* 0x0000761005067816 */ /* 0x000fe20000000006 */
[----:B------:R-:W-:Y:S01]  /*1ec20*/  IMAD.MOV.U32 R59, RZ, RZ, R58 ;  /* 0x000000ffff3b7224 */ /* 0x000fe200078e003a */
[----:B------:R-:W-:-:S07]  /*1ec30*/  PRMT R104, R105, 0x7632, R104 ;  /* 0x0000763269687816 */ /* 0x000fce0000000068 */
.L_x_2108:
[----:B------:R-:W-:Y:S05]  /*1ec40*/  BSYNC B1 ;  /* 0x0000000000017941 */ /* 0x000fea0003800000 */
.L_x_2106:
        /* <DEDUP_REMOVED lines=11> */
.L_x_2110:
[----:B------:R-:W-:Y:S01]  /*1ed00*/  IMAD.MOV.U32 R3, RZ, RZ, R2 ;  /* 0x000000ffff037224 */ /* 0x000fe200078e0002 */
[----:B------:R-:W-:Y:S01]  /*1ed10*/  PRMT R5, R5, 0x5410, R6 ;  /* 0x0000541005057816 */ /* 0x000fe20000000006 */
[----:B------:R-:W-:Y:S01]  /*1ed20*/  IMAD.MOV.U32 R58, RZ, RZ, R57 ;  /* 0x000000ffff3a7224 */ /* 0x000fe200078e0039 */
[----:B------:R-:W-:-:S07]  /*1ed30*/  PRMT R105, R105, 0x5410, R105 ;  /* 0x0000541069697816 */ /* 0x000fce0000000069 */
.L_x_2111:
[----:B------:R-:W-:Y:S05]  /*1ed40*/  BSYNC B1 ;  /* 0x0000000000017941 */ /* 0x000fea0003800000 */
.L_x_2109:
        /* <DEDUP_REMOVED lines=11> */
.L_x_2113:
[----:B------:R-:W-:Y:S01]  /*1ee00*/  IMAD.MOV.U32 R2, RZ, RZ, R3 ;  /* 0x000000ffff027224 */ /* 0x000fe200078e0003 */
[----:B------:R-:W-:Y:S01]  /*1ee10*/  PRMT R6, R6, 0x7610, R5 ;  /* 0x0000761006067816 */ /* 0x000fe20000000005 */
[----:B------:R-:W-:Y:S01]  /*1ee20*/  IMAD.MOV.U32 R57, RZ, RZ, R56 ;  /* 0x000000ffff397224 */ /* 0x000fe200078e0038 */
[----:B------:R-:W-:-:S07]  /*1ee30*/  PRMT R105, R106, 0x7632, R105 ;  /* 0x000076326a697816 */ /* 0x000fce0000000069 */
.L_x_2114:
[----:B------:R-:W-:Y:S05]  /*1ee40*/  BSYNC B1 ;  /* 0x0000000000017941 */ /* 0x000fea0003800000 */
.L_x_2112:
        /* <DEDUP_REMOVED lines=11> */
.L_x_2116:
[----:B------:R-:W-:Y:S01]  /*1ef00*/  IMAD.MOV.U32 R3, RZ, RZ, R2 ;  /* 0x000000ffff037224 */ /* 0x000fe200078e0002 */
[----:B------:R-:W-:Y:S01]  /*1ef10*/  PRMT R5, R6, 0x7632, R5 ;  /* 0x0000763206057816 */ /* 0x000fe20000000005 */
[----:B------:R-:W-:Y:S01]  /*1ef20*/  IMAD.MOV.U32 R56, RZ, RZ, R63 ;  /* 0x000000ffff387224 */ /* 0x000fe200078e003f */
[----:B------:R-:W-:-:S07]  /*1ef30*/  PRMT R106, R106, 0x5410, R106 ;  /* 0x000054106a6a7816 */ /* 0x000fce000000006a */
.L_x_2117:
[----:B------:R-:W-:Y:S05]  /*1ef40*/  BSYNC B1 ;  /* 0x0000000000017941 */ /* 0x000fea0003800000 */
.L_x_2115:
        /* <DEDUP_REMOVED lines=11> */
.L_x_2119:
[----:B------:R-:W-:Y:S01]  /*1f000*/  IMAD.MOV.U32 R2, RZ, RZ, R3 ;  /* 0x000000ffff027224 */ /* 0x000fe200078e0003 */
[----:B------:R-:W-:Y:S01]  /*1f010*/  PRMT R6, R5, 0x7610, R6 ;  /* 0x0000761005067816 */ /* 0x000fe20000000006 */
[----:B------:R-:W-:Y:S01]  /*1f020*/  IMAD.MOV.U32 R63, RZ, RZ, R62 ;  /* 0x000000ffff3f7224 */ /* 0x000fe200078e003e */
[----:B------:R-:W-:-:S07]  /*1f030*/  PRMT R106, R107, 0x7632, R106 ;  /* 0x000076326b6a7816 */ /* 0x000fce000000006a */
.L_x_2120:
[----:B------:R-:W-:Y:S05]  /*1f040*/  BSYNC B1 ;  /* 0x0000000000017941 */ /* 0x000fea0003800000 */
.L_x_2118:
        /* <DEDUP_REMOVED lines=11> */
.L_x_2122:
[----:B------:R-:W-:Y:S01]  /*1f100*/  IMAD.MOV.U32 R3, RZ, RZ, R2 ;  /* 0x000000ffff037224 */ /* 0x000fe200078e0002 */
[----:B------:R-:W-:Y:S01]  /*1f110*/  PRMT R5, R5, 0x5410, R6 ;  /* 0x0000541005057816 */ /* 0x000fe20000000006 */
[----:B------:R-:W-:Y:S01]  /*1f120*/  IMAD.MOV.U32 R62, RZ, RZ, R61 ;  /* 0x000000ffff3e7224 */ /* 0x000fe200078e003d */
[----:B------:R-:W-:-:S07]  /*1f130*/  PRMT R107, R107, 0x5410, R107 ;  /* 0x000054106b6b7816 */ /* 0x000fce000000006b */
.L_x_2123:
[----:B------:R-:W-:Y:S05]  /*1f140*/  BSYNC B1 ;  /* 0x0000000000017941 */ /* 0x000fea0003800000 */
.L_x_2121:
        /* <DEDUP_REMOVED lines=11> */
.L_x_2125:
[----:B------:R-:W-:Y:S01]  /*1f200*/  IMAD.MOV.U32 R2, RZ, RZ, R3 ;  /* 0x000000ffff027224 */ /* 0x000fe200078e0003 */
[----:B------:R-:W-:Y:S01]  /*1f210*/  PRMT R6, R6, 0x7610, R5 ;  /* 0x0000761006067816 */ /* 0x000fe20000000005 */
[----:B------:R-:W-:Y:S01]  /*1f220*/  IMAD.MOV.U32 R61, RZ, RZ, R60 ;  /* 0x000000ffff3d7224 */ /* 0x000fe200078e003c */
[----:B------:R-:W-:-:S07]  /*1f230*/  PRMT R107, R108, 0x7632, R107 ;  /* 0x000076326c6b7816 */ /* 0x000fce000000006b */
.L_x_2126:
[----:B------:R-:W-:Y:S05]  /*1f240*/  BSYNC B1 ;  /* 0x0000000000017941 */ /* 0x000fea0003800000 */
.L_x_2124:
        /* <DEDUP_REMOVED lines=11> */
.L_x_2128:
[----:B------:R-:W-:Y:S01]  /*1f300*/  IMAD.MOV.U32 R3, RZ, RZ, R2 ;  /* 0x000000ffff037224 */ /* 0x000fe200078e0002 */
[----:B------:R-:W-:Y:S01]  /*1f310*/  PRMT R5, R6, 0x7632, R5 ;  /* 0x0000763206057816 */ /* 0x000fe20000000005 */
[----:B------:R-:W-:Y:S01]  /*1f320*/  IMAD.MOV.U32 R60, RZ, RZ, R67 ;  /* 0x000000ffff3c7224 */ /* 0x000fe200078e0043 */
[----:B------:R-:W-:-:S07]  /*1f330*/  PRMT R108, R108, 0x5410, R108 ;  /* 0x000054106c6c7816 */ /* 0x000fce000000006c */
.L_x_2129:
[----:B------:R-:W-:Y:S05]  /*1f340*/  BSYNC B1 ;  /* 0x0000000000017941 */ /* 0x000fea0003800000 */
.L_x_2127:
        /* <DEDUP_REMOVED lines=11> */
.L_x_2131:
[----:B------:R-:W-:Y:S01]  /*1f400*/  IMAD.MOV.U32 R2, RZ, RZ, R3 ;  /* 0x000000ffff027224 */ /* 0x000fe200078e0003 */
[----:B------:R-:W-:Y:S01]  /*1f410*/  PRMT R6, R5, 0x7610, R6 ;  /* 0x0000761005067816 */ /* 0x000fe20000000006 */
[----:B------:R-:W-:Y:S01]  /*1f420*/  IMAD.MOV.U32 R67, RZ, RZ, R66 ;  /* 0x000000ffff437224 */ /* 0x000fe200078e0042 */
[----:B------:R-:W-:-:S07]  /*1f430*/  PRMT R108, R109, 0x7632, R108 ;  /* 0x000076326d6c7816 */ /* 0x000fce000000006c */
.L_x_2132:
[----:B------:R-:W-:Y:S05]  /*1f440*/  BSYNC B1 ;  /* 0x0000000000017941 */ /* 0x000fea0003800000 */
.L_x_2130:
        /* <DEDUP_REMOVED lines=11> */
.L_x_2134:
[----:B------:R-:W-:Y:S01]  /*1f500*/  IMAD.MOV.U32 R3, RZ, RZ, R2 ;  /* 0x000000ffff037224 */ /* 0x000fe200078e0002 */
[----:B------:R-:W-:Y:S01]  /*1f510*/  PRMT R5, R5, 0x5410, R6 ;  /* 0x0000541005057816 */ /* 0x000fe20000000006 */
[----:B------:R-:W-:Y:S01]  /*1f520*/  IMAD.MOV.U32 R66, RZ, RZ, R65 ;  /* 0x000000ffff427224 */ /* 0x000fe200078e0041 */
[----:B------:R-:W-:-:S07]  /*1f530*/  PRMT R109, R109, 0x5410, R109 ;  /* 0x000054106d6d7816 */ /* 0x000fce000000006d */
.L_x_2135:
[----:B------:R-:W-:Y:S05]  /*1f540*/  BSYNC B1 ;  /* 0x0000000000017941 */ /* 0x000fea0003800000 */
.L_x_2133:
        /* <DEDUP_REMOVED lines=11> */
.L_x_2137:
[----:B------:R-:W-:Y:S01]  /*1f600*/  IMAD.MOV.U32 R2, RZ, RZ, R3 ;  /* 0x000000ffff027224 */ /* 0x000fe200078e0003 */
[----:B------:R-:W-:Y:S01]  /*1f610*/  PRMT R6, R6, 0x7610, R5 ;  /* 0x0000761006067816 */ /* 0x000fe20000000005 */
[----:B------:R-:W-:Y:S01]  /*1f620*/  IMAD.MOV.U32 R65, RZ, RZ, R64 ;  /* 0x000000ffff417224 */ /* 0x000fe200078e0040 */
[----:B------:R-:W-:-:S07]  /*1f630*/  PRMT R109, R110, 0x7632, R109 ;  /* 0x000076326e6d7816 */ /* 0x000fce000000006d */
.L_x_2138:
[----:B------:R-:W-:Y:S05]  /*1f640*/  BSYNC B1 ;  /* 0x0000000000017941 */ /* 0x000fea0003800000 */
.L_x_2136:
        /* <DEDUP_REMOVED lines=11> */
.L_x_2140:
[----:B------:R-:W-:Y:S01]  /*1f700*/  IMAD.MOV.U32 R3, RZ, RZ, R2 ;  /* 0x000000ffff037224 */ /* 0x000fe200078e0002 */
[----:B------:R-:W-:Y:S01]  /*1f710*/  PRMT R5, R6, 0x7632, R5 ;  /* 0x0000763206057816 */ /* 0x000fe20000000005 */
[----:B------:R-:W-:Y:S01]  /*1f720*/  IMAD.MOV.U32 R64, RZ, RZ, R71 ;  /* 0x000000ffff407224 */ /* 0x000fe200078e0047 */
[----:B------:R-:W-:-:S07]  /*1f730*/  PRMT R110, R110, 0x5410, R110 ;  /* 0x000054106e6e7816 */ /* 0x000fce000000006e */
.L_x_2141:
[----:B------:R-:W-:Y:S05]  /*1f740*/  BSYNC B1 ;  /* 0x0000000000017941 */ /* 0x000fea0003800000 */
.L_x_2139:
        /* <DEDUP_REMOVED lines=11> */
.L_x_2143:
[----:B------:R-:W-:Y:S01]  /*1f800*/  IMAD.MOV.U32 R2, RZ, RZ, R3 ;  /* 0x000000ffff027224 */ /* 0x000fe200078e0003 */
[----:B------:R-:W-:Y:S01]  /*1f810*/  PRMT R6, R5, 0x7610, R6 ;  /* 0x0000761005067816 */ /* 0x000fe20000000006 */
[----:B------:R-:W-:Y:S01]  /*1f820*/  IMAD.MOV.U32 R71, RZ, RZ, R70 ;  /* 0x000000ffff477224 */ /* 0x000fe200078e0046 */
[----:B------:R-:W-:-:S07]  /*1f830*/  PRMT R110, R111, 0x7632, R110 ;  /* 0x000076326f6e7816 */ /* 0x000fce000000006e */
.L_x_2144:
[----:B------:R-:W-:Y:S05]  /*1f840*/  BSYNC B1 ;  /* 0x0000000000017941 */ /* 0x000fea0003800000 */
.L_x_2142:
        /* <DEDUP_REMOVED lines=11> */
.L_x_2146:
[----:B------:R-:W-:Y:S01]  /*1f900*/  IMAD.MOV.U32 R3, RZ, RZ, R2 ;  /* 0x000000ffff037224 */ /* 0x000fe200078e0002 */
[----:B------:R-:W-:Y:S01]  /*1f910*/  PRMT R5, R5, 0x5410, R6 ;  /* 0x0000541005057816 */ /* 0x000fe20000000006 */
[----:B------:R-:W-:Y:S01]  /*1f920*/  IMAD.MOV.U32 R70, RZ, RZ, R69 ;  /* 0x000000ffff467224 */ /* 0x000fe200078e0045 */
[----:B------:R-:W-:-:S07]  /*1f930*/  PRMT R111, R111, 0x5410, R111 ;  /* 0x000054106f6f7816 */ /* 0x000fce000000006f */
.L_x_2147:
[----:B------:R-:W-:Y:S05]  /*1f940*/  BSYNC B1 ;  /* 0x0000000000017941 */ /* 0x000fea0003800000 */
.L_x_2145:
        /* <DEDUP_REMOVED lines=11> */
.L_x_2149:
[----:B------:R-:W-:Y:S01]  /*1fa00*/  IMAD.MOV.U32 R2, RZ, RZ, R3 ;  /* 0x000000ffff027224 */ /* 0x000fe200078e0003 */
[----:B------:R-:W-:Y:S01]  /*1fa10*/  PRMT R6, R6, 0x7610, R5 ;  /* 0x0000761006067816 */ /* 0x000fe20000000005 */
[----:B------:R-:W-:Y:S01]  /*1fa20*/  IMAD.MOV.U32 R69, RZ, RZ, R68 ;  /* 0x000000ffff457224 */ /* 0x000fe200078e0044 */
[----:B------:R-:W-:-:S07]  /*1fa30*/  PRMT R111, R112, 0x7632, R111 ;  /* 0x00007632706f7816 */ /* 0x000fce000000006f */
.L_x_2150:
[----:B------:R-:W-:Y:S05]  /*1fa40*/  BSYNC B1 ;  /* 0x0000000000017941 */ /* 0x000fea0003800000 */
.L_x_2148:
        /* <DEDUP_REMOVED lines=11> */
.L_x_2152:
[----:B------:R-:W-:Y:S01]  /*1fb00*/  IMAD.MOV.U32 R3, RZ, RZ, R2 ;  /* 0x000000ffff037224 */ /* 0x000fe200078e0002 */
[----:B------:R-:W-:Y:S01]  /*1fb10*/  PRMT R5, R6, 0x7632, R5 ;  /* 0x0000763206057816 */ /* 0x000fe20000000005 */
[----:B------:R-:W-:Y:S01]  /*1fb20*/  IMAD.MOV.U32 R68, RZ, RZ, R75 ;  /* 0x000000ffff447224 */ /* 0x000fe200078e004b */
[----:B------:R-:W-:-:S07]  /*1fb30*/  PRMT R112, R112, 0x5410, R112 ;  /* 0x0000541070707816 */ /* 0x000fce0000000070 */
.L_x_2153:
[----:B------:R-:W-:Y:S05]  /*1fb40*/  BSYNC B1 ;  /* 0x0000000000017941 */ /* 0x000fea0003800000 */
.L_x_2151:
        /* <DEDUP_REMOVED lines=11> */
.L_x_2155:
[----:B------:R-:W-:Y:S01]  /*1fc00*/  IMAD.MOV.U32 R2, RZ, RZ, R3 ;  /* 0x000000ffff027224 */ /* 0x000fe200078e0003 */
[----:B------:R-:W-:Y:S01]  /*1fc10*/  PRMT R6, R5, 0x7610, R6 ;  /* 0x0000761005067816 */ /* 0x000fe20000000006 */
[----:B------:R-:W-:Y:S01]  /*1fc20*/  IMAD.MOV.U32 R75, RZ, RZ, R74 ;  /* 0x000000ffff4b7224 */ /* 0x000fe200078e004a */
[----:B------:R-:W-:-:S07]  /*1fc30*/  PRMT R112, R113, 0x7632, R112 ;  /* 0x0000763271707816 */ /* 0x000fce0000000070 */
.L_x_2156:
[----:B------:R-:W-:Y:S05]  /*1fc40*/  BSYNC B1 ;  /* 0x0000000000017941 */ /* 0x000fea0003800000 */
.L_x_2154:
        /* <DEDUP_REMOVED lines=11> */
.L_x_2158:
[----:B------:R-:W-:Y:S01]  /*1fd00*/  IMAD.MOV.U32 R3, RZ, RZ, R2 ;  /* 0x000000ffff037224 */ /* 0x000fe200078e0002 */
[----:B------:R-:W-:Y:S01]  /*1fd10*/  PRMT R5, R5, 0x5410, R6 ;  /* 0x0000541005057816 */ /* 0x000fe20000000006 */
[----:B------:R-:W-:Y:S01]  /*1fd20*/  IMAD.MOV.U32 R74, RZ, RZ, R73 ;  /* 0x000000ffff4a7224 */ /* 0x000fe200078e0049 */
[----:B------:R-:W-:-:S07]  /*1fd30*/  PRMT R113, R113, 0x5410, R113 ;  /* 0x0000541071717816 */ /* 0x000fce0000000071 */
.L_x_2159:
[----:B------:R-:W-:Y:S05]  /*1fd40*/  BSYNC B1 ;  /* 0x0000000000017941 */ /* 0x000fea0003800000 */
.L_x_2157:
        /* <DEDUP_REMOVED lines=11> */
.L_x_2161:
[----:B------:R-:W-:Y:S01]  /*1fe00*/  IMAD.MOV.U32 R2, RZ, RZ, R3 ;  /* 0x000000ffff027224 */ /* 0x000fe200078e0003 */
[----:B------:R-:W-:Y:S01]  /*1fe10*/  PRMT R6, R6, 0x7610, R5 ;  /* 0x0000761006067816 */ /* 0x000fe20000000005 */
[----:B------:R-:W-:Y:S01]  /*1fe20*/  IMAD.MOV.U32 R73, RZ, RZ, R72 ;  /* 0x000000ffff497224 */ /* 0x000fe200078e0048 */
[----:B------:R-:W-:-:S07]  /*1fe30*/  PRMT R113, R114, 0x7632, R113 ;  /* 0x0000763272717816 */ /* 0x000fce0000000071 */
.L_x_2162:
[----:B------:R-:W-:Y:S05]  /*1fe40*/  BSYNC B1 ;  /* 0x0000000000017941 */ /* 0x000fea0003800000 */
.L_x_2160:
        /* <DEDUP_REMOVED lines=11> */
.L_x_2164:
[----:B------:R-:W-:Y:S01]  /*1ff00*/  IMAD.MOV.U32 R3, RZ, RZ, R2 ;  /* 0x000000ffff037224 */ /* 0x000fe200078e0002 */
[----:B------:R-:W-:Y:S01]  /*1ff10*/  PRMT R5, R6, 0x7632, R5 ;  /* 0x0000763206057816 */ /* 0x000fe20000000005 */
[----:B------:R-:W-:Y:S01]  /*1ff20*/  IMAD.MOV.U32 R72, RZ, RZ, R79 ;  /* 0x000000ffff487224 */ /* 0x000fe200078e004f */
[----:B------:R-:W-:-:S07]  /*1ff30*/  PRMT R114, R114, 0x5410, R114 ;  /* 0x0000541072727816 */ /* 0x000fce0000000072 */
.L_x_2165:
[----:B------:R-:W-:Y:S05]  /*1ff40*/  BSYNC B1 ;  /* 0x0000000000017941 */ /* 0x000fea0003800000 */
.L_x_2163:
        /* <DEDUP_REMOVED lines=11> */
.L_x_2167:
[----:B------:R-:W-:Y:S01]  /*20000*/  IMAD.MOV.U32 R2, RZ, RZ, R3 ;  /* 0x000000ffff027224 */ /* 0x000fe200078e0003 */
[----:B------:R-:W-:Y:S01]  /*20010*/  PRMT R6, R5, 0x7610, R6 ;  /* 0x0000761005067816 */ /* 0x000fe20000000006 */
[----:B------:R-:W-:Y:S01]  /*20020*/  IMAD.MOV.U32 R79, RZ, RZ, R78 ;  /* 0x000000ffff4f7224 */ /* 0x000fe200078e004e */
[----:B------:R-:W-:-:S07]  /*20030*/  PRMT R114, R115, 0x7632, R114 ;  /* 0x0000763273727816 */ /* 0x000fce0000000072 */
.L_x_2168:
[----:B------:R-:W-:Y:S05]  /*20040*/  BSYNC B1 ;  /* 0x0000000000017941 */ /* 0x000fea0003800000 */
.L_x_2166:
        /* <DEDUP_REMOVED lines=11> */
.L_x_2170:
[----:B------:R-:W-:Y:S01]  /*20100*/  IMAD.MOV.U32 R3, RZ, RZ, R2 ;  /* 0x000000ffff037224 */ /* 0x000fe200078e0002 */
[----:B------:R-:W-:Y:S01]  /*20110*/  PRMT R5, R5, 0x5410, R6 ;  /* 0x0000541005057816 */ /* 0x000fe20000000006 */
[----:B------:R-:W-:Y:S01]  /*20120*/  IMAD.MOV.U32 R78, RZ, RZ, R77 ;  /* 0x000000ffff4e7224 */ /* 0x000fe200078e004d */
[----:B------:R-:W-:-:S07]  /*20130*/  PRMT R115, R115, 0x5410, R115 ;  /* 0x0000541073737816 */ /* 0x000fce0000000073 */
.L_x_2171:
[----:B------:R-:W-:Y:S05]  /*20140*/  BSYNC B1 ;  /* 0x0000000000017941 */ /* 0x000fea0003800000 */
.L_x_2169:
        /* <DEDUP_REMOVED lines=11> */
.L_x_2173:
[----:B------:R-:W-:Y:S01]  /*20200*/  IMAD.MOV.U32 R2, RZ, RZ, R3 ;  /* 0x000000ffff027224 */ /* 0x000fe200078e0003 */
[----:B------:R-:W-:Y:S01]  /*20210*/  PRMT R6, R6, 0x7610, R5 ;  /* 0x0000761006067816 */ /* 0x000fe20000000005 */
[----:B------:R-:W-:Y:S01]  /*20220*/  IMAD.MOV.U32 R77, RZ, RZ, R76 ;  /* 0x000000ffff4d7224 */ /* 0x000fe200078e004c */
[----:B------:R-:W-:-:S07]  /*20230*/  PRMT R115, R116, 0x7632, R115 ;  /* 0x0000763274737816 */ /* 0x000fce0000000073 */
.L_x_2174:
[----:B------:R-:W-:Y:S05]  /*20240*/  BSYNC B1 ;  /* 0x0000000000017941 */ /* 0x000fea0003800000 */
.L_x_2172:
        /* <DEDUP_REMOVED lines=11> */
.L_x_2176:
[----:B------:R-:W-:Y:S01]  /*20300*/  IMAD.MOV.U32 R3, RZ, RZ, R2 ;  /* 0x000000ffff037224 */ /* 0x000fe200078e0002 */
[----:B------:R-:W-:Y:S01]  /*20310*/  PRMT R5, R6, 0x7632, R5 ;  /* 0x0000763206057816 */ /* 0x000fe20000000005 */
[----:B------:R-:W-:Y:S01]  /*20320*/  IMAD.MOV.U32 R76, RZ, RZ, R83 ;  /* 0x000000ffff4c7224 */ /* 0x000fe200078e0053 */
[----:B------:R-:W-:-:S07]  /*20330*/  PRMT R116, R116, 0x5410, R116 ;  /* 0x0000541074747816 */ /* 0x000fce0000000074 */
.L_x_2177:
[----:B------:R-:W-:Y:S05]  /*20340*/  BSYNC B1 ;  /* 0x0000000000017941 */ /* 0x000fea0003800000 */
.L_x_2175:
        /* <DEDUP_REMOVED lines=11> */
.L_x_2179:
[----:B------:R-:W-:Y:S01]  /*20400*/  IMAD.MOV.U32 R2, RZ, RZ, R3 ;  /* 0x000000ffff027224 */ /* 0x000fe200078e0003 */
[----:B------:R-:W-:Y:S01]  /*20410*/  PRMT R6, R5, 0x7610, R6 ;  /* 0x0000761005067816 */ /* 0x000fe20000000006 */
[----:B------:R-:W-:Y:S01]  /*20420*/  IMAD.MOV.U32 R83, RZ, RZ, R82 ;  /* 0x000000ffff537224 */ /* 0x000fe200078e0052 */
[----:B------:R-:W-:-:S07]  /*20430*/  PRMT R116, R117, 0x7632, R116 ;  /* 0x0000763275747816 */ /* 0x000fce0000000074 */
.L_x_2180:
[----:B------:R-:W-:Y:S05]  /*20440*/  BSYNC B1 ;  /* 0x0000000000017941 */ /* 0x000fea0003800000 */
.L_x_2178:
        /* <DEDUP_REMOVED lines=11> */
.L_x_2182:
[----:B------:R-:W-:Y:S01]  /*20500*/  IMAD.MOV.U32 R3, RZ, RZ, R2 ;  /* 0x000000ffff037224 */ /* 0x000fe200078e0002 */
[----:B------:R-:W-:Y:S01]  /*20510*/  PRMT R5, R5, 0x5410, R6 ;  /* 0x0000541005057816 */ /* 0x000fe20000000006 */
[----:B------:R-:W-:Y:S01]  /*20520*/  IMAD.MOV.U32 R82, RZ, RZ, R81 ;  /* 0x000000ffff527224 */ /* 0x000fe200078e0051 */
[----:B------:R-:W-:-:S07]  /*20530*/  PRMT R117, R117, 0x5410, R117 ;  /* 0x0000541075757816 */ /* 0x000fce0000000075 */
.L_x_2183:
[----:B------:R-:W-:Y:S05]  /*20540*/  BSYNC B1 ;  /* 0x0000000000017941 */ /* 0x000fea0003800000 */
.L_x_2181:
        /* <DEDUP_REMOVED lines=11> */
.L_x_2185:
[----:B------:R-:W-:Y:S01]  /*20600*/  IMAD.MOV.U32 R2, RZ, RZ, R3 ;  /* 0x000000ffff027224 */ /* 0x000fe200078e0003 */
[----:B------:R-:W-:Y:S01]  /*20610*/  PRMT R6, R6, 0x7610, R5 ;  /* 0x0000761006067816 */ /* 0x000fe20000000005 */
[----:B------:R-:W-:Y:S01]  /*20620*/  IMAD.MOV.U32 R81, RZ, RZ, R80 ;  /* 0x000000ffff517224 */ /* 0x000fe200078e0050 */
[----:B------:R-:W-:-:S07]  /*20630*/  PRMT R117, R118, 0x7632, R117 ;  /* 0x0000763276757816 */ /* 0x000fce0000000075 */
.L_x_2186:
[----:B------:R-:W-:Y:S05]  /*20640*/  BSYNC B1 ;  /* 0x0000000000017941 */ /* 0x000fea0003800000 */
.L_x_2184:
        /* <DEDUP_REMOVED lines=11> */
.L_x_2188:
[----:B------:R-:W-:Y:S01]  /*20700*/  IMAD.MOV.U32 R5, RZ, RZ, R2 ;  /* 0x000000ffff057224 */ /* 0x000fe200078e0002 */
[----:B------:R-:W-:Y:S01]  /*20710*/  PRMT R6, R6, 0x7632, R6 ;  /* 0x0000763206067816 */ /* 0x000fe20000000006 */
[----:B------:R-:W-:Y:S01]  /*20720*/  IMAD.MOV.U32 R80, RZ, RZ, R19 ;  /* 0x000000ffff507224 */ /* 0x000fe200078e0013 */
[----:B------:R-:W-:-:S07]  /*20730*/  PRMT R118, R118, 0x5410, R118 ;  /* 0x0000541076767816 */ /* 0x000fce0000000076 */
.L_x_2189:
[----:B------:R-:W-:Y:S05]  /*20740*/  BSYNC B1 ;  /* 0x0000000000017941 */ /* 0x000fea0003800000 */
.L_x_2187:
        /* <DEDUP_REMOVED lines=11> */
.L_x_2191:
[----:B------:R-:W-:Y:S01]  /*20800*/  IMAD.MOV.U32 R3, RZ, RZ, R5 ;  /* 0x000000ffff037224 */ /* 0x000fe200078e0005 */
[----:B------:R-:W-:Y:S01]  /*20810*/  PRMT R7, R6, 0x7610, R7 ;  /* 0x0000761006077816 */ /* 0x000fe20000000007 */
[----:B------:R-:W-:Y:S01]  /*20820*/  IMAD.MOV.U32 R19, RZ, RZ, R18 ;  /* 0x000000ffff137224 */ /* 0x000fe200078e0012 */
[----:B------:R-:W-:-:S07]  /*20830*/  PRMT R118, R21, 0x7632, R118 ;  /* 0x0000763215767816 */ /* 0x000fce0000000076 */
.L_x_2192:
[----:B------:R-:W-:Y:S05]  /*20840*/  BSYNC B1 ;  /* 0x0000000000017941 */ /* 0x000fea0003800000 */
.L_x_2190:
        /* <DEDUP_REMOVED lines=11> */
.L_x_2194:
[----:B------:R-:W-:Y:S01]  /*20900*/  IMAD.MOV.U32 R18, RZ, RZ, R14 ;  /* 0x000000ffff127224 */ /* 0x000fe200078e000e */
[C---:B------:R-:W-:Y:S01]  /*20910*/  PRMT R21, R7.reuse, 0x5410, R21 ;  /* 0x0000541007157816 */ /* 0x040fe20000000015 */
[----:B------:R-:W-:Y:S01]  /*20920*/  IMAD.MOV.U32 R2, RZ, RZ, R3 ;  /* 0x000000ffff027224 */ /* 0x000fe200078e0003 */
[----:B------:R-:W-:Y:S01]  /*20930*/  PRMT R5, R7, 0x7610, R5 ;  /* 0x0000761007057816 */ /* 0x000fe20000000005 */
[----:B------:R-:W-:-:S07]  /*20940*/  IMAD.MOV.U32 R14, RZ, RZ, R3 ;  /* 0x000000ffff0e7224 */ /* 0x000fce00078e0003 */
.L_x_2195:
[----:B------:R-:W-:Y:S05]  /*20950*/  BSYNC B1 ;  /* 0x0000000000017941 */ /* 0x000fea0003800000 */
.L_x_2193:
[----:B------:R-:W-:Y:S05]  /*20960*/  @P1 BRA `(.L_x_2196) ;  /* 0xffffffc0000c1947 */ /* 0x000fea000383ffff */
[----:B------:R-:W-:Y:S01]  /*20970*/  PRMT R21, R5, 0x7610, R21 ;  /* 0x0000761005157816 */ /* 0x000fe20000000015 */
[----:B------:R-:W-:-:S07]  /*20980*/  IMAD.MOV.U32 R14, RZ, RZ, R2 ;  /* 0x000000ffff0e7224 */ /* 0x000fce00078e0002 */
.L_x_2006:
[----:B------:R-:W-:Y:S05]  /*20990*/  BSYNC B0 ;  /* 0x0000000000007941 */ /* 0x000fea0003800000 */
.L_x_2005:
[----:B-1----:R-:W-:Y:S01]  /*209a0*/  ISETP.NE.AND P0, PT, R121, RZ, PT ;  /* 0x000000ff7900720c */ /* 0x002fe20003f05270 */
[----:B------:R-:W-:Y:S01]  /*209b0*/  BSSY B0, `(.L_x_2197) ;  /* 0x000004a000007945 */ /* 0x000fe20003800000 */
        /* <DEDUP_REMOVED lines=11> */
[----:B------:R-:W-:Y:S01]  /*20a70*/  IMAD.MOV.U32 R12, RZ, RZ, R75 ;  /* 0x000000ffff0c7224 */ /* 0x000fe200078e004b */
[----:B------:R-:W-:Y:S06]  /*20a80*/  @P0 BRA `(.L_x_2198) ;  /* 0x0000000000f00947 */ /* 0x000fec0003800000 */
[----:B------:R-:W0:Y:S01]  /*20a90*/  S2UR UR5, SR_CgaCtaId ;  /* 0x00000000000579c3 */ /* 0x000e220000008800 */
[----:B------:R-:W-:Y:S01]  /*20aa0*/  UMOV UR4, 0x400 ;  /* 0x0000040000047882 */ /* 0x000fe20000000000 */
[----:B------:R-:W-:Y:S01]  /*20ab0*/  IMAD.MOV.U32 R22, RZ, RZ, R118 ;  /* 0x000000ffff167224 */ /* 0x000fe200078e0076 */
[----:B------:R-:W-:Y:S01]  /*20ac0*/  PRMT R93, R84, 0x7610, R93 ;  /* 0x00007610545d7816 */ /* 0x000fe2000000005d */
[----:B------:R-:W-:Y:S01]  /*20ad0*/  IMAD.MOV.U32 R23, RZ, RZ, R117 ;  /* 0x000000ffff177224 */ /* 0x000fe200078e0075 */
[----:B0-----:R-:W-:-:S09]  /*20ae0*/  ULEA UR4, UR5, UR4, 0x18 ;  /* 0x0000000405047291 */ /* 0x001fd2000f8ec03f */
[----:B------:R0:W-:Y:S04]  /*20af0*/  STS.128 [UR4+0x30], R72 ;  /* 0x00003048ff007988 */ /* 0x0001e80008000c04 */
[----:B------:R-:W-:Y:S04]  /*20b00*/  STS.128 [UR4+0x10], R80 ;  /* 0x00001050ff007988 */ /* 0x000fe80008000c04 */
[----:B------:R-:W-:Y:S04]  /*20b10*/  STS.128 [UR4+0x20], R76 ;  /* 0x0000204cff007988 */ /* 0x000fe80008000c04 */
[----:B------:R-:W-:Y:S01]  /*20b20*/  STS.128 [UR4+0x100], R20 ;  /* 0x00010014ff007988 */ /* 0x000fe20008000c04 */
[----:B0-----:R-:W-:-:S02]  /*20b30*/  IMAD.MOV.U32 R72, RZ, RZ, R116 ;  /* 0x000000ffff487224 */ /* 0x001fc400078e0074 */
[----:B------:R-:W-:Y:S01]  /*20b40*/  IMAD.MOV.U32 R73, RZ, RZ, R115 ;  /* 0x000000ffff497224 */ /* 0x000fe200078e0073 */
[----:B------:R-:W-:Y:S01]  /*20b50*/  STS [UR4+0x180], R93 ;  /* 0x0001805dff007988 */ /* 0x000fe20008000804 */
[----:B------:R-:W-:Y:S02]  /*20b60*/  IMAD.MOV.U32 R74, RZ, RZ, R114 ;  /* 0x000000ffff4a7224 */ /* 0x000fe400078e0072 */
[----:B------:R-:W-:Y:S01]  /*20b70*/  IMAD.MOV.U32 R75, RZ, RZ, R113 ;  /* 0x000000ffff4b7224 */ /* 0x000fe200078e0071 */
[----:B------:R-:W-:Y:S04]  /*20b80*/  STS [UR4+0x4], R14 ;  /* 0x0000040eff007988 */ /* 0x000fe80008000804 */
[----:B------:R0:W-:Y:S04]  /*20b90*/  STS.128 [UR4+0x110], R72 ;  /* 0x00011048ff007988 */ /* 0x0001e80008000c04 */
[----:B------:R-:W-:Y:S04]  /*20ba0*/  STS.64 [UR4+0x8], R18 ;  /* 0x00000812ff007988 */ /* 0x000fe80008000a04 */
[----:B------:R-:W-:Y:S04]  /*20bb0*/  STS.128 [UR4+0x40], R68 ;  /* 0x00004044ff007988 */ /* 0x000fe80008000c04 */
[----:B------:R-:W-:Y:S01]  /*20bc0*/  STS.128 [UR4+0x50], R64 ;  /* 0x00005040ff007988 */ /* 0x000fe20008000c04 */
[----:B0-----:R-:W-:-:S02]  /*20bd0*/  IMAD.MOV.U32 R72, RZ, RZ, R112 ;  /* 0x000000ffff487224 */ /* 0x001fc400078e0070 */
[----:B------:R-:W-:Y:S01]  /*20be0*/  IMAD.MOV.U32 R73, RZ, RZ, R111 ;  /* 0x000000ffff497224 */ /* 0x000fe200078e006f */
[----:B------:R-:W-:Y:S01]  /*20bf0*/  STS.128 [UR4+0x60], R60 ;  /* 0x0000603cff007988 */ /* 0x000fe20008000c04 */
[----:B------:R-:W-:Y:S02]  /*20c00*/  IMAD.MOV.U32 R74, RZ, RZ, R110 ;  /* 0x000000ffff4a7224 */ /* 0x000fe400078e006e */
[----:B------:R-:W-:Y:S01]  /*20c10*/  IMAD.MOV.U32 R75, RZ, RZ, R109 ;  /* 0x000000ffff4b7224 */ /* 0x000fe200078e006d */
[----:B------:R-:W-:Y:S04]  /*20c20*/  STS.128 [UR4+0x70], R56 ;  /* 0x00007038ff007988 */ /* 0x000fe80008000c04 */
[----:B------:R0:W-:Y:S04]  /*20c30*/  STS.128 [UR4+0x120], R72 ;  /* 0x00012048ff007988 */ /* 0x0001e80008000c04 */
[----:B------:R-:W-:Y:S04]  /*20c40*/  STS.128 [UR4+0x80], R52 ;  /* 0x00008034ff007988 */ /* 0x000fe80008000c04 */
        /* <DEDUP_REMOVED lines=13> */
[----:B------:R-:W-:Y:S02]  /*20d20*/  IMAD.MOV.U32 R73, RZ, RZ, R103 ;  /* 0x000000ffff497224 */ /* 0x000fe400078e0067 */
[----:B------:R-:W-:Y:S02]  /*20d30*/  IMAD.MOV.U32 R74, RZ, RZ, R102 ;  /* 0x000000ffff4a7224 */ /* 0x000fe400078e0066 */
[----:B------:R-:W-:-:S05]  /*20d40*/  IMAD.MOV.U32 R75, RZ, RZ, R101 ;  /* 0x000000ffff4b7224 */ /* 0x000fca00078e0065 */
[----:B------:R0:W-:Y:S02]  /*20d50*/  STS.128 [UR4+0x140], R72 ;  /* 0x00014048ff007988 */ /* 0x0001e40008000c04 */
[----:B0-----:R-:W-:Y:S02]  /*20d60*/  IMAD.MOV.U32 R72, RZ, RZ, R100 ;  /* 0x000000ffff487224 */ /* 0x001fe400078e0064 */
        /* <DEDUP_REMOVED lines=9> */
[----:B0-----:R-:W-:Y:S01]  /*20e00*/  IMAD.MOV.U32 R72, RZ, RZ, R86 ;  /* 0x000000ffff487224 */ /* 0x001fe200078e0056 */
[----:B------:R-:W-:Y:S01]  /*20e10*/  PRMT R74, R84, 0x7632, R0 ;  /* 0x00007632544a7816 */ /* 0x000fe20000000000 */
[----:B------:R-:W-:Y:S01]  /*20e20*/  IMAD.MOV.U32 R73, RZ, RZ, R85 ;  /* 0x000000ffff497224 */ /* 0x000fe200078e0055 */
[----:B------:R-:W-:-:S05]  /*20e30*/  PRMT R75, R0, 0x7610, R92 ;  /* 0x00007610004b7816 */ /* 0x000fca000000005c */
[----:B------:R0:W-:Y:S02]  /*20e40*/  STS.128 [UR4+0x170], R72 ;  /* 0x00017048ff007988 */ /* 0x0001e40008000c04 */
.L_x_2198:
[----:B------:R-:W-:Y:S05]  /*20e50*/  BSYNC B0 ;  /* 0x0000000000007941 */ /* 0x000fea0003800000 */
.L_x_2197:
[----:B------:R1:W-:Y:S01]  /*20e60*/  STL.64 [R1+0x198], R4 ;  /* 0x0001980401007387 */ /* 0x0003e20000100a00 */
[----:B------:R-:W-:Y:S01]  /*20e70*/  IMAD.MOV.U32 R22, RZ, RZ, R69 ;  /* 0x000000ffff167224 */ /* 0x000fe200078e0045 */
[----:B------:R-:W-:Y:S01]  /*20e80*/  PRMT R92, R0, 0x7610, R92 ;  /* 0x00007610005c7816 */ /* 0x000fe2000000005c */
[----:B------:R-:W-:Y:S01]  /*20e90*/  IMAD.MOV.U32 R69, RZ, RZ, R64 ;  /* 0x000000ffff457224 */ /* 0x000fe200078e0040 */
[----:B------:R2:W-:Y:S01]  /*20ea0*/  STL.64 [R1+0x190], R2 ;  /* 0x0001900201007387 */ /* 0x0005e20000100a00 */
[----:B------:R-:W-:Y:S01]  /*20eb0*/  IMAD.MOV.U32 R64, RZ, RZ, R65 ;  /* 0x000000ffff407224 */ /* 0x000fe200078e0041 */
[----:B------:R-:W-:Y:S01]  /*20ec0*/  PRMT R93, R84, 0x7610, R93 ;  /* 0x00007610545d7816 */ /* 0x000fe2000000005d */
[----:B------:R-:W-:Y:S01]  /*20ed0*/  IMAD.MOV.U32 R65, RZ, RZ, R66 ;  /* 0x000000ffff417224 */ /* 0x000fe200078e0042 */
[----:B------:R-:W-:Y:S01]  /*20ee0*/  STL.64 [R1+0x1a0], R6 ;  /* 0x0001a00601007387 */ /* 0x000fe20000100a00 */
[----:B------:R-:W-:Y:S01]  /*20ef0*/  IMAD.MOV.U32 R66, RZ, RZ, R67 ;  /* 0x000000ffff427224 */ /* 0x000fe200078e0043 */
[----:B------:R-:W-:Y:S01]  /*20f00*/  BSSY B0, `(.L_x_2199) ;  /* 0x0000318000007945 */ /* 0x000fe20003800000 */
[----:B------:R-:W-:Y:S01]  /*20f10*/  IMAD.MOV.U32 R67, RZ, RZ, R60 ;  /* 0x000000ffff437224 */ /* 0x000fe200078e003c */
[----:B------:R-:W-:Y:S01]  /*20f20*/  STL.64 [R1+0x1a8], R8 ;  /* 0x0001a80801007387 */ /* 0x000fe20000100a00 */
[----:B-1----:R-:W-:-:S02]  /*20f30*/  IMAD.MOV.U32 R4, RZ, RZ, R109 ;  /* 0x000000ffff047224 */ /* 0x002fc400078e006d */
[----:B------:R-:W-:Y:S01]  /*20f40*/  IMAD.MOV.U32 R5, RZ, RZ, R108 ;  /* 0x000000ffff057224 */ /* 0x000fe200078e006c */
[----:B------:R-:W-:Y:S01]  /*20f50*/  STL.64 [R1+0x1b0], R10 ;  /* 0x0001b00a01007387 */ /* 0x000fe20000100a00 */
[----:B--2---:R-:W-:Y:S02]  /*20f60*/  IMAD.MOV.U32 R2, RZ, RZ, R21 ;  /* 0x000000ffff027224 */ /* 0x004fe400078e0015 */
[----:B------:R-:W-:Y:S01]  /*20f70*/  IMAD.MOV.U32 R3, RZ, RZ, R118 ;  /* 0x000000ffff037224 */ /* 0x000fe200078e0076 */
[----:B------:R1:W-:Y:S01]  /*20f80*/  STL.64 [R1+0x2a8], R4 ;  /* 0x0002a80401007387 */ /* 0x0003e20000100a00 */
[----:B------:R-:W-:Y:S02]  /*20f90*/  IMAD.MOV.U32 R60, RZ, RZ, R61 ;  /* 0x000000ffff3c7224 */ /* 0x000fe400078e003d */
[----:B------:R-:W-:Y:S01]  /*20fa0*/  IMAD.MOV.U32 R61, RZ, RZ, R62 ;  /* 0x000000ffff3d7224 */ /* 0x000fe200078e003e */
[----:B------:R2:W-:Y:S01]  /*20fb0*/  STL.64 [R1+0x280], R2 ;  /* 0x0002800201007387 */ /* 0x0005e20000100a00 */
[----:B------:R-:W-:-:S02]  /*20fc0*/  IMAD.MOV.U32 R62, RZ, RZ, R63 ;  /* 0x000000ffff3e7224 */ /* 0x000fc400078e003f */
[----:B------:R-:W-:Y:S01]  /*20fd0*/  IMAD.MOV.U32 R63, RZ, RZ, R56 ;  /* 0x000000ffff3f7224 */ /* 0x000fe200078e0038 */
[----:B------:R-:W-:Y:S01]  /*20fe0*/  STL.64 [R1+0x1d0], R64 ;  /* 0x0001d04001007387 */ /* 0x000fe20000100a00 */
[----:B------:R-:W-:Y:S02]  /*20ff0*/  IMAD.MOV.U32 R56, RZ, RZ, R57 ;  /* 0x000000ffff387224 */ /* 0x000fe400078e0039 */
[----:B------:R-:W-:Y:S01]  /*21000*/  IMAD.MOV.U32 R57, RZ, RZ, R58 ;  /* 0x000000ffff397224 */ /* 0x000fe200078e003a */
[----:B------:R-:W-:Y:S01]  /*21010*/  STL.64 [R1+0x1d8], R66 ;  /* 0x0001d84201007387 */ /* 0x000fe20000100a00 */
[----:B-1----:R-:W-:Y:S02]  /*21020*/  IMAD.MOV.U32 R4, RZ, RZ, R107 ;  /* 0x000000ffff047224 */ /* 0x002fe400078e006b */
[----:B------:R-:W-:Y:S01]  /*21030*/  IMAD.MOV.U32 R5, RZ, RZ, R106 ;  /* 0x000000ffff057224 */ /* 0x000fe200078e006a */
[----:B------:R-:W-:Y:S01]  /*21040*/  STL.64 [R1+0x1e0], R60 ;  /* 0x0001e03c01007387 */ /* 0x000fe20000100a00 */
[----:B--2---:R-:W-:-:S02]  /*21050*/  IMAD.MOV.U32 R2, RZ, RZ, R117 ;  /* 0x000000ffff027224 */ /* 0x004fc400078e0075 */
[----:B------:R-:W-:Y:S01]  /*21060*/  IMAD.MOV.U32 R3, RZ, RZ, R116 ;  /* 0x000000ffff037224 */ /* 0x000fe200078e0074 */
[----:B------:R1:W-:Y:S01]  /*21070*/  STL.64 [R1+0x2b0], R4 ;  /* 0x0002b00401007387 */ /* 0x0003e20000100a00 */
[----:B------:R-:W-:Y:S02]  /*21080*/  IMAD.MOV.U32 R58, RZ, RZ, R59 ;  /* 0x000000ffff3a7224 */ /* 0x000fe400078e003b */
[----:B------:R-:W-:Y:S01]  /*21090*/  IMAD.MOV.U32 R59, RZ, RZ, R52 ;  /* 0x000000ffff3b7224 */ /* 0x000fe200078e0034 */
[----:B------:R2:W-:Y:S01]  /*210a0*/  STL.64 [R1+0x288], R2 ;  /* 0x0002880201007387 */ /* 0x0005e20000100a00 */
[----:B------:R-:W-:Y:S02]  /*210b0*/  IMAD.MOV.U32 R52, RZ, RZ, R53 ;  /* 0x000000ffff347224 */ /* 0x000fe400078e0035 */
[----:B------:R-:W-:Y:S01]  /*210c0*/  IMAD.MOV.U32 R53, RZ, RZ, R54 ;  /* 0x000000ffff357224 */ /* 0x000fe200078e0036 */
[----:B------:R-:W-:Y:S01]  /*210d0*/  STL.64 [R1+0x1e8], R62 ;  /* 0x0001e83e01007387 */ /* 0x000fe20000100a00 */
[----:B------:R-:W-:-:S02]  /*210e0*/  IMAD.MOV.U32 R54, RZ, RZ, R55 ;  /* 0x000000ffff367224 */ /* 0x000fc400078e0037 */
[----:B------:R-:W-:Y:S01]  /*210f0*/  IMAD.MOV.U32 R55, RZ, RZ, R48 ;  /* 0x000000ffff377224 */ /* 0x000fe200078e0030 */
[----:B------:R-:W-:Y:S01]  /*21100*/  STL.64 [R1+0x1f0], R56 ;  /* 0x0001f03801007387 */ /* 0x000fe20000100a00 */
[----:B-1----:R-:W-:Y:S02]  /*21110*/  IMAD.MOV.U32 R4, RZ, RZ, R105 ;  /* 0x000000ffff047224 */ /* 0x002fe400078e0069 */
[----:B------:R-:W-:Y:S01]  /*21120*/  IMAD.MOV.U32 R5, RZ, RZ, R104 ;  /* 0x000000ffff057224 */ /* 0x000fe200078e0068 */
[----:B------:R-:W-:Y:S01]  /*21130*/  STL.64 [R1+0x1f8], R58 ;  /* 0x0001f83a01007387 */ /* 0x000fe20000100a00 */
[----:B--2---:R-:W-:Y:S02]  /*21140*/  IMAD.MOV.U32 R2, RZ, RZ, R115 ;  /* 0x000000ffff027224 */ /* 0x004fe400078e0073 */
[----:B------:R-:W-:Y:S01]  /*21150*/  IMAD.MOV.U32 R3, RZ, RZ, R114 ;  /* 0x000000ffff037224 */ /* 0x000fe200078e0072 */
[----:B------:R1:W-:Y:S01]  /*21160*/  STL.64 [R1+0x2b8], R4 ;  /* 0x0002b80401007387 */ /* 0x0003e20000100a00 */
[----:B------:R-:W-:-:S02]  /*21170*/  IMAD.MOV.U32 R48, RZ, RZ, R49 ;  /* 0x000000ffff307224 */ /* 0x000fc400078e0031 */
[----:B------:R-:W-:Y:S01]  /*21180*/  IMAD.MOV.U32 R49, RZ, RZ, R50 ;  /* 0x000000ffff317224 */ /* 0x000fe200078e0032 */
[----:B------:R2:W-:Y:S01]  /*21190*/  STL.64 [R1+0x290], R2 ;  /* 0x0002900201007387 */ /* 0x0005e20000100a00 */
[----:B------:R-:W-:Y:S02]  /*211a0*/  IMAD.MOV.U32 R50, RZ, RZ, R51 ;  /* 0x000000ffff327224 */ /* 0x000fe400078e0033 */
[----:B------:R-:W-:Y:S01]  /*211b0*/  IMAD.MOV.U32 R51, RZ, RZ, R44 ;  /* 0x000000ffff337224 */ /* 0x000fe200078e002c */
[----:B------:R-:W-:Y:S01]  /*211c0*/  STL.64 [R1+0x200], R52 ;  /* 0x0002003401007387 */ /* 0x000fe20000100a00 */
[----:B------:R-:W-:Y:S02]  /*211d0*/  IMAD.MOV.U32 R44, RZ, RZ, R45 ;  /* 0x000000ffff2c7224 */ /* 0x000fe400078e002d */
        /* <DEDUP_REMOVED lines=34> */
[----:B--2---:R-:W1:Y:S01]  /*21400*/  S2R R2, SR_TID.X ;  /* 0x0000000000027919 */ /* 0x004e620000002100 */
        /* <DEDUP_REMOVED lines=9> */
[----:B------:R-:W-:Y:S02]  /*214a0*/  IMAD.MOV.U32 R13, RZ, RZ, R68 ;  /* 0x000000ffff0d7224 */ /* 0x000fe400078e0044 */
[----:B------:R-:W-:Y:S01]  /*214b0*/  IMAD.MOV.U32 R24, RZ, RZ, R25 ;  /* 0x000000ffff187224 */ /* 0x000fe200078e0019 */
[----:B------:R-:W-:Y:S01]  /*214c0*/  STL.64 [R1+0x250], R32 ;  /* 0x0002502001007387 */ /* 0x000fe20000100a00 */
[----:B--2---:R-:W-:-:S02]  /*214d0*/  IMAD.MOV.U32 R4, RZ, RZ, R91 ;  /* 0x000000ffff047224 */ /* 0x004fc400078e005b */
[----:B------:R-:W-:Y:S01]  /*214e0*/  IMAD.MOV.U32 R5, RZ, RZ, R90 ;  /* 0x000000ffff057224 */ /* 0x000fe200078e005a */
[----:B------:R-:W-:Y:S01]  /*214f0*/  STL.64 [R1+0x1b8], R12 ;  /* 0x0001b80c01007387 */ /* 0x000fe20000100a00 */
        /* <DEDUP_REMOVED lines=9> */
[----:B------:R-:W-:Y:S01]  /*21590*/  IMAD.MOV.U32 R19, RZ, RZ, R20 ;  /* 0x000000ffff137224 */ /* 0x000fe200078e0014 */
[----:B-1----:R-:W-:Y:S01]  /*215a0*/  ISETP.NE.AND P0, PT, R2, RZ, PT ;  /* 0x000000ff0200720c */ /* 0x002fe20003f05270 */
[----:B--2---:R-:W-:Y:S01]  /*215b0*/  IMAD.MOV.U32 R4, RZ, RZ, R89 ;  /* 0x000000ffff047224 */ /* 0x004fe200078e0059 */
[----:B------:R-:W-:Y:S01]  /*215c0*/  STL.64 [R1+0x1c0], R22 ;  /* 0x0001c01601007387 */ /* 0x000fe20000100a00 */
[----:B------:R-:W-:-:S03]  /*215d0*/  IMAD.MOV.U32 R5, RZ, RZ, R88 ;  /* 0x000000ffff057224 */ /* 0x000fc600078e0058 */
[----:B------:R-:W-:Y:S04]  /*215e0*/  STL.64 [R1+0x1c8], R68 ;  /* 0x0001c84401007387 */ /* 0x000fe80000100a00 */
[----:B------:R1:W-:Y:S04]  /*215f0*/  STL.64 [R1+0x2e0], R4 ;  /* 0x0002e00401007387 */ /* 0x0003e80000100a00 */
[----:B------:R-:W-:Y:S04]  /*21600*/  STL.64 [R1+0x258], R34 ;  /* 0x0002582201007387 */ /* 0x000fe80000100a00 */
[----:B------:R-:W-:Y:S01]  /*21610*/  STL.64 [R1+0x260], R28 ;  /* 0x0002601c01007387 */ /* 0x000fe20000100a00 */
[----:B-1----:R-:W-:-:S03]  /*21620*/  IMAD.MOV.U32 R4, RZ, RZ, R87 ;  /* 0x000000ffff047224 */ /* 0x002fc600078e0057 */
[----:B------:R-:W-:Y:S01]  /*21630*/  STL.64 [R1+0x268], R30 ;  /* 0x0002681e01007387 */ /* 0x000fe20000100a00 */
[----:B------:R-:W-:-:S03]  /*21640*/  IMAD.MOV.U32 R5, RZ, RZ, R86 ;  /* 0x000000ffff057224 */ /* 0x000fc600078e0056 */
[----:B------:R-:W-:Y:S04]  /*21650*/  STL.64 [R1+0x270], R24 ;  /* 0x0002701801007387 */ /* 0x000fe80000100a00 */
[----:B------:R1:W-:Y:S04]  /*21660*/  STL.64 [R1+0x2e8], R4 ;  /* 0x0002e80401007387 */ /* 0x0003e80000100a00 */
[----:B------:R2:W-:Y:S04]  /*21670*/  STL.64 [R1+0x278], R18 ;  /* 0x0002781201007387 */ /* 0x0005e80000100a00 */
[----:B------:R2:W-:Y:S01]  /*21680*/  STL.64 [R1+0x2f8], R92 ;  /* 0x0002f85c01007387 */ /* 0x0005e20000100a00 */
[----:B-1----:R-:W-:Y:S01]  /*21690*/  IMAD.MOV.U32 R4, RZ, RZ, R85 ;  /* 0x000000ffff047224 */ /* 0x002fe200078e0055 */
[----:B------:R-:W-:Y:S01]  /*216a0*/  PRMT R5, R84, 0x7632, R0 ;  /* 0x0000763254057816 */ /* 0x000fe20000000000 */
[----:B------:R-:W-:-:S04]  /*216b0*/  VIADD R0, R1, 0x180 ;  /* 0x0000018001007836 */ /* 0x000fc80000000000 */
[----:B------:R2:W-:Y:S01]  /*216c0*/  STL.64 [R1+0x2f0], R4 ;  /* 0x0002f00401007387 */ /* 0x0005e20000100a00 */
[----:B------:R-:W-:Y:S06]  /*216d0*/  BAR.SYNC.DEFER_BLOCKING 0x0 ;  /* 0x0000000000007b1d */ /* 0x000fec0000010000 */
[----:B------:R-:W-:Y:S05]  /*216e0*/  @P0 BRA `(.L_x_2200) ;  /* 0x0000002800640947 */ /* 0x000fea0003800000 */
[----:B--2---:R-:W1:Y:S01]  /*216f0*/  LDC.64 R18, c[0x0][0x2b0] ;  /* 0x0000ac00ff127b82 */ /* 0x004e620000000a00 */
[----:B------:R-:W2:Y:S01]  /*21700*/  S2R R24, SR_CTAID.X ;  /* 0x0000000000187919 */ /* 0x000ea20000002500 */
[----:B------:R-:W-:Y:S01]  /*21710*/  ULDC.64 UR4, c[0x0][0x2a8] ;  /* 0x0000aa0000047ab9 */ /* 0x000fe20000000a00 */
[----:B------:R-:W-:Y:S01]  /*21720*/  IMAD.MOV.U32 R17, RZ, RZ, RZ ;  /* 0x000000ffff117224 */ /* 0x000fe200078e00ff */
[----:B------:R-:W-:-:S04]  /*21730*/  ISETP.NE.U32.AND P1, PT, RZ, UR4, PT ;  /* 0x00000004ff007c0c */ /* 0x000fc8000bf25070 */
[----:B------:R-:W3:Y:S01]  /*21740*/  LDC.64 R20, c[0x0][0x2b8] ;  /* 0x0000ae00ff147b82 */ /* 0x000ee20000000a00 */
[----:B------:R-:W-:Y:S01]  /*21750*/  ISETP.NE.AND.EX P1, PT, RZ, UR5, PT, P1 ;  /* 0x00000005ff007c0c */ /* 0x000fe2000bf25310 */
[----:B------:R-:W-:Y:S02]  /*21760*/  ULDC.64 UR4, c[0x0][0x268] ;  /* 0x00009a0000047ab9 */ /* 0x000fe40000000a00 */
[----:B------:R-:W-:-:S04]  /*21770*/  ISETP.NE.U32.AND P0, PT, RZ, UR4, PT ;  /* 0x00000004ff007c0c */ /* 0x000fc8000bf05070 */
[----:B------:R-:W4:Y:S01]  /*21780*/  LDC R23, c[0x0][0x2d4] ;  /* 0x0000b500ff177b82 */ /* 0x000f220000000800 */
[----:B------:R-:W-:Y:S02]  /*21790*/  ISETP.NE.AND.EX P1, PT, RZ, UR5, P1, P0 ;  /* 0x00000005ff007c0c */ /* 0x000fe40008f25300 */
[----:B-1----:R-:W-:Y:S01]  /*217a0*/  LOP3.LUT R8, RZ, R18, RZ, 0x33, !PT ;  /* 0x00000012ff087212 */ /* 0x002fe200078e33ff */
[----:B------:R-:W-:-:S04]  /*217b0*/  VIADD R3, R18, 0xffffffff ;  /* 0xffffffff12037836 */ /* 0x000fc80000000000 */
[----:B------:R-:W1:Y:S01]  /*217c0*/  LDC.64 R4, c[0x0][0x2a0] ;  /* 0x0000a800ff047b82 */ /* 0x000e620000000a00 */
[----:B------:R-:W-:Y:S01]  /*217d0*/  VIMNMX R11, R8, -0x2, !PT ;  /* 0xfffffffe080b7848 */ /* 0x000fe20007fe0100 */
[----:B---3--:R-:W-:-:S06]  /*217e0*/  IMAD R13, R3, R20, -R20 ;  /* 0x00000014030d7224 */ /* 0x008fcc00078e0a14 */
[----:B------:R-:W3:Y:S01]  /*217f0*/  LDC.64 R6, c[0x0][0x278] ;  /* 0x00009e00ff067b82 */ /* 0x000ee20000000a00 */
[-C--:B--2---:R-:W-:Y:S02]  /*21800*/  IMAD R12, R3, R20.reuse, R24 ;  /* 0x00000014030c7224 */ /* 0x084fe400078e0218 */
[----:B------:R-:W-:Y:S01]  /*21810*/  IMAD.IADD R22, R11, 0x1, R18 ;  /* 0x000000010b167824 */ /* 0x000fe200078e0212 */
[----:B------:R-:W-:Y:S01]  /*21820*/  IADD3 R16, R24, -R20, R13 ;  /* 0x8000001418107210 */ /* 0x000fe20007ffe00d */
[----:B------:R-:W-:Y:S02]  /*21830*/  IMAD.IADD R14, R13, 0x1, R24 ;  /* 0x000000010d0e7824 */ /* 0x000fe400078e0218 */
[----:B------:R-:W-:Y:S01]  /*21840*/  VIADD R15, R22, 0x1 ;  /* 0x00000001160f7836 */ /* 0x000fe20000000000 */
[----:B------:R-:W2:Y:S01]  /*21850*/  LDC.64 R8, c[0x0][0x270] ;  /* 0x00009c00ff087b82 */ /* 0x000ea20000000a00 */
[CC--:B------:R-:W-:Y:S02]  /*21860*/  IMAD R11, R21.reuse, R19.reuse, R12 ;  /* 0x00000013150b7224 */ /* 0x0c0fe400078e020c */
[-C--:B------:R-:W-:Y:S01]  /*21870*/  IMAD R10, R21, R19.reuse, R24 ;  /* 0x00000013150a7224 */ /* 0x080fe200078e0218 */
[----:B------:R-:W-:Y:S01]  /*21880*/  ISETP.GE.U32.AND P3, PT, R15, 0x3, PT ;  /* 0x000000030f00780c */ /* 0x000fe20003f66070 */
[----:B------:R-:W-:-:S02]  /*21890*/  IMAD R12, R21, R19, R14 ;  /* 0x00000013150c7224 */ /* 0x000fc400078e020e */
[----:B------:R-:W-:Y:S01]  /*218a0*/  IMAD R13, R21, R19, R16 ;  /* 0x00000013150d7224 */ /* 0x000fe200078e0210 */
[C---:B----4-:R-:W-:Y:S01]  /*218b0*/  LOP3.LUT R19, R23.reuse, 0x3, RZ, 0xc0, !PT ;  /* 0x0000000317137812 */ /* 0x050fe200078ec0ff */
[C---:B------:R-:W-:Y:S02]  /*218c0*/  VIADD R14, R18.reuse, 0xfffffffe ;  /* 0xfffffffe120e7836 */ /* 0x040fe40000000000 */
[----:B------:R-:W-:Y:S02]  /*218d0*/  VIADD R15, R18, 0xfffffffd ;  /* 0xfffffffd120f7836 */ /* 0x000fe40000000000 */
[C---:B------:R-:W-:Y:S02]  /*218e0*/  IMAD R16, R23.reuse, R20, RZ ;  /* 0x0000001417107224 */ /* 0x040fe400078e02ff */
[----:B------:R-:W-:Y:S02]  /*218f0*/  IMAD.SHL.U32 R18, R23, 0x2, RZ ;  /* 0x0000000217127824 */ /* 0x000fe400078e00ff */
[----:B------:R-:W-:-:S02]  /*21900*/  IMAD R20, R24, R23, RZ ;  /* 0x0000001718147224 */ /* 0x000fc400078e02ff */
[C---:B------:R-:W-:Y:S02]  /*21910*/  VIADD R42, R23.reuse, 0xffffffff ;  /* 0xffffffff172a7836 */ /* 0x040fe40000000000 */
[----:B------:R-:W-:Y:S02]  /*21920*/  IMAD.IADD R21, R23, 0x1, -R19 ;  /* 0x0000000117157824 */ /* 0x000fe400078e0a13 */
[----:B------:R-:W-:Y:S02]  /*21930*/  VIADD R23, R22, 0x2 ;  /* 0x0000000216177836 */ /* 0x000fe40000000000 */
[----:B-1----:R-:W-:-:S03]  /*21940*/  IMAD.WIDE R4, R24, 0x4, R4 ;  /* 0x0000000418047825 */ /* 0x002fc600078e0204 */
[----:B------:R-:W-:Y:S01]  /*21950*/  LOP3.LUT R23, R23, 0x3, RZ, 0xc0, !PT ;  /* 0x0000000317177812 */ /* 0x000fe200078ec0ff */
[C---:B------:R-:W-:Y:S02]  /*21960*/  IMAD R22, R10.reuse, R18, RZ ;  /* 0x000000120a167224 */ /* 0x040fe400078e02ff */
[----:B---3--:R-:W-:-:S04]  /*21970*/  IMAD.WIDE R6, R10, 0x4, R6 ;  /* 0x000000040a067825 */ /* 0x008fc800078e0206 */
[----:B--2---:R-:W-:-:S07]  /*21980*/  IMAD.WIDE R8, R10, 0x4, R8 ;  /* 0x000000040a087825 */ /* 0x004fce00078e0208 */
.L_x_2217:
[----:B-1--4-:R-:W1:Y:S01]  /*21990*/  LDC.64 R38, c[0x0][0x278] ;  /* 0x00009e00ff267b82 */ /* 0x012e620000000a00 */
[----:B------:R-:W-:Y:S01]  /*219a0*/  IMAD R28, R17, 0x4, R0 ;  /* 0x00000004111c7824 */ /* 0x000fe200078e0200 */
[----:B-1----:R-:W-:-:S04]  /*219b0*/  ISETP.NE.U32.AND P0, PT, R38, RZ, PT ;  /* 0x000000ff2600720c */ /* 0x002fc80003f05070 */
[----:B------:R-:W-:-:S13]  /*219c0*/  ISETP.NE.AND.EX P0, PT, R39, RZ, PT, P0 ;  /* 0x000000ff2700720c */ /* 0x000fda0003f05300 */
[----:B--2--5:R-:W-:Y:S05]  /*219d0*/  @!P0 BRA `(.L_x_2201) ;  /* 0x0000001c00f08947 */ /* 0x024fea0003800000 */
[----:B------:R-:W2:Y:S01]  /*219e0*/  LDL R31, [R28] ;  /* 0x000000001c1f7983 */ /* 0x000ea20000100800 */
[----:B------:R-:W-:Y:S01]  /*219f0*/  ULDC.64 UR4, c[0x0][0x210] ;  /* 0x0000840000047ab9 */ /* 0x000fe20000000a00 */
[----:B------:R-:W1:Y:S02]  /*21a00*/  LDC R27, c[0x0][0x2d8] ;  /* 0x0000b600ff1b7b82 */ /* 0x000e640000000800 */
[----:B------:R-:W3:Y:S01]  /*21a10*/  LDG.E R34, desc[UR6][R4.64] ;  /* 0x0000000604227981 */ /* 0x000ee2000c1e1900 */
[----:B-1----:R-:W-:-:S04]  /*21a20*/  IABS R36, R27 ;  /* 0x0000001b00247213 */ /* 0x002fc80000000000 */
[----:B------:R-:W1:Y:S01]  /*21a30*/  I2F.RP R26, R36 ;  /* 0x00000024001a7306 */ /* 0x000e620000209400 */
[----:B--2---:R-:W-:-:S04]  /*21a40*/  IADD3 R30, P2, R120, R31, RZ ;  /* 0x0000001f781e7210 */ /* 0x004fc80007f5e0ff */
[----:B------:R-:W-:Y:S02]  /*21a50*/  LEA.HI.X.SX32 R31, R31, R119, 0x1, P2 ;  /* 0x000000771f1f7211 */ /* 0x000fe400010f0eff */
[----:B------:R-:W-:-:S04]  /*21a60*/  LEA R32, P2, R30, UR4, 0x2 ;  /* 0x000000041e207c11 */ /* 0x000fc8000f8410ff */
[----:B------:R-:W-:-:S05]  /*21a70*/  LEA.HI.X R33, R30, UR5, R31, 0x2, P2 ;  /* 0x000000051e217c11 */ /* 0x000fca00090f141f */
[----:B------:R-:W2:Y:S01]  /*21a80*/  LDG.E.CONSTANT R32, desc[UR6][R32.64] ;  /* 0x0000000620207981 */ /* 0x000ea2000c1e9900 */
[----:B-1----:R-:W1:Y:S02]  /*21a90*/  MUFU.RCP R26, R26 ;  /* 0x0000001a001a7308 */ /* 0x002e640000001000 */
[----:B-1----:R-:W-:-:S06]  /*21aa0*/  VIADD R24, R26, 0xffffffe ;  /* 0x0ffffffe1a187836 */ /* 0x002fcc0000000000 */
[----:B------:R1:W4:Y:S02]  /*21ab0*/  F2I.FTZ.U32.TRUNC.NTZ R25, R24 ;  /* 0x0000001800197305 */ /* 0x000324000021f000 */
[----:B-1----:R-:W-:Y:S02]  /*21ac0*/  IMAD.MOV.U32 R24, RZ, RZ, RZ ;  /* 0x000000ffff187224 */ /* 0x002fe400078e00ff */
[----:B----4-:R-:W-:-:S04]  /*21ad0*/  IMAD.MOV R29, RZ, RZ, -R25 ;  /* 0x000000ffff1d7224 */ /* 0x010fc800078e0a19 */
[----:B------:R-:W-:-:S04]  /*21ae0*/  IMAD R29, R29, R36, RZ ;  /* 0x000000241d1d7224 */ /* 0x000fc800078e02ff */
[----:B------:R-:W-:Y:S01]  /*21af0*/  IMAD.HI.U32 R25, R25, R29, R24 ;  /* 0x0000001d19197227 */ /* 0x000fe200078e0018 */
[----:B--2---:R-:W-:-:S05]  /*21b00*/  IABS R33, R32 ;  /* 0x0000002000217213 */ /* 0x004fca0000000000 */
[----:B------:R-:W-:-:S04]  /*21b10*/  IMAD.MOV.U32 R29, RZ, RZ, R33 ;  /* 0x000000ffff1d7224 */ /* 0x000fc800078e0021 */
[----:B------:R-:W-:-:S04]  /*21b20*/  IMAD.HI.U32 R25, R25, R29, RZ ;  /* 0x0000001d19197227 */ /* 0x000fc800078e00ff */
[----:B------:R-:W-:-:S04]  /*21b30*/  IMAD.MOV R25, RZ, RZ, -R25 ;  /* 0x000000ffff197224 */ /* 0x000fc800078e0a19 */
[----:B------:R-:W-:-:S05]  /*21b40*/  IMAD R25, R36, R25, R29 ;  /* 0x0000001924197224 */ /* 0x000fca00078e021d */
[----:B------:R-:W-:Y:S02]  /*21b50*/  ISETP.GT.U32.AND P2, PT, R36, R25, PT ;  /* 0x000000192400720c */ /* 0x000fe40003f44070 */
[----:B------:R-:W-:-:S11]  /*21b60*/  ISETP.GE.AND P5, PT, R32, RZ, PT ;  /* 0x000000ff2000720c */ /* 0x000fd60003fa6270 */
[----:B------:R-:W-:-:S05]  /*21b70*/  @!P2 IMAD.IADD R25, R25, 0x1, -R36 ;  /* 0x000000011919a824 */ /* 0x000fca00078e0a24 */
[----:B------:R-:W-:Y:S02]  /*21b80*/  ISETP.GT.U32.AND P4, PT, R36, R25, PT ;  /* 0x000000192400720c */ /* 0x000fe40003f84070 */
[----:B------:R-:W-:-:S11]  /*21b90*/  ISETP.NE.AND P2, PT, R27, RZ, PT ;  /* 0x000000ff1b00720c */ /* 0x000fd60003f45270 */
[----:B------:R-:W-:-:S04]  /*21ba0*/  @!P4 IMAD.IADD R25, R25, 0x1, -R36 ;  /* 0x000000011919c824 */ /* 0x000fc800078e0a24 */
[----:B------:R-:W-:Y:S01]  /*21bb0*/  @!P5 IMAD.MOV R25, RZ, RZ, -R25 ;  /* 0x000000ffff19d224 */ /* 0x000fe200078e0a19 */
[----:B------:R-:W-:-:S04]  /*21bc0*/  @!P2 LOP3.LUT R25, RZ, R27, RZ, 0x33, !PT ;  /* 0x0000001bff19a212 */ /* 0x000fc800078e33ff */
[----:B---3--:R-:W-:-:S13]  /*21bd0*/  ISETP.NE.AND P2, PT, R25, R34, PT ;  /* 0x000000221900720c */ /* 0x008fda0003f45270 */
[----:B------:R-:W-:Y:S05]  /*21be0*/  @P2 BRA `(.L_x_2201) ;  /* 0x0000001c006c2947 */ /* 0x000fea0003800000 */
[----:B------:R-:W1:Y:S02]  /*21bf0*/  LDC R28, c[0x0][0x2d4] ;  /* 0x0000b500ff1c7b82 */ /* 0x000e640000000800 */
[----:B-1----:R-:W-:-:S13]  /*21c00*/  ISETP.GE.AND P0, PT, R17, R28, PT ;  /* 0x0000001c1100720c */ /* 0x002fda0003f06270 */
[----:B------:R-:W-:Y:S05]  /*21c10*/  @P0 BRA `(.L_x_2202) ;  /* 0x0000002000ec0947 */ /* 0x000fea0003800000 */
[----:B------:R-:W2:Y:S01]  /*21c20*/  LDG.E R27, desc[UR6][R6.64] ;  /* 0x00000006061b7981 */ /* 0x000ea2000c1e1900 */
[----:B------:R-:W-:-:S06]  /*21c30*/  IMAD R24, R17, 0x2, R0 ;  /* 0x0000000211187824 */ /* 0x000fcc00078e0200 */
[----:B------:R-:W3:Y:S01]  /*21c40*/  LDL.U16 R24, [R24+0x100] ;  /* 0x0001000018187983 */ /* 0x000ee20000100400 */
[----:B--2---:R-:W-:Y:S01]  /*21c50*/  ISETP.NE.AND P0, PT, R27, R28, PT ;  /* 0x0000001c1b00720c */ /* 0x004fe20003f05270 */
[----:B---3--:R-:W-:-:S12]  /*21c60*/  HADD2.F32 R26, -RZ, R24.H0_H0 ;  /* 0x20000018ff1a7230 */ /* 0x008fd80000004100 */
        /* <DEDUP_REMOVED lines=8> */
[----:B------:R-:W1:Y:S01]  /*21cf0*/  LDC R27, c[0x0][0x2d4] ;  /* 0x0000b500ff1b7b82 */ /* 0x000e620000000800 */
[----:B------:R-:W-:Y:S01]  /*21d00*/  UMOV UR4, URZ ;  /* 0x0000003f00047c82 */ /* 0x000fe20008000000 */
[----:B------:R-:W-:-:S06]  /*21d10*/  ULDC UR5, c[0x0][0x2d4] ;  /* 0x0000b50000057ab9 */ /* 0x000fcc0000000800 */
[----:B------:R-:W2:Y:S02]  /*21d20*/  LDC.64 R24, c[0x0][0x260] ;  /* 0x00009800ff187b82 */ /* 0x000ea40000000a00 */
.L_x_2206:
[----:B------:R-:W-:-:S04]  /*21d30*/  VIADD R29, R22, UR4 ;  /* 0x00000004161d7c36 */ /* 0x000fc80008000000 */
[----:B--2---:R-:W-:-:S05]  /*21d40*/  IMAD.WIDE R28, R29, 0x4, R24 ;  /* 0x000000041d1c7825 */ /* 0x004fca00078e0218 */
[----:B------:R-:W2:Y:S02]  /*21d50*/  LDG.E R34, desc[UR6][R28.64] ;  /* 0x000000061c227981 */ /* 0x000ea4000c1e1900 */
[----:B--2---:R-:W-:-:S13]  /*21d60*/  FSETP.NEU.FTZ.AND P0, PT, R34, R33, PT ;  /* 0x000000212200720b */ /* 0x004fda0003f1d000 */
[----:B------:R-:W-:Y:S05]  /*21d70*/  @!P0 BRA `(.L_x_2205) ;  /* 0x0000000000148947 */ /* 0x000fea0003800000 */
[----:B------:R-:W-:-:S06]  /*21d80*/  UIADD3 UR4, UR4, 0x1, URZ ;  /* 0x0000000104047890 */ /* 0x000fcc000fffe03f */
[----:B-1----:R-:W-:-:S13]  /*21d90*/  ISETP.LE.AND P0, PT, R27, UR4, PT ;  /* 0x000000041b007c0c */ /* 0x002fda000bf03270 */
[----:B------:R-:W-:Y:S05]  /*21da0*/  @!P0 BRA `(.L_x_2206) ;  /* 0xfffffffc00e08947 */ /* 0x000fea000383ffff */
[----:B------:R-:W-:Y:S01]  /*21db0*/  IMAD.U32 R27, RZ, RZ, UR5 ;  /* 0x00000005ff1b7e24 */ /* 0x000fe2000f8e00ff */
[----:B------:R-:W-:Y:S06]  /*21dc0*/  BRA `(.L_x_2203) ;  /* 0x00000008005c7947 */ /* 0x000fec0003800000 */
.L_x_2205:
[----:B-1----:R-:W2:Y:S01]  /*21dd0*/  LDG.E R27, desc[UR6][R6.64] ;  /* 0x00000006061b7981 */ /* 0x002ea2000c1e1900 */
[----:B------:R-:W-:Y:S01]  /*21de0*/  IMAD.MOV.U32 R35, RZ, RZ, 0x7f7fffff ;  /* 0x7f7fffffff237424 */ /* 0x000fe200078e00ff */
[----:B------:R-:W-:Y:S01]  /*21df0*/  ISETP.GE.U32.AND P0, PT, R42, 0x3, PT ;  /* 0x000000032a00780c */ /* 0x000fe20003f06070 */
[----:B------:R-:W-:Y:S02]  /*21e00*/  IMAD.MOV.U32 R33, RZ, RZ, RZ ;  /* 0x000000ffff217224 */ /* 0x000fe400078e00ff */
[----:B--2---:R-:W-:-:S05]  /*21e10*/  VIADD R27, R27, 0xffffffff ;  /* 0xffffffff1b1b7836 */ /* 0x004fca0000000000 */
[----:B------:R1:W-:Y:S04]  /*21e20*/  STG.E desc[UR6][R6.64], R27 ;  /* 0x0000001b06007986 */ /* 0x0003e8000c101906 */
[----:B------:R1:W-:Y:S04]  /*21e30*/  STG.E desc[UR6][R8.64], R35 ;  /* 0x0000002308007986 */ /* 0x0003e8000c101906 */
[----:B------:R1:W-:Y:S01]  /*21e40*/  STG.E desc[UR6][R28.64], R26 ;  /* 0x0000001a1c007986 */ /* 0x0003e2000c101906 */
[----:B------:R-:W-:Y:S05]  /*21e50*/  @!P0 BRA `(.L_x_2207) ;  /* 0x0000000400e88947 */ /* 0x000fea0003800000 */
[----:B-1----:R1:W5:Y:S01]  /*21e60*/  LDG.E R27, desc[UR6][R8.64] ;  /* 0x00000006081b7981 */ /* 0x002362000c1e1900 */
[----:B------:R-:W-:Y:S01]  /*21e70*/  ISETP.GT.AND P0, PT, R21, RZ, PT ;  /* 0x000000ff1500720c */ /* 0x000fe20003f04270 */
[----:B------:R-:W-:Y:S02]  /*21e80*/  IMAD.MOV.U32 R33, RZ, RZ, RZ ;  /* 0x000000ffff217224 */ /* 0x000fe400078e00ff */
[----:B------:R-:W-:-:S10]  /*21e90*/  IMAD.MOV.U32 R36, RZ, RZ, R21 ;  /* 0x000000ffff247224 */ /* 0x000fd400078e0015 */
[----:B-1----:R-:W-:Y:S05]  /*21ea0*/  @!P0 BRA `(.L_x_2208) ;  /* 0x00000004008c8947 */ /* 0x002fea0003800000 */
[----:B------:R-:W-:Y:S02]  /*21eb0*/  ISETP.GT.AND P2, PT, R36, 0xc, PT ;  /* 0x0000000c2400780c */ /* 0x000fe40003f44270 */
[----:B------:R-:W-:-:S11]  /*21ec0*/  PLOP3.LUT P0, PT, PT, PT, PT, 0x80, 0x0 ;  /* 0x000000000000781c */ /* 0x000fd60003f0f070 */
[----:B------:R-:W-:Y:S05]  /*21ed0*/  @!P2 BRA `(.L_x_2209) ;  /* 0x0000000000f4a947 */ /* 0x000fea0003800000 */
[----:B------:R-:W-:-:S13]  /*21ee0*/  PLOP3.LUT P0, PT, PT, PT, PT, 0x8, 0x0 ;  /* 0x000000000000781c */ /* 0x000fda0003f0e170 */
.L_x_2210:
[----:B--2---:R-:W-:-:S04]  /*21ef0*/  IMAD.IADD R29, R22, 0x1, R33 ;  /* 0x00000001161d7824 */ /* 0x004fc800078e0221 */
[----:B------:R-:W-:-:S05]  /*21f00*/  IMAD.WIDE R28, R29, 0x4, R24 ;  /* 0x000000041d1c7825 */ /* 0x000fca00078e0218 */
[----:B------:R-:W2:Y:S02]  /*21f10*/  LDG.E R34, desc[UR6][R28.64] ;  /* 0x000000061c227981 */ /* 0x000ea4000c1e1900 */
[----:B--2--5:R-:W-:-:S05]  /*21f20*/  FMNMX.FTZ R27, R34, R27, PT ;  /* 0x0000001b221b7209 */ /* 0x024fca0003810000 */
[----:B------:R1:W-:Y:S04]  /*21f30*/  STG.E desc[UR6][R8.64], R27 ;  /* 0x0000001b08007986 */ /* 0x0003e8000c101906 */
[----:B------:R-:W2:Y:S02]  /*21f40*/  LDG.E R34, desc[UR6][R28.64+0x4] ;  /* 0x000004061c227981 */ /* 0x000ea4000c1e1900 */
[----:B--2---:R-:W-:-:S05]  /*21f50*/  FMNMX.FTZ R37, R27, R34, PT ;  /* 0x000000221b257209 */ /* 0x004fca0003810000 */
[----:B------:R2:W-:Y:S04]  /*21f60*/  STG.E desc[UR6][R8.64], R37 ;  /* 0x0000002508007986 */ /* 0x0005e8000c101906 */
[----:B------:R-:W3:Y:S02]  /*21f70*/  LDG.E R34, desc[UR6][R28.64+0x8] ;  /* 0x000008061c227981 */ /* 0x000ee4000c1e1900 */
[----:B---3--:R-:W-:-:S05]  /*21f80*/  FMNMX.FTZ R39, R37, R34, PT ;  /* 0x0000002225277209 */ /* 0x008fca0003810000 */
[----:B------:R3:W-:Y:S04]  /*21f90*/  STG.E desc[UR6][R8.64], R39 ;  /* 0x0000002708007986 */ /* 0x0007e8000c101906 */
[----:B------:R-:W4:Y:S01]  /*21fa0*/  LDG.E R34, desc[UR6][R28.64+0xc] ;  /* 0x00000c061c227981 */ /* 0x000f22000c1e1900 */
[----:B------:R-:W-:Y:S02]  /*21fb0*/  IADD3 R35, R22, 0x4, R33 ;  /* 0x0000000416237810 */ /* 0x000fe40007ffe021 */
[----:B----4-:R-:W-:-:S03]  /*21fc0*/  FMNMX.FTZ R41, R39, R34, PT ;  /* 0x0000002227297209 */ /* 0x010fc60003810000 */
[----:B------:R-:W-:Y:S02]  /*21fd0*/  IMAD.WIDE R34, R35, 0x4, R24 ;  /* 0x0000000423227825 */ /* 0x000fe400078e0218 */
[----:B------:R4:W-:Y:S04]  /*21fe0*/  STG.E desc[UR6][R8.64], R41 ;  /* 0x0000002908007986 */ /* 0x0009e8000c101906 */
[----:B------:R-:W1:Y:S02]  /*21ff0*/  LDG.E R38, desc[UR6][R34.64] ;  /* 0x0000000622267981 */ /* 0x000e64000c1e1900 */
[----:B-1----:R-:W-:-:S05]  /*22000*/  FMNMX.FTZ R27, R41, R38, PT ;  /* 0x00000026291b7209 */ /* 0x002fca0003810000 */
        /* <DEDUP_REMOVED lines=14> */
[----:B------:R-:W-:Y:S04]  /*220f0*/  STG.E desc[UR6][R8.64], R27 ;  /* 0x0000001b08007986 */ /* 0x000fe8000c101906 */
        /* <DEDUP_REMOVED lines=11> */
[----:B------:R-:W3:Y:S02]  /*221b0*/  LDG.E R38, desc[UR6][R34.64] ;  /* 0x0000000622267981 */ /* 0x000ee4000c1e1900 */
[----:B---3--:R-:W-:-:S05]  /*221c0*/  FMNMX.FTZ R43, R41, R38, PT ;  /* 0x00000026292b7209 */ /* 0x008fca0003810000 */
[----:B------:R2:W-:Y:S04]  /*221d0*/  STG.E desc[UR6][R8.64], R43 ;  /* 0x0000002b08007986 */ /* 0x0005e8000c101906 */
[----:B------:R-:W1:Y:S02]  /*221e0*/  LDG.E R38, desc[UR6][R34.64+0x4] ;  /* 0x0000040622267981 */ /* 0x000e64000c1e1900 */
[----:B-1----:R-:W-:-:S05]  /*221f0*/  FMNMX.FTZ R37, R43, R38, PT ;  /* 0x000000262b257209 */ /* 0x002fca0003810000 */
[----:B------:R2:W-:Y:S04]  /*22200*/  STG.E desc[UR6][R8.64], R37 ;  /* 0x0000002508007986 */ /* 0x0005e8000c101906 */
[----:B------:R-:W3:Y:S02]  /*22210*/  LDG.E R28, desc[UR6][R34.64+0x8] ;  /* 0x00000806221c7981 */ /* 0x000ee4000c1e1900 */
[----:B---3--:R-:W-:-:S05]  /*22220*/  FMNMX.FTZ R29, R37, R28, PT ;  /* 0x0000001c251d7209 */ /* 0x008fca0003810000 */
[----:B------:R2:W-:Y:S04]  /*22230*/  STG.E desc[UR6][R8.64], R29 ;  /* 0x0000001d08007986 */ /* 0x0005e8000c101906 */
[----:B------:R-:W3:Y:S01]  /*22240*/  LDG.E R28, desc[UR6][R34.64+0xc] ;  /* 0x00000c06221c7981 */ /* 0x000ee2000c1e1900 */
[----:B------:R-:W-:Y:S02]  /*22250*/  VIADD R36, R36, 0xfffffff0 ;  /* 0xfffffff024247836 */ /* 0x000fe40000000000 */
[----:B------:R-:W-:-:S03]  /*22260*/  VIADD R33, R33, 0x10 ;  /* 0x0000001021217836 */ /* 0x000fc60000000000 */
[----:B------:R-:W-:Y:S02]  /*22270*/  ISETP.GT.AND P2, PT, R36, 0xc, PT ;  /* 0x0000000c2400780c */ /* 0x000fe40003f44270 */
[----:B---3--:R-:W-:-:S05]  /*22280*/  FMNMX.FTZ R27, R29, R28, PT ;  /* 0x0000001c1d1b7209 */ /* 0x008fca0003810000 */
[----:B------:R2:W-:Y:S06]  /*22290*/  STG.E desc[UR6][R8.64], R27 ;  /* 0x0000001b08007986 */ /* 0x0005ec000c101906 */
[----:B------:R-:W-:Y:S05]  /*222a0*/  @P2 BRA `(.L_x_2210) ;  /* 0xfffffffc00102947 */ /* 0x000fea000383ffff */
.L_x_2209:
[----:B------:R-:W-:-:S13]  /*222b0*/  ISETP.GT.AND P2, PT, R36, 0x4, PT ;  /* 0x000000042400780c */ /* 0x000fda0003f44270 */
[----:B------:R-:W-:Y:S05]  /*222c0*/  @!P2 BRA `(.L_x_2211) ;  /* 0x00000000007ca947 */ /* 0x000fea0003800000 */
[----:B--2---:R-:W-:-:S04]  /*222d0*/  IMAD.IADD R29, R22, 0x1, R33 ;  /* 0x00000001161d7824 */ /* 0x004fc800078e0221 */
        /* <DEDUP_REMOVED lines=10> */
[----:B------:R-:W2:Y:S01]  /*22380*/  LDG.E R34, desc[UR6][R28.64+0xc] ;  /* 0x00000c061c227981 */ /* 0x000ea2000c1e1900 */
[----:B------:R-:W-:Y:S02]  /*22390*/  IADD3 R35, R22, 0x4, R33 ;  /* 0x0000000416237810 */ /* 0x000fe40007ffe021 */
[----:B--2---:R-:W-:-:S03]  /*223a0*/  FMNMX.FTZ R41, R39, R34, PT ;  /* 0x0000002227297209 */ /* 0x004fc60003810000 */
[----:B------:R-:W-:Y:S02]  /*223b0*/  IMAD.WIDE R34, R35, 0x4, R24 ;  /* 0x0000000423227825 */ /* 0x000fe400078e0218 */
[----:B------:R3:W-:Y:S04]  /*223c0*/  STG.E desc[UR6][R8.64], R41 ;  /* 0x0000002908007986 */ /* 0x0007e8000c101906 */
[----:B------:R-:W2:Y:S02]  /*223d0*/  LDG.E R38, desc[UR6][R34.64] ;  /* 0x0000000622267981 */ /* 0x000ea4000c1e1900 */
[----:B--2---:R-:W-:-:S05]  /*223e0*/  FMNMX.FTZ R43, R41, R38, PT ;  /* 0x00000026292b7209 */ /* 0x004fca0003810000 */
[----:B------:R3:W-:Y:S04]  /*223f0*/  STG.E desc[UR6][R8.64], R43 ;  /* 0x0000002b08007986 */ /* 0x0007e8000c101906 */
[----:B------:R-:W1:Y:S02]  /*22400*/  LDG.E R38, desc[UR6][R34.64+0x4] ;  /* 0x0000040622267981 */ /* 0x000e64000c1e1900 */
[----:B-1----:R-:W-:-:S05]  /*22410*/  FMNMX.FTZ R37, R43, R38, PT ;  /* 0x000000262b257209 */ /* 0x002fca0003810000 */
[----:B------:R3:W-:Y:S04]  /*22420*/  STG.E desc[UR6][R8.64], R37 ;  /* 0x0000002508007986 */ /* 0x0007e8000c101906 */
[----:B------:R-:W2:Y:S02]  /*22430*/  LDG.E R28, desc[UR6][R34.64+0x8] ;  /* 0x00000806221c7981 */ /* 0x000ea4000c1e1900 */
[----:B--2---:R-:W-:-:S05]  /*22440*/  FMNMX.FTZ R29, R37, R28, PT ;  /* 0x0000001c251d7209 */ /* 0x004fca0003810000 */
[----:B------:R3:W-:Y:S04]  /*22450*/  STG.E desc[UR6][R8.64], R29 ;  /* 0x0000001d08007986 */ /* 0x0007e8000c101906 */
[----:B------:R-:W2:Y:S01]  /*22460*/  LDG.E R28, desc[UR6][R34.64+0xc] ;  /* 0x00000c06221c7981 */ /* 0x000ea2000c1e1900 */
[----:B------:R-:W-:Y:S01]  /*22470*/  PLOP3.LUT P0, PT, PT, PT, PT, 0x8, 0x0 ;  /* 0x000000000000781c */ /* 0x000fe20003f0e170 */
[----:B------:R-:W-:Y:S02]  /*22480*/  VIADD R36, R36, 0xfffffff8 ;  /* 0xfffffff824247836 */ /* 0x000fe40000000000 */
[----:B------:R-:W-:Y:S01]  /*22490*/  VIADD R33, R33, 0x8 ;  /* 0x0000000821217836 */ /* 0x000fe20000000000 */
[----:B--2---:R-:W-:-:S05]  /*224a0*/  FMNMX.FTZ R27, R29, R28, PT ;  /* 0x0000001c1d1b7209 */ /* 0x004fca0003810000 */
[----:B------:R3:W-:Y:S04]  /*224b0*/  STG.E desc[UR6][R8.64], R27 ;  /* 0x0000001b08007986 */ /* 0x0007e8000c101906 */
.L_x_2211:
[----:B------:R-:W-:-:S13]  /*224c0*/  ISETP.NE.OR P0, PT, R36, RZ, P0 ;  /* 0x000000ff2400720c */ /* 0x000fda0000705670 */
[----:B------:R-:W-:Y:S05]  /*224d0*/  @!P0 BRA `(.L_x_2207) ;  /* 0x0000000000488947 */ /* 0x000fea0003800000 */
.L_x_2208:
[----:B--23--:R-:W-:-:S04]  /*224e0*/  IMAD.IADD R29, R22, 0x1, R33 ;  /* 0x00000001161d7824 */ /* 0x00cfc800078e0221 */
        /* <DEDUP_REMOVED lines=11> */
[----:B------:R-:W-:Y:S02]  /*225a0*/  VIADD R36, R36, 0xfffffffc ;  /* 0xfffffffc24247836 */ /* 0x000fe40000000000 */
[----:B------:R-:W-:-:S03]  /*225b0*/  VIADD R33, R33, 0x4 ;  /* 0x0000000421217836 */ /* 0x000fc60000000000 */
[----:B------:R-:W-:Y:S02]  /*225c0*/  ISETP.NE.AND P0, PT, R36, RZ, PT ;  /* 0x000000ff2400720c */ /* 0x000fe40003f05270 */
[----:B--2---:R-:W-:-:S05]  /*225d0*/  FMNMX.FTZ R27, R39, R34, PT ;  /* 0x00000022271b7209 */ /* 0x004fca0003810000 */
[----:B------:R4:W-:Y:S06]  /*225e0*/  STG.E desc[UR6][R8.64], R27 ;  /* 0x0000001b08007986 */ /* 0x0009ec000c101906 */
[----:B------:R-:W-:Y:S05]  /*225f0*/  @P0 BRA `(.L_x_2208) ;  /* 0xfffffffc00b80947 */ /* 0x000fea000383ffff */
.L_x_2207:
[----:B------:R-:W-:Y:S01]  /*22600*/  ISETP.NE.AND P0, PT, R19, RZ, PT ;  /* 0x000000ff1300720c */ /* 0x000fe20003f05270 */
[----:B-12345:R-:W-:-:S12]  /*22610*/  IMAD.U32 R27, RZ, RZ, UR4 ;  /* 0x00000004ff1b7e24 */ /* 0x03efd8000f8e00ff */
[----:B------:R-:W-:Y:S05]  /*22620*/  @!P0 BRA `(.L_x_2203) ;  /* 0x0000000000448947 */ /* 0x000fea0003800000 */
[----:B------:R-:W-:Y:S01]  /*22630*/  IMAD.IADD R33, R22, 0x1, R33 ;  /* 0x0000000116217824 */ /* 0x000fe200078e0221 */
[----:B------:R-:W2:Y:S03]  /*22640*/  LDG.E R28, desc[UR6][R8.64] ;  /* 0x00000006081c7981 */ /* 0x000ea6000c1e1900 */
[----:B------:R-:W-:-:S05]  /*22650*/  IMAD.WIDE R24, R33, 0x4, R24 ;  /* 0x0000000421187825 */ /* 0x000fca00078e0218 */
[----:B------:R-:W2:Y:S01]  /*22660*/  LDG.E R27, desc[UR6][R24.64] ;  /* 0x00000006181b7981 */ /* 0x000ea2000c1e1900 */
[----:B------:R-:W-:Y:S02]  /*22670*/  ISETP.NE.AND P0, PT, R19, 0x1, PT ;  /* 0x000000011300780c */ /* 0x000fe40003f05270 */
[----:B--2---:R-:W-:-:S05]  /*22680*/  FMNMX.FTZ R28, R27, R28, PT ;  /* 0x0000001c1b1c7209 */ /* 0x004fca0003810000 */
[----:B------:R1:W-:Y:S01]  /*22690*/  STG.E desc[UR6][R8.64], R28 ;  /* 0x0000001c08007986 */ /* 0x0003e2000c101906 */
[----:B------:R-:W-:-:S05]  /*226a0*/  IMAD.U32 R27, RZ, RZ, UR4 ;  /* 0x00000004ff1b7e24 */ /* 0x000fca000f8e00ff */
[----:B------:R-:W-:Y:S05]  /*226b0*/  @!P0 BRA `(.L_x_2203) ;  /* 0x0000000000208947 */ /* 0x000fea0003800000 */
[----:B------:R-:W1:Y:S01]  /*226c0*/  LDG.E R27, desc[UR6][R24.64+0x4] ;  /* 0x00000406181b7981 */ /* 0x000e62000c1e1900 */
[----:B------:R-:W-:Y:S02]  /*226d0*/  ISETP.NE.AND P0, PT, R19, 0x2, PT ;  /* 0x000000021300780c */ /* 0x000fe40003f05270 */
[----:B-1----:R-:W-:-:S05]  /*226e0*/  FMNMX.FTZ R28, R28, R27, PT ;  /* 0x0000001b1c1c7209 */ /* 0x002fca0003810000 */
[----:B------:R2:W-:Y:S06]  /*226f0*/  STG.E desc[UR6][R8.64], R28 ;  /* 0x0000001c08007986 */ /* 0x0005ec000c101906 */
[----:B------:R-:W3:Y:S02]  /*22700*/  @P0 LDG.E R27, desc[UR6][R24.64+0x8] ;  /* 0x00000806181b0981 */ /* 0x000ee4000c1e1900 */
[----:B---3--:R-:W-:Y:S01]  /*22710*/  @P0 FMNMX.FTZ R29, R28, R27, PT ;  /* 0x0000001b1c1d0209 */ /* 0x008fe20003810000 */
[----:B------:R-:W-:-:S04]  /*22720*/  IMAD.U32 R27, RZ, RZ, UR4 ;  /* 0x00000004ff1b7e24 */ /* 0x000fc8000f8e00ff */
[----:B------:R2:W-:Y:S03]  /*22730*/  @P0 STG.E desc[UR6][R8.64], R29 ;  /* 0x0000001d08000986 */ /* 0x0005e6000c101906 */
.L_x_2203:
[----:B------:R-:W3:Y:S01]  /*22740*/  LDG.E R33, desc[UR6][R4.64] ;  /* 0x0000000604217981 */ /* 0x000ee2000c1e1900 */
[----:B------:R-:W4:Y:S01]  /*22750*/  LDC R36, c[0x0][0x2b0] ;  /* 0x0000ac00ff247b82 */ /* 0x000f220000000800 */
[----:B------:R-:W-:Y:S01]  /*22760*/  IMAD.IADD R27, R22, 0x1, R27 ;  /* 0x00000001161b7824 */ /* 0x000fe200078e021b */
[----:B------:R-:W-:Y:S01]  /*22770*/  ULDC UR10, c[0x0][0x2c0] ;  /* 0x0000b000000a7ab9 */ /* 0x000fe20000000800 */
[----:B------:R-:W-:Y:S01]  /*22780*/  ULDC.64 UR8, c[0x0][0x268] ;  /* 0x00009a0000087ab9 */ /* 0x000fe20000000a00 */
[----:B------:R-:W-:Y:S01]  /*22790*/  ULDC.64 UR4, c[0x0][0x218] ;  /* 0x0000860000047ab9 */ /* 0x000fe20000000a00 */
[----:B------:R-:W-:Y:S02]  /*227a0*/  ISETP.NE.U32.AND P0, PT, RZ, UR8, PT ;  /* 0x00000008ff007c0c */ /* 0x000fe4000bf05070 */
[----:B------:R-:W-:Y:S01]  /*227b0*/  LEA R24, P4, R30, UR4, 0x1 ;  /* 0x000000041e187c11 */ /* 0x000fe2000f8808ff */
[----:B-12---:R-:W1:Y:S01]  /*227c0*/  LDC.64 R28, c[0x0][0x248] ;  /* 0x00009200ff1c7b82 */ /* 0x006e620000000a00 */
[----:B------:R-:W-:-:S02]  /*227d0*/  ISETP.NE.AND.EX P0, PT, RZ, UR9, PT, P0 ;  /* 0x00000009ff007c0c */ /* 0x000fc4000bf05300 */
[----:B------:R-:W-:-:S05]  /*227e0*/  LEA.HI.X R25, R30, UR5, R31, 0x1, P4 ;  /* 0x000000051e197c11 */ /* 0x000fca000a0f0c1f */
[----:B------:R-:W2:Y:S01]  /*227f0*/  LDC.64 R34, c[0x0][0x268] ;  /* 0x00009a00ff227b82 */ /* 0x000ea20000000a00 */
[----:B----4-:R-:W-:Y:S01]  /*22800*/  IMAD R37, R27, UR10, R36 ;  /* 0x0000000a1b257c24 */ /* 0x010fe2000f8e0224 */
[----:B------:R-:W-:-:S03]  /*22810*/  ISETP.GE.AND P2, PT, R36, 0x1, PT ;  /* 0x000000012400780c */ /* 0x000fc60003f46270 */
[----:B-1----:R-:W-:-:S04]  /*22820*/  IMAD.WIDE R28, R37, 0x4, R28 ;  /* 0x00000004251c7825 */ /* 0x002fc800078e021c */
[----:B--2---:R-:W-:Y:S01]  /*22830*/  IMAD.WIDE R30, R37, 0x4, R34 ;  /* 0x00000004251e7825 */ /* 0x004fe200078e0222 */
[----:B---3--:R1:W-:Y:S01]  /*22840*/  STG.E desc[UR6][R28.64], R33 ;  /* 0x000000211c007986 */ /* 0x0083e2000c101906 */
[----:B------:R-:W-:Y:S05]  /*22850*/  @!P0 BRA `(.L_x_2212) ;  /* 0x0000000000f08947 */ /* 0x000fea0003800000 */
[----:B-1----:R-:W2:Y:S01]  /*22860*/  LDG.E.U16.CONSTANT R33, desc[UR6][R24.64] ;  /* 0x0000000618217981 */ /* 0x002ea2000c1e9500 */
[----:B------:R-:W1:Y:S01]  /*22870*/  LDC R37, c[0x0][0x2d8] ;  /* 0x0000b600ff257b82 */ /* 0x000e620000000800 */
[----:B------:R-:W-:Y:S01]  /*22880*/  IABS R41, R32 ;  /* 0x0000002000297213 */ /* 0x000fe20000000000 */
[----:B------:R-:W-:Y:S02]  /*22890*/  UMOV UR4, 0x400 ;  /* 0x0000040000047882 */ /* 0x000fe40000000000 */
[----:B------:R-:W-:-:S04]  /*228a0*/  UIADD3 UR4, UR4, 0x308, URZ ;  /* 0x0000030804047890 */ /* 0x000fc8000fffe03f */
[----:B------:R-:W3:Y:S08]  /*228b0*/  LDC R40, c[0x0][0x2d4] ;  /* 0x0000b500ff287b82 */ /* 0x000ef00000000800 */
[----:B------:R-:W4:Y:S01]  /*228c0*/  S2UR UR5, SR_CgaCtaId ;  /* 0x00000000000579c3 */ /* 0x000f220000008800 */
[----:B-1----:R-:W-:-:S04]  /*228d0*/  IABS R36, R37 ;  /* 0x0000002500247213 */ /* 0x002fc80000000000 */
[----:B------:R-:W1:Y:S01]  /*228e0*/  I2F.RP R38, R36 ;  /* 0x0000002400267306 */ /* 0x000e620000209400 */
[----:B---3--:R-:W-:Y:S01]  /*228f0*/  IABS R43, R40 ;  /* 0x00000028002b7213 */ /* 0x008fe20000000000 */
[----:B----4-:R-:W-:-:S06]  /*22900*/  ULEA UR4, UR5, UR4, 0x18 ;  /* 0x0000000405047291 */ /* 0x010fcc000f8ec03f */
[----:B-1----:R-:W1:Y:S02]  /*22910*/  MUFU.RCP R38, R38 ;  /* 0x0000002600267308 */ /* 0x002e640000001000 */
[----:B-1----:R-:W-:-:S06]  /*22920*/  VIADD R34, R38, 0xffffffe ;  /* 0x0ffffffe26227836 */ /* 0x002fcc0000000000 */
[----:B------:R1:W3:Y:S02]  /*22930*/  F2I.FTZ.U32.TRUNC.NTZ R35, R34 ;  /* 0x0000002200237305 */ /* 0x0002e4000021f000 */
[----:B-1----:R-:W-:Y:S02]  /*22940*/  IMAD.MOV.U32 R34, RZ, RZ, RZ ;  /* 0x000000ffff227224 */ /* 0x002fe400078e00ff */
[----:B---3--:R-:W-:-:S04]  /*22950*/  IMAD.MOV R39, RZ, RZ, -R35 ;  /* 0x000000ffff277224 */ /* 0x008fc800078e0a23 */
[----:B------:R-:W-:-:S04]  /*22960*/  IMAD R39, R39, R36, RZ ;  /* 0x0000002427277224 */ /* 0x000fc800078e02ff */
[----:B------:R-:W-:-:S04]  /*22970*/  IMAD.HI.U32 R39, R35, R39, R34 ;  /* 0x0000002723277227 */ /* 0x000fc800078e0022 */
[----:B------:R-:W-:Y:S02]  /*22980*/  IMAD.MOV.U32 R35, RZ, RZ, R41 ;  /* 0x000000ffff237224 */ /* 0x000fe400078e0029 */
[----:B------:R-:W-:Y:S02]  /*22990*/  IMAD.MOV.U32 R41, RZ, RZ, R43 ;  /* 0x000000ffff297224 */ /* 0x000fe400078e002b */
[----:B------:R-:W-:Y:S02]  /*229a0*/  IMAD.HI.U32 R39, R39, R35, RZ ;  /* 0x0000002327277227 */ /* 0x000fe400078e00ff */
[----:B------:R-:W1:Y:S02]  /*229b0*/  I2F.RP R38, R41 ;  /* 0x0000002900267306 */ /* 0x000e640000209400 */
[----:B------:R-:W-:-:S04]  /*229c0*/  IMAD.MOV R34, RZ, RZ, -R39 ;  /* 0x000000ffff227224 */ /* 0x000fc800078e0a27 */
[----:B------:R-:W-:Y:S01]  /*229d0*/  IMAD R35, R36, R34, R35 ;  /* 0x0000002224237224 */ /* 0x000fe200078e0223 */
[----:B------:R-:W-:-:S04]  /*229e0*/  LOP3.LUT R34, R32, R37, RZ, 0x3c, !PT ;  /* 0x0000002520227212 */ /* 0x000fc800078e3cff */
[----:B------:R-:W-:Y:S02]  /*229f0*/  ISETP.GT.U32.AND P5, PT, R36, R35, PT ;  /* 0x000000232400720c */ /* 0x000fe40003fa4070 */
[----:B------:R-:W-:Y:S01]  /*22a00*/  ISETP.GE.AND P0, PT, R34, RZ, PT ;  /* 0x000000ff2200720c */ /* 0x000fe20003f06270 */
[----:B-1----:R-:W1:Y:S10]  /*22a10*/  MUFU.RCP R38, R38 ;  /* 0x0000002600267308 */ /* 0x002e740000001000 */
[----:B------:R-:W-:-:S02]  /*22a20*/  @!P5 IMAD.IADD R35, R35, 0x1, -R36 ;  /* 0x000000012323d824 */ /* 0x000fc400078e0a24 */
[----:B------:R-:W-:Y:S01]  /*22a30*/  @!P5 VIADD R39, R39, 0x1 ;  /* 0x000000012727d836 */ /* 0x000fe20000000000 */
[----:B------:R-:W-:Y:S02]  /*22a40*/  ISETP.NE.AND P5, PT, R37, RZ, PT ;  /* 0x000000ff2500720c */ /* 0x000fe40003fa5270 */
[----:B------:R-:W-:Y:S01]  /*22a50*/  ISETP.GE.U32.AND P4, PT, R35, R36, PT ;  /* 0x000000242300720c */ /* 0x000fe20003f86070 */
[----:B-1----:R-:W-:-:S04]  /*22a60*/  VIADD R43, R38, 0xffffffe ;  /* 0x0ffffffe262b7836 */ /* 0x002fc80000000000 */
[----:B------:R-:W1:Y:S08]  /*22a70*/  F2I.FTZ.U32.TRUNC.NTZ R35, R43 ;  /* 0x0000002b00237305 */ /* 0x000e70000021f000 */
[----:B------:R-:W-:-:S04]  /*22a80*/  @P4 VIADD R39, R39, 0x1 ;  /* 0x0000000127274836 */ /* 0x000fc80000000000 */
[----:B------:R-:W-:-:S04]  /*22a90*/  IMAD.MOV.U32 R36, RZ, RZ, R39 ;  /* 0x000000ffff247224 */ /* 0x000fc800078e0027 */
[----:B------:R-:W-:Y:S01]  /*22aa0*/  @!P0 IMAD.MOV R36, RZ, RZ, -R36 ;  /* 0x000000ffff248224 */ /* 0x000fe200078e0a24 */
[----:B------:R-:W-:Y:S01]  /*22ab0*/  @!P5 LOP3.LUT R36, RZ, R37, RZ, 0x33, !PT ;  /* 0x00000025ff24d212 */ /* 0x000fe200078e33ff */
[----:B-1----:R-:W-:Y:S01]  /*22ac0*/  IMAD.MOV R34, RZ, RZ, -R35 ;  /* 0x000000ffff227224 */ /* 0x002fe200078e0a23 */
[----:B------:R-:W-:Y:S02]  /*22ad0*/  ISETP.NE.AND P5, PT, R40, RZ, PT ;  /* 0x000000ff2800720c */ /* 0x000fe40003fa5270 */
[----:B------:R-:W-:Y:S01]  /*22ae0*/  IABS R38, R36 ;  /* 0x0000002400267213 */ /* 0x000fe20000000000 */
[----:B------:R-:W-:Y:S01]  /*22af0*/  IMAD R37, R34, R41, RZ ;  /* 0x0000002922257224 */ /* 0x000fe200078e02ff */
[----:B------:R-:W-:Y:S01]  /*22b00*/  ISETP.GE.AND P4, PT, R36, RZ, PT ;  /* 0x000000ff2400720c */ /* 0x000fe20003f86270 */
[----:B------:R-:W-:-:S04]  /*22b10*/  IMAD.MOV.U32 R34, RZ, RZ, RZ ;  /* 0x000000ffff227224 */ /* 0x000fc800078e00ff */
[----:B------:R-:W-:-:S04]  /*22b20*/  IMAD.HI.U32 R34, R35, R37, R34 ;  /* 0x0000002523227227 */ /* 0x000fc800078e0022 */
[----:B------:R-:W-:-:S04]  /*22b30*/  IMAD.MOV.U32 R35, RZ, RZ, R38 ;  /* 0x000000ffff237224 */ /* 0x000fc800078e0026 */
[----:B------:R-:W-:-:S04]  /*22b40*/  IMAD.HI.U32 R34, R34, R35, RZ ;  /* 0x0000002322227227 */ /* 0x000fc800078e00ff */
[----:B------:R-:W-:-:S04]  /*22b50*/  IMAD.MOV R34, RZ, RZ, -R34 ;  /* 0x000000ffff227224 */ /* 0x000fc800078e0a22 */
        /* <DEDUP_REMOVED lines=8> */
[----:B------:R-:W1:Y:S01]  /*22be0*/  LDS R34, [R34] ;  /* 0x0000000022227984 */ /* 0x000e620000000800 */
[----:B--2---:R-:W-:-:S05]  /*22bf0*/  HADD2.F32 R33, -RZ, R33.H0_H0 ;  /* 0x20000021ff217230 */ /* 0x004fca0000004100 */
[----:B-1----:R-:W-:-:S05]  /*22c00*/  FADD.FTZ R33, R33, -R34 ;  /* 0x8000002221217221 */ /* 0x002fca0000010000 */
[----:B------:R2:W-:Y:S02]  /*22c10*/  STG.E desc[UR6][R30.64], R33 ;  /* 0x000000211e007986 */ /* 0x0005e4000c101906 */
.L_x_2212:
[----:B------:R-:W-:Y:S05]  /*22c20*/  @!P2 BRA `(.L_x_2213) ;  /* 0x0000000800fca947 */ /* 0x000fea0003800000 */
[----:B------:R-:W1:Y:S01]  /*22c30*/  LDC R37, c[0x0][0x2d8] ;  /* 0x0000b600ff257b82 */ /* 0x000e620000000800 */
[----:B------:R-:W-:Y:S01]  /*22c40*/  IABS R40, R32 ;  /* 0x0000002000287213 */ /* 0x000fe20000000000 */
[----:B------:R-:W-:-:S06]  /*22c50*/  ULDC UR4, c[0x0][0x2b0] ;  /* 0x0000ac0000047ab9 */ /* 0x000fcc0000000800 */
[----:B------:R-:W3:Y:S01]  /*22c60*/  LDC R51, c[0x0][0x2d4] ;  /* 0x0000b500ff337b82 */ /* 0x000ee20000000800 */
[-C--:B-12---:R-:W-:Y:S02]  /*22c70*/  IABS R33, R37.reuse ;  /* 0x0000002500217213 */ /* 0x086fe40000000000 */
[----:B------:R-:W-:Y:S02]  /*22c80*/  LOP3.LUT R32, R32, R37, RZ, 0x3c, !PT ;  /* 0x0000002520207212 */ /* 0x000fe400078e3cff */
[----:B------:R-:W1:Y:S02]  /*22c90*/  I2F.RP R36, R33 ;  /* 0x0000002100247306 */ /* 0x000e640000209400 */
[----:B------:R-:W-:Y:S02]  /*22ca0*/  ISETP.GE.AND P4, PT, R32, RZ, PT ;  /* 0x000000ff2000720c */ /* 0x000fe40003f86270 */
[----:B---3--:R-:W-:-:S04]  /*22cb0*/  IABS R41, R51 ;  /* 0x0000003300297213 */ /* 0x008fc80000000000 */
[----:B-1----:R-:W1:Y:S02]  /*22cc0*/  MUFU.RCP R36, R36 ;  /* 0x0000002400247308 */ /* 0x002e640000001000 */
[----:B-1----:R-:W-:-:S06]  /*22cd0*/  VIADD R34, R36, 0xffffffe ;  /* 0x0ffffffe24227836 */ /* 0x002fcc0000000000 */
[----:B------:R-:W1:Y:S08]  /*22ce0*/  I2F.RP R36, R41 ;  /* 0x0000002900247306 */ /* 0x000e700000209400 */
[----:B------:R2:W3:Y:S08]  /*22cf0*/  F2I.FTZ.U32.TRUNC.NTZ R35, R34 ;  /* 0x0000002200237305 */ /* 0x0004f0000021f000 */
[----:B-1----:R-:W1:Y:S01]  /*22d00*/  MUFU.RCP R36, R36 ;  /* 0x0000002400247308 */ /* 0x002e620000001000 */
[----:B--2---:R-:W-:-:S02]  /*22d10*/  IMAD.MOV.U32 R34, RZ, RZ, RZ ;  /* 0x000000ffff227224 */ /* 0x004fc400078e00ff */
[----:B---3--:R-:W-:-:S04]  /*22d20*/  IMAD.MOV R38, RZ, RZ, -R35 ;  /* 0x000000ffff267224 */ /* 0x008fc800078e0a23 */
[----:B------:R-:W-:Y:S02]  /*22d30*/  IMAD R39, R38, R33, RZ ;  /* 0x0000002126277224 */ /* 0x000fe400078e02ff */
[----:B------:R-:W-:Y:S02]  /*22d40*/  IMAD.MOV.U32 R38, RZ, RZ, R40 ;  /* 0x000000ffff267224 */ /* 0x000fe400078e0028 */
[----:B------:R-:W-:-:S06]  /*22d50*/  IMAD.HI.U32 R39, R35, R39, R34 ;  /* 0x0000002723277227 */ /* 0x000fcc00078e0022 */
[----:B------:R-:W-:-:S04]  /*22d60*/  IMAD.HI.U32 R34, R39, R38, RZ ;  /* 0x0000002627227227 */ /* 0x000fc800078e00ff */
[----:B------:R-:W-:-:S04]  /*22d70*/  IMAD.MOV R35, RZ, RZ, -R34 ;  /* 0x000000ffff237224 */ /* 0x000fc800078e0a22 */
[----:B------:R-:W-:Y:S02]  /*22d80*/  IMAD R38, R33, R35, R38 ;  /* 0x0000002321267224 */ /* 0x000fe400078e0226 */
[----:B-1----:R-:W-:-:S03]  /*22d90*/  VIADD R35, R36, 0xffffffe ;  /* 0x0ffffffe24237836 */ /* 0x002fc60000000000 */
[----:B------:R-:W-:-:S13]  /*22da0*/  ISETP.GT.U32.AND P0, PT, R33, R38, PT ;  /* 0x000000262100720c */ /* 0x000fda0003f04070 */
[----:B------:R-:W-:Y:S02]  /*22db0*/  @!P0 IMAD.IADD R38, R38, 0x1, -R33 ;  /* 0x0000000126268824 */ /* 0x000fe400078e0a21 */
[----:B------:R-:W-:Y:S01]  /*22dc0*/  @!P0 VIADD R34, R34, 0x1 ;  /* 0x0000000122228836 */ /* 0x000fe20000000000 */
[----:B------:R-:W-:Y:S02]  /*22dd0*/  ISETP.NE.AND P0, PT, R37, RZ, PT ;  /* 0x000000ff2500720c */ /* 0x000fe40003f05270 */
[----:B------:R-:W-:Y:S02]  /*22de0*/  ISETP.GE.U32.AND P2, PT, R38, R33, PT ;  /* 0x000000212600720c */ /* 0x000fe40003f46070 */
[----:B------:R-:W1:Y:S11]  /*22df0*/  F2I.FTZ.U32.TRUNC.NTZ R33, R35 ;  /* 0x0000002300217305 */ /* 0x000e76000021f000 */
[----:B------:R-:W-:-:S02]  /*22e00*/  @P2 VIADD R34, R34, 0x1 ;  /* 0x0000000122222836 */ /* 0x000fc40000000000 */
[--C-:B-1----:R-:W-:Y:S02]  /*22e10*/  IMAD.MOV R32, RZ, RZ, -R33.reuse ;  /* 0x000000ffff207224 */ /* 0x102fe400078e0a21 */
        /* <DEDUP_REMOVED lines=9> */
[----:B------:R-:W-:-:S04]  /*22eb0*/  IMAD.HI.U32 R32, R32, R33, RZ ;  /* 0x0000002120207227 */ /* 0x000fc800078e00ff */
[----:B------:R-:W-:-:S04]  /*22ec0*/  IMAD.MOV R32, RZ, RZ, -R32 ;  /* 0x000000ffff207224 */ /* 0x000fc800078e0a20 */
[----:B------:R-:W-:Y:S02]  /*22ed0*/  IMAD R32, R41, R32, R33 ;  /* 0x0000002029207224 */ /* 0x000fe400078e0221 */
[----:B------:R-:W-:-:S03]  /*22ee0*/  IMAD.U32 R33, RZ, RZ, UR4 ;  /* 0x00000004ff217e24 */ /* 0x000fc6000f8e00ff */
[----:B------:R-:W-:-:S13]  /*22ef0*/  ISETP.GT.U32.AND P0, PT, R41, R32, PT ;  /* 0x000000202900720c */ /* 0x000fda0003f04070 */
[----:B------:R-:W-:-:S05]  /*22f00*/  @!P0 IMAD.IADD R32, R32, 0x1, -R41 ;  /* 0x0000000120208824 */ /* 0x000fca00078e0a29 */
[----:B------:R-:W-:-:S13]  /*22f10*/  ISETP.GT.U32.AND P0, PT, R41, R32, PT ;  /* 0x000000202900720c */ /* 0x000fda0003f04070 */
[----:B------:R-:W-:Y:S01]  /*22f20*/  @!P0 IMAD.IADD R32, R32, 0x1, -R41 ;  /* 0x0000000120208824 */ /* 0x000fe200078e0a29 */
[----:B------:R-:W-:-:S03]  /*22f30*/  ISETP.NE.AND P0, PT, R23, RZ, PT ;  /* 0x000000ff1700720c */ /* 0x000fc60003f05270 */
[----:B------:R-:W-:Y:S01]  /*22f40*/  @!P2 IMAD.MOV R32, RZ, RZ, -R32 ;  /* 0x000000ffff20a224 */ /* 0x000fe200078e0a20 */
[----:B------:R-:W-:-:S05]  /*22f50*/  @!P4 LOP3.LUT R32, RZ, R51, RZ, 0x33, !PT ;  /* 0x00000033ff20c212 */ /* 0x000fca00078e33ff */
[----:B------:R-:W-:-:S04]  /*22f60*/  IMAD.MOV.U32 R36, RZ, RZ, R32 ;  /* 0x000000ffff247224 */ /* 0x000fc800078e0020 */
[----:B------:R-:W-:Y:S05]  /*22f70*/  @!P0 BRA `(.L_x_2214) ;  /* 0x0000000000c08947 */ /* 0x000fea0003800000 */
[----:B------:R-:W1:Y:S01]  /*22f80*/  LDC.64 R38, c[0x0][0x288] ;  /* 0x0000a200ff267b82 */ /* 0x000e620000000a00 */
[----:B------:R-:W-:Y:S01]  /*22f90*/  IMAD R37, R11, R51, R36 ;  /* 0x000000330b257224 */ /* 0x000fe200078e0224 */
[----:B------:R-:W-:-:S06]  /*22fa0*/  ULDC.64 UR4, c[0x0][0x290] ;  /* 0x0000a40000047ab9 */ /* 0x000fcc0000000a00 */
[----:B------:R-:W2:Y:S01]  /*22fb0*/  @P1 LDC.64 R34, c[0x0][0x2a8] ;  /* 0x0000aa00ff221b82 */ /* 0x000ea20000000a00 */
[----:B-1----:R-:W-:-:S05]  /*22fc0*/  IMAD.WIDE R32, R37, 0x4, R38 ;  /* 0x0000000425207825 */ /* 0x002fca00078e0226 */
[----:B------:R-:W3:Y:S01]  /*22fd0*/  LDG.E R41, desc[UR6][R32.64] ;  /* 0x0000000620297981 */ /* 0x000ee2000c1e1900 */
[----:B------:R-:W-:Y:S02]  /*22fe0*/  SHF.R.S32.HI R40, RZ, 0x1f, R37 ;  /* 0x0000001fff287819 */ /* 0x000fe40000011425 */
[----:B--2---:R-:W-:-:S04]  /*22ff0*/  @P1 LEA R34, P0, R37, R34, 0x2 ;  /* 0x0000002225221211 */ /* 0x004fc800078010ff */
[C---:B------:R-:W-:Y:S01]  /*23000*/  @P1 LEA.HI.X R35, R37.reuse, R35, R40, 0x2, P0 ;  /* 0x0000002325231211 */ /* 0x040fe200000f1428 */
[----:B---3--:R1:W-:Y:S05]  /*23010*/  STG.E desc[UR6][R28.64+-0x4], R41 ;  /* 0xfffffc291c007986 */ /* 0x0083ea000c101906 */
        /* <DEDUP_REMOVED lines=8> */
[----:B-1---5:R-:W-:Y:S01]  /*230a0*/  IMAD R37, R12, R51, R36 ;  /* 0x000000330c257224 */ /* 0x022fe200078e0224 */
[----:B------:R-:W1:Y:S03]  /*230b0*/  @P1 LDC.64 R34, c[0x0][0x2a8] ;  /* 0x0000aa00ff221b82 */ /* 0x000e660000000a00 */
[----:B------:R-:W-:-:S05]  /*230c0*/  IMAD.WIDE R32, R37, 0x4, R38 ;  /* 0x0000000425207825 */ /* 0x000fca00078e0226 */
[----:B------:R-:W2:Y:S01]  /*230d0*/  LDG.E R41, desc[UR6][R32.64] ;  /* 0x0000000620297981 */ /* 0x000ea2000c1e1900 */
[----:B------:R-:W-:Y:S02]  /*230e0*/  SHF.R.S32.HI R40, RZ, 0x1f, R37 ;  /* 0x0000001fff287819 */ /* 0x000fe40000011425 */
[----:B-1----:R-:W-:-:S04]  /*230f0*/  @P1 LEA R34, P0, R37, R34, 0x2 ;  /* 0x0000002225221211 */ /* 0x002fc800078010ff */
[C---:B------:R-:W-:Y:S01]  /*23100*/  @P1 LEA.HI.X R35, R37.reuse, R35, R40, 0x2, P0 ;  /* 0x0000002325231211 */ /* 0x040fe200000f1428 */
[----:B--2---:R2:W-:Y:S05]  /*23110*/  STG.E desc[UR6][R28.64+-0x8], R41 ;  /* 0xfffff8291c007986 */ /* 0x0045ea000c101906 */
[----:B------:R-:W3:Y:S01]  /*23120*/  @P1 LDG.E R35, desc[UR6][R34.64] ;  /* 0x0000000622231981 */ /* 0x000ee2000c1e1900 */
[----:B------:R-:W-:-:S04]  /*23130*/  LEA R36, P0, R37, UR4, 0x2 ;  /* 0x0000000425247c11 */ /* 0x000fc8000f8010ff */
[----:B------:R-:W-:Y:S02]  /*23140*/  LEA.HI.X R37, R37, UR5, R40, 0x2, P0 ;  /* 0x0000000525257c11 */ /* 0x000fe400080f1428 */
[----:B------:R-:W-:Y:S01]  /*23150*/  ISETP.NE.AND P0, PT, R23, 0x2, PT ;  /* 0x000000021700780c */ /* 0x000fe20003f05270 */
[----:B---3--:R2:W-:Y:S04]  /*23160*/  @P1 STG.E desc[UR6][R30.64+-0x8], R35 ;  /* 0xfffff8231e001986 */ /* 0x0085e8000c101906 */
[----:B------:R2:W5:Y:S01]  /*23170*/  LDG.E R36, desc[UR6][R36.64] ;  /* 0x0000000624247981 */ /* 0x000562000c1e1900 */
[----:B------:R-:W-:-:S07]  /*23180*/  IMAD.MOV.U32 R33, RZ, RZ, R14 ;  /* 0x000000ffff217224 */ /* 0x000fce00078e000e */
[----:B------:R-:W-:Y:S05]  /*23190*/  @!P0 BRA `(.L_x_2214) ;  /* 0x0000000000388947 */ /* 0x000fea0003800000 */
[----:B--2--5:R-:W-:Y:S01]  /*231a0*/  IMAD R37, R13, R51, R36 ;  /* 0x000000330d257224 */ /* 0x024fe200078e0224 */
[----:B------:R-:W1:Y:S03]  /*231b0*/  @P1 LDC.64 R34, c[0x0][0x2a8] ;  /* 0x0000aa00ff221b82 */ /* 0x000e660000000a00 */
[----:B------:R-:W-:-:S05]  /*231c0*/  IMAD.WIDE R32, R37, 0x4, R38 ;  /* 0x0000000425207825 */ /* 0x000fca00078e0226 */
[----:B------:R-:W2:Y:S01]  /*231d0*/  LDG.E R39, desc[UR6][R32.64] ;  /* 0x0000000620277981 */ /* 0x000ea2000c1e1900 */
[----:B------:R-:W-:Y:S02]  /*231e0*/  SHF.R.S32.HI R38, RZ, 0x1f, R37 ;  /* 0x0000001fff267819 */ /* 0x000fe40000011425 */
[----:B-1----:R-:W-:-:S04]  /*231f0*/  @P1 LEA R34, P0, R37, R34, 0x2 ;  /* 0x0000002225221211 */ /* 0x002fc800078010ff */
[C---:B------:R-:W-:Y:S01]  /*23200*/  @P1 LEA.HI.X R35, R37.reuse, R35, R38, 0x2, P0 ;  /* 0x0000002325231211 */ /* 0x040fe200000f1426 */
[----:B--2---:R3:W-:Y:S05]  /*23210*/  STG.E desc[UR6][R28.64+-0xc], R39 ;  /* 0xfffff4271c007986 */ /* 0x0047ea000c101906 */
[----:B------:R-:W2:Y:S01]  /*23220*/  @P1 LDG.E R35, desc[UR6][R34.64] ;  /* 0x0000000622231981 */ /* 0x000ea2000c1e1900 */
[----:B------:R-:W-:-:S04]  /*23230*/  LEA R36, P0, R37, UR4, 0x2 ;  /* 0x0000000425247c11 */ /* 0x000fc8000f8010ff */
[----:B------:R-:W-:Y:S01]  /*23240*/  LEA.HI.X R37, R37, UR5, R38, 0x2, P0 ;  /* 0x0000000525257c11 */ /* 0x000fe200080f1426 */
[----:B--2---:R3:W-:Y:S04]  /*23250*/  @P1 STG.E desc[UR6][R30.64+-0xc], R35 ;  /* 0xfffff4231e001986 */ /* 0x0047e8000c101906 */
[----:B------:R3:W5:Y:S01]  /*23260*/  LDG.E R36, desc[UR6][R36.64] ;  /* 0x0000000624247981 */ /* 0x000762000c1e1900 */
[----:B------:R-:W-:-:S07]  /*23270*/  IMAD.MOV.U32 R33, RZ, RZ, R15 ;  /* 0x000000ffff217224 */ /* 0x000fce00078e000f */
.L_x_2214:
[----:B------:R-:W-:Y:S05]  /*23280*/  @!P3 BRA `(.L_x_2213) ;  /* 0x000000040064b947 */ /* 0x000fea0003800000 */
[----:B-123--:R-:W1:Y:S01]  /*23290*/  LDC.64 R28, c[0x0][0x288] ;  /* 0x0000a200ff1c7b82 */ /* 0x00ee620000000a00 */
[C---:B------:R-:W-:Y:S01]  /*232a0*/  VIADD R30, R33.reuse, 0xfffffffc ;  /* 0xfffffffc211e7836 */ /* 0x040fe20000000000 */
[----:B------:R-:W-:Y:S01]  /*232b0*/  ULDC UR4, c[0x0][0x2b8] ;  /* 0x0000ae0000047ab9 */ /* 0x000fe20000000800 */
[C---:B------:R-:W-:Y:S01]  /*232c0*/  VIADD R35, R33.reuse, 0xfffffffe ;  /* 0xfffffffe21237836 */ /* 0x040fe20000000000 */
[----:B------:R-:W-:Y:S01]  /*232d0*/  ULDC.64 UR8, c[0x0][0x248] ;  /* 0x0000920000087ab9 */ /* 0x000fe20000000a00 */
[C---:B------:R-:W-:Y:S02]  /*232e0*/  VIADD R37, R33.reuse, 0xfffffffd ;  /* 0xfffffffd21257836 */ /* 0x040fe40000000000 */
[----:B------:R-:W-:Y:S02]  /*232f0*/  VIADD R31, R33, 0xffffffff ;  /* 0xffffffff211f7836 */ /* 0x000fe40000000000 */
[--C-:B------:R-:W-:Y:S02]  /*23300*/  IMAD R32, R30, UR4, R10.reuse ;  /* 0x000000041e207c24 */ /* 0x100fe4000f8e020a */
[----:B------:R-:W-:-:S02]  /*23310*/  IMAD R35, R35, UR4, R10 ;  /* 0x0000000423237c24 */ /* 0x000fc4000f8e020a */
[--C-:B------:R-:W-:Y:S02]  /*23320*/  IMAD R37, R37, UR4, R10.reuse ;  /* 0x0000000425257c24 */ /* 0x100fe4000f8e020a */
[----:B------:R-:W-:Y:S01]  /*23330*/  IMAD R34, R31, UR4, R10 ;  /* 0x000000041f227c24 */ /* 0x000fe2000f8e020a */
[----:B------:R-:W-:Y:S01]  /*23340*/  ULDC.64 UR4, c[0x0][0x268] ;  /* 0x00009a0000047ab9 */ /* 0x000fe20000000a00 */
[-C--:B------:R-:W-:Y:S02]  /*23350*/  IMAD R49, R32, R51.reuse, RZ ;  /* 0x0000003320317224 */ /* 0x080fe400078e02ff */
[-C--:B------:R-:W-:Y:S02]  /*23360*/  IMAD R45, R35, R51.reuse, RZ ;  /* 0x00000033232d7224 */ /* 0x080fe400078e02ff */
[-C--:B------:R-:W-:Y:S02]  /*23370*/  IMAD R47, R37, R51.reuse, RZ ;  /* 0x00000033252f7224 */ /* 0x080fe400078e02ff */
[----:B------:R-:W-:-:S02]  /*23380*/  IMAD R51, R34, R51, RZ ;  /* 0x0000003322337224 */ /* 0x000fc400078e02ff */
[----:B------:R-:W-:Y:S02]  /*23390*/  VIADD R43, R33, 0x4 ;  /* 0x00000004212b7836 */ /* 0x000fe40000000000 */
[C---:B------:R-:W-:Y:S02]  /*233a0*/  IMAD R57, R27.reuse, UR10, R30 ;  /* 0x0000000a1b397c24 */ /* 0x040fe4000f8e021e */
[----:B------:R-:W-:Y:S01]  /*233b0*/  IMAD R59, R27, UR10, R31 ;  /* 0x0000000a1b3b7c24 */ /* 0x000fe2000f8e021f */
[----:B------:R-:W-:-:S06]  /*233c0*/  ULDC.64 UR10, c[0x0][0x290] ;  /* 0x0000a400000a7ab9 */ /* 0x000fcc0000000a00 */
.L_x_2215:
[----:B----45:R-:W-:Y:S02]  /*233d0*/  IMAD.IADD R39, R51, 0x1, R36 ;  /* 0x0000000133277824 */ /* 0x030fe400078e0224 */
[----:B------:R-:W2:Y:S02]  /*233e0*/  @P1 LDC.64 R36, c[0x0][0x2a8] ;  /* 0x0000aa00ff241b82 */ /* 0x000ea40000000a00 */
[----:B-1----:R-:W-:-:S05]  /*233f0*/  IMAD.WIDE R32, R39, 0x4, R28 ;  /* 0x0000000427207825 */ /* 0x002fca00078e021c */
[----:B------:R-:W3:Y:S01]  /*23400*/  LDG.E R41, desc[UR6][R32.64] ;  /* 0x0000000620297981 */ /* 0x000ee2000c1e1900 */
[----:B------:R-:W-:Y:S01]  /*23410*/  IMAD.U32 R30, RZ, RZ, UR8 ;  /* 0x00000008ff1e7e24 */ /* 0x000fe2000f8e00ff */
[----:B------:R-:W-:Y:S01]  /*23420*/  SHF.R.S32.HI R40, RZ, 0x1f, R39 ;  /* 0x0000001fff287819 */ /* 0x000fe20000011427 */
[----:B------:R-:W-:Y:S02]  /*23430*/  IMAD.U32 R31, RZ, RZ, UR9 ;  /* 0x00000009ff1f7e24 */ /* 0x000fe4000f8e00ff */
[----:B------:R-:W-:Y:S01]  /*23440*/  IMAD.WIDE R30, R59, 0x4, R30 ;  /* 0x000000043b1e7825 */ /* 0x000fe200078e021e */
[----:B--2---:R-:W-:-:S04]  /*23450*/  @P1 LEA R36, P0, R39, R36, 0x2 ;  /* 0x0000002427241211 */ /* 0x004fc800078010ff */
[C---:B------:R-:W-:Y:S01]  /*23460*/  @P1 LEA.HI.X R37, R39.reuse, R37, R40, 0x2, P0 ;  /* 0x0000002527251211 */ /* 0x040fe200000f1428 */
[----:B---3--:R1:W-:Y:S04]  /*23470*/  STG.E desc[UR6][R30.64], R41 ;  /* 0x000000291e007986 */ /* 0x0083e8000c101906 */
[----:B------:R2:W3:Y:S01]  /*23480*/  @P1 LDG.E R53, desc[UR6][R36.64] ;  /* 0x0000000624351981 */ /* 0x0004e2000c1e1900 */
[----:B------:R-:W-:Y:S01]  /*23490*/  IMAD.U32 R34, RZ, RZ, UR4 ;  /* 0x00000004ff227e24 */ /* 0x000fe2000f8e00ff */
[----:B------:R-:W-:Y:S01]  /*234a0*/  LEA R38, P0, R39, UR10, 0x2 ;  /* 0x0000000a27267c11 */ /* 0x000fe2000f8010ff */
[----:B------:R-:W-:-:S03]  /*234b0*/  IMAD.U32 R35, RZ, RZ, UR5 ;  /* 0x00000005ff237e24 */ /* 0x000fc6000f8e00ff */
[----:B------:R-:W-:Y:S01]  /*234c0*/  LEA.HI.X R39, R39, UR11, R40, 0x2, P0 ;  /* 0x0000000b27277c11 */ /* 0x000fe200080f1428 */
[----:B------:R-:W-:Y:S01]  /*234d0*/  IMAD.WIDE R32, R57, 0x4, R34 ;  /* 0x0000000439207825 */ /* 0x000fe200078e0222 */
[----:B--2---:R-:W2:Y:S04]  /*234e0*/  @P1 LDC.64 R36, c[0x0][0x2a8] ;  /* 0x0000aa00ff241b82 */ /* 0x004ea80000000a00 */
[----:B---3--:R3:W-:Y:S04]  /*234f0*/  @P1 STG.E desc[UR6][R32.64+0xc], R53 ;  /* 0x00000c3520001986 */ /* 0x0087e8000c101906 */
[----:B------:R-:W4:Y:S02]  /*23500*/  LDG.E R38, desc[UR6][R38.64] ;  /* 0x0000000626267981 */ /* 0x000f24000c1e1900 */
[----:B----4-:R-:W-:-:S02]  /*23510*/  IMAD.IADD R61, R38, 0x1, R45 ;  /* 0x00000001263d7824 */ /* 0x010fc400078e022d */
[----:B------:R-:W4:Y:S02]  /*23520*/  @P1 LDC.64 R38, c[0x0][0x2a8] ;  /* 0x0000aa00ff261b82 */ /* 0x000f240000000a00 */
[----:B------:R-:W-:-:S05]  /*23530*/  IMAD.WIDE R34, R61, 0x4, R28 ;  /* 0x000000043d227825 */ /* 0x000fca00078e021c */
[----:B------:R-:W3:Y:S01]  /*23540*/  LDG.E R55, desc[UR6][R34.64] ;  /* 0x0000000622377981 */ /* 0x000ee2000c1e1900 */
[----:B------:R-:W-:Y:S02]  /*23550*/  SHF.R.S32.HI R44, RZ, 0x1f, R61 ;  /* 0x0000001fff2c7819 */ /* 0x000fe4000001143d */
[----:B--2---:R-:W-:-:S04]  /*23560*/  @P1 LEA R36, P0, R61, R36, 0x2 ;  /* 0x000000243d241211 */ /* 0x004fc800078010ff */
[C---:B------:R-:W-:Y:S01]  /*23570*/  @P1 LEA.HI.X R37, R61.reuse, R37, R44, 0x2, P0 ;  /* 0x000000253d251211 */ /* 0x040fe200000f142c */
[----:B---3--:R-:W-:Y:S05]  /*23580*/  STG.E desc[UR6][R30.64+-0x4], R55 ;  /* 0xfffffc371e007986 */ /* 0x008fea000c101906 */
[----:B------:R-:W2:Y:S01]  /*23590*/  @P1 LDG.E R37, desc[UR6][R36.64] ;  /* 0x0000000624251981 */ /* 0x000ea2000c1e1900 */
[----:B------:R-:W-:-:S04]  /*235a0*/  LEA R40, P0, R61, UR10, 0x2 ;  /* 0x0000000a3d287c11 */ /* 0x000fc8000f8010ff */
[----:B-1----:R-:W-:Y:S01]  /*235b0*/  LEA.HI.X R41, R61, UR11, R44, 0x2, P0 ;  /* 0x0000000b3d297c11 */ /* 0x002fe200080f142c */
[----:B--2---:R1:W-:Y:S04]  /*235c0*/  @P1 STG.E desc[UR6][R32.64+0x8], R37 ;  /* 0x0000082520001986 */ /* 0x0043e8000c101906 */
[----:B------:R-:W2:Y:S02]  /*235d0*/  LDG.E R40, desc[UR6][R40.64] ;  /* 0x0000000628287981 */ /* 0x000ea4000c1e1900 */
[----:B--2---:R-:W-:Y:S02]  /*235e0*/  IMAD.IADD R61, R40, 0x1, R47 ;  /* 0x00000001283d7824 */ /* 0x004fe400078e022f */
[----:B------:R-:W2:Y:S02]  /*235f0*/  @P1 LDC.64 R40, c[0x0][0x2a8] ;  /* 0x0000aa00ff281b82 */ /* 0x000ea40000000a00 */
[----:B------:R-:W-:-:S05]  /*23600*/  IMAD.WIDE R34, R61, 0x4, R28 ;  /* 0x000000043d227825 */ /* 0x000fca00078e021c */
[----:B------:R-:W3:Y:S01]  /*23610*/  LDG.E R53, desc[UR6][R34.64] ;  /* 0x0000000622357981 */ /* 0x000ee2000c1e1900 */
[----:B------:R-:W-:Y:S02]  /*23620*/  SHF.R.S32.HI R44, RZ, 0x1f, R61 ;  /* 0x0000001fff2c7819 */ /* 0x000fe4000001143d */
[----:B----4-:R-:W-:-:S04]  /*23630*/  @P1 LEA R38, P0, R61, R38, 0x2 ;  /* 0x000000263d261211 */ /* 0x010fc800078010ff */
[C---:B------:R-:W-:Y:S01]  /*23640*/  @P1 LEA.HI.X R39, R61.reuse, R39, R44, 0x2, P0 ;  /* 0x000000273d271211 */ /* 0x040fe200000f142c */
[----:B---3--:R-:W-:Y:S05]  /*23650*/  STG.E desc[UR6][R30.64+-0x8], R53 ;  /* 0xfffff8351e007986 */ /* 0x008fea000c101906 */
[----:B------:R-:W3:Y:S01]  /*23660*/  @P1 LDG.E R39, desc[UR6][R38.64] ;  /* 0x0000000626271981 */ /* 0x000ee2000c1e1900 */
[----:B------:R-:W-:-:S04]  /*23670*/  LEA R36, P0, R61, UR10, 0x2 ;  /* 0x0000000a3d247c11 */ /* 0x000fc8000f8010ff */
[----:B-1----:R-:W-:Y:S01]  /*23680*/  LEA.HI.X R37, R61, UR11, R44, 0x2, P0 ;  /* 0x0000000b3d257c11 */ /* 0x002fe200080f142c */
[----:B---3--:R1:W-:Y:S04]  /*23690*/  @P1 STG.E desc[UR6][R32.64+0x4], R39 ;  /* 0x0000042720001986 */ /* 0x0083e8000c101906 */
[----:B------:R-:W3:Y:S02]  /*236a0*/  LDG.E R36, desc[UR6][R36.64] ;  /* 0x0000000624247981 */ /* 0x000ee4000c1e1900 */
[----:B---3--:R-:W-:-:S04]  /*236b0*/  IMAD.IADD R55, R36, 0x1, R49 ;  /* 0x0000000124377824 */ /* 0x008fc800078e0231 */
[----:B------:R-:W-:-:S06]  /*236c0*/  IMAD.WIDE R34, R55, 0x4, R28 ;  /* 0x0000000437227825 */ /* 0x000fcc00078e021c */
[----:B------:R-:W3:Y:S01]  /*236d0*/  LDG.E R35, desc[UR6][R34.64] ;  /* 0x0000000622237981 */ /* 0x000ee2000c1e1900 */
[----:B------:R-:W-:Y:S02]  /*236e0*/  SHF.R.S32.HI R44, RZ, 0x1f, R55 ;  /* 0x0000001fff2c7819 */ /* 0x000fe40000011437 */
[----:B--2---:R-:W-:-:S04]  /*236f0*/  @P1 LEA R40, P0, R55, R40, 0x2 ;  /* 0x0000002837281211 */ /* 0x004fc800078010ff */
[C---:B------:R-:W-:Y:S01]  /*23700*/  @P1 LEA.HI.X R41, R55.reuse, R41, R44, 0x2, P0 ;  /* 0x0000002937291211 */ /* 0x040fe200000f142c */
[----:B---3--:R4:W-:Y:S05]  /*23710*/  STG.E desc[UR6][R30.64+-0xc], R35 ;  /* 0xfffff4231e007986 */ /* 0x0089ea000c101906 */
[----:B------:R-:W2:Y:S01]  /*23720*/  @P1 LDG.E R41, desc[UR6][R40.64] ;  /* 0x0000000628291981 */ /* 0x000ea2000c1e1900 */
[----:B------:R-:W-:-:S04]  /*23730*/  LEA R38, P0, R55, UR10, 0x2 ;  /* 0x0000000a37267c11 */ /* 0x000fc8000f8010ff */
[----:B-1----:R-:W-:Y:S01]  /*23740*/  LEA.HI.X R39, R55, UR11, R44, 0x2, P0 ;  /* 0x0000000b37277c11 */ /* 0x002fe200080f142c */
[----:B------:R-:W-:-:S05]  /*23750*/  VIADD R43, R43, 0xfffffffc ;  /* 0xfffffffc2b2b7836 */ /* 0x000fca0000000000 */
[----:B------:R-:W-:Y:S01]  /*23760*/  ISETP.GT.AND P0, PT, R43, 0x4, PT ;  /* 0x000000042b00780c */ /* 0x000fe20003f04270 */
[----:B--2---:R4:W-:Y:S04]  /*23770*/  @P1 STG.E desc[UR6][R32.64], R41 ;  /* 0x0000002920001986 */ /* 0x0049e8000c101906 */
[----:B------:R4:W5:Y:S01]  /*23780*/  LDG.E R36, desc[UR6][R38.64] ;  /* 0x0000000626247981 */ /* 0x000962000c1e1900 */
[----:B------:R-:W-:Y:S01]  /*23790*/  UIADD3 UR4, UP0, UR4, -0x10, URZ ;  /* 0xfffffff004047890 */ /* 0x000fe2000ff1e03f */
[C---:B------:R-:W-:Y:S01]  /*237a0*/  IMAD R51, R16.reuse, -0x4, R51 ;  /* 0xfffffffc10337824 */ /* 0x040fe200078e0233 */
[----:B------:R-:W-:Y:S01]  /*237b0*/  UIADD3 UR8, UP1, UR8, -0x10, URZ ;  /* 0xfffffff008087890 */ /* 0x000fe2000ff3e03f */
[C---:B------:R-:W-:Y:S01]  /*237c0*/  IMAD R45, R16.reuse, -0x4, R45 ;  /* 0xfffffffc102d7824 */ /* 0x040fe200078e022d */
[----:B------:R-:W-:Y:S01]  /*237d0*/  UIADD3.X UR5, UR5, -0x1, URZ, UP0, !UPT ;  /* 0xffffffff05057890 */ /* 0x000fe200087fe43f */
[C---:B------:R-:W-:Y:S01]  /*237e0*/  IMAD R47, R16.reuse, -0x4, R47 ;  /* 0xfffffffc102f7824 */ /* 0x040fe200078e022f */
[----:B------:R-:W-:Y:S01]  /*237f0*/  UIADD3.X UR9, UR9, -0x1, URZ, UP1, !UPT ;  /* 0xffffffff09097890 */ /* 0x000fe20008ffe43f */
[----:B------:R-:W-:Y:S01]  /*23800*/  IMAD R49, R16, -0x4, R49 ;  /* 0xfffffffc10317824 */ /* 0x000fe200078e0231 */
[----:B------:R-:W-:Y:S10]  /*23810*/  @P0 BRA `(.L_x_2215) ;  /* 0xfffffff800ec0947 */ /* 0x000ff4000383ffff */
.L_x_2213:
[----:B-123--:R-:W1:Y:S01]  /*23820*/  LDC.64 R28, c[0x0][0x250] ;  /* 0x00009400ff1c7b82 */ /* 0x00ee620000000a00 */
[----:B------:R-:W2:Y:S07]  /*23830*/  LDG.E.U16.CONSTANT R24, desc[UR6][R24.64] ;  /* 0x0000000618187981 */ /* 0x000eae000c1e9500 */
[----:B----4-:R-:W3:Y:S08]  /*23840*/  LDC.64 R30, c[0x0][0x260] ;  /* 0x00009800ff1e7b82 */ /* 0x010ef00000000a00 */
[----:B------:R-:W4:Y:S01]  /*23850*/  LDC R37, c[0x0][0x2b0] ;  /* 0x0000ac00ff257b82 */ /* 0x000f220000000800 */
[----:B-1----:R-:W-:-:S04]  /*23860*/  IMAD.WIDE R28, R27, 0x4, R28 ;  /* 0x000000041b1c7825 */ /* 0x002fc800078e021c */
[----:B---3--:R-:W-:Y:S01]  /*23870*/  IMAD.WIDE R30, R27, 0x4, R30 ;  /* 0x000000041b1e7825 */ /* 0x008fe200078e021e */
[----:B----4-:R4:W-:Y:S04]  /*23880*/  STG.E desc[UR6][R28.64], R37 ;  /* 0x000000251c007986 */ /* 0x0109e8000c101906 */
        /* <DEDUP_REMOVED lines=12> */
.L_x_2204:
[----:B------:R-:W1:Y:S01]  /*23950*/  S2UR UR5, SR_CgaCtaId ;  /* 0x00000000000579c3 */ /* 0x000e620000008800 */
[----:B------:R-:W-:Y:S02]  /*23960*/  UMOV UR4, 0x400 ;  /* 0x0000040000047882 */ /* 0x000fe40000000000 */
[----:B-1----:R-:W-:-:S09]  /*23970*/  ULEA UR4, UR5, UR4, 0x18 ;  /* 0x0000000405047291 */ /* 0x002fd2000f8ec03f */
[----:B------:R1:W-:Y:S01]  /*23980*/  STS [UR4+0x304], R28 ;  /* 0x0003041cff007988 */ /* 0x0003e20008000804 */
[----:B------:R-:W-:Y:S05]  /*23990*/  BRA `(.L_x_2200) ;  /* 0x0000000400b87947 */ /* 0x000fea0003800000 */
.L_x_2201:
[----:B------:R-:W1:Y:S01]  /*239a0*/  LDC R34, c[0x0][0x2d4] ;  /* 0x0000b500ff227b82 */ /* 0x000e620000000800 */
[----:B------:R-:W-:-:S04]  /*239b0*/  ISETP.NE.U32.AND P2, PT, R38, RZ, PT ;  /* 0x000000ff2600720c */ /* 0x000fc80003f45070 */
[----:B------:R-:W-:-:S04]  /*239c0*/  ISETP.NE.AND.EX P2, PT, R39, RZ, PT, P2 ;  /* 0x000000ff2700720c */ /* 0x000fc80003f45320 */
[C---:B------:R-:W-:Y:S02]  /*239d0*/  ISETP.LT.AND P2, PT, R17.reuse, R18, P2 ;  /* 0x000000121100720c */ /* 0x040fe40001741270 */
[----:B-1----:R-:W-:-:S04]  /*239e0*/  ISETP.LT.AND P0, PT, R17, R34, !P0 ;  /* 0x000000221100720c */ /* 0x002fc80004701270 */
        /* <DEDUP_REMOVED lines=20> */
[----:B-----5:R-:W-:Y:S01]  /*23b30*/  IADD3 R30, P0, R20, R31, RZ ;  /* 0x0000001f141e7210 */ /* 0x020fe20007f1e0ff */
[----:B------:R-:W-:Y:S01]  /*23b40*/  VIADD R38, R31, 0x1 ;  /* 0x000000011f267836 */ /* 0x000fe20000000000 */
[----:B------:R-:W-:-:S03]  /*23b50*/  SHF.R.S32.HI R29, RZ, 0x1f, R31 ;  /* 0x0000001fff1d7819 */ /* 0x000fc6000001141f */
[----:B-1----:R-:W-:Y:S01]  /*23b60*/  IMAD.SHL.U32 R27, R30, 0x4, RZ ;  /* 0x000000041e1b7824 */ /* 0x002fe200078e00ff */
[----:B------:R-:W-:Y:S02]  /*23b70*/  LEA.HI.X.SX32 R29, R20, R29, 0x1, P0 ;  /* 0x0000001d141d7211 */ /* 0x000fe400000f0eff */
[----:B------:R-:W-:Y:S02]  /*23b80*/  ISETP.NE.U32.AND P0, PT, RZ, UR8, PT ;  /* 0x00000008ff007c0c */ /* 0x000fe4000bf05070 */
[----:B------:R-:W-:Y:S02]  /*23b90*/  SHF.L.U64.HI R28, R30, 0x2, R29 ;  /* 0x000000021e1c7819 */ /* 0x000fe4000001021d */
[C---:B------:R-:W-:Y:S02]  /*23ba0*/  IADD3 R26, P2, R27.reuse, UR10, RZ ;  /* 0x0000000a1b1a7c10 */ /* 0x040fe4000ff5e0ff */
[----:B---3--:R-:W-:Y:S02]  /*23bb0*/  IADD3 R24, P4, R27, UR12, RZ ;  /* 0x0000000c1b187c10 */ /* 0x008fe4000ff9e0ff */
[----:B------:R-:W-:-:S02]  /*23bc0*/  IADD3.X R27, R28, UR11, RZ, P2, !PT ;  /* 0x0000000b1c1b7c10 */ /* 0x000fc400097fe4ff */
[----:B------:R-:W-:Y:S02]  /*23bd0*/  ISETP.NE.AND.EX P0, PT, RZ, UR9, PT, P0 ;  /* 0x00000009ff007c0c */ /* 0x000fe4000bf05300 */
[----:B------:R-:W-:Y:S01]  /*23be0*/  IADD3.X R25, R28, UR13, RZ, P4, !PT ;  /* 0x0000000d1c197c10 */ /* 0x000fe2000a7fe4ff */
[----:B--2---:R-:W-:Y:S01]  /*23bf0*/  HADD2.F32 R39, -RZ, R32.H0_H0 ;  /* 0x20000020ff277230 */ /* 0x004fe20000004100 */
[----:B----4-:R1:W-:Y:S09]  /*23c00*/  STG.E desc[UR6][R26.64], R33 ;  /* 0x000000211a007986 */ /* 0x0103f2000c101906 */
[----:B------:R-:W-:Y:S05]  /*23c10*/  @!P0 BRA `(.L_x_2216) ;  /* 0x0000000000e48947 */ /* 0x000fea0003800000 */
[----:B------:R-:W2:Y:S01]  /*23c20*/  LDC R30, c[0x0][0x2d8] ;  /* 0x0000b600ff1e7b82 */ /* 0x000ea20000000800 */
[----:B------:R-:W-:Y:S01]  /*23c30*/  IABS R28, R33 ;  /* 0x00000021001c7213 */ /* 0x000fe20000000000 */
[----:B------:R-:W-:-:S04]  /*23c40*/  UIADD3 UR4, UR4, 0x308, URZ ;  /* 0x0000030804047890 */ /* 0x000fc8000fffe03f */
[----:B------:R-:W-:Y:S01]  /*23c50*/  ULEA UR4, UR5, UR4, 0x18 ;  /* 0x0000000405047291 */ /* 0x000fe2000f8ec03f */
[----:B--2---:R-:W-:-:S04]  /*23c60*/  IABS R36, R30 ;  /* 0x0000001e00247213 */ /* 0x004fc80000000000 */
[----:B------:R-:W2:Y:S08]  /*23c70*/  I2F.RP R29, R36 ;  /* 0x00000024001d7306 */ /* 0x000eb00000209400 */
[----:B--2---:R-:W1:Y:S02]  /*23c80*/  MUFU.RCP R29, R29 ;  /* 0x0000001d001d7308 */ /* 0x004e640000001000 */
[----:B-1----:R-:W-:Y:S01]  /*23c90*/  VIADD R26, R29, 0xffffffe ;  /* 0x0ffffffe1d1a7836 */ /* 0x002fe20000000000 */
[----:B------:R-:W-:-:S05]  /*23ca0*/  IABS R29, R34 ;  /* 0x00000022001d7213 */ /* 0x000fca0000000000 */
[----:B------:R1:W2:Y:S08]  /*23cb0*/  F2I.FTZ.U32.TRUNC.NTZ R27, R26 ;  /* 0x0000001a001b7305 */ /* 0x0002b0000021f000 */
[----:B------:R-:W3:Y:S01]  /*23cc0*/  I2F.RP R37, R29 ;  /* 0x0000001d00257306 */ /* 0x000ee20000209400 */
[----:B-1----:R-:W-:Y:S02]  /*23cd0*/  IMAD.MOV.U32 R26, RZ, RZ, RZ ;  /* 0x000000ffff1a7224 */ /* 0x002fe400078e00ff */
[----:B--2---:R-:W-:-:S04]  /*23ce0*/  IMAD.MOV R35, RZ, RZ, -R27 ;  /* 0x000000ffff237224 */ /* 0x004fc800078e0a1b */
[----:B------:R-:W-:-:S04]  /*23cf0*/  IMAD R35, R35, R36, RZ ;  /* 0x0000002423237224 */ /* 0x000fc800078e02ff */
[----:B------:R-:W-:Y:S01]  /*23d00*/  IMAD.HI.U32 R35, R27, R35, R26 ;  /* 0x000000231b237227 */ /* 0x000fe200078e001a */
[----:B---3--:R-:W1:Y:S05]  /*23d10*/  MUFU.RCP R37, R37 ;  /* 0x0000002500257308 */ /* 0x008e6a0000001000 */
[----:B------:R-:W-:-:S04]  /*23d20*/  IMAD.HI.U32 R26, R35, R28, RZ ;  /* 0x0000001c231a7227 */ /* 0x000fc800078e00ff */
[----:B------:R-:W-:-:S04]  /*23d30*/  IMAD.MOV R27, RZ, RZ, -R26 ;  /* 0x000000ffff1b7224 */ /* 0x000fc800078e0a1a */
[----:B------:R-:W-:Y:S01]  /*23d40*/  IMAD R27, R36, R27, R28 ;  /* 0x0000001b241b7224 */ /* 0x000fe200078e021c */
[----:B------:R-:W-:Y:S01]  /*23d50*/  LOP3.LUT R28, R33, R30, RZ, 0x3c, !PT ;  /* 0x0000001e211c7212 */ /* 0x000fe200078e3cff */
[----:B-1----:R-:W-:-:S03]  /*23d60*/  VIADD R35, R37, 0xffffffe ;  /* 0x0ffffffe25237836 */ /* 0x002fc60000000000 */
[----:B------:R-:W-:Y:S02]  /*23d70*/  ISETP.GT.U32.AND P2, PT, R36, R27, PT ;  /* 0x0000001b2400720c */ /* 0x000fe40003f44070 */
[----:B------:R-:W-:-:S11]  /*23d80*/  ISETP.GE.AND P4, PT, R28, RZ, PT ;  /* 0x000000ff1c00720c */ /* 0x000fd60003f86270 */
[----:B------:R-:W-:Y:S02]  /*23d90*/  @!P2 IMAD.IADD R27, R27, 0x1, -R36 ;  /* 0x000000011b1ba824 */ /* 0x000fe400078e0a24 */
[----:B------:R-:W-:Y:S01]  /*23da0*/  @!P2 VIADD R26, R26, 0x1 ;  /* 0x000000011a1aa836 */ /* 0x000fe20000000000 */
[----:B------:R-:W-:Y:S02]  /*23db0*/  ISETP.NE.AND P2, PT, R30, RZ, PT ;  /* 0x000000ff1e00720c */ /* 0x000fe40003f45270 */
[----:B------:R-:W-:Y:S02]  /*23dc0*/  ISETP.GE.U32.AND P0, PT, R27, R36, PT ;  /* 0x000000241b00720c */ /* 0x000fe40003f06070 */
[----:B------:R-:W1:Y:S11]  /*23dd0*/  F2I.FTZ.U32.TRUNC.NTZ R27, R35 ;  /* 0x00000023001b7305 */ /* 0x000e76000021f000 */
[----:B------:R-:W-:-:S04]  /*23de0*/  @P0 VIADD R26, R26, 0x1 ;  /* 0x000000011a1a0836 */ /* 0x000fc80000000000 */
[----:B------:R-:W-:Y:S02]  /*23df0*/  IMAD.MOV.U32 R28, RZ, RZ, R26 ;  /* 0x000000ffff1c7224 */ /* 0x000fe400078e001a */
        /* <DEDUP_REMOVED lines=16> */
[----:B------:R-:W-:Y:S02]  /*23f00*/  @!P0 IMAD.IADD R26, R26, 0x1, -R29 ;  /* 0x000000011a1a8824 */ /* 0x000fe400078e0a1d */
[----:B------:R-:W-:Y:S02]  /*23f10*/  IMAD.IADD R29, R20, 0x1, R31 ;  /* 0x00000001141d7824 */ /* 0x000fe400078e021f */
[----:B------:R-:W-:Y:S01]  /*23f20*/  @!P2 IMAD.MOV R26, RZ, RZ, -R26 ;  /* 0x000000ffff1aa224 */ /* 0x000fe200078e0a1a */
[----:B------:R-:W-:Y:S01]  /*23f30*/  @!P4 LOP3.LUT R26, RZ, R34, RZ, 0x33, !PT ;  /* 0x00000022ff1ac212 */ /* 0x000fe200078e33ff */
[----:B------:R-:W-:-:S03]  /*23f40*/  HADD2.F32 R31, -RZ, R32.H0_H0 ;  /* 0x20000020ff1f7230 */ /* 0x000fc60000004100 */
[----:B------:R-:W-:Y:S02]  /*23f50*/  LEA R28, R26, UR4, 0x2 ;  /* 0x000000041a1c7c11 */ /* 0x000fe4000f8e10ff */
[----:B------:R-:W1:Y:S04]  /*23f60*/  LDC.64 R26, c[0x0][0x230] ;  /* 0x00008c00ff1a7b82 */ /* 0x000e680000000a00 */
[----:B------:R-:W2:Y:S01]  /*23f70*/  LDS R28, [R28] ;  /* 0x000000001c1c7984 */ /* 0x000ea20000000800 */
[----:B-1----:R-:W-:-:S04]  /*23f80*/  IMAD.WIDE R26, R29, 0x4, R26 ;  /* 0x000000041d1a7825 */ /* 0x002fc800078e021a */
[----:B--2---:R-:W-:-:S05]  /*23f90*/  FADD.FTZ R29, R31, -R28 ;  /* 0x8000001c1f1d7221 */ /* 0x004fca0000010000 */
[----:B------:R2:W-:Y:S02]  /*23fa0*/  STG.E desc[UR6][R26.64], R29 ;  /* 0x0000001d1a007986 */ /* 0x0005e4000c101906 */
.L_x_2216:
[----:B------:R3:W-:Y:S04]  /*23fb0*/  STG.E desc[UR6][R24.64], R39 ;  /* 0x0000002718007986 */ /* 0x0007e8000c101906 */
[----:B------:R3:W-:Y:S02]  /*23fc0*/  STS [UR14+0x304], R38 ;  /* 0x00030426ff007988 */ /* 0x0007e4000800080e */
.L_x_2202:
[----:B------:R-:W-:Y:S05]  /*23fd0*/  WARPSYNC.ALL ;  /* 0x0000000000007948 */ /* 0x000fea0003800000 */
[----:B------:R-:W0:Y:S08]  /*23fe0*/  S2UR UR5, SR_CgaCtaId ;  /* 0x00000000000579c3 */ /* 0x000e300000008800 */
[----:B------:R-:W-:Y:S01]  /*23ff0*/  BAR.SYNC.DEFER_BLOCKING 0x0 ;  /* 0x0000000000007b1d */ /* 0x000fe20000010000 */
[----:B------:R-:W-:-:S05]  /*24000*/  VIADD R17, R17, 0x1 ;  /* 0x0000000111117836 */ /* 0x000fca0000000000 */
[----:B------:R-:W-:Y:S01]  /*24010*/  UMOV UR4, 0x400 ;  /* 0x0000040000047882 */ /* 0x000fe20000000000 */
[----:B------:R-:W-:Y:S01]  /*24020*/  ISETP.GE.U32.AND P0, PT, R17, 0x40, PT ;  /* 0x000000401100780c */ /* 0x000fe20003f06070 */
[----:B0-----:R-:W-:-:S09]  /*24030*/  ULEA UR4, UR5, UR4, 0x18 ;  /* 0x0000000405047291 */ /* 0x001fd2000f8ec03f */
[----:B---3--:R-:W0:Y:S01]  /*24040*/  LDS R24, [UR4+0x304] ;  /* 0x00030404ff187984 */ /* 0x008e220008000800 */
[----:B------:R-:W-:Y:S02]  /*24050*/  ULDC UR4, c[0x0][0x2d4] ;  /* 0x0000b50000047ab9 */ /* 0x000fe40000000800 */
[----:B0-----:R-:W-:-:S13]  /*24060*/  ISETP.LT.AND P2, PT, R24, UR4, PT ;  /* 0x0000000418007c0c */ /* 0x001fda000bf41270 */
[----:B------:R-:W-:Y:S05]  /*24070*/  @!P0 BRA P2, `(.L_x_2217) ;  /* 0xffffffd800448947 */ /* 0x000fea000103ffff */
.L_x_2200:
[----:B------:R-:W-:Y:S05]  /*24080*/  BSYNC B0 ;  /* 0x0000000000007941 */ /* 0x000fea0003800000 */
.L_x_2199:
[----:B------:R-:W-:Y:S02]  /*24090*/  ULDC.64 UR4, c[0x0][0x278] ;  /* 0x00009e0000047ab9 */ /* 0x000fe40000000a00 */
[----:B------:R-:W-:-:S04]  /*240a0*/  ISETP.NE.U32.AND P0, PT, RZ, UR4, PT ;  /* 0x00000004ff007c0c */ /* 0x000fc8000bf05070 */
[----:B------:R-:W-:-:S04]  /*240b0*/  ISETP.NE.AND.EX P0, PT, RZ, UR5, PT, P0 ;  /* 0x00000005ff007c0c */ /* 0x000fc8000bf05300 */
[----:B------:R-:W-:-:S13]  /*240c0*/  ISETP.NE.OR P0, PT, R2, RZ, !P0 ;  /* 0x000000ff0200720c */ /* 0x000fda0004705670 */
[----:B------:R-:W-:Y:S05]  /*240d0*/  @P0 EXIT ;  /* 0x000000000000094d */ /* 0x000fea0003800000 */
[----:B--2---:R-:W2:Y:S01]  /*240e0*/  S2R R5, SR_CTAID.X ;  /* 0x0000000000057919 */ /* 0x004ea20000002500 */
[----:B------:R-:W2:Y:S01]  /*240f0*/  LDC.64 R2, c[0x0][0x278] ;  /* 0x00009e00ff027b82 */ /* 0x000ea20000000a00 */
[----:B------:R-:W-:Y:S01]  /*24100*/  ULDC UR4, c[0x0][0x2d4] ;  /* 0x0000b50000047ab9 */ /* 0x000fe20000000800 */
[----:B--2---:R-:W-:-:S06]  /*24110*/  IMAD.WIDE.U32 R2, R5, 0x4, R2 ;  /* 0x0000000405027825 */ /* 0x004fcc00078e0002 */
[----:B------:R-:W2:Y:S02]  /*24120*/  LDG.E R2, desc[UR6][R2.64] ;  /* 0x0000000602027981 */ /* 0x000ea4000c1e1900 */
[----:B--2---:R-:W-:-:S13]  /*24130*/  ISETP.GE.AND P0, PT, R2, UR4, PT ;  /* 0x0000000402007c0c */ /* 0x004fda000bf06270 */
[----:B------:R-:W-:Y:S05]  /*24140*/  @!P0 BRA `(.L_x_2218) ;  /* 0x0000000000248947 */ /* 0x000fea0003800000 */
[----:B------:R-:W-:Y:S02]  /*24150*/  ULDC.U8 UR4, c[0x0][0x2c8] ;  /* 0x0000b20000047ab9 */ /* 0x000fe40000000000 */
[----:B------:R-:W-:-:S13]  /*24160*/  ISETP.NE.AND P0, PT, RZ, UR4, PT ;  /* 0x00000004ff007c0c */ /* 0x000fda000bf05270 */
[----:B------:R-:W-:Y:S05]  /*24170*/  @!P0 EXIT ;  /* 0x000000000000894d */ /* 0x000fea0003800000 */
[----:B------:R-:W-:Y:S01]  /*24180*/  ULDC.64 UR4, c[0x0][0x280] ;  /* 0x0000a00000047ab9 */ /* 0x000fe20000000a00 */
[----:B------:R-:W-:Y:S01]  /*24190*/  IMAD.MOV.U32 R0, RZ, RZ, 0x1 ;  /* 0x00000001ff007424 */ /* 0x000fe200078e00ff */
[----:B------:R-:W-:-:S05]  /*241a0*/  IADD3 R2, P0, R5, UR4, RZ ;  /* 0x0000000405027c10 */ /* 0x000fca000ff1e0ff */
[----:B------:R-:W-:-:S05]  /*241b0*/  IMAD.X R3, RZ, RZ, UR5, P0 ;  /* 0x00000005ff037e24 */ /* 0x000fca00080e06ff */
[----:B------:R-:W-:Y:S01]  /*241c0*/  STG.E.U8 desc[UR6][R2.64], R0 ;  /* 0x0000000002007986 */ /* 0x000fe2000c101106 */
[----:B------:R-:W-:Y:S05]  /*241d0*/  EXIT ;  /* 0x000000000000794d */ /* 0x000fea0003800000 */
.L_x_2218:
[----:B------:R-:W-:Y:S02]  /*241e0*/  ULDC.64 UR4, c[0x0][0x280] ;  /* 0x0000a00000047ab9 */ /* 0x000fe40000000a00 */
[----:B------:R-:W-:-:S05]  /*241f0*/  IADD3 R2, P0, R5, UR4, RZ ;  /* 0x0000000405027c10 */ /* 0x000fca000ff1e0ff */
[----:B------:R-:W-:-:S05]  /*24200*/  IMAD.X R3, RZ, RZ, UR5, P0 ;  /* 0x00000005ff037e24 */ /* 0x000fca00080e06ff */
[----:B------:R-:W-:Y:S01]  /*24210*/  STG.E.U8 desc[UR6][R2.64], RZ ;  /* 0x000000ff02007986 */ /* 0x000fe2000c101106 */
[----:B------:R-:W-:Y:S05]  /*24220*/  EXIT ;  /* 0x000000000000794d */ /* 0x000fea0003800000 */
.L_x_2219:
        /* <DEDUP_REMOVED lines=13> */
.L_x_74329:


//--------------------- .text._ZN17fastertransformer38beam_online_softmax_topk_stage2_kernelI6__halfLi64ELi128EEEvPKfS3_PiPT_ii --------------------------
	.section	.text._ZN17fastertransformer38beam_online_softmax_topk_stage2_kernelI6__halfLi64ELi128EEEvPKfS3_PiPT_ii,"ax",@progbits
	.align	128
        .global         _ZN17fastertransformer38beam_online_softmax_topk_stage2_kernelI6__halfLi64ELi128EEEvPKfS3_PiPT_ii
        .type           _ZN17fastertransformer38beam_online_softmax_topk_stage2_kernelI6__halfLi64ELi128EEEvPKfS3_PiPT_ii,@function
        .size           _ZN17fastertransformer38beam_online_softmax_topk_stage2_kernelI6__halfLi64ELi128EEEvPKfS3_PiPT_ii,(.L_x_74330 - _ZN17fastertransformer38beam_online_softmax_topk_stage2_kernelI6__halfLi64ELi128EEEvPKfS3_PiPT_ii)
        .other          _ZN17fastertransformer38beam_online_softmax_topk_stage2_kernelI6__halfLi64ELi128EEEvPKfS3_PiPT_ii,@"STO_CUDA_ENTRY STV_DEFAULT"
_ZN17fastertransformer38beam_online_softmax_topk_stage2_kernelI6__halfLi64ELi128EEEvPKfS3_PiPT_ii:
.text._ZN17fastertransformer38beam_online_softmax_topk_stage2_kernelI6__halfLi64ELi128EEEvPKfS3_PiPT_ii:
[----:B------:R-:W0:Y:S01]  /*0000*/  LDC R1, c[0x0][0x28] ;  /* 0x00000a00ff017b82 */ /* 0x000e220000000800 */
[----:B------:R-:W-:-:S07]  /*0010*/  IMAD.MOV.U32 R8, RZ, RZ, 0xfbff ;  /* 0x0000fbffff087424 */ /* 0x000fce00078e00ff */
[----:B------:R-:W1:Y:S01]  /*0020*/  LDC R124, c[0x0][0x20] ;  /* 0x00000800ff7c7b82 */ /* 0x000e620000000800 */
[----:B0-----:R-:W-:Y:S01]  /*0030*/  VIADD R1, R1, 0xfffffcf0 ;  /* 0xfffffcf001017836 */ /* 0x001fe20000000000 */
[----:B------:R-:W-:Y:S01]  /*0040*/  ULDC.64 UR6, c[0x0][0x208] ;  /* 0x0000820000067ab9 */ /* 0x000fe20000000a00 */
[----:B------:R-:W-:Y:S01]  /*0050*/  IMAD.MOV.U32 R2, RZ, RZ, -0x1 ;  /* 0xffffffffff027424 */ /* 0x000fe200078e00ff */
[C-C-:B------:R-:W-:Y:S01]  /*0060*/  PRMT R0, R8.reuse, 0x5410, R8.reuse ;  /* 0x0000541008007816 */ /* 0x140fe20000000008 */
[----:B------:R-:W-:Y:S01]  /*0070*/  IMAD.MOV.U32 R3, RZ, RZ, -0x1 ;  /* 0xffffffffff037424 */ /* 0x000fe200078e00ff */
[C---:B------:R-:W-:Y:S01]  /*0080*/  PRMT R5, R8.reuse, 0x5410, R8 ;  /* 0x0000541008057816 */ /* 0x040fe20000000008 */
[----:B------:R-:W-:Y:S01]  /*0090*/  IMAD.MOV.U32 R6, RZ, RZ, -0x38802000 ;  /* 0xc77fe000ff067424 */ /* 0x000fe200078e00ff */
[C---:B------:R-:W-:Y:S01]  /*00a0*/  PRMT R9, R8.reuse, 0x7610, R9 ;  /* 0x0000761008097816 */ /* 0x040fe20000000009 */
[----:B------:R0:W-:Y:S01]  /*00b0*/  STL [R1+0x290], R0 ;  /* 0x0002900001007387 */ /* 0x0001e20000100800 */
[----:B------:R-:W-:Y:S01]  /*00c0*/  IMAD.MOV.U32 R7, RZ, RZ, RZ ;  /* 0x000000ffff077224 */ /* 0x000fe200078e00ff */
[C---:B------:R-:W-:Y:S01]  /*00d0*/  PRMT R10, R8.reuse, 0x7610, R10 ;  /* 0x00007610080a7816 */ /* 0x040fe2000000000a */
[----:B------:R-:W-:Y:S01]  /*00e0*/  IMAD.MOV.U32 R4, RZ, RZ, -0x1 ;  /* 0xffffffffff047424 */ /* 0x000fe200078e00ff */
[----:B------:R2:W-:Y:S01]  /*00f0*/  STL [R1+0x29c], R5 ;  /* 0x00029c0501007387 */ /* 0x0005e20000100800 */
[C---:B------:R-:W-:Y:S01]  /*0100*/  PRMT R11, R8.reuse, 0x7610, R11 ;  /* 0x00007610080b7816 */ /* 0x040fe2000000000b */
[----:B------:R-:W-:Y:S01]  /*0110*/  BSSY B0, `(.L_x_2220) ;  /* 0x0000134000007945 */ /* 0x000fe20003800000 */
[----:B------:R-:W-:Y:S01]  /*0120*/  PRMT R12, R8, 0x7610, R12 ;  /* 0x00007610080c7816 */ /* 0x000fe2000000000c */
[----:B------:R-:W-:Y:S01]  /*0130*/  STL.64 [R1+0x190], R2 ;  /* 0x0001900201007387 */ /* 0x000fe20000100a00 */
[----:B------:R-:W-:-:S02]  /*0140*/  IMAD.MOV.U32 R87, RZ, RZ, -0x38802000 ;  /* 0xc77fe000ff577424 */ /* 0x000fc400078e00ff */
[----:B------:R-:W-:Y:S01]  /*0150*/  IMAD.MOV.U32 R86, RZ, RZ, RZ ;  /* 0x000000ffff567224 */ /* 0x000fe200078e00ff */
[C---:B0-----:R-:W-:Y:S01]  /*0160*/  PRMT R0, R8.reuse, 0x7610, R0 ;  /* 0x0000761008007816 */ /* 0x041fe20000000000 */
[----:B------:R-:W-:Y:S01]  /*0170*/  STL.64 [R1+0x198], R2 ;  /* 0x0001980201007387 */ /* 0x000fe20000100a00 */
[----:B--2---:R-:W-:-:S03]  /*0180*/  PRMT R5, R8, 0x7610, R5 ;  /* 0x0000761008057816 */ /* 0x004fc60000000005 */
[----:B------:R0:W-:Y:S04]  /*0190*/  STL.U16 [R1+0x2ac], R0 ;  /* 0x0002ac0001007387 */ /* 0x0001e80000100400 */
[----:B------:R2:W-:Y:S04]  /*01a0*/  STL.U16 [R1+0x2b4], R5 ;  /* 0x0002b40501007387 */ /* 0x0005e80000100400 */
[----:B------:R-:W-:Y:S01]  /*01b0*/  STL.64 [R1+0x1a0], R2 ;  /* 0x0001a00201007387 */ /* 0x000fe20000100a00 */
[----:B0-----:R-:W-:-:S03]  /*01c0*/  PRMT R0, R8, 0x7610, R0 ;  /* 0x0000761008007816 */ /* 0x001fc60000000000 */
[----:B------:R-:W-:Y:S01]  /*01d0*/  STL.64 [R1+0x1a8], R2 ;  /* 0x0001a80201007387 */ /* 0x000fe20000100a00 */
[----:B--2---:R-:W-:-:S03]  /*01e0*/  PRMT R5, R8, 0x7610, R5 ;  /* 0x0000761008057816 */ /* 0x004fc60000000005 */
[----:B------:R0:W-:Y:S04]  /*01f0*/  STL.U16 [R1+0x2c0], R0 ;  /* 0x0002c00001007387 */ /* 0x0001e80000100400 */
[----:B------:R2:W-:Y:S04]  /*0200*/  STL.64 [R1+0x1b0], R2 ;  /* 0x0001b00201007387 */ /* 0x0005e80000100a00 */
[----:B------:R3:W-:Y:S01]  /*0210*/  STL.U16 [R1+0x2c8], R5 ;  /* 0x0002c80501007387 */ /* 0x0007e20000100400 */
[----:B0-----:R-:W-:-:S03]  /*0220*/  PRMT R0, R8, 0x7610, R0 ;  /* 0x0000761008007816 */ /* 0x001fc60000000000 */
[----:B------:R0:W-:Y:S01]  /*0230*/  STL.64 [R1+0x188], R6 ;  /* 0x0001880601007387 */ /* 0x0001e20000100a00 */
[----:B--2---:R-:W-:-:S03]  /*0240*/  PRMT R3, R8, 0x5410, R8 ;  /* 0x0000541008037816 */ /* 0x004fc60000000008 */
[----:B------:R2:W-:Y:S01]  /*0250*/  STL.U16 [R1+0x2d4], R0 ;  /* 0x0002d40001007387 */ /* 0x0005e20000100400 */
[C---:B---3--:R-:W-:Y:S02]  /*0260*/  PRMT R5, R8.reuse, 0x7610, R5 ;  /* 0x0000761008057816 */ /* 0x048fe40000000005 */
[C-C-:B------:R-:W-:Y:S01]  /*0270*/  PRMT R2, R8.reuse, 0x5410, R8.reuse ;  /* 0x0000541008027816 */ /* 0x140fe20000000008 */
[----:B------:R3:W-:Y:S01]  /*0280*/  STL [R1+0x298], R3 ;  /* 0x0002980301007387 */ /* 0x0007e20000100800 */
[----:B0-----:R-:W-:-:S03]  /*0290*/  PRMT R6, R8, 0x5410, R8 ;  /* 0x0000541008067816 */ /* 0x001fc60000000008 */
[----:B------:R0:W-:Y:S01]  /*02a0*/  STL.U16 [R1+0x2dc], R5 ;  /* 0x0002dc0501007387 */ /* 0x0001e20000100400 */
[C---:B------:R-:W-:Y:S02]  /*02b0*/  PRMT R7, R8.reuse, 0x7610, R7 ;  /* 0x0000761008077816 */ /* 0x040fe40000000007 */
[C---:B--2---:R-:W-:Y:S01]  /*02c0*/  PRMT R0, R8.reuse, 0x7610, R0 ;  /* 0x0000761008007816 */ /* 0x044fe20000000000 */
[----:B------:R-:W-:Y:S04]  /*02d0*/  STL [R1+0x1b8], R4 ;  /* 0x0001b80401007387 */ /* 0x000fe80000100800 */
[----:B------:R-:W-:Y:S01]  /*02e0*/  STL [R1+0x1bc], R4 ;  /* 0x0001bc0401007387 */ /* 0x000fe20000100800 */
[C---:B---3--:R-:W-:Y:S02]  /*02f0*/  PRMT R3, R8.reuse, 0x7610, R3 ;  /* 0x0000761008037816 */ /* 0x048fe40000000003 */
[C---:B0-----:R-:W-:Y:S01]  /*0300*/  PRMT R5, R8.reuse, 0x7610, R5 ;  /* 0x0000761008057816 */ /* 0x041fe20000000005 */
        /* <DEDUP_REMOVED lines=52> */
[----:B------:R2:W-:Y:S04]  /*0650*/  STL [R1+0x2a0], R6 ;  /* 0x0002a00601007387 */ /* 0x0005e80000100800 */
[----:B------:R3:W-:Y:S01]  /*0660*/  STL.U16 [R1+0x2a4], R7 ;  /* 0x0002a40701007387 */ /* 0x0007e20000100400 */
[----:B0-----:R-:W-:-:S03]  /*0670*/  PRMT R4, R8, 0x7610, R4 ;  /* 0x0000761008047816 */ /* 0x001fc60000000004 */
[----:B------:R0:W-:Y:S04]  /*0680*/  STL.U16 [R1+0x2a6], R9 ;  /* 0x0002a60901007387 */ /* 0x0001e80000100400 */
[----:B------:R4:W-:Y:S01]  /*0690*/  STL.U16 [R1+0x2a8], R10 ;  /* 0x0002a80a01007387 */ /* 0x0009e20000100400 */
[C---:B--2---:R-:W-:Y:S02]  /*06a0*/  PRMT R6, R8.reuse, 0x7610, R6 ;  /* 0x0000761008067816 */ /* 0x044fe40000000006 */
[C---:B---3--:R-:W-:Y:S01]  /*06b0*/  PRMT R7, R8.reuse, 0x7610, R7 ;  /* 0x0000761008077816 */ /* 0x048fe20000000007 */
[----:B------:R2:W-:Y:S01]  /*06c0*/  STL.U16 [R1+0x2aa], R11 ;  /* 0x0002aa0b01007387 */ /* 0x0005e20000100400 */
[----:B0-----:R-:W-:-:S03]  /*06d0*/  PRMT R9, R8, 0x7610, R9 ;  /* 0x0000761008097816 */ /* 0x001fc60000000009 */
[----:B------:R0:W-:Y:S01]  /*06e0*/  STL.U16 [R1+0x2e8], R0 ;  /* 0x0002e80001007387 */ /* 0x0001e20000100400 */
[----:B----4-:R-:W-:-:S03]  /*06f0*/  PRMT R10, R8, 0x7610, R10 ;  /* 0x00007610080a7816 */ /* 0x010fc6000000000a */
[----:B------:R3:W-:Y:S01]  /*0700*/  STL.U16 [R1+0x2b0], R3 ;  /* 0x0002b00301007387 */ /* 0x0007e20000100400 */
[----:B--2---:R-:W-:-:S03]  /*0710*/  PRMT R11, R8, 0x7610, R11 ;  /* 0x00007610080b7816 */ /* 0x004fc6000000000b */
[----:B------:R2:W-:Y:S01]  /*0720*/  STL.U16 [R1+0x2f0], R5 ;  /* 0x0002f00501007387 */ /* 0x0005e20000100400 */
[----:B0-----:R-:W0:Y:S01]  /*0730*/  S2R R0, SR_TID.X ;  /* 0x0000000000007919 */ /* 0x001e220000002100 */
[C---:B---3--:R-:W-:Y:S02]  /*0740*/  PRMT R3, R8.reuse, 0x7610, R3 ;  /* 0x0000761008037816 */ /* 0x048fe40000000003 */
[----:B------:R3:W-:Y:S01]  /*0750*/  STL.U16 [R1+0x2b2], R4 ;  /* 0x0002b20401007387 */ /* 0x0007e20000100400 */
[----:B--2---:R-:W2:Y:S03]  /*0760*/  LDC R5, c[0x0][0x234] ;  /* 0x00008d00ff057b82 */ /* 0x004ea60000000800 */
[----:B------:R4:W-:Y:S04]  /*0770*/  STL.U16 [R1+0x2b6], R6 ;  /* 0x0002b60601007387 */ /* 0x0009e80000100400 */
[----:B------:R5:W-:Y:S01]  /*0780*/  STL.U16 [R1+0x2b8], R7 ;  /* 0x0002b80701007387 */ /* 0x000be20000100400 */
[----:B---3--:R-:W-:-:S03]  /*0790*/  PRMT R4, R8, 0x7610, R4 ;  /* 0x0000761008047816 */ /* 0x008fc60000000004 */
[----:B------:R3:W-:Y:S01]  /*07a0*/  STL.U16 [R1+0x2ba], R9 ;  /* 0x0002ba0901007387 */ /* 0x0007e20000100400 */
[----:B----4-:R-:W-:-:S03]  /*07b0*/  PRMT R6, R8, 0x7610, R6 ;  /* 0x0000761008067816 */ /* 0x010fc60000000006 */
[----:B------:R4:W-:Y:S01]  /*07c0*/  STL.U16 [R1+0x2bc], R10 ;  /* 0x0002bc0a01007387 */ /* 0x0009e20000100400 */
[----:B-----5:R-:W-:-:S03]  /*07d0*/  PRMT R7, R8, 0x7610, R7 ;  /* 0x0000761008077816 */ /* 0x020fc60000000007 */
        /* <DEDUP_REMOVED lines=30> */
[----:B------:R5:W-:Y:S01]  /*09c0*/  STL [R1+0x294], R2 ;  /* 0x0002940201007387 */ /* 0x000be20000100800 */
        /* <DEDUP_REMOVED lines=19> */
[----:B------:R-:W-:Y:S01]  /*0b00*/  STL.U16 [R1+0x300], R4 ;  /* 0x0003000401007387 */ /* 0x000fe20000100400 */
[----:B----4-:R-:W-:-:S03]  /*0b10*/  PRMT R2, R8, 0x7610, R2 ;  /* 0x0000761008027816 */ /* 0x010fc60000000002 */
[----:B------:R-:W-:Y:S01]  /*0b20*/  STL.U16 [R1+0x302], R12 ;  /* 0x0003020c01007387 */ /* 0x000fe20000100400 */
[----:B--2---:R-:W-:-:S03]  /*0b30*/  IMAD R3, R5, 0x82, RZ ;  /* 0x0000008205037824 */ /* 0x004fc600078e02ff */
[----:B------:R-:W-:Y:S02]  /*0b40*/  STL.U16 [R1+0x304], R6 ;  /* 0x0003040601007387 */ /* 0x000fe40000100400 */
[----:B0-----:R-:W-:Y:S02]  /*0b50*/  ISETP.GE.AND P0, PT, R0, R3, PT ;  /* 0x000000030000720c */ /* 0x001fe40003f06270 */
[----:B------:R-:W-:Y:S04]  /*0b60*/  STL.U16 [R1+0x306], R7 ;  /* 0x0003060701007387 */ /* 0x000fe80000100400 */
[----:B------:R-:W-:Y:S04]  /*0b70*/  STL.U16 [R1+0x308], R9 ;  /* 0x0003080901007387 */ /* 0x000fe80000100400 */
[----:B------:R-:W-:Y:S04]  /*0b80*/  STL.U16 [R1+0x30a], R10 ;  /* 0x00030a0a01007387 */ /* 0x000fe80000100400 */
[----:B------:R-:W-:Y:S04]  /*0b90*/  STL.U16 [R1+0x30c], R11 ;  /* 0x00030c0b01007387 */ /* 0x000fe80000100400 */
[----:B------:R-:W-:Y:S04]  /*0ba0*/  STL.U16 [R1+0x30e], R8 ;  /* 0x00030e0801007387 */ /* 0x000fe80000100400 */
[----:B------:R0:W-:Y:S02]  /*0bb0*/  STL.U16 [R1+0x2c2], R2 ;  /* 0x0002c20201007387 */ /* 0x0001e40000100400 */
[----:B0-----:R-:W-:-:S05]  /*0bc0*/  PRMT R2, R8, 0x7610, R2 ;  /* 0x0000761008027816 */ /* 0x001fca0000000002 */
[----:B------:R0:W-:Y:S02]  /*0bd0*/  STL.U16 [R1+0x2d6], R2 ;  /* 0x0002d60201007387 */ /* 0x0001e40000100400 */
[----:B0-----:R-:W-:-:S05]  /*0be0*/  PRMT R2, R8, 0x7610, R2 ;  /* 0x0000761008027816 */ /* 0x001fca0000000002 */
[----:B------:R0:W-:Y:S02]  /*0bf0*/  STL.U16 [R1+0x2ea], R2 ;  /* 0x0002ea0201007387 */ /* 0x0001e40000100400 */
[----:B0-----:R-:W-:-:S05]  /*0c00*/  PRMT R2, R8, 0x7610, R2 ;  /* 0x0000761008027816 */ /* 0x001fca0000000002 */
[----:B------:R0:W-:Y:S02]  /*0c10*/  STL.U16 [R1+0x2fc], R2 ;  /* 0x0002fc0201007387 */ /* 0x0001e40000100400 */
[----:B0-----:R-:W-:Y:S01]  /*0c20*/  VIADD R2, R1, 0x188 ;  /* 0x0000018801027836 */ /* 0x001fe20000000000 */
[----:B-1----:R-:W-:Y:S06]  /*0c30*/  @P0 BRA `(.L_x_2221) ;  /* 0x0000000800040947 */ /* 0x002fec0003800000 */
        /* <DEDUP_REMOVED lines=11> */
[----:B------:R-:W0:Y:S01]  /*0cf0*/  S2UR UR5, SR_CgaCtaId ;  /* 0x00000000000579c3 */ /* 0x000e220000008800 */
[----:B------:R-:W-:Y:S01]  /*0d00*/  UMOV UR4, 0x400 ;  /* 0x0000040000047882 */ /* 0x000fe20000000000 */
[----:B------:R-:W-:Y:S01]  /*0d10*/  IADD3 R13, P0, R9, R0, RZ ;  /* 0x00000000090d7210 */ /* 0x000fe20007f1e0ff */
[----:B------:R-:W-:Y:S01]  /*0d20*/  UIADD3 UR4, UR4, 0x7b0, URZ ;  /* 0x000007b004047890 */ /* 0x000fe2000fffe03f */
[----:B------:R-:W-:Y:S01]  /*0d30*/  IMAD.MOV.U32 R4, RZ, RZ, R6 ;  /* 0x000000ffff047224 */ /* 0x000fe200078e0006 */
[----:B------:R-:W-:Y:S01]  /*0d40*/  ULDC.64 UR8, c[0x0][0x210] ;  /* 0x0000840000087ab9 */ /* 0x000fe20000000a00 */
[----:B------:R-:W-:Y:S02]  /*0d50*/  LEA.HI.X.SX32 R8, R0, R11, 0x1, P0 ;  /* 0x0000000b00087211 */ /* 0x000fe400000f0eff */
[----:B------:R-:W-:-:S04]  /*0d60*/  LEA R12, P0, R13, UR8, 0x2 ;  /* 0x000000080d0c7c11 */ /* 0x000fc8000f8010ff */
[----:B------:R-:W-:Y:S01]  /*0d70*/  LEA.HI.X R13, R13, UR9, R8, 0x2, P0 ;  /* 0x000000090d0d7c11 */ /* 0x000fe200080f1408 */
[----:B------:R-:W-:Y:S01]  /*0d80*/  IMAD.MOV.U32 R8, RZ, RZ, R0 ;  /* 0x000000ffff087224 */ /* 0x000fe200078e0000 */
[----:B0-----:R-:W-:-:S06]  /*0d90*/  ULEA UR4, UR5, UR4, 0x18 ;  /* 0x0000000405047291 */ /* 0x001fcc000f8ec03f */
[----:B------:R-:W-:-:S07]  /*0da0*/  LEA R10, R0, UR4, 0x2 ;  /* 0x00000004000a7c11 */ /* 0x000fce000f8e10ff */
.L_x_2224:
[----:B------:R-:W-:Y:S02]  /*0db0*/  IMAD.MOV.U32 R7, RZ, RZ, R13 ;  /* 0x000000ffff077224 */ /* 0x000fe400078e000d */
[----:B------:R-:W-:-:S05]  /*0dc0*/  IMAD.MOV.U32 R6, RZ, RZ, R12 ;  /* 0x000000ffff067224 */ /* 0x000fca00078e000c */
[----:B------:R-:W2:Y:S01]  /*0dd0*/  LDG.E.CONSTANT R7, desc[UR6][R6.64] ;  /* 0x0000000606077981 */ /* 0x000ea2000c1e9900 */
[----:B------:R-:W-:Y:S01]  /*0de0*/  VIADD R4, R4, 0xffffffff ;  /* 0xffffffff04047836 */ /* 0x000fe20000000000 */
[----:B------:R-:W-:Y:S01]  /*0df0*/  IADD3 R12, P2, R12, 0x200, RZ ;  /* 0x000002000c0c7810 */ /* 0x000fe20007f5e0ff */
[----:B------:R-:W-:-:S03]  /*0e00*/  VIADD R8, R8, 0x80 ;  /* 0x0000008008087836 */ /* 0x000fc60000000000 */
[----:B------:R-:W-:Y:S01]  /*0e10*/  ISETP.NE.AND P0, PT, R4, RZ, PT ;  /* 0x000000ff0400720c */ /* 0x000fe20003f05270 */
[----:B------:R-:W-:Y:S01]  /*0e20*/  IMAD.X R13, RZ, RZ, R13, P2 ;  /* 0x000000ffff0d7224 */ /* 0x000fe200010e060d */
[----:B--2---:R0:W-:Y:S02]  /*0e30*/  STS [R10], R7 ;  /* 0x000000070a007388 */ /* 0x0041e40000000800 */
[----:B0-----:R-:W-:-:S09]  /*0e40*/  VIADD R10, R10, 0x200 ;  /* 0x000002000a0a7836 */ /* 0x001fd20000000000 */
[----:B------:R-:W-:Y:S05]  /*0e50*/  @P0 BRA `(.L_x_2224) ;  /* 0xfffffffc00d40947 */ /* 0x000fea000383ffff */
.L_x_2223:
[----:B------:R-:W-:Y:S05]  /*0e60*/  BSYNC B1 ;  /* 0x0000000000017941 */ /* 0x000fea0003800000 */
.L_x_2222:
[----:B------:R-:W-:Y:S05]  /*0e70*/  @!P1 BRA `(.L_x_2221) ;  /* 0x0000000400749947 */ /* 0x000fea0003800000 */
[----:B------:R-:W0:Y:S01]  /*0e80*/  S2UR UR5, SR_CgaCtaId ;  /* 0x00000000000579c3 */ /* 0x000e220000008800 */
[----:B------:R-:W-:Y:S01]  /*0e90*/  IMAD.IADD R7, R3, 0x1, -R8 ;  /* 0x0000000103077824 */ /* 0x000fe200078e0a08 */
[----:B------:R-:W-:Y:S01]  /*0ea0*/  UMOV UR4, 0x400 ;  /* 0x0000040000047882 */ /* 0x000fe20000000000 */
[----:B------:R-:W-:Y:S01]  /*0eb0*/  IADD3 R9, P0, R9, R8, RZ ;  /* 0x0000000809097210 */ /* 0x000fe20007f1e0ff */
[----:B------:R-:W-:Y:S01]  /*0ec0*/  UIADD3 UR4, UR4, 0x7b0, URZ ;  /* 0x000007b004047890 */ /* 0x000fe2000fffe03f */
[----:B------:R-:W-:Y:S01]  /*0ed0*/  BSSY B1, `(.L_x_2225) ;  /* 0x0000033000017945 */ /* 0x000fe20003800000 */
[----:B------:R-:W-:Y:S01]  /*0ee0*/  ISETP.GT.AND P1, PT, R7, 0x600, PT ;  /* 0x000006000700780c */ /* 0x000fe20003f24270 */
[----:B------:R-:W-:Y:S01]  /*0ef0*/  ULDC.64 UR8, c[0x0][0x210] ;  /* 0x0000840000087ab9 */ /* 0x000fe20000000a00 */
[----:B------:R-:W-:Y:S02]  /*0f00*/  LEA.HI.X.SX32 R4, R8, R11, 0x1, P0 ;  /* 0x0000000b08047211 */ /* 0x000fe400000f0eff */
[----:B------:R-:W-:-:S04]  /*0f10*/  LEA R6, P0, R9, UR8, 0x2 ;  /* 0x0000000809067c11 */ /* 0x000fc8000f8010ff */
[----:B------:R-:W-:Y:S02]  /*0f20*/  LEA.HI.X R7, R9, UR9, R4, 0x2, P0 ;  /* 0x0000000909077c11 */ /* 0x000fe400080f1404 */
[----:B------:R-:W-:Y:S01]  /*0f30*/  PLOP3.LUT P0, PT, PT, PT, PT, 0x80, 0x0 ;  /* 0x000000000000781c */ /* 0x000fe20003f0f070 */
[----:B0-----:R-:W-:-:S06]  /*0f40*/  ULEA UR4, UR5, UR4, 0x18 ;  /* 0x0000000405047291 */ /* 0x001fcc000f8ec03f */
[----:B------:R-:W-:-:S05]  /*0f50*/  LEA R4, R8, UR4, 0x2 ;  /* 0x0000000408047c11 */ /* 0x000fca000f8e10ff */
[----:B------:R-:W-:Y:S01]  /*0f60*/  VIADD R4, R4, 0x400 ;  /* 0x0000040004047836 */ /* 0x000fe20000000000 */
[----:B------:R-:W-:Y:S06]  /*0f70*/  @!P1 BRA `(.L_x_2226) ;  /* 0x0000000000a09947 */ /* 0x000fec0003800000 */
[----:B------:R-:W-:Y:S01]  /*0f80*/  PLOP3.LUT P0, PT, PT, PT, PT, 0x8, 0x0 ;  /* 0x000000000000781c */ /* 0x000fe20003f0e170 */
[----:B------:R-:W-:-:S12]  /*0f90*/  VIADD R41, R3, 0xfffffa00 ;  /* 0xfffffa0003297836 */ /* 0x000fd80000000000 */
.L_x_2227:
[----:B------:R-:W2:Y:S04]  /*0fa0*/  LDG.E.CONSTANT R9, desc[UR6][R6.64] ;  /* 0x0000000606097981 */ /* 0x000ea8000c1e9900 */
[----:B------:R-:W3:Y:S04]  /*0fb0*/  LDG.E.CONSTANT R11, desc[UR6][R6.64+0x200] ;  /* 0x00020006060b7981 */ /* 0x000ee8000c1e9900 */
[----:B------:R-:W4:Y:S04]  /*0fc0*/  LDG.E.CONSTANT R13, desc[UR6][R6.64+0x400] ;  /* 0x00040006060d7981 */ /* 0x000f28000c1e9900 */
        /* <DEDUP_REMOVED lines=12> */
[----:B------:R0:W5:Y:S01]  /*1090*/  LDG.E.CONSTANT R39, desc[UR6][R6.64+0x1e00] ;  /* 0x001e000606277981 */ /* 0x000162000c1e9900 */
[----:B------:R-:W-:-:S05]  /*10a0*/  VIADD R8, R8, 0x800 ;  /* 0x0000080008087836 */ /* 0x000fca0000000000 */
[----:B------:R-:W-:Y:S02]  /*10b0*/  ISETP.GE.AND P1, PT, R8, R41, PT ;  /* 0x000000290800720c */ /* 0x000fe40003f26270 */
[----:B0-----:R-:W-:-:S05]  /*10c0*/  IADD3 R6, P2, R6, 0x2000, RZ ;  /* 0x0000200006067810 */ /* 0x001fca0007f5e0ff */
[----:B------:R-:W-:Y:S01]  /*10d0*/  IMAD.X R7, RZ, RZ, R7, P2 ;  /* 0x000000ffff077224 */ /* 0x000fe200010e0607 */
[----:B--2---:R-:W-:Y:S04]  /*10e0*/  STS [R4+-0x400], R9 ;  /* 0xfffc000904007388 */ /* 0x004fe80000000800 */
[----:B---3--:R-:W-:Y:S04]  /*10f0*/  STS [R4+-0x200], R11 ;  /* 0xfffe000b04007388 */ /* 0x008fe80000000800 */
[----:B----4-:R-:W-:Y:S04]  /*1100*/  STS [R4], R13 ;  /* 0x0000000d04007388 */ /* 0x010fe80000000800 */
[----:B-----5:R-:W-:Y:S04]  /*1110*/  STS [R4+0x200], R15 ;  /* 0x0002000f04007388 */ /* 0x020fe80000000800 */
[----:B------:R-:W-:Y:S04]  /*1120*/  STS [R4+0x400], R17 ;  /* 0x0004001104007388 */ /* 0x000fe80000000800 */
        /* <DEDUP_REMOVED lines=10> */
[----:B------:R0:W-:Y:S02]  /*11d0*/  STS [R4+0x1a00], R39 ;  /* 0x001a002704007388 */ /* 0x0001e40000000800 */
[----:B0-----:R-:W-:Y:S01]  /*11e0*/  VIADD R4, R4, 0x2000 ;  /* 0x0000200004047836 */ /* 0x001fe20000000000 */
[----:B------:R-:W-:Y:S06]  /*11f0*/  @!P1 BRA `(.L_x_2227) ;  /* 0xfffffffc00689947 */ /* 0x000fec000383ffff */
.L_x_2226:
[----:B------:R-:W-:Y:S05]  /*1200*/  BSYNC B1 ;  /* 0x0000000000017941 */ /* 0x000fea0003800000 */
.L_x_2225:
[----:B------:R-:W-:Y:S01]  /*1210*/  IMAD.IADD R9, R3, 0x1, -R8 ;  /* 0x0000000103097824 */ /* 0x000fe200078e0a08 */
[----:B------:R-:W-:Y:S04]  /*1220*/  BSSY B1, `(.L_x_2228) ;  /* 0x0000018000017945 */ /* 0x000fe80003800000 */
[----:B------:R-:W-:-:S13]  /*1230*/  ISETP.GT.AND P1, PT, R9, 0x200, PT ;  /* 0x000002000900780c */ /* 0x000fda0003f24270 */
[----:B------:R-:W-:Y:S05]  /*1240*/  @!P1 BRA `(.L_x_2229) ;  /* 0x0000000000549947 */ /* 0x000fea0003800000 */
[----:B------:R-:W2:Y:S04]  /*1250*/  LDG.E.CONSTANT R9, desc[UR6][R6.64] ;  /* 0x0000000606097981 */ /* 0x000ea8000c1e9900 */
[----:B------:R-:W3:Y:S04]  /*1260*/  LDG.E.CONSTANT R11, desc[UR6][R6.64+0x200] ;  /* 0x00020006060b7981 */ /* 0x000ee8000c1e9900 */
[----:B------:R-:W4:Y:S04]  /*1270*/  LDG.E.CONSTANT R13, desc[UR6][R6.64+0x400] ;  /* 0x00040006060d7981 */ /* 0x000f28000c1e9900 */
[----:B------:R-:W5:Y:S04]  /*1280*/  LDG.E.CONSTANT R15, desc[UR6][R6.64+0x600] ;  /* 0x00060006060f7981 */ /* 0x000f68000c1e9900 */
[----:B------:R-:W5:Y:S04]  /*1290*/  LDG.E.CONSTANT R17, desc[UR6][R6.64+0x800] ;  /* 0x0008000606117981 */ /* 0x000f68000c1e9900 */
[----:B------:R-:W5:Y:S04]  /*12a0*/  LDG.E.CONSTANT R19, desc[UR6][R6.64+0xa00] ;  /* 0x000a000606137981 */ /* 0x000f68000c1e9900 */
[----:B------:R-:W5:Y:S04]  /*12b0*/  LDG.E.CONSTANT R21, desc[UR6][R6.64+0xc00] ;  /* 0x000c000606157981 */ /* 0x000f68000c1e9900 */
[----:B------:R0:W5:Y:S01]  /*12c0*/  LDG.E.CONSTANT R23, desc[UR6][R6.64+0xe00] ;  /* 0x000e000606177981 */ /* 0x000162000c1e9900 */
[----:B------:R-:W-:Y:S01]  /*12d0*/  PLOP3.LUT P0, PT, PT, PT, PT, 0x8, 0x0 ;  /* 0x000000000000781c */ /* 0x000fe20003f0e170 */
[----:B------:R-:W-:Y:S01]  /*12e0*/  VIADD R8, R8, 0x400 ;  /* 0x0000040008087836 */ /* 0x000fe20000000000 */
        /* <DEDUP_REMOVED lines=9> */
[----:B------:R0:W-:Y:S02]  /*1380*/  STS [R4+0xa00], R23 ;  /* 0x000a001704007388 */ /* 0x0001e40000000800 */
[----:B0-----:R-:W-:-:S07]  /*1390*/  VIADD R4, R4, 0x1000 ;  /* 0x0000100004047836 */ /* 0x001fce0000000000 */
.L_x_2229:
[----:B------:R-:W-:Y:S05]  /*13a0*/  BSYNC B1 ;  /* 0x0000000000017941 */ /* 0x000fea0003800000 */
.L_x_2228:
[----:B------:R-:W-:-:S13]  /*13b0*/  ISETP.LT.OR P0, PT, R8, R3, P0 ;  /* 0x000000030800720c */ /* 0x000fda0000701670 */
[----:B------:R-:W-:Y:S05]  /*13c0*/  @!P0 BRA `(.L_x_2221) ;  /* 0x0000000000208947 */ /* 0x000fea0003800000 */
[----:B------:R-:W2:Y:S04]  /*13d0*/  LDG.E.CONSTANT R3, desc[UR6][R6.64] ;  /* 0x0000000606037981 */ /* 0x000ea8000c1e9900 */
[----:B------:R-:W3:Y:S04]  /*13e0*/  LDG.E.CONSTANT R9, desc[UR6][R6.64+0x200] ;  /* 0x0002000606097981 */ /* 0x000ee8000c1e9900 */
[----:B------:R-:W4:Y:S04]  /*13f0*/  LDG.E.CONSTANT R11, desc[UR6][R6.64+0x400] ;  /* 0x00040006060b7981 */ /* 0x000f28000c1e9900 */
[----:B------:R-:W5:Y:S04]  /*1400*/  LDG.E.CONSTANT R13, desc[UR6][R6.64+0x600] ;  /* 0x00060006060d7981 */ /* 0x000f68000c1e9900 */
[----:B--2---:R0:W-:Y:S04]  /*1410*/  STS [R4+-0x400], R3 ;  /* 0xfffc000304007388 */ /* 0x0041e80000000800 */
[----:B---3--:R0:W-:Y:S04]  /*1420*/  STS [R4+-0x200], R9 ;  /* 0xfffe000904007388 */ /* 0x0081e80000000800 */
[----:B----4-:R0:W-:Y:S04]  /*1430*/  STS [R4], R11 ;  /* 0x0000000b04007388 */ /* 0x0101e80000000800 */
[----:B-----5:R0:W-:Y:S02]  /*1440*/  STS [R4+0x200], R13 ;  /* 0x0002000d04007388 */ /* 0x0201e40000000800 */
.L_x_2221:
[----:B------:R-:W-:Y:S05]  /*1450*/  BSYNC B0 ;  /* 0x0000000000007941 */ /* 0x000fea0003800000 */
.L_x_2220:
[----:B------:R-:W-:Y:S01]  /*1460*/  BAR.SYNC.DEFER_BLOCKING 0x0 ;  /* 0x0000000000007b1d */ /* 0x000fe20000010000 */
[----:B------:R-:W-:-:S05]  /*1470*/  ISETP.GE.U32.AND P0, PT, R0, R5, PT ;  /* 0x000000050000720c */ /* 0x000fca0003f06070 */
[----:B------:R-:W-:Y:S08]  /*1480*/  BSSY B0, `(.L_x_2230) ;  /* 0x00000db000007945 */ /* 0x000ff00003800000 */
[----:B------:R-:W-:Y:S05]  /*1490*/  @P0 BRA `(.L_x_2231) ;  /* 0x0000000c00640947 */ /* 0x000fea0003800000 */
[----:B0-----:R-:W0:Y:S02]  /*14a0*/  LDC R3, c[0x0][0x230] ;  /* 0x00008c00ff037b82 */ /* 0x001e240000000800 */
[----:B0-----:R-:W-:-:S13]  /*14b0*/  ISETP.GE.AND P0, PT, R3, 0x1, PT ;  /* 0x000000010300780c */ /* 0x001fda0003f06270 */
        /* <DEDUP_REMOVED lines=16> */
[----:B------:R-:W0:Y:S01]  /*15c0*/  S2UR UR5, SR_CgaCtaId ;  /* 0x00000000000579c3 */ /* 0x000e220000008800 */
[----:B------:R-:W-:Y:S01]  /*15d0*/  UMOV UR4, 0x400 ;  /* 0x0000040000047882 */ /* 0x000fe20000000000 */
[----:B------:R-:W-:Y:S01]  /*15e0*/  PLOP3.LUT P0, PT, PT, PT, PT, 0x8, 0x0 ;  /* 0x000000000000781c */ /* 0x000fe20003f0e170 */
[----:B------:R-:W-:-:S04]  /*15f0*/  UIADD3 UR4, UR4, 0x7b0, URZ ;  /* 0x000007b004047890 */ /* 0x000fc8000fffe03f */
[----:B0-----:R-:W-:-:S12]  /*1600*/  ULEA UR4, UR5, UR4, 0x18 ;  /* 0x0000000405047291 */ /* 0x001fd8000f8ec03f */
.L_x_2236:
[----:B-1----:R-:W-:Y:S02]  /*1610*/  IMAD R7, R0, 0x82, R5 ;  /* 0x0000008200077824 */ /* 0x002fe400078e0205 */
[----:B------:R-:W-:Y:S02]  /*1620*/  IMAD R12, R5, 0x2, R4 ;  /* 0x00000002050c7824 */ /* 0x000fe400078e0204 */
[----:B------:R-:W-:Y:S01]  /*1630*/  VIADD R6, R6, 0xfffffff0 ;  /* 0xfffffff006067836 */ /* 0x000fe20000000000 */
[----:B------:R-:W-:-:S04]  /*1640*/  LEA R7, R7, UR4, 0x2 ;  /* 0x0000000407077c11 */ /* 0x000fc8000f8e10ff */
[----:B------:R-:W-:Y:S01]  /*1650*/  ISETP.GT.AND P1, PT, R6, 0xc, PT ;  /* 0x0000000c0600780c */ /* 0x000fe20003f24270 */
[----:B------:R-:W0:Y:S04]  /*1660*/  LDS.64 R10, [R7+0x100] ;  /* 0x00010000070a7984 */ /* 0x000e280000000a00 */
[----:B------:R-:W1:Y:S04]  /*1670*/  LDS.64 R16, [R7+0x108] ;  /* 0x0001080007107984 */ /* 0x000e680000000a00 */
[----:B------:R-:W2:Y:S04]  /*1680*/  LDS.64 R8, [R7] ;  /* 0x0000000007087984 */ /* 0x000ea80000000a00 */
[----:B------:R-:W-:Y:S04]  /*1690*/  LDS.64 R14, [R7+0x8] ;  /* 0x00000800070e7984 */ /* 0x000fe80000000a00 */
[----:B------:R-:W3:Y:S04]  /*16a0*/  LDS.64 R20, [R7+0x110] ;  /* 0x0001100007147984 */ /* 0x000ee80000000a00 */
[----:B------:R-:W4:Y:S04]  /*16b0*/  LDS.64 R24, [R7+0x118] ;  /* 0x0001180007187984 */ /* 0x000f280000000a00 */
[----:B------:R-:W-:Y:S04]  /*16c0*/  LDS.64 R18, [R7+0x10] ;  /* 0x0000100007127984 */ /* 0x000fe80000000a00 */
[----:B------:R-:W5:Y:S04]  /*16d0*/  LDS.64 R28, [R7+0x120] ;  /* 0x00012000071c7984 */ /* 0x000f680000000a00 */
[----:B------:R-:W-:Y:S04]  /*16e0*/  LDS.64 R22, [R7+0x18] ;  /* 0x0000180007167984 */ /* 0x000fe80000000a00 */
[----:B------:R-:W5:Y:S01]  /*16f0*/  LDS.64 R32, [R7+0x128] ;  /* 0x0001280007207984 */ /* 0x000f620000000a00 */
[----:B0-----:R-:W-:Y:S01]  /*1700*/  F2FP.F16.F32.PACK_AB R11, R11, R10 ;  /* 0x0000000a0b0b723e */ /* 0x001fe200000000ff */
[----:B------:R-:W-:-:S02]  /*1710*/  IMAD R10, R5, 0x4, R4 ;  /* 0x00000004050a7824 */ /* 0x000fc400078e0204 */
[----:B------:R-:W-:Y:S01]  /*1720*/  LDS.64 R26, [R7+0x20] ;  /* 0x00002000071a7984 */ /* 0x000fe20000000a00 */
[----:B------:R-:W-:Y:S02]  /*1730*/  PRMT R13, R11, 0x7610, R13 ;  /* 0x000076100b0d7816 */ /* 0x000fe4000000000d */
[----:B-1----:R-:W-:Y:S01]  /*1740*/  F2FP.F16.F32.PACK_AB R16, R17, R16 ;  /* 0x000000101110723e */ /* 0x002fe200000000ff */
[----:B------:R-:W0:Y:S01]  /*1750*/  LDS.64 R34, [R7+0x130] ;  /* 0x0001300007227984 */ /* 0x000e220000000a00 */
[----:B------:R-:W-:Y:S01]  /*1760*/  PRMT R38, R11, 0x7632, R38 ;  /* 0x000076320b267816 */ /* 0x000fe20000000026 */
[----:B------:R-:W-:Y:S01]  /*1770*/  VIADD R11, R5, 0x4 ;  /* 0x00000004050b7836 */ /* 0x000fe20000000000 */
[C---:B------:R-:W-:Y:S01]  /*1780*/  PRMT R39, R16.reuse, 0x7610, R39 ;  /* 0x0000761010277816 */ /* 0x040fe20000000027 */
[----:B------:R-:W-:Y:S01]  /*1790*/  LDS.64 R30, [R7+0x28] ;  /* 0x00002800071e7984 */ /* 0x000fe20000000a00 */
[----:B------:R-:W-:-:S03]  /*17a0*/  PRMT R40, R16, 0x7632, R40 ;  /* 0x0000763210287816 */ /* 0x000fc60000000028 */
[----:B--2---:R1:W-:Y:S01]  /*17b0*/  STL [R10], R8 ;  /* 0x000000080a007387 */ /* 0x0043e20000100800 */
[----:B---3--:R-:W-:-:S03]  /*17c0*/  F2FP.F16.F32.PACK_AB R20, R21, R20 ;  /* 0x000000141514723e */ /* 0x008fc600000000ff */
[----:B------:R2:W-:Y:S01]  /*17d0*/  STL.U16 [R12+0x100], R13 ;  /* 0x0001000d0c007387 */ /* 0x0005e20000100400 */
[----:B----4-:R-:W-:-:S03]  /*17e0*/  F2FP.F16.F32.PACK_AB R24, R25, R24 ;  /* 0x000000181918723e */ /* 0x010fc600000000ff */
[----:B------:R-:W3:Y:S01]  /*17f0*/  LDS.64 R36, [R7+0x138] ;  /* 0x0001380007247984 */ /* 0x000ee20000000a00 */
[----:B-1----:R-:W-:-:S03]  /*1800*/  IMAD R8, R11, 0x4, R4 ;  /* 0x000000040b087824 */ /* 0x002fc600078e0204 */
[----:B------:R1:W-:Y:S01]  /*1810*/  STL [R10+0x4], R9 ;  /* 0x000004090a007387 */ /* 0x0003e20000100800 */
[----:B------:R-:W-:Y:S01]  /*1820*/  IMAD R11, R11, 0x2, R4 ;  /* 0x000000020b0b7824 */ /* 0x000fe200078e0204 */
[----:B-----5:R-:W-:Y:S01]  /*1830*/  F2FP.F16.F32.PACK_AB R28, R29, R28 ;  /* 0x0000001c1d1c723e */ /* 0x020fe200000000ff */
[----:B--2---:R-:W-:Y:S01]  /*1840*/  VIADD R13, R5, 0xc ;  /* 0x0000000c050d7836 */ /* 0x004fe20000000000 */
[----:B------:R-:W-:Y:S04]  /*1850*/  STL.U16 [R12+0x102], R38 ;  /* 0x000102260c007387 */ /* 0x000fe80000100400 */
[----:B------:R-:W2:Y:S01]  /*1860*/  LDS.64 R16, [R7+0x30] ;  /* 0x0000300007107984 */ /* 0x000ea20000000a00 */
[----:B------:R-:W-:Y:S01]  /*1870*/  F2FP.F16.F32.PACK_AB R32, R33, R32 ;  /* 0x000000202120723e */ /* 0x000fe200000000ff */
[----:B-1----:R-:W-:-:S02]  /*1880*/  VIADD R9, R5, 0x8 ;  /* 0x0000000805097836 */ /* 0x002fc40000000000 */
[----:B------:R-:W-:Y:S01]  /*1890*/  STL [R10+0x8], R14 ;  /* 0x0000080e0a007387 */ /* 0x000fe20000100800 */
[----:B------:R-:W-:-:S03]  /*18a0*/  VIADD R5, R5, 0x10 ;  /* 0x0000001005057836 */ /* 0x000fc60000000000 */
[----:B------:R-:W-:Y:S04]  /*18b0*/  STL.U16 [R12+0x104], R39 ;  /* 0x000104270c007387 */ /* 0x000fe80000100400 */
[----:B------:R1:W-:Y:S01]  /*18c0*/  STL [R10+0xc], R15 ;  /* 0x00000c0f0a007387 */ /* 0x0003e20000100800 */
[----:B0-----:R-:W-:-:S03]  /*18d0*/  F2FP.F16.F32.PACK_AB R34, R35, R34 ;  /* 0x000000222322723e */ /* 0x001fc600000000ff */
[----:B------:R0:W4:Y:S04]  /*18e0*/  LDS.64 R14, [R7+0x38] ;  /* 0x00003800070e7984 */ /* 0x0001280000000a00 */
[----:B------:R5:W-:Y:S01]  /*18f0*/  STL.U16 [R12+0x106], R40 ;  /* 0x000106280c007387 */ /* 0x000be20000100400 */
[----:B-1----:R-:W-:-:S03]  /*1900*/  PRMT R10, R20, 0x7632, R10 ;  /* 0x00007632140a7816 */ /* 0x002fc6000000000a */
[----:B------:R-:W-:Y:S01]  /*1910*/  STL [R8], R18 ;  /* 0x0000001208007387 */ /* 0x000fe20000100800 */
[C-C-:B0-----:R-:W-:Y:S02]  /*1920*/  IMAD R7, R9.reuse, 0x4, R4.reuse ;  /* 0x0000000409077824 */ /* 0x141fe400078e0204 */
[----:B------:R-:W-:Y:S01]  /*1930*/  IMAD R9, R9, 0x2, R4 ;  /* 0x0000000209097824 */ /* 0x000fe200078e0204 */
[----:B------:R-:W-:Y:S01]  /*1940*/  STL.U16 [R11+0x100], R20 ;  /* 0x000100140b007387 */ /* 0x000fe20000100400 */
[----:B---3--:R-:W-:Y:S02]  /*1950*/  F2FP.F16.F32.PACK_AB R36, R37, R36 ;  /* 0x000000242524723e */ /* 0x008fe400000000ff */
[----:B-----5:R-:W-:Y:S01]  /*1960*/  PRMT R12, R24, 0x7632, R12 ;  /* 0x00007632180c7816 */ /* 0x020fe2000000000c */
[----:B------:R-:W-:Y:S04]  /*1970*/  STL [R8+0x4], R19 ;  /* 0x0000041308007387 */ /* 0x000fe80000100800 */
[----:B------:R0:W-:Y:S04]  /*1980*/  STL.U16 [R11+0x102], R10 ;  /* 0x0001020a0b007387 */ /* 0x0001e80000100400 */
[----:B------:R-:W-:Y:S04]  /*1990*/  STL [R8+0x8], R22 ;  /* 0x0000081608007387 */ /* 0x000fe80000100800 */
[----:B------:R-:W-:Y:S01]  /*19a0*/  STL.U16 [R11+0x104], R24 ;  /* 0x000104180b007387 */ /* 0x000fe20000100400 */
[----:B0-----:R-:W-:-:S03]  /*19b0*/  PRMT R10, R28, 0x7632, R10 ;  /* 0x000076321c0a7816 */ /* 0x001fc6000000000a */
[----:B------:R0:W-:Y:S04]  /*19c0*/  STL [R8+0xc], R23 ;  /* 0x00000c1708007387 */ /* 0x0001e80000100800 */
[----:B------:R1:W-:Y:S04]  /*19d0*/  STL.U16 [R11+0x106], R12 ;  /* 0x0001060c0b007387 */ /* 0x0003e80000100400 */
[----:B------:R-:W-:Y:S01]  /*19e0*/  STL [R7], R26 ;  /* 0x0000001a07007387 */ /* 0x000fe20000100800 */
[----:B0-----:R-:W-:-:S03]  /*19f0*/  IMAD R8, R13, 0x4, R4 ;  /* 0x000000040d087824 */ /* 0x001fc600078e0204 */
[----:B------:R-:W-:Y:S01]  /*1a00*/  STL.U16 [R9+0x100], R28 ;  /* 0x0001001c09007387 */ /* 0x000fe20000100400 */
[----:B------:R-:W-:Y:S01]  /*1a10*/  IMAD R13, R13, 0x2, R4 ;  /* 0x000000020d0d7824 */ /* 0x000fe200078e0204 */
[----:B-1----:R-:W-:Y:S02]  /*1a20*/  PRMT R11, R32, 0x7632, R11 ;  /* 0x00007632200b7816 */ /* 0x002fe4000000000b */
[----:B------:R-:W-:Y:S04]  /*1a30*/  STL [R7+0x4], R27 ;  /* 0x0000041b07007387 */ /* 0x000fe80000100800 */
[----:B------:R0:W-:Y:S04]  /*1a40*/  STL.U16 [R9+0x102], R10 ;  /* 0x0001020a09007387 */ /* 0x0001e80000100400 */
[----:B------:R-:W-:Y:S04]  /*1a50*/  STL [R7+0x8], R30 ;  /* 0x0000081e07007387 */ /* 0x000fe80000100800 */
[----:B------:R-:W-:Y:S01]  /*1a60*/  STL.U16 [R9+0x104], R32 ;  /* 0x0001042009007387 */ /* 0x000fe20000100400 */
[----:B0-----:R-:W-:-:S03]  /*1a70*/  PRMT R10, R34, 0x7632, R10 ;  /* 0x00007632220a7816 */ /* 0x001fc6000000000a */
[----:B------:R0:W-:Y:S04]  /*1a80*/  STL [R7+0xc], R31 ;  /* 0x00000c1f07007387 */ /* 0x0001e80000100800 */
[----:B------:R1:W-:Y:S04]  /*1a90*/  STL.U16 [R9+0x106], R11 ;  /* 0x0001060b09007387 */ /* 0x0003e80000100400 */
[----:B--2---:R1:W-:Y:S01]  /*1aa0*/  STL [R8], R16 ;  /* 0x0000001008007387 */ /* 0x0043e20000100800 */
[----:B0-----:R-:W-:-:S03]  /*1ab0*/  PRMT R7, R36, 0x7632, R7 ;  /* 0x0000763224077816 */ /* 0x001fc60000000007 */
[----:B------:R1:W-:Y:S04]  /*1ac0*/  STL.U16 [R13+0x100], R34 ;  /* 0x000100220d007387 */ /* 0x0003e80000100400 */
[----:B------:R1:W-:Y:S04]  /*1ad0*/  STL [R8+0x4], R17 ;  /* 0x0000041108007387 */ /* 0x0003e80000100800 */
[----:B------:R1:W-:Y:S04]  /*1ae0*/  STL.U16 [R13+0x102], R10 ;  /* 0x0001020a0d007387 */ /* 0x0003e80000100400 */
[----:B----4-:R1:W-:Y:S04]  /*1af0*/  STL [R8+0x8], R14 ;  /* 0x0000080e08007387 */ /* 0x0103e80000100800 */
[----:B------:R1:W-:Y:S04]  /*1b00*/  STL.U16 [R13+0x104], R36 ;  /* 0x000104240d007387 */ /* 0x0003e80000100400 */
[----:B------:R1:W-:Y:S04]  /*1b10*/  STL [R8+0xc], R15 ;  /* 0x00000c0f08007387 */ /* 0x0003e80000100800 */
[----:B------:R1:W-:Y:S01]  /*1b20*/  STL.U16 [R13+0x106], R7 ;  /* 0x000106070d007387 */ /* 0x0003e20000100400 */
[----:B------:R-:W-:Y:S05]  /*1b30*/  @P1 BRA `(.L_x_2236) ;  /* 0xfffffff800b41947 */ /* 0x000fea000383ffff */
.L_x_2235:
[----:B------:R-:W-:-:S13]  /*1b40*/  ISETP.GT.AND P1, PT, R6, 0x4, PT ;  /* 0x000000040600780c */ /* 0x000fda0003f24270 */
[----:B------:R-:W-:Y:S05]  /*1b50*/  @!P1 BRA `(.L_x_2237) ;  /* 0x0000000000b89947 */ /* 0x000fea0003800000 */
[----:B------:R-:W0:Y:S01]  /*1b60*/  S2UR UR5, SR_CgaCtaId ;  /* 0x00000000000579c3 */ /* 0x000e220000008800 */
[----:B------:R-:W-:Y:S01]  /*1b70*/  UMOV UR4, 0x400 ;  /* 0x0000040000047882 */ /* 0x000fe20000000000 */
[----:B-1----:R-:W-:Y:S01]  /*1b80*/  IMAD R7, R0, 0x82, R5 ;  /* 0x0000008200077824 */ /* 0x002fe200078e0205 */
[----:B------:R-:W-:Y:S01]  /*1b90*/  UIADD3 UR4, UR4, 0x7b0, URZ ;  /* 0x000007b004047890 */ /* 0x000fe2000fffe03f */
[----:B------:R-:W-:Y:S01]  /*1ba0*/  PLOP3.LUT P0, PT, PT, PT, PT, 0x8, 0x0 ;  /* 0x000000000000781c */ /* 0x000fe20003f0e170 */
[----:B------:R-:W-:Y:S02]  /*1bb0*/  VIADD R6, R6, 0xfffffff8 ;  /* 0xfffffff806067836 */ /* 0x000fe40000000000 */
[----:B0-----:R-:W-:-:S06]  /*1bc0*/  ULEA UR4, UR5, UR4, 0x18 ;  /* 0x0000000405047291 */ /* 0x001fcc000f8ec03f */
[----:B------:R-:W-:-:S05]  /*1bd0*/  LEA R7, R7, UR4, 0x2 ;  /* 0x0000000407077c11 */ /* 0x000fca000f8e10ff */
[----:B------:R-:W0:Y:S04]  /*1be0*/  LDS.64 R10, [R7+0x100] ;  /* 0x00010000070a7984 */ /* 0x000e280000000a00 */
[----:B------:R-:W1:Y:S04]  /*1bf0*/  LDS.64 R12, [R7+0x108] ;  /* 0x00010800070c7984 */ /* 0x000e680000000a00 */
[----:B------:R-:W2:Y:S04]  /*1c00*/  LDS.64 R8, [R7] ;  /* 0x0000000007087984 */ /* 0x000ea80000000a00 */
[----:B------:R-:W3:Y:S04]  /*1c10*/  LDS.64 R18, [R7+0x110] ;  /* 0x0001100007127984 */ /* 0x000ee80000000a00 */
[----:B------:R-:W-:Y:S04]  /*1c20*/  LDS.64 R14, [R7+0x8] ;  /* 0x00000800070e7984 */ /* 0x000fe80000000a00 */
[----:B------:R-:W4:Y:S04]  /*1c30*/  LDS.64 R22, [R7+0x118] ;  /* 0x0001180007167984 */ /* 0x000f280000000a00 */
[----:B------:R-:W5:Y:S04]  /*1c40*/  LDS.64 R16, [R7+0x10] ;  /* 0x0000100007107984 */ /* 0x000f680000000a00 */
[----:B------:R0:W5:Y:S02]  /*1c50*/  LDS.64 R20, [R7+0x18] ;  /* 0x0000180007147984 */ /* 0x0001640000000a00 */
[----:B0-----:R-:W-:Y:S01]  /*1c60*/  VIADD R7, R5, 0x4 ;  /* 0x0000000405077836 */ /* 0x001fe20000000000 */
[----:B------:R-:W-:Y:S01]  /*1c70*/  F2FP.F16.F32.PACK_AB R11, R11, R10 ;  /* 0x0000000a0b0b723e */ /* 0x000fe200000000ff */
[--C-:B------:R-:W-:Y:S01]  /*1c80*/  IMAD R10, R5, 0x4, R4.reuse ;  /* 0x00000004050a7824 */ /* 0x100fe200078e0204 */
[----:B-1----:R-:W-:Y:S01]  /*1c90*/  F2FP.F16.F32.PACK_AB R13, R13, R12 ;  /* 0x0000000c0d0d723e */ /* 0x002fe200000000ff */
[----:B------:R-:W-:Y:S01]  /*1ca0*/  IMAD R12, R5, 0x2, R4 ;  /* 0x00000002050c7824 */ /* 0x000fe200078e0204 */
[----:B------:R-:W-:Y:S01]  /*1cb0*/  PRMT R24, R11, 0x7632, R24 ;  /* 0x000076320b187816 */ /* 0x000fe20000000018 */
[----:B------:R-:W-:Y:S01]  /*1cc0*/  VIADD R5, R5, 0x8 ;  /* 0x0000000805057836 */ /* 0x000fe20000000000 */
[----:B--2---:R0:W-:Y:S04]  /*1cd0*/  STL [R10], R8 ;  /* 0x000000080a007387 */ /* 0x0041e80000100800 */
[----:B------:R-:W-:Y:S01]  /*1ce0*/  STL.U16 [R12+0x100], R11 ;  /* 0x0001000b0c007387 */ /* 0x000fe20000100400 */
[----:B---3--:R-:W-:-:S02]  /*1cf0*/  F2FP.F16.F32.PACK_AB R18, R19, R18 ;  /* 0x000000121312723e */ /* 0x008fc400000000ff */
[----:B------:R-:W-:Y:S01]  /*1d00*/  PRMT R19, R13, 0x7632, R19 ;  /* 0x000076320d137816 */ /* 0x000fe20000000013 */
[----:B------:R1:W-:Y:S01]  /*1d10*/  STL [R10+0x4], R9 ;  /* 0x000004090a007387 */ /* 0x0003e20000100800 */
[----:B0-----:R-:W-:-:S03]  /*1d20*/  IMAD R8, R7, 0x4, R4 ;  /* 0x0000000407087824 */ /* 0x001fc600078e0204 */
[----:B------:R-:W-:Y:S01]  /*1d30*/  STL.U16 [R12+0x102], R24 ;  /* 0x000102180c007387 */ /* 0x000fe20000100400 */
[----:B------:R-:W-:Y:S01]  /*1d40*/  IMAD R7, R7, 0x2, R4 ;  /* 0x0000000207077824 */ /* 0x000fe200078e0204 */
[----:B----4-:R-:W-:Y:S02]  /*1d50*/  F2FP.F16.F32.PACK_AB R22, R23, R22 ;  /* 0x000000161716723e */ /* 0x010fe400000000ff */
[----:B------:R-:W-:Y:S01]  /*1d60*/  STL [R10+0x8], R14 ;  /* 0x0000080e0a007387 */ /* 0x000fe20000100800 */
[----:B-1----:R-:W-:-:S03]  /*1d70*/  PRMT R9, R18, 0x7632, R9 ;  /* 0x0000763212097816 */ /* 0x002fc60000000009 */
[----:B------:R-:W-:Y:S04]  /*1d80*/  STL.U16 [R12+0x104], R13 ;  /* 0x0001040d0c007387 */ /* 0x000fe80000100400 */
[----:B------:R0:W-:Y:S04]  /*1d90*/  STL [R10+0xc], R15 ;  /* 0x00000c0f0a007387 */ /* 0x0001e80000100800 */
[----:B------:R2:W-:Y:S04]  /*1da0*/  STL.U16 [R12+0x106], R19 ;  /* 0x000106130c007387 */ /* 0x0005e80000100400 */
[----:B-----5:R2:W-:Y:S01]  /*1db0*/  STL [R8], R16 ;  /* 0x0000001008007387 */ /* 0x0205e20000100800 */
[----:B0-----:R-:W-:-:S03]  /*1dc0*/  PRMT R10, R22, 0x7632, R10 ;  /* 0x00007632160a7816 */ /* 0x001fc6000000000a */
[----:B------:R2:W-:Y:S04]  /*1dd0*/  STL.U16 [R7+0x100], R18 ;  /* 0x0001001207007387 */ /* 0x0005e80000100400 */
[----:B------:R2:W-:Y:S04]  /*1de0*/  STL [R8+0x4], R17 ;  /* 0x0000041108007387 */ /* 0x0005e80000100800 */
[----:B------:R2:W-:Y:S04]  /*1df0*/  STL.U16 [R7+0x102], R9 ;  /* 0x0001020907007387 */ /* 0x0005e80000100400 */
[----:B------:R2:W-:Y:S04]  /*1e00*/  STL [R8+0x8], R20 ;  /* 0x0000081408007387 */ /* 0x0005e80000100800 */
[----:B------:R2:W-:Y:S04]  /*1e10*/  STL.U16 [R7+0x104], R22 ;  /* 0x0001041607007387 */ /* 0x0005e80000100400 */
[----:B------:R2:W-:Y:S04]  /*1e20*/  STL [R8+0xc], R21 ;  /* 0x00000c1508007387 */ /* 0x0005e80000100800 */
[----:B------:R2:W-:Y:S02]  /*1e30*/  STL.U16 [R7+0x106], R10 ;  /* 0x0001060a07007387 */ /* 0x0005e40000100400 */
.L_x_2237:
[----:B------:R-:W-:-:S13]  /*1e40*/  ISETP.NE.OR P0, PT, R6, RZ, P0 ;  /* 0x000000ff0600720c */ /* 0x000fda0000705670 */
[----:B------:R-:W-:Y:S05]  /*1e50*/  @!P0 BRA `(.L_x_2233) ;  /* 0x0000000000708947 */ /* 0x000fea0003800000 */
.L_x_2234:
[----:B------:R-:W0:Y:S01]  /*1e60*/  S2UR UR5, SR_CgaCtaId ;  /* 0x00000000000579c3 */ /* 0x000e220000008800 */
[----:B------:R-:W-:Y:S02]  /*1e70*/  UMOV UR4, 0x400 ;  /* 0x0000040000047882 */ /* 0x000fe40000000000 */
[----:B------:R-:W-:-:S04]  /*1e80*/  UIADD3 UR4, UR4, 0x7b0, URZ ;  /* 0x000007b004047890 */ /* 0x000fc8000fffe03f */
[----:B0-----:R-:W-:-:S12]  /*1e90*/  ULEA UR4, UR5, UR4, 0x18 ;  /* 0x0000000405047291 */ /* 0x001fd8000f8ec03f */
.L_x_2238:
[----:B012---:R-:W-:Y:S02]  /*1ea0*/  IMAD R7, R0, 0x82, R5 ;  /* 0x0000008200077824 */ /* 0x007fe400078e0205 */
[----:B------:R-:W-:Y:S02]  /*1eb0*/  IMAD R16, R5, 0x2, R4 ;  /* 0x0000000205107824 */ /* 0x000fe400078e0204 */
[----:B------:R-:W-:Y:S01]  /*1ec0*/  VIADD R6, R6, 0xfffffffc ;  /* 0xfffffffc06067836 */ /* 0x000fe20000000000 */
[----:B------:R-:W-:-:S04]  /*1ed0*/  LEA R7, R7, UR4, 0x2 ;  /* 0x0000000407077c11 */ /* 0x000fc8000f8e10ff */
[----:B------:R-:W-:Y:S01]  /*1ee0*/  ISETP.NE.AND P0, PT, R6, RZ, PT ;  /* 0x000000ff0600720c */ /* 0x000fe20003f05270 */
[----:B------:R-:W0:Y:S04]  /*1ef0*/  LDS.64 R10, [R7+0x100] ;  /* 0x00010000070a7984 */ /* 0x000e280000000a00 */
[----:B------:R-:W1:Y:S04]  /*1f00*/  LDS.64 R14, [R7+0x108] ;  /* 0x00010800070e7984 */ /* 0x000e680000000a00 */
[----:B------:R-:W2:Y:S04]  /*1f10*/  LDS.64 R8, [R7] ;  /* 0x0000000007087984 */ /* 0x000ea80000000a00 */
[----:B------:R3:W4:Y:S01]  /*1f20*/  LDS.64 R12, [R7+0x8] ;  /* 0x00000800070c7984 */ /* 0x0007220000000a00 */
[----:B0-----:R-:W-:Y:S01]  /*1f30*/  F2FP.F16.F32.PACK_AB R10, R11, R10 ;  /* 0x0000000a0b0a723e */ /* 0x001fe200000000ff */
[----:B------:R-:W-:-:S02]  /*1f40*/  IMAD R11, R5, 0x4, R4 ;  /* 0x00000004050b7824 */ /* 0x000fc400078e0204 */
[----:B------:R-:W-:Y:S01]  /*1f50*/  VIADD R5, R5, 0x4 ;  /* 0x0000000405057836 */ /* 0x000fe20000000000 */
[----:B-1----:R-:W-:Y:S02]  /*1f60*/  F2FP.F16.F32.PACK_AB R14, R15, R14 ;  /* 0x0000000e0f0e723e */ /* 0x002fe400000000ff */
[----:B------:R-:W-:Y:S01]  /*1f70*/  PRMT R15, R10, 0x7632, R15 ;  /* 0x000076320a0f7816 */ /* 0x000fe2000000000f */
[----:B--2---:R0:W-:Y:S01]  /*1f80*/  STL [R11], R8 ;  /* 0x000000080b007387 */ /* 0x0041e20000100800 */
[----:B---3--:R-:W-:-:S03]  /*1f90*/  PRMT R7, R14, 0x7632, R7 ;  /* 0x000076320e077816 */ /* 0x008fc60000000007 */
        /* <DEDUP_REMOVED lines=8> */
.L_x_2233:
[----:B------:R-:W-:-:S13]  /*2020*/  ISETP.NE.AND P0, PT, R3, RZ, PT ;  /* 0x000000ff0300720c */ /* 0x000fda0003f05270 */
[----:B------:R-:W-:Y:S05]  /*2030*/  @!P0 BRA `(.L_x_2232) ;  /* 0x0000000000588947 */ /* 0x000fea0003800000 */
[----:B------:R-:W3:Y:S01]  /*2040*/  S2UR UR5, SR_CgaCtaId ;  /* 0x00000000000579c3 */ /* 0x000ee20000008800 */
[----:B------:R-:W-:Y:S01]  /*2050*/  UMOV UR4, 0x400 ;  /* 0x0000040000047882 */ /* 0x000fe20000000000 */
[----:B------:R-:W-:Y:S01]  /*2060*/  IMAD R6, R0, 0x82, R5 ;  /* 0x0000008200067824 */ /* 0x000fe200078e0205 */
[----:B------:R-:W-:Y:S01]  /*2070*/  UIADD3 UR4, UR4, 0x7b0, URZ ;  /* 0x000007b004047890 */ /* 0x000fe2000fffe03f */
[C-C-:B------:R-:W-:Y:S02]  /*2080*/  IMAD R4, R5.reuse, 0x2, R2.reuse ;  /* 0x0000000205047824 */ /* 0x140fe400078e0202 */
[----:B------:R-:W-:-:S04]  /*2090*/  IMAD R5, R5, 0x4, R2 ;  /* 0x0000000405057824 */ /* 0x000fc800078e0202 */
[----:B012---:R-:W-:Y:S01]  /*20a0*/  VIADD R7, R5, 0x8 ;  /* 0x0000000805077836 */ /* 0x007fe20000000000 */
[----:B---3--:R-:W-:-:S06]  /*20b0*/  ULEA UR4, UR5, UR4, 0x18 ;  /* 0x0000000405047291 */ /* 0x008fcc000f8ec03f */
[----:B------:R-:W-:Y:S01]  /*20c0*/  LEA R2, R6, UR4, 0x2 ;  /* 0x0000000406027c11 */ /* 0x000fe2000f8e10ff */
[----:B------:R-:W-:-:S04]  /*20d0*/  VIADD R6, R4, 0x108 ;  /* 0x0000010804067836 */ /* 0x000fc80000000000 */
[----:B------:R-:W-:-:S07]  /*20e0*/  VIADD R2, R2, 0x100 ;  /* 0x0000010002027836 */ /* 0x000fce0000000000 */
.L_x_2239:
[----:B------:R-:W0:Y:S01]  /*20f0*/  LDS R5, [R2] ;  /* 0x0000000002057984 */ /* 0x000e220000000800 */
[----:B------:R-:W-:-:S03]  /*2100*/  VIADD R3, R3, 0xffffffff ;  /* 0xffffffff03037836 */ /* 0x000fc60000000000 */
[----:B------:R1:W2:Y:S02]  /*2110*/  LDS R4, [R2+-0x100] ;  /* 0xffff000002047984 */ /* 0x0002a40000000800 */
[----:B------:R-:W-:Y:S01]  /*2120*/  ISETP.NE.AND P0, PT, R3, RZ, PT ;  /* 0x000000ff0300720c */ /* 0x000fe20003f05270 */
[----:B-1----:R-:W-:Y:S01]  /*2130*/  VIADD R2, R2, 0x4 ;  /* 0x0000000402027836 */ /* 0x002fe20000000000 */
[----:B0-----:R-:W-:Y:S01]  /*2140*/  F2FP.F16.F32.PACK_AB R5, RZ, R5 ;  /* 0x00000005ff05723e */ /* 0x001fe200000000ff */
[----:B--2---:R0:W-:Y:S04]  /*2150*/  STL [R7], R4 ;  /* 0x0000000407007387 */ /* 0x0041e80000100800 */
[----:B------:R1:W-:Y:S01]  /*2160*/  STL.U16 [R6], R5 ;  /* 0x0000000506007387 */ /* 0x0003e20000100400 */
[----:B0-----:R-:W-:-:S02]  /*2170*/  VIADD R7, R7, 0x4 ;  /* 0x0000000407077836 */ /* 0x001fc40000000000 */
[----:B-1----:R-:W-:-:S03]  /*2180*/  VIADD R6, R6, 0x2 ;  /* 0x0000000206067836 */ /* 0x002fc60000000000 */
[----:B------:R-:W-:Y:S05]  /*2190*/  @P0 BRA `(.L_x_2239) ;  /* 0xfffffffc00d40947 */ /* 0x000fea000383ffff */
.L_x_2232:
[----:B------:R-:W3:Y:S01]  /*21a0*/  S2R R3, SR_CgaCtaId ;  /* 0x0000000000037919 */ /* 0x000ee20000008800 */
[----:B------:R-:W-:-:S05]  /*21b0*/  MOV R2, 0x400 ;  /* 0x0000040000027802 */ /* 0x000fca0000000f00 */
[----:B------:R-:W-:-:S05]  /*21c0*/  VIADD R2, R2, 0x7b0 ;  /* 0x000007b002027836 */ /* 0x000fca0000000000 */
[----:B---3--:R-:W-:-:S05]  /*21d0*/  LEA R3, R3, R2, 0x18 ;  /* 0x0000000203037211 */ /* 0x008fca00078ec0ff */
[----:B------:R-:W-:-:S05]  /*21e0*/  IMAD R0, R0, 0x208, R3 ;  /* 0x0000020800007824 */ /* 0x000fca00078e0203 */
[----:B------:R-:W3:Y:S02]  /*21f0*/  LDS.64 R86, [R0+0x200] ;  /* 0x0002000000567984 */ /* 0x000ee40000000a00 */
[----:B---3--:R-:W-:Y:S02]  /*2200*/  IMAD.MOV.U32 R2, RZ, RZ, R87 ;  /* 0x000000ffff027224 */ /* 0x008fe400078e0057 */
[----:B------:R-:W-:-:S05]  /*2210*/  IMAD.MOV.U32 R3, RZ, RZ, R86 ;  /* 0x000000ffff037224 */ /* 0x000fca00078e0056 */
[----:B------:R3:W-:Y:S02]  /*2220*/  STL.64 [R1+0x188], R2 ;  /* 0x0001880201007387 */ /* 0x0007e40000100a00 */
.L_x_2231:
[----:B------:R-:W-:Y:S05]  /*2230*/  BSYNC B0 ;  /* 0x0000000000007941 */ /* 0x000fea0003800000 */
.L_x_2230:
[----:B------:R-:W4:Y:S04]  /*2240*/  LDL.64 R100, [R1+0x308] ;  /* 0x0003080001647983 */ /* 0x000f280000100a00 */
[----:B012---:R-:W2:Y:S04]  /*2250*/  LDL.64 R6, [R1+0x2f0] ;  /* 0x0002f00001067983 */ /* 0x007ea80000100a00 */
        /* <DEDUP_REMOVED lines=15> */
[----:B---3--:R-:W3:Y:S04]  /*2350*/  LDL.64 R2, [R1+0x250] ;  /* 0x0002500001027983 */ /* 0x008ee80000100a00 */
        /* <DEDUP_REMOVED lines=29> */
[----:B------:R-:W3:Y:S01]  /*2530*/  LDL.64 R54, [R1+0x1c0] ;  /* 0x0001c00001367983 */ /* 0x000ee20000100a00 */
[----:B----4-:R-:W-:-:S02]  /*2540*/  IMAD.MOV.U32 R90, RZ, RZ, R100 ;  /* 0x000000ffff5a7224 */ /* 0x010fc400078e0064 */
[----:B------:R-:W-:-:S04]  /*2550*/  IMAD.MOV.U32 R91, RZ, RZ, R101 ;  /* 0x000000ffff5b7224 */ /* 0x000fc800078e0065 */
[----:B------:R-:W-:Y:S01]  /*2560*/  SHFL.DOWN PT, R90, R90, 0x1, 0x1f ;  /* 0x08201f005a5a7f89 */ /* 0x000fe200000e0000 */
[----:B--2---:R-:W-:-:S03]  /*2570*/  IMAD.MOV.U32 R108, RZ, RZ, R6 ;  /* 0x000000ffff6c7224 */ /* 0x004fc600078e0006 */
[----:B------:R-:W0:Y:S01]  /*2580*/  SHFL.DOWN PT, R91, R91, 0x1, 0x1f ;  /* 0x08201f005b5b7f89 */ /* 0x000e2200000e0000 */
[----:B------:R-:W-:-:S03]  /*2590*/  IMAD.MOV.U32 R109, RZ, RZ, R7 ;  /* 0x000000ffff6d7224 */ /* 0x000fc600078e0007 */
[----:B------:R-:W-:Y:S04]  /*25a0*/  SHFL.DOWN PT, R108, R108, 0x1, 0x1f ;  /* 0x08201f006c6c7f89 */ /* 0x000fe800000e0000 */
[----:B------:R-:W1:Y:S01]  /*25b0*/  SHFL.DOWN PT, R109, R109, 0x1, 0x1f ;  /* 0x08201f006d6d7f89 */ /* 0x000e6200000e0000 */
[----:B-----5:R-:W-:Y:S02]  /*25c0*/  IMAD.MOV.U32 R92, RZ, RZ, R114 ;  /* 0x000000ffff5c7224 */ /* 0x020fe400078e0072 */
[----:B------:R-:W-:Y:S02]  /*25d0*/  IMAD.MOV.U32 R93, RZ, RZ, R115 ;  /* 0x000000ffff5d7224 */ /* 0x000fe400078e0073 */
[----:B------:R-:W-:Y:S02]  /*25e0*/  IMAD.MOV.U32 R102, RZ, RZ, R4 ;  /* 0x000000ffff667224 */ /* 0x000fe400078e0004 */
[----:B------:R-:W-:-:S02]  /*25f0*/  IMAD.MOV.U32 R103, RZ, RZ, R5 ;  /* 0x000000ffff677224 */ /* 0x000fc400078e0005 */
[----:B------:R-:W-:Y:S02]  /*2600*/  IMAD.MOV.U32 R106, RZ, RZ, R8 ;  /* 0x000000ffff6a7224 */ /* 0x000fe400078e0008 */
[----:B------:R-:W-:Y:S02]  /*2610*/  IMAD.MOV.U32 R107, RZ, RZ, R9 ;  /* 0x000000ffff6b7224 */ /* 0x000fe400078e0009 */
[----:B------:R-:W-:Y:S02]  /*2620*/  IMAD.MOV.U32 R104, RZ, RZ, R10 ;  /* 0x000000ffff687224 */ /* 0x000fe400078e000a */
[----:B------:R-:W-:Y:S01]  /*2630*/  IMAD.MOV.U32 R105, RZ, RZ, R11 ;  /* 0x000000ffff697224 */ /* 0x000fe200078e000b */
[----:B0-----:R0:W-:Y:S04]  /*2640*/  STL.64 [R1+0x180], R90 ;  /* 0x0001805a01007387 */ /* 0x0011e80000100a00 */
[----:B------:R-:W-:Y:S04]  /*2650*/  SHFL.DOWN PT, R92, R92, 0x1, 0x1f ;  /* 0x08201f005c5c7f89 */ /* 0x000fe800000e0000 */
[----:B------:R-:W2:Y:S01]  /*2660*/  SHFL.DOWN PT, R93, R93, 0x1, 0x1f ;  /* 0x08201f005d5d7f89 */ /* 0x000ea200000e0000 */
[----:B0-----:R-:W-:-:S02]  /*2670*/  IMAD.MOV.U32 R90, RZ, RZ, R12 ;  /* 0x000000ffff5a7224 */ /* 0x001fc400078e000c */
[----:B------:R-:W-:Y:S01]  /*2680*/  IMAD.MOV.U32 R91, RZ, RZ, R13 ;  /* 0x000000ffff5b7224 */ /* 0x000fe200078e000d */
[----:B------:R-:W-:Y:S04]  /*2690*/  SHFL.DOWN PT, R102, R102, 0x1, 0x1f ;  /* 0x08201f0066667f89 */ /* 0x000fe800000e0000 */
[----:B------:R-:W0:Y:S04]  /*26a0*/  SHFL.DOWN PT, R103, R103, 0x1, 0x1f ;  /* 0x08201f0067677f89 */ /* 0x000e2800000e0000 */
[----:B------:R-:W-:Y:S04]  /*26b0*/  SHFL.DOWN PT, R106, R106, 0x1, 0x1f ;  /* 0x08201f006a6a7f89 */ /* 0x000fe800000e0000 */
[----:B------:R-:W4:Y:S04]  /*26c0*/  SHFL.DOWN PT, R107, R107, 0x1, 0x1f ;  /* 0x08201f006b6b7f89 */ /* 0x000f2800000e0000 */
[----:B------:R-:W-:Y:S04]  /*26d0*/  SHFL.DOWN PT, R104, R104, 0x1, 0x1f ;  /* 0x08201f0068687f89 */ /* 0x000fe800000e0000 */
[----:B------:R-:W5:Y:S01]  /*26e0*/  SHFL.DOWN PT, R105, R105, 0x1, 0x1f ;  /* 0x08201f0069697f89 */ /* 0x000f6200000e0000 */
[----:B------:R-:W-:-:S03]  /*26f0*/  IMAD.MOV.U32 R116, RZ, RZ, R14 ;  /* 0x000000ffff747224 */ /* 0x000fc600078e000e */
[----:B------:R-:W-:Y:S01]  /*2700*/  SHFL.DOWN PT, R90, R90, 0x1, 0x1f ;  /* 0x08201f005a5a7f89 */ /* 0x000fe200000e0000 */
[----:B------:R-:W-:-:S03]  /*2710*/  IMAD.MOV.U32 R117, RZ, RZ, R15 ;  /* 0x000000ffff757224 */ /* 0x000fc600078e000f */
[----:B------:R-:W5:Y:S01]  /*2720*/  SHFL.DOWN PT, R91, R91, 0x1, 0x1f ;  /* 0x08201f005b5b7f89 */ /* 0x000f6200000e0000 */
[----:B------:R-:W-:Y:S02]  /*2730*/  IMAD.MOV.U32 R112, RZ, RZ, R16 ;  /* 0x000000ffff707224 */ /* 0x000fe400078e0010 */
[----:B------:R-:W-:Y:S01]  /*2740*/  IMAD.MOV.U32 R113, RZ, RZ, R17 ;  /* 0x000000ffff717224 */ /* 0x000fe200078e0011 */
[----:B-1----:R1:W-:Y:S01]  /*2750*/  STL.64 [R1+0x168], R108 ;  /* 0x0001686c01007387 */ /* 0x0023e20000100a00 */
[----:B------:R-:W-:Y:S02]  /*2760*/  IMAD.MOV.U32 R110, RZ, RZ, R18 ;  /* 0x000000ffff6e7224 */ /* 0x000fe400078e0012 */
[----:B------:R-:W-:Y:S01]  /*2770*/  IMAD.MOV.U32 R111, RZ, RZ, R19 ;  /* 0x000000ffff6f7224 */ /* 0x000fe200078e0013 */
[----:B------:R-:W-:Y:S01]  /*2780*/  SHFL.DOWN PT, R116, R116, 0x1, 0x1f ;  /* 0x08201f0074747f89 */ /* 0x000fe200000e0000 */
[----:B-1----:R-:W-:Y:S02]  /*2790*/  IMAD.MOV.U32 R108, RZ, RZ, R68 ;  /* 0x000000ffff6c7224 */ /* 0x002fe400078e0044 */
[----:B------:R-:W-:Y:S01]  /*27a0*/  IMAD.MOV.U32 R109, RZ, RZ, R69 ;  /* 0x000000ffff6d7224 */ /* 0x000fe200078e0045 */
        /* <DEDUP_REMOVED lines=9> */
[----:B--2---:R2:W-:Y:S04]  /*2840*/  STL.64 [R1+0x178], R92 ;  /* 0x0001785c01007387 */ /* 0x0045e80000100a00 */
[----:B0-----:R0:W-:Y:S04]  /*2850*/  STL.64 [R1+0x170], R102 ;  /* 0x0001706601007387 */ /* 0x0011e80000100a00 */
[----:B----4-:R4:W-:Y:S01]  /*2860*/  STL.64 [R1+0x160], R106 ;  /* 0x0001606a01007387 */ /* 0x0109e20000100a00 */
[----:B--2---:R-:W-:-:S02]  /*2870*/  IMAD.MOV.U32 R92, RZ, RZ, R96 ;  /* 0x000000ffff5c7224 */ /* 0x004fc400078e0060 */
[----:B------:R-:W-:Y:S01]  /*2880*/  IMAD.MOV.U32 R93, RZ, RZ, R97 ;  /* 0x000000ffff5d7224 */ /* 0x000fe200078e0061 */
[----:B-----5:R2:W-:Y:S01]  /*2890*/  STL.64 [R1+0x158], R104 ;  /* 0x0001586801007387 */ /* 0x0205e20000100a00 */
[----:B0-----:R-:W-:Y:S02]  /*28a0*/  IMAD.MOV.U32 R102, RZ, RZ, R94 ;  /* 0x000000ffff667224 */ /* 0x001fe400078e005e */
[----:B------:R-:W-:Y:S01]  /*28b0*/  IMAD.MOV.U32 R103, RZ, RZ, R95 ;  /* 0x000000ffff677224 */ /* 0x000fe200078e005f */
[----:B------:R-:W-:Y:S01]  /*28c0*/  STL.64 [R1+0x150], R90 ;  /* 0x0001505a01007387 */ /* 0x000fe20000100a00 */
[----:B----4-:R-:W-:Y:S02]  /*28d0*/  IMAD.MOV.U32 R106, RZ, RZ, R70 ;  /* 0x000000ffff6a7224 */ /* 0x010fe400078e0046 */
[----:B------:R-:W-:Y:S01]  /*28e0*/  IMAD.MOV.U32 R107, RZ, RZ, R71 ;  /* 0x000000ffff6b7224 */ /* 0x000fe200078e0047 */
[----:B------:R-:W-:Y:S01]  /*28f0*/  SHFL.DOWN PT, R92, R92, 0x1, 0x1f ;  /* 0x08201f005c5c7f89 */ /* 0x000fe200000e0000 */
[----:B--2---:R-:W-:-:S02]  /*2900*/  IMAD.MOV.U32 R104, RZ, RZ, R88 ;  /* 0x000000ffff687224 */ /* 0x004fc400078e0058 */
[----:B------:R-:W-:Y:S01]  /*2910*/  IMAD.MOV.U32 R105, RZ, RZ, R89 ;  /* 0x000000ffff697224 */ /* 0x000fe200078e0059 */
[----:B------:R-:W0:Y:S04]  /*2920*/  SHFL.DOWN PT, R93, R93, 0x1, 0x1f ;  /* 0x08201f005d5d7f89 */ /* 0x000e2800000e0000 */
[----:B------:R-:W-:Y:S04]  /*2930*/  SHFL.DOWN PT, R90, R80, 0x1, 0x1f ;  /* 0x08201f00505a7f89 */ /* 0x000fe800000e0000 */
[----:B------:R-:W2:Y:S04]  /*2940*/  SHFL.DOWN PT, R91, R81, 0x1, 0x1f ;  /* 0x08201f00515b7f89 */ /* 0x000ea800000e0000 */
[----:B------:R-:W-:Y:S04]  /*2950*/  SHFL.DOWN PT, R106, R106, 0x1, 0x1f ;  /* 0x08201f006a6a7f89 */ /* 0x000fe800000e0000 */
[----:B------:R-:W4:Y:S04]  /*2960*/  SHFL.DOWN PT, R107, R107, 0x1, 0x1f ;  /* 0x08201f006b6b7f89 */ /* 0x000f2800000e0000 */
[----:B------:R-:W-:Y:S04]  /*2970*/  SHFL.DOWN PT, R104, R104, 0x1, 0x1f ;  /* 0x08201f0068687f89 */ /* 0x000fe800000e0000 */
[----:B------:R-:W5:Y:S04]  /*2980*/  SHFL.DOWN PT, R105, R105, 0x1, 0x1f ;  /* 0x08201f0069697f89 */ /* 0x000f6800000e0000 */
[----:B------:R-:W-:Y:S04]  /*2990*/  SHFL.DOWN PT, R102, R102, 0x1, 0x1f ;  /* 0x08201f0066667f89 */ /* 0x000fe800000e0000 */
[----:B------:R-:W5:Y:S04]  /*29a0*/  SHFL.DOWN PT, R103, R103, 0x1, 0x1f ;  /* 0x08201f0067677f89 */ /* 0x000f6800000e0000 */
[----:B-1----:R-:W-:Y:S04]  /*29b0*/  STL.64 [R1+0x148], R116 ;  /* 0x0001487401007387 */ /* 0x002fe80000100a00 */
[----:B------:R-:W-:Y:S04]  /*29c0*/  STL.64 [R1+0x140], R112 ;  /* 0x0001407001007387 */ /* 0x000fe80000100a00 */
[----:B------:R-:W-:Y:S04]  /*29d0*/  STL.64 [R1+0x138], R110 ;  /* 0x0001386e01007387 */ /* 0x000fe80000100a00 */
[----:B------:R-:W-:Y:S04]  /*29e0*/  STL.64 [R1+0x130], R108 ;  /* 0x0001306c01007387 */ /* 0x000fe80000100a00 */
[----:B------:R-:W-:Y:S04]  /*29f0*/  STL.64 [R1+0x100], R118 ;  /* 0x0001007601007387 */ /* 0x000fe80000100a00 */
[----:B---3--:R-:W-:Y:S04]  /*2a00*/  SHFL.DOWN PT, R108, R2, 0x1, 0x1f ;  /* 0x08201f00026c7f89 */ /* 0x008fe800000e0000 */
[----:B------:R-:W1:Y:S04]  /*2a10*/  SHFL.DOWN PT, R109, R3, 0x1, 0x1f ;  /* 0x08201f00036d7f89 */ /* 0x000e6800000e0000 */
        /* <DEDUP_REMOVED lines=8> */
[----:B0-----:R0:W-:Y:S04]  /*2aa0*/  STL.64 [R1+0x110], R92 ;  /* 0x0001105c01007387 */ /* 0x0011e80000100a00 */
[----:B--2---:R2:W-:Y:S04]  /*2ab0*/  STL.64 [R1+0xf0], R90 ;  /* 0x0000f05a01007387 */ /* 0x0045e80000100a00 */
[----:B----4-:R-:W-:Y:S01]  /*2ac0*/  STL.64 [R1+0x128], R106 ;  /* 0x0001286a01007387 */ /* 0x010fe20000100a00 */
[----:B0-----:R-:W-:-:S02]  /*2ad0*/  PRMT R93, R100, 0x5410, R5 ;  /* 0x00005410645d7816 */ /* 0x001fc40000000005 */
[----:B------:R-:W-:Y:S02]  /*2ae0*/  PRMT R92, R101, 0x7610, R100 ;  /* 0x00007610655c7816 */ /* 0x000fe40000000064 */
[----:B--2---:R-:W-:Y:S01]  /*2af0*/  PRMT R91, R114, 0x7610, R101 ;  /* 0x00007610725b7816 */ /* 0x004fe20000000065 */
[----:B------:R-:W-:Y:S04]  /*2b00*/  SHFL.DOWN PT, R100, R28, 0x1, 0x1f ;  /* 0x08201f001c647f89 */ /* 0x000fe800000e0000 */
[----:B------:R-:W0:Y:S04]  /*2b10*/  SHFL.DOWN PT, R101, R29, 0x1, 0x1f ;  /* 0x08201f001d657f89 */ /* 0x000e2800000e0000 */
[----:B-----5:R-:W-:Y:S04]  /*2b20*/  STL.64 [R1+0x120], R104 ;  /* 0x0001206801007387 */ /* 0x020fe80000100a00 */
[----:B------:R-:W-:Y:S04]  /*2b30*/  STL.64 [R1+0x118], R102 ;  /* 0x0001186601007387 */ /* 0x000fe80000100a00 */
[----:B------:R-:W-:Y:S04]  /*2b40*/  SHFL.DOWN PT, R102, R82, 0x1, 0x1f ;  /* 0x08201f0052667f89 */ /* 0x000fe800000e0000 */
[----:B------:R-:W2:Y:S04]  /*2b50*/  SHFL.DOWN PT, R103, R83, 0x1, 0x1f ;  /* 0x08201f0053677f89 */ /* 0x000ea800000e0000 */
[----:B------:R-:W-:Y:S04]  /*2b60*/  SHFL.DOWN PT, R104, R74, 0x1, 0x1f ;  /* 0x08201f004a687f89 */ /* 0x000fe800000e0000 */
[----:B------:R-:W4:Y:S04]  /*2b70*/  SHFL.DOWN PT, R105, R75, 0x1, 0x1f ;  /* 0x08201f004b697f89 */ /* 0x000f2800000e0000 */
[----:B------:R-:W-:Y:S04]  /*2b80*/  SHFL.DOWN PT, R106, R72, 0x1, 0x1f ;  /* 0x08201f00486a7f89 */ /* 0x000fe800000e0000 */
[----:B------:R-:W5:Y:S01]  /*2b90*/  SHFL.DOWN PT, R107, R73, 0x1, 0x1f ;  /* 0x08201f00496b7f89 */ /* 0x000f6200000e0000 */
[----:B------:R-:W-:-:S02]  /*2ba0*/  PRMT R90, R115, 0x7610, R114 ;  /* 0x00007610735a7816 */ /* 0x000fc40000000072 */
[----:B------:R-:W-:Y:S01]  /*2bb0*/  PRMT R0, R4, 0x7610, R115 ;  /* 0x0000761004007816 */ /* 0x000fe20000000073 */
[----:B------:R-:W-:Y:S01]  /*2bc0*/  SHFL.DOWN PT, R122, R78, 0x1, 0x1f ;  /* 0x08201f004e7a7f89 */ /* 0x000fe200000e0000 */
[----:B------:R-:W-:-:S03]  /*2bd0*/  PRMT R114, R6, 0x7610, R4 ;  /* 0x0000761006727816 */ /* 0x000fc60000000004 */
[----:B------:R-:W5:Y:S01]  /*2be0*/  SHFL.DOWN PT, R123, R79, 0x1, 0x1f ;  /* 0x08201f004f7b7f89 */ /* 0x000f6200000e0000 */
[----:B------:R-:W-:-:S03]  /*2bf0*/  PRMT R115, R5, 0x5432, R7 ;  /* 0x0000543205737816 */ /* 0x000fc60000000007 */
[----:B-1----:R-:W-:Y:S04]  /*2c00*/  STL.64 [R1+0xc8], R108 ;  /* 0x0000c86c01007387 */ /* 0x002fe80000100a00 */
[----:B---3--:R-:W-:Y:S04]  /*2c10*/  STL.64 [R1+0xc0], R110 ;  /* 0x0000c06e01007387 */ /* 0x008fe80000100a00 */
[----:B------:R-:W-:Y:S04]  /*2c20*/  STL.64 [R1+0xb8], R112 ;  /* 0x0000b87001007387 */ /* 0x000fe80000100a00 */
[----:B------:R1:W-:Y:S04]  /*2c30*/  STL.64 [R1+0xb0], R116 ;  /* 0x0000b07401007387 */ /* 0x0003e80000100a00 */
[----:B------:R3:W-:Y:S04]  /*2c40*/  STL.64 [R1+0xa8], R118 ;  /* 0x0000a87601007387 */ /* 0x0007e80000100a00 */
[----:B------:R-:W-:Y:S04]  /*2c50*/  SHFL.DOWN PT, R108, R36, 0x1, 0x1f ;  /* 0x08201f00246c7f89 */ /* 0x000fe800000e0000 */
[----:B------:R-:W5:Y:S01]  /*2c60*/  SHFL.DOWN PT, R109, R37, 0x1, 0x1f ;  /* 0x08201f00256d7f89 */ /* 0x000f6200000e0000 */
[----:B-1----:R-:W-:-:S02]  /*2c70*/  PRMT R116, R8, 0x7610, R6 ;  /* 0x0000761008747816 */ /* 0x002fc40000000006 */
[----:B------:R-:W-:Y:S01]  /*2c80*/  PRMT R117, R7, 0x5432, R9 ;  /* 0x0000543207757816 */ /* 0x000fe20000000009 */
[----:B------:R-:W-:Y:S01]  /*2c90*/  SHFL.DOWN PT, R110, R38, 0x1, 0x1f ;  /* 0x08201f00266e7f89 */ /* 0x000fe200000e0000 */
[----:B---3--:R-:W-:-:S03]  /*2ca0*/  PRMT R118, R9, 0x7632, R8 ;  /* 0x0000763209767816 */ /* 0x008fc60000000008 */
        /* <DEDUP_REMOVED lines=8> */
[----:B------:R-:W3:Y:S01]  /*2d30*/  SHFL.DOWN PT, R9, R47, 0x1, 0x1f ;  /* 0x08201f002f097f89 */ /* 0x000ee200000e0000 */
[----:B------:R-:W-:-:S02]  /*2d40*/  IMAD.MOV.U32 R120, RZ, RZ, R98 ;  /* 0x000000ffff787224 */ /* 0x000fc400078e0062 */
[----:B------:R-:W-:Y:S01]  /*2d50*/  IMAD.MOV.U32 R121, RZ, RZ, R99 ;  /* 0x000000ffff797224 */ /* 0x000fe200078e0063 */
[----:B0-----:R-:W-:Y:S04]  /*2d60*/  STL.64 [R1+0xa0], R100 ;  /* 0x0000a06401007387 */ /* 0x001fe80000100a00 */
[----:B------:R-:W-:Y:S04]  /*2d70*/  SHFL.DOWN PT, R100, R48, 0x1, 0x1f ;  /* 0x08201f0030647f89 */ /* 0x000fe800000e0000 */
[----:B------:R-:W0:Y:S04]  /*2d80*/  SHFL.DOWN PT, R101, R49, 0x1, 0x1f ;  /* 0x08201f0031657f89 */ /* 0x000e2800000e0000 */
[----:B--2---:R-:W-:Y:S04]  /*2d90*/  STL.64 [R1+0xf8], R102 ;  /* 0x0000f86601007387 */ /* 0x004fe80000100a00 */
[----:B----4-:R-:W-:Y:S04]  /*2da0*/  STL.64 [R1+0xd8], R104 ;  /* 0x0000d86801007387 */ /* 0x010fe80000100a00 */
[----:B-----5:R-:W-:Y:S04]  /*2db0*/  STL.64 [R1+0xd0], R106 ;  /* 0x0000d06a01007387 */ /* 0x020fe80000100a00 */
[----:B------:R-:W-:Y:S04]  /*2dc0*/  SHFL.DOWN PT, R120, R120, 0x1, 0x1f ;  /* 0x08201f0078787f89 */ /* 0x000fe800000e0000 */
[----:B------:R-:W2:Y:S04]  /*2dd0*/  SHFL.DOWN PT, R121, R121, 0x1, 0x1f ;  /* 0x08201f0079797f89 */ /* 0x000ea800000e0000 */
[----:B------:R-:W-:Y:S04]  /*2de0*/  SHFL.DOWN PT, R102, R30, 0x1, 0x1f ;  /* 0x08201f001e667f89 */ /* 0x000fe800000e0000 */
[----:B------:R-:W4:Y:S04]  /*2df0*/  SHFL.DOWN PT, R103, R31, 0x1, 0x1f ;  /* 0x08201f001f677f89 */ /* 0x000f2800000e0000 */
[----:B------:R-:W-:Y:S04]  /*2e00*/  SHFL.DOWN PT, R104, R32, 0x1, 0x1f ;  /* 0x08201f0020687f89 */ /* 0x000fe800000e0000 */
[----:B------:R-:W5:Y:S04]  /*2e10*/  SHFL.DOWN PT, R105, R33, 0x1, 0x1f ;  /* 0x08201f0021697f89 */ /* 0x000f6800000e0000 */
[----:B------:R-:W-:Y:S04]  /*2e20*/  SHFL.DOWN PT, R106, R34, 0x1, 0x1f ;  /* 0x08201f00226a7f89 */ /* 0x000fe800000e0000 */
[----:B------:R-:W5:Y:S01]  /*2e30*/  SHFL.DOWN PT, R107, R35, 0x1, 0x1f ;  /* 0x08201f00236b7f89 */ /* 0x000f6200000e0000 */
[----:B------:R-:W-:-:S03]  /*2e40*/  PRMT R119, R15, 0x7632, R70 ;  /* 0x000076320f777816 */ /* 0x000fc60000000046 */
[----:B------:R3:W-:Y:S04]  /*2e50*/  STL.64 [R1+0xe8], R122 ;  /* 0x0000e87a01007387 */ /* 0x0007e80000100a00 */
[----:B------:R0:W-:Y:S04]  /*2e60*/  STL.64 [R1+0x80], R108 ;  /* 0x0000806c01007387 */ /* 0x0001e80000100a00 */
[----:B-1----:R1:W-:Y:S01]  /*2e70*/  STL.64 [R1+0x78], R110 ;  /* 0x0000786e01007387 */ /* 0x0023e20000100a00 */
[----:B---3--:R-:W3:Y:S03]  /*2e80*/  S2R R123, SR_LANEID ;  /* 0x00000000007b7919 */ /* 0x008ee60000000000 */
[----:B------:R2:W-:Y:S01]  /*2e90*/  STL.64 [R1+0x70], R112 ;  /* 0x0000707001007387 */ /* 0x0005e20000100a00 */
[----:B0-----:R-:W-:-:S02]  /*2ea0*/  PRMT R108, R10, 0x5410, R11 ;  /* 0x000054100a6c7816 */ /* 0x001fc4000000000b */
[C---:B------:R-:W-:Y:S01]  /*2eb0*/  PRMT R109, R12.reuse, 0x7610, R10 ;  /* 0x000076100c6d7816 */ /* 0x040fe2000000000a */
[----:B------:R-:W-:Y:S01]  /*2ec0*/  STL.64 [R1+0x68], R4 ;  /* 0x0000680401007387 */ /* 0x000fe20000100a00 */
[----:B-1----:R-:W-:Y:S02]  /*2ed0*/  PRMT R110, R13, 0x7610, R11 ;  /* 0x000076100d6e7816 */ /* 0x002fe4000000000b */
[----:B------:R-:W-:Y:S01]  /*2ee0*/  PRMT R111, R12, 0x5432, R14 ;  /* 0x000054320c6f7816 */ /* 0x000fe2000000000e */
[----:B------:R-:W-:Y:S01]  /*2ef0*/  STL.64 [R1+0x60], R6 ;  /* 0x0000600601007387 */ /* 0x000fe20000100a00 */
[----:B--2---:R-:W-:-:S03]  /*2f00*/  PRMT R112, R14, 0x7632, R13 ;  /* 0x000076320e707816 */ /* 0x004fc6000000000d */
[----:B------:R-:W-:Y:S01]  /*2f10*/  STL.64 [R1+0x58], R8 ;  /* 0x0000580801007387 */ /* 0x000fe20000100a00 */
[----:B------:R-:W-:-:S03]  /*2f20*/  PRMT R113, R15, 0x5410, R16 ;  /* 0x000054100f717816 */ /* 0x000fc60000000010 */
        /* <DEDUP_REMOVED lines=9> */
[----:B------:R-:W3:Y:S04]  /*2fc0*/  SHFL.DOWN PT, R15, R65, 0x1, 0x1f ;  /* 0x08201f00410f7f89 */ /* 0x000ee800000e0000 */
[----:B------:R-:W-:Y:S04]  /*2fd0*/  SHFL.DOWN PT, R6, R87, 0x1, 0x1f ;  /* 0x08201f0057067f89 */ /* 0x000fe800000e0000 */
[----:B------:R-:W3:Y:S04]  /*2fe0*/  SHFL.DOWN PT, R7, R86, 0x1, 0x1f ;  /* 0x08201f0056077f89 */ /* 0x000ee800000e0000 */
[----:B------:R-:W-:Y:S04]  /*2ff0*/  STL.64 [R1+0x50], R100 ;  /* 0x0000506401007387 */ /* 0x000fe80000100a00 */
[----:B------:R-:W-:Y:S04]  /*3000*/  SHFL.DOWN PT, R100, R66, 0x1, 0x1f ;  /* 0x08201f0042647f89 */ /* 0x000fe800000e0000 */
[----:B------:R-:W3:Y:S04]  /*3010*/  SHFL.DOWN PT, R101, R67, 0x1, 0x1f ;  /* 0x08201f0043657f89 */ /* 0x000ee800000e0000 */
[----:B------:R-:W-:Y:S04]  /*3020*/  STL.64 [R1+0x108], R120 ;  /* 0x0001087801007387 */ /* 0x000fe80000100a00 */
[----:B----4-:R-:W-:Y:S04]  /*3030*/  STL.64 [R1+0x98], R102 ;  /* 0x0000986601007387 */ /* 0x010fe80000100a00 */
[----:B-----5:R-:W-:Y:S04]  /*3040*/  STL.64 [R1+0x90], R104 ;  /* 0x0000906801007387 */ /* 0x020fe80000100a00 */
[----:B------:R-:W-:Y:S04]  /*3050*/  STL.64 [R1+0x88], R106 ;  /* 0x0000886a01007387 */ /* 0x000fe80000100a00 */
        /* <DEDUP_REMOVED lines=12> */
[----:B------:R-:W-:Y:S04]  /*3120*/  STL.64 [R1+0x10], R14 ;  /* 0x0000100e01007387 */ /* 0x000fe80000100a00 */
[----:B------:R-:W-:Y:S01]  /*3130*/  STL.64 [R1], R6 ;  /* 0x0000000601007387 */ /* 0x000fe20000100a00 */
[----:B------:R-:W-:-:S02]  /*3140*/  ISETP.GT.AND P0, PT, R123, 0x1e, PT ;  /* 0x0000001e7b00780c */ /* 0x000fc40003f04270 */
[----:B------:R-:W-:Y:S01]  /*3150*/  PRMT R122, R122, 0x7610, R94 ;  /* 0x000076107a7a7816 */ /* 0x000fe2000000005e */
[----:B------:R0:W-:Y:S01]  /*3160*/  STL.64 [R1+0x8], R100 ;  /* 0x0000086401007387 */ /* 0x0001e20000100a00 */
[--C-:B------:R-:W-:Y:S01]  /*3170*/  PRMT R94, R94, 0x5410, R95.reuse ;  /* 0x000054105e5e7816 */ /* 0x100fe2000000005f */
[----:B------:R-:W-:Y:S01]  /*3180*/  BSSY B0, `(.L_x_2240) ;  /* 0x0000424000007945 */ /* 0x000fe20003800000 */
[C---:B------:R-:W-:Y:S01]  /*3190*/  PRMT R95, R96.reuse, 0x7610, R95 ;  /* 0x00007610605f7816 */ /* 0x040fe2000000005f */
[----:B----4-:R1:W-:Y:S04]  /*31a0*/  STL.64 [R1+0xe0], R120 ;  /* 0x0000e07801007387 */ /* 0x0103e80000100a00 */
[----:B-----5:R2:W-:Y:S01]  /*31b0*/  STL.64 [R1+0x48], R102 ;  /* 0x0000486601007387 */ /* 0x0205e20000100a00 */
[----:B0-----:R-:W-:-:S03]  /*31c0*/  PRMT R101, R96, 0x7632, R101 ;  /* 0x0000763260657816 */ /* 0x001fc60000000065 */
[----:B------:R0:W-:Y:S01]  /*31d0*/  STL.64 [R1+0x40], R104 ;  /* 0x0000406801007387 */ /* 0x0001e20000100a00 */
[----:B------:R-:W-:Y:S02]  /*31e0*/  PRMT R96, R97, 0x7610, R97 ;  /* 0x0000761061607816 */ /* 0x000fe40000000061 */
[----:B------:R-:W-:Y:S01]  /*31f0*/  PRMT R97, R99, 0x5410, R98 ;  /* 0x0000541063617816 */ /* 0x000fe20000000062 */
[----:B------:R3:W-:Y:S01]  /*3200*/  STL.64 [R1+0x38], R106 ;  /* 0x0000386a01007387 */ /* 0x0007e20000100a00 */
[----:B-1----:R-:W-:Y:S02]  /*3210*/  PRMT R120, R16, 0x7632, R88 ;  /* 0x0000763210787816 */ /* 0x002fe40000000058 */
[----:B--2---:R-:W-:Y:S02]  /*3220*/  PRMT R102, R17, 0x5410, R18 ;  /* 0x0000541011667816 */ /* 0x004fe40000000012 */
[----:B------:R-:W-:Y:S02]  /*3230*/  PRMT R103, R19, 0x7610, R17 ;  /* 0x0000761013677816 */ /* 0x000fe40000000011 */
[----:B------:R-:W-:-:S02]  /*3240*/  PRMT R121, R71, 0x7632, R89 ;  /* 0x0000763247797816 */ /* 0x000fc40000000059 */
[----:B0-----:R-:W-:Y:S02]  /*3250*/  PRMT R104, R68, 0x7610, R18 ;  /* 0x0000761044687816 */ /* 0x001fe40000000012 */
[----:B------:R-:W-:Y:S02]  /*3260*/  PRMT R105, R19, 0x5432, R69 ;  /* 0x0000543213697816 */ /* 0x000fe40000000045 */
[----:B---3--:R-:W-:Y:S02]  /*3270*/  PRMT R106, R70, 0x7610, R68 ;  /* 0x00007610466a7816 */ /* 0x008fe40000000044 */
[----:B------:R-:W-:Y:S02]  /*3280*/  PRMT R107, R69, 0x5432, R71 ;  /* 0x00005432456b7816 */ /* 0x000fe40000000047 */
[----:B------:R-:W-:Y:S02]  /*3290*/  PRMT R100, R88, 0x5410, R89 ;  /* 0x0000541058647816 */ /* 0x000fe40000000059 */
[----:B------:R-:W-:-:S02]  /*32a0*/  PRMT R98, R98, 0x7632, R98 ;  /* 0x0000763262627816 */ /* 0x000fc40000000062 */
[----:B------:R-:W-:Y:S01]  /*32b0*/  PRMT R99, R99, 0x7632, R99 ;  /* 0x0000763263637816 */ /* 0x000fe20000000063 */
[----:B------:R-:W-:Y:S06]  /*32c0*/  BAR.SYNC.DEFER_BLOCKING 0x0 ;  /* 0x0000000000007b1d */ /* 0x000fec0000010000 */
[----:B------:R-:W-:Y:S05]  /*32d0*/  @P0 BRA `(.L_x_2241) ;  /* 0x0000004000380947 */ /* 0x000fea0003800000 */
[CC--:B------:R-:W-:Y:S01]  /*32e0*/  FSETP.GT.FTZ.AND P0, PT, R87.reuse, R6.reuse, PT ;  /* 0x000000065700720b */ /* 0x0c0fe20003f14000 */
[----:B------:R-:W-:Y:S01]  /*32f0*/  IMAD.MOV.U32 R8, RZ, RZ, RZ ;  /* 0x000000ffff087224 */ /* 0x000fe200078e00ff */
[----:B------:R-:W-:Y:S02]  /*3300*/  IADD3 R124, -R124, R1, R124 ;  /* 0x000000017c7c7210 */ /* 0x000fe40007ffe17c */
[----:B------:R-:W-:Y:S02]  /*3310*/  FSEL R4, R87, R6, P0 ;  /* 0x0000000657047208 */ /* 0x000fe40000000000 */
[----:B------:R-:W-:Y:S02]  /*3320*/  FSEL R5, R6, R87, P0 ;  /* 0x0000005706057208 */ /* 0x000fe40000000000 */
[----:B------:R-:W-:Y:S02]  /*3330*/  FSEL R6, R7, R86, P0 ;  /* 0x0000005607067208 */ /* 0x000fe40000000000 */
[----:B------:R-:W-:Y:S01]  /*3340*/  FSEL R7, R86, R7, P0 ;  /* 0x0000000756077208 */ /* 0x000fe20000000000 */
[----:B------:R-:W-:-:S04]  /*3350*/  FADD.FTZ R5, -R4, R5 ;  /* 0x0000000504057221 */ /* 0x000fc80000010100 */
[----:B------:R-:W-:-:S06]  /*3360*/  FMUL.FTZ R5, R5, 1.4426950216293334961 ;  /* 0x3fb8aa3b05057820 */ /* 0x000fcc0000410000 */
[----:B------:R-:W0:Y:S02]  /*3370*/  MUFU.EX2 R5, R5 ;  /* 0x0000000500057308 */ /* 0x000e240000000800 */
[----:B0-----:R-:W-:Y:S01]  /*3380*/  FMUL.FTZ R86, R6, R5 ;  /* 0x0000000506567220 */ /* 0x001fe20000410000 */
[----:B------:R-:W-:-:S07]  /*3390*/  IMAD.MOV.U32 R6, RZ, RZ, R124 ;  /* 0x000000ffff067224 */ /* 0x000fce00078e007c */
.L_x_2431:
[----:B------:R-:W2:Y:S04]  /*33a0*/  LDL R5, [R6+0x8] ;  /* 0x0000080006057983 */ /* 0x000ea80000100800 */
        /* <DEDUP_REMOVED lines=19> */
.L_x_2243:
[----:B------:R-:W-:Y:S01]  /*34e0*/  IMAD.MOV.U32 R5, RZ, RZ, R85 ;  /* 0x000000ffff057224 */ /* 0x000fe200078e0055 */
[----:B------:R-:W-:Y:S01]  /*34f0*/  PRMT R10, R10, 0x7610, R91 ;  /* 0x000076100a0a7816 */ /* 0x000fe2000000005b */
[----:B------:R-:W-:Y:S01]  /*3500*/  IMAD.MOV.U32 R85, RZ, RZ, R84 ;  /* 0x000000ffff557224 */ /* 0x000fe200078e0054 */
[----:B------:R-:W-:-:S07]  /*3510*/  PRMT R91, R91, 0x5410, R92 ;  /* 0x000054105b5b7816 */ /* 0x000fce000000005c */
.L_x_2244:
[----:B------:R-:W-:Y:S05]  /*3520*/  BSYNC B1 ;  /* 0x0000000000017941 */ /* 0x000fea0003800000 */
.L_x_2242:
        /* <DEDUP_REMOVED lines=11> */
.L_x_2246:
[----:B------:R-:W-:Y:S01]  /*35e0*/  IMAD.MOV.U32 R9, RZ, RZ, R5 ;  /* 0x000000ffff097224 */ /* 0x000fe200078e0005 */
[----:B------:R-:W-:Y:S01]  /*35f0*/  PRMT R10, R10, 0x7632, R10 ;  /* 0x000076320a0a7816 */ /* 0x000fe2000000000a */
[----:B------:R-:W-:Y:S01]  /*3600*/  IMAD.MOV.U32 R84, RZ, RZ, R83 ;  /* 0x000000ffff547224 */ /* 0x000fe200078e0053 */
[----:B------:R-:W-:-:S07]  /*3610*/  PRMT R92, R92, 0x7632, R92 ;  /* 0x000076325c5c7816 */ /* 0x000fce000000005c */
.L_x_2247:
[----:B------:R-:W-:Y:S05]  /*3620*/  BSYNC B1 ;  /* 0x0000000000017941 */ /* 0x000fea0003800000 */
.L_x_2245:
        /* <DEDUP_REMOVED lines=11> */
.L_x_2249:
[----:B------:R-:W-:Y:S01]  /*36e0*/  IMAD.MOV.U32 R5, RZ, RZ, R9 ;  /* 0x000000ffff057224 */ /* 0x000fe200078e0009 */
[----:B------:R-:W-:Y:S01]  /*36f0*/  PRMT R10, R10, 0x5410, R10 ;  /* 0x000054100a0a7816 */ /* 0x000fe2000000000a */
[----:B------:R-:W-:Y:S01]  /*3700*/  IMAD.MOV.U32 R83, RZ, RZ, R82 ;  /* 0x000000ffff537224 */ /* 0x000fe200078e0052 */
[----:B------:R-:W-:-:S07]  /*3710*/  PRMT R92, R92, 0x5410, R93 ;  /* 0x000054105c5c7816 */ /* 0x000fce000000005d */
.L_x_2250:
[----:B------:R-:W-:Y:S05]  /*3720*/  BSYNC B1 ;  /* 0x0000000000017941 */ /* 0x000fea0003800000 */
.L_x_2248:
        /* <DEDUP_REMOVED lines=11> */
.L_x_2252:
[----:B------:R-:W-:Y:S01]  /*37e0*/  IMAD.MOV.U32 R9, RZ, RZ, R5 ;  /* 0x000000ffff097224 */ /* 0x000fe200078e0005 */
[----:B------:R-:W-:Y:S01]  /*37f0*/  PRMT R11, R11, 0x7610, R10 ;  /* 0x000076100b0b7816 */ /* 0x000fe2000000000a */
[----:B------:R-:W-:Y:S01]  /*3800*/  IMAD.MOV.U32 R82, RZ, RZ, R81 ;  /* 0x000000ffff527224 */ /* 0x000fe200078e0051 */
[----:B------:R-:W-:-:S07]  /*3810*/  PRMT R93, R0, 0x7632, R93 ;  /* 0x00007632005d7816 */ /* 0x000fce000000005d */
.L_x_2253:
[----:B------:R-:W-:Y:S05]  /*3820*/  BSYNC B1 ;  /* 0x0000000000017941 */ /* 0x000fea0003800000 */
.L_x_2251:
        /* <DEDUP_REMOVED lines=11> */
.L_x_2255:
[----:B------:R-:W-:Y:S01]  /*38e0*/  IMAD.MOV.U32 R5, RZ, RZ, R9 ;  /* 0x000000ffff057224 */ /* 0x000fe200078e0009 */
[----:B------:R-:W-:Y:S01]  /*38f0*/  PRMT R10, R10, 0x7610, R11 ;  /* 0x000076100a0a7816 */ /* 0x000fe2000000000b */
[----:B------:R-:W-:Y:S01]  /*3900*/  IMAD.MOV.U32 R81, RZ, RZ, R80 ;  /* 0x000000ffff517224 */ /* 0x000fe200078e0050 */
[----:B------:R-:W-:-:S07]  /*3910*/  PRMT R0, R0, 0x5410, R90 ;  /* 0x0000541000007816 */ /* 0x000fce000000005a */
.L_x_2256:
[----:B------:R-:W-:Y:S05]  /*3920*/  BSYNC B1 ;  /* 0x0000000000017941 */ /* 0x000fea0003800000 */
.L_x_2254:
        /* <DEDUP_REMOVED lines=11> */
.L_x_2258:
[----:B------:R-:W-:Y:S01]  /*39e0*/  IMAD.MOV.U32 R9, RZ, RZ, R5 ;  /* 0x000000ffff097224 */ /* 0x000fe200078e0005 */
[----:B------:R-:W-:Y:S01]  /*39f0*/  PRMT R10, R10, 0x7632, R10 ;  /* 0x000076320a0a7816 */ /* 0x000fe2000000000a */
[----:B------:R-:W-:Y:S01]  /*3a00*/  IMAD.MOV.U32 R80, RZ, RZ, R79 ;  /* 0x000000ffff507224 */ /* 0x000fe200078e004f */
[----:B------:R-:W-:-:S07]  /*3a10*/  PRMT R90, R90, 0x7632, R90 ;  /* 0x000076325a5a7816 */ /* 0x000fce000000005a */
.L_x_2259:
[----:B------:R-:W-:Y:S05]  /*3a20*/  BSYNC B1 ;  /* 0x0000000000017941 */ /* 0x000fea0003800000 */
.L_x_2257:
[----:B------:R-:W-:Y:S01]  /*3a30*/  HSETP2.GT.AND P0, PT, R10.H0_H0, R91.H0_H0, PT ;  /* 0x2000005b0a007234 */ /* 0x000fe20003f04800 */
        /* <DEDUP_REMOVED lines=8> */
[----:B------:R-:W-:-:S13]  /*3ac0*/  HSETP2.NEU.OR P0, PT, R10.H0_H0, R91.H0_H0, P0 ;  /* 0x2000005b0a007234 */ /* 0x000fda000070d820 */
[----:B------:R-:W-:Y:S05]  /*3ad0*/  @P0 BRA `(.L_x_2262) ;  /* 0x0000000000100947 */ /* 0x000fea0003800000 */
.L_x_2261:
[----:B------:R-:W-:Y:S01]  /*3ae0*/  IMAD.MOV.U32 R5, RZ, RZ, R9 ;  /* 0x000000ffff057224 */ /* 0x000fe200078e0009 */
[----:B------:R-:W-:Y:S01]  /*3af0*/  PRMT R11, R10, 0x7610, R11 ;  /* 0x000076100a0b7816 */ /* 0x000fe2000000000b */
[----:B------:R-:W-:Y:S01]  /*3b00*/  IMAD.MOV.U32 R79, RZ, RZ, R78 ;  /* 0x000000ffff4f7224 */ /* 0x000fe200078e004e */
[----:B------:R-:W-:-:S07]  /*3b10*/  PRMT R90, R90, 0x5410, R91 ;  /* 0x000054105a5a7816 */ /* 0x000fce000000005b */
.L_x_2262:
[----:B------:R-:W-:Y:S05]  /*3b20*/  BSYNC B1 ;  /* 0x0000000000017941 */ /* 0x000fea0003800000 */
.L_x_2260:
        /* <DEDUP_REMOVED lines=11> */
.L_x_2264:
[----:B------:R-:W-:Y:S01]  /*3be0*/  IMAD.MOV.U32 R9, RZ, RZ, R5 ;  /* 0x000000ffff097224 */ /* 0x000fe200078e0005 */
[----:B------:R-:W-:Y:S01]  /*3bf0*/  PRMT R10, R11, 0x7610, R10 ;  /* 0x000076100b0a7816 */ /* 0x000fe2000000000a */
[----:B------:R-:W-:Y:S01]  /*3c00*/  IMAD.MOV.U32 R78, RZ, RZ, R77 ;  /* 0x000000ffff4e7224 */ /* 0x000fe200078e004d */
[----:B------:R-:W-:-:S07]  /*3c10*/  PRMT R91, R115, 0x7610, R91 ;  /* 0x00007610735b7816 */ /* 0x000fce000000005b */
.L_x_2265:
[----:B------:R-:W-:Y:S05]  /*3c20*/  BSYNC B1 ;  /* 0x0000000000017941 */ /* 0x000fea0003800000 */
.L_x_2263:
[----:B------:R-:W-:Y:S01]  /*3c30*/  HSETP2.GT.AND P0, PT, R10.H0_H0, R93.H1_H1, PT ;  /* 0x3000005d0a007234 */ /* 0x000fe20003f04800 */
[----:B------:R-:W-:Y:S04]  /*3c40*/  BSSY B1, `(.L_x_2266) ;  /* 0x000000e000017945 */ /* 0x000fe80003800000 */
[----:B------:R-:W-:-:S13]  /*3c50*/  ISETP.EQ.OR P0, PT, R76, -0x1, P0 ;  /* 0xffffffff4c00780c */ /* 0x000fda0000702670 */
[----:B------:R-:W-:Y:S05]  /*3c60*/  @P0 BRA `(.L_x_2267) ;  /* 0x00000000001c0947 */ /* 0x000fea0003800000 */
[----:B------:R-:W-:Y:S01]  /*3c70*/  ISETP.GE.AND P0, PT, R9, R76, PT ;  /* 0x0000004c0900720c */ /* 0x000fe20003f06270 */
[----:B------:R-:W-:Y:S02]  /*3c80*/  IMAD.MOV.U32 R5, RZ, RZ, R76 ;  /* 0x000000ffff057224 */ /* 0x000fe400078e004c */
[----:B------:R-:W-:-:S10]  /*3c90*/  IMAD.MOV.U32 R77, RZ, RZ, R9 ;  /* 0x000000ffff4d7224 */ /* 0x000fd400078e0009 */
[----:B------:R-:W-:Y:S02]  /*3ca0*/  HSETP2.NEU.OR P0, PT, R10.H0_H0, R93.H1_H1, P0 ;  /* 0x3000005d0a007234 */ /* 0x000fe4000070d820 */
[----:B------:R-:W-:-:S04]  /*3cb0*/  PRMT R10, R10, 0x7610, R93 ;  /* 0x000076100a0a7816 */ /* 0x000fc8000000005d */
[----:B------:R-:W-:-:S07]  /*3cc0*/  PRMT R115, R10, 0x7610, R115 ;  /* 0x000076100a737816 */ /* 0x000fce0000000073 */
[----:B------:R-:W-:Y:S05]  /*3cd0*/  @P0 BRA `(.L_x_2268) ;  /* 0x0000000000100947 */ /* 0x000fea0003800000 */
.L_x_2267:
[----:B------:R-:W-:Y:S01]  /*3ce0*/  IMAD.MOV.U32 R5, RZ, RZ, R9 ;  /* 0x000000ffff057224 */ /* 0x000fe200078e0009 */
[----:B------:R-:W-:Y:S01]  /*3cf0*/  PRMT R10, R10, 0x5410, R10 ;  /* 0x000054100a0a7816 */ /* 0x000fe2000000000a */
[----:B------:R-:W-:Y:S01]  /*3d00*/  IMAD.MOV.U32 R77, RZ, RZ, R76 ;  /* 0x000000ffff4d7224 */ /* 0x000fe200078e004c */
[----:B------:R-:W-:-:S07]  /*3d10*/  PRMT R115, R93, 0x7632, R115 ;  /* 0x000076325d737816 */ /* 0x000fce0000000073 */
.L_x_2268:
[----:B------:R-:W-:Y:S05]  /*3d20*/  BSYNC B1 ;  /* 0x0000000000017941 */ /* 0x000fea0003800000 */
.L_x_2266:
        /* <DEDUP_REMOVED lines=11> */
.L_x_2270:
[----:B------:R-:W-:Y:S01]  /*3de0*/  IMAD.MOV.U32 R9, RZ, RZ, R5 ;  /* 0x000000ffff097224 */ /* 0x000fe200078e0005 */
[----:B------:R-:W-:Y:S01]  /*3df0*/  PRMT R11, R11, 0x7610, R10 ;  /* 0x000076100b0b7816 */ /* 0x000fe2000000000a */
[----:B------:R-:W-:Y:S01]  /*3e00*/  IMAD.MOV.U32 R76, RZ, RZ, R75 ;  /* 0x000000ffff4c7224 */ /* 0x000fe200078e004b */
[----:B------:R-:W-:-:S07]  /*3e10*/  PRMT R93, R93, 0x7610, R114 ;  /* 0x000076105d5d7816 */ /* 0x000fce0000000072 */
.L_x_2271:
[----:B------:R-:W-:Y:S05]  /*3e20*/  BSYNC B1 ;  /* 0x0000000000017941 */ /* 0x000fea0003800000 */
.L_x_2269:
        /* <DEDUP_REMOVED lines=11> */
.L_x_2273:
[----:B------:R-:W-:Y:S01]  /*3ee0*/  IMAD.MOV.U32 R5, RZ, RZ, R9 ;  /* 0x000000ffff057224 */ /* 0x000fe200078e0009 */
[----:B------:R-:W-:Y:S01]  /*3ef0*/  PRMT R10, R11, 0x7632, R10 ;  /* 0x000076320b0a7816 */ /* 0x000fe2000000000a */
[----:B------:R-:W-:Y:S01]  /*3f00*/  IMAD.MOV.U32 R75, RZ, RZ, R74 ;  /* 0x000000ffff4b7224 */ /* 0x000fe200078e004a */
[----:B------:R-:W-:-:S07]  /*3f10*/  PRMT R114, R114, 0x5410, R0 ;  /* 0x0000541072727816 */ /* 0x000fce0000000000 */
.L_x_2274:
[----:B------:R-:W-:Y:S05]  /*3f20*/  BSYNC B1 ;  /* 0x0000000000017941 */ /* 0x000fea0003800000 */
.L_x_2272:
        /* <DEDUP_REMOVED lines=11> */
.L_x_2276:
[----:B------:R-:W-:Y:S01]  /*3fe0*/  IMAD.MOV.U32 R9, RZ, RZ, R5 ;  /* 0x000000ffff097224 */ /* 0x000fe200078e0005 */
[----:B------:R-:W-:Y:S01]  /*3ff0*/  PRMT R11, R10, 0x7610, R11 ;  /* 0x000076100a0b7816 */ /* 0x000fe2000000000b */
[----:B------:R-:W-:Y:S01]  /*4000*/  IMAD.MOV.U32 R74, RZ, RZ, R73 ;  /* 0x000000ffff4a7224 */ /* 0x000fe200078e0049 */
[----:B------:R-:W-:-:S07]  /*4010*/  PRMT R0, R117, 0x7610, R0 ;  /* 0x0000761075007816 */ /* 0x000fce0000000000 */
.L_x_2277:
[----:B------:R-:W-:Y:S05]  /*4020*/  BSYNC B1 ;  /* 0x0000000000017941 */ /* 0x000fea0003800000 */
.L_x_2275:
        /* <DEDUP_REMOVED lines=11> */
.L_x_2279:
[----:B------:R-:W-:Y:S01]  /*40e0*/  IMAD.MOV.U32 R5, RZ, RZ, R9 ;  /* 0x000000ffff057224 */ /* 0x000fe200078e0009 */
[----:B------:R-:W-:Y:S01]  /*40f0*/  PRMT R10, R10, 0x5410, R11 ;  /* 0x000054100a0a7816 */ /* 0x000fe2000000000b */
[----:B------:R-:W-:Y:S01]  /*4100*/  IMAD.MOV.U32 R73, RZ, RZ, R72 ;  /* 0x000000ffff497224 */ /* 0x000fe200078e0048 */
[----:B------:R-:W-:-:S07]  /*4110*/  PRMT R117, R115, 0x7632, R117 ;  /* 0x0000763273757816 */ /* 0x000fce0000000075 */
.L_x_2280:
[----:B------:R-:W-:Y:S05]  /*4120*/  BSYNC B1 ;  /* 0x0000000000017941 */ /* 0x000fea0003800000 */
.L_x_2278:
        /* <DEDUP_REMOVED lines=11> */
.L_x_2282:
[----:B------:R-:W-:Y:S01]  /*41e0*/  IMAD.MOV.U32 R9, RZ, RZ, R5 ;  /* 0x000000ffff097224 */ /* 0x000fe200078e0005 */
[----:B------:R-:W-:Y:S01]  /*41f0*/  PRMT R11, R11, 0x7610, R10 ;  /* 0x000076100b0b7816 */ /* 0x000fe2000000000a */
[----:B------:R-:W-:Y:S01]  /*4200*/  IMAD.MOV.U32 R72, RZ, RZ, R3 ;  /* 0x000000ffff487224 */ /* 0x000fe200078e0003 */
[----:B------:R-:W-:-:S07]  /*4210*/  PRMT R115, R115, 0x7610, R116 ;  /* 0x0000761073737816 */ /* 0x000fce0000000074 */
.L_x_2283:
[----:B------:R-:W-:Y:S05]  /*4220*/  BSYNC B1 ;  /* 0x0000000000017941 */ /* 0x000fea0003800000 */
.L_x_2281:
        /* <DEDUP_REMOVED lines=11> */
.L_x_2285:
[----:B------:R-:W-:Y:S01]  /*42e0*/  IMAD.MOV.U32 R5, RZ, RZ, R9 ;  /* 0x000000ffff057224 */ /* 0x000fe200078e0009 */
[----:B------:R-:W-:Y:S01]  /*42f0*/  PRMT R10, R10, 0x7610, R11 ;  /* 0x000076100a0a7816 */ /* 0x000fe2000000000b */
[----:B------:R-:W-:Y:S01]  /*4300*/  IMAD.MOV.U32 R3, RZ, RZ, R2 ;  /* 0x000000ffff037224 */ /* 0x000fe200078e0002 */
[----:B------:R-:W-:-:S07]  /*4310*/  PRMT R116, R116, 0x5410, R114 ;  /* 0x0000541074747816 */ /* 0x000fce0000000072 */
.L_x_2286:
[----:B------:R-:W-:Y:S05]  /*4320*/  BSYNC B1 ;  /* 0x0000000000017941 */ /* 0x000fea0003800000 */
.L_x_2284:
        /* <DEDUP_REMOVED lines=11> */
.L_x_2288:
[----:B------:R-:W-:Y:S01]  /*43e0*/  IMAD.MOV.U32 R9, RZ, RZ, R5 ;  /* 0x000000ffff097224 */ /* 0x000fe200078e0005 */
[----:B------:R-:W-:Y:S01]  /*43f0*/  PRMT R10, R10, 0x7632, R10 ;  /* 0x000076320a0a7816 */ /* 0x000fe2000000000a */
[----:B------:R-:W-:Y:S01]  /*4400*/  IMAD.MOV.U32 R2, RZ, RZ, R21 ;  /* 0x000000ffff027224 */ /* 0x000fe200078e0015 */
[----:B------:R-:W-:-:S07]  /*4410*/  PRMT R114, R118, 0x7610, R114 ;  /* 0x0000761076727816 */ /* 0x000fce0000000072 */
.L_x_2289:
[----:B------:R-:W-:Y:S05]  /*4420*/  BSYNC B1 ;  /* 0x0000000000017941 */ /* 0x000fea0003800000 */
.L_x_2287:
        /* <DEDUP_REMOVED lines=11> */
.L_x_2291:
[----:B------:R-:W-:Y:S01]  /*44e0*/  IMAD.MOV.U32 R5, RZ, RZ, R9 ;  /* 0x000000ffff057224 */ /* 0x000fe200078e0009 */
[----:B------:R-:W-:Y:S01]  /*44f0*/  PRMT R10, R10, 0x5410, R10 ;  /* 0x000054100a0a7816 */ /* 0x000fe2000000000a */
[----:B------:R-:W-:Y:S01]  /*4500*/  IMAD.MOV.U32 R21, RZ, RZ, R20 ;  /* 0x000000ffff157224 */ /* 0x000fe200078e0014 */
[----:B------:R-:W-:-:S07]  /*4510*/  PRMT R118, R117, 0x7632, R118 ;  /* 0x0000763275767816 */ /* 0x000fce0000000076 */
.L_x_2292:
[----:B------:R-:W-:Y:S05]  /*4520*/  BSYNC B1 ;  /* 0x0000000000017941 */ /* 0x000fea0003800000 */
.L_x_2290:
        /* <DEDUP_REMOVED lines=11> */
.L_x_2294:
[----:B------:R-:W-:Y:S01]  /*45e0*/  IMAD.MOV.U32 R9, RZ, RZ, R5 ;  /* 0x000000ffff097224 */ /* 0x000fe200078e0005 */
[----:B------:R-:W-:Y:S01]  /*45f0*/  PRMT R11, R11, 0x7610, R10 ;  /* 0x000076100b0b7816 */ /* 0x000fe2000000000a */
[----:B------:R-:W-:Y:S01]  /*4600*/  IMAD.MOV.U32 R20, RZ, RZ, R23 ;  /* 0x000000ffff147224 */ /* 0x000fe200078e0017 */
[----:B------:R-:W-:-:S07]  /*4610*/  PRMT R117, R117, 0x7610, R118 ;  /* 0x0000761075757816 */ /* 0x000fce0000000076 */
.L_x_2295:
[----:B------:R-:W-:Y:S05]  /*4620*/  BSYNC B1 ;  /* 0x0000000000017941 */ /* 0x000fea0003800000 */
.L_x_2293:
        /* <DEDUP_REMOVED lines=11> */
.L_x_2297:
[----:B------:R-:W-:Y:S01]  /*46e0*/  IMAD.MOV.U32 R5, RZ, RZ, R9 ;  /* 0x000000ffff057224 */ /* 0x000fe200078e0009 */
[----:B------:R-:W-:Y:S01]  /*46f0*/  PRMT R10, R10, 0x7610, R11 ;  /* 0x000076100a0a7816 */ /* 0x000fe2000000000b */
[----:B------:R-:W-:Y:S01]  /*4700*/  IMAD.MOV.U32 R23, RZ, RZ, R22 ;  /* 0x000000ffff177224 */ /* 0x000fe200078e0016 */
[----:B------:R-:W-:-:S07]  /*4710*/  PRMT R118, R118, 0x5410, R116 ;  /* 0x0000541076767816 */ /* 0x000fce0000000074 */
.L_x_2298:
[----:B------:R-:W-:Y:S05]  /*4720*/  BSYNC B1 ;  /* 0x0000000000017941 */ /* 0x000fea0003800000 */
.L_x_2296:
        /* <DEDUP_REMOVED lines=11> */
.L_x_2300:
[----:B------:R-:W-:Y:S01]  /*47e0*/  IMAD.MOV.U32 R9, RZ, RZ, R5 ;  /* 0x000000ffff097224 */ /* 0x000fe200078e0005 */
[----:B------:R-:W-:Y:S01]  /*47f0*/  PRMT R11, R11, 0x7610, R10 ;  /* 0x000076100b0b7816 */ /* 0x000fe2000000000a */
[----:B------:R-:W-:Y:S01]  /*4800*/  IMAD.MOV.U32 R22, RZ, RZ, R25 ;  /* 0x000000ffff167224 */ /* 0x000fe200078e0019 */
[----:B------:R-:W-:-:S07]  /*4810*/  PRMT R116, R110, 0x7632, R116 ;  /* 0x000076326e747816 */ /* 0x000fce0000000074 */
.L_x_2301:
[----:B------:R-:W-:Y:S05]  /*4820*/  BSYNC B1 ;  /* 0x0000000000017941 */ /* 0x000fea0003800000 */
.L_x_2299:
        /* <DEDUP_REMOVED lines=11> */
.L_x_2303:
[----:B------:R-:W-:Y:S01]  /*48e0*/  IMAD.MOV.U32 R5, RZ, RZ, R9 ;  /* 0x000000ffff057224 */ /* 0x000fe200078e0009 */
[----:B------:R-:W-:Y:S01]  /*48f0*/  PRMT R10, R11, 0x7632, R10 ;  /* 0x000076320b0a7816 */ /* 0x000fe2000000000a */
[----:B------:R-:W-:Y:S01]  /*4900*/  IMAD.MOV.U32 R25, RZ, RZ, R24 ;  /* 0x000000ffff197224 */ /* 0x000fe200078e0018 */
[----:B------:R-:W-:-:S07]  /*4910*/  PRMT R110, R110, 0x7610, R108 ;  /* 0x000076106e6e7816 */ /* 0x000fce000000006c */
.L_x_2304:
[----:B------:R-:W-:Y:S05]  /*4920*/  BSYNC B1 ;  /* 0x0000000000017941 */ /* 0x000fea0003800000 */
.L_x_2302:
        /* <DEDUP_REMOVED lines=11> */
.L_x_2306:
[----:B------:R-:W-:Y:S01]  /*49e0*/  IMAD.MOV.U32 R9, RZ, RZ, R5 ;  /* 0x000000ffff097224 */ /* 0x000fe200078e0005 */
[----:B------:R-:W-:Y:S01]  /*49f0*/  PRMT R10, R10, 0x5410, R10 ;  /* 0x000054100a0a7816 */ /* 0x000fe2000000000a */
[----:B------:R-:W-:Y:S01]  /*4a00*/  IMAD.MOV.U32 R24, RZ, RZ, R27 ;  /* 0x000000ffff187224 */ /* 0x000fe200078e001b */
[----:B------:R-:W-:-:S07]  /*4a10*/  PRMT R108, R108, 0x7610, R109 ;  /* 0x000076106c6c7816 */ /* 0x000fce000000006d */
.L_x_2307:
[----:B------:R-:W-:Y:S05]  /*4a20*/  BSYNC B1 ;  /* 0x0000000000017941 */ /* 0x000fea0003800000 */
.L_x_2305:
        /* <DEDUP_REMOVED lines=11> */
.L_x_2309:
[----:B------:R-:W-:Y:S01]  /*4ae0*/  IMAD.MOV.U32 R5, RZ, RZ, R9 ;  /* 0x000000ffff057224 */ /* 0x000fe200078e0009 */
[----:B------:R-:W-:Y:S01]  /*4af0*/  PRMT R11, R11, 0x7610, R10 ;  /* 0x000076100b0b7816 */ /* 0x000fe2000000000a */
[----:B------:R-:W-:Y:S01]  /*4b00*/  IMAD.MOV.U32 R27, RZ, RZ, R26 ;  /* 0x000000ffff1b7224 */ /* 0x000fe200078e001a */
[----:B------:R-:W-:-:S07]  /*4b10*/  PRMT R109, R109, 0x5410, R108 ;  /* 0x000054106d6d7816 */ /* 0x000fce000000006c */
.L_x_2310:
[----:B------:R-:W-:Y:S05]  /*4b20*/  BSYNC B1 ;  /* 0x0000000000017941 */ /* 0x000fea0003800000 */
.L_x_2308:
        /* <DEDUP_REMOVED lines=11> */
.L_x_2312:
[----:B------:R-:W-:Y:S01]  /*4be0*/  IMAD.MOV.U32 R9, RZ, RZ, R5 ;  /* 0x000000ffff097224 */ /* 0x000fe200078e0005 */
[----:B------:R-:W-:Y:S01]  /*4bf0*/  PRMT R10, R10, 0x7610, R11 ;  /* 0x000076100a0a7816 */ /* 0x000fe2000000000b */
[----:B------:R-:W-:Y:S01]  /*4c00*/  IMAD.MOV.U32 R26, RZ, RZ, R29 ;  /* 0x000000ffff1a7224 */ /* 0x000fe200078e001d */
[----:B------:R-:W-:-:S07]  /*4c10*/  PRMT R108, R112, 0x7632, R108 ;  /* 0x00007632706c7816 */ /* 0x000fce000000006c */
.L_x_2313:
[----:B------:R-:W-:Y:S05]  /*4c20*/  BSYNC B1 ;  /* 0x0000000000017941 */ /* 0x000fea0003800000 */
.L_x_2311:
        /* <DEDUP_REMOVED lines=11> */
.L_x_2315:
[----:B------:R-:W-:Y:S01]  /*4ce0*/  IMAD.MOV.U32 R5, RZ, RZ, R9 ;  /* 0x000000ffff057224 */ /* 0x000fe200078e0009 */
[----:B------:R-:W-:Y:S01]  /*4cf0*/  PRMT R10, R10, 0x7632, R10 ;  /* 0x000076320a0a7816 */ /* 0x000fe2000000000a */
[----:B------:R-:W-:Y:S01]  /*4d00*/  IMAD.MOV.U32 R29, RZ, RZ, R28 ;  /* 0x000000ffff1d7224 */ /* 0x000fe200078e001c */
[----:B------:R-:W-:-:S07]  /*4d10*/  PRMT R112, R112, 0x5410, R110 ;  /* 0x0000541070707816 */ /* 0x000fce000000006e */
.L_x_2316:
[----:B------:R-:W-:Y:S05]  /*4d20*/  BSYNC B1 ;  /* 0x0000000000017941 */ /* 0x000fea0003800000 */
.L_x_2314:
        /* <DEDUP_REMOVED lines=11> */
.L_x_2318:
[----:B------:R-:W-:Y:S01]  /*4de0*/  IMAD.MOV.U32 R9, RZ, RZ, R5 ;  /* 0x000000ffff097224 */ /* 0x000fe200078e0005 */
[----:B------:R-:W-:Y:S01]  /*4df0*/  PRMT R11, R10, 0x7610, R11 ;  /* 0x000076100a0b7816 */ /* 0x000fe2000000000b */
[----:B------:R-:W-:Y:S01]  /*4e00*/  IMAD.MOV.U32 R28, RZ, RZ, R31 ;  /* 0x000000ffff1c7224 */ /* 0x000fe200078e001f */
[----:B------:R-:W-:-:S07]  /*4e10*/  PRMT R110, R111, 0x7610, R110 ;  /* 0x000076106f6e7816 */ /* 0x000fce000000006e */
.L_x_2319:
[----:B------:R-:W-:Y:S05]  /*4e20*/  BSYNC B1 ;  /* 0x0000000000017941 */ /* 0x000fea0003800000 */
.L_x_2317:
        /* <DEDUP_REMOVED lines=11> */
.L_x_2321:
[----:B------:R-:W-:Y:S01]  /*4ee0*/  IMAD.MOV.U32 R5, RZ, RZ, R9 ;  /* 0x000000ffff057224 */ /* 0x000fe200078e0009 */
[----:B------:R-:W-:Y:S01]  /*4ef0*/  PRMT R10, R11, 0x7610, R10 ;  /* 0x000076100b0a7816 */ /* 0x000fe2000000000a */
[----:B------:R-:W-:Y:S01]  /*4f00*/  IMAD.MOV.U32 R31, RZ, RZ, R30 ;  /* 0x000000ffff1f7224 */ /* 0x000fe200078e001e */
[----:B------:R-:W-:-:S07]  /*4f10*/  PRMT R111, R109, 0x7610, R111 ;  /* 0x000076106d6f7816 */ /* 0x000fce000000006f */
.L_x_2322:
[----:B------:R-:W-:Y:S05]  /*4f20*/  BSYNC B1 ;  /* 0x0000000000017941 */ /* 0x000fea0003800000 */
.L_x_2320:
        /* <DEDUP_REMOVED lines=11> */
.L_x_2324:
[----:B------:R-:W-:Y:S01]  /*4fe0*/  IMAD.MOV.U32 R9, RZ, RZ, R5 ;  /* 0x000000ffff097224 */ /* 0x000fe200078e0005 */
[----:B------:R-:W-:Y:S01]  /*4ff0*/  PRMT R11, R10, 0x7610, R11 ;  /* 0x000076100a0b7816 */ /* 0x000fe2000000000b */
[----:B------:R-:W-:Y:S01]  /*5000*/  IMAD.MOV.U32 R30, RZ, RZ, R33 ;  /* 0x000000ffff1e7224 */ /* 0x000fe200078e0021 */
[----:B------:R-:W-:-:S07]  /*5010*/  PRMT R109, R119, 0x7610, R109 ;  /* 0x00007610776d7816 */ /* 0x000fce000000006d */
.L_x_2325:
[----:B------:R-:W-:Y:S05]  /*5020*/  BSYNC B1 ;  /* 0x0000000000017941 */ /* 0x000fea0003800000 */
.L_x_2323:
        /* <DEDUP_REMOVED lines=11> */
.L_x_2327:
[----:B------:R-:W-:Y:S01]  /*50e0*/  IMAD.MOV.U32 R5, RZ, RZ, R9 ;  /* 0x000000ffff057224 */ /* 0x000fe200078e0009 */
[----:B------:R-:W-:Y:S01]  /*50f0*/  PRMT R10, R10, 0x5410, R11 ;  /* 0x000054100a0a7816 */ /* 0x000fe2000000000b */
[----:B------:R-:W-:Y:S01]  /*5100*/  IMAD.MOV.U32 R33, RZ, RZ, R32 ;  /* 0x000000ffff217224 */ /* 0x000fe200078e0020 */
[----:B------:R-:W-:-:S07]  /*5110*/  PRMT R119, R113, 0x7610, R119 ;  /* 0x0000761071777816 */ /* 0x000fce0000000077 */
.L_x_2328:
[----:B------:R-:W-:Y:S05]  /*5120*/  BSYNC B1 ;  /* 0x0000000000017941 */ /* 0x000fea0003800000 */
.L_x_2326:
        /* <DEDUP_REMOVED lines=11> */
.L_x_2330:
[----:B------:R-:W-:Y:S01]  /*51e0*/  IMAD.MOV.U32 R9, RZ, RZ, R5 ;  /* 0x000000ffff097224 */ /* 0x000fe200078e0005 */
[----:B------:R-:W-:Y:S01]  /*51f0*/  PRMT R10, R10, 0x7632, R10 ;  /* 0x000076320a0a7816 */ /* 0x000fe2000000000a */
[----:B------:R-:W-:Y:S01]  /*5200*/  IMAD.MOV.U32 R32, RZ, RZ, R35 ;  /* 0x000000ffff207224 */ /* 0x000fe200078e0023 */
[----:B------:R-:W-:-:S07]  /*5210*/  PRMT R113, R112, 0x7610, R113 ;  /* 0x0000761070717816 */ /* 0x000fce0000000071 */
.L_x_2331:
[----:B------:R-:W-:Y:S05]  /*5220*/  BSYNC B1 ;  /* 0x0000000000017941 */ /* 0x000fea0003800000 */
.L_x_2329:
        /* <DEDUP_REMOVED lines=11> */
.L_x_2333:
[----:B------:R-:W-:Y:S01]  /*52e0*/  IMAD.MOV.U32 R5, RZ, RZ, R9 ;  /* 0x000000ffff057224 */ /* 0x000fe200078e0009 */
[----:B------:R-:W-:Y:S01]  /*52f0*/  PRMT R11, R10, 0x7610, R11 ;  /* 0x000076100a0b7816 */ /* 0x000fe2000000000b */
[----:B------:R-:W-:Y:S01]  /*5300*/  IMAD.MOV.U32 R35, RZ, RZ, R34 ;  /* 0x000000ffff237224 */ /* 0x000fe200078e0022 */
[----:B------:R-:W-:-:S07]  /*5310*/  PRMT R112, R111, 0x7632, R112 ;  /* 0x000076326f707816 */ /* 0x000fce0000000070 */
.L_x_2334:
[----:B------:R-:W-:Y:S05]  /*5320*/  BSYNC B1 ;  /* 0x0000000000017941 */ /* 0x000fea0003800000 */
.L_x_2332:
        /* <DEDUP_REMOVED lines=11> */
.L_x_2336:
[----:B------:R-:W-:Y:S01]  /*53e0*/  IMAD.MOV.U32 R9, RZ, RZ, R5 ;  /* 0x000000ffff097224 */ /* 0x000fe200078e0005 */
[----:B------:R-:W-:Y:S01]  /*53f0*/  PRMT R10, R10, 0x5410, R11 ;  /* 0x000054100a0a7816 */ /* 0x000fe2000000000b */
[----:B------:R-:W-:Y:S01]  /*5400*/  IMAD.MOV.U32 R34, RZ, RZ, R37 ;  /* 0x000000ffff227224 */ /* 0x000fe200078e0025 */
[----:B------:R-:W-:-:S07]  /*5410*/  PRMT R111, R111, 0x7610, R103 ;  /* 0x000076106f6f7816 */ /* 0x000fce0000000067 */
.L_x_2337:
[----:B------:R-:W-:Y:S05]  /*5420*/  BSYNC B1 ;  /* 0x0000000000017941 */ /* 0x000fea0003800000 */
.L_x_2335:
        /* <DEDUP_REMOVED lines=11> */
.L_x_2339:
[----:B------:R-:W-:Y:S01]  /*54e0*/  IMAD.MOV.U32 R5, RZ, RZ, R9 ;  /* 0x000000ffff057224 */ /* 0x000fe200078e0009 */
[----:B------:R-:W-:Y:S01]  /*54f0*/  PRMT R11, R11, 0x7610, R10 ;  /* 0x000076100b0b7816 */ /* 0x000fe2000000000a */
[----:B------:R-:W-:Y:S01]  /*5500*/  IMAD.MOV.U32 R37, RZ, RZ, R36 ;  /* 0x000000ffff257224 */ /* 0x000fe200078e0024 */
[----:B------:R-:W-:-:S07]  /*5510*/  PRMT R103, R103, 0x5410, R102 ;  /* 0x0000541067677816 */ /* 0x000fce0000000066 */
.L_x_2340:
[----:B------:R-:W-:Y:S05]  /*5520*/  BSYNC B1 ;  /* 0x0000000000017941 */ /* 0x000fea0003800000 */
.L_x_2338:
        /* <DEDUP_REMOVED lines=11> */
.L_x_2342:
[----:B------:R-:W-:Y:S01]  /*55e0*/  IMAD.MOV.U32 R9, RZ, RZ, R5 ;  /* 0x000000ffff097224 */ /* 0x000fe200078e0005 */
[----:B------:R-:W-:Y:S01]  /*55f0*/  PRMT R10, R11, 0x7632, R10 ;  /* 0x000076320b0a7816 */ /* 0x000fe2000000000a */
[----:B------:R-:W-:Y:S01]  /*5600*/  IMAD.MOV.U32 R36, RZ, RZ, R39 ;  /* 0x000000ffff247224 */ /* 0x000fe200078e0027 */
[----:B------:R-:W-:-:S07]  /*5610*/  PRMT R102, R120, 0x7610, R102 ;  /* 0x0000761078667816 */ /* 0x000fce0000000066 */
.L_x_2343:
[----:B------:R-:W-:Y:S05]  /*5620*/  BSYNC B1 ;  /* 0x0000000000017941 */ /* 0x000fea0003800000 */
.L_x_2341:
        /* <DEDUP_REMOVED lines=11> */
.L_x_2345:
[----:B------:R-:W-:Y:S01]  /*56e0*/  IMAD.MOV.U32 R5, RZ, RZ, R9 ;  /* 0x000000ffff057224 */ /* 0x000fe200078e0009 */
[----:B------:R-:W-:Y:S01]  /*56f0*/  PRMT R11, R10, 0x7610, R11 ;  /* 0x000076100a0b7816 */ /* 0x000fe2000000000b */
[----:B------:R-:W-:Y:S01]  /*5700*/  IMAD.MOV.U32 R39, RZ, RZ, R38 ;  /* 0x000000ffff277224 */ /* 0x000fe200078e0026 */
[----:B------:R-:W-:-:S07]  /*5710*/  PRMT R120, R113, 0x7632, R120 ;  /* 0x0000763271787816 */ /* 0x000fce0000000078 */
.L_x_2346:
[----:B------:R-:W-:Y:S05]  /*5720*/  BSYNC B1 ;  /* 0x0000000000017941 */ /* 0x000fea0003800000 */
.L_x_2344:
        /* <DEDUP_REMOVED lines=11> */
.L_x_2348:
[----:B------:R-:W-:Y:S01]  /*57e0*/  IMAD.MOV.U32 R9, RZ, RZ, R5 ;  /* 0x000000ffff097224 */ /* 0x000fe200078e0005 */
[----:B------:R-:W-:Y:S01]  /*57f0*/  PRMT R10, R11, 0x7610, R10 ;  /* 0x000076100b0a7816 */ /* 0x000fe2000000000a */
[----:B------:R-:W-:Y:S01]  /*5800*/  IMAD.MOV.U32 R38, RZ, RZ, R41 ;  /* 0x000000ffff267224 */ /* 0x000fe200078e0029 */
[----:B------:R-:W-:-:S07]  /*5810*/  PRMT R113, R113, 0x5410, R105 ;  /* 0x0000541071717816 */ /* 0x000fce0000000069 */
.L_x_2349:
[----:B------:R-:W-:Y:S05]  /*5820*/  BSYNC B1 ;  /* 0x0000000000017941 */ /* 0x000fea0003800000 */
.L_x_2347:
        /* <DEDUP_REMOVED lines=11> */
.L_x_2351:
[----:B------:R-:W-:Y:S01]  /*58e0*/  IMAD.MOV.U32 R5, RZ, RZ, R9 ;  /* 0x000000ffff057224 */ /* 0x000fe200078e0009 */
[----:B------:R-:W-:Y:S01]  /*58f0*/  PRMT R10, R10, 0x5410, R10 ;  /* 0x000054100a0a7816 */ /* 0x000fe2000000000a */
[----:B------:R-:W-:Y:S01]  /*5900*/  IMAD.MOV.U32 R41, RZ, RZ, R40 ;  /* 0x000000ffff297224 */ /* 0x000fe200078e0028 */
[----:B------:R-:W-:-:S07]  /*5910*/  PRMT R105, R103, 0x7610, R105 ;  /* 0x0000761067697816 */ /* 0x000fce0000000069 */
.L_x_2352:
[----:B------:R-:W-:Y:S05]  /*5920*/  BSYNC B1 ;  /* 0x0000000000017941 */ /* 0x000fea0003800000 */
.L_x_2350:
        /* <DEDUP_REMOVED lines=11> */
.L_x_2354:
[----:B------:R-:W-:Y:S01]  /*59e0*/  IMAD.MOV.U32 R9, RZ, RZ, R5 ;  /* 0x000000ffff097224 */ /* 0x000fe200078e0005 */
[----:B------:R-:W-:Y:S01]  /*59f0*/  PRMT R11, R11, 0x7610, R10 ;  /* 0x000076100b0b7816 */ /* 0x000fe2000000000a */
[----:B------:R-:W-:Y:S01]  /*5a00*/  IMAD.MOV.U32 R40, RZ, RZ, R43 ;  /* 0x000000ffff287224 */ /* 0x000fe200078e002b */
[----:B------:R-:W-:-:S07]  /*5a10*/  PRMT R103, R104, 0x7632, R103 ;  /* 0x0000763268677816 */ /* 0x000fce0000000067 */
.L_x_2355:
[----:B------:R-:W-:Y:S05]  /*5a20*/  BSYNC B1 ;  /* 0x0000000000017941 */ /* 0x000fea0003800000 */
.L_x_2353:
        /* <DEDUP_REMOVED lines=11> */
.L_x_2357:
[----:B------:R-:W-:Y:S01]  /*5ae0*/  IMAD.MOV.U32 R5, RZ, RZ, R9 ;  /* 0x000000ffff057224 */ /* 0x000fe200078e0009 */
[----:B------:R-:W-:Y:S01]  /*5af0*/  PRMT R10, R11, 0x7632, R10 ;  /* 0x000076320b0a7816 */ /* 0x000fe2000000000a */
[----:B------:R-:W-:Y:S01]  /*5b00*/  IMAD.MOV.U32 R43, RZ, RZ, R42 ;  /* 0x000000ffff2b7224 */ /* 0x000fe200078e002a */
[----:B------:R-:W-:-:S07]  /*5b10*/  PRMT R104, R104, 0x7610, R102 ;  /* 0x0000761068687816 */ /* 0x000fce0000000066 */
.L_x_2358:
[----:B------:R-:W-:Y:S05]  /*5b20*/  BSYNC B1 ;  /* 0x0000000000017941 */ /* 0x000fea0003800000 */
.L_x_2356:
        /* <DEDUP_REMOVED lines=11> */
.L_x_2360:
[----:B------:R-:W-:Y:S01]  /*5be0*/  IMAD.MOV.U32 R9, RZ, RZ, R5 ;  /* 0x000000ffff097224 */ /* 0x000fe200078e0005 */
[----:B------:R-:W-:Y:S01]  /*5bf0*/  PRMT R11, R10, 0x7610, R11 ;  /* 0x000076100a0b7816 */ /* 0x000fe2000000000b */
[----:B------:R-:W-:Y:S01]  /*5c00*/  IMAD.MOV.U32 R42, RZ, RZ, R45 ;  /* 0x000000ffff2a7224 */ /* 0x000fe200078e002d */
[----:B------:R-:W-:-:S07]  /*5c10*/  PRMT R102, R102, 0x5410, R107 ;  /* 0x0000541066667816 */ /* 0x000fce000000006b */
.L_x_2361:
[----:B------:R-:W-:Y:S05]  /*5c20*/  BSYNC B1 ;  /* 0x0000000000017941 */ /* 0x000fea0003800000 */
.L_x_2359:
        /* <DEDUP_REMOVED lines=11> */
.L_x_2363:
[----:B------:R-:W-:Y:S01]  /*5ce0*/  IMAD.MOV.U32 R5, RZ, RZ, R9 ;  /* 0x000000ffff057224 */ /* 0x000fe200078e0009 */
[----:B------:R-:W-:Y:S01]  /*5cf0*/  PRMT R10, R10, 0x5410, R11 ;  /* 0x000054100a0a7816 */ /* 0x000fe2000000000b */
[----:B------:R-:W-:Y:S01]  /*5d00*/  IMAD.MOV.U32 R45, RZ, RZ, R44 ;  /* 0x000000ffff2d7224 */ /* 0x000fe200078e002c */
[----:B------:R-:W-:-:S07]  /*5d10*/  PRMT R107, R105, 0x7632, R107 ;  /* 0x00007632696b7816 */ /* 0x000fce000000006b */
.L_x_2364:
[----:B------:R-:W-:Y:S05]  /*5d20*/  BSYNC B1 ;  /* 0x0000000000017941 */ /* 0x000fea0003800000 */
.L_x_2362:
        /* <DEDUP_REMOVED lines=11> */
.L_x_2366:
[----:B------:R-:W-:Y:S01]  /*5de0*/  IMAD.MOV.U32 R9, RZ, RZ, R5 ;  /* 0x000000ffff097224 */ /* 0x000fe200078e0005 */
[----:B------:R-:W-:Y:S01]  /*5df0*/  PRMT R11, R11, 0x7610, R10 ;  /* 0x000076100b0b7816 */ /* 0x000fe2000000000a */
[----:B------:R-:W-:Y:S01]  /*5e00*/  IMAD.MOV.U32 R44, RZ, RZ, R47 ;  /* 0x000000ffff2c7224 */ /* 0x000fe200078e002f */
[----:B------:R-:W-:-:S07]  /*5e10*/  PRMT R105, R105, 0x7610, R106 ;  /* 0x0000761069697816 */ /* 0x000fce000000006a */
.L_x_2367:
[----:B------:R-:W-:Y:S05]  /*5e20*/  BSYNC B1 ;  /* 0x0000000000017941 */ /* 0x000fea0003800000 */
.L_x_2365:
        /* <DEDUP_REMOVED lines=11> */
.L_x_2369:
[----:B------:R-:W-:Y:S01]  /*5ee0*/  IMAD.MOV.U32 R5, RZ, RZ, R9 ;  /* 0x000000ffff057224 */ /* 0x000fe200078e0009 */
[----:B------:R-:W-:Y:S01]  /*5ef0*/  PRMT R10, R11, 0x7632, R10 ;  /* 0x000076320b0a7816 */ /* 0x000fe2000000000a */
[----:B------:R-:W-:Y:S01]  /*5f00*/  IMAD.MOV.U32 R47, RZ, RZ, R46 ;  /* 0x000000ffff2f7224 */ /* 0x000fe200078e002e */
[----:B------:R-:W-:-:S07]  /*5f10*/  PRMT R106, R106, 0x5410, R104 ;  /* 0x000054106a6a7816 */ /* 0x000fce0000000068 */
.L_x_2370:
[----:B------:R-:W-:Y:S05]  /*5f20*/  BSYNC B1 ;  /* 0x0000000000017941 */ /* 0x000fea0003800000 */
.L_x_2368:
        /* <DEDUP_REMOVED lines=11> */
.L_x_2372:
[----:B------:R-:W-:Y:S01]  /*5fe0*/  IMAD.MOV.U32 R9, RZ, RZ, R5 ;  /* 0x000000ffff097224 */ /* 0x000fe200078e0005 */
[----:B------:R-:W-:Y:S01]  /*5ff0*/  PRMT R11, R10, 0x7610, R11 ;  /* 0x000076100a0b7816 */ /* 0x000fe2000000000b */
[----:B------:R-:W-:Y:S01]  /*6000*/  IMAD.MOV.U32 R46, RZ, RZ, R49 ;  /* 0x000000ffff2e7224 */ /* 0x000fe200078e0031 */
[----:B------:R-:W-:-:S07]  /*6010*/  PRMT R104, R121, 0x7610, R104 ;  /* 0x0000761079687816 */ /* 0x000fce0000000068 */
.L_x_2373:
[----:B------:R-:W-:Y:S05]  /*6020*/  BSYNC B1 ;  /* 0x0000000000017941 */ /* 0x000fea0003800000 */
.L_x_2371:
        /* <DEDUP_REMOVED lines=11> */
.L_x_2375:
[----:B------:R-:W-:Y:S01]  /*60e0*/  IMAD.MOV.U32 R5, RZ, RZ, R9 ;  /* 0x000000ffff057224 */ /* 0x000fe200078e0009 */
[----:B------:R-:W-:Y:S01]  /*60f0*/  PRMT R10, R11, 0x7610, R10 ;  /* 0x000076100b0a7816 */ /* 0x000fe2000000000a */
[----:B------:R-:W-:Y:S01]  /*6100*/  IMAD.MOV.U32 R49, RZ, RZ, R48 ;  /* 0x000000ffff317224 */ /* 0x000fe200078e0030 */
[----:B------:R-:W-:-:S07]  /*6110*/  PRMT R121, R107, 0x7632, R121 ;  /* 0x000076326b797816 */ /* 0x000fce0000000079 */
.L_x_2376:
[----:B------:R-:W-:Y:S05]  /*6120*/  BSYNC B1 ;  /* 0x0000000000017941 */ /* 0x000fea0003800000 */
.L_x_2374:
        /* <DEDUP_REMOVED lines=11> */
.L_x_2378:
[----:B------:R-:W-:Y:S01]  /*61e0*/  IMAD.MOV.U32 R9, RZ, RZ, R5 ;  /* 0x000000ffff097224 */ /* 0x000fe200078e0005 */
[----:B------:R-:W-:Y:S01]  /*61f0*/  PRMT R10, R10, 0x5410, R10 ;  /* 0x000054100a0a7816 */ /* 0x000fe2000000000a */
[----:B------:R-:W-:Y:S01]  /*6200*/  IMAD.MOV.U32 R48, RZ, RZ, R51 ;  /* 0x000000ffff307224 */ /* 0x000fe200078e0033 */
[----:B------:R-:W-:-:S07]  /*6210*/  PRMT R107, R107, 0x7610, R119 ;  /* 0x000076106b6b7816 */ /* 0x000fce0000000077 */
.L_x_2379:
[----:B------:R-:W-:Y:S05]  /*6220*/  BSYNC B1 ;  /* 0x0000000000017941 */ /* 0x000fea0003800000 */
.L_x_2377:
        /* <DEDUP_REMOVED lines=11> */
.L_x_2381:
[----:B------:R-:W-:Y:S01]  /*62e0*/  IMAD.MOV.U32 R5, RZ, RZ, R9 ;  /* 0x000000ffff057224 */ /* 0x000fe200078e0009 */
[----:B------:R-:W-:Y:S01]  /*62f0*/  PRMT R10, R10, 0x7632, R10 ;  /* 0x000076320a0a7816 */ /* 0x000fe2000000000a */
[----:B------:R-:W-:Y:S01]  /*6300*/  IMAD.MOV.U32 R51, RZ, RZ, R50 ;  /* 0x000000ffff337224 */ /* 0x000fe200078e0032 */
[----:B------:R-:W-:-:S07]  /*6310*/  PRMT R119, R119, 0x5410, R106 ;  /* 0x0000541077777816 */ /* 0x000fce000000006a */
.L_x_2382:
[----:B------:R-:W-:Y:S05]  /*6320*/  BSYNC B1 ;  /* 0x0000000000017941 */ /* 0x000fea0003800000 */
.L_x_2380:
        /* <DEDUP_REMOVED lines=11> */
.L_x_2384:
[----:B------:R-:W-:Y:S01]  /*63e0*/  IMAD.MOV.U32 R9, RZ, RZ, R5 ;  /* 0x000000ffff097224 */ /* 0x000fe200078e0005 */
[----:B------:R-:W-:Y:S01]  /*63f0*/  PRMT R10, R10, 0x5410, R10 ;  /* 0x000054100a0a7816 */ /* 0x000fe2000000000a */
[----:B------:R-:W-:Y:S01]  /*6400*/  IMAD.MOV.U32 R50, RZ, RZ, R53 ;  /* 0x000000ffff327224 */ /* 0x000fe200078e0035 */
[----:B------:R-:W-:-:S07]  /*6410*/  PRMT R106, R121, 0x7632, R106 ;  /* 0x00007632796a7816 */ /* 0x000fce000000006a */
.L_x_2385:
[----:B------:R-:W-:Y:S05]  /*6420*/  BSYNC B1 ;  /* 0x0000000000017941 */ /* 0x000fea0003800000 */
.L_x_2383:
        /* <DEDUP_REMOVED lines=11> */
.L_x_2387:
[----:B------:R-:W-:Y:S01]  /*64e0*/  IMAD.MOV.U32 R5, RZ, RZ, R9 ;  /* 0x000000ffff057224 */ /* 0x000fe200078e0009 */
[----:B------:R-:W-:Y:S01]  /*64f0*/  PRMT R11, R11, 0x7610, R10 ;  /* 0x000076100b0b7816 */ /* 0x000fe2000000000a */
[----:B------:R-:W-:Y:S01]  /*6500*/  IMAD.MOV.U32 R53, RZ, RZ, R52 ;  /* 0x000000ffff357224 */ /* 0x000fe200078e0034 */
[----:B------:R-:W-:-:S07]  /*6510*/  PRMT R121, R121, 0x7610, R100 ;  /* 0x0000761079797816 */ /* 0x000fce0000000064 */
.L_x_2388:
[----:B------:R-:W-:Y:S05]  /*6520*/  BSYNC B1 ;  /* 0x0000000000017941 */ /* 0x000fea0003800000 */
.L_x_2386:
        /* <DEDUP_REMOVED lines=11> */
.L_x_2390:
[----:B------:R-:W-:Y:S01]  /*65e0*/  IMAD.MOV.U32 R9, RZ, RZ, R5 ;  /* 0x000000ffff097224 */ /* 0x000fe200078e0005 */
[----:B------:R-:W-:Y:S01]  /*65f0*/  PRMT R10, R10, 0x7610, R11 ;  /* 0x000076100a0a7816 */ /* 0x000fe2000000000b */
[----:B------:R-:W-:Y:S01]  /*6600*/  IMAD.MOV.U32 R52, RZ, RZ, R55 ;  /* 0x000000ffff347224 */ /* 0x000fe200078e0037 */
[----:B------:R-:W-:-:S07]  /*6610*/  PRMT R100, R100, 0x7610, R120 ;  /* 0x0000761064647816 */ /* 0x000fce0000000078 */
.L_x_2391:
[----:B------:R-:W-:Y:S05]  /*6620*/  BSYNC B1 ;  /* 0x0000000000017941 */ /* 0x000fea0003800000 */
.L_x_2389:
        /* <DEDUP_REMOVED lines=11> */
.L_x_2393:
[----:B------:R-:W-:Y:S01]  /*66e0*/  IMAD.MOV.U32 R5, RZ, RZ, R9 ;  /* 0x000000ffff057224 */ /* 0x000fe200078e0009 */
[----:B------:R-:W-:Y:S01]  /*66f0*/  PRMT R10, R10, 0x7632, R10 ;  /* 0x000076320a0a7816 */ /* 0x000fe2000000000a */
[----:B------:R-:W-:Y:S01]  /*6700*/  IMAD.MOV.U32 R55, RZ, RZ, R54 ;  /* 0x000000ffff377224 */ /* 0x000fe200078e0036 */
[----:B------:R-:W-:-:S07]  /*6710*/  PRMT R120, R120, 0x5410, R100 ;  /* 0x0000541078787816 */ /* 0x000fce0000000064 */
.L_x_2394:
[----:B------:R-:W-:Y:S05]  /*6720*/  BSYNC B1 ;  /* 0x0000000000017941 */ /* 0x000fea0003800000 */
.L_x_2392:
        /* <DEDUP_REMOVED lines=11> */
.L_x_2396:
[----:B------:R-:W-:Y:S01]  /*67e0*/  IMAD.MOV.U32 R9, RZ, RZ, R5 ;  /* 0x000000ffff097224 */ /* 0x000fe200078e0005 */
[----:B------:R-:W-:Y:S01]  /*67f0*/  PRMT R10, R10, 0x5410, R10 ;  /* 0x000054100a0a7816 */ /* 0x000fe2000000000a */
[----:B------:R-:W-:Y:S01]  /*6800*/  IMAD.MOV.U32 R54, RZ, RZ, R57 ;  /* 0x000000ffff367224 */ /* 0x000fe200078e0039 */
[----:B------:R-:W-:-:S07]  /*6810*/  PRMT R100, R95, 0x7632, R100 ;  /* 0x000076325f647816 */ /* 0x000fce0000000064 */
.L_x_2397:
[----:B------:R-:W-:Y:S05]  /*6820*/  BSYNC B1 ;  /* 0x0000000000017941 */ /* 0x000fea0003800000 */
.L_x_2395:
        /* <DEDUP_REMOVED lines=11> */
.L_x_2399:
[----:B------:R-:W-:Y:S01]  /*68e0*/  IMAD.MOV.U32 R5, RZ, RZ, R9 ;  /* 0x000000ffff057224 */ /* 0x000fe200078e0009 */
[----:B------:R-:W-:Y:S01]  /*68f0*/  PRMT R11, R11, 0x7610, R10 ;  /* 0x000076100b0b7816 */ /* 0x000fe2000000000a */
[----:B------:R-:W-:Y:S01]  /*6900*/  IMAD.MOV.U32 R57, RZ, RZ, R56 ;  /* 0x000000ffff397224 */ /* 0x000fe200078e0038 */
[----:B------:R-:W-:-:S07]  /*6910*/  PRMT R95, R95, 0x7610, R94 ;  /* 0x000076105f5f7816 */ /* 0x000fce000000005e */
.L_x_2400:
[----:B------:R-:W-:Y:S05]  /*6920*/  BSYNC B1 ;  /* 0x0000000000017941 */ /* 0x000fea0003800000 */
.L_x_2398:
        /* <DEDUP_REMOVED lines=11> */
.L_x_2402:
[----:B------:R-:W-:Y:S01]  /*69e0*/  IMAD.MOV.U32 R9, RZ, RZ, R5 ;  /* 0x000000ffff097224 */ /* 0x000fe200078e0005 */
[----:B------:R-:W-:Y:S01]  /*69f0*/  PRMT R10, R10, 0x7610, R11 ;  /* 0x000076100a0a7816 */ /* 0x000fe2000000000b */
[----:B------:R-:W-:Y:S01]  /*6a00*/  IMAD.MOV.U32 R56, RZ, RZ, R59 ;  /* 0x000000ffff387224 */ /* 0x000fe200078e003b */
[----:B------:R-:W-:-:S07]  /*6a10*/  PRMT R94, R94, 0x7610, R122 ;  /* 0x000076105e5e7816 */ /* 0x000fce000000007a */
.L_x_2403:
[----:B------:R-:W-:Y:S05]  /*6a20*/  BSYNC B1 ;  /* 0x0000000000017941 */ /* 0x000fea0003800000 */
.L_x_2401:
        /* <DEDUP_REMOVED lines=11> */
.L_x_2405:
[----:B------:R-:W-:Y:S01]  /*6ae0*/  IMAD.MOV.U32 R5, RZ, RZ, R9 ;  /* 0x000000ffff057224 */ /* 0x000fe200078e0009 */
[----:B------:R-:W-:Y:S01]  /*6af0*/  PRMT R11, R11, 0x7610, R10 ;  /* 0x000076100b0b7816 */ /* 0x000fe2000000000a */
[----:B------:R-:W-:Y:S01]  /*6b00*/  IMAD.MOV.U32 R59, RZ, RZ, R58 ;  /* 0x000000ffff3b7224 */ /* 0x000fe200078e003a */
[----:B------:R-:W-:-:S07]  /*6b10*/  PRMT R122, R122, 0x5410, R94 ;  /* 0x000054107a7a7816 */ /* 0x000fce000000005e */
.L_x_2406:
[----:B------:R-:W-:Y:S05]  /*6b20*/  BSYNC B1 ;  /* 0x0000000000017941 */ /* 0x000fea0003800000 */
.L_x_2404:
        /* <DEDUP_REMOVED lines=11> */
.L_x_2408:
[----:B------:R-:W-:Y:S01]  /*6be0*/  IMAD.MOV.U32 R9, RZ, RZ, R5 ;  /* 0x000000ffff097224 */ /* 0x000fe200078e0005 */
[----:B------:R-:W-:Y:S01]  /*6bf0*/  PRMT R10, R10, 0x7610, R11 ;  /* 0x000076100a0a7816 */ /* 0x000fe2000000000b */
[----:B------:R-:W-:Y:S01]  /*6c00*/  IMAD.MOV.U32 R58, RZ, RZ, R61 ;  /* 0x000000ffff3a7224 */ /* 0x000fe200078e003d */
[----:B------:R-:W-:-:S07]  /*6c10*/  PRMT R94, R96, 0x7632, R94 ;  /* 0x00007632605e7816 */ /* 0x000fce000000005e */
.L_x_2409:
[----:B------:R-:W-:Y:S05]  /*6c20*/  BSYNC B1 ;  /* 0x0000000000017941 */ /* 0x000fea0003800000 */
.L_x_2407:
        /* <DEDUP_REMOVED lines=11> */
.L_x_2411:
[----:B------:R-:W-:Y:S01]  /*6ce0*/  IMAD.MOV.U32 R5, RZ, RZ, R9 ;  /* 0x000000ffff057224 */ /* 0x000fe200078e0009 */
[----:B------:R-:W-:Y:S01]  /*6cf0*/  PRMT R10, R10, 0x7632, R10 ;  /* 0x000076320a0a7816 */ /* 0x000fe2000000000a */
[----:B------:R-:W-:Y:S01]  /*6d00*/  IMAD.MOV.U32 R61, RZ, RZ, R60 ;  /* 0x000000ffff3d7224 */ /* 0x000fe200078e003c */
[----:B------:R-:W-:-:S07]  /*6d10*/  PRMT R96, R96, 0x5410, R96 ;  /* 0x0000541060607816 */ /* 0x000fce0000000060 */
.L_x_2412:
[----:B------:R-:W-:Y:S05]  /*6d20*/  BSYNC B1 ;  /* 0x0000000000017941 */ /* 0x000fea0003800000 */
.L_x_2410:
        /* <DEDUP_REMOVED lines=11> */
.L_x_2414:
[----:B------:R-:W-:Y:S01]  /*6de0*/  IMAD.MOV.U32 R9, RZ, RZ, R5 ;  /* 0x000000ffff097224 */ /* 0x000fe200078e0005 */
[----:B------:R-:W-:Y:S01]  /*6df0*/  PRMT R11, R10, 0x7610, R11 ;  /* 0x000076100a0b7816 */ /* 0x000fe2000000000b */
[----:B------:R-:W-:Y:S01]  /*6e00*/  IMAD.MOV.U32 R60, RZ, RZ, R63 ;  /* 0x000000ffff3c7224 */ /* 0x000fe200078e003f */
[----:B------:R-:W-:-:S07]  /*6e10*/  PRMT R96, R101, 0x7610, R96 ;  /* 0x0000761065607816 */ /* 0x000fce0000000060 */
.L_x_2415:
[----:B------:R-:W-:Y:S05]  /*6e20*/  BSYNC B1 ;  /* 0x0000000000017941 */ /* 0x000fea0003800000 */
.L_x_2413:
        /* <DEDUP_REMOVED lines=11> */
.L_x_2417:
[----:B------:R-:W-:Y:S01]  /*6ee0*/  IMAD.MOV.U32 R5, RZ, RZ, R9 ;  /* 0x000000ffff057224 */ /* 0x000fe200078e0009 */
[----:B------:R-:W-:Y:S01]  /*6ef0*/  PRMT R10, R11, 0x7610, R10 ;  /* 0x000076100b0a7816 */ /* 0x000fe2000000000a */
[----:B------:R-:W-:Y:S01]  /*6f00*/  IMAD.MOV.U32 R63, RZ, RZ, R62 ;  /* 0x000000ffff3f7224 */ /* 0x000fe200078e003e */
[----:B------:R-:W-:-:S07]  /*6f10*/  PRMT R101, R95, 0x7610, R101 ;  /* 0x000076105f657816 */ /* 0x000fce0000000065 */
.L_x_2418:
[----:B------:R-:W-:Y:S05]  /*6f20*/  BSYNC B1 ;  /* 0x0000000000017941 */ /* 0x000fea0003800000 */
.L_x_2416:
        /* <DEDUP_REMOVED lines=11> */
.L_x_2420:
[----:B------:R-:W-:Y:S01]  /*6fe0*/  IMAD.MOV.U32 R9, RZ, RZ, R5 ;  /* 0x000000ffff097224 */ /* 0x000fe200078e0005 */
[----:B------:R-:W-:Y:S01]  /*6ff0*/  PRMT R11, R10, 0x7610, R11 ;  /* 0x000076100a0b7816 */ /* 0x000fe2000000000b */
[----:B------:R-:W-:Y:S01]  /*7000*/  IMAD.MOV.U32 R62, RZ, RZ, R65 ;  /* 0x000000ffff3e7224 */ /* 0x000fe200078e0041 */
[----:B------:R-:W-:-:S07]  /*7010*/  PRMT R95, R99, 0x7610, R95 ;  /* 0x00007610635f7816 */ /* 0x000fce000000005f */
.L_x_2421:
[----:B------:R-:W-:Y:S05]  /*7020*/  BSYNC B1 ;  /* 0x0000000000017941 */ /* 0x000fea0003800000 */
.L_x_2419:
        /* <DEDUP_REMOVED lines=11> */
.L_x_2423:
[----:B------:R-:W-:Y:S01]  /*70e0*/  IMAD.MOV.U32 R5, RZ, RZ, R9 ;  /* 0x000000ffff057224 */ /* 0x000fe200078e0009 */
[----:B------:R-:W-:Y:S01]  /*70f0*/  PRMT R10, R10, 0x5410, R11 ;  /* 0x000054100a0a7816 */ /* 0x000fe2000000000b */
[----:B------:R-:W-:Y:S01]  /*7100*/  IMAD.MOV.U32 R65, RZ, RZ, R64 ;  /* 0x000000ffff417224 */ /* 0x000fe200078e0040 */
[----:B------:R-:W-:-:S07]  /*7110*/  PRMT R99, R97, 0x7610, R99 ;  /* 0x0000761061637816 */ /* 0x000fce0000000063 */
.L_x_2424:
[----:B------:R-:W-:Y:S05]  /*7120*/  BSYNC B1 ;  /* 0x0000000000017941 */ /* 0x000fea0003800000 */
.L_x_2422:
        /* <DEDUP_REMOVED lines=11> */
.L_x_2426:
[----:B------:R-:W-:Y:S01]  /*71e0*/  IMAD.MOV.U32 R9, RZ, RZ, R5 ;  /* 0x000000ffff097224 */ /* 0x000fe200078e0005 */
[----:B------:R-:W-:Y:S01]  /*71f0*/  PRMT R10, R10, 0x7632, R10 ;  /* 0x000076320a0a7816 */ /* 0x000fe2000000000a */
[----:B------:R-:W-:Y:S01]  /*7200*/  IMAD.MOV.U32 R64, RZ, RZ, R67 ;  /* 0x000000ffff407224 */ /* 0x000fe200078e0043 */
[----:B------:R-:W-:-:S07]  /*7210*/  PRMT R97, R98, 0x7610, R97 ;  /* 0x0000761062617816 */ /* 0x000fce0000000061 */
.L_x_2427:
[----:B------:R-:W-:Y:S05]  /*7220*/  BSYNC B1 ;  /* 0x0000000000017941 */ /* 0x000fea0003800000 */
.L_x_2425:
        /* <DEDUP_REMOVED lines=11> */
.L_x_2429:
[----:B------:R-:W-:Y:S01]  /*72e0*/  PRMT R10, R10, 0x5410, R10 ;  /* 0x000054100a0a7816 */ /* 0x000fe2000000000a */
[----:B------:R-:W-:Y:S01]  /*72f0*/  IMAD.MOV.U32 R67, RZ, RZ, R66 ;  /* 0x000000ffff437224 */ /* 0x000fe200078e0042 */
[C---:B------:R-:W-:Y:S01]  /*7300*/  PRMT R98, R97.reuse, 0x7632, R98 ;  /* 0x0000763261627816 */ /* 0x040fe20000000062 */
[--C-:B------:R-:W-:Y:S01]  /*7310*/  IMAD.MOV.U32 R5, RZ, RZ, R9.reuse ;  /* 0x000000ffff057224 */ /* 0x100fe200078e0009 */
[----:B------:R-:W-:Y:S01]  /*7320*/  PRMT R97, R97, 0x5410, R10 ;  /* 0x0000541061617816 */ /* 0x000fe2000000000a */
[----:B------:R-:W-:-:S07]  /*7330*/  IMAD.MOV.U32 R66, RZ, RZ, R9 ;  /* 0x000000ffff427224 */ /* 0x000fce00078e0009 */
.L_x_2430:
[----:B------:R-:W-:Y:S05]  /*7340*/  BSYNC B1 ;  /* 0x0000000000017941 */ /* 0x000fea0003800000 */
.L_x_2428:
[----:B------:R-:W-:Y:S02]  /*7350*/  VIADD R6, R6, 0x4 ;  /* 0x0000000406067836 */ /* 0x000fe40000000000 */
[----:B------:R-:W-:Y:S01]  /*7360*/  VIADD R124, R124, 0x2 ;  /* 0x000000027c7c7836 */ /* 0x000fe20000000000 */
[----:B------:R-:W-:Y:S06]  /*7370*/  @P1 BRA `(.L_x_2431) ;  /* 0xffffffc000081947 */ /* 0x000fec000383ffff */
[----:B------:R-:W-:Y:S01]  /*7380*/  FADD.FTZ R86, R7, R86 ;  /* 0x0000005607567221 */ /* 0x000fe20000010000 */
[----:B------:R-:W-:Y:S01]  /*7390*/  PRMT R97, R97, 0x7610, R10 ;  /* 0x0000761061617816 */ /* 0x000fe2000000000a */
[----:B------:R-:W-:Y:S02]  /*73a0*/  IMAD.MOV.U32 R87, RZ, RZ, R4 ;  /* 0x000000ffff577224 */ /* 0x000fe400078e0004 */
[----:B------:R-:W-:-:S07]  /*73b0*/  IMAD.MOV.U32 R66, RZ, RZ, R5 ;  /* 0x000000ffff427224 */ /* 0x000fce00078e0005 */
.L_x_2241:
[----:B------:R-:W-:Y:S05]  /*73c0*/  BSYNC B0 ;  /* 0x0000000000007941 */ /* 0x000fea0003800000 */
.L_x_2240:
[----:B------:R-:W-:Y:S01]  /*73d0*/  SHFL.DOWN PT, R4, R66, 0x2, 0x1f ;  /* 0x08401f0042047f89 */ /* 0x000fe200000e0000 */
[----:B------:R-:W-:Y:S01]  /*73e0*/  ISETP.GT.AND P0, PT, R123, 0x1d, PT ;  /* 0x0000001d7b00780c */ /* 0x000fe20003f04270 */
[----:B------:R-:W-:Y:S02]  /*73f0*/  BSSY B0, `(.L_x_2432) ;  /* 0x00004c2000007945 */ /* 0x000fe40003800000 */
        /* <DEDUP_REMOVED lines=9> */
[----:B0-----:R-:W-:Y:S04]  /*7490*/  STL.64 [R1+0x8], R4 ;  /* 0x0000080401007387 */ /* 0x001fe80000100a00 */
[----:B-1----:R-:W-:Y:S04]  /*74a0*/  STL.64 [R1+0x28], R12 ;  /* 0x0000280c01007387 */ /* 0x002fe80000100a00 */
[----:B------:R-:W-:Y:S04]  /*74b0*/  SHFL.DOWN PT, R88, R36, 0x2, 0x1f ;  /* 0x08401f0024587f89 */ /* 0x000fe800000e0000 */
[----:B------:R-:W0:Y:S04]  /*74c0*/  SHFL.DOWN PT, R89, R37, 0x2, 0x1f ;  /* 0x08401f0025597f89 */ /* 0x000e2800000e0000 */
[----:B------:R-:W-:Y:S04]  /*74d0*/  SHFL.DOWN PT, R4, R56, 0x2, 0x1f ;  /* 0x08401f0038047f89 */ /* 0x000fe800000e0000 */
[----:B------:R-:W1:Y:S04]  /*74e0*/  SHFL.DOWN PT, R5, R57, 0x2, 0x1f ;  /* 0x08401f0039057f89 */ /* 0x000e6800000e0000 */
        /* <DEDUP_REMOVED lines=9> */
[----:B------:R-:W-:Y:S04]  /*7580*/  SHFL.DOWN PT, R10, R50, 0x2, 0x1f ;  /* 0x08401f00320a7f89 */ /* 0x000fe800000e0000 */
[----:B------:R-:W2:Y:S04]  /*7590*/  SHFL.DOWN PT, R11, R51, 0x2, 0x1f ;  /* 0x08401f00330b7f89 */ /* 0x000ea800000e0000 */
[----:B---3--:R-:W-:Y:S04]  /*75a0*/  STL.64 [R1+0x10], R6 ;  /* 0x0000100601007387 */ /* 0x008fe80000100a00 */
[----:B----4-:R-:W-:Y:S04]  /*75b0*/  STL.64 [R1+0x18], R8 ;  /* 0x0000180801007387 */ /* 0x010fe80000100a00 */
        /* <DEDUP_REMOVED lines=8> */
[----:B0-----:R0:W-:Y:S04]  /*7640*/  STL.64 [R1+0x80], R88 ;  /* 0x0000805801007387 */ /* 0x0011e80000100a00 */
[----:B-1----:R-:W-:Y:S04]  /*7650*/  STL.64 [R1+0x30], R4 ;  /* 0x0000300401007387 */ /* 0x002fe80000100a00 */
[----:B-----5:R1:W-:Y:S04]  /*7660*/  STL.64 [R1+0x50], R12 ;  /* 0x0000500c01007387 */ /* 0x0203e80000100a00 */
[----:B------:R5:W-:Y:S01]  /*7670*/  STL.64 [R1+0x58], R14 ;  /* 0x0000580e01007387 */ /* 0x000be20000100a00 */
[----:B0-----:R-:W-:-:S03]  /*7680*/  PRMT R89, R94, 0x7632, R95 ;  /* 0x000076325e597816 */ /* 0x001fc6000000005f */
[----:B------:R0:W-:Y:S01]  /*7690*/  STL.64 [R1+0x60], R16 ;  /* 0x0000601001007387 */ /* 0x0001e20000100a00 */
[----:B-1----:R-:W-:-:S03]  /*76a0*/  PRMT R12, R97, 0x5432, R98 ;  /* 0x00005432610c7816 */ /* 0x002fc60000000062 */
[----:B------:R-:W-:Y:S01]  /*76b0*/  SHFL.DOWN PT, R4, R34, 0x2, 0x1f ;  /* 0x08401f0022047f89 */ /* 0x000fe200000e0000 */
[----:B------:R-:W-:Y:S02]  /*76c0*/  PRMT R13, R97, 0x5410, R99 ;  /* 0x00005410610d7816 */ /* 0x000fe40000000063 */
[----:B-----5:R-:W-:Y:S01]  /*76d0*/  PRMT R14, R95, 0x5410, R101 ;  /* 0x000054105f0e7816 */ /* 0x020fe20000000065 */
[----:B------:R-:W-:Y:S01]  /*76e0*/  IMAD.MOV.U32 R15, RZ, RZ, R96 ;  /* 0x000000ffff0f7224 */ /* 0x000fe200078e0060 */
[----:B------:R-:W1:Y:S01]  /*76f0*/  SHFL.DOWN PT, R5, R35, 0x2, 0x1f ;  /* 0x08401f0023057f89 */ /* 0x000e6200000e0000 */
[----:B0-----:R-:W-:-:S03]  /*7700*/  PRMT R17, R94, 0x7610, R122 ;  /* 0x000076105e117816 */ /* 0x001fc6000000007a */
[----:B--2---:R-:W-:Y:S04]  /*7710*/  STL.64 [R1+0x68], R18 ;  /* 0x0000681201007387 */ /* 0x004fe80000100a00 */
[----:B------:R-:W-:Y:S04]  /*7720*/  STL.64 [R1+0x48], R10 ;  /* 0x0000480a01007387 */ /* 0x000fe80000100a00 */
[----:B------:R-:W-:Y:S04]  /*7730*/  SHFL.DOWN PT, R88, R17, 0x2, 0x1f ;  /* 0x08401f0011587f89 */ /* 0x000fe800000e0000 */
[----:B------:R-:W-:Y:S04]  /*7740*/  SHFL.DOWN PT, R18, R24, 0x2, 0x1f ;  /* 0x08401f0018127f89 */ /* 0x000fe800000e0000 */
[----:B------:R-:W0:Y:S04]  /*7750*/  SHFL.DOWN PT, R19, R25, 0x2, 0x1f ;  /* 0x08401f0019137f89 */ /* 0x000e2800000e0000 */
[----:B------:R-:W2:Y:S04]  /*7760*/  SHFL.DOWN PT, R89, R89, 0x2, 0x1f ;  /* 0x08401f0059597f89 */ /* 0x000ea800000e0000 */
[----:B------:R-:W-:Y:S04]  /*7770*/  SHFL.DOWN PT, R10, R28, 0x2, 0x1f ;  /* 0x08401f001c0a7f89 */ /* 0x000fe800000e0000 */
[----:B------:R-:W5:Y:S04]  /*7780*/  SHFL.DOWN PT, R11, R29, 0x2, 0x1f ;  /* 0x08401f001d0b7f89 */ /* 0x000f6800000e0000 */
[----:B------:R-:W-:Y:S04]  /*7790*/  SHFL.DOWN PT, R16, R26, 0x2, 0x1f ;  /* 0x08401f001a107f89 */ /* 0x000fe800000e0000 */
[----:B------:R-:W-:Y:S04]  /*77a0*/  SHFL.DOWN PT, R12, R12, 0x2, 0x1f ;  /* 0x08401f000c0c7f89 */ /* 0x000fe800000e0000 */
[----:B------:R-:W-:Y:S04]  /*77b0*/  SHFL.DOWN PT, R13, R13, 0x2, 0x1f ;  /* 0x08401f000d0d7f89 */ /* 0x000fe800000e0000 */
[----:B------:R-:W-:Y:S04]  /*77c0*/  SHFL.DOWN PT, R14, R14, 0x2, 0x1f ;  /* 0x08401f000e0e7f89 */ /* 0x000fe800000e0000 */
[----:B------:R-:W-:Y:S04]  /*77d0*/  SHFL.DOWN PT, R15, R15, 0x2, 0x1f ;  /* 0x08401f000f0f7f89 */ /* 0x000fe800000e0000 */
[----:B------:R-:W5:Y:S04]  /*77e0*/  SHFL.DOWN PT, R17, R27, 0x2, 0x1f ;  /* 0x08401f001b117f89 */ /* 0x000f6800000e0000 */
[----:B---3--:R-:W-:Y:S04]  /*77f0*/  STL.64 [R1+0x78], R70 ;  /* 0x0000784601007387 */ /* 0x008fe80000100a00 */
[----:B----4-:R-:W-:Y:S04]  /*7800*/  STL.64 [R1+0x38], R6 ;  /* 0x0000380601007387 */ /* 0x010fe80000100a00 */
[----:B------:R-:W-:Y:S04]  /*7810*/  STL.64 [R1+0x40], R8 ;  /* 0x0000400801007387 */ /* 0x000fe80000100a00 */
[----:B------:R-:W-:Y:S04]  /*7820*/  SHFL.DOWN PT, R70, R20, 0x2, 0x1f ;  /* 0x08401f0014467f89 */ /* 0x000fe800000e0000 */
[----:B------:R-:W3:Y:S04]  /*7830*/  SHFL.DOWN PT, R71, R21, 0x2, 0x1f ;  /* 0x08401f0015477f89 */ /* 0x000ee800000e0000 */
[----:B------:R-:W-:Y:S04]  /*7840*/  SHFL.DOWN PT, R6, R32, 0x2, 0x1f ;  /* 0x08401f0020067f89 */ /* 0x000fe800000e0000 */
[----:B------:R-:W4:Y:S04]  /*7850*/  SHFL.DOWN PT, R7, R33, 0x2, 0x1f ;  /* 0x08401f0021077f89 */ /* 0x000f2800000e0000 */
[----:B------:R-:W-:Y:S04]  /*7860*/  SHFL.DOWN PT, R8, R30, 0x2, 0x1f ;  /* 0x08401f001e087f89 */ /* 0x000fe800000e0000 */
[----:B------:R-:W4:Y:S04]  /*7870*/  SHFL.DOWN PT, R9, R31, 0x2, 0x1f ;  /* 0x08401f001f097f89 */ /* 0x000f2800000e0000 */
[----:B------:R-:W-:Y:S04]  /*7880*/  STL.64 [R1+0x70], R68 ;  /* 0x0000704401007387 */ /* 0x000fe80000100a00 */
[----:B------:R-:W-:Y:S04]  /*7890*/  SHFL.DOWN PT, R68, R22, 0x2, 0x1f ;  /* 0x08401f0016447f89 */ /* 0x000fe800000e0000 */
[----:B------:R-:W4:Y:S04]  /*78a0*/  SHFL.DOWN PT, R69, R23, 0x2, 0x1f ;  /* 0x08401f0017457f89 */ /* 0x000f2800000e0000 */
[----:B-1----:R-:W-:Y:S04]  /*78b0*/  STL.64 [R1+0x88], R4 ;  /* 0x0000880401007387 */ /* 0x002fe80000100a00 */
[----:B------:R-:W-:Y:S04]  /*78c0*/  SHFL.DOWN PT, R4, R2, 0x2, 0x1f ;  /* 0x08401f0002047f89 */ /* 0x000fe800000e0000 */
[----:B------:R-:W1:Y:S04]  /*78d0*/  SHFL.DOWN PT, R5, R3, 0x2, 0x1f ;  /* 0x08401f0003057f89 */ /* 0x000e6800000e0000 */
[----:B0-----:R-:W-:Y:S04]  /*78e0*/  STL.64 [R1+0xb0], R18 ;  /* 0x0000b01201007387 */ /* 0x001fe80000100a00 */
[----:B--2---:R0:W-:Y:S04]  /*78f0*/  STL.64 [R1+0x118], R88 ;  /* 0x0001185801007387 */ /* 0x0041e80000100a00 */
[----:B-----5:R2:W-:Y:S04]  /*7900*/  STL.64 [R1+0xa0], R10 ;  /* 0x0000a00a01007387 */ /* 0x0205e80000100a00 */
[----:B------:R5:W-:Y:S04]  /*7910*/  STL.64 [R1+0xa8], R16 ;  /* 0x0000a81001007387 */ /* 0x000be80000100a00 */
[----:B------:R3:W-:Y:S01]  /*7920*/  STL.64 [R1+0x108], R12 ;  /* 0x0001080c01007387 */ /* 0x0007e20000100a00 */
[----:B0-----:R-:W-:-:S02]  /*7930*/  PRMT R88, R109, 0x5410, R111 ;  /* 0x000054106d587816 */ /* 0x001fc4000000006f */
[----:B------:R-:W-:Y:S01]  /*7940*/  PRMT R89, R110, 0x7610, R112 ;  /* 0x000076106e597816 */ /* 0x000fe20000000070 */
[----:B------:R0:W-:Y:S01]  /*7950*/  STL.64 [R1+0x110], R14 ;  /* 0x0001100e01007387 */ /* 0x0001e20000100a00 */
[----:B--2---:R-:W-:Y:S02]  /*7960*/  PRMT R10, R104, 0x7610, R106 ;  /* 0x00007610680a7816 */ /* 0x004fe4000000006a */
[----:B------:R-:W-:Y:S01]  /*7970*/  PRMT R11, R105, 0x5432, R107 ;  /* 0x00005432690b7816 */ /* 0x000fe2000000006b */
[----:B------:R-:W-:Y:S01]  /*7980*/  SHFL.DOWN PT, R18, R74, 0x2, 0x1f ;  /* 0x08401f004a127f89 */ /* 0x000fe200000e0000 */
[----:B-----5:R-:W-:-:S03]  /*7990*/  PRMT R17, R111, 0x5432, R112 ;  /* 0x000054326f117816 */ /* 0x020fc60000000070 */
[----:B------:R-:W2:Y:S01]  /*79a0*/  SHFL.DOWN PT, R19, R75, 0x2, 0x1f ;  /* 0x08401f004b137f89 */ /* 0x000ea200000e0000 */
[C---:B---3--:R-:W-:Y:S02]  /*79b0*/  PRMT R12, R102.reuse, 0x7632, R104 ;  /* 0x00007632660c7816 */ /* 0x048fe40000000068 */
[----:B------:R-:W-:Y:S01]  /*79c0*/  PRMT R13, R103, 0x5410, R105 ;  /* 0x00005410670d7816 */ /* 0x000fe20000000069 */
[----:B------:R3:W-:Y:S01]  /*79d0*/  STL.64 [R1+0xc0], R70 ;  /* 0x0000c04601007387 */ /* 0x0007e20000100a00 */
[C---:B0-----:R-:W-:Y:S02]  /*79e0*/  PRMT R14, R113.reuse, 0x5432, R120 ;  /* 0x00005432710e7816 */ /* 0x041fe40000000078 */
[----:B------:R-:W-:Y:S01]  /*79f0*/  PRMT R15, R102, 0x7610, R103 ;  /* 0x00007610660f7816 */ /* 0x000fe20000000067 */
[----:B----4-:R0:W-:Y:S04]  /*7a00*/  STL.64 [R1+0x90], R6 ;  /* 0x0000900601007387 */ /* 0x0101e80000100a00 */
[----:B------:R4:W-:Y:S04]  /*7a10*/  STL.64 [R1+0x98], R8 ;  /* 0x0000980801007387 */ /* 0x0009e80000100a00 */
[----:B------:R-:W-:Y:S01]  /*7a20*/  SHFL.DOWN PT, R70, R17, 0x2, 0x1f ;  /* 0x08401f0011467f89 */ /* 0x000fe200000e0000 */
[----:B---3--:R-:W-:-:S03]  /*7a30*/  PRMT R71, R113, 0x5410, R119 ;  /* 0x0000541071477816 */ /* 0x008fc60000000077 */
[----:B------:R-:W-:Y:S01]  /*7a40*/  SHFL.DOWN PT, R88, R88, 0x2, 0x1f ;  /* 0x08401f0058587f89 */ /* 0x000fe200000e0000 */
[C---:B0-----:R-:W-:Y:S02]  /*7a50*/  PRMT R6, R100.reuse, 0x7610, R120 ;  /* 0x0000761064067816 */ /* 0x041fe40000000078 */
[----:B------:R-:W-:Y:S01]  /*7a60*/  PRMT R7, R100, 0x7632, R121 ;  /* 0x0000763264077816 */ /* 0x000fe20000000079 */
[----:B------:R-:W0:Y:S01]  /*7a70*/  SHFL.DOWN PT, R89, R89, 0x2, 0x1f ;  /* 0x08401f0059597f89 */ /* 0x000e2200000e0000 */
[----:B----4-:R-:W-:Y:S02]  /*7a80*/  PRMT R8, R106, 0x7610, R119 ;  /* 0x000076106a087816 */ /* 0x010fe40000000077 */
[----:B------:R-:W-:Y:S01]  /*7a90*/  PRMT R9, R107, 0x5432, R121 ;  /* 0x000054326b097816 */ /* 0x000fe20000000079 */
        /* <DEDUP_REMOVED lines=8> */
[----:B------:R-:W-:Y:S04]  /*7b20*/  STL.64 [R1+0xb8], R68 ;  /* 0x0000b84401007387 */ /* 0x000fe80000100a00 */
[----:B------:R-:W-:Y:S04]  /*7b30*/  SHFL.DOWN PT, R6, R6, 0x2, 0x1f ;  /* 0x08401f0006067f89 */ /* 0x000fe800000e0000 */
[----:B------:R-:W-:Y:S04]  /*7b40*/  SHFL.DOWN PT, R7, R7, 0x2, 0x1f ;  /* 0x08401f0007077f89 */ /* 0x000fe800000e0000 */
[----:B------:R-:W-:Y:S04]  /*7b50*/  SHFL.DOWN PT, R8, R8, 0x2, 0x1f ;  /* 0x08401f0008087f89 */ /* 0x000fe800000e0000 */
[----:B------:R-:W-:Y:S04]  /*7b60*/  SHFL.DOWN PT, R9, R9, 0x2, 0x1f ;  /* 0x08401f0009097f89 */ /* 0x000fe800000e0000 */
[----:B------:R-:W-:Y:S04]  /*7b70*/  SHFL.DOWN PT, R68, R76, 0x2, 0x1f ;  /* 0x08401f004c447f89 */ /* 0x000fe800000e0000 */
[----:B------:R-:W4:Y:S04]  /*7b80*/  SHFL.DOWN PT, R69, R77, 0x2, 0x1f ;  /* 0x08401f004d457f89 */ /* 0x000f2800000e0000 */
[----:B------:R-:W5:Y:S04]  /*7b90*/  SHFL.DOWN PT, R71, R71, 0x2, 0x1f ;  /* 0x08401f0047477f89 */ /* 0x000f6800000e0000 */
[----:B-1----:R1:W-:Y:S04]  /*7ba0*/  STL.64 [R1+0xc8], R4 ;  /* 0x0000c80401007387 */ /* 0x0023e80000100a00 */
[----:B--2---:R-:W-:Y:S04]  /*7bb0*/  STL.64 [R1+0xd8], R18 ;  /* 0x0000d81201007387 */ /* 0x004fe80000100a00 */
[----:B0-----:R-:W-:Y:S01]  /*7bc0*/  STL.64 [R1+0x150], R88 ;  /* 0x0001505801007387 */ /* 0x001fe20000100a00 */
[----:B-1----:R-:W-:-:S03]  /*7bd0*/  PRMT R4, R90, 0x7610, R0 ;  /* 0x000076105a047816 */ /* 0x002fc60000000000 */
[----:B---3--:R-:W-:Y:S01]  /*7be0*/  STL.64 [R1+0xd0], R16 ;  /* 0x0000d01001007387 */ /* 0x008fe20000100a00 */
[----:B------:R-:W-:-:S03]  /*7bf0*/  PRMT R5, R91, 0x7610, R90 ;  /* 0x000076105b057816 */ /* 0x000fc6000000005a */
[----:B------:R0:W-:Y:S04]  /*7c00*/  SHFL.DOWN PT, R19, R4, 0x2, 0x1f ;  /* 0x08401f0004137f89 */ /* 0x0001e800000e0000 */
[----:B------:R1:W-:Y:S01]  /*7c10*/  STL.64 [R1+0x130], R10 ;  /* 0x0001300a01007387 */ /* 0x0003e20000100a00 */
[----:B0-----:R-:W-:-:S03]  /*7c20*/  PRMT R4, R93, 0x7610, R92 ;  /* 0x000076105d047816 */ /* 0x001fc6000000005c */
[----:B------:R0:W-:Y:S01]  /*7c30*/  STL.64 [R1+0x138], R12 ;  /* 0x0001380c01007387 */ /* 0x0001e20000100a00 */
[----:B------:R-:W-:Y:S02]  /*7c40*/  PRMT R16, R0, 0x7610, R114 ;  /* 0x0000761000107816 */ /* 0x000fe40000000072 */
[----:B------:R-:W-:Y:S01]  /*7c50*/  PRMT R17, R93, 0x5432, R115 ;  /* 0x000054325d117816 */ /* 0x000fe20000000073 */
[----:B------:R2:W-:Y:S01]  /*7c60*/  STL.64 [R1+0x140], R14 ;  /* 0x0001400e01007387 */ /* 0x0005e20000100a00 */
[----:B-1----:R-:W-:-:S03]  /*7c70*/  PRMT R10, R108, 0x7610, R109 ;  /* 0x000076106c0a7816 */ /* 0x002fc6000000006d */
[----:B------:R1:W-:Y:S01]  /*7c80*/  SHFL.DOWN PT, R88, R4, 0x2, 0x1f ;  /* 0x08401f0004587f89 */ /* 0x0003e200000e0000 */
[----:B------:R-:W-:Y:S02]  /*7c90*/  PRMT R11, R108, 0x7632, R110 ;  /* 0x000076326c0b7816 */ /* 0x000fe4000000006e */
[--C-:B0-----:R-:W-:Y:S01]  /*7ca0*/  PRMT R12, R116, 0x7610, R118.reuse ;  /* 0x00007610740c7816 */ /* 0x101fe20000000076 */
[----:B----4-:R-:W-:Y:S01]  /*7cb0*/  STL.64 [R1+0xe0], R68 ;  /* 0x0000e04401007387 */ /* 0x010fe20000100a00 */
[----:B------:R-:W-:Y:S02]  /*7cc0*/  PRMT R13, R117, 0x5432, R118 ;  /* 0x00005432750d7816 */ /* 0x000fe40000000076 */
[----:B--2---:R-:W-:Y:S01]  /*7cd0*/  PRMT R14, R114, 0x7610, R116 ;  /* 0x00007610720e7816 */ /* 0x004fe20000000074 */
[----:B------:R-:W-:Y:S01]  /*7ce0*/  STL.64 [R1+0x120], R6 ;  /* 0x0001200601007387 */ /* 0x000fe20000100a00 */
[----:B------:R-:W-:Y:S02]  /*7cf0*/  PRMT R15, R115, 0x5432, R117 ;  /* 0x00005432730f7816 */ /* 0x000fe40000000075 */
[----:B-1----:R-:W-:Y:S01]  /*7d00*/  PRMT R4, R92, 0x7610, R91 ;  /* 0x000076105c047816 */ /* 0x002fe2000000005b */
[----:B------:R-:W-:Y:S04]  /*7d10*/  STL.64 [R1+0x128], R8 ;  /* 0x0001280801007387 */ /* 0x000fe80000100a00 */
[----:B-----5:R-:W-:Y:S04]  /*7d20*/  STL.64 [R1+0x148], R70 ;  /* 0x0001484601007387 */ /* 0x020fe80000100a00 */
[----:B------:R-:W-:Y:S04]  /*7d30*/  SHFL.DOWN PT, R18, R5, 0x2, 0x1f ;  /* 0x08401f0005127f89 */ /* 0x000fe800000e0000 */
[----:B------:R-:W-:Y:S04]  /*7d40*/  SHFL.DOWN PT, R89, R4, 0x2, 0x1f ;  /* 0x08401f0004597f89 */ /* 0x000fe800000e0000 */
        /* <DEDUP_REMOVED lines=26> */
[----:B------:R0:W-:Y:S04]  /*7ef0*/  STL.64 [R1+0x178], R18 ;  /* 0x0001781201007387 */ /* 0x0001e80000100a00 */
[----:B------:R0:W-:Y:S04]  /*7f00*/  STL.64 [R1+0x180], R88 ;  /* 0x0001805801007387 */ /* 0x0001e80000100a00 */
[----:B----4-:R0:W-:Y:S01]  /*7f10*/  STL.64 [R1], R4 ;  /* 0x0000000401007387 */ /* 0x0101e20000100a00 */
[----:B------:R-:W-:Y:S05]  /*7f20*/  @P0 BRA `(.L_x_2433) ;  /* 0x0000004000380947 */ /* 0x000fea0003800000 */
[----:B------:R-:W-:-:S04]  /*7f30*/  FSETP.GT.FTZ.AND P0, PT, R87, R4, PT ;  /* 0x000000045700720b */ /* 0x000fc80003f14000 */
[----:B0-----:R-:W-:Y:S02]  /*7f40*/  FSEL R6, R87, R4, P0 ;  /* 0x0000000457067208 */ /* 0x001fe40000000000 */
[----:B------:R-:W-:Y:S01]  /*7f50*/  FSEL R8, R4, R87, P0 ;  /* 0x0000005704087208 */ /* 0x000fe20000000000 */
[----:B------:R-:W-:Y:S01]  /*7f60*/  IMAD.MOV.U32 R4, RZ, RZ, R1 ;  /* 0x000000ffff047224 */ /* 0x000fe200078e0001 */
[----:B------:R-:W-:Y:S02]  /*7f70*/  FSEL R9, R5, R86, P0 ;  /* 0x0000005605097208 */ /* 0x000fe40000000000 */
[----:B------:R-:W-:Y:S01]  /*7f80*/  FSEL R7, R86, R5, P0 ;  /* 0x0000000556077208 */ /* 0x000fe20000000000 */
[----:B------:R-:W-:-:S04]  /*7f90*/  FADD.FTZ R8, -R6, R8 ;  /* 0x0000000806087221 */ /* 0x000fc80000010100 */
[----:B------:R-:W-:-:S06]  /*7fa0*/  FMUL.FTZ R8, R8, 1.4426950216293334961 ;  /* 0x3fb8aa3b08087820 */ /* 0x000fcc0000410000 */
[----:B------:R-:W0:Y:S02]  /*7fb0*/  MUFU.EX2 R8, R8 ;  /* 0x0000000800087308 */ /* 0x000e240000000800 */
[----:B0-----:R-:W-:Y:S01]  /*7fc0*/  FMUL.FTZ R86, R9, R8 ;  /* 0x0000000809567220 */ /* 0x001fe20000410000 */
[----:B------:R-:W-:Y:S02]  /*7fd0*/  IMAD.MOV.U32 R9, RZ, RZ, RZ ;  /* 0x000000ffff097224 */ /* 0x000fe400078e00ff */
[----:B------:R-:W-:-:S07]  /*7fe0*/  IMAD.MOV.U32 R8, RZ, RZ, R4 ;  /* 0x000000ffff087224 */ /* 0x000fce00078e0004 */
.L_x_2623:
        /* <DEDUP_REMOVED lines=20> */
.L_x_2435:
[----:B------:R-:W-:Y:S01]  /*8130*/  IMAD.MOV.U32 R5, RZ, RZ, R85 ;  /* 0x000000ffff057224 */ /* 0x000fe200078e0055 */
[----:B------:R-:W-:Y:S01]  /*8140*/  PRMT R11, R11, 0x7610, R91 ;  /* 0x000076100b0b7816 */ /* 0x000fe2000000005b */
[----:B------:R-:W-:Y:S01]  /*8150*/  IMAD.MOV.U32 R85, RZ, RZ, R84 ;  /* 0x000000ffff557224 */ /* 0x000fe200078e0054 */
[----:B------:R-:W-:-:S07]  /*8160*/  PRMT R91, R91, 0x5410, R92 ;  /* 0x000054105b5b7816 */ /* 0x000fce000000005c */
.L_x_2436:
[----:B------:R-:W-:Y:S05]  /*8170*/  BSYNC B1 ;  /* 0x0000000000017941 */ /* 0x000fea0003800000 */
.L_x_2434:
        /* <DEDUP_REMOVED lines=11> */
.L_x_2438:
[----:B------:R-:W-:Y:S01]  /*8230*/  IMAD.MOV.U32 R10, RZ, RZ, R5 ;  /* 0x000000ffff0a7224 */ /* 0x000fe200078e0005 */
[----:B------:R-:W-:Y:S01]  /*8240*/  PRMT R11, R11, 0x7632, R11 ;  /* 0x000076320b0b7816 */ /* 0x000fe2000000000b */
[----:B------:R-:W-:Y:S01]  /*8250*/  IMAD.MOV.U32 R84, RZ, RZ, R83 ;  /* 0x000000ffff547224 */ /* 0x000fe200078e0053 */
[----:B------:R-:W-:-:S07]  /*8260*/  PRMT R92, R92, 0x7632, R92 ;  /* 0x000076325c5c7816 */ /* 0x000fce000000005c */
.L_x_2439:
[----:B------:R-:W-:Y:S05]  /*8270*/  BSYNC B1 ;  /* 0x0000000000017941 */ /* 0x000fea0003800000 */
.L_x_2437:
        /* <DEDUP_REMOVED lines=11> */
.L_x_2441:
[----:B------:R-:W-:Y:S01]  /*8330*/  IMAD.MOV.U32 R5, RZ, RZ, R10 ;  /* 0x000000ffff057224 */ /* 0x000fe200078e000a */
[----:B------:R-:W-:Y:S01]  /*8340*/  PRMT R11, R11, 0x5410, R11 ;  /* 0x000054100b0b7816 */ /* 0x000fe2000000000b */
[----:B------:R-:W-:Y:S01]  /*8350*/  IMAD.MOV.U32 R83, RZ, RZ, R82 ;  /* 0x000000ffff537224 */ /* 0x000fe200078e0052 */
[----:B------:R-:W-:-:S07]  /*8360*/  PRMT R92, R92, 0x5410, R93 ;  /* 0x000054105c5c7816 */ /* 0x000fce000000005d */
.L_x_2442:
[----:B------:R-:W-:Y:S05]  /*8370*/  BSYNC B1 ;  /* 0x0000000000017941 */ /* 0x000fea0003800000 */
.L_x_2440:
        /* <DEDUP_REMOVED lines=11> */
.L_x_2444:
[----:B------:R-:W-:Y:S01]  /*8430*/  IMAD.MOV.U32 R10, RZ, RZ, R5 ;  /* 0x000000ffff0a7224 */ /* 0x000fe200078e0005 */
[----:B------:R-:W-:Y:S01]  /*8440*/  PRMT R12, R12, 0x7610, R11 ;  /* 0x000076100c0c7816 */ /* 0x000fe2000000000b */
[----:B------:R-:W-:Y:S01]  /*8450*/  IMAD.MOV.U32 R82, RZ, RZ, R81 ;  /* 0x000000ffff527224 */ /* 0x000fe200078e0051 */
[----:B------:R-:W-:-:S07]  /*8460*/  PRMT R93, R0, 0x7632, R93 ;  /* 0x00007632005d7816 */ /* 0x000fce000000005d */
.L_x_2445:
[----:B------:R-:W-:Y:S05]  /*8470*/  BSYNC B1 ;  /* 0x0000000000017941 */ /* 0x000fea0003800000 */
.L_x_2443:
        /* <DEDUP_REMOVED lines=11> */
.L_x_2447:
[----:B------:R-:W-:Y:S01]  /*8530*/  IMAD.MOV.U32 R5, RZ, RZ, R10 ;  /* 0x000000ffff057224 */ /* 0x000fe200078e000a */
[----:B------:R-:W-:Y:S01]  /*8540*/  PRMT R11, R11, 0x7610, R12 ;  /* 0x000076100b0b7816 */ /* 0x000fe2000000000c */
[----:B------:R-:W-:Y:S01]  /*8550*/  IMAD.MOV.U32 R81, RZ, RZ, R80 ;  /* 0x000000ffff517224 */ /* 0x000fe200078e0050 */
[----:B------:R-:W-:-:S07]  /*8560*/  PRMT R0, R0, 0x5410, R90 ;  /* 0x0000541000007816 */ /* 0x000fce000000005a */
.L_x_2448:
[----:B------:R-:W-:Y:S05]  /*8570*/  BSYNC B1 ;  /* 0x0000000000017941 */ /* 0x000fea0003800000 */
.L_x_2446:
        /* <DEDUP_REMOVED lines=11> */
.L_x_2450:
[----:B------:R-:W-:Y:S01]  /*8630*/  IMAD.MOV.U32 R10, RZ, RZ, R5 ;  /* 0x000000ffff0a7224 */ /* 0x000fe200078e0005 */
[----:B------:R-:W-:Y:S01]  /*8640*/  PRMT R11, R11, 0x7632, R11 ;  /* 0x000076320b0b7816 */ /* 0x000fe2000000000b */
[----:B------:R-:W-:Y:S01]  /*8650*/  IMAD.MOV.U32 R80, RZ, RZ, R79 ;  /* 0x000000ffff507224 */ /* 0x000fe200078e004f */
[----:B------:R-:W-:-:S07]  /*8660*/  PRMT R90, R90, 0x7632, R90 ;  /* 0x000076325a5a7816 */ /* 0x000fce000000005a */
.L_x_2451:
[----:B------:R-:W-:Y:S05]  /*8670*/  BSYNC B1 ;  /* 0x0000000000017941 */ /* 0x000fea0003800000 */
.L_x_2449:
        /* <DEDUP_REMOVED lines=11> */
.L_x_2453:
[----:B------:R-:W-:Y:S01]  /*8730*/  IMAD.MOV.U32 R5, RZ, RZ, R10 ;  /* 0x000000ffff057224 */ /* 0x000fe200078e000a */
[----:B------:R-:W-:Y:S01]  /*8740*/  PRMT R12, R11, 0x7610, R12 ;  /* 0x000076100b0c7816 */ /* 0x000fe2000000000c */
[----:B------:R-:W-:Y:S01]  /*8750*/  IMAD.MOV.U32 R79, RZ, RZ, R78 ;  /* 0x000000ffff4f7224 */ /* 0x000fe200078e004e */
[----:B------:R-:W-:-:S07]  /*8760*/  PRMT R90, R90, 0x5410, R91 ;  /* 0x000054105a5a7816 */ /* 0x000fce000000005b */
.L_x_2454:
[----:B------:R-:W-:Y:S05]  /*8770*/  BSYNC B1 ;  /* 0x0000000000017941 */ /* 0x000fea0003800000 */
.L_x_2452:
        /* <DEDUP_REMOVED lines=11> */
.L_x_2456:
[----:B------:R-:W-:Y:S01]  /*8830*/  IMAD.MOV.U32 R10, RZ, RZ, R5 ;  /* 0x000000ffff0a7224 */ /* 0x000fe200078e0005 */
[----:B------:R-:W-:Y:S01]  /*8840*/  PRMT R11, R12, 0x7610, R11 ;  /* 0x000076100c0b7816 */ /* 0x000fe2000000000b */
[----:B------:R-:W-:Y:S01]  /*8850*/  IMAD.MOV.U32 R78, RZ, RZ, R77 ;  /* 0x000000ffff4e7224 */ /* 0x000fe200078e004d */
[----:B------:R-:W-:-:S07]  /*8860*/  PRMT R91, R115, 0x7610, R91 ;  /* 0x00007610735b7816 */ /* 0x000fce000000005b */
.L_x_2457:
[----:B------:R-:W-:Y:S05]  /*8870*/  BSYNC B1 ;  /* 0x0000000000017941 */ /* 0x000fea0003800000 */
.L_x_2455:
        /* <DEDUP_REMOVED lines=11> */
.L_x_2459:
[----:B------:R-:W-:Y:S01]  /*8930*/  IMAD.MOV.U32 R5, RZ, RZ, R10 ;  /* 0x000000ffff057224 */ /* 0x000fe200078e000a */
[----:B------:R-:W-:Y:S01]  /*8940*/  PRMT R11, R11, 0x5410, R11 ;  /* 0x000054100b0b7816 */ /* 0x000fe2000000000b */
[----:B------:R-:W-:Y:S01]  /*8950*/  IMAD.MOV.U32 R77, RZ, RZ, R76 ;  /* 0x000000ffff4d7224 */ /* 0x000fe200078e004c */
[----:B------:R-:W-:-:S07]  /*8960*/  PRMT R115, R93, 0x7632, R115 ;  /* 0x000076325d737816 */ /* 0x000fce0000000073 */
.L_x_2460:
[----:B------:R-:W-:Y:S05]  /*8970*/  BSYNC B1 ;  /* 0x0000000000017941 */ /* 0x000fea0003800000 */
.L_x_2458:
        /* <DEDUP_REMOVED lines=11> */
.L_x_2462:
[----:B------:R-:W-:Y:S01]  /*8a30*/  IMAD.MOV.U32 R10, RZ, RZ, R5 ;  /* 0x000000ffff0a7224 */ /* 0x000fe200078e0005 */
[----:B------:R-:W-:Y:S01]  /*8a40*/  PRMT R12, R12, 0x7610, R11 ;  /* 0x000076100c0c7816 */ /* 0x000fe2000000000b */
[----:B------:R-:W-:Y:S01]  /*8a50*/  IMAD.MOV.U32 R76, RZ, RZ, R75 ;  /* 0x000000ffff4c7224 */ /* 0x000fe200078e004b */
[----:B------:R-:W-:-:S07]  /*8a60*/  PRMT R93, R93, 0x7610, R114 ;  /* 0x000076105d5d7816 */ /* 0x000fce0000000072 */
.L_x_2463:
[----:B------:R-:W-:Y:S05]  /*8a70*/  BSYNC B1 ;  /* 0x0000000000017941 */ /* 0x000fea0003800000 */
.L_x_2461:
        /* <DEDUP_REMOVED lines=11> */
.L_x_2465:
[----:B------:R-:W-:Y:S01]  /*8b30*/  IMAD.MOV.U32 R5, RZ, RZ, R10 ;  /* 0x000000ffff057224 */ /* 0x000fe200078e000a */
[----:B------:R-:W-:Y:S01]  /*8b40*/  PRMT R11, R12, 0x7632, R11 ;  /* 0x000076320c0b7816 */ /* 0x000fe2000000000b */
[----:B------:R-:W-:Y:S01]  /*8b50*/  IMAD.MOV.U32 R75, RZ, RZ, R74 ;  /* 0x000000ffff4b7224 */ /* 0x000fe200078e004a */
[----:B------:R-:W-:-:S07]  /*8b60*/  PRMT R114, R114, 0x5410, R0 ;  /* 0x0000541072727816 */ /* 0x000fce0000000000 */
.L_x_2466:
[----:B------:R-:W-:Y:S05]  /*8b70*/  BSYNC B1 ;  /* 0x0000000000017941 */ /* 0x000fea0003800000 */
.L_x_2464:
        /* <DEDUP_REMOVED lines=11> */
.L_x_2468:
[----:B------:R-:W-:Y:S01]  /*8c30*/  IMAD.MOV.U32 R10, RZ, RZ, R5 ;  /* 0x000000ffff0a7224 */ /* 0x000fe200078e0005 */
[----:B------:R-:W-:Y:S01]  /*8c40*/  PRMT R12, R11, 0x7610, R12 ;  /* 0x000076100b0c7816 */ /* 0x000fe2000000000c */
[----:B------:R-:W-:Y:S01]  /*8c50*/  IMAD.MOV.U32 R74, RZ, RZ, R73 ;  /* 0x000000ffff4a7224 */ /* 0x000fe200078e0049 */
[----:B------:R-:W-:-:S07]  /*8c60*/  PRMT R0, R117, 0x7610, R0 ;  /* 0x0000761075007816 */ /* 0x000fce0000000000 */
.L_x_2469:
[----:B------:R-:W-:Y:S05]  /*8c70*/  BSYNC B1 ;  /* 0x0000000000017941 */ /* 0x000fea0003800000 */
.L_x_2467:
        /* <DEDUP_REMOVED lines=11> */
.L_x_2471:
[----:B------:R-:W-:Y:S01]  /*8d30*/  IMAD.MOV.U32 R5, RZ, RZ, R10 ;  /* 0x000000ffff057224 */ /* 0x000fe200078e000a */
[----:B------:R-:W-:Y:S01]  /*8d40*/  PRMT R11, R11, 0x5410, R12 ;  /* 0x000054100b0b7816 */ /* 0x000fe2000000000c */
[----:B------:R-:W-:Y:S01]  /*8d50*/  IMAD.MOV.U32 R73, RZ, RZ, R72 ;  /* 0x000000ffff497224 */ /* 0x000fe200078e0048 */
[----:B------:R-:W-:-:S07]  /*8d60*/  PRMT R117, R115, 0x7632, R117 ;  /* 0x0000763273757816 */ /* 0x000fce0000000075 */
.L_x_2472:
[----:B------:R-:W-:Y:S05]  /*8d70*/  BSYNC B1 ;  /* 0x0000000000017941 */ /* 0x000fea0003800000 */
.L_x_2470:
        /* <DEDUP_REMOVED lines=11> */
.L_x_2474:
[----:B------:R-:W-:Y:S01]  /*8e30*/  IMAD.MOV.U32 R10, RZ, RZ, R5 ;  /* 0x000000ffff0a7224 */ /* 0x000fe200078e0005 */
[----:B------:R-:W-:Y:S01]  /*8e40*/  PRMT R12, R12, 0x7610, R11 ;  /* 0x000076100c0c7816 */ /* 0x000fe2000000000b */
[----:B------:R-:W-:Y:S01]  /*8e50*/  IMAD.MOV.U32 R72, RZ, RZ, R3 ;  /* 0x000000ffff487224 */ /* 0x000fe200078e0003 */
[----:B------:R-:W-:-:S07]  /*8e60*/  PRMT R115, R115, 0x7610, R116 ;  /* 0x0000761073737816 */ /* 0x000fce0000000074 */
.L_x_2475:
[----:B------:R-:W-:Y:S05]  /*8e70*/  BSYNC B1 ;  /* 0x0000000000017941 */ /* 0x000fea0003800000 */
.L_x_2473:
        /* <DEDUP_REMOVED lines=11> */
.L_x_2477:
[----:B------:R-:W-:Y:S01]  /*8f30*/  IMAD.MOV.U32 R5, RZ, RZ, R10 ;  /* 0x000000ffff057224 */ /* 0x000fe200078e000a */
[----:B------:R-:W-:Y:S01]  /*8f40*/  PRMT R11, R11, 0x7610, R12 ;  /* 0x000076100b0b7816 */ /* 0x000fe2000000000c */
[----:B------:R-:W-:Y:S01]  /*8f50*/  IMAD.MOV.U32 R3, RZ, RZ, R2 ;  /* 0x000000ffff037224 */ /* 0x000fe200078e0002 */
[----:B------:R-:W-:-:S07]  /*8f60*/  PRMT R116, R116, 0x5410, R114 ;  /* 0x0000541074747816 */ /* 0x000fce0000000072 */
.L_x_2478:
[----:B------:R-:W-:Y:S05]  /*8f70*/  BSYNC B1 ;  /* 0x0000000000017941 */ /* 0x000fea0003800000 */
.L_x_2476:
        /* <DEDUP_REMOVED lines=11> */
.L_x_2480:
[----:B------:R-:W-:Y:S01]  /*9030*/  IMAD.MOV.U32 R10, RZ, RZ, R5 ;  /* 0x000000ffff0a7224 */ /* 0x000fe200078e0005 */
[----:B------:R-:W-:Y:S01]  /*9040*/  PRMT R11, R11, 0x7632, R11 ;  /* 0x000076320b0b7816 */ /* 0x000fe2000000000b */
[----:B------:R-:W-:Y:S01]  /*9050*/  IMAD.MOV.U32 R2, RZ, RZ, R21 ;  /* 0x000000ffff027224 */ /* 0x000fe200078e0015 */
[----:B------:R-:W-:-:S07]  /*9060*/  PRMT R114, R118, 0x7610, R114 ;  /* 0x0000761076727816 */ /* 0x000fce0000000072 */
.L_x_2481:
[----:B------:R-:W-:Y:S05]  /*9070*/  BSYNC B1 ;  /* 0x0000000000017941 */ /* 0x000fea0003800000 */
.L_x_2479:
        /* <DEDUP_REMOVED lines=11> */
.L_x_2483:
[----:B------:R-:W-:Y:S01]  /*9130*/  IMAD.MOV.U32 R5, RZ, RZ, R10 ;  /* 0x000000ffff057224 */ /* 0x000fe200078e000a */
[----:B------:R-:W-:Y:S01]  /*9140*/  PRMT R11, R11, 0x5410, R11 ;  /* 0x000054100b0b7816 */ /* 0x000fe2000000000b */
[----:B------:R-:W-:Y:S01]  /*9150*/  IMAD.MOV.U32 R21, RZ, RZ, R20 ;  /* 0x000000ffff157224 */ /* 0x000fe200078e0014 */
[----:B------:R-:W-:-:S07]  /*9160*/  PRMT R118, R117, 0x7632, R118 ;  /* 0x0000763275767816 */ /* 0x000fce0000000076 */
.L_x_2484:
[----:B------:R-:W-:Y:S05]  /*9170*/  BSYNC B1 ;  /* 0x0000000000017941 */ /* 0x000fea0003800000 */
.L_x_2482:
        /* <DEDUP_REMOVED lines=11> */
.L_x_2486:
[----:B------:R-:W-:Y:S01]  /*9230*/  IMAD.MOV.U32 R10, RZ, RZ, R5 ;  /* 0x000000ffff0a7224 */ /* 0x000fe200078e0005 */
[----:B------:R-:W-:Y:S01]  /*9240*/  PRMT R12, R12, 0x7610, R11 ;  /* 0x000076100c0c7816 */ /* 0x000fe2000000000b */
[----:B------:R-:W-:Y:S01]  /*9250*/  IMAD.MOV.U32 R20, RZ, RZ, R23 ;  /* 0x000000ffff147224 */ /* 0x000fe200078e0017 */
[----:B------:R-:W-:-:S07]  /*9260*/  PRMT R117, R117, 0x7610, R118 ;  /* 0x0000761075757816 */ /* 0x000fce0000000076 */
.L_x_2487:
[----:B------:R-:W-:Y:S05]  /*9270*/  BSYNC B1 ;  /* 0x0000000000017941 */ /* 0x000fea0003800000 */
.L_x_2485:
        /* <DEDUP_REMOVED lines=11> */
.L_x_2489:
[----:B------:R-:W-:Y:S01]  /*9330*/  IMAD.MOV.U32 R5, RZ, RZ, R10 ;  /* 0x000000ffff057224 */ /* 0x000fe200078e000a */
[----:B------:R-:W-:Y:S01]  /*9340*/  PRMT R11, R11, 0x7610, R12 ;  /* 0x000076100b0b7816 */ /* 0x000fe2000000000c */
[----:B------:R-:W-:Y:S01]  /*9350*/  IMAD.MOV.U32 R23, RZ, RZ, R22 ;  /* 0x000000ffff177224 */ /* 0x000fe200078e0016 */
[----:B------:R-:W-:-:S07]  /*9360*/  PRMT R118, R118, 0x5410, R116 ;  /* 0x0000541076767816 */ /* 0x000fce0000000074 */
.L_x_2490:
[----:B------:R-:W-:Y:S05]  /*9370*/  BSYNC B1 ;  /* 0x0000000000017941 */ /* 0x000fea0003800000 */
.L_x_2488:
        /* <DEDUP_REMOVED lines=11> */
.L_x_2492:
[----:B------:R-:W-:Y:S01]  /*9430*/  IMAD.MOV.U32 R10, RZ, RZ, R5 ;  /* 0x000000ffff0a7224 */ /* 0x000fe200078e0005 */
[----:B------:R-:W-:Y:S01]  /*9440*/  PRMT R12, R12, 0x7610, R11 ;  /* 0x000076100c0c7816 */ /* 0x000fe2000000000b */
[----:B------:R-:W-:Y:S01]  /*9450*/  IMAD.MOV.U32 R22, RZ, RZ, R25 ;  /* 0x000000ffff167224 */ /* 0x000fe200078e0019 */
[----:B------:R-:W-:-:S07]  /*9460*/  PRMT R116, R110, 0x7632, R116 ;  /* 0x000076326e747816 */ /* 0x000fce0000000074 */
.L_x_2493:
[----:B------:R-:W-:Y:S05]  /*9470*/  BSYNC B1 ;  /* 0x0000000000017941 */ /* 0x000fea0003800000 */
.L_x_2491:
        /* <DEDUP_REMOVED lines=11> */
.L_x_2495:
[----:B------:R-:W-:Y:S01]  /*9530*/  IMAD.MOV.U32 R5, RZ, RZ, R10 ;  /* 0x000000ffff057224 */ /* 0x000fe200078e000a */
[----:B------:R-:W-:Y:S01]  /*9540*/  PRMT R11, R12, 0x7632, R11 ;  /* 0x000076320c0b7816 */ /* 0x000fe2000000000b */
[----:B------:R-:W-:Y:S01]  /*9550*/  IMAD.MOV.U32 R25, RZ, RZ, R24 ;  /* 0x000000ffff197224 */ /* 0x000fe200078e0018 */
[----:B------:R-:W-:-:S07]  /*9560*/  PRMT R110, R110, 0x7610, R108 ;  /* 0x000076106e6e7816 */ /* 0x000fce000000006c */
.L_x_2496:
[----:B------:R-:W-:Y:S05]  /*9570*/  BSYNC B1 ;  /* 0x0000000000017941 */ /* 0x000fea0003800000 */
.L_x_2494:
        /* <DEDUP_REMOVED lines=11> */
.L_x_2498:
[----:B------:R-:W-:Y:S01]  /*9630*/  IMAD.MOV.U32 R10, RZ, RZ, R5 ;  /* 0x000000ffff0a7224 */ /* 0x000fe200078e0005 */
[----:B------:R-:W-:Y:S01]  /*9640*/  PRMT R11, R11, 0x5410, R11 ;  /* 0x000054100b0b7816 */ /* 0x000fe2000000000b */
[----:B------:R-:W-:Y:S01]  /*9650*/  IMAD.MOV.U32 R24, RZ, RZ, R27 ;  /* 0x000000ffff187224 */ /* 0x000fe200078e001b */
[----:B------:R-:W-:-:S07]  /*9660*/  PRMT R108, R108, 0x7610, R109 ;  /* 0x000076106c6c7816 */ /* 0x000fce000000006d */
.L_x_2499:
[----:B------:R-:W-:Y:S05]  /*9670*/  BSYNC B1 ;  /* 0x0000000000017941 */ /* 0x000fea0003800000 */
.L_x_2497:
        /* <DEDUP_REMOVED lines=11> */
.L_x_2501:
[----:B------:R-:W-:Y:S01]  /*9730*/  IMAD.MOV.U32 R5, RZ, RZ, R10 ;  /* 0x000000ffff057224 */ /* 0x000fe200078e000a */
[----:B------:R-:W-:Y:S01]  /*9740*/  PRMT R12, R12, 0x7610, R11 ;  /* 0x000076100c0c7816 */ /* 0x000fe2000000000b */
[----:B------:R-:W-:Y:S01]  /*9750*/  IMAD.MOV.U32 R27, RZ, RZ, R26 ;  /* 0x000000ffff1b7224 */ /* 0x000fe200078e001a */
[----:B------:R-:W-:-:S07]  /*9760*/  PRMT R109, R109, 0x5410, R108 ;  /* 0x000054106d6d7816 */ /* 0x000fce000000006c */
.L_x_2502:
[----:B------:R-:W-:Y:S05]  /*9770*/  BSYNC B1 ;  /* 0x0000000000017941 */ /* 0x000fea0003800000 */
.L_x_2500:
        /* <DEDUP_REMOVED lines=11> */
.L_x_2504:
[----:B------:R-:W-:Y:S01]  /*9830*/  IMAD.MOV.U32 R10, RZ, RZ, R5 ;  /* 0x000000ffff0a7224 */ /* 0x000fe200078e0005 */
[----:B------:R-:W-:Y:S01]  /*9840*/  PRMT R11, R11, 0x7610, R12 ;  /* 0x000076100b0b7816 */ /* 0x000fe2000000000c */
[----:B------:R-:W-:Y:S01]  /*9850*/  IMAD.MOV.U32 R26, RZ, RZ, R29 ;  /* 0x000000ffff1a7224 */ /* 0x000fe200078e001d */
[----:B------:R-:W-:-:S07]  /*9860*/  PRMT R108, R112, 0x7632, R108 ;  /* 0x00007632706c7816 */ /* 0x000fce000000006c */
.L_x_2505:
[----:B------:R-:W-:Y:S05]  /*9870*/  BSYNC B1 ;  /* 0x0000000000017941 */ /* 0x000fea0003800000 */
.L_x_2503:
        /* <DEDUP_REMOVED lines=11> */
.L_x_2507:
[----:B------:R-:W-:Y:S01]  /*9930*/  IMAD.MOV.U32 R5, RZ, RZ, R10 ;  /* 0x000000ffff057224 */ /* 0x000fe200078e000a */
[----:B------:R-:W-:Y:S01]  /*9940*/  PRMT R11, R11, 0x7632, R11 ;  /* 0x000076320b0b7816 */ /* 0x000fe2000000000b */
[----:B------:R-:W-:Y:S01]  /*9950*/  IMAD.MOV.U32 R29, RZ, RZ, R28 ;  /* 0x000000ffff1d7224 */ /* 0x000fe200078e001c */
[----:B------:R-:W-:-:S07]  /*9960*/  PRMT R112, R112, 0x5410, R110 ;  /* 0x0000541070707816 */ /* 0x000fce000000006e */
.L_x_2508:
[----:B------:R-:W-:Y:S05]  /*9970*/  BSYNC B1 ;  /* 0x0000000000017941 */ /* 0x000fea0003800000 */
.L_x_2506:
        /* <DEDUP_REMOVED lines=11> */
.L_x_2510:
[----:B------:R-:W-:Y:S01]  /*9a30*/  IMAD.MOV.U32 R10, RZ, RZ, R5 ;  /* 0x000000ffff0a7224 */ /* 0x000fe200078e0005 */
[----:B------:R-:W-:Y:S01]  /*9a40*/  PRMT R12, R11, 0x7610, R12 ;  /* 0x000076100b0c7816 */ /* 0x000fe2000000000c */
[----:B------:R-:W-:Y:S01]  /*9a50*/  IMAD.MOV.U32 R28, RZ, RZ, R31 ;  /* 0x000000ffff1c7224 */ /* 0x000fe200078e001f */
[----:B------:R-:W-:-:S07]  /*9a60*/  PRMT R110, R111, 0x7610, R110 ;  /* 0x000076106f6e7816 */ /* 0x000fce000000006e */
.L_x_2511:
[----:B------:R-:W-:Y:S05]  /*9a70*/  BSYNC B1 ;  /* 0x0000000000017941 */ /* 0x000fea0003800000 */
.L_x_2509:
        /* <DEDUP_REMOVED lines=11> */
.L_x_2513:
[----:B------:R-:W-:Y:S01]  /*9b30*/  IMAD.MOV.U32 R5, RZ, RZ, R10 ;  /* 0x000000ffff057224 */ /* 0x000fe200078e000a */
[----:B------:R-:W-:Y:S01]  /*9b40*/  PRMT R11, R12, 0x7610, R11 ;  /* 0x000076100c0b7816 */ /* 0x000fe2000000000b */
[----:B------:R-:W-:Y:S01]  /*9b50*/  IMAD.MOV.U32 R31, RZ, RZ, R30 ;  /* 0x000000ffff1f7224 */ /* 0x000fe200078e001e */
[----:B------:R-:W-:-:S07]  /*9b60*/  PRMT R111, R109, 0x7610, R111 ;  /* 0x000076106d6f7816 */ /* 0x000fce000000006f */
.L_x_2514:
[----:B------:R-:W-:Y:S05]  /*9b70*/  BSYNC B1 ;  /* 0x0000000000017941 */ /* 0x000fea0003800000 */
.L_x_2512:
        /* <DEDUP_REMOVED lines=11> */
.L_x_2516:
[----:B------:R-:W-:Y:S01]  /*9c30*/  IMAD.MOV.U32 R10, RZ, RZ, R5 ;  /* 0x000000ffff0a7224 */ /* 0x000fe200078e0005 */
[----:B------:R-:W-:Y:S01]  /*9c40*/  PRMT R12, R11, 0x7610, R12 ;  /* 0x000076100b0c7816 */ /* 0x000fe2000000000c */
[----:B------:R-:W-:Y:S01]  /*9c50*/  IMAD.MOV.U32 R30, RZ, RZ, R33 ;  /* 0x000000ffff1e7224 */ /* 0x000fe200078e0021 */
[----:B------:R-:W-:-:S07]  /*9c60*/  PRMT R109, R119, 0x7610, R109 ;  /* 0x00007610776d7816 */ /* 0x000fce000000006d */
.L_x_2517:
[----:B------:R-:W-:Y:S05]  /*9c70*/  BSYNC B1 ;  /* 0x0000000000017941 */ /* 0x000fea0003800000 */
.L_x_2515:
        /* <DEDUP_REMOVED lines=11> */
.L_x_2519:
[----:B------:R-:W-:Y:S01]  /*9d30*/  IMAD.MOV.U32 R5, RZ, RZ, R10 ;  /* 0x000000ffff057224 */ /* 0x000fe200078e000a */
[----:B------:R-:W-:Y:S01]  /*9d40*/  PRMT R11, R11, 0x5410, R12 ;  /* 0x000054100b0b7816 */ /* 0x000fe2000000000c */
[----:B------:R-:W-:Y:S01]  /*9d50*/  IMAD.MOV.U32 R33, RZ, RZ, R32 ;  /* 0x000000ffff217224 */ /* 0x000fe200078e0020 */
[----:B------:R-:W-:-:S07]  /*9d60*/  PRMT R119, R113, 0x7610, R119 ;  /* 0x0000761071777816 */ /* 0x000fce0000000077 */
.L_x_2520:
[----:B------:R-:W-:Y:S05]  /*9d70*/  BSYNC B1 ;  /* 0x0000000000017941 */ /* 0x000fea0003800000 */
.L_x_2518:
        /* <DEDUP_REMOVED lines=11> */
.L_x_2522:
[----:B------:R-:W-:Y:S01]  /*9e30*/  IMAD.MOV.U32 R10, RZ, RZ, R5 ;  /* 0x000000ffff0a7224 */ /* 0x000fe200078e0005 */
[----:B------:R-:W-:Y:S01]  /*9e40*/  PRMT R11, R11, 0x7632, R11 ;  /* 0x000076320b0b7816 */ /* 0x000fe2000000000b */
[----:B------:R-:W-:Y:S01]  /*9e50*/  IMAD.MOV.U32 R32, RZ, RZ, R35 ;  /* 0x000000ffff207224 */ /* 0x000fe200078e0023 */
[----:B------:R-:W-:-:S07]  /*9e60*/  PRMT R113, R112, 0x7610, R113 ;  /* 0x0000761070717816 */ /* 0x000fce0000000071 */
.L_x_2523:
[----:B------:R-:W-:Y:S05]  /*9e70*/  BSYNC B1 ;  /* 0x0000000000017941 */ /* 0x000fea0003800000 */
.L_x_2521:
        /* <DEDUP_REMOVED lines=11> */
.L_x_2525:
[----:B------:R-:W-:Y:S01]  /*9f30*/  IMAD.MOV.U32 R5, RZ, RZ, R10 ;  /* 0x000000ffff057224 */ /* 0x000fe200078e000a */
[----:B------:R-:W-:Y:S01]  /*9f40*/  PRMT R12, R11, 0x7610, R12 ;  /* 0x000076100b0c7816 */ /* 0x000fe2000000000c */
[----:B------:R-:W-:Y:S01]  /*9f50*/  IMAD.MOV.U32 R35, RZ, RZ, R34 ;  /* 0x000000ffff237224 */ /* 0x000fe200078e0022 */
[----:B------:R-:W-:-:S07]  /*9f60*/  PRMT R112, R111, 0x7632, R112 ;  /* 0x000076326f707816 */ /* 0x000fce0000000070 */
.L_x_2526:
[----:B------:R-:W-:Y:S05]  /*9f70*/  BSYNC B1 ;  /* 0x0000000000017941 */ /* 0x000fea0003800000 */
.L_x_2524:
        /* <DEDUP_REMOVED lines=11> */
.L_x_2528:
[----:B------:R-:W-:Y:S01]  /*a030*/  IMAD.MOV.U32 R10, RZ, RZ, R5 ;  /* 0x000000ffff0a7224 */ /* 0x000fe200078e0005 */
[----:B------:R-:W-:Y:S01]  /*a040*/  PRMT R11, R11, 0x5410, R12 ;  /* 0x000054100b0b7816 */ /* 0x000fe2000000000c */
[----:B------:R-:W-:Y:S01]  /*a050*/  IMAD.MOV.U32 R34, RZ, RZ, R37 ;  /* 0x000000ffff227224 */ /* 0x000fe200078e0025 */
[----:B------:R-:W-:-:S07]  /*a060*/  PRMT R111, R111, 0x7610, R103 ;  /* 0x000076106f6f7816 */ /* 0x000fce0000000067 */
.L_x_2529:
[----:B------:R-:W-:Y:S05]  /*a070*/  BSYNC B1 ;  /* 0x0000000000017941 */ /* 0x000fea0003800000 */
.L_x_2527:
        /* <DEDUP_REMOVED lines=11> */
.L_x_2531:
[----:B------:R-:W-:Y:S01]  /*a130*/  IMAD.MOV.U32 R5, RZ, RZ, R10 ;  /* 0x000000ffff057224 */ /* 0x000fe200078e000a */
[----:B------:R-:W-:Y:S01]  /*a140*/  PRMT R12, R12, 0x7610, R11 ;  /* 0x000076100c0c7816 */ /* 0x000fe2000000000b */
[----:B------:R-:W-:Y:S01]  /*a150*/  IMAD.MOV.U32 R37, RZ, RZ, R36 ;  /* 0x000000ffff257224 */ /* 0x000fe200078e0024 */
[----:B------:R-:W-:-:S07]  /*a160*/  PRMT R103, R103, 0x5410, R102 ;  /* 0x0000541067677816 */ /* 0x000fce0000000066 */
.L_x_2532:
[----:B------:R-:W-:Y:S05]  /*a170*/  BSYNC B1 ;  /* 0x0000000000017941 */ /* 0x000fea0003800000 */
.L_x_2530:
        /* <DEDUP_REMOVED lines=11> */
.L_x_2534:
[----:B------:R-:W-:Y:S01]  /*a230*/  IMAD.MOV.U32 R10, RZ, RZ, R5 ;  /* 0x000000ffff0a7224 */ /* 0x000fe200078e0005 */
[----:B------:R-:W-:Y:S01]  /*a240*/  PRMT R11, R12, 0x7632, R11 ;  /* 0x000076320c0b7816 */ /* 0x000fe2000000000b */
[----:B------:R-:W-:Y:S01]  /*a250*/  IMAD.MOV.U32 R36, RZ, RZ, R39 ;  /* 0x000000ffff247224 */ /* 0x000fe200078e0027 */
[----:B------:R-:W-:-:S07]  /*a260*/  PRMT R102, R120, 0x7610, R102 ;  /* 0x0000761078667816 */ /* 0x000fce0000000066 */
.L_x_2535:
[----:B------:R-:W-:Y:S05]  /*a270*/  BSYNC B1 ;  /* 0x0000000000017941 */ /* 0x000fea0003800000 */
.L_x_2533:
        /* <DEDUP_REMOVED lines=11> */
.L_x_2537:
[----:B------:R-:W-:Y:S01]  /*a330*/  IMAD.MOV.U32 R5, RZ, RZ, R10 ;  /* 0x000000ffff057224 */ /* 0x000fe200078e000a */
[----:B------:R-:W-:Y:S01]  /*a340*/  PRMT R12, R11, 0x7610, R12 ;  /* 0x000076100b0c7816 */ /* 0x000fe2000000000c */
[----:B------:R-:W-:Y:S01]  /*a350*/  IMAD.MOV.U32 R39, RZ, RZ, R38 ;  /* 0x000000ffff277224 */ /* 0x000fe200078e0026 */
[----:B------:R-:W-:-:S07]  /*a360*/  PRMT R120, R113, 0x7632, R120 ;  /* 0x0000763271787816 */ /* 0x000fce0000000078 */
.L_x_2538:
[----:B------:R-:W-:Y:S05]  /*a370*/  BSYNC B1 ;  /* 0x0000000000017941 */ /* 0x000fea0003800000 */
.L_x_2536:
        /* <DEDUP_REMOVED lines=11> */
.L_x_2540:
[----:B------:R-:W-:Y:S01]  /*a430*/  IMAD.MOV.U32 R10, RZ, RZ, R5 ;  /* 0x000000ffff0a7224 */ /* 0x000fe200078e0005 */
[----:B------:R-:W-:Y:S01]  /*a440*/  PRMT R11, R12, 0x7610, R11 ;  /* 0x000076100c0b7816 */ /* 0x000fe2000000000b */
[----:B------:R-:W-:Y:S01]  /*a450*/  IMAD.MOV.U32 R38, RZ, RZ, R41 ;  /* 0x000000ffff267224 */ /* 0x000fe200078e0029 */
[----:B------:R-:W-:-:S07]  /*a460*/  PRMT R113, R113, 0x5410, R105 ;  /* 0x0000541071717816 */ /* 0x000fce0000000069 */
.L_x_2541:
[----:B------:R-:W-:Y:S05]  /*a470*/  BSYNC B1 ;  /* 0x0000000000017941 */ /* 0x000fea0003800000 */
.L_x_2539:
        /* <DEDUP_REMOVED lines=11> */
.L_x_2543:
[----:B------:R-:W-:Y:S01]  /*a530*/  IMAD.MOV.U32 R5, RZ, RZ, R10 ;  /* 0x000000ffff057224 */ /* 0x000fe200078e000a */
[----:B------:R-:W-:Y:S01]  /*a540*/  PRMT R11, R11, 0x5410, R11 ;  /* 0x000054100b0b7816 */ /* 0x000fe2000000000b */
[----:B------:R-:W-:Y:S01]  /*a550*/  IMAD.MOV.U32 R41, RZ, RZ, R40 ;  /* 0x000000ffff297224 */ /* 0x000fe200078e0028 */
[----:B------:R-:W-:-:S07]  /*a560*/  PRMT R105, R103, 0x7610, R105 ;  /* 0x0000761067697816 */ /* 0x000fce0000000069 */
.L_x_2544:
[----:B------:R-:W-:Y:S05]  /*a570*/  BSYNC B1 ;  /* 0x0000000000017941 */ /* 0x000fea0003800000 */
.L_x_2542:
        /* <DEDUP_REMOVED lines=11> */
.L_x_2546:
[----:B------:R-:W-:Y:S01]  /*a630*/  IMAD.MOV.U32 R10, RZ, RZ, R5 ;  /* 0x000000ffff0a7224 */ /* 0x000fe200078e0005 */
[----:B------:R-:W-:Y:S01]  /*a640*/  PRMT R12, R12, 0x7610, R11 ;  /* 0x000076100c0c7816 */ /* 0x000fe2000000000b */
[----:B------:R-:W-:Y:S01]  /*a650*/  IMAD.MOV.U32 R40, RZ, RZ, R43 ;  /* 0x000000ffff287224 */ /* 0x000fe200078e002b */
[----:B------:R-:W-:-:S07]  /*a660*/  PRMT R103, R104, 0x7632, R103 ;  /* 0x0000763268677816 */ /* 0x000fce0000000067 */
.L_x_2547:
[----:B------:R-:W-:Y:S05]  /*a670*/  BSYNC B1 ;  /* 0x0000000000017941 */ /* 0x000fea0003800000 */
.L_x_2545:
        /* <DEDUP_REMOVED lines=11> */
.L_x_2549:
[----:B------:R-:W-:Y:S01]  /*a730*/  IMAD.MOV.U32 R5, RZ, RZ, R10 ;  /* 0x000000ffff057224 */ /* 0x000fe200078e000a */
[----:B------:R-:W-:Y:S01]  /*a740*/  PRMT R11, R12, 0x7632, R11 ;  /* 0x000076320c0b7816 */ /* 0x000fe2000000000b */
[----:B------:R-:W-:Y:S01]  /*a750*/  IMAD.MOV.U32 R43, RZ, RZ, R42 ;  /* 0x000000ffff2b7224 */ /* 0x000fe200078e002a */
[----:B------:R-:W-:-:S07]  /*a760*/  PRMT R104, R104, 0x7610, R102 ;  /* 0x0000761068687816 */ /* 0x000fce0000000066 */
.L_x_2550:
[----:B------:R-:W-:Y:S05]  /*a770*/  BSYNC B1 ;  /* 0x0000000000017941 */ /* 0x000fea0003800000 */
.L_x_2548:
        /* <DEDUP_REMOVED lines=11> */
.L_x_2552:
[----:B------:R-:W-:Y:S01]  /*a830*/  IMAD.MOV.U32 R10, RZ, RZ, R5 ;  /* 0x000000ffff0a7224 */ /* 0x000fe200078e0005 */
[----:B------:R-:W-:Y:S01]  /*a840*/  PRMT R12, R11, 0x7610, R12 ;  /* 0x000076100b0c7816 */ /* 0x000fe2000000000c */
[----:B------:R-:W-:Y:S01]  /*a850*/  IMAD.MOV.U32 R42, RZ, RZ, R45 ;  /* 0x000000ffff2a7224 */ /* 0x000fe200078e002d */
[----:B------:R-:W-:-:S07]  /*a860*/  PRMT R102, R102, 0x5410, R107 ;  /* 0x0000541066667816 */ /* 0x000fce000000006b */
.L_x_2553:
[----:B------:R-:W-:Y:S05]  /*a870*/  BSYNC B1 ;  /* 0x0000000000017941 */ /* 0x000fea0003800000 */
.L_x_2551:
        /* <DEDUP_REMOVED lines=11> */
.L_x_2555:
[----:B------:R-:W-:Y:S01]  /*a930*/  IMAD.MOV.U32 R5, RZ, RZ, R10 ;  /* 0x000000ffff057224 */ /* 0x000fe200078e000a */
[----:B------:R-:W-:Y:S01]  /*a940*/  PRMT R11, R11, 0x5410, R12 ;  /* 0x000054100b0b7816 */ /* 0x000fe2000000000c */
[----:B------:R-:W-:Y:S01]  /*a950*/  IMAD.MOV.U32 R45, RZ, RZ, R44 ;  /* 0x000000ffff2d7224 */ /* 0x000fe200078e002c */
[----:B------:R-:W-:-:S07]  /*a960*/  PRMT R107, R105, 0x7632, R107 ;  /* 0x00007632696b7816 */ /* 0x000fce000000006b */
.L_x_2556:
[----:B------:R-:W-:Y:S05]  /*a970*/  BSYNC B1 ;  /* 0x0000000000017941 */ /* 0x000fea0003800000 */
.L_x_2554:
        /* <DEDUP_REMOVED lines=11> */
.L_x_2558:
[----:B------:R-:W-:Y:S01]  /*aa30*/  IMAD.MOV.U32 R10, RZ, RZ, R5 ;  /* 0x000000ffff0a7224 */ /* 0x000fe200078e0005 */
[----:B------:R-:W-:Y:S01]  /*aa40*/  PRMT R12, R12, 0x7610, R11 ;  /* 0x000076100c0c7816 */ /* 0x000fe2000000000b */
[----:B------:R-:W-:Y:S01]  /*aa50*/  IMAD.MOV.U32 R44, RZ, RZ, R47 ;  /* 0x000000ffff2c7224 */ /* 0x000fe200078e002f */
[----:B------:R-:W-:-:S07]  /*aa60*/  PRMT R105, R105, 0x7610, R106 ;  /* 0x0000761069697816 */ /* 0x000fce000000006a */
.L_x_2559:
[----:B------:R-:W-:Y:S05]  /*aa70*/  BSYNC B1 ;  /* 0x0000000000017941 */ /* 0x000fea0003800000 */
.L_x_2557:
        /* <DEDUP_REMOVED lines=11> */
.L_x_2561:
[----:B------:R-:W-:Y:S01]  /*ab30*/  IMAD.MOV.U32 R5, RZ, RZ, R10 ;  /* 0x000000ffff057224 */ /* 0x000fe200078e000a */
[----:B------:R-:W-:Y:S01]  /*ab40*/  PRMT R11, R12, 0x7632, R11 ;  /* 0x000076320c0b7816 */ /* 0x000fe2000000000b */
[----:B------:R-:W-:Y:S01]  /*ab50*/  IMAD.MOV.U32 R47, RZ, RZ, R46 ;  /* 0x000000ffff2f7224 */ /* 0x000fe200078e002e */
[----:B------:R-:W-:-:S07]  /*ab60*/  PRMT R106, R106, 0x5410, R104 ;  /* 0x000054106a6a7816 */ /* 0x000fce0000000068 */
.L_x_2562:
[----:B------:R-:W-:Y:S05]  /*ab70*/  BSYNC B1 ;  /* 0x0000000000017941 */ /* 0x000fea0003800000 */
.L_x_2560:
        /* <DEDUP_REMOVED lines=11> */
.L_x_2564:
[----:B------:R-:W-:Y:S01]  /*ac30*/  IMAD.MOV.U32 R10, RZ, RZ, R5 ;  /* 0x000000ffff0a7224 */ /* 0x000fe200078e0005 */
[----:B------:R-:W-:Y:S01]  /*ac40*/  PRMT R12, R11, 0x7610, R12 ;  /* 0x000076100b0c7816 */ /* 0x000fe2000000000c */
[----:B------:R-:W-:Y:S01]  /*ac50*/  IMAD.MOV.U32 R46, RZ, RZ, R49 ;  /* 0x000000ffff2e7224 */ /* 0x000fe200078e0031 */
[----:B------:R-:W-:-:S07]  /*ac60*/  PRMT R104, R121, 0x7610, R104 ;  /* 0x0000761079687816 */ /* 0x000fce0000000068 */
.L_x_2565:
[----:B------:R-:W-:Y:S05]  /*ac70*/  BSYNC B1 ;  /* 0x0000000000017941 */ /* 0x000fea0003800000 */
.L_x_2563:
        /* <DEDUP_REMOVED lines=11> */
.L_x_2567:
[----:B------:R-:W-:Y:S01]  /*ad30*/  IMAD.MOV.U32 R5, RZ, RZ, R10 ;  /* 0x000000ffff057224 */ /* 0x000fe200078e000a */
[----:B------:R-:W-:Y:S01]  /*ad40*/  PRMT R11, R12, 0x7610, R11 ;  /* 0x000076100c0b7816 */ /* 0x000fe2000000000b */
[----:B------:R-:W-:Y:S01]  /*ad50*/  IMAD.MOV.U32 R49, RZ, RZ, R48 ;  /* 0x000000ffff317224 */ /* 0x000fe200078e0030 */
[----:B------:R-:W-:-:S07]  /*ad60*/  PRMT R121, R107, 0x7632, R121 ;  /* 0x000076326b797816 */ /* 0x000fce0000000079 */
.L_x_2568:
[----:B------:R-:W-:Y:S05]  /*ad70*/  BSYNC B1 ;  /* 0x0000000000017941 */ /* 0x000fea0003800000 */
.L_x_2566:
        /* <DEDUP_REMOVED lines=11> */
.L_x_2570:
[----:B------:R-:W-:Y:S01]  /*ae30*/  IMAD.MOV.U32 R10, RZ, RZ, R5 ;  /* 0x000000ffff0a7224 */ /* 0x000fe200078e0005 */
[----:B------:R-:W-:Y:S01]  /*ae40*/  PRMT R11, R11, 0x5410, R11 ;  /* 0x000054100b0b7816 */ /* 0x000fe2000000000b */
[----:B------:R-:W-:Y:S01]  /*ae50*/  IMAD.MOV.U32 R48, RZ, RZ, R51 ;  /* 0x000000ffff307224 */ /* 0x000fe200078e0033 */
[----:B------:R-:W-:-:S07]  /*ae60*/  PRMT R107, R107, 0x7610, R119 ;  /* 0x000076106b6b7816 */ /* 0x000fce0000000077 */
.L_x_2571:
[----:B------:R-:W-:Y:S05]  /*ae70*/  BSYNC B1 ;  /* 0x0000000000017941 */ /* 0x000fea0003800000 */
.L_x_2569:
        /* <DEDUP_REMOVED lines=11> */
.L_x_2573:
[----:B------:R-:W-:Y:S01]  /*af30*/  IMAD.MOV.U32 R5, RZ, RZ, R10 ;  /* 0x000000ffff057224 */ /* 0x000fe200078e000a */
[----:B------:R-:W-:Y:S01]  /*af40*/  PRMT R11, R11, 0x7632, R11 ;  /* 0x000076320b0b7816 */ /* 0x000fe2000000000b */
[----:B------:R-:W-:Y:S01]  /*af50*/  IMAD.MOV.U32 R51, RZ, RZ, R50 ;  /* 0x000000ffff337224 */ /* 0x000fe200078e0032 */
[----:B------:R-:W-:-:S07]  /*af60*/  PRMT R119, R119, 0x5410, R106 ;  /* 0x0000541077777816 */ /* 0x000fce000000006a */
.L_x_2574:
[----:B------:R-:W-:Y:S05]  /*af70*/  BSYNC B1 ;  /* 0x0000000000017941 */ /* 0x000fea0003800000 */
.L_x_2572:
        /* <DEDUP_REMOVED lines=11> */
.L_x_2576:
[----:B------:R-:W-:Y:S01]  /*b030*/  IMAD.MOV.U32 R10, RZ, RZ, R5 ;  /* 0x000000ffff0a7224 */ /* 0x000fe200078e0005 */
[----:B------:R-:W-:Y:S01]  /*b040*/  PRMT R11, R11, 0x5410, R11 ;  /* 0x000054100b0b7816 */ /* 0x000fe2000000000b */
[----:B------:R-:W-:Y:S01]  /*b050*/  IMAD.MOV.U32 R50, RZ, RZ, R53 ;  /* 0x000000ffff327224 */ /* 0x000fe200078e0035 */
[----:B------:R-:W-:-:S07]  /*b060*/  PRMT R106, R121, 0x7632, R106 ;  /* 0x00007632796a7816 */ /* 0x000fce000000006a */
.L_x_2577:
[----:B------:R-:W-:Y:S05]  /*b070*/  BSYNC B1 ;  /* 0x0000000000017941 */ /* 0x000fea0003800000 */
.L_x_2575:
        /* <DEDUP_REMOVED lines=11> */
.L_x_2579:
[----:B------:R-:W-:Y:S01]  /*b130*/  IMAD.MOV.U32 R5, RZ, RZ, R10 ;  /* 0x000000ffff057224 */ /* 0x000fe200078e000a */
[----:B------:R-:W-:Y:S01]  /*b140*/  PRMT R12, R12, 0x7610, R11 ;  /* 0x000076100c0c7816 */ /* 0x000fe2000000000b */
[----:B------:R-:W-:Y:S01]  /*b150*/  IMAD.MOV.U32 R53, RZ, RZ, R52 ;  /* 0x000000ffff357224 */ /* 0x000fe200078e0034 */
[----:B------:R-:W-:-:S07]  /*b160*/  PRMT R121, R121, 0x7610, R100 ;  /* 0x0000761079797816 */ /* 0x000fce0000000064 */
.L_x_2580:
[----:B------:R-:W-:Y:S05]  /*b170*/  BSYNC B1 ;  /* 0x0000000000017941 */ /* 0x000fea0003800000 */
.L_x_2578:
        /* <DEDUP_REMOVED lines=11> */
.L_x_2582:
[----:B------:R-:W-:Y:S01]  /*b230*/  IMAD.MOV.U32 R10, RZ, RZ, R5 ;  /* 0x000000ffff0a7224 */ /* 0x000fe200078e0005 */
[----:B------:R-:W-:Y:S01]  /*b240*/  PRMT R11, R11, 0x7610, R12 ;  /* 0x000076100b0b7816 */ /* 0x000fe2000000000c */
[----:B------:R-:W-:Y:S01]  /*b250*/  IMAD.MOV.U32 R52, RZ, RZ, R55 ;  /* 0x000000ffff347224 */ /* 0x000fe200078e0037 */
[----:B------:R-:W-:-:S07]  /*b260*/  PRMT R100, R100, 0x7610, R120 ;  /* 0x0000761064647816 */ /* 0x000fce0000000078 */
.L_x_2583:
[----:B------:R-:W-:Y:S05]  /*b270*/  BSYNC B1 ;  /* 0x0000000000017941 */ /* 0x000fea0003800000 */
.L_x_2581:
        /* <DEDUP_REMOVED lines=11> */
.L_x_2585:
[----:B------:R-:W-:Y:S01]  /*b330*/  IMAD.MOV.U32 R5, RZ, RZ, R10 ;  /* 0x000000ffff057224 */ /* 0x000fe200078e000a */
[----:B------:R-:W-:Y:S01]  /*b340*/  PRMT R11, R11, 0x7632, R11 ;  /* 0x000076320b0b7816 */ /* 0x000fe2000000000b */
[----:B------:R-:W-:Y:S01]  /*b350*/  IMAD.MOV.U32 R55, RZ, RZ, R54 ;  /* 0x000000ffff377224 */ /* 0x000fe200078e0036 */
[----:B------:R-:W-:-:S07]  /*b360*/  PRMT R120, R120, 0x5410, R100 ;  /* 0x0000541078787816 */ /* 0x000fce0000000064 */
.L_x_2586:
[----:B------:R-:W-:Y:S05]  /*b370*/  BSYNC B1 ;  /* 0x0000000000017941 */ /* 0x000fea0003800000 */
.L_x_2584:
        /* <DEDUP_REMOVED lines=11> */
.L_x_2588:
[----:B------:R-:W-:Y:S01]  /*b430*/  IMAD.MOV.U32 R10, RZ, RZ, R5 ;  /* 0x000000ffff0a7224 */ /* 0x000fe200078e0005 */
[----:B------:R-:W-:Y:S01]  /*b440*/  PRMT R11, R11, 0x5410, R11 ;  /* 0x000054100b0b7816 */ /* 0x000fe2000000000b */
[----:B------:R-:W-:Y:S01]  /*b450*/  IMAD.MOV.U32 R54, RZ, RZ, R57 ;  /* 0x000000ffff367224 */ /* 0x000fe200078e0039 */
[----:B------:R-:W-:-:S07]  /*b460*/  PRMT R100, R95, 0x7632, R100 ;  /* 0x000076325f647816 */ /* 0x000fce0000000064 */
.L_x_2589:
[----:B------:R-:W-:Y:S05]  /*b470*/  BSYNC B1 ;  /* 0x0000000000017941 */ /* 0x000fea0003800000 */
.L_x_2587:
        /* <DEDUP_REMOVED lines=11> */
.L_x_2591:
[----:B------:R-:W-:Y:S01]  /*b530*/  IMAD.MOV.U32 R5, RZ, RZ, R10 ;  /* 0x000000ffff057224 */ /* 0x000fe200078e000a */
[----:B------:R-:W-:Y:S01]  /*b540*/  PRMT R12, R12, 0x7610, R11 ;  /* 0x000076100c0c7816 */ /* 0x000fe2000000000b */
[----:B------:R-:W-:Y:S01]  /*b550*/  IMAD.MOV.U32 R57, RZ, RZ, R56 ;  /* 0x000000ffff397224 */ /* 0x000fe200078e0038 */
[----:B------:R-:W-:-:S07]  /*b560*/  PRMT R95, R95, 0x7610, R94 ;  /* 0x000076105f5f7816 */ /* 0x000fce000000005e */
.L_x_2592:
[----:B------:R-:W-:Y:S05]  /*b570*/  BSYNC B1 ;  /* 0x0000000000017941 */ /* 0x000fea0003800000 */
.L_x_2590:
        /* <DEDUP_REMOVED lines=11> */
.L_x_2594:
[----:B------:R-:W-:Y:S01]  /*b630*/  IMAD.MOV.U32 R10, RZ, RZ, R5 ;  /* 0x000000ffff0a7224 */ /* 0x000fe200078e0005 */
[----:B------:R-:W-:Y:S01]  /*b640*/  PRMT R11, R11, 0x7610, R12 ;  /* 0x000076100b0b7816 */ /* 0x000fe2000000000c */
[----:B------:R-:W-:Y:S01]  /*b650*/  IMAD.MOV.U32 R56, RZ, RZ, R59 ;  /* 0x000000ffff387224 */ /* 0x000fe200078e003b */
[----:B------:R-:W-:-:S07]  /*b660*/  PRMT R94, R94, 0x7610, R122 ;  /* 0x000076105e5e7816 */ /* 0x000fce000000007a */
.L_x_2595:
[----:B------:R-:W-:Y:S05]  /*b670*/  BSYNC B1 ;  /* 0x0000000000017941 */ /* 0x000fea0003800000 */
.L_x_2593:
        /* <DEDUP_REMOVED lines=11> */
.L_x_2597:
[----:B------:R-:W-:Y:S01]  /*b730*/  IMAD.MOV.U32 R5, RZ, RZ, R10 ;  /* 0x000000ffff057224 */ /* 0x000fe200078e000a */
[----:B------:R-:W-:Y:S01]  /*b740*/  PRMT R12, R12, 0x7610, R11 ;  /* 0x000076100c0c7816 */ /* 0x000fe2000000000b */
[----:B------:R-:W-:Y:S01]  /*b750*/  IMAD.MOV.U32 R59, RZ, RZ, R58 ;  /* 0x000000ffff3b7224 */ /* 0x000fe200078e003a */
[----:B------:R-:W-:-:S07]  /*b760*/  PRMT R122, R122, 0x5410, R94 ;  /* 0x000054107a7a7816 */ /* 0x000fce000000005e */
.L_x_2598:
[----:B------:R-:W-:Y:S05]  /*b770*/  BSYNC B1 ;  /* 0x0000000000017941 */ /* 0x000fea0003800000 */
.L_x_2596:
        /* <DEDUP_REMOVED lines=11> */
.L_x_2600:
[----:B------:R-:W-:Y:S01]  /*b830*/  IMAD.MOV.U32 R10, RZ, RZ, R5 ;  /* 0x000000ffff0a7224 */ /* 0x000fe200078e0005 */
[----:B------:R-:W-:Y:S01]  /*b840*/  PRMT R11, R11, 0x7610, R12 ;  /* 0x000076100b0b7816 */ /* 0x000fe2000000000c */
[----:B------:R-:W-:Y:S01]  /*b850*/  IMAD.MOV.U32 R58, RZ, RZ, R61 ;  /* 0x000000ffff3a7224 */ /* 0x000fe200078e003d */
[----:B------:R-:W-:-:S07]  /*b860*/  PRMT R94, R96, 0x7632, R94 ;  /* 0x00007632605e7816 */ /* 0x000fce000000005e */
.L_x_2601:
[----:B------:R-:W-:Y:S05]  /*b870*/  BSYNC B1 ;  /* 0x0000000000017941 */ /* 0x000fea0003800000 */
.L_x_2599:
        /* <DEDUP_REMOVED lines=11> */
.L_x_2603:
[----:B------:R-:W-:Y:S01]  /*b930*/  IMAD.MOV.U32 R5, RZ, RZ, R10 ;  /* 0x000000ffff057224 */ /* 0x000fe200078e000a */
[----:B------:R-:W-:Y:S01]  /*b940*/  PRMT R11, R11, 0x7632, R11 ;  /* 0x000076320b0b7816 */ /* 0x000fe2000000000b */
[----:B------:R-:W-:Y:S01]  /*b950*/  IMAD.MOV.U32 R61, RZ, RZ, R60 ;  /* 0x000000ffff3d7224 */ /* 0x000fe200078e003c */
[----:B------:R-:W-:-:S07]  /*b960*/  PRMT R96, R96, 0x5410, R96 ;  /* 0x0000541060607816 */ /* 0x000fce0000000060 */
.L_x_2604:
[----:B------:R-:W-:Y:S05]  /*b970*/  BSYNC B1 ;  /* 0x0000000000017941 */ /* 0x000fea0003800000 */
.L_x_2602:
        /* <DEDUP_REMOVED lines=11> */
.L_x_2606:
[----:B------:R-:W-:Y:S01]  /*ba30*/  IMAD.MOV.U32 R10, RZ, RZ, R5 ;  /* 0x000000ffff0a7224 */ /* 0x000fe200078e0005 */
[----:B------:R-:W-:Y:S01]  /*ba40*/  PRMT R12, R11, 0x7610, R12 ;  /* 0x000076100b0c7816 */ /* 0x000fe2000000000c */
[----:B------:R-:W-:Y:S01]  /*ba50*/  IMAD.MOV.U32 R60, RZ, RZ, R63 ;  /* 0x000000ffff3c7224 */ /* 0x000fe200078e003f */
[----:B------:R-:W-:-:S07]  /*ba60*/  PRMT R96, R101, 0x7610, R96 ;  /* 0x0000761065607816 */ /* 0x000fce0000000060 */
.L_x_2607:
[----:B------:R-:W-:Y:S05]  /*ba70*/  BSYNC B1 ;  /* 0x0000000000017941 */ /* 0x000fea0003800000 */
.L_x_2605:
        /* <DEDUP_REMOVED lines=11> */
.L_x_2609:
[----:B------:R-:W-:Y:S01]  /*bb30*/  IMAD.MOV.U32 R5, RZ, RZ, R10 ;  /* 0x000000ffff057224 */ /* 0x000fe200078e000a */
[----:B------:R-:W-:Y:S01]  /*bb40*/  PRMT R11, R12, 0x7610, R11 ;  /* 0x000076100c0b7816 */ /* 0x000fe2000000000b */
[----:B------:R-:W-:Y:S01]  /*bb50*/  IMAD.MOV.U32 R63, RZ, RZ, R62 ;  /* 0x000000ffff3f7224 */ /* 0x000fe200078e003e */
[----:B------:R-:W-:-:S07]  /*bb60*/  PRMT R101, R95, 0x7610, R101 ;  /* 0x000076105f657816 */ /* 0x000fce0000000065 */
.L_x_2610:
[----:B------:R-:W-:Y:S05]  /*bb70*/  BSYNC B1 ;  /* 0x0000000000017941 */ /* 0x000fea0003800000 */
.L_x_2608:
        /* <DEDUP_REMOVED lines=11> */
.L_x_2612:
[----:B------:R-:W-:Y:S01]  /*bc30*/  IMAD.MOV.U32 R10, RZ, RZ, R5 ;  /* 0x000000ffff0a7224 */ /* 0x000fe200078e0005 */
[----:B------:R-:W-:Y:S01]  /*bc40*/  PRMT R12, R11, 0x7610, R12 ;  /* 0x000076100b0c7816 */ /* 0x000fe2000000000c */
[----:B------:R-:W-:Y:S01]  /*bc50*/  IMAD.MOV.U32 R62, RZ, RZ, R65 ;  /* 0x000000ffff3e7224 */ /* 0x000fe200078e0041 */
[----:B------:R-:W-:-:S07]  /*bc60*/  PRMT R95, R99, 0x7610, R95 ;  /* 0x00007610635f7816 */ /* 0x000fce000000005f */
.L_x_2613:
[----:B------:R-:W-:Y:S05]  /*bc70*/  BSYNC B1 ;  /* 0x0000000000017941 */ /* 0x000fea0003800000 */
.L_x_2611:
        /* <DEDUP_REMOVED lines=11> */
.L_x_2615:
[----:B------:R-:W-:Y:S01]  /*bd30*/  IMAD.MOV.U32 R5, RZ, RZ, R10 ;  /* 0x000000ffff057224 */ /* 0x000fe200078e000a */
[----:B------:R-:W-:Y:S01]  /*bd40*/  PRMT R11, R11, 0x5410, R12 ;  /* 0x000054100b0b7816 */ /* 0x000fe2000000000c */
[----:B------:R-:W-:Y:S01]  /*bd50*/  IMAD.MOV.U32 R65, RZ, RZ, R64 ;  /* 0x000000ffff417224 */ /* 0x000fe200078e0040 */
[----:B------:R-:W-:-:S07]  /*bd60*/  PRMT R99, R97, 0x7610, R99 ;  /* 0x0000761061637816 */ /* 0x000fce0000000063 */
.L_x_2616:
[----:B------:R-:W-:Y:S05]  /*bd70*/  BSYNC B1 ;  /* 0x0000000000017941 */ /* 0x000fea0003800000 */
.L_x_2614:
        /* <DEDUP_REMOVED lines=11> */
.L_x_2618:
[----:B------:R-:W-:Y:S01]  /*be30*/  IMAD.MOV.U32 R10, RZ, RZ, R5 ;  /* 0x000000ffff0a7224 */ /* 0x000fe200078e0005 */
[----:B------:R-:W-:Y:S01]  /*be40*/  PRMT R11, R11, 0x7632, R11 ;  /* 0x000076320b0b7816 */ /* 0x000fe2000000000b */
[----:B------:R-:W-:Y:S01]  /*be50*/  IMAD.MOV.U32 R64, RZ, RZ, R67 ;  /* 0x000000ffff407224 */ /* 0x000fe200078e0043 */
[----:B------:R-:W-:-:S07]  /*be60*/  PRMT R97, R98, 0x7610, R97 ;  /* 0x0000761062617816 */ /* 0x000fce0000000061 */
.L_x_2619:
[----:B------:R-:W-:Y:S05]  /*be70*/  BSYNC B1 ;  /* 0x0000000000017941 */ /* 0x000fea0003800000 */
.L_x_2617:
        /* <DEDUP_REMOVED lines=11> */
.L_x_2621:
[----:B------:R-:W-:Y:S01]  /*bf30*/  PRMT R11, R11, 0x5410, R11 ;  /* 0x000054100b0b7816 */ /* 0x000fe2000000000b */
[----:B------:R-:W-:Y:S01]  /*bf40*/  IMAD.MOV.U32 R67, RZ, RZ, R66 ;  /* 0x000000ffff437224 */ /* 0x000fe200078e0042 */
[C---:B------:R-:W-:Y:S01]  /*bf50*/  PRMT R98, R97.reuse, 0x7632, R98 ;  /* 0x0000763261627816 */ /* 0x040fe20000000062 */
[--C-:B------:R-:W-:Y:S01]  /*bf60*/  IMAD.MOV.U32 R5, RZ, RZ, R10.reuse ;  /* 0x000000ffff057224 */ /* 0x100fe200078e000a */
[----:B------:R-:W-:Y:S01]  /*bf70*/  PRMT R97, R97, 0x5410, R11 ;  /* 0x0000541061617816 */ /* 0x000fe2000000000b */
[----:B------:R-:W-:-:S07]  /*bf80*/  IMAD.MOV.U32 R66, RZ, RZ, R10 ;  /* 0x000000ffff427224 */ /* 0x000fce00078e000a */
.L_x_2622:
[----:B------:R-:W-:Y:S05]  /*bf90*/  BSYNC B1 ;  /* 0x0000000000017941 */ /* 0x000fea0003800000 */
.L_x_2620:
[----:B------:R-:W-:Y:S02]  /*bfa0*/  VIADD R8, R8, 0x4 ;  /* 0x0000000408087836 */ /* 0x000fe40000000000 */
[----:B------:R-:W-:Y:S01]  /*bfb0*/  VIADD R4, R4, 0x2 ;  /* 0x0000000204047836 */ /* 0x000fe20000000000 */
[----:B------:R-:W-:Y:S06]  /*bfc0*/  @P1 BRA `(.L_x_2623) ;  /* 0xffffffc000081947 */ /* 0x000fec000383ffff */
[----:B------:R-:W-:Y:S01]  /*bfd0*/  FADD.FTZ R86, R7, R86 ;  /* 0x0000005607567221 */ /* 0x000fe20000010000 */
[----:B------:R-:W-:Y:S01]  /*bfe0*/  PRMT R97, R97, 0x7610, R11 ;  /* 0x0000761061617816 */ /* 0x000fe2000000000b */
[----:B------:R-:W-:Y:S02]  /*bff0*/  IMAD.MOV.U32 R87, RZ, RZ, R6 ;  /* 0x000000ffff577224 */ /* 0x000fe400078e0006 */
[----:B------:R-:W-:-:S07]  /*c000*/  IMAD.MOV.U32 R66, RZ, RZ, R5 ;  /* 0x000000ffff427224 */ /* 0x000fce00078e0005 */
.L_x_2433:
[----:B------:R-:W-:Y:S05]  /*c010*/  BSYNC B0 ;  /* 0x0000000000007941 */ /* 0x000fea0003800000 */
.L_x_2432:
[----:B0-----:R-:W-:Y:S01]  /*c020*/  SHFL.DOWN PT, R4, R66, 0x4, 0x1f ;  /* 0x08801f0042047f89 */ /* 0x001fe200000e0000 */
        /* <DEDUP_REMOVED lines=193> */
.L_x_2815:
        /* <DEDUP_REMOVED lines=20> */
.L_x_2627:
[----:B------:R-:W-:Y:S01]  /*cd80*/  IMAD.MOV.U32 R5, RZ, RZ, R85 ;  /* 0x000000ffff057224 */ /* 0x000fe200078e0055 */
[----:B------:R-:W-:Y:S01]  /*cd90*/  PRMT R11, R11, 0x7610, R91 ;  /* 0x000076100b0b7816 */ /* 0x000fe2000000005b */
[----:B------:R-:W-:Y:S01]  /*cda0*/  IMAD.MOV.U32 R85, RZ, RZ, R84 ;  /* 0x000000ffff557224 */ /* 0x000fe200078e0054 */
[----:B------:R-:W-:-:S07]  /*cdb0*/  PRMT R91, R91, 0x5410, R92 ;  /* 0x000054105b5b7816 */ /* 0x000fce000000005c */
.L_x_2628:
[----:B------:R-:W-:Y:S05]  /*cdc0*/  BSYNC B1 ;  /* 0x0000000000017941 */ /* 0x000fea0003800000 */
.L_x_2626:
        /* <DEDUP_REMOVED lines=11> */
.L_x_2630:
[----:B------:R-:W-:Y:S01]  /*ce80*/  IMAD.MOV.U32 R10, RZ, RZ, R5 ;  /* 0x000000ffff0a7224 */ /* 0x000fe200078e0005 */
[----:B------:R-:W-:Y:S01]  /*ce90*/  PRMT R11, R11, 0x7632, R11 ;  /* 0x000076320b0b7816 */ /* 0x000fe2000000000b */
[----:B------:R-:W-:Y:S01]  /*cea0*/  IMAD.MOV.U32 R84, RZ, RZ, R83 ;  /* 0x000000ffff547224 */ /* 0x000fe200078e0053 */
[----:B------:R-:W-:-:S07]  /*ceb0*/  PRMT R92, R92, 0x7632, R92 ;  /* 0x000076325c5c7816 */ /* 0x000fce000000005c */
.L_x_2631:
[----:B------:R-:W-:Y:S05]  /*cec0*/  BSYNC B1 ;  /* 0x0000000000017941 */ /* 0x000fea0003800000 */
.L_x_2629:
        /* <DEDUP_REMOVED lines=11> */
.L_x_2633:
[----:B------:R-:W-:Y:S01]  /*cf80*/  IMAD.MOV.U32 R5, RZ, RZ, R10 ;  /* 0x000000ffff057224 */ /* 0x000fe200078e000a */
[----:B------:R-:W-:Y:S01]  /*cf90*/  PRMT R11, R11, 0x5410, R11 ;  /* 0x000054100b0b7816 */ /* 0x000fe2000000000b */
[----:B------:R-:W-:Y:S01]  /*cfa0*/  IMAD.MOV.U32 R83, RZ, RZ, R82 ;  /* 0x000000ffff537224 */ /* 0x000fe200078e0052 */
[----:B------:R-:W-:-:S07]  /*cfb0*/  PRMT R92, R92, 0x5410, R93 ;  /* 0x000054105c5c7816 */ /* 0x000fce000000005d */
.L_x_2634:
[----:B------:R-:W-:Y:S05]  /*cfc0*/  BSYNC B1 ;  /* 0x0000000000017941 */ /* 0x000fea0003800000 */
.L_x_2632:
        /* <DEDUP_REMOVED lines=11> */
.L_x_2636:
[----:B------:R-:W-:Y:S01]  /*d080*/  IMAD.MOV.U32 R10, RZ, RZ, R5 ;  /* 0x000000ffff0a7224 */ /* 0x000fe200078e0005 */
[----:B------:R-:W-:Y:S01]  /*d090*/  PRMT R12, R12, 0x7610, R11 ;  /* 0x000076100c0c7816 */ /* 0x000fe2000000000b */
[----:B------:R-:W-:Y:S01]  /*d0a0*/  IMAD.MOV.U32 R82, RZ, RZ, R81 ;  /* 0x000000ffff527224 */ /* 0x000fe200078e0051 */
[----:B------:R-:W-:-:S07]  /*d0b0*/  PRMT R93, R0, 0x7632, R93 ;  /* 0x00007632005d7816 */ /* 0x000fce000000005d */
.L_x_2637:
[----:B------:R-:W-:Y:S05]  /*d0c0*/  BSYNC B1 ;  /* 0x0000000000017941 */ /* 0x000fea0003800000 */
.L_x_2635:
        /* <DEDUP_REMOVED lines=11> */
.L_x_2639:
[----:B------:R-:W-:Y:S01]  /*d180*/  IMAD.MOV.U32 R5, RZ, RZ, R10 ;  /* 0x000000ffff057224 */ /* 0x000fe200078e000a */
[----:B------:R-:W-:Y:S01]  /*d190*/  PRMT R11, R11, 0x7610, R12 ;  /* 0x000076100b0b7816 */ /* 0x000fe2000000000c */
[----:B------:R-:W-:Y:S01]  /*d1a0*/  IMAD.MOV.U32 R81, RZ, RZ, R80 ;  /* 0x000000ffff517224 */ /* 0x000fe200078e0050 */
[----:B------:R-:W-:-:S07]  /*d1b0*/  PRMT R0, R0, 0x5410, R90 ;  /* 0x0000541000007816 */ /* 0x000fce000000005a */
.L_x_2640:
[----:B------:R-:W-:Y:S05]  /*d1c0*/  BSYNC B1 ;  /* 0x0000000000017941 */ /* 0x000fea0003800000 */
.L_x_2638:
        /* <DEDUP_REMOVED lines=11> */
.L_x_2642:
[----:B------:R-:W-:Y:S01]  /*d280*/  IMAD.MOV.U32 R10, RZ, RZ, R5 ;  /* 0x000000ffff0a7224 */ /* 0x000fe200078e0005 */
[----:B------:R-:W-:Y:S01]  /*d290*/  PRMT R11, R11, 0x7632, R11 ;  /* 0x000076320b0b7816 */ /* 0x000fe2000000000b */
[----:B------:R-:W-:Y:S01]  /*d2a0*/  IMAD.MOV.U32 R80, RZ, RZ, R79 ;  /* 0x000000ffff507224 */ /* 0x000fe200078e004f */
[----:B------:R-:W-:-:S07]  /*d2b0*/  PRMT R90, R90, 0x7632, R90 ;  /* 0x000076325a5a7816 */ /* 0x000fce000000005a */
.L_x_2643:
[----:B------:R-:W-:Y:S05]  /*d2c0*/  BSYNC B1 ;  /* 0x0000000000017941 */ /* 0x000fea0003800000 */
.L_x_2641:
        /* <DEDUP_REMOVED lines=11> */
.L_x_2645:
[----:B------:R-:W-:Y:S01]  /*d380*/  IMAD.MOV.U32 R5, RZ, RZ, R10 ;  /* 0x000000ffff057224 */ /* 0x000fe200078e000a */
[----:B------:R-:W-:Y:S01]  /*d390*/  PRMT R12, R11, 0x7610, R12 ;  /* 0x000076100b0c7816 */ /* 0x000fe2000000000c */
[----:B------:R-:W-:Y:S01]  /*d3a0*/  IMAD.MOV.U32 R79, RZ, RZ, R78 ;  /* 0x000000ffff4f7224 */ /* 0x000fe200078e004e */
[----:B------:R-:W-:-:S07]  /*d3b0*/  PRMT R90, R90, 0x5410, R91 ;  /* 0x000054105a5a7816 */ /* 0x000fce000000005b */
.L_x_2646:
[----:B------:R-:W-:Y:S05]  /*d3c0*/  BSYNC B1 ;  /* 0x0000000000017941 */ /* 0x000fea0003800000 */
.L_x_2644:
        /* <DEDUP_REMOVED lines=11> */
.L_x_2648:
[----:B------:R-:W-:Y:S01]  /*d480*/  IMAD.MOV.U32 R10, RZ, RZ, R5 ;  /* 0x000000ffff0a7224 */ /* 0x000fe200078e0005 */
[----:B------:R-:W-:Y:S01]  /*d490*/  PRMT R11, R12, 0x7610, R11 ;  /* 0x000076100c0b7816 */ /* 0x000fe2000000000b */
[----:B------:R-:W-:Y:S01]  /*d4a0*/  IMAD.MOV.U32 R78, RZ, RZ, R77 ;  /* 0x000000ffff4e7224 */ /* 0x000fe200078e004d */
[----:B------:R-:W-:-:S07]  /*d4b0*/  PRMT R91, R115, 0x7610, R91 ;  /* 0x00007610735b7816 */ /* 0x000fce000000005b */
.L_x_2649:
[----:B------:R-:W-:Y:S05]  /*d4c0*/  BSYNC B1 ;  /* 0x0000000000017941 */ /* 0x000fea0003800000 */
.L_x_2647:
        /* <DEDUP_REMOVED lines=11> */
.L_x_2651:
[----:B------:R-:W-:Y:S01]  /*d580*/  IMAD.MOV.U32 R5, RZ, RZ, R10 ;  /* 0x000000ffff057224 */ /* 0x000fe200078e000a */
[----:B------:R-:W-:Y:S01]  /*d590*/  PRMT R11, R11, 0x5410, R11 ;  /* 0x000054100b0b7816 */ /* 0x000fe2000000000b */
[----:B------:R-:W-:Y:S01]  /*d5a0*/  IMAD.MOV.U32 R77, RZ, RZ, R76 ;  /* 0x000000ffff4d7224 */ /* 0x000fe200078e004c */
[----:B------:R-:W-:-:S07]  /*d5b0*/  PRMT R115, R93, 0x7632, R115 ;  /* 0x000076325d737816 */ /* 0x000fce0000000073 */
.L_x_2652:
[----:B------:R-:W-:Y:S05]  /*d5c0*/  BSYNC B1 ;  /* 0x0000000000017941 */ /* 0x000fea0003800000 */
.L_x_2650:
        /* <DEDUP_REMOVED lines=11> */
.L_x_2654:
[----:B------:R-:W-:Y:S01]  /*d680*/  IMAD.MOV.U32 R10, RZ, RZ, R5 ;  /* 0x000000ffff0a7224 */ /* 0x000fe200078e0005 */
[----:B------:R-:W-:Y:S01]  /*d690*/  PRMT R12, R12, 0x7610, R11 ;  /* 0x000076100c0c7816 */ /* 0x000fe2000000000b */
[----:B------:R-:W-:Y:S01]  /*d6a0*/  IMAD.MOV.U32 R76, RZ, RZ, R75 ;  /* 0x000000ffff4c7224 */ /* 0x000fe200078e004b */
[----:B------:R-:W-:-:S07]  /*d6b0*/  PRMT R93, R93, 0x7610, R114 ;  /* 0x000076105d5d7816 */ /* 0x000fce0000000072 */
.L_x_2655:
[----:B------:R-:W-:Y:S05]  /*d6c0*/  BSYNC B1 ;  /* 0x0000000000017941 */ /* 0x000fea0003800000 */
.L_x_2653:
        /* <DEDUP_REMOVED lines=11> */
.L_x_2657:
[----:B------:R-:W-:Y:S01]  /*d780*/  IMAD.MOV.U32 R5, RZ, RZ, R10 ;  /* 0x000000ffff057224 */ /* 0x000fe200078e000a */
[----:B------:R-:W-:Y:S01]  /*d790*/  PRMT R11, R12, 0x7632, R11 ;  /* 0x000076320c0b7816 */ /* 0x000fe2000000000b */
[----:B------:R-:W-:Y:S01]  /*d7a0*/  IMAD.MOV.U32 R75, RZ, RZ, R74 ;  /* 0x000000ffff4b7224 */ /* 0x000fe200078e004a */
[----:B------:R-:W-:-:S07]  /*d7b0*/  PRMT R114, R114, 0x5410, R0 ;  /* 0x0000541072727816 */ /* 0x000fce0000000000 */
.L_x_2658:
[----:B------:R-:W-:Y:S05]  /*d7c0*/  BSYNC B1 ;  /* 0x0000000000017941 */ /* 0x000fea0003800000 */
.L_x_2656:
        /* <DEDUP_REMOVED lines=11> */
.L_x_2660:
[----:B------:R-:W-:Y:S01]  /*d880*/  IMAD.MOV.U32 R10, RZ, RZ, R5 ;  /* 0x000000ffff0a7224 */ /* 0x000fe200078e0005 */
[----:B------:R-:W-:Y:S01]  /*d890*/  PRMT R12, R11, 0x7610, R12 ;  /* 0x000076100b0c7816 */ /* 0x000fe2000000000c */
[----:B------:R-:W-:Y:S01]  /*d8a0*/  IMAD.MOV.U32 R74, RZ, RZ, R73 ;  /* 0x000000ffff4a7224 */ /* 0x000fe200078e0049 */
[----:B------:R-:W-:-:S07]  /*d8b0*/  PRMT R0, R117, 0x7610, R0 ;  /* 0x0000761075007816 */ /* 0x000fce0000000000 */
.L_x_2661:
[----:B------:R-:W-:Y:S05]  /*d8c0*/  BSYNC B1 ;  /* 0x0000000000017941 */ /* 0x000fea0003800000 */
.L_x_2659:
        /* <DEDUP_REMOVED lines=11> */
.L_x_2663:
[----:B------:R-:W-:Y:S01]  /*d980*/  IMAD.MOV.U32 R5, RZ, RZ, R10 ;  /* 0x000000ffff057224 */ /* 0x000fe200078e000a */
[----:B------:R-:W-:Y:S01]  /*d990*/  PRMT R11, R11, 0x5410, R12 ;  /* 0x000054100b0b7816 */ /* 0x000fe2000000000c */
[----:B------:R-:W-:Y:S01]  /*d9a0*/  IMAD.MOV.U32 R73, RZ, RZ, R72 ;  /* 0x000000ffff497224 */ /* 0x000fe200078e0048 */
[----:B------:R-:W-:-:S07]  /*d9b0*/  PRMT R117, R115, 0x7632, R117 ;  /* 0x0000763273757816 */ /* 0x000fce0000000075 */
.L_x_2664:
[----:B------:R-:W-:Y:S05]  /*d9c0*/  BSYNC B1 ;  /* 0x0000000000017941 */ /* 0x000fea0003800000 */
.L_x_2662:
        /* <DEDUP_REMOVED lines=11> */
.L_x_2666:
[----:B------:R-:W-:Y:S01]  /*da80*/  IMAD.MOV.U32 R10, RZ, RZ, R5 ;  /* 0x000000ffff0a7224 */ /* 0x000fe200078e0005 */
[----:B------:R-:W-:Y:S01]  /*da90*/  PRMT R12, R12, 0x7610, R11 ;  /* 0x000076100c0c7816 */ /* 0x000fe2000000000b */
[----:B------:R-:W-:Y:S01]  /*daa0*/  IMAD.MOV.U32 R72, RZ, RZ, R3 ;  /* 0x000000ffff487224 */ /* 0x000fe200078e0003 */
[----:B------:R-:W-:-:S07]  /*dab0*/  PRMT R115, R115, 0x7610, R116 ;  /* 0x0000761073737816 */ /* 0x000fce0000000074 */
.L_x_2667:
[----:B------:R-:W-:Y:S05]  /*dac0*/  BSYNC B1 ;  /* 0x0000000000017941 */ /* 0x000fea0003800000 */
.L_x_2665:
        /* <DEDUP_REMOVED lines=11> */
.L_x_2669:
[----:B------:R-:W-:Y:S01]  /*db80*/  IMAD.MOV.U32 R5, RZ, RZ, R10 ;  /* 0x000000ffff057224 */ /* 0x000fe200078e000a */
[----:B------:R-:W-:Y:S01]  /*db90*/  PRMT R11, R11, 0x7610, R12 ;  /* 0x000076100b0b7816 */ /* 0x000fe2000000000c */
[----:B------:R-:W-:Y:S01]  /*dba0*/  IMAD.MOV.U32 R3, RZ, RZ, R2 ;  /* 0x000000ffff037224 */ /* 0x000fe200078e0002 */
[----:B------:R-:W-:-:S07]  /*dbb0*/  PRMT R116, R116, 0x5410, R114 ;  /* 0x0000541074747816 */ /* 0x000fce0000000072 */
.L_x_2670:
[----:B------:R-:W-:Y:S05]  /*dbc0*/  BSYNC B1 ;  /* 0x0000000000017941 */ /* 0x000fea0003800000 */
.L_x_2668:
        /* <DEDUP_REMOVED lines=11> */
.L_x_2672:
[----:B------:R-:W-:Y:S01]  /*dc80*/  IMAD.MOV.U32 R10, RZ, RZ, R5 ;  /* 0x000000ffff0a7224 */ /* 0x000fe200078e0005 */
[----:B------:R-:W-:Y:S01]  /*dc90*/  PRMT R11, R11, 0x7632, R11 ;  /* 0x000076320b0b7816 */ /* 0x000fe2000000000b */
[----:B------:R-:W-:Y:S01]  /*dca0*/  IMAD.MOV.U32 R2, RZ, RZ, R21 ;  /* 0x000000ffff027224 */ /* 0x000fe200078e0015 */
[----:B------:R-:W-:-:S07]  /*dcb0*/  PRMT R114, R118, 0x7610, R114 ;  /* 0x0000761076727816 */ /* 0x000fce0000000072 */
.L_x_2673:
[----:B------:R-:W-:Y:S05]  /*dcc0*/  BSYNC B1 ;  /* 0x0000000000017941 */ /* 0x000fea0003800000 */
.L_x_2671:
        /* <DEDUP_REMOVED lines=11> */
.L_x_2675:
[----:B------:R-:W-:Y:S01]  /*dd80*/  IMAD.MOV.U32 R5, RZ, RZ, R10 ;  /* 0x000000ffff057224 */ /* 0x000fe200078e000a */
[----:B------:R-:W-:Y:S01]  /*dd90*/  PRMT R11, R11, 0x5410, R11 ;  /* 0x000054100b0b7816 */ /* 0x000fe2000000000b */
[----:B------:R-:W-:Y:S01]  /*dda0*/  IMAD.MOV.U32 R21, RZ, RZ, R20 ;  /* 0x000000ffff157224 */ /* 0x000fe200078e0014 */
[----:B------:R-:W-:-:S07]  /*ddb0*/  PRMT R118, R117, 0x7632, R118 ;  /* 0x0000763275767816 */ /* 0x000fce0000000076 */
.L_x_2676:
[----:B------:R-:W-:Y:S05]  /*ddc0*/  BSYNC B1 ;  /* 0x0000000000017941 */ /* 0x000fea0003800000 */
.L_x_2674:
        /* <DEDUP_REMOVED lines=11> */
.L_x_2678:
[----:B------:R-:W-:Y:S01]  /*de80*/  IMAD.MOV.U32 R10, RZ, RZ, R5 ;  /* 0x000000ffff0a7224 */ /* 0x000fe200078e0005 */
[----:B------:R-:W-:Y:S01]  /*de90*/  PRMT R12, R12, 0x7610, R11 ;  /* 0x000076100c0c7816 */ /* 0x000fe2000000000b */
[----:B------:R-:W-:Y:S01]  /*dea0*/  IMAD.MOV.U32 R20, RZ, RZ, R23 ;  /* 0x000000ffff147224 */ /* 0x000fe200078e0017 */
[----:B------:R-:W-:-:S07]  /*deb0*/  PRMT R117, R117, 0x7610, R118 ;  /* 0x0000761075757816 */ /* 0x000fce0000000076 */
.L_x_2679:
[----:B------:R-:W-:Y:S05]  /*dec0*/  BSYNC B1 ;  /* 0x0000000000017941 */ /* 0x000fea0003800000 */
.L_x_2677:
        /* <DEDUP_REMOVED lines=11> */
.L_x_2681:
[----:B------:R-:W-:Y:S01]  /*df80*/  IMAD.MOV.U32 R5, RZ, RZ, R10 ;  /* 0x000000ffff057224 */ /* 0x000fe200078e000a */
[----:B------:R-:W-:Y:S01]  /*df90*/  PRMT R11, R11, 0x7610, R12 ;  /* 0x000076100b0b7816 */ /* 0x000fe2000000000c */
[----:B------:R-:W-:Y:S01]  /*dfa0*/  IMAD.MOV.U32 R23, RZ, RZ, R22 ;  /* 0x000000ffff177224 */ /* 0x000fe200078e0016 */
[----:B------:R-:W-:-:S07]  /*dfb0*/  PRMT R118, R118, 0x5410, R116 ;  /* 0x0000541076767816 */ /* 0x000fce0000000074 */
.L_x_2682:
[----:B------:R-:W-:Y:S05]  /*dfc0*/  BSYNC B1 ;  /* 0x0000000000017941 */ /* 0x000fea0003800000 */
.L_x_2680:
        /* <DEDUP_REMOVED lines=11> */
.L_x_2684:
[----:B------:R-:W-:Y:S01]  /*e080*/  IMAD.MOV.U32 R10, RZ, RZ, R5 ;  /* 0x000000ffff0a7224 */ /* 0x000fe200078e0005 */
[----:B------:R-:W-:Y:S01]  /*e090*/  PRMT R12, R12, 0x7610, R11 ;  /* 0x000076100c0c7816 */ /* 0x000fe2000000000b */
[----:B------:R-:W-:Y:S01]  /*e0a0*/  IMAD.MOV.U32 R22, RZ, RZ, R25 ;  /* 0x000000ffff167224 */ /* 0x000fe200078e0019 */
[----:B------:R-:W-:-:S07]  /*e0b0*/  PRMT R116, R110, 0x7632, R116 ;  /* 0x000076326e747816 */ /* 0x000fce0000000074 */
.L_x_2685:
[----:B------:R-:W-:Y:S05]  /*e0c0*/  BSYNC B1 ;  /* 0x0000000000017941 */ /* 0x000fea0003800000 */
.L_x_2683:
        /* <DEDUP_REMOVED lines=11> */
.L_x_2687:
[----:B------:R-:W-:Y:S01]  /*e180*/  IMAD.MOV.U32 R5, RZ, RZ, R10 ;  /* 0x000000ffff057224 */ /* 0x000fe200078e000a */
[----:B------:R-:W-:Y:S01]  /*e190*/  PRMT R11, R12, 0x7632, R11 ;  /* 0x000076320c0b7816 */ /* 0x000fe2000000000b */
[----:B------:R-:W-:Y:S01]  /*e1a0*/  IMAD.MOV.U32 R25, RZ, RZ, R24 ;  /* 0x000000ffff197224 */ /* 0x000fe200078e0018 */
[----:B------:R-:W-:-:S07]  /*e1b0*/  PRMT R110, R110, 0x7610, R108 ;  /* 0x000076106e6e7816 */ /* 0x000fce000000006c */
.L_x_2688:
[----:B------:R-:W-:Y:S05]  /*e1c0*/  BSYNC B1 ;  /* 0x0000000000017941 */ /* 0x000fea0003800000 */
.L_x_2686:
        /* <DEDUP_REMOVED lines=11> */
.L_x_2690:
[----:B------:R-:W-:Y:S01]  /*e280*/  IMAD.MOV.U32 R10, RZ, RZ, R5 ;  /* 0x000000ffff0a7224 */ /* 0x000fe200078e0005 */
[----:B------:R-:W-:Y:S01]  /*e290*/  PRMT R11, R11, 0x5410, R11 ;  /* 0x000054100b0b7816 */ /* 0x000fe2000000000b */
[----:B------:R-:W-:Y:S01]  /*e2a0*/  IMAD.MOV.U32 R24, RZ, RZ, R27 ;  /* 0x000000ffff187224 */ /* 0x000fe200078e001b */
[----:B------:R-:W-:-:S07]  /*e2b0*/  PRMT R108, R108, 0x7610, R109 ;  /* 0x000076106c6c7816 */ /* 0x000fce000000006d */
.L_x_2691:
[----:B------:R-:W-:Y:S05]  /*e2c0*/  BSYNC B1 ;  /* 0x0000000000017941 */ /* 0x000fea0003800000 */
.L_x_2689:
        /* <DEDUP_REMOVED lines=11> */
.L_x_2693:
[----:B------:R-:W-:Y:S01]  /*e380*/  IMAD.MOV.U32 R5, RZ, RZ, R10 ;  /* 0x000000ffff057224 */ /* 0x000fe200078e000a */
[----:B------:R-:W-:Y:S01]  /*e390*/  PRMT R12, R12, 0x7610, R11 ;  /* 0x000076100c0c7816 */ /* 0x000fe2000000000b */
[----:B------:R-:W-:Y:S01]  /*e3a0*/  IMAD.MOV.U32 R27, RZ, RZ, R26 ;  /* 0x000000ffff1b7224 */ /* 0x000fe200078e001a */
[----:B------:R-:W-:-:S07]  /*e3b0*/  PRMT R109, R109, 0x5410, R108 ;  /* 0x000054106d6d7816 */ /* 0x000fce000000006c */
.L_x_2694:
[----:B------:R-:W-:Y:S05]  /*e3c0*/  BSYNC B1 ;  /* 0x0000000000017941 */ /* 0x000fea0003800000 */
.L_x_2692:
        /* <DEDUP_REMOVED lines=11> */
.L_x_2696:
[----:B------:R-:W-:Y:S01]  /*e480*/  IMAD.MOV.U32 R10, RZ, RZ, R5 ;  /* 0x000000ffff0a7224 */ /* 0x000fe200078e0005 */
[----:B------:R-:W-:Y:S01]  /*e490*/  PRMT R11, R11, 0x7610, R12 ;  /* 0x000076100b0b7816 */ /* 0x000fe2000000000c */
[----:B------:R-:W-:Y:S01]  /*e4a0*/  IMAD.MOV.U32 R26, RZ, RZ, R29 ;  /* 0x000000ffff1a7224 */ /* 0x000fe200078e001d */
[----:B------:R-:W-:-:S07]  /*e4b0*/  PRMT R108, R112, 0x7632, R108 ;  /* 0x00007632706c7816 */ /* 0x000fce000000006c */
.L_x_2697:
[----:B------:R-:W-:Y:S05]  /*e4c0*/  BSYNC B1 ;  /* 0x0000000000017941 */ /* 0x000fea0003800000 */
.L_x_2695:
        /* <DEDUP_REMOVED lines=11> */
.L_x_2699:
[----:B------:R-:W-:Y:S01]  /*e580*/  IMAD.MOV.U32 R5, RZ, RZ, R10 ;  /* 0x000000ffff057224 */ /* 0x000fe200078e000a */
[----:B------:R-:W-:Y:S01]  /*e590*/  PRMT R11, R11, 0x7632, R11 ;  /* 0x000076320b0b7816 */ /* 0x000fe2000000000b */
[----:B------:R-:W-:Y:S01]  /*e5a0*/  IMAD.MOV.U32 R29, RZ, RZ, R28 ;  /* 0x000000ffff1d7224 */ /* 0x000fe200078e001c */
[----:B------:R-:W-:-:S07]  /*e5b0*/  PRMT R112, R112, 0x5410, R110 ;  /* 0x0000541070707816 */ /* 0x000fce000000006e */
.L_x_2700:
[----:B------:R-:W-:Y:S05]  /*e5c0*/  BSYNC B1 ;  /* 0x0000000000017941 */ /* 0x000fea0003800000 */
.L_x_2698:
        /* <DEDUP_REMOVED lines=11> */
.L_x_2702:
[----:B------:R-:W-:Y:S01]  /*e680*/  IMAD.MOV.U32 R10, RZ, RZ, R5 ;  /* 0x000000ffff0a7224 */ /* 0x000fe200078e0005 */
[----:B------:R-:W-:Y:S01]  /*e690*/  PRMT R12, R11, 0x7610, R12 ;  /* 0x000076100b0c7816 */ /* 0x000fe2000000000c */
[----:B------:R-:W-:Y:S01]  /*e6a0*/  IMAD.MOV.U32 R28, RZ, RZ, R31 ;  /* 0x000000ffff1c7224 */ /* 0x000fe200078e001f */
[----:B------:R-:W-:-:S07]  /*e6b0*/  PRMT R110, R111, 0x7610, R110 ;  /* 0x000076106f6e7816 */ /* 0x000fce000000006e */
.L_x_2703:
[----:B------:R-:W-:Y:S05]  /*e6c0*/  BSYNC B1 ;  /* 0x0000000000017941 */ /* 0x000fea0003800000 */
.L_x_2701:
        /* <DEDUP_REMOVED lines=11> */
.L_x_2705:
[----:B------:R-:W-:Y:S01]  /*e780*/  IMAD.MOV.U32 R5, RZ, RZ, R10 ;  /* 0x000000ffff057224 */ /* 0x000fe200078e000a */
[----:B------:R-:W-:Y:S01]  /*e790*/  PRMT R11, R12, 0x7610, R11 ;  /* 0x000076100c0b7816 */ /* 0x000fe2000000000b */
[----:B------:R-:W-:Y:S01]  /*e7a0*/  IMAD.MOV.U32 R31, RZ, RZ, R30 ;  /* 0x000000ffff1f7224 */ /* 0x000fe200078e001e */
[----:B------:R-:W-:-:S07]  /*e7b0*/  PRMT R111, R109, 0x7610, R111 ;  /* 0x000076106d6f7816 */ /* 0x000fce000000006f */
.L_x_2706:
[----:B------:R-:W-:Y:S05]  /*e7c0*/  BSYNC B1 ;  /* 0x0000000000017941 */ /* 0x000fea0003800000 */
.L_x_2704:
        /* <DEDUP_REMOVED lines=11> */
.L_x_2708:
[----:B------:R-:W-:Y:S01]  /*e880*/  IMAD.MOV.U32 R10, RZ, RZ, R5 ;  /* 0x000000ffff0a7224 */ /* 0x000fe200078e0005 */
[----:B------:R-:W-:Y:S01]  /*e890*/  PRMT R12, R11, 0x7610, R12 ;  /* 0x000076100b0c7816 */ /* 0x000fe2000000000c */
[----:B------:R-:W-:Y:S01]  /*e8a0*/  IMAD.MOV.U32 R30, RZ, RZ, R33 ;  /* 0x000000ffff1e7224 */ /* 0x000fe200078e0021 */
[----:B------:R-:W-:-:S07]  /*e8b0*/  PRMT R109, R119, 0x7610, R109 ;  /* 0x00007610776d7816 */ /* 0x000fce000000006d */
.L_x_2709:
[----:B------:R-:W-:Y:S05]  /*e8c0*/  BSYNC B1 ;  /* 0x0000000000017941 */ /* 0x000fea0003800000 */
.L_x_2707:
        /* <DEDUP_REMOVED lines=11> */
.L_x_2711:
[----:B------:R-:W-:Y:S01]  /*e980*/  IMAD.MOV.U32 R5, RZ, RZ, R10 ;  /* 0x000000ffff057224 */ /* 0x000fe200078e000a */
[----:B------:R-:W-:Y:S01]  /*e990*/  PRMT R11, R11, 0x5410, R12 ;  /* 0x000054100b0b7816 */ /* 0x000fe2000000000c */
[----:B------:R-:W-:Y:S01]  /*e9a0*/  IMAD.MOV.U32 R33, RZ, RZ, R32 ;  /* 0x000000ffff217224 */ /* 0x000fe200078e0020 */
[----:B------:R-:W-:-:S07]  /*e9b0*/  PRMT R119, R113, 0x7610, R119 ;  /* 0x0000761071777816 */ /* 0x000fce0000000077 */
.L_x_2712:
[----:B------:R-:W-:Y:S05]  /*e9c0*/  BSYNC B1 ;  /* 0x0000000000017941 */ /* 0x000fea0003800000 */
.L_x_2710:
        /* <DEDUP_REMOVED lines=11> */
.L_x_2714:
[----:B------:R-:W-:Y:S01]  /*ea80*/  IMAD.MOV.U32 R10, RZ, RZ, R5 ;  /* 0x000000ffff0a7224 */ /* 0x000fe200078e0005 */
[----:B------:R-:W-:Y:S01]  /*ea90*/  PRMT R11, R11, 0x7632, R11 ;  /* 0x000076320b0b7816 */ /* 0x000fe2000000000b */
[----:B------:R-:W-:Y:S01]  /*eaa0*/  IMAD.MOV.U32 R32, RZ, RZ, R35 ;  /* 0x000000ffff207224 */ /* 0x000fe200078e0023 */
[----:B------:R-:W-:-:S07]  /*eab0*/  PRMT R113, R112, 0x7610, R113 ;  /* 0x0000761070717816 */ /* 0x000fce0000000071 */
.L_x_2715:
[----:B------:R-:W-:Y:S05]  /*eac0*/  BSYNC B1 ;  /* 0x0000000000017941 */ /* 0x000fea0003800000 */
.L_x_2713:
        /* <DEDUP_REMOVED lines=11> */
.L_x_2717:
[----:B------:R-:W-:Y:S01]  /*eb80*/  IMAD.MOV.U32 R5, RZ, RZ, R10 ;  /* 0x000000ffff057224 */ /* 0x000fe200078e000a */
[----:B------:R-:W-:Y:S01]  /*eb90*/  PRMT R12, R11, 0x7610, R12 ;  /* 0x000076100b0c7816 */ /* 0x000fe2000000000c */
[----:B------:R-:W-:Y:S01]  /*eba0*/  IMAD.MOV.U32 R35, RZ, RZ, R34 ;  /* 0x000000ffff237224 */ /* 0x000fe200078e0022 */
[----:B------:R-:W-:-:S07]  /*ebb0*/  PRMT R112, R111, 0x7632, R112 ;  /* 0x000076326f707816 */ /* 0x000fce0000000070 */
.L_x_2718:
[----:B------:R-:W-:Y:S05]  /*ebc0*/  BSYNC B1 ;  /* 0x0000000000017941 */ /* 0x000fea0003800000 */
.L_x_2716:
        /* <DEDUP_REMOVED lines=11> */
.L_x_2720:
[----:B------:R-:W-:Y:S01]  /*ec80*/  IMAD.MOV.U32 R10, RZ, RZ, R5 ;  /* 0x000000ffff0a7224 */ /* 0x000fe200078e0005 */
[----:B------:R-:W-:Y:S01]  /*ec90*/  PRMT R11, R11, 0x5410, R12 ;  /* 0x000054100b0b7816 */ /* 0x000fe2000000000c */
[----:B------:R-:W-:Y:S01]  /*eca0*/  IMAD.MOV.U32 R34, RZ, RZ, R37 ;  /* 0x000000ffff227224 */ /* 0x000fe200078e0025 */
[----:B------:R-:W-:-:S07]  /*ecb0*/  PRMT R111, R111, 0x7610, R103 ;  /* 0x000076106f6f7816 */ /* 0x000fce0000000067 */
.L_x_2721:
[----:B------:R-:W-:Y:S05]  /*ecc0*/  BSYNC B1 ;  /* 0x0000000000017941 */ /* 0x000fea0003800000 */
.L_x_2719:
        /* <DEDUP_REMOVED lines=11> */
.L_x_2723:
[----:B------:R-:W-:Y:S01]  /*ed80*/  IMAD.MOV.U32 R5, RZ, RZ, R10 ;  /* 0x000000ffff057224 */ /* 0x000fe200078e000a */
[----:B------:R-:W-:Y:S01]  /*ed90*/  PRMT R12, R12, 0x7610, R11 ;  /* 0x000076100c0c7816 */ /* 0x000fe2000000000b */
[----:B------:R-:W-:Y:S01]  /*eda0*/  IMAD.MOV.U32 R37, RZ, RZ, R36 ;  /* 0x000000ffff257224 */ /* 0x000fe200078e0024 */
[----:B------:R-:W-:-:S07]  /*edb0*/  PRMT R103, R103, 0x5410, R102 ;  /* 0x0000541067677816 */ /* 0x000fce0000000066 */
.L_x_2724:
[----:B------:R-:W-:Y:S05]  /*edc0*/  BSYNC B1 ;  /* 0x0000000000017941 */ /* 0x000fea0003800000 */
.L_x_2722:
        /* <DEDUP_REMOVED lines=11> */
.L_x_2726:
[----:B------:R-:W-:Y:S01]  /*ee80*/  IMAD.MOV.U32 R10, RZ, RZ, R5 ;  /* 0x000000ffff0a7224 */ /* 0x000fe200078e0005 */
[----:B------:R-:W-:Y:S01]  /*ee90*/  PRMT R11, R12, 0x7632, R11 ;  /* 0x000076320c0b7816 */ /* 0x000fe2000000000b */
[----:B------:R-:W-:Y:S01]  /*eea0*/  IMAD.MOV.U32 R36, RZ, RZ, R39 ;  /* 0x000000ffff247224 */ /* 0x000fe200078e0027 */
[----:B------:R-:W-:-:S07]  /*eeb0*/  PRMT R102, R120, 0x7610, R102 ;  /* 0x0000761078667816 */ /* 0x000fce0000000066 */
.L_x_2727:
[----:B------:R-:W-:Y:S05]  /*eec0*/  BSYNC B1 ;  /* 0x0000000000017941 */ /* 0x000fea0003800000 */
.L_x_2725:
        /* <DEDUP_REMOVED lines=11> */
.L_x_2729:
[----:B------:R-:W-:Y:S01]  /*ef80*/  IMAD.MOV.U32 R5, RZ, RZ, R10 ;  /* 0x000000ffff057224 */ /* 0x000fe200078e000a */
[----:B------:R-:W-:Y:S01]  /*ef90*/  PRMT R12, R11, 0x7610, R12 ;  /* 0x000076100b0c7816 */ /* 0x000fe2000000000c */
[----:B------:R-:W-:Y:S01]  /*efa0*/  IMAD.MOV.U32 R39, RZ, RZ, R38 ;  /* 0x000000ffff277224 */ /* 0x000fe200078e0026 */
[----:B------:R-:W-:-:S07]  /*efb0*/  PRMT R120, R113, 0x7632, R120 ;  /* 0x0000763271787816 */ /* 0x000fce0000000078 */
.L_x_2730:
[----:B------:R-:W-:Y:S05]  /*efc0*/  BSYNC B1 ;  /* 0x0000000000017941 */ /* 0x000fea0003800000 */
.L_x_2728:
        /* <DEDUP_REMOVED lines=11> */
.L_x_2732:
[----:B------:R-:W-:Y:S01]  /*f080*/  IMAD.MOV.U32 R10, RZ, RZ, R5 ;  /* 0x000000ffff0a7224 */ /* 0x000fe200078e0005 */
[----:B------:R-:W-:Y:S01]  /*f090*/  PRMT R11, R12, 0x7610, R11 ;  /* 0x000076100c0b7816 */ /* 0x000fe2000000000b */
[----:B------:R-:W-:Y:S01]  /*f0a0*/  IMAD.MOV.U32 R38, RZ, RZ, R41 ;  /* 0x000000ffff267224 */ /* 0x000fe200078e0029 */
[----:B------:R-:W-:-:S07]  /*f0b0*/  PRMT R113, R113, 0x5410, R105 ;  /* 0x0000541071717816 */ /* 0x000fce0000000069 */
.L_x_2733:
[----:B------:R-:W-:Y:S05]  /*f0c0*/  BSYNC B1 ;  /* 0x0000000000017941 */ /* 0x000fea0003800000 */
.L_x_2731:
        /* <DEDUP_REMOVED lines=11> */
.L_x_2735:
[----:B------:R-:W-:Y:S01]  /*f180*/  IMAD.MOV.U32 R5, RZ, RZ, R10 ;  /* 0x000000ffff057224 */ /* 0x000fe200078e000a */
[----:B------:R-:W-:Y:S01]  /*f190*/  PRMT R11, R11, 0x5410, R11 ;  /* 0x000054100b0b7816 */ /* 0x000fe2000000000b */
[----:B------:R-:W-:Y:S01]  /*f1a0*/  IMAD.MOV.U32 R41, RZ, RZ, R40 ;  /* 0x000000ffff297224 */ /* 0x000fe200078e0028 */
[----:B------:R-:W-:-:S07]  /*f1b0*/  PRMT R105, R103, 0x7610, R105 ;  /* 0x0000761067697816 */ /* 0x000fce0000000069 */
.L_x_2736:
[----:B------:R-:W-:Y:S05]  /*f1c0*/  BSYNC B1 ;  /* 0x0000000000017941 */ /* 0x000fea0003800000 */
.L_x_2734:
        /* <DEDUP_REMOVED lines=11> */
.L_x_2738:
[----:B------:R-:W-:Y:S01]  /*f280*/  IMAD.MOV.U32 R10, RZ, RZ, R5 ;  /* 0x000000ffff0a7224 */ /* 0x000fe200078e0005 */
[----:B------:R-:W-:Y:S01]  /*f290*/  PRMT R12, R12, 0x7610, R11 ;  /* 0x000076100c0c7816 */ /* 0x000fe2000000000b */
[----:B------:R-:W-:Y:S01]  /*f2a0*/  IMAD.MOV.U32 R40, RZ, RZ, R43 ;  /* 0x000000ffff287224 */ /* 0x000fe200078e002b */
[----:B------:R-:W-:-:S07]  /*f2b0*/  PRMT R103, R104, 0x7632, R103 ;  /* 0x0000763268677816 */ /* 0x000fce0000000067 */
.L_x_2739:
[----:B------:R-:W-:Y:S05]  /*f2c0*/  BSYNC B1 ;  /* 0x0000000000017941 */ /* 0x000fea0003800000 */
.L_x_2737:
        /* <DEDUP_REMOVED lines=11> */
.L_x_2741:
[----:B------:R-:W-:Y:S01]  /*f380*/  IMAD.MOV.U32 R5, RZ, RZ, R10 ;  /* 0x000000ffff057224 */ /* 0x000fe200078e000a */
[----:B------:R-:W-:Y:S01]  /*f390*/  PRMT R11, R12, 0x7632, R11 ;  /* 0x000076320c0b7816 */ /* 0x000fe2000000000b */
[----:B------:R-:W-:Y:S01]  /*f3a0*/  IMAD.MOV.U32 R43, RZ, RZ, R42 ;  /* 0x000000ffff2b7224 */ /* 0x000fe200078e002a */
[----:B------:R-:W-:-:S07]  /*f3b0*/  PRMT R104, R104, 0x7610, R102 ;  /* 0x0000761068687816 */ /* 0x000fce0000000066 */
.L_x_2742:
[----:B------:R-:W-:Y:S05]  /*f3c0*/  BSYNC B1 ;  /* 0x0000000000017941 */ /* 0x000fea0003800000 */
.L_x_2740:
        /* <DEDUP_REMOVED lines=11> */
.L_x_2744:
[----:B------:R-:W-:Y:S01]  /*f480*/  IMAD.MOV.U32 R10, RZ, RZ, R5 ;  /* 0x000000ffff0a7224 */ /* 0x000fe200078e0005 */
[----:B------:R-:W-:Y:S01]  /*f490*/  PRMT R12, R11, 0x7610, R12 ;  /* 0x000076100b0c7816 */ /* 0x000fe2000000000c */
[----:B------:R-:W-:Y:S01]  /*f4a0*/  IMAD.MOV.U32 R42, RZ, RZ, R45 ;  /* 0x000000ffff2a7224 */ /* 0x000fe200078e002d */
[----:B------:R-:W-:-:S07]  /*f4b0*/  PRMT R102, R102, 0x5410, R107 ;  /* 0x0000541066667816 */ /* 0x000fce000000006b */
.L_x_2745:
[----:B------:R-:W-:Y:S05]  /*f4c0*/  BSYNC B1 ;  /* 0x0000000000017941 */ /* 0x000fea0003800000 */
.L_x_2743:
        /* <DEDUP_REMOVED lines=11> */
.L_x_2747:
[----:B------:R-:W-:Y:S01]  /*f580*/  IMAD.MOV.U32 R5, RZ, RZ, R10 ;  /* 0x000000ffff057224 */ /* 0x000fe200078e000a */
[----:B------:R-:W-:Y:S01]  /*f590*/  PRMT R11, R11, 0x5410, R12 ;  /* 0x000054100b0b7816 */ /* 0x000fe2000000000c */
[----:B------:R-:W-:Y:S01]  /*f5a0*/  IMAD.MOV.U32 R45, RZ, RZ, R44 ;  /* 0x000000ffff2d7224 */ /* 0x000fe200078e002c */
[----:B------:R-:W-:-:S07]  /*f5b0*/  PRMT R107, R105, 0x7632, R107 ;  /* 0x00007632696b7816 */ /* 0x000fce000000006b */
.L_x_2748:
[----:B------:R-:W-:Y:S05]  /*f5c0*/  BSYNC B1 ;  /* 0x0000000000017941 */ /* 0x000fea0003800000 */
.L_x_2746:
        /* <DEDUP_REMOVED lines=11> */
.L_x_2750:
[----:B------:R-:W-:Y:S01]  /*f680*/  IMAD.MOV.U32 R10, RZ, RZ, R5 ;  /* 0x000000ffff0a7224 */ /* 0x000fe200078e0005 */
[----:B------:R-:W-:Y:S01]  /*f690*/  PRMT R12, R12, 0x7610, R11 ;  /* 0x000076100c0c7816 */ /* 0x000fe2000000000b */
[----:B------:R-:W-:Y:S01]  /*f6a0*/  IMAD.MOV.U32 R44, RZ, RZ, R47 ;  /* 0x000000ffff2c7224 */ /* 0x000fe200078e002f */
[----:B------:R-:W-:-:S07]  /*f6b0*/  PRMT R105, R105, 0x7610, R106 ;  /* 0x0000761069697816 */ /* 0x000fce000000006a */
.L_x_2751:
[----:B------:R-:W-:Y:S05]  /*f6c0*/  BSYNC B1 ;  /* 0x0000000000017941 */ /* 0x000fea0003800000 */
.L_x_2749:
        /* <DEDUP_REMOVED lines=11> */
.L_x_2753:
[----:B------:R-:W-:Y:S01]  /*f780*/  IMAD.MOV.U32 R5, RZ, RZ, R10 ;  /* 0x000000ffff057224 */ /* 0x000fe200078e000a */
[----:B------:R-:W-:Y:S01]  /*f790*/  PRMT R11, R12, 0x7632, R11 ;  /* 0x000076320c0b7816 */ /* 0x000fe2000000000b */
[----:B------:R-:W-:Y:S01]  /*f7a0*/  IMAD.MOV.U32 R47, RZ, RZ, R46 ;  /* 0x000000ffff2f7224 */ /* 0x000fe200078e002e */
[----:B------:R-:W-:-:S07]  /*f7b0*/  PRMT R106, R106, 0x5410, R104 ;  /* 0x000054106a6a7816 */ /* 0x000fce0000000068 */
.L_x_2754:
[----:B------:R-:W-:Y:S05]  /*f7c0*/  BSYNC B1 ;  /* 0x0000000000017941 */ /* 0x000fea0003800000 */
.L_x_2752:
        /* <DEDUP_REMOVED lines=11> */
.L_x_2756:
[----:B------:R-:W-:Y:S01]  /*f880*/  IMAD.MOV.U32 R10, RZ, RZ, R5 ;  /* 0x000000ffff0a7224 */ /* 0x000fe200078e0005 */
[----:B------:R-:W-:Y:S01]  /*f890*/  PRMT R12, R11, 0x7610, R12 ;  /* 0x000076100b0c7816 */ /* 0x000fe2000000000c */
[----:B------:R-:W-:Y:S01]  /*f8a0*/  IMAD.MOV.U32 R46, RZ, RZ, R49 ;  /* 0x000000ffff2e7224 */ /* 0x000fe200078e0031 */
[----:B------:R-:W-:-:S07]  /*f8b0*/  PRMT R104, R121, 0x7610, R104 ;  /* 0x0000761079687816 */ /* 0x000fce0000000068 */
.L_x_2757:
[----:B------:R-:W-:Y:S05]  /*f8c0*/  BSYNC B1 ;  /* 0x0000000000017941 */ /* 0x000fea0003800000 */
.L_x_2755:
        /* <DEDUP_REMOVED lines=11> */
.L_x_2759:
[----:B------:R-:W-:Y:S01]  /*f980*/  IMAD.MOV.U32 R5, RZ, RZ, R10 ;  /* 0x000000ffff057224 */ /* 0x000fe200078e000a */
[----:B------:R-:W-:Y:S01]  /*f990*/  PRMT R11, R12, 0x7610, R11 ;  /* 0x000076100c0b7816 */ /* 0x000fe2000000000b */
[----:B------:R-:W-:Y:S01]  /*f9a0*/  IMAD.MOV.U32 R49, RZ, RZ, R48 ;  /* 0x000000ffff317224 */ /* 0x000fe200078e0030 */
[----:B------:R-:W-:-:S07]  /*f9b0*/  PRMT R121, R107, 0x7632, R121 ;  /* 0x000076326b797816 */ /* 0x000fce0000000079 */
.L_x_2760:
[----:B------:R-:W-:Y:S05]  /*f9c0*/  BSYNC B1 ;  /* 0x0000000000017941 */ /* 0x000fea0003800000 */
.L_x_2758:
        /* <DEDUP_REMOVED lines=11> */
.L_x_2762:
[----:B------:R-:W-:Y:S01]  /*fa80*/  IMAD.MOV.U32 R10, RZ, RZ, R5 ;  /* 0x000000ffff0a7224 */ /* 0x000fe200078e0005 */
[----:B------:R-:W-:Y:S01]  /*fa90*/  PRMT R11, R11, 0x5410, R11 ;  /* 0x000054100b0b7816 */ /* 0x000fe2000000000b */
[----:B------:R-:W-:Y:S01]  /*faa0*/  IMAD.MOV.U32 R48, RZ, RZ, R51 ;  /* 0x000000ffff307224 */ /* 0x000fe200078e0033 */
[----:B------:R-:W-:-:S07]  /*fab0*/  PRMT R107, R107, 0x7610, R119 ;  /* 0x000076106b6b7816 */ /* 0x000fce0000000077 */
.L_x_2763:
[----:B------:R-:W-:Y:S05]  /*fac0*/  BSYNC B1 ;  /* 0x0000000000017941 */ /* 0x000fea0003800000 */
.L_x_2761:
        /* <DEDUP_REMOVED lines=11> */
.L_x_2765:
[----:B------:R-:W-:Y:S01]  /*fb80*/  IMAD.MOV.U32 R5, RZ, RZ, R10 ;  /* 0x000000ffff057224 */ /* 0x000fe200078e000a */
[----:B------:R-:W-:Y:S01]  /*fb90*/  PRMT R11, R11, 0x7632, R11 ;  /* 0x000076320b0b7816 */ /* 0x000fe2000000000b */
[----:B------:R-:W-:Y:S01]  /*fba0*/  IMAD.MOV.U32 R51, RZ, RZ, R50 ;  /* 0x000000ffff337224 */ /* 0x000fe200078e0032 */
[----:B------:R-:W-:-:S07]  /*fbb0*/  PRMT R119, R119, 0x5410, R106 ;  /* 0x0000541077777816 */ /* 0x000fce000000006a */
.L_x_2766:
[----:B------:R-:W-:Y:S05]  /*fbc0*/  BSYNC B1 ;  /* 0x0000000000017941 */ /* 0x000fea0003800000 */
.L_x_2764:
        /* <DEDUP_REMOVED lines=11> */
.L_x_2768:
[----:B------:R-:W-:Y:S01]  /*fc80*/  IMAD.MOV.U32 R10, RZ, RZ, R5 ;  /* 0x000000ffff0a7224 */ /* 0x000fe200078e0005 */
[----:B------:R-:W-:Y:S01]  /*fc90*/  PRMT R11, R11, 0x5410, R11 ;  /* 0x000054100b0b7816 */ /* 0x000fe2000000000b */
[----:B------:R-:W-:Y:S01]  /*fca0*/  IMAD.MOV.U32 R50, RZ, RZ, R53 ;  /* 0x000000ffff327224 */ /* 0x000fe200078e0035 */
[----:B------:R-:W-:-:S07]  /*fcb0*/  PRMT R106, R121, 0x7632, R106 ;  /* 0x00007632796a7816 */ /* 0x000fce000000006a */
.L_x_2769:
[----:B------:R-:W-:Y:S05]  /*fcc0*/  BSYNC B1 ;  /* 0x0000000000017941 */ /* 0x000fea0003800000 */
.L_x_2767:
        /* <DEDUP_REMOVED lines=11> */
.L_x_2771:
[----:B------:R-:W-:Y:S01]  /*fd80*/  IMAD.MOV.U32 R5, RZ, RZ, R10 ;  /* 0x000000ffff057224 */ /* 0x000fe200078e000a */
[----:B------:R-:W-:Y:S01]  /*fd90*/  PRMT R12, R12, 0x7610, R11 ;  /* 0x000076100c0c7816 */ /* 0x000fe2000000000b */
[----:B------:R-:W-:Y:S01]  /*fda0*/  IMAD.MOV.U32 R53, RZ, RZ, R52 ;  /* 0x000000ffff357224 */ /* 0x000fe200078e0034 */
[----:B------:R-:W-:-:S07]  /*fdb0*/  PRMT R121, R121, 0x7610, R100 ;  /* 0x0000761079797816 */ /* 0x000fce0000000064 */
.L_x_2772:
[----:B------:R-:W-:Y:S05]  /*fdc0*/  BSYNC B1 ;  /* 0x0000000000017941 */ /* 0x000fea0003800000 */
.L_x_2770:
        /* <DEDUP_REMOVED lines=11> */
.L_x_2774:
[----:B------:R-:W-:Y:S01]  /*fe80*/  IMAD.MOV.U32 R10, RZ, RZ, R5 ;  /* 0x000000ffff0a7224 */ /* 0x000fe200078e0005 */
[----:B------:R-:W-:Y:S01]  /*fe90*/  PRMT R11, R11, 0x7610, R12 ;  /* 0x000076100b0b7816 */ /* 0x000fe2000000000c */
[----:B------:R-:W-:Y:S01]  /*fea0*/  IMAD.MOV.U32 R52, RZ, RZ, R55 ;  /* 0x000000ffff347224 */ /* 0x000fe200078e0037 */
[----:B------:R-:W-:-:S07]  /*feb0*/  PRMT R100, R100, 0x7610, R120 ;  /* 0x0000761064647816 */ /* 0x000fce0000000078 */
.L_x_2775:
[----:B------:R-:W-:Y:S05]  /*fec0*/  BSYNC B1 ;  /* 0x0000000000017941 */ /* 0x000fea0003800000 */
.L_x_2773:
        /* <DEDUP_REMOVED lines=11> */
.L_x_2777:
[----:B------:R-:W-:Y:S01]  /*ff80*/  IMAD.MOV.U32 R5, RZ, RZ, R10 ;  /* 0x000000ffff057224 */ /* 0x000fe200078e000a */
[----:B------:R-:W-:Y:S01]  /*ff90*/  PRMT R11, R11, 0x7632, R11 ;  /* 0x000076320b0b7816 */ /* 0x000fe2000000000b */
[----:B------:R-:W-:Y:S01]  /*ffa0*/  IMAD.MOV.U32 R55, RZ, RZ, R54 ;  /* 0x000000ffff377224 */ /* 0x000fe200078e0036 */
[----:B------:R-:W-:-:S07]  /*ffb0*/  PRMT R120, R120, 0x5410, R100 ;  /* 0x0000541078787816 */ /* 0x000fce0000000064 */
.L_x_2778:
[----:B------:R-:W-:Y:S05]  /*ffc0*/  BSYNC B1 ;  /* 0x0000000000017941 */ /* 0x000fea0003800000 */
.L_x_2776:
        /* <DEDUP_REMOVED lines=11> */
.L_x_2780:
[----:B------:R-:W-:Y:S01]  /*10080*/  IMAD.MOV.U32 R10, RZ, RZ, R5 ;  /* 0x000000ffff0a7224 */ /* 0x000fe200078e0005 */
[----:B------:R-:W-:Y:S01]  /*10090*/  PRMT R11, R11, 0x5410, R11 ;  /* 0x000054100b0b7816 */ /* 0x000fe2000000000b */
[----:B------:R-:W-:Y:S01]  /*100a0*/  IMAD.MOV.U32 R54, RZ, RZ, R57 ;  /* 0x000000ffff367224 */ /* 0x000fe200078e0039 */
[----:B------:R-:W-:-:S07]  /*100b0*/  PRMT R100, R95, 0x7632, R100 ;  /* 0x000076325f647816 */ /* 0x000fce0000000064 */
.L_x_2781:
[----:B------:R-:W-:Y:S05]  /*100c0*/  BSYNC B1 ;  /* 0x0000000000017941 */ /* 0x000fea0003800000 */
.L_x_2779:
        /* <DEDUP_REMOVED lines=11> */
.L_x_2783:
[----:B------:R-:W-:Y:S01]  /*10180*/  IMAD.MOV.U32 R5, RZ, RZ, R10 ;  /* 0x000000ffff057224 */ /* 0x000fe200078e000a */
[----:B------:R-:W-:Y:S01]  /*10190*/  PRMT R12, R12, 0x7610, R11 ;  /* 0x000076100c0c7816 */ /* 0x000fe2000000000b */
[----:B------:R-:W-:Y:S01]  /*101a0*/  IMAD.MOV.U32 R57, RZ, RZ, R56 ;  /* 0x000000ffff397224 */ /* 0x000fe200078e0038 */
[----:B------:R-:W-:-:S07]  /*101b0*/  PRMT R95, R95, 0x7610, R94 ;  /* 0x000076105f5f7816 */ /* 0x000fce000000005e */
.L_x_2784:
[----:B------:R-:W-:Y:S05]  /*101c0*/  BSYNC B1 ;  /* 0x0000000000017941 */ /* 0x000fea0003800000 */
.L_x_2782:
        /* <DEDUP_REMOVED lines=11> */
.L_x_2786:
[----:B------:R-:W-:Y:S01]  /*10280*/  IMAD.MOV.U32 R10, RZ, RZ, R5 ;  /* 0x000000ffff0a7224 */ /* 0x000fe200078e0005 */
[----:B------:R-:W-:Y:S01]  /*10290*/  PRMT R11, R11, 0x7610, R12 ;  /* 0x000076100b0b7816 */ /* 0x000fe2000000000c */
[----:B------:R-:W-:Y:S01]  /*102a0*/  IMAD.MOV.U32 R56, RZ, RZ, R59 ;  /* 0x000000ffff387224 */ /* 0x000fe200078e003b */
[----:B------:R-:W-:-:S07]  /*102b0*/  PRMT R94, R94, 0x7610, R122 ;  /* 0x000076105e5e7816 */ /* 0x000fce000000007a */
.L_x_2787:
[----:B------:R-:W-:Y:S05]  /*102c0*/  BSYNC B1 ;  /* 0x0000000000017941 */ /* 0x000fea0003800000 */
.L_x_2785:
        /* <DEDUP_REMOVED lines=11> */
.L_x_2789:
[----:B------:R-:W-:Y:S01]  /*10380*/  IMAD.MOV.U32 R5, RZ, RZ, R10 ;  /* 0x000000ffff057224 */ /* 0x000fe200078e000a */
[----:B------:R-:W-:Y:S01]  /*10390*/  PRMT R12, R12, 0x7610, R11 ;  /* 0x000076100c0c7816 */ /* 0x000fe2000000000b */
[----:B------:R-:W-:Y:S01]  /*103a0*/  IMAD.MOV.U32 R59, RZ, RZ, R58 ;  /* 0x000000ffff3b7224 */ /* 0x000fe200078e003a */
[----:B------:R-:W-:-:S07]  /*103b0*/  PRMT R122, R122, 0x5410, R94 ;  /* 0x000054107a7a7816 */ /* 0x000fce000000005e */
.L_x_2790:
[----:B------:R-:W-:Y:S05]  /*103c0*/  BSYNC B1 ;  /* 0x0000000000017941 */ /* 0x000fea0003800000 */
.L_x_2788:
        /* <DEDUP_REMOVED lines=11> */
.L_x_2792:
[----:B------:R-:W-:Y:S01]  /*10480*/  IMAD.MOV.U32 R10, RZ, RZ, R5 ;  /* 0x000000ffff0a7224 */ /* 0x000fe200078e0005 */
[----:B------:R-:W-:Y:S01]  /*10490*/  PRMT R11, R11, 0x7610, R12 ;  /* 0x000076100b0b7816 */ /* 0x000fe2000000000c */
[----:B------:R-:W-:Y:S01]  /*104a0*/  IMAD.MOV.U32 R58, RZ, RZ, R61 ;  /* 0x000000ffff3a7224 */ /* 0x000fe200078e003d */
[----:B------:R-:W-:-:S07]  /*104b0*/  PRMT R94, R96, 0x7632, R94 ;  /* 0x00007632605e7816 */ /* 0x000fce000000005e */
.L_x_2793:
[----:B------:R-:W-:Y:S05]  /*104c0*/  BSYNC B1 ;  /* 0x0000000000017941 */ /* 0x000fea0003800000 */
.L_x_2791:
        /* <DEDUP_REMOVED lines=11> */
.L_x_2795:
[----:B------:R-:W-:Y:S01]  /*10580*/  IMAD.MOV.U32 R5, RZ, RZ, R10 ;  /* 0x000000ffff057224 */ /* 0x000fe200078e000a */
[----:B------:R-:W-:Y:S01]  /*10590*/  PRMT R11, R11, 0x7632, R11 ;  /* 0x000076320b0b7816 */ /* 0x000fe2000000000b */
[----:B------:R-:W-:Y:S01]  /*105a0*/  IMAD.MOV.U32 R61, RZ, RZ, R60 ;  /* 0x000000ffff3d7224 */ /* 0x000fe200078e003c */
[----:B------:R-:W-:-:S07]  /*105b0*/  PRMT R96, R96, 0x5410, R96 ;  /* 0x0000541060607816 */ /* 0x000fce0000000060 */
.L_x_2796:
[----:B------:R-:W-:Y:S05]  /*105c0*/  BSYNC B1 ;  /* 0x0000000000017941 */ /* 0x000fea0003800000 */
.L_x_2794:
        /* <DEDUP_REMOVED lines=11> */
.L_x_2798:
[----:B------:R-:W-:Y:S01]  /*10680*/  IMAD.MOV.U32 R10, RZ, RZ, R5 ;  /* 0x000000ffff0a7224 */ /* 0x000fe200078e0005 */
[----:B------:R-:W-:Y:S01]  /*10690*/  PRMT R12, R11, 0x7610, R12 ;  /* 0x000076100b0c7816 */ /* 0x000fe2000000000c */
[----:B------:R-:W-:Y:S01]  /*106a0*/  IMAD.MOV.U32 R60, RZ, RZ, R63 ;  /* 0x000000ffff3c7224 */ /* 0x000fe200078e003f */
[----:B------:R-:W-:-:S07]  /*106b0*/  PRMT R96, R101, 0x7610, R96 ;  /* 0x0000761065607816 */ /* 0x000fce0000000060 */
.L_x_2799:
[----:B------:R-:W-:Y:S05]  /*106c0*/  BSYNC B1 ;  /* 0x0000000000017941 */ /* 0x000fea0003800000 */
.L_x_2797:
        /* <DEDUP_REMOVED lines=11> */
.L_x_2801:
[----:B------:R-:W-:Y:S01]  /*10780*/  IMAD.MOV.U32 R5, RZ, RZ, R10 ;  /* 0x000000ffff057224 */ /* 0x000fe200078e000a */
[----:B------:R-:W-:Y:S01]  /*10790*/  PRMT R11, R12, 0x7610, R11 ;  /* 0x000076100c0b7816 */ /* 0x000fe2000000000b */
[----:B------:R-:W-:Y:S01]  /*107a0*/  IMAD.MOV.U32 R63, RZ, RZ, R62 ;  /* 0x000000ffff3f7224 */ /* 0x000fe200078e003e */
[----:B------:R-:W-:-:S07]  /*107b0*/  PRMT R101, R95, 0x7610, R101 ;  /* 0x000076105f657816 */ /* 0x000fce0000000065 */
.L_x_2802:
[----:B------:R-:W-:Y:S05]  /*107c0*/  BSYNC B1 ;  /* 0x0000000000017941 */ /* 0x000fea0003800000 */
.L_x_2800:
        /* <DEDUP_REMOVED lines=11> */
.L_x_2804:
[----:B------:R-:W-:Y:S01]  /*10880*/  IMAD.MOV.U32 R10, RZ, RZ, R5 ;  /* 0x000000ffff0a7224 */ /* 0x000fe200078e0005 */
[----:B------:R-:W-:Y:S01]  /*10890*/  PRMT R12, R11, 0x7610, R12 ;  /* 0x000076100b0c7816 */ /* 0x000fe2000000000c */
[----:B------:R-:W-:Y:S01]  /*108a0*/  IMAD.MOV.U32 R62, RZ, RZ, R65 ;  /* 0x000000ffff3e7224 */ /* 0x000fe200078e0041 */
[----:B------:R-:W-:-:S07]  /*108b0*/  PRMT R95, R99, 0x7610, R95 ;  /* 0x00007610635f7816 */ /* 0x000fce000000005f */
.L_x_2805:
[----:B------:R-:W-:Y:S05]  /*108c0*/  BSYNC B1 ;  /* 0x0000000000017941 */ /* 0x000fea0003800000 */
.L_x_2803:
        /* <DEDUP_REMOVED lines=11> */
.L_x_2807:
[----:B------:R-:W-:Y:S01]  /*10980*/  IMAD.MOV.U32 R5, RZ, RZ, R10 ;  /* 0x000000ffff057224 */ /* 0x000fe200078e000a */
[----:B------:R-:W-:Y:S01]  /*10990*/  PRMT R11, R11, 0x5410, R12 ;  /* 0x000054100b0b7816 */ /* 0x000fe2000000000c */
[----:B------:R-:W-:Y:S01]  /*109a0*/  IMAD.MOV.U32 R65, RZ, RZ, R64 ;  /* 0x000000ffff417224 */ /* 0x000fe200078e0040 */
[----:B------:R-:W-:-:S07]  /*109b0*/  PRMT R99, R97, 0x7610, R99 ;  /* 0x0000761061637816 */ /* 0x000fce0000000063 */
.L_x_2808:
[----:B------:R-:W-:Y:S05]  /*109c0*/  BSYNC B1 ;  /* 0x0000000000017941 */ /* 0x000fea0003800000 */
.L_x_2806:
        /* <DEDUP_REMOVED lines=11> */
.L_x_2810:
[----:B------:R-:W-:Y:S01]  /*10a80*/  IMAD.MOV.U32 R10, RZ, RZ, R5 ;  /* 0x000000ffff0a7224 */ /* 0x000fe200078e0005 */
[----:B------:R-:W-:Y:S01]  /*10a90*/  PRMT R11, R11, 0x7632, R11 ;  /* 0x000076320b0b7816 */ /* 0x000fe2000000000b */
[----:B------:R-:W-:Y:S01]  /*10aa0*/  IMAD.MOV.U32 R64, RZ, RZ, R67 ;  /* 0x000000ffff407224 */ /* 0x000fe200078e0043 */
[----:B------:R-:W-:-:S07]  /*10ab0*/  PRMT R97, R98, 0x7610, R97 ;  /* 0x0000761062617816 */ /* 0x000fce0000000061 */
.L_x_2811:
[----:B------:R-:W-:Y:S05]  /*10ac0*/  BSYNC B1 ;  /* 0x0000000000017941 */ /* 0x000fea0003800000 */
.L_x_2809:
        /* <DEDUP_REMOVED lines=11> */
.L_x_2813:
[----:B------:R-:W-:Y:S01]  /*10b80*/  PRMT R11, R11, 0x5410, R11 ;  /* 0x000054100b0b7816 */ /* 0x000fe2000000000b */
[----:B------:R-:W-:Y:S01]  /*10b90*/  IMAD.MOV.U32 R67, RZ, RZ, R66 ;  /* 0x000000ffff437224 */ /* 0x000fe200078e0042 */
[C---:B------:R-:W-:Y:S01]  /*10ba0*/  PRMT R98, R97.reuse, 0x7632, R98 ;  /* 0x0000763261627816 */ /* 0x040fe20000000062 */
[--C-:B------:R-:W-:Y:S01]  /*10bb0*/  IMAD.MOV.U32 R5, RZ, RZ, R10.reuse ;  /* 0x000000ffff057224 */ /* 0x100fe200078e000a */
[----:B------:R-:W-:Y:S01]  /*10bc0*/  PRMT R97, R97, 0x5410, R11 ;  /* 0x0000541061617816 */ /* 0x000fe2000000000b */
[----:B------:R-:W-:-:S07]  /*10bd0*/  IMAD.MOV.U32 R66, RZ, RZ, R10 ;  /* 0x000000ffff427224 */ /* 0x000fce00078e000a */
.L_x_2814:
[----:B------:R-:W-:Y:S05]  /*10be0*/  BSYNC B1 ;  /* 0x0000000000017941 */ /* 0x000fea0003800000 */
.L_x_2812:
[----:B------:R-:W-:Y:S02]  /*10bf0*/  VIADD R8, R8, 0x4 ;  /* 0x0000000408087836 */ /* 0x000fe40000000000 */
[----:B------:R-:W-:Y:S01]  /*10c00*/  VIADD R4, R4, 0x2 ;  /* 0x0000000204047836 */ /* 0x000fe20000000000 */
[----:B------:R-:W-:Y:S06]  /*10c10*/  @P1 BRA `(.L_x_2815) ;  /* 0xffffffc000081947 */ /* 0x000fec000383ffff */
[----:B------:R-:W-:Y:S01]  /*10c20*/  FADD.FTZ R86, R7, R86 ;  /* 0x0000005607567221 */ /* 0x000fe20000010000 */
[----:B------:R-:W-:Y:S01]  /*10c30*/  PRMT R97, R97, 0x7610, R11 ;  /* 0x0000761061617816 */ /* 0x000fe2000000000b */
[----:B------:R-:W-:Y:S02]  /*10c40*/  IMAD.MOV.U32 R87, RZ, RZ, R6 ;  /* 0x000000ffff577224 */ /* 0x000fe400078e0006 */
[----:B------:R-:W-:-:S07]  /*10c50*/  IMAD.MOV.U32 R66, RZ, RZ, R5 ;  /* 0x000000ffff427224 */ /* 0x000fce00078e0005 */
.L_x_2625:
[----:B------:R-:W-:Y:S05]  /*10c60*/  BSYNC B0 ;  /* 0x0000000000007941 */ /* 0x000fea0003800000 */
.L_x_2624:
        /* <DEDUP_REMOVED lines=194> */
.L_x_3007:
        /* <DEDUP_REMOVED lines=20> */
.L_x_2819:
[----:B------:R-:W-:Y:S01]  /*119d0*/  IMAD.MOV.U32 R5, RZ, RZ, R85 ;  /* 0x000000ffff057224 */ /* 0x000fe200078e0055 */
[----:B------:R-:W-:Y:S01]  /*119e0*/  PRMT R11, R11, 0x7610, R91 ;  /* 0x000076100b0b7816 */ /* 0x000fe2000000005b */
[----:B------:R-:W-:Y:S01]  /*119f0*/  IMAD.MOV.U32 R85, RZ, RZ, R84 ;  /* 0x000000ffff557224 */ /* 0x000fe200078e0054 */
[----:B------:R-:W-:-:S07]  /*11a00*/  PRMT R91, R91, 0x5410, R92 ;  /* 0x000054105b5b7816 */ /* 0x000fce000000005c */
.L_x_2820:
[----:B------:R-:W-:Y:S05]  /*11a10*/  BSYNC B1 ;  /* 0x0000000000017941 */ /* 0x000fea0003800000 */
.L_x_2818:
        /* <DEDUP_REMOVED lines=11> */
.L_x_2822:
[----:B------:R-:W-:Y:S01]  /*11ad0*/  IMAD.MOV.U32 R10, RZ, RZ, R5 ;  /* 0x000000ffff0a7224 */ /* 0x000fe200078e0005 */
[----:B------:R-:W-:Y:S01]  /*11ae0*/  PRMT R11, R11, 0x7632, R11 ;  /* 0x000076320b0b7816 */ /* 0x000fe2000000000b */
[----:B------:R-:W-:Y:S01]  /*11af0*/  IMAD.MOV.U32 R84, RZ, RZ, R83 ;  /* 0x000000ffff547224 */ /* 0x000fe200078e0053 */
[----:B------:R-:W-:-:S07]  /*11b00*/  PRMT R92, R92, 0x7632, R92 ;  /* 0x000076325c5c7816 */ /* 0x000fce000000005c */
.L_x_2823:
[----:B------:R-:W-:Y:S05]  /*11b10*/  BSYNC B1 ;  /* 0x0000000000017941 */ /* 0x000fea0003800000 */
.L_x_2821:
        /* <DEDUP_REMOVED lines=11> */
.L_x_2825:
[----:B------:R-:W-:Y:S01]  /*11bd0*/  IMAD.MOV.U32 R5, RZ, RZ, R10 ;  /* 0x000000ffff057224 */ /* 0x000fe200078e000a */
[----:B------:R-:W-:Y:S01]  /*11be0*/  PRMT R11, R11, 0x5410, R11 ;  /* 0x000054100b0b7816 */ /* 0x000fe2000000000b */
[----:B------:R-:W-:Y:S01]  /*11bf0*/  IMAD.MOV.U32 R83, RZ, RZ, R82 ;  /* 0x000000ffff537224 */ /* 0x000fe200078e0052 */
[----:B------:R-:W-:-:S07]  /*11c00*/  PRMT R92, R92, 0x5410, R93 ;  /* 0x000054105c5c7816 */ /* 0x000fce000000005d */
.L_x_2826:
[----:B------:R-:W-:Y:S05]  /*11c10*/  BSYNC B1 ;  /* 0x0000000000017941 */ /* 0x000fea0003800000 */
.L_x_2824:
        /* <DEDUP_REMOVED lines=11> */
.L_x_2828:
[----:B------:R-:W-:Y:S01]  /*11cd0*/  IMAD.MOV.U32 R10, RZ, RZ, R5 ;  /* 0x000000ffff0a7224 */ /* 0x000fe200078e0005 */
[----:B------:R-:W-:Y:S01]  /*11ce0*/  PRMT R12, R12, 0x7610, R11 ;  /* 0x000076100c0c7816 */ /* 0x000fe2000000000b */
[----:B------:R-:W-:Y:S01]  /*11cf0*/  IMAD.MOV.U32 R82, RZ, RZ, R81 ;  /* 0x000000ffff527224 */ /* 0x000fe200078e0051 */
[----:B------:R-:W-:-:S07]  /*11d00*/  PRMT R93, R0, 0x7632, R93 ;  /* 0x00007632005d7816 */ /* 0x000fce000000005d */
.L_x_2829:
[----:B------:R-:W-:Y:S05]  /*11d10*/  BSYNC B1 ;  /* 0x0000000000017941 */ /* 0x000fea0003800000 */
.L_x_2827:
        /* <DEDUP_REMOVED lines=11> */
.L_x_2831:
[----:B------:R-:W-:Y:S01]  /*11dd0*/  IMAD.MOV.U32 R5, RZ, RZ, R10 ;  /* 0x000000ffff057224 */ /* 0x000fe200078e000a */
[----:B------:R-:W-:Y:S01]  /*11de0*/  PRMT R11, R11, 0x7610, R12 ;  /* 0x000076100b0b7816 */ /* 0x000fe2000000000c */
[----:B------:R-:W-:Y:S01]  /*11df0*/  IMAD.MOV.U32 R81, RZ, RZ, R80 ;  /* 0x000000ffff517224 */ /* 0x000fe200078e0050 */
[----:B------:R-:W-:-:S07]  /*11e00*/  PRMT R0, R0, 0x5410, R90 ;  /* 0x0000541000007816 */ /* 0x000fce000000005a */
.L_x_2832:
[----:B------:R-:W-:Y:S05]  /*11e10*/  BSYNC B1 ;  /* 0x0000000000017941 */ /* 0x000fea0003800000 */
.L_x_2830:
        /* <DEDUP_REMOVED lines=11> */
.L_x_2834:
[----:B------:R-:W-:Y:S01]  /*11ed0*/  IMAD.MOV.U32 R10, RZ, RZ, R5 ;  /* 0x000000ffff0a7224 */ /* 0x000fe200078e0005 */
[----:B------:R-:W-:Y:S01]  /*11ee0*/  PRMT R11, R11, 0x7632, R11 ;  /* 0x000076320b0b7816 */ /* 0x000fe2000000000b */
[----:B------:R-:W-:Y:S01]  /*11ef0*/  IMAD.MOV.U32 R80, RZ, RZ, R79 ;  /* 0x000000ffff507224 */ /* 0x000fe200078e004f */
[----:B------:R-:W-:-:S07]  /*11f00*/  PRMT R90, R90, 0x7632, R90 ;  /* 0x000076325a5a7816 */ /* 0x000fce000000005a */
.L_x_2835:
[----:B------:R-:W-:Y:S05]  /*11f10*/  BSYNC B1 ;  /* 0x0000000000017941 */ /* 0x000fea0003800000 */
.L_x_2833:
        /* <DEDUP_REMOVED lines=11> */
.L_x_2837:
[----:B------:R-:W-:Y:S01]  /*11fd0*/  IMAD.MOV.U32 R5, RZ, RZ, R10 ;  /* 0x000000ffff057224 */ /* 0x000fe200078e000a */
[----:B------:R-:W-:Y:S01]  /*11fe0*/  PRMT R12, R11, 0x7610, R12 ;  /* 0x000076100b0c7816 */ /* 0x000fe2000000000c */
[----:B------:R-:W-:Y:S01]  /*11ff0*/  IMAD.MOV.U32 R79, RZ, RZ, R78 ;  /* 0x000000ffff4f7224 */ /* 0x000fe200078e004e */
[----:B------:R-:W-:-:S07]  /*12000*/  PRMT R90, R90, 0x5410, R91 ;  /* 0x000054105a5a7816 */ /* 0x000fce000000005b */
.L_x_2838:
[----:B------:R-:W-:Y:S05]  /*12010*/  BSYNC B1 ;  /* 0x0000000000017941 */ /* 0x000fea0003800000 */
.L_x_2836:
        /* <DEDUP_REMOVED lines=11> */
.L_x_2840:
[----:B------:R-:W-:Y:S01]  /*120d0*/  IMAD.MOV.U32 R10, RZ, RZ, R5 ;  /* 0x000000ffff0a7224 */ /* 0x000fe200078e0005 */
[----:B------:R-:W-:Y:S01]  /*120e0*/  PRMT R11, R12, 0x7610, R11 ;  /* 0x000076100c0b7816 */ /* 0x000fe2000000000b */
[----:B------:R-:W-:Y:S01]  /*120f0*/  IMAD.MOV.U32 R78, RZ, RZ, R77 ;  /* 0x000000ffff4e7224 */ /* 0x000fe200078e004d */
[----:B------:R-:W-:-:S07]  /*12100*/  PRMT R91, R115, 0x7610, R91 ;  /* 0x00007610735b7816 */ /* 0x000fce000000005b */
.L_x_2841:
[----:B------:R-:W-:Y:S05]  /*12110*/  BSYNC B1 ;  /* 0x0000000000017941 */ /* 0x000fea0003800000 */
.L_x_2839:
        /* <DEDUP_REMOVED lines=11> */
.L_x_2843:
[----:B------:R-:W-:Y:S01]  /*121d0*/  IMAD.MOV.U32 R5, RZ, RZ, R10 ;  /* 0x000000ffff057224 */ /* 0x000fe200078e000a */
[----:B------:R-:W-:Y:S01]  /*121e0*/  PRMT R11, R11, 0x5410, R11 ;  /* 0x000054100b0b7816 */ /* 0x000fe2000000000b */
[----:B------:R-:W-:Y:S01]  /*121f0*/  IMAD.MOV.U32 R77, RZ, RZ, R76 ;  /* 0x000000ffff4d7224 */ /* 0x000fe200078e004c */
[----:B------:R-:W-:-:S07]  /*12200*/  PRMT R115, R93, 0x7632, R115 ;  /* 0x000076325d737816 */ /* 0x000fce0000000073 */
.L_x_2844:
[----:B------:R-:W-:Y:S05]  /*12210*/  BSYNC B1 ;  /* 0x0000000000017941 */ /* 0x000fea0003800000 */
.L_x_2842:
        /* <DEDUP_REMOVED lines=11> */
.L_x_2846:
[----:B------:R-:W-:Y:S01]  /*122d0*/  IMAD.MOV.U32 R10, RZ, RZ, R5 ;  /* 0x000000ffff0a7224 */ /* 0x000fe200078e0005 */
[----:B------:R-:W-:Y:S01]  /*122e0*/  PRMT R12, R12, 0x7610, R11 ;  /* 0x000076100c0c7816 */ /* 0x000fe2000000000b */
[----:B------:R-:W-:Y:S01]  /*122f0*/  IMAD.MOV.U32 R76, RZ, RZ, R75 ;  /* 0x000000ffff4c7224 */ /* 0x000fe200078e004b */
[----:B------:R-:W-:-:S07]  /*12300*/  PRMT R93, R93, 0x7610, R114 ;  /* 0x000076105d5d7816 */ /* 0x000fce0000000072 */
.L_x_2847:
[----:B------:R-:W-:Y:S05]  /*12310*/  BSYNC B1 ;  /* 0x0000000000017941 */ /* 0x000fea0003800000 */
.L_x_2845:
        /* <DEDUP_REMOVED lines=11> */
.L_x_2849:
[----:B------:R-:W-:Y:S01]  /*123d0*/  IMAD.MOV.U32 R5, RZ, RZ, R10 ;  /* 0x000000ffff057224 */ /* 0x000fe200078e000a */
[----:B------:R-:W-:Y:S01]  /*123e0*/  PRMT R11, R12, 0x7632, R11 ;  /* 0x000076320c0b7816 */ /* 0x000fe2000000000b */
[----:B------:R-:W-:Y:S01]  /*123f0*/  IMAD.MOV.U32 R75, RZ, RZ, R74 ;  /* 0x000000ffff4b7224 */ /* 0x000fe200078e004a */
[----:B------:R-:W-:-:S07]  /*12400*/  PRMT R114, R114, 0x5410, R0 ;  /* 0x0000541072727816 */ /* 0x000fce0000000000 */
.L_x_2850:
[----:B------:R-:W-:Y:S05]  /*12410*/  BSYNC B1 ;  /* 0x0000000000017941 */ /* 0x000fea0003800000 */
.L_x_2848:
        /* <DEDUP_REMOVED lines=11> */
.L_x_2852:
[----:B------:R-:W-:Y:S01]  /*124d0*/  IMAD.MOV.U32 R10, RZ, RZ, R5 ;  /* 0x000000ffff0a7224 */ /* 0x000fe200078e0005 */
[----:B------:R-:W-:Y:S01]  /*124e0*/  PRMT R12, R11, 0x7610, R12 ;  /* 0x000076100b0c7816 */ /* 0x000fe2000000000c */
[----:B------:R-:W-:Y:S01]  /*124f0*/  IMAD.MOV.U32 R74, RZ, RZ, R73 ;  /* 0x000000ffff4a7224 */ /* 0x000fe200078e0049 */
[----:B------:R-:W-:-:S07]  /*12500*/  PRMT R0, R117, 0x7610, R0 ;  /* 0x0000761075007816 */ /* 0x000fce0000000000 */
.L_x_2853:
[----:B------:R-:W-:Y:S05]  /*12510*/  BSYNC B1 ;  /* 0x0000000000017941 */ /* 0x000fea0003800000 */
.L_x_2851:
        /* <DEDUP_REMOVED lines=11> */
.L_x_2855:
[----:B------:R-:W-:Y:S01]  /*125d0*/  IMAD.MOV.U32 R5, RZ, RZ, R10 ;  /* 0x000000ffff057224 */ /* 0x000fe200078e000a */
[----:B------:R-:W-:Y:S01]  /*125e0*/  PRMT R11, R11, 0x5410, R12 ;  /* 0x000054100b0b7816 */ /* 0x000fe2000000000c */
[----:B------:R-:W-:Y:S01]  /*125f0*/  IMAD.MOV.U32 R73, RZ, RZ, R72 ;  /* 0x000000ffff497224 */ /* 0x000fe200078e0048 */
[----:B------:R-:W-:-:S07]  /*12600*/  PRMT R117, R115, 0x7632, R117 ;  /* 0x0000763273757816 */ /* 0x000fce0000000075 */
.L_x_2856:
[----:B------:R-:W-:Y:S05]  /*12610*/  BSYNC B1 ;  /* 0x0000000000017941 */ /* 0x000fea0003800000 */
.L_x_2854:
        /* <DEDUP_REMOVED lines=11> */
.L_x_2858:
[----:B------:R-:W-:Y:S01]  /*126d0*/  IMAD.MOV.U32 R10, RZ, RZ, R5 ;  /* 0x000000ffff0a7224 */ /* 0x000fe200078e0005 */
[----:B------:R-:W-:Y:S01]  /*126e0*/  PRMT R12, R12, 0x7610, R11 ;  /* 0x000076100c0c7816 */ /* 0x000fe2000000000b */
[----:B------:R-:W-:Y:S01]  /*126f0*/  IMAD.MOV.U32 R72, RZ, RZ, R3 ;  /* 0x000000ffff487224 */ /* 0x000fe200078e0003 */
[----:B------:R-:W-:-:S07]  /*12700*/  PRMT R115, R115, 0x7610, R116 ;  /* 0x0000761073737816 */ /* 0x000fce0000000074 */
.L_x_2859:
[----:B------:R-:W-:Y:S05]  /*12710*/  BSYNC B1 ;  /* 0x0000000000017941 */ /* 0x000fea0003800000 */
.L_x_2857:
        /* <DEDUP_REMOVED lines=11> */
.L_x_2861:
[----:B------:R-:W-:Y:S01]  /*127d0*/  IMAD.MOV.U32 R5, RZ, RZ, R10 ;  /* 0x000000ffff057224 */ /* 0x000fe200078e000a */
[----:B------:R-:W-:Y:S01]  /*127e0*/  PRMT R11, R11, 0x7610, R12 ;  /* 0x000076100b0b7816 */ /* 0x000fe2000000000c */
[----:B------:R-:W-:Y:S01]  /*127f0*/  IMAD.MOV.U32 R3, RZ, RZ, R2 ;  /* 0x000000ffff037224 */ /* 0x000fe200078e0002 */
[----:B------:R-:W-:-:S07]  /*12800*/  PRMT R116, R116, 0x5410, R114 ;  /* 0x0000541074747816 */ /* 0x000fce0000000072 */
.L_x_2862:
[----:B------:R-:W-:Y:S05]  /*12810*/  BSYNC B1 ;  /* 0x0000000000017941 */ /* 0x000fea0003800000 */
.L_x_2860:
        /* <DEDUP_REMOVED lines=11> */
.L_x_2864:
[----:B------:R-:W-:Y:S01]  /*128d0*/  IMAD.MOV.U32 R10, RZ, RZ, R5 ;  /* 0x000000ffff0a7224 */ /* 0x000fe200078e0005 */
[----:B------:R-:W-:Y:S01]  /*128e0*/  PRMT R11, R11, 0x7632, R11 ;  /* 0x000076320b0b7816 */ /* 0x000fe2000000000b */
[----:B------:R-:W-:Y:S01]  /*128f0*/  IMAD.MOV.U32 R2, RZ, RZ, R21 ;  /* 0x000000ffff027224 */ /* 0x000fe200078e0015 */
[----:B------:R-:W-:-:S07]  /*12900*/  PRMT R114, R118, 0x7610, R114 ;  /* 0x0000761076727816 */ /* 0x000fce0000000072 */
.L_x_2865:
[----:B------:R-:W-:Y:S05]  /*12910*/  BSYNC B1 ;  /* 0x0000000000017941 */ /* 0x000fea0003800000 */
.L_x_2863:
        /* <DEDUP_REMOVED lines=11> */
.L_x_2867:
[----:B------:R-:W-:Y:S01]  /*129d0*/  IMAD.MOV.U32 R5, RZ, RZ, R10 ;  /* 0x000000ffff057224 */ /* 0x000fe200078e000a */
[----:B------:R-:W-:Y:S01]  /*129e0*/  PRMT R11, R11, 0x5410, R11 ;  /* 0x000054100b0b7816 */ /* 0x000fe2000000000b */
[----:B------:R-:W-:Y:S01]  /*129f0*/  IMAD.MOV.U32 R21, RZ, RZ, R20 ;  /* 0x000000ffff157224 */ /* 0x000fe200078e0014 */
[----:B------:R-:W-:-:S07]  /*12a00*/  PRMT R118, R117, 0x7632, R118 ;  /* 0x0000763275767816 */ /* 0x000fce0000000076 */
.L_x_2868:
[----:B------:R-:W-:Y:S05]  /*12a10*/  BSYNC B1 ;  /* 0x0000000000017941 */ /* 0x000fea0003800000 */
.L_x_2866:
        /* <DEDUP_REMOVED lines=11> */
.L_x_2870:
[----:B------:R-:W-:Y:S01]  /*12ad0*/  IMAD.MOV.U32 R10, RZ, RZ, R5 ;  /* 0x000000ffff0a7224 */ /* 0x000fe200078e0005 */
[----:B------:R-:W-:Y:S01]  /*12ae0*/  PRMT R12, R12, 0x7610, R11 ;  /* 0x000076100c0c7816 */ /* 0x000fe2000000000b */
[----:B------:R-:W-:Y:S01]  /*12af0*/  IMAD.MOV.U32 R20, RZ, RZ, R23 ;  /* 0x000000ffff147224 */ /* 0x000fe200078e0017 */
[----:B------:R-:W-:-:S07]  /*12b00*/  PRMT R117, R117, 0x7610, R118 ;  /* 0x0000761075757816 */ /* 0x000fce0000000076 */
.L_x_2871:
[----:B------:R-:W-:Y:S05]  /*12b10*/  BSYNC B1 ;  /* 0x0000000000017941 */ /* 0x000fea0003800000 */
.L_x_2869:
        /* <DEDUP_REMOVED lines=11> */
.L_x_2873:
[----:B------:R-:W-:Y:S01]  /*12bd0*/  IMAD.MOV.U32 R5, RZ, RZ, R10 ;  /* 0x000000ffff057224 */ /* 0x000fe200078e000a */
[----:B------:R-:W-:Y:S01]  /*12be0*/  PRMT R11, R11, 0x7610, R12 ;  /* 0x000076100b0b7816 */ /* 0x000fe2000000000c */
[----:B------:R-:W-:Y:S01]  /*12bf0*/  IMAD.MOV.U32 R23, RZ, RZ, R22 ;  /* 0x000000ffff177224 */ /* 0x000fe200078e0016 */
[----:B------:R-:W-:-:S07]  /*12c00*/  PRMT R118, R118, 0x5410, R116 ;  /* 0x0000541076767816 */ /* 0x000fce0000000074 */
.L_x_2874:
[----:B------:R-:W-:Y:S05]  /*12c10*/  BSYNC B1 ;  /* 0x0000000000017941 */ /* 0x000fea0003800000 */
.L_x_2872:
        /* <DEDUP_REMOVED lines=11> */
.L_x_2876:
[----:B------:R-:W-:Y:S01]  /*12cd0*/  IMAD.MOV.U32 R10, RZ, RZ, R5 ;  /* 0x000000ffff0a7224 */ /* 0x000fe200078e0005 */
[----:B------:R-:W-:Y:S01]  /*12ce0*/  PRMT R12, R12, 0x7610, R11 ;  /* 0x000076100c0c7816 */ /* 0x000fe2000000000b */
[----:B------:R-:W-:Y:S01]  /*12cf0*/  IMAD.MOV.U32 R22, RZ, RZ, R25 ;  /* 0x000000ffff167224 */ /* 0x000fe200078e0019 */
[----:B------:R-:W-:-:S07]  /*12d00*/  PRMT R116, R110, 0x7632, R116 ;  /* 0x000076326e747816 */ /* 0x000fce0000000074 */
.L_x_2877:
[----:B------:R-:W-:Y:S05]  /*12d10*/  BSYNC B1 ;  /* 0x0000000000017941 */ /* 0x000fea0003800000 */
.L_x_2875:
        /* <DEDUP_REMOVED lines=11> */
.L_x_2879:
[----:B------:R-:W-:Y:S01]  /*12dd0*/  IMAD.MOV.U32 R5, RZ, RZ, R10 ;  /* 0x000000ffff057224 */ /* 0x000fe200078e000a */
[----:B------:R-:W-:Y:S01]  /*12de0*/  PRMT R11, R12, 0x7632, R11 ;  /* 0x000076320c0b7816 */ /* 0x000fe2000000000b */
[----:B------:R-:W-:Y:S01]  /*12df0*/  IMAD.MOV.U32 R25, RZ, RZ, R24 ;  /* 0x000000ffff197224 */ /* 0x000fe200078e0018 */
[----:B------:R-:W-:-:S07]  /*12e00*/  PRMT R110, R110, 0x7610, R108 ;  /* 0x000076106e6e7816 */ /* 0x000fce000000006c */
.L_x_2880:
[----:B------:R-:W-:Y:S05]  /*12e10*/  BSYNC B1 ;  /* 0x0000000000017941 */ /* 0x000fea0003800000 */
.L_x_2878:
        /* <DEDUP_REMOVED lines=11> */
.L_x_2882:
[----:B------:R-:W-:Y:S01]  /*12ed0*/  IMAD.MOV.U32 R10, RZ, RZ, R5 ;  /* 0x000000ffff0a7224 */ /* 0x000fe200078e0005 */
[----:B------:R-:W-:Y:S01]  /*12ee0*/  PRMT R11, R11, 0x5410, R11 ;  /* 0x000054100b0b7816 */ /* 0x000fe2000000000b */
[----:B------:R-:W-:Y:S01]  /*12ef0*/  IMAD.MOV.U32 R24, RZ, RZ, R27 ;  /* 0x000000ffff187224 */ /* 0x000fe200078e001b */
[----:B------:R-:W-:-:S07]  /*12f00*/  PRMT R108, R108, 0x7610, R109 ;  /* 0x000076106c6c7816 */ /* 0x000fce000000006d */
.L_x_2883:
[----:B------:R-:W-:Y:S05]  /*12f10*/  BSYNC B1 ;  /* 0x0000000000017941 */ /* 0x000fea0003800000 */
.L_x_2881:
        /* <DEDUP_REMOVED lines=11> */
.L_x_2885:
[----:B------:R-:W-:Y:S01]  /*12fd0*/  IMAD.MOV.U32 R5, RZ, RZ, R10 ;  /* 0x000000ffff057224 */ /* 0x000fe200078e000a */
[----:B------:R-:W-:Y:S01]  /*12fe0*/  PRMT R12, R12, 0x7610, R11 ;  /* 0x000076100c0c7816 */ /* 0x000fe2000000000b */
[----:B------:R-:W-:Y:S01]  /*12ff0*/  IMAD.MOV.U32 R27, RZ, RZ, R26 ;  /* 0x000000ffff1b7224 */ /* 0x000fe200078e001a */
[----:B------:R-:W-:-:S07]  /*13000*/  PRMT R109, R109, 0x5410, R108 ;  /* 0x000054106d6d7816 */ /* 0x000fce000000006c */
.L_x_2886:
[----:B------:R-:W-:Y:S05]  /*13010*/  BSYNC B1 ;  /* 0x0000000000017941 */ /* 0x000fea0003800000 */
.L_x_2884:
        /* <DEDUP_REMOVED lines=11> */
.L_x_2888:
[----:B------:R-:W-:Y:S01]  /*130d0*/  IMAD.MOV.U32 R10, RZ, RZ, R5 ;  /* 0x000000ffff0a7224 */ /* 0x000fe200078e0005 */
[----:B------:R-:W-:Y:S01]  /*130e0*/  PRMT R11, R11, 0x7610, R12 ;  /* 0x000076100b0b7816 */ /* 0x000fe2000000000c */
[----:B------:R-:W-:Y:S01]  /*130f0*/  IMAD.MOV.U32 R26, RZ, RZ, R29 ;  /* 0x000000ffff1a7224 */ /* 0x000fe200078e001d */
[----:B------:R-:W-:-:S07]  /*13100*/  PRMT R108, R112, 0x7632, R108 ;  /* 0x00007632706c7816 */ /* 0x000fce000000006c */
.L_x_2889:
[----:B------:R-:W-:Y:S05]  /*13110*/  BSYNC B1 ;  /* 0x0000000000017941 */ /* 0x000fea0003800000 */
.L_x_2887:
        /* <DEDUP_REMOVED lines=11> */
.L_x_2891:
[----:B------:R-:W-:Y:S01]  /*131d0*/  IMAD.MOV.U32 R5, RZ, RZ, R10 ;  /* 0x000000ffff057224 */ /* 0x000fe200078e000a */
[----:B------:R-:W-:Y:S01]  /*131e0*/  PRMT R11, R11, 0x7632, R11 ;  /* 0x000076320b0b7816 */ /* 0x000fe2000000000b */
[----:B------:R-:W-:Y:S01]  /*131f0*/  IMAD.MOV.U32 R29, RZ, RZ, R28 ;  /* 0x000000ffff1d7224 */ /* 0x000fe200078e001c */
[----:B------:R-:W-:-:S07]  /*13200*/  PRMT R112, R112, 0x5410, R110 ;  /* 0x0000541070707816 */ /* 0x000fce000000006e */
.L_x_2892:
[----:B------:R-:W-:Y:S05]  /*13210*/  BSYNC B1 ;  /* 0x0000000000017941 */ /* 0x000fea0003800000 */
.L_x_2890:
        /* <DEDUP_REMOVED lines=11> */
.L_x_2894:
[----:B------:R-:W-:Y:S01]  /*132d0*/  IMAD.MOV.U32 R10, RZ, RZ, R5 ;  /* 0x000000ffff0a7224 */ /* 0x000fe200078e0005 */
[----:B------:R-:W-:Y:S01]  /*132e0*/  PRMT R12, R11, 0x7610, R12 ;  /* 0x000076100b0c7816 */ /* 0x000fe2000000000c */
[----:B------:R-:W-:Y:S01]  /*132f0*/  IMAD.MOV.U32 R28, RZ, RZ, R31 ;  /* 0x000000ffff1c7224 */ /* 0x000fe200078e001f */
[----:B------:R-:W-:-:S07]  /*13300*/  PRMT R110, R111, 0x7610, R110 ;  /* 0x000076106f6e7816 */ /* 0x000fce000000006e */
.L_x_2895:
[----:B------:R-:W-:Y:S05]  /*13310*/  BSYNC B1 ;  /* 0x0000000000017941 */ /* 0x000fea0003800000 */
.L_x_2893:
        /* <DEDUP_REMOVED lines=11> */
.L_x_2897:
[----:B------:R-:W-:Y:S01]  /*133d0*/  IMAD.MOV.U32 R5, RZ, RZ, R10 ;  /* 0x000000ffff057224 */ /* 0x000fe200078e000a */
[----:B------:R-:W-:Y:S01]  /*133e0*/  PRMT R11, R12, 0x7610, R11 ;  /* 0x000076100c0b7816 */ /* 0x000fe2000000000b */
[----:B------:R-:W-:Y:S01]  /*133f0*/  IMAD.MOV.U32 R31, RZ, RZ, R30 ;  /* 0x000000ffff1f7224 */ /* 0x000fe200078e001e */
[----:B------:R-:W-:-:S07]  /*13400*/  PRMT R111, R109, 0x7610, R111 ;  /* 0x000076106d6f7816 */ /* 0x000fce000000006f */
.L_x_2898:
[----:B------:R-:W-:Y:S05]  /*13410*/  BSYNC B1 ;  /* 0x0000000000017941 */ /* 0x000fea0003800000 */
.L_x_2896:
        /* <DEDUP_REMOVED lines=11> */
.L_x_2900:
[----:B------:R-:W-:Y:S01]  /*134d0*/  IMAD.MOV.U32 R10, RZ, RZ, R5 ;  /* 0x000000ffff0a7224 */ /* 0x000fe200078e0005 */
[----:B------:R-:W-:Y:S01]  /*134e0*/  PRMT R12, R11, 0x7610, R12 ;  /* 0x000076100b0c7816 */ /* 0x000fe2000000000c */
[----:B------:R-:W-:Y:S01]  /*134f0*/  IMAD.MOV.U32 R30, RZ, RZ, R33 ;  /* 0x000000ffff1e7224 */ /* 0x000fe200078e0021 */
[----:B------:R-:W-:-:S07]  /*13500*/  PRMT R109, R119, 0x7610, R109 ;  /* 0x00007610776d7816 */ /* 0x000fce000000006d */
.L_x_2901:
[----:B------:R-:W-:Y:S05]  /*13510*/  BSYNC B1 ;  /* 0x0000000000017941 */ /* 0x000fea0003800000 */
.L_x_2899:
        /* <DEDUP_REMOVED lines=11> */
.L_x_2903:
[----:B------:R-:W-:Y:S01]  /*135d0*/  IMAD.MOV.U32 R5, RZ, RZ, R10 ;  /* 0x000000ffff057224 */ /* 0x000fe200078e000a */
[----:B------:R-:W-:Y:S01]  /*135e0*/  PRMT R11, R11, 0x5410, R12 ;  /* 0x000054100b0b7816 */ /* 0x000fe2000000000c */
[----:B------:R-:W-:Y:S01]  /*135f0*/  IMAD.MOV.U32 R33, RZ, RZ, R32 ;  /* 0x000000ffff217224 */ /* 0x000fe200078e0020 */
[----:B------:R-:W-:-:S07]  /*13600*/  PRMT R119, R113, 0x7610, R119 ;  /* 0x0000761071777816 */ /* 0x000fce0000000077 */
.L_x_2904:
[----:B------:R-:W-:Y:S05]  /*13610*/  BSYNC B1 ;  /* 0x0000000000017941 */ /* 0x000fea0003800000 */
.L_x_2902:
        /* <DEDUP_REMOVED lines=11> */
.L_x_2906:
[----:B------:R-:W-:Y:S01]  /*136d0*/  IMAD.MOV.U32 R10, RZ, RZ, R5 ;  /* 0x000000ffff0a7224 */ /* 0x000fe200078e0005 */
[----:B------:R-:W-:Y:S01]  /*136e0*/  PRMT R11, R11, 0x7632, R11 ;  /* 0x000076320b0b7816 */ /* 0x000fe2000000000b */
[----:B------:R-:W-:Y:S01]  /*136f0*/  IMAD.MOV.U32 R32, RZ, RZ, R35 ;  /* 0x000000ffff207224 */ /* 0x000fe200078e0023 */
[----:B------:R-:W-:-:S07]  /*13700*/  PRMT R113, R112, 0x7610, R113 ;  /* 0x0000761070717816 */ /* 0x000fce0000000071 */
.L_x_2907:
[----:B------:R-:W-:Y:S05]  /*13710*/  BSYNC B1 ;  /* 0x0000000000017941 */ /* 0x000fea0003800000 */
.L_x_2905:
        /* <DEDUP_REMOVED lines=11> */
.L_x_2909:
[----:B------:R-:W-:Y:S01]  /*137d0*/  IMAD.MOV.U32 R5, RZ, RZ, R10 ;  /* 0x000000ffff057224 */ /* 0x000fe200078e000a */
[----:B------:R-:W-:Y:S01]  /*137e0*/  PRMT R12, R11, 0x7610, R12 ;  /* 0x000076100b0c7816 */ /* 0x000fe2000000000c */
[----:B------:R-:W-:Y:S01]  /*137f0*/  IMAD.MOV.U32 R35, RZ, RZ, R34 ;  /* 0x000000ffff237224 */ /* 0x000fe200078e0022 */
[----:B------:R-:W-:-:S07]  /*13800*/  PRMT R112, R111, 0x7632, R112 ;  /* 0x000076326f707816 */ /* 0x000fce0000000070 */
.L_x_2910:
[----:B------:R-:W-:Y:S05]  /*13810*/  BSYNC B1 ;  /* 0x0000000000017941 */ /* 0x000fea0003800000 */
.L_x_2908:
        /* <DEDUP_REMOVED lines=11> */
.L_x_2912:
[----:B------:R-:W-:Y:S01]  /*138d0*/  IMAD.MOV.U32 R10, RZ, RZ, R5 ;  /* 0x000000ffff0a7224 */ /* 0x000fe200078e0005 */
[----:B------:R-:W-:Y:S01]  /*138e0*/  PRMT R11, R11, 0x5410, R12 ;  /* 0x000054100b0b7816 */ /* 0x000fe2000000000c */
[----:B------:R-:W-:Y:S01]  /*138f0*/  IMAD.MOV.U32 R34, RZ, RZ, R37 ;  /* 0x000000ffff227224 */ /* 0x000fe200078e0025 */
[----:B------:R-:W-:-:S07]  /*13900*/  PRMT R111, R111, 0x7610, R103 ;  /* 0x000076106f6f7816 */ /* 0x000fce0000000067 */
.L_x_2913:
[----:B------:R-:W-:Y:S05]  /*13910*/  BSYNC B1 ;  /* 0x0000000000017941 */ /* 0x000fea0003800000 */
.L_x_2911:
        /* <DEDUP_REMOVED lines=11> */
.L_x_2915:
[----:B------:R-:W-:Y:S01]  /*139d0*/  IMAD.MOV.U32 R5, RZ, RZ, R10 ;  /* 0x000000ffff057224 */ /* 0x000fe200078e000a */
[----:B------:R-:W-:Y:S01]  /*139e0*/  PRMT R12, R12, 0x7610, R11 ;  /* 0x000076100c0c7816 */ /* 0x000fe2000000000b */
[----:B------:R-:W-:Y:S01]  /*139f0*/  IMAD.MOV.U32 R37, RZ, RZ, R36 ;  /* 0x000000ffff257224 */ /* 0x000fe200078e0024 */
[----:B------:R-:W-:-:S07]  /*13a00*/  PRMT R103, R103, 0x5410, R102 ;  /* 0x0000541067677816 */ /* 0x000fce0000000066 */
.L_x_2916:
[----:B------:R-:W-:Y:S05]  /*13a10*/  BSYNC B1 ;  /* 0x0000000000017941 */ /* 0x000fea0003800000 */
.L_x_2914:
        /* <DEDUP_REMOVED lines=11> */
.L_x_2918:
[----:B------:R-:W-:Y:S01]  /*13ad0*/  IMAD.MOV.U32 R10, RZ, RZ, R5 ;  /* 0x000000ffff0a7224 */ /* 0x000fe200078e0005 */
[----:B------:R-:W-:Y:S01]  /*13ae0*/  PRMT R11, R12, 0x7632, R11 ;  /* 0x000076320c0b7816 */ /* 0x000fe2000000000b */
[----:B------:R-:W-:Y:S01]  /*13af0*/  IMAD.MOV.U32 R36, RZ, RZ, R39 ;  /* 0x000000ffff247224 */ /* 0x000fe200078e0027 */
[----:B------:R-:W-:-:S07]  /*13b00*/  PRMT R102, R120, 0x7610, R102 ;  /* 0x0000761078667816 */ /* 0x000fce0000000066 */
.L_x_2919:
[----:B------:R-:W-:Y:S05]  /*13b10*/  BSYNC B1 ;  /* 0x0000000000017941 */ /* 0x000fea0003800000 */
.L_x_2917:
        /* <DEDUP_REMOVED lines=11> */
.L_x_2921:
[----:B------:R-:W-:Y:S01]  /*13bd0*/  IMAD.MOV.U32 R5, RZ, RZ, R10 ;  /* 0x000000ffff057224 */ /* 0x000fe200078e000a */
[----:B------:R-:W-:Y:S01]  /*13be0*/  PRMT R12, R11, 0x7610, R12 ;  /* 0x000076100b0c7816 */ /* 0x000fe2000000000c */
[----:B------:R-:W-:Y:S01]  /*13bf0*/  IMAD.MOV.U32 R39, RZ, RZ, R38 ;  /* 0x000000ffff277224 */ /* 0x000fe200078e0026 */
[----:B------:R-:W-:-:S07]  /*13c00*/  PRMT R120, R113, 0x7632, R120 ;  /* 0x0000763271787816 */ /* 0x000fce0000000078 */
.L_x_2922:
[----:B------:R-:W-:Y:S05]  /*13c10*/  BSYNC B1 ;  /* 0x0000000000017941 */ /* 0x000fea0003800000 */
.L_x_2920:
        /* <DEDUP_REMOVED lines=11> */
.L_x_2924:
[----:B------:R-:W-:Y:S01]  /*13cd0*/  IMAD.MOV.U32 R10, RZ, RZ, R5 ;  /* 0x000000ffff0a7224 */ /* 0x000fe200078e0005 */
[----:B------:R-:W-:Y:S01]  /*13ce0*/  PRMT R11, R12, 0x7610, R11 ;  /* 0x000076100c0b7816 */ /* 0x000fe2000000000b */
[----:B------:R-:W-:Y:S01]  /*13cf0*/  IMAD.MOV.U32 R38, RZ, RZ, R41 ;  /* 0x000000ffff267224 */ /* 0x000fe200078e0029 */
[----:B------:R-:W-:-:S07]  /*13d00*/  PRMT R113, R113, 0x5410, R105 ;  /* 0x0000541071717816 */ /* 0x000fce0000000069 */
.L_x_2925:
[----:B------:R-:W-:Y:S05]  /*13d10*/  BSYNC B1 ;  /* 0x0000000000017941 */ /* 0x000fea0003800000 */
.L_x_2923:
        /* <DEDUP_REMOVED lines=11> */
.L_x_2927:
[----:B------:R-:W-:Y:S01]  /*13dd0*/  IMAD.MOV.U32 R5, RZ, RZ, R10 ;  /* 0x000000ffff057224 */ /* 0x000fe200078e000a */
[----:B------:R-:W-:Y:S01]  /*13de0*/  PRMT R11, R11, 0x5410, R11 ;  /* 0x000054100b0b7816 */ /* 0x000fe2000000000b */
[----:B------:R-:W-:Y:S01]  /*13df0*/  IMAD.MOV.U32 R41, RZ, RZ, R40 ;  /* 0x000000ffff297224 */ /* 0x000fe200078e0028 */
[----:B------:R-:W-:-:S07]  /*13e00*/  PRMT R105, R103, 0x7610, R105 ;  /* 0x0000761067697816 */ /* 0x000fce0000000069 */
.L_x_2928:
[----:B------:R-:W-:Y:S05]  /*13e10*/  BSYNC B1 ;  /* 0x0000000000017941 */ /* 0x000fea0003800000 */
.L_x_2926:
        /* <DEDUP_REMOVED lines=11> */
.L_x_2930:
[----:B------:R-:W-:Y:S01]  /*13ed0*/  IMAD.MOV.U32 R10, RZ, RZ, R5 ;  /* 0x000000ffff0a7224 */ /* 0x000fe200078e0005 */
[----:B------:R-:W-:Y:S01]  /*13ee0*/  PRMT R12, R12, 0x7610, R11 ;  /* 0x000076100c0c7816 */ /* 0x000fe2000000000b */
[----:B------:R-:W-:Y:S01]  /*13ef0*/  IMAD.MOV.U32 R40, RZ, RZ, R43 ;  /* 0x000000ffff287224 */ /* 0x000fe200078e002b */
[----:B------:R-:W-:-:S07]  /*13f00*/  PRMT R103, R104, 0x7632, R103 ;  /* 0x0000763268677816 */ /* 0x000fce0000000067 */
.L_x_2931:
[----:B------:R-:W-:Y:S05]  /*13f10*/  BSYNC B1 ;  /* 0x0000000000017941 */ /* 0x000fea0003800000 */
.L_x_2929:
        /* <DEDUP_REMOVED lines=11> */
.L_x_2933:
[----:B------:R-:W-:Y:S01]  /*13fd0*/  IMAD.MOV.U32 R5, RZ, RZ, R10 ;  /* 0x000000ffff057224 */ /* 0x000fe200078e000a */
[----:B------:R-:W-:Y:S01]  /*13fe0*/  PRMT R11, R12, 0x7632, R11 ;  /* 0x000076320c0b7816 */ /* 0x000fe2000000000b */
[----:B------:R-:W-:Y:S01]  /*13ff0*/  IMAD.MOV.U32 R43, RZ, RZ, R42 ;  /* 0x000000ffff2b7224 */ /* 0x000fe200078e002a */
[----:B------:R-:W-:-:S07]  /*14000*/  PRMT R104, R104, 0x7610, R102 ;  /* 0x0000761068687816 */ /* 0x000fce0000000066 */
.L_x_2934:
[----:B------:R-:W-:Y:S05]  /*14010*/  BSYNC B1 ;  /* 0x0000000000017941 */ /* 0x000fea0003800000 */
.L_x_2932:
        /* <DEDUP_REMOVED lines=11> */
.L_x_2936:
[----:B------:R-:W-:Y:S01]  /*140d0*/  IMAD.MOV.U32 R10, RZ, RZ, R5 ;  /* 0x000000ffff0a7224 */ /* 0x000fe200078e0005 */
[----:B------:R-:W-:Y:S01]  /*140e0*/  PRMT R12, R11, 0x7610, R12 ;  /* 0x000076100b0c7816 */ /* 0x000fe2000000000c */
[----:B------:R-:W-:Y:S01]  /*140f0*/  IMAD.MOV.U32 R42, RZ, RZ, R45 ;  /* 0x000000ffff2a7224 */ /* 0x000fe200078e002d */
[----:B------:R-:W-:-:S07]  /*14100*/  PRMT R102, R102, 0x5410, R107 ;  /* 0x0000541066667816 */ /* 0x000fce000000006b */
.L_x_2937:
[----:B------:R-:W-:Y:S05]  /*14110*/  BSYNC B1 ;  /* 0x0000000000017941 */ /* 0x000fea0003800000 */
.L_x_2935:
        /* <DEDUP_REMOVED lines=11> */
.L_x_2939:
[----:B------:R-:W-:Y:S01]  /*141d0*/  IMAD.MOV.U32 R5, RZ, RZ, R10 ;  /* 0x000000ffff057224 */ /* 0x000fe200078e000a */
[----:B------:R-:W-:Y:S01]  /*141e0*/  PRMT R11, R11, 0x5410, R12 ;  /* 0x000054100b0b7816 */ /* 0x000fe2000000000c */
[----:B------:R-:W-:Y:S01]  /*141f0*/  IMAD.MOV.U32 R45, RZ, RZ, R44 ;  /* 0x000000ffff2d7224 */ /* 0x000fe200078e002c */
[----:B------:R-:W-:-:S07]  /*14200*/  PRMT R107, R105, 0x7632, R107 ;  /* 0x00007632696b7816 */ /* 0x000fce000000006b */
.L_x_2940:
[----:B------:R-:W-:Y:S05]  /*14210*/  BSYNC B1 ;  /* 0x0000000000017941 */ /* 0x000fea0003800000 */
.L_x_2938:
        /* <DEDUP_REMOVED lines=11> */
.L_x_2942:
[----:B------:R-:W-:Y:S01]  /*142d0*/  IMAD.MOV.U32 R10, RZ, RZ, R5 ;  /* 0x000000ffff0a7224 */ /* 0x000fe200078e0005 */
[----:B------:R-:W-:Y:S01]  /*142e0*/  PRMT R12, R12, 0x7610, R11 ;  /* 0x000076100c0c7816 */ /* 0x000fe2000000000b */
[----:B------:R-:W-:Y:S01]  /*142f0*/  IMAD.MOV.U32 R44, RZ, RZ, R47 ;  /* 0x000000ffff2c7224 */ /* 0x000fe200078e002f */
[----:B------:R-:W-:-:S07]  /*14300*/  PRMT R105, R105, 0x7610, R106 ;  /* 0x0000761069697816 */ /* 0x000fce000000006a */
.L_x_2943:
[----:B------:R-:W-:Y:S05]  /*14310*/  BSYNC B1 ;  /* 0x0000000000017941 */ /* 0x000fea0003800000 */
.L_x_2941:
        /* <DEDUP_REMOVED lines=11> */
.L_x_2945:
[----:B------:R-:W-:Y:S01]  /*143d0*/  IMAD.MOV.U32 R5, RZ, RZ, R10 ;  /* 0x000000ffff057224 */ /* 0x000fe200078e000a */
[----:B------:R-:W-:Y:S01]  /*143e0*/  PRMT R11, R12, 0x7632, R11 ;  /* 0x000076320c0b7816 */ /* 0x000fe2000000000b */
[----:B------:R-:W-:Y:S01]  /*143f0*/  IMAD.MOV.U32 R47, RZ, RZ, R46 ;  /* 0x000000ffff2f7224 */ /* 0x000fe200078e002e */
[----:B------:R-:W-:-:S07]  /*14400*/  PRMT R106, R106, 0x5410, R104 ;  /* 0x000054106a6a7816 */ /* 0x000fce0000000068 */
.L_x_2946:
[----:B------:R-:W-:Y:S05]  /*14410*/  BSYNC B1 ;  /* 0x0000000000017941 */ /* 0x000fea0003800000 */
.L_x_2944:
        /* <DEDUP_REMOVED lines=11> */
.L_x_2948:
[----:B------:R-:W-:Y:S01]  /*144d0*/  IMAD.MOV.U32 R10, RZ, RZ, R5 ;  /* 0x000000ffff0a7224 */ /* 0x000fe200078e0005 */
[----:B------:R-:W-:Y:S01]  /*144e0*/  PRMT R12, R11, 0x7610, R12 ;  /* 0x000076100b0c7816 */ /* 0x000fe2000000000c */
[----:B------:R-:W-:Y:S01]  /*144f0*/  IMAD.MOV.U32 R46, RZ, RZ, R49 ;  /* 0x000000ffff2e7224 */ /* 0x000fe200078e0031 */
[----:B------:R-:W-:-:S07]  /*14500*/  PRMT R104, R121, 0x7610, R104 ;  /* 0x0000761079687816 */ /* 0x000fce0000000068 */
.L_x_2949:
[----:B------:R-:W-:Y:S05]  /*14510*/  BSYNC B1 ;  /* 0x0000000000017941 */ /* 0x000fea0003800000 */
.L_x_2947:
        /* <DEDUP_REMOVED lines=11> */
.L_x_2951:
[----:B------:R-:W-:Y:S01]  /*145d0*/  IMAD.MOV.U32 R5, RZ, RZ, R10 ;  /* 0x000000ffff057224 */ /* 0x000fe200078e000a */
[----:B------:R-:W-:Y:S01]  /*145e0*/  PRMT R11, R12, 0x7610, R11 ;  /* 0x000076100c0b7816 */ /* 0x000fe2000000000b */
[----:B------:R-:W-:Y:S01]  /*145f0*/  IMAD.MOV.U32 R49, RZ, RZ, R48 ;  /* 0x000000ffff317224 */ /* 0x000fe200078e0030 */
[----:B------:R-:W-:-:S07]  /*14600*/  PRMT R121, R107, 0x7632, R121 ;  /* 0x000076326b797816 */ /* 0x000fce0000000079 */
.L_x_2952:
[----:B------:R-:W-:Y:S05]  /*14610*/  BSYNC B1 ;  /* 0x0000000000017941 */ /* 0x000fea0003800000 */
.L_x_2950:
        /* <DEDUP_REMOVED lines=11> */
.L_x_2954:
[----:B------:R-:W-:Y:S01]  /*146d0*/  IMAD.MOV.U32 R10, RZ, RZ, R5 ;  /* 0x000000ffff0a7224 */ /* 0x000fe200078e0005 */
[----:B------:R-:W-:Y:S01]  /*146e0*/  PRMT R11, R11, 0x5410, R11 ;  /* 0x000054100b0b7816 */ /* 0x000fe2000000000b */
[----:B------:R-:W-:Y:S01]  /*146f0*/  IMAD.MOV.U32 R48, RZ, RZ, R51 ;  /* 0x000000ffff307224 */ /* 0x000fe200078e0033 */
[----:B------:R-:W-:-:S07]  /*14700*/  PRMT R107, R107, 0x7610, R119 ;  /* 0x000076106b6b7816 */ /* 0x000fce0000000077 */
.L_x_2955:
[----:B------:R-:W-:Y:S05]  /*14710*/  BSYNC B1 ;  /* 0x0000000000017941 */ /* 0x000fea0003800000 */
.L_x_2953:
        /* <DEDUP_REMOVED lines=11> */
.L_x_2957:
[----:B------:R-:W-:Y:S01]  /*147d0*/  IMAD.MOV.U32 R5, RZ, RZ, R10 ;  /* 0x000000ffff057224 */ /* 0x000fe200078e000a */
[----:B------:R-:W-:Y:S01]  /*147e0*/  PRMT R11, R11, 0x7632, R11 ;  /* 0x000076320b0b7816 */ /* 0x000fe2000000000b */
[----:B------:R-:W-:Y:S01]  /*147f0*/  IMAD.MOV.U32 R51, RZ, RZ, R50 ;  /* 0x000000ffff337224 */ /* 0x000fe200078e0032 */
[----:B------:R-:W-:-:S07]  /*14800*/  PRMT R119, R119, 0x5410, R106 ;  /* 0x0000541077777816 */ /* 0x000fce000000006a */
.L_x_2958:
[----:B------:R-:W-:Y:S05]  /*14810*/  BSYNC B1 ;  /* 0x0000000000017941 */ /* 0x000fea0003800000 */
.L_x_2956:
        /* <DEDUP_REMOVED lines=11> */
.L_x_2960:
[----:B------:R-:W-:Y:S01]  /*148d0*/  IMAD.MOV.U32 R10, RZ, RZ, R5 ;  /* 0x000000ffff0a7224 */ /* 0x000fe200078e0005 */
[----:B------:R-:W-:Y:S01]  /*148e0*/  PRMT R11, R11, 0x5410, R11 ;  /* 0x000054100b0b7816 */ /* 0x000fe2000000000b */
[----:B------:R-:W-:Y:S01]  /*148f0*/  IMAD.MOV.U32 R50, RZ, RZ, R53 ;  /* 0x000000ffff327224 */ /* 0x000fe200078e0035 */
[----:B------:R-:W-:-:S07]  /*14900*/  PRMT R106, R121, 0x7632, R106 ;  /* 0x00007632796a7816 */ /* 0x000fce000000006a */
.L_x_2961:
[----:B------:R-:W-:Y:S05]  /*14910*/  BSYNC B1 ;  /* 0x0000000000017941 */ /* 0x000fea0003800000 */
.L_x_2959:
        /* <DEDUP_REMOVED lines=11> */
.L_x_2963:
[----:B------:R-:W-:Y:S01]  /*149d0*/  IMAD.MOV.U32 R5, RZ, RZ, R10 ;  /* 0x000000ffff057224 */ /* 0x000fe200078e000a */
[----:B------:R-:W-:Y:S01]  /*149e0*/  PRMT R12, R12, 0x7610, R11 ;  /* 0x000076100c0c7816 */ /* 0x000fe2000000000b */
[----:B------:R-:W-:Y:S01]  /*149f0*/  IMAD.MOV.U32 R53, RZ, RZ, R52 ;  /* 0x000000ffff357224 */ /* 0x000fe200078e0034 */
[----:B------:R-:W-:-:S07]  /*14a00*/  PRMT R121, R121, 0x7610, R100 ;  /* 0x0000761079797816 */ /* 0x000fce0000000064 */
.L_x_2964:
[----:B------:R-:W-:Y:S05]  /*14a10*/  BSYNC B1 ;  /* 0x0000000000017941 */ /* 0x000fea0003800000 */
.L_x_2962:
        /* <DEDUP_REMOVED lines=11> */
.L_x_2966:
[----:B------:R-:W-:Y:S01]  /*14ad0*/  IMAD.MOV.U32 R10, RZ, RZ, R5 ;  /* 0x000000ffff0a7224 */ /* 0x000fe200078e0005 */
[----:B------:R-:W-:Y:S01]  /*14ae0*/  PRMT R11, R11, 0x7610, R12 ;  /* 0x000076100b0b7816 */ /* 0x000fe2000000000c */
[----:B------:R-:W-:Y:S01]  /*14af0*/  IMAD.MOV.U32 R52, RZ, RZ, R55 ;  /* 0x000000ffff347224 */ /* 0x000fe200078e0037 */
[----:B------:R-:W-:-:S07]  /*14b00*/  PRMT R100, R100, 0x7610, R120 ;  /* 0x0000761064647816 */ /* 0x000fce0000000078 */
.L_x_2967:
[----:B------:R-:W-:Y:S05]  /*14b10*/  BSYNC B1 ;  /* 0x0000000000017941 */ /* 0x000fea0003800000 */
.L_x_2965:
        /* <DEDUP_REMOVED lines=11> */
.L_x_2969:
[----:B------:R-:W-:Y:S01]  /*14bd0*/  IMAD.MOV.U32 R5, RZ, RZ, R10 ;  /* 0x000000ffff057224 */ /* 0x000fe200078e000a */
[----:B------:R-:W-:Y:S01]  /*14be0*/  PRMT R11, R11, 0x7632, R11 ;  /* 0x000076320b0b7816 */ /* 0x000fe2000000000b */
[----:B------:R-:W-:Y:S01]  /*14bf0*/  IMAD.MOV.U32 R55, RZ, RZ, R54 ;  /* 0x000000ffff377224 */ /* 0x000fe200078e0036 */
[----:B------:R-:W-:-:S07]  /*14c00*/  PRMT R120, R120, 0x5410, R100 ;  /* 0x0000541078787816 */ /* 0x000fce0000000064 */
.L_x_2970:
[----:B------:R-:W-:Y:S05]  /*14c10*/  BSYNC B1 ;  /* 0x0000000000017941 */ /* 0x000fea0003800000 */
.L_x_2968:
        /* <DEDUP_REMOVED lines=11> */
.L_x_2972:
[----:B------:R-:W-:Y:S01]  /*14cd0*/  IMAD.MOV.U32 R10, RZ, RZ, R5 ;  /* 0x000000ffff0a7224 */ /* 0x000fe200078e0005 */
[----:B------:R-:W-:Y:S01]  /*14ce0*/  PRMT R11, R11, 0x5410, R11 ;  /* 0x000054100b0b7816 */ /* 0x000fe2000000000b */
[----:B------:R-:W-:Y:S01]  /*14cf0*/  IMAD.MOV.U32 R54, RZ, RZ, R57 ;  /* 0x000000ffff367224 */ /* 0x000fe200078e0039 */
[----:B------:R-:W-:-:S07]  /*14d00*/  PRMT R100, R95, 0x7632, R100 ;  /* 0x000076325f647816 */ /* 0x000fce0000000064 */
.L_x_2973:
[----:B------:R-:W-:Y:S05]  /*14d10*/  BSYNC B1 ;  /* 0x0000000000017941 */ /* 0x000fea0003800000 */
.L_x_2971:
        /* <DEDUP_REMOVED lines=11> */
.L_x_2975:
[----:B------:R-:W-:Y:S01]  /*14dd0*/  IMAD.MOV.U32 R5, RZ, RZ, R10 ;  /* 0x000000ffff057224 */ /* 0x000fe200078e000a */
[----:B------:R-:W-:Y:S01]  /*14de0*/  PRMT R12, R12, 0x7610, R11 ;  /* 0x000076100c0c7816 */ /* 0x000fe2000000000b */
[----:B------:R-:W-:Y:S01]  /*14df0*/  IMAD.MOV.U32 R57, RZ, RZ, R56 ;  /* 0x000000ffff397224 */ /* 0x000fe200078e0038 */
[----:B------:R-:W-:-:S07]  /*14e00*/  PRMT R95, R95, 0x7610, R94 ;  /* 0x000076105f5f7816 */ /* 0x000fce000000005e */
.L_x_2976:
[----:B------:R-:W-:Y:S05]  /*14e10*/  BSYNC B1 ;  /* 0x0000000000017941 */ /* 0x000fea0003800000 */
.L_x_2974:
        /* <DEDUP_REMOVED lines=11> */
.L_x_2978:
[----:B------:R-:W-:Y:S01]  /*14ed0*/  IMAD.MOV.U32 R10, RZ, RZ, R5 ;  /* 0x000000ffff0a7224 */ /* 0x000fe200078e0005 */
[----:B------:R-:W-:Y:S01]  /*14ee0*/  PRMT R11, R11, 0x7610, R12 ;  /* 0x000076100b0b7816 */ /* 0x000fe2000000000c */
[----:B------:R-:W-:Y:S01]  /*14ef0*/  IMAD.MOV.U32 R56, RZ, RZ, R59 ;  /* 0x000000ffff387224 */ /* 0x000fe200078e003b */
[----:B------:R-:W-:-:S07]  /*14f00*/  PRMT R94, R94, 0x7610, R122 ;  /* 0x000076105e5e7816 */ /* 0x000fce000000007a */
.L_x_2979:
[----:B------:R-:W-:Y:S05]  /*14f10*/  BSYNC B1 ;  /* 0x0000000000017941 */ /* 0x000fea0003800000 */
.L_x_2977:
        /* <DEDUP_REMOVED lines=11> */
.L_x_2981:
[----:B------:R-:W-:Y:S01]  /*14fd0*/  IMAD.MOV.U32 R5, RZ, RZ, R10 ;  /* 0x000000ffff057224 */ /* 0x000fe200078e000a */
[----:B------:R-:W-:Y:S01]  /*14fe0*/  PRMT R12, R12, 0x7610, R11 ;  /* 0x000076100c0c7816 */ /* 0x000fe2000000000b */
[----:B------:R-:W-:Y:S01]  /*14ff0*/  IMAD.MOV.U32 R59, RZ, RZ, R58 ;  /* 0x000000ffff3b7224 */ /* 0x000fe200078e003a */
[----:B------:R-:W-:-:S07]  /*15000*/  PRMT R122, R122, 0x5410, R94 ;  /* 0x000054107a7a7816 */ /* 0x000fce000000005e */
.L_x_2982:
[----:B------:R-:W-:Y:S05]  /*15010*/  BSYNC B1 ;  /* 0x0000000000017941 */ /* 0x000fea0003800000 */
.L_x_2980:
        /* <DEDUP_REMOVED lines=11> */
.L_x_2984:
[----:B------:R-:W-:Y:S01]  /*150d0*/  IMAD.MOV.U32 R10, RZ, RZ, R5 ;  /* 0x000000ffff0a7224 */ /* 0x000fe200078e0005 */
[----:B------:R-:W-:Y:S01]  /*150e0*/  PRMT R11, R11, 0x7610, R12 ;  /* 0x000076100b0b7816 */ /* 0x000fe2000000000c */
[----:B------:R-:W-:Y:S01]  /*150f0*/  IMAD.MOV.U32 R58, RZ, RZ, R61 ;  /* 0x000000ffff3a7224 */ /* 0x000fe200078e003d */
[----:B------:R-:W-:-:S07]  /*15100*/  PRMT R94, R96, 0x7632, R94 ;  /* 0x00007632605e7816 */ /* 0x000fce000000005e */
.L_x_2985:
[----:B------:R-:W-:Y:S05]  /*15110*/  BSYNC B1 ;  /* 0x0000000000017941 */ /* 0x000fea0003800000 */
.L_x_2983:
        /* <DEDUP_REMOVED lines=11> */
.L_x_2987:
[----:B------:R-:W-:Y:S01]  /*151d0*/  IMAD.MOV.U32 R5, RZ, RZ, R10 ;  /* 0x000000ffff057224 */ /* 0x000fe200078e000a */
[----:B------:R-:W-:Y:S01]  /*151e0*/  PRMT R11, R11, 0x7632, R11 ;  /* 0x000076320b0b7816 */ /* 0x000fe2000000000b */
[----:B------:R-:W-:Y:S01]  /*151f0*/  IMAD.MOV.U32 R61, RZ, RZ, R60 ;  /* 0x000000ffff3d7224 */ /* 0x000fe200078e003c */
[----:B------:R-:W-:-:S07]  /*15200*/  PRMT R96, R96, 0x5410, R96 ;  /* 0x0000541060607816 */ /* 0x000fce0000000060 */
.L_x_2988:
[----:B------:R-:W-:Y:S05]  /*15210*/  BSYNC B1 ;  /* 0x0000000000017941 */ /* 0x000fea0003800000 */
.L_x_2986:
        /* <DEDUP_REMOVED lines=11> */
.L_x_2990:
[----:B------:R-:W-:Y:S01]  /*152d0*/  IMAD.MOV.U32 R10, RZ, RZ, R5 ;  /* 0x000000ffff0a7224 */ /* 0x000fe200078e0005 */
[----:B------:R-:W-:Y:S01]  /*152e0*/  PRMT R12, R11, 0x7610, R12 ;  /* 0x000076100b0c7816 */ /* 0x000fe2000000000c */
[----:B------:R-:W-:Y:S01]  /*152f0*/  IMAD.MOV.U32 R60, RZ, RZ, R63 ;  /* 0x000000ffff3c7224 */ /* 0x000fe200078e003f */
[----:B------:R-:W-:-:S07]  /*15300*/  PRMT R96, R101, 0x7610, R96 ;  /* 0x0000761065607816 */ /* 0x000fce0000000060 */
.L_x_2991:
[----:B------:R-:W-:Y:S05]  /*15310*/  BSYNC B1 ;  /* 0x0000000000017941 */ /* 0x000fea0003800000 */
.L_x_2989:
        /* <DEDUP_REMOVED lines=11> */
.L_x_2993:
[----:B------:R-:W-:Y:S01]  /*153d0*/  IMAD.MOV.U32 R5, RZ, RZ, R10 ;  /* 0x000000ffff057224 */ /* 0x000fe200078e000a */
[----:B------:R-:W-:Y:S01]  /*153e0*/  PRMT R11, R12, 0x7610, R11 ;  /* 0x000076100c0b7816 */ /* 0x000fe2000000000b */
[----:B------:R-:W-:Y:S01]  /*153f0*/  IMAD.MOV.U32 R63, RZ, RZ, R62 ;  /* 0x000000ffff3f7224 */ /* 0x000fe200078e003e */
[----:B------:R-:W-:-:S07]  /*15400*/  PRMT R101, R95, 0x7610, R101 ;  /* 0x000076105f657816 */ /* 0x000fce0000000065 */
.L_x_2994:
[----:B------:R-:W-:Y:S05]  /*15410*/  BSYNC B1 ;  /* 0x0000000000017941 */ /* 0x000fea0003800000 */
.L_x_2992:
        /* <DEDUP_REMOVED lines=11> */
.L_x_2996:
[----:B------:R-:W-:Y:S01]  /*154d0*/  IMAD.MOV.U32 R10, RZ, RZ, R5 ;  /* 0x000000ffff0a7224 */ /* 0x000fe200078e0005 */
[----:B------:R-:W-:Y:S01]  /*154e0*/  PRMT R12, R11, 0x7610, R12 ;  /* 0x000076100b0c7816 */ /* 0x000fe2000000000c */
[----:B------:R-:W-:Y:S01]  /*154f0*/  IMAD.MOV.U32 R62, RZ, RZ, R65 ;  /* 0x000000ffff3e7224 */ /* 0x000fe200078e0041 */
[----:B------:R-:W-:-:S07]  /*15500*/  PRMT R95, R99, 0x7610, R95 ;  /* 0x00007610635f7816 */ /* 0x000fce000000005f */
.L_x_2997:
[----:B------:R-:W-:Y:S05]  /*15510*/  BSYNC B1 ;  /* 0x0000000000017941 */ /* 0x000fea0003800000 */
.L_x_2995:
        /* <DEDUP_REMOVED lines=11> */
.L_x_2999:
[----:B------:R-:W-:Y:S01]  /*155d0*/  IMAD.MOV.U32 R5, RZ, RZ, R10 ;  /* 0x000000ffff057224 */ /* 0x000fe200078e000a */
[----:B------:R-:W-:Y:S01]  /*155e0*/  PRMT R11, R11, 0x5410, R12 ;  /* 0x000054100b0b7816 */ /* 0x000fe2000000000c */
[----:B------:R-:W-:Y:S01]  /*155f0*/  IMAD.MOV.U32 R65, RZ, RZ, R64 ;  /* 0x000000ffff417224 */ /* 0x000fe200078e0040 */
[----:B------:R-:W-:-:S07]  /*15600*/  PRMT R99, R97, 0x7610, R99 ;  /* 0x0000761061637816 */ /* 0x000fce0000000063 */
.L_x_3000:
[----:B------:R-:W-:Y:S05]  /*15610*/  BSYNC B1 ;  /* 0x0000000000017941 */ /* 0x000fea0003800000 */
.L_x_2998:
        /* <DEDUP_REMOVED lines=11> */
.L_x_3002:
[----:B------:R-:W-:Y:S01]  /*156d0*/  IMAD.MOV.U32 R10, RZ, RZ, R5 ;  /* 0x000000ffff0a7224 */ /* 0x000fe200078e0005 */
[----:B------:R-:W-:Y:S01]  /*156e0*/  PRMT R11, R11, 0x7632, R11 ;  /* 0x000076320b0b7816 */ /* 0x000fe2000000000b */
[----:B------:R-:W-:Y:S01]  /*156f0*/  IMAD.MOV.U32 R64, RZ, RZ, R67 ;  /* 0x000000ffff407224 */ /* 0x000fe200078e0043 */
[----:B------:R-:W-:-:S07]  /*15700*/  PRMT R97, R98, 0x7610, R97 ;  /* 0x0000761062617816 */ /* 0x000fce0000000061 */
.L_x_3003:
[----:B------:R-:W-:Y:S05]  /*15710*/  BSYNC B1 ;  /* 0x0000000000017941 */ /* 0x000fea0003800000 */
.L_x_3001:
        /* <DEDUP_REMOVED lines=11> */
.L_x_3005:
[----:B------:R-:W-:Y:S01]  /*157d0*/  PRMT R11, R11, 0x5410, R11 ;  /* 0x000054100b0b7816 */ /* 0x000fe2000000000b */
[----:B------:R-:W-:Y:S01]  /*157e0*/  IMAD.MOV.U32 R67, RZ, RZ, R66 ;  /* 0x000000ffff437224 */ /* 0x000fe200078e0042 */
[C---:B------:R-:W-:Y:S01]  /*157f0*/  PRMT R98, R97.reuse, 0x7632, R98 ;  /* 0x0000763261627816 */ /* 0x040fe20000000062 */
[--C-:B------:R-:W-:Y:S01]  /*15800*/  IMAD.MOV.U32 R5, RZ, RZ, R10.reuse ;  /* 0x000000ffff057224 */ /* 0x100fe200078e000a */
[----:B------:R-:W-:Y:S01]  /*15810*/  PRMT R97, R97, 0x5410, R11 ;  /* 0x0000541061617816 */ /* 0x000fe2000000000b */
[----:B------:R-:W-:-:S07]  /*15820*/  IMAD.MOV.U32 R66, RZ, RZ, R10 ;  /* 0x000000ffff427224 */ /* 0x000fce00078e000a */
.L_x_3006:
[----:B------:R-:W-:Y:S05]  /*15830*/  BSYNC B1 ;  /* 0x0000000000017941 */ /* 0x000fea0003800000 */
.L_x_3004:
[----:B------:R-:W-:Y:S02]  /*15840*/  VIADD R8, R8, 0x4 ;  /* 0x0000000408087836 */ /* 0x000fe40000000000 */
[----:B------:R-:W-:Y:S01]  /*15850*/  VIADD R4, R4, 0x2 ;  /* 0x0000000204047836 */ /* 0x000fe20000000000 */
[----:B------:R-:W-:Y:S06]  /*15860*/  @P1 BRA `(.L_x_3007) ;  /* 0xffffffc000081947 */ /* 0x000fec000383ffff */
[----:B------:R-:W-:Y:S01]  /*15870*/  FADD.FTZ R86, R7, R86 ;  /* 0x0000005607567221 */ /* 0x000fe20000010000 */
[----:B------:R-:W-:Y:S01]  /*15880*/  PRMT R97, R97, 0x7610, R11 ;  /* 0x0000761061617816 */ /* 0x000fe2000000000b */
[----:B------:R-:W-:Y:S02]  /*15890*/  IMAD.MOV.U32 R87, RZ, RZ, R6 ;  /* 0x000000ffff577224 */ /* 0x000fe400078e0006 */
[----:B------:R-:W-:-:S07]  /*158a0*/  IMAD.MOV.U32 R66, RZ, RZ, R5 ;  /* 0x000000ffff427224 */ /* 0x000fce00078e0005 */
.L_x_2817:
[----:B------:R-:W-:Y:S05]  /*158b0*/  BSYNC B0 ;  /* 0x0000000000007941 */ /* 0x000fea0003800000 */
.L_x_2816:
        /* <DEDUP_REMOVED lines=27> */
[----:B---3--:R-:W-:Y:S04]  /*15a70*/  STL.64 [R1+0x18], R8 ;  /* 0x0000180801007387 */ /* 0x008fe80000100a00 */
[----:B----4-:R-:W-:Y:S04]  /*15a80*/  STL.64 [R1+0x20], R10 ;  /* 0x0000200a01007387 */ /* 0x010fe80000100a00 */
        /* <DEDUP_REMOVED lines=14> */
[----:B0-----:R-:W-:-:S02]  /*15b70*/  PRMT R88, R100, 0x7610, R120 ;  /* 0x0000761064587816 */ /* 0x001fc40000000078 */
[----:B------:R-:W-:Y:S01]  /*15b80*/  PRMT R89, R100, 0x7632, R121 ;  /* 0x0000763264597816 */ /* 0x000fe20000000079 */
[----:B------:R0:W-:Y:S01]  /*15b90*/  STL.64 [R1+0x60], R16 ;  /* 0x0000601001007387 */ /* 0x0001e20000100a00 */
[----:B-1----:R-:W-:-:S03]  /*15ba0*/  PRMT R12, R97, 0x5432, R98 ;  /* 0x00005432610c7816 */ /* 0x002fc60000000062 */
[----:B------:R-:W-:Y:S01]  /*15bb0*/  SHFL.DOWN PT, R4, R34, 0x10, 0x1f ;  /* 0x0a001f0022047f89 */ /* 0x000fe200000e0000 */
[----:B------:R-:W-:Y:S02]  /*15bc0*/  PRMT R13, R97, 0x5410, R99 ;  /* 0x00005410610d7816 */ /* 0x000fe40000000063 */
[----:B-----5:R-:W-:Y:S01]  /*15bd0*/  PRMT R14, R95, 0x5410, R101 ;  /* 0x000054105f0e7816 */ /* 0x020fe20000000065 */
[----:B------:R-:W-:Y:S01]  /*15be0*/  IMAD.MOV.U32 R15, RZ, RZ, R96 ;  /* 0x000000ffff0f7224 */ /* 0x000fe200078e0060 */
[----:B------:R-:W1:Y:S01]  /*15bf0*/  SHFL.DOWN PT, R5, R35, 0x10, 0x1f ;  /* 0x0a001f0023057f89 */ /* 0x000e6200000e0000 */
[C---:B0-----:R-:W-:Y:S02]  /*15c00*/  PRMT R16, R94.reuse, 0x7610, R122 ;  /* 0x000076105e107816 */ /* 0x041fe4000000007a */
[----:B------:R-:W-:Y:S01]  /*15c10*/  PRMT R17, R94, 0x7632, R95 ;  /* 0x000076325e117816 */ /* 0x000fe2000000005f */
[----:B------:R-:W-:Y:S04]  /*15c20*/  STL.64 [R1+0x68], R18 ;  /* 0x0000681201007387 */ /* 0x000fe80000100a00 */
[----:B------:R-:W-:Y:S04]  /*15c30*/  SHFL.DOWN PT, R18, R26, 0x10, 0x1f ;  /* 0x0a001f001a127f89 */ /* 0x000fe800000e0000 */
[----:B------:R-:W0:Y:S04]  /*15c40*/  SHFL.DOWN PT, R19, R27, 0x10, 0x1f ;  /* 0x0a001f001b137f89 */ /* 0x000e2800000e0000 */
        /* <DEDUP_REMOVED lines=11> */
[----:B------:R-:W-:Y:S04]  /*15d00*/  STL.64 [R1+0x48], R10 ;  /* 0x0000480a01007387 */ /* 0x000fe80000100a00 */
        /* <DEDUP_REMOVED lines=15> */
[----:B-----5:R0:W-:Y:S04]  /*15e00*/  STL.64 [R1+0x120], R88 ;  /* 0x0001205801007387 */ /* 0x0201e80000100a00 */
[----:B------:R5:W-:Y:S04]  /*15e10*/  STL.64 [R1+0x108], R12 ;  /* 0x0001080c01007387 */ /* 0x000be80000100a00 */
[----:B------:R2:W-:Y:S04]  /*15e20*/  STL.64 [R1+0x110], R14 ;  /* 0x0001100e01007387 */ /* 0x0005e80000100a00 */
[----:B------:R3:W-:Y:S01]  /*15e30*/  STL.64 [R1+0x118], R16 ;  /* 0x0001181001007387 */ /* 0x0007e20000100a00 */
[----:B0-----:R-:W-:-:S02]  /*15e40*/  PRMT R88, R108, 0x7610, R109 ;  /* 0x000076106c587816 */ /* 0x001fc4000000006d */
[----:B------:R-:W-:Y:S01]  /*15e50*/  PRMT R89, R108, 0x7632, R110 ;  /* 0x000076326c597816 */ /* 0x000fe2000000006e */
[----:B------:R-:W-:Y:S01]  /*15e60*/  SHFL.DOWN PT, R18, R72, 0x10, 0x1f ;  /* 0x0a001f0048127f89 */ /* 0x000fe200000e0000 */
[----:B-----5:R-:W-:Y:S02]  /*15e70*/  PRMT R12, R113, 0x5432, R120 ;  /* 0x00005432710c7816 */ /* 0x020fe40000000078 */
[----:B------:R-:W-:Y:S01]  /*15e80*/  PRMT R13, R102, 0x7610, R103 ;  /* 0x00007610660d7816 */ /* 0x000fe20000000067 */
[----:B------:R-:W0:Y:S01]  /*15e90*/  SHFL.DOWN PT, R19, R73, 0x10, 0x1f ;  /* 0x0a001f0049137f89 */ /* 0x000e2200000e0000 */
[----:B--2---:R-:W-:Y:S02]  /*15ea0*/  PRMT R14, R111, 0x5432, R112 ;  /* 0x000054326f0e7816 */ /* 0x004fe40000000070 */
[----:B------:R-:W-:Y:S01]  /*15eb0*/  PRMT R15, R113, 0x5410, R119 ;  /* 0x00005410710f7816 */ /* 0x000fe20000000077 */
[----:B------:R2:W-:Y:S01]  /*15ec0*/  STL.64 [R1+0x90], R6 ;  /* 0x0000900601007387 */ /* 0x0005e20000100a00 */
[----:B---3--:R-:W-:-:S03]  /*15ed0*/  PRMT R17, R109, 0x5410, R111 ;  /* 0x000054106d117816 */ /* 0x008fc6000000006f */
[----:B------:R3:W-:Y:S04]  /*15ee0*/  STL.64 [R1+0xb8], R70 ;  /* 0x0000b84601007387 */ /* 0x0007e80000100a00 */
[----:B----4-:R4:W-:Y:S04]  /*15ef0*/  STL.64 [R1+0x98], R8 ;  /* 0x0000980801007387 */ /* 0x0109e80000100a00 */
[----:B------:R5:W-:Y:S01]  /*15f00*/  STL.64 [R1+0xa0], R10 ;  /* 0x0000a00a01007387 */ /* 0x000be20000100a00 */
[----:B--2---:R-:W-:Y:S02]  /*15f10*/  PRMT R6, R106, 0x7610, R119 ;  /* 0x000076106a067816 */ /* 0x004fe40000000077 */
[----:B------:R-:W-:Y:S01]  /*15f20*/  PRMT R7, R107, 0x5432, R121 ;  /* 0x000054326b077816 */ /* 0x000fe20000000079 */
[----:B------:R-:W-:Y:S01]  /*15f30*/  SHFL.DOWN PT, R70, R17, 0x10, 0x1f ;  /* 0x0a001f0011467f89 */ /* 0x000fe200000e0000 */
[----:B---3--:R-:W-:-:S03]  /*15f40*/  PRMT R71, R110, 0x7610, R112 ;  /* 0x000076106e477816 */ /* 0x008fc60000000070 */
[----:B------:R-:W-:Y:S01]  /*15f50*/  SHFL.DOWN PT, R88, R88, 0x10, 0x1f ;  /* 0x0a001f0058587f89 */ /* 0x000fe200000e0000 */
[----:B----4-:R-:W-:Y:S02]  /*15f60*/  PRMT R8, R104, 0x7610, R106 ;  /* 0x0000761068087816 */ /* 0x010fe4000000006a */
[----:B------:R-:W-:Y:S01]  /*15f70*/  PRMT R9, R105, 0x5432, R107 ;  /* 0x0000543269097816 */ /* 0x000fe2000000006b */
[----:B------:R-:W2:Y:S01]  /*15f80*/  SHFL.DOWN PT, R89, R89, 0x10, 0x1f ;  /* 0x0a001f0059597f89 */ /* 0x000ea200000e0000 */
[----:B-----5:R-:W-:Y:S02]  /*15f90*/  PRMT R10, R102, 0x7632, R104 ;  /* 0x00007632660a7816 */ /* 0x020fe40000000068 */
[----:B------:R-:W-:Y:S01]  /*15fa0*/  PRMT R11, R103, 0x5410, R105 ;  /* 0x00005410670b7816 */ /* 0x000fe20000000069 */
        /* <DEDUP_REMOVED lines=8> */
[----:B------:R-:W4:Y:S04]  /*16030*/  SHFL.DOWN PT, R7, R7, 0x10, 0x1f ;  /* 0x0a001f0007077f89 */ /* 0x000f2800000e0000 */
[----:B------:R-:W-:Y:S04]  /*16040*/  SHFL.DOWN PT, R8, R8, 0x10, 0x1f ;  /* 0x0a001f0008087f89 */ /* 0x000fe800000e0000 */
[----:B------:R-:W-:Y:S04]  /*16050*/  SHFL.DOWN PT, R9, R9, 0x10, 0x1f ;  /* 0x0a001f0009097f89 */ /* 0x000fe800000e0000 */
[----:B------:R-:W-:Y:S04]  /*16060*/  SHFL.DOWN PT, R10, R10, 0x10, 0x1f ;  /* 0x0a001f000a0a7f89 */ /* 0x000fe800000e0000 */
[----:B------:R-:W-:Y:S04]  /*16070*/  SHFL.DOWN PT, R11, R11, 0x10, 0x1f ;  /* 0x0a001f000b0b7f89 */ /* 0x000fe800000e0000 */
[----:B------:R-:W-:Y:S04]  /*16080*/  SHFL.DOWN PT, R68, R74, 0x10, 0x1f ;  /* 0x0a001f004a447f89 */ /* 0x000fe800000e0000 */
[----:B------:R-:W5:Y:S04]  /*16090*/  SHFL.DOWN PT, R69, R75, 0x10, 0x1f ;  /* 0x0a001f004b457f89 */ /* 0x000f6800000e0000 */
[----:B------:R-:W5:Y:S04]  /*160a0*/  SHFL.DOWN PT, R71, R71, 0x10, 0x1f ;  /* 0x0a001f0047477f89 */ /* 0x000f6800000e0000 */
[----:B-1----:R1:W-:Y:S04]  /*160b0*/  STL.64 [R1+0xc0], R4 ;  /* 0x0000c00401007387 */ /* 0x0023e80000100a00 */
[----:B0-----:R-:W-:Y:S04]  /*160c0*/  STL.64 [R1+0xd0], R18 ;  /* 0x0000d01201007387 */ /* 0x001fe80000100a00 */
[----:B--2---:R-:W-:Y:S01]  /*160d0*/  STL.64 [R1+0x158], R88 ;  /* 0x0001585801007387 */ /* 0x004fe20000100a00 */
        /* <DEDUP_REMOVED lines=9> */
[----:B------:R2:W-:Y:S01]  /*16170*/  SHFL.DOWN PT, R88, R4, 0x10, 0x1f ;  /* 0x0a001f0004587f89 */ /* 0x0005e200000e0000 */
[----:B-1----:R-:W-:-:S03]  /*16180*/  PRMT R12, R116, 0x7610, R118 ;  /* 0x00007610740c7816 */ /* 0x002fc60000000076 */
[----:B----4-:R-:W-:Y:S01]  /*16190*/  STL.64 [R1+0x128], R6 ;  /* 0x0001280601007387 */ /* 0x010fe20000100a00 */
[----:B------:R-:W-:Y:S02]  /*161a0*/  PRMT R13, R117, 0x5432, R118 ;  /* 0x00005432750d7816 */ /* 0x000fe40000000076 */
[----:B0-----:R-:W-:Y:S01]  /*161b0*/  PRMT R14, R114, 0x7610, R116 ;  /* 0x00007610720e7816 */ /* 0x001fe20000000074 */
[----:B-----5:R-:W-:Y:S01]  /*161c0*/  STL.64 [R1+0xd8], R68 ;  /* 0x0000d84401007387 */ /* 0x020fe20000100a00 */
[----:B------:R-:W-:Y:S02]  /*161d0*/  PRMT R15, R115, 0x5432, R117 ;  /* 0x00005432730f7816 */ /* 0x000fe40000000075 */
[----:B--2---:R-:W-:Y:S01]  /*161e0*/  PRMT R4, R92, 0x7610, R91 ;  /* 0x000076105c047816 */ /* 0x004fe2000000005b */
[----:B------:R-:W-:Y:S04]  /*161f0*/  STL.64 [R1+0x130], R8 ;  /* 0x0001300801007387 */ /* 0x000fe80000100a00 */
[----:B------:R-:W-:Y:S04]  /*16200*/  STL.64 [R1+0x138], R10 ;  /* 0x0001380a01007387 */ /* 0x000fe80000100a00 */
[----:B------:R-:W-:Y:S04]  /*16210*/  STL.64 [R1+0x150], R70 ;  /* 0x0001504601007387 */ /* 0x000fe80000100a00 */
[----:B------:R-:W-:Y:S04]  /*16220*/  SHFL.DOWN PT, R6, R76, 0x10, 0x1f ;  /* 0x0a001f004c067f89 */ /* 0x000fe800000e0000 */
[----:B------:R-:W0:Y:S04]  /*16230*/  SHFL.DOWN PT, R7, R77, 0x10, 0x1f ;  /* 0x0a001f004d077f89 */ /* 0x000e2800000e0000 */
[----:B------:R-:W-:Y:S04]  /*16240*/  SHFL.DOWN PT, R18, R5, 0x10, 0x1f ;  /* 0x0a001f0005127f89 */ /* 0x000fe800000e0000 */
[----:B------:R-:W-:Y:S04]  /*16250*/  SHFL.DOWN PT, R89, R4, 0x10, 0x1f ;  /* 0x0a001f0004597f89 */ /* 0x000fe800000e0000 */
        /* <DEDUP_REMOVED lines=20> */
[----:B0-----:R-:W0:Y:S03]  /*163a0*/  S2R R6, SR_LANEID ;  /* 0x0000000000067919 */ /* 0x001e260000000000 */
[----:B----4-:R1:W-:Y:S04]  /*163b0*/  STL.64 [R1+0x100], R70 ;  /* 0x0001004601007387 */ /* 0x0103e80000100a00 */
[----:B------:R1:W-:Y:S04]  /*163c0*/  STL.64 [R1+0x160], R12 ;  /* 0x0001600c01007387 */ /* 0x0003e80000100a00 */
[----:B------:R1:W-:Y:S04]  /*163d0*/  STL.64 [R1+0x168], R14 ;  /* 0x0001680e01007387 */ /* 0x0003e80000100a00 */
[----:B------:R1:W-:Y:S04]  /*163e0*/  STL.64 [R1+0x170], R16 ;  /* 0x0001701001007387 */ /* 0x0003e80000100a00 */
[----:B------:R1:W-:Y:S04]  /*163f0*/  STL.64 [R1+0x178], R18 ;  /* 0x0001781201007387 */ /* 0x0003e80000100a00 */
[----:B------:R1:W-:Y:S04]  /*16400*/  STL.64 [R1+0x180], R88 ;  /* 0x0001805801007387 */ /* 0x0003e80000100a00 */
[----:B-----5:R1:W-:Y:S01]  /*16410*/  STL.64 [R1], R4 ;  /* 0x0000000401007387 */ /* 0x0203e20000100a00 */
[----:B------:R-:W-:Y:S05]  /*16420*/  @P0 BRA `(.L_x_3009) ;  /* 0x0000004000380947 */ /* 0x000fea0003800000 */
[----:B------:R-:W-:-:S04]  /*16430*/  FSETP.GT.FTZ.AND P0, PT, R87, R4, PT ;  /* 0x000000045700720b */ /* 0x000fc80003f14000 */
[----:B------:R-:W-:Y:S02]  /*16440*/  FSEL R7, R87, R4, P0 ;  /* 0x0000000457077208 */ /* 0x000fe40000000000 */
[----:B-1----:R-:W-:Y:S01]  /*16450*/  FSEL R9, R4, R87, P0 ;  /* 0x0000005704097208 */ /* 0x002fe20000000000 */
[----:B------:R-:W-:Y:S01]  /*16460*/  IMAD.MOV.U32 R4, RZ, RZ, R1 ;  /* 0x000000ffff047224 */ /* 0x000fe200078e0001 */
[----:B------:R-:W-:Y:S02]  /*16470*/  FSEL R10, R5, R86, P0 ;  /* 0x00000056050a7208 */ /* 0x000fe40000000000 */
[----:B------:R-:W-:Y:S01]  /*16480*/  FSEL R8, R86, R5, P0 ;  /* 0x0000000556087208 */ /* 0x000fe20000000000 */
[----:B------:R-:W-:-:S04]  /*16490*/  FADD.FTZ R9, -R7, R9 ;  /* 0x0000000907097221 */ /* 0x000fc80000010100 */
[----:B------:R-:W-:-:S06]  /*164a0*/  FMUL.FTZ R9, R9, 1.4426950216293334961 ;  /* 0x3fb8aa3b09097820 */ /* 0x000fcc0000410000 */
[----:B------:R-:W1:Y:S02]  /*164b0*/  MUFU.EX2 R9, R9 ;  /* 0x0000000900097308 */ /* 0x000e640000000800 */
[----:B-1----:R-:W-:Y:S01]  /*164c0*/  FMUL.FTZ R86, R10, R9 ;  /* 0x000000090a567220 */ /* 0x002fe20000410000 */
[----:B------:R-:W-:Y:S02]  /*164d0*/  IMAD.MOV.U32 R10, RZ, RZ, RZ ;  /* 0x000000ffff0a7224 */ /* 0x000fe400078e00ff */
[----:B------:R-:W-:-:S07]  /*164e0*/  IMAD.MOV.U32 R9, RZ, RZ, R4 ;  /* 0x000000ffff097224 */ /* 0x000fce00078e0004 */
.L_x_3199:
        /* <DEDUP_REMOVED lines=20> */
.L_x_3011:
[----:B------:R-:W-:Y:S01]  /*16630*/  IMAD.MOV.U32 R5, RZ, RZ, R85 ;  /* 0x000000ffff057224 */ /* 0x000fe200078e0055 */
[----:B------:R-:W-:Y:S01]  /*16640*/  PRMT R12, R12, 0x7610, R91 ;  /* 0x000076100c0c7816 */ /* 0x000fe2000000005b */
[----:B------:R-:W-:Y:S01]  /*16650*/  IMAD.MOV.U32 R85, RZ, RZ, R84 ;  /* 0x000000ffff557224 */ /* 0x000fe200078e0054 */
[----:B------:R-:W-:-:S07]  /*16660*/  PRMT R91, R91, 0x5410, R92 ;  /* 0x000054105b5b7816 */ /* 0x000fce000000005c */
.L_x_3012:
[----:B------:R-:W-:Y:S05]  /*16670*/  BSYNC B1 ;  /* 0x0000000000017941 */ /* 0x000fea0003800000 */
.L_x_3010:
        /* <DEDUP_REMOVED lines=11> */
.L_x_3014:
[----:B------:R-:W-:Y:S01]  /*16730*/  IMAD.MOV.U32 R11, RZ, RZ, R5 ;  /* 0x000000ffff0b7224 */ /* 0x000fe200078e0005 */
[----:B------:R-:W-:Y:S01]  /*16740*/  PRMT R12, R12, 0x7632, R12 ;  /* 0x000076320c0c7816 */ /* 0x000fe2000000000c */
[----:B------:R-:W-:Y:S01]  /*16750*/  IMAD.MOV.U32 R84, RZ, RZ, R83 ;  /* 0x000000ffff547224 */ /* 0x000fe200078e0053 */
[----:B------:R-:W-:-:S07]  /*16760*/  PRMT R92, R92, 0x7632, R92 ;  /* 0x000076325c5c7816 */ /* 0x000fce000000005c */
.L_x_3015:
[----:B------:R-:W-:Y:S05]  /*16770*/  BSYNC B1 ;  /* 0x0000000000017941 */ /* 0x000fea0003800000 */
.L_x_3013:
        /* <DEDUP_REMOVED lines=11> */
.L_x_3017:
[----:B------:R-:W-:Y:S01]  /*16830*/  IMAD.MOV.U32 R5, RZ, RZ, R11 ;  /* 0x000000ffff057224 */ /* 0x000fe200078e000b */
[----:B------:R-:W-:Y:S01]  /*16840*/  PRMT R12, R12, 0x5410, R12 ;  /* 0x000054100c0c7816 */ /* 0x000fe2000000000c */
[----:B------:R-:W-:Y:S01]  /*16850*/  IMAD.MOV.U32 R83, RZ, RZ, R82 ;  /* 0x000000ffff537224 */ /* 0x000fe200078e0052 */
[----:B------:R-:W-:-:S07]  /*16860*/  PRMT R92, R92, 0x5410, R93 ;  /* 0x000054105c5c7816 */ /* 0x000fce000000005d */
.L_x_3018:
[----:B------:R-:W-:Y:S05]  /*16870*/  BSYNC B1 ;  /* 0x0000000000017941 */ /* 0x000fea0003800000 */
.L_x_3016:
        /* <DEDUP_REMOVED lines=11> */
.L_x_3020:
[----:B------:R-:W-:Y:S01]  /*16930*/  IMAD.MOV.U32 R11, RZ, RZ, R5 ;  /* 0x000000ffff0b7224 */ /* 0x000fe200078e0005 */
[----:B------:R-:W-:Y:S01]  /*16940*/  PRMT R13, R13, 0x7610, R12 ;  /* 0x000076100d0d7816 */ /* 0x000fe2000000000c */
[----:B------:R-:W-:Y:S01]  /*16950*/  IMAD.MOV.U32 R82, RZ, RZ, R81 ;  /* 0x000000ffff527224 */ /* 0x000fe200078e0051 */
[----:B------:R-:W-:-:S07]  /*16960*/  PRMT R93, R0, 0x7632, R93 ;  /* 0x00007632005d7816 */ /* 0x000fce000000005d */
.L_x_3021:
[----:B------:R-:W-:Y:S05]  /*16970*/  BSYNC B1 ;  /* 0x0000000000017941 */ /* 0x000fea0003800000 */
.L_x_3019:
        /* <DEDUP_REMOVED lines=11> */
.L_x_3023:
[----:B------:R-:W-:Y:S01]  /*16a30*/  IMAD.MOV.U32 R5, RZ, RZ, R11 ;  /* 0x000000ffff057224 */ /* 0x000fe200078e000b */
[----:B------:R-:W-:Y:S01]  /*16a40*/  PRMT R12, R12, 0x7610, R13 ;  /* 0x000076100c0c7816 */ /* 0x000fe2000000000d */
[----:B------:R-:W-:Y:S01]  /*16a50*/  IMAD.MOV.U32 R81, RZ, RZ, R80 ;  /* 0x000000ffff517224 */ /* 0x000fe200078e0050 */
[----:B------:R-:W-:-:S07]  /*16a60*/  PRMT R0, R0, 0x5410, R90 ;  /* 0x0000541000007816 */ /* 0x000fce000000005a */
.L_x_3024:
[----:B------:R-:W-:Y:S05]  /*16a70*/  BSYNC B1 ;  /* 0x0000000000017941 */ /* 0x000fea0003800000 */
.L_x_3022:
        /* <DEDUP_REMOVED lines=11> */
.L_x_3026:
[----:B------:R-:W-:Y:S01]  /*16b30*/  IMAD.MOV.U32 R11, RZ, RZ, R5 ;  /* 0x000000ffff0b7224 */ /* 0x000fe200078e0005 */
[----:B------:R-:W-:Y:S01]  /*16b40*/  PRMT R12, R12, 0x7632, R12 ;  /* 0x000076320c0c7816 */ /* 0x000fe2000000000c */
[----:B------:R-:W-:Y:S01]  /*16b50*/  IMAD.MOV.U32 R80, RZ, RZ, R79 ;  /* 0x000000ffff507224 */ /* 0x000fe200078e004f */
[----:B------:R-:W-:-:S07]  /*16b60*/  PRMT R90, R90, 0x7632, R90 ;  /* 0x000076325a5a7816 */ /* 0x000fce000000005a */
.L_x_3027:
[----:B------:R-:W-:Y:S05]  /*16b70*/  BSYNC B1 ;  /* 0x0000000000017941 */ /* 0x000fea0003800000 */
.L_x_3025:
        /* <DEDUP_REMOVED lines=11> */
.L_x_3029:
[----:B------:R-:W-:Y:S01]  /*16c30*/  IMAD.MOV.U32 R5, RZ, RZ, R11 ;  /* 0x000000ffff057224 */ /* 0x000fe200078e000b */
[----:B------:R-:W-:Y:S01]  /*16c40*/  PRMT R13, R12, 0x7610, R13 ;  /* 0x000076100c0d7816 */ /* 0x000fe2000000000d */
[----:B------:R-:W-:Y:S01]  /*16c50*/  IMAD.MOV.U32 R79, RZ, RZ, R78 ;  /* 0x000000ffff4f7224 */ /* 0x000fe200078e004e */
[----:B------:R-:W-:-:S07]  /*16c60*/  PRMT R90, R90, 0x5410, R91 ;  /* 0x000054105a5a7816 */ /* 0x000fce000000005b */
.L_x_3030:
[----:B------:R-:W-:Y:S05]  /*16c70*/  BSYNC B1 ;  /* 0x0000000000017941 */ /* 0x000fea0003800000 */
.L_x_3028:
        /* <DEDUP_REMOVED lines=11> */
.L_x_3032:
[----:B------:R-:W-:Y:S01]  /*16d30*/  IMAD.MOV.U32 R11, RZ, RZ, R5 ;  /* 0x000000ffff0b7224 */ /* 0x000fe200078e0005 */
[----:B------:R-:W-:Y:S01]  /*16d40*/  PRMT R12, R13, 0x7610, R12 ;  /* 0x000076100d0c7816 */ /* 0x000fe2000000000c */
[----:B------:R-:W-:Y:S01]  /*16d50*/  IMAD.MOV.U32 R78, RZ, RZ, R77 ;  /* 0x000000ffff4e7224 */ /* 0x000fe200078e004d */
[----:B------:R-:W-:-:S07]  /*16d60*/  PRMT R91, R115, 0x7610, R91 ;  /* 0x00007610735b7816 */ /* 0x000fce000000005b */
.L_x_3033:
[----:B------:R-:W-:Y:S05]  /*16d70*/  BSYNC B1 ;  /* 0x0000000000017941 */ /* 0x000fea0003800000 */
.L_x_3031:
        /* <DEDUP_REMOVED lines=11> */
.L_x_3035:
[----:B------:R-:W-:Y:S01]  /*16e30*/  IMAD.MOV.U32 R5, RZ, RZ, R11 ;  /* 0x000000ffff057224 */ /* 0x000fe200078e000b */
[----:B------:R-:W-:Y:S01]  /*16e40*/  PRMT R12, R12, 0x5410, R12 ;  /* 0x000054100c0c7816 */ /* 0x000fe2000000000c */
[----:B------:R-:W-:Y:S01]  /*16e50*/  IMAD.MOV.U32 R77, RZ, RZ, R76 ;  /* 0x000000ffff4d7224 */ /* 0x000fe200078e004c */
[----:B------:R-:W-:-:S07]  /*16e60*/  PRMT R115, R93, 0x7632, R115 ;  /* 0x000076325d737816 */ /* 0x000fce0000000073 */
.L_x_3036:
[----:B------:R-:W-:Y:S05]  /*16e70*/  BSYNC B1 ;  /* 0x0000000000017941 */ /* 0x000fea0003800000 */
.L_x_3034:
        /* <DEDUP_REMOVED lines=11> */
.L_x_3038:
[----:B------:R-:W-:Y:S01]  /*16f30*/  IMAD.MOV.U32 R11, RZ, RZ, R5 ;  /* 0x000000ffff0b7224 */ /* 0x000fe200078e0005 */
[----:B------:R-:W-:Y:S01]  /*16f40*/  PRMT R13, R13, 0x7610, R12 ;  /* 0x000076100d0d7816 */ /* 0x000fe2000000000c */
[----:B------:R-:W-:Y:S01]  /*16f50*/  IMAD.MOV.U32 R76, RZ, RZ, R75 ;  /* 0x000000ffff4c7224 */ /* 0x000fe200078e004b */
[----:B------:R-:W-:-:S07]  /*16f60*/  PRMT R93, R93, 0x7610, R114 ;  /* 0x000076105d5d7816 */ /* 0x000fce0000000072 */
.L_x_3039:
[----:B------:R-:W-:Y:S05]  /*16f70*/  BSYNC B1 ;  /* 0x0000000000017941 */ /* 0x000fea0003800000 */
.L_x_3037:
        /* <DEDUP_REMOVED lines=11> */
.L_x_3041:
[----:B------:R-:W-:Y:S01]  /*17030*/  IMAD.MOV.U32 R5, RZ, RZ, R11 ;  /* 0x000000ffff057224 */ /* 0x000fe200078e000b */
[----:B------:R-:W-:Y:S01]  /*17040*/  PRMT R12, R13, 0x7632, R12 ;  /* 0x000076320d0c7816 */ /* 0x000fe2000000000c */
[----:B------:R-:W-:Y:S01]  /*17050*/  IMAD.MOV.U32 R75, RZ, RZ, R74 ;  /* 0x000000ffff4b7224 */ /* 0x000fe200078e004a */
[----:B------:R-:W-:-:S07]  /*17060*/  PRMT R114, R114, 0x5410, R0 ;  /* 0x0000541072727816 */ /* 0x000fce0000000000 */
.L_x_3042:
[----:B------:R-:W-:Y:S05]  /*17070*/  BSYNC B1 ;  /* 0x0000000000017941 */ /* 0x000fea0003800000 */
.L_x_3040:
        /* <DEDUP_REMOVED lines=11> */
.L_x_3044:
[----:B------:R-:W-:Y:S01]  /*17130*/  IMAD.MOV.U32 R11, RZ, RZ, R5 ;  /* 0x000000ffff0b7224 */ /* 0x000fe200078e0005 */
[----:B------:R-:W-:Y:S01]  /*17140*/  PRMT R13, R12, 0x7610, R13 ;  /* 0x000076100c0d7816 */ /* 0x000fe2000000000d */
[----:B------:R-:W-:Y:S01]  /*17150*/  IMAD.MOV.U32 R74, RZ, RZ, R73 ;  /* 0x000000ffff4a7224 */ /* 0x000fe200078e0049 */
[----:B------:R-:W-:-:S07]  /*17160*/  PRMT R0, R117, 0x7610, R0 ;  /* 0x0000761075007816 */ /* 0x000fce0000000000 */
.L_x_3045:
[----:B------:R-:W-:Y:S05]  /*17170*/  BSYNC B1 ;  /* 0x0000000000017941 */ /* 0x000fea0003800000 */
.L_x_3043:
        /* <DEDUP_REMOVED lines=11> */
.L_x_3047:
[----:B------:R-:W-:Y:S01]  /*17230*/  IMAD.MOV.U32 R5, RZ, RZ, R11 ;  /* 0x000000ffff057224 */ /* 0x000fe200078e000b */
[----:B------:R-:W-:Y:S01]  /*17240*/  PRMT R12, R12, 0x5410, R13 ;  /* 0x000054100c0c7816 */ /* 0x000fe2000000000d */
[----:B------:R-:W-:Y:S01]  /*17250*/  IMAD.MOV.U32 R73, RZ, RZ, R72 ;  /* 0x000000ffff497224 */ /* 0x000fe200078e0048 */
[----:B------:R-:W-:-:S07]  /*17260*/  PRMT R117, R115, 0x7632, R117 ;  /* 0x0000763273757816 */ /* 0x000fce0000000075 */
.L_x_3048:
[----:B------:R-:W-:Y:S05]  /*17270*/  BSYNC B1 ;  /* 0x0000000000017941 */ /* 0x000fea0003800000 */
.L_x_3046:
        /* <DEDUP_REMOVED lines=11> */
.L_x_3050:
[----:B------:R-:W-:Y:S01]  /*17330*/  IMAD.MOV.U32 R11, RZ, RZ, R5 ;  /* 0x000000ffff0b7224 */ /* 0x000fe200078e0005 */
[----:B------:R-:W-:Y:S01]  /*17340*/  PRMT R13, R13, 0x7610, R12 ;  /* 0x000076100d0d7816 */ /* 0x000fe2000000000c */
[----:B------:R-:W-:Y:S01]  /*17350*/  IMAD.MOV.U32 R72, RZ, RZ, R3 ;  /* 0x000000ffff487224 */ /* 0x000fe200078e0003 */
[----:B------:R-:W-:-:S07]  /*17360*/  PRMT R115, R115, 0x7610, R116 ;  /* 0x0000761073737816 */ /* 0x000fce0000000074 */
.L_x_3051:
[----:B------:R-:W-:Y:S05]  /*17370*/  BSYNC B1 ;  /* 0x0000000000017941 */ /* 0x000fea0003800000 */
.L_x_3049:
        /* <DEDUP_REMOVED lines=11> */
.L_x_3053:
[----:B------:R-:W-:Y:S01]  /*17430*/  IMAD.MOV.U32 R5, RZ, RZ, R11 ;  /* 0x000000ffff057224 */ /* 0x000fe200078e000b */
[----:B------:R-:W-:Y:S01]  /*17440*/  PRMT R12, R12, 0x7610, R13 ;  /* 0x000076100c0c7816 */ /* 0x000fe2000000000d */
[----:B------:R-:W-:Y:S01]  /*17450*/  IMAD.MOV.U32 R3, RZ, RZ, R2 ;  /* 0x000000ffff037224 */ /* 0x000fe200078e0002 */
[----:B------:R-:W-:-:S07]  /*17460*/  PRMT R116, R116, 0x5410, R114 ;  /* 0x0000541074747816 */ /* 0x000fce0000000072 */
.L_x_3054:
[----:B------:R-:W-:Y:S05]  /*17470*/  BSYNC B1 ;  /* 0x0000000000017941 */ /* 0x000fea0003800000 */
.L_x_3052:
        /* <DEDUP_REMOVED lines=11> */
.L_x_3056:
[----:B------:R-:W-:Y:S01]  /*17530*/  IMAD.MOV.U32 R11, RZ, RZ, R5 ;  /* 0x000000ffff0b7224 */ /* 0x000fe200078e0005 */
[----:B------:R-:W-:Y:S01]  /*17540*/  PRMT R12, R12, 0x7632, R12 ;  /* 0x000076320c0c7816 */ /* 0x000fe2000000000c */
[----:B------:R-:W-:Y:S01]  /*17550*/  IMAD.MOV.U32 R2, RZ, RZ, R21 ;  /* 0x000000ffff027224 */ /* 0x000fe200078e0015 */
[----:B------:R-:W-:-:S07]  /*17560*/  PRMT R114, R118, 0x7610, R114 ;  /* 0x0000761076727816 */ /* 0x000fce0000000072 */
.L_x_3057:
[----:B------:R-:W-:Y:S05]  /*17570*/  BSYNC B1 ;  /* 0x0000000000017941 */ /* 0x000fea0003800000 */
.L_x_3055:
        /* <DEDUP_REMOVED lines=11> */
.L_x_3059:
[----:B------:R-:W-:Y:S01]  /*17630*/  IMAD.MOV.U32 R5, RZ, RZ, R11 ;  /* 0x000000ffff057224 */ /* 0x000fe200078e000b */
[----:B------:R-:W-:Y:S01]  /*17640*/  PRMT R12, R12, 0x5410, R12 ;  /* 0x000054100c0c7816 */ /* 0x000fe2000000000c */
[----:B------:R-:W-:Y:S01]  /*17650*/  IMAD.MOV.U32 R21, RZ, RZ, R20 ;  /* 0x000000ffff157224 */ /* 0x000fe200078e0014 */
[----:B------:R-:W-:-:S07]  /*17660*/  PRMT R118, R117, 0x7632, R118 ;  /* 0x0000763275767816 */ /* 0x000fce0000000076 */
.L_x_3060:
[----:B------:R-:W-:Y:S05]  /*17670*/  BSYNC B1 ;  /* 0x0000000000017941 */ /* 0x000fea0003800000 */
.L_x_3058:
        /* <DEDUP_REMOVED lines=11> */
.L_x_3062:
[----:B------:R-:W-:Y:S01]  /*17730*/  IMAD.MOV.U32 R11, RZ, RZ, R5 ;  /* 0x000000ffff0b7224 */ /* 0x000fe200078e0005 */
[----:B------:R-:W-:Y:S01]  /*17740*/  PRMT R13, R13, 0x7610, R12 ;  /* 0x000076100d0d7816 */ /* 0x000fe2000000000c */
[----:B------:R-:W-:Y:S01]  /*17750*/  IMAD.MOV.U32 R20, RZ, RZ, R23 ;  /* 0x000000ffff147224 */ /* 0x000fe200078e0017 */
[----:B------:R-:W-:-:S07]  /*17760*/  PRMT R117, R117, 0x7610, R118 ;  /* 0x0000761075757816 */ /* 0x000fce0000000076 */
.L_x_3063:
[----:B------:R-:W-:Y:S05]  /*17770*/  BSYNC B1 ;  /* 0x0000000000017941 */ /* 0x000fea0003800000 */
.L_x_3061:
        /* <DEDUP_REMOVED lines=11> */
.L_x_3065:
[----:B------:R-:W-:Y:S01]  /*17830*/  IMAD.MOV.U32 R5, RZ, RZ, R11 ;  /* 0x000000ffff057224 */ /* 0x000fe200078e000b */
[----:B------:R-:W-:Y:S01]  /*17840*/  PRMT R12, R12, 0x7610, R13 ;  /* 0x000076100c0c7816 */ /* 0x000fe2000000000d */
[----:B------:R-:W-:Y:S01]  /*17850*/  IMAD.MOV.U32 R23, RZ, RZ, R22 ;  /* 0x000000ffff177224 */ /* 0x000fe200078e0016 */
[----:B------:R-:W-:-:S07]  /*17860*/  PRMT R118, R118, 0x5410, R116 ;  /* 0x0000541076767816 */ /* 0x000fce0000000074 */
.L_x_3066:
[----:B------:R-:W-:Y:S05]  /*17870*/  BSYNC B1 ;  /* 0x0000000000017941 */ /* 0x000fea0003800000 */
.L_x_3064:
        /* <DEDUP_REMOVED lines=11> */
.L_x_3068:
[----:B------:R-:W-:Y:S01]  /*17930*/  IMAD.MOV.U32 R11, RZ, RZ, R5 ;  /* 0x000000ffff0b7224 */ /* 0x000fe200078e0005 */
[----:B------:R-:W-:Y:S01]  /*17940*/  PRMT R13, R13, 0x7610, R12 ;  /* 0x000076100d0d7816 */ /* 0x000fe2000000000c */
[----:B------:R-:W-:Y:S01]  /*17950*/  IMAD.MOV.U32 R22, RZ, RZ, R25 ;  /* 0x000000ffff167224 */ /* 0x000fe200078e0019 */
[----:B------:R-:W-:-:S07]  /*17960*/  PRMT R116, R110, 0x7632, R116 ;  /* 0x000076326e747816 */ /* 0x000fce0000000074 */
.L_x_3069:
[----:B------:R-:W-:Y:S05]  /*17970*/  BSYNC B1 ;  /* 0x0000000000017941 */ /* 0x000fea0003800000 */
.L_x_3067:
        /* <DEDUP_REMOVED lines=11> */
.L_x_3071:
[----:B------:R-:W-:Y:S01]  /*17a30*/  IMAD.MOV.U32 R5, RZ, RZ, R11 ;  /* 0x000000ffff057224 */ /* 0x000fe200078e000b */
[----:B------:R-:W-:Y:S01]  /*17a40*/  PRMT R12, R13, 0x7632, R12 ;  /* 0x000076320d0c7816 */ /* 0x000fe2000000000c */
[----:B------:R-:W-:Y:S01]  /*17a50*/  IMAD.MOV.U32 R25, RZ, RZ, R24 ;  /* 0x000000ffff197224 */ /* 0x000fe200078e0018 */
[----:B------:R-:W-:-:S07]  /*17a60*/  PRMT R110, R110, 0x7610, R108 ;  /* 0x000076106e6e7816 */ /* 0x000fce000000006c */
.L_x_3072:
[----:B------:R-:W-:Y:S05]  /*17a70*/  BSYNC B1 ;  /* 0x0000000000017941 */ /* 0x000fea0003800000 */
.L_x_3070:
        /* <DEDUP_REMOVED lines=11> */
.L_x_3074:
[----:B------:R-:W-:Y:S01]  /*17b30*/  IMAD.MOV.U32 R11, RZ, RZ, R5 ;  /* 0x000000ffff0b7224 */ /* 0x000fe200078e0005 */
[----:B------:R-:W-:Y:S01]  /*17b40*/  PRMT R12, R12, 0x5410, R12 ;  /* 0x000054100c0c7816 */ /* 0x000fe2000000000c */
[----:B------:R-:W-:Y:S01]  /*17b50*/  IMAD.MOV.U32 R24, RZ, RZ, R27 ;  /* 0x000000ffff187224 */ /* 0x000fe200078e001b */
[----:B------:R-:W-:-:S07]  /*17b60*/  PRMT R108, R108, 0x7610, R109 ;  /* 0x000076106c6c7816 */ /* 0x000fce000000006d */
.L_x_3075:
[----:B------:R-:W-:Y:S05]  /*17b70*/  BSYNC B1 ;  /* 0x0000000000017941 */ /* 0x000fea0003800000 */
.L_x_3073:
        /* <DEDUP_REMOVED lines=11> */
.L_x_3077:
[----:B------:R-:W-:Y:S01]  /*17c30*/  IMAD.MOV.U32 R5, RZ, RZ, R11 ;  /* 0x000000ffff057224 */ /* 0x000fe200078e000b */
[----:B------:R-:W-:Y:S01]  /*17c40*/  PRMT R13, R13, 0x7610, R12 ;  /* 0x000076100d0d7816 */ /* 0x000fe2000000000c */
[----:B------:R-:W-:Y:S01]  /*17c50*/  IMAD.MOV.U32 R27, RZ, RZ, R26 ;  /* 0x000000ffff1b7224 */ /* 0x000fe200078e001a */
[----:B------:R-:W-:-:S07]  /*17c60*/  PRMT R109, R109, 0x5410, R108 ;  /* 0x000054106d6d7816 */ /* 0x000fce000000006c */
.L_x_3078:
[----:B------:R-:W-:Y:S05]  /*17c70*/  BSYNC B1 ;  /* 0x0000000000017941 */ /* 0x000fea0003800000 */
.L_x_3076:
        /* <DEDUP_REMOVED lines=11> */
.L_x_3080:
[----:B------:R-:W-:Y:S01]  /*17d30*/  IMAD.MOV.U32 R11, RZ, RZ, R5 ;  /* 0x000000ffff0b7224 */ /* 0x000fe200078e0005 */
[----:B------:R-:W-:Y:S01]  /*17d40*/  PRMT R12, R12, 0x7610, R13 ;  /* 0x000076100c0c7816 */ /* 0x000fe2000000000d */
[----:B------:R-:W-:Y:S01]  /*17d50*/  IMAD.MOV.U32 R26, RZ, RZ, R29 ;  /* 0x000000ffff1a7224 */ /* 0x000fe200078e001d */
[----:B------:R-:W-:-:S07]  /*17d60*/  PRMT R108, R112, 0x7632, R108 ;  /* 0x00007632706c7816 */ /* 0x000fce000000006c */
.L_x_3081:
[----:B------:R-:W-:Y:S05]  /*17d70*/  BSYNC B1 ;  /* 0x0000000000017941 */ /* 0x000fea0003800000 */
.L_x_3079:
        /* <DEDUP_REMOVED lines=11> */
.L_x_3083:
[----:B------:R-:W-:Y:S01]  /*17e30*/  IMAD.MOV.U32 R5, RZ, RZ, R11 ;  /* 0x000000ffff057224 */ /* 0x000fe200078e000b */
[----:B------:R-:W-:Y:S01]  /*17e40*/  PRMT R12, R12, 0x7632, R12 ;  /* 0x000076320c0c7816 */ /* 0x000fe2000000000c */
[----:B------:R-:W-:Y:S01]  /*17e50*/  IMAD.MOV.U32 R29, RZ, RZ, R28 ;  /* 0x000000ffff1d7224 */ /* 0x000fe200078e001c */
[----:B------:R-:W-:-:S07]  /*17e60*/  PRMT R112, R112, 0x5410, R110 ;  /* 0x0000541070707816 */ /* 0x000fce000000006e */
.L_x_3084:
[----:B------:R-:W-:Y:S05]  /*17e70*/  BSYNC B1 ;  /* 0x0000000000017941 */ /* 0x000fea0003800000 */
.L_x_3082:
        /* <DEDUP_REMOVED lines=11> */
.L_x_3086:
[----:B------:R-:W-:Y:S01]  /*17f30*/  IMAD.MOV.U32 R11, RZ, RZ, R5 ;  /* 0x000000ffff0b7224 */ /* 0x000fe200078e0005 */
[----:B------:R-:W-:Y:S01]  /*17f40*/  PRMT R13, R12, 0x7610, R13 ;  /* 0x000076100c0d7816 */ /* 0x000fe2000000000d */
[----:B------:R-:W-:Y:S01]  /*17f50*/  IMAD.MOV.U32 R28, RZ, RZ, R31 ;  /* 0x000000ffff1c7224 */ /* 0x000fe200078e001f */
[----:B------:R-:W-:-:S07]  /*17f60*/  PRMT R110, R111, 0x7610, R110 ;  /* 0x000076106f6e7816 */ /* 0x000fce000000006e */
.L_x_3087:
[----:B------:R-:W-:Y:S05]  /*17f70*/  BSYNC B1 ;  /* 0x0000000000017941 */ /* 0x000fea0003800000 */
.L_x_3085:
        /* <DEDUP_REMOVED lines=11> */
.L_x_3089:
[----:B------:R-:W-:Y:S01]  /*18030*/  IMAD.MOV.U32 R5, RZ, RZ, R11 ;  /* 0x000000ffff057224 */ /* 0x000fe200078e000b */
[----:B------:R-:W-:Y:S01]  /*18040*/  PRMT R12, R13, 0x7610, R12 ;  /* 0x000076100d0c7816 */ /* 0x000fe2000000000c */
[----:B------:R-:W-:Y:S01]  /*18050*/  IMAD.MOV.U32 R31, RZ, RZ, R30 ;  /* 0x000000ffff1f7224 */ /* 0x000fe200078e001e */
[----:B------:R-:W-:-:S07]  /*18060*/  PRMT R111, R109, 0x7610, R111 ;  /* 0x000076106d6f7816 */ /* 0x000fce000000006f */
.L_x_3090:
[----:B------:R-:W-:Y:S05]  /*18070*/  BSYNC B1 ;  /* 0x0000000000017941 */ /* 0x000fea0003800000 */
.L_x_3088:
        /* <DEDUP_REMOVED lines=11> */
.L_x_3092:
[----:B------:R-:W-:Y:S01]  /*18130*/  IMAD.MOV.U32 R11, RZ, RZ, R5 ;  /* 0x000000ffff0b7224 */ /* 0x000fe200078e0005 */
[----:B------:R-:W-:Y:S01]  /*18140*/  PRMT R13, R12, 0x7610, R13 ;  /* 0x000076100c0d7816 */ /* 0x000fe2000000000d */
[----:B------:R-:W-:Y:S01]  /*18150*/  IMAD.MOV.U32 R30, RZ, RZ, R33 ;  /* 0x000000ffff1e7224 */ /* 0x000fe200078e0021 */
[----:B------:R-:W-:-:S07]  /*18160*/  PRMT R109, R119, 0x7610, R109 ;  /* 0x00007610776d7816 */ /* 0x000fce000000006d */
.L_x_3093:
[----:B------:R-:W-:Y:S05]  /*18170*/  BSYNC B1 ;  /* 0x0000000000017941 */ /* 0x000fea0003800000 */
.L_x_3091:
        /* <DEDUP_REMOVED lines=11> */
.L_x_3095:
[----:B------:R-:W-:Y:S01]  /*18230*/  IMAD.MOV.U32 R5, RZ, RZ, R11 ;  /* 0x000000ffff057224 */ /* 0x000fe200078e000b */
[----:B------:R-:W-:Y:S01]  /*18240*/  PRMT R12, R12, 0x5410, R13 ;  /* 0x000054100c0c7816 */ /* 0x000fe2000000000d */
[----:B------:R-:W-:Y:S01]  /*18250*/  IMAD.MOV.U32 R33, RZ, RZ, R32 ;  /* 0x000000ffff217224 */ /* 0x000fe200078e0020 */
[----:B------:R-:W-:-:S07]  /*18260*/  PRMT R119, R113, 0x7610, R119 ;  /* 0x0000761071777816 */ /* 0x000fce0000000077 */
.L_x_3096:
[----:B------:R-:W-:Y:S05]  /*18270*/  BSYNC B1 ;  /* 0x0000000000017941 */ /* 0x000fea0003800000 */
.L_x_3094:
        /* <DEDUP_REMOVED lines=11> */
.L_x_3098:
[----:B------:R-:W-:Y:S01]  /*18330*/  IMAD.MOV.U32 R11, RZ, RZ, R5 ;  /* 0x000000ffff0b7224 */ /* 0x000fe200078e0005 */
[----:B------:R-:W-:Y:S01]  /*18340*/  PRMT R12, R12, 0x7632, R12 ;  /* 0x000076320c0c7816 */ /* 0x000fe2000000000c */
[----:B------:R-:W-:Y:S01]  /*18350*/  IMAD.MOV.U32 R32, RZ, RZ, R35 ;  /* 0x000000ffff207224 */ /* 0x000fe200078e0023 */
[----:B------:R-:W-:-:S07]  /*18360*/  PRMT R113, R112, 0x7610, R113 ;  /* 0x0000761070717816 */ /* 0x000fce0000000071 */
.L_x_3099:
[----:B------:R-:W-:Y:S05]  /*18370*/  BSYNC B1 ;  /* 0x0000000000017941 */ /* 0x000fea0003800000 */
.L_x_3097:
        /* <DEDUP_REMOVED lines=11> */
.L_x_3101:
[----:B------:R-:W-:Y:S01]  /*18430*/  IMAD.MOV.U32 R5, RZ, RZ, R11 ;  /* 0x000000ffff057224 */ /* 0x000fe200078e000b */
[----:B------:R-:W-:Y:S01]  /*18440*/  PRMT R13, R12, 0x7610, R13 ;  /* 0x000076100c0d7816 */ /* 0x000fe2000000000d */
[----:B------:R-:W-:Y:S01]  /*18450*/  IMAD.MOV.U32 R35, RZ, RZ, R34 ;  /* 0x000000ffff237224 */ /* 0x000fe200078e0022 */
[----:B------:R-:W-:-:S07]  /*18460*/  PRMT R112, R111, 0x7632, R112 ;  /* 0x000076326f707816 */ /* 0x000fce0000000070 */
.L_x_3102:
[----:B------:R-:W-:Y:S05]  /*18470*/  BSYNC B1 ;  /* 0x0000000000017941 */ /* 0x000fea0003800000 */
.L_x_3100:
        /* <DEDUP_REMOVED lines=11> */
.L_x_3104:
[----:B------:R-:W-:Y:S01]  /*18530*/  IMAD.MOV.U32 R11, RZ, RZ, R5 ;  /* 0x000000ffff0b7224 */ /* 0x000fe200078e0005 */
[----:B------:R-:W-:Y:S01]  /*18540*/  PRMT R12, R12, 0x5410, R13 ;  /* 0x000054100c0c7816 */ /* 0x000fe2000000000d */
[----:B------:R-:W-:Y:S01]  /*18550*/  IMAD.MOV.U32 R34, RZ, RZ, R37 ;  /* 0x000000ffff227224 */ /* 0x000fe200078e0025 */
[----:B------:R-:W-:-:S07]  /*18560*/  PRMT R111, R111, 0x7610, R103 ;  /* 0x000076106f6f7816 */ /* 0x000fce0000000067 */
.L_x_3105:
[----:B------:R-:W-:Y:S05]  /*18570*/  BSYNC B1 ;  /* 0x0000000000017941 */ /* 0x000fea0003800000 */
.L_x_3103:
        /* <DEDUP_REMOVED lines=11> */
.L_x_3107:
[----:B------:R-:W-:Y:S01]  /*18630*/  IMAD.MOV.U32 R5, RZ, RZ, R11 ;  /* 0x000000ffff057224 */ /* 0x000fe200078e000b */
[----:B------:R-:W-:Y:S01]  /*18640*/  PRMT R13, R13, 0x7610, R12 ;  /* 0x000076100d0d7816 */ /* 0x000fe2000000000c */
[----:B------:R-:W-:Y:S01]  /*18650*/  IMAD.MOV.U32 R37, RZ, RZ, R36 ;  /* 0x000000ffff257224 */ /* 0x000fe200078e0024 */
[----:B------:R-:W-:-:S07]  /*18660*/  PRMT R103, R103, 0x5410, R102 ;  /* 0x0000541067677816 */ /* 0x000fce0000000066 */
.L_x_3108:
[----:B------:R-:W-:Y:S05]  /*18670*/  BSYNC B1 ;  /* 0x0000000000017941 */ /* 0x000fea0003800000 */
.L_x_3106:
        /* <DEDUP_REMOVED lines=11> */
.L_x_3110:
[----:B------:R-:W-:Y:S01]  /*18730*/  IMAD.MOV.U32 R11, RZ, RZ, R5 ;  /* 0x000000ffff0b7224 */ /* 0x000fe200078e0005 */
[----:B------:R-:W-:Y:S01]  /*18740*/  PRMT R12, R13, 0x7632, R12 ;  /* 0x000076320d0c7816 */ /* 0x000fe2000000000c */
[----:B------:R-:W-:Y:S01]  /*18750*/  IMAD.MOV.U32 R36, RZ, RZ, R39 ;  /* 0x000000ffff247224 */ /* 0x000fe200078e0027 */
[----:B------:R-:W-:-:S07]  /*18760*/  PRMT R102, R120, 0x7610, R102 ;  /* 0x0000761078667816 */ /* 0x000fce0000000066 */
.L_x_3111:
[----:B------:R-:W-:Y:S05]  /*18770*/  BSYNC B1 ;  /* 0x0000000000017941 */ /* 0x000fea0003800000 */
.L_x_3109:
        /* <DEDUP_REMOVED lines=11> */
.L_x_3113:
[----:B------:R-:W-:Y:S01]  /*18830*/  IMAD.MOV.U32 R5, RZ, RZ, R11 ;  /* 0x000000ffff057224 */ /* 0x000fe200078e000b */
[----:B------:R-:W-:Y:S01]  /*18840*/  PRMT R13, R12, 0x7610, R13 ;  /* 0x000076100c0d7816 */ /* 0x000fe2000000000d */
[----:B------:R-:W-:Y:S01]  /*18850*/  IMAD.MOV.U32 R39, RZ, RZ, R38 ;  /* 0x000000ffff277224 */ /* 0x000fe200078e0026 */
[----:B------:R-:W-:-:S07]  /*18860*/  PRMT R120, R113, 0x7632, R120 ;  /* 0x0000763271787816 */ /* 0x000fce0000000078 */
.L_x_3114:
[----:B------:R-:W-:Y:S05]  /*18870*/  BSYNC B1 ;  /* 0x0000000000017941 */ /* 0x000fea0003800000 */
.L_x_3112:
        /* <DEDUP_REMOVED lines=11> */
.L_x_3116:
[----:B------:R-:W-:Y:S01]  /*18930*/  IMAD.MOV.U32 R11, RZ, RZ, R5 ;  /* 0x000000ffff0b7224 */ /* 0x000fe200078e0005 */
[----:B------:R-:W-:Y:S01]  /*18940*/  PRMT R12, R13, 0x7610, R12 ;  /* 0x000076100d0c7816 */ /* 0x000fe2000000000c */
[----:B------:R-:W-:Y:S01]  /*18950*/  IMAD.MOV.U32 R38, RZ, RZ, R41 ;  /* 0x000000ffff267224 */ /* 0x000fe200078e0029 */
[----:B------:R-:W-:-:S07]  /*18960*/  PRMT R113, R113, 0x5410, R105 ;  /* 0x0000541071717816 */ /* 0x000fce0000000069 */
.L_x_3117:
[----:B------:R-:W-:Y:S05]  /*18970*/  BSYNC B1 ;  /* 0x0000000000017941 */ /* 0x000fea0003800000 */
.L_x_3115:
        /* <DEDUP_REMOVED lines=11> */
.L_x_3119:
[----:B------:R-:W-:Y:S01]  /*18a30*/  IMAD.MOV.U32 R5, RZ, RZ, R11 ;  /* 0x000000ffff057224 */ /* 0x000fe200078e000b */
[----:B------:R-:W-:Y:S01]  /*18a40*/  PRMT R12, R12, 0x5410, R12 ;  /* 0x000054100c0c7816 */ /* 0x000fe2000000000c */
[----:B------:R-:W-:Y:S01]  /*18a50*/  IMAD.MOV.U32 R41, RZ, RZ, R40 ;  /* 0x000000ffff297224 */ /* 0x000fe200078e0028 */
[----:B------:R-:W-:-:S07]  /*18a60*/  PRMT R105, R103, 0x7610, R105 ;  /* 0x0000761067697816 */ /* 0x000fce0000000069 */
.L_x_3120:
[----:B------:R-:W-:Y:S05]  /*18a70*/  BSYNC B1 ;  /* 0x0000000000017941 */ /* 0x000fea0003800000 */
.L_x_3118:
        /* <DEDUP_REMOVED lines=11> */
.L_x_3122:
[----:B------:R-:W-:Y:S01]  /*18b30*/  IMAD.MOV.U32 R11, RZ, RZ, R5 ;  /* 0x000000ffff0b7224 */ /* 0x000fe200078e0005 */
[----:B------:R-:W-:Y:S01]  /*18b40*/  PRMT R13, R13, 0x7610, R12 ;  /* 0x000076100d0d7816 */ /* 0x000fe2000000000c */
[----:B------:R-:W-:Y:S01]  /*18b50*/  IMAD.MOV.U32 R40, RZ, RZ, R43 ;  /* 0x000000ffff287224 */ /* 0x000fe200078e002b */
[----:B------:R-:W-:-:S07]  /*18b60*/  PRMT R103, R104, 0x7632, R103 ;  /* 0x0000763268677816 */ /* 0x000fce0000000067 */
.L_x_3123:
[----:B------:R-:W-:Y:S05]  /*18b70*/  BSYNC B1 ;  /* 0x0000000000017941 */ /* 0x000fea0003800000 */
.L_x_3121:
        /* <DEDUP_REMOVED lines=11> */
.L_x_3125:
[----:B------:R-:W-:Y:S01]  /*18c30*/  IMAD.MOV.U32 R5, RZ, RZ, R11 ;  /* 0x000000ffff057224 */ /* 0x000fe200078e000b */
[----:B------:R-:W-:Y:S01]  /*18c40*/  PRMT R12, R13, 0x7632, R12 ;  /* 0x000076320d0c7816 */ /* 0x000fe2000000000c */
[----:B------:R-:W-:Y:S01]  /*18c50*/  IMAD.MOV.U32 R43, RZ, RZ, R42 ;  /* 0x000000ffff2b7224 */ /* 0x000fe200078e002a */
[----:B------:R-:W-:-:S07]  /*18c60*/  PRMT R104, R104, 0x7610, R102 ;  /* 0x0000761068687816 */ /* 0x000fce0000000066 */
.L_x_3126:
[----:B------:R-:W-:Y:S05]  /*18c70*/  BSYNC B1 ;  /* 0x0000000000017941 */ /* 0x000fea0003800000 */
.L_x_3124:
        /* <DEDUP_REMOVED lines=11> */
.L_x_3128:
[----:B------:R-:W-:Y:S01]  /*18d30*/  IMAD.MOV.U32 R11, RZ, RZ, R5 ;  /* 0x000000ffff0b7224 */ /* 0x000fe200078e0005 */
[----:B------:R-:W-:Y:S01]  /*18d40*/  PRMT R13, R12, 0x7610, R13 ;  /* 0x000076100c0d7816 */ /* 0x000fe2000000000d */
[----:B------:R-:W-:Y:S01]  /*18d50*/  IMAD.MOV.U32 R42, RZ, RZ, R45 ;  /* 0x000000ffff2a7224 */ /* 0x000fe200078e002d */
[----:B------:R-:W-:-:S07]  /*18d60*/  PRMT R102, R102, 0x5410, R107 ;  /* 0x0000541066667816 */ /* 0x000fce000000006b */
.L_x_3129:
[----:B------:R-:W-:Y:S05]  /*18d70*/  BSYNC B1 ;  /* 0x0000000000017941 */ /* 0x000fea0003800000 */
.L_x_3127:
        /* <DEDUP_REMOVED lines=11> */
.L_x_3131:
[----:B------:R-:W-:Y:S01]  /*18e30*/  IMAD.MOV.U32 R5, RZ, RZ, R11 ;  /* 0x000000ffff057224 */ /* 0x000fe200078e000b */
[----:B------:R-:W-:Y:S01]  /*18e40*/  PRMT R12, R12, 0x5410, R13 ;  /* 0x000054100c0c7816 */ /* 0x000fe2000000000d */
[----:B------:R-:W-:Y:S01]  /*18e50*/  IMAD.MOV.U32 R45, RZ, RZ, R44 ;  /* 0x000000ffff2d7224 */ /* 0x000fe200078e002c */
[----:B------:R-:W-:-:S07]  /*18e60*/  PRMT R107, R105, 0x7632, R107 ;  /* 0x00007632696b7816 */ /* 0x000fce000000006b */
.L_x_3132:
[----:B------:R-:W-:Y:S05]  /*18e70*/  BSYNC B1 ;  /* 0x0000000000017941 */ /* 0x000fea0003800000 */
.L_x_3130:
        /* <DEDUP_REMOVED lines=11> */
.L_x_3134:
[----:B------:R-:W-:Y:S01]  /*18f30*/  IMAD.MOV.U32 R11, RZ, RZ, R5 ;  /* 0x000000ffff0b7224 */ /* 0x000fe200078e0005 */
[----:B------:R-:W-:Y:S01]  /*18f40*/  PRMT R13, R13, 0x7610, R12 ;  /* 0x000076100d0d7816 */ /* 0x000fe2000000000c */
[----:B------:R-:W-:Y:S01]  /*18f50*/  IMAD.MOV.U32 R44, RZ, RZ, R47 ;  /* 0x000000ffff2c7224 */ /* 0x000fe200078e002f */
[----:B------:R-:W-:-:S07]  /*18f60*/  PRMT R105, R105, 0x7610, R106 ;  /* 0x0000761069697816 */ /* 0x000fce000000006a */
.L_x_3135:
[----:B------:R-:W-:Y:S05]  /*18f70*/  BSYNC B1 ;  /* 0x0000000000017941 */ /* 0x000fea0003800000 */
.L_x_3133:
        /* <DEDUP_REMOVED lines=11> */
.L_x_3137:
[----:B------:R-:W-:Y:S01]  /*19030*/  IMAD.MOV.U32 R5, RZ, RZ, R11 ;  /* 0x000000ffff057224 */ /* 0x000fe200078e000b */
[----:B------:R-:W-:Y:S01]  /*19040*/  PRMT R12, R13, 0x7632, R12 ;  /* 0x000076320d0c7816 */ /* 0x000fe2000000000c */
[----:B------:R-:W-:Y:S01]  /*19050*/  IMAD.MOV.U32 R47, RZ, RZ, R46 ;  /* 0x000000ffff2f7224 */ /* 0x000fe200078e002e */
[----:B------:R-:W-:-:S07]  /*19060*/  PRMT R106, R106, 0x5410, R104 ;  /* 0x000054106a6a7816 */ /* 0x000fce0000000068 */
.L_x_3138:
[----:B------:R-:W-:Y:S05]  /*19070*/  BSYNC B1 ;  /* 0x0000000000017941 */ /* 0x000fea0003800000 */
.L_x_3136:
        /* <DEDUP_REMOVED lines=11> */
.L_x_3140:
[----:B------:R-:W-:Y:S01]  /*19130*/  IMAD.MOV.U32 R11, RZ, RZ, R5 ;  /* 0x000000ffff0b7224 */ /* 0x000fe200078e0005 */
[----:B------:R-:W-:Y:S01]  /*19140*/  PRMT R13, R12, 0x7610, R13 ;  /* 0x000076100c0d7816 */ /* 0x000fe2000000000d */
[----:B------:R-:W-:Y:S01]  /*19150*/  IMAD.MOV.U32 R46, RZ, RZ, R49 ;  /* 0x000000ffff2e7224 */ /* 0x000fe200078e0031 */
[----:B------:R-:W-:-:S07]  /*19160*/  PRMT R104, R121, 0x7610, R104 ;  /* 0x0000761079687816 */ /* 0x000fce0000000068 */
.L_x_3141:
[----:B------:R-:W-:Y:S05]  /*19170*/  BSYNC B1 ;  /* 0x0000000000017941 */ /* 0x000fea0003800000 */
.L_x_3139:
        /* <DEDUP_REMOVED lines=11> */
.L_x_3143:
[----:B------:R-:W-:Y:S01]  /*19230*/  IMAD.MOV.U32 R5, RZ, RZ, R11 ;  /* 0x000000ffff057224 */ /* 0x000fe200078e000b */
[----:B------:R-:W-:Y:S01]  /*19240*/  PRMT R12, R13, 0x7610, R12 ;  /* 0x000076100d0c7816 */ /* 0x000fe2000000000c */
[----:B------:R-:W-:Y:S01]  /*19250*/  IMAD.MOV.U32 R49, RZ, RZ, R48 ;  /* 0x000000ffff317224 */ /* 0x000fe200078e0030 */
[----:B------:R-:W-:-:S07]  /*19260*/  PRMT R121, R107, 0x7632, R121 ;  /* 0x000076326b797816 */ /* 0x000fce0000000079 */
.L_x_3144:
[----:B------:R-:W-:Y:S05]  /*19270*/  BSYNC B1 ;  /* 0x0000000000017941 */ /* 0x000fea0003800000 */
.L_x_3142:
        /* <DEDUP_REMOVED lines=11> */
.L_x_3146:
[----:B------:R-:W-:Y:S01]  /*19330*/  IMAD.MOV.U32 R11, RZ, RZ, R5 ;  /* 0x000000ffff0b7224 */ /* 0x000fe200078e0005 */
[----:B------:R-:W-:Y:S01]  /*19340*/  PRMT R12, R12, 0x5410, R12 ;  /* 0x000054100c0c7816 */ /* 0x000fe2000000000c */
[----:B------:R-:W-:Y:S01]  /*19350*/  IMAD.MOV.U32 R48, RZ, RZ, R51 ;  /* 0x000000ffff307224 */ /* 0x000fe200078e0033 */
[----:B------:R-:W-:-:S07]  /*19360*/  PRMT R107, R107, 0x7610, R119 ;  /* 0x000076106b6b7816 */ /* 0x000fce0000000077 */
.L_x_3147:
[----:B------:R-:W-:Y:S05]  /*19370*/  BSYNC B1 ;  /* 0x0000000000017941 */ /* 0x000fea0003800000 */
.L_x_3145:
        /* <DEDUP_REMOVED lines=11> */
.L_x_3149:
[----:B------:R-:W-:Y:S01]  /*19430*/  IMAD.MOV.U32 R5, RZ, RZ, R11 ;  /* 0x000000ffff057224 */ /* 0x000fe200078e000b */
[----:B------:R-:W-:Y:S01]  /*19440*/  PRMT R12, R12, 0x7632, R12 ;  /* 0x000076320c0c7816 */ /* 0x000fe2000000000c */
[----:B------:R-:W-:Y:S01]  /*19450*/  IMAD.MOV.U32 R51, RZ, RZ, R50 ;  /* 0x000000ffff337224 */ /* 0x000fe200078e0032 */
[----:B------:R-:W-:-:S07]  /*19460*/  PRMT R119, R119, 0x5410, R106 ;  /* 0x0000541077777816 */ /* 0x000fce000000006a */
.L_x_3150:
[----:B------:R-:W-:Y:S05]  /*19470*/  BSYNC B1 ;  /* 0x0000000000017941 */ /* 0x000fea0003800000 */
.L_x_3148:
        /* <DEDUP_REMOVED lines=11> */
.L_x_3152:
[----:B------:R-:W-:Y:S01]  /*19530*/  IMAD.MOV.U32 R11, RZ, RZ, R5 ;  /* 0x000000ffff0b7224 */ /* 0x000fe200078e0005 */
[----:B------:R-:W-:Y:S01]  /*19540*/  PRMT R12, R12, 0x5410, R12 ;  /* 0x000054100c0c7816 */ /* 0x000fe2000000000c */
[----:B------:R-:W-:Y:S01]  /*19550*/  IMAD.MOV.U32 R50, RZ, RZ, R53 ;  /* 0x000000ffff327224 */ /* 0x000fe200078e0035 */
[----:B------:R-:W-:-:S07]  /*19560*/  PRMT R106, R121, 0x7632, R106 ;  /* 0x00007632796a7816 */ /* 0x000fce000000006a */
.L_x_3153:
[----:B------:R-:W-:Y:S05]  /*19570*/  BSYNC B1 ;  /* 0x0000000000017941 */ /* 0x000fea0003800000 */
.L_x_3151:
        /* <DEDUP_REMOVED lines=11> */
.L_x_3155:
[----:B------:R-:W-:Y:S01]  /*19630*/  IMAD.MOV.U32 R5, RZ, RZ, R11 ;  /* 0x000000ffff057224 */ /* 0x000fe200078e000b */
[----:B------:R-:W-:Y:S01]  /*19640*/  PRMT R13, R13, 0x7610, R12 ;  /* 0x000076100d0d7816 */ /* 0x000fe2000000000c */
[----:B------:R-:W-:Y:S01]  /*19650*/  IMAD.MOV.U32 R53, RZ, RZ, R52 ;  /* 0x000000ffff357224 */ /* 0x000fe200078e0034 */
[----:B------:R-:W-:-:S07]  /*19660*/  PRMT R121, R121, 0x7610, R100 ;  /* 0x0000761079797816 */ /* 0x000fce0000000064 */
.L_x_3156:
[----:B------:R-:W-:Y:S05]  /*19670*/  BSYNC B1 ;  /* 0x0000000000017941 */ /* 0x000fea0003800000 */
.L_x_3154:
        /* <DEDUP_REMOVED lines=11> */
.L_x_3158:
[----:B------:R-:W-:Y:S01]  /*19730*/  IMAD.MOV.U32 R11, RZ, RZ, R5 ;  /* 0x000000ffff0b7224 */ /* 0x000fe200078e0005 */
[----:B------:R-:W-:Y:S01]  /*19740*/  PRMT R12, R12, 0x7610, R13 ;  /* 0x000076100c0c7816 */ /* 0x000fe2000000000d */
[----:B------:R-:W-:Y:S01]  /*19750*/  IMAD.MOV.U32 R52, RZ, RZ, R55 ;  /* 0x000000ffff347224 */ /* 0x000fe200078e0037 */
[----:B------:R-:W-:-:S07]  /*19760*/  PRMT R100, R100, 0x7610, R120 ;  /* 0x0000761064647816 */ /* 0x000fce0000000078 */
.L_x_3159:
[----:B------:R-:W-:Y:S05]  /*19770*/  BSYNC B1 ;  /* 0x0000000000017941 */ /* 0x000fea0003800000 */
.L_x_3157:
        /* <DEDUP_REMOVED lines=11> */
.L_x_3161:
[----:B------:R-:W-:Y:S01]  /*19830*/  IMAD.MOV.U32 R5, RZ, RZ, R11 ;  /* 0x000000ffff057224 */ /* 0x000fe200078e000b */
[----:B------:R-:W-:Y:S01]  /*19840*/  PRMT R12, R12, 0x7632, R12 ;  /* 0x000076320c0c7816 */ /* 0x000fe2000000000c */
[----:B------:R-:W-:Y:S01]  /*19850*/  IMAD.MOV.U32 R55, RZ, RZ, R54 ;  /* 0x000000ffff377224 */ /* 0x000fe200078e0036 */
[----:B------:R-:W-:-:S07]  /*19860*/  PRMT R120, R120, 0x5410, R100 ;  /* 0x0000541078787816 */ /* 0x000fce0000000064 */
.L_x_3162:
[----:B------:R-:W-:Y:S05]  /*19870*/  BSYNC B1 ;  /* 0x0000000000017941 */ /* 0x000fea0003800000 */
.L_x_3160:
        /* <DEDUP_REMOVED lines=11> */
.L_x_3164:
[----:B------:R-:W-:Y:S01]  /*19930*/  IMAD.MOV.U32 R11, RZ, RZ, R5 ;  /* 0x000000ffff0b7224 */ /* 0x000fe200078e0005 */
[----:B------:R-:W-:Y:S01]  /*19940*/  PRMT R12, R12, 0x5410, R12 ;  /* 0x000054100c0c7816 */ /* 0x000fe2000000000c */
[----:B------:R-:W-:Y:S01]  /*19950*/  IMAD.MOV.U32 R54, RZ, RZ, R57 ;  /* 0x000000ffff367224 */ /* 0x000fe200078e0039 */
[----:B------:R-:W-:-:S07]  /*19960*/  PRMT R100, R95, 0x7632, R100 ;  /* 0x000076325f647816 */ /* 0x000fce0000000064 */
.L_x_3165:
[----:B------:R-:W-:Y:S05]  /*19970*/  BSYNC B1 ;  /* 0x0000000000017941 */ /* 0x000fea0003800000 */
.L_x_3163:
        /* <DEDUP_REMOVED lines=11> */
.L_x_3167:
[----:B------:R-:W-:Y:S01]  /*19a30*/  IMAD.MOV.U32 R5, RZ, RZ, R11 ;  /* 0x000000ffff057224 */ /* 0x000fe200078e000b */
[----:B------:R-:W-:Y:S01]  /*19a40*/  PRMT R13, R13, 0x7610, R12 ;  /* 0x000076100d0d7816 */ /* 0x000fe2000000000c */
[----:B------:R-:W-:Y:S01]  /*19a50*/  IMAD.MOV.U32 R57, RZ, RZ, R56 ;  /* 0x000000ffff397224 */ /* 0x000fe200078e0038 */
[----:B------:R-:W-:-:S07]  /*19a60*/  PRMT R95, R95, 0x7610, R94 ;  /* 0x000076105f5f7816 */ /* 0x000fce000000005e */
.L_x_3168:
[----:B------:R-:W-:Y:S05]  /*19a70*/  BSYNC B1 ;  /* 0x0000000000017941 */ /* 0x000fea0003800000 */
.L_x_3166:
        /* <DEDUP_REMOVED lines=11> */
.L_x_3170:
[----:B------:R-:W-:Y:S01]  /*19b30*/  IMAD.MOV.U32 R11, RZ, RZ, R5 ;  /* 0x000000ffff0b7224 */ /* 0x000fe200078e0005 */
[----:B------:R-:W-:Y:S01]  /*19b40*/  PRMT R12, R12, 0x7610, R13 ;  /* 0x000076100c0c7816 */ /* 0x000fe2000000000d */
[----:B------:R-:W-:Y:S01]  /*19b50*/  IMAD.MOV.U32 R56, RZ, RZ, R59 ;  /* 0x000000ffff387224 */ /* 0x000fe200078e003b */
[----:B------:R-:W-:-:S07]  /*19b60*/  PRMT R94, R94, 0x7610, R122 ;  /* 0x000076105e5e7816 */ /* 0x000fce000000007a */
.L_x_3171:
[----:B------:R-:W-:Y:S05]  /*19b70*/  BSYNC B1 ;  /* 0x0000000000017941 */ /* 0x000fea0003800000 */
.L_x_3169:
        /* <DEDUP_REMOVED lines=11> */
.L_x_3173:
[----:B------:R-:W-:Y:S01]  /*19c30*/  IMAD.MOV.U32 R5, RZ, RZ, R11 ;  /* 0x000000ffff057224 */ /* 0x000fe200078e000b */
[----:B------:R-:W-:Y:S01]  /*19c40*/  PRMT R13, R13, 0x7610, R12 ;  /* 0x000076100d0d7816 */ /* 0x000fe2000000000c */
[----:B------:R-:W-:Y:S01]  /*19c50*/  IMAD.MOV.U32 R59, RZ, RZ, R58 ;  /* 0x000000ffff3b7224 */ /* 0x000fe200078e003a */
[----:B------:R-:W-:-:S07]  /*19c60*/  PRMT R122, R122, 0x5410, R94 ;  /* 0x000054107a7a7816 */ /* 0x000fce000000005e */
.L_x_3174:
[----:B------:R-:W-:Y:S05]  /*19c70*/  BSYNC B1 ;  /* 0x0000000000017941 */ /* 0x000fea0003800000 */
.L_x_3172:
        /* <DEDUP_REMOVED lines=11> */
.L_x_3176:
[----:B------:R-:W-:Y:S01]  /*19d30*/  IMAD.MOV.U32 R11, RZ, RZ, R5 ;  /* 0x000000ffff0b7224 */ /* 0x000fe200078e0005 */
[----:B------:R-:W-:Y:S01]  /*19d40*/  PRMT R12, R12, 0x7610, R13 ;  /* 0x000076100c0c7816 */ /* 0x000fe2000000000d */
[----:B------:R-:W-:Y:S01]  /*19d50*/  IMAD.MOV.U32 R58, RZ, RZ, R61 ;  /* 0x000000ffff3a7224 */ /* 0x000fe200078e003d */
[----:B------:R-:W-:-:S07]  /*19d60*/  PRMT R94, R96, 0x7632, R94 ;  /* 0x00007632605e7816 */ /* 0x000fce000000005e */
.L_x_3177:
[----:B------:R-:W-:Y:S05]  /*19d70*/  BSYNC B1 ;  /* 0x0000000000017941 */ /* 0x000fea0003800000 */
.L_x_3175:
        /* <DEDUP_REMOVED lines=11> */
.L_x_3179:
[----:B------:R-:W-:Y:S01]  /*19e30*/  IMAD.MOV.U32 R5, RZ, RZ, R11 ;  /* 0x000000ffff057224 */ /* 0x000fe200078e000b */
[----:B------:R-:W-:Y:S01]  /*19e40*/  PRMT R12, R12, 0x7632, R12 ;  /* 0x000076320c0c7816 */ /* 0x000fe2000000000c */
[----:B------:R-:W-:Y:S01]  /*19e50*/  IMAD.MOV.U32 R61, RZ, RZ, R60 ;  /* 0x000000ffff3d7224 */ /* 0x000fe200078e003c */
[----:B------:R-:W-:-:S07]  /*19e60*/  PRMT R96, R96, 0x5410, R96 ;  /* 0x0000541060607816 */ /* 0x000fce0000000060 */
.L_x_3180:
[----:B------:R-:W-:Y:S05]  /*19e70*/  BSYNC B1 ;  /* 0x0000000000017941 */ /* 0x000fea0003800000 */
.L_x_3178:
        /* <DEDUP_REMOVED lines=11> */
.L_x_3182:
[----:B------:R-:W-:Y:S01]  /*19f30*/  IMAD.MOV.U32 R11, RZ, RZ, R5 ;  /* 0x000000ffff0b7224 */ /* 0x000fe200078e0005 */
[----:B------:R-:W-:Y:S01]  /*19f40*/  PRMT R13, R12, 0x7610, R13 ;  /* 0x000076100c0d7816 */ /* 0x000fe2000000000d */
[----:B------:R-:W-:Y:S01]  /*19f50*/  IMAD.MOV.U32 R60, RZ, RZ, R63 ;  /* 0x000000ffff3c7224 */ /* 0x000fe200078e003f */
[----:B------:R-:W-:-:S07]  /*19f60*/  PRMT R96, R101, 0x7610, R96 ;  /* 0x0000761065607816 */ /* 0x000fce0000000060 */
.L_x_3183:
[----:B------:R-:W-:Y:S05]  /*19f70*/  BSYNC B1 ;  /* 0x0000000000017941 */ /* 0x000fea0003800000 */
.L_x_3181:
        /* <DEDUP_REMOVED lines=11> */
.L_x_3185:
[----:B------:R-:W-:Y:S01]  /*1a030*/  IMAD.MOV.U32 R5, RZ, RZ, R11 ;  /* 0x000000ffff057224 */ /* 0x000fe200078e000b */
[----:B------:R-:W-:Y:S01]  /*1a040*/  PRMT R12, R13, 0x7610, R12 ;  /* 0x000076100d0c7816 */ /* 0x000fe2000000000c */
[----:B------:R-:W-:Y:S01]  /*1a050*/  IMAD.MOV.U32 R63, RZ, RZ, R62 ;  /* 0x000000ffff3f7224 */ /* 0x000fe200078e003e */
[----:B------:R-:W-:-:S07]  /*1a060*/  PRMT R101, R95, 0x7610, R101 ;  /* 0x000076105f657816 */ /* 0x000fce0000000065 */
.L_x_3186:
[----:B------:R-:W-:Y:S05]  /*1a070*/  BSYNC B1 ;  /* 0x0000000000017941 */ /* 0x000fea0003800000 */
.L_x_3184:
        /* <DEDUP_REMOVED lines=11> */
.L_x_3188:
[----:B------:R-:W-:Y:S01]  /*1a130*/  IMAD.MOV.U32 R11, RZ, RZ, R5 ;  /* 0x000000ffff0b7224 */ /* 0x000fe200078e0005 */
[----:B------:R-:W-:Y:S01]  /*1a140*/  PRMT R13, R12, 0x7610, R13 ;  /* 0x000076100c0d7816 */ /* 0x000fe2000000000d */
[----:B------:R-:W-:Y:S01]  /*1a150*/  IMAD.MOV.U32 R62, RZ, RZ, R65 ;  /* 0x000000ffff3e7224 */ /* 0x000fe200078e0041 */
[----:B------:R-:W-:-:S07]  /*1a160*/  PRMT R95, R99, 0x7610, R95 ;  /* 0x00007610635f7816 */ /* 0x000fce000000005f */
.L_x_3189:
[----:B------:R-:W-:Y:S05]  /*1a170*/  BSYNC B1 ;  /* 0x0000000000017941 */ /* 0x000fea0003800000 */
.L_x_3187:
        /* <DEDUP_REMOVED lines=11> */
.L_x_3191:
[----:B------:R-:W-:Y:S01]  /*1a230*/  IMAD.MOV.U32 R5, RZ, RZ, R11 ;  /* 0x000000ffff057224 */ /* 0x000fe200078e000b */
[----:B------:R-:W-:Y:S01]  /*1a240*/  PRMT R12, R12, 0x5410, R13 ;  /* 0x000054100c0c7816 */ /* 0x000fe2000000000d */
[----:B------:R-:W-:Y:S01]  /*1a250*/  IMAD.MOV.U32 R65, RZ, RZ, R64 ;  /* 0x000000ffff417224 */ /* 0x000fe200078e0040 */
[----:B------:R-:W-:-:S07]  /*1a260*/  PRMT R99, R97, 0x7610, R99 ;  /* 0x0000761061637816 */ /* 0x000fce0000000063 */
.L_x_3192:
[----:B------:R-:W-:Y:S05]  /*1a270*/  BSYNC B1 ;  /* 0x0000000000017941 */ /* 0x000fea0003800000 */
.L_x_3190:
        /* <DEDUP_REMOVED lines=11> */
.L_x_3194:
[----:B------:R-:W-:Y:S01]  /*1a330*/  IMAD.MOV.U32 R11, RZ, RZ, R5 ;  /* 0x000000ffff0b7224 */ /* 0x000fe200078e0005 */
[----:B------:R-:W-:Y:S01]  /*1a340*/  PRMT R12, R12, 0x7632, R12 ;  /* 0x000076320c0c7816 */ /* 0x000fe2000000000c */
[----:B------:R-:W-:Y:S01]  /*1a350*/  IMAD.MOV.U32 R64, RZ, RZ, R67 ;  /* 0x000000ffff407224 */ /* 0x000fe200078e0043 */
[----:B------:R-:W-:-:S07]  /*1a360*/  PRMT R97, R98, 0x7610, R97 ;  /* 0x0000761062617816 */ /* 0x000fce0000000061 */
.L_x_3195:
[----:B------:R-:W-:Y:S05]  /*1a370*/  BSYNC B1 ;  /* 0x0000000000017941 */ /* 0x000fea0003800000 */
.L_x_3193:
        /* <DEDUP_REMOVED lines=11> */
.L_x_3197:
[----:B------:R-:W-:Y:S01]  /*1a430*/  PRMT R12, R12, 0x5410, R12 ;  /* 0x000054100c0c7816 */ /* 0x000fe2000000000c */
[----:B------:R-:W-:Y:S01]  /*1a440*/  IMAD.MOV.U32 R67, RZ, RZ, R66 ;  /* 0x000000ffff437224 */ /* 0x000fe200078e0042 */
[C---:B------:R-:W-:Y:S01]  /*1a450*/  PRMT R98, R97.reuse, 0x7632, R98 ;  /* 0x0000763261627816 */ /* 0x040fe20000000062 */
[--C-:B------:R-:W-:Y:S01]  /*1a460*/  IMAD.MOV.U32 R5, RZ, RZ, R11.reuse ;  /* 0x000000ffff057224 */ /* 0x100fe200078e000b */
[----:B------:R-:W-:Y:S01]  /*1a470*/  PRMT R97, R97, 0x5410, R12 ;  /* 0x0000541061617816 */ /* 0x000fe2000000000c */
[----:B------:R-:W-:-:S07]  /*1a480*/  IMAD.MOV.U32 R66, RZ, RZ, R11 ;  /* 0x000000ffff427224 */ /* 0x000fce00078e000b */
.L_x_3198:
[----:B------:R-:W-:Y:S05]  /*1a490*/  BSYNC B1 ;  /* 0x0000000000017941 */ /* 0x000fea0003800000 */
.L_x_3196:
[----:B------:R-:W-:Y:S02]  /*1a4a0*/  VIADD R9, R9, 0x4 ;  /* 0x0000000409097836 */ /* 0x000fe40000000000 */
[----:B------:R-:W-:Y:S01]  /*1a4b0*/  VIADD R4, R4, 0x2 ;  /* 0x0000000204047836 */ /* 0x000fe20000000000 */
[----:B------:R-:W-:Y:S06]  /*1a4c0*/  @P1 BRA `(.L_x_3199) ;  /* 0xffffffc000081947 */ /* 0x000fec000383ffff */
[----:B------:R-:W-:Y:S01]  /*1a4d0*/  FADD.FTZ R86, R8, R86 ;  /* 0x0000005608567221 */ /* 0x000fe20000010000 */
[----:B------:R-:W-:Y:S01]  /*1a4e0*/  PRMT R97, R97, 0x7610, R12 ;  /* 0x0000761061617816 */ /* 0x000fe2000000000c */
[----:B------:R-:W-:Y:S02]  /*1a4f0*/  IMAD.MOV.U32 R87, RZ, RZ, R7 ;  /* 0x000000ffff577224 */ /* 0x000fe400078e0007 */
[----:B------:R-:W-:-:S07]  /*1a500*/  IMAD.MOV.U32 R66, RZ, RZ, R5 ;  /* 0x000000ffff427224 */ /* 0x000fce00078e0005 */
.L_x_3009:
[----:B------:R-:W-:Y:S05]  /*1a510*/  BSYNC B0 ;  /* 0x0000000000007941 */ /* 0x000fea0003800000 */
.L_x_3008:
[----:B-1----:R-:W1:Y:S01]  /*1a520*/  S2R R8, SR_TID.X ;  /* 0x0000000000087919 */ /* 0x002e620000002100 */
[----:B0-----:R-:W-:Y:S01]  /*1a530*/  ISETP.NE.AND P0, PT, R6, RZ, PT ;  /* 0x000000ff0600720c */ /* 0x001fe20003f05270 */
[----:B------:R-:W-:-:S12]  /*1a540*/  BSSY B0, `(.L_x_3200) ;  /* 0x000005d000007945 */ /* 0x000fd80003800000 */
[----:B------:R-:W-:Y:S05]  /*1a550*/  @P0 BRA `(.L_x_3201) ;  /* 0x00000004006c0947 */ /* 0x000fea0003800000 */
[----:B------:R-:W0:Y:S01]  /*1a560*/  S2R R4, SR_TID.X ;  /* 0x0000000000047919 */ /* 0x000e220000002100 */
[----:B------:R-:W-:Y:S01]  /*1a570*/  MOV R5, 0x400 ;  /* 0x0000040000057802 */ /* 0x000fe20000000f00 */
[----:B------:R-:W-:Y:S01]  /*1a580*/  IMAD.MOV.U32 R7, RZ, RZ, R86 ;  /* 0x000000ffff077224 */ /* 0x000fe200078e0056 */
[----:B------:R-:W2:Y:S01]  /*1a590*/  S2R R9, SR_CgaCtaId ;  /* 0x0000000000097919 */ /* 0x000ea20000008800 */
[----:B0-----:R-:W-:-:S04]  /*1a5a0*/  SHF.R.S32.HI R6, RZ, 0x1f, R4 ;  /* 0x0000001fff067819 */ /* 0x001fc80000011404 */
[----:B------:R-:W-:Y:S01]  /*1a5b0*/  LEA.HI R4, R6, R4, RZ, 0x5 ;  /* 0x0000000406047211 */ /* 0x000fe200078f28ff */
[----:B------:R-:W-:Y:S01]  /*1a5c0*/  IMAD.MOV.U32 R6, RZ, RZ, R87 ;  /* 0x000000ffff067224 */ /* 0x000fe200078e0057 */
[----:B--2---:R-:W-:Y:S02]  /*1a5d0*/  LEA R9, R9, R5, 0x18 ;  /* 0x0000000509097211 */ /* 0x004fe400078ec0ff */
[----:B------:R-:W-:Y:S02]  /*1a5e0*/  SHF.R.S32.HI R4, RZ, 0x5, R4 ;  /* 0x00000005ff047819 */ /* 0x000fe40000011404 */
[----:B------:R-:W-:-:S03]  /*1a5f0*/  PRMT R5, R97, 0x5410, R99 ;  /* 0x0000541061057816 */ /* 0x000fc60000000063 */
[----:B------:R-:W-:Y:S01]  /*1a600*/  IMAD R9, R4, 0x188, R9 ;  /* 0x0000018804097824 */ /* 0x000fe200078e0209 */
[----:B------:R-:W-:-:S04]  /*1a610*/  PRMT R4, R97, 0x5432, R98 ;  /* 0x0000543261047816 */ /* 0x000fc80000000062 */
[----:B------:R0:W-:Y:S04]  /*1a620*/  STS.64 [R9+0x8], R6 ;  /* 0x0000080609007388 */ /* 0x0001e80000000a00 */
[----:B------:R2:W-:Y:S04]  /*1a630*/  STS.64 [R9+0x110], R4 ;  /* 0x0001100409007388 */ /* 0x0005e80000000a00 */
[----:B------:R-:W-:Y:S01]  /*1a640*/  STS.64 [R9+0x10], R66 ;  /* 0x0000104209007388 */ /* 0x000fe20000000a00 */
[----:B0-----:R-:W-:Y:S01]  /*1a650*/  PRMT R6, R95, 0x5410, R101 ;  /* 0x000054105f067816 */ /* 0x001fe20000000065 */
[----:B------:R-:W-:-:S02]  /*1a660*/  IMAD.MOV.U32 R7, RZ, RZ, R96 ;  /* 0x000000ffff077224 */ /* 0x000fc400078e0060 */
[----:B------:R-:W-:Y:S01]  /*1a670*/  STS.64 [R9+0x18], R64 ;  /* 0x0000184009007388 */ /* 0x000fe20000000a00 */
[C---:B--2---:R-:W-:Y:S02]  /*1a680*/  PRMT R4, R94.reuse, 0x7610, R122 ;  /* 0x000076105e047816 */ /* 0x044fe4000000007a */
[----:B------:R-:W-:Y:S01]  /*1a690*/  PRMT R5, R94, 0x7632, R95 ;  /* 0x000076325e057816 */ /* 0x000fe2000000005f */
[----:B------:R-:W-:Y:S04]  /*1a6a0*/  STS.64 [R9+0x118], R6 ;  /* 0x0001180609007388 */ /* 0x000fe80000000a00 */
[----:B------:R0:W-:Y:S04]  /*1a6b0*/  STS.64 [R9+0x120], R4 ;  /* 0x0001200409007388 */ /* 0x0001e80000000a00 */
[----:B------:R-:W-:Y:S04]  /*1a6c0*/  STS.64 [R9+0x20], R62 ;  /* 0x0000203e09007388 */ /* 0x000fe80000000a00 */
[----:B------:R-:W-:Y:S01]  /*1a6d0*/  STS.64 [R9+0x28], R60 ;  /* 0x0000283c09007388 */ /* 0x000fe20000000a00 */
[----:B0-----:R-:W-:-:S03]  /*1a6e0*/  PRMT R4, R100, 0x7610, R120 ;  /* 0x0000761064047816 */ /* 0x001fc60000000078 */
[----:B------:R-:W-:Y:S01]  /*1a6f0*/  STS.64 [R9+0x30], R58 ;  /* 0x0000303a09007388 */ /* 0x000fe20000000a00 */
[----:B------:R-:W-:-:S03]  /*1a700*/  PRMT R5, R100, 0x7632, R121 ;  /* 0x0000763264057816 */ /* 0x000fc60000000079 */
        /* <DEDUP_REMOVED lines=46> */
[----:B0-----:R-:W-:-:S02]  /*1a9f0*/  PRMT R4, R108, 0x7610, R109 ;  /* 0x000076106c047816 */ /* 0x001fc4000000006d */
[----:B------:R-:W-:-:S05]  /*1aa00*/  PRMT R5, R108, 0x7632, R110 ;  /* 0x000076326c057816 */ /* 0x000fca000000006e */
[----:B------:R0:W-:Y:S02]  /*1aa10*/  STS.64 [R9+0x160], R4 ;  /* 0x0001600409007388 */ /* 0x0001e40000000a00 */
[--C-:B0-----:R-:W-:Y:S02]  /*1aa20*/  PRMT R4, R116, 0x7610, R118.reuse ;  /* 0x0000761074047816 */ /* 0x101fe40000000076 */
[----:B------:R-:W-:-:S05]  /*1aa30*/  PRMT R5, R117, 0x5432, R118 ;  /* 0x0000543275057816 */ /* 0x000fca0000000076 */
[----:B------:R0:W-:Y:S02]  /*1aa40*/  STS.64 [R9+0x168], R4 ;  /* 0x0001680409007388 */ /* 0x0001e40000000a00 */
[----:B0-----:R-:W-:Y:S02]  /*1aa50*/  PRMT R4, R114, 0x7610, R116 ;  /* 0x0000761072047816 */ /* 0x001fe40000000074 */
        /* <DEDUP_REMOVED lines=11> */
.L_x_3201:
[----:B------:R-:W-:Y:S05]  /*1ab10*/  BSYNC B0 ;  /* 0x0000000000007941 */ /* 0x000fea0003800000 */
.L_x_3200:
[----:B------:R-:W-:Y:S01]  /*1ab20*/  BAR.SYNC.DEFER_BLOCKING 0x0 ;  /* 0x0000000000007b1d */ /* 0x000fe20000010000 */
[----:B-1----:R-:W-:-:S05]  /*1ab30*/  ISETP.NE.AND P2, PT, R8, RZ, PT ;  /* 0x000000ff0800720c */ /* 0x002fca0003f45270 */
[----:B------:R-:W-:Y:S08]  /*1ab40*/  BSSY B0, `(.L_x_3202) ;  /* 0x0000d0a000007945 */ /* 0x000ff00003800000 */
[----:B------:R-:W-:Y:S05]  /*1ab50*/  @P2 BRA `(.L_x_3203) ;  /* 0x000000d000202947 */ /* 0x000fea0003800000 */
[----:B------:R-:W1:Y:S01]  /*1ab60*/  S2UR UR5, SR_CgaCtaId ;  /* 0x00000000000579c3 */ /* 0x000e620000008800 */
[----:B------:R-:W-:Y:S02]  /*1ab70*/  UMOV UR4, 0x400 ;  /* 0x0000040000047882 */ /* 0x000fe40000000000 */
[----:B-1----:R-:W-:-:S09]  /*1ab80*/  ULEA UR4, UR5, UR4, 0x18 ;  /* 0x0000000405047291 */ /* 0x002fd2000f8ec03f */
[----:B0-----:R-:W0:Y:S04]  /*1ab90*/  LDS.128 R8, [UR4+0x190] ;  /* 0x00019004ff087984 */ /* 0x001e280008000c00 */
[----:B------:R-:W1:Y:S04]  /*1aba0*/  LDS.128 R12, [UR4+0x1a0] ;  /* 0x0001a004ff0c7984 */ /* 0x000e680008000c00 */
[----:B------:R-:W2:Y:S04]  /*1abb0*/  LDS.128 R16, [UR4+0x1b0] ;  /* 0x0001b004ff107984 */ /* 0x000ea80008000c00 */
[----:B------:R-:W3:Y:S04]  /*1abc0*/  LDS.128 R68, [UR4+0x1c0] ;  /* 0x0001c004ff447984 */ /* 0x000ee80008000c00 */
[----:B------:R-:W4:Y:S04]  /*1abd0*/  LDS.128 R4, [UR4+0x1d0] ;  /* 0x0001d004ff047984 */ /* 0x000f280008000c00 */
[----:B0-----:R-:W-:Y:S04]  /*1abe0*/  STL.64 [R1], R8 ;  /* 0x0000000801007387 */ /* 0x001fe80000100a00 */
[----:B------:R-:W5:Y:S04]  /*1abf0*/  LDL.64 R88, [R1] ;  /* 0x0000000001587983 */ /* 0x000f680000100a00 */
[----:B------:R-:W-:Y:S04]  /*1ac00*/  STL.64 [R1+0x8], R10 ;  /* 0x0000080a01007387 */ /* 0x000fe80000100a00 */
[----:B-1----:R-:W-:Y:S04]  /*1ac10*/  STL.64 [R1+0x10], R12 ;  /* 0x0000100c01007387 */ /* 0x002fe80000100a00 */
[----:B------:R-:W-:Y:S04]  /*1ac20*/  STL.64 [R1+0x18], R14 ;  /* 0x0000180e01007387 */ /* 0x000fe80000100a00 */
[----:B--2---:R-:W-:Y:S04]  /*1ac30*/  STL.64 [R1+0x20], R16 ;  /* 0x0000201001007387 */ /* 0x004fe80000100a00 */
[----:B------:R-:W-:Y:S04]  /*1ac40*/  STL.64 [R1+0x28], R18 ;  /* 0x0000281201007387 */ /* 0x000fe80000100a00 */
[----:B---3--:R-:W-:Y:S04]  /*1ac50*/  STL.64 [R1+0x30], R68 ;  /* 0x0000304401007387 */ /* 0x008fe80000100a00 */
[----:B------:R-:W-:Y:S04]  /*1ac60*/  STL.64 [R1+0x38], R70 ;  /* 0x0000384601007387 */ /* 0x000fe80000100a00 */
[----:B------:R-:W0:Y:S04]  /*1ac70*/  LDS.128 R8, [UR4+0x1e0] ;  /* 0x0001e004ff087984 */ /* 0x000e280008000c00 */
[----:B------:R-:W1:Y:S04]  /*1ac80*/  LDS.128 R12, [UR4+0x1f0] ;  /* 0x0001f004ff0c7984 */ /* 0x000e680008000c00 */
[----:B------:R-:W2:Y:S04]  /*1ac90*/  LDS.128 R16, [UR4+0x200] ;  /* 0x00020004ff107984 */ /* 0x000ea80008000c00 */
[----:B------:R-:W3:Y:S04]  /*1aca0*/  LDS.128 R68, [UR4+0x210] ;  /* 0x00021004ff447984 */ /* 0x000ee80008000c00 */
[----:B----4-:R-:W-:Y:S04]  /*1acb0*/  STL.64 [R1+0x40], R4 ;  /* 0x0000400401007387 */ /* 0x010fe80000100a00 */
[----:B------:R-:W-:Y:S04]  /*1acc0*/  STL.64 [R1+0x48], R6 ;  /* 0x0000480601007387 */ /* 0x000fe80000100a00 */
[----:B------:R-:W4:Y:S04]  /*1acd0*/  LDS.128 R4, [UR4+0x220] ;  /* 0x00022004ff047984 */ /* 0x000f280008000c00 */
[----:B0-----:R-:W-:Y:S04]  /*1ace0*/  STL.64 [R1+0x50], R8 ;  /* 0x0000500801007387 */ /* 0x001fe80000100a00 */
        /* <DEDUP_REMOVED lines=36> */
[----:B------:R-:W0:Y:S04]  /*1af30*/  LDS.128 R8, [UR4+0x2e0] ;  /* 0x0002e004ff087984 */ /* 0x000e280008000c00 */
[----:B------:R-:W1:Y:S04]  /*1af40*/  LDS.128 R12, [UR4+0x2f0] ;  /* 0x0002f004ff0c7984 */ /* 0x000e680008000c00 */
[----:B------:R-:W-:Y:S04]  /*1af50*/  LDS.64 R16, [UR4+0x310] ;  /* 0x00031004ff107984 */ /* 0x000fe80008000a00 */
[----:B------:R-:W2:Y:S04]  /*1af60*/  LDS.128 R68, [UR4+0x300] ;  /* 0x00030004ff447984 */ /* 0x000ea80008000c00 */
[----:B----4-:R-:W-:Y:S04]  /*1af70*/  STL.64 [R1+0xf0], R4 ;  /* 0x0000f00401007387 */ /* 0x010fe80000100a00 */
[----:B------:R-:W-:Y:S04]  /*1af80*/  STL.64 [R1+0xf8], R6 ;  /* 0x0000f80601007387 */ /* 0x000fe80000100a00 */
[----:B------:R-:W3:Y:S04]  /*1af90*/  LDS.128 R4, [UR4+0x2d0] ;  /* 0x0002d004ff047984 */ /* 0x000ee80008000c00 */
[----:B------:R-:W-:Y:S04]  /*1afa0*/  STL.64 [R1+0x138], R18 ;  /* 0x0001381201007387 */ /* 0x000fe80000100a00 */
[----:B0-----:R-:W-:Y:S04]  /*1afb0*/  STL.64 [R1+0x150], R8 ;  /* 0x0001500801007387 */ /* 0x001fe80000100a00 */
[----:B------:R-:W-:Y:S04]  /*1afc0*/  STL.64 [R1+0x158], R10 ;  /* 0x0001580a01007387 */ /* 0x000fe80000100a00 */
[----:B-1----:R-:W-:Y:S04]  /*1afd0*/  STL.64 [R1+0x160], R12 ;  /* 0x0001600c01007387 */ /* 0x002fe80000100a00 */
[----:B------:R-:W-:Y:S01]  /*1afe0*/  STL.64 [R1+0x168], R14 ;  /* 0x0001680e01007387 */ /* 0x000fe20000100a00 */
[----:B-----5:R-:W-:-:S03]  /*1aff0*/  FSETP.GT.FTZ.AND P0, PT, R87, R88, PT ;  /* 0x000000585700720b */ /* 0x020fc60003f14000 */
[----:B--2---:R-:W-:Y:S01]  /*1b000*/  STL.64 [R1+0x170], R68 ;  /* 0x0001704401007387 */ /* 0x004fe20000100a00 */
[----:B------:R-:W-:-:S03]  /*1b010*/  FSEL R124, R87, R88, P0 ;  /* 0x00000058577c7208 */ /* 0x000fc60000000000 */
[----:B------:R-:W-:Y:S01]  /*1b020*/  STL.64 [R1+0x178], R70 ;  /* 0x0001784601007387 */ /* 0x000fe20000100a00 */
[----:B------:R-:W-:Y:S02]  /*1b030*/  FSEL R87, R88, R87, P0 ;  /* 0x0000005758577208 */ /* 0x000fe40000000000 */
[----:B------:R-:W-:Y:S01]  /*1b040*/  FSEL R88, R89, R86, P0 ;  /* 0x0000005659587208 */ /* 0x000fe20000000000 */
[----:B------:R-:W-:Y:S01]  /*1b050*/  STL.64 [R1+0x180], R16 ;  /* 0x0001801001007387 */ /* 0x000fe20000100a00 */
[----:B------:R-:W-:Y:S01]  /*1b060*/  FSEL R89, R86, R89, P0 ;  /* 0x0000005956597208 */ /* 0x000fe20000000000 */
[----:B------:R-:W-:Y:S02]  /*1b070*/  FADD.FTZ R87, -R124, R87 ;  /* 0x000000577c577221 */ /* 0x000fe40000010100 */
[----:B---3--:R0:W-:Y:S02]  /*1b080*/  STL.64 [R1+0x140], R4 ;  /* 0x0001400401007387 */ /* 0x0081e40000100a00 */
[----:B------:R-:W-:-:S02]  /*1b090*/  FMUL.FTZ R87, R87, 1.4426950216293334961 ;  /* 0x3fb8aa3b57577820 */ /* 0x000fc40000410000 */
[----:B------:R1:W-:Y:S04]  /*1b0a0*/  STL.64 [R1+0x148], R6 ;  /* 0x0001480601007387 */ /* 0x0003e80000100a00 */
[----:B------:R-:W2:Y:S01]  /*1b0b0*/  MUFU.EX2 R87, R87 ;  /* 0x0000005700577308 */ /* 0x000ea20000000800 */
[----:B0-----:R-:W-:Y:S02]  /*1b0c0*/  IMAD.MOV.U32 R4, RZ, RZ, R1 ;  /* 0x000000ffff047224 */ /* 0x001fe400078e0001 */
[----:B-1----:R-:W-:Y:S02]  /*1b0d0*/  IMAD.MOV.U32 R7, RZ, RZ, RZ ;  /* 0x000000ffff077224 */ /* 0x002fe400078e00ff */
[----:B------:R-:W-:Y:S02]  /*1b0e0*/  IMAD.MOV.U32 R5, RZ, RZ, R4 ;  /* 0x000000ffff057224 */ /* 0x000fe400078e0004 */
[----:B--2---:R-:W-:-:S07]  /*1b0f0*/  FMUL.FTZ R88, R88, R87 ;  /* 0x0000005758587220 */ /* 0x004fce0000410000 */
.L_x_3393:
        /* <DEDUP_REMOVED lines=20> */
.L_x_3205:
[----:B------:R-:W-:Y:S01]  /*1b240*/  IMAD.MOV.U32 R8, RZ, RZ, R85 ;  /* 0x000000ffff087224 */ /* 0x000fe200078e0055 */
[----:B------:R-:W-:Y:S01]  /*1b250*/  PRMT R9, R9, 0x7610, R91 ;  /* 0x0000761009097816 */ /* 0x000fe2000000005b */
[----:B------:R-:W-:Y:S01]  /*1b260*/  IMAD.MOV.U32 R85, RZ, RZ, R84 ;  /* 0x000000ffff557224 */ /* 0x000fe200078e0054 */
[----:B------:R-:W-:-:S07]  /*1b270*/  PRMT R91, R91, 0x5410, R92 ;  /* 0x000054105b5b7816 */ /* 0x000fce000000005c */
.L_x_3206:
[----:B------:R-:W-:Y:S05]  /*1b280*/  BSYNC B1 ;  /* 0x0000000000017941 */ /* 0x000fea0003800000 */
.L_x_3204:
        /* <DEDUP_REMOVED lines=11> */
.L_x_3208:
[----:B------:R-:W-:Y:S01]  /*1b340*/  IMAD.MOV.U32 R6, RZ, RZ, R8 ;  /* 0x000000ffff067224 */ /* 0x000fe200078e0008 */
[----:B------:R-:W-:Y:S01]  /*1b350*/  PRMT R9, R9, 0x7632, R9 ;  /* 0x0000763209097816 */ /* 0x000fe20000000009 */
[----:B------:R-:W-:Y:S01]  /*1b360*/  IMAD.MOV.U32 R84, RZ, RZ, R83 ;  /* 0x000000ffff547224 */ /* 0x000fe200078e0053 */
[----:B------:R-:W-:-:S07]  /*1b370*/  PRMT R92, R92, 0x7632, R92 ;  /* 0x000076325c5c7816 */ /* 0x000fce000000005c */
.L_x_3209:
[----:B------:R-:W-:Y:S05]  /*1b380*/  BSYNC B1 ;  /* 0x0000000000017941 */ /* 0x000fea0003800000 */
.L_x_3207:
        /* <DEDUP_REMOVED lines=11> */
.L_x_3211:
[----:B------:R-:W-:Y:S01]  /*1b440*/  IMAD.MOV.U32 R8, RZ, RZ, R6 ;  /* 0x000000ffff087224 */ /* 0x000fe200078e0006 */
[----:B------:R-:W-:Y:S01]  /*1b450*/  PRMT R9, R9, 0x5410, R9 ;  /* 0x0000541009097816 */ /* 0x000fe20000000009 */
[----:B------:R-:W-:Y:S01]  /*1b460*/  IMAD.MOV.U32 R83, RZ, RZ, R82 ;  /* 0x000000ffff537224 */ /* 0x000fe200078e0052 */
[----:B------:R-:W-:-:S07]  /*1b470*/  PRMT R92, R92, 0x5410, R93 ;  /* 0x000054105c5c7816 */ /* 0x000fce000000005d */
.L_x_3212:
[----:B------:R-:W-:Y:S05]  /*1b480*/  BSYNC B1 ;  /* 0x0000000000017941 */ /* 0x000fea0003800000 */
.L_x_3210:
        /* <DEDUP_REMOVED lines=11> */
.L_x_3214:
[----:B------:R-:W-:Y:S01]  /*1b540*/  IMAD.MOV.U32 R6, RZ, RZ, R8 ;  /* 0x000000ffff067224 */ /* 0x000fe200078e0008 */
[----:B------:R-:W-:Y:S01]  /*1b550*/  PRMT R10, R10, 0x7610, R9 ;  /* 0x000076100a0a7816 */ /* 0x000fe20000000009 */
[----:B------:R-:W-:Y:S01]  /*1b560*/  IMAD.MOV.U32 R82, RZ, RZ, R81 ;  /* 0x000000ffff527224 */ /* 0x000fe200078e0051 */
[----:B------:R-:W-:-:S07]  /*1b570*/  PRMT R93, R0, 0x7632, R93 ;  /* 0x00007632005d7816 */ /* 0x000fce000000005d */
.L_x_3215:
[----:B------:R-:W-:Y:S05]  /*1b580*/  BSYNC B1 ;  /* 0x0000000000017941 */ /* 0x000fea0003800000 */
.L_x_3213:
        /* <DEDUP_REMOVED lines=11> */
.L_x_3217:
[----:B------:R-:W-:Y:S01]  /*1b640*/  IMAD.MOV.U32 R8, RZ, RZ, R6 ;  /* 0x000000ffff087224 */ /* 0x000fe200078e0006 */
[----:B------:R-:W-:Y:S01]  /*1b650*/  PRMT R9, R9, 0x7610, R10 ;  /* 0x0000761009097816 */ /* 0x000fe2000000000a */
[----:B------:R-:W-:Y:S01]  /*1b660*/  IMAD.MOV.U32 R81, RZ, RZ, R80 ;  /* 0x000000ffff517224 */ /* 0x000fe200078e0050 */
[----:B------:R-:W-:-:S07]  /*1b670*/  PRMT R0, R0, 0x5410, R90 ;  /* 0x0000541000007816 */ /* 0x000fce000000005a */
.L_x_3218:
[----:B------:R-:W-:Y:S05]  /*1b680*/  BSYNC B1 ;  /* 0x0000000000017941 */ /* 0x000fea0003800000 */
.L_x_3216:
        /* <DEDUP_REMOVED lines=11> */
.L_x_3220:
[----:B------:R-:W-:Y:S01]  /*1b740*/  IMAD.MOV.U32 R6, RZ, RZ, R8 ;  /* 0x000000ffff067224 */ /* 0x000fe200078e0008 */
[----:B------:R-:W-:Y:S01]  /*1b750*/  PRMT R9, R9, 0x7632, R9 ;  /* 0x0000763209097816 */ /* 0x000fe20000000009 */
[----:B------:R-:W-:Y:S01]  /*1b760*/  IMAD.MOV.U32 R80, RZ, RZ, R79 ;  /* 0x000000ffff507224 */ /* 0x000fe200078e004f */
[----:B------:R-:W-:-:S07]  /*1b770*/  PRMT R90, R90, 0x7632, R90 ;  /* 0x000076325a5a7816 */ /* 0x000fce000000005a */
.L_x_3221:
[----:B------:R-:W-:Y:S05]  /*1b780*/  BSYNC B1 ;  /* 0x0000000000017941 */ /* 0x000fea0003800000 */
.L_x_3219:
        /* <DEDUP_REMOVED lines=11> */
.L_x_3223:
[----:B------:R-:W-:Y:S01]  /*1b840*/  IMAD.MOV.U32 R8, RZ, RZ, R6 ;  /* 0x000000ffff087224 */ /* 0x000fe200078e0006 */
[----:B------:R-:W-:Y:S01]  /*1b850*/  PRMT R10, R9, 0x7610, R10 ;  /* 0x00007610090a7816 */ /* 0x000fe2000000000a */
[----:B------:R-:W-:Y:S01]  /*1b860*/  IMAD.MOV.U32 R79, RZ, RZ, R78 ;  /* 0x000000ffff4f7224 */ /* 0x000fe200078e004e */
[----:B------:R-:W-:-:S07]  /*1b870*/  PRMT R90, R90, 0x5410, R91 ;  /* 0x000054105a5a7816 */ /* 0x000fce000000005b */
.L_x_3224:
[----:B------:R-:W-:Y:S05]  /*1b880*/  BSYNC B1 ;  /* 0x0000000000017941 */ /* 0x000fea0003800000 */
.L_x_3222:
        /* <DEDUP_REMOVED lines=11> */
.L_x_3226:
[----:B------:R-:W-:Y:S01]  /*1b940*/  IMAD.MOV.U32 R6, RZ, RZ, R8 ;  /* 0x000000ffff067224 */ /* 0x000fe200078e0008 */
[----:B------:R-:W-:Y:S01]  /*1b950*/  PRMT R9, R10, 0x7610, R9 ;  /* 0x000076100a097816 */ /* 0x000fe20000000009 */
[----:B------:R-:W-:Y:S01]  /*1b960*/  IMAD.MOV.U32 R78, RZ, RZ, R77 ;  /* 0x000000ffff4e7224 */ /* 0x000fe200078e004d */
[----:B------:R-:W-:-:S07]  /*1b970*/  PRMT R91, R115, 0x7610, R91 ;  /* 0x00007610735b7816 */ /* 0x000fce000000005b */
.L_x_3227:
[----:B------:R-:W-:Y:S05]  /*1b980*/  BSYNC B1 ;  /* 0x0000000000017941 */ /* 0x000fea0003800000 */
.L_x_3225:
        /* <DEDUP_REMOVED lines=11> */
.L_x_3229:
[----:B------:R-:W-:Y:S01]  /*1ba40*/  IMAD.MOV.U32 R8, RZ, RZ, R6 ;  /* 0x000000ffff087224 */ /* 0x000fe200078e0006 */
[----:B------:R-:W-:Y:S01]  /*1ba50*/  PRMT R9, R9, 0x5410, R9 ;  /* 0x0000541009097816 */ /* 0x000fe20000000009 */
[----:B------:R-:W-:Y:S01]  /*1ba60*/  IMAD.MOV.U32 R77, RZ, RZ, R76 ;  /* 0x000000ffff4d7224 */ /* 0x000fe200078e004c */
[----:B------:R-:W-:-:S07]  /*1ba70*/  PRMT R115, R93, 0x7632, R115 ;  /* 0x000076325d737816 */ /* 0x000fce0000000073 */
.L_x_3230:
[----:B------:R-:W-:Y:S05]  /*1ba80*/  BSYNC B1 ;  /* 0x0000000000017941 */ /* 0x000fea0003800000 */
.L_x_3228:
        /* <DEDUP_REMOVED lines=11> */
.L_x_3232:
[----:B------:R-:W-:Y:S01]  /*1bb40*/  IMAD.MOV.U32 R6, RZ, RZ, R8 ;  /* 0x000000ffff067224 */ /* 0x000fe200078e0008 */
[----:B------:R-:W-:Y:S01]  /*1bb50*/  PRMT R10, R10, 0x7610, R9 ;  /* 0x000076100a0a7816 */ /* 0x000fe20000000009 */
[----:B------:R-:W-:Y:S01]  /*1bb60*/  IMAD.MOV.U32 R76, RZ, RZ, R75 ;  /* 0x000000ffff4c7224 */ /* 0x000fe200078e004b */
[----:B------:R-:W-:-:S07]  /*1bb70*/  PRMT R93, R93, 0x7610, R114 ;  /* 0x000076105d5d7816 */ /* 0x000fce0000000072 */
.L_x_3233:
[----:B------:R-:W-:Y:S05]  /*1bb80*/  BSYNC B1 ;  /* 0x0000000000017941 */ /* 0x000fea0003800000 */
.L_x_3231:
        /* <DEDUP_REMOVED lines=11> */
.L_x_3235:
[----:B------:R-:W-:Y:S01]  /*1bc40*/  IMAD.MOV.U32 R8, RZ, RZ, R6 ;  /* 0x000000ffff087224 */ /* 0x000fe200078e0006 */
[----:B------:R-:W-:Y:S01]  /*1bc50*/  PRMT R9, R10, 0x7632, R9 ;  /* 0x000076320a097816 */ /* 0x000fe20000000009 */
[----:B------:R-:W-:Y:S01]  /*1bc60*/  IMAD.MOV.U32 R75, RZ, RZ, R74 ;  /* 0x000000ffff4b7224 */ /* 0x000fe200078e004a */
[----:B------:R-:W-:-:S07]  /*1bc70*/  PRMT R114, R114, 0x5410, R0 ;  /* 0x0000541072727816 */ /* 0x000fce0000000000 */
.L_x_3236:
[----:B------:R-:W-:Y:S05]  /*1bc80*/  BSYNC B1 ;  /* 0x0000000000017941 */ /* 0x000fea0003800000 */
.L_x_3234:
        /* <DEDUP_REMOVED lines=11> */
.L_x_3238:
[----:B------:R-:W-:Y:S01]  /*1bd40*/  IMAD.MOV.U32 R6, RZ, RZ, R8 ;  /* 0x000000ffff067224 */ /* 0x000fe200078e0008 */
[----:B------:R-:W-:Y:S01]  /*1bd50*/  PRMT R10, R9, 0x7610, R10 ;  /* 0x00007610090a7816 */ /* 0x000fe2000000000a */
[----:B------:R-:W-:Y:S01]  /*1bd60*/  IMAD.MOV.U32 R74, RZ, RZ, R73 ;  /* 0x000000ffff4a7224 */ /* 0x000fe200078e0049 */
[----:B------:R-:W-:-:S07]  /*1bd70*/  PRMT R0, R117, 0x7610, R0 ;  /* 0x0000761075007816 */ /* 0x000fce0000000000 */
.L_x_3239:
[----:B------:R-:W-:Y:S05]  /*1bd80*/  BSYNC B1 ;  /* 0x0000000000017941 */ /* 0x000fea0003800000 */
.L_x_3237:
        /* <DEDUP_REMOVED lines=11> */
.L_x_3241:
[----:B------:R-:W-:Y:S01]  /*1be40*/  IMAD.MOV.U32 R8, RZ, RZ, R6 ;  /* 0x000000ffff087224 */ /* 0x000fe200078e0006 */
[----:B------:R-:W-:Y:S01]  /*1be50*/  PRMT R9, R9, 0x5410, R10 ;  /* 0x0000541009097816 */ /* 0x000fe2000000000a */
[----:B------:R-:W-:Y:S01]  /*1be60*/  IMAD.MOV.U32 R73, RZ, RZ, R72 ;  /* 0x000000ffff497224 */ /* 0x000fe200078e0048 */
[----:B------:R-:W-:-:S07]  /*1be70*/  PRMT R117, R115, 0x7632, R117 ;  /* 0x0000763273757816 */ /* 0x000fce0000000075 */
.L_x_3242:
[----:B------:R-:W-:Y:S05]  /*1be80*/  BSYNC B1 ;  /* 0x0000000000017941 */ /* 0x000fea0003800000 */
.L_x_3240:
        /* <DEDUP_REMOVED lines=11> */
.L_x_3244:
[----:B------:R-:W-:Y:S01]  /*1bf40*/  IMAD.MOV.U32 R6, RZ, RZ, R8 ;  /* 0x000000ffff067224 */ /* 0x000fe200078e0008 */
[----:B------:R-:W-:Y:S01]  /*1bf50*/  PRMT R10, R10, 0x7610, R9 ;  /* 0x000076100a0a7816 */ /* 0x000fe20000000009 */
[----:B------:R-:W-:Y:S01]  /*1bf60*/  IMAD.MOV.U32 R72, RZ, RZ, R3 ;  /* 0x000000ffff487224 */ /* 0x000fe200078e0003 */
[----:B------:R-:W-:-:S07]  /*1bf70*/  PRMT R115, R115, 0x7610, R116 ;  /* 0x0000761073737816 */ /* 0x000fce0000000074 */
.L_x_3245:
[----:B------:R-:W-:Y:S05]  /*1bf80*/  BSYNC B1 ;  /* 0x0000000000017941 */ /* 0x000fea0003800000 */
.L_x_3243:
        /* <DEDUP_REMOVED lines=11> */
.L_x_3247:
[----:B------:R-:W-:Y:S01]  /*1c040*/  IMAD.MOV.U32 R8, RZ, RZ, R6 ;  /* 0x000000ffff087224 */ /* 0x000fe200078e0006 */
[----:B------:R-:W-:Y:S01]  /*1c050*/  PRMT R9, R9, 0x7610, R10 ;  /* 0x0000761009097816 */ /* 0x000fe2000000000a */
[----:B------:R-:W-:Y:S01]  /*1c060*/  IMAD.MOV.U32 R3, RZ, RZ, R2 ;  /* 0x000000ffff037224 */ /* 0x000fe200078e0002 */
[----:B------:R-:W-:-:S07]  /*1c070*/  PRMT R116, R116, 0x5410, R114 ;  /* 0x0000541074747816 */ /* 0x000fce0000000072 */
.L_x_3248:
[----:B------:R-:W-:Y:S05]  /*1c080*/  BSYNC B1 ;  /* 0x0000000000017941 */ /* 0x000fea0003800000 */
.L_x_3246:
        /* <DEDUP_REMOVED lines=11> */
.L_x_3250:
[----:B------:R-:W-:Y:S01]  /*1c140*/  IMAD.MOV.U32 R6, RZ, RZ, R8 ;  /* 0x000000ffff067224 */ /* 0x000fe200078e0008 */
[----:B------:R-:W-:Y:S01]  /*1c150*/  PRMT R9, R9, 0x7632, R9 ;  /* 0x0000763209097816 */ /* 0x000fe20000000009 */
[----:B------:R-:W-:Y:S01]  /*1c160*/  IMAD.MOV.U32 R2, RZ, RZ, R21 ;  /* 0x000000ffff027224 */ /* 0x000fe200078e0015 */
[----:B------:R-:W-:-:S07]  /*1c170*/  PRMT R114, R118, 0x7610, R114 ;  /* 0x0000761076727816 */ /* 0x000fce0000000072 */
.L_x_3251:
[----:B------:R-:W-:Y:S05]  /*1c180*/  BSYNC B1 ;  /* 0x0000000000017941 */ /* 0x000fea0003800000 */
.L_x_3249:
        /* <DEDUP_REMOVED lines=11> */
.L_x_3253:
[----:B------:R-:W-:Y:S01]  /*1c240*/  IMAD.MOV.U32 R8, RZ, RZ, R6 ;  /* 0x000000ffff087224 */ /* 0x000fe200078e0006 */
[----:B------:R-:W-:Y:S01]  /*1c250*/  PRMT R9, R9, 0x5410, R9 ;  /* 0x0000541009097816 */ /* 0x000fe20000000009 */
[----:B------:R-:W-:Y:S01]  /*1c260*/  IMAD.MOV.U32 R21, RZ, RZ, R20 ;  /* 0x000000ffff157224 */ /* 0x000fe200078e0014 */
[----:B------:R-:W-:-:S07]  /*1c270*/  PRMT R118, R117, 0x7632, R118 ;  /* 0x0000763275767816 */ /* 0x000fce0000000076 */
.L_x_3254:
[----:B------:R-:W-:Y:S05]  /*1c280*/  BSYNC B1 ;  /* 0x0000000000017941 */ /* 0x000fea0003800000 */
.L_x_3252:
        /* <DEDUP_REMOVED lines=11> */
.L_x_3256:
[----:B------:R-:W-:Y:S01]  /*1c340*/  IMAD.MOV.U32 R6, RZ, RZ, R8 ;  /* 0x000000ffff067224 */ /* 0x000fe200078e0008 */
[----:B------:R-:W-:Y:S01]  /*1c350*/  PRMT R10, R10, 0x7610, R9 ;  /* 0x000076100a0a7816 */ /* 0x000fe20000000009 */
[----:B------:R-:W-:Y:S01]  /*1c360*/  IMAD.MOV.U32 R20, RZ, RZ, R23 ;  /* 0x000000ffff147224 */ /* 0x000fe200078e0017 */
[----:B------:R-:W-:-:S07]  /*1c370*/  PRMT R117, R117, 0x7610, R118 ;  /* 0x0000761075757816 */ /* 0x000fce0000000076 */
.L_x_3257:
[----:B------:R-:W-:Y:S05]  /*1c380*/  BSYNC B1 ;  /* 0x0000000000017941 */ /* 0x000fea0003800000 */
.L_x_3255:
        /* <DEDUP_REMOVED lines=11> */
.L_x_3259:
[----:B------:R-:W-:Y:S01]  /*1c440*/  IMAD.MOV.U32 R8, RZ, RZ, R6 ;  /* 0x000000ffff087224 */ /* 0x000fe200078e0006 */
[----:B------:R-:W-:Y:S01]  /*1c450*/  PRMT R9, R9, 0x7610, R10 ;  /* 0x0000761009097816 */ /* 0x000fe2000000000a */
[----:B------:R-:W-:Y:S01]  /*1c460*/  IMAD.MOV.U32 R23, RZ, RZ, R22 ;  /* 0x000000ffff177224 */ /* 0x000fe200078e0016 */
[----:B------:R-:W-:-:S07]  /*1c470*/  PRMT R118, R118, 0x5410, R116 ;  /* 0x0000541076767816 */ /* 0x000fce0000000074 */
.L_x_3260:
[----:B------:R-:W-:Y:S05]  /*1c480*/  BSYNC B1 ;  /* 0x0000000000017941 */ /* 0x000fea0003800000 */
.L_x_3258:
        /* <DEDUP_REMOVED lines=11> */
.L_x_3262:
[----:B------:R-:W-:Y:S01]  /*1c540*/  IMAD.MOV.U32 R6, RZ, RZ, R8 ;  /* 0x000000ffff067224 */ /* 0x000fe200078e0008 */
[----:B------:R-:W-:Y:S01]  /*1c550*/  PRMT R10, R10, 0x7610, R9 ;  /* 0x000076100a0a7816 */ /* 0x000fe20000000009 */
[----:B------:R-:W-:Y:S01]  /*1c560*/  IMAD.MOV.U32 R22, RZ, RZ, R25 ;  /* 0x000000ffff167224 */ /* 0x000fe200078e0019 */
[----:B------:R-:W-:-:S07]  /*1c570*/  PRMT R116, R110, 0x7632, R116 ;  /* 0x000076326e747816 */ /* 0x000fce0000000074 */
.L_x_3263:
[----:B------:R-:W-:Y:S05]  /*1c580*/  BSYNC B1 ;  /* 0x0000000000017941 */ /* 0x000fea0003800000 */
.L_x_3261:
        /* <DEDUP_REMOVED lines=11> */
.L_x_3265:
[----:B------:R-:W-:Y:S01]  /*1c640*/  IMAD.MOV.U32 R8, RZ, RZ, R6 ;  /* 0x000000ffff087224 */ /* 0x000fe200078e0006 */
[----:B------:R-:W-:Y:S01]  /*1c650*/  PRMT R9, R10, 0x7632, R9 ;  /* 0x000076320a097816 */ /* 0x000fe20000000009 */
[----:B------:R-:W-:Y:S01]  /*1c660*/  IMAD.MOV.U32 R25, RZ, RZ, R24 ;  /* 0x000000ffff197224 */ /* 0x000fe200078e0018 */
[----:B------:R-:W-:-:S07]  /*1c670*/  PRMT R110, R110, 0x7610, R108 ;  /* 0x000076106e6e7816 */ /* 0x000fce000000006c */
.L_x_3266:
[----:B------:R-:W-:Y:S05]  /*1c680*/  BSYNC B1 ;  /* 0x0000000000017941 */ /* 0x000fea0003800000 */
.L_x_3264:
        /* <DEDUP_REMOVED lines=11> */
.L_x_3268:
[----:B------:R-:W-:Y:S01]  /*1c740*/  IMAD.MOV.U32 R6, RZ, RZ, R8 ;  /* 0x000000ffff067224 */ /* 0x000fe200078e0008 */
[----:B------:R-:W-:Y:S01]  /*1c750*/  PRMT R9, R9, 0x5410, R9 ;  /* 0x0000541009097816 */ /* 0x000fe20000000009 */
[----:B------:R-:W-:Y:S01]  /*1c760*/  IMAD.MOV.U32 R24, RZ, RZ, R27 ;  /* 0x000000ffff187224 */ /* 0x000fe200078e001b */
[----:B------:R-:W-:-:S07]  /*1c770*/  PRMT R108, R108, 0x7610, R109 ;  /* 0x000076106c6c7816 */ /* 0x000fce000000006d */
.L_x_3269:
[----:B------:R-:W-:Y:S05]  /*1c780*/  BSYNC B1 ;  /* 0x0000000000017941 */ /* 0x000fea0003800000 */
.L_x_3267:
        /* <DEDUP_REMOVED lines=11> */
.L_x_3271:
[----:B------:R-:W-:Y:S01]  /*1c840*/  IMAD.MOV.U32 R8, RZ, RZ, R6 ;  /* 0x000000ffff087224 */ /* 0x000fe200078e0006 */
[----:B------:R-:W-:Y:S01]  /*1c850*/  PRMT R10, R10, 0x7610, R9 ;  /* 0x000076100a0a7816 */ /* 0x000fe20000000009 */
[----:B------:R-:W-:Y:S01]  /*1c860*/  IMAD.MOV.U32 R27, RZ, RZ, R26 ;  /* 0x000000ffff1b7224 */ /* 0x000fe200078e001a */
[----:B------:R-:W-:-:S07]  /*1c870*/  PRMT R109, R109, 0x5410, R108 ;  /* 0x000054106d6d7816 */ /* 0x000fce000000006c */
.L_x_3272:
[----:B------:R-:W-:Y:S05]  /*1c880*/  BSYNC B1 ;  /* 0x0000000000017941 */ /* 0x000fea0003800000 */
.L_x_3270:
        /* <DEDUP_REMOVED lines=11> */
.L_x_3274:
[----:B------:R-:W-:Y:S01]  /*1c940*/  IMAD.MOV.U32 R6, RZ, RZ, R8 ;  /* 0x000000ffff067224 */ /* 0x000fe200078e0008 */
[----:B------:R-:W-:Y:S01]  /*1c950*/  PRMT R9, R9, 0x7610, R10 ;  /* 0x0000761009097816 */ /* 0x000fe2000000000a */
[----:B------:R-:W-:Y:S01]  /*1c960*/  IMAD.MOV.U32 R26, RZ, RZ, R29 ;  /* 0x000000ffff1a7224 */ /* 0x000fe200078e001d */
[----:B------:R-:W-:-:S07]  /*1c970*/  PRMT R108, R112, 0x7632, R108 ;  /* 0x00007632706c7816 */ /* 0x000fce000000006c */
.L_x_3275:
[----:B------:R-:W-:Y:S05]  /*1c980*/  BSYNC B1 ;  /* 0x0000000000017941 */ /* 0x000fea0003800000 */
.L_x_3273:
        /* <DEDUP_REMOVED lines=11> */
.L_x_3277:
[----:B------:R-:W-:Y:S01]  /*1ca40*/  IMAD.MOV.U32 R8, RZ, RZ, R6 ;  /* 0x000000ffff087224 */ /* 0x000fe200078e0006 */
[----:B------:R-:W-:Y:S01]  /*1ca50*/  PRMT R9, R9, 0x7632, R9 ;  /* 0x0000763209097816 */ /* 0x000fe20000000009 */
[----:B------:R-:W-:Y:S01]  /*1ca60*/  IMAD.MOV.U32 R29, RZ, RZ, R28 ;  /* 0x000000ffff1d7224 */ /* 0x000fe200078e001c */
[----:B------:R-:W-:-:S07]  /*1ca70*/  PRMT R112, R112, 0x5410, R110 ;  /* 0x0000541070707816 */ /* 0x000fce000000006e */
.L_x_3278:
[----:B------:R-:W-:Y:S05]  /*1ca80*/  BSYNC B1 ;  /* 0x0000000000017941 */ /* 0x000fea0003800000 */
.L_x_3276:
        /* <DEDUP_REMOVED lines=11> */
.L_x_3280:
[----:B------:R-:W-:Y:S01]  /*1cb40*/  IMAD.MOV.U32 R6, RZ, RZ, R8 ;  /* 0x000000ffff067224 */ /* 0x000fe200078e0008 */
[----:B------:R-:W-:Y:S01]  /*1cb50*/  PRMT R10, R9, 0x7610, R10 ;  /* 0x00007610090a7816 */ /* 0x000fe2000000000a */
[----:B------:R-:W-:Y:S01]  /*1cb60*/  IMAD.MOV.U32 R28, RZ, RZ, R31 ;  /* 0x000000ffff1c7224 */ /* 0x000fe200078e001f */
[----:B------:R-:W-:-:S07]  /*1cb70*/  PRMT R110, R111, 0x7610, R110 ;  /* 0x000076106f6e7816 */ /* 0x000fce000000006e */
.L_x_3281:
[----:B------:R-:W-:Y:S05]  /*1cb80*/  BSYNC B1 ;  /* 0x0000000000017941 */ /* 0x000fea0003800000 */
.L_x_3279:
        /* <DEDUP_REMOVED lines=11> */
.L_x_3283:
[----:B------:R-:W-:Y:S01]  /*1cc40*/  IMAD.MOV.U32 R8, RZ, RZ, R6 ;  /* 0x000000ffff087224 */ /* 0x000fe200078e0006 */
[----:B------:R-:W-:Y:S01]  /*1cc50*/  PRMT R9, R10, 0x7610, R9 ;  /* 0x000076100a097816 */ /* 0x000fe20000000009 */
[----:B------:R-:W-:Y:S01]  /*1cc60*/  IMAD.MOV.U32 R31, RZ, RZ, R30 ;  /* 0x000000ffff1f7224 */ /* 0x000fe200078e001e */
[----:B------:R-:W-:-:S07]  /*1cc70*/  PRMT R111, R109, 0x7610, R111 ;  /* 0x000076106d6f7816 */ /* 0x000fce000000006f */
.L_x_3284:
[----:B------:R-:W-:Y:S05]  /*1cc80*/  BSYNC B1 ;  /* 0x0000000000017941 */ /* 0x000fea0003800000 */
.L_x_3282:
        /* <DEDUP_REMOVED lines=11> */
.L_x_3286:
[----:B------:R-:W-:Y:S01]  /*1cd40*/  IMAD.MOV.U32 R6, RZ, RZ, R8 ;  /* 0x000000ffff067224 */ /* 0x000fe200078e0008 */
[----:B------:R-:W-:Y:S01]  /*1cd50*/  PRMT R10, R9, 0x7610, R10 ;  /* 0x00007610090a7816 */ /* 0x000fe2000000000a */
[----:B------:R-:W-:Y:S01]  /*1cd60*/  IMAD.MOV.U32 R30, RZ, RZ, R33 ;  /* 0x000000ffff1e7224 */ /* 0x000fe200078e0021 */
[----:B------:R-:W-:-:S07]  /*1cd70*/  PRMT R109, R119, 0x7610, R109 ;  /* 0x00007610776d7816 */ /* 0x000fce000000006d */
.L_x_3287:
[----:B------:R-:W-:Y:S05]  /*1cd80*/  BSYNC B1 ;  /* 0x0000000000017941 */ /* 0x000fea0003800000 */
.L_x_3285:
        /* <DEDUP_REMOVED lines=11> */
.L_x_3289:
[----:B------:R-:W-:Y:S01]  /*1ce40*/  IMAD.MOV.U32 R8, RZ, RZ, R6 ;  /* 0x000000ffff087224 */ /* 0x000fe200078e0006 */
[----:B------:R-:W-:Y:S01]  /*1ce50*/  PRMT R9, R9, 0x5410, R10 ;  /* 0x0000541009097816 */ /* 0x000fe2000000000a */
[----:B------:R-:W-:Y:S01]  /*1ce60*/  IMAD.MOV.U32 R33, RZ, RZ, R32 ;  /* 0x000000ffff217224 */ /* 0x000fe200078e0020 */
[----:B------:R-:W-:-:S07]  /*1ce70*/  PRMT R119, R113, 0x7610, R119 ;  /* 0x0000761071777816 */ /* 0x000fce0000000077 */
.L_x_3290:
[----:B------:R-:W-:Y:S05]  /*1ce80*/  BSYNC B1 ;  /* 0x0000000000017941 */ /* 0x000fea0003800000 */
.L_x_3288:
        /* <DEDUP_REMOVED lines=11> */
.L_x_3292:
[----:B------:R-:W-:Y:S01]  /*1cf40*/  IMAD.MOV.U32 R6, RZ, RZ, R8 ;  /* 0x000000ffff067224 */ /* 0x000fe200078e0008 */
[----:B------:R-:W-:Y:S01]  /*1cf50*/  PRMT R9, R9, 0x7632, R9 ;  /* 0x0000763209097816 */ /* 0x000fe20000000009 */
[----:B------:R-:W-:Y:S01]  /*1cf60*/  IMAD.MOV.U32 R32, RZ, RZ, R35 ;  /* 0x000000ffff207224 */ /* 0x000fe200078e0023 */
[----:B------:R-:W-:-:S07]  /*1cf70*/  PRMT R113, R112, 0x7610, R113 ;  /* 0x0000761070717816 */ /* 0x000fce0000000071 */
.L_x_3293:
[----:B------:R-:W-:Y:S05]  /*1cf80*/  BSYNC B1 ;  /* 0x0000000000017941 */ /* 0x000fea0003800000 */
.L_x_3291:
        /* <DEDUP_REMOVED lines=11> */
.L_x_3295:
[----:B------:R-:W-:Y:S01]  /*1d040*/  IMAD.MOV.U32 R8, RZ, RZ, R6 ;  /* 0x000000ffff087224 */ /* 0x000fe200078e0006 */
[----:B------:R-:W-:Y:S01]  /*1d050*/  PRMT R10, R9, 0x7610, R10 ;  /* 0x00007610090a7816 */ /* 0x000fe2000000000a */
[----:B------:R-:W-:Y:S01]  /*1d060*/  IMAD.MOV.U32 R35, RZ, RZ, R34 ;  /* 0x000000ffff237224 */ /* 0x000fe200078e0022 */
[----:B------:R-:W-:-:S07]  /*1d070*/  PRMT R112, R111, 0x7632, R112 ;  /* 0x000076326f707816 */ /* 0x000fce0000000070 */
.L_x_3296:
[----:B------:R-:W-:Y:S05]  /*1d080*/  BSYNC B1 ;  /* 0x0000000000017941 */ /* 0x000fea0003800000 */
.L_x_3294:
        /* <DEDUP_REMOVED lines=11> */
.L_x_3298:
[----:B------:R-:W-:Y:S01]  /*1d140*/  IMAD.MOV.U32 R6, RZ, RZ, R8 ;  /* 0x000000ffff067224 */ /* 0x000fe200078e0008 */
[----:B------:R-:W-:Y:S01]  /*1d150*/  PRMT R9, R9, 0x5410, R10 ;  /* 0x0000541009097816 */ /* 0x000fe2000000000a */
[----:B------:R-:W-:Y:S01]  /*1d160*/  IMAD.MOV.U32 R34, RZ, RZ, R37 ;  /* 0x000000ffff227224 */ /* 0x000fe200078e0025 */
[----:B------:R-:W-:-:S07]  /*1d170*/  PRMT R111, R111, 0x7610, R103 ;  /* 0x000076106f6f7816 */ /* 0x000fce0000000067 */
.L_x_3299:
[----:B------:R-:W-:Y:S05]  /*1d180*/  BSYNC B1 ;  /* 0x0000000000017941 */ /* 0x000fea0003800000 */
.L_x_3297:
        /* <DEDUP_REMOVED lines=11> */
.L_x_3301:
[----:B------:R-:W-:Y:S01]  /*1d240*/  IMAD.MOV.U32 R8, RZ, RZ, R6 ;  /* 0x000000ffff087224 */ /* 0x000fe200078e0006 */
[----:B------:R-:W-:Y:S01]  /*1d250*/  PRMT R10, R10, 0x7610, R9 ;  /* 0x000076100a0a7816 */ /* 0x000fe20000000009 */
[----:B------:R-:W-:Y:S01]  /*1d260*/  IMAD.MOV.U32 R37, RZ, RZ, R36 ;  /* 0x000000ffff257224 */ /* 0x000fe200078e0024 */
[----:B------:R-:W-:-:S07]  /*1d270*/  PRMT R103, R103, 0x5410, R102 ;  /* 0x0000541067677816 */ /* 0x000fce0000000066 */
.L_x_3302:
[----:B------:R-:W-:Y:S05]  /*1d280*/  BSYNC B1 ;  /* 0x0000000000017941 */ /* 0x000fea0003800000 */
.L_x_3300:
        /* <DEDUP_REMOVED lines=11> */
.L_x_3304:
[----:B------:R-:W-:Y:S01]  /*1d340*/  IMAD.MOV.U32 R6, RZ, RZ, R8 ;  /* 0x000000ffff067224 */ /* 0x000fe200078e0008 */
[----:B------:R-:W-:Y:S01]  /*1d350*/  PRMT R9, R10, 0x7632, R9 ;  /* 0x000076320a097816 */ /* 0x000fe20000000009 */
[----:B------:R-:W-:Y:S01]  /*1d360*/  IMAD.MOV.U32 R36, RZ, RZ, R39 ;  /* 0x000000ffff247224 */ /* 0x000fe200078e0027 */
[----:B------:R-:W-:-:S07]  /*1d370*/  PRMT R102, R120, 0x7610, R102 ;  /* 0x0000761078667816 */ /* 0x000fce0000000066 */
.L_x_3305:
[----:B------:R-:W-:Y:S05]  /*1d380*/  BSYNC B1 ;  /* 0x0000000000017941 */ /* 0x000fea0003800000 */
.L_x_3303:
        /* <DEDUP_REMOVED lines=11> */
.L_x_3307:
[----:B------:R-:W-:Y:S01]  /*1d440*/  IMAD.MOV.U32 R8, RZ, RZ, R6 ;  /* 0x000000ffff087224 */ /* 0x000fe200078e0006 */
[----:B------:R-:W-:Y:S01]  /*1d450*/  PRMT R10, R9, 0x7610, R10 ;  /* 0x00007610090a7816 */ /* 0x000fe2000000000a */
[----:B------:R-:W-:Y:S01]  /*1d460*/  IMAD.MOV.U32 R39, RZ, RZ, R38 ;  /* 0x000000ffff277224 */ /* 0x000fe200078e0026 */
[----:B------:R-:W-:-:S07]  /*1d470*/  PRMT R120, R113, 0x7632, R120 ;  /* 0x0000763271787816 */ /* 0x000fce0000000078 */
.L_x_3308:
[----:B------:R-:W-:Y:S05]  /*1d480*/  BSYNC B1 ;  /* 0x0000000000017941 */ /* 0x000fea0003800000 */
.L_x_3306:
        /* <DEDUP_REMOVED lines=11> */
.L_x_3310:
[----:B------:R-:W-:Y:S01]  /*1d540*/  IMAD.MOV.U32 R6, RZ, RZ, R8 ;  /* 0x000000ffff067224 */ /* 0x000fe200078e0008 */
[----:B------:R-:W-:Y:S01]  /*1d550*/  PRMT R9, R10, 0x7610, R9 ;  /* 0x000076100a097816 */ /* 0x000fe20000000009 */
[----:B------:R-:W-:Y:S01]  /*1d560*/  IMAD.MOV.U32 R38, RZ, RZ, R41 ;  /* 0x000000ffff267224 */ /* 0x000fe200078e0029 */
[----:B------:R-:W-:-:S07]  /*1d570*/  PRMT R113, R113, 0x5410, R105 ;  /* 0x0000541071717816 */ /* 0x000fce0000000069 */
.L_x_3311:
[----:B------:R-:W-:Y:S05]  /*1d580*/  BSYNC B1 ;  /* 0x0000000000017941 */ /* 0x000fea0003800000 */
.L_x_3309:
        /* <DEDUP_REMOVED lines=11> */
.L_x_3313:
[----:B------:R-:W-:Y:S01]  /*1d640*/  IMAD.MOV.U32 R8, RZ, RZ, R6 ;  /* 0x000000ffff087224 */ /* 0x000fe200078e0006 */
[----:B------:R-:W-:Y:S01]  /*1d650*/  PRMT R9, R9, 0x5410, R9 ;  /* 0x0000541009097816 */ /* 0x000fe20000000009 */
[----:B------:R-:W-:Y:S01]  /*1d660*/  IMAD.MOV.U32 R41, RZ, RZ, R40 ;  /* 0x000000ffff297224 */ /* 0x000fe200078e0028 */
[----:B------:R-:W-:-:S07]  /*1d670*/  PRMT R105, R103, 0x7610, R105 ;  /* 0x0000761067697816 */ /* 0x000fce0000000069 */
.L_x_3314:
[----:B------:R-:W-:Y:S05]  /*1d680*/  BSYNC B1 ;  /* 0x0000000000017941 */ /* 0x000fea0003800000 */
.L_x_3312:
        /* <DEDUP_REMOVED lines=11> */
.L_x_3316:
[----:B------:R-:W-:Y:S01]  /*1d740*/  IMAD.MOV.U32 R6, RZ, RZ, R8 ;  /* 0x000000ffff067224 */ /* 0x000fe200078e0008 */
[----:B------:R-:W-:Y:S01]  /*1d750*/  PRMT R10, R10, 0x7610, R9 ;  /* 0x000076100a0a7816 */ /* 0x000fe20000000009 */
[----:B------:R-:W-:Y:S01]  /*1d760*/  IMAD.MOV.U32 R40, RZ, RZ, R43 ;  /* 0x000000ffff287224 */ /* 0x000fe200078e002b */
[----:B------:R-:W-:-:S07]  /*1d770*/  PRMT R103, R104, 0x7632, R103 ;  /* 0x0000763268677816 */ /* 0x000fce0000000067 */
.L_x_3317:
[----:B------:R-:W-:Y:S05]  /*1d780*/  BSYNC B1 ;  /* 0x0000000000017941 */ /* 0x000fea0003800000 */
.L_x_3315:
        /* <DEDUP_REMOVED lines=11> */
.L_x_3319:
[----:B------:R-:W-:Y:S01]  /*1d840*/  IMAD.MOV.U32 R8, RZ, RZ, R6 ;  /* 0x000000ffff087224 */ /* 0x000fe200078e0006 */
[----:B------:R-:W-:Y:S01]  /*1d850*/  PRMT R9, R10, 0x7632, R9 ;  /* 0x000076320a097816 */ /* 0x000fe20000000009 */
[----:B------:R-:W-:Y:S01]  /*1d860*/  IMAD.MOV.U32 R43, RZ, RZ, R42 ;  /* 0x000000ffff2b7224 */ /* 0x000fe200078e002a */
[----:B------:R-:W-:-:S07]  /*1d870*/  PRMT R104, R104, 0x7610, R102 ;  /* 0x0000761068687816 */ /* 0x000fce0000000066 */
.L_x_3320:
[----:B------:R-:W-:Y:S05]  /*1d880*/  BSYNC B1 ;  /* 0x0000000000017941 */ /* 0x000fea0003800000 */
.L_x_3318:
        /* <DEDUP_REMOVED lines=11> */
.L_x_3322:
[----:B------:R-:W-:Y:S01]  /*1d940*/  IMAD.MOV.U32 R6, RZ, RZ, R8 ;  /* 0x000000ffff067224 */ /* 0x000fe200078e0008 */
[----:B------:R-:W-:Y:S01]  /*1d950*/  PRMT R10, R9, 0x7610, R10 ;  /* 0x00007610090a7816 */ /* 0x000fe2000000000a */
[----:B------:R-:W-:Y:S01]  /*1d960*/  IMAD.MOV.U32 R42, RZ, RZ, R45 ;  /* 0x000000ffff2a7224 */ /* 0x000fe200078e002d */
[----:B------:R-:W-:-:S07]  /*1d970*/  PRMT R102, R102, 0x5410, R107 ;  /* 0x0000541066667816 */ /* 0x000fce000000006b */
.L_x_3323:
[----:B------:R-:W-:Y:S05]  /*1d980*/  BSYNC B1 ;  /* 0x0000000000017941 */ /* 0x000fea0003800000 */
.L_x_3321:
        /* <DEDUP_REMOVED lines=11> */
.L_x_3325:
[----:B------:R-:W-:Y:S01]  /*1da40*/  IMAD.MOV.U32 R8, RZ, RZ, R6 ;  /* 0x000000ffff087224 */ /* 0x000fe200078e0006 */
[----:B------:R-:W-:Y:S01]  /*1da50*/  PRMT R9, R9, 0x5410, R10 ;  /* 0x0000541009097816 */ /* 0x000fe2000000000a */
[----:B------:R-:W-:Y:S01]  /*1da60*/  IMAD.MOV.U32 R45, RZ, RZ, R44 ;  /* 0x000000ffff2d7224 */ /* 0x000fe200078e002c */
[----:B------:R-:W-:-:S07]  /*1da70*/  PRMT R107, R105, 0x7632, R107 ;  /* 0x00007632696b7816 */ /* 0x000fce000000006b */
.L_x_3326:
[----:B------:R-:W-:Y:S05]  /*1da80*/  BSYNC B1 ;  /* 0x0000000000017941 */ /* 0x000fea0003800000 */
.L_x_3324:
        /* <DEDUP_REMOVED lines=11> */
.L_x_3328:
[----:B------:R-:W-:Y:S01]  /*1db40*/  IMAD.MOV.U32 R6, RZ, RZ, R8 ;  /* 0x000000ffff067224 */ /* 0x000fe200078e0008 */
[----:B------:R-:W-:Y:S01]  /*1db50*/  PRMT R10, R10, 0x7610, R9 ;  /* 0x000076100a0a7816 */ /* 0x000fe20000000009 */
[----:B------:R-:W-:Y:S01]  /*1db60*/  IMAD.MOV.U32 R44, RZ, RZ, R47 ;  /* 0x000000ffff2c7224 */ /* 0x000fe200078e002f */
[----:B------:R-:W-:-:S07]  /*1db70*/  PRMT R105, R105, 0x7610, R106 ;  /* 0x0000761069697816 */ /* 0x000fce000000006a */
.L_x_3329:
[----:B------:R-:W-:Y:S05]  /*1db80*/  BSYNC B1 ;  /* 0x0000000000017941 */ /* 0x000fea0003800000 */
.L_x_3327:
        /* <DEDUP_REMOVED lines=11> */
.L_x_3331:
[----:B------:R-:W-:Y:S01]  /*1dc40*/  IMAD.MOV.U32 R8, RZ, RZ, R6 ;  /* 0x000000ffff087224 */ /* 0x000fe200078e0006 */
[----:B------:R-:W-:Y:S01]  /*1dc50*/  PRMT R9, R10, 0x7632, R9 ;  /* 0x000076320a097816 */ /* 0x000fe20000000009 */
[----:B------:R-:W-:Y:S01]  /*1dc60*/  IMAD.MOV.U32 R47, RZ, RZ, R46 ;  /* 0x000000ffff2f7224 */ /* 0x000fe200078e002e */
[----:B------:R-:W-:-:S07]  /*1dc70*/  PRMT R106, R106, 0x5410, R104 ;  /* 0x000054106a6a7816 */ /* 0x000fce0000000068 */
.L_x_3332:
[----:B------:R-:W-:Y:S05]  /*1dc80*/  BSYNC B1 ;  /* 0x0000000000017941 */ /* 0x000fea0003800000 */
.L_x_3330:
        /* <DEDUP_REMOVED lines=11> */
.L_x_3334:
[----:B------:R-:W-:Y:S01]  /*1dd40*/  IMAD.MOV.U32 R6, RZ, RZ, R8 ;  /* 0x000000ffff067224 */ /* 0x000fe200078e0008 */
[----:B------:R-:W-:Y:S01]  /*1dd50*/  PRMT R10, R9, 0x7610, R10 ;  /* 0x00007610090a7816 */ /* 0x000fe2000000000a */
[----:B------:R-:W-:Y:S01]  /*1dd60*/  IMAD.MOV.U32 R46, RZ, RZ, R49 ;  /* 0x000000ffff2e7224 */ /* 0x000fe200078e0031 */
[----:B------:R-:W-:-:S07]  /*1dd70*/  PRMT R104, R121, 0x7610, R104 ;  /* 0x0000761079687816 */ /* 0x000fce0000000068 */
.L_x_3335:
[----:B------:R-:W-:Y:S05]  /*1dd80*/  BSYNC B1 ;  /* 0x0000000000017941 */ /* 0x000fea0003800000 */
.L_x_3333:
        /* <DEDUP_REMOVED lines=11> */
.L_x_3337:
[----:B------:R-:W-:Y:S01]  /*1de40*/  IMAD.MOV.U32 R8, RZ, RZ, R6 ;  /* 0x000000ffff087224 */ /* 0x000fe200078e0006 */
[----:B------:R-:W-:Y:S01]  /*1de50*/  PRMT R9, R10, 0x7610, R9 ;  /* 0x000076100a097816 */ /* 0x000fe20000000009 */
[----:B------:R-:W-:Y:S01]  /*1de60*/  IMAD.MOV.U32 R49, RZ, RZ, R48 ;  /* 0x000000ffff317224 */ /* 0x000fe200078e0030 */
[----:B------:R-:W-:-:S07]  /*1de70*/  PRMT R121, R107, 0x7632, R121 ;  /* 0x000076326b797816 */ /* 0x000fce0000000079 */
.L_x_3338:
[----:B------:R-:W-:Y:S05]  /*1de80*/  BSYNC B1 ;  /* 0x0000000000017941 */ /* 0x000fea0003800000 */
.L_x_3336:
        /* <DEDUP_REMOVED lines=11> */
.L_x_3340:
[----:B------:R-:W-:Y:S01]  /*1df40*/  IMAD.MOV.U32 R6, RZ, RZ, R8 ;  /* 0x000000ffff067224 */ /* 0x000fe200078e0008 */
[----:B------:R-:W-:Y:S01]  /*1df50*/  PRMT R9, R9, 0x5410, R9 ;  /* 0x0000541009097816 */ /* 0x000fe20000000009 */
[----:B------:R-:W-:Y:S01]  /*1df60*/  IMAD.MOV.U32 R48, RZ, RZ, R51 ;  /* 0x000000ffff307224 */ /* 0x000fe200078e0033 */
[----:B------:R-:W-:-:S07]  /*1df70*/  PRMT R107, R107, 0x7610, R119 ;  /* 0x000076106b6b7816 */ /* 0x000fce0000000077 */
.L_x_3341:
[----:B------:R-:W-:Y:S05]  /*1df80*/  BSYNC B1 ;  /* 0x0000000000017941 */ /* 0x000fea0003800000 */
.L_x_3339:
        /* <DEDUP_REMOVED lines=11> */
.L_x_3343:
[----:B------:R-:W-:Y:S01]  /*1e040*/  IMAD.MOV.U32 R8, RZ, RZ, R6 ;  /* 0x000000ffff087224 */ /* 0x000fe200078e0006 */
[----:B------:R-:W-:Y:S01]  /*1e050*/  PRMT R9, R9, 0x7632, R9 ;  /* 0x0000763209097816 */ /* 0x000fe20000000009 */
[----:B------:R-:W-:Y:S01]  /*1e060*/  IMAD.MOV.U32 R51, RZ, RZ, R50 ;  /* 0x000000ffff337224 */ /* 0x000fe200078e0032 */
[----:B------:R-:W-:-:S07]  /*1e070*/  PRMT R119, R119, 0x5410, R106 ;  /* 0x0000541077777816 */ /* 0x000fce000000006a */
.L_x_3344:
[----:B------:R-:W-:Y:S05]  /*1e080*/  BSYNC B1 ;  /* 0x0000000000017941 */ /* 0x000fea0003800000 */
.L_x_3342:
        /* <DEDUP_REMOVED lines=11> */
.L_x_3346:
[----:B------:R-:W-:Y:S01]  /*1e140*/  IMAD.MOV.U32 R6, RZ, RZ, R8 ;  /* 0x000000ffff067224 */ /* 0x000fe200078e0008 */
[----:B------:R-:W-:Y:S01]  /*1e150*/  PRMT R9, R9, 0x5410, R9 ;  /* 0x0000541009097816 */ /* 0x000fe20000000009 */
[----:B------:R-:W-:Y:S01]  /*1e160*/  IMAD.MOV.U32 R50, RZ, RZ, R53 ;  /* 0x000000ffff327224 */ /* 0x000fe200078e0035 */
[----:B------:R-:W-:-:S07]  /*1e170*/  PRMT R106, R121, 0x7632, R106 ;  /* 0x00007632796a7816 */ /* 0x000fce000000006a */
.L_x_3347:
[----:B------:R-:W-:Y:S05]  /*1e180*/  BSYNC B1 ;  /* 0x0000000000017941 */ /* 0x000fea0003800000 */
.L_x_3345:
        /* <DEDUP_REMOVED lines=11> */
.L_x_3349:
[----:B------:R-:W-:Y:S01]  /*1e240*/  IMAD.MOV.U32 R8, RZ, RZ, R6 ;  /* 0x000000ffff087224 */ /* 0x000fe200078e0006 */
[----:B------:R-:W-:Y:S01]  /*1e250*/  PRMT R10, R10, 0x7610, R9 ;  /* 0x000076100a0a7816 */ /* 0x000fe20000000009 */
[----:B------:R-:W-:Y:S01]  /*1e260*/  IMAD.MOV.U32 R53, RZ, RZ, R52 ;  /* 0x000000ffff357224 */ /* 0x000fe200078e0034 */
[----:B------:R-:W-:-:S07]  /*1e270*/  PRMT R121, R121, 0x7610, R100 ;  /* 0x0000761079797816 */ /* 0x000fce0000000064 */
.L_x_3350:
[----:B------:R-:W-:Y:S05]  /*1e280*/  BSYNC B1 ;  /* 0x0000000000017941 */ /* 0x000fea0003800000 */
.L_x_3348:
        /* <DEDUP_REMOVED lines=11> */
.L_x_3352:
[----:B------:R-:W-:Y:S01]  /*1e340*/  IMAD.MOV.U32 R6, RZ, RZ, R8 ;  /* 0x000000ffff067224 */ /* 0x000fe200078e0008 */
[----:B------:R-:W-:Y:S01]  /*1e350*/  PRMT R9, R9, 0x7610, R10 ;  /* 0x0000761009097816 */ /* 0x000fe2000000000a */
[----:B------:R-:W-:Y:S01]  /*1e360*/  IMAD.MOV.U32 R52, RZ, RZ, R55 ;  /* 0x000000ffff347224 */ /* 0x000fe200078e0037 */
[----:B------:R-:W-:-:S07]  /*1e370*/  PRMT R100, R100, 0x7610, R120 ;  /* 0x0000761064647816 */ /* 0x000fce0000000078 */
.L_x_3353:
[----:B------:R-:W-:Y:S05]  /*1e380*/  BSYNC B1 ;  /* 0x0000000000017941 */ /* 0x000fea0003800000 */
.L_x_3351:
        /* <DEDUP_REMOVED lines=11> */
.L_x_3355:
[----:B------:R-:W-:Y:S01]  /*1e440*/  IMAD.MOV.U32 R8, RZ, RZ, R6 ;  /* 0x000000ffff087224 */ /* 0x000fe200078e0006 */
[----:B------:R-:W-:Y:S01]  /*1e450*/  PRMT R9, R9, 0x7632, R9 ;  /* 0x0000763209097816 */ /* 0x000fe20000000009 */
[----:B------:R-:W-:Y:S01]  /*1e460*/  IMAD.MOV.U32 R55, RZ, RZ, R54 ;  /* 0x000000ffff377224 */ /* 0x000fe200078e0036 */
[----:B------:R-:W-:-:S07]  /*1e470*/  PRMT R120, R120, 0x5410, R100 ;  /* 0x0000541078787816 */ /* 0x000fce0000000064 */
.L_x_3356:
[----:B------:R-:W-:Y:S05]  /*1e480*/  BSYNC B1 ;  /* 0x0000000000017941 */ /* 0x000fea0003800000 */
.L_x_3354:
        /* <DEDUP_REMOVED lines=11> */
.L_x_3358:
[----:B------:R-:W-:Y:S01]  /*1e540*/  IMAD.MOV.U32 R6, RZ, RZ, R8 ;  /* 0x000000ffff067224 */ /* 0x000fe200078e0008 */
[----:B------:R-:W-:Y:S01]  /*1e550*/  PRMT R9, R9, 0x5410, R9 ;  /* 0x0000541009097816 */ /* 0x000fe20000000009 */
[----:B------:R-:W-:Y:S01]  /*1e560*/  IMAD.MOV.U32 R54, RZ, RZ, R57 ;  /* 0x000000ffff367224 */ /* 0x000fe200078e0039 */
[----:B------:R-:W-:-:S07]  /*1e570*/  PRMT R100, R95, 0x7632, R100 ;  /* 0x000076325f647816 */ /* 0x000fce0000000064 */
.L_x_3359:
[----:B------:R-:W-:Y:S05]  /*1e580*/  BSYNC B1 ;  /* 0x0000000000017941 */ /* 0x000fea0003800000 */
.L_x_3357:
        /* <DEDUP_REMOVED lines=11> */
.L_x_3361:
[----:B------:R-:W-:Y:S01]  /*1e640*/  IMAD.MOV.U32 R8, RZ, RZ, R6 ;  /* 0x000000ffff087224 */ /* 0x000fe200078e0006 */
[----:B------:R-:W-:Y:S01]  /*1e650*/  PRMT R10, R10, 0x7610, R9 ;  /* 0x000076100a0a7816 */ /* 0x000fe20000000009 */
[----:B------:R-:W-:Y:S01]  /*1e660*/  IMAD.MOV.U32 R57, RZ, RZ, R56 ;  /* 0x000000ffff397224 */ /* 0x000fe200078e0038 */
[----:B------:R-:W-:-:S07]  /*1e670*/  PRMT R95, R95, 0x7610, R94 ;  /* 0x000076105f5f7816 */ /* 0x000fce000000005e */
.L_x_3362:
[----:B------:R-:W-:Y:S05]  /*1e680*/  BSYNC B1 ;  /* 0x0000000000017941 */ /* 0x000fea0003800000 */
.L_x_3360:
        /* <DEDUP_REMOVED lines=11> */
.L_x_3364:
[----:B------:R-:W-:Y:S01]  /*1e740*/  IMAD.MOV.U32 R6, RZ, RZ, R8 ;  /* 0x000000ffff067224 */ /* 0x000fe200078e0008 */
[----:B------:R-:W-:Y:S01]  /*1e750*/  PRMT R9, R9, 0x7610, R10 ;  /* 0x0000761009097816 */ /* 0x000fe2000000000a */
[----:B------:R-:W-:Y:S01]  /*1e760*/  IMAD.MOV.U32 R56, RZ, RZ, R59 ;  /* 0x000000ffff387224 */ /* 0x000fe200078e003b */
[----:B------:R-:W-:-:S07]  /*1e770*/  PRMT R94, R94, 0x7610, R122 ;  /* 0x000076105e5e7816 */ /* 0x000fce000000007a */
.L_x_3365:
[----:B------:R-:W-:Y:S05]  /*1e780*/  BSYNC B1 ;  /* 0x0000000000017941 */ /* 0x000fea0003800000 */
.L_x_3363:
        /* <DEDUP_REMOVED lines=11> */
.L_x_3367:
[----:B------:R-:W-:Y:S01]  /*1e840*/  IMAD.MOV.U32 R8, RZ, RZ, R6 ;  /* 0x000000ffff087224 */ /* 0x000fe200078e0006 */
[----:B------:R-:W-:Y:S01]  /*1e850*/  PRMT R10, R10, 0x7610, R9 ;  /* 0x000076100a0a7816 */ /* 0x000fe20000000009 */
[----:B------:R-:W-:Y:S01]  /*1e860*/  IMAD.MOV.U32 R59, RZ, RZ, R58 ;  /* 0x000000ffff3b7224 */ /* 0x000fe200078e003a */
[----:B------:R-:W-:-:S07]  /*1e870*/  PRMT R122, R122, 0x5410, R94 ;  /* 0x000054107a7a7816 */ /* 0x000fce000000005e */
.L_x_3368:
[----:B------:R-:W-:Y:S05]  /*1e880*/  BSYNC B1 ;  /* 0x0000000000017941 */ /* 0x000fea0003800000 */
.L_x_3366:
        /* <DEDUP_REMOVED lines=11> */
.L_x_3370:
[----:B------:R-:W-:Y:S01]  /*1e940*/  IMAD.MOV.U32 R6, RZ, RZ, R8 ;  /* 0x000000ffff067224 */ /* 0x000fe200078e0008 */
[----:B------:R-:W-:Y:S01]  /*1e950*/  PRMT R9, R9, 0x7610, R10 ;  /* 0x0000761009097816 */ /* 0x000fe2000000000a */
[----:B------:R-:W-:Y:S01]  /*1e960*/  IMAD.MOV.U32 R58, RZ, RZ, R61 ;  /* 0x000000ffff3a7224 */ /* 0x000fe200078e003d */
[----:B------:R-:W-:-:S07]  /*1e970*/  PRMT R94, R96, 0x7632, R94 ;  /* 0x00007632605e7816 */ /* 0x000fce000000005e */
.L_x_3371:
[----:B------:R-:W-:Y:S05]  /*1e980*/  BSYNC B1 ;  /* 0x0000000000017941 */ /* 0x000fea0003800000 */
.L_x_3369:
        /* <DEDUP_REMOVED lines=11> */
.L_x_3373:
[----:B------:R-:W-:Y:S01]  /*1ea40*/  IMAD.MOV.U32 R8, RZ, RZ, R6 ;  /* 0x000000ffff087224 */ /* 0x000fe200078e0006 */
[----:B------:R-:W-:Y:S01]  /*1ea50*/  PRMT R9, R9, 0x7632, R9 ;  /* 0x0000763209097816 */ /* 0x000fe20000000009 */
[----:B------:R-:W-:Y:S01]  /*1ea60*/  IMAD.MOV.U32 R61, RZ, RZ, R60 ;  /* 0x000000ffff3d7224 */ /* 0x000fe200078e003c */
[----:B------:R-:W-:-:S07]  /*1ea70*/  PRMT R96, R96, 0x5410, R96 ;  /* 0x0000541060607816 */ /* 0x000fce0000000060 */
.L_x_3374:
[----:B------:R-:W-:Y:S05]  /*1ea80*/  BSYNC B1 ;  /* 0x0000000000017941 */ /* 0x000fea0003800000 */
.L_x_3372:
        /* <DEDUP_REMOVED lines=11> */
.L_x_3376:
[----:B------:R-:W-:Y:S01]  /*1eb40*/  IMAD.MOV.U32 R6, RZ, RZ, R8 ;  /* 0x000000ffff067224 */ /* 0x000fe200078e0008 */
[----:B------:R-:W-:Y:S01]  /*1eb50*/  PRMT R10, R9, 0x7610, R10 ;  /* 0x00007610090a7816 */ /* 0x000fe2000000000a */
[----:B------:R-:W-:Y:S01]  /*1eb60*/  IMAD.MOV.U32 R60, RZ, RZ, R63 ;  /* 0x000000ffff3c7224 */ /* 0x000fe200078e003f */
[----:B------:R-:W-:-:S07]  /*1eb70*/  PRMT R96, R101, 0x7610, R96 ;  /* 0x0000761065607816 */ /* 0x000fce0000000060 */
.L_x_3377:
[----:B------:R-:W-:Y:S05]  /*1eb80*/  BSYNC B1 ;  /* 0x0000000000017941 */ /* 0x000fea0003800000 */
.L_x_3375:
        /* <DEDUP_REMOVED lines=11> */
.L_x_3379:
[----:B------:R-:W-:Y:S01]  /*1ec40*/  IMAD.MOV.U32 R8, RZ, RZ, R6 ;  /* 0x000000ffff087224 */ /* 0x000fe200078e0006 */
[----:B------:R-:W-:Y:S01]  /*1ec50*/  PRMT R9, R10, 0x7610, R9 ;  /* 0x000076100a097816 */ /* 0x000fe20000000009 */
[----:B------:R-:W-:Y:S01]  /*1ec60*/  IMAD.MOV.U32 R63, RZ, RZ, R62 ;  /* 0x000000ffff3f7224 */ /* 0x000fe200078e003e */
[----:B------:R-:W-:-:S07]  /*1ec70*/  PRMT R101, R95, 0x7610, R101 ;  /* 0x000076105f657816 */ /* 0x000fce0000000065 */
.L_x_3380:
[----:B------:R-:W-:Y:S05]  /*1ec80*/  BSYNC B1 ;  /* 0x0000000000017941 */ /* 0x000fea0003800000 */
.L_x_3378:
        /* <DEDUP_REMOVED lines=11> */
.L_x_3382:
[----:B------:R-:W-:Y:S01]  /*1ed40*/  IMAD.MOV.U32 R6, RZ, RZ, R8 ;  /* 0x000000ffff067224 */ /* 0x000fe200078e0008 */
[----:B------:R-:W-:Y:S01]  /*1ed50*/  PRMT R10, R9, 0x7610, R10 ;  /* 0x00007610090a7816 */ /* 0x000fe2000000000a */
[----:B------:R-:W-:Y:S01]  /*1ed60*/  IMAD.MOV.U32 R62, RZ, RZ, R65 ;  /* 0x000000ffff3e7224 */ /* 0x000fe200078e0041 */
[----:B------:R-:W-:-:S07]  /*1ed70*/  PRMT R95, R99, 0x7610, R95 ;  /* 0x00007610635f7816 */ /* 0x000fce000000005f */
.L_x_3383:
[----:B------:R-:W-:Y:S05]  /*1ed80*/  BSYNC B1 ;  /* 0x0000000000017941 */ /* 0x000fea0003800000 */
.L_x_3381:
        /* <DEDUP_REMOVED lines=11> */
.L_x_3385:
[----:B------:R-:W-:Y:S01]  /*1ee40*/  IMAD.MOV.U32 R8, RZ, RZ, R6 ;  /* 0x000000ffff087224 */ /* 0x000fe200078e0006 */
[----:B------:R-:W-:Y:S01]  /*1ee50*/  PRMT R9, R9, 0x5410, R10 ;  /* 0x0000541009097816 */ /* 0x000fe2000000000a */
[----:B------:R-:W-:Y:S01]  /*1ee60*/  IMAD.MOV.U32 R65, RZ, RZ, R64 ;  /* 0x000000ffff417224 */ /* 0x000fe200078e0040 */
[----:B------:R-:W-:-:S07]  /*1ee70*/  PRMT R99, R97, 0x7610, R99 ;  /* 0x0000761061637816 */ /* 0x000fce0000000063 */
.L_x_3386:
[----:B------:R-:W-:Y:S05]  /*1ee80*/  BSYNC B1 ;  /* 0x0000000000017941 */ /* 0x000fea0003800000 */
.L_x_3384:
        /* <DEDUP_REMOVED lines=11> */
.L_x_3388:
[----:B------:R-:W-:Y:S01]  /*1ef40*/  IMAD.MOV.U32 R6, RZ, RZ, R8 ;  /* 0x000000ffff067224 */ /* 0x000fe200078e0008 */
[----:B------:R-:W-:Y:S01]  /*1ef50*/  PRMT R9, R9, 0x7632, R9 ;  /* 0x0000763209097816 */ /* 0x000fe20000000009 */
[----:B------:R-:W-:Y:S01]  /*1ef60*/  IMAD.MOV.U32 R64, RZ, RZ, R67 ;  /* 0x000000ffff407224 */ /* 0x000fe200078e0043 */
[----:B------:R-:W-:-:S07]  /*1ef70*/  PRMT R97, R98, 0x7610, R97 ;  /* 0x0000761062617816 */ /* 0x000fce0000000061 */
.L_x_3389:
[----:B------:R-:W-:Y:S05]  /*1ef80*/  BSYNC B1 ;  /* 0x0000000000017941 */ /* 0x000fea0003800000 */
.L_x_3387:
[----:B------:R-:W-:Y:S01]  /*1ef90*/  HSETP2.GT.AND P0, PT, R9.H0_H0, R97.H1_H1, PT ;  /* 0x3000006109007234 */ /* 0x000fe20003f04800 */
[----:B------:R-:W-:Y:S04]  /*1efa0*/  BSSY B1, `(.L_x_3390) ;  /* 0x000000e000017945 */ /* 0x000fe80003800000 */
[----:B------:R-:W-:-:S13]  /*1efb0*/  ISETP.EQ.OR P0, PT, R66, -0x1, P0 ;  /* 0xffffffff4200780c */ /* 0x000fda0000702670 */
[----:B------:R-:W-:Y:S05]  /*1efc0*/  @P0 BRA `(.L_x_3391) ;  /* 0x0000000000180947 */ /* 0x000fea0003800000 */
[----:B------:R-:W-:Y:S01]  /*1efd0*/  ISETP.GE.AND P0, PT, R6, R66, PT ;  /* 0x000000420600720c */ /* 0x000fe20003f06270 */
[----:B------:R-:W-:Y:S01]  /*1efe0*/  IMAD.MOV.U32 R123, RZ, RZ, R66 ;  /* 0x000000ffff7b7224 */ /* 0x000fe200078e0042 */
[----:B------:R-:W-:Y:S01]  /*1eff0*/  PRMT R98, R9, 0x7610, R97 ;  /* 0x0000761009627816 */ /* 0x000fe20000000061 */
[----:B------:R-:W-:-:S10]  /*1f000*/  IMAD.MOV.U32 R67, RZ, RZ, R6 ;  /* 0x000000ffff437224 */ /* 0x000fd400078e0006 */
[----:B------:R-:W-:-:S13]  /*1f010*/  HSETP2.NEU.OR P0, PT, R9.H0_H0, R97.H1_H1, P0 ;  /* 0x3000006109007234 */ /* 0x000fda000070d820 */
[----:B------:R-:W-:Y:S05]  /*1f020*/  @P0 BRA `(.L_x_3392) ;  /* 0x0000000000140947 */ /* 0x000fea0003800000 */
.L_x_3391:
[C-C-:B------:R-:W-:Y:S01]  /*1f030*/  PRMT R98, R97.reuse, 0x5432, R9.reuse ;  /* 0x0000543261627816 */ /* 0x140fe20000000009 */
[----:B------:R-:W-:Y:S01]  /*1f040*/  IMAD.MOV.U32 R67, RZ, RZ, R66 ;  /* 0x000000ffff437224 */ /* 0x000fe200078e0042 */
[----:B------:R-:W-:Y:S01]  /*1f050*/  PRMT R97, R97, 0x5410, R9 ;  /* 0x0000541061617816 */ /* 0x000fe20000000009 */
[--C-:B------:R-:W-:Y:S02]  /*1f060*/  IMAD.MOV.U32 R123, RZ, RZ, R6.reuse ;  /* 0x000000ffff7b7224 */ /* 0x100fe400078e0006 */
[----:B------:R-:W-:-:S07]  /*1f070*/  IMAD.MOV.U32 R66, RZ, RZ, R6 ;  /* 0x000000ffff427224 */ /* 0x000fce00078e0006 */
.L_x_3392:
[----:B------:R-:W-:Y:S05]  /*1f080*/  BSYNC B1 ;  /* 0x0000000000017941 */ /* 0x000fea0003800000 */
.L_x_3390:
[----:B------:R-:W-:Y:S02]  /*1f090*/  VIADD R5, R5, 0x4 ;  /* 0x0000000405057836 */ /* 0x000fe40000000000 */
[----:B------:R-:W-:Y:S01]  /*1f0a0*/  VIADD R4, R4, 0x2 ;  /* 0x0000000204047836 */ /* 0x000fe20000000000 */
[----:B------:R-:W-:Y:S06]  /*1f0b0*/  @P1 BRA `(.L_x_3393) ;  /* 0xffffffc000101947 */ /* 0x000fec000383ffff */
[----:B------:R-:W0:Y:S01]  /*1f0c0*/  S2UR UR5, SR_CgaCtaId ;  /* 0x00000000000579c3 */ /* 0x000e220000008800 */
[----:B------:R-:W-:Y:S02]  /*1f0d0*/  UMOV UR4, 0x400 ;  /* 0x0000040000047882 */ /* 0x000fe40000000000 */
[----:B0-----:R-:W-:-:S09]  /*1f0e0*/  ULEA UR4, UR5, UR4, 0x18 ;  /* 0x0000000405047291 */ /* 0x001fd2000f8ec03f */
[----:B------:R-:W0:Y:S04]  /*1f0f0*/  LDS.64 R4, [UR4+0x318] ;  /* 0x00031804ff047984 */ /* 0x000e280008000a00 */
[----:B------:R-:W1:Y:S04]  /*1f100*/  LDS.128 R8, [UR4+0x320] ;  /* 0x00032004ff087984 */ /* 0x000e680008000c00 */
[----:B------:R-:W2:Y:S04]  /*1f110*/  LDS.128 R12, [UR4+0x330] ;  /* 0x00033004ff0c7984 */ /* 0x000ea80008000c00 */
[----:B------:R-:W3:Y:S04]  /*1f120*/  LDS.128 R16, [UR4+0x340] ;  /* 0x00034004ff107984 */ /* 0x000ee80008000c00 */
[----:B------:R-:W-:Y:S04]  /*1f130*/  LDS.128 R68, [UR4+0x390] ;  /* 0x00039004ff447984 */ /* 0x000fe80008000c00 */
[----:B0-----:R-:W-:Y:S04]  /*1f140*/  STL.64 [R1], R4 ;  /* 0x0000000401007387 */ /* 0x001fe80000100a00 */
[----:B------:R-:W4:Y:S01]  /*1f150*/  LDL.64 R86, [R1] ;  /* 0x0000000001567983 */ /* 0x000f220000100a00 */
[----:B------:R-:W-:-:S03]  /*1f160*/  FADD.FTZ R88, R89, R88 ;  /* 0x0000005859587221 */ /* 0x000fc60000010000 */
[----:B------:R-:W0:Y:S04]  /*1f170*/  LDS.128 R4, [UR4+0x350] ;  /* 0x00035004ff047984 */ /* 0x000e280008000c00 */
[----:B-1----:R-:W-:Y:S04]  /*1f180*/  STL.64 [R1+0x8], R8 ;  /* 0x0000080801007387 */ /* 0x002fe80000100a00 */
[----:B------:R-:W-:Y:S04]  /*1f190*/  STL.64 [R1+0x10], R10 ;  /* 0x0000100a01007387 */ /* 0x000fe80000100a00 */
[----:B--2---:R-:W-:Y:S04]  /*1f1a0*/  STL.64 [R1+0x18], R12 ;  /* 0x0000180c01007387 */ /* 0x004fe80000100a00 */
[----:B------:R-:W-:Y:S04]  /*1f1b0*/  STL.64 [R1+0x20], R14 ;  /* 0x0000200e01007387 */ /* 0x000fe80000100a00 */
[----:B---3--:R-:W-:Y:S04]  /*1f1c0*/  STL.64 [R1+0x28], R16 ;  /* 0x0000281001007387 */ /* 0x008fe80000100a00 */
[----:B------:R-:W-:Y:S04]  /*1f1d0*/  STL.64 [R1+0x30], R18 ;  /* 0x0000301201007387 */ /* 0x000fe80000100a00 */
[----:B------:R-:W1:Y:S04]  /*1f1e0*/  LDS.128 R8, [UR4+0x360] ;  /* 0x00036004ff087984 */ /* 0x000e680008000c00 */
[----:B------:R-:W2:Y:S04]  /*1f1f0*/  LDS.128 R12, [UR4+0x370] ;  /* 0x00037004ff0c7984 */ /* 0x000ea80008000c00 */
[----:B------:R-:W3:Y:S04]  /*1f200*/  LDS.128 R16, [UR4+0x380] ;  /* 0x00038004ff107984 */ /* 0x000ee80008000c00 */
[----:B0-----:R-:W-:Y:S04]  /*1f210*/  STL.64 [R1+0x38], R4 ;  /* 0x0000380401007387 */ /* 0x001fe80000100a00 */
[----:B------:R-:W-:Y:S04]  /*1f220*/  STL.64 [R1+0x40], R6 ;  /* 0x0000400601007387 */ /* 0x000fe80000100a00 */
[----:B------:R-:W0:Y:S04]  /*1f230*/  LDS.128 R4, [UR4+0x3a0] ;  /* 0x0003a004ff047984 */ /* 0x000e280008000c00 */
[----:B------:R-:W-:Y:S04]  /*1f240*/  STL.64 [R1+0x78], R68 ;  /* 0x0000784401007387 */ /* 0x000fe80000100a00 */
[----:B------:R-:W-:Y:S04]  /*1f250*/  STL.64 [R1+0x80], R70 ;  /* 0x0000804601007387 */ /* 0x000fe80000100a00 */
[----:B------:R-:W5:Y:S04]  /*1f260*/  LDS.128 R68, [UR4+0x3e0] ;  /* 0x0003e004ff447984 */ /* 0x000f680008000c00 */
        /* <DEDUP_REMOVED lines=12> */
[----:B-----5:R-:W-:Y:S04]  /*1f330*/  STL.64 [R1+0xc8], R68 ;  /* 0x0000c84401007387 */ /* 0x020fe80000100a00 */
        /* <DEDUP_REMOVED lines=31> */
[----:B-1----:R-:W-:Y:S04]  /*1f530*/  STL.64 [R1+0x150], R10 ;  /* 0x0001500a01007387 */ /* 0x002fe80000100a00 */
[----:B--2---:R-:W-:Y:S04]  /*1f540*/  STL.64 [R1+0x158], R12 ;  /* 0x0001580c01007387 */ /* 0x004fe80000100a00 */
[----:B------:R-:W-:Y:S04]  /*1f550*/  STL.64 [R1+0x160], R14 ;  /* 0x0001600e01007387 */ /* 0x000fe80000100a00 */
[----:B---3--:R-:W-:Y:S04]  /*1f560*/  STL.64 [R1+0x168], R16 ;  /* 0x0001681001007387 */ /* 0x008fe80000100a00 */
[----:B------:R-:W-:Y:S04]  /*1f570*/  STL.64 [R1+0x170], R18 ;  /* 0x0001701201007387 */ /* 0x000fe80000100a00 */
[----:B0-----:R0:W-:Y:S04]  /*1f580*/  STL.64 [R1+0x138], R4 ;  /* 0x0001380401007387 */ /* 0x0011e80000100a00 */
[----:B------:R1:W-:Y:S04]  /*1f590*/  STL.64 [R1+0x140], R6 ;  /* 0x0001400601007387 */ /* 0x0003e80000100a00 */
[----:B------:R2:W-:Y:S01]  /*1f5a0*/  STL.64 [R1+0x148], R8 ;  /* 0x0001480801007387 */ /* 0x0005e20000100a00 */
[----:B0-----:R-:W-:Y:S01]  /*1f5b0*/  IMAD.MOV.U32 R4, RZ, RZ, R1 ;  /* 0x000000ffff047224 */ /* 0x001fe200078e0001 */
[----:B----4-:R-:W-:-:S03]  /*1f5c0*/  FSETP.GT.FTZ.AND P0, PT, R124, R86, PT ;  /* 0x000000567c00720b */ /* 0x010fc60003f14000 */
[----:B-1----:R-:W-:Y:S01]  /*1f5d0*/  IMAD.MOV.U32 R7, RZ, RZ, R4 ;  /* 0x000000ffff077224 */ /* 0x002fe200078e0004 */
[----:B------:R-:W-:Y:S01]  /*1f5e0*/  FSEL R66, R124, R86, P0 ;  /* 0x000000567c427208 */ /* 0x000fe20000000000 */
[----:B--2---:R-:W-:Y:S01]  /*1f5f0*/  IMAD.MOV.U32 R8, RZ, RZ, RZ ;  /* 0x000000ffff087224 */ /* 0x004fe200078e00ff */
[----:B------:R-:W-:Y:S02]  /*1f600*/  FSEL R86, R86, R124, P0 ;  /* 0x0000007c56567208 */ /* 0x000fe40000000000 */
[----:B------:R-:W-:Y:S02]  /*1f610*/  FSEL R5, R87, R88, P0 ;  /* 0x0000005857057208 */ /* 0x000fe40000000000 */
[----:B------:R-:W-:Y:S01]  /*1f620*/  FSEL R124, R88, R87, P0 ;  /* 0x00000057587c7208 */ /* 0x000fe20000000000 */
[----:B------:R-:W-:-:S04]  /*1f630*/  FADD.FTZ R86, -R66, R86 ;  /* 0x0000005642567221 */ /* 0x000fc80000010100 */
[----:B------:R-:W-:-:S06]  /*1f640*/  FMUL.FTZ R86, R86, 1.4426950216293334961 ;  /* 0x3fb8aa3b56567820 */ /* 0x000fcc0000410000 */
[----:B------:R-:W0:Y:S02]  /*1f650*/  MUFU.EX2 R86, R86 ;  /* 0x0000005600567308 */ /* 0x000e240000000800 */
[----:B0-----:R-:W-:-:S07]  /*1f660*/  FMUL.FTZ R86, R5, R86 ;  /* 0x0000005605567220 */ /* 0x001fce0000410000 */
.L_x_3586:
[----:B------:R-:W2:Y:S04]  /*1f670*/  LDL.U16 R6, [R4+0x108] ;  /* 0x0001080004067983 */ /* 0x000ea80000100400 */
[----:B------:R0:W5:Y:S01]  /*1f680*/  LDL R5, [R7+0x8] ;  /* 0x0000080007057983 */ /* 0x0001620000100800 */
[----:B------:R-:W-:Y:S01]  /*1f690*/  VIADD R8, R8, 0x1 ;  /* 0x0000000108087836 */ /* 0x000fe20000000000 */
[----:B------:R-:W-:Y:S04]  /*1f6a0*/  BSSY B1, `(.L_x_3394) ;  /* 0x000000b000017945 */ /* 0x000fe80003800000 */
[----:B------:R-:W-:-:S02]  /*1f6b0*/  ISETP.NE.AND P1, PT, R8, 0x40, PT ;  /* 0x000000400800780c */ /* 0x000fc40003f25270 */
[----:B--2---:R-:W-:-:S05]  /*1f6c0*/  HSETP2.GT.AND P0, PT, R6.H0_H0, R91.H1_H1, PT ;  /* 0x3000005b06007234 */ /* 0x004fca0003f04800 */
[----:B------:R-:W-:-:S13]  /*1f6d0*/  ISETP.EQ.OR P0, PT, R85, -0x1, P0 ;  /* 0xffffffff5500780c */ /* 0x000fda0000702670 */
[----:B0-----:R-:W-:Y:S05]  /*1f6e0*/  @P0 BRA `(.L_x_3395) ;  /* 0x0000000000100947 */ /* 0x001fea0003800000 */
[----:B-----5:R-:W-:Y:S01]  /*1f6f0*/  ISETP.GT.AND P0, PT, R85, R5, PT ;  /* 0x000000055500720c */ /* 0x020fe20003f04270 */
[----:B------:R-:W-:-:S12]  /*1f700*/  IMAD.MOV.U32 R9, RZ, RZ, R85 ;  /* 0x000000ffff097224 */ /* 0x000fd800078e0055 */
[----:B------:R-:W-:-:S13]  /*1f710*/  HSETP2.NEU.OR P0, PT, R6.H0_H0, R91.H1_H1, !P0 ;  /* 0x3000005b06007234 */ /* 0x000fda000470d820 */
[----:B------:R-:W-:Y:S05]  /*1f720*/  @P0 BRA `(.L_x_3396) ;  /* 0x0000000000080947 */ /* 0x000fea0003800000 */
.L_x_3395:
[----:B------:R-:W-:Y:S01]  /*1f730*/  PRMT R91, R91, 0x5410, R6 ;  /* 0x000054105b5b7816 */ /* 0x000fe20000000006 */
[----:B-----5:R-:W-:-:S07]  /*1f740*/  IMAD.MOV.U32 R9, RZ, RZ, R5 ;  /* 0x000000ffff097224 */ /* 0x020fce00078e0005 */
.L_x_3396:
[----:B------:R-:W-:Y:S05]  /*1f750*/  BSYNC B1 ;  /* 0x0000000000017941 */ /* 0x000fea0003800000 */
.L_x_3394:
        /* <DEDUP_REMOVED lines=8> */
[----:B------:R-:W-:-:S13]  /*1f7e0*/  HSETP2.NEU.OR P0, PT, R91.H1_H1, R92.H0_H0, P0 ;  /* 0x2000005c5b007234 */ /* 0x000fda000070dc20 */
[----:B------:R-:W-:Y:S05]  /*1f7f0*/  @P0 BRA `(.L_x_3399) ;  /* 0x0000000000100947 */ /* 0x000fea0003800000 */
.L_x_3398:
[----:B------:R-:W-:Y:S01]  /*1f800*/  PRMT R10, R10, 0x7610, R91 ;  /* 0x000076100a0a7816 */ /* 0x000fe2000000005b */
[----:B------:R-:W-:Y:S01]  /*1f810*/  IMAD.MOV.U32 R5, RZ, RZ, R9 ;  /* 0x000000ffff057224 */ /* 0x000fe200078e0009 */
[----:B------:R-:W-:Y:S01]  /*1f820*/  PRMT R91, R91, 0x5410, R92 ;  /* 0x000054105b5b7816 */ /* 0x000fe2000000005c */
[----:B------:R-:W-:-:S07]  /*1f830*/  IMAD.MOV.U32 R85, RZ, RZ, R84 ;  /* 0x000000ffff557224 */ /* 0x000fce00078e0054 */
.L_x_3399:
[----:B------:R-:W-:Y:S05]  /*1f840*/  BSYNC B1 ;  /* 0x0000000000017941 */ /* 0x000fea0003800000 */
.L_x_3397:
        /* <DEDUP_REMOVED lines=11> */
.L_x_3401:
[----:B------:R-:W-:Y:S01]  /*1f900*/  IMAD.MOV.U32 R6, RZ, RZ, R5 ;  /* 0x000000ffff067224 */ /* 0x000fe200078e0005 */
[----:B------:R-:W-:Y:S01]  /*1f910*/  PRMT R9, R10, 0x7632, R9 ;  /* 0x000076320a097816 */ /* 0x000fe20000000009 */
[----:B------:R-:W-:Y:S01]  /*1f920*/  IMAD.MOV.U32 R84, RZ, RZ, R83 ;  /* 0x000000ffff547224 */ /* 0x000fe200078e0053 */
[----:B------:R-:W-:-:S07]  /*1f930*/  PRMT R92, R92, 0x7632, R92 ;  /* 0x000076325c5c7816 */ /* 0x000fce000000005c */
.L_x_3402:
[----:B------:R-:W-:Y:S05]  /*1f940*/  BSYNC B1 ;  /* 0x0000000000017941 */ /* 0x000fea0003800000 */
.L_x_3400:
        /* <DEDUP_REMOVED lines=11> */
.L_x_3404:
[----:B------:R-:W-:Y:S01]  /*1fa00*/  IMAD.MOV.U32 R5, RZ, RZ, R6 ;  /* 0x000000ffff057224 */ /* 0x000fe200078e0006 */
[----:B------:R-:W-:Y:S01]  /*1fa10*/  PRMT R9, R9, 0x5410, R9 ;  /* 0x0000541009097816 */ /* 0x000fe20000000009 */
[----:B------:R-:W-:Y:S01]  /*1fa20*/  IMAD.MOV.U32 R83, RZ, RZ, R82 ;  /* 0x000000ffff537224 */ /* 0x000fe200078e0052 */
[----:B------:R-:W-:-:S07]  /*1fa30*/  PRMT R92, R92, 0x5410, R93 ;  /* 0x000054105c5c7816 */ /* 0x000fce000000005d */
.L_x_3405:
[----:B------:R-:W-:Y:S05]  /*1fa40*/  BSYNC B1 ;  /* 0x0000000000017941 */ /* 0x000fea0003800000 */
.L_x_3403:
        /* <DEDUP_REMOVED lines=11> */
.L_x_3407:
[----:B------:R-:W-:Y:S01]  /*1fb00*/  IMAD.MOV.U32 R6, RZ, RZ, R5 ;  /* 0x000000ffff067224 */ /* 0x000fe200078e0005 */
[----:B------:R-:W-:Y:S01]  /*1fb10*/  PRMT R10, R10, 0x7610, R9 ;  /* 0x000076100a0a7816 */ /* 0x000fe20000000009 */
[----:B------:R-:W-:Y:S01]  /*1fb20*/  IMAD.MOV.U32 R82, RZ, RZ, R81 ;  /* 0x000000ffff527224 */ /* 0x000fe200078e0051 */
[----:B------:R-:W-:-:S07]  /*1fb30*/  PRMT R93, R0, 0x7632, R93 ;  /* 0x00007632005d7816 */ /* 0x000fce000000005d */
.L_x_3408:
[----:B------:R-:W-:Y:S05]  /*1fb40*/  BSYNC B1 ;  /* 0x0000000000017941 */ /* 0x000fea0003800000 */
.L_x_3406:
        /* <DEDUP_REMOVED lines=11> */
.L_x_3410:
[----:B------:R-:W-:Y:S01]  /*1fc00*/  IMAD.MOV.U32 R5, RZ, RZ, R6 ;  /* 0x000000ffff057224 */ /* 0x000fe200078e0006 */
[----:B------:R-:W-:Y:S01]  /*1fc10*/  PRMT R9, R9, 0x7610, R10 ;  /* 0x0000761009097816 */ /* 0x000fe2000000000a */
[----:B------:R-:W-:Y:S01]  /*1fc20*/  IMAD.MOV.U32 R81, RZ, RZ, R80 ;  /* 0x000000ffff517224 */ /* 0x000fe200078e0050 */
[----:B------:R-:W-:-:S07]  /*1fc30*/  PRMT R0, R0, 0x5410, R90 ;  /* 0x0000541000007816 */ /* 0x000fce000000005a */
.L_x_3411:
[----:B------:R-:W-:Y:S05]  /*1fc40*/  BSYNC B1 ;  /* 0x0000000000017941 */ /* 0x000fea0003800000 */
.L_x_3409:
        /* <DEDUP_REMOVED lines=11> */
.L_x_3413:
[----:B------:R-:W-:Y:S01]  /*1fd00*/  IMAD.MOV.U32 R6, RZ, RZ, R5 ;  /* 0x000000ffff067224 */ /* 0x000fe200078e0005 */
[----:B------:R-:W-:Y:S01]  /*1fd10*/  PRMT R9, R9, 0x7632, R9 ;  /* 0x0000763209097816 */ /* 0x000fe20000000009 */
[----:B------:R-:W-:Y:S01]  /*1fd20*/  IMAD.MOV.U32 R80, RZ, RZ, R79 ;  /* 0x000000ffff507224 */ /* 0x000fe200078e004f */
[----:B------:R-:W-:-:S07]  /*1fd30*/  PRMT R90, R90, 0x7632, R90 ;  /* 0x000076325a5a7816 */ /* 0x000fce000000005a */
.L_x_3414:
[----:B------:R-:W-:Y:S05]  /*1fd40*/  BSYNC B1 ;  /* 0x0000000000017941 */ /* 0x000fea0003800000 */
.L_x_3412:
        /* <DEDUP_REMOVED lines=11> */
.L_x_3416:
[----:B------:R-:W-:Y:S01]  /*1fe00*/  IMAD.MOV.U32 R5, RZ, RZ, R6 ;  /* 0x000000ffff057224 */ /* 0x000fe200078e0006 */
[----:B------:R-:W-:Y:S01]  /*1fe10*/  PRMT R10, R9, 0x7610, R10 ;  /* 0x00007610090a7816 */ /* 0x000fe2000000000a */
[----:B------:R-:W-:Y:S01]  /*1fe20*/  IMAD.MOV.U32 R79, RZ, RZ, R78 ;  /* 0x000000ffff4f7224 */ /* 0x000fe200078e004e */
[----:B------:R-:W-:-:S07]  /*1fe30*/  PRMT R90, R90, 0x5410, R91 ;  /* 0x000054105a5a7816 */ /* 0x000fce000000005b */
.L_x_3417:
[----:B------:R-:W-:Y:S05]  /*1fe40*/  BSYNC B1 ;  /* 0x0000000000017941 */ /* 0x000fea0003800000 */
.L_x_3415:
        /* <DEDUP_REMOVED lines=11> */
.L_x_3419:
[----:B------:R-:W-:Y:S01]  /*1ff00*/  IMAD.MOV.U32 R6, RZ, RZ, R5 ;  /* 0x000000ffff067224 */ /* 0x000fe200078e0005 */
[----:B------:R-:W-:Y:S01]  /*1ff10*/  PRMT R9, R10, 0x7610, R9 ;  /* 0x000076100a097816 */ /* 0x000fe20000000009 */
[----:B------:R-:W-:Y:S01]  /*1ff20*/  IMAD.MOV.U32 R78, RZ, RZ, R77 ;  /* 0x000000ffff4e7224 */ /* 0x000fe200078e004d */
[----:B------:R-:W-:-:S07]  /*1ff30*/  PRMT R91, R115, 0x7610, R91 ;  /* 0x00007610735b7816 */ /* 0x000fce000000005b */
.L_x_3420:
[----:B------:R-:W-:Y:S05]  /*1ff40*/  BSYNC B1 ;  /* 0x0000000000017941 */ /* 0x000fea0003800000 */
.L_x_3418:
        /* <DEDUP_REMOVED lines=11> */
.L_x_3422:
[----:B------:R-:W-:Y:S01]  /*20000*/  IMAD.MOV.U32 R5, RZ, RZ, R6 ;  /* 0x000000ffff057224 */ /* 0x000fe200078e0006 */
[----:B------:R-:W-:Y:S01]  /*20010*/  PRMT R9, R9, 0x5410, R9 ;  /* 0x0000541009097816 */ /* 0x000fe20000000009 */
[----:B------:R-:W-:Y:S01]  /*20020*/  IMAD.MOV.U32 R77, RZ, RZ, R76 ;  /* 0x000000ffff4d7224 */ /* 0x000fe200078e004c */
[----:B------:R-:W-:-:S07]  /*20030*/  PRMT R115, R93, 0x7632, R115 ;  /* 0x000076325d737816 */ /* 0x000fce0000000073 */
.L_x_3423:
[----:B------:R-:W-:Y:S05]  /*20040*/  BSYNC B1 ;  /* 0x0000000000017941 */ /* 0x000fea0003800000 */
.L_x_3421:
        /* <DEDUP_REMOVED lines=11> */
.L_x_3425:
[----:B------:R-:W-:Y:S01]  /*20100*/  IMAD.MOV.U32 R6, RZ, RZ, R5 ;  /* 0x000000ffff067224 */ /* 0x000fe200078e0005 */
[----:B------:R-:W-:Y:S01]  /*20110*/  PRMT R10, R10, 0x7610, R9 ;  /* 0x000076100a0a7816 */ /* 0x000fe20000000009 */
[----:B------:R-:W-:Y:S01]  /*20120*/  IMAD.MOV.U32 R76, RZ, RZ, R75 ;  /* 0x000000ffff4c7224 */ /* 0x000fe200078e004b */
[----:B------:R-:W-:-:S07]  /*20130*/  PRMT R93, R93, 0x7610, R114 ;  /* 0x000076105d5d7816 */ /* 0x000fce0000000072 */
.L_x_3426:
[----:B------:R-:W-:Y:S05]  /*20140*/  BSYNC B1 ;  /* 0x0000000000017941 */ /* 0x000fea0003800000 */
.L_x_3424:
        /* <DEDUP_REMOVED lines=11> */
.L_x_3428:
[----:B------:R-:W-:Y:S01]  /*20200*/  IMAD.MOV.U32 R5, RZ, RZ, R6 ;  /* 0x000000ffff057224 */ /* 0x000fe200078e0006 */
[----:B------:R-:W-:Y:S01]  /*20210*/  PRMT R9, R10, 0x7632, R9 ;  /* 0x000076320a097816 */ /* 0x000fe20000000009 */
[----:B------:R-:W-:Y:S01]  /*20220*/  IMAD.MOV.U32 R75, RZ, RZ, R74 ;  /* 0x000000ffff4b7224 */ /* 0x000fe200078e004a */
[----:B------:R-:W-:-:S07]  /*20230*/  PRMT R114, R114, 0x5410, R0 ;  /* 0x0000541072727816 */ /* 0x000fce0000000000 */
.L_x_3429:
[----:B------:R-:W-:Y:S05]  /*20240*/  BSYNC B1 ;  /* 0x0000000000017941 */ /* 0x000fea0003800000 */
.L_x_3427:
        /* <DEDUP_REMOVED lines=11> */
.L_x_3431:
[----:B------:R-:W-:Y:S01]  /*20300*/  IMAD.MOV.U32 R6, RZ, RZ, R5 ;  /* 0x000000ffff067224 */ /* 0x000fe200078e0005 */
[----:B------:R-:W-:Y:S01]  /*20310*/  PRMT R10, R9, 0x7610, R10 ;  /* 0x00007610090a7816 */ /* 0x000fe2000000000a */
[----:B------:R-:W-:Y:S01]  /*20320*/  IMAD.MOV.U32 R74, RZ, RZ, R73 ;  /* 0x000000ffff4a7224 */ /* 0x000fe200078e0049 */
[----:B------:R-:W-:-:S07]  /*20330*/  PRMT R0, R117, 0x7610, R0 ;  /* 0x0000761075007816 */ /* 0x000fce0000000000 */
.L_x_3432:
[----:B------:R-:W-:Y:S05]  /*20340*/  BSYNC B1 ;  /* 0x0000000000017941 */ /* 0x000fea0003800000 */
.L_x_3430:
        /* <DEDUP_REMOVED lines=11> */
.L_x_3434:
[----:B------:R-:W-:Y:S01]  /*20400*/  IMAD.MOV.U32 R5, RZ, RZ, R6 ;  /* 0x000000ffff057224 */ /* 0x000fe200078e0006 */
[----:B------:R-:W-:Y:S01]  /*20410*/  PRMT R9, R9, 0x5410, R10 ;  /* 0x0000541009097816 */ /* 0x000fe2000000000a */
[----:B------:R-:W-:Y:S01]  /*20420*/  IMAD.MOV.U32 R73, RZ, RZ, R72 ;  /* 0x000000ffff497224 */ /* 0x000fe200078e0048 */
[----:B------:R-:W-:-:S07]  /*20430*/  PRMT R117, R115, 0x7632, R117 ;  /* 0x0000763273757816 */ /* 0x000fce0000000075 */
.L_x_3435:
[----:B------:R-:W-:Y:S05]  /*20440*/  BSYNC B1 ;  /* 0x0000000000017941 */ /* 0x000fea0003800000 */
.L_x_3433:
        /* <DEDUP_REMOVED lines=11> */
.L_x_3437:
[----:B------:R-:W-:Y:S01]  /*20500*/  IMAD.MOV.U32 R6, RZ, RZ, R5 ;  /* 0x000000ffff067224 */ /* 0x000fe200078e0005 */
[----:B------:R-:W-:Y:S01]  /*20510*/  PRMT R10, R10, 0x7610, R9 ;  /* 0x000076100a0a7816 */ /* 0x000fe20000000009 */
[----:B------:R-:W-:Y:S01]  /*20520*/  IMAD.MOV.U32 R72, RZ, RZ, R3 ;  /* 0x000000ffff487224 */ /* 0x000fe200078e0003 */
[----:B------:R-:W-:-:S07]  /*20530*/  PRMT R115, R115, 0x7610, R116 ;  /* 0x0000761073737816 */ /* 0x000fce0000000074 */
.L_x_3438:
[----:B------:R-:W-:Y:S05]  /*20540*/  BSYNC B1 ;  /* 0x0000000000017941 */ /* 0x000fea0003800000 */
.L_x_3436:
        /* <DEDUP_REMOVED lines=11> */
.L_x_3440:
[----:B------:R-:W-:Y:S01]  /*20600*/  IMAD.MOV.U32 R5, RZ, RZ, R6 ;  /* 0x000000ffff057224 */ /* 0x000fe200078e0006 */
[----:B------:R-:W-:Y:S01]  /*20610*/  PRMT R9, R9, 0x7610, R10 ;  /* 0x0000761009097816 */ /* 0x000fe2000000000a */
[----:B------:R-:W-:Y:S01]  /*20620*/  IMAD.MOV.U32 R3, RZ, RZ, R2 ;  /* 0x000000ffff037224 */ /* 0x000fe200078e0002 */
[----:B------:R-:W-:-:S07]  /*20630*/  PRMT R116, R116, 0x5410, R114 ;  /* 0x0000541074747816 */ /* 0x000fce0000000072 */
.L_x_3441:
[----:B------:R-:W-:Y:S05]  /*20640*/  BSYNC B1 ;  /* 0x0000000000017941 */ /* 0x000fea0003800000 */
.L_x_3439:
        /* <DEDUP_REMOVED lines=11> */
.L_x_3443:
[----:B------:R-:W-:Y:S01]  /*20700*/  IMAD.MOV.U32 R6, RZ, RZ, R5 ;  /* 0x000000ffff067224 */ /* 0x000fe200078e0005 */
[----:B------:R-:W-:Y:S01]  /*20710*/  PRMT R9, R9, 0x7632, R9 ;  /* 0x0000763209097816 */ /* 0x000fe20000000009 */
[----:B------:R-:W-:Y:S01]  /*20720*/  IMAD.MOV.U32 R2, RZ, RZ, R21 ;  /* 0x000000ffff027224 */ /* 0x000fe200078e0015 */
[----:B------:R-:W-:-:S07]  /*20730*/  PRMT R114, R118, 0x7610, R114 ;  /* 0x0000761076727816 */ /* 0x000fce0000000072 */
.L_x_3444:
[----:B------:R-:W-:Y:S05]  /*20740*/  BSYNC B1 ;  /* 0x0000000000017941 */ /* 0x000fea0003800000 */
.L_x_3442:
        /* <DEDUP_REMOVED lines=11> */
.L_x_3446:
[----:B------:R-:W-:Y:S01]  /*20800*/  IMAD.MOV.U32 R5, RZ, RZ, R6 ;  /* 0x000000ffff057224 */ /* 0x000fe200078e0006 */
[----:B------:R-:W-:Y:S01]  /*20810*/  PRMT R9, R9, 0x5410, R9 ;  /* 0x0000541009097816 */ /* 0x000fe20000000009 */
[----:B------:R-:W-:Y:S01]  /*20820*/  IMAD.MOV.U32 R21, RZ, RZ, R20 ;  /* 0x000000ffff157224 */ /* 0x000fe200078e0014 */
[----:B------:R-:W-:-:S07]  /*20830*/  PRMT R118, R117, 0x7632, R118 ;  /* 0x0000763275767816 */ /* 0x000fce0000000076 */
.L_x_3447:
[----:B------:R-:W-:Y:S05]  /*20840*/  BSYNC B1 ;  /* 0x0000000000017941 */ /* 0x000fea0003800000 */
.L_x_3445:
        /* <DEDUP_REMOVED lines=11> */
.L_x_3449:
[----:B------:R-:W-:Y:S01]  /*20900*/  IMAD.MOV.U32 R6, RZ, RZ, R5 ;  /* 0x000000ffff067224 */ /* 0x000fe200078e0005 */
[----:B------:R-:W-:Y:S01]  /*20910*/  PRMT R10, R10, 0x7610, R9 ;  /* 0x000076100a0a7816 */ /* 0x000fe20000000009 */
[----:B------:R-:W-:Y:S01]  /*20920*/  IMAD.MOV.U32 R20, RZ, RZ, R23 ;  /* 0x000000ffff147224 */ /* 0x000fe200078e0017 */
[----:B------:R-:W-:-:S07]  /*20930*/  PRMT R117, R117, 0x7610, R118 ;  /* 0x0000761075757816 */ /* 0x000fce0000000076 */
.L_x_3450:
[----:B------:R-:W-:Y:S05]  /*20940*/  BSYNC B1 ;  /* 0x0000000000017941 */ /* 0x000fea0003800000 */
.L_x_3448:
        /* <DEDUP_REMOVED lines=11> */
.L_x_3452:
[----:B------:R-:W-:Y:S01]  /*20a00*/  IMAD.MOV.U32 R5, RZ, RZ, R6 ;  /* 0x000000ffff057224 */ /* 0x000fe200078e0006 */
[----:B------:R-:W-:Y:S01]  /*20a10*/  PRMT R9, R9, 0x7610, R10 ;  /* 0x0000761009097816 */ /* 0x000fe2000000000a */
[----:B------:R-:W-:Y:S01]  /*20a20*/  IMAD.MOV.U32 R23, RZ, RZ, R22 ;  /* 0x000000ffff177224 */ /* 0x000fe200078e0016 */
[----:B------:R-:W-:-:S07]  /*20a30*/  PRMT R118, R118, 0x5410, R116 ;  /* 0x0000541076767816 */ /* 0x000fce0000000074 */
.L_x_3453:
[----:B------:R-:W-:Y:S05]  /*20a40*/  BSYNC B1 ;  /* 0x0000000000017941 */ /* 0x000fea0003800000 */
.L_x_3451:
        /* <DEDUP_REMOVED lines=11> */
.L_x_3455:
[----:B------:R-:W-:Y:S01]  /*20b00*/  IMAD.MOV.U32 R6, RZ, RZ, R5 ;  /* 0x000000ffff067224 */ /* 0x000fe200078e0005 */
[----:B------:R-:W-:Y:S01]  /*20b10*/  PRMT R10, R10, 0x7610, R9 ;  /* 0x000076100a0a7816 */ /* 0x000fe20000000009 */
[----:B------:R-:W-:Y:S01]  /*20b20*/  IMAD.MOV.U32 R22, RZ, RZ, R25 ;  /* 0x000000ffff167224 */ /* 0x000fe200078e0019 */
[----:B------:R-:W-:-:S07]  /*20b30*/  PRMT R116, R110, 0x7632, R116 ;  /* 0x000076326e747816 */ /* 0x000fce0000000074 */
.L_x_3456:
[----:B------:R-:W-:Y:S05]  /*20b40*/  BSYNC B1 ;  /* 0x0000000000017941 */ /* 0x000fea0003800000 */
.L_x_3454:
        /* <DEDUP_REMOVED lines=11> */
.L_x_3458:
[----:B------:R-:W-:Y:S01]  /*20c00*/  IMAD.MOV.U32 R5, RZ, RZ, R6 ;  /* 0x000000ffff057224 */ /* 0x000fe200078e0006 */
[----:B------:R-:W-:Y:S01]  /*20c10*/  PRMT R9, R10, 0x7632, R9 ;  /* 0x000076320a097816 */ /* 0x000fe20000000009 */
[----:B------:R-:W-:Y:S01]  /*20c20*/  IMAD.MOV.U32 R25, RZ, RZ, R24 ;  /* 0x000000ffff197224 */ /* 0x000fe200078e0018 */
[----:B------:R-:W-:-:S07]  /*20c30*/  PRMT R110, R110, 0x7610, R108 ;  /* 0x000076106e6e7816 */ /* 0x000fce000000006c */
.L_x_3459:
[----:B------:R-:W-:Y:S05]  /*20c40*/  BSYNC B1 ;  /* 0x0000000000017941 */ /* 0x000fea0003800000 */
.L_x_3457:
        /* <DEDUP_REMOVED lines=11> */
.L_x_3461:
[----:B------:R-:W-:Y:S01]  /*20d00*/  IMAD.MOV.U32 R6, RZ, RZ, R5 ;  /* 0x000000ffff067224 */ /* 0x000fe200078e0005 */
[----:B------:R-:W-:Y:S01]  /*20d10*/  PRMT R9, R9, 0x5410, R9 ;  /* 0x0000541009097816 */ /* 0x000fe20000000009 */
[----:B------:R-:W-:Y:S01]  /*20d20*/  IMAD.MOV.U32 R24, RZ, RZ, R27 ;  /* 0x000000ffff187224 */ /* 0x000fe200078e001b */
[----:B------:R-:W-:-:S07]  /*20d30*/  PRMT R108, R108, 0x7610, R109 ;  /* 0x000076106c6c7816 */ /* 0x000fce000000006d */
.L_x_3462:
[----:B------:R-:W-:Y:S05]  /*20d40*/  BSYNC B1 ;  /* 0x0000000000017941 */ /* 0x000fea0003800000 */
.L_x_3460:
        /* <DEDUP_REMOVED lines=11> */
.L_x_3464:
[----:B------:R-:W-:Y:S01]  /*20e00*/  IMAD.MOV.U32 R5, RZ, RZ, R6 ;  /* 0x000000ffff057224 */ /* 0x000fe200078e0006 */
[----:B------:R-:W-:Y:S01]  /*20e10*/  PRMT R10, R10, 0x7610, R9 ;  /* 0x000076100a0a7816 */ /* 0x000fe20000000009 */
[----:B------:R-:W-:Y:S01]  /*20e20*/  IMAD.MOV.U32 R27, RZ, RZ, R26 ;  /* 0x000000ffff1b7224 */ /* 0x000fe200078e001a */
[----:B------:R-:W-:-:S07]  /*20e30*/  PRMT R109, R109, 0x5410, R108 ;  /* 0x000054106d6d7816 */ /* 0x000fce000000006c */
.L_x_3465:
[----:B------:R-:W-:Y:S05]  /*20e40*/  BSYNC B1 ;  /* 0x0000000000017941 */ /* 0x000fea0003800000 */
.L_x_3463:
        /* <DEDUP_REMOVED lines=11> */
.L_x_3467:
[----:B------:R-:W-:Y:S01]  /*20f00*/  IMAD.MOV.U32 R6, RZ, RZ, R5 ;  /* 0x000000ffff067224 */ /* 0x000fe200078e0005 */
[----:B------:R-:W-:Y:S01]  /*20f10*/  PRMT R9, R9, 0x7610, R10 ;  /* 0x0000761009097816 */ /* 0x000fe2000000000a */
[----:B------:R-:W-:Y:S01]  /*20f20*/  IMAD.MOV.U32 R26, RZ, RZ, R29 ;  /* 0x000000ffff1a7224 */ /* 0x000fe200078e001d */
[----:B------:R-:W-:-:S07]  /*20f30*/  PRMT R108, R112, 0x7632, R108 ;  /* 0x00007632706c7816 */ /* 0x000fce000000006c */
.L_x_3468:
[----:B------:R-:W-:Y:S05]  /*20f40*/  BSYNC B1 ;  /* 0x0000000000017941 */ /* 0x000fea0003800000 */
.L_x_3466:
        /* <DEDUP_REMOVED lines=11> */
.L_x_3470:
[----:B------:R-:W-:Y:S01]  /*21000*/  IMAD.MOV.U32 R5, RZ, RZ, R6 ;  /* 0x000000ffff057224 */ /* 0x000fe200078e0006 */
[----:B------:R-:W-:Y:S01]  /*21010*/  PRMT R9, R9, 0x7632, R9 ;  /* 0x0000763209097816 */ /* 0x000fe20000000009 */
[----:B------:R-:W-:Y:S01]  /*21020*/  IMAD.MOV.U32 R29, RZ, RZ, R28 ;  /* 0x000000ffff1d7224 */ /* 0x000fe200078e001c */
[----:B------:R-:W-:-:S07]  /*21030*/  PRMT R112, R112, 0x5410, R110 ;  /* 0x0000541070707816 */ /* 0x000fce000000006e */
.L_x_3471:
[----:B------:R-:W-:Y:S05]  /*21040*/  BSYNC B1 ;  /* 0x0000000000017941 */ /* 0x000fea0003800000 */
.L_x_3469:
        /* <DEDUP_REMOVED lines=11> */
.L_x_3473:
[----:B------:R-:W-:Y:S01]  /*21100*/  IMAD.MOV.U32 R6, RZ, RZ, R5 ;  /* 0x000000ffff067224 */ /* 0x000fe200078e0005 */
[----:B------:R-:W-:Y:S01]  /*21110*/  PRMT R10, R9, 0x7610, R10 ;  /* 0x00007610090a7816 */ /* 0x000fe2000000000a */
[----:B------:R-:W-:Y:S01]  /*21120*/  IMAD.MOV.U32 R28, RZ, RZ, R31 ;  /* 0x000000ffff1c7224 */ /* 0x000fe200078e001f */
[----:B------:R-:W-:-:S07]  /*21130*/  PRMT R110, R111, 0x7610, R110 ;  /* 0x000076106f6e7816 */ /* 0x000fce000000006e */
.L_x_3474:
[----:B------:R-:W-:Y:S05]  /*21140*/  BSYNC B1 ;  /* 0x0000000000017941 */ /* 0x000fea0003800000 */
.L_x_3472:
        /* <DEDUP_REMOVED lines=11> */
.L_x_3476:
[----:B------:R-:W-:Y:S01]  /*21200*/  IMAD.MOV.U32 R5, RZ, RZ, R6 ;  /* 0x000000ffff057224 */ /* 0x000fe200078e0006 */
[----:B------:R-:W-:Y:S01]  /*21210*/  PRMT R9, R10, 0x7610, R9 ;  /* 0x000076100a097816 */ /* 0x000fe20000000009 */
[----:B------:R-:W-:Y:S01]  /*21220*/  IMAD.MOV.U32 R31, RZ, RZ, R30 ;  /* 0x000000ffff1f7224 */ /* 0x000fe200078e001e */
[----:B------:R-:W-:-:S07]  /*21230*/  PRMT R111, R109, 0x7610, R111 ;  /* 0x000076106d6f7816 */ /* 0x000fce000000006f */
.L_x_3477:
[----:B------:R-:W-:Y:S05]  /*21240*/  BSYNC B1 ;  /* 0x0000000000017941 */ /* 0x000fea0003800000 */
.L_x_3475:
        /* <DEDUP_REMOVED lines=11> */
.L_x_3479:
[----:B------:R-:W-:Y:S01]  /*21300*/  IMAD.MOV.U32 R6, RZ, RZ, R5 ;  /* 0x000000ffff067224 */ /* 0x000fe200078e0005 */
[----:B------:R-:W-:Y:S01]  /*21310*/  PRMT R10, R9, 0x7610, R10 ;  /* 0x00007610090a7816 */ /* 0x000fe2000000000a */
[----:B------:R-:W-:Y:S01]  /*21320*/  IMAD.MOV.U32 R30, RZ, RZ, R33 ;  /* 0x000000ffff1e7224 */ /* 0x000fe200078e0021 */
[----:B------:R-:W-:-:S07]  /*21330*/  PRMT R109, R119, 0x7610, R109 ;  /* 0x00007610776d7816 */ /* 0x000fce000000006d */
.L_x_3480:
[----:B------:R-:W-:Y:S05]  /*21340*/  BSYNC B1 ;  /* 0x0000000000017941 */ /* 0x000fea0003800000 */
.L_x_3478:
        /* <DEDUP_REMOVED lines=11> */
.L_x_3482:
[----:B------:R-:W-:Y:S01]  /*21400*/  IMAD.MOV.U32 R5, RZ, RZ, R6 ;  /* 0x000000ffff057224 */ /* 0x000fe200078e0006 */
[----:B------:R-:W-:Y:S01]  /*21410*/  PRMT R9, R9, 0x5410, R10 ;  /* 0x0000541009097816 */ /* 0x000fe2000000000a */
[----:B------:R-:W-:Y:S01]  /*21420*/  IMAD.MOV.U32 R33, RZ, RZ, R32 ;  /* 0x000000ffff217224 */ /* 0x000fe200078e0020 */
[----:B------:R-:W-:-:S07]  /*21430*/  PRMT R119, R113, 0x7610, R119 ;  /* 0x0000761071777816 */ /* 0x000fce0000000077 */
.L_x_3483:
[----:B------:R-:W-:Y:S05]  /*21440*/  BSYNC B1 ;  /* 0x0000000000017941 */ /* 0x000fea0003800000 */
.L_x_3481:
        /* <DEDUP_REMOVED lines=11> */
.L_x_3485:
[----:B------:R-:W-:Y:S01]  /*21500*/  IMAD.MOV.U32 R6, RZ, RZ, R5 ;  /* 0x000000ffff067224 */ /* 0x000fe200078e0005 */
[----:B------:R-:W-:Y:S01]  /*21510*/  PRMT R9, R9, 0x7632, R9 ;  /* 0x0000763209097816 */ /* 0x000fe20000000009 */
[----:B------:R-:W-:Y:S01]  /*21520*/  IMAD.MOV.U32 R32, RZ, RZ, R35 ;  /* 0x000000ffff207224 */ /* 0x000fe200078e0023 */
[----:B------:R-:W-:-:S07]  /*21530*/  PRMT R113, R112, 0x7610, R113 ;  /* 0x0000761070717816 */ /* 0x000fce0000000071 */
.L_x_3486:
[----:B------:R-:W-:Y:S05]  /*21540*/  BSYNC B1 ;  /* 0x0000000000017941 */ /* 0x000fea0003800000 */
.L_x_3484:
        /* <DEDUP_REMOVED lines=11> */
.L_x_3488:
[----:B------:R-:W-:Y:S01]  /*21600*/  IMAD.MOV.U32 R5, RZ, RZ, R6 ;  /* 0x000000ffff057224 */ /* 0x000fe200078e0006 */
[----:B------:R-:W-:Y:S01]  /*21610*/  PRMT R10, R9, 0x7610, R10 ;  /* 0x00007610090a7816 */ /* 0x000fe2000000000a */
[----:B------:R-:W-:Y:S01]  /*21620*/  IMAD.MOV.U32 R35, RZ, RZ, R34 ;  /* 0x000000ffff237224 */ /* 0x000fe200078e0022 */
[----:B------:R-:W-:-:S07]  /*21630*/  PRMT R112, R111, 0x7632, R112 ;  /* 0x000076326f707816 */ /* 0x000fce0000000070 */
.L_x_3489:
[----:B------:R-:W-:Y:S05]  /*21640*/  BSYNC B1 ;  /* 0x0000000000017941 */ /* 0x000fea0003800000 */
.L_x_3487:
        /* <DEDUP_REMOVED lines=11> */
.L_x_3491:
[----:B------:R-:W-:Y:S01]  /*21700*/  IMAD.MOV.U32 R6, RZ, RZ, R5 ;  /* 0x000000ffff067224 */ /* 0x000fe200078e0005 */
[----:B------:R-:W-:Y:S01]  /*21710*/  PRMT R9, R9, 0x5410, R10 ;  /* 0x0000541009097816 */ /* 0x000fe2000000000a */
[----:B------:R-:W-:Y:S01]  /*21720*/  IMAD.MOV.U32 R34, RZ, RZ, R37 ;  /* 0x000000ffff227224 */ /* 0x000fe200078e0025 */
[----:B------:R-:W-:-:S07]  /*21730*/  PRMT R111, R111, 0x7610, R103 ;  /* 0x000076106f6f7816 */ /* 0x000fce0000000067 */
.L_x_3492:
[----:B------:R-:W-:Y:S05]  /*21740*/  BSYNC B1 ;  /* 0x0000000000017941 */ /* 0x000fea0003800000 */
.L_x_3490:
        /* <DEDUP_REMOVED lines=11> */
.L_x_3494:
[----:B------:R-:W-:Y:S01]  /*21800*/  IMAD.MOV.U32 R5, RZ, RZ, R6 ;  /* 0x000000ffff057224 */ /* 0x000fe200078e0006 */
[----:B------:R-:W-:Y:S01]  /*21810*/  PRMT R10, R10, 0x7610, R9 ;  /* 0x000076100a0a7816 */ /* 0x000fe20000000009 */
[----:B------:R-:W-:Y:S01]  /*21820*/  IMAD.MOV.U32 R37, RZ, RZ, R36 ;  /* 0x000000ffff257224 */ /* 0x000fe200078e0024 */
[----:B------:R-:W-:-:S07]  /*21830*/  PRMT R103, R103, 0x5410, R102 ;  /* 0x0000541067677816 */ /* 0x000fce0000000066 */
.L_x_3495:
[----:B------:R-:W-:Y:S05]  /*21840*/  BSYNC B1 ;  /* 0x0000000000017941 */ /* 0x000fea0003800000 */
.L_x_3493:
        /* <DEDUP_REMOVED lines=11> */
.L_x_3497:
[----:B------:R-:W-:Y:S01]  /*21900*/  IMAD.MOV.U32 R6, RZ, RZ, R5 ;  /* 0x000000ffff067224 */ /* 0x000fe200078e0005 */
[----:B------:R-:W-:Y:S01]  /*21910*/  PRMT R9, R10, 0x7632, R9 ;  /* 0x000076320a097816 */ /* 0x000fe20000000009 */
[----:B------:R-:W-:Y:S01]  /*21920*/  IMAD.MOV.U32 R36, RZ, RZ, R39 ;  /* 0x000000ffff247224 */ /* 0x000fe200078e0027 */
[----:B------:R-:W-:-:S07]  /*21930*/  PRMT R102, R120, 0x7610, R102 ;  /* 0x0000761078667816 */ /* 0x000fce0000000066 */
.L_x_3498:
[----:B------:R-:W-:Y:S05]  /*21940*/  BSYNC B1 ;  /* 0x0000000000017941 */ /* 0x000fea0003800000 */
.L_x_3496:
        /* <DEDUP_REMOVED lines=11> */
.L_x_3500:
[----:B------:R-:W-:Y:S01]  /*21a00*/  IMAD.MOV.U32 R5, RZ, RZ, R6 ;  /* 0x000000ffff057224 */ /* 0x000fe200078e0006 */
[----:B------:R-:W-:Y:S01]  /*21a10*/  PRMT R10, R9, 0x7610, R10 ;  /* 0x00007610090a7816 */ /* 0x000fe2000000000a */
[----:B------:R-:W-:Y:S01]  /*21a20*/  IMAD.MOV.U32 R39, RZ, RZ, R38 ;  /* 0x000000ffff277224 */ /* 0x000fe200078e0026 */
[----:B------:R-:W-:-:S07]  /*21a30*/  PRMT R120, R113, 0x7632, R120 ;  /* 0x0000763271787816 */ /* 0x000fce0000000078 */
.L_x_3501:
[----:B------:R-:W-:Y:S05]  /*21a40*/  BSYNC B1 ;  /* 0x0000000000017941 */ /* 0x000fea0003800000 */
.L_x_3499:
        /* <DEDUP_REMOVED lines=11> */
.L_x_3503:
[----:B------:R-:W-:Y:S01]  /*21b00*/  IMAD.MOV.U32 R6, RZ, RZ, R5 ;  /* 0x000000ffff067224 */ /* 0x000fe200078e0005 */
[----:B------:R-:W-:Y:S01]  /*21b10*/  PRMT R9, R10, 0x7610, R9 ;  /* 0x000076100a097816 */ /* 0x000fe20000000009 */
[----:B------:R-:W-:Y:S01]  /*21b20*/  IMAD.MOV.U32 R38, RZ, RZ, R41 ;  /* 0x000000ffff267224 */ /* 0x000fe200078e0029 */
[----:B------:R-:W-:-:S07]  /*21b30*/  PRMT R113, R113, 0x5410, R105 ;  /* 0x0000541071717816 */ /* 0x000fce0000000069 */
.L_x_3504:
[----:B------:R-:W-:Y:S05]  /*21b40*/  BSYNC B1 ;  /* 0x0000000000017941 */ /* 0x000fea0003800000 */
.L_x_3502:
        /* <DEDUP_REMOVED lines=11> */
.L_x_3506:
[----:B------:R-:W-:Y:S01]  /*21c00*/  IMAD.MOV.U32 R5, RZ, RZ, R6 ;  /* 0x000000ffff057224 */ /* 0x000fe200078e0006 */
[----:B------:R-:W-:Y:S01]  /*21c10*/  PRMT R9, R9, 0x5410, R9 ;  /* 0x0000541009097816 */ /* 0x000fe20000000009 */
[----:B------:R-:W-:Y:S01]  /*21c20*/  IMAD.MOV.U32 R41, RZ, RZ, R40 ;  /* 0x000000ffff297224 */ /* 0x000fe200078e0028 */
[----:B------:R-:W-:-:S07]  /*21c30*/  PRMT R105, R103, 0x7610, R105 ;  /* 0x0000761067697816 */ /* 0x000fce0000000069 */
.L_x_3507:
[----:B------:R-:W-:Y:S05]  /*21c40*/  BSYNC B1 ;  /* 0x0000000000017941 */ /* 0x000fea0003800000 */
.L_x_3505:
        /* <DEDUP_REMOVED lines=11> */
.L_x_3509:
[----:B------:R-:W-:Y:S01]  /*21d00*/  IMAD.MOV.U32 R6, RZ, RZ, R5 ;  /* 0x000000ffff067224 */ /* 0x000fe200078e0005 */
[----:B------:R-:W-:Y:S01]  /*21d10*/  PRMT R10, R10, 0x7610, R9 ;  /* 0x000076100a0a7816 */ /* 0x000fe20000000009 */
[----:B------:R-:W-:Y:S01]  /*21d20*/  IMAD.MOV.U32 R40, RZ, RZ, R43 ;  /* 0x000000ffff287224 */ /* 0x000fe200078e002b */
[----:B------:R-:W-:-:S07]  /*21d30*/  PRMT R103, R104, 0x7632, R103 ;  /* 0x0000763268677816 */ /* 0x000fce0000000067 */
.L_x_3510:
[----:B------:R-:W-:Y:S05]  /*21d40*/  BSYNC B1 ;  /* 0x0000000000017941 */ /* 0x000fea0003800000 */
.L_x_3508:
        /* <DEDUP_REMOVED lines=11> */
.L_x_3512:
[----:B------:R-:W-:Y:S01]  /*21e00*/  IMAD.MOV.U32 R5, RZ, RZ, R6 ;  /* 0x000000ffff057224 */ /* 0x000fe200078e0006 */
[----:B------:R-:W-:Y:S01]  /*21e10*/  PRMT R9, R10, 0x7632, R9 ;  /* 0x000076320a097816 */ /* 0x000fe20000000009 */
[----:B------:R-:W-:Y:S01]  /*21e20*/  IMAD.MOV.U32 R43, RZ, RZ, R42 ;  /* 0x000000ffff2b7224 */ /* 0x000fe200078e002a */
[----:B------:R-:W-:-:S07]  /*21e30*/  PRMT R104, R104, 0x7610, R102 ;  /* 0x0000761068687816 */ /* 0x000fce0000000066 */
.L_x_3513:
[----:B------:R-:W-:Y:S05]  /*21e40*/  BSYNC B1 ;  /* 0x0000000000017941 */ /* 0x000fea0003800000 */
.L_x_3511:
        /* <DEDUP_REMOVED lines=11> */
.L_x_3515:
[----:B------:R-:W-:Y:S01]  /*21f00*/  IMAD.MOV.U32 R6, RZ, RZ, R5 ;  /* 0x000000ffff067224 */ /* 0x000fe200078e0005 */
[----:B------:R-:W-:Y:S01]  /*21f10*/  PRMT R10, R9, 0x7610, R10 ;  /* 0x00007610090a7816 */ /* 0x000fe2000000000a */
[----:B------:R-:W-:Y:S01]  /*21f20*/  IMAD.MOV.U32 R42, RZ, RZ, R45 ;  /* 0x000000ffff2a7224 */ /* 0x000fe200078e002d */
[----:B------:R-:W-:-:S07]  /*21f30*/  PRMT R102, R102, 0x5410, R107 ;  /* 0x0000541066667816 */ /* 0x000fce000000006b */
.L_x_3516:
[----:B------:R-:W-:Y:S05]  /*21f40*/  BSYNC B1 ;  /* 0x0000000000017941 */ /* 0x000fea0003800000 */
.L_x_3514:
        /* <DEDUP_REMOVED lines=11> */
.L_x_3518:
[----:B------:R-:W-:Y:S01]  /*22000*/  IMAD.MOV.U32 R5, RZ, RZ, R6 ;  /* 0x000000ffff057224 */ /* 0x000fe200078e0006 */
[----:B------:R-:W-:Y:S01]  /*22010*/  PRMT R9, R9, 0x5410, R10 ;  /* 0x0000541009097816 */ /* 0x000fe2000000000a */
[----:B------:R-:W-:Y:S01]  /*22020*/  IMAD.MOV.U32 R45, RZ, RZ, R44 ;  /* 0x000000ffff2d7224 */ /* 0x000fe200078e002c */
[----:B------:R-:W-:-:S07]  /*22030*/  PRMT R107, R105, 0x7632, R107 ;  /* 0x00007632696b7816 */ /* 0x000fce000000006b */
.L_x_3519:
[----:B------:R-:W-:Y:S05]  /*22040*/  BSYNC B1 ;  /* 0x0000000000017941 */ /* 0x000fea0003800000 */
.L_x_3517:
        /* <DEDUP_REMOVED lines=11> */
.L_x_3521:
[----:B------:R-:W-:Y:S01]  /*22100*/  IMAD.MOV.U32 R6, RZ, RZ, R5 ;  /* 0x000000ffff067224 */ /* 0x000fe200078e0005 */
[----:B------:R-:W-:Y:S01]  /*22110*/  PRMT R10, R10, 0x7610, R9 ;  /* 0x000076100a0a7816 */ /* 0x000fe20000000009 */
[----:B------:R-:W-:Y:S01]  /*22120*/  IMAD.MOV.U32 R44, RZ, RZ, R47 ;  /* 0x000000ffff2c7224 */ /* 0x000fe200078e002f */
[----:B------:R-:W-:-:S07]  /*22130*/  PRMT R105, R105, 0x7610, R106 ;  /* 0x0000761069697816 */ /* 0x000fce000000006a */
.L_x_3522:
[----:B------:R-:W-:Y:S05]  /*22140*/  BSYNC B1 ;  /* 0x0000000000017941 */ /* 0x000fea0003800000 */
.L_x_3520:
        /* <DEDUP_REMOVED lines=11> */
.L_x_3524:
[----:B------:R-:W-:Y:S01]  /*22200*/  IMAD.MOV.U32 R5, RZ, RZ, R6 ;  /* 0x000000ffff057224 */ /* 0x000fe200078e0006 */
[----:B------:R-:W-:Y:S01]  /*22210*/  PRMT R9, R10, 0x7632, R9 ;  /* 0x000076320a097816 */ /* 0x000fe20000000009 */
[----:B------:R-:W-:Y:S01]  /*22220*/  IMAD.MOV.U32 R47, RZ, RZ, R46 ;  /* 0x000000ffff2f7224 */ /* 0x000fe200078e002e */
[----:B------:R-:W-:-:S07]  /*22230*/  PRMT R106, R106, 0x5410, R104 ;  /* 0x000054106a6a7816 */ /* 0x000fce0000000068 */
.L_x_3525:
[----:B------:R-:W-:Y:S05]  /*22240*/  BSYNC B1 ;  /* 0x0000000000017941 */ /* 0x000fea0003800000 */
.L_x_3523:
        /* <DEDUP_REMOVED lines=11> */
.L_x_3527:
[----:B------:R-:W-:Y:S01]  /*22300*/  IMAD.MOV.U32 R6, RZ, RZ, R5 ;  /* 0x000000ffff067224 */ /* 0x000fe200078e0005 */
[----:B------:R-:W-:Y:S01]  /*22310*/  PRMT R10, R9, 0x7610, R10 ;  /* 0x00007610090a7816 */ /* 0x000fe2000000000a */
[----:B------:R-:W-:Y:S01]  /*22320*/  IMAD.MOV.U32 R46, RZ, RZ, R49 ;  /* 0x000000ffff2e7224 */ /* 0x000fe200078e0031 */
[----:B------:R-:W-:-:S07]  /*22330*/  PRMT R104, R121, 0x7610, R104 ;  /* 0x0000761079687816 */ /* 0x000fce0000000068 */
.L_x_3528:
[----:B------:R-:W-:Y:S05]  /*22340*/  BSYNC B1 ;  /* 0x0000000000017941 */ /* 0x000fea0003800000 */
.L_x_3526:
        /* <DEDUP_REMOVED lines=11> */
.L_x_3530:
[----:B------:R-:W-:Y:S01]  /*22400*/  IMAD.MOV.U32 R5, RZ, RZ, R6 ;  /* 0x000000ffff057224 */ /* 0x000fe200078e0006 */
[----:B------:R-:W-:Y:S01]  /*22410*/  PRMT R9, R10, 0x7610, R9 ;  /* 0x000076100a097816 */ /* 0x000fe20000000009 */
[----:B------:R-:W-:Y:S01]  /*22420*/  IMAD.MOV.U32 R49, RZ, RZ, R48 ;  /* 0x000000ffff317224 */ /* 0x000fe200078e0030 */
[----:B------:R-:W-:-:S07]  /*22430*/  PRMT R121, R107, 0x7632, R121 ;  /* 0x000076326b797816 */ /* 0x000fce0000000079 */
.L_x_3531:
[----:B------:R-:W-:Y:S05]  /*22440*/  BSYNC B1 ;  /* 0x0000000000017941 */ /* 0x000fea0003800000 */
.L_x_3529:
        /* <DEDUP_REMOVED lines=11> */
.L_x_3533:
[----:B------:R-:W-:Y:S01]  /*22500*/  IMAD.MOV.U32 R6, RZ, RZ, R5 ;  /* 0x000000ffff067224 */ /* 0x000fe200078e0005 */
[----:B------:R-:W-:Y:S01]  /*22510*/  PRMT R9, R9, 0x5410, R9 ;  /* 0x0000541009097816 */ /* 0x000fe20000000009 */
[----:B------:R-:W-:Y:S01]  /*22520*/  IMAD.MOV.U32 R48, RZ, RZ, R51 ;  /* 0x000000ffff307224 */ /* 0x000fe200078e0033 */
[----:B------:R-:W-:-:S07]  /*22530*/  PRMT R107, R107, 0x7610, R119 ;  /* 0x000076106b6b7816 */ /* 0x000fce0000000077 */
.L_x_3534:
[----:B------:R-:W-:Y:S05]  /*22540*/  BSYNC B1 ;  /* 0x0000000000017941 */ /* 0x000fea0003800000 */
.L_x_3532:
        /* <DEDUP_REMOVED lines=11> */
.L_x_3536:
[----:B------:R-:W-:Y:S01]  /*22600*/  IMAD.MOV.U32 R5, RZ, RZ, R6 ;  /* 0x000000ffff057224 */ /* 0x000fe200078e0006 */
[----:B------:R-:W-:Y:S01]  /*22610*/  PRMT R9, R9, 0x7632, R9 ;  /* 0x0000763209097816 */ /* 0x000fe20000000009 */
[----:B------:R-:W-:Y:S01]  /*22620*/  IMAD.MOV.U32 R51, RZ, RZ, R50 ;  /* 0x000000ffff337224 */ /* 0x000fe200078e0032 */
[----:B------:R-:W-:-:S07]  /*22630*/  PRMT R119, R119, 0x5410, R106 ;  /* 0x0000541077777816 */ /* 0x000fce000000006a */
.L_x_3537:
[----:B------:R-:W-:Y:S05]  /*22640*/  BSYNC B1 ;  /* 0x0000000000017941 */ /* 0x000fea0003800000 */
.L_x_3535:
        /* <DEDUP_REMOVED lines=11> */
.L_x_3539:
[----:B------:R-:W-:Y:S01]  /*22700*/  IMAD.MOV.U32 R6, RZ, RZ, R5 ;  /* 0x000000ffff067224 */ /* 0x000fe200078e0005 */
[----:B------:R-:W-:Y:S01]  /*22710*/  PRMT R9, R9, 0x5410, R9 ;  /* 0x0000541009097816 */ /* 0x000fe20000000009 */
[----:B------:R-:W-:Y:S01]  /*22720*/  IMAD.MOV.U32 R50, RZ, RZ, R53 ;  /* 0x000000ffff327224 */ /* 0x000fe200078e0035 */
[----:B------:R-:W-:-:S07]  /*22730*/  PRMT R106, R121, 0x7632, R106 ;  /* 0x00007632796a7816 */ /* 0x000fce000000006a */
.L_x_3540:
[----:B------:R-:W-:Y:S05]  /*22740*/  BSYNC B1 ;  /* 0x0000000000017941 */ /* 0x000fea0003800000 */
.L_x_3538:
        /* <DEDUP_REMOVED lines=11> */
.L_x_3542:
[----:B------:R-:W-:Y:S01]  /*22800*/  IMAD.MOV.U32 R5, RZ, RZ, R6 ;  /* 0x000000ffff057224 */ /* 0x000fe200078e0006 */
[----:B------:R-:W-:Y:S01]  /*22810*/  PRMT R10, R10, 0x7610, R9 ;  /* 0x000076100a0a7816 */ /* 0x000fe20000000009 */
[----:B------:R-:W-:Y:S01]  /*22820*/  IMAD.MOV.U32 R53, RZ, RZ, R52 ;  /* 0x000000ffff357224 */ /* 0x000fe200078e0034 */
[----:B------:R-:W-:-:S07]  /*22830*/  PRMT R121, R121, 0x7610, R100 ;  /* 0x0000761079797816 */ /* 0x000fce0000000064 */
.L_x_3543:
[----:B------:R-:W-:Y:S05]  /*22840*/  BSYNC B1 ;  /* 0x0000000000017941 */ /* 0x000fea0003800000 */
.L_x_3541:
        /* <DEDUP_REMOVED lines=11> */
.L_x_3545:
[----:B------:R-:W-:Y:S01]  /*22900*/  IMAD.MOV.U32 R6, RZ, RZ, R5 ;  /* 0x000000ffff067224 */ /* 0x000fe200078e0005 */
[----:B------:R-:W-:Y:S01]  /*22910*/  PRMT R9, R9, 0x7610, R10 ;  /* 0x0000761009097816 */ /* 0x000fe2000000000a */
[----:B------:R-:W-:Y:S01]  /*22920*/  IMAD.MOV.U32 R52, RZ, RZ, R55 ;  /* 0x000000ffff347224 */ /* 0x000fe200078e0037 */
[----:B------:R-:W-:-:S07]  /*22930*/  PRMT R100, R100, 0x7610, R120 ;  /* 0x0000761064647816 */ /* 0x000fce0000000078 */
.L_x_3546:
[----:B------:R-:W-:Y:S05]  /*22940*/  BSYNC B1 ;  /* 0x0000000000017941 */ /* 0x000fea0003800000 */
.L_x_3544:
        /* <DEDUP_REMOVED lines=11> */
.L_x_3548:
[----:B------:R-:W-:Y:S01]  /*22a00*/  IMAD.MOV.U32 R5, RZ, RZ, R6 ;  /* 0x000000ffff057224 */ /* 0x000fe200078e0006 */
[----:B------:R-:W-:Y:S01]  /*22a10*/  PRMT R9, R9, 0x7632, R9 ;  /* 0x0000763209097816 */ /* 0x000fe20000000009 */
[----:B------:R-:W-:Y:S01]  /*22a20*/  IMAD.MOV.U32 R55, RZ, RZ, R54 ;  /* 0x000000ffff377224 */ /* 0x000fe200078e0036 */
[----:B------:R-:W-:-:S07]  /*22a30*/  PRMT R120, R120, 0x5410, R100 ;  /* 0x0000541078787816 */ /* 0x000fce0000000064 */
.L_x_3549:
[----:B------:R-:W-:Y:S05]  /*22a40*/  BSYNC B1 ;  /* 0x0000000000017941 */ /* 0x000fea0003800000 */
.L_x_3547:
        /* <DEDUP_REMOVED lines=11> */
.L_x_3551:
[----:B------:R-:W-:Y:S01]  /*22b00*/  IMAD.MOV.U32 R6, RZ, RZ, R5 ;  /* 0x000000ffff067224 */ /* 0x000fe200078e0005 */
[----:B------:R-:W-:Y:S01]  /*22b10*/  PRMT R9, R9, 0x5410, R9 ;  /* 0x0000541009097816 */ /* 0x000fe20000000009 */
[----:B------:R-:W-:Y:S01]  /*22b20*/  IMAD.MOV.U32 R54, RZ, RZ, R57 ;  /* 0x000000ffff367224 */ /* 0x000fe200078e0039 */
[----:B------:R-:W-:-:S07]  /*22b30*/  PRMT R100, R95, 0x7632, R100 ;  /* 0x000076325f647816 */ /* 0x000fce0000000064 */
.L_x_3552:
[----:B------:R-:W-:Y:S05]  /*22b40*/  BSYNC B1 ;  /* 0x0000000000017941 */ /* 0x000fea0003800000 */
.L_x_3550:
        /* <DEDUP_REMOVED lines=11> */
.L_x_3554:
[----:B------:R-:W-:Y:S01]  /*22c00*/  IMAD.MOV.U32 R5, RZ, RZ, R6 ;  /* 0x000000ffff057224 */ /* 0x000fe200078e0006 */
[----:B------:R-:W-:Y:S01]  /*22c10*/  PRMT R10, R10, 0x7610, R9 ;  /* 0x000076100a0a7816 */ /* 0x000fe20000000009 */
[----:B------:R-:W-:Y:S01]  /*22c20*/  IMAD.MOV.U32 R57, RZ, RZ, R56 ;  /* 0x000000ffff397224 */ /* 0x000fe200078e0038 */
[----:B------:R-:W-:-:S07]  /*22c30*/  PRMT R95, R95, 0x7610, R94 ;  /* 0x000076105f5f7816 */ /* 0x000fce000000005e */
.L_x_3555:
[----:B------:R-:W-:Y:S05]  /*22c40*/  BSYNC B1 ;  /* 0x0000000000017941 */ /* 0x000fea0003800000 */
.L_x_3553:
        /* <DEDUP_REMOVED lines=11> */
.L_x_3557:
[----:B------:R-:W-:Y:S01]  /*22d00*/  PRMT R9, R9, 0x7610, R10 ;  /* 0x0000761009097816 */ /* 0x000fe2000000000a */
[----:B------:R-:W-:Y:S01]  /*22d10*/  IMAD.MOV.U32 R6, RZ, RZ, R5 ;  /* 0x000000ffff067224 */ /* 0x000fe200078e0005 */
[----:B------:R-:W-:Y:S01]  /*22d20*/  PRMT R94, R94, 0x7610, R122 ;  /* 0x000076105e5e7816 */ /* 0x000fe2000000007a */
[----:B------:R-:W-:-:S07]  /*22d30*/  IMAD.MOV.U32 R56, RZ, RZ, R59 ;  /* 0x000000ffff387224 */ /* 0x000fce00078e003b */
.L_x_3558:
[----:B------:R-:W-:Y:S05]  /*22d40*/  BSYNC B1 ;  /* 0x0000000000017941 */ /* 0x000fea0003800000 */
.L_x_3556:
        /* <DEDUP_REMOVED lines=11> */
.L_x_3560:
[----:B------:R-:W-:Y:S01]  /*22e00*/  PRMT R122, R122, 0x5410, R94 ;  /* 0x000054107a7a7816 */ /* 0x000fe2000000005e */
[----:B------:R-:W-:Y:S01]  /*22e10*/  IMAD.MOV.U32 R5, RZ, RZ, R6 ;  /* 0x000000ffff057224 */ /* 0x000fe200078e0006 */
[----:B------:R-:W-:Y:S01]  /*22e20*/  PRMT R10, R10, 0x7610, R9 ;  /* 0x000076100a0a7816 */ /* 0x000fe20000000009 */
[----:B------:R-:W-:-:S07]  /*22e30*/  IMAD.MOV.U32 R59, RZ, RZ, R58 ;  /* 0x000000ffff3b7224 */ /* 0x000fce00078e003a */
.L_x_3561:
[----:B------:R-:W-:Y:S05]  /*22e40*/  BSYNC B1 ;  /* 0x0000000000017941 */ /* 0x000fea0003800000 */
.L_x_3559:
        /* <DEDUP_REMOVED lines=11> */
.L_x_3563:
[----:B------:R-:W-:Y:S01]  /*22f00*/  PRMT R94, R96, 0x7632, R94 ;  /* 0x00007632605e7816 */ /* 0x000fe2000000005e */
[----:B------:R-:W-:Y:S01]  /*22f10*/  IMAD.MOV.U32 R6, RZ, RZ, R5 ;  /* 0x000000ffff067224 */ /* 0x000fe200078e0005 */
[----:B------:R-:W-:Y:S01]  /*22f20*/  PRMT R9, R9, 0x7610, R10 ;  /* 0x0000761009097816 */ /* 0x000fe2000000000a */
[----:B------:R-:W-:-:S07]  /*22f30*/  IMAD.MOV.U32 R58, RZ, RZ, R61 ;  /* 0x000000ffff3a7224 */ /* 0x000fce00078e003d */
.L_x_3564:
[----:B------:R-:W-:Y:S05]  /*22f40*/  BSYNC B1 ;  /* 0x0000000000017941 */ /* 0x000fea0003800000 */
.L_x_3562:
        /* <DEDUP_REMOVED lines=11> */
.L_x_3566:
[----:B------:R-:W-:Y:S01]  /*23000*/  PRMT R96, R96, 0x5410, R96 ;  /* 0x0000541060607816 */ /* 0x000fe20000000060 */
[----:B------:R-:W-:Y:S01]  /*23010*/  IMAD.MOV.U32 R5, RZ, RZ, R6 ;  /* 0x000000ffff057224 */ /* 0x000fe200078e0006 */
[----:B------:R-:W-:Y:S01]  /*23020*/  PRMT R9, R9, 0x7632, R9 ;  /* 0x0000763209097816 */ /* 0x000fe20000000009 */
[----:B------:R-:W-:-:S07]  /*23030*/  IMAD.MOV.U32 R61, RZ, RZ, R60 ;  /* 0x000000ffff3d7224 */ /* 0x000fce00078e003c */
.L_x_3567:
[----:B------:R-:W-:Y:S05]  /*23040*/  BSYNC B1 ;  /* 0x0000000000017941 */ /* 0x000fea0003800000 */
.L_x_3565:
        /* <DEDUP_REMOVED lines=11> */
.L_x_3569:
[----:B------:R-:W-:Y:S01]  /*23100*/  PRMT R96, R101, 0x7610, R96 ;  /* 0x0000761065607816 */ /* 0x000fe20000000060 */
[----:B------:R-:W-:Y:S01]  /*23110*/  IMAD.MOV.U32 R6, RZ, RZ, R5 ;  /* 0x000000ffff067224 */ /* 0x000fe200078e0005 */
[----:B------:R-:W-:Y:S01]  /*23120*/  PRMT R10, R9, 0x7610, R10 ;  /* 0x00007610090a7816 */ /* 0x000fe2000000000a */
[----:B------:R-:W-:-:S07]  /*23130*/  IMAD.MOV.U32 R60, RZ, RZ, R63 ;  /* 0x000000ffff3c7224 */ /* 0x000fce00078e003f */
.L_x_3570:
[----:B------:R-:W-:Y:S05]  /*23140*/  BSYNC B1 ;  /* 0x0000000000017941 */ /* 0x000fea0003800000 */
.L_x_3568:
        /* <DEDUP_REMOVED lines=11> */
.L_x_3572:
[----:B------:R-:W-:Y:S01]  /*23200*/  PRMT R101, R95, 0x7610, R101 ;  /* 0x000076105f657816 */ /* 0x000fe20000000065 */
[----:B------:R-:W-:Y:S01]  /*23210*/  IMAD.MOV.U32 R5, RZ, RZ, R6 ;  /* 0x000000ffff057224 */ /* 0x000fe200078e0006 */
[----:B------:R-:W-:Y:S01]  /*23220*/  PRMT R9, R10, 0x7610, R9 ;  /* 0x000076100a097816 */ /* 0x000fe20000000009 */
[----:B------:R-:W-:-:S07]  /*23230*/  IMAD.MOV.U32 R63, RZ, RZ, R62 ;  /* 0x000000ffff3f7224 */ /* 0x000fce00078e003e */
.L_x_3573:
[----:B------:R-:W-:Y:S05]  /*23240*/  BSYNC B1 ;  /* 0x0000000000017941 */ /* 0x000fea0003800000 */
.L_x_3571:
        /* <DEDUP_REMOVED lines=11> */
.L_x_3575:
[----:B------:R-:W-:Y:S01]  /*23300*/  PRMT R95, R99, 0x7610, R95 ;  /* 0x00007610635f7816 */ /* 0x000fe2000000005f */
[----:B------:R-:W-:Y:S01]  /*23310*/  IMAD.MOV.U32 R6, RZ, RZ, R5 ;  /* 0x000000ffff067224 */ /* 0x000fe200078e0005 */
[----:B------:R-:W-:Y:S01]  /*23320*/  PRMT R10, R9, 0x7610, R10 ;  /* 0x00007610090a7816 */ /* 0x000fe2000000000a */
[----:B------:R-:W-:-:S07]  /*23330*/  IMAD.MOV.U32 R62, RZ, RZ, R65 ;  /* 0x000000ffff3e7224 */ /* 0x000fce00078e0041 */
.L_x_3576:
[----:B------:R-:W-:Y:S05]  /*23340*/  BSYNC B1 ;  /* 0x0000000000017941 */ /* 0x000fea0003800000 */
.L_x_3574:
        /* <DEDUP_REMOVED lines=11> */
.L_x_3578:
[----:B------:R-:W-:Y:S01]  /*23400*/  PRMT R99, R97, 0x7610, R99 ;  /* 0x0000761061637816 */ /* 0x000fe20000000063 */
[----:B------:R-:W-:Y:S01]  /*23410*/  IMAD.MOV.U32 R5, RZ, RZ, R6 ;  /* 0x000000ffff057224 */ /* 0x000fe200078e0006 */
[----:B------:R-:W-:Y:S01]  /*23420*/  PRMT R9, R9, 0x5410, R10 ;  /* 0x0000541009097816 */ /* 0x000fe2000000000a */
[----:B------:R-:W-:-:S07]  /*23430*/  IMAD.MOV.U32 R65, RZ, RZ, R64 ;  /* 0x000000ffff417224 */ /* 0x000fce00078e0040 */
.L_x_3579:
[----:B------:R-:W-:Y:S05]  /*23440*/  BSYNC B1 ;  /* 0x0000000000017941 */ /* 0x000fea0003800000 */
.L_x_3577:
        /* <DEDUP_REMOVED lines=11> */
.L_x_3581:
[----:B------:R-:W-:Y:S01]  /*23500*/  PRMT R97, R98, 0x7610, R97 ;  /* 0x0000761062617816 */ /* 0x000fe20000000061 */
[----:B------:R-:W-:Y:S01]  /*23510*/  IMAD.MOV.U32 R64, RZ, RZ, R67 ;  /* 0x000000ffff407224 */ /* 0x000fe200078e0043 */
[----:B------:R-:W-:Y:S01]  /*23520*/  PRMT R10, R10, 0x7610, R9 ;  /* 0x000076100a0a7816 */ /* 0x000fe20000000009 */
[----:B------:R-:W-:-:S07]  /*23530*/  IMAD.MOV.U32 R6, RZ, RZ, R5 ;  /* 0x000000ffff067224 */ /* 0x000fce00078e0005 */
.L_x_3582:
[----:B------:R-:W-:Y:S05]  /*23540*/  BSYNC B1 ;  /* 0x0000000000017941 */ /* 0x000fea0003800000 */
.L_x_3580:
[----:B------:R-:W-:Y:S01]  /*23550*/  HSETP2.GT.AND P0, PT, R10.H1_H1, R98.H1_H1, PT ;  /* 0x300000620a007234 */ /* 0x000fe20003f04c00 */
[----:B------:R-:W-:Y:S04]  /*23560*/  BSSY B1, `(.L_x_3583) ;  /* 0x000000b000017945 */ /* 0x000fe80003800000 */
[----:B------:R-:W-:-:S13]  /*23570*/  ISETP.EQ.OR P0, PT, R123, -0x1, P0 ;  /* 0xffffffff7b00780c */ /* 0x000fda0000702670 */
[----:B------:R-:W-:Y:S05]  /*23580*/  @P0 BRA `(.L_x_3584) ;  /* 0x0000000000140947 */ /* 0x000fea0003800000 */
[----:B------:R-:W-:Y:S01]  /*23590*/  ISETP.GE.AND P0, PT, R6, R123, PT ;  /* 0x0000007b0600720c */ /* 0x000fe20003f06270 */
[----:B------:R-:W-:-:S12]  /*235a0*/  IMAD.MOV.U32 R67, RZ, RZ, R6 ;  /* 0x000000ffff437224 */ /* 0x000fd800078e0006 */
[----:B------:R-:W-:Y:S02]  /*235b0*/  HSETP2.NEU.OR P0, PT, R10.H1_H1, R98.H1_H1, P0 ;  /* 0x300000620a007234 */ /* 0x000fe4000070dc20 */
[----:B------:R-:W-:-:S11]  /*235c0*/  PRMT R98, R10, 0x7632, R98 ;  /* 0x000076320a627816 */ /* 0x000fd60000000062 */
[----:B------:R-:W-:Y:S05]  /*235d0*/  @P0 BRA `(.L_x_3585) ;  /* 0x00000000000c0947 */ /* 0x000fea0003800000 */
.L_x_3584:
[----:B------:R-:W-:Y:S01]  /*235e0*/  IMAD.MOV.U32 R67, RZ, RZ, R123 ;  /* 0x000000ffff437224 */ /* 0x000fe200078e007b */
[----:B------:R-:W-:Y:S01]  /*235f0*/  PRMT R98, R98, 0x7632, R10 ;  /* 0x0000763262627816 */ /* 0x000fe2000000000a */
[----:B------:R-:W-:-:S07]  /*23600*/  IMAD.MOV.U32 R123, RZ, RZ, R6 ;  /* 0x000000ffff7b7224 */ /* 0x000fce00078e0006 */
.L_x_3585:
[----:B------:R-:W-:Y:S05]  /*23610*/  BSYNC B1 ;  /* 0x0000000000017941 */ /* 0x000fea0003800000 */
.L_x_3583:
[----:B------:R-:W-:Y:S02]  /*23620*/  VIADD R7, R7, 0x4 ;  /* 0x0000000407077836 */ /* 0x000fe40000000000 */
[----:B------:R-:W-:Y:S01]  /*23630*/  VIADD R4, R4, 0x2 ;  /* 0x0000000204047836 */ /* 0x000fe20000000000 */
[----:B------:R-:W-:Y:S06]  /*23640*/  @P1 BRA `(.L_x_3586) ;  /* 0xffffffc000081947 */ /* 0x000fec000383ffff */
[----:B------:R-:W0:Y:S01]  /*23650*/  S2UR UR5, SR_CgaCtaId ;  /* 0x00000000000579c3 */ /* 0x000e220000008800 */
[----:B------:R-:W-:Y:S02]  /*23660*/  UMOV UR4, 0x400 ;  /* 0x0000040000047882 */ /* 0x000fe40000000000 */
[----:B0-----:R-:W-:-:S09]  /*23670*/  ULEA UR4, UR5, UR4, 0x18 ;  /* 0x0000000405047291 */ /* 0x001fd2000f8ec03f */
[----:B------:R-:W0:Y:S04]  /*23680*/  LDS.128 R8, [UR4+0x4a0] ;  /* 0x0004a004ff087984 */ /* 0x000e280008000c00 */
[----:B------:R-:W1:Y:S04]  /*23690*/  LDS.128 R12, [UR4+0x4b0] ;  /* 0x0004b004ff0c7984 */ /* 0x000e680008000c00 */
[----:B------:R-:W2:Y:S04]  /*236a0*/  LDS.128 R16, [UR4+0x4c0] ;  /* 0x0004c004ff107984 */ /* 0x000ea80008000c00 */
[----:B------:R-:W3:Y:S04]  /*236b0*/  LDS.128 R68, [UR4+0x4d0] ;  /* 0x0004d004ff447984 */ /* 0x000ee80008000c00 */
[----:B------:R-:W4:Y:S04]  /*236c0*/  LDS.128 R4, [UR4+0x4e0] ;  /* 0x0004e004ff047984 */ /* 0x000f280008000c00 */
[----:B0-----:R-:W-:Y:S04]  /*236d0*/  STL.64 [R1], R8 ;  /* 0x0000000801007387 */ /* 0x001fe80000100a00 */
[----:B------:R-:W5:Y:S01]  /*236e0*/  LDL.64 R88, [R1] ;  /* 0x0000000001587983 */ /* 0x000f620000100a00 */
[----:B------:R-:W-:-:S03]  /*236f0*/  FADD.FTZ R86, R124, R86 ;  /* 0x000000567c567221 */ /* 0x000fc60000010000 */
        /* <DEDUP_REMOVED lines=52> */
[----:B------:R-:W-:Y:S04]  /*23a40*/  LDS.64 R16, [UR4+0x620] ;  /* 0x00062004ff107984 */ /* 0x000fe80008000a00 */
[----:B------:R-:W1:Y:S04]  /*23a50*/  LDS.128 R12, [UR4+0x600] ;  /* 0x00060004ff0c7984 */ /* 0x000e680008000c00 */
[----:B------:R-:W2:Y:S04]  /*23a60*/  LDS.128 R68, [UR4+0x610] ;  /* 0x00061004ff447984 */ /* 0x000ea80008000c00 */
[----:B----4-:R-:W-:Y:S04]  /*23a70*/  STL.64 [R1+0x120], R4 ;  /* 0x0001200401007387 */ /* 0x010fe80000100a00 */
[----:B------:R-:W-:Y:S04]  /*23a80*/  STL.64 [R1+0x128], R6 ;  /* 0x0001280601007387 */ /* 0x000fe80000100a00 */
[----:B------:R-:W3:Y:S04]  /*23a90*/  LDS.128 R4, [UR4+0x5f0] ;  /* 0x0005f004ff047984 */ /* 0x000ee80008000c00 */
[----:B------:R4:W-:Y:S04]  /*23aa0*/  STL.64 [R1+0x138], R18 ;  /* 0x0001381201007387 */ /* 0x0009e80000100a00 */
[----:B0-----:R-:W-:Y:S04]  /*23ab0*/  STL.64 [R1+0x140], R8 ;  /* 0x0001400801007387 */ /* 0x001fe80000100a00 */
[----:B------:R-:W-:Y:S04]  /*23ac0*/  STL.64 [R1+0x148], R10 ;  /* 0x0001480a01007387 */ /* 0x000fe80000100a00 */
[----:B-1----:R-:W-:Y:S04]  /*23ad0*/  STL.64 [R1+0x160], R12 ;  /* 0x0001600c01007387 */ /* 0x002fe80000100a00 */
[----:B------:R-:W-:Y:S01]  /*23ae0*/  STL.64 [R1+0x168], R14 ;  /* 0x0001680e01007387 */ /* 0x000fe20000100a00 */
[----:B-----5:R-:W-:-:S03]  /*23af0*/  FSETP.GT.FTZ.AND P0, PT, R66, R88, PT ;  /* 0x000000584200720b */ /* 0x020fc60003f14000 */
[----:B--2---:R-:W-:Y:S01]  /*23b00*/  STL.64 [R1+0x170], R68 ;  /* 0x0001704401007387 */ /* 0x004fe20000100a00 */
[----:B----4-:R-:W-:-:S03]  /*23b10*/  FSEL R18, R88, R66, P0 ;  /* 0x0000004258127208 */ /* 0x010fc60000000000 */
[----:B------:R-:W-:Y:S01]  /*23b20*/  STL.64 [R1+0x178], R70 ;  /* 0x0001784601007387 */ /* 0x000fe20000100a00 */
[----:B------:R-:W-:-:S03]  /*23b30*/  FSEL R87, R66, R88, P0 ;  /* 0x0000005842577208 */ /* 0x000fc60000000000 */
[----:B------:R-:W-:Y:S02]  /*23b40*/  STL.64 [R1+0x180], R16 ;  /* 0x0001801001007387 */ /* 0x000fe40000100a00 */
[----:B------:R-:W-:Y:S02]  /*23b50*/  FADD.FTZ R18, -R87, R18 ;  /* 0x0000001257127221 */ /* 0x000fe40000010100 */
[----:B---3--:R0:W-:Y:S02]  /*23b60*/  STL.64 [R1+0x150], R4 ;  /* 0x0001500401007387 */ /* 0x0081e40000100a00 */
[----:B------:R-:W-:Y:S02]  /*23b70*/  FMUL.FTZ R18, R18, 1.4426950216293334961 ;  /* 0x3fb8aa3b12127820 */ /* 0x000fe40000410000 */
[----:B------:R1:W-:Y:S04]  /*23b80*/  STL.64 [R1+0x158], R6 ;  /* 0x0001580601007387 */ /* 0x0003e80000100a00 */
[----:B------:R-:W2:Y:S01]  /*23b90*/  MUFU.EX2 R18, R18 ;  /* 0x0000001200127308 */ /* 0x000ea20000000800 */
[----:B0-----:R-:W-:Y:S01]  /*23ba0*/  FSEL R5, R89, R86, P0 ;  /* 0x0000005659057208 */ /* 0x001fe20000000000 */
[----:B------:R-:W-:Y:S01]  /*23bb0*/  IMAD.MOV.U32 R4, RZ, RZ, R1 ;  /* 0x000000ffff047224 */ /* 0x000fe200078e0001 */
[----:B------:R-:W-:Y:S01]  /*23bc0*/  FSEL R86, R86, R89, P0 ;  /* 0x0000005956567208 */ /* 0x000fe20000000000 */
[----:B-1----:R-:W-:-:S02]  /*23bd0*/  IMAD.MOV.U32 R7, RZ, RZ, RZ ;  /* 0x000000ffff077224 */ /* 0x002fc400078e00ff */
[----:B--2---:R-:W-:Y:S01]  /*23be0*/  FMUL.FTZ R18, R5, R18 ;  /* 0x0000001205127220 */ /* 0x004fe20000410000 */
[----:B------:R-:W-:-:S07]  /*23bf0*/  IMAD.MOV.U32 R5, RZ, RZ, R4 ;  /* 0x000000ffff057224 */ /* 0x000fce00078e0004 */
.L_x_3776:
        /* <DEDUP_REMOVED lines=20> */
.L_x_3588:
[----:B------:R-:W-:Y:S01]  /*23d40*/  IMAD.MOV.U32 R8, RZ, RZ, R85 ;  /* 0x000000ffff087224 */ /* 0x000fe200078e0055 */
[----:B------:R-:W-:Y:S01]  /*23d50*/  PRMT R9, R9, 0x7610, R91 ;  /* 0x0000761009097816 */ /* 0x000fe2000000005b */
[----:B------:R-:W-:Y:S01]  /*23d60*/  IMAD.MOV.U32 R85, RZ, RZ, R84 ;  /* 0x000000ffff557224 */ /* 0x000fe200078e0054 */
[----:B------:R-:W-:-:S07]  /*23d70*/  PRMT R91, R91, 0x5410, R92 ;  /* 0x000054105b5b7816 */ /* 0x000fce000000005c */
.L_x_3589:
[----:B------:R-:W-:Y:S05]  /*23d80*/  BSYNC B1 ;  /* 0x0000000000017941 */ /* 0x000fea0003800000 */
.L_x_3587:
        /* <DEDUP_REMOVED lines=11> */
.L_x_3591:
[----:B------:R-:W-:Y:S01]  /*23e40*/  IMAD.MOV.U32 R6, RZ, RZ, R8 ;  /* 0x000000ffff067224 */ /* 0x000fe200078e0008 */
[----:B------:R-:W-:Y:S01]  /*23e50*/  PRMT R9, R9, 0x7632, R9 ;  /* 0x0000763209097816 */ /* 0x000fe20000000009 */
[----:B------:R-:W-:Y:S01]  /*23e60*/  IMAD.MOV.U32 R84, RZ, RZ, R83 ;  /* 0x000000ffff547224 */ /* 0x000fe200078e0053 */
[----:B------:R-:W-:-:S07]  /*23e70*/  PRMT R92, R92, 0x7632, R92 ;  /* 0x000076325c5c7816 */ /* 0x000fce000000005c */
.L_x_3592:
[----:B------:R-:W-:Y:S05]  /*23e80*/  BSYNC B1 ;  /* 0x0000000000017941 */ /* 0x000fea0003800000 */
.L_x_3590:
        /* <DEDUP_REMOVED lines=11> */
.L_x_3594:
[----:B------:R-:W-:Y:S01]  /*23f40*/  IMAD.MOV.U32 R8, RZ, RZ, R6 ;  /* 0x000000ffff087224 */ /* 0x000fe200078e0006 */
[----:B------:R-:W-:Y:S01]  /*23f50*/  PRMT R9, R9, 0x5410, R9 ;  /* 0x0000541009097816 */ /* 0x000fe20000000009 */
[----:B------:R-:W-:Y:S01]  /*23f60*/  IMAD.MOV.U32 R83, RZ, RZ, R82 ;  /* 0x000000ffff537224 */ /* 0x000fe200078e0052 */
[----:B------:R-:W-:-:S07]  /*23f70*/  PRMT R92, R92, 0x5410, R93 ;  /* 0x000054105c5c7816 */ /* 0x000fce000000005d */
.L_x_3595:
[----:B------:R-:W-:Y:S05]  /*23f80*/  BSYNC B1 ;  /* 0x0000000000017941 */ /* 0x000fea0003800000 */
.L_x_3593:
        /* <DEDUP_REMOVED lines=11> */
.L_x_3597:
[----:B------:R-:W-:Y:S01]  /*24040*/  IMAD.MOV.U32 R6, RZ, RZ, R8 ;  /* 0x000000ffff067224 */ /* 0x000fe200078e0008 */
[----:B------:R-:W-:Y:S01]  /*24050*/  PRMT R10, R10, 0x7610, R9 ;  /* 0x000076100a0a7816 */ /* 0x000fe20000000009 */
[----:B------:R-:W-:Y:S01]  /*24060*/  IMAD.MOV.U32 R82, RZ, RZ, R81 ;  /* 0x000000ffff527224 */ /* 0x000fe200078e0051 */
[----:B------:R-:W-:-:S07]  /*24070*/  PRMT R93, R0, 0x7632, R93 ;  /* 0x00007632005d7816 */ /* 0x000fce000000005d */
.L_x_3598:
[----:B------:R-:W-:Y:S05]  /*24080*/  BSYNC B1 ;  /* 0x0000000000017941 */ /* 0x000fea0003800000 */
.L_x_3596:
        /* <DEDUP_REMOVED lines=11> */
.L_x_3600:
[----:B------:R-:W-:Y:S01]  /*24140*/  IMAD.MOV.U32 R8, RZ, RZ, R6 ;  /* 0x000000ffff087224 */ /* 0x000fe200078e0006 */
[----:B------:R-:W-:Y:S01]  /*24150*/  PRMT R9, R9, 0x7610, R10 ;  /* 0x0000761009097816 */ /* 0x000fe2000000000a */
[----:B------:R-:W-:Y:S01]  /*24160*/  IMAD.MOV.U32 R81, RZ, RZ, R80 ;  /* 0x000000ffff517224 */ /* 0x000fe200078e0050 */
[----:B------:R-:W-:-:S07]  /*24170*/  PRMT R0, R0, 0x5410, R90 ;  /* 0x0000541000007816 */ /* 0x000fce000000005a */
.L_x_3601:
[----:B------:R-:W-:Y:S05]  /*24180*/  BSYNC B1 ;  /* 0x0000000000017941 */ /* 0x000fea0003800000 */
.L_x_3599:
        /* <DEDUP_REMOVED lines=11> */
.L_x_3603:
[----:B------:R-:W-:Y:S01]  /*24240*/  IMAD.MOV.U32 R6, RZ, RZ, R8 ;  /* 0x000000ffff067224 */ /* 0x000fe200078e0008 */
[----:B------:R-:W-:Y:S01]  /*24250*/  PRMT R9, R9, 0x7632, R9 ;  /* 0x0000763209097816 */ /* 0x000fe20000000009 */
[----:B------:R-:W-:Y:S01]  /*24260*/  IMAD.MOV.U32 R80, RZ, RZ, R79 ;  /* 0x000000ffff507224 */ /* 0x000fe200078e004f */
[----:B------:R-:W-:-:S07]  /*24270*/  PRMT R90, R90, 0x7632, R90 ;  /* 0x000076325a5a7816 */ /* 0x000fce000000005a */
.L_x_3604:
[----:B------:R-:W-:Y:S05]  /*24280*/  BSYNC B1 ;  /* 0x0000000000017941 */ /* 0x000fea0003800000 */
.L_x_3602:
        /* <DEDUP_REMOVED lines=11> */
.L_x_3606:
[----:B------:R-:W-:Y:S01]  /*24340*/  IMAD.MOV.U32 R8, RZ, RZ, R6 ;  /* 0x000000ffff087224 */ /* 0x000fe200078e0006 */
[----:B------:R-:W-:Y:S01]  /*24350*/  PRMT R10, R9, 0x7610, R10 ;  /* 0x00007610090a7816 */ /* 0x000fe2000000000a */
[----:B------:R-:W-:Y:S01]  /*24360*/  IMAD.MOV.U32 R79, RZ, RZ, R78 ;  /* 0x000000ffff4f7224 */ /* 0x000fe200078e004e */
[----:B------:R-:W-:-:S07]  /*24370*/  PRMT R90, R90, 0x5410, R91 ;  /* 0x000054105a5a7816 */ /* 0x000fce000000005b */
.L_x_3607:
[----:B------:R-:W-:Y:S05]  /*24380*/  BSYNC B1 ;  /* 0x0000000000017941 */ /* 0x000fea0003800000 */
.L_x_3605:
        /* <DEDUP_REMOVED lines=11> */
.L_x_3609:
[----:B------:R-:W-:Y:S01]  /*24440*/  IMAD.MOV.U32 R6, RZ, RZ, R8 ;  /* 0x000000ffff067224 */ /* 0x000fe200078e0008 */
[----:B------:R-:W-:Y:S01]  /*24450*/  PRMT R9, R10, 0x7610, R9 ;  /* 0x000076100a097816 */ /* 0x000fe20000000009 */
[----:B------:R-:W-:Y:S01]  /*24460*/  IMAD.MOV.U32 R78, RZ, RZ, R77 ;  /* 0x000000ffff4e7224 */ /* 0x000fe200078e004d */
[----:B------:R-:W-:-:S07]  /*24470*/  PRMT R91, R115, 0x7610, R91 ;  /* 0x00007610735b7816 */ /* 0x000fce000000005b */
.L_x_3610:
[----:B------:R-:W-:Y:S05]  /*24480*/  BSYNC B1 ;  /* 0x0000000000017941 */ /* 0x000fea0003800000 */
.L_x_3608:
        /* <DEDUP_REMOVED lines=11> */
.L_x_3612:
[----:B------:R-:W-:Y:S01]  /*24540*/  IMAD.MOV.U32 R8, RZ, RZ, R6 ;  /* 0x000000ffff087224 */ /* 0x000fe200078e0006 */
[----:B------:R-:W-:Y:S01]  /*24550*/  PRMT R9, R9, 0x5410, R9 ;  /* 0x0000541009097816 */ /* 0x000fe20000000009 */
[----:B------:R-:W-:Y:S01]  /*24560*/  IMAD.MOV.U32 R77, RZ, RZ, R76 ;  /* 0x000000ffff4d7224 */ /* 0x000fe200078e004c */
[----:B------:R-:W-:-:S07]  /*24570*/  PRMT R115, R93, 0x7632, R115 ;  /* 0x000076325d737816 */ /* 0x000fce0000000073 */
.L_x_3613:
[----:B------:R-:W-:Y:S05]  /*24580*/  BSYNC B1 ;  /* 0x0000000000017941 */ /* 0x000fea0003800000 */
.L_x_3611:
        /* <DEDUP_REMOVED lines=11> */
.L_x_3615:
[----:B------:R-:W-:Y:S01]  /*24640*/  IMAD.MOV.U32 R6, RZ, RZ, R8 ;  /* 0x000000ffff067224 */ /* 0x000fe200078e0008 */
[----:B------:R-:W-:Y:S01]  /*24650*/  PRMT R10, R10, 0x7610, R9 ;  /* 0x000076100a0a7816 */ /* 0x000fe20000000009 */
[----:B------:R-:W-:Y:S01]  /*24660*/  IMAD.MOV.U32 R76, RZ, RZ, R75 ;  /* 0x000000ffff4c7224 */ /* 0x000fe200078e004b */
[----:B------:R-:W-:-:S07]  /*24670*/  PRMT R93, R93, 0x7610, R114 ;  /* 0x000076105d5d7816 */ /* 0x000fce0000000072 */
.L_x_3616:
[----:B------:R-:W-:Y:S05]  /*24680*/  BSYNC B1 ;  /* 0x0000000000017941 */ /* 0x000fea0003800000 */
.L_x_3614:
        /* <DEDUP_REMOVED lines=11> */
.L_x_3618:
[----:B------:R-:W-:Y:S01]  /*24740*/  IMAD.MOV.U32 R8, RZ, RZ, R6 ;  /* 0x000000ffff087224 */ /* 0x000fe200078e0006 */
[----:B------:R-:W-:Y:S01]  /*24750*/  PRMT R9, R10, 0x7632, R9 ;  /* 0x000076320a097816 */ /* 0x000fe20000000009 */
[----:B------:R-:W-:Y:S01]  /*24760*/  IMAD.MOV.U32 R75, RZ, RZ, R74 ;  /* 0x000000ffff4b7224 */ /* 0x000fe200078e004a */
[----:B------:R-:W-:-:S07]  /*24770*/  PRMT R114, R114, 0x5410, R0 ;  /* 0x0000541072727816 */ /* 0x000fce0000000000 */
.L_x_3619:
[----:B------:R-:W-:Y:S05]  /*24780*/  BSYNC B1 ;  /* 0x0000000000017941 */ /* 0x000fea0003800000 */
.L_x_3617:
        /* <DEDUP_REMOVED lines=11> */
.L_x_3621:
[----:B------:R-:W-:Y:S01]  /*24840*/  IMAD.MOV.U32 R6, RZ, RZ, R8 ;  /* 0x000000ffff067224 */ /* 0x000fe200078e0008 */
[----:B------:R-:W-:Y:S01]  /*24850*/  PRMT R10, R9, 0x7610, R10 ;  /* 0x00007610090a7816 */ /* 0x000fe2000000000a */
[----:B------:R-:W-:Y:S01]  /*24860*/  IMAD.MOV.U32 R74, RZ, RZ, R73 ;  /* 0x000000ffff4a7224 */ /* 0x000fe200078e0049 */
[----:B------:R-:W-:-:S07]  /*24870*/  PRMT R0, R117, 0x7610, R0 ;  /* 0x0000761075007816 */ /* 0x000fce0000000000 */
.L_x_3622:
[----:B------:R-:W-:Y:S05]  /*24880*/  BSYNC B1 ;  /* 0x0000000000017941 */ /* 0x000fea0003800000 */
.L_x_3620:
        /* <DEDUP_REMOVED lines=11> */
.L_x_3624:
[----:B------:R-:W-:Y:S01]  /*24940*/  IMAD.MOV.U32 R8, RZ, RZ, R6 ;  /* 0x000000ffff087224 */ /* 0x000fe200078e0006 */
[----:B------:R-:W-:Y:S01]  /*24950*/  PRMT R9, R9, 0x5410, R10 ;  /* 0x0000541009097816 */ /* 0x000fe2000000000a */
[----:B------:R-:W-:Y:S01]  /*24960*/  IMAD.MOV.U32 R73, RZ, RZ, R72 ;  /* 0x000000ffff497224 */ /* 0x000fe200078e0048 */
[----:B------:R-:W-:-:S07]  /*24970*/  PRMT R117, R115, 0x7632, R117 ;  /* 0x0000763273757816 */ /* 0x000fce0000000075 */
.L_x_3625:
[----:B------:R-:W-:Y:S05]  /*24980*/  BSYNC B1 ;  /* 0x0000000000017941 */ /* 0x000fea0003800000 */
.L_x_3623:
        /* <DEDUP_REMOVED lines=11> */
.L_x_3627:
[----:B------:R-:W-:Y:S01]  /*24a40*/  IMAD.MOV.U32 R6, RZ, RZ, R8 ;  /* 0x000000ffff067224 */ /* 0x000fe200078e0008 */
[----:B------:R-:W-:Y:S01]  /*24a50*/  PRMT R10, R10, 0x7610, R9 ;  /* 0x000076100a0a7816 */ /* 0x000fe20000000009 */
[----:B------:R-:W-:Y:S01]  /*24a60*/  IMAD.MOV.U32 R72, RZ, RZ, R3 ;  /* 0x000000ffff487224 */ /* 0x000fe200078e0003 */
[----:B------:R-:W-:-:S07]  /*24a70*/  PRMT R115, R115, 0x7610, R116 ;  /* 0x0000761073737816 */ /* 0x000fce0000000074 */
.L_x_3628:
[----:B------:R-:W-:Y:S05]  /*24a80*/  BSYNC B1 ;  /* 0x0000000000017941 */ /* 0x000fea0003800000 */
.L_x_3626:
        /* <DEDUP_REMOVED lines=11> */
.L_x_3630:
[----:B------:R-:W-:Y:S01]  /*24b40*/  IMAD.MOV.U32 R8, RZ, RZ, R6 ;  /* 0x000000ffff087224 */ /* 0x000fe200078e0006 */
[----:B------:R-:W-:Y:S01]  /*24b50*/  PRMT R9, R9, 0x7610, R10 ;  /* 0x0000761009097816 */ /* 0x000fe2000000000a */
[----:B------:R-:W-:Y:S01]  /*24b60*/  IMAD.MOV.U32 R3, RZ, RZ, R2 ;  /* 0x000000ffff037224 */ /* 0x000fe200078e0002 */
[----:B------:R-:W-:-:S07]  /*24b70*/  PRMT R116, R116, 0x5410, R114 ;  /* 0x0000541074747816 */ /* 0x000fce0000000072 */
.L_x_3631:
[----:B------:R-:W-:Y:S05]  /*24b80*/  BSYNC B1 ;  /* 0x0000000000017941 */ /* 0x000fea0003800000 */
.L_x_3629:
        /* <DEDUP_REMOVED lines=11> */
.L_x_3633:
[----:B------:R-:W-:Y:S01]  /*24c40*/  IMAD.MOV.U32 R6, RZ, RZ, R8 ;  /* 0x000000ffff067224 */ /* 0x000fe200078e0008 */
[----:B------:R-:W-:Y:S01]  /*24c50*/  PRMT R9, R9, 0x7632, R9 ;  /* 0x0000763209097816 */ /* 0x000fe20000000009 */
[----:B------:R-:W-:Y:S01]  /*24c60*/  IMAD.MOV.U32 R2, RZ, RZ, R21 ;  /* 0x000000ffff027224 */ /* 0x000fe200078e0015 */
[----:B------:R-:W-:-:S07]  /*24c70*/  PRMT R114, R118, 0x7610, R114 ;  /* 0x0000761076727816 */ /* 0x000fce0000000072 */
.L_x_3634:
[----:B------:R-:W-:Y:S05]  /*24c80*/  BSYNC B1 ;  /* 0x0000000000017941 */ /* 0x000fea0003800000 */
.L_x_3632:
        /* <DEDUP_REMOVED lines=11> */
.L_x_3636:
[----:B------:R-:W-:Y:S01]  /*24d40*/  IMAD.MOV.U32 R8, RZ, RZ, R6 ;  /* 0x000000ffff087224 */ /* 0x000fe200078e0006 */
[----:B------:R-:W-:Y:S01]  /*24d50*/  PRMT R9, R9, 0x5410, R9 ;  /* 0x0000541009097816 */ /* 0x000fe20000000009 */
[----:B------:R-:W-:Y:S01]  /*24d60*/  IMAD.MOV.U32 R21, RZ, RZ, R20 ;  /* 0x000000ffff157224 */ /* 0x000fe200078e0014 */
[----:B------:R-:W-:-:S07]  /*24d70*/  PRMT R118, R117, 0x7632, R118 ;  /* 0x0000763275767816 */ /* 0x000fce0000000076 */
.L_x_3637:
[----:B------:R-:W-:Y:S05]  /*24d80*/  BSYNC B1 ;  /* 0x0000000000017941 */ /* 0x000fea0003800000 */
.L_x_3635:
        /* <DEDUP_REMOVED lines=11> */
.L_x_3639:
[----:B------:R-:W-:Y:S01]  /*24e40*/  IMAD.MOV.U32 R6, RZ, RZ, R8 ;  /* 0x000000ffff067224 */ /* 0x000fe200078e0008 */
[----:B------:R-:W-:Y:S01]  /*24e50*/  PRMT R10, R10, 0x7610, R9 ;  /* 0x000076100a0a7816 */ /* 0x000fe20000000009 */
[----:B------:R-:W-:Y:S01]  /*24e60*/  IMAD.MOV.U32 R20, RZ, RZ, R23 ;  /* 0x000000ffff147224 */ /* 0x000fe200078e0017 */
[----:B------:R-:W-:-:S07]  /*24e70*/  PRMT R117, R117, 0x7610, R118 ;  /* 0x0000761075757816 */ /* 0x000fce0000000076 */
.L_x_3640:
[----:B------:R-:W-:Y:S05]  /*24e80*/  BSYNC B1 ;  /* 0x0000000000017941 */ /* 0x000fea0003800000 */
.L_x_3638:
        /* <DEDUP_REMOVED lines=11> */
.L_x_3642:
[----:B------:R-:W-:Y:S01]  /*24f40*/  IMAD.MOV.U32 R8, RZ, RZ, R6 ;  /* 0x000000ffff087224 */ /* 0x000fe200078e0006 */
[----:B------:R-:W-:Y:S01]  /*24f50*/  PRMT R9, R9, 0x7610, R10 ;  /* 0x0000761009097816 */ /* 0x000fe2000000000a */
[----:B------:R-:W-:Y:S01]  /*24f60*/  IMAD.MOV.U32 R23, RZ, RZ, R22 ;  /* 0x000000ffff177224 */ /* 0x000fe200078e0016 */
[----:B------:R-:W-:-:S07]  /*24f70*/  PRMT R118, R118, 0x5410, R116 ;  /* 0x0000541076767816 */ /* 0x000fce0000000074 */
.L_x_3643:
[----:B------:R-:W-:Y:S05]  /*24f80*/  BSYNC B1 ;  /* 0x0000000000017941 */ /* 0x000fea0003800000 */
.L_x_3641:
        /* <DEDUP_REMOVED lines=11> */
.L_x_3645:
[----:B------:R-:W-:Y:S01]  /*25040*/  IMAD.MOV.U32 R6, RZ, RZ, R8 ;  /* 0x000000ffff067224 */ /* 0x000fe200078e0008 */
[----:B------:R-:W-:Y:S01]  /*25050*/  PRMT R10, R10, 0x7610, R9 ;  /* 0x000076100a0a7816 */ /* 0x000fe20000000009 */
[----:B------:R-:W-:Y:S01]  /*25060*/  IMAD.MOV.U32 R22, RZ, RZ, R25 ;  /* 0x000000ffff167224 */ /* 0x000fe200078e0019 */
[----:B------:R-:W-:-:S07]  /*25070*/  PRMT R116, R110, 0x7632, R116 ;  /* 0x000076326e747816 */ /* 0x000fce0000000074 */
.L_x_3646:
[----:B------:R-:W-:Y:S05]  /*25080*/  BSYNC B1 ;  /* 0x0000000000017941 */ /* 0x000fea0003800000 */
.L_x_3644:
        /* <DEDUP_REMOVED lines=11> */
.L_x_3648:
[----:B------:R-:W-:Y:S01]  /*25140*/  IMAD.MOV.U32 R8, RZ, RZ, R6 ;  /* 0x000000ffff087224 */ /* 0x000fe200078e0006 */
[----:B------:R-:W-:Y:S01]  /*25150*/  PRMT R9, R10, 0x7632, R9 ;  /* 0x000076320a097816 */ /* 0x000fe20000000009 */
[----:B------:R-:W-:Y:S01]  /*25160*/  IMAD.MOV.U32 R25, RZ, RZ, R24 ;  /* 0x000000ffff197224 */ /* 0x000fe200078e0018 */
[----:B------:R-:W-:-:S07]  /*25170*/  PRMT R110, R110, 0x7610, R108 ;  /* 0x000076106e6e7816 */ /* 0x000fce000000006c */
.L_x_3649:
[----:B------:R-:W-:Y:S05]  /*25180*/  BSYNC B1 ;  /* 0x0000000000017941 */ /* 0x000fea0003800000 */
.L_x_3647:
        /* <DEDUP_REMOVED lines=11> */
.L_x_3651:
[----:B------:R-:W-:Y:S01]  /*25240*/  IMAD.MOV.U32 R6, RZ, RZ, R8 ;  /* 0x000000ffff067224 */ /* 0x000fe200078e0008 */
[----:B------:R-:W-:Y:S01]  /*25250*/  PRMT R9, R9, 0x5410, R9 ;  /* 0x0000541009097816 */ /* 0x000fe20000000009 */
[----:B------:R-:W-:Y:S01]  /*25260*/  IMAD.MOV.U32 R24, RZ, RZ, R27 ;  /* 0x000000ffff187224 */ /* 0x000fe200078e001b */
[----:B------:R-:W-:-:S07]  /*25270*/  PRMT R108, R108, 0x7610, R109 ;  /* 0x000076106c6c7816 */ /* 0x000fce000000006d */
.L_x_3652:
[----:B------:R-:W-:Y:S05]  /*25280*/  BSYNC B1 ;  /* 0x0000000000017941 */ /* 0x000fea0003800000 */
.L_x_3650:
        /* <DEDUP_REMOVED lines=11> */
.L_x_3654:
[----:B------:R-:W-:Y:S01]  /*25340*/  IMAD.MOV.U32 R8, RZ, RZ, R6 ;  /* 0x000000ffff087224 */ /* 0x000fe200078e0006 */
[----:B------:R-:W-:Y:S01]  /*25350*/  PRMT R10, R10, 0x7610, R9 ;  /* 0x000076100a0a7816 */ /* 0x000fe20000000009 */
[----:B------:R-:W-:Y:S01]  /*25360*/  IMAD.MOV.U32 R27, RZ, RZ, R26 ;  /* 0x000000ffff1b7224 */ /* 0x000fe200078e001a */
[----:B------:R-:W-:-:S07]  /*25370*/  PRMT R109, R109, 0x5410, R108 ;  /* 0x000054106d6d7816 */ /* 0x000fce000000006c */
.L_x_3655:
[----:B------:R-:W-:Y:S05]  /*25380*/  BSYNC B1 ;  /* 0x0000000000017941 */ /* 0x000fea0003800000 */
.L_x_3653:
        /* <DEDUP_REMOVED lines=11> */
.L_x_3657:
[----:B------:R-:W-:Y:S01]  /*25440*/  IMAD.MOV.U32 R6, RZ, RZ, R8 ;  /* 0x000000ffff067224 */ /* 0x000fe200078e0008 */
[----:B------:R-:W-:Y:S01]  /*25450*/  PRMT R9, R9, 0x7610, R10 ;  /* 0x0000761009097816 */ /* 0x000fe2000000000a */
[----:B------:R-:W-:Y:S01]  /*25460*/  IMAD.MOV.U32 R26, RZ, RZ, R29 ;  /* 0x000000ffff1a7224 */ /* 0x000fe200078e001d */
[----:B------:R-:W-:-:S07]  /*25470*/  PRMT R108, R112, 0x7632, R108 ;  /* 0x00007632706c7816 */ /* 0x000fce000000006c */
.L_x_3658:
[----:B------:R-:W-:Y:S05]  /*25480*/  BSYNC B1 ;  /* 0x0000000000017941 */ /* 0x000fea0003800000 */
.L_x_3656:
        /* <DEDUP_REMOVED lines=11> */
.L_x_3660:
[----:B------:R-:W-:Y:S01]  /*25540*/  IMAD.MOV.U32 R8, RZ, RZ, R6 ;  /* 0x000000ffff087224 */ /* 0x000fe200078e0006 */
[----:B------:R-:W-:Y:S01]  /*25550*/  PRMT R9, R9, 0x7632, R9 ;  /* 0x0000763209097816 */ /* 0x000fe20000000009 */
[----:B------:R-:W-:Y:S01]  /*25560*/  IMAD.MOV.U32 R29, RZ, RZ, R28 ;  /* 0x000000ffff1d7224 */ /* 0x000fe200078e001c */
[----:B------:R-:W-:-:S07]  /*25570*/  PRMT R112, R112, 0x5410, R110 ;  /* 0x0000541070707816 */ /* 0x000fce000000006e */
.L_x_3661:
[----:B------:R-:W-:Y:S05]  /*25580*/  BSYNC B1 ;  /* 0x0000000000017941 */ /* 0x000fea0003800000 */
.L_x_3659:
        /* <DEDUP_REMOVED lines=11> */
.L_x_3663:
[----:B------:R-:W-:Y:S01]  /*25640*/  IMAD.MOV.U32 R6, RZ, RZ, R8 ;  /* 0x000000ffff067224 */ /* 0x000fe200078e0008 */
[----:B------:R-:W-:Y:S01]  /*25650*/  PRMT R10, R9, 0x7610, R10 ;  /* 0x00007610090a7816 */ /* 0x000fe2000000000a */
[----:B------:R-:W-:Y:S01]  /*25660*/  IMAD.MOV.U32 R28, RZ, RZ, R31 ;  /* 0x000000ffff1c7224 */ /* 0x000fe200078e001f */
[----:B------:R-:W-:-:S07]  /*25670*/  PRMT R110, R111, 0x7610, R110 ;  /* 0x000076106f6e7816 */ /* 0x000fce000000006e */
.L_x_3664:
[----:B------:R-:W-:Y:S05]  /*25680*/  BSYNC B1 ;  /* 0x0000000000017941 */ /* 0x000fea0003800000 */
.L_x_3662:
        /* <DEDUP_REMOVED lines=11> */
.L_x_3666:
[----:B------:R-:W-:Y:S01]  /*25740*/  IMAD.MOV.U32 R8, RZ, RZ, R6 ;  /* 0x000000ffff087224 */ /* 0x000fe200078e0006 */
[----:B------:R-:W-:Y:S01]  /*25750*/  PRMT R9, R10, 0x7610, R9 ;  /* 0x000076100a097816 */ /* 0x000fe20000000009 */
[----:B------:R-:W-:Y:S01]  /*25760*/  IMAD.MOV.U32 R31, RZ, RZ, R30 ;  /* 0x000000ffff1f7224 */ /* 0x000fe200078e001e */
[----:B------:R-:W-:-:S07]  /*25770*/  PRMT R111, R109, 0x7610, R111 ;  /* 0x000076106d6f7816 */ /* 0x000fce000000006f */
.L_x_3667:
[----:B------:R-:W-:Y:S05]  /*25780*/  BSYNC B1 ;  /* 0x0000000000017941 */ /* 0x000fea0003800000 */
.L_x_3665:
        /* <DEDUP_REMOVED lines=11> */
.L_x_3669:
[----:B------:R-:W-:Y:S01]  /*25840*/  IMAD.MOV.U32 R6, RZ, RZ, R8 ;  /* 0x000000ffff067224 */ /* 0x000fe200078e0008 */
[----:B------:R-:W-:Y:S01]  /*25850*/  PRMT R10, R9, 0x7610, R10 ;  /* 0x00007610090a7816 */ /* 0x000fe2000000000a */
[----:B------:R-:W-:Y:S01]  /*25860*/  IMAD.MOV.U32 R30, RZ, RZ, R33 ;  /* 0x000000ffff1e7224 */ /* 0x000fe200078e0021 */
[----:B------:R-:W-:-:S07]  /*25870*/  PRMT R109, R119, 0x7610, R109 ;  /* 0x00007610776d7816 */ /* 0x000fce000000006d */
.L_x_3670:
[----:B------:R-:W-:Y:S05]  /*25880*/  BSYNC B1 ;  /* 0x0000000000017941 */ /* 0x000fea0003800000 */
.L_x_3668:
        /* <DEDUP_REMOVED lines=11> */
.L_x_3672:
[----:B------:R-:W-:Y:S01]  /*25940*/  IMAD.MOV.U32 R8, RZ, RZ, R6 ;  /* 0x000000ffff087224 */ /* 0x000fe200078e0006 */
[----:B------:R-:W-:Y:S01]  /*25950*/  PRMT R9, R9, 0x5410, R10 ;  /* 0x0000541009097816 */ /* 0x000fe2000000000a */
[----:B------:R-:W-:Y:S01]  /*25960*/  IMAD.MOV.U32 R33, RZ, RZ, R32 ;  /* 0x000000ffff217224 */ /* 0x000fe200078e0020 */
[----:B------:R-:W-:-:S07]  /*25970*/  PRMT R119, R113, 0x7610, R119 ;  /* 0x0000761071777816 */ /* 0x000fce0000000077 */
.L_x_3673:
[----:B------:R-:W-:Y:S05]  /*25980*/  BSYNC B1 ;  /* 0x0000000000017941 */ /* 0x000fea0003800000 */
.L_x_3671:
        /* <DEDUP_REMOVED lines=11> */
.L_x_3675:
[----:B------:R-:W-:Y:S01]  /*25a40*/  IMAD.MOV.U32 R6, RZ, RZ, R8 ;  /* 0x000000ffff067224 */ /* 0x000fe200078e0008 */
[----:B------:R-:W-:Y:S01]  /*25a50*/  PRMT R9, R9, 0x7632, R9 ;  /* 0x0000763209097816 */ /* 0x000fe20000000009 */
[----:B------:R-:W-:Y:S01]  /*25a60*/  IMAD.MOV.U32 R32, RZ, RZ, R35 ;  /* 0x000000ffff207224 */ /* 0x000fe200078e0023 */
[----:B------:R-:W-:-:S07]  /*25a70*/  PRMT R113, R112, 0x7610, R113 ;  /* 0x0000761070717816 */ /* 0x000fce0000000071 */
.L_x_3676:
[----:B------:R-:W-:Y:S05]  /*25a80*/  BSYNC B1 ;  /* 0x0000000000017941 */ /* 0x000fea0003800000 */
.L_x_3674:
        /* <DEDUP_REMOVED lines=11> */
.L_x_3678:
[----:B------:R-:W-:Y:S01]  /*25b40*/  IMAD.MOV.U32 R8, RZ, RZ, R6 ;  /* 0x000000ffff087224 */ /* 0x000fe200078e0006 */
[----:B------:R-:W-:Y:S01]  /*25b50*/  PRMT R10, R9, 0x7610, R10 ;  /* 0x00007610090a7816 */ /* 0x000fe2000000000a */
[----:B------:R-:W-:Y:S01]  /*25b60*/  IMAD.MOV.U32 R35, RZ, RZ, R34 ;  /* 0x000000ffff237224 */ /* 0x000fe200078e0022 */
[----:B------:R-:W-:-:S07]  /*25b70*/  PRMT R112, R111, 0x7632, R112 ;  /* 0x000076326f707816 */ /* 0x000fce0000000070 */
.L_x_3679:
[----:B------:R-:W-:Y:S05]  /*25b80*/  BSYNC B1 ;  /* 0x0000000000017941 */ /* 0x000fea0003800000 */
.L_x_3677:
        /* <DEDUP_REMOVED lines=11> */
.L_x_3681:
[----:B------:R-:W-:Y:S01]  /*25c40*/  IMAD.MOV.U32 R6, RZ, RZ, R8 ;  /* 0x000000ffff067224 */ /* 0x000fe200078e0008 */
[----:B------:R-:W-:Y:S01]  /*25c50*/  PRMT R9, R9, 0x5410, R10 ;  /* 0x0000541009097816 */ /* 0x000fe2000000000a */
[----:B------:R-:W-:Y:S01]  /*25c60*/  IMAD.MOV.U32 R34, RZ, RZ, R37 ;  /* 0x000000ffff227224 */ /* 0x000fe200078e0025 */
[----:B------:R-:W-:-:S07]  /*25c70*/  PRMT R111, R111, 0x7610, R103 ;  /* 0x000076106f6f7816 */ /* 0x000fce0000000067 */
.L_x_3682:
[----:B------:R-:W-:Y:S05]  /*25c80*/  BSYNC B1 ;  /* 0x0000000000017941 */ /* 0x000fea0003800000 */
.L_x_3680:
        /* <DEDUP_REMOVED lines=11> */
.L_x_3684:
[----:B------:R-:W-:Y:S01]  /*25d40*/  IMAD.MOV.U32 R8, RZ, RZ, R6 ;  /* 0x000000ffff087224 */ /* 0x000fe200078e0006 */
[----:B------:R-:W-:Y:S01]  /*25d50*/  PRMT R10, R10, 0x7610, R9 ;  /* 0x000076100a0a7816 */ /* 0x000fe20000000009 */
[----:B------:R-:W-:Y:S01]  /*25d60*/  IMAD.MOV.U32 R37, RZ, RZ, R36 ;  /* 0x000000ffff257224 */ /* 0x000fe200078e0024 */
[----:B------:R-:W-:-:S07]  /*25d70*/  PRMT R103, R103, 0x5410, R102 ;  /* 0x0000541067677816 */ /* 0x000fce0000000066 */
.L_x_3685:
[----:B------:R-:W-:Y:S05]  /*25d80*/  BSYNC B1 ;  /* 0x0000000000017941 */ /* 0x000fea0003800000 */
.L_x_3683:
        /* <DEDUP_REMOVED lines=11> */
.L_x_3687:
[----:B------:R-:W-:Y:S01]  /*25e40*/  IMAD.MOV.U32 R6, RZ, RZ, R8 ;  /* 0x000000ffff067224 */ /* 0x000fe200078e0008 */
[----:B------:R-:W-:Y:S01]  /*25e50*/  PRMT R9, R10, 0x7632, R9 ;  /* 0x000076320a097816 */ /* 0x000fe20000000009 */
[----:B------:R-:W-:Y:S01]  /*25e60*/  IMAD.MOV.U32 R36, RZ, RZ, R39 ;  /* 0x000000ffff247224 */ /* 0x000fe200078e0027 */
[----:B------:R-:W-:-:S07]  /*25e70*/  PRMT R102, R120, 0x7610, R102 ;  /* 0x0000761078667816 */ /* 0x000fce0000000066 */
.L_x_3688:
[----:B------:R-:W-:Y:S05]  /*25e80*/  BSYNC B1 ;  /* 0x0000000000017941 */ /* 0x000fea0003800000 */
.L_x_3686:
        /* <DEDUP_REMOVED lines=11> */
.L_x_3690:
[----:B------:R-:W-:Y:S01]  /*25f40*/  IMAD.MOV.U32 R8, RZ, RZ, R6 ;  /* 0x000000ffff087224 */ /* 0x000fe200078e0006 */
[----:B------:R-:W-:Y:S01]  /*25f50*/  PRMT R10, R9, 0x7610, R10 ;  /* 0x00007610090a7816 */ /* 0x000fe2000000000a */
[----:B------:R-:W-:Y:S01]  /*25f60*/  IMAD.MOV.U32 R39, RZ, RZ, R38 ;  /* 0x000000ffff277224 */ /* 0x000fe200078e0026 */
[----:B------:R-:W-:-:S07]  /*25f70*/  PRMT R120, R113, 0x7632, R120 ;  /* 0x0000763271787816 */ /* 0x000fce0000000078 */
.L_x_3691:
[----:B------:R-:W-:Y:S05]  /*25f80*/  BSYNC B1 ;  /* 0x0000000000017941 */ /* 0x000fea0003800000 */
.L_x_3689:
        /* <DEDUP_REMOVED lines=11> */
.L_x_3693:
[----:B------:R-:W-:Y:S01]  /*26040*/  IMAD.MOV.U32 R6, RZ, RZ, R8 ;  /* 0x000000ffff067224 */ /* 0x000fe200078e0008 */
[----:B------:R-:W-:Y:S01]  /*26050*/  PRMT R9, R10, 0x7610, R9 ;  /* 0x000076100a097816 */ /* 0x000fe20000000009 */
[----:B------:R-:W-:Y:S01]  /*26060*/  IMAD.MOV.U32 R38, RZ, RZ, R41 ;  /* 0x000000ffff267224 */ /* 0x000fe200078e0029 */
[----:B------:R-:W-:-:S07]  /*26070*/  PRMT R113, R113, 0x5410, R105 ;  /* 0x0000541071717816 */ /* 0x000fce0000000069 */
.L_x_3694:
[----:B------:R-:W-:Y:S05]  /*26080*/  BSYNC B1 ;  /* 0x0000000000017941 */ /* 0x000fea0003800000 */
.L_x_3692:
        /* <DEDUP_REMOVED lines=11> */
.L_x_3696:
[----:B------:R-:W-:Y:S01]  /*26140*/  IMAD.MOV.U32 R8, RZ, RZ, R6 ;  /* 0x000000ffff087224 */ /* 0x000fe200078e0006 */
[----:B------:R-:W-:Y:S01]  /*26150*/  PRMT R9, R9, 0x5410, R9 ;  /* 0x0000541009097816 */ /* 0x000fe20000000009 */
[----:B------:R-:W-:Y:S01]  /*26160*/  IMAD.MOV.U32 R41, RZ, RZ, R40 ;  /* 0x000000ffff297224 */ /* 0x000fe200078e0028 */
[----:B------:R-:W-:-:S07]  /*26170*/  PRMT R105, R103, 0x7610, R105 ;  /* 0x0000761067697816 */ /* 0x000fce0000000069 */
.L_x_3697:
[----:B------:R-:W-:Y:S05]  /*26180*/  BSYNC B1 ;  /* 0x0000000000017941 */ /* 0x000fea0003800000 */
.L_x_3695:
        /* <DEDUP_REMOVED lines=11> */
.L_x_3699:
[----:B------:R-:W-:Y:S01]  /*26240*/  IMAD.MOV.U32 R6, RZ, RZ, R8 ;  /* 0x000000ffff067224 */ /* 0x000fe200078e0008 */
[----:B------:R-:W-:Y:S01]  /*26250*/  PRMT R10, R10, 0x7610, R9 ;  /* 0x000076100a0a7816 */ /* 0x000fe20000000009 */
[----:B------:R-:W-:Y:S01]  /*26260*/  IMAD.MOV.U32 R40, RZ, RZ, R43 ;  /* 0x000000ffff287224 */ /* 0x000fe200078e002b */
[----:B------:R-:W-:-:S07]  /*26270*/  PRMT R103, R104, 0x7632, R103 ;  /* 0x0000763268677816 */ /* 0x000fce0000000067 */
.L_x_3700:
[----:B------:R-:W-:Y:S05]  /*26280*/  BSYNC B1 ;  /* 0x0000000000017941 */ /* 0x000fea0003800000 */
.L_x_3698:
        /* <DEDUP_REMOVED lines=11> */
.L_x_3702:
[----:B------:R-:W-:Y:S01]  /*26340*/  IMAD.MOV.U32 R8, RZ, RZ, R6 ;  /* 0x000000ffff087224 */ /* 0x000fe200078e0006 */
[----:B------:R-:W-:Y:S01]  /*26350*/  PRMT R9, R10, 0x7632, R9 ;  /* 0x000076320a097816 */ /* 0x000fe20000000009 */
[----:B------:R-:W-:Y:S01]  /*26360*/  IMAD.MOV.U32 R43, RZ, RZ, R42 ;  /* 0x000000ffff2b7224 */ /* 0x000fe200078e002a */
[----:B------:R-:W-:-:S07]  /*26370*/  PRMT R104, R104, 0x7610, R102 ;  /* 0x0000761068687816 */ /* 0x000fce0000000066 */
.L_x_3703:
[----:B------:R-:W-:Y:S05]  /*26380*/  BSYNC B1 ;  /* 0x0000000000017941 */ /* 0x000fea0003800000 */
.L_x_3701:
        /* <DEDUP_REMOVED lines=11> */
.L_x_3705:
[----:B------:R-:W-:Y:S01]  /*26440*/  IMAD.MOV.U32 R6, RZ, RZ, R8 ;  /* 0x000000ffff067224 */ /* 0x000fe200078e0008 */
[----:B------:R-:W-:Y:S01]  /*26450*/  PRMT R10, R9, 0x7610, R10 ;  /* 0x00007610090a7816 */ /* 0x000fe2000000000a */
[----:B------:R-:W-:Y:S01]  /*26460*/  IMAD.MOV.U32 R42, RZ, RZ, R45 ;  /* 0x000000ffff2a7224 */ /* 0x000fe200078e002d */
[----:B------:R-:W-:-:S07]  /*26470*/  PRMT R102, R102, 0x5410, R107 ;  /* 0x0000541066667816 */ /* 0x000fce000000006b */
.L_x_3706:
[----:B------:R-:W-:Y:S05]  /*26480*/  BSYNC B1 ;  /* 0x0000000000017941 */ /* 0x000fea0003800000 */
.L_x_3704:
        /* <DEDUP_REMOVED lines=11> */
.L_x_3708:
[----:B------:R-:W-:Y:S01]  /*26540*/  IMAD.MOV.U32 R8, RZ, RZ, R6 ;  /* 0x000000ffff087224 */ /* 0x000fe200078e0006 */
[----:B------:R-:W-:Y:S01]  /*26550*/  PRMT R9, R9, 0x5410, R10 ;  /* 0x0000541009097816 */ /* 0x000fe2000000000a */
[----:B------:R-:W-:Y:S01]  /*26560*/  IMAD.MOV.U32 R45, RZ, RZ, R44 ;  /* 0x000000ffff2d7224 */ /* 0x000fe200078e002c */
[----:B------:R-:W-:-:S07]  /*26570*/  PRMT R107, R105, 0x7632, R107 ;  /* 0x00007632696b7816 */ /* 0x000fce000000006b */
.L_x_3709:
[----:B------:R-:W-:Y:S05]  /*26580*/  BSYNC B1 ;  /* 0x0000000000017941 */ /* 0x000fea0003800000 */
.L_x_3707:
        /* <DEDUP_REMOVED lines=11> */
.L_x_3711:
[----:B------:R-:W-:Y:S01]  /*26640*/  IMAD.MOV.U32 R6, RZ, RZ, R8 ;  /* 0x000000ffff067224 */ /* 0x000fe200078e0008 */
[----:B------:R-:W-:Y:S01]  /*26650*/  PRMT R10, R10, 0x7610, R9 ;  /* 0x000076100a0a7816 */ /* 0x000fe20000000009 */
[----:B------:R-:W-:Y:S01]  /*26660*/  IMAD.MOV.U32 R44, RZ, RZ, R47 ;  /* 0x000000ffff2c7224 */ /* 0x000fe200078e002f */
[----:B------:R-:W-:-:S07]  /*26670*/  PRMT R105, R105, 0x7610, R106 ;  /* 0x0000761069697816 */ /* 0x000fce000000006a */
.L_x_3712:
[----:B------:R-:W-:Y:S05]  /*26680*/  BSYNC B1 ;  /* 0x0000000000017941 */ /* 0x000fea0003800000 */
.L_x_3710:
        /* <DEDUP_REMOVED lines=11> */
.L_x_3714:
[----:B------:R-:W-:Y:S01]  /*26740*/  IMAD.MOV.U32 R8, RZ, RZ, R6 ;  /* 0x000000ffff087224 */ /* 0x000fe200078e0006 */
[----:B------:R-:W-:Y:S01]  /*26750*/  PRMT R9, R10, 0x7632, R9 ;  /* 0x000076320a097816 */ /* 0x000fe20000000009 */
[----:B------:R-:W-:Y:S01]  /*26760*/  IMAD.MOV.U32 R47, RZ, RZ, R46 ;  /* 0x000000ffff2f7224 */ /* 0x000fe200078e002e */
[----:B------:R-:W-:-:S07]  /*26770*/  PRMT R106, R106, 0x5410, R104 ;  /* 0x000054106a6a7816 */ /* 0x000fce0000000068 */
.L_x_3715:
[----:B------:R-:W-:Y:S05]  /*26780*/  BSYNC B1 ;  /* 0x0000000000017941 */ /* 0x000fea0003800000 */
.L_x_3713:
        /* <DEDUP_REMOVED lines=11> */
.L_x_3717:
[----:B------:R-:W-:Y:S01]  /*26840*/  IMAD.MOV.U32 R6, RZ, RZ, R8 ;  /* 0x000000ffff067224 */ /* 0x000fe200078e0008 */
[----:B------:R-:W-:Y:S01]  /*26850*/  PRMT R10, R9, 0x7610, R10 ;  /* 0x00007610090a7816 */ /* 0x000fe2000000000a */
[----:B------:R-:W-:Y:S01]  /*26860*/  IMAD.MOV.U32 R46, RZ, RZ, R49 ;  /* 0x000000ffff2e7224 */ /* 0x000fe200078e0031 */
[----:B------:R-:W-:-:S07]  /*26870*/  PRMT R104, R121, 0x7610, R104 ;  /* 0x0000761079687816 */ /* 0x000fce0000000068 */
.L_x_3718:
[----:B------:R-:W-:Y:S05]  /*26880*/  BSYNC B1 ;  /* 0x0000000000017941 */ /* 0x000fea0003800000 */
.L_x_3716:
        /* <DEDUP_REMOVED lines=11> */
.L_x_3720:
[----:B------:R-:W-:Y:S01]  /*26940*/  IMAD.MOV.U32 R8, RZ, RZ, R6 ;  /* 0x000000ffff087224 */ /* 0x000fe200078e0006 */
[----:B------:R-:W-:Y:S01]  /*26950*/  PRMT R9, R10, 0x7610, R9 ;  /* 0x000076100a097816 */ /* 0x000fe20000000009 */
[----:B------:R-:W-:Y:S01]  /*26960*/  IMAD.MOV.U32 R49, RZ, RZ, R48 ;  /* 0x000000ffff317224 */ /* 0x000fe200078e0030 */
[----:B------:R-:W-:-:S07]  /*26970*/  PRMT R121, R107, 0x7632, R121 ;  /* 0x000076326b797816 */ /* 0x000fce0000000079 */
.L_x_3721:
[----:B------:R-:W-:Y:S05]  /*26980*/  BSYNC B1 ;  /* 0x0000000000017941 */ /* 0x000fea0003800000 */
.L_x_3719:
        /* <DEDUP_REMOVED lines=11> */
.L_x_3723:
[----:B------:R-:W-:Y:S01]  /*26a40*/  IMAD.MOV.U32 R6, RZ, RZ, R8 ;  /* 0x000000ffff067224 */ /* 0x000fe200078e0008 */
[----:B------:R-:W-:Y:S01]  /*26a50*/  PRMT R9, R9, 0x5410, R9 ;  /* 0x0000541009097816 */ /* 0x000fe20000000009 */
[----:B------:R-:W-:Y:S01]  /*26a60*/  IMAD.MOV.U32 R48, RZ, RZ, R51 ;  /* 0x000000ffff307224 */ /* 0x000fe200078e0033 */
[----:B------:R-:W-:-:S07]  /*26a70*/  PRMT R107, R107, 0x7610, R119 ;  /* 0x000076106b6b7816 */ /* 0x000fce0000000077 */
.L_x_3724:
[----:B------:R-:W-:Y:S05]  /*26a80*/  BSYNC B1 ;  /* 0x0000000000017941 */ /* 0x000fea0003800000 */
.L_x_3722:
        /* <DEDUP_REMOVED lines=11> */
.L_x_3726:
[----:B------:R-:W-:Y:S01]  /*26b40*/  IMAD.MOV.U32 R8, RZ, RZ, R6 ;  /* 0x000000ffff087224 */ /* 0x000fe200078e0006 */
[----:B------:R-:W-:Y:S01]  /*26b50*/  PRMT R9, R9, 0x7632, R9 ;  /* 0x0000763209097816 */ /* 0x000fe20000000009 */
[----:B------:R-:W-:Y:S01]  /*26b60*/  IMAD.MOV.U32 R51, RZ, RZ, R50 ;  /* 0x000000ffff337224 */ /* 0x000fe200078e0032 */
[----:B------:R-:W-:-:S07]  /*26b70*/  PRMT R119, R119, 0x5410, R106 ;  /* 0x0000541077777816 */ /* 0x000fce000000006a */
.L_x_3727:
[----:B------:R-:W-:Y:S05]  /*26b80*/  BSYNC B1 ;  /* 0x0000000000017941 */ /* 0x000fea0003800000 */
.L_x_3725:
        /* <DEDUP_REMOVED lines=11> */
.L_x_3729:
[----:B------:R-:W-:Y:S01]  /*26c40*/  IMAD.MOV.U32 R6, RZ, RZ, R8 ;  /* 0x000000ffff067224 */ /* 0x000fe200078e0008 */
[----:B------:R-:W-:Y:S01]  /*26c50*/  PRMT R9, R9, 0x5410, R9 ;  /* 0x0000541009097816 */ /* 0x000fe20000000009 */
[----:B------:R-:W-:Y:S01]  /*26c60*/  IMAD.MOV.U32 R50, RZ, RZ, R53 ;  /* 0x000000ffff327224 */ /* 0x000fe200078e0035 */
[----:B------:R-:W-:-:S07]  /*26c70*/  PRMT R106, R121, 0x7632, R106 ;  /* 0x00007632796a7816 */ /* 0x000fce000000006a */
.L_x_3730:
[----:B------:R-:W-:Y:S05]  /*26c80*/  BSYNC B1 ;  /* 0x0000000000017941 */ /* 0x000fea0003800000 */
.L_x_3728:
        /* <DEDUP_REMOVED lines=11> */
.L_x_3732:
[----:B------:R-:W-:Y:S01]  /*26d40*/  IMAD.MOV.U32 R8, RZ, RZ, R6 ;  /* 0x000000ffff087224 */ /* 0x000fe200078e0006 */
[----:B------:R-:W-:Y:S01]  /*26d50*/  PRMT R10, R10, 0x7610, R9 ;  /* 0x000076100a0a7816 */ /* 0x000fe20000000009 */
[----:B------:R-:W-:Y:S01]  /*26d60*/  IMAD.MOV.U32 R53, RZ, RZ, R52 ;  /* 0x000000ffff357224 */ /* 0x000fe200078e0034 */
[----:B------:R-:W-:-:S07]  /*26d70*/  PRMT R121, R121, 0x7610, R100 ;  /* 0x0000761079797816 */ /* 0x000fce0000000064 */
.L_x_3733:
[----:B------:R-:W-:Y:S05]  /*26d80*/  BSYNC B1 ;  /* 0x0000000000017941 */ /* 0x000fea0003800000 */
.L_x_3731:
        /* <DEDUP_REMOVED lines=11> */
.L_x_3735:
[----:B------:R-:W-:Y:S01]  /*26e40*/  IMAD.MOV.U32 R6, RZ, RZ, R8 ;  /* 0x000000ffff067224 */ /* 0x000fe200078e0008 */
[----:B------:R-:W-:Y:S01]  /*26e50*/  PRMT R9, R9, 0x7610, R10 ;  /* 0x0000761009097816 */ /* 0x000fe2000000000a */
[----:B------:R-:W-:Y:S01]  /*26e60*/  IMAD.MOV.U32 R52, RZ, RZ, R55 ;  /* 0x000000ffff347224 */ /* 0x000fe200078e0037 */
[----:B------:R-:W-:-:S07]  /*26e70*/  PRMT R100, R100, 0x7610, R120 ;  /* 0x0000761064647816 */ /* 0x000fce0000000078 */
.L_x_3736:
[----:B------:R-:W-:Y:S05]  /*26e80*/  BSYNC B1 ;  /* 0x0000000000017941 */ /* 0x000fea0003800000 */
.L_x_3734:
        /* <DEDUP_REMOVED lines=11> */
.L_x_3738:
[----:B------:R-:W-:Y:S01]  /*26f40*/  IMAD.MOV.U32 R8, RZ, RZ, R6 ;  /* 0x000000ffff087224 */ /* 0x000fe200078e0006 */
[----:B------:R-:W-:Y:S01]  /*26f50*/  PRMT R9, R9, 0x7632, R9 ;  /* 0x0000763209097816 */ /* 0x000fe20000000009 */
[----:B------:R-:W-:Y:S01]  /*26f60*/  IMAD.MOV.U32 R55, RZ, RZ, R54 ;  /* 0x000000ffff377224 */ /* 0x000fe200078e0036 */
[----:B------:R-:W-:-:S07]  /*26f70*/  PRMT R120, R120, 0x5410, R100 ;  /* 0x0000541078787816 */ /* 0x000fce0000000064 */
.L_x_3739:
[----:B------:R-:W-:Y:S05]  /*26f80*/  BSYNC B1 ;  /* 0x0000000000017941 */ /* 0x000fea0003800000 */
.L_x_3737:
        /* <DEDUP_REMOVED lines=11> */
.L_x_3741:
[----:B------:R-:W-:Y:S01]  /*27040*/  IMAD.MOV.U32 R6, RZ, RZ, R8 ;  /* 0x000000ffff067224 */ /* 0x000fe200078e0008 */
[----:B------:R-:W-:Y:S01]  /*27050*/  PRMT R9, R9, 0x5410, R9 ;  /* 0x0000541009097816 */ /* 0x000fe20000000009 */
[----:B------:R-:W-:Y:S01]  /*27060*/  IMAD.MOV.U32 R54, RZ, RZ, R57 ;  /* 0x000000ffff367224 */ /* 0x000fe200078e0039 */
[----:B------:R-:W-:-:S07]  /*27070*/  PRMT R100, R95, 0x7632, R100 ;  /* 0x000076325f647816 */ /* 0x000fce0000000064 */
.L_x_3742:
[----:B------:R-:W-:Y:S05]  /*27080*/  BSYNC B1 ;  /* 0x0000000000017941 */ /* 0x000fea0003800000 */
.L_x_3740:
        /* <DEDUP_REMOVED lines=11> */
.L_x_3744:
[----:B------:R-:W-:Y:S01]  /*27140*/  IMAD.MOV.U32 R8, RZ, RZ, R6 ;  /* 0x000000ffff087224 */ /* 0x000fe200078e0006 */
[----:B------:R-:W-:Y:S01]  /*27150*/  PRMT R10, R10, 0x7610, R9 ;  /* 0x000076100a0a7816 */ /* 0x000fe20000000009 */
[----:B------:R-:W-:Y:S01]  /*27160*/  IMAD.MOV.U32 R57, RZ, RZ, R56 ;  /* 0x000000ffff397224 */ /* 0x000fe200078e0038 */
[----:B------:R-:W-:-:S07]  /*27170*/  PRMT R95, R95, 0x7610, R94 ;  /* 0x000076105f5f7816 */ /* 0x000fce000000005e */
.L_x_3745:
[----:B------:R-:W-:Y:S05]  /*27180*/  BSYNC B1 ;  /* 0x0000000000017941 */ /* 0x000fea0003800000 */
.L_x_3743:
        /* <DEDUP_REMOVED lines=11> */
.L_x_3747:
[----:B------:R-:W-:Y:S01]  /*27240*/  IMAD.MOV.U32 R6, RZ, RZ, R8 ;  /* 0x000000ffff067224 */ /* 0x000fe200078e0008 */
[----:B------:R-:W-:Y:S01]  /*27250*/  PRMT R9, R9, 0x7610, R10 ;  /* 0x0000761009097816 */ /* 0x000fe2000000000a */
[----:B------:R-:W-:Y:S01]  /*27260*/  IMAD.MOV.U32 R56, RZ, RZ, R59 ;  /* 0x000000ffff387224 */ /* 0x000fe200078e003b */
[----:B------:R-:W-:-:S07]  /*27270*/  PRMT R94, R94, 0x7610, R122 ;  /* 0x000076105e5e7816 */ /* 0x000fce000000007a */
.L_x_3748:
[----:B------:R-:W-:Y:S05]  /*27280*/  BSYNC B1 ;  /* 0x0000000000017941 */ /* 0x000fea0003800000 */
.L_x_3746:
        /* <DEDUP_REMOVED lines=11> */
.L_x_3750:
[----:B------:R-:W-:Y:S01]  /*27340*/  IMAD.MOV.U32 R8, RZ, RZ, R6 ;  /* 0x000000ffff087224 */ /* 0x000fe200078e0006 */
[----:B------:R-:W-:Y:S01]  /*27350*/  PRMT R10, R10, 0x7610, R9 ;  /* 0x000076100a0a7816 */ /* 0x000fe20000000009 */
[----:B------:R-:W-:Y:S01]  /*27360*/  IMAD.MOV.U32 R59, RZ, RZ, R58 ;  /* 0x000000ffff3b7224 */ /* 0x000fe200078e003a */
[----:B------:R-:W-:-:S07]  /*27370*/  PRMT R122, R122, 0x5410, R94 ;  /* 0x000054107a7a7816 */ /* 0x000fce000000005e */
.L_x_3751:
[----:B------:R-:W-:Y:S05]  /*27380*/  BSYNC B1 ;  /* 0x0000000000017941 */ /* 0x000fea0003800000 */
.L_x_3749:
        /* <DEDUP_REMOVED lines=11> */
.L_x_3753:
[----:B------:R-:W-:Y:S01]  /*27440*/  IMAD.MOV.U32 R6, RZ, RZ, R8 ;  /* 0x000000ffff067224 */ /* 0x000fe200078e0008 */
[----:B------:R-:W-:Y:S01]  /*27450*/  PRMT R9, R9, 0x7610, R10 ;  /* 0x0000761009097816 */ /* 0x000fe2000000000a */
[----:B------:R-:W-:Y:S01]  /*27460*/  IMAD.MOV.U32 R58, RZ, RZ, R61 ;  /* 0x000000ffff3a7224 */ /* 0x000fe200078e003d */
[----:B------:R-:W-:-:S07]  /*27470*/  PRMT R94, R96, 0x7632, R94 ;  /* 0x00007632605e7816 */ /* 0x000fce000000005e */
.L_x_3754:
[----:B------:R-:W-:Y:S05]  /*27480*/  BSYNC B1 ;  /* 0x0000000000017941 */ /* 0x000fea0003800000 */
.L_x_3752:
        /* <DEDUP_REMOVED lines=11> */
.L_x_3756:
[----:B------:R-:W-:Y:S01]  /*27540*/  IMAD.MOV.U32 R8, RZ, RZ, R6 ;  /* 0x000000ffff087224 */ /* 0x000fe200078e0006 */
[----:B------:R-:W-:Y:S01]  /*27550*/  PRMT R9, R9, 0x7632, R9 ;  /* 0x0000763209097816 */ /* 0x000fe20000000009 */
[----:B------:R-:W-:Y:S01]  /*27560*/  IMAD.MOV.U32 R61, RZ, RZ, R60 ;  /* 0x000000ffff3d7224 */ /* 0x000fe200078e003c */
[----:B------:R-:W-:-:S07]  /*27570*/  PRMT R96, R96, 0x5410, R96 ;  /* 0x0000541060607816 */ /* 0x000fce0000000060 */
.L_x_3757:
[----:B------:R-:W-:Y:S05]  /*27580*/  BSYNC B1 ;  /* 0x0000000000017941 */ /* 0x000fea0003800000 */
.L_x_3755:
        /* <DEDUP_REMOVED lines=11> */
.L_x_3759:
[----:B------:R-:W-:Y:S01]  /*27640*/  IMAD.MOV.U32 R6, RZ, RZ, R8 ;  /* 0x000000ffff067224 */ /* 0x000fe200078e0008 */
[----:B------:R-:W-:Y:S01]  /*27650*/  PRMT R10, R9, 0x7610, R10 ;  /* 0x00007610090a7816 */ /* 0x000fe2000000000a */
[----:B------:R-:W-:Y:S01]  /*27660*/  IMAD.MOV.U32 R60, RZ, RZ, R63 ;  /* 0x000000ffff3c7224 */ /* 0x000fe200078e003f */
[----:B------:R-:W-:-:S07]  /*27670*/  PRMT R96, R101, 0x7610, R96 ;  /* 0x0000761065607816 */ /* 0x000fce0000000060 */
.L_x_3760:
[----:B------:R-:W-:Y:S05]  /*27680*/  BSYNC B1 ;  /* 0x0000000000017941 */ /* 0x000fea0003800000 */
.L_x_3758:
        /* <DEDUP_REMOVED lines=11> */
.L_x_3762:
[----:B------:R-:W-:Y:S01]  /*27740*/  IMAD.MOV.U32 R8, RZ, RZ, R6 ;  /* 0x000000ffff087224 */ /* 0x000fe200078e0006 */
[----:B------:R-:W-:Y:S01]  /*27750*/  PRMT R9, R10, 0x7610, R9 ;  /* 0x000076100a097816 */ /* 0x000fe20000000009 */
[----:B------:R-:W-:Y:S01]  /*27760*/  IMAD.MOV.U32 R63, RZ, RZ, R62 ;  /* 0x000000ffff3f7224 */ /* 0x000fe200078e003e */
[----:B------:R-:W-:-:S07]  /*27770*/  PRMT R101, R95, 0x7610, R101 ;  /* 0x000076105f657816 */ /* 0x000fce0000000065 */
.L_x_3763:
[----:B------:R-:W-:Y:S05]  /*27780*/  BSYNC B1 ;  /* 0x0000000000017941 */ /* 0x000fea0003800000 */
.L_x_3761:
        /* <DEDUP_REMOVED lines=11> */
.L_x_3765:
[----:B------:R-:W-:Y:S01]  /*27840*/  IMAD.MOV.U32 R6, RZ, RZ, R8 ;  /* 0x000000ffff067224 */ /* 0x000fe200078e0008 */
[----:B------:R-:W-:Y:S01]  /*27850*/  PRMT R10, R9, 0x7610, R10 ;  /* 0x00007610090a7816 */ /* 0x000fe2000000000a */
[----:B------:R-:W-:Y:S01]  /*27860*/  IMAD.MOV.U32 R62, RZ, RZ, R65 ;  /* 0x000000ffff3e7224 */ /* 0x000fe200078e0041 */
[----:B------:R-:W-:-:S07]  /*27870*/  PRMT R95, R99, 0x7610, R95 ;  /* 0x00007610635f7816 */ /* 0x000fce000000005f */
.L_x_3766:
[----:B------:R-:W-:Y:S05]  /*27880*/  BSYNC B1 ;  /* 0x0000000000017941 */ /* 0x000fea0003800000 */
.L_x_3764:
        /* <DEDUP_REMOVED lines=11> */
.L_x_3768:
[----:B------:R-:W-:Y:S01]  /*27940*/  IMAD.MOV.U32 R8, RZ, RZ, R6 ;  /* 0x000000ffff087224 */ /* 0x000fe200078e0006 */
[----:B------:R-:W-:Y:S01]  /*27950*/  PRMT R9, R9, 0x5410, R10 ;  /* 0x0000541009097816 */ /* 0x000fe2000000000a */
[----:B------:R-:W-:Y:S01]  /*27960*/  IMAD.MOV.U32 R65, RZ, RZ, R64 ;  /* 0x000000ffff417224 */ /* 0x000fe200078e0040 */
[----:B------:R-:W-:-:S07]  /*27970*/  PRMT R99, R97, 0x7610, R99 ;  /* 0x0000761061637816 */ /* 0x000fce0000000063 */
.L_x_3769:
[----:B------:R-:W-:Y:S05]  /*27980*/  BSYNC B1 ;  /* 0x0000000000017941 */ /* 0x000fea0003800000 */
.L_x_3767:
        /* <DEDUP_REMOVED lines=11> */
.L_x_3771:
[----:B------:R-:W-:Y:S01]  /*27a40*/  IMAD.MOV.U32 R6, RZ, RZ, R8 ;  /* 0x000000ffff067224 */ /* 0x000fe200078e0008 */
[----:B------:R-:W-:Y:S01]  /*27a50*/  PRMT R10, R10, 0x7610, R9 ;  /* 0x000076100a0a7816 */ /* 0x000fe20000000009 */
[----:B------:R-:W-:Y:S01]  /*27a60*/  IMAD.MOV.U32 R64, RZ, RZ, R67 ;  /* 0x000000ffff407224 */ /* 0x000fe200078e0043 */
[----:B------:R-:W-:-:S07]  /*27a70*/  PRMT R97, R98, 0x7610, R97 ;  /* 0x0000761062617816 */ /* 0x000fce0000000061 */
.L_x_3772:
[----:B------:R-:W-:Y:S05]  /*27a80*/  BSYNC B1 ;  /* 0x0000000000017941 */ /* 0x000fea0003800000 */
.L_x_3770:
        /* <DEDUP_REMOVED lines=11> */
.L_x_3774:
[----:B------:R-:W-:Y:S01]  /*27b40*/  IMAD.MOV.U32 R67, RZ, RZ, R123 ;  /* 0x000000ffff437224 */ /* 0x000fe200078e007b */
[----:B------:R-:W-:Y:S01]  /*27b50*/  PRMT R98, R98, 0x7632, R10 ;  /* 0x0000763262627816 */ /* 0x000fe2000000000a */
[----:B------:R-:W-:Y:S01]  /*27b60*/  IMAD.MOV.U32 R66, RZ, RZ, R6 ;  /* 0x000000ffff427224 */ /* 0x000fe200078e0006 */
[----:B------:R-:W-:Y:S01]  /*27b70*/  PRMT R97, R97, 0x7610, R10 ;  /* 0x0000761061617816 */ /* 0x000fe2000000000a */
[----:B------:R-:W-:-:S07]  /*27b80*/  IMAD.MOV.U32 R123, RZ, RZ, R6 ;  /* 0x000000ffff7b7224 */ /* 0x000fce00078e0006 */
.L_x_3775:
[----:B------:R-:W-:Y:S05]  /*27b90*/  BSYNC B1 ;  /* 0x0000000000017941 */ /* 0x000fea0003800000 */
.L_x_3773:
[----:B------:R-:W-:Y:S02]  /*27ba0*/  VIADD R5, R5, 0x4 ;  /* 0x0000000405057836 */ /* 0x000fe40000000000 */
[----:B------:R-:W-:Y:S01]  /*27bb0*/  VIADD R4, R4, 0x2 ;  /* 0x0000000204047836 */ /* 0x000fe20000000000 */
[----:B------:R-:W-:Y:S06]  /*27bc0*/  @P1 BRA `(.L_x_3776) ;  /* 0xffffffc0000c1947 */ /* 0x000fec000383ffff */
[----:B------:R-:W-:-:S07]  /*27bd0*/  FADD.FTZ R86, R86, R18 ;  /* 0x0000001256567221 */ /* 0x000fce0000010000 */
.L_x_3203:
[----:B------:R-:W-:Y:S05]  /*27be0*/  BSYNC B0 ;  /* 0x0000000000007941 */ /* 0x000fea0003800000 */
.L_x_3202:
[----:B------:R-:W-:Y:S05]  /*27bf0*/  @P2 EXIT ;  /* 0x000000000000294d */ /* 0x000fea0003800000 */
[----:B0-----:R-:W0:Y:S01]  /*27c00*/  S2R R9, SR_CTAID.X ;  /* 0x0000000000097919 */ /* 0x001e220000002500 */
[----:B------:R-:W1:Y:S08]  /*27c10*/  LDC R8, c[0x0][0x230] ;  /* 0x00008c00ff087b82 */ /* 0x000e700000000800 */
[----:B------:R-:W0:Y:S01]  /*27c20*/  LDC.64 R68, c[0x0][0x218] ;  /* 0x00008600ff447b82 */ /* 0x000e220000000a00 */
[----:B------:R-:W2:Y:S01]  /*27c30*/  MUFU.LG2 R86, R86 ;  /* 0x0000005600567308 */ /* 0x000ea20000000c00 */
[----:B------:R-:W-:-:S06]  /*27c40*/  HADD2.F32 R10, -RZ, R97.H1_H1 ;  /* 0x30000061ff0a7230 */ /* 0x000fcc0000004100 */
[----:B------:R-:W3:Y:S01]  /*27c50*/  LDC.64 R70, c[0x0][0x220] ;  /* 0x00008800ff467b82 */ /* 0x000ee20000000a00 */
[----:B-1----:R-:W-:-:S07]  /*27c60*/  ISETP.GE.AND P0, PT, R8, 0x1, PT ;  /* 0x000000010800780c */ /* 0x002fce0003f06270 */
[----:B------:R-:W1:Y:S01]  /*27c70*/  LDC.64 R88, c[0x0][0x228] ;  /* 0x00008a00ff587b82 */ /* 0x000e620000000a00 */
[----:B------:R-:W-:Y:S01]  /*27c80*/  ISETP.GE.AND P4, PT, R8, 0x2, PT ;  /* 0x000000020800780c */ /* 0x000fe20003f86270 */
[----:B0-----:R-:W-:-:S05]  /*27c90*/  IMAD.WIDE R68, R9, 0x4, R68 ;  /* 0x0000000409447825 */ /* 0x001fca00078e0244 */
[----:B------:R-:W4:Y:S04]  /*27ca0*/  @P0 LDG.E.CONSTANT R5, desc[UR6][R68.64] ;  /* 0x0000000644050981 */ /* 0x000f28000c1e9900 */
[----:B------:R-:W5:Y:S04]  /*27cb0*/  @P0 LDG.E.CONSTANT R4, desc[UR6][R68.64] ;  /* 0x0000000644040981 */ /* 0x000f68000c1e9900 */
[----:B------:R-:W3:Y:S04]  /*27cc0*/  @P4 LDG.E.CONSTANT R13, desc[UR6][R68.64] ;  /* 0x00000006440d4981 */ /* 0x000ee8000c1e9900 */
[----:B------:R-:W3:Y:S01]  /*27cd0*/  @P4 LDG.E.CONSTANT R17, desc[UR6][R68.64] ;  /* 0x0000000644114981 */ /* 0x000ee2000c1e9900 */
[----:B------:R-:W-:-:S02]  /*27ce0*/  ISETP.GE.AND P3, PT, R8, 0x3, PT ;  /* 0x000000030800780c */ /* 0x000fc40003f66270 */
[----:B------:R-:W-:-:S11]  /*27cf0*/  ISETP.GE.AND P2, PT, R8, 0x4, PT ;  /* 0x000000040800780c */ /* 0x000fd60003f46270 */
[----:B------:R-:W3:Y:S04]  /*27d00*/  @P3 LDG.E.CONSTANT R12, desc[UR6][R68.64] ;  /* 0x00000006440c3981 */ /* 0x000ee8000c1e9900 */
[----:B------:R-:W3:Y:S04]  /*27d10*/  @P3 LDG.E.CONSTANT R11, desc[UR6][R68.64] ;  /* 0x00000006440b3981 */ /* 0x000ee8000c1e9900 */
[----:B------:R-:W3:Y:S04]  /*27d20*/  @P2 LDG.E.CONSTANT R7, desc[UR6][R68.64] ;  /* 0x0000000644072981 */ /* 0x000ee8000c1e9900 */
[----:B------:R-:W3:Y:S01]  /*27d30*/  @P2 LDG.E.CONSTANT R6, desc[UR6][R68.64] ;  /* 0x0000000644062981 */ /* 0x000ee2000c1e9900 */
[----:B------:R-:W-:Y:S01]  /*27d40*/  ISETP.GE.AND P1, PT, R8, 0x5, PT ;  /* 0x000000050800780c */ /* 0x000fe20003f26270 */
[----:B------:R-:W-:Y:S01]  /*27d50*/  @P0 FADD.FTZ R10, R10, -R87 ;  /* 0x800000570a0a0221 */ /* 0x000fe20000010000 */
[----:B------:R-:W-:-:S02]  /*27d60*/  IMAD R16, R9, R8, RZ ;  /* 0x0000000809107224 */ /* 0x000fc400078e02ff */
[----:B------:R-:W-:Y:S02]  /*27d70*/  HADD2.F32 R15, -RZ, R98.H0_H0 ;  /* 0x20000062ff0f7230 */ /* 0x000fe40000004100 */
[----:B--2---:R-:W-:-:S07]  /*27d80*/  @P0 FFMA.FTZ R14, R86, -0.69314718246459960938, R10 ;  /* 0xbf317218560e0823 */ /* 0x004fce000001000a */
[----:B------:R-:W2:Y:S01]  /*27d90*/  @P1 LDG.E.CONSTANT R10, desc[UR6][R68.64] ;  /* 0x00000006440a1981 */ /* 0x000ea2000c1e9900 */
[----:B------:R-:W-:Y:S01]  /*27da0*/  HADD2.F32 R19, -RZ, R97.H0_H0 ;  /* 0x20000061ff137230 */ /* 0x000fe20000004100 */
[C---:B------:R-:W-:Y:S02]  /*27db0*/  ISETP.GE.AND P5, PT, R8.reuse, 0x7, PT ;  /* 0x000000070800780c */ /* 0x040fe40003fa6270 */
[----:B------:R-:W2:Y:S01]  /*27dc0*/  @P1 LDG.E.CONSTANT R9, desc[UR6][R68.64] ;  /* 0x0000000644091981 */ /* 0x000ea2000c1e9900 */
[--C-:B------:R-:W-:Y:S01]  /*27dd0*/  @P0 FADD.FTZ R15, R15, -R87.reuse ;  /* 0x800000570f0f0221 */ /* 0x100fe20000010000 */
[----:B------:R-:W-:Y:S01]  /*27de0*/  HADD2.F32 R18, -RZ, R99.H0_H0 ;  /* 0x20000063ff127230 */ /* 0x000fe20000004100 */
[----:B------:R-:W-:Y:S01]  /*27df0*/  ISETP.GE.AND P6, PT, R8, 0x6, PT ;  /* 0x000000060800780c */ /* 0x000fe20003fc6270 */
[----:B------:R-:W-:Y:S01]  /*27e00*/  @P4 FADD.FTZ R19, R19, -R87 ;  /* 0x8000005713134221 */ /* 0x000fe20000010000 */
[----:B------:R-:W-:Y:S02]  /*27e10*/  @P0 FFMA.FTZ R15, R86, -0.69314718246459960938, R15 ;  /* 0xbf317218560f0823 */ /* 0x000fe4000001000f */
[----:B------:R-:W-:Y:S01]  /*27e20*/  @P4 FADD.FTZ R18, R18, -R87 ;  /* 0x8000005712124221 */ /* 0x000fe20000010000 */
[----:B------:R-:W-:-:S03]  /*27e30*/  @P4 FFMA.FTZ R19, R86, -0.69314718246459960938, R19 ;  /* 0xbf31721856134823 */ /* 0x000fc60000010013 */
[----:B------:R-:W-:Y:S01]  /*27e40*/  @P4 FFMA.FTZ R18, R86, -0.69314718246459960938, R18 ;  /* 0xbf31721856124823 */ /* 0x000fe20000010012 */
[----:B----4-:R-:W-:Y:S01]  /*27e50*/  @P0 FADD.FTZ R5, R5, R14 ;  /* 0x0000000e05050221 */ /* 0x010fe20000010000 */
[----:B------:R-:W-:-:S03]  /*27e60*/  IMAD.SHL.U32 R14, R16, 0x2, RZ ;  /* 0x00000002100e7824 */ /* 0x000fc600078e00ff */
[----:B------:R-:W4:Y:S01]  /*27e70*/  @P6 LDG.E.CONSTANT R16, desc[UR6][R68.64] ;  /* 0x0000000644106981 */ /* 0x000f22000c1e9900 */
[----:B-----5:R-:W-:Y:S01]  /*27e80*/  @P0 FADD.FTZ R4, R4, R15 ;  /* 0x0000000f04040221 */ /* 0x020fe20000010000 */
[C---:B---3--:R-:W-:Y:S01]  /*27e90*/  IMAD.WIDE R70, R14.reuse, 0x4, R70 ;  /* 0x000000040e467825 */ /* 0x048fe200078e0246 */
[----:B------:R-:W-:Y:S01]  /*27ea0*/  @P0 F2FP.F16.F32.PACK_AB R5, RZ, R5 ;  /* 0x00000005ff05023e */ /* 0x000fe200000000ff */
[----:B------:R-:W3:Y:S02]  /*27eb0*/  @P6 LDG.E.CONSTANT R15, desc[UR6][R68.64] ;  /* 0x00000006440f6981 */ /* 0x000ee4000c1e9900 */
[----:B------:R-:W-:Y:S01]  /*27ec0*/  @P4 FADD.FTZ R19, R13, R19 ;  /* 0x000000130d134221 */ /* 0x000fe20000010000 */
[----:B-1----:R-:W-:Y:S01]  /*27ed0*/  IMAD.WIDE R88, R14, 0x2, R88 ;  /* 0x000000020e587825 */ /* 0x002fe200078e0258 */
[----:B------:R-:W-:Y:S01]  /*27ee0*/  @P0 F2FP.F16.F32.PACK_AB R4, RZ, R4 ;  /* 0x00000004ff04023e */ /* 0x000fe200000000ff */
[----:B------:R-:W5:Y:S02]  /*27ef0*/  @P5 LDG.E.CONSTANT R14, desc[UR6][R68.64] ;  /* 0x00000006440e5981 */ /* 0x000f64000c1e9900 */
[----:B------:R-:W-:-:S02]  /*27f00*/  @P4 FADD.FTZ R17, R17, R18 ;  /* 0x0000001211114221 */ /* 0x000fc40000010000 */
[----:B------:R-:W-:Y:S04]  /*27f10*/  @P0 STG.E desc[UR6][R70.64], R66 ;  /* 0x0000004246000986 */ /* 0x000fe8000c101906 */
[----:B------:R0:W-:Y:S04]  /*27f20*/  @P0 STG.E.U16 desc[UR6][R88.64], R5 ;  /* 0x0000000558000986 */ /* 0x0001e8000c101506 */
[----:B------:R-:W-:Y:S04]  /*27f30*/  @P0 STG.E desc[UR6][R70.64+0x4], R67 ;  /* 0x0000044346000986 */ /* 0x000fe8000c101906 */
[----:B------:R1:W-:Y:S01]  /*27f40*/  @P0 STG.E.U16 desc[UR6][R88.64+0x2], R4 ;  /* 0x0000020458000986 */ /* 0x0003e2000c101506 */
[----:B0-----:R-:W-:-:S03]  /*27f50*/  @P4 F2FP.F16.F32.PACK_AB R5, RZ, R19 ;  /* 0x00000013ff05423e */ /* 0x001fc600000000ff */
[----:B------:R-:W5:Y:S04]  /*27f60*/  @P5 LDG.E.CONSTANT R13, desc[UR6][R68.64] ;  /* 0x00000006440d5981 */ /* 0x000f68000c1e9900 */
[----:B------:R-:W-:Y:S01]  /*27f70*/  @P4 STG.E desc[UR6][R70.64+0x8], R64 ;  /* 0x0000084046004986 */ /* 0x000fe2000c101906 */
[----:B-1----:R-:W-:-:S03]  /*27f80*/  @P4 F2FP.F16.F32.PACK_AB R4, RZ, R17 ;  /* 0x00000011ff04423e */ /* 0x002fc600000000ff */
[----:B------:R0:W-:Y:S04]  /*27f90*/  @P4 STG.E.U16 desc[UR6][R88.64+0x4], R5 ;  /* 0x0000040558004986 */ /* 0x0001e8000c101506 */
[----:B------:R-:W-:Y:S01]  /*27fa0*/  @P4 STG.E desc[UR6][R70.64+0xc], R65 ;  /* 0x00000c4146004986 */ /* 0x000fe2000c101906 */
[----:B------:R-:W-:-:S03]  /*27fb0*/  ISETP.GE.AND P0, PT, R8, 0x8, PT ;  /* 0x000000080800780c */ /* 0x000fc60003f06270 */
[----:B------:R1:W-:Y:S01]  /*27fc0*/  @P4 STG.E.U16 desc[UR6][R88.64+0x6], R4 ;  /* 0x0000060458004986 */ /* 0x0003e2000c101506 */
[----:B0-----:R-:W-:Y:S02]  /*27fd0*/  HADD2.F32 R5, -RZ, R101.H0_H0 ;  /* 0x20000065ff057230 */ /* 0x001fe40000004100 */
[----:B------:R-:W-:-:S07]  /*27fe0*/  HADD2.F32 R19, -RZ, R96.H0_H0 ;  /* 0x20000060ff137230 */ /* 0x000fce0000004100 */
[----:B------:R-:W5:Y:S01]  /*27ff0*/  @P0 LDG.E.CONSTANT R18, desc[UR6][R68.64] ;  /* 0x0000000644120981 */ /* 0x000f62000c1e9900 */
[----:B-1----:R-:W-:Y:S02]  /*28000*/  HADD2.F32 R4, -RZ, R95.H0_H0 ;  /* 0x2000005fff047230 */ /* 0x002fe40000004100 */
[--C-:B------:R-:W-:Y:S01]  /*28010*/  @P3 FADD.FTZ R5, R5, -R87.reuse ;  /* 0x8000005705053221 */ /* 0x100fe20000010000 */
[----:B------:R-:W-:Y:S01]  /*28020*/  ISETP.GE.AND P4, PT, R8, 0x9, PT ;  /* 0x000000090800780c */ /* 0x000fe20003f86270 */
[----:B------:R-:W5:Y:S01]  /*28030*/  @P0 LDG.E.CONSTANT R17, desc[UR6][R68.64] ;  /* 0x0000000644110981 */ /* 0x000f62000c1e9900 */
[----:B------:R-:W-:Y:S01]  /*28040*/  @P3 FADD.FTZ R4, R4, -R87 ;  /* 0x8000005704043221 */ /* 0x000fe20000010000 */
[----:B------:R-:W-:-:S03]  /*28050*/  @P3 FFMA.FTZ R5, R86, -0.69314718246459960938, R5 ;  /* 0xbf31721856053823 */ /* 0x000fc60000010005 */
[----:B------:R-:W-:Y:S01]  /*28060*/  @P3 FFMA.FTZ R4, R86, -0.69314718246459960938, R4 ;  /* 0xbf31721856043823 */ /* 0x000fe20000010004 */
[----:B------:R-:W-:-:S03]  /*28070*/  @P3 FADD.FTZ R11, R11, R5 ;  /* 0x000000050b0b3221 */ /* 0x000fc60000010000 */
[----:B------:R-:W-:Y:S01]  /*28080*/  @P3 FADD.FTZ R4, R12, R4 ;  /* 0x000000040c043221 */ /* 0x000fe20000010000 */
[----:B------:R0:W-:Y:S04]  /*28090*/  @P3 STG.E desc[UR6][R70.64+0x10], R62 ;  /* 0x0000103e46003986 */ /* 0x0001e8000c101906 */
[----:B------:R-:W-:Y:S01]  /*280a0*/  @P3 F2FP.F16.F32.PACK_AB R5, RZ, R4 ;  /* 0x00000004ff05323e */ /* 0x000fe200000000ff */
[----:B------:R-:W5:Y:S01]  /*280b0*/  @P4 LDG.E.CONSTANT R12, desc[UR6][R68.64] ;  /* 0x00000006440c4981 */ /* 0x000f62000c1e9900 */
[----:B------:R-:W-:Y:S01]  /*280c0*/  @P3 F2FP.F16.F32.PACK_AB R4, RZ, R11 ;  /* 0x0000000bff04323e */ /* 0x000fe200000000ff */
[----:B------:R-:W-:Y:S02]  /*280d0*/  @P2 FADD.FTZ R19, R19, -R87 ;  /* 0x8000005713132221 */ /* 0x000fe40000010000 */
[----:B------:R-:W5:Y:S01]  /*280e0*/  @P4 LDG.E.CONSTANT R11, desc[UR6][R68.64] ;  /* 0x00000006440b4981 */ /* 0x000f62000c1e9900 */
[----:B0-----:R-:W-:-:S03]  /*280f0*/  HADD2.F32 R62, -RZ, R96.H1_H1 ;  /* 0x30000060ff3e7230 */ /* 0x001fc60000004100 */
[----:B------:R0:W-:Y:S01]  /*28100*/  @P3 STG.E.U16 desc[UR6][R88.64+0x8], R5 ;  /* 0x0000080558003986 */ /* 0x0001e2000c101506 */
[----:B------:R-:W-:-:S03]  /*28110*/  @P2 FFMA.FTZ R19, R86, -0.69314718246459960938, R19 ;  /* 0xbf31721856132823 */ /* 0x000fc60000010013 */
[----:B------:R-:W-:Y:S01]  /*28120*/  @P3 STG.E desc[UR6][R70.64+0x14], R63 ;  /* 0x0000143f46003986 */ /* 0x000fe2000c101906 */
[----:B------:R-:W-:-:S03]  /*28130*/  @P2 FADD.FTZ R62, R62, -R87 ;  /* 0x800000573e3e2221 */ /* 0x000fc60000010000 */
[----:B------:R1:W-:Y:S01]  /*28140*/  @P3 STG.E.U16 desc[UR6][R88.64+0xa], R4 ;  /* 0x00000a0458003986 */ /* 0x0003e2000c101506 */
[----:B------:R-:W-:Y:S01]  /*28150*/  ISETP.GE.AND P3, PT, R8, 0xa, PT ;  /* 0x0000000a0800780c */ /* 0x000fe20003f66270 */
[----:B------:R-:W-:Y:S01]  /*28160*/  @P2 FFMA.FTZ R62, R86, -0.69314718246459960938, R62 ;  /* 0xbf317218563e2823 */ /* 0x000fe2000001003e */
[----:B0-----:R-:W-:Y:S01]  /*28170*/  @P2 FADD.FTZ R5, R7, R19 ;  /* 0x0000001307052221 */ /* 0x001fe20000010000 */
[----:B------:R0:W-:Y:S04]  /*28180*/  @P2 STG.E desc[UR6][R70.64+0x18], R60 ;  /* 0x0000183c46002986 */ /* 0x0001e8000c101906 */
[----:B------:R-:W-:Y:S01]  /*28190*/  @P2 F2FP.F16.F32.PACK_AB R5, RZ, R5 ;  /* 0x00000005ff05223e */ /* 0x000fe200000000ff */
[----:B-1----:R-:W-:-:S05]  /*281a0*/  @P2 FADD.FTZ R4, R6, R62 ;  /* 0x0000003e06042221 */ /* 0x002fca0000010000 */
[----:B------:R-:W5:Y:S01]  /*281b0*/  @P3 LDG.E.CONSTANT R7, desc[UR6][R68.64] ;  /* 0x0000000644073981 */ /* 0x000f62000c1e9900 */
[----:B------:R-:W-:-:S03]  /*281c0*/  @P2 F2FP.F16.F32.PACK_AB R4, RZ, R4 ;  /* 0x00000004ff04223e */ /* 0x000fc600000000ff */
[----:B------:R-:W5:Y:S04]  /*281d0*/  @P3 LDG.E.CONSTANT R6, desc[UR6][R68.64] ;  /* 0x0000000644063981 */ /* 0x000f68000c1e9900 */
[----:B------:R-:W-:Y:S04]  /*281e0*/  @P2 STG.E.U16 desc[UR6][R88.64+0xc], R5 ;  /* 0x00000c0558002986 */ /* 0x000fe8000c101506 */
[----:B------:R-:W-:Y:S04]  /*281f0*/  @P2 STG.E desc[UR6][R70.64+0x1c], R61 ;  /* 0x00001c3d46002986 */ /* 0x000fe8000c101906 */
[----:B------:R1:W-:Y:S01]  /*28200*/  @P2 STG.E.U16 desc[UR6][R88.64+0xe], R4 ;  /* 0x00000e0458002986 */ /* 0x0003e2000c101506 */
[----:B------:R-:W-:-:S13]  /*28210*/  ISETP.GE.AND P2, PT, R8, 0xb, PT ;  /* 0x0000000b0800780c */ /* 0x000fda0003f46270 */
[----:B0-----:R-:W5:Y:S04]  /*28220*/  @P2 LDG.E.CONSTANT R60, desc[UR6][R68.64] ;  /* 0x00000006443c2981 */ /* 0x001f68000c1e9900 */
[----:B------:R-:W5:Y:S01]  /*28230*/  @P2 LDG.E.CONSTANT R19, desc[UR6][R68.64] ;  /* 0x0000000644132981 */ /* 0x000f62000c1e9900 */
[----:B-1----:R-:W-:Y:S02]  /*28240*/  HADD2.F32 R4, -RZ, R94.H0_H0 ;  /* 0x2000005eff047230 */ /* 0x002fe40000004100 */
[----:B------:R-:W-:-:S03]  /*28250*/  HADD2.F32 R5, -RZ, R122.H1_H1 ;  /* 0x3000007aff057230 */ /* 0x000fc60000004100 */
[--C-:B------:R-:W-:Y:S02]  /*28260*/  @P1 FADD.FTZ R4, R4, -R87.reuse ;  /* 0x8000005704041221 */ /* 0x100fe40000010000 */
[----:B------:R-:W-:Y:S02]  /*28270*/  @P1 FADD.FTZ R5, R5, -R87 ;  /* 0x8000005705051221 */ /* 0x000fe40000010000 */
[C---:B------:R-:W-:Y:S02]  /*28280*/  @P1 FFMA.FTZ R4, R86.reuse, -0.69314718246459960938, R4 ;  /* 0xbf31721856041823 */ /* 0x040fe40000010004 */
[----:B------:R-:W-:Y:S02]  /*28290*/  @P1 FFMA.FTZ R5, R86, -0.69314718246459960938, R5 ;  /* 0xbf31721856051823 */ /* 0x000fe40000010005 */
[----:B--2---:R-:W-:Y:S02]  /*282a0*/  @P1 FADD.FTZ R4, R10, R4 ;  /* 0x000000040a041221 */ /* 0x004fe40000010000 */
[----:B------:R-:W-:-:S03]  /*282b0*/  @P1 FADD.FTZ R9, R9, R5 ;  /* 0x0000000509091221 */ /* 0x000fc60000010000 */
[----:B------:R-:W-:Y:S02]  /*282c0*/  @P1 F2FP.F16.F32.PACK_AB R5, RZ, R4 ;  /* 0x00000004ff05123e */ /* 0x000fe400000000ff */
[----:B------:R-:W-:Y:S01]  /*282d0*/  @P1 F2FP.F16.F32.PACK_AB R4, RZ, R9 ;  /* 0x00000009ff04123e */ /* 0x000fe200000000ff */
[----:B------:R-:W-:Y:S04]  /*282e0*/  @P1 STG.E desc[UR6][R70.64+0x20], R58 ;  /* 0x0000203a46001986 */ /* 0x000fe8000c101906 */
[----:B------:R0:W-:Y:S01]  /*282f0*/  @P1 STG.E.U16 desc[UR6][R88.64+0x10], R5 ;  /* 0x0000100558001986 */ /* 0x0001e2000c101506 */
[----:B------:R-:W-:-:S03]  /*28300*/  HADD2.F32 R9, -RZ, R94.H1_H1 ;  /* 0x3000005eff097230 */ /* 0x000fc60000004100 */
[----:B------:R-:W-:Y:S04]  /*28310*/  @P1 STG.E desc[UR6][R70.64+0x24], R59 ;  /* 0x0000243b46001986 */ /* 0x000fe8000c101906 */
[----:B------:R1:W-:Y:S01]  /*28320*/  @P1 STG.E.U16 desc[UR6][R88.64+0x12], R4 ;  /* 0x0000120458001986 */ /* 0x0003e2000c101506 */
[----:B------:R-:W-:Y:S01]  /*28330*/  ISETP.GE.AND P1, PT, R8, 0xc, PT ;  /* 0x0000000c0800780c */ /* 0x000fe20003f26270 */
[----:B------:R-:W-:Y:S02]  /*28340*/  HADD2.F32 R10, -RZ, R95.H1_H1 ;  /* 0x3000005fff0a7230 */ /* 0x000fe40000004100 */
[----:B------:R-:W-:Y:S01]  /*28350*/  @P6 FADD.FTZ R9, R9, -R87 ;  /* 0x8000005709096221 */ /* 0x000fe20000010000 */
[----:B0-----:R-:W-:Y:S02]  /*28360*/  HADD2.F32 R5, -RZ, R120.H1_H1 ;  /* 0x30000078ff057230 */ /* 0x001fe40000004100 */
[----:B-1----:R-:W-:-:S02]  /*28370*/  HADD2.F32 R4, -RZ, R100.H0_H0 ;  /* 0x20000064ff047230 */ /* 0x002fc40000004100 */
[----:B------:R-:W-:-:S03]  /*28380*/  @P6 FADD.FTZ R10, R10, -R87 ;  /* 0x800000570a0a6221 */ /* 0x000fc60000010000 */
[----:B------:R-:W-:Y:S01]  /*28390*/  @P5 FADD.FTZ R4, R4, -R87 ;  /* 0x8000005704045221 */ /* 0x000fe20000010000 */
[C---:B------:R-:W-:Y:S01]  /*283a0*/  @P6 FFMA.FTZ R9, R86.reuse, -0.69314718246459960938, R9 ;  /* 0xbf31721856096823 */ /* 0x040fe20000010009 */
[----:B------:R-:W-:Y:S02]  /*283b0*/  @P5 FADD.FTZ R5, R5, -R87 ;  /* 0x8000005705055221 */ /* 0x000fe40000010000 */
[C---:B------:R-:W-:Y:S01]  /*283c0*/  @P5 FFMA.FTZ R4, R86.reuse, -0.69314718246459960938, R4 ;  /* 0xbf31721856045823 */ /* 0x040fe20000010004 */
[C---:B------:R-:W-:Y:S01]  /*283d0*/  @P6 FFMA.FTZ R10, R86.reuse, -0.69314718246459960938, R10 ;  /* 0xbf317218560a6823 */ /* 0x040fe2000001000a */
[----:B------:R-:W-:Y:S01]  /*283e0*/  @P5 FFMA.FTZ R5, R86, -0.69314718246459960938, R5 ;  /* 0xbf31721856055823 */ /* 0x000fe20000010005 */
[----:B------:R0:W-:Y:S01]  /*283f0*/  @P6 STG.E desc[UR6][R70.64+0x28], R56 ;  /* 0x0000283846006986 */ /* 0x0001e2000c101906 */
[----:B----4-:R-:W-:Y:S01]  /*28400*/  @P6 FADD.FTZ R9, R16, R9 ;  /* 0x0000000910096221 */ /* 0x010fe20000010000 */
[----:B---3--:R-:W-:Y:S01]  /*28410*/  @P6 FADD.FTZ R10, R15, R10 ;  /* 0x0000000a0f0a6221 */ /* 0x008fe20000010000 */
[----:B-----5:R-:W-:-:S02]  /*28420*/  @P5 FADD.FTZ R4, R14, R4 ;  /* 0x000000040e045221 */ /* 0x020fc40000010000 */
[----:B------:R-:W2:Y:S01]  /*28430*/  @P1 LDG.E.CONSTANT R14, desc[UR6][R68.64] ;  /* 0x00000006440e1981 */ /* 0x000ea2000c1e9900 */
[----:B------:R-:W-:Y:S02]  /*28440*/  @P6 F2FP.F16.F32.PACK_AB R9, RZ, R9 ;  /* 0x00000009ff09623e */ /* 0x000fe400000000ff */
[----:B------:R-:W-:Y:S01]  /*28450*/  @P6 F2FP.F16.F32.PACK_AB R10, RZ, R10 ;  /* 0x0000000aff0a623e */ /* 0x000fe200000000ff */
[----:B------:R-:W-:Y:S02]  /*28460*/  HADD2.F32 R16, -RZ, R100.H1_H1 ;  /* 0x30000064ff107230 */ /* 0x000fe40000004100 */
[----:B------:R1:W-:Y:S04]  /*28470*/  @P6 STG.E.U16 desc[UR6][R88.64+0x14], R9 ;  /* 0x0000140958006986 */ /* 0x0003e8000c101506 */
[----:B------:R-:W-:Y:S01]  /*28480*/  @P6 STG.E desc[UR6][R70.64+0x2c], R57 ;  /* 0x00002c3946006986 */ /* 0x000fe2000c101906 */
[----:B------:R-:W-:Y:S01]  /*28490*/  @P5 FADD.FTZ R5, R13, R5 ;  /* 0x000000050d055221 */ /* 0x000fe20000010000 */
[----:B------:R-:W-:-:S02]  /*284a0*/  @P5 F2FP.F16.F32.PACK_AB R13, RZ, R4 ;  /* 0x00000004ff0d523e */ /* 0x000fc400000000ff */
[----:B------:R-:W3:Y:S02]  /*284b0*/  @P1 LDG.E.CONSTANT R4, desc[UR6][R68.64] ;  /* 0x0000000644041981 */ /* 0x000ee4000c1e9900 */
[----:B------:R-:W-:Y:S02]  /*284c0*/  @P5 F2FP.F16.F32.PACK_AB R5, RZ, R5 ;  /* 0x00000005ff05523e */ /* 0x000fe400000000ff */
[----:B------:R-:W-:Y:S01]  /*284d0*/  PRMT R15, R13, 0x7610, R15 ;  /* 0x000076100d0f7816 */ /* 0x000fe2000000000f */
[----:B------:R4:W-:Y:S01]  /*284e0*/  @P6 STG.E.U16 desc[UR6][R88.64+0x16], R10 ;  /* 0x0000160a58006986 */ /* 0x0009e2000c101506 */
[----:B------:R-:W-:Y:S02]  /*284f0*/  ISETP.GE.AND P6, PT, R8, 0xd, PT ;  /* 0x0000000d0800780c */ /* 0x000fe40003fc6270 */
[----:B0-----:R-:W-:Y:S01]  /*28500*/  PRMT R56, R5, 0x7610, R56 ;  /* 0x0000761005387816 */ /* 0x001fe20000000038 */
[----:B------:R0:W-:Y:S01]  /*28510*/  @P5 STG.E desc[UR6][R70.64+0x30], R54 ;  /* 0x0000303646005986 */ /* 0x0001e2000c101906 */
[----:B-1----:R-:W-:Y:S01]  /*28520*/  @P0 FADD.FTZ R9, R16, -R87 ;  /* 0x8000005710090221 */ /* 0x002fe20000010000 */
[----:B------:R-:W-:-:S02]  /*28530*/  HADD2.F32 R16, -RZ, R106.H0_H0 ;  /* 0x2000006aff107230 */ /* 0x000fc40000004100 */
[----:B------:R1:W-:Y:S01]  /*28540*/  @P5 STG.E.U16 desc[UR6][R88.64+0x18], R15 ;  /* 0x0000180f58005986 */ /* 0x0003e2000c101506 */
[----:B----4-:R-:W-:-:S03]  /*28550*/  HADD2.F32 R10, -RZ, R121.H1_H1 ;  /* 0x30000079ff0a7230 */ /* 0x010fc60000004100 */
[----:B------:R-:W-:Y:S01]  /*28560*/  @P5 STG.E desc[UR6][R70.64+0x34], R55 ;  /* 0x0000343746005986 */ /* 0x000fe2000c101906 */
[----:B------:R-:W-:-:S03]  /*28570*/  @P0 FFMA.FTZ R9, R86, -0.69314718246459960938, R9 ;  /* 0xbf31721856090823 */ /* 0x000fc60000010009 */
[----:B------:R-:W-:Y:S01]  /*28580*/  @P5 STG.E.U16 desc[UR6][R88.64+0x1a], R56 ;  /* 0x00001a3858005986 */ /* 0x000fe2000c101506 */
[----:B------:R-:W-:Y:S01]  /*28590*/  @P0 FADD.FTZ R13, R10, -R87 ;  /* 0x800000570a0d0221 */ /* 0x000fe20000010000 */
[----:B------:R-:W-:Y:S01]  /*285a0*/  ISETP.GE.AND P5, PT, R8, 0xe, PT ;  /* 0x0000000e0800780c */ /* 0x000fe20003fa6270 */
[----:B0-----:R-:W-:Y:S01]  /*285b0*/  HADD2.F32 R54, -RZ, R119.H1_H1 ;  /* 0x30000077ff367230 */ /* 0x001fe20000004100 */
[----:B------:R-:W4:Y:S01]  /*285c0*/  @P6 LDG.E.CONSTANT R5, desc[UR6][R68.64] ;  /* 0x0000000644056981 */ /* 0x000f22000c1e9900 */
[----:B------:R-:W-:Y:S01]  /*285d0*/  @P0 FFMA.FTZ R10, R86, -0.69314718246459960938, R13 ;  /* 0xbf317218560a0823 */ /* 0x000fe2000001000d */
[----:B------:R-:W-:Y:S01]  /*285e0*/  @P4 FADD.FTZ R13, R16, -R87 ;  /* 0x80000057100d4221 */ /* 0x000fe20000010000 */
[----:B------:R-:W-:Y:S01]  /*285f0*/  @P0 FADD.FTZ R18, R18, R9 ;  /* 0x0000000912120221 */ /* 0x000fe20000010000 */
[----:B-1----:R-:W-:Y:S01]  /*28600*/  @P4 FADD.FTZ R15, R54, -R87 ;  /* 0x80000057360f4221 */ /* 0x002fe20000010000 */
[----:B------:R-:W-:Y:S01]  /*28610*/  @P0 FADD.FTZ R17, R17, R10 ;  /* 0x0000000a11110221 */ /* 0x000fe20000010000 */
[C---:B------:R-:W-:Y:S01]  /*28620*/  @P4 FFMA.FTZ R13, R86.reuse, -0.69314718246459960938, R13 ;  /* 0xbf317218560d4823 */ /* 0x040fe2000001000d */
[----:B------:R-:W5:Y:S01]  /*28630*/  @P6 LDG.E.CONSTANT R9, desc[UR6][R68.64] ;  /* 0x0000000644096981 */ /* 0x000f62000c1e9900 */
[----:B------:R-:W-:Y:S01]  /*28640*/  @P4 FFMA.FTZ R16, R86, -0.69314718246459960938, R15 ;  /* 0xbf31721856104823 */ /* 0x000fe2000001000f */
[----:B------:R-:W-:-:S02]  /*28650*/  @P0 F2FP.F16.F32.PACK_AB R18, RZ, R18 ;  /* 0x00000012ff12023e */ /* 0x000fc400000000ff */
[----:B------:R-:W5:Y:S01]  /*28660*/  @P5 LDG.E.CONSTANT R10, desc[UR6][R68.64] ;  /* 0x00000006440a5981 */ /* 0x000f62000c1e9900 */
[----:B------:R-:W-:-:S03]  /*28670*/  @P0 F2FP.F16.F32.PACK_AB R17, RZ, R17 ;  /* 0x00000011ff11023e */ /* 0x000fc600000000ff */
[----:B------:R-:W-:Y:S01]  /*28680*/  @P0 STG.E desc[UR6][R70.64+0x38], R52 ;  /* 0x0000383446000986 */ /* 0x000fe2000c101906 */
[----:B------:R-:W-:-:S03]  /*28690*/  @P4 FADD.FTZ R13, R12, R13 ;  /* 0x0000000d0c0d4221 */ /* 0x000fc60000010000 */
[----:B------:R0:W-:Y:S01]  /*286a0*/  @P0 STG.E.U16 desc[UR6][R88.64+0x1c], R18 ;  /* 0x00001c1258000986 */ /* 0x0001e2000c101506 */
[----:B------:R-:W-:Y:S01]  /*286b0*/  @P4 FADD.FTZ R11, R11, R16 ;  /* 0x000000100b0b4221 */ /* 0x000fe20000010000 */
[----:B------:R-:W-:Y:S01]  /*286c0*/  @P4 F2FP.F16.F32.PACK_AB R13, RZ, R13 ;  /* 0x0000000dff0d423e */ /* 0x000fe200000000ff */
[----:B------:R-:W-:Y:S01]  /*286d0*/  HADD2.F32 R16, -RZ, R107.H1_H1 ;  /* 0x3000006bff107230 */ /* 0x000fe20000004100 */
[----:B------:R-:W-:Y:S02]  /*286e0*/  @P0 STG.E desc[UR6][R70.64+0x3c], R53 ;  /* 0x00003c3546000986 */ /* 0x000fe4000c101906 */
[----:B------:R-:W-:Y:S02]  /*286f0*/  @P4 F2FP.F16.F32.PACK_AB R11, RZ, R11 ;  /* 0x0000000bff0b423e */ /* 0x000fe400000000ff */
[----:B------:R-:W5:Y:S01]  /*28700*/  @P5 LDG.E.CONSTANT R12, desc[UR6][R68.64] ;  /* 0x00000006440c5981 */ /* 0x000f62000c1e9900 */
[----:B0-----:R-:W-:Y:S01]  /*28710*/  HADD2.F32 R18, -RZ, R121.H0_H0 ;  /* 0x20000079ff127230 */ /* 0x001fe20000004100 */
[----:B------:R-:W-:-:S02]  /*28720*/  PRMT R52, R13, 0x7610, R52 ;  /* 0x000076100d347816 */ /* 0x000fc40000000034 */
[----:B------:R0:W-:Y:S01]  /*28730*/  @P0 STG.E.U16 desc[UR6][R88.64+0x1e], R17 ;  /* 0x00001e1158000986 */ /* 0x0001e2000c101506 */
[----:B------:R-:W-:Y:S01]  /*28740*/  @P3 FADD.FTZ R15, R16, -R87 ;  /* 0x80000057100f3221 */ /* 0x000fe20000010000 */
[----:B------:R-:W-:Y:S02]  /*28750*/  PRMT R54, R11, 0x7610, R54 ;  /* 0x000076100b367816 */ /* 0x000fe40000000036 */
[----:B------:R-:W-:Y:S01]  /*28760*/  ISETP.GE.AND P0, PT, R8, 0xf, PT ;  /* 0x0000000f0800780c */ /* 0x000fe20003f06270 */
[----:B------:R1:W-:Y:S01]  /*28770*/  @P4 STG.E desc[UR6][R70.64+0x40], R50 ;  /* 0x0000403246004986 */ /* 0x0003e2000c101906 */
[----:B------:R-:W-:Y:S01]  /*28780*/  @P3 FFMA.FTZ R16, R86, -0.69314718246459960938, R15 ;  /* 0xbf31721856103823 */ /* 0x000fe2000001000f */
[----:B0-----:R-:W-:Y:S02]  /*28790*/  @P3 FADD.FTZ R17, R18, -R87 ;  /* 0x8000005712113221 */ /* 0x001fe40000010000 */
[----:B------:R-:W-:Y:S02]  /*287a0*/  @P4 STG.E.U16 desc[UR6][R88.64+0x20], R52 ;  /* 0x0000203458004986 */ /* 0x000fe4000c101506 */
[----:B------:R-:W-:-:S02]  /*287b0*/  @P3 FFMA.FTZ R17, R86, -0.69314718246459960938, R17 ;  /* 0xbf31721856113823 */ /* 0x000fc40000010011 */
[----:B------:R0:W-:Y:S01]  /*287c0*/  @P4 STG.E desc[UR6][R70.64+0x44], R51 ;  /* 0x0000443346004986 */ /* 0x0001e2000c101906 */
[----:B------:R-:W-:-:S03]  /*287d0*/  @P3 FADD.FTZ R7, R7, R16 ;  /* 0x0000001007073221 */ /* 0x000fc60000010000 */
[----:B------:R-:W-:Y:S01]  /*287e0*/  @P4 STG.E.U16 desc[UR6][R88.64+0x22], R54 ;  /* 0x0000223658004986 */ /* 0x000fe2000c101506 */
[----:B------:R-:W-:Y:S01]  /*287f0*/  ISETP.GE.AND P4, PT, R8, 0x10, PT ;  /* 0x000000100800780c */ /* 0x000fe20003f86270 */
[----:B------:R-:W-:Y:S01]  /*28800*/  @P3 FADD.FTZ R6, R6, R17 ;  /* 0x0000001106063221 */ /* 0x000fe20000010000 */
[----:B------:R-:W-:Y:S01]  /*28810*/  @P3 F2FP.F16.F32.PACK_AB R7, RZ, R7 ;  /* 0x00000007ff07323e */ /* 0x000fe200000000ff */
[----:B------:R-:W-:Y:S01]  /*28820*/  HADD2.F32 R16, -RZ, R104.H0_H0 ;  /* 0x20000068ff107230 */ /* 0x000fe20000004100 */
[----:B------:R-:W5:Y:S02]  /*28830*/  @P0 LDG.E.CONSTANT R13, desc[UR6][R68.64] ;  /* 0x00000006440d0981 */ /* 0x000f64000c1e9900 */
[----:B------:R-:W-:Y:S01]  /*28840*/  @P3 F2FP.F16.F32.PACK_AB R15, RZ, R6 ;  /* 0x00000006ff0f323e */ /* 0x000fe200000000ff */
[----:B------:R-:W-:Y:S01]  /*28850*/  HADD2.F32 R18, -RZ, R106.H1_H1 ;  /* 0x3000006aff127230 */ /* 0x000fe20000004100 */
[----:B-1----:R-:W-:Y:S01]  /*28860*/  PRMT R50, R7, 0x7610, R50 ;  /* 0x0000761007327816 */ /* 0x002fe20000000032 */
[----:B------:R-:W5:Y:S01]  /*28870*/  @P0 LDG.E.CONSTANT R11, desc[UR6][R68.64] ;  /* 0x00000006440b0981 */ /* 0x000f62000c1e9900 */
[----:B0-----:R-:W-:Y:S01]  /*28880*/  PRMT R51, R15, 0x7610, R51 ;  /* 0x000076100f337816 */ /* 0x001fe20000000033 */
[--C-:B------:R-:W-:Y:S01]  /*28890*/  @P2 FADD.FTZ R15, R16, -R87.reuse ;  /* 0x80000057100f2221 */ /* 0x100fe20000010000 */
[----:B------:R-:W-:Y:S01]  /*288a0*/  @P2 FADD.FTZ R17, R18, -R87 ;  /* 0x8000005712112221 */ /* 0x000fe20000010000 */
[----:B------:R-:W5:Y:S02]  /*288b0*/  @P4 LDG.E.CONSTANT R6, desc[UR6][R68.64] ;  /* 0x0000000644064981 */ /* 0x000f64000c1e9900 */
[----:B------:R-:W-:-:S02]  /*288c0*/  @P2 FFMA.FTZ R15, R86, -0.69314718246459960938, R15 ;  /* 0xbf317218560f2823 */ /* 0x000fc4000001000f */
[----:B------:R-:W-:Y:S01]  /*288d0*/  @P3 STG.E desc[UR6][R70.64+0x48], R48 ;  /* 0x0000483046003986 */ /* 0x000fe2000c101906 */
[----:B------:R-:W-:-:S03]  /*288e0*/  @P2 FFMA.FTZ R16, R86, -0.69314718246459960938, R17 ;  /* 0xbf31721856102823 */ /* 0x000fc60000010011 */
[----:B------:R0:W-:Y:S04]  /*288f0*/  @P3 STG.E.U16 desc[UR6][R88.64+0x24], R50 ;  /* 0x0000243258003986 */ /* 0x0001e8000c101506 */
[----:B------:R1:W-:Y:S01]  /*28900*/  @P3 STG.E desc[UR6][R70.64+0x4c], R49 ;  /* 0x00004c3146003986 */ /* 0x0003e2000c101906 */
[----:B------:R-:W-:-:S03]  /*28910*/  @P2 FADD.FTZ R15, R60, R15 ;  /* 0x0000000f3c0f2221 */ /* 0x000fc60000010000 */
[----:B------:R-:W5:Y:S04]  /*28920*/  @P4 LDG.E.CONSTANT R7, desc[UR6][R68.64] ;  /* 0x0000000644074981 */ /* 0x000f68000c1e9900 */
[----:B------:R-:W-:Y:S01]  /*28930*/  @P3 STG.E.U16 desc[UR6][R88.64+0x26], R51 ;  /* 0x0000263358003986 */ /* 0x000fe2000c101506 */
[----:B------:R-:W-:Y:S01]  /*28940*/  ISETP.GE.AND P3, PT, R8, 0x11, PT ;  /* 0x000000110800780c */ /* 0x000fe20003f66270 */
[----:B------:R-:W-:Y:S01]  /*28950*/  @P2 FADD.FTZ R16, R19, R16 ;  /* 0x0000001013102221 */ /* 0x000fe20000010000 */
[----:B------:R-:W-:-:S04]  /*28960*/  @P2 F2FP.F16.F32.PACK_AB R15, RZ, R15 ;  /* 0x0000000fff0f223e */ /* 0x000fc800000000ff */
[----:B------:R-:W-:Y:S02]  /*28970*/  @P2 F2FP.F16.F32.PACK_AB R16, RZ, R16 ;  /* 0x00000010ff10223e */ /* 0x000fe400000000ff */
[----:B0-----:R-:W-:Y:S02]  /*28980*/  PRMT R50, R15, 0x7610, R50 ;  /* 0x000076100f327816 */ /* 0x001fe40000000032 */
[----:B-1----:R-:W-:Y:S01]  /*28990*/  PRMT R49, R16, 0x7610, R49 ;  /* 0x0000761010317816 */ /* 0x002fe20000000031 */
[----:B------:R0:W-:Y:S04]  /*289a0*/  @P2 STG.E desc[UR6][R70.64+0x50], R46 ;  /* 0x0000502e46002986 */ /* 0x0001e8000c101906 */
[----:B------:R-:W5:Y:S04]  /*289b0*/  @P3 LDG.E.CONSTANT R15, desc[UR6][R68.64] ;  /* 0x00000006440f3981 */ /* 0x000f68000c1e9900 */
[----:B------:R-:W-:Y:S04]  /*289c0*/  @P2 STG.E.U16 desc[UR6][R88.64+0x28], R50 ;  /* 0x0000283258002986 */ /* 0x000fe8000c101506 */
[----:B------:R-:W-:Y:S04]  /*289d0*/  @P2 STG.E desc[UR6][R70.64+0x54], R47 ;  /* 0x0000542f46002986 */ /* 0x000fe8000c101906 */
[----:B------:R1:W-:Y:S01]  /*289e0*/  @P2 STG.E.U16 desc[UR6][R88.64+0x2a], R49 ;  /* 0x00002a3158002986 */ /* 0x0003e2000c101506 */
[----:B------:R-:W-:-:S03]  /*289f0*/  ISETP.GE.AND P2, PT, R8, 0x12, PT ;  /* 0x000000120800780c */ /* 0x000fc60003f46270 */
[----:B------:R-:W5:Y:S10]  /*28a00*/  @P3 LDG.E.CONSTANT R18, desc[UR6][R68.64] ;  /* 0x0000000644123981 */ /* 0x000f74000c1e9900 */
[----:B------:R-:W5:Y:S04]  /*28a10*/  @P2 LDG.E.CONSTANT R17, desc[UR6][R68.64] ;  /* 0x0000000644112981 */ /* 0x000f68000c1e9900 */
[----:B------:R-:W5:Y:S01]  /*28a20*/  @P2 LDG.E.CONSTANT R16, desc[UR6][R68.64] ;  /* 0x0000000644102981 */ /* 0x000f62000c1e9900 */
[----:B------:R-:W-:-:S05]  /*28a30*/  HADD2.F32 R48, -RZ, R105.H1_H1 ;  /* 0x30000069ff307230 */ /* 0x000fca0000004100 */
[----:B------:R-:W-:Y:S01]  /*28a40*/  @P1 FADD.FTZ R19, R48, -R87 ;  /* 0x8000005730131221 */ /* 0x000fe20000010000 */
[----:B------:R-:W-:-:S03]  /*28a50*/  HADD2.F32 R48, -RZ, R107.H0_H0 ;  /* 0x2000006bff307230 */ /* 0x000fc60000004100 */
[----:B------:R-:W-:Y:S01]  /*28a60*/  @P1 FFMA.FTZ R19, R86, -0.69314718246459960938, R19 ;  /* 0xbf31721856131823 */ /* 0x000fe20000010013 */
[----:B0-----:R-:W-:Y:S01]  /*28a70*/  HADD2.F32 R46, -RZ, R102.H1_H1 ;  /* 0x30000066ff2e7230 */ /* 0x001fe20000004100 */
[----:B------:R0:W-:Y:S02]  /*28a80*/  @P1 STG.E desc[UR6][R70.64+0x58], R44 ;  /* 0x0000582c46001986 */ /* 0x0001e4000c101906 */
[----:B--2---:R-:W-:Y:S01]  /*28a90*/  @P1 FADD.FTZ R14, R14, R19 ;  /* 0x000000130e0e1221 */ /* 0x004fe20000010000 */
[----:B------:R-:W-:-:S04]  /*28aa0*/  @P1 FADD.FTZ R19, R48, -R87 ;  /* 0x8000005730131221 */ /* 0x000fc80000010000 */
[----:B------:R-:W-:Y:S01]  /*28ab0*/  @P1 FFMA.FTZ R19, R86, -0.69314718246459960938, R19 ;  /* 0xbf31721856131823 */ /* 0x000fe20000010013 */
[----:B------:R-:W-:-:S04]  /*28ac0*/  @P1 F2FP.F16.F32.PACK_AB R14, RZ, R14 ;  /* 0x0000000eff0e123e */ /* 0x000fc800000000ff */
[----:B------:R-:W-:Y:S01]  /*28ad0*/  PRMT R48, R14, 0x7610, R48 ;  /* 0x000076100e307816 */ /* 0x000fe20000000030 */
[----:B---3--:R-:W-:Y:S01]  /*28ae0*/  @P1 FADD.FTZ R4, R4, R19 ;  /* 0x0000001304041221 */ /* 0x008fe20000010000 */
[----:B------:R-:W-:-:S04]  /*28af0*/  @P6 FADD.FTZ R19, R46, -R87 ;  /* 0x800000572e136221 */ /* 0x000fc80000010000 */
[----:B------:R-:W-:Y:S01]  /*28b00*/  @P1 F2FP.F16.F32.PACK_AB R4, RZ, R4 ;  /* 0x00000004ff04123e */ /* 0x000fe200000000ff */
[----:B------:R-:W-:-:S03]  /*28b10*/  HADD2.F32 R46, -RZ, R104.H1_H1 ;  /* 0x30000068ff2e7230 */ /* 0x000fc60000004100 */
[----:B-1----:R-:W-:Y:S01]  /*28b20*/  PRMT R49, R4, 0x7610, R49 ;  /* 0x0000761004317816 */ /* 0x002fe20000000031 */
[----:B------:R-:W-:Y:S02]  /*28b30*/  HADD2.F32 R4, -RZ, R103.H0_H0 ;  /* 0x20000067ff047230 */ /* 0x000fe40000004100 */
[----:B------:R-:W-:Y:S01]  /*28b40*/  @P6 FFMA.FTZ R14, R86, -0.69314718246459960938, R19 ;  /* 0xbf317218560e6823 */ /* 0x000fe20000010013 */
[--C-:B------:R-:W-:Y:S02]  /*28b50*/  @P6 FADD.FTZ R19, R46, -R87.reuse ;  /* 0x800000572e136221 */ /* 0x100fe40000010000 */
[----:B------:R-:W-:Y:S02]  /*28b60*/  @P5 FADD.FTZ R47, R4, -R87 ;  /* 0x80000057042f5221 */ /* 0x000fe40000010000 */
[C---:B------:R-:W-:Y:S01]  /*28b70*/  @P6 FFMA.FTZ R4, R86.reuse, -0.69314718246459960938, R19 ;  /* 0xbf31721856046823 */ /* 0x040fe20000010013 */
[----:B------:R-:W-:Y:S01]  /*28b80*/  @P1 STG.E.U16 desc[UR6][R88.64+0x2c], R48 ;  /* 0x00002c3058001986 */ /* 0x000fe2000c101506 */
[----:B------:R-:W-:-:S03]  /*28b90*/  @P5 FFMA.FTZ R47, R86, -0.69314718246459960938, R47 ;  /* 0xbf317218562f5823 */ /* 0x000fc6000001002f */
[----:B------:R-:W-:Y:S01]  /*28ba0*/  @P1 STG.E desc[UR6][R70.64+0x5c], R45 ;  /* 0x00005c2d46001986 */ /* 0x000fe2000c101906 */
[----:B----4-:R-:W-:Y:S01]  /*28bb0*/  @P6 FADD.FTZ R5, R5, R14 ;  /* 0x0000000e05056221 */ /* 0x010fe20000010000 */
[----:B------:R-:W-:Y:S02]  /*28bc0*/  HADD2.F32 R14, -RZ, R105.H0_H0 ;  /* 0x20000069ff0e7230 */ /* 0x000fe40000004100 */
[----:B------:R-:W-:Y:S01]  /*28bd0*/  @P1 STG.E.U16 desc[UR6][R88.64+0x2e], R49 ;  /* 0x00002e3158001986 */ /* 0x000fe2000c101506 */
[----:B------:R-:W-:Y:S02]  /*28be0*/  ISETP.GE.AND P1, PT, R8, 0x13, PT ;  /* 0x000000130800780c */ /* 0x000fe40003f26270 */
[----:B------:R-:W-:Y:S01]  /*28bf0*/  @P6 F2FP.F16.F32.PACK_AB R5, RZ, R5 ;  /* 0x00000005ff05623e */ /* 0x000fe200000000ff */
[----:B-----5:R-:W-:Y:S01]  /*28c00*/  @P6 FADD.FTZ R4, R9, R4 ;  /* 0x0000000409046221 */ /* 0x020fe20000010000 */
[----:B------:R-:W-:Y:S02]  /*28c10*/  @P5 FADD.FTZ R10, R10, R47 ;  /* 0x0000002f0a0a5221 */ /* 0x000fe40000010000 */
[----:B0-----:R-:W-:Y:S01]  /*28c20*/  PRMT R44, R5, 0x7610, R44 ;  /* 0x00007610052c7816 */ /* 0x001fe2000000002c */
[----:B------:R-:W-:Y:S01]  /*28c30*/  @P5 FADD.FTZ R5, R14, -R87 ;  /* 0x800000570e055221 */ /* 0x000fe20000010000 */
[----:B------:R-:W-:-:S02]  /*28c40*/  @P6 F2FP.F16.F32.PACK_AB R4, RZ, R4 ;  /* 0x00000004ff04623e */ /* 0x000fc400000000ff */
[----:B------:R-:W-:Y:S01]  /*28c50*/  @P5 F2FP.F16.F32.PACK_AB R10, RZ, R10 ;  /* 0x0000000aff0a523e */ /* 0x000fe200000000ff */
[----:B------:R-:W-:Y:S01]  /*28c60*/  @P5 FFMA.FTZ R5, R86, -0.69314718246459960938, R5 ;  /* 0xbf31721856055823 */ /* 0x000fe20000010005 */
[----:B------:R-:W-:Y:S02]  /*28c70*/  PRMT R14, R4, 0x7610, R14 ;  /* 0x00007610040e7816 */ /* 0x000fe4000000000e */
[----:B------:R-:W-:Y:S01]  /*28c80*/  PRMT R19, R10, 0x7610, R19 ;  /* 0x000076100a137816 */ /* 0x000fe20000000013 */
[----:B------:R-:W-:Y:S01]  /*28c90*/  HADD2.F32 R10, -RZ, R113.H1_H1 ;  /* 0x30000071ff0a7230 */ /* 0x000fe20000004100 */
[----:B------:R-:W-:Y:S04]  /*28ca0*/  @P6 STG.E desc[UR6][R70.64+0x60], R42 ;  /* 0x0000602a46006986 */ /* 0x000fe8000c101906 */
[----:B------:R0:W-:Y:S01]  /*28cb0*/  @P6 STG.E.U16 desc[UR6][R88.64+0x30], R44 ;  /* 0x0000302c58006986 */ /* 0x0001e2000c101506 */
[----:B------:R-:W-:-:S03]  /*28cc0*/  @P5 FADD.FTZ R5, R12, R5 ;  /* 0x000000050c055221 */ /* 0x000fc60000010000 */
[----:B------:R-:W-:Y:S01]  /*28cd0*/  @P6 STG.E desc[UR6][R70.64+0x64], R43 ;  /* 0x0000642b46006986 */ /* 0x000fe2000c101906 */
[----:B------:R-:W-:Y:S02]  /*28ce0*/  HADD2.F32 R12, -RZ, R120.H0_H0 ;  /* 0x20000078ff0c7230 */ /* 0x000fe40000004100 */
[----:B------:R-:W-:Y:S01]  /*28cf0*/  @P0 FADD.FTZ R9, R10, -R87 ;  /* 0x800000570a090221 */ /* 0x000fe20000010000 */
[----:B------:R-:W2:Y:S01]  /*28d00*/  @P1 LDG.E.CONSTANT R4, desc[UR6][R68.64] ;  /* 0x0000000644041981 */ /* 0x000ea2000c1e9900 */
[----:B------:R-:W-:-:S03]  /*28d10*/  @P5 F2FP.F16.F32.PACK_AB R5, RZ, R5 ;  /* 0x00000005ff05523e */ /* 0x000fc600000000ff */
[----:B------:R1:W-:Y:S01]  /*28d20*/  @P6 STG.E.U16 desc[UR6][R88.64+0x32], R14 ;  /* 0x0000320e58006986 */ /* 0x0003e2000c101506 */
[----:B------:R-:W-:Y:S01]  /*28d30*/  @P0 FFMA.FTZ R10, R86, -0.69314718246459960938, R9 ;  /* 0xbf317218560a0823 */ /* 0x000fe20000010009 */
[----:B------:R-:W-:Y:S02]  /*28d40*/  @P0 FADD.FTZ R9, R12, -R87 ;  /* 0x800000570c090221 */ /* 0x000fe40000010000 */
[----:B------:R3:W-:Y:S01]  /*28d50*/  @P5 STG.E desc[UR6][R70.64+0x68], R40 ;  /* 0x0000682846005986 */ /* 0x0007e2000c101906 */
[----:B0-----:R-:W-:-:S03]  /*28d60*/  PRMT R44, R5, 0x7610, R44 ;  /* 0x00007610052c7816 */ /* 0x001fc6000000002c */
[----:B------:R0:W-:Y:S01]  /*28d70*/  @P5 STG.E.U16 desc[UR6][R88.64+0x34], R19 ;  /* 0x0000341358005986 */ /* 0x0001e2000c101506 */
[----:B-1----:R-:W-:-:S03]  /*28d80*/  HADD2.F32 R14, -RZ, R102.H0_H0 ;  /* 0x20000066ff0e7230 */ /* 0x002fc60000004100 */
[----:B------:R-:W4:Y:S01]  /*28d90*/  @P1 LDG.E.CONSTANT R5, desc[UR6][R68.64] ;  /* 0x0000000644051981 */ /* 0x000f22000c1e9900 */
[----:B---3--:R-:W-:-:S03]  /*28da0*/  HADD2.F32 R40, -RZ, R103.H1_H1 ;  /* 0x30000067ff287230 */ /* 0x008fc60000004100 */
[----:B------:R1:W-:Y:S01]  /*28db0*/  @P5 STG.E desc[UR6][R70.64+0x6c], R41 ;  /* 0x00006c2946005986 */ /* 0x0003e2000c101906 */
[----:B0-----:R-:W-:Y:S01]  /*28dc0*/  @P4 FADD.FTZ R19, R14, -R87 ;  /* 0x800000570e134221 */ /* 0x001fe20000010000 */
[----:B------:R-:W-:Y:S01]  /*28dd0*/  @P0 FADD.FTZ R10, R13, R10 ;  /* 0x0000000a0d0a0221 */ /* 0x000fe20000010000 */
[C---:B------:R-:W-:Y:S02]  /*28de0*/  @P0 FFMA.FTZ R12, R86.reuse, -0.69314718246459960938, R9 ;  /* 0xbf317218560c0823 */ /* 0x040fe40000010009 */
[----:B------:R-:W-:Y:S01]  /*28df0*/  @P4 FFMA.FTZ R19, R86, -0.69314718246459960938, R19 ;  /* 0xbf31721856134823 */ /* 0x000fe20000010013 */
[----:B------:R-:W-:Y:S01]  /*28e00*/  ISETP.GE.AND P6, PT, R8, 0x14, PT ;  /* 0x000000140800780c */ /* 0x000fe20003fc6270 */
[----:B------:R-:W-:Y:S01]  /*28e10*/  @P0 FADD.FTZ R11, R11, R12 ;  /* 0x0000000c0b0b0221 */ /* 0x000fe20000010000 */
[----:B-1----:R-:W-:Y:S01]  /*28e20*/  @P4 FADD.FTZ R41, R40, -R87 ;  /* 0x8000005728294221 */ /* 0x002fe20000010000 */
[----:B------:R-:W-:Y:S01]  /*28e30*/  @P0 F2FP.F16.F32.PACK_AB R12, RZ, R10 ;  /* 0x0000000aff0c023e */ /* 0x000fe200000000ff */
[----:B------:R-:W-:-:S02]  /*28e40*/  @P4 FADD.FTZ R6, R6, R19 ;  /* 0x0000001306064221 */ /* 0x000fc40000010000 */
[----:B------:R-:W-:Y:S01]  /*28e50*/  @P4 FFMA.FTZ R14, R86, -0.69314718246459960938, R41 ;  /* 0xbf317218560e4823 */ /* 0x000fe20000010029 */
[----:B------:R0:W-:Y:S01]  /*28e60*/  @P5 STG.E.U16 desc[UR6][R88.64+0x36], R44 ;  /* 0x0000362c58005986 */ /* 0x0001e2000c101506 */
[----:B------:R-:W-:-:S05]  /*28e70*/  ISETP.GE.AND P5, PT, R8, 0x15, PT ;  /* 0x000000150800780c */ /* 0x000fca0003fa6270 */
[----:B------:R-:W3:Y:S01]  /*28e80*/  @P6 LDG.E.CONSTANT R9, desc[UR6][R68.64] ;  /* 0x0000000644096981 */ /* 0x000ee2000c1e9900 */
[----:B------:R-:W-:-:S03]  /*28e90*/  @P0 F2FP.F16.F32.PACK_AB R13, RZ, R11 ;  /* 0x0000000bff0d023e */ /* 0x000fc600000000ff */
[----:B------:R-:W5:Y:S01]  /*28ea0*/  @P6 LDG.E.CONSTANT R10, desc[UR6][R68.64] ;  /* 0x00000006440a6981 */ /* 0x000f62000c1e9900 */
[----:B0-----:R-:W-:Y:S01]  /*28eb0*/  PRMT R44, R12, 0x7610, R44 ;  /* 0x000076100c2c7816 */ /* 0x001fe2000000002c */
[----:B------:R-:W-:Y:S01]  /*28ec0*/  @P4 FADD.FTZ R14, R7, R14 ;  /* 0x0000000e070e4221 */ /* 0x000fe20000010000 */
[----:B------:R-:W-:Y:S01]  /*28ed0*/  @P4 F2FP.F16.F32.PACK_AB R7, RZ, R6 ;  /* 0x00000006ff07423e */ /* 0x000fe200000000ff */
[----:B------:R-:W-:Y:S01]  /*28ee0*/  HADD2.F32 R12, -RZ, R111.H1_H1 ;  /* 0x3000006fff0c7230 */ /* 0x000fe20000004100 */
[----:B------:R0:W-:Y:S02]  /*28ef0*/  @P0 STG.E desc[UR6][R70.64+0x70], R38 ;  /* 0x0000702646000986 */ /* 0x0001e4000c101906 */
[----:B------:R-:W-:Y:S02]  /*28f00*/  PRMT R19, R7, 0x7610, R19 ;  /* 0x0000761007137816 */ /* 0x000fe40000000013 */
[----:B------:R-:W-:Y:S01]  /*28f10*/  @P3 FADD.FTZ R7, R12, -R87 ;  /* 0x800000570c073221 */ /* 0x000fe20000010000 */
[----:B------:R-:W-:Y:S01]  /*28f20*/  @P4 F2FP.F16.F32.PACK_AB R14, RZ, R14 ;  /* 0x0000000eff0e423e */ /* 0x000fe200000000ff */
[----:B------:R-:W5:Y:S02]  /*28f30*/  @P5 LDG.E.CONSTANT R6, desc[UR6][R68.64] ;  /* 0x0000000644065981 */ /* 0x000f64000c1e9900 */
[----:B------:R-:W-:-:S02]  /*28f40*/  @P3 FFMA.FTZ R12, R86, -0.69314718246459960938, R7 ;  /* 0xbf317218560c3823 */ /* 0x000fc40000010007 */
[----:B------:R-:W-:Y:S01]  /*28f50*/  @P0 STG.E.U16 desc[UR6][R88.64+0x38], R44 ;  /* 0x0000382c58000986 */ /* 0x000fe2000c101506 */
[----:B0-----:R-:W-:Y:S01]  /*28f60*/  PRMT R38, R14, 0x7610, R38 ;  /* 0x000076100e267816 */ /* 0x001fe20000000026 */
[----:B------:R-:W-:Y:S02]  /*28f70*/  HADD2.F32 R14, -RZ, R112.H0_H0 ;  /* 0x20000070ff0e7230 */ /* 0x000fe40000004100 */
[----:B------:R-:W-:Y:S01]  /*28f80*/  @P0 STG.E desc[UR6][R70.64+0x74], R39 ;  /* 0x0000742746000986 */ /* 0x000fe2000c101906 */
[----:B------:R-:W-:-:S03]  /*28f90*/  @P3 FADD.FTZ R15, R15, R12 ;  /* 0x0000000c0f0f3221 */ /* 0x000fc60000010000 */
[----:B------:R0:W-:Y:S04]  /*28fa0*/  @P0 STG.E.U16 desc[UR6][R88.64+0x3a], R13 ;  /* 0x00003a0d58000986 */ /* 0x0001e8000c101506 */
[----:B------:R1:W-:Y:S01]  /*28fb0*/  @P4 STG.E desc[UR6][R70.64+0x78], R36 ;  /* 0x0000782446004986 */ /* 0x0003e2000c101906 */
[----:B------:R-:W-:-:S03]  /*28fc0*/  @P3 F2FP.F16.F32.PACK_AB R15, RZ, R15 ;  /* 0x0000000fff0f323e */ /* 0x000fc600000000ff */
[----:B------:R-:W5:Y:S04]  /*28fd0*/  @P5 LDG.E.CONSTANT R11, desc[UR6][R68.64] ;  /* 0x00000006440b5981 */ /* 0x000f68000c1e9900 */
[----:B------:R1:W-:Y:S01]  /*28fe0*/  @P4 STG.E.U16 desc[UR6][R88.64+0x3c], R19 ;  /* 0x00003c1358004986 */ /* 0x0003e2000c101506 */
[----:B0-----:R-:W-:Y:S01]  /*28ff0*/  @P3 FADD.FTZ R13, R14, -R87 ;  /* 0x800000570e0d3221 */ /* 0x001fe20000010000 */
[----:B------:R-:W-:Y:S02]  /*29000*/  HADD2.F32 R14, -RZ, R113.H0_H0 ;  /* 0x20000071ff0e7230 */ /* 0x000fe40000004100 */
[----:B------:R-:W-:Y:S01]  /*29010*/  @P4 STG.E desc[UR6][R70.64+0x7c], R37 ;  /* 0x00007c2546004986 */ /* 0x000fe2000c101906 */
[----:B------:R-:W-:Y:S01]  /*29020*/  ISETP.GE.AND P0, PT, R8, 0x16, PT ;  /* 0x000000160800780c */ /* 0x000fe20003f06270 */
[----:B-1----:R-:W-:-:S02]  /*29030*/  HADD2.F32 R36, -RZ, R119.H0_H0 ;  /* 0x20000077ff247230 */ /* 0x002fc40000004100 */
[----:B------:R-:W-:Y:S01]  /*29040*/  @P4 STG.E.U16 desc[UR6][R88.64+0x3e], R38 ;  /* 0x00003e2658004986 */ /* 0x000fe2000c101506 */
[----:B------:R-:W-:Y:S02]  /*29050*/  ISETP.GE.AND P4, PT, R8, 0x17, PT ;  /* 0x000000170800780c */ /* 0x000fe40003f86270 */
[----:B------:R-:W-:Y:S01]  /*29060*/  PRMT R44, R15, 0x7610, R44 ;  /* 0x000076100f2c7816 */ /* 0x000fe2000000002c */
[----:B------:R-:W-:Y:S01]  /*29070*/  @P2 FADD.FTZ R15, R14, -R87 ;  /* 0x800000570e0f2221 */ /* 0x000fe20000010000 */
[----:B------:R-:W-:Y:S01]  /*29080*/  @P3 FFMA.FTZ R13, R86, -0.69314718246459960938, R13 ;  /* 0xbf317218560d3823 */ /* 0x000fe2000001000d */
[----:B------:R-:W-:Y:S02]  /*29090*/  @P2 FADD.FTZ R19, R36, -R87 ;  /* 0x8000005724132221 */ /* 0x000fe40000010000 */
[----:B------:R-:W-:Y:S01]  /*290a0*/  @P2 FFMA.FTZ R36, R86, -0.69314718246459960938, R15 ;  /* 0xbf31721856242823 */ /* 0x000fe2000001000f */
[----:B------:R-:W-:Y:S01]  /*290b0*/  @P3 FADD.FTZ R18, R18, R13 ;  /* 0x0000000d12123221 */ /* 0x000fe20000010000 */
[----:B------:R-:W-:Y:S01]  /*290c0*/  @P2 FFMA.FTZ R19, R86, -0.69314718246459960938, R19 ;  /* 0xbf31721856132823 */ /* 0x000fe20000010013 */
[----:B------:R-:W5:Y:S01]  /*290d0*/  @P0 LDG.E.CONSTANT R7, desc[UR6][R68.64] ;  /* 0x0000000644070981 */ /* 0x000f62000c1e9900 */
[----:B------:R-:W-:-:S02]  /*290e0*/  @P2 FADD.FTZ R17, R17, R36 ;  /* 0x0000002411112221 */ /* 0x000fc40000010000 */
[----:B------:R-:W-:Y:S01]  /*290f0*/  @P2 FADD.FTZ R16, R16, R19 ;  /* 0x0000001310102221 */ /* 0x000fe20000010000 */
[----:B------:R-:W5:Y:S01]  /*29100*/  @P4 LDG.E.CONSTANT R13, desc[UR6][R68.64] ;  /* 0x00000006440d4981 */ /* 0x000f62000c1e9900 */
[----:B------:R-:W-:-:S03]  /*29110*/  @P3 F2FP.F16.F32.PACK_AB R18, RZ, R18 ;  /* 0x00000012ff12323e */ /* 0x000fc600000000ff */
[----:B------:R-:W5:Y:S01]  /*29120*/  @P0 LDG.E.CONSTANT R12, desc[UR6][R68.64] ;  /* 0x00000006440c0981 */ /* 0x000f62000c1e9900 */
[----:B------:R-:W-:Y:S02]  /*29130*/  @P2 F2FP.F16.F32.PACK_AB R17, RZ, R17 ;  /* 0x00000011ff11223e */ /* 0x000fe400000000ff */
[----:B------:R-:W-:Y:S01]  /*29140*/  PRMT R15, R18, 0x7610, R15 ;  /* 0x00007610120f7816 */ /* 0x000fe2000000000f */
[----:B------:R-:W5:Y:S01]  /*29150*/  @P4 LDG.E.CONSTANT R14, desc[UR6][R68.64] ;  /* 0x00000006440e4981 */ /* 0x000f62000c1e9900 */
[----:B------:R-:W-:-:S03]  /*29160*/  @P2 F2FP.F16.F32.PACK_AB R16, RZ, R16 ;  /* 0x00000010ff10223e */ /* 0x000fc600000000ff */
[----:B------:R-:W-:Y:S01]  /*29170*/  @P3 STG.E desc[UR6][R70.64+0x80], R34 ;  /* 0x0000802246003986 */ /* 0x000fe2000c101906 */
[----:B------:R-:W-:-:S03]  /*29180*/  PRMT R36, R16, 0x7610, R36 ;  /* 0x0000761010247816 */ /* 0x000fc60000000024 */
[----:B------:R0:W-:Y:S04]  /*29190*/  @P3 STG.E.U16 desc[UR6][R88.64+0x40], R44 ;  /* 0x0000402c58003986 */ /* 0x0001e8000c101506 */
[----:B------:R-:W-:Y:S04]  /*291a0*/  @P3 STG.E desc[UR6][R70.64+0x84], R35 ;  /* 0x0000842346003986 */ /* 0x000fe8000c101906 */
[----:B------:R1:W-:Y:S01]  /*291b0*/  @P3 STG.E.U16 desc[UR6][R88.64+0x42], R15 ;  /* 0x0000420f58003986 */ /* 0x0003e2000c101506 */
[----:B0-----:R-:W-:-:S03]  /*291c0*/  PRMT R44, R17, 0x7610, R44 ;  /* 0x00007610112c7816 */ /* 0x001fc6000000002c */
[----:B------:R0:W-:Y:S01]  /*291d0*/  @P2 STG.E desc[UR6][R70.64+0x88], R32 ;  /* 0x0000882046002986 */ /* 0x0001e2000c101906 */
[----:B------:R-:W-:-:S03]  /*291e0*/  ISETP.GE.AND P3, PT, R8, 0x18, PT ;  /* 0x000000180800780c */ /* 0x000fc60003f66270 */
[----:B------:R2:W-:Y:S04]  /*291f0*/  @P2 STG.E.U16 desc[UR6][R88.64+0x44], R44 ;  /* 0x0000442c58002986 */ /* 0x0005e8000c101506 */
[----:B------:R4:W-:Y:S04]  /*29200*/  @P2 STG.E desc[UR6][R70.64+0x8c], R33 ;  /* 0x00008c2146002986 */ /* 0x0009e8000c101906 */
[----:B------:R-:W-:Y:S01]  /*29210*/  @P2 STG.E.U16 desc[UR6][R88.64+0x46], R36 ;  /* 0x0000462458002986 */ /* 0x000fe2000c101506 */
[----:B------:R-:W-:-:S03]  /*29220*/  ISETP.GE.AND P2, PT, R8, 0x19, PT ;  /* 0x000000190800780c */ /* 0x000fc60003f46270 */
[----:B------:R-:W5:Y:S04]  /*29230*/  @P3 LDG.E.CONSTANT R18, desc[UR6][R68.64] ;  /* 0x0000000644123981 */ /* 0x000f68000c1e9900 */
[----:B------:R-:W5:Y:S06]  /*29240*/  @P3 LDG.E.CONSTANT R17, desc[UR6][R68.64] ;  /* 0x0000000644113981 */ /* 0x000f6c000c1e9900 */
[----:B-1----:R-:W5:Y:S04]  /*29250*/  @P2 LDG.E.CONSTANT R15, desc[UR6][R68.64] ;  /* 0x00000006440f2981 */ /* 0x002f68000c1e9900 */
[----:B------:R-:W5:Y:S01]  /*29260*/  @P2 LDG.E.CONSTANT R16, desc[UR6][R68.64] ;  /* 0x0000000644102981 */ /* 0x000f62000c1e9900 */
[----:B------:R-:W-:-:S05]  /*29270*/  HADD2.F32 R34, -RZ, R109.H0_H0 ;  /* 0x2000006dff227230 */ /* 0x000fca0000004100 */
[----:B------:R-:W-:Y:S01]  /*29280*/  @P1 FADD.FTZ R19, R34, -R87 ;  /* 0x8000005722131221 */ /* 0x000fe20000010000 */
[----:B0-----:R-:W-:-:S03]  /*29290*/  HADD2.F32 R32, -RZ, R111.H0_H0 ;  /* 0x2000006fff207230 */ /* 0x001fc60000004100 */
[----:B------:R-:W-:Y:S01]  /*292a0*/  @P1 FFMA.FTZ R19, R86, -0.69314718246459960938, R19 ;  /* 0xbf31721856131823 */ /* 0x000fe20000010013 */
[----:B------:R-:W-:Y:S01]  /*292b0*/  HADD2.F32 R34, -RZ, R110.H0_H0 ;  /* 0x2000006eff227230 */ /* 0x000fe20000004100 */
[----:B------:R0:W-:Y:S02]  /*292c0*/  @P1 STG.E desc[UR6][R70.64+0x90], R30 ;  /* 0x0000901e46001986 */ /* 0x0001e4000c101906 */
[----:B--2---:R-:W-:Y:S01]  /*292d0*/  @P1 FADD.FTZ R4, R4, R19 ;  /* 0x0000001304041221 */ /* 0x004fe20000010000 */
[----:B------:R-:W-:-:S04]  /*292e0*/  @P1 FADD.FTZ R19, R32, -R87 ;  /* 0x8000005720131221 */ /* 0x000fc80000010000 */
[----:B------:R-:W-:Y:S01]  /*292f0*/  @P1 FFMA.FTZ R32, R86, -0.69314718246459960938, R19 ;  /* 0xbf31721856201823 */ /* 0x000fe20000010013 */
[----:B------:R-:W-:Y:S01]  /*29300*/  @P1 F2FP.F16.F32.PACK_AB R4, RZ, R4 ;  /* 0x00000004ff04123e */ /* 0x000fe200000000ff */
[----:B------:R-:W-:-:S03]  /*29310*/  @P6 FADD.FTZ R19, R34, -R87 ;  /* 0x8000005722136221 */ /* 0x000fc60000010000 */
[----:B------:R-:W-:Y:S01]  /*29320*/  PRMT R44, R4, 0x7610, R44 ;  /* 0x00007610042c7816 */ /* 0x000fe2000000002c */
[----:B------:R-:W-:Y:S02]  /*29330*/  HADD2.F32 R4, -RZ, R112.H1_H1 ;  /* 0x30000070ff047230 */ /* 0x000fe40000004100 */
[----:B----4-:R-:W-:Y:S01]  /*29340*/  @P1 FADD.FTZ R5, R5, R32 ;  /* 0x0000002005051221 */ /* 0x010fe20000010000 */
[----:B------:R-:W-:Y:S02]  /*29350*/  HADD2.F32 R32, -RZ, R108.H0_H0 ;  /* 0x2000006cff207230 */ /* 0x000fe40000004100 */
[----:B------:R-:W-:Y:S02]  /*29360*/  @P6 FADD.FTZ R33, R4, -R87 ;  /* 0x8000005704216221 */ /* 0x000fe40000010000 */
[----:B------:R-:W-:Y:S01]  /*29370*/  @P1 F2FP.F16.F32.PACK_AB R5, RZ, R5 ;  /* 0x00000005ff05123e */ /* 0x000fe200000000ff */
[----:B------:R-:W-:-:S03]  /*29380*/  @P6 FFMA.FTZ R4, R86, -0.69314718246459960938, R19 ;  /* 0xbf31721856046823 */ /* 0x000fc60000010013 */
[----:B------:R-:W-:Y:S01]  /*29390*/  PRMT R19, R5, 0x7610, R19 ;  /* 0x0000761005137816 */ /* 0x000fe20000000013 */
[----:B------:R-:W-:Y:S01]  /*293a0*/  @P5 FADD.FTZ R5, R32, -R87 ;  /* 0x8000005720055221 */ /* 0x000fe20000010000 */
[----:B------:R-:W-:Y:S02]  /*293b0*/  HADD2.F32 R32, -RZ, R109.H1_H1 ;  /* 0x3000006dff207230 */ /* 0x000fe40000004100 */
[C---:B------:R-:W-:Y:S01]  /*293c0*/  @P6 FFMA.FTZ R33, R86.reuse, -0.69314718246459960938, R33 ;  /* 0xbf31721856216823 */ /* 0x040fe20000010021 */
[----:B0-----:R-:W-:Y:S02]  /*293d0*/  @P5 FFMA.FTZ R30, R86, -0.69314718246459960938, R5 ;  /* 0xbf317218561e5823 */ /* 0x001fe40000010005 */
[----:B------:R-:W-:Y:S01]  /*293e0*/  @P5 FADD.FTZ R5, R32, -R87 ;  /* 0x8000005720055221 */ /* 0x000fe20000010000 */
[----:B------:R0:W-:Y:S03]  /*293f0*/  @P1 STG.E.U16 desc[UR6][R88.64+0x48], R44 ;  /* 0x0000482c58001986 */ /* 0x0001e6000c101506 */
[----:B------:R-:W-:Y:S01]  /*29400*/  @P5 FFMA.FTZ R5, R86, -0.69314718246459960938, R5 ;  /* 0xbf31721856055823 */ /* 0x000fe20000010005 */
[----:B------:R-:W-:Y:S01]  /*29410*/  @P1 STG.E desc[UR6][R70.64+0x94], R31 ;  /* 0x0000941f46001986 */ /* 0x000fe2000c101906 */
[----:B---3--:R-:W-:Y:S01]  /*29420*/  @P6 FADD.FTZ R4, R9, R4 ;  /* 0x0000000409046221 */ /* 0x008fe20000010000 */
[----:B-----5:R-:W-:-:S02]  /*29430*/  @P6 FADD.FTZ R10, R10, R33 ;  /* 0x000000210a0a6221 */ /* 0x020fc40000010000 */
[----:B------:R-:W-:Y:S02]  /*29440*/  @P1 STG.E.U16 desc[UR6][R88.64+0x4a], R19 ;  /* 0x00004a1358001986 */ /* 0x000fe4000c101506 */
[----:B------:R-:W-:Y:S02]  /*29450*/  @P6 F2FP.F16.F32.PACK_AB R4, RZ, R4 ;  /* 0x00000004ff04623e */ /* 0x000fe400000000ff */
[----:B------:R-:W-:Y:S02]  /*29460*/  ISETP.GE.AND P1, PT, R8, 0x1a, PT ;  /* 0x0000001a0800780c */ /* 0x000fe40003f26270 */
[----:B------:R-:W-:Y:S02]  /*29470*/  @P6 F2FP.F16.F32.PACK_AB R10, RZ, R10 ;  /* 0x0000000aff0a623e */ /* 0x000fe400000000ff */
[----:B0-----:R-:W-:Y:S01]  /*29480*/  PRMT R44, R4, 0x7610, R44 ;  /* 0x00007610042c7816 */ /* 0x001fe2000000002c */
[----:B------:R-:W-:Y:S01]  /*29490*/  @P5 FADD.FTZ R5, R6, R5 ;  /* 0x0000000506055221 */ /* 0x000fe20000010000 */
[----:B------:R-:W-:Y:S01]  /*294a0*/  @P6 STG.E desc[UR6][R70.64+0x98], R28 ;  /* 0x0000981c46006986 */ /* 0x000fe2000c101906 */
[----:B------:R-:W-:-:S03]  /*294b0*/  HADD2.F32 R4, -RZ, R108.H1_H1 ;  /* 0x3000006cff047230 */ /* 0x000fc60000004100 */
[----:B------:R-:W-:Y:S01]  /*294c0*/  @P5 F2FP.F16.F32.PACK_AB R5, RZ, R5 ;  /* 0x00000005ff05523e */ /* 0x000fe200000000ff */
[----:B------:R0:W-:Y:S01]  /*294d0*/  @P6 STG.E.U16 desc[UR6][R88.64+0x4c], R44 ;  /* 0x00004c2c58006986 */ /* 0x0001e2000c101506 */
[----:B------:R-:W-:Y:S02]  /*294e0*/  HADD2.F32 R6, -RZ, R110.H1_H1 ;  /* 0x3000006eff067230 */ /* 0x000fe40000004100 */
[----:B------:R-:W-:Y:S01]  /*294f0*/  @P0 FADD.FTZ R9, R4, -R87 ;  /* 0x8000005704090221 */ /* 0x000fe20000010000 */
[--C-:B------:R-:W-:Y:S01]  /*29500*/  @P5 FADD.FTZ R11, R11, R30.reuse ;  /* 0x0000001e0b0b5221 */ /* 0x100fe20000010000 */
[----:B------:R-:W-:Y:S01]  /*29510*/  PRMT R30, R10, 0x7610, R30 ;  /* 0x000076100a1e7816 */ /* 0x000fe2000000001e */
[----:B------:R-:W-:Y:S01]  /*29520*/  HADD2.F32 R10, -RZ, R116.H0_H0 ;  /* 0x20000074ff0a7230 */ /* 0x000fe20000004100 */
[----:B0-----:R-:W-:Y:S01]  /*29530*/  PRMT R44, R5, 0x7610, R44 ;  /* 0x00007610052c7816 */ /* 0x001fe2000000002c */
[----:B------:R-:W2:Y:S01]  /*29540*/  @P1 LDG.E.CONSTANT R28, desc[UR6][R68.64] ;  /* 0x00000006441c1981 */ /* 0x000ea2000c1e9900 */
[----:B------:R-:W-:-:S02]  /*29550*/  @P5 F2FP.F16.F32.PACK_AB R11, RZ, R11 ;  /* 0x0000000bff0b523e */ /* 0x000fc400000000ff */
[----:B------:R-:W-:Y:S01]  /*29560*/  @P4 FADD.FTZ R5, R10, -R87 ;  /* 0x800000570a054221 */ /* 0x000fe20000010000 */
[----:B------:R-:W-:Y:S01]  /*29570*/  HADD2.F32 R10, -RZ, R118.H1_H1 ;  /* 0x30000076ff0a7230 */ /* 0x000fe20000004100 */
[----:B------:R-:W-:Y:S01]  /*29580*/  PRMT R19, R11, 0x7610, R19 ;  /* 0x000076100b137816 */ /* 0x000fe20000000013 */
[----:B------:R-:W-:Y:S01]  /*29590*/  @P0 FADD.FTZ R11, R6, -R87 ;  /* 0x80000057060b0221 */ /* 0x000fe20000010000 */
[C---:B------:R-:W-:Y:S01]  /*295a0*/  @P4 FFMA.FTZ R6, R86.reuse, -0.69314718246459960938, R5 ;  /* 0xbf31721856064823 */ /* 0x040fe20000010005 */
[----:B------:R-:W-:Y:S01]  /*295b0*/  @P6 STG.E desc[UR6][R70.64+0x9c], R29 ;  /* 0x00009c1d46006986 */ /* 0x000fe2000c101906 */
[----:B------:R-:W-:Y:S01]  /*295c0*/  @P0 FFMA.FTZ R4, R86, -0.69314718246459960938, R9 ;  /* 0xbf31721856040823 */ /* 0x000fe20000010009 */
[----:B------:R-:W-:Y:S01]  /*295d0*/  @P4 FADD.FTZ R5, R10, -R87 ;  /* 0x800000570a054221 */ /* 0x000fe20000010000 */
[----:B------:R-:W-:Y:S01]  /*295e0*/  @P0 FFMA.FTZ R11, R86, -0.69314718246459960938, R11 ;  /* 0xbf317218560b0823 */ /* 0x000fe2000001000b */
[----:B------:R0:W-:Y:S01]  /*295f0*/  @P6 STG.E.U16 desc[UR6][R88.64+0x4e], R30 ;  /* 0x00004e1e58006986 */ /* 0x0001e2000c101506 */
[----:B------:R-:W-:Y:S01]  /*29600*/  ISETP.GE.AND P6, PT, R8, 0x1b, PT ;  /* 0x0000001b0800780c */ /* 0x000fe20003fc6270 */
[----:B------:R-:W-:-:S02]  /*29610*/  @P4 FFMA.FTZ R5, R86, -0.69314718246459960938, R5 ;  /* 0xbf31721856054823 */ /* 0x000fc40000010005 */
[----:B------:R-:W-:Y:S01]  /*29620*/  @P5 STG.E desc[UR6][R70.64+0xa0], R26 ;  /* 0x0000a01a46005986 */ /* 0x000fe2000c101906 */
[----:B------:R-:W-:Y:S01]  /*29630*/  @P0 FADD.FTZ R4, R7, R4 ;  /* 0x0000000407040221 */ /* 0x000fe20000010000 */
[----:B------:R-:W-:Y:S02]  /*29640*/  @P4 FADD.FTZ R6, R13, R6 ;  /* 0x000000060d064221 */ /* 0x000fe40000010000 */
[----:B------:R-:W-:Y:S01]  /*29650*/  @P5 STG.E.U16 desc[UR6][R88.64+0x50], R19 ;  /* 0x0000501358005986 */ /* 0x000fe2000c101506 */
[----:B------:R-:W-:-:S05]  /*29660*/  @P0 FADD.FTZ R11, R12, R11 ;  /* 0x0000000b0c0b0221 */ /* 0x000fca0000010000 */
[----:B0-----:R-:W3:Y:S01]  /*29670*/  @P6 LDG.E.CONSTANT R30, desc[UR6][R68.64] ;  /* 0x00000006441e6981 */ /* 0x001ee2000c1e9900 */
[----:B------:R-:W-:-:S03]  /*29680*/  @P4 F2FP.F16.F32.PACK_AB R6, RZ, R6 ;  /* 0x00000006ff06423e */ /* 0x000fc600000000ff */
[----:B------:R-:W4:Y:S01]  /*29690*/  @P1 LDG.E.CONSTANT R12, desc[UR6][R68.64] ;  /* 0x00000006440c1981 */ /* 0x000f22000c1e9900 */
[----:B------:R-:W-:Y:S01]  /*296a0*/  @P4 FADD.FTZ R5, R14, R5 ;  /* 0x000000050e054221 */ /* 0x000fe20000010000 */
[----:B------:R-:W-:Y:S02]  /*296b0*/  @P0 F2FP.F16.F32.PACK_AB R4, RZ, R4 ;  /* 0x00000004ff04023e */ /* 0x000fe400000000ff */
[----:B------:R-:W-:Y:S04]  /*296c0*/  @P5 STG.E desc[UR6][R70.64+0xa4], R27 ;  /* 0x0000a41b46005986 */ /* 0x000fe8000c101906 */
[----:B------:R0:W-:Y:S01]  /*296d0*/  @P5 STG.E.U16 desc[UR6][R88.64+0x52], R44 ;  /* 0x0000522c58005986 */ /* 0x0001e2000c101506 */
[----:B------:R-:W-:Y:S02]  /*296e0*/  ISETP.GE.AND P5, PT, R8, 0x1c, PT ;  /* 0x0000001c0800780c */ /* 0x000fe40003fa6270 */
[----:B------:R-:W-:Y:S01]  /*296f0*/  @P4 F2FP.F16.F32.PACK_AB R5, RZ, R5 ;  /* 0x00000005ff05423e */ /* 0x000fe200000000ff */
[----:B------:R-:W-:Y:S01]  /*29700*/  @P0 STG.E desc[UR6][R70.64+0xa8], R24 ;  /* 0x0000a81846000986 */ /* 0x000fe2000c101906 */
[----:B------:R-:W-:-:S03]  /*29710*/  @P0 F2FP.F16.F32.PACK_AB R11, RZ, R11 ;  /* 0x0000000bff0b023e */ /* 0x000fc600000000ff */
[----:B------:R1:W-:Y:S01]  /*29720*/  @P0 STG.E.U16 desc[UR6][R88.64+0x54], R4 ;  /* 0x0000540458000986 */ /* 0x0003e2000c101506 */
[----:B0-----:R-:W-:Y:S01]  /*29730*/  PRMT R44, R6, 0x7610, R44 ;  /* 0x00007610062c7816 */ /* 0x001fe2000000002c */
[----:B------:R-:W-:Y:S02]  /*29740*/  HADD2.F32 R6, -RZ, R118.H0_H0 ;  /* 0x20000076ff067230 */ /* 0x000fe40000004100 */
[----:B------:R-:W5:Y:S01]  /*29750*/  @P6 LDG.E.CONSTANT R26, desc[UR6][R68.64] ;  /* 0x00000006441a6981 */ /* 0x000f62000c1e9900 */
[----:B------:R-:W-:Y:S01]  /*29760*/  PRMT R9, R5, 0x7610, R9 ;  /* 0x0000761005097816 */ /* 0x000fe20000000009 */
[----:B------:R-:W-:Y:S02]  /*29770*/  HADD2.F32 R10, -RZ, R116.H1_H1 ;  /* 0x30000074ff0a7230 */ /* 0x000fe40000004100 */
[----:B------:R-:W5:Y:S01]  /*29780*/  @P5 LDG.E.CONSTANT R14, desc[UR6][R68.64] ;  /* 0x00000006440e5981 */ /* 0x000f62000c1e9900 */
[----:B-1----:R-:W-:Y:S02]  /*29790*/  HADD2.F32 R4, -RZ, R117.H1_H1 ;  /* 0x30000075ff047230 */ /* 0x002fe40000004100 */
[--C-:B------:R-:W-:Y:S01]  /*297a0*/  @P3 FADD.FTZ R5, R6, -R87.reuse ;  /* 0x8000005706053221 */ /* 0x100fe20000010000 */
[----:B------:R-:W-:Y:S01]  /*297b0*/  HADD2.F32 R6, -RZ, R114.H0_H0 ;  /* 0x20000072ff067230 */ /* 0x000fe20000004100 */
[----:B------:R-:W-:Y:S01]  /*297c0*/  @P0 STG.E desc[UR6][R70.64+0xac], R25 ;  /* 0x0000ac1946000986 */ /* 0x000fe2000c101906 */
[----:B------:R-:W-:-:S03]  /*297d0*/  @P3 FADD.FTZ R7, R4, -R87 ;  /* 0x8000005704073221 */ /* 0x000fc60000010000 */
[----:B------:R-:W-:Y:S01]  /*297e0*/  @P0 STG.E.U16 desc[UR6][R88.64+0x56], R11 ;  /* 0x0000560b58000986 */ /* 0x000fe2000c101506 */
[----:B------:R-:W-:Y:S01]  /*297f0*/  ISETP.GE.AND P0, PT, R8, 0x1d, PT ;  /* 0x0000001d0800780c */ /* 0x000fe20003f06270 */
[C---:B------:R-:W-:Y:S02]  /*29800*/  @P3 FFMA.FTZ R4, R86.reuse, -0.69314718246459960938, R5 ;  /* 0xbf31721856043823 */ /* 0x040fe40000010005 */
[----:B------:R0:W-:Y:S01]  /*29810*/  @P4 STG.E desc[UR6][R70.64+0xb0], R22 ;  /* 0x0000b01646004986 */ /* 0x0001e2000c101906 */
[----:B------:R-:W-:Y:S01]  /*29820*/  @P3 FFMA.FTZ R7, R86, -0.69314718246459960938, R7 ;  /* 0xbf31721856073823 */ /* 0x000fe20000010007 */
[----:B------:R-:W-:Y:S02]  /*29830*/  @P2 FADD.FTZ R5, R6, -R87 ;  /* 0x8000005706052221 */ /* 0x000fe40000010000 */
[----:B------:R-:W-:Y:S04]  /*29840*/  @P4 STG.E.U16 desc[UR6][R88.64+0x58], R44 ;  /* 0x0000582c58004986 */ /* 0x000fe8000c101506 */
[----:B------:R-:W-:Y:S01]  /*29850*/  @P4 STG.E desc[UR6][R70.64+0xb4], R23 ;  /* 0x0000b41746004986 */ /* 0x000fe2000c101906 */
[----:B------:R-:W-:-:S03]  /*29860*/  @P3 FADD.FTZ R7, R18, R7 ;  /* 0x0000000712073221 */ /* 0x000fc60000010000 */
[----:B------:R1:W-:Y:S01]  /*29870*/  @P4 STG.E.U16 desc[UR6][R88.64+0x5a], R9 ;  /* 0x00005a0958004986 */ /* 0x0003e2000c101506 */
[----:B------:R-:W-:Y:S01]  /*29880*/  @P2 FFMA.FTZ R6, R86, -0.69314718246459960938, R5 ;  /* 0xbf31721856062823 */ /* 0x000fe20000010005 */
[----:B------:R-:W-:Y:S01]  /*29890*/  @P3 FADD.FTZ R4, R17, R4 ;  /* 0x0000000411043221 */ /* 0x000fe20000010000 */
[----:B------:R-:W-:Y:S01]  /*298a0*/  @P3 F2FP.F16.F32.PACK_AB R7, RZ, R7 ;  /* 0x00000007ff07323e */ /* 0x000fe200000000ff */
[----:B------:R-:W5:Y:S01]  /*298b0*/  @P5 LDG.E.CONSTANT R18, desc[UR6][R68.64] ;  /* 0x0000000644125981 */ /* 0x000f62000c1e9900 */
[----:B------:R-:W-:-:S03]  /*298c0*/  @P2 FADD.FTZ R6, R15, R6 ;  /* 0x000000060f062221 */ /* 0x000fc60000010000 */
[----:B0-----:R-:W5:Y:S01]  /*298d0*/  @P0 LDG.E.CONSTANT R22, desc[UR6][R68.64] ;  /* 0x0000000644160981 */ /* 0x001f62000c1e9900 */
[----:B-1----:R-:W-:-:S03]  /*298e0*/  @P2 FADD.FTZ R9, R10, -R87 ;  /* 0x800000570a092221 */ /* 0x002fc60000010000 */
[----:B------:R-:W5:Y:S01]  /*298f0*/  @P0 LDG.E.CONSTANT R24, desc[UR6][R68.64] ;  /* 0x0000000644180981 */ /* 0x000f62000c1e9900 */
[----:B------:R-:W-:Y:S01]  /*29900*/  @P2 FFMA.FTZ R9, R86, -0.69314718246459960938, R9 ;  /* 0xbf31721856092823 */ /* 0x000fe20000010009 */
[----:B------:R-:W-:-:S03]  /*29910*/  @P3 F2FP.F16.F32.PACK_AB R4, RZ, R4 ;  /* 0x00000004ff04323e */ /* 0x000fc600000000ff */
[----:B------:R-:W-:Y:S01]  /*29920*/  @P2 FADD.FTZ R9, R16, R9 ;  /* 0x0000000910092221 */ /* 0x000fe20000010000 */
[C---:B------:R-:W-:Y:S01]  /*29930*/  ISETP.GE.AND P4, PT, R8.reuse, 0x1e, PT ;  /* 0x0000001e0800780c */ /* 0x040fe20003f86270 */
[----:B------:R0:W-:Y:S01]  /*29940*/  @P3 STG.E desc[UR6][R70.64+0xb8], R20 ;  /* 0x0000b81446003986 */ /* 0x0001e2000c101906 */
[----:B------:R-:W-:Y:S02]  /*29950*/  @P2 F2FP.F16.F32.PACK_AB R6, RZ, R6 ;  /* 0x00000006ff06223e */ /* 0x000fe400000000ff */
[----:B------:R-:W-:Y:S01]  /*29960*/  @P2 F2FP.F16.F32.PACK_AB R9, RZ, R9 ;  /* 0x00000009ff09223e */ /* 0x000fe200000000ff */
[----:B------:R-:W-:Y:S04]  /*29970*/  @P3 STG.E.U16 desc[UR6][R88.64+0x5c], R7 ;  /* 0x00005c0758003986 */ /* 0x000fe8000c101506 */
[----:B------:R-:W-:Y:S04]  /*29980*/  @P3 STG.E desc[UR6][R70.64+0xbc], R21 ;  /* 0x0000bc1546003986 */ /* 0x000fe8000c101906 */
[----:B------:R1:W-:Y:S01]  /*29990*/  @P3 STG.E.U16 desc[UR6][R88.64+0x5e], R4 ;  /* 0x00005e0458003986 */ /* 0x0003e2000c101506 */
[----:B------:R-:W-:-:S03]  /*299a0*/  ISETP.GE.AND P3, PT, R8, 0x1f, PT ;  /* 0x0000001f0800780c */ /* 0x000fc60003f66270 */
[----:B------:R1:W-:Y:S04]  /*299b0*/  @P2 STG.E desc[UR6][R70.64+0xc0], R2 ;  /* 0x0000c00246002986 */ /* 0x0003e8000c101906 */
[----:B------:R-:W-:Y:S04]  /*299c0*/  @P2 STG.E.U16 desc[UR6][R88.64+0x60], R6 ;  /* 0x0000600658002986 */ /* 0x000fe8000c101506 */
[----:B------:R1:W-:Y:S04]  /*299d0*/  @P2 STG.E desc[UR6][R70.64+0xc4], R3 ;  /* 0x0000c40346002986 */ /* 0x0003e8000c101906 */
[----:B------:R1:W-:Y:S01]  /*299e0*/  @P2 STG.E.U16 desc[UR6][R88.64+0x62], R9 ;  /* 0x0000620958002986 */ /* 0x0003e2000c101506 */
[----:B------:R-:W-:-:S03]  /*299f0*/  ISETP.GE.AND P2, PT, R8, 0x20, PT ;  /* 0x000000200800780c */ /* 0x000fc60003f46270 */
[----:B------:R-:W5:Y:S04]  /*29a00*/  @P4 LDG.E.CONSTANT R10, desc[UR6][R68.64] ;  /* 0x00000006440a4981 */ /* 0x000f68000c1e9900 */
[----:B------:R-:W5:Y:S04]  /*29a10*/  @P4 LDG.E.CONSTANT R8, desc[UR6][R68.64] ;  /* 0x0000000644084981 */ /* 0x000f68000c1e9900 */
[----:B------:R-:W5:Y:S04]  /*29a20*/  @P3 LDG.E.CONSTANT R16, desc[UR6][R68.64] ;  /* 0x0000000644103981 */ /* 0x000f68000c1e9900 */
[----:B0-----:R-:W5:Y:S04]  /*29a30*/  @P3 LDG.E.CONSTANT R20, desc[UR6][R68.64] ;  /* 0x0000000644143981 */ /* 0x001f68000c1e9900 */
[----:B------:R-:W5:Y:S01]  /*29a40*/  @P2 LDG.E.CONSTANT R32, desc[UR6][R68.64] ;  /* 0x0000000644202981 */ /* 0x000f62000c1e9900 */
[----:B-1----:R-:W-:-:S05]  /*29a50*/  HADD2.F32 R4, -RZ, R115.H1_H1 ;  /* 0x30000073ff047230 */ /* 0x002fca0000004100 */
[----:B------:R-:W-:Y:S01]  /*29a60*/  @P1 FADD.FTZ R5, R4, -R87 ;  /* 0x8000005704051221 */ /* 0x000fe20000010000 */
[----:B------:R-:W-:-:S03]  /*29a70*/  HADD2.F32 R2, -RZ, R117.H0_H0 ;  /* 0x20000075ff027230 */ /* 0x000fc60000004100 */
[----:B------:R-:W-:Y:S02]  /*29a80*/  @P1 FFMA.FTZ R5, R86, -0.69314718246459960938, R5 ;  /* 0xbf31721856051823 */ /* 0x000fe40000010005 */
[----:B------:R-:W-:Y:S01]  /*29a90*/  @P1 FADD.FTZ R3, R2, -R87 ;  /* 0x8000005702031221 */ /* 0x000fe20000010000 */
[----:B------:R-:W-:Y:S02]  /*29aa0*/  HADD2.F32 R2, -RZ, R114.H1_H1 ;  /* 0x30000072ff027230 */ /* 0x000fe40000004100 */
[----:B------:R-:W-:Y:S02]  /*29ab0*/  HADD2.F32 R4, -RZ, R0.H0_H0 ;  /* 0x20000000ff047230 */ /* 0x000fe40000004100 */
[----:B------:R-:W-:-:S03]  /*29ac0*/  @P1 FFMA.FTZ R3, R86, -0.69314718246459960938, R3 ;  /* 0xbf31721856031823 */ /* 0x000fc60000010003 */
[----:B------:R-:W-:-:S04]  /*29ad0*/  @P6 FADD.FTZ R7, R4, -R87 ;  /* 0x8000005704076221 */ /* 0x000fc80000010000 */
[----:B------:R-:W-:Y:S01]  /*29ae0*/  @P6 FFMA.FTZ R7, R86, -0.69314718246459960938, R7 ;  /* 0xbf31721856076823 */ /* 0x000fe20000010007 */
[----:B------:R-:W-:Y:S01]  /*29af0*/  @P1 STG.E desc[UR6][R70.64+0xc8], R72 ;  /* 0x0000c84846001986 */ /* 0x000fe2000c101906 */
[----:B------:R-:W-:Y:S02]  /*29b00*/  HADD2.F32 R4, -RZ, R91.H0_H0 ;  /* 0x2000005bff047230 */ /* 0x000fe40000004100 */
[----:B------:R-:W-:-:S05]  /*29b10*/  HADD2.F32 R6, -RZ, R90.H1_H1 ;  /* 0x3000005aff067230 */ /* 0x000fca0000004100 */
[----:B------:R-:W-:-:S04]  /*29b20*/  @P0 FADD.FTZ R9, R6, -R87 ;  /* 0x8000005706090221 */ /* 0x000fc80000010000 */
[----:B------:R-:W-:Y:S01]  /*29b30*/  @P0 FFMA.FTZ R9, R86, -0.69314718246459960938, R9 ;  /* 0xbf31721856090823 */ /* 0x000fe20000010009 */
[----:B------:R-:W-:-:S05]  /*29b40*/  HADD2.F32 R6, -RZ, R92.H0_H0 ;  /* 0x2000005cff067230 */ /* 0x000fca0000004100 */
[----:B------:R-:W-:-:S04]  /*29b50*/  @P2 FADD.FTZ R11, R6, -R87 ;  /* 0x80000057060b2221 */ /* 0x000fc80000010000 */
[----:B------:R-:W-:Y:S01]  /*29b60*/  @P2 FFMA.FTZ R11, R86, -0.69314718246459960938, R11 ;  /* 0xbf317218560b2823 */ /* 0x000fe2000001000b */
[----:B--2---:R-:W-:-:S05]  /*29b70*/  @P1 FADD.FTZ R5, R28, R5 ;  /* 0x000000051c051221 */ /* 0x004fca0000010000 */
[----:B------:R-:W-:-:S04]  /*29b80*/  @P1 F2FP.F16.F32.PACK_AB R5, RZ, R5 ;  /* 0x00000005ff05123e */ /* 0x000fc800000000ff */
[----:B------:R-:W-:Y:S01]  /*29b90*/  PRMT R44, R5, 0x7610, R44 ;  /* 0x00007610052c7816 */ /* 0x000fe2000000002c */
[----:B------:R-:W-:Y:S01]  /*29ba0*/  @P6 FADD.FTZ R5, R2, -R87 ;  /* 0x8000005702056221 */ /* 0x000fe20000010000 */
[----:B------:R-:W-:-:S03]  /*29bb0*/  HADD2.F32 R2, -RZ, R93.H1_H1 ;  /* 0x3000005dff027230 */ /* 0x000fc60000004100 */
[----:B------:R-:W-:Y:S01]  /*29bc0*/  @P6 FFMA.FTZ R5, R86, -0.69314718246459960938, R5 ;  /* 0xbf31721856056823 */ /* 0x000fe20000010005 */
[----:B------:R0:W-:Y:S01]  /*29bd0*/  @P1 STG.E.U16 desc[UR6][R88.64+0x64], R44 ;  /* 0x0000642c58001986 */ /* 0x0001e2000c101506 */
[----:B----4-:R-:W-:Y:S02]  /*29be0*/  @P1 FADD.FTZ R3, R12, R3 ;  /* 0x000000030c031221 */ /* 0x010fe40000010000 */
[----:B---3--:R-:W-:-:S03]  /*29bf0*/  @P6 FADD.FTZ R5, R30, R5 ;  /* 0x000000051e056221 */ /* 0x008fc60000010000 */
[----:B------:R-:W-:-:S04]  /*29c00*/  @P1 F2FP.F16.F32.PACK_AB R3, RZ, R3 ;  /* 0x00000003ff03123e */ /* 0x000fc800000000ff */
[----:B------:R-:W-:Y:S01]  /*29c10*/  PRMT R0, R3, 0x7610, R0 ;  /* 0x0000761003007816 */ /* 0x000fe20000000000 */
[----:B------:R-:W-:Y:S01]  /*29c20*/  @P5 FADD.FTZ R3, R2, -R87 ;  /* 0x8000005702035221 */ /* 0x000fe20000010000 */
[----:B------:R-:W-:Y:S01]  /*29c30*/  @P6 F2FP.F16.F32.PACK_AB R5, RZ, R5 ;  /* 0x00000005ff05623e */ /* 0x000fe200000000ff */
[----:B------:R-:W-:Y:S02]  /*29c40*/  HADD2.F32 R2, -RZ, R115.H0_H0 ;  /* 0x20000073ff027230 */ /* 0x000fe40000004100 */
[----:B------:R-:W-:Y:S01]  /*29c50*/  @P5 FFMA.FTZ R3, R86, -0.69314718246459960938, R3 ;  /* 0xbf31721856035823 */ /* 0x000fe20000010003 */
[----:B------:R-:W-:Y:S01]  /*29c60*/  @P1 STG.E desc[UR6][R70.64+0xcc], R73 ;  /* 0x0000cc4946001986 */ /* 0x000fe2000c101906 */
[----:B-----5:R-:W-:-:S03]  /*29c70*/  @P6 FADD.FTZ R7, R26, R7 ;  /* 0x000000071a076221 */ /* 0x020fc60000010000 */
[----:B------:R1:W-:Y:S01]  /*29c80*/  @P1 STG.E.U16 desc[UR6][R88.64+0x66], R0 ;  /* 0x0000660058001986 */ /* 0x0003e2000c101506 */
[----:B0-----:R-:W-:Y:S02]  /*29c90*/  PRMT R44, R5, 0x7610, R44 ;  /* 0x00007610052c7816 */ /* 0x001fe4000000002c */
[----:B------:R-:W-:Y:S01]  /*29ca0*/  @P6 F2FP.F16.F32.PACK_AB R7, RZ, R7 ;  /* 0x00000007ff07623e */ /* 0x000fe200000000ff */
[----:B------:R-:W-:Y:S01]  /*29cb0*/  @P5 FADD.FTZ R3, R14, R3 ;  /* 0x000000030e035221 */ /* 0x000fe20000010000 */
[----:B------:R-:W-:Y:S01]  /*29cc0*/  @P6 STG.E desc[UR6][R70.64+0xd0], R74 ;  /* 0x0000d04a46006986 */ /* 0x000fe2000c101906 */
[----:B------:R-:W-:-:S03]  /*29cd0*/  @P5 FADD.FTZ R5, R2, -R87 ;  /* 0x8000005702055221 */ /* 0x000fc60000010000 */
[----:B------:R0:W-:Y:S01]  /*29ce0*/  @P6 STG.E.U16 desc[UR6][R88.64+0x68], R7 ;  /* 0x0000680758006986 */ /* 0x0001e2000c101506 */
[----:B------:R-:W-:Y:S01]  /*29cf0*/  @P5 FFMA.FTZ R5, R86, -0.69314718246459960938, R5 ;  /* 0xbf31721856055823 */ /* 0x000fe20000010005 */
[----:B------:R-:W-:Y:S01]  /*29d00*/  @P5 F2FP.F16.F32.PACK_AB R3, RZ, R3 ;  /* 0x00000003ff03523e */ /* 0x000fe200000000ff */
[----:B------:R-:W-:Y:S01]  /*29d10*/  HADD2.F32 R2, -RZ, R90.H0_H0 ;  /* 0x2000005aff027230 */ /* 0x000fe20000004100 */
[----:B------:R-:W-:Y:S02]  /*29d20*/  @P6 STG.E desc[UR6][R70.64+0xd4], R75 ;  /* 0x0000d44b46006986 */ /* 0x000fe4000c101906 */
[----:B-1----:R-:W-:Y:S01]  /*29d30*/  PRMT R0, R3, 0x7610, R0 ;  /* 0x0000761003007816 */ /* 0x002fe20000000000 */
[----:B0-----:R-:W-:-:S04]  /*29d40*/  @P0 FADD.FTZ R7, R4, -R87 ;  /* 0x8000005704070221 */ /* 0x001fc80000010000 */
[----:B------:R-:W-:Y:S01]  /*29d50*/  @P0 FFMA.FTZ R7, R86, -0.69314718246459960938, R7 ;  /* 0xbf31721856070823 */ /* 0x000fe20000010007 */
[----:B------:R-:W-:Y:S01]  /*29d60*/  @P6 STG.E.U16 desc[UR6][R88.64+0x6a], R44 ;  /* 0x00006a2c58006986 */ /* 0x000fe2000c101506 */
[----:B------:R-:W-:-:S03]  /*29d70*/  @P5 FADD.FTZ R5, R18, R5 ;  /* 0x0000000512055221 */ /* 0x000fc60000010000 */
[----:B------:R-:W-:Y:S01]  /*29d80*/  @P5 STG.E desc[UR6][R70.64+0xd8], R76 ;  /* 0x0000d84c46005986 */ /* 0x000fe2000c101906 */
[----:B------:R-:W-:Y:S01]  /*29d90*/  @P0 FADD.FTZ R7, R22, R7 ;  /* 0x0000000716070221 */ /* 0x000fe20000010000 */
[----:B------:R-:W-:Y:S02]  /*29da0*/  @P5 F2FP.F16.F32.PACK_AB R5, RZ, R5 ;  /* 0x00000005ff05523e */ /* 0x000fe400000000ff */
[----:B------:R0:W-:Y:S01]  /*29db0*/  @P5 STG.E.U16 desc[UR6][R88.64+0x6c], R0 ;  /* 0x00006c0058005986 */ /* 0x0001e2000c101506 */
[----:B------:R-:W-:Y:S01]  /*29dc0*/  @P0 FADD.FTZ R9, R24, R9 ;  /* 0x0000000918090221 */ /* 0x000fe20000010000 */
[----:B------:R-:W-:Y:S01]  /*29dd0*/  @P0 F2FP.F16.F32.PACK_AB R7, RZ, R7 ;  /* 0x00000007ff07023e */ /* 0x000fe200000000ff */
[----:B------:R-:W-:Y:S01]  /*29de0*/  @P4 FADD.FTZ R3, R2, -R87 ;  /* 0x8000005702034221 */ /* 0x000fe20000010000 */
[----:B------:R-:W-:Y:S01]  /*29df0*/  HADD2.F32 R2, -RZ, R93.H0_H0 ;  /* 0x2000005dff027230 */ /* 0x000fe20000004100 */
[----:B------:R-:W-:Y:S01]  /*29e00*/  @P5 STG.E desc[UR6][R70.64+0xdc], R77 ;  /* 0x0000dc4d46005986 */ /* 0x000fe2000c101906 */
[----:B------:R-:W-:Y:S01]  /*29e10*/  @P0 F2FP.F16.F32.PACK_AB R9, RZ, R9 ;  /* 0x00000009ff09023e */ /* 0x000fe200000000ff */
[----:B0-----:R-:W-:-:S02]  /*29e20*/  HADD2.F32 R0, -RZ, R0.H1_H1 ;  /* 0x30000000ff007230 */ /* 0x001fc40000004100 */
[----:B------:R0:W-:Y:S01]  /*29e30*/  @P5 STG.E.U16 desc[UR6][R88.64+0x6e], R5 ;  /* 0x00006e0558005986 */ /* 0x0001e2000c101506 */
[----:B------:R-:W-:Y:S02]  /*29e40*/  HADD2.F32 R4, -RZ, R92.H1_H1 ;  /* 0x3000005cff047230 */ /* 0x000fe40000004100 */
[----:B------:R-:W-:Y:S01]  /*29e50*/  @P4 FFMA.FTZ R3, R86, -0.69314718246459960938, R3 ;  /* 0xbf31721856034823 */ /* 0x000fe20000010003 */
[----:B------:R-:W-:Y:S04]  /*29e60*/  @P0 STG.E desc[UR6][R70.64+0xe0], R78 ;  /* 0x0000e04e46000986 */ /* 0x000fe8000c101906 */
[----:B------:R1:W-:Y:S01]  /*29e70*/  @P0 STG.E.U16 desc[UR6][R88.64+0x70], R7 ;  /* 0x0000700758000986 */ /* 0x0003e2000c101506 */
[----:B0-----:R-:W-:-:S03]  /*29e80*/  @P4 FADD.FTZ R5, R0, -R87 ;  /* 0x8000005700054221 */ /* 0x001fc60000010000 */
[----:B------:R-:W-:Y:S01]  /*29e90*/  @P0 STG.E desc[UR6][R70.64+0xe4], R79 ;  /* 0x0000e44f46000986 */ /* 0x000fe2000c101906 */
[----:B------:R-:W-:-:S03]  /*29ea0*/  @P4 FFMA.FTZ R5, R86, -0.69314718246459960938, R5 ;  /* 0xbf31721856054823 */ /* 0x000fc60000010005 */
[----:B------:R0:W-:Y:S01]  /*29eb0*/  @P0 STG.E.U16 desc[UR6][R88.64+0x72], R9 ;  /* 0x0000720958000986 */ /* 0x0001e2000c101506 */
[----:B-1----:R-:W-:-:S04]  /*29ec0*/  @P3 FADD.FTZ R7, R2, -R87 ;  /* 0x8000005702073221 */ /* 0x002fc80000010000 */
[----:B------:R-:W-:Y:S01]  /*29ed0*/  @P3 FFMA.FTZ R7, R86, -0.69314718246459960938, R7 ;  /* 0xbf31721856073823 */ /* 0x000fe20000010007 */
[----:B0-----:R-:W-:Y:S01]  /*29ee0*/  @P3 FADD.FTZ R9, R4, -R87 ;  /* 0x8000005704093221 */ /* 0x001fe20000010000 */
[----:B------:R-:W-:-:S03]  /*29ef0*/  @P4 FADD.FTZ R3, R10, R3 ;  /* 0x000000030a034221 */ /* 0x000fc60000010000 */
[----:B------:R-:W-:Y:S01]  /*29f00*/  @P3 FFMA.FTZ R9, R86, -0.69314718246459960938, R9 ;  /* 0xbf31721856093823 */ /* 0x000fe20000010009 */
[----:B------:R-:W-:Y:S01]  /*29f10*/  @P4 FADD.FTZ R5, R8, R5 ;  /* 0x0000000508054221 */ /* 0x000fe20000010000 */
[----:B------:R-:W-:Y:S01]  /*29f20*/  @P4 F2FP.F16.F32.PACK_AB R3, RZ, R3 ;  /* 0x00000003ff03423e */ /* 0x000fe200000000ff */
[----:B------:R-:W-:-:S03]  /*29f30*/  @P3 FADD.FTZ R7, R16, R7 ;  /* 0x0000000710073221 */ /* 0x000fc60000010000 */
[----:B------:R-:W-:Y:S01]  /*29f40*/  @P4 F2FP.F16.F32.PACK_AB R5, RZ, R5 ;  /* 0x00000005ff05423e */ /* 0x000fe200000000ff */
[----:B------:R-:W-:Y:S01]  /*29f50*/  @P3 FADD.FTZ R9, R20, R9 ;  /* 0x0000000914093221 */ /* 0x000fe20000010000 */
[----:B------:R0:W-:Y:S01]  /*29f60*/  @P4 STG.E desc[UR6][R70.64+0xe8], R80 ;  /* 0x0000e85046004986 */ /* 0x0001e2000c101906 */
[----:B------:R-:W-:Y:S01]  /*29f70*/  @P3 F2FP.F16.F32.PACK_AB R7, RZ, R7 ;  /* 0x00000007ff07323e */ /* 0x000fe200000000ff */
[----:B------:R-:W-:Y:S02]  /*29f80*/  @P2 FADD.FTZ R11, R32, R11 ;  /* 0x0000000b200b2221 */ /* 0x000fe40000010000 */
[----:B------:R0:W-:Y:S01]  /*29f90*/  @P4 STG.E.U16 desc[UR6][R88.64+0x74], R3 ;  /* 0x0000740358004986 */ /* 0x0001e2000c101506 */
[----:B------:R-:W-:-:S03]  /*29fa0*/  @P3 F2FP.F16.F32.PACK_AB R9, RZ, R9 ;  /* 0x00000009ff09323e */ /* 0x000fc600000000ff */
[----:B------:R0:W-:Y:S01]  /*29fb0*/  @P4 STG.E desc[UR6][R70.64+0xec], R81 ;  /* 0x0000ec5146004986 */ /* 0x0001e2000c101906 */
[----:B------:R-:W-:-:S03]  /*29fc0*/  @P2 F2FP.F16.F32.PACK_AB R11, RZ, R11 ;  /* 0x0000000bff0b223e */ /* 0x000fc600000000ff */
        /* <DEDUP_REMOVED lines=9> */
[----:B------:R-:W-:-:S03]  /*2a060*/  HADD2.F32 R0, -RZ, R91.H1_H1 ;  /* 0x3000005bff007230 */ /* 0x000fc60000004100 */
[----:B------:R-:W-:Y:S02]  /*2a070*/  STG.E desc[UR6][R70.64+0xfc], R85 ;  /* 0x0000fc5546007986 */ /* 0x000fe4000c101906 */
[----:B------:R-:W-:-:S04]  /*2a080*/  FADD.FTZ R87, R0, -R87 ;  /* 0x8000005700577221 */ /* 0x000fc80000010000 */
[----:B------:R-:W-:-:S04]  /*2a090*/  FFMA.FTZ R0, R86, -0.69314718246459960938, R87 ;  /* 0xbf31721856007823 */ /* 0x000fc80000010057 */
[----:B--2---:R-:W-:-:S05]  /*2a0a0*/  FADD.FTZ R0, R69, R0 ;  /* 0x0000000045007221 */ /* 0x004fca0000010000 */
[----:B------:R-:W-:-:S05]  /*2a0b0*/  F2FP.F16.F32.PACK_AB R0, RZ, R0 ;  /* 0x00000000ff00723e */ /* 0x000fca00000000ff */
[----:B------:R-:W-:Y:S01]  /*2a0c0*/  STG.E.U16 desc[UR6][R88.64+0x7e], R0 ;  /* 0x00007e0058007986 */ /* 0x000fe2000c101506 */
[----:B------:R-:W-:Y:S05]  /*2a0d0*/  EXIT ;  /* 0x000000000000794d */ /* 0x000fea0003800000 */
.L_x_3777:
        /* <DEDUP_REMOVED lines=10> */
.L_x_74330:


//--------------------- .text._ZN17fastertransformer38beam_online_softmax_topk_stage2_kernelI6__halfLi64ELi64EEEvPKfS3_PiPT_ii --------------------------
	.section	.text._ZN17fastertransformer38beam_online_softmax_topk_stage2_kernelI6__halfLi64ELi64EEEvPKfS3_PiPT_ii,"ax",@progbits
	.align	128
        .global         _ZN17fastertransformer38beam_online_softmax_topk_stage2_kernelI6__halfLi64ELi64EEEvPKfS3_PiPT_ii
        .type           _ZN17fastertransformer38beam_online_softmax_topk_stage2_kernelI6__halfLi64ELi64EEEvPKfS3_PiPT_ii,@function
        .size           _ZN17fastertransformer38beam_online_softmax_topk_stage2_kernelI6__halfLi64ELi64EEEvPKfS3_PiPT_ii,(.L_x_74331 - _ZN17fastertransformer38beam_online_softmax_topk_stage2_kernelI6__halfLi64ELi64EEEvPKfS3_PiPT_ii)
        .other          _ZN17fastertransformer38beam_online_softmax_topk_stage2_kernelI6__halfLi64ELi64EEEvPKfS3_PiPT_ii,@"STO_CUDA_ENTRY STV_DEFAULT"
_ZN17fastertransformer38beam_online_softmax_topk_stage2_kernelI6__halfLi64ELi64EEEvPKfS3_PiPT_ii:
.text._ZN17fastertransformer38beam_online_softmax_topk_stage2_kernelI6__halfLi64ELi64EEEvPKfS3_PiPT_ii:
        /* <DEDUP_REMOVED lines=219> */
.L_x_3782:
        /* <DEDUP_REMOVED lines=11> */
.L_x_3781:
[----:B------:R-:W-:Y:S05]  /*0e60*/  BSYNC B1 ;  /* 0x0000000000017941 */ /* 0x000fea0003800000 */
.L_x_3780:
        /* <DEDUP_REMOVED lines=19> */
.L_x_3785:
        /* <DEDUP_REMOVED lines=38> */
.L_x_3784:
[----:B------:R-:W-:Y:S05]  /*1200*/  BSYNC B1 ;  /* 0x0000000000017941 */ /* 0x000fea0003800000 */
.L_x_3783:
        /* <DEDUP_REMOVED lines=25> */
.L_x_3787:
[----:B------:R-:W-:Y:S05]  /*13a0*/  BSYNC B1 ;  /* 0x0000000000017941 */ /* 0x000fea0003800000 */
.L_x_3786:
        /* <DEDUP_REMOVED lines=10> */
.L_x_3779:
[----:B------:R-:W-:Y:S05]  /*1450*/  BSYNC B0 ;  /* 0x0000000000007941 */ /* 0x000fea0003800000 */
.L_x_3778:
        /* <DEDUP_REMOVED lines=27> */
.L_x_3794:
        /* <DEDUP_REMOVED lines=83> */
.L_x_3793:
        /* <DEDUP_REMOVED lines=48> */
.L_x_3795:
[----:B------:R-:W-:-:S13]  /*1e40*/  ISETP.NE.OR P0, PT, R6, RZ, P0 ;  /* 0x000000ff0600720c */ /* 0x000fda0000705670 */
[----:B------:R-:W-:Y:S05]  /*1e50*/  @!P0 BRA `(.L_x_3791) ;  /* 0x0000000000708947 */ /* 0x000fea0003800000 */
.L_x_3792:
[----:B------:R-:W0:Y:S01]  /*1e60*/  S2UR UR5, SR_CgaCtaId ;  /* 0x00000000000579c3 */ /* 0x000e220000008800 */
[----:B------:R-:W-:Y:S02]  /*1e70*/  UMOV UR4, 0x400 ;  /* 0x0000040000047882 */ /* 0x000fe40000000000 */
[----:B------:R-:W-:-:S04]  /*1e80*/  UIADD3 UR4, UR4, 0x4a0, URZ ;  /* 0x000004a004047890 */ /* 0x000fc8000fffe03f */
[----:B0-----:R-:W-:-:S12]  /*1e90*/  ULEA UR4, UR5, UR4, 0x18 ;  /* 0x0000000405047291 */ /* 0x001fd8000f8ec03f */
.L_x_3796:
        /* <DEDUP_REMOVED lines=24> */
.L_x_3791:
        /* <DEDUP_REMOVED lines=13> */
.L_x_3797:
        /* <DEDUP_REMOVED lines=11> */
.L_x_3790:
        /* <DEDUP_REMOVED lines=9> */
.L_x_3789:
[----:B------:R-:W-:Y:S05]  /*2230*/  BSYNC B0 ;  /* 0x0000000000007941 */ /* 0x000fea0003800000 */
.L_x_3788:
[----:B--2---:R-:W2:Y:S04]  /*2240*/  LDL.64 R22, [R1+0x2e0] ;  /* 0x0002e00001167983 */ /* 0x004ea80000100a00 */
[----:B------:R-:W4:Y:S04]  /*2250*/  LDL.64 R110, [R1+0x308] ;  /* 0x00030800016e7983 */ /* 0x000f280000100a00 */
[----:B------:R-:W5:Y:S04]  /*2260*/  LDL.64 R92, [R1+0x2f0] ;  /* 0x0002f000015c7983 */ /* 0x000f680000100a00 */
[----:B------:R-:W5:Y:S04]  /*2270*/  LDL.64 R94, [R1+0x2e8] ;  /* 0x0002e800015e7983 */ /* 0x000f680000100a00 */
[----:B01----:R-:W5:Y:S04]  /*2280*/  LDL.64 R12, [R1+0x2a8] ;  /* 0x0002a800010c7983 */ /* 0x003f680000100a00 */
        /* <DEDUP_REMOVED lines=43> */
[----:B--2---:R-:W-:-:S02]  /*2540*/  IMAD.MOV.U32 R102, RZ, RZ, R22 ;  /* 0x000000ffff667224 */ /* 0x004fc400078e0016 */
[----:B------:R-:W-:-:S04]  /*2550*/  IMAD.MOV.U32 R103, RZ, RZ, R23 ;  /* 0x000000ffff677224 */ /* 0x000fc800078e0017 */
[----:B------:R-:W-:Y:S04]  /*2560*/  SHFL.DOWN PT, R102, R102, 0x1, 0x1f ;  /* 0x08201f0066667f89 */ /* 0x000fe800000e0000 */
[----:B------:R-:W0:Y:S01]  /*2570*/  SHFL.DOWN PT, R103, R103, 0x1, 0x1f ;  /* 0x08201f0067677f89 */ /* 0x000e2200000e0000 */
[----:B----4-:R-:W-:Y:S02]  /*2580*/  IMAD.MOV.U32 R96, RZ, RZ, R110 ;  /* 0x000000ffff607224 */ /* 0x010fe400078e006e */
[----:B------:R-:W-:Y:S02]  /*2590*/  IMAD.MOV.U32 R97, RZ, RZ, R111 ;  /* 0x000000ffff617224 */ /* 0x000fe400078e006f */
[----:B-----5:R-:W-:Y:S02]  /*25a0*/  IMAD.MOV.U32 R106, RZ, RZ, R92 ;  /* 0x000000ffff6a7224 */ /* 0x020fe400078e005c */
[----:B------:R-:W-:Y:S01]  /*25b0*/  IMAD.MOV.U32 R107, RZ, RZ, R93 ;  /* 0x000000ffff6b7224 */ /* 0x000fe200078e005d */
[----:B------:R-:W-:Y:S01]  /*25c0*/  SHFL.DOWN PT, R96, R96, 0x1, 0x1f ;  /* 0x08201f0060607f89 */ /* 0x000fe200000e0000 */
[----:B------:R-:W-:-:S02]  /*25d0*/  IMAD.MOV.U32 R104, RZ, RZ, R94 ;  /* 0x000000ffff687224 */ /* 0x000fc400078e005e */
[----:B------:R-:W-:Y:S01]  /*25e0*/  IMAD.MOV.U32 R105, RZ, RZ, R95 ;  /* 0x000000ffff697224 */ /* 0x000fe200078e005f */
[----:B------:R-:W1:Y:S04]  /*25f0*/  SHFL.DOWN PT, R97, R97, 0x1, 0x1f ;  /* 0x08201f0061617f89 */ /* 0x000e6800000e0000 */
[----:B------:R-:W-:Y:S04]  /*2600*/  SHFL.DOWN PT, R106, R106, 0x1, 0x1f ;  /* 0x08201f006a6a7f89 */ /* 0x000fe800000e0000 */
[----:B------:R-:W2:Y:S04]  /*2610*/  SHFL.DOWN PT, R107, R107, 0x1, 0x1f ;  /* 0x08201f006b6b7f89 */ /* 0x000ea800000e0000 */
[----:B0-----:R0:W-:Y:S04]  /*2620*/  STL.64 [R1+0x158], R102 ;  /* 0x0001586601007387 */ /* 0x0011e80000100a00 */
[----:B------:R-:W-:Y:S04]  /*2630*/  SHFL.DOWN PT, R104, R104, 0x1, 0x1f ;  /* 0x08201f0068687f89 */ /* 0x000fe800000e0000 */
[----:B------:R-:W4:Y:S01]  /*2640*/  SHFL.DOWN PT, R105, R105, 0x1, 0x1f ;  /* 0x08201f0069697f89 */ /* 0x000f2200000e0000 */
[----:B0-----:R-:W-:-:S02]  /*2650*/  IMAD.MOV.U32 R102, RZ, RZ, R12 ;  /* 0x000000ffff667224 */ /* 0x001fc400078e000c */
[----:B------:R-:W-:-:S04]  /*2660*/  IMAD.MOV.U32 R103, RZ, RZ, R13 ;  /* 0x000000ffff677224 */ /* 0x000fc800078e000d */
[----:B------:R-:W-:Y:S04]  /*2670*/  SHFL.DOWN PT, R102, R102, 0x1, 0x1f ;  /* 0x08201f0066667f89 */ /* 0x000fe800000e0000 */
[----:B------:R-:W0:Y:S01]  /*2680*/  SHFL.DOWN PT, R103, R103, 0x1, 0x1f ;  /* 0x08201f0067677f89 */ /* 0x000e2200000e0000 */
[----:B------:R-:W-:Y:S02]  /*2690*/  IMAD.MOV.U32 R98, RZ, RZ, R114 ;  /* 0x000000ffff627224 */ /* 0x000fe400078e0072 */
[----:B------:R-:W-:Y:S02]  /*26a0*/  IMAD.MOV.U32 R99, RZ, RZ, R115 ;  /* 0x000000ffff637224 */ /* 0x000fe400078e0073 */
[----:B------:R-:W-:Y:S02]  /*26b0*/  IMAD.MOV.U32 R100, RZ, RZ, R90 ;  /* 0x000000ffff647224 */ /* 0x000fe400078e005a */
[----:B------:R-:W-:Y:S01]  /*26c0*/  IMAD.MOV.U32 R101, RZ, RZ, R91 ;  /* 0x000000ffff657224 */ /* 0x000fe200078e005b */
[----:B-1----:R1:W-:Y:S04]  /*26d0*/  STL.64 [R1+0x180], R96 ;  /* 0x0001806001007387 */ /* 0x0023e80000100a00 */
[----:B------:R-:W-:Y:S04]  /*26e0*/  SHFL.DOWN PT, R98, R98, 0x1, 0x1f ;  /* 0x08201f0062627f89 */ /* 0x000fe800000e0000 */
[----:B------:R-:W5:Y:S04]  /*26f0*/  SHFL.DOWN PT, R99, R99, 0x1, 0x1f ;  /* 0x08201f0063637f89 */ /* 0x000f6800000e0000 */
[----:B------:R-:W-:Y:S01]  /*2700*/  SHFL.DOWN PT, R100, R100, 0x1, 0x1f ;  /* 0x08201f0064647f89 */ /* 0x000fe200000e0000 */
[----:B-1----:R-:W-:-:S02]  /*2710*/  IMAD.MOV.U32 R96, RZ, RZ, R88 ;  /* 0x000000ffff607224 */ /* 0x002fc400078e0058 */
[----:B------:R-:W-:Y:S01]  /*2720*/  IMAD.MOV.U32 R97, RZ, RZ, R89 ;  /* 0x000000ffff617224 */ /* 0x000fe200078e0059 */
[----:B------:R-:W1:Y:S01]  /*2730*/  SHFL.DOWN PT, R101, R101, 0x1, 0x1f ;  /* 0x08201f0065657f89 */ /* 0x000e6200000e0000 */
[----:B------:R-:W-:Y:S02]  /*2740*/  IMAD.MOV.U32 R108, RZ, RZ, R6 ;  /* 0x000000ffff6c7224 */ /* 0x000fe400078e0006 */
[----:B------:R-:W-:Y:S01]  /*2750*/  IMAD.MOV.U32 R109, RZ, RZ, R7 ;  /* 0x000000ffff6d7224 */ /* 0x000fe200078e0007 */
[----:B--2---:R2:W-:Y:S04]  /*2760*/  STL.64 [R1+0x168], R106 ;  /* 0x0001686a01007387 */ /* 0x0045e80000100a00 */
[----:B----4-:R4:W-:Y:S04]  /*2770*/  STL.64 [R1+0x160], R104 ;  /* 0x0001606801007387 */ /* 0x0109e80000100a00 */
[----:B------:R-:W-:Y:S01]  /*2780*/  SHFL.DOWN PT, R96, R96, 0x1, 0x1f ;  /* 0x08201f0060607f89 */ /* 0x000fe200000e0000 */
[----:B--2---:R-:W-:-:S03]  /*2790*/  IMAD.MOV.U32 R106, RZ, RZ, R8 ;  /* 0x000000ffff6a7224 */ /* 0x004fc600078e0008 */
[----:B------:R-:W2:Y:S01]  /*27a0*/  SHFL.DOWN PT, R97, R97, 0x1, 0x1f ;  /* 0x08201f0061617f89 */ /* 0x000ea200000e0000 */
[----:B------:R-:W-:Y:S02]  /*27b0*/  IMAD.MOV.U32 R107, RZ, RZ, R9 ;  /* 0x000000ffff6b7224 */ /* 0x000fe400078e0009 */
[----:B----4-:R-:W-:Y:S02]  /*27c0*/  IMAD.MOV.U32 R104, RZ, RZ, R10 ;  /* 0x000000ffff687224 */ /* 0x010fe400078e000a */
[----:B------:R-:W-:Y:S01]  /*27d0*/  IMAD.MOV.U32 R105, RZ, RZ, R11 ;  /* 0x000000ffff697224 */ /* 0x000fe200078e000b */
[----:B0-----:R-:W-:Y:S04]  /*27e0*/  STL.64 [R1+0x120], R102 ;  /* 0x0001206601007387 */ /* 0x001fe80000100a00 */
[----:B------:R-:W-:Y:S04]  /*27f0*/  SHFL.DOWN PT, R108, R108, 0x1, 0x1f ;  /* 0x08201f006c6c7f89 */ /* 0x000fe800000e0000 */
[----:B------:R-:W0:Y:S04]  /*2800*/  SHFL.DOWN PT, R109, R109, 0x1, 0x1f ;  /* 0x08201f006d6d7f89 */ /* 0x000e2800000e0000 */
[----:B------:R-:W-:Y:S04]  /*2810*/  SHFL.DOWN PT, R106, R106, 0x1, 0x1f ;  /* 0x08201f006a6a7f89 */ /* 0x000fe800000e0000 */
[----:B------:R-:W4:Y:S04]  /*2820*/  SHFL.DOWN PT, R107, R107, 0x1, 0x1f ;  /* 0x08201f006b6b7f89 */ /* 0x000f2800000e0000 */
[----:B------:R-:W-:Y:S04]  /*2830*/  SHFL.DOWN PT, R104, R104, 0x1, 0x1f ;  /* 0x08201f0068687f89 */ /* 0x000fe800000e0000 */
[----:B------:R-:W4:Y:S04]  /*2840*/  SHFL.DOWN PT, R105, R105, 0x1, 0x1f ;  /* 0x08201f0069697f89 */ /* 0x000f2800000e0000 */
[----:B------:R-:W-:Y:S04]  /*2850*/  SHFL.DOWN PT, R102, R72, 0x1, 0x1f ;  /* 0x08201f0048667f89 */ /* 0x000fe800000e0000 */
[----:B------:R-:W4:Y:S01]  /*2860*/  SHFL.DOWN PT, R103, R73, 0x1, 0x1f ;  /* 0x08201f0049677f89 */ /* 0x000f2200000e0000 */
[----:B------:R-:W-:-:S02]  /*2870*/  IMAD.MOV.U32 R116, RZ, RZ, R20 ;  /* 0x000000ffff747224 */ /* 0x000fc400078e0014 */
[----:B------:R-:W-:Y:S01]  /*2880*/  IMAD.MOV.U32 R117, RZ, RZ, R21 ;  /* 0x000000ffff757224 */ /* 0x000fe200078e0015 */
[----:B-----5:R5:W-:Y:S04]  /*2890*/  STL.64 [R1+0x178], R98 ;  /* 0x0001786201007387 */ /* 0x020be80000100a00 */
[----:B-1----:R1:W-:Y:S01]  /*28a0*/  STL.64 [R1+0x170], R100 ;  /* 0x0001706401007387 */ /* 0x0023e20000100a00 */
[----:B-----5:R-:W-:Y:S02]  /*28b0*/  IMAD.MOV.U32 R98, RZ, RZ, R16 ;  /* 0x000000ffff627224 */ /* 0x020fe400078e0010 */
[----:B------:R-:W-:Y:S02]  /*28c0*/  IMAD.MOV.U32 R99, RZ, RZ, R17 ;  /* 0x000000ffff637224 */ /* 0x000fe400078e0011 */
[----:B-1----:R-:W-:-:S02]  /*28d0*/  IMAD.MOV.U32 R100, RZ, RZ, R14 ;  /* 0x000000ffff647224 */ /* 0x002fc400078e000e */
[----:B------:R-:W-:Y:S01]  /*28e0*/  IMAD.MOV.U32 R101, RZ, RZ, R15 ;  /* 0x000000ffff657224 */ /* 0x000fe200078e000f */
[----:B------:R-:W-:Y:S04]  /*28f0*/  SHFL.DOWN PT, R116, R116, 0x1, 0x1f ;  /* 0x08201f0074747f89 */ /* 0x000fe800000e0000 */
[----:B------:R-:W1:Y:S04]  /*2900*/  SHFL.DOWN PT, R117, R117, 0x1, 0x1f ;  /* 0x08201f0075757f89 */ /* 0x000e6800000e0000 */
[----:B------:R-:W-:Y:S04]  /*2910*/  SHFL.DOWN PT, R118, R84, 0x1, 0x1f ;  /* 0x08201f0054767f89 */ /* 0x000fe800000e0000 */
[----:B------:R-:W5:Y:S04]  /*2920*/  SHFL.DOWN PT, R119, R85, 0x1, 0x1f ;  /* 0x08201f0055777f89 */ /* 0x000f6800000e0000 */
[----:B--2---:R-:W-:Y:S04]  /*2930*/  STL.64 [R1+0x150], R96 ;  /* 0x0001506001007387 */ /* 0x004fe80000100a00 */
[----:B------:R-:W-:Y:S04]  /*2940*/  SHFL.DOWN PT, R100, R100, 0x1, 0x1f ;  /* 0x08201f0064647f89 */ /* 0x000fe800000e0000 */
[----:B------:R-:W2:Y:S04]  /*2950*/  SHFL.DOWN PT, R101, R101, 0x1, 0x1f ;  /* 0x08201f0065657f89 */ /* 0x000ea800000e0000 */
[----:B------:R-:W-:Y:S04]  /*2960*/  SHFL.DOWN PT, R98, R98, 0x1, 0x1f ;  /* 0x08201f0062627f89 */ /* 0x000fe800000e0000 */
[----:B------:R-:W2:Y:S04]  /*2970*/  SHFL.DOWN PT, R99, R99, 0x1, 0x1f ;  /* 0x08201f0063637f89 */ /* 0x000ea800000e0000 */
[----:B------:R-:W-:Y:S04]  /*2980*/  SHFL.DOWN PT, R96, R76, 0x1, 0x1f ;  /* 0x08201f004c607f89 */ /* 0x000fe800000e0000 */
[----:B------:R-:W2:Y:S04]  /*2990*/  SHFL.DOWN PT, R97, R77, 0x1, 0x1f ;  /* 0x08201f004d617f89 */ /* 0x000ea800000e0000 */
[----:B0-----:R-:W-:Y:S04]  /*29a0*/  STL.64 [R1+0x138], R108 ;  /* 0x0001386c01007387 */ /* 0x001fe80000100a00 */
[----:B----4-:R-:W-:Y:S04]  /*29b0*/  STL.64 [R1+0x130], R106 ;  /* 0x0001306a01007387 */ /* 0x010fe80000100a00 */
[----:B------:R-:W-:Y:S04]  /*29c0*/  STL.64 [R1+0x128], R104 ;  /* 0x0001286801007387 */ /* 0x000fe80000100a00 */
[----:B------:R-:W-:Y:S04]  /*29d0*/  STL.64 [R1+0xd0], R102 ;  /* 0x0000d06601007387 */ /* 0x000fe80000100a00 */
[----:B---3--:R-:W-:Y:S04]  /*29e0*/  SHFL.DOWN PT, R104, R2, 0x1, 0x1f ;  /* 0x08201f0002687f89 */ /* 0x008fe800000e0000 */
[----:B------:R-:W0:Y:S04]  /*29f0*/  SHFL.DOWN PT, R105, R3, 0x1, 0x1f ;  /* 0x08201f0003697f89 */ /* 0x000e2800000e0000 */
[----:B------:R-:W-:Y:S04]  /*2a00*/  SHFL.DOWN PT, R106, R24, 0x1, 0x1f ;  /* 0x08201f00186a7f89 */ /* 0x000fe800000e0000 */
[----:B------:R-:W3:Y:S04]  /*2a10*/  SHFL.DOWN PT, R107, R25, 0x1, 0x1f ;  /* 0x08201f00196b7f89 */ /* 0x000ee800000e0000 */
[----:B------:R-:W-:Y:S04]  /*2a20*/  SHFL.DOWN PT, R108, R26, 0x1, 0x1f ;  /* 0x08201f001a6c7f89 */ /* 0x000fe800000e0000 */
[----:B------:R-:W4:Y:S04]  /*2a30*/  SHFL.DOWN PT, R109, R27, 0x1, 0x1f ;  /* 0x08201f001b6d7f89 */ /* 0x000f2800000e0000 */
[----:B------:R-:W-:Y:S04]  /*2a40*/  SHFL.DOWN PT, R102, R38, 0x1, 0x1f ;  /* 0x08201f0026667f89 */ /* 0x000fe800000e0000 */
[----:B------:R-:W4:Y:S01]  /*2a50*/  SHFL.DOWN PT, R103, R39, 0x1, 0x1f ;  /* 0x08201f0027677f89 */ /* 0x000f2200000e0000 */
[----:B------:R-:W-:-:S02]  /*2a60*/  IMAD.MOV.U32 R112, RZ, RZ, R4 ;  /* 0x000000ffff707224 */ /* 0x000fc400078e0004 */
[----:B------:R-:W-:Y:S01]  /*2a70*/  IMAD.MOV.U32 R113, RZ, RZ, R5 ;  /* 0x000000ffff717224 */ /* 0x000fe200078e0005 */
[----:B-1----:R-:W-:Y:S04]  /*2a80*/  STL.64 [R1+0x148], R116 ;  /* 0x0001487401007387 */ /* 0x002fe80000100a00 */
[----:B------:R-:W-:Y:S04]  /*2a90*/  SHFL.DOWN PT, R112, R112, 0x1, 0x1f ;  /* 0x08201f0070707f89 */ /* 0x000fe800000e0000 */
[----:B------:R-:W1:Y:S04]  /*2aa0*/  SHFL.DOWN PT, R113, R113, 0x1, 0x1f ;  /* 0x08201f0071717f89 */ /* 0x000e6800000e0000 */
[----:B-----5:R-:W-:Y:S04]  /*2ab0*/  STL.64 [R1+0x100], R118 ;  /* 0x0001007601007387 */ /* 0x020fe80000100a00 */
[----:B--2---:R-:W-:Y:S04]  /*2ac0*/  STL.64 [R1+0x118], R100 ;  /* 0x0001186401007387 */ /* 0x004fe80000100a00 */
[----:B------:R-:W-:Y:S04]  /*2ad0*/  STL.64 [R1+0x110], R98 ;  /* 0x0001106201007387 */ /* 0x000fe80000100a00 */
[----:B------:R-:W-:Y:S04]  /*2ae0*/  SHFL.DOWN PT, R116, R28, 0x1, 0x1f ;  /* 0x08201f001c747f89 */ /* 0x000fe800000e0000 */
[----:B------:R-:W2:Y:S04]  /*2af0*/  SHFL.DOWN PT, R117, R29, 0x1, 0x1f ;  /* 0x08201f001d757f89 */ /* 0x000ea800000e0000 */
[----:B------:R-:W-:Y:S04]  /*2b00*/  SHFL.DOWN PT, R118, R30, 0x1, 0x1f ;  /* 0x08201f001e767f89 */ /* 0x000fe800000e0000 */
[----:B------:R-:W5:Y:S04]  /*2b10*/  SHFL.DOWN PT, R119, R31, 0x1, 0x1f ;  /* 0x08201f001f777f89 */ /* 0x000f6800000e0000 */
[----:B------:R-:W-:Y:S04]  /*2b20*/  STL.64 [R1+0xe0], R96 ;  /* 0x0000e06001007387 */ /* 0x000fe80000100a00 */
        /* <DEDUP_REMOVED lines=9> */
[----:B---3--:R-:W-:Y:S04]  /*2bc0*/  STL.64 [R1+0xc0], R106 ;  /* 0x0000c06a01007387 */ /* 0x008fe80000100a00 */
[----:B----4-:R-:W-:Y:S04]  /*2bd0*/  STL.64 [R1+0xb8], R108 ;  /* 0x0000b86c01007387 */ /* 0x010fe80000100a00 */
[----:B------:R-:W-:Y:S04]  /*2be0*/  STL.64 [R1+0x88], R102 ;  /* 0x0000886601007387 */ /* 0x000fe80000100a00 */
[----:B------:R-:W-:Y:S04]  /*2bf0*/  SHFL.DOWN PT, R104, R40, 0x1, 0x1f ;  /* 0x08201f0028687f89 */ /* 0x000fe800000e0000 */
        /* <DEDUP_REMOVED lines=9> */
[----:B-1----:R1:W-:Y:S01]  /*2c90*/  STL.64 [R1+0x140], R112 ;  /* 0x0001407001007387 */ /* 0x0023e20000100a00 */
[----:B------:R-:W-:-:S03]  /*2ca0*/  PRMT R0, R90, 0x7610, R115 ;  /* 0x000076105a007816 */ /* 0x000fc60000000073 */
[----:B--2---:R2:W-:Y:S04]  /*2cb0*/  STL.64 [R1+0xb0], R116 ;  /* 0x0000b07401007387 */ /* 0x0045e80000100a00 */
[----:B-----5:R5:W-:Y:S01]  /*2cc0*/  STL.64 [R1+0xa8], R118 ;  /* 0x0000a87601007387 */ /* 0x020be20000100a00 */
[----:B-1----:R-:W-:Y:S02]  /*2cd0*/  PRMT R113, R110, 0x5410, R91 ;  /* 0x000054106e717816 */ /* 0x002fe4000000005b */
[----:B------:R-:W-:Y:S01]  /*2ce0*/  PRMT R112, R111, 0x7610, R110 ;  /* 0x000076106f707816 */ /* 0x000fe2000000006e */
[----:B------:R-:W-:Y:S01]  /*2cf0*/  STL.64 [R1+0xf8], R98 ;  /* 0x0000f86201007387 */ /* 0x000fe20000100a00 */
[----:B------:R-:W-:Y:S02]  /*2d00*/  PRMT R111, R114, 0x7610, R111 ;  /* 0x00007610726f7816 */ /* 0x000fe4000000006f */
[----:B------:R-:W-:Y:S01]  /*2d10*/  PRMT R110, R115, 0x7610, R114 ;  /* 0x00007610736e7816 */ /* 0x000fe20000000072 */
[----:B------:R-:W-:Y:S01]  /*2d20*/  STL.64 [R1+0xd8], R100 ;  /* 0x0000d86401007387 */ /* 0x000fe20000100a00 */
[----:B------:R-:W-:-:S02]  /*2d30*/  PRMT R114, R92, 0x7610, R90 ;  /* 0x000076105c727816 */ /* 0x000fc4000000005a */
[----:B------:R-:W-:Y:S01]  /*2d40*/  PRMT R115, R91, 0x5432, R93 ;  /* 0x000054325b737816 */ /* 0x000fe2000000005d */
[----:B------:R-:W-:Y:S01]  /*2d50*/  STL.64 [R1+0xa0], R96 ;  /* 0x0000a06001007387 */ /* 0x000fe20000100a00 */
[----:B--2---:R-:W-:Y:S02]  /*2d60*/  PRMT R116, R94, 0x7610, R92 ;  /* 0x000076105e747816 */ /* 0x004fe4000000005c */
[----:B------:R-:W-:Y:S01]  /*2d70*/  PRMT R117, R93, 0x5432, R95 ;  /* 0x000054325d757816 */ /* 0x000fe2000000005f */
[----:B------:R-:W-:Y:S01]  /*2d80*/  SHFL.DOWN PT, R120, R120, 0x1, 0x1f ;  /* 0x08201f0078787f89 */ /* 0x000fe200000e0000 */
[----:B-----5:R-:W-:-:S03]  /*2d90*/  PRMT R118, R95, 0x7632, R94 ;  /* 0x000076325f767816 */ /* 0x020fc6000000005e */
[----:B------:R-:W1:Y:S04]  /*2da0*/  SHFL.DOWN PT, R121, R121, 0x1, 0x1f ;  /* 0x08201f0079797f89 */ /* 0x000e6800000e0000 */
[----:B------:R-:W-:Y:S04]  /*2db0*/  SHFL.DOWN PT, R98, R34, 0x1, 0x1f ;  /* 0x08201f0022627f89 */ /* 0x000fe800000e0000 */
[----:B------:R-:W2:Y:S04]  /*2dc0*/  SHFL.DOWN PT, R99, R35, 0x1, 0x1f ;  /* 0x08201f0023637f89 */ /* 0x000ea800000e0000 */
        /* <DEDUP_REMOVED lines=10> */
[----:B------:R4:W-:Y:S04]  /*2e70*/  STL.64 [R1+0xf0], R122 ;  /* 0x0000f07a01007387 */ /* 0x0009e80000100a00 */
[----:B0-----:R0:W-:Y:S04]  /*2e80*/  STL.64 [R1+0x80], R104 ;  /* 0x0000806801007387 */ /* 0x0011e80000100a00 */
[----:B---3--:R3:W-:Y:S01]  /*2e90*/  STL.64 [R1+0x78], R106 ;  /* 0x0000786a01007387 */ /* 0x0087e20000100a00 */
[----:B----4-:R-:W4:Y:S03]  /*2ea0*/  S2R R123, SR_LANEID ;  /* 0x00000000007b7919 */ /* 0x010f260000000000 */
[----:B------:R1:W-:Y:S01]  /*2eb0*/  STL.64 [R1+0x70], R108 ;  /* 0x0000706c01007387 */ /* 0x0003e20000100a00 */
[----:B0-----:R-:W-:-:S02]  /*2ec0*/  PRMT R104, R22, 0x5410, R23 ;  /* 0x0000541016687816 */ /* 0x001fc40000000017 */
[C---:B------:R-:W-:Y:S01]  /*2ed0*/  PRMT R105, R88.reuse, 0x7610, R22 ;  /* 0x0000761058697816 */ /* 0x040fe20000000016 */
[----:B------:R0:W-:Y:S01]  /*2ee0*/  STL.64 [R1+0x68], R102 ;  /* 0x0000686601007387 */ /* 0x0001e20000100a00 */
[----:B---3--:R-:W-:Y:S02]  /*2ef0*/  PRMT R106, R89, 0x7610, R23 ;  /* 0x00007610596a7816 */ /* 0x008fe40000000017 */
[----:B------:R-:W-:Y:S01]  /*2f00*/  PRMT R107, R88, 0x5432, R20 ;  /* 0x00005432586b7816 */ /* 0x000fe20000000014 */
[----:B------:R-:W-:Y:S01]  /*2f10*/  SHFL.DOWN PT, R22, R60, 0x1, 0x1f ;  /* 0x08201f003c167f89 */ /* 0x000fe200000e0000 */
[----:B-1----:R-:W-:-:S03]  /*2f20*/  PRMT R108, R20, 0x7632, R89 ;  /* 0x00007632146c7816 */ /* 0x002fc60000000059 */
[----:B------:R-:W1:Y:S01]  /*2f30*/  SHFL.DOWN PT, R23, R61, 0x1, 0x1f ;  /* 0x08201f003d177f89 */ /* 0x000e6200000e0000 */
[----:B------:R-:W-:Y:S02]  /*2f40*/  PRMT R109, R9, 0x7632, R21 ;  /* 0x00007632096d7816 */ /* 0x000fe40000000015 */
[--C-:B0-----:R-:W-:Y:S01]  /*2f50*/  PRMT R102, R21, 0x5410, R4.reuse ;  /* 0x0000541015667816 */ /* 0x101fe20000000004 */
[----:B------:R-:W-:Y:S04]  /*2f60*/  SHFL.DOWN PT, R88, R62, 0x1, 0x1f ;  /* 0x08201f003e587f89 */ /* 0x000fe800000e0000 */
[----:B------:R-:W0:Y:S04]  /*2f70*/  SHFL.DOWN PT, R89, R63, 0x1, 0x1f ;  /* 0x08201f003f597f89 */ /* 0x000e2800000e0000 */
[----:B------:R-:W-:Y:S04]  /*2f80*/  SHFL.DOWN PT, R20, R87, 0x1, 0x1f ;  /* 0x08201f0057147f89 */ /* 0x000fe800000e0000 */
[----:B------:R-:W3:Y:S04]  /*2f90*/  SHFL.DOWN PT, R21, R86, 0x1, 0x1f ;  /* 0x08201f0056157f89 */ /* 0x000ee800000e0000 */
[----:B------:R-:W-:Y:S04]  /*2fa0*/  STL.64 [R1+0x108], R120 ;  /* 0x0001087801007387 */ /* 0x000fe80000100a00 */
[----:B--2---:R-:W-:Y:S04]  /*2fb0*/  STL.64 [R1+0x98], R98 ;  /* 0x0000986201007387 */ /* 0x004fe80000100a00 */
[----:B-----5:R-:W-:Y:S04]  /*2fc0*/  STL.64 [R1+0x90], R100 ;  /* 0x0000906401007387 */ /* 0x020fe80000100a00 */
[----:B------:R-:W-:Y:S04]  /*2fd0*/  STL.64 [R1+0x60], R90 ;  /* 0x0000605a01007387 */ /* 0x000fe80000100a00 */
[----:B------:R-:W-:Y:S04]  /*2fe0*/  STL.64 [R1+0x58], R92 ;  /* 0x0000585c01007387 */ /* 0x000fe80000100a00 */
[----:B------:R-:W-:Y:S04]  /*2ff0*/  STL.64 [R1+0x50], R94 ;  /* 0x0000505e01007387 */ /* 0x000fe80000100a00 */
[----:B------:R-:W-:Y:S04]  /*3000*/  STL.64 [R1+0x48], R96 ;  /* 0x0000486001007387 */ /* 0x000fe80000100a00 */
        /* <DEDUP_REMOVED lines=15> */
[----:B0-----:R-:W-:Y:S04]  /*3100*/  STL.64 [R1+0x28], R88 ;  /* 0x0000285801007387 */ /* 0x001fe80000100a00 */
[----:B---3--:R-:W-:Y:S01]  /*3110*/  STL.64 [R1], R20 ;  /* 0x0000001401007387 */ /* 0x008fe20000100a00 */
[----:B----4-:R-:W-:Y:S01]  /*3120*/  ISETP.GT.AND P0, PT, R123, 0x1e, PT ;  /* 0x0000001e7b00780c */ /* 0x010fe20003f04270 */
[----:B------:R-:W-:Y:S01]  /*3130*/  BSSY B0, `(.L_x_3798) ;  /* 0x0000428000007945 */ /* 0x000fe20003800000 */
[----:B------:R-:W-:Y:S01]  /*3140*/  PRMT R119, R11, 0x7610, R4 ;  /* 0x000076100b777816 */ /* 0x000fe20000000004 */
[----:B--2---:R0:W-:Y:S01]  /*3150*/  STL.64 [R1+0xe8], R120 ;  /* 0x0000e87801007387 */ /* 0x0041e20000100a00 */
[----:B------:R-:W-:-:S02]  /*3160*/  PRMT R103, R10, 0x7610, R8 ;  /* 0x000076100a677816 */ /* 0x000fc40000000008 */
[----:B------:R-:W-:Y:S01]  /*3170*/  PRMT R122, R14, 0x7632, R122 ;  /* 0x000076320e7a7816 */ /* 0x000fe2000000007a */
[----:B-----5:R1:W-:Y:S04]  /*3180*/  STL.64 [R1+0x40], R98 ;  /* 0x0000406201007387 */ /* 0x0203e80000100a00 */
[----:B------:R2:W-:Y:S04]  /*3190*/  STL.64 [R1+0x38], R100 ;  /* 0x0000386401007387 */ /* 0x0005e80000100a00 */
[----:B------:R3:W-:Y:S01]  /*31a0*/  STL.64 [R1+0x20], R90 ;  /* 0x0000205a01007387 */ /* 0x0007e20000100a00 */
[----:B0-----:R-:W-:-:S02]  /*31b0*/  PRMT R120, R10, 0x7632, R12 ;  /* 0x000076320a787816 */ /* 0x001fc4000000000c */
[----:B------:R-:W-:Y:S01]  /*31c0*/  PRMT R121, R11, 0x7632, R13 ;  /* 0x000076320b797816 */ /* 0x000fe2000000000d */
[----:B------:R0:W-:Y:S01]  /*31d0*/  STL.64 [R1+0x18], R92 ;  /* 0x0000185c01007387 */ /* 0x0001e20000100a00 */
[--C-:B-1----:R-:W-:Y:S02]  /*31e0*/  PRMT R98, R5, 0x5410, R6.reuse ;  /* 0x0000541005627816 */ /* 0x102fe40000000006 */
[C---:B------:R-:W-:Y:S01]  /*31f0*/  PRMT R99, R7.reuse, 0x7610, R5 ;  /* 0x0000761007637816 */ /* 0x040fe20000000005 */
[----:B------:R1:W-:Y:S01]  /*3200*/  STL.64 [R1+0x10], R94 ;  /* 0x0000105e01007387 */ /* 0x0003e20000100a00 */
[----:B--2---:R-:W-:Y:S02]  /*3210*/  PRMT R100, R8, 0x7610, R6 ;  /* 0x0000761008647816 */ /* 0x004fe40000000006 */
[----:B------:R-:W-:Y:S01]  /*3220*/  PRMT R101, R7, 0x5432, R9 ;  /* 0x0000543207657816 */ /* 0x000fe20000000009 */
[----:B------:R2:W-:Y:S01]  /*3230*/  STL.64 [R1+0x8], R96 ;  /* 0x0000086001007387 */ /* 0x0005e20000100a00 */
[----:B---3--:R-:W-:-:S02]  /*3240*/  PRMT R90, R12, 0x5410, R13 ;  /* 0x000054100c5a7816 */ /* 0x008fc4000000000d */
[----:B------:R-:W-:Y:S02]  /*3250*/  PRMT R91, R14, 0x5410, R15 ;  /* 0x000054100e5b7816 */ /* 0x000fe4000000000f */
[----:B0-----:R-:W-:Y:S02]  /*3260*/  PRMT R93, R15, 0x7632, R16 ;  /* 0x000076320f5d7816 */ /* 0x001fe40000000010 */
[--C-:B------:R-:W-:Y:S02]  /*3270*/  PRMT R92, R16, 0x5410, R17.reuse ;  /* 0x00005410105c7816 */ /* 0x100fe40000000011 */
[C---:B-1----:R-:W-:Y:S02]  /*3280*/  PRMT R94, R19.reuse, 0x7632, R17 ;  /* 0x00007632135e7816 */ /* 0x042fe40000000011 */
[----:B------:R-:W-:Y:S02]  /*3290*/  PRMT R95, R19, 0x5410, R18 ;  /* 0x00005410135f7816 */ /* 0x000fe40000000012 */
[----:B--2---:R-:W-:Y:S01]  /*32a0*/  PRMT R96, R18, 0x7632, R96 ;  /* 0x0000763212607816 */ /* 0x004fe20000000060 */
        /* <DEDUP_REMOVED lines=14> */
.L_x_3989:
        /* <DEDUP_REMOVED lines=20> */
.L_x_3801:
[----:B------:R-:W-:Y:S01]  /*34d0*/  IMAD.MOV.U32 R5, RZ, RZ, R85 ;  /* 0x000000ffff057224 */ /* 0x000fe200078e0055 */
[----:B------:R-:W-:Y:S01]  /*34e0*/  PRMT R9, R9, 0x7610, R111 ;  /* 0x0000761009097816 */ /* 0x000fe2000000006f */
[----:B------:R-:W-:Y:S01]  /*34f0*/  IMAD.MOV.U32 R85, RZ, RZ, R84 ;  /* 0x000000ffff557224 */ /* 0x000fe200078e0054 */
[----:B------:R-:W-:-:S07]  /*3500*/  PRMT R111, R111, 0x5410, R112 ;  /* 0x000054106f6f7816 */ /* 0x000fce0000000070 */
.L_x_3802:
[----:B------:R-:W-:Y:S05]  /*3510*/  BSYNC B1 ;  /* 0x0000000000017941 */ /* 0x000fea0003800000 */
.L_x_3800:
        /* <DEDUP_REMOVED lines=11> */
.L_x_3804:
[----:B------:R-:W-:Y:S01]  /*35d0*/  IMAD.MOV.U32 R8, RZ, RZ, R5 ;  /* 0x000000ffff087224 */ /* 0x000fe200078e0005 */
[----:B------:R-:W-:Y:S01]  /*35e0*/  PRMT R9, R9, 0x7632, R9 ;  /* 0x0000763209097816 */ /* 0x000fe20000000009 */
[----:B------:R-:W-:Y:S01]  /*35f0*/  IMAD.MOV.U32 R84, RZ, RZ, R83 ;  /* 0x000000ffff547224 */ /* 0x000fe200078e0053 */
[----:B------:R-:W-:-:S07]  /*3600*/  PRMT R112, R112, 0x7632, R112 ;  /* 0x0000763270707816 */ /* 0x000fce0000000070 */
.L_x_3805:
[----:B------:R-:W-:Y:S05]  /*3610*/  BSYNC B1 ;  /* 0x0000000000017941 */ /* 0x000fea0003800000 */
.L_x_3803:
        /* <DEDUP_REMOVED lines=11> */
.L_x_3807:
[----:B------:R-:W-:Y:S01]  /*36d0*/  IMAD.MOV.U32 R5, RZ, RZ, R8 ;  /* 0x000000ffff057224 */ /* 0x000fe200078e0008 */
[----:B------:R-:W-:Y:S01]  /*36e0*/  PRMT R9, R9, 0x5410, R9 ;  /* 0x0000541009097816 */ /* 0x000fe20000000009 */
[----:B------:R-:W-:Y:S01]  /*36f0*/  IMAD.MOV.U32 R83, RZ, RZ, R82 ;  /* 0x000000ffff537224 */ /* 0x000fe200078e0052 */
[----:B------:R-:W-:-:S07]  /*3700*/  PRMT R112, R112, 0x5410, R113 ;  /* 0x0000541070707816 */ /* 0x000fce0000000071 */
.L_x_3808:
[----:B------:R-:W-:Y:S05]  /*3710*/  BSYNC B1 ;  /* 0x0000000000017941 */ /* 0x000fea0003800000 */
.L_x_3806:
        /* <DEDUP_REMOVED lines=11> */
.L_x_3810:
[----:B------:R-:W-:Y:S01]  /*37d0*/  IMAD.MOV.U32 R8, RZ, RZ, R5 ;  /* 0x000000ffff087224 */ /* 0x000fe200078e0005 */
[----:B------:R-:W-:Y:S01]  /*37e0*/  PRMT R10, R10, 0x7610, R9 ;  /* 0x000076100a0a7816 */ /* 0x000fe20000000009 */
[----:B------:R-:W-:Y:S01]  /*37f0*/  IMAD.MOV.U32 R82, RZ, RZ, R81 ;  /* 0x000000ffff527224 */ /* 0x000fe200078e0051 */
[----:B------:R-:W-:-:S07]  /*3800*/  PRMT R113, R0, 0x7632, R113 ;  /* 0x0000763200717816 */ /* 0x000fce0000000071 */
.L_x_3811:
[----:B------:R-:W-:Y:S05]  /*3810*/  BSYNC B1 ;  /* 0x0000000000017941 */ /* 0x000fea0003800000 */
.L_x_3809:
        /* <DEDUP_REMOVED lines=11> */
.L_x_3813:
[----:B------:R-:W-:Y:S01]  /*38d0*/  IMAD.MOV.U32 R5, RZ, RZ, R8 ;  /* 0x000000ffff057224 */ /* 0x000fe200078e0008 */
[----:B------:R-:W-:Y:S01]  /*38e0*/  PRMT R9, R9, 0x7610, R10 ;  /* 0x0000761009097816 */ /* 0x000fe2000000000a */
[----:B------:R-:W-:Y:S01]  /*38f0*/  IMAD.MOV.U32 R81, RZ, RZ, R80 ;  /* 0x000000ffff517224 */ /* 0x000fe200078e0050 */
[----:B------:R-:W-:-:S07]  /*3900*/  PRMT R0, R0, 0x5410, R110 ;  /* 0x0000541000007816 */ /* 0x000fce000000006e */
.L_x_3814:
[----:B------:R-:W-:Y:S05]  /*3910*/  BSYNC B1 ;  /* 0x0000000000017941 */ /* 0x000fea0003800000 */
.L_x_3812:
        /* <DEDUP_REMOVED lines=11> */
.L_x_3816:
[----:B------:R-:W-:Y:S01]  /*39d0*/  IMAD.MOV.U32 R8, RZ, RZ, R5 ;  /* 0x000000ffff087224 */ /* 0x000fe200078e0005 */
[----:B------:R-:W-:Y:S01]  /*39e0*/  PRMT R9, R9, 0x7632, R9 ;  /* 0x0000763209097816 */ /* 0x000fe20000000009 */
[----:B------:R-:W-:Y:S01]  /*39f0*/  IMAD.MOV.U32 R80, RZ, RZ, R79 ;  /* 0x000000ffff507224 */ /* 0x000fe200078e004f */
[----:B------:R-:W-:-:S07]  /*3a00*/  PRMT R110, R110, 0x7632, R110 ;  /* 0x000076326e6e7816 */ /* 0x000fce000000006e */
.L_x_3817:
[----:B------:R-:W-:Y:S05]  /*3a10*/  BSYNC B1 ;  /* 0x0000000000017941 */ /* 0x000fea0003800000 */
.L_x_3815:
        /* <DEDUP_REMOVED lines=11> */
.L_x_3819:
[----:B------:R-:W-:Y:S01]  /*3ad0*/  IMAD.MOV.U32 R5, RZ, RZ, R8 ;  /* 0x000000ffff057224 */ /* 0x000fe200078e0008 */
[----:B------:R-:W-:Y:S01]  /*3ae0*/  PRMT R10, R9, 0x7610, R10 ;  /* 0x00007610090a7816 */ /* 0x000fe2000000000a */
[----:B------:R-:W-:Y:S01]  /*3af0*/  IMAD.MOV.U32 R79, RZ, RZ, R78 ;  /* 0x000000ffff4f7224 */ /* 0x000fe200078e004e */
[----:B------:R-:W-:-:S07]  /*3b00*/  PRMT R110, R110, 0x5410, R111 ;  /* 0x000054106e6e7816 */ /* 0x000fce000000006f */
.L_x_3820:
[----:B------:R-:W-:Y:S05]  /*3b10*/  BSYNC B1 ;  /* 0x0000000000017941 */ /* 0x000fea0003800000 */
.L_x_3818:
        /* <DEDUP_REMOVED lines=11> */
.L_x_3822:
[----:B------:R-:W-:Y:S01]  /*3bd0*/  IMAD.MOV.U32 R8, RZ, RZ, R5 ;  /* 0x000000ffff087224 */ /* 0x000fe200078e0005 */
[----:B------:R-:W-:Y:S01]  /*3be0*/  PRMT R9, R10, 0x7610, R9 ;  /* 0x000076100a097816 */ /* 0x000fe20000000009 */
[----:B------:R-:W-:Y:S01]  /*3bf0*/  IMAD.MOV.U32 R78, RZ, RZ, R77 ;  /* 0x000000ffff4e7224 */ /* 0x000fe200078e004d */
[----:B------:R-:W-:-:S07]  /*3c00*/  PRMT R111, R115, 0x7610, R111 ;  /* 0x00007610736f7816 */ /* 0x000fce000000006f */
.L_x_3823:
[----:B------:R-:W-:Y:S05]  /*3c10*/  BSYNC B1 ;  /* 0x0000000000017941 */ /* 0x000fea0003800000 */
.L_x_3821:
        /* <DEDUP_REMOVED lines=11> */
.L_x_3825:
[----:B------:R-:W-:Y:S01]  /*3cd0*/  IMAD.MOV.U32 R5, RZ, RZ, R8 ;  /* 0x000000ffff057224 */ /* 0x000fe200078e0008 */
[----:B------:R-:W-:Y:S01]  /*3ce0*/  PRMT R9, R9, 0x5410, R9 ;  /* 0x0000541009097816 */ /* 0x000fe20000000009 */
[----:B------:R-:W-:Y:S01]  /*3cf0*/  IMAD.MOV.U32 R77, RZ, RZ, R76 ;  /* 0x000000ffff4d7224 */ /* 0x000fe200078e004c */
[----:B------:R-:W-:-:S07]  /*3d00*/  PRMT R115, R113, 0x7632, R115 ;  /* 0x0000763271737816 */ /* 0x000fce0000000073 */
.L_x_3826:
[----:B------:R-:W-:Y:S05]  /*3d10*/  BSYNC B1 ;  /* 0x0000000000017941 */ /* 0x000fea0003800000 */
.L_x_3824:
        /* <DEDUP_REMOVED lines=11> */
.L_x_3828:
[----:B------:R-:W-:Y:S01]  /*3dd0*/  IMAD.MOV.U32 R8, RZ, RZ, R5 ;  /* 0x000000ffff087224 */ /* 0x000fe200078e0005 */
[----:B------:R-:W-:Y:S01]  /*3de0*/  PRMT R10, R10, 0x7610, R9 ;  /* 0x000076100a0a7816 */ /* 0x000fe20000000009 */
[----:B------:R-:W-:Y:S01]  /*3df0*/  IMAD.MOV.U32 R76, RZ, RZ, R75 ;  /* 0x000000ffff4c7224 */ /* 0x000fe200078e004b */
[----:B------:R-:W-:-:S07]  /*3e00*/  PRMT R113, R113, 0x7610, R114 ;  /* 0x0000761071717816 */ /* 0x000fce0000000072 */
.L_x_3829:
[----:B------:R-:W-:Y:S05]  /*3e10*/  BSYNC B1 ;  /* 0x0000000000017941 */ /* 0x000fea0003800000 */
.L_x_3827:
        /* <DEDUP_REMOVED lines=11> */
.L_x_3831:
[----:B------:R-:W-:Y:S01]  /*3ed0*/  IMAD.MOV.U32 R5, RZ, RZ, R8 ;  /* 0x000000ffff057224 */ /* 0x000fe200078e0008 */
[----:B------:R-:W-:Y:S01]  /*3ee0*/  PRMT R9, R10, 0x7632, R9 ;  /* 0x000076320a097816 */ /* 0x000fe20000000009 */
[----:B------:R-:W-:Y:S01]  /*3ef0*/  IMAD.MOV.U32 R75, RZ, RZ, R74 ;  /* 0x000000ffff4b7224 */ /* 0x000fe200078e004a */
[----:B------:R-:W-:-:S07]  /*3f00*/  PRMT R114, R114, 0x5410, R0 ;  /* 0x0000541072727816 */ /* 0x000fce0000000000 */
.L_x_3832:
[----:B------:R-:W-:Y:S05]  /*3f10*/  BSYNC B1 ;  /* 0x0000000000017941 */ /* 0x000fea0003800000 */
.L_x_3830:
        /* <DEDUP_REMOVED lines=11> */
.L_x_3834:
[----:B------:R-:W-:Y:S01]  /*3fd0*/  IMAD.MOV.U32 R8, RZ, RZ, R5 ;  /* 0x000000ffff087224 */ /* 0x000fe200078e0005 */
[----:B------:R-:W-:Y:S01]  /*3fe0*/  PRMT R10, R9, 0x7610, R10 ;  /* 0x00007610090a7816 */ /* 0x000fe2000000000a */
[----:B------:R-:W-:Y:S01]  /*3ff0*/  IMAD.MOV.U32 R74, RZ, RZ, R73 ;  /* 0x000000ffff4a7224 */ /* 0x000fe200078e0049 */
[----:B------:R-:W-:-:S07]  /*4000*/  PRMT R0, R117, 0x7610, R0 ;  /* 0x0000761075007816 */ /* 0x000fce0000000000 */
.L_x_3835:
[----:B------:R-:W-:Y:S05]  /*4010*/  BSYNC B1 ;  /* 0x0000000000017941 */ /* 0x000fea0003800000 */
.L_x_3833:
        /* <DEDUP_REMOVED lines=11> */
.L_x_3837:
[----:B------:R-:W-:Y:S01]  /*40d0*/  IMAD.MOV.U32 R5, RZ, RZ, R8 ;  /* 0x000000ffff057224 */ /* 0x000fe200078e0008 */
[----:B------:R-:W-:Y:S01]  /*40e0*/  PRMT R9, R9, 0x5410, R10 ;  /* 0x0000541009097816 */ /* 0x000fe2000000000a */
[----:B------:R-:W-:Y:S01]  /*40f0*/  IMAD.MOV.U32 R73, RZ, RZ, R72 ;  /* 0x000000ffff497224 */ /* 0x000fe200078e0048 */
[----:B------:R-:W-:-:S07]  /*4100*/  PRMT R117, R115, 0x7632, R117 ;  /* 0x0000763273757816 */ /* 0x000fce0000000075 */
.L_x_3838:
[----:B------:R-:W-:Y:S05]  /*4110*/  BSYNC B1 ;  /* 0x0000000000017941 */ /* 0x000fea0003800000 */
.L_x_3836:
        /* <DEDUP_REMOVED lines=11> */
.L_x_3840:
[----:B------:R-:W-:Y:S01]  /*41d0*/  IMAD.MOV.U32 R8, RZ, RZ, R5 ;  /* 0x000000ffff087224 */ /* 0x000fe200078e0005 */
[----:B------:R-:W-:Y:S01]  /*41e0*/  PRMT R10, R10, 0x7610, R9 ;  /* 0x000076100a0a7816 */ /* 0x000fe20000000009 */
[----:B------:R-:W-:Y:S01]  /*41f0*/  IMAD.MOV.U32 R72, RZ, RZ, R3 ;  /* 0x000000ffff487224 */ /* 0x000fe200078e0003 */
[----:B------:R-:W-:-:S07]  /*4200*/  PRMT R115, R115, 0x7610, R116 ;  /* 0x0000761073737816 */ /* 0x000fce0000000074 */
.L_x_3841:
[----:B------:R-:W-:Y:S05]  /*4210*/  BSYNC B1 ;  /* 0x0000000000017941 */ /* 0x000fea0003800000 */
.L_x_3839:
        /* <DEDUP_REMOVED lines=11> */
.L_x_3843:
[----:B------:R-:W-:Y:S01]  /*42d0*/  IMAD.MOV.U32 R5, RZ, RZ, R8 ;  /* 0x000000ffff057224 */ /* 0x000fe200078e0008 */
[----:B------:R-:W-:Y:S01]  /*42e0*/  PRMT R9, R9, 0x7610, R10 ;  /* 0x0000761009097816 */ /* 0x000fe2000000000a */
[----:B------:R-:W-:Y:S01]  /*42f0*/  IMAD.MOV.U32 R3, RZ, RZ, R2 ;  /* 0x000000ffff037224 */ /* 0x000fe200078e0002 */
[----:B------:R-:W-:-:S07]  /*4300*/  PRMT R116, R116, 0x5410, R114 ;  /* 0x0000541074747816 */ /* 0x000fce0000000072 */
.L_x_3844:
[----:B------:R-:W-:Y:S05]  /*4310*/  BSYNC B1 ;  /* 0x0000000000017941 */ /* 0x000fea0003800000 */
.L_x_3842:
        /* <DEDUP_REMOVED lines=11> */
.L_x_3846:
[----:B------:R-:W-:Y:S01]  /*43d0*/  IMAD.MOV.U32 R8, RZ, RZ, R5 ;  /* 0x000000ffff087224 */ /* 0x000fe200078e0005 */
[----:B------:R-:W-:Y:S01]  /*43e0*/  PRMT R9, R9, 0x7632, R9 ;  /* 0x0000763209097816 */ /* 0x000fe20000000009 */
[----:B------:R-:W-:Y:S01]  /*43f0*/  IMAD.MOV.U32 R2, RZ, RZ, R25 ;  /* 0x000000ffff027224 */ /* 0x000fe200078e0019 */
[----:B------:R-:W-:-:S07]  /*4400*/  PRMT R114, R118, 0x7610, R114 ;  /* 0x0000761076727816 */ /* 0x000fce0000000072 */
.L_x_3847:
[----:B------:R-:W-:Y:S05]  /*4410*/  BSYNC B1 ;  /* 0x0000000000017941 */ /* 0x000fea0003800000 */
.L_x_3845:
        /* <DEDUP_REMOVED lines=11> */
.L_x_3849:
[----:B------:R-:W-:Y:S01]  /*44d0*/  IMAD.MOV.U32 R5, RZ, RZ, R8 ;  /* 0x000000ffff057224 */ /* 0x000fe200078e0008 */
[----:B------:R-:W-:Y:S01]  /*44e0*/  PRMT R9, R9, 0x5410, R9 ;  /* 0x0000541009097816 */ /* 0x000fe20000000009 */
[----:B------:R-:W-:Y:S01]  /*44f0*/  IMAD.MOV.U32 R25, RZ, RZ, R24 ;  /* 0x000000ffff197224 */ /* 0x000fe200078e0018 */
[----:B------:R-:W-:-:S07]  /*4500*/  PRMT R118, R117, 0x7632, R118 ;  /* 0x0000763275767816 */ /* 0x000fce0000000076 */
.L_x_3850:
[----:B------:R-:W-:Y:S05]  /*4510*/  BSYNC B1 ;  /* 0x0000000000017941 */ /* 0x000fea0003800000 */
.L_x_3848:
        /* <DEDUP_REMOVED lines=11> */
.L_x_3852:
[----:B------:R-:W-:Y:S01]  /*45d0*/  IMAD.MOV.U32 R8, RZ, RZ, R5 ;  /* 0x000000ffff087224 */ /* 0x000fe200078e0005 */
[----:B------:R-:W-:Y:S01]  /*45e0*/  PRMT R10, R10, 0x7610, R9 ;  /* 0x000076100a0a7816 */ /* 0x000fe20000000009 */
[----:B------:R-:W-:Y:S01]  /*45f0*/  IMAD.MOV.U32 R24, RZ, RZ, R27 ;  /* 0x000000ffff187224 */ /* 0x000fe200078e001b */
[----:B------:R-:W-:-:S07]  /*4600*/  PRMT R117, R117, 0x7610, R118 ;  /* 0x0000761075757816 */ /* 0x000fce0000000076 */
.L_x_3853:
[----:B------:R-:W-:Y:S05]  /*4610*/  BSYNC B1 ;  /* 0x0000000000017941 */ /* 0x000fea0003800000 */
.L_x_3851:
        /* <DEDUP_REMOVED lines=11> */
.L_x_3855:
[----:B------:R-:W-:Y:S01]  /*46d0*/  IMAD.MOV.U32 R5, RZ, RZ, R8 ;  /* 0x000000ffff057224 */ /* 0x000fe200078e0008 */
[----:B------:R-:W-:Y:S01]  /*46e0*/  PRMT R9, R9, 0x7610, R10 ;  /* 0x0000761009097816 */ /* 0x000fe2000000000a */
[----:B------:R-:W-:Y:S01]  /*46f0*/  IMAD.MOV.U32 R27, RZ, RZ, R26 ;  /* 0x000000ffff1b7224 */ /* 0x000fe200078e001a */
[----:B------:R-:W-:-:S07]  /*4700*/  PRMT R118, R118, 0x5410, R116 ;  /* 0x0000541076767816 */ /* 0x000fce0000000074 */
.L_x_3856:
[----:B------:R-:W-:Y:S05]  /*4710*/  BSYNC B1 ;  /* 0x0000000000017941 */ /* 0x000fea0003800000 */
.L_x_3854:
        /* <DEDUP_REMOVED lines=11> */
.L_x_3858:
[----:B------:R-:W-:Y:S01]  /*47d0*/  IMAD.MOV.U32 R8, RZ, RZ, R5 ;  /* 0x000000ffff087224 */ /* 0x000fe200078e0005 */
[----:B------:R-:W-:Y:S01]  /*47e0*/  PRMT R10, R10, 0x7610, R9 ;  /* 0x000076100a0a7816 */ /* 0x000fe20000000009 */
[----:B------:R-:W-:Y:S01]  /*47f0*/  IMAD.MOV.U32 R26, RZ, RZ, R29 ;  /* 0x000000ffff1a7224 */ /* 0x000fe200078e001d */
[----:B------:R-:W-:-:S07]  /*4800*/  PRMT R116, R106, 0x7632, R116 ;  /* 0x000076326a747816 */ /* 0x000fce0000000074 */
.L_x_3859:
[----:B------:R-:W-:Y:S05]  /*4810*/  BSYNC B1 ;  /* 0x0000000000017941 */ /* 0x000fea0003800000 */
.L_x_3857:
        /* <DEDUP_REMOVED lines=11> */
.L_x_3861:
[----:B------:R-:W-:Y:S01]  /*48d0*/  IMAD.MOV.U32 R5, RZ, RZ, R8 ;  /* 0x000000ffff057224 */ /* 0x000fe200078e0008 */
[----:B------:R-:W-:Y:S01]  /*48e0*/  PRMT R9, R10, 0x7632, R9 ;  /* 0x000076320a097816 */ /* 0x000fe20000000009 */
[----:B------:R-:W-:Y:S01]  /*48f0*/  IMAD.MOV.U32 R29, RZ, RZ, R28 ;  /* 0x000000ffff1d7224 */ /* 0x000fe200078e001c */
[----:B------:R-:W-:-:S07]  /*4900*/  PRMT R106, R106, 0x7610, R104 ;  /* 0x000076106a6a7816 */ /* 0x000fce0000000068 */
.L_x_3862:
[----:B------:R-:W-:Y:S05]  /*4910*/  BSYNC B1 ;  /* 0x0000000000017941 */ /* 0x000fea0003800000 */
.L_x_3860:
        /* <DEDUP_REMOVED lines=11> */
.L_x_3864:
[----:B------:R-:W-:Y:S01]  /*49d0*/  IMAD.MOV.U32 R8, RZ, RZ, R5 ;  /* 0x000000ffff087224 */ /* 0x000fe200078e0005 */
[----:B------:R-:W-:Y:S01]  /*49e0*/  PRMT R9, R9, 0x5410, R9 ;  /* 0x0000541009097816 */ /* 0x000fe20000000009 */
[----:B------:R-:W-:Y:S01]  /*49f0*/  IMAD.MOV.U32 R28, RZ, RZ, R31 ;  /* 0x000000ffff1c7224 */ /* 0x000fe200078e001f */
[----:B------:R-:W-:-:S07]  /*4a00*/  PRMT R104, R104, 0x7610, R105 ;  /* 0x0000761068687816 */ /* 0x000fce0000000069 */
.L_x_3865:
[----:B------:R-:W-:Y:S05]  /*4a10*/  BSYNC B1 ;  /* 0x0000000000017941 */ /* 0x000fea0003800000 */
.L_x_3863:
        /* <DEDUP_REMOVED lines=11> */
.L_x_3867:
[----:B------:R-:W-:Y:S01]  /*4ad0*/  IMAD.MOV.U32 R5, RZ, RZ, R8 ;  /* 0x000000ffff057224 */ /* 0x000fe200078e0008 */
[----:B------:R-:W-:Y:S01]  /*4ae0*/  PRMT R10, R10, 0x7610, R9 ;  /* 0x000076100a0a7816 */ /* 0x000fe20000000009 */
[----:B------:R-:W-:Y:S01]  /*4af0*/  IMAD.MOV.U32 R31, RZ, RZ, R30 ;  /* 0x000000ffff1f7224 */ /* 0x000fe200078e001e */
[----:B------:R-:W-:-:S07]  /*4b00*/  PRMT R105, R105, 0x5410, R104 ;  /* 0x0000541069697816 */ /* 0x000fce0000000068 */
.L_x_3868:
[----:B------:R-:W-:Y:S05]  /*4b10*/  BSYNC B1 ;  /* 0x0000000000017941 */ /* 0x000fea0003800000 */
.L_x_3866:
        /* <DEDUP_REMOVED lines=11> */
.L_x_3870:
[----:B------:R-:W-:Y:S01]  /*4bd0*/  IMAD.MOV.U32 R8, RZ, RZ, R5 ;  /* 0x000000ffff087224 */ /* 0x000fe200078e0005 */
[----:B------:R-:W-:Y:S01]  /*4be0*/  PRMT R9, R9, 0x7610, R10 ;  /* 0x0000761009097816 */ /* 0x000fe2000000000a */
[----:B------:R-:W-:Y:S01]  /*4bf0*/  IMAD.MOV.U32 R30, RZ, RZ, R33 ;  /* 0x000000ffff1e7224 */ /* 0x000fe200078e0021 */
[----:B------:R-:W-:-:S07]  /*4c00*/  PRMT R104, R108, 0x7632, R104 ;  /* 0x000076326c687816 */ /* 0x000fce0000000068 */
.L_x_3871:
[----:B------:R-:W-:Y:S05]  /*4c10*/  BSYNC B1 ;  /* 0x0000000000017941 */ /* 0x000fea0003800000 */
.L_x_3869:
        /* <DEDUP_REMOVED lines=11> */
.L_x_3873:
[----:B------:R-:W-:Y:S01]  /*4cd0*/  IMAD.MOV.U32 R5, RZ, RZ, R8 ;  /* 0x000000ffff057224 */ /* 0x000fe200078e0008 */
[----:B------:R-:W-:Y:S01]  /*4ce0*/  PRMT R9, R9, 0x7632, R9 ;  /* 0x0000763209097816 */ /* 0x000fe20000000009 */
[----:B------:R-:W-:Y:S01]  /*4cf0*/  IMAD.MOV.U32 R33, RZ, RZ, R32 ;  /* 0x000000ffff217224 */ /* 0x000fe200078e0020 */
[----:B------:R-:W-:-:S07]  /*4d00*/  PRMT R108, R108, 0x5410, R106 ;  /* 0x000054106c6c7816 */ /* 0x000fce000000006a */
.L_x_3874:
[----:B------:R-:W-:Y:S05]  /*4d10*/  BSYNC B1 ;  /* 0x0000000000017941 */ /* 0x000fea0003800000 */
.L_x_3872:
        /* <DEDUP_REMOVED lines=11> */
.L_x_3876:
[----:B------:R-:W-:Y:S01]  /*4dd0*/  IMAD.MOV.U32 R8, RZ, RZ, R5 ;  /* 0x000000ffff087224 */ /* 0x000fe200078e0005 */
[----:B------:R-:W-:Y:S01]  /*4de0*/  PRMT R10, R9, 0x7610, R10 ;  /* 0x00007610090a7816 */ /* 0x000fe2000000000a */
[----:B------:R-:W-:Y:S01]  /*4df0*/  IMAD.MOV.U32 R32, RZ, RZ, R35 ;  /* 0x000000ffff207224 */ /* 0x000fe200078e0023 */
[----:B------:R-:W-:-:S07]  /*4e00*/  PRMT R106, R107, 0x7610, R106 ;  /* 0x000076106b6a7816 */ /* 0x000fce000000006a */
.L_x_3877:
[----:B------:R-:W-:Y:S05]  /*4e10*/  BSYNC B1 ;  /* 0x0000000000017941 */ /* 0x000fea0003800000 */
.L_x_3875:
        /* <DEDUP_REMOVED lines=11> */
.L_x_3879:
[----:B------:R-:W-:Y:S01]  /*4ed0*/  IMAD.MOV.U32 R5, RZ, RZ, R8 ;  /* 0x000000ffff057224 */ /* 0x000fe200078e0008 */
[----:B------:R-:W-:Y:S01]  /*4ee0*/  PRMT R9, R10, 0x7610, R9 ;  /* 0x000076100a097816 */ /* 0x000fe20000000009 */
[----:B------:R-:W-:Y:S01]  /*4ef0*/  IMAD.MOV.U32 R35, RZ, RZ, R34 ;  /* 0x000000ffff237224 */ /* 0x000fe200078e0022 */
[----:B------:R-:W-:-:S07]  /*4f00*/  PRMT R107, R105, 0x7610, R107 ;  /* 0x00007610696b7816 */ /* 0x000fce000000006b */
.L_x_3880:
[----:B------:R-:W-:Y:S05]  /*4f10*/  BSYNC B1 ;  /* 0x0000000000017941 */ /* 0x000fea0003800000 */
.L_x_3878:
        /* <DEDUP_REMOVED lines=11> */
.L_x_3882:
[----:B------:R-:W-:Y:S01]  /*4fd0*/  IMAD.MOV.U32 R8, RZ, RZ, R5 ;  /* 0x000000ffff087224 */ /* 0x000fe200078e0005 */
[----:B------:R-:W-:Y:S01]  /*4fe0*/  PRMT R9, R9, 0x5410, R9 ;  /* 0x0000541009097816 */ /* 0x000fe20000000009 */
[----:B------:R-:W-:Y:S01]  /*4ff0*/  IMAD.MOV.U32 R34, RZ, RZ, R37 ;  /* 0x000000ffff227224 */ /* 0x000fe200078e0025 */
[----:B------:R-:W-:-:S07]  /*5000*/  PRMT R105, R109, 0x7632, R105 ;  /* 0x000076326d697816 */ /* 0x000fce0000000069 */
.L_x_3883:
[----:B------:R-:W-:Y:S05]  /*5010*/  BSYNC B1 ;  /* 0x0000000000017941 */ /* 0x000fea0003800000 */
.L_x_3881:
        /* <DEDUP_REMOVED lines=11> */
.L_x_3885:
[----:B------:R-:W-:Y:S01]  /*50d0*/  IMAD.MOV.U32 R5, RZ, RZ, R8 ;  /* 0x000000ffff057224 */ /* 0x000fe200078e0008 */
[----:B------:R-:W-:Y:S01]  /*50e0*/  PRMT R10, R10, 0x7610, R9 ;  /* 0x000076100a0a7816 */ /* 0x000fe20000000009 */
[----:B------:R-:W-:Y:S01]  /*50f0*/  IMAD.MOV.U32 R37, RZ, RZ, R36 ;  /* 0x000000ffff257224 */ /* 0x000fe200078e0024 */
[----:B------:R-:W-:-:S07]  /*5100*/  PRMT R109, R109, 0x5410, R102 ;  /* 0x000054106d6d7816 */ /* 0x000fce0000000066 */
.L_x_3886:
[----:B------:R-:W-:Y:S05]  /*5110*/  BSYNC B1 ;  /* 0x0000000000017941 */ /* 0x000fea0003800000 */
.L_x_3884:
        /* <DEDUP_REMOVED lines=11> */
.L_x_3888:
[----:B------:R-:W-:Y:S01]  /*51d0*/  IMAD.MOV.U32 R8, RZ, RZ, R5 ;  /* 0x000000ffff087224 */ /* 0x000fe200078e0005 */
[----:B------:R-:W-:Y:S01]  /*51e0*/  PRMT R9, R10, 0x7632, R9 ;  /* 0x000076320a097816 */ /* 0x000fe20000000009 */
[----:B------:R-:W-:Y:S01]  /*51f0*/  IMAD.MOV.U32 R36, RZ, RZ, R39 ;  /* 0x000000ffff247224 */ /* 0x000fe200078e0027 */
[----:B------:R-:W-:-:S07]  /*5200*/  PRMT R102, R108, 0x7610, R102 ;  /* 0x000076106c667816 */ /* 0x000fce0000000066 */
.L_x_3889:
[----:B------:R-:W-:Y:S05]  /*5210*/  BSYNC B1 ;  /* 0x0000000000017941 */ /* 0x000fea0003800000 */
.L_x_3887:
        /* <DEDUP_REMOVED lines=11> */
.L_x_3891:
[----:B------:R-:W-:Y:S01]  /*52d0*/  IMAD.MOV.U32 R5, RZ, RZ, R8 ;  /* 0x000000ffff057224 */ /* 0x000fe200078e0008 */
[----:B------:R-:W-:Y:S01]  /*52e0*/  PRMT R10, R9, 0x7610, R10 ;  /* 0x00007610090a7816 */ /* 0x000fe2000000000a */
[----:B------:R-:W-:Y:S01]  /*52f0*/  IMAD.MOV.U32 R39, RZ, RZ, R38 ;  /* 0x000000ffff277224 */ /* 0x000fe200078e0026 */
[----:B------:R-:W-:-:S07]  /*5300*/  PRMT R108, R107, 0x7632, R108 ;  /* 0x000076326b6c7816 */ /* 0x000fce000000006c */
.L_x_3892:
[----:B------:R-:W-:Y:S05]  /*5310*/  BSYNC B1 ;  /* 0x0000000000017941 */ /* 0x000fea0003800000 */
.L_x_3890:
        /* <DEDUP_REMOVED lines=11> */
.L_x_3894:
[----:B------:R-:W-:Y:S01]  /*53d0*/  IMAD.MOV.U32 R8, RZ, RZ, R5 ;  /* 0x000000ffff087224 */ /* 0x000fe200078e0005 */
[----:B------:R-:W-:Y:S01]  /*53e0*/  PRMT R9, R9, 0x5410, R10 ;  /* 0x0000541009097816 */ /* 0x000fe2000000000a */
[----:B------:R-:W-:Y:S01]  /*53f0*/  IMAD.MOV.U32 R38, RZ, RZ, R41 ;  /* 0x000000ffff267224 */ /* 0x000fe200078e0029 */
[----:B------:R-:W-:-:S07]  /*5400*/  PRMT R107, R107, 0x7610, R99 ;  /* 0x000076106b6b7816 */ /* 0x000fce0000000063 */
.L_x_3895:
[----:B------:R-:W-:Y:S05]  /*5410*/  BSYNC B1 ;  /* 0x0000000000017941 */ /* 0x000fea0003800000 */
.L_x_3893:
        /* <DEDUP_REMOVED lines=11> */
.L_x_3897:
[----:B------:R-:W-:Y:S01]  /*54d0*/  IMAD.MOV.U32 R5, RZ, RZ, R8 ;  /* 0x000000ffff057224 */ /* 0x000fe200078e0008 */
[----:B------:R-:W-:Y:S01]  /*54e0*/  PRMT R9, R9, 0x7632, R9 ;  /* 0x0000763209097816 */ /* 0x000fe20000000009 */
[----:B------:R-:W-:Y:S01]  /*54f0*/  IMAD.MOV.U32 R41, RZ, RZ, R40 ;  /* 0x000000ffff297224 */ /* 0x000fe200078e0028 */
[----:B------:R-:W-:-:S07]  /*5500*/  PRMT R99, R99, 0x5410, R98 ;  /* 0x0000541063637816 */ /* 0x000fce0000000062 */
.L_x_3898:
[----:B------:R-:W-:Y:S05]  /*5510*/  BSYNC B1 ;  /* 0x0000000000017941 */ /* 0x000fea0003800000 */
.L_x_3896:
        /* <DEDUP_REMOVED lines=11> */
.L_x_3900:
[----:B------:R-:W-:Y:S01]  /*55d0*/  IMAD.MOV.U32 R8, RZ, RZ, R5 ;  /* 0x000000ffff087224 */ /* 0x000fe200078e0005 */
[----:B------:R-:W-:Y:S01]  /*55e0*/  PRMT R9, R9, 0x5410, R9 ;  /* 0x0000541009097816 */ /* 0x000fe20000000009 */
[----:B------:R-:W-:Y:S01]  /*55f0*/  IMAD.MOV.U32 R40, RZ, RZ, R43 ;  /* 0x000000ffff287224 */ /* 0x000fe200078e002b */
[----:B------:R-:W-:-:S07]  /*5600*/  PRMT R98, R119, 0x7632, R98 ;  /* 0x0000763277627816 */ /* 0x000fce0000000062 */
.L_x_3901:
[----:B------:R-:W-:Y:S05]  /*5610*/  BSYNC B1 ;  /* 0x0000000000017941 */ /* 0x000fea0003800000 */
.L_x_3899:
        /* <DEDUP_REMOVED lines=11> */
.L_x_3903:
[----:B------:R-:W-:Y:S01]  /*56d0*/  IMAD.MOV.U32 R5, RZ, RZ, R8 ;  /* 0x000000ffff057224 */ /* 0x000fe200078e0008 */
[----:B------:R-:W-:Y:S01]  /*56e0*/  PRMT R9, R9, 0x7632, R9 ;  /* 0x0000763209097816 */ /* 0x000fe20000000009 */
[----:B------:R-:W-:Y:S01]  /*56f0*/  IMAD.MOV.U32 R43, RZ, RZ, R42 ;  /* 0x000000ffff2b7224 */ /* 0x000fe200078e002a */
[----:B------:R-:W-:-:S07]  /*5700*/  PRMT R119, R119, 0x7610, R102 ;  /* 0x0000761077777816 */ /* 0x000fce0000000066 */
.L_x_3904:
[----:B------:R-:W-:Y:S05]  /*5710*/  BSYNC B1 ;  /* 0x0000000000017941 */ /* 0x000fea0003800000 */
.L_x_3902:
        /* <DEDUP_REMOVED lines=11> */
.L_x_3906:
[----:B------:R-:W-:Y:S01]  /*57d0*/  IMAD.MOV.U32 R8, RZ, RZ, R5 ;  /* 0x000000ffff087224 */ /* 0x000fe200078e0005 */
[----:B------:R-:W-:Y:S01]  /*57e0*/  PRMT R10, R9, 0x7610, R10 ;  /* 0x00007610090a7816 */ /* 0x000fe2000000000a */
[----:B------:R-:W-:Y:S01]  /*57f0*/  IMAD.MOV.U32 R42, RZ, RZ, R45 ;  /* 0x000000ffff2a7224 */ /* 0x000fe200078e002d */
[----:B------:R-:W-:-:S07]  /*5800*/  PRMT R102, R102, 0x5410, R101 ;  /* 0x0000541066667816 */ /* 0x000fce0000000065 */
.L_x_3907:
[----:B------:R-:W-:Y:S05]  /*5810*/  BSYNC B1 ;  /* 0x0000000000017941 */ /* 0x000fea0003800000 */
.L_x_3905:
        /* <DEDUP_REMOVED lines=11> */
.L_x_3909:
[----:B------:R-:W-:Y:S01]  /*58d0*/  IMAD.MOV.U32 R5, RZ, RZ, R8 ;  /* 0x000000ffff057224 */ /* 0x000fe200078e0008 */
[----:B------:R-:W-:Y:S01]  /*58e0*/  PRMT R9, R9, 0x5410, R10 ;  /* 0x0000541009097816 */ /* 0x000fe2000000000a */
[----:B------:R-:W-:Y:S01]  /*58f0*/  IMAD.MOV.U32 R45, RZ, RZ, R44 ;  /* 0x000000ffff2d7224 */ /* 0x000fe200078e002c */
[----:B------:R-:W-:-:S07]  /*5900*/  PRMT R101, R99, 0x7610, R101 ;  /* 0x0000761063657816 */ /* 0x000fce0000000065 */
.L_x_3910:
[----:B------:R-:W-:Y:S05]  /*5910*/  BSYNC B1 ;  /* 0x0000000000017941 */ /* 0x000fea0003800000 */
.L_x_3908:
        /* <DEDUP_REMOVED lines=11> */
.L_x_3912:
[----:B------:R-:W-:Y:S01]  /*59d0*/  IMAD.MOV.U32 R8, RZ, RZ, R5 ;  /* 0x000000ffff087224 */ /* 0x000fe200078e0005 */
[----:B------:R-:W-:Y:S01]  /*59e0*/  PRMT R10, R10, 0x7610, R9 ;  /* 0x000076100a0a7816 */ /* 0x000fe20000000009 */
[----:B------:R-:W-:Y:S01]  /*59f0*/  IMAD.MOV.U32 R44, RZ, RZ, R47 ;  /* 0x000000ffff2c7224 */ /* 0x000fe200078e002f */
[----:B------:R-:W-:-:S07]  /*5a00*/  PRMT R99, R100, 0x7632, R99 ;  /* 0x0000763264637816 */ /* 0x000fce0000000063 */
.L_x_3913:
[----:B------:R-:W-:Y:S05]  /*5a10*/  BSYNC B1 ;  /* 0x0000000000017941 */ /* 0x000fea0003800000 */
.L_x_3911:
        /* <DEDUP_REMOVED lines=11> */
.L_x_3915:
[----:B------:R-:W-:Y:S01]  /*5ad0*/  IMAD.MOV.U32 R5, RZ, RZ, R8 ;  /* 0x000000ffff057224 */ /* 0x000fe200078e0008 */
[----:B------:R-:W-:Y:S01]  /*5ae0*/  PRMT R9, R10, 0x7632, R9 ;  /* 0x000076320a097816 */ /* 0x000fe20000000009 */
[----:B------:R-:W-:Y:S01]  /*5af0*/  IMAD.MOV.U32 R47, RZ, RZ, R46 ;  /* 0x000000ffff2f7224 */ /* 0x000fe200078e002e */
[----:B------:R-:W-:-:S07]  /*5b00*/  PRMT R100, R100, 0x7610, R98 ;  /* 0x0000761064647816 */ /* 0x000fce0000000062 */
.L_x_3916:
[----:B------:R-:W-:Y:S05]  /*5b10*/  BSYNC B1 ;  /* 0x0000000000017941 */ /* 0x000fea0003800000 */
.L_x_3914:
        /* <DEDUP_REMOVED lines=11> */
.L_x_3918:
[----:B------:R-:W-:Y:S01]  /*5bd0*/  IMAD.MOV.U32 R8, RZ, RZ, R5 ;  /* 0x000000ffff087224 */ /* 0x000fe200078e0005 */
[----:B------:R-:W-:Y:S01]  /*5be0*/  PRMT R10, R9, 0x7610, R10 ;  /* 0x00007610090a7816 */ /* 0x000fe2000000000a */
[----:B------:R-:W-:Y:S01]  /*5bf0*/  IMAD.MOV.U32 R46, RZ, RZ, R49 ;  /* 0x000000ffff2e7224 */ /* 0x000fe200078e0031 */
[----:B------:R-:W-:-:S07]  /*5c00*/  PRMT R98, R98, 0x5410, R109 ;  /* 0x0000541062627816 */ /* 0x000fce000000006d */
.L_x_3919:
[----:B------:R-:W-:Y:S05]  /*5c10*/  BSYNC B1 ;  /* 0x0000000000017941 */ /* 0x000fea0003800000 */
.L_x_3917:
        /* <DEDUP_REMOVED lines=11> */
.L_x_3921:
[----:B------:R-:W-:Y:S01]  /*5cd0*/  IMAD.MOV.U32 R5, RZ, RZ, R8 ;  /* 0x000000ffff057224 */ /* 0x000fe200078e0008 */
[----:B------:R-:W-:Y:S01]  /*5ce0*/  PRMT R9, R10, 0x7610, R9 ;  /* 0x000076100a097816 */ /* 0x000fe20000000009 */
[----:B------:R-:W-:Y:S01]  /*5cf0*/  IMAD.MOV.U32 R49, RZ, RZ, R48 ;  /* 0x000000ffff317224 */ /* 0x000fe200078e0030 */
[----:B------:R-:W-:-:S07]  /*5d00*/  PRMT R109, R101, 0x7632, R109 ;  /* 0x00007632656d7816 */ /* 0x000fce000000006d */
.L_x_3922:
[----:B------:R-:W-:Y:S05]  /*5d10*/  BSYNC B1 ;  /* 0x0000000000017941 */ /* 0x000fea0003800000 */
.L_x_3920:
        /* <DEDUP_REMOVED lines=11> */
.L_x_3924:
[----:B------:R-:W-:Y:S01]  /*5dd0*/  IMAD.MOV.U32 R8, RZ, RZ, R5 ;  /* 0x000000ffff087224 */ /* 0x000fe200078e0005 */
[----:B------:R-:W-:Y:S01]  /*5de0*/  PRMT R9, R9, 0x5410, R9 ;  /* 0x0000541009097816 */ /* 0x000fe20000000009 */
[----:B------:R-:W-:Y:S01]  /*5df0*/  IMAD.MOV.U32 R48, RZ, RZ, R51 ;  /* 0x000000ffff307224 */ /* 0x000fe200078e0033 */
[----:B------:R-:W-:-:S07]  /*5e00*/  PRMT R101, R101, 0x7610, R103 ;  /* 0x0000761065657816 */ /* 0x000fce0000000067 */
.L_x_3925:
[----:B------:R-:W-:Y:S05]  /*5e10*/  BSYNC B1 ;  /* 0x0000000000017941 */ /* 0x000fea0003800000 */
.L_x_3923:
        /* <DEDUP_REMOVED lines=11> */
.L_x_3927:
[----:B------:R-:W-:Y:S01]  /*5ed0*/  IMAD.MOV.U32 R5, RZ, RZ, R8 ;  /* 0x000000ffff057224 */ /* 0x000fe200078e0008 */
[----:B------:R-:W-:Y:S01]  /*5ee0*/  PRMT R9, R9, 0x7632, R9 ;  /* 0x0000763209097816 */ /* 0x000fe20000000009 */
[----:B------:R-:W-:Y:S01]  /*5ef0*/  IMAD.MOV.U32 R51, RZ, RZ, R50 ;  /* 0x000000ffff337224 */ /* 0x000fe200078e0032 */
[----:B------:R-:W-:-:S07]  /*5f00*/  PRMT R103, R103, 0x5410, R100 ;  /* 0x0000541067677816 */ /* 0x000fce0000000064 */
.L_x_3928:
[----:B------:R-:W-:Y:S05]  /*5f10*/  BSYNC B1 ;  /* 0x0000000000017941 */ /* 0x000fea0003800000 */
.L_x_3926:
        /* <DEDUP_REMOVED lines=11> */
.L_x_3930:
[----:B------:R-:W-:Y:S01]  /*5fd0*/  IMAD.MOV.U32 R8, RZ, RZ, R5 ;  /* 0x000000ffff087224 */ /* 0x000fe200078e0005 */
[----:B------:R-:W-:Y:S01]  /*5fe0*/  PRMT R10, R9, 0x7610, R10 ;  /* 0x00007610090a7816 */ /* 0x000fe2000000000a */
[----:B------:R-:W-:Y:S01]  /*5ff0*/  IMAD.MOV.U32 R50, RZ, RZ, R53 ;  /* 0x000000ffff327224 */ /* 0x000fe200078e0035 */
[----:B------:R-:W-:-:S07]  /*6000*/  PRMT R100, R121, 0x7610, R100 ;  /* 0x0000761079647816 */ /* 0x000fce0000000064 */
.L_x_3931:
[----:B------:R-:W-:Y:S05]  /*6010*/  BSYNC B1 ;  /* 0x0000000000017941 */ /* 0x000fea0003800000 */
.L_x_3929:
        /* <DEDUP_REMOVED lines=11> */
.L_x_3933:
[----:B------:R-:W-:Y:S01]  /*60d0*/  IMAD.MOV.U32 R5, RZ, RZ, R8 ;  /* 0x000000ffff057224 */ /* 0x000fe200078e0008 */
[----:B------:R-:W-:Y:S01]  /*60e0*/  PRMT R9, R9, 0x5410, R10 ;  /* 0x0000541009097816 */ /* 0x000fe2000000000a */
[----:B------:R-:W-:Y:S01]  /*60f0*/  IMAD.MOV.U32 R53, RZ, RZ, R52 ;  /* 0x000000ffff357224 */ /* 0x000fe200078e0034 */
[----:B------:R-:W-:-:S07]  /*6100*/  PRMT R121, R119, 0x7610, R121 ;  /* 0x0000761077797816 */ /* 0x000fce0000000079 */
.L_x_3934:
[----:B------:R-:W-:Y:S05]  /*6110*/  BSYNC B1 ;  /* 0x0000000000017941 */ /* 0x000fea0003800000 */
.L_x_3932:
        /* <DEDUP_REMOVED lines=11> */
.L_x_3936:
[----:B------:R-:W-:Y:S01]  /*61d0*/  IMAD.MOV.U32 R8, RZ, RZ, R5 ;  /* 0x000000ffff087224 */ /* 0x000fe200078e0005 */
[----:B------:R-:W-:Y:S01]  /*61e0*/  PRMT R9, R9, 0x7632, R9 ;  /* 0x0000763209097816 */ /* 0x000fe20000000009 */
[----:B------:R-:W-:Y:S01]  /*61f0*/  IMAD.MOV.U32 R52, RZ, RZ, R55 ;  /* 0x000000ffff347224 */ /* 0x000fe200078e0037 */
[----:B------:R-:W-:-:S07]  /*6200*/  PRMT R119, R120, 0x7610, R119 ;  /* 0x0000761078777816 */ /* 0x000fce0000000077 */
.L_x_3937:
[----:B------:R-:W-:Y:S05]  /*6210*/  BSYNC B1 ;  /* 0x0000000000017941 */ /* 0x000fea0003800000 */
.L_x_3935:
        /* <DEDUP_REMOVED lines=11> */
.L_x_3939:
[----:B------:R-:W-:Y:S01]  /*62d0*/  IMAD.MOV.U32 R5, RZ, RZ, R8 ;  /* 0x000000ffff057224 */ /* 0x000fe200078e0008 */
[----:B------:R-:W-:Y:S01]  /*62e0*/  PRMT R10, R9, 0x7610, R10 ;  /* 0x00007610090a7816 */ /* 0x000fe2000000000a */
[----:B------:R-:W-:Y:S01]  /*62f0*/  IMAD.MOV.U32 R55, RZ, RZ, R54 ;  /* 0x000000ffff377224 */ /* 0x000fe200078e0036 */
[----:B------:R-:W-:-:S07]  /*6300*/  PRMT R120, R103, 0x7610, R120 ;  /* 0x0000761067787816 */ /* 0x000fce0000000078 */
.L_x_3940:
[----:B------:R-:W-:Y:S05]  /*6310*/  BSYNC B1 ;  /* 0x0000000000017941 */ /* 0x000fea0003800000 */
.L_x_3938:
        /* <DEDUP_REMOVED lines=11> */
.L_x_3942:
[----:B------:R-:W-:Y:S01]  /*63d0*/  IMAD.MOV.U32 R8, RZ, RZ, R5 ;  /* 0x000000ffff087224 */ /* 0x000fe200078e0005 */
[----:B------:R-:W-:Y:S01]  /*63e0*/  PRMT R9, R9, 0x5410, R10 ;  /* 0x0000541009097816 */ /* 0x000fe2000000000a */
[----:B------:R-:W-:Y:S01]  /*63f0*/  IMAD.MOV.U32 R54, RZ, RZ, R57 ;  /* 0x000000ffff367224 */ /* 0x000fe200078e0039 */
[----:B------:R-:W-:-:S07]  /*6400*/  PRMT R103, R121, 0x7632, R103 ;  /* 0x0000763279677816 */ /* 0x000fce0000000067 */
.L_x_3943:
[----:B------:R-:W-:Y:S05]  /*6410*/  BSYNC B1 ;  /* 0x0000000000017941 */ /* 0x000fea0003800000 */
.L_x_3941:
        /* <DEDUP_REMOVED lines=11> */
.L_x_3945:
[----:B------:R-:W-:Y:S01]  /*64d0*/  IMAD.MOV.U32 R5, RZ, RZ, R8 ;  /* 0x000000ffff057224 */ /* 0x000fe200078e0008 */
[----:B------:R-:W-:Y:S01]  /*64e0*/  PRMT R10, R10, 0x7610, R9 ;  /* 0x000076100a0a7816 */ /* 0x000fe20000000009 */
[----:B------:R-:W-:Y:S01]  /*64f0*/  IMAD.MOV.U32 R57, RZ, RZ, R56 ;  /* 0x000000ffff397224 */ /* 0x000fe200078e0038 */
[----:B------:R-:W-:-:S07]  /*6500*/  PRMT R121, R121, 0x7610, R90 ;  /* 0x0000761079797816 */ /* 0x000fce000000005a */
.L_x_3946:
[----:B------:R-:W-:Y:S05]  /*6510*/  BSYNC B1 ;  /* 0x0000000000017941 */ /* 0x000fea0003800000 */
.L_x_3944:
        /* <DEDUP_REMOVED lines=11> */
.L_x_3948:
[----:B------:R-:W-:Y:S01]  /*65d0*/  IMAD.MOV.U32 R8, RZ, RZ, R5 ;  /* 0x000000ffff087224 */ /* 0x000fe200078e0005 */
[----:B------:R-:W-:Y:S01]  /*65e0*/  PRMT R9, R9, 0x7610, R10 ;  /* 0x0000761009097816 */ /* 0x000fe2000000000a */
[----:B------:R-:W-:Y:S01]  /*65f0*/  IMAD.MOV.U32 R56, RZ, RZ, R59 ;  /* 0x000000ffff387224 */ /* 0x000fe200078e003b */
[----:B------:R-:W-:-:S07]  /*6600*/  PRMT R90, R90, 0x7610, R120 ;  /* 0x000076105a5a7816 */ /* 0x000fce0000000078 */
.L_x_3949:
[----:B------:R-:W-:Y:S05]  /*6610*/  BSYNC B1 ;  /* 0x0000000000017941 */ /* 0x000fea0003800000 */
.L_x_3947:
        /* <DEDUP_REMOVED lines=11> */
.L_x_3951:
[----:B------:R-:W-:Y:S01]  /*66d0*/  IMAD.MOV.U32 R5, RZ, RZ, R8 ;  /* 0x000000ffff057224 */ /* 0x000fe200078e0008 */
[----:B------:R-:W-:Y:S01]  /*66e0*/  PRMT R9, R9, 0x7632, R9 ;  /* 0x0000763209097816 */ /* 0x000fe20000000009 */
[----:B------:R-:W-:Y:S01]  /*66f0*/  IMAD.MOV.U32 R59, RZ, RZ, R58 ;  /* 0x000000ffff3b7224 */ /* 0x000fe200078e003a */
[----:B------:R-:W-:-:S07]  /*6700*/  PRMT R120, R120, 0x5410, R90 ;  /* 0x0000541078787816 */ /* 0x000fce000000005a */
.L_x_3952:
[----:B------:R-:W-:Y:S05]  /*6710*/  BSYNC B1 ;  /* 0x0000000000017941 */ /* 0x000fea0003800000 */
.L_x_3950:
        /* <DEDUP_REMOVED lines=11> */
.L_x_3954:
[----:B------:R-:W-:Y:S01]  /*67d0*/  IMAD.MOV.U32 R8, RZ, RZ, R5 ;  /* 0x000000ffff087224 */ /* 0x000fe200078e0005 */
[----:B------:R-:W-:Y:S01]  /*67e0*/  PRMT R10, R9, 0x7610, R10 ;  /* 0x00007610090a7816 */ /* 0x000fe2000000000a */
[----:B------:R-:W-:Y:S01]  /*67f0*/  IMAD.MOV.U32 R58, RZ, RZ, R61 ;  /* 0x000000ffff3a7224 */ /* 0x000fe200078e003d */
[----:B------:R-:W-:-:S07]  /*6800*/  PRMT R90, R93, 0x7610, R90 ;  /* 0x000076105d5a7816 */ /* 0x000fce000000005a */
.L_x_3955:
[----:B------:R-:W-:Y:S05]  /*6810*/  BSYNC B1 ;  /* 0x0000000000017941 */ /* 0x000fea0003800000 */
.L_x_3953:
        /* <DEDUP_REMOVED lines=11> */
.L_x_3957:
[----:B------:R-:W-:Y:S01]  /*68d0*/  IMAD.MOV.U32 R5, RZ, RZ, R8 ;  /* 0x000000ffff057224 */ /* 0x000fe200078e0008 */
[----:B------:R-:W-:Y:S01]  /*68e0*/  PRMT R9, R9, 0x5410, R10 ;  /* 0x0000541009097816 */ /* 0x000fe2000000000a */
[----:B------:R-:W-:Y:S01]  /*68f0*/  IMAD.MOV.U32 R61, RZ, RZ, R60 ;  /* 0x000000ffff3d7224 */ /* 0x000fe200078e003c */
[----:B------:R-:W-:-:S07]  /*6900*/  PRMT R93, R91, 0x7632, R93 ;  /* 0x000076325b5d7816 */ /* 0x000fce000000005d */
.L_x_3958:
[----:B------:R-:W-:Y:S05]  /*6910*/  BSYNC B1 ;  /* 0x0000000000017941 */ /* 0x000fea0003800000 */
.L_x_3956:
        /* <DEDUP_REMOVED lines=11> */
.L_x_3960:
[----:B------:R-:W-:Y:S01]  /*69d0*/  IMAD.MOV.U32 R8, RZ, RZ, R5 ;  /* 0x000000ffff087224 */ /* 0x000fe200078e0005 */
[----:B------:R-:W-:Y:S01]  /*69e0*/  PRMT R9, R9, 0x7632, R9 ;  /* 0x0000763209097816 */ /* 0x000fe20000000009 */
[----:B------:R-:W-:Y:S01]  /*69f0*/  IMAD.MOV.U32 R60, RZ, RZ, R63 ;  /* 0x000000ffff3c7224 */ /* 0x000fe200078e003f */
[----:B------:R-:W-:-:S07]  /*6a00*/  PRMT R91, R91, 0x5410, R122 ;  /* 0x000054105b5b7816 */ /* 0x000fce000000007a */
.L_x_3961:
[----:B------:R-:W-:Y:S05]  /*6a10*/  BSYNC B1 ;  /* 0x0000000000017941 */ /* 0x000fea0003800000 */
.L_x_3959:
        /* <DEDUP_REMOVED lines=11> */
.L_x_3963:
[----:B------:R-:W-:Y:S01]  /*6ad0*/  IMAD.MOV.U32 R5, RZ, RZ, R8 ;  /* 0x000000ffff057224 */ /* 0x000fe200078e0008 */
[----:B------:R-:W-:Y:S01]  /*6ae0*/  PRMT R9, R9, 0x5410, R9 ;  /* 0x0000541009097816 */ /* 0x000fe20000000009 */
[----:B------:R-:W-:Y:S01]  /*6af0*/  IMAD.MOV.U32 R63, RZ, RZ, R62 ;  /* 0x000000ffff3f7224 */ /* 0x000fe200078e003e */
[----:B------:R-:W-:-:S07]  /*6b00*/  PRMT R122, R91, 0x7610, R122 ;  /* 0x000076105b7a7816 */ /* 0x000fce000000007a */
.L_x_3964:
[----:B------:R-:W-:Y:S05]  /*6b10*/  BSYNC B1 ;  /* 0x0000000000017941 */ /* 0x000fea0003800000 */
.L_x_3962:
        /* <DEDUP_REMOVED lines=11> */
.L_x_3966:
[----:B------:R-:W-:Y:S01]  /*6bd0*/  IMAD.MOV.U32 R8, RZ, RZ, R5 ;  /* 0x000000ffff087224 */ /* 0x000fe200078e0005 */
[----:B------:R-:W-:Y:S01]  /*6be0*/  PRMT R10, R10, 0x7610, R9 ;  /* 0x000076100a0a7816 */ /* 0x000fe20000000009 */
[----:B------:R-:W-:Y:S01]  /*6bf0*/  IMAD.MOV.U32 R62, RZ, RZ, R65 ;  /* 0x000000ffff3e7224 */ /* 0x000fe200078e0041 */
[----:B------:R-:W-:-:S07]  /*6c00*/  PRMT R91, R94, 0x7632, R91 ;  /* 0x000076325e5b7816 */ /* 0x000fce000000005b */
.L_x_3967:
[----:B------:R-:W-:Y:S05]  /*6c10*/  BSYNC B1 ;  /* 0x0000000000017941 */ /* 0x000fea0003800000 */
.L_x_3965:
        /* <DEDUP_REMOVED lines=11> */
.L_x_3969:
[----:B------:R-:W-:Y:S01]  /*6cd0*/  IMAD.MOV.U32 R5, RZ, RZ, R8 ;  /* 0x000000ffff057224 */ /* 0x000fe200078e0008 */
[----:B------:R-:W-:Y:S01]  /*6ce0*/  PRMT R9, R10, 0x7632, R9 ;  /* 0x000076320a097816 */ /* 0x000fe20000000009 */
[----:B------:R-:W-:Y:S01]  /*6cf0*/  IMAD.MOV.U32 R65, RZ, RZ, R64 ;  /* 0x000000ffff417224 */ /* 0x000fe200078e0040 */
[----:B------:R-:W-:-:S07]  /*6d00*/  PRMT R94, R94, 0x7610, R92 ;  /* 0x000076105e5e7816 */ /* 0x000fce000000005c */
.L_x_3970:
[----:B------:R-:W-:Y:S05]  /*6d10*/  BSYNC B1 ;  /* 0x0000000000017941 */ /* 0x000fea0003800000 */
.L_x_3968:
        /* <DEDUP_REMOVED lines=11> */
.L_x_3972:
[----:B------:R-:W-:Y:S01]  /*6dd0*/  IMAD.MOV.U32 R8, RZ, RZ, R5 ;  /* 0x000000ffff087224 */ /* 0x000fe200078e0005 */
[----:B------:R-:W-:Y:S01]  /*6de0*/  PRMT R9, R9, 0x5410, R9 ;  /* 0x0000541009097816 */ /* 0x000fe20000000009 */
[----:B------:R-:W-:Y:S01]  /*6df0*/  IMAD.MOV.U32 R64, RZ, RZ, R67 ;  /* 0x000000ffff407224 */ /* 0x000fe200078e0043 */
[----:B------:R-:W-:-:S07]  /*6e00*/  PRMT R92, R92, 0x7610, R93 ;  /* 0x000076105c5c7816 */ /* 0x000fce000000005d */
.L_x_3973:
[----:B------:R-:W-:Y:S05]  /*6e10*/  BSYNC B1 ;  /* 0x0000000000017941 */ /* 0x000fea0003800000 */
.L_x_3971:
        /* <DEDUP_REMOVED lines=11> */
.L_x_3975:
[----:B------:R-:W-:Y:S01]  /*6ed0*/  IMAD.MOV.U32 R5, RZ, RZ, R8 ;  /* 0x000000ffff057224 */ /* 0x000fe200078e0008 */
[----:B------:R-:W-:Y:S01]  /*6ee0*/  PRMT R10, R10, 0x7610, R9 ;  /* 0x000076100a0a7816 */ /* 0x000fe20000000009 */
[----:B------:R-:W-:Y:S01]  /*6ef0*/  IMAD.MOV.U32 R67, RZ, RZ, R66 ;  /* 0x000000ffff437224 */ /* 0x000fe200078e0042 */
[----:B------:R-:W-:-:S07]  /*6f00*/  PRMT R93, R93, 0x5410, R92 ;  /* 0x000054105d5d7816 */ /* 0x000fce000000005c */
.L_x_3976:
[----:B------:R-:W-:Y:S05]  /*6f10*/  BSYNC B1 ;  /* 0x0000000000017941 */ /* 0x000fea0003800000 */
.L_x_3974:
        /* <DEDUP_REMOVED lines=11> */
.L_x_3978:
[----:B------:R-:W-:Y:S01]  /*6fd0*/  IMAD.MOV.U32 R8, RZ, RZ, R5 ;  /* 0x000000ffff087224 */ /* 0x000fe200078e0005 */
[----:B------:R-:W-:Y:S01]  /*6fe0*/  PRMT R9, R10, 0x7632, R9 ;  /* 0x000076320a097816 */ /* 0x000fe20000000009 */
[----:B------:R-:W-:Y:S01]  /*6ff0*/  IMAD.MOV.U32 R66, RZ, RZ, R69 ;  /* 0x000000ffff427224 */ /* 0x000fe200078e0045 */
[----:B------:R-:W-:-:S07]  /*7000*/  PRMT R92, R94, 0x7610, R92 ;  /* 0x000076105e5c7816 */ /* 0x000fce000000005c */
.L_x_3979:
[----:B------:R-:W-:Y:S05]  /*7010*/  BSYNC B1 ;  /* 0x0000000000017941 */ /* 0x000fea0003800000 */
.L_x_3977:
        /* <DEDUP_REMOVED lines=11> */
.L_x_3981:
[----:B------:R-:W-:Y:S01]  /*70d0*/  IMAD.MOV.U32 R5, RZ, RZ, R8 ;  /* 0x000000ffff057224 */ /* 0x000fe200078e0008 */
[----:B------:R-:W-:Y:S01]  /*70e0*/  PRMT R9, R9, 0x5410, R9 ;  /* 0x0000541009097816 */ /* 0x000fe20000000009 */
[----:B------:R-:W-:Y:S01]  /*70f0*/  IMAD.MOV.U32 R69, RZ, RZ, R68 ;  /* 0x000000ffff457224 */ /* 0x000fe200078e0044 */
[----:B------:R-:W-:-:S07]  /*7100*/  PRMT R94, R95, 0x7610, R94 ;  /* 0x000076105f5e7816 */ /* 0x000fce000000005e */
.L_x_3982:
[----:B------:R-:W-:Y:S05]  /*7110*/  BSYNC B1 ;  /* 0x0000000000017941 */ /* 0x000fea0003800000 */
.L_x_3980:
        /* <DEDUP_REMOVED lines=11> */
.L_x_3984:
[----:B------:R-:W-:Y:S01]  /*71d0*/  IMAD.MOV.U32 R8, RZ, RZ, R5 ;  /* 0x000000ffff087224 */ /* 0x000fe200078e0005 */
[----:B------:R-:W-:Y:S01]  /*71e0*/  PRMT R9, R9, 0x7632, R9 ;  /* 0x0000763209097816 */ /* 0x000fe20000000009 */
[----:B------:R-:W-:Y:S01]  /*71f0*/  IMAD.MOV.U32 R68, RZ, RZ, R71 ;  /* 0x000000ffff447224 */ /* 0x000fe200078e0047 */
[----:B------:R-:W-:-:S07]  /*7200*/  PRMT R95, R96, 0x7610, R95 ;  /* 0x00007610605f7816 */ /* 0x000fce000000005f */
.L_x_3985:
[----:B------:R-:W-:Y:S05]  /*7210*/  BSYNC B1 ;  /* 0x0000000000017941 */ /* 0x000fea0003800000 */
.L_x_3983:
        /* <DEDUP_REMOVED lines=11> */
.L_x_3987:
[----:B------:R-:W-:Y:S01]  /*72d0*/  PRMT R9, R9, 0x5410, R9 ;  /* 0x0000541009097816 */ /* 0x000fe20000000009 */
[----:B------:R-:W-:Y:S01]  /*72e0*/  IMAD.MOV.U32 R71, RZ, RZ, R70 ;  /* 0x000000ffff477224 */ /* 0x000fe200078e0046 */
[C---:B------:R-:W-:Y:S01]  /*72f0*/  PRMT R96, R95.reuse, 0x7632, R96 ;  /* 0x000076325f607816 */ /* 0x040fe20000000060 */
[--C-:B------:R-:W-:Y:S01]  /*7300*/  IMAD.MOV.U32 R5, RZ, RZ, R8.reuse ;  /* 0x000000ffff057224 */ /* 0x100fe200078e0008 */
[----:B------:R-:W-:Y:S01]  /*7310*/  PRMT R95, R95, 0x5410, R9 ;  /* 0x000054105f5f7816 */ /* 0x000fe20000000009 */
[----:B------:R-:W-:-:S07]  /*7320*/  IMAD.MOV.U32 R70, RZ, RZ, R8 ;  /* 0x000000ffff467224 */ /* 0x000fce00078e0008 */
.L_x_3988:
[----:B------:R-:W-:Y:S05]  /*7330*/  BSYNC B1 ;  /* 0x0000000000017941 */ /* 0x000fea0003800000 */
.L_x_3986:
[----:B------:R-:W-:Y:S02]  /*7340*/  VIADD R6, R6, 0x4 ;  /* 0x0000000406067836 */ /* 0x000fe40000000000 */
[----:B------:R-:W-:Y:S01]  /*7350*/  VIADD R124, R124, 0x2 ;  /* 0x000000027c7c7836 */ /* 0x000fe20000000000 */
[----:B------:R-:W-:Y:S06]  /*7360*/  @P1 BRA `(.L_x_3989) ;  /* 0xffffffc000081947 */ /* 0x000fec000383ffff */
[----:B------:R-:W-:Y:S01]  /*7370*/  FADD.FTZ R86, R21, R86 ;  /* 0x0000005615567221 */ /* 0x000fe20000010000 */
[----:B------:R-:W-:Y:S01]  /*7380*/  PRMT R95, R95, 0x7610, R9 ;  /* 0x000076105f5f7816 */ /* 0x000fe20000000009 */
[----:B------:R-:W-:Y:S02]  /*7390*/  IMAD.MOV.U32 R87, RZ, RZ, R4 ;  /* 0x000000ffff577224 */ /* 0x000fe400078e0004 */
[----:B------:R-:W-:-:S07]  /*73a0*/  IMAD.MOV.U32 R70, RZ, RZ, R5 ;  /* 0x000000ffff467224 */ /* 0x000fce00078e0005 */
.L_x_3799:
[----:B------:R-:W-:Y:S05]  /*73b0*/  BSYNC B0 ;  /* 0x0000000000007941 */ /* 0x000fea0003800000 */
.L_x_3798:
        /* <DEDUP_REMOVED lines=47> */
[--C-:B------:R-:W-:Y:S02]  /*76b0*/  PRMT R13, R95, 0x5410, R94.reuse ;  /* 0x000054105f0d7816 */ /* 0x100fe4000000005e */
[C---:B-----5:R-:W-:Y:S01]  /*76c0*/  PRMT R14, R92.reuse, 0x7610, R93 ;  /* 0x000076105c0e7816 */ /* 0x060fe2000000005d */
[----:B------:R-:W1:Y:S01]  /*76d0*/  SHFL.DOWN PT, R5, R39, 0x2, 0x1f ;  /* 0x08401f0027057f89 */ /* 0x000e6200000e0000 */
[----:B------:R-:W-:Y:S02]  /*76e0*/  PRMT R15, R92, 0x7632, R94 ;  /* 0x000076325c0f7816 */ /* 0x000fe4000000005e */
[----:B0-----:R-:W-:Y:S01]  /*76f0*/  PRMT R17, R91, 0x5410, R122 ;  /* 0x000054105b117816 */ /* 0x001fe2000000007a */
        /* <DEDUP_REMOVED lines=35> */
[--C-:B------:R-:W-:Y:S01]  /*7930*/  PRMT R89, R106, 0x7610, R108.reuse ;  /* 0x000076106a597816 */ /* 0x100fe2000000006c */
[----:B------:R0:W-:Y:S01]  /*7940*/  STL.64 [R1+0x110], R14 ;  /* 0x0001100e01007387 */ /* 0x0001e20000100a00 */
[----:B--2---:R-:W-:Y:S02]  /*7950*/  PRMT R10, R100, 0x7610, R103 ;  /* 0x00007610640a7816 */ /* 0x004fe40000000067 */
[----:B------:R-:W-:Y:S01]  /*7960*/  PRMT R11, R101, 0x5432, R109 ;  /* 0x00005432650b7816 */ /* 0x000fe2000000006d */
[----:B------:R-:W-:Y:S01]  /*7970*/  SHFL.DOWN PT, R18, R74, 0x2, 0x1f ;  /* 0x08401f004a127f89 */ /* 0x000fe200000e0000 */
[----:B-----5:R-:W-:-:S03]  /*7980*/  PRMT R17, R107, 0x5432, R108 ;  /* 0x000054326b117816 */ /* 0x020fc6000000006c */
[----:B------:R-:W2:Y:S01]  /*7990*/  SHFL.DOWN PT, R19, R75, 0x2, 0x1f ;  /* 0x08401f004b137f89 */ /* 0x000ea200000e0000 */
[----:B---3--:R-:W-:Y:S02]  /*79a0*/  PRMT R12, R98, 0x7632, R100 ;  /* 0x00007632620c7816 */ /* 0x008fe40000000064 */
[----:B------:R-:W-:Y:S01]  /*79b0*/  PRMT R13, R99, 0x5410, R101 ;  /* 0x00005410630d7816 */ /* 0x000fe20000000065 */
[----:B------:R3:W-:Y:S01]  /*79c0*/  STL.64 [R1+0xc0], R22 ;  /* 0x0000c01601007387 */ /* 0x0007e20000100a00 */
[----:B0-----:R-:W-:Y:S02]  /*79d0*/  PRMT R14, R102, 0x7632, R119 ;  /* 0x00007632660e7816 */ /* 0x001fe40000000077 */
[----:B------:R-:W-:Y:S01]  /*79e0*/  PRMT R15, R98, 0x7610, R99 ;  /* 0x00007610620f7816 */ /* 0x000fe20000000063 */
[----:B----4-:R0:W-:Y:S04]  /*79f0*/  STL.64 [R1+0x90], R6 ;  /* 0x0000900601007387 */ /* 0x0101e80000100a00 */
[----:B------:R4:W-:Y:S04]  /*7a00*/  STL.64 [R1+0x98], R8 ;  /* 0x0000980801007387 */ /* 0x0009e80000100a00 */
[----:B------:R-:W-:Y:S01]  /*7a10*/  SHFL.DOWN PT, R22, R17, 0x2, 0x1f ;  /* 0x08401f0011167f89 */ /* 0x000fe200000e0000 */
[----:B---3--:R-:W-:-:S03]  /*7a20*/  PRMT R23, R102, 0x7610, R109 ;  /* 0x0000761066177816 */ /* 0x008fc6000000006d */
[----:B------:R-:W-:Y:S01]  /*7a30*/  SHFL.DOWN PT, R88, R88, 0x2, 0x1f ;  /* 0x08401f0058587f89 */ /* 0x000fe200000e0000 */
[C-C-:B0-----:R-:W-:Y:S02]  /*7a40*/  PRMT R6, R90.reuse, 0x7610, R120.reuse ;  /* 0x000076105a067816 */ /* 0x141fe40000000078 */
[--C-:B------:R-:W-:Y:S01]  /*7a50*/  PRMT R7, R90, 0x7632, R121.reuse ;  /* 0x000076325a077816 */ /* 0x100fe20000000079 */
        /* <DEDUP_REMOVED lines=88> */
.L_x_4181:
        /* <DEDUP_REMOVED lines=20> */
.L_x_3993:
[----:B------:R-:W-:Y:S01]  /*8120*/  IMAD.MOV.U32 R5, RZ, RZ, R85 ;  /* 0x000000ffff057224 */ /* 0x000fe200078e0055 */
[----:B------:R-:W-:Y:S01]  /*8130*/  PRMT R11, R11, 0x7610, R111 ;  /* 0x000076100b0b7816 */ /* 0x000fe2000000006f */
[----:B------:R-:W-:Y:S01]  /*8140*/  IMAD.MOV.U32 R85, RZ, RZ, R84 ;  /* 0x000000ffff557224 */ /* 0x000fe200078e0054 */
[----:B------:R-:W-:-:S07]  /*8150*/  PRMT R111, R111, 0x5410, R112 ;  /* 0x000054106f6f7816 */ /* 0x000fce0000000070 */
.L_x_3994:
[----:B------:R-:W-:Y:S05]  /*8160*/  BSYNC B1 ;  /* 0x0000000000017941 */ /* 0x000fea0003800000 */
.L_x_3992:
        /* <DEDUP_REMOVED lines=11> */
.L_x_3996:
[----:B------:R-:W-:Y:S01]  /*8220*/  IMAD.MOV.U32 R10, RZ, RZ, R5 ;  /* 0x000000ffff0a7224 */ /* 0x000fe200078e0005 */
[----:B------:R-:W-:Y:S01]  /*8230*/  PRMT R11, R11, 0x7632, R11 ;  /* 0x000076320b0b7816 */ /* 0x000fe2000000000b */
[----:B------:R-:W-:Y:S01]  /*8240*/  IMAD.MOV.U32 R84, RZ, RZ, R83 ;  /* 0x000000ffff547224 */ /* 0x000fe200078e0053 */
[----:B------:R-:W-:-:S07]  /*8250*/  PRMT R112, R112, 0x7632, R112 ;  /* 0x0000763270707816 */ /* 0x000fce0000000070 */
.L_x_3997:
[----:B------:R-:W-:Y:S05]  /*8260*/  BSYNC B1 ;  /* 0x0000000000017941 */ /* 0x000fea0003800000 */
.L_x_3995:
        /* <DEDUP_REMOVED lines=11> */
.L_x_3999:
[----:B------:R-:W-:Y:S01]  /*8320*/  IMAD.MOV.U32 R5, RZ, RZ, R10 ;  /* 0x000000ffff057224 */ /* 0x000fe200078e000a */
[----:B------:R-:W-:Y:S01]  /*8330*/  PRMT R11, R11, 0x5410, R11 ;  /* 0x000054100b0b7816 */ /* 0x000fe2000000000b */
[----:B------:R-:W-:Y:S01]  /*8340*/  IMAD.MOV.U32 R83, RZ, RZ, R82 ;  /* 0x000000ffff537224 */ /* 0x000fe200078e0052 */
[----:B------:R-:W-:-:S07]  /*8350*/  PRMT R112, R112, 0x5410, R113 ;  /* 0x0000541070707816 */ /* 0x000fce0000000071 */
.L_x_4000:
[----:B------:R-:W-:Y:S05]  /*8360*/  BSYNC B1 ;  /* 0x0000000000017941 */ /* 0x000fea0003800000 */
.L_x_3998:
        /* <DEDUP_REMOVED lines=11> */
.L_x_4002:
[----:B------:R-:W-:Y:S01]  /*8420*/  IMAD.MOV.U32 R10, RZ, RZ, R5 ;  /* 0x000000ffff0a7224 */ /* 0x000fe200078e0005 */
[----:B------:R-:W-:Y:S01]  /*8430*/  PRMT R12, R12, 0x7610, R11 ;  /* 0x000076100c0c7816 */ /* 0x000fe2000000000b */
[----:B------:R-:W-:Y:S01]  /*8440*/  IMAD.MOV.U32 R82, RZ, RZ, R81 ;  /* 0x000000ffff527224 */ /* 0x000fe200078e0051 */
[----:B------:R-:W-:-:S07]  /*8450*/  PRMT R113, R0, 0x7632, R113 ;  /* 0x0000763200717816 */ /* 0x000fce0000000071 */
.L_x_4003:
[----:B------:R-:W-:Y:S05]  /*8460*/  BSYNC B1 ;  /* 0x0000000000017941 */ /* 0x000fea0003800000 */
.L_x_4001:
        /* <DEDUP_REMOVED lines=11> */
.L_x_4005:
[----:B------:R-:W-:Y:S01]  /*8520*/  IMAD.MOV.U32 R5, RZ, RZ, R10 ;  /* 0x000000ffff057224 */ /* 0x000fe200078e000a */
[----:B------:R-:W-:Y:S01]  /*8530*/  PRMT R11, R11, 0x7610, R12 ;  /* 0x000076100b0b7816 */ /* 0x000fe2000000000c */
[----:B------:R-:W-:Y:S01]  /*8540*/  IMAD.MOV.U32 R81, RZ, RZ, R80 ;  /* 0x000000ffff517224 */ /* 0x000fe200078e0050 */
[----:B------:R-:W-:-:S07]  /*8550*/  PRMT R0, R0, 0x5410, R110 ;  /* 0x0000541000007816 */ /* 0x000fce000000006e */
.L_x_4006:
[----:B------:R-:W-:Y:S05]  /*8560*/  BSYNC B1 ;  /* 0x0000000000017941 */ /* 0x000fea0003800000 */
.L_x_4004:
        /* <DEDUP_REMOVED lines=11> */
.L_x_4008:
[----:B------:R-:W-:Y:S01]  /*8620*/  IMAD.MOV.U32 R10, RZ, RZ, R5 ;  /* 0x000000ffff0a7224 */ /* 0x000fe200078e0005 */
[----:B------:R-:W-:Y:S01]  /*8630*/  PRMT R11, R11, 0x7632, R11 ;  /* 0x000076320b0b7816 */ /* 0x000fe2000000000b */
[----:B------:R-:W-:Y:S01]  /*8640*/  IMAD.MOV.U32 R80, RZ, RZ, R79 ;  /* 0x000000ffff507224 */ /* 0x000fe200078e004f */
[----:B------:R-:W-:-:S07]  /*8650*/  PRMT R110, R110, 0x7632, R110 ;  /* 0x000076326e6e7816 */ /* 0x000fce000000006e */
.L_x_4009:
[----:B------:R-:W-:Y:S05]  /*8660*/  BSYNC B1 ;  /* 0x0000000000017941 */ /* 0x000fea0003800000 */
.L_x_4007:
        /* <DEDUP_REMOVED lines=11> */
.L_x_4011:
[----:B------:R-:W-:Y:S01]  /*8720*/  IMAD.MOV.U32 R5, RZ, RZ, R10 ;  /* 0x000000ffff057224 */ /* 0x000fe200078e000a */
[----:B------:R-:W-:Y:S01]  /*8730*/  PRMT R12, R11, 0x7610, R12 ;  /* 0x000076100b0c7816 */ /* 0x000fe2000000000c */
[----:B------:R-:W-:Y:S01]  /*8740*/  IMAD.MOV.U32 R79, RZ, RZ, R78 ;  /* 0x000000ffff4f7224 */ /* 0x000fe200078e004e */
[----:B------:R-:W-:-:S07]  /*8750*/  PRMT R110, R110, 0x5410, R111 ;  /* 0x000054106e6e7816 */ /* 0x000fce000000006f */
.L_x_4012:
[----:B------:R-:W-:Y:S05]  /*8760*/  BSYNC B1 ;  /* 0x0000000000017941 */ /* 0x000fea0003800000 */
.L_x_4010:
        /* <DEDUP_REMOVED lines=11> */
.L_x_4014:
[----:B------:R-:W-:Y:S01]  /*8820*/  IMAD.MOV.U32 R10, RZ, RZ, R5 ;  /* 0x000000ffff0a7224 */ /* 0x000fe200078e0005 */
[----:B------:R-:W-:Y:S01]  /*8830*/  PRMT R11, R12, 0x7610, R11 ;  /* 0x000076100c0b7816 */ /* 0x000fe2000000000b */
[----:B------:R-:W-:Y:S01]  /*8840*/  IMAD.MOV.U32 R78, RZ, RZ, R77 ;  /* 0x000000ffff4e7224 */ /* 0x000fe200078e004d */
[----:B------:R-:W-:-:S07]  /*8850*/  PRMT R111, R115, 0x7610, R111 ;  /* 0x00007610736f7816 */ /* 0x000fce000000006f */
.L_x_4015:
[----:B------:R-:W-:Y:S05]  /*8860*/  BSYNC B1 ;  /* 0x0000000000017941 */ /* 0x000fea0003800000 */
.L_x_4013:
        /* <DEDUP_REMOVED lines=11> */
.L_x_4017:
[----:B------:R-:W-:Y:S01]  /*8920*/  IMAD.MOV.U32 R5, RZ, RZ, R10 ;  /* 0x000000ffff057224 */ /* 0x000fe200078e000a */
[----:B------:R-:W-:Y:S01]  /*8930*/  PRMT R11, R11, 0x5410, R11 ;  /* 0x000054100b0b7816 */ /* 0x000fe2000000000b */
[----:B------:R-:W-:Y:S01]  /*8940*/  IMAD.MOV.U32 R77, RZ, RZ, R76 ;  /* 0x000000ffff4d7224 */ /* 0x000fe200078e004c */
[----:B------:R-:W-:-:S07]  /*8950*/  PRMT R115, R113, 0x7632, R115 ;  /* 0x0000763271737816 */ /* 0x000fce0000000073 */
.L_x_4018:
[----:B------:R-:W-:Y:S05]  /*8960*/  BSYNC B1 ;  /* 0x0000000000017941 */ /* 0x000fea0003800000 */
.L_x_4016:
        /* <DEDUP_REMOVED lines=11> */
.L_x_4020:
[----:B------:R-:W-:Y:S01]  /*8a20*/  IMAD.MOV.U32 R10, RZ, RZ, R5 ;  /* 0x000000ffff0a7224 */ /* 0x000fe200078e0005 */
[----:B------:R-:W-:Y:S01]  /*8a30*/  PRMT R12, R12, 0x7610, R11 ;  /* 0x000076100c0c7816 */ /* 0x000fe2000000000b */
[----:B------:R-:W-:Y:S01]  /*8a40*/  IMAD.MOV.U32 R76, RZ, RZ, R75 ;  /* 0x000000ffff4c7224 */ /* 0x000fe200078e004b */
[----:B------:R-:W-:-:S07]  /*8a50*/  PRMT R113, R113, 0x7610, R114 ;  /* 0x0000761071717816 */ /* 0x000fce0000000072 */
.L_x_4021:
[----:B------:R-:W-:Y:S05]  /*8a60*/  BSYNC B1 ;  /* 0x0000000000017941 */ /* 0x000fea0003800000 */
.L_x_4019:
        /* <DEDUP_REMOVED lines=11> */
.L_x_4023:
[----:B------:R-:W-:Y:S01]  /*8b20*/  IMAD.MOV.U32 R5, RZ, RZ, R10 ;  /* 0x000000ffff057224 */ /* 0x000fe200078e000a */
[----:B------:R-:W-:Y:S01]  /*8b30*/  PRMT R11, R12, 0x7632, R11 ;  /* 0x000076320c0b7816 */ /* 0x000fe2000000000b */
[----:B------:R-:W-:Y:S01]  /*8b40*/  IMAD.MOV.U32 R75, RZ, RZ, R74 ;  /* 0x000000ffff4b7224 */ /* 0x000fe200078e004a */
[----:B------:R-:W-:-:S07]  /*8b50*/  PRMT R114, R114, 0x5410, R0 ;  /* 0x0000541072727816 */ /* 0x000fce0000000000 */
.L_x_4024:
[----:B------:R-:W-:Y:S05]  /*8b60*/  BSYNC B1 ;  /* 0x0000000000017941 */ /* 0x000fea0003800000 */
.L_x_4022:
        /* <DEDUP_REMOVED lines=11> */
.L_x_4026:
[----:B------:R-:W-:Y:S01]  /*8c20*/  IMAD.MOV.U32 R10, RZ, RZ, R5 ;  /* 0x000000ffff0a7224 */ /* 0x000fe200078e0005 */
[----:B------:R-:W-:Y:S01]  /*8c30*/  PRMT R12, R11, 0x7610, R12 ;  /* 0x000076100b0c7816 */ /* 0x000fe2000000000c */
[----:B------:R-:W-:Y:S01]  /*8c40*/  IMAD.MOV.U32 R74, RZ, RZ, R73 ;  /* 0x000000ffff4a7224 */ /* 0x000fe200078e0049 */
[----:B------:R-:W-:-:S07]  /*8c50*/  PRMT R0, R117, 0x7610, R0 ;  /* 0x0000761075007816 */ /* 0x000fce0000000000 */
.L_x_4027:
[----:B------:R-:W-:Y:S05]  /*8c60*/  BSYNC B1 ;  /* 0x0000000000017941 */ /* 0x000fea0003800000 */
.L_x_4025:
        /* <DEDUP_REMOVED lines=11> */
.L_x_4029:
[----:B------:R-:W-:Y:S01]  /*8d20*/  IMAD.MOV.U32 R5, RZ, RZ, R10 ;  /* 0x000000ffff057224 */ /* 0x000fe200078e000a */
[----:B------:R-:W-:Y:S01]  /*8d30*/  PRMT R11, R11, 0x5410, R12 ;  /* 0x000054100b0b7816 */ /* 0x000fe2000000000c */
[----:B------:R-:W-:Y:S01]  /*8d40*/  IMAD.MOV.U32 R73, RZ, RZ, R72 ;  /* 0x000000ffff497224 */ /* 0x000fe200078e0048 */
[----:B------:R-:W-:-:S07]  /*8d50*/  PRMT R117, R115, 0x7632, R117 ;  /* 0x0000763273757816 */ /* 0x000fce0000000075 */
.L_x_4030:
[----:B------:R-:W-:Y:S05]  /*8d60*/  BSYNC B1 ;  /* 0x0000000000017941 */ /* 0x000fea0003800000 */
.L_x_4028:
        /* <DEDUP_REMOVED lines=11> */
.L_x_4032:
[----:B------:R-:W-:Y:S01]  /*8e20*/  IMAD.MOV.U32 R10, RZ, RZ, R5 ;  /* 0x000000ffff0a7224 */ /* 0x000fe200078e0005 */
[----:B------:R-:W-:Y:S01]  /*8e30*/  PRMT R12, R12, 0x7610, R11 ;  /* 0x000076100c0c7816 */ /* 0x000fe2000000000b */
[----:B------:R-:W-:Y:S01]  /*8e40*/  IMAD.MOV.U32 R72, RZ, RZ, R3 ;  /* 0x000000ffff487224 */ /* 0x000fe200078e0003 */
[----:B------:R-:W-:-:S07]  /*8e50*/  PRMT R115, R115, 0x7610, R116 ;  /* 0x0000761073737816 */ /* 0x000fce0000000074 */
.L_x_4033:
[----:B------:R-:W-:Y:S05]  /*8e60*/  BSYNC B1 ;  /* 0x0000000000017941 */ /* 0x000fea0003800000 */
.L_x_4031:
        /* <DEDUP_REMOVED lines=11> */
.L_x_4035:
[----:B------:R-:W-:Y:S01]  /*8f20*/  IMAD.MOV.U32 R5, RZ, RZ, R10 ;  /* 0x000000ffff057224 */ /* 0x000fe200078e000a */
[----:B------:R-:W-:Y:S01]  /*8f30*/  PRMT R11, R11, 0x7610, R12 ;  /* 0x000076100b0b7816 */ /* 0x000fe2000000000c */
[----:B------:R-:W-:Y:S01]  /*8f40*/  IMAD.MOV.U32 R3, RZ, RZ, R2 ;  /* 0x000000ffff037224 */ /* 0x000fe200078e0002 */
[----:B------:R-:W-:-:S07]  /*8f50*/  PRMT R116, R116, 0x5410, R114 ;  /* 0x0000541074747816 */ /* 0x000fce0000000072 */
.L_x_4036:
[----:B------:R-:W-:Y:S05]  /*8f60*/  BSYNC B1 ;  /* 0x0000000000017941 */ /* 0x000fea0003800000 */
.L_x_4034:
        /* <DEDUP_REMOVED lines=11> */
.L_x_4038:
[----:B------:R-:W-:Y:S01]  /*9020*/  IMAD.MOV.U32 R10, RZ, RZ, R5 ;  /* 0x000000ffff0a7224 */ /* 0x000fe200078e0005 */
[----:B------:R-:W-:Y:S01]  /*9030*/  PRMT R11, R11, 0x7632, R11 ;  /* 0x000076320b0b7816 */ /* 0x000fe2000000000b */
[----:B------:R-:W-:Y:S01]  /*9040*/  IMAD.MOV.U32 R2, RZ, RZ, R25 ;  /* 0x000000ffff027224 */ /* 0x000fe200078e0019 */
[----:B------:R-:W-:-:S07]  /*9050*/  PRMT R114, R118, 0x7610, R114 ;  /* 0x0000761076727816 */ /* 0x000fce0000000072 */
.L_x_4039:
[----:B------:R-:W-:Y:S05]  /*9060*/  BSYNC B1 ;  /* 0x0000000000017941 */ /* 0x000fea0003800000 */
.L_x_4037:
        /* <DEDUP_REMOVED lines=11> */
.L_x_4041:
[----:B------:R-:W-:Y:S01]  /*9120*/  IMAD.MOV.U32 R5, RZ, RZ, R10 ;  /* 0x000000ffff057224 */ /* 0x000fe200078e000a */
[----:B------:R-:W-:Y:S01]  /*9130*/  PRMT R11, R11, 0x5410, R11 ;  /* 0x000054100b0b7816 */ /* 0x000fe2000000000b */
[----:B------:R-:W-:Y:S01]  /*9140*/  IMAD.MOV.U32 R25, RZ, RZ, R24 ;  /* 0x000000ffff197224 */ /* 0x000fe200078e0018 */
[----:B------:R-:W-:-:S07]  /*9150*/  PRMT R118, R117, 0x7632, R118 ;  /* 0x0000763275767816 */ /* 0x000fce0000000076 */
.L_x_4042:
[----:B------:R-:W-:Y:S05]  /*9160*/  BSYNC B1 ;  /* 0x0000000000017941 */ /* 0x000fea0003800000 */
.L_x_4040:
        /* <DEDUP_REMOVED lines=11> */
.L_x_4044:
[----:B------:R-:W-:Y:S01]  /*9220*/  IMAD.MOV.U32 R10, RZ, RZ, R5 ;  /* 0x000000ffff0a7224 */ /* 0x000fe200078e0005 */
[----:B------:R-:W-:Y:S01]  /*9230*/  PRMT R12, R12, 0x7610, R11 ;  /* 0x000076100c0c7816 */ /* 0x000fe2000000000b */
[----:B------:R-:W-:Y:S01]  /*9240*/  IMAD.MOV.U32 R24, RZ, RZ, R27 ;  /* 0x000000ffff187224 */ /* 0x000fe200078e001b */
[----:B------:R-:W-:-:S07]  /*9250*/  PRMT R117, R117, 0x7610, R118 ;  /* 0x0000761075757816 */ /* 0x000fce0000000076 */
.L_x_4045:
[----:B------:R-:W-:Y:S05]  /*9260*/  BSYNC B1 ;  /* 0x0000000000017941 */ /* 0x000fea0003800000 */
.L_x_4043:
        /* <DEDUP_REMOVED lines=11> */
.L_x_4047:
[----:B------:R-:W-:Y:S01]  /*9320*/  IMAD.MOV.U32 R5, RZ, RZ, R10 ;  /* 0x000000ffff057224 */ /* 0x000fe200078e000a */
[----:B------:R-:W-:Y:S01]  /*9330*/  PRMT R11, R11, 0x7610, R12 ;  /* 0x000076100b0b7816 */ /* 0x000fe2000000000c */
[----:B------:R-:W-:Y:S01]  /*9340*/  IMAD.MOV.U32 R27, RZ, RZ, R26 ;  /* 0x000000ffff1b7224 */ /* 0x000fe200078e001a */
[----:B------:R-:W-:-:S07]  /*9350*/  PRMT R118, R118, 0x5410, R116 ;  /* 0x0000541076767816 */ /* 0x000fce0000000074 */
.L_x_4048:
[----:B------:R-:W-:Y:S05]  /*9360*/  BSYNC B1 ;  /* 0x0000000000017941 */ /* 0x000fea0003800000 */
.L_x_4046:
        /* <DEDUP_REMOVED lines=11> */
.L_x_4050:
[----:B------:R-:W-:Y:S01]  /*9420*/  IMAD.MOV.U32 R10, RZ, RZ, R5 ;  /* 0x000000ffff0a7224 */ /* 0x000fe200078e0005 */
[----:B------:R-:W-:Y:S01]  /*9430*/  PRMT R12, R12, 0x7610, R11 ;  /* 0x000076100c0c7816 */ /* 0x000fe2000000000b */
[----:B------:R-:W-:Y:S01]  /*9440*/  IMAD.MOV.U32 R26, RZ, RZ, R29 ;  /* 0x000000ffff1a7224 */ /* 0x000fe200078e001d */
[----:B------:R-:W-:-:S07]  /*9450*/  PRMT R116, R106, 0x7632, R116 ;  /* 0x000076326a747816 */ /* 0x000fce0000000074 */
.L_x_4051:
[----:B------:R-:W-:Y:S05]  /*9460*/  BSYNC B1 ;  /* 0x0000000000017941 */ /* 0x000fea0003800000 */
.L_x_4049:
        /* <DEDUP_REMOVED lines=11> */
.L_x_4053:
[----:B------:R-:W-:Y:S01]  /*9520*/  IMAD.MOV.U32 R5, RZ, RZ, R10 ;  /* 0x000000ffff057224 */ /* 0x000fe200078e000a */
[----:B------:R-:W-:Y:S01]  /*9530*/  PRMT R11, R12, 0x7632, R11 ;  /* 0x000076320c0b7816 */ /* 0x000fe2000000000b */
[----:B------:R-:W-:Y:S01]  /*9540*/  IMAD.MOV.U32 R29, RZ, RZ, R28 ;  /* 0x000000ffff1d7224 */ /* 0x000fe200078e001c */
[----:B------:R-:W-:-:S07]  /*9550*/  PRMT R106, R106, 0x7610, R104 ;  /* 0x000076106a6a7816 */ /* 0x000fce0000000068 */
.L_x_4054:
[----:B------:R-:W-:Y:S05]  /*9560*/  BSYNC B1 ;  /* 0x0000000000017941 */ /* 0x000fea0003800000 */
.L_x_4052:
        /* <DEDUP_REMOVED lines=11> */
.L_x_4056:
[----:B------:R-:W-:Y:S01]  /*9620*/  IMAD.MOV.U32 R10, RZ, RZ, R5 ;  /* 0x000000ffff0a7224 */ /* 0x000fe200078e0005 */
[----:B------:R-:W-:Y:S01]  /*9630*/  PRMT R11, R11, 0x5410, R11 ;  /* 0x000054100b0b7816 */ /* 0x000fe2000000000b */
[----:B------:R-:W-:Y:S01]  /*9640*/  IMAD.MOV.U32 R28, RZ, RZ, R31 ;  /* 0x000000ffff1c7224 */ /* 0x000fe200078e001f */
[----:B------:R-:W-:-:S07]  /*9650*/  PRMT R104, R104, 0x7610, R105 ;  /* 0x0000761068687816 */ /* 0x000fce0000000069 */
.L_x_4057:
[----:B------:R-:W-:Y:S05]  /*9660*/  BSYNC B1 ;  /* 0x0000000000017941 */ /* 0x000fea0003800000 */
.L_x_4055:
        /* <DEDUP_REMOVED lines=11> */
.L_x_4059:
[----:B------:R-:W-:Y:S01]  /*9720*/  IMAD.MOV.U32 R5, RZ, RZ, R10 ;  /* 0x000000ffff057224 */ /* 0x000fe200078e000a */
[----:B------:R-:W-:Y:S01]  /*9730*/  PRMT R12, R12, 0x7610, R11 ;  /* 0x000076100c0c7816 */ /* 0x000fe2000000000b */
[----:B------:R-:W-:Y:S01]  /*9740*/  IMAD.MOV.U32 R31, RZ, RZ, R30 ;  /* 0x000000ffff1f7224 */ /* 0x000fe200078e001e */
[----:B------:R-:W-:-:S07]  /*9750*/  PRMT R105, R105, 0x5410, R104 ;  /* 0x0000541069697816 */ /* 0x000fce0000000068 */
.L_x_4060:
[----:B------:R-:W-:Y:S05]  /*9760*/  BSYNC B1 ;  /* 0x0000000000017941 */ /* 0x000fea0003800000 */
.L_x_4058:
        /* <DEDUP_REMOVED lines=11> */
.L_x_4062:
[----:B------:R-:W-:Y:S01]  /*9820*/  IMAD.MOV.U32 R10, RZ, RZ, R5 ;  /* 0x000000ffff0a7224 */ /* 0x000fe200078e0005 */
[----:B------:R-:W-:Y:S01]  /*9830*/  PRMT R11, R11, 0x7610, R12 ;  /* 0x000076100b0b7816 */ /* 0x000fe2000000000c */
[----:B------:R-:W-:Y:S01]  /*9840*/  IMAD.MOV.U32 R30, RZ, RZ, R33 ;  /* 0x000000ffff1e7224 */ /* 0x000fe200078e0021 */
[----:B------:R-:W-:-:S07]  /*9850*/  PRMT R104, R108, 0x7632, R104 ;  /* 0x000076326c687816 */ /* 0x000fce0000000068 */
.L_x_4063:
[----:B------:R-:W-:Y:S05]  /*9860*/  BSYNC B1 ;  /* 0x0000000000017941 */ /* 0x000fea0003800000 */
.L_x_4061:
        /* <DEDUP_REMOVED lines=11> */
.L_x_4065:
[----:B------:R-:W-:Y:S01]  /*9920*/  IMAD.MOV.U32 R5, RZ, RZ, R10 ;  /* 0x000000ffff057224 */ /* 0x000fe200078e000a */
[----:B------:R-:W-:Y:S01]  /*9930*/  PRMT R11, R11, 0x7632, R11 ;  /* 0x000076320b0b7816 */ /* 0x000fe2000000000b */
[----:B------:R-:W-:Y:S01]  /*9940*/  IMAD.MOV.U32 R33, RZ, RZ, R32 ;  /* 0x000000ffff217224 */ /* 0x000fe200078e0020 */
[----:B------:R-:W-:-:S07]  /*9950*/  PRMT R108, R108, 0x5410, R106 ;  /* 0x000054106c6c7816 */ /* 0x000fce000000006a */
.L_x_4066:
[----:B------:R-:W-:Y:S05]  /*9960*/  BSYNC B1 ;  /* 0x0000000000017941 */ /* 0x000fea0003800000 */
.L_x_4064:
        /* <DEDUP_REMOVED lines=11> */
.L_x_4068:
[----:B------:R-:W-:Y:S01]  /*9a20*/  IMAD.MOV.U32 R10, RZ, RZ, R5 ;  /* 0x000000ffff0a7224 */ /* 0x000fe200078e0005 */
[----:B------:R-:W-:Y:S01]  /*9a30*/  PRMT R12, R11, 0x7610, R12 ;  /* 0x000076100b0c7816 */ /* 0x000fe2000000000c */
[----:B------:R-:W-:Y:S01]  /*9a40*/  IMAD.MOV.U32 R32, RZ, RZ, R35 ;  /* 0x000000ffff207224 */ /* 0x000fe200078e0023 */
[----:B------:R-:W-:-:S07]  /*9a50*/  PRMT R106, R107, 0x7610, R106 ;  /* 0x000076106b6a7816 */ /* 0x000fce000000006a */
.L_x_4069:
[----:B------:R-:W-:Y:S05]  /*9a60*/  BSYNC B1 ;  /* 0x0000000000017941 */ /* 0x000fea0003800000 */
.L_x_4067:
        /* <DEDUP_REMOVED lines=11> */
.L_x_4071:
[----:B------:R-:W-:Y:S01]  /*9b20*/  IMAD.MOV.U32 R5, RZ, RZ, R10 ;  /* 0x000000ffff057224 */ /* 0x000fe200078e000a */
[----:B------:R-:W-:Y:S01]  /*9b30*/  PRMT R11, R12, 0x7610, R11 ;  /* 0x000076100c0b7816 */ /* 0x000fe2000000000b */
[----:B------:R-:W-:Y:S01]  /*9b40*/  IMAD.MOV.U32 R35, RZ, RZ, R34 ;  /* 0x000000ffff237224 */ /* 0x000fe200078e0022 */
[----:B------:R-:W-:-:S07]  /*9b50*/  PRMT R107, R105, 0x7610, R107 ;  /* 0x00007610696b7816 */ /* 0x000fce000000006b */
.L_x_4072:
[----:B------:R-:W-:Y:S05]  /*9b60*/  BSYNC B1 ;  /* 0x0000000000017941 */ /* 0x000fea0003800000 */
.L_x_4070:
        /* <DEDUP_REMOVED lines=11> */
.L_x_4074:
[----:B------:R-:W-:Y:S01]  /*9c20*/  IMAD.MOV.U32 R10, RZ, RZ, R5 ;  /* 0x000000ffff0a7224 */ /* 0x000fe200078e0005 */
[----:B------:R-:W-:Y:S01]  /*9c30*/  PRMT R11, R11, 0x5410, R11 ;  /* 0x000054100b0b7816 */ /* 0x000fe2000000000b */
[----:B------:R-:W-:Y:S01]  /*9c40*/  IMAD.MOV.U32 R34, RZ, RZ, R37 ;  /* 0x000000ffff227224 */ /* 0x000fe200078e0025 */
[----:B------:R-:W-:-:S07]  /*9c50*/  PRMT R105, R109, 0x7632, R105 ;  /* 0x000076326d697816 */ /* 0x000fce0000000069 */
.L_x_4075:
[----:B------:R-:W-:Y:S05]  /*9c60*/  BSYNC B1 ;  /* 0x0000000000017941 */ /* 0x000fea0003800000 */
.L_x_4073:
        /* <DEDUP_REMOVED lines=11> */
.L_x_4077:
[----:B------:R-:W-:Y:S01]  /*9d20*/  IMAD.MOV.U32 R5, RZ, RZ, R10 ;  /* 0x000000ffff057224 */ /* 0x000fe200078e000a */
[----:B------:R-:W-:Y:S01]  /*9d30*/  PRMT R12, R12, 0x7610, R11 ;  /* 0x000076100c0c7816 */ /* 0x000fe2000000000b */
[----:B------:R-:W-:Y:S01]  /*9d40*/  IMAD.MOV.U32 R37, RZ, RZ, R36 ;  /* 0x000000ffff257224 */ /* 0x000fe200078e0024 */
[----:B------:R-:W-:-:S07]  /*9d50*/  PRMT R109, R109, 0x5410, R102 ;  /* 0x000054106d6d7816 */ /* 0x000fce0000000066 */
.L_x_4078:
[----:B------:R-:W-:Y:S05]  /*9d60*/  BSYNC B1 ;  /* 0x0000000000017941 */ /* 0x000fea0003800000 */
.L_x_4076:
        /* <DEDUP_REMOVED lines=11> */
.L_x_4080:
[----:B------:R-:W-:Y:S01]  /*9e20*/  IMAD.MOV.U32 R10, RZ, RZ, R5 ;  /* 0x000000ffff0a7224 */ /* 0x000fe200078e0005 */
[----:B------:R-:W-:Y:S01]  /*9e30*/  PRMT R11, R12, 0x7632, R11 ;  /* 0x000076320c0b7816 */ /* 0x000fe2000000000b */
[----:B------:R-:W-:Y:S01]  /*9e40*/  IMAD.MOV.U32 R36, RZ, RZ, R39 ;  /* 0x000000ffff247224 */ /* 0x000fe200078e0027 */
[----:B------:R-:W-:-:S07]  /*9e50*/  PRMT R102, R108, 0x7610, R102 ;  /* 0x000076106c667816 */ /* 0x000fce0000000066 */
.L_x_4081:
[----:B------:R-:W-:Y:S05]  /*9e60*/  BSYNC B1 ;  /* 0x0000000000017941 */ /* 0x000fea0003800000 */
.L_x_4079:
        /* <DEDUP_REMOVED lines=11> */
.L_x_4083:
[----:B------:R-:W-:Y:S01]  /*9f20*/  IMAD.MOV.U32 R5, RZ, RZ, R10 ;  /* 0x000000ffff057224 */ /* 0x000fe200078e000a */
[----:B------:R-:W-:Y:S01]  /*9f30*/  PRMT R12, R11, 0x7610, R12 ;  /* 0x000076100b0c7816 */ /* 0x000fe2000000000c */
[----:B------:R-:W-:Y:S01]  /*9f40*/  IMAD.MOV.U32 R39, RZ, RZ, R38 ;  /* 0x000000ffff277224 */ /* 0x000fe200078e0026 */
[----:B------:R-:W-:-:S07]  /*9f50*/  PRMT R108, R107, 0x7632, R108 ;  /* 0x000076326b6c7816 */ /* 0x000fce000000006c */
.L_x_4084:
[----:B------:R-:W-:Y:S05]  /*9f60*/  BSYNC B1 ;  /* 0x0000000000017941 */ /* 0x000fea0003800000 */
.L_x_4082:
        /* <DEDUP_REMOVED lines=11> */
.L_x_4086:
[----:B------:R-:W-:Y:S01]  /*a020*/  IMAD.MOV.U32 R10, RZ, RZ, R5 ;  /* 0x000000ffff0a7224 */ /* 0x000fe200078e0005 */
[----:B------:R-:W-:Y:S01]  /*a030*/  PRMT R11, R11, 0x5410, R12 ;  /* 0x000054100b0b7816 */ /* 0x000fe2000000000c */
[----:B------:R-:W-:Y:S01]  /*a040*/  IMAD.MOV.U32 R38, RZ, RZ, R41 ;  /* 0x000000ffff267224 */ /* 0x000fe200078e0029 */
[----:B------:R-:W-:-:S07]  /*a050*/  PRMT R107, R107, 0x7610, R99 ;  /* 0x000076106b6b7816 */ /* 0x000fce0000000063 */
.L_x_4087:
[----:B------:R-:W-:Y:S05]  /*a060*/  BSYNC B1 ;  /* 0x0000000000017941 */ /* 0x000fea0003800000 */
.L_x_4085:
        /* <DEDUP_REMOVED lines=11> */
.L_x_4089:
[----:B------:R-:W-:Y:S01]  /*a120*/  IMAD.MOV.U32 R5, RZ, RZ, R10 ;  /* 0x000000ffff057224 */ /* 0x000fe200078e000a */
[----:B------:R-:W-:Y:S01]  /*a130*/  PRMT R11, R11, 0x7632, R11 ;  /* 0x000076320b0b7816 */ /* 0x000fe2000000000b */
[----:B------:R-:W-:Y:S01]  /*a140*/  IMAD.MOV.U32 R41, RZ, RZ, R40 ;  /* 0x000000ffff297224 */ /* 0x000fe200078e0028 */
[----:B------:R-:W-:-:S07]  /*a150*/  PRMT R99, R99, 0x5410, R98 ;  /* 0x0000541063637816 */ /* 0x000fce0000000062 */
.L_x_4090:
[----:B------:R-:W-:Y:S05]  /*a160*/  BSYNC B1 ;  /* 0x0000000000017941 */ /* 0x000fea0003800000 */
.L_x_4088:
        /* <DEDUP_REMOVED lines=11> */
.L_x_4092:
[----:B------:R-:W-:Y:S01]  /*a220*/  IMAD.MOV.U32 R10, RZ, RZ, R5 ;  /* 0x000000ffff0a7224 */ /* 0x000fe200078e0005 */
[----:B------:R-:W-:Y:S01]  /*a230*/  PRMT R11, R11, 0x5410, R11 ;  /* 0x000054100b0b7816 */ /* 0x000fe2000000000b */
[----:B------:R-:W-:Y:S01]  /*a240*/  IMAD.MOV.U32 R40, RZ, RZ, R43 ;  /* 0x000000ffff287224 */ /* 0x000fe200078e002b */
[----:B------:R-:W-:-:S07]  /*a250*/  PRMT R98, R119, 0x7632, R98 ;  /* 0x0000763277627816 */ /* 0x000fce0000000062 */
.L_x_4093:
[----:B------:R-:W-:Y:S05]  /*a260*/  BSYNC B1 ;  /* 0x0000000000017941 */ /* 0x000fea0003800000 */
.L_x_4091:
        /* <DEDUP_REMOVED lines=11> */
.L_x_4095:
[----:B------:R-:W-:Y:S01]  /*a320*/  IMAD.MOV.U32 R5, RZ, RZ, R10 ;  /* 0x000000ffff057224 */ /* 0x000fe200078e000a */
[----:B------:R-:W-:Y:S01]  /*a330*/  PRMT R11, R11, 0x7632, R11 ;  /* 0x000076320b0b7816 */ /* 0x000fe2000000000b */
[----:B------:R-:W-:Y:S01]  /*a340*/  IMAD.MOV.U32 R43, RZ, RZ, R42 ;  /* 0x000000ffff2b7224 */ /* 0x000fe200078e002a */
[----:B------:R-:W-:-:S07]  /*a350*/  PRMT R119, R119, 0x7610, R102 ;  /* 0x0000761077777816 */ /* 0x000fce0000000066 */
.L_x_4096:
[----:B------:R-:W-:Y:S05]  /*a360*/  BSYNC B1 ;  /* 0x0000000000017941 */ /* 0x000fea0003800000 */
.L_x_4094:
        /* <DEDUP_REMOVED lines=11> */
.L_x_4098:
[----:B------:R-:W-:Y:S01]  /*a420*/  IMAD.MOV.U32 R10, RZ, RZ, R5 ;  /* 0x000000ffff0a7224 */ /* 0x000fe200078e0005 */
[----:B------:R-:W-:Y:S01]  /*a430*/  PRMT R12, R11, 0x7610, R12 ;  /* 0x000076100b0c7816 */ /* 0x000fe2000000000c */
[----:B------:R-:W-:Y:S01]  /*a440*/  IMAD.MOV.U32 R42, RZ, RZ, R45 ;  /* 0x000000ffff2a7224 */ /* 0x000fe200078e002d */
[----:B------:R-:W-:-:S07]  /*a450*/  PRMT R102, R102, 0x5410, R101 ;  /* 0x0000541066667816 */ /* 0x000fce0000000065 */
.L_x_4099:
[----:B------:R-:W-:Y:S05]  /*a460*/  BSYNC B1 ;  /* 0x0000000000017941 */ /* 0x000fea0003800000 */
.L_x_4097:
        /* <DEDUP_REMOVED lines=11> */
.L_x_4101:
[----:B------:R-:W-:Y:S01]  /*a520*/  IMAD.MOV.U32 R5, RZ, RZ, R10 ;  /* 0x000000ffff057224 */ /* 0x000fe200078e000a */
[----:B------:R-:W-:Y:S01]  /*a530*/  PRMT R11, R11, 0x5410, R12 ;  /* 0x000054100b0b7816 */ /* 0x000fe2000000000c */
[----:B------:R-:W-:Y:S01]  /*a540*/  IMAD.MOV.U32 R45, RZ, RZ, R44 ;  /* 0x000000ffff2d7224 */ /* 0x000fe200078e002c */
[----:B------:R-:W-:-:S07]  /*a550*/  PRMT R101, R99, 0x7610, R101 ;  /* 0x0000761063657816 */ /* 0x000fce0000000065 */
.L_x_4102:
[----:B------:R-:W-:Y:S05]  /*a560*/  BSYNC B1 ;  /* 0x0000000000017941 */ /* 0x000fea0003800000 */
.L_x_4100:
        /* <DEDUP_REMOVED lines=11> */
.L_x_4104:
[----:B------:R-:W-:Y:S01]  /*a620*/  IMAD.MOV.U32 R10, RZ, RZ, R5 ;  /* 0x000000ffff0a7224 */ /* 0x000fe200078e0005 */
[----:B------:R-:W-:Y:S01]  /*a630*/  PRMT R12, R12, 0x7610, R11 ;  /* 0x000076100c0c7816 */ /* 0x000fe2000000000b */
[----:B------:R-:W-:Y:S01]  /*a640*/  IMAD.MOV.U32 R44, RZ, RZ, R47 ;  /* 0x000000ffff2c7224 */ /* 0x000fe200078e002f */
[----:B------:R-:W-:-:S07]  /*a650*/  PRMT R99, R100, 0x7632, R99 ;  /* 0x0000763264637816 */ /* 0x000fce0000000063 */
.L_x_4105:
[----:B------:R-:W-:Y:S05]  /*a660*/  BSYNC B1 ;  /* 0x0000000000017941 */ /* 0x000fea0003800000 */
.L_x_4103:
        /* <DEDUP_REMOVED lines=11> */
.L_x_4107:
[----:B------:R-:W-:Y:S01]  /*a720*/  IMAD.MOV.U32 R5, RZ, RZ, R10 ;  /* 0x000000ffff057224 */ /* 0x000fe200078e000a */
[----:B------:R-:W-:Y:S01]  /*a730*/  PRMT R11, R12, 0x7632, R11 ;  /* 0x000076320c0b7816 */ /* 0x000fe2000000000b */
[----:B------:R-:W-:Y:S01]  /*a740*/  IMAD.MOV.U32 R47, RZ, RZ, R46 ;  /* 0x000000ffff2f7224 */ /* 0x000fe200078e002e */
[----:B------:R-:W-:-:S07]  /*a750*/  PRMT R100, R100, 0x7610, R98 ;  /* 0x0000761064647816 */ /* 0x000fce0000000062 */
.L_x_4108:
[----:B------:R-:W-:Y:S05]  /*a760*/  BSYNC B1 ;  /* 0x0000000000017941 */ /* 0x000fea0003800000 */
.L_x_4106:
        /* <DEDUP_REMOVED lines=11> */
.L_x_4110:
[----:B------:R-:W-:Y:S01]  /*a820*/  IMAD.MOV.U32 R10, RZ, RZ, R5 ;  /* 0x000000ffff0a7224 */ /* 0x000fe200078e0005 */
[----:B------:R-:W-:Y:S01]  /*a830*/  PRMT R12, R11, 0x7610, R12 ;  /* 0x000076100b0c7816 */ /* 0x000fe2000000000c */
[----:B------:R-:W-:Y:S01]  /*a840*/  IMAD.MOV.U32 R46, RZ, RZ, R49 ;  /* 0x000000ffff2e7224 */ /* 0x000fe200078e0031 */
[----:B------:R-:W-:-:S07]  /*a850*/  PRMT R98, R98, 0x5410, R109 ;  /* 0x0000541062627816 */ /* 0x000fce000000006d */
.L_x_4111:
[----:B------:R-:W-:Y:S05]  /*a860*/  BSYNC B1 ;  /* 0x0000000000017941 */ /* 0x000fea0003800000 */
.L_x_4109:
        /* <DEDUP_REMOVED lines=11> */
.L_x_4113:
[----:B------:R-:W-:Y:S01]  /*a920*/  IMAD.MOV.U32 R5, RZ, RZ, R10 ;  /* 0x000000ffff057224 */ /* 0x000fe200078e000a */
[----:B------:R-:W-:Y:S01]  /*a930*/  PRMT R11, R12, 0x7610, R11 ;  /* 0x000076100c0b7816 */ /* 0x000fe2000000000b */
[----:B------:R-:W-:Y:S01]  /*a940*/  IMAD.MOV.U32 R49, RZ, RZ, R48 ;  /* 0x000000ffff317224 */ /* 0x000fe200078e0030 */
[----:B------:R-:W-:-:S07]  /*a950*/  PRMT R109, R101, 0x7632, R109 ;  /* 0x00007632656d7816 */ /* 0x000fce000000006d */
.L_x_4114:
[----:B------:R-:W-:Y:S05]  /*a960*/  BSYNC B1 ;  /* 0x0000000000017941 */ /* 0x000fea0003800000 */
.L_x_4112:
        /* <DEDUP_REMOVED lines=11> */
.L_x_4116:
[----:B------:R-:W-:Y:S01]  /*aa20*/  IMAD.MOV.U32 R10, RZ, RZ, R5 ;  /* 0x000000ffff0a7224 */ /* 0x000fe200078e0005 */
[----:B------:R-:W-:Y:S01]  /*aa30*/  PRMT R11, R11, 0x5410, R11 ;  /* 0x000054100b0b7816 */ /* 0x000fe2000000000b */
[----:B------:R-:W-:Y:S01]  /*aa40*/  IMAD.MOV.U32 R48, RZ, RZ, R51 ;  /* 0x000000ffff307224 */ /* 0x000fe200078e0033 */
[----:B------:R-:W-:-:S07]  /*aa50*/  PRMT R101, R101, 0x7610, R103 ;  /* 0x0000761065657816 */ /* 0x000fce0000000067 */
.L_x_4117:
[----:B------:R-:W-:Y:S05]  /*aa60*/  BSYNC B1 ;  /* 0x0000000000017941 */ /* 0x000fea0003800000 */
.L_x_4115:
        /* <DEDUP_REMOVED lines=11> */
.L_x_4119:
[----:B------:R-:W-:Y:S01]  /*ab20*/  IMAD.MOV.U32 R5, RZ, RZ, R10 ;  /* 0x000000ffff057224 */ /* 0x000fe200078e000a */
[----:B------:R-:W-:Y:S01]  /*ab30*/  PRMT R11, R11, 0x7632, R11 ;  /* 0x000076320b0b7816 */ /* 0x000fe2000000000b */
[----:B------:R-:W-:Y:S01]  /*ab40*/  IMAD.MOV.U32 R51, RZ, RZ, R50 ;  /* 0x000000ffff337224 */ /* 0x000fe200078e0032 */
[----:B------:R-:W-:-:S07]  /*ab50*/  PRMT R103, R103, 0x5410, R100 ;  /* 0x0000541067677816 */ /* 0x000fce0000000064 */
.L_x_4120:
[----:B------:R-:W-:Y:S05]  /*ab60*/  BSYNC B1 ;  /* 0x0000000000017941 */ /* 0x000fea0003800000 */
.L_x_4118:
        /* <DEDUP_REMOVED lines=11> */
.L_x_4122:
[----:B------:R-:W-:Y:S01]  /*ac20*/  IMAD.MOV.U32 R10, RZ, RZ, R5 ;  /* 0x000000ffff0a7224 */ /* 0x000fe200078e0005 */
[----:B------:R-:W-:Y:S01]  /*ac30*/  PRMT R12, R11, 0x7610, R12 ;  /* 0x000076100b0c7816 */ /* 0x000fe2000000000c */
[----:B------:R-:W-:Y:S01]  /*ac40*/  IMAD.MOV.U32 R50, RZ, RZ, R53 ;  /* 0x000000ffff327224 */ /* 0x000fe200078e0035 */
[----:B------:R-:W-:-:S07]  /*ac50*/  PRMT R100, R121, 0x7610, R100 ;  /* 0x0000761079647816 */ /* 0x000fce0000000064 */
.L_x_4123:
[----:B------:R-:W-:Y:S05]  /*ac60*/  BSYNC B1 ;  /* 0x0000000000017941 */ /* 0x000fea0003800000 */
.L_x_4121:
        /* <DEDUP_REMOVED lines=11> */
.L_x_4125:
[----:B------:R-:W-:Y:S01]  /*ad20*/  IMAD.MOV.U32 R5, RZ, RZ, R10 ;  /* 0x000000ffff057224 */ /* 0x000fe200078e000a */
[----:B------:R-:W-:Y:S01]  /*ad30*/  PRMT R11, R11, 0x5410, R12 ;  /* 0x000054100b0b7816 */ /* 0x000fe2000000000c */
[----:B------:R-:W-:Y:S01]  /*ad40*/  IMAD.MOV.U32 R53, RZ, RZ, R52 ;  /* 0x000000ffff357224 */ /* 0x000fe200078e0034 */
[----:B------:R-:W-:-:S07]  /*ad50*/  PRMT R121, R119, 0x7610, R121 ;  /* 0x0000761077797816 */ /* 0x000fce0000000079 */
.L_x_4126:
[----:B------:R-:W-:Y:S05]  /*ad60*/  BSYNC B1 ;  /* 0x0000000000017941 */ /* 0x000fea0003800000 */
.L_x_4124:
        /* <DEDUP_REMOVED lines=11> */
.L_x_4128:
[----:B------:R-:W-:Y:S01]  /*ae20*/  IMAD.MOV.U32 R10, RZ, RZ, R5 ;  /* 0x000000ffff0a7224 */ /* 0x000fe200078e0005 */
[----:B------:R-:W-:Y:S01]  /*ae30*/  PRMT R11, R11, 0x7632, R11 ;  /* 0x000076320b0b7816 */ /* 0x000fe2000000000b */
[----:B------:R-:W-:Y:S01]  /*ae40*/  IMAD.MOV.U32 R52, RZ, RZ, R55 ;  /* 0x000000ffff347224 */ /* 0x000fe200078e0037 */
[----:B------:R-:W-:-:S07]  /*ae50*/  PRMT R119, R120, 0x7610, R119 ;  /* 0x0000761078777816 */ /* 0x000fce0000000077 */
.L_x_4129:
[----:B------:R-:W-:Y:S05]  /*ae60*/  BSYNC B1 ;  /* 0x0000000000017941 */ /* 0x000fea0003800000 */
.L_x_4127:
        /* <DEDUP_REMOVED lines=11> */
.L_x_4131:
[----:B------:R-:W-:Y:S01]  /*af20*/  IMAD.MOV.U32 R5, RZ, RZ, R10 ;  /* 0x000000ffff057224 */ /* 0x000fe200078e000a */
[----:B------:R-:W-:Y:S01]  /*af30*/  PRMT R12, R11, 0x7610, R12 ;  /* 0x000076100b0c7816 */ /* 0x000fe2000000000c */
[----:B------:R-:W-:Y:S01]  /*af40*/  IMAD.MOV.U32 R55, RZ, RZ, R54 ;  /* 0x000000ffff377224 */ /* 0x000fe200078e0036 */
[----:B------:R-:W-:-:S07]  /*af50*/  PRMT R120, R103, 0x7610, R120 ;  /* 0x0000761067787816 */ /* 0x000fce0000000078 */
.L_x_4132:
[----:B------:R-:W-:Y:S05]  /*af60*/  BSYNC B1 ;  /* 0x0000000000017941 */ /* 0x000fea0003800000 */
.L_x_4130:
        /* <DEDUP_REMOVED lines=11> */
.L_x_4134:
[----:B------:R-:W-:Y:S01]  /*b020*/  IMAD.MOV.U32 R10, RZ, RZ, R5 ;  /* 0x000000ffff0a7224 */ /* 0x000fe200078e0005 */
[----:B------:R-:W-:Y:S01]  /*b030*/  PRMT R11, R11, 0x5410, R12 ;  /* 0x000054100b0b7816 */ /* 0x000fe2000000000c */
[----:B------:R-:W-:Y:S01]  /*b040*/  IMAD.MOV.U32 R54, RZ, RZ, R57 ;  /* 0x000000ffff367224 */ /* 0x000fe200078e0039 */
[----:B------:R-:W-:-:S07]  /*b050*/  PRMT R103, R121, 0x7632, R103 ;  /* 0x0000763279677816 */ /* 0x000fce0000000067 */
.L_x_4135:
[----:B------:R-:W-:Y:S05]  /*b060*/  BSYNC B1 ;  /* 0x0000000000017941 */ /* 0x000fea0003800000 */
.L_x_4133:
        /* <DEDUP_REMOVED lines=11> */
.L_x_4137:
[----:B------:R-:W-:Y:S01]  /*b120*/  IMAD.MOV.U32 R5, RZ, RZ, R10 ;  /* 0x000000ffff057224 */ /* 0x000fe200078e000a */
[----:B------:R-:W-:Y:S01]  /*b130*/  PRMT R12, R12, 0x7610, R11 ;  /* 0x000076100c0c7816 */ /* 0x000fe2000000000b */
[----:B------:R-:W-:Y:S01]  /*b140*/  IMAD.MOV.U32 R57, RZ, RZ, R56 ;  /* 0x000000ffff397224 */ /* 0x000fe200078e0038 */
[----:B------:R-:W-:-:S07]  /*b150*/  PRMT R121, R121, 0x7610, R90 ;  /* 0x0000761079797816 */ /* 0x000fce000000005a */
.L_x_4138:
[----:B------:R-:W-:Y:S05]  /*b160*/  BSYNC B1 ;  /* 0x0000000000017941 */ /* 0x000fea0003800000 */
.L_x_4136:
        /* <DEDUP_REMOVED lines=11> */
.L_x_4140:
[----:B------:R-:W-:Y:S01]  /*b220*/  IMAD.MOV.U32 R10, RZ, RZ, R5 ;  /* 0x000000ffff0a7224 */ /* 0x000fe200078e0005 */
[----:B------:R-:W-:Y:S01]  /*b230*/  PRMT R11, R11, 0x7610, R12 ;  /* 0x000076100b0b7816 */ /* 0x000fe2000000000c */
[----:B------:R-:W-:Y:S01]  /*b240*/  IMAD.MOV.U32 R56, RZ, RZ, R59 ;  /* 0x000000ffff387224 */ /* 0x000fe200078e003b */
[----:B------:R-:W-:-:S07]  /*b250*/  PRMT R90, R90, 0x7610, R120 ;  /* 0x000076105a5a7816 */ /* 0x000fce0000000078 */
.L_x_4141:
[----:B------:R-:W-:Y:S05]  /*b260*/  BSYNC B1 ;  /* 0x0000000000017941 */ /* 0x000fea0003800000 */
.L_x_4139:
        /* <DEDUP_REMOVED lines=11> */
.L_x_4143:
[----:B------:R-:W-:Y:S01]  /*b320*/  IMAD.MOV.U32 R5, RZ, RZ, R10 ;  /* 0x000000ffff057224 */ /* 0x000fe200078e000a */
[----:B------:R-:W-:Y:S01]  /*b330*/  PRMT R11, R11, 0x7632, R11 ;  /* 0x000076320b0b7816 */ /* 0x000fe2000000000b */
[----:B------:R-:W-:Y:S01]  /*b340*/  IMAD.MOV.U32 R59, RZ, RZ, R58 ;  /* 0x000000ffff3b7224 */ /* 0x000fe200078e003a */
[----:B------:R-:W-:-:S07]  /*b350*/  PRMT R120, R120, 0x5410, R90 ;  /* 0x0000541078787816 */ /* 0x000fce000000005a */
.L_x_4144:
[----:B------:R-:W-:Y:S05]  /*b360*/  BSYNC B1 ;  /* 0x0000000000017941 */ /* 0x000fea0003800000 */
.L_x_4142:
        /* <DEDUP_REMOVED lines=11> */
.L_x_4146:
[----:B------:R-:W-:Y:S01]  /*b420*/  IMAD.MOV.U32 R10, RZ, RZ, R5 ;  /* 0x000000ffff0a7224 */ /* 0x000fe200078e0005 */
[----:B------:R-:W-:Y:S01]  /*b430*/  PRMT R12, R11, 0x7610, R12 ;  /* 0x000076100b0c7816 */ /* 0x000fe2000000000c */
[----:B------:R-:W-:Y:S01]  /*b440*/  IMAD.MOV.U32 R58, RZ, RZ, R61 ;  /* 0x000000ffff3a7224 */ /* 0x000fe200078e003d */
[----:B------:R-:W-:-:S07]  /*b450*/  PRMT R90, R93, 0x7610, R90 ;  /* 0x000076105d5a7816 */ /* 0x000fce000000005a */
.L_x_4147:
[----:B------:R-:W-:Y:S05]  /*b460*/  BSYNC B1 ;  /* 0x0000000000017941 */ /* 0x000fea0003800000 */
.L_x_4145:
        /* <DEDUP_REMOVED lines=11> */
.L_x_4149:
[----:B------:R-:W-:Y:S01]  /*b520*/  IMAD.MOV.U32 R5, RZ, RZ, R10 ;  /* 0x000000ffff057224 */ /* 0x000fe200078e000a */
[----:B------:R-:W-:Y:S01]  /*b530*/  PRMT R11, R11, 0x5410, R12 ;  /* 0x000054100b0b7816 */ /* 0x000fe2000000000c */
[----:B------:R-:W-:Y:S01]  /*b540*/  IMAD.MOV.U32 R61, RZ, RZ, R60 ;  /* 0x000000ffff3d7224 */ /* 0x000fe200078e003c */
[----:B------:R-:W-:-:S07]  /*b550*/  PRMT R93, R91, 0x7632, R93 ;  /* 0x000076325b5d7816 */ /* 0x000fce000000005d */
.L_x_4150:
[----:B------:R-:W-:Y:S05]  /*b560*/  BSYNC B1 ;  /* 0x0000000000017941 */ /* 0x000fea0003800000 */
.L_x_4148:
        /* <DEDUP_REMOVED lines=11> */
.L_x_4152:
[----:B------:R-:W-:Y:S01]  /*b620*/  IMAD.MOV.U32 R10, RZ, RZ, R5 ;  /* 0x000000ffff0a7224 */ /* 0x000fe200078e0005 */
[----:B------:R-:W-:Y:S01]  /*b630*/  PRMT R11, R11, 0x7632, R11 ;  /* 0x000076320b0b7816 */ /* 0x000fe2000000000b */
[----:B------:R-:W-:Y:S01]  /*b640*/  IMAD.MOV.U32 R60, RZ, RZ, R63 ;  /* 0x000000ffff3c7224 */ /* 0x000fe200078e003f */
[----:B------:R-:W-:-:S07]  /*b650*/  PRMT R91, R91, 0x5410, R122 ;  /* 0x000054105b5b7816 */ /* 0x000fce000000007a */
.L_x_4153:
[----:B------:R-:W-:Y:S05]  /*b660*/  BSYNC B1 ;  /* 0x0000000000017941 */ /* 0x000fea0003800000 */
.L_x_4151:
        /* <DEDUP_REMOVED lines=11> */
.L_x_4155:
[----:B------:R-:W-:Y:S01]  /*b720*/  IMAD.MOV.U32 R5, RZ, RZ, R10 ;  /* 0x000000ffff057224 */ /* 0x000fe200078e000a */
[----:B------:R-:W-:Y:S01]  /*b730*/  PRMT R11, R11, 0x5410, R11 ;  /* 0x000054100b0b7816 */ /* 0x000fe2000000000b */
[----:B------:R-:W-:Y:S01]  /*b740*/  IMAD.MOV.U32 R63, RZ, RZ, R62 ;  /* 0x000000ffff3f7224 */ /* 0x000fe200078e003e */
[----:B------:R-:W-:-:S07]  /*b750*/  PRMT R122, R91, 0x7610, R122 ;  /* 0x000076105b7a7816 */ /* 0x000fce000000007a */
.L_x_4156:
[----:B------:R-:W-:Y:S05]  /*b760*/  BSYNC B1 ;  /* 0x0000000000017941 */ /* 0x000fea0003800000 */
.L_x_4154:
        /* <DEDUP_REMOVED lines=11> */
.L_x_4158:
[----:B------:R-:W-:Y:S01]  /*b820*/  IMAD.MOV.U32 R10, RZ, RZ, R5 ;  /* 0x000000ffff0a7224 */ /* 0x000fe200078e0005 */
[----:B------:R-:W-:Y:S01]  /*b830*/  PRMT R12, R12, 0x7610, R11 ;  /* 0x000076100c0c7816 */ /* 0x000fe2000000000b */
[----:B------:R-:W-:Y:S01]  /*b840*/  IMAD.MOV.U32 R62, RZ, RZ, R65 ;  /* 0x000000ffff3e7224 */ /* 0x000fe200078e0041 */
[----:B------:R-:W-:-:S07]  /*b850*/  PRMT R91, R94, 0x7632, R91 ;  /* 0x000076325e5b7816 */ /* 0x000fce000000005b */
.L_x_4159:
[----:B------:R-:W-:Y:S05]  /*b860*/  BSYNC B1 ;  /* 0x0000000000017941 */ /* 0x000fea0003800000 */
.L_x_4157:
        /* <DEDUP_REMOVED lines=11> */
.L_x_4161:
[----:B------:R-:W-:Y:S01]  /*b920*/  IMAD.MOV.U32 R5, RZ, RZ, R10 ;  /* 0x000000ffff057224 */ /* 0x000fe200078e000a */
[----:B------:R-:W-:Y:S01]  /*b930*/  PRMT R11, R12, 0x7632, R11 ;  /* 0x000076320c0b7816 */ /* 0x000fe2000000000b */
[----:B------:R-:W-:Y:S01]  /*b940*/  IMAD.MOV.U32 R65, RZ, RZ, R64 ;  /* 0x000000ffff417224 */ /* 0x000fe200078e0040 */
[----:B------:R-:W-:-:S07]  /*b950*/  PRMT R94, R94, 0x7610, R92 ;  /* 0x000076105e5e7816 */ /* 0x000fce000000005c */
.L_x_4162:
[----:B------:R-:W-:Y:S05]  /*b960*/  BSYNC B1 ;  /* 0x0000000000017941 */ /* 0x000fea0003800000 */
.L_x_4160:
        /* <DEDUP_REMOVED lines=11> */
.L_x_4164:
[----:B------:R-:W-:Y:S01]  /*ba20*/  IMAD.MOV.U32 R10, RZ, RZ, R5 ;  /* 0x000000ffff0a7224 */ /* 0x000fe200078e0005 */
[----:B------:R-:W-:Y:S01]  /*ba30*/  PRMT R11, R11, 0x5410, R11 ;  /* 0x000054100b0b7816 */ /* 0x000fe2000000000b */
[----:B------:R-:W-:Y:S01]  /*ba40*/  IMAD.MOV.U32 R64, RZ, RZ, R67 ;  /* 0x000000ffff407224 */ /* 0x000fe200078e0043 */
[----:B------:R-:W-:-:S07]  /*ba50*/  PRMT R92, R92, 0x7610, R93 ;  /* 0x000076105c5c7816 */ /* 0x000fce000000005d */
.L_x_4165:
[----:B------:R-:W-:Y:S05]  /*ba60*/  BSYNC B1 ;  /* 0x0000000000017941 */ /* 0x000fea0003800000 */
.L_x_4163:
        /* <DEDUP_REMOVED lines=11> */
.L_x_4167:
[----:B------:R-:W-:Y:S01]  /*bb20*/  IMAD.MOV.U32 R5, RZ, RZ, R10 ;  /* 0x000000ffff057224 */ /* 0x000fe200078e000a */
[----:B------:R-:W-:Y:S01]  /*bb30*/  PRMT R12, R12, 0x7610, R11 ;  /* 0x000076100c0c7816 */ /* 0x000fe2000000000b */
[----:B------:R-:W-:Y:S01]  /*bb40*/  IMAD.MOV.U32 R67, RZ, RZ, R66 ;  /* 0x000000ffff437224 */ /* 0x000fe200078e0042 */
[----:B------:R-:W-:-:S07]  /*bb50*/  PRMT R93, R93, 0x5410, R92 ;  /* 0x000054105d5d7816 */ /* 0x000fce000000005c */
.L_x_4168:
[----:B------:R-:W-:Y:S05]  /*bb60*/  BSYNC B1 ;  /* 0x0000000000017941 */ /* 0x000fea0003800000 */
.L_x_4166:
        /* <DEDUP_REMOVED lines=11> */
.L_x_4170:
[----:B------:R-:W-:Y:S01]  /*bc20*/  IMAD.MOV.U32 R10, RZ, RZ, R5 ;  /* 0x000000ffff0a7224 */ /* 0x000fe200078e0005 */
[----:B------:R-:W-:Y:S01]  /*bc30*/  PRMT R11, R12, 0x7632, R11 ;  /* 0x000076320c0b7816 */ /* 0x000fe2000000000b */
[----:B------:R-:W-:Y:S01]  /*bc40*/  IMAD.MOV.U32 R66, RZ, RZ, R69 ;  /* 0x000000ffff427224 */ /* 0x000fe200078e0045 */
[----:B------:R-:W-:-:S07]  /*bc50*/  PRMT R92, R94, 0x7610, R92 ;  /* 0x000076105e5c7816 */ /* 0x000fce000000005c */
.L_x_4171:
[----:B------:R-:W-:Y:S05]  /*bc60*/  BSYNC B1 ;  /* 0x0000000000017941 */ /* 0x000fea0003800000 */
.L_x_4169:
        /* <DEDUP_REMOVED lines=11> */
.L_x_4173:
[----:B------:R-:W-:Y:S01]  /*bd20*/  IMAD.MOV.U32 R5, RZ, RZ, R10 ;  /* 0x000000ffff057224 */ /* 0x000fe200078e000a */
[----:B------:R-:W-:Y:S01]  /*bd30*/  PRMT R11, R11, 0x5410, R11 ;  /* 0x000054100b0b7816 */ /* 0x000fe2000000000b */
[----:B------:R-:W-:Y:S01]  /*bd40*/  IMAD.MOV.U32 R69, RZ, RZ, R68 ;  /* 0x000000ffff457224 */ /* 0x000fe200078e0044 */
[----:B------:R-:W-:-:S07]  /*bd50*/  PRMT R94, R95, 0x7610, R94 ;  /* 0x000076105f5e7816 */ /* 0x000fce000000005e */
.L_x_4174:
[----:B------:R-:W-:Y:S05]  /*bd60*/  BSYNC B1 ;  /* 0x0000000000017941 */ /* 0x000fea0003800000 */
.L_x_4172:
        /* <DEDUP_REMOVED lines=11> */
.L_x_4176:
[----:B------:R-:W-:Y:S01]  /*be20*/  IMAD.MOV.U32 R10, RZ, RZ, R5 ;  /* 0x000000ffff0a7224 */ /* 0x000fe200078e0005 */
[----:B------:R-:W-:Y:S01]  /*be30*/  PRMT R11, R11, 0x7632, R11 ;  /* 0x000076320b0b7816 */ /* 0x000fe2000000000b */
[----:B------:R-:W-:Y:S01]  /*be40*/  IMAD.MOV.U32 R68, RZ, RZ, R71 ;  /* 0x000000ffff447224 */ /* 0x000fe200078e0047 */
[----:B------:R-:W-:-:S07]  /*be50*/  PRMT R95, R96, 0x7610, R95 ;  /* 0x00007610605f7816 */ /* 0x000fce000000005f */
.L_x_4177:
[----:B------:R-:W-:Y:S05]  /*be60*/  BSYNC B1 ;  /* 0x0000000000017941 */ /* 0x000fea0003800000 */
.L_x_4175:
        /* <DEDUP_REMOVED lines=11> */
.L_x_4179:
[----:B------:R-:W-:Y:S01]  /*bf20*/  PRMT R11, R11, 0x5410, R11 ;  /* 0x000054100b0b7816 */ /* 0x000fe2000000000b */
[----:B------:R-:W-:Y:S01]  /*bf30*/  IMAD.MOV.U32 R71, RZ, RZ, R70 ;  /* 0x000000ffff477224 */ /* 0x000fe200078e0046 */
[C---:B------:R-:W-:Y:S01]  /*bf40*/  PRMT R96, R95.reuse, 0x7632, R96 ;  /* 0x000076325f607816 */ /* 0x040fe20000000060 */
[--C-:B------:R-:W-:Y:S01]  /*bf50*/  IMAD.MOV.U32 R5, RZ, RZ, R10.reuse ;  /* 0x000000ffff057224 */ /* 0x100fe200078e000a */
[----:B------:R-:W-:Y:S01]  /*bf60*/  PRMT R95, R95, 0x5410, R11 ;  /* 0x000054105f5f7816 */ /* 0x000fe2000000000b */
[----:B------:R-:W-:-:S07]  /*bf70*/  IMAD.MOV.U32 R70, RZ, RZ, R10 ;  /* 0x000000ffff467224 */ /* 0x000fce00078e000a */
.L_x_4180:
[----:B------:R-:W-:Y:S05]  /*bf80*/  BSYNC B1 ;  /* 0x0000000000017941 */ /* 0x000fea0003800000 */
.L_x_4178:
[----:B------:R-:W-:Y:S02]  /*bf90*/  VIADD R8, R8, 0x4 ;  /* 0x0000000408087836 */ /* 0x000fe40000000000 */
[----:B------:R-:W-:Y:S01]  /*bfa0*/  VIADD R4, R4, 0x2 ;  /* 0x0000000204047836 */ /* 0x000fe20000000000 */
[----:B------:R-:W-:Y:S06]  /*bfb0*/  @P1 BRA `(.L_x_4181) ;  /* 0xffffffc000081947 */ /* 0x000fec000383ffff */
[----:B------:R-:W-:Y:S01]  /*bfc0*/  FADD.FTZ R86, R7, R86 ;  /* 0x0000005607567221 */ /* 0x000fe20000010000 */
[----:B------:R-:W-:Y:S01]  /*bfd0*/  PRMT R95, R95, 0x7610, R11 ;  /* 0x000076105f5f7816 */ /* 0x000fe2000000000b */
[----:B------:R-:W-:Y:S02]  /*bfe0*/  IMAD.MOV.U32 R87, RZ, RZ, R6 ;  /* 0x000000ffff577224 */ /* 0x000fe400078e0006 */
[----:B------:R-:W-:-:S07]  /*bff0*/  IMAD.MOV.U32 R70, RZ, RZ, R5 ;  /* 0x000000ffff467224 */ /* 0x000fce00078e0005 */
.L_x_3991:
[----:B------:R-:W-:Y:S05]  /*c000*/  BSYNC B0 ;  /* 0x0000000000007941 */ /* 0x000fea0003800000 */
.L_x_3990:
        /* <DEDUP_REMOVED lines=194> */
.L_x_4373:
        /* <DEDUP_REMOVED lines=20> */
.L_x_4185:
[----:B------:R-:W-:Y:S01]  /*cd70*/  IMAD.MOV.U32 R5, RZ, RZ, R85 ;  /* 0x000000ffff057224 */ /* 0x000fe200078e0055 */
[----:B------:R-:W-:Y:S01]  /*cd80*/  PRMT R11, R11, 0x7610, R111 ;  /* 0x000076100b0b7816 */ /* 0x000fe2000000006f */
[----:B------:R-:W-:Y:S01]  /*cd90*/  IMAD.MOV.U32 R85, RZ, RZ, R84 ;  /* 0x000000ffff557224 */ /* 0x000fe200078e0054 */
[----:B------:R-:W-:-:S07]  /*cda0*/  PRMT R111, R111, 0x5410, R112 ;  /* 0x000054106f6f7816 */ /* 0x000fce0000000070 */
.L_x_4186:
[----:B------:R-:W-:Y:S05]  /*cdb0*/  BSYNC B1 ;  /* 0x0000000000017941 */ /* 0x000fea0003800000 */
.L_x_4184:
        /* <DEDUP_REMOVED lines=11> */
.L_x_4188:
[----:B------:R-:W-:Y:S01]  /*ce70*/  IMAD.MOV.U32 R10, RZ, RZ, R5 ;  /* 0x000000ffff0a7224 */ /* 0x000fe200078e0005 */
[----:B------:R-:W-:Y:S01]  /*ce80*/  PRMT R11, R11, 0x7632, R11 ;  /* 0x000076320b0b7816 */ /* 0x000fe2000000000b */
[----:B------:R-:W-:Y:S01]  /*ce90*/  IMAD.MOV.U32 R84, RZ, RZ, R83 ;  /* 0x000000ffff547224 */ /* 0x000fe200078e0053 */
[----:B------:R-:W-:-:S07]  /*cea0*/  PRMT R112, R112, 0x7632, R112 ;  /* 0x0000763270707816 */ /* 0x000fce0000000070 */
.L_x_4189:
[----:B------:R-:W-:Y:S05]  /*ceb0*/  BSYNC B1 ;  /* 0x0000000000017941 */ /* 0x000fea0003800000 */
.L_x_4187:
        /* <DEDUP_REMOVED lines=11> */
.L_x_4191:
[----:B------:R-:W-:Y:S01]  /*cf70*/  IMAD.MOV.U32 R5, RZ, RZ, R10 ;  /* 0x000000ffff057224 */ /* 0x000fe200078e000a */
[----:B------:R-:W-:Y:S01]  /*cf80*/  PRMT R11, R11, 0x5410, R11 ;  /* 0x000054100b0b7816 */ /* 0x000fe2000000000b */
[----:B------:R-:W-:Y:S01]  /*cf90*/  IMAD.MOV.U32 R83, RZ, RZ, R82 ;  /* 0x000000ffff537224 */ /* 0x000fe200078e0052 */
[----:B------:R-:W-:-:S07]  /*cfa0*/  PRMT R112, R112, 0x5410, R113 ;  /* 0x0000541070707816 */ /* 0x000fce0000000071 */
.L_x_4192:
[----:B------:R-:W-:Y:S05]  /*cfb0*/  BSYNC B1 ;  /* 0x0000000000017941 */ /* 0x000fea0003800000 */
.L_x_4190:
        /* <DEDUP_REMOVED lines=11> */
.L_x_4194:
[----:B------:R-:W-:Y:S01]  /*d070*/  IMAD.MOV.U32 R10, RZ, RZ, R5 ;  /* 0x000000ffff0a7224 */ /* 0x000fe200078e0005 */
[----:B------:R-:W-:Y:S01]  /*d080*/  PRMT R12, R12, 0x7610, R11 ;  /* 0x000076100c0c7816 */ /* 0x000fe2000000000b */
[----:B------:R-:W-:Y:S01]  /*d090*/  IMAD.MOV.U32 R82, RZ, RZ, R81 ;  /* 0x000000ffff527224 */ /* 0x000fe200078e0051 */
[----:B------:R-:W-:-:S07]  /*d0a0*/  PRMT R113, R0, 0x7632, R113 ;  /* 0x0000763200717816 */ /* 0x000fce0000000071 */
.L_x_4195:
[----:B------:R-:W-:Y:S05]  /*d0b0*/  BSYNC B1 ;  /* 0x0000000000017941 */ /* 0x000fea0003800000 */
.L_x_4193:
        /* <DEDUP_REMOVED lines=11> */
.L_x_4197:
[----:B------:R-:W-:Y:S01]  /*d170*/  IMAD.MOV.U32 R5, RZ, RZ, R10 ;  /* 0x000000ffff057224 */ /* 0x000fe200078e000a */
[----:B------:R-:W-:Y:S01]  /*d180*/  PRMT R11, R11, 0x7610, R12 ;  /* 0x000076100b0b7816 */ /* 0x000fe2000000000c */
[----:B------:R-:W-:Y:S01]  /*d190*/  IMAD.MOV.U32 R81, RZ, RZ, R80 ;  /* 0x000000ffff517224 */ /* 0x000fe200078e0050 */
[----:B------:R-:W-:-:S07]  /*d1a0*/  PRMT R0, R0, 0x5410, R110 ;  /* 0x0000541000007816 */ /* 0x000fce000000006e */
.L_x_4198:
[----:B------:R-:W-:Y:S05]  /*d1b0*/  BSYNC B1 ;  /* 0x0000000000017941 */ /* 0x000fea0003800000 */
.L_x_4196:
        /* <DEDUP_REMOVED lines=11> */
.L_x_4200:
[----:B------:R-:W-:Y:S01]  /*d270*/  IMAD.MOV.U32 R10, RZ, RZ, R5 ;  /* 0x000000ffff0a7224 */ /* 0x000fe200078e0005 */
[----:B------:R-:W-:Y:S01]  /*d280*/  PRMT R11, R11, 0x7632, R11 ;  /* 0x000076320b0b7816 */ /* 0x000fe2000000000b */
[----:B------:R-:W-:Y:S01]  /*d290*/  IMAD.MOV.U32 R80, RZ, RZ, R79 ;  /* 0x000000ffff507224 */ /* 0x000fe200078e004f */
[----:B------:R-:W-:-:S07]  /*d2a0*/  PRMT R110, R110, 0x7632, R110 ;  /* 0x000076326e6e7816 */ /* 0x000fce000000006e */
.L_x_4201:
[----:B------:R-:W-:Y:S05]  /*d2b0*/  BSYNC B1 ;  /* 0x0000000000017941 */ /* 0x000fea0003800000 */
.L_x_4199:
        /* <DEDUP_REMOVED lines=11> */
.L_x_4203:
[----:B------:R-:W-:Y:S01]  /*d370*/  IMAD.MOV.U32 R5, RZ, RZ, R10 ;  /* 0x000000ffff057224 */ /* 0x000fe200078e000a */
[----:B------:R-:W-:Y:S01]  /*d380*/  PRMT R12, R11, 0x7610, R12 ;  /* 0x000076100b0c7816 */ /* 0x000fe2000000000c */
[----:B------:R-:W-:Y:S01]  /*d390*/  IMAD.MOV.U32 R79, RZ, RZ, R78 ;  /* 0x000000ffff4f7224 */ /* 0x000fe200078e004e */
[----:B------:R-:W-:-:S07]  /*d3a0*/  PRMT R110, R110, 0x5410, R111 ;  /* 0x000054106e6e7816 */ /* 0x000fce000000006f */
.L_x_4204:
[----:B------:R-:W-:Y:S05]  /*d3b0*/  BSYNC B1 ;  /* 0x0000000000017941 */ /* 0x000fea0003800000 */
.L_x_4202:
        /* <DEDUP_REMOVED lines=11> */
.L_x_4206:
[----:B------:R-:W-:Y:S01]  /*d470*/  IMAD.MOV.U32 R10, RZ, RZ, R5 ;  /* 0x000000ffff0a7224 */ /* 0x000fe200078e0005 */
[----:B------:R-:W-:Y:S01]  /*d480*/  PRMT R11, R12, 0x7610, R11 ;  /* 0x000076100c0b7816 */ /* 0x000fe2000000000b */
[----:B------:R-:W-:Y:S01]  /*d490*/  IMAD.MOV.U32 R78, RZ, RZ, R77 ;  /* 0x000000ffff4e7224 */ /* 0x000fe200078e004d */
[----:B------:R-:W-:-:S07]  /*d4a0*/  PRMT R111, R115, 0x7610, R111 ;  /* 0x00007610736f7816 */ /* 0x000fce000000006f */
.L_x_4207:
[----:B------:R-:W-:Y:S05]  /*d4b0*/  BSYNC B1 ;  /* 0x0000000000017941 */ /* 0x000fea0003800000 */
.L_x_4205:
        /* <DEDUP_REMOVED lines=11> */
.L_x_4209:
[----:B------:R-:W-:Y:S01]  /*d570*/  IMAD.MOV.U32 R5, RZ, RZ, R10 ;  /* 0x000000ffff057224 */ /* 0x000fe200078e000a */
[----:B------:R-:W-:Y:S01]  /*d580*/  PRMT R11, R11, 0x5410, R11 ;  /* 0x000054100b0b7816 */ /* 0x000fe2000000000b */
[----:B------:R-:W-:Y:S01]  /*d590*/  IMAD.MOV.U32 R77, RZ, RZ, R76 ;  /* 0x000000ffff4d7224 */ /* 0x000fe200078e004c */
[----:B------:R-:W-:-:S07]  /*d5a0*/  PRMT R115, R113, 0x7632, R115 ;  /* 0x0000763271737816 */ /* 0x000fce0000000073 */
.L_x_4210:
[----:B------:R-:W-:Y:S05]  /*d5b0*/  BSYNC B1 ;  /* 0x0000000000017941 */ /* 0x000fea0003800000 */
.L_x_4208:
        /* <DEDUP_REMOVED lines=11> */
.L_x_4212:
[----:B------:R-:W-:Y:S01]  /*d670*/  IMAD.MOV.U32 R10, RZ, RZ, R5 ;  /* 0x000000ffff0a7224 */ /* 0x000fe200078e0005 */
[----:B------:R-:W-:Y:S01]  /*d680*/  PRMT R12, R12, 0x7610, R11 ;  /* 0x000076100c0c7816 */ /* 0x000fe2000000000b */
[----:B------:R-:W-:Y:S01]  /*d690*/  IMAD.MOV.U32 R76, RZ, RZ, R75 ;  /* 0x000000ffff4c7224 */ /* 0x000fe200078e004b */
[----:B------:R-:W-:-:S07]  /*d6a0*/  PRMT R113, R113, 0x7610, R114 ;  /* 0x0000761071717816 */ /* 0x000fce0000000072 */
.L_x_4213:
[----:B------:R-:W-:Y:S05]  /*d6b0*/  BSYNC B1 ;  /* 0x0000000000017941 */ /* 0x000fea0003800000 */
.L_x_4211:
        /* <DEDUP_REMOVED lines=11> */
.L_x_4215:
[----:B------:R-:W-:Y:S01]  /*d770*/  IMAD.MOV.U32 R5, RZ, RZ, R10 ;  /* 0x000000ffff057224 */ /* 0x000fe200078e000a */
[----:B------:R-:W-:Y:S01]  /*d780*/  PRMT R11, R12, 0x7632, R11 ;  /* 0x000076320c0b7816 */ /* 0x000fe2000000000b */
[----:B------:R-:W-:Y:S01]  /*d790*/  IMAD.MOV.U32 R75, RZ, RZ, R74 ;  /* 0x000000ffff4b7224 */ /* 0x000fe200078e004a */
[----:B------:R-:W-:-:S07]  /*d7a0*/  PRMT R114, R114, 0x5410, R0 ;  /* 0x0000541072727816 */ /* 0x000fce0000000000 */
.L_x_4216:
[----:B------:R-:W-:Y:S05]  /*d7b0*/  BSYNC B1 ;  /* 0x0000000000017941 */ /* 0x000fea0003800000 */
.L_x_4214:
        /* <DEDUP_REMOVED lines=11> */
.L_x_4218:
[----:B------:R-:W-:Y:S01]  /*d870*/  IMAD.MOV.U32 R10, RZ, RZ, R5 ;  /* 0x000000ffff0a7224 */ /* 0x000fe200078e0005 */
[----:B------:R-:W-:Y:S01]  /*d880*/  PRMT R12, R11, 0x7610, R12 ;  /* 0x000076100b0c7816 */ /* 0x000fe2000000000c */
[----:B------:R-:W-:Y:S01]  /*d890*/  IMAD.MOV.U32 R74, RZ, RZ, R73 ;  /* 0x000000ffff4a7224 */ /* 0x000fe200078e0049 */
[----:B------:R-:W-:-:S07]  /*d8a0*/  PRMT R0, R117, 0x7610, R0 ;  /* 0x0000761075007816 */ /* 0x000fce0000000000 */
.L_x_4219:
[----:B------:R-:W-:Y:S05]  /*d8b0*/  BSYNC B1 ;  /* 0x0000000000017941 */ /* 0x000fea0003800000 */
.L_x_4217:
        /* <DEDUP_REMOVED lines=11> */
.L_x_4221:
[----:B------:R-:W-:Y:S01]  /*d970*/  IMAD.MOV.U32 R5, RZ, RZ, R10 ;  /* 0x000000ffff057224 */ /* 0x000fe200078e000a */
[----:B------:R-:W-:Y:S01]  /*d980*/  PRMT R11, R11, 0x5410, R12 ;  /* 0x000054100b0b7816 */ /* 0x000fe2000000000c */
[----:B------:R-:W-:Y:S01]  /*d990*/  IMAD.MOV.U32 R73, RZ, RZ, R72 ;  /* 0x000000ffff497224 */ /* 0x000fe200078e0048 */
[----:B------:R-:W-:-:S07]  /*d9a0*/  PRMT R117, R115, 0x7632, R117 ;  /* 0x0000763273757816 */ /* 0x000fce0000000075 */
.L_x_4222:
[----:B------:R-:W-:Y:S05]  /*d9b0*/  BSYNC B1 ;  /* 0x0000000000017941 */ /* 0x000fea0003800000 */
.L_x_4220:
        /* <DEDUP_REMOVED lines=11> */
.L_x_4224:
[----:B------:R-:W-:Y:S01]  /*da70*/  IMAD.MOV.U32 R10, RZ, RZ, R5 ;  /* 0x000000ffff0a7224 */ /* 0x000fe200078e0005 */
[----:B------:R-:W-:Y:S01]  /*da80*/  PRMT R12, R12, 0x7610, R11 ;  /* 0x000076100c0c7816 */ /* 0x000fe2000000000b */
[----:B------:R-:W-:Y:S01]  /*da90*/  IMAD.MOV.U32 R72, RZ, RZ, R3 ;  /* 0x000000ffff487224 */ /* 0x000fe200078e0003 */
[----:B------:R-:W-:-:S07]  /*daa0*/  PRMT R115, R115, 0x7610, R116 ;  /* 0x0000761073737816 */ /* 0x000fce0000000074 */
.L_x_4225:
[----:B------:R-:W-:Y:S05]  /*dab0*/  BSYNC B1 ;  /* 0x0000000000017941 */ /* 0x000fea0003800000 */
.L_x_4223:
        /* <DEDUP_REMOVED lines=11> */
.L_x_4227:
[----:B------:R-:W-:Y:S01]  /*db70*/  IMAD.MOV.U32 R5, RZ, RZ, R10 ;  /* 0x000000ffff057224 */ /* 0x000fe200078e000a */
[----:B------:R-:W-:Y:S01]  /*db80*/  PRMT R11, R11, 0x7610, R12 ;  /* 0x000076100b0b7816 */ /* 0x000fe2000000000c */
[----:B------:R-:W-:Y:S01]  /*db90*/  IMAD.MOV.U32 R3, RZ, RZ, R2 ;  /* 0x000000ffff037224 */ /* 0x000fe200078e0002 */
[----:B------:R-:W-:-:S07]  /*dba0*/  PRMT R116, R116, 0x5410, R114 ;  /* 0x0000541074747816 */ /* 0x000fce0000000072 */
.L_x_4228:
[----:B------:R-:W-:Y:S05]  /*dbb0*/  BSYNC B1 ;  /* 0x0000000000017941 */ /* 0x000fea0003800000 */
.L_x_4226:
        /* <DEDUP_REMOVED lines=11> */
.L_x_4230:
[----:B------:R-:W-:Y:S01]  /*dc70*/  IMAD.MOV.U32 R10, RZ, RZ, R5 ;  /* 0x000000ffff0a7224 */ /* 0x000fe200078e0005 */
[----:B------:R-:W-:Y:S01]  /*dc80*/  PRMT R11, R11, 0x7632, R11 ;  /* 0x000076320b0b7816 */ /* 0x000fe2000000000b */
[----:B------:R-:W-:Y:S01]  /*dc90*/  IMAD.MOV.U32 R2, RZ, RZ, R25 ;  /* 0x000000ffff027224 */ /* 0x000fe200078e0019 */
[----:B------:R-:W-:-:S07]  /*dca0*/  PRMT R114, R118, 0x7610, R114 ;  /* 0x0000761076727816 */ /* 0x000fce0000000072 */
.L_x_4231:
[----:B------:R-:W-:Y:S05]  /*dcb0*/  BSYNC B1 ;  /* 0x0000000000017941 */ /* 0x000fea0003800000 */
.L_x_4229:
        /* <DEDUP_REMOVED lines=11> */
.L_x_4233:
[----:B------:R-:W-:Y:S01]  /*dd70*/  IMAD.MOV.U32 R5, RZ, RZ, R10 ;  /* 0x000000ffff057224 */ /* 0x000fe200078e000a */
[----:B------:R-:W-:Y:S01]  /*dd80*/  PRMT R11, R11, 0x5410, R11 ;  /* 0x000054100b0b7816 */ /* 0x000fe2000000000b */
[----:B------:R-:W-:Y:S01]  /*dd90*/  IMAD.MOV.U32 R25, RZ, RZ, R24 ;  /* 0x000000ffff197224 */ /* 0x000fe200078e0018 */
[----:B------:R-:W-:-:S07]  /*dda0*/  PRMT R118, R117, 0x7632, R118 ;  /* 0x0000763275767816 */ /* 0x000fce0000000076 */
.L_x_4234:
[----:B------:R-:W-:Y:S05]  /*ddb0*/  BSYNC B1 ;  /* 0x0000000000017941 */ /* 0x000fea0003800000 */
.L_x_4232:
        /* <DEDUP_REMOVED lines=11> */
.L_x_4236:
[----:B------:R-:W-:Y:S01]  /*de70*/  IMAD.MOV.U32 R10, RZ, RZ, R5 ;  /* 0x000000ffff0a7224 */ /* 0x000fe200078e0005 */
[----:B------:R-:W-:Y:S01]  /*de80*/  PRMT R12, R12, 0x7610, R11 ;  /* 0x000076100c0c7816 */ /* 0x000fe2000000000b */
[----:B------:R-:W-:Y:S01]  /*de90*/  IMAD.MOV.U32 R24, RZ, RZ, R27 ;  /* 0x000000ffff187224 */ /* 0x000fe200078e001b */
[----:B------:R-:W-:-:S07]  /*dea0*/  PRMT R117, R117, 0x7610, R118 ;  /* 0x0000761075757816 */ /* 0x000fce0000000076 */
.L_x_4237:
[----:B------:R-:W-:Y:S05]  /*deb0*/  BSYNC B1 ;  /* 0x0000000000017941 */ /* 0x000fea0003800000 */
.L_x_4235:
        /* <DEDUP_REMOVED lines=11> */
.L_x_4239:
[----:B------:R-:W-:Y:S01]  /*df70*/  IMAD.MOV.U32 R5, RZ, RZ, R10 ;  /* 0x000000ffff057224 */ /* 0x000fe200078e000a */
[----:B------:R-:W-:Y:S01]  /*df80*/  PRMT R11, R11, 0x7610, R12 ;  /* 0x000076100b0b7816 */ /* 0x000fe2000000000c */
[----:B------:R-:W-:Y:S01]  /*df90*/  IMAD.MOV.U32 R27, RZ, RZ, R26 ;  /* 0x000000ffff1b7224 */ /* 0x000fe200078e001a */
[----:B------:R-:W-:-:S07]  /*dfa0*/  PRMT R118, R118, 0x5410, R116 ;  /* 0x0000541076767816 */ /* 0x000fce0000000074 */
.L_x_4240:
[----:B------:R-:W-:Y:S05]  /*dfb0*/  BSYNC B1 ;  /* 0x0000000000017941 */ /* 0x000fea0003800000 */
.L_x_4238:
        /* <DEDUP_REMOVED lines=11> */
.L_x_4242:
[----:B------:R-:W-:Y:S01]  /*e070*/  IMAD.MOV.U32 R10, RZ, RZ, R5 ;  /* 0x000000ffff0a7224 */ /* 0x000fe200078e0005 */
[----:B------:R-:W-:Y:S01]  /*e080*/  PRMT R12, R12, 0x7610, R11 ;  /* 0x000076100c0c7816 */ /* 0x000fe2000000000b */
[----:B------:R-:W-:Y:S01]  /*e090*/  IMAD.MOV.U32 R26, RZ, RZ, R29 ;  /* 0x000000ffff1a7224 */ /* 0x000fe200078e001d */
[----:B------:R-:W-:-:S07]  /*e0a0*/  PRMT R116, R106, 0x7632, R116 ;  /* 0x000076326a747816 */ /* 0x000fce0000000074 */
.L_x_4243:
[----:B------:R-:W-:Y:S05]  /*e0b0*/  BSYNC B1 ;  /* 0x0000000000017941 */ /* 0x000fea0003800000 */
.L_x_4241:
        /* <DEDUP_REMOVED lines=11> */
.L_x_4245:
[----:B------:R-:W-:Y:S01]  /*e170*/  IMAD.MOV.U32 R5, RZ, RZ, R10 ;  /* 0x000000ffff057224 */ /* 0x000fe200078e000a */
[----:B------:R-:W-:Y:S01]  /*e180*/  PRMT R11, R12, 0x7632, R11 ;  /* 0x000076320c0b7816 */ /* 0x000fe2000000000b */
[----:B------:R-:W-:Y:S01]  /*e190*/  IMAD.MOV.U32 R29, RZ, RZ, R28 ;  /* 0x000000ffff1d7224 */ /* 0x000fe200078e001c */
[----:B------:R-:W-:-:S07]  /*e1a0*/  PRMT R106, R106, 0x7610, R104 ;  /* 0x000076106a6a7816 */ /* 0x000fce0000000068 */
.L_x_4246:
[----:B------:R-:W-:Y:S05]  /*e1b0*/  BSYNC B1 ;  /* 0x0000000000017941 */ /* 0x000fea0003800000 */
.L_x_4244:
        /* <DEDUP_REMOVED lines=11> */
.L_x_4248:
[----:B------:R-:W-:Y:S01]  /*e270*/  IMAD.MOV.U32 R10, RZ, RZ, R5 ;  /* 0x000000ffff0a7224 */ /* 0x000fe200078e0005 */
[----:B------:R-:W-:Y:S01]  /*e280*/  PRMT R11, R11, 0x5410, R11 ;  /* 0x000054100b0b7816 */ /* 0x000fe2000000000b */
[----:B------:R-:W-:Y:S01]  /*e290*/  IMAD.MOV.U32 R28, RZ, RZ, R31 ;  /* 0x000000ffff1c7224 */ /* 0x000fe200078e001f */
[----:B------:R-:W-:-:S07]  /*e2a0*/  PRMT R104, R104, 0x7610, R105 ;  /* 0x0000761068687816 */ /* 0x000fce0000000069 */
.L_x_4249:
[----:B------:R-:W-:Y:S05]  /*e2b0*/  BSYNC B1 ;  /* 0x0000000000017941 */ /* 0x000fea0003800000 */
.L_x_4247:
        /* <DEDUP_REMOVED lines=11> */
.L_x_4251:
[----:B------:R-:W-:Y:S01]  /*e370*/  IMAD.MOV.U32 R5, RZ, RZ, R10 ;  /* 0x000000ffff057224 */ /* 0x000fe200078e000a */
[----:B------:R-:W-:Y:S01]  /*e380*/  PRMT R12, R12, 0x7610, R11 ;  /* 0x000076100c0c7816 */ /* 0x000fe2000000000b */
[----:B------:R-:W-:Y:S01]  /*e390*/  IMAD.MOV.U32 R31, RZ, RZ, R30 ;  /* 0x000000ffff1f7224 */ /* 0x000fe200078e001e */
[----:B------:R-:W-:-:S07]  /*e3a0*/  PRMT R105, R105, 0x5410, R104 ;  /* 0x0000541069697816 */ /* 0x000fce0000000068 */
.L_x_4252:
[----:B------:R-:W-:Y:S05]  /*e3b0*/  BSYNC B1 ;  /* 0x0000000000017941 */ /* 0x000fea0003800000 */
.L_x_4250:
        /* <DEDUP_REMOVED lines=11> */
.L_x_4254:
[----:B------:R-:W-:Y:S01]  /*e470*/  IMAD.MOV.U32 R10, RZ, RZ, R5 ;  /* 0x000000ffff0a7224 */ /* 0x000fe200078e0005 */
[----:B------:R-:W-:Y:S01]  /*e480*/  PRMT R11, R11, 0x7610, R12 ;  /* 0x000076100b0b7816 */ /* 0x000fe2000000000c */
[----:B------:R-:W-:Y:S01]  /*e490*/  IMAD.MOV.U32 R30, RZ, RZ, R33 ;  /* 0x000000ffff1e7224 */ /* 0x000fe200078e0021 */
[----:B------:R-:W-:-:S07]  /*e4a0*/  PRMT R104, R108, 0x7632, R104 ;  /* 0x000076326c687816 */ /* 0x000fce0000000068 */
.L_x_4255:
[----:B------:R-:W-:Y:S05]  /*e4b0*/  BSYNC B1 ;  /* 0x0000000000017941 */ /* 0x000fea0003800000 */
.L_x_4253:
        /* <DEDUP_REMOVED lines=11> */
.L_x_4257:
[----:B------:R-:W-:Y:S01]  /*e570*/  IMAD.MOV.U32 R5, RZ, RZ, R10 ;  /* 0x000000ffff057224 */ /* 0x000fe200078e000a */
[----:B------:R-:W-:Y:S01]  /*e580*/  PRMT R11, R11, 0x7632, R11 ;  /* 0x000076320b0b7816 */ /* 0x000fe2000000000b */
[----:B------:R-:W-:Y:S01]  /*e590*/  IMAD.MOV.U32 R33, RZ, RZ, R32 ;  /* 0x000000ffff217224 */ /* 0x000fe200078e0020 */
[----:B------:R-:W-:-:S07]  /*e5a0*/  PRMT R108, R108, 0x5410, R106 ;  /* 0x000054106c6c7816 */ /* 0x000fce000000006a */
.L_x_4258:
[----:B------:R-:W-:Y:S05]  /*e5b0*/  BSYNC B1 ;  /* 0x0000000000017941 */ /* 0x000fea0003800000 */
.L_x_4256:
        /* <DEDUP_REMOVED lines=11> */
.L_x_4260:
[----:B------:R-:W-:Y:S01]  /*e670*/  IMAD.MOV.U32 R10, RZ, RZ, R5 ;  /* 0x000000ffff0a7224 */ /* 0x000fe200078e0005 */
[----:B------:R-:W-:Y:S01]  /*e680*/  PRMT R12, R11, 0x7610, R12 ;  /* 0x000076100b0c7816 */ /* 0x000fe2000000000c */
[----:B------:R-:W-:Y:S01]  /*e690*/  IMAD.MOV.U32 R32, RZ, RZ, R35 ;  /* 0x000000ffff207224 */ /* 0x000fe200078e0023 */
[----:B------:R-:W-:-:S07]  /*e6a0*/  PRMT R106, R107, 0x7610, R106 ;  /* 0x000076106b6a7816 */ /* 0x000fce000000006a */
.L_x_4261:
[----:B------:R-:W-:Y:S05]  /*e6b0*/  BSYNC B1 ;  /* 0x0000000000017941 */ /* 0x000fea0003800000 */
.L_x_4259:
        /* <DEDUP_REMOVED lines=11> */
.L_x_4263:
[----:B------:R-:W-:Y:S01]  /*e770*/  IMAD.MOV.U32 R5, RZ, RZ, R10 ;  /* 0x000000ffff057224 */ /* 0x000fe200078e000a */
[----:B------:R-:W-:Y:S01]  /*e780*/  PRMT R11, R12, 0x7610, R11 ;  /* 0x000076100c0b7816 */ /* 0x000fe2000000000b */
[----:B------:R-:W-:Y:S01]  /*e790*/  IMAD.MOV.U32 R35, RZ, RZ, R34 ;  /* 0x000000ffff237224 */ /* 0x000fe200078e0022 */
[----:B------:R-:W-:-:S07]  /*e7a0*/  PRMT R107, R105, 0x7610, R107 ;  /* 0x00007610696b7816 */ /* 0x000fce000000006b */
.L_x_4264:
[----:B------:R-:W-:Y:S05]  /*e7b0*/  BSYNC B1 ;  /* 0x0000000000017941 */ /* 0x000fea0003800000 */
.L_x_4262:
        /* <DEDUP_REMOVED lines=11> */
.L_x_4266:
[----:B------:R-:W-:Y:S01]  /*e870*/  IMAD.MOV.U32 R10, RZ, RZ, R5 ;  /* 0x000000ffff0a7224 */ /* 0x000fe200078e0005 */
[----:B------:R-:W-:Y:S01]  /*e880*/  PRMT R11, R11, 0x5410, R11 ;  /* 0x000054100b0b7816 */ /* 0x000fe2000000000b */
[----:B------:R-:W-:Y:S01]  /*e890*/  IMAD.MOV.U32 R34, RZ, RZ, R37 ;  /* 0x000000ffff227224 */ /* 0x000fe200078e0025 */
[----:B------:R-:W-:-:S07]  /*e8a0*/  PRMT R105, R109, 0x7632, R105 ;  /* 0x000076326d697816 */ /* 0x000fce0000000069 */
.L_x_4267:
[----:B------:R-:W-:Y:S05]  /*e8b0*/  BSYNC B1 ;  /* 0x0000000000017941 */ /* 0x000fea0003800000 */
.L_x_4265:
        /* <DEDUP_REMOVED lines=11> */
.L_x_4269:
[----:B------:R-:W-:Y:S01]  /*e970*/  IMAD.MOV.U32 R5, RZ, RZ, R10 ;  /* 0x000000ffff057224 */ /* 0x000fe200078e000a */
[----:B------:R-:W-:Y:S01]  /*e980*/  PRMT R12, R12, 0x7610, R11 ;  /* 0x000076100c0c7816 */ /* 0x000fe2000000000b */
[----:B------:R-:W-:Y:S01]  /*e990*/  IMAD.MOV.U32 R37, RZ, RZ, R36 ;  /* 0x000000ffff257224 */ /* 0x000fe200078e0024 */
[----:B------:R-:W-:-:S07]  /*e9a0*/  PRMT R109, R109, 0x5410, R102 ;  /* 0x000054106d6d7816 */ /* 0x000fce0000000066 */
.L_x_4270:
[----:B------:R-:W-:Y:S05]  /*e9b0*/  BSYNC B1 ;  /* 0x0000000000017941 */ /* 0x000fea0003800000 */
.L_x_4268:
        /* <DEDUP_REMOVED lines=11> */
.L_x_4272:
[----:B------:R-:W-:Y:S01]  /*ea70*/  IMAD.MOV.U32 R10, RZ, RZ, R5 ;  /* 0x000000ffff0a7224 */ /* 0x000fe200078e0005 */
[----:B------:R-:W-:Y:S01]  /*ea80*/  PRMT R11, R12, 0x7632, R11 ;  /* 0x000076320c0b7816 */ /* 0x000fe2000000000b */
[----:B------:R-:W-:Y:S01]  /*ea90*/  IMAD.MOV.U32 R36, RZ, RZ, R39 ;  /* 0x000000ffff247224 */ /* 0x000fe200078e0027 */
[----:B------:R-:W-:-:S07]  /*eaa0*/  PRMT R102, R108, 0x7610, R102 ;  /* 0x000076106c667816 */ /* 0x000fce0000000066 */
.L_x_4273:
[----:B------:R-:W-:Y:S05]  /*eab0*/  BSYNC B1 ;  /* 0x0000000000017941 */ /* 0x000fea0003800000 */
.L_x_4271:
        /* <DEDUP_REMOVED lines=11> */
.L_x_4275:
[----:B------:R-:W-:Y:S01]  /*eb70*/  IMAD.MOV.U32 R5, RZ, RZ, R10 ;  /* 0x000000ffff057224 */ /* 0x000fe200078e000a */
[----:B------:R-:W-:Y:S01]  /*eb80*/  PRMT R12, R11, 0x7610, R12 ;  /* 0x000076100b0c7816 */ /* 0x000fe2000000000c */
[----:B------:R-:W-:Y:S01]  /*eb90*/  IMAD.MOV.U32 R39, RZ, RZ, R38 ;  /* 0x000000ffff277224 */ /* 0x000fe200078e0026 */
[----:B------:R-:W-:-:S07]  /*eba0*/  PRMT R108, R107, 0x7632, R108 ;  /* 0x000076326b6c7816 */ /* 0x000fce000000006c */
.L_x_4276:
[----:B------:R-:W-:Y:S05]  /*ebb0*/  BSYNC B1 ;  /* 0x0000000000017941 */ /* 0x000fea0003800000 */
.L_x_4274:
        /* <DEDUP_REMOVED lines=11> */
.L_x_4278:
[----:B------:R-:W-:Y:S01]  /*ec70*/  IMAD.MOV.U32 R10, RZ, RZ, R5 ;  /* 0x000000ffff0a7224 */ /* 0x000fe200078e0005 */
[----:B------:R-:W-:Y:S01]  /*ec80*/  PRMT R11, R11, 0x5410, R12 ;  /* 0x000054100b0b7816 */ /* 0x000fe2000000000c */
[----:B------:R-:W-:Y:S01]  /*ec90*/  IMAD.MOV.U32 R38, RZ, RZ, R41 ;  /* 0x000000ffff267224 */ /* 0x000fe200078e0029 */
[----:B------:R-:W-:-:S07]  /*eca0*/  PRMT R107, R107, 0x7610, R99 ;  /* 0x000076106b6b7816 */ /* 0x000fce0000000063 */
.L_x_4279:
[----:B------:R-:W-:Y:S05]  /*ecb0*/  BSYNC B1 ;  /* 0x0000000000017941 */ /* 0x000fea0003800000 */
.L_x_4277:
        /* <DEDUP_REMOVED lines=11> */
.L_x_4281:
[----:B------:R-:W-:Y:S01]  /*ed70*/  IMAD.MOV.U32 R5, RZ, RZ, R10 ;  /* 0x000000ffff057224 */ /* 0x000fe200078e000a */
[----:B------:R-:W-:Y:S01]  /*ed80*/  PRMT R11, R11, 0x7632, R11 ;  /* 0x000076320b0b7816 */ /* 0x000fe2000000000b */
[----:B------:R-:W-:Y:S01]  /*ed90*/  IMAD.MOV.U32 R41, RZ, RZ, R40 ;  /* 0x000000ffff297224 */ /* 0x000fe200078e0028 */
[----:B------:R-:W-:-:S07]  /*eda0*/  PRMT R99, R99, 0x5410, R98 ;  /* 0x0000541063637816 */ /* 0x000fce0000000062 */
.L_x_4282:
[----:B------:R-:W-:Y:S05]  /*edb0*/  BSYNC B1 ;  /* 0x0000000000017941 */ /* 0x000fea0003800000 */
.L_x_4280:
        /* <DEDUP_REMOVED lines=11> */
.L_x_4284:
[----:B------:R-:W-:Y:S01]  /*ee70*/  IMAD.MOV.U32 R10, RZ, RZ, R5 ;  /* 0x000000ffff0a7224 */ /* 0x000fe200078e0005 */
[----:B------:R-:W-:Y:S01]  /*ee80*/  PRMT R11, R11, 0x5410, R11 ;  /* 0x000054100b0b7816 */ /* 0x000fe2000000000b */
[----:B------:R-:W-:Y:S01]  /*ee90*/  IMAD.MOV.U32 R40, RZ, RZ, R43 ;  /* 0x000000ffff287224 */ /* 0x000fe200078e002b */
[----:B------:R-:W-:-:S07]  /*eea0*/  PRMT R98, R119, 0x7632, R98 ;  /* 0x0000763277627816 */ /* 0x000fce0000000062 */
.L_x_4285:
[----:B------:R-:W-:Y:S05]  /*eeb0*/  BSYNC B1 ;  /* 0x0000000000017941 */ /* 0x000fea0003800000 */
.L_x_4283:
        /* <DEDUP_REMOVED lines=11> */
.L_x_4287:
[----:B------:R-:W-:Y:S01]  /*ef70*/  IMAD.MOV.U32 R5, RZ, RZ, R10 ;  /* 0x000000ffff057224 */ /* 0x000fe200078e000a */
[----:B------:R-:W-:Y:S01]  /*ef80*/  PRMT R11, R11, 0x7632, R11 ;  /* 0x000076320b0b7816 */ /* 0x000fe2000000000b */
[----:B------:R-:W-:Y:S01]  /*ef90*/  IMAD.MOV.U32 R43, RZ, RZ, R42 ;  /* 0x000000ffff2b7224 */ /* 0x000fe200078e002a */
[----:B------:R-:W-:-:S07]  /*efa0*/  PRMT R119, R119, 0x7610, R102 ;  /* 0x0000761077777816 */ /* 0x000fce0000000066 */
.L_x_4288:
[----:B------:R-:W-:Y:S05]  /*efb0*/  BSYNC B1 ;  /* 0x0000000000017941 */ /* 0x000fea0003800000 */
.L_x_4286:
        /* <DEDUP_REMOVED lines=11> */
.L_x_4290:
[----:B------:R-:W-:Y:S01]  /*f070*/  IMAD.MOV.U32 R10, RZ, RZ, R5 ;  /* 0x000000ffff0a7224 */ /* 0x000fe200078e0005 */
[----:B------:R-:W-:Y:S01]  /*f080*/  PRMT R12, R11, 0x7610, R12 ;  /* 0x000076100b0c7816 */ /* 0x000fe2000000000c */
[----:B------:R-:W-:Y:S01]  /*f090*/  IMAD.MOV.U32 R42, RZ, RZ, R45 ;  /* 0x000000ffff2a7224 */ /* 0x000fe200078e002d */
[----:B------:R-:W-:-:S07]  /*f0a0*/  PRMT R102, R102, 0x5410, R101 ;  /* 0x0000541066667816 */ /* 0x000fce0000000065 */
.L_x_4291:
[----:B------:R-:W-:Y:S05]  /*f0b0*/  BSYNC B1 ;  /* 0x0000000000017941 */ /* 0x000fea0003800000 */
.L_x_4289:
        /* <DEDUP_REMOVED lines=11> */
.L_x_4293:
[----:B------:R-:W-:Y:S01]  /*f170*/  IMAD.MOV.U32 R5, RZ, RZ, R10 ;  /* 0x000000ffff057224 */ /* 0x000fe200078e000a */
[----:B------:R-:W-:Y:S01]  /*f180*/  PRMT R11, R11, 0x5410, R12 ;  /* 0x000054100b0b7816 */ /* 0x000fe2000000000c */
[----:B------:R-:W-:Y:S01]  /*f190*/  IMAD.MOV.U32 R45, RZ, RZ, R44 ;  /* 0x000000ffff2d7224 */ /* 0x000fe200078e002c */
[----:B------:R-:W-:-:S07]  /*f1a0*/  PRMT R101, R99, 0x7610, R101 ;  /* 0x0000761063657816 */ /* 0x000fce0000000065 */
.L_x_4294:
[----:B------:R-:W-:Y:S05]  /*f1b0*/  BSYNC B1 ;  /* 0x0000000000017941 */ /* 0x000fea0003800000 */
.L_x_4292:
        /* <DEDUP_REMOVED lines=11> */
.L_x_4296:
[----:B------:R-:W-:Y:S01]  /*f270*/  IMAD.MOV.U32 R10, RZ, RZ, R5 ;  /* 0x000000ffff0a7224 */ /* 0x000fe200078e0005 */
[----:B------:R-:W-:Y:S01]  /*f280*/  PRMT R12, R12, 0x7610, R11 ;  /* 0x000076100c0c7816 */ /* 0x000fe2000000000b */
[----:B------:R-:W-:Y:S01]  /*f290*/  IMAD.MOV.U32 R44, RZ, RZ, R47 ;  /* 0x000000ffff2c7224 */ /* 0x000fe200078e002f */
[----:B------:R-:W-:-:S07]  /*f2a0*/  PRMT R99, R100, 0x7632, R99 ;  /* 0x0000763264637816 */ /* 0x000fce0000000063 */
.L_x_4297:
[----:B------:R-:W-:Y:S05]  /*f2b0*/  BSYNC B1 ;  /* 0x0000000000017941 */ /* 0x000fea0003800000 */
.L_x_4295:
        /* <DEDUP_REMOVED lines=11> */
.L_x_4299:
[----:B------:R-:W-:Y:S01]  /*f370*/  IMAD.MOV.U32 R5, RZ, RZ, R10 ;  /* 0x000000ffff057224 */ /* 0x000fe200078e000a */
[----:B------:R-:W-:Y:S01]  /*f380*/  PRMT R11, R12, 0x7632, R11 ;  /* 0x000076320c0b7816 */ /* 0x000fe2000000000b */
[----:B------:R-:W-:Y:S01]  /*f390*/  IMAD.MOV.U32 R47, RZ, RZ, R46 ;  /* 0x000000ffff2f7224 */ /* 0x000fe200078e002e */
[----:B------:R-:W-:-:S07]  /*f3a0*/  PRMT R100, R100, 0x7610, R98 ;  /* 0x0000761064647816 */ /* 0x000fce0000000062 */
.L_x_4300:
[----:B------:R-:W-:Y:S05]  /*f3b0*/  BSYNC B1 ;  /* 0x0000000000017941 */ /* 0x000fea0003800000 */
.L_x_4298:
        /* <DEDUP_REMOVED lines=11> */
.L_x_4302:
[----:B------:R-:W-:Y:S01]  /*f470*/  IMAD.MOV.U32 R10, RZ, RZ, R5 ;  /* 0x000000ffff0a7224 */ /* 0x000fe200078e0005 */
[----:B------:R-:W-:Y:S01]  /*f480*/  PRMT R12, R11, 0x7610, R12 ;  /* 0x000076100b0c7816 */ /* 0x000fe2000000000c */
[----:B------:R-:W-:Y:S01]  /*f490*/  IMAD.MOV.U32 R46, RZ, RZ, R49 ;  /* 0x000000ffff2e7224 */ /* 0x000fe200078e0031 */
[----:B------:R-:W-:-:S07]  /*f4a0*/  PRMT R98, R98, 0x5410, R109 ;  /* 0x0000541062627816 */ /* 0x000fce000000006d */
.L_x_4303:
[----:B------:R-:W-:Y:S05]  /*f4b0*/  BSYNC B1 ;  /* 0x0000000000017941 */ /* 0x000fea0003800000 */
.L_x_4301:
        /* <DEDUP_REMOVED lines=11> */
.L_x_4305:
[----:B------:R-:W-:Y:S01]  /*f570*/  IMAD.MOV.U32 R5, RZ, RZ, R10 ;  /* 0x000000ffff057224 */ /* 0x000fe200078e000a */
[----:B------:R-:W-:Y:S01]  /*f580*/  PRMT R11, R12, 0x7610, R11 ;  /* 0x000076100c0b7816 */ /* 0x000fe2000000000b */
[----:B------:R-:W-:Y:S01]  /*f590*/  IMAD.MOV.U32 R49, RZ, RZ, R48 ;  /* 0x000000ffff317224 */ /* 0x000fe200078e0030 */
[----:B------:R-:W-:-:S07]  /*f5a0*/  PRMT R109, R101, 0x7632, R109 ;  /* 0x00007632656d7816 */ /* 0x000fce000000006d */
.L_x_4306:
[----:B------:R-:W-:Y:S05]  /*f5b0*/  BSYNC B1 ;  /* 0x0000000000017941 */ /* 0x000fea0003800000 */
.L_x_4304:
        /* <DEDUP_REMOVED lines=11> */
.L_x_4308:
[----:B------:R-:W-:Y:S01]  /*f670*/  IMAD.MOV.U32 R10, RZ, RZ, R5 ;  /* 0x000000ffff0a7224 */ /* 0x000fe200078e0005 */
[----:B------:R-:W-:Y:S01]  /*f680*/  PRMT R11, R11, 0x5410, R11 ;  /* 0x000054100b0b7816 */ /* 0x000fe2000000000b */
[----:B------:R-:W-:Y:S01]  /*f690*/  IMAD.MOV.U32 R48, RZ, RZ, R51 ;  /* 0x000000ffff307224 */ /* 0x000fe200078e0033 */
[----:B------:R-:W-:-:S07]  /*f6a0*/  PRMT R101, R101, 0x7610, R103 ;  /* 0x0000761065657816 */ /* 0x000fce0000000067 */
.L_x_4309:
[----:B------:R-:W-:Y:S05]  /*f6b0*/  BSYNC B1 ;  /* 0x0000000000017941 */ /* 0x000fea0003800000 */
.L_x_4307:
        /* <DEDUP_REMOVED lines=11> */
.L_x_4311:
[----:B------:R-:W-:Y:S01]  /*f770*/  IMAD.MOV.U32 R5, RZ, RZ, R10 ;  /* 0x000000ffff057224 */ /* 0x000fe200078e000a */
[----:B------:R-:W-:Y:S01]  /*f780*/  PRMT R11, R11, 0x7632, R11 ;  /* 0x000076320b0b7816 */ /* 0x000fe2000000000b */
[----:B------:R-:W-:Y:S01]  /*f790*/  IMAD.MOV.U32 R51, RZ, RZ, R50 ;  /* 0x000000ffff337224 */ /* 0x000fe200078e0032 */
[----:B------:R-:W-:-:S07]  /*f7a0*/  PRMT R103, R103, 0x5410, R100 ;  /* 0x0000541067677816 */ /* 0x000fce0000000064 */
.L_x_4312:
[----:B------:R-:W-:Y:S05]  /*f7b0*/  BSYNC B1 ;  /* 0x0000000000017941 */ /* 0x000fea0003800000 */
.L_x_4310:
        /* <DEDUP_REMOVED lines=11> */
.L_x_4314:
[----:B------:R-:W-:Y:S01]  /*f870*/  IMAD.MOV.U32 R10, RZ, RZ, R5 ;  /* 0x000000ffff0a7224 */ /* 0x000fe200078e0005 */
[----:B------:R-:W-:Y:S01]  /*f880*/  PRMT R12, R11, 0x7610, R12 ;  /* 0x000076100b0c7816 */ /* 0x000fe2000000000c */
[----:B------:R-:W-:Y:S01]  /*f890*/  IMAD.MOV.U32 R50, RZ, RZ, R53 ;  /* 0x000000ffff327224 */ /* 0x000fe200078e0035 */
[----:B------:R-:W-:-:S07]  /*f8a0*/  PRMT R100, R121, 0x7610, R100 ;  /* 0x0000761079647816 */ /* 0x000fce0000000064 */
.L_x_4315:
[----:B------:R-:W-:Y:S05]  /*f8b0*/  BSYNC B1 ;  /* 0x0000000000017941 */ /* 0x000fea0003800000 */
.L_x_4313:
        /* <DEDUP_REMOVED lines=11> */
.L_x_4317:
[----:B------:R-:W-:Y:S01]  /*f970*/  IMAD.MOV.U32 R5, RZ, RZ, R10 ;  /* 0x000000ffff057224 */ /* 0x000fe200078e000a */
[----:B------:R-:W-:Y:S01]  /*f980*/  PRMT R11, R11, 0x5410, R12 ;  /* 0x000054100b0b7816 */ /* 0x000fe2000000000c */
[----:B------:R-:W-:Y:S01]  /*f990*/  IMAD.MOV.U32 R53, RZ, RZ, R52 ;  /* 0x000000ffff357224 */ /* 0x000fe200078e0034 */
[----:B------:R-:W-:-:S07]  /*f9a0*/  PRMT R121, R119, 0x7610, R121 ;  /* 0x0000761077797816 */ /* 0x000fce0000000079 */
.L_x_4318:
[----:B------:R-:W-:Y:S05]  /*f9b0*/  BSYNC B1 ;  /* 0x0000000000017941 */ /* 0x000fea0003800000 */
.L_x_4316:
        /* <DEDUP_REMOVED lines=11> */
.L_x_4320:
[----:B------:R-:W-:Y:S01]  /*fa70*/  IMAD.MOV.U32 R10, RZ, RZ, R5 ;  /* 0x000000ffff0a7224 */ /* 0x000fe200078e0005 */
[----:B------:R-:W-:Y:S01]  /*fa80*/  PRMT R11, R11, 0x7632, R11 ;  /* 0x000076320b0b7816 */ /* 0x000fe2000000000b */
[----:B------:R-:W-:Y:S01]  /*fa90*/  IMAD.MOV.U32 R52, RZ, RZ, R55 ;  /* 0x000000ffff347224 */ /* 0x000fe200078e0037 */
[----:B------:R-:W-:-:S07]  /*faa0*/  PRMT R119, R120, 0x7610, R119 ;  /* 0x0000761078777816 */ /* 0x000fce0000000077 */
.L_x_4321:
[----:B------:R-:W-:Y:S05]  /*fab0*/  BSYNC B1 ;  /* 0x0000000000017941 */ /* 0x000fea0003800000 */
.L_x_4319:
        /* <DEDUP_REMOVED lines=11> */
.L_x_4323:
[----:B------:R-:W-:Y:S01]  /*fb70*/  IMAD.MOV.U32 R5, RZ, RZ, R10 ;  /* 0x000000ffff057224 */ /* 0x000fe200078e000a */
[----:B------:R-:W-:Y:S01]  /*fb80*/  PRMT R12, R11, 0x7610, R12 ;  /* 0x000076100b0c7816 */ /* 0x000fe2000000000c */
[----:B------:R-:W-:Y:S01]  /*fb90*/  IMAD.MOV.U32 R55, RZ, RZ, R54 ;  /* 0x000000ffff377224 */ /* 0x000fe200078e0036 */
[----:B------:R-:W-:-:S07]  /*fba0*/  PRMT R120, R103, 0x7610, R120 ;  /* 0x0000761067787816 */ /* 0x000fce0000000078 */
.L_x_4324:
[----:B------:R-:W-:Y:S05]  /*fbb0*/  BSYNC B1 ;  /* 0x0000000000017941 */ /* 0x000fea0003800000 */
.L_x_4322:
        /* <DEDUP_REMOVED lines=11> */
.L_x_4326:
[----:B------:R-:W-:Y:S01]  /*fc70*/  IMAD.MOV.U32 R10, RZ, RZ, R5 ;  /* 0x000000ffff0a7224 */ /* 0x000fe200078e0005 */
[----:B------:R-:W-:Y:S01]  /*fc80*/  PRMT R11, R11, 0x5410, R12 ;  /* 0x000054100b0b7816 */ /* 0x000fe2000000000c */
[----:B------:R-:W-:Y:S01]  /*fc90*/  IMAD.MOV.U32 R54, RZ, RZ, R57 ;  /* 0x000000ffff367224 */ /* 0x000fe200078e0039 */
[----:B------:R-:W-:-:S07]  /*fca0*/  PRMT R103, R121, 0x7632, R103 ;  /* 0x0000763279677816 */ /* 0x000fce0000000067 */
.L_x_4327:
[----:B------:R-:W-:Y:S05]  /*fcb0*/  BSYNC B1 ;  /* 0x0000000000017941 */ /* 0x000fea0003800000 */
.L_x_4325:
        /* <DEDUP_REMOVED lines=11> */
.L_x_4329:
[----:B------:R-:W-:Y:S01]  /*fd70*/  IMAD.MOV.U32 R5, RZ, RZ, R10 ;  /* 0x000000ffff057224 */ /* 0x000fe200078e000a */
[----:B------:R-:W-:Y:S01]  /*fd80*/  PRMT R12, R12, 0x7610, R11 ;  /* 0x000076100c0c7816 */ /* 0x000fe2000000000b */
[----:B------:R-:W-:Y:S01]  /*fd90*/  IMAD.MOV.U32 R57, RZ, RZ, R56 ;  /* 0x000000ffff397224 */ /* 0x000fe200078e0038 */
[----:B------:R-:W-:-:S07]  /*fda0*/  PRMT R121, R121, 0x7610, R90 ;  /* 0x0000761079797816 */ /* 0x000fce000000005a */
.L_x_4330:
[----:B------:R-:W-:Y:S05]  /*fdb0*/  BSYNC B1 ;  /* 0x0000000000017941 */ /* 0x000fea0003800000 */
.L_x_4328:
        /* <DEDUP_REMOVED lines=11> */
.L_x_4332:
[----:B------:R-:W-:Y:S01]  /*fe70*/  IMAD.MOV.U32 R10, RZ, RZ, R5 ;  /* 0x000000ffff0a7224 */ /* 0x000fe200078e0005 */
[----:B------:R-:W-:Y:S01]  /*fe80*/  PRMT R11, R11, 0x7610, R12 ;  /* 0x000076100b0b7816 */ /* 0x000fe2000000000c */
[----:B------:R-:W-:Y:S01]  /*fe90*/  IMAD.MOV.U32 R56, RZ, RZ, R59 ;  /* 0x000000ffff387224 */ /* 0x000fe200078e003b */
[----:B------:R-:W-:-:S07]  /*fea0*/  PRMT R90, R90, 0x7610, R120 ;  /* 0x000076105a5a7816 */ /* 0x000fce0000000078 */
.L_x_4333:
[----:B------:R-:W-:Y:S05]  /*feb0*/  BSYNC B1 ;  /* 0x0000000000017941 */ /* 0x000fea0003800000 */
.L_x_4331:
        /* <DEDUP_REMOVED lines=11> */
.L_x_4335:
[----:B------:R-:W-:Y:S01]  /*ff70*/  IMAD.MOV.U32 R5, RZ, RZ, R10 ;  /* 0x000000ffff057224 */ /* 0x000fe200078e000a */
[----:B------:R-:W-:Y:S01]  /*ff80*/  PRMT R11, R11, 0x7632, R11 ;  /* 0x000076320b0b7816 */ /* 0x000fe2000000000b */
[----:B------:R-:W-:Y:S01]  /*ff90*/  IMAD.MOV.U32 R59, RZ, RZ, R58 ;  /* 0x000000ffff3b7224 */ /* 0x000fe200078e003a */
[----:B------:R-:W-:-:S07]  /*ffa0*/  PRMT R120, R120, 0x5410, R90 ;  /* 0x0000541078787816 */ /* 0x000fce000000005a */
.L_x_4336:
[----:B------:R-:W-:Y:S05]  /*ffb0*/  BSYNC B1 ;  /* 0x0000000000017941 */ /* 0x000fea0003800000 */
.L_x_4334:
        /* <DEDUP_REMOVED lines=11> */
.L_x_4338:
[----:B------:R-:W-:Y:S01]  /*10070*/  IMAD.MOV.U32 R10, RZ, RZ, R5 ;  /* 0x000000ffff0a7224 */ /* 0x000fe200078e0005 */
[----:B------:R-:W-:Y:S01]  /*10080*/  PRMT R12, R11, 0x7610, R12 ;  /* 0x000076100b0c7816 */ /* 0x000fe2000000000c */
[----:B------:R-:W-:Y:S01]  /*10090*/  IMAD.MOV.U32 R58, RZ, RZ, R61 ;  /* 0x000000ffff3a7224 */ /* 0x000fe200078e003d */
[----:B------:R-:W-:-:S07]  /*100a0*/  PRMT R90, R93, 0x7610, R90 ;  /* 0x000076105d5a7816 */ /* 0x000fce000000005a */
.L_x_4339:
[----:B------:R-:W-:Y:S05]  /*100b0*/  BSYNC B1 ;  /* 0x0000000000017941 */ /* 0x000fea0003800000 */
.L_x_4337:
        /* <DEDUP_REMOVED lines=11> */
.L_x_4341:
[----:B------:R-:W-:Y:S01]  /*10170*/  IMAD.MOV.U32 R5, RZ, RZ, R10 ;  /* 0x000000ffff057224 */ /* 0x000fe200078e000a */
[----:B------:R-:W-:Y:S01]  /*10180*/  PRMT R11, R11, 0x5410, R12 ;  /* 0x000054100b0b7816 */ /* 0x000fe2000000000c */
[----:B------:R-:W-:Y:S01]  /*10190*/  IMAD.MOV.U32 R61, RZ, RZ, R60 ;  /* 0x000000ffff3d7224 */ /* 0x000fe200078e003c */
[----:B------:R-:W-:-:S07]  /*101a0*/  PRMT R93, R91, 0x7632, R93 ;  /* 0x000076325b5d7816 */ /* 0x000fce000000005d */
.L_x_4342:
[----:B------:R-:W-:Y:S05]  /*101b0*/  BSYNC B1 ;  /* 0x0000000000017941 */ /* 0x000fea0003800000 */
.L_x_4340:
        /* <DEDUP_REMOVED lines=11> */
.L_x_4344:
[----:B------:R-:W-:Y:S01]  /*10270*/  IMAD.MOV.U32 R10, RZ, RZ, R5 ;  /* 0x000000ffff0a7224 */ /* 0x000fe200078e0005 */
[----:B------:R-:W-:Y:S01]  /*10280*/  PRMT R11, R11, 0x7632, R11 ;  /* 0x000076320b0b7816 */ /* 0x000fe2000000000b */
[----:B------:R-:W-:Y:S01]  /*10290*/  IMAD.MOV.U32 R60, RZ, RZ, R63 ;  /* 0x000000ffff3c7224 */ /* 0x000fe200078e003f */
[----:B------:R-:W-:-:S07]  /*102a0*/  PRMT R91, R91, 0x5410, R122 ;  /* 0x000054105b5b7816 */ /* 0x000fce000000007a */
.L_x_4345:
[----:B------:R-:W-:Y:S05]  /*102b0*/  BSYNC B1 ;  /* 0x0000000000017941 */ /* 0x000fea0003800000 */
.L_x_4343:
        /* <DEDUP_REMOVED lines=11> */
.L_x_4347:
[----:B------:R-:W-:Y:S01]  /*10370*/  IMAD.MOV.U32 R5, RZ, RZ, R10 ;  /* 0x000000ffff057224 */ /* 0x000fe200078e000a */
[----:B------:R-:W-:Y:S01]  /*10380*/  PRMT R11, R11, 0x5410, R11 ;  /* 0x000054100b0b7816 */ /* 0x000fe2000000000b */
[----:B------:R-:W-:Y:S01]  /*10390*/  IMAD.MOV.U32 R63, RZ, RZ, R62 ;  /* 0x000000ffff3f7224 */ /* 0x000fe200078e003e */
[----:B------:R-:W-:-:S07]  /*103a0*/  PRMT R122, R91, 0x7610, R122 ;  /* 0x000076105b7a7816 */ /* 0x000fce000000007a */
.L_x_4348:
[----:B------:R-:W-:Y:S05]  /*103b0*/  BSYNC B1 ;  /* 0x0000000000017941 */ /* 0x000fea0003800000 */
.L_x_4346:
        /* <DEDUP_REMOVED lines=11> */
.L_x_4350:
[----:B------:R-:W-:Y:S01]  /*10470*/  IMAD.MOV.U32 R10, RZ, RZ, R5 ;  /* 0x000000ffff0a7224 */ /* 0x000fe200078e0005 */
[----:B------:R-:W-:Y:S01]  /*10480*/  PRMT R12, R12, 0x7610, R11 ;  /* 0x000076100c0c7816 */ /* 0x000fe2000000000b */
[----:B------:R-:W-:Y:S01]  /*10490*/  IMAD.MOV.U32 R62, RZ, RZ, R65 ;  /* 0x000000ffff3e7224 */ /* 0x000fe200078e0041 */
[----:B------:R-:W-:-:S07]  /*104a0*/  PRMT R91, R94, 0x7632, R91 ;  /* 0x000076325e5b7816 */ /* 0x000fce000000005b */
.L_x_4351:
[----:B------:R-:W-:Y:S05]  /*104b0*/  BSYNC B1 ;  /* 0x0000000000017941 */ /* 0x000fea0003800000 */
.L_x_4349:
        /* <DEDUP_REMOVED lines=11> */
.L_x_4353:
[----:B------:R-:W-:Y:S01]  /*10570*/  IMAD.MOV.U32 R5, RZ, RZ, R10 ;  /* 0x000000ffff057224 */ /* 0x000fe200078e000a */
[----:B------:R-:W-:Y:S01]  /*10580*/  PRMT R11, R12, 0x7632, R11 ;  /* 0x000076320c0b7816 */ /* 0x000fe2000000000b */
[----:B------:R-:W-:Y:S01]  /*10590*/  IMAD.MOV.U32 R65, RZ, RZ, R64 ;  /* 0x000000ffff417224 */ /* 0x000fe200078e0040 */
[----:B------:R-:W-:-:S07]  /*105a0*/  PRMT R94, R94, 0x7610, R92 ;  /* 0x000076105e5e7816 */ /* 0x000fce000000005c */
.L_x_4354:
[----:B------:R-:W-:Y:S05]  /*105b0*/  BSYNC B1 ;  /* 0x0000000000017941 */ /* 0x000fea0003800000 */
.L_x_4352:
        /* <DEDUP_REMOVED lines=11> */
.L_x_4356:
[----:B------:R-:W-:Y:S01]  /*10670*/  IMAD.MOV.U32 R10, RZ, RZ, R5 ;  /* 0x000000ffff0a7224 */ /* 0x000fe200078e0005 */
[----:B------:R-:W-:Y:S01]  /*10680*/  PRMT R11, R11, 0x5410, R11 ;  /* 0x000054100b0b7816 */ /* 0x000fe2000000000b */
[----:B------:R-:W-:Y:S01]  /*10690*/  IMAD.MOV.U32 R64, RZ, RZ, R67 ;  /* 0x000000ffff407224 */ /* 0x000fe200078e0043 */
[----:B------:R-:W-:-:S07]  /*106a0*/  PRMT R92, R92, 0x7610, R93 ;  /* 0x000076105c5c7816 */ /* 0x000fce000000005d */
.L_x_4357:
[----:B------:R-:W-:Y:S05]  /*106b0*/  BSYNC B1 ;  /* 0x0000000000017941 */ /* 0x000fea0003800000 */
.L_x_4355:
        /* <DEDUP_REMOVED lines=11> */
.L_x_4359:
[----:B------:R-:W-:Y:S01]  /*10770*/  IMAD.MOV.U32 R5, RZ, RZ, R10 ;  /* 0x000000ffff057224 */ /* 0x000fe200078e000a */
[----:B------:R-:W-:Y:S01]  /*10780*/  PRMT R12, R12, 0x7610, R11 ;  /* 0x000076100c0c7816 */ /* 0x000fe2000000000b */
[----:B------:R-:W-:Y:S01]  /*10790*/  IMAD.MOV.U32 R67, RZ, RZ, R66 ;  /* 0x000000ffff437224 */ /* 0x000fe200078e0042 */
[----:B------:R-:W-:-:S07]  /*107a0*/  PRMT R93, R93, 0x5410, R92 ;  /* 0x000054105d5d7816 */ /* 0x000fce000000005c */
.L_x_4360:
[----:B------:R-:W-:Y:S05]  /*107b0*/  BSYNC B1 ;  /* 0x0000000000017941 */ /* 0x000fea0003800000 */
.L_x_4358:
        /* <DEDUP_REMOVED lines=11> */
.L_x_4362:
[----:B------:R-:W-:Y:S01]  /*10870*/  IMAD.MOV.U32 R10, RZ, RZ, R5 ;  /* 0x000000ffff0a7224 */ /* 0x000fe200078e0005 */
[----:B------:R-:W-:Y:S01]  /*10880*/  PRMT R11, R12, 0x7632, R11 ;  /* 0x000076320c0b7816 */ /* 0x000fe2000000000b */
[----:B------:R-:W-:Y:S01]  /*10890*/  IMAD.MOV.U32 R66, RZ, RZ, R69 ;  /* 0x000000ffff427224 */ /* 0x000fe200078e0045 */
[----:B------:R-:W-:-:S07]  /*108a0*/  PRMT R92, R94, 0x7610, R92 ;  /* 0x000076105e5c7816 */ /* 0x000fce000000005c */
.L_x_4363:
[----:B------:R-:W-:Y:S05]  /*108b0*/  BSYNC B1 ;  /* 0x0000000000017941 */ /* 0x000fea0003800000 */
.L_x_4361:
        /* <DEDUP_REMOVED lines=11> */
.L_x_4365:
[----:B------:R-:W-:Y:S01]  /*10970*/  IMAD.MOV.U32 R5, RZ, RZ, R10 ;  /* 0x000000ffff057224 */ /* 0x000fe200078e000a */
[----:B------:R-:W-:Y:S01]  /*10980*/  PRMT R11, R11, 0x5410, R11 ;  /* 0x000054100b0b7816 */ /* 0x000fe2000000000b */
[----:B------:R-:W-:Y:S01]  /*10990*/  IMAD.MOV.U32 R69, RZ, RZ, R68 ;  /* 0x000000ffff457224 */ /* 0x000fe200078e0044 */
[----:B------:R-:W-:-:S07]  /*109a0*/  PRMT R94, R95, 0x7610, R94 ;  /* 0x000076105f5e7816 */ /* 0x000fce000000005e */
.L_x_4366:
[----:B------:R-:W-:Y:S05]  /*109b0*/  BSYNC B1 ;  /* 0x0000000000017941 */ /* 0x000fea0003800000 */
.L_x_4364:
        /* <DEDUP_REMOVED lines=11> */
.L_x_4368:
[----:B------:R-:W-:Y:S01]  /*10a70*/  IMAD.MOV.U32 R10, RZ, RZ, R5 ;  /* 0x000000ffff0a7224 */ /* 0x000fe200078e0005 */
[----:B------:R-:W-:Y:S01]  /*10a80*/  PRMT R11, R11, 0x7632, R11 ;  /* 0x000076320b0b7816 */ /* 0x000fe2000000000b */
[----:B------:R-:W-:Y:S01]  /*10a90*/  IMAD.MOV.U32 R68, RZ, RZ, R71 ;  /* 0x000000ffff447224 */ /* 0x000fe200078e0047 */
[----:B------:R-:W-:-:S07]  /*10aa0*/  PRMT R95, R96, 0x7610, R95 ;  /* 0x00007610605f7816 */ /* 0x000fce000000005f */
.L_x_4369:
[----:B------:R-:W-:Y:S05]  /*10ab0*/  BSYNC B1 ;  /* 0x0000000000017941 */ /* 0x000fea0003800000 */
.L_x_4367:
        /* <DEDUP_REMOVED lines=11> */
.L_x_4371:
[----:B------:R-:W-:Y:S01]  /*10b70*/  PRMT R11, R11, 0x5410, R11 ;  /* 0x000054100b0b7816 */ /* 0x000fe2000000000b */
[----:B------:R-:W-:Y:S01]  /*10b80*/  IMAD.MOV.U32 R71, RZ, RZ, R70 ;  /* 0x000000ffff477224 */ /* 0x000fe200078e0046 */
[C---:B------:R-:W-:Y:S01]  /*10b90*/  PRMT R96, R95.reuse, 0x7632, R96 ;  /* 0x000076325f607816 */ /* 0x040fe20000000060 */
[--C-:B------:R-:W-:Y:S01]  /*10ba0*/  IMAD.MOV.U32 R5, RZ, RZ, R10.reuse ;  /* 0x000000ffff057224 */ /* 0x100fe200078e000a */
[----:B------:R-:W-:Y:S01]  /*10bb0*/  PRMT R95, R95, 0x5410, R11 ;  /* 0x000054105f5f7816 */ /* 0x000fe2000000000b */
[----:B------:R-:W-:-:S07]  /*10bc0*/  IMAD.MOV.U32 R70, RZ, RZ, R10 ;  /* 0x000000ffff467224 */ /* 0x000fce00078e000a */
.L_x_4372:
[----:B------:R-:W-:Y:S05]  /*10bd0*/  BSYNC B1 ;  /* 0x0000000000017941 */ /* 0x000fea0003800000 */
.L_x_4370:
[----:B------:R-:W-:Y:S02]  /*10be0*/  VIADD R8, R8, 0x4 ;  /* 0x0000000408087836 */ /* 0x000fe40000000000 */
[----:B------:R-:W-:Y:S01]  /*10bf0*/  VIADD R4, R4, 0x2 ;  /* 0x0000000204047836 */ /* 0x000fe20000000000 */
[----:B------:R-:W-:Y:S06]  /*10c00*/  @P1 BRA `(.L_x_4373) ;  /* 0xffffffc000081947 */ /* 0x000fec000383ffff */
[----:B------:R-:W-:Y:S01]  /*10c10*/  FADD.FTZ R86, R7, R86 ;  /* 0x0000005607567221 */ /* 0x000fe20000010000 */
[----:B------:R-:W-:Y:S01]  /*10c20*/  PRMT R95, R95, 0x7610, R11 ;  /* 0x000076105f5f7816 */ /* 0x000fe2000000000b */
[----:B------:R-:W-:Y:S02]  /*10c30*/  IMAD.MOV.U32 R87, RZ, RZ, R6 ;  /* 0x000000ffff577224 */ /* 0x000fe400078e0006 */
[----:B------:R-:W-:-:S07]  /*10c40*/  IMAD.MOV.U32 R70, RZ, RZ, R5 ;  /* 0x000000ffff467224 */ /* 0x000fce00078e0005 */
.L_x_4183:
[----:B------:R-:W-:Y:S05]  /*10c50*/  BSYNC B0 ;  /* 0x0000000000007941 */ /* 0x000fea0003800000 */
.L_x_4182:
        /* <DEDUP_REMOVED lines=194> */
.L_x_4565:
        /* <DEDUP_REMOVED lines=20> */
.L_x_4377:
[----:B------:R-:W-:Y:S01]  /*119c0*/  IMAD.MOV.U32 R5, RZ, RZ, R85 ;  /* 0x000000ffff057224 */ /* 0x000fe200078e0055 */
[----:B------:R-:W-:Y:S01]  /*119d0*/  PRMT R11, R11, 0x7610, R111 ;  /* 0x000076100b0b7816 */ /* 0x000fe2000000006f */
[----:B------:R-:W-:Y:S01]  /*119e0*/  IMAD.MOV.U32 R85, RZ, RZ, R84 ;  /* 0x000000ffff557224 */ /* 0x000fe200078e0054 */
[----:B------:R-:W-:-:S07]  /*119f0*/  PRMT R111, R111, 0x5410, R112 ;  /* 0x000054106f6f7816 */ /* 0x000fce0000000070 */
.L_x_4378:
[----:B------:R-:W-:Y:S05]  /*11a00*/  BSYNC B1 ;  /* 0x0000000000017941 */ /* 0x000fea0003800000 */
.L_x_4376:
        /* <DEDUP_REMOVED lines=11> */
.L_x_4380:
[----:B------:R-:W-:Y:S01]  /*11ac0*/  IMAD.MOV.U32 R10, RZ, RZ, R5 ;  /* 0x000000ffff0a7224 */ /* 0x000fe200078e0005 */
[----:B------:R-:W-:Y:S01]  /*11ad0*/  PRMT R11, R11, 0x7632, R11 ;  /* 0x000076320b0b7816 */ /* 0x000fe2000000000b */
[----:B------:R-:W-:Y:S01]  /*11ae0*/  IMAD.MOV.U32 R84, RZ, RZ, R83 ;  /* 0x000000ffff547224 */ /* 0x000fe200078e0053 */
[----:B------:R-:W-:-:S07]  /*11af0*/  PRMT R112, R112, 0x7632, R112 ;  /* 0x0000763270707816 */ /* 0x000fce0000000070 */
.L_x_4381:
[----:B------:R-:W-:Y:S05]  /*11b00*/  BSYNC B1 ;  /* 0x0000000000017941 */ /* 0x000fea0003800000 */
.L_x_4379:
        /* <DEDUP_REMOVED lines=11> */
.L_x_4383:
[----:B------:R-:W-:Y:S01]  /*11bc0*/  IMAD.MOV.U32 R5, RZ, RZ, R10 ;  /* 0x000000ffff057224 */ /* 0x000fe200078e000a */
[----:B------:R-:W-:Y:S01]  /*11bd0*/  PRMT R11, R11, 0x5410, R11 ;  /* 0x000054100b0b7816 */ /* 0x000fe2000000000b */
[----:B------:R-:W-:Y:S01]  /*11be0*/  IMAD.MOV.U32 R83, RZ, RZ, R82 ;  /* 0x000000ffff537224 */ /* 0x000fe200078e0052 */
[----:B------:R-:W-:-:S07]  /*11bf0*/  PRMT R112, R112, 0x5410, R113 ;  /* 0x0000541070707816 */ /* 0x000fce0000000071 */
.L_x_4384:
[----:B------:R-:W-:Y:S05]  /*11c00*/  BSYNC B1 ;  /* 0x0000000000017941 */ /* 0x000fea0003800000 */
.L_x_4382:
        /* <DEDUP_REMOVED lines=11> */
.L_x_4386:
[----:B------:R-:W-:Y:S01]  /*11cc0*/  IMAD.MOV.U32 R10, RZ, RZ, R5 ;  /* 0x000000ffff0a7224 */ /* 0x000fe200078e0005 */
[----:B------:R-:W-:Y:S01]  /*11cd0*/  PRMT R12, R12, 0x7610, R11 ;  /* 0x000076100c0c7816 */ /* 0x000fe2000000000b */
[----:B------:R-:W-:Y:S01]  /*11ce0*/  IMAD.MOV.U32 R82, RZ, RZ, R81 ;  /* 0x000000ffff527224 */ /* 0x000fe200078e0051 */
[----:B------:R-:W-:-:S07]  /*11cf0*/  PRMT R113, R0, 0x7632, R113 ;  /* 0x0000763200717816 */ /* 0x000fce0000000071 */
.L_x_4387:
[----:B------:R-:W-:Y:S05]  /*11d00*/  BSYNC B1 ;  /* 0x0000000000017941 */ /* 0x000fea0003800000 */
.L_x_4385:
        /* <DEDUP_REMOVED lines=11> */
.L_x_4389:
[----:B------:R-:W-:Y:S01]  /*11dc0*/  IMAD.MOV.U32 R5, RZ, RZ, R10 ;  /* 0x000000ffff057224 */ /* 0x000fe200078e000a */
[----:B------:R-:W-:Y:S01]  /*11dd0*/  PRMT R11, R11, 0x7610, R12 ;  /* 0x000076100b0b7816 */ /* 0x000fe2000000000c */
[----:B------:R-:W-:Y:S01]  /*11de0*/  IMAD.MOV.U32 R81, RZ, RZ, R80 ;  /* 0x000000ffff517224 */ /* 0x000fe200078e0050 */
[----:B------:R-:W-:-:S07]  /*11df0*/  PRMT R0, R0, 0x5410, R110 ;  /* 0x0000541000007816 */ /* 0x000fce000000006e */
.L_x_4390:
[----:B------:R-:W-:Y:S05]  /*11e00*/  BSYNC B1 ;  /* 0x0000000000017941 */ /* 0x000fea0003800000 */
.L_x_4388:
        /* <DEDUP_REMOVED lines=11> */
.L_x_4392:
[----:B------:R-:W-:Y:S01]  /*11ec0*/  IMAD.MOV.U32 R10, RZ, RZ, R5 ;  /* 0x000000ffff0a7224 */ /* 0x000fe200078e0005 */
[----:B------:R-:W-:Y:S01]  /*11ed0*/  PRMT R11, R11, 0x7632, R11 ;  /* 0x000076320b0b7816 */ /* 0x000fe2000000000b */
[----:B------:R-:W-:Y:S01]  /*11ee0*/  IMAD.MOV.U32 R80, RZ, RZ, R79 ;  /* 0x000000ffff507224 */ /* 0x000fe200078e004f */
[----:B------:R-:W-:-:S07]  /*11ef0*/  PRMT R110, R110, 0x7632, R110 ;  /* 0x000076326e6e7816 */ /* 0x000fce000000006e */
.L_x_4393:
[----:B------:R-:W-:Y:S05]  /*11f00*/  BSYNC B1 ;  /* 0x0000000000017941 */ /* 0x000fea0003800000 */
.L_x_4391:
        /* <DEDUP_REMOVED lines=11> */
.L_x_4395:
[----:B------:R-:W-:Y:S01]  /*11fc0*/  IMAD.MOV.U32 R5, RZ, RZ, R10 ;  /* 0x000000ffff057224 */ /* 0x000fe200078e000a */
[----:B------:R-:W-:Y:S01]  /*11fd0*/  PRMT R12, R11, 0x7610, R12 ;  /* 0x000076100b0c7816 */ /* 0x000fe2000000000c */
[----:B------:R-:W-:Y:S01]  /*11fe0*/  IMAD.MOV.U32 R79, RZ, RZ, R78 ;  /* 0x000000ffff4f7224 */ /* 0x000fe200078e004e */
[----:B------:R-:W-:-:S07]  /*11ff0*/  PRMT R110, R110, 0x5410, R111 ;  /* 0x000054106e6e7816 */ /* 0x000fce000000006f */
.L_x_4396:
[----:B------:R-:W-:Y:S05]  /*12000*/  BSYNC B1 ;  /* 0x0000000000017941 */ /* 0x000fea0003800000 */
.L_x_4394:
        /* <DEDUP_REMOVED lines=11> */
.L_x_4398:
[----:B------:R-:W-:Y:S01]  /*120c0*/  IMAD.MOV.U32 R10, RZ, RZ, R5 ;  /* 0x000000ffff0a7224 */ /* 0x000fe200078e0005 */
[----:B------:R-:W-:Y:S01]  /*120d0*/  PRMT R11, R12, 0x7610, R11 ;  /* 0x000076100c0b7816 */ /* 0x000fe2000000000b */
[----:B------:R-:W-:Y:S01]  /*120e0*/  IMAD.MOV.U32 R78, RZ, RZ, R77 ;  /* 0x000000ffff4e7224 */ /* 0x000fe200078e004d */
[----:B------:R-:W-:-:S07]  /*120f0*/  PRMT R111, R115, 0x7610, R111 ;  /* 0x00007610736f7816 */ /* 0x000fce000000006f */
.L_x_4399:
[----:B------:R-:W-:Y:S05]  /*12100*/  BSYNC B1 ;  /* 0x0000000000017941 */ /* 0x000fea0003800000 */
.L_x_4397:
        /* <DEDUP_REMOVED lines=11> */
.L_x_4401:
[----:B------:R-:W-:Y:S01]  /*121c0*/  IMAD.MOV.U32 R5, RZ, RZ, R10 ;  /* 0x000000ffff057224 */ /* 0x000fe200078e000a */
[----:B------:R-:W-:Y:S01]  /*121d0*/  PRMT R11, R11, 0x5410, R11 ;  /* 0x000054100b0b7816 */ /* 0x000fe2000000000b */
[----:B------:R-:W-:Y:S01]  /*121e0*/  IMAD.MOV.U32 R77, RZ, RZ, R76 ;  /* 0x000000ffff4d7224 */ /* 0x000fe200078e004c */
[----:B------:R-:W-:-:S07]  /*121f0*/  PRMT R115, R113, 0x7632, R115 ;  /* 0x0000763271737816 */ /* 0x000fce0000000073 */
.L_x_4402:
[----:B------:R-:W-:Y:S05]  /*12200*/  BSYNC B1 ;  /* 0x0000000000017941 */ /* 0x000fea0003800000 */
.L_x_4400:
        /* <DEDUP_REMOVED lines=11> */
.L_x_4404:
[----:B------:R-:W-:Y:S01]  /*122c0*/  IMAD.MOV.U32 R10, RZ, RZ, R5 ;  /* 0x000000ffff0a7224 */ /* 0x000fe200078e0005 */
[----:B------:R-:W-:Y:S01]  /*122d0*/  PRMT R12, R12, 0x7610, R11 ;  /* 0x000076100c0c7816 */ /* 0x000fe2000000000b */
[----:B------:R-:W-:Y:S01]  /*122e0*/  IMAD.MOV.U32 R76, RZ, RZ, R75 ;  /* 0x000000ffff4c7224 */ /* 0x000fe200078e004b */
[----:B------:R-:W-:-:S07]  /*122f0*/  PRMT R113, R113, 0x7610, R114 ;  /* 0x0000761071717816 */ /* 0x000fce0000000072 */
.L_x_4405:
[----:B------:R-:W-:Y:S05]  /*12300*/  BSYNC B1 ;  /* 0x0000000000017941 */ /* 0x000fea0003800000 */
.L_x_4403:
        /* <DEDUP_REMOVED lines=11> */
.L_x_4407:
[----:B------:R-:W-:Y:S01]  /*123c0*/  IMAD.MOV.U32 R5, RZ, RZ, R10 ;  /* 0x000000ffff057224 */ /* 0x000fe200078e000a */
[----:B------:R-:W-:Y:S01]  /*123d0*/  PRMT R11, R12, 0x7632, R11 ;  /* 0x000076320c0b7816 */ /* 0x000fe2000000000b */
[----:B------:R-:W-:Y:S01]  /*123e0*/  IMAD.MOV.U32 R75, RZ, RZ, R74 ;  /* 0x000000ffff4b7224 */ /* 0x000fe200078e004a */
[----:B------:R-:W-:-:S07]  /*123f0*/  PRMT R114, R114, 0x5410, R0 ;  /* 0x0000541072727816 */ /* 0x000fce0000000000 */
.L_x_4408:
[----:B------:R-:W-:Y:S05]  /*12400*/  BSYNC B1 ;  /* 0x0000000000017941 */ /* 0x000fea0003800000 */
.L_x_4406:
        /* <DEDUP_REMOVED lines=11> */
.L_x_4410:
[----:B------:R-:W-:Y:S01]  /*124c0*/  IMAD.MOV.U32 R10, RZ, RZ, R5 ;  /* 0x000000ffff0a7224 */ /* 0x000fe200078e0005 */
[----:B------:R-:W-:Y:S01]  /*124d0*/  PRMT R12, R11, 0x7610, R12 ;  /* 0x000076100b0c7816 */ /* 0x000fe2000000000c */
[----:B------:R-:W-:Y:S01]  /*124e0*/  IMAD.MOV.U32 R74, RZ, RZ, R73 ;  /* 0x000000ffff4a7224 */ /* 0x000fe200078e0049 */
[----:B------:R-:W-:-:S07]  /*124f0*/  PRMT R0, R117, 0x7610, R0 ;  /* 0x0000761075007816 */ /* 0x000fce0000000000 */
.L_x_4411:
[----:B------:R-:W-:Y:S05]  /*12500*/  BSYNC B1 ;  /* 0x0000000000017941 */ /* 0x000fea0003800000 */
.L_x_4409:
        /* <DEDUP_REMOVED lines=11> */
.L_x_4413:
[----:B------:R-:W-:Y:S01]  /*125c0*/  IMAD.MOV.U32 R5, RZ, RZ, R10 ;  /* 0x000000ffff057224 */ /* 0x000fe200078e000a */
[----:B------:R-:W-:Y:S01]  /*125d0*/  PRMT R11, R11, 0x5410, R12 ;  /* 0x000054100b0b7816 */ /* 0x000fe2000000000c */
[----:B------:R-:W-:Y:S01]  /*125e0*/  IMAD.MOV.U32 R73, RZ, RZ, R72 ;  /* 0x000000ffff497224 */ /* 0x000fe200078e0048 */
[----:B------:R-:W-:-:S07]  /*125f0*/  PRMT R117, R115, 0x7632, R117 ;  /* 0x0000763273757816 */ /* 0x000fce0000000075 */
.L_x_4414:
[----:B------:R-:W-:Y:S05]  /*12600*/  BSYNC B1 ;  /* 0x0000000000017941 */ /* 0x000fea0003800000 */
.L_x_4412:
        /* <DEDUP_REMOVED lines=11> */
.L_x_4416:
[----:B------:R-:W-:Y:S01]  /*126c0*/  IMAD.MOV.U32 R10, RZ, RZ, R5 ;  /* 0x000000ffff0a7224 */ /* 0x000fe200078e0005 */
[----:B------:R-:W-:Y:S01]  /*126d0*/  PRMT R12, R12, 0x7610, R11 ;  /* 0x000076100c0c7816 */ /* 0x000fe2000000000b */
[----:B------:R-:W-:Y:S01]  /*126e0*/  IMAD.MOV.U32 R72, RZ, RZ, R3 ;  /* 0x000000ffff487224 */ /* 0x000fe200078e0003 */
[----:B------:R-:W-:-:S07]  /*126f0*/  PRMT R115, R115, 0x7610, R116 ;  /* 0x0000761073737816 */ /* 0x000fce0000000074 */
.L_x_4417:
[----:B------:R-:W-:Y:S05]  /*12700*/  BSYNC B1 ;  /* 0x0000000000017941 */ /* 0x000fea0003800000 */
.L_x_4415:
        /* <DEDUP_REMOVED lines=11> */
.L_x_4419:
[----:B------:R-:W-:Y:S01]  /*127c0*/  IMAD.MOV.U32 R5, RZ, RZ, R10 ;  /* 0x000000ffff057224 */ /* 0x000fe200078e000a */
[----:B------:R-:W-:Y:S01]  /*127d0*/  PRMT R11, R11, 0x7610, R12 ;  /* 0x000076100b0b7816 */ /* 0x000fe2000000000c */
[----:B------:R-:W-:Y:S01]  /*127e0*/  IMAD.MOV.U32 R3, RZ, RZ, R2 ;  /* 0x000000ffff037224 */ /* 0x000fe200078e0002 */
[----:B------:R-:W-:-:S07]  /*127f0*/  PRMT R116, R116, 0x5410, R114 ;  /* 0x0000541074747816 */ /* 0x000fce0000000072 */
.L_x_4420:
[----:B------:R-:W-:Y:S05]  /*12800*/  BSYNC B1 ;  /* 0x0000000000017941 */ /* 0x000fea0003800000 */
.L_x_4418:
        /* <DEDUP_REMOVED lines=11> */
.L_x_4422:
[----:B------:R-:W-:Y:S01]  /*128c0*/  IMAD.MOV.U32 R10, RZ, RZ, R5 ;  /* 0x000000ffff0a7224 */ /* 0x000fe200078e0005 */
[----:B------:R-:W-:Y:S01]  /*128d0*/  PRMT R11, R11, 0x7632, R11 ;  /* 0x000076320b0b7816 */ /* 0x000fe2000000000b */
[----:B------:R-:W-:Y:S01]  /*128e0*/  IMAD.MOV.U32 R2, RZ, RZ, R25 ;  /* 0x000000ffff027224 */ /* 0x000fe200078e0019 */
[----:B------:R-:W-:-:S07]  /*128f0*/  PRMT R114, R118, 0x7610, R114 ;  /* 0x0000761076727816 */ /* 0x000fce0000000072 */
.L_x_4423:
[----:B------:R-:W-:Y:S05]  /*12900*/  BSYNC B1 ;  /* 0x0000000000017941 */ /* 0x000fea0003800000 */
.L_x_4421:
        /* <DEDUP_REMOVED lines=11> */
.L_x_4425:
[----:B------:R-:W-:Y:S01]  /*129c0*/  IMAD.MOV.U32 R5, RZ, RZ, R10 ;  /* 0x000000ffff057224 */ /* 0x000fe200078e000a */
[----:B------:R-:W-:Y:S01]  /*129d0*/  PRMT R11, R11, 0x5410, R11 ;  /* 0x000054100b0b7816 */ /* 0x000fe2000000000b */
[----:B------:R-:W-:Y:S01]  /*129e0*/  IMAD.MOV.U32 R25, RZ, RZ, R24 ;  /* 0x000000ffff197224 */ /* 0x000fe200078e0018 */
[----:B------:R-:W-:-:S07]  /*129f0*/  PRMT R118, R117, 0x7632, R118 ;  /* 0x0000763275767816 */ /* 0x000fce0000000076 */
.L_x_4426:
[----:B------:R-:W-:Y:S05]  /*12a00*/  BSYNC B1 ;  /* 0x0000000000017941 */ /* 0x000fea0003800000 */
.L_x_4424:
        /* <DEDUP_REMOVED lines=11> */
.L_x_4428:
[----:B------:R-:W-:Y:S01]  /*12ac0*/  IMAD.MOV.U32 R10, RZ, RZ, R5 ;  /* 0x000000ffff0a7224 */ /* 0x000fe200078e0005 */
[----:B------:R-:W-:Y:S01]  /*12ad0*/  PRMT R12, R12, 0x7610, R11 ;  /* 0x000076100c0c7816 */ /* 0x000fe2000000000b */
[----:B------:R-:W-:Y:S01]  /*12ae0*/  IMAD.MOV.U32 R24, RZ, RZ, R27 ;  /* 0x000000ffff187224 */ /* 0x000fe200078e001b */
[----:B------:R-:W-:-:S07]  /*12af0*/  PRMT R117, R117, 0x7610, R118 ;  /* 0x0000761075757816 */ /* 0x000fce0000000076 */
.L_x_4429:
[----:B------:R-:W-:Y:S05]  /*12b00*/  BSYNC B1 ;  /* 0x0000000000017941 */ /* 0x000fea0003800000 */
.L_x_4427:
        /* <DEDUP_REMOVED lines=11> */
.L_x_4431:
[----:B------:R-:W-:Y:S01]  /*12bc0*/  IMAD.MOV.U32 R5, RZ, RZ, R10 ;  /* 0x000000ffff057224 */ /* 0x000fe200078e000a */
[----:B------:R-:W-:Y:S01]  /*12bd0*/  PRMT R11, R11, 0x7610, R12 ;  /* 0x000076100b0b7816 */ /* 0x000fe2000000000c */
[----:B------:R-:W-:Y:S01]  /*12be0*/  IMAD.MOV.U32 R27, RZ, RZ, R26 ;  /* 0x000000ffff1b7224 */ /* 0x000fe200078e001a */
[----:B------:R-:W-:-:S07]  /*12bf0*/  PRMT R118, R118, 0x5410, R116 ;  /* 0x0000541076767816 */ /* 0x000fce0000000074 */
.L_x_4432:
[----:B------:R-:W-:Y:S05]  /*12c00*/  BSYNC B1 ;  /* 0x0000000000017941 */ /* 0x000fea0003800000 */
.L_x_4430:
        /* <DEDUP_REMOVED lines=11> */
.L_x_4434:
[----:B------:R-:W-:Y:S01]  /*12cc0*/  IMAD.MOV.U32 R10, RZ, RZ, R5 ;  /* 0x000000ffff0a7224 */ /* 0x000fe200078e0005 */
[----:B------:R-:W-:Y:S01]  /*12cd0*/  PRMT R12, R12, 0x7610, R11 ;  /* 0x000076100c0c7816 */ /* 0x000fe2000000000b */
[----:B------:R-:W-:Y:S01]  /*12ce0*/  IMAD.MOV.U32 R26, RZ, RZ, R29 ;  /* 0x000000ffff1a7224 */ /* 0x000fe200078e001d */
[----:B------:R-:W-:-:S07]  /*12cf0*/  PRMT R116, R106, 0x7632, R116 ;  /* 0x000076326a747816 */ /* 0x000fce0000000074 */
.L_x_4435:
[----:B------:R-:W-:Y:S05]  /*12d00*/  BSYNC B1 ;  /* 0x0000000000017941 */ /* 0x000fea0003800000 */
.L_x_4433:
        /* <DEDUP_REMOVED lines=11> */
.L_x_4437:
[----:B------:R-:W-:Y:S01]  /*12dc0*/  IMAD.MOV.U32 R5, RZ, RZ, R10 ;  /* 0x000000ffff057224 */ /* 0x000fe200078e000a */
[----:B------:R-:W-:Y:S01]  /*12dd0*/  PRMT R11, R12, 0x7632, R11 ;  /* 0x000076320c0b7816 */ /* 0x000fe2000000000b */
[----:B------:R-:W-:Y:S01]  /*12de0*/  IMAD.MOV.U32 R29, RZ, RZ, R28 ;  /* 0x000000ffff1d7224 */ /* 0x000fe200078e001c */
[----:B------:R-:W-:-:S07]  /*12df0*/  PRMT R106, R106, 0x7610, R104 ;  /* 0x000076106a6a7816 */ /* 0x000fce0000000068 */
.L_x_4438:
[----:B------:R-:W-:Y:S05]  /*12e00*/  BSYNC B1 ;  /* 0x0000000000017941 */ /* 0x000fea0003800000 */
.L_x_4436:
        /* <DEDUP_REMOVED lines=11> */
.L_x_4440:
[----:B------:R-:W-:Y:S01]  /*12ec0*/  IMAD.MOV.U32 R10, RZ, RZ, R5 ;  /* 0x000000ffff0a7224 */ /* 0x000fe200078e0005 */
[----:B------:R-:W-:Y:S01]  /*12ed0*/  PRMT R11, R11, 0x5410, R11 ;  /* 0x000054100b0b7816 */ /* 0x000fe2000000000b */
[----:B------:R-:W-:Y:S01]  /*12ee0*/  IMAD.MOV.U32 R28, RZ, RZ, R31 ;  /* 0x000000ffff1c7224 */ /* 0x000fe200078e001f */
[----:B------:R-:W-:-:S07]  /*12ef0*/  PRMT R104, R104, 0x7610, R105 ;  /* 0x0000761068687816 */ /* 0x000fce0000000069 */
.L_x_4441:
[----:B------:R-:W-:Y:S05]  /*12f00*/  BSYNC B1 ;  /* 0x0000000000017941 */ /* 0x000fea0003800000 */
.L_x_4439:
        /* <DEDUP_REMOVED lines=11> */
.L_x_4443:
[----:B------:R-:W-:Y:S01]  /*12fc0*/  IMAD.MOV.U32 R5, RZ, RZ, R10 ;  /* 0x000000ffff057224 */ /* 0x000fe200078e000a */
[----:B------:R-:W-:Y:S01]  /*12fd0*/  PRMT R12, R12, 0x7610, R11 ;  /* 0x000076100c0c7816 */ /* 0x000fe2000000000b */
[----:B------:R-:W-:Y:S01]  /*12fe0*/  IMAD.MOV.U32 R31, RZ, RZ, R30 ;  /* 0x000000ffff1f7224 */ /* 0x000fe200078e001e */
[----:B------:R-:W-:-:S07]  /*12ff0*/  PRMT R105, R105, 0x5410, R104 ;  /* 0x0000541069697816 */ /* 0x000fce0000000068 */
.L_x_4444:
[----:B------:R-:W-:Y:S05]  /*13000*/  BSYNC B1 ;  /* 0x0000000000017941 */ /* 0x000fea0003800000 */
.L_x_4442:
        /* <DEDUP_REMOVED lines=11> */
.L_x_4446:
[----:B------:R-:W-:Y:S01]  /*130c0*/  IMAD.MOV.U32 R10, RZ, RZ, R5 ;  /* 0x000000ffff0a7224 */ /* 0x000fe200078e0005 */
[----:B------:R-:W-:Y:S01]  /*130d0*/  PRMT R11, R11, 0x7610, R12 ;  /* 0x000076100b0b7816 */ /* 0x000fe2000000000c */
[----:B------:R-:W-:Y:S01]  /*130e0*/  IMAD.MOV.U32 R30, RZ, RZ, R33 ;  /* 0x000000ffff1e7224 */ /* 0x000fe200078e0021 */
[----:B------:R-:W-:-:S07]  /*130f0*/  PRMT R104, R108, 0x7632, R104 ;  /* 0x000076326c687816 */ /* 0x000fce0000000068 */
.L_x_4447:
[----:B------:R-:W-:Y:S05]  /*13100*/  BSYNC B1 ;  /* 0x0000000000017941 */ /* 0x000fea0003800000 */
.L_x_4445:
        /* <DEDUP_REMOVED lines=11> */
.L_x_4449:
[----:B------:R-:W-:Y:S01]  /*131c0*/  IMAD.MOV.U32 R5, RZ, RZ, R10 ;  /* 0x000000ffff057224 */ /* 0x000fe200078e000a */
[----:B------:R-:W-:Y:S01]  /*131d0*/  PRMT R11, R11, 0x7632, R11 ;  /* 0x000076320b0b7816 */ /* 0x000fe2000000000b */
[----:B------:R-:W-:Y:S01]  /*131e0*/  IMAD.MOV.U32 R33, RZ, RZ, R32 ;  /* 0x000000ffff217224 */ /* 0x000fe200078e0020 */
[----:B------:R-:W-:-:S07]  /*131f0*/  PRMT R108, R108, 0x5410, R106 ;  /* 0x000054106c6c7816 */ /* 0x000fce000000006a */
.L_x_4450:
[----:B------:R-:W-:Y:S05]  /*13200*/  BSYNC B1 ;  /* 0x0000000000017941 */ /* 0x000fea0003800000 */
.L_x_4448:
        /* <DEDUP_REMOVED lines=11> */
.L_x_4452:
[----:B------:R-:W-:Y:S01]  /*132c0*/  IMAD.MOV.U32 R10, RZ, RZ, R5 ;  /* 0x000000ffff0a7224 */ /* 0x000fe200078e0005 */
[----:B------:R-:W-:Y:S01]  /*132d0*/  PRMT R12, R11, 0x7610, R12 ;  /* 0x000076100b0c7816 */ /* 0x000fe2000000000c */
[----:B------:R-:W-:Y:S01]  /*132e0*/  IMAD.MOV.U32 R32, RZ, RZ, R35 ;  /* 0x000000ffff207224 */ /* 0x000fe200078e0023 */
[----:B------:R-:W-:-:S07]  /*132f0*/  PRMT R106, R107, 0x7610, R106 ;  /* 0x000076106b6a7816 */ /* 0x000fce000000006a */
.L_x_4453:
[----:B------:R-:W-:Y:S05]  /*13300*/  BSYNC B1 ;  /* 0x0000000000017941 */ /* 0x000fea0003800000 */
.L_x_4451:
        /* <DEDUP_REMOVED lines=11> */
.L_x_4455:
[----:B------:R-:W-:Y:S01]  /*133c0*/  IMAD.MOV.U32 R5, RZ, RZ, R10 ;  /* 0x000000ffff057224 */ /* 0x000fe200078e000a */
[----:B------:R-:W-:Y:S01]  /*133d0*/  PRMT R11, R12, 0x7610, R11 ;  /* 0x000076100c0b7816 */ /* 0x000fe2000000000b */
[----:B------:R-:W-:Y:S01]  /*133e0*/  IMAD.MOV.U32 R35, RZ, RZ, R34 ;  /* 0x000000ffff237224 */ /* 0x000fe200078e0022 */
[----:B------:R-:W-:-:S07]  /*133f0*/  PRMT R107, R105, 0x7610, R107 ;  /* 0x00007610696b7816 */ /* 0x000fce000000006b */
.L_x_4456:
[----:B------:R-:W-:Y:S05]  /*13400*/  BSYNC B1 ;  /* 0x0000000000017941 */ /* 0x000fea0003800000 */
.L_x_4454:
        /* <DEDUP_REMOVED lines=11> */
.L_x_4458:
[----:B------:R-:W-:Y:S01]  /*134c0*/  IMAD.MOV.U32 R10, RZ, RZ, R5 ;  /* 0x000000ffff0a7224 */ /* 0x000fe200078e0005 */
[----:B------:R-:W-:Y:S01]  /*134d0*/  PRMT R11, R11, 0x5410, R11 ;  /* 0x000054100b0b7816 */ /* 0x000fe2000000000b */
[----:B------:R-:W-:Y:S01]  /*134e0*/  IMAD.MOV.U32 R34, RZ, RZ, R37 ;  /* 0x000000ffff227224 */ /* 0x000fe200078e0025 */
[----:B------:R-:W-:-:S07]  /*134f0*/  PRMT R105, R109, 0x7632, R105 ;  /* 0x000076326d697816 */ /* 0x000fce0000000069 */
.L_x_4459:
[----:B------:R-:W-:Y:S05]  /*13500*/  BSYNC B1 ;  /* 0x0000000000017941 */ /* 0x000fea0003800000 */
.L_x_4457:
        /* <DEDUP_REMOVED lines=11> */
.L_x_4461:
[----:B------:R-:W-:Y:S01]  /*135c0*/  IMAD.MOV.U32 R5, RZ, RZ, R10 ;  /* 0x000000ffff057224 */ /* 0x000fe200078e000a */
[----:B------:R-:W-:Y:S01]  /*135d0*/  PRMT R12, R12, 0x7610, R11 ;  /* 0x000076100c0c7816 */ /* 0x000fe2000000000b */
[----:B------:R-:W-:Y:S01]  /*135e0*/  IMAD.MOV.U32 R37, RZ, RZ, R36 ;  /* 0x000000ffff257224 */ /* 0x000fe200078e0024 */
[----:B------:R-:W-:-:S07]  /*135f0*/  PRMT R109, R109, 0x5410, R102 ;  /* 0x000054106d6d7816 */ /* 0x000fce0000000066 */
.L_x_4462:
[----:B------:R-:W-:Y:S05]  /*13600*/  BSYNC B1 ;  /* 0x0000000000017941 */ /* 0x000fea0003800000 */
.L_x_4460:
        /* <DEDUP_REMOVED lines=11> */
.L_x_4464:
[----:B------:R-:W-:Y:S01]  /*136c0*/  IMAD.MOV.U32 R10, RZ, RZ, R5 ;  /* 0x000000ffff0a7224 */ /* 0x000fe200078e0005 */
[----:B------:R-:W-:Y:S01]  /*136d0*/  PRMT R11, R12, 0x7632, R11 ;  /* 0x000076320c0b7816 */ /* 0x000fe2000000000b */
[----:B------:R-:W-:Y:S01]  /*136e0*/  IMAD.MOV.U32 R36, RZ, RZ, R39 ;  /* 0x000000ffff247224 */ /* 0x000fe200078e0027 */
[----:B------:R-:W-:-:S07]  /*136f0*/  PRMT R102, R108, 0x7610, R102 ;  /* 0x000076106c667816 */ /* 0x000fce0000000066 */
.L_x_4465:
[----:B------:R-:W-:Y:S05]  /*13700*/  BSYNC B1 ;  /* 0x0000000000017941 */ /* 0x000fea0003800000 */
.L_x_4463:
        /* <DEDUP_REMOVED lines=11> */
.L_x_4467:
[----:B------:R-:W-:Y:S01]  /*137c0*/  IMAD.MOV.U32 R5, RZ, RZ, R10 ;  /* 0x000000ffff057224 */ /* 0x000fe200078e000a */
[----:B------:R-:W-:Y:S01]  /*137d0*/  PRMT R12, R11, 0x7610, R12 ;  /* 0x000076100b0c7816 */ /* 0x000fe2000000000c */
[----:B------:R-:W-:Y:S01]  /*137e0*/  IMAD.MOV.U32 R39, RZ, RZ, R38 ;  /* 0x000000ffff277224 */ /* 0x000fe200078e0026 */
[----:B------:R-:W-:-:S07]  /*137f0*/  PRMT R108, R107, 0x7632, R108 ;  /* 0x000076326b6c7816 */ /* 0x000fce000000006c */
.L_x_4468:
[----:B------:R-:W-:Y:S05]  /*13800*/  BSYNC B1 ;  /* 0x0000000000017941 */ /* 0x000fea0003800000 */
.L_x_4466:
        /* <DEDUP_REMOVED lines=11> */
.L_x_4470:
[----:B------:R-:W-:Y:S01]  /*138c0*/  IMAD.MOV.U32 R10, RZ, RZ, R5 ;  /* 0x000000ffff0a7224 */ /* 0x000fe200078e0005 */
[----:B------:R-:W-:Y:S01]  /*138d0*/  PRMT R11, R11, 0x5410, R12 ;  /* 0x000054100b0b7816 */ /* 0x000fe2000000000c */
[----:B------:R-:W-:Y:S01]  /*138e0*/  IMAD.MOV.U32 R38, RZ, RZ, R41 ;  /* 0x000000ffff267224 */ /* 0x000fe200078e0029 */
[----:B------:R-:W-:-:S07]  /*138f0*/  PRMT R107, R107, 0x7610, R99 ;  /* 0x000076106b6b7816 */ /* 0x000fce0000000063 */
.L_x_4471:
[----:B------:R-:W-:Y:S05]  /*13900*/  BSYNC B1 ;  /* 0x0000000000017941 */ /* 0x000fea0003800000 */
.L_x_4469:
        /* <DEDUP_REMOVED lines=11> */
.L_x_4473:
[----:B------:R-:W-:Y:S01]  /*139c0*/  IMAD.MOV.U32 R5, RZ, RZ, R10 ;  /* 0x000000ffff057224 */ /* 0x000fe200078e000a */
[----:B------:R-:W-:Y:S01]  /*139d0*/  PRMT R11, R11, 0x7632, R11 ;  /* 0x000076320b0b7816 */ /* 0x000fe2000000000b */
[----:B------:R-:W-:Y:S01]  /*139e0*/  IMAD.MOV.U32 R41, RZ, RZ, R40 ;  /* 0x000000ffff297224 */ /* 0x000fe200078e0028 */
[----:B------:R-:W-:-:S07]  /*139f0*/  PRMT R99, R99, 0x5410, R98 ;  /* 0x0000541063637816 */ /* 0x000fce0000000062 */
.L_x_4474:
[----:B------:R-:W-:Y:S05]  /*13a00*/  BSYNC B1 ;  /* 0x0000000000017941 */ /* 0x000fea0003800000 */
.L_x_4472:
        /* <DEDUP_REMOVED lines=11> */
.L_x_4476:
[----:B------:R-:W-:Y:S01]  /*13ac0*/  IMAD.MOV.U32 R10, RZ, RZ, R5 ;  /* 0x000000ffff0a7224 */ /* 0x000fe200078e0005 */
[----:B------:R-:W-:Y:S01]  /*13ad0*/  PRMT R11, R11, 0x5410, R11 ;  /* 0x000054100b0b7816 */ /* 0x000fe2000000000b */
[----:B------:R-:W-:Y:S01]  /*13ae0*/  IMAD.MOV.U32 R40, RZ, RZ, R43 ;  /* 0x000000ffff287224 */ /* 0x000fe200078e002b */
[----:B------:R-:W-:-:S07]  /*13af0*/  PRMT R98, R119, 0x7632, R98 ;  /* 0x0000763277627816 */ /* 0x000fce0000000062 */
.L_x_4477:
[----:B------:R-:W-:Y:S05]  /*13b00*/  BSYNC B1 ;  /* 0x0000000000017941 */ /* 0x000fea0003800000 */
.L_x_4475:
        /* <DEDUP_REMOVED lines=11> */
.L_x_4479:
[----:B------:R-:W-:Y:S01]  /*13bc0*/  IMAD.MOV.U32 R5, RZ, RZ, R10 ;  /* 0x000000ffff057224 */ /* 0x000fe200078e000a */
[----:B------:R-:W-:Y:S01]  /*13bd0*/  PRMT R11, R11, 0x7632, R11 ;  /* 0x000076320b0b7816 */ /* 0x000fe2000000000b */
[----:B------:R-:W-:Y:S01]  /*13be0*/  IMAD.MOV.U32 R43, RZ, RZ, R42 ;  /* 0x000000ffff2b7224 */ /* 0x000fe200078e002a */
[----:B------:R-:W-:-:S07]  /*13bf0*/  PRMT R119, R119, 0x7610, R102 ;  /* 0x0000761077777816 */ /* 0x000fce0000000066 */
.L_x_4480:
[----:B------:R-:W-:Y:S05]  /*13c00*/  BSYNC B1 ;  /* 0x0000000000017941 */ /* 0x000fea0003800000 */
.L_x_4478:
        /* <DEDUP_REMOVED lines=11> */
.L_x_4482:
[----:B------:R-:W-:Y:S01]  /*13cc0*/  IMAD.MOV.U32 R10, RZ, RZ, R5 ;  /* 0x000000ffff0a7224 */ /* 0x000fe200078e0005 */
[----:B------:R-:W-:Y:S01]  /*13cd0*/  PRMT R12, R11, 0x7610, R12 ;  /* 0x000076100b0c7816 */ /* 0x000fe2000000000c */
[----:B------:R-:W-:Y:S01]  /*13ce0*/  IMAD.MOV.U32 R42, RZ, RZ, R45 ;  /* 0x000000ffff2a7224 */ /* 0x000fe200078e002d */
[----:B------:R-:W-:-:S07]  /*13cf0*/  PRMT R102, R102, 0x5410, R101 ;  /* 0x0000541066667816 */ /* 0x000fce0000000065 */
.L_x_4483:
[----:B------:R-:W-:Y:S05]  /*13d00*/  BSYNC B1 ;  /* 0x0000000000017941 */ /* 0x000fea0003800000 */
.L_x_4481:
        /* <DEDUP_REMOVED lines=11> */
.L_x_4485:
[----:B------:R-:W-:Y:S01]  /*13dc0*/  IMAD.MOV.U32 R5, RZ, RZ, R10 ;  /* 0x000000ffff057224 */ /* 0x000fe200078e000a */
[----:B------:R-:W-:Y:S01]  /*13dd0*/  PRMT R11, R11, 0x5410, R12 ;  /* 0x000054100b0b7816 */ /* 0x000fe2000000000c */
[----:B------:R-:W-:Y:S01]  /*13de0*/  IMAD.MOV.U32 R45, RZ, RZ, R44 ;  /* 0x000000ffff2d7224 */ /* 0x000fe200078e002c */
[----:B------:R-:W-:-:S07]  /*13df0*/  PRMT R101, R99, 0x7610, R101 ;  /* 0x0000761063657816 */ /* 0x000fce0000000065 */
.L_x_4486:
[----:B------:R-:W-:Y:S05]  /*13e00*/  BSYNC B1 ;  /* 0x0000000000017941 */ /* 0x000fea0003800000 */
.L_x_4484:
        /* <DEDUP_REMOVED lines=11> */
.L_x_4488:
[----:B------:R-:W-:Y:S01]  /*13ec0*/  IMAD.MOV.U32 R10, RZ, RZ, R5 ;  /* 0x000000ffff0a7224 */ /* 0x000fe200078e0005 */
[----:B------:R-:W-:Y:S01]  /*13ed0*/  PRMT R12, R12, 0x7610, R11 ;  /* 0x000076100c0c7816 */ /* 0x000fe2000000000b */
[----:B------:R-:W-:Y:S01]  /*13ee0*/  IMAD.MOV.U32 R44, RZ, RZ, R47 ;  /* 0x000000ffff2c7224 */ /* 0x000fe200078e002f */
[----:B------:R-:W-:-:S07]  /*13ef0*/  PRMT R99, R100, 0x7632, R99 ;  /* 0x0000763264637816 */ /* 0x000fce0000000063 */
.L_x_4489:
[----:B------:R-:W-:Y:S05]  /*13f00*/  BSYNC B1 ;  /* 0x0000000000017941 */ /* 0x000fea0003800000 */
.L_x_4487:
        /* <DEDUP_REMOVED lines=11> */
.L_x_4491:
[----:B------:R-:W-:Y:S01]  /*13fc0*/  IMAD.MOV.U32 R5, RZ, RZ, R10 ;  /* 0x000000ffff057224 */ /* 0x000fe200078e000a */
[----:B------:R-:W-:Y:S01]  /*13fd0*/  PRMT R11, R12, 0x7632, R11 ;  /* 0x000076320c0b7816 */ /* 0x000fe2000000000b */
[----:B------:R-:W-:Y:S01]  /*13fe0*/  IMAD.MOV.U32 R47, RZ, RZ, R46 ;  /* 0x000000ffff2f7224 */ /* 0x000fe200078e002e */
[----:B------:R-:W-:-:S07]  /*13ff0*/  PRMT R100, R100, 0x7610, R98 ;  /* 0x0000761064647816 */ /* 0x000fce0000000062 */
.L_x_4492:
[----:B------:R-:W-:Y:S05]  /*14000*/  BSYNC B1 ;  /* 0x0000000000017941 */ /* 0x000fea0003800000 */
.L_x_4490:
        /* <DEDUP_REMOVED lines=11> */
.L_x_4494:
[----:B------:R-:W-:Y:S01]  /*140c0*/  IMAD.MOV.U32 R10, RZ, RZ, R5 ;  /* 0x000000ffff0a7224 */ /* 0x000fe200078e0005 */
[----:B------:R-:W-:Y:S01]  /*140d0*/  PRMT R12, R11, 0x7610, R12 ;  /* 0x000076100b0c7816 */ /* 0x000fe2000000000c */
[----:B------:R-:W-:Y:S01]  /*140e0*/  IMAD.MOV.U32 R46, RZ, RZ, R49 ;  /* 0x000000ffff2e7224 */ /* 0x000fe200078e0031 */
[----:B------:R-:W-:-:S07]  /*140f0*/  PRMT R98, R98, 0x5410, R109 ;  /* 0x0000541062627816 */ /* 0x000fce000000006d */
.L_x_4495:
[----:B------:R-:W-:Y:S05]  /*14100*/  BSYNC B1 ;  /* 0x0000000000017941 */ /* 0x000fea0003800000 */
.L_x_4493:
        /* <DEDUP_REMOVED lines=11> */
.L_x_4497:
[----:B------:R-:W-:Y:S01]  /*141c0*/  IMAD.MOV.U32 R5, RZ, RZ, R10 ;  /* 0x000000ffff057224 */ /* 0x000fe200078e000a */
[----:B------:R-:W-:Y:S01]  /*141d0*/  PRMT R11, R12, 0x7610, R11 ;  /* 0x000076100c0b7816 */ /* 0x000fe2000000000b */
[----:B------:R-:W-:Y:S01]  /*141e0*/  IMAD.MOV.U32 R49, RZ, RZ, R48 ;  /* 0x000000ffff317224 */ /* 0x000fe200078e0030 */
[----:B------:R-:W-:-:S07]  /*141f0*/  PRMT R109, R101, 0x7632, R109 ;  /* 0x00007632656d7816 */ /* 0x000fce000000006d */
.L_x_4498:
[----:B------:R-:W-:Y:S05]  /*14200*/  BSYNC B1 ;  /* 0x0000000000017941 */ /* 0x000fea0003800000 */
.L_x_4496:
        /* <DEDUP_REMOVED lines=11> */
.L_x_4500:
[----:B------:R-:W-:Y:S01]  /*142c0*/  IMAD.MOV.U32 R10, RZ, RZ, R5 ;  /* 0x000000ffff0a7224 */ /* 0x000fe200078e0005 */
[----:B------:R-:W-:Y:S01]  /*142d0*/  PRMT R11, R11, 0x5410, R11 ;  /* 0x000054100b0b7816 */ /* 0x000fe2000000000b */
[----:B------:R-:W-:Y:S01]  /*142e0*/  IMAD.MOV.U32 R48, RZ, RZ, R51 ;  /* 0x000000ffff307224 */ /* 0x000fe200078e0033 */
[----:B------:R-:W-:-:S07]  /*142f0*/  PRMT R101, R101, 0x7610, R103 ;  /* 0x0000761065657816 */ /* 0x000fce0000000067 */
.L_x_4501:
[----:B------:R-:W-:Y:S05]  /*14300*/  BSYNC B1 ;  /* 0x0000000000017941 */ /* 0x000fea0003800000 */
.L_x_4499:
        /* <DEDUP_REMOVED lines=11> */
.L_x_4503:
[----:B------:R-:W-:Y:S01]  /*143c0*/  IMAD.MOV.U32 R5, RZ, RZ, R10 ;  /* 0x000000ffff057224 */ /* 0x000fe200078e000a */
[----:B------:R-:W-:Y:S01]  /*143d0*/  PRMT R11, R11, 0x7632, R11 ;  /* 0x000076320b0b7816 */ /* 0x000fe2000000000b */
[----:B------:R-:W-:Y:S01]  /*143e0*/  IMAD.MOV.U32 R51, RZ, RZ, R50 ;  /* 0x000000ffff337224 */ /* 0x000fe200078e0032 */
[----:B------:R-:W-:-:S07]  /*143f0*/  PRMT R103, R103, 0x5410, R100 ;  /* 0x0000541067677816 */ /* 0x000fce0000000064 */
.L_x_4504:
[----:B------:R-:W-:Y:S05]  /*14400*/  BSYNC B1 ;  /* 0x0000000000017941 */ /* 0x000fea0003800000 */
.L_x_4502:
        /* <DEDUP_REMOVED lines=11> */
.L_x_4506:
[----:B------:R-:W-:Y:S01]  /*144c0*/  IMAD.MOV.U32 R10, RZ, RZ, R5 ;  /* 0x000000ffff0a7224 */ /* 0x000fe200078e0005 */
[----:B------:R-:W-:Y:S01]  /*144d0*/  PRMT R12, R11, 0x7610, R12 ;  /* 0x000076100b0c7816 */ /* 0x000fe2000000000c */
[----:B------:R-:W-:Y:S01]  /*144e0*/  IMAD.MOV.U32 R50, RZ, RZ, R53 ;  /* 0x000000ffff327224 */ /* 0x000fe200078e0035 */
[----:B------:R-:W-:-:S07]  /*144f0*/  PRMT R100, R121, 0x7610, R100 ;  /* 0x0000761079647816 */ /* 0x000fce0000000064 */
.L_x_4507:
[----:B------:R-:W-:Y:S05]  /*14500*/  BSYNC B1 ;  /* 0x0000000000017941 */ /* 0x000fea0003800000 */
.L_x_4505:
        /* <DEDUP_REMOVED lines=11> */
.L_x_4509:
[----:B------:R-:W-:Y:S01]  /*145c0*/  IMAD.MOV.U32 R5, RZ, RZ, R10 ;  /* 0x000000ffff057224 */ /* 0x000fe200078e000a */
[----:B------:R-:W-:Y:S01]  /*145d0*/  PRMT R11, R11, 0x5410, R12 ;  /* 0x000054100b0b7816 */ /* 0x000fe2000000000c */
[----:B------:R-:W-:Y:S01]  /*145e0*/  IMAD.MOV.U32 R53, RZ, RZ, R52 ;  /* 0x000000ffff357224 */ /* 0x000fe200078e0034 */
[----:B------:R-:W-:-:S07]  /*145f0*/  PRMT R121, R119, 0x7610, R121 ;  /* 0x0000761077797816 */ /* 0x000fce0000000079 */
.L_x_4510:
[----:B------:R-:W-:Y:S05]  /*14600*/  BSYNC B1 ;  /* 0x0000000000017941 */ /* 0x000fea0003800000 */
.L_x_4508:
        /* <DEDUP_REMOVED lines=11> */
.L_x_4512:
[----:B------:R-:W-:Y:S01]  /*146c0*/  IMAD.MOV.U32 R10, RZ, RZ, R5 ;  /* 0x000000ffff0a7224 */ /* 0x000fe200078e0005 */
[----:B------:R-:W-:Y:S01]  /*146d0*/  PRMT R11, R11, 0x7632, R11 ;  /* 0x000076320b0b7816 */ /* 0x000fe2000000000b */
[----:B------:R-:W-:Y:S01]  /*146e0*/  IMAD.MOV.U32 R52, RZ, RZ, R55 ;  /* 0x000000ffff347224 */ /* 0x000fe200078e0037 */
[----:B------:R-:W-:-:S07]  /*146f0*/  PRMT R119, R120, 0x7610, R119 ;  /* 0x0000761078777816 */ /* 0x000fce0000000077 */
.L_x_4513:
[----:B------:R-:W-:Y:S05]  /*14700*/  BSYNC B1 ;  /* 0x0000000000017941 */ /* 0x000fea0003800000 */
.L_x_4511:
        /* <DEDUP_REMOVED lines=11> */
.L_x_4515:
[----:B------:R-:W-:Y:S01]  /*147c0*/  IMAD.MOV.U32 R5, RZ, RZ, R10 ;  /* 0x000000ffff057224 */ /* 0x000fe200078e000a */
[----:B------:R-:W-:Y:S01]  /*147d0*/  PRMT R12, R11, 0x7610, R12 ;  /* 0x000076100b0c7816 */ /* 0x000fe2000000000c */
[----:B------:R-:W-:Y:S01]  /*147e0*/  IMAD.MOV.U32 R55, RZ, RZ, R54 ;  /* 0x000000ffff377224 */ /* 0x000fe200078e0036 */
[----:B------:R-:W-:-:S07]  /*147f0*/  PRMT R120, R103, 0x7610, R120 ;  /* 0x0000761067787816 */ /* 0x000fce0000000078 */
.L_x_4516:
[----:B------:R-:W-:Y:S05]  /*14800*/  BSYNC B1 ;  /* 0x0000000000017941 */ /* 0x000fea0003800000 */
.L_x_4514:
        /* <DEDUP_REMOVED lines=11> */
.L_x_4518:
[----:B------:R-:W-:Y:S01]  /*148c0*/  IMAD.MOV.U32 R10, RZ, RZ, R5 ;  /* 0x000000ffff0a7224 */ /* 0x000fe200078e0005 */
[----:B------:R-:W-:Y:S01]  /*148d0*/  PRMT R11, R11, 0x5410, R12 ;  /* 0x000054100b0b7816 */ /* 0x000fe2000000000c */
[----:B------:R-:W-:Y:S01]  /*148e0*/  IMAD.MOV.U32 R54, RZ, RZ, R57 ;  /* 0x000000ffff367224 */ /* 0x000fe200078e0039 */
[----:B------:R-:W-:-:S07]  /*148f0*/  PRMT R103, R121, 0x7632, R103 ;  /* 0x0000763279677816 */ /* 0x000fce0000000067 */
.L_x_4519:
[----:B------:R-:W-:Y:S05]  /*14900*/  BSYNC B1 ;  /* 0x0000000000017941 */ /* 0x000fea0003800000 */
.L_x_4517:
        /* <DEDUP_REMOVED lines=11> */
.L_x_4521:
[----:B------:R-:W-:Y:S01]  /*149c0*/  IMAD.MOV.U32 R5, RZ, RZ, R10 ;  /* 0x000000ffff057224 */ /* 0x000fe200078e000a */
[----:B------:R-:W-:Y:S01]  /*149d0*/  PRMT R12, R12, 0x7610, R11 ;  /* 0x000076100c0c7816 */ /* 0x000fe2000000000b */
[----:B------:R-:W-:Y:S01]  /*149e0*/  IMAD.MOV.U32 R57, RZ, RZ, R56 ;  /* 0x000000ffff397224 */ /* 0x000fe200078e0038 */
[----:B------:R-:W-:-:S07]  /*149f0*/  PRMT R121, R121, 0x7610, R90 ;  /* 0x0000761079797816 */ /* 0x000fce000000005a */
.L_x_4522:
[----:B------:R-:W-:Y:S05]  /*14a00*/  BSYNC B1 ;  /* 0x0000000000017941 */ /* 0x000fea0003800000 */
.L_x_4520:
        /* <DEDUP_REMOVED lines=11> */
.L_x_4524:
[----:B------:R-:W-:Y:S01]  /*14ac0*/  IMAD.MOV.U32 R10, RZ, RZ, R5 ;  /* 0x000000ffff0a7224 */ /* 0x000fe200078e0005 */
[----:B------:R-:W-:Y:S01]  /*14ad0*/  PRMT R11, R11, 0x7610, R12 ;  /* 0x000076100b0b7816 */ /* 0x000fe2000000000c */
[----:B------:R-:W-:Y:S01]  /*14ae0*/  IMAD.MOV.U32 R56, RZ, RZ, R59 ;  /* 0x000000ffff387224 */ /* 0x000fe200078e003b */
[----:B------:R-:W-:-:S07]  /*14af0*/  PRMT R90, R90, 0x7610, R120 ;  /* 0x000076105a5a7816 */ /* 0x000fce0000000078 */
.L_x_4525:
[----:B------:R-:W-:Y:S05]  /*14b00*/  BSYNC B1 ;  /* 0x0000000000017941 */ /* 0x000fea0003800000 */
.L_x_4523:
        /* <DEDUP_REMOVED lines=11> */
.L_x_4527:
[----:B------:R-:W-:Y:S01]  /*14bc0*/  IMAD.MOV.U32 R5, RZ, RZ, R10 ;  /* 0x000000ffff057224 */ /* 0x000fe200078e000a */
[----:B------:R-:W-:Y:S01]  /*14bd0*/  PRMT R11, R11, 0x7632, R11 ;  /* 0x000076320b0b7816 */ /* 0x000fe2000000000b */
[----:B------:R-:W-:Y:S01]  /*14be0*/  IMAD.MOV.U32 R59, RZ, RZ, R58 ;  /* 0x000000ffff3b7224 */ /* 0x000fe200078e003a */
[----:B------:R-:W-:-:S07]  /*14bf0*/  PRMT R120, R120, 0x5410, R90 ;  /* 0x0000541078787816 */ /* 0x000fce000000005a */
.L_x_4528:
[----:B------:R-:W-:Y:S05]  /*14c00*/  BSYNC B1 ;  /* 0x0000000000017941 */ /* 0x000fea0003800000 */
.L_x_4526:
        /* <DEDUP_REMOVED lines=11> */
.L_x_4530:
[----:B------:R-:W-:Y:S01]  /*14cc0*/  IMAD.MOV.U32 R10, RZ, RZ, R5 ;  /* 0x000000ffff0a7224 */ /* 0x000fe200078e0005 */
[----:B------:R-:W-:Y:S01]  /*14cd0*/  PRMT R12, R11, 0x7610, R12 ;  /* 0x000076100b0c7816 */ /* 0x000fe2000000000c */
[----:B------:R-:W-:Y:S01]  /*14ce0*/  IMAD.MOV.U32 R58, RZ, RZ, R61 ;  /* 0x000000ffff3a7224 */ /* 0x000fe200078e003d */
[----:B------:R-:W-:-:S07]  /*14cf0*/  PRMT R90, R93, 0x7610, R90 ;  /* 0x000076105d5a7816 */ /* 0x000fce000000005a */
.L_x_4531:
[----:B------:R-:W-:Y:S05]  /*14d00*/  BSYNC B1 ;  /* 0x0000000000017941 */ /* 0x000fea0003800000 */
.L_x_4529:
        /* <DEDUP_REMOVED lines=11> */
.L_x_4533:
[----:B------:R-:W-:Y:S01]  /*14dc0*/  IMAD.MOV.U32 R5, RZ, RZ, R10 ;  /* 0x000000ffff057224 */ /* 0x000fe200078e000a */
[----:B------:R-:W-:Y:S01]  /*14dd0*/  PRMT R11, R11, 0x5410, R12 ;  /* 0x000054100b0b7816 */ /* 0x000fe2000000000c */
[----:B------:R-:W-:Y:S01]  /*14de0*/  IMAD.MOV.U32 R61, RZ, RZ, R60 ;  /* 0x000000ffff3d7224 */ /* 0x000fe200078e003c */
[----:B------:R-:W-:-:S07]  /*14df0*/  PRMT R93, R91, 0x7632, R93 ;  /* 0x000076325b5d7816 */ /* 0x000fce000000005d */
.L_x_4534:
[----:B------:R-:W-:Y:S05]  /*14e00*/  BSYNC B1 ;  /* 0x0000000000017941 */ /* 0x000fea0003800000 */
.L_x_4532:
        /* <DEDUP_REMOVED lines=11> */
.L_x_4536:
[----:B------:R-:W-:Y:S01]  /*14ec0*/  IMAD.MOV.U32 R10, RZ, RZ, R5 ;  /* 0x000000ffff0a7224 */ /* 0x000fe200078e0005 */
[----:B------:R-:W-:Y:S01]  /*14ed0*/  PRMT R11, R11, 0x7632, R11 ;  /* 0x000076320b0b7816 */ /* 0x000fe2000000000b */
[----:B------:R-:W-:Y:S01]  /*14ee0*/  IMAD.MOV.U32 R60, RZ, RZ, R63 ;  /* 0x000000ffff3c7224 */ /* 0x000fe200078e003f */
[----:B------:R-:W-:-:S07]  /*14ef0*/  PRMT R91, R91, 0x5410, R122 ;  /* 0x000054105b5b7816 */ /* 0x000fce000000007a */
.L_x_4537:
[----:B------:R-:W-:Y:S05]  /*14f00*/  BSYNC B1 ;  /* 0x0000000000017941 */ /* 0x000fea0003800000 */
.L_x_4535:
        /* <DEDUP_REMOVED lines=11> */
.L_x_4539:
[----:B------:R-:W-:Y:S01]  /*14fc0*/  IMAD.MOV.U32 R5, RZ, RZ, R10 ;  /* 0x000000ffff057224 */ /* 0x000fe200078e000a */
[----:B------:R-:W-:Y:S01]  /*14fd0*/  PRMT R11, R11, 0x5410, R11 ;  /* 0x000054100b0b7816 */ /* 0x000fe2000000000b */
[----:B------:R-:W-:Y:S01]  /*14fe0*/  IMAD.MOV.U32 R63, RZ, RZ, R62 ;  /* 0x000000ffff3f7224 */ /* 0x000fe200078e003e */
[----:B------:R-:W-:-:S07]  /*14ff0*/  PRMT R122, R91, 0x7610, R122 ;  /* 0x000076105b7a7816 */ /* 0x000fce000000007a */
.L_x_4540:
[----:B------:R-:W-:Y:S05]  /*15000*/  BSYNC B1 ;  /* 0x0000000000017941 */ /* 0x000fea0003800000 */
.L_x_4538:
        /* <DEDUP_REMOVED lines=11> */
.L_x_4542:
[----:B------:R-:W-:Y:S01]  /*150c0*/  IMAD.MOV.U32 R10, RZ, RZ, R5 ;  /* 0x000000ffff0a7224 */ /* 0x000fe200078e0005 */
[----:B------:R-:W-:Y:S01]  /*150d0*/  PRMT R12, R12, 0x7610, R11 ;  /* 0x000076100c0c7816 */ /* 0x000fe2000000000b */
[----:B------:R-:W-:Y:S01]  /*150e0*/  IMAD.MOV.U32 R62, RZ, RZ, R65 ;  /* 0x000000ffff3e7224 */ /* 0x000fe200078e0041 */
[----:B------:R-:W-:-:S07]  /*150f0*/  PRMT R91, R94, 0x7632, R91 ;  /* 0x000076325e5b7816 */ /* 0x000fce000000005b */
.L_x_4543:
[----:B------:R-:W-:Y:S05]  /*15100*/  BSYNC B1 ;  /* 0x0000000000017941 */ /* 0x000fea0003800000 */
.L_x_4541:
        /* <DEDUP_REMOVED lines=11> */
.L_x_4545:
[----:B------:R-:W-:Y:S01]  /*151c0*/  IMAD.MOV.U32 R5, RZ, RZ, R10 ;  /* 0x000000ffff057224 */ /* 0x000fe200078e000a */
[----:B------:R-:W-:Y:S01]  /*151d0*/  PRMT R11, R12, 0x7632, R11 ;  /* 0x000076320c0b7816 */ /* 0x000fe2000000000b */
[----:B------:R-:W-:Y:S01]  /*151e0*/  IMAD.MOV.U32 R65, RZ, RZ, R64 ;  /* 0x000000ffff417224 */ /* 0x000fe200078e0040 */
[----:B------:R-:W-:-:S07]  /*151f0*/  PRMT R94, R94, 0x7610, R92 ;  /* 0x000076105e5e7816 */ /* 0x000fce000000005c */
.L_x_4546:
[----:B------:R-:W-:Y:S05]  /*15200*/  BSYNC B1 ;  /* 0x0000000000017941 */ /* 0x000fea0003800000 */
.L_x_4544:
        /* <DEDUP_REMOVED lines=11> */
.L_x_4548:
[----:B------:R-:W-:Y:S01]  /*152c0*/  IMAD.MOV.U32 R10, RZ, RZ, R5 ;  /* 0x000000ffff0a7224 */ /* 0x000fe200078e0005 */
[----:B------:R-:W-:Y:S01]  /*152d0*/  PRMT R11, R11, 0x5410, R11 ;  /* 0x000054100b0b7816 */ /* 0x000fe2000000000b */
[----:B------:R-:W-:Y:S01]  /*152e0*/  IMAD.MOV.U32 R64, RZ, RZ, R67 ;  /* 0x000000ffff407224 */ /* 0x000fe200078e0043 */
[----:B------:R-:W-:-:S07]  /*152f0*/  PRMT R92, R92, 0x7610, R93 ;  /* 0x000076105c5c7816 */ /* 0x000fce000000005d */
.L_x_4549:
[----:B------:R-:W-:Y:S05]  /*15300*/  BSYNC B1 ;  /* 0x0000000000017941 */ /* 0x000fea0003800000 */
.L_x_4547:
        /* <DEDUP_REMOVED lines=11> */
.L_x_4551:
[----:B------:R-:W-:Y:S01]  /*153c0*/  IMAD.MOV.U32 R5, RZ, RZ, R10 ;  /* 0x000000ffff057224 */ /* 0x000fe200078e000a */
[----:B------:R-:W-:Y:S01]  /*153d0*/  PRMT R12, R12, 0x7610, R11 ;  /* 0x000076100c0c7816 */ /* 0x000fe2000000000b */
[----:B------:R-:W-:Y:S01]  /*153e0*/  IMAD.MOV.U32 R67, RZ, RZ, R66 ;  /* 0x000000ffff437224 */ /* 0x000fe200078e0042 */
[----:B------:R-:W-:-:S07]  /*153f0*/  PRMT R93, R93, 0x5410, R92 ;  /* 0x000054105d5d7816 */ /* 0x000fce000000005c */
.L_x_4552:
[----:B------:R-:W-:Y:S05]  /*15400*/  BSYNC B1 ;  /* 0x0000000000017941 */ /* 0x000fea0003800000 */
.L_x_4550:
        /* <DEDUP_REMOVED lines=11> */
.L_x_4554:
[----:B------:R-:W-:Y:S01]  /*154c0*/  IMAD.MOV.U32 R10, RZ, RZ, R5 ;  /* 0x000000ffff0a7224 */ /* 0x000fe200078e0005 */
[----:B------:R-:W-:Y:S01]  /*154d0*/  PRMT R11, R12, 0x7632, R11 ;  /* 0x000076320c0b7816 */ /* 0x000fe2000000000b */
[----:B------:R-:W-:Y:S01]  /*154e0*/  IMAD.MOV.U32 R66, RZ, RZ, R69 ;  /* 0x000000ffff427224 */ /* 0x000fe200078e0045 */
[----:B------:R-:W-:-:S07]  /*154f0*/  PRMT R92, R94, 0x7610, R92 ;  /* 0x000076105e5c7816 */ /* 0x000fce000000005c */
.L_x_4555:
[----:B------:R-:W-:Y:S05]  /*15500*/  BSYNC B1 ;  /* 0x0000000000017941 */ /* 0x000fea0003800000 */
.L_x_4553:
        /* <DEDUP_REMOVED lines=11> */
.L_x_4557:
[----:B------:R-:W-:Y:S01]  /*155c0*/  IMAD.MOV.U32 R5, RZ, RZ, R10 ;  /* 0x000000ffff057224 */ /* 0x000fe200078e000a */
[----:B------:R-:W-:Y:S01]  /*155d0*/  PRMT R11, R11, 0x5410, R11 ;  /* 0x000054100b0b7816 */ /* 0x000fe2000000000b */
[----:B------:R-:W-:Y:S01]  /*155e0*/  IMAD.MOV.U32 R69, RZ, RZ, R68 ;  /* 0x000000ffff457224 */ /* 0x000fe200078e0044 */
[----:B------:R-:W-:-:S07]  /*155f0*/  PRMT R94, R95, 0x7610, R94 ;  /* 0x000076105f5e7816 */ /* 0x000fce000000005e */
.L_x_4558:
[----:B------:R-:W-:Y:S05]  /*15600*/  BSYNC B1 ;  /* 0x0000000000017941 */ /* 0x000fea0003800000 */
.L_x_4556:
        /* <DEDUP_REMOVED lines=11> */
.L_x_4560:
[----:B------:R-:W-:Y:S01]  /*156c0*/  IMAD.MOV.U32 R10, RZ, RZ, R5 ;  /* 0x000000ffff0a7224 */ /* 0x000fe200078e0005 */
[----:B------:R-:W-:Y:S01]  /*156d0*/  PRMT R11, R11, 0x7632, R11 ;  /* 0x000076320b0b7816 */ /* 0x000fe2000000000b */
[----:B------:R-:W-:Y:S01]  /*156e0*/  IMAD.MOV.U32 R68, RZ, RZ, R71 ;  /* 0x000000ffff447224 */ /* 0x000fe200078e0047 */
[----:B------:R-:W-:-:S07]  /*156f0*/  PRMT R95, R96, 0x7610, R95 ;  /* 0x00007610605f7816 */ /* 0x000fce000000005f */
.L_x_4561:
[----:B------:R-:W-:Y:S05]  /*15700*/  BSYNC B1 ;  /* 0x0000000000017941 */ /* 0x000fea0003800000 */
.L_x_4559:
        /* <DEDUP_REMOVED lines=11> */
.L_x_4563:
[----:B------:R-:W-:Y:S01]  /*157c0*/  PRMT R11, R11, 0x5410, R11 ;  /* 0x000054100b0b7816 */ /* 0x000fe2000000000b */
[----:B------:R-:W-:Y:S01]  /*157d0*/  IMAD.MOV.U32 R71, RZ, RZ, R70 ;  /* 0x000000ffff477224 */ /* 0x000fe200078e0046 */
[C---:B------:R-:W-:Y:S01]  /*157e0*/  PRMT R96, R95.reuse, 0x7632, R96 ;  /* 0x000076325f607816 */ /* 0x040fe20000000060 */
[--C-:B------:R-:W-:Y:S01]  /*157f0*/  IMAD.MOV.U32 R5, RZ, RZ, R10.reuse ;  /* 0x000000ffff057224 */ /* 0x100fe200078e000a */
[----:B------:R-:W-:Y:S01]  /*15800*/  PRMT R95, R95, 0x5410, R11 ;  /* 0x000054105f5f7816 */ /* 0x000fe2000000000b */
[----:B------:R-:W-:-:S07]  /*15810*/  IMAD.MOV.U32 R70, RZ, RZ, R10 ;  /* 0x000000ffff467224 */ /* 0x000fce00078e000a */
.L_x_4564:
[----:B------:R-:W-:Y:S05]  /*15820*/  BSYNC B1 ;  /* 0x0000000000017941 */ /* 0x000fea0003800000 */
.L_x_4562:
[----:B------:R-:W-:Y:S02]  /*15830*/  VIADD R8, R8, 0x4 ;  /* 0x0000000408087836 */ /* 0x000fe40000000000 */
[----:B------:R-:W-:Y:S01]  /*15840*/  VIADD R4, R4, 0x2 ;  /* 0x0000000204047836 */ /* 0x000fe20000000000 */
[----:B------:R-:W-:Y:S06]  /*15850*/  @P1 BRA `(.L_x_4565) ;  /* 0xffffffc000081947 */ /* 0x000fec000383ffff */
[----:B------:R-:W-:Y:S01]  /*15860*/  FADD.FTZ R86, R7, R86 ;  /* 0x0000005607567221 */ /* 0x000fe20000010000 */
[----:B------:R-:W-:Y:S01]  /*15870*/  PRMT R95, R95, 0x7610, R11 ;  /* 0x000076105f5f7816 */ /* 0x000fe2000000000b */
[----:B------:R-:W-:Y:S02]  /*15880*/  IMAD.MOV.U32 R87, RZ, RZ, R6 ;  /* 0x000000ffff577224 */ /* 0x000fe400078e0006 */
[----:B------:R-:W-:-:S07]  /*15890*/  IMAD.MOV.U32 R70, RZ, RZ, R5 ;  /* 0x000000ffff467224 */ /* 0x000fce00078e0005 */
.L_x_4375:
[----:B------:R-:W-:Y:S05]  /*158a0*/  BSYNC B0 ;  /* 0x0000000000007941 */ /* 0x000fea0003800000 */
.L_x_4374:
        /* <DEDUP_REMOVED lines=48> */
[--C-:B------:R-:W-:Y:S02]  /*15bb0*/  PRMT R13, R95, 0x5410, R94.reuse ;  /* 0x000054105f0d7816 */ /* 0x100fe4000000005e */
[C-C-:B-----5:R-:W-:Y:S01]  /*15bc0*/  PRMT R14, R92.reuse, 0x7610, R93.reuse ;  /* 0x000076105c0e7816 */ /* 0x160fe2000000005d */
[----:B------:R-:W1:Y:S01]  /*15bd0*/  SHFL.DOWN PT, R5, R39, 0x10, 0x1f ;  /* 0x0a001f0027057f89 */ /* 0x000e6200000e0000 */
[----:B------:R-:W-:Y:S02]  /*15be0*/  PRMT R15, R92, 0x7632, R94 ;  /* 0x000076325c0f7816 */ /* 0x000fe4000000005e */
[C---:B0-----:R-:W-:Y:S01]  /*15bf0*/  PRMT R16, R91.reuse, 0x5410, R122 ;  /* 0x000054105b107816 */ /* 0x041fe2000000007a */
[----:B------:R-:W-:Y:S01]  /*15c00*/  STL.64 [R1+0x68], R18 ;  /* 0x0000681201007387 */ /* 0x000fe20000100a00 */
[----:B------:R-:W-:-:S03]  /*15c10*/  PRMT R17, R91, 0x5432, R93 ;  /* 0x000054325b117816 */ /* 0x000fc6000000005d */
        /* <DEDUP_REMOVED lines=140> */
.L_x_4757:
        /* <DEDUP_REMOVED lines=20> */
.L_x_4569:
[----:B------:R-:W-:Y:S01]  /*16620*/  IMAD.MOV.U32 R5, RZ, RZ, R85 ;  /* 0x000000ffff057224 */ /* 0x000fe200078e0055 */
[----:B------:R-:W-:Y:S01]  /*16630*/  PRMT R12, R12, 0x7610, R111 ;  /* 0x000076100c0c7816 */ /* 0x000fe2000000006f */
[----:B------:R-:W-:Y:S01]  /*16640*/  IMAD.MOV.U32 R85, RZ, RZ, R84 ;  /* 0x000000ffff557224 */ /* 0x000fe200078e0054 */
[----:B------:R-:W-:-:S07]  /*16650*/  PRMT R111, R111, 0x5410, R112 ;  /* 0x000054106f6f7816 */ /* 0x000fce0000000070 */
.L_x_4570:
[----:B------:R-:W-:Y:S05]  /*16660*/  BSYNC B1 ;  /* 0x0000000000017941 */ /* 0x000fea0003800000 */
.L_x_4568:
        /* <DEDUP_REMOVED lines=11> */
.L_x_4572:
[----:B------:R-:W-:Y:S01]  /*16720*/  IMAD.MOV.U32 R11, RZ, RZ, R5 ;  /* 0x000000ffff0b7224 */ /* 0x000fe200078e0005 */
[----:B------:R-:W-:Y:S01]  /*16730*/  PRMT R12, R12, 0x7632, R12 ;  /* 0x000076320c0c7816 */ /* 0x000fe2000000000c */
[----:B------:R-:W-:Y:S01]  /*16740*/  IMAD.MOV.U32 R84, RZ, RZ, R83 ;  /* 0x000000ffff547224 */ /* 0x000fe200078e0053 */
[----:B------:R-:W-:-:S07]  /*16750*/  PRMT R112, R112, 0x7632, R112 ;  /* 0x0000763270707816 */ /* 0x000fce0000000070 */
.L_x_4573:
[----:B------:R-:W-:Y:S05]  /*16760*/  BSYNC B1 ;  /* 0x0000000000017941 */ /* 0x000fea0003800000 */
.L_x_4571:
        /* <DEDUP_REMOVED lines=11> */
.L_x_4575:
[----:B------:R-:W-:Y:S01]  /*16820*/  IMAD.MOV.U32 R5, RZ, RZ, R11 ;  /* 0x000000ffff057224 */ /* 0x000fe200078e000b */
[----:B------:R-:W-:Y:S01]  /*16830*/  PRMT R12, R12, 0x5410, R12 ;  /* 0x000054100c0c7816 */ /* 0x000fe2000000000c */
[----:B------:R-:W-:Y:S01]  /*16840*/  IMAD.MOV.U32 R83, RZ, RZ, R82 ;  /* 0x000000ffff537224 */ /* 0x000fe200078e0052 */
[----:B------:R-:W-:-:S07]  /*16850*/  PRMT R112, R112, 0x5410, R113 ;  /* 0x0000541070707816 */ /* 0x000fce0000000071 */
.L_x_4576:
[----:B------:R-:W-:Y:S05]  /*16860*/  BSYNC B1 ;  /* 0x0000000000017941 */ /* 0x000fea0003800000 */
.L_x_4574:
        /* <DEDUP_REMOVED lines=11> */
.L_x_4578:
[----:B------:R-:W-:Y:S01]  /*16920*/  IMAD.MOV.U32 R11, RZ, RZ, R5 ;  /* 0x000000ffff0b7224 */ /* 0x000fe200078e0005 */
[----:B------:R-:W-:Y:S01]  /*16930*/  PRMT R13, R13, 0x7610, R12 ;  /* 0x000076100d0d7816 */ /* 0x000fe2000000000c */
[----:B------:R-:W-:Y:S01]  /*16940*/  IMAD.MOV.U32 R82, RZ, RZ, R81 ;  /* 0x000000ffff527224 */ /* 0x000fe200078e0051 */
[----:B------:R-:W-:-:S07]  /*16950*/  PRMT R113, R0, 0x7632, R113 ;  /* 0x0000763200717816 */ /* 0x000fce0000000071 */
.L_x_4579:
[----:B------:R-:W-:Y:S05]  /*16960*/  BSYNC B1 ;  /* 0x0000000000017941 */ /* 0x000fea0003800000 */
.L_x_4577:
        /* <DEDUP_REMOVED lines=11> */
.L_x_4581:
[----:B------:R-:W-:Y:S01]  /*16a20*/  IMAD.MOV.U32 R5, RZ, RZ, R11 ;  /* 0x000000ffff057224 */ /* 0x000fe200078e000b */
[----:B------:R-:W-:Y:S01]  /*16a30*/  PRMT R12, R12, 0x7610, R13 ;  /* 0x000076100c0c7816 */ /* 0x000fe2000000000d */
[----:B------:R-:W-:Y:S01]  /*16a40*/  IMAD.MOV.U32 R81, RZ, RZ, R80 ;  /* 0x000000ffff517224 */ /* 0x000fe200078e0050 */
[----:B------:R-:W-:-:S07]  /*16a50*/  PRMT R0, R0, 0x5410, R110 ;  /* 0x0000541000007816 */ /* 0x000fce000000006e */
.L_x_4582:
[----:B------:R-:W-:Y:S05]  /*16a60*/  BSYNC B1 ;  /* 0x0000000000017941 */ /* 0x000fea0003800000 */
.L_x_4580:
        /* <DEDUP_REMOVED lines=11> */
.L_x_4584:
[----:B------:R-:W-:Y:S01]  /*16b20*/  IMAD.MOV.U32 R11, RZ, RZ, R5 ;  /* 0x000000ffff0b7224 */ /* 0x000fe200078e0005 */
[----:B------:R-:W-:Y:S01]  /*16b30*/  PRMT R12, R12, 0x7632, R12 ;  /* 0x000076320c0c7816 */ /* 0x000fe2000000000c */
[----:B------:R-:W-:Y:S01]  /*16b40*/  IMAD.MOV.U32 R80, RZ, RZ, R79 ;  /* 0x000000ffff507224 */ /* 0x000fe200078e004f */
[----:B------:R-:W-:-:S07]  /*16b50*/  PRMT R110, R110, 0x7632, R110 ;  /* 0x000076326e6e7816 */ /* 0x000fce000000006e */
.L_x_4585:
[----:B------:R-:W-:Y:S05]  /*16b60*/  BSYNC B1 ;  /* 0x0000000000017941 */ /* 0x000fea0003800000 */
.L_x_4583:
        /* <DEDUP_REMOVED lines=11> */
.L_x_4587:
[----:B------:R-:W-:Y:S01]  /*16c20*/  IMAD.MOV.U32 R5, RZ, RZ, R11 ;  /* 0x000000ffff057224 */ /* 0x000fe200078e000b */
[----:B------:R-:W-:Y:S01]  /*16c30*/  PRMT R13, R12, 0x7610, R13 ;  /* 0x000076100c0d7816 */ /* 0x000fe2000000000d */
[----:B------:R-:W-:Y:S01]  /*16c40*/  IMAD.MOV.U32 R79, RZ, RZ, R78 ;  /* 0x000000ffff4f7224 */ /* 0x000fe200078e004e */
[----:B------:R-:W-:-:S07]  /*16c50*/  PRMT R110, R110, 0x5410, R111 ;  /* 0x000054106e6e7816 */ /* 0x000fce000000006f */
.L_x_4588:
[----:B------:R-:W-:Y:S05]  /*16c60*/  BSYNC B1 ;  /* 0x0000000000017941 */ /* 0x000fea0003800000 */
.L_x_4586:
        /* <DEDUP_REMOVED lines=11> */
.L_x_4590:
[----:B------:R-:W-:Y:S01]  /*16d20*/  IMAD.MOV.U32 R11, RZ, RZ, R5 ;  /* 0x000000ffff0b7224 */ /* 0x000fe200078e0005 */
[----:B------:R-:W-:Y:S01]  /*16d30*/  PRMT R12, R13, 0x7610, R12 ;  /* 0x000076100d0c7816 */ /* 0x000fe2000000000c */
[----:B------:R-:W-:Y:S01]  /*16d40*/  IMAD.MOV.U32 R78, RZ, RZ, R77 ;  /* 0x000000ffff4e7224 */ /* 0x000fe200078e004d */
[----:B------:R-:W-:-:S07]  /*16d50*/  PRMT R111, R115, 0x7610, R111 ;  /* 0x00007610736f7816 */ /* 0x000fce000000006f */
.L_x_4591:
[----:B------:R-:W-:Y:S05]  /*16d60*/  BSYNC B1 ;  /* 0x0000000000017941 */ /* 0x000fea0003800000 */
.L_x_4589:
        /* <DEDUP_REMOVED lines=11> */
.L_x_4593:
[----:B------:R-:W-:Y:S01]  /*16e20*/  IMAD.MOV.U32 R5, RZ, RZ, R11 ;  /* 0x000000ffff057224 */ /* 0x000fe200078e000b */
[----:B------:R-:W-:Y:S01]  /*16e30*/  PRMT R12, R12, 0x5410, R12 ;  /* 0x000054100c0c7816 */ /* 0x000fe2000000000c */
[----:B------:R-:W-:Y:S01]  /*16e40*/  IMAD.MOV.U32 R77, RZ, RZ, R76 ;  /* 0x000000ffff4d7224 */ /* 0x000fe200078e004c */
[----:B------:R-:W-:-:S07]  /*16e50*/  PRMT R115, R113, 0x7632, R115 ;  /* 0x0000763271737816 */ /* 0x000fce0000000073 */
.L_x_4594:
[----:B------:R-:W-:Y:S05]  /*16e60*/  BSYNC B1 ;  /* 0x0000000000017941 */ /* 0x000fea0003800000 */
.L_x_4592:
        /* <DEDUP_REMOVED lines=11> */
.L_x_4596:
[----:B------:R-:W-:Y:S01]  /*16f20*/  IMAD.MOV.U32 R11, RZ, RZ, R5 ;  /* 0x000000ffff0b7224 */ /* 0x000fe200078e0005 */
[----:B------:R-:W-:Y:S01]  /*16f30*/  PRMT R13, R13, 0x7610, R12 ;  /* 0x000076100d0d7816 */ /* 0x000fe2000000000c */
[----:B------:R-:W-:Y:S01]  /*16f40*/  IMAD.MOV.U32 R76, RZ, RZ, R75 ;  /* 0x000000ffff4c7224 */ /* 0x000fe200078e004b */
[----:B------:R-:W-:-:S07]  /*16f50*/  PRMT R113, R113, 0x7610, R114 ;  /* 0x0000761071717816 */ /* 0x000fce0000000072 */
.L_x_4597:
[----:B------:R-:W-:Y:S05]  /*16f60*/  BSYNC B1 ;  /* 0x0000000000017941 */ /* 0x000fea0003800000 */
.L_x_4595:
        /* <DEDUP_REMOVED lines=11> */
.L_x_4599:
[----:B------:R-:W-:Y:S01]  /*17020*/  IMAD.MOV.U32 R5, RZ, RZ, R11 ;  /* 0x000000ffff057224 */ /* 0x000fe200078e000b */
[----:B------:R-:W-:Y:S01]  /*17030*/  PRMT R12, R13, 0x7632, R12 ;  /* 0x000076320d0c7816 */ /* 0x000fe2000000000c */
[----:B------:R-:W-:Y:S01]  /*17040*/  IMAD.MOV.U32 R75, RZ, RZ, R74 ;  /* 0x000000ffff4b7224 */ /* 0x000fe200078e004a */
[----:B------:R-:W-:-:S07]  /*17050*/  PRMT R114, R114, 0x5410, R0 ;  /* 0x0000541072727816 */ /* 0x000fce0000000000 */
.L_x_4600:
[----:B------:R-:W-:Y:S05]  /*17060*/  BSYNC B1 ;  /* 0x0000000000017941 */ /* 0x000fea0003800000 */
.L_x_4598:
        /* <DEDUP_REMOVED lines=11> */
.L_x_4602:
[----:B------:R-:W-:Y:S01]  /*17120*/  IMAD.MOV.U32 R11, RZ, RZ, R5 ;  /* 0x000000ffff0b7224 */ /* 0x000fe200078e0005 */
[----:B------:R-:W-:Y:S01]  /*17130*/  PRMT R13, R12, 0x7610, R13 ;  /* 0x000076100c0d7816 */ /* 0x000fe2000000000d */
[----:B------:R-:W-:Y:S01]  /*17140*/  IMAD.MOV.U32 R74, RZ, RZ, R73 ;  /* 0x000000ffff4a7224 */ /* 0x000fe200078e0049 */
[----:B------:R-:W-:-:S07]  /*17150*/  PRMT R0, R117, 0x7610, R0 ;  /* 0x0000761075007816 */ /* 0x000fce0000000000 */
.L_x_4603:
[----:B------:R-:W-:Y:S05]  /*17160*/  BSYNC B1 ;  /* 0x0000000000017941 */ /* 0x000fea0003800000 */
.L_x_4601:
        /* <DEDUP_REMOVED lines=11> */
.L_x_4605:
[----:B------:R-:W-:Y:S01]  /*17220*/  IMAD.MOV.U32 R5, RZ, RZ, R11 ;  /* 0x000000ffff057224 */ /* 0x000fe200078e000b */
[----:B------:R-:W-:Y:S01]  /*17230*/  PRMT R12, R12, 0x5410, R13 ;  /* 0x000054100c0c7816 */ /* 0x000fe2000000000d */
[----:B------:R-:W-:Y:S01]  /*17240*/  IMAD.MOV.U32 R73, RZ, RZ, R72 ;  /* 0x000000ffff497224 */ /* 0x000fe200078e0048 */
[----:B------:R-:W-:-:S07]  /*17250*/  PRMT R117, R115, 0x7632, R117 ;  /* 0x0000763273757816 */ /* 0x000fce0000000075 */
.L_x_4606:
[----:B------:R-:W-:Y:S05]  /*17260*/  BSYNC B1 ;  /* 0x0000000000017941 */ /* 0x000fea0003800000 */
.L_x_4604:
        /* <DEDUP_REMOVED lines=11> */
.L_x_4608:
[----:B------:R-:W-:Y:S01]  /*17320*/  IMAD.MOV.U32 R11, RZ, RZ, R5 ;  /* 0x000000ffff0b7224 */ /* 0x000fe200078e0005 */
[----:B------:R-:W-:Y:S01]  /*17330*/  PRMT R13, R13, 0x7610, R12 ;  /* 0x000076100d0d7816 */ /* 0x000fe2000000000c */
[----:B------:R-:W-:Y:S01]  /*17340*/  IMAD.MOV.U32 R72, RZ, RZ, R3 ;  /* 0x000000ffff487224 */ /* 0x000fe200078e0003 */
[----:B------:R-:W-:-:S07]  /*17350*/  PRMT R115, R115, 0x7610, R116 ;  /* 0x0000761073737816 */ /* 0x000fce0000000074 */
.L_x_4609:
[----:B------:R-:W-:Y:S05]  /*17360*/  BSYNC B1 ;  /* 0x0000000000017941 */ /* 0x000fea0003800000 */
.L_x_4607:
        /* <DEDUP_REMOVED lines=11> */
.L_x_4611:
[----:B------:R-:W-:Y:S01]  /*17420*/  IMAD.MOV.U32 R5, RZ, RZ, R11 ;  /* 0x000000ffff057224 */ /* 0x000fe200078e000b */
[----:B------:R-:W-:Y:S01]  /*17430*/  PRMT R12, R12, 0x7610, R13 ;  /* 0x000076100c0c7816 */ /* 0x000fe2000000000d */
[----:B------:R-:W-:Y:S01]  /*17440*/  IMAD.MOV.U32 R3, RZ, RZ, R2 ;  /* 0x000000ffff037224 */ /* 0x000fe200078e0002 */
[----:B------:R-:W-:-:S07]  /*17450*/  PRMT R116, R116, 0x5410, R114 ;  /* 0x0000541074747816 */ /* 0x000fce0000000072 */
.L_x_4612:
[----:B------:R-:W-:Y:S05]  /*17460*/  BSYNC B1 ;  /* 0x0000000000017941 */ /* 0x000fea0003800000 */
.L_x_4610:
        /* <DEDUP_REMOVED lines=11> */
.L_x_4614:
[----:B------:R-:W-:Y:S01]  /*17520*/  IMAD.MOV.U32 R11, RZ, RZ, R5 ;  /* 0x000000ffff0b7224 */ /* 0x000fe200078e0005 */
[----:B------:R-:W-:Y:S01]  /*17530*/  PRMT R12, R12, 0x7632, R12 ;  /* 0x000076320c0c7816 */ /* 0x000fe2000000000c */
[----:B------:R-:W-:Y:S01]  /*17540*/  IMAD.MOV.U32 R2, RZ, RZ, R25 ;  /* 0x000000ffff027224 */ /* 0x000fe200078e0019 */
[----:B------:R-:W-:-:S07]  /*17550*/  PRMT R114, R118, 0x7610, R114 ;  /* 0x0000761076727816 */ /* 0x000fce0000000072 */
.L_x_4615:
[----:B------:R-:W-:Y:S05]  /*17560*/  BSYNC B1 ;  /* 0x0000000000017941 */ /* 0x000fea0003800000 */
.L_x_4613:
        /* <DEDUP_REMOVED lines=11> */
.L_x_4617:
[----:B------:R-:W-:Y:S01]  /*17620*/  IMAD.MOV.U32 R5, RZ, RZ, R11 ;  /* 0x000000ffff057224 */ /* 0x000fe200078e000b */
[----:B------:R-:W-:Y:S01]  /*17630*/  PRMT R12, R12, 0x5410, R12 ;  /* 0x000054100c0c7816 */ /* 0x000fe2000000000c */
[----:B------:R-:W-:Y:S01]  /*17640*/  IMAD.MOV.U32 R25, RZ, RZ, R24 ;  /* 0x000000ffff197224 */ /* 0x000fe200078e0018 */
[----:B------:R-:W-:-:S07]  /*17650*/  PRMT R118, R117, 0x7632, R118 ;  /* 0x0000763275767816 */ /* 0x000fce0000000076 */
.L_x_4618:
[----:B------:R-:W-:Y:S05]  /*17660*/  BSYNC B1 ;  /* 0x0000000000017941 */ /* 0x000fea0003800000 */
.L_x_4616:
        /* <DEDUP_REMOVED lines=11> */
.L_x_4620:
[----:B------:R-:W-:Y:S01]  /*17720*/  IMAD.MOV.U32 R11, RZ, RZ, R5 ;  /* 0x000000ffff0b7224 */ /* 0x000fe200078e0005 */
[----:B------:R-:W-:Y:S01]  /*17730*/  PRMT R13, R13, 0x7610, R12 ;  /* 0x000076100d0d7816 */ /* 0x000fe2000000000c */
[----:B------:R-:W-:Y:S01]  /*17740*/  IMAD.MOV.U32 R24, RZ, RZ, R27 ;  /* 0x000000ffff187224 */ /* 0x000fe200078e001b */
[----:B------:R-:W-:-:S07]  /*17750*/  PRMT R117, R117, 0x7610, R118 ;  /* 0x0000761075757816 */ /* 0x000fce0000000076 */
.L_x_4621:
[----:B------:R-:W-:Y:S05]  /*17760*/  BSYNC B1 ;  /* 0x0000000000017941 */ /* 0x000fea0003800000 */
.L_x_4619:
        /* <DEDUP_REMOVED lines=11> */
.L_x_4623:
[----:B------:R-:W-:Y:S01]  /*17820*/  IMAD.MOV.U32 R5, RZ, RZ, R11 ;  /* 0x000000ffff057224 */ /* 0x000fe200078e000b */
[----:B------:R-:W-:Y:S01]  /*17830*/  PRMT R12, R12, 0x7610, R13 ;  /* 0x000076100c0c7816 */ /* 0x000fe2000000000d */
[----:B------:R-:W-:Y:S01]  /*17840*/  IMAD.MOV.U32 R27, RZ, RZ, R26 ;  /* 0x000000ffff1b7224 */ /* 0x000fe200078e001a */
[----:B------:R-:W-:-:S07]  /*17850*/  PRMT R118, R118, 0x5410, R116 ;  /* 0x0000541076767816 */ /* 0x000fce0000000074 */
.L_x_4624:
[----:B------:R-:W-:Y:S05]  /*17860*/  BSYNC B1 ;  /* 0x0000000000017941 */ /* 0x000fea0003800000 */
.L_x_4622:
        /* <DEDUP_REMOVED lines=11> */
.L_x_4626:
[----:B------:R-:W-:Y:S01]  /*17920*/  IMAD.MOV.U32 R11, RZ, RZ, R5 ;  /* 0x000000ffff0b7224 */ /* 0x000fe200078e0005 */
[----:B------:R-:W-:Y:S01]  /*17930*/  PRMT R13, R13, 0x7610, R12 ;  /* 0x000076100d0d7816 */ /* 0x000fe2000000000c */
[----:B------:R-:W-:Y:S01]  /*17940*/  IMAD.MOV.U32 R26, RZ, RZ, R29 ;  /* 0x000000ffff1a7224 */ /* 0x000fe200078e001d */
[----:B------:R-:W-:-:S07]  /*17950*/  PRMT R116, R106, 0x7632, R116 ;  /* 0x000076326a747816 */ /* 0x000fce0000000074 */
.L_x_4627:
[----:B------:R-:W-:Y:S05]  /*17960*/  BSYNC B1 ;  /* 0x0000000000017941 */ /* 0x000fea0003800000 */
.L_x_4625:
        /* <DEDUP_REMOVED lines=11> */
.L_x_4629:
[----:B------:R-:W-:Y:S01]  /*17a20*/  IMAD.MOV.U32 R5, RZ, RZ, R11 ;  /* 0x000000ffff057224 */ /* 0x000fe200078e000b */
[----:B------:R-:W-:Y:S01]  /*17a30*/  PRMT R12, R13, 0x7632, R12 ;  /* 0x000076320d0c7816 */ /* 0x000fe2000000000c */
[----:B------:R-:W-:Y:S01]  /*17a40*/  IMAD.MOV.U32 R29, RZ, RZ, R28 ;  /* 0x000000ffff1d7224 */ /* 0x000fe200078e001c */
[----:B------:R-:W-:-:S07]  /*17a50*/  PRMT R106, R106, 0x7610, R104 ;  /* 0x000076106a6a7816 */ /* 0x000fce0000000068 */
.L_x_4630:
[----:B------:R-:W-:Y:S05]  /*17a60*/  BSYNC B1 ;  /* 0x0000000000017941 */ /* 0x000fea0003800000 */
.L_x_4628:
        /* <DEDUP_REMOVED lines=11> */
.L_x_4632:
[----:B------:R-:W-:Y:S01]  /*17b20*/  IMAD.MOV.U32 R11, RZ, RZ, R5 ;  /* 0x000000ffff0b7224 */ /* 0x000fe200078e0005 */
[----:B------:R-:W-:Y:S01]  /*17b30*/  PRMT R12, R12, 0x5410, R12 ;  /* 0x000054100c0c7816 */ /* 0x000fe2000000000c */
[----:B------:R-:W-:Y:S01]  /*17b40*/  IMAD.MOV.U32 R28, RZ, RZ, R31 ;  /* 0x000000ffff1c7224 */ /* 0x000fe200078e001f */
[----:B------:R-:W-:-:S07]  /*17b50*/  PRMT R104, R104, 0x7610, R105 ;  /* 0x0000761068687816 */ /* 0x000fce0000000069 */
.L_x_4633:
[----:B------:R-:W-:Y:S05]  /*17b60*/  BSYNC B1 ;  /* 0x0000000000017941 */ /* 0x000fea0003800000 */
.L_x_4631:
        /* <DEDUP_REMOVED lines=11> */
.L_x_4635:
[----:B------:R-:W-:Y:S01]  /*17c20*/  IMAD.MOV.U32 R5, RZ, RZ, R11 ;  /* 0x000000ffff057224 */ /* 0x000fe200078e000b */
[----:B------:R-:W-:Y:S01]  /*17c30*/  PRMT R13, R13, 0x7610, R12 ;  /* 0x000076100d0d7816 */ /* 0x000fe2000000000c */
[----:B------:R-:W-:Y:S01]  /*17c40*/  IMAD.MOV.U32 R31, RZ, RZ, R30 ;  /* 0x000000ffff1f7224 */ /* 0x000fe200078e001e */
[----:B------:R-:W-:-:S07]  /*17c50*/  PRMT R105, R105, 0x5410, R104 ;  /* 0x0000541069697816 */ /* 0x000fce0000000068 */
.L_x_4636:
[----:B------:R-:W-:Y:S05]  /*17c60*/  BSYNC B1 ;  /* 0x0000000000017941 */ /* 0x000fea0003800000 */
.L_x_4634:
        /* <DEDUP_REMOVED lines=11> */
.L_x_4638:
[----:B------:R-:W-:Y:S01]  /*17d20*/  IMAD.MOV.U32 R11, RZ, RZ, R5 ;  /* 0x000000ffff0b7224 */ /* 0x000fe200078e0005 */
[----:B------:R-:W-:Y:S01]  /*17d30*/  PRMT R12, R12, 0x7610, R13 ;  /* 0x000076100c0c7816 */ /* 0x000fe2000000000d */
[----:B------:R-:W-:Y:S01]  /*17d40*/  IMAD.MOV.U32 R30, RZ, RZ, R33 ;  /* 0x000000ffff1e7224 */ /* 0x000fe200078e0021 */
[----:B------:R-:W-:-:S07]  /*17d50*/  PRMT R104, R108, 0x7632, R104 ;  /* 0x000076326c687816 */ /* 0x000fce0000000068 */
.L_x_4639:
[----:B------:R-:W-:Y:S05]  /*17d60*/  BSYNC B1 ;  /* 0x0000000000017941 */ /* 0x000fea0003800000 */
.L_x_4637:
        /* <DEDUP_REMOVED lines=11> */
.L_x_4641:
[----:B------:R-:W-:Y:S01]  /*17e20*/  IMAD.MOV.U32 R5, RZ, RZ, R11 ;  /* 0x000000ffff057224 */ /* 0x000fe200078e000b */
[----:B------:R-:W-:Y:S01]  /*17e30*/  PRMT R12, R12, 0x7632, R12 ;  /* 0x000076320c0c7816 */ /* 0x000fe2000000000c */
[----:B------:R-:W-:Y:S01]  /*17e40*/  IMAD.MOV.U32 R33, RZ, RZ, R32 ;  /* 0x000000ffff217224 */ /* 0x000fe200078e0020 */
[----:B------:R-:W-:-:S07]  /*17e50*/  PRMT R108, R108, 0x5410, R106 ;  /* 0x000054106c6c7816 */ /* 0x000fce000000006a */
.L_x_4642:
[----:B------:R-:W-:Y:S05]  /*17e60*/  BSYNC B1 ;  /* 0x0000000000017941 */ /* 0x000fea0003800000 */
.L_x_4640:
        /* <DEDUP_REMOVED lines=11> */
.L_x_4644:
[----:B------:R-:W-:Y:S01]  /*17f20*/  IMAD.MOV.U32 R11, RZ, RZ, R5 ;  /* 0x000000ffff0b7224 */ /* 0x000fe200078e0005 */
[----:B------:R-:W-:Y:S01]  /*17f30*/  PRMT R13, R12, 0x7610, R13 ;  /* 0x000076100c0d7816 */ /* 0x000fe2000000000d */
[----:B------:R-:W-:Y:S01]  /*17f40*/  IMAD.MOV.U32 R32, RZ, RZ, R35 ;  /* 0x000000ffff207224 */ /* 0x000fe200078e0023 */
[----:B------:R-:W-:-:S07]  /*17f50*/  PRMT R106, R107, 0x7610, R106 ;  /* 0x000076106b6a7816 */ /* 0x000fce000000006a */
.L_x_4645:
[----:B------:R-:W-:Y:S05]  /*17f60*/  BSYNC B1 ;  /* 0x0000000000017941 */ /* 0x000fea0003800000 */
.L_x_4643:
        /* <DEDUP_REMOVED lines=11> */
.L_x_4647:
[----:B------:R-:W-:Y:S01]  /*18020*/  IMAD.MOV.U32 R5, RZ, RZ, R11 ;  /* 0x000000ffff057224 */ /* 0x000fe200078e000b */
[----:B------:R-:W-:Y:S01]  /*18030*/  PRMT R12, R13, 0x7610, R12 ;  /* 0x000076100d0c7816 */ /* 0x000fe2000000000c */
[----:B------:R-:W-:Y:S01]  /*18040*/  IMAD.MOV.U32 R35, RZ, RZ, R34 ;  /* 0x000000ffff237224 */ /* 0x000fe200078e0022 */
[----:B------:R-:W-:-:S07]  /*18050*/  PRMT R107, R105, 0x7610, R107 ;  /* 0x00007610696b7816 */ /* 0x000fce000000006b */
.L_x_4648:
[----:B------:R-:W-:Y:S05]  /*18060*/  BSYNC B1 ;  /* 0x0000000000017941 */ /* 0x000fea0003800000 */
.L_x_4646:
        /* <DEDUP_REMOVED lines=11> */
.L_x_4650:
[----:B------:R-:W-:Y:S01]  /*18120*/  IMAD.MOV.U32 R11, RZ, RZ, R5 ;  /* 0x000000ffff0b7224 */ /* 0x000fe200078e0005 */
[----:B------:R-:W-:Y:S01]  /*18130*/  PRMT R12, R12, 0x5410, R12 ;  /* 0x000054100c0c7816 */ /* 0x000fe2000000000c */
[----:B------:R-:W-:Y:S01]  /*18140*/  IMAD.MOV.U32 R34, RZ, RZ, R37 ;  /* 0x000000ffff227224 */ /* 0x000fe200078e0025 */
[----:B------:R-:W-:-:S07]  /*18150*/  PRMT R105, R109, 0x7632, R105 ;  /* 0x000076326d697816 */ /* 0x000fce0000000069 */
.L_x_4651:
[----:B------:R-:W-:Y:S05]  /*18160*/  BSYNC B1 ;  /* 0x0000000000017941 */ /* 0x000fea0003800000 */
.L_x_4649:
        /* <DEDUP_REMOVED lines=11> */
.L_x_4653:
[----:B------:R-:W-:Y:S01]  /*18220*/  IMAD.MOV.U32 R5, RZ, RZ, R11 ;  /* 0x000000ffff057224 */ /* 0x000fe200078e000b */
[----:B------:R-:W-:Y:S01]  /*18230*/  PRMT R13, R13, 0x7610, R12 ;  /* 0x000076100d0d7816 */ /* 0x000fe2000000000c */
[----:B------:R-:W-:Y:S01]  /*18240*/  IMAD.MOV.U32 R37, RZ, RZ, R36 ;  /* 0x000000ffff257224 */ /* 0x000fe200078e0024 */
[----:B------:R-:W-:-:S07]  /*18250*/  PRMT R109, R109, 0x5410, R102 ;  /* 0x000054106d6d7816 */ /* 0x000fce0000000066 */
.L_x_4654:
[----:B------:R-:W-:Y:S05]  /*18260*/  BSYNC B1 ;  /* 0x0000000000017941 */ /* 0x000fea0003800000 */
.L_x_4652:
        /* <DEDUP_REMOVED lines=11> */
.L_x_4656:
[----:B------:R-:W-:Y:S01]  /*18320*/  IMAD.MOV.U32 R11, RZ, RZ, R5 ;  /* 0x000000ffff0b7224 */ /* 0x000fe200078e0005 */
[----:B------:R-:W-:Y:S01]  /*18330*/  PRMT R12, R13, 0x7632, R12 ;  /* 0x000076320d0c7816 */ /* 0x000fe2000000000c */
[----:B------:R-:W-:Y:S01]  /*18340*/  IMAD.MOV.U32 R36, RZ, RZ, R39 ;  /* 0x000000ffff247224 */ /* 0x000fe200078e0027 */
[----:B------:R-:W-:-:S07]  /*18350*/  PRMT R102, R108, 0x7610, R102 ;  /* 0x000076106c667816 */ /* 0x000fce0000000066 */
.L_x_4657:
[----:B------:R-:W-:Y:S05]  /*18360*/  BSYNC B1 ;  /* 0x0000000000017941 */ /* 0x000fea0003800000 */
.L_x_4655:
        /* <DEDUP_REMOVED lines=11> */
.L_x_4659:
[----:B------:R-:W-:Y:S01]  /*18420*/  IMAD.MOV.U32 R5, RZ, RZ, R11 ;  /* 0x000000ffff057224 */ /* 0x000fe200078e000b */
[----:B------:R-:W-:Y:S01]  /*18430*/  PRMT R13, R12, 0x7610, R13 ;  /* 0x000076100c0d7816 */ /* 0x000fe2000000000d */
[----:B------:R-:W-:Y:S01]  /*18440*/  IMAD.MOV.U32 R39, RZ, RZ, R38 ;  /* 0x000000ffff277224 */ /* 0x000fe200078e0026 */
[----:B------:R-:W-:-:S07]  /*18450*/  PRMT R108, R107, 0x7632, R108 ;  /* 0x000076326b6c7816 */ /* 0x000fce000000006c */
.L_x_4660:
[----:B------:R-:W-:Y:S05]  /*18460*/  BSYNC B1 ;  /* 0x0000000000017941 */ /* 0x000fea0003800000 */
.L_x_4658:
        /* <DEDUP_REMOVED lines=11> */
.L_x_4662:
[----:B------:R-:W-:Y:S01]  /*18520*/  IMAD.MOV.U32 R11, RZ, RZ, R5 ;  /* 0x000000ffff0b7224 */ /* 0x000fe200078e0005 */
[----:B------:R-:W-:Y:S01]  /*18530*/  PRMT R12, R12, 0x5410, R13 ;  /* 0x000054100c0c7816 */ /* 0x000fe2000000000d */
[----:B------:R-:W-:Y:S01]  /*18540*/  IMAD.MOV.U32 R38, RZ, RZ, R41 ;  /* 0x000000ffff267224 */ /* 0x000fe200078e0029 */
[----:B------:R-:W-:-:S07]  /*18550*/  PRMT R107, R107, 0x7610, R99 ;  /* 0x000076106b6b7816 */ /* 0x000fce0000000063 */
.L_x_4663:
[----:B------:R-:W-:Y:S05]  /*18560*/  BSYNC B1 ;  /* 0x0000000000017941 */ /* 0x000fea0003800000 */
.L_x_4661:
        /* <DEDUP_REMOVED lines=11> */
.L_x_4665:
[----:B------:R-:W-:Y:S01]  /*18620*/  IMAD.MOV.U32 R5, RZ, RZ, R11 ;  /* 0x000000ffff057224 */ /* 0x000fe200078e000b */
[----:B------:R-:W-:Y:S01]  /*18630*/  PRMT R12, R12, 0x7632, R12 ;  /* 0x000076320c0c7816 */ /* 0x000fe2000000000c */
[----:B------:R-:W-:Y:S01]  /*18640*/  IMAD.MOV.U32 R41, RZ, RZ, R40 ;  /* 0x000000ffff297224 */ /* 0x000fe200078e0028 */
[----:B------:R-:W-:-:S07]  /*18650*/  PRMT R99, R99, 0x5410, R98 ;  /* 0x0000541063637816 */ /* 0x000fce0000000062 */
.L_x_4666:
[----:B------:R-:W-:Y:S05]  /*18660*/  BSYNC B1 ;  /* 0x0000000000017941 */ /* 0x000fea0003800000 */
.L_x_4664:
        /* <DEDUP_REMOVED lines=11> */
.L_x_4668:
[----:B------:R-:W-:Y:S01]  /*18720*/  IMAD.MOV.U32 R11, RZ, RZ, R5 ;  /* 0x000000ffff0b7224 */ /* 0x000fe200078e0005 */
[----:B------:R-:W-:Y:S01]  /*18730*/  PRMT R12, R12, 0x5410, R12 ;  /* 0x000054100c0c7816 */ /* 0x000fe2000000000c */
[----:B------:R-:W-:Y:S01]  /*18740*/  IMAD.MOV.U32 R40, RZ, RZ, R43 ;  /* 0x000000ffff287224 */ /* 0x000fe200078e002b */
[----:B------:R-:W-:-:S07]  /*18750*/  PRMT R98, R119, 0x7632, R98 ;  /* 0x0000763277627816 */ /* 0x000fce0000000062 */
.L_x_4669:
[----:B------:R-:W-:Y:S05]  /*18760*/  BSYNC B1 ;  /* 0x0000000000017941 */ /* 0x000fea0003800000 */
.L_x_4667:
        /* <DEDUP_REMOVED lines=11> */
.L_x_4671:
[----:B------:R-:W-:Y:S01]  /*18820*/  IMAD.MOV.U32 R5, RZ, RZ, R11 ;  /* 0x000000ffff057224 */ /* 0x000fe200078e000b */
[----:B------:R-:W-:Y:S01]  /*18830*/  PRMT R12, R12, 0x7632, R12 ;  /* 0x000076320c0c7816 */ /* 0x000fe2000000000c */
[----:B------:R-:W-:Y:S01]  /*18840*/  IMAD.MOV.U32 R43, RZ, RZ, R42 ;  /* 0x000000ffff2b7224 */ /* 0x000fe200078e002a */
[----:B------:R-:W-:-:S07]  /*18850*/  PRMT R119, R119, 0x7610, R102 ;  /* 0x0000761077777816 */ /* 0x000fce0000000066 */
.L_x_4672:
[----:B------:R-:W-:Y:S05]  /*18860*/  BSYNC B1 ;  /* 0x0000000000017941 */ /* 0x000fea0003800000 */
.L_x_4670:
        /* <DEDUP_REMOVED lines=11> */
.L_x_4674:
[----:B------:R-:W-:Y:S01]  /*18920*/  IMAD.MOV.U32 R11, RZ, RZ, R5 ;  /* 0x000000ffff0b7224 */ /* 0x000fe200078e0005 */
[----:B------:R-:W-:Y:S01]  /*18930*/  PRMT R13, R12, 0x7610, R13 ;  /* 0x000076100c0d7816 */ /* 0x000fe2000000000d */
[----:B------:R-:W-:Y:S01]  /*18940*/  IMAD.MOV.U32 R42, RZ, RZ, R45 ;  /* 0x000000ffff2a7224 */ /* 0x000fe200078e002d */
[----:B------:R-:W-:-:S07]  /*18950*/  PRMT R102, R102, 0x5410, R101 ;  /* 0x0000541066667816 */ /* 0x000fce0000000065 */
.L_x_4675:
[----:B------:R-:W-:Y:S05]  /*18960*/  BSYNC B1 ;  /* 0x0000000000017941 */ /* 0x000fea0003800000 */
.L_x_4673:
        /* <DEDUP_REMOVED lines=11> */
.L_x_4677:
[----:B------:R-:W-:Y:S01]  /*18a20*/  IMAD.MOV.U32 R5, RZ, RZ, R11 ;  /* 0x000000ffff057224 */ /* 0x000fe200078e000b */
[----:B------:R-:W-:Y:S01]  /*18a30*/  PRMT R12, R12, 0x5410, R13 ;  /* 0x000054100c0c7816 */ /* 0x000fe2000000000d */
[----:B------:R-:W-:Y:S01]  /*18a40*/  IMAD.MOV.U32 R45, RZ, RZ, R44 ;  /* 0x000000ffff2d7224 */ /* 0x000fe200078e002c */
[----:B------:R-:W-:-:S07]  /*18a50*/  PRMT R101, R99, 0x7610, R101 ;  /* 0x0000761063657816 */ /* 0x000fce0000000065 */
.L_x_4678:
[----:B------:R-:W-:Y:S05]  /*18a60*/  BSYNC B1 ;  /* 0x0000000000017941 */ /* 0x000fea0003800000 */
.L_x_4676:
        /* <DEDUP_REMOVED lines=11> */
.L_x_4680:
[----:B------:R-:W-:Y:S01]  /*18b20*/  IMAD.MOV.U32 R11, RZ, RZ, R5 ;  /* 0x000000ffff0b7224 */ /* 0x000fe200078e0005 */
[----:B------:R-:W-:Y:S01]  /*18b30*/  PRMT R13, R13, 0x7610, R12 ;  /* 0x000076100d0d7816 */ /* 0x000fe2000000000c */
[----:B------:R-:W-:Y:S01]  /*18b40*/  IMAD.MOV.U32 R44, RZ, RZ, R47 ;  /* 0x000000ffff2c7224 */ /* 0x000fe200078e002f */
[----:B------:R-:W-:-:S07]  /*18b50*/  PRMT R99, R100, 0x7632, R99 ;  /* 0x0000763264637816 */ /* 0x000fce0000000063 */
.L_x_4681:
[----:B------:R-:W-:Y:S05]  /*18b60*/  BSYNC B1 ;  /* 0x0000000000017941 */ /* 0x000fea0003800000 */
.L_x_4679:
        /* <DEDUP_REMOVED lines=11> */
.L_x_4683:
[----:B------:R-:W-:Y:S01]  /*18c20*/  IMAD.MOV.U32 R5, RZ, RZ, R11 ;  /* 0x000000ffff057224 */ /* 0x000fe200078e000b */
[----:B------:R-:W-:Y:S01]  /*18c30*/  PRMT R12, R13, 0x7632, R12 ;  /* 0x000076320d0c7816 */ /* 0x000fe2000000000c */
[----:B------:R-:W-:Y:S01]  /*18c40*/  IMAD.MOV.U32 R47, RZ, RZ, R46 ;  /* 0x000000ffff2f7224 */ /* 0x000fe200078e002e */
[----:B------:R-:W-:-:S07]  /*18c50*/  PRMT R100, R100, 0x7610, R98 ;  /* 0x0000761064647816 */ /* 0x000fce0000000062 */
.L_x_4684:
[----:B------:R-:W-:Y:S05]  /*18c60*/  BSYNC B1 ;  /* 0x0000000000017941 */ /* 0x000fea0003800000 */
.L_x_4682:
        /* <DEDUP_REMOVED lines=11> */
.L_x_4686:
[----:B------:R-:W-:Y:S01]  /*18d20*/  IMAD.MOV.U32 R11, RZ, RZ, R5 ;  /* 0x000000ffff0b7224 */ /* 0x000fe200078e0005 */
[----:B------:R-:W-:Y:S01]  /*18d30*/  PRMT R13, R12, 0x7610, R13 ;  /* 0x000076100c0d7816 */ /* 0x000fe2000000000d */
[----:B------:R-:W-:Y:S01]  /*18d40*/  IMAD.MOV.U32 R46, RZ, RZ, R49 ;  /* 0x000000ffff2e7224 */ /* 0x000fe200078e0031 */
[----:B------:R-:W-:-:S07]  /*18d50*/  PRMT R98, R98, 0x5410, R109 ;  /* 0x0000541062627816 */ /* 0x000fce000000006d */
.L_x_4687:
[----:B------:R-:W-:Y:S05]  /*18d60*/  BSYNC B1 ;  /* 0x0000000000017941 */ /* 0x000fea0003800000 */
.L_x_4685:
        /* <DEDUP_REMOVED lines=11> */
.L_x_4689:
[----:B------:R-:W-:Y:S01]  /*18e20*/  IMAD.MOV.U32 R5, RZ, RZ, R11 ;  /* 0x000000ffff057224 */ /* 0x000fe200078e000b */
[----:B------:R-:W-:Y:S01]  /*18e30*/  PRMT R12, R13, 0x7610, R12 ;  /* 0x000076100d0c7816 */ /* 0x000fe2000000000c */
[----:B------:R-:W-:Y:S01]  /*18e40*/  IMAD.MOV.U32 R49, RZ, RZ, R48 ;  /* 0x000000ffff317224 */ /* 0x000fe200078e0030 */
[----:B------:R-:W-:-:S07]  /*18e50*/  PRMT R109, R101, 0x7632, R109 ;  /* 0x00007632656d7816 */ /* 0x000fce000000006d */
.L_x_4690:
[----:B------:R-:W-:Y:S05]  /*18e60*/  BSYNC B1 ;  /* 0x0000000000017941 */ /* 0x000fea0003800000 */
.L_x_4688:
        /* <DEDUP_REMOVED lines=11> */
.L_x_4692:
[----:B------:R-:W-:Y:S01]  /*18f20*/  IMAD.MOV.U32 R11, RZ, RZ, R5 ;  /* 0x000000ffff0b7224 */ /* 0x000fe200078e0005 */
[----:B------:R-:W-:Y:S01]  /*18f30*/  PRMT R12, R12, 0x5410, R12 ;  /* 0x000054100c0c7816 */ /* 0x000fe2000000000c */
[----:B------:R-:W-:Y:S01]  /*18f40*/  IMAD.MOV.U32 R48, RZ, RZ, R51 ;  /* 0x000000ffff307224 */ /* 0x000fe200078e0033 */
[----:B------:R-:W-:-:S07]  /*18f50*/  PRMT R101, R101, 0x7610, R103 ;  /* 0x0000761065657816 */ /* 0x000fce0000000067 */
.L_x_4693:
[----:B------:R-:W-:Y:S05]  /*18f60*/  BSYNC B1 ;  /* 0x0000000000017941 */ /* 0x000fea0003800000 */
.L_x_4691:
        /* <DEDUP_REMOVED lines=11> */
.L_x_4695:
[----:B------:R-:W-:Y:S01]  /*19020*/  IMAD.MOV.U32 R5, RZ, RZ, R11 ;  /* 0x000000ffff057224 */ /* 0x000fe200078e000b */
[----:B------:R-:W-:Y:S01]  /*19030*/  PRMT R12, R12, 0x7632, R12 ;  /* 0x000076320c0c7816 */ /* 0x000fe2000000000c */
[----:B------:R-:W-:Y:S01]  /*19040*/  IMAD.MOV.U32 R51, RZ, RZ, R50 ;  /* 0x000000ffff337224 */ /* 0x000fe200078e0032 */
[----:B------:R-:W-:-:S07]  /*19050*/  PRMT R103, R103, 0x5410, R100 ;  /* 0x0000541067677816 */ /* 0x000fce0000000064 */
.L_x_4696:
[----:B------:R-:W-:Y:S05]  /*19060*/  BSYNC B1 ;  /* 0x0000000000017941 */ /* 0x000fea0003800000 */
.L_x_4694:
        /* <DEDUP_REMOVED lines=11> */
.L_x_4698:
[----:B------:R-:W-:Y:S01]  /*19120*/  IMAD.MOV.U32 R11, RZ, RZ, R5 ;  /* 0x000000ffff0b7224 */ /* 0x000fe200078e0005 */
[----:B------:R-:W-:Y:S01]  /*19130*/  PRMT R13, R12, 0x7610, R13 ;  /* 0x000076100c0d7816 */ /* 0x000fe2000000000d */
[----:B------:R-:W-:Y:S01]  /*19140*/  IMAD.MOV.U32 R50, RZ, RZ, R53 ;  /* 0x000000ffff327224 */ /* 0x000fe200078e0035 */
[----:B------:R-:W-:-:S07]  /*19150*/  PRMT R100, R121, 0x7610, R100 ;  /* 0x0000761079647816 */ /* 0x000fce0000000064 */
.L_x_4699:
[----:B------:R-:W-:Y:S05]  /*19160*/  BSYNC B1 ;  /* 0x0000000000017941 */ /* 0x000fea0003800000 */
.L_x_4697:
        /* <DEDUP_REMOVED lines=11> */
.L_x_4701:
[----:B------:R-:W-:Y:S01]  /*19220*/  IMAD.MOV.U32 R5, RZ, RZ, R11 ;  /* 0x000000ffff057224 */ /* 0x000fe200078e000b */
[----:B------:R-:W-:Y:S01]  /*19230*/  PRMT R12, R12, 0x5410, R13 ;  /* 0x000054100c0c7816 */ /* 0x000fe2000000000d */
[----:B------:R-:W-:Y:S01]  /*19240*/  IMAD.MOV.U32 R53, RZ, RZ, R52 ;  /* 0x000000ffff357224 */ /* 0x000fe200078e0034 */
[----:B------:R-:W-:-:S07]  /*19250*/  PRMT R121, R119, 0x7610, R121 ;  /* 0x0000761077797816 */ /* 0x000fce0000000079 */
.L_x_4702:
[----:B------:R-:W-:Y:S05]  /*19260*/  BSYNC B1 ;  /* 0x0000000000017941 */ /* 0x000fea0003800000 */
.L_x_4700:
        /* <DEDUP_REMOVED lines=11> */
.L_x_4704:
[----:B------:R-:W-:Y:S01]  /*19320*/  IMAD.MOV.U32 R11, RZ, RZ, R5 ;  /* 0x000000ffff0b7224 */ /* 0x000fe200078e0005 */
[----:B------:R-:W-:Y:S01]  /*19330*/  PRMT R12, R12, 0x7632, R12 ;  /* 0x000076320c0c7816 */ /* 0x000fe2000000000c */
[----:B------:R-:W-:Y:S01]  /*19340*/  IMAD.MOV.U32 R52, RZ, RZ, R55 ;  /* 0x000000ffff347224 */ /* 0x000fe200078e0037 */
[----:B------:R-:W-:-:S07]  /*19350*/  PRMT R119, R120, 0x7610, R119 ;  /* 0x0000761078777816 */ /* 0x000fce0000000077 */
.L_x_4705:
[----:B------:R-:W-:Y:S05]  /*19360*/  BSYNC B1 ;  /* 0x0000000000017941 */ /* 0x000fea0003800000 */
.L_x_4703:
        /* <DEDUP_REMOVED lines=11> */
.L_x_4707:
[----:B------:R-:W-:Y:S01]  /*19420*/  IMAD.MOV.U32 R5, RZ, RZ, R11 ;  /* 0x000000ffff057224 */ /* 0x000fe200078e000b */
[----:B------:R-:W-:Y:S01]  /*19430*/  PRMT R13, R12, 0x7610, R13 ;  /* 0x000076100c0d7816 */ /* 0x000fe2000000000d */
[----:B------:R-:W-:Y:S01]  /*19440*/  IMAD.MOV.U32 R55, RZ, RZ, R54 ;  /* 0x000000ffff377224 */ /* 0x000fe200078e0036 */
[----:B------:R-:W-:-:S07]  /*19450*/  PRMT R120, R103, 0x7610, R120 ;  /* 0x0000761067787816 */ /* 0x000fce0000000078 */
.L_x_4708:
[----:B------:R-:W-:Y:S05]  /*19460*/  BSYNC B1 ;  /* 0x0000000000017941 */ /* 0x000fea0003800000 */
.L_x_4706:
        /* <DEDUP_REMOVED lines=11> */
.L_x_4710:
[----:B------:R-:W-:Y:S01]  /*19520*/  IMAD.MOV.U32 R11, RZ, RZ, R5 ;  /* 0x000000ffff0b7224 */ /* 0x000fe200078e0005 */
[----:B------:R-:W-:Y:S01]  /*19530*/  PRMT R12, R12, 0x5410, R13 ;  /* 0x000054100c0c7816 */ /* 0x000fe2000000000d */
[----:B------:R-:W-:Y:S01]  /*19540*/  IMAD.MOV.U32 R54, RZ, RZ, R57 ;  /* 0x000000ffff367224 */ /* 0x000fe200078e0039 */
[----:B------:R-:W-:-:S07]  /*19550*/  PRMT R103, R121, 0x7632, R103 ;  /* 0x0000763279677816 */ /* 0x000fce0000000067 */
.L_x_4711:
[----:B------:R-:W-:Y:S05]  /*19560*/  BSYNC B1 ;  /* 0x0000000000017941 */ /* 0x000fea0003800000 */
.L_x_4709:
        /* <DEDUP_REMOVED lines=11> */
.L_x_4713:
[----:B------:R-:W-:Y:S01]  /*19620*/  IMAD.MOV.U32 R5, RZ, RZ, R11 ;  /* 0x000000ffff057224 */ /* 0x000fe200078e000b */
[----:B------:R-:W-:Y:S01]  /*19630*/  PRMT R13, R13, 0x7610, R12 ;  /* 0x000076100d0d7816 */ /* 0x000fe2000000000c */
[----:B------:R-:W-:Y:S01]  /*19640*/  IMAD.MOV.U32 R57, RZ, RZ, R56 ;  /* 0x000000ffff397224 */ /* 0x000fe200078e0038 */
[----:B------:R-:W-:-:S07]  /*19650*/  PRMT R121, R121, 0x7610, R90 ;  /* 0x0000761079797816 */ /* 0x000fce000000005a */
.L_x_4714:
[----:B------:R-:W-:Y:S05]  /*19660*/  BSYNC B1 ;  /* 0x0000000000017941 */ /* 0x000fea0003800000 */
.L_x_4712:
        /* <DEDUP_REMOVED lines=11> */
.L_x_4716:
[----:B------:R-:W-:Y:S01]  /*19720*/  IMAD.MOV.U32 R11, RZ, RZ, R5 ;  /* 0x000000ffff0b7224 */ /* 0x000fe200078e0005 */
[----:B------:R-:W-:Y:S01]  /*19730*/  PRMT R12, R12, 0x7610, R13 ;  /* 0x000076100c0c7816 */ /* 0x000fe2000000000d */
[----:B------:R-:W-:Y:S01]  /*19740*/  IMAD.MOV.U32 R56, RZ, RZ, R59 ;  /* 0x000000ffff387224 */ /* 0x000fe200078e003b */
[----:B------:R-:W-:-:S07]  /*19750*/  PRMT R90, R90, 0x7610, R120 ;  /* 0x000076105a5a7816 */ /* 0x000fce0000000078 */
.L_x_4717:
[----:B------:R-:W-:Y:S05]  /*19760*/  BSYNC B1 ;  /* 0x0000000000017941 */ /* 0x000fea0003800000 */
.L_x_4715:
        /* <DEDUP_REMOVED lines=11> */
.L_x_4719:
[----:B------:R-:W-:Y:S01]  /*19820*/  IMAD.MOV.U32 R5, RZ, RZ, R11 ;  /* 0x000000ffff057224 */ /* 0x000fe200078e000b */
[----:B------:R-:W-:Y:S01]  /*19830*/  PRMT R12, R12, 0x7632, R12 ;  /* 0x000076320c0c7816 */ /* 0x000fe2000000000c */
[----:B------:R-:W-:Y:S01]  /*19840*/  IMAD.MOV.U32 R59, RZ, RZ, R58 ;  /* 0x000000ffff3b7224 */ /* 0x000fe200078e003a */
[----:B------:R-:W-:-:S07]  /*19850*/  PRMT R120, R120, 0x5410, R90 ;  /* 0x0000541078787816 */ /* 0x000fce000000005a */
.L_x_4720:
[----:B------:R-:W-:Y:S05]  /*19860*/  BSYNC B1 ;  /* 0x0000000000017941 */ /* 0x000fea0003800000 */
.L_x_4718:
        /* <DEDUP_REMOVED lines=11> */
.L_x_4722:
[----:B------:R-:W-:Y:S01]  /*19920*/  IMAD.MOV.U32 R11, RZ, RZ, R5 ;  /* 0x000000ffff0b7224 */ /* 0x000fe200078e0005 */
[----:B------:R-:W-:Y:S01]  /*19930*/  PRMT R13, R12, 0x7610, R13 ;  /* 0x000076100c0d7816 */ /* 0x000fe2000000000d */
[----:B------:R-:W-:Y:S01]  /*19940*/  IMAD.MOV.U32 R58, RZ, RZ, R61 ;  /* 0x000000ffff3a7224 */ /* 0x000fe200078e003d */
[----:B------:R-:W-:-:S07]  /*19950*/  PRMT R90, R93, 0x7610, R90 ;  /* 0x000076105d5a7816 */ /* 0x000fce000000005a */
.L_x_4723:
[----:B------:R-:W-:Y:S05]  /*19960*/  BSYNC B1 ;  /* 0x0000000000017941 */ /* 0x000fea0003800000 */
.L_x_4721:
        /* <DEDUP_REMOVED lines=11> */
.L_x_4725:
[----:B------:R-:W-:Y:S01]  /*19a20*/  IMAD.MOV.U32 R5, RZ, RZ, R11 ;  /* 0x000000ffff057224 */ /* 0x000fe200078e000b */
[----:B------:R-:W-:Y:S01]  /*19a30*/  PRMT R12, R12, 0x5410, R13 ;  /* 0x000054100c0c7816 */ /* 0x000fe2000000000d */
[----:B------:R-:W-:Y:S01]  /*19a40*/  IMAD.MOV.U32 R61, RZ, RZ, R60 ;  /* 0x000000ffff3d7224 */ /* 0x000fe200078e003c */
[----:B------:R-:W-:-:S07]  /*19a50*/  PRMT R93, R91, 0x7632, R93 ;  /* 0x000076325b5d7816 */ /* 0x000fce000000005d */
.L_x_4726:
[----:B------:R-:W-:Y:S05]  /*19a60*/  BSYNC B1 ;  /* 0x0000000000017941 */ /* 0x000fea0003800000 */
.L_x_4724:
        /* <DEDUP_REMOVED lines=11> */
.L_x_4728:
[----:B------:R-:W-:Y:S01]  /*19b20*/  IMAD.MOV.U32 R11, RZ, RZ, R5 ;  /* 0x000000ffff0b7224 */ /* 0x000fe200078e0005 */
[----:B------:R-:W-:Y:S01]  /*19b30*/  PRMT R12, R12, 0x7632, R12 ;  /* 0x000076320c0c7816 */ /* 0x000fe2000000000c */
[----:B------:R-:W-:Y:S01]  /*19b40*/  IMAD.MOV.U32 R60, RZ, RZ, R63 ;  /* 0x000000ffff3c7224 */ /* 0x000fe200078e003f */
[----:B------:R-:W-:-:S07]  /*19b50*/  PRMT R91, R91, 0x5410, R122 ;  /* 0x000054105b5b7816 */ /* 0x000fce000000007a */
.L_x_4729:
[----:B------:R-:W-:Y:S05]  /*19b60*/  BSYNC B1 ;  /* 0x0000000000017941 */ /* 0x000fea0003800000 */
.L_x_4727:
        /* <DEDUP_REMOVED lines=11> */
.L_x_4731:
[----:B------:R-:W-:Y:S01]  /*19c20*/  IMAD.MOV.U32 R5, RZ, RZ, R11 ;  /* 0x000000ffff057224 */ /* 0x000fe200078e000b */
[----:B------:R-:W-:Y:S01]  /*19c30*/  PRMT R12, R12, 0x5410, R12 ;  /* 0x000054100c0c7816 */ /* 0x000fe2000000000c */
[----:B------:R-:W-:Y:S01]  /*19c40*/  IMAD.MOV.U32 R63, RZ, RZ, R62 ;  /* 0x000000ffff3f7224 */ /* 0x000fe200078e003e */
[----:B------:R-:W-:-:S07]  /*19c50*/  PRMT R122, R91, 0x7610, R122 ;  /* 0x000076105b7a7816 */ /* 0x000fce000000007a */
.L_x_4732:
[----:B------:R-:W-:Y:S05]  /*19c60*/  BSYNC B1 ;  /* 0x0000000000017941 */ /* 0x000fea0003800000 */
.L_x_4730:
        /* <DEDUP_REMOVED lines=11> */
.L_x_4734:
[----:B------:R-:W-:Y:S01]  /*19d20*/  IMAD.MOV.U32 R11, RZ, RZ, R5 ;  /* 0x000000ffff0b7224 */ /* 0x000fe200078e0005 */
[----:B------:R-:W-:Y:S01]  /*19d30*/  PRMT R13, R13, 0x7610, R12 ;  /* 0x000076100d0d7816 */ /* 0x000fe2000000000c */
[----:B------:R-:W-:Y:S01]  /*19d40*/  IMAD.MOV.U32 R62, RZ, RZ, R65 ;  /* 0x000000ffff3e7224 */ /* 0x000fe200078e0041 */
[----:B------:R-:W-:-:S07]  /*19d50*/  PRMT R91, R94, 0x7632, R91 ;  /* 0x000076325e5b7816 */ /* 0x000fce000000005b */
.L_x_4735:
[----:B------:R-:W-:Y:S05]  /*19d60*/  BSYNC B1 ;  /* 0x0000000000017941 */ /* 0x000fea0003800000 */
.L_x_4733:
        /* <DEDUP_REMOVED lines=11> */
.L_x_4737:
[----:B------:R-:W-:Y:S01]  /*19e20*/  IMAD.MOV.U32 R5, RZ, RZ, R11 ;  /* 0x000000ffff057224 */ /* 0x000fe200078e000b */
[----:B------:R-:W-:Y:S01]  /*19e30*/  PRMT R12, R13, 0x7632, R12 ;  /* 0x000076320d0c7816 */ /* 0x000fe2000000000c */
[----:B------:R-:W-:Y:S01]  /*19e40*/  IMAD.MOV.U32 R65, RZ, RZ, R64 ;  /* 0x000000ffff417224 */ /* 0x000fe200078e0040 */
[----:B------:R-:W-:-:S07]  /*19e50*/  PRMT R94, R94, 0x7610, R92 ;  /* 0x000076105e5e7816 */ /* 0x000fce000000005c */
.L_x_4738:
[----:B------:R-:W-:Y:S05]  /*19e60*/  BSYNC B1 ;  /* 0x0000000000017941 */ /* 0x000fea0003800000 */
.L_x_4736:
        /* <DEDUP_REMOVED lines=11> */
.L_x_4740:
[----:B------:R-:W-:Y:S01]  /*19f20*/  IMAD.MOV.U32 R11, RZ, RZ, R5 ;  /* 0x000000ffff0b7224 */ /* 0x000fe200078e0005 */
[----:B------:R-:W-:Y:S01]  /*19f30*/  PRMT R12, R12, 0x5410, R12 ;  /* 0x000054100c0c7816 */ /* 0x000fe2000000000c */
[----:B------:R-:W-:Y:S01]  /*19f40*/  IMAD.MOV.U32 R64, RZ, RZ, R67 ;  /* 0x000000ffff407224 */ /* 0x000fe200078e0043 */
[----:B------:R-:W-:-:S07]  /*19f50*/  PRMT R92, R92, 0x7610, R93 ;  /* 0x000076105c5c7816 */ /* 0x000fce000000005d */
.L_x_4741:
[----:B------:R-:W-:Y:S05]  /*19f60*/  BSYNC B1 ;  /* 0x0000000000017941 */ /* 0x000fea0003800000 */
.L_x_4739:
        /* <DEDUP_REMOVED lines=11> */
.L_x_4743:
[----:B------:R-:W-:Y:S01]  /*1a020*/  IMAD.MOV.U32 R5, RZ, RZ, R11 ;  /* 0x000000ffff057224 */ /* 0x000fe200078e000b */
[----:B------:R-:W-:Y:S01]  /*1a030*/  PRMT R13, R13, 0x7610, R12 ;  /* 0x000076100d0d7816 */ /* 0x000fe2000000000c */
[----:B------:R-:W-:Y:S01]  /*1a040*/  IMAD.MOV.U32 R67, RZ, RZ, R66 ;  /* 0x000000ffff437224 */ /* 0x000fe200078e0042 */
[----:B------:R-:W-:-:S07]  /*1a050*/  PRMT R93, R93, 0x5410, R92 ;  /* 0x000054105d5d7816 */ /* 0x000fce000000005c */
.L_x_4744:
[----:B------:R-:W-:Y:S05]  /*1a060*/  BSYNC B1 ;  /* 0x0000000000017941 */ /* 0x000fea0003800000 */
.L_x_4742:
        /* <DEDUP_REMOVED lines=11> */
.L_x_4746:
[----:B------:R-:W-:Y:S01]  /*1a120*/  IMAD.MOV.U32 R11, RZ, RZ, R5 ;  /* 0x000000ffff0b7224 */ /* 0x000fe200078e0005 */
[----:B------:R-:W-:Y:S01]  /*1a130*/  PRMT R12, R13, 0x7632, R12 ;  /* 0x000076320d0c7816 */ /* 0x000fe2000000000c */
[----:B------:R-:W-:Y:S01]  /*1a140*/  IMAD.MOV.U32 R66, RZ, RZ, R69 ;  /* 0x000000ffff427224 */ /* 0x000fe200078e0045 */
[----:B------:R-:W-:-:S07]  /*1a150*/  PRMT R92, R94, 0x7610, R92 ;  /* 0x000076105e5c7816 */ /* 0x000fce000000005c */
.L_x_4747:
[----:B------:R-:W-:Y:S05]  /*1a160*/  BSYNC B1 ;  /* 0x0000000000017941 */ /* 0x000fea0003800000 */
.L_x_4745:
        /* <DEDUP_REMOVED lines=11> */
.L_x_4749:
[----:B------:R-:W-:Y:S01]  /*1a220*/  IMAD.MOV.U32 R5, RZ, RZ, R11 ;  /* 0x000000ffff057224 */ /* 0x000fe200078e000b */
[----:B------:R-:W-:Y:S01]  /*1a230*/  PRMT R12, R12, 0x5410, R12 ;  /* 0x000054100c0c7816 */ /* 0x000fe2000000000c */
[----:B------:R-:W-:Y:S01]  /*1a240*/  IMAD.MOV.U32 R69, RZ, RZ, R68 ;  /* 0x000000ffff457224 */ /* 0x000fe200078e0044 */
[----:B------:R-:W-:-:S07]  /*1a250*/  PRMT R94, R95, 0x7610, R94 ;  /* 0x000076105f5e7816 */ /* 0x000fce000000005e */
.L_x_4750:
[----:B------:R-:W-:Y:S05]  /*1a260*/  BSYNC B1 ;  /* 0x0000000000017941 */ /* 0x000fea0003800000 */
.L_x_4748:
        /* <DEDUP_REMOVED lines=11> */
.L_x_4752:
[----:B------:R-:W-:Y:S01]  /*1a320*/  IMAD.MOV.U32 R11, RZ, RZ, R5 ;  /* 0x000000ffff0b7224 */ /* 0x000fe200078e0005 */
[----:B------:R-:W-:Y:S01]  /*1a330*/  PRMT R12, R12, 0x7632, R12 ;  /* 0x000076320c0c7816 */ /* 0x000fe2000000000c */
[----:B------:R-:W-:Y:S01]  /*1a340*/  IMAD.MOV.U32 R68, RZ, RZ, R71 ;  /* 0x000000ffff447224 */ /* 0x000fe200078e0047 */
[----:B------:R-:W-:-:S07]  /*1a350*/  PRMT R95, R96, 0x7610, R95 ;  /* 0x00007610605f7816 */ /* 0x000fce000000005f */
.L_x_4753:
[----:B------:R-:W-:Y:S05]  /*1a360*/  BSYNC B1 ;  /* 0x0000000000017941 */ /* 0x000fea0003800000 */
.L_x_4751:
        /* <DEDUP_REMOVED lines=11> */
.L_x_4755:
[----:B------:R-:W-:Y:S01]  /*1a420*/  PRMT R12, R12, 0x5410, R12 ;  /* 0x000054100c0c7816 */ /* 0x000fe2000000000c */
[----:B------:R-:W-:Y:S01]  /*1a430*/  IMAD.MOV.U32 R71, RZ, RZ, R70 ;  /* 0x000000ffff477224 */ /* 0x000fe200078e0046 */
[C---:B------:R-:W-:Y:S01]  /*1a440*/  PRMT R96, R95.reuse, 0x7632, R96 ;  /* 0x000076325f607816 */ /* 0x040fe20000000060 */
[--C-:B------:R-:W-:Y:S01]  /*1a450*/  IMAD.MOV.U32 R5, RZ, RZ, R11.reuse ;  /* 0x000000ffff057224 */ /* 0x100fe200078e000b */
[----:B------:R-:W-:Y:S01]  /*1a460*/  PRMT R95, R95, 0x5410, R12 ;  /* 0x000054105f5f7816 */ /* 0x000fe2000000000c */
[----:B------:R-:W-:-:S07]  /*1a470*/  IMAD.MOV.U32 R70, RZ, RZ, R11 ;  /* 0x000000ffff467224 */ /* 0x000fce00078e000b */
.L_x_4756:
[----:B------:R-:W-:Y:S05]  /*1a480*/  BSYNC B1 ;  /* 0x0000000000017941 */ /* 0x000fea0003800000 */
.L_x_4754:
[----:B------:R-:W-:Y:S02]  /*1a490*/  VIADD R9, R9, 0x4 ;  /* 0x0000000409097836 */ /* 0x000fe40000000000 */
[----:B------:R-:W-:Y:S01]  /*1a4a0*/  VIADD R4, R4, 0x2 ;  /* 0x0000000204047836 */ /* 0x000fe20000000000 */
[----:B------:R-:W-:Y:S06]  /*1a4b0*/  @P1 BRA `(.L_x_4757) ;  /* 0xffffffc000081947 */ /* 0x000fec000383ffff */
[----:B------:R-:W-:Y:S01]  /*1a4c0*/  FADD.FTZ R86, R8, R86 ;  /* 0x0000005608567221 */ /* 0x000fe20000010000 */
[----:B------:R-:W-:Y:S01]  /*1a4d0*/  PRMT R95, R95, 0x7610, R12 ;  /* 0x000076105f5f7816 */ /* 0x000fe2000000000c */
[----:B------:R-:W-:Y:S02]  /*1a4e0*/  IMAD.MOV.U32 R87, RZ, RZ, R7 ;  /* 0x000000ffff577224 */ /* 0x000fe400078e0007 */
[----:B------:R-:W-:-:S07]  /*1a4f0*/  IMAD.MOV.U32 R70, RZ, RZ, R5 ;  /* 0x000000ffff467224 */ /* 0x000fce00078e0005 */
.L_x_4567:
[----:B------:R-:W-:Y:S05]  /*1a500*/  BSYNC B0 ;  /* 0x0000000000007941 */ /* 0x000fea0003800000 */
.L_x_4566:
        /* <DEDUP_REMOVED lines=19> */
[----:B0-----:R-:W-:-:S03]  /*1a640*/  PRMT R6, R92, 0x7610, R93 ;  /* 0x000076105c067816 */ /* 0x001fc6000000005d */
[----:B------:R-:W-:Y:S01]  /*1a650*/  STS.64 [R9+0x18], R68 ;  /* 0x0000184409007388 */ /* 0x000fe20000000a00 */
[----:B------:R-:W-:Y:S02]  /*1a660*/  PRMT R7, R92, 0x7632, R94 ;  /* 0x000076325c077816 */ /* 0x000fe4000000005e */
[C---:B--2---:R-:W-:Y:S01]  /*1a670*/  PRMT R4, R91.reuse, 0x5410, R122 ;  /* 0x000054105b047816 */ /* 0x044fe2000000007a */
        /* <DEDUP_REMOVED lines=53> */
[----:B------:R-:W-:Y:S01]  /*1a9d0*/  STS.64 [R9+0x108], R84 ;  /* 0x0001085409007388 */ /* 0x000fe20000000a00 */
[C---:B0-----:R-:W-:Y:S02]  /*1a9e0*/  PRMT R4, R104.reuse, 0x7610, R105 ;  /* 0x0000761068047816 */ /* 0x041fe40000000069 */
        /* <DEDUP_REMOVED lines=17> */
.L_x_4759:
[----:B------:R-:W-:Y:S05]  /*1ab00*/  BSYNC B0 ;  /* 0x0000000000007941 */ /* 0x000fea0003800000 */
.L_x_4758:
        /* <DEDUP_REMOVED lines=74> */
[----:B-1----:R-:W-:Y:S04]  /*1afb0*/  STL.64 [R1+0x160], R12 ;  /* 0x0001600c01007387 */ /* 0x002fe80000100a00 */
[----:B------:R-:W-:Y:S04]  /*1afc0*/  STL.64 [R1+0x168], R14 ;  /* 0x0001680e01007387 */ /* 0x000fe80000100a00 */
[----:B--2---:R-:W-:Y:S01]  /*1afd0*/  STL.64 [R1+0x170], R20 ;  /* 0x0001701401007387 */ /* 0x004fe20000100a00 */
[----:B-----5:R-:W-:-:S03]  /*1afe0*/  FSETP.GT.FTZ.AND P0, PT, R87, R88, PT ;  /* 0x000000585700720b */ /* 0x020fc60003f14000 */
[----:B------:R-:W-:Y:S01]  /*1aff0*/  STL.64 [R1+0x178], R22 ;  /* 0x0001781601007387 */ /* 0x000fe20000100a00 */
[----:B------:R-:W-:-:S03]  /*1b000*/  FSEL R97, R87, R88, P0 ;  /* 0x0000005857617208 */ /* 0x000fc60000000000 */
[----:B------:R-:W-:Y:S01]  /*1b010*/  STL.64 [R1+0x180], R16 ;  /* 0x0001801001007387 */ /* 0x000fe20000100a00 */
[----:B------:R-:W-:-:S03]  /*1b020*/  FSEL R88, R88, R87, P0 ;  /* 0x0000005758587208 */ /* 0x000fc60000000000 */
[----:B---3--:R0:W-:Y:S02]  /*1b030*/  STL.64 [R1+0x140], R4 ;  /* 0x0001400401007387 */ /* 0x0081e40000100a00 */
[----:B------:R-:W-:Y:S02]  /*1b040*/  FADD.FTZ R88, -R97, R88 ;  /* 0x0000005861587221 */ /* 0x000fe40000010100 */
[----:B------:R1:W-:Y:S02]  /*1b050*/  STL.64 [R1+0x148], R6 ;  /* 0x0001480601007387 */ /* 0x0003e40000100a00 */
[----:B------:R-:W-:Y:S02]  /*1b060*/  FMUL.FTZ R88, R88, 1.4426950216293334961 ;  /* 0x3fb8aa3b58587820 */ /* 0x000fe40000410000 */
[----:B------:R2:W-:Y:S04]  /*1b070*/  STL.64 [R1+0x150], R8 ;  /* 0x0001500801007387 */ /* 0x0005e80000100a00 */
[----:B------:R-:W3:Y:S01]  /*1b080*/  MUFU.EX2 R88, R88 ;  /* 0x0000005800587308 */ /* 0x000ee20000000800 */
[----:B0-----:R-:W-:Y:S01]  /*1b090*/  FSEL R5, R89, R86, P0 ;  /* 0x0000005659057208 */ /* 0x001fe20000000000 */
[----:B------:R-:W-:Y:S01]  /*1b0a0*/  IMAD.MOV.U32 R4, RZ, RZ, R1 ;  /* 0x000000ffff047224 */ /* 0x000fe200078e0001 */
[----:B------:R-:W-:-:S03]  /*1b0b0*/  FSEL R86, R86, R89, P0 ;  /* 0x0000005956567208 */ /* 0x000fc60000000000 */
[----:B-1----:R-:W-:Y:S02]  /*1b0c0*/  IMAD.MOV.U32 R7, RZ, RZ, R4 ;  /* 0x000000ffff077224 */ /* 0x002fe400078e0004 */
[----:B--2---:R-:W-:Y:S02]  /*1b0d0*/  IMAD.MOV.U32 R8, RZ, RZ, RZ ;  /* 0x000000ffff087224 */ /* 0x004fe400078e00ff */
[----:B---3--:R-:W-:-:S07]  /*1b0e0*/  FMUL.FTZ R88, R5, R88 ;  /* 0x0000005805587220 */ /* 0x008fce0000410000 */
.L_x_4951:
        /* <DEDUP_REMOVED lines=20> */
.L_x_4763:
[----:B------:R-:W-:Y:S01]  /*1b230*/  IMAD.MOV.U32 R5, RZ, RZ, R85 ;  /* 0x000000ffff057224 */ /* 0x000fe200078e0055 */
[----:B------:R-:W-:Y:S01]  /*1b240*/  PRMT R9, R9, 0x7610, R111 ;  /* 0x0000761009097816 */ /* 0x000fe2000000006f */
[----:B------:R-:W-:Y:S01]  /*1b250*/  IMAD.MOV.U32 R85, RZ, RZ, R84 ;  /* 0x000000ffff557224 */ /* 0x000fe200078e0054 */
[----:B------:R-:W-:-:S07]  /*1b260*/  PRMT R111, R111, 0x5410, R112 ;  /* 0x000054106f6f7816 */ /* 0x000fce0000000070 */
.L_x_4764:
[----:B------:R-:W-:Y:S05]  /*1b270*/  BSYNC B1 ;  /* 0x0000000000017941 */ /* 0x000fea0003800000 */
.L_x_4762:
        /* <DEDUP_REMOVED lines=11> */
.L_x_4766:
[----:B------:R-:W-:Y:S01]  /*1b330*/  IMAD.MOV.U32 R6, RZ, RZ, R5 ;  /* 0x000000ffff067224 */ /* 0x000fe200078e0005 */
[----:B------:R-:W-:Y:S01]  /*1b340*/  PRMT R9, R9, 0x7632, R9 ;  /* 0x0000763209097816 */ /* 0x000fe20000000009 */
[----:B------:R-:W-:Y:S01]  /*1b350*/  IMAD.MOV.U32 R84, RZ, RZ, R83 ;  /* 0x000000ffff547224 */ /* 0x000fe200078e0053 */
[----:B------:R-:W-:-:S07]  /*1b360*/  PRMT R112, R112, 0x7632, R112 ;  /* 0x0000763270707816 */ /* 0x000fce0000000070 */
.L_x_4767:
[----:B------:R-:W-:Y:S05]  /*1b370*/  BSYNC B1 ;  /* 0x0000000000017941 */ /* 0x000fea0003800000 */
.L_x_4765:
        /* <DEDUP_REMOVED lines=11> */
.L_x_4769:
[----:B------:R-:W-:Y:S01]  /*1b430*/  IMAD.MOV.U32 R5, RZ, RZ, R6 ;  /* 0x000000ffff057224 */ /* 0x000fe200078e0006 */
[----:B------:R-:W-:Y:S01]  /*1b440*/  PRMT R9, R9, 0x5410, R9 ;  /* 0x0000541009097816 */ /* 0x000fe20000000009 */
[----:B------:R-:W-:Y:S01]  /*1b450*/  IMAD.MOV.U32 R83, RZ, RZ, R82 ;  /* 0x000000ffff537224 */ /* 0x000fe200078e0052 */
[----:B------:R-:W-:-:S07]  /*1b460*/  PRMT R112, R112, 0x5410, R113 ;  /* 0x0000541070707816 */ /* 0x000fce0000000071 */
.L_x_4770:
[----:B------:R-:W-:Y:S05]  /*1b470*/  BSYNC B1 ;  /* 0x0000000000017941 */ /* 0x000fea0003800000 */
.L_x_4768:
        /* <DEDUP_REMOVED lines=11> */
.L_x_4772:
[----:B------:R-:W-:Y:S01]  /*1b530*/  IMAD.MOV.U32 R6, RZ, RZ, R5 ;  /* 0x000000ffff067224 */ /* 0x000fe200078e0005 */
[----:B------:R-:W-:Y:S01]  /*1b540*/  PRMT R10, R10, 0x7610, R9 ;  /* 0x000076100a0a7816 */ /* 0x000fe20000000009 */
[----:B------:R-:W-:Y:S01]  /*1b550*/  IMAD.MOV.U32 R82, RZ, RZ, R81 ;  /* 0x000000ffff527224 */ /* 0x000fe200078e0051 */
[----:B------:R-:W-:-:S07]  /*1b560*/  PRMT R113, R0, 0x7632, R113 ;  /* 0x0000763200717816 */ /* 0x000fce0000000071 */
.L_x_4773:
[----:B------:R-:W-:Y:S05]  /*1b570*/  BSYNC B1 ;  /* 0x0000000000017941 */ /* 0x000fea0003800000 */
.L_x_4771:
        /* <DEDUP_REMOVED lines=11> */
.L_x_4775:
[----:B------:R-:W-:Y:S01]  /*1b630*/  IMAD.MOV.U32 R5, RZ, RZ, R6 ;  /* 0x000000ffff057224 */ /* 0x000fe200078e0006 */
[----:B------:R-:W-:Y:S01]  /*1b640*/  PRMT R9, R9, 0x7610, R10 ;  /* 0x0000761009097816 */ /* 0x000fe2000000000a */
[----:B------:R-:W-:Y:S01]  /*1b650*/  IMAD.MOV.U32 R81, RZ, RZ, R80 ;  /* 0x000000ffff517224 */ /* 0x000fe200078e0050 */
[----:B------:R-:W-:-:S07]  /*1b660*/  PRMT R0, R0, 0x5410, R110 ;  /* 0x0000541000007816 */ /* 0x000fce000000006e */
.L_x_4776:
[----:B------:R-:W-:Y:S05]  /*1b670*/  BSYNC B1 ;  /* 0x0000000000017941 */ /* 0x000fea0003800000 */
.L_x_4774:
        /* <DEDUP_REMOVED lines=11> */
.L_x_4778:
[----:B------:R-:W-:Y:S01]  /*1b730*/  IMAD.MOV.U32 R6, RZ, RZ, R5 ;  /* 0x000000ffff067224 */ /* 0x000fe200078e0005 */
[----:B------:R-:W-:Y:S01]  /*1b740*/  PRMT R9, R9, 0x7632, R9 ;  /* 0x0000763209097816 */ /* 0x000fe20000000009 */
[----:B------:R-:W-:Y:S01]  /*1b750*/  IMAD.MOV.U32 R80, RZ, RZ, R79 ;  /* 0x000000ffff507224 */ /* 0x000fe200078e004f */
[----:B------:R-:W-:-:S07]  /*1b760*/  PRMT R110, R110, 0x7632, R110 ;  /* 0x000076326e6e7816 */ /* 0x000fce000000006e */
.L_x_4779:
[----:B------:R-:W-:Y:S05]  /*1b770*/  BSYNC B1 ;  /* 0x0000000000017941 */ /* 0x000fea0003800000 */
.L_x_4777:
        /* <DEDUP_REMOVED lines=11> */
.L_x_4781:
[----:B------:R-:W-:Y:S01]  /*1b830*/  IMAD.MOV.U32 R5, RZ, RZ, R6 ;  /* 0x000000ffff057224 */ /* 0x000fe200078e0006 */
[----:B------:R-:W-:Y:S01]  /*1b840*/  PRMT R10, R9, 0x7610, R10 ;  /* 0x00007610090a7816 */ /* 0x000fe2000000000a */
[----:B------:R-:W-:Y:S01]  /*1b850*/  IMAD.MOV.U32 R79, RZ, RZ, R78 ;  /* 0x000000ffff4f7224 */ /* 0x000fe200078e004e */
[----:B------:R-:W-:-:S07]  /*1b860*/  PRMT R110, R110, 0x5410, R111 ;  /* 0x000054106e6e7816 */ /* 0x000fce000000006f */
.L_x_4782:
[----:B------:R-:W-:Y:S05]  /*1b870*/  BSYNC B1 ;  /* 0x0000000000017941 */ /* 0x000fea0003800000 */
.L_x_4780:
        /* <DEDUP_REMOVED lines=11> */
.L_x_4784:
[----:B------:R-:W-:Y:S01]  /*1b930*/  IMAD.MOV.U32 R6, RZ, RZ, R5 ;  /* 0x000000ffff067224 */ /* 0x000fe200078e0005 */
[----:B------:R-:W-:Y:S01]  /*1b940*/  PRMT R9, R10, 0x7610, R9 ;  /* 0x000076100a097816 */ /* 0x000fe20000000009 */
[----:B------:R-:W-:Y:S01]  /*1b950*/  IMAD.MOV.U32 R78, RZ, RZ, R77 ;  /* 0x000000ffff4e7224 */ /* 0x000fe200078e004d */
[----:B------:R-:W-:-:S07]  /*1b960*/  PRMT R111, R115, 0x7610, R111 ;  /* 0x00007610736f7816 */ /* 0x000fce000000006f */
.L_x_4785:
[----:B------:R-:W-:Y:S05]  /*1b970*/  BSYNC B1 ;  /* 0x0000000000017941 */ /* 0x000fea0003800000 */
.L_x_4783:
        /* <DEDUP_REMOVED lines=11> */
.L_x_4787:
[----:B------:R-:W-:Y:S01]  /*1ba30*/  IMAD.MOV.U32 R5, RZ, RZ, R6 ;  /* 0x000000ffff057224 */ /* 0x000fe200078e0006 */
[----:B------:R-:W-:Y:S01]  /*1ba40*/  PRMT R9, R9, 0x5410, R9 ;  /* 0x0000541009097816 */ /* 0x000fe20000000009 */
[----:B------:R-:W-:Y:S01]  /*1ba50*/  IMAD.MOV.U32 R77, RZ, RZ, R76 ;  /* 0x000000ffff4d7224 */ /* 0x000fe200078e004c */
[----:B------:R-:W-:-:S07]  /*1ba60*/  PRMT R115, R113, 0x7632, R115 ;  /* 0x0000763271737816 */ /* 0x000fce0000000073 */
.L_x_4788:
[----:B------:R-:W-:Y:S05]  /*1ba70*/  BSYNC B1 ;  /* 0x0000000000017941 */ /* 0x000fea0003800000 */
.L_x_4786:
        /* <DEDUP_REMOVED lines=11> */
.L_x_4790:
[----:B------:R-:W-:Y:S01]  /*1bb30*/  IMAD.MOV.U32 R6, RZ, RZ, R5 ;  /* 0x000000ffff067224 */ /* 0x000fe200078e0005 */
[----:B------:R-:W-:Y:S01]  /*1bb40*/  PRMT R10, R10, 0x7610, R9 ;  /* 0x000076100a0a7816 */ /* 0x000fe20000000009 */
[----:B------:R-:W-:Y:S01]  /*1bb50*/  IMAD.MOV.U32 R76, RZ, RZ, R75 ;  /* 0x000000ffff4c7224 */ /* 0x000fe200078e004b */
[----:B------:R-:W-:-:S07]  /*1bb60*/  PRMT R113, R113, 0x7610, R114 ;  /* 0x0000761071717816 */ /* 0x000fce0000000072 */
.L_x_4791:
[----:B------:R-:W-:Y:S05]  /*1bb70*/  BSYNC B1 ;  /* 0x0000000000017941 */ /* 0x000fea0003800000 */
.L_x_4789:
        /* <DEDUP_REMOVED lines=11> */
.L_x_4793:
[----:B------:R-:W-:Y:S01]  /*1bc30*/  IMAD.MOV.U32 R5, RZ, RZ, R6 ;  /* 0x000000ffff057224 */ /* 0x000fe200078e0006 */
[----:B------:R-:W-:Y:S01]  /*1bc40*/  PRMT R9, R10, 0x7632, R9 ;  /* 0x000076320a097816 */ /* 0x000fe20000000009 */
[----:B------:R-:W-:Y:S01]  /*1bc50*/  IMAD.MOV.U32 R75, RZ, RZ, R74 ;  /* 0x000000ffff4b7224 */ /* 0x000fe200078e004a */
[----:B------:R-:W-:-:S07]  /*1bc60*/  PRMT R114, R114, 0x5410, R0 ;  /* 0x0000541072727816 */ /* 0x000fce0000000000 */
.L_x_4794:
[----:B------:R-:W-:Y:S05]  /*1bc70*/  BSYNC B1 ;  /* 0x0000000000017941 */ /* 0x000fea0003800000 */
.L_x_4792:
        /* <DEDUP_REMOVED lines=11> */
.L_x_4796:
[----:B------:R-:W-:Y:S01]  /*1bd30*/  IMAD.MOV.U32 R6, RZ, RZ, R5 ;  /* 0x000000ffff067224 */ /* 0x000fe200078e0005 */
[----:B------:R-:W-:Y:S01]  /*1bd40*/  PRMT R10, R9, 0x7610, R10 ;  /* 0x00007610090a7816 */ /* 0x000fe2000000000a */
[----:B------:R-:W-:Y:S01]  /*1bd50*/  IMAD.MOV.U32 R74, RZ, RZ, R73 ;  /* 0x000000ffff4a7224 */ /* 0x000fe200078e0049 */
[----:B------:R-:W-:-:S07]  /*1bd60*/  PRMT R0, R117, 0x7610, R0 ;  /* 0x0000761075007816 */ /* 0x000fce0000000000 */
.L_x_4797:
[----:B------:R-:W-:Y:S05]  /*1bd70*/  BSYNC B1 ;  /* 0x0000000000017941 */ /* 0x000fea0003800000 */
.L_x_4795:
        /* <DEDUP_REMOVED lines=11> */
.L_x_4799:
[----:B------:R-:W-:Y:S01]  /*1be30*/  IMAD.MOV.U32 R5, RZ, RZ, R6 ;  /* 0x000000ffff057224 */ /* 0x000fe200078e0006 */
[----:B------:R-:W-:Y:S01]  /*1be40*/  PRMT R9, R9, 0x5410, R10 ;  /* 0x0000541009097816 */ /* 0x000fe2000000000a */
[----:B------:R-:W-:Y:S01]  /*1be50*/  IMAD.MOV.U32 R73, RZ, RZ, R72 ;  /* 0x000000ffff497224 */ /* 0x000fe200078e0048 */
[----:B------:R-:W-:-:S07]  /*1be60*/  PRMT R117, R115, 0x7632, R117 ;  /* 0x0000763273757816 */ /* 0x000fce0000000075 */
.L_x_4800:
[----:B------:R-:W-:Y:S05]  /*1be70*/  BSYNC B1 ;  /* 0x0000000000017941 */ /* 0x000fea0003800000 */
.L_x_4798:
        /* <DEDUP_REMOVED lines=11> */
.L_x_4802:
[----:B------:R-:W-:Y:S01]  /*1bf30*/  IMAD.MOV.U32 R6, RZ, RZ, R5 ;  /* 0x000000ffff067224 */ /* 0x000fe200078e0005 */
[----:B------:R-:W-:Y:S01]  /*1bf40*/  PRMT R10, R10, 0x7610, R9 ;  /* 0x000076100a0a7816 */ /* 0x000fe20000000009 */
[----:B------:R-:W-:Y:S01]  /*1bf50*/  IMAD.MOV.U32 R72, RZ, RZ, R3 ;  /* 0x000000ffff487224 */ /* 0x000fe200078e0003 */
[----:B------:R-:W-:-:S07]  /*1bf60*/  PRMT R115, R115, 0x7610, R116 ;  /* 0x0000761073737816 */ /* 0x000fce0000000074 */
.L_x_4803:
[----:B------:R-:W-:Y:S05]  /*1bf70*/  BSYNC B1 ;  /* 0x0000000000017941 */ /* 0x000fea0003800000 */
.L_x_4801:
        /* <DEDUP_REMOVED lines=11> */
.L_x_4805:
[----:B------:R-:W-:Y:S01]  /*1c030*/  IMAD.MOV.U32 R5, RZ, RZ, R6 ;  /* 0x000000ffff057224 */ /* 0x000fe200078e0006 */
[----:B------:R-:W-:Y:S01]  /*1c040*/  PRMT R9, R9, 0x7610, R10 ;  /* 0x0000761009097816 */ /* 0x000fe2000000000a */
[----:B------:R-:W-:Y:S01]  /*1c050*/  IMAD.MOV.U32 R3, RZ, RZ, R2 ;  /* 0x000000ffff037224 */ /* 0x000fe200078e0002 */
[----:B------:R-:W-:-:S07]  /*1c060*/  PRMT R116, R116, 0x5410, R114 ;  /* 0x0000541074747816 */ /* 0x000fce0000000072 */
.L_x_4806:
[----:B------:R-:W-:Y:S05]  /*1c070*/  BSYNC B1 ;  /* 0x0000000000017941 */ /* 0x000fea0003800000 */
.L_x_4804:
        /* <DEDUP_REMOVED lines=11> */
.L_x_4808:
[----:B------:R-:W-:Y:S01]  /*1c130*/  IMAD.MOV.U32 R6, RZ, RZ, R5 ;  /* 0x000000ffff067224 */ /* 0x000fe200078e0005 */
[----:B------:R-:W-:Y:S01]  /*1c140*/  PRMT R9, R9, 0x7632, R9 ;  /* 0x0000763209097816 */ /* 0x000fe20000000009 */
[----:B------:R-:W-:Y:S01]  /*1c150*/  IMAD.MOV.U32 R2, RZ, RZ, R25 ;  /* 0x000000ffff027224 */ /* 0x000fe200078e0019 */
[----:B------:R-:W-:-:S07]  /*1c160*/  PRMT R114, R118, 0x7610, R114 ;  /* 0x0000761076727816 */ /* 0x000fce0000000072 */
.L_x_4809:
[----:B------:R-:W-:Y:S05]  /*1c170*/  BSYNC B1 ;  /* 0x0000000000017941 */ /* 0x000fea0003800000 */
.L_x_4807:
        /* <DEDUP_REMOVED lines=11> */
.L_x_4811:
[----:B------:R-:W-:Y:S01]  /*1c230*/  IMAD.MOV.U32 R5, RZ, RZ, R6 ;  /* 0x000000ffff057224 */ /* 0x000fe200078e0006 */
[----:B------:R-:W-:Y:S01]  /*1c240*/  PRMT R9, R9, 0x5410, R9 ;  /* 0x0000541009097816 */ /* 0x000fe20000000009 */
[----:B------:R-:W-:Y:S01]  /*1c250*/  IMAD.MOV.U32 R25, RZ, RZ, R24 ;  /* 0x000000ffff197224 */ /* 0x000fe200078e0018 */
[----:B------:R-:W-:-:S07]  /*1c260*/  PRMT R118, R117, 0x7632, R118 ;  /* 0x0000763275767816 */ /* 0x000fce0000000076 */
.L_x_4812:
[----:B------:R-:W-:Y:S05]  /*1c270*/  BSYNC B1 ;  /* 0x0000000000017941 */ /* 0x000fea0003800000 */
.L_x_4810:
        /* <DEDUP_REMOVED lines=11> */
.L_x_4814:
[----:B------:R-:W-:Y:S01]  /*1c330*/  IMAD.MOV.U32 R6, RZ, RZ, R5 ;  /* 0x000000ffff067224 */ /* 0x000fe200078e0005 */
[----:B------:R-:W-:Y:S01]  /*1c340*/  PRMT R10, R10, 0x7610, R9 ;  /* 0x000076100a0a7816 */ /* 0x000fe20000000009 */
[----:B------:R-:W-:Y:S01]  /*1c350*/  IMAD.MOV.U32 R24, RZ, RZ, R27 ;  /* 0x000000ffff187224 */ /* 0x000fe200078e001b */
[----:B------:R-:W-:-:S07]  /*1c360*/  PRMT R117, R117, 0x7610, R118 ;  /* 0x0000761075757816 */ /* 0x000fce0000000076 */
.L_x_4815:
[----:B------:R-:W-:Y:S05]  /*1c370*/  BSYNC B1 ;  /* 0x0000000000017941 */ /* 0x000fea0003800000 */
.L_x_4813:
        /* <DEDUP_REMOVED lines=11> */
.L_x_4817:
[----:B------:R-:W-:Y:S01]  /*1c430*/  IMAD.MOV.U32 R5, RZ, RZ, R6 ;  /* 0x000000ffff057224 */ /* 0x000fe200078e0006 */
[----:B------:R-:W-:Y:S01]  /*1c440*/  PRMT R9, R9, 0x7610, R10 ;  /* 0x0000761009097816 */ /* 0x000fe2000000000a */
[----:B------:R-:W-:Y:S01]  /*1c450*/  IMAD.MOV.U32 R27, RZ, RZ, R26 ;  /* 0x000000ffff1b7224 */ /* 0x000fe200078e001a */
[----:B------:R-:W-:-:S07]  /*1c460*/  PRMT R118, R118, 0x5410, R116 ;  /* 0x0000541076767816 */ /* 0x000fce0000000074 */
.L_x_4818:
[----:B------:R-:W-:Y:S05]  /*1c470*/  BSYNC B1 ;  /* 0x0000000000017941 */ /* 0x000fea0003800000 */
.L_x_4816:
        /* <DEDUP_REMOVED lines=11> */
.L_x_4820:
[----:B------:R-:W-:Y:S01]  /*1c530*/  IMAD.MOV.U32 R6, RZ, RZ, R5 ;  /* 0x000000ffff067224 */ /* 0x000fe200078e0005 */
[----:B------:R-:W-:Y:S01]  /*1c540*/  PRMT R10, R10, 0x7610, R9 ;  /* 0x000076100a0a7816 */ /* 0x000fe20000000009 */
[----:B------:R-:W-:Y:S01]  /*1c550*/  IMAD.MOV.U32 R26, RZ, RZ, R29 ;  /* 0x000000ffff1a7224 */ /* 0x000fe200078e001d */
[----:B------:R-:W-:-:S07]  /*1c560*/  PRMT R116, R106, 0x7632, R116 ;  /* 0x000076326a747816 */ /* 0x000fce0000000074 */
.L_x_4821:
[----:B------:R-:W-:Y:S05]  /*1c570*/  BSYNC B1 ;  /* 0x0000000000017941 */ /* 0x000fea0003800000 */
.L_x_4819:
        /* <DEDUP_REMOVED lines=11> */
.L_x_4823:
[----:B------:R-:W-:Y:S01]  /*1c630*/  IMAD.MOV.U32 R5, RZ, RZ, R6 ;  /* 0x000000ffff057224 */ /* 0x000fe200078e0006 */
[----:B------:R-:W-:Y:S01]  /*1c640*/  PRMT R9, R10, 0x7632, R9 ;  /* 0x000076320a097816 */ /* 0x000fe20000000009 */
[----:B------:R-:W-:Y:S01]  /*1c650*/  IMAD.MOV.U32 R29, RZ, RZ, R28 ;  /* 0x000000ffff1d7224 */ /* 0x000fe200078e001c */
[----:B------:R-:W-:-:S07]  /*1c660*/  PRMT R106, R106, 0x7610, R104 ;  /* 0x000076106a6a7816 */ /* 0x000fce0000000068 */
.L_x_4824:
[----:B------:R-:W-:Y:S05]  /*1c670*/  BSYNC B1 ;  /* 0x0000000000017941 */ /* 0x000fea0003800000 */
.L_x_4822:
        /* <DEDUP_REMOVED lines=11> */
.L_x_4826:
[----:B------:R-:W-:Y:S01]  /*1c730*/  IMAD.MOV.U32 R6, RZ, RZ, R5 ;  /* 0x000000ffff067224 */ /* 0x000fe200078e0005 */
[----:B------:R-:W-:Y:S01]  /*1c740*/  PRMT R9, R9, 0x5410, R9 ;  /* 0x0000541009097816 */ /* 0x000fe20000000009 */
[----:B------:R-:W-:Y:S01]  /*1c750*/  IMAD.MOV.U32 R28, RZ, RZ, R31 ;  /* 0x000000ffff1c7224 */ /* 0x000fe200078e001f */
[----:B------:R-:W-:-:S07]  /*1c760*/  PRMT R104, R104, 0x7610, R105 ;  /* 0x0000761068687816 */ /* 0x000fce0000000069 */
.L_x_4827:
[----:B------:R-:W-:Y:S05]  /*1c770*/  BSYNC B1 ;  /* 0x0000000000017941 */ /* 0x000fea0003800000 */
.L_x_4825:
        /* <DEDUP_REMOVED lines=11> */
.L_x_4829:
[----:B------:R-:W-:Y:S01]  /*1c830*/  IMAD.MOV.U32 R5, RZ, RZ, R6 ;  /* 0x000000ffff057224 */ /* 0x000fe200078e0006 */
[----:B------:R-:W-:Y:S01]  /*1c840*/  PRMT R10, R10, 0x7610, R9 ;  /* 0x000076100a0a7816 */ /* 0x000fe20000000009 */
[----:B------:R-:W-:Y:S01]  /*1c850*/  IMAD.MOV.U32 R31, RZ, RZ, R30 ;  /* 0x000000ffff1f7224 */ /* 0x000fe200078e001e */
[----:B------:R-:W-:-:S07]  /*1c860*/  PRMT R105, R105, 0x5410, R104 ;  /* 0x0000541069697816 */ /* 0x000fce0000000068 */
.L_x_4830:
[----:B------:R-:W-:Y:S05]  /*1c870*/  BSYNC B1 ;  /* 0x0000000000017941 */ /* 0x000fea0003800000 */
.L_x_4828:
        /* <DEDUP_REMOVED lines=11> */
.L_x_4832:
[----:B------:R-:W-:Y:S01]  /*1c930*/  IMAD.MOV.U32 R6, RZ, RZ, R5 ;  /* 0x000000ffff067224 */ /* 0x000fe200078e0005 */
[----:B------:R-:W-:Y:S01]  /*1c940*/  PRMT R9, R9, 0x7610, R10 ;  /* 0x0000761009097816 */ /* 0x000fe2000000000a */
[----:B------:R-:W-:Y:S01]  /*1c950*/  IMAD.MOV.U32 R30, RZ, RZ, R33 ;  /* 0x000000ffff1e7224 */ /* 0x000fe200078e0021 */
[----:B------:R-:W-:-:S07]  /*1c960*/  PRMT R104, R108, 0x7632, R104 ;  /* 0x000076326c687816 */ /* 0x000fce0000000068 */
.L_x_4833:
[----:B------:R-:W-:Y:S05]  /*1c970*/  BSYNC B1 ;  /* 0x0000000000017941 */ /* 0x000fea0003800000 */
.L_x_4831:
        /* <DEDUP_REMOVED lines=11> */
.L_x_4835:
[----:B------:R-:W-:Y:S01]  /*1ca30*/  IMAD.MOV.U32 R5, RZ, RZ, R6 ;  /* 0x000000ffff057224 */ /* 0x000fe200078e0006 */
[----:B------:R-:W-:Y:S01]  /*1ca40*/  PRMT R9, R9, 0x7632, R9 ;  /* 0x0000763209097816 */ /* 0x000fe20000000009 */
[----:B------:R-:W-:Y:S01]  /*1ca50*/  IMAD.MOV.U32 R33, RZ, RZ, R32 ;  /* 0x000000ffff217224 */ /* 0x000fe200078e0020 */
[----:B------:R-:W-:-:S07]  /*1ca60*/  PRMT R108, R108, 0x5410, R106 ;  /* 0x000054106c6c7816 */ /* 0x000fce000000006a */
.L_x_4836:
[----:B------:R-:W-:Y:S05]  /*1ca70*/  BSYNC B1 ;  /* 0x0000000000017941 */ /* 0x000fea0003800000 */
.L_x_4834:
        /* <DEDUP_REMOVED lines=11> */
.L_x_4838:
[----:B------:R-:W-:Y:S01]  /*1cb30*/  IMAD.MOV.U32 R6, RZ, RZ, R5 ;  /* 0x000000ffff067224 */ /* 0x000fe200078e0005 */
[----:B------:R-:W-:Y:S01]  /*1cb40*/  PRMT R10, R9, 0x7610, R10 ;  /* 0x00007610090a7816 */ /* 0x000fe2000000000a */
[----:B------:R-:W-:Y:S01]  /*1cb50*/  IMAD.MOV.U32 R32, RZ, RZ, R35 ;  /* 0x000000ffff207224 */ /* 0x000fe200078e0023 */
[----:B------:R-:W-:-:S07]  /*1cb60*/  PRMT R106, R107, 0x7610, R106 ;  /* 0x000076106b6a7816 */ /* 0x000fce000000006a */
.L_x_4839:
[----:B------:R-:W-:Y:S05]  /*1cb70*/  BSYNC B1 ;  /* 0x0000000000017941 */ /* 0x000fea0003800000 */
.L_x_4837:
        /* <DEDUP_REMOVED lines=11> */
.L_x_4841:
[----:B------:R-:W-:Y:S01]  /*1cc30*/  IMAD.MOV.U32 R5, RZ, RZ, R6 ;  /* 0x000000ffff057224 */ /* 0x000fe200078e0006 */
[----:B------:R-:W-:Y:S01]  /*1cc40*/  PRMT R9, R10, 0x7610, R9 ;  /* 0x000076100a097816 */ /* 0x000fe20000000009 */
[----:B------:R-:W-:Y:S01]  /*1cc50*/  IMAD.MOV.U32 R35, RZ, RZ, R34 ;  /* 0x000000ffff237224 */ /* 0x000fe200078e0022 */
[----:B------:R-:W-:-:S07]  /*1cc60*/  PRMT R107, R105, 0x7610, R107 ;  /* 0x00007610696b7816 */ /* 0x000fce000000006b */
.L_x_4842:
[----:B------:R-:W-:Y:S05]  /*1cc70*/  BSYNC B1 ;  /* 0x0000000000017941 */ /* 0x000fea0003800000 */
.L_x_4840:
        /* <DEDUP_REMOVED lines=11> */
.L_x_4844:
[----:B------:R-:W-:Y:S01]  /*1cd30*/  IMAD.MOV.U32 R6, RZ, RZ, R5 ;  /* 0x000000ffff067224 */ /* 0x000fe200078e0005 */
[----:B------:R-:W-:Y:S01]  /*1cd40*/  PRMT R9, R9, 0x5410, R9 ;  /* 0x0000541009097816 */ /* 0x000fe20000000009 */
[----:B------:R-:W-:Y:S01]  /*1cd50*/  IMAD.MOV.U32 R34, RZ, RZ, R37 ;  /* 0x000000ffff227224 */ /* 0x000fe200078e0025 */
[----:B------:R-:W-:-:S07]  /*1cd60*/  PRMT R105, R109, 0x7632, R105 ;  /* 0x000076326d697816 */ /* 0x000fce0000000069 */
.L_x_4845:
[----:B------:R-:W-:Y:S05]  /*1cd70*/  BSYNC B1 ;  /* 0x0000000000017941 */ /* 0x000fea0003800000 */
.L_x_4843:
        /* <DEDUP_REMOVED lines=11> */
.L_x_4847:
[----:B------:R-:W-:Y:S01]  /*1ce30*/  IMAD.MOV.U32 R5, RZ, RZ, R6 ;  /* 0x000000ffff057224 */ /* 0x000fe200078e0006 */
[----:B------:R-:W-:Y:S01]  /*1ce40*/  PRMT R10, R10, 0x7610, R9 ;  /* 0x000076100a0a7816 */ /* 0x000fe20000000009 */
[----:B------:R-:W-:Y:S01]  /*1ce50*/  IMAD.MOV.U32 R37, RZ, RZ, R36 ;  /* 0x000000ffff257224 */ /* 0x000fe200078e0024 */
[----:B------:R-:W-:-:S07]  /*1ce60*/  PRMT R109, R109, 0x5410, R102 ;  /* 0x000054106d6d7816 */ /* 0x000fce0000000066 */
.L_x_4848:
[----:B------:R-:W-:Y:S05]  /*1ce70*/  BSYNC B1 ;  /* 0x0000000000017941 */ /* 0x000fea0003800000 */
.L_x_4846:
        /* <DEDUP_REMOVED lines=11> */
.L_x_4850:
[----:B------:R-:W-:Y:S01]  /*1cf30*/  IMAD.MOV.U32 R6, RZ, RZ, R5 ;  /* 0x000000ffff067224 */ /* 0x000fe200078e0005 */
[----:B------:R-:W-:Y:S01]  /*1cf40*/  PRMT R9, R10, 0x7632, R9 ;  /* 0x000076320a097816 */ /* 0x000fe20000000009 */
[----:B------:R-:W-:Y:S01]  /*1cf50*/  IMAD.MOV.U32 R36, RZ, RZ, R39 ;  /* 0x000000ffff247224 */ /* 0x000fe200078e0027 */
[----:B------:R-:W-:-:S07]  /*1cf60*/  PRMT R102, R108, 0x7610, R102 ;  /* 0x000076106c667816 */ /* 0x000fce0000000066 */
.L_x_4851:
[----:B------:R-:W-:Y:S05]  /*1cf70*/  BSYNC B1 ;  /* 0x0000000000017941 */ /* 0x000fea0003800000 */
.L_x_4849:
        /* <DEDUP_REMOVED lines=11> */
.L_x_4853:
[----:B------:R-:W-:Y:S01]  /*1d030*/  IMAD.MOV.U32 R5, RZ, RZ, R6 ;  /* 0x000000ffff057224 */ /* 0x000fe200078e0006 */
[----:B------:R-:W-:Y:S01]  /*1d040*/  PRMT R10, R9, 0x7610, R10 ;  /* 0x00007610090a7816 */ /* 0x000fe2000000000a */
[----:B------:R-:W-:Y:S01]  /*1d050*/  IMAD.MOV.U32 R39, RZ, RZ, R38 ;  /* 0x000000ffff277224 */ /* 0x000fe200078e0026 */
[----:B------:R-:W-:-:S07]  /*1d060*/  PRMT R108, R107, 0x7632, R108 ;  /* 0x000076326b6c7816 */ /* 0x000fce000000006c */
.L_x_4854:
[----:B------:R-:W-:Y:S05]  /*1d070*/  BSYNC B1 ;  /* 0x0000000000017941 */ /* 0x000fea0003800000 */
.L_x_4852:
        /* <DEDUP_REMOVED lines=11> */
.L_x_4856:
[----:B------:R-:W-:Y:S01]  /*1d130*/  IMAD.MOV.U32 R6, RZ, RZ, R5 ;  /* 0x000000ffff067224 */ /* 0x000fe200078e0005 */
[----:B------:R-:W-:Y:S01]  /*1d140*/  PRMT R9, R9, 0x5410, R10 ;  /* 0x0000541009097816 */ /* 0x000fe2000000000a */
[----:B------:R-:W-:Y:S01]  /*1d150*/  IMAD.MOV.U32 R38, RZ, RZ, R41 ;  /* 0x000000ffff267224 */ /* 0x000fe200078e0029 */
[----:B------:R-:W-:-:S07]  /*1d160*/  PRMT R107, R107, 0x7610, R99 ;  /* 0x000076106b6b7816 */ /* 0x000fce0000000063 */
.L_x_4857:
[----:B------:R-:W-:Y:S05]  /*1d170*/  BSYNC B1 ;  /* 0x0000000000017941 */ /* 0x000fea0003800000 */
.L_x_4855:
        /* <DEDUP_REMOVED lines=11> */
.L_x_4859:
[----:B------:R-:W-:Y:S01]  /*1d230*/  IMAD.MOV.U32 R5, RZ, RZ, R6 ;  /* 0x000000ffff057224 */ /* 0x000fe200078e0006 */
[----:B------:R-:W-:Y:S01]  /*1d240*/  PRMT R9, R9, 0x7632, R9 ;  /* 0x0000763209097816 */ /* 0x000fe20000000009 */
[----:B------:R-:W-:Y:S01]  /*1d250*/  IMAD.MOV.U32 R41, RZ, RZ, R40 ;  /* 0x000000ffff297224 */ /* 0x000fe200078e0028 */
[----:B------:R-:W-:-:S07]  /*1d260*/  PRMT R99, R99, 0x5410, R98 ;  /* 0x0000541063637816 */ /* 0x000fce0000000062 */
.L_x_4860:
[----:B------:R-:W-:Y:S05]  /*1d270*/  BSYNC B1 ;  /* 0x0000000000017941 */ /* 0x000fea0003800000 */
.L_x_4858:
        /* <DEDUP_REMOVED lines=11> */
.L_x_4862:
[----:B------:R-:W-:Y:S01]  /*1d330*/  IMAD.MOV.U32 R6, RZ, RZ, R5 ;  /* 0x000000ffff067224 */ /* 0x000fe200078e0005 */
[----:B------:R-:W-:Y:S01]  /*1d340*/  PRMT R9, R9, 0x5410, R9 ;  /* 0x0000541009097816 */ /* 0x000fe20000000009 */
[----:B------:R-:W-:Y:S01]  /*1d350*/  IMAD.MOV.U32 R40, RZ, RZ, R43 ;  /* 0x000000ffff287224 */ /* 0x000fe200078e002b */
[----:B------:R-:W-:-:S07]  /*1d360*/  PRMT R98, R119, 0x7632, R98 ;  /* 0x0000763277627816 */ /* 0x000fce0000000062 */
.L_x_4863:
[----:B------:R-:W-:Y:S05]  /*1d370*/  BSYNC B1 ;  /* 0x0000000000017941 */ /* 0x000fea0003800000 */
.L_x_4861:
        /* <DEDUP_REMOVED lines=11> */
.L_x_4865:
[----:B------:R-:W-:Y:S01]  /*1d430*/  IMAD.MOV.U32 R5, RZ, RZ, R6 ;  /* 0x000000ffff057224 */ /* 0x000fe200078e0006 */
[----:B------:R-:W-:Y:S01]  /*1d440*/  PRMT R9, R9, 0x7632, R9 ;  /* 0x0000763209097816 */ /* 0x000fe20000000009 */
[----:B------:R-:W-:Y:S01]  /*1d450*/  IMAD.MOV.U32 R43, RZ, RZ, R42 ;  /* 0x000000ffff2b7224 */ /* 0x000fe200078e002a */
[----:B------:R-:W-:-:S07]  /*1d460*/  PRMT R119, R119, 0x7610, R102 ;  /* 0x0000761077777816 */ /* 0x000fce0000000066 */
.L_x_4866:
[----:B------:R-:W-:Y:S05]  /*1d470*/  BSYNC B1 ;  /* 0x0000000000017941 */ /* 0x000fea0003800000 */
.L_x_4864:
        /* <DEDUP_REMOVED lines=11> */
.L_x_4868:
[----:B------:R-:W-:Y:S01]  /*1d530*/  IMAD.MOV.U32 R6, RZ, RZ, R5 ;  /* 0x000000ffff067224 */ /* 0x000fe200078e0005 */
[----:B------:R-:W-:Y:S01]  /*1d540*/  PRMT R10, R9, 0x7610, R10 ;  /* 0x00007610090a7816 */ /* 0x000fe2000000000a */
[----:B------:R-:W-:Y:S01]  /*1d550*/  IMAD.MOV.U32 R42, RZ, RZ, R45 ;  /* 0x000000ffff2a7224 */ /* 0x000fe200078e002d */
[----:B------:R-:W-:-:S07]  /*1d560*/  PRMT R102, R102, 0x5410, R101 ;  /* 0x0000541066667816 */ /* 0x000fce0000000065 */
.L_x_4869:
[----:B------:R-:W-:Y:S05]  /*1d570*/  BSYNC B1 ;  /* 0x0000000000017941 */ /* 0x000fea0003800000 */
.L_x_4867:
        /* <DEDUP_REMOVED lines=11> */
.L_x_4871:
[----:B------:R-:W-:Y:S01]  /*1d630*/  IMAD.MOV.U32 R5, RZ, RZ, R6 ;  /* 0x000000ffff057224 */ /* 0x000fe200078e0006 */
[----:B------:R-:W-:Y:S01]  /*1d640*/  PRMT R9, R9, 0x5410, R10 ;  /* 0x0000541009097816 */ /* 0x000fe2000000000a */
[----:B------:R-:W-:Y:S01]  /*1d650*/  IMAD.MOV.U32 R45, RZ, RZ, R44 ;  /* 0x000000ffff2d7224 */ /* 0x000fe200078e002c */
[----:B------:R-:W-:-:S07]  /*1d660*/  PRMT R101, R99, 0x7610, R101 ;  /* 0x0000761063657816 */ /* 0x000fce0000000065 */
.L_x_4872:
[----:B------:R-:W-:Y:S05]  /*1d670*/  BSYNC B1 ;  /* 0x0000000000017941 */ /* 0x000fea0003800000 */
.L_x_4870:
        /* <DEDUP_REMOVED lines=11> */
.L_x_4874:
[----:B------:R-:W-:Y:S01]  /*1d730*/  IMAD.MOV.U32 R6, RZ, RZ, R5 ;  /* 0x000000ffff067224 */ /* 0x000fe200078e0005 */
[----:B------:R-:W-:Y:S01]  /*1d740*/  PRMT R10, R10, 0x7610, R9 ;  /* 0x000076100a0a7816 */ /* 0x000fe20000000009 */
[----:B------:R-:W-:Y:S01]  /*1d750*/  IMAD.MOV.U32 R44, RZ, RZ, R47 ;  /* 0x000000ffff2c7224 */ /* 0x000fe200078e002f */
[----:B------:R-:W-:-:S07]  /*1d760*/  PRMT R99, R100, 0x7632, R99 ;  /* 0x0000763264637816 */ /* 0x000fce0000000063 */
.L_x_4875:
[----:B------:R-:W-:Y:S05]  /*1d770*/  BSYNC B1 ;  /* 0x0000000000017941 */ /* 0x000fea0003800000 */
.L_x_4873:
        /* <DEDUP_REMOVED lines=11> */
.L_x_4877:
[----:B------:R-:W-:Y:S01]  /*1d830*/  IMAD.MOV.U32 R5, RZ, RZ, R6 ;  /* 0x000000ffff057224 */ /* 0x000fe200078e0006 */
[----:B------:R-:W-:Y:S01]  /*1d840*/  PRMT R9, R10, 0x7632, R9 ;  /* 0x000076320a097816 */ /* 0x000fe20000000009 */
[----:B------:R-:W-:Y:S01]  /*1d850*/  IMAD.MOV.U32 R47, RZ, RZ, R46 ;  /* 0x000000ffff2f7224 */ /* 0x000fe200078e002e */
[----:B------:R-:W-:-:S07]  /*1d860*/  PRMT R100, R100, 0x7610, R98 ;  /* 0x0000761064647816 */ /* 0x000fce0000000062 */
.L_x_4878:
[----:B------:R-:W-:Y:S05]  /*1d870*/  BSYNC B1 ;  /* 0x0000000000017941 */ /* 0x000fea0003800000 */
.L_x_4876:
        /* <DEDUP_REMOVED lines=11> */
.L_x_4880:
[----:B------:R-:W-:Y:S01]  /*1d930*/  IMAD.MOV.U32 R6, RZ, RZ, R5 ;  /* 0x000000ffff067224 */ /* 0x000fe200078e0005 */
[----:B------:R-:W-:Y:S01]  /*1d940*/  PRMT R10, R9, 0x7610, R10 ;  /* 0x00007610090a7816 */ /* 0x000fe2000000000a */
[----:B------:R-:W-:Y:S01]  /*1d950*/  IMAD.MOV.U32 R46, RZ, RZ, R49 ;  /* 0x000000ffff2e7224 */ /* 0x000fe200078e0031 */
[----:B------:R-:W-:-:S07]  /*1d960*/  PRMT R98, R98, 0x5410, R109 ;  /* 0x0000541062627816 */ /* 0x000fce000000006d */
.L_x_4881:
[----:B------:R-:W-:Y:S05]  /*1d970*/  BSYNC B1 ;  /* 0x0000000000017941 */ /* 0x000fea0003800000 */
.L_x_4879:
        /* <DEDUP_REMOVED lines=11> */
.L_x_4883:
[----:B------:R-:W-:Y:S01]  /*1da30*/  IMAD.MOV.U32 R5, RZ, RZ, R6 ;  /* 0x000000ffff057224 */ /* 0x000fe200078e0006 */
[----:B------:R-:W-:Y:S01]  /*1da40*/  PRMT R9, R10, 0x7610, R9 ;  /* 0x000076100a097816 */ /* 0x000fe20000000009 */
[----:B------:R-:W-:Y:S01]  /*1da50*/  IMAD.MOV.U32 R49, RZ, RZ, R48 ;  /* 0x000000ffff317224 */ /* 0x000fe200078e0030 */
[----:B------:R-:W-:-:S07]  /*1da60*/  PRMT R109, R101, 0x7632, R109 ;  /* 0x00007632656d7816 */ /* 0x000fce000000006d */
.L_x_4884:
[----:B------:R-:W-:Y:S05]  /*1da70*/  BSYNC B1 ;  /* 0x0000000000017941 */ /* 0x000fea0003800000 */
.L_x_4882:
        /* <DEDUP_REMOVED lines=11> */
.L_x_4886:
[----:B------:R-:W-:Y:S01]  /*1db30*/  IMAD.MOV.U32 R6, RZ, RZ, R5 ;  /* 0x000000ffff067224 */ /* 0x000fe200078e0005 */
[----:B------:R-:W-:Y:S01]  /*1db40*/  PRMT R9, R9, 0x5410, R9 ;  /* 0x0000541009097816 */ /* 0x000fe20000000009 */
[----:B------:R-:W-:Y:S01]  /*1db50*/  IMAD.MOV.U32 R48, RZ, RZ, R51 ;  /* 0x000000ffff307224 */ /* 0x000fe200078e0033 */
[----:B------:R-:W-:-:S07]  /*1db60*/  PRMT R101, R101, 0x7610, R103 ;  /* 0x0000761065657816 */ /* 0x000fce0000000067 */
.L_x_4887:
[----:B------:R-:W-:Y:S05]  /*1db70*/  BSYNC B1 ;  /* 0x0000000000017941 */ /* 0x000fea0003800000 */
.L_x_4885:
        /* <DEDUP_REMOVED lines=11> */
.L_x_4889:
[----:B------:R-:W-:Y:S01]  /*1dc30*/  IMAD.MOV.U32 R5, RZ, RZ, R6 ;  /* 0x000000ffff057224 */ /* 0x000fe200078e0006 */
[----:B------:R-:W-:Y:S01]  /*1dc40*/  PRMT R9, R9, 0x7632, R9 ;  /* 0x0000763209097816 */ /* 0x000fe20000000009 */
[----:B------:R-:W-:Y:S01]  /*1dc50*/  IMAD.MOV.U32 R51, RZ, RZ, R50 ;  /* 0x000000ffff337224 */ /* 0x000fe200078e0032 */
[----:B------:R-:W-:-:S07]  /*1dc60*/  PRMT R103, R103, 0x5410, R100 ;  /* 0x0000541067677816 */ /* 0x000fce0000000064 */
.L_x_4890:
[----:B------:R-:W-:Y:S05]  /*1dc70*/  BSYNC B1 ;  /* 0x0000000000017941 */ /* 0x000fea0003800000 */
.L_x_4888:
        /* <DEDUP_REMOVED lines=11> */
.L_x_4892:
[----:B------:R-:W-:Y:S01]  /*1dd30*/  IMAD.MOV.U32 R6, RZ, RZ, R5 ;  /* 0x000000ffff067224 */ /* 0x000fe200078e0005 */
[----:B------:R-:W-:Y:S01]  /*1dd40*/  PRMT R10, R9, 0x7610, R10 ;  /* 0x00007610090a7816 */ /* 0x000fe2000000000a */
[----:B------:R-:W-:Y:S01]  /*1dd50*/  IMAD.MOV.U32 R50, RZ, RZ, R53 ;  /* 0x000000ffff327224 */ /* 0x000fe200078e0035 */
[----:B------:R-:W-:-:S07]  /*1dd60*/  PRMT R100, R121, 0x7610, R100 ;  /* 0x0000761079647816 */ /* 0x000fce0000000064 */
.L_x_4893:
[----:B------:R-:W-:Y:S05]  /*1dd70*/  BSYNC B1 ;  /* 0x0000000000017941 */ /* 0x000fea0003800000 */
.L_x_4891:
        /* <DEDUP_REMOVED lines=11> */
.L_x_4895:
[----:B------:R-:W-:Y:S01]  /*1de30*/  IMAD.MOV.U32 R5, RZ, RZ, R6 ;  /* 0x000000ffff057224 */ /* 0x000fe200078e0006 */
[----:B------:R-:W-:Y:S01]  /*1de40*/  PRMT R9, R9, 0x5410, R10 ;  /* 0x0000541009097816 */ /* 0x000fe2000000000a */
[----:B------:R-:W-:Y:S01]  /*1de50*/  IMAD.MOV.U32 R53, RZ, RZ, R52 ;  /* 0x000000ffff357224 */ /* 0x000fe200078e0034 */
[----:B------:R-:W-:-:S07]  /*1de60*/  PRMT R121, R119, 0x7610, R121 ;  /* 0x0000761077797816 */ /* 0x000fce0000000079 */
.L_x_4896:
[----:B------:R-:W-:Y:S05]  /*1de70*/  BSYNC B1 ;  /* 0x0000000000017941 */ /* 0x000fea0003800000 */
.L_x_4894:
        /* <DEDUP_REMOVED lines=11> */
.L_x_4898:
[----:B------:R-:W-:Y:S01]  /*1df30*/  IMAD.MOV.U32 R6, RZ, RZ, R5 ;  /* 0x000000ffff067224 */ /* 0x000fe200078e0005 */
[----:B------:R-:W-:Y:S01]  /*1df40*/  PRMT R9, R9, 0x7632, R9 ;  /* 0x0000763209097816 */ /* 0x000fe20000000009 */
[----:B------:R-:W-:Y:S01]  /*1df50*/  IMAD.MOV.U32 R52, RZ, RZ, R55 ;  /* 0x000000ffff347224 */ /* 0x000fe200078e0037 */
[----:B------:R-:W-:-:S07]  /*1df60*/  PRMT R119, R120, 0x7610, R119 ;  /* 0x0000761078777816 */ /* 0x000fce0000000077 */
.L_x_4899:
[----:B------:R-:W-:Y:S05]  /*1df70*/  BSYNC B1 ;  /* 0x0000000000017941 */ /* 0x000fea0003800000 */
.L_x_4897:
        /* <DEDUP_REMOVED lines=11> */
.L_x_4901:
[----:B------:R-:W-:Y:S01]  /*1e030*/  IMAD.MOV.U32 R5, RZ, RZ, R6 ;  /* 0x000000ffff057224 */ /* 0x000fe200078e0006 */
[----:B------:R-:W-:Y:S01]  /*1e040*/  PRMT R10, R9, 0x7610, R10 ;  /* 0x00007610090a7816 */ /* 0x000fe2000000000a */
[----:B------:R-:W-:Y:S01]  /*1e050*/  IMAD.MOV.U32 R55, RZ, RZ, R54 ;  /* 0x000000ffff377224 */ /* 0x000fe200078e0036 */
[----:B------:R-:W-:-:S07]  /*1e060*/  PRMT R120, R103, 0x7610, R120 ;  /* 0x0000761067787816 */ /* 0x000fce0000000078 */
.L_x_4902:
[----:B------:R-:W-:Y:S05]  /*1e070*/  BSYNC B1 ;  /* 0x0000000000017941 */ /* 0x000fea0003800000 */
.L_x_4900:
        /* <DEDUP_REMOVED lines=11> */
.L_x_4904:
[----:B------:R-:W-:Y:S01]  /*1e130*/  IMAD.MOV.U32 R6, RZ, RZ, R5 ;  /* 0x000000ffff067224 */ /* 0x000fe200078e0005 */
[----:B------:R-:W-:Y:S01]  /*1e140*/  PRMT R9, R9, 0x5410, R10 ;  /* 0x0000541009097816 */ /* 0x000fe2000000000a */
[----:B------:R-:W-:Y:S01]  /*1e150*/  IMAD.MOV.U32 R54, RZ, RZ, R57 ;  /* 0x000000ffff367224 */ /* 0x000fe200078e0039 */
[----:B------:R-:W-:-:S07]  /*1e160*/  PRMT R103, R121, 0x7632, R103 ;  /* 0x0000763279677816 */ /* 0x000fce0000000067 */
.L_x_4905:
[----:B------:R-:W-:Y:S05]  /*1e170*/  BSYNC B1 ;  /* 0x0000000000017941 */ /* 0x000fea0003800000 */
.L_x_4903:
        /* <DEDUP_REMOVED lines=11> */
.L_x_4907:
[----:B------:R-:W-:Y:S01]  /*1e230*/  IMAD.MOV.U32 R5, RZ, RZ, R6 ;  /* 0x000000ffff057224 */ /* 0x000fe200078e0006 */
[----:B------:R-:W-:Y:S01]  /*1e240*/  PRMT R10, R10, 0x7610, R9 ;  /* 0x000076100a0a7816 */ /* 0x000fe20000000009 */
[----:B------:R-:W-:Y:S01]  /*1e250*/  IMAD.MOV.U32 R57, RZ, RZ, R56 ;  /* 0x000000ffff397224 */ /* 0x000fe200078e0038 */
[----:B------:R-:W-:-:S07]  /*1e260*/  PRMT R121, R121, 0x7610, R90 ;  /* 0x0000761079797816 */ /* 0x000fce000000005a */
.L_x_4908:
[----:B------:R-:W-:Y:S05]  /*1e270*/  BSYNC B1 ;  /* 0x0000000000017941 */ /* 0x000fea0003800000 */
.L_x_4906:
        /* <DEDUP_REMOVED lines=11> */
.L_x_4910:
[----:B------:R-:W-:Y:S01]  /*1e330*/  IMAD.MOV.U32 R6, RZ, RZ, R5 ;  /* 0x000000ffff067224 */ /* 0x000fe200078e0005 */
[----:B------:R-:W-:Y:S01]  /*1e340*/  PRMT R9, R9, 0x7610, R10 ;  /* 0x0000761009097816 */ /* 0x000fe2000000000a */
[----:B------:R-:W-:Y:S01]  /*1e350*/  IMAD.MOV.U32 R56, RZ, RZ, R59 ;  /* 0x000000ffff387224 */ /* 0x000fe200078e003b */
[----:B------:R-:W-:-:S07]  /*1e360*/  PRMT R90, R90, 0x7610, R120 ;  /* 0x000076105a5a7816 */ /* 0x000fce0000000078 */
.L_x_4911:
[----:B------:R-:W-:Y:S05]  /*1e370*/  BSYNC B1 ;  /* 0x0000000000017941 */ /* 0x000fea0003800000 */
.L_x_4909:
        /* <DEDUP_REMOVED lines=11> */
.L_x_4913:
[----:B------:R-:W-:Y:S01]  /*1e430*/  IMAD.MOV.U32 R5, RZ, RZ, R6 ;  /* 0x000000ffff057224 */ /* 0x000fe200078e0006 */
[----:B------:R-:W-:Y:S01]  /*1e440*/  PRMT R9, R9, 0x7632, R9 ;  /* 0x0000763209097816 */ /* 0x000fe20000000009 */
[----:B------:R-:W-:Y:S01]  /*1e450*/  IMAD.MOV.U32 R59, RZ, RZ, R58 ;  /* 0x000000ffff3b7224 */ /* 0x000fe200078e003a */
[----:B------:R-:W-:-:S07]  /*1e460*/  PRMT R120, R120, 0x5410, R90 ;  /* 0x0000541078787816 */ /* 0x000fce000000005a */
.L_x_4914:
[----:B------:R-:W-:Y:S05]  /*1e470*/  BSYNC B1 ;  /* 0x0000000000017941 */ /* 0x000fea0003800000 */
.L_x_4912:
        /* <DEDUP_REMOVED lines=11> */
.L_x_4916:
[----:B------:R-:W-:Y:S01]  /*1e530*/  IMAD.MOV.U32 R6, RZ, RZ, R5 ;  /* 0x000000ffff067224 */ /* 0x000fe200078e0005 */
[----:B------:R-:W-:Y:S01]  /*1e540*/  PRMT R10, R9, 0x7610, R10 ;  /* 0x00007610090a7816 */ /* 0x000fe2000000000a */
[----:B------:R-:W-:Y:S01]  /*1e550*/  IMAD.MOV.U32 R58, RZ, RZ, R61 ;  /* 0x000000ffff3a7224 */ /* 0x000fe200078e003d */
[----:B------:R-:W-:-:S07]  /*1e560*/  PRMT R90, R93, 0x7610, R90 ;  /* 0x000076105d5a7816 */ /* 0x000fce000000005a */
.L_x_4917:
[----:B------:R-:W-:Y:S05]  /*1e570*/  BSYNC B1 ;  /* 0x0000000000017941 */ /* 0x000fea0003800000 */
.L_x_4915:
        /* <DEDUP_REMOVED lines=11> */
.L_x_4919:
[----:B------:R-:W-:Y:S01]  /*1e630*/  IMAD.MOV.U32 R5, RZ, RZ, R6 ;  /* 0x000000ffff057224 */ /* 0x000fe200078e0006 */
[----:B------:R-:W-:Y:S01]  /*1e640*/  PRMT R9, R9, 0x5410, R10 ;  /* 0x0000541009097816 */ /* 0x000fe2000000000a */
[----:B------:R-:W-:Y:S01]  /*1e650*/  IMAD.MOV.U32 R61, RZ, RZ, R60 ;  /* 0x000000ffff3d7224 */ /* 0x000fe200078e003c */
[----:B------:R-:W-:-:S07]  /*1e660*/  PRMT R93, R91, 0x7632, R93 ;  /* 0x000076325b5d7816 */ /* 0x000fce000000005d */
.L_x_4920:
[----:B------:R-:W-:Y:S05]  /*1e670*/  BSYNC B1 ;  /* 0x0000000000017941 */ /* 0x000fea0003800000 */
.L_x_4918:
        /* <DEDUP_REMOVED lines=11> */
.L_x_4922:
[----:B------:R-:W-:Y:S01]  /*1e730*/  IMAD.MOV.U32 R6, RZ, RZ, R5 ;  /* 0x000000ffff067224 */ /* 0x000fe200078e0005 */
[----:B------:R-:W-:Y:S01]  /*1e740*/  PRMT R9, R9, 0x7632, R9 ;  /* 0x0000763209097816 */ /* 0x000fe20000000009 */
[----:B------:R-:W-:Y:S01]  /*1e750*/  IMAD.MOV.U32 R60, RZ, RZ, R63 ;  /* 0x000000ffff3c7224 */ /* 0x000fe200078e003f */
[----:B------:R-:W-:-:S07]  /*1e760*/  PRMT R91, R91, 0x5410, R122 ;  /* 0x000054105b5b7816 */ /* 0x000fce000000007a */
.L_x_4923:
[----:B------:R-:W-:Y:S05]  /*1e770*/  BSYNC B1 ;  /* 0x0000000000017941 */ /* 0x000fea0003800000 */
.L_x_4921:
        /* <DEDUP_REMOVED lines=11> */
.L_x_4925:
[----:B------:R-:W-:Y:S01]  /*1e830*/  IMAD.MOV.U32 R5, RZ, RZ, R6 ;  /* 0x000000ffff057224 */ /* 0x000fe200078e0006 */
[----:B------:R-:W-:Y:S01]  /*1e840*/  PRMT R9, R9, 0x5410, R9 ;  /* 0x0000541009097816 */ /* 0x000fe20000000009 */
[----:B------:R-:W-:Y:S01]  /*1e850*/  IMAD.MOV.U32 R63, RZ, RZ, R62 ;  /* 0x000000ffff3f7224 */ /* 0x000fe200078e003e */
[----:B------:R-:W-:-:S07]  /*1e860*/  PRMT R122, R91, 0x7610, R122 ;  /* 0x000076105b7a7816 */ /* 0x000fce000000007a */
.L_x_4926:
[----:B------:R-:W-:Y:S05]  /*1e870*/  BSYNC B1 ;  /* 0x0000000000017941 */ /* 0x000fea0003800000 */
.L_x_4924:
        /* <DEDUP_REMOVED lines=11> */
.L_x_4928:
[----:B------:R-:W-:Y:S01]  /*1e930*/  IMAD.MOV.U32 R6, RZ, RZ, R5 ;  /* 0x000000ffff067224 */ /* 0x000fe200078e0005 */
[----:B------:R-:W-:Y:S01]  /*1e940*/  PRMT R10, R10, 0x7610, R9 ;  /* 0x000076100a0a7816 */ /* 0x000fe20000000009 */
[----:B------:R-:W-:Y:S01]  /*1e950*/  IMAD.MOV.U32 R62, RZ, RZ, R65 ;  /* 0x000000ffff3e7224 */ /* 0x000fe200078e0041 */
[----:B------:R-:W-:-:S07]  /*1e960*/  PRMT R91, R94, 0x7632, R91 ;  /* 0x000076325e5b7816 */ /* 0x000fce000000005b */
.L_x_4929:
[----:B------:R-:W-:Y:S05]  /*1e970*/  BSYNC B1 ;  /* 0x0000000000017941 */ /* 0x000fea0003800000 */
.L_x_4927:
        /* <DEDUP_REMOVED lines=11> */
.L_x_4931:
[----:B------:R-:W-:Y:S01]  /*1ea30*/  IMAD.MOV.U32 R5, RZ, RZ, R6 ;  /* 0x000000ffff057224 */ /* 0x000fe200078e0006 */
[----:B------:R-:W-:Y:S01]  /*1ea40*/  PRMT R9, R10, 0x7632, R9 ;  /* 0x000076320a097816 */ /* 0x000fe20000000009 */
[----:B------:R-:W-:Y:S01]  /*1ea50*/  IMAD.MOV.U32 R65, RZ, RZ, R64 ;  /* 0x000000ffff417224 */ /* 0x000fe200078e0040 */
[----:B------:R-:W-:-:S07]  /*1ea60*/  PRMT R94, R94, 0x7610, R92 ;  /* 0x000076105e5e7816 */ /* 0x000fce000000005c */
.L_x_4932:
[----:B------:R-:W-:Y:S05]  /*1ea70*/  BSYNC B1 ;  /* 0x0000000000017941 */ /* 0x000fea0003800000 */
.L_x_4930:
        /* <DEDUP_REMOVED lines=11> */
.L_x_4934:
[----:B------:R-:W-:Y:S01]  /*1eb30*/  IMAD.MOV.U32 R6, RZ, RZ, R5 ;  /* 0x000000ffff067224 */ /* 0x000fe200078e0005 */
[----:B------:R-:W-:Y:S01]  /*1eb40*/  PRMT R9, R9, 0x5410, R9 ;  /* 0x0000541009097816 */ /* 0x000fe20000000009 */
[----:B------:R-:W-:Y:S01]  /*1eb50*/  IMAD.MOV.U32 R64, RZ, RZ, R67 ;  /* 0x000000ffff407224 */ /* 0x000fe200078e0043 */
[----:B------:R-:W-:-:S07]  /*1eb60*/  PRMT R92, R92, 0x7610, R93 ;  /* 0x000076105c5c7816 */ /* 0x000fce000000005d */
.L_x_4935:
[----:B------:R-:W-:Y:S05]  /*1eb70*/  BSYNC B1 ;  /* 0x0000000000017941 */ /* 0x000fea0003800000 */
.L_x_4933:
        /* <DEDUP_REMOVED lines=11> */
.L_x_4937:
[----:B------:R-:W-:Y:S01]  /*1ec30*/  IMAD.MOV.U32 R5, RZ, RZ, R6 ;  /* 0x000000ffff057224 */ /* 0x000fe200078e0006 */
[----:B------:R-:W-:Y:S01]  /*1ec40*/  PRMT R10, R10, 0x7610, R9 ;  /* 0x000076100a0a7816 */ /* 0x000fe20000000009 */
[----:B------:R-:W-:Y:S01]  /*1ec50*/  IMAD.MOV.U32 R67, RZ, RZ, R66 ;  /* 0x000000ffff437224 */ /* 0x000fe200078e0042 */
[----:B------:R-:W-:-:S07]  /*1ec60*/  PRMT R93, R93, 0x5410, R92 ;  /* 0x000054105d5d7816 */ /* 0x000fce000000005c */
.L_x_4938:
[----:B------:R-:W-:Y:S05]  /*1ec70*/  BSYNC B1 ;  /* 0x0000000000017941 */ /* 0x000fea0003800000 */
.L_x_4936:
        /* <DEDUP_REMOVED lines=11> */
.L_x_4940:
[----:B------:R-:W-:Y:S01]  /*1ed30*/  IMAD.MOV.U32 R6, RZ, RZ, R5 ;  /* 0x000000ffff067224 */ /* 0x000fe200078e0005 */
[----:B------:R-:W-:Y:S01]  /*1ed40*/  PRMT R9, R10, 0x7632, R9 ;  /* 0x000076320a097816 */ /* 0x000fe20000000009 */
[----:B------:R-:W-:Y:S01]  /*1ed50*/  IMAD.MOV.U32 R66, RZ, RZ, R69 ;  /* 0x000000ffff427224 */ /* 0x000fe200078e0045 */
[----:B------:R-:W-:-:S07]  /*1ed60*/  PRMT R92, R94, 0x7610, R92 ;  /* 0x000076105e5c7816 */ /* 0x000fce000000005c */
.L_x_4941:
[----:B------:R-:W-:Y:S05]  /*1ed70*/  BSYNC B1 ;  /* 0x0000000000017941 */ /* 0x000fea0003800000 */
.L_x_4939:
        /* <DEDUP_REMOVED lines=11> */
.L_x_4943:
[----:B------:R-:W-:Y:S01]  /*1ee30*/  IMAD.MOV.U32 R5, RZ, RZ, R6 ;  /* 0x000000ffff057224 */ /* 0x000fe200078e0006 */
[----:B------:R-:W-:Y:S01]  /*1ee40*/  PRMT R9, R9, 0x5410, R9 ;  /* 0x0000541009097816 */ /* 0x000fe20000000009 */
[----:B------:R-:W-:Y:S01]  /*1ee50*/  IMAD.MOV.U32 R69, RZ, RZ, R68 ;  /* 0x000000ffff457224 */ /* 0x000fe200078e0044 */
[----:B------:R-:W-:-:S07]  /*1ee60*/  PRMT R94, R95, 0x7610, R94 ;  /* 0x000076105f5e7816 */ /* 0x000fce000000005e */
.L_x_4944:
[----:B------:R-:W-:Y:S05]  /*1ee70*/  BSYNC B1 ;  /* 0x0000000000017941 */ /* 0x000fea0003800000 */
.L_x_4942:
        /* <DEDUP_REMOVED lines=11> */
.L_x_4946:
[----:B------:R-:W-:Y:S01]  /*1ef30*/  IMAD.MOV.U32 R6, RZ, RZ, R5 ;  /* 0x000000ffff067224 */ /* 0x000fe200078e0005 */
[----:B------:R-:W-:Y:S01]  /*1ef40*/  PRMT R9, R9, 0x7632, R9 ;  /* 0x0000763209097816 */ /* 0x000fe20000000009 */
[----:B------:R-:W-:Y:S01]  /*1ef50*/  IMAD.MOV.U32 R68, RZ, RZ, R71 ;  /* 0x000000ffff447224 */ /* 0x000fe200078e0047 */
[----:B------:R-:W-:-:S07]  /*1ef60*/  PRMT R95, R96, 0x7610, R95 ;  /* 0x00007610605f7816 */ /* 0x000fce000000005f */
.L_x_4947:
[----:B------:R-:W-:Y:S05]  /*1ef70*/  BSYNC B1 ;  /* 0x0000000000017941 */ /* 0x000fea0003800000 */
.L_x_4945:
        /* <DEDUP_REMOVED lines=11> */
.L_x_4949:
[----:B------:R-:W-:Y:S01]  /*1f030*/  PRMT R9, R9, 0x5410, R9 ;  /* 0x0000541009097816 */ /* 0x000fe20000000009 */
[----:B------:R-:W-:Y:S01]  /*1f040*/  IMAD.MOV.U32 R71, RZ, RZ, R70 ;  /* 0x000000ffff477224 */ /* 0x000fe200078e0046 */
[C---:B------:R-:W-:Y:S01]  /*1f050*/  PRMT R96, R95.reuse, 0x7632, R96 ;  /* 0x000076325f607816 */ /* 0x040fe20000000060 */
[--C-:B------:R-:W-:Y:S01]  /*1f060*/  IMAD.MOV.U32 R5, RZ, RZ, R6.reuse ;  /* 0x000000ffff057224 */ /* 0x100fe200078e0006 */
[----:B------:R-:W-:Y:S01]  /*1f070*/  PRMT R95, R95, 0x5410, R9 ;  /* 0x000054105f5f7816 */ /* 0x000fe20000000009 */
[----:B------:R-:W-:-:S07]  /*1f080*/  IMAD.MOV.U32 R70, RZ, RZ, R6 ;  /* 0x000000ffff467224 */ /* 0x000fce00078e0006 */
.L_x_4950:
[----:B------:R-:W-:Y:S05]  /*1f090*/  BSYNC B1 ;  /* 0x0000000000017941 */ /* 0x000fea0003800000 */
.L_x_4948:
[----:B------:R-:W-:Y:S02]  /*1f0a0*/  VIADD R7, R7, 0x4 ;  /* 0x0000000407077836 */ /* 0x000fe40000000000 */
[----:B------:R-:W-:Y:S01]  /*1f0b0*/  VIADD R4, R4, 0x2 ;  /* 0x0000000204047836 */ /* 0x000fe20000000000 */
[----:B------:R-:W-:Y:S06]  /*1f0c0*/  @P1 BRA `(.L_x_4951) ;  /* 0xffffffc000081947 */ /* 0x000fec000383ffff */
[----:B------:R-:W-:Y:S01]  /*1f0d0*/  FADD.FTZ R86, R86, R88 ;  /* 0x0000005856567221 */ /* 0x000fe20000010000 */
[----:B------:R-:W-:Y:S01]  /*1f0e0*/  PRMT R95, R95, 0x7610, R9 ;  /* 0x000076105f5f7816 */ /* 0x000fe20000000009 */
[----:B------:R-:W-:Y:S02]  /*1f0f0*/  IMAD.MOV.U32 R70, RZ, RZ, R5 ;  /* 0x000000ffff467224 */ /* 0x000fe400078e0005 */
[----:B------:R-:W-:-:S07]  /*1f100*/  IMAD.MOV.U32 R87, RZ, RZ, R97 ;  /* 0x000000ffff577224 */ /* 0x000fce00078e0061 */
.L_x_4761:
[----:B------:R-:W-:Y:S05]  /*1f110*/  BSYNC B0 ;  /* 0x0000000000007941 */ /* 0x000fea0003800000 */
.L_x_4760:
        /* <DEDUP_REMOVED lines=62> */
[----:B0-----:R-:W-:Y:S02]  /*1f500*/  HADD2.F32 R5, -RZ, R93.H1_H1 ;  /* 0x3000005dff057230 */ /* 0x001fe40000004100 */
[----:B------:R-:W-:-:S07]  /*1f510*/  HADD2.F32 R19, -RZ, R92.H1_H1 ;  /* 0x3000005cff137230 */ /* 0x000fce0000004100 */
        /* <DEDUP_REMOVED lines=38> */
[----:B------:R-:W-:-:S03]  /*1f780*/  HADD2.F32 R5, -RZ, R122.H0_H0 ;  /* 0x2000007aff057230 */ /* 0x000fc60000004100 */
        /* <DEDUP_REMOVED lines=14> */
[----:B------:R-:W-:Y:S02]  /*1f870*/  HADD2.F32 R10, -RZ, R93.H0_H0 ;  /* 0x2000005dff0a7230 */ /* 0x000fe40000004100 */
        /* <DEDUP_REMOVED lines=38> */
[----:B0-----:R-:W-:Y:S01]  /*1fae0*/  HADD2.F32 R58, -RZ, R120.H0_H0 ;  /* 0x20000078ff3a7230 */ /* 0x001fe20000004100 */
        /* <DEDUP_REMOVED lines=17> */
[----:B------:R-:W-:Y:S01]  /*1fc00*/  HADD2.F32 R16, -RZ, R119.H0_H0 ;  /* 0x20000077ff107230 */ /* 0x000fe20000004100 */
        /* <DEDUP_REMOVED lines=58> */
[----:B------:R-:W-:Y:S02]  /*1ffb0*/  @P1 STG.E desc[UR6][R22.64+0x58], R48 ;  /* 0x0000583016001986 */ /* 0x000fe4000c101906 */
        /* <DEDUP_REMOVED lines=25> */
[----:B------:R-:W-:Y:S01]  /*20150*/  PRMT R9, R5, 0x7610, R9 ;  /* 0x0000761005097816 */ /* 0x000fe20000000009 */
        /* <DEDUP_REMOVED lines=11> */
[----:B------:R-:W-:-:S03]  /*20210*/  HADD2.F32 R12, -RZ, R119.H1_H1 ;  /* 0x30000077ff0c7230 */ /* 0x000fc60000004100 */
[----:B------:R-:W2:Y:S01]  /*20220*/  @P1 LDG.E.CONSTANT R4, desc[UR6][R20.64] ;  /* 0x0000000614041981 */ /* 0x000ea2000c1e9900 */
[----:B------:R-:W-:-:S03]  /*20230*/  @P5 F2FP.F16.F32.PACK_AB R5, RZ, R5 ;  /* 0x00000005ff05523e */ /* 0x000fc600000000ff */
[----:B------:R1:W-:Y:S01]  /*20240*/  @P6 STG.E.U16 desc[UR6][R88.64+0x32], R14 ;  /* 0x0000320e58006986 */ /* 0x0003e2000c101506 */
[----:B0-----:R-:W-:-:S03]  /*20250*/  @P0 FADD.FTZ R9, R10, -R87 ;  /* 0x800000570a090221 */ /* 0x001fc60000010000 */
[----:B------:R0:W-:Y:S01]  /*20260*/  @P5 STG.E desc[UR6][R22.64+0x68], R44 ;  /* 0x0000682c16005986 */ /* 0x0001e2000c101906 */
[----:B------:R-:W-:Y:S01]  /*20270*/  @P0 FFMA.FTZ R10, R86, -0.69314718246459960938, R9 ;  /* 0xbf317218560a0823 */ /* 0x000fe20000010009 */
[--C-:B------:R-:W-:Y:S02]  /*20280*/  @P0 FADD.FTZ R9, R12, -R87.reuse ;  /* 0x800000570c090221 */ /* 0x100fe40000010000 */
[----:B------:R3:W-:Y:S01]  /*20290*/  @P5 STG.E.U16 desc[UR6][R88.64+0x34], R19 ;  /* 0x0000341358005986 */ /* 0x0007e2000c101506 */
[----:B-1----:R-:W-:Y:S01]  /*202a0*/  HADD2.F32 R14, -RZ, R98.H0_H0 ;  /* 0x20000062ff0e7230 */ /* 0x002fe20000004100 */
[----:B------:R-:W-:Y:S01]  /*202b0*/  PRMT R46, R5, 0x7610, R46 ;  /* 0x00007610052e7816 */ /* 0x000fe2000000002e */
[----:B0-----:R-:W-:Y:S01]  /*202c0*/  HADD2.F32 R44, -RZ, R99.H1_H1 ;  /* 0x30000063ff2c7230 */ /* 0x001fe20000004100 */
[----:B------:R-:W4:Y:S02]  /*202d0*/  @P1 LDG.E.CONSTANT R5, desc[UR6][R20.64] ;  /* 0x0000000614051981 */ /* 0x000f24000c1e9900 */
[----:B---3--:R-:W-:-:S02]  /*202e0*/  @P4 FADD.FTZ R19, R14, -R87 ;  /* 0x800000570e134221 */ /* 0x008fc40000010000 */
[----:B------:R0:W-:Y:S01]  /*202f0*/  @P5 STG.E desc[UR6][R22.64+0x6c], R45 ;  /* 0x00006c2d16005986 */ /* 0x0001e2000c101906 */
[----:B------:R-:W-:Y:S01]  /*20300*/  @P0 FADD.FTZ R10, R13, R10 ;  /* 0x0000000a0d0a0221 */ /* 0x000fe20000010000 */
[C---:B------:R-:W-:Y:S01]  /*20310*/  @P0 FFMA.FTZ R12, R86.reuse, -0.69314718246459960938, R9 ;  /* 0xbf317218560c0823 */ /* 0x040fe20000010009 */
[----:B------:R-:W-:Y:S01]  /*20320*/  @P4 FFMA.FTZ R19, R86, -0.69314718246459960938, R19 ;  /* 0xbf31721856134823 */ /* 0x000fe20000010013 */
[----:B------:R-:W-:Y:S02]  /*20330*/  ISETP.GE.AND P6, PT, R8, 0x14, PT ;  /* 0x000000140800780c */ /* 0x000fe40003fc6270 */
[----:B------:R-:W-:Y:S01]  /*20340*/  @P0 FADD.FTZ R11, R11, R12 ;  /* 0x0000000c0b0b0221 */ /* 0x000fe20000010000 */
[----:B------:R-:W-:Y:S01]  /*20350*/  @P0 F2FP.F16.F32.PACK_AB R12, RZ, R10 ;  /* 0x0000000aff0c023e */ /* 0x000fe200000000ff */
[----:B0-----:R-:W-:Y:S01]  /*20360*/  @P4 FADD.FTZ R45, R44, -R87 ;  /* 0x800000572c2d4221 */ /* 0x001fe20000010000 */
[----:B------:R-:W-:-:S03]  /*20370*/  @P4 FADD.FTZ R6, R6, R19 ;  /* 0x0000001306064221 */ /* 0x000fc60000010000 */
[----:B------:R-:W-:Y:S01]  /*20380*/  @P4 FFMA.FTZ R14, R86, -0.69314718246459960938, R45 ;  /* 0xbf317218560e4823 */ /* 0x000fe2000001002d */
[----:B------:R-:W-:Y:S01]  /*20390*/  @P5 STG.E.U16 desc[UR6][R88.64+0x36], R46 ;  /* 0x0000362e58005986 */ /* 0x000fe2000c101506 */
[----:B------:R-:W-:Y:S01]  /*203a0*/  PRMT R44, R12, 0x7610, R44 ;  /* 0x000076100c2c7816 */ /* 0x000fe2000000002c */
[----:B------:R-:W-:Y:S01]  /*203b0*/  HADD2.F32 R12, -RZ, R107.H1_H1 ;  /* 0x3000006bff0c7230 */ /* 0x000fe20000004100 */
[----:B------:R-:W-:Y:S01]  /*203c0*/  ISETP.GE.AND P5, PT, R8, 0x15, PT ;  /* 0x000000150800780c */ /* 0x000fe20003fa6270 */
[----:B------:R-:W3:Y:S01]  /*203d0*/  @P6 LDG.E.CONSTANT R9, desc[UR6][R20.64] ;  /* 0x0000000614096981 */ /* 0x000ee2000c1e9900 */
[----:B------:R-:W-:Y:S01]  /*203e0*/  @P4 FADD.FTZ R14, R7, R14 ;  /* 0x0000000e070e4221 */ /* 0x000fe20000010000 */
[----:B------:R-:W-:Y:S02]  /*203f0*/  @P4 F2FP.F16.F32.PACK_AB R7, RZ, R6 ;  /* 0x00000006ff07423e */ /* 0x000fe400000000ff */
[----:B------:R-:W5:Y:S02]  /*20400*/  @P6 LDG.E.CONSTANT R10, desc[UR6][R20.64] ;  /* 0x00000006140a6981 */ /* 0x000f64000c1e9900 */
[----:B------:R-:W-:Y:S01]  /*20410*/  PRMT R19, R7, 0x7610, R19 ;  /* 0x0000761007137816 */ /* 0x000fe20000000013 */
[----:B------:R-:W-:Y:S01]  /*20420*/  @P3 FADD.FTZ R7, R12, -R87 ;  /* 0x800000570c073221 */ /* 0x000fe20000010000 */
[----:B------:R-:W-:Y:S01]  /*20430*/  @P4 F2FP.F16.F32.PACK_AB R14, RZ, R14 ;  /* 0x0000000eff0e423e */ /* 0x000fe200000000ff */
[----:B------:R0:W-:Y:S01]  /*20440*/  @P0 STG.E desc[UR6][R22.64+0x70], R42 ;  /* 0x0000702a16000986 */ /* 0x0001e2000c101906 */
[----:B------:R-:W-:Y:S01]  /*20450*/  @P0 F2FP.F16.F32.PACK_AB R13, RZ, R11 ;  /* 0x0000000bff0d023e */ /* 0x000fe200000000ff */
[----:B------:R-:W-:-:S02]  /*20460*/  @P3 FFMA.FTZ R12, R86, -0.69314718246459960938, R7 ;  /* 0xbf317218560c3823 */ /* 0x000fc40000010007 */
[----:B------:R-:W-:Y:S04]  /*20470*/  @P0 STG.E.U16 desc[UR6][R88.64+0x38], R44 ;  /* 0x0000382c58000986 */ /* 0x000fe8000c101506 */
[----:B------:R-:W-:Y:S01]  /*20480*/  @P0 STG.E desc[UR6][R22.64+0x74], R43 ;  /* 0x0000742b16000986 */ /* 0x000fe2000c101906 */
[----:B0-----:R-:W-:Y:S01]  /*20490*/  PRMT R42, R14, 0x7610, R42 ;  /* 0x000076100e2a7816 */ /* 0x001fe2000000002a */
[----:B------:R-:W-:Y:S02]  /*204a0*/  HADD2.F32 R14, -RZ, R108.H0_H0 ;  /* 0x2000006cff0e7230 */ /* 0x000fe40000004100 */
[----:B------:R-:W5:Y:S01]  /*204b0*/  @P5 LDG.E.CONSTANT R6, desc[UR6][R20.64] ;  /* 0x0000000614065981 */ /* 0x000f62000c1e9900 */
        /* <DEDUP_REMOVED lines=10> */
[----:B-1----:R-:W-:-:S02]  /*20560*/  HADD2.F32 R40, -RZ, R109.H1_H1 ;  /* 0x3000006dff287230 */ /* 0x002fc40000004100 */
        /* <DEDUP_REMOVED lines=62> */
[----:B---3--:R-:W-:-:S03]  /*20950*/  @P6 FADD.FTZ R4, R9, R4 ;  /* 0x0000000409046221 */ /* 0x008fc60000010000 */
[----:B------:R-:W-:Y:S01]  /*20960*/  @P1 STG.E.U16 desc[UR6][R88.64+0x4a], R19 ;  /* 0x00004a1358001986 */ /* 0x000fe2000c101506 */
[----:B-----5:R-:W-:Y:S01]  /*20970*/  @P6 FADD.FTZ R10, R10, R37 ;  /* 0x000000250a0a6221 */ /* 0x020fe20000010000 */
[----:B------:R-:W-:Y:S02]  /*20980*/  @P6 F2FP.F16.F32.PACK_AB R4, RZ, R4 ;  /* 0x00000004ff04623e */ /* 0x000fe400000000ff */
[----:B------:R-:W-:Y:S02]  /*20990*/  ISETP.GE.AND P1, PT, R8, 0x1a, PT ;  /* 0x0000001a0800780c */ /* 0x000fe40003f26270 */
[----:B------:R-:W-:Y:S02]  /*209a0*/  @P6 F2FP.F16.F32.PACK_AB R10, RZ, R10 ;  /* 0x0000000aff0a623e */ /* 0x000fe400000000ff */
[----:B0-----:R-:W-:Y:S01]  /*209b0*/  PRMT R44, R4, 0x7610, R44 ;  /* 0x00007610042c7816 */ /* 0x001fe2000000002c */
[----:B------:R0:W-:Y:S01]  /*209c0*/  @P6 STG.E desc[UR6][R22.64+0x98], R32 ;  /* 0x0000982016006986 */ /* 0x0001e2000c101906 */
[----:B------:R-:W-:-:S03]  /*209d0*/  HADD2.F32 R4, -RZ, R104.H1_H1 ;  /* 0x30000068ff047230 */ /* 0x000fc60000004100 */
[----:B------:R1:W-:Y:S01]  /*209e0*/  @P6 STG.E.U16 desc[UR6][R88.64+0x4c], R44 ;  /* 0x00004c2c58006986 */ /* 0x0003e2000c101506 */
[----:B------:R-:W-:Y:S01]  /*209f0*/  @P5 FADD.FTZ R5, R6, R5 ;  /* 0x0000000506055221 */ /* 0x000fe20000010000 */
[----:B------:R-:W-:Y:S02]  /*20a00*/  HADD2.F32 R6, -RZ, R106.H1_H1 ;  /* 0x3000006aff067230 */ /* 0x000fe40000004100 */
[----:B0-----:R-:W2:Y:S02]  /*20a10*/  @P1 LDG.E.CONSTANT R32, desc[UR6][R20.64] ;  /* 0x0000000614201981 */ /* 0x001ea4000c1e9900 */
[----:B------:R-:W-:Y:S01]  /*20a20*/  @P5 F2FP.F16.F32.PACK_AB R5, RZ, R5 ;  /* 0x00000005ff05523e */ /* 0x000fe200000000ff */
[--C-:B------:R-:W-:Y:S01]  /*20a30*/  @P5 FADD.FTZ R11, R11, R34.reuse ;  /* 0x000000220b0b5221 */ /* 0x100fe20000010000 */
[----:B------:R-:W-:Y:S01]  /*20a40*/  PRMT R34, R10, 0x7610, R34 ;  /* 0x000076100a227816 */ /* 0x000fe20000000022 */
[----:B------:R-:W-:Y:S01]  /*20a50*/  HADD2.F32 R10, -RZ, R116.H0_H0 ;  /* 0x20000074ff0a7230 */ /* 0x000fe20000004100 */
[----:B-1----:R-:W-:-:S02]  /*20a60*/  PRMT R44, R5, 0x7610, R44 ;  /* 0x00007610052c7816 */ /* 0x002fc4000000002c */
[----:B------:R-:W-:Y:S02]  /*20a70*/  @P5 F2FP.F16.F32.PACK_AB R11, RZ, R11 ;  /* 0x0000000bff0b523e */ /* 0x000fe400000000ff */
[----:B------:R-:W-:Y:S01]  /*20a80*/  @P4 FADD.FTZ R5, R10, -R87 ;  /* 0x800000570a054221 */ /* 0x000fe20000010000 */
[----:B------:R-:W-:Y:S01]  /*20a90*/  HADD2.F32 R10, -RZ, R118.H1_H1 ;  /* 0x30000076ff0a7230 */ /* 0x000fe20000004100 */
[----:B------:R-:W-:Y:S01]  /*20aa0*/  PRMT R19, R11, 0x7610, R19 ;  /* 0x000076100b137816 */ /* 0x000fe20000000013 */
[--C-:B------:R-:W-:Y:S01]  /*20ab0*/  @P0 FADD.FTZ R9, R4, -R87.reuse ;  /* 0x8000005704090221 */ /* 0x100fe20000010000 */
        /* <DEDUP_REMOVED lines=8> */
[----:B------:R-:W-:Y:S01]  /*20b40*/  @P4 FFMA.FTZ R5, R86, -0.69314718246459960938, R5 ;  /* 0xbf31721856054823 */ /* 0x000fe20000010005 */
[----:B------:R-:W-:Y:S01]  /*20b50*/  @P0 FADD.FTZ R4, R7, R4 ;  /* 0x0000000407040221 */ /* 0x000fe20000010000 */
[----:B------:R-:W-:Y:S01]  /*20b60*/  @P4 FADD.FTZ R6, R13, R6 ;  /* 0x000000060d064221 */ /* 0x000fe20000010000 */
[----:B------:R-:W-:Y:S01]  /*20b70*/  @P5 STG.E desc[UR6][R22.64+0xa0], R30 ;  /* 0x0000a01e16005986 */ /* 0x000fe2000c101906 */
[----:B------:R-:W-:-:S08]  /*20b80*/  @P0 FADD.FTZ R11, R12, R11 ;  /* 0x0000000b0c0b0221 */ /* 0x000fd00000010000 */
[----:B0-----:R-:W3:Y:S01]  /*20b90*/  @P6 LDG.E.CONSTANT R34, desc[UR6][R20.64] ;  /* 0x0000000614226981 */ /* 0x001ee2000c1e9900 */
[----:B------:R-:W-:-:S03]  /*20ba0*/  @P4 F2FP.F16.F32.PACK_AB R6, RZ, R6 ;  /* 0x00000006ff06423e */ /* 0x000fc600000000ff */
[----:B------:R-:W4:Y:S01]  /*20bb0*/  @P1 LDG.E.CONSTANT R12, desc[UR6][R20.64] ;  /* 0x00000006140c1981 */ /* 0x000f22000c1e9900 */
[----:B------:R-:W-:Y:S01]  /*20bc0*/  @P4 FADD.FTZ R5, R14, R5 ;  /* 0x000000050e054221 */ /* 0x000fe20000010000 */
[----:B------:R-:W-:Y:S02]  /*20bd0*/  @P0 F2FP.F16.F32.PACK_AB R4, RZ, R4 ;  /* 0x00000004ff04023e */ /* 0x000fe400000000ff */
[----:B------:R-:W-:Y:S04]  /*20be0*/  @P5 STG.E.U16 desc[UR6][R88.64+0x50], R19 ;  /* 0x0000501358005986 */ /* 0x000fe8000c101506 */
[----:B------:R-:W-:Y:S01]  /*20bf0*/  @P5 STG.E desc[UR6][R22.64+0xa4], R31 ;  /* 0x0000a41f16005986 */ /* 0x000fe2000c101906 */
[----:B------:R-:W-:-:S03]  /*20c00*/  @P4 F2FP.F16.F32.PACK_AB R5, RZ, R5 ;  /* 0x00000005ff05423e */ /* 0x000fc600000000ff */
[----:B------:R0:W-:Y:S01]  /*20c10*/  @P5 STG.E.U16 desc[UR6][R88.64+0x52], R44 ;  /* 0x0000522c58005986 */ /* 0x0001e2000c101506 */
[----:B------:R-:W-:-:S03]  /*20c20*/  ISETP.GE.AND P5, PT, R8, 0x1c, PT ;  /* 0x0000001c0800780c */ /* 0x000fc60003fa6270 */
        /* <DEDUP_REMOVED lines=77> */
[----:B------:R0:W-:Y:S04]  /*21100*/  @P1 STG.E.U16 desc[UR6][R88.64+0x64], R44 ;  /* 0x0000642c58001986 */ /* 0x0001e8000c101506 */
[----:B------:R-:W-:Y:S01]  /*21110*/  @P1 STG.E desc[UR6][R22.64+0xcc], R73 ;  /* 0x0000cc4916001986 */ /* 0x000fe2000c101906 */
[----:B----4-:R-:W-:Y:S01]  /*21120*/  @P1 FADD.FTZ R3, R12, R3 ;  /* 0x000000030c031221 */ /* 0x010fe20000010000 */
[----:B---3--:R-:W-:-:S04]  /*21130*/  @P6 FADD.FTZ R5, R34, R5 ;  /* 0x0000000522056221 */ /* 0x008fc80000010000 */
[----:B------:R-:W-:-:S04]  /*21140*/  @P1 F2FP.F16.F32.PACK_AB R3, RZ, R3 ;  /* 0x00000003ff03123e */ /* 0x000fc800000000ff */
[----:B------:R-:W-:Y:S01]  /*21150*/  PRMT R0, R3, 0x7610, R0 ;  /* 0x0000761003007816 */ /* 0x000fe20000000000 */
[----:B------:R-:W-:Y:S01]  /*21160*/  @P5 FADD.FTZ R3, R2, -R87 ;  /* 0x8000005702035221 */ /* 0x000fe20000010000 */
[----:B------:R-:W-:Y:S01]  /*21170*/  @P6 F2FP.F16.F32.PACK_AB R5, RZ, R5 ;  /* 0x00000005ff05623e */ /* 0x000fe200000000ff */
[----:B------:R-:W-:Y:S02]  /*21180*/  HADD2.F32 R2, -RZ, R115.H0_H0 ;  /* 0x20000073ff027230 */ /* 0x000fe40000004100 */
[----:B------:R-:W-:Y:S01]  /*21190*/  @P5 FFMA.FTZ R3, R86, -0.69314718246459960938, R3 ;  /* 0xbf31721856035823 */ /* 0x000fe20000010003 */
[----:B------:R1:W-:Y:S01]  /*211a0*/  @P1 STG.E.U16 desc[UR6][R88.64+0x66], R0 ;  /* 0x0000660058001986 */ /* 0x0003e2000c101506 */
[----:B0-----:R-:W-:Y:S01]  /*211b0*/  PRMT R44, R5, 0x7610, R44 ;  /* 0x00007610052c7816 */ /* 0x001fe2000000002c */
[----:B------:R-:W-:Y:S01]  /*211c0*/  @P5 FADD.FTZ R5, R2, -R87 ;  /* 0x8000005702055221 */ /* 0x000fe20000010000 */
[----:B-----5:R-:W-:Y:S01]  /*211d0*/  @P6 FADD.FTZ R7, R30, R7 ;  /* 0x000000071e076221 */ /* 0x020fe20000010000 */
[----:B------:R-:W-:Y:S04]  /*211e0*/  @P6 STG.E desc[UR6][R22.64+0xd0], R74 ;  /* 0x0000d04a16006986 */ /* 0x000fe8000c101906 */
[----:B------:R-:W-:Y:S01]  /*211f0*/  @P6 F2FP.F16.F32.PACK_AB R7, RZ, R7 ;  /* 0x00000007ff07623e */ /* 0x000fe200000000ff */
[----:B------:R-:W-:Y:S01]  /*21200*/  @P5 FADD.FTZ R3, R14, R3 ;  /* 0x000000030e035221 */ /* 0x000fe20000010000 */
[----:B------:R-:W-:-:S03]  /*21210*/  @P5 FFMA.FTZ R5, R86, -0.69314718246459960938, R5 ;  /* 0xbf31721856055823 */ /* 0x000fc60000010005 */
[----:B------:R0:W-:Y:S01]  /*21220*/  @P6 STG.E.U16 desc[UR6][R88.64+0x68], R7 ;  /* 0x0000680758006986 */ /* 0x0001e2000c101506 */
[----:B------:R-:W-:Y:S01]  /*21230*/  @P5 F2FP.F16.F32.PACK_AB R3, RZ, R3 ;  /* 0x00000003ff03523e */ /* 0x000fe200000000ff */
[----:B------:R-:W-:-:S03]  /*21240*/  HADD2.F32 R2, -RZ, R110.H0_H0 ;  /* 0x2000006eff027230 */ /* 0x000fc60000004100 */
[----:B-1----:R-:W-:Y:S01]  /*21250*/  PRMT R0, R3, 0x7610, R0 ;  /* 0x0000761003007816 */ /* 0x002fe20000000000 */
[----:B0-----:R-:W-:-:S04]  /*21260*/  @P0 FADD.FTZ R7, R4, -R87 ;  /* 0x8000005704070221 */ /* 0x001fc80000010000 */
[----:B------:R-:W-:Y:S01]  /*21270*/  @P0 FFMA.FTZ R7, R86, -0.69314718246459960938, R7 ;  /* 0xbf31721856070823 */ /* 0x000fe20000010007 */
[----:B------:R-:W-:Y:S01]  /*21280*/  @P6 STG.E desc[UR6][R22.64+0xd4], R75 ;  /* 0x0000d44b16006986 */ /* 0x000fe2000c101906 */
[----:B------:R-:W-:-:S03]  /*21290*/  @P5 FADD.FTZ R5, R18, R5 ;  /* 0x0000000512055221 */ /* 0x000fc60000010000 */
[----:B------:R-:W-:Y:S01]  /*212a0*/  @P6 STG.E.U16 desc[UR6][R88.64+0x6a], R44 ;  /* 0x00006a2c58006986 */ /* 0x000fe2000c101506 */
[----:B------:R-:W-:-:S03]  /*212b0*/  @P0 FADD.FTZ R7, R26, R7 ;  /* 0x000000071a070221 */ /* 0x000fc60000010000 */
[----:B------:R-:W-:Y:S01]  /*212c0*/  @P5 STG.E desc[UR6][R22.64+0xd8], R76 ;  /* 0x0000d84c16005986 */ /* 0x000fe2000c101906 */
[----:B------:R-:W-:Y:S01]  /*212d0*/  @P5 F2FP.F16.F32.PACK_AB R5, RZ, R5 ;  /* 0x00000005ff05523e */ /* 0x000fe200000000ff */
[----:B------:R-:W-:Y:S02]  /*212e0*/  @P0 FADD.FTZ R9, R28, R9 ;  /* 0x000000091c090221 */ /* 0x000fe40000010000 */
[----:B------:R0:W-:Y:S01]  /*212f0*/  @P5 STG.E.U16 desc[UR6][R88.64+0x6c], R0 ;  /* 0x00006c0058005986 */ /* 0x0001e2000c101506 */
[----:B------:R-:W-:Y:S01]  /*21300*/  @P0 F2FP.F16.F32.PACK_AB R7, RZ, R7 ;  /* 0x00000007ff07023e */ /* 0x000fe200000000ff */
[----:B------:R-:W-:Y:S01]  /*21310*/  @P4 FADD.FTZ R3, R2, -R87 ;  /* 0x8000005702034221 */ /* 0x000fe20000010000 */
[----:B------:R-:W-:Y:S01]  /*21320*/  HADD2.F32 R2, -RZ, R113.H0_H0 ;  /* 0x20000071ff027230 */ /* 0x000fe20000004100 */
[----:B------:R-:W-:Y:S01]  /*21330*/  @P5 STG.E desc[UR6][R22.64+0xdc], R77 ;  /* 0x0000dc4d16005986 */ /* 0x000fe2000c101906 */
[----:B------:R-:W-:Y:S01]  /*21340*/  @P0 F2FP.F16.F32.PACK_AB R9, RZ, R9 ;  /* 0x00000009ff09023e */ /* 0x000fe200000000ff */
[----:B------:R-:W-:-:S02]  /*21350*/  HADD2.F32 R4, -RZ, R112.H1_H1 ;  /* 0x30000070ff047230 */ /* 0x000fc40000004100 */
[----:B------:R1:W-:Y:S01]  /*21360*/  @P5 STG.E.U16 desc[UR6][R88.64+0x6e], R5 ;  /* 0x00006e0558005986 */ /* 0x0003e2000c101506 */
[----:B0-----:R-:W-:-:S03]  /*21370*/  HADD2.F32 R0, -RZ, R0.H1_H1 ;  /* 0x30000000ff007230 */ /* 0x001fc60000004100 */
[----:B------:R-:W-:Y:S01]  /*21380*/  @P0 STG.E desc[UR6][R22.64+0xe0], R78 ;  /* 0x0000e04e16000986 */ /* 0x000fe2000c101906 */
[----:B------:R-:W-:-:S03]  /*21390*/  @P4 FFMA.FTZ R3, R86, -0.69314718246459960938, R3 ;  /* 0xbf31721856034823 */ /* 0x000fc60000010003 */
[----:B------:R0:W-:Y:S01]  /*213a0*/  @P0 STG.E.U16 desc[UR6][R88.64+0x70], R7 ;  /* 0x0000700758000986 */ /* 0x0001e2000c101506 */
[----:B-1----:R-:W-:-:S03]  /*213b0*/  @P4 FADD.FTZ R5, R0, -R87 ;  /* 0x8000005700054221 */ /* 0x002fc60000010000 */
[----:B------:R-:W-:Y:S01]  /*213c0*/  @P0 STG.E desc[UR6][R22.64+0xe4], R79 ;  /* 0x0000e44f16000986 */ /* 0x000fe2000c101906 */
[----:B------:R-:W-:-:S03]  /*213d0*/  @P4 FFMA.FTZ R5, R86, -0.69314718246459960938, R5 ;  /* 0xbf31721856054823 */ /* 0x000fc60000010005 */
[----:B------:R1:W-:Y:S01]  /*213e0*/  @P0 STG.E.U16 desc[UR6][R88.64+0x72], R9 ;  /* 0x0000720958000986 */ /* 0x0003e2000c101506 */
[----:B0-----:R-:W-:-:S04]  /*213f0*/  @P3 FADD.FTZ R7, R2, -R87 ;  /* 0x8000005702073221 */ /* 0x001fc80000010000 */
[----:B------:R-:W-:Y:S01]  /*21400*/  @P3 FFMA.FTZ R7, R86, -0.69314718246459960938, R7 ;  /* 0xbf31721856073823 */ /* 0x000fe20000010007 */
[----:B-1----:R-:W-:Y:S01]  /*21410*/  @P3 FADD.FTZ R9, R4, -R87 ;  /* 0x8000005704093221 */ /* 0x002fe20000010000 */
        /* <DEDUP_REMOVED lines=31> */
.L_x_4952:
        /* <DEDUP_REMOVED lines=15> */
.L_x_74331:


//--------------------- .text._ZN17fastertransformer38beam_online_softmax_topk_stage2_kernelI6__halfLi64ELi32EEEvPKfS3_PiPT_ii --------------------------
	.section	.text._ZN17fastertransformer38beam_online_softmax_topk_stage2_kernelI6__halfLi64ELi32EEEvPKfS3_PiPT_ii,"ax",@progbits
	.align	128
        .global         _ZN17fastertransformer38beam_online_softmax_topk_stage2_kernelI6__halfLi64ELi32EEEvPKfS3_PiPT_ii
        .type           _ZN17fastertransformer38beam_online_softmax_topk_stage2_kernelI6__halfLi64ELi32EEEvPKfS3_PiPT_ii,@function
        .size           _ZN17fastertransformer38beam_online_softmax_topk_stage2_kernelI6__halfLi64ELi32EEEvPKfS3_PiPT_ii,(.L_x_74332 - _ZN17fastertransformer38beam_online_softmax_topk_stage2_kernelI6__halfLi64ELi32EEEvPKfS3_PiPT_ii)
        .other          _ZN17fastertransformer38beam_online_softmax_topk_stage2_kernelI6__halfLi64ELi32EEEvPKfS3_PiPT_ii,@"STO_CUDA_ENTRY STV_DEFAULT"
_ZN17fastertransformer38beam_online_softmax_topk_stage2_kernelI6__halfLi64ELi32EEEvPKfS3_PiPT_ii:
.text._ZN17fastertransformer38beam_online_softmax_topk_stage2_kernelI6__halfLi64ELi32EEEvPKfS3_PiPT_ii:
        /* <DEDUP_REMOVED lines=219> */
.L_x_4957:
        /* <DEDUP_REMOVED lines=11> */
.L_x_4956:
[----:B------:R-:W-:Y:S05]  /*0e60*/  BSYNC B1 ;  /* 0x0000000000017941 */ /* 0x000fea0003800000 */
.L_x_4955:
        /* <DEDUP_REMOVED lines=19> */
.L_x_4960:
        /* <DEDUP_REMOVED lines=38> */
.L_x_4959:
[----:B------:R-:W-:Y:S05]  /*1200*/  BSYNC B1 ;  /* 0x0000000000017941 */ /* 0x000fea0003800000 */
.L_x_4958:
        /* <DEDUP_REMOVED lines=25> */
.L_x_4962:
[----:B------:R-:W-:Y:S05]  /*13a0*/  BSYNC B1 ;  /* 0x0000000000017941 */ /* 0x000fea0003800000 */
.L_x_4961:
        /* <DEDUP_REMOVED lines=10> */
.L_x_4954:
[----:B------:R-:W-:Y:S05]  /*1450*/  BSYNC B0 ;  /* 0x0000000000007941 */ /* 0x000fea0003800000 */
.L_x_4953:
        /* <DEDUP_REMOVED lines=27> */
.L_x_4969:
        /* <DEDUP_REMOVED lines=83> */
.L_x_4968:
        /* <DEDUP_REMOVED lines=48> */
.L_x_4970:
[----:B------:R-:W-:-:S13]  /*1e40*/  ISETP.NE.OR P0, PT, R6, RZ, P0 ;  /* 0x000000ff0600720c */ /* 0x000fda0000705670 */
[----:B------:R-:W-:Y:S05]  /*1e50*/  @!P0 BRA `(.L_x_4966) ;  /* 0x0000000000708947 */ /* 0x000fea0003800000 */
.L_x_4967:
[----:B------:R-:W0:Y:S01]  /*1e60*/  S2UR UR5, SR_CgaCtaId ;  /* 0x00000000000579c3 */ /* 0x000e220000008800 */
[----:B------:R-:W-:Y:S02]  /*1e70*/  UMOV UR4, 0x400 ;  /* 0x0000040000047882 */ /* 0x000fe40000000000 */
[----:B------:R-:W-:-:S04]  /*1e80*/  UIADD3 UR4, UR4, 0x320, URZ ;  /* 0x0000032004047890 */ /* 0x000fc8000fffe03f */
[----:B0-----:R-:W-:-:S12]  /*1e90*/  ULEA UR4, UR5, UR4, 0x18 ;  /* 0x0000000405047291 */ /* 0x001fd8000f8ec03f */
.L_x_4971:
        /* <DEDUP_REMOVED lines=24> */
.L_x_4966:
        /* <DEDUP_REMOVED lines=13> */
.L_x_4972:
        /* <DEDUP_REMOVED lines=11> */
.L_x_4965:
        /* <DEDUP_REMOVED lines=9> */
.L_x_4964:
[----:B------:R-:W-:Y:S05]  /*2230*/  BSYNC B0 ;  /* 0x0000000000007941 */ /* 0x000fea0003800000 */
.L_x_4963:
        /* <DEDUP_REMOVED lines=10> */
[----:B0--3--:R-:W3:Y:S04]  /*22e0*/  LDL.64 R2, [R1+0x2c8] ;  /* 0x0002c80001027983 */ /* 0x009ee80000100a00 */
        /* <DEDUP_REMOVED lines=19> */
[----:B-1----:R-:W3:Y:S04]  /*2420*/  LDL.64 R34, [R1+0x208] ;  /* 0x0002080001227983 */ /* 0x002ee80000100a00 */
[----:B------:R-:W3:Y:S04]  /*2430*/  LDL.64 R42, [R1+0x228] ;  /* 0x00022800012a7983 */ /* 0x000ee80000100a00 */
[----:B------:R-:W3:Y:S04]  /*2440*/  LDL.64 R40, [R1+0x220] ;  /* 0x0002200001287983 */ /* 0x000ee80000100a00 */
[----:B------:R-:W3:Y:S04]  /*2450*/  LDL.64 R38, [R1+0x218] ;  /* 0x0002180001267983 */ /* 0x000ee80000100a00 */
[----:B------:R-:W3:Y:S04]  /*2460*/  LDL.64 R36, [R1+0x210] ;  /* 0x0002100001247983 */ /* 0x000ee80000100a00 */
[----:B------:R-:W3:Y:S04]  /*2470*/  LDL.64 R26, [R1+0x1e8] ;  /* 0x0001e800011a7983 */ /* 0x000ee80000100a00 */
[----:B------:R-:W3:Y:S04]  /*2480*/  LDL.64 R24, [R1+0x1e0] ;  /* 0x0001e00001187983 */ /* 0x000ee80000100a00 */
[----:B------:R-:W3:Y:S04]  /*2490*/  LDL.64 R14, [R1+0x1b8] ;  /* 0x0001b800010e7983 */ /* 0x000ee80000100a00 */
[----:B--2---:R-:W2:Y:S04]  /*24a0*/  LDL.64 R12, [R1+0x1b0] ;  /* 0x0001b000010c7983 */ /* 0x004ea80000100a00 */
        /* <DEDUP_REMOVED lines=9> */
[----:B----4-:R-:W-:-:S02]  /*2540*/  IMAD.MOV.U32 R106, RZ, RZ, R92 ;  /* 0x000000ffff6a7224 */ /* 0x010fc400078e005c */
[----:B------:R-:W-:Y:S02]  /*2550*/  IMAD.MOV.U32 R107, RZ, RZ, R93 ;  /* 0x000000ffff6b7224 */ /* 0x000fe400078e005d */
[----:B-----5:R-:W-:Y:S02]  /*2560*/  IMAD.MOV.U32 R104, RZ, RZ, R94 ;  /* 0x000000ffff687224 */ /* 0x020fe400078e005e */
[----:B------:R-:W-:Y:S01]  /*2570*/  IMAD.MOV.U32 R105, RZ, RZ, R95 ;  /* 0x000000ffff697224 */ /* 0x000fe200078e005f */
[----:B------:R-:W-:Y:S04]  /*2580*/  SHFL.DOWN PT, R106, R106, 0x1, 0x1f ;  /* 0x08201f006a6a7f89 */ /* 0x000fe800000e0000 */
[----:B------:R-:W0:Y:S04]  /*2590*/  SHFL.DOWN PT, R107, R107, 0x1, 0x1f ;  /* 0x08201f006b6b7f89 */ /* 0x000e2800000e0000 */
[----:B------:R-:W-:Y:S04]  /*25a0*/  SHFL.DOWN PT, R104, R104, 0x1, 0x1f ;  /* 0x08201f0068687f89 */ /* 0x000fe800000e0000 */
[----:B------:R-:W1:Y:S01]  /*25b0*/  SHFL.DOWN PT, R105, R105, 0x1, 0x1f ;  /* 0x08201f0069697f89 */ /* 0x000e6200000e0000 */
[----:B------:R-:W-:-:S02]  /*25c0*/  IMAD.MOV.U32 R96, RZ, RZ, R112 ;  /* 0x000000ffff607224 */ /* 0x000fc400078e0070 */
[----:B------:R-:W-:Y:S02]  /*25d0*/  IMAD.MOV.U32 R97, RZ, RZ, R113 ;  /* 0x000000ffff617224 */ /* 0x000fe400078e0071 */
[----:B------:R-:W-:Y:S02]  /*25e0*/  IMAD.MOV.U32 R100, RZ, RZ, R90 ;  /* 0x000000ffff647224 */ /* 0x000fe400078e005a */
[----:B------:R-:W-:Y:S02]  /*25f0*/  IMAD.MOV.U32 R101, RZ, RZ, R91 ;  /* 0x000000ffff657224 */ /* 0x000fe400078e005b */
[----:B------:R-:W-:Y:S02]  /*2600*/  IMAD.MOV.U32 R102, RZ, RZ, R86 ;  /* 0x000000ffff667224 */ /* 0x000fe400078e0056 */
[----:B------:R-:W-:Y:S01]  /*2610*/  IMAD.MOV.U32 R103, RZ, RZ, R87 ;  /* 0x000000ffff677224 */ /* 0x000fe200078e0057 */
[----:B------:R-:W-:Y:S04]  /*2620*/  SHFL.DOWN PT, R96, R96, 0x1, 0x1f ;  /* 0x08201f0060607f89 */ /* 0x000fe800000e0000 */
[----:B------:R-:W4:Y:S04]  /*2630*/  SHFL.DOWN PT, R97, R97, 0x1, 0x1f ;  /* 0x08201f0061617f89 */ /* 0x000f2800000e0000 */
[----:B------:R-:W-:Y:S04]  /*2640*/  SHFL.DOWN PT, R100, R100, 0x1, 0x1f ;  /* 0x08201f0064647f89 */ /* 0x000fe800000e0000 */
[----:B------:R-:W5:Y:S04]  /*2650*/  SHFL.DOWN PT, R101, R101, 0x1, 0x1f ;  /* 0x08201f0065657f89 */ /* 0x000f6800000e0000 */
[----:B------:R-:W-:Y:S04]  /*2660*/  SHFL.DOWN PT, R102, R102, 0x1, 0x1f ;  /* 0x08201f0066667f89 */ /* 0x000fe800000e0000 */
[----:B------:R-:W3:Y:S01]  /*2670*/  SHFL.DOWN PT, R103, R103, 0x1, 0x1f ;  /* 0x08201f0067677f89 */ /* 0x000ee200000e0000 */
        /* <DEDUP_REMOVED lines=16> */
[----:B----4-:R4:W-:Y:S01]  /*2780*/  STL.64 [R1+0x180], R96 ;  /* 0x0001806001007387 */ /* 0x0109e20000100a00 */
[----:B------:R-:W-:Y:S02]  /*2790*/  IMAD.MOV.U32 R116, RZ, RZ, R84 ;  /* 0x000000ffff747224 */ /* 0x000fe400078e0054 */
[----:B------:R-:W-:Y:S01]  /*27a0*/  IMAD.MOV.U32 R117, RZ, RZ, R85 ;  /* 0x000000ffff757224 */ /* 0x000fe200078e0055 */
[----:B-----5:R5:W-:Y:S01]  /*27b0*/  STL.64 [R1+0x170], R100 ;  /* 0x0001706401007387 */ /* 0x020be20000100a00 */
[----:B---3--:R-:W-:Y:S02]  /*27c0*/  IMAD.MOV.U32 R114, RZ, RZ, R2 ;  /* 0x000000ffff727224 */ /* 0x008fe400078e0002 */
[----:B------:R-:W-:Y:S01]  /*27d0*/  IMAD.MOV.U32 R115, RZ, RZ, R3 ;  /* 0x000000ffff737224 */ /* 0x000fe200078e0003 */
[----:B------:R3:W-:Y:S04]  /*27e0*/  STL.64 [R1+0x158], R102 ;  /* 0x0001586601007387 */ /* 0x0007e80000100a00 */
[----:B------:R-:W-:Y:S01]  /*27f0*/  SHFL.DOWN PT, R98, R98, 0x1, 0x1f ;  /* 0x08201f0062627f89 */ /* 0x000fe200000e0000 */
[----:B----4-:R-:W-:-:S02]  /*2800*/  IMAD.MOV.U32 R96, RZ, RZ, R88 ;  /* 0x000000ffff607224 */ /* 0x010fc400078e0058 */
[----:B------:R-:W-:Y:S01]  /*2810*/  IMAD.MOV.U32 R97, RZ, RZ, R89 ;  /* 0x000000ffff617224 */ /* 0x000fe200078e0059 */
[----:B------:R-:W4:Y:S01]  /*2820*/  SHFL.DOWN PT, R99, R99, 0x1, 0x1f ;  /* 0x08201f0063637f89 */ /* 0x000f2200000e0000 */
[----:B-----5:R-:W-:Y:S02]  /*2830*/  IMAD.MOV.U32 R100, RZ, RZ, R78 ;  /* 0x000000ffff647224 */ /* 0x020fe400078e004e */
[----:B------:R-:W-:Y:S02]  /*2840*/  IMAD.MOV.U32 R101, RZ, RZ, R79 ;  /* 0x000000ffff657224 */ /* 0x000fe400078e004f */
[----:B---3--:R-:W-:Y:S02]  /*2850*/  IMAD.MOV.U32 R102, RZ, RZ, R76 ;  /* 0x000000ffff667224 */ /* 0x008fe400078e004c */
[----:B------:R-:W-:Y:S01]  /*2860*/  IMAD.MOV.U32 R103, RZ, RZ, R77 ;  /* 0x000000ffff677224 */ /* 0x000fe200078e004d */
[----:B------:R-:W-:Y:S01]  /*2870*/  SHFL.DOWN PT, R116, R116, 0x1, 0x1f ;  /* 0x08201f0074747f89 */ /* 0x000fe200000e0000 */
[----:B------:R-:W-:-:S02]  /*2880*/  IMAD.MOV.U32 R120, RZ, RZ, R82 ;  /* 0x000000ffff787224 */ /* 0x000fc400078e0052 */
[----:B------:R-:W-:Y:S01]  /*2890*/  IMAD.MOV.U32 R121, RZ, RZ, R83 ;  /* 0x000000ffff797224 */ /* 0x000fe200078e0053 */
        /* <DEDUP_REMOVED lines=8> */
[----:B------:R-:W2:Y:S04]  /*2920*/  SHFL.DOWN PT, R103, R103, 0x1, 0x1f ;  /* 0x08201f0067677f89 */ /* 0x000ea800000e0000 */
[----:B------:R-:W-:Y:S04]  /*2930*/  SHFL.DOWN PT, R100, R100, 0x1, 0x1f ;  /* 0x08201f0064647f89 */ /* 0x000fe800000e0000 */
[----:B------:R-:W2:Y:S04]  /*2940*/  SHFL.DOWN PT, R101, R101, 0x1, 0x1f ;  /* 0x08201f0065657f89 */ /* 0x000ea800000e0000 */
[----:B0-----:R-:W-:Y:S04]  /*2950*/  STL.64 [R1+0x138], R108 ;  /* 0x0001386c01007387 */ /* 0x001fe80000100a00 */
[----:B-1----:R-:W-:Y:S04]  /*2960*/  STL.64 [R1+0x130], R106 ;  /* 0x0001306a01007387 */ /* 0x002fe80000100a00 */
[----:B------:R-:W-:Y:S04]  /*2970*/  SHFL.DOWN PT, R120, R120, 0x1, 0x1f ;  /* 0x08201f0078787f89 */ /* 0x000fe800000e0000 */
[----:B------:R-:W0:Y:S04]  /*2980*/  SHFL.DOWN PT, R121, R121, 0x1, 0x1f ;  /* 0x08201f0079797f89 */ /* 0x000e2800000e0000 */
[----:B------:R-:W-:Y:S04]  /*2990*/  STL.64 [R1+0x128], R104 ;  /* 0x0001286801007387 */ /* 0x000fe80000100a00 */
[----:B------:R-:W-:Y:S04]  /*29a0*/  SHFL.DOWN PT, R106, R50, 0x1, 0x1f ;  /* 0x08201f00326a7f89 */ /* 0x000fe800000e0000 */
[----:B------:R-:W1:Y:S04]  /*29b0*/  SHFL.DOWN PT, R107, R51, 0x1, 0x1f ;  /* 0x08201f00336b7f89 */ /* 0x000e6800000e0000 */
[----:B------:R-:W-:Y:S04]  /*29c0*/  SHFL.DOWN PT, R108, R48, 0x1, 0x1f ;  /* 0x08201f00306c7f89 */ /* 0x000fe800000e0000 */
[----:B------:R-:W1:Y:S04]  /*29d0*/  SHFL.DOWN PT, R109, R49, 0x1, 0x1f ;  /* 0x08201f00316d7f89 */ /* 0x000e6800000e0000 */
[----:B------:R-:W-:Y:S04]  /*29e0*/  SHFL.DOWN PT, R104, R52, 0x1, 0x1f ;  /* 0x08201f0034687f89 */ /* 0x000fe800000e0000 */
[----:B------:R-:W1:Y:S04]  /*29f0*/  SHFL.DOWN PT, R105, R53, 0x1, 0x1f ;  /* 0x08201f0035697f89 */ /* 0x000e6800000e0000 */
[----:B----4-:R4:W-:Y:S04]  /*2a00*/  STL.64 [R1+0x178], R98 ;  /* 0x0001786201007387 */ /* 0x0109e80000100a00 */
[----:B---3--:R-:W-:Y:S04]  /*2a10*/  STL.64 [R1+0x148], R116 ;  /* 0x0001487401007387 */ /* 0x008fe80000100a00 */
[----:B-----5:R-:W-:Y:S01]  /*2a20*/  STL.64 [R1+0x140], R114 ;  /* 0x0001407201007387 */ /* 0x020fe20000100a00 */
[----:B----4-:R-:W-:-:S02]  /*2a30*/  IMAD.MOV.U32 R98, RZ, RZ, R80 ;  /* 0x000000ffff627224 */ /* 0x010fc400078e0050 */
[----:B------:R-:W-:Y:S01]  /*2a40*/  IMAD.MOV.U32 R99, RZ, RZ, R81 ;  /* 0x000000ffff637224 */ /* 0x000fe200078e0051 */
[----:B------:R-:W-:Y:S04]  /*2a50*/  STL.64 [R1+0x100], R118 ;  /* 0x0001007601007387 */ /* 0x000fe80000100a00 */
[----:B------:R-:W-:Y:S04]  /*2a60*/  STL.64 [R1+0x150], R96 ;  /* 0x0001506001007387 */ /* 0x000fe80000100a00 */
[----:B--2---:R-:W-:Y:S04]  /*2a70*/  STL.64 [R1+0x120], R102 ;  /* 0x0001206601007387 */ /* 0x004fe80000100a00 */
        /* <DEDUP_REMOVED lines=17> */
[----:B------:R-:W-:Y:S04]  /*2b90*/  STL.64 [R1+0xb8], R108 ;  /* 0x0000b86c01007387 */ /* 0x000fe80000100a00 */
[----:B------:R-:W-:Y:S04]  /*2ba0*/  SHFL.DOWN PT, R122, R64, 0x1, 0x1f ;  /* 0x08201f00407a7f89 */ /* 0x000fe800000e0000 */
[----:B------:R-:W0:Y:S04]  /*2bb0*/  SHFL.DOWN PT, R123, R65, 0x1, 0x1f ;  /* 0x08201f00417b7f89 */ /* 0x000e2800000e0000 */
[----:B------:R-:W-:Y:S04]  /*2bc0*/  SHFL.DOWN PT, R120, R62, 0x1, 0x1f ;  /* 0x08201f003e787f89 */ /* 0x000fe800000e0000 */
[----:B------:R-:W1:Y:S04]  /*2bd0*/  SHFL.DOWN PT, R121, R63, 0x1, 0x1f ;  /* 0x08201f003f797f89 */ /* 0x000e6800000e0000 */
[----:B------:R-:W-:Y:S04]  /*2be0*/  STL.64 [R1+0xc8], R104 ;  /* 0x0000c86801007387 */ /* 0x000fe80000100a00 */
[----:B------:R-:W-:Y:S04]  /*2bf0*/  SHFL.DOWN PT, R106, R32, 0x1, 0x1f ;  /* 0x08201f00206a7f89 */ /* 0x000fe800000e0000 */
[----:B------:R-:W1:Y:S04]  /*2c00*/  SHFL.DOWN PT, R107, R33, 0x1, 0x1f ;  /* 0x08201f00216b7f89 */ /* 0x000e6800000e0000 */
[----:B------:R-:W-:Y:S04]  /*2c10*/  SHFL.DOWN PT, R108, R30, 0x1, 0x1f ;  /* 0x08201f001e6c7f89 */ /* 0x000fe800000e0000 */
[----:B------:R-:W1:Y:S04]  /*2c20*/  SHFL.DOWN PT, R109, R31, 0x1, 0x1f ;  /* 0x08201f001f6d7f89 */ /* 0x000e6800000e0000 */
[----:B------:R-:W-:Y:S04]  /*2c30*/  SHFL.DOWN PT, R104, R34, 0x1, 0x1f ;  /* 0x08201f0022687f89 */ /* 0x000fe800000e0000 */
[----:B------:R-:W1:Y:S04]  /*2c40*/  SHFL.DOWN PT, R105, R35, 0x1, 0x1f ;  /* 0x08201f0023697f89 */ /* 0x000e6800000e0000 */
[----:B--2---:R2:W-:Y:S04]  /*2c50*/  STL.64 [R1+0xe8], R118 ;  /* 0x0000e87601007387 */ /* 0x0045e80000100a00 */
[----:B---3--:R3:W-:Y:S04]  /*2c60*/  STL.64 [R1+0xb0], R114 ;  /* 0x0000b07201007387 */ /* 0x0087e80000100a00 */
[----:B----4-:R4:W-:Y:S04]  /*2c70*/  STL.64 [R1+0xa8], R116 ;  /* 0x0000a87401007387 */ /* 0x0109e80000100a00 */
[----:B-----5:R-:W-:Y:S01]  /*2c80*/  STL.64 [R1+0x110], R98 ;  /* 0x0001106201007387 */ /* 0x020fe20000100a00 */
[----:B--2---:R-:W-:-:S03]  /*2c90*/  PRMT R118, R93, 0x7610, R93 ;  /* 0x000076105d767816 */ /* 0x004fc6000000005d */
[----:B------:R-:W-:Y:S01]  /*2ca0*/  STL.64 [R1+0xe0], R96 ;  /* 0x0000e06001007387 */ /* 0x000fe20000100a00 */
[----:B---3--:R-:W-:-:S03]  /*2cb0*/  PRMT R115, R90, 0x7610, R90 ;  /* 0x000076105a737816 */ /* 0x008fc6000000005a */
[----:B------:R-:W-:Y:S01]  /*2cc0*/  STL.64 [R1+0xd8], R100 ;  /* 0x0000d86401007387 */ /* 0x000fe20000100a00 */
[----:B----4-:R-:W-:Y:S02]  /*2cd0*/  PRMT R116, R91, 0x7610, R91 ;  /* 0x000076105b747816 */ /* 0x010fe4000000005b */
[----:B------:R-:W-:Y:S01]  /*2ce0*/  PRMT R117, R92, 0x7610, R92 ;  /* 0x000076105c757816 */ /* 0x000fe2000000005c */
        /* <DEDUP_REMOVED lines=12> */
[----:B------:R-:W5:Y:S01]  /*2db0*/  SHFL.DOWN PT, R93, R25, 0x1, 0x1f ;  /* 0x08201f00195d7f89 */ /* 0x000f6200000e0000 */
[----:B------:R-:W5:Y:S03]  /*2dc0*/  S2R R124, SR_LANEID ;  /* 0x00000000007c7919 */ /* 0x000f660000000000 */
[----:B0-----:R0:W-:Y:S04]  /*2dd0*/  STL.64 [R1+0xf8], R122 ;  /* 0x0000f87a01007387 */ /* 0x0011e80000100a00 */
[----:B-1----:R1:W-:Y:S04]  /*2de0*/  STL.64 [R1+0xf0], R120 ;  /* 0x0000f07801007387 */ /* 0x0023e80000100a00 */
[----:B------:R2:W-:Y:S04]  /*2df0*/  STL.64 [R1+0x78], R106 ;  /* 0x0000786a01007387 */ /* 0x0005e80000100a00 */
[----:B------:R3:W-:Y:S01]  /*2e00*/  STL.64 [R1+0x70], R108 ;  /* 0x0000706c01007387 */ /* 0x0007e20000100a00 */
[----:B0-----:R-:W-:-:S03]  /*2e10*/  PRMT R122, R85, 0x7610, R85 ;  /* 0x00007610557a7816 */ /* 0x001fc60000000055 */
[----:B------:R-:W-:Y:S01]  /*2e20*/  STL.64 [R1+0x80], R104 ;  /* 0x0000806801007387 */ /* 0x000fe20000100a00 */
[----:B-1----:R-:W-:Y:S02]  /*2e30*/  PRMT R121, R84, 0x7610, R84 ;  /* 0x0000761054797816 */ /* 0x002fe40000000054 */
[----:B--2---:R-:W-:Y:S01]  /*2e40*/  PRMT R106, R86, 0x7610, R86 ;  /* 0x00007610566a7816 */ /* 0x004fe20000000056 */
[----:B------:R-:W-:Y:S01]  /*2e50*/  SHFL.DOWN PT, R104, R8, 0x1, 0x1f ;  /* 0x08201f0008687f89 */ /* 0x000fe200000e0000 */
[----:B------:R-:W-:Y:S02]  /*2e60*/  PRMT R107, R87, 0x7610, R87 ;  /* 0x00007610576b7816 */ /* 0x000fe40000000057 */
[----:B---3--:R-:W-:Y:S01]  /*2e70*/  PRMT R108, R88, 0x7610, R88 ;  /* 0x00007610586c7816 */ /* 0x008fe20000000058 */
[----:B------:R-:W-:Y:S01]  /*2e80*/  SHFL.DOWN PT, R86, R14, 0x1, 0x1f ;  /* 0x08201f000e567f89 */ /* 0x000fe200000e0000 */
[----:B------:R-:W-:-:S03]  /*2e90*/  PRMT R109, R89, 0x7610, R89 ;  /* 0x00007610596d7816 */ /* 0x000fc60000000059 */
[----:B------:R-:W0:Y:S04]  /*2ea0*/  SHFL.DOWN PT, R87, R15, 0x1, 0x1f ;  /* 0x08201f000f577f89 */ /* 0x000e2800000e0000 */
[----:B------:R-:W-:Y:S04]  /*2eb0*/  SHFL.DOWN PT, R88, R12, 0x1, 0x1f ;  /* 0x08201f000c587f89 */ /* 0x000fe800000e0000 */
[----:B------:R-:W1:Y:S04]  /*2ec0*/  SHFL.DOWN PT, R89, R13, 0x1, 0x1f ;  /* 0x08201f000d597f89 */ /* 0x000e6800000e0000 */
[----:B------:R-:W2:Y:S04]  /*2ed0*/  SHFL.DOWN PT, R105, R9, 0x1, 0x1f ;  /* 0x08201f0009697f89 */ /* 0x000ea800000e0000 */
[----:B------:R-:W-:Y:S04]  /*2ee0*/  SHFL.DOWN PT, R84, R69, 0x1, 0x1f ;  /* 0x08201f0045547f89 */ /* 0x000fe800000e0000 */
[----:B------:R-:W3:Y:S01]  /*2ef0*/  SHFL.DOWN PT, R85, R68, 0x1, 0x1f ;  /* 0x08201f0044557f89 */ /* 0x000ee200000e0000 */
[----:B------:R-:W-:-:S02]  /*2f00*/  PRMT R0, R112, 0x7610, R112 ;  /* 0x0000761070007816 */ /* 0x000fc40000000070 */
[----:B------:R-:W-:Y:S01]  /*2f10*/  PRMT R112, R113, 0x7610, R113 ;  /* 0x0000761071707816 */ /* 0x000fe20000000071 */
[----:B------:R-:W-:Y:S01]  /*2f20*/  STL.64 [R1+0xa0], R96 ;  /* 0x0000a06001007387 */ /* 0x000fe20000100a00 */
[----:B------:R-:W-:Y:S02]  /*2f30*/  PRMT R113, R110, 0x7610, R110 ;  /* 0x000076106e717816 */ /* 0x000fe4000000006e */
[----:B------:R-:W-:Y:S01]  /*2f40*/  PRMT R114, R111, 0x7610, R111 ;  /* 0x000076106f727816 */ /* 0x000fe2000000006f */
[----:B------:R-:W-:Y:S01]  /*2f50*/  STL.64 [R1+0x98], R98 ;  /* 0x0000986201007387 */ /* 0x000fe20000100a00 */
[----:B------:R-:W-:Y:S02]  /*2f60*/  PRMT R119, R94, 0x7610, R94 ;  /* 0x000076105e777816 */ /* 0x000fe4000000005e */
[----:B------:R-:W-:Y:S01]  /*2f70*/  PRMT R120, R95, 0x7610, R95 ;  /* 0x000076105f787816 */ /* 0x000fe2000000005f */
[----:B----4-:R-:W-:Y:S04]  /*2f80*/  STL.64 [R1+0x90], R100 ;  /* 0x0000906401007387 */ /* 0x010fe80000100a00 */
[----:B-----5:R-:W-:Y:S04]  /*2f90*/  STL.64 [R1+0x88], R102 ;  /* 0x0000886601007387 */ /* 0x020fe80000100a00 */
[----:B------:R-:W-:Y:S04]  /*2fa0*/  STL.64 [R1+0x60], R90 ;  /* 0x0000605a01007387 */ /* 0x000fe80000100a00 */
        /* <DEDUP_REMOVED lines=20> */
[----:B---3--:R-:W-:Y:S01]  /*30f0*/  STL.64 [R1], R84 ;  /* 0x0000005401007387 */ /* 0x008fe20000100a00 */
[----:B------:R-:W-:Y:S01]  /*3100*/  ISETP.GT.AND P0, PT, R124, 0x1e, PT ;  /* 0x0000001e7c00780c */ /* 0x000fe20003f04270 */
[----:B------:R-:W-:Y:S01]  /*3110*/  BSSY B0, `(.L_x_4973) ;  /* 0x0000428000007945 */ /* 0x000fe20003800000 */
[----:B------:R-:W-:Y:S01]  /*3120*/  PRMT R123, R2, 0x7610, R2 ;  /* 0x00007610027b7816 */ /* 0x000fe20000000002 */
[----:B----4-:R0:W-:Y:S04]  /*3130*/  STL.64 [R1+0x68], R110 ;  /* 0x0000686e01007387 */ /* 0x0101e80000100a00 */
[----:B-----5:R1:W-:Y:S04]  /*3140*/  STL.64 [R1+0x50], R94 ;  /* 0x0000505e01007387 */ /* 0x0203e80000100a00 */
[----:B------:R2:W-:Y:S04]  /*3150*/  STL.64 [R1+0x48], R96 ;  /* 0x0000486001007387 */ /* 0x0005e80000100a00 */
[----:B------:R3:W-:Y:S01]  /*3160*/  STL.64 [R1+0x40], R98 ;  /* 0x0000406201007387 */ /* 0x0007e20000100a00 */
[----:B0-----:R-:W-:-:S02]  /*3170*/  PRMT R110, R77, 0x7610, R77 ;  /* 0x000076104d6e7816 */ /* 0x001fc4000000004d */
[----:B------:R-:W-:Y:S01]  /*3180*/  PRMT R111, R78, 0x7610, R78 ;  /* 0x000076104e6f7816 */ /* 0x000fe2000000004e */
[----:B------:R0:W-:Y:S01]  /*3190*/  STL.64 [R1+0x38], R100 ;  /* 0x0000386401007387 */ /* 0x0001e20000100a00 */
[----:B-1----:R-:W-:Y:S02]  /*31a0*/  PRMT R94, R3, 0x7610, R3 ;  /* 0x00007610035e7816 */ /* 0x002fe40000000003 */
[----:B------:R-:W-:Y:S01]  /*31b0*/  PRMT R95, R70, 0x7610, R70 ;  /* 0x00007610465f7816 */ /* 0x000fe20000000046 */
[----:B------:R1:W-:Y:S01]  /*31c0*/  STL.64 [R1+0x20], R102 ;  /* 0x0000206601007387 */ /* 0x0003e20000100a00 */
[----:B--2---:R-:W-:Y:S02]  /*31d0*/  PRMT R96, R71, 0x7610, R71 ;  /* 0x0000761047607816 */ /* 0x004fe40000000047 */
[----:B------:R-:W-:Y:S01]  /*31e0*/  PRMT R97, R72, 0x7610, R72 ;  /* 0x0000761048617816 */ /* 0x000fe20000000048 */
[----:B------:R2:W-:Y:S01]  /*31f0*/  STL.64 [R1+0x10], R90 ;  /* 0x0000105a01007387 */ /* 0x0005e20000100a00 */
[----:B---3--:R-:W-:-:S02]  /*3200*/  PRMT R98, R73, 0x7610, R73 ;  /* 0x0000761049627816 */ /* 0x008fc40000000049 */
[----:B------:R-:W-:Y:S01]  /*3210*/  PRMT R99, R74, 0x7610, R74 ;  /* 0x000076104a637816 */ /* 0x000fe2000000004a */
[----:B------:R3:W-:Y:S01]  /*3220*/  STL.64 [R1+0x8], R92 ;  /* 0x0000085c01007387 */ /* 0x0007e20000100a00 */
[----:B0-----:R-:W-:Y:S02]  /*3230*/  PRMT R100, R75, 0x7610, R75 ;  /* 0x000076104b647816 */ /* 0x001fe4000000004b */
[----:B------:R-:W-:Y:S02]  /*3240*/  PRMT R101, R76, 0x7610, R76 ;  /* 0x000076104c657816 */ /* 0x000fe4000000004c */
[----:B-1----:R-:W-:Y:S02]  /*3250*/  PRMT R102, R79, 0x7610, R79 ;  /* 0x000076104f667816 */ /* 0x002fe4000000004f */
[----:B--2---:R-:W-:Y:S02]  /*3260*/  PRMT R90, R80, 0x7610, R80 ;  /* 0x00007610505a7816 */ /* 0x004fe40000000050 */
[----:B------:R-:W-:-:S02]  /*3270*/  PRMT R91, R81, 0x7610, R81 ;  /* 0x00007610515b7816 */ /* 0x000fc40000000051 */
[----:B---3--:R-:W-:Y:S02]  /*3280*/  PRMT R93, R82, 0x7610, R82 ;  /* 0x00007610525d7816 */ /* 0x008fe40000000052 */
[----:B------:R-:W-:Y:S01]  /*3290*/  PRMT R92, R83, 0x7610, R83 ;  /* 0x00007610535c7816 */ /* 0x000fe20000000053 */
[----:B------:R-:W-:Y:S06]  /*32a0*/  BAR.SYNC.DEFER_BLOCKING 0x0 ;  /* 0x0000000000007b1d */ /* 0x000fec0000010000 */
[----:B------:R-:W-:Y:S05]  /*32b0*/  @P0 BRA `(.L_x_4974) ;  /* 0x0000004000340947 */ /* 0x000fea0003800000 */
[-C--:B------:R-:W-:Y:S02]  /*32c0*/  FSETP.GT.FTZ.AND P0, PT, R69, R84.reuse, PT ;  /* 0x000000544500720b */ /* 0x080fe40003f14000 */
[----:B------:R-:W-:Y:S02]  /*32d0*/  IADD3 R125, -R125, R1, R125 ;  /* 0x000000017d7d7210 */ /* 0x000fe40007ffe17d */
[----:B------:R-:W-:Y:S02]  /*32e0*/  FSEL R2, R69, R84, P0 ;  /* 0x0000005445027208 */ /* 0x000fe40000000000 */
        /* <DEDUP_REMOVED lines=8> */
[----:B------:R-:W-:-:S07]  /*3370*/  IMAD.MOV.U32 R70, RZ, RZ, RZ ;  /* 0x000000ffff467224 */ /* 0x000fce00078e00ff */
.L_x_5164:
        /* <DEDUP_REMOVED lines=20> */
.L_x_4976:
[----:B------:R-:W-:Y:S01]  /*34c0*/  IMAD.MOV.U32 R72, RZ, RZ, R67 ;  /* 0x000000ffff487224 */ /* 0x000fe200078e0043 */
[----:B------:R-:W-:Y:S01]  /*34d0*/  PRMT R71, R71, 0x7610, R112 ;  /* 0x0000761047477816 */ /* 0x000fe20000000070 */
[----:B------:R-:W-:Y:S01]  /*34e0*/  IMAD.MOV.U32 R67, RZ, RZ, R66 ;  /* 0x000000ffff437224 */ /* 0x000fe200078e0042 */
[----:B------:R-:W-:-:S07]  /*34f0*/  PRMT R112, R112, 0x5410, R112 ;  /* 0x0000541070707816 */ /* 0x000fce0000000070 */
.L_x_4977:
[----:B------:R-:W-:Y:S05]  /*3500*/  BSYNC B1 ;  /* 0x0000000000017941 */ /* 0x000fea0003800000 */
.L_x_4975:
        /* <DEDUP_REMOVED lines=11> */
.L_x_4979:
[----:B------:R-:W-:Y:S01]  /*35c0*/  IMAD.MOV.U32 R3, RZ, RZ, R72 ;  /* 0x000000ffff037224 */ /* 0x000fe200078e0048 */
[----:B------:R-:W-:Y:S01]  /*35d0*/  PRMT R73, R73, 0x7610, R71 ;  /* 0x0000761049497816 */ /* 0x000fe20000000047 */
[----:B------:R-:W-:Y:S01]  /*35e0*/  IMAD.MOV.U32 R66, RZ, RZ, R65 ;  /* 0x000000ffff427224 */ /* 0x000fe200078e0041 */
[----:B------:R-:W-:-:S07]  /*35f0*/  PRMT R112, R0, 0x7632, R112 ;  /* 0x0000763200707816 */ /* 0x000fce0000000070 */
.L_x_4980:
[----:B------:R-:W-:Y:S05]  /*3600*/  BSYNC B1 ;  /* 0x0000000000017941 */ /* 0x000fea0003800000 */
.L_x_4978:
        /* <DEDUP_REMOVED lines=11> */
.L_x_4982:
[----:B------:R-:W-:Y:S01]  /*36c0*/  IMAD.MOV.U32 R72, RZ, RZ, R3 ;  /* 0x000000ffff487224 */ /* 0x000fe200078e0003 */
[----:B------:R-:W-:Y:S01]  /*36d0*/  PRMT R71, R71, 0x7610, R73 ;  /* 0x0000761047477816 */ /* 0x000fe20000000049 */
[----:B------:R-:W-:Y:S01]  /*36e0*/  IMAD.MOV.U32 R65, RZ, RZ, R64 ;  /* 0x000000ffff417224 */ /* 0x000fe200078e0040 */
[----:B------:R-:W-:-:S07]  /*36f0*/  PRMT R0, R0, 0x5410, R0 ;  /* 0x0000541000007816 */ /* 0x000fce0000000000 */
.L_x_4983:
[----:B------:R-:W-:Y:S05]  /*3700*/  BSYNC B1 ;  /* 0x0000000000017941 */ /* 0x000fea0003800000 */
.L_x_4981:
        /* <DEDUP_REMOVED lines=11> */
.L_x_4985:
[----:B------:R-:W-:Y:S01]  /*37c0*/  IMAD.MOV.U32 R3, RZ, RZ, R72 ;  /* 0x000000ffff037224 */ /* 0x000fe200078e0048 */
[----:B------:R-:W-:Y:S01]  /*37d0*/  PRMT R73, R73, 0x7610, R71 ;  /* 0x0000761049497816 */ /* 0x000fe20000000047 */
[----:B------:R-:W-:Y:S01]  /*37e0*/  IMAD.MOV.U32 R64, RZ, RZ, R63 ;  /* 0x000000ffff407224 */ /* 0x000fe200078e003f */
[----:B------:R-:W-:-:S07]  /*37f0*/  PRMT R0, R114, 0x7632, R0 ;  /* 0x0000763272007816 */ /* 0x000fce0000000000 */
.L_x_4986:
[----:B------:R-:W-:Y:S05]  /*3800*/  BSYNC B1 ;  /* 0x0000000000017941 */ /* 0x000fea0003800000 */
.L_x_4984:
        /* <DEDUP_REMOVED lines=11> */
.L_x_4988:
[----:B------:R-:W-:Y:S01]  /*38c0*/  IMAD.MOV.U32 R72, RZ, RZ, R3 ;  /* 0x000000ffff487224 */ /* 0x000fe200078e0003 */
[----:B------:R-:W-:Y:S01]  /*38d0*/  PRMT R71, R73, 0x7632, R71 ;  /* 0x0000763249477816 */ /* 0x000fe20000000047 */
[----:B------:R-:W-:Y:S01]  /*38e0*/  IMAD.MOV.U32 R63, RZ, RZ, R62 ;  /* 0x000000ffff3f7224 */ /* 0x000fe200078e003e */
[----:B------:R-:W-:-:S07]  /*38f0*/  PRMT R114, R114, 0x5410, R114 ;  /* 0x0000541072727816 */ /* 0x000fce0000000072 */
.L_x_4989:
[----:B------:R-:W-:Y:S05]  /*3900*/  BSYNC B1 ;  /* 0x0000000000017941 */ /* 0x000fea0003800000 */
.L_x_4987:
        /* <DEDUP_REMOVED lines=11> */
.L_x_4991:
[----:B------:R-:W-:Y:S01]  /*39c0*/  IMAD.MOV.U32 R3, RZ, RZ, R72 ;  /* 0x000000ffff037224 */ /* 0x000fe200078e0048 */
[----:B------:R-:W-:Y:S01]  /*39d0*/  PRMT R73, R71, 0x7610, R73 ;  /* 0x0000761047497816 */ /* 0x000fe20000000049 */
[----:B------:R-:W-:Y:S01]  /*39e0*/  IMAD.MOV.U32 R62, RZ, RZ, R61 ;  /* 0x000000ffff3e7224 */ /* 0x000fe200078e003d */
[----:B------:R-:W-:-:S07]  /*39f0*/  PRMT R114, R113, 0x7632, R114 ;  /* 0x0000763271727816 */ /* 0x000fce0000000072 */
.L_x_4992:
[----:B------:R-:W-:Y:S05]  /*3a00*/  BSYNC B1 ;  /* 0x0000000000017941 */ /* 0x000fea0003800000 */
.L_x_4990:
        /* <DEDUP_REMOVED lines=11> */
.L_x_4994:
[----:B------:R-:W-:Y:S01]  /*3ac0*/  IMAD.MOV.U32 R72, RZ, RZ, R3 ;  /* 0x000000ffff487224 */ /* 0x000fe200078e0003 */
[----:B------:R-:W-:Y:S01]  /*3ad0*/  PRMT R71, R71, 0x5410, R73 ;  /* 0x0000541047477816 */ /* 0x000fe20000000049 */
[----:B------:R-:W-:Y:S01]  /*3ae0*/  IMAD.MOV.U32 R61, RZ, RZ, R60 ;  /* 0x000000ffff3d7224 */ /* 0x000fe200078e003c */
[----:B------:R-:W-:-:S07]  /*3af0*/  PRMT R113, R113, 0x5410, R113 ;  /* 0x0000541071717816 */ /* 0x000fce0000000071 */
.L_x_4995:
[----:B------:R-:W-:Y:S05]  /*3b00*/  BSYNC B1 ;  /* 0x0000000000017941 */ /* 0x000fea0003800000 */
.L_x_4993:
        /* <DEDUP_REMOVED lines=11> */
.L_x_4997:
[----:B------:R-:W-:Y:S01]  /*3bc0*/  IMAD.MOV.U32 R3, RZ, RZ, R72 ;  /* 0x000000ffff037224 */ /* 0x000fe200078e0048 */
[----:B------:R-:W-:Y:S01]  /*3bd0*/  PRMT R73, R73, 0x7610, R71 ;  /* 0x0000761049497816 */ /* 0x000fe20000000047 */
[----:B------:R-:W-:Y:S01]  /*3be0*/  IMAD.MOV.U32 R60, RZ, RZ, R59 ;  /* 0x000000ffff3c7224 */ /* 0x000fe200078e003b */
[----:B------:R-:W-:-:S07]  /*3bf0*/  PRMT R113, R116, 0x7632, R113 ;  /* 0x0000763274717816 */ /* 0x000fce0000000071 */
.L_x_4998:
[----:B------:R-:W-:Y:S05]  /*3c00*/  BSYNC B1 ;  /* 0x0000000000017941 */ /* 0x000fea0003800000 */
.L_x_4996:
        /* <DEDUP_REMOVED lines=11> */
.L_x_5000:
[----:B------:R-:W-:Y:S01]  /*3cc0*/  IMAD.MOV.U32 R72, RZ, RZ, R3 ;  /* 0x000000ffff487224 */ /* 0x000fe200078e0003 */
[----:B------:R-:W-:Y:S01]  /*3cd0*/  PRMT R71, R73, 0x7632, R71 ;  /* 0x0000763249477816 */ /* 0x000fe20000000047 */
[----:B------:R-:W-:Y:S01]  /*3ce0*/  IMAD.MOV.U32 R59, RZ, RZ, R58 ;  /* 0x000000ffff3b7224 */ /* 0x000fe200078e003a */
[----:B------:R-:W-:-:S07]  /*3cf0*/  PRMT R116, R116, 0x5410, R116 ;  /* 0x0000541074747816 */ /* 0x000fce0000000074 */
.L_x_5001:
[----:B------:R-:W-:Y:S05]  /*3d00*/  BSYNC B1 ;  /* 0x0000000000017941 */ /* 0x000fea0003800000 */
.L_x_4999:
        /* <DEDUP_REMOVED lines=11> */
.L_x_5003:
[----:B------:R-:W-:Y:S01]  /*3dc0*/  IMAD.MOV.U32 R3, RZ, RZ, R72 ;  /* 0x000000ffff037224 */ /* 0x000fe200078e0048 */
[----:B------:R-:W-:Y:S01]  /*3dd0*/  PRMT R73, R71, 0x7610, R73 ;  /* 0x0000761047497816 */ /* 0x000fe20000000049 */
[----:B------:R-:W-:Y:S01]  /*3de0*/  IMAD.MOV.U32 R58, RZ, RZ, R57 ;  /* 0x000000ffff3a7224 */ /* 0x000fe200078e0039 */
[----:B------:R-:W-:-:S07]  /*3df0*/  PRMT R116, R115, 0x7632, R116 ;  /* 0x0000763273747816 */ /* 0x000fce0000000074 */
.L_x_5004:
[----:B------:R-:W-:Y:S05]  /*3e00*/  BSYNC B1 ;  /* 0x0000000000017941 */ /* 0x000fea0003800000 */
.L_x_5002:
        /* <DEDUP_REMOVED lines=11> */
.L_x_5006:
[----:B------:R-:W-:Y:S01]  /*3ec0*/  IMAD.MOV.U32 R72, RZ, RZ, R3 ;  /* 0x000000ffff487224 */ /* 0x000fe200078e0003 */
[----:B------:R-:W-:Y:S01]  /*3ed0*/  PRMT R71, R71, 0x5410, R73 ;  /* 0x0000541047477816 */ /* 0x000fe20000000049 */
[----:B------:R-:W-:Y:S01]  /*3ee0*/  IMAD.MOV.U32 R57, RZ, RZ, R56 ;  /* 0x000000ffff397224 */ /* 0x000fe200078e0038 */
[----:B------:R-:W-:-:S07]  /*3ef0*/  PRMT R115, R115, 0x5410, R115 ;  /* 0x0000541073737816 */ /* 0x000fce0000000073 */
.L_x_5007:
[----:B------:R-:W-:Y:S05]  /*3f00*/  BSYNC B1 ;  /* 0x0000000000017941 */ /* 0x000fea0003800000 */
.L_x_5005:
        /* <DEDUP_REMOVED lines=11> */
.L_x_5009:
[----:B------:R-:W-:Y:S01]  /*3fc0*/  IMAD.MOV.U32 R3, RZ, RZ, R72 ;  /* 0x000000ffff037224 */ /* 0x000fe200078e0048 */
[----:B------:R-:W-:Y:S01]  /*3fd0*/  PRMT R73, R73, 0x7610, R71 ;  /* 0x0000761049497816 */ /* 0x000fe20000000047 */
[----:B------:R-:W-:Y:S01]  /*3fe0*/  IMAD.MOV.U32 R56, RZ, RZ, R55 ;  /* 0x000000ffff387224 */ /* 0x000fe200078e0037 */
[----:B------:R-:W-:-:S07]  /*3ff0*/  PRMT R115, R118, 0x7632, R115 ;  /* 0x0000763276737816 */ /* 0x000fce0000000073 */
.L_x_5010:
[----:B------:R-:W-:Y:S05]  /*4000*/  BSYNC B1 ;  /* 0x0000000000017941 */ /* 0x000fea0003800000 */
.L_x_5008:
        /* <DEDUP_REMOVED lines=11> */
.L_x_5012:
[----:B------:R-:W-:Y:S01]  /*40c0*/  IMAD.MOV.U32 R72, RZ, RZ, R3 ;  /* 0x000000ffff487224 */ /* 0x000fe200078e0003 */
[----:B------:R-:W-:Y:S01]  /*40d0*/  PRMT R71, R73, 0x7632, R71 ;  /* 0x0000763249477816 */ /* 0x000fe20000000047 */
[----:B------:R-:W-:Y:S01]  /*40e0*/  IMAD.MOV.U32 R55, RZ, RZ, R54 ;  /* 0x000000ffff377224 */ /* 0x000fe200078e0036 */
[----:B------:R-:W-:-:S07]  /*40f0*/  PRMT R118, R118, 0x5410, R118 ;  /* 0x0000541076767816 */ /* 0x000fce0000000076 */
.L_x_5013:
[----:B------:R-:W-:Y:S05]  /*4100*/  BSYNC B1 ;  /* 0x0000000000017941 */ /* 0x000fea0003800000 */
.L_x_5011:
        /* <DEDUP_REMOVED lines=11> */
.L_x_5015:
[----:B------:R-:W-:Y:S01]  /*41c0*/  IMAD.MOV.U32 R3, RZ, RZ, R72 ;  /* 0x000000ffff037224 */ /* 0x000fe200078e0048 */
[----:B------:R-:W-:Y:S01]  /*41d0*/  PRMT R73, R71, 0x7610, R73 ;  /* 0x0000761047497816 */ /* 0x000fe20000000049 */
[----:B------:R-:W-:Y:S01]  /*41e0*/  IMAD.MOV.U32 R54, RZ, RZ, R53 ;  /* 0x000000ffff367224 */ /* 0x000fe200078e0035 */
[----:B------:R-:W-:-:S07]  /*41f0*/  PRMT R118, R117, 0x7632, R118 ;  /* 0x0000763275767816 */ /* 0x000fce0000000076 */
.L_x_5016:
[----:B------:R-:W-:Y:S05]  /*4200*/  BSYNC B1 ;  /* 0x0000000000017941 */ /* 0x000fea0003800000 */
.L_x_5014:
        /* <DEDUP_REMOVED lines=11> */
.L_x_5018:
[----:B------:R-:W-:Y:S01]  /*42c0*/  IMAD.MOV.U32 R72, RZ, RZ, R3 ;  /* 0x000000ffff487224 */ /* 0x000fe200078e0003 */
[----:B------:R-:W-:Y:S01]  /*42d0*/  PRMT R71, R71, 0x5410, R73 ;  /* 0x0000541047477816 */ /* 0x000fe20000000049 */
[----:B------:R-:W-:Y:S01]  /*42e0*/  IMAD.MOV.U32 R53, RZ, RZ, R52 ;  /* 0x000000ffff357224 */ /* 0x000fe200078e0034 */
[----:B------:R-:W-:-:S07]  /*42f0*/  PRMT R117, R117, 0x5410, R117 ;  /* 0x0000541075757816 */ /* 0x000fce0000000075 */
.L_x_5019:
[----:B------:R-:W-:Y:S05]  /*4300*/  BSYNC B1 ;  /* 0x0000000000017941 */ /* 0x000fea0003800000 */
.L_x_5017:
        /* <DEDUP_REMOVED lines=11> */
.L_x_5021:
[----:B------:R-:W-:Y:S01]  /*43c0*/  IMAD.MOV.U32 R3, RZ, RZ, R72 ;  /* 0x000000ffff037224 */ /* 0x000fe200078e0048 */
[----:B------:R-:W-:Y:S01]  /*43d0*/  PRMT R73, R73, 0x7610, R71 ;  /* 0x0000761049497816 */ /* 0x000fe20000000047 */
[----:B------:R-:W-:Y:S01]  /*43e0*/  IMAD.MOV.U32 R52, RZ, RZ, R51 ;  /* 0x000000ffff347224 */ /* 0x000fe200078e0033 */
[----:B------:R-:W-:-:S07]  /*43f0*/  PRMT R117, R120, 0x7632, R117 ;  /* 0x0000763278757816 */ /* 0x000fce0000000075 */
.L_x_5022:
[----:B------:R-:W-:Y:S05]  /*4400*/  BSYNC B1 ;  /* 0x0000000000017941 */ /* 0x000fea0003800000 */
.L_x_5020:
        /* <DEDUP_REMOVED lines=11> */
.L_x_5024:
[----:B------:R-:W-:Y:S01]  /*44c0*/  IMAD.MOV.U32 R72, RZ, RZ, R3 ;  /* 0x000000ffff487224 */ /* 0x000fe200078e0003 */
[----:B------:R-:W-:Y:S01]  /*44d0*/  PRMT R71, R73, 0x7632, R71 ;  /* 0x0000763249477816 */ /* 0x000fe20000000047 */
[----:B------:R-:W-:Y:S01]  /*44e0*/  IMAD.MOV.U32 R51, RZ, RZ, R50 ;  /* 0x000000ffff337224 */ /* 0x000fe200078e0032 */
[----:B------:R-:W-:-:S07]  /*44f0*/  PRMT R120, R120, 0x5410, R120 ;  /* 0x0000541078787816 */ /* 0x000fce0000000078 */
.L_x_5025:
[----:B------:R-:W-:Y:S05]  /*4500*/  BSYNC B1 ;  /* 0x0000000000017941 */ /* 0x000fea0003800000 */
.L_x_5023:
        /* <DEDUP_REMOVED lines=11> */
.L_x_5027:
[----:B------:R-:W-:Y:S01]  /*45c0*/  IMAD.MOV.U32 R3, RZ, RZ, R72 ;  /* 0x000000ffff037224 */ /* 0x000fe200078e0048 */
[----:B------:R-:W-:Y:S01]  /*45d0*/  PRMT R73, R71, 0x7610, R73 ;  /* 0x0000761047497816 */ /* 0x000fe20000000049 */
[----:B------:R-:W-:Y:S01]  /*45e0*/  IMAD.MOV.U32 R50, RZ, RZ, R49 ;  /* 0x000000ffff327224 */ /* 0x000fe200078e0031 */
[----:B------:R-:W-:-:S07]  /*45f0*/  PRMT R120, R119, 0x7632, R120 ;  /* 0x0000763277787816 */ /* 0x000fce0000000078 */
.L_x_5028:
[----:B------:R-:W-:Y:S05]  /*4600*/  BSYNC B1 ;  /* 0x0000000000017941 */ /* 0x000fea0003800000 */
.L_x_5026:
        /* <DEDUP_REMOVED lines=11> */
.L_x_5030:
[----:B------:R-:W-:Y:S01]  /*46c0*/  IMAD.MOV.U32 R72, RZ, RZ, R3 ;  /* 0x000000ffff487224 */ /* 0x000fe200078e0003 */
[----:B------:R-:W-:Y:S01]  /*46d0*/  PRMT R71, R73, 0x7610, R71 ;  /* 0x0000761049477816 */ /* 0x000fe20000000047 */
[----:B------:R-:W-:Y:S01]  /*46e0*/  IMAD.MOV.U32 R49, RZ, RZ, R48 ;  /* 0x000000ffff317224 */ /* 0x000fe200078e0030 */
[----:B------:R-:W-:-:S07]  /*46f0*/  PRMT R119, R119, 0x5410, R119 ;  /* 0x0000541077777816 */ /* 0x000fce0000000077 */
.L_x_5031:
[----:B------:R-:W-:Y:S05]  /*4700*/  BSYNC B1 ;  /* 0x0000000000017941 */ /* 0x000fea0003800000 */
.L_x_5029:
        /* <DEDUP_REMOVED lines=11> */
.L_x_5033:
[----:B------:R-:W-:Y:S01]  /*47c0*/  IMAD.MOV.U32 R3, RZ, RZ, R72 ;  /* 0x000000ffff037224 */ /* 0x000fe200078e0048 */
[----:B------:R-:W-:Y:S01]  /*47d0*/  PRMT R73, R71, 0x7610, R73 ;  /* 0x0000761047497816 */ /* 0x000fe20000000049 */
[----:B------:R-:W-:Y:S01]  /*47e0*/  IMAD.MOV.U32 R48, RZ, RZ, R47 ;  /* 0x000000ffff307224 */ /* 0x000fe200078e002f */
[----:B------:R-:W-:-:S07]  /*47f0*/  PRMT R119, R107, 0x7632, R119 ;  /* 0x000076326b777816 */ /* 0x000fce0000000077 */
.L_x_5034:
[----:B------:R-:W-:Y:S05]  /*4800*/  BSYNC B1 ;  /* 0x0000000000017941 */ /* 0x000fea0003800000 */
.L_x_5032:
        /* <DEDUP_REMOVED lines=11> */
.L_x_5036:
[----:B------:R-:W-:Y:S01]  /*48c0*/  IMAD.MOV.U32 R72, RZ, RZ, R3 ;  /* 0x000000ffff487224 */ /* 0x000fe200078e0003 */
[----:B------:R-:W-:Y:S01]  /*48d0*/  PRMT R71, R71, 0x5410, R73 ;  /* 0x0000541047477816 */ /* 0x000fe20000000049 */
[----:B------:R-:W-:Y:S01]  /*48e0*/  IMAD.MOV.U32 R47, RZ, RZ, R46 ;  /* 0x000000ffff2f7224 */ /* 0x000fe200078e002e */
[----:B------:R-:W-:-:S07]  /*48f0*/  PRMT R107, R107, 0x5410, R107 ;  /* 0x000054106b6b7816 */ /* 0x000fce000000006b */
.L_x_5037:
[----:B------:R-:W-:Y:S05]  /*4900*/  BSYNC B1 ;  /* 0x0000000000017941 */ /* 0x000fea0003800000 */
.L_x_5035:
        /* <DEDUP_REMOVED lines=11> */
.L_x_5039:
[----:B------:R-:W-:Y:S01]  /*49c0*/  IMAD.MOV.U32 R3, RZ, RZ, R72 ;  /* 0x000000ffff037224 */ /* 0x000fe200078e0048 */
[----:B------:R-:W-:Y:S01]  /*49d0*/  PRMT R73, R73, 0x7610, R71 ;  /* 0x0000761049497816 */ /* 0x000fe20000000047 */
[----:B------:R-:W-:Y:S01]  /*49e0*/  IMAD.MOV.U32 R46, RZ, RZ, R45 ;  /* 0x000000ffff2e7224 */ /* 0x000fe200078e002d */
[----:B------:R-:W-:-:S07]  /*49f0*/  PRMT R107, R106, 0x7632, R107 ;  /* 0x000076326a6b7816 */ /* 0x000fce000000006b */
.L_x_5040:
[----:B------:R-:W-:Y:S05]  /*4a00*/  BSYNC B1 ;  /* 0x0000000000017941 */ /* 0x000fea0003800000 */
.L_x_5038:
        /* <DEDUP_REMOVED lines=11> */
.L_x_5042:
[----:B------:R-:W-:Y:S01]  /*4ac0*/  IMAD.MOV.U32 R72, RZ, RZ, R3 ;  /* 0x000000ffff487224 */ /* 0x000fe200078e0003 */
[----:B------:R-:W-:Y:S01]  /*4ad0*/  PRMT R71, R73, 0x7632, R71 ;  /* 0x0000763249477816 */ /* 0x000fe20000000047 */
[----:B------:R-:W-:Y:S01]  /*4ae0*/  IMAD.MOV.U32 R45, RZ, RZ, R44 ;  /* 0x000000ffff2d7224 */ /* 0x000fe200078e002c */
[----:B------:R-:W-:-:S07]  /*4af0*/  PRMT R106, R106, 0x5410, R106 ;  /* 0x000054106a6a7816 */ /* 0x000fce000000006a */
.L_x_5043:
[----:B------:R-:W-:Y:S05]  /*4b00*/  BSYNC B1 ;  /* 0x0000000000017941 */ /* 0x000fea0003800000 */
.L_x_5041:
        /* <DEDUP_REMOVED lines=11> */
.L_x_5045:
[----:B------:R-:W-:Y:S01]  /*4bc0*/  IMAD.MOV.U32 R3, RZ, RZ, R72 ;  /* 0x000000ffff037224 */ /* 0x000fe200078e0048 */
[----:B------:R-:W-:Y:S01]  /*4bd0*/  PRMT R73, R71, 0x7610, R73 ;  /* 0x0000761047497816 */ /* 0x000fe20000000049 */
[----:B------:R-:W-:Y:S01]  /*4be0*/  IMAD.MOV.U32 R44, RZ, RZ, R43 ;  /* 0x000000ffff2c7224 */ /* 0x000fe200078e002b */
[----:B------:R-:W-:-:S07]  /*4bf0*/  PRMT R106, R109, 0x7632, R106 ;  /* 0x000076326d6a7816 */ /* 0x000fce000000006a */
.L_x_5046:
[----:B------:R-:W-:Y:S05]  /*4c00*/  BSYNC B1 ;  /* 0x0000000000017941 */ /* 0x000fea0003800000 */
.L_x_5044:
        /* <DEDUP_REMOVED lines=11> */
.L_x_5048:
[----:B------:R-:W-:Y:S01]  /*4cc0*/  IMAD.MOV.U32 R72, RZ, RZ, R3 ;  /* 0x000000ffff487224 */ /* 0x000fe200078e0003 */
[----:B------:R-:W-:Y:S01]  /*4cd0*/  PRMT R71, R71, 0x5410, R73 ;  /* 0x0000541047477816 */ /* 0x000fe20000000049 */
[----:B------:R-:W-:Y:S01]  /*4ce0*/  IMAD.MOV.U32 R43, RZ, RZ, R42 ;  /* 0x000000ffff2b7224 */ /* 0x000fe200078e002a */
[----:B------:R-:W-:-:S07]  /*4cf0*/  PRMT R109, R109, 0x5410, R109 ;  /* 0x000054106d6d7816 */ /* 0x000fce000000006d */
.L_x_5049:
[----:B------:R-:W-:Y:S05]  /*4d00*/  BSYNC B1 ;  /* 0x0000000000017941 */ /* 0x000fea0003800000 */
.L_x_5047:
        /* <DEDUP_REMOVED lines=11> */
.L_x_5051:
[----:B------:R-:W-:Y:S01]  /*4dc0*/  IMAD.MOV.U32 R3, RZ, RZ, R72 ;  /* 0x000000ffff037224 */ /* 0x000fe200078e0048 */
[----:B------:R-:W-:Y:S01]  /*4dd0*/  PRMT R73, R73, 0x7610, R71 ;  /* 0x0000761049497816 */ /* 0x000fe20000000047 */
[----:B------:R-:W-:Y:S01]  /*4de0*/  IMAD.MOV.U32 R42, RZ, RZ, R41 ;  /* 0x000000ffff2a7224 */ /* 0x000fe200078e0029 */
[----:B------:R-:W-:-:S07]  /*4df0*/  PRMT R109, R108, 0x7632, R109 ;  /* 0x000076326c6d7816 */ /* 0x000fce000000006d */
.L_x_5052:
[----:B------:R-:W-:Y:S05]  /*4e00*/  BSYNC B1 ;  /* 0x0000000000017941 */ /* 0x000fea0003800000 */
.L_x_5050:
        /* <DEDUP_REMOVED lines=11> */
.L_x_5054:
[----:B------:R-:W-:Y:S01]  /*4ec0*/  IMAD.MOV.U32 R72, RZ, RZ, R3 ;  /* 0x000000ffff487224 */ /* 0x000fe200078e0003 */
[----:B------:R-:W-:Y:S01]  /*4ed0*/  PRMT R71, R71, 0x7610, R73 ;  /* 0x0000761047477816 */ /* 0x000fe20000000049 */
[----:B------:R-:W-:Y:S01]  /*4ee0*/  IMAD.MOV.U32 R41, RZ, RZ, R40 ;  /* 0x000000ffff297224 */ /* 0x000fe200078e0028 */
[----:B------:R-:W-:-:S07]  /*4ef0*/  PRMT R108, R108, 0x5410, R108 ;  /* 0x000054106c6c7816 */ /* 0x000fce000000006c */
.L_x_5055:
[----:B------:R-:W-:Y:S05]  /*4f00*/  BSYNC B1 ;  /* 0x0000000000017941 */ /* 0x000fea0003800000 */
.L_x_5053:
        /* <DEDUP_REMOVED lines=11> */
.L_x_5057:
[----:B------:R-:W-:Y:S01]  /*4fc0*/  IMAD.MOV.U32 R3, RZ, RZ, R72 ;  /* 0x000000ffff037224 */ /* 0x000fe200078e0048 */
[----:B------:R-:W-:Y:S01]  /*4fd0*/  PRMT R73, R73, 0x7610, R71 ;  /* 0x0000761049497816 */ /* 0x000fe20000000047 */
[----:B------:R-:W-:Y:S01]  /*4fe0*/  IMAD.MOV.U32 R40, RZ, RZ, R39 ;  /* 0x000000ffff287224 */ /* 0x000fe200078e0027 */
[----:B------:R-:W-:-:S07]  /*4ff0*/  PRMT R108, R122, 0x7632, R108 ;  /* 0x000076327a6c7816 */ /* 0x000fce000000006c */
.L_x_5058:
[----:B------:R-:W-:Y:S05]  /*5000*/  BSYNC B1 ;  /* 0x0000000000017941 */ /* 0x000fea0003800000 */
.L_x_5056:
        /* <DEDUP_REMOVED lines=11> */
.L_x_5060:
[----:B------:R-:W-:Y:S01]  /*50c0*/  IMAD.MOV.U32 R72, RZ, RZ, R3 ;  /* 0x000000ffff487224 */ /* 0x000fe200078e0003 */
[----:B------:R-:W-:Y:S01]  /*50d0*/  PRMT R71, R73, 0x7632, R71 ;  /* 0x0000763249477816 */ /* 0x000fe20000000047 */
[----:B------:R-:W-:Y:S01]  /*50e0*/  IMAD.MOV.U32 R39, RZ, RZ, R38 ;  /* 0x000000ffff277224 */ /* 0x000fe200078e0026 */
[----:B------:R-:W-:-:S07]  /*50f0*/  PRMT R122, R122, 0x5410, R122 ;  /* 0x000054107a7a7816 */ /* 0x000fce000000007a */
.L_x_5061:
[----:B------:R-:W-:Y:S05]  /*5100*/  BSYNC B1 ;  /* 0x0000000000017941 */ /* 0x000fea0003800000 */
.L_x_5059:
        /* <DEDUP_REMOVED lines=11> */
.L_x_5063:
[----:B------:R-:W-:Y:S01]  /*51c0*/  IMAD.MOV.U32 R3, RZ, RZ, R72 ;  /* 0x000000ffff037224 */ /* 0x000fe200078e0048 */
[----:B------:R-:W-:Y:S01]  /*51d0*/  PRMT R73, R71, 0x7610, R73 ;  /* 0x0000761047497816 */ /* 0x000fe20000000049 */
[----:B------:R-:W-:Y:S01]  /*51e0*/  IMAD.MOV.U32 R38, RZ, RZ, R37 ;  /* 0x000000ffff267224 */ /* 0x000fe200078e0025 */
[----:B------:R-:W-:-:S07]  /*51f0*/  PRMT R122, R121, 0x7632, R122 ;  /* 0x00007632797a7816 */ /* 0x000fce000000007a */
.L_x_5064:
[----:B------:R-:W-:Y:S05]  /*5200*/  BSYNC B1 ;  /* 0x0000000000017941 */ /* 0x000fea0003800000 */
.L_x_5062:
        /* <DEDUP_REMOVED lines=11> */
.L_x_5066:
[----:B------:R-:W-:Y:S01]  /*52c0*/  IMAD.MOV.U32 R72, RZ, RZ, R3 ;  /* 0x000000ffff487224 */ /* 0x000fe200078e0003 */
[----:B------:R-:W-:Y:S01]  /*52d0*/  PRMT R71, R71, 0x5410, R73 ;  /* 0x0000541047477816 */ /* 0x000fe20000000049 */
[----:B------:R-:W-:Y:S01]  /*52e0*/  IMAD.MOV.U32 R37, RZ, RZ, R36 ;  /* 0x000000ffff257224 */ /* 0x000fe200078e0024 */
[----:B------:R-:W-:-:S07]  /*52f0*/  PRMT R121, R121, 0x5410, R121 ;  /* 0x0000541079797816 */ /* 0x000fce0000000079 */
.L_x_5067:
[----:B------:R-:W-:Y:S05]  /*5300*/  BSYNC B1 ;  /* 0x0000000000017941 */ /* 0x000fea0003800000 */
.L_x_5065:
        /* <DEDUP_REMOVED lines=11> */
.L_x_5069:
[----:B------:R-:W-:Y:S01]  /*53c0*/  IMAD.MOV.U32 R3, RZ, RZ, R72 ;  /* 0x000000ffff037224 */ /* 0x000fe200078e0048 */
[----:B------:R-:W-:Y:S01]  /*53d0*/  PRMT R73, R73, 0x7610, R71 ;  /* 0x0000761049497816 */ /* 0x000fe20000000047 */
[----:B------:R-:W-:Y:S01]  /*53e0*/  IMAD.MOV.U32 R36, RZ, RZ, R35 ;  /* 0x000000ffff247224 */ /* 0x000fe200078e0023 */
[----:B------:R-:W-:-:S07]  /*53f0*/  PRMT R121, R94, 0x7632, R121 ;  /* 0x000076325e797816 */ /* 0x000fce0000000079 */
.L_x_5070:
[----:B------:R-:W-:Y:S05]  /*5400*/  BSYNC B1 ;  /* 0x0000000000017941 */ /* 0x000fea0003800000 */
.L_x_5068:
        /* <DEDUP_REMOVED lines=11> */
.L_x_5072:
[----:B------:R-:W-:Y:S01]  /*54c0*/  IMAD.MOV.U32 R72, RZ, RZ, R3 ;  /* 0x000000ffff487224 */ /* 0x000fe200078e0003 */
[----:B------:R-:W-:Y:S01]  /*54d0*/  PRMT R71, R73, 0x7632, R71 ;  /* 0x0000763249477816 */ /* 0x000fe20000000047 */
[----:B------:R-:W-:Y:S01]  /*54e0*/  IMAD.MOV.U32 R35, RZ, RZ, R34 ;  /* 0x000000ffff237224 */ /* 0x000fe200078e0022 */
[----:B------:R-:W-:-:S07]  /*54f0*/  PRMT R94, R94, 0x5410, R94 ;  /* 0x000054105e5e7816 */ /* 0x000fce000000005e */
.L_x_5073:
[----:B------:R-:W-:Y:S05]  /*5500*/  BSYNC B1 ;  /* 0x0000000000017941 */ /* 0x000fea0003800000 */
.L_x_5071:
        /* <DEDUP_REMOVED lines=11> */
.L_x_5075:
[----:B------:R-:W-:Y:S01]  /*55c0*/  IMAD.MOV.U32 R3, RZ, RZ, R72 ;  /* 0x000000ffff037224 */ /* 0x000fe200078e0048 */
[----:B------:R-:W-:Y:S01]  /*55d0*/  PRMT R73, R71, 0x7610, R73 ;  /* 0x0000761047497816 */ /* 0x000fe20000000049 */
[----:B------:R-:W-:Y:S01]  /*55e0*/  IMAD.MOV.U32 R34, RZ, RZ, R33 ;  /* 0x000000ffff227224 */ /* 0x000fe200078e0021 */
[----:B------:R-:W-:-:S07]  /*55f0*/  PRMT R94, R123, 0x7632, R94 ;  /* 0x000076327b5e7816 */ /* 0x000fce000000005e */
.L_x_5076:
[----:B------:R-:W-:Y:S05]  /*5600*/  BSYNC B1 ;  /* 0x0000000000017941 */ /* 0x000fea0003800000 */
.L_x_5074:
        /* <DEDUP_REMOVED lines=11> */
.L_x_5078:
[----:B------:R-:W-:Y:S01]  /*56c0*/  IMAD.MOV.U32 R72, RZ, RZ, R3 ;  /* 0x000000ffff487224 */ /* 0x000fe200078e0003 */
[----:B------:R-:W-:Y:S01]  /*56d0*/  PRMT R71, R71, 0x5410, R73 ;  /* 0x0000541047477816 */ /* 0x000fe20000000049 */
[----:B------:R-:W-:Y:S01]  /*56e0*/  IMAD.MOV.U32 R33, RZ, RZ, R32 ;  /* 0x000000ffff217224 */ /* 0x000fe200078e0020 */
[----:B------:R-:W-:-:S07]  /*56f0*/  PRMT R123, R123, 0x5410, R123 ;  /* 0x000054107b7b7816 */ /* 0x000fce000000007b */
.L_x_5079:
[----:B------:R-:W-:Y:S05]  /*5700*/  BSYNC B1 ;  /* 0x0000000000017941 */ /* 0x000fea0003800000 */
.L_x_5077:
        /* <DEDUP_REMOVED lines=11> */
.L_x_5081:
[----:B------:R-:W-:Y:S01]  /*57c0*/  IMAD.MOV.U32 R3, RZ, RZ, R72 ;  /* 0x000000ffff037224 */ /* 0x000fe200078e0048 */
[----:B------:R-:W-:Y:S01]  /*57d0*/  PRMT R73, R73, 0x7610, R71 ;  /* 0x0000761049497816 */ /* 0x000fe20000000047 */
[----:B------:R-:W-:Y:S01]  /*57e0*/  IMAD.MOV.U32 R32, RZ, RZ, R31 ;  /* 0x000000ffff207224 */ /* 0x000fe200078e001f */
[----:B------:R-:W-:-:S07]  /*57f0*/  PRMT R123, R96, 0x7632, R123 ;  /* 0x00007632607b7816 */ /* 0x000fce000000007b */
.L_x_5082:
[----:B------:R-:W-:Y:S05]  /*5800*/  BSYNC B1 ;  /* 0x0000000000017941 */ /* 0x000fea0003800000 */
.L_x_5080:
        /* <DEDUP_REMOVED lines=11> */
.L_x_5084:
[----:B------:R-:W-:Y:S01]  /*58c0*/  IMAD.MOV.U32 R72, RZ, RZ, R3 ;  /* 0x000000ffff487224 */ /* 0x000fe200078e0003 */
[----:B------:R-:W-:Y:S01]  /*58d0*/  PRMT R71, R73, 0x7632, R71 ;  /* 0x0000763249477816 */ /* 0x000fe20000000047 */
[----:B------:R-:W-:Y:S01]  /*58e0*/  IMAD.MOV.U32 R31, RZ, RZ, R30 ;  /* 0x000000ffff1f7224 */ /* 0x000fe200078e001e */
[----:B------:R-:W-:-:S07]  /*58f0*/  PRMT R96, R96, 0x5410, R96 ;  /* 0x0000541060607816 */ /* 0x000fce0000000060 */
.L_x_5085:
[----:B------:R-:W-:Y:S05]  /*5900*/  BSYNC B1 ;  /* 0x0000000000017941 */ /* 0x000fea0003800000 */
.L_x_5083:
        /* <DEDUP_REMOVED lines=11> */
.L_x_5087:
[----:B------:R-:W-:Y:S01]  /*59c0*/  IMAD.MOV.U32 R3, RZ, RZ, R72 ;  /* 0x000000ffff037224 */ /* 0x000fe200078e0048 */
[----:B------:R-:W-:Y:S01]  /*59d0*/  PRMT R73, R71, 0x7610, R73 ;  /* 0x0000761047497816 */ /* 0x000fe20000000049 */
[----:B------:R-:W-:Y:S01]  /*59e0*/  IMAD.MOV.U32 R30, RZ, RZ, R29 ;  /* 0x000000ffff1e7224 */ /* 0x000fe200078e001d */
[----:B------:R-:W-:-:S07]  /*59f0*/  PRMT R96, R95, 0x7632, R96 ;  /* 0x000076325f607816 */ /* 0x000fce0000000060 */
.L_x_5088:
[----:B------:R-:W-:Y:S05]  /*5a00*/  BSYNC B1 ;  /* 0x0000000000017941 */ /* 0x000fea0003800000 */
.L_x_5086:
        /* <DEDUP_REMOVED lines=11> */
.L_x_5090:
[----:B------:R-:W-:Y:S01]  /*5ac0*/  IMAD.MOV.U32 R72, RZ, RZ, R3 ;  /* 0x000000ffff487224 */ /* 0x000fe200078e0003 */
[----:B------:R-:W-:Y:S01]  /*5ad0*/  PRMT R71, R71, 0x5410, R73 ;  /* 0x0000541047477816 */ /* 0x000fe20000000049 */
[----:B------:R-:W-:Y:S01]  /*5ae0*/  IMAD.MOV.U32 R29, RZ, RZ, R28 ;  /* 0x000000ffff1d7224 */ /* 0x000fe200078e001c */
[----:B------:R-:W-:-:S07]  /*5af0*/  PRMT R95, R95, 0x5410, R95 ;  /* 0x000054105f5f7816 */ /* 0x000fce000000005f */
.L_x_5091:
[----:B------:R-:W-:Y:S05]  /*5b00*/  BSYNC B1 ;  /* 0x0000000000017941 */ /* 0x000fea0003800000 */
.L_x_5089:
        /* <DEDUP_REMOVED lines=11> */
.L_x_5093:
[----:B------:R-:W-:Y:S01]  /*5bc0*/  IMAD.MOV.U32 R3, RZ, RZ, R72 ;  /* 0x000000ffff037224 */ /* 0x000fe200078e0048 */
[----:B------:R-:W-:Y:S01]  /*5bd0*/  PRMT R73, R73, 0x7610, R71 ;  /* 0x0000761049497816 */ /* 0x000fe20000000047 */
[----:B------:R-:W-:Y:S01]  /*5be0*/  IMAD.MOV.U32 R28, RZ, RZ, R27 ;  /* 0x000000ffff1c7224 */ /* 0x000fe200078e001b */
[----:B------:R-:W-:-:S07]  /*5bf0*/  PRMT R95, R98, 0x7632, R95 ;  /* 0x00007632625f7816 */ /* 0x000fce000000005f */
.L_x_5094:
[----:B------:R-:W-:Y:S05]  /*5c00*/  BSYNC B1 ;  /* 0x0000000000017941 */ /* 0x000fea0003800000 */
.L_x_5092:
        /* <DEDUP_REMOVED lines=11> */
.L_x_5096:
[----:B------:R-:W-:Y:S01]  /*5cc0*/  IMAD.MOV.U32 R72, RZ, RZ, R3 ;  /* 0x000000ffff487224 */ /* 0x000fe200078e0003 */
[----:B------:R-:W-:Y:S01]  /*5cd0*/  PRMT R71, R73, 0x7632, R71 ;  /* 0x0000763249477816 */ /* 0x000fe20000000047 */
[----:B------:R-:W-:Y:S01]  /*5ce0*/  IMAD.MOV.U32 R27, RZ, RZ, R26 ;  /* 0x000000ffff1b7224 */ /* 0x000fe200078e001a */
[----:B------:R-:W-:-:S07]  /*5cf0*/  PRMT R98, R98, 0x5410, R98 ;  /* 0x0000541062627816 */ /* 0x000fce0000000062 */
.L_x_5097:
[----:B------:R-:W-:Y:S05]  /*5d00*/  BSYNC B1 ;  /* 0x0000000000017941 */ /* 0x000fea0003800000 */
.L_x_5095:
        /* <DEDUP_REMOVED lines=11> */
.L_x_5099:
[----:B------:R-:W-:Y:S01]  /*5dc0*/  IMAD.MOV.U32 R3, RZ, RZ, R72 ;  /* 0x000000ffff037224 */ /* 0x000fe200078e0048 */
[----:B------:R-:W-:Y:S01]  /*5dd0*/  PRMT R73, R71, 0x7610, R73 ;  /* 0x0000761047497816 */ /* 0x000fe20000000049 */
[----:B------:R-:W-:Y:S01]  /*5de0*/  IMAD.MOV.U32 R26, RZ, RZ, R25 ;  /* 0x000000ffff1a7224 */ /* 0x000fe200078e0019 */
[----:B------:R-:W-:-:S07]  /*5df0*/  PRMT R98, R97, 0x7632, R98 ;  /* 0x0000763261627816 */ /* 0x000fce0000000062 */
.L_x_5100:
[----:B------:R-:W-:Y:S05]  /*5e00*/  BSYNC B1 ;  /* 0x0000000000017941 */ /* 0x000fea0003800000 */
.L_x_5098:
        /* <DEDUP_REMOVED lines=11> */
.L_x_5102:
[----:B------:R-:W-:Y:S01]  /*5ec0*/  IMAD.MOV.U32 R72, RZ, RZ, R3 ;  /* 0x000000ffff487224 */ /* 0x000fe200078e0003 */
[----:B------:R-:W-:Y:S01]  /*5ed0*/  PRMT R71, R71, 0x5410, R73 ;  /* 0x0000541047477816 */ /* 0x000fe20000000049 */
[----:B------:R-:W-:Y:S01]  /*5ee0*/  IMAD.MOV.U32 R25, RZ, RZ, R24 ;  /* 0x000000ffff197224 */ /* 0x000fe200078e0018 */
[----:B------:R-:W-:-:S07]  /*5ef0*/  PRMT R97, R97, 0x5410, R97 ;  /* 0x0000541061617816 */ /* 0x000fce0000000061 */
.L_x_5103:
[----:B------:R-:W-:Y:S05]  /*5f00*/  BSYNC B1 ;  /* 0x0000000000017941 */ /* 0x000fea0003800000 */
.L_x_5101:
        /* <DEDUP_REMOVED lines=11> */
.L_x_5105:
[----:B------:R-:W-:Y:S01]  /*5fc0*/  IMAD.MOV.U32 R3, RZ, RZ, R72 ;  /* 0x000000ffff037224 */ /* 0x000fe200078e0048 */
[----:B------:R-:W-:Y:S01]  /*5fd0*/  PRMT R73, R73, 0x7610, R71 ;  /* 0x0000761049497816 */ /* 0x000fe20000000047 */
[----:B------:R-:W-:Y:S01]  /*5fe0*/  IMAD.MOV.U32 R24, RZ, RZ, R23 ;  /* 0x000000ffff187224 */ /* 0x000fe200078e0017 */
[----:B------:R-:W-:-:S07]  /*5ff0*/  PRMT R97, R100, 0x7632, R97 ;  /* 0x0000763264617816 */ /* 0x000fce0000000061 */
.L_x_5106:
[----:B------:R-:W-:Y:S05]  /*6000*/  BSYNC B1 ;  /* 0x0000000000017941 */ /* 0x000fea0003800000 */
.L_x_5104:
        /* <DEDUP_REMOVED lines=11> */
.L_x_5108:
[----:B------:R-:W-:Y:S01]  /*60c0*/  IMAD.MOV.U32 R72, RZ, RZ, R3 ;  /* 0x000000ffff487224 */ /* 0x000fe200078e0003 */
[----:B------:R-:W-:Y:S01]  /*60d0*/  PRMT R71, R73, 0x7632, R71 ;  /* 0x0000763249477816 */ /* 0x000fe20000000047 */
[----:B------:R-:W-:Y:S01]  /*60e0*/  IMAD.MOV.U32 R23, RZ, RZ, R22 ;  /* 0x000000ffff177224 */ /* 0x000fe200078e0016 */
[----:B------:R-:W-:-:S07]  /*60f0*/  PRMT R100, R100, 0x5410, R100 ;  /* 0x0000541064647816 */ /* 0x000fce0000000064 */
.L_x_5109:
[----:B------:R-:W-:Y:S05]  /*6100*/  BSYNC B1 ;  /* 0x0000000000017941 */ /* 0x000fea0003800000 */
.L_x_5107:
        /* <DEDUP_REMOVED lines=11> */
.L_x_5111:
[----:B------:R-:W-:Y:S01]  /*61c0*/  IMAD.MOV.U32 R3, RZ, RZ, R72 ;  /* 0x000000ffff037224 */ /* 0x000fe200078e0048 */
[----:B------:R-:W-:Y:S01]  /*61d0*/  PRMT R73, R71, 0x7610, R73 ;  /* 0x0000761047497816 */ /* 0x000fe20000000049 */
[----:B------:R-:W-:Y:S01]  /*61e0*/  IMAD.MOV.U32 R22, RZ, RZ, R21 ;  /* 0x000000ffff167224 */ /* 0x000fe200078e0015 */
[----:B------:R-:W-:-:S07]  /*61f0*/  PRMT R100, R99, 0x7632, R100 ;  /* 0x0000763263647816 */ /* 0x000fce0000000064 */
.L_x_5112:
[----:B------:R-:W-:Y:S05]  /*6200*/  BSYNC B1 ;  /* 0x0000000000017941 */ /* 0x000fea0003800000 */
.L_x_5110:
        /* <DEDUP_REMOVED lines=11> */
.L_x_5114:
[----:B------:R-:W-:Y:S01]  /*62c0*/  IMAD.MOV.U32 R72, RZ, RZ, R3 ;  /* 0x000000ffff487224 */ /* 0x000fe200078e0003 */
[----:B------:R-:W-:Y:S01]  /*62d0*/  PRMT R71, R71, 0x5410, R73 ;  /* 0x0000541047477816 */ /* 0x000fe20000000049 */
[----:B------:R-:W-:Y:S01]  /*62e0*/  IMAD.MOV.U32 R21, RZ, RZ, R20 ;  /* 0x000000ffff157224 */ /* 0x000fe200078e0014 */
[----:B------:R-:W-:-:S07]  /*62f0*/  PRMT R99, R99, 0x5410, R99 ;  /* 0x0000541063637816 */ /* 0x000fce0000000063 */
.L_x_5115:
[----:B------:R-:W-:Y:S05]  /*6300*/  BSYNC B1 ;  /* 0x0000000000017941 */ /* 0x000fea0003800000 */
.L_x_5113:
        /* <DEDUP_REMOVED lines=11> */
.L_x_5117:
[----:B------:R-:W-:Y:S01]  /*63c0*/  IMAD.MOV.U32 R3, RZ, RZ, R72 ;  /* 0x000000ffff037224 */ /* 0x000fe200078e0048 */
[----:B------:R-:W-:Y:S01]  /*63d0*/  PRMT R73, R73, 0x7610, R71 ;  /* 0x0000761049497816 */ /* 0x000fe20000000047 */
[----:B------:R-:W-:Y:S01]  /*63e0*/  IMAD.MOV.U32 R20, RZ, RZ, R19 ;  /* 0x000000ffff147224 */ /* 0x000fe200078e0013 */
[----:B------:R-:W-:-:S07]  /*63f0*/  PRMT R99, R110, 0x7632, R99 ;  /* 0x000076326e637816 */ /* 0x000fce0000000063 */
.L_x_5118:
[----:B------:R-:W-:Y:S05]  /*6400*/  BSYNC B1 ;  /* 0x0000000000017941 */ /* 0x000fea0003800000 */
.L_x_5116:
        /* <DEDUP_REMOVED lines=11> */
.L_x_5120:
[----:B------:R-:W-:Y:S01]  /*64c0*/  IMAD.MOV.U32 R72, RZ, RZ, R3 ;  /* 0x000000ffff487224 */ /* 0x000fe200078e0003 */
[----:B------:R-:W-:Y:S01]  /*64d0*/  PRMT R71, R73, 0x7632, R71 ;  /* 0x0000763249477816 */ /* 0x000fe20000000047 */
[----:B------:R-:W-:Y:S01]  /*64e0*/  IMAD.MOV.U32 R19, RZ, RZ, R18 ;  /* 0x000000ffff137224 */ /* 0x000fe200078e0012 */
[----:B------:R-:W-:-:S07]  /*64f0*/  PRMT R110, R110, 0x5410, R110 ;  /* 0x000054106e6e7816 */ /* 0x000fce000000006e */
.L_x_5121:
[----:B------:R-:W-:Y:S05]  /*6500*/  BSYNC B1 ;  /* 0x0000000000017941 */ /* 0x000fea0003800000 */
.L_x_5119:
        /* <DEDUP_REMOVED lines=11> */
.L_x_5123:
[----:B------:R-:W-:Y:S01]  /*65c0*/  IMAD.MOV.U32 R3, RZ, RZ, R72 ;  /* 0x000000ffff037224 */ /* 0x000fe200078e0048 */
[----:B------:R-:W-:Y:S01]  /*65d0*/  PRMT R73, R71, 0x7610, R73 ;  /* 0x0000761047497816 */ /* 0x000fe20000000049 */
[----:B------:R-:W-:Y:S01]  /*65e0*/  IMAD.MOV.U32 R18, RZ, RZ, R17 ;  /* 0x000000ffff127224 */ /* 0x000fe200078e0011 */
[----:B------:R-:W-:-:S07]  /*65f0*/  PRMT R110, R101, 0x7632, R110 ;  /* 0x00007632656e7816 */ /* 0x000fce000000006e */
.L_x_5124:
[----:B------:R-:W-:Y:S05]  /*6600*/  BSYNC B1 ;  /* 0x0000000000017941 */ /* 0x000fea0003800000 */
.L_x_5122:
        /* <DEDUP_REMOVED lines=11> */
.L_x_5126:
[----:B------:R-:W-:Y:S01]  /*66c0*/  IMAD.MOV.U32 R72, RZ, RZ, R3 ;  /* 0x000000ffff487224 */ /* 0x000fe200078e0003 */
[----:B------:R-:W-:Y:S01]  /*66d0*/  PRMT R71, R71, 0x5410, R73 ;  /* 0x0000541047477816 */ /* 0x000fe20000000049 */
[----:B------:R-:W-:Y:S01]  /*66e0*/  IMAD.MOV.U32 R17, RZ, RZ, R16 ;  /* 0x000000ffff117224 */ /* 0x000fe200078e0010 */
[----:B------:R-:W-:-:S07]  /*66f0*/  PRMT R101, R101, 0x5410, R101 ;  /* 0x0000541065657816 */ /* 0x000fce0000000065 */
.L_x_5127:
[----:B------:R-:W-:Y:S05]  /*6700*/  BSYNC B1 ;  /* 0x0000000000017941 */ /* 0x000fea0003800000 */
.L_x_5125:
        /* <DEDUP_REMOVED lines=11> */
.L_x_5129:
[----:B------:R-:W-:Y:S01]  /*67c0*/  IMAD.MOV.U32 R3, RZ, RZ, R72 ;  /* 0x000000ffff037224 */ /* 0x000fe200078e0048 */
[----:B------:R-:W-:Y:S01]  /*67d0*/  PRMT R73, R73, 0x7610, R71 ;  /* 0x0000761049497816 */ /* 0x000fe20000000047 */
[----:B------:R-:W-:Y:S01]  /*67e0*/  IMAD.MOV.U32 R16, RZ, RZ, R15 ;  /* 0x000000ffff107224 */ /* 0x000fe200078e000f */
[----:B------:R-:W-:-:S07]  /*67f0*/  PRMT R101, R102, 0x7632, R101 ;  /* 0x0000763266657816 */ /* 0x000fce0000000065 */
.L_x_5130:
[----:B------:R-:W-:Y:S05]  /*6800*/  BSYNC B1 ;  /* 0x0000000000017941 */ /* 0x000fea0003800000 */
.L_x_5128:
        /* <DEDUP_REMOVED lines=11> */
.L_x_5132:
[----:B------:R-:W-:Y:S01]  /*68c0*/  IMAD.MOV.U32 R72, RZ, RZ, R3 ;  /* 0x000000ffff487224 */ /* 0x000fe200078e0003 */
[----:B------:R-:W-:Y:S01]  /*68d0*/  PRMT R71, R73, 0x7632, R71 ;  /* 0x0000763249477816 */ /* 0x000fe20000000047 */
[----:B------:R-:W-:Y:S01]  /*68e0*/  IMAD.MOV.U32 R15, RZ, RZ, R14 ;  /* 0x000000ffff0f7224 */ /* 0x000fe200078e000e */
[----:B------:R-:W-:-:S07]  /*68f0*/  PRMT R102, R102, 0x5410, R102 ;  /* 0x0000541066667816 */ /* 0x000fce0000000066 */
.L_x_5133:
[----:B------:R-:W-:Y:S05]  /*6900*/  BSYNC B1 ;  /* 0x0000000000017941 */ /* 0x000fea0003800000 */
.L_x_5131:
        /* <DEDUP_REMOVED lines=11> */
.L_x_5135:
[----:B------:R-:W-:Y:S01]  /*69c0*/  IMAD.MOV.U32 R3, RZ, RZ, R72 ;  /* 0x000000ffff037224 */ /* 0x000fe200078e0048 */
[----:B------:R-:W-:Y:S01]  /*69d0*/  PRMT R73, R71, 0x7610, R73 ;  /* 0x0000761047497816 */ /* 0x000fe20000000049 */
[----:B------:R-:W-:Y:S01]  /*69e0*/  IMAD.MOV.U32 R14, RZ, RZ, R13 ;  /* 0x000000ffff0e7224 */ /* 0x000fe200078e000d */
[----:B------:R-:W-:-:S07]  /*69f0*/  PRMT R102, R111, 0x7632, R102 ;  /* 0x000076326f667816 */ /* 0x000fce0000000066 */
.L_x_5136:
[----:B------:R-:W-:Y:S05]  /*6a00*/  BSYNC B1 ;  /* 0x0000000000017941 */ /* 0x000fea0003800000 */
.L_x_5134:
        /* <DEDUP_REMOVED lines=11> */
.L_x_5138:
[----:B------:R-:W-:Y:S01]  /*6ac0*/  IMAD.MOV.U32 R72, RZ, RZ, R3 ;  /* 0x000000ffff487224 */ /* 0x000fe200078e0003 */
[----:B------:R-:W-:Y:S01]  /*6ad0*/  PRMT R71, R73, 0x7610, R71 ;  /* 0x0000761049477816 */ /* 0x000fe20000000047 */
[----:B------:R-:W-:Y:S01]  /*6ae0*/  IMAD.MOV.U32 R13, RZ, RZ, R12 ;  /* 0x000000ffff0d7224 */ /* 0x000fe200078e000c */
[----:B------:R-:W-:-:S07]  /*6af0*/  PRMT R111, R111, 0x5410, R111 ;  /* 0x000054106f6f7816 */ /* 0x000fce000000006f */
.L_x_5139:
[----:B------:R-:W-:Y:S05]  /*6b00*/  BSYNC B1 ;  /* 0x0000000000017941 */ /* 0x000fea0003800000 */
.L_x_5137:
        /* <DEDUP_REMOVED lines=11> */
.L_x_5141:
[----:B------:R-:W-:Y:S01]  /*6bc0*/  IMAD.MOV.U32 R3, RZ, RZ, R72 ;  /* 0x000000ffff037224 */ /* 0x000fe200078e0048 */
[----:B------:R-:W-:Y:S01]  /*6bd0*/  PRMT R73, R71, 0x7610, R73 ;  /* 0x0000761047497816 */ /* 0x000fe20000000049 */
[----:B------:R-:W-:Y:S01]  /*6be0*/  IMAD.MOV.U32 R12, RZ, RZ, R11 ;  /* 0x000000ffff0c7224 */ /* 0x000fe200078e000b */
[----:B------:R-:W-:-:S07]  /*6bf0*/  PRMT R111, R91, 0x7632, R111 ;  /* 0x000076325b6f7816 */ /* 0x000fce000000006f */
.L_x_5142:
[----:B------:R-:W-:Y:S05]  /*6c00*/  BSYNC B1 ;  /* 0x0000000000017941 */ /* 0x000fea0003800000 */
.L_x_5140:
        /* <DEDUP_REMOVED lines=11> */
.L_x_5144:
[----:B------:R-:W-:Y:S01]  /*6cc0*/  IMAD.MOV.U32 R72, RZ, RZ, R3 ;  /* 0x000000ffff487224 */ /* 0x000fe200078e0003 */
[----:B------:R-:W-:Y:S01]  /*6cd0*/  PRMT R71, R71, 0x5410, R73 ;  /* 0x0000541047477816 */ /* 0x000fe20000000049 */
[----:B------:R-:W-:Y:S01]  /*6ce0*/  IMAD.MOV.U32 R11, RZ, RZ, R10 ;  /* 0x000000ffff0b7224 */ /* 0x000fe200078e000a */
[----:B------:R-:W-:-:S07]  /*6cf0*/  PRMT R91, R91, 0x5410, R91 ;  /* 0x000054105b5b7816 */ /* 0x000fce000000005b */
.L_x_5145:
[----:B------:R-:W-:Y:S05]  /*6d00*/  BSYNC B1 ;  /* 0x0000000000017941 */ /* 0x000fea0003800000 */
.L_x_5143:
        /* <DEDUP_REMOVED lines=11> */
.L_x_5147:
[----:B------:R-:W-:Y:S01]  /*6dc0*/  IMAD.MOV.U32 R3, RZ, RZ, R72 ;  /* 0x000000ffff037224 */ /* 0x000fe200078e0048 */
[----:B------:R-:W-:Y:S01]  /*6dd0*/  PRMT R73, R73, 0x7610, R71 ;  /* 0x0000761049497816 */ /* 0x000fe20000000047 */
[----:B------:R-:W-:Y:S01]  /*6de0*/  IMAD.MOV.U32 R10, RZ, RZ, R9 ;  /* 0x000000ffff0a7224 */ /* 0x000fe200078e0009 */
[----:B------:R-:W-:-:S07]  /*6df0*/  PRMT R91, R90, 0x7632, R91 ;  /* 0x000076325a5b7816 */ /* 0x000fce000000005b */
.L_x_5148:
[----:B------:R-:W-:Y:S05]  /*6e00*/  BSYNC B1 ;  /* 0x0000000000017941 */ /* 0x000fea0003800000 */
.L_x_5146:
        /* <DEDUP_REMOVED lines=11> */
.L_x_5150:
[----:B------:R-:W-:Y:S01]  /*6ec0*/  IMAD.MOV.U32 R72, RZ, RZ, R3 ;  /* 0x000000ffff487224 */ /* 0x000fe200078e0003 */
[----:B------:R-:W-:Y:S01]  /*6ed0*/  PRMT R71, R71, 0x7610, R73 ;  /* 0x0000761047477816 */ /* 0x000fe20000000049 */
[----:B------:R-:W-:Y:S01]  /*6ee0*/  IMAD.MOV.U32 R9, RZ, RZ, R8 ;  /* 0x000000ffff097224 */ /* 0x000fe200078e0008 */
[----:B------:R-:W-:-:S07]  /*6ef0*/  PRMT R90, R90, 0x5410, R90 ;  /* 0x000054105a5a7816 */ /* 0x000fce000000005a */
.L_x_5151:
[----:B------:R-:W-:Y:S05]  /*6f00*/  BSYNC B1 ;  /* 0x0000000000017941 */ /* 0x000fea0003800000 */
.L_x_5149:
        /* <DEDUP_REMOVED lines=11> */
.L_x_5153:
[----:B------:R-:W-:Y:S01]  /*6fc0*/  IMAD.MOV.U32 R3, RZ, RZ, R72 ;  /* 0x000000ffff037224 */ /* 0x000fe200078e0048 */
[----:B------:R-:W-:Y:S01]  /*6fd0*/  PRMT R73, R73, 0x7610, R71 ;  /* 0x0000761049497816 */ /* 0x000fe20000000047 */
[----:B------:R-:W-:Y:S01]  /*6fe0*/  IMAD.MOV.U32 R8, RZ, RZ, R7 ;  /* 0x000000ffff087224 */ /* 0x000fe200078e0007 */
[----:B------:R-:W-:-:S07]  /*6ff0*/  PRMT R90, R92, 0x7632, R90 ;  /* 0x000076325c5a7816 */ /* 0x000fce000000005a */
.L_x_5154:
[----:B------:R-:W-:Y:S05]  /*7000*/  BSYNC B1 ;  /* 0x0000000000017941 */ /* 0x000fea0003800000 */
.L_x_5152:
        /* <DEDUP_REMOVED lines=11> */
.L_x_5156:
[----:B------:R-:W-:Y:S01]  /*70c0*/  IMAD.MOV.U32 R72, RZ, RZ, R3 ;  /* 0x000000ffff487224 */ /* 0x000fe200078e0003 */
[----:B------:R-:W-:Y:S01]  /*70d0*/  PRMT R73, R73, 0x7632, R73 ;  /* 0x0000763249497816 */ /* 0x000fe20000000049 */
[----:B------:R-:W-:Y:S01]  /*70e0*/  IMAD.MOV.U32 R7, RZ, RZ, R6 ;  /* 0x000000ffff077224 */ /* 0x000fe200078e0006 */
[----:B------:R-:W-:-:S07]  /*70f0*/  PRMT R92, R92, 0x5410, R92 ;  /* 0x000054105c5c7816 */ /* 0x000fce000000005c */
.L_x_5157:
[----:B------:R-:W-:Y:S05]  /*7100*/  BSYNC B1 ;  /* 0x0000000000017941 */ /* 0x000fea0003800000 */
.L_x_5155:
        /* <DEDUP_REMOVED lines=11> */
.L_x_5159:
[----:B------:R-:W-:Y:S01]  /*71c0*/  IMAD.MOV.U32 R71, RZ, RZ, R72 ;  /* 0x000000ffff477224 */ /* 0x000fe200078e0048 */
[----:B------:R-:W-:Y:S01]  /*71d0*/  PRMT R74, R73, 0x7610, R74 ;  /* 0x00007610494a7816 */ /* 0x000fe2000000004a */
[----:B------:R-:W-:Y:S01]  /*71e0*/  IMAD.MOV.U32 R6, RZ, RZ, R5 ;  /* 0x000000ffff067224 */ /* 0x000fe200078e0005 */
[----:B------:R-:W-:-:S07]  /*71f0*/  PRMT R92, R93, 0x7632, R92 ;  /* 0x000076325d5c7816 */ /* 0x000fce000000005c */
.L_x_5160:
[----:B------:R-:W-:Y:S05]  /*7200*/  BSYNC B1 ;  /* 0x0000000000017941 */ /* 0x000fea0003800000 */
.L_x_5158:
        /* <DEDUP_REMOVED lines=11> */
.L_x_5162:
[----:B------:R-:W-:Y:S01]  /*72c0*/  IMAD.MOV.U32 R5, RZ, RZ, R4 ;  /* 0x000000ffff057224 */ /* 0x000fe200078e0004 */
[C---:B------:R-:W-:Y:S01]  /*72d0*/  PRMT R93, R74.reuse, 0x5410, R93 ;  /* 0x000054104a5d7816 */ /* 0x040fe2000000005d */
[--C-:B------:R-:W-:Y:S01]  /*72e0*/  IMAD.MOV.U32 R3, RZ, RZ, R71.reuse ;  /* 0x000000ffff037224 */ /* 0x100fe200078e0047 */
[----:B------:R-:W-:Y:S01]  /*72f0*/  PRMT R72, R74, 0x7610, R72 ;  /* 0x000076104a487816 */ /* 0x000fe20000000048 */
[----:B------:R-:W-:-:S07]  /*7300*/  IMAD.MOV.U32 R4, RZ, RZ, R71 ;  /* 0x000000ffff047224 */ /* 0x000fce00078e0047 */
.L_x_5163:
[----:B------:R-:W-:Y:S05]  /*7310*/  BSYNC B1 ;  /* 0x0000000000017941 */ /* 0x000fea0003800000 */
.L_x_5161:
[----:B------:R-:W-:Y:S02]  /*7320*/  VIADD R69, R69, 0x4 ;  /* 0x0000000445457836 */ /* 0x000fe40000000000 */
[----:B------:R-:W-:Y:S01]  /*7330*/  VIADD R125, R125, 0x2 ;  /* 0x000000027d7d7836 */ /* 0x000fe20000000000 */
[----:B------:R-:W-:Y:S06]  /*7340*/  @P1 BRA `(.L_x_5164) ;  /* 0xffffffc0000c1947 */ /* 0x000fec000383ffff */
[----:B------:R-:W-:Y:S01]  /*7350*/  FADD.FTZ R68, R85, R68 ;  /* 0x0000004455447221 */ /* 0x000fe20000010000 */
[----:B------:R-:W-:Y:S01]  /*7360*/  PRMT R93, R72, 0x7610, R93 ;  /* 0x00007610485d7816 */ /* 0x000fe2000000005d */
[----:B------:R-:W-:Y:S02]  /*7370*/  IMAD.MOV.U32 R69, RZ, RZ, R2 ;  /* 0x000000ffff457224 */ /* 0x000fe400078e0002 */
[----:B------:R-:W-:-:S07]  /*7380*/  IMAD.MOV.U32 R4, RZ, RZ, R3 ;  /* 0x000000ffff047224 */ /* 0x000fce00078e0003 */
.L_x_4974:
[----:B------:R-:W-:Y:S05]  /*7390*/  BSYNC B0 ;  /* 0x0000000000007941 */ /* 0x000fea0003800000 */
.L_x_4973:
        /* <DEDUP_REMOVED lines=14> */
[----:B--2---:R-:W-:Y:S04]  /*7480*/  STL.64 [R1+0x18], R78 ;  /* 0x0000184e01007387 */ /* 0x004fe80000100a00 */
[----:B---3--:R-:W-:Y:S04]  /*7490*/  STL.64 [R1+0x20], R80 ;  /* 0x0000205001007387 */ /* 0x008fe80000100a00 */
[----:B------:R-:W-:Y:S04]  /*74a0*/  SHFL.DOWN PT, R2, R14, 0x2, 0x1f ;  /* 0x08401f000e027f89 */ /* 0x000fe800000e0000 */
[----:B----4-:R-:W-:Y:S04]  /*74b0*/  STL.64 [R1+0x28], R82 ;  /* 0x0000285201007387 */ /* 0x010fe80000100a00 */
        /* <DEDUP_REMOVED lines=87> */
[----:B0-----:R-:W-:Y:S04]  /*7a30*/  STL.64 [R1+0xc8], R2 ;  /* 0x0000c80201007387 */ /* 0x001fe80000100a00 */
[----:B-1----:R-:W-:Y:S04]  /*7a40*/  STL.64 [R1+0xd0], R80 ;  /* 0x0000d05001007387 */ /* 0x002fe80000100a00 */
[----:B--2---:R-:W-:Y:S04]  /*7a50*/  STL.64 [R1+0xd8], R82 ;  /* 0x0000d85201007387 */ /* 0x004fe80000100a00 */
[----:B---3--:R-:W-:Y:S04]  /*7a60*/  STL.64 [R1+0xe0], R84 ;  /* 0x0000e05401007387 */ /* 0x008fe80000100a00 */
[----:B------:R-:W-:Y:S04]  /*7a70*/  STL.64 [R1+0x120], R70 ;  /* 0x0001204601007387 */ /* 0x000fe80000100a00 */
[----:B------:R-:W-:Y:S04]  /*7a80*/  STL.64 [R1+0x128], R72 ;  /* 0x0001284801007387 */ /* 0x000fe80000100a00 */
[----:B------:R-:W-:Y:S04]  /*7a90*/  STL.64 [R1+0x130], R74 ;  /* 0x0001304a01007387 */ /* 0x000fe80000100a00 */
[----:B------:R-:W-:Y:S04]  /*7aa0*/  STL.64 [R1+0x138], R76 ;  /* 0x0001384c01007387 */ /* 0x000fe80000100a00 */
[----:B------:R-:W-:Y:S04]  /*7ab0*/  STL.64 [R1+0x140], R78 ;  /* 0x0001404e01007387 */ /* 0x000fe80000100a00 */
[----:B----4-:R-:W-:Y:S04]  /*7ac0*/  STL.64 [R1+0x148], R86 ;  /* 0x0001485601007387 */ /* 0x010fe80000100a00 */
        /* <DEDUP_REMOVED lines=32> */
[----:B----4-:R0:W-:Y:S04]  /*7cd0*/  STL.64 [R1+0x180], R88 ;  /* 0x0001805801007387 */ /* 0x0101e80000100a00 */
[----:B-----5:R0:W-:Y:S01]  /*7ce0*/  STL.64 [R1], R2 ;  /* 0x0000000201007387 */ /* 0x0201e20000100a00 */
        /* <DEDUP_REMOVED lines=8> */
[----:B------:R-:W-:-:S04]  /*7d70*/  FMUL.FTZ R73, R73, 1.4426950216293334961 ;  /* 0x3fb8aa3b49497820 */ /* 0x000fc80000410000 */
[----:B------:R-:W0:Y:S02]  /*7d80*/  MUFU.EX2 R71, R73 ;  /* 0x0000004900477308 */ /* 0x000e240000000800 */
[----:B0-----:R-:W-:Y:S01]  /*7d90*/  FMUL.FTZ R68, R72, R71 ;  /* 0x0000004748447220 */ /* 0x001fe20000410000 */
[----:B------:R-:W-:Y:S02]  /*7da0*/  IMAD.MOV.U32 R72, RZ, RZ, RZ ;  /* 0x000000ffff487224 */ /* 0x000fe400078e00ff */
[----:B------:R-:W-:-:S07]  /*7db0*/  IMAD.MOV.U32 R71, RZ, RZ, R2 ;  /* 0x000000ffff477224 */ /* 0x000fce00078e0002 */
.L_x_5356:
        /* <DEDUP_REMOVED lines=20> */
.L_x_5168:
[----:B------:R-:W-:Y:S01]  /*7f00*/  IMAD.MOV.U32 R74, RZ, RZ, R67 ;  /* 0x000000ffff4a7224 */ /* 0x000fe200078e0043 */
[----:B------:R-:W-:Y:S01]  /*7f10*/  PRMT R73, R73, 0x7610, R112 ;  /* 0x0000761049497816 */ /* 0x000fe20000000070 */
[----:B------:R-:W-:Y:S01]  /*7f20*/  IMAD.MOV.U32 R67, RZ, RZ, R66 ;  /* 0x000000ffff437224 */ /* 0x000fe200078e0042 */
[----:B------:R-:W-:-:S07]  /*7f30*/  PRMT R112, R112, 0x5410, R112 ;  /* 0x0000541070707816 */ /* 0x000fce0000000070 */
.L_x_5169:
[----:B------:R-:W-:Y:S05]  /*7f40*/  BSYNC B1 ;  /* 0x0000000000017941 */ /* 0x000fea0003800000 */
.L_x_5167:
        /* <DEDUP_REMOVED lines=11> */
.L_x_5171:
[----:B------:R-:W-:Y:S01]  /*8000*/  IMAD.MOV.U32 R3, RZ, RZ, R74 ;  /* 0x000000ffff037224 */ /* 0x000fe200078e004a */
[----:B------:R-:W-:Y:S01]  /*8010*/  PRMT R75, R75, 0x7610, R73 ;  /* 0x000076104b4b7816 */ /* 0x000fe20000000049 */
[----:B------:R-:W-:Y:S01]  /*8020*/  IMAD.MOV.U32 R66, RZ, RZ, R65 ;  /* 0x000000ffff427224 */ /* 0x000fe200078e0041 */
[----:B------:R-:W-:-:S07]  /*8030*/  PRMT R112, R0, 0x7632, R112 ;  /* 0x0000763200707816 */ /* 0x000fce0000000070 */
.L_x_5172:
[----:B------:R-:W-:Y:S05]  /*8040*/  BSYNC B1 ;  /* 0x0000000000017941 */ /* 0x000fea0003800000 */
.L_x_5170:
        /* <DEDUP_REMOVED lines=11> */
.L_x_5174:
[----:B------:R-:W-:Y:S01]  /*8100*/  IMAD.MOV.U32 R74, RZ, RZ, R3 ;  /* 0x000000ffff4a7224 */ /* 0x000fe200078e0003 */
[----:B------:R-:W-:Y:S01]  /*8110*/  PRMT R73, R73, 0x7610, R75 ;  /* 0x0000761049497816 */ /* 0x000fe2000000004b */
[----:B------:R-:W-:Y:S01]  /*8120*/  IMAD.MOV.U32 R65, RZ, RZ, R64 ;  /* 0x000000ffff417224 */ /* 0x000fe200078e0040 */
[----:B------:R-:W-:-:S07]  /*8130*/  PRMT R0, R0, 0x5410, R0 ;  /* 0x0000541000007816 */ /* 0x000fce0000000000 */
.L_x_5175:
[----:B------:R-:W-:Y:S05]  /*8140*/  BSYNC B1 ;  /* 0x0000000000017941 */ /* 0x000fea0003800000 */
.L_x_5173:
        /* <DEDUP_REMOVED lines=11> */
.L_x_5177:
[----:B------:R-:W-:Y:S01]  /*8200*/  IMAD.MOV.U32 R3, RZ, RZ, R74 ;  /* 0x000000ffff037224 */ /* 0x000fe200078e004a */
[----:B------:R-:W-:Y:S01]  /*8210*/  PRMT R75, R75, 0x7610, R73 ;  /* 0x000076104b4b7816 */ /* 0x000fe20000000049 */
[----:B------:R-:W-:Y:S01]  /*8220*/  IMAD.MOV.U32 R64, RZ, RZ, R63 ;  /* 0x000000ffff407224 */ /* 0x000fe200078e003f */
[----:B------:R-:W-:-:S07]  /*8230*/  PRMT R0, R114, 0x7632, R0 ;  /* 0x0000763272007816 */ /* 0x000fce0000000000 */
.L_x_5178:
[----:B------:R-:W-:Y:S05]  /*8240*/  BSYNC B1 ;  /* 0x0000000000017941 */ /* 0x000fea0003800000 */
.L_x_5176:
        /* <DEDUP_REMOVED lines=11> */
.L_x_5180:
[----:B------:R-:W-:Y:S01]  /*8300*/  IMAD.MOV.U32 R74, RZ, RZ, R3 ;  /* 0x000000ffff4a7224 */ /* 0x000fe200078e0003 */
[----:B------:R-:W-:Y:S01]  /*8310*/  PRMT R73, R75, 0x7632, R73 ;  /* 0x000076324b497816 */ /* 0x000fe20000000049 */
[----:B------:R-:W-:Y:S01]  /*8320*/  IMAD.MOV.U32 R63, RZ, RZ, R62 ;  /* 0x000000ffff3f7224 */ /* 0x000fe200078e003e */
[----:B------:R-:W-:-:S07]  /*8330*/  PRMT R114, R114, 0x5410, R114 ;  /* 0x0000541072727816 */ /* 0x000fce0000000072 */
.L_x_5181:
[----:B------:R-:W-:Y:S05]  /*8340*/  BSYNC B1 ;  /* 0x0000000000017941 */ /* 0x000fea0003800000 */
.L_x_5179:
        /* <DEDUP_REMOVED lines=11> */
.L_x_5183:
[----:B------:R-:W-:Y:S01]  /*8400*/  IMAD.MOV.U32 R3, RZ, RZ, R74 ;  /* 0x000000ffff037224 */ /* 0x000fe200078e004a */
[----:B------:R-:W-:Y:S01]  /*8410*/  PRMT R75, R73, 0x7610, R75 ;  /* 0x00007610494b7816 */ /* 0x000fe2000000004b */
[----:B------:R-:W-:Y:S01]  /*8420*/  IMAD.MOV.U32 R62, RZ, RZ, R61 ;  /* 0x000000ffff3e7224 */ /* 0x000fe200078e003d */
[----:B------:R-:W-:-:S07]  /*8430*/  PRMT R114, R113, 0x7632, R114 ;  /* 0x0000763271727816 */ /* 0x000fce0000000072 */
.L_x_5184:
[----:B------:R-:W-:Y:S05]  /*8440*/  BSYNC B1 ;  /* 0x0000000000017941 */ /* 0x000fea0003800000 */
.L_x_5182:
        /* <DEDUP_REMOVED lines=11> */
.L_x_5186:
[----:B------:R-:W-:Y:S01]  /*8500*/  IMAD.MOV.U32 R74, RZ, RZ, R3 ;  /* 0x000000ffff4a7224 */ /* 0x000fe200078e0003 */
[----:B------:R-:W-:Y:S01]  /*8510*/  PRMT R73, R73, 0x5410, R75 ;  /* 0x0000541049497816 */ /* 0x000fe2000000004b */
[----:B------:R-:W-:Y:S01]  /*8520*/  IMAD.MOV.U32 R61, RZ, RZ, R60 ;  /* 0x000000ffff3d7224 */ /* 0x000fe200078e003c */
[----:B------:R-:W-:-:S07]  /*8530*/  PRMT R113, R113, 0x5410, R113 ;  /* 0x0000541071717816 */ /* 0x000fce0000000071 */
.L_x_5187:
[----:B------:R-:W-:Y:S05]  /*8540*/  BSYNC B1 ;  /* 0x0000000000017941 */ /* 0x000fea0003800000 */
.L_x_5185:
        /* <DEDUP_REMOVED lines=11> */
.L_x_5189:
[----:B------:R-:W-:Y:S01]  /*8600*/  IMAD.MOV.U32 R3, RZ, RZ, R74 ;  /* 0x000000ffff037224 */ /* 0x000fe200078e004a */
[----:B------:R-:W-:Y:S01]  /*8610*/  PRMT R75, R75, 0x7610, R73 ;  /* 0x000076104b4b7816 */ /* 0x000fe20000000049 */
[----:B------:R-:W-:Y:S01]  /*8620*/  IMAD.MOV.U32 R60, RZ, RZ, R59 ;  /* 0x000000ffff3c7224 */ /* 0x000fe200078e003b */
[----:B------:R-:W-:-:S07]  /*8630*/  PRMT R113, R116, 0x7632, R113 ;  /* 0x0000763274717816 */ /* 0x000fce0000000071 */
.L_x_5190:
[----:B------:R-:W-:Y:S05]  /*8640*/  BSYNC B1 ;  /* 0x0000000000017941 */ /* 0x000fea0003800000 */
.L_x_5188:
        /* <DEDUP_REMOVED lines=11> */
.L_x_5192:
[----:B------:R-:W-:Y:S01]  /*8700*/  IMAD.MOV.U32 R74, RZ, RZ, R3 ;  /* 0x000000ffff4a7224 */ /* 0x000fe200078e0003 */
[----:B------:R-:W-:Y:S01]  /*8710*/  PRMT R73, R75, 0x7632, R73 ;  /* 0x000076324b497816 */ /* 0x000fe20000000049 */
[----:B------:R-:W-:Y:S01]  /*8720*/  IMAD.MOV.U32 R59, RZ, RZ, R58 ;  /* 0x000000ffff3b7224 */ /* 0x000fe200078e003a */
[----:B------:R-:W-:-:S07]  /*8730*/  PRMT R116, R116, 0x5410, R116 ;  /* 0x0000541074747816 */ /* 0x000fce0000000074 */
.L_x_5193:
[----:B------:R-:W-:Y:S05]  /*8740*/  BSYNC B1 ;  /* 0x0000000000017941 */ /* 0x000fea0003800000 */
.L_x_5191:
        /* <DEDUP_REMOVED lines=11> */
.L_x_5195:
[----:B------:R-:W-:Y:S01]  /*8800*/  IMAD.MOV.U32 R3, RZ, RZ, R74 ;  /* 0x000000ffff037224 */ /* 0x000fe200078e004a */
[----:B------:R-:W-:Y:S01]  /*8810*/  PRMT R75, R73, 0x7610, R75 ;  /* 0x00007610494b7816 */ /* 0x000fe2000000004b */
[----:B------:R-:W-:Y:S01]  /*8820*/  IMAD.MOV.U32 R58, RZ, RZ, R57 ;  /* 0x000000ffff3a7224 */ /* 0x000fe200078e0039 */
[----:B------:R-:W-:-:S07]  /*8830*/  PRMT R116, R115, 0x7632, R116 ;  /* 0x0000763273747816 */ /* 0x000fce0000000074 */
.L_x_5196:
[----:B------:R-:W-:Y:S05]  /*8840*/  BSYNC B1 ;  /* 0x0000000000017941 */ /* 0x000fea0003800000 */
.L_x_5194:
        /* <DEDUP_REMOVED lines=11> */
.L_x_5198:
[----:B------:R-:W-:Y:S01]  /*8900*/  IMAD.MOV.U32 R74, RZ, RZ, R3 ;  /* 0x000000ffff4a7224 */ /* 0x000fe200078e0003 */
[----:B------:R-:W-:Y:S01]  /*8910*/  PRMT R73, R73, 0x5410, R75 ;  /* 0x0000541049497816 */ /* 0x000fe2000000004b */
[----:B------:R-:W-:Y:S01]  /*8920*/  IMAD.MOV.U32 R57, RZ, RZ, R56 ;  /* 0x000000ffff397224 */ /* 0x000fe200078e0038 */
[----:B------:R-:W-:-:S07]  /*8930*/  PRMT R115, R115, 0x5410, R115 ;  /* 0x0000541073737816 */ /* 0x000fce0000000073 */
.L_x_5199:
[----:B------:R-:W-:Y:S05]  /*8940*/  BSYNC B1 ;  /* 0x0000000000017941 */ /* 0x000fea0003800000 */
.L_x_5197:
        /* <DEDUP_REMOVED lines=11> */
.L_x_5201:
[----:B------:R-:W-:Y:S01]  /*8a00*/  IMAD.MOV.U32 R3, RZ, RZ, R74 ;  /* 0x000000ffff037224 */ /* 0x000fe200078e004a */
[----:B------:R-:W-:Y:S01]  /*8a10*/  PRMT R75, R75, 0x7610, R73 ;  /* 0x000076104b4b7816 */ /* 0x000fe20000000049 */
[----:B------:R-:W-:Y:S01]  /*8a20*/  IMAD.MOV.U32 R56, RZ, RZ, R55 ;  /* 0x000000ffff387224 */ /* 0x000fe200078e0037 */
[----:B------:R-:W-:-:S07]  /*8a30*/  PRMT R115, R118, 0x7632, R115 ;  /* 0x0000763276737816 */ /* 0x000fce0000000073 */
.L_x_5202:
[----:B------:R-:W-:Y:S05]  /*8a40*/  BSYNC B1 ;  /* 0x0000000000017941 */ /* 0x000fea0003800000 */
.L_x_5200:
        /* <DEDUP_REMOVED lines=11> */
.L_x_5204:
[----:B------:R-:W-:Y:S01]  /*8b00*/  IMAD.MOV.U32 R74, RZ, RZ, R3 ;  /* 0x000000ffff4a7224 */ /* 0x000fe200078e0003 */
[----:B------:R-:W-:Y:S01]  /*8b10*/  PRMT R73, R75, 0x7632, R73 ;  /* 0x000076324b497816 */ /* 0x000fe20000000049 */
[----:B------:R-:W-:Y:S01]  /*8b20*/  IMAD.MOV.U32 R55, RZ, RZ, R54 ;  /* 0x000000ffff377224 */ /* 0x000fe200078e0036 */
[----:B------:R-:W-:-:S07]  /*8b30*/  PRMT R118, R118, 0x5410, R118 ;  /* 0x0000541076767816 */ /* 0x000fce0000000076 */
.L_x_5205:
[----:B------:R-:W-:Y:S05]  /*8b40*/  BSYNC B1 ;  /* 0x0000000000017941 */ /* 0x000fea0003800000 */
.L_x_5203:
        /* <DEDUP_REMOVED lines=11> */
.L_x_5207:
[----:B------:R-:W-:Y:S01]  /*8c00*/  IMAD.MOV.U32 R3, RZ, RZ, R74 ;  /* 0x000000ffff037224 */ /* 0x000fe200078e004a */
[----:B------:R-:W-:Y:S01]  /*8c10*/  PRMT R75, R73, 0x7610, R75 ;  /* 0x00007610494b7816 */ /* 0x000fe2000000004b */
[----:B------:R-:W-:Y:S01]  /*8c20*/  IMAD.MOV.U32 R54, RZ, RZ, R53 ;  /* 0x000000ffff367224 */ /* 0x000fe200078e0035 */
[----:B------:R-:W-:-:S07]  /*8c30*/  PRMT R118, R117, 0x7632, R118 ;  /* 0x0000763275767816 */ /* 0x000fce0000000076 */
.L_x_5208:
[----:B------:R-:W-:Y:S05]  /*8c40*/  BSYNC B1 ;  /* 0x0000000000017941 */ /* 0x000fea0003800000 */
.L_x_5206:
        /* <DEDUP_REMOVED lines=11> */
.L_x_5210:
[----:B------:R-:W-:Y:S01]  /*8d00*/  IMAD.MOV.U32 R74, RZ, RZ, R3 ;  /* 0x000000ffff4a7224 */ /* 0x000fe200078e0003 */
[----:B------:R-:W-:Y:S01]  /*8d10*/  PRMT R73, R73, 0x5410, R75 ;  /* 0x0000541049497816 */ /* 0x000fe2000000004b */
[----:B------:R-:W-:Y:S01]  /*8d20*/  IMAD.MOV.U32 R53, RZ, RZ, R52 ;  /* 0x000000ffff357224 */ /* 0x000fe200078e0034 */
[----:B------:R-:W-:-:S07]  /*8d30*/  PRMT R117, R117, 0x5410, R117 ;  /* 0x0000541075757816 */ /* 0x000fce0000000075 */
.L_x_5211:
[----:B------:R-:W-:Y:S05]  /*8d40*/  BSYNC B1 ;  /* 0x0000000000017941 */ /* 0x000fea0003800000 */
.L_x_5209:
        /* <DEDUP_REMOVED lines=11> */
.L_x_5213:
[----:B------:R-:W-:Y:S01]  /*8e00*/  IMAD.MOV.U32 R3, RZ, RZ, R74 ;  /* 0x000000ffff037224 */ /* 0x000fe200078e004a */
[----:B------:R-:W-:Y:S01]  /*8e10*/  PRMT R75, R75, 0x7610, R73 ;  /* 0x000076104b4b7816 */ /* 0x000fe20000000049 */
[----:B------:R-:W-:Y:S01]  /*8e20*/  IMAD.MOV.U32 R52, RZ, RZ, R51 ;  /* 0x000000ffff347224 */ /* 0x000fe200078e0033 */
[----:B------:R-:W-:-:S07]  /*8e30*/  PRMT R117, R120, 0x7632, R117 ;  /* 0x0000763278757816 */ /* 0x000fce0000000075 */
.L_x_5214:
[----:B------:R-:W-:Y:S05]  /*8e40*/  BSYNC B1 ;  /* 0x0000000000017941 */ /* 0x000fea0003800000 */
.L_x_5212:
        /* <DEDUP_REMOVED lines=11> */
.L_x_5216:
[----:B------:R-:W-:Y:S01]  /*8f00*/  IMAD.MOV.U32 R74, RZ, RZ, R3 ;  /* 0x000000ffff4a7224 */ /* 0x000fe200078e0003 */
[----:B------:R-:W-:Y:S01]  /*8f10*/  PRMT R73, R75, 0x7632, R73 ;  /* 0x000076324b497816 */ /* 0x000fe20000000049 */
[----:B------:R-:W-:Y:S01]  /*8f20*/  IMAD.MOV.U32 R51, RZ, RZ, R50 ;  /* 0x000000ffff337224 */ /* 0x000fe200078e0032 */
[----:B------:R-:W-:-:S07]  /*8f30*/  PRMT R120, R120, 0x5410, R120 ;  /* 0x0000541078787816 */ /* 0x000fce0000000078 */
.L_x_5217:
[----:B------:R-:W-:Y:S05]  /*8f40*/  BSYNC B1 ;  /* 0x0000000000017941 */ /* 0x000fea0003800000 */
.L_x_5215:
        /* <DEDUP_REMOVED lines=11> */
.L_x_5219:
[----:B------:R-:W-:Y:S01]  /*9000*/  IMAD.MOV.U32 R3, RZ, RZ, R74 ;  /* 0x000000ffff037224 */ /* 0x000fe200078e004a */
[----:B------:R-:W-:Y:S01]  /*9010*/  PRMT R75, R73, 0x7610, R75 ;  /* 0x00007610494b7816 */ /* 0x000fe2000000004b */
[----:B------:R-:W-:Y:S01]  /*9020*/  IMAD.MOV.U32 R50, RZ, RZ, R49 ;  /* 0x000000ffff327224 */ /* 0x000fe200078e0031 */
[----:B------:R-:W-:-:S07]  /*9030*/  PRMT R120, R119, 0x7632, R120 ;  /* 0x0000763277787816 */ /* 0x000fce0000000078 */
.L_x_5220:
[----:B------:R-:W-:Y:S05]  /*9040*/  BSYNC B1 ;  /* 0x0000000000017941 */ /* 0x000fea0003800000 */
.L_x_5218:
        /* <DEDUP_REMOVED lines=11> */
.L_x_5222:
[----:B------:R-:W-:Y:S01]  /*9100*/  IMAD.MOV.U32 R74, RZ, RZ, R3 ;  /* 0x000000ffff4a7224 */ /* 0x000fe200078e0003 */
[----:B------:R-:W-:Y:S01]  /*9110*/  PRMT R73, R75, 0x7610, R73 ;  /* 0x000076104b497816 */ /* 0x000fe20000000049 */
[----:B------:R-:W-:Y:S01]  /*9120*/  IMAD.MOV.U32 R49, RZ, RZ, R48 ;  /* 0x000000ffff317224 */ /* 0x000fe200078e0030 */
[----:B------:R-:W-:-:S07]  /*9130*/  PRMT R119, R119, 0x5410, R119 ;  /* 0x0000541077777816 */ /* 0x000fce0000000077 */
.L_x_5223:
[----:B------:R-:W-:Y:S05]  /*9140*/  BSYNC B1 ;  /* 0x0000000000017941 */ /* 0x000fea0003800000 */
.L_x_5221:
        /* <DEDUP_REMOVED lines=11> */
.L_x_5225:
[----:B------:R-:W-:Y:S01]  /*9200*/  IMAD.MOV.U32 R3, RZ, RZ, R74 ;  /* 0x000000ffff037224 */ /* 0x000fe200078e004a */
[----:B------:R-:W-:Y:S01]  /*9210*/  PRMT R75, R73, 0x7610, R75 ;  /* 0x00007610494b7816 */ /* 0x000fe2000000004b */
[----:B------:R-:W-:Y:S01]  /*9220*/  IMAD.MOV.U32 R48, RZ, RZ, R47 ;  /* 0x000000ffff307224 */ /* 0x000fe200078e002f */
[----:B------:R-:W-:-:S07]  /*9230*/  PRMT R119, R107, 0x7632, R119 ;  /* 0x000076326b777816 */ /* 0x000fce0000000077 */
.L_x_5226:
[----:B------:R-:W-:Y:S05]  /*9240*/  BSYNC B1 ;  /* 0x0000000000017941 */ /* 0x000fea0003800000 */
.L_x_5224:
        /* <DEDUP_REMOVED lines=11> */
.L_x_5228:
[----:B------:R-:W-:Y:S01]  /*9300*/  IMAD.MOV.U32 R74, RZ, RZ, R3 ;  /* 0x000000ffff4a7224 */ /* 0x000fe200078e0003 */
[----:B------:R-:W-:Y:S01]  /*9310*/  PRMT R73, R73, 0x5410, R75 ;  /* 0x0000541049497816 */ /* 0x000fe2000000004b */
[----:B------:R-:W-:Y:S01]  /*9320*/  IMAD.MOV.U32 R47, RZ, RZ, R46 ;  /* 0x000000ffff2f7224 */ /* 0x000fe200078e002e */
[----:B------:R-:W-:-:S07]  /*9330*/  PRMT R107, R107, 0x5410, R107 ;  /* 0x000054106b6b7816 */ /* 0x000fce000000006b */
.L_x_5229:
[----:B------:R-:W-:Y:S05]  /*9340*/  BSYNC B1 ;  /* 0x0000000000017941 */ /* 0x000fea0003800000 */
.L_x_5227:
        /* <DEDUP_REMOVED lines=11> */
.L_x_5231:
[----:B------:R-:W-:Y:S01]  /*9400*/  IMAD.MOV.U32 R3, RZ, RZ, R74 ;  /* 0x000000ffff037224 */ /* 0x000fe200078e004a */
[----:B------:R-:W-:Y:S01]  /*9410*/  PRMT R75, R75, 0x7610, R73 ;  /* 0x000076104b4b7816 */ /* 0x000fe20000000049 */
[----:B------:R-:W-:Y:S01]  /*9420*/  IMAD.MOV.U32 R46, RZ, RZ, R45 ;  /* 0x000000ffff2e7224 */ /* 0x000fe200078e002d */
[----:B------:R-:W-:-:S07]  /*9430*/  PRMT R107, R106, 0x7632, R107 ;  /* 0x000076326a6b7816 */ /* 0x000fce000000006b */
.L_x_5232:
[----:B------:R-:W-:Y:S05]  /*9440*/  BSYNC B1 ;  /* 0x0000000000017941 */ /* 0x000fea0003800000 */
.L_x_5230:
        /* <DEDUP_REMOVED lines=11> */
.L_x_5234:
[----:B------:R-:W-:Y:S01]  /*9500*/  IMAD.MOV.U32 R74, RZ, RZ, R3 ;  /* 0x000000ffff4a7224 */ /* 0x000fe200078e0003 */
[----:B------:R-:W-:Y:S01]  /*9510*/  PRMT R73, R75, 0x7632, R73 ;  /* 0x000076324b497816 */ /* 0x000fe20000000049 */
[----:B------:R-:W-:Y:S01]  /*9520*/  IMAD.MOV.U32 R45, RZ, RZ, R44 ;  /* 0x000000ffff2d7224 */ /* 0x000fe200078e002c */
[----:B------:R-:W-:-:S07]  /*9530*/  PRMT R106, R106, 0x5410, R106 ;  /* 0x000054106a6a7816 */ /* 0x000fce000000006a */
.L_x_5235:
[----:B------:R-:W-:Y:S05]  /*9540*/  BSYNC B1 ;  /* 0x0000000000017941 */ /* 0x000fea0003800000 */
.L_x_5233:
        /* <DEDUP_REMOVED lines=11> */
.L_x_5237:
[----:B------:R-:W-:Y:S01]  /*9600*/  IMAD.MOV.U32 R3, RZ, RZ, R74 ;  /* 0x000000ffff037224 */ /* 0x000fe200078e004a */
[----:B------:R-:W-:Y:S01]  /*9610*/  PRMT R75, R73, 0x7610, R75 ;  /* 0x00007610494b7816 */ /* 0x000fe2000000004b */
[----:B------:R-:W-:Y:S01]  /*9620*/  IMAD.MOV.U32 R44, RZ, RZ, R43 ;  /* 0x000000ffff2c7224 */ /* 0x000fe200078e002b */
[----:B------:R-:W-:-:S07]  /*9630*/  PRMT R106, R109, 0x7632, R106 ;  /* 0x000076326d6a7816 */ /* 0x000fce000000006a */
.L_x_5238:
[----:B------:R-:W-:Y:S05]  /*9640*/  BSYNC B1 ;  /* 0x0000000000017941 */ /* 0x000fea0003800000 */
.L_x_5236:
        /* <DEDUP_REMOVED lines=11> */
.L_x_5240:
[----:B------:R-:W-:Y:S01]  /*9700*/  IMAD.MOV.U32 R74, RZ, RZ, R3 ;  /* 0x000000ffff4a7224 */ /* 0x000fe200078e0003 */
[----:B------:R-:W-:Y:S01]  /*9710*/  PRMT R73, R73, 0x5410, R75 ;  /* 0x0000541049497816 */ /* 0x000fe2000000004b */
[----:B------:R-:W-:Y:S01]  /*9720*/  IMAD.MOV.U32 R43, RZ, RZ, R42 ;  /* 0x000000ffff2b7224 */ /* 0x000fe200078e002a */
[----:B------:R-:W-:-:S07]  /*9730*/  PRMT R109, R109, 0x5410, R109 ;  /* 0x000054106d6d7816 */ /* 0x000fce000000006d */
.L_x_5241:
[----:B------:R-:W-:Y:S05]  /*9740*/  BSYNC B1 ;  /* 0x0000000000017941 */ /* 0x000fea0003800000 */
.L_x_5239:
        /* <DEDUP_REMOVED lines=11> */
.L_x_5243:
[----:B------:R-:W-:Y:S01]  /*9800*/  IMAD.MOV.U32 R3, RZ, RZ, R74 ;  /* 0x000000ffff037224 */ /* 0x000fe200078e004a */
[----:B------:R-:W-:Y:S01]  /*9810*/  PRMT R75, R75, 0x7610, R73 ;  /* 0x000076104b4b7816 */ /* 0x000fe20000000049 */
[----:B------:R-:W-:Y:S01]  /*9820*/  IMAD.MOV.U32 R42, RZ, RZ, R41 ;  /* 0x000000ffff2a7224 */ /* 0x000fe200078e0029 */
[----:B------:R-:W-:-:S07]  /*9830*/  PRMT R109, R108, 0x7632, R109 ;  /* 0x000076326c6d7816 */ /* 0x000fce000000006d */
.L_x_5244:
[----:B------:R-:W-:Y:S05]  /*9840*/  BSYNC B1 ;  /* 0x0000000000017941 */ /* 0x000fea0003800000 */
.L_x_5242:
        /* <DEDUP_REMOVED lines=11> */
.L_x_5246:
[----:B------:R-:W-:Y:S01]  /*9900*/  IMAD.MOV.U32 R74, RZ, RZ, R3 ;  /* 0x000000ffff4a7224 */ /* 0x000fe200078e0003 */
[----:B------:R-:W-:Y:S01]  /*9910*/  PRMT R73, R73, 0x7610, R75 ;  /* 0x0000761049497816 */ /* 0x000fe2000000004b */
[----:B------:R-:W-:Y:S01]  /*9920*/  IMAD.MOV.U32 R41, RZ, RZ, R40 ;  /* 0x000000ffff297224 */ /* 0x000fe200078e0028 */
[----:B------:R-:W-:-:S07]  /*9930*/  PRMT R108, R108, 0x5410, R108 ;  /* 0x000054106c6c7816 */ /* 0x000fce000000006c */
.L_x_5247:
[----:B------:R-:W-:Y:S05]  /*9940*/  BSYNC B1 ;  /* 0x0000000000017941 */ /* 0x000fea0003800000 */
.L_x_5245:
        /* <DEDUP_REMOVED lines=11> */
.L_x_5249:
[----:B------:R-:W-:Y:S01]  /*9a00*/  IMAD.MOV.U32 R3, RZ, RZ, R74 ;  /* 0x000000ffff037224 */ /* 0x000fe200078e004a */
[----:B------:R-:W-:Y:S01]  /*9a10*/  PRMT R75, R75, 0x7610, R73 ;  /* 0x000076104b4b7816 */ /* 0x000fe20000000049 */
[----:B------:R-:W-:Y:S01]  /*9a20*/  IMAD.MOV.U32 R40, RZ, RZ, R39 ;  /* 0x000000ffff287224 */ /* 0x000fe200078e0027 */
[----:B------:R-:W-:-:S07]  /*9a30*/  PRMT R108, R122, 0x7632, R108 ;  /* 0x000076327a6c7816 */ /* 0x000fce000000006c */
.L_x_5250:
[----:B------:R-:W-:Y:S05]  /*9a40*/  BSYNC B1 ;  /* 0x0000000000017941 */ /* 0x000fea0003800000 */
.L_x_5248:
        /* <DEDUP_REMOVED lines=11> */
.L_x_5252:
[----:B------:R-:W-:Y:S01]  /*9b00*/  IMAD.MOV.U32 R74, RZ, RZ, R3 ;  /* 0x000000ffff4a7224 */ /* 0x000fe200078e0003 */
[----:B------:R-:W-:Y:S01]  /*9b10*/  PRMT R73, R75, 0x7632, R73 ;  /* 0x000076324b497816 */ /* 0x000fe20000000049 */
[----:B------:R-:W-:Y:S01]  /*9b20*/  IMAD.MOV.U32 R39, RZ, RZ, R38 ;  /* 0x000000ffff277224 */ /* 0x000fe200078e0026 */
[----:B------:R-:W-:-:S07]  /*9b30*/  PRMT R122, R122, 0x5410, R122 ;  /* 0x000054107a7a7816 */ /* 0x000fce000000007a */
.L_x_5253:
[----:B------:R-:W-:Y:S05]  /*9b40*/  BSYNC B1 ;  /* 0x0000000000017941 */ /* 0x000fea0003800000 */
.L_x_5251:
        /* <DEDUP_REMOVED lines=11> */
.L_x_5255:
[----:B------:R-:W-:Y:S01]  /*9c00*/  IMAD.MOV.U32 R3, RZ, RZ, R74 ;  /* 0x000000ffff037224 */ /* 0x000fe200078e004a */
[----:B------:R-:W-:Y:S01]  /*9c10*/  PRMT R75, R73, 0x7610, R75 ;  /* 0x00007610494b7816 */ /* 0x000fe2000000004b */
[----:B------:R-:W-:Y:S01]  /*9c20*/  IMAD.MOV.U32 R38, RZ, RZ, R37 ;  /* 0x000000ffff267224 */ /* 0x000fe200078e0025 */
[----:B------:R-:W-:-:S07]  /*9c30*/  PRMT R122, R121, 0x7632, R122 ;  /* 0x00007632797a7816 */ /* 0x000fce000000007a */
.L_x_5256:
[----:B------:R-:W-:Y:S05]  /*9c40*/  BSYNC B1 ;  /* 0x0000000000017941 */ /* 0x000fea0003800000 */
.L_x_5254:
        /* <DEDUP_REMOVED lines=11> */
.L_x_5258:
[----:B------:R-:W-:Y:S01]  /*9d00*/  IMAD.MOV.U32 R74, RZ, RZ, R3 ;  /* 0x000000ffff4a7224 */ /* 0x000fe200078e0003 */
[----:B------:R-:W-:Y:S01]  /*9d10*/  PRMT R73, R73, 0x5410, R75 ;  /* 0x0000541049497816 */ /* 0x000fe2000000004b */
[----:B------:R-:W-:Y:S01]  /*9d20*/  IMAD.MOV.U32 R37, RZ, RZ, R36 ;  /* 0x000000ffff257224 */ /* 0x000fe200078e0024 */
[----:B------:R-:W-:-:S07]  /*9d30*/  PRMT R121, R121, 0x5410, R121 ;  /* 0x0000541079797816 */ /* 0x000fce0000000079 */
.L_x_5259:
[----:B------:R-:W-:Y:S05]  /*9d40*/  BSYNC B1 ;  /* 0x0000000000017941 */ /* 0x000fea0003800000 */
.L_x_5257:
        /* <DEDUP_REMOVED lines=11> */
.L_x_5261:
[----:B------:R-:W-:Y:S01]  /*9e00*/  IMAD.MOV.U32 R3, RZ, RZ, R74 ;  /* 0x000000ffff037224 */ /* 0x000fe200078e004a */
[----:B------:R-:W-:Y:S01]  /*9e10*/  PRMT R75, R75, 0x7610, R73 ;  /* 0x000076104b4b7816 */ /* 0x000fe20000000049 */
[----:B------:R-:W-:Y:S01]  /*9e20*/  IMAD.MOV.U32 R36, RZ, RZ, R35 ;  /* 0x000000ffff247224 */ /* 0x000fe200078e0023 */
[----:B------:R-:W-:-:S07]  /*9e30*/  PRMT R121, R94, 0x7632, R121 ;  /* 0x000076325e797816 */ /* 0x000fce0000000079 */
.L_x_5262:
[----:B------:R-:W-:Y:S05]  /*9e40*/  BSYNC B1 ;  /* 0x0000000000017941 */ /* 0x000fea0003800000 */
.L_x_5260:
        /* <DEDUP_REMOVED lines=11> */
.L_x_5264:
[----:B------:R-:W-:Y:S01]  /*9f00*/  IMAD.MOV.U32 R74, RZ, RZ, R3 ;  /* 0x000000ffff4a7224 */ /* 0x000fe200078e0003 */
[----:B------:R-:W-:Y:S01]  /*9f10*/  PRMT R73, R75, 0x7632, R73 ;  /* 0x000076324b497816 */ /* 0x000fe20000000049 */
[----:B------:R-:W-:Y:S01]  /*9f20*/  IMAD.MOV.U32 R35, RZ, RZ, R34 ;  /* 0x000000ffff237224 */ /* 0x000fe200078e0022 */
[----:B------:R-:W-:-:S07]  /*9f30*/  PRMT R94, R94, 0x5410, R94 ;  /* 0x000054105e5e7816 */ /* 0x000fce000000005e */
.L_x_5265:
[----:B------:R-:W-:Y:S05]  /*9f40*/  BSYNC B1 ;  /* 0x0000000000017941 */ /* 0x000fea0003800000 */
.L_x_5263:
        /* <DEDUP_REMOVED lines=11> */
.L_x_5267:
[----:B------:R-:W-:Y:S01]  /*a000*/  IMAD.MOV.U32 R3, RZ, RZ, R74 ;  /* 0x000000ffff037224 */ /* 0x000fe200078e004a */
[----:B------:R-:W-:Y:S01]  /*a010*/  PRMT R75, R73, 0x7610, R75 ;  /* 0x00007610494b7816 */ /* 0x000fe2000000004b */
[----:B------:R-:W-:Y:S01]  /*a020*/  IMAD.MOV.U32 R34, RZ, RZ, R33 ;  /* 0x000000ffff227224 */ /* 0x000fe200078e0021 */
[----:B------:R-:W-:-:S07]  /*a030*/  PRMT R94, R123, 0x7632, R94 ;  /* 0x000076327b5e7816 */ /* 0x000fce000000005e */
.L_x_5268:
[----:B------:R-:W-:Y:S05]  /*a040*/  BSYNC B1 ;  /* 0x0000000000017941 */ /* 0x000fea0003800000 */
.L_x_5266:
        /* <DEDUP_REMOVED lines=11> */
.L_x_5270:
[----:B------:R-:W-:Y:S01]  /*a100*/  IMAD.MOV.U32 R74, RZ, RZ, R3 ;  /* 0x000000ffff4a7224 */ /* 0x000fe200078e0003 */
[----:B------:R-:W-:Y:S01]  /*a110*/  PRMT R73, R73, 0x5410, R75 ;  /* 0x0000541049497816 */ /* 0x000fe2000000004b */
[----:B------:R-:W-:Y:S01]  /*a120*/  IMAD.MOV.U32 R33, RZ, RZ, R32 ;  /* 0x000000ffff217224 */ /* 0x000fe200078e0020 */
[----:B------:R-:W-:-:S07]  /*a130*/  PRMT R123, R123, 0x5410, R123 ;  /* 0x000054107b7b7816 */ /* 0x000fce000000007b */
.L_x_5271:
[----:B------:R-:W-:Y:S05]  /*a140*/  BSYNC B1 ;  /* 0x0000000000017941 */ /* 0x000fea0003800000 */
.L_x_5269:
        /* <DEDUP_REMOVED lines=11> */
.L_x_5273:
[----:B------:R-:W-:Y:S01]  /*a200*/  IMAD.MOV.U32 R3, RZ, RZ, R74 ;  /* 0x000000ffff037224 */ /* 0x000fe200078e004a */
[----:B------:R-:W-:Y:S01]  /*a210*/  PRMT R75, R75, 0x7610, R73 ;  /* 0x000076104b4b7816 */ /* 0x000fe20000000049 */
[----:B------:R-:W-:Y:S01]  /*a220*/  IMAD.MOV.U32 R32, RZ, RZ, R31 ;  /* 0x000000ffff207224 */ /* 0x000fe200078e001f */
[----:B------:R-:W-:-:S07]  /*a230*/  PRMT R123, R96, 0x7632, R123 ;  /* 0x00007632607b7816 */ /* 0x000fce000000007b */
.L_x_5274:
[----:B------:R-:W-:Y:S05]  /*a240*/  BSYNC B1 ;  /* 0x0000000000017941 */ /* 0x000fea0003800000 */
.L_x_5272:
        /* <DEDUP_REMOVED lines=11> */
.L_x_5276:
[----:B------:R-:W-:Y:S01]  /*a300*/  IMAD.MOV.U32 R74, RZ, RZ, R3 ;  /* 0x000000ffff4a7224 */ /* 0x000fe200078e0003 */
[----:B------:R-:W-:Y:S01]  /*a310*/  PRMT R73, R75, 0x7632, R73 ;  /* 0x000076324b497816 */ /* 0x000fe20000000049 */
[----:B------:R-:W-:Y:S01]  /*a320*/  IMAD.MOV.U32 R31, RZ, RZ, R30 ;  /* 0x000000ffff1f7224 */ /* 0x000fe200078e001e */
[----:B------:R-:W-:-:S07]  /*a330*/  PRMT R96, R96, 0x5410, R96 ;  /* 0x0000541060607816 */ /* 0x000fce0000000060 */
.L_x_5277:
[----:B------:R-:W-:Y:S05]  /*a340*/  BSYNC B1 ;  /* 0x0000000000017941 */ /* 0x000fea0003800000 */
.L_x_5275:
        /* <DEDUP_REMOVED lines=11> */
.L_x_5279:
[----:B------:R-:W-:Y:S01]  /*a400*/  IMAD.MOV.U32 R3, RZ, RZ, R74 ;  /* 0x000000ffff037224 */ /* 0x000fe200078e004a */
[----:B------:R-:W-:Y:S01]  /*a410*/  PRMT R75, R73, 0x7610, R75 ;  /* 0x00007610494b7816 */ /* 0x000fe2000000004b */
[----:B------:R-:W-:Y:S01]  /*a420*/  IMAD.MOV.U32 R30, RZ, RZ, R29 ;  /* 0x000000ffff1e7224 */ /* 0x000fe200078e001d */
[----:B------:R-:W-:-:S07]  /*a430*/  PRMT R96, R95, 0x7632, R96 ;  /* 0x000076325f607816 */ /* 0x000fce0000000060 */
.L_x_5280:
[----:B------:R-:W-:Y:S05]  /*a440*/  BSYNC B1 ;  /* 0x0000000000017941 */ /* 0x000fea0003800000 */
.L_x_5278:
        /* <DEDUP_REMOVED lines=11> */
.L_x_5282:
[----:B------:R-:W-:Y:S01]  /*a500*/  IMAD.MOV.U32 R74, RZ, RZ, R3 ;  /* 0x000000ffff4a7224 */ /* 0x000fe200078e0003 */
[----:B------:R-:W-:Y:S01]  /*a510*/  PRMT R73, R73, 0x5410, R75 ;  /* 0x0000541049497816 */ /* 0x000fe2000000004b */
[----:B------:R-:W-:Y:S01]  /*a520*/  IMAD.MOV.U32 R29, RZ, RZ, R28 ;  /* 0x000000ffff1d7224 */ /* 0x000fe200078e001c */
[----:B------:R-:W-:-:S07]  /*a530*/  PRMT R95, R95, 0x5410, R95 ;  /* 0x000054105f5f7816 */ /* 0x000fce000000005f */
.L_x_5283:
[----:B------:R-:W-:Y:S05]  /*a540*/  BSYNC B1 ;  /* 0x0000000000017941 */ /* 0x000fea0003800000 */
.L_x_5281:
        /* <DEDUP_REMOVED lines=11> */
.L_x_5285:
[----:B------:R-:W-:Y:S01]  /*a600*/  IMAD.MOV.U32 R3, RZ, RZ, R74 ;  /* 0x000000ffff037224 */ /* 0x000fe200078e004a */
[----:B------:R-:W-:Y:S01]  /*a610*/  PRMT R75, R75, 0x7610, R73 ;  /* 0x000076104b4b7816 */ /* 0x000fe20000000049 */
[----:B------:R-:W-:Y:S01]  /*a620*/  IMAD.MOV.U32 R28, RZ, RZ, R27 ;  /* 0x000000ffff1c7224 */ /* 0x000fe200078e001b */
[----:B------:R-:W-:-:S07]  /*a630*/  PRMT R95, R98, 0x7632, R95 ;  /* 0x00007632625f7816 */ /* 0x000fce000000005f */
.L_x_5286:
[----:B------:R-:W-:Y:S05]  /*a640*/  BSYNC B1 ;  /* 0x0000000000017941 */ /* 0x000fea0003800000 */
.L_x_5284:
        /* <DEDUP_REMOVED lines=11> */
.L_x_5288:
[----:B------:R-:W-:Y:S01]  /*a700*/  IMAD.MOV.U32 R74, RZ, RZ, R3 ;  /* 0x000000ffff4a7224 */ /* 0x000fe200078e0003 */
[----:B------:R-:W-:Y:S01]  /*a710*/  PRMT R73, R75, 0x7632, R73 ;  /* 0x000076324b497816 */ /* 0x000fe20000000049 */
[----:B------:R-:W-:Y:S01]  /*a720*/  IMAD.MOV.U32 R27, RZ, RZ, R26 ;  /* 0x000000ffff1b7224 */ /* 0x000fe200078e001a */
[----:B------:R-:W-:-:S07]  /*a730*/  PRMT R98, R98, 0x5410, R98 ;  /* 0x0000541062627816 */ /* 0x000fce0000000062 */
.L_x_5289:
[----:B------:R-:W-:Y:S05]  /*a740*/  BSYNC B1 ;  /* 0x0000000000017941 */ /* 0x000fea0003800000 */
.L_x_5287:
        /* <DEDUP_REMOVED lines=11> */
.L_x_5291:
[----:B------:R-:W-:Y:S01]  /*a800*/  IMAD.MOV.U32 R3, RZ, RZ, R74 ;  /* 0x000000ffff037224 */ /* 0x000fe200078e004a */
[----:B------:R-:W-:Y:S01]  /*a810*/  PRMT R75, R73, 0x7610, R75 ;  /* 0x00007610494b7816 */ /* 0x000fe2000000004b */
[----:B------:R-:W-:Y:S01]  /*a820*/  IMAD.MOV.U32 R26, RZ, RZ, R25 ;  /* 0x000000ffff1a7224 */ /* 0x000fe200078e0019 */
[----:B------:R-:W-:-:S07]  /*a830*/  PRMT R98, R97, 0x7632, R98 ;  /* 0x0000763261627816 */ /* 0x000fce0000000062 */
.L_x_5292:
[----:B------:R-:W-:Y:S05]  /*a840*/  BSYNC B1 ;  /* 0x0000000000017941 */ /* 0x000fea0003800000 */
.L_x_5290:
        /* <DEDUP_REMOVED lines=11> */
.L_x_5294:
[----:B------:R-:W-:Y:S01]  /*a900*/  IMAD.MOV.U32 R74, RZ, RZ, R3 ;  /* 0x000000ffff4a7224 */ /* 0x000fe200078e0003 */
[----:B------:R-:W-:Y:S01]  /*a910*/  PRMT R73, R73, 0x5410, R75 ;  /* 0x0000541049497816 */ /* 0x000fe2000000004b */
[----:B------:R-:W-:Y:S01]  /*a920*/  IMAD.MOV.U32 R25, RZ, RZ, R24 ;  /* 0x000000ffff197224 */ /* 0x000fe200078e0018 */
[----:B------:R-:W-:-:S07]  /*a930*/  PRMT R97, R97, 0x5410, R97 ;  /* 0x0000541061617816 */ /* 0x000fce0000000061 */
.L_x_5295:
[----:B------:R-:W-:Y:S05]  /*a940*/  BSYNC B1 ;  /* 0x0000000000017941 */ /* 0x000fea0003800000 */
.L_x_5293:
        /* <DEDUP_REMOVED lines=11> */
.L_x_5297:
[----:B------:R-:W-:Y:S01]  /*aa00*/  IMAD.MOV.U32 R3, RZ, RZ, R74 ;  /* 0x000000ffff037224 */ /* 0x000fe200078e004a */
[----:B------:R-:W-:Y:S01]  /*aa10*/  PRMT R75, R75, 0x7610, R73 ;  /* 0x000076104b4b7816 */ /* 0x000fe20000000049 */
[----:B------:R-:W-:Y:S01]  /*aa20*/  IMAD.MOV.U32 R24, RZ, RZ, R23 ;  /* 0x000000ffff187224 */ /* 0x000fe200078e0017 */
[----:B------:R-:W-:-:S07]  /*aa30*/  PRMT R97, R100, 0x7632, R97 ;  /* 0x0000763264617816 */ /* 0x000fce0000000061 */
.L_x_5298:
[----:B------:R-:W-:Y:S05]  /*aa40*/  BSYNC B1 ;  /* 0x0000000000017941 */ /* 0x000fea0003800000 */
.L_x_5296:
        /* <DEDUP_REMOVED lines=11> */
.L_x_5300:
[----:B------:R-:W-:Y:S01]  /*ab00*/  IMAD.MOV.U32 R74, RZ, RZ, R3 ;  /* 0x000000ffff4a7224 */ /* 0x000fe200078e0003 */
[----:B------:R-:W-:Y:S01]  /*ab10*/  PRMT R73, R75, 0x7632, R73 ;  /* 0x000076324b497816 */ /* 0x000fe20000000049 */
[----:B------:R-:W-:Y:S01]  /*ab20*/  IMAD.MOV.U32 R23, RZ, RZ, R22 ;  /* 0x000000ffff177224 */ /* 0x000fe200078e0016 */
[----:B------:R-:W-:-:S07]  /*ab30*/  PRMT R100, R100, 0x5410, R100 ;  /* 0x0000541064647816 */ /* 0x000fce0000000064 */
.L_x_5301:
[----:B------:R-:W-:Y:S05]  /*ab40*/  BSYNC B1 ;  /* 0x0000000000017941 */ /* 0x000fea0003800000 */
.L_x_5299:
        /* <DEDUP_REMOVED lines=11> */
.L_x_5303:
[----:B------:R-:W-:Y:S01]  /*ac00*/  IMAD.MOV.U32 R3, RZ, RZ, R74 ;  /* 0x000000ffff037224 */ /* 0x000fe200078e004a */
[----:B------:R-:W-:Y:S01]  /*ac10*/  PRMT R75, R73, 0x7610, R75 ;  /* 0x00007610494b7816 */ /* 0x000fe2000000004b */
[----:B------:R-:W-:Y:S01]  /*ac20*/  IMAD.MOV.U32 R22, RZ, RZ, R21 ;  /* 0x000000ffff167224 */ /* 0x000fe200078e0015 */
[----:B------:R-:W-:-:S07]  /*ac30*/  PRMT R100, R99, 0x7632, R100 ;  /* 0x0000763263647816 */ /* 0x000fce0000000064 */
.L_x_5304:
[----:B------:R-:W-:Y:S05]  /*ac40*/  BSYNC B1 ;  /* 0x0000000000017941 */ /* 0x000fea0003800000 */
.L_x_5302:
        /* <DEDUP_REMOVED lines=11> */
.L_x_5306:
[----:B------:R-:W-:Y:S01]  /*ad00*/  IMAD.MOV.U32 R74, RZ, RZ, R3 ;  /* 0x000000ffff4a7224 */ /* 0x000fe200078e0003 */
[----:B------:R-:W-:Y:S01]  /*ad10*/  PRMT R73, R73, 0x5410, R75 ;  /* 0x0000541049497816 */ /* 0x000fe2000000004b */
[----:B------:R-:W-:Y:S01]  /*ad20*/  IMAD.MOV.U32 R21, RZ, RZ, R20 ;  /* 0x000000ffff157224 */ /* 0x000fe200078e0014 */
[----:B------:R-:W-:-:S07]  /*ad30*/  PRMT R99, R99, 0x5410, R99 ;  /* 0x0000541063637816 */ /* 0x000fce0000000063 */
.L_x_5307:
[----:B------:R-:W-:Y:S05]  /*ad40*/  BSYNC B1 ;  /* 0x0000000000017941 */ /* 0x000fea0003800000 */
.L_x_5305:
        /* <DEDUP_REMOVED lines=11> */
.L_x_5309:
[----:B------:R-:W-:Y:S01]  /*ae00*/  IMAD.MOV.U32 R3, RZ, RZ, R74 ;  /* 0x000000ffff037224 */ /* 0x000fe200078e004a */
[----:B------:R-:W-:Y:S01]  /*ae10*/  PRMT R75, R75, 0x7610, R73 ;  /* 0x000076104b4b7816 */ /* 0x000fe20000000049 */
[----:B------:R-:W-:Y:S01]  /*ae20*/  IMAD.MOV.U32 R20, RZ, RZ, R19 ;  /* 0x000000ffff147224 */ /* 0x000fe200078e0013 */
[----:B------:R-:W-:-:S07]  /*ae30*/  PRMT R99, R110, 0x7632, R99 ;  /* 0x000076326e637816 */ /* 0x000fce0000000063 */
.L_x_5310:
[----:B------:R-:W-:Y:S05]  /*ae40*/  BSYNC B1 ;  /* 0x0000000000017941 */ /* 0x000fea0003800000 */
.L_x_5308:
        /* <DEDUP_REMOVED lines=11> */
.L_x_5312:
[----:B------:R-:W-:Y:S01]  /*af00*/  IMAD.MOV.U32 R74, RZ, RZ, R3 ;  /* 0x000000ffff4a7224 */ /* 0x000fe200078e0003 */
[----:B------:R-:W-:Y:S01]  /*af10*/  PRMT R73, R75, 0x7632, R73 ;  /* 0x000076324b497816 */ /* 0x000fe20000000049 */
[----:B------:R-:W-:Y:S01]  /*af20*/  IMAD.MOV.U32 R19, RZ, RZ, R18 ;  /* 0x000000ffff137224 */ /* 0x000fe200078e0012 */
[----:B------:R-:W-:-:S07]  /*af30*/  PRMT R110, R110, 0x5410, R110 ;  /* 0x000054106e6e7816 */ /* 0x000fce000000006e */
.L_x_5313:
[----:B------:R-:W-:Y:S05]  /*af40*/  BSYNC B1 ;  /* 0x0000000000017941 */ /* 0x000fea0003800000 */
.L_x_5311:
        /* <DEDUP_REMOVED lines=11> */
.L_x_5315:
[----:B------:R-:W-:Y:S01]  /*b000*/  IMAD.MOV.U32 R3, RZ, RZ, R74 ;  /* 0x000000ffff037224 */ /* 0x000fe200078e004a */
[----:B------:R-:W-:Y:S01]  /*b010*/  PRMT R75, R73, 0x7610, R75 ;  /* 0x00007610494b7816 */ /* 0x000fe2000000004b */
[----:B------:R-:W-:Y:S01]  /*b020*/  IMAD.MOV.U32 R18, RZ, RZ, R17 ;  /* 0x000000ffff127224 */ /* 0x000fe200078e0011 */
[----:B------:R-:W-:-:S07]  /*b030*/  PRMT R110, R101, 0x7632, R110 ;  /* 0x00007632656e7816 */ /* 0x000fce000000006e */
.L_x_5316:
[----:B------:R-:W-:Y:S05]  /*b040*/  BSYNC B1 ;  /* 0x0000000000017941 */ /* 0x000fea0003800000 */
.L_x_5314:
        /* <DEDUP_REMOVED lines=11> */
.L_x_5318:
[----:B------:R-:W-:Y:S01]  /*b100*/  IMAD.MOV.U32 R74, RZ, RZ, R3 ;  /* 0x000000ffff4a7224 */ /* 0x000fe200078e0003 */
[----:B------:R-:W-:Y:S01]  /*b110*/  PRMT R73, R73, 0x5410, R75 ;  /* 0x0000541049497816 */ /* 0x000fe2000000004b */
[----:B------:R-:W-:Y:S01]  /*b120*/  IMAD.MOV.U32 R17, RZ, RZ, R16 ;  /* 0x000000ffff117224 */ /* 0x000fe200078e0010 */
[----:B------:R-:W-:-:S07]  /*b130*/  PRMT R101, R101, 0x5410, R101 ;  /* 0x0000541065657816 */ /* 0x000fce0000000065 */
.L_x_5319:
[----:B------:R-:W-:Y:S05]  /*b140*/  BSYNC B1 ;  /* 0x0000000000017941 */ /* 0x000fea0003800000 */
.L_x_5317:
        /* <DEDUP_REMOVED lines=11> */
.L_x_5321:
[----:B------:R-:W-:Y:S01]  /*b200*/  IMAD.MOV.U32 R3, RZ, RZ, R74 ;  /* 0x000000ffff037224 */ /* 0x000fe200078e004a */
[----:B------:R-:W-:Y:S01]  /*b210*/  PRMT R75, R75, 0x7610, R73 ;  /* 0x000076104b4b7816 */ /* 0x000fe20000000049 */
[----:B------:R-:W-:Y:S01]  /*b220*/  IMAD.MOV.U32 R16, RZ, RZ, R15 ;  /* 0x000000ffff107224 */ /* 0x000fe200078e000f */
[----:B------:R-:W-:-:S07]  /*b230*/  PRMT R101, R102, 0x7632, R101 ;  /* 0x0000763266657816 */ /* 0x000fce0000000065 */
.L_x_5322:
[----:B------:R-:W-:Y:S05]  /*b240*/  BSYNC B1 ;  /* 0x0000000000017941 */ /* 0x000fea0003800000 */
.L_x_5320:
        /* <DEDUP_REMOVED lines=11> */
.L_x_5324:
[----:B------:R-:W-:Y:S01]  /*b300*/  IMAD.MOV.U32 R74, RZ, RZ, R3 ;  /* 0x000000ffff4a7224 */ /* 0x000fe200078e0003 */
[----:B------:R-:W-:Y:S01]  /*b310*/  PRMT R73, R75, 0x7632, R73 ;  /* 0x000076324b497816 */ /* 0x000fe20000000049 */
[----:B------:R-:W-:Y:S01]  /*b320*/  IMAD.MOV.U32 R15, RZ, RZ, R14 ;  /* 0x000000ffff0f7224 */ /* 0x000fe200078e000e */
[----:B------:R-:W-:-:S07]  /*b330*/  PRMT R102, R102, 0x5410, R102 ;  /* 0x0000541066667816 */ /* 0x000fce0000000066 */
.L_x_5325:
[----:B------:R-:W-:Y:S05]  /*b340*/  BSYNC B1 ;  /* 0x0000000000017941 */ /* 0x000fea0003800000 */
.L_x_5323:
        /* <DEDUP_REMOVED lines=11> */
.L_x_5327:
[----:B------:R-:W-:Y:S01]  /*b400*/  IMAD.MOV.U32 R3, RZ, RZ, R74 ;  /* 0x000000ffff037224 */ /* 0x000fe200078e004a */
[----:B------:R-:W-:Y:S01]  /*b410*/  PRMT R75, R73, 0x7610, R75 ;  /* 0x00007610494b7816 */ /* 0x000fe2000000004b */
[----:B------:R-:W-:Y:S01]  /*b420*/  IMAD.MOV.U32 R14, RZ, RZ, R13 ;  /* 0x000000ffff0e7224 */ /* 0x000fe200078e000d */
[----:B------:R-:W-:-:S07]  /*b430*/  PRMT R102, R111, 0x7632, R102 ;  /* 0x000076326f667816 */ /* 0x000fce0000000066 */
.L_x_5328:
[----:B------:R-:W-:Y:S05]  /*b440*/  BSYNC B1 ;  /* 0x0000000000017941 */ /* 0x000fea0003800000 */
.L_x_5326:
        /* <DEDUP_REMOVED lines=11> */
.L_x_5330:
[----:B------:R-:W-:Y:S01]  /*b500*/  IMAD.MOV.U32 R74, RZ, RZ, R3 ;  /* 0x000000ffff4a7224 */ /* 0x000fe200078e0003 */
[----:B------:R-:W-:Y:S01]  /*b510*/  PRMT R73, R75, 0x7610, R73 ;  /* 0x000076104b497816 */ /* 0x000fe20000000049 */
[----:B------:R-:W-:Y:S01]  /*b520*/  IMAD.MOV.U32 R13, RZ, RZ, R12 ;  /* 0x000000ffff0d7224 */ /* 0x000fe200078e000c */
[----:B------:R-:W-:-:S07]  /*b530*/  PRMT R111, R111, 0x5410, R111 ;  /* 0x000054106f6f7816 */ /* 0x000fce000000006f */
.L_x_5331:
[----:B------:R-:W-:Y:S05]  /*b540*/  BSYNC B1 ;  /* 0x0000000000017941 */ /* 0x000fea0003800000 */
.L_x_5329:
        /* <DEDUP_REMOVED lines=11> */
.L_x_5333:
[----:B------:R-:W-:Y:S01]  /*b600*/  IMAD.MOV.U32 R3, RZ, RZ, R74 ;  /* 0x000000ffff037224 */ /* 0x000fe200078e004a */
[----:B------:R-:W-:Y:S01]  /*b610*/  PRMT R75, R73, 0x7610, R75 ;  /* 0x00007610494b7816 */ /* 0x000fe2000000004b */
[----:B------:R-:W-:Y:S01]  /*b620*/  IMAD.MOV.U32 R12, RZ, RZ, R11 ;  /* 0x000000ffff0c7224 */ /* 0x000fe200078e000b */
[----:B------:R-:W-:-:S07]  /*b630*/  PRMT R111, R91, 0x7632, R111 ;  /* 0x000076325b6f7816 */ /* 0x000fce000000006f */
.L_x_5334:
[----:B------:R-:W-:Y:S05]  /*b640*/  BSYNC B1 ;  /* 0x0000000000017941 */ /* 0x000fea0003800000 */
.L_x_5332:
        /* <DEDUP_REMOVED lines=11> */
.L_x_5336:
[----:B------:R-:W-:Y:S01]  /*b700*/  IMAD.MOV.U32 R74, RZ, RZ, R3 ;  /* 0x000000ffff4a7224 */ /* 0x000fe200078e0003 */
[----:B------:R-:W-:Y:S01]  /*b710*/  PRMT R73, R73, 0x5410, R75 ;  /* 0x0000541049497816 */ /* 0x000fe2000000004b */
[----:B------:R-:W-:Y:S01]  /*b720*/  IMAD.MOV.U32 R11, RZ, RZ, R10 ;  /* 0x000000ffff0b7224 */ /* 0x000fe200078e000a */
[----:B------:R-:W-:-:S07]  /*b730*/  PRMT R91, R91, 0x5410, R91 ;  /* 0x000054105b5b7816 */ /* 0x000fce000000005b */
.L_x_5337:
[----:B------:R-:W-:Y:S05]  /*b740*/  BSYNC B1 ;  /* 0x0000000000017941 */ /* 0x000fea0003800000 */
.L_x_5335:
        /* <DEDUP_REMOVED lines=11> */
.L_x_5339:
[----:B------:R-:W-:Y:S01]  /*b800*/  IMAD.MOV.U32 R3, RZ, RZ, R74 ;  /* 0x000000ffff037224 */ /* 0x000fe200078e004a */
[----:B------:R-:W-:Y:S01]  /*b810*/  PRMT R75, R75, 0x7610, R73 ;  /* 0x000076104b4b7816 */ /* 0x000fe20000000049 */
[----:B------:R-:W-:Y:S01]  /*b820*/  IMAD.MOV.U32 R10, RZ, RZ, R9 ;  /* 0x000000ffff0a7224 */ /* 0x000fe200078e0009 */
[----:B------:R-:W-:-:S07]  /*b830*/  PRMT R91, R90, 0x7632, R91 ;  /* 0x000076325a5b7816 */ /* 0x000fce000000005b */
.L_x_5340:
[----:B------:R-:W-:Y:S05]  /*b840*/  BSYNC B1 ;  /* 0x0000000000017941 */ /* 0x000fea0003800000 */
.L_x_5338:
        /* <DEDUP_REMOVED lines=11> */
.L_x_5342:
[----:B------:R-:W-:Y:S01]  /*b900*/  IMAD.MOV.U32 R74, RZ, RZ, R3 ;  /* 0x000000ffff4a7224 */ /* 0x000fe200078e0003 */
[----:B------:R-:W-:Y:S01]  /*b910*/  PRMT R73, R73, 0x7610, R75 ;  /* 0x0000761049497816 */ /* 0x000fe2000000004b */
[----:B------:R-:W-:Y:S01]  /*b920*/  IMAD.MOV.U32 R9, RZ, RZ, R8 ;  /* 0x000000ffff097224 */ /* 0x000fe200078e0008 */
[----:B------:R-:W-:-:S07]  /*b930*/  PRMT R90, R90, 0x5410, R90 ;  /* 0x000054105a5a7816 */ /* 0x000fce000000005a */
.L_x_5343:
[----:B------:R-:W-:Y:S05]  /*b940*/  BSYNC B1 ;  /* 0x0000000000017941 */ /* 0x000fea0003800000 */
.L_x_5341:
        /* <DEDUP_REMOVED lines=11> */
.L_x_5345:
[----:B------:R-:W-:Y:S01]  /*ba00*/  IMAD.MOV.U32 R3, RZ, RZ, R74 ;  /* 0x000000ffff037224 */ /* 0x000fe200078e004a */
[----:B------:R-:W-:Y:S01]  /*ba10*/  PRMT R75, R75, 0x7610, R73 ;  /* 0x000076104b4b7816 */ /* 0x000fe20000000049 */
[----:B------:R-:W-:Y:S01]  /*ba20*/  IMAD.MOV.U32 R8, RZ, RZ, R7 ;  /* 0x000000ffff087224 */ /* 0x000fe200078e0007 */
[----:B------:R-:W-:-:S07]  /*ba30*/  PRMT R90, R92, 0x7632, R90 ;  /* 0x000076325c5a7816 */ /* 0x000fce000000005a */
.L_x_5346:
[----:B------:R-:W-:Y:S05]  /*ba40*/  BSYNC B1 ;  /* 0x0000000000017941 */ /* 0x000fea0003800000 */
.L_x_5344:
        /* <DEDUP_REMOVED lines=11> */
.L_x_5348:
[----:B------:R-:W-:Y:S01]  /*bb00*/  IMAD.MOV.U32 R74, RZ, RZ, R3 ;  /* 0x000000ffff4a7224 */ /* 0x000fe200078e0003 */
[----:B------:R-:W-:Y:S01]  /*bb10*/  PRMT R75, R75, 0x7632, R75 ;  /* 0x000076324b4b7816 */ /* 0x000fe2000000004b */
[----:B------:R-:W-:Y:S01]  /*bb20*/  IMAD.MOV.U32 R7, RZ, RZ, R6 ;  /* 0x000000ffff077224 */ /* 0x000fe200078e0006 */
[----:B------:R-:W-:-:S07]  /*bb30*/  PRMT R92, R92, 0x5410, R92 ;  /* 0x000054105c5c7816 */ /* 0x000fce000000005c */
.L_x_5349:
[----:B------:R-:W-:Y:S05]  /*bb40*/  BSYNC B1 ;  /* 0x0000000000017941 */ /* 0x000fea0003800000 */
.L_x_5347:
        /* <DEDUP_REMOVED lines=11> */
.L_x_5351:
[----:B------:R-:W-:Y:S01]  /*bc00*/  IMAD.MOV.U32 R73, RZ, RZ, R74 ;  /* 0x000000ffff497224 */ /* 0x000fe200078e004a */
[----:B------:R-:W-:Y:S01]  /*bc10*/  PRMT R76, R75, 0x7610, R76 ;  /* 0x000076104b4c7816 */ /* 0x000fe2000000004c */
[----:B------:R-:W-:Y:S01]  /*bc20*/  IMAD.MOV.U32 R6, RZ, RZ, R5 ;  /* 0x000000ffff067224 */ /* 0x000fe200078e0005 */
[----:B------:R-:W-:-:S07]  /*bc30*/  PRMT R92, R93, 0x7632, R92 ;  /* 0x000076325d5c7816 */ /* 0x000fce000000005c */
.L_x_5352:
[----:B------:R-:W-:Y:S05]  /*bc40*/  BSYNC B1 ;  /* 0x0000000000017941 */ /* 0x000fea0003800000 */
.L_x_5350:
        /* <DEDUP_REMOVED lines=11> */
.L_x_5354:
[----:B------:R-:W-:Y:S01]  /*bd00*/  IMAD.MOV.U32 R5, RZ, RZ, R4 ;  /* 0x000000ffff057224 */ /* 0x000fe200078e0004 */
[C---:B------:R-:W-:Y:S01]  /*bd10*/  PRMT R93, R76.reuse, 0x5410, R93 ;  /* 0x000054104c5d7816 */ /* 0x040fe2000000005d */
[--C-:B------:R-:W-:Y:S01]  /*bd20*/  IMAD.MOV.U32 R3, RZ, RZ, R73.reuse ;  /* 0x000000ffff037224 */ /* 0x100fe200078e0049 */
[----:B------:R-:W-:Y:S01]  /*bd30*/  PRMT R74, R76, 0x7610, R74 ;  /* 0x000076104c4a7816 */ /* 0x000fe2000000004a */
[----:B------:R-:W-:-:S07]  /*bd40*/  IMAD.MOV.U32 R4, RZ, RZ, R73 ;  /* 0x000000ffff047224 */ /* 0x000fce00078e0049 */
.L_x_5355:
[----:B------:R-:W-:Y:S05]  /*bd50*/  BSYNC B1 ;  /* 0x0000000000017941 */ /* 0x000fea0003800000 */
.L_x_5353:
[----:B------:R-:W-:Y:S02]  /*bd60*/  VIADD R71, R71, 0x4 ;  /* 0x0000000447477836 */ /* 0x000fe40000000000 */
[----:B------:R-:W-:Y:S01]  /*bd70*/  VIADD R2, R2, 0x2 ;  /* 0x0000000202027836 */ /* 0x000fe20000000000 */
[----:B------:R-:W-:Y:S06]  /*bd80*/  @P1 BRA `(.L_x_5356) ;  /* 0xffffffc0000c1947 */ /* 0x000fec000383ffff */
[----:B------:R-:W-:Y:S01]  /*bd90*/  FADD.FTZ R68, R69, R68 ;  /* 0x0000004445447221 */ /* 0x000fe20000010000 */
[----:B------:R-:W-:Y:S01]  /*bda0*/  PRMT R93, R74, 0x7610, R93 ;  /* 0x000076104a5d7816 */ /* 0x000fe2000000005d */
[----:B------:R-:W-:Y:S02]  /*bdb0*/  IMAD.MOV.U32 R69, RZ, RZ, R70 ;  /* 0x000000ffff457224 */ /* 0x000fe400078e0046 */
[----:B------:R-:W-:-:S07]  /*bdc0*/  IMAD.MOV.U32 R4, RZ, RZ, R3 ;  /* 0x000000ffff047224 */ /* 0x000fce00078e0003 */
.L_x_5166:
[----:B------:R-:W-:Y:S05]  /*bdd0*/  BSYNC B0 ;  /* 0x0000000000007941 */ /* 0x000fea0003800000 */
.L_x_5165:
        /* <DEDUP_REMOVED lines=162> */
.L_x_5548:
        /* <DEDUP_REMOVED lines=20> */
.L_x_5360:
[----:B------:R-:W-:Y:S01]  /*c940*/  IMAD.MOV.U32 R74, RZ, RZ, R67 ;  /* 0x000000ffff4a7224 */ /* 0x000fe200078e0043 */
[----:B------:R-:W-:Y:S01]  /*c950*/  PRMT R73, R73, 0x7610, R112 ;  /* 0x0000761049497816 */ /* 0x000fe20000000070 */
[----:B------:R-:W-:Y:S01]  /*c960*/  IMAD.MOV.U32 R67, RZ, RZ, R66 ;  /* 0x000000ffff437224 */ /* 0x000fe200078e0042 */
[----:B------:R-:W-:-:S07]  /*c970*/  PRMT R112, R112, 0x5410, R112 ;  /* 0x0000541070707816 */ /* 0x000fce0000000070 */
.L_x_5361:
[----:B------:R-:W-:Y:S05]  /*c980*/  BSYNC B1 ;  /* 0x0000000000017941 */ /* 0x000fea0003800000 */
.L_x_5359:
        /* <DEDUP_REMOVED lines=11> */
.L_x_5363:
[----:B------:R-:W-:Y:S01]  /*ca40*/  IMAD.MOV.U32 R3, RZ, RZ, R74 ;  /* 0x000000ffff037224 */ /* 0x000fe200078e004a */
[----:B------:R-:W-:Y:S01]  /*ca50*/  PRMT R75, R75, 0x7610, R73 ;  /* 0x000076104b4b7816 */ /* 0x000fe20000000049 */
[----:B------:R-:W-:Y:S01]  /*ca60*/  IMAD.MOV.U32 R66, RZ, RZ, R65 ;  /* 0x000000ffff427224 */ /* 0x000fe200078e0041 */
[----:B------:R-:W-:-:S07]  /*ca70*/  PRMT R112, R0, 0x7632, R112 ;  /* 0x0000763200707816 */ /* 0x000fce0000000070 */
.L_x_5364:
[----:B------:R-:W-:Y:S05]  /*ca80*/  BSYNC B1 ;  /* 0x0000000000017941 */ /* 0x000fea0003800000 */
.L_x_5362:
        /* <DEDUP_REMOVED lines=11> */
.L_x_5366:
[----:B------:R-:W-:Y:S01]  /*cb40*/  IMAD.MOV.U32 R74, RZ, RZ, R3 ;  /* 0x000000ffff4a7224 */ /* 0x000fe200078e0003 */
[----:B------:R-:W-:Y:S01]  /*cb50*/  PRMT R73, R73, 0x7610, R75 ;  /* 0x0000761049497816 */ /* 0x000fe2000000004b */
[----:B------:R-:W-:Y:S01]  /*cb60*/  IMAD.MOV.U32 R65, RZ, RZ, R64 ;  /* 0x000000ffff417224 */ /* 0x000fe200078e0040 */
[----:B------:R-:W-:-:S07]  /*cb70*/  PRMT R0, R0, 0x5410, R0 ;  /* 0x0000541000007816 */ /* 0x000fce0000000000 */
.L_x_5367:
[----:B------:R-:W-:Y:S05]  /*cb80*/  BSYNC B1 ;  /* 0x0000000000017941 */ /* 0x000fea0003800000 */
.L_x_5365:
        /* <DEDUP_REMOVED lines=11> */
.L_x_5369:
[----:B------:R-:W-:Y:S01]  /*cc40*/  IMAD.MOV.U32 R3, RZ, RZ, R74 ;  /* 0x000000ffff037224 */ /* 0x000fe200078e004a */
[----:B------:R-:W-:Y:S01]  /*cc50*/  PRMT R75, R75, 0x7610, R73 ;  /* 0x000076104b4b7816 */ /* 0x000fe20000000049 */
[----:B------:R-:W-:Y:S01]  /*cc60*/  IMAD.MOV.U32 R64, RZ, RZ, R63 ;  /* 0x000000ffff407224 */ /* 0x000fe200078e003f */
[----:B------:R-:W-:-:S07]  /*cc70*/  PRMT R0, R114, 0x7632, R0 ;  /* 0x0000763272007816 */ /* 0x000fce0000000000 */
.L_x_5370:
[----:B------:R-:W-:Y:S05]  /*cc80*/  BSYNC B1 ;  /* 0x0000000000017941 */ /* 0x000fea0003800000 */
.L_x_5368:
        /* <DEDUP_REMOVED lines=11> */
.L_x_5372:
[----:B------:R-:W-:Y:S01]  /*cd40*/  IMAD.MOV.U32 R74, RZ, RZ, R3 ;  /* 0x000000ffff4a7224 */ /* 0x000fe200078e0003 */
[----:B------:R-:W-:Y:S01]  /*cd50*/  PRMT R73, R75, 0x7632, R73 ;  /* 0x000076324b497816 */ /* 0x000fe20000000049 */
[----:B------:R-:W-:Y:S01]  /*cd60*/  IMAD.MOV.U32 R63, RZ, RZ, R62 ;  /* 0x000000ffff3f7224 */ /* 0x000fe200078e003e */
[----:B------:R-:W-:-:S07]  /*cd70*/  PRMT R114, R114, 0x5410, R114 ;  /* 0x0000541072727816 */ /* 0x000fce0000000072 */
.L_x_5373:
[----:B------:R-:W-:Y:S05]  /*cd80*/  BSYNC B1 ;  /* 0x0000000000017941 */ /* 0x000fea0003800000 */
.L_x_5371:
        /* <DEDUP_REMOVED lines=11> */
.L_x_5375:
[----:B------:R-:W-:Y:S01]  /*ce40*/  IMAD.MOV.U32 R3, RZ, RZ, R74 ;  /* 0x000000ffff037224 */ /* 0x000fe200078e004a */
[----:B------:R-:W-:Y:S01]  /*ce50*/  PRMT R75, R73, 0x7610, R75 ;  /* 0x00007610494b7816 */ /* 0x000fe2000000004b */
[----:B------:R-:W-:Y:S01]  /*ce60*/  IMAD.MOV.U32 R62, RZ, RZ, R61 ;  /* 0x000000ffff3e7224 */ /* 0x000fe200078e003d */
[----:B------:R-:W-:-:S07]  /*ce70*/  PRMT R114, R113, 0x7632, R114 ;  /* 0x0000763271727816 */ /* 0x000fce0000000072 */
.L_x_5376:
[----:B------:R-:W-:Y:S05]  /*ce80*/  BSYNC B1 ;  /* 0x0000000000017941 */ /* 0x000fea0003800000 */
.L_x_5374:
        /* <DEDUP_REMOVED lines=11> */
.L_x_5378:
[----:B------:R-:W-:Y:S01]  /*cf40*/  IMAD.MOV.U32 R74, RZ, RZ, R3 ;  /* 0x000000ffff4a7224 */ /* 0x000fe200078e0003 */
[----:B------:R-:W-:Y:S01]  /*cf50*/  PRMT R73, R73, 0x5410, R75 ;  /* 0x0000541049497816 */ /* 0x000fe2000000004b */
[----:B------:R-:W-:Y:S01]  /*cf60*/  IMAD.MOV.U32 R61, RZ, RZ, R60 ;  /* 0x000000ffff3d7224 */ /* 0x000fe200078e003c */
[----:B------:R-:W-:-:S07]  /*cf70*/  PRMT R113, R113, 0x5410, R113 ;  /* 0x0000541071717816 */ /* 0x000fce0000000071 */
.L_x_5379:
[----:B------:R-:W-:Y:S05]  /*cf80*/  BSYNC B1 ;  /* 0x0000000000017941 */ /* 0x000fea0003800000 */
.L_x_5377:
        /* <DEDUP_REMOVED lines=11> */
.L_x_5381:
[----:B------:R-:W-:Y:S01]  /*d040*/  IMAD.MOV.U32 R3, RZ, RZ, R74 ;  /* 0x000000ffff037224 */ /* 0x000fe200078e004a */
[----:B------:R-:W-:Y:S01]  /*d050*/  PRMT R75, R75, 0x7610, R73 ;  /* 0x000076104b4b7816 */ /* 0x000fe20000000049 */
[----:B------:R-:W-:Y:S01]  /*d060*/  IMAD.MOV.U32 R60, RZ, RZ, R59 ;  /* 0x000000ffff3c7224 */ /* 0x000fe200078e003b */
[----:B------:R-:W-:-:S07]  /*d070*/  PRMT R113, R116, 0x7632, R113 ;  /* 0x0000763274717816 */ /* 0x000fce0000000071 */
.L_x_5382:
[----:B------:R-:W-:Y:S05]  /*d080*/  BSYNC B1 ;  /* 0x0000000000017941 */ /* 0x000fea0003800000 */
.L_x_5380:
        /* <DEDUP_REMOVED lines=11> */
.L_x_5384:
[----:B------:R-:W-:Y:S01]  /*d140*/  IMAD.MOV.U32 R74, RZ, RZ, R3 ;  /* 0x000000ffff4a7224 */ /* 0x000fe200078e0003 */
[----:B------:R-:W-:Y:S01]  /*d150*/  PRMT R73, R75, 0x7632, R73 ;  /* 0x000076324b497816 */ /* 0x000fe20000000049 */
[----:B------:R-:W-:Y:S01]  /*d160*/  IMAD.MOV.U32 R59, RZ, RZ, R58 ;  /* 0x000000ffff3b7224 */ /* 0x000fe200078e003a */
[----:B------:R-:W-:-:S07]  /*d170*/  PRMT R116, R116, 0x5410, R116 ;  /* 0x0000541074747816 */ /* 0x000fce0000000074 */
.L_x_5385:
[----:B------:R-:W-:Y:S05]  /*d180*/  BSYNC B1 ;  /* 0x0000000000017941 */ /* 0x000fea0003800000 */
.L_x_5383:
        /* <DEDUP_REMOVED lines=11> */
.L_x_5387:
[----:B------:R-:W-:Y:S01]  /*d240*/  IMAD.MOV.U32 R3, RZ, RZ, R74 ;  /* 0x000000ffff037224 */ /* 0x000fe200078e004a */
[----:B------:R-:W-:Y:S01]  /*d250*/  PRMT R75, R73, 0x7610, R75 ;  /* 0x00007610494b7816 */ /* 0x000fe2000000004b */
[----:B------:R-:W-:Y:S01]  /*d260*/  IMAD.MOV.U32 R58, RZ, RZ, R57 ;  /* 0x000000ffff3a7224 */ /* 0x000fe200078e0039 */
[----:B------:R-:W-:-:S07]  /*d270*/  PRMT R116, R115, 0x7632, R116 ;  /* 0x0000763273747816 */ /* 0x000fce0000000074 */
.L_x_5388:
[----:B------:R-:W-:Y:S05]  /*d280*/  BSYNC B1 ;  /* 0x0000000000017941 */ /* 0x000fea0003800000 */
.L_x_5386:
        /* <DEDUP_REMOVED lines=11> */
.L_x_5390:
[----:B------:R-:W-:Y:S01]  /*d340*/  IMAD.MOV.U32 R74, RZ, RZ, R3 ;  /* 0x000000ffff4a7224 */ /* 0x000fe200078e0003 */
[----:B------:R-:W-:Y:S01]  /*d350*/  PRMT R73, R73, 0x5410, R75 ;  /* 0x0000541049497816 */ /* 0x000fe2000000004b */
[----:B------:R-:W-:Y:S01]  /*d360*/  IMAD.MOV.U32 R57, RZ, RZ, R56 ;  /* 0x000000ffff397224 */ /* 0x000fe200078e0038 */
[----:B------:R-:W-:-:S07]  /*d370*/  PRMT R115, R115, 0x5410, R115 ;  /* 0x0000541073737816 */ /* 0x000fce0000000073 */
.L_x_5391:
[----:B------:R-:W-:Y:S05]  /*d380*/  BSYNC B1 ;  /* 0x0000000000017941 */ /* 0x000fea0003800000 */
.L_x_5389:
        /* <DEDUP_REMOVED lines=11> */
.L_x_5393:
[----:B------:R-:W-:Y:S01]  /*d440*/  IMAD.MOV.U32 R3, RZ, RZ, R74 ;  /* 0x000000ffff037224 */ /* 0x000fe200078e004a */
[----:B------:R-:W-:Y:S01]  /*d450*/  PRMT R75, R75, 0x7610, R73 ;  /* 0x000076104b4b7816 */ /* 0x000fe20000000049 */
[----:B------:R-:W-:Y:S01]  /*d460*/  IMAD.MOV.U32 R56, RZ, RZ, R55 ;  /* 0x000000ffff387224 */ /* 0x000fe200078e0037 */
[----:B------:R-:W-:-:S07]  /*d470*/  PRMT R115, R118, 0x7632, R115 ;  /* 0x0000763276737816 */ /* 0x000fce0000000073 */
.L_x_5394:
[----:B------:R-:W-:Y:S05]  /*d480*/  BSYNC B1 ;  /* 0x0000000000017941 */ /* 0x000fea0003800000 */
.L_x_5392:
        /* <DEDUP_REMOVED lines=11> */
.L_x_5396:
[----:B------:R-:W-:Y:S01]  /*d540*/  IMAD.MOV.U32 R74, RZ, RZ, R3 ;  /* 0x000000ffff4a7224 */ /* 0x000fe200078e0003 */
[----:B------:R-:W-:Y:S01]  /*d550*/  PRMT R73, R75, 0x7632, R73 ;  /* 0x000076324b497816 */ /* 0x000fe20000000049 */
[----:B------:R-:W-:Y:S01]  /*d560*/  IMAD.MOV.U32 R55, RZ, RZ, R54 ;  /* 0x000000ffff377224 */ /* 0x000fe200078e0036 */
[----:B------:R-:W-:-:S07]  /*d570*/  PRMT R118, R118, 0x5410, R118 ;  /* 0x0000541076767816 */ /* 0x000fce0000000076 */
.L_x_5397:
[----:B------:R-:W-:Y:S05]  /*d580*/  BSYNC B1 ;  /* 0x0000000000017941 */ /* 0x000fea0003800000 */
.L_x_5395:
        /* <DEDUP_REMOVED lines=11> */
.L_x_5399:
[----:B------:R-:W-:Y:S01]  /*d640*/  IMAD.MOV.U32 R3, RZ, RZ, R74 ;  /* 0x000000ffff037224 */ /* 0x000fe200078e004a */
[----:B------:R-:W-:Y:S01]  /*d650*/  PRMT R75, R73, 0x7610, R75 ;  /* 0x00007610494b7816 */ /* 0x000fe2000000004b */
[----:B------:R-:W-:Y:S01]  /*d660*/  IMAD.MOV.U32 R54, RZ, RZ, R53 ;  /* 0x000000ffff367224 */ /* 0x000fe200078e0035 */
[----:B------:R-:W-:-:S07]  /*d670*/  PRMT R118, R117, 0x7632, R118 ;  /* 0x0000763275767816 */ /* 0x000fce0000000076 */
.L_x_5400:
[----:B------:R-:W-:Y:S05]  /*d680*/  BSYNC B1 ;  /* 0x0000000000017941 */ /* 0x000fea0003800000 */
.L_x_5398:
        /* <DEDUP_REMOVED lines=11> */
.L_x_5402:
[----:B------:R-:W-:Y:S01]  /*d740*/  IMAD.MOV.U32 R74, RZ, RZ, R3 ;  /* 0x000000ffff4a7224 */ /* 0x000fe200078e0003 */
[----:B------:R-:W-:Y:S01]  /*d750*/  PRMT R73, R73, 0x5410, R75 ;  /* 0x0000541049497816 */ /* 0x000fe2000000004b */
[----:B------:R-:W-:Y:S01]  /*d760*/  IMAD.MOV.U32 R53, RZ, RZ, R52 ;  /* 0x000000ffff357224 */ /* 0x000fe200078e0034 */
[----:B------:R-:W-:-:S07]  /*d770*/  PRMT R117, R117, 0x5410, R117 ;  /* 0x0000541075757816 */ /* 0x000fce0000000075 */
.L_x_5403:
[----:B------:R-:W-:Y:S05]  /*d780*/  BSYNC B1 ;  /* 0x0000000000017941 */ /* 0x000fea0003800000 */
.L_x_5401:
        /* <DEDUP_REMOVED lines=11> */
.L_x_5405:
[----:B------:R-:W-:Y:S01]  /*d840*/  IMAD.MOV.U32 R3, RZ, RZ, R74 ;  /* 0x000000ffff037224 */ /* 0x000fe200078e004a */
[----:B------:R-:W-:Y:S01]  /*d850*/  PRMT R75, R75, 0x7610, R73 ;  /* 0x000076104b4b7816 */ /* 0x000fe20000000049 */
[----:B------:R-:W-:Y:S01]  /*d860*/  IMAD.MOV.U32 R52, RZ, RZ, R51 ;  /* 0x000000ffff347224 */ /* 0x000fe200078e0033 */
[----:B------:R-:W-:-:S07]  /*d870*/  PRMT R117, R120, 0x7632, R117 ;  /* 0x0000763278757816 */ /* 0x000fce0000000075 */
.L_x_5406:
[----:B------:R-:W-:Y:S05]  /*d880*/  BSYNC B1 ;  /* 0x0000000000017941 */ /* 0x000fea0003800000 */
.L_x_5404:
        /* <DEDUP_REMOVED lines=11> */
.L_x_5408:
[----:B------:R-:W-:Y:S01]  /*d940*/  IMAD.MOV.U32 R74, RZ, RZ, R3 ;  /* 0x000000ffff4a7224 */ /* 0x000fe200078e0003 */
[----:B------:R-:W-:Y:S01]  /*d950*/  PRMT R73, R75, 0x7632, R73 ;  /* 0x000076324b497816 */ /* 0x000fe20000000049 */
[----:B------:R-:W-:Y:S01]  /*d960*/  IMAD.MOV.U32 R51, RZ, RZ, R50 ;  /* 0x000000ffff337224 */ /* 0x000fe200078e0032 */
[----:B------:R-:W-:-:S07]  /*d970*/  PRMT R120, R120, 0x5410, R120 ;  /* 0x0000541078787816 */ /* 0x000fce0000000078 */
.L_x_5409:
[----:B------:R-:W-:Y:S05]  /*d980*/  BSYNC B1 ;  /* 0x0000000000017941 */ /* 0x000fea0003800000 */
.L_x_5407:
        /* <DEDUP_REMOVED lines=11> */
.L_x_5411:
[----:B------:R-:W-:Y:S01]  /*da40*/  IMAD.MOV.U32 R3, RZ, RZ, R74 ;  /* 0x000000ffff037224 */ /* 0x000fe200078e004a */
[----:B------:R-:W-:Y:S01]  /*da50*/  PRMT R75, R73, 0x7610, R75 ;  /* 0x00007610494b7816 */ /* 0x000fe2000000004b */
[----:B------:R-:W-:Y:S01]  /*da60*/  IMAD.MOV.U32 R50, RZ, RZ, R49 ;  /* 0x000000ffff327224 */ /* 0x000fe200078e0031 */
[----:B------:R-:W-:-:S07]  /*da70*/  PRMT R120, R119, 0x7632, R120 ;  /* 0x0000763277787816 */ /* 0x000fce0000000078 */
.L_x_5412:
[----:B------:R-:W-:Y:S05]  /*da80*/  BSYNC B1 ;  /* 0x0000000000017941 */ /* 0x000fea0003800000 */
.L_x_5410:
        /* <DEDUP_REMOVED lines=11> */
.L_x_5414:
[----:B------:R-:W-:Y:S01]  /*db40*/  IMAD.MOV.U32 R74, RZ, RZ, R3 ;  /* 0x000000ffff4a7224 */ /* 0x000fe200078e0003 */
[----:B------:R-:W-:Y:S01]  /*db50*/  PRMT R73, R75, 0x7610, R73 ;  /* 0x000076104b497816 */ /* 0x000fe20000000049 */
[----:B------:R-:W-:Y:S01]  /*db60*/  IMAD.MOV.U32 R49, RZ, RZ, R48 ;  /* 0x000000ffff317224 */ /* 0x000fe200078e0030 */
[----:B------:R-:W-:-:S07]  /*db70*/  PRMT R119, R119, 0x5410, R119 ;  /* 0x0000541077777816 */ /* 0x000fce0000000077 */
.L_x_5415:
[----:B------:R-:W-:Y:S05]  /*db80*/  BSYNC B1 ;  /* 0x0000000000017941 */ /* 0x000fea0003800000 */
.L_x_5413:
        /* <DEDUP_REMOVED lines=11> */
.L_x_5417:
[----:B------:R-:W-:Y:S01]  /*dc40*/  IMAD.MOV.U32 R3, RZ, RZ, R74 ;  /* 0x000000ffff037224 */ /* 0x000fe200078e004a */
[----:B------:R-:W-:Y:S01]  /*dc50*/  PRMT R75, R73, 0x7610, R75 ;  /* 0x00007610494b7816 */ /* 0x000fe2000000004b */
[----:B------:R-:W-:Y:S01]  /*dc60*/  IMAD.MOV.U32 R48, RZ, RZ, R47 ;  /* 0x000000ffff307224 */ /* 0x000fe200078e002f */
[----:B------:R-:W-:-:S07]  /*dc70*/  PRMT R119, R107, 0x7632, R119 ;  /* 0x000076326b777816 */ /* 0x000fce0000000077 */
.L_x_5418:
[----:B------:R-:W-:Y:S05]  /*dc80*/  BSYNC B1 ;  /* 0x0000000000017941 */ /* 0x000fea0003800000 */
.L_x_5416:
        /* <DEDUP_REMOVED lines=11> */
.L_x_5420:
[----:B------:R-:W-:Y:S01]  /*dd40*/  IMAD.MOV.U32 R74, RZ, RZ, R3 ;  /* 0x000000ffff4a7224 */ /* 0x000fe200078e0003 */
[----:B------:R-:W-:Y:S01]  /*dd50*/  PRMT R73, R73, 0x5410, R75 ;  /* 0x0000541049497816 */ /* 0x000fe2000000004b */
[----:B------:R-:W-:Y:S01]  /*dd60*/  IMAD.MOV.U32 R47, RZ, RZ, R46 ;  /* 0x000000ffff2f7224 */ /* 0x000fe200078e002e */
[----:B------:R-:W-:-:S07]  /*dd70*/  PRMT R107, R107, 0x5410, R107 ;  /* 0x000054106b6b7816 */ /* 0x000fce000000006b */
.L_x_5421:
[----:B------:R-:W-:Y:S05]  /*dd80*/  BSYNC B1 ;  /* 0x0000000000017941 */ /* 0x000fea0003800000 */
.L_x_5419:
        /* <DEDUP_REMOVED lines=11> */
.L_x_5423:
[----:B------:R-:W-:Y:S01]  /*de40*/  IMAD.MOV.U32 R3, RZ, RZ, R74 ;  /* 0x000000ffff037224 */ /* 0x000fe200078e004a */
[----:B------:R-:W-:Y:S01]  /*de50*/  PRMT R75, R75, 0x7610, R73 ;  /* 0x000076104b4b7816 */ /* 0x000fe20000000049 */
[----:B------:R-:W-:Y:S01]  /*de60*/  IMAD.MOV.U32 R46, RZ, RZ, R45 ;  /* 0x000000ffff2e7224 */ /* 0x000fe200078e002d */
[----:B------:R-:W-:-:S07]  /*de70*/  PRMT R107, R106, 0x7632, R107 ;  /* 0x000076326a6b7816 */ /* 0x000fce000000006b */
.L_x_5424:
[----:B------:R-:W-:Y:S05]  /*de80*/  BSYNC B1 ;  /* 0x0000000000017941 */ /* 0x000fea0003800000 */
.L_x_5422:
        /* <DEDUP_REMOVED lines=11> */
.L_x_5426:
[----:B------:R-:W-:Y:S01]  /*df40*/  IMAD.MOV.U32 R74, RZ, RZ, R3 ;  /* 0x000000ffff4a7224 */ /* 0x000fe200078e0003 */
[----:B------:R-:W-:Y:S01]  /*df50*/  PRMT R73, R75, 0x7632, R73 ;  /* 0x000076324b497816 */ /* 0x000fe20000000049 */
[----:B------:R-:W-:Y:S01]  /*df60*/  IMAD.MOV.U32 R45, RZ, RZ, R44 ;  /* 0x000000ffff2d7224 */ /* 0x000fe200078e002c */
[----:B------:R-:W-:-:S07]  /*df70*/  PRMT R106, R106, 0x5410, R106 ;  /* 0x000054106a6a7816 */ /* 0x000fce000000006a */
.L_x_5427:
[----:B------:R-:W-:Y:S05]  /*df80*/  BSYNC B1 ;  /* 0x0000000000017941 */ /* 0x000fea0003800000 */
.L_x_5425:
        /* <DEDUP_REMOVED lines=11> */
.L_x_5429:
[----:B------:R-:W-:Y:S01]  /*e040*/  IMAD.MOV.U32 R3, RZ, RZ, R74 ;  /* 0x000000ffff037224 */ /* 0x000fe200078e004a */
[----:B------:R-:W-:Y:S01]  /*e050*/  PRMT R75, R73, 0x7610, R75 ;  /* 0x00007610494b7816 */ /* 0x000fe2000000004b */
[----:B------:R-:W-:Y:S01]  /*e060*/  IMAD.MOV.U32 R44, RZ, RZ, R43 ;  /* 0x000000ffff2c7224 */ /* 0x000fe200078e002b */
[----:B------:R-:W-:-:S07]  /*e070*/  PRMT R106, R109, 0x7632, R106 ;  /* 0x000076326d6a7816 */ /* 0x000fce000000006a */
.L_x_5430:
[----:B------:R-:W-:Y:S05]  /*e080*/  BSYNC B1 ;  /* 0x0000000000017941 */ /* 0x000fea0003800000 */
.L_x_5428:
        /* <DEDUP_REMOVED lines=11> */
.L_x_5432:
[----:B------:R-:W-:Y:S01]  /*e140*/  IMAD.MOV.U32 R74, RZ, RZ, R3 ;  /* 0x000000ffff4a7224 */ /* 0x000fe200078e0003 */
[----:B------:R-:W-:Y:S01]  /*e150*/  PRMT R73, R73, 0x5410, R75 ;  /* 0x0000541049497816 */ /* 0x000fe2000000004b */
[----:B------:R-:W-:Y:S01]  /*e160*/  IMAD.MOV.U32 R43, RZ, RZ, R42 ;  /* 0x000000ffff2b7224 */ /* 0x000fe200078e002a */
[----:B------:R-:W-:-:S07]  /*e170*/  PRMT R109, R109, 0x5410, R109 ;  /* 0x000054106d6d7816 */ /* 0x000fce000000006d */
.L_x_5433:
[----:B------:R-:W-:Y:S05]  /*e180*/  BSYNC B1 ;  /* 0x0000000000017941 */ /* 0x000fea0003800000 */
.L_x_5431:
        /* <DEDUP_REMOVED lines=11> */
.L_x_5435:
[----:B------:R-:W-:Y:S01]  /*e240*/  IMAD.MOV.U32 R3, RZ, RZ, R74 ;  /* 0x000000ffff037224 */ /* 0x000fe200078e004a */
[----:B------:R-:W-:Y:S01]  /*e250*/  PRMT R75, R75, 0x7610, R73 ;  /* 0x000076104b4b7816 */ /* 0x000fe20000000049 */
[----:B------:R-:W-:Y:S01]  /*e260*/  IMAD.MOV.U32 R42, RZ, RZ, R41 ;  /* 0x000000ffff2a7224 */ /* 0x000fe200078e0029 */
[----:B------:R-:W-:-:S07]  /*e270*/  PRMT R109, R108, 0x7632, R109 ;  /* 0x000076326c6d7816 */ /* 0x000fce000000006d */
.L_x_5436:
[----:B------:R-:W-:Y:S05]  /*e280*/  BSYNC B1 ;  /* 0x0000000000017941 */ /* 0x000fea0003800000 */
.L_x_5434:
        /* <DEDUP_REMOVED lines=11> */
.L_x_5438:
[----:B------:R-:W-:Y:S01]  /*e340*/  IMAD.MOV.U32 R74, RZ, RZ, R3 ;  /* 0x000000ffff4a7224 */ /* 0x000fe200078e0003 */
[----:B------:R-:W-:Y:S01]  /*e350*/  PRMT R73, R73, 0x7610, R75 ;  /* 0x0000761049497816 */ /* 0x000fe2000000004b */
[----:B------:R-:W-:Y:S01]  /*e360*/  IMAD.MOV.U32 R41, RZ, RZ, R40 ;  /* 0x000000ffff297224 */ /* 0x000fe200078e0028 */
[----:B------:R-:W-:-:S07]  /*e370*/  PRMT R108, R108, 0x5410, R108 ;  /* 0x000054106c6c7816 */ /* 0x000fce000000006c */
.L_x_5439:
[----:B------:R-:W-:Y:S05]  /*e380*/  BSYNC B1 ;  /* 0x0000000000017941 */ /* 0x000fea0003800000 */
.L_x_5437:
        /* <DEDUP_REMOVED lines=11> */
.L_x_5441:
[----:B------:R-:W-:Y:S01]  /*e440*/  IMAD.MOV.U32 R3, RZ, RZ, R74 ;  /* 0x000000ffff037224 */ /* 0x000fe200078e004a */
[----:B------:R-:W-:Y:S01]  /*e450*/  PRMT R75, R75, 0x7610, R73 ;  /* 0x000076104b4b7816 */ /* 0x000fe20000000049 */
[----:B------:R-:W-:Y:S01]  /*e460*/  IMAD.MOV.U32 R40, RZ, RZ, R39 ;  /* 0x000000ffff287224 */ /* 0x000fe200078e0027 */
[----:B------:R-:W-:-:S07]  /*e470*/  PRMT R108, R122, 0x7632, R108 ;  /* 0x000076327a6c7816 */ /* 0x000fce000000006c */
.L_x_5442:
[----:B------:R-:W-:Y:S05]  /*e480*/  BSYNC B1 ;  /* 0x0000000000017941 */ /* 0x000fea0003800000 */
.L_x_5440:
        /* <DEDUP_REMOVED lines=11> */
.L_x_5444:
[----:B------:R-:W-:Y:S01]  /*e540*/  IMAD.MOV.U32 R74, RZ, RZ, R3 ;  /* 0x000000ffff4a7224 */ /* 0x000fe200078e0003 */
[----:B------:R-:W-:Y:S01]  /*e550*/  PRMT R73, R75, 0x7632, R73 ;  /* 0x000076324b497816 */ /* 0x000fe20000000049 */
[----:B------:R-:W-:Y:S01]  /*e560*/  IMAD.MOV.U32 R39, RZ, RZ, R38 ;  /* 0x000000ffff277224 */ /* 0x000fe200078e0026 */
[----:B------:R-:W-:-:S07]  /*e570*/  PRMT R122, R122, 0x5410, R122 ;  /* 0x000054107a7a7816 */ /* 0x000fce000000007a */
.L_x_5445:
[----:B------:R-:W-:Y:S05]  /*e580*/  BSYNC B1 ;  /* 0x0000000000017941 */ /* 0x000fea0003800000 */
.L_x_5443:
        /* <DEDUP_REMOVED lines=11> */
.L_x_5447:
[----:B------:R-:W-:Y:S01]  /*e640*/  IMAD.MOV.U32 R3, RZ, RZ, R74 ;  /* 0x000000ffff037224 */ /* 0x000fe200078e004a */
[----:B------:R-:W-:Y:S01]  /*e650*/  PRMT R75, R73, 0x7610, R75 ;  /* 0x00007610494b7816 */ /* 0x000fe2000000004b */
[----:B------:R-:W-:Y:S01]  /*e660*/  IMAD.MOV.U32 R38, RZ, RZ, R37 ;  /* 0x000000ffff267224 */ /* 0x000fe200078e0025 */
[----:B------:R-:W-:-:S07]  /*e670*/  PRMT R122, R121, 0x7632, R122 ;  /* 0x00007632797a7816 */ /* 0x000fce000000007a */
.L_x_5448:
[----:B------:R-:W-:Y:S05]  /*e680*/  BSYNC B1 ;  /* 0x0000000000017941 */ /* 0x000fea0003800000 */
.L_x_5446:
        /* <DEDUP_REMOVED lines=11> */
.L_x_5450:
[----:B------:R-:W-:Y:S01]  /*e740*/  IMAD.MOV.U32 R74, RZ, RZ, R3 ;  /* 0x000000ffff4a7224 */ /* 0x000fe200078e0003 */
[----:B------:R-:W-:Y:S01]  /*e750*/  PRMT R73, R73, 0x5410, R75 ;  /* 0x0000541049497816 */ /* 0x000fe2000000004b */
[----:B------:R-:W-:Y:S01]  /*e760*/  IMAD.MOV.U32 R37, RZ, RZ, R36 ;  /* 0x000000ffff257224 */ /* 0x000fe200078e0024 */
[----:B------:R-:W-:-:S07]  /*e770*/  PRMT R121, R121, 0x5410, R121 ;  /* 0x0000541079797816 */ /* 0x000fce0000000079 */
.L_x_5451:
[----:B------:R-:W-:Y:S05]  /*e780*/  BSYNC B1 ;  /* 0x0000000000017941 */ /* 0x000fea0003800000 */
.L_x_5449:
        /* <DEDUP_REMOVED lines=11> */
.L_x_5453:
[----:B------:R-:W-:Y:S01]  /*e840*/  IMAD.MOV.U32 R3, RZ, RZ, R74 ;  /* 0x000000ffff037224 */ /* 0x000fe200078e004a */
[----:B------:R-:W-:Y:S01]  /*e850*/  PRMT R75, R75, 0x7610, R73 ;  /* 0x000076104b4b7816 */ /* 0x000fe20000000049 */
[----:B------:R-:W-:Y:S01]  /*e860*/  IMAD.MOV.U32 R36, RZ, RZ, R35 ;  /* 0x000000ffff247224 */ /* 0x000fe200078e0023 */
[----:B------:R-:W-:-:S07]  /*e870*/  PRMT R121, R94, 0x7632, R121 ;  /* 0x000076325e797816 */ /* 0x000fce0000000079 */
.L_x_5454:
[----:B------:R-:W-:Y:S05]  /*e880*/  BSYNC B1 ;  /* 0x0000000000017941 */ /* 0x000fea0003800000 */
.L_x_5452:
        /* <DEDUP_REMOVED lines=11> */
.L_x_5456:
[----:B------:R-:W-:Y:S01]  /*e940*/  IMAD.MOV.U32 R74, RZ, RZ, R3 ;  /* 0x000000ffff4a7224 */ /* 0x000fe200078e0003 */
[----:B------:R-:W-:Y:S01]  /*e950*/  PRMT R73, R75, 0x7632, R73 ;  /* 0x000076324b497816 */ /* 0x000fe20000000049 */
[----:B------:R-:W-:Y:S01]  /*e960*/  IMAD.MOV.U32 R35, RZ, RZ, R34 ;  /* 0x000000ffff237224 */ /* 0x000fe200078e0022 */
[----:B------:R-:W-:-:S07]  /*e970*/  PRMT R94, R94, 0x5410, R94 ;  /* 0x000054105e5e7816 */ /* 0x000fce000000005e */
.L_x_5457:
[----:B------:R-:W-:Y:S05]  /*e980*/  BSYNC B1 ;  /* 0x0000000000017941 */ /* 0x000fea0003800000 */
.L_x_5455:
        /* <DEDUP_REMOVED lines=11> */
.L_x_5459:
[----:B------:R-:W-:Y:S01]  /*ea40*/  IMAD.MOV.U32 R3, RZ, RZ, R74 ;  /* 0x000000ffff037224 */ /* 0x000fe200078e004a */
[----:B------:R-:W-:Y:S01]  /*ea50*/  PRMT R75, R73, 0x7610, R75 ;  /* 0x00007610494b7816 */ /* 0x000fe2000000004b */
[----:B------:R-:W-:Y:S01]  /*ea60*/  IMAD.MOV.U32 R34, RZ, RZ, R33 ;  /* 0x000000ffff227224 */ /* 0x000fe200078e0021 */
[----:B------:R-:W-:-:S07]  /*ea70*/  PRMT R94, R123, 0x7632, R94 ;  /* 0x000076327b5e7816 */ /* 0x000fce000000005e */
.L_x_5460:
[----:B------:R-:W-:Y:S05]  /*ea80*/  BSYNC B1 ;  /* 0x0000000000017941 */ /* 0x000fea0003800000 */
.L_x_5458:
        /* <DEDUP_REMOVED lines=11> */
.L_x_5462:
[----:B------:R-:W-:Y:S01]  /*eb40*/  IMAD.MOV.U32 R74, RZ, RZ, R3 ;  /* 0x000000ffff4a7224 */ /* 0x000fe200078e0003 */
[----:B------:R-:W-:Y:S01]  /*eb50*/  PRMT R73, R73, 0x5410, R75 ;  /* 0x0000541049497816 */ /* 0x000fe2000000004b */
[----:B------:R-:W-:Y:S01]  /*eb60*/  IMAD.MOV.U32 R33, RZ, RZ, R32 ;  /* 0x000000ffff217224 */ /* 0x000fe200078e0020 */
[----:B------:R-:W-:-:S07]  /*eb70*/  PRMT R123, R123, 0x5410, R123 ;  /* 0x000054107b7b7816 */ /* 0x000fce000000007b */
.L_x_5463:
[----:B------:R-:W-:Y:S05]  /*eb80*/  BSYNC B1 ;  /* 0x0000000000017941 */ /* 0x000fea0003800000 */
.L_x_5461:
        /* <DEDUP_REMOVED lines=11> */
.L_x_5465:
[----:B------:R-:W-:Y:S01]  /*ec40*/  IMAD.MOV.U32 R3, RZ, RZ, R74 ;  /* 0x000000ffff037224 */ /* 0x000fe200078e004a */
[----:B------:R-:W-:Y:S01]  /*ec50*/  PRMT R75, R75, 0x7610, R73 ;  /* 0x000076104b4b7816 */ /* 0x000fe20000000049 */
[----:B------:R-:W-:Y:S01]  /*ec60*/  IMAD.MOV.U32 R32, RZ, RZ, R31 ;  /* 0x000000ffff207224 */ /* 0x000fe200078e001f */
[----:B------:R-:W-:-:S07]  /*ec70*/  PRMT R123, R96, 0x7632, R123 ;  /* 0x00007632607b7816 */ /* 0x000fce000000007b */
.L_x_5466:
[----:B------:R-:W-:Y:S05]  /*ec80*/  BSYNC B1 ;  /* 0x0000000000017941 */ /* 0x000fea0003800000 */
.L_x_5464:
        /* <DEDUP_REMOVED lines=11> */
.L_x_5468:
[----:B------:R-:W-:Y:S01]  /*ed40*/  IMAD.MOV.U32 R74, RZ, RZ, R3 ;  /* 0x000000ffff4a7224 */ /* 0x000fe200078e0003 */
[----:B------:R-:W-:Y:S01]  /*ed50*/  PRMT R73, R75, 0x7632, R73 ;  /* 0x000076324b497816 */ /* 0x000fe20000000049 */
[----:B------:R-:W-:Y:S01]  /*ed60*/  IMAD.MOV.U32 R31, RZ, RZ, R30 ;  /* 0x000000ffff1f7224 */ /* 0x000fe200078e001e */
[----:B------:R-:W-:-:S07]  /*ed70*/  PRMT R96, R96, 0x5410, R96 ;  /* 0x0000541060607816 */ /* 0x000fce0000000060 */
.L_x_5469:
[----:B------:R-:W-:Y:S05]  /*ed80*/  BSYNC B1 ;  /* 0x0000000000017941 */ /* 0x000fea0003800000 */
.L_x_5467:
        /* <DEDUP_REMOVED lines=11> */
.L_x_5471:
[----:B------:R-:W-:Y:S01]  /*ee40*/  IMAD.MOV.U32 R3, RZ, RZ, R74 ;  /* 0x000000ffff037224 */ /* 0x000fe200078e004a */
[----:B------:R-:W-:Y:S01]  /*ee50*/  PRMT R75, R73, 0x7610, R75 ;  /* 0x00007610494b7816 */ /* 0x000fe2000000004b */
[----:B------:R-:W-:Y:S01]  /*ee60*/  IMAD.MOV.U32 R30, RZ, RZ, R29 ;  /* 0x000000ffff1e7224 */ /* 0x000fe200078e001d */
[----:B------:R-:W-:-:S07]  /*ee70*/  PRMT R96, R95, 0x7632, R96 ;  /* 0x000076325f607816 */ /* 0x000fce0000000060 */
.L_x_5472:
[----:B------:R-:W-:Y:S05]  /*ee80*/  BSYNC B1 ;  /* 0x0000000000017941 */ /* 0x000fea0003800000 */
.L_x_5470:
        /* <DEDUP_REMOVED lines=11> */
.L_x_5474:
[----:B------:R-:W-:Y:S01]  /*ef40*/  IMAD.MOV.U32 R74, RZ, RZ, R3 ;  /* 0x000000ffff4a7224 */ /* 0x000fe200078e0003 */
[----:B------:R-:W-:Y:S01]  /*ef50*/  PRMT R73, R73, 0x5410, R75 ;  /* 0x0000541049497816 */ /* 0x000fe2000000004b */
[----:B------:R-:W-:Y:S01]  /*ef60*/  IMAD.MOV.U32 R29, RZ, RZ, R28 ;  /* 0x000000ffff1d7224 */ /* 0x000fe200078e001c */
[----:B------:R-:W-:-:S07]  /*ef70*/  PRMT R95, R95, 0x5410, R95 ;  /* 0x000054105f5f7816 */ /* 0x000fce000000005f */
.L_x_5475:
[----:B------:R-:W-:Y:S05]  /*ef80*/  BSYNC B1 ;  /* 0x0000000000017941 */ /* 0x000fea0003800000 */
.L_x_5473:
        /* <DEDUP_REMOVED lines=11> */
.L_x_5477:
[----:B------:R-:W-:Y:S01]  /*f040*/  IMAD.MOV.U32 R3, RZ, RZ, R74 ;  /* 0x000000ffff037224 */ /* 0x000fe200078e004a */
[----:B------:R-:W-:Y:S01]  /*f050*/  PRMT R75, R75, 0x7610, R73 ;  /* 0x000076104b4b7816 */ /* 0x000fe20000000049 */
[----:B------:R-:W-:Y:S01]  /*f060*/  IMAD.MOV.U32 R28, RZ, RZ, R27 ;  /* 0x000000ffff1c7224 */ /* 0x000fe200078e001b */
[----:B------:R-:W-:-:S07]  /*f070*/  PRMT R95, R98, 0x7632, R95 ;  /* 0x00007632625f7816 */ /* 0x000fce000000005f */
.L_x_5478:
[----:B------:R-:W-:Y:S05]  /*f080*/  BSYNC B1 ;  /* 0x0000000000017941 */ /* 0x000fea0003800000 */
.L_x_5476:
        /* <DEDUP_REMOVED lines=11> */
.L_x_5480:
[----:B------:R-:W-:Y:S01]  /*f140*/  IMAD.MOV.U32 R74, RZ, RZ, R3 ;  /* 0x000000ffff4a7224 */ /* 0x000fe200078e0003 */
[----:B------:R-:W-:Y:S01]  /*f150*/  PRMT R73, R75, 0x7632, R73 ;  /* 0x000076324b497816 */ /* 0x000fe20000000049 */
[----:B------:R-:W-:Y:S01]  /*f160*/  IMAD.MOV.U32 R27, RZ, RZ, R26 ;  /* 0x000000ffff1b7224 */ /* 0x000fe200078e001a */
[----:B------:R-:W-:-:S07]  /*f170*/  PRMT R98, R98, 0x5410, R98 ;  /* 0x0000541062627816 */ /* 0x000fce0000000062 */
.L_x_5481:
[----:B------:R-:W-:Y:S05]  /*f180*/  BSYNC B1 ;  /* 0x0000000000017941 */ /* 0x000fea0003800000 */
.L_x_5479:
        /* <DEDUP_REMOVED lines=11> */
.L_x_5483:
[----:B------:R-:W-:Y:S01]  /*f240*/  IMAD.MOV.U32 R3, RZ, RZ, R74 ;  /* 0x000000ffff037224 */ /* 0x000fe200078e004a */
[----:B------:R-:W-:Y:S01]  /*f250*/  PRMT R75, R73, 0x7610, R75 ;  /* 0x00007610494b7816 */ /* 0x000fe2000000004b */
[----:B------:R-:W-:Y:S01]  /*f260*/  IMAD.MOV.U32 R26, RZ, RZ, R25 ;  /* 0x000000ffff1a7224 */ /* 0x000fe200078e0019 */
[----:B------:R-:W-:-:S07]  /*f270*/  PRMT R98, R97, 0x7632, R98 ;  /* 0x0000763261627816 */ /* 0x000fce0000000062 */
.L_x_5484:
[----:B------:R-:W-:Y:S05]  /*f280*/  BSYNC B1 ;  /* 0x0000000000017941 */ /* 0x000fea0003800000 */
.L_x_5482:
        /* <DEDUP_REMOVED lines=11> */
.L_x_5486:
[----:B------:R-:W-:Y:S01]  /*f340*/  IMAD.MOV.U32 R74, RZ, RZ, R3 ;  /* 0x000000ffff4a7224 */ /* 0x000fe200078e0003 */
[----:B------:R-:W-:Y:S01]  /*f350*/  PRMT R73, R73, 0x5410, R75 ;  /* 0x0000541049497816 */ /* 0x000fe2000000004b */
[----:B------:R-:W-:Y:S01]  /*f360*/  IMAD.MOV.U32 R25, RZ, RZ, R24 ;  /* 0x000000ffff197224 */ /* 0x000fe200078e0018 */
[----:B------:R-:W-:-:S07]  /*f370*/  PRMT R97, R97, 0x5410, R97 ;  /* 0x0000541061617816 */ /* 0x000fce0000000061 */
.L_x_5487:
[----:B------:R-:W-:Y:S05]  /*f380*/  BSYNC B1 ;  /* 0x0000000000017941 */ /* 0x000fea0003800000 */
.L_x_5485:
        /* <DEDUP_REMOVED lines=11> */
.L_x_5489:
[----:B------:R-:W-:Y:S01]  /*f440*/  IMAD.MOV.U32 R3, RZ, RZ, R74 ;  /* 0x000000ffff037224 */ /* 0x000fe200078e004a */
[----:B------:R-:W-:Y:S01]  /*f450*/  PRMT R75, R75, 0x7610, R73 ;  /* 0x000076104b4b7816 */ /* 0x000fe20000000049 */
[----:B------:R-:W-:Y:S01]  /*f460*/  IMAD.MOV.U32 R24, RZ, RZ, R23 ;  /* 0x000000ffff187224 */ /* 0x000fe200078e0017 */
[----:B------:R-:W-:-:S07]  /*f470*/  PRMT R97, R100, 0x7632, R97 ;  /* 0x0000763264617816 */ /* 0x000fce0000000061 */
.L_x_5490:
[----:B------:R-:W-:Y:S05]  /*f480*/  BSYNC B1 ;  /* 0x0000000000017941 */ /* 0x000fea0003800000 */
.L_x_5488:
        /* <DEDUP_REMOVED lines=11> */
.L_x_5492:
[----:B------:R-:W-:Y:S01]  /*f540*/  IMAD.MOV.U32 R74, RZ, RZ, R3 ;  /* 0x000000ffff4a7224 */ /* 0x000fe200078e0003 */
[----:B------:R-:W-:Y:S01]  /*f550*/  PRMT R73, R75, 0x7632, R73 ;  /* 0x000076324b497816 */ /* 0x000fe20000000049 */
[----:B------:R-:W-:Y:S01]  /*f560*/  IMAD.MOV.U32 R23, RZ, RZ, R22 ;  /* 0x000000ffff177224 */ /* 0x000fe200078e0016 */
[----:B------:R-:W-:-:S07]  /*f570*/  PRMT R100, R100, 0x5410, R100 ;  /* 0x0000541064647816 */ /* 0x000fce0000000064 */
.L_x_5493:
[----:B------:R-:W-:Y:S05]  /*f580*/  BSYNC B1 ;  /* 0x0000000000017941 */ /* 0x000fea0003800000 */
.L_x_5491:
        /* <DEDUP_REMOVED lines=11> */
.L_x_5495:
[----:B------:R-:W-:Y:S01]  /*f640*/  IMAD.MOV.U32 R3, RZ, RZ, R74 ;  /* 0x000000ffff037224 */ /* 0x000fe200078e004a */
[----:B------:R-:W-:Y:S01]  /*f650*/  PRMT R75, R73, 0x7610, R75 ;  /* 0x00007610494b7816 */ /* 0x000fe2000000004b */
[----:B------:R-:W-:Y:S01]  /*f660*/  IMAD.MOV.U32 R22, RZ, RZ, R21 ;  /* 0x000000ffff167224 */ /* 0x000fe200078e0015 */
[----:B------:R-:W-:-:S07]  /*f670*/  PRMT R100, R99, 0x7632, R100 ;  /* 0x0000763263647816 */ /* 0x000fce0000000064 */
.L_x_5496:
[----:B------:R-:W-:Y:S05]  /*f680*/  BSYNC B1 ;  /* 0x0000000000017941 */ /* 0x000fea0003800000 */
.L_x_5494:
        /* <DEDUP_REMOVED lines=11> */
.L_x_5498:
[----:B------:R-:W-:Y:S01]  /*f740*/  IMAD.MOV.U32 R74, RZ, RZ, R3 ;  /* 0x000000ffff4a7224 */ /* 0x000fe200078e0003 */
[----:B------:R-:W-:Y:S01]  /*f750*/  PRMT R73, R73, 0x5410, R75 ;  /* 0x0000541049497816 */ /* 0x000fe2000000004b */
[----:B------:R-:W-:Y:S01]  /*f760*/  IMAD.MOV.U32 R21, RZ, RZ, R20 ;  /* 0x000000ffff157224 */ /* 0x000fe200078e0014 */
[----:B------:R-:W-:-:S07]  /*f770*/  PRMT R99, R99, 0x5410, R99 ;  /* 0x0000541063637816 */ /* 0x000fce0000000063 */
.L_x_5499:
[----:B------:R-:W-:Y:S05]  /*f780*/  BSYNC B1 ;  /* 0x0000000000017941 */ /* 0x000fea0003800000 */
.L_x_5497:
        /* <DEDUP_REMOVED lines=11> */
.L_x_5501:
[----:B------:R-:W-:Y:S01]  /*f840*/  IMAD.MOV.U32 R3, RZ, RZ, R74 ;  /* 0x000000ffff037224 */ /* 0x000fe200078e004a */
[----:B------:R-:W-:Y:S01]  /*f850*/  PRMT R75, R75, 0x7610, R73 ;  /* 0x000076104b4b7816 */ /* 0x000fe20000000049 */
[----:B------:R-:W-:Y:S01]  /*f860*/  IMAD.MOV.U32 R20, RZ, RZ, R19 ;  /* 0x000000ffff147224 */ /* 0x000fe200078e0013 */
[----:B------:R-:W-:-:S07]  /*f870*/  PRMT R99, R110, 0x7632, R99 ;  /* 0x000076326e637816 */ /* 0x000fce0000000063 */
.L_x_5502:
[----:B------:R-:W-:Y:S05]  /*f880*/  BSYNC B1 ;  /* 0x0000000000017941 */ /* 0x000fea0003800000 */
.L_x_5500:
        /* <DEDUP_REMOVED lines=11> */
.L_x_5504:
[----:B------:R-:W-:Y:S01]  /*f940*/  IMAD.MOV.U32 R74, RZ, RZ, R3 ;  /* 0x000000ffff4a7224 */ /* 0x000fe200078e0003 */
[----:B------:R-:W-:Y:S01]  /*f950*/  PRMT R73, R75, 0x7632, R73 ;  /* 0x000076324b497816 */ /* 0x000fe20000000049 */
[----:B------:R-:W-:Y:S01]  /*f960*/  IMAD.MOV.U32 R19, RZ, RZ, R18 ;  /* 0x000000ffff137224 */ /* 0x000fe200078e0012 */
[----:B------:R-:W-:-:S07]  /*f970*/  PRMT R110, R110, 0x5410, R110 ;  /* 0x000054106e6e7816 */ /* 0x000fce000000006e */
.L_x_5505:
[----:B------:R-:W-:Y:S05]  /*f980*/  BSYNC B1 ;  /* 0x0000000000017941 */ /* 0x000fea0003800000 */
.L_x_5503:
        /* <DEDUP_REMOVED lines=11> */
.L_x_5507:
[----:B------:R-:W-:Y:S01]  /*fa40*/  IMAD.MOV.U32 R3, RZ, RZ, R74 ;  /* 0x000000ffff037224 */ /* 0x000fe200078e004a */
[----:B------:R-:W-:Y:S01]  /*fa50*/  PRMT R75, R73, 0x7610, R75 ;  /* 0x00007610494b7816 */ /* 0x000fe2000000004b */
[----:B------:R-:W-:Y:S01]  /*fa60*/  IMAD.MOV.U32 R18, RZ, RZ, R17 ;  /* 0x000000ffff127224 */ /* 0x000fe200078e0011 */
[----:B------:R-:W-:-:S07]  /*fa70*/  PRMT R110, R101, 0x7632, R110 ;  /* 0x00007632656e7816 */ /* 0x000fce000000006e */
.L_x_5508:
[----:B------:R-:W-:Y:S05]  /*fa80*/  BSYNC B1 ;  /* 0x0000000000017941 */ /* 0x000fea0003800000 */
.L_x_5506:
        /* <DEDUP_REMOVED lines=11> */
.L_x_5510:
[----:B------:R-:W-:Y:S01]  /*fb40*/  IMAD.MOV.U32 R74, RZ, RZ, R3 ;  /* 0x000000ffff4a7224 */ /* 0x000fe200078e0003 */
[----:B------:R-:W-:Y:S01]  /*fb50*/  PRMT R73, R73, 0x5410, R75 ;  /* 0x0000541049497816 */ /* 0x000fe2000000004b */
[----:B------:R-:W-:Y:S01]  /*fb60*/  IMAD.MOV.U32 R17, RZ, RZ, R16 ;  /* 0x000000ffff117224 */ /* 0x000fe200078e0010 */
[----:B------:R-:W-:-:S07]  /*fb70*/  PRMT R101, R101, 0x5410, R101 ;  /* 0x0000541065657816 */ /* 0x000fce0000000065 */
.L_x_5511:
[----:B------:R-:W-:Y:S05]  /*fb80*/  BSYNC B1 ;  /* 0x0000000000017941 */ /* 0x000fea0003800000 */
.L_x_5509:
        /* <DEDUP_REMOVED lines=11> */
.L_x_5513:
[----:B------:R-:W-:Y:S01]  /*fc40*/  IMAD.MOV.U32 R3, RZ, RZ, R74 ;  /* 0x000000ffff037224 */ /* 0x000fe200078e004a */
[----:B------:R-:W-:Y:S01]  /*fc50*/  PRMT R75, R75, 0x7610, R73 ;  /* 0x000076104b4b7816 */ /* 0x000fe20000000049 */
[----:B------:R-:W-:Y:S01]  /*fc60*/  IMAD.MOV.U32 R16, RZ, RZ, R15 ;  /* 0x000000ffff107224 */ /* 0x000fe200078e000f */
[----:B------:R-:W-:-:S07]  /*fc70*/  PRMT R101, R102, 0x7632, R101 ;  /* 0x0000763266657816 */ /* 0x000fce0000000065 */
.L_x_5514:
[----:B------:R-:W-:Y:S05]  /*fc80*/  BSYNC B1 ;  /* 0x0000000000017941 */ /* 0x000fea0003800000 */
.L_x_5512:
        /* <DEDUP_REMOVED lines=11> */
.L_x_5516:
[----:B------:R-:W-:Y:S01]  /*fd40*/  IMAD.MOV.U32 R74, RZ, RZ, R3 ;  /* 0x000000ffff4a7224 */ /* 0x000fe200078e0003 */
[----:B------:R-:W-:Y:S01]  /*fd50*/  PRMT R73, R75, 0x7632, R73 ;  /* 0x000076324b497816 */ /* 0x000fe20000000049 */
[----:B------:R-:W-:Y:S01]  /*fd60*/  IMAD.MOV.U32 R15, RZ, RZ, R14 ;  /* 0x000000ffff0f7224 */ /* 0x000fe200078e000e */
[----:B------:R-:W-:-:S07]  /*fd70*/  PRMT R102, R102, 0x5410, R102 ;  /* 0x0000541066667816 */ /* 0x000fce0000000066 */
.L_x_5517:
[----:B------:R-:W-:Y:S05]  /*fd80*/  BSYNC B1 ;  /* 0x0000000000017941 */ /* 0x000fea0003800000 */
.L_x_5515:
        /* <DEDUP_REMOVED lines=11> */
.L_x_5519:
[----:B------:R-:W-:Y:S01]  /*fe40*/  IMAD.MOV.U32 R3, RZ, RZ, R74 ;  /* 0x000000ffff037224 */ /* 0x000fe200078e004a */
[----:B------:R-:W-:Y:S01]  /*fe50*/  PRMT R75, R73, 0x7610, R75 ;  /* 0x00007610494b7816 */ /* 0x000fe2000000004b */
[----:B------:R-:W-:Y:S01]  /*fe60*/  IMAD.MOV.U32 R14, RZ, RZ, R13 ;  /* 0x000000ffff0e7224 */ /* 0x000fe200078e000d */
[----:B------:R-:W-:-:S07]  /*fe70*/  PRMT R102, R111, 0x7632, R102 ;  /* 0x000076326f667816 */ /* 0x000fce0000000066 */
.L_x_5520:
[----:B------:R-:W-:Y:S05]  /*fe80*/  BSYNC B1 ;  /* 0x0000000000017941 */ /* 0x000fea0003800000 */
.L_x_5518:
        /* <DEDUP_REMOVED lines=11> */
.L_x_5522:
[----:B------:R-:W-:Y:S01]  /*ff40*/  IMAD.MOV.U32 R74, RZ, RZ, R3 ;  /* 0x000000ffff4a7224 */ /* 0x000fe200078e0003 */
[----:B------:R-:W-:Y:S01]  /*ff50*/  PRMT R73, R75, 0x7610, R73 ;  /* 0x000076104b497816 */ /* 0x000fe20000000049 */
[----:B------:R-:W-:Y:S01]  /*ff60*/  IMAD.MOV.U32 R13, RZ, RZ, R12 ;  /* 0x000000ffff0d7224 */ /* 0x000fe200078e000c */
[----:B------:R-:W-:-:S07]  /*ff70*/  PRMT R111, R111, 0x5410, R111 ;  /* 0x000054106f6f7816 */ /* 0x000fce000000006f */
.L_x_5523:
[----:B------:R-:W-:Y:S05]  /*ff80*/  BSYNC B1 ;  /* 0x0000000000017941 */ /* 0x000fea0003800000 */
.L_x_5521:
        /* <DEDUP_REMOVED lines=11> */
.L_x_5525:
[----:B------:R-:W-:Y:S01]  /*10040*/  IMAD.MOV.U32 R3, RZ, RZ, R74 ;  /* 0x000000ffff037224 */ /* 0x000fe200078e004a */
[----:B------:R-:W-:Y:S01]  /*10050*/  PRMT R75, R73, 0x7610, R75 ;  /* 0x00007610494b7816 */ /* 0x000fe2000000004b */
[----:B------:R-:W-:Y:S01]  /*10060*/  IMAD.MOV.U32 R12, RZ, RZ, R11 ;  /* 0x000000ffff0c7224 */ /* 0x000fe200078e000b */
[----:B------:R-:W-:-:S07]  /*10070*/  PRMT R111, R91, 0x7632, R111 ;  /* 0x000076325b6f7816 */ /* 0x000fce000000006f */
.L_x_5526:
[----:B------:R-:W-:Y:S05]  /*10080*/  BSYNC B1 ;  /* 0x0000000000017941 */ /* 0x000fea0003800000 */
.L_x_5524:
        /* <DEDUP_REMOVED lines=11> */
.L_x_5528:
[----:B------:R-:W-:Y:S01]  /*10140*/  IMAD.MOV.U32 R74, RZ, RZ, R3 ;  /* 0x000000ffff4a7224 */ /* 0x000fe200078e0003 */
[----:B------:R-:W-:Y:S01]  /*10150*/  PRMT R73, R73, 0x5410, R75 ;  /* 0x0000541049497816 */ /* 0x000fe2000000004b */
[----:B------:R-:W-:Y:S01]  /*10160*/  IMAD.MOV.U32 R11, RZ, RZ, R10 ;  /* 0x000000ffff0b7224 */ /* 0x000fe200078e000a */
[----:B------:R-:W-:-:S07]  /*10170*/  PRMT R91, R91, 0x5410, R91 ;  /* 0x000054105b5b7816 */ /* 0x000fce000000005b */
.L_x_5529:
[----:B------:R-:W-:Y:S05]  /*10180*/  BSYNC B1 ;  /* 0x0000000000017941 */ /* 0x000fea0003800000 */
.L_x_5527:
        /* <DEDUP_REMOVED lines=11> */
.L_x_5531:
[----:B------:R-:W-:Y:S01]  /*10240*/  IMAD.MOV.U32 R3, RZ, RZ, R74 ;  /* 0x000000ffff037224 */ /* 0x000fe200078e004a */
[----:B------:R-:W-:Y:S01]  /*10250*/  PRMT R75, R75, 0x7610, R73 ;  /* 0x000076104b4b7816 */ /* 0x000fe20000000049 */
[----:B------:R-:W-:Y:S01]  /*10260*/  IMAD.MOV.U32 R10, RZ, RZ, R9 ;  /* 0x000000ffff0a7224 */ /* 0x000fe200078e0009 */
[----:B------:R-:W-:-:S07]  /*10270*/  PRMT R91, R90, 0x7632, R91 ;  /* 0x000076325a5b7816 */ /* 0x000fce000000005b */
.L_x_5532:
[----:B------:R-:W-:Y:S05]  /*10280*/  BSYNC B1 ;  /* 0x0000000000017941 */ /* 0x000fea0003800000 */
.L_x_5530:
        /* <DEDUP_REMOVED lines=11> */
.L_x_5534:
[----:B------:R-:W-:Y:S01]  /*10340*/  IMAD.MOV.U32 R74, RZ, RZ, R3 ;  /* 0x000000ffff4a7224 */ /* 0x000fe200078e0003 */
[----:B------:R-:W-:Y:S01]  /*10350*/  PRMT R73, R73, 0x7610, R75 ;  /* 0x0000761049497816 */ /* 0x000fe2000000004b */
[----:B------:R-:W-:Y:S01]  /*10360*/  IMAD.MOV.U32 R9, RZ, RZ, R8 ;  /* 0x000000ffff097224 */ /* 0x000fe200078e0008 */
[----:B------:R-:W-:-:S07]  /*10370*/  PRMT R90, R90, 0x5410, R90 ;  /* 0x000054105a5a7816 */ /* 0x000fce000000005a */
.L_x_5535:
[----:B------:R-:W-:Y:S05]  /*10380*/  BSYNC B1 ;  /* 0x0000000000017941 */ /* 0x000fea0003800000 */
.L_x_5533:
        /* <DEDUP_REMOVED lines=11> */
.L_x_5537:
[----:B------:R-:W-:Y:S01]  /*10440*/  IMAD.MOV.U32 R3, RZ, RZ, R74 ;  /* 0x000000ffff037224 */ /* 0x000fe200078e004a */
[----:B------:R-:W-:Y:S01]  /*10450*/  PRMT R75, R75, 0x7610, R73 ;  /* 0x000076104b4b7816 */ /* 0x000fe20000000049 */
[----:B------:R-:W-:Y:S01]  /*10460*/  IMAD.MOV.U32 R8, RZ, RZ, R7 ;  /* 0x000000ffff087224 */ /* 0x000fe200078e0007 */
[----:B------:R-:W-:-:S07]  /*10470*/  PRMT R90, R92, 0x7632, R90 ;  /* 0x000076325c5a7816 */ /* 0x000fce000000005a */
.L_x_5538:
[----:B------:R-:W-:Y:S05]  /*10480*/  BSYNC B1 ;  /* 0x0000000000017941 */ /* 0x000fea0003800000 */
.L_x_5536:
        /* <DEDUP_REMOVED lines=11> */
.L_x_5540:
[----:B------:R-:W-:Y:S01]  /*10540*/  IMAD.MOV.U32 R74, RZ, RZ, R3 ;  /* 0x000000ffff4a7224 */ /* 0x000fe200078e0003 */
[----:B------:R-:W-:Y:S01]  /*10550*/  PRMT R75, R75, 0x7632, R75 ;  /* 0x000076324b4b7816 */ /* 0x000fe2000000004b */
[----:B------:R-:W-:Y:S01]  /*10560*/  IMAD.MOV.U32 R7, RZ, RZ, R6 ;  /* 0x000000ffff077224 */ /* 0x000fe200078e0006 */
[----:B------:R-:W-:-:S07]  /*10570*/  PRMT R92, R92, 0x5410, R92 ;  /* 0x000054105c5c7816 */ /* 0x000fce000000005c */
.L_x_5541:
[----:B------:R-:W-:Y:S05]  /*10580*/  BSYNC B1 ;  /* 0x0000000000017941 */ /* 0x000fea0003800000 */
.L_x_5539:
        /* <DEDUP_REMOVED lines=11> */
.L_x_5543:
[----:B------:R-:W-:Y:S01]  /*10640*/  IMAD.MOV.U32 R73, RZ, RZ, R74 ;  /* 0x000000ffff497224 */ /* 0x000fe200078e004a */
[----:B------:R-:W-:Y:S01]  /*10650*/  PRMT R76, R75, 0x7610, R76 ;  /* 0x000076104b4c7816 */ /* 0x000fe2000000004c */
[----:B------:R-:W-:Y:S01]  /*10660*/  IMAD.MOV.U32 R6, RZ, RZ, R5 ;  /* 0x000000ffff067224 */ /* 0x000fe200078e0005 */
[----:B------:R-:W-:-:S07]  /*10670*/  PRMT R92, R93, 0x7632, R92 ;  /* 0x000076325d5c7816 */ /* 0x000fce000000005c */
.L_x_5544:
[----:B------:R-:W-:Y:S05]  /*10680*/  BSYNC B1 ;  /* 0x0000000000017941 */ /* 0x000fea0003800000 */
.L_x_5542:
        /* <DEDUP_REMOVED lines=11> */
.L_x_5546:
[----:B------:R-:W-:Y:S01]  /*10740*/  IMAD.MOV.U32 R5, RZ, RZ, R4 ;  /* 0x000000ffff057224 */ /* 0x000fe200078e0004 */
[C---:B------:R-:W-:Y:S01]  /*10750*/  PRMT R93, R76.reuse, 0x5410, R93 ;  /* 0x000054104c5d7816 */ /* 0x040fe2000000005d */
[--C-:B------:R-:W-:Y:S01]  /*10760*/  IMAD.MOV.U32 R3, RZ, RZ, R73.reuse ;  /* 0x000000ffff037224 */ /* 0x100fe200078e0049 */
[----:B------:R-:W-:Y:S01]  /*10770*/  PRMT R74, R76, 0x7610, R74 ;  /* 0x000076104c4a7816 */ /* 0x000fe2000000004a */
[----:B------:R-:W-:-:S07]  /*10780*/  IMAD.MOV.U32 R4, RZ, RZ, R73 ;  /* 0x000000ffff047224 */ /* 0x000fce00078e0049 */
.L_x_5547:
[----:B------:R-:W-:Y:S05]  /*10790*/  BSYNC B1 ;  /* 0x0000000000017941 */ /* 0x000fea0003800000 */
.L_x_5545:
[----:B------:R-:W-:Y:S02]  /*107a0*/  VIADD R71, R71, 0x4 ;  /* 0x0000000447477836 */ /* 0x000fe40000000000 */
[----:B------:R-:W-:Y:S01]  /*107b0*/  VIADD R2, R2, 0x2 ;  /* 0x0000000202027836 */ /* 0x000fe20000000000 */
[----:B------:R-:W-:Y:S06]  /*107c0*/  @P1 BRA `(.L_x_5548) ;  /* 0xffffffc0000c1947 */ /* 0x000fec000383ffff */
[----:B------:R-:W-:Y:S01]  /*107d0*/  FADD.FTZ R68, R69, R68 ;  /* 0x0000004445447221 */ /* 0x000fe20000010000 */
[----:B------:R-:W-:Y:S01]  /*107e0*/  PRMT R93, R74, 0x7610, R93 ;  /* 0x000076104a5d7816 */ /* 0x000fe2000000005d */
[----:B------:R-:W-:Y:S02]  /*107f0*/  IMAD.MOV.U32 R69, RZ, RZ, R70 ;  /* 0x000000ffff457224 */ /* 0x000fe400078e0046 */
[----:B------:R-:W-:-:S07]  /*10800*/  IMAD.MOV.U32 R4, RZ, RZ, R3 ;  /* 0x000000ffff047224 */ /* 0x000fce00078e0003 */
.L_x_5358:
[----:B------:R-:W-:Y:S05]  /*10810*/  BSYNC B0 ;  /* 0x0000000000007941 */ /* 0x000fea0003800000 */
.L_x_5357:
        /* <DEDUP_REMOVED lines=162> */
.L_x_5740:
        /* <DEDUP_REMOVED lines=20> */
.L_x_5552:
[----:B------:R-:W-:Y:S01]  /*11380*/  IMAD.MOV.U32 R74, RZ, RZ, R67 ;  /* 0x000000ffff4a7224 */ /* 0x000fe200078e0043 */
[----:B------:R-:W-:Y:S01]  /*11390*/  PRMT R73, R73, 0x7610, R112 ;  /* 0x0000761049497816 */ /* 0x000fe20000000070 */
[----:B------:R-:W-:Y:S01]  /*113a0*/  IMAD.MOV.U32 R67, RZ, RZ, R66 ;  /* 0x000000ffff437224 */ /* 0x000fe200078e0042 */
[----:B------:R-:W-:-:S07]  /*113b0*/  PRMT R112, R112, 0x5410, R112 ;  /* 0x0000541070707816 */ /* 0x000fce0000000070 */
.L_x_5553:
[----:B------:R-:W-:Y:S05]  /*113c0*/  BSYNC B1 ;  /* 0x0000000000017941 */ /* 0x000fea0003800000 */
.L_x_5551:
        /* <DEDUP_REMOVED lines=11> */
.L_x_5555:
[----:B------:R-:W-:Y:S01]  /*11480*/  IMAD.MOV.U32 R3, RZ, RZ, R74 ;  /* 0x000000ffff037224 */ /* 0x000fe200078e004a */
[----:B------:R-:W-:Y:S01]  /*11490*/  PRMT R75, R75, 0x7610, R73 ;  /* 0x000076104b4b7816 */ /* 0x000fe20000000049 */
[----:B------:R-:W-:Y:S01]  /*114a0*/  IMAD.MOV.U32 R66, RZ, RZ, R65 ;  /* 0x000000ffff427224 */ /* 0x000fe200078e0041 */
[----:B------:R-:W-:-:S07]  /*114b0*/  PRMT R112, R0, 0x7632, R112 ;  /* 0x0000763200707816 */ /* 0x000fce0000000070 */
.L_x_5556:
[----:B------:R-:W-:Y:S05]  /*114c0*/  BSYNC B1 ;  /* 0x0000000000017941 */ /* 0x000fea0003800000 */
.L_x_5554:
        /* <DEDUP_REMOVED lines=11> */
.L_x_5558:
[----:B------:R-:W-:Y:S01]  /*11580*/  IMAD.MOV.U32 R74, RZ, RZ, R3 ;  /* 0x000000ffff4a7224 */ /* 0x000fe200078e0003 */
[----:B------:R-:W-:Y:S01]  /*11590*/  PRMT R73, R73, 0x7610, R75 ;  /* 0x0000761049497816 */ /* 0x000fe2000000004b */
[----:B------:R-:W-:Y:S01]  /*115a0*/  IMAD.MOV.U32 R65, RZ, RZ, R64 ;  /* 0x000000ffff417224 */ /* 0x000fe200078e0040 */
[----:B------:R-:W-:-:S07]  /*115b0*/  PRMT R0, R0, 0x5410, R0 ;  /* 0x0000541000007816 */ /* 0x000fce0000000000 */
.L_x_5559:
[----:B------:R-:W-:Y:S05]  /*115c0*/  BSYNC B1 ;  /* 0x0000000000017941 */ /* 0x000fea0003800000 */
.L_x_5557:
        /* <DEDUP_REMOVED lines=11> */
.L_x_5561:
[----:B------:R-:W-:Y:S01]  /*11680*/  IMAD.MOV.U32 R3, RZ, RZ, R74 ;  /* 0x000000ffff037224 */ /* 0x000fe200078e004a */
[----:B------:R-:W-:Y:S01]  /*11690*/  PRMT R75, R75, 0x7610, R73 ;  /* 0x000076104b4b7816 */ /* 0x000fe20000000049 */
[----:B------:R-:W-:Y:S01]  /*116a0*/  IMAD.MOV.U32 R64, RZ, RZ, R63 ;  /* 0x000000ffff407224 */ /* 0x000fe200078e003f */
[----:B------:R-:W-:-:S07]  /*116b0*/  PRMT R0, R114, 0x7632, R0 ;  /* 0x0000763272007816 */ /* 0x000fce0000000000 */
.L_x_5562:
[----:B------:R-:W-:Y:S05]  /*116c0*/  BSYNC B1 ;  /* 0x0000000000017941 */ /* 0x000fea0003800000 */
.L_x_5560:
        /* <DEDUP_REMOVED lines=11> */
.L_x_5564:
[----:B------:R-:W-:Y:S01]  /*11780*/  IMAD.MOV.U32 R74, RZ, RZ, R3 ;  /* 0x000000ffff4a7224 */ /* 0x000fe200078e0003 */
[----:B------:R-:W-:Y:S01]  /*11790*/  PRMT R73, R75, 0x7632, R73 ;  /* 0x000076324b497816 */ /* 0x000fe20000000049 */
[----:B------:R-:W-:Y:S01]  /*117a0*/  IMAD.MOV.U32 R63, RZ, RZ, R62 ;  /* 0x000000ffff3f7224 */ /* 0x000fe200078e003e */
[----:B------:R-:W-:-:S07]  /*117b0*/  PRMT R114, R114, 0x5410, R114 ;  /* 0x0000541072727816 */ /* 0x000fce0000000072 */
.L_x_5565:
[----:B------:R-:W-:Y:S05]  /*117c0*/  BSYNC B1 ;  /* 0x0000000000017941 */ /* 0x000fea0003800000 */
.L_x_5563:
        /* <DEDUP_REMOVED lines=11> */
.L_x_5567:
[----:B------:R-:W-:Y:S01]  /*11880*/  IMAD.MOV.U32 R3, RZ, RZ, R74 ;  /* 0x000000ffff037224 */ /* 0x000fe200078e004a */
[----:B------:R-:W-:Y:S01]  /*11890*/  PRMT R75, R73, 0x7610, R75 ;  /* 0x00007610494b7816 */ /* 0x000fe2000000004b */
[----:B------:R-:W-:Y:S01]  /*118a0*/  IMAD.MOV.U32 R62, RZ, RZ, R61 ;  /* 0x000000ffff3e7224 */ /* 0x000fe200078e003d */
[----:B------:R-:W-:-:S07]  /*118b0*/  PRMT R114, R113, 0x7632, R114 ;  /* 0x0000763271727816 */ /* 0x000fce0000000072 */
.L_x_5568:
[----:B------:R-:W-:Y:S05]  /*118c0*/  BSYNC B1 ;  /* 0x0000000000017941 */ /* 0x000fea0003800000 */
.L_x_5566:
        /* <DEDUP_REMOVED lines=11> */
.L_x_5570:
[----:B------:R-:W-:Y:S01]  /*11980*/  IMAD.MOV.U32 R74, RZ, RZ, R3 ;  /* 0x000000ffff4a7224 */ /* 0x000fe200078e0003 */
[----:B------:R-:W-:Y:S01]  /*11990*/  PRMT R73, R73, 0x5410, R75 ;  /* 0x0000541049497816 */ /* 0x000fe2000000004b */
[----:B------:R-:W-:Y:S01]  /*119a0*/  IMAD.MOV.U32 R61, RZ, RZ, R60 ;  /* 0x000000ffff3d7224 */ /* 0x000fe200078e003c */
[----:B------:R-:W-:-:S07]  /*119b0*/  PRMT R113, R113, 0x5410, R113 ;  /* 0x0000541071717816 */ /* 0x000fce0000000071 */
.L_x_5571:
[----:B------:R-:W-:Y:S05]  /*119c0*/  BSYNC B1 ;  /* 0x0000000000017941 */ /* 0x000fea0003800000 */
.L_x_5569:
        /* <DEDUP_REMOVED lines=11> */
.L_x_5573:
[----:B------:R-:W-:Y:S01]  /*11a80*/  IMAD.MOV.U32 R3, RZ, RZ, R74 ;  /* 0x000000ffff037224 */ /* 0x000fe200078e004a */
[----:B------:R-:W-:Y:S01]  /*11a90*/  PRMT R75, R75, 0x7610, R73 ;  /* 0x000076104b4b7816 */ /* 0x000fe20000000049 */
[----:B------:R-:W-:Y:S01]  /*11aa0*/  IMAD.MOV.U32 R60, RZ, RZ, R59 ;  /* 0x000000ffff3c7224 */ /* 0x000fe200078e003b */
[----:B------:R-:W-:-:S07]  /*11ab0*/  PRMT R113, R116, 0x7632, R113 ;  /* 0x0000763274717816 */ /* 0x000fce0000000071 */
.L_x_5574:
[----:B------:R-:W-:Y:S05]  /*11ac0*/  BSYNC B1 ;  /* 0x0000000000017941 */ /* 0x000fea0003800000 */
.L_x_5572:
        /* <DEDUP_REMOVED lines=11> */
.L_x_5576:
[----:B------:R-:W-:Y:S01]  /*11b80*/  IMAD.MOV.U32 R74, RZ, RZ, R3 ;  /* 0x000000ffff4a7224 */ /* 0x000fe200078e0003 */
[----:B------:R-:W-:Y:S01]  /*11b90*/  PRMT R73, R75, 0x7632, R73 ;  /* 0x000076324b497816 */ /* 0x000fe20000000049 */
[----:B------:R-:W-:Y:S01]  /*11ba0*/  IMAD.MOV.U32 R59, RZ, RZ, R58 ;  /* 0x000000ffff3b7224 */ /* 0x000fe200078e003a */
[----:B------:R-:W-:-:S07]  /*11bb0*/  PRMT R116, R116, 0x5410, R116 ;  /* 0x0000541074747816 */ /* 0x000fce0000000074 */
.L_x_5577:
[----:B------:R-:W-:Y:S05]  /*11bc0*/  BSYNC B1 ;  /* 0x0000000000017941 */ /* 0x000fea0003800000 */
.L_x_5575:
        /* <DEDUP_REMOVED lines=11> */
.L_x_5579:
[----:B------:R-:W-:Y:S01]  /*11c80*/  IMAD.MOV.U32 R3, RZ, RZ, R74 ;  /* 0x000000ffff037224 */ /* 0x000fe200078e004a */
[----:B------:R-:W-:Y:S01]  /*11c90*/  PRMT R75, R73, 0x7610, R75 ;  /* 0x00007610494b7816 */ /* 0x000fe2000000004b */
[----:B------:R-:W-:Y:S01]  /*11ca0*/  IMAD.MOV.U32 R58, RZ, RZ, R57 ;  /* 0x000000ffff3a7224 */ /* 0x000fe200078e0039 */
[----:B------:R-:W-:-:S07]  /*11cb0*/  PRMT R116, R115, 0x7632, R116 ;  /* 0x0000763273747816 */ /* 0x000fce0000000074 */
.L_x_5580:
[----:B------:R-:W-:Y:S05]  /*11cc0*/  BSYNC B1 ;  /* 0x0000000000017941 */ /* 0x000fea0003800000 */
.L_x_5578:
        /* <DEDUP_REMOVED lines=11> */
.L_x_5582:
[----:B------:R-:W-:Y:S01]  /*11d80*/  IMAD.MOV.U32 R74, RZ, RZ, R3 ;  /* 0x000000ffff4a7224 */ /* 0x000fe200078e0003 */
[----:B------:R-:W-:Y:S01]  /*11d90*/  PRMT R73, R73, 0x5410, R75 ;  /* 0x0000541049497816 */ /* 0x000fe2000000004b */
[----:B------:R-:W-:Y:S01]  /*11da0*/  IMAD.MOV.U32 R57, RZ, RZ, R56 ;  /* 0x000000ffff397224 */ /* 0x000fe200078e0038 */
[----:B------:R-:W-:-:S07]  /*11db0*/  PRMT R115, R115, 0x5410, R115 ;  /* 0x0000541073737816 */ /* 0x000fce0000000073 */
.L_x_5583:
[----:B------:R-:W-:Y:S05]  /*11dc0*/  BSYNC B1 ;  /* 0x0000000000017941 */ /* 0x000fea0003800000 */
.L_x_5581:
        /* <DEDUP_REMOVED lines=11> */
.L_x_5585:
[----:B------:R-:W-:Y:S01]  /*11e80*/  IMAD.MOV.U32 R3, RZ, RZ, R74 ;  /* 0x000000ffff037224 */ /* 0x000fe200078e004a */
[----:B------:R-:W-:Y:S01]  /*11e90*/  PRMT R75, R75, 0x7610, R73 ;  /* 0x000076104b4b7816 */ /* 0x000fe20000000049 */
[----:B------:R-:W-:Y:S01]  /*11ea0*/  IMAD.MOV.U32 R56, RZ, RZ, R55 ;  /* 0x000000ffff387224 */ /* 0x000fe200078e0037 */
[----:B------:R-:W-:-:S07]  /*11eb0*/  PRMT R115, R118, 0x7632, R115 ;  /* 0x0000763276737816 */ /* 0x000fce0000000073 */
.L_x_5586:
[----:B------:R-:W-:Y:S05]  /*11ec0*/  BSYNC B1 ;  /* 0x0000000000017941 */ /* 0x000fea0003800000 */
.L_x_5584:
        /* <DEDUP_REMOVED lines=11> */
.L_x_5588:
[----:B------:R-:W-:Y:S01]  /*11f80*/  IMAD.MOV.U32 R74, RZ, RZ, R3 ;  /* 0x000000ffff4a7224 */ /* 0x000fe200078e0003 */
[----:B------:R-:W-:Y:S01]  /*11f90*/  PRMT R73, R75, 0x7632, R73 ;  /* 0x000076324b497816 */ /* 0x000fe20000000049 */
[----:B------:R-:W-:Y:S01]  /*11fa0*/  IMAD.MOV.U32 R55, RZ, RZ, R54 ;  /* 0x000000ffff377224 */ /* 0x000fe200078e0036 */
[----:B------:R-:W-:-:S07]  /*11fb0*/  PRMT R118, R118, 0x5410, R118 ;  /* 0x0000541076767816 */ /* 0x000fce0000000076 */
.L_x_5589:
[----:B------:R-:W-:Y:S05]  /*11fc0*/  BSYNC B1 ;  /* 0x0000000000017941 */ /* 0x000fea0003800000 */
.L_x_5587:
        /* <DEDUP_REMOVED lines=11> */
.L_x_5591:
[----:B------:R-:W-:Y:S01]  /*12080*/  IMAD.MOV.U32 R3, RZ, RZ, R74 ;  /* 0x000000ffff037224 */ /* 0x000fe200078e004a */
[----:B------:R-:W-:Y:S01]  /*12090*/  PRMT R75, R73, 0x7610, R75 ;  /* 0x00007610494b7816 */ /* 0x000fe2000000004b */
[----:B------:R-:W-:Y:S01]  /*120a0*/  IMAD.MOV.U32 R54, RZ, RZ, R53 ;  /* 0x000000ffff367224 */ /* 0x000fe200078e0035 */
[----:B------:R-:W-:-:S07]  /*120b0*/  PRMT R118, R117, 0x7632, R118 ;  /* 0x0000763275767816 */ /* 0x000fce0000000076 */
.L_x_5592:
[----:B------:R-:W-:Y:S05]  /*120c0*/  BSYNC B1 ;  /* 0x0000000000017941 */ /* 0x000fea0003800000 */
.L_x_5590:
        /* <DEDUP_REMOVED lines=11> */
.L_x_5594:
[----:B------:R-:W-:Y:S01]  /*12180*/  IMAD.MOV.U32 R74, RZ, RZ, R3 ;  /* 0x000000ffff4a7224 */ /* 0x000fe200078e0003 */
[----:B------:R-:W-:Y:S01]  /*12190*/  PRMT R73, R73, 0x5410, R75 ;  /* 0x0000541049497816 */ /* 0x000fe2000000004b */
[----:B------:R-:W-:Y:S01]  /*121a0*/  IMAD.MOV.U32 R53, RZ, RZ, R52 ;  /* 0x000000ffff357224 */ /* 0x000fe200078e0034 */
[----:B------:R-:W-:-:S07]  /*121b0*/  PRMT R117, R117, 0x5410, R117 ;  /* 0x0000541075757816 */ /* 0x000fce0000000075 */
.L_x_5595:
[----:B------:R-:W-:Y:S05]  /*121c0*/  BSYNC B1 ;  /* 0x0000000000017941 */ /* 0x000fea0003800000 */
.L_x_5593:
        /* <DEDUP_REMOVED lines=11> */
.L_x_5597:
[----:B------:R-:W-:Y:S01]  /*12280*/  IMAD.MOV.U32 R3, RZ, RZ, R74 ;  /* 0x000000ffff037224 */ /* 0x000fe200078e004a */
[----:B------:R-:W-:Y:S01]  /*12290*/  PRMT R75, R75, 0x7610, R73 ;  /* 0x000076104b4b7816 */ /* 0x000fe20000000049 */
[----:B------:R-:W-:Y:S01]  /*122a0*/  IMAD.MOV.U32 R52, RZ, RZ, R51 ;  /* 0x000000ffff347224 */ /* 0x000fe200078e0033 */
[----:B------:R-:W-:-:S07]  /*122b0*/  PRMT R117, R120, 0x7632, R117 ;  /* 0x0000763278757816 */ /* 0x000fce0000000075 */
.L_x_5598:
[----:B------:R-:W-:Y:S05]  /*122c0*/  BSYNC B1 ;  /* 0x0000000000017941 */ /* 0x000fea0003800000 */
.L_x_5596:
        /* <DEDUP_REMOVED lines=11> */
.L_x_5600:
[----:B------:R-:W-:Y:S01]  /*12380*/  IMAD.MOV.U32 R74, RZ, RZ, R3 ;  /* 0x000000ffff4a7224 */ /* 0x000fe200078e0003 */
[----:B------:R-:W-:Y:S01]  /*12390*/  PRMT R73, R75, 0x7632, R73 ;  /* 0x000076324b497816 */ /* 0x000fe20000000049 */
[----:B------:R-:W-:Y:S01]  /*123a0*/  IMAD.MOV.U32 R51, RZ, RZ, R50 ;  /* 0x000000ffff337224 */ /* 0x000fe200078e0032 */
[----:B------:R-:W-:-:S07]  /*123b0*/  PRMT R120, R120, 0x5410, R120 ;  /* 0x0000541078787816 */ /* 0x000fce0000000078 */
.L_x_5601:
[----:B------:R-:W-:Y:S05]  /*123c0*/  BSYNC B1 ;  /* 0x0000000000017941 */ /* 0x000fea0003800000 */
.L_x_5599:
        /* <DEDUP_REMOVED lines=11> */
.L_x_5603:
[----:B------:R-:W-:Y:S01]  /*12480*/  IMAD.MOV.U32 R3, RZ, RZ, R74 ;  /* 0x000000ffff037224 */ /* 0x000fe200078e004a */
[----:B------:R-:W-:Y:S01]  /*12490*/  PRMT R75, R73, 0x7610, R75 ;  /* 0x00007610494b7816 */ /* 0x000fe2000000004b */
[----:B------:R-:W-:Y:S01]  /*124a0*/  IMAD.MOV.U32 R50, RZ, RZ, R49 ;  /* 0x000000ffff327224 */ /* 0x000fe200078e0031 */
[----:B------:R-:W-:-:S07]  /*124b0*/  PRMT R120, R119, 0x7632, R120 ;  /* 0x0000763277787816 */ /* 0x000fce0000000078 */
.L_x_5604:
[----:B------:R-:W-:Y:S05]  /*124c0*/  BSYNC B1 ;  /* 0x0000000000017941 */ /* 0x000fea0003800000 */
.L_x_5602:
        /* <DEDUP_REMOVED lines=11> */
.L_x_5606:
[----:B------:R-:W-:Y:S01]  /*12580*/  IMAD.MOV.U32 R74, RZ, RZ, R3 ;  /* 0x000000ffff4a7224 */ /* 0x000fe200078e0003 */
[----:B------:R-:W-:Y:S01]  /*12590*/  PRMT R73, R75, 0x7610, R73 ;  /* 0x000076104b497816 */ /* 0x000fe20000000049 */
[----:B------:R-:W-:Y:S01]  /*125a0*/  IMAD.MOV.U32 R49, RZ, RZ, R48 ;  /* 0x000000ffff317224 */ /* 0x000fe200078e0030 */
[----:B------:R-:W-:-:S07]  /*125b0*/  PRMT R119, R119, 0x5410, R119 ;  /* 0x0000541077777816 */ /* 0x000fce0000000077 */
.L_x_5607:
[----:B------:R-:W-:Y:S05]  /*125c0*/  BSYNC B1 ;  /* 0x0000000000017941 */ /* 0x000fea0003800000 */
.L_x_5605:
        /* <DEDUP_REMOVED lines=11> */
.L_x_5609:
[----:B------:R-:W-:Y:S01]  /*12680*/  IMAD.MOV.U32 R3, RZ, RZ, R74 ;  /* 0x000000ffff037224 */ /* 0x000fe200078e004a */
[----:B------:R-:W-:Y:S01]  /*12690*/  PRMT R75, R73, 0x7610, R75 ;  /* 0x00007610494b7816 */ /* 0x000fe2000000004b */
[----:B------:R-:W-:Y:S01]  /*126a0*/  IMAD.MOV.U32 R48, RZ, RZ, R47 ;  /* 0x000000ffff307224 */ /* 0x000fe200078e002f */
[----:B------:R-:W-:-:S07]  /*126b0*/  PRMT R119, R107, 0x7632, R119 ;  /* 0x000076326b777816 */ /* 0x000fce0000000077 */
.L_x_5610:
[----:B------:R-:W-:Y:S05]  /*126c0*/  BSYNC B1 ;  /* 0x0000000000017941 */ /* 0x000fea0003800000 */
.L_x_5608:
        /* <DEDUP_REMOVED lines=11> */
.L_x_5612:
[----:B------:R-:W-:Y:S01]  /*12780*/  IMAD.MOV.U32 R74, RZ, RZ, R3 ;  /* 0x000000ffff4a7224 */ /* 0x000fe200078e0003 */
[----:B------:R-:W-:Y:S01]  /*12790*/  PRMT R73, R73, 0x5410, R75 ;  /* 0x0000541049497816 */ /* 0x000fe2000000004b */
[----:B------:R-:W-:Y:S01]  /*127a0*/  IMAD.MOV.U32 R47, RZ, RZ, R46 ;  /* 0x000000ffff2f7224 */ /* 0x000fe200078e002e */
[----:B------:R-:W-:-:S07]  /*127b0*/  PRMT R107, R107, 0x5410, R107 ;  /* 0x000054106b6b7816 */ /* 0x000fce000000006b */
.L_x_5613:
[----:B------:R-:W-:Y:S05]  /*127c0*/  BSYNC B1 ;  /* 0x0000000000017941 */ /* 0x000fea0003800000 */
.L_x_5611:
        /* <DEDUP_REMOVED lines=11> */
.L_x_5615:
[----:B------:R-:W-:Y:S01]  /*12880*/  IMAD.MOV.U32 R3, RZ, RZ, R74 ;  /* 0x000000ffff037224 */ /* 0x000fe200078e004a */
[----:B------:R-:W-:Y:S01]  /*12890*/  PRMT R75, R75, 0x7610, R73 ;  /* 0x000076104b4b7816 */ /* 0x000fe20000000049 */
[----:B------:R-:W-:Y:S01]  /*128a0*/  IMAD.MOV.U32 R46, RZ, RZ, R45 ;  /* 0x000000ffff2e7224 */ /* 0x000fe200078e002d */
[----:B------:R-:W-:-:S07]  /*128b0*/  PRMT R107, R106, 0x7632, R107 ;  /* 0x000076326a6b7816 */ /* 0x000fce000000006b */
.L_x_5616:
[----:B------:R-:W-:Y:S05]  /*128c0*/  BSYNC B1 ;  /* 0x0000000000017941 */ /* 0x000fea0003800000 */
.L_x_5614:
        /* <DEDUP_REMOVED lines=11> */
.L_x_5618:
[----:B------:R-:W-:Y:S01]  /*12980*/  IMAD.MOV.U32 R74, RZ, RZ, R3 ;  /* 0x000000ffff4a7224 */ /* 0x000fe200078e0003 */
[----:B------:R-:W-:Y:S01]  /*12990*/  PRMT R73, R75, 0x7632, R73 ;  /* 0x000076324b497816 */ /* 0x000fe20000000049 */
[----:B------:R-:W-:Y:S01]  /*129a0*/  IMAD.MOV.U32 R45, RZ, RZ, R44 ;  /* 0x000000ffff2d7224 */ /* 0x000fe200078e002c */
[----:B------:R-:W-:-:S07]  /*129b0*/  PRMT R106, R106, 0x5410, R106 ;  /* 0x000054106a6a7816 */ /* 0x000fce000000006a */
.L_x_5619:
[----:B------:R-:W-:Y:S05]  /*129c0*/  BSYNC B1 ;  /* 0x0000000000017941 */ /* 0x000fea0003800000 */
.L_x_5617:
        /* <DEDUP_REMOVED lines=11> */
.L_x_5621:
[----:B------:R-:W-:Y:S01]  /*12a80*/  IMAD.MOV.U32 R3, RZ, RZ, R74 ;  /* 0x000000ffff037224 */ /* 0x000fe200078e004a */
[----:B------:R-:W-:Y:S01]  /*12a90*/  PRMT R75, R73, 0x7610, R75 ;  /* 0x00007610494b7816 */ /* 0x000fe2000000004b */
[----:B------:R-:W-:Y:S01]  /*12aa0*/  IMAD.MOV.U32 R44, RZ, RZ, R43 ;  /* 0x000000ffff2c7224 */ /* 0x000fe200078e002b */
[----:B------:R-:W-:-:S07]  /*12ab0*/  PRMT R106, R109, 0x7632, R106 ;  /* 0x000076326d6a7816 */ /* 0x000fce000000006a */
.L_x_5622:
[----:B------:R-:W-:Y:S05]  /*12ac0*/  BSYNC B1 ;  /* 0x0000000000017941 */ /* 0x000fea0003800000 */
.L_x_5620:
        /* <DEDUP_REMOVED lines=11> */
.L_x_5624:
[----:B------:R-:W-:Y:S01]  /*12b80*/  IMAD.MOV.U32 R74, RZ, RZ, R3 ;  /* 0x000000ffff4a7224 */ /* 0x000fe200078e0003 */
[----:B------:R-:W-:Y:S01]  /*12b90*/  PRMT R73, R73, 0x5410, R75 ;  /* 0x0000541049497816 */ /* 0x000fe2000000004b */
[----:B------:R-:W-:Y:S01]  /*12ba0*/  IMAD.MOV.U32 R43, RZ, RZ, R42 ;  /* 0x000000ffff2b7224 */ /* 0x000fe200078e002a */
[----:B------:R-:W-:-:S07]  /*12bb0*/  PRMT R109, R109, 0x5410, R109 ;  /* 0x000054106d6d7816 */ /* 0x000fce000000006d */
.L_x_5625:
[----:B------:R-:W-:Y:S05]  /*12bc0*/  BSYNC B1 ;  /* 0x0000000000017941 */ /* 0x000fea0003800000 */
.L_x_5623:
        /* <DEDUP_REMOVED lines=11> */
.L_x_5627:
[----:B------:R-:W-:Y:S01]  /*12c80*/  IMAD.MOV.U32 R3, RZ, RZ, R74 ;  /* 0x000000ffff037224 */ /* 0x000fe200078e004a */
[----:B------:R-:W-:Y:S01]  /*12c90*/  PRMT R75, R75, 0x7610, R73 ;  /* 0x000076104b4b7816 */ /* 0x000fe20000000049 */
[----:B------:R-:W-:Y:S01]  /*12ca0*/  IMAD.MOV.U32 R42, RZ, RZ, R41 ;  /* 0x000000ffff2a7224 */ /* 0x000fe200078e0029 */
[----:B------:R-:W-:-:S07]  /*12cb0*/  PRMT R109, R108, 0x7632, R109 ;  /* 0x000076326c6d7816 */ /* 0x000fce000000006d */
.L_x_5628:
[----:B------:R-:W-:Y:S05]  /*12cc0*/  BSYNC B1 ;  /* 0x0000000000017941 */ /* 0x000fea0003800000 */
.L_x_5626:
        /* <DEDUP_REMOVED lines=11> */
.L_x_5630:
[----:B------:R-:W-:Y:S01]  /*12d80*/  IMAD.MOV.U32 R74, RZ, RZ, R3 ;  /* 0x000000ffff4a7224 */ /* 0x000fe200078e0003 */
[----:B------:R-:W-:Y:S01]  /*12d90*/  PRMT R73, R73, 0x7610, R75 ;  /* 0x0000761049497816 */ /* 0x000fe2000000004b */
[----:B------:R-:W-:Y:S01]  /*12da0*/  IMAD.MOV.U32 R41, RZ, RZ, R40 ;  /* 0x000000ffff297224 */ /* 0x000fe200078e0028 */
[----:B------:R-:W-:-:S07]  /*12db0*/  PRMT R108, R108, 0x5410, R108 ;  /* 0x000054106c6c7816 */ /* 0x000fce000000006c */
.L_x_5631:
[----:B------:R-:W-:Y:S05]  /*12dc0*/  BSYNC B1 ;  /* 0x0000000000017941 */ /* 0x000fea0003800000 */
.L_x_5629:
        /* <DEDUP_REMOVED lines=11> */
.L_x_5633:
[----:B------:R-:W-:Y:S01]  /*12e80*/  IMAD.MOV.U32 R3, RZ, RZ, R74 ;  /* 0x000000ffff037224 */ /* 0x000fe200078e004a */
[----:B------:R-:W-:Y:S01]  /*12e90*/  PRMT R75, R75, 0x7610, R73 ;  /* 0x000076104b4b7816 */ /* 0x000fe20000000049 */
[----:B------:R-:W-:Y:S01]  /*12ea0*/  IMAD.MOV.U32 R40, RZ, RZ, R39 ;  /* 0x000000ffff287224 */ /* 0x000fe200078e0027 */
[----:B------:R-:W-:-:S07]  /*12eb0*/  PRMT R108, R122, 0x7632, R108 ;  /* 0x000076327a6c7816 */ /* 0x000fce000000006c */
.L_x_5634:
[----:B------:R-:W-:Y:S05]  /*12ec0*/  BSYNC B1 ;  /* 0x0000000000017941 */ /* 0x000fea0003800000 */
.L_x_5632:
        /* <DEDUP_REMOVED lines=11> */
.L_x_5636:
[----:B------:R-:W-:Y:S01]  /*12f80*/  IMAD.MOV.U32 R74, RZ, RZ, R3 ;  /* 0x000000ffff4a7224 */ /* 0x000fe200078e0003 */
[----:B------:R-:W-:Y:S01]  /*12f90*/  PRMT R73, R75, 0x7632, R73 ;  /* 0x000076324b497816 */ /* 0x000fe20000000049 */
[----:B------:R-:W-:Y:S01]  /*12fa0*/  IMAD.MOV.U32 R39, RZ, RZ, R38 ;  /* 0x000000ffff277224 */ /* 0x000fe200078e0026 */
[----:B------:R-:W-:-:S07]  /*12fb0*/  PRMT R122, R122, 0x5410, R122 ;  /* 0x000054107a7a7816 */ /* 0x000fce000000007a */
.L_x_5637:
[----:B------:R-:W-:Y:S05]  /*12fc0*/  BSYNC B1 ;  /* 0x0000000000017941 */ /* 0x000fea0003800000 */
.L_x_5635:
        /* <DEDUP_REMOVED lines=11> */
.L_x_5639:
[----:B------:R-:W-:Y:S01]  /*13080*/  IMAD.MOV.U32 R3, RZ, RZ, R74 ;  /* 0x000000ffff037224 */ /* 0x000fe200078e004a */
[----:B------:R-:W-:Y:S01]  /*13090*/  PRMT R75, R73, 0x7610, R75 ;  /* 0x00007610494b7816 */ /* 0x000fe2000000004b */
[----:B------:R-:W-:Y:S01]  /*130a0*/  IMAD.MOV.U32 R38, RZ, RZ, R37 ;  /* 0x000000ffff267224 */ /* 0x000fe200078e0025 */
[----:B------:R-:W-:-:S07]  /*130b0*/  PRMT R122, R121, 0x7632, R122 ;  /* 0x00007632797a7816 */ /* 0x000fce000000007a */
.L_x_5640:
[----:B------:R-:W-:Y:S05]  /*130c0*/  BSYNC B1 ;  /* 0x0000000000017941 */ /* 0x000fea0003800000 */
.L_x_5638:
        /* <DEDUP_REMOVED lines=11> */
.L_x_5642:
[----:B------:R-:W-:Y:S01]  /*13180*/  IMAD.MOV.U32 R74, RZ, RZ, R3 ;  /* 0x000000ffff4a7224 */ /* 0x000fe200078e0003 */
[----:B------:R-:W-:Y:S01]  /*13190*/  PRMT R73, R73, 0x5410, R75 ;  /* 0x0000541049497816 */ /* 0x000fe2000000004b */
[----:B------:R-:W-:Y:S01]  /*131a0*/  IMAD.MOV.U32 R37, RZ, RZ, R36 ;  /* 0x000000ffff257224 */ /* 0x000fe200078e0024 */
[----:B------:R-:W-:-:S07]  /*131b0*/  PRMT R121, R121, 0x5410, R121 ;  /* 0x0000541079797816 */ /* 0x000fce0000000079 */
.L_x_5643:
[----:B------:R-:W-:Y:S05]  /*131c0*/  BSYNC B1 ;  /* 0x0000000000017941 */ /* 0x000fea0003800000 */
.L_x_5641:
        /* <DEDUP_REMOVED lines=11> */
.L_x_5645:
[----:B------:R-:W-:Y:S01]  /*13280*/  IMAD.MOV.U32 R3, RZ, RZ, R74 ;  /* 0x000000ffff037224 */ /* 0x000fe200078e004a */
[----:B------:R-:W-:Y:S01]  /*13290*/  PRMT R75, R75, 0x7610, R73 ;  /* 0x000076104b4b7816 */ /* 0x000fe20000000049 */
[----:B------:R-:W-:Y:S01]  /*132a0*/  IMAD.MOV.U32 R36, RZ, RZ, R35 ;  /* 0x000000ffff247224 */ /* 0x000fe200078e0023 */
[----:B------:R-:W-:-:S07]  /*132b0*/  PRMT R121, R94, 0x7632, R121 ;  /* 0x000076325e797816 */ /* 0x000fce0000000079 */
.L_x_5646:
[----:B------:R-:W-:Y:S05]  /*132c0*/  BSYNC B1 ;  /* 0x0000000000017941 */ /* 0x000fea0003800000 */
.L_x_5644:
        /* <DEDUP_REMOVED lines=11> */
.L_x_5648:
[----:B------:R-:W-:Y:S01]  /*13380*/  IMAD.MOV.U32 R74, RZ, RZ, R3 ;  /* 0x000000ffff4a7224 */ /* 0x000fe200078e0003 */
[----:B------:R-:W-:Y:S01]  /*13390*/  PRMT R73, R75, 0x7632, R73 ;  /* 0x000076324b497816 */ /* 0x000fe20000000049 */
[----:B------:R-:W-:Y:S01]  /*133a0*/  IMAD.MOV.U32 R35, RZ, RZ, R34 ;  /* 0x000000ffff237224 */ /* 0x000fe200078e0022 */
[----:B------:R-:W-:-:S07]  /*133b0*/  PRMT R94, R94, 0x5410, R94 ;  /* 0x000054105e5e7816 */ /* 0x000fce000000005e */
.L_x_5649:
[----:B------:R-:W-:Y:S05]  /*133c0*/  BSYNC B1 ;  /* 0x0000000000017941 */ /* 0x000fea0003800000 */
.L_x_5647:
        /* <DEDUP_REMOVED lines=11> */
.L_x_5651:
[----:B------:R-:W-:Y:S01]  /*13480*/  IMAD.MOV.U32 R3, RZ, RZ, R74 ;  /* 0x000000ffff037224 */ /* 0x000fe200078e004a */
[----:B------:R-:W-:Y:S01]  /*13490*/  PRMT R75, R73, 0x7610, R75 ;  /* 0x00007610494b7816 */ /* 0x000fe2000000004b */
[----:B------:R-:W-:Y:S01]  /*134a0*/  IMAD.MOV.U32 R34, RZ, RZ, R33 ;  /* 0x000000ffff227224 */ /* 0x000fe200078e0021 */
[----:B------:R-:W-:-:S07]  /*134b0*/  PRMT R94, R123, 0x7632, R94 ;  /* 0x000076327b5e7816 */ /* 0x000fce000000005e */
.L_x_5652:
[----:B------:R-:W-:Y:S05]  /*134c0*/  BSYNC B1 ;  /* 0x0000000000017941 */ /* 0x000fea0003800000 */
.L_x_5650:
        /* <DEDUP_REMOVED lines=11> */
.L_x_5654:
[----:B------:R-:W-:Y:S01]  /*13580*/  IMAD.MOV.U32 R74, RZ, RZ, R3 ;  /* 0x000000ffff4a7224 */ /* 0x000fe200078e0003 */
[----:B------:R-:W-:Y:S01]  /*13590*/  PRMT R73, R73, 0x5410, R75 ;  /* 0x0000541049497816 */ /* 0x000fe2000000004b */
[----:B------:R-:W-:Y:S01]  /*135a0*/  IMAD.MOV.U32 R33, RZ, RZ, R32 ;  /* 0x000000ffff217224 */ /* 0x000fe200078e0020 */
[----:B------:R-:W-:-:S07]  /*135b0*/  PRMT R123, R123, 0x5410, R123 ;  /* 0x000054107b7b7816 */ /* 0x000fce000000007b */
.L_x_5655:
[----:B------:R-:W-:Y:S05]  /*135c0*/  BSYNC B1 ;  /* 0x0000000000017941 */ /* 0x000fea0003800000 */
.L_x_5653:
        /* <DEDUP_REMOVED lines=11> */
.L_x_5657:
[----:B------:R-:W-:Y:S01]  /*13680*/  IMAD.MOV.U32 R3, RZ, RZ, R74 ;  /* 0x000000ffff037224 */ /* 0x000fe200078e004a */
[----:B------:R-:W-:Y:S01]  /*13690*/  PRMT R75, R75, 0x7610, R73 ;  /* 0x000076104b4b7816 */ /* 0x000fe20000000049 */
[----:B------:R-:W-:Y:S01]  /*136a0*/  IMAD.MOV.U32 R32, RZ, RZ, R31 ;  /* 0x000000ffff207224 */ /* 0x000fe200078e001f */
[----:B------:R-:W-:-:S07]  /*136b0*/  PRMT R123, R96, 0x7632, R123 ;  /* 0x00007632607b7816 */ /* 0x000fce000000007b */
.L_x_5658:
[----:B------:R-:W-:Y:S05]  /*136c0*/  BSYNC B1 ;  /* 0x0000000000017941 */ /* 0x000fea0003800000 */
.L_x_5656:
        /* <DEDUP_REMOVED lines=11> */
.L_x_5660:
[----:B------:R-:W-:Y:S01]  /*13780*/  IMAD.MOV.U32 R74, RZ, RZ, R3 ;  /* 0x000000ffff4a7224 */ /* 0x000fe200078e0003 */
[----:B------:R-:W-:Y:S01]  /*13790*/  PRMT R73, R75, 0x7632, R73 ;  /* 0x000076324b497816 */ /* 0x000fe20000000049 */
[----:B------:R-:W-:Y:S01]  /*137a0*/  IMAD.MOV.U32 R31, RZ, RZ, R30 ;  /* 0x000000ffff1f7224 */ /* 0x000fe200078e001e */
[----:B------:R-:W-:-:S07]  /*137b0*/  PRMT R96, R96, 0x5410, R96 ;  /* 0x0000541060607816 */ /* 0x000fce0000000060 */
.L_x_5661:
[----:B------:R-:W-:Y:S05]  /*137c0*/  BSYNC B1 ;  /* 0x0000000000017941 */ /* 0x000fea0003800000 */
.L_x_5659:
        /* <DEDUP_REMOVED lines=11> */
.L_x_5663:
[----:B------:R-:W-:Y:S01]  /*13880*/  IMAD.MOV.U32 R3, RZ, RZ, R74 ;  /* 0x000000ffff037224 */ /* 0x000fe200078e004a */
[----:B------:R-:W-:Y:S01]  /*13890*/  PRMT R75, R73, 0x7610, R75 ;  /* 0x00007610494b7816 */ /* 0x000fe2000000004b */
[----:B------:R-:W-:Y:S01]  /*138a0*/  IMAD.MOV.U32 R30, RZ, RZ, R29 ;  /* 0x000000ffff1e7224 */ /* 0x000fe200078e001d */
[----:B------:R-:W-:-:S07]  /*138b0*/  PRMT R96, R95, 0x7632, R96 ;  /* 0x000076325f607816 */ /* 0x000fce0000000060 */
.L_x_5664:
[----:B------:R-:W-:Y:S05]  /*138c0*/  BSYNC B1 ;  /* 0x0000000000017941 */ /* 0x000fea0003800000 */
.L_x_5662:
        /* <DEDUP_REMOVED lines=11> */
.L_x_5666:
[----:B------:R-:W-:Y:S01]  /*13980*/  IMAD.MOV.U32 R74, RZ, RZ, R3 ;  /* 0x000000ffff4a7224 */ /* 0x000fe200078e0003 */
[----:B------:R-:W-:Y:S01]  /*13990*/  PRMT R73, R73, 0x5410, R75 ;  /* 0x0000541049497816 */ /* 0x000fe2000000004b */
[----:B------:R-:W-:Y:S01]  /*139a0*/  IMAD.MOV.U32 R29, RZ, RZ, R28 ;  /* 0x000000ffff1d7224 */ /* 0x000fe200078e001c */
[----:B------:R-:W-:-:S07]  /*139b0*/  PRMT R95, R95, 0x5410, R95 ;  /* 0x000054105f5f7816 */ /* 0x000fce000000005f */
.L_x_5667:
[----:B------:R-:W-:Y:S05]  /*139c0*/  BSYNC B1 ;  /* 0x0000000000017941 */ /* 0x000fea0003800000 */
.L_x_5665:
        /* <DEDUP_REMOVED lines=11> */
.L_x_5669:
[----:B------:R-:W-:Y:S01]  /*13a80*/  IMAD.MOV.U32 R3, RZ, RZ, R74 ;  /* 0x000000ffff037224 */ /* 0x000fe200078e004a */
[----:B------:R-:W-:Y:S01]  /*13a90*/  PRMT R75, R75, 0x7610, R73 ;  /* 0x000076104b4b7816 */ /* 0x000fe20000000049 */
[----:B------:R-:W-:Y:S01]  /*13aa0*/  IMAD.MOV.U32 R28, RZ, RZ, R27 ;  /* 0x000000ffff1c7224 */ /* 0x000fe200078e001b */
[----:B------:R-:W-:-:S07]  /*13ab0*/  PRMT R95, R98, 0x7632, R95 ;  /* 0x00007632625f7816 */ /* 0x000fce000000005f */
.L_x_5670:
[----:B------:R-:W-:Y:S05]  /*13ac0*/  BSYNC B1 ;  /* 0x0000000000017941 */ /* 0x000fea0003800000 */
.L_x_5668:
        /* <DEDUP_REMOVED lines=11> */
.L_x_5672:
[----:B------:R-:W-:Y:S01]  /*13b80*/  IMAD.MOV.U32 R74, RZ, RZ, R3 ;  /* 0x000000ffff4a7224 */ /* 0x000fe200078e0003 */
[----:B------:R-:W-:Y:S01]  /*13b90*/  PRMT R73, R75, 0x7632, R73 ;  /* 0x000076324b497816 */ /* 0x000fe20000000049 */
[----:B------:R-:W-:Y:S01]  /*13ba0*/  IMAD.MOV.U32 R27, RZ, RZ, R26 ;  /* 0x000000ffff1b7224 */ /* 0x000fe200078e001a */
[----:B------:R-:W-:-:S07]  /*13bb0*/  PRMT R98, R98, 0x5410, R98 ;  /* 0x0000541062627816 */ /* 0x000fce0000000062 */
.L_x_5673:
[----:B------:R-:W-:Y:S05]  /*13bc0*/  BSYNC B1 ;  /* 0x0000000000017941 */ /* 0x000fea0003800000 */
.L_x_5671:
        /* <DEDUP_REMOVED lines=11> */
.L_x_5675:
[----:B------:R-:W-:Y:S01]  /*13c80*/  IMAD.MOV.U32 R3, RZ, RZ, R74 ;  /* 0x000000ffff037224 */ /* 0x000fe200078e004a */
[----:B------:R-:W-:Y:S01]  /*13c90*/  PRMT R75, R73, 0x7610, R75 ;  /* 0x00007610494b7816 */ /* 0x000fe2000000004b */
[----:B------:R-:W-:Y:S01]  /*13ca0*/  IMAD.MOV.U32 R26, RZ, RZ, R25 ;  /* 0x000000ffff1a7224 */ /* 0x000fe200078e0019 */
[----:B------:R-:W-:-:S07]  /*13cb0*/  PRMT R98, R97, 0x7632, R98 ;  /* 0x0000763261627816 */ /* 0x000fce0000000062 */
.L_x_5676:
[----:B------:R-:W-:Y:S05]  /*13cc0*/  BSYNC B1 ;  /* 0x0000000000017941 */ /* 0x000fea0003800000 */
.L_x_5674:
        /* <DEDUP_REMOVED lines=11> */
.L_x_5678:
[----:B------:R-:W-:Y:S01]  /*13d80*/  IMAD.MOV.U32 R74, RZ, RZ, R3 ;  /* 0x000000ffff4a7224 */ /* 0x000fe200078e0003 */
[----:B------:R-:W-:Y:S01]  /*13d90*/  PRMT R73, R73, 0x5410, R75 ;  /* 0x0000541049497816 */ /* 0x000fe2000000004b */
[----:B------:R-:W-:Y:S01]  /*13da0*/  IMAD.MOV.U32 R25, RZ, RZ, R24 ;  /* 0x000000ffff197224 */ /* 0x000fe200078e0018 */
[----:B------:R-:W-:-:S07]  /*13db0*/  PRMT R97, R97, 0x5410, R97 ;  /* 0x0000541061617816 */ /* 0x000fce0000000061 */
.L_x_5679:
[----:B------:R-:W-:Y:S05]  /*13dc0*/  BSYNC B1 ;  /* 0x0000000000017941 */ /* 0x000fea0003800000 */
.L_x_5677:
        /* <DEDUP_REMOVED lines=11> */
.L_x_5681:
[----:B------:R-:W-:Y:S01]  /*13e80*/  IMAD.MOV.U32 R3, RZ, RZ, R74 ;  /* 0x000000ffff037224 */ /* 0x000fe200078e004a */
[----:B------:R-:W-:Y:S01]  /*13e90*/  PRMT R75, R75, 0x7610, R73 ;  /* 0x000076104b4b7816 */ /* 0x000fe20000000049 */
[----:B------:R-:W-:Y:S01]  /*13ea0*/  IMAD.MOV.U32 R24, RZ, RZ, R23 ;  /* 0x000000ffff187224 */ /* 0x000fe200078e0017 */
[----:B------:R-:W-:-:S07]  /*13eb0*/  PRMT R97, R100, 0x7632, R97 ;  /* 0x0000763264617816 */ /* 0x000fce0000000061 */
.L_x_5682:
[----:B------:R-:W-:Y:S05]  /*13ec0*/  BSYNC B1 ;  /* 0x0000000000017941 */ /* 0x000fea0003800000 */
.L_x_5680:
        /* <DEDUP_REMOVED lines=11> */
.L_x_5684:
[----:B------:R-:W-:Y:S01]  /*13f80*/  IMAD.MOV.U32 R74, RZ, RZ, R3 ;  /* 0x000000ffff4a7224 */ /* 0x000fe200078e0003 */
[----:B------:R-:W-:Y:S01]  /*13f90*/  PRMT R73, R75, 0x7632, R73 ;  /* 0x000076324b497816 */ /* 0x000fe20000000049 */
[----:B------:R-:W-:Y:S01]  /*13fa0*/  IMAD.MOV.U32 R23, RZ, RZ, R22 ;  /* 0x000000ffff177224 */ /* 0x000fe200078e0016 */
[----:B------:R-:W-:-:S07]  /*13fb0*/  PRMT R100, R100, 0x5410, R100 ;  /* 0x0000541064647816 */ /* 0x000fce0000000064 */
.L_x_5685:
[----:B------:R-:W-:Y:S05]  /*13fc0*/  BSYNC B1 ;  /* 0x0000000000017941 */ /* 0x000fea0003800000 */
.L_x_5683:
        /* <DEDUP_REMOVED lines=11> */
.L_x_5687:
[----:B------:R-:W-:Y:S01]  /*14080*/  IMAD.MOV.U32 R3, RZ, RZ, R74 ;  /* 0x000000ffff037224 */ /* 0x000fe200078e004a */
[----:B------:R-:W-:Y:S01]  /*14090*/  PRMT R75, R73, 0x7610, R75 ;  /* 0x00007610494b7816 */ /* 0x000fe2000000004b */
[----:B------:R-:W-:Y:S01]  /*140a0*/  IMAD.MOV.U32 R22, RZ, RZ, R21 ;  /* 0x000000ffff167224 */ /* 0x000fe200078e0015 */
[----:B------:R-:W-:-:S07]  /*140b0*/  PRMT R100, R99, 0x7632, R100 ;  /* 0x0000763263647816 */ /* 0x000fce0000000064 */
.L_x_5688:
[----:B------:R-:W-:Y:S05]  /*140c0*/  BSYNC B1 ;  /* 0x0000000000017941 */ /* 0x000fea0003800000 */
.L_x_5686:
        /* <DEDUP_REMOVED lines=11> */
.L_x_5690:
[----:B------:R-:W-:Y:S01]  /*14180*/  IMAD.MOV.U32 R74, RZ, RZ, R3 ;  /* 0x000000ffff4a7224 */ /* 0x000fe200078e0003 */
[----:B------:R-:W-:Y:S01]  /*14190*/  PRMT R73, R73, 0x5410, R75 ;  /* 0x0000541049497816 */ /* 0x000fe2000000004b */
[----:B------:R-:W-:Y:S01]  /*141a0*/  IMAD.MOV.U32 R21, RZ, RZ, R20 ;  /* 0x000000ffff157224 */ /* 0x000fe200078e0014 */
[----:B------:R-:W-:-:S07]  /*141b0*/  PRMT R99, R99, 0x5410, R99 ;  /* 0x0000541063637816 */ /* 0x000fce0000000063 */
.L_x_5691:
[----:B------:R-:W-:Y:S05]  /*141c0*/  BSYNC B1 ;  /* 0x0000000000017941 */ /* 0x000fea0003800000 */
.L_x_5689:
        /* <DEDUP_REMOVED lines=11> */
.L_x_5693:
[----:B------:R-:W-:Y:S01]  /*14280*/  IMAD.MOV.U32 R3, RZ, RZ, R74 ;  /* 0x000000ffff037224 */ /* 0x000fe200078e004a */
[----:B------:R-:W-:Y:S01]  /*14290*/  PRMT R75, R75, 0x7610, R73 ;  /* 0x000076104b4b7816 */ /* 0x000fe20000000049 */
[----:B------:R-:W-:Y:S01]  /*142a0*/  IMAD.MOV.U32 R20, RZ, RZ, R19 ;  /* 0x000000ffff147224 */ /* 0x000fe200078e0013 */
[----:B------:R-:W-:-:S07]  /*142b0*/  PRMT R99, R110, 0x7632, R99 ;  /* 0x000076326e637816 */ /* 0x000fce0000000063 */
.L_x_5694:
[----:B------:R-:W-:Y:S05]  /*142c0*/  BSYNC B1 ;  /* 0x0000000000017941 */ /* 0x000fea0003800000 */
.L_x_5692:
        /* <DEDUP_REMOVED lines=11> */
.L_x_5696:
[----:B------:R-:W-:Y:S01]  /*14380*/  IMAD.MOV.U32 R74, RZ, RZ, R3 ;  /* 0x000000ffff4a7224 */ /* 0x000fe200078e0003 */
[----:B------:R-:W-:Y:S01]  /*14390*/  PRMT R73, R75, 0x7632, R73 ;  /* 0x000076324b497816 */ /* 0x000fe20000000049 */
[----:B------:R-:W-:Y:S01]  /*143a0*/  IMAD.MOV.U32 R19, RZ, RZ, R18 ;  /* 0x000000ffff137224 */ /* 0x000fe200078e0012 */
[----:B------:R-:W-:-:S07]  /*143b0*/  PRMT R110, R110, 0x5410, R110 ;  /* 0x000054106e6e7816 */ /* 0x000fce000000006e */
.L_x_5697:
[----:B------:R-:W-:Y:S05]  /*143c0*/  BSYNC B1 ;  /* 0x0000000000017941 */ /* 0x000fea0003800000 */
.L_x_5695:
        /* <DEDUP_REMOVED lines=11> */
.L_x_5699:
[----:B------:R-:W-:Y:S01]  /*14480*/  IMAD.MOV.U32 R3, RZ, RZ, R74 ;  /* 0x000000ffff037224 */ /* 0x000fe200078e004a */
[----:B------:R-:W-:Y:S01]  /*14490*/  PRMT R75, R73, 0x7610, R75 ;  /* 0x00007610494b7816 */ /* 0x000fe2000000004b */
[----:B------:R-:W-:Y:S01]  /*144a0*/  IMAD.MOV.U32 R18, RZ, RZ, R17 ;  /* 0x000000ffff127224 */ /* 0x000fe200078e0011 */
[----:B------:R-:W-:-:S07]  /*144b0*/  PRMT R110, R101, 0x7632, R110 ;  /* 0x00007632656e7816 */ /* 0x000fce000000006e */
.L_x_5700:
[----:B------:R-:W-:Y:S05]  /*144c0*/  BSYNC B1 ;  /* 0x0000000000017941 */ /* 0x000fea0003800000 */
.L_x_5698:
        /* <DEDUP_REMOVED lines=11> */
.L_x_5702:
[----:B------:R-:W-:Y:S01]  /*14580*/  IMAD.MOV.U32 R74, RZ, RZ, R3 ;  /* 0x000000ffff4a7224 */ /* 0x000fe200078e0003 */
[----:B------:R-:W-:Y:S01]  /*14590*/  PRMT R73, R73, 0x5410, R75 ;  /* 0x0000541049497816 */ /* 0x000fe2000000004b */
[----:B------:R-:W-:Y:S01]  /*145a0*/  IMAD.MOV.U32 R17, RZ, RZ, R16 ;  /* 0x000000ffff117224 */ /* 0x000fe200078e0010 */
[----:B------:R-:W-:-:S07]  /*145b0*/  PRMT R101, R101, 0x5410, R101 ;  /* 0x0000541065657816 */ /* 0x000fce0000000065 */
.L_x_5703:
[----:B------:R-:W-:Y:S05]  /*145c0*/  BSYNC B1 ;  /* 0x0000000000017941 */ /* 0x000fea0003800000 */
.L_x_5701:
        /* <DEDUP_REMOVED lines=11> */
.L_x_5705:
[----:B------:R-:W-:Y:S01]  /*14680*/  IMAD.MOV.U32 R3, RZ, RZ, R74 ;  /* 0x000000ffff037224 */ /* 0x000fe200078e004a */
[----:B------:R-:W-:Y:S01]  /*14690*/  PRMT R75, R75, 0x7610, R73 ;  /* 0x000076104b4b7816 */ /* 0x000fe20000000049 */
[----:B------:R-:W-:Y:S01]  /*146a0*/  IMAD.MOV.U32 R16, RZ, RZ, R15 ;  /* 0x000000ffff107224 */ /* 0x000fe200078e000f */
[----:B------:R-:W-:-:S07]  /*146b0*/  PRMT R101, R102, 0x7632, R101 ;  /* 0x0000763266657816 */ /* 0x000fce0000000065 */
.L_x_5706:
[----:B------:R-:W-:Y:S05]  /*146c0*/  BSYNC B1 ;  /* 0x0000000000017941 */ /* 0x000fea0003800000 */
.L_x_5704:
        /* <DEDUP_REMOVED lines=11> */
.L_x_5708:
[----:B------:R-:W-:Y:S01]  /*14780*/  IMAD.MOV.U32 R74, RZ, RZ, R3 ;  /* 0x000000ffff4a7224 */ /* 0x000fe200078e0003 */
[----:B------:R-:W-:Y:S01]  /*14790*/  PRMT R73, R75, 0x7632, R73 ;  /* 0x000076324b497816 */ /* 0x000fe20000000049 */
[----:B------:R-:W-:Y:S01]  /*147a0*/  IMAD.MOV.U32 R15, RZ, RZ, R14 ;  /* 0x000000ffff0f7224 */ /* 0x000fe200078e000e */
[----:B------:R-:W-:-:S07]  /*147b0*/  PRMT R102, R102, 0x5410, R102 ;  /* 0x0000541066667816 */ /* 0x000fce0000000066 */
.L_x_5709:
[----:B------:R-:W-:Y:S05]  /*147c0*/  BSYNC B1 ;  /* 0x0000000000017941 */ /* 0x000fea0003800000 */
.L_x_5707:
        /* <DEDUP_REMOVED lines=11> */
.L_x_5711:
[----:B------:R-:W-:Y:S01]  /*14880*/  IMAD.MOV.U32 R3, RZ, RZ, R74 ;  /* 0x000000ffff037224 */ /* 0x000fe200078e004a */
[----:B------:R-:W-:Y:S01]  /*14890*/  PRMT R75, R73, 0x7610, R75 ;  /* 0x00007610494b7816 */ /* 0x000fe2000000004b */
[----:B------:R-:W-:Y:S01]  /*148a0*/  IMAD.MOV.U32 R14, RZ, RZ, R13 ;  /* 0x000000ffff0e7224 */ /* 0x000fe200078e000d */
[----:B------:R-:W-:-:S07]  /*148b0*/  PRMT R102, R111, 0x7632, R102 ;  /* 0x000076326f667816 */ /* 0x000fce0000000066 */
.L_x_5712:
[----:B------:R-:W-:Y:S05]  /*148c0*/  BSYNC B1 ;  /* 0x0000000000017941 */ /* 0x000fea0003800000 */
.L_x_5710:
        /* <DEDUP_REMOVED lines=11> */
.L_x_5714:
[----:B------:R-:W-:Y:S01]  /*14980*/  IMAD.MOV.U32 R74, RZ, RZ, R3 ;  /* 0x000000ffff4a7224 */ /* 0x000fe200078e0003 */
[----:B------:R-:W-:Y:S01]  /*14990*/  PRMT R73, R75, 0x7610, R73 ;  /* 0x000076104b497816 */ /* 0x000fe20000000049 */
[----:B------:R-:W-:Y:S01]  /*149a0*/  IMAD.MOV.U32 R13, RZ, RZ, R12 ;  /* 0x000000ffff0d7224 */ /* 0x000fe200078e000c */
[----:B------:R-:W-:-:S07]  /*149b0*/  PRMT R111, R111, 0x5410, R111 ;  /* 0x000054106f6f7816 */ /* 0x000fce000000006f */
.L_x_5715:
[----:B------:R-:W-:Y:S05]  /*149c0*/  BSYNC B1 ;  /* 0x0000000000017941 */ /* 0x000fea0003800000 */
.L_x_5713:
        /* <DEDUP_REMOVED lines=11> */
.L_x_5717:
[----:B------:R-:W-:Y:S01]  /*14a80*/  IMAD.MOV.U32 R3, RZ, RZ, R74 ;  /* 0x000000ffff037224 */ /* 0x000fe200078e004a */
[----:B------:R-:W-:Y:S01]  /*14a90*/  PRMT R75, R73, 0x7610, R75 ;  /* 0x00007610494b7816 */ /* 0x000fe2000000004b */
[----:B------:R-:W-:Y:S01]  /*14aa0*/  IMAD.MOV.U32 R12, RZ, RZ, R11 ;  /* 0x000000ffff0c7224 */ /* 0x000fe200078e000b */
[----:B------:R-:W-:-:S07]  /*14ab0*/  PRMT R111, R91, 0x7632, R111 ;  /* 0x000076325b6f7816 */ /* 0x000fce000000006f */
.L_x_5718:
[----:B------:R-:W-:Y:S05]  /*14ac0*/  BSYNC B1 ;  /* 0x0000000000017941 */ /* 0x000fea0003800000 */
.L_x_5716:
        /* <DEDUP_REMOVED lines=11> */
.L_x_5720:
[----:B------:R-:W-:Y:S01]  /*14b80*/  IMAD.MOV.U32 R74, RZ, RZ, R3 ;  /* 0x000000ffff4a7224 */ /* 0x000fe200078e0003 */
[----:B------:R-:W-:Y:S01]  /*14b90*/  PRMT R73, R73, 0x5410, R75 ;  /* 0x0000541049497816 */ /* 0x000fe2000000004b */
[----:B------:R-:W-:Y:S01]  /*14ba0*/  IMAD.MOV.U32 R11, RZ, RZ, R10 ;  /* 0x000000ffff0b7224 */ /* 0x000fe200078e000a */
[----:B------:R-:W-:-:S07]  /*14bb0*/  PRMT R91, R91, 0x5410, R91 ;  /* 0x000054105b5b7816 */ /* 0x000fce000000005b */
.L_x_5721:
[----:B------:R-:W-:Y:S05]  /*14bc0*/  BSYNC B1 ;  /* 0x0000000000017941 */ /* 0x000fea0003800000 */
.L_x_5719:
        /* <DEDUP_REMOVED lines=11> */
.L_x_5723:
[----:B------:R-:W-:Y:S01]  /*14c80*/  IMAD.MOV.U32 R3, RZ, RZ, R74 ;  /* 0x000000ffff037224 */ /* 0x000fe200078e004a */
[----:B------:R-:W-:Y:S01]  /*14c90*/  PRMT R75, R75, 0x7610, R73 ;  /* 0x000076104b4b7816 */ /* 0x000fe20000000049 */
[----:B------:R-:W-:Y:S01]  /*14ca0*/  IMAD.MOV.U32 R10, RZ, RZ, R9 ;  /* 0x000000ffff0a7224 */ /* 0x000fe200078e0009 */
[----:B------:R-:W-:-:S07]  /*14cb0*/  PRMT R91, R90, 0x7632, R91 ;  /* 0x000076325a5b7816 */ /* 0x000fce000000005b */
.L_x_5724:
[----:B------:R-:W-:Y:S05]  /*14cc0*/  BSYNC B1 ;  /* 0x0000000000017941 */ /* 0x000fea0003800000 */
.L_x_5722:
        /* <DEDUP_REMOVED lines=11> */
.L_x_5726:
[----:B------:R-:W-:Y:S01]  /*14d80*/  IMAD.MOV.U32 R74, RZ, RZ, R3 ;  /* 0x000000ffff4a7224 */ /* 0x000fe200078e0003 */
[----:B------:R-:W-:Y:S01]  /*14d90*/  PRMT R73, R73, 0x7610, R75 ;  /* 0x0000761049497816 */ /* 0x000fe2000000004b */
[----:B------:R-:W-:Y:S01]  /*14da0*/  IMAD.MOV.U32 R9, RZ, RZ, R8 ;  /* 0x000000ffff097224 */ /* 0x000fe200078e0008 */
[----:B------:R-:W-:-:S07]  /*14db0*/  PRMT R90, R90, 0x5410, R90 ;  /* 0x000054105a5a7816 */ /* 0x000fce000000005a */
.L_x_5727:
[----:B------:R-:W-:Y:S05]  /*14dc0*/  BSYNC B1 ;  /* 0x0000000000017941 */ /* 0x000fea0003800000 */
.L_x_5725:
        /* <DEDUP_REMOVED lines=11> */
.L_x_5729:
[----:B------:R-:W-:Y:S01]  /*14e80*/  IMAD.MOV.U32 R3, RZ, RZ, R74 ;  /* 0x000000ffff037224 */ /* 0x000fe200078e004a */
[----:B------:R-:W-:Y:S01]  /*14e90*/  PRMT R75, R75, 0x7610, R73 ;  /* 0x000076104b4b7816 */ /* 0x000fe20000000049 */
[----:B------:R-:W-:Y:S01]  /*14ea0*/  IMAD.MOV.U32 R8, RZ, RZ, R7 ;  /* 0x000000ffff087224 */ /* 0x000fe200078e0007 */
[----:B------:R-:W-:-:S07]  /*14eb0*/  PRMT R90, R92, 0x7632, R90 ;  /* 0x000076325c5a7816 */ /* 0x000fce000000005a */
.L_x_5730:
[----:B------:R-:W-:Y:S05]  /*14ec0*/  BSYNC B1 ;  /* 0x0000000000017941 */ /* 0x000fea0003800000 */
.L_x_5728:
        /* <DEDUP_REMOVED lines=11> */
.L_x_5732:
[----:B------:R-:W-:Y:S01]  /*14f80*/  IMAD.MOV.U32 R74, RZ, RZ, R3 ;  /* 0x000000ffff4a7224 */ /* 0x000fe200078e0003 */
[----:B------:R-:W-:Y:S01]  /*14f90*/  PRMT R75, R75, 0x7632, R75 ;  /* 0x000076324b4b7816 */ /* 0x000fe2000000004b */
[----:B------:R-:W-:Y:S01]  /*14fa0*/  IMAD.MOV.U32 R7, RZ, RZ, R6 ;  /* 0x000000ffff077224 */ /* 0x000fe200078e0006 */
[----:B------:R-:W-:-:S07]  /*14fb0*/  PRMT R92, R92, 0x5410, R92 ;  /* 0x000054105c5c7816 */ /* 0x000fce000000005c */
.L_x_5733:
[----:B------:R-:W-:Y:S05]  /*14fc0*/  BSYNC B1 ;  /* 0x0000000000017941 */ /* 0x000fea0003800000 */
.L_x_5731:
        /* <DEDUP_REMOVED lines=11> */
.L_x_5735:
[----:B------:R-:W-:Y:S01]  /*15080*/  IMAD.MOV.U32 R73, RZ, RZ, R74 ;  /* 0x000000ffff497224 */ /* 0x000fe200078e004a */
[----:B------:R-:W-:Y:S01]  /*15090*/  PRMT R76, R75, 0x7610, R76 ;  /* 0x000076104b4c7816 */ /* 0x000fe2000000004c */
[----:B------:R-:W-:Y:S01]  /*150a0*/  IMAD.MOV.U32 R6, RZ, RZ, R5 ;  /* 0x000000ffff067224 */ /* 0x000fe200078e0005 */
[----:B------:R-:W-:-:S07]  /*150b0*/  PRMT R92, R93, 0x7632, R92 ;  /* 0x000076325d5c7816 */ /* 0x000fce000000005c */
.L_x_5736:
[----:B------:R-:W-:Y:S05]  /*150c0*/  BSYNC B1 ;  /* 0x0000000000017941 */ /* 0x000fea0003800000 */
.L_x_5734:
        /* <DEDUP_REMOVED lines=11> */
.L_x_5738:
[----:B------:R-:W-:Y:S01]  /*15180*/  IMAD.MOV.U32 R5, RZ, RZ, R4 ;  /* 0x000000ffff057224 */ /* 0x000fe200078e0004 */
[C---:B------:R-:W-:Y:S01]  /*15190*/  PRMT R93, R76.reuse, 0x5410, R93 ;  /* 0x000054104c5d7816 */ /* 0x040fe2000000005d */
[--C-:B------:R-:W-:Y:S01]  /*151a0*/  IMAD.MOV.U32 R3, RZ, RZ, R73.reuse ;  /* 0x000000ffff037224 */ /* 0x100fe200078e0049 */
[----:B------:R-:W-:Y:S01]  /*151b0*/  PRMT R74, R76, 0x7610, R74 ;  /* 0x000076104c4a7816 */ /* 0x000fe2000000004a */
[----:B------:R-:W-:-:S07]  /*151c0*/  IMAD.MOV.U32 R4, RZ, RZ, R73 ;  /* 0x000000ffff047224 */ /* 0x000fce00078e0049 */
.L_x_5739:
[----:B------:R-:W-:Y:S05]  /*151d0*/  BSYNC B1 ;  /* 0x0000000000017941 */ /* 0x000fea0003800000 */
.L_x_5737:
[----:B------:R-:W-:Y:S02]  /*151e0*/  VIADD R71, R71, 0x4 ;  /* 0x0000000447477836 */ /* 0x000fe40000000000 */
[----:B------:R-:W-:Y:S01]  /*151f0*/  VIADD R2, R2, 0x2 ;  /* 0x0000000202027836 */ /* 0x000fe20000000000 */
[----:B------:R-:W-:Y:S06]  /*15200*/  @P1 BRA `(.L_x_5740) ;  /* 0xffffffc0000c1947 */ /* 0x000fec000383ffff */
[----:B------:R-:W-:Y:S01]  /*15210*/  FADD.FTZ R68, R69, R68 ;  /* 0x0000004445447221 */ /* 0x000fe20000010000 */
[----:B------:R-:W-:Y:S01]  /*15220*/  PRMT R93, R74, 0x7610, R93 ;  /* 0x000076104a5d7816 */ /* 0x000fe2000000005d */
[----:B------:R-:W-:Y:S02]  /*15230*/  IMAD.MOV.U32 R69, RZ, RZ, R70 ;  /* 0x000000ffff457224 */ /* 0x000fe400078e0046 */
[----:B------:R-:W-:-:S07]  /*15240*/  IMAD.MOV.U32 R4, RZ, RZ, R3 ;  /* 0x000000ffff047224 */ /* 0x000fce00078e0003 */
.L_x_5550:
[----:B------:R-:W-:Y:S05]  /*15250*/  BSYNC B0 ;  /* 0x0000000000007941 */ /* 0x000fea0003800000 */
.L_x_5549:
        /* <DEDUP_REMOVED lines=138> */
[----:B0-----:R0:W-:Y:S04]  /*15b00*/  STL.64 [R1+0xe0], R70 ;  /* 0x0000e04601007387 */ /* 0x0011e80000100a00 */
[----:B-1----:R0:W-:Y:S04]  /*15b10*/  STL.64 [R1+0xe8], R72 ;  /* 0x0000e84801007387 */ /* 0x0021e80000100a00 */
[----:B--2---:R0:W-:Y:S04]  /*15b20*/  STL.64 [R1+0xf0], R74 ;  /* 0x0000f04a01007387 */ /* 0x0041e80000100a00 */
[----:B---3--:R0:W-:Y:S01]  /*15b30*/  STL.64 [R1+0xf8], R84 ;  /* 0x0000f85401007387 */ /* 0x0081e20000100a00 */
[----:B------:R-:W1:Y:S03]  /*15b40*/  S2R R103, SR_LANEID ;  /* 0x0000000000677919 */ /* 0x000e660000000000 */
[----:B----4-:R0:W-:Y:S04]  /*15b50*/  STL.64 [R1+0x100], R86 ;  /* 0x0001005601007387 */ /* 0x0101e80000100a00 */
[----:B------:R0:W-:Y:S04]  /*15b60*/  STL.64 [R1+0x160], R76 ;  /* 0x0001604c01007387 */ /* 0x0001e80000100a00 */
[----:B------:R0:W-:Y:S04]  /*15b70*/  STL.64 [R1+0x168], R78 ;  /* 0x0001684e01007387 */ /* 0x0001e80000100a00 */
[----:B------:R0:W-:Y:S04]  /*15b80*/  STL.64 [R1+0x170], R80 ;  /* 0x0001705001007387 */ /* 0x0001e80000100a00 */
[----:B------:R0:W-:Y:S04]  /*15b90*/  STL.64 [R1+0x178], R82 ;  /* 0x0001785201007387 */ /* 0x0001e80000100a00 */
[----:B-----5:R0:W-:Y:S04]  /*15ba0*/  STL.64 [R1+0x180], R88 ;  /* 0x0001805801007387 */ /* 0x0201e80000100a00 */
[----:B------:R0:W-:Y:S01]  /*15bb0*/  STL.64 [R1], R2 ;  /* 0x0000000201007387 */ /* 0x0001e20000100a00 */
        /* <DEDUP_REMOVED lines=13> */
.L_x_5932:
        /* <DEDUP_REMOVED lines=20> */
.L_x_5744:
[----:B------:R-:W-:Y:S01]  /*15dd0*/  IMAD.MOV.U32 R74, RZ, RZ, R67 ;  /* 0x000000ffff4a7224 */ /* 0x000fe200078e0043 */
[----:B------:R-:W-:Y:S01]  /*15de0*/  PRMT R73, R73, 0x7610, R112 ;  /* 0x0000761049497816 */ /* 0x000fe20000000070 */
[----:B------:R-:W-:Y:S01]  /*15df0*/  IMAD.MOV.U32 R67, RZ, RZ, R66 ;  /* 0x000000ffff437224 */ /* 0x000fe200078e0042 */
[----:B------:R-:W-:-:S07]  /*15e00*/  PRMT R112, R112, 0x5410, R112 ;  /* 0x0000541070707816 */ /* 0x000fce0000000070 */
.L_x_5745:
[----:B------:R-:W-:Y:S05]  /*15e10*/  BSYNC B1 ;  /* 0x0000000000017941 */ /* 0x000fea0003800000 */
.L_x_5743:
        /* <DEDUP_REMOVED lines=11> */
.L_x_5747:
[----:B------:R-:W-:Y:S01]  /*15ed0*/  IMAD.MOV.U32 R3, RZ, RZ, R74 ;  /* 0x000000ffff037224 */ /* 0x000fe200078e004a */
[----:B------:R-:W-:Y:S01]  /*15ee0*/  PRMT R75, R75, 0x7610, R73 ;  /* 0x000076104b4b7816 */ /* 0x000fe20000000049 */
[----:B------:R-:W-:Y:S01]  /*15ef0*/  IMAD.MOV.U32 R66, RZ, RZ, R65 ;  /* 0x000000ffff427224 */ /* 0x000fe200078e0041 */
[----:B------:R-:W-:-:S07]  /*15f00*/  PRMT R112, R0, 0x7632, R112 ;  /* 0x0000763200707816 */ /* 0x000fce0000000070 */
.L_x_5748:
[----:B------:R-:W-:Y:S05]  /*15f10*/  BSYNC B1 ;  /* 0x0000000000017941 */ /* 0x000fea0003800000 */
.L_x_5746:
        /* <DEDUP_REMOVED lines=11> */
.L_x_5750:
[----:B------:R-:W-:Y:S01]  /*15fd0*/  IMAD.MOV.U32 R74, RZ, RZ, R3 ;  /* 0x000000ffff4a7224 */ /* 0x000fe200078e0003 */
[----:B------:R-:W-:Y:S01]  /*15fe0*/  PRMT R73, R73, 0x7610, R75 ;  /* 0x0000761049497816 */ /* 0x000fe2000000004b */
[----:B------:R-:W-:Y:S01]  /*15ff0*/  IMAD.MOV.U32 R65, RZ, RZ, R64 ;  /* 0x000000ffff417224 */ /* 0x000fe200078e0040 */
[----:B------:R-:W-:-:S07]  /*16000*/  PRMT R0, R0, 0x5410, R0 ;  /* 0x0000541000007816 */ /* 0x000fce0000000000 */
.L_x_5751:
[----:B------:R-:W-:Y:S05]  /*16010*/  BSYNC B1 ;  /* 0x0000000000017941 */ /* 0x000fea0003800000 */
.L_x_5749:
        /* <DEDUP_REMOVED lines=11> */
.L_x_5753:
[----:B------:R-:W-:Y:S01]  /*160d0*/  IMAD.MOV.U32 R3, RZ, RZ, R74 ;  /* 0x000000ffff037224 */ /* 0x000fe200078e004a */
[----:B------:R-:W-:Y:S01]  /*160e0*/  PRMT R75, R75, 0x7610, R73 ;  /* 0x000076104b4b7816 */ /* 0x000fe20000000049 */
[----:B------:R-:W-:Y:S01]  /*160f0*/  IMAD.MOV.U32 R64, RZ, RZ, R63 ;  /* 0x000000ffff407224 */ /* 0x000fe200078e003f */
[----:B------:R-:W-:-:S07]  /*16100*/  PRMT R0, R114, 0x7632, R0 ;  /* 0x0000763272007816 */ /* 0x000fce0000000000 */
.L_x_5754:
[----:B------:R-:W-:Y:S05]  /*16110*/  BSYNC B1 ;  /* 0x0000000000017941 */ /* 0x000fea0003800000 */
.L_x_5752:
        /* <DEDUP_REMOVED lines=11> */
.L_x_5756:
[----:B------:R-:W-:Y:S01]  /*161d0*/  IMAD.MOV.U32 R74, RZ, RZ, R3 ;  /* 0x000000ffff4a7224 */ /* 0x000fe200078e0003 */
[----:B------:R-:W-:Y:S01]  /*161e0*/  PRMT R73, R75, 0x7632, R73 ;  /* 0x000076324b497816 */ /* 0x000fe20000000049 */
[----:B------:R-:W-:Y:S01]  /*161f0*/  IMAD.MOV.U32 R63, RZ, RZ, R62 ;  /* 0x000000ffff3f7224 */ /* 0x000fe200078e003e */
[----:B------:R-:W-:-:S07]  /*16200*/  PRMT R114, R114, 0x5410, R114 ;  /* 0x0000541072727816 */ /* 0x000fce0000000072 */
.L_x_5757:
[----:B------:R-:W-:Y:S05]  /*16210*/  BSYNC B1 ;  /* 0x0000000000017941 */ /* 0x000fea0003800000 */
.L_x_5755:
        /* <DEDUP_REMOVED lines=11> */
.L_x_5759:
[----:B------:R-:W-:Y:S01]  /*162d0*/  IMAD.MOV.U32 R3, RZ, RZ, R74 ;  /* 0x000000ffff037224 */ /* 0x000fe200078e004a */
[----:B------:R-:W-:Y:S01]  /*162e0*/  PRMT R75, R73, 0x7610, R75 ;  /* 0x00007610494b7816 */ /* 0x000fe2000000004b */
[----:B------:R-:W-:Y:S01]  /*162f0*/  IMAD.MOV.U32 R62, RZ, RZ, R61 ;  /* 0x000000ffff3e7224 */ /* 0x000fe200078e003d */
[----:B------:R-:W-:-:S07]  /*16300*/  PRMT R114, R113, 0x7632, R114 ;  /* 0x0000763271727816 */ /* 0x000fce0000000072 */
.L_x_5760:
[----:B------:R-:W-:Y:S05]  /*16310*/  BSYNC B1 ;  /* 0x0000000000017941 */ /* 0x000fea0003800000 */
.L_x_5758:
        /* <DEDUP_REMOVED lines=11> */
.L_x_5762:
[----:B------:R-:W-:Y:S01]  /*163d0*/  IMAD.MOV.U32 R74, RZ, RZ, R3 ;  /* 0x000000ffff4a7224 */ /* 0x000fe200078e0003 */
[----:B------:R-:W-:Y:S01]  /*163e0*/  PRMT R73, R73, 0x5410, R75 ;  /* 0x0000541049497816 */ /* 0x000fe2000000004b */
[----:B------:R-:W-:Y:S01]  /*163f0*/  IMAD.MOV.U32 R61, RZ, RZ, R60 ;  /* 0x000000ffff3d7224 */ /* 0x000fe200078e003c */
[----:B------:R-:W-:-:S07]  /*16400*/  PRMT R113, R113, 0x5410, R113 ;  /* 0x0000541071717816 */ /* 0x000fce0000000071 */
.L_x_5763:
[----:B------:R-:W-:Y:S05]  /*16410*/  BSYNC B1 ;  /* 0x0000000000017941 */ /* 0x000fea0003800000 */
.L_x_5761:
        /* <DEDUP_REMOVED lines=11> */
.L_x_5765:
[----:B------:R-:W-:Y:S01]  /*164d0*/  IMAD.MOV.U32 R3, RZ, RZ, R74 ;  /* 0x000000ffff037224 */ /* 0x000fe200078e004a */
[----:B------:R-:W-:Y:S01]  /*164e0*/  PRMT R75, R75, 0x7610, R73 ;  /* 0x000076104b4b7816 */ /* 0x000fe20000000049 */
[----:B------:R-:W-:Y:S01]  /*164f0*/  IMAD.MOV.U32 R60, RZ, RZ, R59 ;  /* 0x000000ffff3c7224 */ /* 0x000fe200078e003b */
[----:B------:R-:W-:-:S07]  /*16500*/  PRMT R113, R116, 0x7632, R113 ;  /* 0x0000763274717816 */ /* 0x000fce0000000071 */
.L_x_5766:
[----:B------:R-:W-:Y:S05]  /*16510*/  BSYNC B1 ;  /* 0x0000000000017941 */ /* 0x000fea0003800000 */
.L_x_5764:
        /* <DEDUP_REMOVED lines=11> */
.L_x_5768:
[----:B------:R-:W-:Y:S01]  /*165d0*/  IMAD.MOV.U32 R74, RZ, RZ, R3 ;  /* 0x000000ffff4a7224 */ /* 0x000fe200078e0003 */
[----:B------:R-:W-:Y:S01]  /*165e0*/  PRMT R73, R75, 0x7632, R73 ;  /* 0x000076324b497816 */ /* 0x000fe20000000049 */
[----:B------:R-:W-:Y:S01]  /*165f0*/  IMAD.MOV.U32 R59, RZ, RZ, R58 ;  /* 0x000000ffff3b7224 */ /* 0x000fe200078e003a */
[----:B------:R-:W-:-:S07]  /*16600*/  PRMT R116, R116, 0x5410, R116 ;  /* 0x0000541074747816 */ /* 0x000fce0000000074 */
.L_x_5769:
[----:B------:R-:W-:Y:S05]  /*16610*/  BSYNC B1 ;  /* 0x0000000000017941 */ /* 0x000fea0003800000 */
.L_x_5767:
        /* <DEDUP_REMOVED lines=11> */
.L_x_5771:
[----:B------:R-:W-:Y:S01]  /*166d0*/  IMAD.MOV.U32 R3, RZ, RZ, R74 ;  /* 0x000000ffff037224 */ /* 0x000fe200078e004a */
[----:B------:R-:W-:Y:S01]  /*166e0*/  PRMT R75, R73, 0x7610, R75 ;  /* 0x00007610494b7816 */ /* 0x000fe2000000004b */
[----:B------:R-:W-:Y:S01]  /*166f0*/  IMAD.MOV.U32 R58, RZ, RZ, R57 ;  /* 0x000000ffff3a7224 */ /* 0x000fe200078e0039 */
[----:B------:R-:W-:-:S07]  /*16700*/  PRMT R116, R115, 0x7632, R116 ;  /* 0x0000763273747816 */ /* 0x000fce0000000074 */
.L_x_5772:
[----:B------:R-:W-:Y:S05]  /*16710*/  BSYNC B1 ;  /* 0x0000000000017941 */ /* 0x000fea0003800000 */
.L_x_5770:
        /* <DEDUP_REMOVED lines=11> */
.L_x_5774:
[----:B------:R-:W-:Y:S01]  /*167d0*/  IMAD.MOV.U32 R74, RZ, RZ, R3 ;  /* 0x000000ffff4a7224 */ /* 0x000fe200078e0003 */
[----:B------:R-:W-:Y:S01]  /*167e0*/  PRMT R73, R73, 0x5410, R75 ;  /* 0x0000541049497816 */ /* 0x000fe2000000004b */
[----:B------:R-:W-:Y:S01]  /*167f0*/  IMAD.MOV.U32 R57, RZ, RZ, R56 ;  /* 0x000000ffff397224 */ /* 0x000fe200078e0038 */
[----:B------:R-:W-:-:S07]  /*16800*/  PRMT R115, R115, 0x5410, R115 ;  /* 0x0000541073737816 */ /* 0x000fce0000000073 */
.L_x_5775:
[----:B------:R-:W-:Y:S05]  /*16810*/  BSYNC B1 ;  /* 0x0000000000017941 */ /* 0x000fea0003800000 */
.L_x_5773:
        /* <DEDUP_REMOVED lines=11> */
.L_x_5777:
[----:B------:R-:W-:Y:S01]  /*168d0*/  IMAD.MOV.U32 R3, RZ, RZ, R74 ;  /* 0x000000ffff037224 */ /* 0x000fe200078e004a */
[----:B------:R-:W-:Y:S01]  /*168e0*/  PRMT R75, R75, 0x7610, R73 ;  /* 0x000076104b4b7816 */ /* 0x000fe20000000049 */
[----:B------:R-:W-:Y:S01]  /*168f0*/  IMAD.MOV.U32 R56, RZ, RZ, R55 ;  /* 0x000000ffff387224 */ /* 0x000fe200078e0037 */
[----:B------:R-:W-:-:S07]  /*16900*/  PRMT R115, R118, 0x7632, R115 ;  /* 0x0000763276737816 */ /* 0x000fce0000000073 */
.L_x_5778:
[----:B------:R-:W-:Y:S05]  /*16910*/  BSYNC B1 ;  /* 0x0000000000017941 */ /* 0x000fea0003800000 */
.L_x_5776:
        /* <DEDUP_REMOVED lines=11> */
.L_x_5780:
[----:B------:R-:W-:Y:S01]  /*169d0*/  IMAD.MOV.U32 R74, RZ, RZ, R3 ;  /* 0x000000ffff4a7224 */ /* 0x000fe200078e0003 */
[----:B------:R-:W-:Y:S01]  /*169e0*/  PRMT R73, R75, 0x7632, R73 ;  /* 0x000076324b497816 */ /* 0x000fe20000000049 */
[----:B------:R-:W-:Y:S01]  /*169f0*/  IMAD.MOV.U32 R55, RZ, RZ, R54 ;  /* 0x000000ffff377224 */ /* 0x000fe200078e0036 */
[----:B------:R-:W-:-:S07]  /*16a00*/  PRMT R118, R118, 0x5410, R118 ;  /* 0x0000541076767816 */ /* 0x000fce0000000076 */
.L_x_5781:
[----:B------:R-:W-:Y:S05]  /*16a10*/  BSYNC B1 ;  /* 0x0000000000017941 */ /* 0x000fea0003800000 */
.L_x_5779:
        /* <DEDUP_REMOVED lines=11> */
.L_x_5783:
[----:B------:R-:W-:Y:S01]  /*16ad0*/  IMAD.MOV.U32 R3, RZ, RZ, R74 ;  /* 0x000000ffff037224 */ /* 0x000fe200078e004a */
[----:B------:R-:W-:Y:S01]  /*16ae0*/  PRMT R75, R73, 0x7610, R75 ;  /* 0x00007610494b7816 */ /* 0x000fe2000000004b */
[----:B------:R-:W-:Y:S01]  /*16af0*/  IMAD.MOV.U32 R54, RZ, RZ, R53 ;  /* 0x000000ffff367224 */ /* 0x000fe200078e0035 */
[----:B------:R-:W-:-:S07]  /*16b00*/  PRMT R118, R117, 0x7632, R118 ;  /* 0x0000763275767816 */ /* 0x000fce0000000076 */
.L_x_5784:
[----:B------:R-:W-:Y:S05]  /*16b10*/  BSYNC B1 ;  /* 0x0000000000017941 */ /* 0x000fea0003800000 */
.L_x_5782:
        /* <DEDUP_REMOVED lines=11> */
.L_x_5786:
[----:B------:R-:W-:Y:S01]  /*16bd0*/  IMAD.MOV.U32 R74, RZ, RZ, R3 ;  /* 0x000000ffff4a7224 */ /* 0x000fe200078e0003 */
[----:B------:R-:W-:Y:S01]  /*16be0*/  PRMT R73, R73, 0x5410, R75 ;  /* 0x0000541049497816 */ /* 0x000fe2000000004b */
[----:B------:R-:W-:Y:S01]  /*16bf0*/  IMAD.MOV.U32 R53, RZ, RZ, R52 ;  /* 0x000000ffff357224 */ /* 0x000fe200078e0034 */
[----:B------:R-:W-:-:S07]  /*16c00*/  PRMT R117, R117, 0x5410, R117 ;  /* 0x0000541075757816 */ /* 0x000fce0000000075 */
.L_x_5787:
[----:B------:R-:W-:Y:S05]  /*16c10*/  BSYNC B1 ;  /* 0x0000000000017941 */ /* 0x000fea0003800000 */
.L_x_5785:
        /* <DEDUP_REMOVED lines=11> */
.L_x_5789:
[----:B------:R-:W-:Y:S01]  /*16cd0*/  IMAD.MOV.U32 R3, RZ, RZ, R74 ;  /* 0x000000ffff037224 */ /* 0x000fe200078e004a */
[----:B------:R-:W-:Y:S01]  /*16ce0*/  PRMT R75, R75, 0x7610, R73 ;  /* 0x000076104b4b7816 */ /* 0x000fe20000000049 */
[----:B------:R-:W-:Y:S01]  /*16cf0*/  IMAD.MOV.U32 R52, RZ, RZ, R51 ;  /* 0x000000ffff347224 */ /* 0x000fe200078e0033 */
[----:B------:R-:W-:-:S07]  /*16d00*/  PRMT R117, R120, 0x7632, R117 ;  /* 0x0000763278757816 */ /* 0x000fce0000000075 */
.L_x_5790:
[----:B------:R-:W-:Y:S05]  /*16d10*/  BSYNC B1 ;  /* 0x0000000000017941 */ /* 0x000fea0003800000 */
.L_x_5788:
        /* <DEDUP_REMOVED lines=11> */
.L_x_5792:
[----:B------:R-:W-:Y:S01]  /*16dd0*/  IMAD.MOV.U32 R74, RZ, RZ, R3 ;  /* 0x000000ffff4a7224 */ /* 0x000fe200078e0003 */
[----:B------:R-:W-:Y:S01]  /*16de0*/  PRMT R73, R75, 0x7632, R73 ;  /* 0x000076324b497816 */ /* 0x000fe20000000049 */
[----:B------:R-:W-:Y:S01]  /*16df0*/  IMAD.MOV.U32 R51, RZ, RZ, R50 ;  /* 0x000000ffff337224 */ /* 0x000fe200078e0032 */
[----:B------:R-:W-:-:S07]  /*16e00*/  PRMT R120, R120, 0x5410, R120 ;  /* 0x0000541078787816 */ /* 0x000fce0000000078 */
.L_x_5793:
[----:B------:R-:W-:Y:S05]  /*16e10*/  BSYNC B1 ;  /* 0x0000000000017941 */ /* 0x000fea0003800000 */
.L_x_5791:
        /* <DEDUP_REMOVED lines=11> */
.L_x_5795:
[----:B------:R-:W-:Y:S01]  /*16ed0*/  IMAD.MOV.U32 R3, RZ, RZ, R74 ;  /* 0x000000ffff037224 */ /* 0x000fe200078e004a */
[----:B------:R-:W-:Y:S01]  /*16ee0*/  PRMT R75, R73, 0x7610, R75 ;  /* 0x00007610494b7816 */ /* 0x000fe2000000004b */
[----:B------:R-:W-:Y:S01]  /*16ef0*/  IMAD.MOV.U32 R50, RZ, RZ, R49 ;  /* 0x000000ffff327224 */ /* 0x000fe200078e0031 */
[----:B------:R-:W-:-:S07]  /*16f00*/  PRMT R120, R119, 0x7632, R120 ;  /* 0x0000763277787816 */ /* 0x000fce0000000078 */
.L_x_5796:
[----:B------:R-:W-:Y:S05]  /*16f10*/  BSYNC B1 ;  /* 0x0000000000017941 */ /* 0x000fea0003800000 */
.L_x_5794:
        /* <DEDUP_REMOVED lines=11> */
.L_x_5798:
[----:B------:R-:W-:Y:S01]  /*16fd0*/  IMAD.MOV.U32 R74, RZ, RZ, R3 ;  /* 0x000000ffff4a7224 */ /* 0x000fe200078e0003 */
[----:B------:R-:W-:Y:S01]  /*16fe0*/  PRMT R73, R75, 0x7610, R73 ;  /* 0x000076104b497816 */ /* 0x000fe20000000049 */
[----:B------:R-:W-:Y:S01]  /*16ff0*/  IMAD.MOV.U32 R49, RZ, RZ, R48 ;  /* 0x000000ffff317224 */ /* 0x000fe200078e0030 */
[----:B------:R-:W-:-:S07]  /*17000*/  PRMT R119, R119, 0x5410, R119 ;  /* 0x0000541077777816 */ /* 0x000fce0000000077 */
.L_x_5799:
[----:B------:R-:W-:Y:S05]  /*17010*/  BSYNC B1 ;  /* 0x0000000000017941 */ /* 0x000fea0003800000 */
.L_x_5797:
        /* <DEDUP_REMOVED lines=11> */
.L_x_5801:
[----:B------:R-:W-:Y:S01]  /*170d0*/  IMAD.MOV.U32 R3, RZ, RZ, R74 ;  /* 0x000000ffff037224 */ /* 0x000fe200078e004a */
[----:B------:R-:W-:Y:S01]  /*170e0*/  PRMT R75, R73, 0x7610, R75 ;  /* 0x00007610494b7816 */ /* 0x000fe2000000004b */
[----:B------:R-:W-:Y:S01]  /*170f0*/  IMAD.MOV.U32 R48, RZ, RZ, R47 ;  /* 0x000000ffff307224 */ /* 0x000fe200078e002f */
[----:B------:R-:W-:-:S07]  /*17100*/  PRMT R119, R107, 0x7632, R119 ;  /* 0x000076326b777816 */ /* 0x000fce0000000077 */
.L_x_5802:
[----:B------:R-:W-:Y:S05]  /*17110*/  BSYNC B1 ;  /* 0x0000000000017941 */ /* 0x000fea0003800000 */
.L_x_5800:
        /* <DEDUP_REMOVED lines=11> */
.L_x_5804:
[----:B------:R-:W-:Y:S01]  /*171d0*/  IMAD.MOV.U32 R74, RZ, RZ, R3 ;  /* 0x000000ffff4a7224 */ /* 0x000fe200078e0003 */
[----:B------:R-:W-:Y:S01]  /*171e0*/  PRMT R73, R73, 0x5410, R75 ;  /* 0x0000541049497816 */ /* 0x000fe2000000004b */
[----:B------:R-:W-:Y:S01]  /*171f0*/  IMAD.MOV.U32 R47, RZ, RZ, R46 ;  /* 0x000000ffff2f7224 */ /* 0x000fe200078e002e */
[----:B------:R-:W-:-:S07]  /*17200*/  PRMT R107, R107, 0x5410, R107 ;  /* 0x000054106b6b7816 */ /* 0x000fce000000006b */
.L_x_5805:
[----:B------:R-:W-:Y:S05]  /*17210*/  BSYNC B1 ;  /* 0x0000000000017941 */ /* 0x000fea0003800000 */
.L_x_5803:
        /* <DEDUP_REMOVED lines=11> */
.L_x_5807:
[----:B------:R-:W-:Y:S01]  /*172d0*/  IMAD.MOV.U32 R3, RZ, RZ, R74 ;  /* 0x000000ffff037224 */ /* 0x000fe200078e004a */
[----:B------:R-:W-:Y:S01]  /*172e0*/  PRMT R75, R75, 0x7610, R73 ;  /* 0x000076104b4b7816 */ /* 0x000fe20000000049 */
[----:B------:R-:W-:Y:S01]  /*172f0*/  IMAD.MOV.U32 R46, RZ, RZ, R45 ;  /* 0x000000ffff2e7224 */ /* 0x000fe200078e002d */
[----:B------:R-:W-:-:S07]  /*17300*/  PRMT R107, R106, 0x7632, R107 ;  /* 0x000076326a6b7816 */ /* 0x000fce000000006b */
.L_x_5808:
[----:B------:R-:W-:Y:S05]  /*17310*/  BSYNC B1 ;  /* 0x0000000000017941 */ /* 0x000fea0003800000 */
.L_x_5806:
        /* <DEDUP_REMOVED lines=11> */
.L_x_5810:
[----:B------:R-:W-:Y:S01]  /*173d0*/  IMAD.MOV.U32 R74, RZ, RZ, R3 ;  /* 0x000000ffff4a7224 */ /* 0x000fe200078e0003 */
[----:B------:R-:W-:Y:S01]  /*173e0*/  PRMT R73, R75, 0x7632, R73 ;  /* 0x000076324b497816 */ /* 0x000fe20000000049 */
[----:B------:R-:W-:Y:S01]  /*173f0*/  IMAD.MOV.U32 R45, RZ, RZ, R44 ;  /* 0x000000ffff2d7224 */ /* 0x000fe200078e002c */
[----:B------:R-:W-:-:S07]  /*17400*/  PRMT R106, R106, 0x5410, R106 ;  /* 0x000054106a6a7816 */ /* 0x000fce000000006a */
.L_x_5811:
[----:B------:R-:W-:Y:S05]  /*17410*/  BSYNC B1 ;  /* 0x0000000000017941 */ /* 0x000fea0003800000 */
.L_x_5809:
        /* <DEDUP_REMOVED lines=11> */
.L_x_5813:
[----:B------:R-:W-:Y:S01]  /*174d0*/  IMAD.MOV.U32 R3, RZ, RZ, R74 ;  /* 0x000000ffff037224 */ /* 0x000fe200078e004a */
[----:B------:R-:W-:Y:S01]  /*174e0*/  PRMT R75, R73, 0x7610, R75 ;  /* 0x00007610494b7816 */ /* 0x000fe2000000004b */
[----:B------:R-:W-:Y:S01]  /*174f0*/  IMAD.MOV.U32 R44, RZ, RZ, R43 ;  /* 0x000000ffff2c7224 */ /* 0x000fe200078e002b */
[----:B------:R-:W-:-:S07]  /*17500*/  PRMT R106, R109, 0x7632, R106 ;  /* 0x000076326d6a7816 */ /* 0x000fce000000006a */
.L_x_5814:
[----:B------:R-:W-:Y:S05]  /*17510*/  BSYNC B1 ;  /* 0x0000000000017941 */ /* 0x000fea0003800000 */
.L_x_5812:
        /* <DEDUP_REMOVED lines=11> */
.L_x_5816:
[----:B------:R-:W-:Y:S01]  /*175d0*/  IMAD.MOV.U32 R74, RZ, RZ, R3 ;  /* 0x000000ffff4a7224 */ /* 0x000fe200078e0003 */
[----:B------:R-:W-:Y:S01]  /*175e0*/  PRMT R73, R73, 0x5410, R75 ;  /* 0x0000541049497816 */ /* 0x000fe2000000004b */
[----:B------:R-:W-:Y:S01]  /*175f0*/  IMAD.MOV.U32 R43, RZ, RZ, R42 ;  /* 0x000000ffff2b7224 */ /* 0x000fe200078e002a */
[----:B------:R-:W-:-:S07]  /*17600*/  PRMT R109, R109, 0x5410, R109 ;  /* 0x000054106d6d7816 */ /* 0x000fce000000006d */
.L_x_5817:
[----:B------:R-:W-:Y:S05]  /*17610*/  BSYNC B1 ;  /* 0x0000000000017941 */ /* 0x000fea0003800000 */
.L_x_5815:
        /* <DEDUP_REMOVED lines=11> */
.L_x_5819:
[----:B------:R-:W-:Y:S01]  /*176d0*/  IMAD.MOV.U32 R3, RZ, RZ, R74 ;  /* 0x000000ffff037224 */ /* 0x000fe200078e004a */
[----:B------:R-:W-:Y:S01]  /*176e0*/  PRMT R75, R75, 0x7610, R73 ;  /* 0x000076104b4b7816 */ /* 0x000fe20000000049 */
[----:B------:R-:W-:Y:S01]  /*176f0*/  IMAD.MOV.U32 R42, RZ, RZ, R41 ;  /* 0x000000ffff2a7224 */ /* 0x000fe200078e0029 */
[----:B------:R-:W-:-:S07]  /*17700*/  PRMT R109, R108, 0x7632, R109 ;  /* 0x000076326c6d7816 */ /* 0x000fce000000006d */
.L_x_5820:
[----:B------:R-:W-:Y:S05]  /*17710*/  BSYNC B1 ;  /* 0x0000000000017941 */ /* 0x000fea0003800000 */
.L_x_5818:
        /* <DEDUP_REMOVED lines=11> */
.L_x_5822:
[----:B------:R-:W-:Y:S01]  /*177d0*/  IMAD.MOV.U32 R74, RZ, RZ, R3 ;  /* 0x000000ffff4a7224 */ /* 0x000fe200078e0003 */
[----:B------:R-:W-:Y:S01]  /*177e0*/  PRMT R73, R73, 0x7610, R75 ;  /* 0x0000761049497816 */ /* 0x000fe2000000004b */
[----:B------:R-:W-:Y:S01]  /*177f0*/  IMAD.MOV.U32 R41, RZ, RZ, R40 ;  /* 0x000000ffff297224 */ /* 0x000fe200078e0028 */
[----:B------:R-:W-:-:S07]  /*17800*/  PRMT R108, R108, 0x5410, R108 ;  /* 0x000054106c6c7816 */ /* 0x000fce000000006c */
.L_x_5823:
[----:B------:R-:W-:Y:S05]  /*17810*/  BSYNC B1 ;  /* 0x0000000000017941 */ /* 0x000fea0003800000 */
.L_x_5821:
        /* <DEDUP_REMOVED lines=11> */
.L_x_5825:
[----:B------:R-:W-:Y:S01]  /*178d0*/  IMAD.MOV.U32 R3, RZ, RZ, R74 ;  /* 0x000000ffff037224 */ /* 0x000fe200078e004a */
[----:B------:R-:W-:Y:S01]  /*178e0*/  PRMT R75, R75, 0x7610, R73 ;  /* 0x000076104b4b7816 */ /* 0x000fe20000000049 */
[----:B------:R-:W-:Y:S01]  /*178f0*/  IMAD.MOV.U32 R40, RZ, RZ, R39 ;  /* 0x000000ffff287224 */ /* 0x000fe200078e0027 */
[----:B------:R-:W-:-:S07]  /*17900*/  PRMT R108, R122, 0x7632, R108 ;  /* 0x000076327a6c7816 */ /* 0x000fce000000006c */
.L_x_5826:
[----:B------:R-:W-:Y:S05]  /*17910*/  BSYNC B1 ;  /* 0x0000000000017941 */ /* 0x000fea0003800000 */
.L_x_5824:
        /* <DEDUP_REMOVED lines=11> */
.L_x_5828:
[----:B------:R-:W-:Y:S01]  /*179d0*/  IMAD.MOV.U32 R74, RZ, RZ, R3 ;  /* 0x000000ffff4a7224 */ /* 0x000fe200078e0003 */
[----:B------:R-:W-:Y:S01]  /*179e0*/  PRMT R73, R75, 0x7632, R73 ;  /* 0x000076324b497816 */ /* 0x000fe20000000049 */
[----:B------:R-:W-:Y:S01]  /*179f0*/  IMAD.MOV.U32 R39, RZ, RZ, R38 ;  /* 0x000000ffff277224 */ /* 0x000fe200078e0026 */
[----:B------:R-:W-:-:S07]  /*17a00*/  PRMT R122, R122, 0x5410, R122 ;  /* 0x000054107a7a7816 */ /* 0x000fce000000007a */
.L_x_5829:
[----:B------:R-:W-:Y:S05]  /*17a10*/  BSYNC B1 ;  /* 0x0000000000017941 */ /* 0x000fea0003800000 */
.L_x_5827:
        /* <DEDUP_REMOVED lines=11> */
.L_x_5831:
[----:B------:R-:W-:Y:S01]  /*17ad0*/  IMAD.MOV.U32 R3, RZ, RZ, R74 ;  /* 0x000000ffff037224 */ /* 0x000fe200078e004a */
[----:B------:R-:W-:Y:S01]  /*17ae0*/  PRMT R75, R73, 0x7610, R75 ;  /* 0x00007610494b7816 */ /* 0x000fe2000000004b */
[----:B------:R-:W-:Y:S01]  /*17af0*/  IMAD.MOV.U32 R38, RZ, RZ, R37 ;  /* 0x000000ffff267224 */ /* 0x000fe200078e0025 */
[----:B------:R-:W-:-:S07]  /*17b00*/  PRMT R122, R121, 0x7632, R122 ;  /* 0x00007632797a7816 */ /* 0x000fce000000007a */
.L_x_5832:
[----:B------:R-:W-:Y:S05]  /*17b10*/  BSYNC B1 ;  /* 0x0000000000017941 */ /* 0x000fea0003800000 */
.L_x_5830:
        /* <DEDUP_REMOVED lines=11> */
.L_x_5834:
[----:B------:R-:W-:Y:S01]  /*17bd0*/  IMAD.MOV.U32 R74, RZ, RZ, R3 ;  /* 0x000000ffff4a7224 */ /* 0x000fe200078e0003 */
[----:B------:R-:W-:Y:S01]  /*17be0*/  PRMT R73, R73, 0x5410, R75 ;  /* 0x0000541049497816 */ /* 0x000fe2000000004b */
[----:B------:R-:W-:Y:S01]  /*17bf0*/  IMAD.MOV.U32 R37, RZ, RZ, R36 ;  /* 0x000000ffff257224 */ /* 0x000fe200078e0024 */
[----:B------:R-:W-:-:S07]  /*17c00*/  PRMT R121, R121, 0x5410, R121 ;  /* 0x0000541079797816 */ /* 0x000fce0000000079 */
.L_x_5835:
[----:B------:R-:W-:Y:S05]  /*17c10*/  BSYNC B1 ;  /* 0x0000000000017941 */ /* 0x000fea0003800000 */
.L_x_5833:
        /* <DEDUP_REMOVED lines=11> */
.L_x_5837:
[----:B------:R-:W-:Y:S01]  /*17cd0*/  IMAD.MOV.U32 R3, RZ, RZ, R74 ;  /* 0x000000ffff037224 */ /* 0x000fe200078e004a */
[----:B------:R-:W-:Y:S01]  /*17ce0*/  PRMT R75, R75, 0x7610, R73 ;  /* 0x000076104b4b7816 */ /* 0x000fe20000000049 */
[----:B------:R-:W-:Y:S01]  /*17cf0*/  IMAD.MOV.U32 R36, RZ, RZ, R35 ;  /* 0x000000ffff247224 */ /* 0x000fe200078e0023 */
[----:B------:R-:W-:-:S07]  /*17d00*/  PRMT R121, R94, 0x7632, R121 ;  /* 0x000076325e797816 */ /* 0x000fce0000000079 */
.L_x_5838:
[----:B------:R-:W-:Y:S05]  /*17d10*/  BSYNC B1 ;  /* 0x0000000000017941 */ /* 0x000fea0003800000 */
.L_x_5836:
        /* <DEDUP_REMOVED lines=11> */
.L_x_5840:
[----:B------:R-:W-:Y:S01]  /*17dd0*/  IMAD.MOV.U32 R74, RZ, RZ, R3 ;  /* 0x000000ffff4a7224 */ /* 0x000fe200078e0003 */
[----:B------:R-:W-:Y:S01]  /*17de0*/  PRMT R73, R75, 0x7632, R73 ;  /* 0x000076324b497816 */ /* 0x000fe20000000049 */
[----:B------:R-:W-:Y:S01]  /*17df0*/  IMAD.MOV.U32 R35, RZ, RZ, R34 ;  /* 0x000000ffff237224 */ /* 0x000fe200078e0022 */
[----:B------:R-:W-:-:S07]  /*17e00*/  PRMT R94, R94, 0x5410, R94 ;  /* 0x000054105e5e7816 */ /* 0x000fce000000005e */
.L_x_5841:
[----:B------:R-:W-:Y:S05]  /*17e10*/  BSYNC B1 ;  /* 0x0000000000017941 */ /* 0x000fea0003800000 */
.L_x_5839:
        /* <DEDUP_REMOVED lines=11> */
.L_x_5843:
[----:B------:R-:W-:Y:S01]  /*17ed0*/  IMAD.MOV.U32 R3, RZ, RZ, R74 ;  /* 0x000000ffff037224 */ /* 0x000fe200078e004a */
[----:B------:R-:W-:Y:S01]  /*17ee0*/  PRMT R75, R73, 0x7610, R75 ;  /* 0x00007610494b7816 */ /* 0x000fe2000000004b */
[----:B------:R-:W-:Y:S01]  /*17ef0*/  IMAD.MOV.U32 R34, RZ, RZ, R33 ;  /* 0x000000ffff227224 */ /* 0x000fe200078e0021 */
[----:B------:R-:W-:-:S07]  /*17f00*/  PRMT R94, R123, 0x7632, R94 ;  /* 0x000076327b5e7816 */ /* 0x000fce000000005e */
.L_x_5844:
[----:B------:R-:W-:Y:S05]  /*17f10*/  BSYNC B1 ;  /* 0x0000000000017941 */ /* 0x000fea0003800000 */
.L_x_5842:
        /* <DEDUP_REMOVED lines=11> */
.L_x_5846:
[----:B------:R-:W-:Y:S01]  /*17fd0*/  IMAD.MOV.U32 R74, RZ, RZ, R3 ;  /* 0x000000ffff4a7224 */ /* 0x000fe200078e0003 */
[----:B------:R-:W-:Y:S01]  /*17fe0*/  PRMT R73, R73, 0x5410, R75 ;  /* 0x0000541049497816 */ /* 0x000fe2000000004b */
[----:B------:R-:W-:Y:S01]  /*17ff0*/  IMAD.MOV.U32 R33, RZ, RZ, R32 ;  /* 0x000000ffff217224 */ /* 0x000fe200078e0020 */
[----:B------:R-:W-:-:S07]  /*18000*/  PRMT R123, R123, 0x5410, R123 ;  /* 0x000054107b7b7816 */ /* 0x000fce000000007b */
.L_x_5847:
[----:B------:R-:W-:Y:S05]  /*18010*/  BSYNC B1 ;  /* 0x0000000000017941 */ /* 0x000fea0003800000 */
.L_x_5845:
        /* <DEDUP_REMOVED lines=11> */
.L_x_5849:
[----:B------:R-:W-:Y:S01]  /*180d0*/  IMAD.MOV.U32 R3, RZ, RZ, R74 ;  /* 0x000000ffff037224 */ /* 0x000fe200078e004a */
[----:B------:R-:W-:Y:S01]  /*180e0*/  PRMT R75, R75, 0x7610, R73 ;  /* 0x000076104b4b7816 */ /* 0x000fe20000000049 */
[----:B------:R-:W-:Y:S01]  /*180f0*/  IMAD.MOV.U32 R32, RZ, RZ, R31 ;  /* 0x000000ffff207224 */ /* 0x000fe200078e001f */
[----:B------:R-:W-:-:S07]  /*18100*/  PRMT R123, R96, 0x7632, R123 ;  /* 0x00007632607b7816 */ /* 0x000fce000000007b */
.L_x_5850:
[----:B------:R-:W-:Y:S05]  /*18110*/  BSYNC B1 ;  /* 0x0000000000017941 */ /* 0x000fea0003800000 */
.L_x_5848:
        /* <DEDUP_REMOVED lines=11> */
.L_x_5852:
[----:B------:R-:W-:Y:S01]  /*181d0*/  IMAD.MOV.U32 R74, RZ, RZ, R3 ;  /* 0x000000ffff4a7224 */ /* 0x000fe200078e0003 */
[----:B------:R-:W-:Y:S01]  /*181e0*/  PRMT R73, R75, 0x7632, R73 ;  /* 0x000076324b497816 */ /* 0x000fe20000000049 */
[----:B------:R-:W-:Y:S01]  /*181f0*/  IMAD.MOV.U32 R31, RZ, RZ, R30 ;  /* 0x000000ffff1f7224 */ /* 0x000fe200078e001e */
[----:B------:R-:W-:-:S07]  /*18200*/  PRMT R96, R96, 0x5410, R96 ;  /* 0x0000541060607816 */ /* 0x000fce0000000060 */
.L_x_5853:
[----:B------:R-:W-:Y:S05]  /*18210*/  BSYNC B1 ;  /* 0x0000000000017941 */ /* 0x000fea0003800000 */
.L_x_5851:
        /* <DEDUP_REMOVED lines=11> */
.L_x_5855:
[----:B------:R-:W-:Y:S01]  /*182d0*/  IMAD.MOV.U32 R3, RZ, RZ, R74 ;  /* 0x000000ffff037224 */ /* 0x000fe200078e004a */
[----:B------:R-:W-:Y:S01]  /*182e0*/  PRMT R75, R73, 0x7610, R75 ;  /* 0x00007610494b7816 */ /* 0x000fe2000000004b */
[----:B------:R-:W-:Y:S01]  /*182f0*/  IMAD.MOV.U32 R30, RZ, RZ, R29 ;  /* 0x000000ffff1e7224 */ /* 0x000fe200078e001d */
[----:B------:R-:W-:-:S07]  /*18300*/  PRMT R96, R95, 0x7632, R96 ;  /* 0x000076325f607816 */ /* 0x000fce0000000060 */
.L_x_5856:
[----:B------:R-:W-:Y:S05]  /*18310*/  BSYNC B1 ;  /* 0x0000000000017941 */ /* 0x000fea0003800000 */
.L_x_5854:
        /* <DEDUP_REMOVED lines=11> */
.L_x_5858:
[----:B------:R-:W-:Y:S01]  /*183d0*/  IMAD.MOV.U32 R74, RZ, RZ, R3 ;  /* 0x000000ffff4a7224 */ /* 0x000fe200078e0003 */
[----:B------:R-:W-:Y:S01]  /*183e0*/  PRMT R73, R73, 0x5410, R75 ;  /* 0x0000541049497816 */ /* 0x000fe2000000004b */
[----:B------:R-:W-:Y:S01]  /*183f0*/  IMAD.MOV.U32 R29, RZ, RZ, R28 ;  /* 0x000000ffff1d7224 */ /* 0x000fe200078e001c */
[----:B------:R-:W-:-:S07]  /*18400*/  PRMT R95, R95, 0x5410, R95 ;  /* 0x000054105f5f7816 */ /* 0x000fce000000005f */
.L_x_5859:
[----:B------:R-:W-:Y:S05]  /*18410*/  BSYNC B1 ;  /* 0x0000000000017941 */ /* 0x000fea0003800000 */
.L_x_5857:
        /* <DEDUP_REMOVED lines=11> */
.L_x_5861:
[----:B------:R-:W-:Y:S01]  /*184d0*/  IMAD.MOV.U32 R3, RZ, RZ, R74 ;  /* 0x000000ffff037224 */ /* 0x000fe200078e004a */
[----:B------:R-:W-:Y:S01]  /*184e0*/  PRMT R75, R75, 0x7610, R73 ;  /* 0x000076104b4b7816 */ /* 0x000fe20000000049 */
[----:B------:R-:W-:Y:S01]  /*184f0*/  IMAD.MOV.U32 R28, RZ, RZ, R27 ;  /* 0x000000ffff1c7224 */ /* 0x000fe200078e001b */
[----:B------:R-:W-:-:S07]  /*18500*/  PRMT R95, R98, 0x7632, R95 ;  /* 0x00007632625f7816 */ /* 0x000fce000000005f */
.L_x_5862:
[----:B------:R-:W-:Y:S05]  /*18510*/  BSYNC B1 ;  /* 0x0000000000017941 */ /* 0x000fea0003800000 */
.L_x_5860:
        /* <DEDUP_REMOVED lines=11> */
.L_x_5864:
[----:B------:R-:W-:Y:S01]  /*185d0*/  IMAD.MOV.U32 R74, RZ, RZ, R3 ;  /* 0x000000ffff4a7224 */ /* 0x000fe200078e0003 */
[----:B------:R-:W-:Y:S01]  /*185e0*/  PRMT R73, R75, 0x7632, R73 ;  /* 0x000076324b497816 */ /* 0x000fe20000000049 */
[----:B------:R-:W-:Y:S01]  /*185f0*/  IMAD.MOV.U32 R27, RZ, RZ, R26 ;  /* 0x000000ffff1b7224 */ /* 0x000fe200078e001a */
[----:B------:R-:W-:-:S07]  /*18600*/  PRMT R98, R98, 0x5410, R98 ;  /* 0x0000541062627816 */ /* 0x000fce0000000062 */
.L_x_5865:
[----:B------:R-:W-:Y:S05]  /*18610*/  BSYNC B1 ;  /* 0x0000000000017941 */ /* 0x000fea0003800000 */
.L_x_5863:
        /* <DEDUP_REMOVED lines=11> */
.L_x_5867:
[----:B------:R-:W-:Y:S01]  /*186d0*/  IMAD.MOV.U32 R3, RZ, RZ, R74 ;  /* 0x000000ffff037224 */ /* 0x000fe200078e004a */
[----:B------:R-:W-:Y:S01]  /*186e0*/  PRMT R75, R73, 0x7610, R75 ;  /* 0x00007610494b7816 */ /* 0x000fe2000000004b */
[----:B------:R-:W-:Y:S01]  /*186f0*/  IMAD.MOV.U32 R26, RZ, RZ, R25 ;  /* 0x000000ffff1a7224 */ /* 0x000fe200078e0019 */
[----:B------:R-:W-:-:S07]  /*18700*/  PRMT R98, R97, 0x7632, R98 ;  /* 0x0000763261627816 */ /* 0x000fce0000000062 */
.L_x_5868:
[----:B------:R-:W-:Y:S05]  /*18710*/  BSYNC B1 ;  /* 0x0000000000017941 */ /* 0x000fea0003800000 */
.L_x_5866:
        /* <DEDUP_REMOVED lines=11> */
.L_x_5870:
[----:B------:R-:W-:Y:S01]  /*187d0*/  IMAD.MOV.U32 R74, RZ, RZ, R3 ;  /* 0x000000ffff4a7224 */ /* 0x000fe200078e0003 */
[----:B------:R-:W-:Y:S01]  /*187e0*/  PRMT R73, R73, 0x5410, R75 ;  /* 0x0000541049497816 */ /* 0x000fe2000000004b */
[----:B------:R-:W-:Y:S01]  /*187f0*/  IMAD.MOV.U32 R25, RZ, RZ, R24 ;  /* 0x000000ffff197224 */ /* 0x000fe200078e0018 */
[----:B------:R-:W-:-:S07]  /*18800*/  PRMT R97, R97, 0x5410, R97 ;  /* 0x0000541061617816 */ /* 0x000fce0000000061 */
.L_x_5871:
[----:B------:R-:W-:Y:S05]  /*18810*/  BSYNC B1 ;  /* 0x0000000000017941 */ /* 0x000fea0003800000 */
.L_x_5869:
        /* <DEDUP_REMOVED lines=11> */
.L_x_5873:
[----:B------:R-:W-:Y:S01]  /*188d0*/  IMAD.MOV.U32 R3, RZ, RZ, R74 ;  /* 0x000000ffff037224 */ /* 0x000fe200078e004a */
[----:B------:R-:W-:Y:S01]  /*188e0*/  PRMT R75, R75, 0x7610, R73 ;  /* 0x000076104b4b7816 */ /* 0x000fe20000000049 */
[----:B------:R-:W-:Y:S01]  /*188f0*/  IMAD.MOV.U32 R24, RZ, RZ, R23 ;  /* 0x000000ffff187224 */ /* 0x000fe200078e0017 */
[----:B------:R-:W-:-:S07]  /*18900*/  PRMT R97, R100, 0x7632, R97 ;  /* 0x0000763264617816 */ /* 0x000fce0000000061 */
.L_x_5874:
[----:B------:R-:W-:Y:S05]  /*18910*/  BSYNC B1 ;  /* 0x0000000000017941 */ /* 0x000fea0003800000 */
.L_x_5872:
        /* <DEDUP_REMOVED lines=11> */
.L_x_5876:
[----:B------:R-:W-:Y:S01]  /*189d0*/  IMAD.MOV.U32 R74, RZ, RZ, R3 ;  /* 0x000000ffff4a7224 */ /* 0x000fe200078e0003 */
[----:B------:R-:W-:Y:S01]  /*189e0*/  PRMT R73, R75, 0x7632, R73 ;  /* 0x000076324b497816 */ /* 0x000fe20000000049 */
[----:B------:R-:W-:Y:S01]  /*189f0*/  IMAD.MOV.U32 R23, RZ, RZ, R22 ;  /* 0x000000ffff177224 */ /* 0x000fe200078e0016 */
[----:B------:R-:W-:-:S07]  /*18a00*/  PRMT R100, R100, 0x5410, R100 ;  /* 0x0000541064647816 */ /* 0x000fce0000000064 */
.L_x_5877:
[----:B------:R-:W-:Y:S05]  /*18a10*/  BSYNC B1 ;  /* 0x0000000000017941 */ /* 0x000fea0003800000 */
.L_x_5875:
        /* <DEDUP_REMOVED lines=11> */
.L_x_5879:
[----:B------:R-:W-:Y:S01]  /*18ad0*/  IMAD.MOV.U32 R3, RZ, RZ, R74 ;  /* 0x000000ffff037224 */ /* 0x000fe200078e004a */
[----:B------:R-:W-:Y:S01]  /*18ae0*/  PRMT R75, R73, 0x7610, R75 ;  /* 0x00007610494b7816 */ /* 0x000fe2000000004b */
[----:B------:R-:W-:Y:S01]  /*18af0*/  IMAD.MOV.U32 R22, RZ, RZ, R21 ;  /* 0x000000ffff167224 */ /* 0x000fe200078e0015 */
[----:B------:R-:W-:-:S07]  /*18b00*/  PRMT R100, R99, 0x7632, R100 ;  /* 0x0000763263647816 */ /* 0x000fce0000000064 */
.L_x_5880:
[----:B------:R-:W-:Y:S05]  /*18b10*/  BSYNC B1 ;  /* 0x0000000000017941 */ /* 0x000fea0003800000 */
.L_x_5878:
        /* <DEDUP_REMOVED lines=11> */
.L_x_5882:
[----:B------:R-:W-:Y:S01]  /*18bd0*/  IMAD.MOV.U32 R74, RZ, RZ, R3 ;  /* 0x000000ffff4a7224 */ /* 0x000fe200078e0003 */
[----:B------:R-:W-:Y:S01]  /*18be0*/  PRMT R73, R73, 0x5410, R75 ;  /* 0x0000541049497816 */ /* 0x000fe2000000004b */
[----:B------:R-:W-:Y:S01]  /*18bf0*/  IMAD.MOV.U32 R21, RZ, RZ, R20 ;  /* 0x000000ffff157224 */ /* 0x000fe200078e0014 */
[----:B------:R-:W-:-:S07]  /*18c00*/  PRMT R99, R99, 0x5410, R99 ;  /* 0x0000541063637816 */ /* 0x000fce0000000063 */
.L_x_5883:
[----:B------:R-:W-:Y:S05]  /*18c10*/  BSYNC B1 ;  /* 0x0000000000017941 */ /* 0x000fea0003800000 */
.L_x_5881:
        /* <DEDUP_REMOVED lines=11> */
.L_x_5885:
[----:B------:R-:W-:Y:S01]  /*18cd0*/  IMAD.MOV.U32 R3, RZ, RZ, R74 ;  /* 0x000000ffff037224 */ /* 0x000fe200078e004a */
[----:B------:R-:W-:Y:S01]  /*18ce0*/  PRMT R75, R75, 0x7610, R73 ;  /* 0x000076104b4b7816 */ /* 0x000fe20000000049 */
[----:B------:R-:W-:Y:S01]  /*18cf0*/  IMAD.MOV.U32 R20, RZ, RZ, R19 ;  /* 0x000000ffff147224 */ /* 0x000fe200078e0013 */
[----:B------:R-:W-:-:S07]  /*18d00*/  PRMT R99, R110, 0x7632, R99 ;  /* 0x000076326e637816 */ /* 0x000fce0000000063 */
.L_x_5886:
[----:B------:R-:W-:Y:S05]  /*18d10*/  BSYNC B1 ;  /* 0x0000000000017941 */ /* 0x000fea0003800000 */
.L_x_5884:
        /* <DEDUP_REMOVED lines=11> */
.L_x_5888:
[----:B------:R-:W-:Y:S01]  /*18dd0*/  IMAD.MOV.U32 R74, RZ, RZ, R3 ;  /* 0x000000ffff4a7224 */ /* 0x000fe200078e0003 */
[----:B------:R-:W-:Y:S01]  /*18de0*/  PRMT R73, R75, 0x7632, R73 ;  /* 0x000076324b497816 */ /* 0x000fe20000000049 */
[----:B------:R-:W-:Y:S01]  /*18df0*/  IMAD.MOV.U32 R19, RZ, RZ, R18 ;  /* 0x000000ffff137224 */ /* 0x000fe200078e0012 */
[----:B------:R-:W-:-:S07]  /*18e00*/  PRMT R110, R110, 0x5410, R110 ;  /* 0x000054106e6e7816 */ /* 0x000fce000000006e */
.L_x_5889:
[----:B------:R-:W-:Y:S05]  /*18e10*/  BSYNC B1 ;  /* 0x0000000000017941 */ /* 0x000fea0003800000 */
.L_x_5887:
        /* <DEDUP_REMOVED lines=11> */
.L_x_5891:
[----:B------:R-:W-:Y:S01]  /*18ed0*/  IMAD.MOV.U32 R3, RZ, RZ, R74 ;  /* 0x000000ffff037224 */ /* 0x000fe200078e004a */
[----:B------:R-:W-:Y:S01]  /*18ee0*/  PRMT R75, R73, 0x7610, R75 ;  /* 0x00007610494b7816 */ /* 0x000fe2000000004b */
[----:B------:R-:W-:Y:S01]  /*18ef0*/  IMAD.MOV.U32 R18, RZ, RZ, R17 ;  /* 0x000000ffff127224 */ /* 0x000fe200078e0011 */
[----:B------:R-:W-:-:S07]  /*18f00*/  PRMT R110, R101, 0x7632, R110 ;  /* 0x00007632656e7816 */ /* 0x000fce000000006e */
.L_x_5892:
[----:B------:R-:W-:Y:S05]  /*18f10*/  BSYNC B1 ;  /* 0x0000000000017941 */ /* 0x000fea0003800000 */
.L_x_5890:
        /* <DEDUP_REMOVED lines=11> */
.L_x_5894:
[----:B------:R-:W-:Y:S01]  /*18fd0*/  IMAD.MOV.U32 R74, RZ, RZ, R3 ;  /* 0x000000ffff4a7224 */ /* 0x000fe200078e0003 */
[----:B------:R-:W-:Y:S01]  /*18fe0*/  PRMT R73, R73, 0x5410, R75 ;  /* 0x0000541049497816 */ /* 0x000fe2000000004b */
[----:B------:R-:W-:Y:S01]  /*18ff0*/  IMAD.MOV.U32 R17, RZ, RZ, R16 ;  /* 0x000000ffff117224 */ /* 0x000fe200078e0010 */
[----:B------:R-:W-:-:S07]  /*19000*/  PRMT R101, R101, 0x5410, R101 ;  /* 0x0000541065657816 */ /* 0x000fce0000000065 */
.L_x_5895:
[----:B------:R-:W-:Y:S05]  /*19010*/  BSYNC B1 ;  /* 0x0000000000017941 */ /* 0x000fea0003800000 */
.L_x_5893:
        /* <DEDUP_REMOVED lines=11> */
.L_x_5897:
[----:B------:R-:W-:Y:S01]  /*190d0*/  IMAD.MOV.U32 R3, RZ, RZ, R74 ;  /* 0x000000ffff037224 */ /* 0x000fe200078e004a */
[----:B------:R-:W-:Y:S01]  /*190e0*/  PRMT R75, R75, 0x7610, R73 ;  /* 0x000076104b4b7816 */ /* 0x000fe20000000049 */
[----:B------:R-:W-:Y:S01]  /*190f0*/  IMAD.MOV.U32 R16, RZ, RZ, R15 ;  /* 0x000000ffff107224 */ /* 0x000fe200078e000f */
[----:B------:R-:W-:-:S07]  /*19100*/  PRMT R101, R102, 0x7632, R101 ;  /* 0x0000763266657816 */ /* 0x000fce0000000065 */
.L_x_5898:
[----:B------:R-:W-:Y:S05]  /*19110*/  BSYNC B1 ;  /* 0x0000000000017941 */ /* 0x000fea0003800000 */
.L_x_5896:
        /* <DEDUP_REMOVED lines=11> */
.L_x_5900:
[----:B------:R-:W-:Y:S01]  /*191d0*/  IMAD.MOV.U32 R74, RZ, RZ, R3 ;  /* 0x000000ffff4a7224 */ /* 0x000fe200078e0003 */
[----:B------:R-:W-:Y:S01]  /*191e0*/  PRMT R73, R75, 0x7632, R73 ;  /* 0x000076324b497816 */ /* 0x000fe20000000049 */
[----:B------:R-:W-:Y:S01]  /*191f0*/  IMAD.MOV.U32 R15, RZ, RZ, R14 ;  /* 0x000000ffff0f7224 */ /* 0x000fe200078e000e */
[----:B------:R-:W-:-:S07]  /*19200*/  PRMT R102, R102, 0x5410, R102 ;  /* 0x0000541066667816 */ /* 0x000fce0000000066 */
.L_x_5901:
[----:B------:R-:W-:Y:S05]  /*19210*/  BSYNC B1 ;  /* 0x0000000000017941 */ /* 0x000fea0003800000 */
.L_x_5899:
        /* <DEDUP_REMOVED lines=11> */
.L_x_5903:
[----:B------:R-:W-:Y:S01]  /*192d0*/  IMAD.MOV.U32 R3, RZ, RZ, R74 ;  /* 0x000000ffff037224 */ /* 0x000fe200078e004a */
[----:B------:R-:W-:Y:S01]  /*192e0*/  PRMT R75, R73, 0x7610, R75 ;  /* 0x00007610494b7816 */ /* 0x000fe2000000004b */
[----:B------:R-:W-:Y:S01]  /*192f0*/  IMAD.MOV.U32 R14, RZ, RZ, R13 ;  /* 0x000000ffff0e7224 */ /* 0x000fe200078e000d */
[----:B------:R-:W-:-:S07]  /*19300*/  PRMT R102, R111, 0x7632, R102 ;  /* 0x000076326f667816 */ /* 0x000fce0000000066 */
.L_x_5904:
[----:B------:R-:W-:Y:S05]  /*19310*/  BSYNC B1 ;  /* 0x0000000000017941 */ /* 0x000fea0003800000 */
.L_x_5902:
        /* <DEDUP_REMOVED lines=11> */
.L_x_5906:
[----:B------:R-:W-:Y:S01]  /*193d0*/  IMAD.MOV.U32 R74, RZ, RZ, R3 ;  /* 0x000000ffff4a7224 */ /* 0x000fe200078e0003 */
[----:B------:R-:W-:Y:S01]  /*193e0*/  PRMT R73, R75, 0x7610, R73 ;  /* 0x000076104b497816 */ /* 0x000fe20000000049 */
[----:B------:R-:W-:Y:S01]  /*193f0*/  IMAD.MOV.U32 R13, RZ, RZ, R12 ;  /* 0x000000ffff0d7224 */ /* 0x000fe200078e000c */
[----:B------:R-:W-:-:S07]  /*19400*/  PRMT R111, R111, 0x5410, R111 ;  /* 0x000054106f6f7816 */ /* 0x000fce000000006f */
.L_x_5907:
[----:B------:R-:W-:Y:S05]  /*19410*/  BSYNC B1 ;  /* 0x0000000000017941 */ /* 0x000fea0003800000 */
.L_x_5905:
        /* <DEDUP_REMOVED lines=11> */
.L_x_5909:
[----:B------:R-:W-:Y:S01]  /*194d0*/  IMAD.MOV.U32 R3, RZ, RZ, R74 ;  /* 0x000000ffff037224 */ /* 0x000fe200078e004a */
[----:B------:R-:W-:Y:S01]  /*194e0*/  PRMT R75, R73, 0x7610, R75 ;  /* 0x00007610494b7816 */ /* 0x000fe2000000004b */
[----:B------:R-:W-:Y:S01]  /*194f0*/  IMAD.MOV.U32 R12, RZ, RZ, R11 ;  /* 0x000000ffff0c7224 */ /* 0x000fe200078e000b */
[----:B------:R-:W-:-:S07]  /*19500*/  PRMT R111, R91, 0x7632, R111 ;  /* 0x000076325b6f7816 */ /* 0x000fce000000006f */
.L_x_5910:
[----:B------:R-:W-:Y:S05]  /*19510*/  BSYNC B1 ;  /* 0x0000000000017941 */ /* 0x000fea0003800000 */
.L_x_5908:
        /* <DEDUP_REMOVED lines=11> */
.L_x_5912:
[----:B------:R-:W-:Y:S01]  /*195d0*/  IMAD.MOV.U32 R74, RZ, RZ, R3 ;  /* 0x000000ffff4a7224 */ /* 0x000fe200078e0003 */
[----:B------:R-:W-:Y:S01]  /*195e0*/  PRMT R73, R73, 0x5410, R75 ;  /* 0x0000541049497816 */ /* 0x000fe2000000004b */
[----:B------:R-:W-:Y:S01]  /*195f0*/  IMAD.MOV.U32 R11, RZ, RZ, R10 ;  /* 0x000000ffff0b7224 */ /* 0x000fe200078e000a */
[----:B------:R-:W-:-:S07]  /*19600*/  PRMT R91, R91, 0x5410, R91 ;  /* 0x000054105b5b7816 */ /* 0x000fce000000005b */
.L_x_5913:
[----:B------:R-:W-:Y:S05]  /*19610*/  BSYNC B1 ;  /* 0x0000000000017941 */ /* 0x000fea0003800000 */
.L_x_5911:
        /* <DEDUP_REMOVED lines=11> */
.L_x_5915:
[----:B------:R-:W-:Y:S01]  /*196d0*/  IMAD.MOV.U32 R3, RZ, RZ, R74 ;  /* 0x000000ffff037224 */ /* 0x000fe200078e004a */
[----:B------:R-:W-:Y:S01]  /*196e0*/  PRMT R75, R75, 0x7610, R73 ;  /* 0x000076104b4b7816 */ /* 0x000fe20000000049 */
[----:B------:R-:W-:Y:S01]  /*196f0*/  IMAD.MOV.U32 R10, RZ, RZ, R9 ;  /* 0x000000ffff0a7224 */ /* 0x000fe200078e0009 */
[----:B------:R-:W-:-:S07]  /*19700*/  PRMT R91, R90, 0x7632, R91 ;  /* 0x000076325a5b7816 */ /* 0x000fce000000005b */
.L_x_5916:
[----:B------:R-:W-:Y:S05]  /*19710*/  BSYNC B1 ;  /* 0x0000000000017941 */ /* 0x000fea0003800000 */
.L_x_5914:
        /* <DEDUP_REMOVED lines=11> */
.L_x_5918:
[----:B------:R-:W-:Y:S01]  /*197d0*/  IMAD.MOV.U32 R74, RZ, RZ, R3 ;  /* 0x000000ffff4a7224 */ /* 0x000fe200078e0003 */
[----:B------:R-:W-:Y:S01]  /*197e0*/  PRMT R73, R73, 0x7610, R75 ;  /* 0x0000761049497816 */ /* 0x000fe2000000004b */
[----:B------:R-:W-:Y:S01]  /*197f0*/  IMAD.MOV.U32 R9, RZ, RZ, R8 ;  /* 0x000000ffff097224 */ /* 0x000fe200078e0008 */
[----:B------:R-:W-:-:S07]  /*19800*/  PRMT R90, R90, 0x5410, R90 ;  /* 0x000054105a5a7816 */ /* 0x000fce000000005a */
.L_x_5919:
[----:B------:R-:W-:Y:S05]  /*19810*/  BSYNC B1 ;  /* 0x0000000000017941 */ /* 0x000fea0003800000 */
.L_x_5917:
        /* <DEDUP_REMOVED lines=11> */
.L_x_5921:
[----:B------:R-:W-:Y:S01]  /*198d0*/  IMAD.MOV.U32 R3, RZ, RZ, R74 ;  /* 0x000000ffff037224 */ /* 0x000fe200078e004a */
[----:B------:R-:W-:Y:S01]  /*198e0*/  PRMT R75, R75, 0x7610, R73 ;  /* 0x000076104b4b7816 */ /* 0x000fe20000000049 */
[----:B------:R-:W-:Y:S01]  /*198f0*/  IMAD.MOV.U32 R8, RZ, RZ, R7 ;  /* 0x000000ffff087224 */ /* 0x000fe200078e0007 */
[----:B------:R-:W-:-:S07]  /*19900*/  PRMT R90, R92, 0x7632, R90 ;  /* 0x000076325c5a7816 */ /* 0x000fce000000005a */
.L_x_5922:
[----:B------:R-:W-:Y:S05]  /*19910*/  BSYNC B1 ;  /* 0x0000000000017941 */ /* 0x000fea0003800000 */
.L_x_5920:
        /* <DEDUP_REMOVED lines=11> */
.L_x_5924:
[----:B------:R-:W-:Y:S01]  /*199d0*/  IMAD.MOV.U32 R74, RZ, RZ, R3 ;  /* 0x000000ffff4a7224 */ /* 0x000fe200078e0003 */
[----:B------:R-:W-:Y:S01]  /*199e0*/  PRMT R75, R75, 0x7632, R75 ;  /* 0x000076324b4b7816 */ /* 0x000fe2000000004b */
[----:B------:R-:W-:Y:S01]  /*199f0*/  IMAD.MOV.U32 R7, RZ, RZ, R6 ;  /* 0x000000ffff077224 */ /* 0x000fe200078e0006 */
[----:B------:R-:W-:-:S07]  /*19a00*/  PRMT R92, R92, 0x5410, R92 ;  /* 0x000054105c5c7816 */ /* 0x000fce000000005c */
.L_x_5925:
[----:B------:R-:W-:Y:S05]  /*19a10*/  BSYNC B1 ;  /* 0x0000000000017941 */ /* 0x000fea0003800000 */
.L_x_5923:
        /* <DEDUP_REMOVED lines=11> */
.L_x_5927:
[----:B------:R-:W-:Y:S01]  /*19ad0*/  IMAD.MOV.U32 R73, RZ, RZ, R74 ;  /* 0x000000ffff497224 */ /* 0x000fe200078e004a */
[----:B------:R-:W-:Y:S01]  /*19ae0*/  PRMT R76, R75, 0x7610, R76 ;  /* 0x000076104b4c7816 */ /* 0x000fe2000000004c */
[----:B------:R-:W-:Y:S01]  /*19af0*/  IMAD.MOV.U32 R6, RZ, RZ, R5 ;  /* 0x000000ffff067224 */ /* 0x000fe200078e0005 */
[----:B------:R-:W-:-:S07]  /*19b00*/  PRMT R92, R93, 0x7632, R92 ;  /* 0x000076325d5c7816 */ /* 0x000fce000000005c */
.L_x_5928:
[----:B------:R-:W-:Y:S05]  /*19b10*/  BSYNC B1 ;  /* 0x0000000000017941 */ /* 0x000fea0003800000 */
.L_x_5926:
        /* <DEDUP_REMOVED lines=11> */
.L_x_5930:
[----:B------:R-:W-:Y:S01]  /*19bd0*/  IMAD.MOV.U32 R5, RZ, RZ, R4 ;  /* 0x000000ffff057224 */ /* 0x000fe200078e0004 */
[C---:B------:R-:W-:Y:S01]  /*19be0*/  PRMT R93, R76.reuse, 0x5410, R93 ;  /* 0x000054104c5d7816 */ /* 0x040fe2000000005d */
[--C-:B------:R-:W-:Y:S01]  /*19bf0*/  IMAD.MOV.U32 R3, RZ, RZ, R73.reuse ;  /* 0x000000ffff037224 */ /* 0x100fe200078e0049 */
[----:B------:R-:W-:Y:S01]  /*19c00*/  PRMT R74, R76, 0x7610, R74 ;  /* 0x000076104c4a7816 */ /* 0x000fe2000000004a */
[----:B------:R-:W-:-:S07]  /*19c10*/  IMAD.MOV.U32 R4, RZ, RZ, R73 ;  /* 0x000000ffff047224 */ /* 0x000fce00078e0049 */
.L_x_5931:
[----:B------:R-:W-:Y:S05]  /*19c20*/  BSYNC B1 ;  /* 0x0000000000017941 */ /* 0x000fea0003800000 */
.L_x_5929:
[----:B------:R-:W-:Y:S02]  /*19c30*/  VIADD R71, R71, 0x4 ;  /* 0x0000000447477836 */ /* 0x000fe40000000000 */
[----:B------:R-:W-:Y:S01]  /*19c40*/  VIADD R2, R2, 0x2 ;  /* 0x0000000202027836 */ /* 0x000fe20000000000 */
[----:B------:R-:W-:Y:S06]  /*19c50*/  @P1 BRA `(.L_x_5932) ;  /* 0xffffffc0000c1947 */ /* 0x000fec000383ffff */
[----:B------:R-:W-:Y:S01]  /*19c60*/  FADD.FTZ R68, R69, R68 ;  /* 0x0000004445447221 */ /* 0x000fe20000010000 */
[----:B------:R-:W-:Y:S01]  /*19c70*/  PRMT R93, R74, 0x7610, R93 ;  /* 0x000076104a5d7816 */ /* 0x000fe2000000005d */
[----:B------:R-:W-:Y:S02]  /*19c80*/  IMAD.MOV.U32 R69, RZ, RZ, R70 ;  /* 0x000000ffff457224 */ /* 0x000fe400078e0046 */
[----:B------:R-:W-:-:S07]  /*19c90*/  IMAD.MOV.U32 R4, RZ, RZ, R3 ;  /* 0x000000ffff047224 */ /* 0x000fce00078e0003 */
.L_x_5742:
[----:B------:R-:W-:Y:S05]  /*19ca0*/  BSYNC B0 ;  /* 0x0000000000007941 */ /* 0x000fea0003800000 */
.L_x_5741:
[----:B0-----:R-:W0:Y:S01]  /*19cb0*/  S2R R2, SR_TID.X ;  /* 0x0000000000027919 */ /* 0x001e220000002100 */
[----:B-1----:R-:W-:Y:S01]  /*19cc0*/  ISETP.NE.AND P0, PT, R103, RZ, PT ;  /* 0x000000ff6700720c */ /* 0x002fe20003f05270 */
[----:B------:R-:W-:Y:S01]  /*19cd0*/  BSSY B0, `(.L_x_5933) ;  /* 0x0000041000007945 */ /* 0x000fe20003800000 */
[----:B0-----:R-:W-:-:S11]  /*19ce0*/  ISETP.NE.AND P1, PT, R2, RZ, PT ;  /* 0x000000ff0200720c */ /* 0x001fd60003f25270 */
[----:B------:R-:W-:Y:S05]  /*19cf0*/  @P0 BRA `(.L_x_5934) ;  /* 0x0000000000f80947 */ /* 0x000fea0003800000 */
[----:B------:R-:W0:Y:S01]  /*19d00*/  S2UR UR5, SR_CgaCtaId ;  /* 0x00000000000579c3 */ /* 0x000e220000008800 */
[----:B------:R-:W-:Y:S01]  /*19d10*/  UMOV UR4, 0x400 ;  /* 0x0000040000047882 */ /* 0x000fe20000000000 */
[----:B------:R-:W-:Y:S02]  /*19d20*/  IMAD.MOV.U32 R72, RZ, RZ, R111 ;  /* 0x000000ffff487224 */ /* 0x000fe400078e006f */
        /* <DEDUP_REMOVED lines=9> */
[----:B0-----:R-:W-:-:S09]  /*19dc0*/  ULEA UR4, UR5, UR4, 0x18 ;  /* 0x0000000405047291 */ /* 0x001fd2000f8ec03f */
[----:B------:R0:W-:Y:S04]  /*19dd0*/  STS.128 [UR4+0x120], R72 ;  /* 0x00012048ff007988 */ /* 0x0001e80008000c04 */
[----:B------:R1:W-:Y:S04]  /*19de0*/  STS.128 [UR4+0x110], R76 ;  /* 0x0001104cff007988 */ /* 0x0003e80008000c04 */
[----:B------:R2:W-:Y:S04]  /*19df0*/  STS.64 [UR4+0x8], R2 ;  /* 0x00000802ff007988 */ /* 0x0005e80008000a04 */
[----:B------:R-:W-:Y:S01]  /*19e00*/  STS [UR4+0x188], R0 ;  /* 0x00018800ff007988 */ /* 0x000fe20008000804 */
[----:B0-----:R-:W-:-:S02]  /*19e10*/  IMAD.MOV.U32 R72, RZ, RZ, R95 ;  /* 0x000000ffff487224 */ /* 0x001fc400078e005f */
[----:B------:R-:W-:Y:S01]  /*19e20*/  IMAD.MOV.U32 R73, RZ, RZ, R96 ;  /* 0x000000ffff497224 */ /* 0x000fe200078e0060 */
[----:B------:R-:W-:Y:S01]  /*19e30*/  STS [UR4+0x18c], R112 ;  /* 0x00018c70ff007988 */ /* 0x000fe20008000804 */
[----:B------:R-:W-:Y:S02]  /*19e40*/  IMAD.MOV.U32 R74, RZ, RZ, R123 ;  /* 0x000000ffff4a7224 */ /* 0x000fe400078e007b */
[----:B------:R-:W-:Y:S01]  /*19e50*/  IMAD.MOV.U32 R75, RZ, RZ, R94 ;  /* 0x000000ffff4b7224 */ /* 0x000fe200078e005e */
[----:B------:R-:W-:Y:S01]  /*19e60*/  STS.128 [UR4+0x10], R4 ;  /* 0x00001004ff007988 */ /* 0x000fe20008000c04 */
[----:B-1----:R-:W-:Y:S02]  /*19e70*/  IMAD.MOV.U32 R76, RZ, RZ, R99 ;  /* 0x000000ffff4c7224 */ /* 0x002fe400078e0063 */
[----:B------:R-:W-:Y:S01]  /*19e80*/  IMAD.MOV.U32 R77, RZ, RZ, R100 ;  /* 0x000000ffff4d7224 */ /* 0x000fe200078e0064 */
[----:B------:R0:W-:Y:S01]  /*19e90*/  STS.128 [UR4+0x140], R72 ;  /* 0x00014048ff007988 */ /* 0x0001e20008000c04 */
[----:B------:R-:W-:-:S02]  /*19ea0*/  IMAD.MOV.U32 R78, RZ, RZ, R97 ;  /* 0x000000ffff4e7224 */ /* 0x000fc400078e0061 */
[----:B------:R-:W-:Y:S01]  /*19eb0*/  IMAD.MOV.U32 R79, RZ, RZ, R98 ;  /* 0x000000ffff4f7224 */ /* 0x000fe200078e0062 */
[----:B------:R-:W-:Y:S01]  /*19ec0*/  STS.128 [UR4+0x20], R8 ;  /* 0x00002008ff007988 */ /* 0x000fe20008000c04 */
[----:B--2---:R-:W-:Y:S02]  /*19ed0*/  IMAD.MOV.U32 R2, RZ, RZ, R113 ;  /* 0x000000ffff027224 */ /* 0x004fe400078e0071 */
[----:B------:R-:W-:Y:S01]  /*19ee0*/  IMAD.MOV.U32 R3, RZ, RZ, R114 ;  /* 0x000000ffff037224 */ /* 0x000fe200078e0072 */
[----:B------:R-:W-:Y:S04]  /*19ef0*/  STS.128 [UR4+0x130], R76 ;  /* 0x0001304cff007988 */ /* 0x000fe80008000c04 */
[----:B------:R-:W-:Y:S01]  /*19f00*/  STS.64 [UR4+0x180], R2 ;  /* 0x00018002ff007988 */ /* 0x000fe20008000a04 */
        /* <DEDUP_REMOVED lines=17> */
[----:B------:R1:W-:Y:S04]  /*1a020*/  STS.128 [UR4+0xa0], R40 ;  /* 0x0000a028ff007988 */ /* 0x0003e80008000c04 */
[----:B------:R1:W-:Y:S04]  /*1a030*/  STS.128 [UR4+0xb0], R44 ;  /* 0x0000b02cff007988 */ /* 0x0003e80008000c04 */
[----:B------:R1:W-:Y:S01]  /*1a040*/  STS.128 [UR4+0xc0], R48 ;  /* 0x0000c030ff007988 */ /* 0x0003e20008000c04 */
[----:B0-----:R-:W-:-:S02]  /*1a050*/  IMAD.MOV.U32 R72, RZ, RZ, R117 ;  /* 0x000000ffff487224 */ /* 0x001fc400078e0075 */
[----:B------:R-:W-:Y:S01]  /*1a060*/  IMAD.MOV.U32 R73, RZ, RZ, R118 ;  /* 0x000000ffff497224 */ /* 0x000fe200078e0076 */
[----:B------:R1:W-:Y:S01]  /*1a070*/  STS.128 [UR4+0xd0], R52 ;  /* 0x0000d034ff007988 */ /* 0x0003e20008000c04 */
[----:B------:R-:W-:Y:S02]  /*1a080*/  IMAD.MOV.U32 R74, RZ, RZ, R115 ;  /* 0x000000ffff4a7224 */ /* 0x000fe400078e0073 */
[----:B------:R-:W-:Y:S01]  /*1a090*/  IMAD.MOV.U32 R75, RZ, RZ, R116 ;  /* 0x000000ffff4b7224 */ /* 0x000fe200078e0074 */
[----:B------:R1:W-:Y:S04]  /*1a0a0*/  STS.128 [UR4+0xe0], R56 ;  /* 0x0000e038ff007988 */ /* 0x0003e80008000c04 */
[----:B------:R1:W-:Y:S04]  /*1a0b0*/  STS.128 [UR4+0x170], R72 ;  /* 0x00017048ff007988 */ /* 0x0003e80008000c04 */
[----:B------:R1:W-:Y:S04]  /*1a0c0*/  STS.128 [UR4+0xf0], R60 ;  /* 0x0000f03cff007988 */ /* 0x0003e80008000c04 */
[----:B------:R1:W-:Y:S02]  /*1a0d0*/  STS.128 [UR4+0x100], R64 ;  /* 0x00010040ff007988 */ /* 0x0003e40008000c04 */
.L_x_5934:
[----:B------:R-:W-:Y:S05]  /*1a0e0*/  BSYNC B0 ;  /* 0x0000000000007941 */ /* 0x000fea0003800000 */
.L_x_5933:
[----:B------:R-:W-:Y:S06]  /*1a0f0*/  BAR.SYNC.DEFER_BLOCKING 0x0 ;  /* 0x0000000000007b1d */ /* 0x000fec0000010000 */
[----:B------:R-:W-:Y:S05]  /*1a100*/  @P1 EXIT ;  /* 0x000000000000194d */ /* 0x000fea0003800000 */
[----:B-1----:R-:W0:Y:S01]  /*1a110*/  S2R R75, SR_CTAID.X ;  /* 0x00000000004b7919 */ /* 0x002e220000002500 */
[----:B------:R-:W1:Y:S08]  /*1a120*/  LDC R72, c[0x0][0x230] ;  /* 0x00008c00ff487b82 */ /* 0x000e700000000800 */
[----:B------:R-:W0:Y:S01]  /*1a130*/  LDC.64 R88, c[0x0][0x218] ;  /* 0x00008600ff587b82 */ /* 0x000e220000000a00 */
[----:B------:R-:W2:Y:S01]  /*1a140*/  MUFU.LG2 R73, R68 ;  /* 0x0000004400497308 */ /* 0x000ea20000000c00 */
[----:B------:R-:W-:-:S06]  /*1a150*/  HADD2.F32 R74, -RZ, R93.H0_H0 ;  /* 0x2000005dff4a7230 */ /* 0x000fcc0000004100 */
[----:B------:R-:W3:Y:S01]  /*1a160*/  LDC.64 R104, c[0x0][0x220] ;  /* 0x00008800ff687b82 */ /* 0x000ee20000000a00 */
[----:B-1----:R-:W-:-:S07]  /*1a170*/  ISETP.GE.AND P0, PT, R72, 0x1, PT ;  /* 0x000000014800780c */ /* 0x002fce0003f06270 */
[----:B------:R-:W1:Y:S01]  /*1a180*/  LDC.64 R124, c[0x0][0x228] ;  /* 0x00008a00ff7c7b82 */ /* 0x000e620000000a00 */
[----:B0-----:R-:W-:-:S05]  /*1a190*/  IMAD.WIDE R88, R75, 0x4, R88 ;  /* 0x000000044b587825 */ /* 0x001fca00078e0258 */
[----:B------:R-:W4:Y:S01]  /*1a1a0*/  @P0 LDG.E.CONSTANT R3, desc[UR6][R88.64] ;  /* 0x0000000658030981 */ /* 0x000f22000c1e9900 */
[----:B------:R-:W-:-:S03]  /*1a1b0*/  ISETP.GE.AND P4, PT, R72, 0x2, PT ;  /* 0x000000024800780c */ /* 0x000fc60003f86270 */
[----:B------:R-:W5:Y:S10]  /*1a1c0*/  @P0 LDG.E.CONSTANT R2, desc[UR6][R88.64] ;  /* 0x0000000658020981 */ /* 0x000f74000c1e9900 */
[----:B------:R-:W5:Y:S04]  /*1a1d0*/  @P4 LDG.E.CONSTANT R78, desc[UR6][R88.64] ;  /* 0x00000006584e4981 */ /* 0x000f68000c1e9900 */
[----:B------:R-:W5:Y:S01]  /*1a1e0*/  @P4 LDG.E.CONSTANT R82, desc[UR6][R88.64] ;  /* 0x0000000658524981 */ /* 0x000f62000c1e9900 */
[----:B------:R-:W-:-:S02]  /*1a1f0*/  ISETP.GE.AND P3, PT, R72, 0x3, PT ;  /* 0x000000034800780c */ /* 0x000fc40003f66270 */
[----:B------:R-:W-:-:S11]  /*1a200*/  ISETP.GE.AND P2, PT, R72, 0x4, PT ;  /* 0x000000044800780c */ /* 0x000fd60003f46270 */
[----:B------:R-:W5:Y:S04]  /*1a210*/  @P3 LDG.E.CONSTANT R77, desc[UR6][R88.64] ;  /* 0x00000006584d3981 */ /* 0x000f68000c1e9900 */
[----:B------:R-:W5:Y:S04]  /*1a220*/  @P3 LDG.E.CONSTANT R76, desc[UR6][R88.64] ;  /* 0x00000006584c3981 */ /* 0x000f68000c1e9900 */
[----:B------:R-:W5:Y:S04]  /*1a230*/  @P2 LDG.E.CONSTANT R71, desc[UR6][R88.64] ;  /* 0x0000000658472981 */ /* 0x000f68000c1e9900 */
[----:B------:R-:W5:Y:S01]  /*1a240*/  @P2 LDG.E.CONSTANT R70, desc[UR6][R88.64] ;  /* 0x0000000658462981 */ /* 0x000f62000c1e9900 */
[----:B------:R-:W-:Y:S01]  /*1a250*/  ISETP.GE.AND P1, PT, R72, 0x5, PT ;  /* 0x000000054800780c */ /* 0x000fe20003f26270 */
[----:B------:R-:W-:Y:S01]  /*1a260*/  @P0 FADD.FTZ R74, R74, -R69 ;  /* 0x800000454a4a0221 */ /* 0x000fe20000010000 */
[----:B------:R-:W-:-:S02]  /*1a270*/  IMAD R79, R75, R72, RZ ;  /* 0x000000484b4f7224 */ /* 0x000fc400078e02ff */
[----:B------:R-:W-:Y:S02]  /*1a280*/  HADD2.F32 R80, -RZ, R93.H1_H1 ;  /* 0x3000005dff507230 */ /* 0x000fe40000004100 */
[----:B--2---:R-:W-:-:S07]  /*1a290*/  @P0 FFMA.FTZ R74, R73, -0.69314718246459960938, R74 ;  /* 0xbf317218494a0823 */ /* 0x004fce000001004a */
[----:B------:R-:W2:Y:S01]  /*1a2a0*/  @P1 LDG.E.CONSTANT R75, desc[UR6][R88.64] ;  /* 0x00000006584b1981 */ /* 0x000ea2000c1e9900 */
[----:B------:R-:W-:Y:S01]  /*1a2b0*/  ISETP.GE.AND P6, PT, R72, 0x6, PT ;  /* 0x000000064800780c */ /* 0x000fe20003fc6270 */
[--C-:B------:R-:W-:Y:S01]  /*1a2c0*/  @P0 FADD.FTZ R80, R80, -R69.reuse ;  /* 0x8000004550500221 */ /* 0x100fe20000010000 */
[--C-:B------:R-:W-:Y:S01]  /*1a2d0*/  HADD2.F32 R86, -RZ, R92.reuse.H0_H0 ;  /* 0x2000005cff567230 */ /* 0x100fe20000004100 */
[----:B------:R-:W-:Y:S01]  /*1a2e0*/  ISETP.GE.AND P5, PT, R72, 0x7, PT ;  /* 0x000000074800780c */ /* 0x000fe20003fa6270 */
[----:B------:R-:W-:Y:S02]  /*1a2f0*/  IMAD.SHL.U32 R68, R79, 0x2, RZ ;  /* 0x000000024f447824 */ /* 0x000fe400078e00ff */
[----:B------:R-:W-:Y:S01]  /*1a300*/  @P0 FFMA.FTZ R79, R73, -0.69314718246459960938, R80 ;  /* 0xbf317218494f0823 */ /* 0x000fe20000010050 */
[----:B------:R-:W-:Y:S01]  /*1a310*/  @P4 FADD.FTZ R86, R86, -R69 ;  /* 0x8000004556564221 */ /* 0x000fe20000010000 */
[----:B------:R-:W-:-:S05]  /*1a320*/  HADD2.F32 R84, -RZ, R92.H1_H1 ;  /* 0x3000005cff547230 */ /* 0x000fca0000004100 */
[----:B------:R-:W2:Y:S01]  /*1a330*/  @P6 LDG.E.CONSTANT R81, desc[UR6][R88.64] ;  /* 0x0000000658516981 */ /* 0x000ea2000c1e9900 */
[----:B---3--:R-:W-:-:S03]  /*1a340*/  IMAD.WIDE R104, R68, 0x4, R104 ;  /* 0x0000000444687825 */ /* 0x008fc600078e0268 */
[----:B------:R-:W3:Y:S01]  /*1a350*/  @P6 LDG.E.CONSTANT R80, desc[UR6][R88.64] ;  /* 0x0000000658506981 */ /* 0x000ee2000c1e9900 */
[----:B------:R-:W-:-:S04]  /*1a360*/  @P4 FADD.FTZ R84, R84, -R69 ;  /* 0x8000004554544221 */ /* 0x000fc80000010000 */
[----:B------:R-:W-:Y:S01]  /*1a370*/  @P4 FFMA.FTZ R83, R73, -0.69314718246459960938, R84 ;  /* 0xbf31721849534823 */ /* 0x000fe20000010054 */
[----:B------:R0:W-:Y:S01]  /*1a380*/  @P0 STG.E desc[UR6][R104.64], R4 ;  /* 0x0000000468000986 */ /* 0x0001e2000c101906 */
[----:B------:R-:W-:-:S05]  /*1a390*/  HADD2.F32 R84, -RZ, R90.H0_H0 ;  /* 0x2000005aff547230 */ /* 0x000fca0000004100 */
[----:B------:R-:W-:-:S04]  /*1a3a0*/  @P3 FADD.FTZ R84, R84, -R69 ;  /* 0x8000004554543221 */ /* 0x000fc80000010000 */
[----:B------:R-:W-:Y:S01]  /*1a3b0*/  @P3 FFMA.FTZ R84, R73, -0.69314718246459960938, R84 ;  /* 0xbf31721849543823 */ /* 0x000fe20000010054 */
[----:B----4-:R-:W-:Y:S02]  /*1a3c0*/  @P0 FADD.FTZ R3, R3, R74 ;  /* 0x0000004a03030221 */ /* 0x010fe40000010000 */
[----:B------:R-:W4:Y:S01]  /*1a3d0*/  @P1 LDG.E.CONSTANT R74, desc[UR6][R88.64] ;  /* 0x00000006584a1981 */ /* 0x000f22000c1e9900 */
[----:B-----5:R-:W-:Y:S01]  /*1a3e0*/  @P0 FADD.FTZ R2, R2, R79 ;  /* 0x0000004f02020221 */ /* 0x020fe20000010000 */
[----:B------:R-:W-:Y:S01]  /*1a3f0*/  @P4 FFMA.FTZ R79, R73, -0.69314718246459960938, R86 ;  /* 0xbf317218494f4823 */ /* 0x000fe20000010056 */
[----:B-1----:R-:W-:Y:S01]  /*1a400*/  IMAD.WIDE R86, R68, 0x2, R124 ;  /* 0x0000000244567825 */ /* 0x002fe200078e027c */
[----:B------:R-:W-:Y:S02]  /*1a410*/  @P0 F2FP.F16.F32.PACK_AB R3, RZ, R3 ;  /* 0x00000003ff03023e */ /* 0x000fe400000000ff */
[----:B------:R-:W-:Y:S01]  /*1a420*/  @P0 F2FP.F16.F32.PACK_AB R2, RZ, R2 ;  /* 0x00000002ff02023e */ /* 0x000fe200000000ff */
[----:B------:R-:W-:-:S02]  /*1a430*/  @P4 FADD.FTZ R68, R78, R79 ;  /* 0x0000004f4e444221 */ /* 0x000fc40000010000 */
[----:B------:R-:W5:Y:S01]  /*1a440*/  @P5 LDG.E.CONSTANT R78, desc[UR6][R88.64] ;  /* 0x00000006584e5981 */ /* 0x000f62000c1e9900 */
[----:B0-----:R-:W-:-:S03]  /*1a450*/  @P4 FADD.FTZ R4, R82, R83 ;  /* 0x0000005352044221 */ /* 0x001fc60000010000 */
[----:B------:R-:W-:Y:S01]  /*1a460*/  @P0 STG.E.U16 desc[UR6][R86.64], R3 ;  /* 0x0000000356000986 */ /* 0x000fe2000c101506 */
[----:B------:R-:W-:-:S03]  /*1a470*/  @P4 F2FP.F16.F32.PACK_AB R68, RZ, R68 ;  /* 0x00000044ff44423e */ /* 0x000fc600000000ff */
[----:B------:R-:W-:Y:S01]  /*1a480*/  @P0 STG.E desc[UR6][R104.64+0x4], R5 ;  /* 0x0000040568000986 */ /* 0x000fe2000c101906 */
[----:B------:R-:W-:-:S03]  /*1a490*/  @P4 F2FP.F16.F32.PACK_AB R4, RZ, R4 ;  /* 0x00000004ff04423e */ /* 0x000fc600000000ff */
[----:B------:R-:W5:Y:S04]  /*1a4a0*/  @P5 LDG.E.CONSTANT R79, desc[UR6][R88.64] ;  /* 0x00000006584f5981 */ /* 0x000f68000c1e9900 */
[----:B------:R0:W-:Y:S01]  /*1a4b0*/  @P0 STG.E.U16 desc[UR6][R86.64+0x2], R2 ;  /* 0x0000020256000986 */ /* 0x0001e2000c101506 */
[----:B------:R-:W-:-:S03]  /*1a4c0*/  ISETP.GE.AND P0, PT, R72, 0x8, PT ;  /* 0x000000084800780c */ /* 0x000fc60003f06270 */
[----:B------:R-:W-:Y:S04]  /*1a4d0*/  @P4 STG.E desc[UR6][R104.64+0x8], R6 ;  /* 0x0000080668004986 */ /* 0x000fe8000c101906 */
[----:B------:R-:W-:Y:S04]  /*1a4e0*/  @P4 STG.E.U16 desc[UR6][R86.64+0x4], R68 ;  /* 0x0000044456004986 */ /* 0x000fe8000c101506 */
[----:B------:R-:W-:Y:S01]  /*1a4f0*/  @P4 STG.E desc[UR6][R104.64+0xc], R7 ;  /* 0x00000c0768004986 */ /* 0x000fe2000c101906 */
[----:B0-----:R-:W-:-:S03]  /*1a500*/  HADD2.F32 R2, -RZ, R90.H1_H1 ;  /* 0x3000005aff027230 */ /* 0x001fc60000004100 */
[----:B------:R0:W-:Y:S01]  /*1a510*/  @P4 STG.E.U16 desc[UR6][R86.64+0x6], R4 ;  /* 0x0000060456004986 */ /* 0x0001e2000c101506 */
[----:B------:R-:W-:Y:S01]  /*1a520*/  ISETP.GE.AND P4, PT, R72, 0x9, PT ;  /* 0x000000094800780c */ /* 0x000fe20003f86270 */
[----:B------:R-:W-:Y:S02]  /*1a530*/  @P3 FADD.FTZ R2, R2, -R69 ;  /* 0x8000004502023221 */ /* 0x000fe40000010000 */
[----:B------:R-:W5:Y:S02]  /*1a540*/  @P0 LDG.E.CONSTANT R82, desc[UR6][R88.64] ;  /* 0x0000000658520981 */ /* 0x000f64000c1e9900 */
[----:B------:R-:W-:Y:S01]  /*1a550*/  @P3 FFMA.FTZ R3, R73, -0.69314718246459960938, R2 ;  /* 0xbf31721849033823 */ /* 0x000fe20000010002 */
[----:B------:R-:W-:Y:S01]  /*1a560*/  @P3 FADD.FTZ R77, R77, R84 ;  /* 0x000000544d4d3221 */ /* 0x000fe20000010000 */
[----:B------:R-:W5:Y:S01]  /*1a570*/  @P0 LDG.E.CONSTANT R5, desc[UR6][R88.64] ;  /* 0x0000000658050981 */ /* 0x000f62000c1e9900 */
[----:B0-----:R-:W-:Y:S02]  /*1a580*/  HADD2.F32 R4, -RZ, R91.H0_H0 ;  /* 0x2000005bff047230 */ /* 0x001fe40000004100 */
[----:B------:R-:W-:-:S03]  /*1a590*/  @P3 FADD.FTZ R2, R76, R3 ;  /* 0x000000034c023221 */ /* 0x000fc60000010000 */
[----:B------:R-:W5:Y:S01]  /*1a5a0*/  @P4 LDG.E.CONSTANT R7, desc[UR6][R88.64] ;  /* 0x0000000658074981 */ /* 0x000f62000c1e9900 */
[----:B------:R-:W-:Y:S02]  /*1a5b0*/  HADD2.F32 R68, -RZ, R91.H1_H1 ;  /* 0x3000005bff447230 */ /* 0x000fe40000004100 */
[--C-:B------:R-:W-:Y:S01]  /*1a5c0*/  @P2 FADD.FTZ R4, R4, -R69.reuse ;  /* 0x8000004504042221 */ /* 0x100fe20000010000 */
[----:B------:R-:W-:Y:S01]  /*1a5d0*/  @P3 F2FP.F16.F32.PACK_AB R3, RZ, R77 ;  /* 0x0000004dff03323e */ /* 0x000fe200000000ff */
[----:B------:R-:W5:Y:S01]  /*1a5e0*/  @P4 LDG.E.CONSTANT R6, desc[UR6][R88.64] ;  /* 0x0000000658064981 */ /* 0x000f62000c1e9900 */
[----:B------:R-:W-:Y:S01]  /*1a5f0*/  @P3 F2FP.F16.F32.PACK_AB R2, RZ, R2 ;  /* 0x00000002ff02323e */ /* 0x000fe200000000ff */
[----:B------:R-:W-:Y:S01]  /*1a600*/  @P2 FFMA.FTZ R4, R73, -0.69314718246459960938, R4 ;  /* 0xbf31721849042823 */ /* 0x000fe20000010004 */
[----:B------:R-:W-:Y:S01]  /*1a610*/  @P2 FADD.FTZ R68, R68, -R69 ;  /* 0x8000004544442221 */ /* 0x000fe20000010000 */
[----:B------:R-:W-:Y:S02]  /*1a620*/  @P3 STG.E desc[UR6][R104.64+0x10], R8 ;  /* 0x0000100868003986 */ /* 0x000fe4000c101906 */
[----:B------:R-:W-:-:S02]  /*1a630*/  @P2 FADD.FTZ R4, R71, R4 ;  /* 0x0000000447042221 */ /* 0x000fc40000010000 */
[----:B------:R0:W-:Y:S01]  /*1a640*/  @P3 STG.E.U16 desc[UR6][R86.64+0x8], R3 ;  /* 0x0000080356003986 */ /* 0x0001e2000c101506 */
[----:B------:R-:W-:-:S03]  /*1a650*/  @P2 FFMA.FTZ R77, R73, -0.69314718246459960938, R68 ;  /* 0xbf317218494d2823 */ /* 0x000fc60000010044 */
[----:B------:R-:W-:Y:S01]  /*1a660*/  @P3 STG.E desc[UR6][R104.64+0x14], R9 ;  /* 0x0000140968003986 */ /* 0x000fe2000c101906 */
[----:B------:R-:W-:-:S03]  /*1a670*/  @P2 F2FP.F16.F32.PACK_AB R4, RZ, R4 ;  /* 0x00000004ff04223e */ /* 0x000fc600000000ff */
[----:B------:R1:W-:Y:S01]  /*1a680*/  @P3 STG.E.U16 desc[UR6][R86.64+0xa], R2 ;  /* 0x00000a0256003986 */ /* 0x0003e2000c101506 */
[----:B------:R-:W-:Y:S01]  /*1a690*/  ISETP.GE.AND P3, PT, R72, 0xa, PT ;  /* 0x0000000a4800780c */ /* 0x000fe20003f66270 */
[----:B------:R-:W-:Y:S02]  /*1a6a0*/  @P2 FADD.FTZ R70, R70, R77 ;  /* 0x0000004d46462221 */ /* 0x000fe40000010000 */
[----:B------:R3:W-:Y:S03]  /*1a6b0*/  @P2 STG.E desc[UR6][R104.64+0x18], R10 ;  /* 0x0000180a68002986 */ /* 0x0007e6000c101906 */
[----:B0-----:R-:W-:Y:S02]  /*1a6c0*/  @P2 F2FP.F16.F32.PACK_AB R3, RZ, R70 ;  /* 0x00000046ff03223e */ /* 0x001fe400000000ff */
[----:B-1----:R-:W-:-:S05]  /*1a6d0*/  PRMT R2, R4, 0x7610, R2 ;  /* 0x0000761004027816 */ /* 0x002fca0000000002 */
[----:B------:R-:W5:Y:S04]  /*1a6e0*/  @P3 LDG.E.CONSTANT R9, desc[UR6][R88.64] ;  /* 0x0000000658093981 */ /* 0x000f68000c1e9900 */
[----:B------:R-:W-:Y:S04]  /*1a6f0*/  @P2 STG.E.U16 desc[UR6][R86.64+0xc], R2 ;  /* 0x00000c0256002986 */ /* 0x000fe8000c101506 */
[----:B------:R-:W-:Y:S04]  /*1a700*/  @P2 STG.E desc[UR6][R104.64+0x1c], R11 ;  /* 0x00001c0b68002986 */ /* 0x000fe8000c101906 */
[----:B------:R-:W5:Y:S04]  /*1a710*/  @P3 LDG.E.CONSTANT R8, desc[UR6][R88.64] ;  /* 0x0000000658083981 */ /* 0x000f68000c1e9900 */
[----:B------:R0:W-:Y:S01]  /*1a720*/  @P2 STG.E.U16 desc[UR6][R86.64+0xe], R3 ;  /* 0x00000e0356002986 */ /* 0x0001e2000c101506 */
[----:B------:R-:W-:-:S13]  /*1a730*/  ISETP.GE.AND P2, PT, R72, 0xb, PT ;  /* 0x0000000b4800780c */ /* 0x000fda0003f46270 */
[----:B------:R-:W5:Y:S04]  /*1a740*/  @P2 LDG.E.CONSTANT R68, desc[UR6][R88.64] ;  /* 0x0000000658442981 */ /* 0x000f68000c1e9900 */
[----:B------:R-:W5:Y:S01]  /*1a750*/  @P2 LDG.E.CONSTANT R4, desc[UR6][R88.64] ;  /* 0x0000000658042981 */ /* 0x000f62000c1e9900 */
[--C-:B------:R-:W-:Y:S02]  /*1a760*/  HADD2.F32 R70, -RZ, R111.reuse.H0_H0 ;  /* 0x2000006fff467230 */ /* 0x100fe40000004100 */
[----:B------:R-:W-:-:S03]  /*1a770*/  HADD2.F32 R76, -RZ, R111.H1_H1 ;  /* 0x3000006fff4c7230 */ /* 0x000fc60000004100 */
[--C-:B------:R-:W-:Y:S02]  /*1a780*/  @P1 FADD.FTZ R70, R70, -R69.reuse ;  /* 0x8000004546461221 */ /* 0x100fe40000010000 */
[----:B------:R-:W-:Y:S02]  /*1a790*/  @P1 FADD.FTZ R76, R76, -R69 ;  /* 0x800000454c4c1221 */ /* 0x000fe40000010000 */
[C---:B------:R-:W-:Y:S02]  /*1a7a0*/  @P1 FFMA.FTZ R70, R73.reuse, -0.69314718246459960938, R70 ;  /* 0xbf31721849461823 */ /* 0x040fe40000010046 */
[----:B------:R-:W-:Y:S02]  /*1a7b0*/  @P1 FFMA.FTZ R71, R73, -0.69314718246459960938, R76 ;  /* 0xbf31721849471823 */ /* 0x000fe4000001004c */
[----:B--2---:R-:W-:Y:S01]  /*1a7c0*/  @P1 FADD.FTZ R70, R75, R70 ;  /* 0x000000464b461221 */ /* 0x004fe20000010000 */
[----:B---3--:R-:W-:-:S04]  /*1a7d0*/  HADD2.F32 R10, -RZ, R102.H0_H0 ;  /* 0x20000066ff0a7230 */ /* 0x008fc80000004100 */
[----:B0-----:R-:W-:Y:S01]  /*1a7e0*/  @P1 F2FP.F16.F32.PACK_AB R3, RZ, R70 ;  /* 0x00000046ff03123e */ /* 0x001fe200000000ff */
[----:B------:R0:W-:Y:S01]  /*1a7f0*/  @P1 STG.E desc[UR6][R104.64+0x20], R12 ;  /* 0x0000200c68001986 */ /* 0x0001e2000c101906 */
[----:B------:R-:W-:-:S03]  /*1a800*/  HADD2.F32 R70, -RZ, R102.H1_H1 ;  /* 0x30000066ff467230 */ /* 0x000fc60000004100 */
[----:B------:R1:W-:Y:S01]  /*1a810*/  @P1 STG.E.U16 desc[UR6][R86.64+0x10], R3 ;  /* 0x0000100356001986 */ /* 0x0003e2000c101506 */
[----:B------:R-:W-:-:S03]  /*1a820*/  @P6 FADD.FTZ R10, R10, -R69 ;  /* 0x800000450a0a6221 */ /* 0x000fc60000010000 */
[----:B------:R-:W-:Y:S01]  /*1a830*/  @P1 STG.E desc[UR6][R104.64+0x24], R13 ;  /* 0x0000240d68001986 */ /* 0x000fe2000c101906 */
[--C-:B------:R-:W-:Y:S01]  /*1a840*/  @P6 FADD.FTZ R70, R70, -R69.reuse ;  /* 0x8000004546466221 */ /* 0x100fe20000010000 */
[----:B0-----:R-:W-:Y:S02]  /*1a850*/  HADD2.F32 R12, -RZ, R101.H1_H1 ;  /* 0x30000065ff0c7230 */ /* 0x001fe40000004100 */
[C---:B------:R-:W-:Y:S01]  /*1a860*/  @P6 FFMA.FTZ R10, R73.reuse, -0.69314718246459960938, R10 ;  /* 0xbf317218490a6823 */ /* 0x040fe2000001000a */
[----:B------:R-:W-:Y:S02]  /*1a870*/  @P6 FFMA.FTZ R11, R73, -0.69314718246459960938, R70 ;  /* 0xbf317218490b6823 */ /* 0x000fe40000010046 */
[----:B------:R-:W-:Y:S01]  /*1a880*/  @P5 FADD.FTZ R12, R12, -R69 ;  /* 0x800000450c0c5221 */ /* 0x000fe20000010000 */
[----:B------:R-:W-:Y:S01]  /*1a890*/  @P6 FADD.FTZ R10, R81, R10 ;  /* 0x0000000a510a6221 */ /* 0x000fe20000010000 */
[----:B------:R-:W-:Y:S02]  /*1a8a0*/  @P6 FADD.FTZ R11, R80, R11 ;  /* 0x0000000b500b6221 */ /* 0x000fe40000010000 */
[----:B-1----:R-:W-:-:S02]  /*1a8b0*/  @P5 FFMA.FTZ R3, R73, -0.69314718246459960938, R12 ;  /* 0xbf31721849035823 */ /* 0x002fc4000001000c */
[----:B------:R-:W-:Y:S02]  /*1a8c0*/  @P6 F2FP.F16.F32.PACK_AB R10, RZ, R10 ;  /* 0x0000000aff0a623e */ /* 0x000fe400000000ff */
[----:B------:R-:W-:Y:S01]  /*1a8d0*/  @P6 F2FP.F16.F32.PACK_AB R11, RZ, R11 ;  /* 0x0000000bff0b623e */ /* 0x000fe200000000ff */
[----:B----4-:R-:W-:-:S05]  /*1a8e0*/  @P1 FADD.FTZ R2, R74, R71 ;  /* 0x000000474a021221 */ /* 0x010fca0000010000 */
[----:B------:R-:W-:-:S05]  /*1a8f0*/  @P1 F2FP.F16.F32.PACK_AB R2, RZ, R2 ;  /* 0x00000002ff02123e */ /* 0x000fca00000000ff */
[----:B------:R0:W-:Y:S01]  /*1a900*/  @P1 STG.E.U16 desc[UR6][R86.64+0x12], R2 ;  /* 0x0000120256001986 */ /* 0x0001e2000c101506 */
[----:B------:R-:W-:Y:S01]  /*1a910*/  ISETP.GE.AND P1, PT, R72, 0xc, PT ;  /* 0x0000000c4800780c */ /* 0x000fe20003f26270 */
[----:B------:R-:W-:Y:S02]  /*1a920*/  HADD2.F32 R74, -RZ, R101.H0_H0 ;  /* 0x20000065ff4a7230 */ /* 0x000fe40000004100 */
[----:B-----5:R-:W-:Y:S01]  /*1a930*/  @P5 FADD.FTZ R3, R78, R3 ;  /* 0x000000034e035221 */ /* 0x020fe20000010000 */
[----:B------:R1:W-:Y:S02]  /*1a940*/  @P6 STG.E desc[UR6][R104.64+0x28], R14 ;  /* 0x0000280e68006986 */ /* 0x0003e4000c101906 */
[----:B------:R-:W-:Y:S02]  /*1a950*/  @P5 FADD.FTZ R74, R74, -R69 ;  /* 0x800000454a4a5221 */ /* 0x000fe40000010000 */
[----:B------:R-:W-:Y:S05]  /*1a960*/  @P6 STG.E.U16 desc[UR6][R86.64+0x14], R10 ;  /* 0x0000140a56006986 */ /* 0x000fea000c101506 */
[----:B0-----:R-:W2:Y:S01]  /*1a970*/  @P1 LDG.E.CONSTANT R2, desc[UR6][R88.64] ;  /* 0x0000000658021981 */ /* 0x001ea2000c1e9900 */
[----:B------:R-:W-:-:S03]  /*1a980*/  @P5 F2FP.F16.F32.PACK_AB R12, RZ, R3 ;  /* 0x00000003ff0c523e */ /* 0x000fc600000000ff */
[----:B------:R-:W-:Y:S01]  /*1a990*/  @P6 STG.E desc[UR6][R104.64+0x2c], R15 ;  /* 0x00002c0f68006986 */ /* 0x000fe2000c101906 */
[----:B------:R-:W-:-:S03]  /*1a9a0*/  @P5 FFMA.FTZ R74, R73, -0.69314718246459960938, R74 ;  /* 0xbf317218494a5823 */ /* 0x000fc6000001004a */
[----:B------:R0:W-:Y:S01]  /*1a9b0*/  @P6 STG.E.U16 desc[UR6][R86.64+0x16], R11 ;  /* 0x0000160b56006986 */ /* 0x0001e2000c101506 */
[----:B------:R-:W-:Y:S02]  /*1a9c0*/  ISETP.GE.AND P6, PT, R72, 0xd, PT ;  /* 0x0000000d4800780c */ /* 0x000fe40003fc6270 */
[----:B------:R-:W-:Y:S01]  /*1a9d0*/  PRMT R13, R12, 0x7610, R13 ;  /* 0x000076100c0d7816 */ /* 0x000fe2000000000d */
[--C-:B------:R-:W-:Y:S02]  /*1a9e0*/  HADD2.F32 R12, -RZ, R110.reuse.H0_H0 ;  /* 0x2000006eff0c7230 */ /* 0x100fe40000004100 */
[----:B------:R-:W-:Y:S01]  /*1a9f0*/  @P5 FADD.FTZ R74, R79, R74 ;  /* 0x0000004a4f4a5221 */ /* 0x000fe20000010000 */
[----:B------:R-:W3:Y:S01]  /*1aa00*/  @P1 LDG.E.CONSTANT R3, desc[UR6][R88.64] ;  /* 0x0000000658031981 */ /* 0x000ee2000c1e9900 */
[----:B-1----:R-:W-:Y:S02]  /*1aa10*/  HADD2.F32 R14, -RZ, R110.H1_H1 ;  /* 0x3000006eff0e7230 */ /* 0x002fe40000004100 */
[--C-:B------:R-:W-:Y:S01]  /*1aa20*/  @P0 FADD.FTZ R12, R12, -R69.reuse ;  /* 0x800000450c0c0221 */ /* 0x100fe20000010000 */
[----:B------:R-:W-:Y:S01]  /*1aa30*/  @P5 F2FP.F16.F32.PACK_AB R74, RZ, R74 ;  /* 0x0000004aff4a523e */ /* 0x000fe200000000ff */
[----:B------:R1:W-:Y:S02]  /*1aa40*/  @P5 STG.E desc[UR6][R104.64+0x30], R16 ;  /* 0x0000301068005986 */ /* 0x0003e4000c101906 */
[----:B0-----:R-:W-:Y:S01]  /*1aa50*/  @P0 FFMA.FTZ R11, R73, -0.69314718246459960938, R12 ;  /* 0xbf317218490b0823 */ /* 0x001fe2000001000c */
[----:B------:R-:W-:Y:S01]  /*1aa60*/  @P0 FADD.FTZ R12, R14, -R69 ;  /* 0x800000450e0c0221 */ /* 0x000fe20000010000 */
[----:B------:R-:W4:Y:S01]  /*1aa70*/  @P6 LDG.E.CONSTANT R10, desc[UR6][R88.64] ;  /* 0x00000006580a6981 */ /* 0x000f22000c1e9900 */
[----:B------:R-:W-:-:S03]  /*1aa80*/  HADD2.F32 R14, -RZ, R99.H0_H0 ;  /* 0x20000063ff0e7230 */ /* 0x000fc60000004100 */
[----:B------:R-:W-:Y:S01]  /*1aa90*/  @P5 STG.E.U16 desc[UR6][R86.64+0x18], R74 ;  /* 0x0000184a56005986 */ /* 0x000fe2000c101506 */
[----:B------:R-:W-:-:S03]  /*1aaa0*/  @P0 FADD.FTZ R82, R82, R11 ;  /* 0x0000000b52520221 */ /* 0x000fc60000010000 */
[----:B------:R-:W-:Y:S01]  /*1aab0*/  @P5 STG.E desc[UR6][R104.64+0x34], R17 ;  /* 0x0000341168005986 */ /* 0x000fe2000c101906 */
[----:B------:R-:W-:-:S03]  /*1aac0*/  @P4 FADD.FTZ R14, R14, -R69 ;  /* 0x800000450e0e4221 */ /* 0x000fc60000010000 */
[----:B------:R0:W-:Y:S01]  /*1aad0*/  @P5 STG.E.U16 desc[UR6][R86.64+0x1a], R13 ;  /* 0x00001a0d56005986 */ /* 0x0001e2000c101506 */
[----:B------:R-:W-:Y:S01]  /*1aae0*/  ISETP.GE.AND P5, PT, R72, 0xe, PT ;  /* 0x0000000e4800780c */ /* 0x000fe20003fa6270 */
[C---:B------:R-:W-:Y:S01]  /*1aaf0*/  @P0 FFMA.FTZ R12, R73.reuse, -0.69314718246459960938, R12 ;  /* 0xbf317218490c0823 */ /* 0x040fe2000001000c */
[----:B-1----:R-:W-:Y:S01]  /*1ab00*/  HADD2.F32 R16, -RZ, R99.H1_H1 ;  /* 0x30000063ff107230 */ /* 0x002fe20000004100 */
[----:B------:R-:W5:Y:S01]  /*1ab10*/  @P6 LDG.E.CONSTANT R11, desc[UR6][R88.64] ;  /* 0x00000006580b6981 */ /* 0x000f62000c1e9900 */
[----:B------:R-:W-:Y:S01]  /*1ab20*/  @P4 FFMA.FTZ R14, R73, -0.69314718246459960938, R14 ;  /* 0xbf317218490e4823 */ /* 0x000fe2000001000e */
[----:B------:R-:W-:Y:S02]  /*1ab30*/  @P0 FADD.FTZ R12, R5, R12 ;  /* 0x0000000c050c0221 */ /* 0x000fe40000010000 */
[----:B------:R-:W-:Y:S01]  /*1ab40*/  @P4 FADD.FTZ R16, R16, -R69 ;  /* 0x8000004510104221 */ /* 0x000fe20000010000 */
[----:B------:R-:W-:Y:S01]  /*1ab50*/  @P0 F2FP.F16.F32.PACK_AB R82, RZ, R82 ;  /* 0x00000052ff52023e */ /* 0x000fe200000000ff */
[----:B------:R-:W-:Y:S01]  /*1ab60*/  @P4 FADD.FTZ R14, R7, R14 ;  /* 0x0000000e070e4221 */ /* 0x000fe20000010000 */
[----:B------:R-:W-:Y:S01]  /*1ab70*/  @P0 F2FP.F16.F32.PACK_AB R12, RZ, R12 ;  /* 0x0000000cff0c023e */ /* 0x000fe200000000ff */
[----:B0-----:R-:W-:Y:S01]  /*1ab80*/  @P4 FFMA.FTZ R13, R73, -0.69314718246459960938, R16 ;  /* 0xbf317218490d4823 */ /* 0x001fe20000010010 */
[----:B------:R-:W-:Y:S02]  /*1ab90*/  @P0 STG.E desc[UR6][R104.64+0x38], R18 ;  /* 0x0000381268000986 */ /* 0x000fe4000c101906 */
[----:B------:R-:W-:-:S02]  /*1aba0*/  @P4 F2FP.F16.F32.PACK_AB R14, RZ, R14 ;  /* 0x0000000eff0e423e */ /* 0x000fc400000000ff */
[----:B------:R-:W5:Y:S01]  /*1abb0*/  @P5 LDG.E.CONSTANT R5, desc[UR6][R88.64] ;  /* 0x0000000658055981 */ /* 0x000f62000c1e9900 */
[----:B------:R-:W-:-:S03]  /*1abc0*/  @P4 FADD.FTZ R6, R6, R13 ;  /* 0x0000000d06064221 */ /* 0x000fc60000010000 */
[----:B------:R-:W5:Y:S04]  /*1abd0*/  @P5 LDG.E.CONSTANT R7, desc[UR6][R88.64] ;  /* 0x0000000658075981 */ /* 0x000f68000c1e9900 */
[----:B------:R-:W-:Y:S01]  /*1abe0*/  @P0 STG.E.U16 desc[UR6][R86.64+0x1c], R82 ;  /* 0x00001c5256000986 */ /* 0x000fe2000c101506 */
[----:B------:R-:W-:-:S03]  /*1abf0*/  PRMT R15, R14, 0x7610, R15 ;  /* 0x000076100e0f7816 */ /* 0x000fc6000000000f */
[----:B------:R-:W-:Y:S01]  /*1ac00*/  @P0 STG.E desc[UR6][R104.64+0x3c], R19 ;  /* 0x00003c1368000986 */ /* 0x000fe2000c101906 */
[----:B------:R-:W-:-:S03]  /*1ac10*/  HADD2.F32 R14, -RZ, R100.H0_H0 ;  /* 0x20000064ff0e7230 */ /* 0x000fc60000004100 */
[----:B------:R0:W-:Y:S01]  /*1ac20*/  @P0 STG.E.U16 desc[UR6][R86.64+0x1e], R12 ;  /* 0x00001e0c56000986 */ /* 0x0001e2000c101506 */
[----:B------:R-:W-:Y:S01]  /*1ac30*/  ISETP.GE.AND P0, PT, R72, 0xf, PT ;  /* 0x0000000f4800780c */ /* 0x000fe20003f06270 */
[----:B------:R-:W-:Y:S01]  /*1ac40*/  HADD2.F32 R16, -RZ, R100.H1_H1 ;  /* 0x30000064ff107230 */ /* 0x000fe20000004100 */
[----:B------:R-:W-:Y:S01]  /*1ac50*/  @P4 F2FP.F16.F32.PACK_AB R6, RZ, R6 ;  /* 0x00000006ff06423e */ /* 0x000fe200000000ff */
[----:B------:R-:W-:Y:S01]  /*1ac60*/  @P3 FADD.FTZ R14, R14, -R69 ;  /* 0x800000450e0e3221 */ /* 0x000fe20000010000 */
[----:B------:R-:W-:Y:S02]  /*1ac70*/  @P4 STG.E desc[UR6][R104.64+0x40], R20 ;  /* 0x0000401468004986 */ /* 0x000fe4000c101906 */
[----:B------:R-:W-:Y:S01]  /*1ac80*/  PRMT R17, R6, 0x7610, R17 ;  /* 0x0000761006117816 */ /* 0x000fe20000000011 */
[----:B------:R-:W-:Y:S01]  /*1ac90*/  @P3 FADD.FTZ R16, R16, -R69 ;  /* 0x8000004510103221 */ /* 0x000fe20000010000 */
[----:B------:R-:W-:Y:S01]  /*1aca0*/  @P4 STG.E.U16 desc[UR6][R86.64+0x20], R15 ;  /* 0x0000200f56004986 */ /* 0x000fe2000c101506 */
[----:B------:R-:W-:-:S02]  /*1acb0*/  @P3 FFMA.FTZ R14, R73, -0.69314718246459960938, R14 ;  /* 0xbf317218490e3823 */ /* 0x000fc4000001000e */
[----:B------:R-:W-:Y:S01]  /*1acc0*/  @P3 FFMA.FTZ R13, R73, -0.69314718246459960938, R16 ;  /* 0xbf317218490d3823 */ /* 0x000fe20000010010 */
[----:B------:R-:W-:Y:S01]  /*1acd0*/  @P4 STG.E desc[UR6][R104.64+0x44], R21 ;  /* 0x0000441568004986 */ /* 0x000fe2000c101906 */
[----:B------:R-:W-:-:S03]  /*1ace0*/  @P3 FADD.FTZ R9, R9, R14 ;  /* 0x0000000e09093221 */ /* 0x000fc60000010000 */
[----:B------:R1:W-:Y:S01]  /*1acf0*/  @P4 STG.E.U16 desc[UR6][R86.64+0x22], R17 ;  /* 0x0000221156004986 */ /* 0x0003e2000c101506 */
[----:B------:R-:W-:Y:S01]  /*1ad00*/  ISETP.GE.AND P4, PT, R72, 0x10, PT ;  /* 0x000000104800780c */ /* 0x000fe20003f86270 */
[----:B------:R-:W-:Y:S02]  /*1ad10*/  @P3 FADD.FTZ R8, R8, R13 ;  /* 0x0000000d08083221 */ /* 0x000fe40000010000 */
[----:B0-----:R-:W5:Y:S01]  /*1ad20*/  @P0 LDG.E.CONSTANT R12, desc[UR6][R88.64] ;  /* 0x00000006580c0981 */ /* 0x001f62000c1e9900 */
[----:B------:R-:W-:-:S03]  /*1ad30*/  HADD2.F32 R14, -RZ, R97.H0_H0 ;  /* 0x20000061ff0e7230 */ /* 0x000fc60000004100 */
[----:B------:R-:W5:Y:S01]  /*1ad40*/  @P0 LDG.E.CONSTANT R6, desc[UR6][R88.64] ;  /* 0x0000000658060981 */ /* 0x000f62000c1e9900 */
[----:B------:R-:W-:Y:S01]  /*1ad50*/  HADD2.F32 R16, -RZ, R97.H1_H1 ;  /* 0x30000061ff107230 */ /* 0x000fe20000004100 */
[----:B------:R-:W-:Y:S01]  /*1ad60*/  @P3 F2FP.F16.F32.PACK_AB R9, RZ, R9 ;  /* 0x00000009ff09323e */ /* 0x000fe200000000ff */
[--C-:B------:R-:W-:Y:S01]  /*1ad70*/  @P2 FADD.FTZ R14, R14, -R69.reuse ;  /* 0x800000450e0e2221 */ /* 0x100fe20000010000 */
[----:B------:R-:W-:Y:S02]  /*1ad80*/  @P3 F2FP.F16.F32.PACK_AB R13, RZ, R8 ;  /* 0x00000008ff0d323e */ /* 0x000fe400000000ff */
[----:B------:R-:W-:Y:S01]  /*1ad90*/  @P2 FADD.FTZ R16, R16, -R69 ;  /* 0x8000004510102221 */ /* 0x000fe20000010000 */
[----:B-1----:R-:W-:Y:S01]  /*1ada0*/  PRMT R17, R9, 0x7610, R17 ;  /* 0x0000761009117816 */ /* 0x002fe20000000011 */
[----:B------:R-:W5:Y:S01]  /*1adb0*/  @P4 LDG.E.CONSTANT R8, desc[UR6][R88.64] ;  /* 0x0000000658084981 */ /* 0x000f62000c1e9900 */
[----:B------:R-:W-:Y:S01]  /*1adc0*/  PRMT R18, R13, 0x7610, R18 ;  /* 0x000076100d127816 */ /* 0x000fe20000000012 */
[C---:B------:R-:W-:Y:S01]  /*1add0*/  @P2 FFMA.FTZ R13, R73.reuse, -0.69314718246459960938, R14 ;  /* 0xbf317218490d2823 */ /* 0x040fe2000001000e */
[----:B------:R-:W-:Y:S01]  /*1ade0*/  @P2 FFMA.FTZ R15, R73, -0.69314718246459960938, R16 ;  /* 0xbf317218490f2823 */ /* 0x000fe20000010010 */
[----:B------:R-:W-:Y:S02]  /*1adf0*/  @P3 STG.E desc[UR6][R104.64+0x48], R22 ;  /* 0x0000481668003986 */ /* 0x000fe4000c101906 */
[----:B------:R-:W-:-:S02]  /*1ae00*/  @P2 FADD.FTZ R13, R68, R13 ;  /* 0x0000000d440d2221 */ /* 0x000fc40000010000 */
[----:B------:R-:W-:Y:S01]  /*1ae10*/  @P3 STG.E.U16 desc[UR6][R86.64+0x24], R17 ;  /* 0x0000241156003986 */ /* 0x000fe2000c101506 */
[----:B------:R-:W-:-:S03]  /*1ae20*/  @P2 FADD.FTZ R4, R4, R15 ;  /* 0x0000000f04042221 */ /* 0x000fc60000010000 */
[----:B------:R-:W5:Y:S04]  /*1ae30*/  @P4 LDG.E.CONSTANT R9, desc[UR6][R88.64] ;  /* 0x0000000658094981 */ /* 0x000f68000c1e9900 */
[----:B------:R-:W-:Y:S01]  /*1ae40*/  @P3 STG.E desc[UR6][R104.64+0x4c], R23 ;  /* 0x00004c1768003986 */ /* 0x000fe2000c101906 */
[----:B------:R-:W-:-:S03]  /*1ae50*/  @P2 F2FP.F16.F32.PACK_AB R13, RZ, R13 ;  /* 0x0000000dff0d223e */ /* 0x000fc600000000ff */
[----:B------:R0:W-:Y:S01]  /*1ae60*/  @P3 STG.E.U16 desc[UR6][R86.64+0x26], R18 ;  /* 0x0000261256003986 */ /* 0x0001e2000c101506 */
[----:B------:R-:W-:Y:S02]  /*1ae70*/  ISETP.GE.AND P3, PT, R72, 0x11, PT ;  /* 0x000000114800780c */ /* 0x000fe40003f66270 */
[----:B------:R-:W-:Y:S02]  /*1ae80*/  @P2 F2FP.F16.F32.PACK_AB R14, RZ, R4 ;  /* 0x00000004ff0e223e */ /* 0x000fe400000000ff */
[----:B------:R-:W-:Y:S02]  /*1ae90*/  PRMT R19, R13, 0x7610, R19 ;  /* 0x000076100d137816 */ /* 0x000fe40000000013 */
[----:B------:R-:W-:Y:S01]  /*1aea0*/  PRMT R20, R14, 0x7610, R20 ;  /* 0x000076100e147816 */ /* 0x000fe20000000014 */
[----:B------:R-:W-:Y:S04]  /*1aeb0*/  @P2 STG.E desc[UR6][R104.64+0x50], R24 ;  /* 0x0000501868002986 */ /* 0x000fe8000c101906 */
[----:B------:R1:W-:Y:S04]  /*1aec0*/  @P2 STG.E.U16 desc[UR6][R86.64+0x28], R19 ;  /* 0x0000281356002986 */ /* 0x0003e8000c101506 */
[----:B------:R-:W-:Y:S04]  /*1aed0*/  @P2 STG.E desc[UR6][R104.64+0x54], R25 ;  /* 0x0000541968002986 */ /* 0x000fe8000c101906 */
[----:B------:R-:W5:Y:S04]  /*1aee0*/  @P3 LDG.E.CONSTANT R4, desc[UR6][R88.64] ;  /* 0x0000000658043981 */ /* 0x000f68000c1e9900 */
[----:B------:R-:W-:Y:S01]  /*1aef0*/  @P2 STG.E.U16 desc[UR6][R86.64+0x2a], R20 ;  /* 0x00002a1456002986 */ /* 0x000fe2000c101506 */
[----:B------:R-:W-:-:S03]  /*1af00*/  ISETP.GE.AND P2, PT, R72, 0x12, PT ;  /* 0x000000124800780c */ /* 0x000fc60003f46270 */
[----:B------:R-:W5:Y:S10]  /*1af10*/  @P3 LDG.E.CONSTANT R15, desc[UR6][R88.64] ;  /* 0x00000006580f3981 */ /* 0x000f74000c1e9900 */
[----:B------:R-:W5:Y:S04]  /*1af20*/  @P2 LDG.E.CONSTANT R14, desc[UR6][R88.64] ;  /* 0x00000006580e2981 */ /* 0x000f68000c1e9900 */
[----:B------:R-:W5:Y:S01]  /*1af30*/  @P2 LDG.E.CONSTANT R13, desc[UR6][R88.64] ;  /* 0x00000006580d2981 */ /* 0x000f62000c1e9900 */
[----:B------:R-:W-:-:S05]  /*1af40*/  HADD2.F32 R16, -RZ, R98.H0_H0 ;  /* 0x20000062ff107230 */ /* 0x000fca0000004100 */
[----:B------:R-:W-:Y:S01]  /*1af50*/  @P1 FADD.FTZ R16, R16, -R69 ;  /* 0x8000004510101221 */ /* 0x000fe20000010000 */
[----:B0-----:R-:W-:-:S03]  /*1af60*/  HADD2.F32 R18, -RZ, R98.H1_H1 ;  /* 0x30000062ff127230 */ /* 0x001fc60000004100 */
[----:B------:R-:W-:Y:S02]  /*1af70*/  @P1 FFMA.FTZ R17, R73, -0.69314718246459960938, R16 ;  /* 0xbf31721849111823 */ /* 0x000fe40000010010 */
[----:B------:R-:W-:Y:S01]  /*1af80*/  @P1 FADD.FTZ R16, R18, -R69 ;  /* 0x8000004512101221 */ /* 0x000fe20000010000 */
[----:B------:R-:W-:-:S03]  /*1af90*/  HADD2.F32 R18, -RZ, R95.H0_H0 ;  /* 0x2000005fff127230 */ /* 0x000fc60000004100 */
[----:B------:R-:W-:Y:S01]  /*1afa0*/  @P1 FFMA.FTZ R16, R73, -0.69314718246459960938, R16 ;  /* 0xbf31721849101823 */ /* 0x000fe20000010010 */
[----:B------:R-:W-:Y:S01]  /*1afb0*/  @P1 STG.E desc[UR6][R104.64+0x58], R26 ;  /* 0x0000581a68001986 */ /* 0x000fe2000c101906 */
[----:B--2---:R-:W-:-:S05]  /*1afc0*/  @P1 FADD.FTZ R2, R2, R17 ;  /* 0x0000001102021221 */ /* 0x004fca0000010000 */
[----:B------:R-:W-:-:S04]  /*1afd0*/  @P1 F2FP.F16.F32.PACK_AB R2, RZ, R2 ;  /* 0x00000002ff02123e */ /* 0x000fc800000000ff */
[----:B-1----:R-:W-:Y:S01]  /*1afe0*/  PRMT R19, R2, 0x7610, R19 ;  /* 0x0000761002137816 */ /* 0x002fe20000000013 */
[----:B------:R-:W-:-:S04]  /*1aff0*/  @P6 FADD.FTZ R2, R18, -R69 ;  /* 0x8000004512026221 */ /* 0x000fc80000010000 */
[----:B------:R-:W-:Y:S01]  /*1b000*/  @P6 FFMA.FTZ R17, R73, -0.69314718246459960938, R2 ;  /* 0xbf31721849116823 */ /* 0x000fe20000010002 */
[----:B---3--:R-:W-:Y:S01]  /*1b010*/  @P1 FADD.FTZ R3, R3, R16 ;  /* 0x0000001003031221 */ /* 0x008fe20000010000 */
[----:B------:R-:W-:Y:S01]  /*1b020*/  HADD2.F32 R2, -RZ, R95.H1_H1 ;  /* 0x3000005fff027230 */ /* 0x000fe20000004100 */
[----:B------:R-:W-:Y:S03]  /*1b030*/  @P1 STG.E.U16 desc[UR6][R86.64+0x2c], R19 ;  /* 0x00002c1356001986 */ /* 0x000fe6000c101506 */
[----:B------:R-:W-:Y:S01]  /*1b040*/  @P1 F2FP.F16.F32.PACK_AB R3, RZ, R3 ;  /* 0x00000003ff03123e */ /* 0x000fe200000000ff */
[----:B------:R-:W-:Y:S01]  /*1b050*/  @P6 FADD.FTZ R2, R2, -R69 ;  /* 0x8000004502026221 */ /* 0x000fe20000010000 */
[----:B----4-:R-:W-:Y:S01]  /*1b060*/  @P6 FADD.FTZ R10, R10, R17 ;  /* 0x000000110a0a6221 */ /* 0x010fe20000010000 */
[----:B------:R-:W-:Y:S02]  /*1b070*/  @P1 STG.E desc[UR6][R104.64+0x5c], R27 ;  /* 0x00005c1b68001986 */ /* 0x000fe4000c101906 */
[----:B------:R-:W-:Y:S01]  /*1b080*/  @P6 FFMA.FTZ R2, R73, -0.69314718246459960938, R2 ;  /* 0xbf31721849026823 */ /* 0x000fe20000010002 */
[--C-:B------:R-:W-:Y:S01]  /*1b090*/  HADD2.F32 R16, -RZ, R96.reuse.H0_H0 ;  /* 0x20000060ff107230 */ /* 0x100fe20000004100 */
[----:B------:R0:W-:Y:S01]  /*1b0a0*/  @P1 STG.E.U16 desc[UR6][R86.64+0x2e], R3 ;  /* 0x00002e0356001986 */ /* 0x0001e2000c101506 */
[----:B------:R-:W-:Y:S01]  /*1b0b0*/  @P6 F2FP.F16.F32.PACK_AB R10, RZ, R10 ;  /* 0x0000000aff0a623e */ /* 0x000fe200000000ff */
[----:B------:R-:W-:Y:S01]  /*1b0c0*/  HADD2.F32 R18, -RZ, R96.H1_H1 ;  /* 0x30000060ff127230 */ /* 0x000fe20000004100 */
[----:B------:R-:W-:Y:S01]  /*1b0d0*/  ISETP.GE.AND P1, PT, R72, 0x13, PT ;  /* 0x000000134800780c */ /* 0x000fe20003f26270 */
[----:B------:R-:W-:Y:S01]  /*1b0e0*/  @P5 FADD.FTZ R16, R16, -R69 ;  /* 0x8000004510105221 */ /* 0x000fe20000010000 */
[----:B-----5:R-:W-:Y:S01]  /*1b0f0*/  @P6 FADD.FTZ R2, R11, R2 ;  /* 0x000000020b026221 */ /* 0x020fe20000010000 */
[----:B------:R-:W-:Y:S01]  /*1b100*/  PRMT R11, R10, 0x7610, R11 ;  /* 0x000076100a0b7816 */ /* 0x000fe2000000000b */
[----:B------:R-:W-:Y:S01]  /*1b110*/  @P5 FADD.FTZ R10, R18, -R69 ;  /* 0x80000045120a5221 */ /* 0x000fe20000010000 */
[----:B------:R-:W-:-:S02]  /*1b120*/  @P5 FFMA.FTZ R16, R73, -0.69314718246459960938, R16 ;  /* 0xbf31721849105823 */ /* 0x000fc40000010010 */
[----:B------:R-:W-:Y:S01]  /*1b130*/  @P6 F2FP.F16.F32.PACK_AB R2, RZ, R2 ;  /* 0x00000002ff02623e */ /* 0x000fe200000000ff */
[----:B------:R-:W-:Y:S01]  /*1b140*/  @P5 FFMA.FTZ R10, R73, -0.69314718246459960938, R10 ;  /* 0xbf317218490a5823 */ /* 0x000fe2000001000a */
[----:B------:R-:W-:Y:S02]  /*1b150*/  @P6 STG.E desc[UR6][R104.64+0x60], R28 ;  /* 0x0000601c68006986 */ /* 0x000fe4000c101906 */
[----:B------:R-:W-:Y:S02]  /*1b160*/  PRMT R17, R2, 0x7610, R17 ;  /* 0x0000761002117816 */ /* 0x000fe40000000011 */
[----:B------:R-:W2:Y:S01]  /*1b170*/  @P1 LDG.E.CONSTANT R2, desc[UR6][R88.64] ;  /* 0x0000000658021981 */ /* 0x000ea2000c1e9900 */
[----:B------:R-:W-:-:S03]  /*1b180*/  @P5 FADD.FTZ R5, R5, R16 ;  /* 0x0000001005055221 */ /* 0x000fc60000010000 */
[----:B------:R1:W-:Y:S01]  /*1b190*/  @P6 STG.E.U16 desc[UR6][R86.64+0x30], R11 ;  /* 0x0000300b56006986 */ /* 0x0003e2000c101506 */
[----:B------:R-:W-:Y:S01]  /*1b1a0*/  @P5 FADD.FTZ R7, R7, R10 ;  /* 0x0000000a07075221 */ /* 0x000fe20000010000 */
[--C-:B------:R-:W-:Y:S02]  /*1b1b0*/  HADD2.F32 R10, -RZ, R123.reuse.H0_H0 ;  /* 0x2000007bff0a7230 */ /* 0x100fe40000004100 */
[----:B------:R-:W-:Y:S01]  /*1b1c0*/  @P6 STG.E desc[UR6][R104.64+0x64], R29 ;  /* 0x0000641d68006986 */ /* 0x000fe2000c101906 */
[----:B------:R-:W-:Y:S01]  /*1b1d0*/  @P5 F2FP.F16.F32.PACK_AB R5, RZ, R5 ;  /* 0x00000005ff05523e */ /* 0x000fe200000000ff */
[----:B------:R-:W-:Y:S02]  /*1b1e0*/  HADD2.F32 R16, -RZ, R123.H1_H1 ;  /* 0x3000007bff107230 */ /* 0x000fe40000004100 */
[----:B------:R-:W-:Y:S01]  /*1b1f0*/  @P6 STG.E.U16 desc[UR6][R86.64+0x32], R17 ;  /* 0x0000321156006986 */ /* 0x000fe2000c101506 */
[----:B------:R-:W-:Y:S01]  /*1b200*/  ISETP.GE.AND P6, PT, R72, 0x14, PT ;  /* 0x000000144800780c */ /* 0x000fe20003fc6270 */
[--C-:B------:R-:W-:Y:S01]  /*1b210*/  @P0 FADD.FTZ R10, R10, -R69.reuse ;  /* 0x800000450a0a0221 */ /* 0x100fe20000010000 */
[----:B------:R-:W-:Y:S01]  /*1b220*/  PRMT R18, R5, 0x7610, R18 ;  /* 0x0000761005127816 */ /* 0x000fe20000000012 */
[----:B0-----:R-:W3:Y:S01]  /*1b230*/  @P1 LDG.E.CONSTANT R3, desc[UR6][R88.64] ;  /* 0x0000000658031981 */ /* 0x001ee2000c1e9900 */
[----:B------:R-:W-:Y:S01]  /*1b240*/  @P5 F2FP.F16.F32.PACK_AB R7, RZ, R7 ;  /* 0x00000007ff07523e */ /* 0x000fe200000000ff */
[----:B------:R-:W-:Y:S01]  /*1b250*/  @P0 FFMA.FTZ R5, R73, -0.69314718246459960938, R10 ;  /* 0xbf31721849050823 */ /* 0x000fe2000001000a */
[----:B------:R-:W-:-:S02]  /*1b260*/  @P0 FADD.FTZ R10, R16, -R69 ;  /* 0x80000045100a0221 */ /* 0x000fc40000010000 */
[----:B-1----:R-:W-:Y:S02]  /*1b270*/  PRMT R11, R7, 0x7610, R11 ;  /* 0x00007610070b7816 */ /* 0x002fe4000000000b */
[----:B------:R-:W-:Y:S01]  /*1b280*/  @P0 FFMA.FTZ R7, R73, -0.69314718246459960938, R10 ;  /* 0xbf31721849070823 */ /* 0x000fe2000001000a */
[----:B------:R-:W-:Y:S01]  /*1b290*/  HADD2.F32 R16, -RZ, R94.H0_H0 ;  /* 0x2000005eff107230 */ /* 0x000fe20000004100 */
[----:B------:R-:W-:Y:S04]  /*1b2a0*/  @P5 STG.E desc[UR6][R104.64+0x68], R30 ;  /* 0x0000681e68005986 */ /* 0x000fe8000c101906 */
[----:B------:R0:W-:Y:S01]  /*1b2b0*/  @P5 STG.E.U16 desc[UR6][R86.64+0x34], R18 ;  /* 0x0000341256005986 */ /* 0x0001e2000c101506 */
[----:B------:R-:W-:-:S03]  /*1b2c0*/  @P4 FADD.FTZ R16, R16, -R69 ;  /* 0x8000004510104221 */ /* 0x000fc60000010000 */
[----:B------:R-:W-:Y:S01]  /*1b2d0*/  @P5 STG.E desc[UR6][R104.64+0x6c], R31 ;  /* 0x00006c1f68005986 */ /* 0x000fe2000c101906 */
[----:B------:R-:W-:-:S03]  /*1b2e0*/  @P0 FADD.FTZ R12, R12, R5 ;  /* 0x000000050c0c0221 */ /* 0x000fc60000010000 */
[----:B------:R-:W4:Y:S01]  /*1b2f0*/  @P6 LDG.E.CONSTANT R5, desc[UR6][R88.64] ;  /* 0x0000000658056981 */ /* 0x000f22000c1e9900 */
[----:B------:R-:W-:Y:S01]  /*1b300*/  @P0 FADD.FTZ R7, R6, R7 ;  /* 0x0000000706070221 */ /* 0x000fe20000010000 */
[----:B0-----:R-:W-:Y:S02]  /*1b310*/  HADD2.F32 R18, -RZ, R94.H1_H1 ;  /* 0x3000005eff127230 */ /* 0x001fe40000004100 */
[----:B------:R0:W-:Y:S01]  /*1b320*/  @P5 STG.E.U16 desc[UR6][R86.64+0x36], R11 ;  /* 0x0000360b56005986 */ /* 0x0001e2000c101506 */
[----:B------:R-:W-:Y:S02]  /*1b330*/  ISETP.GE.AND P5, PT, R72, 0x15, PT ;  /* 0x000000154800780c */ /* 0x000fe40003fa6270 */
[----:B------:R-:W-:Y:S01]  /*1b340*/  @P0 F2FP.F16.F32.PACK_AB R10, RZ, R7 ;  /* 0x00000007ff0a023e */ /* 0x000fe200000000ff */
[----:B------:R-:W-:Y:S01]  /*1b350*/  @P4 FADD.FTZ R18, R18, -R69 ;  /* 0x8000004512124221 */ /* 0x000fe20000010000 */
[----:B------:R-:W-:Y:S01]  /*1b360*/  @P0 F2FP.F16.F32.PACK_AB R12, RZ, R12 ;  /* 0x0000000cff0c023e */ /* 0x000fe200000000ff */
[----:B------:R-:W5:Y:S02]  /*1b370*/  @P6 LDG.E.CONSTANT R6, desc[UR6][R88.64] ;  /* 0x0000000658066981 */ /* 0x000f64000c1e9900 */
[C---:B------:R-:W-:Y:S01]  /*1b380*/  @P4 FFMA.FTZ R18, R73.reuse, -0.69314718246459960938, R18 ;  /* 0xbf31721849124823 */ /* 0x040fe20000010012 */
[--C-:B0-----:R-:W-:Y:S01]  /*1b390*/  @P4 FFMA.FTZ R11, R73, -0.69314718246459960938, R16.reuse ;  /* 0xbf317218490b4823 */ /* 0x101fe20000010010 */
[----:B------:R-:W-:Y:S01]  /*1b3a0*/  PRMT R16, R10, 0x7610, R16 ;  /* 0x000076100a107816 */ /* 0x000fe20000000010 */
[----:B------:R-:W-:Y:S02]  /*1b3b0*/  @P0 STG.E desc[UR6][R104.64+0x70], R32 ;  /* 0x0000702068000986 */ /* 0x000fe4000c101906 */
[----:B------:R-:W-:-:S02]  /*1b3c0*/  @P4 FADD.FTZ R8, R8, R11 ;  /* 0x0000000b08084221 */ /* 0x000fc40000010000 */
[----:B------:R0:W-:Y:S01]  /*1b3d0*/  @P0 STG.E.U16 desc[UR6][R86.64+0x38], R12 ;  /* 0x0000380c56000986 */ /* 0x0001e2000c101506 */
[----:B------:R-:W-:-:S03]  /*1b3e0*/  @P4 FADD.FTZ R18, R9, R18 ;  /* 0x0000001209124221 */ /* 0x000fc60000010000 */
[----:B------:R-:W-:Y:S01]  /*1b3f0*/  @P0 STG.E desc[UR6][R104.64+0x74], R33 ;  /* 0x0000742168000986 */ /* 0x000fe2000c101906 */
[----:B------:R-:W-:-:S03]  /*1b400*/  @P4 F2FP.F16.F32.PACK_AB R9, RZ, R8 ;  /* 0x00000008ff09423e */ /* 0x000fc600000000ff */
[----:B------:R1:W-:Y:S01]  /*1b410*/  @P0 STG.E.U16 desc[UR6][R86.64+0x3a], R16 ;  /* 0x00003a1056000986 */ /* 0x0003e2000c101506 */
[----:B------:R-:W-:Y:S01]  /*1b420*/  ISETP.GE.AND P0, PT, R72, 0x16, PT ;  /* 0x000000164800780c */ /* 0x000fe20003f06270 */
[--C-:B------:R-:W-:Y:S02]  /*1b430*/  HADD2.F32 R10, -RZ, R121.reuse.H0_H0 ;  /* 0x20000079ff0a7230 */ /* 0x100fe40000004100 */
[----:B------:R-:W5:Y:S04]  /*1b440*/  @P5 LDG.E.CONSTANT R7, desc[UR6][R88.64] ;  /* 0x0000000658075981 */ /* 0x000f68000c1e9900 */
[----:B------:R-:W5:Y:S01]  /*1b450*/  @P5 LDG.E.CONSTANT R8, desc[UR6][R88.64] ;  /* 0x0000000658085981 */ /* 0x000f62000c1e9900 */
[----:B------:R-:W-:Y:S01]  /*1b460*/  @P3 FADD.FTZ R10, R10, -R69 ;  /* 0x800000450a0a3221 */ /* 0x000fe20000010000 */
[----:B------:R-:W-:Y:S01]  /*1b470*/  PRMT R17, R9, 0x7610, R17 ;  /* 0x0000761009117816 */ /* 0x000fe20000000011 */
[----:B0-----:R-:W-:Y:S01]  /*1b480*/  HADD2.F32 R12, -RZ, R121.H1_H1 ;  /* 0x30000079ff0c7230 */ /* 0x001fe20000004100 */
[----:B------:R-:W-:Y:S01]  /*1b490*/  @P4 F2FP.F16.F32.PACK_AB R18, RZ, R18 ;  /* 0x00000012ff12423e */ /* 0x000fe200000000ff */
[----:B------:R-:W-:Y:S01]  /*1b4a0*/  @P3 FFMA.FTZ R11, R73, -0.69314718246459960938, R10 ;  /* 0xbf317218490b3823 */ /* 0x000fe2000001000a */
[----:B------:R-:W5:Y:S02]  /*1b4b0*/  @P0 LDG.E.CONSTANT R9, desc[UR6][R88.64] ;  /* 0x0000000658090981 */ /* 0x000f64000c1e9900 */
[----:B------:R-:W-:-:S02]  /*1b4c0*/  @P3 FADD.FTZ R10, R12, -R69 ;  /* 0x800000450c0a3221 */ /* 0x000fc40000010000 */
[----:B------:R-:W-:Y:S01]  /*1b4d0*/  @P4 STG.E desc[UR6][R104.64+0x78], R34 ;  /* 0x0000782268004986 */ /* 0x000fe2000c101906 */
[--C-:B------:R-:W-:Y:S02]  /*1b4e0*/  HADD2.F32 R12, -RZ, R122.reuse.H0_H0 ;  /* 0x2000007aff0c7230 */ /* 0x100fe40000004100 */
[----:B------:R-:W-:Y:S01]  /*1b4f0*/  @P3 FADD.FTZ R11, R4, R11 ;  /* 0x0000000b040b3221 */ /* 0x000fe20000010000 */
[----:B------:R0:W-:Y:S01]  /*1b500*/  @P4 STG.E.U16 desc[UR6][R86.64+0x3c], R17 ;  /* 0x00003c1156004986 */ /* 0x0001e2000c101506 */
[----:B-1----:R-:W-:-:S03]  /*1b510*/  HADD2.F32 R16, -RZ, R122.H1_H1 ;  /* 0x3000007aff107230 */ /* 0x002fc60000004100 */
[----:B------:R-:W-:Y:S04]  /*1b520*/  @P4 STG.E desc[UR6][R104.64+0x7c], R35 ;  /* 0x00007c2368004986 */ /* 0x000fe8000c101906 */
[----:B------:R-:W5:Y:S04]  /*1b530*/  @P0 LDG.E.CONSTANT R4, desc[UR6][R88.64] ;  /* 0x0000000658040981 */ /* 0x000f68000c1e9900 */
[----:B------:R1:W-:Y:S01]  /*1b540*/  @P4 STG.E.U16 desc[UR6][R86.64+0x3e], R18 ;  /* 0x00003e1256004986 */ /* 0x0003e2000c101506 */
[----:B------:R-:W-:Y:S01]  /*1b550*/  ISETP.GE.AND P4, PT, R72, 0x17, PT ;  /* 0x000000174800780c */ /* 0x000fe20003f86270 */
[--C-:B------:R-:W-:Y:S01]  /*1b560*/  @P2 FADD.FTZ R12, R12, -R69.reuse ;  /* 0x800000450c0c2221 */ /* 0x100fe20000010000 */
[C---:B------:R-:W-:Y:S01]  /*1b570*/  @P3 FFMA.FTZ R10, R73.reuse, -0.69314718246459960938, R10 ;  /* 0xbf317218490a3823 */ /* 0x040fe2000001000a */
[----:B------:R-:W-:Y:S01]  /*1b580*/  @P2 FADD.FTZ R16, R16, -R69 ;  /* 0x8000004510102221 */ /* 0x000fe20000010000 */
[----:B------:R-:W-:Y:S01]  /*1b590*/  @P3 F2FP.F16.F32.PACK_AB R11, RZ, R11 ;  /* 0x0000000bff0b323e */ /* 0x000fe200000000ff */
[----:B0-----:R-:W-:Y:S01]  /*1b5a0*/  @P2 FFMA.FTZ R17, R73, -0.69314718246459960938, R12 ;  /* 0xbf31721849112823 */ /* 0x001fe2000001000c */
[----:B------:R-:W-:Y:S01]  /*1b5b0*/  @P3 FADD.FTZ R15, R15, R10 ;  /* 0x0000000a0f0f3221 */ /* 0x000fe20000010000 */
[----:B------:R-:W-:-:S02]  /*1b5c0*/  @P2 FFMA.FTZ R16, R73, -0.69314718246459960938, R16 ;  /* 0xbf31721849102823 */ /* 0x000fc40000010010 */
[----:B------:R-:W-:Y:S01]  /*1b5d0*/  @P2 FADD.FTZ R14, R14, R17 ;  /* 0x000000110e0e2221 */ /* 0x000fe20000010000 */
[----:B-1----:R-:W-:Y:S01]  /*1b5e0*/  PRMT R18, R11, 0x7610, R18 ;  /* 0x000076100b127816 */ /* 0x002fe20000000012 */
[----:B------:R-:W-:Y:S02]  /*1b5f0*/  @P2 FADD.FTZ R13, R13, R16 ;  /* 0x000000100d0d2221 */ /* 0x000fe40000010000 */
[----:B------:R-:W5:Y:S01]  /*1b600*/  @P4 LDG.E.CONSTANT R11, desc[UR6][R88.64] ;  /* 0x00000006580b4981 */ /* 0x000f62000c1e9900 */
[----:B------:R-:W-:Y:S02]  /*1b610*/  @P3 F2FP.F16.F32.PACK_AB R15, RZ, R15 ;  /* 0x0000000fff0f323e */ /* 0x000fe400000000ff */
[----:B------:R-:W-:Y:S01]  /*1b620*/  @P2 F2FP.F16.F32.PACK_AB R14, RZ, R14 ;  /* 0x0000000eff0e223e */ /* 0x000fe200000000ff */
[----:B------:R-:W-:Y:S01]  /*1b630*/  @P3 STG.E desc[UR6][R104.64+0x80], R36 ;  /* 0x0000802468003986 */ /* 0x000fe2000c101906 */
[----:B------:R-:W-:Y:S02]  /*1b640*/  PRMT R12, R15, 0x7610, R12 ;  /* 0x000076100f0c7816 */ /* 0x000fe4000000000c */
[----:B------:R-:W-:Y:S01]  /*1b650*/  @P2 F2FP.F16.F32.PACK_AB R13, RZ, R13 ;  /* 0x0000000dff0d223e */ /* 0x000fe200000000ff */
[----:B------:R0:W-:Y:S03]  /*1b660*/  @P3 STG.E.U16 desc[UR6][R86.64+0x40], R18 ;  /* 0x0000401256003986 */ /* 0x0001e6000c101506 */
[----:B------:R-:W-:Y:S01]  /*1b670*/  PRMT R19, R13, 0x7610, R19 ;  /* 0x000076100d137816 */ /* 0x000fe20000000013 */
[----:B------:R-:W-:Y:S04]  /*1b680*/  @P3 STG.E desc[UR6][R104.64+0x84], R37 ;  /* 0x0000842568003986 */ /* 0x000fe8000c101906 */
[----:B------:R1:W-:Y:S01]  /*1b690*/  @P3 STG.E.U16 desc[UR6][R86.64+0x42], R12 ;  /* 0x0000420c56003986 */ /* 0x0003e2000c101506 */
[----:B0-----:R-:W-:-:S03]  /*1b6a0*/  PRMT R18, R14, 0x7610, R18 ;  /* 0x000076100e127816 */ /* 0x001fc60000000012 */
[----:B------:R-:W-:Y:S01]  /*1b6b0*/  @P2 STG.E desc[UR6][R104.64+0x88], R38 ;  /* 0x0000882668002986 */ /* 0x000fe2000c101906 */
[----:B------:R-:W-:-:S03]  /*1b6c0*/  ISETP.GE.AND P3, PT, R72, 0x18, PT ;  /* 0x000000184800780c */ /* 0x000fc60003f66270 */
[----:B------:R0:W-:Y:S04]  /*1b6d0*/  @P2 STG.E.U16 desc[UR6][R86.64+0x44], R18 ;  /* 0x0000441256002986 */ /* 0x0001e8000c101506 */
[----:B------:R-:W5:Y:S04]  /*1b6e0*/  @P4 LDG.E.CONSTANT R10, desc[UR6][R88.64] ;  /* 0x00000006580a4981 */ /* 0x000f68000c1e9900 */
[----:B------:R-:W-:Y:S04]  /*1b6f0*/  @P2 STG.E desc[UR6][R104.64+0x8c], R39 ;  /* 0x00008c2768002986 */ /* 0x000fe8000c101906 */
[----:B------:R2:W-:Y:S01]  /*1b700*/  @P2 STG.E.U16 desc[UR6][R86.64+0x46], R19 ;  /* 0x0000461356002986 */ /* 0x0005e2000c101506 */
[----:B------:R-:W-:-:S03]  /*1b710*/  ISETP.GE.AND P2, PT, R72, 0x19, PT ;  /* 0x000000194800780c */ /* 0x000fc60003f46270 */
[----:B------:R-:W5:Y:S04]  /*1b720*/  @P3 LDG.E.CONSTANT R15, desc[UR6][R88.64] ;  /* 0x00000006580f3981 */ /* 0x000f68000c1e9900 */
[----:B------:R-:W5:Y:S06]  /*1b730*/  @P3 LDG.E.CONSTANT R14, desc[UR6][R88.64] ;  /* 0x00000006580e3981 */ /* 0x000f6c000c1e9900 */
[----:B-1----:R-:W5:Y:S04]  /*1b740*/  @P2 LDG.E.CONSTANT R12, desc[UR6][R88.64] ;  /* 0x00000006580c2981 */ /* 0x002f68000c1e9900 */
[----:B------:R-:W5:Y:S01]  /*1b750*/  @P2 LDG.E.CONSTANT R13, desc[UR6][R88.64] ;  /* 0x00000006580d2981 */ /* 0x000f62000c1e9900 */
[----:B------:R-:W-:-:S05]  /*1b760*/  HADD2.F32 R16, -RZ, R108.H0_H0 ;  /* 0x2000006cff107230 */ /* 0x000fca0000004100 */
[----:B------:R-:W-:-:S04]  /*1b770*/  @P1 FADD.FTZ R16, R16, -R69 ;  /* 0x8000004510101221 */ /* 0x000fc80000010000 */
[----:B------:R-:W-:Y:S01]  /*1b780*/  @P1 FFMA.FTZ R17, R73, -0.69314718246459960938, R16 ;  /* 0xbf31721849111823 */ /* 0x000fe20000010010 */
[----:B------:R-:W-:Y:S02]  /*1b790*/  HADD2.F32 R16, -RZ, R108.H1_H1 ;  /* 0x3000006cff107230 */ /* 0x000fe40000004100 */
[----:B0-----:R-:W-:-:S03]  /*1b7a0*/  HADD2.F32 R18, -RZ, R109.H0_H0 ;  /* 0x2000006dff127230 */ /* 0x001fc60000004100 */
[----:B------:R-:W-:Y:S01]  /*1b7b0*/  @P1 FADD.FTZ R16, R16, -R69 ;  /* 0x8000004510101221 */ /* 0x000fe20000010000 */
[----:B------:R-:W-:-:S03]  /*1b7c0*/  HADD2.F32 R20, -RZ, R109.H1_H1 ;  /* 0x3000006dff147230 */ /* 0x000fc60000004100 */
[----:B------:R-:W-:Y:S01]  /*1b7d0*/  @P1 FFMA.FTZ R16, R73, -0.69314718246459960938, R16 ;  /* 0xbf31721849101823 */ /* 0x000fe20000010010 */
[----:B------:R-:W-:Y:S01]  /*1b7e0*/  @P1 STG.E desc[UR6][R104.64+0x90], R40 ;  /* 0x0000902868001986 */ /* 0x000fe2000c101906 */
[----:B--2---:R-:W-:-:S05]  /*1b7f0*/  @P1 FADD.FTZ R2, R2, R17 ;  /* 0x0000001102021221 */ /* 0x004fca0000010000 */
[----:B------:R-:W-:-:S04]  /*1b800*/  @P1 F2FP.F16.F32.PACK_AB R2, RZ, R2 ;  /* 0x00000002ff02123e */ /* 0x000fc800000000ff */
[----:B------:R-:W-:Y:S01]  /*1b810*/  PRMT R19, R2, 0x7610, R19 ;  /* 0x0000761002137816 */ /* 0x000fe20000000013 */
[----:B------:R-:W-:Y:S01]  /*1b820*/  @P6 FADD.FTZ R2, R18, -R69 ;  /* 0x8000004512026221 */ /* 0x000fe20000010000 */
[----:B------:R-:W-:-:S03]  /*1b830*/  HADD2.F32 R18, -RZ, R106.H0_H0 ;  /* 0x2000006aff127230 */ /* 0x000fc60000004100 */
[----:B------:R-:W-:Y:S01]  /*1b840*/  @P6 FFMA.FTZ R2, R73, -0.69314718246459960938, R2 ;  /* 0xbf31721849026823 */ /* 0x000fe20000010002 */
[----:B---3--:R-:W-:Y:S01]  /*1b850*/  @P1 FADD.FTZ R3, R3, R16 ;  /* 0x0000001003031221 */ /* 0x008fe20000010000 */
[----:B------:R-:W-:-:S04]  /*1b860*/  @P6 FADD.FTZ R16, R20, -R69 ;  /* 0x8000004514106221 */ /* 0x000fc80000010000 */
[C---:B------:R-:W-:Y:S01]  /*1b870*/  @P6 FFMA.FTZ R17, R73.reuse, -0.69314718246459960938, R16 ;  /* 0xbf31721849116823 */ /* 0x040fe20000010010 */
[----:B------:R-:W-:Y:S01]  /*1b880*/  @P5 FADD.FTZ R16, R18, -R69 ;  /* 0x8000004512105221 */ /* 0x000fe20000010000 */
[----:B------:R-:W-:Y:S01]  /*1b890*/  HADD2.F32 R18, -RZ, R106.H1_H1 ;  /* 0x3000006aff127230 */ /* 0x000fe20000004100 */
[----:B------:R-:W-:Y:S01]  /*1b8a0*/  @P1 F2FP.F16.F32.PACK_AB R3, RZ, R3 ;  /* 0x00000003ff03123e */ /* 0x000fe200000000ff */
[----:B------:R-:W-:Y:S01]  /*1b8b0*/  @P1 STG.E.U16 desc[UR6][R86.64+0x48], R19 ;  /* 0x0000481356001986 */ /* 0x000fe2000c101506 */
[----:B------:R-:W-:-:S03]  /*1b8c0*/  @P5 FFMA.FTZ R16, R73, -0.69314718246459960938, R16 ;  /* 0xbf31721849105823 */ /* 0x000fc60000010010 */
[----:B------:R-:W-:Y:S01]  /*1b8d0*/  @P1 STG.E desc[UR6][R104.64+0x94], R41 ;  /* 0x0000942968001986 */ /* 0x000fe2000c101906 */
[----:B----4-:R-:W-:-:S05]  /*1b8e0*/  @P6 FADD.FTZ R2, R5, R2 ;  /* 0x0000000205026221 */ /* 0x010fca0000010000 */
[----:B------:R-:W-:-:S04]  /*1b8f0*/  @P6 F2FP.F16.F32.PACK_AB R2, RZ, R2 ;  /* 0x00000002ff02623e */ /* 0x000fc800000000ff */
[----:B------:R-:W-:Y:S01]  /*1b900*/  PRMT R5, R2, 0x7610, R5 ;  /* 0x0000761002057816 */ /* 0x000fe20000000005 */
[----:B-----5:R-:W-:Y:S01]  /*1b910*/  @P6 FADD.FTZ R6, R6, R17 ;  /* 0x0000001106066221 */ /* 0x020fe20000010000 */
[--C-:B------:R-:W-:Y:S01]  /*1b920*/  @P5 FADD.FTZ R2, R18, -R69.reuse ;  /* 0x8000004512025221 */ /* 0x100fe20000010000 */
[----:B------:R0:W-:Y:S03]  /*1b930*/  @P1 STG.E.U16 desc[UR6][R86.64+0x4a], R3 ;  /* 0x00004a0356001986 */ /* 0x0001e6000c101506 */
[----:B------:R-:W-:Y:S01]  /*1b940*/  @P6 F2FP.F16.F32.PACK_AB R6, RZ, R6 ;  /* 0x00000006ff06623e */ /* 0x000fe200000000ff */
[----:B0-----:R-:W-:Y:S01]  /*1b950*/  @P5 FFMA.FTZ R3, R73, -0.69314718246459960938, R2 ;  /* 0xbf31721849035823 */ /* 0x001fe20000010002 */
[--C-:B------:R-:W-:Y:S01]  /*1b960*/  HADD2.F32 R2, -RZ, R107.reuse.H0_H0 ;  /* 0x2000006bff027230 */ /* 0x100fe20000004100 */
[----:B------:R-:W-:Y:S04]  /*1b970*/  @P6 STG.E desc[UR6][R104.64+0x98], R42 ;  /* 0x0000982a68006986 */ /* 0x000fe8000c101906 */
[----:B------:R-:W-:Y:S01]  /*1b980*/  @P0 FADD.FTZ R2, R2, -R69 ;  /* 0x8000004502020221 */ /* 0x000fe20000010000 */
[--C-:B------:R-:W-:Y:S01]  /*1b990*/  @P5 FADD.FTZ R7, R7, R16.reuse ;  /* 0x0000001007075221 */ /* 0x100fe20000010000 */
[----:B------:R-:W-:Y:S01]  /*1b9a0*/  PRMT R16, R6, 0x7610, R16 ;  /* 0x0000761006107816 */ /* 0x000fe20000000010 */
[----:B------:R-:W-:-:S02]  /*1b9b0*/  HADD2.F32 R6, -RZ, R107.H1_H1 ;  /* 0x3000006bff067230 */ /* 0x000fc40000004100 */
[----:B------:R-:W-:Y:S01]  /*1b9c0*/  @P5 FADD.FTZ R3, R8, R3 ;  /* 0x0000000308035221 */ /* 0x000fe20000010000 */
[----:B------:R-:W-:Y:S01]  /*1b9d0*/  @P6 STG.E.U16 desc[UR6][R86.64+0x4c], R5 ;  /* 0x00004c0556006986 */ /* 0x000fe2000c101506 */
[----:B------:R-:W-:Y:S01]  /*1b9e0*/  ISETP.GE.AND P1, PT, R72, 0x1a, PT ;  /* 0x0000001a4800780c */ /* 0x000fe20003f26270 */
[----:B------:R-:W-:Y:S02]  /*1b9f0*/  @P0 FADD.FTZ R6, R6, -R69 ;  /* 0x8000004506060221 */ /* 0x000fe40000010000 */
[----:B------:R-:W-:Y:S01]  /*1ba00*/  @P5 F2FP.F16.F32.PACK_AB R3, RZ, R3 ;  /* 0x00000003ff03523e */ /* 0x000fe200000000ff */
[----:B------:R-:W-:Y:S01]  /*1ba10*/  @P0 FFMA.FTZ R2, R73, -0.69314718246459960938, R2 ;  /* 0xbf31721849020823 */ /* 0x000fe20000010002 */
[----:B------:R0:W-:Y:S01]  /*1ba20*/  @P6 STG.E desc[UR6][R104.64+0x9c], R43 ;  /* 0x00009c2b68006986 */ /* 0x0001e2000c101906 */
[----:B------:R-:W-:Y:S02]  /*1ba30*/  HADD2.F32 R8, -RZ, R119.H0_H0 ;  /* 0x20000077ff087230 */ /* 0x000fe40000004100 */
[----:B------:R-:W-:Y:S01]  /*1ba40*/  @P0 FADD.FTZ R2, R9, R2 ;  /* 0x0000000209020221 */ /* 0x000fe20000010000 */
[----:B------:R-:W-:-:S02]  /*1ba50*/  @P5 F2FP.F16.F32.PACK_AB R7, RZ, R7 ;  /* 0x00000007ff07523e */ /* 0x000fc400000000ff */
[----:B0-----:R-:W-:Y:S01]  /*1ba60*/  PRMT R43, R3, 0x7610, R43 ;  /* 0x00007610032b7816 */ /* 0x001fe2000000002b */
[----:B------:R-:W-:Y:S01]  /*1ba70*/  @P0 FFMA.FTZ R3, R73, -0.69314718246459960938, R6 ;  /* 0xbf31721849030823 */ /* 0x000fe20000010006 */
[----:B------:R-:W-:Y:S01]  /*1ba80*/  @P0 F2FP.F16.F32.PACK_AB R2, RZ, R2 ;  /* 0x00000002ff02023e */ /* 0x000fe200000000ff */
[----:B------:R-:W-:Y:S01]  /*1ba90*/  HADD2.F32 R6, -RZ, R119.H1_H1 ;  /* 0x30000077ff067230 */ /* 0x000fe20000004100 */
[----:B------:R-:W-:Y:S01]  /*1baa0*/  @P6 STG.E.U16 desc[UR6][R86.64+0x4e], R16 ;  /* 0x00004e1056006986 */ /* 0x000fe2000c101506 */
[----:B------:R-:W-:Y:S01]  /*1bab0*/  @P0 FADD.FTZ R3, R4, R3 ;  /* 0x0000000304030221 */ /* 0x000fe20000010000 */
[----:B------:R-:W-:Y:S01]  /*1bac0*/  @P4 FADD.FTZ R4, R8, -R69 ;  /* 0x8000004508044221 */ /* 0x000fe20000010000 */
[----:B------:R-:W-:Y:S01]  /*1bad0*/  PRMT R17, R7, 0x7610, R17 ;  /* 0x0000761007117816 */ /* 0x000fe20000000011 */
[----:B------:R-:W2:Y:S01]  /*1bae0*/  @P1 LDG.E.CONSTANT R9, desc[UR6][R88.64] ;  /* 0x0000000658091981 */ /* 0x000ea2000c1e9900 */
[----:B------:R-:W-:Y:S01]  /*1baf0*/  ISETP.GE.AND P6, PT, R72, 0x1b, PT ;  /* 0x0000001b4800780c */ /* 0x000fe20003fc6270 */
[--C-:B------:R-:W-:Y:S01]  /*1bb00*/  @P4 FFMA.FTZ R5, R73, -0.69314718246459960938, R4.reuse ;  /* 0xbf31721849054823 */ /* 0x100fe20000010004 */
[----:B------:R-:W-:Y:S01]  /*1bb10*/  PRMT R4, R2, 0x7610, R4 ;  /* 0x0000761002047816 */ /* 0x000fe20000000004 */
[----:B------:R-:W3:Y:S01]  /*1bb20*/  @P1 LDG.E.CONSTANT R7, desc[UR6][R88.64] ;  /* 0x0000000658071981 */ /* 0x000ee2000c1e9900 */
[----:B------:R-:W-:-:S04]  /*1bb30*/  @P4 FADD.FTZ R2, R6, -R69 ;  /* 0x8000004506024221 */ /* 0x000fc80000010000 */
[----:B------:R-:W-:Y:S01]  /*1bb40*/  @P4 FFMA.FTZ R2, R73, -0.69314718246459960938, R2 ;  /* 0xbf31721849024823 */ /* 0x000fe20000010002 */
[----:B------:R-:W-:Y:S03]  /*1bb50*/  @P5 STG.E desc[UR6][R104.64+0xa0], R44 ;  /* 0x0000a02c68005986 */ /* 0x000fe6000c101906 */
[----:B------:R-:W-:Y:S01]  /*1bb60*/  @P4 FADD.FTZ R2, R11, R2 ;  /* 0x000000020b024221 */ /* 0x000fe20000010000 */
[----:B------:R0:W-:Y:S01]  /*1bb70*/  @P5 STG.E.U16 desc[UR6][R86.64+0x50], R17 ;  /* 0x0000501156005986 */ /* 0x0001e2000c101506 */
[----:B------:R-:W-:-:S03]  /*1bb80*/  HADD2.F32 R6, -RZ, R120.H1_H1 ;  /* 0x30000078ff067230 */ /* 0x000fc60000004100 */
[----:B------:R-:W-:Y:S01]  /*1bb90*/  @P4 F2FP.F16.F32.PACK_AB R2, RZ, R2 ;  /* 0x00000002ff02423e */ /* 0x000fe200000000ff */
[----:B------:R-:W-:Y:S01]  /*1bba0*/  @P5 STG.E desc[UR6][R104.64+0xa4], R45 ;  /* 0x0000a42d68005986 */ /* 0x000fe2000c101906 */
[----:B------:R-:W-:-:S03]  /*1bbb0*/  @P0 F2FP.F16.F32.PACK_AB R3, RZ, R3 ;  /* 0x00000003ff03023e */ /* 0x000fc600000000ff */
[----:B------:R-:W4:Y:S04]  /*1bbc0*/  @P6 LDG.E.CONSTANT R19, desc[UR6][R88.64] ;  /* 0x0000000658136981 */ /* 0x000f28000c1e9900 */
[----:B0-----:R-:W5:Y:S04]  /*1bbd0*/  @P6 LDG.E.CONSTANT R17, desc[UR6][R88.64] ;  /* 0x0000000658116981 */ /* 0x001f68000c1e9900 */
[----:B------:R0:W-:Y:S04]  /*1bbe0*/  @P5 STG.E.U16 desc[UR6][R86.64+0x52], R43 ;  /* 0x0000522b56005986 */ /* 0x0001e8000c101506 */
[----:B------:R-:W-:Y:S01]  /*1bbf0*/  @P0 STG.E desc[UR6][R104.64+0xa8], R46 ;  /* 0x0000a82e68000986 */ /* 0x000fe2000c101906 */
[----:B------:R-:W-:-:S03]  /*1bc00*/  ISETP.GE.AND P5, PT, R72, 0x1c, PT ;  /* 0x0000001c4800780c */ /* 0x000fc60003fa6270 */
[----:B------:R1:W-:Y:S01]  /*1bc10*/  @P0 STG.E.U16 desc[UR6][R86.64+0x54], R4 ;  /* 0x0000540456000986 */ /* 0x0003e2000c101506 */
[----:B0-----:R-:W-:Y:S01]  /*1bc20*/  PRMT R43, R2, 0x7610, R43 ;  /* 0x00007610022b7816 */ /* 0x001fe2000000002b */
[----:B------:R-:W-:Y:S02]  /*1bc30*/  @P3 FADD.FTZ R2, R6, -R69 ;  /* 0x8000004506023221 */ /* 0x000fe40000010000 */
[----:B------:R-:W-:Y:S01]  /*1bc40*/  @P0 STG.E desc[UR6][R104.64+0xac], R47 ;  /* 0x0000ac2f68000986 */ /* 0x000fe2000c101906 */
[----:B------:R-:W-:-:S03]  /*1bc50*/  @P4 FADD.FTZ R5, R10, R5 ;  /* 0x000000050a054221 */ /* 0x000fc60000010000 */
[----:B------:R0:W-:Y:S01]  /*1bc60*/  @P0 STG.E.U16 desc[UR6][R86.64+0x56], R3 ;  /* 0x0000560356000986 */ /* 0x0001e2000c101506 */
[----:B-1----:R-:W-:Y:S01]  /*1bc70*/  HADD2.F32 R4, -RZ, R120.H0_H0 ;  /* 0x20000078ff047230 */ /* 0x002fe20000004100 */
[----:B------:R-:W-:Y:S01]  /*1bc80*/  @P4 F2FP.F16.F32.PACK_AB R5, RZ, R5 ;  /* 0x00000005ff05423e */ /* 0x000fe200000000ff */
[--C-:B------:R-:W-:Y:S01]  /*1bc90*/  HADD2.F32 R6, -RZ, R117.reuse.H1_H1 ;  /* 0x30000075ff067230 */ /* 0x100fe20000004100 */
[----:B------:R-:W-:Y:S01]  /*1bca0*/  ISETP.GE.AND P0, PT, R72, 0x1d, PT ;  /* 0x0000001d4800780c */ /* 0x000fe20003f06270 */
[----:B------:R-:W4:Y:S01]  /*1bcb0*/  @P5 LDG.E.CONSTANT R11, desc[UR6][R88.64] ;  /* 0x00000006580b5981 */ /* 0x000f22000c1e9900 */
[--C-:B------:R-:W-:Y:S01]  /*1bcc0*/  @P3 FADD.FTZ R4, R4, -R69.reuse ;  /* 0x8000004504043221 */ /* 0x100fe20000010000 */
[C---:B0-----:R-:W-:Y:S01]  /*1bcd0*/  @P3 FFMA.FTZ R3, R73.reuse, -0.69314718246459960938, R2 ;  /* 0xbf31721849033823 */ /* 0x041fe20000010002 */
[----:B------:R-:W-:Y:S01]  /*1bce0*/  HADD2.F32 R2, -RZ, R117.H0_H0 ;  /* 0x20000075ff027230 */ /* 0x000fe20000004100 */
[----:B------:R-:W-:Y:S01]  /*1bcf0*/  @P4 STG.E desc[UR6][R104.64+0xb0], R48 ;  /* 0x0000b03068004986 */ /* 0x000fe2000c101906 */
[----:B------:R-:W-:Y:S01]  /*1bd00*/  @P3 FFMA.FTZ R4, R73, -0.69314718246459960938, R4 ;  /* 0xbf31721849043823 */ /* 0x000fe20000010004 */
[----:B------:R-:W-:-:S02]  /*1bd10*/  @P2 FADD.FTZ R6, R6, -R69 ;  /* 0x8000004506062221 */ /* 0x000fc40000010000 */
[----:B------:R-:W-:Y:S01]  /*1bd20*/  @P2 FADD.FTZ R2, R2, -R69 ;  /* 0x8000004502022221 */ /* 0x000fe20000010000 */
[----:B------:R0:W-:Y:S01]  /*1bd30*/  @P4 STG.E.U16 desc[UR6][R86.64+0x58], R5 ;  /* 0x0000580556004986 */ /* 0x0001e2000c101506 */
[----:B------:R-:W-:Y:S01]  /*1bd40*/  @P3 FADD.FTZ R4, R15, R4 ;  /* 0x000000040f043221 */ /* 0x000fe20000010000 */
[----:B------:R-:W-:Y:S01]  /*1bd50*/  @P3 FADD.FTZ R3, R14, R3 ;  /* 0x000000030e033221 */ /* 0x000fe20000010000 */
[C---:B------:R-:W-:Y:S01]  /*1bd60*/  @P2 FFMA.FTZ R6, R73.reuse, -0.69314718246459960938, R6 ;  /* 0xbf31721849062823 */ /* 0x040fe20000010006 */
[----:B------:R-:W4:Y:S04]  /*1bd70*/  @P5 LDG.E.CONSTANT R15, desc[UR6][R88.64] ;  /* 0x00000006580f5981 */ /* 0x000f28000c1e9900 */
[----:B------:R-:W4:Y:S01]  /*1bd80*/  @P0 LDG.E.CONSTANT R21, desc[UR6][R88.64] ;  /* 0x0000000658150981 */ /* 0x000f22000c1e9900 */
[----:B0-----:R-:W-:Y:S01]  /*1bd90*/  @P2 FFMA.FTZ R5, R73, -0.69314718246459960938, R2 ;  /* 0xbf31721849052823 */ /* 0x001fe20000010002 */
[----:B------:R-:W-:-:S02]  /*1bda0*/  @P2 FADD.FTZ R6, R13, R6 ;  /* 0x000000060d062221 */ /* 0x000fc40000010000 */
[----:B------:R-:W4:Y:S01]  /*1bdb0*/  @P0 LDG.E.CONSTANT R23, desc[UR6][R88.64] ;  /* 0x0000000658170981 */ /* 0x000f22000c1e9900 */
[----:B------:R-:W-:Y:S01]  /*1bdc0*/  @P2 FADD.FTZ R5, R12, R5 ;  /* 0x000000050c052221 */ /* 0x000fe20000010000 */
[----:B------:R-:W-:Y:S02]  /*1bdd0*/  @P3 F2FP.F16.F32.PACK_AB R3, RZ, R3 ;  /* 0x00000003ff03323e */ /* 0x000fe400000000ff */
[----:B------:R-:W-:Y:S01]  /*1bde0*/  @P4 STG.E desc[UR6][R104.64+0xb4], R49 ;  /* 0x0000b43168004986 */ /* 0x000fe2000c101906 */
[----:B------:R-:W-:Y:S02]  /*1bdf0*/  @P3 F2FP.F16.F32.PACK_AB R4, RZ, R4 ;  /* 0x00000004ff04323e */ /* 0x000fe400000000ff */
[----:B------:R-:W-:Y:S01]  /*1be00*/  @P2 F2FP.F16.F32.PACK_AB R5, RZ, R5 ;  /* 0x00000005ff05223e */ /* 0x000fe200000000ff */
[----:B------:R0:W-:Y:S01]  /*1be10*/  @P4 STG.E.U16 desc[UR6][R86.64+0x5a], R43 ;  /* 0x00005a2b56004986 */ /* 0x0001e2000c101506 */
[----:B------:R-:W-:Y:S02]  /*1be20*/  @P2 F2FP.F16.F32.PACK_AB R6, RZ, R6 ;  /* 0x00000006ff06223e */ /* 0x000fe400000000ff */
[----:B------:R-:W-:Y:S01]  /*1be30*/  ISETP.GE.AND P4, PT, R72, 0x1e, PT ;  /* 0x0000001e4800780c */ /* 0x000fe20003f86270 */
[----:B------:R-:W-:Y:S01]  /*1be40*/  @P3 STG.E desc[UR6][R104.64+0xb8], R50 ;  /* 0x0000b83268003986 */ /* 0x000fe2000c101906 */
[----:B------:R-:W-:-:S02]  /*1be50*/  PRMT R8, R5, 0x7610, R8 ;  /* 0x0000761005087816 */ /* 0x000fc40000000008 */
[----:B------:R-:W-:Y:S01]  /*1be60*/  PRMT R10, R6, 0x7610, R10 ;  /* 0x00007610060a7816 */ /* 0x000fe2000000000a */
[----:B------:R1:W-:Y:S01]  /*1be70*/  @P3 STG.E.U16 desc[UR6][R86.64+0x5c], R4 ;  /* 0x00005c0456003986 */ /* 0x0003e2000c101506 */
[----:B0-----:R-:W-:-:S03]  /*1be80*/  PRMT R43, R3, 0x7610, R43 ;  /* 0x00007610032b7816 */ /* 0x001fc6000000002b */
[----:B------:R-:W-:Y:S04]  /*1be90*/  @P3 STG.E desc[UR6][R104.64+0xbc], R51 ;  /* 0x0000bc3368003986 */ /* 0x000fe8000c101906 */
[----:B------:R-:W-:Y:S01]  /*1bea0*/  @P3 STG.E.U16 desc[UR6][R86.64+0x5e], R43 ;  /* 0x00005e2b56003986 */ /* 0x000fe2000c101506 */
[----:B------:R-:W-:-:S03]  /*1beb0*/  ISETP.GE.AND P3, PT, R72, 0x1f, PT ;  /* 0x0000001f4800780c */ /* 0x000fc60003f66270 */
[----:B------:R-:W-:Y:S04]  /*1bec0*/  @P2 STG.E desc[UR6][R104.64+0xc0], R52 ;  /* 0x0000c03468002986 */ /* 0x000fe8000c101906 */
[----:B------:R0:W-:Y:S04]  /*1bed0*/  @P2 STG.E.U16 desc[UR6][R86.64+0x60], R8 ;  /* 0x0000600856002986 */ /* 0x0001e8000c101506 */
[----:B------:R-:W-:Y:S04]  /*1bee0*/  @P2 STG.E desc[UR6][R104.64+0xc4], R53 ;  /* 0x0000c43568002986 */ /* 0x000fe8000c101906 */
[----:B------:R0:W-:Y:S01]  /*1bef0*/  @P2 STG.E.U16 desc[UR6][R86.64+0x62], R10 ;  /* 0x0000620a56002986 */ /* 0x0001e2000c101506 */
[----:B------:R-:W-:-:S03]  /*1bf00*/  ISETP.GE.AND P2, PT, R72, 0x20, PT ;  /* 0x000000204800780c */ /* 0x000fc60003f46270 */
[----:B------:R-:W4:Y:S04]  /*1bf10*/  @P4 LDG.E.CONSTANT R3, desc[UR6][R88.64] ;  /* 0x0000000658034981 */ /* 0x000f28000c1e9900 */
[----:B------:R-:W4:Y:S04]  /*1bf20*/  @P4 LDG.E.CONSTANT R5, desc[UR6][R88.64] ;  /* 0x0000000658054981 */ /* 0x000f28000c1e9900 */
[----:B------:R-:W4:Y:S04]  /*1bf30*/  @P3 LDG.E.CONSTANT R13, desc[UR6][R88.64] ;  /* 0x00000006580d3981 */ /* 0x000f28000c1e9900 */
[----:B------:R-:W4:Y:S04]  /*1bf40*/  @P3 LDG.E.CONSTANT R25, desc[UR6][R88.64] ;  /* 0x0000000658193981 */ /* 0x000f28000c1e9900 */
[----:B------:R-:W4:Y:S01]  /*1bf50*/  @P2 LDG.E.CONSTANT R27, desc[UR6][R88.64] ;  /* 0x00000006581b2981 */ /* 0x000f22000c1e9900 */
[----:B------:R-:W-:-:S05]  /*1bf60*/  HADD2.F32 R2, -RZ, R118.H0_H0 ;  /* 0x20000076ff027230 */ /* 0x000fca0000004100 */
[----:B------:R-:W-:-:S04]  /*1bf70*/  @P1 FADD.FTZ R2, R2, -R69 ;  /* 0x8000004502021221 */ /* 0x000fc80000010000 */
[----:B------:R-:W-:Y:S01]  /*1bf80*/  @P1 FFMA.FTZ R2, R73, -0.69314718246459960938, R2 ;  /* 0xbf31721849021823 */ /* 0x000fe20000010002 */
[--C-:B------:R-:W-:Y:S02]  /*1bf90*/  HADD2.F32 R6, -RZ, R115.reuse.H0_H0 ;  /* 0x20000073ff067230 */ /* 0x100fe40000004100 */
[----:B-1----:R-:W-:Y:S02]  /*1bfa0*/  HADD2.F32 R4, -RZ, R118.H1_H1 ;  /* 0x30000076ff047230 */ /* 0x002fe40000004100 */
[----:B0-----:R-:W-:Y:S02]  /*1bfb0*/  HADD2.F32 R8, -RZ, R115.H1_H1 ;  /* 0x30000073ff087230 */ /* 0x001fe40000004100 */
[--C-:B------:R-:W-:Y:S01]  /*1bfc0*/  @P6 FADD.FTZ R6, R6, -R69.reuse ;  /* 0x8000004506066221 */ /* 0x100fe20000010000 */
[----:B------:R-:W-:-:S03]  /*1bfd0*/  @P1 FADD.FTZ R4, R4, -R69 ;  /* 0x8000004504041221 */ /* 0x000fc60000010000 */
[C---:B------:R-:W-:Y:S01]  /*1bfe0*/  @P6 FFMA.FTZ R6, R73.reuse, -0.69314718246459960938, R6 ;  /* 0xbf31721849066823 */ /* 0x040fe20000010006 */
[----:B------:R-:W-:Y:S01]  /*1bff0*/  @P1 FFMA.FTZ R4, R73, -0.69314718246459960938, R4 ;  /* 0xbf31721849041823 */ /* 0x000fe20000010004 */
[----:B------:R-:W-:Y:S01]  /*1c000*/  @P1 STG.E desc[UR6][R104.64+0xc8], R54 ;  /* 0x0000c83668001986 */ /* 0x000fe2000c101906 */
[----:B------:R-:W-:Y:S02]  /*1c010*/  HADD2.F32 R10, -RZ, R113.H1_H1 ;  /* 0x30000071ff0a7230 */ /* 0x000fe40000004100 */
[----:B---3--:R-:W-:-:S05]  /*1c020*/  @P1 FADD.FTZ R2, R7, R2 ;  /* 0x0000000207021221 */ /* 0x008fca0000010000 */
[----:B------:R-:W-:-:S04]  /*1c030*/  @P1 F2FP.F16.F32.PACK_AB R2, RZ, R2 ;  /* 0x00000002ff02123e */ /* 0x000fc800000000ff */
[----:B------:R-:W-:Y:S01]  /*1c040*/  PRMT R43, R2, 0x7610, R43 ;  /* 0x00007610022b7816 */ /* 0x000fe2000000002b */
[----:B------:R-:W-:Y:S01]  /*1c050*/  @P6 FADD.FTZ R2, R8, -R69 ;  /* 0x8000004508026221 */ /* 0x000fe20000010000 */
[----:B--2---:R-:W-:-:S03]  /*1c060*/  @P1 FADD.FTZ R4, R9, R4 ;  /* 0x0000000409041221 */ /* 0x004fc60000010000 */
[----:B------:R-:W-:Y:S02]  /*1c070*/  @P6 FFMA.FTZ R2, R73, -0.69314718246459960938, R2 ;  /* 0xbf31721849026823 */ /* 0x000fe40000010002 */
[----:B------:R-:W-:Y:S01]  /*1c080*/  @P1 F2FP.F16.F32.PACK_AB R4, RZ, R4 ;  /* 0x00000004ff04123e */ /* 0x000fe200000000ff */
[----:B-----5:R-:W-:Y:S01]  /*1c090*/  @P6 FADD.FTZ R6, R17, R6 ;  /* 0x0000000611066221 */ /* 0x020fe20000010000 */
[----:B----4-:R-:W-:-:S04]  /*1c0a0*/  @P6 FADD.FTZ R2, R19, R2 ;  /* 0x0000000213026221 */ /* 0x010fc80000010000 */
[----:B------:R-:W-:Y:S02]  /*1c0b0*/  @P6 F2FP.F16.F32.PACK_AB R6, RZ, R6 ;  /* 0x00000006ff06623e */ /* 0x000fe400000000ff */
[----:B------:R-:W-:Y:S02]  /*1c0c0*/  PRMT R7, R4, 0x7610, R7 ;  /* 0x0000761004077816 */ /* 0x000fe40000000007 */
[----:B------:R-:W-:Y:S01]  /*1c0d0*/  PRMT R9, R6, 0x7610, R9 ;  /* 0x0000761006097816 */ /* 0x000fe20000000009 */
[--C-:B------:R-:W-:Y:S01]  /*1c0e0*/  HADD2.F32 R6, -RZ, R116.reuse.H1_H1 ;  /* 0x30000074ff067230 */ /* 0x100fe20000004100 */
[----:B------:R-:W-:Y:S01]  /*1c0f0*/  @P6 F2FP.F16.F32.PACK_AB R2, RZ, R2 ;  /* 0x00000002ff02623e */ /* 0x000fe200000000ff */
[----:B------:R-:W-:Y:S01]  /*1c100*/  HADD2.F32 R4, -RZ, R116.H0_H0 ;  /* 0x20000074ff047230 */ /* 0x000fe20000004100 */
[----:B------:R0:W-:Y:S01]  /*1c110*/  @P1 STG.E.U16 desc[UR6][R86.64+0x64], R43 ;  /* 0x0000642b56001986 */ /* 0x0001e2000c101506 */
[----:B------:R-:W-:-:S03]  /*1c120*/  HADD2.F32 R8, -RZ, R113.H0_H0 ;  /* 0x20000071ff087230 */ /* 0x000fc60000004100 */
[----:B------:R-:W-:Y:S01]  /*1c130*/  @P5 FADD.FTZ R4, R4, -R69 ;  /* 0x8000004504045221 */ /* 0x000fe20000010000 */
[----:B0-----:R-:W-:Y:S01]  /*1c140*/  PRMT R43, R2, 0x7610, R43 ;  /* 0x00007610022b7816 */ /* 0x001fe2000000002b */
[--C-:B------:R-:W-:Y:S01]  /*1c150*/  @P5 FADD.FTZ R2, R6, -R69.reuse ;  /* 0x8000004506025221 */ /* 0x100fe20000010000 */
[--C-:B------:R-:W-:Y:S01]  /*1c160*/  @P0 FADD.FTZ R6, R8, -R69.reuse ;  /* 0x8000004508060221 */ /* 0x100fe20000010000 */
[C---:B------:R-:W-:Y:S02]  /*1c170*/  @P5 FFMA.FTZ R4, R73.reuse, -0.69314718246459960938, R4 ;  /* 0xbf31721849045823 */ /* 0x040fe40000010004 */
[C---:B------:R-:W-:Y:S01]  /*1c180*/  @P5 FFMA.FTZ R2, R73.reuse, -0.69314718246459960938, R2 ;  /* 0xbf31721849025823 */ /* 0x040fe20000010002 */
[----:B------:R-:W-:Y:S01]  /*1c190*/  @P0 FADD.FTZ R8, R10, -R69 ;  /* 0x800000450a080221 */ /* 0x000fe20000010000 */
[----:B------:R-:W-:Y:S01]  /*1c1a0*/  @P0 FFMA.FTZ R6, R73, -0.69314718246459960938, R6 ;  /* 0xbf31721849060823 */ /* 0x000fe20000010006 */
[----:B------:R-:W-:Y:S01]  /*1c1b0*/  @P5 FADD.FTZ R4, R11, R4 ;  /* 0x000000040b045221 */ /* 0x000fe20000010000 */
[----:B------:R-:W-:Y:S01]  /*1c1c0*/  @P1 STG.E desc[UR6][R104.64+0xcc], R55 ;  /* 0x0000cc3768001986 */ /* 0x000fe2000c101906 */
[----:B------:R-:W-:-:S03]  /*1c1d0*/  @P0 FFMA.FTZ R8, R73, -0.69314718246459960938, R8 ;  /* 0xbf31721849080823 */ /* 0x000fc60000010008 */
[----:B------:R0:W-:Y:S01]  /*1c1e0*/  @P1 STG.E.U16 desc[UR6][R86.64+0x66], R7 ;  /* 0x0000660756001986 */ /* 0x0001e2000c101506 */
[----:B------:R-:W-:Y:S01]  /*1c1f0*/  @P5 F2FP.F16.F32.PACK_AB R4, RZ, R4 ;  /* 0x00000004ff04523e */ /* 0x000fe200000000ff */
[----:B------:R-:W-:Y:S02]  /*1c200*/  @P5 FADD.FTZ R2, R15, R2 ;  /* 0x000000020f025221 */ /* 0x000fe40000010000 */
[----:B------:R-:W-:Y:S01]  /*1c210*/  @P6 STG.E desc[UR6][R104.64+0xd0], R56 ;  /* 0x0000d03868006986 */ /* 0x000fe2000c101906 */
[----:B------:R-:W-:Y:S02]  /*1c220*/  @P0 FADD.FTZ R6, R21, R6 ;  /* 0x0000000615060221 */ /* 0x000fe40000010000 */
[----:B------:R-:W-:Y:S01]  /*1c230*/  @P5 F2FP.F16.F32.PACK_AB R2, RZ, R2 ;  /* 0x00000002ff02523e */ /* 0x000fe200000000ff */
[----:B------:R-:W-:Y:S01]  /*1c240*/  @P6 STG.E.U16 desc[UR6][R86.64+0x68], R9 ;  /* 0x0000680956006986 */ /* 0x000fe2000c101506 */
[----:B------:R-:W-:-:S03]  /*1c250*/  @P0 FADD.FTZ R8, R23, R8 ;  /* 0x0000000817080221 */ /* 0x000fc60000010000 */
[----:B------:R-:W-:Y:S01]  /*1c260*/  @P6 STG.E desc[UR6][R104.64+0xd4], R57 ;  /* 0x0000d43968006986 */ /* 0x000fe2000c101906 */
[----:B------:R-:W-:-:S03]  /*1c270*/  @P0 F2FP.F16.F32.PACK_AB R6, RZ, R6 ;  /* 0x00000006ff06023e */ /* 0x000fc600000000ff */
[----:B------:R1:W-:Y:S01]  /*1c280*/  @P6 STG.E.U16 desc[UR6][R86.64+0x6a], R43 ;  /* 0x00006a2b56006986 */ /* 0x0003e2000c101506 */
[----:B------:R-:W-:-:S03]  /*1c290*/  @P0 F2FP.F16.F32.PACK_AB R8, RZ, R8 ;  /* 0x00000008ff08023e */ /* 0x000fc600000000ff */
[----:B------:R-:W-:Y:S01]  /*1c2a0*/  @P5 STG.E desc[UR6][R104.64+0xd8], R58 ;  /* 0x0000d83a68005986 */ /* 0x000fe2000c101906 */
[----:B0-----:R-:W-:-:S03]  /*1c2b0*/  PRMT R7, R6, 0x7610, R7 ;  /* 0x0000761006077816 */ /* 0x001fc60000000007 */
[----:B------:R0:W-:Y:S01]  /*1c2c0*/  @P5 STG.E.U16 desc[UR6][R86.64+0x6c], R4 ;  /* 0x00006c0456005986 */ /* 0x0001e2000c101506 */
[----:B-1----:R-:W-:Y:S01]  /*1c2d0*/  PRMT R43, R2, 0x7610, R43 ;  /* 0x00007610022b7816 */ /* 0x002fe2000000002b */
[----:B------:R-:W-:Y:S01]  /*1c2e0*/  HADD2.F32 R2, -RZ, R114.H0_H0 ;  /* 0x20000072ff027230 */ /* 0x000fe20000004100 */
[----:B------:R-:W-:Y:S01]  /*1c2f0*/  PRMT R9, R8, 0x7610, R9 ;  /* 0x0000761008097816 */ /* 0x000fe20000000009 */
[----:B------:R-:W-:Y:S02]  /*1c300*/  HADD2.F32 R6, -RZ, R0.H0_H0 ;  /* 0x20000000ff067230 */ /* 0x000fe40000004100 */
[----:B0-----:R-:W-:Y:S02]  /*1c310*/  HADD2.F32 R4, -RZ, R114.H1_H1 ;  /* 0x30000072ff047230 */ /* 0x001fe40000004100 */
[----:B------:R-:W-:Y:S01]  /*1c320*/  @P4 FADD.FTZ R2, R2, -R69 ;  /* 0x8000004502024221 */ /* 0x000fe20000010000 */
[----:B------:R-:W-:Y:S02]  /*1c330*/  HADD2.F32 R8, -RZ, R0.H1_H1 ;  /* 0x30000000ff087230 */ /* 0x000fe40000004100 */
[----:B------:R-:W-:-:S02]  /*1c340*/  HADD2.F32 R10, -RZ, R112.H0_H0 ;  /* 0x20000070ff0a7230 */ /* 0x000fc40000004100 */
[--C-:B------:R-:W-:Y:S01]  /*1c350*/  @P4 FADD.FTZ R0, R4, -R69.reuse ;  /* 0x8000004504004221 */ /* 0x100fe20000010000 */
[C---:B------:R-:W-:Y:S01]  /*1c360*/  @P4 FFMA.FTZ R2, R73.reuse, -0.69314718246459960938, R2 ;  /* 0xbf31721849024823 */ /* 0x040fe20000010002 */
[--C-:B------:R-:W-:Y:S01]  /*1c370*/  @P3 FADD.FTZ R4, R6, -R69.reuse ;  /* 0x8000004506043221 */ /* 0x100fe20000010000 */
[--C-:B------:R-:W-:Y:S01]  /*1c380*/  @P3 FADD.FTZ R6, R8, -R69.reuse ;  /* 0x8000004508063221 */ /* 0x100fe20000010000 */
[C---:B------:R-:W-:Y:S01]  /*1c390*/  @P4 FFMA.FTZ R0, R73.reuse, -0.69314718246459960938, R0 ;  /* 0xbf31721849004823 */ /* 0x040fe20000010000 */
[----:B------:R-:W-:Y:S01]  /*1c3a0*/  @P2 FADD.FTZ R8, R10, -R69 ;  /* 0x800000450a082221 */ /* 0x000fe20000010000 */
[C---:B------:R-:W-:Y:S01]  /*1c3b0*/  @P3 FFMA.FTZ R4, R73.reuse, -0.69314718246459960938, R4 ;  /* 0xbf31721849043823 */ /* 0x040fe20000010004 */
[C---:B------:R-:W-:Y:S01]  /*1c3c0*/  @P3 FFMA.FTZ R6, R73.reuse, -0.69314718246459960938, R6 ;  /* 0xbf31721849063823 */ /* 0x040fe20000010006 */
[----:B------:R0:W-:Y:S01]  /*1c3d0*/  @P5 STG.E desc[UR6][R104.64+0xdc], R59 ;  /* 0x0000dc3b68005986 */ /* 0x0001e2000c101906 */
[----:B------:R-:W-:Y:S01]  /*1c3e0*/  @P2 FFMA.FTZ R8, R73, -0.69314718246459960938, R8 ;  /* 0xbf31721849082823 */ /* 0x000fe20000010008 */
[----:B------:R-:W-:-:S02]  /*1c3f0*/  @P4 FADD.FTZ R2, R3, R2 ;  /* 0x0000000203024221 */ /* 0x000fc40000010000 */
[----:B------:R0:W-:Y:S01]  /*1c400*/  @P5 STG.E.U16 desc[UR6][R86.64+0x6e], R43 ;  /* 0x00006e2b56005986 */ /* 0x0001e2000c101506 */
[----:B------:R-:W-:-:S03]  /*1c410*/  @P4 FADD.FTZ R0, R5, R0 ;  /* 0x0000000005004221 */ /* 0x000fc60000010000 */
[----:B------:R0:W-:Y:S01]  /*1c420*/  @P0 STG.E desc[UR6][R104.64+0xe0], R60 ;  /* 0x0000e03c68000986 */ /* 0x0001e2000c101906 */
[----:B------:R-:W-:Y:S01]  /*1c430*/  @P4 F2FP.F16.F32.PACK_AB R2, RZ, R2 ;  /* 0x00000002ff02423e */ /* 0x000fe200000000ff */
[----:B------:R-:W-:Y:S02]  /*1c440*/  @P3 FADD.FTZ R4, R13, R4 ;  /* 0x000000040d043221 */ /* 0x000fe40000010000 */
[----:B------:R0:W-:Y:S01]  /*1c450*/  @P0 STG.E.U16 desc[UR6][R86.64+0x70], R7 ;  /* 0x0000700756000986 */ /* 0x0001e2000c101506 */
[----:B------:R-:W-:Y:S01]  /*1c460*/  @P4 F2FP.F16.F32.PACK_AB R0, RZ, R0 ;  /* 0x00000000ff00423e */ /* 0x000fe200000000ff */
[----:B------:R-:W-:Y:S02]  /*1c470*/  @P3 FADD.FTZ R6, R25, R6 ;  /* 0x0000000619063221 */ /* 0x000fe40000010000 */
[----:B------:R0:W-:Y:S01]  /*1c480*/  @P0 STG.E desc[UR6][R104.64+0xe4], R61 ;  /* 0x0000e43d68000986 */ /* 0x0001e2000c101906 */
[----:B------:R-:W-:Y:S01]  /*1c490*/  @P3 F2FP.F16.F32.PACK_AB R4, RZ, R4 ;  /* 0x00000004ff04323e */ /* 0x000fe200000000ff */
[----:B------:R-:W-:-:S02]  /*1c4a0*/  @P2 FADD.FTZ R8, R27, R8 ;  /* 0x000000081b082221 */ /* 0x000fc40000010000 */
        /* <DEDUP_REMOVED lines=18> */
[----:B0-----:R-:W-:-:S04]  /*1c5d0*/  FFMA.FTZ R0, R73, -0.69314718246459960938, R112 ;  /* 0xbf31721849007823 */ /* 0x001fc80000010070 */
[----:B--2---:R-:W-:-:S05]  /*1c5e0*/  FADD.FTZ R0, R89, R0 ;  /* 0x0000000059007221 */ /* 0x004fca0000010000 */
[----:B------:R-:W-:-:S05]  /*1c5f0*/  F2FP.F16.F32.PACK_AB R0, RZ, R0 ;  /* 0x00000000ff00723e */ /* 0x000fca00000000ff */
[----:B------:R-:W-:Y:S01]  /*1c600*/  STG.E.U16 desc[UR6][R86.64+0x7e], R0 ;  /* 0x00007e0056007986 */ /* 0x000fe2000c101506 */
[----:B------:R-:W-:Y:S05]  /*1c610*/  EXIT ;  /* 0x000000000000794d */ /* 0x000fea0003800000 */
.L_x_5935:
        /* <DEDUP_REMOVED lines=14> */
.L_x_74332:


//--------------------- .text._ZN17fastertransformer38beam_online_softmax_topk_stage1_kernelI6__halfLi1ELi64ELi64EEEvPKT_S4_PKbPfiiPKi --------------------------
	.section	.text._ZN17fastertransformer38beam_online_softmax_topk_stage1_kernelI6__halfLi1ELi64ELi64EEEvPKT_S4_PKbPfiiPKi,"ax",@progbits
	.align	128
        .global         _ZN17fastertransformer38beam_online_softmax_topk_stage1_kernelI6__halfLi1ELi64ELi64EEEvPKT_S4_PKbPfiiPKi
        .type           _ZN17fastertransformer38beam_online_softmax_topk_stage1_kernelI6__halfLi1ELi64ELi64EEEvPKT_S4_PKbPfiiPKi,@function
        .size           _ZN17fastertransformer38beam_online_softmax_topk_stage1_kernelI6__halfLi1ELi64ELi64EEEvPKT_S4_PKbPfiiPKi,(.L_x_74333 - _ZN17fastertransformer38beam_online_softmax_topk_stage1_kernelI6__halfLi1ELi64ELi64EEEvPKT_S4_PKbPfiiPKi)
        .other          _ZN17fastertransformer38beam_online_softmax_topk_stage1_kernelI6__halfLi1ELi64ELi64EEEvPKT_S4_PKbPfiiPKi,@"STO_CUDA_ENTRY STV_DEFAULT"
_ZN17fastertransformer38beam_online_softmax_topk_stage1_kernelI6__halfLi1ELi64ELi64EEEvPKT_S4_PKbPfiiPKi:
.text._ZN17fastertransformer38beam_online_softmax_topk_stage1_kernelI6__halfLi1ELi64ELi64EEEvPKT_S4_PKbPfiiPKi:
[----:B------:R-:W0:Y:S01]  /*0000*/  LDC R1, c[0x0][0x28] ;  /* 0x00000a00ff017b82 */ /* 0x000e220000000800 */
[----:B------:R-:W1:Y:S07]  /*0010*/  S2R R7, SR_CTAID.X ;  /* 0x0000000000077919 */ /* 0x000e6e0000002500 */
[----:B------:R-:W1:Y:S01]  /*0020*/  LDC.64 R2, c[0x0][0x220] ;  /* 0x00008800ff027b82 */ /* 0x000e620000000a00 */
[----:B------:R-:W-:Y:S01]  /*0030*/  ULDC.64 UR6, c[0x0][0x208] ;  /* 0x0000820000067ab9 */ /* 0x000fe20000000a00 */
[----:B0-----:R-:W-:-:S06]  /*0040*/  VIADD R1, R1, 0xfffffcf0 ;  /* 0xfffffcf001017836 */ /* 0x001fcc0000000000 */
[----:B------:R-:W0:Y:S01]  /*0050*/  LDC R5, c[0x0][0x10] ;  /* 0x00000400ff057b82 */ /* 0x000e220000000800 */
[----:B------:R-:W-:Y:S02]  /*0060*/  IMAD.MOV.U32 R157, RZ, RZ, 0xfbff ;  /* 0x0000fbffff9d7424 */ /* 0x000fe400078e00ff */
[----:B------:R-:W-:Y:S02]  /*0070*/  IMAD.MOV.U32 R0, RZ, RZ, 0xfbff ;  /* 0x0000fbffff007424 */ /* 0x000fe400078e00ff */
[----:B------:R-:W-:Y:S02]  /*0080*/  IMAD.MOV.U32 R158, RZ, RZ, 0xfbff ;  /* 0x0000fbffff9e7424 */ /* 0x000fe400078e00ff */
[----:B------:R-:W-:Y:S01]  /*0090*/  IMAD.MOV.U32 R160, RZ, RZ, 0xfbff ;  /* 0x0000fbffffa07424 */ /* 0x000fe200078e00ff */
[----:B------:R-:W2:Y:S01]  /*00a0*/  LDC R8, c[0x0][0x230] ;  /* 0x00008c00ff087b82 */ /* 0x000ea20000000800 */
[----:B-1----:R-:W-:-:S04]  /*00b0*/  IADD3 R2, P0, R7, R2, RZ ;  /* 0x0000000207027210 */ /* 0x002fc80007f1e0ff */
[----:B------:R-:W-:-:S05]  /*00c0*/  LEA.HI.X.SX32 R3, R7, R3, 0x1, P0 ;  /* 0x0000000307037211 */ /* 0x000fca00000f0eff */
[----:B------:R1:W3:Y:S01]  /*00d0*/  LDG.E.U8.CONSTANT R4, desc[UR6][R2.64] ;  /* 0x0000000602047981 */ /* 0x0002e2000c1e9100 */
[--C-:B------:R-:W-:Y:S01]  /*00e0*/  PRMT R157, R157, 0x5410, R0.reuse ;  /* 0x000054109d9d7816 */ /* 0x100fe20000000000 */
[----:B------:R-:W-:Y:S01]  /*00f0*/  IMAD.MOV.U32 R163, RZ, RZ, 0xfbff ;  /* 0x0000fbffffa37424 */ /* 0x000fe200078e00ff */
[--C-:B------:R-:W-:Y:S01]  /*0100*/  PRMT R158, R158, 0x5410, R0.reuse ;  /* 0x000054109e9e7816 */ /* 0x100fe20000000000 */
[----:B------:R-:W-:Y:S01]  /*0110*/  IMAD.MOV.U32 R165, RZ, RZ, 0xfbff ;  /* 0x0000fbffffa57424 */ /* 0x000fe200078e00ff */
[----:B------:R-:W-:Y:S01]  /*0120*/  PRMT R160, R160, 0x5410, R0 ;  /* 0x00005410a0a07816 */ /* 0x000fe20000000000 */
[----:B------:R-:W-:Y:S01]  /*0130*/  IMAD.MOV.U32 R167, RZ, RZ, 0xfbff ;  /* 0x0000fbffffa77424 */ /* 0x000fe200078e00ff */
[----:B0-----:R-:W0:Y:S01]  /*0140*/  I2F.U32.RP R0, R5 ;  /* 0x0000000500007306 */ /* 0x001e220000209000 */
[----:B------:R-:W-:Y:S01]  /*0150*/  IMAD.MOV.U32 R169, RZ, RZ, 0xfbff ;  /* 0x0000fbffffa97424 */ /* 0x000fe200078e00ff */
[----:B------:R-:W-:Y:S01]  /*0160*/  ISETP.NE.U32.AND P2, PT, R5, RZ, PT ;  /* 0x000000ff0500720c */ /* 0x000fe20003f45070 */
[----:B-1----:R-:W-:Y:S01]  /*0170*/  IMAD.MOV.U32 R3, RZ, RZ, 0xfbff ;  /* 0x0000fbffff037424 */ /* 0x002fe200078e00ff */
[----:B------:R-:W-:Y:S01]  /*0180*/  ULDC UR4, c[0x0][0x20] ;  /* 0x0000080000047ab9 */ /* 0x000fe20000000800 */
        /* <DEDUP_REMOVED lines=10> */
[----:B0-----:R-:W0:Y:S01]  /*0230*/  MUFU.RCP R0, R0 ;  /* 0x0000000000007308 */ /* 0x001e220000001000 */
        /* <DEDUP_REMOVED lines=16> */
[----:B0-----:R-:W-:Y:S01]  /*0340*/  VIADD R0, R0, 0xffffffe ;  /* 0x0ffffffe00007836 */ /* 0x001fe20000000000 */
[----:B------:R-:W-:Y:S01]  /*0350*/  PRMT R175, R175, 0x5410, R2 ;  /* 0x00005410afaf7816 */ /* 0x000fe20000000002 */
[----:B------:R-:W-:-:S02]  /*0360*/  IMAD.MOV.U32 R2, RZ, RZ, RZ ;  /* 0x000000ffff027224 */ /* 0x000fc400078e00ff */
[----:B------:R-:W0:Y:S01]  /*0370*/  F2I.FTZ.U32.TRUNC.NTZ R3, R0 ;  /* 0x0000000000037305 */ /* 0x000e22000021f000 */
[----:B------:R-:W-:Y:S02]  /*0380*/  IMAD.MOV.U32 R6, RZ, RZ, 0xfbff ;  /* 0x0000fbffff067424 */ /* 0x000fe400078e00ff */
[----:B------:R-:W-:Y:S02]  /*0390*/  IMAD.MOV.U32 R171, RZ, RZ, 0xfbff ;  /* 0x0000fbffffab7424 */ /* 0x000fe400078e00ff */
        /* <DEDUP_REMOVED lines=10> */
[----:B0-----:R-:W-:Y:S01]  /*0440*/  IMAD.MOV R0, RZ, RZ, -R3 ;  /* 0x000000ffff007224 */ /* 0x001fe200078e0a03 */
[----:B------:R-:W-:Y:S01]  /*0450*/  PRMT R179, R179, 0x5410, R6 ;  /* 0x00005410b3b37816 */ /* 0x000fe20000000006 */
[----:B------:R-:W-:Y:S01]  /*0460*/  IMAD.MOV.U32 R186, RZ, RZ, 0xfbff ;  /* 0x0000fbffffba7424 */ /* 0x000fe200078e00ff */
[----:B------:R-:W0:Y:S01]  /*0470*/  S2R R6, SR_TID.X ;  /* 0x0000000000067919 */ /* 0x000e220000002100 */
[----:B------:R-:W-:Y:S01]  /*0480*/  IMAD R9, R0, R5, RZ ;  /* 0x0000000500097224 */ /* 0x000fe200078e02ff */
[----:B--2---:R-:W-:Y:S01]  /*0490*/  IADD3 R0, R5, -0x1, R8 ;  /* 0xffffffff05007810 */ /* 0x004fe20007ffe008 */
[----:B------:R-:W-:-:S02]  /*04a0*/  IMAD.MOV.U32 R187, RZ, RZ, 0xfbff ;  /* 0x0000fbffffbb7424 */ /* 0x000fc400078e00ff */
[----:B------:R-:W-:-:S04]  /*04b0*/  IMAD.HI.U32 R3, R3, R9, R2 ;  /* 0x0000000903037227 */ /* 0x000fc800078e0002 */
[----:B------:R-:W-:Y:S02]  /*04c0*/  IMAD.MOV.U32 R2, RZ, RZ, 0xfbff ;  /* 0x0000fbffff027424 */ /* 0x000fe400078e00ff */
[----:B------:R-:W-:-:S03]  /*04d0*/  IMAD.HI.U32 R3, R3, R0, RZ ;  /* 0x0000000003037227 */ /* 0x000fc600078e00ff */
[----:B------:R-:W-:Y:S01]  /*04e0*/  PRMT R177, R177, 0x5410, R2 ;  /* 0x00005410b1b17816 */ /* 0x000fe20000000002 */
[----:B------:R-:W-:Y:S02]  /*04f0*/  IMAD.MOV R2, RZ, RZ, -R3 ;  /* 0x000000ffff027224 */ /* 0x000fe400078e0a03 */
[----:B------:R-:W-:Y:S02]  /*0500*/  IMAD.MOV.U32 R180, RZ, RZ, 0xfbff ;  /* 0x0000fbffffb47424 */ /* 0x000fe400078e00ff */
[----:B------:R-:W-:Y:S02]  /*0510*/  IMAD R0, R5, R2, R0 ;  /* 0x0000000205007224 */ /* 0x000fe400078e0200 */
[----:B------:R-:W-:Y:S02]  /*0520*/  IMAD.MOV.U32 R2, RZ, RZ, 0xfbff ;  /* 0x0000fbffff027424 */ /* 0x000fe400078e00ff */
[----:B------:R-:W-:Y:S01]  /*0530*/  IMAD.MOV.U32 R9, RZ, RZ, 0xfbff ;  /* 0x0000fbffff097424 */ /* 0x000fe200078e00ff */
[----:B------:R-:W-:Y:S01]  /*0540*/  ISETP.GE.U32.AND P0, PT, R0, R5, PT ;  /* 0x000000050000720c */ /* 0x000fe20003f06070 */
[----:B------:R-:W-:Y:S01]  /*0550*/  IMAD.MOV.U32 R182, RZ, RZ, 0xfbff ;  /* 0x0000fbffffb67424 */ /* 0x000fe200078e00ff */
[----:B------:R-:W-:Y:S01]  /*0560*/  PRMT R181, R181, 0x5410, R2 ;  /* 0x00005410b5b57816 */ /* 0x000fe20000000002 */
[----:B------:R-:W-:Y:S01]  /*0570*/  IMAD.MOV.U32 R183, RZ, RZ, 0xfbff ;  /* 0x0000fbffffb77424 */ /* 0x000fe200078e00ff */
[----:B------:R-:W1:Y:S01]  /*0580*/  S2R R2, SR_CTAID.Y ;  /* 0x0000000000027919 */ /* 0x000e620000002600 */
[----:B------:R-:W-:Y:S01]  /*0590*/  IMAD.MOV.U32 R10, RZ, RZ, 0xfbff ;  /* 0x0000fbffff0a7424 */ /* 0x000fe200078e00ff */
[--C-:B------:R-:W-:Y:S01]  /*05a0*/  PRMT R180, R180, 0x5410, R9.reuse ;  /* 0x00005410b4b47816 */ /* 0x100fe20000000009 */
[----:B------:R-:W-:Y:S01]  /*05b0*/  IMAD.MOV.U32 R184, RZ, RZ, 0xfbff ;  /* 0x0000fbffffb87424 */ /* 0x000fe200078e00ff */
[--C-:B------:R-:W-:Y:S01]  /*05c0*/  PRMT R182, R182, 0x5410, R9.reuse ;  /* 0x00005410b6b67816 */ /* 0x100fe20000000009 */
[----:B------:R-:W-:Y:S01]  /*05d0*/  IMAD.MOV.U32 R188, RZ, RZ, 0xfbff ;  /* 0x0000fbffffbc7424 */ /* 0x000fe200078e00ff */
[----:B------:R-:W-:Y:S01]  /*05e0*/  PRMT R183, R183, 0x5410, R10 ;  /* 0x00005410b7b77816 */ /* 0x000fe2000000000a */
[----:B------:R-:W-:Y:S01]  /*05f0*/  VIADD R156, R1, UR4 ;  /* 0x00000004019c7c36 */ /* 0x000fe20008000000 */
[----:B------:R-:W-:Y:S01]  /*0600*/  PRMT R184, R184, 0x5410, R9 ;  /* 0x00005410b8b87816 */ /* 0x000fe20000000009 */
[----:B------:R-:W-:Y:S01]  /*0610*/  @P0 IMAD.IADD R0, R0, 0x1, -R5 ;  /* 0x0000000100000824 */ /* 0x000fe200078e0a05 */
[----:B------:R-:W-:Y:S01]  /*0620*/  PRMT R188, R188, 0x5410, R9 ;  /* 0x00005410bcbc7816 */ /* 0x000fe20000000009 */
[----:B------:R-:W-:-:S03]  /*0630*/  @P0 VIADD R3, R3, 0x1 ;  /* 0x0000000103030836 */ /* 0x000fc60000000000 */
[----:B------:R-:W-:Y:S01]  /*0640*/  ISETP.GE.U32.AND P1, PT, R0, R5, PT ;  /* 0x000000050000720c */ /* 0x000fe20003f26070 */
[----:B------:R-:W-:-:S05]  /*0650*/  IMAD.MOV.U32 R0, RZ, RZ, 0xfbff ;  /* 0x0000fbffff007424 */ /* 0x000fca00078e00ff */
[--C-:B------:R-:W-:Y:S02]  /*0660*/  PRMT R185, R185, 0x5410, R0.reuse ;  /* 0x00005410b9b97816 */ /* 0x100fe40000000000 */
[--C-:B------:R-:W-:Y:S02]  /*0670*/  PRMT R186, R186, 0x5410, R0.reuse ;  /* 0x00005410baba7816 */ /* 0x100fe40000000000 */
[----:B------:R-:W-:-:S03]  /*0680*/  PRMT R187, R187, 0x5410, R0 ;  /* 0x00005410bbbb7816 */ /* 0x000fc60000000000 */
[----:B------:R-:W-:Y:S01]  /*0690*/  @P1 VIADD R3, R3, 0x1 ;  /* 0x0000000103031836 */ /* 0x000fe20000000000 */
[----:B------:R-:W-:-:S05]  /*06a0*/  @!P2 LOP3.LUT R3, RZ, R5, RZ, 0x33, !PT ;  /* 0x00000005ff03a212 */ /* 0x000fca00078e33ff */
[CC--:B-1----:R-:W-:Y:S02]  /*06b0*/  IMAD R5, R3.reuse, R2.reuse, R3 ;  /* 0x0000000203057224 */ /* 0x0c2fe400078e0203 */
[----:B0-----:R-:W-:Y:S02]  /*06c0*/  IMAD R0, R3, R2, R6 ;  /* 0x0000000203007224 */ /* 0x001fe400078e0206 */
[----:B------:R-:W-:Y:S01]  /*06d0*/  IMAD.MOV.U32 R2, RZ, RZ, -0x38802000 ;  /* 0xc77fe000ff027424 */ /* 0x000fe200078e00ff */
[----:B------:R-:W-:Y:S01]  /*06e0*/  VIMNMX R5, R5, R8, PT ;  /* 0x0000000805057248 */ /* 0x000fe20003fe0100 */
[----:B------:R-:W-:Y:S01]  /*06f0*/  IMAD.MOV.U32 R3, RZ, RZ, RZ ;  /* 0x000000ffff037224 */ /* 0x000fe200078e00ff */
[----:B---3--:R-:W-:-:S13]  /*0700*/  ISETP.NE.AND P0, PT, R4, RZ, PT ;  /* 0x000000ff0400720c */ /* 0x008fda0003f05270 */
[----:B------:R-:W-:Y:S05]  /*0710*/  @!P0 BRA `(.L_x_5937) ;  /* 0x0000004400b08947 */ /* 0x000fea0003800000 */
[----:B------:R-:W-:Y:S01]  /*0720*/  ISETP.GE.AND P0, PT, R0, R5, PT ;  /* 0x000000050000720c */ /* 0x000fe20003f06270 */
        /* <DEDUP_REMOVED lines=65> */
[----:B------:R-:W-:Y:S06]  /*0b40*/  @P0 BRA `(.L_x_5939) ;  /* 0x00000040009c0947 */ /* 0x000fec0003800000 */
[----:B------:R-:W0:Y:S02]  /*0b50*/  LDC R8, c[0x0][0x234] ;  /* 0x00008d00ff087b82 */ /* 0x000e240000000800 */
[----:B0-----:R-:W-:-:S04]  /*0b60*/  IABS R9, R8 ;  /* 0x0000000800097213 */ /* 0x001fc80000000000 */
[----:B------:R-:W0:Y:S08]  /*0b70*/  I2F.RP R4, R9 ;  /* 0x0000000900047306 */ /* 0x000e300000209400 */
[----:B0-----:R-:W0:Y:S02]  /*0b80*/  MUFU.RCP R4, R4 ;  /* 0x0000000400047308 */ /* 0x001e240000001000 */
[----:B0-----:R-:W-:-:S06]  /*0b90*/  VIADD R2, R4, 0xffffffe ;  /* 0x0ffffffe04027836 */ /* 0x001fcc0000000000 */
[----:B------:R0:W1:Y:S02]  /*0ba0*/  F2I.FTZ.U32.TRUNC.NTZ R3, R2 ;  /* 0x0000000200037305 */ /* 0x000064000021f000 */
[----:B0-----:R-:W-:Y:S02]  /*0bb0*/  IMAD.MOV.U32 R2, RZ, RZ, RZ ;  /* 0x000000ffff027224 */ /* 0x001fe400078e00ff */
[----:B-1----:R-:W-:-:S04]  /*0bc0*/  IMAD.MOV R6, RZ, RZ, -R3 ;  /* 0x000000ffff067224 */ /* 0x002fc800078e0a03 */
[----:B------:R-:W-:Y:S01]  /*0bd0*/  IMAD R11, R6, R9, RZ ;  /* 0x00000009060b7224 */ /* 0x000fe200078e02ff */
[----:B------:R-:W-:-:S03]  /*0be0*/  IABS R6, R7 ;  /* 0x0000000700067213 */ /* 0x000fc60000000000 */
[----:B------:R-:W-:Y:S01]  /*0bf0*/  IMAD.HI.U32 R3, R3, R11, R2 ;  /* 0x0000000b03037227 */ /* 0x000fe200078e0002 */
[----:B------:R-:W-:-:S04]  /*0c00*/  LOP3.LUT R2, R7, R8, RZ, 0x3c, !PT ;  /* 0x0000000807027212 */ /* 0x000fc800078e3cff */
[----:B------:R-:W-:Y:S01]  /*0c10*/  ISETP.GE.AND P2, PT, R2, RZ, PT ;  /* 0x000000ff0200720c */ /* 0x000fe20003f46270 */
[----:B------:R-:W-:-:S04]  /*0c20*/  IMAD.HI.U32 R3, R3, R6, RZ ;  /* 0x0000000603037227 */ /* 0x000fc800078e00ff */
[----:B------:R-:W-:-:S04]  /*0c30*/  IMAD.MOV R4, RZ, RZ, -R3 ;  /* 0x000000ffff047224 */ /* 0x000fc800078e0a03 */
[C---:B------:R-:W-:Y:S02]  /*0c40*/  IMAD R4, R9.reuse, R4, R6 ;  /* 0x0000000409047224 */ /* 0x040fe400078e0206 */
[----:B------:R-:W0:Y:S03]  /*0c50*/  LDC.64 R6, c[0x0][0x238] ;  /* 0x00008e00ff067b82 */ /* 0x000e260000000a00 */
[----:B------:R-:W-:-:S13]  /*0c60*/  ISETP.GT.U32.AND P1, PT, R9, R4, PT ;  /* 0x000000040900720c */ /* 0x000fda0003f24070 */
[----:B------:R-:W-:Y:S02]  /*0c70*/  @!P1 IMAD.IADD R4, R4, 0x1, -R9 ;  /* 0x0000000104049824 */ /* 0x000fe400078e0a09 */
[----:B------:R-:W-:Y:S01]  /*0c80*/  @!P1 VIADD R3, R3, 0x1 ;  /* 0x0000000103039836 */ /* 0x000fe20000000000 */
[----:B------:R-:W-:Y:S02]  /*0c90*/  ISETP.NE.AND P1, PT, R8, RZ, PT ;  /* 0x000000ff0800720c */ /* 0x000fe40003f25270 */
[----:B------:R-:W-:-:S13]  /*0ca0*/  ISETP.GE.U32.AND P0, PT, R4, R9, PT ;  /* 0x000000090400720c */ /* 0x000fda0003f06070 */
[----:B------:R-:W-:-:S04]  /*0cb0*/  @P0 VIADD R3, R3, 0x1 ;  /* 0x0000000103030836 */ /* 0x000fc80000000000 */
[----:B------:R-:W-:Y:S01]  /*0cc0*/  @!P2 IMAD.MOV R3, RZ, RZ, -R3 ;  /* 0x000000ffff03a224 */ /* 0x000fe200078e0a03 */
[----:B------:R-:W-:-:S05]  /*0cd0*/  @!P1 LOP3.LUT R3, RZ, R8, RZ, 0x33, !PT ;  /* 0x00000008ff039212 */ /* 0x000fca00078e33ff */
[----:B0-----:R-:W-:-:S06]  /*0ce0*/  IMAD.WIDE R6, R3, 0x4, R6 ;  /* 0x0000000403067825 */ /* 0x001fcc00078e0206 */
[----:B------:R0:W5:Y:S01]  /*0cf0*/  LDG.E.CONSTANT R7, desc[UR6][R6.64] ;  /* 0x0000000606077981 */ /* 0x000162000c1e9900 */
[----:B------:R-:W-:Y:S02]  /*0d00*/  IMAD.MOV.U32 R2, RZ, RZ, -0x38802000 ;  /* 0xc77fe000ff027424 */ /* 0x000fe400078e00ff */
[----:B------:R-:W-:Y:S02]  /*0d10*/  IMAD.MOV.U32 R3, RZ, RZ, RZ ;  /* 0x000000ffff037224 */ /* 0x000fe400078e00ff */
[----:B------:R-:W-:-:S07]  /*0d20*/  IMAD.MOV.U32 R93, RZ, RZ, -0x1 ;  /* 0xffffffffff5d7424 */ /* 0x000fce00078e00ff */
.L_x_6132:
[----:B-----5:R-:W-:Y:S01]  /*0d30*/  ISETP.NE.AND P0, PT, R0, R7, PT ;  /* 0x000000070000720c */ /* 0x020fe20003f05270 */
[----:B------:R-:W-:Y:S01]  /*0d40*/  IMAD.MOV.U32 R4, RZ, RZ, 0x7bff ;  /* 0x00007bffff047424 */ /* 0x000fe200078e00ff */
[----:B------:R-:W-:Y:S01]  /*0d50*/  BSSY B2, `(.L_x_5940) ;  /* 0x0000017000027945 */ /* 0x000fe20003800000 */
[----:B0-----:R-:W-:-:S10]  /*0d60*/  IMAD.MOV.U32 R6, RZ, RZ, 0xfbff ;  /* 0x0000fbffff067424 */ /* 0x001fd400078e00ff */
[----:B------:R-:W-:-:S05]  /*0d70*/  @P0 PRMT R4, R6, 0x7610, R4 ;  /* 0x0000761006040816 */ /* 0x000fca0000000004 */
[----:B------:R-:W-:-:S05]  /*0d80*/  HADD2.F32 R9, -RZ, R4.H0_H0 ;  /* 0x20000004ff097230 */ /* 0x000fca0000004100 */
[----:B------:R-:W-:-:S04]  /*0d90*/  FSETP.GT.FTZ.AND P1, PT, R2, R9, PT ;  /* 0x000000090200720b */ /* 0x000fc80003f34000 */
[----:B------:R-:W-:Y:S02]  /*0da0*/  FSEL R11, R9, R2, P1 ;  /* 0x00000002090b7208 */ /* 0x000fe40000800000 */
[-C--:B------:R-:W-:Y:S02]  /*0db0*/  FSEL R2, R2, R9.reuse, P1 ;  /* 0x0000000902027208 */ /* 0x080fe40000800000 */
[----:B------:R-:W-:Y:S02]  /*0dc0*/  F2FP.F16.F32.PACK_AB R9, RZ, R9 ;  /* 0x00000009ff09723e */ /* 0x000fe400000000ff */
[C---:B------:R-:W-:Y:S01]  /*0dd0*/  FSEL R4, R3.reuse, 1, !P1 ;  /* 0x3f80000003047808 */ /* 0x040fe20004800000 */
[----:B------:R-:W-:Y:S01]  /*0de0*/  FADD.FTZ R11, -R2, R11 ;  /* 0x0000000b020b7221 */ /* 0x000fe20000010100 */
[----:B------:R-:W-:Y:S02]  /*0df0*/  FSEL R3, R3, 1, P1 ;  /* 0x3f80000003037808 */ /* 0x000fe40000800000 */
[----:B------:R-:W-:Y:S01]  /*0e00*/  HSETP2.GT.AND P0, PT, R9.H0_H0, R188.H1_H1, PT ;  /* 0x300000bc09007234 */ /* 0x000fe20003f04800 */
[----:B------:R-:W-:-:S04]  /*0e10*/  FMUL.FTZ R11, R11, 1.4426950216293334961 ;  /* 0x3fb8aa3b0b0b7820 */ /* 0x000fc80000410000 */
[----:B------:R-:W-:Y:S02]  /*0e20*/  ISETP.EQ.OR P0, PT, R93, -0x1, P0 ;  /* 0xffffffff5d00780c */ /* 0x000fe40000702670 */
[----:B------:R-:W0:Y:S02]  /*0e30*/  MUFU.EX2 R11, R11 ;  /* 0x0000000b000b7308 */ /* 0x000e240000000800 */
[----:B0-----:R-:W-:-:S09]  /*0e40*/  FFMA.FTZ R3, R4, R11, R3 ;  /* 0x0000000b04037223 */ /* 0x001fd20000010003 */
[----:B------:R-:W-:Y:S05]  /*0e50*/  @P0 BRA `(.L_x_5941) ;  /* 0x0000000000100947 */ /* 0x000fea0003800000 */
[----:B------:R-:W-:Y:S02]  /*0e60*/  ISETP.GT.AND P0, PT, R93, R0, PT ;  /* 0x000000005d00720c */ /* 0x000fe40003f04270 */
[----:B------:R-:W-:-:S11]  /*0e70*/  PRMT R4, R4, 0x7610, R188 ;  /* 0x0000761004047816 */ /* 0x000fd600000000bc */
[----:B------:R-:W-:-:S13]  /*0e80*/  HSETP2.NEU.OR P0, PT, R9.H0_H0, R188.H1_H1, !P0 ;  /* 0x300000bc09007234 */ /* 0x000fda000470d820 */
[----:B------:R-:W-:Y:S05]  /*0e90*/  @P0 BRA `(.L_x_5942) ;  /* 0x0000000000080947 */ /* 0x000fea0003800000 */
.L_x_5941:
[----:B------:R-:W-:Y:S01]  /*0ea0*/  PRMT R4, R4, 0x5410, R9 ;  /* 0x0000541004047816 */ /* 0x000fe20000000009 */
[----:B------:R-:W-:-:S07]  /*0eb0*/  IMAD.MOV.U32 R93, RZ, RZ, R0 ;  /* 0x000000ffff5d7224 */ /* 0x000fce00078e0000 */
.L_x_5942:
[----:B------:R-:W-:Y:S05]  /*0ec0*/  BSYNC B2 ;  /* 0x0000000000027941 */ /* 0x000fea0003800000 */
.L_x_5940:
[----:B------:R-:W-:Y:S01]  /*0ed0*/  HSETP2.GT.AND P0, PT, R4.H1_H1, R188.H0_H0, PT ;  /* 0x200000bc04007234 */ /* 0x000fe20003f04c00 */
[----:B------:R-:W-:Y:S04]  /*0ee0*/  BSSY B2, `(.L_x_5943) ;  /* 0x000000d000027945 */ /* 0x000fe80003800000 */
[----:B------:R-:W-:-:S13]  /*0ef0*/  ISETP.EQ.OR P0, PT, R92, -0x1, P0 ;  /* 0xffffffff5c00780c */ /* 0x000fda0000702670 */
[----:B------:R-:W-:Y:S05]  /*0f00*/  @P0 BRA `(.L_x_5944) ;  /* 0x0000000000180947 */ /* 0x000fea0003800000 */
[----:B------:R-:W-:Y:S01]  /*0f10*/  ISETP.GE.AND P0, PT, R93, R92, PT ;  /* 0x0000005c5d00720c */ /* 0x000fe20003f06270 */
[----:B------:R-:W-:-:S12]  /*0f20*/  IMAD.MOV.U32 R6, RZ, RZ, R92 ;  /* 0x000000ffff067224 */ /* 0x000fd800078e005c */
[----:B------:R-:W-:Y:S02]  /*0f30*/  HSETP2.NEU.OR P0, PT, R4.H1_H1, R188.H0_H0, P0 ;  /* 0x200000bc04007234 */ /* 0x000fe4000070dc20 */
[----:B------:R-:W-:-:S04]  /*0f40*/  PRMT R188, R188, 0x7610, R4 ;  /* 0x00007610bcbc7816 */ /* 0x000fc80000000004 */
[----:B------:R-:W-:-:S07]  /*0f50*/  PRMT R4, R188, 0x7610, R4 ;  /* 0x00007610bc047816 */ /* 0x000fce0000000004 */
[----:B------:R-:W-:Y:S05]  /*0f60*/  @P0 BRA `(.L_x_5945) ;  /* 0x0000000000100947 */ /* 0x000fea0003800000 */
.L_x_5944:
[----:B------:R-:W-:Y:S01]  /*0f70*/  IMAD.MOV.U32 R6, RZ, RZ, R93 ;  /* 0x000000ffff067224 */ /* 0x000fe200078e005d */
[----:B------:R-:W-:Y:S01]  /*0f80*/  PRMT R188, R188, 0x5410, R188 ;  /* 0x00005410bcbc7816 */ /* 0x000fe200000000bc */
[----:B------:R-:W-:Y:S01]  /*0f90*/  IMAD.MOV.U32 R93, RZ, RZ, R92 ;  /* 0x000000ffff5d7224 */ /* 0x000fe200078e005c */
[----:B------:R-:W-:-:S07]  /*0fa0*/  PRMT R4, R4, 0x7632, R4 ;  /* 0x0000763204047816 */ /* 0x000fce0000000004 */
.L_x_5945:
[----:B------:R-:W-:Y:S05]  /*0fb0*/  BSYNC B2 ;  /* 0x0000000000027941 */ /* 0x000fea0003800000 */
.L_x_5943:
        /* <DEDUP_REMOVED lines=11> */
.L_x_5947:
[----:B------:R-:W-:Y:S01]  /*1070*/  PRMT R188, R187, 0x7632, R188 ;  /* 0x00007632bbbc7816 */ /* 0x000fe200000000bc */
[----:B------:R-:W-:Y:S01]  /*1080*/  IMAD.MOV.U32 R9, RZ, RZ, R6 ;  /* 0x000000ffff097224 */ /* 0x000fe200078e0006 */
[----:B------:R-:W-:Y:S01]  /*1090*/  PRMT R8, R4, 0x7610, R8 ;  /* 0x0000761004087816 */ /* 0x000fe20000000008 */
[----:B------:R-:W-:-:S07]  /*10a0*/  IMAD.MOV.U32 R92, RZ, RZ, R95 ;  /* 0x000000ffff5c7224 */ /* 0x000fce00078e005f */
.L_x_5948:
[----:B------:R-:W-:Y:S05]  /*10b0*/  BSYNC B2 ;  /* 0x0000000000027941 */ /* 0x000fea0003800000 */
.L_x_5946:
        /* <DEDUP_REMOVED lines=11> */
.L_x_5950:
[----:B------:R-:W-:Y:S01]  /*1170*/  PRMT R187, R187, 0x5410, R187 ;  /* 0x00005410bbbb7816 */ /* 0x000fe200000000bb */
[----:B------:R-:W-:Y:S01]  /*1180*/  IMAD.MOV.U32 R6, RZ, RZ, R9 ;  /* 0x000000ffff067224 */ /* 0x000fe200078e0009 */
[----:B------:R-:W-:Y:S01]  /*1190*/  PRMT R4, R4, 0x5410, R8 ;  /* 0x0000541004047816 */ /* 0x000fe20000000008 */
[----:B------:R-:W-:-:S07]  /*11a0*/  IMAD.MOV.U32 R95, RZ, RZ, R94 ;  /* 0x000000ffff5f7224 */ /* 0x000fce00078e005e */
.L_x_5951:
[----:B------:R-:W-:Y:S05]  /*11b0*/  BSYNC B2 ;  /* 0x0000000000027941 */ /* 0x000fea0003800000 */
.L_x_5949:
        /* <DEDUP_REMOVED lines=11> */
.L_x_5953:
[----:B------:R-:W-:Y:S01]  /*1270*/  PRMT R187, R186, 0x7632, R187 ;  /* 0x00007632babb7816 */ /* 0x000fe200000000bb */
[----:B------:R-:W-:Y:S01]  /*1280*/  IMAD.MOV.U32 R9, RZ, RZ, R6 ;  /* 0x000000ffff097224 */ /* 0x000fe200078e0006 */
[----:B------:R-:W-:Y:S01]  /*1290*/  PRMT R8, R8, 0x7610, R4 ;  /* 0x0000761008087816 */ /* 0x000fe20000000004 */
[----:B------:R-:W-:-:S07]  /*12a0*/  IMAD.MOV.U32 R94, RZ, RZ, R97 ;  /* 0x000000ffff5e7224 */ /* 0x000fce00078e0061 */
.L_x_5954:
[----:B------:R-:W-:Y:S05]  /*12b0*/  BSYNC B2 ;  /* 0x0000000000027941 */ /* 0x000fea0003800000 */
.L_x_5952:
        /* <DEDUP_REMOVED lines=11> */
.L_x_5956:
[----:B------:R-:W-:Y:S01]  /*1370*/  PRMT R186, R186, 0x5410, R186 ;  /* 0x00005410baba7816 */ /* 0x000fe200000000ba */
[----:B------:R-:W-:Y:S01]  /*1380*/  IMAD.MOV.U32 R6, RZ, RZ, R9 ;  /* 0x000000ffff067224 */ /* 0x000fe200078e0009 */
[----:B------:R-:W-:Y:S01]  /*1390*/  PRMT R4, R8, 0x7632, R4 ;  /* 0x0000763208047816 */ /* 0x000fe20000000004 */
[----:B------:R-:W-:-:S07]  /*13a0*/  IMAD.MOV.U32 R97, RZ, RZ, R96 ;  /* 0x000000ffff617224 */ /* 0x000fce00078e0060 */
.L_x_5957:
[----:B------:R-:W-:Y:S05]  /*13b0*/  BSYNC B2 ;  /* 0x0000000000027941 */ /* 0x000fea0003800000 */
.L_x_5955:
        /* <DEDUP_REMOVED lines=11> */
.L_x_5959:
[----:B------:R-:W-:Y:S01]  /*1470*/  PRMT R186, R185, 0x7632, R186 ;  /* 0x00007632b9ba7816 */ /* 0x000fe200000000ba */
[----:B------:R-:W-:Y:S01]  /*1480*/  IMAD.MOV.U32 R9, RZ, RZ, R6 ;  /* 0x000000ffff097224 */ /* 0x000fe200078e0006 */
[----:B------:R-:W-:Y:S01]  /*1490*/  PRMT R8, R4, 0x7610, R8 ;  /* 0x0000761004087816 */ /* 0x000fe20000000008 */
[----:B------:R-:W-:-:S07]  /*14a0*/  IMAD.MOV.U32 R96, RZ, RZ, R99 ;  /* 0x000000ffff607224 */ /* 0x000fce00078e0063 */
.L_x_5960:
[----:B------:R-:W-:Y:S05]  /*14b0*/  BSYNC B2 ;  /* 0x0000000000027941 */ /* 0x000fea0003800000 */
.L_x_5958:
        /* <DEDUP_REMOVED lines=11> */
.L_x_5962:
[----:B------:R-:W-:Y:S01]  /*1570*/  PRMT R185, R185, 0x5410, R185 ;  /* 0x00005410b9b97816 */ /* 0x000fe200000000b9 */
[----:B------:R-:W-:Y:S01]  /*1580*/  IMAD.MOV.U32 R6, RZ, RZ, R9 ;  /* 0x000000ffff067224 */ /* 0x000fe200078e0009 */
[----:B------:R-:W-:Y:S01]  /*1590*/  PRMT R4, R4, 0x5410, R8 ;  /* 0x0000541004047816 */ /* 0x000fe20000000008 */
[----:B------:R-:W-:-:S07]  /*15a0*/  IMAD.MOV.U32 R99, RZ, RZ, R98 ;  /* 0x000000ffff637224 */ /* 0x000fce00078e0062 */
.L_x_5963:
[----:B------:R-:W-:Y:S05]  /*15b0*/  BSYNC B2 ;  /* 0x0000000000027941 */ /* 0x000fea0003800000 */
.L_x_5961:
        /* <DEDUP_REMOVED lines=11> */
.L_x_5965:
[----:B------:R-:W-:Y:S01]  /*1670*/  PRMT R185, R184, 0x7632, R185 ;  /* 0x00007632b8b97816 */ /* 0x000fe200000000b9 */
[----:B------:R-:W-:Y:S01]  /*1680*/  IMAD.MOV.U32 R9, RZ, RZ, R6 ;  /* 0x000000ffff097224 */ /* 0x000fe200078e0006 */
[----:B------:R-:W-:Y:S01]  /*1690*/  PRMT R8, R8, 0x7610, R4 ;  /* 0x0000761008087816 */ /* 0x000fe20000000004 */
[----:B------:R-:W-:-:S07]  /*16a0*/  IMAD.MOV.U32 R98, RZ, RZ, R101 ;  /* 0x000000ffff627224 */ /* 0x000fce00078e0065 */
.L_x_5966:
[----:B------:R-:W-:Y:S05]  /*16b0*/  BSYNC B2 ;  /* 0x0000000000027941 */ /* 0x000fea0003800000 */
.L_x_5964:
        /* <DEDUP_REMOVED lines=11> */
.L_x_5968:
[----:B------:R-:W-:Y:S01]  /*1770*/  PRMT R184, R184, 0x5410, R184 ;  /* 0x00005410b8b87816 */ /* 0x000fe200000000b8 */
[----:B------:R-:W-:Y:S01]  /*1780*/  IMAD.MOV.U32 R6, RZ, RZ, R9 ;  /* 0x000000ffff067224 */ /* 0x000fe200078e0009 */
[----:B------:R-:W-:Y:S01]  /*1790*/  PRMT R4, R8, 0x7632, R4 ;  /* 0x0000763208047816 */ /* 0x000fe20000000004 */
[----:B------:R-:W-:-:S07]  /*17a0*/  IMAD.MOV.U32 R101, RZ, RZ, R100 ;  /* 0x000000ffff657224 */ /* 0x000fce00078e0064 */
.L_x_5969:
[----:B------:R-:W-:Y:S05]  /*17b0*/  BSYNC B2 ;  /* 0x0000000000027941 */ /* 0x000fea0003800000 */
.L_x_5967:
        /* <DEDUP_REMOVED lines=11> */
.L_x_5971:
[----:B------:R-:W-:Y:S01]  /*1870*/  PRMT R184, R183, 0x7632, R184 ;  /* 0x00007632b7b87816 */ /* 0x000fe200000000b8 */
[----:B------:R-:W-:Y:S01]  /*1880*/  IMAD.MOV.U32 R9, RZ, RZ, R6 ;  /* 0x000000ffff097224 */ /* 0x000fe200078e0006 */
[----:B------:R-:W-:Y:S01]  /*1890*/  PRMT R8, R4, 0x7610, R8 ;  /* 0x0000761004087816 */ /* 0x000fe20000000008 */
[----:B------:R-:W-:-:S07]  /*18a0*/  IMAD.MOV.U32 R100, RZ, RZ, R103 ;  /* 0x000000ffff647224 */ /* 0x000fce00078e0067 */
.L_x_5972:
[----:B------:R-:W-:Y:S05]  /*18b0*/  BSYNC B2 ;  /* 0x0000000000027941 */ /* 0x000fea0003800000 */
.L_x_5970:
        /* <DEDUP_REMOVED lines=11> */
.L_x_5974:
[----:B------:R-:W-:Y:S01]  /*1970*/  PRMT R183, R183, 0x5410, R183 ;  /* 0x00005410b7b77816 */ /* 0x000fe200000000b7 */
[----:B------:R-:W-:Y:S01]  /*1980*/  IMAD.MOV.U32 R6, RZ, RZ, R9 ;  /* 0x000000ffff067224 */ /* 0x000fe200078e0009 */
[----:B------:R-:W-:Y:S01]  /*1990*/  PRMT R4, R4, 0x5410, R8 ;  /* 0x0000541004047816 */ /* 0x000fe20000000008 */
[----:B------:R-:W-:-:S07]  /*19a0*/  IMAD.MOV.U32 R103, RZ, RZ, R102 ;  /* 0x000000ffff677224 */ /* 0x000fce00078e0066 */
.L_x_5975:
[----:B------:R-:W-:Y:S05]  /*19b0*/  BSYNC B2 ;  /* 0x0000000000027941 */ /* 0x000fea0003800000 */
.L_x_5973:
        /* <DEDUP_REMOVED lines=11> */
.L_x_5977:
[----:B------:R-:W-:Y:S01]  /*1a70*/  PRMT R183, R182, 0x7632, R183 ;  /* 0x00007632b6b77816 */ /* 0x000fe200000000b7 */
[----:B------:R-:W-:Y:S01]  /*1a80*/  IMAD.MOV.U32 R9, RZ, RZ, R6 ;  /* 0x000000ffff097224 */ /* 0x000fe200078e0006 */
[----:B------:R-:W-:Y:S01]  /*1a90*/  PRMT R8, R8, 0x7610, R4 ;  /* 0x0000761008087816 */ /* 0x000fe20000000004 */
[----:B------:R-:W-:-:S07]  /*1aa0*/  IMAD.MOV.U32 R102, RZ, RZ, R105 ;  /* 0x000000ffff667224 */ /* 0x000fce00078e0069 */
.L_x_5978:
[----:B------:R-:W-:Y:S05]  /*1ab0*/  BSYNC B2 ;  /* 0x0000000000027941 */ /* 0x000fea0003800000 */
.L_x_5976:
        /* <DEDUP_REMOVED lines=11> */
.L_x_5980:
[----:B------:R-:W-:Y:S01]  /*1b70*/  PRMT R182, R182, 0x5410, R182 ;  /* 0x00005410b6b67816 */ /* 0x000fe200000000b6 */
[----:B------:R-:W-:Y:S01]  /*1b80*/  IMAD.MOV.U32 R6, RZ, RZ, R9 ;  /* 0x000000ffff067224 */ /* 0x000fe200078e0009 */
[----:B------:R-:W-:Y:S01]  /*1b90*/  PRMT R4, R8, 0x7632, R4 ;  /* 0x0000763208047816 */ /* 0x000fe20000000004 */
[----:B------:R-:W-:-:S07]  /*1ba0*/  IMAD.MOV.U32 R105, RZ, RZ, R104 ;  /* 0x000000ffff697224 */ /* 0x000fce00078e0068 */
.L_x_5981:
[----:B------:R-:W-:Y:S05]  /*1bb0*/  BSYNC B2 ;  /* 0x0000000000027941 */ /* 0x000fea0003800000 */
.L_x_5979:
        /* <DEDUP_REMOVED lines=11> */
.L_x_5983:
[----:B------:R-:W-:Y:S01]  /*1c70*/  PRMT R182, R181, 0x7632, R182 ;  /* 0x00007632b5b67816 */ /* 0x000fe200000000b6 */
[----:B------:R-:W-:Y:S01]  /*1c80*/  IMAD.MOV.U32 R9, RZ, RZ, R6 ;  /* 0x000000ffff097224 */ /* 0x000fe200078e0006 */
[----:B------:R-:W-:Y:S01]  /*1c90*/  PRMT R8, R4, 0x7610, R8 ;  /* 0x0000761004087816 */ /* 0x000fe20000000008 */
[----:B------:R-:W-:-:S07]  /*1ca0*/  IMAD.MOV.U32 R104, RZ, RZ, R107 ;  /* 0x000000ffff687224 */ /* 0x000fce00078e006b */
.L_x_5984:
[----:B------:R-:W-:Y:S05]  /*1cb0*/  BSYNC B2 ;  /* 0x0000000000027941 */ /* 0x000fea0003800000 */
.L_x_5982:
        /* <DEDUP_REMOVED lines=11> */
.L_x_5986:
[----:B------:R-:W-:Y:S01]  /*1d70*/  PRMT R181, R181, 0x5410, R181 ;  /* 0x00005410b5b57816 */ /* 0x000fe200000000b5 */
[----:B------:R-:W-:Y:S01]  /*1d80*/  IMAD.MOV.U32 R6, RZ, RZ, R9 ;  /* 0x000000ffff067224 */ /* 0x000fe200078e0009 */
[----:B------:R-:W-:Y:S01]  /*1d90*/  PRMT R4, R4, 0x5410, R8 ;  /* 0x0000541004047816 */ /* 0x000fe20000000008 */
[----:B------:R-:W-:-:S07]  /*1da0*/  IMAD.MOV.U32 R107, RZ, RZ, R106 ;  /* 0x000000ffff6b7224 */ /* 0x000fce00078e006a */
.L_x_5987:
[----:B------:R-:W-:Y:S05]  /*1db0*/  BSYNC B2 ;  /* 0x0000000000027941 */ /* 0x000fea0003800000 */
.L_x_5985:
        /* <DEDUP_REMOVED lines=11> */
.L_x_5989:
[----:B------:R-:W-:Y:S01]  /*1e70*/  PRMT R181, R180, 0x7632, R181 ;  /* 0x00007632b4b57816 */ /* 0x000fe200000000b5 */
[----:B------:R-:W-:Y:S01]  /*1e80*/  IMAD.MOV.U32 R9, RZ, RZ, R6 ;  /* 0x000000ffff097224 */ /* 0x000fe200078e0006 */
[----:B------:R-:W-:Y:S01]  /*1e90*/  PRMT R8, R8, 0x7610, R4 ;  /* 0x0000761008087816 */ /* 0x000fe20000000004 */
[----:B------:R-:W-:-:S07]  /*1ea0*/  IMAD.MOV.U32 R106, RZ, RZ, R109 ;  /* 0x000000ffff6a7224 */ /* 0x000fce00078e006d */
.L_x_5990:
[----:B------:R-:W-:Y:S05]  /*1eb0*/  BSYNC B2 ;  /* 0x0000000000027941 */ /* 0x000fea0003800000 */
.L_x_5988:
        /* <DEDUP_REMOVED lines=11> */
.L_x_5992:
[----:B------:R-:W-:Y:S01]  /*1f70*/  PRMT R180, R180, 0x5410, R180 ;  /* 0x00005410b4b47816 */ /* 0x000fe200000000b4 */
[----:B------:R-:W-:Y:S01]  /*1f80*/  IMAD.MOV.U32 R6, RZ, RZ, R9 ;  /* 0x000000ffff067224 */ /* 0x000fe200078e0009 */
[----:B------:R-:W-:Y:S01]  /*1f90*/  PRMT R4, R8, 0x7632, R4 ;  /* 0x0000763208047816 */ /* 0x000fe20000000004 */
[----:B------:R-:W-:-:S07]  /*1fa0*/  IMAD.MOV.U32 R109, RZ, RZ, R108 ;  /* 0x000000ffff6d7224 */ /* 0x000fce00078e006c */
.L_x_5993:
[----:B------:R-:W-:Y:S05]  /*1fb0*/  BSYNC B2 ;  /* 0x0000000000027941 */ /* 0x000fea0003800000 */
.L_x_5991:
        /* <DEDUP_REMOVED lines=11> */
.L_x_5995:
[----:B------:R-:W-:Y:S01]  /*2070*/  PRMT R180, R179, 0x7632, R180 ;  /* 0x00007632b3b47816 */ /* 0x000fe200000000b4 */
[----:B------:R-:W-:Y:S01]  /*2080*/  IMAD.MOV.U32 R9, RZ, RZ, R6 ;  /* 0x000000ffff097224 */ /* 0x000fe200078e0006 */
[----:B------:R-:W-:Y:S01]  /*2090*/  PRMT R8, R4, 0x7610, R8 ;  /* 0x0000761004087816 */ /* 0x000fe20000000008 */
[----:B------:R-:W-:-:S07]  /*20a0*/  IMAD.MOV.U32 R108, RZ, RZ, R111 ;  /* 0x000000ffff6c7224 */ /* 0x000fce00078e006f */
.L_x_5996:
[----:B------:R-:W-:Y:S05]  /*20b0*/  BSYNC B2 ;  /* 0x0000000000027941 */ /* 0x000fea0003800000 */
.L_x_5994:
        /* <DEDUP_REMOVED lines=11> */
.L_x_5998:
[----:B------:R-:W-:Y:S01]  /*2170*/  PRMT R179, R179, 0x5410, R179 ;  /* 0x00005410b3b37816 */ /* 0x000fe200000000b3 */
[----:B------:R-:W-:Y:S01]  /*2180*/  IMAD.MOV.U32 R6, RZ, RZ, R9 ;  /* 0x000000ffff067224 */ /* 0x000fe200078e0009 */
[----:B------:R-:W-:Y:S01]  /*2190*/  PRMT R4, R4, 0x5410, R8 ;  /* 0x0000541004047816 */ /* 0x000fe20000000008 */
[----:B------:R-:W-:-:S07]  /*21a0*/  IMAD.MOV.U32 R111, RZ, RZ, R110 ;  /* 0x000000ffff6f7224 */ /* 0x000fce00078e006e */
.L_x_5999:
[----:B------:R-:W-:Y:S05]  /*21b0*/  BSYNC B2 ;  /* 0x0000000000027941 */ /* 0x000fea0003800000 */
.L_x_5997:
        /* <DEDUP_REMOVED lines=11> */
.L_x_6001:
[----:B------:R-:W-:Y:S01]  /*2270*/  PRMT R179, R178, 0x7632, R179 ;  /* 0x00007632b2b37816 */ /* 0x000fe200000000b3 */
[----:B------:R-:W-:Y:S01]  /*2280*/  IMAD.MOV.U32 R9, RZ, RZ, R6 ;  /* 0x000000ffff097224 */ /* 0x000fe200078e0006 */
[----:B------:R-:W-:Y:S01]  /*2290*/  PRMT R8, R8, 0x7610, R4 ;  /* 0x0000761008087816 */ /* 0x000fe20000000004 */
[----:B------:R-:W-:-:S07]  /*22a0*/  IMAD.MOV.U32 R110, RZ, RZ, R113 ;  /* 0x000000ffff6e7224 */ /* 0x000fce00078e0071 */
.L_x_6002:
[----:B------:R-:W-:Y:S05]  /*22b0*/  BSYNC B2 ;  /* 0x0000000000027941 */ /* 0x000fea0003800000 */
.L_x_6000:
        /* <DEDUP_REMOVED lines=11> */
.L_x_6004:
[----:B------:R-:W-:Y:S01]  /*2370*/  PRMT R178, R178, 0x5410, R178 ;  /* 0x00005410b2b27816 */ /* 0x000fe200000000b2 */
[----:B------:R-:W-:Y:S01]  /*2380*/  IMAD.MOV.U32 R6, RZ, RZ, R9 ;  /* 0x000000ffff067224 */ /* 0x000fe200078e0009 */
[----:B------:R-:W-:Y:S01]  /*2390*/  PRMT R4, R8, 0x7632, R4 ;  /* 0x0000763208047816 */ /* 0x000fe20000000004 */
[----:B------:R-:W-:-:S07]  /*23a0*/  IMAD.MOV.U32 R113, RZ, RZ, R112 ;  /* 0x000000ffff717224 */ /* 0x000fce00078e0070 */
.L_x_6005:
[----:B------:R-:W-:Y:S05]  /*23b0*/  BSYNC B2 ;  /* 0x0000000000027941 */ /* 0x000fea0003800000 */
.L_x_6003:
        /* <DEDUP_REMOVED lines=11> */
.L_x_6007:
[----:B------:R-:W-:Y:S01]  /*2470*/  PRMT R178, R177, 0x7632, R178 ;  /* 0x00007632b1b27816 */ /* 0x000fe200000000b2 */
[----:B------:R-:W-:Y:S01]  /*2480*/  IMAD.MOV.U32 R9, RZ, RZ, R6 ;  /* 0x000000ffff097224 */ /* 0x000fe200078e0006 */
[----:B------:R-:W-:Y:S01]  /*2490*/  PRMT R8, R4, 0x7610, R8 ;  /* 0x0000761004087816 */ /* 0x000fe20000000008 */
[----:B------:R-:W-:-:S07]  /*24a0*/  IMAD.MOV.U32 R112, RZ, RZ, R115 ;  /* 0x000000ffff707224 */ /* 0x000fce00078e0073 */
.L_x_6008:
[----:B------:R-:W-:Y:S05]  /*24b0*/  BSYNC B2 ;  /* 0x0000000000027941 */ /* 0x000fea0003800000 */
.L_x_6006:
        /* <DEDUP_REMOVED lines=11> */
.L_x_6010:
[----:B------:R-:W-:Y:S01]  /*2570*/  PRMT R177, R177, 0x5410, R177 ;  /* 0x00005410b1b17816 */ /* 0x000fe200000000b1 */
[----:B------:R-:W-:Y:S01]  /*2580*/  IMAD.MOV.U32 R6, RZ, RZ, R9 ;  /* 0x000000ffff067224 */ /* 0x000fe200078e0009 */
[----:B------:R-:W-:Y:S01]  /*2590*/  PRMT R4, R4, 0x5410, R8 ;  /* 0x0000541004047816 */ /* 0x000fe20000000008 */
[----:B------:R-:W-:-:S07]  /*25a0*/  IMAD.MOV.U32 R115, RZ, RZ, R114 ;  /* 0x000000ffff737224 */ /* 0x000fce00078e0072 */
.L_x_6011:
[----:B------:R-:W-:Y:S05]  /*25b0*/  BSYNC B2 ;  /* 0x0000000000027941 */ /* 0x000fea0003800000 */
.L_x_6009:
        /* <DEDUP_REMOVED lines=11> */
.L_x_6013:
[----:B------:R-:W-:Y:S01]  /*2670*/  PRMT R177, R176, 0x7632, R177 ;  /* 0x00007632b0b17816 */ /* 0x000fe200000000b1 */
[----:B------:R-:W-:Y:S01]  /*2680*/  IMAD.MOV.U32 R9, RZ, RZ, R6 ;  /* 0x000000ffff097224 */ /* 0x000fe200078e0006 */
[----:B------:R-:W-:Y:S01]  /*2690*/  PRMT R8, R8, 0x7610, R4 ;  /* 0x0000761008087816 */ /* 0x000fe20000000004 */
[----:B------:R-:W-:-:S07]  /*26a0*/  IMAD.MOV.U32 R114, RZ, RZ, R117 ;  /* 0x000000ffff727224 */ /* 0x000fce00078e0075 */
.L_x_6014:
[----:B------:R-:W-:Y:S05]  /*26b0*/  BSYNC B2 ;  /* 0x0000000000027941 */ /* 0x000fea0003800000 */
.L_x_6012:
        /* <DEDUP_REMOVED lines=11> */
.L_x_6016:
[----:B------:R-:W-:Y:S01]  /*2770*/  PRMT R176, R176, 0x5410, R176 ;  /* 0x00005410b0b07816 */ /* 0x000fe200000000b0 */
[----:B------:R-:W-:Y:S01]  /*2780*/  IMAD.MOV.U32 R6, RZ, RZ, R9 ;  /* 0x000000ffff067224 */ /* 0x000fe200078e0009 */
[----:B------:R-:W-:Y:S01]  /*2790*/  PRMT R4, R8, 0x7632, R4 ;  /* 0x0000763208047816 */ /* 0x000fe20000000004 */
[----:B------:R-:W-:-:S07]  /*27a0*/  IMAD.MOV.U32 R117, RZ, RZ, R116 ;  /* 0x000000ffff757224 */ /* 0x000fce00078e0074 */
.L_x_6017:
[----:B------:R-:W-:Y:S05]  /*27b0*/  BSYNC B2 ;  /* 0x0000000000027941 */ /* 0x000fea0003800000 */
.L_x_6015:
        /* <DEDUP_REMOVED lines=11> */
.L_x_6019:
[----:B------:R-:W-:Y:S01]  /*2870*/  PRMT R176, R175, 0x7632, R176 ;  /* 0x00007632afb07816 */ /* 0x000fe200000000b0 */
[----:B------:R-:W-:Y:S01]  /*2880*/  IMAD.MOV.U32 R9, RZ, RZ, R6 ;  /* 0x000000ffff097224 */ /* 0x000fe200078e0006 */
[----:B------:R-:W-:Y:S01]  /*2890*/  PRMT R8, R4, 0x7610, R8 ;  /* 0x0000761004087816 */ /* 0x000fe20000000008 */
[----:B------:R-:W-:-:S07]  /*28a0*/  IMAD.MOV.U32 R116, RZ, RZ, R119 ;  /* 0x000000ffff747224 */ /* 0x000fce00078e0077 */
.L_x_6020:
[----:B------:R-:W-:Y:S05]  /*28b0*/  BSYNC B2 ;  /* 0x0000000000027941 */ /* 0x000fea0003800000 */
.L_x_6018:
        /* <DEDUP_REMOVED lines=11> */
.L_x_6022:
[----:B------:R-:W-:Y:S01]  /*2970*/  PRMT R175, R175, 0x5410, R175 ;  /* 0x00005410afaf7816 */ /* 0x000fe200000000af */
[----:B------:R-:W-:Y:S01]  /*2980*/  IMAD.MOV.U32 R6, RZ, RZ, R9 ;  /* 0x000000ffff067224 */ /* 0x000fe200078e0009 */
[----:B------:R-:W-:Y:S01]  /*2990*/  PRMT R4, R4, 0x5410, R8 ;  /* 0x0000541004047816 */ /* 0x000fe20000000008 */
[----:B------:R-:W-:-:S07]  /*29a0*/  IMAD.MOV.U32 R119, RZ, RZ, R118 ;  /* 0x000000ffff777224 */ /* 0x000fce00078e0076 */
.L_x_6023:
[----:B------:R-:W-:Y:S05]  /*29b0*/  BSYNC B2 ;  /* 0x0000000000027941 */ /* 0x000fea0003800000 */
.L_x_6021:
        /* <DEDUP_REMOVED lines=11> */
.L_x_6025:
[----:B------:R-:W-:Y:S01]  /*2a70*/  PRMT R175, R174, 0x7632, R175 ;  /* 0x00007632aeaf7816 */ /* 0x000fe200000000af */
[----:B------:R-:W-:Y:S01]  /*2a80*/  IMAD.MOV.U32 R9, RZ, RZ, R6 ;  /* 0x000000ffff097224 */ /* 0x000fe200078e0006 */
[----:B------:R-:W-:Y:S01]  /*2a90*/  PRMT R8, R8, 0x7610, R4 ;  /* 0x0000761008087816 */ /* 0x000fe20000000004 */
[----:B------:R-:W-:-:S07]  /*2aa0*/  IMAD.MOV.U32 R118, RZ, RZ, R121 ;  /* 0x000000ffff767224 */ /* 0x000fce00078e0079 */
.L_x_6026:
[----:B------:R-:W-:Y:S05]  /*2ab0*/  BSYNC B2 ;  /* 0x0000000000027941 */ /* 0x000fea0003800000 */
.L_x_6024:
        /* <DEDUP_REMOVED lines=11> */
.L_x_6028:
[----:B------:R-:W-:Y:S01]  /*2b70*/  PRMT R174, R174, 0x5410, R174 ;  /* 0x00005410aeae7816 */ /* 0x000fe200000000ae */
[----:B------:R-:W-:Y:S01]  /*2b80*/  IMAD.MOV.U32 R6, RZ, RZ, R9 ;  /* 0x000000ffff067224 */ /* 0x000fe200078e0009 */
[----:B------:R-:W-:Y:S01]  /*2b90*/  PRMT R4, R8, 0x7632, R4 ;  /* 0x0000763208047816 */ /* 0x000fe20000000004 */
[----:B------:R-:W-:-:S07]  /*2ba0*/  IMAD.MOV.U32 R121, RZ, RZ, R120 ;  /* 0x000000ffff797224 */ /* 0x000fce00078e0078 */
.L_x_6029:
[----:B------:R-:W-:Y:S05]  /*2bb0*/  BSYNC B2 ;  /* 0x0000000000027941 */ /* 0x000fea0003800000 */
.L_x_6027:
        /* <DEDUP_REMOVED lines=11> */
.L_x_6031:
[----:B------:R-:W-:Y:S01]  /*2c70*/  PRMT R174, R173, 0x7632, R174 ;  /* 0x00007632adae7816 */ /* 0x000fe200000000ae */
[----:B------:R-:W-:Y:S01]  /*2c80*/  IMAD.MOV.U32 R9, RZ, RZ, R6 ;  /* 0x000000ffff097224 */ /* 0x000fe200078e0006 */
[----:B------:R-:W-:Y:S01]  /*2c90*/  PRMT R8, R4, 0x7610, R8 ;  /* 0x0000761004087816 */ /* 0x000fe20000000008 */
[----:B------:R-:W-:-:S07]  /*2ca0*/  IMAD.MOV.U32 R120, RZ, RZ, R123 ;  /* 0x000000ffff787224 */ /* 0x000fce00078e007b */
.L_x_6032:
[----:B------:R-:W-:Y:S05]  /*2cb0*/  BSYNC B2 ;  /* 0x0000000000027941 */ /* 0x000fea0003800000 */
.L_x_6030:
        /* <DEDUP_REMOVED lines=11> */
.L_x_6034:
[----:B------:R-:W-:Y:S01]  /*2d70*/  PRMT R173, R173, 0x5410, R173 ;  /* 0x00005410adad7816 */ /* 0x000fe200000000ad */
[----:B------:R-:W-:Y:S01]  /*2d80*/  IMAD.MOV.U32 R6, RZ, RZ, R9 ;  /* 0x000000ffff067224 */ /* 0x000fe200078e0009 */
[----:B------:R-:W-:Y:S01]  /*2d90*/  PRMT R4, R4, 0x5410, R8 ;  /* 0x0000541004047816 */ /* 0x000fe20000000008 */
[----:B------:R-:W-:-:S07]  /*2da0*/  IMAD.MOV.U32 R123, RZ, RZ, R122 ;  /* 0x000000ffff7b7224 */ /* 0x000fce00078e007a */
.L_x_6035:
[----:B------:R-:W-:Y:S05]  /*2db0*/  BSYNC B2 ;  /* 0x0000000000027941 */ /* 0x000fea0003800000 */
.L_x_6033:
        /* <DEDUP_REMOVED lines=11> */
.L_x_6037:
[----:B------:R-:W-:Y:S01]  /*2e70*/  PRMT R173, R172, 0x7632, R173 ;  /* 0x00007632acad7816 */ /* 0x000fe200000000ad */
[----:B------:R-:W-:Y:S01]  /*2e80*/  IMAD.MOV.U32 R9, RZ, RZ, R6 ;  /* 0x000000ffff097224 */ /* 0x000fe200078e0006 */
[----:B------:R-:W-:Y:S01]  /*2e90*/  PRMT R8, R8, 0x7610, R4 ;  /* 0x0000761008087816 */ /* 0x000fe20000000004 */
[----:B------:R-:W-:-:S07]  /*2ea0*/  IMAD.MOV.U32 R122, RZ, RZ, R125 ;  /* 0x000000ffff7a7224 */ /* 0x000fce00078e007d */
.L_x_6038:
[----:B------:R-:W-:Y:S05]  /*2eb0*/  BSYNC B2 ;  /* 0x0000000000027941 */ /* 0x000fea0003800000 */
.L_x_6036:
        /* <DEDUP_REMOVED lines=11> */
.L_x_6040:
[----:B------:R-:W-:Y:S01]  /*2f70*/  PRMT R172, R172, 0x5410, R172 ;  /* 0x00005410acac7816 */ /* 0x000fe200000000ac */
[----:B------:R-:W-:Y:S01]  /*2f80*/  IMAD.MOV.U32 R6, RZ, RZ, R9 ;  /* 0x000000ffff067224 */ /* 0x000fe200078e0009 */
[----:B------:R-:W-:Y:S01]  /*2f90*/  PRMT R4, R8, 0x7632, R4 ;  /* 0x0000763208047816 */ /* 0x000fe20000000004 */
[----:B------:R-:W-:-:S07]  /*2fa0*/  IMAD.MOV.U32 R125, RZ, RZ, R124 ;  /* 0x000000ffff7d7224 */ /* 0x000fce00078e007c */
.L_x_6041:
[----:B------:R-:W-:Y:S05]  /*2fb0*/  BSYNC B2 ;  /* 0x0000000000027941 */ /* 0x000fea0003800000 */
.L_x_6039:
        /* <DEDUP_REMOVED lines=11> */
.L_x_6043:
[----:B------:R-:W-:Y:S01]  /*3070*/  PRMT R172, R171, 0x7632, R172 ;  /* 0x00007632abac7816 */ /* 0x000fe200000000ac */
[----:B------:R-:W-:Y:S01]  /*3080*/  IMAD.MOV.U32 R9, RZ, RZ, R6 ;  /* 0x000000ffff097224 */ /* 0x000fe200078e0006 */
[----:B------:R-:W-:Y:S01]  /*3090*/  PRMT R8, R4, 0x7610, R8 ;  /* 0x0000761004087816 */ /* 0x000fe20000000008 */
[----:B------:R-:W-:-:S07]  /*30a0*/  IMAD.MOV.U32 R124, RZ, RZ, R127 ;  /* 0x000000ffff7c7224 */ /* 0x000fce00078e007f */
.L_x_6044:
[----:B------:R-:W-:Y:S05]  /*30b0*/  BSYNC B2 ;  /* 0x0000000000027941 */ /* 0x000fea0003800000 */
.L_x_6042:
        /* <DEDUP_REMOVED lines=11> */
.L_x_6046:
[----:B------:R-:W-:Y:S01]  /*3170*/  PRMT R171, R171, 0x5410, R171 ;  /* 0x00005410abab7816 */ /* 0x000fe200000000ab */
[----:B------:R-:W-:Y:S01]  /*3180*/  IMAD.MOV.U32 R6, RZ, RZ, R9 ;  /* 0x000000ffff067224 */ /* 0x000fe200078e0009 */
[----:B------:R-:W-:Y:S01]  /*3190*/  PRMT R4, R4, 0x5410, R8 ;  /* 0x0000541004047816 */ /* 0x000fe20000000008 */
[----:B------:R-:W-:-:S07]  /*31a0*/  IMAD.MOV.U32 R127, RZ, RZ, R126 ;  /* 0x000000ffff7f7224 */ /* 0x000fce00078e007e */
.L_x_6047:
[----:B------:R-:W-:Y:S05]  /*31b0*/  BSYNC B2 ;  /* 0x0000000000027941 */ /* 0x000fea0003800000 */
.L_x_6045:
        /* <DEDUP_REMOVED lines=11> */
.L_x_6049:
[----:B------:R-:W-:Y:S01]  /*3270*/  PRMT R171, R170, 0x7632, R171 ;  /* 0x00007632aaab7816 */ /* 0x000fe200000000ab */
[----:B------:R-:W-:Y:S01]  /*3280*/  IMAD.MOV.U32 R9, RZ, RZ, R6 ;  /* 0x000000ffff097224 */ /* 0x000fe200078e0006 */
[----:B------:R-:W-:Y:S01]  /*3290*/  PRMT R8, R8, 0x7610, R4 ;  /* 0x0000761008087816 */ /* 0x000fe20000000004 */
[----:B------:R-:W-:-:S07]  /*32a0*/  IMAD.MOV.U32 R126, RZ, RZ, R129 ;  /* 0x000000ffff7e7224 */ /* 0x000fce00078e0081 */
.L_x_6050:
[----:B------:R-:W-:Y:S05]  /*32b0*/  BSYNC B2 ;  /* 0x0000000000027941 */ /* 0x000fea0003800000 */
.L_x_6048:
        /* <DEDUP_REMOVED lines=11> */
.L_x_6052:
[----:B------:R-:W-:Y:S01]  /*3370*/  PRMT R170, R170, 0x5410, R170 ;  /* 0x00005410aaaa7816 */ /* 0x000fe200000000aa */
[----:B------:R-:W-:Y:S01]  /*3380*/  IMAD.MOV.U32 R6, RZ, RZ, R9 ;  /* 0x000000ffff067224 */ /* 0x000fe200078e0009 */
[----:B------:R-:W-:Y:S01]  /*3390*/  PRMT R4, R8, 0x7632, R4 ;  /* 0x0000763208047816 */ /* 0x000fe20000000004 */
[----:B------:R-:W-:-:S07]  /*33a0*/  IMAD.MOV.U32 R129, RZ, RZ, R128 ;  /* 0x000000ffff817224 */ /* 0x000fce00078e0080 */
.L_x_6053:
[----:B------:R-:W-:Y:S05]  /*33b0*/  BSYNC B2 ;  /* 0x0000000000027941 */ /* 0x000fea0003800000 */
.L_x_6051:
        /* <DEDUP_REMOVED lines=11> */
.L_x_6055:
[----:B------:R-:W-:Y:S01]  /*3470*/  PRMT R170, R169, 0x7632, R170 ;  /* 0x00007632a9aa7816 */ /* 0x000fe200000000aa */
[----:B------:R-:W-:Y:S01]  /*3480*/  IMAD.MOV.U32 R9, RZ, RZ, R6 ;  /* 0x000000ffff097224 */ /* 0x000fe200078e0006 */
[----:B------:R-:W-:Y:S01]  /*3490*/  PRMT R8, R4, 0x7610, R8 ;  /* 0x0000761004087816 */ /* 0x000fe20000000008 */
[----:B------:R-:W-:-:S07]  /*34a0*/  IMAD.MOV.U32 R128, RZ, RZ, R131 ;  /* 0x000000ffff807224 */ /* 0x000fce00078e0083 */
.L_x_6056:
[----:B------:R-:W-:Y:S05]  /*34b0*/  BSYNC B2 ;  /* 0x0000000000027941 */ /* 0x000fea0003800000 */
.L_x_6054:
        /* <DEDUP_REMOVED lines=11> */
.L_x_6058:
[----:B------:R-:W-:Y:S01]  /*3570*/  PRMT R169, R169, 0x5410, R169 ;  /* 0x00005410a9a97816 */ /* 0x000fe200000000a9 */
[----:B------:R-:W-:Y:S01]  /*3580*/  IMAD.MOV.U32 R6, RZ, RZ, R9 ;  /* 0x000000ffff067224 */ /* 0x000fe200078e0009 */
[----:B------:R-:W-:Y:S01]  /*3590*/  PRMT R4, R4, 0x5410, R8 ;  /* 0x0000541004047816 */ /* 0x000fe20000000008 */
[----:B------:R-:W-:-:S07]  /*35a0*/  IMAD.MOV.U32 R131, RZ, RZ, R130 ;  /* 0x000000ffff837224 */ /* 0x000fce00078e0082 */
.L_x_6059:
[----:B------:R-:W-:Y:S05]  /*35b0*/  BSYNC B2 ;  /* 0x0000000000027941 */ /* 0x000fea0003800000 */
.L_x_6057:
        /* <DEDUP_REMOVED lines=11> */
.L_x_6061:
[----:B------:R-:W-:Y:S01]  /*3670*/  PRMT R169, R168, 0x7632, R169 ;  /* 0x00007632a8a97816 */ /* 0x000fe200000000a9 */
[----:B------:R-:W-:Y:S01]  /*3680*/  IMAD.MOV.U32 R9, RZ, RZ, R6 ;  /* 0x000000ffff097224 */ /* 0x000fe200078e0006 */
[----:B------:R-:W-:Y:S01]  /*3690*/  PRMT R8, R8, 0x7610, R4 ;  /* 0x0000761008087816 */ /* 0x000fe20000000004 */
[----:B------:R-:W-:-:S07]  /*36a0*/  IMAD.MOV.U32 R130, RZ, RZ, R133 ;  /* 0x000000ffff827224 */ /* 0x000fce00078e0085 */
.L_x_6062:
[----:B------:R-:W-:Y:S05]  /*36b0*/  BSYNC B2 ;  /* 0x0000000000027941 */ /* 0x000fea0003800000 */
.L_x_6060:
        /* <DEDUP_REMOVED lines=11> */
.L_x_6064:
[----:B------:R-:W-:Y:S01]  /*3770*/  PRMT R168, R168, 0x5410, R168 ;  /* 0x00005410a8a87816 */ /* 0x000fe200000000a8 */
[----:B------:R-:W-:Y:S01]  /*3780*/  IMAD.MOV.U32 R6, RZ, RZ, R9 ;  /* 0x000000ffff067224 */ /* 0x000fe200078e0009 */
[----:B------:R-:W-:Y:S01]  /*3790*/  PRMT R4, R8, 0x7632, R4 ;  /* 0x0000763208047816 */ /* 0x000fe20000000004 */
[----:B------:R-:W-:-:S07]  /*37a0*/  IMAD.MOV.U32 R133, RZ, RZ, R132 ;  /* 0x000000ffff857224 */ /* 0x000fce00078e0084 */
.L_x_6065:
[----:B------:R-:W-:Y:S05]  /*37b0*/  BSYNC B2 ;  /* 0x0000000000027941 */ /* 0x000fea0003800000 */
.L_x_6063:
        /* <DEDUP_REMOVED lines=11> */
.L_x_6067:
[----:B------:R-:W-:Y:S01]  /*3870*/  PRMT R168, R167, 0x7632, R168 ;  /* 0x00007632a7a87816 */ /* 0x000fe200000000a8 */
[----:B------:R-:W-:Y:S01]  /*3880*/  IMAD.MOV.U32 R9, RZ, RZ, R6 ;  /* 0x000000ffff097224 */ /* 0x000fe200078e0006 */
[----:B------:R-:W-:Y:S01]  /*3890*/  PRMT R8, R4, 0x7610, R8 ;  /* 0x0000761004087816 */ /* 0x000fe20000000008 */
[----:B------:R-:W-:-:S07]  /*38a0*/  IMAD.MOV.U32 R132, RZ, RZ, R135 ;  /* 0x000000ffff847224 */ /* 0x000fce00078e0087 */
.L_x_6068:
[----:B------:R-:W-:Y:S05]  /*38b0*/  BSYNC B2 ;  /* 0x0000000000027941 */ /* 0x000fea0003800000 */
.L_x_6066:
        /* <DEDUP_REMOVED lines=11> */
.L_x_6070:
[----:B------:R-:W-:Y:S01]  /*3970*/  PRMT R167, R167, 0x5410, R167 ;  /* 0x00005410a7a77816 */ /* 0x000fe200000000a7 */
[----:B------:R-:W-:Y:S01]  /*3980*/  IMAD.MOV.U32 R6, RZ, RZ, R9 ;  /* 0x000000ffff067224 */ /* 0x000fe200078e0009 */
[----:B------:R-:W-:Y:S01]  /*3990*/  PRMT R4, R4, 0x5410, R8 ;  /* 0x0000541004047816 */ /* 0x000fe20000000008 */
[----:B------:R-:W-:-:S07]  /*39a0*/  IMAD.MOV.U32 R135, RZ, RZ, R134 ;  /* 0x000000ffff877224 */ /* 0x000fce00078e0086 */
.L_x_6071:
[----:B------:R-:W-:Y:S05]  /*39b0*/  BSYNC B2 ;  /* 0x0000000000027941 */ /* 0x000fea0003800000 */
.L_x_6069:
        /* <DEDUP_REMOVED lines=11> */
.L_x_6073:
[----:B------:R-:W-:Y:S01]  /*3a70*/  PRMT R167, R166, 0x7632, R167 ;  /* 0x00007632a6a77816 */ /* 0x000fe200000000a7 */
[----:B------:R-:W-:Y:S01]  /*3a80*/  IMAD.MOV.U32 R9, RZ, RZ, R6 ;  /* 0x000000ffff097224 */ /* 0x000fe200078e0006 */
[----:B------:R-:W-:Y:S01]  /*3a90*/  PRMT R8, R8, 0x7610, R4 ;  /* 0x0000761008087816 */ /* 0x000fe20000000004 */
[----:B------:R-:W-:-:S07]  /*3aa0*/  IMAD.MOV.U32 R134, RZ, RZ, R137 ;  /* 0x000000ffff867224 */ /* 0x000fce00078e0089 */
.L_x_6074:
[----:B------:R-:W-:Y:S05]  /*3ab0*/  BSYNC B2 ;  /* 0x0000000000027941 */ /* 0x000fea0003800000 */
.L_x_6072:
        /* <DEDUP_REMOVED lines=11> */
.L_x_6076:
[----:B------:R-:W-:Y:S01]  /*3b70*/  PRMT R166, R166, 0x5410, R166 ;  /* 0x00005410a6a67816 */ /* 0x000fe200000000a6 */
[----:B------:R-:W-:Y:S01]  /*3b80*/  IMAD.MOV.U32 R6, RZ, RZ, R9 ;  /* 0x000000ffff067224 */ /* 0x000fe200078e0009 */
[----:B------:R-:W-:Y:S01]  /*3b90*/  PRMT R4, R8, 0x7632, R4 ;  /* 0x0000763208047816 */ /* 0x000fe20000000004 */
[----:B------:R-:W-:-:S07]  /*3ba0*/  IMAD.MOV.U32 R137, RZ, RZ, R136 ;  /* 0x000000ffff897224 */ /* 0x000fce00078e0088 */
.L_x_6077:
[----:B------:R-:W-:Y:S05]  /*3bb0*/  BSYNC B2 ;  /* 0x0000000000027941 */ /* 0x000fea0003800000 */
.L_x_6075:
        /* <DEDUP_REMOVED lines=11> */
.L_x_6079:
[----:B------:R-:W-:Y:S01]  /*3c70*/  PRMT R166, R165, 0x7632, R166 ;  /* 0x00007632a5a67816 */ /* 0x000fe200000000a6 */
[----:B------:R-:W-:Y:S01]  /*3c80*/  IMAD.MOV.U32 R9, RZ, RZ, R6 ;  /* 0x000000ffff097224 */ /* 0x000fe200078e0006 */
[----:B------:R-:W-:Y:S01]  /*3c90*/  PRMT R8, R4, 0x7610, R8 ;  /* 0x0000761004087816 */ /* 0x000fe20000000008 */
[----:B------:R-:W-:-:S07]  /*3ca0*/  IMAD.MOV.U32 R136, RZ, RZ, R139 ;  /* 0x000000ffff887224 */ /* 0x000fce00078e008b */
.L_x_6080:
[----:B------:R-:W-:Y:S05]  /*3cb0*/  BSYNC B2 ;  /* 0x0000000000027941 */ /* 0x000fea0003800000 */
.L_x_6078:
        /* <DEDUP_REMOVED lines=11> */
.L_x_6082:
[----:B------:R-:W-:Y:S01]  /*3d70*/  PRMT R165, R165, 0x5410, R165 ;  /* 0x00005410a5a57816 */ /* 0x000fe200000000a5 */
[----:B------:R-:W-:Y:S01]  /*3d80*/  IMAD.MOV.U32 R6, RZ, RZ, R9 ;  /* 0x000000ffff067224 */ /* 0x000fe200078e0009 */
[----:B------:R-:W-:Y:S01]  /*3d90*/  PRMT R4, R4, 0x5410, R8 ;  /* 0x0000541004047816 */ /* 0x000fe20000000008 */
[----:B------:R-:W-:-:S07]  /*3da0*/  IMAD.MOV.U32 R139, RZ, RZ, R138 ;  /* 0x000000ffff8b7224 */ /* 0x000fce00078e008a */
.L_x_6083:
[----:B------:R-:W-:Y:S05]  /*3db0*/  BSYNC B2 ;  /* 0x0000000000027941 */ /* 0x000fea0003800000 */
.L_x_6081:
        /* <DEDUP_REMOVED lines=11> */
.L_x_6085:
[----:B------:R-:W-:Y:S01]  /*3e70*/  PRMT R165, R164, 0x7632, R165 ;  /* 0x00007632a4a57816 */ /* 0x000fe200000000a5 */
[----:B------:R-:W-:Y:S01]  /*3e80*/  IMAD.MOV.U32 R9, RZ, RZ, R6 ;  /* 0x000000ffff097224 */ /* 0x000fe200078e0006 */
[----:B------:R-:W-:Y:S01]  /*3e90*/  PRMT R8, R8, 0x7610, R4 ;  /* 0x0000761008087816 */ /* 0x000fe20000000004 */
[----:B------:R-:W-:-:S07]  /*3ea0*/  IMAD.MOV.U32 R138, RZ, RZ, R141 ;  /* 0x000000ffff8a7224 */ /* 0x000fce00078e008d */
.L_x_6086:
[----:B------:R-:W-:Y:S05]  /*3eb0*/  BSYNC B2 ;  /* 0x0000000000027941 */ /* 0x000fea0003800000 */
.L_x_6084:
        /* <DEDUP_REMOVED lines=11> */
.L_x_6088:
[----:B------:R-:W-:Y:S01]  /*3f70*/  PRMT R164, R164, 0x5410, R164 ;  /* 0x00005410a4a47816 */ /* 0x000fe200000000a4 */
[----:B------:R-:W-:Y:S01]  /*3f80*/  IMAD.MOV.U32 R6, RZ, RZ, R9 ;  /* 0x000000ffff067224 */ /* 0x000fe200078e0009 */
[----:B------:R-:W-:Y:S01]  /*3f90*/  PRMT R4, R8, 0x7632, R4 ;  /* 0x0000763208047816 */ /* 0x000fe20000000004 */
[----:B------:R-:W-:-:S07]  /*3fa0*/  IMAD.MOV.U32 R141, RZ, RZ, R140 ;  /* 0x000000ffff8d7224 */ /* 0x000fce00078e008c */
.L_x_6089:
[----:B------:R-:W-:Y:S05]  /*3fb0*/  BSYNC B2 ;  /* 0x0000000000027941 */ /* 0x000fea0003800000 */
.L_x_6087:
        /* <DEDUP_REMOVED lines=11> */
.L_x_6091:
[----:B------:R-:W-:Y:S01]  /*4070*/  PRMT R164, R163, 0x7632, R164 ;  /* 0x00007632a3a47816 */ /* 0x000fe200000000a4 */
[----:B------:R-:W-:Y:S01]  /*4080*/  IMAD.MOV.U32 R9, RZ, RZ, R6 ;  /* 0x000000ffff097224 */ /* 0x000fe200078e0006 */
[----:B------:R-:W-:Y:S01]  /*4090*/  PRMT R8, R4, 0x7610, R8 ;  /* 0x0000761004087816 */ /* 0x000fe20000000008 */
[----:B------:R-:W-:-:S07]  /*40a0*/  IMAD.MOV.U32 R140, RZ, RZ, R143 ;  /* 0x000000ffff8c7224 */ /* 0x000fce00078e008f */
.L_x_6092:
[----:B------:R-:W-:Y:S05]  /*40b0*/  BSYNC B2 ;  /* 0x0000000000027941 */ /* 0x000fea0003800000 */
.L_x_6090:
        /* <DEDUP_REMOVED lines=11> */
.L_x_6094:
[----:B------:R-:W-:Y:S01]  /*4170*/  PRMT R163, R163, 0x5410, R163 ;  /* 0x00005410a3a37816 */ /* 0x000fe200000000a3 */
[----:B------:R-:W-:Y:S01]  /*4180*/  IMAD.MOV.U32 R6, RZ, RZ, R9 ;  /* 0x000000ffff067224 */ /* 0x000fe200078e0009 */
[----:B------:R-:W-:Y:S01]  /*4190*/  PRMT R4, R4, 0x5410, R8 ;  /* 0x0000541004047816 */ /* 0x000fe20000000008 */
[----:B------:R-:W-:-:S07]  /*41a0*/  IMAD.MOV.U32 R143, RZ, RZ, R142 ;  /* 0x000000ffff8f7224 */ /* 0x000fce00078e008e */
.L_x_6095:
[----:B------:R-:W-:Y:S05]  /*41b0*/  BSYNC B2 ;  /* 0x0000000000027941 */ /* 0x000fea0003800000 */
.L_x_6093:
        /* <DEDUP_REMOVED lines=11> */
.L_x_6097:
[----:B------:R-:W-:Y:S01]  /*4270*/  PRMT R163, R162, 0x7632, R163 ;  /* 0x00007632a2a37816 */ /* 0x000fe200000000a3 */
[----:B------:R-:W-:Y:S01]  /*4280*/  IMAD.MOV.U32 R9, RZ, RZ, R6 ;  /* 0x000000ffff097224 */ /* 0x000fe200078e0006 */
[----:B------:R-:W-:Y:S01]  /*4290*/  PRMT R8, R8, 0x7610, R4 ;  /* 0x0000761008087816 */ /* 0x000fe20000000004 */
[----:B------:R-:W-:-:S07]  /*42a0*/  IMAD.MOV.U32 R142, RZ, RZ, R145 ;  /* 0x000000ffff8e7224 */ /* 0x000fce00078e0091 */
.L_x_6098:
[----:B------:R-:W-:Y:S05]  /*42b0*/  BSYNC B2 ;  /* 0x0000000000027941 */ /* 0x000fea0003800000 */
.L_x_6096:
        /* <DEDUP_REMOVED lines=11> */
.L_x_6100:
[----:B------:R-:W-:Y:S01]  /*4370*/  PRMT R162, R162, 0x5410, R162 ;  /* 0x00005410a2a27816 */ /* 0x000fe200000000a2 */
[----:B------:R-:W-:Y:S01]  /*4380*/  IMAD.MOV.U32 R6, RZ, RZ, R9 ;  /* 0x000000ffff067224 */ /* 0x000fe200078e0009 */
[----:B------:R-:W-:Y:S01]  /*4390*/  PRMT R4, R8, 0x7632, R4 ;  /* 0x0000763208047816 */ /* 0x000fe20000000004 */
[----:B------:R-:W-:-:S07]  /*43a0*/  IMAD.MOV.U32 R145, RZ, RZ, R144 ;  /* 0x000000ffff917224 */ /* 0x000fce00078e0090 */
.L_x_6101:
[----:B------:R-:W-:Y:S05]  /*43b0*/  BSYNC B2 ;  /* 0x0000000000027941 */ /* 0x000fea0003800000 */
.L_x_6099:
        /* <DEDUP_REMOVED lines=11> */
.L_x_6103:
[----:B------:R-:W-:Y:S01]  /*4470*/  PRMT R162, R161, 0x7632, R162 ;  /* 0x00007632a1a27816 */ /* 0x000fe200000000a2 */
[----:B------:R-:W-:Y:S01]  /*4480*/  IMAD.MOV.U32 R9, RZ, RZ, R6 ;  /* 0x000000ffff097224 */ /* 0x000fe200078e0006 */
[----:B------:R-:W-:Y:S01]  /*4490*/  PRMT R8, R4, 0x7610, R8 ;  /* 0x0000761004087816 */ /* 0x000fe20000000008 */
[----:B------:R-:W-:-:S07]  /*44a0*/  IMAD.MOV.U32 R144, RZ, RZ, R147 ;  /* 0x000000ffff907224 */ /* 0x000fce00078e0093 */
.L_x_6104:
[----:B------:R-:W-:Y:S05]  /*44b0*/  BSYNC B2 ;  /* 0x0000000000027941 */ /* 0x000fea0003800000 */
.L_x_6102:
        /* <DEDUP_REMOVED lines=11> */
.L_x_6106:
[----:B------:R-:W-:Y:S01]  /*4570*/  PRMT R161, R161, 0x5410, R161 ;  /* 0x00005410a1a17816 */ /* 0x000fe200000000a1 */
[----:B------:R-:W-:Y:S01]  /*4580*/  IMAD.MOV.U32 R6, RZ, RZ, R9 ;  /* 0x000000ffff067224 */ /* 0x000fe200078e0009 */
[----:B------:R-:W-:Y:S01]  /*4590*/  PRMT R4, R4, 0x5410, R8 ;  /* 0x0000541004047816 */ /* 0x000fe20000000008 */
[----:B------:R-:W-:-:S07]  /*45a0*/  IMAD.MOV.U32 R147, RZ, RZ, R146 ;  /* 0x000000ffff937224 */ /* 0x000fce00078e0092 */
.L_x_6107:
[----:B------:R-:W-:Y:S05]  /*45b0*/  BSYNC B2 ;  /* 0x0000000000027941 */ /* 0x000fea0003800000 */
.L_x_6105:
        /* <DEDUP_REMOVED lines=11> */
.L_x_6109:
[----:B------:R-:W-:Y:S01]  /*4670*/  PRMT R161, R160, 0x7632, R161 ;  /* 0x00007632a0a17816 */ /* 0x000fe200000000a1 */
[----:B------:R-:W-:Y:S01]  /*4680*/  IMAD.MOV.U32 R9, RZ, RZ, R6 ;  /* 0x000000ffff097224 */ /* 0x000fe200078e0006 */
[----:B------:R-:W-:Y:S01]  /*4690*/  PRMT R8, R8, 0x7610, R4 ;  /* 0x0000761008087816 */ /* 0x000fe20000000004 */
[----:B------:R-:W-:-:S07]  /*46a0*/  IMAD.MOV.U32 R146, RZ, RZ, R149 ;  /* 0x000000ffff927224 */ /* 0x000fce00078e0095 */
.L_x_6110:
[----:B------:R-:W-:Y:S05]  /*46b0*/  BSYNC B2 ;  /* 0x0000000000027941 */ /* 0x000fea0003800000 */
.L_x_6108:
        /* <DEDUP_REMOVED lines=11> */
.L_x_6112:
[----:B------:R-:W-:Y:S01]  /*4770*/  PRMT R160, R160, 0x5410, R160 ;  /* 0x00005410a0a07816 */ /* 0x000fe200000000a0 */
[----:B------:R-:W-:Y:S01]  /*4780*/  IMAD.MOV.U32 R6, RZ, RZ, R9 ;  /* 0x000000ffff067224 */ /* 0x000fe200078e0009 */
[----:B------:R-:W-:Y:S01]  /*4790*/  PRMT R4, R8, 0x7632, R4 ;  /* 0x0000763208047816 */ /* 0x000fe20000000004 */
[----:B------:R-:W-:-:S07]  /*47a0*/  IMAD.MOV.U32 R149, RZ, RZ, R148 ;  /* 0x000000ffff957224 */ /* 0x000fce00078e0094 */
.L_x_6113:
[----:B------:R-:W-:Y:S05]  /*47b0*/  BSYNC B2 ;  /* 0x0000000000027941 */ /* 0x000fea0003800000 */
.L_x_6111:
        /* <DEDUP_REMOVED lines=11> */
.L_x_6115:
[----:B------:R-:W-:Y:S01]  /*4870*/  PRMT R160, R159, 0x7632, R160 ;  /* 0x000076329fa07816 */ /* 0x000fe200000000a0 */
[----:B------:R-:W-:Y:S01]  /*4880*/  IMAD.MOV.U32 R9, RZ, RZ, R6 ;  /* 0x000000ffff097224 */ /* 0x000fe200078e0006 */
[----:B------:R-:W-:Y:S01]  /*4890*/  PRMT R8, R4, 0x7610, R8 ;  /* 0x0000761004087816 */ /* 0x000fe20000000008 */
[----:B------:R-:W-:-:S07]  /*48a0*/  IMAD.MOV.U32 R148, RZ, RZ, R151 ;  /* 0x000000ffff947224 */ /* 0x000fce00078e0097 */
.L_x_6116:
[----:B------:R-:W-:Y:S05]  /*48b0*/  BSYNC B2 ;  /* 0x0000000000027941 */ /* 0x000fea0003800000 */
.L_x_6114:
        /* <DEDUP_REMOVED lines=11> */
.L_x_6118:
[----:B------:R-:W-:Y:S01]  /*4970*/  PRMT R159, R159, 0x5410, R159 ;  /* 0x000054109f9f7816 */ /* 0x000fe2000000009f */
[----:B------:R-:W-:Y:S01]  /*4980*/  IMAD.MOV.U32 R6, RZ, RZ, R9 ;  /* 0x000000ffff067224 */ /* 0x000fe200078e0009 */
[----:B------:R-:W-:Y:S01]  /*4990*/  PRMT R4, R4, 0x5410, R8 ;  /* 0x0000541004047816 */ /* 0x000fe20000000008 */
[----:B------:R-:W-:-:S07]  /*49a0*/  IMAD.MOV.U32 R151, RZ, RZ, R150 ;  /* 0x000000ffff977224 */ /* 0x000fce00078e0096 */
.L_x_6119:
[----:B------:R-:W-:Y:S05]  /*49b0*/  BSYNC B2 ;  /* 0x0000000000027941 */ /* 0x000fea0003800000 */
.L_x_6117:
        /* <DEDUP_REMOVED lines=11> */
.L_x_6121:
[----:B------:R-:W-:Y:S01]  /*4a70*/  PRMT R159, R158, 0x7632, R159 ;  /* 0x000076329e9f7816 */ /* 0x000fe2000000009f */
[----:B------:R-:W-:Y:S01]  /*4a80*/  IMAD.MOV.U32 R9, RZ, RZ, R6 ;  /* 0x000000ffff097224 */ /* 0x000fe200078e0006 */
[----:B------:R-:W-:Y:S01]  /*4a90*/  PRMT R8, R8, 0x7610, R4 ;  /* 0x0000761008087816 */ /* 0x000fe20000000004 */
[----:B------:R-:W-:-:S07]  /*4aa0*/  IMAD.MOV.U32 R150, RZ, RZ, R153 ;  /* 0x000000ffff967224 */ /* 0x000fce00078e0099 */
.L_x_6122:
[----:B------:R-:W-:Y:S05]  /*4ab0*/  BSYNC B2 ;  /* 0x0000000000027941 */ /* 0x000fea0003800000 */
.L_x_6120:
        /* <DEDUP_REMOVED lines=11> */
.L_x_6124:
[----:B------:R-:W-:Y:S01]  /*4b70*/  PRMT R158, R158, 0x5410, R158 ;  /* 0x000054109e9e7816 */ /* 0x000fe2000000009e */
[----:B------:R-:W-:Y:S01]  /*4b80*/  IMAD.MOV.U32 R6, RZ, RZ, R9 ;  /* 0x000000ffff067224 */ /* 0x000fe200078e0009 */
[----:B------:R-:W-:Y:S01]  /*4b90*/  PRMT R4, R8, 0x7632, R4 ;  /* 0x0000763208047816 */ /* 0x000fe20000000004 */
[----:B------:R-:W-:-:S07]  /*4ba0*/  IMAD.MOV.U32 R153, RZ, RZ, R152 ;  /* 0x000000ffff997224 */ /* 0x000fce00078e0098 */
.L_x_6125:
[----:B------:R-:W-:Y:S05]  /*4bb0*/  BSYNC B2 ;  /* 0x0000000000027941 */ /* 0x000fea0003800000 */
.L_x_6123:
        /* <DEDUP_REMOVED lines=11> */
.L_x_6127:
[----:B------:R-:W-:Y:S01]  /*4c70*/  PRMT R158, R157, 0x7632, R158 ;  /* 0x000076329d9e7816 */ /* 0x000fe2000000009e */
[----:B------:R-:W-:Y:S01]  /*4c80*/  IMAD.MOV.U32 R9, RZ, RZ, R6 ;  /* 0x000000ffff097224 */ /* 0x000fe200078e0006 */
[----:B------:R-:W-:Y:S01]  /*4c90*/  PRMT R8, R4, 0x7610, R8 ;  /* 0x0000761004087816 */ /* 0x000fe20000000008 */
[----:B------:R-:W-:-:S07]  /*4ca0*/  IMAD.MOV.U32 R152, RZ, RZ, R155 ;  /* 0x000000ffff987224 */ /* 0x000fce00078e009b */
.L_x_6128:
[----:B------:R-:W-:Y:S05]  /*4cb0*/  BSYNC B2 ;  /* 0x0000000000027941 */ /* 0x000fea0003800000 */
.L_x_6126:
        /* <DEDUP_REMOVED lines=9> */
.L_x_6130:
[----:B------:R-:W-:Y:S01]  /*4d50*/  IMAD.MOV.U32 R155, RZ, RZ, R154 ;  /* 0x000000ffff9b7224 */ /* 0x000fe200078e009a */
[----:B------:R-:W-:Y:S01]  /*4d60*/  PRMT R157, R8, 0x5410, R157 ;  /* 0x00005410089d7816 */ /* 0x000fe2000000009d */
[----:B------:R-:W-:-:S07]  /*4d70*/  IMAD.MOV.U32 R154, RZ, RZ, R9 ;  /* 0x000000ffff9a7224 */ /* 0x000fce00078e0009 */
.L_x_6131:
[----:B------:R-:W-:Y:S05]  /*4d80*/  BSYNC B2 ;  /* 0x0000000000027941 */ /* 0x000fea0003800000 */
.L_x_6129:
[----:B------:R-:W-:-:S05]  /*4d90*/  VIADD R0, R0, 0x40 ;  /* 0x0000004000007836 */ /* 0x000fca0000000000 */
[----:B------:R-:W-:-:S13]  /*4da0*/  ISETP.GE.AND P0, PT, R0, R5, PT ;  /* 0x000000050000720c */ /* 0x000fda0003f06270 */
[----:B------:R-:W-:Y:S05]  /*4db0*/  @!P0 BRA `(.L_x_6132) ;  /* 0xffffffbc00dc8947 */ /* 0x000fea000383ffff */
.L_x_5939:
[----:B------:R-:W-:Y:S05]  /*4dc0*/  BSYNC B1 ;  /* 0x0000000000017941 */ /* 0x000fea0003800000 */
.L_x_5938:
[----:B------:R-:W-:Y:S05]  /*4dd0*/  BRA `(.L_x_6133) ;  /* 0x0000008c00a87947 */ /* 0x000fea0003800000 */
.L_x_5937:
[----:B------:R-:W-:Y:S01]  /*4de0*/  ISETP.GE.AND P0, PT, R0, R5, PT ;  /* 0x000000050000720c */ /* 0x000fe20003f06270 */
[----:B------:R-:W-:Y:S01]  /*4df0*/  ULDC.64 UR8, c[0x0][0x210] ;  /* 0x0000840000087ab9 */ /* 0x000fe20000000a00 */
[----:B------:R-:W-:Y:S01]  /*4e00*/  ULDC.64 UR10, c[0x0][0x210] ;  /* 0x00008400000a7ab9 */ /* 0x000fe20000000a00 */
        /* <DEDUP_REMOVED lines=65> */
[----:B------:R-:W-:Y:S02]  /*5220*/  ULDC.64 UR4, c[0x0][0x218] ;  /* 0x0000860000047ab9 */ /* 0x000fe40000000a00 */
[----:B------:R-:W-:-:S04]  /*5230*/  ISETP.NE.U32.AND P0, PT, RZ, UR4, PT ;  /* 0x00000004ff007c0c */ /* 0x000fc8000bf05070 */
[----:B------:R-:W-:-:S13]  /*5240*/  ISETP.NE.AND.EX P0, PT, RZ, UR5, PT, P0 ;  /* 0x00000005ff007c0c */ /* 0x000fda000bf05300 */
[----:B------:R-:W-:Y:S05]  /*5250*/  @!P0 BRA `(.L_x_6134) ;  /* 0x0000004400508947 */ /* 0x000fea0003800000 */
[----:B------:R-:W-:Y:S01]  /*5260*/  IMAD R9, R7, R8, RZ ;  /* 0x0000000807097224 */ /* 0x000fe200078e02ff */
[----:B------:R-:W-:Y:S01]  /*5270*/  BSSY B1, `(.L_x_6135) ;  /* 0x0000451000017945 */ /* 0x000fe20003800000 */
[----:B------:R-:W0:Y:S01]  /*5280*/  LDC.64 R6, c[0x0][0x218] ;  /* 0x00008600ff067b82 */ /* 0x000e220000000a00 */
[----:B------:R-:W-:Y:S02]  /*5290*/  IMAD.MOV.U32 R2, RZ, RZ, -0x38802000 ;  /* 0xc77fe000ff027424 */ /* 0x000fe400078e00ff */
[----:B------:R-:W-:Y:S02]  /*52a0*/  IMAD.MOV.U32 R3, RZ, RZ, RZ ;  /* 0x000000ffff037224 */ /* 0x000fe400078e00ff */
        /* <DEDUP_REMOVED lines=63> */
[----:B0-----:R-:W-:-:S07]  /*56a0*/  IMAD.MOV.U32 R154, RZ, RZ, -0x1 ;  /* 0xffffffffff9a7424 */ /* 0x001fce00078e00ff */
.L_x_6328:
[----:B------:R-:W-:Y:S02]  /*56b0*/  SHF.R.S32.HI R11, RZ, 0x1f, R9 ;  /* 0x0000001fff0b7819 */ /* 0x000fe40000011409 */
[----:B------:R-:W-:-:S04]  /*56c0*/  IADD3 R4, P0, R9, R0, RZ ;  /* 0x0000000009047210 */ /* 0x000fc80007f1e0ff */
[C---:B------:R-:W-:Y:S01]  /*56d0*/  LEA.HI.X.SX32 R13, R0.reuse, R11, 0x1, P0 ;  /* 0x0000000b000d7211 */ /* 0x040fe200000f0eff */
[----:B------:R-:W-:Y:S01]  /*56e0*/  IMAD.WIDE R10, R0, 0x2, R6 ;  /* 0x00000002000a7825 */ /* 0x000fe200078e0206 */
[----:B------:R-:W-:-:S04]  /*56f0*/  LEA R12, P0, R4, UR8, 0x1 ;  /* 0x00000008040c7c11 */ /* 0x000fc8000f8008ff */
[----:B------:R-:W-:Y:S01]  /*5700*/  LEA.HI.X R13, R4, UR9, R13, 0x1, P0 ;  /* 0x00000009040d7c11 */ /* 0x000fe200080f0c0d */
[----:B------:R-:W2:Y:S05]  /*5710*/  LDG.E.U16.CONSTANT R10, desc[UR6][R10.64] ;  /* 0x000000060a0a7981 */ /* 0x000eaa000c1e9500 */
[----:B------:R-:W2:Y:S01]  /*5720*/  LDG.E.U16.CONSTANT R13, desc[UR6][R12.64] ;  /* 0x000000060c0d7981 */ /* 0x000ea2000c1e9500 */
[----:B------:R-:W-:Y:S01]  /*5730*/  BSSY B2, `(.L_x_6136) ;  /* 0x0000015000027945 */ /* 0x000fe20003800000 */
[----:B--2---:R-:W-:-:S05]  /*5740*/  HADD2 R13, R13.H0_H0, R10.H0_H0 ;  /* 0x2000000a0d0d7230 */ /* 0x004fca0000000800 */
[----:B------:R-:W-:Y:S01]  /*5750*/  HADD2.F32 R15, -RZ, R13.H0_H0 ;  /* 0x2000000dff0f7230 */ /* 0x000fe20000004100 */
[----:B------:R-:W-:-:S04]  /*5760*/  HSETP2.GT.AND P0, PT, R13.H0_H0, R188.H1_H1, PT ;  /* 0x300000bc0d007234 */ /* 0x000fc80003f04800 */
[CC--:B------:R-:W-:Y:S02]  /*5770*/  FSETP.GT.FTZ.AND P1, PT, R2.reuse, R15.reuse, PT ;  /* 0x0000000f0200720b */ /* 0x0c0fe40003f34000 */
[----:B------:R-:W-:Y:S02]  /*5780*/  ISETP.EQ.OR P0, PT, R93, -0x1, P0 ;  /* 0xffffffff5d00780c */ /* 0x000fe40000702670 */
[----:B------:R-:W-:Y:S02]  /*5790*/  FSEL R17, R15, R2, P1 ;  /* 0x000000020f117208 */ /* 0x000fe40000800000 */
[----:B------:R-:W-:Y:S02]  /*57a0*/  FSEL R2, R2, R15, P1 ;  /* 0x0000000f02027208 */ /* 0x000fe40000800000 */
[C---:B------:R-:W-:Y:S02]  /*57b0*/  FSEL R4, R3.reuse, 1, !P1 ;  /* 0x3f80000003047808 */ /* 0x040fe40004800000 */
[----:B------:R-:W-:Y:S01]  /*57c0*/  FSEL R3, R3, 1, P1 ;  /* 0x3f80000003037808 */ /* 0x000fe20000800000 */
[----:B------:R-:W-:-:S04]  /*57d0*/  FADD.FTZ R17, -R2, R17 ;  /* 0x0000001102117221 */ /* 0x000fc80000010100 */
[----:B------:R-:W-:-:S06]  /*57e0*/  FMUL.FTZ R17, R17, 1.4426950216293334961 ;  /* 0x3fb8aa3b11117820 */ /* 0x000fcc0000410000 */
[----:B------:R-:W0:Y:S02]  /*57f0*/  MUFU.EX2 R17, R17 ;  /* 0x0000001100117308 */ /* 0x000e240000000800 */
[----:B0-----:R-:W-:Y:S01]  /*5800*/  FFMA.FTZ R3, R4, R17, R3 ;  /* 0x0000001104037223 */ /* 0x001fe20000010003 */
[----:B------:R-:W-:Y:S06]  /*5810*/  @P0 BRA `(.L_x_6137) ;  /* 0x0000000000100947 */ /* 0x000fec0003800000 */
[----:B------:R-:W-:Y:S02]  /*5820*/  ISETP.GT.AND P0, PT, R93, R0, PT ;  /* 0x000000005d00720c */ /* 0x000fe40003f04270 */
[----:B------:R-:W-:-:S11]  /*5830*/  PRMT R4, R4, 0x7610, R188 ;  /* 0x0000761004047816 */ /* 0x000fd600000000bc */
[----:B------:R-:W-:-:S13]  /*5840*/  HSETP2.NEU.OR P0, PT, R13.H0_H0, R188.H1_H1, !P0 ;  /* 0x300000bc0d007234 */ /* 0x000fda000470d820 */
[----:B------:R-:W-:Y:S05]  /*5850*/  @P0 BRA `(.L_x_6138) ;  /* 0x0000000000080947 */ /* 0x000fea0003800000 */
.L_x_6137:
[----:B------:R-:W-:Y:S01]  /*5860*/  PRMT R4, R4, 0x5410, R13 ;  /* 0x0000541004047816 */ /* 0x000fe2000000000d */
[----:B------:R-:W-:-:S07]  /*5870*/  IMAD.MOV.U32 R93, RZ, RZ, R0 ;  /* 0x000000ffff5d7224 */ /* 0x000fce00078e0000 */
.L_x_6138:
[----:B------:R-:W-:Y:S05]  /*5880*/  BSYNC B2 ;  /* 0x0000000000027941 */ /* 0x000fea0003800000 */
.L_x_6136:
        /* <DEDUP_REMOVED lines=10> */
.L_x_6140:
[----:B------:R-:W-:Y:S01]  /*5930*/  IMAD.MOV.U32 R8, RZ, RZ, R93 ;  /* 0x000000ffff087224 */ /* 0x000fe200078e005d */
[----:B------:R-:W-:Y:S01]  /*5940*/  PRMT R188, R188, 0x5410, R188 ;  /* 0x00005410bcbc7816 */ /* 0x000fe200000000bc */
[----:B------:R-:W-:Y:S01]  /*5950*/  IMAD.MOV.U32 R93, RZ, RZ, R92 ;  /* 0x000000ffff5d7224 */ /* 0x000fe200078e005c */
[----:B------:R-:W-:-:S07]  /*5960*/  PRMT R4, R4, 0x7632, R4 ;  /* 0x0000763204047816 */ /* 0x000fce0000000004 */
.L_x_6141:
[----:B------:R-:W-:Y:S05]  /*5970*/  BSYNC B2 ;  /* 0x0000000000027941 */ /* 0x000fea0003800000 */
.L_x_6139:
        /* <DEDUP_REMOVED lines=11> */
.L_x_6143:
[----:B------:R-:W-:Y:S01]  /*5a30*/  PRMT R188, R187, 0x7632, R188 ;  /* 0x00007632bbbc7816 */ /* 0x000fe200000000bc */
[----:B------:R-:W-:Y:S01]  /*5a40*/  IMAD.MOV.U32 R11, RZ, RZ, R8 ;  /* 0x000000ffff0b7224 */ /* 0x000fe200078e0008 */
[----:B------:R-:W-:Y:S01]  /*5a50*/  PRMT R10, R4, 0x7610, R10 ;  /* 0x00007610040a7816 */ /* 0x000fe2000000000a */
[----:B------:R-:W-:-:S07]  /*5a60*/  IMAD.MOV.U32 R92, RZ, RZ, R95 ;  /* 0x000000ffff5c7224 */ /* 0x000fce00078e005f */
.L_x_6144:
[----:B------:R-:W-:Y:S05]  /*5a70*/  BSYNC B2 ;  /* 0x0000000000027941 */ /* 0x000fea0003800000 */
.L_x_6142:
        /* <DEDUP_REMOVED lines=11> */
.L_x_6146:
[----:B------:R-:W-:Y:S01]  /*5b30*/  PRMT R187, R187, 0x5410, R187 ;  /* 0x00005410bbbb7816 */ /* 0x000fe200000000bb */
[----:B------:R-:W-:Y:S01]  /*5b40*/  IMAD.MOV.U32 R8, RZ, RZ, R11 ;  /* 0x000000ffff087224 */ /* 0x000fe200078e000b */
[----:B------:R-:W-:Y:S01]  /*5b50*/  PRMT R4, R4, 0x5410, R10 ;  /* 0x0000541004047816 */ /* 0x000fe2000000000a */
[----:B------:R-:W-:-:S07]  /*5b60*/  IMAD.MOV.U32 R95, RZ, RZ, R94 ;  /* 0x000000ffff5f7224 */ /* 0x000fce00078e005e */
.L_x_6147:
[----:B------:R-:W-:Y:S05]  /*5b70*/  BSYNC B2 ;  /* 0x0000000000027941 */ /* 0x000fea0003800000 */
.L_x_6145:
        /* <DEDUP_REMOVED lines=11> */
.L_x_6149:
[----:B------:R-:W-:Y:S01]  /*5c30*/  PRMT R187, R186, 0x7632, R187 ;  /* 0x00007632babb7816 */ /* 0x000fe200000000bb */
[----:B------:R-:W-:Y:S01]  /*5c40*/  IMAD.MOV.U32 R11, RZ, RZ, R8 ;  /* 0x000000ffff0b7224 */ /* 0x000fe200078e0008 */
[----:B------:R-:W-:Y:S01]  /*5c50*/  PRMT R10, R10, 0x7610, R4 ;  /* 0x000076100a0a7816 */ /* 0x000fe20000000004 */
[----:B------:R-:W-:-:S07]  /*5c60*/  IMAD.MOV.U32 R94, RZ, RZ, R97 ;  /* 0x000000ffff5e7224 */ /* 0x000fce00078e0061 */
.L_x_6150:
[----:B------:R-:W-:Y:S05]  /*5c70*/  BSYNC B2 ;  /* 0x0000000000027941 */ /* 0x000fea0003800000 */
.L_x_6148:
        /* <DEDUP_REMOVED lines=11> */
.L_x_6152:
[----:B------:R-:W-:Y:S01]  /*5d30*/  PRMT R186, R186, 0x5410, R186 ;  /* 0x00005410baba7816 */ /* 0x000fe200000000ba */
[----:B------:R-:W-:Y:S01]  /*5d40*/  IMAD.MOV.U32 R8, RZ, RZ, R11 ;  /* 0x000000ffff087224 */ /* 0x000fe200078e000b */
[----:B------:R-:W-:Y:S01]  /*5d50*/  PRMT R4, R10, 0x7632, R4 ;  /* 0x000076320a047816 */ /* 0x000fe20000000004 */
[----:B------:R-:W-:-:S07]  /*5d60*/  IMAD.MOV.U32 R97, RZ, RZ, R96 ;  /* 0x000000ffff617224 */ /* 0x000fce00078e0060 */
.L_x_6153:
[----:B------:R-:W-:Y:S05]  /*5d70*/  BSYNC B2 ;  /* 0x0000000000027941 */ /* 0x000fea0003800000 */
.L_x_6151:
        /* <DEDUP_REMOVED lines=11> */
.L_x_6155:
[----:B------:R-:W-:Y:S01]  /*5e30*/  PRMT R186, R185, 0x7632, R186 ;  /* 0x00007632b9ba7816 */ /* 0x000fe200000000ba */
[----:B------:R-:W-:Y:S01]  /*5e40*/  IMAD.MOV.U32 R11, RZ, RZ, R8 ;  /* 0x000000ffff0b7224 */ /* 0x000fe200078e0008 */
[----:B------:R-:W-:Y:S01]  /*5e50*/  PRMT R10, R4, 0x7610, R10 ;  /* 0x00007610040a7816 */ /* 0x000fe2000000000a */
[----:B------:R-:W-:-:S07]  /*5e60*/  IMAD.MOV.U32 R96, RZ, RZ, R99 ;  /* 0x000000ffff607224 */ /* 0x000fce00078e0063 */
.L_x_6156:
[----:B------:R-:W-:Y:S05]  /*5e70*/  BSYNC B2 ;  /* 0x0000000000027941 */ /* 0x000fea0003800000 */
.L_x_6154:
        /* <DEDUP_REMOVED lines=11> */
.L_x_6158:
[----:B------:R-:W-:Y:S01]  /*5f30*/  PRMT R185, R185, 0x5410, R185 ;  /* 0x00005410b9b97816 */ /* 0x000fe200000000b9 */
[----:B------:R-:W-:Y:S01]  /*5f40*/  IMAD.MOV.U32 R8, RZ, RZ, R11 ;  /* 0x000000ffff087224 */ /* 0x000fe200078e000b */
[----:B------:R-:W-:Y:S01]  /*5f50*/  PRMT R4, R4, 0x5410, R10 ;  /* 0x0000541004047816 */ /* 0x000fe2000000000a */
[----:B------:R-:W-:-:S07]  /*5f60*/  IMAD.MOV.U32 R99, RZ, RZ, R98 ;  /* 0x000000ffff637224 */ /* 0x000fce00078e0062 */
.L_x_6159:
[----:B------:R-:W-:Y:S05]  /*5f70*/  BSYNC B2 ;  /* 0x0000000000027941 */ /* 0x000fea0003800000 */
.L_x_6157:
        /* <DEDUP_REMOVED lines=11> */
.L_x_6161:
[----:B------:R-:W-:Y:S01]  /*6030*/  PRMT R185, R184, 0x7632, R185 ;  /* 0x00007632b8b97816 */ /* 0x000fe200000000b9 */
[----:B------:R-:W-:Y:S01]  /*6040*/  IMAD.MOV.U32 R11, RZ, RZ, R8 ;  /* 0x000000ffff0b7224 */ /* 0x000fe200078e0008 */
[----:B------:R-:W-:Y:S01]  /*6050*/  PRMT R10, R10, 0x7610, R4 ;  /* 0x000076100a0a7816 */ /* 0x000fe20000000004 */
[----:B------:R-:W-:-:S07]  /*6060*/  IMAD.MOV.U32 R98, RZ, RZ, R101 ;  /* 0x000000ffff627224 */ /* 0x000fce00078e0065 */
.L_x_6162:
[----:B------:R-:W-:Y:S05]  /*6070*/  BSYNC B2 ;  /* 0x0000000000027941 */ /* 0x000fea0003800000 */
.L_x_6160:
        /* <DEDUP_REMOVED lines=11> */
.L_x_6164:
[----:B------:R-:W-:Y:S01]  /*6130*/  PRMT R184, R184, 0x5410, R184 ;  /* 0x00005410b8b87816 */ /* 0x000fe200000000b8 */
[----:B------:R-:W-:Y:S01]  /*6140*/  IMAD.MOV.U32 R8, RZ, RZ, R11 ;  /* 0x000000ffff087224 */ /* 0x000fe200078e000b */
[----:B------:R-:W-:Y:S01]  /*6150*/  PRMT R4, R10, 0x7632, R4 ;  /* 0x000076320a047816 */ /* 0x000fe20000000004 */
[----:B------:R-:W-:-:S07]  /*6160*/  IMAD.MOV.U32 R101, RZ, RZ, R100 ;  /* 0x000000ffff657224 */ /* 0x000fce00078e0064 */
.L_x_6165:
[----:B------:R-:W-:Y:S05]  /*6170*/  BSYNC B2 ;  /* 0x0000000000027941 */ /* 0x000fea0003800000 */
.L_x_6163:
        /* <DEDUP_REMOVED lines=11> */
.L_x_6167:
[----:B------:R-:W-:Y:S01]  /*6230*/  PRMT R184, R183, 0x7632, R184 ;  /* 0x00007632b7b87816 */ /* 0x000fe200000000b8 */
[----:B------:R-:W-:Y:S01]  /*6240*/  IMAD.MOV.U32 R11, RZ, RZ, R8 ;  /* 0x000000ffff0b7224 */ /* 0x000fe200078e0008 */
[----:B------:R-:W-:Y:S01]  /*6250*/  PRMT R10, R4, 0x7610, R10 ;  /* 0x00007610040a7816 */ /* 0x000fe2000000000a */
[----:B------:R-:W-:-:S07]  /*6260*/  IMAD.MOV.U32 R100, RZ, RZ, R103 ;  /* 0x000000ffff647224 */ /* 0x000fce00078e0067 */
.L_x_6168:
[----:B------:R-:W-:Y:S05]  /*6270*/  BSYNC B2 ;  /* 0x0000000000027941 */ /* 0x000fea0003800000 */
.L_x_6166:
        /* <DEDUP_REMOVED lines=11> */
.L_x_6170:
[----:B------:R-:W-:Y:S01]  /*6330*/  PRMT R183, R183, 0x5410, R183 ;  /* 0x00005410b7b77816 */ /* 0x000fe200000000b7 */
[----:B------:R-:W-:Y:S01]  /*6340*/  IMAD.MOV.U32 R8, RZ, RZ, R11 ;  /* 0x000000ffff087224 */ /* 0x000fe200078e000b */
[----:B------:R-:W-:Y:S01]  /*6350*/  PRMT R4, R4, 0x5410, R10 ;  /* 0x0000541004047816 */ /* 0x000fe2000000000a */
[----:B------:R-:W-:-:S07]  /*6360*/  IMAD.MOV.U32 R103, RZ, RZ, R102 ;  /* 0x000000ffff677224 */ /* 0x000fce00078e0066 */
.L_x_6171:
[----:B------:R-:W-:Y:S05]  /*6370*/  BSYNC B2 ;  /* 0x0000000000027941 */ /* 0x000fea0003800000 */
.L_x_6169:
        /* <DEDUP_REMOVED lines=11> */
.L_x_6173:
[----:B------:R-:W-:Y:S01]  /*6430*/  PRMT R183, R182, 0x7632, R183 ;  /* 0x00007632b6b77816 */ /* 0x000fe200000000b7 */
[----:B------:R-:W-:Y:S01]  /*6440*/  IMAD.MOV.U32 R11, RZ, RZ, R8 ;  /* 0x000000ffff0b7224 */ /* 0x000fe200078e0008 */
[----:B------:R-:W-:Y:S01]  /*6450*/  PRMT R10, R10, 0x7610, R4 ;  /* 0x000076100a0a7816 */ /* 0x000fe20000000004 */
[----:B------:R-:W-:-:S07]  /*6460*/  IMAD.MOV.U32 R102, RZ, RZ, R105 ;  /* 0x000000ffff667224 */ /* 0x000fce00078e0069 */
.L_x_6174:
[----:B------:R-:W-:Y:S05]  /*6470*/  BSYNC B2 ;  /* 0x0000000000027941 */ /* 0x000fea0003800000 */
.L_x_6172:
        /* <DEDUP_REMOVED lines=11> */
.L_x_6176:
[----:B------:R-:W-:Y:S01]  /*6530*/  PRMT R182, R182, 0x5410, R182 ;  /* 0x00005410b6b67816 */ /* 0x000fe200000000b6 */
[----:B------:R-:W-:Y:S01]  /*6540*/  IMAD.MOV.U32 R8, RZ, RZ, R11 ;  /* 0x000000ffff087224 */ /* 0x000fe200078e000b */
[----:B------:R-:W-:Y:S01]  /*6550*/  PRMT R4, R10, 0x7632, R4 ;  /* 0x000076320a047816 */ /* 0x000fe20000000004 */
[----:B------:R-:W-:-:S07]  /*6560*/  IMAD.MOV.U32 R105, RZ, RZ, R104 ;  /* 0x000000ffff697224 */ /* 0x000fce00078e0068 */
.L_x_6177:
[----:B------:R-:W-:Y:S05]  /*6570*/  BSYNC B2 ;  /* 0x0000000000027941 */ /* 0x000fea0003800000 */
.L_x_6175:
        /* <DEDUP_REMOVED lines=11> */
.L_x_6179:
[----:B------:R-:W-:Y:S01]  /*6630*/  PRMT R182, R181, 0x7632, R182 ;  /* 0x00007632b5b67816 */ /* 0x000fe200000000b6 */
[----:B------:R-:W-:Y:S01]  /*6640*/  IMAD.MOV.U32 R11, RZ, RZ, R8 ;  /* 0x000000ffff0b7224 */ /* 0x000fe200078e0008 */
[----:B------:R-:W-:Y:S01]  /*6650*/  PRMT R10, R4, 0x7610, R10 ;  /* 0x00007610040a7816 */ /* 0x000fe2000000000a */
[----:B------:R-:W-:-:S07]  /*6660*/  IMAD.MOV.U32 R104, RZ, RZ, R107 ;  /* 0x000000ffff687224 */ /* 0x000fce00078e006b */
.L_x_6180:
[----:B------:R-:W-:Y:S05]  /*6670*/  BSYNC B2 ;  /* 0x0000000000027941 */ /* 0x000fea0003800000 */
.L_x_6178:
        /* <DEDUP_REMOVED lines=11> */
.L_x_6182:
[----:B------:R-:W-:Y:S01]  /*6730*/  PRMT R181, R181, 0x5410, R181 ;  /* 0x00005410b5b57816 */ /* 0x000fe200000000b5 */
[----:B------:R-:W-:Y:S01]  /*6740*/  IMAD.MOV.U32 R8, RZ, RZ, R11 ;  /* 0x000000ffff087224 */ /* 0x000fe200078e000b */
[----:B------:R-:W-:Y:S01]  /*6750*/  PRMT R4, R4, 0x5410, R10 ;  /* 0x0000541004047816 */ /* 0x000fe2000000000a */
[----:B------:R-:W-:-:S07]  /*6760*/  IMAD.MOV.U32 R107, RZ, RZ, R106 ;  /* 0x000000ffff6b7224 */ /* 0x000fce00078e006a */
.L_x_6183:
[----:B------:R-:W-:Y:S05]  /*6770*/  BSYNC B2 ;  /* 0x0000000000027941 */ /* 0x000fea0003800000 */
.L_x_6181:
        /* <DEDUP_REMOVED lines=11> */
.L_x_6185:
[----:B------:R-:W-:Y:S01]  /*6830*/  PRMT R181, R180, 0x7632, R181 ;  /* 0x00007632b4b57816 */ /* 0x000fe200000000b5 */
[----:B------:R-:W-:Y:S01]  /*6840*/  IMAD.MOV.U32 R11, RZ, RZ, R8 ;  /* 0x000000ffff0b7224 */ /* 0x000fe200078e0008 */
[----:B------:R-:W-:Y:S01]  /*6850*/  PRMT R10, R10, 0x7610, R4 ;  /* 0x000076100a0a7816 */ /* 0x000fe20000000004 */
[----:B------:R-:W-:-:S07]  /*6860*/  IMAD.MOV.U32 R106, RZ, RZ, R109 ;  /* 0x000000ffff6a7224 */ /* 0x000fce00078e006d */
.L_x_6186:
[----:B------:R-:W-:Y:S05]  /*6870*/  BSYNC B2 ;  /* 0x0000000000027941 */ /* 0x000fea0003800000 */
.L_x_6184:
        /* <DEDUP_REMOVED lines=11> */
.L_x_6188:
[----:B------:R-:W-:Y:S01]  /*6930*/  PRMT R180, R180, 0x5410, R180 ;  /* 0x00005410b4b47816 */ /* 0x000fe200000000b4 */
[----:B------:R-:W-:Y:S01]  /*6940*/  IMAD.MOV.U32 R8, RZ, RZ, R11 ;  /* 0x000000ffff087224 */ /* 0x000fe200078e000b */
[----:B------:R-:W-:Y:S01]  /*6950*/  PRMT R4, R10, 0x7632, R4 ;  /* 0x000076320a047816 */ /* 0x000fe20000000004 */
[----:B------:R-:W-:-:S07]  /*6960*/  IMAD.MOV.U32 R109, RZ, RZ, R108 ;  /* 0x000000ffff6d7224 */ /* 0x000fce00078e006c */
.L_x_6189:
[----:B------:R-:W-:Y:S05]  /*6970*/  BSYNC B2 ;  /* 0x0000000000027941 */ /* 0x000fea0003800000 */
.L_x_6187:
        /* <DEDUP_REMOVED lines=11> */
.L_x_6191:
[----:B------:R-:W-:Y:S01]  /*6a30*/  PRMT R180, R179, 0x7632, R180 ;  /* 0x00007632b3b47816 */ /* 0x000fe200000000b4 */
[----:B------:R-:W-:Y:S01]  /*6a40*/  IMAD.MOV.U32 R11, RZ, RZ, R8 ;  /* 0x000000ffff0b7224 */ /* 0x000fe200078e0008 */
[----:B------:R-:W-:Y:S01]  /*6a50*/  PRMT R10, R4, 0x7610, R10 ;  /* 0x00007610040a7816 */ /* 0x000fe2000000000a */
[----:B------:R-:W-:-:S07]  /*6a60*/  IMAD.MOV.U32 R108, RZ, RZ, R111 ;  /* 0x000000ffff6c7224 */ /* 0x000fce00078e006f */
.L_x_6192:
[----:B------:R-:W-:Y:S05]  /*6a70*/  BSYNC B2 ;  /* 0x0000000000027941 */ /* 0x000fea0003800000 */
.L_x_6190:
        /* <DEDUP_REMOVED lines=11> */
.L_x_6194:
[----:B------:R-:W-:Y:S01]  /*6b30*/  PRMT R179, R179, 0x5410, R179 ;  /* 0x00005410b3b37816 */ /* 0x000fe200000000b3 */
[----:B------:R-:W-:Y:S01]  /*6b40*/  IMAD.MOV.U32 R8, RZ, RZ, R11 ;  /* 0x000000ffff087224 */ /* 0x000fe200078e000b */
[----:B------:R-:W-:Y:S01]  /*6b50*/  PRMT R4, R4, 0x5410, R10 ;  /* 0x0000541004047816 */ /* 0x000fe2000000000a */
[----:B------:R-:W-:-:S07]  /*6b60*/  IMAD.MOV.U32 R111, RZ, RZ, R110 ;  /* 0x000000ffff6f7224 */ /* 0x000fce00078e006e */
.L_x_6195:
[----:B------:R-:W-:Y:S05]  /*6b70*/  BSYNC B2 ;  /* 0x0000000000027941 */ /* 0x000fea0003800000 */
.L_x_6193:
        /* <DEDUP_REMOVED lines=11> */
.L_x_6197:
[----:B------:R-:W-:Y:S01]  /*6c30*/  PRMT R179, R178, 0x7632, R179 ;  /* 0x00007632b2b37816 */ /* 0x000fe200000000b3 */
[----:B------:R-:W-:Y:S01]  /*6c40*/  IMAD.MOV.U32 R11, RZ, RZ, R8 ;  /* 0x000000ffff0b7224 */ /* 0x000fe200078e0008 */
[----:B------:R-:W-:Y:S01]  /*6c50*/  PRMT R10, R10, 0x7610, R4 ;  /* 0x000076100a0a7816 */ /* 0x000fe20000000004 */
[----:B------:R-:W-:-:S07]  /*6c60*/  IMAD.MOV.U32 R110, RZ, RZ, R113 ;  /* 0x000000ffff6e7224 */ /* 0x000fce00078e0071 */
.L_x_6198:
[----:B------:R-:W-:Y:S05]  /*6c70*/  BSYNC B2 ;  /* 0x0000000000027941 */ /* 0x000fea0003800000 */
.L_x_6196:
        /* <DEDUP_REMOVED lines=11> */
.L_x_6200:
[----:B------:R-:W-:Y:S01]  /*6d30*/  PRMT R178, R178, 0x5410, R178 ;  /* 0x00005410b2b27816 */ /* 0x000fe200000000b2 */
[----:B------:R-:W-:Y:S01]  /*6d40*/  IMAD.MOV.U32 R8, RZ, RZ, R11 ;  /* 0x000000ffff087224 */ /* 0x000fe200078e000b */
[----:B------:R-:W-:Y:S01]  /*6d50*/  PRMT R4, R10, 0x7632, R4 ;  /* 0x000076320a047816 */ /* 0x000fe20000000004 */
[----:B------:R-:W-:-:S07]  /*6d60*/  IMAD.MOV.U32 R113, RZ, RZ, R112 ;  /* 0x000000ffff717224 */ /* 0x000fce00078e0070 */
.L_x_6201:
[----:B------:R-:W-:Y:S05]  /*6d70*/  BSYNC B2 ;  /* 0x0000000000027941 */ /* 0x000fea0003800000 */
.L_x_6199:
        /* <DEDUP_REMOVED lines=11> */
.L_x_6203:
[----:B------:R-:W-:Y:S01]  /*6e30*/  PRMT R178, R177, 0x7632, R178 ;  /* 0x00007632b1b27816 */ /* 0x000fe200000000b2 */
[----:B------:R-:W-:Y:S01]  /*6e40*/  IMAD.MOV.U32 R11, RZ, RZ, R8 ;  /* 0x000000ffff0b7224 */ /* 0x000fe200078e0008 */
[----:B------:R-:W-:Y:S01]  /*6e50*/  PRMT R10, R4, 0x7610, R10 ;  /* 0x00007610040a7816 */ /* 0x000fe2000000000a */
[----:B------:R-:W-:-:S07]  /*6e60*/  IMAD.MOV.U32 R112, RZ, RZ, R115 ;  /* 0x000000ffff707224 */ /* 0x000fce00078e0073 */
.L_x_6204:
[----:B------:R-:W-:Y:S05]  /*6e70*/  BSYNC B2 ;  /* 0x0000000000027941 */ /* 0x000fea0003800000 */
.L_x_6202:
        /* <DEDUP_REMOVED lines=11> */
.L_x_6206:
[----:B------:R-:W-:Y:S01]  /*6f30*/  PRMT R177, R177, 0x5410, R177 ;  /* 0x00005410b1b17816 */ /* 0x000fe200000000b1 */
[----:B------:R-:W-:Y:S01]  /*6f40*/  IMAD.MOV.U32 R8, RZ, RZ, R11 ;  /* 0x000000ffff087224 */ /* 0x000fe200078e000b */
[----:B------:R-:W-:Y:S01]  /*6f50*/  PRMT R4, R4, 0x5410, R10 ;  /* 0x0000541004047816 */ /* 0x000fe2000000000a */
[----:B------:R-:W-:-:S07]  /*6f60*/  IMAD.MOV.U32 R115, RZ, RZ, R114 ;  /* 0x000000ffff737224 */ /* 0x000fce00078e0072 */
.L_x_6207:
[----:B------:R-:W-:Y:S05]  /*6f70*/  BSYNC B2 ;  /* 0x0000000000027941 */ /* 0x000fea0003800000 */
.L_x_6205:
        /* <DEDUP_REMOVED lines=11> */
.L_x_6209:
[----:B------:R-:W-:Y:S01]  /*7030*/  PRMT R177, R176, 0x7632, R177 ;  /* 0x00007632b0b17816 */ /* 0x000fe200000000b1 */
[----:B------:R-:W-:Y:S01]  /*7040*/  IMAD.MOV.U32 R11, RZ, RZ, R8 ;  /* 0x000000ffff0b7224 */ /* 0x000fe200078e0008 */
[----:B------:R-:W-:Y:S01]  /*7050*/  PRMT R10, R10, 0x7610, R4 ;  /* 0x000076100a0a7816 */ /* 0x000fe20000000004 */
[----:B------:R-:W-:-:S07]  /*7060*/  IMAD.MOV.U32 R114, RZ, RZ, R117 ;  /* 0x000000ffff727224 */ /* 0x000fce00078e0075 */
.L_x_6210:
[----:B------:R-:W-:Y:S05]  /*7070*/  BSYNC B2 ;  /* 0x0000000000027941 */ /* 0x000fea0003800000 */
.L_x_6208:
        /* <DEDUP_REMOVED lines=11> */
.L_x_6212:
[----:B------:R-:W-:Y:S01]  /*7130*/  PRMT R176, R176, 0x5410, R176 ;  /* 0x00005410b0b07816 */ /* 0x000fe200000000b0 */
[----:B------:R-:W-:Y:S01]  /*7140*/  IMAD.MOV.U32 R8, RZ, RZ, R11 ;  /* 0x000000ffff087224 */ /* 0x000fe200078e000b */
[----:B------:R-:W-:Y:S01]  /*7150*/  PRMT R4, R10, 0x7632, R4 ;  /* 0x000076320a047816 */ /* 0x000fe20000000004 */
[----:B------:R-:W-:-:S07]  /*7160*/  IMAD.MOV.U32 R117, RZ, RZ, R116 ;  /* 0x000000ffff757224 */ /* 0x000fce00078e0074 */
.L_x_6213:
[----:B------:R-:W-:Y:S05]  /*7170*/  BSYNC B2 ;  /* 0x0000000000027941 */ /* 0x000fea0003800000 */
.L_x_6211:
        /* <DEDUP_REMOVED lines=11> */
.L_x_6215:
[----:B------:R-:W-:Y:S01]  /*7230*/  PRMT R176, R175, 0x7632, R176 ;  /* 0x00007632afb07816 */ /* 0x000fe200000000b0 */
[----:B------:R-:W-:Y:S01]  /*7240*/  IMAD.MOV.U32 R11, RZ, RZ, R8 ;  /* 0x000000ffff0b7224 */ /* 0x000fe200078e0008 */
[----:B------:R-:W-:Y:S01]  /*7250*/  PRMT R10, R4, 0x7610, R10 ;  /* 0x00007610040a7816 */ /* 0x000fe2000000000a */
[----:B------:R-:W-:-:S07]  /*7260*/  IMAD.MOV.U32 R116, RZ, RZ, R119 ;  /* 0x000000ffff747224 */ /* 0x000fce00078e0077 */
.L_x_6216:
[----:B------:R-:W-:Y:S05]  /*7270*/  BSYNC B2 ;  /* 0x0000000000027941 */ /* 0x000fea0003800000 */
.L_x_6214:
        /* <DEDUP_REMOVED lines=11> */
.L_x_6218:
[----:B------:R-:W-:Y:S01]  /*7330*/  PRMT R175, R175, 0x5410, R175 ;  /* 0x00005410afaf7816 */ /* 0x000fe200000000af */
[----:B------:R-:W-:Y:S01]  /*7340*/  IMAD.MOV.U32 R8, RZ, RZ, R11 ;  /* 0x000000ffff087224 */ /* 0x000fe200078e000b */
[----:B------:R-:W-:Y:S01]  /*7350*/  PRMT R4, R4, 0x5410, R10 ;  /* 0x0000541004047816 */ /* 0x000fe2000000000a */
[----:B------:R-:W-:-:S07]  /*7360*/  IMAD.MOV.U32 R119, RZ, RZ, R118 ;  /* 0x000000ffff777224 */ /* 0x000fce00078e0076 */
.L_x_6219:
[----:B------:R-:W-:Y:S05]  /*7370*/  BSYNC B2 ;  /* 0x0000000000027941 */ /* 0x000fea0003800000 */
.L_x_6217:
        /* <DEDUP_REMOVED lines=11> */
.L_x_6221:
[----:B------:R-:W-:Y:S01]  /*7430*/  PRMT R175, R174, 0x7632, R175 ;  /* 0x00007632aeaf7816 */ /* 0x000fe200000000af */
[----:B------:R-:W-:Y:S01]  /*7440*/  IMAD.MOV.U32 R11, RZ, RZ, R8 ;  /* 0x000000ffff0b7224 */ /* 0x000fe200078e0008 */
[----:B------:R-:W-:Y:S01]  /*7450*/  PRMT R10, R10, 0x7610, R4 ;  /* 0x000076100a0a7816 */ /* 0x000fe20000000004 */
[----:B------:R-:W-:-:S07]  /*7460*/  IMAD.MOV.U32 R118, RZ, RZ, R121 ;  /* 0x000000ffff767224 */ /* 0x000fce00078e0079 */
.L_x_6222:
[----:B------:R-:W-:Y:S05]  /*7470*/  BSYNC B2 ;  /* 0x0000000000027941 */ /* 0x000fea0003800000 */
.L_x_6220:
        /* <DEDUP_REMOVED lines=11> */
.L_x_6224:
[----:B------:R-:W-:Y:S01]  /*7530*/  PRMT R174, R174, 0x5410, R174 ;  /* 0x00005410aeae7816 */ /* 0x000fe200000000ae */
[----:B------:R-:W-:Y:S01]  /*7540*/  IMAD.MOV.U32 R8, RZ, RZ, R11 ;  /* 0x000000ffff087224 */ /* 0x000fe200078e000b */
[----:B------:R-:W-:Y:S01]  /*7550*/  PRMT R4, R10, 0x7632, R4 ;  /* 0x000076320a047816 */ /* 0x000fe20000000004 */
[----:B------:R-:W-:-:S07]  /*7560*/  IMAD.MOV.U32 R121, RZ, RZ, R120 ;  /* 0x000000ffff797224 */ /* 0x000fce00078e0078 */
.L_x_6225:
[----:B------:R-:W-:Y:S05]  /*7570*/  BSYNC B2 ;  /* 0x0000000000027941 */ /* 0x000fea0003800000 */
.L_x_6223:
        /* <DEDUP_REMOVED lines=11> */
.L_x_6227:
[----:B------:R-:W-:Y:S01]  /*7630*/  PRMT R174, R173, 0x7632, R174 ;  /* 0x00007632adae7816 */ /* 0x000fe200000000ae */
[----:B------:R-:W-:Y:S01]  /*7640*/  IMAD.MOV.U32 R11, RZ, RZ, R8 ;  /* 0x000000ffff0b7224 */ /* 0x000fe200078e0008 */
[----:B------:R-:W-:Y:S01]  /*7650*/  PRMT R10, R4, 0x7610, R10 ;  /* 0x00007610040a7816 */ /* 0x000fe2000000000a */
[----:B------:R-:W-:-:S07]  /*7660*/  IMAD.MOV.U32 R120, RZ, RZ, R123 ;  /* 0x000000ffff787224 */ /* 0x000fce00078e007b */
.L_x_6228:
[----:B------:R-:W-:Y:S05]  /*7670*/  BSYNC B2 ;  /* 0x0000000000027941 */ /* 0x000fea0003800000 */
.L_x_6226:
        /* <DEDUP_REMOVED lines=11> */
.L_x_6230:
[----:B------:R-:W-:Y:S01]  /*7730*/  PRMT R173, R173, 0x5410, R173 ;  /* 0x00005410adad7816 */ /* 0x000fe200000000ad */
[----:B------:R-:W-:Y:S01]  /*7740*/  IMAD.MOV.U32 R8, RZ, RZ, R11 ;  /* 0x000000ffff087224 */ /* 0x000fe200078e000b */
[----:B------:R-:W-:Y:S01]  /*7750*/  PRMT R4, R4, 0x5410, R10 ;  /* 0x0000541004047816 */ /* 0x000fe2000000000a */
[----:B------:R-:W-:-:S07]  /*7760*/  IMAD.MOV.U32 R123, RZ, RZ, R122 ;  /* 0x000000ffff7b7224 */ /* 0x000fce00078e007a */
.L_x_6231:
[----:B------:R-:W-:Y:S05]  /*7770*/  BSYNC B2 ;  /* 0x0000000000027941 */ /* 0x000fea0003800000 */
.L_x_6229:
        /* <DEDUP_REMOVED lines=11> */
.L_x_6233:
[----:B------:R-:W-:Y:S01]  /*7830*/  PRMT R173, R172, 0x7632, R173 ;  /* 0x00007632acad7816 */ /* 0x000fe200000000ad */
[----:B------:R-:W-:Y:S01]  /*7840*/  IMAD.MOV.U32 R11, RZ, RZ, R8 ;  /* 0x000000ffff0b7224 */ /* 0x000fe200078e0008 */
[----:B------:R-:W-:Y:S01]  /*7850*/  PRMT R10, R10, 0x7610, R4 ;  /* 0x000076100a0a7816 */ /* 0x000fe20000000004 */
[----:B------:R-:W-:-:S07]  /*7860*/  IMAD.MOV.U32 R122, RZ, RZ, R125 ;  /* 0x000000ffff7a7224 */ /* 0x000fce00078e007d */
.L_x_6234:
[----:B------:R-:W-:Y:S05]  /*7870*/  BSYNC B2 ;  /* 0x0000000000027941 */ /* 0x000fea0003800000 */
.L_x_6232:
        /* <DEDUP_REMOVED lines=11> */
.L_x_6236:
[----:B------:R-:W-:Y:S01]  /*7930*/  PRMT R172, R172, 0x5410, R172 ;  /* 0x00005410acac7816 */ /* 0x000fe200000000ac */
[----:B------:R-:W-:Y:S01]  /*7940*/  IMAD.MOV.U32 R8, RZ, RZ, R11 ;  /* 0x000000ffff087224 */ /* 0x000fe200078e000b */
[----:B------:R-:W-:Y:S01]  /*7950*/  PRMT R4, R10, 0x7632, R4 ;  /* 0x000076320a047816 */ /* 0x000fe20000000004 */
[----:B------:R-:W-:-:S07]  /*7960*/  IMAD.MOV.U32 R125, RZ, RZ, R124 ;  /* 0x000000ffff7d7224 */ /* 0x000fce00078e007c */
.L_x_6237:
[----:B------:R-:W-:Y:S05]  /*7970*/  BSYNC B2 ;  /* 0x0000000000027941 */ /* 0x000fea0003800000 */
.L_x_6235:
        /* <DEDUP_REMOVED lines=11> */
.L_x_6239:
[----:B------:R-:W-:Y:S01]  /*7a30*/  PRMT R172, R171, 0x7632, R172 ;  /* 0x00007632abac7816 */ /* 0x000fe200000000ac */
[----:B------:R-:W-:Y:S01]  /*7a40*/  IMAD.MOV.U32 R11, RZ, RZ, R8 ;  /* 0x000000ffff0b7224 */ /* 0x000fe200078e0008 */
[----:B------:R-:W-:Y:S01]  /*7a50*/  PRMT R10, R4, 0x7610, R10 ;  /* 0x00007610040a7816 */ /* 0x000fe2000000000a */
[----:B------:R-:W-:-:S07]  /*7a60*/  IMAD.MOV.U32 R124, RZ, RZ, R127 ;  /* 0x000000ffff7c7224 */ /* 0x000fce00078e007f */
.L_x_6240:
[----:B------:R-:W-:Y:S05]  /*7a70*/  BSYNC B2 ;  /* 0x0000000000027941 */ /* 0x000fea0003800000 */
.L_x_6238:
        /* <DEDUP_REMOVED lines=11> */
.L_x_6242:
[----:B------:R-:W-:Y:S01]  /*7b30*/  PRMT R171, R171, 0x5410, R171 ;  /* 0x00005410abab7816 */ /* 0x000fe200000000ab */
[----:B------:R-:W-:Y:S01]  /*7b40*/  IMAD.MOV.U32 R8, RZ, RZ, R11 ;  /* 0x000000ffff087224 */ /* 0x000fe200078e000b */
[----:B------:R-:W-:Y:S01]  /*7b50*/  PRMT R4, R4, 0x5410, R10 ;  /* 0x0000541004047816 */ /* 0x000fe2000000000a */
[----:B------:R-:W-:-:S07]  /*7b60*/  IMAD.MOV.U32 R127, RZ, RZ, R126 ;  /* 0x000000ffff7f7224 */ /* 0x000fce00078e007e */
.L_x_6243:
[----:B------:R-:W-:Y:S05]  /*7b70*/  BSYNC B2 ;  /* 0x0000000000027941 */ /* 0x000fea0003800000 */
.L_x_6241:
        /* <DEDUP_REMOVED lines=11> */
.L_x_6245:
[----:B------:R-:W-:Y:S01]  /*7c30*/  PRMT R171, R170, 0x7632, R171 ;  /* 0x00007632aaab7816 */ /* 0x000fe200000000ab */
[----:B------:R-:W-:Y:S01]  /*7c40*/  IMAD.MOV.U32 R11, RZ, RZ, R8 ;  /* 0x000000ffff0b7224 */ /* 0x000fe200078e0008 */
[----:B------:R-:W-:Y:S01]  /*7c50*/  PRMT R10, R10, 0x7610, R4 ;  /* 0x000076100a0a7816 */ /* 0x000fe20000000004 */
[----:B------:R-:W-:-:S07]  /*7c60*/  IMAD.MOV.U32 R126, RZ, RZ, R129 ;  /* 0x000000ffff7e7224 */ /* 0x000fce00078e0081 */
.L_x_6246:
[----:B------:R-:W-:Y:S05]  /*7c70*/  BSYNC B2 ;  /* 0x0000000000027941 */ /* 0x000fea0003800000 */
.L_x_6244:
        /* <DEDUP_REMOVED lines=11> */
.L_x_6248:
[----:B------:R-:W-:Y:S01]  /*7d30*/  PRMT R170, R170, 0x5410, R170 ;  /* 0x00005410aaaa7816 */ /* 0x000fe200000000aa */
[----:B------:R-:W-:Y:S01]  /*7d40*/  IMAD.MOV.U32 R8, RZ, RZ, R11 ;  /* 0x000000ffff087224 */ /* 0x000fe200078e000b */
[----:B------:R-:W-:Y:S01]  /*7d50*/  PRMT R4, R10, 0x7632, R4 ;  /* 0x000076320a047816 */ /* 0x000fe20000000004 */
[----:B------:R-:W-:-:S07]  /*7d60*/  IMAD.MOV.U32 R129, RZ, RZ, R128 ;  /* 0x000000ffff817224 */ /* 0x000fce00078e0080 */
.L_x_6249:
[----:B------:R-:W-:Y:S05]  /*7d70*/  BSYNC B2 ;  /* 0x0000000000027941 */ /* 0x000fea0003800000 */
.L_x_6247:
        /* <DEDUP_REMOVED lines=11> */
.L_x_6251:
[----:B------:R-:W-:Y:S01]  /*7e30*/  PRMT R170, R169, 0x7632, R170 ;  /* 0x00007632a9aa7816 */ /* 0x000fe200000000aa */
[----:B------:R-:W-:Y:S01]  /*7e40*/  IMAD.MOV.U32 R11, RZ, RZ, R8 ;  /* 0x000000ffff0b7224 */ /* 0x000fe200078e0008 */
[----:B------:R-:W-:Y:S01]  /*7e50*/  PRMT R10, R4, 0x7610, R10 ;  /* 0x00007610040a7816 */ /* 0x000fe2000000000a */
[----:B------:R-:W-:-:S07]  /*7e60*/  IMAD.MOV.U32 R128, RZ, RZ, R131 ;  /* 0x000000ffff807224 */ /* 0x000fce00078e0083 */
.L_x_6252:
[----:B------:R-:W-:Y:S05]  /*7e70*/  BSYNC B2 ;  /* 0x0000000000027941 */ /* 0x000fea0003800000 */
.L_x_6250:
        /* <DEDUP_REMOVED lines=11> */
.L_x_6254:
[----:B------:R-:W-:Y:S01]  /*7f30*/  PRMT R169, R169, 0x5410, R169 ;  /* 0x00005410a9a97816 */ /* 0x000fe200000000a9 */
[----:B------:R-:W-:Y:S01]  /*7f40*/  IMAD.MOV.U32 R8, RZ, RZ, R11 ;  /* 0x000000ffff087224 */ /* 0x000fe200078e000b */
[----:B------:R-:W-:Y:S01]  /*7f50*/  PRMT R4, R4, 0x5410, R10 ;  /* 0x0000541004047816 */ /* 0x000fe2000000000a */
[----:B------:R-:W-:-:S07]  /*7f60*/  IMAD.MOV.U32 R131, RZ, RZ, R130 ;  /* 0x000000ffff837224 */ /* 0x000fce00078e0082 */
.L_x_6255:
[----:B------:R-:W-:Y:S05]  /*7f70*/  BSYNC B2 ;  /* 0x0000000000027941 */ /* 0x000fea0003800000 */
.L_x_6253:
        /* <DEDUP_REMOVED lines=11> */
.L_x_6257:
[----:B------:R-:W-:Y:S01]  /*8030*/  PRMT R169, R168, 0x7632, R169 ;  /* 0x00007632a8a97816 */ /* 0x000fe200000000a9 */
[----:B------:R-:W-:Y:S01]  /*8040*/  IMAD.MOV.U32 R11, RZ, RZ, R8 ;  /* 0x000000ffff0b7224 */ /* 0x000fe200078e0008 */
[----:B------:R-:W-:Y:S01]  /*8050*/  PRMT R10, R10, 0x7610, R4 ;  /* 0x000076100a0a7816 */ /* 0x000fe20000000004 */
[----:B------:R-:W-:-:S07]  /*8060*/  IMAD.MOV.U32 R130, RZ, RZ, R133 ;  /* 0x000000ffff827224 */ /* 0x000fce00078e0085 */
.L_x_6258:
[----:B------:R-:W-:Y:S05]  /*8070*/  BSYNC B2 ;  /* 0x0000000000027941 */ /* 0x000fea0003800000 */
.L_x_6256:
        /* <DEDUP_REMOVED lines=11> */
.L_x_6260:
[----:B------:R-:W-:Y:S01]  /*8130*/  PRMT R168, R168, 0x5410, R168 ;  /* 0x00005410a8a87816 */ /* 0x000fe200000000a8 */
[----:B------:R-:W-:Y:S01]  /*8140*/  IMAD.MOV.U32 R8, RZ, RZ, R11 ;  /* 0x000000ffff087224 */ /* 0x000fe200078e000b */
[----:B------:R-:W-:Y:S01]  /*8150*/  PRMT R4, R10, 0x7632, R4 ;  /* 0x000076320a047816 */ /* 0x000fe20000000004 */
[----:B------:R-:W-:-:S07]  /*8160*/  IMAD.MOV.U32 R133, RZ, RZ, R132 ;  /* 0x000000ffff857224 */ /* 0x000fce00078e0084 */
.L_x_6261:
[----:B------:R-:W-:Y:S05]  /*8170*/  BSYNC B2 ;  /* 0x0000000000027941 */ /* 0x000fea0003800000 */
.L_x_6259:
        /* <DEDUP_REMOVED lines=11> */
.L_x_6263:
[----:B------:R-:W-:Y:S01]  /*8230*/  PRMT R168, R167, 0x7632, R168 ;  /* 0x00007632a7a87816 */ /* 0x000fe200000000a8 */
[----:B------:R-:W-:Y:S01]  /*8240*/  IMAD.MOV.U32 R11, RZ, RZ, R8 ;  /* 0x000000ffff0b7224 */ /* 0x000fe200078e0008 */
[----:B------:R-:W-:Y:S01]  /*8250*/  PRMT R10, R4, 0x7610, R10 ;  /* 0x00007610040a7816 */ /* 0x000fe2000000000a */
[----:B------:R-:W-:-:S07]  /*8260*/  IMAD.MOV.U32 R132, RZ, RZ, R135 ;  /* 0x000000ffff847224 */ /* 0x000fce00078e0087 */
.L_x_6264:
[----:B------:R-:W-:Y:S05]  /*8270*/  BSYNC B2 ;  /* 0x0000000000027941 */ /* 0x000fea0003800000 */
.L_x_6262:
        /* <DEDUP_REMOVED lines=11> */
.L_x_6266:
[----:B------:R-:W-:Y:S01]  /*8330*/  PRMT R167, R167, 0x5410, R167 ;  /* 0x00005410a7a77816 */ /* 0x000fe200000000a7 */
[----:B------:R-:W-:Y:S01]  /*8340*/  IMAD.MOV.U32 R8, RZ, RZ, R11 ;  /* 0x000000ffff087224 */ /* 0x000fe200078e000b */
[----:B------:R-:W-:Y:S01]  /*8350*/  PRMT R4, R4, 0x5410, R10 ;  /* 0x0000541004047816 */ /* 0x000fe2000000000a */
[----:B------:R-:W-:-:S07]  /*8360*/  IMAD.MOV.U32 R135, RZ, RZ, R134 ;  /* 0x000000ffff877224 */ /* 0x000fce00078e0086 */
.L_x_6267:
[----:B------:R-:W-:Y:S05]  /*8370*/  BSYNC B2 ;  /* 0x0000000000027941 */ /* 0x000fea0003800000 */
.L_x_6265:
        /* <DEDUP_REMOVED lines=11> */
.L_x_6269:
[----:B------:R-:W-:Y:S01]  /*8430*/  PRMT R167, R166, 0x7632, R167 ;  /* 0x00007632a6a77816 */ /* 0x000fe200000000a7 */
[----:B------:R-:W-:Y:S01]  /*8440*/  IMAD.MOV.U32 R11, RZ, RZ, R8 ;  /* 0x000000ffff0b7224 */ /* 0x000fe200078e0008 */
[----:B------:R-:W-:Y:S01]  /*8450*/  PRMT R10, R10, 0x7610, R4 ;  /* 0x000076100a0a7816 */ /* 0x000fe20000000004 */
[----:B------:R-:W-:-:S07]  /*8460*/  IMAD.MOV.U32 R134, RZ, RZ, R137 ;  /* 0x000000ffff867224 */ /* 0x000fce00078e0089 */
.L_x_6270:
[----:B------:R-:W-:Y:S05]  /*8470*/  BSYNC B2 ;  /* 0x0000000000027941 */ /* 0x000fea0003800000 */
.L_x_6268:
        /* <DEDUP_REMOVED lines=11> */
.L_x_6272:
[----:B------:R-:W-:Y:S01]  /*8530*/  PRMT R166, R166, 0x5410, R166 ;  /* 0x00005410a6a67816 */ /* 0x000fe200000000a6 */
[----:B------:R-:W-:Y:S01]  /*8540*/  IMAD.MOV.U32 R8, RZ, RZ, R11 ;  /* 0x000000ffff087224 */ /* 0x000fe200078e000b */
[----:B------:R-:W-:Y:S01]  /*8550*/  PRMT R4, R10, 0x7632, R4 ;  /* 0x000076320a047816 */ /* 0x000fe20000000004 */
[----:B------:R-:W-:-:S07]  /*8560*/  IMAD.MOV.U32 R137, RZ, RZ, R136 ;  /* 0x000000ffff897224 */ /* 0x000fce00078e0088 */
.L_x_6273:
[----:B------:R-:W-:Y:S05]  /*8570*/  BSYNC B2 ;  /* 0x0000000000027941 */ /* 0x000fea0003800000 */
.L_x_6271:
        /* <DEDUP_REMOVED lines=11> */
.L_x_6275:
[----:B------:R-:W-:Y:S01]  /*8630*/  PRMT R166, R165, 0x7632, R166 ;  /* 0x00007632a5a67816 */ /* 0x000fe200000000a6 */
[----:B------:R-:W-:Y:S01]  /*8640*/  IMAD.MOV.U32 R11, RZ, RZ, R8 ;  /* 0x000000ffff0b7224 */ /* 0x000fe200078e0008 */
[----:B------:R-:W-:Y:S01]  /*8650*/  PRMT R10, R4, 0x7610, R10 ;  /* 0x00007610040a7816 */ /* 0x000fe2000000000a */
[----:B------:R-:W-:-:S07]  /*8660*/  IMAD.MOV.U32 R136, RZ, RZ, R139 ;  /* 0x000000ffff887224 */ /* 0x000fce00078e008b */
.L_x_6276:
[----:B------:R-:W-:Y:S05]  /*8670*/  BSYNC B2 ;  /* 0x0000000000027941 */ /* 0x000fea0003800000 */
.L_x_6274:
        /* <DEDUP_REMOVED lines=11> */
.L_x_6278:
[----:B------:R-:W-:Y:S01]  /*8730*/  PRMT R165, R165, 0x5410, R165 ;  /* 0x00005410a5a57816 */ /* 0x000fe200000000a5 */
[----:B------:R-:W-:Y:S01]  /*8740*/  IMAD.MOV.U32 R8, RZ, RZ, R11 ;  /* 0x000000ffff087224 */ /* 0x000fe200078e000b */
[----:B------:R-:W-:Y:S01]  /*8750*/  PRMT R4, R4, 0x5410, R10 ;  /* 0x0000541004047816 */ /* 0x000fe2000000000a */
[----:B------:R-:W-:-:S07]  /*8760*/  IMAD.MOV.U32 R139, RZ, RZ, R138 ;  /* 0x000000ffff8b7224 */ /* 0x000fce00078e008a */
.L_x_6279:
[----:B------:R-:W-:Y:S05]  /*8770*/  BSYNC B2 ;  /* 0x0000000000027941 */ /* 0x000fea0003800000 */
.L_x_6277:
        /* <DEDUP_REMOVED lines=11> */
.L_x_6281:
[----:B------:R-:W-:Y:S01]  /*8830*/  PRMT R165, R164, 0x7632, R165 ;  /* 0x00007632a4a57816 */ /* 0x000fe200000000a5 */
[----:B------:R-:W-:Y:S01]  /*8840*/  IMAD.MOV.U32 R11, RZ, RZ, R8 ;  /* 0x000000ffff0b7224 */ /* 0x000fe200078e0008 */
[----:B------:R-:W-:Y:S01]  /*8850*/  PRMT R10, R10, 0x7610, R4 ;  /* 0x000076100a0a7816 */ /* 0x000fe20000000004 */
[----:B------:R-:W-:-:S07]  /*8860*/  IMAD.MOV.U32 R138, RZ, RZ, R141 ;  /* 0x000000ffff8a7224 */ /* 0x000fce00078e008d */
.L_x_6282:
[----:B------:R-:W-:Y:S05]  /*8870*/  BSYNC B2 ;  /* 0x0000000000027941 */ /* 0x000fea0003800000 */
.L_x_6280:
        /* <DEDUP_REMOVED lines=11> */
.L_x_6284:
[----:B------:R-:W-:Y:S01]  /*8930*/  PRMT R164, R164, 0x5410, R164 ;  /* 0x00005410a4a47816 */ /* 0x000fe200000000a4 */
[----:B------:R-:W-:Y:S01]  /*8940*/  IMAD.MOV.U32 R8, RZ, RZ, R11 ;  /* 0x000000ffff087224 */ /* 0x000fe200078e000b */
[----:B------:R-:W-:Y:S01]  /*8950*/  PRMT R4, R10, 0x7632, R4 ;  /* 0x000076320a047816 */ /* 0x000fe20000000004 */
[----:B------:R-:W-:-:S07]  /*8960*/  IMAD.MOV.U32 R141, RZ, RZ, R140 ;  /* 0x000000ffff8d7224 */ /* 0x000fce00078e008c */
.L_x_6285:
[----:B------:R-:W-:Y:S05]  /*8970*/  BSYNC B2 ;  /* 0x0000000000027941 */ /* 0x000fea0003800000 */
.L_x_6283:
        /* <DEDUP_REMOVED lines=11> */
.L_x_6287:
[----:B------:R-:W-:Y:S01]  /*8a30*/  PRMT R164, R163, 0x7632, R164 ;  /* 0x00007632a3a47816 */ /* 0x000fe200000000a4 */
[----:B------:R-:W-:Y:S01]  /*8a40*/  IMAD.MOV.U32 R11, RZ, RZ, R8 ;  /* 0x000000ffff0b7224 */ /* 0x000fe200078e0008 */
[----:B------:R-:W-:Y:S01]  /*8a50*/  PRMT R10, R4, 0x7610, R10 ;  /* 0x00007610040a7816 */ /* 0x000fe2000000000a */
[----:B------:R-:W-:-:S07]  /*8a60*/  IMAD.MOV.U32 R140, RZ, RZ, R143 ;  /* 0x000000ffff8c7224 */ /* 0x000fce00078e008f */
.L_x_6288:
[----:B------:R-:W-:Y:S05]  /*8a70*/  BSYNC B2 ;  /* 0x0000000000027941 */ /* 0x000fea0003800000 */
.L_x_6286:
        /* <DEDUP_REMOVED lines=11> */
.L_x_6290:
[----:B------:R-:W-:Y:S01]  /*8b30*/  PRMT R163, R163, 0x5410, R163 ;  /* 0x00005410a3a37816 */ /* 0x000fe200000000a3 */
[----:B------:R-:W-:Y:S01]  /*8b40*/  IMAD.MOV.U32 R8, RZ, RZ, R11 ;  /* 0x000000ffff087224 */ /* 0x000fe200078e000b */
[----:B------:R-:W-:Y:S01]  /*8b50*/  PRMT R4, R4, 0x5410, R10 ;  /* 0x0000541004047816 */ /* 0x000fe2000000000a */
[----:B------:R-:W-:-:S07]  /*8b60*/  IMAD.MOV.U32 R143, RZ, RZ, R142 ;  /* 0x000000ffff8f7224 */ /* 0x000fce00078e008e */
.L_x_6291:
[----:B------:R-:W-:Y:S05]  /*8b70*/  BSYNC B2 ;  /* 0x0000000000027941 */ /* 0x000fea0003800000 */
.L_x_6289:
        /* <DEDUP_REMOVED lines=11> */
.L_x_6293:
[----:B------:R-:W-:Y:S01]  /*8c30*/  PRMT R163, R162, 0x7632, R163 ;  /* 0x00007632a2a37816 */ /* 0x000fe200000000a3 */
[----:B------:R-:W-:Y:S01]  /*8c40*/  IMAD.MOV.U32 R11, RZ, RZ, R8 ;  /* 0x000000ffff0b7224 */ /* 0x000fe200078e0008 */
[----:B------:R-:W-:Y:S01]  /*8c50*/  PRMT R10, R10, 0x7610, R4 ;  /* 0x000076100a0a7816 */ /* 0x000fe20000000004 */
[----:B------:R-:W-:-:S07]  /*8c60*/  IMAD.MOV.U32 R142, RZ, RZ, R145 ;  /* 0x000000ffff8e7224 */ /* 0x000fce00078e0091 */
.L_x_6294:
[----:B------:R-:W-:Y:S05]  /*8c70*/  BSYNC B2 ;  /* 0x0000000000027941 */ /* 0x000fea0003800000 */
.L_x_6292:
        /* <DEDUP_REMOVED lines=11> */
.L_x_6296:
[----:B------:R-:W-:Y:S01]  /*8d30*/  PRMT R162, R162, 0x5410, R162 ;  /* 0x00005410a2a27816 */ /* 0x000fe200000000a2 */
[----:B------:R-:W-:Y:S01]  /*8d40*/  IMAD.MOV.U32 R8, RZ, RZ, R11 ;  /* 0x000000ffff087224 */ /* 0x000fe200078e000b */
[----:B------:R-:W-:Y:S01]  /*8d50*/  PRMT R4, R10, 0x7632, R4 ;  /* 0x000076320a047816 */ /* 0x000fe20000000004 */
[----:B------:R-:W-:-:S07]  /*8d60*/  IMAD.MOV.U32 R145, RZ, RZ, R144 ;  /* 0x000000ffff917224 */ /* 0x000fce00078e0090 */
.L_x_6297:
[----:B------:R-:W-:Y:S05]  /*8d70*/  BSYNC B2 ;  /* 0x0000000000027941 */ /* 0x000fea0003800000 */
.L_x_6295:
        /* <DEDUP_REMOVED lines=11> */
.L_x_6299:
[----:B------:R-:W-:Y:S01]  /*8e30*/  PRMT R162, R161, 0x7632, R162 ;  /* 0x00007632a1a27816 */ /* 0x000fe200000000a2 */
[----:B------:R-:W-:Y:S01]  /*8e40*/  IMAD.MOV.U32 R11, RZ, RZ, R8 ;  /* 0x000000ffff0b7224 */ /* 0x000fe200078e0008 */
[----:B------:R-:W-:Y:S01]  /*8e50*/  PRMT R10, R4, 0x7610, R10 ;  /* 0x00007610040a7816 */ /* 0x000fe2000000000a */
[----:B------:R-:W-:-:S07]  /*8e60*/  IMAD.MOV.U32 R144, RZ, RZ, R147 ;  /* 0x000000ffff907224 */ /* 0x000fce00078e0093 */
.L_x_6300:
[----:B------:R-:W-:Y:S05]  /*8e70*/  BSYNC B2 ;  /* 0x0000000000027941 */ /* 0x000fea0003800000 */
.L_x_6298:
        /* <DEDUP_REMOVED lines=11> */
.L_x_6302:
[----:B------:R-:W-:Y:S01]  /*8f30*/  PRMT R161, R161, 0x5410, R161 ;  /* 0x00005410a1a17816 */ /* 0x000fe200000000a1 */
[----:B------:R-:W-:Y:S01]  /*8f40*/  IMAD.MOV.U32 R8, RZ, RZ, R11 ;  /* 0x000000ffff087224 */ /* 0x000fe200078e000b */
[----:B------:R-:W-:Y:S01]  /*8f50*/  PRMT R4, R4, 0x5410, R10 ;  /* 0x0000541004047816 */ /* 0x000fe2000000000a */
[----:B------:R-:W-:-:S07]  /*8f60*/  IMAD.MOV.U32 R147, RZ, RZ, R146 ;  /* 0x000000ffff937224 */ /* 0x000fce00078e0092 */
.L_x_6303:
[----:B------:R-:W-:Y:S05]  /*8f70*/  BSYNC B2 ;  /* 0x0000000000027941 */ /* 0x000fea0003800000 */
.L_x_6301:
        /* <DEDUP_REMOVED lines=11> */
.L_x_6305:
[----:B------:R-:W-:Y:S01]  /*9030*/  PRMT R161, R160, 0x7632, R161 ;  /* 0x00007632a0a17816 */ /* 0x000fe200000000a1 */
[----:B------:R-:W-:Y:S01]  /*9040*/  IMAD.MOV.U32 R11, RZ, RZ, R8 ;  /* 0x000000ffff0b7224 */ /* 0x000fe200078e0008 */
[----:B------:R-:W-:Y:S01]  /*9050*/  PRMT R10, R10, 0x7610, R4 ;  /* 0x000076100a0a7816 */ /* 0x000fe20000000004 */
[----:B------:R-:W-:-:S07]  /*9060*/  IMAD.MOV.U32 R146, RZ, RZ, R149 ;  /* 0x000000ffff927224 */ /* 0x000fce00078e0095 */
.L_x_6306:
[----:B------:R-:W-:Y:S05]  /*9070*/  BSYNC B2 ;  /* 0x0000000000027941 */ /* 0x000fea0003800000 */
.L_x_6304:
        /* <DEDUP_REMOVED lines=11> */
.L_x_6308:
[----:B------:R-:W-:Y:S01]  /*9130*/  PRMT R160, R160, 0x5410, R160 ;  /* 0x00005410a0a07816 */ /* 0x000fe200000000a0 */
[----:B------:R-:W-:Y:S01]  /*9140*/  IMAD.MOV.U32 R8, RZ, RZ, R11 ;  /* 0x000000ffff087224 */ /* 0x000fe200078e000b */
[----:B------:R-:W-:Y:S01]  /*9150*/  PRMT R4, R10, 0x7632, R4 ;  /* 0x000076320a047816 */ /* 0x000fe20000000004 */
[----:B------:R-:W-:-:S07]  /*9160*/  IMAD.MOV.U32 R149, RZ, RZ, R148 ;  /* 0x000000ffff957224 */ /* 0x000fce00078e0094 */
.L_x_6309:
[----:B------:R-:W-:Y:S05]  /*9170*/  BSYNC B2 ;  /* 0x0000000000027941 */ /* 0x000fea0003800000 */
.L_x_6307:
        /* <DEDUP_REMOVED lines=11> */
.L_x_6311:
[----:B------:R-:W-:Y:S01]  /*9230*/  PRMT R160, R159, 0x7632, R160 ;  /* 0x000076329fa07816 */ /* 0x000fe200000000a0 */
[----:B------:R-:W-:Y:S01]  /*9240*/  IMAD.MOV.U32 R11, RZ, RZ, R8 ;  /* 0x000000ffff0b7224 */ /* 0x000fe200078e0008 */
[----:B------:R-:W-:Y:S01]  /*9250*/  PRMT R10, R4, 0x7610, R10 ;  /* 0x00007610040a7816 */ /* 0x000fe2000000000a */
[----:B------:R-:W-:-:S07]  /*9260*/  IMAD.MOV.U32 R148, RZ, RZ, R151 ;  /* 0x000000ffff947224 */ /* 0x000fce00078e0097 */
.L_x_6312:
[----:B------:R-:W-:Y:S05]  /*9270*/  BSYNC B2 ;  /* 0x0000000000027941 */ /* 0x000fea0003800000 */
.L_x_6310:
        /* <DEDUP_REMOVED lines=11> */
.L_x_6314:
[----:B------:R-:W-:Y:S01]  /*9330*/  PRMT R159, R159, 0x5410, R159 ;  /* 0x000054109f9f7816 */ /* 0x000fe2000000009f */
[----:B------:R-:W-:Y:S01]  /*9340*/  IMAD.MOV.U32 R8, RZ, RZ, R11 ;  /* 0x000000ffff087224 */ /* 0x000fe200078e000b */
[----:B------:R-:W-:Y:S01]  /*9350*/  PRMT R4, R4, 0x5410, R10 ;  /* 0x0000541004047816 */ /* 0x000fe2000000000a */
[----:B------:R-:W-:-:S07]  /*9360*/  IMAD.MOV.U32 R151, RZ, RZ, R150 ;  /* 0x000000ffff977224 */ /* 0x000fce00078e0096 */
.L_x_6315:
[----:B------:R-:W-:Y:S05]  /*9370*/  BSYNC B2 ;  /* 0x0000000000027941 */ /* 0x000fea0003800000 */
.L_x_6313:
        /* <DEDUP_REMOVED lines=11> */
.L_x_6317:
[----:B------:R-:W-:Y:S01]  /*9430*/  PRMT R159, R158, 0x7632, R159 ;  /* 0x000076329e9f7816 */ /* 0x000fe2000000009f */
[----:B------:R-:W-:Y:S01]  /*9440*/  IMAD.MOV.U32 R11, RZ, RZ, R8 ;  /* 0x000000ffff0b7224 */ /* 0x000fe200078e0008 */
[----:B------:R-:W-:Y:S01]  /*9450*/  PRMT R10, R10, 0x7610, R4 ;  /* 0x000076100a0a7816 */ /* 0x000fe20000000004 */
[----:B------:R-:W-:-:S07]  /*9460*/  IMAD.MOV.U32 R150, RZ, RZ, R153 ;  /* 0x000000ffff967224 */ /* 0x000fce00078e0099 */
.L_x_6318:
[----:B------:R-:W-:Y:S05]  /*9470*/  BSYNC B2 ;  /* 0x0000000000027941 */ /* 0x000fea0003800000 */
.L_x_6316:
        /* <DEDUP_REMOVED lines=11> */
.L_x_6320:
[----:B------:R-:W-:Y:S01]  /*9530*/  PRMT R158, R158, 0x5410, R158 ;  /* 0x000054109e9e7816 */ /* 0x000fe2000000009e */
[----:B------:R-:W-:Y:S01]  /*9540*/  IMAD.MOV.U32 R8, RZ, RZ, R11 ;  /* 0x000000ffff087224 */ /* 0x000fe200078e000b */
[----:B------:R-:W-:Y:S01]  /*9550*/  PRMT R4, R10, 0x7632, R4 ;  /* 0x000076320a047816 */ /* 0x000fe20000000004 */
[----:B------:R-:W-:-:S07]  /*9560*/  IMAD.MOV.U32 R153, RZ, RZ, R152 ;  /* 0x000000ffff997224 */ /* 0x000fce00078e0098 */
.L_x_6321:
[----:B------:R-:W-:Y:S05]  /*9570*/  BSYNC B2 ;  /* 0x0000000000027941 */ /* 0x000fea0003800000 */
.L_x_6319:
        /* <DEDUP_REMOVED lines=11> */
.L_x_6323:
[----:B------:R-:W-:Y:S01]  /*9630*/  PRMT R158, R157, 0x7632, R158 ;  /* 0x000076329d9e7816 */ /* 0x000fe2000000009e */
[----:B------:R-:W-:Y:S01]  /*9640*/  IMAD.MOV.U32 R11, RZ, RZ, R8 ;  /* 0x000000ffff0b7224 */ /* 0x000fe200078e0008 */
[----:B------:R-:W-:Y:S01]  /*9650*/  PRMT R10, R4, 0x7610, R10 ;  /* 0x00007610040a7816 */ /* 0x000fe2000000000a */
[----:B------:R-:W-:-:S07]  /*9660*/  IMAD.MOV.U32 R152, RZ, RZ, R155 ;  /* 0x000000ffff987224 */ /* 0x000fce00078e009b */
.L_x_6324:
[----:B------:R-:W-:Y:S05]  /*9670*/  BSYNC B2 ;  /* 0x0000000000027941 */ /* 0x000fea0003800000 */
.L_x_6322:
        /* <DEDUP_REMOVED lines=9> */
.L_x_6326:
[----:B------:R-:W-:Y:S01]  /*9710*/  IMAD.MOV.U32 R155, RZ, RZ, R154 ;  /* 0x000000ffff9b7224 */ /* 0x000fe200078e009a */
[----:B------:R-:W-:Y:S01]  /*9720*/  PRMT R157, R10, 0x5410, R157 ;  /* 0x000054100a9d7816 */ /* 0x000fe2000000009d */
[----:B------:R-:W-:-:S07]  /*9730*/  IMAD.MOV.U32 R154, RZ, RZ, R11 ;  /* 0x000000ffff9a7224 */ /* 0x000fce00078e000b */
.L_x_6327:
[----:B------:R-:W-:Y:S05]  /*9740*/  BSYNC B2 ;  /* 0x0000000000027941 */ /* 0x000fea0003800000 */
.L_x_6325:
[----:B------:R-:W-:-:S05]  /*9750*/  VIADD R0, R0, 0x40 ;  /* 0x0000004000007836 */ /* 0x000fca0000000000 */
[----:B------:R-:W-:-:S13]  /*9760*/  ISETP.GE.AND P0, PT, R0, R5, PT ;  /* 0x000000050000720c */ /* 0x000fda0003f06270 */
[----:B------:R-:W-:Y:S05]  /*9770*/  @!P0 BRA `(.L_x_6328) ;  /* 0xffffffbc00cc8947 */ /* 0x000fea000383ffff */
[----:B------:R-:W-:Y:S05]  /*9780*/  BSYNC B1 ;  /* 0x0000000000017941 */ /* 0x000fea0003800000 */
.L_x_6135:
[----:B------:R-:W-:Y:S05]  /*9790*/  BRA `(.L_x_6133) ;  /* 0x0000004400387947 */ /* 0x000fea0003800000 */
.L_x_6134:
[----:B------:R-:W-:Y:S02]  /*97a0*/  IMAD R7, R7, R8, RZ ;  /* 0x0000000807077224 */ /* 0x000fe400078e02ff */
        /* <DEDUP_REMOVED lines=65> */
[----:B------:R-:W-:-:S07]  /*9bc0*/  IMAD.MOV.U32 R3, RZ, RZ, RZ ;  /* 0x000000ffff037224 */ /* 0x000fce00078e00ff */
.L_x_6521:
[----:B------:R-:W-:Y:S02]  /*9bd0*/  SHF.R.S32.HI R4, RZ, 0x1f, R0 ;  /* 0x0000001fff047819 */ /* 0x000fe40000011400 */
[----:B------:R-:W-:-:S04]  /*9be0*/  IADD3 R6, P0, R7, R0, RZ ;  /* 0x0000000007067210 */ /* 0x000fc80007f1e0ff */
[----:B------:R-:W-:Y:S02]  /*9bf0*/  LEA.HI.X.SX32 R9, R7, R4, 0x1, P0 ;  /* 0x0000000407097211 */ /* 0x000fe400000f0eff */
[----:B------:R-:W-:-:S04]  /*9c00*/  LEA R8, P0, R6, UR10, 0x1 ;  /* 0x0000000a06087c11 */ /* 0x000fc8000f8008ff */
[----:B------:R-:W-:-:S05]  /*9c10*/  LEA.HI.X R9, R6, UR11, R9, 0x1, P0 ;  /* 0x0000000b06097c11 */ /* 0x000fca00080f0c09 */
[----:B------:R-:W2:Y:S01]  /*9c20*/  LDG.E.U16.CONSTANT R8, desc[UR6][R8.64] ;  /* 0x0000000608087981 */ /* 0x000ea2000c1e9500 */
[----:B------:R-:W-:Y:S01]  /*9c30*/  BSSY B1, `(.L_x_6329) ;  /* 0x0000015000017945 */ /* 0x000fe20003800000 */
[----:B--2---:R-:W-:-:S05]  /*9c40*/  HADD2 R6, R8.H0_H0, RZ.H0_H0 ;  /* 0x200000ff08067230 */ /* 0x004fca0000000800 */
        /* <DEDUP_REMOVED lines=17> */
.L_x_6330:
[----:B------:R-:W-:Y:S01]  /*9d60*/  PRMT R4, R4, 0x5410, R6 ;  /* 0x0000541004047816 */ /* 0x000fe20000000006 */
[----:B------:R-:W-:-:S07]  /*9d70*/  IMAD.MOV.U32 R93, RZ, RZ, R0 ;  /* 0x000000ffff5d7224 */ /* 0x000fce00078e0000 */
.L_x_6331:
[----:B------:R-:W-:Y:S05]  /*9d80*/  BSYNC B1 ;  /* 0x0000000000017941 */ /* 0x000fea0003800000 */
.L_x_6329:
        /* <DEDUP_REMOVED lines=10> */
.L_x_6333:
[----:B------:R-:W-:Y:S01]  /*9e30*/  IMAD.MOV.U32 R6, RZ, RZ, R93 ;  /* 0x000000ffff067224 */ /* 0x000fe200078e005d */
[----:B------:R-:W-:Y:S01]  /*9e40*/  PRMT R188, R188, 0x5410, R188 ;  /* 0x00005410bcbc7816 */ /* 0x000fe200000000bc */
[----:B------:R-:W-:Y:S01]  /*9e50*/  IMAD.MOV.U32 R93, RZ, RZ, R92 ;  /* 0x000000ffff5d7224 */ /* 0x000fe200078e005c */
[----:B------:R-:W-:-:S07]  /*9e60*/  PRMT R4, R4, 0x7632, R4 ;  /* 0x0000763204047816 */ /* 0x000fce0000000004 */
.L_x_6334:
[----:B------:R-:W-:Y:S05]  /*9e70*/  BSYNC B1 ;  /* 0x0000000000017941 */ /* 0x000fea0003800000 */
.L_x_6332:
        /* <DEDUP_REMOVED lines=11> */
.L_x_6336:
[----:B------:R-:W-:Y:S01]  /*9f30*/  PRMT R188, R187, 0x7632, R188 ;  /* 0x00007632bbbc7816 */ /* 0x000fe200000000bc */
[----:B------:R-:W-:Y:S01]  /*9f40*/  IMAD.MOV.U32 R9, RZ, RZ, R6 ;  /* 0x000000ffff097224 */ /* 0x000fe200078e0006 */
[----:B------:R-:W-:Y:S01]  /*9f50*/  PRMT R8, R4, 0x7610, R8 ;  /* 0x0000761004087816 */ /* 0x000fe20000000008 */
[----:B------:R-:W-:-:S07]  /*9f60*/  IMAD.MOV.U32 R92, RZ, RZ, R95 ;  /* 0x000000ffff5c7224 */ /* 0x000fce00078e005f */
.L_x_6337:
[----:B------:R-:W-:Y:S05]  /*9f70*/  BSYNC B1 ;  /* 0x0000000000017941 */ /* 0x000fea0003800000 */
.L_x_6335:
        /* <DEDUP_REMOVED lines=11> */
.L_x_6339:
[----:B------:R-:W-:Y:S01]  /*a030*/  PRMT R187, R187, 0x5410, R187 ;  /* 0x00005410bbbb7816 */ /* 0x000fe200000000bb */
[----:B------:R-:W-:Y:S01]  /*a040*/  IMAD.MOV.U32 R6, RZ, RZ, R9 ;  /* 0x000000ffff067224 */ /* 0x000fe200078e0009 */
[----:B------:R-:W-:Y:S01]  /*a050*/  PRMT R4, R4, 0x5410, R8 ;  /* 0x0000541004047816 */ /* 0x000fe20000000008 */
[----:B------:R-:W-:-:S07]  /*a060*/  IMAD.MOV.U32 R95, RZ, RZ, R94 ;  /* 0x000000ffff5f7224 */ /* 0x000fce00078e005e */
.L_x_6340:
[----:B------:R-:W-:Y:S05]  /*a070*/  BSYNC B1 ;  /* 0x0000000000017941 */ /* 0x000fea0003800000 */
.L_x_6338:
        /* <DEDUP_REMOVED lines=11> */
.L_x_6342:
[----:B------:R-:W-:Y:S01]  /*a130*/  PRMT R187, R186, 0x7632, R187 ;  /* 0x00007632babb7816 */ /* 0x000fe200000000bb */
[----:B------:R-:W-:Y:S01]  /*a140*/  IMAD.MOV.U32 R9, RZ, RZ, R6 ;  /* 0x000000ffff097224 */ /* 0x000fe200078e0006 */
[----:B------:R-:W-:Y:S01]  /*a150*/  PRMT R8, R8, 0x7610, R4 ;  /* 0x0000761008087816 */ /* 0x000fe20000000004 */
[----:B------:R-:W-:-:S07]  /*a160*/  IMAD.MOV.U32 R94, RZ, RZ, R97 ;  /* 0x000000ffff5e7224 */ /* 0x000fce00078e0061 */
.L_x_6343:
[----:B------:R-:W-:Y:S05]  /*a170*/  BSYNC B1 ;  /* 0x0000000000017941 */ /* 0x000fea0003800000 */
.L_x_6341:
        /* <DEDUP_REMOVED lines=11> */
.L_x_6345:
[----:B------:R-:W-:Y:S01]  /*a230*/  PRMT R186, R186, 0x5410, R186 ;  /* 0x00005410baba7816 */ /* 0x000fe200000000ba */
[----:B------:R-:W-:Y:S01]  /*a240*/  IMAD.MOV.U32 R6, RZ, RZ, R9 ;  /* 0x000000ffff067224 */ /* 0x000fe200078e0009 */
[----:B------:R-:W-:Y:S01]  /*a250*/  PRMT R4, R8, 0x7632, R4 ;  /* 0x0000763208047816 */ /* 0x000fe20000000004 */
[----:B------:R-:W-:-:S07]  /*a260*/  IMAD.MOV.U32 R97, RZ, RZ, R96 ;  /* 0x000000ffff617224 */ /* 0x000fce00078e0060 */
.L_x_6346:
[----:B------:R-:W-:Y:S05]  /*a270*/  BSYNC B1 ;  /* 0x0000000000017941 */ /* 0x000fea0003800000 */
.L_x_6344:
        /* <DEDUP_REMOVED lines=11> */
.L_x_6348:
[----:B------:R-:W-:Y:S01]  /*a330*/  PRMT R186, R185, 0x7632, R186 ;  /* 0x00007632b9ba7816 */ /* 0x000fe200000000ba */
[----:B------:R-:W-:Y:S01]  /*a340*/  IMAD.MOV.U32 R9, RZ, RZ, R6 ;  /* 0x000000ffff097224 */ /* 0x000fe200078e0006 */
[----:B------:R-:W-:Y:S01]  /*a350*/  PRMT R8, R4, 0x7610, R8 ;  /* 0x0000761004087816 */ /* 0x000fe20000000008 */
[----:B------:R-:W-:-:S07]  /*a360*/  IMAD.MOV.U32 R96, RZ, RZ, R99 ;  /* 0x000000ffff607224 */ /* 0x000fce00078e0063 */
.L_x_6349:
[----:B------:R-:W-:Y:S05]  /*a370*/  BSYNC B1 ;  /* 0x0000000000017941 */ /* 0x000fea0003800000 */
.L_x_6347:
        /* <DEDUP_REMOVED lines=11> */
.L_x_6351:
[----:B------:R-:W-:Y:S01]  /*a430*/  PRMT R185, R185, 0x5410, R185 ;  /* 0x00005410b9b97816 */ /* 0x000fe200000000b9 */
[----:B------:R-:W-:Y:S01]  /*a440*/  IMAD.MOV.U32 R6, RZ, RZ, R9 ;  /* 0x000000ffff067224 */ /* 0x000fe200078e0009 */
[----:B------:R-:W-:Y:S01]  /*a450*/  PRMT R4, R4, 0x5410, R8 ;  /* 0x0000541004047816 */ /* 0x000fe20000000008 */
[----:B------:R-:W-:-:S07]  /*a460*/  IMAD.MOV.U32 R99, RZ, RZ, R98 ;  /* 0x000000ffff637224 */ /* 0x000fce00078e0062 */
.L_x_6352:
[----:B------:R-:W-:Y:S05]  /*a470*/  BSYNC B1 ;  /* 0x0000000000017941 */ /* 0x000fea0003800000 */
.L_x_6350:
        /* <DEDUP_REMOVED lines=11> */
.L_x_6354:
[----:B------:R-:W-:Y:S01]  /*a530*/  PRMT R185, R184, 0x7632, R185 ;  /* 0x00007632b8b97816 */ /* 0x000fe200000000b9 */
[----:B------:R-:W-:Y:S01]  /*a540*/  IMAD.MOV.U32 R9, RZ, RZ, R6 ;  /* 0x000000ffff097224 */ /* 0x000fe200078e0006 */
[----:B------:R-:W-:Y:S01]  /*a550*/  PRMT R8, R8, 0x7610, R4 ;  /* 0x0000761008087816 */ /* 0x000fe20000000004 */
[----:B------:R-:W-:-:S07]  /*a560*/  IMAD.MOV.U32 R98, RZ, RZ, R101 ;  /* 0x000000ffff627224 */ /* 0x000fce00078e0065 */
.L_x_6355:
[----:B------:R-:W-:Y:S05]  /*a570*/  BSYNC B1 ;  /* 0x0000000000017941 */ /* 0x000fea0003800000 */
.L_x_6353:
        /* <DEDUP_REMOVED lines=11> */
.L_x_6357:
[----:B------:R-:W-:Y:S01]  /*a630*/  PRMT R184, R184, 0x5410, R184 ;  /* 0x00005410b8b87816 */ /* 0x000fe200000000b8 */
[----:B------:R-:W-:Y:S01]  /*a640*/  IMAD.MOV.U32 R6, RZ, RZ, R9 ;  /* 0x000000ffff067224 */ /* 0x000fe200078e0009 */
[----:B------:R-:W-:Y:S01]  /*a650*/  PRMT R4, R8, 0x7632, R4 ;  /* 0x0000763208047816 */ /* 0x000fe20000000004 */
[----:B------:R-:W-:-:S07]  /*a660*/  IMAD.MOV.U32 R101, RZ, RZ, R100 ;  /* 0x000000ffff657224 */ /* 0x000fce00078e0064 */
.L_x_6358:
[----:B------:R-:W-:Y:S05]  /*a670*/  BSYNC B1 ;  /* 0x0000000000017941 */ /* 0x000fea0003800000 */
.L_x_6356:
        /* <DEDUP_REMOVED lines=11> */
.L_x_6360:
[----:B------:R-:W-:Y:S01]  /*a730*/  PRMT R184, R183, 0x7632, R184 ;  /* 0x00007632b7b87816 */ /* 0x000fe200000000b8 */
[----:B------:R-:W-:Y:S01]  /*a740*/  IMAD.MOV.U32 R9, RZ, RZ, R6 ;  /* 0x000000ffff097224 */ /* 0x000fe200078e0006 */
[----:B------:R-:W-:Y:S01]  /*a750*/  PRMT R8, R4, 0x7610, R8 ;  /* 0x0000761004087816 */ /* 0x000fe20000000008 */
[----:B------:R-:W-:-:S07]  /*a760*/  IMAD.MOV.U32 R100, RZ, RZ, R103 ;  /* 0x000000ffff647224 */ /* 0x000fce00078e0067 */
.L_x_6361:
[----:B------:R-:W-:Y:S05]  /*a770*/  BSYNC B1 ;  /* 0x0000000000017941 */ /* 0x000fea0003800000 */
.L_x_6359:
        /* <DEDUP_REMOVED lines=11> */
.L_x_6363:
[----:B------:R-:W-:Y:S01]  /*a830*/  PRMT R183, R183, 0x5410, R183 ;  /* 0x00005410b7b77816 */ /* 0x000fe200000000b7 */
[----:B------:R-:W-:Y:S01]  /*a840*/  IMAD.MOV.U32 R6, RZ, RZ, R9 ;  /* 0x000000ffff067224 */ /* 0x000fe200078e0009 */
[----:B------:R-:W-:Y:S01]  /*a850*/  PRMT R4, R4, 0x5410, R8 ;  /* 0x0000541004047816 */ /* 0x000fe20000000008 */
[----:B------:R-:W-:-:S07]  /*a860*/  IMAD.MOV.U32 R103, RZ, RZ, R102 ;  /* 0x000000ffff677224 */ /* 0x000fce00078e0066 */
.L_x_6364:
[----:B------:R-:W-:Y:S05]  /*a870*/  BSYNC B1 ;  /* 0x0000000000017941 */ /* 0x000fea0003800000 */
.L_x_6362:
        /* <DEDUP_REMOVED lines=11> */
.L_x_6366:
[----:B------:R-:W-:Y:S01]  /*a930*/  PRMT R183, R182, 0x7632, R183 ;  /* 0x00007632b6b77816 */ /* 0x000fe200000000b7 */
[----:B------:R-:W-:Y:S01]  /*a940*/  IMAD.MOV.U32 R9, RZ, RZ, R6 ;  /* 0x000000ffff097224 */ /* 0x000fe200078e0006 */
[----:B------:R-:W-:Y:S01]  /*a950*/  PRMT R8, R8, 0x7610, R4 ;  /* 0x0000761008087816 */ /* 0x000fe20000000004 */
[----:B------:R-:W-:-:S07]  /*a960*/  IMAD.MOV.U32 R102, RZ, RZ, R105 ;  /* 0x000000ffff667224 */ /* 0x000fce00078e0069 */
.L_x_6367:
[----:B------:R-:W-:Y:S05]  /*a970*/  BSYNC B1 ;  /* 0x0000000000017941 */ /* 0x000fea0003800000 */
.L_x_6365:
        /* <DEDUP_REMOVED lines=11> */
.L_x_6369:
[----:B------:R-:W-:Y:S01]  /*aa30*/  PRMT R182, R182, 0x5410, R182 ;  /* 0x00005410b6b67816 */ /* 0x000fe200000000b6 */
[----:B------:R-:W-:Y:S01]  /*aa40*/  IMAD.MOV.U32 R6, RZ, RZ, R9 ;  /* 0x000000ffff067224 */ /* 0x000fe200078e0009 */
[----:B------:R-:W-:Y:S01]  /*aa50*/  PRMT R4, R8, 0x7632, R4 ;  /* 0x0000763208047816 */ /* 0x000fe20000000004 */
[----:B------:R-:W-:-:S07]  /*aa60*/  IMAD.MOV.U32 R105, RZ, RZ, R104 ;  /* 0x000000ffff697224 */ /* 0x000fce00078e0068 */
.L_x_6370:
[----:B------:R-:W-:Y:S05]  /*aa70*/  BSYNC B1 ;  /* 0x0000000000017941 */ /* 0x000fea0003800000 */
.L_x_6368:
        /* <DEDUP_REMOVED lines=11> */
.L_x_6372:
[----:B------:R-:W-:Y:S01]  /*ab30*/  PRMT R182, R181, 0x7632, R182 ;  /* 0x00007632b5b67816 */ /* 0x000fe200000000b6 */
[----:B------:R-:W-:Y:S01]  /*ab40*/  IMAD.MOV.U32 R9, RZ, RZ, R6 ;  /* 0x000000ffff097224 */ /* 0x000fe200078e0006 */
[----:B------:R-:W-:Y:S01]  /*ab50*/  PRMT R8, R4, 0x7610, R8 ;  /* 0x0000761004087816 */ /* 0x000fe20000000008 */
[----:B------:R-:W-:-:S07]  /*ab60*/  IMAD.MOV.U32 R104, RZ, RZ, R107 ;  /* 0x000000ffff687224 */ /* 0x000fce00078e006b */
.L_x_6373:
[----:B------:R-:W-:Y:S05]  /*ab70*/  BSYNC B1 ;  /* 0x0000000000017941 */ /* 0x000fea0003800000 */
.L_x_6371:
        /* <DEDUP_REMOVED lines=11> */
.L_x_6375:
[----:B------:R-:W-:Y:S01]  /*ac30*/  PRMT R181, R181, 0x5410, R181 ;  /* 0x00005410b5b57816 */ /* 0x000fe200000000b5 */
[----:B------:R-:W-:Y:S01]  /*ac40*/  IMAD.MOV.U32 R6, RZ, RZ, R9 ;  /* 0x000000ffff067224 */ /* 0x000fe200078e0009 */
[----:B------:R-:W-:Y:S01]  /*ac50*/  PRMT R4, R4, 0x5410, R8 ;  /* 0x0000541004047816 */ /* 0x000fe20000000008 */
[----:B------:R-:W-:-:S07]  /*ac60*/  IMAD.MOV.U32 R107, RZ, RZ, R106 ;  /* 0x000000ffff6b7224 */ /* 0x000fce00078e006a */
.L_x_6376:
[----:B------:R-:W-:Y:S05]  /*ac70*/  BSYNC B1 ;  /* 0x0000000000017941 */ /* 0x000fea0003800000 */
.L_x_6374:
        /* <DEDUP_REMOVED lines=11> */
.L_x_6378:
[----:B------:R-:W-:Y:S01]  /*ad30*/  PRMT R181, R180, 0x7632, R181 ;  /* 0x00007632b4b57816 */ /* 0x000fe200000000b5 */
[----:B------:R-:W-:Y:S01]  /*ad40*/  IMAD.MOV.U32 R9, RZ, RZ, R6 ;  /* 0x000000ffff097224 */ /* 0x000fe200078e0006 */
[----:B------:R-:W-:Y:S01]  /*ad50*/  PRMT R8, R8, 0x7610, R4 ;  /* 0x0000761008087816 */ /* 0x000fe20000000004 */
[----:B------:R-:W-:-:S07]  /*ad60*/  IMAD.MOV.U32 R106, RZ, RZ, R109 ;  /* 0x000000ffff6a7224 */ /* 0x000fce00078e006d */
.L_x_6379:
[----:B------:R-:W-:Y:S05]  /*ad70*/  BSYNC B1 ;  /* 0x0000000000017941 */ /* 0x000fea0003800000 */
.L_x_6377:
        /* <DEDUP_REMOVED lines=11> */
.L_x_6381:
[----:B------:R-:W-:Y:S01]  /*ae30*/  PRMT R180, R180, 0x5410, R180 ;  /* 0x00005410b4b47816 */ /* 0x000fe200000000b4 */
[----:B------:R-:W-:Y:S01]  /*ae40*/  IMAD.MOV.U32 R6, RZ, RZ, R9 ;  /* 0x000000ffff067224 */ /* 0x000fe200078e0009 */
[----:B------:R-:W-:Y:S01]  /*ae50*/  PRMT R4, R8, 0x7632, R4 ;  /* 0x0000763208047816 */ /* 0x000fe20000000004 */
[----:B------:R-:W-:-:S07]  /*ae60*/  IMAD.MOV.U32 R109, RZ, RZ, R108 ;  /* 0x000000ffff6d7224 */ /* 0x000fce00078e006c */
.L_x_6382:
[----:B------:R-:W-:Y:S05]  /*ae70*/  BSYNC B1 ;  /* 0x0000000000017941 */ /* 0x000fea0003800000 */
.L_x_6380:
        /* <DEDUP_REMOVED lines=11> */
.L_x_6384:
[----:B------:R-:W-:Y:S01]  /*af30*/  PRMT R180, R179, 0x7632, R180 ;  /* 0x00007632b3b47816 */ /* 0x000fe200000000b4 */
[----:B------:R-:W-:Y:S01]  /*af40*/  IMAD.MOV.U32 R9, RZ, RZ, R6 ;  /* 0x000000ffff097224 */ /* 0x000fe200078e0006 */
[----:B------:R-:W-:Y:S01]  /*af50*/  PRMT R8, R4, 0x7610, R8 ;  /* 0x0000761004087816 */ /* 0x000fe20000000008 */
[----:B------:R-:W-:-:S07]  /*af60*/  IMAD.MOV.U32 R108, RZ, RZ, R111 ;  /* 0x000000ffff6c7224 */ /* 0x000fce00078e006f */
.L_x_6385:
[----:B------:R-:W-:Y:S05]  /*af70*/  BSYNC B1 ;  /* 0x0000000000017941 */ /* 0x000fea0003800000 */
.L_x_6383:
        /* <DEDUP_REMOVED lines=11> */
.L_x_6387:
[----:B------:R-:W-:Y:S01]  /*b030*/  PRMT R179, R179, 0x5410, R179 ;  /* 0x00005410b3b37816 */ /* 0x000fe200000000b3 */
[----:B------:R-:W-:Y:S01]  /*b040*/  IMAD.MOV.U32 R6, RZ, RZ, R9 ;  /* 0x000000ffff067224 */ /* 0x000fe200078e0009 */
[----:B------:R-:W-:Y:S01]  /*b050*/  PRMT R4, R4, 0x5410, R8 ;  /* 0x0000541004047816 */ /* 0x000fe20000000008 */
[----:B------:R-:W-:-:S07]  /*b060*/  IMAD.MOV.U32 R111, RZ, RZ, R110 ;  /* 0x000000ffff6f7224 */ /* 0x000fce00078e006e */
.L_x_6388:
[----:B------:R-:W-:Y:S05]  /*b070*/  BSYNC B1 ;  /* 0x0000000000017941 */ /* 0x000fea0003800000 */
.L_x_6386:
        /* <DEDUP_REMOVED lines=11> */
.L_x_6390:
[----:B------:R-:W-:Y:S01]  /*b130*/  PRMT R179, R178, 0x7632, R179 ;  /* 0x00007632b2b37816 */ /* 0x000fe200000000b3 */
[----:B------:R-:W-:Y:S01]  /*b140*/  IMAD.MOV.U32 R9, RZ, RZ, R6 ;  /* 0x000000ffff097224 */ /* 0x000fe200078e0006 */
[----:B------:R-:W-:Y:S01]  /*b150*/  PRMT R8, R8, 0x7610, R4 ;  /* 0x0000761008087816 */ /* 0x000fe20000000004 */
[----:B------:R-:W-:-:S07]  /*b160*/  IMAD.MOV.U32 R110, RZ, RZ, R113 ;  /* 0x000000ffff6e7224 */ /* 0x000fce00078e0071 */
.L_x_6391:
[----:B------:R-:W-:Y:S05]  /*b170*/  BSYNC B1 ;  /* 0x0000000000017941 */ /* 0x000fea0003800000 */
.L_x_6389:
        /* <DEDUP_REMOVED lines=11> */
.L_x_6393:
[----:B------:R-:W-:Y:S01]  /*b230*/  PRMT R178, R178, 0x5410, R178 ;  /* 0x00005410b2b27816 */ /* 0x000fe200000000b2 */
[----:B------:R-:W-:Y:S01]  /*b240*/  IMAD.MOV.U32 R6, RZ, RZ, R9 ;  /* 0x000000ffff067224 */ /* 0x000fe200078e0009 */
[----:B------:R-:W-:Y:S01]  /*b250*/  PRMT R4, R8, 0x7632, R4 ;  /* 0x0000763208047816 */ /* 0x000fe20000000004 */
[----:B------:R-:W-:-:S07]  /*b260*/  IMAD.MOV.U32 R113, RZ, RZ, R112 ;  /* 0x000000ffff717224 */ /* 0x000fce00078e0070 */
.L_x_6394:
[----:B------:R-:W-:Y:S05]  /*b270*/  BSYNC B1 ;  /* 0x0000000000017941 */ /* 0x000fea0003800000 */
.L_x_6392:
        /* <DEDUP_REMOVED lines=11> */
.L_x_6396:
[----:B------:R-:W-:Y:S01]  /*b330*/  PRMT R178, R177, 0x7632, R178 ;  /* 0x00007632b1b27816 */ /* 0x000fe200000000b2 */
[----:B------:R-:W-:Y:S01]  /*b340*/  IMAD.MOV.U32 R9, RZ, RZ, R6 ;  /* 0x000000ffff097224 */ /* 0x000fe200078e0006 */
[----:B------:R-:W-:Y:S01]  /*b350*/  PRMT R8, R4, 0x7610, R8 ;  /* 0x0000761004087816 */ /* 0x000fe20000000008 */
[----:B------:R-:W-:-:S07]  /*b360*/  IMAD.MOV.U32 R112, RZ, RZ, R115 ;  /* 0x000000ffff707224 */ /* 0x000fce00078e0073 */
.L_x_6397:
[----:B------:R-:W-:Y:S05]  /*b370*/  BSYNC B1 ;  /* 0x0000000000017941 */ /* 0x000fea0003800000 */
.L_x_6395:
        /* <DEDUP_REMOVED lines=11> */
.L_x_6399:
[----:B------:R-:W-:Y:S01]  /*b430*/  PRMT R177, R177, 0x5410, R177 ;  /* 0x00005410b1b17816 */ /* 0x000fe200000000b1 */
[----:B------:R-:W-:Y:S01]  /*b440*/  IMAD.MOV.U32 R6, RZ, RZ, R9 ;  /* 0x000000ffff067224 */ /* 0x000fe200078e0009 */
[----:B------:R-:W-:Y:S01]  /*b450*/  PRMT R4, R4, 0x5410, R8 ;  /* 0x0000541004047816 */ /* 0x000fe20000000008 */
[----:B------:R-:W-:-:S07]  /*b460*/  IMAD.MOV.U32 R115, RZ, RZ, R114 ;  /* 0x000000ffff737224 */ /* 0x000fce00078e0072 */
.L_x_6400:
[----:B------:R-:W-:Y:S05]  /*b470*/  BSYNC B1 ;  /* 0x0000000000017941 */ /* 0x000fea0003800000 */
.L_x_6398:
        /* <DEDUP_REMOVED lines=11> */
.L_x_6402:
[----:B------:R-:W-:Y:S01]  /*b530*/  PRMT R177, R176, 0x7632, R177 ;  /* 0x00007632b0b17816 */ /* 0x000fe200000000b1 */
[----:B------:R-:W-:Y:S01]  /*b540*/  IMAD.MOV.U32 R9, RZ, RZ, R6 ;  /* 0x000000ffff097224 */ /* 0x000fe200078e0006 */
[----:B------:R-:W-:Y:S01]  /*b550*/  PRMT R8, R8, 0x7610, R4 ;  /* 0x0000761008087816 */ /* 0x000fe20000000004 */
[----:B------:R-:W-:-:S07]  /*b560*/  IMAD.MOV.U32 R114, RZ, RZ, R117 ;  /* 0x000000ffff727224 */ /* 0x000fce00078e0075 */
.L_x_6403:
[----:B------:R-:W-:Y:S05]  /*b570*/  BSYNC B1 ;  /* 0x0000000000017941 */ /* 0x000fea0003800000 */
.L_x_6401:
        /* <DEDUP_REMOVED lines=11> */
.L_x_6405:
[----:B------:R-:W-:Y:S01]  /*b630*/  PRMT R176, R176, 0x5410, R176 ;  /* 0x00005410b0b07816 */ /* 0x000fe200000000b0 */
[----:B------:R-:W-:Y:S01]  /*b640*/  IMAD.MOV.U32 R6, RZ, RZ, R9 ;  /* 0x000000ffff067224 */ /* 0x000fe200078e0009 */
[----:B------:R-:W-:Y:S01]  /*b650*/  PRMT R4, R8, 0x7632, R4 ;  /* 0x0000763208047816 */ /* 0x000fe20000000004 */
[----:B------:R-:W-:-:S07]  /*b660*/  IMAD.MOV.U32 R117, RZ, RZ, R116 ;  /* 0x000000ffff757224 */ /* 0x000fce00078e0074 */
.L_x_6406:
[----:B------:R-:W-:Y:S05]  /*b670*/  BSYNC B1 ;  /* 0x0000000000017941 */ /* 0x000fea0003800000 */
.L_x_6404:
        /* <DEDUP_REMOVED lines=11> */
.L_x_6408:
[----:B------:R-:W-:Y:S01]  /*b730*/  PRMT R176, R175, 0x7632, R176 ;  /* 0x00007632afb07816 */ /* 0x000fe200000000b0 */
[----:B------:R-:W-:Y:S01]  /*b740*/  IMAD.MOV.U32 R9, RZ, RZ, R6 ;  /* 0x000000ffff097224 */ /* 0x000fe200078e0006 */
[----:B------:R-:W-:Y:S01]  /*b750*/  PRMT R8, R4, 0x7610, R8 ;  /* 0x0000761004087816 */ /* 0x000fe20000000008 */
[----:B------:R-:W-:-:S07]  /*b760*/  IMAD.MOV.U32 R116, RZ, RZ, R119 ;  /* 0x000000ffff747224 */ /* 0x000fce00078e0077 */
.L_x_6409:
[----:B------:R-:W-:Y:S05]  /*b770*/  BSYNC B1 ;  /* 0x0000000000017941 */ /* 0x000fea0003800000 */
.L_x_6407:
        /* <DEDUP_REMOVED lines=11> */
.L_x_6411:
[----:B------:R-:W-:Y:S01]  /*b830*/  PRMT R175, R175, 0x5410, R175 ;  /* 0x00005410afaf7816 */ /* 0x000fe200000000af */
[----:B------:R-:W-:Y:S01]  /*b840*/  IMAD.MOV.U32 R6, RZ, RZ, R9 ;  /* 0x000000ffff067224 */ /* 0x000fe200078e0009 */
[----:B------:R-:W-:Y:S01]  /*b850*/  PRMT R4, R4, 0x5410, R8 ;  /* 0x0000541004047816 */ /* 0x000fe20000000008 */
[----:B------:R-:W-:-:S07]  /*b860*/  IMAD.MOV.U32 R119, RZ, RZ, R118 ;  /* 0x000000ffff777224 */ /* 0x000fce00078e0076 */
.L_x_6412:
[----:B------:R-:W-:Y:S05]  /*b870*/  BSYNC B1 ;  /* 0x0000000000017941 */ /* 0x000fea0003800000 */
.L_x_6410:
        /* <DEDUP_REMOVED lines=11> */
.L_x_6414:
[----:B------:R-:W-:Y:S01]  /*b930*/  PRMT R175, R174, 0x7632, R175 ;  /* 0x00007632aeaf7816 */ /* 0x000fe200000000af */
[----:B------:R-:W-:Y:S01]  /*b940*/  IMAD.MOV.U32 R9, RZ, RZ, R6 ;  /* 0x000000ffff097224 */ /* 0x000fe200078e0006 */
[----:B------:R-:W-:Y:S01]  /*b950*/  PRMT R8, R8, 0x7610, R4 ;  /* 0x0000761008087816 */ /* 0x000fe20000000004 */
[----:B------:R-:W-:-:S07]  /*b960*/  IMAD.MOV.U32 R118, RZ, RZ, R121 ;  /* 0x000000ffff767224 */ /* 0x000fce00078e0079 */
.L_x_6415:
[----:B------:R-:W-:Y:S05]  /*b970*/  BSYNC B1 ;  /* 0x0000000000017941 */ /* 0x000fea0003800000 */
.L_x_6413:
        /* <DEDUP_REMOVED lines=11> */
.L_x_6417:
[----:B------:R-:W-:Y:S01]  /*ba30*/  PRMT R174, R174, 0x5410, R174 ;  /* 0x00005410aeae7816 */ /* 0x000fe200000000ae */
[----:B------:R-:W-:Y:S01]  /*ba40*/  IMAD.MOV.U32 R6, RZ, RZ, R9 ;  /* 0x000000ffff067224 */ /* 0x000fe200078e0009 */
[----:B------:R-:W-:Y:S01]  /*ba50*/  PRMT R4, R8, 0x7632, R4 ;  /* 0x0000763208047816 */ /* 0x000fe20000000004 */
[----:B------:R-:W-:-:S07]  /*ba60*/  IMAD.MOV.U32 R121, RZ, RZ, R120 ;  /* 0x000000ffff797224 */ /* 0x000fce00078e0078 */
.L_x_6418:
[----:B------:R-:W-:Y:S05]  /*ba70*/  BSYNC B1 ;  /* 0x0000000000017941 */ /* 0x000fea0003800000 */
.L_x_6416:
        /* <DEDUP_REMOVED lines=11> */
.L_x_6420:
[----:B------:R-:W-:Y:S01]  /*bb30*/  PRMT R174, R173, 0x7632, R174 ;  /* 0x00007632adae7816 */ /* 0x000fe200000000ae */
[----:B------:R-:W-:Y:S01]  /*bb40*/  IMAD.MOV.U32 R9, RZ, RZ, R6 ;  /* 0x000000ffff097224 */ /* 0x000fe200078e0006 */
[----:B------:R-:W-:Y:S01]  /*bb50*/  PRMT R8, R4, 0x7610, R8 ;  /* 0x0000761004087816 */ /* 0x000fe20000000008 */
[----:B------:R-:W-:-:S07]  /*bb60*/  IMAD.MOV.U32 R120, RZ, RZ, R123 ;  /* 0x000000ffff787224 */ /* 0x000fce00078e007b */
.L_x_6421:
[----:B------:R-:W-:Y:S05]  /*bb70*/  BSYNC B1 ;  /* 0x0000000000017941 */ /* 0x000fea0003800000 */
.L_x_6419:
        /* <DEDUP_REMOVED lines=11> */
.L_x_6423:
[----:B------:R-:W-:Y:S01]  /*bc30*/  PRMT R173, R173, 0x5410, R173 ;  /* 0x00005410adad7816 */ /* 0x000fe200000000ad */
[----:B------:R-:W-:Y:S01]  /*bc40*/  IMAD.MOV.U32 R6, RZ, RZ, R9 ;  /* 0x000000ffff067224 */ /* 0x000fe200078e0009 */
[----:B------:R-:W-:Y:S01]  /*bc50*/  PRMT R4, R4, 0x5410, R8 ;  /* 0x0000541004047816 */ /* 0x000fe20000000008 */
[----:B------:R-:W-:-:S07]  /*bc60*/  IMAD.MOV.U32 R123, RZ, RZ, R122 ;  /* 0x000000ffff7b7224 */ /* 0x000fce00078e007a */
.L_x_6424:
[----:B------:R-:W-:Y:S05]  /*bc70*/  BSYNC B1 ;  /* 0x0000000000017941 */ /* 0x000fea0003800000 */
.L_x_6422:
        /* <DEDUP_REMOVED lines=11> */
.L_x_6426:
[----:B------:R-:W-:Y:S01]  /*bd30*/  PRMT R173, R172, 0x7632, R173 ;  /* 0x00007632acad7816 */ /* 0x000fe200000000ad */
[----:B------:R-:W-:Y:S01]  /*bd40*/  IMAD.MOV.U32 R9, RZ, RZ, R6 ;  /* 0x000000ffff097224 */ /* 0x000fe200078e0006 */
[----:B------:R-:W-:Y:S01]  /*bd50*/  PRMT R8, R8, 0x7610, R4 ;  /* 0x0000761008087816 */ /* 0x000fe20000000004 */
[----:B------:R-:W-:-:S07]  /*bd60*/  IMAD.MOV.U32 R122, RZ, RZ, R125 ;  /* 0x000000ffff7a7224 */ /* 0x000fce00078e007d */
.L_x_6427:
[----:B------:R-:W-:Y:S05]  /*bd70*/  BSYNC B1 ;  /* 0x0000000000017941 */ /* 0x000fea0003800000 */
.L_x_6425:
        /* <DEDUP_REMOVED lines=11> */
.L_x_6429:
[----:B------:R-:W-:Y:S01]  /*be30*/  PRMT R172, R172, 0x5410, R172 ;  /* 0x00005410acac7816 */ /* 0x000fe200000000ac */
[----:B------:R-:W-:Y:S01]  /*be40*/  IMAD.MOV.U32 R6, RZ, RZ, R9 ;  /* 0x000000ffff067224 */ /* 0x000fe200078e0009 */
[----:B------:R-:W-:Y:S01]  /*be50*/  PRMT R4, R8, 0x7632, R4 ;  /* 0x0000763208047816 */ /* 0x000fe20000000004 */
[----:B------:R-:W-:-:S07]  /*be60*/  IMAD.MOV.U32 R125, RZ, RZ, R124 ;  /* 0x000000ffff7d7224 */ /* 0x000fce00078e007c */
.L_x_6430:
[----:B------:R-:W-:Y:S05]  /*be70*/  BSYNC B1 ;  /* 0x0000000000017941 */ /* 0x000fea0003800000 */
.L_x_6428:
        /* <DEDUP_REMOVED lines=11> */
.L_x_6432:
[----:B------:R-:W-:Y:S01]  /*bf30*/  PRMT R172, R171, 0x7632, R172 ;  /* 0x00007632abac7816 */ /* 0x000fe200000000ac */
[----:B------:R-:W-:Y:S01]  /*bf40*/  IMAD.MOV.U32 R9, RZ, RZ, R6 ;  /* 0x000000ffff097224 */ /* 0x000fe200078e0006 */
[----:B------:R-:W-:Y:S01]  /*bf50*/  PRMT R8, R4, 0x7610, R8 ;  /* 0x0000761004087816 */ /* 0x000fe20000000008 */
[----:B------:R-:W-:-:S07]  /*bf60*/  IMAD.MOV.U32 R124, RZ, RZ, R127 ;  /* 0x000000ffff7c7224 */ /* 0x000fce00078e007f */
.L_x_6433:
[----:B------:R-:W-:Y:S05]  /*bf70*/  BSYNC B1 ;  /* 0x0000000000017941 */ /* 0x000fea0003800000 */
.L_x_6431:
        /* <DEDUP_REMOVED lines=11> */
.L_x_6435:
[----:B------:R-:W-:Y:S01]  /*c030*/  PRMT R171, R171, 0x5410, R171 ;  /* 0x00005410abab7816 */ /* 0x000fe200000000ab */
[----:B------:R-:W-:Y:S01]  /*c040*/  IMAD.MOV.U32 R6, RZ, RZ, R9 ;  /* 0x000000ffff067224 */ /* 0x000fe200078e0009 */
[----:B------:R-:W-:Y:S01]  /*c050*/  PRMT R4, R4, 0x5410, R8 ;  /* 0x0000541004047816 */ /* 0x000fe20000000008 */
[----:B------:R-:W-:-:S07]  /*c060*/  IMAD.MOV.U32 R127, RZ, RZ, R126 ;  /* 0x000000ffff7f7224 */ /* 0x000fce00078e007e */
.L_x_6436:
[----:B------:R-:W-:Y:S05]  /*c070*/  BSYNC B1 ;  /* 0x0000000000017941 */ /* 0x000fea0003800000 */
.L_x_6434:
        /* <DEDUP_REMOVED lines=11> */
.L_x_6438:
[----:B------:R-:W-:Y:S01]  /*c130*/  PRMT R171, R170, 0x7632, R171 ;  /* 0x00007632aaab7816 */ /* 0x000fe200000000ab */
[----:B------:R-:W-:Y:S01]  /*c140*/  IMAD.MOV.U32 R9, RZ, RZ, R6 ;  /* 0x000000ffff097224 */ /* 0x000fe200078e0006 */
[----:B------:R-:W-:Y:S01]  /*c150*/  PRMT R8, R8, 0x7610, R4 ;  /* 0x0000761008087816 */ /* 0x000fe20000000004 */
[----:B------:R-:W-:-:S07]  /*c160*/  IMAD.MOV.U32 R126, RZ, RZ, R129 ;  /* 0x000000ffff7e7224 */ /* 0x000fce00078e0081 */
.L_x_6439:
[----:B------:R-:W-:Y:S05]  /*c170*/  BSYNC B1 ;  /* 0x0000000000017941 */ /* 0x000fea0003800000 */
.L_x_6437:
        /* <DEDUP_REMOVED lines=11> */
.L_x_6441:
[----:B------:R-:W-:Y:S01]  /*c230*/  PRMT R170, R170, 0x5410, R170 ;  /* 0x00005410aaaa7816 */ /* 0x000fe200000000aa */
[----:B------:R-:W-:Y:S01]  /*c240*/  IMAD.MOV.U32 R6, RZ, RZ, R9 ;  /* 0x000000ffff067224 */ /* 0x000fe200078e0009 */
[----:B------:R-:W-:Y:S01]  /*c250*/  PRMT R4, R8, 0x7632, R4 ;  /* 0x0000763208047816 */ /* 0x000fe20000000004 */
[----:B------:R-:W-:-:S07]  /*c260*/  IMAD.MOV.U32 R129, RZ, RZ, R128 ;  /* 0x000000ffff817224 */ /* 0x000fce00078e0080 */
.L_x_6442:
[----:B------:R-:W-:Y:S05]  /*c270*/  BSYNC B1 ;  /* 0x0000000000017941 */ /* 0x000fea0003800000 */
.L_x_6440:
        /* <DEDUP_REMOVED lines=11> */
.L_x_6444:
[----:B------:R-:W-:Y:S01]  /*c330*/  PRMT R170, R169, 0x7632, R170 ;  /* 0x00007632a9aa7816 */ /* 0x000fe200000000aa */
[----:B------:R-:W-:Y:S01]  /*c340*/  IMAD.MOV.U32 R9, RZ, RZ, R6 ;  /* 0x000000ffff097224 */ /* 0x000fe200078e0006 */
[----:B------:R-:W-:Y:S01]  /*c350*/  PRMT R8, R4, 0x7610, R8 ;  /* 0x0000761004087816 */ /* 0x000fe20000000008 */
[----:B------:R-:W-:-:S07]  /*c360*/  IMAD.MOV.U32 R128, RZ, RZ, R131 ;  /* 0x000000ffff807224 */ /* 0x000fce00078e0083 */
.L_x_6445:
[----:B------:R-:W-:Y:S05]  /*c370*/  BSYNC B1 ;  /* 0x0000000000017941 */ /* 0x000fea0003800000 */
.L_x_6443:
        /* <DEDUP_REMOVED lines=11> */
.L_x_6447:
[----:B------:R-:W-:Y:S01]  /*c430*/  PRMT R169, R169, 0x5410, R169 ;  /* 0x00005410a9a97816 */ /* 0x000fe200000000a9 */
[----:B------:R-:W-:Y:S01]  /*c440*/  IMAD.MOV.U32 R6, RZ, RZ, R9 ;  /* 0x000000ffff067224 */ /* 0x000fe200078e0009 */
[----:B------:R-:W-:Y:S01]  /*c450*/  PRMT R4, R4, 0x5410, R8 ;  /* 0x0000541004047816 */ /* 0x000fe20000000008 */
[----:B------:R-:W-:-:S07]  /*c460*/  IMAD.MOV.U32 R131, RZ, RZ, R130 ;  /* 0x000000ffff837224 */ /* 0x000fce00078e0082 */
.L_x_6448:
[----:B------:R-:W-:Y:S05]  /*c470*/  BSYNC B1 ;  /* 0x0000000000017941 */ /* 0x000fea0003800000 */
.L_x_6446:
        /* <DEDUP_REMOVED lines=11> */
.L_x_6450:
[----:B------:R-:W-:Y:S01]  /*c530*/  PRMT R169, R168, 0x7632, R169 ;  /* 0x00007632a8a97816 */ /* 0x000fe200000000a9 */
[----:B------:R-:W-:Y:S01]  /*c540*/  IMAD.MOV.U32 R9, RZ, RZ, R6 ;  /* 0x000000ffff097224 */ /* 0x000fe200078e0006 */
[----:B------:R-:W-:Y:S01]  /*c550*/  PRMT R8, R8, 0x7610, R4 ;  /* 0x0000761008087816 */ /* 0x000fe20000000004 */
[----:B------:R-:W-:-:S07]  /*c560*/  IMAD.MOV.U32 R130, RZ, RZ, R133 ;  /* 0x000000ffff827224 */ /* 0x000fce00078e0085 */
.L_x_6451:
[----:B------:R-:W-:Y:S05]  /*c570*/  BSYNC B1 ;  /* 0x0000000000017941 */ /* 0x000fea0003800000 */
.L_x_6449:
        /* <DEDUP_REMOVED lines=11> */
.L_x_6453:
[----:B------:R-:W-:Y:S01]  /*c630*/  PRMT R168, R168, 0x5410, R168 ;  /* 0x00005410a8a87816 */ /* 0x000fe200000000a8 */
[----:B------:R-:W-:Y:S01]  /*c640*/  IMAD.MOV.U32 R6, RZ, RZ, R9 ;  /* 0x000000ffff067224 */ /* 0x000fe200078e0009 */
[----:B------:R-:W-:Y:S01]  /*c650*/  PRMT R4, R8, 0x7632, R4 ;  /* 0x0000763208047816 */ /* 0x000fe20000000004 */
[----:B------:R-:W-:-:S07]  /*c660*/  IMAD.MOV.U32 R133, RZ, RZ, R132 ;  /* 0x000000ffff857224 */ /* 0x000fce00078e0084 */
.L_x_6454:
[----:B------:R-:W-:Y:S05]  /*c670*/  BSYNC B1 ;  /* 0x0000000000017941 */ /* 0x000fea0003800000 */
.L_x_6452:
        /* <DEDUP_REMOVED lines=11> */
.L_x_6456:
[----:B------:R-:W-:Y:S01]  /*c730*/  PRMT R168, R167, 0x7632, R168 ;  /* 0x00007632a7a87816 */ /* 0x000fe200000000a8 */
[----:B------:R-:W-:Y:S01]  /*c740*/  IMAD.MOV.U32 R9, RZ, RZ, R6 ;  /* 0x000000ffff097224 */ /* 0x000fe200078e0006 */
[----:B------:R-:W-:Y:S01]  /*c750*/  PRMT R8, R4, 0x7610, R8 ;  /* 0x0000761004087816 */ /* 0x000fe20000000008 */
[----:B------:R-:W-:-:S07]  /*c760*/  IMAD.MOV.U32 R132, RZ, RZ, R135 ;  /* 0x000000ffff847224 */ /* 0x000fce00078e0087 */
.L_x_6457:
[----:B------:R-:W-:Y:S05]  /*c770*/  BSYNC B1 ;  /* 0x0000000000017941 */ /* 0x000fea0003800000 */
.L_x_6455:
        /* <DEDUP_REMOVED lines=11> */
.L_x_6459:
[----:B------:R-:W-:Y:S01]  /*c830*/  PRMT R167, R167, 0x5410, R167 ;  /* 0x00005410a7a77816 */ /* 0x000fe200000000a7 */
[----:B------:R-:W-:Y:S01]  /*c840*/  IMAD.MOV.U32 R6, RZ, RZ, R9 ;  /* 0x000000ffff067224 */ /* 0x000fe200078e0009 */
[----:B------:R-:W-:Y:S01]  /*c850*/  PRMT R4, R4, 0x5410, R8 ;  /* 0x0000541004047816 */ /* 0x000fe20000000008 */
[----:B------:R-:W-:-:S07]  /*c860*/  IMAD.MOV.U32 R135, RZ, RZ, R134 ;  /* 0x000000ffff877224 */ /* 0x000fce00078e0086 */
.L_x_6460:
[----:B------:R-:W-:Y:S05]  /*c870*/  BSYNC B1 ;  /* 0x0000000000017941 */ /* 0x000fea0003800000 */
.L_x_6458:
        /* <DEDUP_REMOVED lines=11> */
.L_x_6462:
[----:B------:R-:W-:Y:S01]  /*c930*/  PRMT R167, R166, 0x7632, R167 ;  /* 0x00007632a6a77816 */ /* 0x000fe200000000a7 */
[----:B------:R-:W-:Y:S01]  /*c940*/  IMAD.MOV.U32 R9, RZ, RZ, R6 ;  /* 0x000000ffff097224 */ /* 0x000fe200078e0006 */
[----:B------:R-:W-:Y:S01]  /*c950*/  PRMT R8, R8, 0x7610, R4 ;  /* 0x0000761008087816 */ /* 0x000fe20000000004 */
[----:B------:R-:W-:-:S07]  /*c960*/  IMAD.MOV.U32 R134, RZ, RZ, R137 ;  /* 0x000000ffff867224 */ /* 0x000fce00078e0089 */
.L_x_6463:
[----:B------:R-:W-:Y:S05]  /*c970*/  BSYNC B1 ;  /* 0x0000000000017941 */ /* 0x000fea0003800000 */
.L_x_6461:
        /* <DEDUP_REMOVED lines=11> */
.L_x_6465:
[----:B------:R-:W-:Y:S01]  /*ca30*/  PRMT R166, R166, 0x5410, R166 ;  /* 0x00005410a6a67816 */ /* 0x000fe200000000a6 */
[----:B------:R-:W-:Y:S01]  /*ca40*/  IMAD.MOV.U32 R6, RZ, RZ, R9 ;  /* 0x000000ffff067224 */ /* 0x000fe200078e0009 */
[----:B------:R-:W-:Y:S01]  /*ca50*/  PRMT R4, R8, 0x7632, R4 ;  /* 0x0000763208047816 */ /* 0x000fe20000000004 */
[----:B------:R-:W-:-:S07]  /*ca60*/  IMAD.MOV.U32 R137, RZ, RZ, R136 ;  /* 0x000000ffff897224 */ /* 0x000fce00078e0088 */
.L_x_6466:
[----:B------:R-:W-:Y:S05]  /*ca70*/  BSYNC B1 ;  /* 0x0000000000017941 */ /* 0x000fea0003800000 */
.L_x_6464:
        /* <DEDUP_REMOVED lines=11> */
.L_x_6468:
[----:B------:R-:W-:Y:S01]  /*cb30*/  PRMT R166, R165, 0x7632, R166 ;  /* 0x00007632a5a67816 */ /* 0x000fe200000000a6 */
[----:B------:R-:W-:Y:S01]  /*cb40*/  IMAD.MOV.U32 R9, RZ, RZ, R6 ;  /* 0x000000ffff097224 */ /* 0x000fe200078e0006 */
[----:B------:R-:W-:Y:S01]  /*cb50*/  PRMT R8, R4, 0x7610, R8 ;  /* 0x0000761004087816 */ /* 0x000fe20000000008 */
[----:B------:R-:W-:-:S07]  /*cb60*/  IMAD.MOV.U32 R136, RZ, RZ, R139 ;  /* 0x000000ffff887224 */ /* 0x000fce00078e008b */
.L_x_6469:
[----:B------:R-:W-:Y:S05]  /*cb70*/  BSYNC B1 ;  /* 0x0000000000017941 */ /* 0x000fea0003800000 */
.L_x_6467:
        /* <DEDUP_REMOVED lines=11> */
.L_x_6471:
[----:B------:R-:W-:Y:S01]  /*cc30*/  PRMT R165, R165, 0x5410, R165 ;  /* 0x00005410a5a57816 */ /* 0x000fe200000000a5 */
[----:B------:R-:W-:Y:S01]  /*cc40*/  IMAD.MOV.U32 R6, RZ, RZ, R9 ;  /* 0x000000ffff067224 */ /* 0x000fe200078e0009 */
[----:B------:R-:W-:Y:S01]  /*cc50*/  PRMT R4, R4, 0x5410, R8 ;  /* 0x0000541004047816 */ /* 0x000fe20000000008 */
[----:B------:R-:W-:-:S07]  /*cc60*/  IMAD.MOV.U32 R139, RZ, RZ, R138 ;  /* 0x000000ffff8b7224 */ /* 0x000fce00078e008a */
.L_x_6472:
[----:B------:R-:W-:Y:S05]  /*cc70*/  BSYNC B1 ;  /* 0x0000000000017941 */ /* 0x000fea0003800000 */
.L_x_6470:
        /* <DEDUP_REMOVED lines=11> */
.L_x_6474:
[----:B------:R-:W-:Y:S01]  /*cd30*/  PRMT R165, R164, 0x7632, R165 ;  /* 0x00007632a4a57816 */ /* 0x000fe200000000a5 */
[----:B------:R-:W-:Y:S01]  /*cd40*/  IMAD.MOV.U32 R9, RZ, RZ, R6 ;  /* 0x000000ffff097224 */ /* 0x000fe200078e0006 */
[----:B------:R-:W-:Y:S01]  /*cd50*/  PRMT R8, R8, 0x7610, R4 ;  /* 0x0000761008087816 */ /* 0x000fe20000000004 */
[----:B------:R-:W-:-:S07]  /*cd60*/  IMAD.MOV.U32 R138, RZ, RZ, R141 ;  /* 0x000000ffff8a7224 */ /* 0x000fce00078e008d */
.L_x_6475:
[----:B------:R-:W-:Y:S05]  /*cd70*/  BSYNC B1 ;  /* 0x0000000000017941 */ /* 0x000fea0003800000 */
.L_x_6473:
        /* <DEDUP_REMOVED lines=11> */
.L_x_6477:
[----:B------:R-:W-:Y:S01]  /*ce30*/  PRMT R164, R164, 0x5410, R164 ;  /* 0x00005410a4a47816 */ /* 0x000fe200000000a4 */
[----:B------:R-:W-:Y:S01]  /*ce40*/  IMAD.MOV.U32 R6, RZ, RZ, R9 ;  /* 0x000000ffff067224 */ /* 0x000fe200078e0009 */
[----:B------:R-:W-:Y:S01]  /*ce50*/  PRMT R4, R8, 0x7632, R4 ;  /* 0x0000763208047816 */ /* 0x000fe20000000004 */
[----:B------:R-:W-:-:S07]  /*ce60*/  IMAD.MOV.U32 R141, RZ, RZ, R140 ;  /* 0x000000ffff8d7224 */ /* 0x000fce00078e008c */
.L_x_6478:
[----:B------:R-:W-:Y:S05]  /*ce70*/  BSYNC B1 ;  /* 0x0000000000017941 */ /* 0x000fea0003800000 */
.L_x_6476:
        /* <DEDUP_REMOVED lines=11> */
.L_x_6480:
[----:B------:R-:W-:Y:S01]  /*cf30*/  PRMT R164, R163, 0x7632, R164 ;  /* 0x00007632a3a47816 */ /* 0x000fe200000000a4 */
[----:B------:R-:W-:Y:S01]  /*cf40*/  IMAD.MOV.U32 R9, RZ, RZ, R6 ;  /* 0x000000ffff097224 */ /* 0x000fe200078e0006 */
[----:B------:R-:W-:Y:S01]  /*cf50*/  PRMT R8, R4, 0x7610, R8 ;  /* 0x0000761004087816 */ /* 0x000fe20000000008 */
[----:B------:R-:W-:-:S07]  /*cf60*/  IMAD.MOV.U32 R140, RZ, RZ, R143 ;  /* 0x000000ffff8c7224 */ /* 0x000fce00078e008f */
.L_x_6481:
[----:B------:R-:W-:Y:S05]  /*cf70*/  BSYNC B1 ;  /* 0x0000000000017941 */ /* 0x000fea0003800000 */
.L_x_6479:
        /* <DEDUP_REMOVED lines=11> */
.L_x_6483:
[----:B------:R-:W-:Y:S01]  /*d030*/  PRMT R163, R163, 0x5410, R163 ;  /* 0x00005410a3a37816 */ /* 0x000fe200000000a3 */
[----:B------:R-:W-:Y:S01]  /*d040*/  IMAD.MOV.U32 R6, RZ, RZ, R9 ;  /* 0x000000ffff067224 */ /* 0x000fe200078e0009 */
[----:B------:R-:W-:Y:S01]  /*d050*/  PRMT R4, R4, 0x5410, R8 ;  /* 0x0000541004047816 */ /* 0x000fe20000000008 */
[----:B------:R-:W-:-:S07]  /*d060*/  IMAD.MOV.U32 R143, RZ, RZ, R142 ;  /* 0x000000ffff8f7224 */ /* 0x000fce00078e008e */
.L_x_6484:
[----:B------:R-:W-:Y:S05]  /*d070*/  BSYNC B1 ;  /* 0x0000000000017941 */ /* 0x000fea0003800000 */
.L_x_6482:
        /* <DEDUP_REMOVED lines=11> */
.L_x_6486:
[----:B------:R-:W-:Y:S01]  /*d130*/  PRMT R163, R162, 0x7632, R163 ;  /* 0x00007632a2a37816 */ /* 0x000fe200000000a3 */
[----:B------:R-:W-:Y:S01]  /*d140*/  IMAD.MOV.U32 R9, RZ, RZ, R6 ;  /* 0x000000ffff097224 */ /* 0x000fe200078e0006 */
[----:B------:R-:W-:Y:S01]  /*d150*/  PRMT R8, R8, 0x7610, R4 ;  /* 0x0000761008087816 */ /* 0x000fe20000000004 */
[----:B------:R-:W-:-:S07]  /*d160*/  IMAD.MOV.U32 R142, RZ, RZ, R145 ;  /* 0x000000ffff8e7224 */ /* 0x000fce00078e0091 */
.L_x_6487:
[----:B------:R-:W-:Y:S05]  /*d170*/  BSYNC B1 ;  /* 0x0000000000017941 */ /* 0x000fea0003800000 */
.L_x_6485:
        /* <DEDUP_REMOVED lines=11> */
.L_x_6489:
[----:B------:R-:W-:Y:S01]  /*d230*/  PRMT R162, R162, 0x5410, R162 ;  /* 0x00005410a2a27816 */ /* 0x000fe200000000a2 */
[----:B------:R-:W-:Y:S01]  /*d240*/  IMAD.MOV.U32 R6, RZ, RZ, R9 ;  /* 0x000000ffff067224 */ /* 0x000fe200078e0009 */
[----:B------:R-:W-:Y:S01]  /*d250*/  PRMT R4, R8, 0x7632, R4 ;  /* 0x0000763208047816 */ /* 0x000fe20000000004 */
[----:B------:R-:W-:-:S07]  /*d260*/  IMAD.MOV.U32 R145, RZ, RZ, R144 ;  /* 0x000000ffff917224 */ /* 0x000fce00078e0090 */
.L_x_6490:
[----:B------:R-:W-:Y:S05]  /*d270*/  BSYNC B1 ;  /* 0x0000000000017941 */ /* 0x000fea0003800000 */
.L_x_6488:
        /* <DEDUP_REMOVED lines=11> */
.L_x_6492:
[----:B------:R-:W-:Y:S01]  /*d330*/  PRMT R162, R161, 0x7632, R162 ;  /* 0x00007632a1a27816 */ /* 0x000fe200000000a2 */
[----:B------:R-:W-:Y:S01]  /*d340*/  IMAD.MOV.U32 R9, RZ, RZ, R6 ;  /* 0x000000ffff097224 */ /* 0x000fe200078e0006 */
[----:B------:R-:W-:Y:S01]  /*d350*/  PRMT R8, R4, 0x7610, R8 ;  /* 0x0000761004087816 */ /* 0x000fe20000000008 */
[----:B------:R-:W-:-:S07]  /*d360*/  IMAD.MOV.U32 R144, RZ, RZ, R147 ;  /* 0x000000ffff907224 */ /* 0x000fce00078e0093 */
.L_x_6493:
[----:B------:R-:W-:Y:S05]  /*d370*/  BSYNC B1 ;  /* 0x0000000000017941 */ /* 0x000fea0003800000 */
.L_x_6491:
        /* <DEDUP_REMOVED lines=11> */
.L_x_6495:
[----:B------:R-:W-:Y:S01]  /*d430*/  PRMT R161, R161, 0x5410, R161 ;  /* 0x00005410a1a17816 */ /* 0x000fe200000000a1 */
[----:B------:R-:W-:Y:S01]  /*d440*/  IMAD.MOV.U32 R6, RZ, RZ, R9 ;  /* 0x000000ffff067224 */ /* 0x000fe200078e0009 */
[----:B------:R-:W-:Y:S01]  /*d450*/  PRMT R4, R4, 0x5410, R8 ;  /* 0x0000541004047816 */ /* 0x000fe20000000008 */
[----:B------:R-:W-:-:S07]  /*d460*/  IMAD.MOV.U32 R147, RZ, RZ, R146 ;  /* 0x000000ffff937224 */ /* 0x000fce00078e0092 */
.L_x_6496:
[----:B------:R-:W-:Y:S05]  /*d470*/  BSYNC B1 ;  /* 0x0000000000017941 */ /* 0x000fea0003800000 */
.L_x_6494:
        /* <DEDUP_REMOVED lines=11> */
.L_x_6498:
[----:B------:R-:W-:Y:S01]  /*d530*/  PRMT R161, R160, 0x7632, R161 ;  /* 0x00007632a0a17816 */ /* 0x000fe200000000a1 */
[----:B------:R-:W-:Y:S01]  /*d540*/  IMAD.MOV.U32 R9, RZ, RZ, R6 ;  /* 0x000000ffff097224 */ /* 0x000fe200078e0006 */
[----:B------:R-:W-:Y:S01]  /*d550*/  PRMT R8, R8, 0x7610, R4 ;  /* 0x0000761008087816 */ /* 0x000fe20000000004 */
[----:B------:R-:W-:-:S07]  /*d560*/  IMAD.MOV.U32 R146, RZ, RZ, R149 ;  /* 0x000000ffff927224 */ /* 0x000fce00078e0095 */
.L_x_6499:
[----:B------:R-:W-:Y:S05]  /*d570*/  BSYNC B1 ;  /* 0x0000000000017941 */ /* 0x000fea0003800000 */
.L_x_6497:
        /* <DEDUP_REMOVED lines=11> */
.L_x_6501:
[----:B------:R-:W-:Y:S01]  /*d630*/  PRMT R160, R160, 0x5410, R160 ;  /* 0x00005410a0a07816 */ /* 0x000fe200000000a0 */
[----:B------:R-:W-:Y:S01]  /*d640*/  IMAD.MOV.U32 R6, RZ, RZ, R9 ;  /* 0x000000ffff067224 */ /* 0x000fe200078e0009 */
[----:B------:R-:W-:Y:S01]  /*d650*/  PRMT R4, R8, 0x7632, R4 ;  /* 0x0000763208047816 */ /* 0x000fe20000000004 */
[----:B------:R-:W-:-:S07]  /*d660*/  IMAD.MOV.U32 R149, RZ, RZ, R148 ;  /* 0x000000ffff957224 */ /* 0x000fce00078e0094 */
.L_x_6502:
[----:B------:R-:W-:Y:S05]  /*d670*/  BSYNC B1 ;  /* 0x0000000000017941 */ /* 0x000fea0003800000 */
.L_x_6500:
        /* <DEDUP_REMOVED lines=11> */
.L_x_6504:
[----:B------:R-:W-:Y:S01]  /*d730*/  PRMT R160, R159, 0x7632, R160 ;  /* 0x000076329fa07816 */ /* 0x000fe200000000a0 */
[----:B------:R-:W-:Y:S01]  /*d740*/  IMAD.MOV.U32 R9, RZ, RZ, R6 ;  /* 0x000000ffff097224 */ /* 0x000fe200078e0006 */
[----:B------:R-:W-:Y:S01]  /*d750*/  PRMT R8, R4, 0x7610, R8 ;  /* 0x0000761004087816 */ /* 0x000fe20000000008 */
[----:B------:R-:W-:-:S07]  /*d760*/  IMAD.MOV.U32 R148, RZ, RZ, R151 ;  /* 0x000000ffff947224 */ /* 0x000fce00078e0097 */
.L_x_6505:
[----:B------:R-:W-:Y:S05]  /*d770*/  BSYNC B1 ;  /* 0x0000000000017941 */ /* 0x000fea0003800000 */
.L_x_6503:
        /* <DEDUP_REMOVED lines=11> */
.L_x_6507:
[----:B------:R-:W-:Y:S01]  /*d830*/  PRMT R159, R159, 0x5410, R159 ;  /* 0x000054109f9f7816 */ /* 0x000fe2000000009f */
[----:B------:R-:W-:Y:S01]  /*d840*/  IMAD.MOV.U32 R6, RZ, RZ, R9 ;  /* 0x000000ffff067224 */ /* 0x000fe200078e0009 */
[----:B------:R-:W-:Y:S01]  /*d850*/  PRMT R4, R4, 0x5410, R8 ;  /* 0x0000541004047816 */ /* 0x000fe20000000008 */
[----:B------:R-:W-:-:S07]  /*d860*/  IMAD.MOV.U32 R151, RZ, RZ, R150 ;  /* 0x000000ffff977224 */ /* 0x000fce00078e0096 */
.L_x_6508:
[----:B------:R-:W-:Y:S05]  /*d870*/  BSYNC B1 ;  /* 0x0000000000017941 */ /* 0x000fea0003800000 */
.L_x_6506:
        /* <DEDUP_REMOVED lines=11> */
.L_x_6510:
[----:B------:R-:W-:Y:S01]  /*d930*/  PRMT R159, R158, 0x7632, R159 ;  /* 0x000076329e9f7816 */ /* 0x000fe2000000009f */
[----:B------:R-:W-:Y:S01]  /*d940*/  IMAD.MOV.U32 R9, RZ, RZ, R6 ;  /* 0x000000ffff097224 */ /* 0x000fe200078e0006 */
[----:B------:R-:W-:Y:S01]  /*d950*/  PRMT R8, R8, 0x7610, R4 ;  /* 0x0000761008087816 */ /* 0x000fe20000000004 */
[----:B------:R-:W-:-:S07]  /*d960*/  IMAD.MOV.U32 R150, RZ, RZ, R153 ;  /* 0x000000ffff967224 */ /* 0x000fce00078e0099 */
.L_x_6511:
[----:B------:R-:W-:Y:S05]  /*d970*/  BSYNC B1 ;  /* 0x0000000000017941 */ /* 0x000fea0003800000 */
.L_x_6509:
        /* <DEDUP_REMOVED lines=11> */
.L_x_6513:
[----:B------:R-:W-:Y:S01]  /*da30*/  PRMT R158, R158, 0x5410, R158 ;  /* 0x000054109e9e7816 */ /* 0x000fe2000000009e */
[----:B------:R-:W-:Y:S01]  /*da40*/  IMAD.MOV.U32 R6, RZ, RZ, R9 ;  /* 0x000000ffff067224 */ /* 0x000fe200078e0009 */
[----:B------:R-:W-:Y:S01]  /*da50*/  PRMT R4, R8, 0x7632, R4 ;  /* 0x0000763208047816 */ /* 0x000fe20000000004 */
[----:B------:R-:W-:-:S07]  /*da60*/  IMAD.MOV.U32 R153, RZ, RZ, R152 ;  /* 0x000000ffff997224 */ /* 0x000fce00078e0098 */
.L_x_6514:
[----:B------:R-:W-:Y:S05]  /*da70*/  BSYNC B1 ;  /* 0x0000000000017941 */ /* 0x000fea0003800000 */
.L_x_6512:
        /* <DEDUP_REMOVED lines=11> */
.L_x_6516:
[----:B------:R-:W-:Y:S01]  /*db30*/  PRMT R158, R157, 0x7632, R158 ;  /* 0x000076329d9e7816 */ /* 0x000fe2000000009e */
[----:B------:R-:W-:Y:S01]  /*db40*/  IMAD.MOV.U32 R9, RZ, RZ, R6 ;  /* 0x000000ffff097224 */ /* 0x000fe200078e0006 */
[----:B------:R-:W-:Y:S01]  /*db50*/  PRMT R8, R4, 0x7610, R8 ;  /* 0x0000761004087816 */ /* 0x000fe20000000008 */
[----:B------:R-:W-:-:S07]  /*db60*/  IMAD.MOV.U32 R152, RZ, RZ, R155 ;  /* 0x000000ffff987224 */ /* 0x000fce00078e009b */
.L_x_6517:
[----:B------:R-:W-:Y:S05]  /*db70*/  BSYNC B1 ;  /* 0x0000000000017941 */ /* 0x000fea0003800000 */
.L_x_6515:
        /* <DEDUP_REMOVED lines=9> */
.L_x_6519:
[----:B------:R-:W-:Y:S01]  /*dc10*/  IMAD.MOV.U32 R155, RZ, RZ, R154 ;  /* 0x000000ffff9b7224 */ /* 0x000fe200078e009a */
[----:B------:R-:W-:Y:S01]  /*dc20*/  PRMT R157, R8, 0x5410, R157 ;  /* 0x00005410089d7816 */ /* 0x000fe2000000009d */
[----:B------:R-:W-:-:S07]  /*dc30*/  IMAD.MOV.U32 R154, RZ, RZ, R9 ;  /* 0x000000ffff9a7224 */ /* 0x000fce00078e0009 */
.L_x_6520:
[----:B------:R-:W-:Y:S05]  /*dc40*/  BSYNC B1 ;  /* 0x0000000000017941 */ /* 0x000fea0003800000 */
.L_x_6518:
[----:B------:R-:W-:-:S05]  /*dc50*/  VIADD R0, R0, 0x40 ;  /* 0x0000004000007836 */ /* 0x000fca0000000000 */
[----:B------:R-:W-:-:S13]  /*dc60*/  ISETP.GE.AND P0, PT, R0, R5, PT ;  /* 0x000000050000720c */ /* 0x000fda0003f06270 */
[----:B------:R-:W-:Y:S05]  /*dc70*/  @!P0 BRA `(.L_x_6521) ;  /* 0xffffffbc00d48947 */ /* 0x000fea000383ffff */
.L_x_6133:
[----:B------:R-:W-:Y:S05]  /*dc80*/  BSYNC B0 ;  /* 0x0000000000007941 */ /* 0x000fea0003800000 */
.L_x_5936:
[----:B------:R-:W-:Y:S01]  /*dc90*/  SHFL.DOWN PT, R4, R154, 0x1, 0x1f ;  /* 0x08201f009a047f89 */ /* 0x000fe200000e0000 */
[----:B------:R-:W-:Y:S03]  /*dca0*/  BSSY B0, `(.L_x_6522) ;  /* 0x00004a4000007945 */ /* 0x000fe60003800000 */
[----:B------:R-:W0:Y:S04]  /*dcb0*/  SHFL.DOWN PT, R5, R155, 0x1, 0x1f ;  /* 0x08201f009b057f89 */ /* 0x000e2800000e0000 */
[----:B------:R-:W-:Y:S04]  /*dcc0*/  SHFL.DOWN PT, R6, R152, 0x1, 0x1f ;  /* 0x08201f0098067f89 */ /* 0x000fe800000e0000 */
[----:B------:R-:W1:Y:S04]  /*dcd0*/  SHFL.DOWN PT, R7, R153, 0x1, 0x1f ;  /* 0x08201f0099077f89 */ /* 0x000e6800000e0000 */
[----:B------:R-:W-:Y:S04]  /*dce0*/  SHFL.DOWN PT, R8, R150, 0x1, 0x1f ;  /* 0x08201f0096087f89 */ /* 0x000fe800000e0000 */
[----:B------:R-:W2:Y:S04]  /*dcf0*/  SHFL.DOWN PT, R9, R151, 0x1, 0x1f ;  /* 0x08201f0097097f89 */ /* 0x000ea800000e0000 */
[----:B------:R-:W-:Y:S04]  /*dd00*/  SHFL.DOWN PT, R10, R148, 0x1, 0x1f ;  /* 0x08201f00940a7f89 */ /* 0x000fe800000e0000 */
[----:B0-----:R-:W-:Y:S04]  /*dd10*/  STL.64 [R1+0x8], R4 ;  /* 0x0000080401007387 */ /* 0x001fe80000100a00 */
[----:B------:R-:W0:Y:S04]  /*dd20*/  SHFL.DOWN PT, R11, R149, 0x1, 0x1f ;  /* 0x08201f00950b7f89 */ /* 0x000e2800000e0000 */
[----:B-1----:R-:W-:Y:S04]  /*dd30*/  STL.64 [R1+0x10], R6 ;  /* 0x0000100601007387 */ /* 0x002fe80000100a00 */
        /* <DEDUP_REMOVED lines=43> */
[----:B--2---:R-:W-:Y:S04]  /*dff0*/  STL.64 [R1+0x18], R8 ;  /* 0x0000180801007387 */ /* 0x004fe80000100a00 */
[----:B0-----:R-:W-:Y:S04]  /*e000*/  STL.64 [R1+0x20], R10 ;  /* 0x0000200a01007387 */ /* 0x001fe80000100a00 */
[----:B-1----:R-:W-:Y:S04]  /*e010*/  STL.64 [R1+0x28], R12 ;  /* 0x0000280c01007387 */ /* 0x002fe80000100a00 */
[----:B---3--:R-:W-:Y:S04]  /*e020*/  STL.64 [R1+0x30], R14 ;  /* 0x0000300e01007387 */ /* 0x008fe80000100a00 */
[----:B----4-:R-:W-:Y:S04]  /*e030*/  STL.64 [R1+0x38], R16 ;  /* 0x0000381001007387 */ /* 0x010fe80000100a00 */
[----:B-----5:R-:W-:Y:S04]  /*e040*/  STL.64 [R1+0x40], R4 ;  /* 0x0000400401007387 */ /* 0x020fe80000100a00 */
        /* <DEDUP_REMOVED lines=90> */
[----:B------:R-:W-:Y:S05]  /*e5f0*/  @P0 BRA `(.L_x_6523) ;  /* 0x0000004000380947 */ /* 0x000fea0003800000 */
[----:B------:R-:W-:Y:S01]  /*e600*/  FSETP.GT.FTZ.AND P0, PT, R2, R4, PT ;  /* 0x000000040200720b */ /* 0x000fe20003f14000 */
[----:B------:R-:W-:-:S03]  /*e610*/  ULDC UR4, c[0x0][0x20] ;  /* 0x0000080000047ab9 */ /* 0x000fc60000000800 */
[----:B0-----:R-:W-:Y:S02]  /*e620*/  FSEL R6, R2, R4, P0 ;  /* 0x0000000402067208 */ /* 0x001fe40000000000 */
[----:B------:R-:W-:Y:S01]  /*e630*/  FSEL R7, R4, R2, P0 ;  /* 0x0000000204077208 */ /* 0x000fe20000000000 */
[----:B------:R-:W-:Y:S01]  /*e640*/  VIADD R2, R156, -UR4 ;  /* 0x800000049c027c36 */ /* 0x000fe20008000000 */
[----:B------:R-:W-:Y:S02]  /*e650*/  FSEL R8, R5, R3, P0 ;  /* 0x0000000305087208 */ /* 0x000fe40000000000 */
[----:B------:R-:W-:Y:S01]  /*e660*/  FSEL R3, R3, R5, P0 ;  /* 0x0000000503037208 */ /* 0x000fe20000000000 */
[----:B------:R-:W-:Y:S01]  /*e670*/  FADD.FTZ R7, -R6, R7 ;  /* 0x0000000706077221 */ /* 0x000fe20000010100 */
[----:B------:R-:W-:Y:S02]  /*e680*/  IMAD.MOV.U32 R5, RZ, RZ, RZ ;  /* 0x000000ffff057224 */ /* 0x000fe400078e00ff */
[----:B------:R-:W-:-:S02]  /*e690*/  IMAD.MOV.U32 R4, RZ, RZ, R2 ;  /* 0x000000ffff047224 */ /* 0x000fc400078e0002 */
[----:B------:R-:W-:-:S06]  /*e6a0*/  FMUL.FTZ R7, R7, 1.4426950216293334961 ;  /* 0x3fb8aa3b07077820 */ /* 0x000fcc0000410000 */
[----:B------:R-:W0:Y:S02]  /*e6b0*/  MUFU.EX2 R7, R7 ;  /* 0x0000000700077308 */ /* 0x000e240000000800 */
[----:B0-----:R-:W-:-:S07]  /*e6c0*/  FMUL.FTZ R8, R8, R7 ;  /* 0x0000000708087220 */ /* 0x001fce0000410000 */
.L_x_6713:
        /* <DEDUP_REMOVED lines=20> */
.L_x_6525:
[----:B------:R-:W-:Y:S01]  /*e810*/  IMAD.MOV.U32 R10, RZ, RZ, R93 ;  /* 0x000000ffff0a7224 */ /* 0x000fe200078e005d */
[C---:B------:R-:W-:Y:S01]  /*e820*/  PRMT R7, R188.reuse, 0x7632, R7 ;  /* 0x00007632bc077816 */ /* 0x040fe20000000007 */
[----:B------:R-:W-:Y:S01]  /*e830*/  IMAD.MOV.U32 R93, RZ, RZ, R92 ;  /* 0x000000ffff5d7224 */ /* 0x000fe200078e005c */
[----:B------:R-:W-:-:S07]  /*e840*/  PRMT R188, R188, 0x5410, R188 ;  /* 0x00005410bcbc7816 */ /* 0x000fce00000000bc */
.L_x_6526:
[----:B------:R-:W-:Y:S05]  /*e850*/  BSYNC B1 ;  /* 0x0000000000017941 */ /* 0x000fea0003800000 */
.L_x_6524:
        /* <DEDUP_REMOVED lines=11> */
.L_x_6528:
[----:B------:R-:W-:Y:S01]  /*e910*/  IMAD.MOV.U32 R9, RZ, RZ, R10 ;  /* 0x000000ffff097224 */ /* 0x000fe200078e000a */
[----:B------:R-:W-:Y:S01]  /*e920*/  PRMT R11, R7, 0x7610, R11 ;  /* 0x00007610070b7816 */ /* 0x000fe2000000000b */
[----:B------:R-:W-:Y:S01]  /*e930*/  IMAD.MOV.U32 R92, RZ, RZ, R95 ;  /* 0x000000ffff5c7224 */ /* 0x000fe200078e005f */
[----:B------:R-:W-:-:S07]  /*e940*/  PRMT R188, R187, 0x7632, R188 ;  /* 0x00007632bbbc7816 */ /* 0x000fce00000000bc */
.L_x_6529:
[----:B------:R-:W-:Y:S05]  /*e950*/  BSYNC B1 ;  /* 0x0000000000017941 */ /* 0x000fea0003800000 */
.L_x_6527:
        /* <DEDUP_REMOVED lines=11> */
.L_x_6531:
[----:B------:R-:W-:Y:S01]  /*ea10*/  IMAD.MOV.U32 R10, RZ, RZ, R9 ;  /* 0x000000ffff0a7224 */ /* 0x000fe200078e0009 */
[----:B------:R-:W-:Y:S01]  /*ea20*/  PRMT R7, R7, 0x5410, R11 ;  /* 0x0000541007077816 */ /* 0x000fe2000000000b */
[----:B------:R-:W-:Y:S01]  /*ea30*/  IMAD.MOV.U32 R95, RZ, RZ, R94 ;  /* 0x000000ffff5f7224 */ /* 0x000fe200078e005e */
[----:B------:R-:W-:-:S07]  /*ea40*/  PRMT R187, R187, 0x5410, R187 ;  /* 0x00005410bbbb7816 */ /* 0x000fce00000000bb */
.L_x_6532:
[----:B------:R-:W-:Y:S05]  /*ea50*/  BSYNC B1 ;  /* 0x0000000000017941 */ /* 0x000fea0003800000 */
.L_x_6530:
        /* <DEDUP_REMOVED lines=11> */
.L_x_6534:
[----:B------:R-:W-:Y:S01]  /*eb10*/  IMAD.MOV.U32 R9, RZ, RZ, R10 ;  /* 0x000000ffff097224 */ /* 0x000fe200078e000a */
[----:B------:R-:W-:Y:S01]  /*eb20*/  PRMT R11, R11, 0x7610, R7 ;  /* 0x000076100b0b7816 */ /* 0x000fe20000000007 */
[----:B------:R-:W-:Y:S01]  /*eb30*/  IMAD.MOV.U32 R94, RZ, RZ, R97 ;  /* 0x000000ffff5e7224 */ /* 0x000fe200078e0061 */
[----:B------:R-:W-:-:S07]  /*eb40*/  PRMT R187, R186, 0x7632, R187 ;  /* 0x00007632babb7816 */ /* 0x000fce00000000bb */
.L_x_6535:
[----:B------:R-:W-:Y:S05]  /*eb50*/  BSYNC B1 ;  /* 0x0000000000017941 */ /* 0x000fea0003800000 */
.L_x_6533:
        /* <DEDUP_REMOVED lines=11> */
.L_x_6537:
[----:B------:R-:W-:Y:S01]  /*ec10*/  IMAD.MOV.U32 R10, RZ, RZ, R9 ;  /* 0x000000ffff0a7224 */ /* 0x000fe200078e0009 */
[----:B------:R-:W-:Y:S01]  /*ec20*/  PRMT R7, R11, 0x7632, R7 ;  /* 0x000076320b077816 */ /* 0x000fe20000000007 */
[----:B------:R-:W-:Y:S01]  /*ec30*/  IMAD.MOV.U32 R97, RZ, RZ, R96 ;  /* 0x000000ffff617224 */ /* 0x000fe200078e0060 */
[----:B------:R-:W-:-:S07]  /*ec40*/  PRMT R186, R186, 0x5410, R186 ;  /* 0x00005410baba7816 */ /* 0x000fce00000000ba */
.L_x_6538:
[----:B------:R-:W-:Y:S05]  /*ec50*/  BSYNC B1 ;  /* 0x0000000000017941 */ /* 0x000fea0003800000 */
.L_x_6536:
        /* <DEDUP_REMOVED lines=11> */
.L_x_6540:
[----:B------:R-:W-:Y:S01]  /*ed10*/  IMAD.MOV.U32 R9, RZ, RZ, R10 ;  /* 0x000000ffff097224 */ /* 0x000fe200078e000a */
[----:B------:R-:W-:Y:S01]  /*ed20*/  PRMT R11, R7, 0x7610, R11 ;  /* 0x00007610070b7816 */ /* 0x000fe2000000000b */
[----:B------:R-:W-:Y:S01]  /*ed30*/  IMAD.MOV.U32 R96, RZ, RZ, R99 ;  /* 0x000000ffff607224 */ /* 0x000fe200078e0063 */
[----:B------:R-:W-:-:S07]  /*ed40*/  PRMT R186, R185, 0x7632, R186 ;  /* 0x00007632b9ba7816 */ /* 0x000fce00000000ba */
.L_x_6541:
[----:B------:R-:W-:Y:S05]  /*ed50*/  BSYNC B1 ;  /* 0x0000000000017941 */ /* 0x000fea0003800000 */
.L_x_6539:
        /* <DEDUP_REMOVED lines=11> */
.L_x_6543:
[----:B------:R-:W-:Y:S01]  /*ee10*/  IMAD.MOV.U32 R10, RZ, RZ, R9 ;  /* 0x000000ffff0a7224 */ /* 0x000fe200078e0009 */
[----:B------:R-:W-:Y:S01]  /*ee20*/  PRMT R7, R7, 0x5410, R11 ;  /* 0x0000541007077816 */ /* 0x000fe2000000000b */
[----:B------:R-:W-:Y:S01]  /*ee30*/  IMAD.MOV.U32 R99, RZ, RZ, R98 ;  /* 0x000000ffff637224 */ /* 0x000fe200078e0062 */
[----:B------:R-:W-:-:S07]  /*ee40*/  PRMT R185, R185, 0x5410, R185 ;  /* 0x00005410b9b97816 */ /* 0x000fce00000000b9 */
.L_x_6544:
[----:B------:R-:W-:Y:S05]  /*ee50*/  BSYNC B1 ;  /* 0x0000000000017941 */ /* 0x000fea0003800000 */
.L_x_6542:
        /* <DEDUP_REMOVED lines=11> */
.L_x_6546:
[----:B------:R-:W-:Y:S01]  /*ef10*/  IMAD.MOV.U32 R9, RZ, RZ, R10 ;  /* 0x000000ffff097224 */ /* 0x000fe200078e000a */
[----:B------:R-:W-:Y:S01]  /*ef20*/  PRMT R11, R11, 0x7610, R7 ;  /* 0x000076100b0b7816 */ /* 0x000fe20000000007 */
[----:B------:R-:W-:Y:S01]  /*ef30*/  IMAD.MOV.U32 R98, RZ, RZ, R101 ;  /* 0x000000ffff627224 */ /* 0x000fe200078e0065 */
[----:B------:R-:W-:-:S07]  /*ef40*/  PRMT R185, R184, 0x7632, R185 ;  /* 0x00007632b8b97816 */ /* 0x000fce00000000b9 */
.L_x_6547:
[----:B------:R-:W-:Y:S05]  /*ef50*/  BSYNC B1 ;  /* 0x0000000000017941 */ /* 0x000fea0003800000 */
.L_x_6545:
        /* <DEDUP_REMOVED lines=11> */
.L_x_6549:
[----:B------:R-:W-:Y:S01]  /*f010*/  IMAD.MOV.U32 R10, RZ, RZ, R9 ;  /* 0x000000ffff0a7224 */ /* 0x000fe200078e0009 */
[----:B------:R-:W-:Y:S01]  /*f020*/  PRMT R7, R11, 0x7632, R7 ;  /* 0x000076320b077816 */ /* 0x000fe20000000007 */
[----:B------:R-:W-:Y:S01]  /*f030*/  IMAD.MOV.U32 R101, RZ, RZ, R100 ;  /* 0x000000ffff657224 */ /* 0x000fe200078e0064 */
[----:B------:R-:W-:-:S07]  /*f040*/  PRMT R184, R184, 0x5410, R184 ;  /* 0x00005410b8b87816 */ /* 0x000fce00000000b8 */
.L_x_6550:
[----:B------:R-:W-:Y:S05]  /*f050*/  BSYNC B1 ;  /* 0x0000000000017941 */ /* 0x000fea0003800000 */
.L_x_6548:
        /* <DEDUP_REMOVED lines=11> */
.L_x_6552:
[----:B------:R-:W-:Y:S01]  /*f110*/  IMAD.MOV.U32 R9, RZ, RZ, R10 ;  /* 0x000000ffff097224 */ /* 0x000fe200078e000a */
[----:B------:R-:W-:Y:S01]  /*f120*/  PRMT R11, R7, 0x7610, R11 ;  /* 0x00007610070b7816 */ /* 0x000fe2000000000b */
[----:B------:R-:W-:Y:S01]  /*f130*/  IMAD.MOV.U32 R100, RZ, RZ, R103 ;  /* 0x000000ffff647224 */ /* 0x000fe200078e0067 */
[----:B------:R-:W-:-:S07]  /*f140*/  PRMT R184, R183, 0x7632, R184 ;  /* 0x00007632b7b87816 */ /* 0x000fce00000000b8 */
.L_x_6553:
[----:B------:R-:W-:Y:S05]  /*f150*/  BSYNC B1 ;  /* 0x0000000000017941 */ /* 0x000fea0003800000 */
.L_x_6551:
        /* <DEDUP_REMOVED lines=11> */
.L_x_6555:
[----:B------:R-:W-:Y:S01]  /*f210*/  IMAD.MOV.U32 R10, RZ, RZ, R9 ;  /* 0x000000ffff0a7224 */ /* 0x000fe200078e0009 */
[----:B------:R-:W-:Y:S01]  /*f220*/  PRMT R7, R7, 0x5410, R11 ;  /* 0x0000541007077816 */ /* 0x000fe2000000000b */
[----:B------:R-:W-:Y:S01]  /*f230*/  IMAD.MOV.U32 R103, RZ, RZ, R102 ;  /* 0x000000ffff677224 */ /* 0x000fe200078e0066 */
[----:B------:R-:W-:-:S07]  /*f240*/  PRMT R183, R183, 0x5410, R183 ;  /* 0x00005410b7b77816 */ /* 0x000fce00000000b7 */
.L_x_6556:
[----:B------:R-:W-:Y:S05]  /*f250*/  BSYNC B1 ;  /* 0x0000000000017941 */ /* 0x000fea0003800000 */
.L_x_6554:
        /* <DEDUP_REMOVED lines=11> */
.L_x_6558:
[----:B------:R-:W-:Y:S01]  /*f310*/  IMAD.MOV.U32 R9, RZ, RZ, R10 ;  /* 0x000000ffff097224 */ /* 0x000fe200078e000a */
[----:B------:R-:W-:Y:S01]  /*f320*/  PRMT R11, R11, 0x7610, R7 ;  /* 0x000076100b0b7816 */ /* 0x000fe20000000007 */
[----:B------:R-:W-:Y:S01]  /*f330*/  IMAD.MOV.U32 R102, RZ, RZ, R105 ;  /* 0x000000ffff667224 */ /* 0x000fe200078e0069 */
[----:B------:R-:W-:-:S07]  /*f340*/  PRMT R183, R182, 0x7632, R183 ;  /* 0x00007632b6b77816 */ /* 0x000fce00000000b7 */
.L_x_6559:
[----:B------:R-:W-:Y:S05]  /*f350*/  BSYNC B1 ;  /* 0x0000000000017941 */ /* 0x000fea0003800000 */
.L_x_6557:
        /* <DEDUP_REMOVED lines=11> */
.L_x_6561:
[----:B------:R-:W-:Y:S01]  /*f410*/  IMAD.MOV.U32 R10, RZ, RZ, R9 ;  /* 0x000000ffff0a7224 */ /* 0x000fe200078e0009 */
[----:B------:R-:W-:Y:S01]  /*f420*/  PRMT R7, R11, 0x7632, R7 ;  /* 0x000076320b077816 */ /* 0x000fe20000000007 */
[----:B------:R-:W-:Y:S01]  /*f430*/  IMAD.MOV.U32 R105, RZ, RZ, R104 ;  /* 0x000000ffff697224 */ /* 0x000fe200078e0068 */
[----:B------:R-:W-:-:S07]  /*f440*/  PRMT R182, R182, 0x5410, R182 ;  /* 0x00005410b6b67816 */ /* 0x000fce00000000b6 */
.L_x_6562:
[----:B------:R-:W-:Y:S05]  /*f450*/  BSYNC B1 ;  /* 0x0000000000017941 */ /* 0x000fea0003800000 */
.L_x_6560:
        /* <DEDUP_REMOVED lines=11> */
.L_x_6564:
[----:B------:R-:W-:Y:S01]  /*f510*/  IMAD.MOV.U32 R9, RZ, RZ, R10 ;  /* 0x000000ffff097224 */ /* 0x000fe200078e000a */
[----:B------:R-:W-:Y:S01]  /*f520*/  PRMT R11, R7, 0x7610, R11 ;  /* 0x00007610070b7816 */ /* 0x000fe2000000000b */
[----:B------:R-:W-:Y:S01]  /*f530*/  IMAD.MOV.U32 R104, RZ, RZ, R107 ;  /* 0x000000ffff687224 */ /* 0x000fe200078e006b */
[----:B------:R-:W-:-:S07]  /*f540*/  PRMT R182, R181, 0x7632, R182 ;  /* 0x00007632b5b67816 */ /* 0x000fce00000000b6 */
.L_x_6565:
[----:B------:R-:W-:Y:S05]  /*f550*/  BSYNC B1 ;  /* 0x0000000000017941 */ /* 0x000fea0003800000 */
.L_x_6563:
        /* <DEDUP_REMOVED lines=11> */
.L_x_6567:
[----:B------:R-:W-:Y:S01]  /*f610*/  IMAD.MOV.U32 R10, RZ, RZ, R9 ;  /* 0x000000ffff0a7224 */ /* 0x000fe200078e0009 */
[----:B------:R-:W-:Y:S01]  /*f620*/  PRMT R7, R7, 0x5410, R11 ;  /* 0x0000541007077816 */ /* 0x000fe2000000000b */
[----:B------:R-:W-:Y:S01]  /*f630*/  IMAD.MOV.U32 R107, RZ, RZ, R106 ;  /* 0x000000ffff6b7224 */ /* 0x000fe200078e006a */
[----:B------:R-:W-:-:S07]  /*f640*/  PRMT R181, R181, 0x5410, R181 ;  /* 0x00005410b5b57816 */ /* 0x000fce00000000b5 */
.L_x_6568:
[----:B------:R-:W-:Y:S05]  /*f650*/  BSYNC B1 ;  /* 0x0000000000017941 */ /* 0x000fea0003800000 */
.L_x_6566:
        /* <DEDUP_REMOVED lines=11> */
.L_x_6570:
[----:B------:R-:W-:Y:S01]  /*f710*/  IMAD.MOV.U32 R9, RZ, RZ, R10 ;  /* 0x000000ffff097224 */ /* 0x000fe200078e000a */
[----:B------:R-:W-:Y:S01]  /*f720*/  PRMT R11, R11, 0x7610, R7 ;  /* 0x000076100b0b7816 */ /* 0x000fe20000000007 */
[----:B------:R-:W-:Y:S01]  /*f730*/  IMAD.MOV.U32 R106, RZ, RZ, R109 ;  /* 0x000000ffff6a7224 */ /* 0x000fe200078e006d */
[----:B------:R-:W-:-:S07]  /*f740*/  PRMT R181, R180, 0x7632, R181 ;  /* 0x00007632b4b57816 */ /* 0x000fce00000000b5 */
.L_x_6571:
[----:B------:R-:W-:Y:S05]  /*f750*/  BSYNC B1 ;  /* 0x0000000000017941 */ /* 0x000fea0003800000 */
.L_x_6569:
        /* <DEDUP_REMOVED lines=11> */
.L_x_6573:
[----:B------:R-:W-:Y:S01]  /*f810*/  IMAD.MOV.U32 R10, RZ, RZ, R9 ;  /* 0x000000ffff0a7224 */ /* 0x000fe200078e0009 */
[----:B------:R-:W-:Y:S01]  /*f820*/  PRMT R7, R11, 0x7632, R7 ;  /* 0x000076320b077816 */ /* 0x000fe20000000007 */
[----:B------:R-:W-:Y:S01]  /*f830*/  IMAD.MOV.U32 R109, RZ, RZ, R108 ;  /* 0x000000ffff6d7224 */ /* 0x000fe200078e006c */
[----:B------:R-:W-:-:S07]  /*f840*/  PRMT R180, R180, 0x5410, R180 ;  /* 0x00005410b4b47816 */ /* 0x000fce00000000b4 */
.L_x_6574:
[----:B------:R-:W-:Y:S05]  /*f850*/  BSYNC B1 ;  /* 0x0000000000017941 */ /* 0x000fea0003800000 */
.L_x_6572:
        /* <DEDUP_REMOVED lines=11> */
.L_x_6576:
[----:B------:R-:W-:Y:S01]  /*f910*/  IMAD.MOV.U32 R9, RZ, RZ, R10 ;  /* 0x000000ffff097224 */ /* 0x000fe200078e000a */
[----:B------:R-:W-:Y:S01]  /*f920*/  PRMT R11, R7, 0x7610, R11 ;  /* 0x00007610070b7816 */ /* 0x000fe2000000000b */
[----:B------:R-:W-:Y:S01]  /*f930*/  IMAD.MOV.U32 R108, RZ, RZ, R111 ;  /* 0x000000ffff6c7224 */ /* 0x000fe200078e006f */
[----:B------:R-:W-:-:S07]  /*f940*/  PRMT R180, R179, 0x7632, R180 ;  /* 0x00007632b3b47816 */ /* 0x000fce00000000b4 */
.L_x_6577:
[----:B------:R-:W-:Y:S05]  /*f950*/  BSYNC B1 ;  /* 0x0000000000017941 */ /* 0x000fea0003800000 */
.L_x_6575:
        /* <DEDUP_REMOVED lines=11> */
.L_x_6579:
[----:B------:R-:W-:Y:S01]  /*fa10*/  IMAD.MOV.U32 R10, RZ, RZ, R9 ;  /* 0x000000ffff0a7224 */ /* 0x000fe200078e0009 */
[----:B------:R-:W-:Y:S01]  /*fa20*/  PRMT R7, R7, 0x5410, R11 ;  /* 0x0000541007077816 */ /* 0x000fe2000000000b */
[----:B------:R-:W-:Y:S01]  /*fa30*/  IMAD.MOV.U32 R111, RZ, RZ, R110 ;  /* 0x000000ffff6f7224 */ /* 0x000fe200078e006e */
[----:B------:R-:W-:-:S07]  /*fa40*/  PRMT R179, R179, 0x5410, R179 ;  /* 0x00005410b3b37816 */ /* 0x000fce00000000b3 */
.L_x_6580:
[----:B------:R-:W-:Y:S05]  /*fa50*/  BSYNC B1 ;  /* 0x0000000000017941 */ /* 0x000fea0003800000 */
.L_x_6578:
        /* <DEDUP_REMOVED lines=11> */
.L_x_6582:
[----:B------:R-:W-:Y:S01]  /*fb10*/  IMAD.MOV.U32 R9, RZ, RZ, R10 ;  /* 0x000000ffff097224 */ /* 0x000fe200078e000a */
[----:B------:R-:W-:Y:S01]  /*fb20*/  PRMT R11, R11, 0x7610, R7 ;  /* 0x000076100b0b7816 */ /* 0x000fe20000000007 */
[----:B------:R-:W-:Y:S01]  /*fb30*/  IMAD.MOV.U32 R110, RZ, RZ, R113 ;  /* 0x000000ffff6e7224 */ /* 0x000fe200078e0071 */
[----:B------:R-:W-:-:S07]  /*fb40*/  PRMT R179, R178, 0x7632, R179 ;  /* 0x00007632b2b37816 */ /* 0x000fce00000000b3 */
.L_x_6583:
[----:B------:R-:W-:Y:S05]  /*fb50*/  BSYNC B1 ;  /* 0x0000000000017941 */ /* 0x000fea0003800000 */
.L_x_6581:
        /* <DEDUP_REMOVED lines=11> */
.L_x_6585:
[----:B------:R-:W-:Y:S01]  /*fc10*/  IMAD.MOV.U32 R10, RZ, RZ, R9 ;  /* 0x000000ffff0a7224 */ /* 0x000fe200078e0009 */
[----:B------:R-:W-:Y:S01]  /*fc20*/  PRMT R7, R11, 0x7632, R7 ;  /* 0x000076320b077816 */ /* 0x000fe20000000007 */
[----:B------:R-:W-:Y:S01]  /*fc30*/  IMAD.MOV.U32 R113, RZ, RZ, R112 ;  /* 0x000000ffff717224 */ /* 0x000fe200078e0070 */
[----:B------:R-:W-:-:S07]  /*fc40*/  PRMT R178, R178, 0x5410, R178 ;  /* 0x00005410b2b27816 */ /* 0x000fce00000000b2 */
.L_x_6586:
[----:B------:R-:W-:Y:S05]  /*fc50*/  BSYNC B1 ;  /* 0x0000000000017941 */ /* 0x000fea0003800000 */
.L_x_6584:
        /* <DEDUP_REMOVED lines=11> */
.L_x_6588:
[----:B------:R-:W-:Y:S01]  /*fd10*/  IMAD.MOV.U32 R9, RZ, RZ, R10 ;  /* 0x000000ffff097224 */ /* 0x000fe200078e000a */
[----:B------:R-:W-:Y:S01]  /*fd20*/  PRMT R11, R7, 0x7610, R11 ;  /* 0x00007610070b7816 */ /* 0x000fe2000000000b */
[----:B------:R-:W-:Y:S01]  /*fd30*/  IMAD.MOV.U32 R112, RZ, RZ, R115 ;  /* 0x000000ffff707224 */ /* 0x000fe200078e0073 */
[----:B------:R-:W-:-:S07]  /*fd40*/  PRMT R178, R177, 0x7632, R178 ;  /* 0x00007632b1b27816 */ /* 0x000fce00000000b2 */
.L_x_6589:
[----:B------:R-:W-:Y:S05]  /*fd50*/  BSYNC B1 ;  /* 0x0000000000017941 */ /* 0x000fea0003800000 */
.L_x_6587:
        /* <DEDUP_REMOVED lines=11> */
.L_x_6591:
[----:B------:R-:W-:Y:S01]  /*fe10*/  IMAD.MOV.U32 R10, RZ, RZ, R9 ;  /* 0x000000ffff0a7224 */ /* 0x000fe200078e0009 */
[----:B------:R-:W-:Y:S01]  /*fe20*/  PRMT R7, R7, 0x5410, R11 ;  /* 0x0000541007077816 */ /* 0x000fe2000000000b */
[----:B------:R-:W-:Y:S01]  /*fe30*/  IMAD.MOV.U32 R115, RZ, RZ, R114 ;  /* 0x000000ffff737224 */ /* 0x000fe200078e0072 */
[----:B------:R-:W-:-:S07]  /*fe40*/  PRMT R177, R177, 0x5410, R177 ;  /* 0x00005410b1b17816 */ /* 0x000fce00000000b1 */
.L_x_6592:
[----:B------:R-:W-:Y:S05]  /*fe50*/  BSYNC B1 ;  /* 0x0000000000017941 */ /* 0x000fea0003800000 */
.L_x_6590:
        /* <DEDUP_REMOVED lines=11> */
.L_x_6594:
[----:B------:R-:W-:Y:S01]  /*ff10*/  IMAD.MOV.U32 R9, RZ, RZ, R10 ;  /* 0x000000ffff097224 */ /* 0x000fe200078e000a */
[----:B------:R-:W-:Y:S01]  /*ff20*/  PRMT R11, R11, 0x7610, R7 ;  /* 0x000076100b0b7816 */ /* 0x000fe20000000007 */
[----:B------:R-:W-:Y:S01]  /*ff30*/  IMAD.MOV.U32 R114, RZ, RZ, R117 ;  /* 0x000000ffff727224 */ /* 0x000fe200078e0075 */
[----:B------:R-:W-:-:S07]  /*ff40*/  PRMT R177, R176, 0x7632, R177 ;  /* 0x00007632b0b17816 */ /* 0x000fce00000000b1 */
.L_x_6595:
[----:B------:R-:W-:Y:S05]  /*ff50*/  BSYNC B1 ;  /* 0x0000000000017941 */ /* 0x000fea0003800000 */
.L_x_6593:
        /* <DEDUP_REMOVED lines=11> */
.L_x_6597:
[----:B------:R-:W-:Y:S01]  /*10010*/  IMAD.MOV.U32 R10, RZ, RZ, R9 ;  /* 0x000000ffff0a7224 */ /* 0x000fe200078e0009 */
[----:B------:R-:W-:Y:S01]  /*10020*/  PRMT R7, R11, 0x7632, R7 ;  /* 0x000076320b077816 */ /* 0x000fe20000000007 */
[----:B------:R-:W-:Y:S01]  /*10030*/  IMAD.MOV.U32 R117, RZ, RZ, R116 ;  /* 0x000000ffff757224 */ /* 0x000fe200078e0074 */
[----:B------:R-:W-:-:S07]  /*10040*/  PRMT R176, R176, 0x5410, R176 ;  /* 0x00005410b0b07816 */ /* 0x000fce00000000b0 */
.L_x_6598:
[----:B------:R-:W-:Y:S05]  /*10050*/  BSYNC B1 ;  /* 0x0000000000017941 */ /* 0x000fea0003800000 */
.L_x_6596:
        /* <DEDUP_REMOVED lines=11> */
.L_x_6600:
[----:B------:R-:W-:Y:S01]  /*10110*/  IMAD.MOV.U32 R9, RZ, RZ, R10 ;  /* 0x000000ffff097224 */ /* 0x000fe200078e000a */
[----:B------:R-:W-:Y:S01]  /*10120*/  PRMT R11, R7, 0x7610, R11 ;  /* 0x00007610070b7816 */ /* 0x000fe2000000000b */
[----:B------:R-:W-:Y:S01]  /*10130*/  IMAD.MOV.U32 R116, RZ, RZ, R119 ;  /* 0x000000ffff747224 */ /* 0x000fe200078e0077 */
[----:B------:R-:W-:-:S07]  /*10140*/  PRMT R176, R175, 0x7632, R176 ;  /* 0x00007632afb07816 */ /* 0x000fce00000000b0 */
.L_x_6601:
[----:B------:R-:W-:Y:S05]  /*10150*/  BSYNC B1 ;  /* 0x0000000000017941 */ /* 0x000fea0003800000 */
.L_x_6599:
        /* <DEDUP_REMOVED lines=11> */
.L_x_6603:
[----:B------:R-:W-:Y:S01]  /*10210*/  IMAD.MOV.U32 R10, RZ, RZ, R9 ;  /* 0x000000ffff0a7224 */ /* 0x000fe200078e0009 */
[----:B------:R-:W-:Y:S01]  /*10220*/  PRMT R7, R7, 0x5410, R11 ;  /* 0x0000541007077816 */ /* 0x000fe2000000000b */
[----:B------:R-:W-:Y:S01]  /*10230*/  IMAD.MOV.U32 R119, RZ, RZ, R118 ;  /* 0x000000ffff777224 */ /* 0x000fe200078e0076 */
[----:B------:R-:W-:-:S07]  /*10240*/  PRMT R175, R175, 0x5410, R175 ;  /* 0x00005410afaf7816 */ /* 0x000fce00000000af */
.L_x_6604:
[----:B------:R-:W-:Y:S05]  /*10250*/  BSYNC B1 ;  /* 0x0000000000017941 */ /* 0x000fea0003800000 */
.L_x_6602:
        /* <DEDUP_REMOVED lines=11> */
.L_x_6606:
[----:B------:R-:W-:Y:S01]  /*10310*/  IMAD.MOV.U32 R9, RZ, RZ, R10 ;  /* 0x000000ffff097224 */ /* 0x000fe200078e000a */
[----:B------:R-:W-:Y:S01]  /*10320*/  PRMT R11, R11, 0x7610, R7 ;  /* 0x000076100b0b7816 */ /* 0x000fe20000000007 */
[----:B------:R-:W-:Y:S01]  /*10330*/  IMAD.MOV.U32 R118, RZ, RZ, R121 ;  /* 0x000000ffff767224 */ /* 0x000fe200078e0079 */
[----:B------:R-:W-:-:S07]  /*10340*/  PRMT R175, R174, 0x7632, R175 ;  /* 0x00007632aeaf7816 */ /* 0x000fce00000000af */
.L_x_6607:
[----:B------:R-:W-:Y:S05]  /*10350*/  BSYNC B1 ;  /* 0x0000000000017941 */ /* 0x000fea0003800000 */
.L_x_6605:
        /* <DEDUP_REMOVED lines=11> */
.L_x_6609:
[----:B------:R-:W-:Y:S01]  /*10410*/  IMAD.MOV.U32 R10, RZ, RZ, R9 ;  /* 0x000000ffff0a7224 */ /* 0x000fe200078e0009 */
[----:B------:R-:W-:Y:S01]  /*10420*/  PRMT R7, R11, 0x7632, R7 ;  /* 0x000076320b077816 */ /* 0x000fe20000000007 */
[----:B------:R-:W-:Y:S01]  /*10430*/  IMAD.MOV.U32 R121, RZ, RZ, R120 ;  /* 0x000000ffff797224 */ /* 0x000fe200078e0078 */
[----:B------:R-:W-:-:S07]  /*10440*/  PRMT R174, R174, 0x5410, R174 ;  /* 0x00005410aeae7816 */ /* 0x000fce00000000ae */
.L_x_6610:
[----:B------:R-:W-:Y:S05]  /*10450*/  BSYNC B1 ;  /* 0x0000000000017941 */ /* 0x000fea0003800000 */
.L_x_6608:
        /* <DEDUP_REMOVED lines=11> */
.L_x_6612:
[----:B------:R-:W-:Y:S01]  /*10510*/  IMAD.MOV.U32 R9, RZ, RZ, R10 ;  /* 0x000000ffff097224 */ /* 0x000fe200078e000a */
[----:B------:R-:W-:Y:S01]  /*10520*/  PRMT R11, R7, 0x7610, R11 ;  /* 0x00007610070b7816 */ /* 0x000fe2000000000b */
[----:B------:R-:W-:Y:S01]  /*10530*/  IMAD.MOV.U32 R120, RZ, RZ, R123 ;  /* 0x000000ffff787224 */ /* 0x000fe200078e007b */
[----:B------:R-:W-:-:S07]  /*10540*/  PRMT R174, R173, 0x7632, R174 ;  /* 0x00007632adae7816 */ /* 0x000fce00000000ae */
.L_x_6613:
[----:B------:R-:W-:Y:S05]  /*10550*/  BSYNC B1 ;  /* 0x0000000000017941 */ /* 0x000fea0003800000 */
.L_x_6611:
        /* <DEDUP_REMOVED lines=11> */
.L_x_6615:
[----:B------:R-:W-:Y:S01]  /*10610*/  IMAD.MOV.U32 R10, RZ, RZ, R9 ;  /* 0x000000ffff0a7224 */ /* 0x000fe200078e0009 */
[----:B------:R-:W-:Y:S01]  /*10620*/  PRMT R7, R7, 0x5410, R11 ;  /* 0x0000541007077816 */ /* 0x000fe2000000000b */
[----:B------:R-:W-:Y:S01]  /*10630*/  IMAD.MOV.U32 R123, RZ, RZ, R122 ;  /* 0x000000ffff7b7224 */ /* 0x000fe200078e007a */
[----:B------:R-:W-:-:S07]  /*10640*/  PRMT R173, R173, 0x5410, R173 ;  /* 0x00005410adad7816 */ /* 0x000fce00000000ad */
.L_x_6616:
[----:B------:R-:W-:Y:S05]  /*10650*/  BSYNC B1 ;  /* 0x0000000000017941 */ /* 0x000fea0003800000 */
.L_x_6614:
        /* <DEDUP_REMOVED lines=11> */
.L_x_6618:
[----:B------:R-:W-:Y:S01]  /*10710*/  IMAD.MOV.U32 R9, RZ, RZ, R10 ;  /* 0x000000ffff097224 */ /* 0x000fe200078e000a */
[----:B------:R-:W-:Y:S01]  /*10720*/  PRMT R11, R11, 0x7610, R7 ;  /* 0x000076100b0b7816 */ /* 0x000fe20000000007 */
[----:B------:R-:W-:Y:S01]  /*10730*/  IMAD.MOV.U32 R122, RZ, RZ, R125 ;  /* 0x000000ffff7a7224 */ /* 0x000fe200078e007d */
[----:B------:R-:W-:-:S07]  /*10740*/  PRMT R173, R172, 0x7632, R173 ;  /* 0x00007632acad7816 */ /* 0x000fce00000000ad */
.L_x_6619:
[----:B------:R-:W-:Y:S05]  /*10750*/  BSYNC B1 ;  /* 0x0000000000017941 */ /* 0x000fea0003800000 */
.L_x_6617:
        /* <DEDUP_REMOVED lines=11> */
.L_x_6621:
[----:B------:R-:W-:Y:S01]  /*10810*/  IMAD.MOV.U32 R10, RZ, RZ, R9 ;  /* 0x000000ffff0a7224 */ /* 0x000fe200078e0009 */
[----:B------:R-:W-:Y:S01]  /*10820*/  PRMT R7, R11, 0x7632, R7 ;  /* 0x000076320b077816 */ /* 0x000fe20000000007 */
[----:B------:R-:W-:Y:S01]  /*10830*/  IMAD.MOV.U32 R125, RZ, RZ, R124 ;  /* 0x000000ffff7d7224 */ /* 0x000fe200078e007c */
[----:B------:R-:W-:-:S07]  /*10840*/  PRMT R172, R172, 0x5410, R172 ;  /* 0x00005410acac7816 */ /* 0x000fce00000000ac */
.L_x_6622:
[----:B------:R-:W-:Y:S05]  /*10850*/  BSYNC B1 ;  /* 0x0000000000017941 */ /* 0x000fea0003800000 */
.L_x_6620:
        /* <DEDUP_REMOVED lines=11> */
.L_x_6624:
[----:B------:R-:W-:Y:S01]  /*10910*/  IMAD.MOV.U32 R9, RZ, RZ, R10 ;  /* 0x000000ffff097224 */ /* 0x000fe200078e000a */
[----:B------:R-:W-:Y:S01]  /*10920*/  PRMT R11, R7, 0x7610, R11 ;  /* 0x00007610070b7816 */ /* 0x000fe2000000000b */
[----:B------:R-:W-:Y:S01]  /*10930*/  IMAD.MOV.U32 R124, RZ, RZ, R127 ;  /* 0x000000ffff7c7224 */ /* 0x000fe200078e007f */
[----:B------:R-:W-:-:S07]  /*10940*/  PRMT R172, R171, 0x7632, R172 ;  /* 0x00007632abac7816 */ /* 0x000fce00000000ac */
.L_x_6625:
[----:B------:R-:W-:Y:S05]  /*10950*/  BSYNC B1 ;  /* 0x0000000000017941 */ /* 0x000fea0003800000 */
.L_x_6623:
        /* <DEDUP_REMOVED lines=11> */
.L_x_6627:
[----:B------:R-:W-:Y:S01]  /*10a10*/  IMAD.MOV.U32 R10, RZ, RZ, R9 ;  /* 0x000000ffff0a7224 */ /* 0x000fe200078e0009 */
[----:B------:R-:W-:Y:S01]  /*10a20*/  PRMT R7, R7, 0x5410, R11 ;  /* 0x0000541007077816 */ /* 0x000fe2000000000b */
[----:B------:R-:W-:Y:S01]  /*10a30*/  IMAD.MOV.U32 R127, RZ, RZ, R126 ;  /* 0x000000ffff7f7224 */ /* 0x000fe200078e007e */
[----:B------:R-:W-:-:S07]  /*10a40*/  PRMT R171, R171, 0x5410, R171 ;  /* 0x00005410abab7816 */ /* 0x000fce00000000ab */
.L_x_6628:
[----:B------:R-:W-:Y:S05]  /*10a50*/  BSYNC B1 ;  /* 0x0000000000017941 */ /* 0x000fea0003800000 */
.L_x_6626:
        /* <DEDUP_REMOVED lines=11> */
.L_x_6630:
[----:B------:R-:W-:Y:S01]  /*10b10*/  IMAD.MOV.U32 R9, RZ, RZ, R10 ;  /* 0x000000ffff097224 */ /* 0x000fe200078e000a */
[----:B------:R-:W-:Y:S01]  /*10b20*/  PRMT R11, R11, 0x7610, R7 ;  /* 0x000076100b0b7816 */ /* 0x000fe20000000007 */
[----:B------:R-:W-:Y:S01]  /*10b30*/  IMAD.MOV.U32 R126, RZ, RZ, R129 ;  /* 0x000000ffff7e7224 */ /* 0x000fe200078e0081 */
[----:B------:R-:W-:-:S07]  /*10b40*/  PRMT R171, R170, 0x7632, R171 ;  /* 0x00007632aaab7816 */ /* 0x000fce00000000ab */
.L_x_6631:
[----:B------:R-:W-:Y:S05]  /*10b50*/  BSYNC B1 ;  /* 0x0000000000017941 */ /* 0x000fea0003800000 */
.L_x_6629:
        /* <DEDUP_REMOVED lines=11> */
.L_x_6633:
[----:B------:R-:W-:Y:S01]  /*10c10*/  IMAD.MOV.U32 R10, RZ, RZ, R9 ;  /* 0x000000ffff0a7224 */ /* 0x000fe200078e0009 */
[----:B------:R-:W-:Y:S01]  /*10c20*/  PRMT R7, R11, 0x7632, R7 ;  /* 0x000076320b077816 */ /* 0x000fe20000000007 */
[----:B------:R-:W-:Y:S01]  /*10c30*/  IMAD.MOV.U32 R129, RZ, RZ, R128 ;  /* 0x000000ffff817224 */ /* 0x000fe200078e0080 */
[----:B------:R-:W-:-:S07]  /*10c40*/  PRMT R170, R170, 0x5410, R170 ;  /* 0x00005410aaaa7816 */ /* 0x000fce00000000aa */
.L_x_6634:
[----:B------:R-:W-:Y:S05]  /*10c50*/  BSYNC B1 ;  /* 0x0000000000017941 */ /* 0x000fea0003800000 */
.L_x_6632:
        /* <DEDUP_REMOVED lines=11> */
.L_x_6636:
[----:B------:R-:W-:Y:S01]  /*10d10*/  IMAD.MOV.U32 R9, RZ, RZ, R10 ;  /* 0x000000ffff097224 */ /* 0x000fe200078e000a */
[----:B------:R-:W-:Y:S01]  /*10d20*/  PRMT R11, R7, 0x7610, R11 ;  /* 0x00007610070b7816 */ /* 0x000fe2000000000b */
[----:B------:R-:W-:Y:S01]  /*10d30*/  IMAD.MOV.U32 R128, RZ, RZ, R131 ;  /* 0x000000ffff807224 */ /* 0x000fe200078e0083 */
[----:B------:R-:W-:-:S07]  /*10d40*/  PRMT R170, R169, 0x7632, R170 ;  /* 0x00007632a9aa7816 */ /* 0x000fce00000000aa */
.L_x_6637:
[----:B------:R-:W-:Y:S05]  /*10d50*/  BSYNC B1 ;  /* 0x0000000000017941 */ /* 0x000fea0003800000 */
.L_x_6635:
        /* <DEDUP_REMOVED lines=11> */
.L_x_6639:
[----:B------:R-:W-:Y:S01]  /*10e10*/  IMAD.MOV.U32 R10, RZ, RZ, R9 ;  /* 0x000000ffff0a7224 */ /* 0x000fe200078e0009 */
[----:B------:R-:W-:Y:S01]  /*10e20*/  PRMT R7, R7, 0x5410, R11 ;  /* 0x0000541007077816 */ /* 0x000fe2000000000b */
[----:B------:R-:W-:Y:S01]  /*10e30*/  IMAD.MOV.U32 R131, RZ, RZ, R130 ;  /* 0x000000ffff837224 */ /* 0x000fe200078e0082 */
[----:B------:R-:W-:-:S07]  /*10e40*/  PRMT R169, R169, 0x5410, R169 ;  /* 0x00005410a9a97816 */ /* 0x000fce00000000a9 */
.L_x_6640:
[----:B------:R-:W-:Y:S05]  /*10e50*/  BSYNC B1 ;  /* 0x0000000000017941 */ /* 0x000fea0003800000 */
.L_x_6638:
        /* <DEDUP_REMOVED lines=11> */
.L_x_6642:
[----:B------:R-:W-:Y:S01]  /*10f10*/  IMAD.MOV.U32 R9, RZ, RZ, R10 ;  /* 0x000000ffff097224 */ /* 0x000fe200078e000a */
[----:B------:R-:W-:Y:S01]  /*10f20*/  PRMT R11, R11, 0x7610, R7 ;  /* 0x000076100b0b7816 */ /* 0x000fe20000000007 */
[----:B------:R-:W-:Y:S01]  /*10f30*/  IMAD.MOV.U32 R130, RZ, RZ, R133 ;  /* 0x000000ffff827224 */ /* 0x000fe200078e0085 */
[----:B------:R-:W-:-:S07]  /*10f40*/  PRMT R169, R168, 0x7632, R169 ;  /* 0x00007632a8a97816 */ /* 0x000fce00000000a9 */
.L_x_6643:
[----:B------:R-:W-:Y:S05]  /*10f50*/  BSYNC B1 ;  /* 0x0000000000017941 */ /* 0x000fea0003800000 */
.L_x_6641:
        /* <DEDUP_REMOVED lines=11> */
.L_x_6645:
[----:B------:R-:W-:Y:S01]  /*11010*/  IMAD.MOV.U32 R10, RZ, RZ, R9 ;  /* 0x000000ffff0a7224 */ /* 0x000fe200078e0009 */
[----:B------:R-:W-:Y:S01]  /*11020*/  PRMT R7, R11, 0x7632, R7 ;  /* 0x000076320b077816 */ /* 0x000fe20000000007 */
[----:B------:R-:W-:Y:S01]  /*11030*/  IMAD.MOV.U32 R133, RZ, RZ, R132 ;  /* 0x000000ffff857224 */ /* 0x000fe200078e0084 */
[----:B------:R-:W-:-:S07]  /*11040*/  PRMT R168, R168, 0x5410, R168 ;  /* 0x00005410a8a87816 */ /* 0x000fce00000000a8 */
.L_x_6646:
[----:B------:R-:W-:Y:S05]  /*11050*/  BSYNC B1 ;  /* 0x0000000000017941 */ /* 0x000fea0003800000 */
.L_x_6644:
        /* <DEDUP_REMOVED lines=11> */
.L_x_6648:
[----:B------:R-:W-:Y:S01]  /*11110*/  IMAD.MOV.U32 R9, RZ, RZ, R10 ;  /* 0x000000ffff097224 */ /* 0x000fe200078e000a */
[----:B------:R-:W-:Y:S01]  /*11120*/  PRMT R11, R7, 0x7610, R11 ;  /* 0x00007610070b7816 */ /* 0x000fe2000000000b */
[----:B------:R-:W-:Y:S01]  /*11130*/  IMAD.MOV.U32 R132, RZ, RZ, R135 ;  /* 0x000000ffff847224 */ /* 0x000fe200078e0087 */
[----:B------:R-:W-:-:S07]  /*11140*/  PRMT R168, R167, 0x7632, R168 ;  /* 0x00007632a7a87816 */ /* 0x000fce00000000a8 */
.L_x_6649:
[----:B------:R-:W-:Y:S05]  /*11150*/  BSYNC B1 ;  /* 0x0000000000017941 */ /* 0x000fea0003800000 */
.L_x_6647:
        /* <DEDUP_REMOVED lines=11> */
.L_x_6651:
[----:B------:R-:W-:Y:S01]  /*11210*/  IMAD.MOV.U32 R10, RZ, RZ, R9 ;  /* 0x000000ffff0a7224 */ /* 0x000fe200078e0009 */
[----:B------:R-:W-:Y:S01]  /*11220*/  PRMT R7, R7, 0x5410, R11 ;  /* 0x0000541007077816 */ /* 0x000fe2000000000b */
[----:B------:R-:W-:Y:S01]  /*11230*/  IMAD.MOV.U32 R135, RZ, RZ, R134 ;  /* 0x000000ffff877224 */ /* 0x000fe200078e0086 */
[----:B------:R-:W-:-:S07]  /*11240*/  PRMT R167, R167, 0x5410, R167 ;  /* 0x00005410a7a77816 */ /* 0x000fce00000000a7 */
.L_x_6652:
[----:B------:R-:W-:Y:S05]  /*11250*/  BSYNC B1 ;  /* 0x0000000000017941 */ /* 0x000fea0003800000 */
.L_x_6650:
        /* <DEDUP_REMOVED lines=11> */
.L_x_6654:
[----:B------:R-:W-:Y:S01]  /*11310*/  IMAD.MOV.U32 R9, RZ, RZ, R10 ;  /* 0x000000ffff097224 */ /* 0x000fe200078e000a */
[----:B------:R-:W-:Y:S01]  /*11320*/  PRMT R11, R11, 0x7610, R7 ;  /* 0x000076100b0b7816 */ /* 0x000fe20000000007 */
[----:B------:R-:W-:Y:S01]  /*11330*/  IMAD.MOV.U32 R134, RZ, RZ, R137 ;  /* 0x000000ffff867224 */ /* 0x000fe200078e0089 */
[----:B------:R-:W-:-:S07]  /*11340*/  PRMT R167, R166, 0x7632, R167 ;  /* 0x00007632a6a77816 */ /* 0x000fce00000000a7 */
.L_x_6655:
[----:B------:R-:W-:Y:S05]  /*11350*/  BSYNC B1 ;  /* 0x0000000000017941 */ /* 0x000fea0003800000 */
.L_x_6653:
        /* <DEDUP_REMOVED lines=11> */
.L_x_6657:
[----:B------:R-:W-:Y:S01]  /*11410*/  IMAD.MOV.U32 R10, RZ, RZ, R9 ;  /* 0x000000ffff0a7224 */ /* 0x000fe200078e0009 */
[----:B------:R-:W-:Y:S01]  /*11420*/  PRMT R7, R11, 0x7632, R7 ;  /* 0x000076320b077816 */ /* 0x000fe20000000007 */
[----:B------:R-:W-:Y:S01]  /*11430*/  IMAD.MOV.U32 R137, RZ, RZ, R136 ;  /* 0x000000ffff897224 */ /* 0x000fe200078e0088 */
[----:B------:R-:W-:-:S07]  /*11440*/  PRMT R166, R166, 0x5410, R166 ;  /* 0x00005410a6a67816 */ /* 0x000fce00000000a6 */
.L_x_6658:
[----:B------:R-:W-:Y:S05]  /*11450*/  BSYNC B1 ;  /* 0x0000000000017941 */ /* 0x000fea0003800000 */
.L_x_6656:
        /* <DEDUP_REMOVED lines=11> */
.L_x_6660:
[----:B------:R-:W-:Y:S01]  /*11510*/  IMAD.MOV.U32 R9, RZ, RZ, R10 ;  /* 0x000000ffff097224 */ /* 0x000fe200078e000a */
[----:B------:R-:W-:Y:S01]  /*11520*/  PRMT R11, R7, 0x7610, R11 ;  /* 0x00007610070b7816 */ /* 0x000fe2000000000b */
[----:B------:R-:W-:Y:S01]  /*11530*/  IMAD.MOV.U32 R136, RZ, RZ, R139 ;  /* 0x000000ffff887224 */ /* 0x000fe200078e008b */
[----:B------:R-:W-:-:S07]  /*11540*/  PRMT R166, R165, 0x7632, R166 ;  /* 0x00007632a5a67816 */ /* 0x000fce00000000a6 */
.L_x_6661:
[----:B------:R-:W-:Y:S05]  /*11550*/  BSYNC B1 ;  /* 0x0000000000017941 */ /* 0x000fea0003800000 */
.L_x_6659:
        /* <DEDUP_REMOVED lines=11> */
.L_x_6663:
[----:B------:R-:W-:Y:S01]  /*11610*/  IMAD.MOV.U32 R10, RZ, RZ, R9 ;  /* 0x000000ffff0a7224 */ /* 0x000fe200078e0009 */
[----:B------:R-:W-:Y:S01]  /*11620*/  PRMT R7, R7, 0x5410, R11 ;  /* 0x0000541007077816 */ /* 0x000fe2000000000b */
[----:B------:R-:W-:Y:S01]  /*11630*/  IMAD.MOV.U32 R139, RZ, RZ, R138 ;  /* 0x000000ffff8b7224 */ /* 0x000fe200078e008a */
[----:B------:R-:W-:-:S07]  /*11640*/  PRMT R165, R165, 0x5410, R165 ;  /* 0x00005410a5a57816 */ /* 0x000fce00000000a5 */
.L_x_6664:
[----:B------:R-:W-:Y:S05]  /*11650*/  BSYNC B1 ;  /* 0x0000000000017941 */ /* 0x000fea0003800000 */
.L_x_6662:
        /* <DEDUP_REMOVED lines=11> */
.L_x_6666:
[----:B------:R-:W-:Y:S01]  /*11710*/  IMAD.MOV.U32 R9, RZ, RZ, R10 ;  /* 0x000000ffff097224 */ /* 0x000fe200078e000a */
[----:B------:R-:W-:Y:S01]  /*11720*/  PRMT R11, R11, 0x7610, R7 ;  /* 0x000076100b0b7816 */ /* 0x000fe20000000007 */
[----:B------:R-:W-:Y:S01]  /*11730*/  IMAD.MOV.U32 R138, RZ, RZ, R141 ;  /* 0x000000ffff8a7224 */ /* 0x000fe200078e008d */
[----:B------:R-:W-:-:S07]  /*11740*/  PRMT R165, R164, 0x7632, R165 ;  /* 0x00007632a4a57816 */ /* 0x000fce00000000a5 */
.L_x_6667:
[----:B------:R-:W-:Y:S05]  /*11750*/  BSYNC B1 ;  /* 0x0000000000017941 */ /* 0x000fea0003800000 */
.L_x_6665:
        /* <DEDUP_REMOVED lines=11> */
.L_x_6669:
[----:B------:R-:W-:Y:S01]  /*11810*/  IMAD.MOV.U32 R10, RZ, RZ, R9 ;  /* 0x000000ffff0a7224 */ /* 0x000fe200078e0009 */
[----:B------:R-:W-:Y:S01]  /*11820*/  PRMT R7, R11, 0x7632, R7 ;  /* 0x000076320b077816 */ /* 0x000fe20000000007 */
[----:B------:R-:W-:Y:S01]  /*11830*/  IMAD.MOV.U32 R141, RZ, RZ, R140 ;  /* 0x000000ffff8d7224 */ /* 0x000fe200078e008c */
[----:B------:R-:W-:-:S07]  /*11840*/  PRMT R164, R164, 0x5410, R164 ;  /* 0x00005410a4a47816 */ /* 0x000fce00000000a4 */
.L_x_6670:
[----:B------:R-:W-:Y:S05]  /*11850*/  BSYNC B1 ;  /* 0x0000000000017941 */ /* 0x000fea0003800000 */
.L_x_6668:
        /* <DEDUP_REMOVED lines=11> */
.L_x_6672:
[----:B------:R-:W-:Y:S01]  /*11910*/  IMAD.MOV.U32 R9, RZ, RZ, R10 ;  /* 0x000000ffff097224 */ /* 0x000fe200078e000a */
[----:B------:R-:W-:Y:S01]  /*11920*/  PRMT R11, R7, 0x7610, R11 ;  /* 0x00007610070b7816 */ /* 0x000fe2000000000b */
[----:B------:R-:W-:Y:S01]  /*11930*/  IMAD.MOV.U32 R140, RZ, RZ, R143 ;  /* 0x000000ffff8c7224 */ /* 0x000fe200078e008f */
[----:B------:R-:W-:-:S07]  /*11940*/  PRMT R164, R163, 0x7632, R164 ;  /* 0x00007632a3a47816 */ /* 0x000fce00000000a4 */
.L_x_6673:
[----:B------:R-:W-:Y:S05]  /*11950*/  BSYNC B1 ;  /* 0x0000000000017941 */ /* 0x000fea0003800000 */
.L_x_6671:
        /* <DEDUP_REMOVED lines=11> */
.L_x_6675:
[----:B------:R-:W-:Y:S01]  /*11a10*/  IMAD.MOV.U32 R10, RZ, RZ, R9 ;  /* 0x000000ffff0a7224 */ /* 0x000fe200078e0009 */
[----:B------:R-:W-:Y:S01]  /*11a20*/  PRMT R7, R7, 0x5410, R11 ;  /* 0x0000541007077816 */ /* 0x000fe2000000000b */
[----:B------:R-:W-:Y:S01]  /*11a30*/  IMAD.MOV.U32 R143, RZ, RZ, R142 ;  /* 0x000000ffff8f7224 */ /* 0x000fe200078e008e */
[----:B------:R-:W-:-:S07]  /*11a40*/  PRMT R163, R163, 0x5410, R163 ;  /* 0x00005410a3a37816 */ /* 0x000fce00000000a3 */
.L_x_6676:
[----:B------:R-:W-:Y:S05]  /*11a50*/  BSYNC B1 ;  /* 0x0000000000017941 */ /* 0x000fea0003800000 */
.L_x_6674:
        /* <DEDUP_REMOVED lines=11> */
.L_x_6678:
[----:B------:R-:W-:Y:S01]  /*11b10*/  IMAD.MOV.U32 R9, RZ, RZ, R10 ;  /* 0x000000ffff097224 */ /* 0x000fe200078e000a */
[----:B------:R-:W-:Y:S01]  /*11b20*/  PRMT R11, R11, 0x7610, R7 ;  /* 0x000076100b0b7816 */ /* 0x000fe20000000007 */
[----:B------:R-:W-:Y:S01]  /*11b30*/  IMAD.MOV.U32 R142, RZ, RZ, R145 ;  /* 0x000000ffff8e7224 */ /* 0x000fe200078e0091 */
[----:B------:R-:W-:-:S07]  /*11b40*/  PRMT R163, R162, 0x7632, R163 ;  /* 0x00007632a2a37816 */ /* 0x000fce00000000a3 */
.L_x_6679:
[----:B------:R-:W-:Y:S05]  /*11b50*/  BSYNC B1 ;  /* 0x0000000000017941 */ /* 0x000fea0003800000 */
.L_x_6677:
        /* <DEDUP_REMOVED lines=11> */
.L_x_6681:
[----:B------:R-:W-:Y:S01]  /*11c10*/  IMAD.MOV.U32 R10, RZ, RZ, R9 ;  /* 0x000000ffff0a7224 */ /* 0x000fe200078e0009 */
[----:B------:R-:W-:Y:S01]  /*11c20*/  PRMT R7, R11, 0x7632, R7 ;  /* 0x000076320b077816 */ /* 0x000fe20000000007 */
[----:B------:R-:W-:Y:S01]  /*11c30*/  IMAD.MOV.U32 R145, RZ, RZ, R144 ;  /* 0x000000ffff917224 */ /* 0x000fe200078e0090 */
[----:B------:R-:W-:-:S07]  /*11c40*/  PRMT R162, R162, 0x5410, R162 ;  /* 0x00005410a2a27816 */ /* 0x000fce00000000a2 */
.L_x_6682:
[----:B------:R-:W-:Y:S05]  /*11c50*/  BSYNC B1 ;  /* 0x0000000000017941 */ /* 0x000fea0003800000 */
.L_x_6680:
        /* <DEDUP_REMOVED lines=11> */
.L_x_6684:
[----:B------:R-:W-:Y:S01]  /*11d10*/  IMAD.MOV.U32 R9, RZ, RZ, R10 ;  /* 0x000000ffff097224 */ /* 0x000fe200078e000a */
[----:B------:R-:W-:Y:S01]  /*11d20*/  PRMT R11, R7, 0x7610, R11 ;  /* 0x00007610070b7816 */ /* 0x000fe2000000000b */
[----:B------:R-:W-:Y:S01]  /*11d30*/  IMAD.MOV.U32 R144, RZ, RZ, R147 ;  /* 0x000000ffff907224 */ /* 0x000fe200078e0093 */
[----:B------:R-:W-:-:S07]  /*11d40*/  PRMT R162, R161, 0x7632, R162 ;  /* 0x00007632a1a27816 */ /* 0x000fce00000000a2 */
.L_x_6685:
[----:B------:R-:W-:Y:S05]  /*11d50*/  BSYNC B1 ;  /* 0x0000000000017941 */ /* 0x000fea0003800000 */
.L_x_6683:
        /* <DEDUP_REMOVED lines=11> */
.L_x_6687:
[----:B------:R-:W-:Y:S01]  /*11e10*/  IMAD.MOV.U32 R10, RZ, RZ, R9 ;  /* 0x000000ffff0a7224 */ /* 0x000fe200078e0009 */
[----:B------:R-:W-:Y:S01]  /*11e20*/  PRMT R7, R7, 0x5410, R11 ;  /* 0x0000541007077816 */ /* 0x000fe2000000000b */
[----:B------:R-:W-:Y:S01]  /*11e30*/  IMAD.MOV.U32 R147, RZ, RZ, R146 ;  /* 0x000000ffff937224 */ /* 0x000fe200078e0092 */
[----:B------:R-:W-:-:S07]  /*11e40*/  PRMT R161, R161, 0x5410, R161 ;  /* 0x00005410a1a17816 */ /* 0x000fce00000000a1 */
.L_x_6688:
[----:B------:R-:W-:Y:S05]  /*11e50*/  BSYNC B1 ;  /* 0x0000000000017941 */ /* 0x000fea0003800000 */
.L_x_6686:
        /* <DEDUP_REMOVED lines=11> */
.L_x_6690:
[----:B------:R-:W-:Y:S01]  /*11f10*/  IMAD.MOV.U32 R9, RZ, RZ, R10 ;  /* 0x000000ffff097224 */ /* 0x000fe200078e000a */
[----:B------:R-:W-:Y:S01]  /*11f20*/  PRMT R11, R11, 0x7610, R7 ;  /* 0x000076100b0b7816 */ /* 0x000fe20000000007 */
[----:B------:R-:W-:Y:S01]  /*11f30*/  IMAD.MOV.U32 R146, RZ, RZ, R149 ;  /* 0x000000ffff927224 */ /* 0x000fe200078e0095 */
[----:B------:R-:W-:-:S07]  /*11f40*/  PRMT R161, R160, 0x7632, R161 ;  /* 0x00007632a0a17816 */ /* 0x000fce00000000a1 */
.L_x_6691:
[----:B------:R-:W-:Y:S05]  /*11f50*/  BSYNC B1 ;  /* 0x0000000000017941 */ /* 0x000fea0003800000 */
.L_x_6689:
        /* <DEDUP_REMOVED lines=11> */
.L_x_6693:
[----:B------:R-:W-:Y:S01]  /*12010*/  IMAD.MOV.U32 R10, RZ, RZ, R9 ;  /* 0x000000ffff0a7224 */ /* 0x000fe200078e0009 */
[----:B------:R-:W-:Y:S01]  /*12020*/  PRMT R7, R11, 0x7632, R7 ;  /* 0x000076320b077816 */ /* 0x000fe20000000007 */
[----:B------:R-:W-:Y:S01]  /*12030*/  IMAD.MOV.U32 R149, RZ, RZ, R148 ;  /* 0x000000ffff957224 */ /* 0x000fe200078e0094 */
[----:B------:R-:W-:-:S07]  /*12040*/  PRMT R160, R160, 0x5410, R160 ;  /* 0x00005410a0a07816 */ /* 0x000fce00000000a0 */
.L_x_6694:
[----:B------:R-:W-:Y:S05]  /*12050*/  BSYNC B1 ;  /* 0x0000000000017941 */ /* 0x000fea0003800000 */
.L_x_6692:
        /* <DEDUP_REMOVED lines=11> */
.L_x_6696:
[----:B------:R-:W-:Y:S01]  /*12110*/  IMAD.MOV.U32 R9, RZ, RZ, R10 ;  /* 0x000000ffff097224 */ /* 0x000fe200078e000a */
[----:B------:R-:W-:Y:S01]  /*12120*/  PRMT R11, R7, 0x7610, R11 ;  /* 0x00007610070b7816 */ /* 0x000fe2000000000b */
[----:B------:R-:W-:Y:S01]  /*12130*/  IMAD.MOV.U32 R148, RZ, RZ, R151 ;  /* 0x000000ffff947224 */ /* 0x000fe200078e0097 */
[----:B------:R-:W-:-:S07]  /*12140*/  PRMT R160, R159, 0x7632, R160 ;  /* 0x000076329fa07816 */ /* 0x000fce00000000a0 */
.L_x_6697:
[----:B------:R-:W-:Y:S05]  /*12150*/  BSYNC B1 ;  /* 0x0000000000017941 */ /* 0x000fea0003800000 */
.L_x_6695:
        /* <DEDUP_REMOVED lines=11> */
.L_x_6699:
[----:B------:R-:W-:Y:S01]  /*12210*/  IMAD.MOV.U32 R10, RZ, RZ, R9 ;  /* 0x000000ffff0a7224 */ /* 0x000fe200078e0009 */
[----:B------:R-:W-:Y:S01]  /*12220*/  PRMT R7, R7, 0x5410, R11 ;  /* 0x0000541007077816 */ /* 0x000fe2000000000b */
[----:B------:R-:W-:Y:S01]  /*12230*/  IMAD.MOV.U32 R151, RZ, RZ, R150 ;  /* 0x000000ffff977224 */ /* 0x000fe200078e0096 */
[----:B------:R-:W-:-:S07]  /*12240*/  PRMT R159, R159, 0x5410, R159 ;  /* 0x000054109f9f7816 */ /* 0x000fce000000009f */
.L_x_6700:
[----:B------:R-:W-:Y:S05]  /*12250*/  BSYNC B1 ;  /* 0x0000000000017941 */ /* 0x000fea0003800000 */
.L_x_6698:
        /* <DEDUP_REMOVED lines=11> */
.L_x_6702:
[----:B------:R-:W-:Y:S01]  /*12310*/  IMAD.MOV.U32 R9, RZ, RZ, R10 ;  /* 0x000000ffff097224 */ /* 0x000fe200078e000a */
[----:B------:R-:W-:Y:S01]  /*12320*/  PRMT R11, R11, 0x7610, R7 ;  /* 0x000076100b0b7816 */ /* 0x000fe20000000007 */
[----:B------:R-:W-:Y:S01]  /*12330*/  IMAD.MOV.U32 R150, RZ, RZ, R153 ;  /* 0x000000ffff967224 */ /* 0x000fe200078e0099 */
[----:B------:R-:W-:-:S07]  /*12340*/  PRMT R159, R158, 0x7632, R159 ;  /* 0x000076329e9f7816 */ /* 0x000fce000000009f */
.L_x_6703:
[----:B------:R-:W-:Y:S05]  /*12350*/  BSYNC B1 ;  /* 0x0000000000017941 */ /* 0x000fea0003800000 */
.L_x_6701:
        /* <DEDUP_REMOVED lines=11> */
.L_x_6705:
[----:B------:R-:W-:Y:S01]  /*12410*/  IMAD.MOV.U32 R10, RZ, RZ, R9 ;  /* 0x000000ffff0a7224 */ /* 0x000fe200078e0009 */
[----:B------:R-:W-:Y:S01]  /*12420*/  PRMT R7, R11, 0x7632, R7 ;  /* 0x000076320b077816 */ /* 0x000fe20000000007 */
[----:B------:R-:W-:Y:S01]  /*12430*/  IMAD.MOV.U32 R153, RZ, RZ, R152 ;  /* 0x000000ffff997224 */ /* 0x000fe200078e0098 */
[----:B------:R-:W-:-:S07]  /*12440*/  PRMT R158, R158, 0x5410, R158 ;  /* 0x000054109e9e7816 */ /* 0x000fce000000009e */
.L_x_6706:
[----:B------:R-:W-:Y:S05]  /*12450*/  BSYNC B1 ;  /* 0x0000000000017941 */ /* 0x000fea0003800000 */
.L_x_6704:
        /* <DEDUP_REMOVED lines=11> */
.L_x_6708:
[----:B------:R-:W-:Y:S01]  /*12510*/  IMAD.MOV.U32 R9, RZ, RZ, R10 ;  /* 0x000000ffff097224 */ /* 0x000fe200078e000a */
[----:B------:R-:W-:Y:S01]  /*12520*/  PRMT R11, R7, 0x7610, R11 ;  /* 0x00007610070b7816 */ /* 0x000fe2000000000b */
[----:B------:R-:W-:Y:S01]  /*12530*/  IMAD.MOV.U32 R152, RZ, RZ, R155 ;  /* 0x000000ffff987224 */ /* 0x000fe200078e009b */
[----:B------:R-:W-:-:S07]  /*12540*/  PRMT R158, R157, 0x7632, R158 ;  /* 0x000076329d9e7816 */ /* 0x000fce000000009e */
.L_x_6709:
[----:B------:R-:W-:Y:S05]  /*12550*/  BSYNC B1 ;  /* 0x0000000000017941 */ /* 0x000fea0003800000 */
.L_x_6707:
        /* <DEDUP_REMOVED lines=11> */
.L_x_6711:
[----:B------:R-:W-:Y:S01]  /*12610*/  IMAD.MOV.U32 R155, RZ, RZ, R154 ;  /* 0x000000ffff9b7224 */ /* 0x000fe200078e009a */
[C---:B------:R-:W-:Y:S01]  /*12620*/  PRMT R157, R11.reuse, 0x5410, R157 ;  /* 0x000054100b9d7816 */ /* 0x040fe2000000009d */
[--C-:B------:R-:W-:Y:S01]  /*12630*/  IMAD.MOV.U32 R7, RZ, RZ, R9.reuse ;  /* 0x000000ffff077224 */ /* 0x100fe200078e0009 */
[----:B------:R-:W-:Y:S01]  /*12640*/  PRMT R10, R11, 0x7610, R10 ;  /* 0x000076100b0a7816 */ /* 0x000fe2000000000a */
[----:B------:R-:W-:-:S07]  /*12650*/  IMAD.MOV.U32 R154, RZ, RZ, R9 ;  /* 0x000000ffff9a7224 */ /* 0x000fce00078e0009 */
.L_x_6712:
[----:B------:R-:W-:Y:S05]  /*12660*/  BSYNC B1 ;  /* 0x0000000000017941 */ /* 0x000fea0003800000 */
.L_x_6710:
[----:B------:R-:W-:Y:S02]  /*12670*/  VIADD R4, R4, 0x4 ;  /* 0x0000000404047836 */ /* 0x000fe40000000000 */
[----:B------:R-:W-:Y:S01]  /*12680*/  VIADD R2, R2, 0x2 ;  /* 0x0000000202027836 */ /* 0x000fe20000000000 */
[----:B------:R-:W-:Y:S06]  /*12690*/  @P1 BRA `(.L_x_6713) ;  /* 0xffffffc0000c1947 */ /* 0x000fec000383ffff */
[----:B------:R-:W-:Y:S01]  /*126a0*/  FADD.FTZ R3, R3, R8 ;  /* 0x0000000803037221 */ /* 0x000fe20000010000 */
[----:B------:R-:W-:Y:S01]  /*126b0*/  PRMT R157, R10, 0x7610, R157 ;  /* 0x000076100a9d7816 */ /* 0x000fe2000000009d */
[----:B------:R-:W-:Y:S02]  /*126c0*/  IMAD.MOV.U32 R2, RZ, RZ, R6 ;  /* 0x000000ffff027224 */ /* 0x000fe400078e0006 */
[----:B------:R-:W-:-:S07]  /*126d0*/  IMAD.MOV.U32 R154, RZ, RZ, R7 ;  /* 0x000000ffff9a7224 */ /* 0x000fce00078e0007 */
.L_x_6523:
[----:B------:R-:W-:Y:S05]  /*126e0*/  BSYNC B0 ;  /* 0x0000000000007941 */ /* 0x000fea0003800000 */
.L_x_6522:
        /* <DEDUP_REMOVED lines=54> */
[----:B--2---:R-:W-:Y:S04]  /*12a50*/  STL.64 [R1+0x18], R8 ;  /* 0x0000180801007387 */ /* 0x004fe80000100a00 */
[----:B0-----:R-:W-:Y:S04]  /*12a60*/  STL.64 [R1+0x20], R10 ;  /* 0x0000200a01007387 */ /* 0x001fe80000100a00 */
        /* <DEDUP_REMOVED lines=107> */
.L_x_6905:
        /* <DEDUP_REMOVED lines=20> */
.L_x_6717:
[----:B------:R-:W-:Y:S01]  /*13260*/  IMAD.MOV.U32 R10, RZ, RZ, R93 ;  /* 0x000000ffff0a7224 */ /* 0x000fe200078e005d */
[C---:B------:R-:W-:Y:S01]  /*13270*/  PRMT R7, R188.reuse, 0x7632, R7 ;  /* 0x00007632bc077816 */ /* 0x040fe20000000007 */
[----:B------:R-:W-:Y:S01]  /*13280*/  IMAD.MOV.U32 R93, RZ, RZ, R92 ;  /* 0x000000ffff5d7224 */ /* 0x000fe200078e005c */
[----:B------:R-:W-:-:S07]  /*13290*/  PRMT R188, R188, 0x5410, R188 ;  /* 0x00005410bcbc7816 */ /* 0x000fce00000000bc */
.L_x_6718:
[----:B------:R-:W-:Y:S05]  /*132a0*/  BSYNC B1 ;  /* 0x0000000000017941 */ /* 0x000fea0003800000 */
.L_x_6716:
        /* <DEDUP_REMOVED lines=11> */
.L_x_6720:
[----:B------:R-:W-:Y:S01]  /*13360*/  IMAD.MOV.U32 R9, RZ, RZ, R10 ;  /* 0x000000ffff097224 */ /* 0x000fe200078e000a */
[----:B------:R-:W-:Y:S01]  /*13370*/  PRMT R11, R7, 0x7610, R11 ;  /* 0x00007610070b7816 */ /* 0x000fe2000000000b */
[----:B------:R-:W-:Y:S01]  /*13380*/  IMAD.MOV.U32 R92, RZ, RZ, R95 ;  /* 0x000000ffff5c7224 */ /* 0x000fe200078e005f */
[----:B------:R-:W-:-:S07]  /*13390*/  PRMT R188, R187, 0x7632, R188 ;  /* 0x00007632bbbc7816 */ /* 0x000fce00000000bc */
.L_x_6721:
[----:B------:R-:W-:Y:S05]  /*133a0*/  BSYNC B1 ;  /* 0x0000000000017941 */ /* 0x000fea0003800000 */
.L_x_6719:
        /* <DEDUP_REMOVED lines=11> */
.L_x_6723:
[----:B------:R-:W-:Y:S01]  /*13460*/  IMAD.MOV.U32 R10, RZ, RZ, R9 ;  /* 0x000000ffff0a7224 */ /* 0x000fe200078e0009 */
[----:B------:R-:W-:Y:S01]  /*13470*/  PRMT R7, R7, 0x5410, R11 ;  /* 0x0000541007077816 */ /* 0x000fe2000000000b */
[----:B------:R-:W-:Y:S01]  /*13480*/  IMAD.MOV.U32 R95, RZ, RZ, R94 ;  /* 0x000000ffff5f7224 */ /* 0x000fe200078e005e */
[----:B------:R-:W-:-:S07]  /*13490*/  PRMT R187, R187, 0x5410, R187 ;  /* 0x00005410bbbb7816 */ /* 0x000fce00000000bb */
.L_x_6724:
[----:B------:R-:W-:Y:S05]  /*134a0*/  BSYNC B1 ;  /* 0x0000000000017941 */ /* 0x000fea0003800000 */
.L_x_6722:
        /* <DEDUP_REMOVED lines=11> */
.L_x_6726:
[----:B------:R-:W-:Y:S01]  /*13560*/  IMAD.MOV.U32 R9, RZ, RZ, R10 ;  /* 0x000000ffff097224 */ /* 0x000fe200078e000a */
[----:B------:R-:W-:Y:S01]  /*13570*/  PRMT R11, R11, 0x7610, R7 ;  /* 0x000076100b0b7816 */ /* 0x000fe20000000007 */
[----:B------:R-:W-:Y:S01]  /*13580*/  IMAD.MOV.U32 R94, RZ, RZ, R97 ;  /* 0x000000ffff5e7224 */ /* 0x000fe200078e0061 */
[----:B------:R-:W-:-:S07]  /*13590*/  PRMT R187, R186, 0x7632, R187 ;  /* 0x00007632babb7816 */ /* 0x000fce00000000bb */
.L_x_6727:
[----:B------:R-:W-:Y:S05]  /*135a0*/  BSYNC B1 ;  /* 0x0000000000017941 */ /* 0x000fea0003800000 */
.L_x_6725:
        /* <DEDUP_REMOVED lines=11> */
.L_x_6729:
[----:B------:R-:W-:Y:S01]  /*13660*/  IMAD.MOV.U32 R10, RZ, RZ, R9 ;  /* 0x000000ffff0a7224 */ /* 0x000fe200078e0009 */
[----:B------:R-:W-:Y:S01]  /*13670*/  PRMT R7, R11, 0x7632, R7 ;  /* 0x000076320b077816 */ /* 0x000fe20000000007 */
[----:B------:R-:W-:Y:S01]  /*13680*/  IMAD.MOV.U32 R97, RZ, RZ, R96 ;  /* 0x000000ffff617224 */ /* 0x000fe200078e0060 */
[----:B------:R-:W-:-:S07]  /*13690*/  PRMT R186, R186, 0x5410, R186 ;  /* 0x00005410baba7816 */ /* 0x000fce00000000ba */
.L_x_6730:
[----:B------:R-:W-:Y:S05]  /*136a0*/  BSYNC B1 ;  /* 0x0000000000017941 */ /* 0x000fea0003800000 */
.L_x_6728:
        /* <DEDUP_REMOVED lines=11> */
.L_x_6732:
[----:B------:R-:W-:Y:S01]  /*13760*/  IMAD.MOV.U32 R9, RZ, RZ, R10 ;  /* 0x000000ffff097224 */ /* 0x000fe200078e000a */
[----:B------:R-:W-:Y:S01]  /*13770*/  PRMT R11, R7, 0x7610, R11 ;  /* 0x00007610070b7816 */ /* 0x000fe2000000000b */
[----:B------:R-:W-:Y:S01]  /*13780*/  IMAD.MOV.U32 R96, RZ, RZ, R99 ;  /* 0x000000ffff607224 */ /* 0x000fe200078e0063 */
[----:B------:R-:W-:-:S07]  /*13790*/  PRMT R186, R185, 0x7632, R186 ;  /* 0x00007632b9ba7816 */ /* 0x000fce00000000ba */
.L_x_6733:
[----:B------:R-:W-:Y:S05]  /*137a0*/  BSYNC B1 ;  /* 0x0000000000017941 */ /* 0x000fea0003800000 */
.L_x_6731:
        /* <DEDUP_REMOVED lines=11> */
.L_x_6735:
[----:B------:R-:W-:Y:S01]  /*13860*/  IMAD.MOV.U32 R10, RZ, RZ, R9 ;  /* 0x000000ffff0a7224 */ /* 0x000fe200078e0009 */
[----:B------:R-:W-:Y:S01]  /*13870*/  PRMT R7, R7, 0x5410, R11 ;  /* 0x0000541007077816 */ /* 0x000fe2000000000b */
[----:B------:R-:W-:Y:S01]  /*13880*/  IMAD.MOV.U32 R99, RZ, RZ, R98 ;  /* 0x000000ffff637224 */ /* 0x000fe200078e0062 */
[----:B------:R-:W-:-:S07]  /*13890*/  PRMT R185, R185, 0x5410, R185 ;  /* 0x00005410b9b97816 */ /* 0x000fce00000000b9 */
.L_x_6736:
[----:B------:R-:W-:Y:S05]  /*138a0*/  BSYNC B1 ;  /* 0x0000000000017941 */ /* 0x000fea0003800000 */
.L_x_6734:
        /* <DEDUP_REMOVED lines=11> */
.L_x_6738:
[----:B------:R-:W-:Y:S01]  /*13960*/  IMAD.MOV.U32 R9, RZ, RZ, R10 ;  /* 0x000000ffff097224 */ /* 0x000fe200078e000a */
[----:B------:R-:W-:Y:S01]  /*13970*/  PRMT R11, R11, 0x7610, R7 ;  /* 0x000076100b0b7816 */ /* 0x000fe20000000007 */
[----:B------:R-:W-:Y:S01]  /*13980*/  IMAD.MOV.U32 R98, RZ, RZ, R101 ;  /* 0x000000ffff627224 */ /* 0x000fe200078e0065 */
[----:B------:R-:W-:-:S07]  /*13990*/  PRMT R185, R184, 0x7632, R185 ;  /* 0x00007632b8b97816 */ /* 0x000fce00000000b9 */
.L_x_6739:
[----:B------:R-:W-:Y:S05]  /*139a0*/  BSYNC B1 ;  /* 0x0000000000017941 */ /* 0x000fea0003800000 */
.L_x_6737:
        /* <DEDUP_REMOVED lines=11> */
.L_x_6741:
[----:B------:R-:W-:Y:S01]  /*13a60*/  IMAD.MOV.U32 R10, RZ, RZ, R9 ;  /* 0x000000ffff0a7224 */ /* 0x000fe200078e0009 */
[----:B------:R-:W-:Y:S01]  /*13a70*/  PRMT R7, R11, 0x7632, R7 ;  /* 0x000076320b077816 */ /* 0x000fe20000000007 */
[----:B------:R-:W-:Y:S01]  /*13a80*/  IMAD.MOV.U32 R101, RZ, RZ, R100 ;  /* 0x000000ffff657224 */ /* 0x000fe200078e0064 */
[----:B------:R-:W-:-:S07]  /*13a90*/  PRMT R184, R184, 0x5410, R184 ;  /* 0x00005410b8b87816 */ /* 0x000fce00000000b8 */
.L_x_6742:
[----:B------:R-:W-:Y:S05]  /*13aa0*/  BSYNC B1 ;  /* 0x0000000000017941 */ /* 0x000fea0003800000 */
.L_x_6740:
        /* <DEDUP_REMOVED lines=11> */
.L_x_6744:
[----:B------:R-:W-:Y:S01]  /*13b60*/  IMAD.MOV.U32 R9, RZ, RZ, R10 ;  /* 0x000000ffff097224 */ /* 0x000fe200078e000a */
[----:B------:R-:W-:Y:S01]  /*13b70*/  PRMT R11, R7, 0x7610, R11 ;  /* 0x00007610070b7816 */ /* 0x000fe2000000000b */
[----:B------:R-:W-:Y:S01]  /*13b80*/  IMAD.MOV.U32 R100, RZ, RZ, R103 ;  /* 0x000000ffff647224 */ /* 0x000fe200078e0067 */
[----:B------:R-:W-:-:S07]  /*13b90*/  PRMT R184, R183, 0x7632, R184 ;  /* 0x00007632b7b87816 */ /* 0x000fce00000000b8 */
.L_x_6745:
[----:B------:R-:W-:Y:S05]  /*13ba0*/  BSYNC B1 ;  /* 0x0000000000017941 */ /* 0x000fea0003800000 */
.L_x_6743:
        /* <DEDUP_REMOVED lines=11> */
.L_x_6747:
[----:B------:R-:W-:Y:S01]  /*13c60*/  IMAD.MOV.U32 R10, RZ, RZ, R9 ;  /* 0x000000ffff0a7224 */ /* 0x000fe200078e0009 */
[----:B------:R-:W-:Y:S01]  /*13c70*/  PRMT R7, R7, 0x5410, R11 ;  /* 0x0000541007077816 */ /* 0x000fe2000000000b */
[----:B------:R-:W-:Y:S01]  /*13c80*/  IMAD.MOV.U32 R103, RZ, RZ, R102 ;  /* 0x000000ffff677224 */ /* 0x000fe200078e0066 */
[----:B------:R-:W-:-:S07]  /*13c90*/  PRMT R183, R183, 0x5410, R183 ;  /* 0x00005410b7b77816 */ /* 0x000fce00000000b7 */
.L_x_6748:
[----:B------:R-:W-:Y:S05]  /*13ca0*/  BSYNC B1 ;  /* 0x0000000000017941 */ /* 0x000fea0003800000 */
.L_x_6746:
        /* <DEDUP_REMOVED lines=11> */
.L_x_6750:
[----:B------:R-:W-:Y:S01]  /*13d60*/  IMAD.MOV.U32 R9, RZ, RZ, R10 ;  /* 0x000000ffff097224 */ /* 0x000fe200078e000a */
[----:B------:R-:W-:Y:S01]  /*13d70*/  PRMT R11, R11, 0x7610, R7 ;  /* 0x000076100b0b7816 */ /* 0x000fe20000000007 */
[----:B------:R-:W-:Y:S01]  /*13d80*/  IMAD.MOV.U32 R102, RZ, RZ, R105 ;  /* 0x000000ffff667224 */ /* 0x000fe200078e0069 */
[----:B------:R-:W-:-:S07]  /*13d90*/  PRMT R183, R182, 0x7632, R183 ;  /* 0x00007632b6b77816 */ /* 0x000fce00000000b7 */
.L_x_6751:
[----:B------:R-:W-:Y:S05]  /*13da0*/  BSYNC B1 ;  /* 0x0000000000017941 */ /* 0x000fea0003800000 */
.L_x_6749:
        /* <DEDUP_REMOVED lines=11> */
.L_x_6753:
[----:B------:R-:W-:Y:S01]  /*13e60*/  IMAD.MOV.U32 R10, RZ, RZ, R9 ;  /* 0x000000ffff0a7224 */ /* 0x000fe200078e0009 */
[----:B------:R-:W-:Y:S01]  /*13e70*/  PRMT R7, R11, 0x7632, R7 ;  /* 0x000076320b077816 */ /* 0x000fe20000000007 */
[----:B------:R-:W-:Y:S01]  /*13e80*/  IMAD.MOV.U32 R105, RZ, RZ, R104 ;  /* 0x000000ffff697224 */ /* 0x000fe200078e0068 */
[----:B------:R-:W-:-:S07]  /*13e90*/  PRMT R182, R182, 0x5410, R182 ;  /* 0x00005410b6b67816 */ /* 0x000fce00000000b6 */
.L_x_6754:
[----:B------:R-:W-:Y:S05]  /*13ea0*/  BSYNC B1 ;  /* 0x0000000000017941 */ /* 0x000fea0003800000 */
.L_x_6752:
        /* <DEDUP_REMOVED lines=11> */
.L_x_6756:
[----:B------:R-:W-:Y:S01]  /*13f60*/  IMAD.MOV.U32 R9, RZ, RZ, R10 ;  /* 0x000000ffff097224 */ /* 0x000fe200078e000a */
[----:B------:R-:W-:Y:S01]  /*13f70*/  PRMT R11, R7, 0x7610, R11 ;  /* 0x00007610070b7816 */ /* 0x000fe2000000000b */
[----:B------:R-:W-:Y:S01]  /*13f80*/  IMAD.MOV.U32 R104, RZ, RZ, R107 ;  /* 0x000000ffff687224 */ /* 0x000fe200078e006b */
[----:B------:R-:W-:-:S07]  /*13f90*/  PRMT R182, R181, 0x7632, R182 ;  /* 0x00007632b5b67816 */ /* 0x000fce00000000b6 */
.L_x_6757:
[----:B------:R-:W-:Y:S05]  /*13fa0*/  BSYNC B1 ;  /* 0x0000000000017941 */ /* 0x000fea0003800000 */
.L_x_6755:
        /* <DEDUP_REMOVED lines=11> */
.L_x_6759:
[----:B------:R-:W-:Y:S01]  /*14060*/  IMAD.MOV.U32 R10, RZ, RZ, R9 ;  /* 0x000000ffff0a7224 */ /* 0x000fe200078e0009 */
[----:B------:R-:W-:Y:S01]  /*14070*/  PRMT R7, R7, 0x5410, R11 ;  /* 0x0000541007077816 */ /* 0x000fe2000000000b */
[----:B------:R-:W-:Y:S01]  /*14080*/  IMAD.MOV.U32 R107, RZ, RZ, R106 ;  /* 0x000000ffff6b7224 */ /* 0x000fe200078e006a */
[----:B------:R-:W-:-:S07]  /*14090*/  PRMT R181, R181, 0x5410, R181 ;  /* 0x00005410b5b57816 */ /* 0x000fce00000000b5 */
.L_x_6760:
[----:B------:R-:W-:Y:S05]  /*140a0*/  BSYNC B1 ;  /* 0x0000000000017941 */ /* 0x000fea0003800000 */
.L_x_6758:
        /* <DEDUP_REMOVED lines=11> */
.L_x_6762:
[----:B------:R-:W-:Y:S01]  /*14160*/  IMAD.MOV.U32 R9, RZ, RZ, R10 ;  /* 0x000000ffff097224 */ /* 0x000fe200078e000a */
[----:B------:R-:W-:Y:S01]  /*14170*/  PRMT R11, R11, 0x7610, R7 ;  /* 0x000076100b0b7816 */ /* 0x000fe20000000007 */
[----:B------:R-:W-:Y:S01]  /*14180*/  IMAD.MOV.U32 R106, RZ, RZ, R109 ;  /* 0x000000ffff6a7224 */ /* 0x000fe200078e006d */
[----:B------:R-:W-:-:S07]  /*14190*/  PRMT R181, R180, 0x7632, R181 ;  /* 0x00007632b4b57816 */ /* 0x000fce00000000b5 */
.L_x_6763:
[----:B------:R-:W-:Y:S05]  /*141a0*/  BSYNC B1 ;  /* 0x0000000000017941 */ /* 0x000fea0003800000 */
.L_x_6761:
        /* <DEDUP_REMOVED lines=11> */
.L_x_6765:
[----:B------:R-:W-:Y:S01]  /*14260*/  IMAD.MOV.U32 R10, RZ, RZ, R9 ;  /* 0x000000ffff0a7224 */ /* 0x000fe200078e0009 */
[----:B------:R-:W-:Y:S01]  /*14270*/  PRMT R7, R11, 0x7632, R7 ;  /* 0x000076320b077816 */ /* 0x000fe20000000007 */
[----:B------:R-:W-:Y:S01]  /*14280*/  IMAD.MOV.U32 R109, RZ, RZ, R108 ;  /* 0x000000ffff6d7224 */ /* 0x000fe200078e006c */
[----:B------:R-:W-:-:S07]  /*14290*/  PRMT R180, R180, 0x5410, R180 ;  /* 0x00005410b4b47816 */ /* 0x000fce00000000b4 */
.L_x_6766:
[----:B------:R-:W-:Y:S05]  /*142a0*/  BSYNC B1 ;  /* 0x0000000000017941 */ /* 0x000fea0003800000 */
.L_x_6764:
        /* <DEDUP_REMOVED lines=11> */
.L_x_6768:
[----:B------:R-:W-:Y:S01]  /*14360*/  IMAD.MOV.U32 R9, RZ, RZ, R10 ;  /* 0x000000ffff097224 */ /* 0x000fe200078e000a */
[----:B------:R-:W-:Y:S01]  /*14370*/  PRMT R11, R7, 0x7610, R11 ;  /* 0x00007610070b7816 */ /* 0x000fe2000000000b */
[----:B------:R-:W-:Y:S01]  /*14380*/  IMAD.MOV.U32 R108, RZ, RZ, R111 ;  /* 0x000000ffff6c7224 */ /* 0x000fe200078e006f */
[----:B------:R-:W-:-:S07]  /*14390*/  PRMT R180, R179, 0x7632, R180 ;  /* 0x00007632b3b47816 */ /* 0x000fce00000000b4 */
.L_x_6769:
[----:B------:R-:W-:Y:S05]  /*143a0*/  BSYNC B1 ;  /* 0x0000000000017941 */ /* 0x000fea0003800000 */
.L_x_6767:
        /* <DEDUP_REMOVED lines=11> */
.L_x_6771:
[----:B------:R-:W-:Y:S01]  /*14460*/  IMAD.MOV.U32 R10, RZ, RZ, R9 ;  /* 0x000000ffff0a7224 */ /* 0x000fe200078e0009 */
[----:B------:R-:W-:Y:S01]  /*14470*/  PRMT R7, R7, 0x5410, R11 ;  /* 0x0000541007077816 */ /* 0x000fe2000000000b */
[----:B------:R-:W-:Y:S01]  /*14480*/  IMAD.MOV.U32 R111, RZ, RZ, R110 ;  /* 0x000000ffff6f7224 */ /* 0x000fe200078e006e */
[----:B------:R-:W-:-:S07]  /*14490*/  PRMT R179, R179, 0x5410, R179 ;  /* 0x00005410b3b37816 */ /* 0x000fce00000000b3 */
.L_x_6772:
[----:B------:R-:W-:Y:S05]  /*144a0*/  BSYNC B1 ;  /* 0x0000000000017941 */ /* 0x000fea0003800000 */
.L_x_6770:
        /* <DEDUP_REMOVED lines=11> */
.L_x_6774:
[----:B------:R-:W-:Y:S01]  /*14560*/  IMAD.MOV.U32 R9, RZ, RZ, R10 ;  /* 0x000000ffff097224 */ /* 0x000fe200078e000a */
[----:B------:R-:W-:Y:S01]  /*14570*/  PRMT R11, R11, 0x7610, R7 ;  /* 0x000076100b0b7816 */ /* 0x000fe20000000007 */
[----:B------:R-:W-:Y:S01]  /*14580*/  IMAD.MOV.U32 R110, RZ, RZ, R113 ;  /* 0x000000ffff6e7224 */ /* 0x000fe200078e0071 */
[----:B------:R-:W-:-:S07]  /*14590*/  PRMT R179, R178, 0x7632, R179 ;  /* 0x00007632b2b37816 */ /* 0x000fce00000000b3 */
.L_x_6775:
[----:B------:R-:W-:Y:S05]  /*145a0*/  BSYNC B1 ;  /* 0x0000000000017941 */ /* 0x000fea0003800000 */
.L_x_6773:
        /* <DEDUP_REMOVED lines=11> */
.L_x_6777:
[----:B------:R-:W-:Y:S01]  /*14660*/  IMAD.MOV.U32 R10, RZ, RZ, R9 ;  /* 0x000000ffff0a7224 */ /* 0x000fe200078e0009 */
[----:B------:R-:W-:Y:S01]  /*14670*/  PRMT R7, R11, 0x7632, R7 ;  /* 0x000076320b077816 */ /* 0x000fe20000000007 */
[----:B------:R-:W-:Y:S01]  /*14680*/  IMAD.MOV.U32 R113, RZ, RZ, R112 ;  /* 0x000000ffff717224 */ /* 0x000fe200078e0070 */
[----:B------:R-:W-:-:S07]  /*14690*/  PRMT R178, R178, 0x5410, R178 ;  /* 0x00005410b2b27816 */ /* 0x000fce00000000b2 */
.L_x_6778:
[----:B------:R-:W-:Y:S05]  /*146a0*/  BSYNC B1 ;  /* 0x0000000000017941 */ /* 0x000fea0003800000 */
.L_x_6776:
        /* <DEDUP_REMOVED lines=11> */
.L_x_6780:
[----:B------:R-:W-:Y:S01]  /*14760*/  IMAD.MOV.U32 R9, RZ, RZ, R10 ;  /* 0x000000ffff097224 */ /* 0x000fe200078e000a */
[----:B------:R-:W-:Y:S01]  /*14770*/  PRMT R11, R7, 0x7610, R11 ;  /* 0x00007610070b7816 */ /* 0x000fe2000000000b */
[----:B------:R-:W-:Y:S01]  /*14780*/  IMAD.MOV.U32 R112, RZ, RZ, R115 ;  /* 0x000000ffff707224 */ /* 0x000fe200078e0073 */
[----:B------:R-:W-:-:S07]  /*14790*/  PRMT R178, R177, 0x7632, R178 ;  /* 0x00007632b1b27816 */ /* 0x000fce00000000b2 */
.L_x_6781:
[----:B------:R-:W-:Y:S05]  /*147a0*/  BSYNC B1 ;  /* 0x0000000000017941 */ /* 0x000fea0003800000 */
.L_x_6779:
        /* <DEDUP_REMOVED lines=11> */
.L_x_6783:
[----:B------:R-:W-:Y:S01]  /*14860*/  IMAD.MOV.U32 R10, RZ, RZ, R9 ;  /* 0x000000ffff0a7224 */ /* 0x000fe200078e0009 */
[----:B------:R-:W-:Y:S01]  /*14870*/  PRMT R7, R7, 0x5410, R11 ;  /* 0x0000541007077816 */ /* 0x000fe2000000000b */
[----:B------:R-:W-:Y:S01]  /*14880*/  IMAD.MOV.U32 R115, RZ, RZ, R114 ;  /* 0x000000ffff737224 */ /* 0x000fe200078e0072 */
[----:B------:R-:W-:-:S07]  /*14890*/  PRMT R177, R177, 0x5410, R177 ;  /* 0x00005410b1b17816 */ /* 0x000fce00000000b1 */
.L_x_6784:
[----:B------:R-:W-:Y:S05]  /*148a0*/  BSYNC B1 ;  /* 0x0000000000017941 */ /* 0x000fea0003800000 */
.L_x_6782:
        /* <DEDUP_REMOVED lines=11> */
.L_x_6786:
[----:B------:R-:W-:Y:S01]  /*14960*/  IMAD.MOV.U32 R9, RZ, RZ, R10 ;  /* 0x000000ffff097224 */ /* 0x000fe200078e000a */
[----:B------:R-:W-:Y:S01]  /*14970*/  PRMT R11, R11, 0x7610, R7 ;  /* 0x000076100b0b7816 */ /* 0x000fe20000000007 */
[----:B------:R-:W-:Y:S01]  /*14980*/  IMAD.MOV.U32 R114, RZ, RZ, R117 ;  /* 0x000000ffff727224 */ /* 0x000fe200078e0075 */
[----:B------:R-:W-:-:S07]  /*14990*/  PRMT R177, R176, 0x7632, R177 ;  /* 0x00007632b0b17816 */ /* 0x000fce00000000b1 */
.L_x_6787:
[----:B------:R-:W-:Y:S05]  /*149a0*/  BSYNC B1 ;  /* 0x0000000000017941 */ /* 0x000fea0003800000 */
.L_x_6785:
        /* <DEDUP_REMOVED lines=11> */
.L_x_6789:
[----:B------:R-:W-:Y:S01]  /*14a60*/  IMAD.MOV.U32 R10, RZ, RZ, R9 ;  /* 0x000000ffff0a7224 */ /* 0x000fe200078e0009 */
[----:B------:R-:W-:Y:S01]  /*14a70*/  PRMT R7, R11, 0x7632, R7 ;  /* 0x000076320b077816 */ /* 0x000fe20000000007 */
[----:B------:R-:W-:Y:S01]  /*14a80*/  IMAD.MOV.U32 R117, RZ, RZ, R116 ;  /* 0x000000ffff757224 */ /* 0x000fe200078e0074 */
[----:B------:R-:W-:-:S07]  /*14a90*/  PRMT R176, R176, 0x5410, R176 ;  /* 0x00005410b0b07816 */ /* 0x000fce00000000b0 */
.L_x_6790:
[----:B------:R-:W-:Y:S05]  /*14aa0*/  BSYNC B1 ;  /* 0x0000000000017941 */ /* 0x000fea0003800000 */
.L_x_6788:
        /* <DEDUP_REMOVED lines=11> */
.L_x_6792:
[----:B------:R-:W-:Y:S01]  /*14b60*/  IMAD.MOV.U32 R9, RZ, RZ, R10 ;  /* 0x000000ffff097224 */ /* 0x000fe200078e000a */
[----:B------:R-:W-:Y:S01]  /*14b70*/  PRMT R11, R7, 0x7610, R11 ;  /* 0x00007610070b7816 */ /* 0x000fe2000000000b */
[----:B------:R-:W-:Y:S01]  /*14b80*/  IMAD.MOV.U32 R116, RZ, RZ, R119 ;  /* 0x000000ffff747224 */ /* 0x000fe200078e0077 */
[----:B------:R-:W-:-:S07]  /*14b90*/  PRMT R176, R175, 0x7632, R176 ;  /* 0x00007632afb07816 */ /* 0x000fce00000000b0 */
.L_x_6793:
[----:B------:R-:W-:Y:S05]  /*14ba0*/  BSYNC B1 ;  /* 0x0000000000017941 */ /* 0x000fea0003800000 */
.L_x_6791:
        /* <DEDUP_REMOVED lines=11> */
.L_x_6795:
[----:B------:R-:W-:Y:S01]  /*14c60*/  IMAD.MOV.U32 R10, RZ, RZ, R9 ;  /* 0x000000ffff0a7224 */ /* 0x000fe200078e0009 */
[----:B------:R-:W-:Y:S01]  /*14c70*/  PRMT R7, R7, 0x5410, R11 ;  /* 0x0000541007077816 */ /* 0x000fe2000000000b */
[----:B------:R-:W-:Y:S01]  /*14c80*/  IMAD.MOV.U32 R119, RZ, RZ, R118 ;  /* 0x000000ffff777224 */ /* 0x000fe200078e0076 */
[----:B------:R-:W-:-:S07]  /*14c90*/  PRMT R175, R175, 0x5410, R175 ;  /* 0x00005410afaf7816 */ /* 0x000fce00000000af */
.L_x_6796:
[----:B------:R-:W-:Y:S05]  /*14ca0*/  BSYNC B1 ;  /* 0x0000000000017941 */ /* 0x000fea0003800000 */
.L_x_6794:
        /* <DEDUP_REMOVED lines=11> */
.L_x_6798:
[----:B------:R-:W-:Y:S01]  /*14d60*/  IMAD.MOV.U32 R9, RZ, RZ, R10 ;  /* 0x000000ffff097224 */ /* 0x000fe200078e000a */
[----:B------:R-:W-:Y:S01]  /*14d70*/  PRMT R11, R11, 0x7610, R7 ;  /* 0x000076100b0b7816 */ /* 0x000fe20000000007 */
[----:B------:R-:W-:Y:S01]  /*14d80*/  IMAD.MOV.U32 R118, RZ, RZ, R121 ;  /* 0x000000ffff767224 */ /* 0x000fe200078e0079 */
[----:B------:R-:W-:-:S07]  /*14d90*/  PRMT R175, R174, 0x7632, R175 ;  /* 0x00007632aeaf7816 */ /* 0x000fce00000000af */
.L_x_6799:
[----:B------:R-:W-:Y:S05]  /*14da0*/  BSYNC B1 ;  /* 0x0000000000017941 */ /* 0x000fea0003800000 */
.L_x_6797:
        /* <DEDUP_REMOVED lines=11> */
.L_x_6801:
[----:B------:R-:W-:Y:S01]  /*14e60*/  IMAD.MOV.U32 R10, RZ, RZ, R9 ;  /* 0x000000ffff0a7224 */ /* 0x000fe200078e0009 */
[----:B------:R-:W-:Y:S01]  /*14e70*/  PRMT R7, R11, 0x7632, R7 ;  /* 0x000076320b077816 */ /* 0x000fe20000000007 */
[----:B------:R-:W-:Y:S01]  /*14e80*/  IMAD.MOV.U32 R121, RZ, RZ, R120 ;  /* 0x000000ffff797224 */ /* 0x000fe200078e0078 */
[----:B------:R-:W-:-:S07]  /*14e90*/  PRMT R174, R174, 0x5410, R174 ;  /* 0x00005410aeae7816 */ /* 0x000fce00000000ae */
.L_x_6802:
[----:B------:R-:W-:Y:S05]  /*14ea0*/  BSYNC B1 ;  /* 0x0000000000017941 */ /* 0x000fea0003800000 */
.L_x_6800:
        /* <DEDUP_REMOVED lines=11> */
.L_x_6804:
[----:B------:R-:W-:Y:S01]  /*14f60*/  IMAD.MOV.U32 R9, RZ, RZ, R10 ;  /* 0x000000ffff097224 */ /* 0x000fe200078e000a */
[----:B------:R-:W-:Y:S01]  /*14f70*/  PRMT R11, R7, 0x7610, R11 ;  /* 0x00007610070b7816 */ /* 0x000fe2000000000b */
[----:B------:R-:W-:Y:S01]  /*14f80*/  IMAD.MOV.U32 R120, RZ, RZ, R123 ;  /* 0x000000ffff787224 */ /* 0x000fe200078e007b */
[----:B------:R-:W-:-:S07]  /*14f90*/  PRMT R174, R173, 0x7632, R174 ;  /* 0x00007632adae7816 */ /* 0x000fce00000000ae */
.L_x_6805:
[----:B------:R-:W-:Y:S05]  /*14fa0*/  BSYNC B1 ;  /* 0x0000000000017941 */ /* 0x000fea0003800000 */
.L_x_6803:
        /* <DEDUP_REMOVED lines=11> */
.L_x_6807:
[----:B------:R-:W-:Y:S01]  /*15060*/  IMAD.MOV.U32 R10, RZ, RZ, R9 ;  /* 0x000000ffff0a7224 */ /* 0x000fe200078e0009 */
[----:B------:R-:W-:Y:S01]  /*15070*/  PRMT R7, R7, 0x5410, R11 ;  /* 0x0000541007077816 */ /* 0x000fe2000000000b */
[----:B------:R-:W-:Y:S01]  /*15080*/  IMAD.MOV.U32 R123, RZ, RZ, R122 ;  /* 0x000000ffff7b7224 */ /* 0x000fe200078e007a */
[----:B------:R-:W-:-:S07]  /*15090*/  PRMT R173, R173, 0x5410, R173 ;  /* 0x00005410adad7816 */ /* 0x000fce00000000ad */
.L_x_6808:
[----:B------:R-:W-:Y:S05]  /*150a0*/  BSYNC B1 ;  /* 0x0000000000017941 */ /* 0x000fea0003800000 */
.L_x_6806:
        /* <DEDUP_REMOVED lines=11> */
.L_x_6810:
[----:B------:R-:W-:Y:S01]  /*15160*/  IMAD.MOV.U32 R9, RZ, RZ, R10 ;  /* 0x000000ffff097224 */ /* 0x000fe200078e000a */
[----:B------:R-:W-:Y:S01]  /*15170*/  PRMT R11, R11, 0x7610, R7 ;  /* 0x000076100b0b7816 */ /* 0x000fe20000000007 */
[----:B------:R-:W-:Y:S01]  /*15180*/  IMAD.MOV.U32 R122, RZ, RZ, R125 ;  /* 0x000000ffff7a7224 */ /* 0x000fe200078e007d */
[----:B------:R-:W-:-:S07]  /*15190*/  PRMT R173, R172, 0x7632, R173 ;  /* 0x00007632acad7816 */ /* 0x000fce00000000ad */
.L_x_6811:
[----:B------:R-:W-:Y:S05]  /*151a0*/  BSYNC B1 ;  /* 0x0000000000017941 */ /* 0x000fea0003800000 */
.L_x_6809:
        /* <DEDUP_REMOVED lines=11> */
.L_x_6813:
[----:B------:R-:W-:Y:S01]  /*15260*/  IMAD.MOV.U32 R10, RZ, RZ, R9 ;  /* 0x000000ffff0a7224 */ /* 0x000fe200078e0009 */
[----:B------:R-:W-:Y:S01]  /*15270*/  PRMT R7, R11, 0x7632, R7 ;  /* 0x000076320b077816 */ /* 0x000fe20000000007 */
[----:B------:R-:W-:Y:S01]  /*15280*/  IMAD.MOV.U32 R125, RZ, RZ, R124 ;  /* 0x000000ffff7d7224 */ /* 0x000fe200078e007c */
[----:B------:R-:W-:-:S07]  /*15290*/  PRMT R172, R172, 0x5410, R172 ;  /* 0x00005410acac7816 */ /* 0x000fce00000000ac */
.L_x_6814:
[----:B------:R-:W-:Y:S05]  /*152a0*/  BSYNC B1 ;  /* 0x0000000000017941 */ /* 0x000fea0003800000 */
.L_x_6812:
        /* <DEDUP_REMOVED lines=11> */
.L_x_6816:
[----:B------:R-:W-:Y:S01]  /*15360*/  IMAD.MOV.U32 R9, RZ, RZ, R10 ;  /* 0x000000ffff097224 */ /* 0x000fe200078e000a */
[----:B------:R-:W-:Y:S01]  /*15370*/  PRMT R11, R7, 0x7610, R11 ;  /* 0x00007610070b7816 */ /* 0x000fe2000000000b */
[----:B------:R-:W-:Y:S01]  /*15380*/  IMAD.MOV.U32 R124, RZ, RZ, R127 ;  /* 0x000000ffff7c7224 */ /* 0x000fe200078e007f */
[----:B------:R-:W-:-:S07]  /*15390*/  PRMT R172, R171, 0x7632, R172 ;  /* 0x00007632abac7816 */ /* 0x000fce00000000ac */
.L_x_6817:
[----:B------:R-:W-:Y:S05]  /*153a0*/  BSYNC B1 ;  /* 0x0000000000017941 */ /* 0x000fea0003800000 */
.L_x_6815:
        /* <DEDUP_REMOVED lines=11> */
.L_x_6819:
[----:B------:R-:W-:Y:S01]  /*15460*/  IMAD.MOV.U32 R10, RZ, RZ, R9 ;  /* 0x000000ffff0a7224 */ /* 0x000fe200078e0009 */
[----:B------:R-:W-:Y:S01]  /*15470*/  PRMT R7, R7, 0x5410, R11 ;  /* 0x0000541007077816 */ /* 0x000fe2000000000b */
[----:B------:R-:W-:Y:S01]  /*15480*/  IMAD.MOV.U32 R127, RZ, RZ, R126 ;  /* 0x000000ffff7f7224 */ /* 0x000fe200078e007e */
[----:B------:R-:W-:-:S07]  /*15490*/  PRMT R171, R171, 0x5410, R171 ;  /* 0x00005410abab7816 */ /* 0x000fce00000000ab */
.L_x_6820:
[----:B------:R-:W-:Y:S05]  /*154a0*/  BSYNC B1 ;  /* 0x0000000000017941 */ /* 0x000fea0003800000 */
.L_x_6818:
        /* <DEDUP_REMOVED lines=11> */
.L_x_6822:
[----:B------:R-:W-:Y:S01]  /*15560*/  IMAD.MOV.U32 R9, RZ, RZ, R10 ;  /* 0x000000ffff097224 */ /* 0x000fe200078e000a */
[----:B------:R-:W-:Y:S01]  /*15570*/  PRMT R11, R11, 0x7610, R7 ;  /* 0x000076100b0b7816 */ /* 0x000fe20000000007 */
[----:B------:R-:W-:Y:S01]  /*15580*/  IMAD.MOV.U32 R126, RZ, RZ, R129 ;  /* 0x000000ffff7e7224 */ /* 0x000fe200078e0081 */
[----:B------:R-:W-:-:S07]  /*15590*/  PRMT R171, R170, 0x7632, R171 ;  /* 0x00007632aaab7816 */ /* 0x000fce00000000ab */
.L_x_6823:
[----:B------:R-:W-:Y:S05]  /*155a0*/  BSYNC B1 ;  /* 0x0000000000017941 */ /* 0x000fea0003800000 */
.L_x_6821:
        /* <DEDUP_REMOVED lines=11> */
.L_x_6825:
[----:B------:R-:W-:Y:S01]  /*15660*/  IMAD.MOV.U32 R10, RZ, RZ, R9 ;  /* 0x000000ffff0a7224 */ /* 0x000fe200078e0009 */
[----:B------:R-:W-:Y:S01]  /*15670*/  PRMT R7, R11, 0x7632, R7 ;  /* 0x000076320b077816 */ /* 0x000fe20000000007 */
[----:B------:R-:W-:Y:S01]  /*15680*/  IMAD.MOV.U32 R129, RZ, RZ, R128 ;  /* 0x000000ffff817224 */ /* 0x000fe200078e0080 */
[----:B------:R-:W-:-:S07]  /*15690*/  PRMT R170, R170, 0x5410, R170 ;  /* 0x00005410aaaa7816 */ /* 0x000fce00000000aa */
.L_x_6826:
[----:B------:R-:W-:Y:S05]  /*156a0*/  BSYNC B1 ;  /* 0x0000000000017941 */ /* 0x000fea0003800000 */
.L_x_6824:
        /* <DEDUP_REMOVED lines=11> */
.L_x_6828:
[----:B------:R-:W-:Y:S01]  /*15760*/  IMAD.MOV.U32 R9, RZ, RZ, R10 ;  /* 0x000000ffff097224 */ /* 0x000fe200078e000a */
[----:B------:R-:W-:Y:S01]  /*15770*/  PRMT R11, R7, 0x7610, R11 ;  /* 0x00007610070b7816 */ /* 0x000fe2000000000b */
[----:B------:R-:W-:Y:S01]  /*15780*/  IMAD.MOV.U32 R128, RZ, RZ, R131 ;  /* 0x000000ffff807224 */ /* 0x000fe200078e0083 */
[----:B------:R-:W-:-:S07]  /*15790*/  PRMT R170, R169, 0x7632, R170 ;  /* 0x00007632a9aa7816 */ /* 0x000fce00000000aa */
.L_x_6829:
[----:B------:R-:W-:Y:S05]  /*157a0*/  BSYNC B1 ;  /* 0x0000000000017941 */ /* 0x000fea0003800000 */
.L_x_6827:
        /* <DEDUP_REMOVED lines=11> */
.L_x_6831:
[----:B------:R-:W-:Y:S01]  /*15860*/  IMAD.MOV.U32 R10, RZ, RZ, R9 ;  /* 0x000000ffff0a7224 */ /* 0x000fe200078e0009 */
[----:B------:R-:W-:Y:S01]  /*15870*/  PRMT R7, R7, 0x5410, R11 ;  /* 0x0000541007077816 */ /* 0x000fe2000000000b */
[----:B------:R-:W-:Y:S01]  /*15880*/  IMAD.MOV.U32 R131, RZ, RZ, R130 ;  /* 0x000000ffff837224 */ /* 0x000fe200078e0082 */
[----:B------:R-:W-:-:S07]  /*15890*/  PRMT R169, R169, 0x5410, R169 ;  /* 0x00005410a9a97816 */ /* 0x000fce00000000a9 */
.L_x_6832:
[----:B------:R-:W-:Y:S05]  /*158a0*/  BSYNC B1 ;  /* 0x0000000000017941 */ /* 0x000fea0003800000 */
.L_x_6830:
        /* <DEDUP_REMOVED lines=11> */
.L_x_6834:
[----:B------:R-:W-:Y:S01]  /*15960*/  IMAD.MOV.U32 R9, RZ, RZ, R10 ;  /* 0x000000ffff097224 */ /* 0x000fe200078e000a */
[----:B------:R-:W-:Y:S01]  /*15970*/  PRMT R11, R11, 0x7610, R7 ;  /* 0x000076100b0b7816 */ /* 0x000fe20000000007 */
[----:B------:R-:W-:Y:S01]  /*15980*/  IMAD.MOV.U32 R130, RZ, RZ, R133 ;  /* 0x000000ffff827224 */ /* 0x000fe200078e0085 */
[----:B------:R-:W-:-:S07]  /*15990*/  PRMT R169, R168, 0x7632, R169 ;  /* 0x00007632a8a97816 */ /* 0x000fce00000000a9 */
.L_x_6835:
[----:B------:R-:W-:Y:S05]  /*159a0*/  BSYNC B1 ;  /* 0x0000000000017941 */ /* 0x000fea0003800000 */
.L_x_6833:
        /* <DEDUP_REMOVED lines=11> */
.L_x_6837:
[----:B------:R-:W-:Y:S01]  /*15a60*/  IMAD.MOV.U32 R10, RZ, RZ, R9 ;  /* 0x000000ffff0a7224 */ /* 0x000fe200078e0009 */
[----:B------:R-:W-:Y:S01]  /*15a70*/  PRMT R7, R11, 0x7632, R7 ;  /* 0x000076320b077816 */ /* 0x000fe20000000007 */
[----:B------:R-:W-:Y:S01]  /*15a80*/  IMAD.MOV.U32 R133, RZ, RZ, R132 ;  /* 0x000000ffff857224 */ /* 0x000fe200078e0084 */
[----:B------:R-:W-:-:S07]  /*15a90*/  PRMT R168, R168, 0x5410, R168 ;  /* 0x00005410a8a87816 */ /* 0x000fce00000000a8 */
.L_x_6838:
[----:B------:R-:W-:Y:S05]  /*15aa0*/  BSYNC B1 ;  /* 0x0000000000017941 */ /* 0x000fea0003800000 */
.L_x_6836:
        /* <DEDUP_REMOVED lines=11> */
.L_x_6840:
[----:B------:R-:W-:Y:S01]  /*15b60*/  IMAD.MOV.U32 R9, RZ, RZ, R10 ;  /* 0x000000ffff097224 */ /* 0x000fe200078e000a */
[----:B------:R-:W-:Y:S01]  /*15b70*/  PRMT R11, R7, 0x7610, R11 ;  /* 0x00007610070b7816 */ /* 0x000fe2000000000b */
[----:B------:R-:W-:Y:S01]  /*15b80*/  IMAD.MOV.U32 R132, RZ, RZ, R135 ;  /* 0x000000ffff847224 */ /* 0x000fe200078e0087 */
[----:B------:R-:W-:-:S07]  /*15b90*/  PRMT R168, R167, 0x7632, R168 ;  /* 0x00007632a7a87816 */ /* 0x000fce00000000a8 */
.L_x_6841:
[----:B------:R-:W-:Y:S05]  /*15ba0*/  BSYNC B1 ;  /* 0x0000000000017941 */ /* 0x000fea0003800000 */
.L_x_6839:
        /* <DEDUP_REMOVED lines=11> */
.L_x_6843:
[----:B------:R-:W-:Y:S01]  /*15c60*/  IMAD.MOV.U32 R10, RZ, RZ, R9 ;  /* 0x000000ffff0a7224 */ /* 0x000fe200078e0009 */
[----:B------:R-:W-:Y:S01]  /*15c70*/  PRMT R7, R7, 0x5410, R11 ;  /* 0x0000541007077816 */ /* 0x000fe2000000000b */
[----:B------:R-:W-:Y:S01]  /*15c80*/  IMAD.MOV.U32 R135, RZ, RZ, R134 ;  /* 0x000000ffff877224 */ /* 0x000fe200078e0086 */
[----:B------:R-:W-:-:S07]  /*15c90*/  PRMT R167, R167, 0x5410, R167 ;  /* 0x00005410a7a77816 */ /* 0x000fce00000000a7 */
.L_x_6844:
[----:B------:R-:W-:Y:S05]  /*15ca0*/  BSYNC B1 ;  /* 0x0000000000017941 */ /* 0x000fea0003800000 */
.L_x_6842:
        /* <DEDUP_REMOVED lines=11> */
.L_x_6846:
[----:B------:R-:W-:Y:S01]  /*15d60*/  IMAD.MOV.U32 R9, RZ, RZ, R10 ;  /* 0x000000ffff097224 */ /* 0x000fe200078e000a */
[----:B------:R-:W-:Y:S01]  /*15d70*/  PRMT R11, R11, 0x7610, R7 ;  /* 0x000076100b0b7816 */ /* 0x000fe20000000007 */
[----:B------:R-:W-:Y:S01]  /*15d80*/  IMAD.MOV.U32 R134, RZ, RZ, R137 ;  /* 0x000000ffff867224 */ /* 0x000fe200078e0089 */
[----:B------:R-:W-:-:S07]  /*15d90*/  PRMT R167, R166, 0x7632, R167 ;  /* 0x00007632a6a77816 */ /* 0x000fce00000000a7 */
.L_x_6847:
[----:B------:R-:W-:Y:S05]  /*15da0*/  BSYNC B1 ;  /* 0x0000000000017941 */ /* 0x000fea0003800000 */
.L_x_6845:
        /* <DEDUP_REMOVED lines=11> */
.L_x_6849:
[----:B------:R-:W-:Y:S01]  /*15e60*/  IMAD.MOV.U32 R10, RZ, RZ, R9 ;  /* 0x000000ffff0a7224 */ /* 0x000fe200078e0009 */
[----:B------:R-:W-:Y:S01]  /*15e70*/  PRMT R7, R11, 0x7632, R7 ;  /* 0x000076320b077816 */ /* 0x000fe20000000007 */
[----:B------:R-:W-:Y:S01]  /*15e80*/  IMAD.MOV.U32 R137, RZ, RZ, R136 ;  /* 0x000000ffff897224 */ /* 0x000fe200078e0088 */
[----:B------:R-:W-:-:S07]  /*15e90*/  PRMT R166, R166, 0x5410, R166 ;  /* 0x00005410a6a67816 */ /* 0x000fce00000000a6 */
.L_x_6850:
[----:B------:R-:W-:Y:S05]  /*15ea0*/  BSYNC B1 ;  /* 0x0000000000017941 */ /* 0x000fea0003800000 */
.L_x_6848:
        /* <DEDUP_REMOVED lines=11> */
.L_x_6852:
[----:B------:R-:W-:Y:S01]  /*15f60*/  IMAD.MOV.U32 R9, RZ, RZ, R10 ;  /* 0x000000ffff097224 */ /* 0x000fe200078e000a */
[----:B------:R-:W-:Y:S01]  /*15f70*/  PRMT R11, R7, 0x7610, R11 ;  /* 0x00007610070b7816 */ /* 0x000fe2000000000b */
[----:B------:R-:W-:Y:S01]  /*15f80*/  IMAD.MOV.U32 R136, RZ, RZ, R139 ;  /* 0x000000ffff887224 */ /* 0x000fe200078e008b */
[----:B------:R-:W-:-:S07]  /*15f90*/  PRMT R166, R165, 0x7632, R166 ;  /* 0x00007632a5a67816 */ /* 0x000fce00000000a6 */
.L_x_6853:
[----:B------:R-:W-:Y:S05]  /*15fa0*/  BSYNC B1 ;  /* 0x0000000000017941 */ /* 0x000fea0003800000 */
.L_x_6851:
        /* <DEDUP_REMOVED lines=11> */
.L_x_6855:
[----:B------:R-:W-:Y:S01]  /*16060*/  IMAD.MOV.U32 R10, RZ, RZ, R9 ;  /* 0x000000ffff0a7224 */ /* 0x000fe200078e0009 */
[----:B------:R-:W-:Y:S01]  /*16070*/  PRMT R7, R7, 0x5410, R11 ;  /* 0x0000541007077816 */ /* 0x000fe2000000000b */
[----:B------:R-:W-:Y:S01]  /*16080*/  IMAD.MOV.U32 R139, RZ, RZ, R138 ;  /* 0x000000ffff8b7224 */ /* 0x000fe200078e008a */
[----:B------:R-:W-:-:S07]  /*16090*/  PRMT R165, R165, 0x5410, R165 ;  /* 0x00005410a5a57816 */ /* 0x000fce00000000a5 */
.L_x_6856:
[----:B------:R-:W-:Y:S05]  /*160a0*/  BSYNC B1 ;  /* 0x0000000000017941 */ /* 0x000fea0003800000 */
.L_x_6854:
        /* <DEDUP_REMOVED lines=11> */
.L_x_6858:
[----:B------:R-:W-:Y:S01]  /*16160*/  IMAD.MOV.U32 R9, RZ, RZ, R10 ;  /* 0x000000ffff097224 */ /* 0x000fe200078e000a */
[----:B------:R-:W-:Y:S01]  /*16170*/  PRMT R11, R11, 0x7610, R7 ;  /* 0x000076100b0b7816 */ /* 0x000fe20000000007 */
[----:B------:R-:W-:Y:S01]  /*16180*/  IMAD.MOV.U32 R138, RZ, RZ, R141 ;  /* 0x000000ffff8a7224 */ /* 0x000fe200078e008d */
[----:B------:R-:W-:-:S07]  /*16190*/  PRMT R165, R164, 0x7632, R165 ;  /* 0x00007632a4a57816 */ /* 0x000fce00000000a5 */
.L_x_6859:
[----:B------:R-:W-:Y:S05]  /*161a0*/  BSYNC B1 ;  /* 0x0000000000017941 */ /* 0x000fea0003800000 */
.L_x_6857:
        /* <DEDUP_REMOVED lines=11> */
.L_x_6861:
[----:B------:R-:W-:Y:S01]  /*16260*/  IMAD.MOV.U32 R10, RZ, RZ, R9 ;  /* 0x000000ffff0a7224 */ /* 0x000fe200078e0009 */
[----:B------:R-:W-:Y:S01]  /*16270*/  PRMT R7, R11, 0x7632, R7 ;  /* 0x000076320b077816 */ /* 0x000fe20000000007 */
[----:B------:R-:W-:Y:S01]  /*16280*/  IMAD.MOV.U32 R141, RZ, RZ, R140 ;  /* 0x000000ffff8d7224 */ /* 0x000fe200078e008c */
[----:B------:R-:W-:-:S07]  /*16290*/  PRMT R164, R164, 0x5410, R164 ;  /* 0x00005410a4a47816 */ /* 0x000fce00000000a4 */
.L_x_6862:
[----:B------:R-:W-:Y:S05]  /*162a0*/  BSYNC B1 ;  /* 0x0000000000017941 */ /* 0x000fea0003800000 */
.L_x_6860:
        /* <DEDUP_REMOVED lines=11> */
.L_x_6864:
[----:B------:R-:W-:Y:S01]  /*16360*/  IMAD.MOV.U32 R9, RZ, RZ, R10 ;  /* 0x000000ffff097224 */ /* 0x000fe200078e000a */
[----:B------:R-:W-:Y:S01]  /*16370*/  PRMT R11, R7, 0x7610, R11 ;  /* 0x00007610070b7816 */ /* 0x000fe2000000000b */
[----:B------:R-:W-:Y:S01]  /*16380*/  IMAD.MOV.U32 R140, RZ, RZ, R143 ;  /* 0x000000ffff8c7224 */ /* 0x000fe200078e008f */
[----:B------:R-:W-:-:S07]  /*16390*/  PRMT R164, R163, 0x7632, R164 ;  /* 0x00007632a3a47816 */ /* 0x000fce00000000a4 */
.L_x_6865:
[----:B------:R-:W-:Y:S05]  /*163a0*/  BSYNC B1 ;  /* 0x0000000000017941 */ /* 0x000fea0003800000 */
.L_x_6863:
        /* <DEDUP_REMOVED lines=11> */
.L_x_6867:
[----:B------:R-:W-:Y:S01]  /*16460*/  IMAD.MOV.U32 R10, RZ, RZ, R9 ;  /* 0x000000ffff0a7224 */ /* 0x000fe200078e0009 */
[----:B------:R-:W-:Y:S01]  /*16470*/  PRMT R7, R7, 0x5410, R11 ;  /* 0x0000541007077816 */ /* 0x000fe2000000000b */
[----:B------:R-:W-:Y:S01]  /*16480*/  IMAD.MOV.U32 R143, RZ, RZ, R142 ;  /* 0x000000ffff8f7224 */ /* 0x000fe200078e008e */
[----:B------:R-:W-:-:S07]  /*16490*/  PRMT R163, R163, 0x5410, R163 ;  /* 0x00005410a3a37816 */ /* 0x000fce00000000a3 */
.L_x_6868:
[----:B------:R-:W-:Y:S05]  /*164a0*/  BSYNC B1 ;  /* 0x0000000000017941 */ /* 0x000fea0003800000 */
.L_x_6866:
        /* <DEDUP_REMOVED lines=11> */
.L_x_6870:
[----:B------:R-:W-:Y:S01]  /*16560*/  IMAD.MOV.U32 R9, RZ, RZ, R10 ;  /* 0x000000ffff097224 */ /* 0x000fe200078e000a */
[----:B------:R-:W-:Y:S01]  /*16570*/  PRMT R11, R11, 0x7610, R7 ;  /* 0x000076100b0b7816 */ /* 0x000fe20000000007 */
[----:B------:R-:W-:Y:S01]  /*16580*/  IMAD.MOV.U32 R142, RZ, RZ, R145 ;  /* 0x000000ffff8e7224 */ /* 0x000fe200078e0091 */
[----:B------:R-:W-:-:S07]  /*16590*/  PRMT R163, R162, 0x7632, R163 ;  /* 0x00007632a2a37816 */ /* 0x000fce00000000a3 */
.L_x_6871:
[----:B------:R-:W-:Y:S05]  /*165a0*/  BSYNC B1 ;  /* 0x0000000000017941 */ /* 0x000fea0003800000 */
.L_x_6869:
        /* <DEDUP_REMOVED lines=11> */
.L_x_6873:
[----:B------:R-:W-:Y:S01]  /*16660*/  IMAD.MOV.U32 R10, RZ, RZ, R9 ;  /* 0x000000ffff0a7224 */ /* 0x000fe200078e0009 */
[----:B------:R-:W-:Y:S01]  /*16670*/  PRMT R7, R11, 0x7632, R7 ;  /* 0x000076320b077816 */ /* 0x000fe20000000007 */
[----:B------:R-:W-:Y:S01]  /*16680*/  IMAD.MOV.U32 R145, RZ, RZ, R144 ;  /* 0x000000ffff917224 */ /* 0x000fe200078e0090 */
[----:B------:R-:W-:-:S07]  /*16690*/  PRMT R162, R162, 0x5410, R162 ;  /* 0x00005410a2a27816 */ /* 0x000fce00000000a2 */
.L_x_6874:
[----:B------:R-:W-:Y:S05]  /*166a0*/  BSYNC B1 ;  /* 0x0000000000017941 */ /* 0x000fea0003800000 */
.L_x_6872:
        /* <DEDUP_REMOVED lines=11> */
.L_x_6876:
[----:B------:R-:W-:Y:S01]  /*16760*/  IMAD.MOV.U32 R9, RZ, RZ, R10 ;  /* 0x000000ffff097224 */ /* 0x000fe200078e000a */
[----:B------:R-:W-:Y:S01]  /*16770*/  PRMT R11, R7, 0x7610, R11 ;  /* 0x00007610070b7816 */ /* 0x000fe2000000000b */
[----:B------:R-:W-:Y:S01]  /*16780*/  IMAD.MOV.U32 R144, RZ, RZ, R147 ;  /* 0x000000ffff907224 */ /* 0x000fe200078e0093 */
[----:B------:R-:W-:-:S07]  /*16790*/  PRMT R162, R161, 0x7632, R162 ;  /* 0x00007632a1a27816 */ /* 0x000fce00000000a2 */
.L_x_6877:
[----:B------:R-:W-:Y:S05]  /*167a0*/  BSYNC B1 ;  /* 0x0000000000017941 */ /* 0x000fea0003800000 */
.L_x_6875:
        /* <DEDUP_REMOVED lines=11> */
.L_x_6879:
[----:B------:R-:W-:Y:S01]  /*16860*/  IMAD.MOV.U32 R10, RZ, RZ, R9 ;  /* 0x000000ffff0a7224 */ /* 0x000fe200078e0009 */
[----:B------:R-:W-:Y:S01]  /*16870*/  PRMT R7, R7, 0x5410, R11 ;  /* 0x0000541007077816 */ /* 0x000fe2000000000b */
[----:B------:R-:W-:Y:S01]  /*16880*/  IMAD.MOV.U32 R147, RZ, RZ, R146 ;  /* 0x000000ffff937224 */ /* 0x000fe200078e0092 */
[----:B------:R-:W-:-:S07]  /*16890*/  PRMT R161, R161, 0x5410, R161 ;  /* 0x00005410a1a17816 */ /* 0x000fce00000000a1 */
.L_x_6880:
[----:B------:R-:W-:Y:S05]  /*168a0*/  BSYNC B1 ;  /* 0x0000000000017941 */ /* 0x000fea0003800000 */
.L_x_6878:
        /* <DEDUP_REMOVED lines=11> */
.L_x_6882:
[----:B------:R-:W-:Y:S01]  /*16960*/  IMAD.MOV.U32 R9, RZ, RZ, R10 ;  /* 0x000000ffff097224 */ /* 0x000fe200078e000a */
[----:B------:R-:W-:Y:S01]  /*16970*/  PRMT R11, R11, 0x7610, R7 ;  /* 0x000076100b0b7816 */ /* 0x000fe20000000007 */
[----:B------:R-:W-:Y:S01]  /*16980*/  IMAD.MOV.U32 R146, RZ, RZ, R149 ;  /* 0x000000ffff927224 */ /* 0x000fe200078e0095 */
[----:B------:R-:W-:-:S07]  /*16990*/  PRMT R161, R160, 0x7632, R161 ;  /* 0x00007632a0a17816 */ /* 0x000fce00000000a1 */
.L_x_6883:
[----:B------:R-:W-:Y:S05]  /*169a0*/  BSYNC B1 ;  /* 0x0000000000017941 */ /* 0x000fea0003800000 */
.L_x_6881:
        /* <DEDUP_REMOVED lines=11> */
.L_x_6885:
[----:B------:R-:W-:Y:S01]  /*16a60*/  IMAD.MOV.U32 R10, RZ, RZ, R9 ;  /* 0x000000ffff0a7224 */ /* 0x000fe200078e0009 */
[----:B------:R-:W-:Y:S01]  /*16a70*/  PRMT R7, R11, 0x7632, R7 ;  /* 0x000076320b077816 */ /* 0x000fe20000000007 */
[----:B------:R-:W-:Y:S01]  /*16a80*/  IMAD.MOV.U32 R149, RZ, RZ, R148 ;  /* 0x000000ffff957224 */ /* 0x000fe200078e0094 */
[----:B------:R-:W-:-:S07]  /*16a90*/  PRMT R160, R160, 0x5410, R160 ;  /* 0x00005410a0a07816 */ /* 0x000fce00000000a0 */
.L_x_6886:
[----:B------:R-:W-:Y:S05]  /*16aa0*/  BSYNC B1 ;  /* 0x0000000000017941 */ /* 0x000fea0003800000 */
.L_x_6884:
        /* <DEDUP_REMOVED lines=11> */
.L_x_6888:
[----:B------:R-:W-:Y:S01]  /*16b60*/  IMAD.MOV.U32 R9, RZ, RZ, R10 ;  /* 0x000000ffff097224 */ /* 0x000fe200078e000a */
[----:B------:R-:W-:Y:S01]  /*16b70*/  PRMT R11, R7, 0x7610, R11 ;  /* 0x00007610070b7816 */ /* 0x000fe2000000000b */
[----:B------:R-:W-:Y:S01]  /*16b80*/  IMAD.MOV.U32 R148, RZ, RZ, R151 ;  /* 0x000000ffff947224 */ /* 0x000fe200078e0097 */
[----:B------:R-:W-:-:S07]  /*16b90*/  PRMT R160, R159, 0x7632, R160 ;  /* 0x000076329fa07816 */ /* 0x000fce00000000a0 */
.L_x_6889:
[----:B------:R-:W-:Y:S05]  /*16ba0*/  BSYNC B1 ;  /* 0x0000000000017941 */ /* 0x000fea0003800000 */
.L_x_6887:
        /* <DEDUP_REMOVED lines=11> */
.L_x_6891:
[----:B------:R-:W-:Y:S01]  /*16c60*/  IMAD.MOV.U32 R10, RZ, RZ, R9 ;  /* 0x000000ffff0a7224 */ /* 0x000fe200078e0009 */
[----:B------:R-:W-:Y:S01]  /*16c70*/  PRMT R7, R7, 0x5410, R11 ;  /* 0x0000541007077816 */ /* 0x000fe2000000000b */
[----:B------:R-:W-:Y:S01]  /*16c80*/  IMAD.MOV.U32 R151, RZ, RZ, R150 ;  /* 0x000000ffff977224 */ /* 0x000fe200078e0096 */
[----:B------:R-:W-:-:S07]  /*16c90*/  PRMT R159, R159, 0x5410, R159 ;  /* 0x000054109f9f7816 */ /* 0x000fce000000009f */
.L_x_6892:
[----:B------:R-:W-:Y:S05]  /*16ca0*/  BSYNC B1 ;  /* 0x0000000000017941 */ /* 0x000fea0003800000 */
.L_x_6890:
        /* <DEDUP_REMOVED lines=11> */
.L_x_6894:
[----:B------:R-:W-:Y:S01]  /*16d60*/  IMAD.MOV.U32 R9, RZ, RZ, R10 ;  /* 0x000000ffff097224 */ /* 0x000fe200078e000a */
[----:B------:R-:W-:Y:S01]  /*16d70*/  PRMT R11, R11, 0x7610, R7 ;  /* 0x000076100b0b7816 */ /* 0x000fe20000000007 */
[----:B------:R-:W-:Y:S01]  /*16d80*/  IMAD.MOV.U32 R150, RZ, RZ, R153 ;  /* 0x000000ffff967224 */ /* 0x000fe200078e0099 */
[----:B------:R-:W-:-:S07]  /*16d90*/  PRMT R159, R158, 0x7632, R159 ;  /* 0x000076329e9f7816 */ /* 0x000fce000000009f */
.L_x_6895:
[----:B------:R-:W-:Y:S05]  /*16da0*/  BSYNC B1 ;  /* 0x0000000000017941 */ /* 0x000fea0003800000 */
.L_x_6893:
        /* <DEDUP_REMOVED lines=11> */
.L_x_6897:
[----:B------:R-:W-:Y:S01]  /*16e60*/  IMAD.MOV.U32 R10, RZ, RZ, R9 ;  /* 0x000000ffff0a7224 */ /* 0x000fe200078e0009 */
[----:B------:R-:W-:Y:S01]  /*16e70*/  PRMT R7, R11, 0x7632, R7 ;  /* 0x000076320b077816 */ /* 0x000fe20000000007 */
[----:B------:R-:W-:Y:S01]  /*16e80*/  IMAD.MOV.U32 R153, RZ, RZ, R152 ;  /* 0x000000ffff997224 */ /* 0x000fe200078e0098 */
[----:B------:R-:W-:-:S07]  /*16e90*/  PRMT R158, R158, 0x5410, R158 ;  /* 0x000054109e9e7816 */ /* 0x000fce000000009e */
.L_x_6898:
[----:B------:R-:W-:Y:S05]  /*16ea0*/  BSYNC B1 ;  /* 0x0000000000017941 */ /* 0x000fea0003800000 */
.L_x_6896:
        /* <DEDUP_REMOVED lines=11> */
.L_x_6900:
[----:B------:R-:W-:Y:S01]  /*16f60*/  IMAD.MOV.U32 R9, RZ, RZ, R10 ;  /* 0x000000ffff097224 */ /* 0x000fe200078e000a */
[----:B------:R-:W-:Y:S01]  /*16f70*/  PRMT R11, R7, 0x7610, R11 ;  /* 0x00007610070b7816 */ /* 0x000fe2000000000b */
[----:B------:R-:W-:Y:S01]  /*16f80*/  IMAD.MOV.U32 R152, RZ, RZ, R155 ;  /* 0x000000ffff987224 */ /* 0x000fe200078e009b */
[----:B------:R-:W-:-:S07]  /*16f90*/  PRMT R158, R157, 0x7632, R158 ;  /* 0x000076329d9e7816 */ /* 0x000fce000000009e */
.L_x_6901:
[----:B------:R-:W-:Y:S05]  /*16fa0*/  BSYNC B1 ;  /* 0x0000000000017941 */ /* 0x000fea0003800000 */
.L_x_6899:
        /* <DEDUP_REMOVED lines=11> */
.L_x_6903:
[----:B------:R-:W-:Y:S01]  /*17060*/  IMAD.MOV.U32 R155, RZ, RZ, R154 ;  /* 0x000000ffff9b7224 */ /* 0x000fe200078e009a */
[C---:B------:R-:W-:Y:S01]  /*17070*/  PRMT R157, R11.reuse, 0x5410, R157 ;  /* 0x000054100b9d7816 */ /* 0x040fe2000000009d */
[--C-:B------:R-:W-:Y:S01]  /*17080*/  IMAD.MOV.U32 R7, RZ, RZ, R9.reuse ;  /* 0x000000ffff077224 */ /* 0x100fe200078e0009 */
[----:B------:R-:W-:Y:S01]  /*17090*/  PRMT R10, R11, 0x7610, R10 ;  /* 0x000076100b0a7816 */ /* 0x000fe2000000000a */
[----:B------:R-:W-:-:S07]  /*170a0*/  IMAD.MOV.U32 R154, RZ, RZ, R9 ;  /* 0x000000ffff9a7224 */ /* 0x000fce00078e0009 */
.L_x_6904:
[----:B------:R-:W-:Y:S05]  /*170b0*/  BSYNC B1 ;  /* 0x0000000000017941 */ /* 0x000fea0003800000 */
.L_x_6902:
[----:B------:R-:W-:Y:S02]  /*170c0*/  VIADD R4, R4, 0x4 ;  /* 0x0000000404047836 */ /* 0x000fe40000000000 */
[----:B------:R-:W-:Y:S01]  /*170d0*/  VIADD R2, R2, 0x2 ;  /* 0x0000000202027836 */ /* 0x000fe20000000000 */
[----:B------:R-:W-:Y:S06]  /*170e0*/  @P1 BRA `(.L_x_6905) ;  /* 0xffffffc0000c1947 */ /* 0x000fec000383ffff */
[----:B------:R-:W-:Y:S01]  /*170f0*/  FADD.FTZ R3, R3, R8 ;  /* 0x0000000803037221 */ /* 0x000fe20000010000 */
[----:B------:R-:W-:Y:S01]  /*17100*/  PRMT R157, R10, 0x7610, R157 ;  /* 0x000076100a9d7816 */ /* 0x000fe2000000009d */
[----:B------:R-:W-:Y:S02]  /*17110*/  IMAD.MOV.U32 R2, RZ, RZ, R6 ;  /* 0x000000ffff027224 */ /* 0x000fe400078e0006 */
[----:B------:R-:W-:-:S07]  /*17120*/  IMAD.MOV.U32 R154, RZ, RZ, R7 ;  /* 0x000000ffff9a7224 */ /* 0x000fce00078e0007 */
.L_x_6715:
[----:B------:R-:W-:Y:S05]  /*17130*/  BSYNC B0 ;  /* 0x0000000000007941 */ /* 0x000fea0003800000 */
.L_x_6714:
        /* <DEDUP_REMOVED lines=163> */
.L_x_7097:
        /* <DEDUP_REMOVED lines=20> */
.L_x_6909:
[----:B------:R-:W-:Y:S01]  /*17cb0*/  IMAD.MOV.U32 R10, RZ, RZ, R93 ;  /* 0x000000ffff0a7224 */ /* 0x000fe200078e005d */
[C---:B------:R-:W-:Y:S01]  /*17cc0*/  PRMT R7, R188.reuse, 0x7632, R7 ;  /* 0x00007632bc077816 */ /* 0x040fe20000000007 */
[----:B------:R-:W-:Y:S01]  /*17cd0*/  IMAD.MOV.U32 R93, RZ, RZ, R92 ;  /* 0x000000ffff5d7224 */ /* 0x000fe200078e005c */
[----:B------:R-:W-:-:S07]  /*17ce0*/  PRMT R188, R188, 0x5410, R188 ;  /* 0x00005410bcbc7816 */ /* 0x000fce00000000bc */
.L_x_6910:
[----:B------:R-:W-:Y:S05]  /*17cf0*/  BSYNC B1 ;  /* 0x0000000000017941 */ /* 0x000fea0003800000 */
.L_x_6908:
        /* <DEDUP_REMOVED lines=11> */
.L_x_6912:
[----:B------:R-:W-:Y:S01]  /*17db0*/  IMAD.MOV.U32 R9, RZ, RZ, R10 ;  /* 0x000000ffff097224 */ /* 0x000fe200078e000a */
[----:B------:R-:W-:Y:S01]  /*17dc0*/  PRMT R11, R7, 0x7610, R11 ;  /* 0x00007610070b7816 */ /* 0x000fe2000000000b */
[----:B------:R-:W-:Y:S01]  /*17dd0*/  IMAD.MOV.U32 R92, RZ, RZ, R95 ;  /* 0x000000ffff5c7224 */ /* 0x000fe200078e005f */
[----:B------:R-:W-:-:S07]  /*17de0*/  PRMT R188, R187, 0x7632, R188 ;  /* 0x00007632bbbc7816 */ /* 0x000fce00000000bc */
.L_x_6913:
[----:B------:R-:W-:Y:S05]  /*17df0*/  BSYNC B1 ;  /* 0x0000000000017941 */ /* 0x000fea0003800000 */
.L_x_6911:
        /* <DEDUP_REMOVED lines=11> */
.L_x_6915:
[----:B------:R-:W-:Y:S01]  /*17eb0*/  IMAD.MOV.U32 R10, RZ, RZ, R9 ;  /* 0x000000ffff0a7224 */ /* 0x000fe200078e0009 */
[----:B------:R-:W-:Y:S01]  /*17ec0*/  PRMT R7, R7, 0x5410, R11 ;  /* 0x0000541007077816 */ /* 0x000fe2000000000b */
[----:B------:R-:W-:Y:S01]  /*17ed0*/  IMAD.MOV.U32 R95, RZ, RZ, R94 ;  /* 0x000000ffff5f7224 */ /* 0x000fe200078e005e */
[----:B------:R-:W-:-:S07]  /*17ee0*/  PRMT R187, R187, 0x5410, R187 ;  /* 0x00005410bbbb7816 */ /* 0x000fce00000000bb */
.L_x_6916:
[----:B------:R-:W-:Y:S05]  /*17ef0*/  BSYNC B1 ;  /* 0x0000000000017941 */ /* 0x000fea0003800000 */
.L_x_6914:
        /* <DEDUP_REMOVED lines=11> */
.L_x_6918:
[----:B------:R-:W-:Y:S01]  /*17fb0*/  IMAD.MOV.U32 R9, RZ, RZ, R10 ;  /* 0x000000ffff097224 */ /* 0x000fe200078e000a */
[----:B------:R-:W-:Y:S01]  /*17fc0*/  PRMT R11, R11, 0x7610, R7 ;  /* 0x000076100b0b7816 */ /* 0x000fe20000000007 */
[----:B------:R-:W-:Y:S01]  /*17fd0*/  IMAD.MOV.U32 R94, RZ, RZ, R97 ;  /* 0x000000ffff5e7224 */ /* 0x000fe200078e0061 */
[----:B------:R-:W-:-:S07]  /*17fe0*/  PRMT R187, R186, 0x7632, R187 ;  /* 0x00007632babb7816 */ /* 0x000fce00000000bb */
.L_x_6919:
[----:B------:R-:W-:Y:S05]  /*17ff0*/  BSYNC B1 ;  /* 0x0000000000017941 */ /* 0x000fea0003800000 */
.L_x_6917:
        /* <DEDUP_REMOVED lines=11> */
.L_x_6921:
[----:B------:R-:W-:Y:S01]  /*180b0*/  IMAD.MOV.U32 R10, RZ, RZ, R9 ;  /* 0x000000ffff0a7224 */ /* 0x000fe200078e0009 */
[----:B------:R-:W-:Y:S01]  /*180c0*/  PRMT R7, R11, 0x7632, R7 ;  /* 0x000076320b077816 */ /* 0x000fe20000000007 */
[----:B------:R-:W-:Y:S01]  /*180d0*/  IMAD.MOV.U32 R97, RZ, RZ, R96 ;  /* 0x000000ffff617224 */ /* 0x000fe200078e0060 */
[----:B------:R-:W-:-:S07]  /*180e0*/  PRMT R186, R186, 0x5410, R186 ;  /* 0x00005410baba7816 */ /* 0x000fce00000000ba */
.L_x_6922:
[----:B------:R-:W-:Y:S05]  /*180f0*/  BSYNC B1 ;  /* 0x0000000000017941 */ /* 0x000fea0003800000 */
.L_x_6920:
        /* <DEDUP_REMOVED lines=11> */
.L_x_6924:
[----:B------:R-:W-:Y:S01]  /*181b0*/  IMAD.MOV.U32 R9, RZ, RZ, R10 ;  /* 0x000000ffff097224 */ /* 0x000fe200078e000a */
[----:B------:R-:W-:Y:S01]  /*181c0*/  PRMT R11, R7, 0x7610, R11 ;  /* 0x00007610070b7816 */ /* 0x000fe2000000000b */
[----:B------:R-:W-:Y:S01]  /*181d0*/  IMAD.MOV.U32 R96, RZ, RZ, R99 ;  /* 0x000000ffff607224 */ /* 0x000fe200078e0063 */
[----:B------:R-:W-:-:S07]  /*181e0*/  PRMT R186, R185, 0x7632, R186 ;  /* 0x00007632b9ba7816 */ /* 0x000fce00000000ba */
.L_x_6925:
[----:B------:R-:W-:Y:S05]  /*181f0*/  BSYNC B1 ;  /* 0x0000000000017941 */ /* 0x000fea0003800000 */
.L_x_6923:
        /* <DEDUP_REMOVED lines=11> */
.L_x_6927:
[----:B------:R-:W-:Y:S01]  /*182b0*/  IMAD.MOV.U32 R10, RZ, RZ, R9 ;  /* 0x000000ffff0a7224 */ /* 0x000fe200078e0009 */
[----:B------:R-:W-:Y:S01]  /*182c0*/  PRMT R7, R7, 0x5410, R11 ;  /* 0x0000541007077816 */ /* 0x000fe2000000000b */
[----:B------:R-:W-:Y:S01]  /*182d0*/  IMAD.MOV.U32 R99, RZ, RZ, R98 ;  /* 0x000000ffff637224 */ /* 0x000fe200078e0062 */
[----:B------:R-:W-:-:S07]  /*182e0*/  PRMT R185, R185, 0x5410, R185 ;  /* 0x00005410b9b97816 */ /* 0x000fce00000000b9 */
.L_x_6928:
[----:B------:R-:W-:Y:S05]  /*182f0*/  BSYNC B1 ;  /* 0x0000000000017941 */ /* 0x000fea0003800000 */
.L_x_6926:
        /* <DEDUP_REMOVED lines=11> */
.L_x_6930:
[----:B------:R-:W-:Y:S01]  /*183b0*/  IMAD.MOV.U32 R9, RZ, RZ, R10 ;  /* 0x000000ffff097224 */ /* 0x000fe200078e000a */
[----:B------:R-:W-:Y:S01]  /*183c0*/  PRMT R11, R11, 0x7610, R7 ;  /* 0x000076100b0b7816 */ /* 0x000fe20000000007 */
[----:B------:R-:W-:Y:S01]  /*183d0*/  IMAD.MOV.U32 R98, RZ, RZ, R101 ;  /* 0x000000ffff627224 */ /* 0x000fe200078e0065 */
[----:B------:R-:W-:-:S07]  /*183e0*/  PRMT R185, R184, 0x7632, R185 ;  /* 0x00007632b8b97816 */ /* 0x000fce00000000b9 */
.L_x_6931:
[----:B------:R-:W-:Y:S05]  /*183f0*/  BSYNC B1 ;  /* 0x0000000000017941 */ /* 0x000fea0003800000 */
.L_x_6929:
        /* <DEDUP_REMOVED lines=11> */
.L_x_6933:
[----:B------:R-:W-:Y:S01]  /*184b0*/  IMAD.MOV.U32 R10, RZ, RZ, R9 ;  /* 0x000000ffff0a7224 */ /* 0x000fe200078e0009 */
[----:B------:R-:W-:Y:S01]  /*184c0*/  PRMT R7, R11, 0x7632, R7 ;  /* 0x000076320b077816 */ /* 0x000fe20000000007 */
[----:B------:R-:W-:Y:S01]  /*184d0*/  IMAD.MOV.U32 R101, RZ, RZ, R100 ;  /* 0x000000ffff657224 */ /* 0x000fe200078e0064 */
[----:B------:R-:W-:-:S07]  /*184e0*/  PRMT R184, R184, 0x5410, R184 ;  /* 0x00005410b8b87816 */ /* 0x000fce00000000b8 */
.L_x_6934:
[----:B------:R-:W-:Y:S05]  /*184f0*/  BSYNC B1 ;  /* 0x0000000000017941 */ /* 0x000fea0003800000 */
.L_x_6932:
        /* <DEDUP_REMOVED lines=11> */
.L_x_6936:
[----:B------:R-:W-:Y:S01]  /*185b0*/  IMAD.MOV.U32 R9, RZ, RZ, R10 ;  /* 0x000000ffff097224 */ /* 0x000fe200078e000a */
[----:B------:R-:W-:Y:S01]  /*185c0*/  PRMT R11, R7, 0x7610, R11 ;  /* 0x00007610070b7816 */ /* 0x000fe2000000000b */
[----:B------:R-:W-:Y:S01]  /*185d0*/  IMAD.MOV.U32 R100, RZ, RZ, R103 ;  /* 0x000000ffff647224 */ /* 0x000fe200078e0067 */
[----:B------:R-:W-:-:S07]  /*185e0*/  PRMT R184, R183, 0x7632, R184 ;  /* 0x00007632b7b87816 */ /* 0x000fce00000000b8 */
.L_x_6937:
[----:B------:R-:W-:Y:S05]  /*185f0*/  BSYNC B1 ;  /* 0x0000000000017941 */ /* 0x000fea0003800000 */
.L_x_6935:
        /* <DEDUP_REMOVED lines=11> */
.L_x_6939:
[----:B------:R-:W-:Y:S01]  /*186b0*/  IMAD.MOV.U32 R10, RZ, RZ, R9 ;  /* 0x000000ffff0a7224 */ /* 0x000fe200078e0009 */
[----:B------:R-:W-:Y:S01]  /*186c0*/  PRMT R7, R7, 0x5410, R11 ;  /* 0x0000541007077816 */ /* 0x000fe2000000000b */
[----:B------:R-:W-:Y:S01]  /*186d0*/  IMAD.MOV.U32 R103, RZ, RZ, R102 ;  /* 0x000000ffff677224 */ /* 0x000fe200078e0066 */
[----:B------:R-:W-:-:S07]  /*186e0*/  PRMT R183, R183, 0x5410, R183 ;  /* 0x00005410b7b77816 */ /* 0x000fce00000000b7 */
.L_x_6940:
[----:B------:R-:W-:Y:S05]  /*186f0*/  BSYNC B1 ;  /* 0x0000000000017941 */ /* 0x000fea0003800000 */
.L_x_6938:
        /* <DEDUP_REMOVED lines=11> */
.L_x_6942:
[----:B------:R-:W-:Y:S01]  /*187b0*/  IMAD.MOV.U32 R9, RZ, RZ, R10 ;  /* 0x000000ffff097224 */ /* 0x000fe200078e000a */
[----:B------:R-:W-:Y:S01]  /*187c0*/  PRMT R11, R11, 0x7610, R7 ;  /* 0x000076100b0b7816 */ /* 0x000fe20000000007 */
[----:B------:R-:W-:Y:S01]  /*187d0*/  IMAD.MOV.U32 R102, RZ, RZ, R105 ;  /* 0x000000ffff667224 */ /* 0x000fe200078e0069 */
[----:B------:R-:W-:-:S07]  /*187e0*/  PRMT R183, R182, 0x7632, R183 ;  /* 0x00007632b6b77816 */ /* 0x000fce00000000b7 */
.L_x_6943:
[----:B------:R-:W-:Y:S05]  /*187f0*/  BSYNC B1 ;  /* 0x0000000000017941 */ /* 0x000fea0003800000 */
.L_x_6941:
        /* <DEDUP_REMOVED lines=11> */
.L_x_6945:
[----:B------:R-:W-:Y:S01]  /*188b0*/  IMAD.MOV.U32 R10, RZ, RZ, R9 ;  /* 0x000000ffff0a7224 */ /* 0x000fe200078e0009 */
[----:B------:R-:W-:Y:S01]  /*188c0*/  PRMT R7, R11, 0x7632, R7 ;  /* 0x000076320b077816 */ /* 0x000fe20000000007 */
[----:B------:R-:W-:Y:S01]  /*188d0*/  IMAD.MOV.U32 R105, RZ, RZ, R104 ;  /* 0x000000ffff697224 */ /* 0x000fe200078e0068 */
[----:B------:R-:W-:-:S07]  /*188e0*/  PRMT R182, R182, 0x5410, R182 ;  /* 0x00005410b6b67816 */ /* 0x000fce00000000b6 */
.L_x_6946:
[----:B------:R-:W-:Y:S05]  /*188f0*/  BSYNC B1 ;  /* 0x0000000000017941 */ /* 0x000fea0003800000 */
.L_x_6944:
        /* <DEDUP_REMOVED lines=11> */
.L_x_6948:
[----:B------:R-:W-:Y:S01]  /*189b0*/  IMAD.MOV.U32 R9, RZ, RZ, R10 ;  /* 0x000000ffff097224 */ /* 0x000fe200078e000a */
[----:B------:R-:W-:Y:S01]  /*189c0*/  PRMT R11, R7, 0x7610, R11 ;  /* 0x00007610070b7816 */ /* 0x000fe2000000000b */
[----:B------:R-:W-:Y:S01]  /*189d0*/  IMAD.MOV.U32 R104, RZ, RZ, R107 ;  /* 0x000000ffff687224 */ /* 0x000fe200078e006b */
[----:B------:R-:W-:-:S07]  /*189e0*/  PRMT R182, R181, 0x7632, R182 ;  /* 0x00007632b5b67816 */ /* 0x000fce00000000b6 */
.L_x_6949:
[----:B------:R-:W-:Y:S05]  /*189f0*/  BSYNC B1 ;  /* 0x0000000000017941 */ /* 0x000fea0003800000 */
.L_x_6947:
        /* <DEDUP_REMOVED lines=11> */
.L_x_6951:
[----:B------:R-:W-:Y:S01]  /*18ab0*/  IMAD.MOV.U32 R10, RZ, RZ, R9 ;  /* 0x000000ffff0a7224 */ /* 0x000fe200078e0009 */
[----:B------:R-:W-:Y:S01]  /*18ac0*/  PRMT R7, R7, 0x5410, R11 ;  /* 0x0000541007077816 */ /* 0x000fe2000000000b */
[----:B------:R-:W-:Y:S01]  /*18ad0*/  IMAD.MOV.U32 R107, RZ, RZ, R106 ;  /* 0x000000ffff6b7224 */ /* 0x000fe200078e006a */
[----:B------:R-:W-:-:S07]  /*18ae0*/  PRMT R181, R181, 0x5410, R181 ;  /* 0x00005410b5b57816 */ /* 0x000fce00000000b5 */
.L_x_6952:
[----:B------:R-:W-:Y:S05]  /*18af0*/  BSYNC B1 ;  /* 0x0000000000017941 */ /* 0x000fea0003800000 */
.L_x_6950:
        /* <DEDUP_REMOVED lines=11> */
.L_x_6954:
[----:B------:R-:W-:Y:S01]  /*18bb0*/  IMAD.MOV.U32 R9, RZ, RZ, R10 ;  /* 0x000000ffff097224 */ /* 0x000fe200078e000a */
[----:B------:R-:W-:Y:S01]  /*18bc0*/  PRMT R11, R11, 0x7610, R7 ;  /* 0x000076100b0b7816 */ /* 0x000fe20000000007 */
[----:B------:R-:W-:Y:S01]  /*18bd0*/  IMAD.MOV.U32 R106, RZ, RZ, R109 ;  /* 0x000000ffff6a7224 */ /* 0x000fe200078e006d */
[----:B------:R-:W-:-:S07]  /*18be0*/  PRMT R181, R180, 0x7632, R181 ;  /* 0x00007632b4b57816 */ /* 0x000fce00000000b5 */
.L_x_6955:
[----:B------:R-:W-:Y:S05]  /*18bf0*/  BSYNC B1 ;  /* 0x0000000000017941 */ /* 0x000fea0003800000 */
.L_x_6953:
        /* <DEDUP_REMOVED lines=11> */
.L_x_6957:
[----:B------:R-:W-:Y:S01]  /*18cb0*/  IMAD.MOV.U32 R10, RZ, RZ, R9 ;  /* 0x000000ffff0a7224 */ /* 0x000fe200078e0009 */
[----:B------:R-:W-:Y:S01]  /*18cc0*/  PRMT R7, R11, 0x7632, R7 ;  /* 0x000076320b077816 */ /* 0x000fe20000000007 */
[----:B------:R-:W-:Y:S01]  /*18cd0*/  IMAD.MOV.U32 R109, RZ, RZ, R108 ;  /* 0x000000ffff6d7224 */ /* 0x000fe200078e006c */
[----:B------:R-:W-:-:S07]  /*18ce0*/  PRMT R180, R180, 0x5410, R180 ;  /* 0x00005410b4b47816 */ /* 0x000fce00000000b4 */
.L_x_6958:
[----:B------:R-:W-:Y:S05]  /*18cf0*/  BSYNC B1 ;  /* 0x0000000000017941 */ /* 0x000fea0003800000 */
.L_x_6956:
        /* <DEDUP_REMOVED lines=11> */
.L_x_6960:
[----:B------:R-:W-:Y:S01]  /*18db0*/  IMAD.MOV.U32 R9, RZ, RZ, R10 ;  /* 0x000000ffff097224 */ /* 0x000fe200078e000a */
[----:B------:R-:W-:Y:S01]  /*18dc0*/  PRMT R11, R7, 0x7610, R11 ;  /* 0x00007610070b7816 */ /* 0x000fe2000000000b */
[----:B------:R-:W-:Y:S01]  /*18dd0*/  IMAD.MOV.U32 R108, RZ, RZ, R111 ;  /* 0x000000ffff6c7224 */ /* 0x000fe200078e006f */
[----:B------:R-:W-:-:S07]  /*18de0*/  PRMT R180, R179, 0x7632, R180 ;  /* 0x00007632b3b47816 */ /* 0x000fce00000000b4 */
.L_x_6961:
[----:B------:R-:W-:Y:S05]  /*18df0*/  BSYNC B1 ;  /* 0x0000000000017941 */ /* 0x000fea0003800000 */
.L_x_6959:
        /* <DEDUP_REMOVED lines=11> */
.L_x_6963:
[----:B------:R-:W-:Y:S01]  /*18eb0*/  IMAD.MOV.U32 R10, RZ, RZ, R9 ;  /* 0x000000ffff0a7224 */ /* 0x000fe200078e0009 */
[----:B------:R-:W-:Y:S01]  /*18ec0*/  PRMT R7, R7, 0x5410, R11 ;  /* 0x0000541007077816 */ /* 0x000fe2000000000b */
[----:B------:R-:W-:Y:S01]  /*18ed0*/  IMAD.MOV.U32 R111, RZ, RZ, R110 ;  /* 0x000000ffff6f7224 */ /* 0x000fe200078e006e */
[----:B------:R-:W-:-:S07]  /*18ee0*/  PRMT R179, R179, 0x5410, R179 ;  /* 0x00005410b3b37816 */ /* 0x000fce00000000b3 */
.L_x_6964:
[----:B------:R-:W-:Y:S05]  /*18ef0*/  BSYNC B1 ;  /* 0x0000000000017941 */ /* 0x000fea0003800000 */
.L_x_6962:
        /* <DEDUP_REMOVED lines=11> */
.L_x_6966:
[----:B------:R-:W-:Y:S01]  /*18fb0*/  IMAD.MOV.U32 R9, RZ, RZ, R10 ;  /* 0x000000ffff097224 */ /* 0x000fe200078e000a */
[----:B------:R-:W-:Y:S01]  /*18fc0*/  PRMT R11, R11, 0x7610, R7 ;  /* 0x000076100b0b7816 */ /* 0x000fe20000000007 */
[----:B------:R-:W-:Y:S01]  /*18fd0*/  IMAD.MOV.U32 R110, RZ, RZ, R113 ;  /* 0x000000ffff6e7224 */ /* 0x000fe200078e0071 */
[----:B------:R-:W-:-:S07]  /*18fe0*/  PRMT R179, R178, 0x7632, R179 ;  /* 0x00007632b2b37816 */ /* 0x000fce00000000b3 */
.L_x_6967:
[----:B------:R-:W-:Y:S05]  /*18ff0*/  BSYNC B1 ;  /* 0x0000000000017941 */ /* 0x000fea0003800000 */
.L_x_6965:
        /* <DEDUP_REMOVED lines=11> */
.L_x_6969:
[----:B------:R-:W-:Y:S01]  /*190b0*/  IMAD.MOV.U32 R10, RZ, RZ, R9 ;  /* 0x000000ffff0a7224 */ /* 0x000fe200078e0009 */
[----:B------:R-:W-:Y:S01]  /*190c0*/  PRMT R7, R11, 0x7632, R7 ;  /* 0x000076320b077816 */ /* 0x000fe20000000007 */
[----:B------:R-:W-:Y:S01]  /*190d0*/  IMAD.MOV.U32 R113, RZ, RZ, R112 ;  /* 0x000000ffff717224 */ /* 0x000fe200078e0070 */
[----:B------:R-:W-:-:S07]  /*190e0*/  PRMT R178, R178, 0x5410, R178 ;  /* 0x00005410b2b27816 */ /* 0x000fce00000000b2 */
.L_x_6970:
[----:B------:R-:W-:Y:S05]  /*190f0*/  BSYNC B1 ;  /* 0x0000000000017941 */ /* 0x000fea0003800000 */
.L_x_6968:
        /* <DEDUP_REMOVED lines=11> */
.L_x_6972:
[----:B------:R-:W-:Y:S01]  /*191b0*/  IMAD.MOV.U32 R9, RZ, RZ, R10 ;  /* 0x000000ffff097224 */ /* 0x000fe200078e000a */
[----:B------:R-:W-:Y:S01]  /*191c0*/  PRMT R11, R7, 0x7610, R11 ;  /* 0x00007610070b7816 */ /* 0x000fe2000000000b */
[----:B------:R-:W-:Y:S01]  /*191d0*/  IMAD.MOV.U32 R112, RZ, RZ, R115 ;  /* 0x000000ffff707224 */ /* 0x000fe200078e0073 */
[----:B------:R-:W-:-:S07]  /*191e0*/  PRMT R178, R177, 0x7632, R178 ;  /* 0x00007632b1b27816 */ /* 0x000fce00000000b2 */
.L_x_6973:
[----:B------:R-:W-:Y:S05]  /*191f0*/  BSYNC B1 ;  /* 0x0000000000017941 */ /* 0x000fea0003800000 */
.L_x_6971:
        /* <DEDUP_REMOVED lines=11> */
.L_x_6975:
[----:B------:R-:W-:Y:S01]  /*192b0*/  IMAD.MOV.U32 R10, RZ, RZ, R9 ;  /* 0x000000ffff0a7224 */ /* 0x000fe200078e0009 */
[----:B------:R-:W-:Y:S01]  /*192c0*/  PRMT R7, R7, 0x5410, R11 ;  /* 0x0000541007077816 */ /* 0x000fe2000000000b */
[----:B------:R-:W-:Y:S01]  /*192d0*/  IMAD.MOV.U32 R115, RZ, RZ, R114 ;  /* 0x000000ffff737224 */ /* 0x000fe200078e0072 */
[----:B------:R-:W-:-:S07]  /*192e0*/  PRMT R177, R177, 0x5410, R177 ;  /* 0x00005410b1b17816 */ /* 0x000fce00000000b1 */
.L_x_6976:
[----:B------:R-:W-:Y:S05]  /*192f0*/  BSYNC B1 ;  /* 0x0000000000017941 */ /* 0x000fea0003800000 */
.L_x_6974:
        /* <DEDUP_REMOVED lines=11> */
.L_x_6978:
[----:B------:R-:W-:Y:S01]  /*193b0*/  IMAD.MOV.U32 R9, RZ, RZ, R10 ;  /* 0x000000ffff097224 */ /* 0x000fe200078e000a */
[----:B------:R-:W-:Y:S01]  /*193c0*/  PRMT R11, R11, 0x7610, R7 ;  /* 0x000076100b0b7816 */ /* 0x000fe20000000007 */
[----:B------:R-:W-:Y:S01]  /*193d0*/  IMAD.MOV.U32 R114, RZ, RZ, R117 ;  /* 0x000000ffff727224 */ /* 0x000fe200078e0075 */
[----:B------:R-:W-:-:S07]  /*193e0*/  PRMT R177, R176, 0x7632, R177 ;  /* 0x00007632b0b17816 */ /* 0x000fce00000000b1 */
.L_x_6979:
[----:B------:R-:W-:Y:S05]  /*193f0*/  BSYNC B1 ;  /* 0x0000000000017941 */ /* 0x000fea0003800000 */
.L_x_6977:
        /* <DEDUP_REMOVED lines=11> */
.L_x_6981:
[----:B------:R-:W-:Y:S01]  /*194b0*/  IMAD.MOV.U32 R10, RZ, RZ, R9 ;  /* 0x000000ffff0a7224 */ /* 0x000fe200078e0009 */
[----:B------:R-:W-:Y:S01]  /*194c0*/  PRMT R7, R11, 0x7632, R7 ;  /* 0x000076320b077816 */ /* 0x000fe20000000007 */
[----:B------:R-:W-:Y:S01]  /*194d0*/  IMAD.MOV.U32 R117, RZ, RZ, R116 ;  /* 0x000000ffff757224 */ /* 0x000fe200078e0074 */
[----:B------:R-:W-:-:S07]  /*194e0*/  PRMT R176, R176, 0x5410, R176 ;  /* 0x00005410b0b07816 */ /* 0x000fce00000000b0 */
.L_x_6982:
[----:B------:R-:W-:Y:S05]  /*194f0*/  BSYNC B1 ;  /* 0x0000000000017941 */ /* 0x000fea0003800000 */
.L_x_6980:
        /* <DEDUP_REMOVED lines=11> */
.L_x_6984:
[----:B------:R-:W-:Y:S01]  /*195b0*/  IMAD.MOV.U32 R9, RZ, RZ, R10 ;  /* 0x000000ffff097224 */ /* 0x000fe200078e000a */
[----:B------:R-:W-:Y:S01]  /*195c0*/  PRMT R11, R7, 0x7610, R11 ;  /* 0x00007610070b7816 */ /* 0x000fe2000000000b */
[----:B------:R-:W-:Y:S01]  /*195d0*/  IMAD.MOV.U32 R116, RZ, RZ, R119 ;  /* 0x000000ffff747224 */ /* 0x000fe200078e0077 */
[----:B------:R-:W-:-:S07]  /*195e0*/  PRMT R176, R175, 0x7632, R176 ;  /* 0x00007632afb07816 */ /* 0x000fce00000000b0 */
.L_x_6985:
[----:B------:R-:W-:Y:S05]  /*195f0*/  BSYNC B1 ;  /* 0x0000000000017941 */ /* 0x000fea0003800000 */
.L_x_6983:
        /* <DEDUP_REMOVED lines=11> */
.L_x_6987:
[----:B------:R-:W-:Y:S01]  /*196b0*/  IMAD.MOV.U32 R10, RZ, RZ, R9 ;  /* 0x000000ffff0a7224 */ /* 0x000fe200078e0009 */
[----:B------:R-:W-:Y:S01]  /*196c0*/  PRMT R7, R7, 0x5410, R11 ;  /* 0x0000541007077816 */ /* 0x000fe2000000000b */
[----:B------:R-:W-:Y:S01]  /*196d0*/  IMAD.MOV.U32 R119, RZ, RZ, R118 ;  /* 0x000000ffff777224 */ /* 0x000fe200078e0076 */
[----:B------:R-:W-:-:S07]  /*196e0*/  PRMT R175, R175, 0x5410, R175 ;  /* 0x00005410afaf7816 */ /* 0x000fce00000000af */
.L_x_6988:
[----:B------:R-:W-:Y:S05]  /*196f0*/  BSYNC B1 ;  /* 0x0000000000017941 */ /* 0x000fea0003800000 */
.L_x_6986:
        /* <DEDUP_REMOVED lines=11> */
.L_x_6990:
[----:B------:R-:W-:Y:S01]  /*197b0*/  IMAD.MOV.U32 R9, RZ, RZ, R10 ;  /* 0x000000ffff097224 */ /* 0x000fe200078e000a */
[----:B------:R-:W-:Y:S01]  /*197c0*/  PRMT R11, R11, 0x7610, R7 ;  /* 0x000076100b0b7816 */ /* 0x000fe20000000007 */
[----:B------:R-:W-:Y:S01]  /*197d0*/  IMAD.MOV.U32 R118, RZ, RZ, R121 ;  /* 0x000000ffff767224 */ /* 0x000fe200078e0079 */
[----:B------:R-:W-:-:S07]  /*197e0*/  PRMT R175, R174, 0x7632, R175 ;  /* 0x00007632aeaf7816 */ /* 0x000fce00000000af */
.L_x_6991:
[----:B------:R-:W-:Y:S05]  /*197f0*/  BSYNC B1 ;  /* 0x0000000000017941 */ /* 0x000fea0003800000 */
.L_x_6989:
        /* <DEDUP_REMOVED lines=11> */
.L_x_6993:
[----:B------:R-:W-:Y:S01]  /*198b0*/  IMAD.MOV.U32 R10, RZ, RZ, R9 ;  /* 0x000000ffff0a7224 */ /* 0x000fe200078e0009 */
[----:B------:R-:W-:Y:S01]  /*198c0*/  PRMT R7, R11, 0x7632, R7 ;  /* 0x000076320b077816 */ /* 0x000fe20000000007 */
[----:B------:R-:W-:Y:S01]  /*198d0*/  IMAD.MOV.U32 R121, RZ, RZ, R120 ;  /* 0x000000ffff797224 */ /* 0x000fe200078e0078 */
[----:B------:R-:W-:-:S07]  /*198e0*/  PRMT R174, R174, 0x5410, R174 ;  /* 0x00005410aeae7816 */ /* 0x000fce00000000ae */
.L_x_6994:
[----:B------:R-:W-:Y:S05]  /*198f0*/  BSYNC B1 ;  /* 0x0000000000017941 */ /* 0x000fea0003800000 */
.L_x_6992:
        /* <DEDUP_REMOVED lines=11> */
.L_x_6996:
[----:B------:R-:W-:Y:S01]  /*199b0*/  IMAD.MOV.U32 R9, RZ, RZ, R10 ;  /* 0x000000ffff097224 */ /* 0x000fe200078e000a */
[----:B------:R-:W-:Y:S01]  /*199c0*/  PRMT R11, R7, 0x7610, R11 ;  /* 0x00007610070b7816 */ /* 0x000fe2000000000b */
[----:B------:R-:W-:Y:S01]  /*199d0*/  IMAD.MOV.U32 R120, RZ, RZ, R123 ;  /* 0x000000ffff787224 */ /* 0x000fe200078e007b */
[----:B------:R-:W-:-:S07]  /*199e0*/  PRMT R174, R173, 0x7632, R174 ;  /* 0x00007632adae7816 */ /* 0x000fce00000000ae */
.L_x_6997:
[----:B------:R-:W-:Y:S05]  /*199f0*/  BSYNC B1 ;  /* 0x0000000000017941 */ /* 0x000fea0003800000 */
.L_x_6995:
        /* <DEDUP_REMOVED lines=11> */
.L_x_6999:
[----:B------:R-:W-:Y:S01]  /*19ab0*/  IMAD.MOV.U32 R10, RZ, RZ, R9 ;  /* 0x000000ffff0a7224 */ /* 0x000fe200078e0009 */
[----:B------:R-:W-:Y:S01]  /*19ac0*/  PRMT R7, R7, 0x5410, R11 ;  /* 0x0000541007077816 */ /* 0x000fe2000000000b */
[----:B------:R-:W-:Y:S01]  /*19ad0*/  IMAD.MOV.U32 R123, RZ, RZ, R122 ;  /* 0x000000ffff7b7224 */ /* 0x000fe200078e007a */
[----:B------:R-:W-:-:S07]  /*19ae0*/  PRMT R173, R173, 0x5410, R173 ;  /* 0x00005410adad7816 */ /* 0x000fce00000000ad */
.L_x_7000:
[----:B------:R-:W-:Y:S05]  /*19af0*/  BSYNC B1 ;  /* 0x0000000000017941 */ /* 0x000fea0003800000 */
.L_x_6998:
        /* <DEDUP_REMOVED lines=11> */
.L_x_7002:
[----:B------:R-:W-:Y:S01]  /*19bb0*/  IMAD.MOV.U32 R9, RZ, RZ, R10 ;  /* 0x000000ffff097224 */ /* 0x000fe200078e000a */
[----:B------:R-:W-:Y:S01]  /*19bc0*/  PRMT R11, R11, 0x7610, R7 ;  /* 0x000076100b0b7816 */ /* 0x000fe20000000007 */
[----:B------:R-:W-:Y:S01]  /*19bd0*/  IMAD.MOV.U32 R122, RZ, RZ, R125 ;  /* 0x000000ffff7a7224 */ /* 0x000fe200078e007d */
[----:B------:R-:W-:-:S07]  /*19be0*/  PRMT R173, R172, 0x7632, R173 ;  /* 0x00007632acad7816 */ /* 0x000fce00000000ad */
.L_x_7003:
[----:B------:R-:W-:Y:S05]  /*19bf0*/  BSYNC B1 ;  /* 0x0000000000017941 */ /* 0x000fea0003800000 */
.L_x_7001:
        /* <DEDUP_REMOVED lines=11> */
.L_x_7005:
[----:B------:R-:W-:Y:S01]  /*19cb0*/  IMAD.MOV.U32 R10, RZ, RZ, R9 ;  /* 0x000000ffff0a7224 */ /* 0x000fe200078e0009 */
[----:B------:R-:W-:Y:S01]  /*19cc0*/  PRMT R7, R11, 0x7632, R7 ;  /* 0x000076320b077816 */ /* 0x000fe20000000007 */
[----:B------:R-:W-:Y:S01]  /*19cd0*/  IMAD.MOV.U32 R125, RZ, RZ, R124 ;  /* 0x000000ffff7d7224 */ /* 0x000fe200078e007c */
[----:B------:R-:W-:-:S07]  /*19ce0*/  PRMT R172, R172, 0x5410, R172 ;  /* 0x00005410acac7816 */ /* 0x000fce00000000ac */
.L_x_7006:
[----:B------:R-:W-:Y:S05]  /*19cf0*/  BSYNC B1 ;  /* 0x0000000000017941 */ /* 0x000fea0003800000 */
.L_x_7004:
        /* <DEDUP_REMOVED lines=11> */
.L_x_7008:
[----:B------:R-:W-:Y:S01]  /*19db0*/  IMAD.MOV.U32 R9, RZ, RZ, R10 ;  /* 0x000000ffff097224 */ /* 0x000fe200078e000a */
[----:B------:R-:W-:Y:S01]  /*19dc0*/  PRMT R11, R7, 0x7610, R11 ;  /* 0x00007610070b7816 */ /* 0x000fe2000000000b */
[----:B------:R-:W-:Y:S01]  /*19dd0*/  IMAD.MOV.U32 R124, RZ, RZ, R127 ;  /* 0x000000ffff7c7224 */ /* 0x000fe200078e007f */
[----:B------:R-:W-:-:S07]  /*19de0*/  PRMT R172, R171, 0x7632, R172 ;  /* 0x00007632abac7816 */ /* 0x000fce00000000ac */
.L_x_7009:
[----:B------:R-:W-:Y:S05]  /*19df0*/  BSYNC B1 ;  /* 0x0000000000017941 */ /* 0x000fea0003800000 */
.L_x_7007:
        /* <DEDUP_REMOVED lines=11> */
.L_x_7011:
[----:B------:R-:W-:Y:S01]  /*19eb0*/  IMAD.MOV.U32 R10, RZ, RZ, R9 ;  /* 0x000000ffff0a7224 */ /* 0x000fe200078e0009 */
[----:B------:R-:W-:Y:S01]  /*19ec0*/  PRMT R7, R7, 0x5410, R11 ;  /* 0x0000541007077816 */ /* 0x000fe2000000000b */
[----:B------:R-:W-:Y:S01]  /*19ed0*/  IMAD.MOV.U32 R127, RZ, RZ, R126 ;  /* 0x000000ffff7f7224 */ /* 0x000fe200078e007e */
[----:B------:R-:W-:-:S07]  /*19ee0*/  PRMT R171, R171, 0x5410, R171 ;  /* 0x00005410abab7816 */ /* 0x000fce00000000ab */
.L_x_7012:
[----:B------:R-:W-:Y:S05]  /*19ef0*/  BSYNC B1 ;  /* 0x0000000000017941 */ /* 0x000fea0003800000 */
.L_x_7010:
        /* <DEDUP_REMOVED lines=11> */
.L_x_7014:
[----:B------:R-:W-:Y:S01]  /*19fb0*/  IMAD.MOV.U32 R9, RZ, RZ, R10 ;  /* 0x000000ffff097224 */ /* 0x000fe200078e000a */
[----:B------:R-:W-:Y:S01]  /*19fc0*/  PRMT R11, R11, 0x7610, R7 ;  /* 0x000076100b0b7816 */ /* 0x000fe20000000007 */
[----:B------:R-:W-:Y:S01]  /*19fd0*/  IMAD.MOV.U32 R126, RZ, RZ, R129 ;  /* 0x000000ffff7e7224 */ /* 0x000fe200078e0081 */
[----:B------:R-:W-:-:S07]  /*19fe0*/  PRMT R171, R170, 0x7632, R171 ;  /* 0x00007632aaab7816 */ /* 0x000fce00000000ab */
.L_x_7015:
[----:B------:R-:W-:Y:S05]  /*19ff0*/  BSYNC B1 ;  /* 0x0000000000017941 */ /* 0x000fea0003800000 */
.L_x_7013:
        /* <DEDUP_REMOVED lines=11> */
.L_x_7017:
[----:B------:R-:W-:Y:S01]  /*1a0b0*/  IMAD.MOV.U32 R10, RZ, RZ, R9 ;  /* 0x000000ffff0a7224 */ /* 0x000fe200078e0009 */
[----:B------:R-:W-:Y:S01]  /*1a0c0*/  PRMT R7, R11, 0x7632, R7 ;  /* 0x000076320b077816 */ /* 0x000fe20000000007 */
[----:B------:R-:W-:Y:S01]  /*1a0d0*/  IMAD.MOV.U32 R129, RZ, RZ, R128 ;  /* 0x000000ffff817224 */ /* 0x000fe200078e0080 */
[----:B------:R-:W-:-:S07]  /*1a0e0*/  PRMT R170, R170, 0x5410, R170 ;  /* 0x00005410aaaa7816 */ /* 0x000fce00000000aa */
.L_x_7018:
[----:B------:R-:W-:Y:S05]  /*1a0f0*/  BSYNC B1 ;  /* 0x0000000000017941 */ /* 0x000fea0003800000 */
.L_x_7016:
        /* <DEDUP_REMOVED lines=11> */
.L_x_7020:
[----:B------:R-:W-:Y:S01]  /*1a1b0*/  IMAD.MOV.U32 R9, RZ, RZ, R10 ;  /* 0x000000ffff097224 */ /* 0x000fe200078e000a */
[----:B------:R-:W-:Y:S01]  /*1a1c0*/  PRMT R11, R7, 0x7610, R11 ;  /* 0x00007610070b7816 */ /* 0x000fe2000000000b */
[----:B------:R-:W-:Y:S01]  /*1a1d0*/  IMAD.MOV.U32 R128, RZ, RZ, R131 ;  /* 0x000000ffff807224 */ /* 0x000fe200078e0083 */
[----:B------:R-:W-:-:S07]  /*1a1e0*/  PRMT R170, R169, 0x7632, R170 ;  /* 0x00007632a9aa7816 */ /* 0x000fce00000000aa */
.L_x_7021:
[----:B------:R-:W-:Y:S05]  /*1a1f0*/  BSYNC B1 ;  /* 0x0000000000017941 */ /* 0x000fea0003800000 */
.L_x_7019:
        /* <DEDUP_REMOVED lines=11> */
.L_x_7023:
[----:B------:R-:W-:Y:S01]  /*1a2b0*/  IMAD.MOV.U32 R10, RZ, RZ, R9 ;  /* 0x000000ffff0a7224 */ /* 0x000fe200078e0009 */
[----:B------:R-:W-:Y:S01]  /*1a2c0*/  PRMT R7, R7, 0x5410, R11 ;  /* 0x0000541007077816 */ /* 0x000fe2000000000b */
[----:B------:R-:W-:Y:S01]  /*1a2d0*/  IMAD.MOV.U32 R131, RZ, RZ, R130 ;  /* 0x000000ffff837224 */ /* 0x000fe200078e0082 */
[----:B------:R-:W-:-:S07]  /*1a2e0*/  PRMT R169, R169, 0x5410, R169 ;  /* 0x00005410a9a97816 */ /* 0x000fce00000000a9 */
.L_x_7024:
[----:B------:R-:W-:Y:S05]  /*1a2f0*/  BSYNC B1 ;  /* 0x0000000000017941 */ /* 0x000fea0003800000 */
.L_x_7022:
        /* <DEDUP_REMOVED lines=11> */
.L_x_7026:
[----:B------:R-:W-:Y:S01]  /*1a3b0*/  IMAD.MOV.U32 R9, RZ, RZ, R10 ;  /* 0x000000ffff097224 */ /* 0x000fe200078e000a */
[----:B------:R-:W-:Y:S01]  /*1a3c0*/  PRMT R11, R11, 0x7610, R7 ;  /* 0x000076100b0b7816 */ /* 0x000fe20000000007 */
[----:B------:R-:W-:Y:S01]  /*1a3d0*/  IMAD.MOV.U32 R130, RZ, RZ, R133 ;  /* 0x000000ffff827224 */ /* 0x000fe200078e0085 */
[----:B------:R-:W-:-:S07]  /*1a3e0*/  PRMT R169, R168, 0x7632, R169 ;  /* 0x00007632a8a97816 */ /* 0x000fce00000000a9 */
.L_x_7027:
[----:B------:R-:W-:Y:S05]  /*1a3f0*/  BSYNC B1 ;  /* 0x0000000000017941 */ /* 0x000fea0003800000 */
.L_x_7025:
        /* <DEDUP_REMOVED lines=11> */
.L_x_7029:
[----:B------:R-:W-:Y:S01]  /*1a4b0*/  IMAD.MOV.U32 R10, RZ, RZ, R9 ;  /* 0x000000ffff0a7224 */ /* 0x000fe200078e0009 */
[----:B------:R-:W-:Y:S01]  /*1a4c0*/  PRMT R7, R11, 0x7632, R7 ;  /* 0x000076320b077816 */ /* 0x000fe20000000007 */
[----:B------:R-:W-:Y:S01]  /*1a4d0*/  IMAD.MOV.U32 R133, RZ, RZ, R132 ;  /* 0x000000ffff857224 */ /* 0x000fe200078e0084 */
[----:B------:R-:W-:-:S07]  /*1a4e0*/  PRMT R168, R168, 0x5410, R168 ;  /* 0x00005410a8a87816 */ /* 0x000fce00000000a8 */
.L_x_7030:
[----:B------:R-:W-:Y:S05]  /*1a4f0*/  BSYNC B1 ;  /* 0x0000000000017941 */ /* 0x000fea0003800000 */
.L_x_7028:
        /* <DEDUP_REMOVED lines=11> */
.L_x_7032:
[----:B------:R-:W-:Y:S01]  /*1a5b0*/  IMAD.MOV.U32 R9, RZ, RZ, R10 ;  /* 0x000000ffff097224 */ /* 0x000fe200078e000a */
[----:B------:R-:W-:Y:S01]  /*1a5c0*/  PRMT R11, R7, 0x7610, R11 ;  /* 0x00007610070b7816 */ /* 0x000fe2000000000b */
[----:B------:R-:W-:Y:S01]  /*1a5d0*/  IMAD.MOV.U32 R132, RZ, RZ, R135 ;  /* 0x000000ffff847224 */ /* 0x000fe200078e0087 */
[----:B------:R-:W-:-:S07]  /*1a5e0*/  PRMT R168, R167, 0x7632, R168 ;  /* 0x00007632a7a87816 */ /* 0x000fce00000000a8 */
.L_x_7033:
[----:B------:R-:W-:Y:S05]  /*1a5f0*/  BSYNC B1 ;  /* 0x0000000000017941 */ /* 0x000fea0003800000 */
.L_x_7031:
        /* <DEDUP_REMOVED lines=11> */
.L_x_7035:
[----:B------:R-:W-:Y:S01]  /*1a6b0*/  IMAD.MOV.U32 R10, RZ, RZ, R9 ;  /* 0x000000ffff0a7224 */ /* 0x000fe200078e0009 */
[----:B------:R-:W-:Y:S01]  /*1a6c0*/  PRMT R7, R7, 0x5410, R11 ;  /* 0x0000541007077816 */ /* 0x000fe2000000000b */
[----:B------:R-:W-:Y:S01]  /*1a6d0*/  IMAD.MOV.U32 R135, RZ, RZ, R134 ;  /* 0x000000ffff877224 */ /* 0x000fe200078e0086 */
[----:B------:R-:W-:-:S07]  /*1a6e0*/  PRMT R167, R167, 0x5410, R167 ;  /* 0x00005410a7a77816 */ /* 0x000fce00000000a7 */
.L_x_7036:
[----:B------:R-:W-:Y:S05]  /*1a6f0*/  BSYNC B1 ;  /* 0x0000000000017941 */ /* 0x000fea0003800000 */
.L_x_7034:
        /* <DEDUP_REMOVED lines=11> */
.L_x_7038:
[----:B------:R-:W-:Y:S01]  /*1a7b0*/  IMAD.MOV.U32 R9, RZ, RZ, R10 ;  /* 0x000000ffff097224 */ /* 0x000fe200078e000a */
[----:B------:R-:W-:Y:S01]  /*1a7c0*/  PRMT R11, R11, 0x7610, R7 ;  /* 0x000076100b0b7816 */ /* 0x000fe20000000007 */
[----:B------:R-:W-:Y:S01]  /*1a7d0*/  IMAD.MOV.U32 R134, RZ, RZ, R137 ;  /* 0x000000ffff867224 */ /* 0x000fe200078e0089 */
[----:B------:R-:W-:-:S07]  /*1a7e0*/  PRMT R167, R166, 0x7632, R167 ;  /* 0x00007632a6a77816 */ /* 0x000fce00000000a7 */
.L_x_7039:
[----:B------:R-:W-:Y:S05]  /*1a7f0*/  BSYNC B1 ;  /* 0x0000000000017941 */ /* 0x000fea0003800000 */
.L_x_7037:
        /* <DEDUP_REMOVED lines=11> */
.L_x_7041:
[----:B------:R-:W-:Y:S01]  /*1a8b0*/  IMAD.MOV.U32 R10, RZ, RZ, R9 ;  /* 0x000000ffff0a7224 */ /* 0x000fe200078e0009 */
[----:B------:R-:W-:Y:S01]  /*1a8c0*/  PRMT R7, R11, 0x7632, R7 ;  /* 0x000076320b077816 */ /* 0x000fe20000000007 */
[----:B------:R-:W-:Y:S01]  /*1a8d0*/  IMAD.MOV.U32 R137, RZ, RZ, R136 ;  /* 0x000000ffff897224 */ /* 0x000fe200078e0088 */
[----:B------:R-:W-:-:S07]  /*1a8e0*/  PRMT R166, R166, 0x5410, R166 ;  /* 0x00005410a6a67816 */ /* 0x000fce00000000a6 */
.L_x_7042:
[----:B------:R-:W-:Y:S05]  /*1a8f0*/  BSYNC B1 ;  /* 0x0000000000017941 */ /* 0x000fea0003800000 */
.L_x_7040:
        /* <DEDUP_REMOVED lines=11> */
.L_x_7044:
[----:B------:R-:W-:Y:S01]  /*1a9b0*/  IMAD.MOV.U32 R9, RZ, RZ, R10 ;  /* 0x000000ffff097224 */ /* 0x000fe200078e000a */
[----:B------:R-:W-:Y:S01]  /*1a9c0*/  PRMT R11, R7, 0x7610, R11 ;  /* 0x00007610070b7816 */ /* 0x000fe2000000000b */
[----:B------:R-:W-:Y:S01]  /*1a9d0*/  IMAD.MOV.U32 R136, RZ, RZ, R139 ;  /* 0x000000ffff887224 */ /* 0x000fe200078e008b */
[----:B------:R-:W-:-:S07]  /*1a9e0*/  PRMT R166, R165, 0x7632, R166 ;  /* 0x00007632a5a67816 */ /* 0x000fce00000000a6 */
.L_x_7045:
[----:B------:R-:W-:Y:S05]  /*1a9f0*/  BSYNC B1 ;  /* 0x0000000000017941 */ /* 0x000fea0003800000 */
.L_x_7043:
        /* <DEDUP_REMOVED lines=11> */
.L_x_7047:
[----:B------:R-:W-:Y:S01]  /*1aab0*/  IMAD.MOV.U32 R10, RZ, RZ, R9 ;  /* 0x000000ffff0a7224 */ /* 0x000fe200078e0009 */
[----:B------:R-:W-:Y:S01]  /*1aac0*/  PRMT R7, R7, 0x5410, R11 ;  /* 0x0000541007077816 */ /* 0x000fe2000000000b */
[----:B------:R-:W-:Y:S01]  /*1aad0*/  IMAD.MOV.U32 R139, RZ, RZ, R138 ;  /* 0x000000ffff8b7224 */ /* 0x000fe200078e008a */
[----:B------:R-:W-:-:S07]  /*1aae0*/  PRMT R165, R165, 0x5410, R165 ;  /* 0x00005410a5a57816 */ /* 0x000fce00000000a5 */
.L_x_7048:
[----:B------:R-:W-:Y:S05]  /*1aaf0*/  BSYNC B1 ;  /* 0x0000000000017941 */ /* 0x000fea0003800000 */
.L_x_7046:
        /* <DEDUP_REMOVED lines=11> */
.L_x_7050:
[----:B------:R-:W-:Y:S01]  /*1abb0*/  IMAD.MOV.U32 R9, RZ, RZ, R10 ;  /* 0x000000ffff097224 */ /* 0x000fe200078e000a */
[----:B------:R-:W-:Y:S01]  /*1abc0*/  PRMT R11, R11, 0x7610, R7 ;  /* 0x000076100b0b7816 */ /* 0x000fe20000000007 */
[----:B------:R-:W-:Y:S01]  /*1abd0*/  IMAD.MOV.U32 R138, RZ, RZ, R141 ;  /* 0x000000ffff8a7224 */ /* 0x000fe200078e008d */
[----:B------:R-:W-:-:S07]  /*1abe0*/  PRMT R165, R164, 0x7632, R165 ;  /* 0x00007632a4a57816 */ /* 0x000fce00000000a5 */
.L_x_7051:
[----:B------:R-:W-:Y:S05]  /*1abf0*/  BSYNC B1 ;  /* 0x0000000000017941 */ /* 0x000fea0003800000 */
.L_x_7049:
        /* <DEDUP_REMOVED lines=11> */
.L_x_7053:
[----:B------:R-:W-:Y:S01]  /*1acb0*/  IMAD.MOV.U32 R10, RZ, RZ, R9 ;  /* 0x000000ffff0a7224 */ /* 0x000fe200078e0009 */
[----:B------:R-:W-:Y:S01]  /*1acc0*/  PRMT R7, R11, 0x7632, R7 ;  /* 0x000076320b077816 */ /* 0x000fe20000000007 */
[----:B------:R-:W-:Y:S01]  /*1acd0*/  IMAD.MOV.U32 R141, RZ, RZ, R140 ;  /* 0x000000ffff8d7224 */ /* 0x000fe200078e008c */
[----:B------:R-:W-:-:S07]  /*1ace0*/  PRMT R164, R164, 0x5410, R164 ;  /* 0x00005410a4a47816 */ /* 0x000fce00000000a4 */
.L_x_7054:
[----:B------:R-:W-:Y:S05]  /*1acf0*/  BSYNC B1 ;  /* 0x0000000000017941 */ /* 0x000fea0003800000 */
.L_x_7052:
        /* <DEDUP_REMOVED lines=11> */
.L_x_7056:
[----:B------:R-:W-:Y:S01]  /*1adb0*/  IMAD.MOV.U32 R9, RZ, RZ, R10 ;  /* 0x000000ffff097224 */ /* 0x000fe200078e000a */
[----:B------:R-:W-:Y:S01]  /*1adc0*/  PRMT R11, R7, 0x7610, R11 ;  /* 0x00007610070b7816 */ /* 0x000fe2000000000b */
[----:B------:R-:W-:Y:S01]  /*1add0*/  IMAD.MOV.U32 R140, RZ, RZ, R143 ;  /* 0x000000ffff8c7224 */ /* 0x000fe200078e008f */
[----:B------:R-:W-:-:S07]  /*1ade0*/  PRMT R164, R163, 0x7632, R164 ;  /* 0x00007632a3a47816 */ /* 0x000fce00000000a4 */
.L_x_7057:
[----:B------:R-:W-:Y:S05]  /*1adf0*/  BSYNC B1 ;  /* 0x0000000000017941 */ /* 0x000fea0003800000 */
.L_x_7055:
        /* <DEDUP_REMOVED lines=11> */
.L_x_7059:
[----:B------:R-:W-:Y:S01]  /*1aeb0*/  IMAD.MOV.U32 R10, RZ, RZ, R9 ;  /* 0x000000ffff0a7224 */ /* 0x000fe200078e0009 */
[----:B------:R-:W-:Y:S01]  /*1aec0*/  PRMT R7, R7, 0x5410, R11 ;  /* 0x0000541007077816 */ /* 0x000fe2000000000b */
[----:B------:R-:W-:Y:S01]  /*1aed0*/  IMAD.MOV.U32 R143, RZ, RZ, R142 ;  /* 0x000000ffff8f7224 */ /* 0x000fe200078e008e */
[----:B------:R-:W-:-:S07]  /*1aee0*/  PRMT R163, R163, 0x5410, R163 ;  /* 0x00005410a3a37816 */ /* 0x000fce00000000a3 */
.L_x_7060:
[----:B------:R-:W-:Y:S05]  /*1aef0*/  BSYNC B1 ;  /* 0x0000000000017941 */ /* 0x000fea0003800000 */
.L_x_7058:
        /* <DEDUP_REMOVED lines=11> */
.L_x_7062:
[----:B------:R-:W-:Y:S01]  /*1afb0*/  IMAD.MOV.U32 R9, RZ, RZ, R10 ;  /* 0x000000ffff097224 */ /* 0x000fe200078e000a */
[----:B------:R-:W-:Y:S01]  /*1afc0*/  PRMT R11, R11, 0x7610, R7 ;  /* 0x000076100b0b7816 */ /* 0x000fe20000000007 */
[----:B------:R-:W-:Y:S01]  /*1afd0*/  IMAD.MOV.U32 R142, RZ, RZ, R145 ;  /* 0x000000ffff8e7224 */ /* 0x000fe200078e0091 */
[----:B------:R-:W-:-:S07]  /*1afe0*/  PRMT R163, R162, 0x7632, R163 ;  /* 0x00007632a2a37816 */ /* 0x000fce00000000a3 */
.L_x_7063:
[----:B------:R-:W-:Y:S05]  /*1aff0*/  BSYNC B1 ;  /* 0x0000000000017941 */ /* 0x000fea0003800000 */
.L_x_7061:
        /* <DEDUP_REMOVED lines=11> */
.L_x_7065:
[----:B------:R-:W-:Y:S01]  /*1b0b0*/  IMAD.MOV.U32 R10, RZ, RZ, R9 ;  /* 0x000000ffff0a7224 */ /* 0x000fe200078e0009 */
[----:B------:R-:W-:Y:S01]  /*1b0c0*/  PRMT R7, R11, 0x7632, R7 ;  /* 0x000076320b077816 */ /* 0x000fe20000000007 */
[----:B------:R-:W-:Y:S01]  /*1b0d0*/  IMAD.MOV.U32 R145, RZ, RZ, R144 ;  /* 0x000000ffff917224 */ /* 0x000fe200078e0090 */
[----:B------:R-:W-:-:S07]  /*1b0e0*/  PRMT R162, R162, 0x5410, R162 ;  /* 0x00005410a2a27816 */ /* 0x000fce00000000a2 */
.L_x_7066:
[----:B------:R-:W-:Y:S05]  /*1b0f0*/  BSYNC B1 ;  /* 0x0000000000017941 */ /* 0x000fea0003800000 */
.L_x_7064:
        /* <DEDUP_REMOVED lines=11> */
.L_x_7068:
[----:B------:R-:W-:Y:S01]  /*1b1b0*/  IMAD.MOV.U32 R9, RZ, RZ, R10 ;  /* 0x000000ffff097224 */ /* 0x000fe200078e000a */
[----:B------:R-:W-:Y:S01]  /*1b1c0*/  PRMT R11, R7, 0x7610, R11 ;  /* 0x00007610070b7816 */ /* 0x000fe2000000000b */
[----:B------:R-:W-:Y:S01]  /*1b1d0*/  IMAD.MOV.U32 R144, RZ, RZ, R147 ;  /* 0x000000ffff907224 */ /* 0x000fe200078e0093 */
[----:B------:R-:W-:-:S07]  /*1b1e0*/  PRMT R162, R161, 0x7632, R162 ;  /* 0x00007632a1a27816 */ /* 0x000fce00000000a2 */
.L_x_7069:
[----:B------:R-:W-:Y:S05]  /*1b1f0*/  BSYNC B1 ;  /* 0x0000000000017941 */ /* 0x000fea0003800000 */
.L_x_7067:
        /* <DEDUP_REMOVED lines=11> */
.L_x_7071:
[----:B------:R-:W-:Y:S01]  /*1b2b0*/  IMAD.MOV.U32 R10, RZ, RZ, R9 ;  /* 0x000000ffff0a7224 */ /* 0x000fe200078e0009 */
[----:B------:R-:W-:Y:S01]  /*1b2c0*/  PRMT R7, R7, 0x5410, R11 ;  /* 0x0000541007077816 */ /* 0x000fe2000000000b */
[----:B------:R-:W-:Y:S01]  /*1b2d0*/  IMAD.MOV.U32 R147, RZ, RZ, R146 ;  /* 0x000000ffff937224 */ /* 0x000fe200078e0092 */
[----:B------:R-:W-:-:S07]  /*1b2e0*/  PRMT R161, R161, 0x5410, R161 ;  /* 0x00005410a1a17816 */ /* 0x000fce00000000a1 */
.L_x_7072:
[----:B------:R-:W-:Y:S05]  /*1b2f0*/  BSYNC B1 ;  /* 0x0000000000017941 */ /* 0x000fea0003800000 */
.L_x_7070:
        /* <DEDUP_REMOVED lines=11> */
.L_x_7074:
[----:B------:R-:W-:Y:S01]  /*1b3b0*/  IMAD.MOV.U32 R9, RZ, RZ, R10 ;  /* 0x000000ffff097224 */ /* 0x000fe200078e000a */
[----:B------:R-:W-:Y:S01]  /*1b3c0*/  PRMT R11, R11, 0x7610, R7 ;  /* 0x000076100b0b7816 */ /* 0x000fe20000000007 */
[----:B------:R-:W-:Y:S01]  /*1b3d0*/  IMAD.MOV.U32 R146, RZ, RZ, R149 ;  /* 0x000000ffff927224 */ /* 0x000fe200078e0095 */
[----:B------:R-:W-:-:S07]  /*1b3e0*/  PRMT R161, R160, 0x7632, R161 ;  /* 0x00007632a0a17816 */ /* 0x000fce00000000a1 */
.L_x_7075:
[----:B------:R-:W-:Y:S05]  /*1b3f0*/  BSYNC B1 ;  /* 0x0000000000017941 */ /* 0x000fea0003800000 */
.L_x_7073:
        /* <DEDUP_REMOVED lines=11> */
.L_x_7077:
[----:B------:R-:W-:Y:S01]  /*1b4b0*/  IMAD.MOV.U32 R10, RZ, RZ, R9 ;  /* 0x000000ffff0a7224 */ /* 0x000fe200078e0009 */
[----:B------:R-:W-:Y:S01]  /*1b4c0*/  PRMT R7, R11, 0x7632, R7 ;  /* 0x000076320b077816 */ /* 0x000fe20000000007 */
[----:B------:R-:W-:Y:S01]  /*1b4d0*/  IMAD.MOV.U32 R149, RZ, RZ, R148 ;  /* 0x000000ffff957224 */ /* 0x000fe200078e0094 */
[----:B------:R-:W-:-:S07]  /*1b4e0*/  PRMT R160, R160, 0x5410, R160 ;  /* 0x00005410a0a07816 */ /* 0x000fce00000000a0 */
.L_x_7078:
[----:B------:R-:W-:Y:S05]  /*1b4f0*/  BSYNC B1 ;  /* 0x0000000000017941 */ /* 0x000fea0003800000 */
.L_x_7076:
        /* <DEDUP_REMOVED lines=11> */
.L_x_7080:
[----:B------:R-:W-:Y:S01]  /*1b5b0*/  IMAD.MOV.U32 R9, RZ, RZ, R10 ;  /* 0x000000ffff097224 */ /* 0x000fe200078e000a */
[----:B------:R-:W-:Y:S01]  /*1b5c0*/  PRMT R11, R7, 0x7610, R11 ;  /* 0x00007610070b7816 */ /* 0x000fe2000000000b */
[----:B------:R-:W-:Y:S01]  /*1b5d0*/  IMAD.MOV.U32 R148, RZ, RZ, R151 ;  /* 0x000000ffff947224 */ /* 0x000fe200078e0097 */
[----:B------:R-:W-:-:S07]  /*1b5e0*/  PRMT R160, R159, 0x7632, R160 ;  /* 0x000076329fa07816 */ /* 0x000fce00000000a0 */
.L_x_7081:
[----:B------:R-:W-:Y:S05]  /*1b5f0*/  BSYNC B1 ;  /* 0x0000000000017941 */ /* 0x000fea0003800000 */
.L_x_7079:
        /* <DEDUP_REMOVED lines=11> */
.L_x_7083:
[----:B------:R-:W-:Y:S01]  /*1b6b0*/  IMAD.MOV.U32 R10, RZ, RZ, R9 ;  /* 0x000000ffff0a7224 */ /* 0x000fe200078e0009 */
[----:B------:R-:W-:Y:S01]  /*1b6c0*/  PRMT R7, R7, 0x5410, R11 ;  /* 0x0000541007077816 */ /* 0x000fe2000000000b */
[----:B------:R-:W-:Y:S01]  /*1b6d0*/  IMAD.MOV.U32 R151, RZ, RZ, R150 ;  /* 0x000000ffff977224 */ /* 0x000fe200078e0096 */
[----:B------:R-:W-:-:S07]  /*1b6e0*/  PRMT R159, R159, 0x5410, R159 ;  /* 0x000054109f9f7816 */ /* 0x000fce000000009f */
.L_x_7084:
[----:B------:R-:W-:Y:S05]  /*1b6f0*/  BSYNC B1 ;  /* 0x0000000000017941 */ /* 0x000fea0003800000 */
.L_x_7082:
        /* <DEDUP_REMOVED lines=11> */
.L_x_7086:
[----:B------:R-:W-:Y:S01]  /*1b7b0*/  IMAD.MOV.U32 R9, RZ, RZ, R10 ;  /* 0x000000ffff097224 */ /* 0x000fe200078e000a */
[----:B------:R-:W-:Y:S01]  /*1b7c0*/  PRMT R11, R11, 0x7610, R7 ;  /* 0x000076100b0b7816 */ /* 0x000fe20000000007 */
[----:B------:R-:W-:Y:S01]  /*1b7d0*/  IMAD.MOV.U32 R150, RZ, RZ, R153 ;  /* 0x000000ffff967224 */ /* 0x000fe200078e0099 */
[----:B------:R-:W-:-:S07]  /*1b7e0*/  PRMT R159, R158, 0x7632, R159 ;  /* 0x000076329e9f7816 */ /* 0x000fce000000009f */
.L_x_7087:
[----:B------:R-:W-:Y:S05]  /*1b7f0*/  BSYNC B1 ;  /* 0x0000000000017941 */ /* 0x000fea0003800000 */
.L_x_7085:
        /* <DEDUP_REMOVED lines=11> */
.L_x_7089:
[----:B------:R-:W-:Y:S01]  /*1b8b0*/  IMAD.MOV.U32 R10, RZ, RZ, R9 ;  /* 0x000000ffff0a7224 */ /* 0x000fe200078e0009 */
[----:B------:R-:W-:Y:S01]  /*1b8c0*/  PRMT R7, R11, 0x7632, R7 ;  /* 0x000076320b077816 */ /* 0x000fe20000000007 */
[----:B------:R-:W-:Y:S01]  /*1b8d0*/  IMAD.MOV.U32 R153, RZ, RZ, R152 ;  /* 0x000000ffff997224 */ /* 0x000fe200078e0098 */
[----:B------:R-:W-:-:S07]  /*1b8e0*/  PRMT R158, R158, 0x5410, R158 ;  /* 0x000054109e9e7816 */ /* 0x000fce000000009e */
.L_x_7090:
[----:B------:R-:W-:Y:S05]  /*1b8f0*/  BSYNC B1 ;  /* 0x0000000000017941 */ /* 0x000fea0003800000 */
.L_x_7088:
        /* <DEDUP_REMOVED lines=11> */
.L_x_7092:
[----:B------:R-:W-:Y:S01]  /*1b9b0*/  IMAD.MOV.U32 R9, RZ, RZ, R10 ;  /* 0x000000ffff097224 */ /* 0x000fe200078e000a */
[----:B------:R-:W-:Y:S01]  /*1b9c0*/  PRMT R11, R7, 0x7610, R11 ;  /* 0x00007610070b7816 */ /* 0x000fe2000000000b */
[----:B------:R-:W-:Y:S01]  /*1b9d0*/  IMAD.MOV.U32 R152, RZ, RZ, R155 ;  /* 0x000000ffff987224 */ /* 0x000fe200078e009b */
[----:B------:R-:W-:-:S07]  /*1b9e0*/  PRMT R158, R157, 0x7632, R158 ;  /* 0x000076329d9e7816 */ /* 0x000fce000000009e */
.L_x_7093:
[----:B------:R-:W-:Y:S05]  /*1b9f0*/  BSYNC B1 ;  /* 0x0000000000017941 */ /* 0x000fea0003800000 */
.L_x_7091:
        /* <DEDUP_REMOVED lines=11> */
.L_x_7095:
[----:B------:R-:W-:Y:S01]  /*1bab0*/  IMAD.MOV.U32 R155, RZ, RZ, R154 ;  /* 0x000000ffff9b7224 */ /* 0x000fe200078e009a */
[C---:B------:R-:W-:Y:S01]  /*1bac0*/  PRMT R157, R11.reuse, 0x5410, R157 ;  /* 0x000054100b9d7816 */ /* 0x040fe2000000009d */
[--C-:B------:R-:W-:Y:S01]  /*1bad0*/  IMAD.MOV.U32 R7, RZ, RZ, R9.reuse ;  /* 0x000000ffff077224 */ /* 0x100fe200078e0009 */
[----:B------:R-:W-:Y:S01]  /*1bae0*/  PRMT R10, R11, 0x7610, R10 ;  /* 0x000076100b0a7816 */ /* 0x000fe2000000000a */
[----:B------:R-:W-:-:S07]  /*1baf0*/  IMAD.MOV.U32 R154, RZ, RZ, R9 ;  /* 0x000000ffff9a7224 */ /* 0x000fce00078e0009 */
.L_x_7096:
[----:B------:R-:W-:Y:S05]  /*1bb00*/  BSYNC B1 ;  /* 0x0000000000017941 */ /* 0x000fea0003800000 */
.L_x_7094:
[----:B------:R-:W-:Y:S02]  /*1bb10*/  VIADD R4, R4, 0x4 ;  /* 0x0000000404047836 */ /* 0x000fe40000000000 */
[----:B------:R-:W-:Y:S01]  /*1bb20*/  VIADD R2, R2, 0x2 ;  /* 0x0000000202027836 */ /* 0x000fe20000000000 */
[----:B------:R-:W-:Y:S06]  /*1bb30*/  @P1 BRA `(.L_x_7097) ;  /* 0xffffffc0000c1947 */ /* 0x000fec000383ffff */
[----:B------:R-:W-:Y:S01]  /*1bb40*/  FADD.FTZ R3, R3, R8 ;  /* 0x0000000803037221 */ /* 0x000fe20000010000 */
[----:B------:R-:W-:Y:S01]  /*1bb50*/  PRMT R157, R10, 0x7610, R157 ;  /* 0x000076100a9d7816 */ /* 0x000fe2000000009d */
[----:B------:R-:W-:Y:S02]  /*1bb60*/  IMAD.MOV.U32 R2, RZ, RZ, R6 ;  /* 0x000000ffff027224 */ /* 0x000fe400078e0006 */
[----:B------:R-:W-:-:S07]  /*1bb70*/  IMAD.MOV.U32 R154, RZ, RZ, R7 ;  /* 0x000000ffff9a7224 */ /* 0x000fce00078e0007 */
.L_x_6907:
[----:B------:R-:W-:Y:S05]  /*1bb80*/  BSYNC B0 ;  /* 0x0000000000007941 */ /* 0x000fea0003800000 */
.L_x_6906:
        /* <DEDUP_REMOVED lines=163> */
.L_x_7289:
        /* <DEDUP_REMOVED lines=20> */
.L_x_7101:
[----:B------:R-:W-:Y:S01]  /*1c700*/  IMAD.MOV.U32 R10, RZ, RZ, R93 ;  /* 0x000000ffff0a7224 */ /* 0x000fe200078e005d */
[C---:B------:R-:W-:Y:S01]  /*1c710*/  PRMT R7, R188.reuse, 0x7632, R7 ;  /* 0x00007632bc077816 */ /* 0x040fe20000000007 */
[----:B------:R-:W-:Y:S01]  /*1c720*/  IMAD.MOV.U32 R93, RZ, RZ, R92 ;  /* 0x000000ffff5d7224 */ /* 0x000fe200078e005c */
[----:B------:R-:W-:-:S07]  /*1c730*/  PRMT R188, R188, 0x5410, R188 ;  /* 0x00005410bcbc7816 */ /* 0x000fce00000000bc */
.L_x_7102:
[----:B------:R-:W-:Y:S05]  /*1c740*/  BSYNC B1 ;  /* 0x0000000000017941 */ /* 0x000fea0003800000 */
.L_x_7100:
        /* <DEDUP_REMOVED lines=11> */
.L_x_7104:
[----:B------:R-:W-:Y:S01]  /*1c800*/  IMAD.MOV.U32 R9, RZ, RZ, R10 ;  /* 0x000000ffff097224 */ /* 0x000fe200078e000a */
[----:B------:R-:W-:Y:S01]  /*1c810*/  PRMT R11, R7, 0x7610, R11 ;  /* 0x00007610070b7816 */ /* 0x000fe2000000000b */
[----:B------:R-:W-:Y:S01]  /*1c820*/  IMAD.MOV.U32 R92, RZ, RZ, R95 ;  /* 0x000000ffff5c7224 */ /* 0x000fe200078e005f */
[----:B------:R-:W-:-:S07]  /*1c830*/  PRMT R188, R187, 0x7632, R188 ;  /* 0x00007632bbbc7816 */ /* 0x000fce00000000bc */
.L_x_7105:
[----:B------:R-:W-:Y:S05]  /*1c840*/  BSYNC B1 ;  /* 0x0000000000017941 */ /* 0x000fea0003800000 */
.L_x_7103:
        /* <DEDUP_REMOVED lines=11> */
.L_x_7107:
[----:B------:R-:W-:Y:S01]  /*1c900*/  IMAD.MOV.U32 R10, RZ, RZ, R9 ;  /* 0x000000ffff0a7224 */ /* 0x000fe200078e0009 */
[----:B------:R-:W-:Y:S01]  /*1c910*/  PRMT R7, R7, 0x5410, R11 ;  /* 0x0000541007077816 */ /* 0x000fe2000000000b */
[----:B------:R-:W-:Y:S01]  /*1c920*/  IMAD.MOV.U32 R95, RZ, RZ, R94 ;  /* 0x000000ffff5f7224 */ /* 0x000fe200078e005e */
[----:B------:R-:W-:-:S07]  /*1c930*/  PRMT R187, R187, 0x5410, R187 ;  /* 0x00005410bbbb7816 */ /* 0x000fce00000000bb */
.L_x_7108:
[----:B------:R-:W-:Y:S05]  /*1c940*/  BSYNC B1 ;  /* 0x0000000000017941 */ /* 0x000fea0003800000 */
.L_x_7106:
        /* <DEDUP_REMOVED lines=11> */
.L_x_7110:
[----:B------:R-:W-:Y:S01]  /*1ca00*/  IMAD.MOV.U32 R9, RZ, RZ, R10 ;  /* 0x000000ffff097224 */ /* 0x000fe200078e000a */
[----:B------:R-:W-:Y:S01]  /*1ca10*/  PRMT R11, R11, 0x7610, R7 ;  /* 0x000076100b0b7816 */ /* 0x000fe20000000007 */
[----:B------:R-:W-:Y:S01]  /*1ca20*/  IMAD.MOV.U32 R94, RZ, RZ, R97 ;  /* 0x000000ffff5e7224 */ /* 0x000fe200078e0061 */
[----:B------:R-:W-:-:S07]  /*1ca30*/  PRMT R187, R186, 0x7632, R187 ;  /* 0x00007632babb7816 */ /* 0x000fce00000000bb */
.L_x_7111:
[----:B------:R-:W-:Y:S05]  /*1ca40*/  BSYNC B1 ;  /* 0x0000000000017941 */ /* 0x000fea0003800000 */
.L_x_7109:
        /* <DEDUP_REMOVED lines=11> */
.L_x_7113:
[----:B------:R-:W-:Y:S01]  /*1cb00*/  IMAD.MOV.U32 R10, RZ, RZ, R9 ;  /* 0x000000ffff0a7224 */ /* 0x000fe200078e0009 */
[----:B------:R-:W-:Y:S01]  /*1cb10*/  PRMT R7, R11, 0x7632, R7 ;  /* 0x000076320b077816 */ /* 0x000fe20000000007 */
[----:B------:R-:W-:Y:S01]  /*1cb20*/  IMAD.MOV.U32 R97, RZ, RZ, R96 ;  /* 0x000000ffff617224 */ /* 0x000fe200078e0060 */
[----:B------:R-:W-:-:S07]  /*1cb30*/  PRMT R186, R186, 0x5410, R186 ;  /* 0x00005410baba7816 */ /* 0x000fce00000000ba */
.L_x_7114:
[----:B------:R-:W-:Y:S05]  /*1cb40*/  BSYNC B1 ;  /* 0x0000000000017941 */ /* 0x000fea0003800000 */
.L_x_7112:
        /* <DEDUP_REMOVED lines=11> */
.L_x_7116:
[----:B------:R-:W-:Y:S01]  /*1cc00*/  IMAD.MOV.U32 R9, RZ, RZ, R10 ;  /* 0x000000ffff097224 */ /* 0x000fe200078e000a */
[----:B------:R-:W-:Y:S01]  /*1cc10*/  PRMT R11, R7, 0x7610, R11 ;  /* 0x00007610070b7816 */ /* 0x000fe2000000000b */
[----:B------:R-:W-:Y:S01]  /*1cc20*/  IMAD.MOV.U32 R96, RZ, RZ, R99 ;  /* 0x000000ffff607224 */ /* 0x000fe200078e0063 */
[----:B------:R-:W-:-:S07]  /*1cc30*/  PRMT R186, R185, 0x7632, R186 ;  /* 0x00007632b9ba7816 */ /* 0x000fce00000000ba */
.L_x_7117:
[----:B------:R-:W-:Y:S05]  /*1cc40*/  BSYNC B1 ;  /* 0x0000000000017941 */ /* 0x000fea0003800000 */
.L_x_7115:
        /* <DEDUP_REMOVED lines=11> */
.L_x_7119:
[----:B------:R-:W-:Y:S01]  /*1cd00*/  IMAD.MOV.U32 R10, RZ, RZ, R9 ;  /* 0x000000ffff0a7224 */ /* 0x000fe200078e0009 */
[----:B------:R-:W-:Y:S01]  /*1cd10*/  PRMT R7, R7, 0x5410, R11 ;  /* 0x0000541007077816 */ /* 0x000fe2000000000b */
[----:B------:R-:W-:Y:S01]  /*1cd20*/  IMAD.MOV.U32 R99, RZ, RZ, R98 ;  /* 0x000000ffff637224 */ /* 0x000fe200078e0062 */
[----:B------:R-:W-:-:S07]  /*1cd30*/  PRMT R185, R185, 0x5410, R185 ;  /* 0x00005410b9b97816 */ /* 0x000fce00000000b9 */
.L_x_7120:
[----:B------:R-:W-:Y:S05]  /*1cd40*/  BSYNC B1 ;  /* 0x0000000000017941 */ /* 0x000fea0003800000 */
.L_x_7118:
        /* <DEDUP_REMOVED lines=11> */
.L_x_7122:
[----:B------:R-:W-:Y:S01]  /*1ce00*/  IMAD.MOV.U32 R9, RZ, RZ, R10 ;  /* 0x000000ffff097224 */ /* 0x000fe200078e000a */
[----:B------:R-:W-:Y:S01]  /*1ce10*/  PRMT R11, R11, 0x7610, R7 ;  /* 0x000076100b0b7816 */ /* 0x000fe20000000007 */
[----:B------:R-:W-:Y:S01]  /*1ce20*/  IMAD.MOV.U32 R98, RZ, RZ, R101 ;  /* 0x000000ffff627224 */ /* 0x000fe200078e0065 */
[----:B------:R-:W-:-:S07]  /*1ce30*/  PRMT R185, R184, 0x7632, R185 ;  /* 0x00007632b8b97816 */ /* 0x000fce00000000b9 */
.L_x_7123:
[----:B------:R-:W-:Y:S05]  /*1ce40*/  BSYNC B1 ;  /* 0x0000000000017941 */ /* 0x000fea0003800000 */
.L_x_7121:
        /* <DEDUP_REMOVED lines=11> */
.L_x_7125:
[----:B------:R-:W-:Y:S01]  /*1cf00*/  IMAD.MOV.U32 R10, RZ, RZ, R9 ;  /* 0x000000ffff0a7224 */ /* 0x000fe200078e0009 */
[----:B------:R-:W-:Y:S01]  /*1cf10*/  PRMT R7, R11, 0x7632, R7 ;  /* 0x000076320b077816 */ /* 0x000fe20000000007 */
[----:B------:R-:W-:Y:S01]  /*1cf20*/  IMAD.MOV.U32 R101, RZ, RZ, R100 ;  /* 0x000000ffff657224 */ /* 0x000fe200078e0064 */
[----:B------:R-:W-:-:S07]  /*1cf30*/  PRMT R184, R184, 0x5410, R184 ;  /* 0x00005410b8b87816 */ /* 0x000fce00000000b8 */
.L_x_7126:
[----:B------:R-:W-:Y:S05]  /*1cf40*/  BSYNC B1 ;  /* 0x0000000000017941 */ /* 0x000fea0003800000 */
.L_x_7124:
        /* <DEDUP_REMOVED lines=11> */
.L_x_7128:
[----:B------:R-:W-:Y:S01]  /*1d000*/  IMAD.MOV.U32 R9, RZ, RZ, R10 ;  /* 0x000000ffff097224 */ /* 0x000fe200078e000a */
[----:B------:R-:W-:Y:S01]  /*1d010*/  PRMT R11, R7, 0x7610, R11 ;  /* 0x00007610070b7816 */ /* 0x000fe2000000000b */
[----:B------:R-:W-:Y:S01]  /*1d020*/  IMAD.MOV.U32 R100, RZ, RZ, R103 ;  /* 0x000000ffff647224 */ /* 0x000fe200078e0067 */
[----:B------:R-:W-:-:S07]  /*1d030*/  PRMT R184, R183, 0x7632, R184 ;  /* 0x00007632b7b87816 */ /* 0x000fce00000000b8 */
.L_x_7129:
[----:B------:R-:W-:Y:S05]  /*1d040*/  BSYNC B1 ;  /* 0x0000000000017941 */ /* 0x000fea0003800000 */
.L_x_7127:
        /* <DEDUP_REMOVED lines=11> */
.L_x_7131:
[----:B------:R-:W-:Y:S01]  /*1d100*/  IMAD.MOV.U32 R10, RZ, RZ, R9 ;  /* 0x000000ffff0a7224 */ /* 0x000fe200078e0009 */
[----:B------:R-:W-:Y:S01]  /*1d110*/  PRMT R7, R7, 0x5410, R11 ;  /* 0x0000541007077816 */ /* 0x000fe2000000000b */
[----:B------:R-:W-:Y:S01]  /*1d120*/  IMAD.MOV.U32 R103, RZ, RZ, R102 ;  /* 0x000000ffff677224 */ /* 0x000fe200078e0066 */
[----:B------:R-:W-:-:S07]  /*1d130*/  PRMT R183, R183, 0x5410, R183 ;  /* 0x00005410b7b77816 */ /* 0x000fce00000000b7 */
.L_x_7132:
[----:B------:R-:W-:Y:S05]  /*1d140*/  BSYNC B1 ;  /* 0x0000000000017941 */ /* 0x000fea0003800000 */
.L_x_7130:
        /* <DEDUP_REMOVED lines=11> */
.L_x_7134:
[----:B------:R-:W-:Y:S01]  /*1d200*/  IMAD.MOV.U32 R9, RZ, RZ, R10 ;  /* 0x000000ffff097224 */ /* 0x000fe200078e000a */
[----:B------:R-:W-:Y:S01]  /*1d210*/  PRMT R11, R11, 0x7610, R7 ;  /* 0x000076100b0b7816 */ /* 0x000fe20000000007 */
[----:B------:R-:W-:Y:S01]  /*1d220*/  IMAD.MOV.U32 R102, RZ, RZ, R105 ;  /* 0x000000ffff667224 */ /* 0x000fe200078e0069 */
[----:B------:R-:W-:-:S07]  /*1d230*/  PRMT R183, R182, 0x7632, R183 ;  /* 0x00007632b6b77816 */ /* 0x000fce00000000b7 */
.L_x_7135:
[----:B------:R-:W-:Y:S05]  /*1d240*/  BSYNC B1 ;  /* 0x0000000000017941 */ /* 0x000fea0003800000 */
.L_x_7133:
        /* <DEDUP_REMOVED lines=11> */
.L_x_7137:
[----:B------:R-:W-:Y:S01]  /*1d300*/  IMAD.MOV.U32 R10, RZ, RZ, R9 ;  /* 0x000000ffff0a7224 */ /* 0x000fe200078e0009 */
[----:B------:R-:W-:Y:S01]  /*1d310*/  PRMT R7, R11, 0x7632, R7 ;  /* 0x000076320b077816 */ /* 0x000fe20000000007 */
[----:B------:R-:W-:Y:S01]  /*1d320*/  IMAD.MOV.U32 R105, RZ, RZ, R104 ;  /* 0x000000ffff697224 */ /* 0x000fe200078e0068 */
[----:B------:R-:W-:-:S07]  /*1d330*/  PRMT R182, R182, 0x5410, R182 ;  /* 0x00005410b6b67816 */ /* 0x000fce00000000b6 */
.L_x_7138:
[----:B------:R-:W-:Y:S05]  /*1d340*/  BSYNC B1 ;  /* 0x0000000000017941 */ /* 0x000fea0003800000 */
.L_x_7136:
        /* <DEDUP_REMOVED lines=11> */
.L_x_7140:
[----:B------:R-:W-:Y:S01]  /*1d400*/  IMAD.MOV.U32 R9, RZ, RZ, R10 ;  /* 0x000000ffff097224 */ /* 0x000fe200078e000a */
[----:B------:R-:W-:Y:S01]  /*1d410*/  PRMT R11, R7, 0x7610, R11 ;  /* 0x00007610070b7816 */ /* 0x000fe2000000000b */
[----:B------:R-:W-:Y:S01]  /*1d420*/  IMAD.MOV.U32 R104, RZ, RZ, R107 ;  /* 0x000000ffff687224 */ /* 0x000fe200078e006b */
[----:B------:R-:W-:-:S07]  /*1d430*/  PRMT R182, R181, 0x7632, R182 ;  /* 0x00007632b5b67816 */ /* 0x000fce00000000b6 */
.L_x_7141:
[----:B------:R-:W-:Y:S05]  /*1d440*/  BSYNC B1 ;  /* 0x0000000000017941 */ /* 0x000fea0003800000 */
.L_x_7139:
        /* <DEDUP_REMOVED lines=11> */
.L_x_7143:
[----:B------:R-:W-:Y:S01]  /*1d500*/  IMAD.MOV.U32 R10, RZ, RZ, R9 ;  /* 0x000000ffff0a7224 */ /* 0x000fe200078e0009 */
[----:B------:R-:W-:Y:S01]  /*1d510*/  PRMT R7, R7, 0x5410, R11 ;  /* 0x0000541007077816 */ /* 0x000fe2000000000b */
[----:B------:R-:W-:Y:S01]  /*1d520*/  IMAD.MOV.U32 R107, RZ, RZ, R106 ;  /* 0x000000ffff6b7224 */ /* 0x000fe200078e006a */
[----:B------:R-:W-:-:S07]  /*1d530*/  PRMT R181, R181, 0x5410, R181 ;  /* 0x00005410b5b57816 */ /* 0x000fce00000000b5 */
.L_x_7144:
[----:B------:R-:W-:Y:S05]  /*1d540*/  BSYNC B1 ;  /* 0x0000000000017941 */ /* 0x000fea0003800000 */
.L_x_7142:
        /* <DEDUP_REMOVED lines=11> */
.L_x_7146:
[----:B------:R-:W-:Y:S01]  /*1d600*/  IMAD.MOV.U32 R9, RZ, RZ, R10 ;  /* 0x000000ffff097224 */ /* 0x000fe200078e000a */
[----:B------:R-:W-:Y:S01]  /*1d610*/  PRMT R11, R11, 0x7610, R7 ;  /* 0x000076100b0b7816 */ /* 0x000fe20000000007 */
[----:B------:R-:W-:Y:S01]  /*1d620*/  IMAD.MOV.U32 R106, RZ, RZ, R109 ;  /* 0x000000ffff6a7224 */ /* 0x000fe200078e006d */
[----:B------:R-:W-:-:S07]  /*1d630*/  PRMT R181, R180, 0x7632, R181 ;  /* 0x00007632b4b57816 */ /* 0x000fce00000000b5 */
.L_x_7147:
[----:B------:R-:W-:Y:S05]  /*1d640*/  BSYNC B1 ;  /* 0x0000000000017941 */ /* 0x000fea0003800000 */
.L_x_7145:
        /* <DEDUP_REMOVED lines=11> */
.L_x_7149:
[----:B------:R-:W-:Y:S01]  /*1d700*/  IMAD.MOV.U32 R10, RZ, RZ, R9 ;  /* 0x000000ffff0a7224 */ /* 0x000fe200078e0009 */
[----:B------:R-:W-:Y:S01]  /*1d710*/  PRMT R7, R11, 0x7632, R7 ;  /* 0x000076320b077816 */ /* 0x000fe20000000007 */
[----:B------:R-:W-:Y:S01]  /*1d720*/  IMAD.MOV.U32 R109, RZ, RZ, R108 ;  /* 0x000000ffff6d7224 */ /* 0x000fe200078e006c */
[----:B------:R-:W-:-:S07]  /*1d730*/  PRMT R180, R180, 0x5410, R180 ;  /* 0x00005410b4b47816 */ /* 0x000fce00000000b4 */
.L_x_7150:
[----:B------:R-:W-:Y:S05]  /*1d740*/  BSYNC B1 ;  /* 0x0000000000017941 */ /* 0x000fea0003800000 */
.L_x_7148:
        /* <DEDUP_REMOVED lines=11> */
.L_x_7152:
[----:B------:R-:W-:Y:S01]  /*1d800*/  IMAD.MOV.U32 R9, RZ, RZ, R10 ;  /* 0x000000ffff097224 */ /* 0x000fe200078e000a */
[----:B------:R-:W-:Y:S01]  /*1d810*/  PRMT R11, R7, 0x7610, R11 ;  /* 0x00007610070b7816 */ /* 0x000fe2000000000b */
[----:B------:R-:W-:Y:S01]  /*1d820*/  IMAD.MOV.U32 R108, RZ, RZ, R111 ;  /* 0x000000ffff6c7224 */ /* 0x000fe200078e006f */
[----:B------:R-:W-:-:S07]  /*1d830*/  PRMT R180, R179, 0x7632, R180 ;  /* 0x00007632b3b47816 */ /* 0x000fce00000000b4 */
.L_x_7153:
[----:B------:R-:W-:Y:S05]  /*1d840*/  BSYNC B1 ;  /* 0x0000000000017941 */ /* 0x000fea0003800000 */
.L_x_7151:
        /* <DEDUP_REMOVED lines=11> */
.L_x_7155:
[----:B------:R-:W-:Y:S01]  /*1d900*/  IMAD.MOV.U32 R10, RZ, RZ, R9 ;  /* 0x000000ffff0a7224 */ /* 0x000fe200078e0009 */
[----:B------:R-:W-:Y:S01]  /*1d910*/  PRMT R7, R7, 0x5410, R11 ;  /* 0x0000541007077816 */ /* 0x000fe2000000000b */
[----:B------:R-:W-:Y:S01]  /*1d920*/  IMAD.MOV.U32 R111, RZ, RZ, R110 ;  /* 0x000000ffff6f7224 */ /* 0x000fe200078e006e */
[----:B------:R-:W-:-:S07]  /*1d930*/  PRMT R179, R179, 0x5410, R179 ;  /* 0x00005410b3b37816 */ /* 0x000fce00000000b3 */
.L_x_7156:
[----:B------:R-:W-:Y:S05]  /*1d940*/  BSYNC B1 ;  /* 0x0000000000017941 */ /* 0x000fea0003800000 */
.L_x_7154:
        /* <DEDUP_REMOVED lines=11> */
.L_x_7158:
[----:B------:R-:W-:Y:S01]  /*1da00*/  IMAD.MOV.U32 R9, RZ, RZ, R10 ;  /* 0x000000ffff097224 */ /* 0x000fe200078e000a */
[----:B------:R-:W-:Y:S01]  /*1da10*/  PRMT R11, R11, 0x7610, R7 ;  /* 0x000076100b0b7816 */ /* 0x000fe20000000007 */
[----:B------:R-:W-:Y:S01]  /*1da20*/  IMAD.MOV.U32 R110, RZ, RZ, R113 ;  /* 0x000000ffff6e7224 */ /* 0x000fe200078e0071 */
[----:B------:R-:W-:-:S07]  /*1da30*/  PRMT R179, R178, 0x7632, R179 ;  /* 0x00007632b2b37816 */ /* 0x000fce00000000b3 */
.L_x_7159:
[----:B------:R-:W-:Y:S05]  /*1da40*/  BSYNC B1 ;  /* 0x0000000000017941 */ /* 0x000fea0003800000 */
.L_x_7157:
        /* <DEDUP_REMOVED lines=11> */
.L_x_7161:
[----:B------:R-:W-:Y:S01]  /*1db00*/  IMAD.MOV.U32 R10, RZ, RZ, R9 ;  /* 0x000000ffff0a7224 */ /* 0x000fe200078e0009 */
[----:B------:R-:W-:Y:S01]  /*1db10*/  PRMT R7, R11, 0x7632, R7 ;  /* 0x000076320b077816 */ /* 0x000fe20000000007 */
[----:B------:R-:W-:Y:S01]  /*1db20*/  IMAD.MOV.U32 R113, RZ, RZ, R112 ;  /* 0x000000ffff717224 */ /* 0x000fe200078e0070 */
[----:B------:R-:W-:-:S07]  /*1db30*/  PRMT R178, R178, 0x5410, R178 ;  /* 0x00005410b2b27816 */ /* 0x000fce00000000b2 */
.L_x_7162:
[----:B------:R-:W-:Y:S05]  /*1db40*/  BSYNC B1 ;  /* 0x0000000000017941 */ /* 0x000fea0003800000 */
.L_x_7160:
        /* <DEDUP_REMOVED lines=11> */
.L_x_7164:
[----:B------:R-:W-:Y:S01]  /*1dc00*/  IMAD.MOV.U32 R9, RZ, RZ, R10 ;  /* 0x000000ffff097224 */ /* 0x000fe200078e000a */
[----:B------:R-:W-:Y:S01]  /*1dc10*/  PRMT R11, R7, 0x7610, R11 ;  /* 0x00007610070b7816 */ /* 0x000fe2000000000b */
[----:B------:R-:W-:Y:S01]  /*1dc20*/  IMAD.MOV.U32 R112, RZ, RZ, R115 ;  /* 0x000000ffff707224 */ /* 0x000fe200078e0073 */
[----:B------:R-:W-:-:S07]  /*1dc30*/  PRMT R178, R177, 0x7632, R178 ;  /* 0x00007632b1b27816 */ /* 0x000fce00000000b2 */
.L_x_7165:
[----:B------:R-:W-:Y:S05]  /*1dc40*/  BSYNC B1 ;  /* 0x0000000000017941 */ /* 0x000fea0003800000 */
.L_x_7163:
        /* <DEDUP_REMOVED lines=11> */
.L_x_7167:
[----:B------:R-:W-:Y:S01]  /*1dd00*/  IMAD.MOV.U32 R10, RZ, RZ, R9 ;  /* 0x000000ffff0a7224 */ /* 0x000fe200078e0009 */
[----:B------:R-:W-:Y:S01]  /*1dd10*/  PRMT R7, R7, 0x5410, R11 ;  /* 0x0000541007077816 */ /* 0x000fe2000000000b */
[----:B------:R-:W-:Y:S01]  /*1dd20*/  IMAD.MOV.U32 R115, RZ, RZ, R114 ;  /* 0x000000ffff737224 */ /* 0x000fe200078e0072 */
[----:B------:R-:W-:-:S07]  /*1dd30*/  PRMT R177, R177, 0x5410, R177 ;  /* 0x00005410b1b17816 */ /* 0x000fce00000000b1 */
.L_x_7168:
[----:B------:R-:W-:Y:S05]  /*1dd40*/  BSYNC B1 ;  /* 0x0000000000017941 */ /* 0x000fea0003800000 */
.L_x_7166:
        /* <DEDUP_REMOVED lines=11> */
.L_x_7170:
[----:B------:R-:W-:Y:S01]  /*1de00*/  IMAD.MOV.U32 R9, RZ, RZ, R10 ;  /* 0x000000ffff097224 */ /* 0x000fe200078e000a */
[----:B------:R-:W-:Y:S01]  /*1de10*/  PRMT R11, R11, 0x7610, R7 ;  /* 0x000076100b0b7816 */ /* 0x000fe20000000007 */
[----:B------:R-:W-:Y:S01]  /*1de20*/  IMAD.MOV.U32 R114, RZ, RZ, R117 ;  /* 0x000000ffff727224 */ /* 0x000fe200078e0075 */
[----:B------:R-:W-:-:S07]  /*1de30*/  PRMT R177, R176, 0x7632, R177 ;  /* 0x00007632b0b17816 */ /* 0x000fce00000000b1 */
.L_x_7171:
[----:B------:R-:W-:Y:S05]  /*1de40*/  BSYNC B1 ;  /* 0x0000000000017941 */ /* 0x000fea0003800000 */
.L_x_7169:
        /* <DEDUP_REMOVED lines=11> */
.L_x_7173:
[----:B------:R-:W-:Y:S01]  /*1df00*/  IMAD.MOV.U32 R10, RZ, RZ, R9 ;  /* 0x000000ffff0a7224 */ /* 0x000fe200078e0009 */
[----:B------:R-:W-:Y:S01]  /*1df10*/  PRMT R7, R11, 0x7632, R7 ;  /* 0x000076320b077816 */ /* 0x000fe20000000007 */
[----:B------:R-:W-:Y:S01]  /*1df20*/  IMAD.MOV.U32 R117, RZ, RZ, R116 ;  /* 0x000000ffff757224 */ /* 0x000fe200078e0074 */
[----:B------:R-:W-:-:S07]  /*1df30*/  PRMT R176, R176, 0x5410, R176 ;  /* 0x00005410b0b07816 */ /* 0x000fce00000000b0 */
.L_x_7174:
[----:B------:R-:W-:Y:S05]  /*1df40*/  BSYNC B1 ;  /* 0x0000000000017941 */ /* 0x000fea0003800000 */
.L_x_7172:
        /* <DEDUP_REMOVED lines=11> */
.L_x_7176:
[----:B------:R-:W-:Y:S01]  /*1e000*/  IMAD.MOV.U32 R9, RZ, RZ, R10 ;  /* 0x000000ffff097224 */ /* 0x000fe200078e000a */
[----:B------:R-:W-:Y:S01]  /*1e010*/  PRMT R11, R7, 0x7610, R11 ;  /* 0x00007610070b7816 */ /* 0x000fe2000000000b */
[----:B------:R-:W-:Y:S01]  /*1e020*/  IMAD.MOV.U32 R116, RZ, RZ, R119 ;  /* 0x000000ffff747224 */ /* 0x000fe200078e0077 */
[----:B------:R-:W-:-:S07]  /*1e030*/  PRMT R176, R175, 0x7632, R176 ;  /* 0x00007632afb07816 */ /* 0x000fce00000000b0 */
.L_x_7177:
[----:B------:R-:W-:Y:S05]  /*1e040*/  BSYNC B1 ;  /* 0x0000000000017941 */ /* 0x000fea0003800000 */
.L_x_7175:
        /* <DEDUP_REMOVED lines=11> */
.L_x_7179:
[----:B------:R-:W-:Y:S01]  /*1e100*/  IMAD.MOV.U32 R10, RZ, RZ, R9 ;  /* 0x000000ffff0a7224 */ /* 0x000fe200078e0009 */
[----:B------:R-:W-:Y:S01]  /*1e110*/  PRMT R7, R7, 0x5410, R11 ;  /* 0x0000541007077816 */ /* 0x000fe2000000000b */
[----:B------:R-:W-:Y:S01]  /*1e120*/  IMAD.MOV.U32 R119, RZ, RZ, R118 ;  /* 0x000000ffff777224 */ /* 0x000fe200078e0076 */
[----:B------:R-:W-:-:S07]  /*1e130*/  PRMT R175, R175, 0x5410, R175 ;  /* 0x00005410afaf7816 */ /* 0x000fce00000000af */
.L_x_7180:
[----:B------:R-:W-:Y:S05]  /*1e140*/  BSYNC B1 ;  /* 0x0000000000017941 */ /* 0x000fea0003800000 */
.L_x_7178:
        /* <DEDUP_REMOVED lines=11> */
.L_x_7182:
[----:B------:R-:W-:Y:S01]  /*1e200*/  IMAD.MOV.U32 R9, RZ, RZ, R10 ;  /* 0x000000ffff097224 */ /* 0x000fe200078e000a */
[----:B------:R-:W-:Y:S01]  /*1e210*/  PRMT R11, R11, 0x7610, R7 ;  /* 0x000076100b0b7816 */ /* 0x000fe20000000007 */
[----:B------:R-:W-:Y:S01]  /*1e220*/  IMAD.MOV.U32 R118, RZ, RZ, R121 ;  /* 0x000000ffff767224 */ /* 0x000fe200078e0079 */
[----:B------:R-:W-:-:S07]  /*1e230*/  PRMT R175, R174, 0x7632, R175 ;  /* 0x00007632aeaf7816 */ /* 0x000fce00000000af */
.L_x_7183:
[----:B------:R-:W-:Y:S05]  /*1e240*/  BSYNC B1 ;  /* 0x0000000000017941 */ /* 0x000fea0003800000 */
.L_x_7181:
        /* <DEDUP_REMOVED lines=11> */
.L_x_7185:
[----:B------:R-:W-:Y:S01]  /*1e300*/  IMAD.MOV.U32 R10, RZ, RZ, R9 ;  /* 0x000000ffff0a7224 */ /* 0x000fe200078e0009 */
[----:B------:R-:W-:Y:S01]  /*1e310*/  PRMT R7, R11, 0x7632, R7 ;  /* 0x000076320b077816 */ /* 0x000fe20000000007 */
[----:B------:R-:W-:Y:S01]  /*1e320*/  IMAD.MOV.U32 R121, RZ, RZ, R120 ;  /* 0x000000ffff797224 */ /* 0x000fe200078e0078 */
[----:B------:R-:W-:-:S07]  /*1e330*/  PRMT R174, R174, 0x5410, R174 ;  /* 0x00005410aeae7816 */ /* 0x000fce00000000ae */
.L_x_7186:
[----:B------:R-:W-:Y:S05]  /*1e340*/  BSYNC B1 ;  /* 0x0000000000017941 */ /* 0x000fea0003800000 */
.L_x_7184:
        /* <DEDUP_REMOVED lines=11> */
.L_x_7188:
[----:B------:R-:W-:Y:S01]  /*1e400*/  IMAD.MOV.U32 R9, RZ, RZ, R10 ;  /* 0x000000ffff097224 */ /* 0x000fe200078e000a */
[----:B------:R-:W-:Y:S01]  /*1e410*/  PRMT R11, R7, 0x7610, R11 ;  /* 0x00007610070b7816 */ /* 0x000fe2000000000b */
[----:B------:R-:W-:Y:S01]  /*1e420*/  IMAD.MOV.U32 R120, RZ, RZ, R123 ;  /* 0x000000ffff787224 */ /* 0x000fe200078e007b */
[----:B------:R-:W-:-:S07]  /*1e430*/  PRMT R174, R173, 0x7632, R174 ;  /* 0x00007632adae7816 */ /* 0x000fce00000000ae */
.L_x_7189:
[----:B------:R-:W-:Y:S05]  /*1e440*/  BSYNC B1 ;  /* 0x0000000000017941 */ /* 0x000fea0003800000 */
.L_x_7187:
        /* <DEDUP_REMOVED lines=11> */
.L_x_7191:
[----:B------:R-:W-:Y:S01]  /*1e500*/  IMAD.MOV.U32 R10, RZ, RZ, R9 ;  /* 0x000000ffff0a7224 */ /* 0x000fe200078e0009 */
[----:B------:R-:W-:Y:S01]  /*1e510*/  PRMT R7, R7, 0x5410, R11 ;  /* 0x0000541007077816 */ /* 0x000fe2000000000b */
[----:B------:R-:W-:Y:S01]  /*1e520*/  IMAD.MOV.U32 R123, RZ, RZ, R122 ;  /* 0x000000ffff7b7224 */ /* 0x000fe200078e007a */
[----:B------:R-:W-:-:S07]  /*1e530*/  PRMT R173, R173, 0x5410, R173 ;  /* 0x00005410adad7816 */ /* 0x000fce00000000ad */
.L_x_7192:
[----:B------:R-:W-:Y:S05]  /*1e540*/  BSYNC B1 ;  /* 0x0000000000017941 */ /* 0x000fea0003800000 */
.L_x_7190:
        /* <DEDUP_REMOVED lines=11> */
.L_x_7194:
[----:B------:R-:W-:Y:S01]  /*1e600*/  IMAD.MOV.U32 R9, RZ, RZ, R10 ;  /* 0x000000ffff097224 */ /* 0x000fe200078e000a */
[----:B------:R-:W-:Y:S01]  /*1e610*/  PRMT R11, R11, 0x7610, R7 ;  /* 0x000076100b0b7816 */ /* 0x000fe20000000007 */
[----:B------:R-:W-:Y:S01]  /*1e620*/  IMAD.MOV.U32 R122, RZ, RZ, R125 ;  /* 0x000000ffff7a7224 */ /* 0x000fe200078e007d */
[----:B------:R-:W-:-:S07]  /*1e630*/  PRMT R173, R172, 0x7632, R173 ;  /* 0x00007632acad7816 */ /* 0x000fce00000000ad */
.L_x_7195:
[----:B------:R-:W-:Y:S05]  /*1e640*/  BSYNC B1 ;  /* 0x0000000000017941 */ /* 0x000fea0003800000 */
.L_x_7193:
        /* <DEDUP_REMOVED lines=11> */
.L_x_7197:
[----:B------:R-:W-:Y:S01]  /*1e700*/  IMAD.MOV.U32 R10, RZ, RZ, R9 ;  /* 0x000000ffff0a7224 */ /* 0x000fe200078e0009 */
[----:B------:R-:W-:Y:S01]  /*1e710*/  PRMT R7, R11, 0x7632, R7 ;  /* 0x000076320b077816 */ /* 0x000fe20000000007 */
[----:B------:R-:W-:Y:S01]  /*1e720*/  IMAD.MOV.U32 R125, RZ, RZ, R124 ;  /* 0x000000ffff7d7224 */ /* 0x000fe200078e007c */
[----:B------:R-:W-:-:S07]  /*1e730*/  PRMT R172, R172, 0x5410, R172 ;  /* 0x00005410acac7816 */ /* 0x000fce00000000ac */
.L_x_7198:
[----:B------:R-:W-:Y:S05]  /*1e740*/  BSYNC B1 ;  /* 0x0000000000017941 */ /* 0x000fea0003800000 */
.L_x_7196:
        /* <DEDUP_REMOVED lines=11> */
.L_x_7200:
[----:B------:R-:W-:Y:S01]  /*1e800*/  IMAD.MOV.U32 R9, RZ, RZ, R10 ;  /* 0x000000ffff097224 */ /* 0x000fe200078e000a */
[----:B------:R-:W-:Y:S01]  /*1e810*/  PRMT R11, R7, 0x7610, R11 ;  /* 0x00007610070b7816 */ /* 0x000fe2000000000b */
[----:B------:R-:W-:Y:S01]  /*1e820*/  IMAD.MOV.U32 R124, RZ, RZ, R127 ;  /* 0x000000ffff7c7224 */ /* 0x000fe200078e007f */
[----:B------:R-:W-:-:S07]  /*1e830*/  PRMT R172, R171, 0x7632, R172 ;  /* 0x00007632abac7816 */ /* 0x000fce00000000ac */
.L_x_7201:
[----:B------:R-:W-:Y:S05]  /*1e840*/  BSYNC B1 ;  /* 0x0000000000017941 */ /* 0x000fea0003800000 */
.L_x_7199:
        /* <DEDUP_REMOVED lines=11> */
.L_x_7203:
[----:B------:R-:W-:Y:S01]  /*1e900*/  IMAD.MOV.U32 R10, RZ, RZ, R9 ;  /* 0x000000ffff0a7224 */ /* 0x000fe200078e0009 */
[----:B------:R-:W-:Y:S01]  /*1e910*/  PRMT R7, R7, 0x5410, R11 ;  /* 0x0000541007077816 */ /* 0x000fe2000000000b */
[----:B------:R-:W-:Y:S01]  /*1e920*/  IMAD.MOV.U32 R127, RZ, RZ, R126 ;  /* 0x000000ffff7f7224 */ /* 0x000fe200078e007e */
[----:B------:R-:W-:-:S07]  /*1e930*/  PRMT R171, R171, 0x5410, R171 ;  /* 0x00005410abab7816 */ /* 0x000fce00000000ab */
.L_x_7204:
[----:B------:R-:W-:Y:S05]  /*1e940*/  BSYNC B1 ;  /* 0x0000000000017941 */ /* 0x000fea0003800000 */
.L_x_7202:
        /* <DEDUP_REMOVED lines=11> */
.L_x_7206:
[----:B------:R-:W-:Y:S01]  /*1ea00*/  IMAD.MOV.U32 R9, RZ, RZ, R10 ;  /* 0x000000ffff097224 */ /* 0x000fe200078e000a */
[----:B------:R-:W-:Y:S01]  /*1ea10*/  PRMT R11, R11, 0x7610, R7 ;  /* 0x000076100b0b7816 */ /* 0x000fe20000000007 */
[----:B------:R-:W-:Y:S01]  /*1ea20*/  IMAD.MOV.U32 R126, RZ, RZ, R129 ;  /* 0x000000ffff7e7224 */ /* 0x000fe200078e0081 */
[----:B------:R-:W-:-:S07]  /*1ea30*/  PRMT R171, R170, 0x7632, R171 ;  /* 0x00007632aaab7816 */ /* 0x000fce00000000ab */
.L_x_7207:
[----:B------:R-:W-:Y:S05]  /*1ea40*/  BSYNC B1 ;  /* 0x0000000000017941 */ /* 0x000fea0003800000 */
.L_x_7205:
        /* <DEDUP_REMOVED lines=11> */
.L_x_7209:
[----:B------:R-:W-:Y:S01]  /*1eb00*/  IMAD.MOV.U32 R10, RZ, RZ, R9 ;  /* 0x000000ffff0a7224 */ /* 0x000fe200078e0009 */
[----:B------:R-:W-:Y:S01]  /*1eb10*/  PRMT R7, R11, 0x7632, R7 ;  /* 0x000076320b077816 */ /* 0x000fe20000000007 */
[----:B------:R-:W-:Y:S01]  /*1eb20*/  IMAD.MOV.U32 R129, RZ, RZ, R128 ;  /* 0x000000ffff817224 */ /* 0x000fe200078e0080 */
[----:B------:R-:W-:-:S07]  /*1eb30*/  PRMT R170, R170, 0x5410, R170 ;  /* 0x00005410aaaa7816 */ /* 0x000fce00000000aa */
.L_x_7210:
[----:B------:R-:W-:Y:S05]  /*1eb40*/  BSYNC B1 ;  /* 0x0000000000017941 */ /* 0x000fea0003800000 */
.L_x_7208:
        /* <DEDUP_REMOVED lines=11> */
.L_x_7212:
[----:B------:R-:W-:Y:S01]  /*1ec00*/  IMAD.MOV.U32 R9, RZ, RZ, R10 ;  /* 0x000000ffff097224 */ /* 0x000fe200078e000a */
[----:B------:R-:W-:Y:S01]  /*1ec10*/  PRMT R11, R7, 0x7610, R11 ;  /* 0x00007610070b7816 */ /* 0x000fe2000000000b */
[----:B------:R-:W-:Y:S01]  /*1ec20*/  IMAD.MOV.U32 R128, RZ, RZ, R131 ;  /* 0x000000ffff807224 */ /* 0x000fe200078e0083 */
[----:B------:R-:W-:-:S07]  /*1ec30*/  PRMT R170, R169, 0x7632, R170 ;  /* 0x00007632a9aa7816 */ /* 0x000fce00000000aa */
.L_x_7213:
[----:B------:R-:W-:Y:S05]  /*1ec40*/  BSYNC B1 ;  /* 0x0000000000017941 */ /* 0x000fea0003800000 */
.L_x_7211:
        /* <DEDUP_REMOVED lines=11> */
.L_x_7215:
[----:B------:R-:W-:Y:S01]  /*1ed00*/  IMAD.MOV.U32 R10, RZ, RZ, R9 ;  /* 0x000000ffff0a7224 */ /* 0x000fe200078e0009 */
[----:B------:R-:W-:Y:S01]  /*1ed10*/  PRMT R7, R7, 0x5410, R11 ;  /* 0x0000541007077816 */ /* 0x000fe2000000000b */
[----:B------:R-:W-:Y:S01]  /*1ed20*/  IMAD.MOV.U32 R131, RZ, RZ, R130 ;  /* 0x000000ffff837224 */ /* 0x000fe200078e0082 */
[----:B------:R-:W-:-:S07]  /*1ed30*/  PRMT R169, R169, 0x5410, R169 ;  /* 0x00005410a9a97816 */ /* 0x000fce00000000a9 */
.L_x_7216:
[----:B------:R-:W-:Y:S05]  /*1ed40*/  BSYNC B1 ;  /* 0x0000000000017941 */ /* 0x000fea0003800000 */
.L_x_7214:
        /* <DEDUP_REMOVED lines=11> */
.L_x_7218:
[----:B------:R-:W-:Y:S01]  /*1ee00*/  IMAD.MOV.U32 R9, RZ, RZ, R10 ;  /* 0x000000ffff097224 */ /* 0x000fe200078e000a */
[----:B------:R-:W-:Y:S01]  /*1ee10*/  PRMT R11, R11, 0x7610, R7 ;  /* 0x000076100b0b7816 */ /* 0x000fe20000000007 */
[----:B------:R-:W-:Y:S01]  /*1ee20*/  IMAD.MOV.U32 R130, RZ, RZ, R133 ;  /* 0x000000ffff827224 */ /* 0x000fe200078e0085 */
[----:B------:R-:W-:-:S07]  /*1ee30*/  PRMT R169, R168, 0x7632, R169 ;  /* 0x00007632a8a97816 */ /* 0x000fce00000000a9 */
.L_x_7219:
[----:B------:R-:W-:Y:S05]  /*1ee40*/  BSYNC B1 ;  /* 0x0000000000017941 */ /* 0x000fea0003800000 */
.L_x_7217:
        /* <DEDUP_REMOVED lines=11> */
.L_x_7221:
[----:B------:R-:W-:Y:S01]  /*1ef00*/  IMAD.MOV.U32 R10, RZ, RZ, R9 ;  /* 0x000000ffff0a7224 */ /* 0x000fe200078e0009 */
[----:B------:R-:W-:Y:S01]  /*1ef10*/  PRMT R7, R11, 0x7632, R7 ;  /* 0x000076320b077816 */ /* 0x000fe20000000007 */
[----:B------:R-:W-:Y:S01]  /*1ef20*/  IMAD.MOV.U32 R133, RZ, RZ, R132 ;  /* 0x000000ffff857224 */ /* 0x000fe200078e0084 */
[----:B------:R-:W-:-:S07]  /*1ef30*/  PRMT R168, R168, 0x5410, R168 ;  /* 0x00005410a8a87816 */ /* 0x000fce00000000a8 */
.L_x_7222:
[----:B------:R-:W-:Y:S05]  /*1ef40*/  BSYNC B1 ;  /* 0x0000000000017941 */ /* 0x000fea0003800000 */
.L_x_7220:
        /* <DEDUP_REMOVED lines=11> */
.L_x_7224:
[----:B------:R-:W-:Y:S01]  /*1f000*/  IMAD.MOV.U32 R9, RZ, RZ, R10 ;  /* 0x000000ffff097224 */ /* 0x000fe200078e000a */
[----:B------:R-:W-:Y:S01]  /*1f010*/  PRMT R11, R7, 0x7610, R11 ;  /* 0x00007610070b7816 */ /* 0x000fe2000000000b */
[----:B------:R-:W-:Y:S01]  /*1f020*/  IMAD.MOV.U32 R132, RZ, RZ, R135 ;  /* 0x000000ffff847224 */ /* 0x000fe200078e0087 */
[----:B------:R-:W-:-:S07]  /*1f030*/  PRMT R168, R167, 0x7632, R168 ;  /* 0x00007632a7a87816 */ /* 0x000fce00000000a8 */
.L_x_7225:
[----:B------:R-:W-:Y:S05]  /*1f040*/  BSYNC B1 ;  /* 0x0000000000017941 */ /* 0x000fea0003800000 */
.L_x_7223:
        /* <DEDUP_REMOVED lines=11> */
.L_x_7227:
[----:B------:R-:W-:Y:S01]  /*1f100*/  IMAD.MOV.U32 R10, RZ, RZ, R9 ;  /* 0x000000ffff0a7224 */ /* 0x000fe200078e0009 */
[----:B------:R-:W-:Y:S01]  /*1f110*/  PRMT R7, R7, 0x5410, R11 ;  /* 0x0000541007077816 */ /* 0x000fe2000000000b */
[----:B------:R-:W-:Y:S01]  /*1f120*/  IMAD.MOV.U32 R135, RZ, RZ, R134 ;  /* 0x000000ffff877224 */ /* 0x000fe200078e0086 */
[----:B------:R-:W-:-:S07]  /*1f130*/  PRMT R167, R167, 0x5410, R167 ;  /* 0x00005410a7a77816 */ /* 0x000fce00000000a7 */
.L_x_7228:
[----:B------:R-:W-:Y:S05]  /*1f140*/  BSYNC B1 ;  /* 0x0000000000017941 */ /* 0x000fea0003800000 */
.L_x_7226:
        /* <DEDUP_REMOVED lines=11> */
.L_x_7230:
[----:B------:R-:W-:Y:S01]  /*1f200*/  IMAD.MOV.U32 R9, RZ, RZ, R10 ;  /* 0x000000ffff097224 */ /* 0x000fe200078e000a */
[----:B------:R-:W-:Y:S01]  /*1f210*/  PRMT R11, R11, 0x7610, R7 ;  /* 0x000076100b0b7816 */ /* 0x000fe20000000007 */
[----:B------:R-:W-:Y:S01]  /*1f220*/  IMAD.MOV.U32 R134, RZ, RZ, R137 ;  /* 0x000000ffff867224 */ /* 0x000fe200078e0089 */
[----:B------:R-:W-:-:S07]  /*1f230*/  PRMT R167, R166, 0x7632, R167 ;  /* 0x00007632a6a77816 */ /* 0x000fce00000000a7 */
.L_x_7231:
[----:B------:R-:W-:Y:S05]  /*1f240*/  BSYNC B1 ;  /* 0x0000000000017941 */ /* 0x000fea0003800000 */
.L_x_7229:
        /* <DEDUP_REMOVED lines=11> */
.L_x_7233:
[----:B------:R-:W-:Y:S01]  /*1f300*/  IMAD.MOV.U32 R10, RZ, RZ, R9 ;  /* 0x000000ffff0a7224 */ /* 0x000fe200078e0009 */
[----:B------:R-:W-:Y:S01]  /*1f310*/  PRMT R7, R11, 0x7632, R7 ;  /* 0x000076320b077816 */ /* 0x000fe20000000007 */
[----:B------:R-:W-:Y:S01]  /*1f320*/  IMAD.MOV.U32 R137, RZ, RZ, R136 ;  /* 0x000000ffff897224 */ /* 0x000fe200078e0088 */
[----:B------:R-:W-:-:S07]  /*1f330*/  PRMT R166, R166, 0x5410, R166 ;  /* 0x00005410a6a67816 */ /* 0x000fce00000000a6 */
.L_x_7234:
[----:B------:R-:W-:Y:S05]  /*1f340*/  BSYNC B1 ;  /* 0x0000000000017941 */ /* 0x000fea0003800000 */
.L_x_7232:
        /* <DEDUP_REMOVED lines=11> */
.L_x_7236:
[----:B------:R-:W-:Y:S01]  /*1f400*/  IMAD.MOV.U32 R9, RZ, RZ, R10 ;  /* 0x000000ffff097224 */ /* 0x000fe200078e000a */
[----:B------:R-:W-:Y:S01]  /*1f410*/  PRMT R11, R7, 0x7610, R11 ;  /* 0x00007610070b7816 */ /* 0x000fe2000000000b */
[----:B------:R-:W-:Y:S01]  /*1f420*/  IMAD.MOV.U32 R136, RZ, RZ, R139 ;  /* 0x000000ffff887224 */ /* 0x000fe200078e008b */
[----:B------:R-:W-:-:S07]  /*1f430*/  PRMT R166, R165, 0x7632, R166 ;  /* 0x00007632a5a67816 */ /* 0x000fce00000000a6 */
.L_x_7237:
[----:B------:R-:W-:Y:S05]  /*1f440*/  BSYNC B1 ;  /* 0x0000000000017941 */ /* 0x000fea0003800000 */
.L_x_7235:
        /* <DEDUP_REMOVED lines=11> */
.L_x_7239:
[----:B------:R-:W-:Y:S01]  /*1f500*/  IMAD.MOV.U32 R10, RZ, RZ, R9 ;  /* 0x000000ffff0a7224 */ /* 0x000fe200078e0009 */
[----:B------:R-:W-:Y:S01]  /*1f510*/  PRMT R7, R7, 0x5410, R11 ;  /* 0x0000541007077816 */ /* 0x000fe2000000000b */
[----:B------:R-:W-:Y:S01]  /*1f520*/  IMAD.MOV.U32 R139, RZ, RZ, R138 ;  /* 0x000000ffff8b7224 */ /* 0x000fe200078e008a */
[----:B------:R-:W-:-:S07]  /*1f530*/  PRMT R165, R165, 0x5410, R165 ;  /* 0x00005410a5a57816 */ /* 0x000fce00000000a5 */
.L_x_7240:
[----:B------:R-:W-:Y:S05]  /*1f540*/  BSYNC B1 ;  /* 0x0000000000017941 */ /* 0x000fea0003800000 */
.L_x_7238:
        /* <DEDUP_REMOVED lines=11> */
.L_x_7242:
[----:B------:R-:W-:Y:S01]  /*1f600*/  IMAD.MOV.U32 R9, RZ, RZ, R10 ;  /* 0x000000ffff097224 */ /* 0x000fe200078e000a */
[----:B------:R-:W-:Y:S01]  /*1f610*/  PRMT R11, R11, 0x7610, R7 ;  /* 0x000076100b0b7816 */ /* 0x000fe20000000007 */
[----:B------:R-:W-:Y:S01]  /*1f620*/  IMAD.MOV.U32 R138, RZ, RZ, R141 ;  /* 0x000000ffff8a7224 */ /* 0x000fe200078e008d */
[----:B------:R-:W-:-:S07]  /*1f630*/  PRMT R165, R164, 0x7632, R165 ;  /* 0x00007632a4a57816 */ /* 0x000fce00000000a5 */
.L_x_7243:
[----:B------:R-:W-:Y:S05]  /*1f640*/  BSYNC B1 ;  /* 0x0000000000017941 */ /* 0x000fea0003800000 */
.L_x_7241:
        /* <DEDUP_REMOVED lines=11> */
.L_x_7245:
[----:B------:R-:W-:Y:S01]  /*1f700*/  IMAD.MOV.U32 R10, RZ, RZ, R9 ;  /* 0x000000ffff0a7224 */ /* 0x000fe200078e0009 */
[----:B------:R-:W-:Y:S01]  /*1f710*/  PRMT R7, R11, 0x7632, R7 ;  /* 0x000076320b077816 */ /* 0x000fe20000000007 */
[----:B------:R-:W-:Y:S01]  /*1f720*/  IMAD.MOV.U32 R141, RZ, RZ, R140 ;  /* 0x000000ffff8d7224 */ /* 0x000fe200078e008c */
[----:B------:R-:W-:-:S07]  /*1f730*/  PRMT R164, R164, 0x5410, R164 ;  /* 0x00005410a4a47816 */ /* 0x000fce00000000a4 */
.L_x_7246:
[----:B------:R-:W-:Y:S05]  /*1f740*/  BSYNC B1 ;  /* 0x0000000000017941 */ /* 0x000fea0003800000 */
.L_x_7244:
        /* <DEDUP_REMOVED lines=11> */
.L_x_7248:
[----:B------:R-:W-:Y:S01]  /*1f800*/  IMAD.MOV.U32 R9, RZ, RZ, R10 ;  /* 0x000000ffff097224 */ /* 0x000fe200078e000a */
[----:B------:R-:W-:Y:S01]  /*1f810*/  PRMT R11, R7, 0x7610, R11 ;  /* 0x00007610070b7816 */ /* 0x000fe2000000000b */
[----:B------:R-:W-:Y:S01]  /*1f820*/  IMAD.MOV.U32 R140, RZ, RZ, R143 ;  /* 0x000000ffff8c7224 */ /* 0x000fe200078e008f */
[----:B------:R-:W-:-:S07]  /*1f830*/  PRMT R164, R163, 0x7632, R164 ;  /* 0x00007632a3a47816 */ /* 0x000fce00000000a4 */
.L_x_7249:
[----:B------:R-:W-:Y:S05]  /*1f840*/  BSYNC B1 ;  /* 0x0000000000017941 */ /* 0x000fea0003800000 */
.L_x_7247:
        /* <DEDUP_REMOVED lines=11> */
.L_x_7251:
[----:B------:R-:W-:Y:S01]  /*1f900*/  IMAD.MOV.U32 R10, RZ, RZ, R9 ;  /* 0x000000ffff0a7224 */ /* 0x000fe200078e0009 */
[----:B------:R-:W-:Y:S01]  /*1f910*/  PRMT R7, R7, 0x5410, R11 ;  /* 0x0000541007077816 */ /* 0x000fe2000000000b */
[----:B------:R-:W-:Y:S01]  /*1f920*/  IMAD.MOV.U32 R143, RZ, RZ, R142 ;  /* 0x000000ffff8f7224 */ /* 0x000fe200078e008e */
[----:B------:R-:W-:-:S07]  /*1f930*/  PRMT R163, R163, 0x5410, R163 ;  /* 0x00005410a3a37816 */ /* 0x000fce00000000a3 */
.L_x_7252:
[----:B------:R-:W-:Y:S05]  /*1f940*/  BSYNC B1 ;  /* 0x0000000000017941 */ /* 0x000fea0003800000 */
.L_x_7250:
        /* <DEDUP_REMOVED lines=11> */
.L_x_7254:
[----:B------:R-:W-:Y:S01]  /*1fa00*/  IMAD.MOV.U32 R9, RZ, RZ, R10 ;  /* 0x000000ffff097224 */ /* 0x000fe200078e000a */
[----:B------:R-:W-:Y:S01]  /*1fa10*/  PRMT R11, R11, 0x7610, R7 ;  /* 0x000076100b0b7816 */ /* 0x000fe20000000007 */
[----:B------:R-:W-:Y:S01]  /*1fa20*/  IMAD.MOV.U32 R142, RZ, RZ, R145 ;  /* 0x000000ffff8e7224 */ /* 0x000fe200078e0091 */
[----:B------:R-:W-:-:S07]  /*1fa30*/  PRMT R163, R162, 0x7632, R163 ;  /* 0x00007632a2a37816 */ /* 0x000fce00000000a3 */
.L_x_7255:
[----:B------:R-:W-:Y:S05]  /*1fa40*/  BSYNC B1 ;  /* 0x0000000000017941 */ /* 0x000fea0003800000 */
.L_x_7253:
        /* <DEDUP_REMOVED lines=11> */
.L_x_7257:
[----:B------:R-:W-:Y:S01]  /*1fb00*/  IMAD.MOV.U32 R10, RZ, RZ, R9 ;  /* 0x000000ffff0a7224 */ /* 0x000fe200078e0009 */
[----:B------:R-:W-:Y:S01]  /*1fb10*/  PRMT R7, R11, 0x7632, R7 ;  /* 0x000076320b077816 */ /* 0x000fe20000000007 */
[----:B------:R-:W-:Y:S01]  /*1fb20*/  IMAD.MOV.U32 R145, RZ, RZ, R144 ;  /* 0x000000ffff917224 */ /* 0x000fe200078e0090 */
[----:B------:R-:W-:-:S07]  /*1fb30*/  PRMT R162, R162, 0x5410, R162 ;  /* 0x00005410a2a27816 */ /* 0x000fce00000000a2 */
.L_x_7258:
[----:B------:R-:W-:Y:S05]  /*1fb40*/  BSYNC B1 ;  /* 0x0000000000017941 */ /* 0x000fea0003800000 */
.L_x_7256:
        /* <DEDUP_REMOVED lines=11> */
.L_x_7260:
[----:B------:R-:W-:Y:S01]  /*1fc00*/  IMAD.MOV.U32 R9, RZ, RZ, R10 ;  /* 0x000000ffff097224 */ /* 0x000fe200078e000a */
[----:B------:R-:W-:Y:S01]  /*1fc10*/  PRMT R11, R7, 0x7610, R11 ;  /* 0x00007610070b7816 */ /* 0x000fe2000000000b */
[----:B------:R-:W-:Y:S01]  /*1fc20*/  IMAD.MOV.U32 R144, RZ, RZ, R147 ;  /* 0x000000ffff907224 */ /* 0x000fe200078e0093 */
[----:B------:R-:W-:-:S07]  /*1fc30*/  PRMT R162, R161, 0x7632, R162 ;  /* 0x00007632a1a27816 */ /* 0x000fce00000000a2 */
.L_x_7261:
[----:B------:R-:W-:Y:S05]  /*1fc40*/  BSYNC B1 ;  /* 0x0000000000017941 */ /* 0x000fea0003800000 */
.L_x_7259:
        /* <DEDUP_REMOVED lines=11> */
.L_x_7263:
[----:B------:R-:W-:Y:S01]  /*1fd00*/  IMAD.MOV.U32 R10, RZ, RZ, R9 ;  /* 0x000000ffff0a7224 */ /* 0x000fe200078e0009 */
[----:B------:R-:W-:Y:S01]  /*1fd10*/  PRMT R7, R7, 0x5410, R11 ;  /* 0x0000541007077816 */ /* 0x000fe2000000000b */
[----:B------:R-:W-:Y:S01]  /*1fd20*/  IMAD.MOV.U32 R147, RZ, RZ, R146 ;  /* 0x000000ffff937224 */ /* 0x000fe200078e0092 */
[----:B------:R-:W-:-:S07]  /*1fd30*/  PRMT R161, R161, 0x5410, R161 ;  /* 0x00005410a1a17816 */ /* 0x000fce00000000a1 */
.L_x_7264:
[----:B------:R-:W-:Y:S05]  /*1fd40*/  BSYNC B1 ;  /* 0x0000000000017941 */ /* 0x000fea0003800000 */
.L_x_7262:
        /* <DEDUP_REMOVED lines=11> */
.L_x_7266:
[----:B------:R-:W-:Y:S01]  /*1fe00*/  IMAD.MOV.U32 R9, RZ, RZ, R10 ;  /* 0x000000ffff097224 */ /* 0x000fe200078e000a */
[----:B------:R-:W-:Y:S01]  /*1fe10*/  PRMT R11, R11, 0x7610, R7 ;  /* 0x000076100b0b7816 */ /* 0x000fe20000000007 */
[----:B------:R-:W-:Y:S01]  /*1fe20*/  IMAD.MOV.U32 R146, RZ, RZ, R149 ;  /* 0x000000ffff927224 */ /* 0x000fe200078e0095 */
[----:B------:R-:W-:-:S07]  /*1fe30*/  PRMT R161, R160, 0x7632, R161 ;  /* 0x00007632a0a17816 */ /* 0x000fce00000000a1 */
.L_x_7267:
[----:B------:R-:W-:Y:S05]  /*1fe40*/  BSYNC B1 ;  /* 0x0000000000017941 */ /* 0x000fea0003800000 */
.L_x_7265:
        /* <DEDUP_REMOVED lines=11> */
.L_x_7269:
[----:B------:R-:W-:Y:S01]  /*1ff00*/  IMAD.MOV.U32 R10, RZ, RZ, R9 ;  /* 0x000000ffff0a7224 */ /* 0x000fe200078e0009 */
[----:B------:R-:W-:Y:S01]  /*1ff10*/  PRMT R7, R11, 0x7632, R7 ;  /* 0x000076320b077816 */ /* 0x000fe20000000007 */
[----:B------:R-:W-:Y:S01]  /*1ff20*/  IMAD.MOV.U32 R149, RZ, RZ, R148 ;  /* 0x000000ffff957224 */ /* 0x000fe200078e0094 */
[----:B------:R-:W-:-:S07]  /*1ff30*/  PRMT R160, R160, 0x5410, R160 ;  /* 0x00005410a0a07816 */ /* 0x000fce00000000a0 */
.L_x_7270:
[----:B------:R-:W-:Y:S05]  /*1ff40*/  BSYNC B1 ;  /* 0x0000000000017941 */ /* 0x000fea0003800000 */
.L_x_7268:
        /* <DEDUP_REMOVED lines=11> */
.L_x_7272:
[----:B------:R-:W-:Y:S01]  /*20000*/  IMAD.MOV.U32 R9, RZ, RZ, R10 ;  /* 0x000000ffff097224 */ /* 0x000fe200078e000a */
[----:B------:R-:W-:Y:S01]  /*20010*/  PRMT R11, R7, 0x7610, R11 ;  /* 0x00007610070b7816 */ /* 0x000fe2000000000b */
[----:B------:R-:W-:Y:S01]  /*20020*/  IMAD.MOV.U32 R148, RZ, RZ, R151 ;  /* 0x000000ffff947224 */ /* 0x000fe200078e0097 */
[----:B------:R-:W-:-:S07]  /*20030*/  PRMT R160, R159, 0x7632, R160 ;  /* 0x000076329fa07816 */ /* 0x000fce00000000a0 */
.L_x_7273:
[----:B------:R-:W-:Y:S05]  /*20040*/  BSYNC B1 ;  /* 0x0000000000017941 */ /* 0x000fea0003800000 */
.L_x_7271:
        /* <DEDUP_REMOVED lines=11> */
.L_x_7275:
[----:B------:R-:W-:Y:S01]  /*20100*/  IMAD.MOV.U32 R10, RZ, RZ, R9 ;  /* 0x000000ffff0a7224 */ /* 0x000fe200078e0009 */
[----:B------:R-:W-:Y:S01]  /*20110*/  PRMT R7, R7, 0x5410, R11 ;  /* 0x0000541007077816 */ /* 0x000fe2000000000b */
[----:B------:R-:W-:Y:S01]  /*20120*/  IMAD.MOV.U32 R151, RZ, RZ, R150 ;  /* 0x000000ffff977224 */ /* 0x000fe200078e0096 */
[----:B------:R-:W-:-:S07]  /*20130*/  PRMT R159, R159, 0x5410, R159 ;  /* 0x000054109f9f7816 */ /* 0x000fce000000009f */
.L_x_7276:
[----:B------:R-:W-:Y:S05]  /*20140*/  BSYNC B1 ;  /* 0x0000000000017941 */ /* 0x000fea0003800000 */
.L_x_7274:
        /* <DEDUP_REMOVED lines=11> */
.L_x_7278:
[----:B------:R-:W-:Y:S01]  /*20200*/  IMAD.MOV.U32 R9, RZ, RZ, R10 ;  /* 0x000000ffff097224 */ /* 0x000fe200078e000a */
[----:B------:R-:W-:Y:S01]  /*20210*/  PRMT R11, R11, 0x7610, R7 ;  /* 0x000076100b0b7816 */ /* 0x000fe20000000007 */
[----:B------:R-:W-:Y:S01]  /*20220*/  IMAD.MOV.U32 R150, RZ, RZ, R153 ;  /* 0x000000ffff967224 */ /* 0x000fe200078e0099 */
[----:B------:R-:W-:-:S07]  /*20230*/  PRMT R159, R158, 0x7632, R159 ;  /* 0x000076329e9f7816 */ /* 0x000fce000000009f */
.L_x_7279:
[----:B------:R-:W-:Y:S05]  /*20240*/  BSYNC B1 ;  /* 0x0000000000017941 */ /* 0x000fea0003800000 */
.L_x_7277:
        /* <DEDUP_REMOVED lines=11> */
.L_x_7281:
[----:B------:R-:W-:Y:S01]  /*20300*/  IMAD.MOV.U32 R10, RZ, RZ, R9 ;  /* 0x000000ffff0a7224 */ /* 0x000fe200078e0009 */
[----:B------:R-:W-:Y:S01]  /*20310*/  PRMT R7, R11, 0x7632, R7 ;  /* 0x000076320b077816 */ /* 0x000fe20000000007 */
[----:B------:R-:W-:Y:S01]  /*20320*/  IMAD.MOV.U32 R153, RZ, RZ, R152 ;  /* 0x000000ffff997224 */ /* 0x000fe200078e0098 */
[----:B------:R-:W-:-:S07]  /*20330*/  PRMT R158, R158, 0x5410, R158 ;  /* 0x000054109e9e7816 */ /* 0x000fce000000009e */
.L_x_7282:
[----:B------:R-:W-:Y:S05]  /*20340*/  BSYNC B1 ;  /* 0x0000000000017941 */ /* 0x000fea0003800000 */
.L_x_7280:
        /* <DEDUP_REMOVED lines=11> */
.L_x_7284:
[----:B------:R-:W-:Y:S01]  /*20400*/  IMAD.MOV.U32 R9, RZ, RZ, R10 ;  /* 0x000000ffff097224 */ /* 0x000fe200078e000a */
[----:B------:R-:W-:Y:S01]  /*20410*/  PRMT R11, R7, 0x7610, R11 ;  /* 0x00007610070b7816 */ /* 0x000fe2000000000b */
[----:B------:R-:W-:Y:S01]  /*20420*/  IMAD.MOV.U32 R152, RZ, RZ, R155 ;  /* 0x000000ffff987224 */ /* 0x000fe200078e009b */
[----:B------:R-:W-:-:S07]  /*20430*/  PRMT R158, R157, 0x7632, R158 ;  /* 0x000076329d9e7816 */ /* 0x000fce000000009e */
.L_x_7285:
[----:B------:R-:W-:Y:S05]  /*20440*/  BSYNC B1 ;  /* 0x0000000000017941 */ /* 0x000fea0003800000 */
.L_x_7283:
        /* <DEDUP_REMOVED lines=11> */
.L_x_7287:
[----:B------:R-:W-:Y:S01]  /*20500*/  IMAD.MOV.U32 R155, RZ, RZ, R154 ;  /* 0x000000ffff9b7224 */ /* 0x000fe200078e009a */
[C---:B------:R-:W-:Y:S01]  /*20510*/  PRMT R157, R11.reuse, 0x5410, R157 ;  /* 0x000054100b9d7816 */ /* 0x040fe2000000009d */
[--C-:B------:R-:W-:Y:S01]  /*20520*/  IMAD.MOV.U32 R7, RZ, RZ, R9.reuse ;  /* 0x000000ffff077224 */ /* 0x100fe200078e0009 */
[----:B------:R-:W-:Y:S01]  /*20530*/  PRMT R10, R11, 0x7610, R10 ;  /* 0x000076100b0a7816 */ /* 0x000fe2000000000a */
[----:B------:R-:W-:-:S07]  /*20540*/  IMAD.MOV.U32 R154, RZ, RZ, R9 ;  /* 0x000000ffff9a7224 */ /* 0x000fce00078e0009 */
.L_x_7288:
[----:B------:R-:W-:Y:S05]  /*20550*/  BSYNC B1 ;  /* 0x0000000000017941 */ /* 0x000fea0003800000 */
.L_x_7286:
[----:B------:R-:W-:Y:S02]  /*20560*/  VIADD R4, R4, 0x4 ;  /* 0x0000000404047836 */ /* 0x000fe40000000000 */
[----:B------:R-:W-:Y:S01]  /*20570*/  VIADD R2, R2, 0x2 ;  /* 0x0000000202027836 */ /* 0x000fe20000000000 */
[----:B------:R-:W-:Y:S06]  /*20580*/  @P1 BRA `(.L_x_7289) ;  /* 0xffffffc0000c1947 */ /* 0x000fec000383ffff */
[----:B------:R-:W-:Y:S01]  /*20590*/  FADD.FTZ R3, R3, R8 ;  /* 0x0000000803037221 */ /* 0x000fe20000010000 */
[----:B------:R-:W-:Y:S01]  /*205a0*/  PRMT R157, R10, 0x7610, R157 ;  /* 0x000076100a9d7816 */ /* 0x000fe2000000009d */
[----:B------:R-:W-:Y:S02]  /*205b0*/  IMAD.MOV.U32 R2, RZ, RZ, R6 ;  /* 0x000000ffff027224 */ /* 0x000fe400078e0006 */
[----:B------:R-:W-:-:S07]  /*205c0*/  IMAD.MOV.U32 R154, RZ, RZ, R7 ;  /* 0x000000ffff9a7224 */ /* 0x000fce00078e0007 */
.L_x_7099:
[----:B------:R-:W-:Y:S05]  /*205d0*/  BSYNC B0 ;  /* 0x0000000000007941 */ /* 0x000fea0003800000 */
.L_x_7098:
[----:B0-----:R-:W-:Y:S01]  /*205e0*/  SHFL.DOWN PT, R6, R152, 0x10, 0x1f ;  /* 0x0a001f0098067f89 */ /* 0x001fe200000e0000 */
[----:B------:R-:W-:Y:S01]  /*205f0*/  ISETP.GT.AND P0, PT, R0, 0xf, PT ;  /* 0x0000000f0000780c */ /* 0x000fe20003f04270 */
[----:B------:R-:W-:Y:S02]  /*20600*/  BSSY B0, `(.L_x_7290) ;  /* 0x00004a3000007945 */ /* 0x000fe40003800000 */
[----:B------:R-:W0:Y:S04]  /*20610*/  SHFL.DOWN PT, R7, R153, 0x10, 0x1f ;  /* 0x0a001f0099077f89 */ /* 0x000e2800000e0000 */
[----:B------:R-:W-:Y:S04]  /*20620*/  SHFL.DOWN PT, R4, R154, 0x10, 0x1f ;  /* 0x0a001f009a047f89 */ /* 0x000fe800000e0000 */
[----:B------:R-:W1:Y:S04]  /*20630*/  SHFL.DOWN PT, R5, R155, 0x10, 0x1f ;  /* 0x0a001f009b057f89 */ /* 0x000e6800000e0000 */
[----:B------:R-:W-:Y:S04]  /*20640*/  SHFL.DOWN PT, R8, R150, 0x10, 0x1f ;  /* 0x0a001f0096087f89 */ /* 0x000fe800000e0000 */
[----:B------:R-:W-:Y:S04]  /*20650*/  SHFL.DOWN PT, R9, R151, 0x10, 0x1f ;  /* 0x0a001f0097097f89 */ /* 0x000fe800000e0000 */
[----:B------:R-:W-:Y:S04]  /*20660*/  SHFL.DOWN PT, R10, R148, 0x10, 0x1f ;  /* 0x0a001f00940a7f89 */ /* 0x000fe800000e0000 */
[----:B0-----:R-:W-:Y:S04]  /*20670*/  STL.64 [R1+0x10], R6 ;  /* 0x0000100601007387 */ /* 0x001fe80000100a00 */
[----:B------:R-:W-:Y:S04]  /*20680*/  SHFL.DOWN PT, R6, R138, 0x10, 0x1f ;  /* 0x0a001f008a067f89 */ /* 0x000fe800000e0000 */
[----:B-1----:R-:W-:Y:S04]  /*20690*/  STL.64 [R1+0x8], R4 ;  /* 0x0000080401007387 */ /* 0x002fe80000100a00 */
[----:B------:R-:W0:Y:S04]  /*206a0*/  SHFL.DOWN PT, R7, R139, 0x10, 0x1f ;  /* 0x0a001f008b077f89 */ /* 0x000e2800000e0000 */
        /* <DEDUP_REMOVED lines=42> */
[----:B------:R-:W-:Y:S04]  /*20950*/  STL.64 [R1+0x18], R8 ;  /* 0x0000180801007387 */ /* 0x000fe80000100a00 */
        /* <DEDUP_REMOVED lines=85> */
[----:B0-----:R-:W0:Y:S03]  /*20eb0*/  S2R R6, SR_LANEID ;  /* 0x0000000000067919 */ /* 0x001e260000000000 */
        /* <DEDUP_REMOVED lines=8> */
[----:B0-----:R-:W-:Y:S05]  /*20f40*/  @P0 BRA `(.L_x_7291) ;  /* 0x0000004000380947 */ /* 0x001fea0003800000 */
[----:B------:R-:W-:Y:S01]  /*20f50*/  FSETP.GT.FTZ.AND P0, PT, R2, R4, PT ;  /* 0x000000040200720b */ /* 0x000fe20003f14000 */
[----:B------:R-:W-:-:S03]  /*20f60*/  ULDC UR4, c[0x0][0x20] ;  /* 0x0000080000047ab9 */ /* 0x000fc60000000800 */
[----:B------:R-:W-:Y:S02]  /*20f70*/  FSEL R0, R2, R4, P0 ;  /* 0x0000000402007208 */ /* 0x000fe40000000000 */
[----:B------:R-:W-:Y:S01]  /*20f80*/  FSEL R7, R4, R2, P0 ;  /* 0x0000000204077208 */ /* 0x000fe20000000000 */
[----:B------:R-:W-:Y:S01]  /*20f90*/  VIADD R2, R156, -UR4 ;  /* 0x800000049c027c36 */ /* 0x000fe20008000000 */
[----:B-1----:R-:W-:Y:S02]  /*20fa0*/  FSEL R8, R5, R3, P0 ;  /* 0x0000000305087208 */ /* 0x002fe40000000000 */
[----:B------:R-:W-:Y:S01]  /*20fb0*/  FSEL R3, R3, R5, P0 ;  /* 0x0000000503037208 */ /* 0x000fe20000000000 */
[----:B------:R-:W-:Y:S01]  /*20fc0*/  FADD.FTZ R7, -R0, R7 ;  /* 0x0000000700077221 */ /* 0x000fe20000010100 */
[----:B------:R-:W-:Y:S02]  /*20fd0*/  IMAD.MOV.U32 R5, RZ, RZ, RZ ;  /* 0x000000ffff057224 */ /* 0x000fe400078e00ff */
[----:B------:R-:W-:-:S02]  /*20fe0*/  IMAD.MOV.U32 R4, RZ, RZ, R2 ;  /* 0x000000ffff047224 */ /* 0x000fc400078e0002 */
[----:B------:R-:W-:-:S06]  /*20ff0*/  FMUL.FTZ R7, R7, 1.4426950216293334961 ;  /* 0x3fb8aa3b07077820 */ /* 0x000fcc0000410000 */
[----:B------:R-:W0:Y:S02]  /*21000*/  MUFU.EX2 R7, R7 ;  /* 0x0000000700077308 */ /* 0x000e240000000800 */
[----:B0-----:R-:W-:-:S07]  /*21010*/  FMUL.FTZ R8, R8, R7 ;  /* 0x0000000708087220 */ /* 0x001fce0000410000 */
.L_x_7481:
        /* <DEDUP_REMOVED lines=20> */
.L_x_7293:
[----:B------:R-:W-:Y:S01]  /*21160*/  IMAD.MOV.U32 R10, RZ, RZ, R93 ;  /* 0x000000ffff0a7224 */ /* 0x000fe200078e005d */
[C---:B------:R-:W-:Y:S01]  /*21170*/  PRMT R7, R188.reuse, 0x7632, R7 ;  /* 0x00007632bc077816 */ /* 0x040fe20000000007 */
[----:B------:R-:W-:Y:S01]  /*21180*/  IMAD.MOV.U32 R93, RZ, RZ, R92 ;  /* 0x000000ffff5d7224 */ /* 0x000fe200078e005c */
[----:B------:R-:W-:-:S07]  /*21190*/  PRMT R188, R188, 0x5410, R188 ;  /* 0x00005410bcbc7816 */ /* 0x000fce00000000bc */
.L_x_7294:
[----:B------:R-:W-:Y:S05]  /*211a0*/  BSYNC B1 ;  /* 0x0000000000017941 */ /* 0x000fea0003800000 */
.L_x_7292:
        /* <DEDUP_REMOVED lines=11> */
.L_x_7296:
[----:B------:R-:W-:Y:S01]  /*21260*/  IMAD.MOV.U32 R9, RZ, RZ, R10 ;  /* 0x000000ffff097224 */ /* 0x000fe200078e000a */
[----:B------:R-:W-:Y:S01]  /*21270*/  PRMT R11, R7, 0x7610, R11 ;  /* 0x00007610070b7816 */ /* 0x000fe2000000000b */
[----:B------:R-:W-:Y:S01]  /*21280*/  IMAD.MOV.U32 R92, RZ, RZ, R95 ;  /* 0x000000ffff5c7224 */ /* 0x000fe200078e005f */
[----:B------:R-:W-:-:S07]  /*21290*/  PRMT R188, R187, 0x7632, R188 ;  /* 0x00007632bbbc7816 */ /* 0x000fce00000000bc */
.L_x_7297:
[----:B------:R-:W-:Y:S05]  /*212a0*/  BSYNC B1 ;  /* 0x0000000000017941 */ /* 0x000fea0003800000 */
.L_x_7295:
        /* <DEDUP_REMOVED lines=11> */
.L_x_7299:
[----:B------:R-:W-:Y:S01]  /*21360*/  IMAD.MOV.U32 R10, RZ, RZ, R9 ;  /* 0x000000ffff0a7224 */ /* 0x000fe200078e0009 */
[----:B------:R-:W-:Y:S01]  /*21370*/  PRMT R7, R7, 0x5410, R11 ;  /* 0x0000541007077816 */ /* 0x000fe2000000000b */
[----:B------:R-:W-:Y:S01]  /*21380*/  IMAD.MOV.U32 R95, RZ, RZ, R94 ;  /* 0x000000ffff5f7224 */ /* 0x000fe200078e005e */
[----:B------:R-:W-:-:S07]  /*21390*/  PRMT R187, R187, 0x5410, R187 ;  /* 0x00005410bbbb7816 */ /* 0x000fce00000000bb */
.L_x_7300:
[----:B------:R-:W-:Y:S05]  /*213a0*/  BSYNC B1 ;  /* 0x0000000000017941 */ /* 0x000fea0003800000 */
.L_x_7298:
        /* <DEDUP_REMOVED lines=11> */
.L_x_7302:
[----:B------:R-:W-:Y:S01]  /*21460*/  IMAD.MOV.U32 R9, RZ, RZ, R10 ;  /* 0x000000ffff097224 */ /* 0x000fe200078e000a */
[----:B------:R-:W-:Y:S01]  /*21470*/  PRMT R11, R11, 0x7610, R7 ;  /* 0x000076100b0b7816 */ /* 0x000fe20000000007 */
[----:B------:R-:W-:Y:S01]  /*21480*/  IMAD.MOV.U32 R94, RZ, RZ, R97 ;  /* 0x000000ffff5e7224 */ /* 0x000fe200078e0061 */
[----:B------:R-:W-:-:S07]  /*21490*/  PRMT R187, R186, 0x7632, R187 ;  /* 0x00007632babb7816 */ /* 0x000fce00000000bb */
.L_x_7303:
[----:B------:R-:W-:Y:S05]  /*214a0*/  BSYNC B1 ;  /* 0x0000000000017941 */ /* 0x000fea0003800000 */
.L_x_7301:
        /* <DEDUP_REMOVED lines=11> */
.L_x_7305:
[----:B------:R-:W-:Y:S01]  /*21560*/  IMAD.MOV.U32 R10, RZ, RZ, R9 ;  /* 0x000000ffff0a7224 */ /* 0x000fe200078e0009 */
[----:B------:R-:W-:Y:S01]  /*21570*/  PRMT R7, R11, 0x7632, R7 ;  /* 0x000076320b077816 */ /* 0x000fe20000000007 */
[----:B------:R-:W-:Y:S01]  /*21580*/  IMAD.MOV.U32 R97, RZ, RZ, R96 ;  /* 0x000000ffff617224 */ /* 0x000fe200078e0060 */
[----:B------:R-:W-:-:S07]  /*21590*/  PRMT R186, R186, 0x5410, R186 ;  /* 0x00005410baba7816 */ /* 0x000fce00000000ba */
.L_x_7306:
[----:B------:R-:W-:Y:S05]  /*215a0*/  BSYNC B1 ;  /* 0x0000000000017941 */ /* 0x000fea0003800000 */
.L_x_7304:
        /* <DEDUP_REMOVED lines=11> */
.L_x_7308:
[----:B------:R-:W-:Y:S01]  /*21660*/  IMAD.MOV.U32 R9, RZ, RZ, R10 ;  /* 0x000000ffff097224 */ /* 0x000fe200078e000a */
[----:B------:R-:W-:Y:S01]  /*21670*/  PRMT R11, R7, 0x7610, R11 ;  /* 0x00007610070b7816 */ /* 0x000fe2000000000b */
[----:B------:R-:W-:Y:S01]  /*21680*/  IMAD.MOV.U32 R96, RZ, RZ, R99 ;  /* 0x000000ffff607224 */ /* 0x000fe200078e0063 */
[----:B------:R-:W-:-:S07]  /*21690*/  PRMT R186, R185, 0x7632, R186 ;  /* 0x00007632b9ba7816 */ /* 0x000fce00000000ba */
.L_x_7309:
[----:B------:R-:W-:Y:S05]  /*216a0*/  BSYNC B1 ;  /* 0x0000000000017941 */ /* 0x000fea0003800000 */
.L_x_7307:
        /* <DEDUP_REMOVED lines=11> */
.L_x_7311:
[----:B------:R-:W-:Y:S01]  /*21760*/  IMAD.MOV.U32 R10, RZ, RZ, R9 ;  /* 0x000000ffff0a7224 */ /* 0x000fe200078e0009 */
[----:B------:R-:W-:Y:S01]  /*21770*/  PRMT R7, R7, 0x5410, R11 ;  /* 0x0000541007077816 */ /* 0x000fe2000000000b */
[----:B------:R-:W-:Y:S01]  /*21780*/  IMAD.MOV.U32 R99, RZ, RZ, R98 ;  /* 0x000000ffff637224 */ /* 0x000fe200078e0062 */
[----:B------:R-:W-:-:S07]  /*21790*/  PRMT R185, R185, 0x5410, R185 ;  /* 0x00005410b9b97816 */ /* 0x000fce00000000b9 */
.L_x_7312:
[----:B------:R-:W-:Y:S05]  /*217a0*/  BSYNC B1 ;  /* 0x0000000000017941 */ /* 0x000fea0003800000 */
.L_x_7310:
        /* <DEDUP_REMOVED lines=11> */
.L_x_7314:
[----:B------:R-:W-:Y:S01]  /*21860*/  IMAD.MOV.U32 R9, RZ, RZ, R10 ;  /* 0x000000ffff097224 */ /* 0x000fe200078e000a */
[----:B------:R-:W-:Y:S01]  /*21870*/  PRMT R11, R11, 0x7610, R7 ;  /* 0x000076100b0b7816 */ /* 0x000fe20000000007 */
[----:B------:R-:W-:Y:S01]  /*21880*/  IMAD.MOV.U32 R98, RZ, RZ, R101 ;  /* 0x000000ffff627224 */ /* 0x000fe200078e0065 */
[----:B------:R-:W-:-:S07]  /*21890*/  PRMT R185, R184, 0x7632, R185 ;  /* 0x00007632b8b97816 */ /* 0x000fce00000000b9 */
.L_x_7315:
[----:B------:R-:W-:Y:S05]  /*218a0*/  BSYNC B1 ;  /* 0x0000000000017941 */ /* 0x000fea0003800000 */
.L_x_7313:
        /* <DEDUP_REMOVED lines=11> */
.L_x_7317:
[----:B------:R-:W-:Y:S01]  /*21960*/  IMAD.MOV.U32 R10, RZ, RZ, R9 ;  /* 0x000000ffff0a7224 */ /* 0x000fe200078e0009 */
[----:B------:R-:W-:Y:S01]  /*21970*/  PRMT R7, R11, 0x7632, R7 ;  /* 0x000076320b077816 */ /* 0x000fe20000000007 */
[----:B------:R-:W-:Y:S01]  /*21980*/  IMAD.MOV.U32 R101, RZ, RZ, R100 ;  /* 0x000000ffff657224 */ /* 0x000fe200078e0064 */
[----:B------:R-:W-:-:S07]  /*21990*/  PRMT R184, R184, 0x5410, R184 ;  /* 0x00005410b8b87816 */ /* 0x000fce00000000b8 */
.L_x_7318:
[----:B------:R-:W-:Y:S05]  /*219a0*/  BSYNC B1 ;  /* 0x0000000000017941 */ /* 0x000fea0003800000 */
.L_x_7316:
        /* <DEDUP_REMOVED lines=11> */
.L_x_7320:
[----:B------:R-:W-:Y:S01]  /*21a60*/  IMAD.MOV.U32 R9, RZ, RZ, R10 ;  /* 0x000000ffff097224 */ /* 0x000fe200078e000a */
[----:B------:R-:W-:Y:S01]  /*21a70*/  PRMT R11, R7, 0x7610, R11 ;  /* 0x00007610070b7816 */ /* 0x000fe2000000000b */
[----:B------:R-:W-:Y:S01]  /*21a80*/  IMAD.MOV.U32 R100, RZ, RZ, R103 ;  /* 0x000000ffff647224 */ /* 0x000fe200078e0067 */
[----:B------:R-:W-:-:S07]  /*21a90*/  PRMT R184, R183, 0x7632, R184 ;  /* 0x00007632b7b87816 */ /* 0x000fce00000000b8 */
.L_x_7321:
[----:B------:R-:W-:Y:S05]  /*21aa0*/  BSYNC B1 ;  /* 0x0000000000017941 */ /* 0x000fea0003800000 */
.L_x_7319:
        /* <DEDUP_REMOVED lines=11> */
.L_x_7323:
[----:B------:R-:W-:Y:S01]  /*21b60*/  IMAD.MOV.U32 R10, RZ, RZ, R9 ;  /* 0x000000ffff0a7224 */ /* 0x000fe200078e0009 */
[----:B------:R-:W-:Y:S01]  /*21b70*/  PRMT R7, R7, 0x5410, R11 ;  /* 0x0000541007077816 */ /* 0x000fe2000000000b */
[----:B------:R-:W-:Y:S01]  /*21b80*/  IMAD.MOV.U32 R103, RZ, RZ, R102 ;  /* 0x000000ffff677224 */ /* 0x000fe200078e0066 */
[----:B------:R-:W-:-:S07]  /*21b90*/  PRMT R183, R183, 0x5410, R183 ;  /* 0x00005410b7b77816 */ /* 0x000fce00000000b7 */
.L_x_7324:
[----:B------:R-:W-:Y:S05]  /*21ba0*/  BSYNC B1 ;  /* 0x0000000000017941 */ /* 0x000fea0003800000 */
.L_x_7322:
        /* <DEDUP_REMOVED lines=11> */
.L_x_7326:
[----:B------:R-:W-:Y:S01]  /*21c60*/  IMAD.MOV.U32 R9, RZ, RZ, R10 ;  /* 0x000000ffff097224 */ /* 0x000fe200078e000a */
[----:B------:R-:W-:Y:S01]  /*21c70*/  PRMT R11, R11, 0x7610, R7 ;  /* 0x000076100b0b7816 */ /* 0x000fe20000000007 */
[----:B------:R-:W-:Y:S01]  /*21c80*/  IMAD.MOV.U32 R102, RZ, RZ, R105 ;  /* 0x000000ffff667224 */ /* 0x000fe200078e0069 */
[----:B------:R-:W-:-:S07]  /*21c90*/  PRMT R183, R182, 0x7632, R183 ;  /* 0x00007632b6b77816 */ /* 0x000fce00000000b7 */
.L_x_7327:
[----:B------:R-:W-:Y:S05]  /*21ca0*/  BSYNC B1 ;  /* 0x0000000000017941 */ /* 0x000fea0003800000 */
.L_x_7325:
        /* <DEDUP_REMOVED lines=11> */
.L_x_7329:
[----:B------:R-:W-:Y:S01]  /*21d60*/  IMAD.MOV.U32 R10, RZ, RZ, R9 ;  /* 0x000000ffff0a7224 */ /* 0x000fe200078e0009 */
[----:B------:R-:W-:Y:S01]  /*21d70*/  PRMT R7, R11, 0x7632, R7 ;  /* 0x000076320b077816 */ /* 0x000fe20000000007 */
[----:B------:R-:W-:Y:S01]  /*21d80*/  IMAD.MOV.U32 R105, RZ, RZ, R104 ;  /* 0x000000ffff697224 */ /* 0x000fe200078e0068 */
[----:B------:R-:W-:-:S07]  /*21d90*/  PRMT R182, R182, 0x5410, R182 ;  /* 0x00005410b6b67816 */ /* 0x000fce00000000b6 */
.L_x_7330:
[----:B------:R-:W-:Y:S05]  /*21da0*/  BSYNC B1 ;  /* 0x0000000000017941 */ /* 0x000fea0003800000 */
.L_x_7328:
        /* <DEDUP_REMOVED lines=11> */
.L_x_7332:
[----:B------:R-:W-:Y:S01]  /*21e60*/  IMAD.MOV.U32 R9, RZ, RZ, R10 ;  /* 0x000000ffff097224 */ /* 0x000fe200078e000a */
[----:B------:R-:W-:Y:S01]  /*21e70*/  PRMT R11, R7, 0x7610, R11 ;  /* 0x00007610070b7816 */ /* 0x000fe2000000000b */
[----:B------:R-:W-:Y:S01]  /*21e80*/  IMAD.MOV.U32 R104, RZ, RZ, R107 ;  /* 0x000000ffff687224 */ /* 0x000fe200078e006b */
[----:B------:R-:W-:-:S07]  /*21e90*/  PRMT R182, R181, 0x7632, R182 ;  /* 0x00007632b5b67816 */ /* 0x000fce00000000b6 */
.L_x_7333:
[----:B------:R-:W-:Y:S05]  /*21ea0*/  BSYNC B1 ;  /* 0x0000000000017941 */ /* 0x000fea0003800000 */
.L_x_7331:
        /* <DEDUP_REMOVED lines=11> */
.L_x_7335:
[----:B------:R-:W-:Y:S01]  /*21f60*/  IMAD.MOV.U32 R10, RZ, RZ, R9 ;  /* 0x000000ffff0a7224 */ /* 0x000fe200078e0009 */
[----:B------:R-:W-:Y:S01]  /*21f70*/  PRMT R7, R7, 0x5410, R11 ;  /* 0x0000541007077816 */ /* 0x000fe2000000000b */
[----:B------:R-:W-:Y:S01]  /*21f80*/  IMAD.MOV.U32 R107, RZ, RZ, R106 ;  /* 0x000000ffff6b7224 */ /* 0x000fe200078e006a */
[----:B------:R-:W-:-:S07]  /*21f90*/  PRMT R181, R181, 0x5410, R181 ;  /* 0x00005410b5b57816 */ /* 0x000fce00000000b5 */
.L_x_7336:
[----:B------:R-:W-:Y:S05]  /*21fa0*/  BSYNC B1 ;  /* 0x0000000000017941 */ /* 0x000fea0003800000 */
.L_x_7334:
        /* <DEDUP_REMOVED lines=11> */
.L_x_7338:
[----:B------:R-:W-:Y:S01]  /*22060*/  IMAD.MOV.U32 R9, RZ, RZ, R10 ;  /* 0x000000ffff097224 */ /* 0x000fe200078e000a */
[----:B------:R-:W-:Y:S01]  /*22070*/  PRMT R11, R11, 0x7610, R7 ;  /* 0x000076100b0b7816 */ /* 0x000fe20000000007 */
[----:B------:R-:W-:Y:S01]  /*22080*/  IMAD.MOV.U32 R106, RZ, RZ, R109 ;  /* 0x000000ffff6a7224 */ /* 0x000fe200078e006d */
[----:B------:R-:W-:-:S07]  /*22090*/  PRMT R181, R180, 0x7632, R181 ;  /* 0x00007632b4b57816 */ /* 0x000fce00000000b5 */
.L_x_7339:
[----:B------:R-:W-:Y:S05]  /*220a0*/  BSYNC B1 ;  /* 0x0000000000017941 */ /* 0x000fea0003800000 */
.L_x_7337:
        /* <DEDUP_REMOVED lines=11> */
.L_x_7341:
[----:B------:R-:W-:Y:S01]  /*22160*/  IMAD.MOV.U32 R10, RZ, RZ, R9 ;  /* 0x000000ffff0a7224 */ /* 0x000fe200078e0009 */
[----:B------:R-:W-:Y:S01]  /*22170*/  PRMT R7, R11, 0x7632, R7 ;  /* 0x000076320b077816 */ /* 0x000fe20000000007 */
[----:B------:R-:W-:Y:S01]  /*22180*/  IMAD.MOV.U32 R109, RZ, RZ, R108 ;  /* 0x000000ffff6d7224 */ /* 0x000fe200078e006c */
[----:B------:R-:W-:-:S07]  /*22190*/  PRMT R180, R180, 0x5410, R180 ;  /* 0x00005410b4b47816 */ /* 0x000fce00000000b4 */
.L_x_7342:
[----:B------:R-:W-:Y:S05]  /*221a0*/  BSYNC B1 ;  /* 0x0000000000017941 */ /* 0x000fea0003800000 */
.L_x_7340:
        /* <DEDUP_REMOVED lines=11> */
.L_x_7344:
[----:B------:R-:W-:Y:S01]  /*22260*/  IMAD.MOV.U32 R9, RZ, RZ, R10 ;  /* 0x000000ffff097224 */ /* 0x000fe200078e000a */
[----:B------:R-:W-:Y:S01]  /*22270*/  PRMT R11, R7, 0x7610, R11 ;  /* 0x00007610070b7816 */ /* 0x000fe2000000000b */
[----:B------:R-:W-:Y:S01]  /*22280*/  IMAD.MOV.U32 R108, RZ, RZ, R111 ;  /* 0x000000ffff6c7224 */ /* 0x000fe200078e006f */
[----:B------:R-:W-:-:S07]  /*22290*/  PRMT R180, R179, 0x7632, R180 ;  /* 0x00007632b3b47816 */ /* 0x000fce00000000b4 */
.L_x_7345:
[----:B------:R-:W-:Y:S05]  /*222a0*/  BSYNC B1 ;  /* 0x0000000000017941 */ /* 0x000fea0003800000 */
.L_x_7343:
        /* <DEDUP_REMOVED lines=11> */
.L_x_7347:
[----:B------:R-:W-:Y:S01]  /*22360*/  IMAD.MOV.U32 R10, RZ, RZ, R9 ;  /* 0x000000ffff0a7224 */ /* 0x000fe200078e0009 */
[----:B------:R-:W-:Y:S01]  /*22370*/  PRMT R7, R7, 0x5410, R11 ;  /* 0x0000541007077816 */ /* 0x000fe2000000000b */
[----:B------:R-:W-:Y:S01]  /*22380*/  IMAD.MOV.U32 R111, RZ, RZ, R110 ;  /* 0x000000ffff6f7224 */ /* 0x000fe200078e006e */
[----:B------:R-:W-:-:S07]  /*22390*/  PRMT R179, R179, 0x5410, R179 ;  /* 0x00005410b3b37816 */ /* 0x000fce00000000b3 */
.L_x_7348:
[----:B------:R-:W-:Y:S05]  /*223a0*/  BSYNC B1 ;  /* 0x0000000000017941 */ /* 0x000fea0003800000 */
.L_x_7346:
        /* <DEDUP_REMOVED lines=11> */
.L_x_7350:
[----:B------:R-:W-:Y:S01]  /*22460*/  IMAD.MOV.U32 R9, RZ, RZ, R10 ;  /* 0x000000ffff097224 */ /* 0x000fe200078e000a */
[----:B------:R-:W-:Y:S01]  /*22470*/  PRMT R11, R11, 0x7610, R7 ;  /* 0x000076100b0b7816 */ /* 0x000fe20000000007 */
[----:B------:R-:W-:Y:S01]  /*22480*/  IMAD.MOV.U32 R110, RZ, RZ, R113 ;  /* 0x000000ffff6e7224 */ /* 0x000fe200078e0071 */
[----:B------:R-:W-:-:S07]  /*22490*/  PRMT R179, R178, 0x7632, R179 ;  /* 0x00007632b2b37816 */ /* 0x000fce00000000b3 */
.L_x_7351:
[----:B------:R-:W-:Y:S05]  /*224a0*/  BSYNC B1 ;  /* 0x0000000000017941 */ /* 0x000fea0003800000 */
.L_x_7349:
        /* <DEDUP_REMOVED lines=11> */
.L_x_7353:
[----:B------:R-:W-:Y:S01]  /*22560*/  IMAD.MOV.U32 R10, RZ, RZ, R9 ;  /* 0x000000ffff0a7224 */ /* 0x000fe200078e0009 */
[----:B------:R-:W-:Y:S01]  /*22570*/  PRMT R7, R11, 0x7632, R7 ;  /* 0x000076320b077816 */ /* 0x000fe20000000007 */
[----:B------:R-:W-:Y:S01]  /*22580*/  IMAD.MOV.U32 R113, RZ, RZ, R112 ;  /* 0x000000ffff717224 */ /* 0x000fe200078e0070 */
[----:B------:R-:W-:-:S07]  /*22590*/  PRMT R178, R178, 0x5410, R178 ;  /* 0x00005410b2b27816 */ /* 0x000fce00000000b2 */
.L_x_7354:
[----:B------:R-:W-:Y:S05]  /*225a0*/  BSYNC B1 ;  /* 0x0000000000017941 */ /* 0x000fea0003800000 */
.L_x_7352:
        /* <DEDUP_REMOVED lines=11> */
.L_x_7356:
[----:B------:R-:W-:Y:S01]  /*22660*/  IMAD.MOV.U32 R9, RZ, RZ, R10 ;  /* 0x000000ffff097224 */ /* 0x000fe200078e000a */
[----:B------:R-:W-:Y:S01]  /*22670*/  PRMT R11, R7, 0x7610, R11 ;  /* 0x00007610070b7816 */ /* 0x000fe2000000000b */
[----:B------:R-:W-:Y:S01]  /*22680*/  IMAD.MOV.U32 R112, RZ, RZ, R115 ;  /* 0x000000ffff707224 */ /* 0x000fe200078e0073 */
[----:B------:R-:W-:-:S07]  /*22690*/  PRMT R178, R177, 0x7632, R178 ;  /* 0x00007632b1b27816 */ /* 0x000fce00000000b2 */
.L_x_7357:
[----:B------:R-:W-:Y:S05]  /*226a0*/  BSYNC B1 ;  /* 0x0000000000017941 */ /* 0x000fea0003800000 */
.L_x_7355:
        /* <DEDUP_REMOVED lines=11> */
.L_x_7359:
[----:B------:R-:W-:Y:S01]  /*22760*/  IMAD.MOV.U32 R10, RZ, RZ, R9 ;  /* 0x000000ffff0a7224 */ /* 0x000fe200078e0009 */
[----:B------:R-:W-:Y:S01]  /*22770*/  PRMT R7, R7, 0x5410, R11 ;  /* 0x0000541007077816 */ /* 0x000fe2000000000b */
[----:B------:R-:W-:Y:S01]  /*22780*/  IMAD.MOV.U32 R115, RZ, RZ, R114 ;  /* 0x000000ffff737224 */ /* 0x000fe200078e0072 */
[----:B------:R-:W-:-:S07]  /*22790*/  PRMT R177, R177, 0x5410, R177 ;  /* 0x00005410b1b17816 */ /* 0x000fce00000000b1 */
.L_x_7360:
[----:B------:R-:W-:Y:S05]  /*227a0*/  BSYNC B1 ;  /* 0x0000000000017941 */ /* 0x000fea0003800000 */
.L_x_7358:
        /* <DEDUP_REMOVED lines=11> */
.L_x_7362:
[----:B------:R-:W-:Y:S01]  /*22860*/  IMAD.MOV.U32 R9, RZ, RZ, R10 ;  /* 0x000000ffff097224 */ /* 0x000fe200078e000a */
[----:B------:R-:W-:Y:S01]  /*22870*/  PRMT R11, R11, 0x7610, R7 ;  /* 0x000076100b0b7816 */ /* 0x000fe20000000007 */
[----:B------:R-:W-:Y:S01]  /*22880*/  IMAD.MOV.U32 R114, RZ, RZ, R117 ;  /* 0x000000ffff727224 */ /* 0x000fe200078e0075 */
[----:B------:R-:W-:-:S07]  /*22890*/  PRMT R177, R176, 0x7632, R177 ;  /* 0x00007632b0b17816 */ /* 0x000fce00000000b1 */
.L_x_7363:
[----:B------:R-:W-:Y:S05]  /*228a0*/  BSYNC B1 ;  /* 0x0000000000017941 */ /* 0x000fea0003800000 */
.L_x_7361:
        /* <DEDUP_REMOVED lines=11> */
.L_x_7365:
[----:B------:R-:W-:Y:S01]  /*22960*/  IMAD.MOV.U32 R10, RZ, RZ, R9 ;  /* 0x000000ffff0a7224 */ /* 0x000fe200078e0009 */
[----:B------:R-:W-:Y:S01]  /*22970*/  PRMT R7, R11, 0x7632, R7 ;  /* 0x000076320b077816 */ /* 0x000fe20000000007 */
[----:B------:R-:W-:Y:S01]  /*22980*/  IMAD.MOV.U32 R117, RZ, RZ, R116 ;  /* 0x000000ffff757224 */ /* 0x000fe200078e0074 */
[----:B------:R-:W-:-:S07]  /*22990*/  PRMT R176, R176, 0x5410, R176 ;  /* 0x00005410b0b07816 */ /* 0x000fce00000000b0 */
.L_x_7366:
[----:B------:R-:W-:Y:S05]  /*229a0*/  BSYNC B1 ;  /* 0x0000000000017941 */ /* 0x000fea0003800000 */
.L_x_7364:
        /* <DEDUP_REMOVED lines=11> */
.L_x_7368:
[----:B------:R-:W-:Y:S01]  /*22a60*/  IMAD.MOV.U32 R9, RZ, RZ, R10 ;  /* 0x000000ffff097224 */ /* 0x000fe200078e000a */
[----:B------:R-:W-:Y:S01]  /*22a70*/  PRMT R11, R7, 0x7610, R11 ;  /* 0x00007610070b7816 */ /* 0x000fe2000000000b */
[----:B------:R-:W-:Y:S01]  /*22a80*/  IMAD.MOV.U32 R116, RZ, RZ, R119 ;  /* 0x000000ffff747224 */ /* 0x000fe200078e0077 */
[----:B------:R-:W-:-:S07]  /*22a90*/  PRMT R176, R175, 0x7632, R176 ;  /* 0x00007632afb07816 */ /* 0x000fce00000000b0 */
.L_x_7369:
[----:B------:R-:W-:Y:S05]  /*22aa0*/  BSYNC B1 ;  /* 0x0000000000017941 */ /* 0x000fea0003800000 */
.L_x_7367:
        /* <DEDUP_REMOVED lines=11> */
.L_x_7371:
[----:B------:R-:W-:Y:S01]  /*22b60*/  IMAD.MOV.U32 R10, RZ, RZ, R9 ;  /* 0x000000ffff0a7224 */ /* 0x000fe200078e0009 */
[----:B------:R-:W-:Y:S01]  /*22b70*/  PRMT R7, R7, 0x5410, R11 ;  /* 0x0000541007077816 */ /* 0x000fe2000000000b */
[----:B------:R-:W-:Y:S01]  /*22b80*/  IMAD.MOV.U32 R119, RZ, RZ, R118 ;  /* 0x000000ffff777224 */ /* 0x000fe200078e0076 */
[----:B------:R-:W-:-:S07]  /*22b90*/  PRMT R175, R175, 0x5410, R175 ;  /* 0x00005410afaf7816 */ /* 0x000fce00000000af */
.L_x_7372:
[----:B------:R-:W-:Y:S05]  /*22ba0*/  BSYNC B1 ;  /* 0x0000000000017941 */ /* 0x000fea0003800000 */
.L_x_7370:
        /* <DEDUP_REMOVED lines=11> */
.L_x_7374:
[----:B------:R-:W-:Y:S01]  /*22c60*/  IMAD.MOV.U32 R9, RZ, RZ, R10 ;  /* 0x000000ffff097224 */ /* 0x000fe200078e000a */
[----:B------:R-:W-:Y:S01]  /*22c70*/  PRMT R11, R11, 0x7610, R7 ;  /* 0x000076100b0b7816 */ /* 0x000fe20000000007 */
[----:B------:R-:W-:Y:S01]  /*22c80*/  IMAD.MOV.U32 R118, RZ, RZ, R121 ;  /* 0x000000ffff767224 */ /* 0x000fe200078e0079 */
[----:B------:R-:W-:-:S07]  /*22c90*/  PRMT R175, R174, 0x7632, R175 ;  /* 0x00007632aeaf7816 */ /* 0x000fce00000000af */
.L_x_7375:
[----:B------:R-:W-:Y:S05]  /*22ca0*/  BSYNC B1 ;  /* 0x0000000000017941 */ /* 0x000fea0003800000 */
.L_x_7373:
        /* <DEDUP_REMOVED lines=11> */
.L_x_7377:
[----:B------:R-:W-:Y:S01]  /*22d60*/  IMAD.MOV.U32 R10, RZ, RZ, R9 ;  /* 0x000000ffff0a7224 */ /* 0x000fe200078e0009 */
[----:B------:R-:W-:Y:S01]  /*22d70*/  PRMT R7, R11, 0x7632, R7 ;  /* 0x000076320b077816 */ /* 0x000fe20000000007 */
[----:B------:R-:W-:Y:S01]  /*22d80*/  IMAD.MOV.U32 R121, RZ, RZ, R120 ;  /* 0x000000ffff797224 */ /* 0x000fe200078e0078 */
[----:B------:R-:W-:-:S07]  /*22d90*/  PRMT R174, R174, 0x5410, R174 ;  /* 0x00005410aeae7816 */ /* 0x000fce00000000ae */
.L_x_7378:
[----:B------:R-:W-:Y:S05]  /*22da0*/  BSYNC B1 ;  /* 0x0000000000017941 */ /* 0x000fea0003800000 */
.L_x_7376:
        /* <DEDUP_REMOVED lines=11> */
.L_x_7380:
[----:B------:R-:W-:Y:S01]  /*22e60*/  IMAD.MOV.U32 R9, RZ, RZ, R10 ;  /* 0x000000ffff097224 */ /* 0x000fe200078e000a */
[----:B------:R-:W-:Y:S01]  /*22e70*/  PRMT R11, R7, 0x7610, R11 ;  /* 0x00007610070b7816 */ /* 0x000fe2000000000b */
[----:B------:R-:W-:Y:S01]  /*22e80*/  IMAD.MOV.U32 R120, RZ, RZ, R123 ;  /* 0x000000ffff787224 */ /* 0x000fe200078e007b */
[----:B------:R-:W-:-:S07]  /*22e90*/  PRMT R174, R173, 0x7632, R174 ;  /* 0x00007632adae7816 */ /* 0x000fce00000000ae */
.L_x_7381:
[----:B------:R-:W-:Y:S05]  /*22ea0*/  BSYNC B1 ;  /* 0x0000000000017941 */ /* 0x000fea0003800000 */
.L_x_7379:
        /* <DEDUP_REMOVED lines=11> */
.L_x_7383:
[----:B------:R-:W-:Y:S01]  /*22f60*/  IMAD.MOV.U32 R10, RZ, RZ, R9 ;  /* 0x000000ffff0a7224 */ /* 0x000fe200078e0009 */
[----:B------:R-:W-:Y:S01]  /*22f70*/  PRMT R7, R7, 0x5410, R11 ;  /* 0x0000541007077816 */ /* 0x000fe2000000000b */
[----:B------:R-:W-:Y:S01]  /*22f80*/  IMAD.MOV.U32 R123, RZ, RZ, R122 ;  /* 0x000000ffff7b7224 */ /* 0x000fe200078e007a */
[----:B------:R-:W-:-:S07]  /*22f90*/  PRMT R173, R173, 0x5410, R173 ;  /* 0x00005410adad7816 */ /* 0x000fce00000000ad */
.L_x_7384:
[----:B------:R-:W-:Y:S05]  /*22fa0*/  BSYNC B1 ;  /* 0x0000000000017941 */ /* 0x000fea0003800000 */
.L_x_7382:
        /* <DEDUP_REMOVED lines=11> */
.L_x_7386:
[----:B------:R-:W-:Y:S01]  /*23060*/  IMAD.MOV.U32 R9, RZ, RZ, R10 ;  /* 0x000000ffff097224 */ /* 0x000fe200078e000a */
[----:B------:R-:W-:Y:S01]  /*23070*/  PRMT R11, R11, 0x7610, R7 ;  /* 0x000076100b0b7816 */ /* 0x000fe20000000007 */
[----:B------:R-:W-:Y:S01]  /*23080*/  IMAD.MOV.U32 R122, RZ, RZ, R125 ;  /* 0x000000ffff7a7224 */ /* 0x000fe200078e007d */
[----:B------:R-:W-:-:S07]  /*23090*/  PRMT R173, R172, 0x7632, R173 ;  /* 0x00007632acad7816 */ /* 0x000fce00000000ad */
.L_x_7387:
[----:B------:R-:W-:Y:S05]  /*230a0*/  BSYNC B1 ;  /* 0x0000000000017941 */ /* 0x000fea0003800000 */
.L_x_7385:
        /* <DEDUP_REMOVED lines=11> */
.L_x_7389:
[----:B------:R-:W-:Y:S01]  /*23160*/  IMAD.MOV.U32 R10, RZ, RZ, R9 ;  /* 0x000000ffff0a7224 */ /* 0x000fe200078e0009 */
[----:B------:R-:W-:Y:S01]  /*23170*/  PRMT R7, R11, 0x7632, R7 ;  /* 0x000076320b077816 */ /* 0x000fe20000000007 */
[----:B------:R-:W-:Y:S01]  /*23180*/  IMAD.MOV.U32 R125, RZ, RZ, R124 ;  /* 0x000000ffff7d7224 */ /* 0x000fe200078e007c */
[----:B------:R-:W-:-:S07]  /*23190*/  PRMT R172, R172, 0x5410, R172 ;  /* 0x00005410acac7816 */ /* 0x000fce00000000ac */
.L_x_7390:
[----:B------:R-:W-:Y:S05]  /*231a0*/  BSYNC B1 ;  /* 0x0000000000017941 */ /* 0x000fea0003800000 */
.L_x_7388:
        /* <DEDUP_REMOVED lines=11> */
.L_x_7392:
[----:B------:R-:W-:Y:S01]  /*23260*/  IMAD.MOV.U32 R9, RZ, RZ, R10 ;  /* 0x000000ffff097224 */ /* 0x000fe200078e000a */
[----:B------:R-:W-:Y:S01]  /*23270*/  PRMT R11, R7, 0x7610, R11 ;  /* 0x00007610070b7816 */ /* 0x000fe2000000000b */
[----:B------:R-:W-:Y:S01]  /*23280*/  IMAD.MOV.U32 R124, RZ, RZ, R127 ;  /* 0x000000ffff7c7224 */ /* 0x000fe200078e007f */
[----:B------:R-:W-:-:S07]  /*23290*/  PRMT R172, R171, 0x7632, R172 ;  /* 0x00007632abac7816 */ /* 0x000fce00000000ac */
.L_x_7393:
[----:B------:R-:W-:Y:S05]  /*232a0*/  BSYNC B1 ;  /* 0x0000000000017941 */ /* 0x000fea0003800000 */
.L_x_7391:
        /* <DEDUP_REMOVED lines=11> */
.L_x_7395:
[----:B------:R-:W-:Y:S01]  /*23360*/  IMAD.MOV.U32 R10, RZ, RZ, R9 ;  /* 0x000000ffff0a7224 */ /* 0x000fe200078e0009 */
[----:B------:R-:W-:Y:S01]  /*23370*/  PRMT R7, R7, 0x5410, R11 ;  /* 0x0000541007077816 */ /* 0x000fe2000000000b */
[----:B------:R-:W-:Y:S01]  /*23380*/  IMAD.MOV.U32 R127, RZ, RZ, R126 ;  /* 0x000000ffff7f7224 */ /* 0x000fe200078e007e */
[----:B------:R-:W-:-:S07]  /*23390*/  PRMT R171, R171, 0x5410, R171 ;  /* 0x00005410abab7816 */ /* 0x000fce00000000ab */
.L_x_7396:
[----:B------:R-:W-:Y:S05]  /*233a0*/  BSYNC B1 ;  /* 0x0000000000017941 */ /* 0x000fea0003800000 */
.L_x_7394:
        /* <DEDUP_REMOVED lines=11> */
.L_x_7398:
[----:B------:R-:W-:Y:S01]  /*23460*/  IMAD.MOV.U32 R9, RZ, RZ, R10 ;  /* 0x000000ffff097224 */ /* 0x000fe200078e000a */
[----:B------:R-:W-:Y:S01]  /*23470*/  PRMT R11, R11, 0x7610, R7 ;  /* 0x000076100b0b7816 */ /* 0x000fe20000000007 */
[----:B------:R-:W-:Y:S01]  /*23480*/  IMAD.MOV.U32 R126, RZ, RZ, R129 ;  /* 0x000000ffff7e7224 */ /* 0x000fe200078e0081 */
[----:B------:R-:W-:-:S07]  /*23490*/  PRMT R171, R170, 0x7632, R171 ;  /* 0x00007632aaab7816 */ /* 0x000fce00000000ab */
.L_x_7399:
[----:B------:R-:W-:Y:S05]  /*234a0*/  BSYNC B1 ;  /* 0x0000000000017941 */ /* 0x000fea0003800000 */
.L_x_7397:
        /* <DEDUP_REMOVED lines=11> */
.L_x_7401:
[----:B------:R-:W-:Y:S01]  /*23560*/  IMAD.MOV.U32 R10, RZ, RZ, R9 ;  /* 0x000000ffff0a7224 */ /* 0x000fe200078e0009 */
[----:B------:R-:W-:Y:S01]  /*23570*/  PRMT R7, R11, 0x7632, R7 ;  /* 0x000076320b077816 */ /* 0x000fe20000000007 */
[----:B------:R-:W-:Y:S01]  /*23580*/  IMAD.MOV.U32 R129, RZ, RZ, R128 ;  /* 0x000000ffff817224 */ /* 0x000fe200078e0080 */
[----:B------:R-:W-:-:S07]  /*23590*/  PRMT R170, R170, 0x5410, R170 ;  /* 0x00005410aaaa7816 */ /* 0x000fce00000000aa */
.L_x_7402:
[----:B------:R-:W-:Y:S05]  /*235a0*/  BSYNC B1 ;  /* 0x0000000000017941 */ /* 0x000fea0003800000 */
.L_x_7400:
        /* <DEDUP_REMOVED lines=11> */
.L_x_7404:
[----:B------:R-:W-:Y:S01]  /*23660*/  IMAD.MOV.U32 R9, RZ, RZ, R10 ;  /* 0x000000ffff097224 */ /* 0x000fe200078e000a */
[----:B------:R-:W-:Y:S01]  /*23670*/  PRMT R11, R7, 0x7610, R11 ;  /* 0x00007610070b7816 */ /* 0x000fe2000000000b */
[----:B------:R-:W-:Y:S01]  /*23680*/  IMAD.MOV.U32 R128, RZ, RZ, R131 ;  /* 0x000000ffff807224 */ /* 0x000fe200078e0083 */
[----:B------:R-:W-:-:S07]  /*23690*/  PRMT R170, R169, 0x7632, R170 ;  /* 0x00007632a9aa7816 */ /* 0x000fce00000000aa */
.L_x_7405:
[----:B------:R-:W-:Y:S05]  /*236a0*/  BSYNC B1 ;  /* 0x0000000000017941 */ /* 0x000fea0003800000 */
.L_x_7403:
        /* <DEDUP_REMOVED lines=11> */
.L_x_7407:
[----:B------:R-:W-:Y:S01]  /*23760*/  IMAD.MOV.U32 R10, RZ, RZ, R9 ;  /* 0x000000ffff0a7224 */ /* 0x000fe200078e0009 */
[----:B------:R-:W-:Y:S01]  /*23770*/  PRMT R7, R7, 0x5410, R11 ;  /* 0x0000541007077816 */ /* 0x000fe2000000000b */
[----:B------:R-:W-:Y:S01]  /*23780*/  IMAD.MOV.U32 R131, RZ, RZ, R130 ;  /* 0x000000ffff837224 */ /* 0x000fe200078e0082 */
[----:B------:R-:W-:-:S07]  /*23790*/  PRMT R169, R169, 0x5410, R169 ;  /* 0x00005410a9a97816 */ /* 0x000fce00000000a9 */
.L_x_7408:
[----:B------:R-:W-:Y:S05]  /*237a0*/  BSYNC B1 ;  /* 0x0000000000017941 */ /* 0x000fea0003800000 */
.L_x_7406:
        /* <DEDUP_REMOVED lines=11> */
.L_x_7410:
[----:B------:R-:W-:Y:S01]  /*23860*/  IMAD.MOV.U32 R9, RZ, RZ, R10 ;  /* 0x000000ffff097224 */ /* 0x000fe200078e000a */
[----:B------:R-:W-:Y:S01]  /*23870*/  PRMT R11, R11, 0x7610, R7 ;  /* 0x000076100b0b7816 */ /* 0x000fe20000000007 */
[----:B------:R-:W-:Y:S01]  /*23880*/  IMAD.MOV.U32 R130, RZ, RZ, R133 ;  /* 0x000000ffff827224 */ /* 0x000fe200078e0085 */
[----:B------:R-:W-:-:S07]  /*23890*/  PRMT R169, R168, 0x7632, R169 ;  /* 0x00007632a8a97816 */ /* 0x000fce00000000a9 */
.L_x_7411:
[----:B------:R-:W-:Y:S05]  /*238a0*/  BSYNC B1 ;  /* 0x0000000000017941 */ /* 0x000fea0003800000 */
.L_x_7409:
        /* <DEDUP_REMOVED lines=11> */
.L_x_7413:
[----:B------:R-:W-:Y:S01]  /*23960*/  IMAD.MOV.U32 R10, RZ, RZ, R9 ;  /* 0x000000ffff0a7224 */ /* 0x000fe200078e0009 */
[----:B------:R-:W-:Y:S01]  /*23970*/  PRMT R7, R11, 0x7632, R7 ;  /* 0x000076320b077816 */ /* 0x000fe20000000007 */
[----:B------:R-:W-:Y:S01]  /*23980*/  IMAD.MOV.U32 R133, RZ, RZ, R132 ;  /* 0x000000ffff857224 */ /* 0x000fe200078e0084 */
[----:B------:R-:W-:-:S07]  /*23990*/  PRMT R168, R168, 0x5410, R168 ;  /* 0x00005410a8a87816 */ /* 0x000fce00000000a8 */
.L_x_7414:
[----:B------:R-:W-:Y:S05]  /*239a0*/  BSYNC B1 ;  /* 0x0000000000017941 */ /* 0x000fea0003800000 */
.L_x_7412:
        /* <DEDUP_REMOVED lines=11> */
.L_x_7416:
[----:B------:R-:W-:Y:S01]  /*23a60*/  IMAD.MOV.U32 R9, RZ, RZ, R10 ;  /* 0x000000ffff097224 */ /* 0x000fe200078e000a */
[----:B------:R-:W-:Y:S01]  /*23a70*/  PRMT R11, R7, 0x7610, R11 ;  /* 0x00007610070b7816 */ /* 0x000fe2000000000b */
[----:B------:R-:W-:Y:S01]  /*23a80*/  IMAD.MOV.U32 R132, RZ, RZ, R135 ;  /* 0x000000ffff847224 */ /* 0x000fe200078e0087 */
[----:B------:R-:W-:-:S07]  /*23a90*/  PRMT R168, R167, 0x7632, R168 ;  /* 0x00007632a7a87816 */ /* 0x000fce00000000a8 */
.L_x_7417:
[----:B------:R-:W-:Y:S05]  /*23aa0*/  BSYNC B1 ;  /* 0x0000000000017941 */ /* 0x000fea0003800000 */
.L_x_7415:
        /* <DEDUP_REMOVED lines=11> */
.L_x_7419:
[----:B------:R-:W-:Y:S01]  /*23b60*/  IMAD.MOV.U32 R10, RZ, RZ, R9 ;  /* 0x000000ffff0a7224 */ /* 0x000fe200078e0009 */
[----:B------:R-:W-:Y:S01]  /*23b70*/  PRMT R7, R7, 0x5410, R11 ;  /* 0x0000541007077816 */ /* 0x000fe2000000000b */
[----:B------:R-:W-:Y:S01]  /*23b80*/  IMAD.MOV.U32 R135, RZ, RZ, R134 ;  /* 0x000000ffff877224 */ /* 0x000fe200078e0086 */
[----:B------:R-:W-:-:S07]  /*23b90*/  PRMT R167, R167, 0x5410, R167 ;  /* 0x00005410a7a77816 */ /* 0x000fce00000000a7 */
.L_x_7420:
[----:B------:R-:W-:Y:S05]  /*23ba0*/  BSYNC B1 ;  /* 0x0000000000017941 */ /* 0x000fea0003800000 */
.L_x_7418:
        /* <DEDUP_REMOVED lines=11> */
.L_x_7422:
[----:B------:R-:W-:Y:S01]  /*23c60*/  IMAD.MOV.U32 R9, RZ, RZ, R10 ;  /* 0x000000ffff097224 */ /* 0x000fe200078e000a */
[----:B------:R-:W-:Y:S01]  /*23c70*/  PRMT R11, R11, 0x7610, R7 ;  /* 0x000076100b0b7816 */ /* 0x000fe20000000007 */
[----:B------:R-:W-:Y:S01]  /*23c80*/  IMAD.MOV.U32 R134, RZ, RZ, R137 ;  /* 0x000000ffff867224 */ /* 0x000fe200078e0089 */
[----:B------:R-:W-:-:S07]  /*23c90*/  PRMT R167, R166, 0x7632, R167 ;  /* 0x00007632a6a77816 */ /* 0x000fce00000000a7 */
.L_x_7423:
[----:B------:R-:W-:Y:S05]  /*23ca0*/  BSYNC B1 ;  /* 0x0000000000017941 */ /* 0x000fea0003800000 */
.L_x_7421:
        /* <DEDUP_REMOVED lines=11> */
.L_x_7425:
[----:B------:R-:W-:Y:S01]  /*23d60*/  IMAD.MOV.U32 R10, RZ, RZ, R9 ;  /* 0x000000ffff0a7224 */ /* 0x000fe200078e0009 */
[----:B------:R-:W-:Y:S01]  /*23d70*/  PRMT R7, R11, 0x7632, R7 ;  /* 0x000076320b077816 */ /* 0x000fe20000000007 */
[----:B------:R-:W-:Y:S01]  /*23d80*/  IMAD.MOV.U32 R137, RZ, RZ, R136 ;  /* 0x000000ffff897224 */ /* 0x000fe200078e0088 */
[----:B------:R-:W-:-:S07]  /*23d90*/  PRMT R166, R166, 0x5410, R166 ;  /* 0x00005410a6a67816 */ /* 0x000fce00000000a6 */
.L_x_7426:
[----:B------:R-:W-:Y:S05]  /*23da0*/  BSYNC B1 ;  /* 0x0000000000017941 */ /* 0x000fea0003800000 */
.L_x_7424:
        /* <DEDUP_REMOVED lines=11> */
.L_x_7428:
[----:B------:R-:W-:Y:S01]  /*23e60*/  IMAD.MOV.U32 R9, RZ, RZ, R10 ;  /* 0x000000ffff097224 */ /* 0x000fe200078e000a */
[----:B------:R-:W-:Y:S01]  /*23e70*/  PRMT R11, R7, 0x7610, R11 ;  /* 0x00007610070b7816 */ /* 0x000fe2000000000b */
[----:B------:R-:W-:Y:S01]  /*23e80*/  IMAD.MOV.U32 R136, RZ, RZ, R139 ;  /* 0x000000ffff887224 */ /* 0x000fe200078e008b */
[----:B------:R-:W-:-:S07]  /*23e90*/  PRMT R166, R165, 0x7632, R166 ;  /* 0x00007632a5a67816 */ /* 0x000fce00000000a6 */
.L_x_7429:
[----:B------:R-:W-:Y:S05]  /*23ea0*/  BSYNC B1 ;  /* 0x0000000000017941 */ /* 0x000fea0003800000 */
.L_x_7427:
        /* <DEDUP_REMOVED lines=11> */
.L_x_7431:
[----:B------:R-:W-:Y:S01]  /*23f60*/  IMAD.MOV.U32 R10, RZ, RZ, R9 ;  /* 0x000000ffff0a7224 */ /* 0x000fe200078e0009 */
[----:B------:R-:W-:Y:S01]  /*23f70*/  PRMT R7, R7, 0x5410, R11 ;  /* 0x0000541007077816 */ /* 0x000fe2000000000b */
[----:B------:R-:W-:Y:S01]  /*23f80*/  IMAD.MOV.U32 R139, RZ, RZ, R138 ;  /* 0x000000ffff8b7224 */ /* 0x000fe200078e008a */
[----:B------:R-:W-:-:S07]  /*23f90*/  PRMT R165, R165, 0x5410, R165 ;  /* 0x00005410a5a57816 */ /* 0x000fce00000000a5 */
.L_x_7432:
[----:B------:R-:W-:Y:S05]  /*23fa0*/  BSYNC B1 ;  /* 0x0000000000017941 */ /* 0x000fea0003800000 */
.L_x_7430:
        /* <DEDUP_REMOVED lines=11> */
.L_x_7434:
[----:B------:R-:W-:Y:S01]  /*24060*/  IMAD.MOV.U32 R9, RZ, RZ, R10 ;  /* 0x000000ffff097224 */ /* 0x000fe200078e000a */
[----:B------:R-:W-:Y:S01]  /*24070*/  PRMT R11, R11, 0x7610, R7 ;  /* 0x000076100b0b7816 */ /* 0x000fe20000000007 */
[----:B------:R-:W-:Y:S01]  /*24080*/  IMAD.MOV.U32 R138, RZ, RZ, R141 ;  /* 0x000000ffff8a7224 */ /* 0x000fe200078e008d */
[----:B------:R-:W-:-:S07]  /*24090*/  PRMT R165, R164, 0x7632, R165 ;  /* 0x00007632a4a57816 */ /* 0x000fce00000000a5 */
.L_x_7435:
[----:B------:R-:W-:Y:S05]  /*240a0*/  BSYNC B1 ;  /* 0x0000000000017941 */ /* 0x000fea0003800000 */
.L_x_7433:
        /* <DEDUP_REMOVED lines=11> */
.L_x_7437:
[----:B------:R-:W-:Y:S01]  /*24160*/  IMAD.MOV.U32 R10, RZ, RZ, R9 ;  /* 0x000000ffff0a7224 */ /* 0x000fe200078e0009 */
[----:B------:R-:W-:Y:S01]  /*24170*/  PRMT R7, R11, 0x7632, R7 ;  /* 0x000076320b077816 */ /* 0x000fe20000000007 */
[----:B------:R-:W-:Y:S01]  /*24180*/  IMAD.MOV.U32 R141, RZ, RZ, R140 ;  /* 0x000000ffff8d7224 */ /* 0x000fe200078e008c */
[----:B------:R-:W-:-:S07]  /*24190*/  PRMT R164, R164, 0x5410, R164 ;  /* 0x00005410a4a47816 */ /* 0x000fce00000000a4 */
.L_x_7438:
[----:B------:R-:W-:Y:S05]  /*241a0*/  BSYNC B1 ;  /* 0x0000000000017941 */ /* 0x000fea0003800000 */
.L_x_7436:
        /* <DEDUP_REMOVED lines=11> */
.L_x_7440:
[----:B------:R-:W-:Y:S01]  /*24260*/  IMAD.MOV.U32 R9, RZ, RZ, R10 ;  /* 0x000000ffff097224 */ /* 0x000fe200078e000a */
[----:B------:R-:W-:Y:S01]  /*24270*/  PRMT R11, R7, 0x7610, R11 ;  /* 0x00007610070b7816 */ /* 0x000fe2000000000b */
[----:B------:R-:W-:Y:S01]  /*24280*/  IMAD.MOV.U32 R140, RZ, RZ, R143 ;  /* 0x000000ffff8c7224 */ /* 0x000fe200078e008f */
[----:B------:R-:W-:-:S07]  /*24290*/  PRMT R164, R163, 0x7632, R164 ;  /* 0x00007632a3a47816 */ /* 0x000fce00000000a4 */
.L_x_7441:
[----:B------:R-:W-:Y:S05]  /*242a0*/  BSYNC B1 ;  /* 0x0000000000017941 */ /* 0x000fea0003800000 */
.L_x_7439:
        /* <DEDUP_REMOVED lines=11> */
.L_x_7443:
[----:B------:R-:W-:Y:S01]  /*24360*/  IMAD.MOV.U32 R10, RZ, RZ, R9 ;  /* 0x000000ffff0a7224 */ /* 0x000fe200078e0009 */
[----:B------:R-:W-:Y:S01]  /*24370*/  PRMT R7, R7, 0x5410, R11 ;  /* 0x0000541007077816 */ /* 0x000fe2000000000b */
[----:B------:R-:W-:Y:S01]  /*24380*/  IMAD.MOV.U32 R143, RZ, RZ, R142 ;  /* 0x000000ffff8f7224 */ /* 0x000fe200078e008e */
[----:B------:R-:W-:-:S07]  /*24390*/  PRMT R163, R163, 0x5410, R163 ;  /* 0x00005410a3a37816 */ /* 0x000fce00000000a3 */
.L_x_7444:
[----:B------:R-:W-:Y:S05]  /*243a0*/  BSYNC B1 ;  /* 0x0000000000017941 */ /* 0x000fea0003800000 */
.L_x_7442:
        /* <DEDUP_REMOVED lines=11> */
.L_x_7446:
[----:B------:R-:W-:Y:S01]  /*24460*/  IMAD.MOV.U32 R9, RZ, RZ, R10 ;  /* 0x000000ffff097224 */ /* 0x000fe200078e000a */
[----:B------:R-:W-:Y:S01]  /*24470*/  PRMT R11, R11, 0x7610, R7 ;  /* 0x000076100b0b7816 */ /* 0x000fe20000000007 */
[----:B------:R-:W-:Y:S01]  /*24480*/  IMAD.MOV.U32 R142, RZ, RZ, R145 ;  /* 0x000000ffff8e7224 */ /* 0x000fe200078e0091 */
[----:B------:R-:W-:-:S07]  /*24490*/  PRMT R163, R162, 0x7632, R163 ;  /* 0x00007632a2a37816 */ /* 0x000fce00000000a3 */
.L_x_7447:
[----:B------:R-:W-:Y:S05]  /*244a0*/  BSYNC B1 ;  /* 0x0000000000017941 */ /* 0x000fea0003800000 */
.L_x_7445:
        /* <DEDUP_REMOVED lines=11> */
.L_x_7449:
[----:B------:R-:W-:Y:S01]  /*24560*/  IMAD.MOV.U32 R10, RZ, RZ, R9 ;  /* 0x000000ffff0a7224 */ /* 0x000fe200078e0009 */
[----:B------:R-:W-:Y:S01]  /*24570*/  PRMT R7, R11, 0x7632, R7 ;  /* 0x000076320b077816 */ /* 0x000fe20000000007 */
[----:B------:R-:W-:Y:S01]  /*24580*/  IMAD.MOV.U32 R145, RZ, RZ, R144 ;  /* 0x000000ffff917224 */ /* 0x000fe200078e0090 */
[----:B------:R-:W-:-:S07]  /*24590*/  PRMT R162, R162, 0x5410, R162 ;  /* 0x00005410a2a27816 */ /* 0x000fce00000000a2 */
.L_x_7450:
[----:B------:R-:W-:Y:S05]  /*245a0*/  BSYNC B1 ;  /* 0x0000000000017941 */ /* 0x000fea0003800000 */
.L_x_7448:
        /* <DEDUP_REMOVED lines=11> */
.L_x_7452:
[----:B------:R-:W-:Y:S01]  /*24660*/  IMAD.MOV.U32 R9, RZ, RZ, R10 ;  /* 0x000000ffff097224 */ /* 0x000fe200078e000a */
[----:B------:R-:W-:Y:S01]  /*24670*/  PRMT R11, R7, 0x7610, R11 ;  /* 0x00007610070b7816 */ /* 0x000fe2000000000b */
[----:B------:R-:W-:Y:S01]  /*24680*/  IMAD.MOV.U32 R144, RZ, RZ, R147 ;  /* 0x000000ffff907224 */ /* 0x000fe200078e0093 */
[----:B------:R-:W-:-:S07]  /*24690*/  PRMT R162, R161, 0x7632, R162 ;  /* 0x00007632a1a27816 */ /* 0x000fce00000000a2 */
.L_x_7453:
[----:B------:R-:W-:Y:S05]  /*246a0*/  BSYNC B1 ;  /* 0x0000000000017941 */ /* 0x000fea0003800000 */
.L_x_7451:
        /* <DEDUP_REMOVED lines=11> */
.L_x_7455:
[----:B------:R-:W-:Y:S01]  /*24760*/  IMAD.MOV.U32 R10, RZ, RZ, R9 ;  /* 0x000000ffff0a7224 */ /* 0x000fe200078e0009 */
[----:B------:R-:W-:Y:S01]  /*24770*/  PRMT R7, R7, 0x5410, R11 ;  /* 0x0000541007077816 */ /* 0x000fe2000000000b */
[----:B------:R-:W-:Y:S01]  /*24780*/  IMAD.MOV.U32 R147, RZ, RZ, R146 ;  /* 0x000000ffff937224 */ /* 0x000fe200078e0092 */
[----:B------:R-:W-:-:S07]  /*24790*/  PRMT R161, R161, 0x5410, R161 ;  /* 0x00005410a1a17816 */ /* 0x000fce00000000a1 */
.L_x_7456:
[----:B------:R-:W-:Y:S05]  /*247a0*/  BSYNC B1 ;  /* 0x0000000000017941 */ /* 0x000fea0003800000 */
.L_x_7454:
        /* <DEDUP_REMOVED lines=11> */
.L_x_7458:
[----:B------:R-:W-:Y:S01]  /*24860*/  IMAD.MOV.U32 R9, RZ, RZ, R10 ;  /* 0x000000ffff097224 */ /* 0x000fe200078e000a */
[----:B------:R-:W-:Y:S01]  /*24870*/  PRMT R11, R11, 0x7610, R7 ;  /* 0x000076100b0b7816 */ /* 0x000fe20000000007 */
[----:B------:R-:W-:Y:S01]  /*24880*/  IMAD.MOV.U32 R146, RZ, RZ, R149 ;  /* 0x000000ffff927224 */ /* 0x000fe200078e0095 */
[----:B------:R-:W-:-:S07]  /*24890*/  PRMT R161, R160, 0x7632, R161 ;  /* 0x00007632a0a17816 */ /* 0x000fce00000000a1 */
.L_x_7459:
[----:B------:R-:W-:Y:S05]  /*248a0*/  BSYNC B1 ;  /* 0x0000000000017941 */ /* 0x000fea0003800000 */
.L_x_7457:
        /* <DEDUP_REMOVED lines=11> */
.L_x_7461:
[----:B------:R-:W-:Y:S01]  /*24960*/  IMAD.MOV.U32 R10, RZ, RZ, R9 ;  /* 0x000000ffff0a7224 */ /* 0x000fe200078e0009 */
[----:B------:R-:W-:Y:S01]  /*24970*/  PRMT R7, R11, 0x7632, R7 ;  /* 0x000076320b077816 */ /* 0x000fe20000000007 */
[----:B------:R-:W-:Y:S01]  /*24980*/  IMAD.MOV.U32 R149, RZ, RZ, R148 ;  /* 0x000000ffff957224 */ /* 0x000fe200078e0094 */
[----:B------:R-:W-:-:S07]  /*24990*/  PRMT R160, R160, 0x5410, R160 ;  /* 0x00005410a0a07816 */ /* 0x000fce00000000a0 */
.L_x_7462:
[----:B------:R-:W-:Y:S05]  /*249a0*/  BSYNC B1 ;  /* 0x0000000000017941 */ /* 0x000fea0003800000 */
.L_x_7460:
        /* <DEDUP_REMOVED lines=11> */
.L_x_7464:
[----:B------:R-:W-:Y:S01]  /*24a60*/  IMAD.MOV.U32 R9, RZ, RZ, R10 ;  /* 0x000000ffff097224 */ /* 0x000fe200078e000a */
[----:B------:R-:W-:Y:S01]  /*24a70*/  PRMT R11, R7, 0x7610, R11 ;  /* 0x00007610070b7816 */ /* 0x000fe2000000000b */
[----:B------:R-:W-:Y:S01]  /*24a80*/  IMAD.MOV.U32 R148, RZ, RZ, R151 ;  /* 0x000000ffff947224 */ /* 0x000fe200078e0097 */
[----:B------:R-:W-:-:S07]  /*24a90*/  PRMT R160, R159, 0x7632, R160 ;  /* 0x000076329fa07816 */ /* 0x000fce00000000a0 */
.L_x_7465:
[----:B------:R-:W-:Y:S05]  /*24aa0*/  BSYNC B1 ;  /* 0x0000000000017941 */ /* 0x000fea0003800000 */
.L_x_7463:
        /* <DEDUP_REMOVED lines=11> */
.L_x_7467:
[----:B------:R-:W-:Y:S01]  /*24b60*/  IMAD.MOV.U32 R10, RZ, RZ, R9 ;  /* 0x000000ffff0a7224 */ /* 0x000fe200078e0009 */
[----:B------:R-:W-:Y:S01]  /*24b70*/  PRMT R7, R7, 0x5410, R11 ;  /* 0x0000541007077816 */ /* 0x000fe2000000000b */
[----:B------:R-:W-:Y:S01]  /*24b80*/  IMAD.MOV.U32 R151, RZ, RZ, R150 ;  /* 0x000000ffff977224 */ /* 0x000fe200078e0096 */
[----:B------:R-:W-:-:S07]  /*24b90*/  PRMT R159, R159, 0x5410, R159 ;  /* 0x000054109f9f7816 */ /* 0x000fce000000009f */
.L_x_7468:
[----:B------:R-:W-:Y:S05]  /*24ba0*/  BSYNC B1 ;  /* 0x0000000000017941 */ /* 0x000fea0003800000 */
.L_x_7466:
        /* <DEDUP_REMOVED lines=11> */
.L_x_7470:
[----:B------:R-:W-:Y:S01]  /*24c60*/  IMAD.MOV.U32 R9, RZ, RZ, R10 ;  /* 0x000000ffff097224 */ /* 0x000fe200078e000a */
[----:B------:R-:W-:Y:S01]  /*24c70*/  PRMT R11, R11, 0x7610, R7 ;  /* 0x000076100b0b7816 */ /* 0x000fe20000000007 */
[----:B------:R-:W-:Y:S01]  /*24c80*/  IMAD.MOV.U32 R150, RZ, RZ, R153 ;  /* 0x000000ffff967224 */ /* 0x000fe200078e0099 */
[----:B------:R-:W-:-:S07]  /*24c90*/  PRMT R159, R158, 0x7632, R159 ;  /* 0x000076329e9f7816 */ /* 0x000fce000000009f */
.L_x_7471:
[----:B------:R-:W-:Y:S05]  /*24ca0*/  BSYNC B1 ;  /* 0x0000000000017941 */ /* 0x000fea0003800000 */
.L_x_7469:
        /* <DEDUP_REMOVED lines=11> */
.L_x_7473:
[----:B------:R-:W-:Y:S01]  /*24d60*/  IMAD.MOV.U32 R10, RZ, RZ, R9 ;  /* 0x000000ffff0a7224 */ /* 0x000fe200078e0009 */
[----:B------:R-:W-:Y:S01]  /*24d70*/  PRMT R7, R11, 0x7632, R7 ;  /* 0x000076320b077816 */ /* 0x000fe20000000007 */
[----:B------:R-:W-:Y:S01]  /*24d80*/  IMAD.MOV.U32 R153, RZ, RZ, R152 ;  /* 0x000000ffff997224 */ /* 0x000fe200078e0098 */
[----:B------:R-:W-:-:S07]  /*24d90*/  PRMT R158, R158, 0x5410, R158 ;  /* 0x000054109e9e7816 */ /* 0x000fce000000009e */
.L_x_7474:
[----:B------:R-:W-:Y:S05]  /*24da0*/  BSYNC B1 ;  /* 0x0000000000017941 */ /* 0x000fea0003800000 */
.L_x_7472:
        /* <DEDUP_REMOVED lines=11> */
.L_x_7476:
[----:B------:R-:W-:Y:S01]  /*24e60*/  IMAD.MOV.U32 R9, RZ, RZ, R10 ;  /* 0x000000ffff097224 */ /* 0x000fe200078e000a */
[----:B------:R-:W-:Y:S01]  /*24e70*/  PRMT R11, R7, 0x7610, R11 ;  /* 0x00007610070b7816 */ /* 0x000fe2000000000b */
[----:B------:R-:W-:Y:S01]  /*24e80*/  IMAD.MOV.U32 R152, RZ, RZ, R155 ;  /* 0x000000ffff987224 */ /* 0x000fe200078e009b */
[----:B------:R-:W-:-:S07]  /*24e90*/  PRMT R158, R157, 0x7632, R158 ;  /* 0x000076329d9e7816 */ /* 0x000fce000000009e */
.L_x_7477:
[----:B------:R-:W-:Y:S05]  /*24ea0*/  BSYNC B1 ;  /* 0x0000000000017941 */ /* 0x000fea0003800000 */
.L_x_7475:
        /* <DEDUP_REMOVED lines=11> */
.L_x_7479:
[----:B------:R-:W-:Y:S01]  /*24f60*/  IMAD.MOV.U32 R155, RZ, RZ, R154 ;  /* 0x000000ffff9b7224 */ /* 0x000fe200078e009a */
[C---:B------:R-:W-:Y:S01]  /*24f70*/  PRMT R157, R11.reuse, 0x5410, R157 ;  /* 0x000054100b9d7816 */ /* 0x040fe2000000009d */
[--C-:B------:R-:W-:Y:S01]  /*24f80*/  IMAD.MOV.U32 R7, RZ, RZ, R9.reuse ;  /* 0x000000ffff077224 */ /* 0x100fe200078e0009 */
[----:B------:R-:W-:Y:S01]  /*24f90*/  PRMT R10, R11, 0x7610, R10 ;  /* 0x000076100b0a7816 */ /* 0x000fe2000000000a */
[----:B------:R-:W-:-:S07]  /*24fa0*/  IMAD.MOV.U32 R154, RZ, RZ, R9 ;  /* 0x000000ffff9a7224 */ /* 0x000fce00078e0009 */
.L_x_7480:
[----:B------:R-:W-:Y:S05]  /*24fb0*/  BSYNC B1 ;  /* 0x0000000000017941 */ /* 0x000fea0003800000 */
.L_x_7478:
[----:B------:R-:W-:Y:S02]  /*24fc0*/  VIADD R4, R4, 0x4 ;  /* 0x0000000404047836 */ /* 0x000fe40000000000 */
[----:B------:R-:W-:Y:S01]  /*24fd0*/  VIADD R2, R2, 0x2 ;  /* 0x0000000202027836 */ /* 0x000fe20000000000 */
[----:B------:R-:W-:Y:S06]  /*24fe0*/  @P1 BRA `(.L_x_7481) ;  /* 0xffffffc0000c1947 */ /* 0x000fec000383ffff */
[----:B------:R-:W-:Y:S01]  /*24ff0*/  FADD.FTZ R3, R3, R8 ;  /* 0x0000000803037221 */ /* 0x000fe20000010000 */
[----:B------:R-:W-:Y:S01]  /*25000*/  PRMT R157, R10, 0x7610, R157 ;  /* 0x000076100a9d7816 */ /* 0x000fe2000000009d */
[----:B------:R-:W-:Y:S02]  /*25010*/  IMAD.MOV.U32 R2, RZ, RZ, R0 ;  /* 0x000000ffff027224 */ /* 0x000fe400078e0000 */
[----:B------:R-:W-:-:S07]  /*25020*/  IMAD.MOV.U32 R154, RZ, RZ, R7 ;  /* 0x000000ffff9a7224 */ /* 0x000fce00078e0007 */
.L_x_7291:
[----:B------:R-:W-:Y:S05]  /*25030*/  BSYNC B0 ;  /* 0x0000000000007941 */ /* 0x000fea0003800000 */
.L_x_7290:
[----:B-1----:R-:W0:Y:S01]  /*25040*/  S2R R8, SR_TID.X ;  /* 0x0000000000087919 */ /* 0x002e220000002100 */
[----:B------:R-:W-:Y:S01]  /*25050*/  ISETP.NE.AND P0, PT, R6, RZ, PT ;  /* 0x000000ff0600720c */ /* 0x000fe20003f05270 */
[----:B------:R-:W-:-:S12]  /*25060*/  BSSY B0, `(.L_x_7482) ;  /* 0x000005b000007945 */ /* 0x000fd80003800000 */
[----:B------:R-:W-:Y:S05]  /*25070*/  @P0 BRA `(.L_x_7483) ;  /* 0x0000000400640947 */ /* 0x000fea0003800000 */
[----:B------:R-:W1:Y:S01]  /*25080*/  S2R R7, SR_TID.X ;  /* 0x0000000000077919 */ /* 0x000e620000002100 */
[----:B------:R-:W-:Y:S01]  /*25090*/  MOV R4, 0x400 ;  /* 0x0000040000047802 */ /* 0x000fe20000000f00 */
[----:B------:R-:W-:Y:S01]  /*250a0*/  IMAD.MOV.U32 R6, RZ, RZ, R159 ;  /* 0x000000ffff067224 */ /* 0x000fe200078e009f */
[----:B------:R-:W2:Y:S01]  /*250b0*/  S2R R5, SR_CgaCtaId ;  /* 0x0000000000057919 */ /* 0x000ea20000008800 */
[----:B-1----:R-:W-:-:S04]  /*250c0*/  SHF.R.S32.HI R0, RZ, 0x1f, R7 ;  /* 0x0000001fff007819 */ /* 0x002fc80000011407 */
[----:B------:R-:W-:Y:S01]  /*250d0*/  LEA.HI R0, R0, R7, RZ, 0x5 ;  /* 0x0000000700007211 */ /* 0x000fe200078f28ff */
[----:B------:R-:W-:Y:S01]  /*250e0*/  IMAD.MOV.U32 R7, RZ, RZ, R160 ;  /* 0x000000ffff077224 */ /* 0x000fe200078e00a0 */
[----:B--2---:R-:W-:Y:S01]  /*250f0*/  LEA R5, R5, R4, 0x18 ;  /* 0x0000000405057211 */ /* 0x004fe200078ec0ff */
[----:B------:R-:W-:Y:S01]  /*25100*/  IMAD.MOV.U32 R4, RZ, RZ, R157 ;  /* 0x000000ffff047224 */ /* 0x000fe200078e009d */
[----:B------:R-:W-:-:S05]  /*25110*/  SHF.R.S32.HI R0, RZ, 0x5, R0 ;  /* 0x00000005ff007819 */ /* 0x000fca0000011400 */
[----:B------:R-:W-:Y:S02]  /*25120*/  IMAD R0, R0, 0x188, R5 ;  /* 0x0000018800007824 */ /* 0x000fe400078e0205 */
[----:B------:R-:W-:-:S03]  /*25130*/  IMAD.MOV.U32 R5, RZ, RZ, R158 ;  /* 0x000000ffff057224 */ /* 0x000fc600078e009e */
[----:B------:R-:W-:Y:S04]  /*25140*/  STS.64 [R0+0x118], R6 ;  /* 0x0001180600007388 */ /* 0x000fe80000000a00 */
[----:B------:R1:W-:Y:S04]  /*25150*/  STS.64 [R0+0x110], R4 ;  /* 0x0001100400007388 */ /* 0x0003e80000000a00 */
[----:B------:R-:W-:Y:S04]  /*25160*/  STS.64 [R0+0x8], R2 ;  /* 0x0000080200007388 */ /* 0x000fe80000000a00 */
[----:B------:R-:W-:Y:S01]  /*25170*/  STS.64 [R0+0x10], R154 ;  /* 0x0000109a00007388 */ /* 0x000fe20000000a00 */
[----:B-1----:R-:W-:-:S03]  /*25180*/  IMAD.MOV.U32 R4, RZ, RZ, R161 ;  /* 0x000000ffff047224 */ /* 0x002fc600078e00a1 */
[----:B------:R-:W-:Y:S01]  /*25190*/  STS.64 [R0+0x18], R152 ;  /* 0x0000189800007388 */ /* 0x000fe20000000a00 */
        /* <DEDUP_REMOVED lines=52> */
[----:B------:R-:W-:Y:S01]  /*254e0*/  STS.64 [R0+0x108], R92 ;  /* 0x0001085c00007388 */ /* 0x000fe20000000a00 */
[----:B-1----:R-:W-:Y:S02]  /*254f0*/  IMAD.MOV.U32 R4, RZ, RZ, R177 ;  /* 0x000000ffff047224 */ /* 0x002fe400078e00b1 */
[----:B------:R-:W-:-:S05]  /*25500*/  IMAD.MOV.U32 R5, RZ, RZ, R178 ;  /* 0x000000ffff057224 */ /* 0x000fca00078e00b2 */
[----:B------:R1:W-:Y:S02]  /*25510*/  STS.64 [R0+0x160], R4 ;  /* 0x0001600400007388 */ /* 0x0003e40000000a00 */
        /* <DEDUP_REMOVED lines=15> */
.L_x_7483:
[----:B------:R-:W-:Y:S05]  /*25610*/  BSYNC B0 ;  /* 0x0000000000007941 */ /* 0x000fea0003800000 */
.L_x_7482:
        /* <DEDUP_REMOVED lines=8> */
[----:B------:R-:W2:Y:S04]  /*256a0*/  LDS.128 R88, [UR4+0x1a0] ;  /* 0x0001a004ff587984 */ /* 0x000ea80008000c00 */
[----:B------:R-:W3:Y:S04]  /*256b0*/  LDS.128 R80, [UR4+0x1b0] ;  /* 0x0001b004ff507984 */ /* 0x000ee80008000c00 */
[----:B------:R-:W4:Y:S04]  /*256c0*/  LDS.128 R72, [UR4+0x1c0] ;  /* 0x0001c004ff487984 */ /* 0x000f280008000c00 */
[----:B------:R-:W5:Y:S04]  /*256d0*/  LDS.128 R60, [UR4+0x1d0] ;  /* 0x0001d004ff3c7984 */ /* 0x000f680008000c00 */
[----:B-1----:R-:W1:Y:S04]  /*256e0*/  LDS.128 R4, [UR4+0x1e0] ;  /* 0x0001e004ff047984 */ /* 0x002e680008000c00 */
[----:B------:R-:W1:Y:S04]  /*256f0*/  LDS.128 R8, [UR4+0x1f0] ;  /* 0x0001f004ff087984 */ /* 0x000e680008000c00 */
[----:B------:R-:W1:Y:S04]  /*25700*/  LDS.128 R12, [UR4+0x200] ;  /* 0x00020004ff0c7984 */ /* 0x000e680008000c00 */
[----:B------:R-:W1:Y:S04]  /*25710*/  LDS.128 R16, [UR4+0x210] ;  /* 0x00021004ff107984 */ /* 0x000e680008000c00 */
[----:B------:R-:W1:Y:S04]  /*25720*/  LDS.128 R20, [UR4+0x220] ;  /* 0x00022004ff147984 */ /* 0x000e680008000c00 */
[----:B0-----:R-:W-:Y:S04]  /*25730*/  STL.64 [R1], R84 ;  /* 0x0000005401007387 */ /* 0x001fe80000100a00 */
[----:B------:R-:W-:Y:S04]  /*25740*/  STL.64 [R1+0x8], R86 ;  /* 0x0000085601007387 */ /* 0x000fe80000100a00 */
[----:B--2---:R-:W-:Y:S04]  /*25750*/  STL.64 [R1+0x10], R88 ;  /* 0x0000105801007387 */ /* 0x004fe80000100a00 */
[----:B------:R-:W-:Y:S04]  /*25760*/  STL.64 [R1+0x18], R90 ;  /* 0x0000185a01007387 */ /* 0x000fe80000100a00 */
[----:B---3--:R-:W-:Y:S04]  /*25770*/  STL.64 [R1+0x20], R80 ;  /* 0x0000205001007387 */ /* 0x008fe80000100a00 */
[----:B------:R-:W0:Y:S04]  /*25780*/  LDS.128 R24, [UR4+0x230] ;  /* 0x00023004ff187984 */ /* 0x000e280008000c00 */
[----:B------:R-:W2:Y:S04]  /*25790*/  LDS.128 R28, [UR4+0x240] ;  /* 0x00024004ff1c7984 */ /* 0x000ea80008000c00 */
[----:B------:R-:W3:Y:S04]  /*257a0*/  LDS.128 R32, [UR4+0x250] ;  /* 0x00025004ff207984 */ /* 0x000ee80008000c00 */
        /* <DEDUP_REMOVED lines=11> */
[----:B------:R-:W3:Y:S01]  /*25860*/  LDS.64 R80, [UR4+0x310] ;  /* 0x00031004ff507984 */ /* 0x000ee20008000a00 */
[----:B------:R-:W-:-:S02]  /*25870*/  ULDC UR4, c[0x0][0x20] ;  /* 0x0000080000047ab9 */ /* 0x000fc40000000800 */
[----:B------:R-:W-:Y:S01]  /*25880*/  VIADD R156, R156, -UR4 ;  /* 0x800000049c9c7c36 */ /* 0x000fe20008000000 */
[----:B------:R-:W-:Y:S04]  /*25890*/  STL.64 [R1+0x28], R82 ;  /* 0x0000285201007387 */ /* 0x000fe80000100a00 */
[----:B----4-:R-:W-:Y:S04]  /*258a0*/  STL.64 [R1+0x30], R72 ;  /* 0x0000304801007387 */ /* 0x010fe80000100a00 */
[----:B------:R-:W-:Y:S04]  /*258b0*/  STL.64 [R1+0x38], R74 ;  /* 0x0000384a01007387 */ /* 0x000fe80000100a00 */
[----:B-----5:R-:W-:Y:S04]  /*258c0*/  STL.64 [R1+0x40], R60 ;  /* 0x0000403c01007387 */ /* 0x020fe80000100a00 */
[----:B------:R-:W-:Y:S04]  /*258d0*/  STL.64 [R1+0x48], R62 ;  /* 0x0000483e01007387 */ /* 0x000fe80000100a00 */
[----:B-1----:R1:W-:Y:S04]  /*258e0*/  STL.64 [R1+0x50], R4 ;  /* 0x0000500401007387 */ /* 0x0023e80000100a00 */
        /* <DEDUP_REMOVED lines=11> */
[----:B--2---:R0:W-:Y:S04]  /*259a0*/  STL.64 [R1+0xb0], R28 ;  /* 0x0000b01c01007387 */ /* 0x0041e80000100a00 */
[----:B------:R0:W-:Y:S04]  /*259b0*/  STL.64 [R1+0xb8], R30 ;  /* 0x0000b81e01007387 */ /* 0x0001e80000100a00 */
[----:B---3--:R0:W-:Y:S04]  /*259c0*/  STL.64 [R1+0xc0], R32 ;  /* 0x0000c02001007387 */ /* 0x0081e80000100a00 */
        /* <DEDUP_REMOVED lines=24> */
[----:B-1----:R-:W2:Y:S02]  /*25b50*/  LDL.64 R4, [R156] ;  /* 0x000000009c047983 */ /* 0x002ea40000100a00 */
[----:B--2---:R-:W-:-:S04]  /*25b60*/  FSETP.GT.FTZ.AND P0, PT, R2, R4, PT ;  /* 0x000000040200720b */ /* 0x004fc80003f14000 */
[----:B------:R-:W-:Y:S02]  /*25b70*/  FSEL R0, R2, R4, P0 ;  /* 0x0000000402007208 */ /* 0x000fe40000000000 */
[----:B----4-:R-:W-:Y:S01]  /*25b80*/  FSEL R7, R4, R2, P0 ;  /* 0x0000000204077208 */ /* 0x010fe20000000000 */
[----:B------:R-:W-:Y:S01]  /*25b90*/  IMAD.MOV.U32 R2, RZ, RZ, RZ ;  /* 0x000000ffff027224 */ /* 0x000fe200078e00ff */
[----:B------:R-:W-:Y:S02]  /*25ba0*/  FSEL R4, R5, R3, P0 ;  /* 0x0000000305047208 */ /* 0x000fe40000000000 */
[----:B------:R-:W-:Y:S01]  /*25bb0*/  FSEL R3, R3, R5, P0 ;  /* 0x0000000503037208 */ /* 0x000fe20000000000 */
[----:B------:R-:W-:-:S04]  /*25bc0*/  FADD.FTZ R7, -R0, R7 ;  /* 0x0000000700077221 */ /* 0x000fc80000010100 */
[----:B------:R-:W-:-:S06]  /*25bd0*/  FMUL.FTZ R7, R7, 1.4426950216293334961 ;  /* 0x3fb8aa3b07077820 */ /* 0x000fcc0000410000 */
[----:B------:R-:W1:Y:S02]  /*25be0*/  MUFU.EX2 R7, R7 ;  /* 0x0000000700077308 */ /* 0x000e640000000800 */
[----:B-1----:R-:W-:Y:S01]  /*25bf0*/  FMUL.FTZ R6, R4, R7 ;  /* 0x0000000704067220 */ /* 0x002fe20000410000 */
[----:B0-----:R-:W-:-:S07]  /*25c00*/  IMAD.MOV.U32 R4, RZ, RZ, R156 ;  /* 0x000000ffff047224 */ /* 0x001fce00078e009c */
.L_x_7675:
[----:B------:R-:W2:Y:S04]  /*25c10*/  LDL R8, [R156+0x8] ;  /* 0x000008009c087983 */ /* 0x000ea80000100800 */
[----:B------:R-:W3:Y:S01]  /*25c20*/  LDL.U16 R5, [R4+0x108] ;  /* 0x0001080004057983 */ /* 0x000ee20000100400 */
[----:B------:R-:W-:Y:S01]  /*25c30*/  VIADD R2, R2, 0x1 ;  /* 0x0000000102027836 */ /* 0x000fe20000000000 */
[----:B------:R-:W-:Y:S04]  /*25c40*/  BSSY B1, `(.L_x_7486) ;  /* 0x0000015000017945 */ /* 0x000fe80003800000 */
[----:B------:R-:W-:-:S02]  /*25c50*/  ISETP.NE.AND P3, PT, R2, 0x40, PT ;  /* 0x000000400200780c */ /* 0x000fc40003f65270 */
[----:B--2---:R-:W-:Y:S02]  /*25c60*/  ISETP.GT.AND P2, PT, R93, R8, PT ;  /* 0x000000085d00720c */ /* 0x004fe40003f44270 */
[----:B---3--:R-:W-:-:S05]  /*25c70*/  HSETP2.GT.AND P0, PT, R5.H0_H0, R188.H1_H1, PT ;  /* 0x300000bc05007234 */ /* 0x008fca0003f04800 */
[----:B------:R-:W-:-:S06]  /*25c80*/  ISETP.EQ.OR P0, PT, R93, -0x1, P0 ;  /* 0xffffffff5d00780c */ /* 0x000fcc0000702670 */
[----:B------:R-:W-:-:S05]  /*25c90*/  HSETP2.NEU.OR P2, PT, R5.H0_H0, R188.H1_H1, !P2 ;  /* 0x300000bc05007234 */ /* 0x000fca000574d820 */
[----:B------:R-:W-:-:S13]  /*25ca0*/  PLOP3.LUT P0, PT, P0, P2, PT, 0x8, 0x0 ;  /* 0x000000000000781c */ /* 0x000fda0000704170 */
        /* <DEDUP_REMOVED lines=10> */
.L_x_7487:
[----:B------:R-:W-:Y:S01]  /*25d50*/  IMAD.MOV.U32 R8, RZ, RZ, R93 ;  /* 0x000000ffff087224 */ /* 0x000fe200078e005d */
[C---:B------:R-:W-:Y:S01]  /*25d60*/  PRMT R5, R188.reuse, 0x7632, R5 ;  /* 0x00007632bc057816 */ /* 0x040fe20000000005 */
[----:B------:R-:W-:Y:S01]  /*25d70*/  IMAD.MOV.U32 R93, RZ, RZ, R92 ;  /* 0x000000ffff5d7224 */ /* 0x000fe200078e005c */
[----:B------:R-:W-:-:S07]  /*25d80*/  PRMT R188, R188, 0x5410, R188 ;  /* 0x00005410bcbc7816 */ /* 0x000fce00000000bc */
.L_x_7488:
[----:B------:R-:W-:Y:S05]  /*25d90*/  BSYNC B1 ;  /* 0x0000000000017941 */ /* 0x000fea0003800000 */
.L_x_7486:
        /* <DEDUP_REMOVED lines=11> */
.L_x_7490:
[----:B------:R-:W-:Y:S01]  /*25e50*/  IMAD.MOV.U32 R7, RZ, RZ, R8 ;  /* 0x000000ffff077224 */ /* 0x000fe200078e0008 */
[----:B------:R-:W-:Y:S01]  /*25e60*/  PRMT R9, R5, 0x7610, R9 ;  /* 0x0000761005097816 */ /* 0x000fe20000000009 */
[----:B------:R-:W-:Y:S01]  /*25e70*/  IMAD.MOV.U32 R92, RZ, RZ, R95 ;  /* 0x000000ffff5c7224 */ /* 0x000fe200078e005f */
[----:B------:R-:W-:-:S07]  /*25e80*/  PRMT R188, R187, 0x7632, R188 ;  /* 0x00007632bbbc7816 */ /* 0x000fce00000000bc */
.L_x_7491:
[----:B------:R-:W-:Y:S05]  /*25e90*/  BSYNC B1 ;  /* 0x0000000000017941 */ /* 0x000fea0003800000 */
.L_x_7489:
        /* <DEDUP_REMOVED lines=11> */
.L_x_7493:
[----:B------:R-:W-:Y:S01]  /*25f50*/  IMAD.MOV.U32 R8, RZ, RZ, R7 ;  /* 0x000000ffff087224 */ /* 0x000fe200078e0007 */
[----:B------:R-:W-:Y:S01]  /*25f60*/  PRMT R5, R5, 0x5410, R9 ;  /* 0x0000541005057816 */ /* 0x000fe20000000009 */
[----:B------:R-:W-:Y:S01]  /*25f70*/  IMAD.MOV.U32 R95, RZ, RZ, R94 ;  /* 0x000000ffff5f7224 */ /* 0x000fe200078e005e */
[----:B------:R-:W-:-:S07]  /*25f80*/  PRMT R187, R187, 0x5410, R187 ;  /* 0x00005410bbbb7816 */ /* 0x000fce00000000bb */
.L_x_7494:
[----:B------:R-:W-:Y:S05]  /*25f90*/  BSYNC B1 ;  /* 0x0000000000017941 */ /* 0x000fea0003800000 */
.L_x_7492:
        /* <DEDUP_REMOVED lines=11> */
.L_x_7496:
[----:B------:R-:W-:Y:S01]  /*26050*/  IMAD.MOV.U32 R7, RZ, RZ, R8 ;  /* 0x000000ffff077224 */ /* 0x000fe200078e0008 */
[----:B------:R-:W-:Y:S01]  /*26060*/  PRMT R9, R9, 0x7610, R5 ;  /* 0x0000761009097816 */ /* 0x000fe20000000005 */
[----:B------:R-:W-:Y:S01]  /*26070*/  IMAD.MOV.U32 R94, RZ, RZ, R97 ;  /* 0x000000ffff5e7224 */ /* 0x000fe200078e0061 */
[----:B------:R-:W-:-:S07]  /*26080*/  PRMT R187, R186, 0x7632, R187 ;  /* 0x00007632babb7816 */ /* 0x000fce00000000bb */
.L_x_7497:
[----:B------:R-:W-:Y:S05]  /*26090*/  BSYNC B1 ;  /* 0x0000000000017941 */ /* 0x000fea0003800000 */
.L_x_7495:
        /* <DEDUP_REMOVED lines=11> */
.L_x_7499:
[----:B------:R-:W-:Y:S01]  /*26150*/  IMAD.MOV.U32 R8, RZ, RZ, R7 ;  /* 0x000000ffff087224 */ /* 0x000fe200078e0007 */
[----:B------:R-:W-:Y:S01]  /*26160*/  PRMT R5, R9, 0x7632, R5 ;  /* 0x0000763209057816 */ /* 0x000fe20000000005 */
[----:B------:R-:W-:Y:S01]  /*26170*/  IMAD.MOV.U32 R97, RZ, RZ, R96 ;  /* 0x000000ffff617224 */ /* 0x000fe200078e0060 */
[----:B------:R-:W-:-:S07]  /*26180*/  PRMT R186, R186, 0x5410, R186 ;  /* 0x00005410baba7816 */ /* 0x000fce00000000ba */
.L_x_7500:
[----:B------:R-:W-:Y:S05]  /*26190*/  BSYNC B1 ;  /* 0x0000000000017941 */ /* 0x000fea0003800000 */
.L_x_7498:
        /* <DEDUP_REMOVED lines=11> */
.L_x_7502:
[----:B------:R-:W-:Y:S01]  /*26250*/  IMAD.MOV.U32 R7, RZ, RZ, R8 ;  /* 0x000000ffff077224 */ /* 0x000fe200078e0008 */
[----:B------:R-:W-:Y:S01]  /*26260*/  PRMT R9, R5, 0x7610, R9 ;  /* 0x0000761005097816 */ /* 0x000fe20000000009 */
[----:B------:R-:W-:Y:S01]  /*26270*/  IMAD.MOV.U32 R96, RZ, RZ, R99 ;  /* 0x000000ffff607224 */ /* 0x000fe200078e0063 */
[----:B------:R-:W-:-:S07]  /*26280*/  PRMT R186, R185, 0x7632, R186 ;  /* 0x00007632b9ba7816 */ /* 0x000fce00000000ba */
.L_x_7503:
[----:B------:R-:W-:Y:S05]  /*26290*/  BSYNC B1 ;  /* 0x0000000000017941 */ /* 0x000fea0003800000 */
.L_x_7501:
        /* <DEDUP_REMOVED lines=11> */
.L_x_7505:
[----:B------:R-:W-:Y:S01]  /*26350*/  IMAD.MOV.U32 R8, RZ, RZ, R7 ;  /* 0x000000ffff087224 */ /* 0x000fe200078e0007 */
[----:B------:R-:W-:Y:S01]  /*26360*/  PRMT R5, R5, 0x5410, R9 ;  /* 0x0000541005057816 */ /* 0x000fe20000000009 */
[----:B------:R-:W-:Y:S01]  /*26370*/  IMAD.MOV.U32 R99, RZ, RZ, R98 ;  /* 0x000000ffff637224 */ /* 0x000fe200078e0062 */
[----:B------:R-:W-:-:S07]  /*26380*/  PRMT R185, R185, 0x5410, R185 ;  /* 0x00005410b9b97816 */ /* 0x000fce00000000b9 */
.L_x_7506:
[----:B------:R-:W-:Y:S05]  /*26390*/  BSYNC B1 ;  /* 0x0000000000017941 */ /* 0x000fea0003800000 */
.L_x_7504:
        /* <DEDUP_REMOVED lines=11> */
.L_x_7508:
[----:B------:R-:W-:Y:S01]  /*26450*/  IMAD.MOV.U32 R7, RZ, RZ, R8 ;  /* 0x000000ffff077224 */ /* 0x000fe200078e0008 */
[----:B------:R-:W-:Y:S01]  /*26460*/  PRMT R9, R9, 0x7610, R5 ;  /* 0x0000761009097816 */ /* 0x000fe20000000005 */
[----:B------:R-:W-:Y:S01]  /*26470*/  IMAD.MOV.U32 R98, RZ, RZ, R101 ;  /* 0x000000ffff627224 */ /* 0x000fe200078e0065 */
[----:B------:R-:W-:-:S07]  /*26480*/  PRMT R185, R184, 0x7632, R185 ;  /* 0x00007632b8b97816 */ /* 0x000fce00000000b9 */
.L_x_7509:
[----:B------:R-:W-:Y:S05]  /*26490*/  BSYNC B1 ;  /* 0x0000000000017941 */ /* 0x000fea0003800000 */
.L_x_7507:
        /* <DEDUP_REMOVED lines=11> */
.L_x_7511:
[----:B------:R-:W-:Y:S01]  /*26550*/  IMAD.MOV.U32 R8, RZ, RZ, R7 ;  /* 0x000000ffff087224 */ /* 0x000fe200078e0007 */
[----:B------:R-:W-:Y:S01]  /*26560*/  PRMT R5, R9, 0x7632, R5 ;  /* 0x0000763209057816 */ /* 0x000fe20000000005 */
[----:B------:R-:W-:Y:S01]  /*26570*/  IMAD.MOV.U32 R101, RZ, RZ, R100 ;  /* 0x000000ffff657224 */ /* 0x000fe200078e0064 */
[----:B------:R-:W-:-:S07]  /*26580*/  PRMT R184, R184, 0x5410, R184 ;  /* 0x00005410b8b87816 */ /* 0x000fce00000000b8 */
.L_x_7512:
[----:B------:R-:W-:Y:S05]  /*26590*/  BSYNC B1 ;  /* 0x0000000000017941 */ /* 0x000fea0003800000 */
.L_x_7510:
        /* <DEDUP_REMOVED lines=11> */
.L_x_7514:
[----:B------:R-:W-:Y:S01]  /*26650*/  IMAD.MOV.U32 R7, RZ, RZ, R8 ;  /* 0x000000ffff077224 */ /* 0x000fe200078e0008 */
[----:B------:R-:W-:Y:S01]  /*26660*/  PRMT R9, R5, 0x7610, R9 ;  /* 0x0000761005097816 */ /* 0x000fe20000000009 */
[----:B------:R-:W-:Y:S01]  /*26670*/  IMAD.MOV.U32 R100, RZ, RZ, R103 ;  /* 0x000000ffff647224 */ /* 0x000fe200078e0067 */
[----:B------:R-:W-:-:S07]  /*26680*/  PRMT R184, R183, 0x7632, R184 ;  /* 0x00007632b7b87816 */ /* 0x000fce00000000b8 */
.L_x_7515:
[----:B------:R-:W-:Y:S05]  /*26690*/  BSYNC B1 ;  /* 0x0000000000017941 */ /* 0x000fea0003800000 */
.L_x_7513:
        /* <DEDUP_REMOVED lines=11> */
.L_x_7517:
[----:B------:R-:W-:Y:S01]  /*26750*/  IMAD.MOV.U32 R8, RZ, RZ, R7 ;  /* 0x000000ffff087224 */ /* 0x000fe200078e0007 */
[----:B------:R-:W-:Y:S01]  /*26760*/  PRMT R5, R5, 0x5410, R9 ;  /* 0x0000541005057816 */ /* 0x000fe20000000009 */
[----:B------:R-:W-:Y:S01]  /*26770*/  IMAD.MOV.U32 R103, RZ, RZ, R102 ;  /* 0x000000ffff677224 */ /* 0x000fe200078e0066 */
[----:B------:R-:W-:-:S07]  /*26780*/  PRMT R183, R183, 0x5410, R183 ;  /* 0x00005410b7b77816 */ /* 0x000fce00000000b7 */
.L_x_7518:
[----:B------:R-:W-:Y:S05]  /*26790*/  BSYNC B1 ;  /* 0x0000000000017941 */ /* 0x000fea0003800000 */
.L_x_7516:
        /* <DEDUP_REMOVED lines=11> */
.L_x_7520:
[----:B------:R-:W-:Y:S01]  /*26850*/  IMAD.MOV.U32 R7, RZ, RZ, R8 ;  /* 0x000000ffff077224 */ /* 0x000fe200078e0008 */
[----:B------:R-:W-:Y:S01]  /*26860*/  PRMT R9, R9, 0x7610, R5 ;  /* 0x0000761009097816 */ /* 0x000fe20000000005 */
[----:B------:R-:W-:Y:S01]  /*26870*/  IMAD.MOV.U32 R102, RZ, RZ, R105 ;  /* 0x000000ffff667224 */ /* 0x000fe200078e0069 */
[----:B------:R-:W-:-:S07]  /*26880*/  PRMT R183, R182, 0x7632, R183 ;  /* 0x00007632b6b77816 */ /* 0x000fce00000000b7 */
.L_x_7521:
[----:B------:R-:W-:Y:S05]  /*26890*/  BSYNC B1 ;  /* 0x0000000000017941 */ /* 0x000fea0003800000 */
.L_x_7519:
        /* <DEDUP_REMOVED lines=11> */
.L_x_7523:
[----:B------:R-:W-:Y:S01]  /*26950*/  IMAD.MOV.U32 R8, RZ, RZ, R7 ;  /* 0x000000ffff087224 */ /* 0x000fe200078e0007 */
[----:B------:R-:W-:Y:S01]  /*26960*/  PRMT R5, R9, 0x7632, R5 ;  /* 0x0000763209057816 */ /* 0x000fe20000000005 */
[----:B------:R-:W-:Y:S01]  /*26970*/  IMAD.MOV.U32 R105, RZ, RZ, R104 ;  /* 0x000000ffff697224 */ /* 0x000fe200078e0068 */
[----:B------:R-:W-:-:S07]  /*26980*/  PRMT R182, R182, 0x5410, R182 ;  /* 0x00005410b6b67816 */ /* 0x000fce00000000b6 */
.L_x_7524:
[----:B------:R-:W-:Y:S05]  /*26990*/  BSYNC B1 ;  /* 0x0000000000017941 */ /* 0x000fea0003800000 */
.L_x_7522:
        /* <DEDUP_REMOVED lines=11> */
.L_x_7526:
[----:B------:R-:W-:Y:S01]  /*26a50*/  IMAD.MOV.U32 R7, RZ, RZ, R8 ;  /* 0x000000ffff077224 */ /* 0x000fe200078e0008 */
[----:B------:R-:W-:Y:S01]  /*26a60*/  PRMT R9, R5, 0x7610, R9 ;  /* 0x0000761005097816 */ /* 0x000fe20000000009 */
[----:B------:R-:W-:Y:S01]  /*26a70*/  IMAD.MOV.U32 R104, RZ, RZ, R107 ;  /* 0x000000ffff687224 */ /* 0x000fe200078e006b */
[----:B------:R-:W-:-:S07]  /*26a80*/  PRMT R182, R181, 0x7632, R182 ;  /* 0x00007632b5b67816 */ /* 0x000fce00000000b6 */
.L_x_7527:
[----:B------:R-:W-:Y:S05]  /*26a90*/  BSYNC B1 ;  /* 0x0000000000017941 */ /* 0x000fea0003800000 */
.L_x_7525:
        /* <DEDUP_REMOVED lines=11> */
.L_x_7529:
[----:B------:R-:W-:Y:S01]  /*26b50*/  IMAD.MOV.U32 R8, RZ, RZ, R7 ;  /* 0x000000ffff087224 */ /* 0x000fe200078e0007 */
[----:B------:R-:W-:Y:S01]  /*26b60*/  PRMT R5, R5, 0x5410, R9 ;  /* 0x0000541005057816 */ /* 0x000fe20000000009 */
[----:B------:R-:W-:Y:S01]  /*26b70*/  IMAD.MOV.U32 R107, RZ, RZ, R106 ;  /* 0x000000ffff6b7224 */ /* 0x000fe200078e006a */
[----:B------:R-:W-:-:S07]  /*26b80*/  PRMT R181, R181, 0x5410, R181 ;  /* 0x00005410b5b57816 */ /* 0x000fce00000000b5 */
.L_x_7530:
[----:B------:R-:W-:Y:S05]  /*26b90*/  BSYNC B1 ;  /* 0x0000000000017941 */ /* 0x000fea0003800000 */
.L_x_7528:
        /* <DEDUP_REMOVED lines=11> */
.L_x_7532:
[----:B------:R-:W-:Y:S01]  /*26c50*/  IMAD.MOV.U32 R7, RZ, RZ, R8 ;  /* 0x000000ffff077224 */ /* 0x000fe200078e0008 */
[----:B------:R-:W-:Y:S01]  /*26c60*/  PRMT R9, R9, 0x7610, R5 ;  /* 0x0000761009097816 */ /* 0x000fe20000000005 */
[----:B------:R-:W-:Y:S01]  /*26c70*/  IMAD.MOV.U32 R106, RZ, RZ, R109 ;  /* 0x000000ffff6a7224 */ /* 0x000fe200078e006d */
[----:B------:R-:W-:-:S07]  /*26c80*/  PRMT R181, R180, 0x7632, R181 ;  /* 0x00007632b4b57816 */ /* 0x000fce00000000b5 */
.L_x_7533:
[----:B------:R-:W-:Y:S05]  /*26c90*/  BSYNC B1 ;  /* 0x0000000000017941 */ /* 0x000fea0003800000 */
.L_x_7531:
        /* <DEDUP_REMOVED lines=11> */
.L_x_7535:
[----:B------:R-:W-:Y:S01]  /*26d50*/  IMAD.MOV.U32 R8, RZ, RZ, R7 ;  /* 0x000000ffff087224 */ /* 0x000fe200078e0007 */
[----:B------:R-:W-:Y:S01]  /*26d60*/  PRMT R5, R9, 0x7632, R5 ;  /* 0x0000763209057816 */ /* 0x000fe20000000005 */
[----:B------:R-:W-:Y:S01]  /*26d70*/  IMAD.MOV.U32 R109, RZ, RZ, R108 ;  /* 0x000000ffff6d7224 */ /* 0x000fe200078e006c */
[----:B------:R-:W-:-:S07]  /*26d80*/  PRMT R180, R180, 0x5410, R180 ;  /* 0x00005410b4b47816 */ /* 0x000fce00000000b4 */
.L_x_7536:
[----:B------:R-:W-:Y:S05]  /*26d90*/  BSYNC B1 ;  /* 0x0000000000017941 */ /* 0x000fea0003800000 */
.L_x_7534:
        /* <DEDUP_REMOVED lines=11> */
.L_x_7538:
[----:B------:R-:W-:Y:S01]  /*26e50*/  IMAD.MOV.U32 R7, RZ, RZ, R8 ;  /* 0x000000ffff077224 */ /* 0x000fe200078e0008 */
[----:B------:R-:W-:Y:S01]  /*26e60*/  PRMT R9, R5, 0x7610, R9 ;  /* 0x0000761005097816 */ /* 0x000fe20000000009 */
[----:B------:R-:W-:Y:S01]  /*26e70*/  IMAD.MOV.U32 R108, RZ, RZ, R111 ;  /* 0x000000ffff6c7224 */ /* 0x000fe200078e006f */
[----:B------:R-:W-:-:S07]  /*26e80*/  PRMT R180, R179, 0x7632, R180 ;  /* 0x00007632b3b47816 */ /* 0x000fce00000000b4 */
.L_x_7539:
[----:B------:R-:W-:Y:S05]  /*26e90*/  BSYNC B1 ;  /* 0x0000000000017941 */ /* 0x000fea0003800000 */
.L_x_7537:
        /* <DEDUP_REMOVED lines=11> */
.L_x_7541:
[----:B------:R-:W-:Y:S01]  /*26f50*/  IMAD.MOV.U32 R8, RZ, RZ, R7 ;  /* 0x000000ffff087224 */ /* 0x000fe200078e0007 */
[----:B------:R-:W-:Y:S01]  /*26f60*/  PRMT R5, R5, 0x5410, R9 ;  /* 0x0000541005057816 */ /* 0x000fe20000000009 */
[----:B------:R-:W-:Y:S01]  /*26f70*/  IMAD.MOV.U32 R111, RZ, RZ, R110 ;  /* 0x000000ffff6f7224 */ /* 0x000fe200078e006e */
[----:B------:R-:W-:-:S07]  /*26f80*/  PRMT R179, R179, 0x5410, R179 ;  /* 0x00005410b3b37816 */ /* 0x000fce00000000b3 */
.L_x_7542:
[----:B------:R-:W-:Y:S05]  /*26f90*/  BSYNC B1 ;  /* 0x0000000000017941 */ /* 0x000fea0003800000 */
.L_x_7540:
        /* <DEDUP_REMOVED lines=11> */
.L_x_7544:
[----:B------:R-:W-:Y:S01]  /*27050*/  IMAD.MOV.U32 R7, RZ, RZ, R8 ;  /* 0x000000ffff077224 */ /* 0x000fe200078e0008 */
[----:B------:R-:W-:Y:S01]  /*27060*/  PRMT R9, R9, 0x7610, R5 ;  /* 0x0000761009097816 */ /* 0x000fe20000000005 */
[----:B------:R-:W-:Y:S01]  /*27070*/  IMAD.MOV.U32 R110, RZ, RZ, R113 ;  /* 0x000000ffff6e7224 */ /* 0x000fe200078e0071 */
[----:B------:R-:W-:-:S07]  /*27080*/  PRMT R179, R178, 0x7632, R179 ;  /* 0x00007632b2b37816 */ /* 0x000fce00000000b3 */
.L_x_7545:
[----:B------:R-:W-:Y:S05]  /*27090*/  BSYNC B1 ;  /* 0x0000000000017941 */ /* 0x000fea0003800000 */
.L_x_7543:
        /* <DEDUP_REMOVED lines=11> */
.L_x_7547:
[----:B------:R-:W-:Y:S01]  /*27150*/  IMAD.MOV.U32 R8, RZ, RZ, R7 ;  /* 0x000000ffff087224 */ /* 0x000fe200078e0007 */
[----:B------:R-:W-:Y:S01]  /*27160*/  PRMT R5, R9, 0x7632, R5 ;  /* 0x0000763209057816 */ /* 0x000fe20000000005 */
[----:B------:R-:W-:Y:S01]  /*27170*/  IMAD.MOV.U32 R113, RZ, RZ, R112 ;  /* 0x000000ffff717224 */ /* 0x000fe200078e0070 */
[----:B------:R-:W-:-:S07]  /*27180*/  PRMT R178, R178, 0x5410, R178 ;  /* 0x00005410b2b27816 */ /* 0x000fce00000000b2 */
.L_x_7548:
[----:B------:R-:W-:Y:S05]  /*27190*/  BSYNC B1 ;  /* 0x0000000000017941 */ /* 0x000fea0003800000 */
.L_x_7546:
        /* <DEDUP_REMOVED lines=11> */
.L_x_7550:
[----:B------:R-:W-:Y:S01]  /*27250*/  IMAD.MOV.U32 R7, RZ, RZ, R8 ;  /* 0x000000ffff077224 */ /* 0x000fe200078e0008 */
[----:B------:R-:W-:Y:S01]  /*27260*/  PRMT R9, R5, 0x7610, R9 ;  /* 0x0000761005097816 */ /* 0x000fe20000000009 */
[----:B------:R-:W-:Y:S01]  /*27270*/  IMAD.MOV.U32 R112, RZ, RZ, R115 ;  /* 0x000000ffff707224 */ /* 0x000fe200078e0073 */
[----:B------:R-:W-:-:S07]  /*27280*/  PRMT R178, R177, 0x7632, R178 ;  /* 0x00007632b1b27816 */ /* 0x000fce00000000b2 */
.L_x_7551:
[----:B------:R-:W-:Y:S05]  /*27290*/  BSYNC B1 ;  /* 0x0000000000017941 */ /* 0x000fea0003800000 */
.L_x_7549:
        /* <DEDUP_REMOVED lines=11> */
.L_x_7553:
[----:B------:R-:W-:Y:S01]  /*27350*/  IMAD.MOV.U32 R8, RZ, RZ, R7 ;  /* 0x000000ffff087224 */ /* 0x000fe200078e0007 */
[----:B------:R-:W-:Y:S01]  /*27360*/  PRMT R5, R5, 0x5410, R9 ;  /* 0x0000541005057816 */ /* 0x000fe20000000009 */
[----:B------:R-:W-:Y:S01]  /*27370*/  IMAD.MOV.U32 R115, RZ, RZ, R114 ;  /* 0x000000ffff737224 */ /* 0x000fe200078e0072 */
[----:B------:R-:W-:-:S07]  /*27380*/  PRMT R177, R177, 0x5410, R177 ;  /* 0x00005410b1b17816 */ /* 0x000fce00000000b1 */
.L_x_7554:
[----:B------:R-:W-:Y:S05]  /*27390*/  BSYNC B1 ;  /* 0x0000000000017941 */ /* 0x000fea0003800000 */
.L_x_7552:
        /* <DEDUP_REMOVED lines=11> */
.L_x_7556:
[----:B------:R-:W-:Y:S01]  /*27450*/  IMAD.MOV.U32 R7, RZ, RZ, R8 ;  /* 0x000000ffff077224 */ /* 0x000fe200078e0008 */
[----:B------:R-:W-:Y:S01]  /*27460*/  PRMT R9, R9, 0x7610, R5 ;  /* 0x0000761009097816 */ /* 0x000fe20000000005 */
[----:B------:R-:W-:Y:S01]  /*27470*/  IMAD.MOV.U32 R114, RZ, RZ, R117 ;  /* 0x000000ffff727224 */ /* 0x000fe200078e0075 */
[----:B------:R-:W-:-:S07]  /*27480*/  PRMT R177, R176, 0x7632, R177 ;  /* 0x00007632b0b17816 */ /* 0x000fce00000000b1 */
.L_x_7557:
[----:B------:R-:W-:Y:S05]  /*27490*/  BSYNC B1 ;  /* 0x0000000000017941 */ /* 0x000fea0003800000 */
.L_x_7555:
        /* <DEDUP_REMOVED lines=11> */
.L_x_7559:
[----:B------:R-:W-:Y:S01]  /*27550*/  IMAD.MOV.U32 R8, RZ, RZ, R7 ;  /* 0x000000ffff087224 */ /* 0x000fe200078e0007 */
[----:B------:R-:W-:Y:S01]  /*27560*/  PRMT R5, R9, 0x7632, R5 ;  /* 0x0000763209057816 */ /* 0x000fe20000000005 */
[----:B------:R-:W-:Y:S01]  /*27570*/  IMAD.MOV.U32 R117, RZ, RZ, R116 ;  /* 0x000000ffff757224 */ /* 0x000fe200078e0074 */
[----:B------:R-:W-:-:S07]  /*27580*/  PRMT R176, R176, 0x5410, R176 ;  /* 0x00005410b0b07816 */ /* 0x000fce00000000b0 */
.L_x_7560:
[----:B------:R-:W-:Y:S05]  /*27590*/  BSYNC B1 ;  /* 0x0000000000017941 */ /* 0x000fea0003800000 */
.L_x_7558:
        /* <DEDUP_REMOVED lines=11> */
.L_x_7562:
[----:B------:R-:W-:Y:S01]  /*27650*/  IMAD.MOV.U32 R7, RZ, RZ, R8 ;  /* 0x000000ffff077224 */ /* 0x000fe200078e0008 */
[----:B------:R-:W-:Y:S01]  /*27660*/  PRMT R9, R5, 0x7610, R9 ;  /* 0x0000761005097816 */ /* 0x000fe20000000009 */
[----:B------:R-:W-:Y:S01]  /*27670*/  IMAD.MOV.U32 R116, RZ, RZ, R119 ;  /* 0x000000ffff747224 */ /* 0x000fe200078e0077 */
[----:B------:R-:W-:-:S07]  /*27680*/  PRMT R176, R175, 0x7632, R176 ;  /* 0x00007632afb07816 */ /* 0x000fce00000000b0 */
.L_x_7563:
[----:B------:R-:W-:Y:S05]  /*27690*/  BSYNC B1 ;  /* 0x0000000000017941 */ /* 0x000fea0003800000 */
.L_x_7561:
        /* <DEDUP_REMOVED lines=11> */
.L_x_7565:
[----:B------:R-:W-:Y:S01]  /*27750*/  IMAD.MOV.U32 R8, RZ, RZ, R7 ;  /* 0x000000ffff087224 */ /* 0x000fe200078e0007 */
[----:B------:R-:W-:Y:S01]  /*27760*/  PRMT R5, R5, 0x5410, R9 ;  /* 0x0000541005057816 */ /* 0x000fe20000000009 */
[----:B------:R-:W-:Y:S01]  /*27770*/  IMAD.MOV.U32 R119, RZ, RZ, R118 ;  /* 0x000000ffff777224 */ /* 0x000fe200078e0076 */
[----:B------:R-:W-:-:S07]  /*27780*/  PRMT R175, R175, 0x5410, R175 ;  /* 0x00005410afaf7816 */ /* 0x000fce00000000af */
.L_x_7566:
[----:B------:R-:W-:Y:S05]  /*27790*/  BSYNC B1 ;  /* 0x0000000000017941 */ /* 0x000fea0003800000 */
.L_x_7564:
        /* <DEDUP_REMOVED lines=11> */
.L_x_7568:
[----:B------:R-:W-:Y:S01]  /*27850*/  IMAD.MOV.U32 R7, RZ, RZ, R8 ;  /* 0x000000ffff077224 */ /* 0x000fe200078e0008 */
[----:B------:R-:W-:Y:S01]  /*27860*/  PRMT R9, R9, 0x7610, R5 ;  /* 0x0000761009097816 */ /* 0x000fe20000000005 */
[----:B------:R-:W-:Y:S01]  /*27870*/  IMAD.MOV.U32 R118, RZ, RZ, R121 ;  /* 0x000000ffff767224 */ /* 0x000fe200078e0079 */
[----:B------:R-:W-:-:S07]  /*27880*/  PRMT R175, R174, 0x7632, R175 ;  /* 0x00007632aeaf7816 */ /* 0x000fce00000000af */
.L_x_7569:
[----:B------:R-:W-:Y:S05]  /*27890*/  BSYNC B1 ;  /* 0x0000000000017941 */ /* 0x000fea0003800000 */
.L_x_7567:
        /* <DEDUP_REMOVED lines=11> */
.L_x_7571:
[----:B------:R-:W-:Y:S01]  /*27950*/  IMAD.MOV.U32 R8, RZ, RZ, R7 ;  /* 0x000000ffff087224 */ /* 0x000fe200078e0007 */
[----:B------:R-:W-:Y:S01]  /*27960*/  PRMT R5, R9, 0x7632, R5 ;  /* 0x0000763209057816 */ /* 0x000fe20000000005 */
[----:B------:R-:W-:Y:S01]  /*27970*/  IMAD.MOV.U32 R121, RZ, RZ, R120 ;  /* 0x000000ffff797224 */ /* 0x000fe200078e0078 */
[----:B------:R-:W-:-:S07]  /*27980*/  PRMT R174, R174, 0x5410, R174 ;  /* 0x00005410aeae7816 */ /* 0x000fce00000000ae */
.L_x_7572:
[----:B------:R-:W-:Y:S05]  /*27990*/  BSYNC B1 ;  /* 0x0000000000017941 */ /* 0x000fea0003800000 */
.L_x_7570:
        /* <DEDUP_REMOVED lines=11> */
.L_x_7574:
[----:B------:R-:W-:Y:S01]  /*27a50*/  IMAD.MOV.U32 R7, RZ, RZ, R8 ;  /* 0x000000ffff077224 */ /* 0x000fe200078e0008 */
[----:B------:R-:W-:Y:S01]  /*27a60*/  PRMT R9, R5, 0x7610, R9 ;  /* 0x0000761005097816 */ /* 0x000fe20000000009 */
[----:B------:R-:W-:Y:S01]  /*27a70*/  IMAD.MOV.U32 R120, RZ, RZ, R123 ;  /* 0x000000ffff787224 */ /* 0x000fe200078e007b */
[----:B------:R-:W-:-:S07]  /*27a80*/  PRMT R174, R173, 0x7632, R174 ;  /* 0x00007632adae7816 */ /* 0x000fce00000000ae */
.L_x_7575:
[----:B------:R-:W-:Y:S05]  /*27a90*/  BSYNC B1 ;  /* 0x0000000000017941 */ /* 0x000fea0003800000 */
.L_x_7573:
        /* <DEDUP_REMOVED lines=11> */
.L_x_7577:
[----:B------:R-:W-:Y:S01]  /*27b50*/  IMAD.MOV.U32 R8, RZ, RZ, R7 ;  /* 0x000000ffff087224 */ /* 0x000fe200078e0007 */
[----:B------:R-:W-:Y:S01]  /*27b60*/  PRMT R5, R5, 0x5410, R9 ;  /* 0x0000541005057816 */ /* 0x000fe20000000009 */
[----:B------:R-:W-:Y:S01]  /*27b70*/  IMAD.MOV.U32 R123, RZ, RZ, R122 ;  /* 0x000000ffff7b7224 */ /* 0x000fe200078e007a */
[----:B------:R-:W-:-:S07]  /*27b80*/  PRMT R173, R173, 0x5410, R173 ;  /* 0x00005410adad7816 */ /* 0x000fce00000000ad */
.L_x_7578:
[----:B------:R-:W-:Y:S05]  /*27b90*/  BSYNC B1 ;  /* 0x0000000000017941 */ /* 0x000fea0003800000 */
.L_x_7576:
        /* <DEDUP_REMOVED lines=11> */
.L_x_7580:
[----:B------:R-:W-:Y:S01]  /*27c50*/  IMAD.MOV.U32 R7, RZ, RZ, R8 ;  /* 0x000000ffff077224 */ /* 0x000fe200078e0008 */
[----:B------:R-:W-:Y:S01]  /*27c60*/  PRMT R9, R9, 0x7610, R5 ;  /* 0x0000761009097816 */ /* 0x000fe20000000005 */
[----:B------:R-:W-:Y:S01]  /*27c70*/  IMAD.MOV.U32 R122, RZ, RZ, R125 ;  /* 0x000000ffff7a7224 */ /* 0x000fe200078e007d */
[----:B------:R-:W-:-:S07]  /*27c80*/  PRMT R173, R172, 0x7632, R173 ;  /* 0x00007632acad7816 */ /* 0x000fce00000000ad */
.L_x_7581:
[----:B------:R-:W-:Y:S05]  /*27c90*/  BSYNC B1 ;  /* 0x0000000000017941 */ /* 0x000fea0003800000 */
.L_x_7579:
        /* <DEDUP_REMOVED lines=11> */
.L_x_7583:
[----:B------:R-:W-:Y:S01]  /*27d50*/  IMAD.MOV.U32 R8, RZ, RZ, R7 ;  /* 0x000000ffff087224 */ /* 0x000fe200078e0007 */
[----:B------:R-:W-:Y:S01]  /*27d60*/  PRMT R5, R9, 0x7632, R5 ;  /* 0x0000763209057816 */ /* 0x000fe20000000005 */
[----:B------:R-:W-:Y:S01]  /*27d70*/  IMAD.MOV.U32 R125, RZ, RZ, R124 ;  /* 0x000000ffff7d7224 */ /* 0x000fe200078e007c */
[----:B------:R-:W-:-:S07]  /*27d80*/  PRMT R172, R172, 0x5410, R172 ;  /* 0x00005410acac7816 */ /* 0x000fce00000000ac */
.L_x_7584:
[----:B------:R-:W-:Y:S05]  /*27d90*/  BSYNC B1 ;  /* 0x0000000000017941 */ /* 0x000fea0003800000 */
.L_x_7582:
        /* <DEDUP_REMOVED lines=11> */
.L_x_7586:
[----:B------:R-:W-:Y:S01]  /*27e50*/  IMAD.MOV.U32 R7, RZ, RZ, R8 ;  /* 0x000000ffff077224 */ /* 0x000fe200078e0008 */
[----:B------:R-:W-:Y:S01]  /*27e60*/  PRMT R9, R5, 0x7610, R9 ;  /* 0x0000761005097816 */ /* 0x000fe20000000009 */
[----:B------:R-:W-:Y:S01]  /*27e70*/  IMAD.MOV.U32 R124, RZ, RZ, R127 ;  /* 0x000000ffff7c7224 */ /* 0x000fe200078e007f */
[----:B------:R-:W-:-:S07]  /*27e80*/  PRMT R172, R171, 0x7632, R172 ;  /* 0x00007632abac7816 */ /* 0x000fce00000000ac */
.L_x_7587:
[----:B------:R-:W-:Y:S05]  /*27e90*/  BSYNC B1 ;  /* 0x0000000000017941 */ /* 0x000fea0003800000 */
.L_x_7585:
        /* <DEDUP_REMOVED lines=11> */
.L_x_7589:
[----:B------:R-:W-:Y:S01]  /*27f50*/  IMAD.MOV.U32 R8, RZ, RZ, R7 ;  /* 0x000000ffff087224 */ /* 0x000fe200078e0007 */
[----:B------:R-:W-:Y:S01]  /*27f60*/  PRMT R5, R5, 0x5410, R9 ;  /* 0x0000541005057816 */ /* 0x000fe20000000009 */
[----:B------:R-:W-:Y:S01]  /*27f70*/  IMAD.MOV.U32 R127, RZ, RZ, R126 ;  /* 0x000000ffff7f7224 */ /* 0x000fe200078e007e */
[----:B------:R-:W-:-:S07]  /*27f80*/  PRMT R171, R171, 0x5410, R171 ;  /* 0x00005410abab7816 */ /* 0x000fce00000000ab */
.L_x_7590:
[----:B------:R-:W-:Y:S05]  /*27f90*/  BSYNC B1 ;  /* 0x0000000000017941 */ /* 0x000fea0003800000 */
.L_x_7588:
        /* <DEDUP_REMOVED lines=11> */
.L_x_7592:
[----:B------:R-:W-:Y:S01]  /*28050*/  IMAD.MOV.U32 R7, RZ, RZ, R8 ;  /* 0x000000ffff077224 */ /* 0x000fe200078e0008 */
[----:B------:R-:W-:Y:S01]  /*28060*/  PRMT R9, R9, 0x7610, R5 ;  /* 0x0000761009097816 */ /* 0x000fe20000000005 */
[----:B------:R-:W-:Y:S01]  /*28070*/  IMAD.MOV.U32 R126, RZ, RZ, R129 ;  /* 0x000000ffff7e7224 */ /* 0x000fe200078e0081 */
[----:B------:R-:W-:-:S07]  /*28080*/  PRMT R171, R170, 0x7632, R171 ;  /* 0x00007632aaab7816 */ /* 0x000fce00000000ab */
.L_x_7593:
[----:B------:R-:W-:Y:S05]  /*28090*/  BSYNC B1 ;  /* 0x0000000000017941 */ /* 0x000fea0003800000 */
.L_x_7591:
        /* <DEDUP_REMOVED lines=11> */
.L_x_7595:
[----:B------:R-:W-:Y:S01]  /*28150*/  IMAD.MOV.U32 R8, RZ, RZ, R7 ;  /* 0x000000ffff087224 */ /* 0x000fe200078e0007 */
[----:B------:R-:W-:Y:S01]  /*28160*/  PRMT R5, R9, 0x7632, R5 ;  /* 0x0000763209057816 */ /* 0x000fe20000000005 */
[----:B------:R-:W-:Y:S01]  /*28170*/  IMAD.MOV.U32 R129, RZ, RZ, R128 ;  /* 0x000000ffff817224 */ /* 0x000fe200078e0080 */
[----:B------:R-:W-:-:S07]  /*28180*/  PRMT R170, R170, 0x5410, R170 ;  /* 0x00005410aaaa7816 */ /* 0x000fce00000000aa */
.L_x_7596:
[----:B------:R-:W-:Y:S05]  /*28190*/  BSYNC B1 ;  /* 0x0000000000017941 */ /* 0x000fea0003800000 */
.L_x_7594:
        /* <DEDUP_REMOVED lines=11> */
.L_x_7598:
[----:B------:R-:W-:Y:S01]  /*28250*/  IMAD.MOV.U32 R7, RZ, RZ, R8 ;  /* 0x000000ffff077224 */ /* 0x000fe200078e0008 */
[----:B------:R-:W-:Y:S01]  /*28260*/  PRMT R9, R5, 0x7610, R9 ;  /* 0x0000761005097816 */ /* 0x000fe20000000009 */
[----:B------:R-:W-:Y:S01]  /*28270*/  IMAD.MOV.U32 R128, RZ, RZ, R131 ;  /* 0x000000ffff807224 */ /* 0x000fe200078e0083 */
[----:B------:R-:W-:-:S07]  /*28280*/  PRMT R170, R169, 0x7632, R170 ;  /* 0x00007632a9aa7816 */ /* 0x000fce00000000aa */
.L_x_7599:
[----:B------:R-:W-:Y:S05]  /*28290*/  BSYNC B1 ;  /* 0x0000000000017941 */ /* 0x000fea0003800000 */
.L_x_7597:
        /* <DEDUP_REMOVED lines=11> */
.L_x_7601:
[----:B------:R-:W-:Y:S01]  /*28350*/  IMAD.MOV.U32 R8, RZ, RZ, R7 ;  /* 0x000000ffff087224 */ /* 0x000fe200078e0007 */
[----:B------:R-:W-:Y:S01]  /*28360*/  PRMT R5, R5, 0x5410, R9 ;  /* 0x0000541005057816 */ /* 0x000fe20000000009 */
[----:B------:R-:W-:Y:S01]  /*28370*/  IMAD.MOV.U32 R131, RZ, RZ, R130 ;  /* 0x000000ffff837224 */ /* 0x000fe200078e0082 */
[----:B------:R-:W-:-:S07]  /*28380*/  PRMT R169, R169, 0x5410, R169 ;  /* 0x00005410a9a97816 */ /* 0x000fce00000000a9 */
.L_x_7602:
[----:B------:R-:W-:Y:S05]  /*28390*/  BSYNC B1 ;  /* 0x0000000000017941 */ /* 0x000fea0003800000 */
.L_x_7600:
        /* <DEDUP_REMOVED lines=11> */
.L_x_7604:
[----:B------:R-:W-:Y:S01]  /*28450*/  IMAD.MOV.U32 R7, RZ, RZ, R8 ;  /* 0x000000ffff077224 */ /* 0x000fe200078e0008 */
[----:B------:R-:W-:Y:S01]  /*28460*/  PRMT R9, R9, 0x7610, R5 ;  /* 0x0000761009097816 */ /* 0x000fe20000000005 */
[----:B------:R-:W-:Y:S01]  /*28470*/  IMAD.MOV.U32 R130, RZ, RZ, R133 ;  /* 0x000000ffff827224 */ /* 0x000fe200078e0085 */
[----:B------:R-:W-:-:S07]  /*28480*/  PRMT R169, R168, 0x7632, R169 ;  /* 0x00007632a8a97816 */ /* 0x000fce00000000a9 */
.L_x_7605:
[----:B------:R-:W-:Y:S05]  /*28490*/  BSYNC B1 ;  /* 0x0000000000017941 */ /* 0x000fea0003800000 */
.L_x_7603:
        /* <DEDUP_REMOVED lines=11> */
.L_x_7607:
[----:B------:R-:W-:Y:S01]  /*28550*/  IMAD.MOV.U32 R8, RZ, RZ, R7 ;  /* 0x000000ffff087224 */ /* 0x000fe200078e0007 */
[----:B------:R-:W-:Y:S01]  /*28560*/  PRMT R5, R9, 0x7632, R5 ;  /* 0x0000763209057816 */ /* 0x000fe20000000005 */
[----:B------:R-:W-:Y:S01]  /*28570*/  IMAD.MOV.U32 R133, RZ, RZ, R132 ;  /* 0x000000ffff857224 */ /* 0x000fe200078e0084 */
[----:B------:R-:W-:-:S07]  /*28580*/  PRMT R168, R168, 0x5410, R168 ;  /* 0x00005410a8a87816 */ /* 0x000fce00000000a8 */
.L_x_7608:
[----:B------:R-:W-:Y:S05]  /*28590*/  BSYNC B1 ;  /* 0x0000000000017941 */ /* 0x000fea0003800000 */
.L_x_7606:
        /* <DEDUP_REMOVED lines=11> */
.L_x_7610:
[----:B------:R-:W-:Y:S01]  /*28650*/  IMAD.MOV.U32 R7, RZ, RZ, R8 ;  /* 0x000000ffff077224 */ /* 0x000fe200078e0008 */
[----:B------:R-:W-:Y:S01]  /*28660*/  PRMT R9, R5, 0x7610, R9 ;  /* 0x0000761005097816 */ /* 0x000fe20000000009 */
[----:B------:R-:W-:Y:S01]  /*28670*/  IMAD.MOV.U32 R132, RZ, RZ, R135 ;  /* 0x000000ffff847224 */ /* 0x000fe200078e0087 */
[----:B------:R-:W-:-:S07]  /*28680*/  PRMT R168, R167, 0x7632, R168 ;  /* 0x00007632a7a87816 */ /* 0x000fce00000000a8 */
.L_x_7611:
[----:B------:R-:W-:Y:S05]  /*28690*/  BSYNC B1 ;  /* 0x0000000000017941 */ /* 0x000fea0003800000 */
.L_x_7609:
        /* <DEDUP_REMOVED lines=11> */
.L_x_7613:
[----:B------:R-:W-:Y:S01]  /*28750*/  IMAD.MOV.U32 R8, RZ, RZ, R7 ;  /* 0x000000ffff087224 */ /* 0x000fe200078e0007 */
[----:B------:R-:W-:Y:S01]  /*28760*/  PRMT R5, R5, 0x5410, R9 ;  /* 0x0000541005057816 */ /* 0x000fe20000000009 */
[----:B------:R-:W-:Y:S01]  /*28770*/  IMAD.MOV.U32 R135, RZ, RZ, R134 ;  /* 0x000000ffff877224 */ /* 0x000fe200078e0086 */
[----:B------:R-:W-:-:S07]  /*28780*/  PRMT R167, R167, 0x5410, R167 ;  /* 0x00005410a7a77816 */ /* 0x000fce00000000a7 */
.L_x_7614:
[----:B------:R-:W-:Y:S05]  /*28790*/  BSYNC B1 ;  /* 0x0000000000017941 */ /* 0x000fea0003800000 */
.L_x_7612:
        /* <DEDUP_REMOVED lines=11> */
.L_x_7616:
[----:B------:R-:W-:Y:S01]  /*28850*/  IMAD.MOV.U32 R7, RZ, RZ, R8 ;  /* 0x000000ffff077224 */ /* 0x000fe200078e0008 */
[----:B------:R-:W-:Y:S01]  /*28860*/  PRMT R9, R9, 0x7610, R5 ;  /* 0x0000761009097816 */ /* 0x000fe20000000005 */
[----:B------:R-:W-:Y:S01]  /*28870*/  IMAD.MOV.U32 R134, RZ, RZ, R137 ;  /* 0x000000ffff867224 */ /* 0x000fe200078e0089 */
[----:B------:R-:W-:-:S07]  /*28880*/  PRMT R167, R166, 0x7632, R167 ;  /* 0x00007632a6a77816 */ /* 0x000fce00000000a7 */
.L_x_7617:
[----:B------:R-:W-:Y:S05]  /*28890*/  BSYNC B1 ;  /* 0x0000000000017941 */ /* 0x000fea0003800000 */
.L_x_7615:
        /* <DEDUP_REMOVED lines=11> */
.L_x_7619:
[----:B------:R-:W-:Y:S01]  /*28950*/  IMAD.MOV.U32 R8, RZ, RZ, R7 ;  /* 0x000000ffff087224 */ /* 0x000fe200078e0007 */
[----:B------:R-:W-:Y:S01]  /*28960*/  PRMT R5, R9, 0x7632, R5 ;  /* 0x0000763209057816 */ /* 0x000fe20000000005 */
[----:B------:R-:W-:Y:S01]  /*28970*/  IMAD.MOV.U32 R137, RZ, RZ, R136 ;  /* 0x000000ffff897224 */ /* 0x000fe200078e0088 */
[----:B------:R-:W-:-:S07]  /*28980*/  PRMT R166, R166, 0x5410, R166 ;  /* 0x00005410a6a67816 */ /* 0x000fce00000000a6 */
.L_x_7620:
[----:B------:R-:W-:Y:S05]  /*28990*/  BSYNC B1 ;  /* 0x0000000000017941 */ /* 0x000fea0003800000 */
.L_x_7618:
        /* <DEDUP_REMOVED lines=11> */
.L_x_7622:
[----:B------:R-:W-:Y:S01]  /*28a50*/  IMAD.MOV.U32 R7, RZ, RZ, R8 ;  /* 0x000000ffff077224 */ /* 0x000fe200078e0008 */
[----:B------:R-:W-:Y:S01]  /*28a60*/  PRMT R9, R5, 0x7610, R9 ;  /* 0x0000761005097816 */ /* 0x000fe20000000009 */
[----:B------:R-:W-:Y:S01]  /*28a70*/  IMAD.MOV.U32 R136, RZ, RZ, R139 ;  /* 0x000000ffff887224 */ /* 0x000fe200078e008b */
[----:B------:R-:W-:-:S07]  /*28a80*/  PRMT R166, R165, 0x7632, R166 ;  /* 0x00007632a5a67816 */ /* 0x000fce00000000a6 */
.L_x_7623:
[----:B------:R-:W-:Y:S05]  /*28a90*/  BSYNC B1 ;  /* 0x0000000000017941 */ /* 0x000fea0003800000 */
.L_x_7621:
        /* <DEDUP_REMOVED lines=11> */
.L_x_7625:
[----:B------:R-:W-:Y:S01]  /*28b50*/  IMAD.MOV.U32 R8, RZ, RZ, R7 ;  /* 0x000000ffff087224 */ /* 0x000fe200078e0007 */
[----:B------:R-:W-:Y:S01]  /*28b60*/  PRMT R5, R5, 0x5410, R9 ;  /* 0x0000541005057816 */ /* 0x000fe20000000009 */
[----:B------:R-:W-:Y:S01]  /*28b70*/  IMAD.MOV.U32 R139, RZ, RZ, R138 ;  /* 0x000000ffff8b7224 */ /* 0x000fe200078e008a */
[----:B------:R-:W-:-:S07]  /*28b80*/  PRMT R165, R165, 0x5410, R165 ;  /* 0x00005410a5a57816 */ /* 0x000fce00000000a5 */
.L_x_7626:
[----:B------:R-:W-:Y:S05]  /*28b90*/  BSYNC B1 ;  /* 0x0000000000017941 */ /* 0x000fea0003800000 */
.L_x_7624:
        /* <DEDUP_REMOVED lines=11> */
.L_x_7628:
[----:B------:R-:W-:Y:S01]  /*28c50*/  IMAD.MOV.U32 R7, RZ, RZ, R8 ;  /* 0x000000ffff077224 */ /* 0x000fe200078e0008 */
[----:B------:R-:W-:Y:S01]  /*28c60*/  PRMT R9, R9, 0x7610, R5 ;  /* 0x0000761009097816 */ /* 0x000fe20000000005 */
[----:B------:R-:W-:Y:S01]  /*28c70*/  IMAD.MOV.U32 R138, RZ, RZ, R141 ;  /* 0x000000ffff8a7224 */ /* 0x000fe200078e008d */
[----:B------:R-:W-:-:S07]  /*28c80*/  PRMT R165, R164, 0x7632, R165 ;  /* 0x00007632a4a57816 */ /* 0x000fce00000000a5 */
.L_x_7629:
[----:B------:R-:W-:Y:S05]  /*28c90*/  BSYNC B1 ;  /* 0x0000000000017941 */ /* 0x000fea0003800000 */
.L_x_7627:
        /* <DEDUP_REMOVED lines=11> */
.L_x_7631:
[----:B------:R-:W-:Y:S01]  /*28d50*/  IMAD.MOV.U32 R8, RZ, RZ, R7 ;  /* 0x000000ffff087224 */ /* 0x000fe200078e0007 */
[----:B------:R-:W-:Y:S01]  /*28d60*/  PRMT R5, R9, 0x7632, R5 ;  /* 0x0000763209057816 */ /* 0x000fe20000000005 */
[----:B------:R-:W-:Y:S01]  /*28d70*/  IMAD.MOV.U32 R141, RZ, RZ, R140 ;  /* 0x000000ffff8d7224 */ /* 0x000fe200078e008c */
[----:B------:R-:W-:-:S07]  /*28d80*/  PRMT R164, R164, 0x5410, R164 ;  /* 0x00005410a4a47816 */ /* 0x000fce00000000a4 */
.L_x_7632:
[----:B------:R-:W-:Y:S05]  /*28d90*/  BSYNC B1 ;  /* 0x0000000000017941 */ /* 0x000fea0003800000 */
.L_x_7630:
        /* <DEDUP_REMOVED lines=11> */
.L_x_7634:
[----:B------:R-:W-:Y:S01]  /*28e50*/  IMAD.MOV.U32 R7, RZ, RZ, R8 ;  /* 0x000000ffff077224 */ /* 0x000fe200078e0008 */
[----:B------:R-:W-:Y:S01]  /*28e60*/  PRMT R9, R5, 0x7610, R9 ;  /* 0x0000761005097816 */ /* 0x000fe20000000009 */
[----:B------:R-:W-:Y:S01]  /*28e70*/  IMAD.MOV.U32 R140, RZ, RZ, R143 ;  /* 0x000000ffff8c7224 */ /* 0x000fe200078e008f */
[----:B------:R-:W-:-:S07]  /*28e80*/  PRMT R164, R163, 0x7632, R164 ;  /* 0x00007632a3a47816 */ /* 0x000fce00000000a4 */
.L_x_7635:
[----:B------:R-:W-:Y:S05]  /*28e90*/  BSYNC B1 ;  /* 0x0000000000017941 */ /* 0x000fea0003800000 */
.L_x_7633:
        /* <DEDUP_REMOVED lines=11> */
.L_x_7637:
[----:B------:R-:W-:Y:S01]  /*28f50*/  IMAD.MOV.U32 R8, RZ, RZ, R7 ;  /* 0x000000ffff087224 */ /* 0x000fe200078e0007 */
[----:B------:R-:W-:Y:S01]  /*28f60*/  PRMT R5, R5, 0x5410, R9 ;  /* 0x0000541005057816 */ /* 0x000fe20000000009 */
[----:B------:R-:W-:Y:S01]  /*28f70*/  IMAD.MOV.U32 R143, RZ, RZ, R142 ;  /* 0x000000ffff8f7224 */ /* 0x000fe200078e008e */
[----:B------:R-:W-:-:S07]  /*28f80*/  PRMT R163, R163, 0x5410, R163 ;  /* 0x00005410a3a37816 */ /* 0x000fce00000000a3 */
.L_x_7638:
[----:B------:R-:W-:Y:S05]  /*28f90*/  BSYNC B1 ;  /* 0x0000000000017941 */ /* 0x000fea0003800000 */
.L_x_7636:
        /* <DEDUP_REMOVED lines=11> */
.L_x_7640:
[----:B------:R-:W-:Y:S01]  /*29050*/  IMAD.MOV.U32 R7, RZ, RZ, R8 ;  /* 0x000000ffff077224 */ /* 0x000fe200078e0008 */
[----:B------:R-:W-:Y:S01]  /*29060*/  PRMT R9, R9, 0x7610, R5 ;  /* 0x0000761009097816 */ /* 0x000fe20000000005 */
[----:B------:R-:W-:Y:S01]  /*29070*/  IMAD.MOV.U32 R142, RZ, RZ, R145 ;  /* 0x000000ffff8e7224 */ /* 0x000fe200078e0091 */
[----:B------:R-:W-:-:S07]  /*29080*/  PRMT R163, R162, 0x7632, R163 ;  /* 0x00007632a2a37816 */ /* 0x000fce00000000a3 */
.L_x_7641:
[----:B------:R-:W-:Y:S05]  /*29090*/  BSYNC B1 ;  /* 0x0000000000017941 */ /* 0x000fea0003800000 */
.L_x_7639:
        /* <DEDUP_REMOVED lines=11> */
.L_x_7643:
[----:B------:R-:W-:Y:S01]  /*29150*/  IMAD.MOV.U32 R8, RZ, RZ, R7 ;  /* 0x000000ffff087224 */ /* 0x000fe200078e0007 */
[----:B------:R-:W-:Y:S01]  /*29160*/  PRMT R5, R9, 0x7632, R5 ;  /* 0x0000763209057816 */ /* 0x000fe20000000005 */
[----:B------:R-:W-:Y:S01]  /*29170*/  IMAD.MOV.U32 R145, RZ, RZ, R144 ;  /* 0x000000ffff917224 */ /* 0x000fe200078e0090 */
[----:B------:R-:W-:-:S07]  /*29180*/  PRMT R162, R162, 0x5410, R162 ;  /* 0x00005410a2a27816 */ /* 0x000fce00000000a2 */
.L_x_7644:
[----:B------:R-:W-:Y:S05]  /*29190*/  BSYNC B1 ;  /* 0x0000000000017941 */ /* 0x000fea0003800000 */
.L_x_7642:
        /* <DEDUP_REMOVED lines=11> */
.L_x_7646:
[----:B------:R-:W-:Y:S01]  /*29250*/  IMAD.MOV.U32 R7, RZ, RZ, R8 ;  /* 0x000000ffff077224 */ /* 0x000fe200078e0008 */
[----:B------:R-:W-:Y:S01]  /*29260*/  PRMT R9, R5, 0x7610, R9 ;  /* 0x0000761005097816 */ /* 0x000fe20000000009 */
[----:B------:R-:W-:Y:S01]  /*29270*/  IMAD.MOV.U32 R144, RZ, RZ, R147 ;  /* 0x000000ffff907224 */ /* 0x000fe200078e0093 */
[----:B------:R-:W-:-:S07]  /*29280*/  PRMT R162, R161, 0x7632, R162 ;  /* 0x00007632a1a27816 */ /* 0x000fce00000000a2 */
.L_x_7647:
[----:B------:R-:W-:Y:S05]  /*29290*/  BSYNC B1 ;  /* 0x0000000000017941 */ /* 0x000fea0003800000 */
.L_x_7645:
        /* <DEDUP_REMOVED lines=11> */
.L_x_7649:
[----:B------:R-:W-:Y:S01]  /*29350*/  IMAD.MOV.U32 R8, RZ, RZ, R7 ;  /* 0x000000ffff087224 */ /* 0x000fe200078e0007 */
[----:B------:R-:W-:Y:S01]  /*29360*/  PRMT R5, R5, 0x5410, R9 ;  /* 0x0000541005057816 */ /* 0x000fe20000000009 */
[----:B------:R-:W-:Y:S01]  /*29370*/  IMAD.MOV.U32 R147, RZ, RZ, R146 ;  /* 0x000000ffff937224 */ /* 0x000fe200078e0092 */
[----:B------:R-:W-:-:S07]  /*29380*/  PRMT R161, R161, 0x5410, R161 ;  /* 0x00005410a1a17816 */ /* 0x000fce00000000a1 */
.L_x_7650:
[----:B------:R-:W-:Y:S05]  /*29390*/  BSYNC B1 ;  /* 0x0000000000017941 */ /* 0x000fea0003800000 */
.L_x_7648:
        /* <DEDUP_REMOVED lines=11> */
.L_x_7652:
[----:B------:R-:W-:Y:S01]  /*29450*/  IMAD.MOV.U32 R7, RZ, RZ, R8 ;  /* 0x000000ffff077224 */ /* 0x000fe200078e0008 */
[----:B------:R-:W-:Y:S01]  /*29460*/  PRMT R9, R9, 0x7610, R5 ;  /* 0x0000761009097816 */ /* 0x000fe20000000005 */
[----:B------:R-:W-:Y:S01]  /*29470*/  IMAD.MOV.U32 R146, RZ, RZ, R149 ;  /* 0x000000ffff927224 */ /* 0x000fe200078e0095 */
[----:B------:R-:W-:-:S07]  /*29480*/  PRMT R161, R160, 0x7632, R161 ;  /* 0x00007632a0a17816 */ /* 0x000fce00000000a1 */
.L_x_7653:
[----:B------:R-:W-:Y:S05]  /*29490*/  BSYNC B1 ;  /* 0x0000000000017941 */ /* 0x000fea0003800000 */
.L_x_7651:
        /* <DEDUP_REMOVED lines=11> */
.L_x_7655:
[----:B------:R-:W-:Y:S01]  /*29550*/  IMAD.MOV.U32 R8, RZ, RZ, R7 ;  /* 0x000000ffff087224 */ /* 0x000fe200078e0007 */
[----:B------:R-:W-:Y:S01]  /*29560*/  PRMT R5, R9, 0x7632, R5 ;  /* 0x0000763209057816 */ /* 0x000fe20000000005 */
[----:B------:R-:W-:Y:S01]  /*29570*/  IMAD.MOV.U32 R149, RZ, RZ, R148 ;  /* 0x000000ffff957224 */ /* 0x000fe200078e0094 */
[----:B------:R-:W-:-:S07]  /*29580*/  PRMT R160, R160, 0x5410, R160 ;  /* 0x00005410a0a07816 */ /* 0x000fce00000000a0 */
.L_x_7656:
[----:B------:R-:W-:Y:S05]  /*29590*/  BSYNC B1 ;  /* 0x0000000000017941 */ /* 0x000fea0003800000 */
.L_x_7654:
        /* <DEDUP_REMOVED lines=11> */
.L_x_7658:
[----:B------:R-:W-:Y:S01]  /*29650*/  IMAD.MOV.U32 R7, RZ, RZ, R8 ;  /* 0x000000ffff077224 */ /* 0x000fe200078e0008 */
[----:B------:R-:W-:Y:S01]  /*29660*/  PRMT R9, R5, 0x7610, R9 ;  /* 0x0000761005097816 */ /* 0x000fe20000000009 */
[----:B------:R-:W-:Y:S01]  /*29670*/  IMAD.MOV.U32 R148, RZ, RZ, R151 ;  /* 0x000000ffff947224 */ /* 0x000fe200078e0097 */
[----:B------:R-:W-:-:S07]  /*29680*/  PRMT R160, R159, 0x7632, R160 ;  /* 0x000076329fa07816 */ /* 0x000fce00000000a0 */
.L_x_7659:
[----:B------:R-:W-:Y:S05]  /*29690*/  BSYNC B1 ;  /* 0x0000000000017941 */ /* 0x000fea0003800000 */
.L_x_7657:
        /* <DEDUP_REMOVED lines=11> */
.L_x_7661:
[----:B------:R-:W-:Y:S01]  /*29750*/  IMAD.MOV.U32 R8, RZ, RZ, R7 ;  /* 0x000000ffff087224 */ /* 0x000fe200078e0007 */
[----:B------:R-:W-:Y:S01]  /*29760*/  PRMT R5, R5, 0x5410, R9 ;  /* 0x0000541005057816 */ /* 0x000fe20000000009 */
[----:B------:R-:W-:Y:S01]  /*29770*/  IMAD.MOV.U32 R151, RZ, RZ, R150 ;  /* 0x000000ffff977224 */ /* 0x000fe200078e0096 */
[----:B------:R-:W-:-:S07]  /*29780*/  PRMT R159, R159, 0x5410, R159 ;  /* 0x000054109f9f7816 */ /* 0x000fce000000009f */
.L_x_7662:
[----:B------:R-:W-:Y:S05]  /*29790*/  BSYNC B1 ;  /* 0x0000000000017941 */ /* 0x000fea0003800000 */
.L_x_7660:
        /* <DEDUP_REMOVED lines=11> */
.L_x_7664:
[----:B------:R-:W-:Y:S01]  /*29850*/  IMAD.MOV.U32 R7, RZ, RZ, R8 ;  /* 0x000000ffff077224 */ /* 0x000fe200078e0008 */
[----:B------:R-:W-:Y:S01]  /*29860*/  PRMT R9, R9, 0x7610, R5 ;  /* 0x0000761009097816 */ /* 0x000fe20000000005 */
[----:B------:R-:W-:Y:S01]  /*29870*/  IMAD.MOV.U32 R150, RZ, RZ, R153 ;  /* 0x000000ffff967224 */ /* 0x000fe200078e0099 */
[----:B------:R-:W-:-:S07]  /*29880*/  PRMT R159, R158, 0x7632, R159 ;  /* 0x000076329e9f7816 */ /* 0x000fce000000009f */
.L_x_7665:
[----:B------:R-:W-:Y:S05]  /*29890*/  BSYNC B1 ;  /* 0x0000000000017941 */ /* 0x000fea0003800000 */
.L_x_7663:
        /* <DEDUP_REMOVED lines=11> */
.L_x_7667:
[----:B------:R-:W-:Y:S01]  /*29950*/  IMAD.MOV.U32 R8, RZ, RZ, R7 ;  /* 0x000000ffff087224 */ /* 0x000fe200078e0007 */
[----:B------:R-:W-:Y:S01]  /*29960*/  PRMT R5, R9, 0x7632, R5 ;  /* 0x0000763209057816 */ /* 0x000fe20000000005 */
[----:B------:R-:W-:Y:S01]  /*29970*/  IMAD.MOV.U32 R153, RZ, RZ, R152 ;  /* 0x000000ffff997224 */ /* 0x000fe200078e0098 */
[----:B------:R-:W-:-:S07]  /*29980*/  PRMT R158, R158, 0x5410, R158 ;  /* 0x000054109e9e7816 */ /* 0x000fce000000009e */
.L_x_7668:
[----:B------:R-:W-:Y:S05]  /*29990*/  BSYNC B1 ;  /* 0x0000000000017941 */ /* 0x000fea0003800000 */
.L_x_7666:
        /* <DEDUP_REMOVED lines=11> */
.L_x_7670:
[----:B------:R-:W-:Y:S01]  /*29a50*/  IMAD.MOV.U32 R7, RZ, RZ, R8 ;  /* 0x000000ffff077224 */ /* 0x000fe200078e0008 */
[----:B------:R-:W-:Y:S01]  /*29a60*/  PRMT R9, R5, 0x7610, R9 ;  /* 0x0000761005097816 */ /* 0x000fe20000000009 */
[----:B------:R-:W-:Y:S01]  /*29a70*/  IMAD.MOV.U32 R152, RZ, RZ, R155 ;  /* 0x000000ffff987224 */ /* 0x000fe200078e009b */
[----:B------:R-:W-:-:S07]  /*29a80*/  PRMT R158, R157, 0x7632, R158 ;  /* 0x000076329d9e7816 */ /* 0x000fce000000009e */
.L_x_7671:
[----:B------:R-:W-:Y:S05]  /*29a90*/  BSYNC B1 ;  /* 0x0000000000017941 */ /* 0x000fea0003800000 */
.L_x_7669:
        /* <DEDUP_REMOVED lines=11> */
.L_x_7673:
[----:B------:R-:W-:Y:S01]  /*29b50*/  IMAD.MOV.U32 R155, RZ, RZ, R154 ;  /* 0x000000ffff9b7224 */ /* 0x000fe200078e009a */
[C---:B------:R-:W-:Y:S01]  /*29b60*/  PRMT R157, R9.reuse, 0x5410, R157 ;  /* 0x00005410099d7816 */ /* 0x040fe2000000009d */
[--C-:B------:R-:W-:Y:S01]  /*29b70*/  IMAD.MOV.U32 R5, RZ, RZ, R7.reuse ;  /* 0x000000ffff057224 */ /* 0x100fe200078e0007 */
[----:B------:R-:W-:Y:S01]  /*29b80*/  PRMT R8, R9, 0x7610, R8 ;  /* 0x0000761009087816 */ /* 0x000fe20000000008 */
[----:B------:R-:W-:-:S07]  /*29b90*/  IMAD.MOV.U32 R154, RZ, RZ, R7 ;  /* 0x000000ffff9a7224 */ /* 0x000fce00078e0007 */
.L_x_7674:
[----:B------:R-:W-:Y:S05]  /*29ba0*/  BSYNC B1 ;  /* 0x0000000000017941 */ /* 0x000fea0003800000 */
.L_x_7672:
[----:B------:R-:W-:Y:S02]  /*29bb0*/  VIADD R156, R156, 0x4 ;  /* 0x000000049c9c7836 */ /* 0x000fe40000000000 */
[----:B------:R-:W-:Y:S01]  /*29bc0*/  VIADD R4, R4, 0x2 ;  /* 0x0000000204047836 */ /* 0x000fe20000000000 */
[----:B------:R-:W-:Y:S06]  /*29bd0*/  @P3 BRA `(.L_x_7675) ;  /* 0xffffffc0000c3947 */ /* 0x000fec000383ffff */
[----:B------:R-:W-:Y:S01]  /*29be0*/  FADD.FTZ R3, R3, R6 ;  /* 0x0000000603037221 */ /* 0x000fe20000010000 */
[----:B------:R-:W-:Y:S01]  /*29bf0*/  PRMT R157, R8, 0x7610, R157 ;  /* 0x00007610089d7816 */ /* 0x000fe2000000009d */
[----:B------:R-:W-:Y:S02]  /*29c00*/  IMAD.MOV.U32 R154, RZ, RZ, R5 ;  /* 0x000000ffff9a7224 */ /* 0x000fe400078e0005 */
[----:B------:R-:W-:-:S07]  /*29c10*/  IMAD.MOV.U32 R2, RZ, RZ, R0 ;  /* 0x000000ffff027224 */ /* 0x000fce00078e0000 */
.L_x_7485:
[----:B------:R-:W-:Y:S05]  /*29c20*/  BSYNC B0 ;  /* 0x0000000000007941 */ /* 0x000fea0003800000 */
.L_x_7484:
[----:B-1----:R-:W-:Y:S01]  /*29c30*/  IMAD.MOV.U32 R4, RZ, RZ, R157 ;  /* 0x000000ffff047224 */ /* 0x002fe200078e009d */
[----:B------:R-:W-:Y:S01]  /*29c40*/  STL.64 [R1+0x190], R154 ;  /* 0x0001909a01007387 */ /* 0x000fe20000100a00 */
[----:B------:R-:W-:Y:S01]  /*29c50*/  IMAD.MOV.U32 R5, RZ, RZ, R158 ;  /* 0x000000ffff057224 */ /* 0x000fe200078e009e */
[----:B------:R-:W-:Y:S02]  /*29c60*/  BSSY B0, `(.L_x_7676) ;  /* 0x00000a0000007945 */ /* 0x000fe40003800000 */
[----:B------:R-:W-:Y:S04]  /*29c70*/  STL.64 [R1+0x198], R152 ;  /* 0x0001989801007387 */ /* 0x000fe80000100a00 */
[----:B------:R0:W-:Y:S04]  /*29c80*/  STL.64 [R1+0x290], R4 ;  /* 0x0002900401007387 */ /* 0x0001e80000100a00 */
[----:B------:R-:W-:Y:S04]  /*29c90*/  STL.64 [R1+0x1a0], R150 ;  /* 0x0001a09601007387 */ /* 0x000fe80000100a00 */
[----:B------:R-:W-:Y:S01]  /*29ca0*/  STL.64 [R1+0x1a8], R148 ;  /* 0x0001a89401007387 */ /* 0x000fe20000100a00 */
[----:B0-----:R-:W-:-:S03]  /*29cb0*/  IMAD.MOV.U32 R4, RZ, RZ, R159 ;  /* 0x000000ffff047224 */ /* 0x001fc600078e009f */
[----:B------:R-:W-:Y:S01]  /*29cc0*/  STL.64 [R1+0x1b0], R146 ;  /* 0x0001b09201007387 */ /* 0x000fe20000100a00 */
[----:B------:R-:W-:-:S03]  /*29cd0*/  IMAD.MOV.U32 R5, RZ, RZ, R160 ;  /* 0x000000ffff057224 */ /* 0x000fc600078e00a0 */
        /* <DEDUP_REMOVED lines=48> */
[----:B------:R-:W-:-:S05]  /*29fe0*/  IMAD.MOV.U32 R5, RZ, RZ, R174 ;  /* 0x000000ffff057224 */ /* 0x000fca00078e00ae */
[----:B------:R0:W-:Y:S02]  /*29ff0*/  STL.64 [R1+0x2d0], R4 ;  /* 0x0002d00401007387 */ /* 0x0001e40000100a00 */
[----:B0-----:R-:W-:Y:S02]  /*2a000*/  IMAD.MOV.U32 R4, RZ, RZ, R175 ;  /* 0x000000ffff047224 */ /* 0x001fe400078e00af */
        /* <DEDUP_REMOVED lines=19> */
[----:B------:R0:W-:Y:S01]  /*2a140*/  STL.64 [R1+0x308], R4 ;  /* 0x0003080401007387 */ /* 0x0001e20000100a00 */
[----:B------:R-:W-:Y:S05]  /*2a150*/  @P1 BRA `(.L_x_7677) ;  /* 0x0000000400401947 */ /* 0x000fea0003800000 */
[----:B------:R-:W1:Y:S02]  /*2a160*/  LDC R0, c[0x0][0x234] ;  /* 0x00008d00ff007b82 */ /* 0x000e640000000800 */
[----:B-1----:R-:W-:-:S13]  /*2a170*/  ISETP.GE.AND P0, PT, R0, 0x1, PT ;  /* 0x000000010000780c */ /* 0x002fda0003f06270 */
[----:B------:R-:W-:Y:S05]  /*2a180*/  @!P0 BRA `(.L_x_7678) ;  /* 0x00000004001c8947 */ /* 0x000fea0003800000 */
[----:B------:R-:W-:-:S05]  /*2a190*/  IMAD.SHL.U32 R0, R0, 0x2, RZ ;  /* 0x0000000200007824 */ /* 0x000fca00078e00ff */
[----:B------:R-:W-:-:S04]  /*2a1a0*/  VIMNMX R0, R0, 0x1, !PT ;  /* 0x0000000100007848 */ /* 0x000fc80007fe0100 */
[C---:B0-----:R-:W-:Y:S01]  /*2a1b0*/  LOP3.LUT R5, R0.reuse, 0x3, RZ, 0xc0, !PT ;  /* 0x0000000300057812 */ /* 0x041fe200078ec0ff */
[----:B------:R-:W-:-:S03]  /*2a1c0*/  VIADD R4, R0, 0xffffffff ;  /* 0xffffffff00047836 */ /* 0x000fc60000000000 */
[----:B------:R-:W-:Y:S02]  /*2a1d0*/  ISETP.NE.AND P1, PT, R5, RZ, PT ;  /* 0x000000ff0500720c */ /* 0x000fe40003f25270 */
[----:B------:R-:W-:Y:S01]  /*2a1e0*/  ISETP.GE.U32.AND P0, PT, R4, 0x3, PT ;  /* 0x000000030400780c */ /* 0x000fe20003f06070 */
[----:B------:R-:W-:-:S12]  /*2a1f0*/  IMAD.MOV.U32 R4, RZ, RZ, RZ ;  /* 0x000000ffff047224 */ /* 0x000fd800078e00ff */
[----:B------:R-:W-:Y:S05]  /*2a200*/  @!P0 BRA `(.L_x_7679) ;  /* 0x0000000000908947 */ /* 0x000fea0003800000 */
[----:B------:R-:W0:Y:S01]  /*2a210*/  S2R R7, SR_CgaCtaId ;  /* 0x0000000000077919 */ /* 0x000e220000008800 */
[----:B------:R-:W1:Y:S01]  /*2a220*/  S2UR UR4, SR_CTAID.X ;  /* 0x00000000000479c3 */ /* 0x000e620000002500 */
[----:B------:R-:W-:Y:S01]  /*2a230*/  MOV R4, 0x400 ;  /* 0x0000040000047802 */ /* 0x000fe20000000f00 */
[----:B------:R-:W-:Y:S01]  /*2a240*/  IMAD.IADD R0, R0, 0x1, -R5 ;  /* 0x0000000100007824 */ /* 0x000fe200078e0a05 */
[----:B------:R-:W-:Y:S01]  /*2a250*/  ULDC UR5, c[0x0][0x230] ;  /* 0x00008c0000057ab9 */ /* 0x000fe20000000800 */
[----:B------:R-:W-:Y:S02]  /*2a260*/  VIADD R15, R1, 0x190 ;  /* 0x00000190010f7836 */ /* 0x000fe40000000000 */
[----:B------:R-:W-:Y:S01]  /*2a270*/  VIADD R4, R4, 0x4a0 ;  /* 0x000004a004047836 */ /* 0x000fe20000000000 */
[----:B-1----:R-:W-:-:S04]  /*2a280*/  UIMAD UR4, UR4, UR5, URZ ;  /* 0x00000005040472a4 */ /* 0x002fc8000f8e023f */
[----:B0-----:R-:W-:Y:S01]  /*2a290*/  LEA R7, R7, R4, 0x18 ;  /* 0x0000000407077211 */ /* 0x001fe200078ec0ff */
[----:B------:R-:W-:-:S07]  /*2a2a0*/  IMAD.MOV.U32 R4, RZ, RZ, RZ ;  /* 0x000000ffff047224 */ /* 0x000fce00078e00ff */
.L_x_7680:
[C-C-:B0-----:R-:W-:Y:S02]  /*2a2b0*/  IMAD R10, R4.reuse, 0x2, R15.reuse ;  /* 0x00000002040a7824 */ /* 0x141fe400078e020f */
[----:B------:R-:W-:-:S03]  /*2a2c0*/  IMAD R6, R4, 0x4, R15 ;  /* 0x0000000404067824 */ /* 0x000fc600078e020f */
[----:B------:R-:W2:Y:S04]  /*2a2d0*/  LDL.64 R12, [R10+0x100] ;  /* 0x000100000a0c7983 */ /* 0x000ea80000100a00 */
[----:B------:R-:W3:Y:S04]  /*2a2e0*/  LDL.64 R8, [R6] ;  /* 0x0000000006087983 */ /* 0x000ee80000100a00 */
[----:B------:R2:W4:Y:S01]  /*2a2f0*/  LDL.64 R16, [R6+0x8] ;  /* 0x0000080006107983 */ /* 0x0005220000100a00 */
[----:B------:R-:W-:Y:S02]  /*2a300*/  IMAD R11, R4, 0x4, R7 ;  /* 0x00000004040b7824 */ /* 0x000fe400078e0207 */
[----:B------:R-:W-:-:S05]  /*2a310*/  VIADD R0, R0, 0xfffffffc ;  /* 0xfffffffc00007836 */ /* 0x000fca0000000000 */
[----:B------:R-:W-:Y:S01]  /*2a320*/  ISETP.NE.AND P0, PT, R0, RZ, PT ;  /* 0x000000ff0000720c */ /* 0x000fe20003f05270 */
[----:B------:R-:W-:Y:S02]  /*2a330*/  VIADD R4, R4, 0x4 ;  /* 0x0000000404047836 */ /* 0x000fe40000000000 */
[--C-:B--2---:R-:W-:Y:S02]  /*2a340*/  HADD2.F32 R6, -RZ, R12.reuse.H0_H0 ;  /* 0x2000000cff067230 */ /* 0x104fe40000004100 */
[----:B------:R-:W-:Y:S02]  /*2a350*/  HADD2.F32 R12, -RZ, R12.H1_H1 ;  /* 0x3000000cff0c7230 */ /* 0x000fe40000004100 */
[----:B---3--:R-:W-:Y:S02]  /*2a360*/  VIADD R8, R8, UR4 ;  /* 0x0000000408087c36 */ /* 0x008fe40008000000 */
[----:B------:R-:W-:Y:S02]  /*2a370*/  VIADD R14, R9, UR4 ;  /* 0x00000004090e7c36 */ /* 0x000fe40008000000 */
[----:B----4-:R-:W-:-:S02]  /*2a380*/  VIADD R16, R16, UR4 ;  /* 0x0000000410107c36 */ /* 0x010fc40008000000 */
[----:B------:R-:W-:Y:S02]  /*2a390*/  VIADD R18, R17, UR4 ;  /* 0x0000000411127c36 */ /* 0x000fe40008000000 */
        /* <DEDUP_REMOVED lines=11> */
.L_x_7679:
[----:B------:R-:W-:Y:S05]  /*2a450*/  @!P1 BRA `(.L_x_7678) ;  /* 0x0000000000689947 */ /* 0x000fea0003800000 */
[----:B------:R-:W1:Y:S01]  /*2a460*/  S2R R9, SR_CgaCtaId ;  /* 0x0000000000097919 */ /* 0x000e620000008800 */
[----:B------:R-:W2:Y:S01]  /*2a470*/  S2UR UR4, SR_CTAID.X ;  /* 0x00000000000479c3 */ /* 0x000ea20000002500 */
[----:B------:R-:W-:Y:S01]  /*2a480*/  MOV R0, 0x400 ;  /* 0x0000040000007802 */ /* 0x000fe20000000f00 */
[----:B------:R-:W-:Y:S01]  /*2a490*/  VIADD R7, R1, 0x188 ;  /* 0x0000018801077836 */ /* 0x000fe20000000000 */
[----:B------:R-:W-:-:S03]  /*2a4a0*/  ULDC UR5, c[0x0][0x230] ;  /* 0x00008c0000057ab9 */ /* 0x000fc60000000800 */
[----:B------:R-:W-:Y:S02]  /*2a4b0*/  VIADD R0, R0, 0x4a0 ;  /* 0x000004a000007836 */ /* 0x000fe40000000000 */
[----:B0-----:R-:W-:-:S04]  /*2a4c0*/  IMAD R6, R4, 0x4, R7 ;  /* 0x0000000404067824 */ /* 0x001fc800078e0207 */
[----:B------:R-:W-:Y:S01]  /*2a4d0*/  VIADD R8, R6, 0x8 ;  /* 0x0000000806087836 */ /* 0x000fe20000000000 */
[----:B--2---:R-:W-:Y:S01]  /*2a4e0*/  UIMAD UR4, UR4, UR5, URZ ;  /* 0x00000005040472a4 */ /* 0x004fe2000f8e023f */
[----:B-1----:R-:W-:Y:S01]  /*2a4f0*/  LEA R9, R9, R0, 0x18 ;  /* 0x0000000009097211 */ /* 0x002fe200078ec0ff */
[----:B------:R-:W-:-:S04]  /*2a500*/  IMAD R0, R4, 0x2, R7 ;  /* 0x0000000204007824 */ /* 0x000fc800078e0207 */
[----:B------:R-:W-:Y:S02]  /*2a510*/  IMAD R4, R4, 0x4, R9 ;  /* 0x0000000404047824 */ /* 0x000fe400078e0209 */
[----:B------:R-:W-:Y:S02]  /*2a520*/  VIADD R10, R0, 0x108 ;  /* 0x00000108000a7836 */ /* 0x000fe40000000000 */
[----:B------:R-:W-:-:S07]  /*2a530*/  VIADD R4, R4, 0x100 ;  /* 0x0000010004047836 */ /* 0x000fce0000000000 */
.L_x_7681:
[----:B------:R0:W2:Y:S04]  /*2a540*/  LDL R0, [R8] ;  /* 0x0000000008007983 */ /* 0x0000a80000100800 */
[----:B------:R1:W3:Y:S01]  /*2a550*/  LDL.U16 R6, [R10] ;  /* 0x000000000a067983 */ /* 0x0002e20000100400 */
[----:B------:R-:W-:Y:S02]  /*2a560*/  VIADD R5, R5, 0xffffffff ;  /* 0xffffffff05057836 */ /* 0x000fe40000000000 */
[----:B0-----:R-:W-:-:S03]  /*2a570*/  VIADD R8, R8, 0x4 ;  /* 0x0000000408087836 */ /* 0x001fc60000000000 */
[----:B------:R-:W-:Y:S01]  /*2a580*/  ISETP.NE.AND P0, PT, R5, RZ, PT ;  /* 0x000000ff0500720c */ /* 0x000fe20003f05270 */
[----:B-1----:R-:W-:Y:S02]  /*2a590*/  VIADD R10, R10, 0x2 ;  /* 0x000000020a0a7836 */ /* 0x002fe40000000000 */
[----:B--2---:R-:W-:Y:S02]  /*2a5a0*/  VIADD R7, R0, UR4 ;  /* 0x0000000400077c36 */ /* 0x004fe40008000000 */
[----:B---3--:R-:W-:-:S03]  /*2a5b0*/  HADD2.F32 R9, -RZ, R6.H0_H0 ;  /* 0x20000006ff097230 */ /* 0x008fc60000004100 */
[----:B------:R-:W-:Y:S04]  /*2a5c0*/  STS [R4+-0x100], R7 ;  /* 0xffff000704007388 */ /* 0x000fe80000000800 */
[----:B------:R0:W-:Y:S02]  /*2a5d0*/  STS [R4], R9 ;  /* 0x0000000904007388 */ /* 0x0001e40000000800 */
[----:B0-----:R-:W-:Y:S01]  /*2a5e0*/  VIADD R4, R4, 0x4 ;  /* 0x0000000404047836 */ /* 0x001fe20000000000 */
[----:B------:R-:W-:Y:S06]  /*2a5f0*/  @P0 BRA `(.L_x_7681) ;  /* 0xfffffffc00d00947 */ /* 0x000fec000383ffff */
.L_x_7678:
[----:B------:R-:W1:Y:S01]  /*2a600*/  S2UR UR5, SR_CgaCtaId ;  /* 0x00000000000579c3 */ /* 0x000e620000008800 */
[----:B------:R-:W-:Y:S01]  /*2a610*/  UMOV UR4, 0x400 ;  /* 0x0000040000047882 */ /* 0x000fe20000000000 */
[----:B0-----:R-:W-:Y:S02]  /*2a620*/  IMAD.MOV.U32 R4, RZ, RZ, R3 ;  /* 0x000000ffff047224 */ /* 0x001fe400078e0003 */
[----:B------:R-:W-:Y:S01]  /*2a630*/  IMAD.MOV.U32 R5, RZ, RZ, R2 ;  /* 0x000000ffff057224 */ /* 0x000fe200078e0002 */
[----:B-1----:R-:W-:-:S09]  /*2a640*/  ULEA UR4, UR5, UR4, 0x18 ;  /* 0x0000000405047291 */ /* 0x002fd2000f8ec03f */
[----:B------:R1:W-:Y:S03]  /*2a650*/  STS.64 [UR4+0x6a0], R4 ;  /* 0x0006a004ff007988 */ /* 0x0003e60008000a04 */
.L_x_7677:
[----:B------:R-:W-:Y:S05]  /*2a660*/  BSYNC B0 ;  /* 0x0000000000007941 */ /* 0x000fea0003800000 */
.L_x_7676:
[----:B------:R-:W2:Y:S01]  /*2a670*/  S2R R7, SR_TID.X ;  /* 0x0000000000077919 */ /* 0x000ea20000002100 */
[----:B------:R-:W-:Y:S01]  /*2a680*/  BAR.SYNC.DEFER_BLOCKING 0x0 ;  /* 0x0000000000007b1d */ /* 0x000fe20000010000 */
[----:B--2---:R-:W-:-:S13]  /*2a690*/  ISETP.GT.AND P0, PT, R7, 0x81, PT ;  /* 0x000000810700780c */ /* 0x004fda0003f04270 */
[----:B------:R-:W-:Y:S05]  /*2a6a0*/  @P0 EXIT ;  /* 0x000000000000094d */ /* 0x000fea0003800000 */
[----:B01----:R-:W0:Y:S01]  /*2a6b0*/  S2R R4, SR_CTAID.X ;  /* 0x0000000000047919 */ /* 0x003e220000002500 */
[----:B------:R-:W0:Y:S01]  /*2a6c0*/  S2UR UR4, SR_CTAID.Y ;  /* 0x00000000000479c3 */ /* 0x000e220000002600 */
[C---:B------:R-:W-:Y:S01]  /*2a6d0*/  VIMNMX R0, R7.reuse, 0x42, !PT ;  /* 0x0000004207007848 */ /* 0x040fe20007fe0100 */
[----:B------:R-:W-:Y:S03]  /*2a6e0*/  BSSY B0, `(.L_x_7682) ;  /* 0x0000019000007945 */ /* 0x000fe60003800000 */
[----:B------:R-:W-:-:S03]  /*2a6f0*/  IADD3 R0, -R7, 0x3f, R0 ;  /* 0x0000003f07007810 */ /* 0x000fc60007ffe100 */
[----:B------:R-:W0:Y:S01]  /*2a700*/  LDC R3, c[0x0][0x10] ;  /* 0x00000400ff037b82 */ /* 0x000e220000000800 */
[C---:B------:R-:W-:Y:S02]  /*2a710*/  LEA.HI R2, R0.reuse, 0x1, RZ, 0x1a ;  /* 0x0000000100027811 */ /* 0x040fe400078fd0ff */
[----:B------:R-:W-:Y:S02]  /*2a720*/  ISETP.GE.U32.AND P1, PT, R0, 0xc0, PT ;  /* 0x000000c00000780c */ /* 0x000fe40003f26070 */
[----:B------:R-:W-:Y:S01]  /*2a730*/  LOP3.LUT P0, R2, R2, 0x3, RZ, 0xc0, !PT ;  /* 0x0000000302027812 */ /* 0x000fe2000780c0ff */
[----:B0-----:R-:W-:-:S12]  /*2a740*/  IMAD R0, R4, R3, UR4 ;  /* 0x0000000404007e24 */ /* 0x001fd8000f8e0203 */
[----:B------:R-:W-:Y:S05]  /*2a750*/  @!P0 BRA `(.L_x_7683) ;  /* 0x0000000000448947 */ /* 0x000fea0003800000 */
[----:B------:R-:W0:Y:S01]  /*2a760*/  S2UR UR5, SR_CgaCtaId ;  /* 0x00000000000579c3 */ /* 0x000e220000008800 */
[----:B------:R-:W-:Y:S01]  /*2a770*/  UMOV UR4, 0x400 ;  /* 0x0000040000047882 */ /* 0x000fe20000000000 */
[----:B------:R-:W-:Y:S01]  /*2a780*/  IMAD.MOV.U32 R6, RZ, RZ, R2 ;  /* 0x000000ffff067224 */ /* 0x000fe200078e0002 */
[----:B------:R-:W-:Y:S01]  /*2a790*/  UIADD3 UR4, UR4, 0x4a0, URZ ;  /* 0x000004a004047890 */ /* 0x000fe2000fffe03f */
[----:B------:R-:W-:-:S04]  /*2a7a0*/  IMAD R9, R0, 0x82, R7 ;  /* 0x0000008200097824 */ /* 0x000fc800078e0207 */
[----:B------:R-:W1:Y:S01]  /*2a7b0*/  LDC.64 R4, c[0x0][0x228] ;  /* 0x00008a00ff047b82 */ /* 0x000e620000000a00 */
[----:B0-----:R-:W-:-:S06]  /*2a7c0*/  ULEA UR4, UR5, UR4, 0x18 ;  /* 0x0000000405047291 */ /* 0x001fcc000f8ec03f */
[----:B------:R-:W-:-:S07]  /*2a7d0*/  LEA R8, R7, UR4, 0x2 ;  /* 0x0000000407087c11 */ /* 0x000fce000f8e10ff */
.L_x_7684:
[----:B0-----:R0:W2:Y:S01]  /*2a7e0*/  LDS R11, [R8] ;  /* 0x00000000080b7984 */ /* 0x0010a20000000800 */
[----:B-1----:R-:W-:-:S04]  /*2a7f0*/  IMAD.WIDE.U32 R2, R9, 0x4, R4 ;  /* 0x0000000409027825 */ /* 0x002fc800078e0004 */
[----:B------:R-:W-:Y:S02]  /*2a800*/  VIADD R6, R6, 0xffffffff ;  /* 0xffffffff06067836 */ /* 0x000fe40000000000 */
[----:B------:R-:W-:Y:S02]  /*2a810*/  VIADD R7, R7, 0x40 ;  /* 0x0000004007077836 */ /* 0x000fe40000000000 */
[----:B------:R-:W-:Y:S01]  /*2a820*/  VIADD R9, R9, 0x40 ;  /* 0x0000004009097836 */ /* 0x000fe20000000000 */
[----:B------:R-:W-:Y:S01]  /*2a830*/  ISETP.NE.AND P0, PT, R6, RZ, PT ;  /* 0x000000ff0600720c */ /* 0x000fe20003f05270 */
[----:B0-----:R-:W-:Y:S01]  /*2a840*/  VIADD R8, R8, 0x100 ;  /* 0x0000010008087836 */ /* 0x001fe20000000000 */
[----:B--2---:R0:W-:Y:S11]  /*2a850*/  STG.E desc[UR6][R2.64], R11 ;  /* 0x0000000b02007986 */ /* 0x0041f6000c101906 */
[----:B------:R-:W-:Y:S05]  /*2a860*/  @P0 BRA `(.L_x_7684) ;  /* 0xfffffffc00dc0947 */ /* 0x000fea000383ffff */
.L_x_7683:
[----:B------:R-:W-:Y:S05]  /*2a870*/  BSYNC B0 ;  /* 0x0000000000007941 */ /* 0x000fea0003800000 */
.L_x_7682:
[----:B------:R-:W-:Y:S05]  /*2a880*/  @!P1 EXIT ;  /* 0x000000000000994d */ /* 0x000fea0003800000 */
[----:B------:R-:W1:Y:S01]  /*2a890*/  S2UR UR5, SR_CgaCtaId ;  /* 0x00000000000579c3 */ /* 0x000e620000008800 */
[----:B------:R-:W-:Y:S01]  /*2a8a0*/  VIADD R18, R7, 0xffffff00 ;  /* 0xffffff0007127836 */ /* 0x000fe20000000000 */
[----:B------:R-:W-:Y:S01]  /*2a8b0*/  UMOV UR4, 0x400 ;  /* 0x0000040000047882 */ /* 0x000fe20000000000 */
[----:B------:R-:W-:Y:S01]  /*2a8c0*/  IMAD R19, R0, 0x82, R7 ;  /* 0x0000008200137824 */ /* 0x000fe200078e0207 */
[----:B------:R-:W-:Y:S01]  /*2a8d0*/  UIADD3 UR4, UR4, 0x4a0, URZ ;  /* 0x000004a004047890 */ /* 0x000fe2000fffe03f */
[----:B------:R-:W-:Y:S01]  /*2a8e0*/  BSSY B0, `(.L_x_7685) ;  /* 0x000004f000007945 */ /* 0x000fe20003800000 */
[----:B0-----:R-:W-:Y:S01]  /*2a8f0*/  IADD3 R2, -R18, -0x7e, RZ ;  /* 0xffffff8212027810 */ /* 0x001fe20007ffe1ff */
[----:B------:R-:W-:Y:S01]  /*2a900*/  VIADD R21, R19, 0xc0 ;  /* 0x000000c013157836 */ /* 0x000fe20000000000 */
[----:B------:R-:W-:Y:S02]  /*2a910*/  PLOP3.LUT P0, PT, PT, PT, PT, 0x80, 0x0 ;  /* 0x000000000000781c */ /* 0x000fe40003f0f070 */
[----:B------:R-:W-:Y:S01]  /*2a920*/  ISETP.GT.AND P1, PT, R2, 0x300, PT ;  /* 0x000003000200780c */ /* 0x000fe20003f24270 */
[----:B-1----:R-:W-:-:S06]  /*2a930*/  ULEA UR4, UR5, UR4, 0x18 ;  /* 0x0000000405047291 */ /* 0x002fcc000f8ec03f */
[----:B------:R-:W-:-:S05]  /*2a940*/  LEA R7, R7, UR4, 0x2 ;  /* 0x0000000407077c11 */ /* 0x000fca000f8e10ff */
[----:B------:R-:W-:Y:S01]  /*2a950*/  VIADD R0, R7, 0x200 ;  /* 0x0000020007007836 */ /* 0x000fe20000000000 */
[----:B------:R-:W-:Y:S06]  /*2a960*/  @!P1 BRA `(.L_x_7686) ;  /* 0x0000000400189947 */ /* 0x000fec0003800000 */
[----:B------:R-:W0:Y:S01]  /*2a970*/  LDC.64 R14, c[0x0][0x228] ;  /* 0x00008a00ff0e7b82 */ /* 0x000e220000000a00 */
[----:B------:R-:W-:-:S13]  /*2a980*/  PLOP3.LUT P0, PT, PT, PT, PT, 0x8, 0x0 ;  /* 0x000000000000781c */ /* 0x000fda0003f0e170 */
.L_x_7687:
[----:B----4-:R-:W1:Y:S01]  /*2a990*/  LDS R7, [R0+-0x200] ;  /* 0xfffe000000077984 */ /* 0x010e620000000800 */
[----:B0-----:R-:W-:-:S03]  /*2a9a0*/  IMAD.WIDE.U32 R2, R19, 0x4, R14 ;  /* 0x0000000413027825 */ /* 0x001fc600078e000e */
[----:B------:R-:W0:Y:S01]  /*2a9b0*/  LDS R17, [R0+-0x100] ;  /* 0xffff000000117984 */ /* 0x000e220000000800 */
[C---:B------:R-:W-:Y:S02]  /*2a9c0*/  VIADD R5, R21.reuse, 0xffffff80 ;  /* 0xffffff8015057836 */ /* 0x040fe40000000000 */
[----:B------:R-:W-:Y:S01]  /*2a9d0*/  VIADD R9, R21, 0xffffffc0 ;  /* 0xffffffc015097836 */ /* 0x000fe20000000000 */
[----:B------:R-:W2:Y:S01]  /*2a9e0*/  LDS R23, [R0] ;  /* 0x0000000000177984 */ /* 0x000ea20000000800 */
[----:B------:R-:W-:Y:S02]  /*2a9f0*/  VIADD R11, R19, 0x100 ;  /* 0x00000100130b7836 */ /* 0x000fe40000000000 */
[----:B------:R-:W-:Y:S01]  /*2aa00*/  VIADD R13, R21, 0x80 ;  /* 0x00000080150d7836 */ /* 0x000fe20000000000 */
[----:B------:R-:W3:Y:S01]  /*2aa10*/  LDS R25, [R0+0x100] ;  /* 0x0001000000197984 */ /* 0x000ee20000000800 */
[----:B------:R-:W-:-:S03]  /*2aa20*/  IMAD.WIDE.U32 R4, R5, 0x4, R14 ;  /* 0x0000000405047825 */ /* 0x000fc600078e000e */
[----:B------:R-:W4:Y:S01]  /*2aa30*/  LDS R29, [R0+0x200] ;  /* 0x00020000001d7984 */ /* 0x000f220000000800 */
[----:B------:R-:W-:Y:S02]  /*2aa40*/  VIADD R27, R21, 0x100 ;  /* 0x00000100151b7836 */ /* 0x000fe40000000000 */
[----:B------:R-:W-:Y:S01]  /*2aa50*/  VIADD R37, R19, 0x200 ;  /* 0x0000020013257836 */ /* 0x000fe20000000000 */
[----:B------:R-:W5:Y:S01]  /*2aa60*/  LDS R31, [R0+0x300] ;  /* 0x00030000001f7984 */ /* 0x000f620000000800 */
[C---:B------:R-:W-:Y:S02]  /*2aa70*/  VIADD R43, R21.reuse, 0x180 ;  /* 0x00000180152b7836 */ /* 0x040fe40000000000 */
[----:B------:R-:W-:Y:S01]  /*2aa80*/  VIADD R47, R21, 0x1c0 ;  /* 0x000001c0152f7836 */ /* 0x000fe20000000000 */
[----:B------:R-:W5:Y:S01]  /*2aa90*/  LDS R33, [R0+0x400] ;  /* 0x0004000000217984 */ /* 0x000f620000000800 */
[----:B------:R-:W-:-:S03]  /*2aaa0*/  VIADD R18, R18, 0x400 ;  /* 0x0000040012127836 */ /* 0x000fc60000000000 */
[----:B------:R-:W5:Y:S02]  /*2aab0*/  LDS R35, [R0+0x500] ;  /* 0x0005000000237984 */ /* 0x000f640000000800 */
[----:B------:R-:W-:Y:S02]  /*2aac0*/  ISETP.GE.AND P1, PT, R18, -0x37e, PT ;  /* 0xfffffc821200780c */ /* 0x000fe40003f26270 */
[----:B------:R-:W5:Y:S04]  /*2aad0*/  LDS R39, [R0+0x600] ;  /* 0x0006000000277984 */ /* 0x000f680000000800 */
[----:B------:R-:W5:Y:S04]  /*2aae0*/  LDS R41, [R0+0x700] ;  /* 0x0007000000297984 */ /* 0x000f680000000800 */
[----:B------:R-:W5:Y:S04]  /*2aaf0*/  LDS R45, [R0+0x800] ;  /* 0x00080000002d7984 */ /* 0x000f680000000800 */
[----:B------:R-:W5:Y:S04]  /*2ab00*/  LDS R49, [R0+0x900] ;  /* 0x0009000000317984 */ /* 0x000f680000000800 */
[----:B------:R-:W5:Y:S04]  /*2ab10*/  LDS R51, [R0+0xa00] ;  /* 0x000a000000337984 */ /* 0x000f680000000800 */
[----:B------:R-:W5:Y:S04]  /*2ab20*/  LDS R53, [R0+0xb00] ;  /* 0x000b000000357984 */ /* 0x000f680000000800 */
[----:B------:R-:W5:Y:S04]  /*2ab30*/  LDS R55, [R0+0xc00] ;  /* 0x000c000000377984 */ /* 0x000f680000000800 */
[----:B------:R2:W5:Y:S04]  /*2ab40*/  LDS R57, [R0+0xd00] ;  /* 0x000d000000397984 */ /* 0x0005680000000800 */
[----:B-1----:R1:W-:Y:S04]  /*2ab50*/  STG.E desc[UR6][R2.64], R7 ;  /* 0x0000000702007986 */ /* 0x0023e8000c101906 */
[----:B0-----:R0:W-:Y:S01]  /*2ab60*/  STG.E desc[UR6][R4.64], R17 ;  /* 0x0000001104007986 */ /* 0x0011e2000c101906 */
[----:B--2---:R-:W-:-:S02]  /*2ab70*/  VIADD R0, R0, 0x1000 ;  /* 0x0000100000007836 */ /* 0x004fc40000000000 */
[----:B-1----:R-:W-:-:S04]  /*2ab80*/  IMAD.WIDE.U32 R2, R9, 0x4, R14 ;  /* 0x0000000409027825 */ /* 0x002fc800078e000e */
[--C-:B------:R-:W-:Y:S01]  /*2ab90*/  IMAD.WIDE.U32 R6, R21, 0x4, R14.reuse ;  /* 0x0000000415067825 */ /* 0x100fe200078e000e */
[----:B------:R1:W-:Y:S03]  /*2aba0*/  STG.E desc[UR6][R2.64], R23 ;  /* 0x0000001702007986 */ /* 0x0003e6000c101906 */
[--C-:B------:R-:W-:Y:S01]  /*2abb0*/  IMAD.WIDE.U32 R8, R11, 0x4, R14.reuse ;  /* 0x000000040b087825 */ /* 0x100fe200078e000e */
[----:B---3--:R-:W-:Y:S03]  /*2abc0*/  STG.E desc[UR6][R6.64], R25 ;  /* 0x0000001906007986 */ /* 0x008fe6000c101906 */
[--C-:B------:R-:W-:Y:S01]  /*2abd0*/  IMAD.WIDE.U32 R10, R13, 0x4, R14.reuse ;  /* 0x000000040d0a7825 */ /* 0x100fe200078e000e */
[----:B----4-:R-:W-:Y:S03]  /*2abe0*/  STG.E desc[UR6][R8.64], R29 ;  /* 0x0000001d08007986 */ /* 0x010fe6000c101906 */
[----:B------:R-:W-:Y:S01]  /*2abf0*/  VIADD R13, R21, 0xc0 ;  /* 0x000000c0150d7836 */ /* 0x000fe20000000000 */
[----:B-----5:R2:W-:Y:S01]  /*2ac00*/  STG.E desc[UR6][R10.64], R31 ;  /* 0x0000001f0a007986 */ /* 0x0205e2000c101906 */
[----:B0-----:R-:W-:-:S04]  /*2ac10*/  IMAD.WIDE.U32 R4, R27, 0x4, R14 ;  /* 0x000000041b047825 */ /* 0x001fc800078e000e */
[----:B------:R-:W-:-:S04]  /*2ac20*/  IMAD.WIDE.U32 R12, R13, 0x4, R14 ;  /* 0x000000040d0c7825 */ /* 0x000fc800078e000e */
[--C-:B-1----:R-:W-:Y:S01]  /*2ac30*/  IMAD.WIDE.U32 R2, R37, 0x4, R14.reuse ;  /* 0x0000000425027825 */ /* 0x102fe200078e000e */
[----:B------:R0:W-:Y:S03]  /*2ac40*/  STG.E desc[UR6][R12.64], R33 ;  /* 0x000000210c007986 */ /* 0x0001e6000c101906 */
[----:B--2---:R-:W-:Y:S01]  /*2ac50*/  VIADD R11, R21, 0x200 ;  /* 0x00000200150b7836 */ /* 0x004fe20000000000 */
        /* <DEDUP_REMOVED lines=23> */
.L_x_7686:
[----:B------:R-:W-:Y:S05]  /*2add0*/  BSYNC B0 ;  /* 0x0000000000007941 */ /* 0x000fea0003800000 */
.L_x_7685:
[----:B----4-:R-:W-:Y:S01]  /*2ade0*/  IADD3 R2, -R18, -0x7e, RZ ;  /* 0xffffff8212027810 */ /* 0x010fe20007ffe1ff */
[----:B------:R-:W-:Y:S03]  /*2adf0*/  BSSY B0, `(.L_x_7688) ;  /* 0x0000027000007945 */ /* 0x000fe60003800000 */
[----:B------:R-:W-:-:S13]  /*2ae00*/  ISETP.GT.AND P1, PT, R2, 0x100, PT ;  /* 0x000001000200780c */ /* 0x000fda0003f24270 */
[----:B------:R-:W-:Y:S05]  /*2ae10*/  @!P1 BRA `(.L_x_7689) ;  /* 0x0000000000909947 */ /* 0x000fea0003800000 */
[----:B------:R-:W0:Y:S01]  /*2ae20*/  LDS R23, [R0+-0x200] ;  /* 0xfffe000000177984 */ /* 0x000e220000000800 */
[----:B------:R-:W1:Y:S01]  /*2ae30*/  LDC.64 R16, c[0x0][0x228] ;  /* 0x00008a00ff107b82 */ /* 0x000e620000000a00 */
[C---:B------:R-:W-:Y:S01]  /*2ae40*/  VIADD R5, R21.reuse, 0xffffff80 ;  /* 0xffffff8015057836 */ /* 0x040fe20000000000 */
[----:B------:R-:W-:Y:S01]  /*2ae50*/  PLOP3.LUT P0, PT, PT, PT, PT, 0x8, 0x0 ;  /* 0x000000000000781c */ /* 0x000fe20003f0e170 */
[----:B------:R-:W2:Y:S01]  /*2ae60*/  LDS R25, [R0+-0x100] ;  /* 0xffff000000197984 */ /* 0x000ea20000000800 */
[----:B------:R-:W-:Y:S02]  /*2ae70*/  VIADD R7, R21, 0xffffffc0 ;  /* 0xffffffc015077836 */ /* 0x000fe40000000000 */
[----:B------:R-:W-:Y:S01]  /*2ae80*/  VIADD R11, R19, 0x100 ;  /* 0x00000100130b7836 */ /* 0x000fe20000000000 */
[----:B------:R-:W3:Y:S01]  /*2ae90*/  LDS R27, [R0] ;  /* 0x00000000001b7984 */ /* 0x000ee20000000800 */
[C---:B------:R-:W-:Y:S02]  /*2aea0*/  VIADD R13, R21.reuse, 0x80 ;  /* 0x00000080150d7836 */ /* 0x040fe40000000000 */
[C---:B------:R-:W-:Y:S01]  /*2aeb0*/  VIADD R15, R21.reuse, 0xc0 ;  /* 0x000000c0150f7836 */ /* 0x040fe20000000000 */
[----:B------:R-:W4:Y:S01]  /*2aec0*/  LDS R29, [R0+0x100] ;  /* 0x00010000001d7984 */ /* 0x000f220000000800 */
[----:B------:R-:W-:-:S02]  /*2aed0*/  VIADD R31, R21, 0x100 ;  /* 0x00000100151f7836 */ /* 0x000fc40000000000 */
[----:B------:R-:W-:Y:S01]  /*2aee0*/  VIADD R18, R18, 0x200 ;  /* 0x0000020012127836 */ /* 0x000fe20000000000 */
[----:B------:R-:W5:Y:S04]  /*2aef0*/  LDS R33, [R0+0x200] ;  /* 0x0002000000217984 */ /* 0x000f680000000800 */
[----:B------:R-:W5:Y:S04]  /*2af00*/  LDS R35, [R0+0x300] ;  /* 0x0003000000237984 */ /* 0x000f680000000800 */
[----:B------:R-:W5:Y:S01]  /*2af10*/  LDS R37, [R0+0x400] ;  /* 0x0004000000257984 */ /* 0x000f620000000800 */
[----:B-1----:R-:W-:-:S03]  /*2af20*/  IMAD.WIDE.U32 R2, R19, 0x4, R16 ;  /* 0x0000000413027825 */ /* 0x002fc600078e0010 */
[----:B------:R1:W1:Y:S01]  /*2af30*/  LDS R39, [R0+0x500] ;  /* 0x0005000000277984 */ /* 0x0002620000000800 */
[----:B------:R-:W-:-:S04]  /*2af40*/  IMAD.WIDE.U32 R4, R5, 0x4, R16 ;  /* 0x0000000405047825 */ /* 0x000fc800078e0010 */
[----:B------:R-:W-:-:S04]  /*2af50*/  IMAD.WIDE.U32 R6, R7, 0x4, R16 ;  /* 0x0000000407067825 */ /* 0x000fc800078e0010 */
[--C-:B------:R-:W-:Y:S01]  /*2af60*/  IMAD.WIDE.U32 R8, R21, 0x4, R16.reuse ;  /* 0x0000000415087825 */ /* 0x100fe200078e0010 */
[----:B0-----:R0:W-:Y:S03]  /*2af70*/  STG.E desc[UR6][R2.64], R23 ;  /* 0x0000001702007986 */ /* 0x0011e6000c101906 */
[--C-:B------:R-:W-:Y:S01]  /*2af80*/  IMAD.WIDE.U32 R10, R11, 0x4, R16.reuse ;  /* 0x000000040b0a7825 */ /* 0x100fe200078e0010 */
[----:B--2---:R0:W-:Y:S03]  /*2af90*/  STG.E desc[UR6][R4.64], R25 ;  /* 0x0000001904007986 */ /* 0x0041e6000c101906 */
[--C-:B------:R-:W-:Y:S01]  /*2afa0*/  IMAD.WIDE.U32 R12, R13, 0x4, R16.reuse ;  /* 0x000000040d0c7825 */ /* 0x100fe200078e0010 */
[----:B---3--:R0:W-:Y:S03]  /*2afb0*/  STG.E desc[UR6][R6.64], R27 ;  /* 0x0000001b06007986 */ /* 0x0081e6000c101906 */
[--C-:B------:R-:W-:Y:S01]  /*2afc0*/  IMAD.WIDE.U32 R14, R15, 0x4, R16.reuse ;  /* 0x000000040f0e7825 */ /* 0x100fe200078e0010 */
[----:B----4-:R0:W-:Y:S03]  /*2afd0*/  STG.E desc[UR6][R8.64], R29 ;  /* 0x0000001d08007986 */ /* 0x0101e6000c101906 */
[----:B------:R-:W-:Y:S01]  /*2afe0*/  IMAD.WIDE.U32 R16, R31, 0x4, R16 ;  /* 0x000000041f107825 */ /* 0x000fe200078e0010 */
[----:B-----5:R0:W-:Y:S03]  /*2aff0*/  STG.E desc[UR6][R10.64], R33 ;  /* 0x000000210a007986 */ /* 0x0201e6000c101906 */
[----:B-1----:R-:W-:-:S02]  /*2b000*/  VIADD R0, R0, 0x800 ;  /* 0x0000080000007836 */ /* 0x002fc40000000000 */
[----:B------:R-:W-:Y:S01]  /*2b010*/  VIADD R21, R21, 0x200 ;  /* 0x0000020015157836 */ /* 0x000fe20000000000 */
[----:B------:R0:W-:Y:S01]  /*2b020*/  STG.E desc[UR6][R12.64], R35 ;  /* 0x000000230c007986 */ /* 0x0001e2000c101906 */
[----:B------:R-:W-:-:S03]  /*2b030*/  VIADD R19, R19, 0x200 ;  /* 0x0000020013137836 */ /* 0x000fc60000000000 */
[----:B------:R0:W-:Y:S04]  /*2b040*/  STG.E desc[UR6][R14.64], R37 ;  /* 0x000000250e007986 */ /* 0x0001e8000c101906 */
[----:B------:R0:W-:Y:S02]  /*2b050*/  STG.E desc[UR6][R16.64], R39 ;  /* 0x0000002710007986 */ /* 0x0001e4000c101906 */
.L_x_7689:
[----:B------:R-:W-:Y:S05]  /*2b060*/  BSYNC B0 ;  /* 0x0000000000007941 */ /* 0x000fea0003800000 */
.L_x_7688:
[----:B------:R-:W-:-:S13]  /*2b070*/  ISETP.LT.OR P0, PT, R18, -0x7e, P0 ;  /* 0xffffff821200780c */ /* 0x000fda0000701670 */
[----:B------:R-:W-:Y:S05]  /*2b080*/  @!P0 EXIT ;  /* 0x000000000000894d */ /* 0x000fea0003800000 */
[----:B0-----:R-:W0:Y:S01]  /*2b090*/  LDS R11, [R0+-0x200] ;  /* 0xfffe0000000b7984 */ /* 0x001e220000000800 */
[----:B------:R-:W1:Y:S01]  /*2b0a0*/  LDC.64 R8, c[0x0][0x228] ;  /* 0x00008a00ff087b82 */ /* 0x000e620000000a00 */
[C---:B------:R-:W-:Y:S02]  /*2b0b0*/  VIADD R5, R21.reuse, 0xffffff80 ;  /* 0xffffff8015057836 */ /* 0x040fe40000000000 */
[----:B------:R-:W2:Y:S01]  /*2b0c0*/  LDS R13, [R0+-0x100] ;  /* 0xffff0000000d7984 */ /* 0x000ea20000000800 */
[----:B------:R-:W-:-:S03]  /*2b0d0*/  VIADD R7, R21, 0xffffffc0 ;  /* 0xffffffc015077836 */ /* 0x000fc60000000000 */
[----:B------:R-:W3:Y:S04]  /*2b0e0*/  LDS R15, [R0] ;  /* 0x00000000000f7984 */ /* 0x000ee80000000800 */
[----:B------:R-:W4:Y:S01]  /*2b0f0*/  LDS R17, [R0+0x100] ;  /* 0x0001000000117984 */ /* 0x000f220000000800 */
[----:B-1----:R-:W-:-:S04]  /*2b100*/  IMAD.WIDE.U32 R2, R19, 0x4, R8 ;  /* 0x0000000413027825 */ /* 0x002fc800078e0008 */
[----:B------:R-:W-:-:S04]  /*2b110*/  IMAD.WIDE.U32 R4, R5, 0x4, R8 ;  /* 0x0000000405047825 */ /* 0x000fc800078e0008 */
[----:B------:R-:W-:-:S04]  /*2b120*/  IMAD.WIDE.U32 R6, R7, 0x4, R8 ;  /* 0x0000000407067825 */ /* 0x000fc800078e0008 */
[----:B------:R-:W-:Y:S01]  /*2b130*/  IMAD.WIDE.U32 R8, R21, 0x4, R8 ;  /* 0x0000000415087825 */ /* 0x000fe200078e0008 */
[----:B0-----:R-:W-:Y:S04]  /*2b140*/  STG.E desc[UR6][R2.64], R11 ;  /* 0x0000000b02007986 */ /* 0x001fe8000c101906 */
[----:B--2---:R-:W-:Y:S04]  /*2b150*/  STG.E desc[UR6][R4.64], R13 ;  /* 0x0000000d04007986 */ /* 0x004fe8000c101906 */
[----:B---3--:R-:W-:Y:S04]  /*2b160*/  STG.E desc[UR6][R6.64], R15 ;  /* 0x0000000f06007986 */ /* 0x008fe8000c101906 */
[----:B----4-:R-:W-:Y:S01]  /*2b170*/  STG.E desc[UR6][R8.64], R17 ;  /* 0x0000001108007986 */ /* 0x010fe2000c101906 */
[----:B------:R-:W-:Y:S05]  /*2b180*/  EXIT ;  /* 0x000000000000794d */ /* 0x000fea0003800000 */
.L_x_7690:
        /* <DEDUP_REMOVED lines=15> */
.L_x_74333:


//--------------------- .text._ZN17fastertransformer17batch_topk_kernelI6__halfLi32ELi32EEEvPKiPKT_PiPfS8_PKbS3_NS_14BeamHypothesesEiiifS4_ --------------------------
	.section	.text._ZN17fastertransformer17batch_topk_kernelI6__halfLi32ELi32EEEvPKiPKT_PiPfS8_PKbS3_NS_14BeamHypothesesEiiifS4_,"ax",@progbits
	.align	128
        .global         _ZN17fastertransformer17batch_topk_kernelI6__halfLi32ELi32EEEvPKiPKT_PiPfS8_PKbS3_NS_14BeamHypothesesEiiifS4_
        .type           _ZN17fastertransformer17batch_topk_kernelI6__halfLi32ELi32EEEvPKiPKT_PiPfS8_PKbS3_NS_14BeamHypothesesEiiifS4_,@function
        .size           _ZN17fastertransformer17batch_topk_kernelI6__halfLi32ELi32EEEvPKiPKT_PiPfS8_PKbS3_NS_14BeamHypothesesEiiifS4_,(.L_x_74334 - _ZN17fastertransformer17batch_topk_kernelI6__halfLi32ELi32EEEvPKiPKT_PiPfS8_PKbS3_NS_14BeamHypothesesEiiifS4_)
        .other          _ZN17fastertransformer17batch_topk_kernelI6__halfLi32ELi32EEEvPKiPKT_PiPfS8_PKbS3_NS_14BeamHypothesesEiiifS4_,@"STO_CUDA_ENTRY STV_DEFAULT"
_ZN17fastertransformer17batch_topk_kernelI6__halfLi32ELi32EEEvPKiPKT_PiPfS8_PKbS3_NS_14BeamHypothesesEiiifS4_:
.text._ZN17fastertransformer17batch_topk_kernelI6__halfLi32ELi32EEEvPKiPKT_PiPfS8_PKbS3_NS_14BeamHypothesesEiiifS4_:
        /* <DEDUP_REMOVED lines=18> */
[----:B------:R-:W-:Y:S02]  /*0120*/  VIADD R58, R1, UR4 ;  /* 0x00000004013a7c36 */ /* 0x000fe40008000000 */
        /* <DEDUP_REMOVED lines=8> */
[----:B------:R-:W-:Y:S02]  /*01b0*/  ISETP.NE.AND.EX P0, PT, RZ, UR9, PT, P0 ;  /* 0x00000009ff007c0c */ /* 0x000fe4000bf05300 */
[----:B0-----:R-:W-:Y:S01]  /*01c0*/  SHF.R.S32.HI R0, RZ, 0x1f, R69 ;  /* 0x0000001fff007819 */ /* 0x001fe20000011445 */
[----:B--2---:R0:W-:Y:S01]  /*01d0*/  @!P1 STS [R3], R6 ;  /* 0x0000000603009388 */ /* 0x0041e20000000800 */
[----:B------:R-:W-:Y:S09]  /*01e0*/  BAR.SYNC.DEFER_BLOCKING 0x0 ;  /* 0x0000000000007b1d */ /* 0x000ff20000010000 */
        /* <DEDUP_REMOVED lines=14> */
.L_x_7692:
[----:B------:R-:W0:Y:S02]  /*02d0*/  LDC.64 R6, c[0x0][0x270] ;  /* 0x00009c00ff067b82 */ /* 0x000e240000000a00 */
[----:B0-----:R-:W-:-:S04]  /*02e0*/  LEA R6, P0, R3, R6, 0x2 ;  /* 0x0000000603067211 */ /* 0x001fc800078010ff */
[----:B------:R-:W-:Y:S01]  /*02f0*/  LEA.HI.X R7, R3, R7, R8, 0x2, P0 ;  /* 0x0000000703077211 */ /* 0x000fe200000f1408 */
[----:B------:R-:W-:-:S05]  /*0300*/  IMAD.MOV.U32 R3, RZ, RZ, 0x7f7fffff ;  /* 0x7f7fffffff037424 */ /* 0x000fca00078e00ff */
[----:B------:R0:W-:Y:S03]  /*0310*/  STG.E desc[UR6][R6.64], R3 ;  /* 0x0000000306007986 */ /* 0x0001e6000c101906 */
.L_x_7693:
[----:B------:R-:W-:Y:S05]  /*0320*/  BSYNC B0 ;  /* 0x0000000000007941 */ /* 0x000fea0003800000 */
.L_x_7691:
        /* <DEDUP_REMOVED lines=38> */
[--C-:B------:R-:W-:Y:S01]  /*0590*/  PRMT R54, R54, 0x5410, R6.reuse ;  /* 0x0000541036367816 */ /* 0x100fe20000000006 */
        /* <DEDUP_REMOVED lines=87> */
[----:B------:R-:W-:Y:S01]  /*0b10*/  LEA.HI.X R7, R10, UR5, R3, 0x1, P0 ;  /* 0x000000050a077c11 */ /* 0x000fe200080f0c03 */
[----:B------:R-:W-:Y:S01]  /*0b20*/  IMAD.MOV.U32 R10, RZ, RZ, -0x1 ;  /* 0xffffffffff0a7424 */ /* 0x000fe200078e00ff */
[----:B0-----:R-:W-:-:S05]  /*0b30*/  F2FP.F16.F32.PACK_AB R6, RZ, R11 ;  /* 0x0000000bff06723e */ /* 0x001fca00000000ff */
[----:B------:R-:W-:-:S04]  /*0b40*/  HADD2.F32 R6, -RZ, R6.H0_H0 ;  /* 0x20000006ff067230 */ /* 0x000fc80000004100 */
[----:B------:R0:W1:Y:S03]  /*0b50*/  MUFU.RCP R4, R6 ;  /* 0x0000000600047308 */ /* 0x0000660000001000 */
.L_x_7795:
[----:B------:R-:W-:Y:S01]  /*0b60*/  IMAD.MOV.U32 R50, RZ, RZ, R8 ;  /* 0x000000ffff327224 */ /* 0x000fe200078e0008 */
[----:B------:R-:W2:Y:S01]  /*0b70*/  LDC R11, c[0x0][0x2d4] ;  /* 0x0000b500ff0b7b82 */ /* 0x000ea20000000800 */
[----:B------:R-:W-:-:S05]  /*0b80*/  IMAD.MOV.U32 R51, RZ, RZ, R7 ;  /* 0x000000ffff337224 */ /* 0x000fca00078e0007 */
[----:B------:R3:W5:Y:S01]  /*0b90*/  LDG.E.U16.CONSTANT R2, desc[UR6][R50.64] ;  /* 0x0000000632027981 */ /* 0x000762000c1e9500 */
[----:B------:R-:W-:Y:S01]  /*0ba0*/  IMAD.MOV.U32 R48, RZ, RZ, RZ ;  /* 0x000000ffff307224 */ /* 0x000fe200078e00ff */
[----:B------:R-:W-:Y:S02]  /*0bb0*/  ISETP.GE.AND P1, PT, R5, RZ, PT ;  /* 0x000000ff0500720c */ /* 0x000fe40003f26270 */
[----:B--2---:R-:W-:-:S04]  /*0bc0*/  IABS R12, R11 ;  /* 0x0000000b000c7213 */ /* 0x004fc80000000000 */
[----:B------:R-:W2:Y:S08]  /*0bd0*/  I2F.RP R19, R12 ;  /* 0x0000000c00137306 */ /* 0x000eb00000209400 */
[----:B--2---:R-:W2:Y:S02]  /*0be0*/  MUFU.RCP R18, R19 ;  /* 0x0000001300127308 */ /* 0x004ea40000001000 */
[----:B--2---:R-:W-:-:S06]  /*0bf0*/  VIADD R18, R18, 0xffffffe ;  /* 0x0ffffffe12127836 */ /* 0x004fcc0000000000 */
[----:B------:R-:W2:Y:S02]  /*0c00*/  F2I.FTZ.U32.TRUNC.NTZ R49, R18 ;  /* 0x0000001200317305 */ /* 0x000ea4000021f000 */
[----:B--2---:R-:W-:-:S04]  /*0c10*/  IMAD.MOV R3, RZ, RZ, -R49 ;  /* 0x000000ffff037224 */ /* 0x004fc800078e0a31 */
[----:B------:R-:W-:-:S04]  /*0c20*/  IMAD R3, R3, R12, RZ ;  /* 0x0000000c03037224 */ /* 0x000fc800078e02ff */
[----:B------:R-:W-:Y:S01]  /*0c30*/  IMAD.HI.U32 R13, R49, R3, R48 ;  /* 0x00000003310d7227 */ /* 0x000fe200078e0030 */
[----:B------:R-:W-:-:S05]  /*0c40*/  IABS R3, R5 ;  /* 0x0000000500037213 */ /* 0x000fca0000000000 */
[----:B------:R-:W-:-:S04]  /*0c50*/  IMAD.HI.U32 R13, R13, R3, RZ ;  /* 0x000000030d0d7227 */ /* 0x000fc800078e00ff */
[----:B------:R-:W-:-:S04]  /*0c60*/  IMAD.MOV R13, RZ, RZ, -R13 ;  /* 0x000000ffff0d7224 */ /* 0x000fc800078e0a0d */
[----:B------:R-:W-:-:S05]  /*0c70*/  IMAD R3, R12, R13, R3 ;  /* 0x0000000d0c037224 */ /* 0x000fca00078e0203 */
[----:B------:R-:W-:-:S13]  /*0c80*/  ISETP.GT.U32.AND P0, PT, R12, R3, PT ;  /* 0x000000030c00720c */ /* 0x000fda0003f04070 */
[----:B------:R-:W-:-:S05]  /*0c90*/  @!P0 IMAD.IADD R3, R3, 0x1, -R12 ;  /* 0x0000000103038824 */ /* 0x000fca00078e0a0c */
[----:B------:R-:W-:-:S13]  /*0ca0*/  ISETP.GT.U32.AND P0, PT, R12, R3, PT ;  /* 0x000000030c00720c */ /* 0x000fda0003f04070 */
[----:B------:R-:W-:Y:S01]  /*0cb0*/  @!P0 IMAD.IADD R3, R3, 0x1, -R12 ;  /* 0x0000000103038824 */ /* 0x000fe200078e0a0c */
[----:B------:R-:W-:-:S03]  /*0cc0*/  ISETP.NE.AND P0, PT, R11, RZ, PT ;  /* 0x000000ff0b00720c */ /* 0x000fc60003f05270 */
[----:B------:R-:W-:-:S10]  /*0cd0*/  @!P1 IMAD.MOV R3, RZ, RZ, -R3 ;  /* 0x000000ffff039224 */ /* 0x000fd400078e0a03 */
[----:B------:R-:W-:Y:S02]  /*0ce0*/  @!P0 LOP3.LUT R3, RZ, R11, RZ, 0x33, !PT ;  /* 0x0000000bff038212 */ /* 0x000fe400078e33ff */
[----:B------:R-:W-:Y:S02]  /*0cf0*/  ISETP.NE.AND P0, PT, R9, 0x1, PT ;  /* 0x000000010900780c */ /* 0x000fe40003f05270 */
[----:B------:R3:W2:Y:S11]  /*0d00*/  I2F.F16 R11, R3 ;  /* 0x00000003000b7306 */ /* 0x0006b60000200c00 */
[----:B---3--:R-:W-:Y:S05]  /*0d10*/  @!P0 BRA `(.L_x_7698) ;  /* 0x0000000000288947 */ /* 0x008fea0003800000 */
        /* <DEDUP_REMOVED lines=10> */
.L_x_7698:
[----:B--2--5:R-:W-:Y:S01]  /*0dc0*/  HFMA2 R2, R11.H0_H0, UR8.H0_H0, R2.H0_H0 ;  /* 0x200000080b027c31 */ /* 0x024fe20008040802 */
        /* <DEDUP_REMOVED lines=8> */
.L_x_7700:
[----:B------:R-:W-:Y:S01]  /*0e50*/  PRMT R2, R2, 0x5410, R2 ;  /* 0x0000541002027816 */ /* 0x000fe20000000002 */
[----:B------:R-:W-:-:S07]  /*0e60*/  IMAD.MOV.U32 R16, RZ, RZ, R5 ;  /* 0x000000ffff107224 */ /* 0x000fce00078e0005 */
.L_x_7701:
[----:B------:R-:W-:Y:S05]  /*0e70*/  BSYNC B2 ;  /* 0x0000000000027941 */ /* 0x000fea0003800000 */
.L_x_7699:
        /* <DEDUP_REMOVED lines=10> */
.L_x_7703:
[----:B------:R-:W-:Y:S01]  /*0f20*/  IMAD.MOV.U32 R3, RZ, RZ, R16 ;  /* 0x000000ffff037224 */ /* 0x000fe200078e0010 */
[----:B------:R-:W-:Y:S01]  /*0f30*/  PRMT R56, R56, 0x5410, R56 ;  /* 0x0000541038387816 */ /* 0x000fe20000000038 */
[----:B------:R-:W-:Y:S01]  /*0f40*/  IMAD.MOV.U32 R16, RZ, RZ, R23 ;  /* 0x000000ffff107224 */ /* 0x000fe200078e0017 */
[----:B------:R-:W-:-:S07]  /*0f50*/  PRMT R11, R2, 0x7632, R11 ;  /* 0x00007632020b7816 */ /* 0x000fce000000000b */
.L_x_7704:
[----:B------:R-:W-:Y:S05]  /*0f60*/  BSYNC B2 ;  /* 0x0000000000027941 */ /* 0x000fea0003800000 */
.L_x_7702:
        /* <DEDUP_REMOVED lines=11> */
.L_x_7706:
[----:B------:R-:W-:Y:S01]  /*1020*/  PRMT R56, R55, 0x7632, R56 ;  /* 0x0000763237387816 */ /* 0x000fe20000000038 */
[----:B------:R-:W-:Y:S01]  /*1030*/  IMAD.MOV.U32 R2, RZ, RZ, R3 ;  /* 0x000000ffff027224 */ /* 0x000fe200078e0003 */
[----:B------:R-:W-:Y:S01]  /*1040*/  PRMT R12, R11, 0x7610, R12 ;  /* 0x000076100b0c7816 */ /* 0x000fe2000000000c */
[----:B------:R-:W-:-:S07]  /*1050*/  IMAD.MOV.U32 R23, RZ, RZ, R22 ;  /* 0x000000ffff177224 */ /* 0x000fce00078e0016 */
.L_x_7707:
[----:B------:R-:W-:Y:S05]  /*1060*/  BSYNC B2 ;  /* 0x0000000000027941 */ /* 0x000fea0003800000 */
.L_x_7705:
        /* <DEDUP_REMOVED lines=11> */
.L_x_7709:
[----:B------:R-:W-:Y:S01]  /*1120*/  PRMT R55, R55, 0x5410, R55 ;  /* 0x0000541037377816 */ /* 0x000fe20000000037 */
[----:B------:R-:W-:Y:S01]  /*1130*/  IMAD.MOV.U32 R3, RZ, RZ, R2 ;  /* 0x000000ffff037224 */ /* 0x000fe200078e0002 */
[----:B------:R-:W-:Y:S01]  /*1140*/  PRMT R11, R11, 0x5410, R12 ;  /* 0x000054100b0b7816 */ /* 0x000fe2000000000c */
[----:B------:R-:W-:-:S07]  /*1150*/  IMAD.MOV.U32 R22, RZ, RZ, R21 ;  /* 0x000000ffff167224 */ /* 0x000fce00078e0015 */
.L_x_7710:
[----:B------:R-:W-:Y:S05]  /*1160*/  BSYNC B2 ;  /* 0x0000000000027941 */ /* 0x000fea0003800000 */
.L_x_7708:
        /* <DEDUP_REMOVED lines=11> */
.L_x_7712:
[----:B------:R-:W-:Y:S01]  /*1220*/  PRMT R55, R54, 0x7632, R55 ;  /* 0x0000763236377816 */ /* 0x000fe20000000037 */
[----:B------:R-:W-:Y:S01]  /*1230*/  IMAD.MOV.U32 R2, RZ, RZ, R3 ;  /* 0x000000ffff027224 */ /* 0x000fe200078e0003 */
[----:B------:R-:W-:Y:S01]  /*1240*/  PRMT R12, R12, 0x7610, R11 ;  /* 0x000076100c0c7816 */ /* 0x000fe2000000000b */
[----:B------:R-:W-:-:S07]  /*1250*/  IMAD.MOV.U32 R21, RZ, RZ, R20 ;  /* 0x000000ffff157224 */ /* 0x000fce00078e0014 */
.L_x_7713:
[----:B------:R-:W-:Y:S05]  /*1260*/  BSYNC B2 ;  /* 0x0000000000027941 */ /* 0x000fea0003800000 */
.L_x_7711:
        /* <DEDUP_REMOVED lines=11> */
.L_x_7715:
[----:B------:R-:W-:Y:S01]  /*1320*/  PRMT R54, R54, 0x5410, R54 ;  /* 0x0000541036367816 */ /* 0x000fe20000000036 */
[----:B------:R-:W-:Y:S01]  /*1330*/  IMAD.MOV.U32 R3, RZ, RZ, R2 ;  /* 0x000000ffff037224 */ /* 0x000fe200078e0002 */
[----:B------:R-:W-:Y:S01]  /*1340*/  PRMT R11, R12, 0x7632, R11 ;  /* 0x000076320c0b7816 */ /* 0x000fe2000000000b */
[----:B------:R-:W-:-:S07]  /*1350*/  IMAD.MOV.U32 R20, RZ, RZ, R27 ;  /* 0x000000ffff147224 */ /* 0x000fce00078e001b */
.L_x_7716:
[----:B------:R-:W-:Y:S05]  /*1360*/  BSYNC B2 ;  /* 0x0000000000027941 */ /* 0x000fea0003800000 */
.L_x_7714:
        /* <DEDUP_REMOVED lines=11> */
.L_x_7718:
[----:B------:R-:W-:Y:S01]  /*1420*/  PRMT R54, R53, 0x7632, R54 ;  /* 0x0000763235367816 */ /* 0x000fe20000000036 */
[----:B------:R-:W-:Y:S01]  /*1430*/  IMAD.MOV.U32 R2, RZ, RZ, R3 ;  /* 0x000000ffff027224 */ /* 0x000fe200078e0003 */
[----:B------:R-:W-:Y:S01]  /*1440*/  PRMT R12, R11, 0x7610, R12 ;  /* 0x000076100b0c7816 */ /* 0x000fe2000000000c */
[----:B------:R-:W-:-:S07]  /*1450*/  IMAD.MOV.U32 R27, RZ, RZ, R26 ;  /* 0x000000ffff1b7224 */ /* 0x000fce00078e001a */
.L_x_7719:
[----:B------:R-:W-:Y:S05]  /*1460*/  BSYNC B2 ;  /* 0x0000000000027941 */ /* 0x000fea0003800000 */
.L_x_7717:
        /* <DEDUP_REMOVED lines=11> */
.L_x_7721:
[----:B------:R-:W-:Y:S01]  /*1520*/  PRMT R53, R53, 0x5410, R53 ;  /* 0x0000541035357816 */ /* 0x000fe20000000035 */
[----:B------:R-:W-:Y:S01]  /*1530*/  IMAD.MOV.U32 R3, RZ, RZ, R2 ;  /* 0x000000ffff037224 */ /* 0x000fe200078e0002 */
[----:B------:R-:W-:Y:S01]  /*1540*/  PRMT R11, R11, 0x5410, R12 ;  /* 0x000054100b0b7816 */ /* 0x000fe2000000000c */
[----:B------:R-:W-:-:S07]  /*1550*/  IMAD.MOV.U32 R26, RZ, RZ, R25 ;  /* 0x000000ffff1a7224 */ /* 0x000fce00078e0019 */
.L_x_7722:
[----:B------:R-:W-:Y:S05]  /*1560*/  BSYNC B2 ;  /* 0x0000000000027941 */ /* 0x000fea0003800000 */
.L_x_7720:
        /* <DEDUP_REMOVED lines=11> */
.L_x_7724:
[----:B------:R-:W-:Y:S01]  /*1620*/  PRMT R53, R52, 0x7632, R53 ;  /* 0x0000763234357816 */ /* 0x000fe20000000035 */
[----:B------:R-:W-:Y:S01]  /*1630*/  IMAD.MOV.U32 R2, RZ, RZ, R3 ;  /* 0x000000ffff027224 */ /* 0x000fe200078e0003 */
[----:B------:R-:W-:Y:S01]  /*1640*/  PRMT R12, R12, 0x7610, R11 ;  /* 0x000076100c0c7816 */ /* 0x000fe2000000000b */
[----:B------:R-:W-:-:S07]  /*1650*/  IMAD.MOV.U32 R25, RZ, RZ, R24 ;  /* 0x000000ffff197224 */ /* 0x000fce00078e0018 */
.L_x_7725:
[----:B------:R-:W-:Y:S05]  /*1660*/  BSYNC B2 ;  /* 0x0000000000027941 */ /* 0x000fea0003800000 */
.L_x_7723:
        /* <DEDUP_REMOVED lines=11> */
.L_x_7727:
[----:B------:R-:W-:Y:S01]  /*1720*/  PRMT R52, R52, 0x5410, R52 ;  /* 0x0000541034347816 */ /* 0x000fe20000000034 */
[----:B------:R-:W-:Y:S01]  /*1730*/  IMAD.MOV.U32 R3, RZ, RZ, R2 ;  /* 0x000000ffff037224 */ /* 0x000fe200078e0002 */
[----:B------:R-:W-:Y:S01]  /*1740*/  PRMT R11, R12, 0x7632, R11 ;  /* 0x000076320c0b7816 */ /* 0x000fe2000000000b */
[----:B------:R-:W-:-:S07]  /*1750*/  IMAD.MOV.U32 R24, RZ, RZ, R31 ;  /* 0x000000ffff187224 */ /* 0x000fce00078e001f */
.L_x_7728:
[----:B------:R-:W-:Y:S05]  /*1760*/  BSYNC B2 ;  /* 0x0000000000027941 */ /* 0x000fea0003800000 */
.L_x_7726:
        /* <DEDUP_REMOVED lines=11> */
.L_x_7730:
[----:B------:R-:W-:Y:S01]  /*1820*/  PRMT R52, R57, 0x7632, R52 ;  /* 0x0000763239347816 */ /* 0x000fe20000000034 */
[----:B------:R-:W-:Y:S01]  /*1830*/  IMAD.MOV.U32 R2, RZ, RZ, R3 ;  /* 0x000000ffff027224 */ /* 0x000fe200078e0003 */
[----:B------:R-:W-:Y:S01]  /*1840*/  PRMT R12, R11, 0x7610, R12 ;  /* 0x000076100b0c7816 */ /* 0x000fe2000000000c */
[----:B------:R-:W-:-:S07]  /*1850*/  IMAD.MOV.U32 R31, RZ, RZ, R30 ;  /* 0x000000ffff1f7224 */ /* 0x000fce00078e001e */
.L_x_7731:
[----:B------:R-:W-:Y:S05]  /*1860*/  BSYNC B2 ;  /* 0x0000000000027941 */ /* 0x000fea0003800000 */
.L_x_7729:
        /* <DEDUP_REMOVED lines=11> */
.L_x_7733:
[----:B------:R-:W-:Y:S01]  /*1920*/  PRMT R57, R57, 0x5410, R57 ;  /* 0x0000541039397816 */ /* 0x000fe20000000039 */
[----:B------:R-:W-:Y:S01]  /*1930*/  IMAD.MOV.U32 R3, RZ, RZ, R2 ;  /* 0x000000ffff037224 */ /* 0x000fe200078e0002 */
[----:B------:R-:W-:Y:S01]  /*1940*/  PRMT R11, R11, 0x5410, R12 ;  /* 0x000054100b0b7816 */ /* 0x000fe2000000000c */
[----:B------:R-:W-:-:S07]  /*1950*/  IMAD.MOV.U32 R30, RZ, RZ, R29 ;  /* 0x000000ffff1e7224 */ /* 0x000fce00078e001d */
.L_x_7734:
[----:B------:R-:W-:Y:S05]  /*1960*/  BSYNC B2 ;  /* 0x0000000000027941 */ /* 0x000fea0003800000 */
.L_x_7732:
        /* <DEDUP_REMOVED lines=11> */
.L_x_7736:
[----:B------:R-:W-:Y:S01]  /*1a20*/  PRMT R57, R60, 0x7632, R57 ;  /* 0x000076323c397816 */ /* 0x000fe20000000039 */
[----:B------:R-:W-:Y:S01]  /*1a30*/  IMAD.MOV.U32 R2, RZ, RZ, R3 ;  /* 0x000000ffff027224 */ /* 0x000fe200078e0003 */
[----:B------:R-:W-:Y:S01]  /*1a40*/  PRMT R12, R12, 0x7610, R11 ;  /* 0x000076100c0c7816 */ /* 0x000fe2000000000b */
[----:B------:R-:W-:-:S07]  /*1a50*/  IMAD.MOV.U32 R29, RZ, RZ, R28 ;  /* 0x000000ffff1d7224 */ /* 0x000fce00078e001c */
.L_x_7737:
[----:B------:R-:W-:Y:S05]  /*1a60*/  BSYNC B2 ;  /* 0x0000000000027941 */ /* 0x000fea0003800000 */
.L_x_7735:
        /* <DEDUP_REMOVED lines=11> */
.L_x_7739:
[----:B------:R-:W-:Y:S01]  /*1b20*/  PRMT R60, R60, 0x5410, R60 ;  /* 0x000054103c3c7816 */ /* 0x000fe2000000003c */
[----:B------:R-:W-:Y:S01]  /*1b30*/  IMAD.MOV.U32 R3, RZ, RZ, R2 ;  /* 0x000000ffff037224 */ /* 0x000fe200078e0002 */
[----:B------:R-:W-:Y:S01]  /*1b40*/  PRMT R11, R12, 0x7632, R11 ;  /* 0x000076320c0b7816 */ /* 0x000fe2000000000b */
[----:B------:R-:W-:-:S07]  /*1b50*/  IMAD.MOV.U32 R28, RZ, RZ, R35 ;  /* 0x000000ffff1c7224 */ /* 0x000fce00078e0023 */
.L_x_7740:
[----:B------:R-:W-:Y:S05]  /*1b60*/  BSYNC B2 ;  /* 0x0000000000027941 */ /* 0x000fea0003800000 */
.L_x_7738:
        /* <DEDUP_REMOVED lines=11> */
.L_x_7742:
[----:B------:R-:W-:Y:S01]  /*1c20*/  PRMT R60, R61, 0x7632, R60 ;  /* 0x000076323d3c7816 */ /* 0x000fe2000000003c */
[----:B------:R-:W-:Y:S01]  /*1c30*/  IMAD.MOV.U32 R2, RZ, RZ, R3 ;  /* 0x000000ffff027224 */ /* 0x000fe200078e0003 */
[----:B------:R-:W-:Y:S01]  /*1c40*/  PRMT R12, R11, 0x7610, R12 ;  /* 0x000076100b0c7816 */ /* 0x000fe2000000000c */
[----:B------:R-:W-:-:S07]  /*1c50*/  IMAD.MOV.U32 R35, RZ, RZ, R34 ;  /* 0x000000ffff237224 */ /* 0x000fce00078e0022 */
.L_x_7743:
[----:B------:R-:W-:Y:S05]  /*1c60*/  BSYNC B2 ;  /* 0x0000000000027941 */ /* 0x000fea0003800000 */
.L_x_7741:
        /* <DEDUP_REMOVED lines=11> */
.L_x_7745:
[----:B------:R-:W-:Y:S01]  /*1d20*/  PRMT R61, R61, 0x5410, R61 ;  /* 0x000054103d3d7816 */ /* 0x000fe2000000003d */
[----:B------:R-:W-:Y:S01]  /*1d30*/  IMAD.MOV.U32 R3, RZ, RZ, R2 ;  /* 0x000000ffff037224 */ /* 0x000fe200078e0002 */
[----:B------:R-:W-:Y:S01]  /*1d40*/  PRMT R11, R11, 0x5410, R12 ;  /* 0x000054100b0b7816 */ /* 0x000fe2000000000c */
[----:B------:R-:W-:-:S07]  /*1d50*/  IMAD.MOV.U32 R34, RZ, RZ, R33 ;  /* 0x000000ffff227224 */ /* 0x000fce00078e0021 */
.L_x_7746:
[----:B------:R-:W-:Y:S05]  /*1d60*/  BSYNC B2 ;  /* 0x0000000000027941 */ /* 0x000fea0003800000 */
.L_x_7744:
        /* <DEDUP_REMOVED lines=11> */
.L_x_7748:
[----:B------:R-:W-:Y:S01]  /*1e20*/  PRMT R61, R62, 0x7632, R61 ;  /* 0x000076323e3d7816 */ /* 0x000fe2000000003d */
[----:B------:R-:W-:Y:S01]  /*1e30*/  IMAD.MOV.U32 R2, RZ, RZ, R3 ;  /* 0x000000ffff027224 */ /* 0x000fe200078e0003 */
[----:B------:R-:W-:Y:S01]  /*1e40*/  PRMT R12, R12, 0x7610, R11 ;  /* 0x000076100c0c7816 */ /* 0x000fe2000000000b */
[----:B------:R-:W-:-:S07]  /*1e50*/  IMAD.MOV.U32 R33, RZ, RZ, R32 ;  /* 0x000000ffff217224 */ /* 0x000fce00078e0020 */
.L_x_7749:
[----:B------:R-:W-:Y:S05]  /*1e60*/  BSYNC B2 ;  /* 0x0000000000027941 */ /* 0x000fea0003800000 */
.L_x_7747:
        /* <DEDUP_REMOVED lines=11> */
.L_x_7751:
[----:B------:R-:W-:Y:S01]  /*1f20*/  PRMT R62, R62, 0x5410, R62 ;  /* 0x000054103e3e7816 */ /* 0x000fe2000000003e */
[----:B------:R-:W-:Y:S01]  /*1f30*/  IMAD.MOV.U32 R3, RZ, RZ, R2 ;  /* 0x000000ffff037224 */ /* 0x000fe200078e0002 */
[----:B------:R-:W-:Y:S01]  /*1f40*/  PRMT R11, R12, 0x7632, R11 ;  /* 0x000076320c0b7816 */ /* 0x000fe2000000000b */
[----:B------:R-:W-:-:S07]  /*1f50*/  IMAD.MOV.U32 R32, RZ, RZ, R39 ;  /* 0x000000ffff207224 */ /* 0x000fce00078e0027 */
.L_x_7752:
[----:B------:R-:W-:Y:S05]  /*1f60*/  BSYNC B2 ;  /* 0x0000000000027941 */ /* 0x000fea0003800000 */
.L_x_7750:
        /* <DEDUP_REMOVED lines=11> */
.L_x_7754:
[----:B------:R-:W-:Y:S01]  /*2020*/  PRMT R62, R63, 0x7632, R62 ;  /* 0x000076323f3e7816 */ /* 0x000fe2000000003e */
[----:B------:R-:W-:Y:S01]  /*2030*/  IMAD.MOV.U32 R2, RZ, RZ, R3 ;  /* 0x000000ffff027224 */ /* 0x000fe200078e0003 */
[----:B------:R-:W-:Y:S01]  /*2040*/  PRMT R12, R11, 0x7610, R12 ;  /* 0x000076100b0c7816 */ /* 0x000fe2000000000c */
[----:B------:R-:W-:-:S07]  /*2050*/  IMAD.MOV.U32 R39, RZ, RZ, R38 ;  /* 0x000000ffff277224 */ /* 0x000fce00078e0026 */
.L_x_7755:
[----:B------:R-:W-:Y:S05]  /*2060*/  BSYNC B2 ;  /* 0x0000000000027941 */ /* 0x000fea0003800000 */
.L_x_7753:
        /* <DEDUP_REMOVED lines=11> */
.L_x_7757:
[----:B------:R-:W-:Y:S01]  /*2120*/  PRMT R63, R63, 0x5410, R63 ;  /* 0x000054103f3f7816 */ /* 0x000fe2000000003f */
[----:B------:R-:W-:Y:S01]  /*2130*/  IMAD.MOV.U32 R3, RZ, RZ, R2 ;  /* 0x000000ffff037224 */ /* 0x000fe200078e0002 */
[----:B------:R-:W-:Y:S01]  /*2140*/  PRMT R11, R11, 0x5410, R12 ;  /* 0x000054100b0b7816 */ /* 0x000fe2000000000c */
[----:B------:R-:W-:-:S07]  /*2150*/  IMAD.MOV.U32 R38, RZ, RZ, R37 ;  /* 0x000000ffff267224 */ /* 0x000fce00078e0025 */
.L_x_7758:
[----:B------:R-:W-:Y:S05]  /*2160*/  BSYNC B2 ;  /* 0x0000000000027941 */ /* 0x000fea0003800000 */
.L_x_7756:
        /* <DEDUP_REMOVED lines=11> */
.L_x_7760:
[----:B------:R-:W-:Y:S01]  /*2220*/  PRMT R63, R64, 0x7632, R63 ;  /* 0x00007632403f7816 */ /* 0x000fe2000000003f */
[----:B------:R-:W-:Y:S01]  /*2230*/  IMAD.MOV.U32 R2, RZ, RZ, R3 ;  /* 0x000000ffff027224 */ /* 0x000fe200078e0003 */
[----:B------:R-:W-:Y:S01]  /*2240*/  PRMT R12, R12, 0x7610, R11 ;  /* 0x000076100c0c7816 */ /* 0x000fe2000000000b */
[----:B------:R-:W-:-:S07]  /*2250*/  IMAD.MOV.U32 R37, RZ, RZ, R36 ;  /* 0x000000ffff257224 */ /* 0x000fce00078e0024 */
.L_x_7761:
[----:B------:R-:W-:Y:S05]  /*2260*/  BSYNC B2 ;  /* 0x0000000000027941 */ /* 0x000fea0003800000 */
.L_x_7759:
        /* <DEDUP_REMOVED lines=11> */
.L_x_7763:
[----:B------:R-:W-:Y:S01]  /*2320*/  PRMT R64, R64, 0x5410, R64 ;  /* 0x0000541040407816 */ /* 0x000fe20000000040 */
[----:B------:R-:W-:Y:S01]  /*2330*/  IMAD.MOV.U32 R3, RZ, RZ, R2 ;  /* 0x000000ffff037224 */ /* 0x000fe200078e0002 */
[----:B------:R-:W-:Y:S01]  /*2340*/  PRMT R11, R12, 0x7632, R11 ;  /* 0x000076320c0b7816 */ /* 0x000fe2000000000b */
[----:B------:R-:W-:-:S07]  /*2350*/  IMAD.MOV.U32 R36, RZ, RZ, R43 ;  /* 0x000000ffff247224 */ /* 0x000fce00078e002b */
.L_x_7764:
[----:B------:R-:W-:Y:S05]  /*2360*/  BSYNC B2 ;  /* 0x0000000000027941 */ /* 0x000fea0003800000 */
.L_x_7762:
        /* <DEDUP_REMOVED lines=11> */
.L_x_7766:
[----:B------:R-:W-:Y:S01]  /*2420*/  PRMT R64, R65, 0x7632, R64 ;  /* 0x0000763241407816 */ /* 0x000fe20000000040 */
[----:B------:R-:W-:Y:S01]  /*2430*/  IMAD.MOV.U32 R2, RZ, RZ, R3 ;  /* 0x000000ffff027224 */ /* 0x000fe200078e0003 */
[----:B------:R-:W-:Y:S01]  /*2440*/  PRMT R12, R11, 0x7610, R12 ;  /* 0x000076100b0c7816 */ /* 0x000fe2000000000c */
[----:B------:R-:W-:-:S07]  /*2450*/  IMAD.MOV.U32 R43, RZ, RZ, R42 ;  /* 0x000000ffff2b7224 */ /* 0x000fce00078e002a */
.L_x_7767:
[----:B------:R-:W-:Y:S05]  /*2460*/  BSYNC B2 ;  /* 0x0000000000027941 */ /* 0x000fea0003800000 */
.L_x_7765:
        /* <DEDUP_REMOVED lines=11> */
.L_x_7769:
[----:B------:R-:W-:Y:S01]  /*2520*/  PRMT R65, R65, 0x5410, R65 ;  /* 0x0000541041417816 */ /* 0x000fe20000000041 */
[----:B------:R-:W-:Y:S01]  /*2530*/  IMAD.MOV.U32 R3, RZ, RZ, R2 ;  /* 0x000000ffff037224 */ /* 0x000fe200078e0002 */
[----:B------:R-:W-:Y:S01]  /*2540*/  PRMT R11, R11, 0x5410, R12 ;  /* 0x000054100b0b7816 */ /* 0x000fe2000000000c */
[----:B------:R-:W-:-:S07]  /*2550*/  IMAD.MOV.U32 R42, RZ, RZ, R41 ;  /* 0x000000ffff2a7224 */ /* 0x000fce00078e0029 */
.L_x_7770:
[----:B------:R-:W-:Y:S05]  /*2560*/  BSYNC B2 ;  /* 0x0000000000027941 */ /* 0x000fea0003800000 */
.L_x_7768:
        /* <DEDUP_REMOVED lines=11> */
.L_x_7772:
[----:B------:R-:W-:Y:S01]  /*2620*/  PRMT R65, R66, 0x7632, R65 ;  /* 0x0000763242417816 */ /* 0x000fe20000000041 */
[----:B------:R-:W-:Y:S01]  /*2630*/  IMAD.MOV.U32 R2, RZ, RZ, R3 ;  /* 0x000000ffff027224 */ /* 0x000fe200078e0003 */
[----:B------:R-:W-:Y:S01]  /*2640*/  PRMT R12, R12, 0x7610, R11 ;  /* 0x000076100c0c7816 */ /* 0x000fe2000000000b */
[----:B------:R-:W-:-:S07]  /*2650*/  IMAD.MOV.U32 R41, RZ, RZ, R40 ;  /* 0x000000ffff297224 */ /* 0x000fce00078e0028 */
.L_x_7773:
[----:B------:R-:W-:Y:S05]  /*2660*/  BSYNC B2 ;  /* 0x0000000000027941 */ /* 0x000fea0003800000 */
.L_x_7771:
        /* <DEDUP_REMOVED lines=11> */
.L_x_7775:
[----:B------:R-:W-:Y:S01]  /*2720*/  PRMT R66, R66, 0x5410, R66 ;  /* 0x0000541042427816 */ /* 0x000fe20000000042 */
[----:B------:R-:W-:Y:S01]  /*2730*/  IMAD.MOV.U32 R3, RZ, RZ, R2 ;  /* 0x000000ffff037224 */ /* 0x000fe200078e0002 */
[----:B------:R-:W-:Y:S01]  /*2740*/  PRMT R11, R12, 0x7632, R11 ;  /* 0x000076320c0b7816 */ /* 0x000fe2000000000b */
[----:B------:R-:W-:-:S07]  /*2750*/  IMAD.MOV.U32 R40, RZ, RZ, R47 ;  /* 0x000000ffff287224 */ /* 0x000fce00078e002f */
.L_x_7776:
[----:B------:R-:W-:Y:S05]  /*2760*/  BSYNC B2 ;  /* 0x0000000000027941 */ /* 0x000fea0003800000 */
.L_x_7774:
        /* <DEDUP_REMOVED lines=11> */
.L_x_7778:
[----:B------:R-:W-:Y:S01]  /*2820*/  PRMT R66, R67, 0x7632, R66 ;  /* 0x0000763243427816 */ /* 0x000fe20000000042 */
[----:B------:R-:W-:Y:S01]  /*2830*/  IMAD.MOV.U32 R2, RZ, RZ, R3 ;  /* 0x000000ffff027224 */ /* 0x000fe200078e0003 */
[----:B------:R-:W-:Y:S01]  /*2840*/  PRMT R12, R11, 0x7610, R12 ;  /* 0x000076100b0c7816 */ /* 0x000fe2000000000c */
[----:B------:R-:W-:-:S07]  /*2850*/  IMAD.MOV.U32 R47, RZ, RZ, R46 ;  /* 0x000000ffff2f7224 */ /* 0x000fce00078e002e */
.L_x_7779:
[----:B------:R-:W-:Y:S05]  /*2860*/  BSYNC B2 ;  /* 0x0000000000027941 */ /* 0x000fea0003800000 */
.L_x_7777:
        /* <DEDUP_REMOVED lines=11> */
.L_x_7781:
[----:B------:R-:W-:Y:S01]  /*2920*/  PRMT R67, R67, 0x5410, R67 ;  /* 0x0000541043437816 */ /* 0x000fe20000000043 */
[----:B------:R-:W-:Y:S01]  /*2930*/  IMAD.MOV.U32 R3, RZ, RZ, R2 ;  /* 0x000000ffff037224 */ /* 0x000fe200078e0002 */
[----:B------:R-:W-:Y:S01]  /*2940*/  PRMT R11, R11, 0x5410, R12 ;  /* 0x000054100b0b7816 */ /* 0x000fe2000000000c */
[----:B------:R-:W-:-:S07]  /*2950*/  IMAD.MOV.U32 R46, RZ, RZ, R45 ;  /* 0x000000ffff2e7224 */ /* 0x000fce00078e002d */
.L_x_7782:
[----:B------:R-:W-:Y:S05]  /*2960*/  BSYNC B2 ;  /* 0x0000000000027941 */ /* 0x000fea0003800000 */
.L_x_7780:
        /* <DEDUP_REMOVED lines=11> */
.L_x_7784:
[----:B------:R-:W-:Y:S01]  /*2a20*/  PRMT R67, R68, 0x7632, R67 ;  /* 0x0000763244437816 */ /* 0x000fe20000000043 */
[----:B------:R-:W-:Y:S01]  /*2a30*/  IMAD.MOV.U32 R2, RZ, RZ, R3 ;  /* 0x000000ffff027224 */ /* 0x000fe200078e0003 */
[----:B------:R-:W-:Y:S01]  /*2a40*/  PRMT R12, R12, 0x7610, R11 ;  /* 0x000076100c0c7816 */ /* 0x000fe2000000000b */
[----:B------:R-:W-:-:S07]  /*2a50*/  IMAD.MOV.U32 R45, RZ, RZ, R44 ;  /* 0x000000ffff2d7224 */ /* 0x000fce00078e002c */
.L_x_7785:
[----:B------:R-:W-:Y:S05]  /*2a60*/  BSYNC B2 ;  /* 0x0000000000027941 */ /* 0x000fea0003800000 */
.L_x_7783:
        /* <DEDUP_REMOVED lines=11> */
.L_x_7787:
[----:B------:R-:W-:Y:S01]  /*2b20*/  PRMT R68, R68, 0x5410, R68 ;  /* 0x0000541044447816 */ /* 0x000fe20000000044 */
[----:B------:R-:W-:Y:S01]  /*2b30*/  IMAD.MOV.U32 R11, RZ, RZ, R2 ;  /* 0x000000ffff0b7224 */ /* 0x000fe200078e0002 */
[----:B------:R-:W-:Y:S01]  /*2b40*/  PRMT R12, R12, 0x7632, R12 ;  /* 0x000076320c0c7816 */ /* 0x000fe2000000000c */
[----:B------:R-:W-:-:S07]  /*2b50*/  IMAD.MOV.U32 R44, RZ, RZ, R15 ;  /* 0x000000ffff2c7224 */ /* 0x000fce00078e000f */
.L_x_7788:
[----:B------:R-:W-:Y:S05]  /*2b60*/  BSYNC B2 ;  /* 0x0000000000027941 */ /* 0x000fea0003800000 */
.L_x_7786:
        /* <DEDUP_REMOVED lines=11> */
.L_x_7790:
[----:B------:R-:W-:Y:S01]  /*2c20*/  PRMT R68, R17, 0x7632, R68 ;  /* 0x0000763211447816 */ /* 0x000fe20000000044 */
[----:B------:R-:W-:Y:S01]  /*2c30*/  IMAD.MOV.U32 R3, RZ, RZ, R11 ;  /* 0x000000ffff037224 */ /* 0x000fe200078e000b */
[----:B------:R-:W-:Y:S01]  /*2c40*/  PRMT R2, R12, 0x7610, R2 ;  /* 0x000076100c027816 */ /* 0x000fe20000000002 */
[----:B------:R-:W-:-:S07]  /*2c50*/  IMAD.MOV.U32 R15, RZ, RZ, R14 ;  /* 0x000000ffff0f7224 */ /* 0x000fce00078e000e */
.L_x_7791:
[----:B------:R-:W-:Y:S05]  /*2c60*/  BSYNC B2 ;  /* 0x0000000000027941 */ /* 0x000fea0003800000 */
.L_x_7789:
        /* <DEDUP_REMOVED lines=9> */
.L_x_7793:
[----:B------:R-:W-:Y:S01]  /*2d00*/  IMAD.MOV.U32 R14, RZ, RZ, R10 ;  /* 0x000000ffff0e7224 */ /* 0x000fe200078e000a */
[----:B------:R-:W-:Y:S01]  /*2d10*/  PRMT R17, R2, 0x5410, R17 ;  /* 0x0000541002117816 */ /* 0x000fe20000000011 */
[----:B------:R-:W-:-:S07]  /*2d20*/  IMAD.MOV.U32 R10, RZ, RZ, R3 ;  /* 0x000000ffff0a7224 */ /* 0x000fce00078e0003 */
.L_x_7794:
[----:B------:R-:W-:Y:S05]  /*2d30*/  BSYNC B2 ;  /* 0x0000000000027941 */ /* 0x000fea0003800000 */
.L_x_7792:
[----:B------:R-:W-:Y:S01]  /*2d40*/  VIADD R5, R5, 0x20 ;  /* 0x0000002005057836 */ /* 0x000fe20000000000 */
[----:B------:R-:W-:-:S04]  /*2d50*/  IADD3 R8, P1, R8, 0x40, RZ ;  /* 0x0000004008087810 */ /* 0x000fc80007f3e0ff */
[----:B------:R-:W-:Y:S01]  /*2d60*/  ISETP.GE.AND P0, PT, R5, UR9, PT ;  /* 0x0000000905007c0c */ /* 0x000fe2000bf06270 */
[----:B------:R-:W-:-:S12]  /*2d70*/  IMAD.X R7, RZ, RZ, R7, P1 ;  /* 0x000000ffff077224 */ /* 0x000fd800008e0607 */
[----:B------:R-:W-:Y:S05]  /*2d80*/  @!P0 BRA `(.L_x_7795) ;  /* 0xffffffdc00748947 */ /* 0x000fea000383ffff */
[----:B------:R-:W-:Y:S05]  /*2d90*/  BSYNC B0 ;  /* 0x0000000000007941 */ /* 0x000fea0003800000 */
.L_x_7697:
[----:B------:R-:W-:Y:S05]  /*2da0*/  BRA `(.L_x_7695) ;  /* 0x0000002000ec7947 */ /* 0x000fea0003800000 */
.L_x_7696:
        /* <DEDUP_REMOVED lines=45> */
[----:B------:R-:W-:-:S07]  /*3080*/  IMAD.MOV.U32 R44, RZ, RZ, -0x1 ;  /* 0xffffffffff2c7424 */ /* 0x000fce00078e00ff */
.L_x_7892:
[----:B------:R-:W2:Y:S01]  /*3090*/  LDG.E.U16.CONSTANT R9, desc[UR6][R6.64] ;  /* 0x0000000606097981 */ /* 0x000ea2000c1e9500 */
[----:B------:R-:W0:Y:S01]  /*30a0*/  LDC R8, c[0x0][0x2d4] ;  /* 0x0000b500ff087b82 */ /* 0x000e220000000800 */
[----:B------:R-:W-:Y:S01]  /*30b0*/  IABS R12, R5 ;  /* 0x00000005000c7213 */ /* 0x000fe20000000000 */
[----:B------:R-:W-:Y:S01]  /*30c0*/  BSSY B0, `(.L_x_7796) ;  /* 0x0000018000007945 */ /* 0x000fe20003800000 */
[----:B------:R-:W-:-:S03]  /*30d0*/  ISETP.GE.AND P1, PT, R5, RZ, PT ;  /* 0x000000ff0500720c */ /* 0x000fc60003f26270 */
[----:B------:R-:W-:-:S04]  /*30e0*/  IMAD.HI.U32 R11, R3, R12, RZ ;  /* 0x0000000c030b7227 */ /* 0x000fc800078e00ff */
[----:B------:R-:W-:Y:S01]  /*30f0*/  IMAD.MOV R11, RZ, RZ, -R11 ;  /* 0x000000ffff0b7224 */ /* 0x000fe200078e0a0b */
[----:B0-----:R-:W-:-:S05]  /*3100*/  IABS R2, R8 ;  /* 0x0000000800027213 */ /* 0x001fca0000000000 */
[----:B------:R-:W-:-:S05]  /*3110*/  IMAD R11, R2, R11, R12 ;  /* 0x0000000b020b7224 */ /* 0x000fca00078e020c */
[----:B------:R-:W-:-:S13]  /*3120*/  ISETP.GT.U32.AND P0, PT, R4, R11, PT ;  /* 0x0000000b0400720c */ /* 0x000fda0003f04070 */
[----:B------:R-:W-:-:S05]  /*3130*/  @!P0 IMAD.IADD R11, R11, 0x1, -R2 ;  /* 0x000000010b0b8824 */ /* 0x000fca00078e0a02 */
[----:B------:R-:W-:-:S13]  /*3140*/  ISETP.GT.U32.AND P0, PT, R4, R11, PT ;  /* 0x0000000b0400720c */ /* 0x000fda0003f04070 */
[----:B------:R-:W-:Y:S01]  /*3150*/  @!P0 IMAD.IADD R11, R11, 0x1, -R2 ;  /* 0x000000010b0b8824 */ /* 0x000fe200078e0a02 */
[----:B------:R-:W-:-:S03]  /*3160*/  ISETP.NE.AND P0, PT, R8, RZ, PT ;  /* 0x000000ff0800720c */ /* 0x000fc60003f05270 */
[----:B------:R-:W-:-:S10]  /*3170*/  @!P1 IMAD.MOV R11, RZ, RZ, -R11 ;  /* 0x000000ffff0b9224 */ /* 0x000fd400078e0a0b */
        /* <DEDUP_REMOVED lines=10> */
.L_x_7797:
[----:B------:R-:W-:Y:S01]  /*3220*/  PRMT R2, R2, 0x5410, R2 ;  /* 0x0000541002027816 */ /* 0x000fe20000000002 */
[----:B------:R-:W-:-:S07]  /*3230*/  IMAD.MOV.U32 R16, RZ, RZ, R5 ;  /* 0x000000ffff107224 */ /* 0x000fce00078e0005 */
.L_x_7798:
[----:B------:R-:W-:Y:S05]  /*3240*/  BSYNC B0 ;  /* 0x0000000000007941 */ /* 0x000fea0003800000 */
.L_x_7796:
        /* <DEDUP_REMOVED lines=10> */
.L_x_7800:
[----:B------:R-:W-:Y:S01]  /*32f0*/  IMAD.MOV.U32 R9, RZ, RZ, R16 ;  /* 0x000000ffff097224 */ /* 0x000fe200078e0010 */
[----:B------:R-:W-:Y:S01]  /*3300*/  PRMT R56, R56, 0x5410, R56 ;  /* 0x0000541038387816 */ /* 0x000fe20000000038 */
[----:B------:R-:W-:Y:S01]  /*3310*/  IMAD.MOV.U32 R16, RZ, RZ, R23 ;  /* 0x000000ffff107224 */ /* 0x000fe200078e0017 */
[----:B------:R-:W-:-:S07]  /*3320*/  PRMT R8, R2, 0x7632, R8 ;  /* 0x0000763202087816 */ /* 0x000fce0000000008 */
.L_x_7801:
[----:B------:R-:W-:Y:S05]  /*3330*/  BSYNC B0 ;  /* 0x0000000000007941 */ /* 0x000fea0003800000 */
.L_x_7799:
        /* <DEDUP_REMOVED lines=11> */
.L_x_7803:
[----:B------:R-:W-:Y:S01]  /*33f0*/  PRMT R56, R55, 0x7632, R56 ;  /* 0x0000763237387816 */ /* 0x000fe20000000038 */
[----:B------:R-:W-:Y:S01]  /*3400*/  IMAD.MOV.U32 R2, RZ, RZ, R9 ;  /* 0x000000ffff027224 */ /* 0x000fe200078e0009 */
[----:B------:R-:W-:Y:S01]  /*3410*/  PRMT R11, R8, 0x7610, R11 ;  /* 0x00007610080b7816 */ /* 0x000fe2000000000b */
[----:B------:R-:W-:-:S07]  /*3420*/  IMAD.MOV.U32 R23, RZ, RZ, R22 ;  /* 0x000000ffff177224 */ /* 0x000fce00078e0016 */
.L_x_7804:
[----:B------:R-:W-:Y:S05]  /*3430*/  BSYNC B0 ;  /* 0x0000000000007941 */ /* 0x000fea0003800000 */
.L_x_7802:
        /* <DEDUP_REMOVED lines=11> */
.L_x_7806:
[----:B------:R-:W-:Y:S01]  /*34f0*/  PRMT R55, R55, 0x5410, R55 ;  /* 0x0000541037377816 */ /* 0x000fe20000000037 */
[----:B------:R-:W-:Y:S01]  /*3500*/  IMAD.MOV.U32 R9, RZ, RZ, R2 ;  /* 0x000000ffff097224 */ /* 0x000fe200078e0002 */
[----:B------:R-:W-:Y:S01]  /*3510*/  PRMT R8, R8, 0x5410, R11 ;  /* 0x0000541008087816 */ /* 0x000fe2000000000b */
[----:B------:R-:W-:-:S07]  /*3520*/  IMAD.MOV.U32 R22, RZ, RZ, R21 ;  /* 0x000000ffff167224 */ /* 0x000fce00078e0015 */
.L_x_7807:
[----:B------:R-:W-:Y:S05]  /*3530*/  BSYNC B0 ;  /* 0x0000000000007941 */ /* 0x000fea0003800000 */
.L_x_7805:
        /* <DEDUP_REMOVED lines=11> */
.L_x_7809:
[----:B------:R-:W-:Y:S01]  /*35f0*/  PRMT R55, R54, 0x7632, R55 ;  /* 0x0000763236377816 */ /* 0x000fe20000000037 */
[----:B------:R-:W-:Y:S01]  /*3600*/  IMAD.MOV.U32 R2, RZ, RZ, R9 ;  /* 0x000000ffff027224 */ /* 0x000fe200078e0009 */
[----:B------:R-:W-:Y:S01]  /*3610*/  PRMT R11, R11, 0x7610, R8 ;  /* 0x000076100b0b7816 */ /* 0x000fe20000000008 */
[----:B------:R-:W-:-:S07]  /*3620*/  IMAD.MOV.U32 R21, RZ, RZ, R20 ;  /* 0x000000ffff157224 */ /* 0x000fce00078e0014 */
.L_x_7810:
[----:B------:R-:W-:Y:S05]  /*3630*/  BSYNC B0 ;  /* 0x0000000000007941 */ /* 0x000fea0003800000 */
.L_x_7808:
        /* <DEDUP_REMOVED lines=11> */
.L_x_7812:
[----:B------:R-:W-:Y:S01]  /*36f0*/  PRMT R54, R54, 0x5410, R54 ;  /* 0x0000541036367816 */ /* 0x000fe20000000036 */
[----:B------:R-:W-:Y:S01]  /*3700*/  IMAD.MOV.U32 R9, RZ, RZ, R2 ;  /* 0x000000ffff097224 */ /* 0x000fe200078e0002 */
[----:B------:R-:W-:Y:S01]  /*3710*/  PRMT R8, R11, 0x7632, R8 ;  /* 0x000076320b087816 */ /* 0x000fe20000000008 */
[----:B------:R-:W-:-:S07]  /*3720*/  IMAD.MOV.U32 R20, RZ, RZ, R27 ;  /* 0x000000ffff147224 */ /* 0x000fce00078e001b */
.L_x_7813:
[----:B------:R-:W-:Y:S05]  /*3730*/  BSYNC B0 ;  /* 0x0000000000007941 */ /* 0x000fea0003800000 */
.L_x_7811:
        /* <DEDUP_REMOVED lines=11> */
.L_x_7815:
[----:B------:R-:W-:Y:S01]  /*37f0*/  PRMT R54, R53, 0x7632, R54 ;  /* 0x0000763235367816 */ /* 0x000fe20000000036 */
[----:B------:R-:W-:Y:S01]  /*3800*/  IMAD.MOV.U32 R2, RZ, RZ, R9 ;  /* 0x000000ffff027224 */ /* 0x000fe200078e0009 */
[----:B------:R-:W-:Y:S01]  /*3810*/  PRMT R11, R8, 0x7610, R11 ;  /* 0x00007610080b7816 */ /* 0x000fe2000000000b */
[----:B------:R-:W-:-:S07]  /*3820*/  IMAD.MOV.U32 R27, RZ, RZ, R26 ;  /* 0x000000ffff1b7224 */ /* 0x000fce00078e001a */
.L_x_7816:
[----:B------:R-:W-:Y:S05]  /*3830*/  BSYNC B0 ;  /* 0x0000000000007941 */ /* 0x000fea0003800000 */
.L_x_7814:
        /* <DEDUP_REMOVED lines=11> */
.L_x_7818:
[----:B------:R-:W-:Y:S01]  /*38f0*/  PRMT R53, R53, 0x5410, R53 ;  /* 0x0000541035357816 */ /* 0x000fe20000000035 */
[----:B------:R-:W-:Y:S01]  /*3900*/  IMAD.MOV.U32 R9, RZ, RZ, R2 ;  /* 0x000000ffff097224 */ /* 0x000fe200078e0002 */
[----:B------:R-:W-:Y:S01]  /*3910*/  PRMT R8, R8, 0x5410, R11 ;  /* 0x0000541008087816 */ /* 0x000fe2000000000b */
[----:B------:R-:W-:-:S07]  /*3920*/  IMAD.MOV.U32 R26, RZ, RZ, R25 ;  /* 0x000000ffff1a7224 */ /* 0x000fce00078e0019 */
.L_x_7819:
[----:B------:R-:W-:Y:S05]  /*3930*/  BSYNC B0 ;  /* 0x0000000000007941 */ /* 0x000fea0003800000 */
.L_x_7817:
        /* <DEDUP_REMOVED lines=11> */
.L_x_7821:
[----:B------:R-:W-:Y:S01]  /*39f0*/  PRMT R53, R52, 0x7632, R53 ;  /* 0x0000763234357816 */ /* 0x000fe20000000035 */
[----:B------:R-:W-:Y:S01]  /*3a00*/  IMAD.MOV.U32 R2, RZ, RZ, R9 ;  /* 0x000000ffff027224 */ /* 0x000fe200078e0009 */
[----:B------:R-:W-:Y:S01]  /*3a10*/  PRMT R11, R11, 0x7610, R8 ;  /* 0x000076100b0b7816 */ /* 0x000fe20000000008 */
[----:B------:R-:W-:-:S07]  /*3a20*/  IMAD.MOV.U32 R25, RZ, RZ, R24 ;  /* 0x000000ffff197224 */ /* 0x000fce00078e0018 */
.L_x_7822:
[----:B------:R-:W-:Y:S05]  /*3a30*/  BSYNC B0 ;  /* 0x0000000000007941 */ /* 0x000fea0003800000 */
.L_x_7820:
        /* <DEDUP_REMOVED lines=11> */
.L_x_7824:
[----:B------:R-:W-:Y:S01]  /*3af0*/  PRMT R52, R52, 0x5410, R52 ;  /* 0x0000541034347816 */ /* 0x000fe20000000034 */
[----:B------:R-:W-:Y:S01]  /*3b00*/  IMAD.MOV.U32 R9, RZ, RZ, R2 ;  /* 0x000000ffff097224 */ /* 0x000fe200078e0002 */
[----:B------:R-:W-:Y:S01]  /*3b10*/  PRMT R8, R11, 0x7632, R8 ;  /* 0x000076320b087816 */ /* 0x000fe20000000008 */
[----:B------:R-:W-:-:S07]  /*3b20*/  IMAD.MOV.U32 R24, RZ, RZ, R31 ;  /* 0x000000ffff187224 */ /* 0x000fce00078e001f */
.L_x_7825:
[----:B------:R-:W-:Y:S05]  /*3b30*/  BSYNC B0 ;  /* 0x0000000000007941 */ /* 0x000fea0003800000 */
.L_x_7823:
        /* <DEDUP_REMOVED lines=11> */
.L_x_7827:
[----:B------:R-:W-:Y:S01]  /*3bf0*/  PRMT R52, R57, 0x7632, R52 ;  /* 0x0000763239347816 */ /* 0x000fe20000000034 */
[----:B------:R-:W-:Y:S01]  /*3c00*/  IMAD.MOV.U32 R2, RZ, RZ, R9 ;  /* 0x000000ffff027224 */ /* 0x000fe200078e0009 */
[----:B------:R-:W-:Y:S01]  /*3c10*/  PRMT R11, R8, 0x7610, R11 ;  /* 0x00007610080b7816 */ /* 0x000fe2000000000b */
[----:B------:R-:W-:-:S07]  /*3c20*/  IMAD.MOV.U32 R31, RZ, RZ, R30 ;  /* 0x000000ffff1f7224 */ /* 0x000fce00078e001e */
.L_x_7828:
[----:B------:R-:W-:Y:S05]  /*3c30*/  BSYNC B0 ;  /* 0x0000000000007941 */ /* 0x000fea0003800000 */
.L_x_7826:
        /* <DEDUP_REMOVED lines=11> */
.L_x_7830:
[----:B------:R-:W-:Y:S01]  /*3cf0*/  PRMT R57, R57, 0x5410, R57 ;  /* 0x0000541039397816 */ /* 0x000fe20000000039 */
[----:B------:R-:W-:Y:S01]  /*3d00*/  IMAD.MOV.U32 R9, RZ, RZ, R2 ;  /* 0x000000ffff097224 */ /* 0x000fe200078e0002 */
[----:B------:R-:W-:Y:S01]  /*3d10*/  PRMT R8, R8, 0x5410, R11 ;  /* 0x0000541008087816 */ /* 0x000fe2000000000b */
[----:B------:R-:W-:-:S07]  /*3d20*/  IMAD.MOV.U32 R30, RZ, RZ, R29 ;  /* 0x000000ffff1e7224 */ /* 0x000fce00078e001d */
.L_x_7831:
[----:B------:R-:W-:Y:S05]  /*3d30*/  BSYNC B0 ;  /* 0x0000000000007941 */ /* 0x000fea0003800000 */
.L_x_7829:
        /* <DEDUP_REMOVED lines=11> */
.L_x_7833:
[----:B------:R-:W-:Y:S01]  /*3df0*/  PRMT R57, R60, 0x7632, R57 ;  /* 0x000076323c397816 */ /* 0x000fe20000000039 */
[----:B------:R-:W-:Y:S01]  /*3e00*/  IMAD.MOV.U32 R2, RZ, RZ, R9 ;  /* 0x000000ffff027224 */ /* 0x000fe200078e0009 */
[----:B------:R-:W-:Y:S01]  /*3e10*/  PRMT R11, R11, 0x7610, R8 ;  /* 0x000076100b0b7816 */ /* 0x000fe20000000008 */
[----:B------:R-:W-:-:S07]  /*3e20*/  IMAD.MOV.U32 R29, RZ, RZ, R28 ;  /* 0x000000ffff1d7224 */ /* 0x000fce00078e001c */
.L_x_7834:
[----:B------:R-:W-:Y:S05]  /*3e30*/  BSYNC B0 ;  /* 0x0000000000007941 */ /* 0x000fea0003800000 */
.L_x_7832:
        /* <DEDUP_REMOVED lines=11> */
.L_x_7836:
[----:B------:R-:W-:Y:S01]  /*3ef0*/  PRMT R60, R60, 0x5410, R60 ;  /* 0x000054103c3c7816 */ /* 0x000fe2000000003c */
[----:B------:R-:W-:Y:S01]  /*3f00*/  IMAD.MOV.U32 R9, RZ, RZ, R2 ;  /* 0x000000ffff097224 */ /* 0x000fe200078e0002 */
[----:B------:R-:W-:Y:S01]  /*3f10*/  PRMT R8, R11, 0x7632, R8 ;  /* 0x000076320b087816 */ /* 0x000fe20000000008 */
[----:B------:R-:W-:-:S07]  /*3f20*/  IMAD.MOV.U32 R28, RZ, RZ, R35 ;  /* 0x000000ffff1c7224 */ /* 0x000fce00078e0023 */
.L_x_7837:
[----:B------:R-:W-:Y:S05]  /*3f30*/  BSYNC B0 ;  /* 0x0000000000007941 */ /* 0x000fea0003800000 */
.L_x_7835:
        /* <DEDUP_REMOVED lines=11> */
.L_x_7839:
[----:B------:R-:W-:Y:S01]  /*3ff0*/  PRMT R60, R61, 0x7632, R60 ;  /* 0x000076323d3c7816 */ /* 0x000fe2000000003c */
[----:B------:R-:W-:Y:S01]  /*4000*/  IMAD.MOV.U32 R2, RZ, RZ, R9 ;  /* 0x000000ffff027224 */ /* 0x000fe200078e0009 */
[----:B------:R-:W-:Y:S01]  /*4010*/  PRMT R11, R8, 0x7610, R11 ;  /* 0x00007610080b7816 */ /* 0x000fe2000000000b */
[----:B------:R-:W-:-:S07]  /*4020*/  IMAD.MOV.U32 R35, RZ, RZ, R34 ;  /* 0x000000ffff237224 */ /* 0x000fce00078e0022 */
.L_x_7840:
[----:B------:R-:W-:Y:S05]  /*4030*/  BSYNC B0 ;  /* 0x0000000000007941 */ /* 0x000fea0003800000 */
.L_x_7838:
        /* <DEDUP_REMOVED lines=11> */
.L_x_7842:
[----:B------:R-:W-:Y:S01]  /*40f0*/  PRMT R61, R61, 0x5410, R61 ;  /* 0x000054103d3d7816 */ /* 0x000fe2000000003d */
[----:B------:R-:W-:Y:S01]  /*4100*/  IMAD.MOV.U32 R9, RZ, RZ, R2 ;  /* 0x000000ffff097224 */ /* 0x000fe200078e0002 */
[----:B------:R-:W-:Y:S01]  /*4110*/  PRMT R8, R8, 0x5410, R11 ;  /* 0x0000541008087816 */ /* 0x000fe2000000000b */
[----:B------:R-:W-:-:S07]  /*4120*/  IMAD.MOV.U32 R34, RZ, RZ, R33 ;  /* 0x000000ffff227224 */ /* 0x000fce00078e0021 */
.L_x_7843:
[----:B------:R-:W-:Y:S05]  /*4130*/  BSYNC B0 ;  /* 0x0000000000007941 */ /* 0x000fea0003800000 */
.L_x_7841:
        /* <DEDUP_REMOVED lines=11> */
.L_x_7845:
[----:B------:R-:W-:Y:S01]  /*41f0*/  PRMT R61, R62, 0x7632, R61 ;  /* 0x000076323e3d7816 */ /* 0x000fe2000000003d */
[----:B------:R-:W-:Y:S01]  /*4200*/  IMAD.MOV.U32 R2, RZ, RZ, R9 ;  /* 0x000000ffff027224 */ /* 0x000fe200078e0009 */
[----:B------:R-:W-:Y:S01]  /*4210*/  PRMT R11, R11, 0x7610, R8 ;  /* 0x000076100b0b7816 */ /* 0x000fe20000000008 */
[----:B------:R-:W-:-:S07]  /*4220*/  IMAD.MOV.U32 R33, RZ, RZ, R32 ;  /* 0x000000ffff217224 */ /* 0x000fce00078e0020 */
.L_x_7846:
[----:B------:R-:W-:Y:S05]  /*4230*/  BSYNC B0 ;  /* 0x0000000000007941 */ /* 0x000fea0003800000 */
.L_x_7844:
        /* <DEDUP_REMOVED lines=11> */
.L_x_7848:
[----:B------:R-:W-:Y:S01]  /*42f0*/  PRMT R62, R62, 0x5410, R62 ;  /* 0x000054103e3e7816 */ /* 0x000fe2000000003e */
[----:B------:R-:W-:Y:S01]  /*4300*/  IMAD.MOV.U32 R9, RZ, RZ, R2 ;  /* 0x000000ffff097224 */ /* 0x000fe200078e0002 */
[----:B------:R-:W-:Y:S01]  /*4310*/  PRMT R8, R11, 0x7632, R8 ;  /* 0x000076320b087816 */ /* 0x000fe20000000008 */
[----:B------:R-:W-:-:S07]  /*4320*/  IMAD.MOV.U32 R32, RZ, RZ, R39 ;  /* 0x000000ffff207224 */ /* 0x000fce00078e0027 */
.L_x_7849:
[----:B------:R-:W-:Y:S05]  /*4330*/  BSYNC B0 ;  /* 0x0000000000007941 */ /* 0x000fea0003800000 */
.L_x_7847:
        /* <DEDUP_REMOVED lines=11> */
.L_x_7851:
[----:B------:R-:W-:Y:S01]  /*43f0*/  PRMT R62, R63, 0x7632, R62 ;  /* 0x000076323f3e7816 */ /* 0x000fe2000000003e */
[----:B------:R-:W-:Y:S01]  /*4400*/  IMAD.MOV.U32 R2, RZ, RZ, R9 ;  /* 0x000000ffff027224 */ /* 0x000fe200078e0009 */
[----:B------:R-:W-:Y:S01]  /*4410*/  PRMT R11, R8, 0x7610, R11 ;  /* 0x00007610080b7816 */ /* 0x000fe2000000000b */
[----:B------:R-:W-:-:S07]  /*4420*/  IMAD.MOV.U32 R39, RZ, RZ, R38 ;  /* 0x000000ffff277224 */ /* 0x000fce00078e0026 */
.L_x_7852:
[----:B------:R-:W-:Y:S05]  /*4430*/  BSYNC B0 ;  /* 0x0000000000007941 */ /* 0x000fea0003800000 */
.L_x_7850:
        /* <DEDUP_REMOVED lines=11> */
.L_x_7854:
[----:B------:R-:W-:Y:S01]  /*44f0*/  PRMT R63, R63, 0x5410, R63 ;  /* 0x000054103f3f7816 */ /* 0x000fe2000000003f */
[----:B------:R-:W-:Y:S01]  /*4500*/  IMAD.MOV.U32 R9, RZ, RZ, R2 ;  /* 0x000000ffff097224 */ /* 0x000fe200078e0002 */
[----:B------:R-:W-:Y:S01]  /*4510*/  PRMT R8, R8, 0x5410, R11 ;  /* 0x0000541008087816 */ /* 0x000fe2000000000b */
[----:B------:R-:W-:-:S07]  /*4520*/  IMAD.MOV.U32 R38, RZ, RZ, R37 ;  /* 0x000000ffff267224 */ /* 0x000fce00078e0025 */
.L_x_7855:
[----:B------:R-:W-:Y:S05]  /*4530*/  BSYNC B0 ;  /* 0x0000000000007941 */ /* 0x000fea0003800000 */
.L_x_7853:
        /* <DEDUP_REMOVED lines=11> */
.L_x_7857:
[----:B------:R-:W-:Y:S01]  /*45f0*/  PRMT R63, R64, 0x7632, R63 ;  /* 0x00007632403f7816 */ /* 0x000fe2000000003f */
[----:B------:R-:W-:Y:S01]  /*4600*/  IMAD.MOV.U32 R2, RZ, RZ, R9 ;  /* 0x000000ffff027224 */ /* 0x000fe200078e0009 */
[----:B------:R-:W-:Y:S01]  /*4610*/  PRMT R11, R11, 0x7610, R8 ;  /* 0x000076100b0b7816 */ /* 0x000fe20000000008 */
[----:B------:R-:W-:-:S07]  /*4620*/  IMAD.MOV.U32 R37, RZ, RZ, R36 ;  /* 0x000000ffff257224 */ /* 0x000fce00078e0024 */
.L_x_7858:
[----:B------:R-:W-:Y:S05]  /*4630*/  BSYNC B0 ;  /* 0x0000000000007941 */ /* 0x000fea0003800000 */
.L_x_7856:
        /* <DEDUP_REMOVED lines=11> */
.L_x_7860:
[----:B------:R-:W-:Y:S01]  /*46f0*/  PRMT R64, R64, 0x5410, R64 ;  /* 0x0000541040407816 */ /* 0x000fe20000000040 */
[----:B------:R-:W-:Y:S01]  /*4700*/  IMAD.MOV.U32 R9, RZ, RZ, R2 ;  /* 0x000000ffff097224 */ /* 0x000fe200078e0002 */
[----:B------:R-:W-:Y:S01]  /*4710*/  PRMT R8, R11, 0x7632, R8 ;  /* 0x000076320b087816 */ /* 0x000fe20000000008 */
[----:B------:R-:W-:-:S07]  /*4720*/  IMAD.MOV.U32 R36, RZ, RZ, R43 ;  /* 0x000000ffff247224 */ /* 0x000fce00078e002b */
.L_x_7861:
[----:B------:R-:W-:Y:S05]  /*4730*/  BSYNC B0 ;  /* 0x0000000000007941 */ /* 0x000fea0003800000 */
.L_x_7859:
        /* <DEDUP_REMOVED lines=11> */
.L_x_7863:
[----:B------:R-:W-:Y:S01]  /*47f0*/  PRMT R64, R65, 0x7632, R64 ;  /* 0x0000763241407816 */ /* 0x000fe20000000040 */
[----:B------:R-:W-:Y:S01]  /*4800*/  IMAD.MOV.U32 R2, RZ, RZ, R9 ;  /* 0x000000ffff027224 */ /* 0x000fe200078e0009 */
[----:B------:R-:W-:Y:S01]  /*4810*/  PRMT R11, R8, 0x7610, R11 ;  /* 0x00007610080b7816 */ /* 0x000fe2000000000b */
[----:B------:R-:W-:-:S07]  /*4820*/  IMAD.MOV.U32 R43, RZ, RZ, R42 ;  /* 0x000000ffff2b7224 */ /* 0x000fce00078e002a */
.L_x_7864:
[----:B------:R-:W-:Y:S05]  /*4830*/  BSYNC B0 ;  /* 0x0000000000007941 */ /* 0x000fea0003800000 */
.L_x_7862:
        /* <DEDUP_REMOVED lines=11> */
.L_x_7866:
[----:B------:R-:W-:Y:S01]  /*48f0*/  PRMT R65, R65, 0x5410, R65 ;  /* 0x0000541041417816 */ /* 0x000fe20000000041 */
[----:B------:R-:W-:Y:S01]  /*4900*/  IMAD.MOV.U32 R9, RZ, RZ, R2 ;  /* 0x000000ffff097224 */ /* 0x000fe200078e0002 */
[----:B------:R-:W-:Y:S01]  /*4910*/  PRMT R8, R8, 0x5410, R11 ;  /* 0x0000541008087816 */ /* 0x000fe2000000000b */
[----:B------:R-:W-:-:S07]  /*4920*/  IMAD.MOV.U32 R42, RZ, RZ, R41 ;  /* 0x000000ffff2a7224 */ /* 0x000fce00078e0029 */
.L_x_7867:
[----:B------:R-:W-:Y:S05]  /*4930*/  BSYNC B0 ;  /* 0x0000000000007941 */ /* 0x000fea0003800000 */
.L_x_7865:
        /* <DEDUP_REMOVED lines=11> */
.L_x_7869:
[----:B------:R-:W-:Y:S01]  /*49f0*/  PRMT R65, R66, 0x7632, R65 ;  /* 0x0000763242417816 */ /* 0x000fe20000000041 */
[----:B------:R-:W-:Y:S01]  /*4a00*/  IMAD.MOV.U32 R2, RZ, RZ, R9 ;  /* 0x000000ffff027224 */ /* 0x000fe200078e0009 */
[----:B------:R-:W-:Y:S01]  /*4a10*/  PRMT R11, R11, 0x7610, R8 ;  /* 0x000076100b0b7816 */ /* 0x000fe20000000008 */
[----:B------:R-:W-:-:S07]  /*4a20*/  IMAD.MOV.U32 R41, RZ, RZ, R40 ;  /* 0x000000ffff297224 */ /* 0x000fce00078e0028 */
.L_x_7870:
[----:B------:R-:W-:Y:S05]  /*4a30*/  BSYNC B0 ;  /* 0x0000000000007941 */ /* 0x000fea0003800000 */
.L_x_7868:
        /* <DEDUP_REMOVED lines=11> */
.L_x_7872:
[----:B------:R-:W-:Y:S01]  /*4af0*/  PRMT R66, R66, 0x5410, R66 ;  /* 0x0000541042427816 */ /* 0x000fe20000000042 */
[----:B------:R-:W-:Y:S01]  /*4b00*/  IMAD.MOV.U32 R9, RZ, RZ, R2 ;  /* 0x000000ffff097224 */ /* 0x000fe200078e0002 */
[----:B------:R-:W-:Y:S01]  /*4b10*/  PRMT R8, R11, 0x7632, R8 ;  /* 0x000076320b087816 */ /* 0x000fe20000000008 */
[----:B------:R-:W-:-:S07]  /*4b20*/  IMAD.MOV.U32 R40, RZ, RZ, R47 ;  /* 0x000000ffff287224 */ /* 0x000fce00078e002f */
.L_x_7873:
[----:B------:R-:W-:Y:S05]  /*4b30*/  BSYNC B0 ;  /* 0x0000000000007941 */ /* 0x000fea0003800000 */
.L_x_7871:
        /* <DEDUP_REMOVED lines=11> */
.L_x_7875:
[----:B------:R-:W-:Y:S01]  /*4bf0*/  PRMT R66, R67, 0x7632, R66 ;  /* 0x0000763243427816 */ /* 0x000fe20000000042 */
[----:B------:R-:W-:Y:S01]  /*4c00*/  IMAD.MOV.U32 R2, RZ, RZ, R9 ;  /* 0x000000ffff027224 */ /* 0x000fe200078e0009 */
[----:B------:R-:W-:Y:S01]  /*4c10*/  PRMT R11, R8, 0x7610, R11 ;  /* 0x00007610080b7816 */ /* 0x000fe2000000000b */
[----:B------:R-:W-:-:S07]  /*4c20*/  IMAD.MOV.U32 R47, RZ, RZ, R46 ;  /* 0x000000ffff2f7224 */ /* 0x000fce00078e002e */
.L_x_7876:
[----:B------:R-:W-:Y:S05]  /*4c30*/  BSYNC B0 ;  /* 0x0000000000007941 */ /* 0x000fea0003800000 */
.L_x_7874:
        /* <DEDUP_REMOVED lines=11> */
.L_x_7878:
[----:B------:R-:W-:Y:S01]  /*4cf0*/  PRMT R67, R67, 0x5410, R67 ;  /* 0x0000541043437816 */ /* 0x000fe20000000043 */
[----:B------:R-:W-:Y:S01]  /*4d00*/  IMAD.MOV.U32 R9, RZ, RZ, R2 ;  /* 0x000000ffff097224 */ /* 0x000fe200078e0002 */
[----:B------:R-:W-:Y:S01]  /*4d10*/  PRMT R8, R8, 0x5410, R11 ;  /* 0x0000541008087816 */ /* 0x000fe2000000000b */
[----:B------:R-:W-:-:S07]  /*4d20*/  IMAD.MOV.U32 R46, RZ, RZ, R45 ;  /* 0x000000ffff2e7224 */ /* 0x000fce00078e002d */
.L_x_7879:
[----:B------:R-:W-:Y:S05]  /*4d30*/  BSYNC B0 ;  /* 0x0000000000007941 */ /* 0x000fea0003800000 */
.L_x_7877:
        /* <DEDUP_REMOVED lines=11> */
.L_x_7881:
[----:B------:R-:W-:Y:S01]  /*4df0*/  PRMT R67, R68, 0x7632, R67 ;  /* 0x0000763244437816 */ /* 0x000fe20000000043 */
[----:B------:R-:W-:Y:S01]  /*4e00*/  IMAD.MOV.U32 R2, RZ, RZ, R9 ;  /* 0x000000ffff027224 */ /* 0x000fe200078e0009 */
[----:B------:R-:W-:Y:S01]  /*4e10*/  PRMT R12, R12, 0x7610, R8 ;  /* 0x000076100c0c7816 */ /* 0x000fe20000000008 */
[----:B------:R-:W-:-:S07]  /*4e20*/  IMAD.MOV.U32 R45, RZ, RZ, R44 ;  /* 0x000000ffff2d7224 */ /* 0x000fce00078e002c */
.L_x_7882:
[----:B------:R-:W-:Y:S05]  /*4e30*/  BSYNC B0 ;  /* 0x0000000000007941 */ /* 0x000fea0003800000 */
.L_x_7880:
        /* <DEDUP_REMOVED lines=11> */
.L_x_7884:
[----:B------:R-:W-:Y:S01]  /*4ef0*/  PRMT R68, R68, 0x5410, R68 ;  /* 0x0000541044447816 */ /* 0x000fe20000000044 */
[----:B------:R-:W-:Y:S01]  /*4f00*/  IMAD.MOV.U32 R11, RZ, RZ, R2 ;  /* 0x000000ffff0b7224 */ /* 0x000fe200078e0002 */
[----:B------:R-:W-:Y:S01]  /*4f10*/  PRMT R8, R12, 0x7632, R8 ;  /* 0x000076320c087816 */ /* 0x000fe20000000008 */
[----:B------:R-:W-:-:S07]  /*4f20*/  IMAD.MOV.U32 R44, RZ, RZ, R15 ;  /* 0x000000ffff2c7224 */ /* 0x000fce00078e000f */
.L_x_7885:
[----:B------:R-:W-:Y:S05]  /*4f30*/  BSYNC B0 ;  /* 0x0000000000007941 */ /* 0x000fea0003800000 */
.L_x_7883:
        /* <DEDUP_REMOVED lines=11> */
.L_x_7887:
[----:B------:R-:W-:Y:S01]  /*4ff0*/  PRMT R68, R17, 0x7632, R68 ;  /* 0x0000763211447816 */ /* 0x000fe20000000044 */
[----:B------:R-:W-:Y:S01]  /*5000*/  IMAD.MOV.U32 R9, RZ, RZ, R11 ;  /* 0x000000ffff097224 */ /* 0x000fe200078e000b */
[----:B------:R-:W-:Y:S01]  /*5010*/  PRMT R2, R8, 0x7610, R2 ;  /* 0x0000761008027816 */ /* 0x000fe20000000002 */
[----:B------:R-:W-:-:S07]  /*5020*/  IMAD.MOV.U32 R15, RZ, RZ, R14 ;  /* 0x000000ffff0f7224 */ /* 0x000fce00078e000e */
.L_x_7888:
[----:B------:R-:W-:Y:S05]  /*5030*/  BSYNC B0 ;  /* 0x0000000000007941 */ /* 0x000fea0003800000 */
.L_x_7886:
        /* <DEDUP_REMOVED lines=9> */
.L_x_7890:
[----:B------:R-:W-:Y:S01]  /*50d0*/  IMAD.MOV.U32 R14, RZ, RZ, R10 ;  /* 0x000000ffff0e7224 */ /* 0x000fe200078e000a */
[----:B------:R-:W-:Y:S01]  /*50e0*/  PRMT R17, R2, 0x5410, R17 ;  /* 0x0000541002117816 */ /* 0x000fe20000000011 */
[----:B------:R-:W-:-:S07]  /*50f0*/  IMAD.MOV.U32 R10, RZ, RZ, R9 ;  /* 0x000000ffff0a7224 */ /* 0x000fce00078e0009 */
.L_x_7891:
[----:B------:R-:W-:Y:S05]  /*5100*/  BSYNC B0 ;  /* 0x0000000000007941 */ /* 0x000fea0003800000 */
.L_x_7889:
[----:B------:R-:W-:Y:S01]  /*5110*/  VIADD R5, R5, 0x20 ;  /* 0x0000002005057836 */ /* 0x000fe20000000000 */
[----:B------:R-:W-:-:S04]  /*5120*/  IADD3 R6, P1, R6, 0x40, RZ ;  /* 0x0000004006067810 */ /* 0x000fc80007f3e0ff */
[----:B------:R-:W-:Y:S01]  /*5130*/  ISETP.GE.AND P0, PT, R5, UR11, PT ;  /* 0x0000000b05007c0c */ /* 0x000fe2000bf06270 */
[----:B------:R-:W-:-:S12]  /*5140*/  IMAD.X R7, RZ, RZ, R7, P1 ;  /* 0x000000ffff077224 */ /* 0x000fd800008e0607 */
[----:B------:R-:W-:Y:S05]  /*5150*/  @!P0 BRA `(.L_x_7892) ;  /* 0xffffffdc00cc8947 */ /* 0x000fea000383ffff */
.L_x_7695:
[----:B------:R-:W-:Y:S05]  /*5160*/  BSYNC B1 ;  /* 0x0000000000017941 */ /* 0x000fea0003800000 */
.L_x_7694:
[----:B------:R-:W-:Y:S01]  /*5170*/  SHFL.DOWN PT, R2, R10, 0x1, 0x1f ;  /* 0x08201f000a027f89 */ /* 0x000fe200000e0000 */
[----:B------:R-:W-:Y:S03]  /*5180*/  BSSY B0, `(.L_x_7893) ;  /* 0x000024e000007945 */ /* 0x000fe60003800000 */
[----:B------:R-:W2:Y:S04]  /*5190*/  SHFL.DOWN PT, R3, R14, 0x1, 0x1f ;  /* 0x08201f000e037f89 */ /* 0x000ea800000e0000 */
[----:B-1----:R-:W-:Y:S04]  /*51a0*/  SHFL.DOWN PT, R4, R15, 0x1, 0x1f ;  /* 0x08201f000f047f89 */ /* 0x002fe800000e0000 */
[----:B------:R-:W1:Y:S04]  /*51b0*/  SHFL.DOWN PT, R5, R44, 0x1, 0x1f ;  /* 0x08201f002c057f89 */ /* 0x000e6800000e0000 */
[----:B0-----:R-:W-:Y:S04]  /*51c0*/  SHFL.DOWN PT, R6, R45, 0x1, 0x1f ;  /* 0x08201f002d067f89 */ /* 0x001fe800000e0000 */
[----:B------:R-:W0:Y:S04]  /*51d0*/  SHFL.DOWN PT, R7, R46, 0x1, 0x1f ;  /* 0x08201f002e077f89 */ /* 0x000e2800000e0000 */
[----:B------:R-:W-:Y:S04]  /*51e0*/  SHFL.DOWN PT, R8, R47, 0x1, 0x1f ;  /* 0x08201f002f087f89 */ /* 0x000fe800000e0000 */
[----:B------:R-:W3:Y:S04]  /*51f0*/  SHFL.DOWN PT, R9, R40, 0x1, 0x1f ;  /* 0x08201f0028097f89 */ /* 0x000ee800000e0000 */
[----:B--2---:R-:W-:Y:S04]  /*5200*/  STL.64 [R1], R2 ;  /* 0x0000000201007387 */ /* 0x004fe80000100a00 */
[----:B-1----:R-:W-:Y:S04]  /*5210*/  STL.64 [R1+0x8], R4 ;  /* 0x0000080401007387 */ /* 0x002fe80000100a00 */
[----:B------:R-:W-:Y:S04]  /*5220*/  SHFL.DOWN PT, R12, R41, 0x1, 0x1f ;  /* 0x08201f00290c7f89 */ /* 0x000fe800000e0000 */
[----:B0-----:R-:W-:Y:S04]  /*5230*/  STL.64 [R1+0x10], R6 ;  /* 0x0000100601007387 */ /* 0x001fe80000100a00 */
[----:B------:R-:W0:Y:S04]  /*5240*/  SHFL.DOWN PT, R13, R42, 0x1, 0x1f ;  /* 0x08201f002a0d7f89 */ /* 0x000e2800000e0000 */
[----:B---3--:R-:W-:Y:S04]  /*5250*/  STL.64 [R1+0x18], R8 ;  /* 0x0000180801007387 */ /* 0x008fe80000100a00 */
[----:B------:R-:W-:Y:S04]  /*5260*/  SHFL.DOWN PT, R18, R43, 0x1, 0x1f ;  /* 0x08201f002b127f89 */ /* 0x000fe800000e0000 */
[----:B------:R-:W1:Y:S04]  /*5270*/  SHFL.DOWN PT, R19, R36, 0x1, 0x1f ;  /* 0x08201f0024137f89 */ /* 0x000e6800000e0000 */
[----:B------:R-:W-:Y:S04]  /*5280*/  SHFL.DOWN PT, R2, R33, 0x1, 0x1f ;  /* 0x08201f0021027f89 */ /* 0x000fe800000e0000 */
[----:B------:R-:W2:Y:S04]  /*5290*/  SHFL.DOWN PT, R3, R34, 0x1, 0x1f ;  /* 0x08201f0022037f89 */ /* 0x000ea800000e0000 */
[----:B------:R-:W-:Y:S04]  /*52a0*/  SHFL.DOWN PT, R4, R17, 0x1, 0x1f ;  /* 0x08201f0011047f89 */ /* 0x000fe800000e0000 */
[----:B------:R-:W-:Y:S04]  /*52b0*/  SHFL.DOWN PT, R5, R68, 0x1, 0x1f ;  /* 0x08201f0044057f89 */ /* 0x000fe800000e0000 */
        /* <DEDUP_REMOVED lines=8> */
[----:B------:R-:W-:Y:S04]  /*5340*/  STL.64 [R1+0x80], R4 ;  /* 0x0000800401007387 */ /* 0x000fe80000100a00 */
[----:B----4-:R-:W-:Y:S04]  /*5350*/  STL.64 [R1+0x50], R8 ;  /* 0x0000500801007387 */ /* 0x010fe80000100a00 */
        /* <DEDUP_REMOVED lines=9> */
[----:B------:R-:W2:Y:S04]  /*53f0*/  SHFL.DOWN PT, R9, R26, 0x1, 0x1f ;  /* 0x08201f001a097f89 */ /* 0x000ea800000e0000 */
[----:B------:R-:W-:Y:S04]  /*5400*/  SHFL.DOWN PT, R18, R61, 0x1, 0x1f ;  /* 0x08201f003d127f89 */ /* 0x000fe800000e0000 */
[----:B------:R-:W3:Y:S01]  /*5410*/  SHFL.DOWN PT, R19, R60, 0x1, 0x1f ;  /* 0x08201f003c137f89 */ /* 0x000ee200000e0000 */
[----:B------:R-:W4:Y:S03]  /*5420*/  S2R R11, SR_LANEID ;  /* 0x00000000000b7919 */ /* 0x000f260000000000 */
[----:B0-----:R-:W-:Y:S04]  /*5430*/  STL.64 [R1+0x58], R12 ;  /* 0x0000580c01007387 */ /* 0x001fe80000100a00 */
[----:B-1----:R-:W-:Y:S04]  /*5440*/  STL.64 [R1+0x88], R2 ;  /* 0x0000880201007387 */ /* 0x002fe80000100a00 */
[----:B--2---:R-:W-:Y:S04]  /*5450*/  STL.64 [R1+0x60], R8 ;  /* 0x0000600801007387 */ /* 0x004fe80000100a00 */
[----:B------:R-:W-:Y:S04]  /*5460*/  STL.64 [R1+0x90], R4 ;  /* 0x0000900401007387 */ /* 0x000fe80000100a00 */
[----:B------:R-:W-:Y:S04]  /*5470*/  STL.64 [R1+0x98], R6 ;  /* 0x0000980601007387 */ /* 0x000fe80000100a00 */
[----:B---3--:R-:W-:Y:S04]  /*5480*/  STL.64 [R1+0xa0], R18 ;  /* 0x0000a01201007387 */ /* 0x008fe80000100a00 */
[----:B------:R-:W-:Y:S04]  /*5490*/  SHFL.DOWN PT, R48, R37, 0x1, 0x1f ;  /* 0x08201f0025307f89 */ /* 0x000fe800000e0000 */
[----:B------:R-:W0:Y:S01]  /*54a0*/  SHFL.DOWN PT, R49, R38, 0x1, 0x1f ;  /* 0x08201f0026317f89 */ /* 0x000e2200000e0000 */
[----:B----4-:R-:W-:-:S03]  /*54b0*/  ISETP.GT.AND P0, PT, R11, 0x1e, PT ;  /* 0x0000001e0b00780c */ /* 0x010fc60003f04270 */
        /* <DEDUP_REMOVED lines=13> */
[----:B------:R-:W5:Y:S04]  /*5590*/  SHFL.DOWN PT, R19, R56, 0x1, 0x1f ;  /* 0x08201f0038137f89 */ /* 0x000f6800000e0000 */
[----:B0-----:R0:W-:Y:S04]  /*55a0*/  STL.64 [R1+0x30], R48 ;  /* 0x0000303001007387 */ /* 0x0011e80000100a00 */
[----:B-1----:R0:W-:Y:S04]  /*55b0*/  STL.64 [R1+0x38], R50 ;  /* 0x0000383201007387 */ /* 0x0021e80000100a00 */
[----:B--2---:R0:W-:Y:S04]  /*55c0*/  STL.64 [R1+0x68], R12 ;  /* 0x0000680c01007387 */ /* 0x0041e80000100a00 */
[----:B---3--:R0:W-:Y:S04]  /*55d0*/  STL.64 [R1+0x70], R8 ;  /* 0x0000700801007387 */ /* 0x0081e80000100a00 */
[----:B----4-:R0:W-:Y:S04]  /*55e0*/  STL.64 [R1+0x78], R6 ;  /* 0x0000780601007387 */ /* 0x0101e80000100a00 */
[----:B------:R0:W-:Y:S04]  /*55f0*/  STL.64 [R1+0xa8], R2 ;  /* 0x0000a80201007387 */ /* 0x0001e80000100a00 */
[----:B------:R0:W-:Y:S04]  /*5600*/  STL.64 [R1+0xb0], R4 ;  /* 0x0000b00401007387 */ /* 0x0001e80000100a00 */
[----:B-----5:R0:W-:Y:S01]  /*5610*/  STL.64 [R1+0xb8], R18 ;  /* 0x0000b81201007387 */ /* 0x0201e20000100a00 */
[----:B------:R-:W-:Y:S05]  /*5620*/  @P0 BRA `(.L_x_7894) ;  /* 0x00000020000c0947 */ /* 0x000fea0003800000 */
[----:B------:R-:W-:Y:S01]  /*5630*/  ULDC UR4, c[0x0][0x20] ;  /* 0x0000080000047ab9 */ /* 0x000fe20000000800 */
[----:B0-----:R-:W-:Y:S02]  /*5640*/  IMAD.MOV.U32 R6, RZ, RZ, RZ ;  /* 0x000000ffff067224 */ /* 0x001fe400078e00ff */
[----:B------:R-:W-:-:S04]  /*5650*/  VIADD R2, R58, -UR4 ;  /* 0x800000043a027c36 */ /* 0x000fc80008000000 */
[----:B------:R-:W-:-:S07]  /*5660*/  IMAD.MOV.U32 R4, RZ, RZ, R2 ;  /* 0x000000ffff047224 */ /* 0x000fce00078e0002 */
.L_x_7988:
        /* <DEDUP_REMOVED lines=20> */
.L_x_7896:
[----:B------:R-:W-:Y:S01]  /*57b0*/  IMAD.MOV.U32 R3, RZ, RZ, R16 ;  /* 0x000000ffff037224 */ /* 0x000fe200078e0010 */
[C---:B------:R-:W-:Y:S01]  /*57c0*/  PRMT R5, R56.reuse, 0x7632, R5 ;  /* 0x0000763238057816 */ /* 0x040fe20000000005 */
[----:B------:R-:W-:Y:S01]  /*57d0*/  IMAD.MOV.U32 R16, RZ, RZ, R23 ;  /* 0x000000ffff107224 */ /* 0x000fe200078e0017 */
[----:B------:R-:W-:-:S07]  /*57e0*/  PRMT R56, R56, 0x5410, R56 ;  /* 0x0000541038387816 */ /* 0x000fce0000000038 */
.L_x_7897:
[----:B------:R-:W-:Y:S05]  /*57f0*/  BSYNC B1 ;  /* 0x0000000000017941 */ /* 0x000fea0003800000 */
.L_x_7895:
        /* <DEDUP_REMOVED lines=11> */
.L_x_7899:
[----:B------:R-:W-:Y:S01]  /*58b0*/  IMAD.MOV.U32 R8, RZ, RZ, R3 ;  /* 0x000000ffff087224 */ /* 0x000fe200078e0003 */
[----:B------:R-:W-:Y:S01]  /*58c0*/  PRMT R7, R5, 0x7610, R7 ;  /* 0x0000761005077816 */ /* 0x000fe20000000007 */
[----:B------:R-:W-:Y:S01]  /*58d0*/  IMAD.MOV.U32 R23, RZ, RZ, R22 ;  /* 0x000000ffff177224 */ /* 0x000fe200078e0016 */
[----:B------:R-:W-:-:S07]  /*58e0*/  PRMT R56, R55, 0x7632, R56 ;  /* 0x0000763237387816 */ /* 0x000fce0000000038 */
.L_x_7900:
[----:B------:R-:W-:Y:S05]  /*58f0*/  BSYNC B1 ;  /* 0x0000000000017941 */ /* 0x000fea0003800000 */
.L_x_7898:
        /* <DEDUP_REMOVED lines=11> */
.L_x_7902:
[----:B------:R-:W-:Y:S01]  /*59b0*/  IMAD.MOV.U32 R3, RZ, RZ, R8 ;  /* 0x000000ffff037224 */ /* 0x000fe200078e0008 */
[----:B------:R-:W-:Y:S01]  /*59c0*/  PRMT R5, R5, 0x5410, R7 ;  /* 0x0000541005057816 */ /* 0x000fe20000000007 */
[----:B------:R-:W-:Y:S01]  /*59d0*/  IMAD.MOV.U32 R22, RZ, RZ, R21 ;  /* 0x000000ffff167224 */ /* 0x000fe200078e0015 */
[----:B------:R-:W-:-:S07]  /*59e0*/  PRMT R55, R55, 0x5410, R55 ;  /* 0x0000541037377816 */ /* 0x000fce0000000037 */
.L_x_7903:
[----:B------:R-:W-:Y:S05]  /*59f0*/  BSYNC B1 ;  /* 0x0000000000017941 */ /* 0x000fea0003800000 */
.L_x_7901:
        /* <DEDUP_REMOVED lines=11> */
.L_x_7905:
[----:B------:R-:W-:Y:S01]  /*5ab0*/  IMAD.MOV.U32 R8, RZ, RZ, R3 ;  /* 0x000000ffff087224 */ /* 0x000fe200078e0003 */
[----:B------:R-:W-:Y:S01]  /*5ac0*/  PRMT R7, R7, 0x7610, R5 ;  /* 0x0000761007077816 */ /* 0x000fe20000000005 */
[----:B------:R-:W-:Y:S01]  /*5ad0*/  IMAD.MOV.U32 R21, RZ, RZ, R20 ;  /* 0x000000ffff157224 */ /* 0x000fe200078e0014 */
[----:B------:R-:W-:-:S07]  /*5ae0*/  PRMT R55, R54, 0x7632, R55 ;  /* 0x0000763236377816 */ /* 0x000fce0000000037 */
.L_x_7906:
[----:B------:R-:W-:Y:S05]  /*5af0*/  BSYNC B1 ;  /* 0x0000000000017941 */ /* 0x000fea0003800000 */
.L_x_7904:
        /* <DEDUP_REMOVED lines=11> */
.L_x_7908:
[----:B------:R-:W-:Y:S01]  /*5bb0*/  IMAD.MOV.U32 R3, RZ, RZ, R8 ;  /* 0x000000ffff037224 */ /* 0x000fe200078e0008 */
[----:B------:R-:W-:Y:S01]  /*5bc0*/  PRMT R5, R7, 0x7632, R5 ;  /* 0x0000763207057816 */ /* 0x000fe20000000005 */
[----:B------:R-:W-:Y:S01]  /*5bd0*/  IMAD.MOV.U32 R20, RZ, RZ, R27 ;  /* 0x000000ffff147224 */ /* 0x000fe200078e001b */
[----:B------:R-:W-:-:S07]  /*5be0*/  PRMT R54, R54, 0x5410, R54 ;  /* 0x0000541036367816 */ /* 0x000fce0000000036 */
.L_x_7909:
[----:B------:R-:W-:Y:S05]  /*5bf0*/  BSYNC B1 ;  /* 0x0000000000017941 */ /* 0x000fea0003800000 */
.L_x_7907:
        /* <DEDUP_REMOVED lines=11> */
.L_x_7911:
[----:B------:R-:W-:Y:S01]  /*5cb0*/  IMAD.MOV.U32 R8, RZ, RZ, R3 ;  /* 0x000000ffff087224 */ /* 0x000fe200078e0003 */
[----:B------:R-:W-:Y:S01]  /*5cc0*/  PRMT R7, R5, 0x7610, R7 ;  /* 0x0000761005077816 */ /* 0x000fe20000000007 */
[----:B------:R-:W-:Y:S01]  /*5cd0*/  IMAD.MOV.U32 R27, RZ, RZ, R26 ;  /* 0x000000ffff1b7224 */ /* 0x000fe200078e001a */
[----:B------:R-:W-:-:S07]  /*5ce0*/  PRMT R54, R53, 0x7632, R54 ;  /* 0x0000763235367816 */ /* 0x000fce0000000036 */
.L_x_7912:
[----:B------:R-:W-:Y:S05]  /*5cf0*/  BSYNC B1 ;  /* 0x0000000000017941 */ /* 0x000fea0003800000 */
.L_x_7910:
        /* <DEDUP_REMOVED lines=11> */
.L_x_7914:
[----:B------:R-:W-:Y:S01]  /*5db0*/  IMAD.MOV.U32 R3, RZ, RZ, R8 ;  /* 0x000000ffff037224 */ /* 0x000fe200078e0008 */
[----:B------:R-:W-:Y:S01]  /*5dc0*/  PRMT R5, R5, 0x5410, R7 ;  /* 0x0000541005057816 */ /* 0x000fe20000000007 */
[----:B------:R-:W-:Y:S01]  /*5dd0*/  IMAD.MOV.U32 R26, RZ, RZ, R25 ;  /* 0x000000ffff1a7224 */ /* 0x000fe200078e0019 */
[----:B------:R-:W-:-:S07]  /*5de0*/  PRMT R53, R53, 0x5410, R53 ;  /* 0x0000541035357816 */ /* 0x000fce0000000035 */
.L_x_7915:
[----:B------:R-:W-:Y:S05]  /*5df0*/  BSYNC B1 ;  /* 0x0000000000017941 */ /* 0x000fea0003800000 */
.L_x_7913:
        /* <DEDUP_REMOVED lines=11> */
.L_x_7917:
[----:B------:R-:W-:Y:S01]  /*5eb0*/  IMAD.MOV.U32 R8, RZ, RZ, R3 ;  /* 0x000000ffff087224 */ /* 0x000fe200078e0003 */
[----:B------:R-:W-:Y:S01]  /*5ec0*/  PRMT R7, R7, 0x7610, R5 ;  /* 0x0000761007077816 */ /* 0x000fe20000000005 */
[----:B------:R-:W-:Y:S01]  /*5ed0*/  IMAD.MOV.U32 R25, RZ, RZ, R24 ;  /* 0x000000ffff197224 */ /* 0x000fe200078e0018 */
[----:B------:R-:W-:-:S07]  /*5ee0*/  PRMT R53, R52, 0x7632, R53 ;  /* 0x0000763234357816 */ /* 0x000fce0000000035 */
.L_x_7918:
[----:B------:R-:W-:Y:S05]  /*5ef0*/  BSYNC B1 ;  /* 0x0000000000017941 */ /* 0x000fea0003800000 */
.L_x_7916:
        /* <DEDUP_REMOVED lines=11> */
.L_x_7920:
[----:B------:R-:W-:Y:S01]  /*5fb0*/  IMAD.MOV.U32 R3, RZ, RZ, R8 ;  /* 0x000000ffff037224 */ /* 0x000fe200078e0008 */
[----:B------:R-:W-:Y:S01]  /*5fc0*/  PRMT R5, R7, 0x7632, R5 ;  /* 0x0000763207057816 */ /* 0x000fe20000000005 */
[----:B------:R-:W-:Y:S01]  /*5fd0*/  IMAD.MOV.U32 R24, RZ, RZ, R31 ;  /* 0x000000ffff187224 */ /* 0x000fe200078e001f */
[----:B------:R-:W-:-:S07]  /*5fe0*/  PRMT R52, R52, 0x5410, R52 ;  /* 0x0000541034347816 */ /* 0x000fce0000000034 */
.L_x_7921:
[----:B------:R-:W-:Y:S05]  /*5ff0*/  BSYNC B1 ;  /* 0x0000000000017941 */ /* 0x000fea0003800000 */
.L_x_7919:
        /* <DEDUP_REMOVED lines=11> */
.L_x_7923:
[----:B------:R-:W-:Y:S01]  /*60b0*/  IMAD.MOV.U32 R8, RZ, RZ, R3 ;  /* 0x000000ffff087224 */ /* 0x000fe200078e0003 */
[----:B------:R-:W-:Y:S01]  /*60c0*/  PRMT R7, R5, 0x7610, R7 ;  /* 0x0000761005077816 */ /* 0x000fe20000000007 */
[----:B------:R-:W-:Y:S01]  /*60d0*/  IMAD.MOV.U32 R31, RZ, RZ, R30 ;  /* 0x000000ffff1f7224 */ /* 0x000fe200078e001e */
[----:B------:R-:W-:-:S07]  /*60e0*/  PRMT R52, R57, 0x7632, R52 ;  /* 0x0000763239347816 */ /* 0x000fce0000000034 */
.L_x_7924:
[----:B------:R-:W-:Y:S05]  /*60f0*/  BSYNC B1 ;  /* 0x0000000000017941 */ /* 0x000fea0003800000 */
.L_x_7922:
        /* <DEDUP_REMOVED lines=11> */
.L_x_7926:
[----:B------:R-:W-:Y:S01]  /*61b0*/  IMAD.MOV.U32 R3, RZ, RZ, R8 ;  /* 0x000000ffff037224 */ /* 0x000fe200078e0008 */
[----:B------:R-:W-:Y:S01]  /*61c0*/  PRMT R5, R5, 0x5410, R7 ;  /* 0x0000541005057816 */ /* 0x000fe20000000007 */
[----:B------:R-:W-:Y:S01]  /*61d0*/  IMAD.MOV.U32 R30, RZ, RZ, R29 ;  /* 0x000000ffff1e7224 */ /* 0x000fe200078e001d */
[----:B------:R-:W-:-:S07]  /*61e0*/  PRMT R57, R57, 0x5410, R57 ;  /* 0x0000541039397816 */ /* 0x000fce0000000039 */
.L_x_7927:
[----:B------:R-:W-:Y:S05]  /*61f0*/  BSYNC B1 ;  /* 0x0000000000017941 */ /* 0x000fea0003800000 */
.L_x_7925:
        /* <DEDUP_REMOVED lines=11> */
.L_x_7929:
[----:B------:R-:W-:Y:S01]  /*62b0*/  IMAD.MOV.U32 R8, RZ, RZ, R3 ;  /* 0x000000ffff087224 */ /* 0x000fe200078e0003 */
[----:B------:R-:W-:Y:S01]  /*62c0*/  PRMT R7, R7, 0x7610, R5 ;  /* 0x0000761007077816 */ /* 0x000fe20000000005 */
[----:B------:R-:W-:Y:S01]  /*62d0*/  IMAD.MOV.U32 R29, RZ, RZ, R28 ;  /* 0x000000ffff1d7224 */ /* 0x000fe200078e001c */
[----:B------:R-:W-:-:S07]  /*62e0*/  PRMT R57, R60, 0x7632, R57 ;  /* 0x000076323c397816 */ /* 0x000fce0000000039 */
.L_x_7930:
[----:B------:R-:W-:Y:S05]  /*62f0*/  BSYNC B1 ;  /* 0x0000000000017941 */ /* 0x000fea0003800000 */
.L_x_7928:
        /* <DEDUP_REMOVED lines=11> */
.L_x_7932:
[----:B------:R-:W-:Y:S01]  /*63b0*/  IMAD.MOV.U32 R3, RZ, RZ, R8 ;  /* 0x000000ffff037224 */ /* 0x000fe200078e0008 */
[----:B------:R-:W-:Y:S01]  /*63c0*/  PRMT R5, R7, 0x7632, R5 ;  /* 0x0000763207057816 */ /* 0x000fe20000000005 */
[----:B------:R-:W-:Y:S01]  /*63d0*/  IMAD.MOV.U32 R28, RZ, RZ, R35 ;  /* 0x000000ffff1c7224 */ /* 0x000fe200078e0023 */
[----:B------:R-:W-:-:S07]  /*63e0*/  PRMT R60, R60, 0x5410, R60 ;  /* 0x000054103c3c7816 */ /* 0x000fce000000003c */
.L_x_7933:
[----:B------:R-:W-:Y:S05]  /*63f0*/  BSYNC B1 ;  /* 0x0000000000017941 */ /* 0x000fea0003800000 */
.L_x_7931:
        /* <DEDUP_REMOVED lines=11> */
.L_x_7935:
[----:B------:R-:W-:Y:S01]  /*64b0*/  IMAD.MOV.U32 R8, RZ, RZ, R3 ;  /* 0x000000ffff087224 */ /* 0x000fe200078e0003 */
[----:B------:R-:W-:Y:S01]  /*64c0*/  PRMT R7, R5, 0x7610, R7 ;  /* 0x0000761005077816 */ /* 0x000fe20000000007 */
[----:B------:R-:W-:Y:S01]  /*64d0*/  IMAD.MOV.U32 R35, RZ, RZ, R34 ;  /* 0x000000ffff237224 */ /* 0x000fe200078e0022 */
[----:B------:R-:W-:-:S07]  /*64e0*/  PRMT R60, R61, 0x7632, R60 ;  /* 0x000076323d3c7816 */ /* 0x000fce000000003c */
.L_x_7936:
[----:B------:R-:W-:Y:S05]  /*64f0*/  BSYNC B1 ;  /* 0x0000000000017941 */ /* 0x000fea0003800000 */
.L_x_7934:
        /* <DEDUP_REMOVED lines=11> */
.L_x_7938:
[----:B------:R-:W-:Y:S01]  /*65b0*/  IMAD.MOV.U32 R3, RZ, RZ, R8 ;  /* 0x000000ffff037224 */ /* 0x000fe200078e0008 */
[----:B------:R-:W-:Y:S01]  /*65c0*/  PRMT R5, R5, 0x5410, R7 ;  /* 0x0000541005057816 */ /* 0x000fe20000000007 */
[----:B------:R-:W-:Y:S01]  /*65d0*/  IMAD.MOV.U32 R34, RZ, RZ, R33 ;  /* 0x000000ffff227224 */ /* 0x000fe200078e0021 */
[----:B------:R-:W-:-:S07]  /*65e0*/  PRMT R61, R61, 0x5410, R61 ;  /* 0x000054103d3d7816 */ /* 0x000fce000000003d */
.L_x_7939:
[----:B------:R-:W-:Y:S05]  /*65f0*/  BSYNC B1 ;  /* 0x0000000000017941 */ /* 0x000fea0003800000 */
.L_x_7937:
        /* <DEDUP_REMOVED lines=11> */
.L_x_7941:
[----:B------:R-:W-:Y:S01]  /*66b0*/  IMAD.MOV.U32 R8, RZ, RZ, R3 ;  /* 0x000000ffff087224 */ /* 0x000fe200078e0003 */
[----:B------:R-:W-:Y:S01]  /*66c0*/  PRMT R7, R7, 0x7610, R5 ;  /* 0x0000761007077816 */ /* 0x000fe20000000005 */
[----:B------:R-:W-:Y:S01]  /*66d0*/  IMAD.MOV.U32 R33, RZ, RZ, R32 ;  /* 0x000000ffff217224 */ /* 0x000fe200078e0020 */
[----:B------:R-:W-:-:S07]  /*66e0*/  PRMT R61, R62, 0x7632, R61 ;  /* 0x000076323e3d7816 */ /* 0x000fce000000003d */
.L_x_7942:
[----:B------:R-:W-:Y:S05]  /*66f0*/  BSYNC B1 ;  /* 0x0000000000017941 */ /* 0x000fea0003800000 */
.L_x_7940:
        /* <DEDUP_REMOVED lines=11> */
.L_x_7944:
[----:B------:R-:W-:Y:S01]  /*67b0*/  IMAD.MOV.U32 R3, RZ, RZ, R8 ;  /* 0x000000ffff037224 */ /* 0x000fe200078e0008 */
[----:B------:R-:W-:Y:S01]  /*67c0*/  PRMT R5, R7, 0x7632, R5 ;  /* 0x0000763207057816 */ /* 0x000fe20000000005 */
[----:B------:R-:W-:Y:S01]  /*67d0*/  IMAD.MOV.U32 R32, RZ, RZ, R39 ;  /* 0x000000ffff207224 */ /* 0x000fe200078e0027 */
[----:B------:R-:W-:-:S07]  /*67e0*/  PRMT R62, R62, 0x5410, R62 ;  /* 0x000054103e3e7816 */ /* 0x000fce000000003e */
.L_x_7945:
[----:B------:R-:W-:Y:S05]  /*67f0*/  BSYNC B1 ;  /* 0x0000000000017941 */ /* 0x000fea0003800000 */
.L_x_7943:
        /* <DEDUP_REMOVED lines=11> */
.L_x_7947:
[----:B------:R-:W-:Y:S01]  /*68b0*/  IMAD.MOV.U32 R8, RZ, RZ, R3 ;  /* 0x000000ffff087224 */ /* 0x000fe200078e0003 */
[----:B------:R-:W-:Y:S01]  /*68c0*/  PRMT R7, R5, 0x7610, R7 ;  /* 0x0000761005077816 */ /* 0x000fe20000000007 */
[----:B------:R-:W-:Y:S01]  /*68d0*/  IMAD.MOV.U32 R39, RZ, RZ, R38 ;  /* 0x000000ffff277224 */ /* 0x000fe200078e0026 */
[----:B------:R-:W-:-:S07]  /*68e0*/  PRMT R62, R63, 0x7632, R62 ;  /* 0x000076323f3e7816 */ /* 0x000fce000000003e */
.L_x_7948:
[----:B------:R-:W-:Y:S05]  /*68f0*/  BSYNC B1 ;  /* 0x0000000000017941 */ /* 0x000fea0003800000 */
.L_x_7946:
        /* <DEDUP_REMOVED lines=11> */
.L_x_7950:
[----:B------:R-:W-:Y:S01]  /*69b0*/  IMAD.MOV.U32 R3, RZ, RZ, R8 ;  /* 0x000000ffff037224 */ /* 0x000fe200078e0008 */
[----:B------:R-:W-:Y:S01]  /*69c0*/  PRMT R5, R5, 0x5410, R7 ;  /* 0x0000541005057816 */ /* 0x000fe20000000007 */
[----:B------:R-:W-:Y:S01]  /*69d0*/  IMAD.MOV.U32 R38, RZ, RZ, R37 ;  /* 0x000000ffff267224 */ /* 0x000fe200078e0025 */
[----:B------:R-:W-:-:S07]  /*69e0*/  PRMT R63, R63, 0x5410, R63 ;  /* 0x000054103f3f7816 */ /* 0x000fce000000003f */
.L_x_7951:
[----:B------:R-:W-:Y:S05]  /*69f0*/  BSYNC B1 ;  /* 0x0000000000017941 */ /* 0x000fea0003800000 */
.L_x_7949:
        /* <DEDUP_REMOVED lines=11> */
.L_x_7953:
[----:B------:R-:W-:Y:S01]  /*6ab0*/  IMAD.MOV.U32 R8, RZ, RZ, R3 ;  /* 0x000000ffff087224 */ /* 0x000fe200078e0003 */
[----:B------:R-:W-:Y:S01]  /*6ac0*/  PRMT R7, R7, 0x7610, R5 ;  /* 0x0000761007077816 */ /* 0x000fe20000000005 */
[----:B------:R-:W-:Y:S01]  /*6ad0*/  IMAD.MOV.U32 R37, RZ, RZ, R36 ;  /* 0x000000ffff257224 */ /* 0x000fe200078e0024 */
[----:B------:R-:W-:-:S07]  /*6ae0*/  PRMT R63, R64, 0x7632, R63 ;  /* 0x00007632403f7816 */ /* 0x000fce000000003f */
.L_x_7954:
[----:B------:R-:W-:Y:S05]  /*6af0*/  BSYNC B1 ;  /* 0x0000000000017941 */ /* 0x000fea0003800000 */
.L_x_7952:
        /* <DEDUP_REMOVED lines=11> */
.L_x_7956:
[----:B------:R-:W-:Y:S01]  /*6bb0*/  IMAD.MOV.U32 R3, RZ, RZ, R8 ;  /* 0x000000ffff037224 */ /* 0x000fe200078e0008 */
[----:B------:R-:W-:Y:S01]  /*6bc0*/  PRMT R5, R7, 0x7632, R5 ;  /* 0x0000763207057816 */ /* 0x000fe20000000005 */
[----:B------:R-:W-:Y:S01]  /*6bd0*/  IMAD.MOV.U32 R36, RZ, RZ, R43 ;  /* 0x000000ffff247224 */ /* 0x000fe200078e002b */
[----:B------:R-:W-:-:S07]  /*6be0*/  PRMT R64, R64, 0x5410, R64 ;  /* 0x0000541040407816 */ /* 0x000fce0000000040 */
.L_x_7957:
[----:B------:R-:W-:Y:S05]  /*6bf0*/  BSYNC B1 ;  /* 0x0000000000017941 */ /* 0x000fea0003800000 */
.L_x_7955:
        /* <DEDUP_REMOVED lines=11> */
.L_x_7959:
[----:B------:R-:W-:Y:S01]  /*6cb0*/  IMAD.MOV.U32 R8, RZ, RZ, R3 ;  /* 0x000000ffff087224 */ /* 0x000fe200078e0003 */
[----:B------:R-:W-:Y:S01]  /*6cc0*/  PRMT R7, R5, 0x7610, R7 ;  /* 0x0000761005077816 */ /* 0x000fe20000000007 */
[----:B------:R-:W-:Y:S01]  /*6cd0*/  IMAD.MOV.U32 R43, RZ, RZ, R42 ;  /* 0x000000ffff2b7224 */ /* 0x000fe200078e002a */
[----:B------:R-:W-:-:S07]  /*6ce0*/  PRMT R64, R65, 0x7632, R64 ;  /* 0x0000763241407816 */ /* 0x000fce0000000040 */
.L_x_7960:
[----:B------:R-:W-:Y:S05]  /*6cf0*/  BSYNC B1 ;  /* 0x0000000000017941 */ /* 0x000fea0003800000 */
.L_x_7958:
        /* <DEDUP_REMOVED lines=11> */
.L_x_7962:
[----:B------:R-:W-:Y:S01]  /*6db0*/  IMAD.MOV.U32 R3, RZ, RZ, R8 ;  /* 0x000000ffff037224 */ /* 0x000fe200078e0008 */
[----:B------:R-:W-:Y:S01]  /*6dc0*/  PRMT R5, R5, 0x5410, R7 ;  /* 0x0000541005057816 */ /* 0x000fe20000000007 */
[----:B------:R-:W-:Y:S01]  /*6dd0*/  IMAD.MOV.U32 R42, RZ, RZ, R41 ;  /* 0x000000ffff2a7224 */ /* 0x000fe200078e0029 */
[----:B------:R-:W-:-:S07]  /*6de0*/  PRMT R65, R65, 0x5410, R65 ;  /* 0x0000541041417816 */ /* 0x000fce0000000041 */
.L_x_7963:
[----:B------:R-:W-:Y:S05]  /*6df0*/  BSYNC B1 ;  /* 0x0000000000017941 */ /* 0x000fea0003800000 */
.L_x_7961:
        /* <DEDUP_REMOVED lines=11> */
.L_x_7965:
[----:B------:R-:W-:Y:S01]  /*6eb0*/  IMAD.MOV.U32 R8, RZ, RZ, R3 ;  /* 0x000000ffff087224 */ /* 0x000fe200078e0003 */
[----:B------:R-:W-:Y:S01]  /*6ec0*/  PRMT R7, R7, 0x7610, R5 ;  /* 0x0000761007077816 */ /* 0x000fe20000000005 */
[----:B------:R-:W-:Y:S01]  /*6ed0*/  IMAD.MOV.U32 R41, RZ, RZ, R40 ;  /* 0x000000ffff297224 */ /* 0x000fe200078e0028 */
[----:B------:R-:W-:-:S07]  /*6ee0*/  PRMT R65, R66, 0x7632, R65 ;  /* 0x0000763242417816 */ /* 0x000fce0000000041 */
.L_x_7966:
[----:B------:R-:W-:Y:S05]  /*6ef0*/  BSYNC B1 ;  /* 0x0000000000017941 */ /* 0x000fea0003800000 */
.L_x_7964:
        /* <DEDUP_REMOVED lines=11> */
.L_x_7968:
[----:B------:R-:W-:Y:S01]  /*6fb0*/  IMAD.MOV.U32 R3, RZ, RZ, R8 ;  /* 0x000000ffff037224 */ /* 0x000fe200078e0008 */
[----:B------:R-:W-:Y:S01]  /*6fc0*/  PRMT R5, R7, 0x7632, R5 ;  /* 0x0000763207057816 */ /* 0x000fe20000000005 */
[----:B------:R-:W-:Y:S01]  /*6fd0*/  IMAD.MOV.U32 R40, RZ, RZ, R47 ;  /* 0x000000ffff287224 */ /* 0x000fe200078e002f */
[----:B------:R-:W-:-:S07]  /*6fe0*/  PRMT R66, R66, 0x5410, R66 ;  /* 0x0000541042427816 */ /* 0x000fce0000000042 */
.L_x_7969:
[----:B------:R-:W-:Y:S05]  /*6ff0*/  BSYNC B1 ;  /* 0x0000000000017941 */ /* 0x000fea0003800000 */
.L_x_7967:
        /* <DEDUP_REMOVED lines=11> */
.L_x_7971:
[----:B------:R-:W-:Y:S01]  /*70b0*/  IMAD.MOV.U32 R8, RZ, RZ, R3 ;  /* 0x000000ffff087224 */ /* 0x000fe200078e0003 */
[----:B------:R-:W-:Y:S01]  /*70c0*/  PRMT R7, R5, 0x7610, R7 ;  /* 0x0000761005077816 */ /* 0x000fe20000000007 */
[----:B------:R-:W-:Y:S01]  /*70d0*/  IMAD.MOV.U32 R47, RZ, RZ, R46 ;  /* 0x000000ffff2f7224 */ /* 0x000fe200078e002e */
[----:B------:R-:W-:-:S07]  /*70e0*/  PRMT R66, R67, 0x7632, R66 ;  /* 0x0000763243427816 */ /* 0x000fce0000000042 */
.L_x_7972:
[----:B------:R-:W-:Y:S05]  /*70f0*/  BSYNC B1 ;  /* 0x0000000000017941 */ /* 0x000fea0003800000 */
.L_x_7970:
        /* <DEDUP_REMOVED lines=11> */
.L_x_7974:
[----:B------:R-:W-:Y:S01]  /*71b0*/  IMAD.MOV.U32 R3, RZ, RZ, R8 ;  /* 0x000000ffff037224 */ /* 0x000fe200078e0008 */
[----:B------:R-:W-:Y:S01]  /*71c0*/  PRMT R5, R5, 0x5410, R7 ;  /* 0x0000541005057816 */ /* 0x000fe20000000007 */
[----:B------:R-:W-:Y:S01]  /*71d0*/  IMAD.MOV.U32 R46, RZ, RZ, R45 ;  /* 0x000000ffff2e7224 */ /* 0x000fe200078e002d */
[----:B------:R-:W-:-:S07]  /*71e0*/  PRMT R67, R67, 0x5410, R67 ;  /* 0x0000541043437816 */ /* 0x000fce0000000043 */
.L_x_7975:
[----:B------:R-:W-:Y:S05]  /*71f0*/  BSYNC B1 ;  /* 0x0000000000017941 */ /* 0x000fea0003800000 */
.L_x_7973:
        /* <DEDUP_REMOVED lines=11> */
.L_x_7977:
[----:B------:R-:W-:Y:S01]  /*72b0*/  IMAD.MOV.U32 R8, RZ, RZ, R3 ;  /* 0x000000ffff087224 */ /* 0x000fe200078e0003 */
[----:B------:R-:W-:Y:S01]  /*72c0*/  PRMT R7, R7, 0x7610, R5 ;  /* 0x0000761007077816 */ /* 0x000fe20000000005 */
[----:B------:R-:W-:Y:S01]  /*72d0*/  IMAD.MOV.U32 R45, RZ, RZ, R44 ;  /* 0x000000ffff2d7224 */ /* 0x000fe200078e002c */
[----:B------:R-:W-:-:S07]  /*72e0*/  PRMT R67, R68, 0x7632, R67 ;  /* 0x0000763244437816 */ /* 0x000fce0000000043 */
.L_x_7978:
[----:B------:R-:W-:Y:S05]  /*72f0*/  BSYNC B1 ;  /* 0x0000000000017941 */ /* 0x000fea0003800000 */
.L_x_7976:
        /* <DEDUP_REMOVED lines=11> */
.L_x_7980:
[----:B------:R-:W-:Y:S01]  /*73b0*/  IMAD.MOV.U32 R3, RZ, RZ, R8 ;  /* 0x000000ffff037224 */ /* 0x000fe200078e0008 */
[----:B------:R-:W-:Y:S01]  /*73c0*/  PRMT R7, R7, 0x7632, R7 ;  /* 0x0000763207077816 */ /* 0x000fe20000000007 */
[----:B------:R-:W-:Y:S01]  /*73d0*/  IMAD.MOV.U32 R44, RZ, RZ, R15 ;  /* 0x000000ffff2c7224 */ /* 0x000fe200078e000f */
[----:B------:R-:W-:-:S07]  /*73e0*/  PRMT R68, R68, 0x5410, R68 ;  /* 0x0000541044447816 */ /* 0x000fce0000000044 */
.L_x_7981:
[----:B------:R-:W-:Y:S05]  /*73f0*/  BSYNC B1 ;  /* 0x0000000000017941 */ /* 0x000fea0003800000 */
.L_x_7979:
        /* <DEDUP_REMOVED lines=11> */
.L_x_7983:
[----:B------:R-:W-:Y:S01]  /*74b0*/  IMAD.MOV.U32 R5, RZ, RZ, R3 ;  /* 0x000000ffff057224 */ /* 0x000fe200078e0003 */
[----:B------:R-:W-:Y:S01]  /*74c0*/  PRMT R8, R7, 0x7610, R8 ;  /* 0x0000761007087816 */ /* 0x000fe20000000008 */
[----:B------:R-:W-:Y:S01]  /*74d0*/  IMAD.MOV.U32 R15, RZ, RZ, R14 ;  /* 0x000000ffff0f7224 */ /* 0x000fe200078e000e */
[----:B------:R-:W-:-:S07]  /*74e0*/  PRMT R68, R17, 0x7632, R68 ;  /* 0x0000763211447816 */ /* 0x000fce0000000044 */
.L_x_7984:
[----:B------:R-:W-:Y:S05]  /*74f0*/  BSYNC B1 ;  /* 0x0000000000017941 */ /* 0x000fea0003800000 */
.L_x_7982:
        /* <DEDUP_REMOVED lines=11> */
.L_x_7986:
[----:B------:R-:W-:Y:S01]  /*75b0*/  IMAD.MOV.U32 R14, RZ, RZ, R10 ;  /* 0x000000ffff0e7224 */ /* 0x000fe200078e000a */
[C---:B------:R-:W-:Y:S01]  /*75c0*/  PRMT R17, R8.reuse, 0x5410, R17 ;  /* 0x0000541008117816 */ /* 0x040fe20000000011 */
[----:B------:R-:W-:Y:S01]  /*75d0*/  IMAD.MOV.U32 R3, RZ, RZ, R5 ;  /* 0x000000ffff037224 */ /* 0x000fe200078e0005 */
[----:B------:R-:W-:Y:S01]  /*75e0*/  PRMT R7, R8, 0x7610, R7 ;  /* 0x0000761008077816 */ /* 0x000fe20000000007 */
[----:B------:R-:W-:-:S07]  /*75f0*/  IMAD.MOV.U32 R10, RZ, RZ, R5 ;  /* 0x000000ffff0a7224 */ /* 0x000fce00078e0005 */
.L_x_7987:
[----:B------:R-:W-:Y:S05]  /*7600*/  BSYNC B1 ;  /* 0x0000000000017941 */ /* 0x000fea0003800000 */
.L_x_7985:
[----:B------:R-:W-:Y:S02]  /*7610*/  VIADD R4, R4, 0x4 ;  /* 0x0000000404047836 */ /* 0x000fe40000000000 */
[----:B------:R-:W-:Y:S01]  /*7620*/  VIADD R2, R2, 0x2 ;  /* 0x0000000202027836 */ /* 0x000fe20000000000 */
[----:B------:R-:W-:Y:S06]  /*7630*/  @P1 BRA `(.L_x_7988) ;  /* 0xffffffe0000c1947 */ /* 0x000fec000383ffff */
[----:B------:R-:W-:Y:S01]  /*7640*/  PRMT R17, R7, 0x7610, R17 ;  /* 0x0000761007117816 */ /* 0x000fe20000000011 */
[----:B------:R-:W-:-:S07]  /*7650*/  IMAD.MOV.U32 R10, RZ, RZ, R3 ;  /* 0x000000ffff0a7224 */ /* 0x000fce00078e0003 */
.L_x_7894:
[----:B------:R-:W-:Y:S05]  /*7660*/  BSYNC B0 ;  /* 0x0000000000007941 */ /* 0x000fea0003800000 */
.L_x_7893:
        /* <DEDUP_REMOVED lines=12> */
[----:B0-----:R-:W-:Y:S04]  /*7730*/  STL.64 [R1], R2 ;  /* 0x0000000201007387 */ /* 0x001fe80000100a00 */
        /* <DEDUP_REMOVED lines=16> */
[----:B0-----:R-:W-:Y:S04]  /*7840*/  STL.64 [R1+0x28], R18 ;  /* 0x0000281201007387 */ /* 0x001fe80000100a00 */
[----:B-1----:R-:W-:Y:S04]  /*7850*/  STL.64 [R1+0x38], R2 ;  /* 0x0000380201007387 */ /* 0x002fe80000100a00 */
[----:B--2---:R-:W-:Y:S04]  /*7860*/  STL.64 [R1+0x40], R6 ;  /* 0x0000400601007387 */ /* 0x004fe80000100a00 */
[----:B------:R-:W-:Y:S04]  /*7870*/  STL.64 [R1+0x80], R4 ;  /* 0x0000800401007387 */ /* 0x000fe80000100a00 */
[----:B---3--:R-:W-:Y:S04]  /*7880*/  STL.64 [R1+0x48], R8 ;  /* 0x0000480801007387 */ /* 0x008fe80000100a00 */
        /* <DEDUP_REMOVED lines=33> */
[----:B0-----:R0:W-:Y:S04]  /*7aa0*/  STL.64 [R1+0x30], R48 ;  /* 0x0000303001007387 */ /* 0x0011e80000100a00 */
[----:B-1----:R0:W-:Y:S04]  /*7ab0*/  STL.64 [R1+0x68], R18 ;  /* 0x0000681201007387 */ /* 0x0021e80000100a00 */
[----:B--2---:R0:W-:Y:S04]  /*7ac0*/  STL.64 [R1+0x70], R4 ;  /* 0x0000700401007387 */ /* 0x0041e80000100a00 */
[----:B------:R0:W-:Y:S04]  /*7ad0*/  STL.64 [R1+0xa8], R6 ;  /* 0x0000a80601007387 */ /* 0x0001e80000100a00 */
[----:B---3--:R0:W-:Y:S04]  /*7ae0*/  STL.64 [R1+0x78], R8 ;  /* 0x0000780801007387 */ /* 0x0081e80000100a00 */
[----:B------:R0:W-:Y:S04]  /*7af0*/  STL.64 [R1+0xb0], R2 ;  /* 0x0000b00201007387 */ /* 0x0001e80000100a00 */
[----:B----4-:R0:W-:Y:S01]  /*7b00*/  STL.64 [R1+0xb8], R12 ;  /* 0x0000b80c01007387 */ /* 0x0101e20000100a00 */
[----:B------:R-:W-:Y:S05]  /*7b10*/  @P0 BRA `(.L_x_7990) ;  /* 0x00000020000c0947 */ /* 0x000fea0003800000 */
[----:B------:R-:W-:Y:S01]  /*7b20*/  ULDC UR4, c[0x0][0x20] ;  /* 0x0000080000047ab9 */ /* 0x000fe20000000800 */
[----:B0-----:R-:W-:Y:S02]  /*7b30*/  IMAD.MOV.U32 R6, RZ, RZ, RZ ;  /* 0x000000ffff067224 */ /* 0x001fe400078e00ff */
[----:B------:R-:W-:-:S04]  /*7b40*/  VIADD R2, R58, -UR4 ;  /* 0x800000043a027c36 */ /* 0x000fc80008000000 */
[----:B------:R-:W-:-:S07]  /*7b50*/  IMAD.MOV.U32 R4, RZ, RZ, R2 ;  /* 0x000000ffff047224 */ /* 0x000fce00078e0002 */
.L_x_8084:
        /* <DEDUP_REMOVED lines=20> */
.L_x_7992:
[----:B------:R-:W-:Y:S01]  /*7ca0*/  IMAD.MOV.U32 R3, RZ, RZ, R16 ;  /* 0x000000ffff037224 */ /* 0x000fe200078e0010 */
[C---:B------:R-:W-:Y:S01]  /*7cb0*/  PRMT R5, R56.reuse, 0x7632, R5 ;  /* 0x0000763238057816 */ /* 0x040fe20000000005 */
[----:B------:R-:W-:Y:S01]  /*7cc0*/  IMAD.MOV.U32 R16, RZ, RZ, R23 ;  /* 0x000000ffff107224 */ /* 0x000fe200078e0017 */
[----:B------:R-:W-:-:S07]  /*7cd0*/  PRMT R56, R56, 0x5410, R56 ;  /* 0x0000541038387816 */ /* 0x000fce0000000038 */
.L_x_7993:
[----:B------:R-:W-:Y:S05]  /*7ce0*/  BSYNC B1 ;  /* 0x0000000000017941 */ /* 0x000fea0003800000 */
.L_x_7991:
        /* <DEDUP_REMOVED lines=11> */
.L_x_7995:
[----:B------:R-:W-:Y:S01]  /*7da0*/  IMAD.MOV.U32 R8, RZ, RZ, R3 ;  /* 0x000000ffff087224 */ /* 0x000fe200078e0003 */
[----:B------:R-:W-:Y:S01]  /*7db0*/  PRMT R7, R5, 0x7610, R7 ;  /* 0x0000761005077816 */ /* 0x000fe20000000007 */
[----:B------:R-:W-:Y:S01]  /*7dc0*/  IMAD.MOV.U32 R23, RZ, RZ, R22 ;  /* 0x000000ffff177224 */ /* 0x000fe200078e0016 */
[----:B------:R-:W-:-:S07]  /*7dd0*/  PRMT R56, R55, 0x7632, R56 ;  /* 0x0000763237387816 */ /* 0x000fce0000000038 */
.L_x_7996:
[----:B------:R-:W-:Y:S05]  /*7de0*/  BSYNC B1 ;  /* 0x0000000000017941 */ /* 0x000fea0003800000 */
.L_x_7994:
        /* <DEDUP_REMOVED lines=11> */
.L_x_7998:
[----:B------:R-:W-:Y:S01]  /*7ea0*/  IMAD.MOV.U32 R3, RZ, RZ, R8 ;  /* 0x000000ffff037224 */ /* 0x000fe200078e0008 */
[----:B------:R-:W-:Y:S01]  /*7eb0*/  PRMT R5, R5, 0x5410, R7 ;  /* 0x0000541005057816 */ /* 0x000fe20000000007 */
[----:B------:R-:W-:Y:S01]  /*7ec0*/  IMAD.MOV.U32 R22, RZ, RZ, R21 ;  /* 0x000000ffff167224 */ /* 0x000fe200078e0015 */
[----:B------:R-:W-:-:S07]  /*7ed0*/  PRMT R55, R55, 0x5410, R55 ;  /* 0x0000541037377816 */ /* 0x000fce0000000037 */
.L_x_7999:
[----:B------:R-:W-:Y:S05]  /*7ee0*/  BSYNC B1 ;  /* 0x0000000000017941 */ /* 0x000fea0003800000 */
.L_x_7997:
        /* <DEDUP_REMOVED lines=11> */
.L_x_8001:
[----:B------:R-:W-:Y:S01]  /*7fa0*/  IMAD.MOV.U32 R8, RZ, RZ, R3 ;  /* 0x000000ffff087224 */ /* 0x000fe200078e0003 */
[----:B------:R-:W-:Y:S01]  /*7fb0*/  PRMT R7, R7, 0x7610, R5 ;  /* 0x0000761007077816 */ /* 0x000fe20000000005 */
[----:B------:R-:W-:Y:S01]  /*7fc0*/  IMAD.MOV.U32 R21, RZ, RZ, R20 ;  /* 0x000000ffff157224 */ /* 0x000fe200078e0014 */
[----:B------:R-:W-:-:S07]  /*7fd0*/  PRMT R55, R54, 0x7632, R55 ;  /* 0x0000763236377816 */ /* 0x000fce0000000037 */
.L_x_8002:
[----:B------:R-:W-:Y:S05]  /*7fe0*/  BSYNC B1 ;  /* 0x0000000000017941 */ /* 0x000fea0003800000 */
.L_x_8000:
        /* <DEDUP_REMOVED lines=11> */
.L_x_8004:
[----:B------:R-:W-:Y:S01]  /*80a0*/  IMAD.MOV.U32 R3, RZ, RZ, R8 ;  /* 0x000000ffff037224 */ /* 0x000fe200078e0008 */
[----:B------:R-:W-:Y:S01]  /*80b0*/  PRMT R5, R7, 0x7632, R5 ;  /* 0x0000763207057816 */ /* 0x000fe20000000005 */
[----:B------:R-:W-:Y:S01]  /*80c0*/  IMAD.MOV.U32 R20, RZ, RZ, R27 ;  /* 0x000000ffff147224 */ /* 0x000fe200078e001b */
[----:B------:R-:W-:-:S07]  /*80d0*/  PRMT R54, R54, 0x5410, R54 ;  /* 0x0000541036367816 */ /* 0x000fce0000000036 */
.L_x_8005:
[----:B------:R-:W-:Y:S05]  /*80e0*/  BSYNC B1 ;  /* 0x0000000000017941 */ /* 0x000fea0003800000 */
.L_x_8003:
        /* <DEDUP_REMOVED lines=11> */
.L_x_8007:
[----:B------:R-:W-:Y:S01]  /*81a0*/  IMAD.MOV.U32 R8, RZ, RZ, R3 ;  /* 0x000000ffff087224 */ /* 0x000fe200078e0003 */
[----:B------:R-:W-:Y:S01]  /*81b0*/  PRMT R7, R5, 0x7610, R7 ;  /* 0x0000761005077816 */ /* 0x000fe20000000007 */
[----:B------:R-:W-:Y:S01]  /*81c0*/  IMAD.MOV.U32 R27, RZ, RZ, R26 ;  /* 0x000000ffff1b7224 */ /* 0x000fe200078e001a */
[----:B------:R-:W-:-:S07]  /*81d0*/  PRMT R54, R53, 0x7632, R54 ;  /* 0x0000763235367816 */ /* 0x000fce0000000036 */
.L_x_8008:
[----:B------:R-:W-:Y:S05]  /*81e0*/  BSYNC B1 ;  /* 0x0000000000017941 */ /* 0x000fea0003800000 */
.L_x_8006:
        /* <DEDUP_REMOVED lines=11> */
.L_x_8010:
[----:B------:R-:W-:Y:S01]  /*82a0*/  IMAD.MOV.U32 R3, RZ, RZ, R8 ;  /* 0x000000ffff037224 */ /* 0x000fe200078e0008 */
[----:B------:R-:W-:Y:S01]  /*82b0*/  PRMT R5, R5, 0x5410, R7 ;  /* 0x0000541005057816 */ /* 0x000fe20000000007 */
[----:B------:R-:W-:Y:S01]  /*82c0*/  IMAD.MOV.U32 R26, RZ, RZ, R25 ;  /* 0x000000ffff1a7224 */ /* 0x000fe200078e0019 */
[----:B------:R-:W-:-:S07]  /*82d0*/  PRMT R53, R53, 0x5410, R53 ;  /* 0x0000541035357816 */ /* 0x000fce0000000035 */
.L_x_8011:
[----:B------:R-:W-:Y:S05]  /*82e0*/  BSYNC B1 ;  /* 0x0000000000017941 */ /* 0x000fea0003800000 */
.L_x_8009:
        /* <DEDUP_REMOVED lines=11> */
.L_x_8013:
[----:B------:R-:W-:Y:S01]  /*83a0*/  IMAD.MOV.U32 R8, RZ, RZ, R3 ;  /* 0x000000ffff087224 */ /* 0x000fe200078e0003 */
[----:B------:R-:W-:Y:S01]  /*83b0*/  PRMT R7, R7, 0x7610, R5 ;  /* 0x0000761007077816 */ /* 0x000fe20000000005 */
[----:B------:R-:W-:Y:S01]  /*83c0*/  IMAD.MOV.U32 R25, RZ, RZ, R24 ;  /* 0x000000ffff197224 */ /* 0x000fe200078e0018 */
[----:B------:R-:W-:-:S07]  /*83d0*/  PRMT R53, R52, 0x7632, R53 ;  /* 0x0000763234357816 */ /* 0x000fce0000000035 */
.L_x_8014:
[----:B------:R-:W-:Y:S05]  /*83e0*/  BSYNC B1 ;  /* 0x0000000000017941 */ /* 0x000fea0003800000 */
.L_x_8012:
        /* <DEDUP_REMOVED lines=11> */
.L_x_8016:
[----:B------:R-:W-:Y:S01]  /*84a0*/  IMAD.MOV.U32 R3, RZ, RZ, R8 ;  /* 0x000000ffff037224 */ /* 0x000fe200078e0008 */
[----:B------:R-:W-:Y:S01]  /*84b0*/  PRMT R5, R7, 0x7632, R5 ;  /* 0x0000763207057816 */ /* 0x000fe20000000005 */
[----:B------:R-:W-:Y:S01]  /*84c0*/  IMAD.MOV.U32 R24, RZ, RZ, R31 ;  /* 0x000000ffff187224 */ /* 0x000fe200078e001f */
[----:B------:R-:W-:-:S07]  /*84d0*/  PRMT R52, R52, 0x5410, R52 ;  /* 0x0000541034347816 */ /* 0x000fce0000000034 */
.L_x_8017:
[----:B------:R-:W-:Y:S05]  /*84e0*/  BSYNC B1 ;  /* 0x0000000000017941 */ /* 0x000fea0003800000 */
.L_x_8015:
        /* <DEDUP_REMOVED lines=11> */
.L_x_8019:
[----:B------:R-:W-:Y:S01]  /*85a0*/  IMAD.MOV.U32 R8, RZ, RZ, R3 ;  /* 0x000000ffff087224 */ /* 0x000fe200078e0003 */
[----:B------:R-:W-:Y:S01]  /*85b0*/  PRMT R7, R5, 0x7610, R7 ;  /* 0x0000761005077816 */ /* 0x000fe20000000007 */
[----:B------:R-:W-:Y:S01]  /*85c0*/  IMAD.MOV.U32 R31, RZ, RZ, R30 ;  /* 0x000000ffff1f7224 */ /* 0x000fe200078e001e */
[----:B------:R-:W-:-:S07]  /*85d0*/  PRMT R52, R57, 0x7632, R52 ;  /* 0x0000763239347816 */ /* 0x000fce0000000034 */
.L_x_8020:
[----:B------:R-:W-:Y:S05]  /*85e0*/  BSYNC B1 ;  /* 0x0000000000017941 */ /* 0x000fea0003800000 */
.L_x_8018:
        /* <DEDUP_REMOVED lines=11> */
.L_x_8022:
[----:B------:R-:W-:Y:S01]  /*86a0*/  IMAD.MOV.U32 R3, RZ, RZ, R8 ;  /* 0x000000ffff037224 */ /* 0x000fe200078e0008 */
[----:B------:R-:W-:Y:S01]  /*86b0*/  PRMT R5, R5, 0x5410, R7 ;  /* 0x0000541005057816 */ /* 0x000fe20000000007 */
[----:B------:R-:W-:Y:S01]  /*86c0*/  IMAD.MOV.U32 R30, RZ, RZ, R29 ;  /* 0x000000ffff1e7224 */ /* 0x000fe200078e001d */
[----:B------:R-:W-:-:S07]  /*86d0*/  PRMT R57, R57, 0x5410, R57 ;  /* 0x0000541039397816 */ /* 0x000fce0000000039 */
.L_x_8023:
[----:B------:R-:W-:Y:S05]  /*86e0*/  BSYNC B1 ;  /* 0x0000000000017941 */ /* 0x000fea0003800000 */
.L_x_8021:
        /* <DEDUP_REMOVED lines=11> */
.L_x_8025:
[----:B------:R-:W-:Y:S01]  /*87a0*/  IMAD.MOV.U32 R8, RZ, RZ, R3 ;  /* 0x000000ffff087224 */ /* 0x000fe200078e0003 */
[----:B------:R-:W-:Y:S01]  /*87b0*/  PRMT R7, R7, 0x7610, R5 ;  /* 0x0000761007077816 */ /* 0x000fe20000000005 */
[----:B------:R-:W-:Y:S01]  /*87c0*/  IMAD.MOV.U32 R29, RZ, RZ, R28 ;  /* 0x000000ffff1d7224 */ /* 0x000fe200078e001c */
[----:B------:R-:W-:-:S07]  /*87d0*/  PRMT R57, R60, 0x7632, R57 ;  /* 0x000076323c397816 */ /* 0x000fce0000000039 */
.L_x_8026:
[----:B------:R-:W-:Y:S05]  /*87e0*/  BSYNC B1 ;  /* 0x0000000000017941 */ /* 0x000fea0003800000 */
.L_x_8024:
        /* <DEDUP_REMOVED lines=11> */
.L_x_8028:
[----:B------:R-:W-:Y:S01]  /*88a0*/  IMAD.MOV.U32 R3, RZ, RZ, R8 ;  /* 0x000000ffff037224 */ /* 0x000fe200078e0008 */
[----:B------:R-:W-:Y:S01]  /*88b0*/  PRMT R5, R7, 0x7632, R5 ;  /* 0x0000763207057816 */ /* 0x000fe20000000005 */
[----:B------:R-:W-:Y:S01]  /*88c0*/  IMAD.MOV.U32 R28, RZ, RZ, R35 ;  /* 0x000000ffff1c7224 */ /* 0x000fe200078e0023 */
[----:B------:R-:W-:-:S07]  /*88d0*/  PRMT R60, R60, 0x5410, R60 ;  /* 0x000054103c3c7816 */ /* 0x000fce000000003c */
.L_x_8029:
[----:B------:R-:W-:Y:S05]  /*88e0*/  BSYNC B1 ;  /* 0x0000000000017941 */ /* 0x000fea0003800000 */
.L_x_8027:
        /* <DEDUP_REMOVED lines=11> */
.L_x_8031:
[----:B------:R-:W-:Y:S01]  /*89a0*/  IMAD.MOV.U32 R8, RZ, RZ, R3 ;  /* 0x000000ffff087224 */ /* 0x000fe200078e0003 */
[----:B------:R-:W-:Y:S01]  /*89b0*/  PRMT R7, R5, 0x7610, R7 ;  /* 0x0000761005077816 */ /* 0x000fe20000000007 */
[----:B------:R-:W-:Y:S01]  /*89c0*/  IMAD.MOV.U32 R35, RZ, RZ, R34 ;  /* 0x000000ffff237224 */ /* 0x000fe200078e0022 */
[----:B------:R-:W-:-:S07]  /*89d0*/  PRMT R60, R61, 0x7632, R60 ;  /* 0x000076323d3c7816 */ /* 0x000fce000000003c */
.L_x_8032:
[----:B------:R-:W-:Y:S05]  /*89e0*/  BSYNC B1 ;  /* 0x0000000000017941 */ /* 0x000fea0003800000 */
.L_x_8030:
        /* <DEDUP_REMOVED lines=11> */
.L_x_8034:
[----:B------:R-:W-:Y:S01]  /*8aa0*/  IMAD.MOV.U32 R3, RZ, RZ, R8 ;  /* 0x000000ffff037224 */ /* 0x000fe200078e0008 */
[----:B------:R-:W-:Y:S01]  /*8ab0*/  PRMT R5, R5, 0x5410, R7 ;  /* 0x0000541005057816 */ /* 0x000fe20000000007 */
[----:B------:R-:W-:Y:S01]  /*8ac0*/  IMAD.MOV.U32 R34, RZ, RZ, R33 ;  /* 0x000000ffff227224 */ /* 0x000fe200078e0021 */
[----:B------:R-:W-:-:S07]  /*8ad0*/  PRMT R61, R61, 0x5410, R61 ;  /* 0x000054103d3d7816 */ /* 0x000fce000000003d */
.L_x_8035:
[----:B------:R-:W-:Y:S05]  /*8ae0*/  BSYNC B1 ;  /* 0x0000000000017941 */ /* 0x000fea0003800000 */
.L_x_8033:
        /* <DEDUP_REMOVED lines=11> */
.L_x_8037:
[----:B------:R-:W-:Y:S01]  /*8ba0*/  IMAD.MOV.U32 R8, RZ, RZ, R3 ;  /* 0x000000ffff087224 */ /* 0x000fe200078e0003 */
[----:B------:R-:W-:Y:S01]  /*8bb0*/  PRMT R7, R7, 0x7610, R5 ;  /* 0x0000761007077816 */ /* 0x000fe20000000005 */
[----:B------:R-:W-:Y:S01]  /*8bc0*/  IMAD.MOV.U32 R33, RZ, RZ, R32 ;  /* 0x000000ffff217224 */ /* 0x000fe200078e0020 */
[----:B------:R-:W-:-:S07]  /*8bd0*/  PRMT R61, R62, 0x7632, R61 ;  /* 0x000076323e3d7816 */ /* 0x000fce000000003d */
.L_x_8038:
[----:B------:R-:W-:Y:S05]  /*8be0*/  BSYNC B1 ;  /* 0x0000000000017941 */ /* 0x000fea0003800000 */
.L_x_8036:
        /* <DEDUP_REMOVED lines=11> */
.L_x_8040:
[----:B------:R-:W-:Y:S01]  /*8ca0*/  IMAD.MOV.U32 R3, RZ, RZ, R8 ;  /* 0x000000ffff037224 */ /* 0x000fe200078e0008 */
[----:B------:R-:W-:Y:S01]  /*8cb0*/  PRMT R5, R7, 0x7632, R5 ;  /* 0x0000763207057816 */ /* 0x000fe20000000005 */
[----:B------:R-:W-:Y:S01]  /*8cc0*/  IMAD.MOV.U32 R32, RZ, RZ, R39 ;  /* 0x000000ffff207224 */ /* 0x000fe200078e0027 */
[----:B------:R-:W-:-:S07]  /*8cd0*/  PRMT R62, R62, 0x5410, R62 ;  /* 0x000054103e3e7816 */ /* 0x000fce000000003e */
.L_x_8041:
[----:B------:R-:W-:Y:S05]  /*8ce0*/  BSYNC B1 ;  /* 0x0000000000017941 */ /* 0x000fea0003800000 */
.L_x_8039:
        /* <DEDUP_REMOVED lines=11> */
.L_x_8043:
[----:B------:R-:W-:Y:S01]  /*8da0*/  IMAD.MOV.U32 R8, RZ, RZ, R3 ;  /* 0x000000ffff087224 */ /* 0x000fe200078e0003 */
[----:B------:R-:W-:Y:S01]  /*8db0*/  PRMT R7, R5, 0x7610, R7 ;  /* 0x0000761005077816 */ /* 0x000fe20000000007 */
[----:B------:R-:W-:Y:S01]  /*8dc0*/  IMAD.MOV.U32 R39, RZ, RZ, R38 ;  /* 0x000000ffff277224 */ /* 0x000fe200078e0026 */
[----:B------:R-:W-:-:S07]  /*8dd0*/  PRMT R62, R63, 0x7632, R62 ;  /* 0x000076323f3e7816 */ /* 0x000fce000000003e */
.L_x_8044:
[----:B------:R-:W-:Y:S05]  /*8de0*/  BSYNC B1 ;  /* 0x0000000000017941 */ /* 0x000fea0003800000 */
.L_x_8042:
        /* <DEDUP_REMOVED lines=11> */
.L_x_8046:
[----:B------:R-:W-:Y:S01]  /*8ea0*/  IMAD.MOV.U32 R3, RZ, RZ, R8 ;  /* 0x000000ffff037224 */ /* 0x000fe200078e0008 */
[----:B------:R-:W-:Y:S01]  /*8eb0*/  PRMT R5, R5, 0x5410, R7 ;  /* 0x0000541005057816 */ /* 0x000fe20000000007 */
[----:B------:R-:W-:Y:S01]  /*8ec0*/  IMAD.MOV.U32 R38, RZ, RZ, R37 ;  /* 0x000000ffff267224 */ /* 0x000fe200078e0025 */
[----:B------:R-:W-:-:S07]  /*8ed0*/  PRMT R63, R63, 0x5410, R63 ;  /* 0x000054103f3f7816 */ /* 0x000fce000000003f */
.L_x_8047:
[----:B------:R-:W-:Y:S05]  /*8ee0*/  BSYNC B1 ;  /* 0x0000000000017941 */ /* 0x000fea0003800000 */
.L_x_8045:
        /* <DEDUP_REMOVED lines=11> */
.L_x_8049:
[----:B------:R-:W-:Y:S01]  /*8fa0*/  IMAD.MOV.U32 R8, RZ, RZ, R3 ;  /* 0x000000ffff087224 */ /* 0x000fe200078e0003 */
[----:B------:R-:W-:Y:S01]  /*8fb0*/  PRMT R7, R7, 0x7610, R5 ;  /* 0x0000761007077816 */ /* 0x000fe20000000005 */
[----:B------:R-:W-:Y:S01]  /*8fc0*/  IMAD.MOV.U32 R37, RZ, RZ, R36 ;  /* 0x000000ffff257224 */ /* 0x000fe200078e0024 */
[----:B------:R-:W-:-:S07]  /*8fd0*/  PRMT R63, R64, 0x7632, R63 ;  /* 0x00007632403f7816 */ /* 0x000fce000000003f */
.L_x_8050:
[----:B------:R-:W-:Y:S05]  /*8fe0*/  BSYNC B1 ;  /* 0x0000000000017941 */ /* 0x000fea0003800000 */
.L_x_8048:
        /* <DEDUP_REMOVED lines=11> */
.L_x_8052:
[----:B------:R-:W-:Y:S01]  /*90a0*/  IMAD.MOV.U32 R3, RZ, RZ, R8 ;  /* 0x000000ffff037224 */ /* 0x000fe200078e0008 */
[----:B------:R-:W-:Y:S01]  /*90b0*/  PRMT R5, R7, 0x7632, R5 ;  /* 0x0000763207057816 */ /* 0x000fe20000000005 */
[----:B------:R-:W-:Y:S01]  /*90c0*/  IMAD.MOV.U32 R36, RZ, RZ, R43 ;  /* 0x000000ffff247224 */ /* 0x000fe200078e002b */
[----:B------:R-:W-:-:S07]  /*90d0*/  PRMT R64, R64, 0x5410, R64 ;  /* 0x0000541040407816 */ /* 0x000fce0000000040 */
.L_x_8053:
[----:B------:R-:W-:Y:S05]  /*90e0*/  BSYNC B1 ;  /* 0x0000000000017941 */ /* 0x000fea0003800000 */
.L_x_8051:
        /* <DEDUP_REMOVED lines=11> */
.L_x_8055:
[----:B------:R-:W-:Y:S01]  /*91a0*/  IMAD.MOV.U32 R8, RZ, RZ, R3 ;  /* 0x000000ffff087224 */ /* 0x000fe200078e0003 */
[----:B------:R-:W-:Y:S01]  /*91b0*/  PRMT R7, R5, 0x7610, R7 ;  /* 0x0000761005077816 */ /* 0x000fe20000000007 */
[----:B------:R-:W-:Y:S01]  /*91c0*/  IMAD.MOV.U32 R43, RZ, RZ, R42 ;  /* 0x000000ffff2b7224 */ /* 0x000fe200078e002a */
[----:B------:R-:W-:-:S07]  /*91d0*/  PRMT R64, R65, 0x7632, R64 ;  /* 0x0000763241407816 */ /* 0x000fce0000000040 */
.L_x_8056:
[----:B------:R-:W-:Y:S05]  /*91e0*/  BSYNC B1 ;  /* 0x0000000000017941 */ /* 0x000fea0003800000 */
.L_x_8054:
        /* <DEDUP_REMOVED lines=11> */
.L_x_8058:
[----:B------:R-:W-:Y:S01]  /*92a0*/  IMAD.MOV.U32 R3, RZ, RZ, R8 ;  /* 0x000000ffff037224 */ /* 0x000fe200078e0008 */
[----:B------:R-:W-:Y:S01]  /*92b0*/  PRMT R5, R5, 0x5410, R7 ;  /* 0x0000541005057816 */ /* 0x000fe20000000007 */
[----:B------:R-:W-:Y:S01]  /*92c0*/  IMAD.MOV.U32 R42, RZ, RZ, R41 ;  /* 0x000000ffff2a7224 */ /* 0x000fe200078e0029 */
[----:B------:R-:W-:-:S07]  /*92d0*/  PRMT R65, R65, 0x5410, R65 ;  /* 0x0000541041417816 */ /* 0x000fce0000000041 */
.L_x_8059:
[----:B------:R-:W-:Y:S05]  /*92e0*/  BSYNC B1 ;  /* 0x0000000000017941 */ /* 0x000fea0003800000 */
.L_x_8057:
        /* <DEDUP_REMOVED lines=11> */
.L_x_8061:
[----:B------:R-:W-:Y:S01]  /*93a0*/  IMAD.MOV.U32 R8, RZ, RZ, R3 ;  /* 0x000000ffff087224 */ /* 0x000fe200078e0003 */
[----:B------:R-:W-:Y:S01]  /*93b0*/  PRMT R7, R7, 0x7610, R5 ;  /* 0x0000761007077816 */ /* 0x000fe20000000005 */
[----:B------:R-:W-:Y:S01]  /*93c0*/  IMAD.MOV.U32 R41, RZ, RZ, R40 ;  /* 0x000000ffff297224 */ /* 0x000fe200078e0028 */
[----:B------:R-:W-:-:S07]  /*93d0*/  PRMT R65, R66, 0x7632, R65 ;  /* 0x0000763242417816 */ /* 0x000fce0000000041 */
.L_x_8062:
[----:B------:R-:W-:Y:S05]  /*93e0*/  BSYNC B1 ;  /* 0x0000000000017941 */ /* 0x000fea0003800000 */
.L_x_8060:
        /* <DEDUP_REMOVED lines=11> */
.L_x_8064:
[----:B------:R-:W-:Y:S01]  /*94a0*/  IMAD.MOV.U32 R3, RZ, RZ, R8 ;  /* 0x000000ffff037224 */ /* 0x000fe200078e0008 */
[----:B------:R-:W-:Y:S01]  /*94b0*/  PRMT R5, R7, 0x7632, R5 ;  /* 0x0000763207057816 */ /* 0x000fe20000000005 */
[----:B------:R-:W-:Y:S01]  /*94c0*/  IMAD.MOV.U32 R40, RZ, RZ, R47 ;  /* 0x000000ffff287224 */ /* 0x000fe200078e002f */
[----:B------:R-:W-:-:S07]  /*94d0*/  PRMT R66, R66, 0x5410, R66 ;  /* 0x0000541042427816 */ /* 0x000fce0000000042 */
.L_x_8065:
[----:B------:R-:W-:Y:S05]  /*94e0*/  BSYNC B1 ;  /* 0x0000000000017941 */ /* 0x000fea0003800000 */
.L_x_8063:
        /* <DEDUP_REMOVED lines=11> */
.L_x_8067:
[----:B------:R-:W-:Y:S01]  /*95a0*/  IMAD.MOV.U32 R8, RZ, RZ, R3 ;  /* 0x000000ffff087224 */ /* 0x000fe200078e0003 */
[----:B------:R-:W-:Y:S01]  /*95b0*/  PRMT R7, R5, 0x7610, R7 ;  /* 0x0000761005077816 */ /* 0x000fe20000000007 */
[----:B------:R-:W-:Y:S01]  /*95c0*/  IMAD.MOV.U32 R47, RZ, RZ, R46 ;  /* 0x000000ffff2f7224 */ /* 0x000fe200078e002e */
[----:B------:R-:W-:-:S07]  /*95d0*/  PRMT R66, R67, 0x7632, R66 ;  /* 0x0000763243427816 */ /* 0x000fce0000000042 */
.L_x_8068:
[----:B------:R-:W-:Y:S05]  /*95e0*/  BSYNC B1 ;  /* 0x0000000000017941 */ /* 0x000fea0003800000 */
.L_x_8066:
        /* <DEDUP_REMOVED lines=11> */
.L_x_8070:
[----:B------:R-:W-:Y:S01]  /*96a0*/  IMAD.MOV.U32 R3, RZ, RZ, R8 ;  /* 0x000000ffff037224 */ /* 0x000fe200078e0008 */
[----:B------:R-:W-:Y:S01]  /*96b0*/  PRMT R5, R5, 0x5410, R7 ;  /* 0x0000541005057816 */ /* 0x000fe20000000007 */
[----:B------:R-:W-:Y:S01]  /*96c0*/  IMAD.MOV.U32 R46, RZ, RZ, R45 ;  /* 0x000000ffff2e7224 */ /* 0x000fe200078e002d */
[----:B------:R-:W-:-:S07]  /*96d0*/  PRMT R67, R67, 0x5410, R67 ;  /* 0x0000541043437816 */ /* 0x000fce0000000043 */
.L_x_8071:
[----:B------:R-:W-:Y:S05]  /*96e0*/  BSYNC B1 ;  /* 0x0000000000017941 */ /* 0x000fea0003800000 */
.L_x_8069:
        /* <DEDUP_REMOVED lines=11> */
.L_x_8073:
[----:B------:R-:W-:Y:S01]  /*97a0*/  IMAD.MOV.U32 R8, RZ, RZ, R3 ;  /* 0x000000ffff087224 */ /* 0x000fe200078e0003 */
[----:B------:R-:W-:Y:S01]  /*97b0*/  PRMT R7, R7, 0x7610, R5 ;  /* 0x0000761007077816 */ /* 0x000fe20000000005 */
[----:B------:R-:W-:Y:S01]  /*97c0*/  IMAD.MOV.U32 R45, RZ, RZ, R44 ;  /* 0x000000ffff2d7224 */ /* 0x000fe200078e002c */
[----:B------:R-:W-:-:S07]  /*97d0*/  PRMT R67, R68, 0x7632, R67 ;  /* 0x0000763244437816 */ /* 0x000fce0000000043 */
.L_x_8074:
[----:B------:R-:W-:Y:S05]  /*97e0*/  BSYNC B1 ;  /* 0x0000000000017941 */ /* 0x000fea0003800000 */
.L_x_8072:
        /* <DEDUP_REMOVED lines=11> */
.L_x_8076:
[----:B------:R-:W-:Y:S01]  /*98a0*/  IMAD.MOV.U32 R3, RZ, RZ, R8 ;  /* 0x000000ffff037224 */ /* 0x000fe200078e0008 */
[----:B------:R-:W-:Y:S01]  /*98b0*/  PRMT R7, R7, 0x7632, R7 ;  /* 0x0000763207077816 */ /* 0x000fe20000000007 */
[----:B------:R-:W-:Y:S01]  /*98c0*/  IMAD.MOV.U32 R44, RZ, RZ, R15 ;  /* 0x000000ffff2c7224 */ /* 0x000fe200078e000f */
[----:B------:R-:W-:-:S07]  /*98d0*/  PRMT R68, R68, 0x5410, R68 ;  /* 0x0000541044447816 */ /* 0x000fce0000000044 */
.L_x_8077:
[----:B------:R-:W-:Y:S05]  /*98e0*/  BSYNC B1 ;  /* 0x0000000000017941 */ /* 0x000fea0003800000 */
.L_x_8075:
        /* <DEDUP_REMOVED lines=11> */
.L_x_8079:
[----:B------:R-:W-:Y:S01]  /*99a0*/  IMAD.MOV.U32 R5, RZ, RZ, R3 ;  /* 0x000000ffff057224 */ /* 0x000fe200078e0003 */
[----:B------:R-:W-:Y:S01]  /*99b0*/  PRMT R8, R7, 0x7610, R8 ;  /* 0x0000761007087816 */ /* 0x000fe20000000008 */
[----:B------:R-:W-:Y:S01]  /*99c0*/  IMAD.MOV.U32 R15, RZ, RZ, R14 ;  /* 0x000000ffff0f7224 */ /* 0x000fe200078e000e */
[----:B------:R-:W-:-:S07]  /*99d0*/  PRMT R68, R17, 0x7632, R68 ;  /* 0x0000763211447816 */ /* 0x000fce0000000044 */
.L_x_8080:
[----:B------:R-:W-:Y:S05]  /*99e0*/  BSYNC B1 ;  /* 0x0000000000017941 */ /* 0x000fea0003800000 */
.L_x_8078:
        /* <DEDUP_REMOVED lines=11> */
.L_x_8082:
[----:B------:R-:W-:Y:S01]  /*9aa0*/  IMAD.MOV.U32 R14, RZ, RZ, R10 ;  /* 0x000000ffff0e7224 */ /* 0x000fe200078e000a */
[C---:B------:R-:W-:Y:S01]  /*9ab0*/  PRMT R17, R8.reuse, 0x5410, R17 ;  /* 0x0000541008117816 */ /* 0x040fe20000000011 */
[----:B------:R-:W-:Y:S01]  /*9ac0*/  IMAD.MOV.U32 R3, RZ, RZ, R5 ;  /* 0x000000ffff037224 */ /* 0x000fe200078e0005 */
[----:B------:R-:W-:Y:S01]  /*9ad0*/  PRMT R7, R8, 0x7610, R7 ;  /* 0x0000761008077816 */ /* 0x000fe20000000007 */
[----:B------:R-:W-:-:S07]  /*9ae0*/  IMAD.MOV.U32 R10, RZ, RZ, R5 ;  /* 0x000000ffff0a7224 */ /* 0x000fce00078e0005 */
.L_x_8083:
[----:B------:R-:W-:Y:S05]  /*9af0*/  BSYNC B1 ;  /* 0x0000000000017941 */ /* 0x000fea0003800000 */
.L_x_8081:
[----:B------:R-:W-:Y:S02]  /*9b00*/  VIADD R4, R4, 0x4 ;  /* 0x0000000404047836 */ /* 0x000fe40000000000 */
[----:B------:R-:W-:Y:S01]  /*9b10*/  VIADD R2, R2, 0x2 ;  /* 0x0000000202027836 */ /* 0x000fe20000000000 */
[----:B------:R-:W-:Y:S06]  /*9b20*/  @P1 BRA `(.L_x_8084) ;  /* 0xffffffe0000c1947 */ /* 0x000fec000383ffff */
[----:B------:R-:W-:Y:S01]  /*9b30*/  PRMT R17, R7, 0x7610, R17 ;  /* 0x0000761007117816 */ /* 0x000fe20000000011 */
[----:B------:R-:W-:-:S07]  /*9b40*/  IMAD.MOV.U32 R10, RZ, RZ, R3 ;  /* 0x000000ffff0a7224 */ /* 0x000fce00078e0003 */
.L_x_7990:
[----:B------:R-:W-:Y:S05]  /*9b50*/  BSYNC B0 ;  /* 0x0000000000007941 */ /* 0x000fea0003800000 */
.L_x_7989:
        /* <DEDUP_REMOVED lines=79> */
.L_x_8180:
        /* <DEDUP_REMOVED lines=20> */
.L_x_8088:
[----:B------:R-:W-:Y:S01]  /*a190*/  IMAD.MOV.U32 R3, RZ, RZ, R16 ;  /* 0x000000ffff037224 */ /* 0x000fe200078e0010 */
[C---:B------:R-:W-:Y:S01]  /*a1a0*/  PRMT R5, R56.reuse, 0x7632, R5 ;  /* 0x0000763238057816 */ /* 0x040fe20000000005 */
[----:B------:R-:W-:Y:S01]  /*a1b0*/  IMAD.MOV.U32 R16, RZ, RZ, R23 ;  /* 0x000000ffff107224 */ /* 0x000fe200078e0017 */
[----:B------:R-:W-:-:S07]  /*a1c0*/  PRMT R56, R56, 0x5410, R56 ;  /* 0x0000541038387816 */ /* 0x000fce0000000038 */
.L_x_8089:
[----:B------:R-:W-:Y:S05]  /*a1d0*/  BSYNC B1 ;  /* 0x0000000000017941 */ /* 0x000fea0003800000 */
.L_x_8087:
        /* <DEDUP_REMOVED lines=11> */
.L_x_8091:
[----:B------:R-:W-:Y:S01]  /*a290*/  IMAD.MOV.U32 R6, RZ, RZ, R3 ;  /* 0x000000ffff067224 */ /* 0x000fe200078e0003 */
[----:B------:R-:W-:Y:S01]  /*a2a0*/  PRMT R7, R5, 0x7610, R7 ;  /* 0x0000761005077816 */ /* 0x000fe20000000007 */
[----:B------:R-:W-:Y:S01]  /*a2b0*/  IMAD.MOV.U32 R23, RZ, RZ, R22 ;  /* 0x000000ffff177224 */ /* 0x000fe200078e0016 */
[----:B------:R-:W-:-:S07]  /*a2c0*/  PRMT R56, R55, 0x7632, R56 ;  /* 0x0000763237387816 */ /* 0x000fce0000000038 */
.L_x_8092:
[----:B------:R-:W-:Y:S05]  /*a2d0*/  BSYNC B1 ;  /* 0x0000000000017941 */ /* 0x000fea0003800000 */
.L_x_8090:
        /* <DEDUP_REMOVED lines=11> */
.L_x_8094:
[----:B------:R-:W-:Y:S01]  /*a390*/  IMAD.MOV.U32 R3, RZ, RZ, R6 ;  /* 0x000000ffff037224 */ /* 0x000fe200078e0006 */
[----:B------:R-:W-:Y:S01]  /*a3a0*/  PRMT R5, R5, 0x5410, R7 ;  /* 0x0000541005057816 */ /* 0x000fe20000000007 */
[----:B------:R-:W-:Y:S01]  /*a3b0*/  IMAD.MOV.U32 R22, RZ, RZ, R21 ;  /* 0x000000ffff167224 */ /* 0x000fe200078e0015 */
[----:B------:R-:W-:-:S07]  /*a3c0*/  PRMT R55, R55, 0x5410, R55 ;  /* 0x0000541037377816 */ /* 0x000fce0000000037 */
.L_x_8095:
[----:B------:R-:W-:Y:S05]  /*a3d0*/  BSYNC B1 ;  /* 0x0000000000017941 */ /* 0x000fea0003800000 */
.L_x_8093:
        /* <DEDUP_REMOVED lines=11> */
.L_x_8097:
[----:B------:R-:W-:Y:S01]  /*a490*/  IMAD.MOV.U32 R6, RZ, RZ, R3 ;  /* 0x000000ffff067224 */ /* 0x000fe200078e0003 */
[----:B------:R-:W-:Y:S01]  /*a4a0*/  PRMT R7, R7, 0x7610, R5 ;  /* 0x0000761007077816 */ /* 0x000fe20000000005 */
[----:B------:R-:W-:Y:S01]  /*a4b0*/  IMAD.MOV.U32 R21, RZ, RZ, R20 ;  /* 0x000000ffff157224 */ /* 0x000fe200078e0014 */
[----:B------:R-:W-:-:S07]  /*a4c0*/  PRMT R55, R54, 0x7632, R55 ;  /* 0x0000763236377816 */ /* 0x000fce0000000037 */
.L_x_8098:
[----:B------:R-:W-:Y:S05]  /*a4d0*/  BSYNC B1 ;  /* 0x0000000000017941 */ /* 0x000fea0003800000 */
.L_x_8096:
        /* <DEDUP_REMOVED lines=11> */
.L_x_8100:
[----:B------:R-:W-:Y:S01]  /*a590*/  IMAD.MOV.U32 R3, RZ, RZ, R6 ;  /* 0x000000ffff037224 */ /* 0x000fe200078e0006 */
[----:B------:R-:W-:Y:S01]  /*a5a0*/  PRMT R5, R7, 0x7632, R5 ;  /* 0x0000763207057816 */ /* 0x000fe20000000005 */
[----:B------:R-:W-:Y:S01]  /*a5b0*/  IMAD.MOV.U32 R20, RZ, RZ, R27 ;  /* 0x000000ffff147224 */ /* 0x000fe200078e001b */
[----:B------:R-:W-:-:S07]  /*a5c0*/  PRMT R54, R54, 0x5410, R54 ;  /* 0x0000541036367816 */ /* 0x000fce0000000036 */
.L_x_8101:
[----:B------:R-:W-:Y:S05]  /*a5d0*/  BSYNC B1 ;  /* 0x0000000000017941 */ /* 0x000fea0003800000 */
.L_x_8099:
        /* <DEDUP_REMOVED lines=11> */
.L_x_8103:
[----:B------:R-:W-:Y:S01]  /*a690*/  IMAD.MOV.U32 R6, RZ, RZ, R3 ;  /* 0x000000ffff067224 */ /* 0x000fe200078e0003 */
[----:B------:R-:W-:Y:S01]  /*a6a0*/  PRMT R7, R5, 0x7610, R7 ;  /* 0x0000761005077816 */ /* 0x000fe20000000007 */
[----:B------:R-:W-:Y:S01]  /*a6b0*/  IMAD.MOV.U32 R27, RZ, RZ, R26 ;  /* 0x000000ffff1b7224 */ /* 0x000fe200078e001a */
[----:B------:R-:W-:-:S07]  /*a6c0*/  PRMT R54, R53, 0x7632, R54 ;  /* 0x0000763235367816 */ /* 0x000fce0000000036 */
.L_x_8104:
[----:B------:R-:W-:Y:S05]  /*a6d0*/  BSYNC B1 ;  /* 0x0000000000017941 */ /* 0x000fea0003800000 */
.L_x_8102:
        /* <DEDUP_REMOVED lines=11> */
.L_x_8106:
[----:B------:R-:W-:Y:S01]  /*a790*/  IMAD.MOV.U32 R3, RZ, RZ, R6 ;  /* 0x000000ffff037224 */ /* 0x000fe200078e0006 */
[----:B------:R-:W-:Y:S01]  /*a7a0*/  PRMT R5, R5, 0x5410, R7 ;  /* 0x0000541005057816 */ /* 0x000fe20000000007 */
[----:B------:R-:W-:Y:S01]  /*a7b0*/  IMAD.MOV.U32 R26, RZ, RZ, R25 ;  /* 0x000000ffff1a7224 */ /* 0x000fe200078e0019 */
[----:B------:R-:W-:-:S07]  /*a7c0*/  PRMT R53, R53, 0x5410, R53 ;  /* 0x0000541035357816 */ /* 0x000fce0000000035 */
.L_x_8107:
[----:B------:R-:W-:Y:S05]  /*a7d0*/  BSYNC B1 ;  /* 0x0000000000017941 */ /* 0x000fea0003800000 */
.L_x_8105:
        /* <DEDUP_REMOVED lines=11> */
.L_x_8109:
[----:B------:R-:W-:Y:S01]  /*a890*/  IMAD.MOV.U32 R6, RZ, RZ, R3 ;  /* 0x000000ffff067224 */ /* 0x000fe200078e0003 */
[----:B------:R-:W-:Y:S01]  /*a8a0*/  PRMT R7, R7, 0x7610, R5 ;  /* 0x0000761007077816 */ /* 0x000fe20000000005 */
[----:B------:R-:W-:Y:S01]  /*a8b0*/  IMAD.MOV.U32 R25, RZ, RZ, R24 ;  /* 0x000000ffff197224 */ /* 0x000fe200078e0018 */
[----:B------:R-:W-:-:S07]  /*a8c0*/  PRMT R53, R52, 0x7632, R53 ;  /* 0x0000763234357816 */ /* 0x000fce0000000035 */
.L_x_8110:
[----:B------:R-:W-:Y:S05]  /*a8d0*/  BSYNC B1 ;  /* 0x0000000000017941 */ /* 0x000fea0003800000 */
.L_x_8108:
        /* <DEDUP_REMOVED lines=11> */
.L_x_8112:
[----:B------:R-:W-:Y:S01]  /*a990*/  IMAD.MOV.U32 R3, RZ, RZ, R6 ;  /* 0x000000ffff037224 */ /* 0x000fe200078e0006 */
[----:B------:R-:W-:Y:S01]  /*a9a0*/  PRMT R5, R7, 0x7632, R5 ;  /* 0x0000763207057816 */ /* 0x000fe20000000005 */
[----:B------:R-:W-:Y:S01]  /*a9b0*/  IMAD.MOV.U32 R24, RZ, RZ, R31 ;  /* 0x000000ffff187224 */ /* 0x000fe200078e001f */
[----:B------:R-:W-:-:S07]  /*a9c0*/  PRMT R52, R52, 0x5410, R52 ;  /* 0x0000541034347816 */ /* 0x000fce0000000034 */
.L_x_8113:
[----:B------:R-:W-:Y:S05]  /*a9d0*/  BSYNC B1 ;  /* 0x0000000000017941 */ /* 0x000fea0003800000 */
.L_x_8111:
        /* <DEDUP_REMOVED lines=11> */
.L_x_8115:
[----:B------:R-:W-:Y:S01]  /*aa90*/  IMAD.MOV.U32 R6, RZ, RZ, R3 ;  /* 0x000000ffff067224 */ /* 0x000fe200078e0003 */
[----:B------:R-:W-:Y:S01]  /*aaa0*/  PRMT R7, R5, 0x7610, R7 ;  /* 0x0000761005077816 */ /* 0x000fe20000000007 */
[----:B------:R-:W-:Y:S01]  /*aab0*/  IMAD.MOV.U32 R31, RZ, RZ, R30 ;  /* 0x000000ffff1f7224 */ /* 0x000fe200078e001e */
[----:B------:R-:W-:-:S07]  /*aac0*/  PRMT R52, R57, 0x7632, R52 ;  /* 0x0000763239347816 */ /* 0x000fce0000000034 */
.L_x_8116:
[----:B------:R-:W-:Y:S05]  /*aad0*/  BSYNC B1 ;  /* 0x0000000000017941 */ /* 0x000fea0003800000 */
.L_x_8114:
        /* <DEDUP_REMOVED lines=11> */
.L_x_8118:
[----:B------:R-:W-:Y:S01]  /*ab90*/  IMAD.MOV.U32 R3, RZ, RZ, R6 ;  /* 0x000000ffff037224 */ /* 0x000fe200078e0006 */
[----:B------:R-:W-:Y:S01]  /*aba0*/  PRMT R5, R5, 0x5410, R7 ;  /* 0x0000541005057816 */ /* 0x000fe20000000007 */
[----:B------:R-:W-:Y:S01]  /*abb0*/  IMAD.MOV.U32 R30, RZ, RZ, R29 ;  /* 0x000000ffff1e7224 */ /* 0x000fe200078e001d */
[----:B------:R-:W-:-:S07]  /*abc0*/  PRMT R57, R57, 0x5410, R57 ;  /* 0x0000541039397816 */ /* 0x000fce0000000039 */
.L_x_8119:
[----:B------:R-:W-:Y:S05]  /*abd0*/  BSYNC B1 ;  /* 0x0000000000017941 */ /* 0x000fea0003800000 */
.L_x_8117:
        /* <DEDUP_REMOVED lines=11> */
.L_x_8121:
[----:B------:R-:W-:Y:S01]  /*ac90*/  IMAD.MOV.U32 R6, RZ, RZ, R3 ;  /* 0x000000ffff067224 */ /* 0x000fe200078e0003 */
[----:B------:R-:W-:Y:S01]  /*aca0*/  PRMT R7, R7, 0x7610, R5 ;  /* 0x0000761007077816 */ /* 0x000fe20000000005 */
[----:B------:R-:W-:Y:S01]  /*acb0*/  IMAD.MOV.U32 R29, RZ, RZ, R28 ;  /* 0x000000ffff1d7224 */ /* 0x000fe200078e001c */
[----:B------:R-:W-:-:S07]  /*acc0*/  PRMT R57, R60, 0x7632, R57 ;  /* 0x000076323c397816 */ /* 0x000fce0000000039 */
.L_x_8122:
[----:B------:R-:W-:Y:S05]  /*acd0*/  BSYNC B1 ;  /* 0x0000000000017941 */ /* 0x000fea0003800000 */
.L_x_8120:
        /* <DEDUP_REMOVED lines=11> */
.L_x_8124:
[----:B------:R-:W-:Y:S01]  /*ad90*/  IMAD.MOV.U32 R3, RZ, RZ, R6 ;  /* 0x000000ffff037224 */ /* 0x000fe200078e0006 */
[----:B------:R-:W-:Y:S01]  /*ada0*/  PRMT R5, R7, 0x7632, R5 ;  /* 0x0000763207057816 */ /* 0x000fe20000000005 */
[----:B------:R-:W-:Y:S01]  /*adb0*/  IMAD.MOV.U32 R28, RZ, RZ, R35 ;  /* 0x000000ffff1c7224 */ /* 0x000fe200078e0023 */
[----:B------:R-:W-:-:S07]  /*adc0*/  PRMT R60, R60, 0x5410, R60 ;  /* 0x000054103c3c7816 */ /* 0x000fce000000003c */
.L_x_8125:
[----:B------:R-:W-:Y:S05]  /*add0*/  BSYNC B1 ;  /* 0x0000000000017941 */ /* 0x000fea0003800000 */
.L_x_8123:
        /* <DEDUP_REMOVED lines=11> */
.L_x_8127:
[----:B------:R-:W-:Y:S01]  /*ae90*/  IMAD.MOV.U32 R6, RZ, RZ, R3 ;  /* 0x000000ffff067224 */ /* 0x000fe200078e0003 */
[----:B------:R-:W-:Y:S01]  /*aea0*/  PRMT R7, R5, 0x7610, R7 ;  /* 0x0000761005077816 */ /* 0x000fe20000000007 */
[----:B------:R-:W-:Y:S01]  /*aeb0*/  IMAD.MOV.U32 R35, RZ, RZ, R34 ;  /* 0x000000ffff237224 */ /* 0x000fe200078e0022 */
[----:B------:R-:W-:-:S07]  /*aec0*/  PRMT R60, R61, 0x7632, R60 ;  /* 0x000076323d3c7816 */ /* 0x000fce000000003c */
.L_x_8128:
[----:B------:R-:W-:Y:S05]  /*aed0*/  BSYNC B1 ;  /* 0x0000000000017941 */ /* 0x000fea0003800000 */
.L_x_8126:
        /* <DEDUP_REMOVED lines=11> */
.L_x_8130:
[----:B------:R-:W-:Y:S01]  /*af90*/  IMAD.MOV.U32 R3, RZ, RZ, R6 ;  /* 0x000000ffff037224 */ /* 0x000fe200078e0006 */
[----:B------:R-:W-:Y:S01]  /*afa0*/  PRMT R5, R5, 0x5410, R7 ;  /* 0x0000541005057816 */ /* 0x000fe20000000007 */
[----:B------:R-:W-:Y:S01]  /*afb0*/  IMAD.MOV.U32 R34, RZ, RZ, R33 ;  /* 0x000000ffff227224 */ /* 0x000fe200078e0021 */
[----:B------:R-:W-:-:S07]  /*afc0*/  PRMT R61, R61, 0x5410, R61 ;  /* 0x000054103d3d7816 */ /* 0x000fce000000003d */
.L_x_8131:
[----:B------:R-:W-:Y:S05]  /*afd0*/  BSYNC B1 ;  /* 0x0000000000017941 */ /* 0x000fea0003800000 */
.L_x_8129:
        /* <DEDUP_REMOVED lines=11> */
.L_x_8133:
[----:B------:R-:W-:Y:S01]  /*b090*/  IMAD.MOV.U32 R6, RZ, RZ, R3 ;  /* 0x000000ffff067224 */ /* 0x000fe200078e0003 */
[----:B------:R-:W-:Y:S01]  /*b0a0*/  PRMT R7, R7, 0x7610, R5 ;  /* 0x0000761007077816 */ /* 0x000fe20000000005 */
[----:B------:R-:W-:Y:S01]  /*b0b0*/  IMAD.MOV.U32 R33, RZ, RZ, R32 ;  /* 0x000000ffff217224 */ /* 0x000fe200078e0020 */
[----:B------:R-:W-:-:S07]  /*b0c0*/  PRMT R61, R62, 0x7632, R61 ;  /* 0x000076323e3d7816 */ /* 0x000fce000000003d */
.L_x_8134:
[----:B------:R-:W-:Y:S05]  /*b0d0*/  BSYNC B1 ;  /* 0x0000000000017941 */ /* 0x000fea0003800000 */
.L_x_8132:
        /* <DEDUP_REMOVED lines=11> */
.L_x_8136:
[----:B------:R-:W-:Y:S01]  /*b190*/  IMAD.MOV.U32 R3, RZ, RZ, R6 ;  /* 0x000000ffff037224 */ /* 0x000fe200078e0006 */
[----:B------:R-:W-:Y:S01]  /*b1a0*/  PRMT R5, R7, 0x7632, R5 ;  /* 0x0000763207057816 */ /* 0x000fe20000000005 */
[----:B------:R-:W-:Y:S01]  /*b1b0*/  IMAD.MOV.U32 R32, RZ, RZ, R39 ;  /* 0x000000ffff207224 */ /* 0x000fe200078e0027 */
[----:B------:R-:W-:-:S07]  /*b1c0*/  PRMT R62, R62, 0x5410, R62 ;  /* 0x000054103e3e7816 */ /* 0x000fce000000003e */
.L_x_8137:
[----:B------:R-:W-:Y:S05]  /*b1d0*/  BSYNC B1 ;  /* 0x0000000000017941 */ /* 0x000fea0003800000 */
.L_x_8135:
        /* <DEDUP_REMOVED lines=11> */
.L_x_8139:
[----:B------:R-:W-:Y:S01]  /*b290*/  IMAD.MOV.U32 R6, RZ, RZ, R3 ;  /* 0x000000ffff067224 */ /* 0x000fe200078e0003 */
[----:B------:R-:W-:Y:S01]  /*b2a0*/  PRMT R7, R5, 0x7610, R7 ;  /* 0x0000761005077816 */ /* 0x000fe20000000007 */
[----:B------:R-:W-:Y:S01]  /*b2b0*/  IMAD.MOV.U32 R39, RZ, RZ, R38 ;  /* 0x000000ffff277224 */ /* 0x000fe200078e0026 */
[----:B------:R-:W-:-:S07]  /*b2c0*/  PRMT R62, R63, 0x7632, R62 ;  /* 0x000076323f3e7816 */ /* 0x000fce000000003e */
.L_x_8140:
[----:B------:R-:W-:Y:S05]  /*b2d0*/  BSYNC B1 ;  /* 0x0000000000017941 */ /* 0x000fea0003800000 */
.L_x_8138:
        /* <DEDUP_REMOVED lines=11> */
.L_x_8142:
[----:B------:R-:W-:Y:S01]  /*b390*/  IMAD.MOV.U32 R3, RZ, RZ, R6 ;  /* 0x000000ffff037224 */ /* 0x000fe200078e0006 */
[----:B------:R-:W-:Y:S01]  /*b3a0*/  PRMT R5, R5, 0x5410, R7 ;  /* 0x0000541005057816 */ /* 0x000fe20000000007 */
[----:B------:R-:W-:Y:S01]  /*b3b0*/  IMAD.MOV.U32 R38, RZ, RZ, R37 ;  /* 0x000000ffff267224 */ /* 0x000fe200078e0025 */
[----:B------:R-:W-:-:S07]  /*b3c0*/  PRMT R63, R63, 0x5410, R63 ;  /* 0x000054103f3f7816 */ /* 0x000fce000000003f */
.L_x_8143:
[----:B------:R-:W-:Y:S05]  /*b3d0*/  BSYNC B1 ;  /* 0x0000000000017941 */ /* 0x000fea0003800000 */
.L_x_8141:
        /* <DEDUP_REMOVED lines=11> */
.L_x_8145:
[----:B------:R-:W-:Y:S01]  /*b490*/  IMAD.MOV.U32 R6, RZ, RZ, R3 ;  /* 0x000000ffff067224 */ /* 0x000fe200078e0003 */
[----:B------:R-:W-:Y:S01]  /*b4a0*/  PRMT R7, R7, 0x7610, R5 ;  /* 0x0000761007077816 */ /* 0x000fe20000000005 */
[----:B------:R-:W-:Y:S01]  /*b4b0*/  IMAD.MOV.U32 R37, RZ, RZ, R36 ;  /* 0x000000ffff257224 */ /* 0x000fe200078e0024 */
[----:B------:R-:W-:-:S07]  /*b4c0*/  PRMT R63, R64, 0x7632, R63 ;  /* 0x00007632403f7816 */ /* 0x000fce000000003f */
.L_x_8146:
[----:B------:R-:W-:Y:S05]  /*b4d0*/  BSYNC B1 ;  /* 0x0000000000017941 */ /* 0x000fea0003800000 */
.L_x_8144:
        /* <DEDUP_REMOVED lines=11> */
.L_x_8148:
[----:B------:R-:W-:Y:S01]  /*b590*/  IMAD.MOV.U32 R3, RZ, RZ, R6 ;  /* 0x000000ffff037224 */ /* 0x000fe200078e0006 */
[----:B------:R-:W-:Y:S01]  /*b5a0*/  PRMT R5, R7, 0x7632, R5 ;  /* 0x0000763207057816 */ /* 0x000fe20000000005 */
[----:B------:R-:W-:Y:S01]  /*b5b0*/  IMAD.MOV.U32 R36, RZ, RZ, R43 ;  /* 0x000000ffff247224 */ /* 0x000fe200078e002b */
[----:B------:R-:W-:-:S07]  /*b5c0*/  PRMT R64, R64, 0x5410, R64 ;  /* 0x0000541040407816 */ /* 0x000fce0000000040 */
.L_x_8149:
[----:B------:R-:W-:Y:S05]  /*b5d0*/  BSYNC B1 ;  /* 0x0000000000017941 */ /* 0x000fea0003800000 */
.L_x_8147:
        /* <DEDUP_REMOVED lines=11> */
.L_x_8151:
[----:B------:R-:W-:Y:S01]  /*b690*/  IMAD.MOV.U32 R6, RZ, RZ, R3 ;  /* 0x000000ffff067224 */ /* 0x000fe200078e0003 */
[----:B------:R-:W-:Y:S01]  /*b6a0*/  PRMT R7, R5, 0x7610, R7 ;  /* 0x0000761005077816 */ /* 0x000fe20000000007 */
[----:B------:R-:W-:Y:S01]  /*b6b0*/  IMAD.MOV.U32 R43, RZ, RZ, R42 ;  /* 0x000000ffff2b7224 */ /* 0x000fe200078e002a */
[----:B------:R-:W-:-:S07]  /*b6c0*/  PRMT R64, R65, 0x7632, R64 ;  /* 0x0000763241407816 */ /* 0x000fce0000000040 */
.L_x_8152:
[----:B------:R-:W-:Y:S05]  /*b6d0*/  BSYNC B1 ;  /* 0x0000000000017941 */ /* 0x000fea0003800000 */
.L_x_8150:
        /* <DEDUP_REMOVED lines=11> */
.L_x_8154:
[----:B------:R-:W-:Y:S01]  /*b790*/  IMAD.MOV.U32 R3, RZ, RZ, R6 ;  /* 0x000000ffff037224 */ /* 0x000fe200078e0006 */
[----:B------:R-:W-:Y:S01]  /*b7a0*/  PRMT R5, R5, 0x5410, R7 ;  /* 0x0000541005057816 */ /* 0x000fe20000000007 */
[----:B------:R-:W-:Y:S01]  /*b7b0*/  IMAD.MOV.U32 R42, RZ, RZ, R41 ;  /* 0x000000ffff2a7224 */ /* 0x000fe200078e0029 */
[----:B------:R-:W-:-:S07]  /*b7c0*/  PRMT R65, R65, 0x5410, R65 ;  /* 0x0000541041417816 */ /* 0x000fce0000000041 */
.L_x_8155:
[----:B------:R-:W-:Y:S05]  /*b7d0*/  BSYNC B1 ;  /* 0x0000000000017941 */ /* 0x000fea0003800000 */
.L_x_8153:
        /* <DEDUP_REMOVED lines=11> */
.L_x_8157:
[----:B------:R-:W-:Y:S01]  /*b890*/  IMAD.MOV.U32 R6, RZ, RZ, R3 ;  /* 0x000000ffff067224 */ /* 0x000fe200078e0003 */
[----:B------:R-:W-:Y:S01]  /*b8a0*/  PRMT R7, R7, 0x7610, R5 ;  /* 0x0000761007077816 */ /* 0x000fe20000000005 */
[----:B------:R-:W-:Y:S01]  /*b8b0*/  IMAD.MOV.U32 R41, RZ, RZ, R40 ;  /* 0x000000ffff297224 */ /* 0x000fe200078e0028 */
[----:B------:R-:W-:-:S07]  /*b8c0*/  PRMT R65, R66, 0x7632, R65 ;  /* 0x0000763242417816 */ /* 0x000fce0000000041 */
.L_x_8158:
[----:B------:R-:W-:Y:S05]  /*b8d0*/  BSYNC B1 ;  /* 0x0000000000017941 */ /* 0x000fea0003800000 */
.L_x_8156:
        /* <DEDUP_REMOVED lines=11> */
.L_x_8160:
[----:B------:R-:W-:Y:S01]  /*b990*/  IMAD.MOV.U32 R3, RZ, RZ, R6 ;  /* 0x000000ffff037224 */ /* 0x000fe200078e0006 */
[----:B------:R-:W-:Y:S01]  /*b9a0*/  PRMT R5, R7, 0x7632, R5 ;  /* 0x0000763207057816 */ /* 0x000fe20000000005 */
[----:B------:R-:W-:Y:S01]  /*b9b0*/  IMAD.MOV.U32 R40, RZ, RZ, R47 ;  /* 0x000000ffff287224 */ /* 0x000fe200078e002f */
[----:B------:R-:W-:-:S07]  /*b9c0*/  PRMT R66, R66, 0x5410, R66 ;  /* 0x0000541042427816 */ /* 0x000fce0000000042 */
.L_x_8161:
[----:B------:R-:W-:Y:S05]  /*b9d0*/  BSYNC B1 ;  /* 0x0000000000017941 */ /* 0x000fea0003800000 */
.L_x_8159:
        /* <DEDUP_REMOVED lines=11> */
.L_x_8163:
[----:B------:R-:W-:Y:S01]  /*ba90*/  IMAD.MOV.U32 R6, RZ, RZ, R3 ;  /* 0x000000ffff067224 */ /* 0x000fe200078e0003 */
[----:B------:R-:W-:Y:S01]  /*baa0*/  PRMT R7, R5, 0x7610, R7 ;  /* 0x0000761005077816 */ /* 0x000fe20000000007 */
[----:B------:R-:W-:Y:S01]  /*bab0*/  IMAD.MOV.U32 R47, RZ, RZ, R46 ;  /* 0x000000ffff2f7224 */ /* 0x000fe200078e002e */
[----:B------:R-:W-:-:S07]  /*bac0*/  PRMT R66, R67, 0x7632, R66 ;  /* 0x0000763243427816 */ /* 0x000fce0000000042 */
.L_x_8164:
[----:B------:R-:W-:Y:S05]  /*bad0*/  BSYNC B1 ;  /* 0x0000000000017941 */ /* 0x000fea0003800000 */
.L_x_8162:
        /* <DEDUP_REMOVED lines=11> */
.L_x_8166:
[----:B------:R-:W-:Y:S01]  /*bb90*/  IMAD.MOV.U32 R3, RZ, RZ, R6 ;  /* 0x000000ffff037224 */ /* 0x000fe200078e0006 */
[----:B------:R-:W-:Y:S01]  /*bba0*/  PRMT R5, R5, 0x5410, R7 ;  /* 0x0000541005057816 */ /* 0x000fe20000000007 */
[----:B------:R-:W-:Y:S01]  /*bbb0*/  IMAD.MOV.U32 R46, RZ, RZ, R45 ;  /* 0x000000ffff2e7224 */ /* 0x000fe200078e002d */
[----:B------:R-:W-:-:S07]  /*bbc0*/  PRMT R67, R67, 0x5410, R67 ;  /* 0x0000541043437816 */ /* 0x000fce0000000043 */
.L_x_8167:
[----:B------:R-:W-:Y:S05]  /*bbd0*/  BSYNC B1 ;  /* 0x0000000000017941 */ /* 0x000fea0003800000 */
.L_x_8165:
        /* <DEDUP_REMOVED lines=11> */
.L_x_8169:
[----:B------:R-:W-:Y:S01]  /*bc90*/  IMAD.MOV.U32 R6, RZ, RZ, R3 ;  /* 0x000000ffff067224 */ /* 0x000fe200078e0003 */
[----:B------:R-:W-:Y:S01]  /*bca0*/  PRMT R7, R7, 0x7610, R5 ;  /* 0x0000761007077816 */ /* 0x000fe20000000005 */
[----:B------:R-:W-:Y:S01]  /*bcb0*/  IMAD.MOV.U32 R45, RZ, RZ, R44 ;  /* 0x000000ffff2d7224 */ /* 0x000fe200078e002c */
[----:B------:R-:W-:-:S07]  /*bcc0*/  PRMT R67, R68, 0x7632, R67 ;  /* 0x0000763244437816 */ /* 0x000fce0000000043 */
.L_x_8170:
[----:B------:R-:W-:Y:S05]  /*bcd0*/  BSYNC B1 ;  /* 0x0000000000017941 */ /* 0x000fea0003800000 */
.L_x_8168:
        /* <DEDUP_REMOVED lines=11> */
.L_x_8172:
[----:B------:R-:W-:Y:S01]  /*bd90*/  IMAD.MOV.U32 R3, RZ, RZ, R6 ;  /* 0x000000ffff037224 */ /* 0x000fe200078e0006 */
[----:B------:R-:W-:Y:S01]  /*bda0*/  PRMT R7, R7, 0x7632, R7 ;  /* 0x0000763207077816 */ /* 0x000fe20000000007 */
[----:B------:R-:W-:Y:S01]  /*bdb0*/  IMAD.MOV.U32 R44, RZ, RZ, R15 ;  /* 0x000000ffff2c7224 */ /* 0x000fe200078e000f */
[----:B------:R-:W-:-:S07]  /*bdc0*/  PRMT R68, R68, 0x5410, R68 ;  /* 0x0000541044447816 */ /* 0x000fce0000000044 */
.L_x_8173:
[----:B------:R-:W-:Y:S05]  /*bdd0*/  BSYNC B1 ;  /* 0x0000000000017941 */ /* 0x000fea0003800000 */
.L_x_8171:
        /* <DEDUP_REMOVED lines=11> */
.L_x_8175:
[----:B------:R-:W-:Y:S01]  /*be90*/  IMAD.MOV.U32 R5, RZ, RZ, R3 ;  /* 0x000000ffff057224 */ /* 0x000fe200078e0003 */
[----:B------:R-:W-:Y:S01]  /*bea0*/  PRMT R6, R7, 0x7610, R6 ;  /* 0x0000761007067816 */ /* 0x000fe20000000006 */
[----:B------:R-:W-:Y:S01]  /*beb0*/  IMAD.MOV.U32 R15, RZ, RZ, R14 ;  /* 0x000000ffff0f7224 */ /* 0x000fe200078e000e */
[----:B------:R-:W-:-:S07]  /*bec0*/  PRMT R68, R17, 0x7632, R68 ;  /* 0x0000763211447816 */ /* 0x000fce0000000044 */
.L_x_8176:
[----:B------:R-:W-:Y:S05]  /*bed0*/  BSYNC B1 ;  /* 0x0000000000017941 */ /* 0x000fea0003800000 */
.L_x_8174:
        /* <DEDUP_REMOVED lines=11> */
.L_x_8178:
[----:B------:R-:W-:Y:S01]  /*bf90*/  PRMT R17, R17, 0x5410, R17 ;  /* 0x0000541011117816 */ /* 0x000fe20000000011 */
[----:B------:R-:W-:Y:S01]  /*bfa0*/  IMAD.MOV.U32 R14, RZ, RZ, R10 ;  /* 0x000000ffff0e7224 */ /* 0x000fe200078e000a */
[----:B------:R-:W-:Y:S01]  /*bfb0*/  PRMT R6, R6, 0x5410, R6 ;  /* 0x0000541006067816 */ /* 0x000fe20000000006 */
[--C-:B------:R-:W-:Y:S02]  /*bfc0*/  IMAD.MOV.U32 R3, RZ, RZ, R5.reuse ;  /* 0x000000ffff037224 */ /* 0x100fe400078e0005 */
[----:B------:R-:W-:Y:S01]  /*bfd0*/  IMAD.MOV.U32 R10, RZ, RZ, R5 ;  /* 0x000000ffff0a7224 */ /* 0x000fe200078e0005 */
[----:B------:R-:W-:-:S07]  /*bfe0*/  PRMT R17, R6, 0x7610, R17 ;  /* 0x0000761006117816 */ /* 0x000fce0000000011 */
.L_x_8179:
[----:B------:R-:W-:Y:S05]  /*bff0*/  BSYNC B1 ;  /* 0x0000000000017941 */ /* 0x000fea0003800000 */
.L_x_8177:
[----:B------:R-:W-:Y:S02]  /*c000*/  VIADD R2, R2, 0x4 ;  /* 0x0000000402027836 */ /* 0x000fe40000000000 */
[----:B------:R-:W-:Y:S01]  /*c010*/  VIADD R58, R58, 0x2 ;  /* 0x000000023a3a7836 */ /* 0x000fe20000000000 */
[----:B------:R-:W-:Y:S06]  /*c020*/  @P1 BRA `(.L_x_8180) ;  /* 0xffffffe000081947 */ /* 0x000fec000383ffff */
[----:B------:R-:W-:Y:S01]  /*c030*/  PRMT R17, R6, 0x7632, R17 ;  /* 0x0000763206117816 */ /* 0x000fe20000000011 */
[----:B------:R-:W-:-:S07]  /*c040*/  IMAD.MOV.U32 R10, RZ, RZ, R3 ;  /* 0x000000ffff0a7224 */ /* 0x000fce00078e0003 */
.L_x_8086:
[----:B------:R-:W-:Y:S05]  /*c050*/  BSYNC B0 ;  /* 0x0000000000007941 */ /* 0x000fea0003800000 */
.L_x_8085:
        /* <DEDUP_REMOVED lines=9> */
[----:B0-----:R-:W-:Y:S04]  /*c0f0*/  STL.64 [R1], R2 ;  /* 0x0000000201007387 */ /* 0x001fe80000100a00 */
[----:B------:R-:W0:Y:S04]  /*c100*/  SHFL.DOWN PT, R9, R40, 0x8, 0x1f ;  /* 0x09001f0028097f89 */ /* 0x000e2800000e0000 */
[----:B-1----:R-:W-:Y:S04]  /*c110*/  STL.64 [R1+0x8], R4 ;  /* 0x0000080401007387 */ /* 0x002fe80000100a00 */
[----:B------:R-:W-:Y:S04]  /*c120*/  SHFL.DOWN PT, R12, R41, 0x8, 0x1f ;  /* 0x09001f00290c7f89 */ /* 0x000fe800000e0000 */
[----:B--2---:R-:W-:Y:S04]  /*c130*/  STL.64 [R1+0x10], R6 ;  /* 0x0000100601007387 */ /* 0x004fe80000100a00 */
        /* <DEDUP_REMOVED lines=59> */
[----:B-----5:R0:W-:Y:S01]  /*c4f0*/  STL.64 [R1+0xb8], R18 ;  /* 0x0000b81201007387 */ /* 0x0201e20000100a00 */
[----:B------:R-:W-:Y:S05]  /*c500*/  @P0 BRA `(.L_x_8182) ;  /* 0x0000002000080947 */ /* 0x000fea0003800000 */
[----:B0-----:R-:W-:Y:S02]  /*c510*/  IMAD.MOV.U32 R2, RZ, RZ, R1 ;  /* 0x000000ffff027224 */ /* 0x001fe400078e0001 */
[----:B------:R-:W-:Y:S02]  /*c520*/  IMAD.MOV.U32 R6, RZ, RZ, RZ ;  /* 0x000000ffff067224 */ /* 0x000fe400078e00ff */
[----:B------:R-:W-:-:S07]  /*c530*/  IMAD.MOV.U32 R4, RZ, RZ, R2 ;  /* 0x000000ffff047224 */ /* 0x000fce00078e0002 */
.L_x_8276:
        /* <DEDUP_REMOVED lines=20> */
.L_x_8184:
[----:B------:R-:W-:Y:S01]  /*c680*/  IMAD.MOV.U32 R3, RZ, RZ, R16 ;  /* 0x000000ffff037224 */ /* 0x000fe200078e0010 */
[C---:B------:R-:W-:Y:S01]  /*c690*/  PRMT R5, R56.reuse, 0x7632, R5 ;  /* 0x0000763238057816 */ /* 0x040fe20000000005 */
[----:B------:R-:W-:Y:S01]  /*c6a0*/  IMAD.MOV.U32 R16, RZ, RZ, R23 ;  /* 0x000000ffff107224 */ /* 0x000fe200078e0017 */
[----:B------:R-:W-:-:S07]  /*c6b0*/  PRMT R56, R56, 0x5410, R56 ;  /* 0x0000541038387816 */ /* 0x000fce0000000038 */
.L_x_8185:
[----:B------:R-:W-:Y:S05]  /*c6c0*/  BSYNC B1 ;  /* 0x0000000000017941 */ /* 0x000fea0003800000 */
.L_x_8183:
        /* <DEDUP_REMOVED lines=11> */
.L_x_8187:
[----:B------:R-:W-:Y:S01]  /*c780*/  IMAD.MOV.U32 R8, RZ, RZ, R3 ;  /* 0x000000ffff087224 */ /* 0x000fe200078e0003 */
[----:B------:R-:W-:Y:S01]  /*c790*/  PRMT R7, R5, 0x7610, R7 ;  /* 0x0000761005077816 */ /* 0x000fe20000000007 */
[----:B------:R-:W-:Y:S01]  /*c7a0*/  IMAD.MOV.U32 R23, RZ, RZ, R22 ;  /* 0x000000ffff177224 */ /* 0x000fe200078e0016 */
[----:B------:R-:W-:-:S07]  /*c7b0*/  PRMT R56, R55, 0x7632, R56 ;  /* 0x0000763237387816 */ /* 0x000fce0000000038 */
.L_x_8188:
[----:B------:R-:W-:Y:S05]  /*c7c0*/  BSYNC B1 ;  /* 0x0000000000017941 */ /* 0x000fea0003800000 */
.L_x_8186:
        /* <DEDUP_REMOVED lines=11> */
.L_x_8190:
[----:B------:R-:W-:Y:S01]  /*c880*/  IMAD.MOV.U32 R3, RZ, RZ, R8 ;  /* 0x000000ffff037224 */ /* 0x000fe200078e0008 */
[----:B------:R-:W-:Y:S01]  /*c890*/  PRMT R5, R5, 0x5410, R7 ;  /* 0x0000541005057816 */ /* 0x000fe20000000007 */
[----:B------:R-:W-:Y:S01]  /*c8a0*/  IMAD.MOV.U32 R22, RZ, RZ, R21 ;  /* 0x000000ffff167224 */ /* 0x000fe200078e0015 */
[----:B------:R-:W-:-:S07]  /*c8b0*/  PRMT R55, R55, 0x5410, R55 ;  /* 0x0000541037377816 */ /* 0x000fce0000000037 */
.L_x_8191:
[----:B------:R-:W-:Y:S05]  /*c8c0*/  BSYNC B1 ;  /* 0x0000000000017941 */ /* 0x000fea0003800000 */
.L_x_8189:
        /* <DEDUP_REMOVED lines=11> */
.L_x_8193:
[----:B------:R-:W-:Y:S01]  /*c980*/  IMAD.MOV.U32 R8, RZ, RZ, R3 ;  /* 0x000000ffff087224 */ /* 0x000fe200078e0003 */
[----:B------:R-:W-:Y:S01]  /*c990*/  PRMT R7, R7, 0x7610, R5 ;  /* 0x0000761007077816 */ /* 0x000fe20000000005 */
[----:B------:R-:W-:Y:S01]  /*c9a0*/  IMAD.MOV.U32 R21, RZ, RZ, R20 ;  /* 0x000000ffff157224 */ /* 0x000fe200078e0014 */
[----:B------:R-:W-:-:S07]  /*c9b0*/  PRMT R55, R54, 0x7632, R55 ;  /* 0x0000763236377816 */ /* 0x000fce0000000037 */
.L_x_8194:
[----:B------:R-:W-:Y:S05]  /*c9c0*/  BSYNC B1 ;  /* 0x0000000000017941 */ /* 0x000fea0003800000 */
.L_x_8192:
        /* <DEDUP_REMOVED lines=11> */
.L_x_8196:
[----:B------:R-:W-:Y:S01]  /*ca80*/  IMAD.MOV.U32 R3, RZ, RZ, R8 ;  /* 0x000000ffff037224 */ /* 0x000fe200078e0008 */
[----:B------:R-:W-:Y:S01]  /*ca90*/  PRMT R5, R7, 0x7632, R5 ;  /* 0x0000763207057816 */ /* 0x000fe20000000005 */
[----:B------:R-:W-:Y:S01]  /*caa0*/  IMAD.MOV.U32 R20, RZ, RZ, R27 ;  /* 0x000000ffff147224 */ /* 0x000fe200078e001b */
[----:B------:R-:W-:-:S07]  /*cab0*/  PRMT R54, R54, 0x5410, R54 ;  /* 0x0000541036367816 */ /* 0x000fce0000000036 */
.L_x_8197:
[----:B------:R-:W-:Y:S05]  /*cac0*/  BSYNC B1 ;  /* 0x0000000000017941 */ /* 0x000fea0003800000 */
.L_x_8195:
        /* <DEDUP_REMOVED lines=11> */
.L_x_8199:
[----:B------:R-:W-:Y:S01]  /*cb80*/  IMAD.MOV.U32 R8, RZ, RZ, R3 ;  /* 0x000000ffff087224 */ /* 0x000fe200078e0003 */
[----:B------:R-:W-:Y:S01]  /*cb90*/  PRMT R7, R5, 0x7610, R7 ;  /* 0x0000761005077816 */ /* 0x000fe20000000007 */
[----:B------:R-:W-:Y:S01]  /*cba0*/  IMAD.MOV.U32 R27, RZ, RZ, R26 ;  /* 0x000000ffff1b7224 */ /* 0x000fe200078e001a */
[----:B------:R-:W-:-:S07]  /*cbb0*/  PRMT R54, R53, 0x7632, R54 ;  /* 0x0000763235367816 */ /* 0x000fce0000000036 */
.L_x_8200:
[----:B------:R-:W-:Y:S05]  /*cbc0*/  BSYNC B1 ;  /* 0x0000000000017941 */ /* 0x000fea0003800000 */
.L_x_8198:
        /* <DEDUP_REMOVED lines=11> */
.L_x_8202:
[----:B------:R-:W-:Y:S01]  /*cc80*/  IMAD.MOV.U32 R3, RZ, RZ, R8 ;  /* 0x000000ffff037224 */ /* 0x000fe200078e0008 */
[----:B------:R-:W-:Y:S01]  /*cc90*/  PRMT R5, R5, 0x5410, R7 ;  /* 0x0000541005057816 */ /* 0x000fe20000000007 */
[----:B------:R-:W-:Y:S01]  /*cca0*/  IMAD.MOV.U32 R26, RZ, RZ, R25 ;  /* 0x000000ffff1a7224 */ /* 0x000fe200078e0019 */
[----:B------:R-:W-:-:S07]  /*ccb0*/  PRMT R53, R53, 0x5410, R53 ;  /* 0x0000541035357816 */ /* 0x000fce0000000035 */
.L_x_8203:
[----:B------:R-:W-:Y:S05]  /*ccc0*/  BSYNC B1 ;  /* 0x0000000000017941 */ /* 0x000fea0003800000 */
.L_x_8201:
        /* <DEDUP_REMOVED lines=11> */
.L_x_8205:
[----:B------:R-:W-:Y:S01]  /*cd80*/  IMAD.MOV.U32 R8, RZ, RZ, R3 ;  /* 0x000000ffff087224 */ /* 0x000fe200078e0003 */
[----:B------:R-:W-:Y:S01]  /*cd90*/  PRMT R7, R7, 0x7610, R5 ;  /* 0x0000761007077816 */ /* 0x000fe20000000005 */
[----:B------:R-:W-:Y:S01]  /*cda0*/  IMAD.MOV.U32 R25, RZ, RZ, R24 ;  /* 0x000000ffff197224 */ /* 0x000fe200078e0018 */
[----:B------:R-:W-:-:S07]  /*cdb0*/  PRMT R53, R52, 0x7632, R53 ;  /* 0x0000763234357816 */ /* 0x000fce0000000035 */
.L_x_8206:
[----:B------:R-:W-:Y:S05]  /*cdc0*/  BSYNC B1 ;  /* 0x0000000000017941 */ /* 0x000fea0003800000 */
.L_x_8204:
        /* <DEDUP_REMOVED lines=11> */
.L_x_8208:
[----:B------:R-:W-:Y:S01]  /*ce80*/  IMAD.MOV.U32 R3, RZ, RZ, R8 ;  /* 0x000000ffff037224 */ /* 0x000fe200078e0008 */
[----:B------:R-:W-:Y:S01]  /*ce90*/  PRMT R5, R7, 0x7632, R5 ;  /* 0x0000763207057816 */ /* 0x000fe20000000005 */
[----:B------:R-:W-:Y:S01]  /*cea0*/  IMAD.MOV.U32 R24, RZ, RZ, R31 ;  /* 0x000000ffff187224 */ /* 0x000fe200078e001f */
[----:B------:R-:W-:-:S07]  /*ceb0*/  PRMT R52, R52, 0x5410, R52 ;  /* 0x0000541034347816 */ /* 0x000fce0000000034 */
.L_x_8209:
[----:B------:R-:W-:Y:S05]  /*cec0*/  BSYNC B1 ;  /* 0x0000000000017941 */ /* 0x000fea0003800000 */
.L_x_8207:
        /* <DEDUP_REMOVED lines=11> */
.L_x_8211:
[----:B------:R-:W-:Y:S01]  /*cf80*/  IMAD.MOV.U32 R8, RZ, RZ, R3 ;  /* 0x000000ffff087224 */ /* 0x000fe200078e0003 */
[----:B------:R-:W-:Y:S01]  /*cf90*/  PRMT R7, R5, 0x7610, R7 ;  /* 0x0000761005077816 */ /* 0x000fe20000000007 */
[----:B------:R-:W-:Y:S01]  /*cfa0*/  IMAD.MOV.U32 R31, RZ, RZ, R30 ;  /* 0x000000ffff1f7224 */ /* 0x000fe200078e001e */
[----:B------:R-:W-:-:S07]  /*cfb0*/  PRMT R52, R57, 0x7632, R52 ;  /* 0x0000763239347816 */ /* 0x000fce0000000034 */
.L_x_8212:
[----:B------:R-:W-:Y:S05]  /*cfc0*/  BSYNC B1 ;  /* 0x0000000000017941 */ /* 0x000fea0003800000 */
.L_x_8210:
        /* <DEDUP_REMOVED lines=11> */
.L_x_8214:
[----:B------:R-:W-:Y:S01]  /*d080*/  IMAD.MOV.U32 R3, RZ, RZ, R8 ;  /* 0x000000ffff037224 */ /* 0x000fe200078e0008 */
[----:B------:R-:W-:Y:S01]  /*d090*/  PRMT R5, R5, 0x5410, R7 ;  /* 0x0000541005057816 */ /* 0x000fe20000000007 */
[----:B------:R-:W-:Y:S01]  /*d0a0*/  IMAD.MOV.U32 R30, RZ, RZ, R29 ;  /* 0x000000ffff1e7224 */ /* 0x000fe200078e001d */
[----:B------:R-:W-:-:S07]  /*d0b0*/  PRMT R57, R57, 0x5410, R57 ;  /* 0x0000541039397816 */ /* 0x000fce0000000039 */
.L_x_8215:
[----:B------:R-:W-:Y:S05]  /*d0c0*/  BSYNC B1 ;  /* 0x0000000000017941 */ /* 0x000fea0003800000 */
.L_x_8213:
        /* <DEDUP_REMOVED lines=11> */
.L_x_8217:
[----:B------:R-:W-:Y:S01]  /*d180*/  IMAD.MOV.U32 R8, RZ, RZ, R3 ;  /* 0x000000ffff087224 */ /* 0x000fe200078e0003 */
[----:B------:R-:W-:Y:S01]  /*d190*/  PRMT R7, R7, 0x7610, R5 ;  /* 0x0000761007077816 */ /* 0x000fe20000000005 */
[----:B------:R-:W-:Y:S01]  /*d1a0*/  IMAD.MOV.U32 R29, RZ, RZ, R28 ;  /* 0x000000ffff1d7224 */ /* 0x000fe200078e001c */
[----:B------:R-:W-:-:S07]  /*d1b0*/  PRMT R57, R60, 0x7632, R57 ;  /* 0x000076323c397816 */ /* 0x000fce0000000039 */
.L_x_8218:
[----:B------:R-:W-:Y:S05]  /*d1c0*/  BSYNC B1 ;  /* 0x0000000000017941 */ /* 0x000fea0003800000 */
.L_x_8216:
        /* <DEDUP_REMOVED lines=11> */
.L_x_8220:
[----:B------:R-:W-:Y:S01]  /*d280*/  IMAD.MOV.U32 R3, RZ, RZ, R8 ;  /* 0x000000ffff037224 */ /* 0x000fe200078e0008 */
[----:B------:R-:W-:Y:S01]  /*d290*/  PRMT R5, R7, 0x7632, R5 ;  /* 0x0000763207057816 */ /* 0x000fe20000000005 */
[----:B------:R-:W-:Y:S01]  /*d2a0*/  IMAD.MOV.U32 R28, RZ, RZ, R35 ;  /* 0x000000ffff1c7224 */ /* 0x000fe200078e0023 */
[----:B------:R-:W-:-:S07]  /*d2b0*/  PRMT R60, R60, 0x5410, R60 ;  /* 0x000054103c3c7816 */ /* 0x000fce000000003c */
.L_x_8221:
[----:B------:R-:W-:Y:S05]  /*d2c0*/  BSYNC B1 ;  /* 0x0000000000017941 */ /* 0x000fea0003800000 */
.L_x_8219:
        /* <DEDUP_REMOVED lines=11> */
.L_x_8223:
[----:B------:R-:W-:Y:S01]  /*d380*/  IMAD.MOV.U32 R8, RZ, RZ, R3 ;  /* 0x000000ffff087224 */ /* 0x000fe200078e0003 */
[----:B------:R-:W-:Y:S01]  /*d390*/  PRMT R7, R5, 0x7610, R7 ;  /* 0x0000761005077816 */ /* 0x000fe20000000007 */
[----:B------:R-:W-:Y:S01]  /*d3a0*/  IMAD.MOV.U32 R35, RZ, RZ, R34 ;  /* 0x000000ffff237224 */ /* 0x000fe200078e0022 */
[----:B------:R-:W-:-:S07]  /*d3b0*/  PRMT R60, R61, 0x7632, R60 ;  /* 0x000076323d3c7816 */ /* 0x000fce000000003c */
.L_x_8224:
[----:B------:R-:W-:Y:S05]  /*d3c0*/  BSYNC B1 ;  /* 0x0000000000017941 */ /* 0x000fea0003800000 */
.L_x_8222:
        /* <DEDUP_REMOVED lines=11> */
.L_x_8226:
[----:B------:R-:W-:Y:S01]  /*d480*/  IMAD.MOV.U32 R3, RZ, RZ, R8 ;  /* 0x000000ffff037224 */ /* 0x000fe200078e0008 */
[----:B------:R-:W-:Y:S01]  /*d490*/  PRMT R5, R5, 0x5410, R7 ;  /* 0x0000541005057816 */ /* 0x000fe20000000007 */
[----:B------:R-:W-:Y:S01]  /*d4a0*/  IMAD.MOV.U32 R34, RZ, RZ, R33 ;  /* 0x000000ffff227224 */ /* 0x000fe200078e0021 */
[----:B------:R-:W-:-:S07]  /*d4b0*/  PRMT R61, R61, 0x5410, R61 ;  /* 0x000054103d3d7816 */ /* 0x000fce000000003d */
.L_x_8227:
[----:B------:R-:W-:Y:S05]  /*d4c0*/  BSYNC B1 ;  /* 0x0000000000017941 */ /* 0x000fea0003800000 */
.L_x_8225:
        /* <DEDUP_REMOVED lines=11> */
.L_x_8229:
[----:B------:R-:W-:Y:S01]  /*d580*/  IMAD.MOV.U32 R8, RZ, RZ, R3 ;  /* 0x000000ffff087224 */ /* 0x000fe200078e0003 */
[----:B------:R-:W-:Y:S01]  /*d590*/  PRMT R7, R7, 0x7610, R5 ;  /* 0x0000761007077816 */ /* 0x000fe20000000005 */
[----:B------:R-:W-:Y:S01]  /*d5a0*/  IMAD.MOV.U32 R33, RZ, RZ, R32 ;  /* 0x000000ffff217224 */ /* 0x000fe200078e0020 */
[----:B------:R-:W-:-:S07]  /*d5b0*/  PRMT R61, R62, 0x7632, R61 ;  /* 0x000076323e3d7816 */ /* 0x000fce000000003d */
.L_x_8230:
[----:B------:R-:W-:Y:S05]  /*d5c0*/  BSYNC B1 ;  /* 0x0000000000017941 */ /* 0x000fea0003800000 */
.L_x_8228:
        /* <DEDUP_REMOVED lines=11> */
.L_x_8232:
[----:B------:R-:W-:Y:S01]  /*d680*/  IMAD.MOV.U32 R3, RZ, RZ, R8 ;  /* 0x000000ffff037224 */ /* 0x000fe200078e0008 */
[----:B------:R-:W-:Y:S01]  /*d690*/  PRMT R5, R7, 0x7632, R5 ;  /* 0x0000763207057816 */ /* 0x000fe20000000005 */
[----:B------:R-:W-:Y:S01]  /*d6a0*/  IMAD.MOV.U32 R32, RZ, RZ, R39 ;  /* 0x000000ffff207224 */ /* 0x000fe200078e0027 */
[----:B------:R-:W-:-:S07]  /*d6b0*/  PRMT R62, R62, 0x5410, R62 ;  /* 0x000054103e3e7816 */ /* 0x000fce000000003e */
.L_x_8233:
[----:B------:R-:W-:Y:S05]  /*d6c0*/  BSYNC B1 ;  /* 0x0000000000017941 */ /* 0x000fea0003800000 */
.L_x_8231:
        /* <DEDUP_REMOVED lines=11> */
.L_x_8235:
[----:B------:R-:W-:Y:S01]  /*d780*/  IMAD.MOV.U32 R8, RZ, RZ, R3 ;  /* 0x000000ffff087224 */ /* 0x000fe200078e0003 */
[----:B------:R-:W-:Y:S01]  /*d790*/  PRMT R7, R5, 0x7610, R7 ;  /* 0x0000761005077816 */ /* 0x000fe20000000007 */
[----:B------:R-:W-:Y:S01]  /*d7a0*/  IMAD.MOV.U32 R39, RZ, RZ, R38 ;  /* 0x000000ffff277224 */ /* 0x000fe200078e0026 */
[----:B------:R-:W-:-:S07]  /*d7b0*/  PRMT R62, R63, 0x7632, R62 ;  /* 0x000076323f3e7816 */ /* 0x000fce000000003e */
.L_x_8236:
[----:B------:R-:W-:Y:S05]  /*d7c0*/  BSYNC B1 ;  /* 0x0000000000017941 */ /* 0x000fea0003800000 */
.L_x_8234:
        /* <DEDUP_REMOVED lines=11> */
.L_x_8238:
[----:B------:R-:W-:Y:S01]  /*d880*/  IMAD.MOV.U32 R3, RZ, RZ, R8 ;  /* 0x000000ffff037224 */ /* 0x000fe200078e0008 */
[----:B------:R-:W-:Y:S01]  /*d890*/  PRMT R5, R5, 0x5410, R7 ;  /* 0x0000541005057816 */ /* 0x000fe20000000007 */
[----:B------:R-:W-:Y:S01]  /*d8a0*/  IMAD.MOV.U32 R38, RZ, RZ, R37 ;  /* 0x000000ffff267224 */ /* 0x000fe200078e0025 */
[----:B------:R-:W-:-:S07]  /*d8b0*/  PRMT R63, R63, 0x5410, R63 ;  /* 0x000054103f3f7816 */ /* 0x000fce000000003f */
.L_x_8239:
[----:B------:R-:W-:Y:S05]  /*d8c0*/  BSYNC B1 ;  /* 0x0000000000017941 */ /* 0x000fea0003800000 */
.L_x_8237:
        /* <DEDUP_REMOVED lines=11> */
.L_x_8241:
[----:B------:R-:W-:Y:S01]  /*d980*/  IMAD.MOV.U32 R8, RZ, RZ, R3 ;  /* 0x000000ffff087224 */ /* 0x000fe200078e0003 */
[----:B------:R-:W-:Y:S01]  /*d990*/  PRMT R7, R7, 0x7610, R5 ;  /* 0x0000761007077816 */ /* 0x000fe20000000005 */
[----:B------:R-:W-:Y:S01]  /*d9a0*/  IMAD.MOV.U32 R37, RZ, RZ, R36 ;  /* 0x000000ffff257224 */ /* 0x000fe200078e0024 */
[----:B------:R-:W-:-:S07]  /*d9b0*/  PRMT R63, R64, 0x7632, R63 ;  /* 0x00007632403f7816 */ /* 0x000fce000000003f */
.L_x_8242:
[----:B------:R-:W-:Y:S05]  /*d9c0*/  BSYNC B1 ;  /* 0x0000000000017941 */ /* 0x000fea0003800000 */
.L_x_8240:
        /* <DEDUP_REMOVED lines=11> */
.L_x_8244:
[----:B------:R-:W-:Y:S01]  /*da80*/  IMAD.MOV.U32 R3, RZ, RZ, R8 ;  /* 0x000000ffff037224 */ /* 0x000fe200078e0008 */
[----:B------:R-:W-:Y:S01]  /*da90*/  PRMT R5, R7, 0x7632, R5 ;  /* 0x0000763207057816 */ /* 0x000fe20000000005 */
[----:B------:R-:W-:Y:S01]  /*daa0*/  IMAD.MOV.U32 R36, RZ, RZ, R43 ;  /* 0x000000ffff247224 */ /* 0x000fe200078e002b */
[----:B------:R-:W-:-:S07]  /*dab0*/  PRMT R64, R64, 0x5410, R64 ;  /* 0x0000541040407816 */ /* 0x000fce0000000040 */
.L_x_8245:
[----:B------:R-:W-:Y:S05]  /*dac0*/  BSYNC B1 ;  /* 0x0000000000017941 */ /* 0x000fea0003800000 */
.L_x_8243:
        /* <DEDUP_REMOVED lines=11> */
.L_x_8247:
[----:B------:R-:W-:Y:S01]  /*db80*/  IMAD.MOV.U32 R8, RZ, RZ, R3 ;  /* 0x000000ffff087224 */ /* 0x000fe200078e0003 */
[----:B------:R-:W-:Y:S01]  /*db90*/  PRMT R7, R5, 0x7610, R7 ;  /* 0x0000761005077816 */ /* 0x000fe20000000007 */
[----:B------:R-:W-:Y:S01]  /*dba0*/  IMAD.MOV.U32 R43, RZ, RZ, R42 ;  /* 0x000000ffff2b7224 */ /* 0x000fe200078e002a */
[----:B------:R-:W-:-:S07]  /*dbb0*/  PRMT R64, R65, 0x7632, R64 ;  /* 0x0000763241407816 */ /* 0x000fce0000000040 */
.L_x_8248:
[----:B------:R-:W-:Y:S05]  /*dbc0*/  BSYNC B1 ;  /* 0x0000000000017941 */ /* 0x000fea0003800000 */
.L_x_8246:
        /* <DEDUP_REMOVED lines=11> */
.L_x_8250:
[----:B------:R-:W-:Y:S01]  /*dc80*/  IMAD.MOV.U32 R3, RZ, RZ, R8 ;  /* 0x000000ffff037224 */ /* 0x000fe200078e0008 */
[----:B------:R-:W-:Y:S01]  /*dc90*/  PRMT R5, R5, 0x5410, R7 ;  /* 0x0000541005057816 */ /* 0x000fe20000000007 */
[----:B------:R-:W-:Y:S01]  /*dca0*/  IMAD.MOV.U32 R42, RZ, RZ, R41 ;  /* 0x000000ffff2a7224 */ /* 0x000fe200078e0029 */
[----:B------:R-:W-:-:S07]  /*dcb0*/  PRMT R65, R65, 0x5410, R65 ;  /* 0x0000541041417816 */ /* 0x000fce0000000041 */
.L_x_8251:
[----:B------:R-:W-:Y:S05]  /*dcc0*/  BSYNC B1 ;  /* 0x0000000000017941 */ /* 0x000fea0003800000 */
.L_x_8249:
        /* <DEDUP_REMOVED lines=11> */
.L_x_8253:
[----:B------:R-:W-:Y:S01]  /*dd80*/  IMAD.MOV.U32 R8, RZ, RZ, R3 ;  /* 0x000000ffff087224 */ /* 0x000fe200078e0003 */
[----:B------:R-:W-:Y:S01]  /*dd90*/  PRMT R7, R7, 0x7610, R5 ;  /* 0x0000761007077816 */ /* 0x000fe20000000005 */
[----:B------:R-:W-:Y:S01]  /*dda0*/  IMAD.MOV.U32 R41, RZ, RZ, R40 ;  /* 0x000000ffff297224 */ /* 0x000fe200078e0028 */
[----:B------:R-:W-:-:S07]  /*ddb0*/  PRMT R65, R66, 0x7632, R65 ;  /* 0x0000763242417816 */ /* 0x000fce0000000041 */
.L_x_8254:
[----:B------:R-:W-:Y:S05]  /*ddc0*/  BSYNC B1 ;  /* 0x0000000000017941 */ /* 0x000fea0003800000 */
.L_x_8252:
        /* <DEDUP_REMOVED lines=11> */
.L_x_8256:
[----:B------:R-:W-:Y:S01]  /*de80*/  IMAD.MOV.U32 R3, RZ, RZ, R8 ;  /* 0x000000ffff037224 */ /* 0x000fe200078e0008 */
[----:B------:R-:W-:Y:S01]  /*de90*/  PRMT R5, R7, 0x7632, R5 ;  /* 0x0000763207057816 */ /* 0x000fe20000000005 */
[----:B------:R-:W-:Y:S01]  /*dea0*/  IMAD.MOV.U32 R40, RZ, RZ, R47 ;  /* 0x000000ffff287224 */ /* 0x000fe200078e002f */
[----:B------:R-:W-:-:S07]  /*deb0*/  PRMT R66, R66, 0x5410, R66 ;  /* 0x0000541042427816 */ /* 0x000fce0000000042 */
.L_x_8257:
[----:B------:R-:W-:Y:S05]  /*dec0*/  BSYNC B1 ;  /* 0x0000000000017941 */ /* 0x000fea0003800000 */
.L_x_8255:
        /* <DEDUP_REMOVED lines=11> */
.L_x_8259:
[----:B------:R-:W-:Y:S01]  /*df80*/  IMAD.MOV.U32 R8, RZ, RZ, R3 ;  /* 0x000000ffff087224 */ /* 0x000fe200078e0003 */
[----:B------:R-:W-:Y:S01]  /*df90*/  PRMT R7, R5, 0x7610, R7 ;  /* 0x0000761005077816 */ /* 0x000fe20000000007 */
[----:B------:R-:W-:Y:S01]  /*dfa0*/  IMAD.MOV.U32 R47, RZ, RZ, R46 ;  /* 0x000000ffff2f7224 */ /* 0x000fe200078e002e */
[----:B------:R-:W-:-:S07]  /*dfb0*/  PRMT R66, R67, 0x7632, R66 ;  /* 0x0000763243427816 */ /* 0x000fce0000000042 */
.L_x_8260:
[----:B------:R-:W-:Y:S05]  /*dfc0*/  BSYNC B1 ;  /* 0x0000000000017941 */ /* 0x000fea0003800000 */
.L_x_8258:
        /* <DEDUP_REMOVED lines=11> */
.L_x_8262:
[----:B------:R-:W-:Y:S01]  /*e080*/  IMAD.MOV.U32 R3, RZ, RZ, R8 ;  /* 0x000000ffff037224 */ /* 0x000fe200078e0008 */
[----:B------:R-:W-:Y:S01]  /*e090*/  PRMT R5, R5, 0x5410, R7 ;  /* 0x0000541005057816 */ /* 0x000fe20000000007 */
[----:B------:R-:W-:Y:S01]  /*e0a0*/  IMAD.MOV.U32 R46, RZ, RZ, R45 ;  /* 0x000000ffff2e7224 */ /* 0x000fe200078e002d */
[----:B------:R-:W-:-:S07]  /*e0b0*/  PRMT R67, R67, 0x5410, R67 ;  /* 0x0000541043437816 */ /* 0x000fce0000000043 */
.L_x_8263:
[----:B------:R-:W-:Y:S05]  /*e0c0*/  BSYNC B1 ;  /* 0x0000000000017941 */ /* 0x000fea0003800000 */
.L_x_8261:
        /* <DEDUP_REMOVED lines=11> */
.L_x_8265:
[----:B------:R-:W-:Y:S01]  /*e180*/  IMAD.MOV.U32 R8, RZ, RZ, R3 ;  /* 0x000000ffff087224 */ /* 0x000fe200078e0003 */
[----:B------:R-:W-:Y:S01]  /*e190*/  PRMT R7, R7, 0x7610, R5 ;  /* 0x0000761007077816 */ /* 0x000fe20000000005 */
[----:B------:R-:W-:Y:S01]  /*e1a0*/  IMAD.MOV.U32 R45, RZ, RZ, R44 ;  /* 0x000000ffff2d7224 */ /* 0x000fe200078e002c */
[----:B------:R-:W-:-:S07]  /*e1b0*/  PRMT R67, R68, 0x7632, R67 ;  /* 0x0000763244437816 */ /* 0x000fce0000000043 */
.L_x_8266:
[----:B------:R-:W-:Y:S05]  /*e1c0*/  BSYNC B1 ;  /* 0x0000000000017941 */ /* 0x000fea0003800000 */
.L_x_8264:
        /* <DEDUP_REMOVED lines=11> */
.L_x_8268:
[----:B------:R-:W-:Y:S01]  /*e280*/  IMAD.MOV.U32 R3, RZ, RZ, R8 ;  /* 0x000000ffff037224 */ /* 0x000fe200078e0008 */
[----:B------:R-:W-:Y:S01]  /*e290*/  PRMT R7, R7, 0x7632, R7 ;  /* 0x0000763207077816 */ /* 0x000fe20000000007 */
[----:B------:R-:W-:Y:S01]  /*e2a0*/  IMAD.MOV.U32 R44, RZ, RZ, R15 ;  /* 0x000000ffff2c7224 */ /* 0x000fe200078e000f */
[----:B------:R-:W-:-:S07]  /*e2b0*/  PRMT R68, R68, 0x5410, R68 ;  /* 0x0000541044447816 */ /* 0x000fce0000000044 */
.L_x_8269:
[----:B------:R-:W-:Y:S05]  /*e2c0*/  BSYNC B1 ;  /* 0x0000000000017941 */ /* 0x000fea0003800000 */
.L_x_8267:
        /* <DEDUP_REMOVED lines=11> */
.L_x_8271:
[----:B------:R-:W-:Y:S01]  /*e380*/  IMAD.MOV.U32 R5, RZ, RZ, R3 ;  /* 0x000000ffff057224 */ /* 0x000fe200078e0003 */
[----:B------:R-:W-:Y:S01]  /*e390*/  PRMT R8, R7, 0x7610, R8 ;  /* 0x0000761007087816 */ /* 0x000fe20000000008 */
[----:B------:R-:W-:Y:S01]  /*e3a0*/  IMAD.MOV.U32 R15, RZ, RZ, R14 ;  /* 0x000000ffff0f7224 */ /* 0x000fe200078e000e */
[----:B------:R-:W-:-:S07]  /*e3b0*/  PRMT R68, R17, 0x7632, R68 ;  /* 0x0000763211447816 */ /* 0x000fce0000000044 */
.L_x_8272:
[----:B------:R-:W-:Y:S05]  /*e3c0*/  BSYNC B1 ;  /* 0x0000000000017941 */ /* 0x000fea0003800000 */
.L_x_8270:
        /* <DEDUP_REMOVED lines=11> */
.L_x_8274:
[----:B------:R-:W-:Y:S01]  /*e480*/  IMAD.MOV.U32 R14, RZ, RZ, R10 ;  /* 0x000000ffff0e7224 */ /* 0x000fe200078e000a */
[C---:B------:R-:W-:Y:S01]  /*e490*/  PRMT R17, R8.reuse, 0x5410, R17 ;  /* 0x0000541008117816 */ /* 0x040fe20000000011 */
[----:B------:R-:W-:Y:S01]  /*e4a0*/  IMAD.MOV.U32 R3, RZ, RZ, R5 ;  /* 0x000000ffff037224 */ /* 0x000fe200078e0005 */
[----:B------:R-:W-:Y:S01]  /*e4b0*/  PRMT R7, R8, 0x7610, R7 ;  /* 0x0000761008077816 */ /* 0x000fe20000000007 */
[----:B------:R-:W-:-:S07]  /*e4c0*/  IMAD.MOV.U32 R10, RZ, RZ, R5 ;  /* 0x000000ffff0a7224 */ /* 0x000fce00078e0005 */
.L_x_8275:
[----:B------:R-:W-:Y:S05]  /*e4d0*/  BSYNC B1 ;  /* 0x0000000000017941 */ /* 0x000fea0003800000 */
.L_x_8273:
[----:B------:R-:W-:Y:S02]  /*e4e0*/  VIADD R4, R4, 0x4 ;  /* 0x0000000404047836 */ /* 0x000fe40000000000 */
[----:B------:R-:W-:Y:S01]  /*e4f0*/  VIADD R2, R2, 0x2 ;  /* 0x0000000202027836 */ /* 0x000fe20000000000 */
[----:B------:R-:W-:Y:S06]  /*e500*/  @P1 BRA `(.L_x_8276) ;  /* 0xffffffe0000c1947 */ /* 0x000fec000383ffff */
[----:B------:R-:W-:Y:S01]  /*e510*/  PRMT R17, R7, 0x7610, R17 ;  /* 0x0000761007117816 */ /* 0x000fe20000000011 */
[----:B------:R-:W-:-:S07]  /*e520*/  IMAD.MOV.U32 R10, RZ, RZ, R3 ;  /* 0x000000ffff0a7224 */ /* 0x000fce00078e0003 */
.L_x_8182:
[----:B------:R-:W-:Y:S05]  /*e530*/  BSYNC B0 ;  /* 0x0000000000007941 */ /* 0x000fea0003800000 */
.L_x_8181:
        /* <DEDUP_REMOVED lines=10> */
[----:B0-----:R-:W-:Y:S04]  /*e5e0*/  STL.64 [R1], R2 ;  /* 0x0000000201007387 */ /* 0x001fe80000100a00 */
[----:B-1----:R-:W-:Y:S04]  /*e5f0*/  STL.64 [R1+0x8], R4 ;  /* 0x0000080401007387 */ /* 0x002fe80000100a00 */
[----:B------:R-:W-:Y:S04]  /*e600*/  SHFL.DOWN PT, R12, R41, 0x10, 0x1f ;  /* 0x0a001f00290c7f89 */ /* 0x000fe800000e0000 */
[----:B--2---:R-:W-:Y:S04]  /*e610*/  STL.64 [R1+0x10], R6 ;  /* 0x0000100601007387 */ /* 0x004fe80000100a00 */
[----:B------:R-:W0:Y:S04]  /*e620*/  SHFL.DOWN PT, R13, R42, 0x10, 0x1f ;  /* 0x0a001f002a0d7f89 */ /* 0x000e2800000e0000 */
[----:B---3--:R-:W-:Y:S04]  /*e630*/  STL.64 [R1+0x18], R8 ;  /* 0x0000180801007387 */ /* 0x008fe80000100a00 */
[----:B------:R-:W-:Y:S04]  /*e640*/  SHFL.DOWN PT, R2, R33, 0x10, 0x1f ;  /* 0x0a001f0021027f89 */ /* 0x000fe800000e0000 */
[----:B------:R-:W1:Y:S04]  /*e650*/  SHFL.DOWN PT, R3, R34, 0x10, 0x1f ;  /* 0x0a001f0022037f89 */ /* 0x000e6800000e0000 */
        /* <DEDUP_REMOVED lines=25> */
[----:B----4-:R-:W-:Y:S04]  /*e7f0*/  STL.64 [R1+0x28], R18 ;  /* 0x0000281201007387 */ /* 0x010fe80000100a00 */
[----:B0-----:R-:W-:Y:S04]  /*e800*/  STL.64 [R1+0x30], R48 ;  /* 0x0000303001007387 */ /* 0x001fe80000100a00 */
[----:B------:R-:W-:Y:S04]  /*e810*/  SHFL.DOWN PT, R18, R61, 0x10, 0x1f ;  /* 0x0a001f003d127f89 */ /* 0x000fe800000e0000 */
[----:B------:R-:W0:Y:S04]  /*e820*/  SHFL.DOWN PT, R19, R60, 0x10, 0x1f ;  /* 0x0a001f003c137f89 */ /* 0x000e2800000e0000 */
[----:B-1----:R-:W-:Y:S04]  /*e830*/  STL.64 [R1+0x58], R12 ;  /* 0x0000580c01007387 */ /* 0x002fe80000100a00 */
[----:B--2---:R-:W-:Y:S04]  /*e840*/  STL.64 [R1+0x60], R8 ;  /* 0x0000600801007387 */ /* 0x004fe80000100a00 */
        /* <DEDUP_REMOVED lines=25> */
[----:B-----5:R1:W-:Y:S01]  /*e9e0*/  STL.64 [R1+0xb8], R12 ;  /* 0x0000b80c01007387 */ /* 0x0203e20000100a00 */
[----:B------:R-:W-:Y:S05]  /*e9f0*/  @P0 BRA `(.L_x_8278) ;  /* 0x0000002000040947 */ /* 0x000fea0003800000 */
[----:B-1----:R-:W-:-:S07]  /*ea00*/  IMAD.MOV.U32 R2, RZ, RZ, RZ ;  /* 0x000000ffff027224 */ /* 0x002fce00078e00ff */
.L_x_8372:
        /* <DEDUP_REMOVED lines=22> */
.L_x_8280:
[----:B------:R-:W-:Y:S01]  /*eb70*/  IMAD.MOV.U32 R3, RZ, RZ, R16 ;  /* 0x000000ffff037224 */ /* 0x000fe200078e0010 */
[C---:B------:R-:W-:Y:S01]  /*eb80*/  PRMT R5, R56.reuse, 0x7632, R5 ;  /* 0x0000763238057816 */ /* 0x040fe20000000005 */
[----:B------:R-:W-:Y:S01]  /*eb90*/  IMAD.MOV.U32 R16, RZ, RZ, R23 ;  /* 0x000000ffff107224 */ /* 0x000fe200078e0017 */
[----:B------:R-:W-:-:S07]  /*eba0*/  PRMT R56, R56, 0x5410, R56 ;  /* 0x0000541038387816 */ /* 0x000fce0000000038 */
.L_x_8281:
[----:B------:R-:W-:Y:S05]  /*ebb0*/  BSYNC B1 ;  /* 0x0000000000017941 */ /* 0x000fea0003800000 */
.L_x_8279:
        /* <DEDUP_REMOVED lines=11> */
.L_x_8283:
[----:B------:R-:W-:Y:S01]  /*ec70*/  IMAD.MOV.U32 R4, RZ, RZ, R3 ;  /* 0x000000ffff047224 */ /* 0x000fe200078e0003 */
[----:B------:R-:W-:Y:S01]  /*ec80*/  PRMT R6, R5, 0x7610, R6 ;  /* 0x0000761005067816 */ /* 0x000fe20000000006 */
[----:B------:R-:W-:Y:S01]  /*ec90*/  IMAD.MOV.U32 R23, RZ, RZ, R22 ;  /* 0x000000ffff177224 */ /* 0x000fe200078e0016 */
[----:B------:R-:W-:-:S07]  /*eca0*/  PRMT R56, R55, 0x7632, R56 ;  /* 0x0000763237387816 */ /* 0x000fce0000000038 */
.L_x_8284:
[----:B------:R-:W-:Y:S05]  /*ecb0*/  BSYNC B1 ;  /* 0x0000000000017941 */ /* 0x000fea0003800000 */
.L_x_8282:
        /* <DEDUP_REMOVED lines=11> */
.L_x_8286:
[----:B------:R-:W-:Y:S01]  /*ed70*/  IMAD.MOV.U32 R3, RZ, RZ, R4 ;  /* 0x000000ffff037224 */ /* 0x000fe200078e0004 */
[----:B------:R-:W-:Y:S01]  /*ed80*/  PRMT R5, R5, 0x5410, R6 ;  /* 0x0000541005057816 */ /* 0x000fe20000000006 */
[----:B------:R-:W-:Y:S01]  /*ed90*/  IMAD.MOV.U32 R22, RZ, RZ, R21 ;  /* 0x000000ffff167224 */ /* 0x000fe200078e0015 */
[----:B------:R-:W-:-:S07]  /*eda0*/  PRMT R55, R55, 0x5410, R55 ;  /* 0x0000541037377816 */ /* 0x000fce0000000037 */
.L_x_8287:
[----:B------:R-:W-:Y:S05]  /*edb0*/  BSYNC B1 ;  /* 0x0000000000017941 */ /* 0x000fea0003800000 */
.L_x_8285:
        /* <DEDUP_REMOVED lines=11> */
.L_x_8289:
[----:B------:R-:W-:Y:S01]  /*ee70*/  IMAD.MOV.U32 R4, RZ, RZ, R3 ;  /* 0x000000ffff047224 */ /* 0x000fe200078e0003 */
[----:B------:R-:W-:Y:S01]  /*ee80*/  PRMT R6, R6, 0x7610, R5 ;  /* 0x0000761006067816 */ /* 0x000fe20000000005 */
[----:B------:R-:W-:Y:S01]  /*ee90*/  IMAD.MOV.U32 R21, RZ, RZ, R20 ;  /* 0x000000ffff157224 */ /* 0x000fe200078e0014 */
[----:B------:R-:W-:-:S07]  /*eea0*/  PRMT R55, R54, 0x7632, R55 ;  /* 0x0000763236377816 */ /* 0x000fce0000000037 */
.L_x_8290:
[----:B------:R-:W-:Y:S05]  /*eeb0*/  BSYNC B1 ;  /* 0x0000000000017941 */ /* 0x000fea0003800000 */
.L_x_8288:
        /* <DEDUP_REMOVED lines=11> */
.L_x_8292:
[----:B------:R-:W-:Y:S01]  /*ef70*/  IMAD.MOV.U32 R3, RZ, RZ, R4 ;  /* 0x000000ffff037224 */ /* 0x000fe200078e0004 */
[----:B------:R-:W-:Y:S01]  /*ef80*/  PRMT R5, R6, 0x7632, R5 ;  /* 0x0000763206057816 */ /* 0x000fe20000000005 */
[----:B------:R-:W-:Y:S01]  /*ef90*/  IMAD.MOV.U32 R20, RZ, RZ, R27 ;  /* 0x000000ffff147224 */ /* 0x000fe200078e001b */
[----:B------:R-:W-:-:S07]  /*efa0*/  PRMT R54, R54, 0x5410, R54 ;  /* 0x0000541036367816 */ /* 0x000fce0000000036 */
.L_x_8293:
[----:B------:R-:W-:Y:S05]  /*efb0*/  BSYNC B1 ;  /* 0x0000000000017941 */ /* 0x000fea0003800000 */
.L_x_8291:
        /* <DEDUP_REMOVED lines=11> */
.L_x_8295:
[----:B------:R-:W-:Y:S01]  /*f070*/  IMAD.MOV.U32 R4, RZ, RZ, R3 ;  /* 0x000000ffff047224 */ /* 0x000fe200078e0003 */
[----:B------:R-:W-:Y:S01]  /*f080*/  PRMT R6, R5, 0x7610, R6 ;  /* 0x0000761005067816 */ /* 0x000fe20000000006 */
[----:B------:R-:W-:Y:S01]  /*f090*/  IMAD.MOV.U32 R27, RZ, RZ, R26 ;  /* 0x000000ffff1b7224 */ /* 0x000fe200078e001a */
[----:B------:R-:W-:-:S07]  /*f0a0*/  PRMT R54, R53, 0x7632, R54 ;  /* 0x0000763235367816 */ /* 0x000fce0000000036 */
.L_x_8296:
[----:B------:R-:W-:Y:S05]  /*f0b0*/  BSYNC B1 ;  /* 0x0000000000017941 */ /* 0x000fea0003800000 */
.L_x_8294:
        /* <DEDUP_REMOVED lines=11> */
.L_x_8298:
[----:B------:R-:W-:Y:S01]  /*f170*/  IMAD.MOV.U32 R3, RZ, RZ, R4 ;  /* 0x000000ffff037224 */ /* 0x000fe200078e0004 */
[----:B------:R-:W-:Y:S01]  /*f180*/  PRMT R5, R5, 0x5410, R6 ;  /* 0x0000541005057816 */ /* 0x000fe20000000006 */
[----:B------:R-:W-:Y:S01]  /*f190*/  IMAD.MOV.U32 R26, RZ, RZ, R25 ;  /* 0x000000ffff1a7224 */ /* 0x000fe200078e0019 */
[----:B------:R-:W-:-:S07]  /*f1a0*/  PRMT R53, R53, 0x5410, R53 ;  /* 0x0000541035357816 */ /* 0x000fce0000000035 */
.L_x_8299:
[----:B------:R-:W-:Y:S05]  /*f1b0*/  BSYNC B1 ;  /* 0x0000000000017941 */ /* 0x000fea0003800000 */
.L_x_8297:
        /* <DEDUP_REMOVED lines=11> */
.L_x_8301:
[----:B------:R-:W-:Y:S01]  /*f270*/  IMAD.MOV.U32 R4, RZ, RZ, R3 ;  /* 0x000000ffff047224 */ /* 0x000fe200078e0003 */
[----:B------:R-:W-:Y:S01]  /*f280*/  PRMT R6, R6, 0x7610, R5 ;  /* 0x0000761006067816 */ /* 0x000fe20000000005 */
[----:B------:R-:W-:Y:S01]  /*f290*/  IMAD.MOV.U32 R25, RZ, RZ, R24 ;  /* 0x000000ffff197224 */ /* 0x000fe200078e0018 */
[----:B------:R-:W-:-:S07]  /*f2a0*/  PRMT R53, R52, 0x7632, R53 ;  /* 0x0000763234357816 */ /* 0x000fce0000000035 */
.L_x_8302:
[----:B------:R-:W-:Y:S05]  /*f2b0*/  BSYNC B1 ;  /* 0x0000000000017941 */ /* 0x000fea0003800000 */
.L_x_8300:
        /* <DEDUP_REMOVED lines=11> */
.L_x_8304:
[----:B------:R-:W-:Y:S01]  /*f370*/  IMAD.MOV.U32 R3, RZ, RZ, R4 ;  /* 0x000000ffff037224 */ /* 0x000fe200078e0004 */
[----:B------:R-:W-:Y:S01]  /*f380*/  PRMT R5, R6, 0x7632, R5 ;  /* 0x0000763206057816 */ /* 0x000fe20000000005 */
[----:B------:R-:W-:Y:S01]  /*f390*/  IMAD.MOV.U32 R24, RZ, RZ, R31 ;  /* 0x000000ffff187224 */ /* 0x000fe200078e001f */
[----:B------:R-:W-:-:S07]  /*f3a0*/  PRMT R52, R52, 0x5410, R52 ;  /* 0x0000541034347816 */ /* 0x000fce0000000034 */
.L_x_8305:
[----:B------:R-:W-:Y:S05]  /*f3b0*/  BSYNC B1 ;  /* 0x0000000000017941 */ /* 0x000fea0003800000 */
.L_x_8303:
        /* <DEDUP_REMOVED lines=11> */
.L_x_8307:
[----:B------:R-:W-:Y:S01]  /*f470*/  IMAD.MOV.U32 R4, RZ, RZ, R3 ;  /* 0x000000ffff047224 */ /* 0x000fe200078e0003 */
[----:B------:R-:W-:Y:S01]  /*f480*/  PRMT R6, R5, 0x7610, R6 ;  /* 0x0000761005067816 */ /* 0x000fe20000000006 */
[----:B------:R-:W-:Y:S01]  /*f490*/  IMAD.MOV.U32 R31, RZ, RZ, R30 ;  /* 0x000000ffff1f7224 */ /* 0x000fe200078e001e */
[----:B------:R-:W-:-:S07]  /*f4a0*/  PRMT R52, R57, 0x7632, R52 ;  /* 0x0000763239347816 */ /* 0x000fce0000000034 */
.L_x_8308:
[----:B------:R-:W-:Y:S05]  /*f4b0*/  BSYNC B1 ;  /* 0x0000000000017941 */ /* 0x000fea0003800000 */
.L_x_8306:
        /* <DEDUP_REMOVED lines=11> */
.L_x_8310:
[----:B------:R-:W-:Y:S01]  /*f570*/  IMAD.MOV.U32 R3, RZ, RZ, R4 ;  /* 0x000000ffff037224 */ /* 0x000fe200078e0004 */
[----:B------:R-:W-:Y:S01]  /*f580*/  PRMT R5, R5, 0x5410, R6 ;  /* 0x0000541005057816 */ /* 0x000fe20000000006 */
[----:B------:R-:W-:Y:S01]  /*f590*/  IMAD.MOV.U32 R30, RZ, RZ, R29 ;  /* 0x000000ffff1e7224 */ /* 0x000fe200078e001d */
[----:B------:R-:W-:-:S07]  /*f5a0*/  PRMT R57, R57, 0x5410, R57 ;  /* 0x0000541039397816 */ /* 0x000fce0000000039 */
.L_x_8311:
[----:B------:R-:W-:Y:S05]  /*f5b0*/  BSYNC B1 ;  /* 0x0000000000017941 */ /* 0x000fea0003800000 */
.L_x_8309:
        /* <DEDUP_REMOVED lines=11> */
.L_x_8313:
[----:B------:R-:W-:Y:S01]  /*f670*/  IMAD.MOV.U32 R4, RZ, RZ, R3 ;  /* 0x000000ffff047224 */ /* 0x000fe200078e0003 */
[----:B------:R-:W-:Y:S01]  /*f680*/  PRMT R6, R6, 0x7610, R5 ;  /* 0x0000761006067816 */ /* 0x000fe20000000005 */
[----:B------:R-:W-:Y:S01]  /*f690*/  IMAD.MOV.U32 R29, RZ, RZ, R28 ;  /* 0x000000ffff1d7224 */ /* 0x000fe200078e001c */
[----:B------:R-:W-:-:S07]  /*f6a0*/  PRMT R57, R60, 0x7632, R57 ;  /* 0x000076323c397816 */ /* 0x000fce0000000039 */
.L_x_8314:
[----:B------:R-:W-:Y:S05]  /*f6b0*/  BSYNC B1 ;  /* 0x0000000000017941 */ /* 0x000fea0003800000 */
.L_x_8312:
        /* <DEDUP_REMOVED lines=11> */
.L_x_8316:
[----:B------:R-:W-:Y:S01]  /*f770*/  IMAD.MOV.U32 R3, RZ, RZ, R4 ;  /* 0x000000ffff037224 */ /* 0x000fe200078e0004 */
[----:B------:R-:W-:Y:S01]  /*f780*/  PRMT R5, R6, 0x7632, R5 ;  /* 0x0000763206057816 */ /* 0x000fe20000000005 */
[----:B------:R-:W-:Y:S01]  /*f790*/  IMAD.MOV.U32 R28, RZ, RZ, R35 ;  /* 0x000000ffff1c7224 */ /* 0x000fe200078e0023 */
[----:B------:R-:W-:-:S07]  /*f7a0*/  PRMT R60, R60, 0x5410, R60 ;  /* 0x000054103c3c7816 */ /* 0x000fce000000003c */
.L_x_8317:
[----:B------:R-:W-:Y:S05]  /*f7b0*/  BSYNC B1 ;  /* 0x0000000000017941 */ /* 0x000fea0003800000 */
.L_x_8315:
        /* <DEDUP_REMOVED lines=11> */
.L_x_8319:
[----:B------:R-:W-:Y:S01]  /*f870*/  IMAD.MOV.U32 R4, RZ, RZ, R3 ;  /* 0x000000ffff047224 */ /* 0x000fe200078e0003 */
[----:B------:R-:W-:Y:S01]  /*f880*/  PRMT R6, R5, 0x7610, R6 ;  /* 0x0000761005067816 */ /* 0x000fe20000000006 */
[----:B------:R-:W-:Y:S01]  /*f890*/  IMAD.MOV.U32 R35, RZ, RZ, R34 ;  /* 0x000000ffff237224 */ /* 0x000fe200078e0022 */
[----:B------:R-:W-:-:S07]  /*f8a0*/  PRMT R60, R61, 0x7632, R60 ;  /* 0x000076323d3c7816 */ /* 0x000fce000000003c */
.L_x_8320:
[----:B------:R-:W-:Y:S05]  /*f8b0*/  BSYNC B1 ;  /* 0x0000000000017941 */ /* 0x000fea0003800000 */
.L_x_8318:
        /* <DEDUP_REMOVED lines=11> */
.L_x_8322:
[----:B------:R-:W-:Y:S01]  /*f970*/  IMAD.MOV.U32 R3, RZ, RZ, R4 ;  /* 0x000000ffff037224 */ /* 0x000fe200078e0004 */
[----:B------:R-:W-:Y:S01]  /*f980*/  PRMT R5, R5, 0x5410, R6 ;  /* 0x0000541005057816 */ /* 0x000fe20000000006 */
[----:B------:R-:W-:Y:S01]  /*f990*/  IMAD.MOV.U32 R34, RZ, RZ, R33 ;  /* 0x000000ffff227224 */ /* 0x000fe200078e0021 */
[----:B------:R-:W-:-:S07]  /*f9a0*/  PRMT R61, R61, 0x5410, R61 ;  /* 0x000054103d3d7816 */ /* 0x000fce000000003d */
.L_x_8323:
[----:B------:R-:W-:Y:S05]  /*f9b0*/  BSYNC B1 ;  /* 0x0000000000017941 */ /* 0x000fea0003800000 */
.L_x_8321:
        /* <DEDUP_REMOVED lines=11> */
.L_x_8325:
[----:B------:R-:W-:Y:S01]  /*fa70*/  IMAD.MOV.U32 R4, RZ, RZ, R3 ;  /* 0x000000ffff047224 */ /* 0x000fe200078e0003 */
[----:B------:R-:W-:Y:S01]  /*fa80*/  PRMT R6, R6, 0x7610, R5 ;  /* 0x0000761006067816 */ /* 0x000fe20000000005 */
[----:B------:R-:W-:Y:S01]  /*fa90*/  IMAD.MOV.U32 R33, RZ, RZ, R32 ;  /* 0x000000ffff217224 */ /* 0x000fe200078e0020 */
[----:B------:R-:W-:-:S07]  /*faa0*/  PRMT R61, R62, 0x7632, R61 ;  /* 0x000076323e3d7816 */ /* 0x000fce000000003d */
.L_x_8326:
[----:B------:R-:W-:Y:S05]  /*fab0*/  BSYNC B1 ;  /* 0x0000000000017941 */ /* 0x000fea0003800000 */
.L_x_8324:
        /* <DEDUP_REMOVED lines=11> */
.L_x_8328:
[----:B------:R-:W-:Y:S01]  /*fb70*/  IMAD.MOV.U32 R3, RZ, RZ, R4 ;  /* 0x000000ffff037224 */ /* 0x000fe200078e0004 */
[----:B------:R-:W-:Y:S01]  /*fb80*/  PRMT R5, R6, 0x7632, R5 ;  /* 0x0000763206057816 */ /* 0x000fe20000000005 */
[----:B------:R-:W-:Y:S01]  /*fb90*/  IMAD.MOV.U32 R32, RZ, RZ, R39 ;  /* 0x000000ffff207224 */ /* 0x000fe200078e0027 */
[----:B------:R-:W-:-:S07]  /*fba0*/  PRMT R62, R62, 0x5410, R62 ;  /* 0x000054103e3e7816 */ /* 0x000fce000000003e */
.L_x_8329:
[----:B------:R-:W-:Y:S05]  /*fbb0*/  BSYNC B1 ;  /* 0x0000000000017941 */ /* 0x000fea0003800000 */
.L_x_8327:
        /* <DEDUP_REMOVED lines=11> */
.L_x_8331:
[----:B------:R-:W-:Y:S01]  /*fc70*/  IMAD.MOV.U32 R4, RZ, RZ, R3 ;  /* 0x000000ffff047224 */ /* 0x000fe200078e0003 */
[----:B------:R-:W-:Y:S01]  /*fc80*/  PRMT R6, R5, 0x7610, R6 ;  /* 0x0000761005067816 */ /* 0x000fe20000000006 */
[----:B------:R-:W-:Y:S01]  /*fc90*/  IMAD.MOV.U32 R39, RZ, RZ, R38 ;  /* 0x000000ffff277224 */ /* 0x000fe200078e0026 */
[----:B------:R-:W-:-:S07]  /*fca0*/  PRMT R62, R63, 0x7632, R62 ;  /* 0x000076323f3e7816 */ /* 0x000fce000000003e */
.L_x_8332:
[----:B------:R-:W-:Y:S05]  /*fcb0*/  BSYNC B1 ;  /* 0x0000000000017941 */ /* 0x000fea0003800000 */
.L_x_8330:
        /* <DEDUP_REMOVED lines=11> */
.L_x_8334:
[----:B------:R-:W-:Y:S01]  /*fd70*/  IMAD.MOV.U32 R3, RZ, RZ, R4 ;  /* 0x000000ffff037224 */ /* 0x000fe200078e0004 */
[----:B------:R-:W-:Y:S01]  /*fd80*/  PRMT R5, R5, 0x5410, R6 ;  /* 0x0000541005057816 */ /* 0x000fe20000000006 */
[----:B------:R-:W-:Y:S01]  /*fd90*/  IMAD.MOV.U32 R38, RZ, RZ, R37 ;  /* 0x000000ffff267224 */ /* 0x000fe200078e0025 */
[----:B------:R-:W-:-:S07]  /*fda0*/  PRMT R63, R63, 0x5410, R63 ;  /* 0x000054103f3f7816 */ /* 0x000fce000000003f */
.L_x_8335:
[----:B------:R-:W-:Y:S05]  /*fdb0*/  BSYNC B1 ;  /* 0x0000000000017941 */ /* 0x000fea0003800000 */
.L_x_8333:
        /* <DEDUP_REMOVED lines=11> */
.L_x_8337:
[----:B------:R-:W-:Y:S01]  /*fe70*/  IMAD.MOV.U32 R4, RZ, RZ, R3 ;  /* 0x000000ffff047224 */ /* 0x000fe200078e0003 */
[----:B------:R-:W-:Y:S01]  /*fe80*/  PRMT R6, R6, 0x7610, R5 ;  /* 0x0000761006067816 */ /* 0x000fe20000000005 */
[----:B------:R-:W-:Y:S01]  /*fe90*/  IMAD.MOV.U32 R37, RZ, RZ, R36 ;  /* 0x000000ffff257224 */ /* 0x000fe200078e0024 */
[----:B------:R-:W-:-:S07]  /*fea0*/  PRMT R63, R64, 0x7632, R63 ;  /* 0x00007632403f7816 */ /* 0x000fce000000003f */
.L_x_8338:
[----:B------:R-:W-:Y:S05]  /*feb0*/  BSYNC B1 ;  /* 0x0000000000017941 */ /* 0x000fea0003800000 */
.L_x_8336:
        /* <DEDUP_REMOVED lines=11> */
.L_x_8340:
[----:B------:R-:W-:Y:S01]  /*ff70*/  IMAD.MOV.U32 R3, RZ, RZ, R4 ;  /* 0x000000ffff037224 */ /* 0x000fe200078e0004 */
[----:B------:R-:W-:Y:S01]  /*ff80*/  PRMT R5, R6, 0x7632, R5 ;  /* 0x0000763206057816 */ /* 0x000fe20000000005 */
[----:B------:R-:W-:Y:S01]  /*ff90*/  IMAD.MOV.U32 R36, RZ, RZ, R43 ;  /* 0x000000ffff247224 */ /* 0x000fe200078e002b */
[----:B------:R-:W-:-:S07]  /*ffa0*/  PRMT R64, R64, 0x5410, R64 ;  /* 0x0000541040407816 */ /* 0x000fce0000000040 */
.L_x_8341:
[----:B------:R-:W-:Y:S05]  /*ffb0*/  BSYNC B1 ;  /* 0x0000000000017941 */ /* 0x000fea0003800000 */
.L_x_8339:
        /* <DEDUP_REMOVED lines=11> */
.L_x_8343:
[----:B------:R-:W-:Y:S01]  /*10070*/  IMAD.MOV.U32 R4, RZ, RZ, R3 ;  /* 0x000000ffff047224 */ /* 0x000fe200078e0003 */
[----:B------:R-:W-:Y:S01]  /*10080*/  PRMT R6, R5, 0x7610, R6 ;  /* 0x0000761005067816 */ /* 0x000fe20000000006 */
[----:B------:R-:W-:Y:S01]  /*10090*/  IMAD.MOV.U32 R43, RZ, RZ, R42 ;  /* 0x000000ffff2b7224 */ /* 0x000fe200078e002a */
[----:B------:R-:W-:-:S07]  /*100a0*/  PRMT R64, R65, 0x7632, R64 ;  /* 0x0000763241407816 */ /* 0x000fce0000000040 */
.L_x_8344:
[----:B------:R-:W-:Y:S05]  /*100b0*/  BSYNC B1 ;  /* 0x0000000000017941 */ /* 0x000fea0003800000 */
.L_x_8342:
        /* <DEDUP_REMOVED lines=11> */
.L_x_8346:
[----:B------:R-:W-:Y:S01]  /*10170*/  IMAD.MOV.U32 R3, RZ, RZ, R4 ;  /* 0x000000ffff037224 */ /* 0x000fe200078e0004 */
[----:B------:R-:W-:Y:S01]  /*10180*/  PRMT R5, R5, 0x5410, R6 ;  /* 0x0000541005057816 */ /* 0x000fe20000000006 */
[----:B------:R-:W-:Y:S01]  /*10190*/  IMAD.MOV.U32 R42, RZ, RZ, R41 ;  /* 0x000000ffff2a7224 */ /* 0x000fe200078e0029 */
[----:B------:R-:W-:-:S07]  /*101a0*/  PRMT R65, R65, 0x5410, R65 ;  /* 0x0000541041417816 */ /* 0x000fce0000000041 */
.L_x_8347:
[----:B------:R-:W-:Y:S05]  /*101b0*/  BSYNC B1 ;  /* 0x0000000000017941 */ /* 0x000fea0003800000 */
.L_x_8345:
        /* <DEDUP_REMOVED lines=11> */
.L_x_8349:
[----:B------:R-:W-:Y:S01]  /*10270*/  IMAD.MOV.U32 R4, RZ, RZ, R3 ;  /* 0x000000ffff047224 */ /* 0x000fe200078e0003 */
[----:B------:R-:W-:Y:S01]  /*10280*/  PRMT R6, R6, 0x7610, R5 ;  /* 0x0000761006067816 */ /* 0x000fe20000000005 */
[----:B------:R-:W-:Y:S01]  /*10290*/  IMAD.MOV.U32 R41, RZ, RZ, R40 ;  /* 0x000000ffff297224 */ /* 0x000fe200078e0028 */
[----:B------:R-:W-:-:S07]  /*102a0*/  PRMT R65, R66, 0x7632, R65 ;  /* 0x0000763242417816 */ /* 0x000fce0000000041 */
.L_x_8350:
[----:B------:R-:W-:Y:S05]  /*102b0*/  BSYNC B1 ;  /* 0x0000000000017941 */ /* 0x000fea0003800000 */
.L_x_8348:
        /* <DEDUP_REMOVED lines=11> */
.L_x_8352:
[----:B------:R-:W-:Y:S01]  /*10370*/  IMAD.MOV.U32 R3, RZ, RZ, R4 ;  /* 0x000000ffff037224 */ /* 0x000fe200078e0004 */
[----:B------:R-:W-:Y:S01]  /*10380*/  PRMT R5, R6, 0x7632, R5 ;  /* 0x0000763206057816 */ /* 0x000fe20000000005 */
[----:B------:R-:W-:Y:S01]  /*10390*/  IMAD.MOV.U32 R40, RZ, RZ, R47 ;  /* 0x000000ffff287224 */ /* 0x000fe200078e002f */
[----:B------:R-:W-:-:S07]  /*103a0*/  PRMT R66, R66, 0x5410, R66 ;  /* 0x0000541042427816 */ /* 0x000fce0000000042 */
.L_x_8353:
[----:B------:R-:W-:Y:S05]  /*103b0*/  BSYNC B1 ;  /* 0x0000000000017941 */ /* 0x000fea0003800000 */
.L_x_8351:
        /* <DEDUP_REMOVED lines=11> */
.L_x_8355:
[----:B------:R-:W-:Y:S01]  /*10470*/  IMAD.MOV.U32 R4, RZ, RZ, R3 ;  /* 0x000000ffff047224 */ /* 0x000fe200078e0003 */
[----:B------:R-:W-:Y:S01]  /*10480*/  PRMT R6, R5, 0x7610, R6 ;  /* 0x0000761005067816 */ /* 0x000fe20000000006 */
[----:B------:R-:W-:Y:S01]  /*10490*/  IMAD.MOV.U32 R47, RZ, RZ, R46 ;  /* 0x000000ffff2f7224 */ /* 0x000fe200078e002e */
[----:B------:R-:W-:-:S07]  /*104a0*/  PRMT R66, R67, 0x7632, R66 ;  /* 0x0000763243427816 */ /* 0x000fce0000000042 */
.L_x_8356:
[----:B------:R-:W-:Y:S05]  /*104b0*/  BSYNC B1 ;  /* 0x0000000000017941 */ /* 0x000fea0003800000 */
.L_x_8354:
        /* <DEDUP_REMOVED lines=11> */
.L_x_8358:
[----:B------:R-:W-:Y:S01]  /*10570*/  IMAD.MOV.U32 R3, RZ, RZ, R4 ;  /* 0x000000ffff037224 */ /* 0x000fe200078e0004 */
[----:B------:R-:W-:Y:S01]  /*10580*/  PRMT R5, R5, 0x5410, R6 ;  /* 0x0000541005057816 */ /* 0x000fe20000000006 */
[----:B------:R-:W-:Y:S01]  /*10590*/  IMAD.MOV.U32 R46, RZ, RZ, R45 ;  /* 0x000000ffff2e7224 */ /* 0x000fe200078e002d */
[----:B------:R-:W-:-:S07]  /*105a0*/  PRMT R67, R67, 0x5410, R67 ;  /* 0x0000541043437816 */ /* 0x000fce0000000043 */
.L_x_8359:
[----:B------:R-:W-:Y:S05]  /*105b0*/  BSYNC B1 ;  /* 0x0000000000017941 */ /* 0x000fea0003800000 */
.L_x_8357:
        /* <DEDUP_REMOVED lines=11> */
.L_x_8361:
[----:B------:R-:W-:Y:S01]  /*10670*/  IMAD.MOV.U32 R4, RZ, RZ, R3 ;  /* 0x000000ffff047224 */ /* 0x000fe200078e0003 */
[----:B------:R-:W-:Y:S01]  /*10680*/  PRMT R6, R6, 0x7610, R5 ;  /* 0x0000761006067816 */ /* 0x000fe20000000005 */
[----:B------:R-:W-:Y:S01]  /*10690*/  IMAD.MOV.U32 R45, RZ, RZ, R44 ;  /* 0x000000ffff2d7224 */ /* 0x000fe200078e002c */
[----:B------:R-:W-:-:S07]  /*106a0*/  PRMT R67, R68, 0x7632, R67 ;  /* 0x0000763244437816 */ /* 0x000fce0000000043 */
.L_x_8362:
[----:B------:R-:W-:Y:S05]  /*106b0*/  BSYNC B1 ;  /* 0x0000000000017941 */ /* 0x000fea0003800000 */
.L_x_8360:
        /* <DEDUP_REMOVED lines=11> */
.L_x_8364:
[----:B------:R-:W-:Y:S01]  /*10770*/  IMAD.MOV.U32 R3, RZ, RZ, R4 ;  /* 0x000000ffff037224 */ /* 0x000fe200078e0004 */
[----:B------:R-:W-:Y:S01]  /*10780*/  PRMT R6, R6, 0x7632, R6 ;  /* 0x0000763206067816 */ /* 0x000fe20000000006 */
[----:B------:R-:W-:Y:S01]  /*10790*/  IMAD.MOV.U32 R44, RZ, RZ, R15 ;  /* 0x000000ffff2c7224 */ /* 0x000fe200078e000f */
[----:B------:R-:W-:-:S07]  /*107a0*/  PRMT R68, R68, 0x5410, R68 ;  /* 0x0000541044447816 */ /* 0x000fce0000000044 */
.L_x_8365:
[----:B------:R-:W-:Y:S05]  /*107b0*/  BSYNC B1 ;  /* 0x0000000000017941 */ /* 0x000fea0003800000 */
.L_x_8363:
        /* <DEDUP_REMOVED lines=11> */
.L_x_8367:
[----:B------:R-:W-:Y:S01]  /*10870*/  IMAD.MOV.U32 R5, RZ, RZ, R3 ;  /* 0x000000ffff057224 */ /* 0x000fe200078e0003 */
[----:B------:R-:W-:Y:S01]  /*10880*/  PRMT R4, R6, 0x7610, R4 ;  /* 0x0000761006047816 */ /* 0x000fe20000000004 */
[----:B------:R-:W-:Y:S01]  /*10890*/  IMAD.MOV.U32 R15, RZ, RZ, R14 ;  /* 0x000000ffff0f7224 */ /* 0x000fe200078e000e */
[----:B------:R-:W-:-:S07]  /*108a0*/  PRMT R68, R17, 0x7632, R68 ;  /* 0x0000763211447816 */ /* 0x000fce0000000044 */
.L_x_8368:
[----:B------:R-:W-:Y:S05]  /*108b0*/  BSYNC B1 ;  /* 0x0000000000017941 */ /* 0x000fea0003800000 */
.L_x_8366:
        /* <DEDUP_REMOVED lines=11> */
.L_x_8370:
[----:B------:R-:W-:Y:S01]  /*10970*/  PRMT R17, R17, 0x5410, R17 ;  /* 0x0000541011117816 */ /* 0x000fe20000000011 */
[----:B------:R-:W-:Y:S01]  /*10980*/  IMAD.MOV.U32 R14, RZ, RZ, R10 ;  /* 0x000000ffff0e7224 */ /* 0x000fe200078e000a */
[----:B------:R-:W-:Y:S01]  /*10990*/  PRMT R4, R4, 0x5410, R4 ;  /* 0x0000541004047816 */ /* 0x000fe20000000004 */
[--C-:B------:R-:W-:Y:S02]  /*109a0*/  IMAD.MOV.U32 R3, RZ, RZ, R5.reuse ;  /* 0x000000ffff037224 */ /* 0x100fe400078e0005 */
[----:B------:R-:W-:Y:S01]  /*109b0*/  IMAD.MOV.U32 R10, RZ, RZ, R5 ;  /* 0x000000ffff0a7224 */ /* 0x000fe200078e0005 */
[----:B------:R-:W-:-:S07]  /*109c0*/  PRMT R17, R4, 0x7610, R17 ;  /* 0x0000761004117816 */ /* 0x000fce0000000011 */
.L_x_8371:
[----:B------:R-:W-:Y:S05]  /*109d0*/  BSYNC B1 ;  /* 0x0000000000017941 */ /* 0x000fea0003800000 */
.L_x_8369:
[----:B------:R-:W-:Y:S05]  /*109e0*/  @P1 BRA `(.L_x_8372) ;  /* 0xffffffe000081947 */ /* 0x000fea000383ffff */
[----:B------:R-:W-:Y:S01]  /*109f0*/  PRMT R17, R4, 0x7632, R17 ;  /* 0x0000763204117816 */ /* 0x000fe20000000011 */
[----:B------:R-:W-:-:S07]  /*10a00*/  IMAD.MOV.U32 R10, RZ, RZ, R3 ;  /* 0x000000ffff0a7224 */ /* 0x000fce00078e0003 */
.L_x_8278:
[----:B------:R-:W-:Y:S05]  /*10a10*/  BSYNC B0 ;  /* 0x0000000000007941 */ /* 0x000fea0003800000 */
.L_x_8277:
[----:B0-----:R-:W-:Y:S01]  /*10a20*/  ISETP.NE.AND P0, PT, R18, RZ, PT ;  /* 0x000000ff1200720c */ /* 0x001fe20003f05270 */
[----:B------:R-:W-:Y:S01]  /*10a30*/  BSSY B0, `(.L_x_8373) ;  /* 0x0000029000007945 */ /* 0x000fe20003800000 */
[----:B-1----:R-:W-:Y:S02]  /*10a40*/  IMAD.MOV.U32 R13, RZ, RZ, R44 ;  /* 0x000000ffff0d7224 */ /* 0x002fe400078e002c */
[----:B------:R-:W-:Y:S02]  /*10a50*/  IMAD.MOV.U32 R2, RZ, RZ, R45 ;  /* 0x000000ffff027224 */ /* 0x000fe400078e002d */
[----:B------:R-:W-:Y:S02]  /*10a60*/  IMAD.MOV.U32 R3, RZ, RZ, R46 ;  /* 0x000000ffff037224 */ /* 0x000fe400078e002e */
[----:B------:R-:W-:Y:S02]  /*10a70*/  IMAD.MOV.U32 R4, RZ, RZ, R47 ;  /* 0x000000ffff047224 */ /* 0x000fe400078e002f */
[----:B------:R-:W-:-:S02]  /*10a80*/  IMAD.MOV.U32 R5, RZ, RZ, R40 ;  /* 0x000000ffff057224 */ /* 0x000fc400078e0028 */
[----:B------:R-:W-:Y:S02]  /*10a90*/  IMAD.MOV.U32 R6, RZ, RZ, R41 ;  /* 0x000000ffff067224 */ /* 0x000fe400078e0029 */
[----:B------:R-:W-:Y:S02]  /*10aa0*/  IMAD.MOV.U32 R7, RZ, RZ, R42 ;  /* 0x000000ffff077224 */ /* 0x000fe400078e002a */
[----:B------:R-:W-:Y:S01]  /*10ab0*/  IMAD.MOV.U32 R8, RZ, RZ, R43 ;  /* 0x000000ffff087224 */ /* 0x000fe200078e002b */
[----:B------:R-:W-:Y:S06]  /*10ac0*/  @P0 BRA `(.L_x_8374) ;  /* 0x00000000007c0947 */ /* 0x000fec0003800000 */
[----:B------:R-:W0:Y:S01]  /*10ad0*/  S2UR UR5, SR_CgaCtaId ;  /* 0x00000000000579c3 */ /* 0x000e220000008800 */
[----:B------:R-:W-:Y:S01]  /*10ae0*/  UMOV UR4, 0x400 ;  /* 0x0000040000047882 */ /* 0x000fe20000000000 */
[----:B------:R-:W-:Y:S02]  /*10af0*/  IMAD.MOV.U32 R48, RZ, RZ, R66 ;  /* 0x000000ffff307224 */ /* 0x000fe400078e0042 */
[----:B------:R-:W-:Y:S02]  /*10b00*/  IMAD.MOV.U32 R49, RZ, RZ, R65 ;  /* 0x000000ffff317224 */ /* 0x000fe400078e0041 */
[----:B------:R-:W-:Y:S02]  /*10b10*/  IMAD.MOV.U32 R50, RZ, RZ, R64 ;  /* 0x000000ffff327224 */ /* 0x000fe400078e0040 */
[----:B------:R-:W-:Y:S02]  /*10b20*/  IMAD.MOV.U32 R51, RZ, RZ, R63 ;  /* 0x000000ffff337224 */ /* 0x000fe400078e003f */
[----:B------:R-:W-:-:S02]  /*10b30*/  IMAD.MOV.U32 R18, RZ, RZ, R68 ;  /* 0x000000ffff127224 */ /* 0x000fc400078e0044 */
        /* <DEDUP_REMOVED lines=13> */
[----:B------:R1:W-:Y:S04]  /*10c10*/  STS.64 [UR4+0x8], R14 ;  /* 0x0000080eff007988 */ /* 0x0003e80008000a04 */
        /* <DEDUP_REMOVED lines=9> */
[----:B------:R1:W-:Y:S02]  /*10cb0*/  STS.128 [UR4+0x70], R20 ;  /* 0x00007014ff007988 */ /* 0x0003e40008000c04 */
.L_x_8374:
[----:B------:R-:W-:Y:S05]  /*10cc0*/  BSYNC B0 ;  /* 0x0000000000007941 */ /* 0x000fea0003800000 */
.L_x_8373:
[----:B------:R0:W-:Y:S01]  /*10cd0*/  STL.64 [R1+0xd8], R4 ;  /* 0x0000d80401007387 */ /* 0x0001e20000100a00 */
[----:B------:R-:W-:Y:S01]  /*10ce0*/  IMAD.MOV.U32 R18, RZ, RZ, R37 ;  /* 0x000000ffff127224 */ /* 0x000fe200078e0025 */
[----:B------:R-:W-:Y:S01]  /*10cf0*/  BSSY B0, `(.L_x_8375) ;  /* 0x00002e1000007945 */ /* 0x000fe20003800000 */
[----:B-1----:R-:W-:Y:S01]  /*10d00*/  IMAD.MOV.U32 R37, RZ, RZ, R32 ;  /* 0x000000ffff257224 */ /* 0x002fe200078e0020 */
[----:B------:R1:W-:Y:S01]  /*10d10*/  STL.64 [R1+0xd0], R2 ;  /* 0x0000d00201007387 */ /* 0x0003e20000100a00 */
[----:B------:R-:W-:Y:S02]  /*10d20*/  IMAD.MOV.U32 R32, RZ, RZ, R33 ;  /* 0x000000ffff207224 */ /* 0x000fe400078e0021 */
[----:B------:R-:W-:Y:S01]  /*10d30*/  IMAD.MOV.U32 R33, RZ, RZ, R34 ;  /* 0x000000ffff217224 */ /* 0x000fe200078e0022 */
[----:B------:R-:W-:Y:S01]  /*10d40*/  STL.64 [R1+0xe0], R6 ;  /* 0x0000e00601007387 */ /* 0x000fe20000100a00 */
[----:B------:R-:W-:Y:S02]  /*10d50*/  IMAD.MOV.U32 R34, RZ, RZ, R35 ;  /* 0x000000ffff227224 */ /* 0x000fe400078e0023 */
[----:B------:R-:W-:Y:S01]  /*10d60*/  IMAD.MOV.U32 R35, RZ, RZ, R28 ;  /* 0x000000ffff237224 */ /* 0x000fe200078e001c */
[----:B------:R-:W-:Y:S01]  /*10d70*/  STL.64 [R1+0x100], R32 ;  /* 0x0001002001007387 */ /* 0x000fe20000100a00 */
[----:B0-----:R-:W-:-:S02]  /*10d80*/  IMAD.MOV.U32 R4, RZ, RZ, R17 ;  /* 0x000000ffff047224 */ /* 0x001fc400078e0011 */
[----:B------:R-:W-:Y:S01]  /*10d90*/  IMAD.MOV.U32 R5, RZ, RZ, R68 ;  /* 0x000000ffff057224 */ /* 0x000fe200078e0044 */
[----:B-1----:R-:W0:Y:S01]  /*10da0*/  S2R R2, SR_TID.X ;  /* 0x0000000000027919 */ /* 0x002e220000002100 */
        /* <DEDUP_REMOVED lines=24> */
[----:B------:R-:W-:Y:S01]  /*10f30*/  IMAD.MOV.U32 R21, RZ, RZ, R22 ;  /* 0x000000ffff157224 */ /* 0x000fe200078e0016 */
[----:B0-----:R-:W-:Y:S01]  /*10f40*/  ISETP.NE.AND P0, PT, R2, RZ, PT ;  /* 0x000000ff0200720c */ /* 0x001fe20003f05270 */
[----:B------:R-:W-:Y:S01]  /*10f50*/  IMAD.MOV.U32 R14, RZ, RZ, R23 ;  /* 0x000000ffff0e7224 */ /* 0x000fe200078e0017 */
[----:B------:R-:W-:Y:S01]  /*10f60*/  STL.64 [R1+0xc8], R12 ;  /* 0x0000c80c01007387 */ /* 0x000fe20000100a00 */
[----:B-1----:R-:W-:-:S02]  /*10f70*/  IMAD.MOV.U32 R4, RZ, RZ, R65 ;  /* 0x000000ffff047224 */ /* 0x002fc400078e0041 */
[----:B------:R-:W-:Y:S01]  /*10f80*/  IMAD.MOV.U32 R5, RZ, RZ, R64 ;  /* 0x000000ffff057224 */ /* 0x000fe200078e0040 */
[----:B------:R-:W-:Y:S01]  /*10f90*/  STL.64 [R1+0xf0], R18 ;  /* 0x0000f01201007387 */ /* 0x000fe20000100a00 */
[----:B------:R-:W-:Y:S02]  /*10fa0*/  IMAD.MOV.U32 R15, RZ, RZ, R16 ;  /* 0x000000ffff0f7224 */ /* 0x000fe400078e0010 */
[----:B------:R-:W-:Y:S01]  /*10fb0*/  VIADD R3, R1, 0xc0 ;  /* 0x000000c001037836 */ /* 0x000fe20000000000 */
[----:B------:R0:W-:Y:S04]  /*10fc0*/  STL.64 [R1+0x150], R4 ;  /* 0x0001500401007387 */ /* 0x0001e80000100a00 */
[----:B------:R-:W-:Y:S04]  /*10fd0*/  STL.64 [R1+0xf8], R36 ;  /* 0x0000f82401007387 */ /* 0x000fe80000100a00 */
[----:B------:R-:W-:Y:S01]  /*10fe0*/  STL.64 [R1+0x128], R26 ;  /* 0x0001281a01007387 */ /* 0x000fe20000100a00 */
[----:B0-----:R-:W-:-:S03]  /*10ff0*/  IMAD.MOV.U32 R4, RZ, RZ, R63 ;  /* 0x000000ffff047224 */ /* 0x001fc600078e003f */
[----:B------:R-:W-:Y:S01]  /*11000*/  STL.64 [R1+0x130], R20 ;  /* 0x0001301401007387 */ /* 0x000fe20000100a00 */
[----:B------:R-:W-:-:S03]  /*11010*/  IMAD.MOV.U32 R5, RZ, RZ, R62 ;  /* 0x000000ffff057224 */ /* 0x000fc600078e003e */
[----:B------:R-:W-:Y:S04]  /*11020*/  STL.64 [R1+0x138], R14 ;  /* 0x0001380e01007387 */ /* 0x000fe80000100a00 */
        /* <DEDUP_REMOVED lines=13> */
[----:B------:R-:W-:Y:S06]  /*11100*/  BAR.SYNC.DEFER_BLOCKING 0x0 ;  /* 0x0000000000007b1d */ /* 0x000fec0000010000 */
[----:B------:R-:W-:Y:S05]  /*11110*/  @P0 BRA `(.L_x_8376) ;  /* 0x0000002800780947 */ /* 0x000fea0003800000 */
[----:B------:R-:W0:Y:S01]  /*11120*/  LDC.64 R12, c[0x0][0x2b0] ;  /* 0x0000ac00ff0c7b82 */ /* 0x000e220000000a00 */
[----:B------:R-:W1:Y:S01]  /*11130*/  S2R R16, SR_CTAID.X ;  /* 0x0000000000107919 */ /* 0x000e620000002500 */
[----:B------:R-:W-:Y:S02]  /*11140*/  ULDC.64 UR4, c[0x0][0x2a8] ;  /* 0x0000aa0000047ab9 */ /* 0x000fe40000000a00 */
[----:B------:R-:W-:-:S04]  /*11150*/  ISETP.NE.U32.AND P1, PT, RZ, UR4, PT ;  /* 0x00000004ff007c0c */ /* 0x000fc8000bf25070 */
[----:B------:R-:W2:Y:S01]  /*11160*/  LDC.64 R14, c[0x0][0x2b8] ;  /* 0x0000ae00ff0e7b82 */ /* 0x000ea20000000a00 */
[----:B------:R-:W-:-:S07]  /*11170*/  ISETP.NE.AND.EX P1, PT, RZ, UR5, PT, P1 ;  /* 0x00000005ff007c0c */ /* 0x000fce000bf25310 */
[----:B------:R-:W3:Y:S08]  /*11180*/  LDC R17, c[0x0][0x2d4] ;  /* 0x0000b500ff117b82 */ /* 0x000ef00000000800 */
[----:B------:R-:W4:Y:S01]  /*11190*/  LDC.64 R24, c[0x0][0x268] ;  /* 0x00009a00ff187b82 */ /* 0x000f220000000a00 */
[----:B0-----:R-:W-:Y:S01]  /*111a0*/  LOP3.LUT R4, RZ, R12, RZ, 0x33, !PT ;  /* 0x0000000cff047212 */ /* 0x001fe200078e33ff */
[----:B------:R-:W-:-:S03]  /*111b0*/  VIADD R5, R12, 0xffffffff ;  /* 0xffffffff0c057836 */ /* 0x000fc60000000000 */
[----:B------:R-:W-:-:S03]  /*111c0*/  VIMNMX R7, R4, -0x2, !PT ;  /* 0xfffffffe04077848 */ /* 0x000fc60007fe0100 */
[----:B------:R-:W0:Y:S01]  /*111d0*/  LDC.64 R26, c[0x0][0x248] ;  /* 0x00009200ff1a7b82 */ /* 0x000e220000000a00 */
[-C--:B--2---:R-:W-:Y:S02]  /*111e0*/  IMAD R9, R5, R14.reuse, -R14 ;  /* 0x0000000e05097224 */ /* 0x084fe400078e0a0e */
[----:B------:R-:W-:Y:S02]  /*111f0*/  IMAD.IADD R18, R7, 0x1, R12 ;  /* 0x0000000107127824 */ /* 0x000fe400078e020c */
[--C-:B-1----:R-:W-:Y:S01]  /*11200*/  IMAD.IADD R8, R9, 0x1, R16.reuse ;  /* 0x0000000109087824 */ /* 0x102fe200078e0210 */
[-C--:B------:R-:W-:Y:S01]  /*11210*/  IADD3 R10, R16, -R14.reuse, R9 ;  /* 0x8000000e100a7210 */ /* 0x080fe20007ffe009 */
[----:B------:R-:W-:Y:S01]  /*11220*/  IMAD R6, R5, R14, R16 ;  /* 0x0000000e05067224 */ /* 0x000fe200078e0210 */
[----:B------:R-:W1:Y:S01]  /*11230*/  LDC.64 R28, c[0x0][0x2a0] ;  /* 0x0000a800ff1c7b82 */ /* 0x000e620000000a00 */
[----:B------:R-:W-:Y:S02]  /*11240*/  VIADD R9, R18, 0x1 ;  /* 0x0000000112097836 */ /* 0x000fe40000000000 */
[----:B------:R-:W-:-:S02]  /*11250*/  IMAD R7, R15, R13, R8 ;  /* 0x0000000d0f077224 */ /* 0x000fc400078e0208 */
[C---:B---3--:R-:W-:Y:S01]  /*11260*/  IMAD R11, R17.reuse, R14, RZ ;  /* 0x0000000e110b7224 */ /* 0x048fe200078e02ff */
[----:B------:R-:W-:Y:S01]  /*11270*/  LOP3.LUT R14, R17, 0x3, RZ, 0xc0, !PT ;  /* 0x00000003110e7812 */ /* 0x000fe200078ec0ff */
[CC--:B------:R-:W-:Y:S01]  /*11280*/  IMAD R4, R15.reuse, R13.reuse, R16 ;  /* 0x0000000d0f047224 */ /* 0x0c0fe200078e0210 */
[----:B------:R-:W2:Y:S01]  /*11290*/  LDC.64 R30, c[0x0][0x278] ;  /* 0x00009e00ff1e7b82 */ /* 0x000ea20000000a00 */
[CC--:B------:R-:W-:Y:S01]  /*112a0*/  IMAD R6, R15.reuse, R13.reuse, R6 ;  /* 0x0000000d0f067224 */ /* 0x0c0fe200078e0206 */
[C---:B----4-:R-:W-:Y:S01]  /*112b0*/  ISETP.NE.U32.AND P0, PT, R24.reuse, RZ, PT ;  /* 0x000000ff1800720c */ /* 0x050fe20003f05070 */
[----:B------:R-:W-:Y:S01]  /*112c0*/  IMAD R8, R15, R13, R10 ;  /* 0x0000000d0f087224 */ /* 0x000fe200078e020a */
[----:B------:R-:W-:Y:S01]  /*112d0*/  IADD3 R24, P4, R24, -0x4, RZ ;  /* 0xfffffffc18187810 */ /* 0x000fe20007f9e0ff */
[----:B------:R-:W-:Y:S01]  /*112e0*/  VIADD R19, R18, 0x2 ;  /* 0x0000000212137836 */ /* 0x000fe20000000000 */
[----:B------:R-:W-:Y:S01]  /*112f0*/  ISETP.GE.U32.AND P3, PT, R9, 0x3, PT ;  /* 0x000000030900780c */ /* 0x000fe20003f66070 */
[----:B------:R-:W-:Y:S01]  /*11300*/  IMAD.SHL.U32 R13, R17, 0x2, RZ ;  /* 0x00000002110d7824 */ /* 0x000fe200078e00ff */
[----:B------:R-:W3:Y:S01]  /*11310*/  LDC.64 R32, c[0x0][0x270] ;  /* 0x00009c00ff207b82 */ /* 0x000ee20000000a00 */
[----:B0-----:R-:W-:Y:S01]  /*11320*/  IADD3 R26, P2, R26, -0x4, RZ ;  /* 0xfffffffc1a1a7810 */ /* 0x001fe20007f5e0ff */
[----:B------:R-:W-:Y:S01]  /*11330*/  IMAD R15, R16, R17, RZ ;  /* 0x00000011100f7224 */ /* 0x000fe200078e02ff */
[C---:B------:R-:W-:Y:S01]  /*11340*/  ISETP.NE.AND.EX P1, PT, R25.reuse, RZ, P1, P0 ;  /* 0x000000ff1900720c */ /* 0x040fe20000f25300 */
[C---:B------:R-:W-:Y:S01]  /*11350*/  VIADD R9, R12.reuse, 0xfffffffe ;  /* 0xfffffffe0c097836 */ /* 0x040fe20000000000 */
[----:B------:R-:W-:Y:S01]  /*11360*/  IADD3.X R25, R25, -0x1, RZ, P4, !PT ;  /* 0xffffffff19197810 */ /* 0x000fe200027fe4ff */
[----:B------:R-:W-:Y:S01]  /*11370*/  VIADD R10, R12, 0xfffffffd ;  /* 0xfffffffd0c0a7836 */ /* 0x000fe20000000000 */
[----:B------:R-:W-:Y:S01]  /*11380*/  IADD3.X R27, R27, -0x1, RZ, P2, !PT ;  /* 0xffffffff1b1b7810 */ /* 0x000fe200017fe4ff */
[----:B-1----:R-:W-:Y:S01]  /*11390*/  IMAD.WIDE R28, R16, 0x4, R28 ;  /* 0x00000004101c7825 */ /* 0x002fe200078e021c */
[----:B------:R-:W-:-:S03]  /*113a0*/  LOP3.LUT R19, R19, 0x3, RZ, 0xc0, !PT ;  /* 0x0000000313137812 */ /* 0x000fc600078ec0ff */
[C---:B------:R-:W-:Y:S02]  /*113b0*/  VIADD R16, R17.reuse, 0xffffffff ;  /* 0xffffffff11107836 */ /* 0x040fe40000000000 */
[----:B------:R-:W-:Y:S02]  /*113c0*/  IMAD.MOV.U32 R12, RZ, RZ, RZ ;  /* 0x000000ffff0c7224 */ /* 0x000fe400078e00ff */
[----:B------:R-:W-:Y:S02]  /*113d0*/  IMAD.IADD R17, R17, 0x1, -R14 ;  /* 0x0000000111117824 */ /* 0x000fe400078e0a0e */
[C---:B------:R-:W-:Y:S02]  /*113e0*/  IMAD R18, R4.reuse, R13, RZ ;  /* 0x0000000d04127224 */ /* 0x040fe400078e02ff */
[----:B--2---:R-:W-:-:S04]  /*113f0*/  IMAD.WIDE R30, R4, 0x4, R30 ;  /* 0x00000004041e7825 */ /* 0x004fc800078e021e */
[----:B---3--:R-:W-:-:S07]  /*11400*/  IMAD.WIDE R32, R4, 0x4, R32 ;  /* 0x0000000404207825 */ /* 0x008fce00078e0220 */
.L_x_8393:
[----:B0-----:R-:W0:Y:S01]  /*11410*/  LDC.64 R40, c[0x0][0x278] ;  /* 0x00009e00ff287b82 */ /* 0x001e220000000a00 */
[----:B------:R-:W-:Y:S01]  /*11420*/  IMAD R37, R12, 0x4, R3 ;  /* 0x000000040c257824 */ /* 0x000fe200078e0203 */
[----:B0-----:R-:W-:-:S04]  /*11430*/  ISETP.NE.U32.AND P0, PT, R40, RZ, PT ;  /* 0x000000ff2800720c */ /* 0x001fc80003f05070 */
[----:B------:R-:W-:-:S13]  /*11440*/  ISETP.NE.AND.EX P0, PT, R41, RZ, PT, P0 ;  /* 0x000000ff2900720c */ /* 0x000fda0003f05300 */
[----:B-1---5:R-:W-:Y:S05]  /*11450*/  @!P0 BRA `(.L_x_8377) ;  /* 0x0000001c00f08947 */ /* 0x022fea0003800000 */
[----:B------:R-:W2:Y:S01]  /*11460*/  LDL R36, [R37] ;  /* 0x0000000025247983 */ /* 0x000ea20000100800 */
[----:B------:R-:W-:Y:S01]  /*11470*/  ULDC.64 UR4, c[0x0][0x210] ;  /* 0x0000840000047ab9 */ /* 0x000fe20000000a00 */
[----:B------:R-:W0:Y:S02]  /*11480*/  LDC R23, c[0x0][0x2d8] ;  /* 0x0000b600ff177b82 */ /* 0x000e240000000800 */
[----:B------:R-:W3:Y:S01]  /*11490*/  LDG.E R34, desc[UR6][R28.64] ;  /* 0x000000061c227981 */ /* 0x000ee2000c1e1900 */
        /* <DEDUP_REMOVED lines=9> */
[----:B------:R0:W4:Y:S02]  /*11530*/  F2I.FTZ.U32.TRUNC.NTZ R21, R20 ;  /* 0x0000001400157305 */ /* 0x000124000021f000 */
[----:B0-----:R-:W-:Y:S02]  /*11540*/  IMAD.MOV.U32 R20, RZ, RZ, RZ ;  /* 0x000000ffff147224 */ /* 0x001fe400078e00ff */
[----:B----4-:R-:W-:-:S04]  /*11550*/  IMAD.MOV R43, RZ, RZ, -R21 ;  /* 0x000000ffff2b7224 */ /* 0x010fc800078e0a15 */
[----:B-1----:R-:W-:-:S04]  /*11560*/  IMAD R39, R43, R42, RZ ;  /* 0x0000002a2b277224 */ /* 0x002fc800078e02ff */
        /* <DEDUP_REMOVED lines=16> */
[----:B------:R-:W0:Y:S02]  /*11670*/  LDC R22, c[0x0][0x2d4] ;  /* 0x0000b500ff167b82 */ /* 0x000e240000000800 */
[----:B0-----:R-:W-:-:S13]  /*11680*/  ISETP.GE.AND P0, PT, R12, R22, PT ;  /* 0x000000160c00720c */ /* 0x001fda0003f06270 */
[----:B------:R-:W-:Y:S05]  /*11690*/  @P0 BRA `(.L_x_8378) ;  /* 0x0000002000ec0947 */ /* 0x000fea0003800000 */
[----:B------:R-:W2:Y:S01]  /*116a0*/  LDG.E R37, desc[UR6][R30.64] ;  /* 0x000000061e257981 */ /* 0x000ea2000c1e1900 */
[----:B------:R-:W-:-:S05]  /*116b0*/  IMAD R21, R12, 0x2, R3 ;  /* 0x000000020c157824 */ /* 0x000fca00078e0203 */
        /* <DEDUP_REMOVED lines=15> */
.L_x_8382:
[----:B------:R-:W-:-:S04]  /*117b0*/  VIADD R41, R18, UR4 ;  /* 0x0000000412297c36 */ /* 0x000fc80008000000 */
        /* <DEDUP_REMOVED lines=9> */
.L_x_8381:
[----:B------:R-:W0:Y:S01]  /*11850*/  LDG.E R21, desc[UR6][R30.64] ;  /* 0x000000061e157981 */ /* 0x000e22000c1e1900 */
[----:B------:R-:W-:Y:S01]  /*11860*/  IMAD.MOV.U32 R39, RZ, RZ, 0x7f7fffff ;  /* 0x7f7fffffff277424 */ /* 0x000fe200078e00ff */
[----:B------:R-:W-:Y:S01]  /*11870*/  ISETP.GE.U32.AND P0, PT, R16, 0x3, PT ;  /* 0x000000031000780c */ /* 0x000fe20003f06070 */
[----:B0-----:R-:W-:Y:S02]  /*11880*/  VIADD R37, R21, 0xffffffff ;  /* 0xffffffff15257836 */ /* 0x001fe40000000000 */
[----:B------:R-:W-:-:S03]  /*11890*/  IMAD.MOV.U32 R21, RZ, RZ, RZ ;  /* 0x000000ffff157224 */ /* 0x000fc600078e00ff */
[----:B------:R0:W-:Y:S04]  /*118a0*/  STG.E desc[UR6][R30.64], R37 ;  /* 0x000000251e007986 */ /* 0x0001e8000c101906 */
[----:B------:R0:W-:Y:S04]  /*118b0*/  STG.E desc[UR6][R32.64], R39 ;  /* 0x0000002720007986 */ /* 0x0001e8000c101906 */
[----:B------:R0:W-:Y:S01]  /*118c0*/  STG.E desc[UR6][R40.64], R20 ;  /* 0x0000001428007986 */ /* 0x0001e2000c101906 */
[----:B------:R-:W-:Y:S05]  /*118d0*/  @!P0 BRA `(.L_x_8383) ;  /* 0x0000000400e88947 */ /* 0x000fea0003800000 */
[----:B0-----:R0:W5:Y:S01]  /*118e0*/  LDG.E R37, desc[UR6][R32.64] ;  /* 0x0000000620257981 */ /* 0x001162000c1e1900 */
[----:B------:R-:W-:Y:S01]  /*118f0*/  ISETP.GT.AND P0, PT, R17, RZ, PT ;  /* 0x000000ff1100720c */ /* 0x000fe20003f04270 */
[----:B------:R-:W-:Y:S02]  /*11900*/  IMAD.MOV.U32 R21, RZ, RZ, RZ ;  /* 0x000000ffff157224 */ /* 0x000fe400078e00ff */
[----:B------:R-:W-:-:S10]  /*11910*/  IMAD.MOV.U32 R34, RZ, RZ, R17 ;  /* 0x000000ffff227224 */ /* 0x000fd400078e0011 */
[----:B0-----:R-:W-:Y:S05]  /*11920*/  @!P0 BRA `(.L_x_8384) ;  /* 0x00000004008c8947 */ /* 0x001fea0003800000 */
[----:B------:R-:W-:Y:S02]  /*11930*/  ISETP.GT.AND P2, PT, R34, 0xc, PT ;  /* 0x0000000c2200780c */ /* 0x000fe40003f44270 */
[----:B------:R-:W-:-:S11]  /*11940*/  PLOP3.LUT P0, PT, PT, PT, PT, 0x80, 0x0 ;  /* 0x000000000000781c */ /* 0x000fd60003f0f070 */
[----:B------:R-:W-:Y:S05]  /*11950*/  @!P2 BRA `(.L_x_8385) ;  /* 0x0000000000f4a947 */ /* 0x000fea0003800000 */
[----:B------:R-:W-:-:S13]  /*11960*/  PLOP3.LUT P0, PT, PT, PT, PT, 0x8, 0x0 ;  /* 0x000000000000781c */ /* 0x000fda0003f0e170 */
.L_x_8386:
        /* <DEDUP_REMOVED lines=11> */
[----:B------:R-:W3:Y:S01]  /*11a20*/  LDG.E R42, desc[UR6][R40.64+0xc] ;  /* 0x00000c06282a7981 */ /* 0x000ee2000c1e1900 */
[----:B------:R-:W-:Y:S02]  /*11a30*/  IADD3 R43, R18, 0x4, R21 ;  /* 0x00000004122b7810 */ /* 0x000fe40007ffe015 */
[----:B---3--:R-:W-:-:S03]  /*11a40*/  FMNMX.FTZ R47, R45, R42, PT ;  /* 0x0000002a2d2f7209 */ /* 0x008fc60003810000 */
        /* <DEDUP_REMOVED lines=46> */
.L_x_8385:
[----:B------:R-:W-:-:S13]  /*11d30*/  ISETP.GT.AND P2, PT, R34, 0x4, PT ;  /* 0x000000042200780c */ /* 0x000fda0003f44270 */
[----:B------:R-:W-:Y:S05]  /*11d40*/  @!P2 BRA `(.L_x_8387) ;  /* 0x00000000007ca947 */ /* 0x000fea0003800000 */
[----:B-1----:R-:W-:-:S04]  /*11d50*/  IMAD.IADD R41, R18, 0x1, R21 ;  /* 0x0000000112297824 */ /* 0x002fc800078e0215 */
        /* <DEDUP_REMOVED lines=15> */
[----:B------:R-:W3:Y:S02]  /*11e50*/  LDG.E R44, desc[UR6][R42.64] ;  /* 0x000000062a2c7981 */ /* 0x000ee4000c1e1900 */
[----:B---3--:R-:W-:-:S05]  /*11e60*/  FMNMX.FTZ R49, R47, R44, PT ;  /* 0x0000002c2f317209 */ /* 0x008fca0003810000 */
[----:B------:R2:W-:Y:S04]  /*11e70*/  STG.E desc[UR6][R32.64], R49 ;  /* 0x0000003120007986 */ /* 0x0005e8000c101906 */
[----:B------:R-:W0:Y:S02]  /*11e80*/  LDG.E R44, desc[UR6][R42.64+0x4] ;  /* 0x000004062a2c7981 */ /* 0x000e24000c1e1900 */
[----:B0-----:R-:W-:-:S05]  /*11e90*/  FMNMX.FTZ R39, R49, R44, PT ;  /* 0x0000002c31277209 */ /* 0x001fca0003810000 */
[----:B------:R2:W-:Y:S04]  /*11ea0*/  STG.E desc[UR6][R32.64], R39 ;  /* 0x0000002720007986 */ /* 0x0005e8000c101906 */
[----:B------:R-:W3:Y:S02]  /*11eb0*/  LDG.E R40, desc[UR6][R42.64+0x8] ;  /* 0x000008062a287981 */ /* 0x000ee4000c1e1900 */
[----:B---3--:R-:W-:-:S05]  /*11ec0*/  FMNMX.FTZ R41, R39, R40, PT ;  /* 0x0000002827297209 */ /* 0x008fca0003810000 */
[----:B------:R2:W-:Y:S04]  /*11ed0*/  STG.E desc[UR6][R32.64], R41 ;  /* 0x0000002920007986 */ /* 0x0005e8000c101906 */
[----:B------:R-:W3:Y:S01]  /*11ee0*/  LDG.E R40, desc[UR6][R42.64+0xc] ;  /* 0x00000c062a287981 */ /* 0x000ee2000c1e1900 */
[----:B------:R-:W-:Y:S01]  /*11ef0*/  PLOP3.LUT P0, PT, PT, PT, PT, 0x8, 0x0 ;  /* 0x000000000000781c */ /* 0x000fe20003f0e170 */
[----:B------:R-:W-:Y:S02]  /*11f00*/  VIADD R34, R34, 0xfffffff8 ;  /* 0xfffffff822227836 */ /* 0x000fe40000000000 */
[----:B------:R-:W-:Y:S01]  /*11f10*/  VIADD R21, R21, 0x8 ;  /* 0x0000000815157836 */ /* 0x000fe20000000000 */
[----:B---3--:R-:W-:-:S05]  /*11f20*/  FMNMX.FTZ R37, R41, R40, PT ;  /* 0x0000002829257209 */ /* 0x008fca0003810000 */
[----:B------:R2:W-:Y:S04]  /*11f30*/  STG.E desc[UR6][R32.64], R37 ;  /* 0x0000002520007986 */ /* 0x0005e8000c101906 */
.L_x_8387:
[----:B------:R-:W-:-:S13]  /*11f40*/  ISETP.NE.OR P0, PT, R34, RZ, P0 ;  /* 0x000000ff2200720c */ /* 0x000fda0000705670 */
[----:B------:R-:W-:Y:S05]  /*11f50*/  @!P0 BRA `(.L_x_8383) ;  /* 0x0000000000488947 */ /* 0x000fea0003800000 */
.L_x_8384:
        /* <DEDUP_REMOVED lines=18> */
.L_x_8383:
[----:B------:R-:W-:Y:S01]  /*12080*/  ISETP.NE.AND P0, PT, R14, RZ, PT ;  /* 0x000000ff0e00720c */ /* 0x000fe20003f05270 */
[----:B0123-5:R-:W-:-:S12]  /*12090*/  IMAD.U32 R37, RZ, RZ, UR4 ;  /* 0x00000004ff257e24 */ /* 0x02ffd8000f8e00ff */
[----:B------:R-:W-:Y:S05]  /*120a0*/  @!P0 BRA `(.L_x_8379) ;  /* 0x0000000000448947 */ /* 0x000fea0003800000 */
[----:B------:R-:W-:Y:S01]  /*120b0*/  IMAD.IADD R21, R18, 0x1, R21 ;  /* 0x0000000112157824 */ /* 0x000fe200078e0215 */
[----:B------:R-:W2:Y:S03]  /*120c0*/  LDG.E R34, desc[UR6][R32.64] ;  /* 0x0000000620227981 */ /* 0x000ea6000c1e1900 */
[----:B------:R-:W-:-:S05]  /*120d0*/  IMAD.WIDE R22, R21, 0x4, R22 ;  /* 0x0000000415167825 */ /* 0x000fca00078e0216 */
[----:B------:R-:W2:Y:S01]  /*120e0*/  LDG.E R21, desc[UR6][R22.64] ;  /* 0x0000000616157981 */ /* 0x000ea2000c1e1900 */
[----:B------:R-:W-:Y:S01]  /*120f0*/  ISETP.NE.AND P0, PT, R14, 0x1, PT ;  /* 0x000000010e00780c */ /* 0x000fe20003f05270 */
[----:B------:R-:W-:Y:S01]  /*12100*/  IMAD.U32 R37, RZ, RZ, UR4 ;  /* 0x00000004ff257e24 */ /* 0x000fe2000f8e00ff */
[----:B--2---:R-:W-:-:S05]  /*12110*/  FMNMX.FTZ R34, R21, R34, PT ;  /* 0x0000002215227209 */ /* 0x004fca0003810000 */
[----:B------:R0:W-:Y:S06]  /*12120*/  STG.E desc[UR6][R32.64], R34 ;  /* 0x0000002220007986 */ /* 0x0001ec000c101906 */
[----:B------:R-:W-:Y:S05]  /*12130*/  @!P0 BRA `(.L_x_8379) ;  /* 0x0000000000208947 */ /* 0x000fea0003800000 */
[----:B------:R-:W0:Y:S01]  /*12140*/  LDG.E R21, desc[UR6][R22.64+0x4] ;  /* 0x0000040616157981 */ /* 0x000e22000c1e1900 */
[----:B------:R-:W-:Y:S02]  /*12150*/  ISETP.NE.AND P0, PT, R14, 0x2, PT ;  /* 0x000000020e00780c */ /* 0x000fe40003f05270 */
[----:B0-----:R-:W-:-:S05]  /*12160*/  FMNMX.FTZ R34, R34, R21, PT ;  /* 0x0000001522227209 */ /* 0x001fca0003810000 */
[----:B------:R1:W-:Y:S06]  /*12170*/  STG.E desc[UR6][R32.64], R34 ;  /* 0x0000002220007986 */ /* 0x0003ec000c101906 */
[----:B------:R-:W2:Y:S01]  /*12180*/  @P0 LDG.E R21, desc[UR6][R22.64+0x8] ;  /* 0x0000080616150981 */ /* 0x000ea2000c1e1900 */
[----:B------:R-:W-:Y:S01]  /*12190*/  IMAD.U32 R37, RZ, RZ, UR4 ;  /* 0x00000004ff257e24 */ /* 0x000fe2000f8e00ff */
[----:B--2---:R-:W-:-:S05]  /*121a0*/  @P0 FMNMX.FTZ R21, R34, R21, PT ;  /* 0x0000001522150209 */ /* 0x004fca0003810000 */
[----:B------:R1:W-:Y:S02]  /*121b0*/  @P0 STG.E desc[UR6][R32.64], R21 ;  /* 0x0000001520000986 */ /* 0x0003e4000c101906 */
.L_x_8379:
[----:B------:R-:W2:Y:S01]  /*121c0*/  LDG.E R39, desc[UR6][R28.64] ;  /* 0x000000061c277981 */ /* 0x000ea2000c1e1900 */
[----:B------:R-:W3:Y:S01]  /*121d0*/  LDC R42, c[0x0][0x2b0] ;  /* 0x0000ac00ff2a7b82 */ /* 0x000ee20000000800 */
[----:B-1----:R-:W-:Y:S01]  /*121e0*/  IMAD.IADD R21, R18, 0x1, R37 ;  /* 0x0000000112157824 */ /* 0x002fe200078e0225 */
[----:B------:R-:W-:Y:S01]  /*121f0*/  ULDC UR8, c[0x0][0x2c0] ;  /* 0x0000b00000087ab9 */ /* 0x000fe20000000800 */
[----:B------:R-:W-:Y:S01]  /*12200*/  ULDC.64 UR10, c[0x0][0x268] ;  /* 0x00009a00000a7ab9 */ /* 0x000fe20000000a00 */
[----:B------:R-:W-:Y:S01]  /*12210*/  ULDC.64 UR4, c[0x0][0x218] ;  /* 0x0000860000047ab9 */ /* 0x000fe20000000a00 */
[----:B------:R-:W-:Y:S02]  /*12220*/  ISETP.NE.U32.AND P0, PT, RZ, UR10, PT ;  /* 0x0000000aff007c0c */ /* 0x000fe4000bf05070 */
[----:B0-----:R-:W-:Y:S01]  /*12230*/  LEA R34, P4, R35, UR4, 0x1 ;  /* 0x0000000423227c11 */ /* 0x001fe2000f8808ff */
[----:B------:R-:W0:Y:S01]  /*12240*/  LDC.64 R22, c[0x0][0x248] ;  /* 0x00009200ff167b82 */ /* 0x000e220000000a00 */
[----:B------:R-:W-:-:S02]  /*12250*/  ISETP.NE.AND.EX P0, PT, RZ, UR11, PT, P0 ;  /* 0x0000000bff007c0c */ /* 0x000fc4000bf05300 */
[----:B------:R-:W-:-:S05]  /*12260*/  LEA.HI.X R35, R35, UR5, R36, 0x1, P4 ;  /* 0x0000000523237c11 */ /* 0x000fca000a0f0c24 */
[----:B------:R-:W1:Y:S01]  /*12270*/  LDC.64 R40, c[0x0][0x268] ;  /* 0x00009a00ff287b82 */ /* 0x000e620000000a00 */
[----:B---3--:R-:W-:Y:S01]  /*12280*/  IMAD R37, R21, UR8, R42 ;  /* 0x0000000815257c24 */ /* 0x008fe2000f8e022a */
[----:B------:R-:W-:-:S03]  /*12290*/  ISETP.GE.AND P2, PT, R42, 0x1, PT ;  /* 0x000000012a00780c */ /* 0x000fc60003f46270 */
[----:B0-----:R-:W-:-:S04]  /*122a0*/  IMAD.WIDE R22, R37, 0x4, R22 ;  /* 0x0000000425167825 */ /* 0x001fc800078e0216 */
[----:B-1----:R-:W-:Y:S01]  /*122b0*/  IMAD.WIDE R36, R37, 0x4, R40 ;  /* 0x0000000425247825 */ /* 0x002fe200078e0228 */
[----:B--2---:R0:W-:Y:S01]  /*122c0*/  STG.E desc[UR6][R22.64], R39 ;  /* 0x0000002716007986 */ /* 0x0041e2000c101906 */
[----:B------:R-:W-:Y:S05]  /*122d0*/  @!P0 BRA `(.L_x_8388) ;  /* 0x0000000000e88947 */ /* 0x000fea0003800000 */
[----:B0-----:R-:W2:Y:S01]  /*122e0*/  LDG.E.U16.CONSTANT R39, desc[UR6][R34.64] ;  /* 0x0000000622277981 */ /* 0x001ea2000c1e9500 */
[----:B------:R-:W0:Y:S01]  /*122f0*/  LDC R45, c[0x0][0x2d8] ;  /* 0x0000b600ff2d7b82 */ /* 0x000e220000000800 */
[----:B------:R-:W-:Y:S02]  /*12300*/  UMOV UR4, 0x400 ;  /* 0x0000040000047882 */ /* 0x000fe40000000000 */
[----:B------:R-:W-:-:S05]  /*12310*/  UIADD3 UR4, UR4, 0x188, URZ ;  /* 0x0000018804047890 */ /* 0x000fca000fffe03f */
[----:B------:R-:W1:Y:S08]  /*12320*/  LDC R42, c[0x0][0x2d4] ;  /* 0x0000b500ff2a7b82 */ /* 0x000e700000000800 */
[----:B------:R-:W3:Y:S01]  /*12330*/  S2UR UR5, SR_CgaCtaId ;  /* 0x00000000000579c3 */ /* 0x000ee20000008800 */
[----:B0-----:R-:W-:-:S04]  /*12340*/  IABS R43, R45 ;  /* 0x0000002d002b7213 */ /* 0x001fc80000000000 */
[----:B------:R-:W0:Y:S01]  /*12350*/  I2F.RP R44, R43 ;  /* 0x0000002b002c7306 */ /* 0x000e220000209400 */
[----:B-1----:R-:W-:Y:S01]  /*12360*/  IABS R49, R42 ;  /* 0x0000002a00317213 */ /* 0x002fe20000000000 */
[----:B---3--:R-:W-:-:S06]  /*12370*/  ULEA UR4, UR5, UR4, 0x18 ;  /* 0x0000000405047291 */ /* 0x008fcc000f8ec03f */
[----:B0-----:R-:W0:Y:S02]  /*12380*/  MUFU.RCP R44, R44 ;  /* 0x0000002c002c7308 */ /* 0x001e240000001000 */
[----:B0-----:R-:W-:Y:S01]  /*12390*/  VIADD R40, R44, 0xffffffe ;  /* 0x0ffffffe2c287836 */ /* 0x001fe20000000000 */
[----:B------:R-:W-:-:S05]  /*123a0*/  IABS R44, R38 ;  /* 0x00000026002c7213 */ /* 0x000fca0000000000 */
[----:B------:R0:W1:Y:S02]  /*123b0*/  F2I.FTZ.U32.TRUNC.NTZ R41, R40 ;  /* 0x0000002800297305 */ /* 0x000064000021f000 */
[----:B0-----:R-:W-:Y:S02]  /*123c0*/  IMAD.MOV.U32 R40, RZ, RZ, RZ ;  /* 0x000000ffff287224 */ /* 0x001fe400078e00ff */
[----:B-1----:R-:W-:-:S04]  /*123d0*/  IMAD.MOV R46, RZ, RZ, -R41 ;  /* 0x000000ffff2e7224 */ /* 0x002fc800078e0a29 */
[----:B------:R-:W-:Y:S02]  /*123e0*/  IMAD R47, R46, R43, RZ ;  /* 0x0000002b2e2f7224 */ /* 0x000fe400078e02ff */
[----:B------:R-:W0:Y:S02]  /*123f0*/  I2F.RP R46, R49 ;  /* 0x00000031002e7306 */ /* 0x000e240000209400 */
[----:B------:R-:W-:-:S06]  /*12400*/  IMAD.HI.U32 R47, R41, R47, R40 ;  /* 0x0000002f292f7227 */ /* 0x000fcc00078e0028 */
[----:B------:R-:W-:-:S04]  /*12410*/  IMAD.HI.U32 R47, R47, R44, RZ ;  /* 0x0000002c2f2f7227 */ /* 0x000fc800078e00ff */
[----:B------:R-:W-:Y:S01]  /*12420*/  IMAD.MOV R40, RZ, RZ, -R47 ;  /* 0x000000ffff287224 */ /* 0x000fe200078e0a2f */
[----:B0-----:R-:W0:Y:S03]  /*12430*/  MUFU.RCP R46, R46 ;  /* 0x0000002e002e7308 */ /* 0x001e260000001000 */
[----:B------:R-:W-:-:S05]  /*12440*/  IMAD R40, R43, R40, R44 ;  /* 0x000000282b287224 */ /* 0x000fca00078e022c */
[----:B------:R-:W-:Y:S01]  /*12450*/  ISETP.GT.U32.AND P5, PT, R43, R40, PT ;  /* 0x000000282b00720c */ /* 0x000fe20003fa4070 */
[----:B0-----:R-:W-:-:S12]  /*12460*/  VIADD R41, R46, 0xffffffe ;  /* 0x0ffffffe2e297836 */ /* 0x001fd80000000000 */
[----:B------:R-:W-:Y:S02]  /*12470*/  @!P5 IMAD.IADD R40, R40, 0x1, -R43 ;  /* 0x000000012828d824 */ /* 0x000fe400078e0a2b */
[----:B------:R-:W-:Y:S01]  /*12480*/  @!P5 VIADD R47, R47, 0x1 ;  /* 0x000000012f2fd836 */ /* 0x000fe20000000000 */
[----:B------:R-:W-:Y:S01]  /*12490*/  ISETP.NE.AND P5, PT, R45, RZ, PT ;  /* 0x000000ff2d00720c */ /* 0x000fe20003fa5270 */
[----:B------:R-:W0:Y:S01]  /*124a0*/  F2I.FTZ.U32.TRUNC.NTZ R41, R41 ;  /* 0x0000002900297305 */ /* 0x000e22000021f000 */
[----:B------:R-:W-:Y:S02]  /*124b0*/  ISETP.GE.U32.AND P4, PT, R40, R43, PT ;  /* 0x0000002b2800720c */ /* 0x000fe40003f86070 */
[----:B------:R-:W-:-:S04]  /*124c0*/  LOP3.LUT R40, R38, R45, RZ, 0x3c, !PT ;  /* 0x0000002d26287212 */ /* 0x000fc800078e3cff */
[----:B------:R-:W-:-:S07]  /*124d0*/  ISETP.GE.AND P0, PT, R40, RZ, PT ;  /* 0x000000ff2800720c */ /* 0x000fce0003f06270 */
[----:B------:R-:W-:Y:S02]  /*124e0*/  @P4 VIADD R47, R47, 0x1 ;  /* 0x000000012f2f4836 */ /* 0x000fe40000000000 */
[----:B0-----:R-:W-:Y:S02]  /*124f0*/  IMAD.MOV R40, RZ, RZ, -R41 ;  /* 0x000000ffff287224 */ /* 0x001fe400078e0a29 */
[----:B------:R-:W-:-:S04]  /*12500*/  IMAD.MOV.U32 R43, RZ, RZ, R47 ;  /* 0x000000ffff2b7224 */ /* 0x000fc800078e002f */
        /* <DEDUP_REMOVED lines=23> */
.L_x_8388:
        /* <DEDUP_REMOVED lines=11> */
[----:B0-----:R-:W-:-:S06]  /*12730*/  VIADD R42, R40, 0xffffffe ;  /* 0x0ffffffe282a7836 */ /* 0x001fcc0000000000 */
[----:B------:R0:W1:Y:S02]  /*12740*/  F2I.FTZ.U32.TRUNC.NTZ R43, R42 ;  /* 0x0000002a002b7305 */ /* 0x000064000021f000 */
[----:B0-----:R-:W-:Y:S02]  /*12750*/  IMAD.MOV.U32 R42, RZ, RZ, RZ ;  /* 0x000000ffff2a7224 */ /* 0x001fe400078e00ff */
[----:B-1----:R-:W-:-:S04]  /*12760*/  IMAD.MOV R44, RZ, RZ, -R43 ;  /* 0x000000ffff2c7224 */ /* 0x002fc800078e0a2b */
[----:B------:R-:W-:Y:S02]  /*12770*/  IMAD R47, R44, R39, RZ ;  /* 0x000000272c2f7224 */ /* 0x000fe400078e02ff */
[----:B------:R-:W-:Y:S02]  /*12780*/  IMAD.MOV.U32 R44, RZ, RZ, R46 ;  /* 0x000000ffff2c7224 */ /* 0x000fe400078e002e */
[----:B------:R-:W-:-:S04]  /*12790*/  IMAD.HI.U32 R47, R43, R47, R42 ;  /* 0x0000002f2b2f7227 */ /* 0x000fc800078e002a */
[----:B------:R-:W-:Y:S02]  /*127a0*/  IMAD.MOV.U32 R43, RZ, RZ, R48 ;  /* 0x000000ffff2b7224 */ /* 0x000fe400078e0030 */
[----:B------:R-:W-:Y:S02]  /*127b0*/  IMAD.HI.U32 R40, R47, R44, RZ ;  /* 0x0000002c2f287227 */ /* 0x000fe400078e00ff */
[----:B------:R-:W0:Y:S02]  /*127c0*/  I2F.RP R46, R43 ;  /* 0x0000002b002e7306 */ /* 0x000e240000209400 */
[----:B------:R-:W-:-:S04]  /*127d0*/  IMAD.MOV R42, RZ, RZ, -R40 ;  /* 0x000000ffff2a7224 */ /* 0x000fc800078e0a28 */
[----:B------:R-:W-:-:S05]  /*127e0*/  IMAD R42, R39, R42, R44 ;  /* 0x0000002a272a7224 */ /* 0x000fca00078e022c */
[----:B------:R-:W-:Y:S01]  /*127f0*/  ISETP.GT.U32.AND P0, PT, R39, R42, PT ;  /* 0x0000002a2700720c */ /* 0x000fe20003f04070 */
[----:B0-----:R-:W0:-:S12]  /*12800*/  MUFU.RCP R46, R46 ;  /* 0x0000002e002e7308 */ /* 0x001e180000001000 */
[----:B------:R-:W-:Y:S02]  /*12810*/  @!P0 IMAD.IADD R42, R42, 0x1, -R39 ;  /* 0x000000012a2a8824 */ /* 0x000fe400078e0a27 */
[----:B------:R-:W-:Y:S01]  /*12820*/  @!P0 VIADD R40, R40, 0x1 ;  /* 0x0000000128288836 */ /* 0x000fe20000000000 */
[----:B------:R-:W-:Y:S02]  /*12830*/  ISETP.NE.AND P0, PT, R45, RZ, PT ;  /* 0x000000ff2d00720c */ /* 0x000fe40003f05270 */
[----:B------:R-:W-:Y:S01]  /*12840*/  ISETP.GE.U32.AND P2, PT, R42, R39, PT ;  /* 0x000000272a00720c */ /* 0x000fe20003f46070 */
[----:B0-----:R-:W-:-:S04]  /*12850*/  VIADD R44, R46, 0xffffffe ;  /* 0x0ffffffe2e2c7836 */ /* 0x001fc80000000000 */
[----:B------:R-:W0:Y:S08]  /*12860*/  F2I.FTZ.U32.TRUNC.NTZ R39, R44 ;  /* 0x0000002c00277305 */ /* 0x000e30000021f000 */
[----:B------:R-:W-:-:S04]  /*12870*/  @P2 VIADD R40, R40, 0x1 ;  /* 0x0000000128282836 */ /* 0x000fc80000000000 */
[----:B------:R-:W-:Y:S01]  /*12880*/  @!P4 IMAD.MOV R40, RZ, RZ, -R40 ;  /* 0x000000ffff28c224 */ /* 0x000fe200078e0a28 */
[----:B------:R-:W-:Y:S02]  /*12890*/  @!P0 LOP3.LUT R40, RZ, R45, RZ, 0x33, !PT ;  /* 0x0000002dff288212 */ /* 0x000fe400078e33ff */
[----:B------:R-:W-:Y:S01]  /*128a0*/  ISETP.NE.AND P4, PT, R41, RZ, PT ;  /* 0x000000ff2900720c */ /* 0x000fe20003f85270 */
[----:B0-----:R-:W-:Y:S01]  /*128b0*/  IMAD.MOV R38, RZ, RZ, -R39 ;  /* 0x000000ffff267224 */ /* 0x001fe200078e0a27 */
[----:B------:R-:W-:Y:S02]  /*128c0*/  IABS R42, R40 ;  /* 0x00000028002a7213 */ /* 0x000fe40000000000 */
[----:B------:R-:W-:Y:S01]  /*128d0*/  ISETP.GE.AND P2, PT, R40, RZ, PT ;  /* 0x000000ff2800720c */ /* 0x000fe20003f46270 */
[----:B------:R-:W-:Y:S02]  /*128e0*/  IMAD R45, R38, R43, RZ ;  /* 0x0000002b262d7224 */ /* 0x000fe400078e02ff */
[----:B------:R-:W-:-:S02]  /*128f0*/  IMAD.MOV.U32 R38, RZ, RZ, RZ ;  /* 0x000000ffff267224 */ /* 0x000fc400078e00ff */
[----:B------:R-:W-:Y:S02]  /*12900*/  IMAD.U32 R40, RZ, RZ, UR4 ;  /* 0x00000004ff287e24 */ /* 0x000fe4000f8e00ff */
        /* <DEDUP_REMOVED lines=32> */
[----:B0----5:R-:W-:Y:S01]  /*12b10*/  IMAD R45, R7, R41, R44 ;  /* 0x00000029072d7224 */ /* 0x021fe200078e022c */
[----:B------:R-:W0:Y:S03]  /*12b20*/  @P1 LDC.64 R42, c[0x0][0x2a8] ;  /* 0x0000aa00ff2a1b82 */ /* 0x000e260000000a00 */
        /* <DEDUP_REMOVED lines=14> */
[----:B-1---5:R-:W-:-:S04]  /*12c10*/  IMAD R45, R8, R41, R44 ;  /* 0x00000029082d7224 */ /* 0x022fc800078e022c */
[C---:B------:R-:W-:Y:S02]  /*12c20*/  IMAD.WIDE R42, R45.reuse, 0x4, R38 ;  /* 0x000000042d2a7825 */ /* 0x040fe400078e0226 */
[----:B------:R-:W0:Y:S04]  /*12c30*/  @P1 LDC.64 R38, c[0x0][0x2a8] ;  /* 0x0000aa00ff261b82 */ /* 0x000e280000000a00 */
        /* <DEDUP_REMOVED lines=8> */
[----:B---3--:R2:W-:Y:S04]  /*12cc0*/  @P1 STG.E desc[UR6][R36.64+-0xc], R39 ;  /* 0xfffff42724001986 */ /* 0x0085e8000c101906 */
[----:B------:R2:W5:Y:S01]  /*12cd0*/  LDG.E R44, desc[UR6][R44.64] ;  /* 0x000000062c2c7981 */ /* 0x000562000c1e1900 */
[----:B------:R-:W-:-:S07]  /*12ce0*/  IMAD.MOV.U32 R40, RZ, RZ, R10 ;  /* 0x000000ffff287224 */ /* 0x000fce00078e000a */
.L_x_8390:
[----:B------:R-:W-:Y:S05]  /*12cf0*/  @!P3 BRA `(.L_x_8389) ;  /* 0x000000040068b947 */ /* 0x000fea0003800000 */
[----:B012---:R-:W0:Y:S01]  /*12d00*/  LDC.64 R36, c[0x0][0x288] ;  /* 0x0000a200ff247b82 */ /* 0x007e220000000a00 */
[----:B------:R-:W-:Y:S01]  /*12d10*/  IMAD R23, R21, UR8, R40 ;  /* 0x0000000815177c24 */ /* 0x000fe2000f8e0228 */
[----:B------:R-:W-:Y:S01]  /*12d20*/  ULDC UR4, c[0x0][0x2b8] ;  /* 0x0000ae0000047ab9 */ /* 0x000fe20000000800 */
[C---:B------:R-:W-:Y:S02]  /*12d30*/  VIADD R43, R40.reuse, 0xfffffffe ;  /* 0xfffffffe282b7836 */ /* 0x040fe40000000000 */
[C---:B------:R-:W-:Y:S02]  /*12d40*/  VIADD R45, R40.reuse, 0xfffffffd ;  /* 0xfffffffd282d7836 */ /* 0x040fe40000000000 */
[C---:B------:R-:W-:Y:S02]  /*12d50*/  VIADD R47, R40.reuse, 0xfffffffc ;  /* 0xfffffffc282f7836 */ /* 0x040fe40000000000 */
[----:B------:R-:W-:Y:S02]  /*12d60*/  VIADD R49, R40, 0xffffffff ;  /* 0xffffffff28317836 */ /* 0x000fe40000000000 */
[----:B------:R-:W-:-:S04]  /*12d70*/  IMAD.WIDE R38, R23, 0x4, R26 ;  /* 0x0000000417267825 */ /* 0x000fc800078e021a */
[----:B------:R-:W-:-:S04]  /*12d80*/  IMAD.WIDE R22, R23, 0x4, R24 ;  /* 0x0000000417167825 */ /* 0x000fc800078e0218 */
[--C-:B------:R-:W-:Y:S02]  /*12d90*/  IMAD R54, R43, UR4, R4.reuse ;  /* 0x000000042b367c24 */ /* 0x100fe4000f8e0204 */
[--C-:B------:R-:W-:Y:S02]  /*12da0*/  IMAD R46, R45, UR4, R4.reuse ;  /* 0x000000042d2e7c24 */ /* 0x100fe4000f8e0204 */
[--C-:B------:R-:W-:Y:S02]  /*12db0*/  IMAD R52, R47, UR4, R4.reuse ;  /* 0x000000042f347c24 */ /* 0x100fe4000f8e0204 */
[----:B------:R-:W-:Y:S01]  /*12dc0*/  IMAD R56, R49, UR4, R4 ;  /* 0x0000000431387c24 */ /* 0x000fe2000f8e0204 */
[----:B------:R-:W-:Y:S01]  /*12dd0*/  ULDC.64 UR4, c[0x0][0x290] ;  /* 0x0000a40000047ab9 */ /* 0x000fe20000000a00 */
[----:B------:R-:W-:Y:S02]  /*12de0*/  IMAD.MOV.U32 R48, RZ, RZ, R22 ;  /* 0x000000ffff307224 */ /* 0x000fe400078e0016 */
[----:B------:R-:W-:-:S02]  /*12df0*/  IMAD R54, R54, R41, RZ ;  /* 0x0000002936367224 */ /* 0x000fc400078e02ff */
[-C--:B------:R-:W-:Y:S02]  /*12e00*/  IMAD R46, R46, R41.reuse, RZ ;  /* 0x000000292e2e7224 */ /* 0x080fe400078e02ff */
[-C--:B------:R-:W-:Y:S02]  /*12e10*/  IMAD R52, R52, R41.reuse, RZ ;  /* 0x0000002934347224 */ /* 0x080fe400078e02ff */
[----:B------:R-:W-:Y:S02]  /*12e20*/  IMAD R56, R56, R41, RZ ;  /* 0x0000002938387224 */ /* 0x000fe400078e02ff */
[----:B------:R-:W-:Y:S02]  /*12e30*/  IMAD.MOV.U32 R47, RZ, RZ, R38 ;  /* 0x000000ffff2f7224 */ /* 0x000fe400078e0026 */
[----:B------:R-:W-:Y:S02]  /*12e40*/  IMAD.MOV.U32 R50, RZ, RZ, R39 ;  /* 0x000000ffff327224 */ /* 0x000fe400078e0027 */
[----:B------:R-:W-:-:S02]  /*12e50*/  IMAD.MOV.U32 R51, RZ, RZ, R23 ;  /* 0x000000ffff337224 */ /* 0x000fc400078e0017 */
[----:B------:R-:W-:-:S07]  /*12e60*/  VIADD R22, R40, 0x4 ;  /* 0x0000000428167836 */ /* 0x000fce0000000000 */
.L_x_8391:
[----:B---3-5:R-:W-:Y:S01]  /*12e70*/  IMAD.IADD R43, R56, 0x1, R44 ;  /* 0x00000001382b7824 */ /* 0x028fe200078e022c */
[----:B------:R-:W1:Y:S03]  /*12e80*/  @P1 LDC.64 R40, c[0x0][0x2a8] ;  /* 0x0000aa00ff281b82 */ /* 0x000e660000000a00 */
[----:B0-----:R-:W-:-:S05]  /*12e90*/  IMAD.WIDE R38, R43, 0x4, R36 ;  /* 0x000000042b267825 */ /* 0x001fca00078e0224 */
[----:B------:R0:W2:Y:S01]  /*12ea0*/  LDG.E R23, desc[UR6][R38.64] ;  /* 0x0000000626177981 */ /* 0x0000a2000c1e1900 */
[----:B------:R-:W-:Y:S01]  /*12eb0*/  SHF.R.S32.HI R42, RZ, 0x1f, R43 ;  /* 0x0000001fff2a7819 */ /* 0x000fe2000001142b */
[----:B0-----:R-:W-:Y:S02]  /*12ec0*/  IMAD.MOV.U32 R38, RZ, RZ, R47 ;  /* 0x000000ffff267224 */ /* 0x001fe400078e002f */
[----:B------:R-:W-:Y:S01]  /*12ed0*/  IMAD.MOV.U32 R39, RZ, RZ, R50 ;  /* 0x000000ffff277224 */ /* 0x000fe200078e0032 */
[----:B-1----:R-:W-:-:S04]  /*12ee0*/  @P1 LEA R40, P0, R43, R40, 0x2 ;  /* 0x000000282b281211 */ /* 0x002fc800078010ff */
[C---:B------:R-:W-:Y:S01]  /*12ef0*/  @P1 LEA.HI.X R41, R43.reuse, R41, R42, 0x2, P0 ;  /* 0x000000292b291211 */ /* 0x040fe200000f142a */
[----:B--2---:R-:W-:Y:S04]  /*12f00*/  STG.E desc[UR6][R38.64], R23 ;  /* 0x0000001726007986 */ /* 0x004fe8000c101906 */
[----:B------:R0:W2:Y:S01]  /*12f10*/  @P1 LDG.E R47, desc[UR6][R40.64] ;  /* 0x00000006282f1981 */ /* 0x0000a2000c1e1900 */
[----:B------:R-:W-:-:S04]  /*12f20*/  LEA R44, P0, R43, UR4, 0x2 ;  /* 0x000000042b2c7c11 */ /* 0x000fc8000f8010ff */
[----:B------:R-:W-:Y:S02]  /*12f30*/  LEA.HI.X R45, R43, UR5, R42, 0x2, P0 ;  /* 0x000000052b2d7c11 */ /* 0x000fe400080f142a */
[----:B------:R-:W1:Y:S01]  /*12f40*/  @P1 LDC.64 R42, c[0x0][0x2a8] ;  /* 0x0000aa00ff2a1b82 */ /* 0x000e620000000a00 */
[----:B0-----:R-:W-:Y:S02]  /*12f50*/  IMAD.MOV.U32 R40, RZ, RZ, R48 ;  /* 0x000000ffff287224 */ /* 0x001fe400078e0030 */
[----:B------:R-:W-:-:S05]  /*12f60*/  IMAD.MOV.U32 R41, RZ, RZ, R51 ;  /* 0x000000ffff297224 */ /* 0x000fca00078e0033 */
[----:B--2---:R-:W-:Y:S04]  /*12f70*/  @P1 STG.E desc[UR6][R40.64], R47 ;  /* 0x0000002f28001986 */ /* 0x004fe8000c101906 */
[----:B------:R-:W2:Y:S02]  /*12f80*/  LDG.E R45, desc[UR6][R44.64] ;  /* 0x000000062c2d7981 */ /* 0x000ea4000c1e1900 */
[----:B--2---:R-:W-:Y:S02]  /*12f90*/  IMAD.IADD R49, R45, 0x1, R54 ;  /* 0x000000012d317824 */ /* 0x004fe400078e0236 */
[----:B------:R-:W0:Y:S02]  /*12fa0*/  @P1 LDC.64 R44, c[0x0][0x2a8] ;  /* 0x0000aa00ff2c1b82 */ /* 0x000e240000000a00 */
[----:B------:R-:W-:-:S06]  /*12fb0*/  IMAD.WIDE R50, R49, 0x4, R36 ;  /* 0x0000000431327825 */ /* 0x000fcc00078e0224 */
[----:B------:R-:W2:Y:S01]  /*12fc0*/  LDG.E R51, desc[UR6][R50.64] ;  /* 0x0000000632337981 */ /* 0x000ea2000c1e1900 */
[----:B------:R-:W-:Y:S02]  /*12fd0*/  SHF.R.S32.HI R58, RZ, 0x1f, R49 ;  /* 0x0000001fff3a7819 */ /* 0x000fe40000011431 */
[----:B-1----:R-:W-:-:S04]  /*12fe0*/  @P1 LEA R42, P0, R49, R42, 0x2 ;  /* 0x0000002a312a1211 */ /* 0x002fc800078010ff */
[C---:B------:R-:W-:Y:S01]  /*12ff0*/  @P1 LEA.HI.X R43, R49.reuse, R43, R58, 0x2, P0 ;  /* 0x0000002b312b1211 */ /* 0x040fe200000f143a */
[----:B--2---:R-:W-:Y:S05]  /*13000*/  STG.E desc[UR6][R38.64+-0x4], R51 ;  /* 0xfffffc3326007986 */ /* 0x004fea000c101906 */
[----:B------:R-:W2:Y:S01]  /*13010*/  @P1 LDG.E R43, desc[UR6][R42.64] ;  /* 0x000000062a2b1981 */ /* 0x000ea2000c1e1900 */
[----:B------:R-:W-:-:S04]  /*13020*/  LEA R48, P0, R49, UR4, 0x2 ;  /* 0x0000000431307c11 */ /* 0x000fc8000f8010ff */
[----:B------:R-:W-:Y:S01]  /*13030*/  LEA.HI.X R49, R49, UR5, R58, 0x2, P0 ;  /* 0x0000000531317c11 */ /* 0x000fe200080f143a */
[----:B--2---:R1:W-:Y:S05]  /*13040*/  @P1 STG.E desc[UR6][R40.64+-0x4], R43 ;  /* 0xfffffc2b28001986 */ /* 0x0043ea000c101906 */
[----:B------:R-:W2:Y:S01]  /*13050*/  LDG.E R49, desc[UR6][R48.64] ;  /* 0x0000000630317981 */ /* 0x000ea2000c1e1900 */
[----:B-1----:R-:W1:Y:S01]  /*13060*/  @P1 LDC.64 R42, c[0x0][0x2a8] ;  /* 0x0000aa00ff2a1b82 */ /* 0x002e620000000a00 */
[----:B--2---:R-:W-:-:S04]  /*13070*/  IMAD.IADD R23, R49, 0x1, R46 ;  /* 0x0000000131177824 */ /* 0x004fc800078e022e */
[----:B------:R-:W-:-:S06]  /*13080*/  IMAD.WIDE R58, R23, 0x4, R36 ;  /* 0x00000004173a7825 */ /* 0x000fcc00078e0224 */
[----:B------:R-:W2:Y:S01]  /*13090*/  LDG.E R59, desc[UR6][R58.64] ;  /* 0x000000063a3b7981 */ /* 0x000ea2000c1e1900 */
[----:B------:R-:W-:Y:S02]  /*130a0*/  SHF.R.S32.HI R60, RZ, 0x1f, R23 ;  /* 0x0000001fff3c7819 */ /* 0x000fe40000011417 */
[----:B0-----:R-:W-:-:S04]  /*130b0*/  @P1 LEA R44, P0, R23, R44, 0x2 ;  /* 0x0000002c172c1211 */ /* 0x001fc800078010ff */
[C---:B------:R-:W-:Y:S01]  /*130c0*/  @P1 LEA.HI.X R45, R23.reuse, R45, R60, 0x2, P0 ;  /* 0x0000002d172d1211 */ /* 0x040fe200000f143c */
[----:B--2---:R-:W-:Y:S05]  /*130d0*/  STG.E desc[UR6][R38.64+-0x8], R59 ;  /* 0xfffff83b26007986 */ /* 0x004fea000c101906 */
[----:B------:R-:W2:Y:S01]  /*130e0*/  @P1 LDG.E R45, desc[UR6][R44.64] ;  /* 0x000000062c2d1981 */ /* 0x000ea2000c1e1900 */
[----:B------:R-:W-:-:S04]  /*130f0*/  LEA R50, P0, R23, UR4, 0x2 ;  /* 0x0000000417327c11 */ /* 0x000fc8000f8010ff */
[----:B------:R-:W-:Y:S01]  /*13100*/  LEA.HI.X R51, R23, UR5, R60, 0x2, P0 ;  /* 0x0000000517337c11 */ /* 0x000fe200080f143c */
[----:B--2---:R0:W-:Y:S05]  /*13110*/  @P1 STG.E desc[UR6][R40.64+-0x8], R45 ;  /* 0xfffff82d28001986 */ /* 0x0041ea000c101906 */
[----:B------:R-:W2:Y:S02]  /*13120*/  LDG.E R51, desc[UR6][R50.64] ;  /* 0x0000000632337981 */ /* 0x000ea4000c1e1900 */
[----:B--2---:R-:W-:-:S04]  /*13130*/  IMAD.IADD R23, R51, 0x1, R52 ;  /* 0x0000000133177824 */ /* 0x004fc800078e0234 */
        /* <DEDUP_REMOVED lines=22> */
.L_x_8389:
[----:B012---:R-:W0:Y:S01]  /*132a0*/  LDC.64 R22, c[0x0][0x250] ;  /* 0x00009400ff167b82 */ /* 0x007e220000000a00 */
[----:B------:R-:W2:Y:S07]  /*132b0*/  LDG.E.U16.CONSTANT R34, desc[UR6][R34.64] ;  /* 0x0000000622227981 */ /* 0x000eae000c1e9500 */
[----:B------:R-:W1:Y:S08]  /*132c0*/  LDC.64 R36, c[0x0][0x260] ;  /* 0x00009800ff247b82 */ /* 0x000e700000000a00 */
[----:B---3--:R-:W3:Y:S01]  /*132d0*/  LDC R43, c[0x0][0x2b0] ;  /* 0x0000ac00ff2b7b82 */ /* 0x008ee20000000800 */
[----:B0-----:R-:W-:-:S04]  /*132e0*/  IMAD.WIDE R22, R21, 0x4, R22 ;  /* 0x0000000415167825 */ /* 0x001fc800078e0216 */
[----:B-1----:R-:W-:Y:S01]  /*132f0*/  IMAD.WIDE R36, R21, 0x4, R36 ;  /* 0x0000000415247825 */ /* 0x002fe200078e0224 */
[----:B---3--:R3:W-:Y:S04]  /*13300*/  STG.E desc[UR6][R22.64], R43 ;  /* 0x0000002b16007986 */ /* 0x0087e8000c101906 */
[----:B------:R3:W-:Y:S04]  /*13310*/  STG.E desc[UR6][R36.64], R20 ;  /* 0x0000001424007986 */ /* 0x0007e8000c101906 */
[----:B------:R-:W4:Y:S02]  /*13320*/  LDG.E R39, desc[UR6][R32.64] ;  /* 0x0000000620277981 */ /* 0x000f24000c1e1900 */
[----:B----4-:R-:W-:-:S02]  /*13330*/  FMNMX.FTZ R41, R20, R39, PT ;  /* 0x0000002714297209 */ /* 0x010fc40003810000 */
[----:B------:R-:W0:Y:S03]  /*13340*/  LDC.64 R38, c[0x0][0x258] ;  /* 0x00009600ff267b82 */ /* 0x000e260000000a00 */
[----:B------:R3:W-:Y:S04]  /*13350*/  STG.E desc[UR6][R32.64], R41 ;  /* 0x0000002920007986 */ /* 0x0007e8000c101906 */
[----:B------:R-:W4:Y:S01]  /*13360*/  LDG.E R40, desc[UR6][R30.64] ;  /* 0x000000061e287981 */ /* 0x000f22000c1e1900 */
[----:B--2---:R-:W-:Y:S02]  /*13370*/  HADD2.F32 R45, -RZ, R34.H0_H0 ;  /* 0x20000022ff2d7230 */ /* 0x004fe40000004100 */
[----:B0-----:R-:W-:-:S04]  /*13380*/  IMAD.WIDE R38, R21, 0x4, R38 ;  /* 0x0000000415267825 */ /* 0x001fc800078e0226 */
[----:B----4-:R-:W-:-:S05]  /*13390*/  VIADD R21, R40, 0x1 ;  /* 0x0000000128157836 */ /* 0x010fca0000000000 */
[----:B------:R3:W-:Y:S04]  /*133a0*/  STG.E desc[UR6][R30.64], R21 ;  /* 0x000000151e007986 */ /* 0x0007e8000c101906 */
[----:B------:R3:W-:Y:S01]  /*133b0*/  STG.E desc[UR6][R38.64], R45 ;  /* 0x0000002d26007986 */ /* 0x0007e2000c101906 */
[----:B------:R-:W-:Y:S05]  /*133c0*/  BRA `(.L_x_8378) ;  /* 0x0000000400a07947 */ /* 0x000fea0003800000 */
.L_x_8380:
[----:B------:R-:W0:Y:S01]  /*133d0*/  S2UR UR5, SR_CgaCtaId ;  /* 0x00000000000579c3 */ /* 0x000e220000008800 */
[----:B------:R-:W-:Y:S02]  /*133e0*/  UMOV UR4, 0x400 ;  /* 0x0000040000047882 */ /* 0x000fe40000000000 */
[----:B0-----:R-:W-:-:S09]  /*133f0*/  ULEA UR4, UR5, UR4, 0x18 ;  /* 0x0000000405047291 */ /* 0x001fd2000f8ec03f */
[----:B------:R1:W-:Y:S01]  /*13400*/  STS [UR4+0x184], R22 ;  /* 0x00018416ff007988 */ /* 0x0003e20008000804 */
[----:B------:R-:W-:Y:S05]  /*13410*/  BRA `(.L_x_8376) ;  /* 0x0000000400b87947 */ /* 0x000fea0003800000 */
.L_x_8377:
        /* <DEDUP_REMOVED lines=21> */
[----:B------:R1:W3:Y:S01]  /*13570*/  LDG.E.CONSTANT R41, desc[UR6][R20.64] ;  /* 0x0000000614297981 */ /* 0x0002e2000c1e9900 */
[----:B------:R-:W4:Y:S02]  /*13580*/  S2UR UR5, SR_CgaCtaId ;  /* 0x00000000000579c3 */ /* 0x000f240000008800 */
[----:B----4-:R-:W-:-:S09]  /*13590*/  ULEA UR14, UR5, UR4, 0x18 ;  /* 0x00000004050e7291 */ /* 0x010fd2000f8ec03f */
[----:B------:R-:W4:Y:S02]  /*135a0*/  LDS R36, [UR14+0x184] ;  /* 0x0001840eff247984 */ /* 0x000f240008000800 */
[----:B----4-:R-:W-:Y:S01]  /*135b0*/  IADD3 R39, P0, R15, R36, RZ ;  /* 0x000000240f277210 */ /* 0x010fe20007f1e0ff */
[----:B------:R-:W-:Y:S01]  /*135c0*/  VIADD R43, R36, 0x1 ;  /* 0x00000001242b7836 */ /* 0x000fe20000000000 */
[----:B------:R-:W-:-:S03]  /*135d0*/  SHF.R.S32.HI R38, RZ, 0x1f, R36 ;  /* 0x0000001fff267819 */ /* 0x000fc60000011424 */
[----:B0-----:R-:W-:Y:S01]  /*135e0*/  IMAD.SHL.U32 R35, R39, 0x4, RZ ;  /* 0x0000000427237824 */ /* 0x001fe200078e00ff */
[----:B------:R-:W-:Y:S02]  /*135f0*/  LEA.HI.X.SX32 R38, R15, R38, 0x1, P0 ;  /* 0x000000260f267211 */ /* 0x000fe400000f0eff */
[----:B------:R-:W-:Y:S02]  /*13600*/  ISETP.NE.U32.AND P0, PT, RZ, UR8, PT ;  /* 0x00000008ff007c0c */ /* 0x000fe4000bf05070 */
[----:B------:R-:W-:Y:S02]  /*13610*/  SHF.L.U64.HI R37, R39, 0x2, R38 ;  /* 0x0000000227257819 */ /* 0x000fe40000010226 */
[C---:B------:R-:W-:Y:S02]  /*13620*/  IADD3 R34, P2, R35.reuse, UR10, RZ ;  /* 0x0000000a23227c10 */ /* 0x040fe4000ff5e0ff */
[----:B-1----:R-:W-:Y:S02]  /*13630*/  IADD3 R20, P4, R35, UR12, RZ ;  /* 0x0000000c23147c10 */ /* 0x002fe4000ff9e0ff */
[----:B------:R-:W-:-:S02]  /*13640*/  IADD3.X R35, R37, UR11, RZ, P2, !PT ;  /* 0x0000000b25237c10 */ /* 0x000fc400097fe4ff */
[----:B------:R-:W-:Y:S02]  /*13650*/  ISETP.NE.AND.EX P0, PT, RZ, UR9, PT, P0 ;  /* 0x00000009ff007c0c */ /* 0x000fe4000bf05300 */
[----:B------:R-:W-:Y:S01]  /*13660*/  IADD3.X R21, R37, UR13, RZ, P4, !PT ;  /* 0x0000000d25157c10 */ /* 0x000fe2000a7fe4ff */
[----:B--2---:R-:W-:Y:S01]  /*13670*/  HADD2.F32 R37, -RZ, R22.H0_H0 ;  /* 0x20000016ff257230 */ /* 0x004fe20000004100 */
[----:B---3--:R0:W-:Y:S09]  /*13680*/  STG.E desc[UR6][R34.64], R41 ;  /* 0x0000002922007986 */ /* 0x0081f2000c101906 */
[----:B------:R-:W-:Y:S05]  /*13690*/  @!P0 BRA `(.L_x_8392) ;  /* 0x0000000000e48947 */ /* 0x000fea0003800000 */
[----:B------:R-:W1:Y:S01]  /*136a0*/  LDC R40, c[0x0][0x2d8] ;  /* 0x0000b600ff287b82 */ /* 0x000e620000000800 */
[----:B------:R-:W-:Y:S01]  /*136b0*/  IABS R38, R41 ;  /* 0x0000002900267213 */ /* 0x000fe20000000000 */
[----:B------:R-:W-:-:S04]  /*136c0*/  UIADD3 UR4, UR4, 0x188, URZ ;  /* 0x0000018804047890 */ /* 0x000fc8000fffe03f */
[----:B------:R-:W-:Y:S01]  /*136d0*/  ULEA UR4, UR5, UR4, 0x18 ;  /* 0x0000000405047291 */ /* 0x000fe2000f8ec03f */
[----:B-1----:R-:W-:-:S04]  /*136e0*/  IABS R42, R40 ;  /* 0x00000028002a7213 */ /* 0x002fc80000000000 */
[----:B------:R-:W1:Y:S08]  /*136f0*/  I2F.RP R39, R42 ;  /* 0x0000002a00277306 */ /* 0x000e700000209400 */
[----:B-1----:R-:W0:Y:S02]  /*13700*/  MUFU.RCP R39, R39 ;  /* 0x0000002700277308 */ /* 0x002e240000001000 */
[----:B0-----:R-:W-:Y:S01]  /*13710*/  VIADD R34, R39, 0xffffffe ;  /* 0x0ffffffe27227836 */ /* 0x001fe20000000000 */
[----:B------:R-:W-:-:S05]  /*13720*/  IABS R39, R23 ;  /* 0x0000001700277213 */ /* 0x000fca0000000000 */
[----:B------:R0:W1:Y:S08]  /*13730*/  F2I.FTZ.U32.TRUNC.NTZ R35, R34 ;  /* 0x0000002200237305 */ /* 0x000070000021f000 */
[----:B------:R-:W2:Y:S01]  /*13740*/  I2F.RP R44, R39 ;  /* 0x00000027002c7306 */ /* 0x000ea20000209400 */
[----:B0-----:R-:W-:Y:S02]  /*13750*/  IMAD.MOV.U32 R34, RZ, RZ, RZ ;  /* 0x000000ffff227224 */ /* 0x001fe400078e00ff */
[----:B-1----:R-:W-:-:S04]  /*13760*/  IMAD.MOV R45, RZ, RZ, -R35 ;  /* 0x000000ffff2d7224 */ /* 0x002fc800078e0a23 */
[----:B------:R-:W-:-:S04]  /*13770*/  IMAD R45, R45, R42, RZ ;  /* 0x0000002a2d2d7224 */ /* 0x000fc800078e02ff */
[----:B------:R-:W-:Y:S01]  /*13780*/  IMAD.HI.U32 R45, R35, R45, R34 ;  /* 0x0000002d232d7227 */ /* 0x000fe200078e0022 */
[----:B--2---:R-:W0:Y:S05]  /*13790*/  MUFU.RCP R44, R44 ;  /* 0x0000002c002c7308 */ /* 0x004e2a0000001000 */
[----:B------:R-:W-:-:S04]  /*137a0*/  IMAD.HI.U32 R34, R45, R38, RZ ;  /* 0x000000262d227227 */ /* 0x000fc800078e00ff */
[----:B------:R-:W-:-:S04]  /*137b0*/  IMAD.MOV R35, RZ, RZ, -R34 ;  /* 0x000000ffff237224 */ /* 0x000fc800078e0a22 */
[----:B------:R-:W-:Y:S01]  /*137c0*/  IMAD R35, R42, R35, R38 ;  /* 0x000000232a237224 */ /* 0x000fe200078e0226 */
[----:B------:R-:W-:Y:S01]  /*137d0*/  LOP3.LUT R38, R41, R40, RZ, 0x3c, !PT ;  /* 0x0000002829267212 */ /* 0x000fe200078e3cff */
[----:B0-----:R-:W-:-:S03]  /*137e0*/  VIADD R45, R44, 0xffffffe ;  /* 0x0ffffffe2c2d7836 */ /* 0x001fc60000000000 */
[----:B------:R-:W-:Y:S02]  /*137f0*/  ISETP.GT.U32.AND P2, PT, R42, R35, PT ;  /* 0x000000232a00720c */ /* 0x000fe40003f44070 */
[----:B------:R-:W-:-:S11]  /*13800*/  ISETP.GE.AND P4, PT, R38, RZ, PT ;  /* 0x000000ff2600720c */ /* 0x000fd60003f86270 */
[----:B------:R-:W-:Y:S02]  /*13810*/  @!P2 IMAD.IADD R35, R35, 0x1, -R42 ;  /* 0x000000012323a824 */ /* 0x000fe400078e0a2a */
[----:B------:R-:W-:Y:S01]  /*13820*/  @!P2 VIADD R34, R34, 0x1 ;  /* 0x000000012222a836 */ /* 0x000fe20000000000 */
[----:B------:R-:W-:Y:S02]  /*13830*/  ISETP.NE.AND P2, PT, R40, RZ, PT ;  /* 0x000000ff2800720c */ /* 0x000fe40003f45270 */
[----:B------:R-:W-:Y:S02]  /*13840*/  ISETP.GE.U32.AND P0, PT, R35, R42, PT ;  /* 0x0000002a2300720c */ /* 0x000fe40003f06070 */
[----:B------:R-:W0:Y:S11]  /*13850*/  F2I.FTZ.U32.TRUNC.NTZ R35, R45 ;  /* 0x0000002d00237305 */ /* 0x000e36000021f000 */
[----:B------:R-:W-:-:S04]  /*13860*/  @P0 VIADD R34, R34, 0x1 ;  /* 0x0000000122220836 */ /* 0x000fc80000000000 */
[----:B------:R-:W-:Y:S02]  /*13870*/  IMAD.MOV.U32 R38, RZ, RZ, R34 ;  /* 0x000000ffff267224 */ /* 0x000fe400078e0022 */
[--C-:B0-----:R-:W-:Y:S02]  /*13880*/  IMAD.MOV R34, RZ, RZ, -R35.reuse ;  /* 0x000000ffff227224 */ /* 0x101fe400078e0a23 */
        /* <DEDUP_REMOVED lines=16> */
[----:B------:R-:W-:Y:S02]  /*13990*/  HADD2.F32 R39, -RZ, R22.H0_H0 ;  /* 0x20000016ff277230 */ /* 0x000fe40000004100 */
[----:B------:R-:W-:Y:S01]  /*139a0*/  @!P2 IMAD.MOV R34, RZ, RZ, -R34 ;  /* 0x000000ffff22a224 */ /* 0x000fe200078e0a22 */
[----:B------:R-:W-:Y:S01]  /*139b0*/  @!P4 LOP3.LUT R34, RZ, R23, RZ, 0x33, !PT ;  /* 0x00000017ff22c212 */ /* 0x000fe200078e33ff */
[----:B------:R-:W-:-:S03]  /*139c0*/  IMAD.IADD R23, R15, 0x1, R36 ;  /* 0x000000010f177824 */ /* 0x000fc600078e0224 */
[----:B------:R-:W-:Y:S02]  /*139d0*/  LEA R38, R34, UR4, 0x2 ;  /* 0x0000000422267c11 */ /* 0x000fe4000f8e10ff */
[----:B------:R-:W0:Y:S04]  /*139e0*/  LDC.64 R34, c[0x0][0x230] ;  /* 0x00008c00ff227b82 */ /* 0x000e280000000a00 */
[----:B------:R-:W1:Y:S01]  /*139f0*/  LDS R38, [R38] ;  /* 0x0000000026267984 */ /* 0x000e620000000800 */
[----:B0-----:R-:W-:-:S04]  /*13a00*/  IMAD.WIDE R22, R23, 0x4, R34 ;  /* 0x0000000417167825 */ /* 0x001fc800078e0222 */
[----:B-1----:R-:W-:-:S05]  /*13a10*/  FADD.FTZ R35, R39, -R38 ;  /* 0x8000002627237221 */ /* 0x002fca0000010000 */
[----:B------:R1:W-:Y:S02]  /*13a20*/  STG.E desc[UR6][R22.64], R35 ;  /* 0x0000002316007986 */ /* 0x0003e4000c101906 */
.L_x_8392:
[----:B------:R2:W-:Y:S04]  /*13a30*/  STG.E desc[UR6][R20.64], R37 ;  /* 0x0000002514007986 */ /* 0x0005e8000c101906 */
[----:B------:R2:W-:Y:S02]  /*13a40*/  STS [UR14+0x184], R43 ;  /* 0x0001842bff007988 */ /* 0x0005e4000800080e */
.L_x_8378:
[----:B------:R-:W-:Y:S05]  /*13a50*/  WARPSYNC.ALL ;  /* 0x0000000000007948 */ /* 0x000fea0003800000 */
[----:B------:R-:W4:Y:S08]  /*13a60*/  S2UR UR5, SR_CgaCtaId ;  /* 0x00000000000579c3 */ /* 0x000f300000008800 */
[----:B------:R-:W-:Y:S01]  /*13a70*/  BAR.SYNC.DEFER_BLOCKING 0x0 ;  /* 0x0000000000007b1d */ /* 0x000fe20000010000 */
[----:B------:R-:W-:-:S05]  /*13a80*/  VIADD R12, R12, 0x1 ;  /* 0x000000010c0c7836 */ /* 0x000fca0000000000 */
[----:B------:R-:W-:Y:S01]  /*13a90*/  UMOV UR4, 0x400 ;  /* 0x0000040000047882 */ /* 0x000fe20000000000 */
[----:B------:R-:W-:Y:S01]  /*13aa0*/  ISETP.GE.U32.AND P0, PT, R12, 0x20, PT ;  /* 0x000000200c00780c */ /* 0x000fe20003f06070 */
[----:B----4-:R-:W-:-:S09]  /*13ab0*/  ULEA UR4, UR5, UR4, 0x18 ;  /* 0x0000000405047291 */ /* 0x010fd2000f8ec03f */
[----:B--23--:R-:W2:Y:S01]  /*13ac0*/  LDS R20, [UR4+0x184] ;  /* 0x00018404ff147984 */ /* 0x00cea20008000800 */
[----:B------:R-:W-:Y:S02]  /*13ad0*/  ULDC UR4, c[0x0][0x2d4] ;  /* 0x0000b50000047ab9 */ /* 0x000fe40000000800 */
[----:B--2---:R-:W-:-:S13]  /*13ae0*/  ISETP.LT.AND P2, PT, R20, UR4, PT ;  /* 0x0000000414007c0c */ /* 0x004fda000bf41270 */
[----:B------:R-:W-:Y:S05]  /*13af0*/  @!P0 BRA P2, `(.L_x_8393) ;  /* 0xffffffd800448947 */ /* 0x000fea000103ffff */
.L_x_8376:
[----:B------:R-:W-:Y:S05]  /*13b00*/  BSYNC B0 ;  /* 0x0000000000007941 */ /* 0x000fea0003800000 */
.L_x_8375:
        /* <DEDUP_REMOVED lines=21> */
.L_x_8394:
[----:B------:R-:W-:Y:S02]  /*13c60*/  ULDC.64 UR4, c[0x0][0x280] ;  /* 0x0000a00000047ab9 */ /* 0x000fe40000000a00 */
[----:B------:R-:W-:-:S05]  /*13c70*/  IADD3 R2, P0, R5, UR4, RZ ;  /* 0x0000000405027c10 */ /* 0x000fca000ff1e0ff */
[----:B------:R-:W-:-:S05]  /*13c80*/  IMAD.X R3, RZ, RZ, UR5, P0 ;  /* 0x00000005ff037e24 */ /* 0x000fca00080e06ff */
[----:B------:R-:W-:Y:S01]  /*13c90*/  STG.E.U8 desc[UR6][R2.64], RZ ;  /* 0x000000ff02007986 */ /* 0x000fe2000c101106 */
[----:B------:R-:W-:Y:S05]  /*13ca0*/  EXIT ;  /* 0x000000000000794d */ /* 0x000fea0003800000 */
.L_x_8395:
        /* <DEDUP_REMOVED lines=13> */
.L_x_74334:


//--------------------- .text._ZN17fastertransformer38beam_online_softmax_topk_stage2_kernelI6__halfLi32ELi128EEEvPKfS3_PiPT_ii --------------------------
	.section	.text._ZN17fastertransformer38beam_online_softmax_topk_stage2_kernelI6__halfLi32ELi128EEEvPKfS3_PiPT_ii,"ax",@progbits
	.align	128
        .global         _ZN17fastertransformer38beam_online_softmax_topk_stage2_kernelI6__halfLi32ELi128EEEvPKfS3_PiPT_ii
        .type           _ZN17fastertransformer38beam_online_softmax_topk_stage2_kernelI6__halfLi32ELi128EEEvPKfS3_PiPT_ii,@function
        .size           _ZN17fastertransformer38beam_online_softmax_topk_stage2_kernelI6__halfLi32ELi128EEEvPKfS3_PiPT_ii,(.L_x_74335 - _ZN17fastertransformer38beam_online_softmax_topk_stage2_kernelI6__halfLi32ELi128EEEvPKfS3_PiPT_ii)
        .other          _ZN17fastertransformer38beam_online_softmax_topk_stage2_kernelI6__halfLi32ELi128EEEvPKfS3_PiPT_ii,@"STO_CUDA_ENTRY STV_DEFAULT"
_ZN17fastertransformer38beam_online_softmax_topk_stage2_kernelI6__halfLi32ELi128EEEvPKfS3_PiPT_ii:
.text._ZN17fastertransformer38beam_online_softmax_topk_stage2_kernelI6__halfLi32ELi128EEEvPKfS3_PiPT_ii:
[----:B------:R-:W0:Y:S01]  /*0000*/  LDC R1, c[0x0][0x28] ;  /* 0x00000a00ff017b82 */ /* 0x000e220000000800 */
[----:B------:R-:W-:Y:S01]  /*0010*/  IMAD.MOV.U32 R5, RZ, RZ, 0xfbff ;  /* 0x0000fbffff057424 */ /* 0x000fe200078e00ff */
[----:B------:R-:W-:Y:S01]  /*0020*/  ULDC.64 UR6, c[0x0][0x208] ;  /* 0x0000820000067ab9 */ /* 0x000fe20000000a00 */
[----:B0-----:R-:W-:Y:S01]  /*0030*/  VIADD R1, R1, 0xfffffe70 ;  /* 0xfffffe7001017836 */ /* 0x001fe20000000000 */
[----:B------:R-:W-:Y:S01]  /*0040*/  BSSY B0, `(.L_x_8396) ;  /* 0x00000e1000007945 */ /* 0x000fe20003800000 */
[----:B------:R-:W-:Y:S01]  /*0050*/  IMAD.MOV.U32 R2, RZ, RZ, -0x1 ;  /* 0xffffffffff027424 */ /* 0x000fe200078e00ff */
[C---:B------:R-:W-:Y:S01]  /*0060*/  PRMT R0, R5.reuse, 0x5410, R5 ;  /* 0x0000541005007816 */ /* 0x040fe20000000005 */
        /* <DEDUP_REMOVED lines=8> */
[----:B------:R-:W-:Y:S01]  /*00f0*/  STL.64 [R1+0xd0], R2 ;  /* 0x0000d00201007387 */ /* 0x000fe20000100a00 */
[C---:B------:R-:W-:Y:S01]  /*0100*/  PRMT R11, R5.reuse, 0x7610, R11 ;  /* 0x00007610050b7816 */ /* 0x040fe2000000000b */
[----:B------:R-:W-:Y:S01]  /*0110*/  IMAD.MOV.U32 R37, RZ, RZ, -0x38802000 ;  /* 0xc77fe000ff257424 */ /* 0x000fe200078e00ff */
[C---:B------:R-:W-:Y:S01]  /*0120*/  PRMT R12, R5.reuse, 0x7610, R12 ;  /* 0x00007610050c7816 */ /* 0x040fe2000000000c */
[----:B------:R-:W-:Y:S01]  /*0130*/  STL.64 [R1+0xd8], R2 ;  /* 0x0000d80201007387 */ /* 0x000fe20000100a00 */
[C---:B------:R-:W-:Y:S01]  /*0140*/  PRMT R13, R5.reuse, 0x7610, R13 ;  /* 0x00007610050d7816 */ /* 0x040fe2000000000d */
[----:B------:R-:W-:Y:S01]  /*0150*/  IMAD.MOV.U32 R36, RZ, RZ, RZ ;  /* 0x000000ffff247224 */ /* 0x000fe200078e00ff */
[C---:B0-----:R-:W-:Y:S01]  /*0160*/  PRMT R0, R5.reuse, 0x7610, R0 ;  /* 0x0000761005007816 */ /* 0x041fe20000000000 */
[----:B------:R-:W-:Y:S04]  /*0170*/  STL.64 [R1+0xe0], R2 ;  /* 0x0000e00201007387 */ /* 0x000fe80000100a00 */
[----:B------:R-:W-:Y:S04]  /*0180*/  STL.64 [R1+0xe8], R2 ;  /* 0x0000e80201007387 */ /* 0x000fe80000100a00 */
[----:B------:R0:W-:Y:S04]  /*0190*/  STL.64 [R1+0xf0], R2 ;  /* 0x0000f00201007387 */ /* 0x0001e80000100a00 */
[----:B------:R1:W-:Y:S04]  /*01a0*/  STL.U16 [R1+0x168], R0 ;  /* 0x0001680001007387 */ /* 0x0003e80000100400 */
[----:B------:R2:W-:Y:S01]  /*01b0*/  STL.64 [R1+0xc8], R6 ;  /* 0x0000c80601007387 */ /* 0x0005e20000100a00 */
[----:B0-----:R-:W-:-:S03]  /*01c0*/  PRMT R3, R5, 0x5410, R5 ;  /* 0x0000541005037816 */ /* 0x001fc60000000005 */
[----:B------:R-:W-:Y:S01]  /*01d0*/  STL [R1+0xf8], R4 ;  /* 0x0000f80401007387 */ /* 0x000fe20000100800 */
[C-C-:B------:R-:W-:Y:S01]  /*01e0*/  PRMT R2, R5.reuse, 0x5410, R5.reuse ;  /* 0x0000541005027816 */ /* 0x140fe20000000005 */
[----:B-1----:R-:W0:Y:S01]  /*01f0*/  S2R R0, SR_TID.X ;  /* 0x0000000000007919 */ /* 0x002e220000002100 */
[C-C-:B--2---:R-:W-:Y:S01]  /*0200*/  PRMT R6, R5.reuse, 0x5410, R5.reuse ;  /* 0x0000541005067816 */ /* 0x144fe20000000005 */
[----:B------:R1:W-:Y:S01]  /*0210*/  STL [R1+0x158], R3 ;  /* 0x0001580301007387 */ /* 0x0003e20000100800 */
[----:B------:R-:W-:-:S03]  /*0220*/  PRMT R7, R5, 0x5410, R5 ;  /* 0x0000541005077816 */ /* 0x000fc60000000005 */
[----:B------:R-:W-:Y:S04]  /*0230*/  STL [R1+0xfc], R4 ;  /* 0x0000fc0401007387 */ /* 0x000fe80000100800 */
[----:B------:R-:W-:Y:S01]  /*0240*/  STL [R1+0x100], R4 ;  /* 0x0001000401007387 */ /* 0x000fe20000100800 */
[----:B-1----:R-:W1:Y:S03]  /*0250*/  LDC R3, c[0x0][0x234] ;  /* 0x00008d00ff037b82 */ /* 0x002e660000000800 */
        /* <DEDUP_REMOVED lines=20> */
[----:B------:R4:W-:Y:S01]  /*03a0*/  STL [R1+0x160], R7 ;  /* 0x0001600701007387 */ /* 0x0009e20000100800 */
[----:B--2---:R-:W-:-:S03]  /*03b0*/  PRMT R4, R5, 0x7610, R4 ;  /* 0x0000761005047816 */ /* 0x004fc60000000004 */
[----:B------:R2:W-:Y:S04]  /*03c0*/  STL.U16 [R1+0x164], R8 ;  /* 0x0001640801007387 */ /* 0x0005e80000100400 */
[----:B------:R5:W-:Y:S01]  /*03d0*/  STL.U16 [R1+0x166], R9 ;  /* 0x0001660901007387 */ /* 0x000be20000100400 */
[C---:B---3--:R-:W-:Y:S02]  /*03e0*/  PRMT R6, R5.reuse, 0x7610, R6 ;  /* 0x0000761005067816 */ /* 0x048fe40000000006 */
[C---:B----4-:R-:W-:Y:S01]  /*03f0*/  PRMT R7, R5.reuse, 0x7610, R7 ;  /* 0x0000761005077816 */ /* 0x050fe20000000007 */
[----:B------:R3:W-:Y:S01]  /*0400*/  STL [R1+0x154], R2 ;  /* 0x0001540201007387 */ /* 0x0007e20000100800 */
[----:B--2---:R-:W-:-:S03]  /*0410*/  PRMT R8, R5, 0x7610, R8 ;  /* 0x0000761005087816 */ /* 0x004fc60000000008 */
[----:B------:R2:W-:Y:S01]  /*0420*/  STL.U16 [R1+0x16c], R4 ;  /* 0x00016c0401007387 */ /* 0x0005e20000100400 */
[----:B-----5:R-:W-:-:S03]  /*0430*/  PRMT R9, R5, 0x7610, R9 ;  /* 0x0000761005097816 */ /* 0x020fc60000000009 */
        /* <DEDUP_REMOVED lines=16> */
[----:B------:R-:W-:Y:S01]  /*0540*/  STL.U16 [R1+0x17e], R4 ;  /* 0x00017e0401007387 */ /* 0x000fe20000100400 */
[----:B----4-:R-:W-:-:S03]  /*0550*/  PRMT R12, R5, 0x7610, R12 ;  /* 0x00007610050c7816 */ /* 0x010fc6000000000c */
[----:B------:R-:W-:Y:S01]  /*0560*/  STL.U16 [R1+0x180], R10 ;  /* 0x0001800a01007387 */ /* 0x000fe20000100400 */
[----:B---3--:R-:W-:Y:S01]  /*0570*/  PRMT R2, R5, 0x7610, R2 ;  /* 0x0000761005027816 */ /* 0x008fe20000000002 */
[----:B-1----:R-:W-:Y:S02]  /*0580*/  IMAD R5, R3, 0x42, RZ ;  /* 0x0000004203057824 */ /* 0x002fe400078e02ff */
[----:B------:R-:W-:Y:S04]  /*0590*/  STL.U16 [R1+0x182], R11 ;  /* 0x0001820b01007387 */ /* 0x000fe80000100400 */
[----:B------:R-:W-:Y:S01]  /*05a0*/  STL.U16 [R1+0x184], R6 ;  /* 0x0001840601007387 */ /* 0x000fe20000100400 */
[----:B0-----:R-:W-:-:S03]  /*05b0*/  ISETP.GE.AND P0, PT, R0, R5, PT ;  /* 0x000000050000720c */ /* 0x001fc60003f06270 */
[----:B------:R-:W-:Y:S04]  /*05c0*/  STL.U16 [R1+0x186], R7 ;  /* 0x0001860701007387 */ /* 0x000fe80000100400 */
[----:B------:R-:W-:Y:S04]  /*05d0*/  STL.U16 [R1+0x188], R8 ;  /* 0x0001880801007387 */ /* 0x000fe80000100400 */
[----:B------:R-:W-:Y:S04]  /*05e0*/  STL.U16 [R1+0x18a], R9 ;  /* 0x00018a0901007387 */ /* 0x000fe80000100400 */
[----:B------:R-:W-:Y:S04]  /*05f0*/  STL.U16 [R1+0x18c], R12 ;  /* 0x00018c0c01007387 */ /* 0x000fe80000100400 */
[----:B------:R-:W-:Y:S04]  /*0600*/  STL.U16 [R1+0x18e], R13 ;  /* 0x00018e0d01007387 */ /* 0x000fe80000100400 */
[----:B------:R0:W-:Y:S02]  /*0610*/  STL.U16 [R1+0x17c], R2 ;  /* 0x00017c0201007387 */ /* 0x0001e40000100400 */
[----:B0-----:R-:W-:Y:S01]  /*0620*/  VIADD R2, R1, 0xc8 ;  /* 0x000000c801027836 */ /* 0x001fe20000000000 */
        /* <DEDUP_REMOVED lines=24> */
.L_x_8400:
        /* <DEDUP_REMOVED lines=11> */
.L_x_8399:
[----:B------:R-:W-:Y:S05]  /*0860*/  BSYNC B1 ;  /* 0x0000000000017941 */ /* 0x000fea0003800000 */
.L_x_8398:
        /* <DEDUP_REMOVED lines=19> */
.L_x_8403:
        /* <DEDUP_REMOVED lines=38> */
.L_x_8402:
[----:B------:R-:W-:Y:S05]  /*0c00*/  BSYNC B1 ;  /* 0x0000000000017941 */ /* 0x000fea0003800000 */
.L_x_8401:
        /* <DEDUP_REMOVED lines=25> */
.L_x_8405:
[----:B------:R-:W-:Y:S05]  /*0da0*/  BSYNC B1 ;  /* 0x0000000000017941 */ /* 0x000fea0003800000 */
.L_x_8404:
        /* <DEDUP_REMOVED lines=10> */
.L_x_8397:
[----:B------:R-:W-:Y:S05]  /*0e50*/  BSYNC B0 ;  /* 0x0000000000007941 */ /* 0x000fea0003800000 */
.L_x_8396:
[----:B------:R-:W-:Y:S01]  /*0e60*/  BAR.SYNC.DEFER_BLOCKING 0x0 ;  /* 0x0000000000007b1d */ /* 0x000fe20000010000 */
[----:B------:R-:W-:-:S05]  /*0e70*/  ISETP.GE.U32.AND P0, PT, R0, R3, PT ;  /* 0x000000030000720c */ /* 0x000fca0003f06070 */
[----:B------:R-:W-:Y:S08]  /*0e80*/  BSSY B0, `(.L_x_8406) ;  /* 0x00000db000007945 */ /* 0x000ff00003800000 */
[----:B------:R-:W-:Y:S05]  /*0e90*/  @P0 BRA `(.L_x_8407) ;  /* 0x0000000c00640947 */ /* 0x000fea0003800000 */
[----:B------:R-:W1:Y:S02]  /*0ea0*/  LDC R3, c[0x0][0x230] ;  /* 0x00008c00ff037b82 */ /* 0x000e640000000800 */
[----:B-1----:R-:W-:-:S13]  /*0eb0*/  ISETP.GE.AND P0, PT, R3, 0x1, PT ;  /* 0x000000010300780c */ /* 0x002fda0003f06270 */
[----:B------:R-:W-:Y:S05]  /*0ec0*/  @!P0 BRA `(.L_x_8408) ;  /* 0x0000000c00348947 */ /* 0x000fea0003800000 */
[----:B------:R-:W-:Y:S02]  /*0ed0*/  IMAD.SHL.U32 R3, R3, 0x2, RZ ;  /* 0x0000000203037824 */ /* 0x000fe400078e00ff */
[----:B0-----:R-:W-:-:S03]  /*0ee0*/  IMAD.MOV.U32 R5, RZ, RZ, RZ ;  /* 0x000000ffff057224 */ /* 0x001fc600078e00ff */
        /* <DEDUP_REMOVED lines=18> */
.L_x_8412:
[----:B-1----:R-:W-:Y:S02]  /*1010*/  IMAD R7, R0, 0x42, R5 ;  /* 0x0000004200077824 */ /* 0x002fe400078e0205 */
[C-C-:B------:R-:W-:Y:S02]  /*1020*/  IMAD R28, R5.reuse, 0x4, R4.reuse ;  /* 0x00000004051c7824 */ /* 0x140fe400078e0204 */
[--C-:B------:R-:W-:Y:S01]  /*1030*/  IMAD R29, R5, 0x2, R4.reuse ;  /* 0x00000002051d7824 */ /* 0x100fe200078e0204 */
[----:B------:R-:W-:Y:S01]  /*1040*/  LEA R7, R7, UR4, 0x2 ;  /* 0x0000000407077c11 */ /* 0x000fe2000f8e10ff */
[----:B------:R-:W-:Y:S02]  /*1050*/  VIADD R33, R5, 0x4 ;  /* 0x0000000405217836 */ /* 0x000fe40000000000 */
[----:B------:R-:W-:Y:S02]  /*1060*/  VIADD R6, R6, 0xfffffff0 ;  /* 0xfffffff006067836 */ /* 0x000fe40000000000 */
[----:B------:R-:W0:Y:S01]  /*1070*/  LDS.64 R12, [R7+0x80] ;  /* 0x00008000070c7984 */ /* 0x000e220000000a00 */
[----:B------:R-:W-:-:S02]  /*1080*/  IMAD R32, R33, 0x4, R4 ;  /* 0x0000000421207824 */ /* 0x000fc400078e0204 */
[----:B------:R-:W-:Y:S01]  /*1090*/  IMAD R33, R33, 0x2, R4 ;  /* 0x0000000221217824 */ /* 0x000fe200078e0204 */
[----:B------:R-:W1:Y:S01]  /*10a0*/  LDS.64 R16, [R7+0x88] ;  /* 0x0000880007107984 */ /* 0x000e620000000a00 */
[----:B------:R-:W-:-:S03]  /*10b0*/  ISETP.GT.AND P1, PT, R6, 0xc, PT ;  /* 0x0000000c0600780c */ /* 0x000fc60003f24270 */
[----:B------:R-:W2:Y:S04]  /*10c0*/  LDS.64 R22, [R7] ;  /* 0x0000000007167984 */ /* 0x000ea80000000a00 */
[----:B------:R-:W-:Y:S04]  /*10d0*/  LDS.64 R30, [R7+0x8] ;  /* 0x00000800071e7984 */ /* 0x000fe80000000a00 */
[----:B------:R-:W-:Y:S04]  /*10e0*/  LDS.64 R26, [R7+0x98] ;  /* 0x00009800071a7984 */ /* 0x000fe80000000a00 */
[----:B------:R-:W3:Y:S04]  /*10f0*/  LDS.64 R34, [R7+0x90] ;  /* 0x0000900007227984 */ /* 0x000ee80000000a00 */
[----:B------:R-:W-:Y:S04]  /*1100*/  LDS.64 R8, [R7+0x10] ;  /* 0x0000100007087984 */ /* 0x000fe80000000a00 */
[----:B------:R-:W4:Y:S04]  /*1110*/  LDS.64 R14, [R7+0xa0] ;  /* 0x0000a000070e7984 */ /* 0x000f280000000a00 */
[----:B------:R-:W-:Y:S04]  /*1120*/  LDS.64 R10, [R7+0x18] ;  /* 0x00001800070a7984 */ /* 0x000fe80000000a00 */
[----:B------:R-:W-:Y:S01]  /*1130*/  LDS.64 R20, [R7+0x28] ;  /* 0x0000280007147984 */ /* 0x000fe20000000a00 */
[----:B0-----:R-:W-:-:S03]  /*1140*/  F2FP.F16.F32.PACK_AB R18, R13, R12 ;  /* 0x0000000c0d12723e */ /* 0x001fc600000000ff */
[----:B------:R-:W0:Y:S01]  /*1150*/  LDS.64 R12, [R7+0xa8] ;  /* 0x0000a800070c7984 */ /* 0x000e220000000a00 */
[----:B-1----:R-:W-:Y:S02]  /*1160*/  F2FP.F16.F32.PACK_AB R24, R17, R16 ;  /* 0x000000101118723e */ /* 0x002fe400000000ff */
[C---:B------:R-:W-:Y:S01]  /*1170*/  PRMT R25, R18.reuse, 0x7610, R25 ;  /* 0x0000761012197816 */ /* 0x040fe20000000019 */
[----:B------:R-:W-:Y:S01]  /*1180*/  LDS.64 R16, [R7+0x20] ;  /* 0x0000200007107984 */ /* 0x000fe20000000a00 */
[----:B------:R-:W-:Y:S02]  /*1190*/  PRMT R36, R18, 0x7632, R36 ;  /* 0x0000763212247816 */ /* 0x000fe40000000024 */
[C---:B------:R-:W-:Y:S01]  /*11a0*/  PRMT R37, R24.reuse, 0x7610, R37 ;  /* 0x0000761018257816 */ /* 0x040fe20000000025 */
[----:B------:R-:W1:Y:S01]  /*11b0*/  LDS.64 R18, [R7+0xb0] ;  /* 0x0000b00007127984 */ /* 0x000e620000000a00 */
[----:B------:R-:W-:-:S03]  /*11c0*/  PRMT R38, R24, 0x7632, R38 ;  /* 0x0000763218267816 */ /* 0x000fc60000000026 */
[----:B--2---:R-:W-:Y:S04]  /*11d0*/  STL [R28], R22 ;  /* 0x000000161c007387 */ /* 0x004fe80000100800 */
[----:B------:R-:W-:Y:S01]  /*11e0*/  STL.U16 [R29+0x80], R25 ;  /* 0x000080191d007387 */ /* 0x000fe20000100400 */
[----:B---3--:R-:W-:-:S03]  /*11f0*/  F2FP.F16.F32.PACK_AB R34, R35, R34 ;  /* 0x000000222322723e */ /* 0x008fc600000000ff */
[----:B------:R-:W2:Y:S04]  /*1200*/  LDS.64 R24, [R7+0xb8] ;  /* 0x0000b80007187984 */ /* 0x000ea80000000a00 */
[----:B------:R-:W-:Y:S01]  /*1210*/  STL [R28+0x4], R23 ;  /* 0x000004171c007387 */ /* 0x000fe20000100800 */
[----:B----4-:R-:W-:-:S03]  /*1220*/  F2FP.F16.F32.PACK_AB R14, R15, R14 ;  /* 0x0000000e0f0e723e */ /* 0x010fc600000000ff */
[----:B------:R-:W3:Y:S04]  /*1230*/  LDS.64 R22, [R7+0x30] ;  /* 0x0000300007167984 */ /* 0x000ee80000000a00 */
[----:B------:R-:W-:Y:S04]  /*1240*/  STL.U16 [R29+0x82], R36 ;  /* 0x000082241d007387 */ /* 0x000fe80000100400 */
[----:B------:R4:W-:Y:S01]  /*1250*/  STL [R28+0x8], R30 ;  /* 0x0000081e1c007387 */ /* 0x0009e20000100800 */
[----:B0-----:R-:W-:-:S03]  /*1260*/  F2FP.F16.F32.PACK_AB R12, R13, R12 ;  /* 0x0000000c0d0c723e */ /* 0x001fc600000000ff */
[----:B------:R-:W-:Y:S04]  /*1270*/  STL.U16 [R29+0x84], R37 ;  /* 0x000084251d007387 */ /* 0x000fe80000100400 */
[----:B------:R0:W-:Y:S01]  /*1280*/  STL [R28+0xc], R31 ;  /* 0x00000c1f1c007387 */ /* 0x0001e20000100800 */
[----:B----4-:R-:W-:-:S03]  /*1290*/  F2FP.F16.F32.PACK_AB R30, R27, R26 ;  /* 0x0000001a1b1e723e */ /* 0x010fc600000000ff */
[----:B------:R-:W4:Y:S01]  /*12a0*/  LDS.64 R26, [R7+0x38] ;  /* 0x00003800071a7984 */ /* 0x000f220000000a00 */
[----:B-1----:R-:W-:-:S03]  /*12b0*/  F2FP.F16.F32.PACK_AB R18, R19, R18 ;  /* 0x000000121312723e */ /* 0x002fc600000000ff */
[----:B------:R1:W-:Y:S01]  /*12c0*/  STL.U16 [R29+0x86], R38 ;  /* 0x000086261d007387 */ /* 0x0003e20000100400 */
[----:B0-----:R-:W-:-:S03]  /*12d0*/  PRMT R28, R34, 0x7632, R28 ;  /* 0x00007632221c7816 */ /* 0x001fc6000000001c */
[----:B------:R0:W-:Y:S04]  /*12e0*/  STL [R32], R8 ;  /* 0x0000000820007387 */ /* 0x0001e80000100800 */
[----:B------:R-:W-:Y:S01]  /*12f0*/  STL.U16 [R33+0x80], R34 ;  /* 0x0000802221007387 */ /* 0x000fe20000100400 */
[----:B--2---:R-:W-:Y:S01]  /*1300*/  F2FP.F16.F32.PACK_AB R24, R25, R24 ;  /* 0x000000181918723e */ /* 0x004fe200000000ff */
[----:B-1----:R-:W-:Y:S02]  /*1310*/  VIADD R29, R5, 0x8 ;  /* 0x00000008051d7836 */ /* 0x002fe40000000000 */
[----:B------:R1:W-:Y:S01]  /*1320*/  STL [R32+0x4], R9 ;  /* 0x0000040920007387 */ /* 0x0003e20000100800 */
[----:B0-----:R-:W-:Y:S01]  /*1330*/  PRMT R8, R30, 0x7632, R8 ;  /* 0x000076321e087816 */ /* 0x001fe20000000008 */
[----:B------:R-:W-:-:S02]  /*1340*/  IMAD R7, R29, 0x4, R4 ;  /* 0x000000041d077824 */ /* 0x000fc400078e0204 */
[----:B------:R-:W-:Y:S01]  /*1350*/  STL.U16 [R33+0x82], R28 ;  /* 0x0000821c21007387 */ /* 0x000fe20000100400 */
[----:B------:R-:W-:-:S03]  /*1360*/  IMAD R29, R29, 0x2, R4 ;  /* 0x000000021d1d7824 */ /* 0x000fc600078e0204 */
[----:B------:R0:W-:Y:S01]  /*1370*/  STL [R32+0x8], R10 ;  /* 0x0000080a20007387 */ /* 0x0001e20000100800 */
[----:B-1----:R-:W-:-:S03]  /*1380*/  VIADD R9, R5, 0xc ;  /* 0x0000000c05097836 */ /* 0x002fc60000000000 */
[----:B------:R-:W-:Y:S01]  /*1390*/  STL.U16 [R33+0x84], R30 ;  /* 0x0000841e21007387 */ /* 0x000fe20000100400 */
[----:B------:R-:W-:-:S03]  /*13a0*/  VIADD R5, R5, 0x10 ;  /* 0x0000001005057836 */ /* 0x000fc60000000000 */
[----:B------:R1:W-:Y:S01]  /*13b0*/  STL [R32+0xc], R11 ;  /* 0x00000c0b20007387 */ /* 0x0003e20000100800 */
[----:B0-----:R-:W-:-:S03]  /*13c0*/  PRMT R10, R14, 0x7632, R10 ;  /* 0x000076320e0a7816 */ /* 0x001fc6000000000a */
[----:B------:R0:W-:Y:S04]  /*13d0*/  STL.U16 [R33+0x86], R8 ;  /* 0x0000860821007387 */ /* 0x0001e80000100400 */
[----:B------:R-:W-:Y:S01]  /*13e0*/  STL [R7], R16 ;  /* 0x0000001007007387 */ /* 0x000fe20000100800 */
[----:B-1----:R-:W-:-:S03]  /*13f0*/  PRMT R11, R12, 0x7632, R11 ;  /* 0x000076320c0b7816 */ /* 0x002fc6000000000b */
[----:B------:R-:W-:Y:S01]  /*1400*/  STL.U16 [R29+0x80], R14 ;  /* 0x0000800e1d007387 */ /* 0x000fe20000100400 */
[----:B0-----:R-:W-:-:S03]  /*1410*/  IMAD R8, R9, 0x4, R4 ;  /* 0x0000000409087824 */ /* 0x001fc600078e0204 */
[----:B------:R-:W-:Y:S01]  /*1420*/  STL [R7+0x4], R17 ;  /* 0x0000041107007387 */ /* 0x000fe20000100800 */
[----:B------:R-:W-:-:S03]  /*1430*/  IMAD R9, R9, 0x2, R4 ;  /* 0x0000000209097824 */ /* 0x000fc600078e0204 */
[----:B------:R0:W-:Y:S04]  /*1440*/  STL.U16 [R29+0x82], R10 ;  /* 0x0000820a1d007387 */ /* 0x0001e80000100400 */
[----:B------:R-:W-:Y:S04]  /*1450*/  STL [R7+0x8], R20 ;  /* 0x0000081407007387 */ /* 0x000fe80000100800 */
[----:B------:R-:W-:Y:S01]  /*1460*/  STL.U16 [R29+0x84], R12 ;  /* 0x0000840c1d007387 */ /* 0x000fe20000100400 */
[----:B0-----:R-:W-:-:S03]  /*1470*/  PRMT R10, R18, 0x7632, R10 ;  /* 0x00007632120a7816 */ /* 0x001fc6000000000a */
[----:B------:R0:W-:Y:S04]  /*1480*/  STL [R7+0xc], R21 ;  /* 0x00000c1507007387 */ /* 0x0001e80000100800 */
[----:B------:R1:W-:Y:S04]  /*1490*/  STL.U16 [R29+0x86], R11 ;  /* 0x0000860b1d007387 */ /* 0x0003e80000100400 */
[----:B---3--:R1:W-:Y:S01]  /*14a0*/  STL [R8], R22 ;  /* 0x0000001608007387 */ /* 0x0083e20000100800 */
        /* <DEDUP_REMOVED lines=9> */
.L_x_8411:
        /* <DEDUP_REMOVED lines=48> */
.L_x_8413:
[----:B------:R-:W-:-:S13]  /*1840*/  ISETP.NE.OR P0, PT, R6, RZ, P0 ;  /* 0x000000ff0600720c */ /* 0x000fda0000705670 */
[----:B------:R-:W-:Y:S05]  /*1850*/  @!P0 BRA `(.L_x_8409) ;  /* 0x0000000000708947 */ /* 0x000fea0003800000 */
.L_x_8410:
[----:B------:R-:W0:Y:S01]  /*1860*/  S2UR UR5, SR_CgaCtaId ;  /* 0x00000000000579c3 */ /* 0x000e220000008800 */
[----:B------:R-:W-:Y:S02]  /*1870*/  UMOV UR4, 0x400 ;  /* 0x0000040000047882 */ /* 0x000fe40000000000 */
[----:B------:R-:W-:-:S04]  /*1880*/  UIADD3 UR4, UR4, 0x3f0, URZ ;  /* 0x000003f004047890 */ /* 0x000fc8000fffe03f */
[----:B0-----:R-:W-:-:S12]  /*1890*/  ULEA UR4, UR5, UR4, 0x18 ;  /* 0x0000000405047291 */ /* 0x001fd8000f8ec03f */
.L_x_8414:
        /* <DEDUP_REMOVED lines=24> */
.L_x_8409:
        /* <DEDUP_REMOVED lines=13> */
.L_x_8415:
        /* <DEDUP_REMOVED lines=11> */
.L_x_8408:
        /* <DEDUP_REMOVED lines=9> */
.L_x_8407:
[----:B------:R-:W-:Y:S05]  /*1c30*/  BSYNC B0 ;  /* 0x0000000000007941 */ /* 0x000fea0003800000 */
.L_x_8406:
        /* <DEDUP_REMOVED lines=24> */
[----:B------:R-:W-:Y:S01]  /*1dc0*/  BSSY B0, `(.L_x_8416) ;  /* 0x0000282000007945 */ /* 0x000fe20003800000 */
[----:B------:R-:W-:Y:S01]  /*1dd0*/  BAR.SYNC.DEFER_BLOCKING 0x0 ;  /* 0x0000000000007b1d */ /* 0x000fe20000010000 */
[----:B----4-:R-:W-:-:S02]  /*1de0*/  IMAD.MOV.U32 R4, RZ, RZ, R54 ;  /* 0x000000ffff047224 */ /* 0x010fc400078e0036 */
[----:B------:R-:W-:-:S04]  /*1df0*/  IMAD.MOV.U32 R5, RZ, RZ, R55 ;  /* 0x000000ffff057224 */ /* 0x000fc800078e0037 */
[----:B------:R-:W-:Y:S04]  /*1e00*/  SHFL.DOWN PT, R4, R4, 0x1, 0x1f ;  /* 0x08201f0004047f89 */ /* 0x000fe800000e0000 */
[----:B------:R-:W0:Y:S01]  /*1e10*/  SHFL.DOWN PT, R5, R5, 0x1, 0x1f ;  /* 0x08201f0005057f89 */ /* 0x000e2200000e0000 */
[----:B--2---:R-:W-:Y:S02]  /*1e20*/  IMAD.MOV.U32 R60, RZ, RZ, R8 ;  /* 0x000000ffff3c7224 */ /* 0x004fe400078e0008 */
[----:B------:R-:W-:-:S04]  /*1e30*/  IMAD.MOV.U32 R61, RZ, RZ, R9 ;  /* 0x000000ffff3d7224 */ /* 0x000fc800078e0009 */
[----:B------:R-:W-:Y:S04]  /*1e40*/  SHFL.DOWN PT, R60, R60, 0x1, 0x1f ;  /* 0x08201f003c3c7f89 */ /* 0x000fe800000e0000 */
[----:B------:R-:W1:Y:S04]  /*1e50*/  SHFL.DOWN PT, R61, R61, 0x1, 0x1f ;  /* 0x08201f003d3d7f89 */ /* 0x000e6800000e0000 */
[----:B-----5:R-:W-:Y:S04]  /*1e60*/  SHFL.DOWN PT, R64, R42, 0x1, 0x1f ;  /* 0x08201f002a407f89 */ /* 0x020fe800000e0000 */
[----:B------:R-:W2:Y:S01]  /*1e70*/  SHFL.DOWN PT, R65, R43, 0x1, 0x1f ;  /* 0x08201f002b417f89 */ /* 0x000ea200000e0000 */
[----:B------:R-:W-:-:S03]  /*1e80*/  IMAD.MOV.U32 R48, RZ, RZ, R6 ;  /* 0x000000ffff307224 */ /* 0x000fc600078e0006 */
[----:B0-----:R-:W-:Y:S01]  /*1e90*/  STL.64 [R1+0xc0], R4 ;  /* 0x0000c00401007387 */ /* 0x001fe20000100a00 */
[----:B------:R-:W-:-:S03]  /*1ea0*/  IMAD.MOV.U32 R49, RZ, RZ, R7 ;  /* 0x000000ffff317224 */ /* 0x000fc600078e0007 */
[----:B------:R-:W-:Y:S04]  /*1eb0*/  SHFL.DOWN PT, R4, R44, 0x1, 0x1f ;  /* 0x08201f002c047f89 */ /* 0x000fe800000e0000 */
[----:B------:R-:W0:Y:S04]  /*1ec0*/  SHFL.DOWN PT, R5, R45, 0x1, 0x1f ;  /* 0x08201f002d057f89 */ /* 0x000e2800000e0000 */
[----:B------:R-:W-:Y:S04]  /*1ed0*/  SHFL.DOWN PT, R48, R48, 0x1, 0x1f ;  /* 0x08201f0030307f89 */ /* 0x000fe800000e0000 */
[----:B------:R-:W4:Y:S01]  /*1ee0*/  SHFL.DOWN PT, R49, R49, 0x1, 0x1f ;  /* 0x08201f0031317f89 */ /* 0x000f2200000e0000 */
[----:B------:R-:W-:-:S02]  /*1ef0*/  IMAD.MOV.U32 R58, RZ, RZ, R10 ;  /* 0x000000ffff3a7224 */ /* 0x000fc400078e000a */
[----:B------:R-:W-:Y:S01]  /*1f00*/  IMAD.MOV.U32 R59, RZ, RZ, R11 ;  /* 0x000000ffff3b7224 */ /* 0x000fe200078e000b */
[----:B-1----:R1:W-:Y:S01]  /*1f10*/  STL.64 [R1+0xb0], R60 ;  /* 0x0000b03c01007387 */ /* 0x0023e20000100a00 */
[----:B------:R-:W-:Y:S02]  /*1f20*/  IMAD.MOV.U32 R56, RZ, RZ, R38 ;  /* 0x000000ffff387224 */ /* 0x000fe400078e0026 */
[----:B------:R-:W-:Y:S01]  /*1f30*/  IMAD.MOV.U32 R57, RZ, RZ, R39 ;  /* 0x000000ffff397224 */ /* 0x000fe200078e0027 */
[----:B------:R-:W-:Y:S01]  /*1f40*/  SHFL.DOWN PT, R58, R58, 0x1, 0x1f ;  /* 0x08201f003a3a7f89 */ /* 0x000fe200000e0000 */
[----:B------:R-:W-:Y:S02]  /*1f50*/  IMAD.MOV.U32 R68, RZ, RZ, R52 ;  /* 0x000000ffff447224 */ /* 0x000fe400078e0034 */
[----:B-1----:R-:W-:Y:S02]  /*1f60*/  IMAD.MOV.U32 R60, RZ, RZ, R50 ;  /* 0x000000ffff3c7224 */ /* 0x002fe400078e0032 */
[----:B------:R-:W-:Y:S01]  /*1f70*/  IMAD.MOV.U32 R61, RZ, RZ, R51 ;  /* 0x000000ffff3d7224 */ /* 0x000fe200078e0033 */
[----:B------:R-:W1:Y:S01]  /*1f80*/  SHFL.DOWN PT, R59, R59, 0x1, 0x1f ;  /* 0x08201f003b3b7f89 */ /* 0x000e6200000e0000 */
[----:B------:R-:W-:-:S03]  /*1f90*/  IMAD.MOV.U32 R69, RZ, RZ, R53 ;  /* 0x000000ffff457224 */ /* 0x000fc600078e0035 */
        /* <DEDUP_REMOVED lines=8> */
[----:B------:R-:W-:Y:S04]  /*2020*/  SHFL.DOWN PT, R68, R68, 0x1, 0x1f ;  /* 0x08201f0044447f89 */ /* 0x000fe800000e0000 */
[----:B------:R-:W0:Y:S04]  /*2030*/  SHFL.DOWN PT, R69, R69, 0x1, 0x1f ;  /* 0x08201f0045457f89 */ /* 0x000e2800000e0000 */
[----:B---3--:R-:W-:Y:S04]  /*2040*/  SHFL.DOWN PT, R66, R2, 0x1, 0x1f ;  /* 0x08201f0002427f89 */ /* 0x008fe800000e0000 */
[----:B------:R-:W3:Y:S04]  /*2050*/  SHFL.DOWN PT, R67, R3, 0x1, 0x1f ;  /* 0x08201f0003437f89 */ /* 0x000ee800000e0000 */
[----:B------:R-:W-:Y:S04]  /*2060*/  SHFL.DOWN PT, R4, R16, 0x1, 0x1f ;  /* 0x08201f0010047f89 */ /* 0x000fe800000e0000 */
[----:B------:R-:W3:Y:S04]  /*2070*/  SHFL.DOWN PT, R5, R17, 0x1, 0x1f ;  /* 0x08201f0011057f89 */ /* 0x000ee800000e0000 */
[----:B----4-:R4:W-:Y:S04]  /*2080*/  STL.64 [R1+0xb8], R48 ;  /* 0x0000b83001007387 */ /* 0x0109e80000100a00 */
[----:B------:R-:W-:Y:S04]  /*2090*/  SHFL.DOWN PT, R62, R12, 0x1, 0x1f ;  /* 0x08201f000c3e7f89 */ /* 0x000fe800000e0000 */
[----:B------:R-:W3:Y:S01]  /*20a0*/  SHFL.DOWN PT, R63, R13, 0x1, 0x1f ;  /* 0x08201f000d3f7f89 */ /* 0x000ee200000e0000 */
[----:B----4-:R-:W-:-:S02]  /*20b0*/  IMAD.MOV.U32 R48, RZ, RZ, R46 ;  /* 0x000000ffff307224 */ /* 0x010fc400078e002e */
[----:B------:R-:W-:-:S04]  /*20c0*/  IMAD.MOV.U32 R49, RZ, RZ, R47 ;  /* 0x000000ffff317224 */ /* 0x000fc800078e002f */
[----:B------:R-:W-:Y:S04]  /*20d0*/  SHFL.DOWN PT, R48, R48, 0x1, 0x1f ;  /* 0x08201f0030307f89 */ /* 0x000fe800000e0000 */
[----:B------:R-:W4:Y:S04]  /*20e0*/  SHFL.DOWN PT, R49, R49, 0x1, 0x1f ;  /* 0x08201f0031317f89 */ /* 0x000f2800000e0000 */
[----:B-1----:R-:W-:Y:S04]  /*20f0*/  STL.64 [R1+0xa8], R58 ;  /* 0x0000a83a01007387 */ /* 0x002fe80000100a00 */
[----:B-----5:R-:W-:Y:S04]  /*2100*/  STL.64 [R1+0xa0], R56 ;  /* 0x0000a03801007387 */ /* 0x020fe80000100a00 */
[----:B------:R-:W-:Y:S04]  /*2110*/  STL.64 [R1+0x90], R60 ;  /* 0x0000903c01007387 */ /* 0x000fe80000100a00 */
[----:B------:R-:W-:Y:S04]  /*2120*/  SHFL.DOWN PT, R56, R40, 0x1, 0x1f ;  /* 0x08201f0028387f89 */ /* 0x000fe800000e0000 */
[----:B------:R-:W1:Y:S04]  /*2130*/  SHFL.DOWN PT, R57, R41, 0x1, 0x1f ;  /* 0x08201f0029397f89 */ /* 0x000e6800000e0000 */
[----:B------:R-:W-:Y:S04]  /*2140*/  SHFL.DOWN PT, R60, R14, 0x1, 0x1f ;  /* 0x08201f000e3c7f89 */ /* 0x000fe800000e0000 */
[----:B------:R-:W5:Y:S04]  /*2150*/  SHFL.DOWN PT, R61, R15, 0x1, 0x1f ;  /* 0x08201f000f3d7f89 */ /* 0x000f6800000e0000 */
[----:B------:R-:W-:Y:S04]  /*2160*/  SHFL.DOWN PT, R58, R18, 0x1, 0x1f ;  /* 0x08201f00123a7f89 */ /* 0x000fe800000e0000 */
[----:B------:R-:W5:Y:S04]  /*2170*/  SHFL.DOWN PT, R59, R19, 0x1, 0x1f ;  /* 0x08201f00133b7f89 */ /* 0x000f6800000e0000 */
[----:B--2---:R2:W-:Y:S04]  /*2180*/  STL.64 [R1+0x30], R64 ;  /* 0x0000304001007387 */ /* 0x0045e80000100a00 */
[----:B0-----:R-:W-:Y:S04]  /*2190*/  STL.64 [R1+0x88], R68 ;  /* 0x0000884401007387 */ /* 0x001fe80000100a00 */
[----:B---3--:R-:W-:Y:S01]  /*21a0*/  STL.64 [R1+0x60], R66 ;  /* 0x0000604201007387 */ /* 0x008fe20000100a00 */
[----:B--2---:R-:W0:Y:S03]  /*21b0*/  S2R R64, SR_LANEID ;  /* 0x0000000000407919 */ /* 0x004e260000000000 */
[----:B------:R-:W-:Y:S04]  /*21c0*/  STL.64 [R1+0x48], R4 ;  /* 0x0000480401007387 */ /* 0x000fe80000100a00 */
[----:B------:R-:W-:Y:S04]  /*21d0*/  SHFL.DOWN PT, R68, R20, 0x1, 0x1f ;  /* 0x08201f0014447f89 */ /* 0x000fe800000e0000 */
[----:B------:R-:W2:Y:S04]  /*21e0*/  SHFL.DOWN PT, R69, R21, 0x1, 0x1f ;  /* 0x08201f0015457f89 */ /* 0x000ea800000e0000 */
[----:B------:R-:W-:Y:S04]  /*21f0*/  SHFL.DOWN PT, R66, R26, 0x1, 0x1f ;  /* 0x08201f001a427f89 */ /* 0x000fe800000e0000 */
[----:B------:R-:W3:Y:S04]  /*2200*/  SHFL.DOWN PT, R67, R27, 0x1, 0x1f ;  /* 0x08201f001b437f89 */ /* 0x000ee800000e0000 */
[----:B------:R-:W-:Y:S04]  /*2210*/  SHFL.DOWN PT, R4, R37, 0x1, 0x1f ;  /* 0x08201f0025047f89 */ /* 0x000fe800000e0000 */
[----:B------:R-:W0:Y:S04]  /*2220*/  SHFL.DOWN PT, R5, R36, 0x1, 0x1f ;  /* 0x08201f0024057f89 */ /* 0x000e2800000e0000 */
[----:B------:R-:W-:Y:S04]  /*2230*/  STL.64 [R1+0x58], R62 ;  /* 0x0000583e01007387 */ /* 0x000fe80000100a00 */
[----:B------:R-:W-:Y:S04]  /*2240*/  SHFL.DOWN PT, R62, R28, 0x1, 0x1f ;  /* 0x08201f001c3e7f89 */ /* 0x000fe800000e0000 */
[----:B------:R-:W0:Y:S04]  /*2250*/  SHFL.DOWN PT, R63, R29, 0x1, 0x1f ;  /* 0x08201f001d3f7f89 */ /* 0x000e2800000e0000 */
[----:B----4-:R-:W-:Y:S04]  /*2260*/  STL.64 [R1+0x98], R48 ;  /* 0x0000983001007387 */ /* 0x010fe80000100a00 */
        /* <DEDUP_REMOVED lines=11> */
[----:B--2---:R-:W-:Y:S04]  /*2320*/  STL.64 [R1+0x38], R68 ;  /* 0x0000384401007387 */ /* 0x004fe80000100a00 */
[----:B---3--:R-:W-:Y:S04]  /*2330*/  STL.64 [R1+0x20], R66 ;  /* 0x0000204201007387 */ /* 0x008fe80000100a00 */
[----:B0-----:R-:W-:Y:S01]  /*2340*/  STL.64 [R1], R4 ;  /* 0x0000000401007387 */ /* 0x001fe20000100a00 */
[----:B------:R-:W-:-:S03]  /*2350*/  ISETP.GT.AND P0, PT, R64, 0x1e, PT ;  /* 0x0000001e4000780c */ /* 0x000fc60003f04270 */
[----:B------:R0:W-:Y:S04]  /*2360*/  STL.64 [R1+0x18], R62 ;  /* 0x0000183e01007387 */ /* 0x0001e80000100a00 */
[----:B----4-:R2:W-:Y:S01]  /*2370*/  STL.64 [R1+0x68], R48 ;  /* 0x0000683001007387 */ /* 0x0105e20000100a00 */
[----:B------:R-:W-:Y:S02]  /*2380*/  PRMT R0, R6, 0x7610, R55 ;  /* 0x0000761006007816 */ /* 0x000fe40000000037 */
[----:B0-----:R-:W-:Y:S02]  /*2390*/  PRMT R62, R46, 0x7632, R62 ;  /* 0x000076322e3e7816 */ /* 0x001fe4000000003e */
[C---:B--2---:R-:W-:Y:S02]  /*23a0*/  PRMT R49, R54.reuse, 0x5410, R7 ;  /* 0x0000541036317816 */ /* 0x044fe40000000007 */
[----:B------:R-:W-:-:S02]  /*23b0*/  PRMT R48, R54, 0x5432, R55 ;  /* 0x0000543236307816 */ /* 0x000fc40000000037 */
[----:B------:R-:W-:Y:S02]  /*23c0*/  PRMT R54, R54, 0x7610, R6 ;  /* 0x0000761036367816 */ /* 0x000fe40000000006 */
[----:B------:R-:W-:Y:S01]  /*23d0*/  PRMT R62, R62, 0x7610, R50 ;  /* 0x000076103e3e7816 */ /* 0x000fe20000000032 */
[----:B-1----:R0:W-:Y:S01]  /*23e0*/  STL.64 [R1+0x28], R56 ;  /* 0x0000283801007387 */ /* 0x0021e20000100a00 */
[--C-:B------:R-:W-:Y:S02]  /*23f0*/  PRMT R50, R50, 0x5410, R51.reuse ;  /* 0x0000541032327816 */ /* 0x100fe40000000033 */
[----:B------:R-:W-:Y:S01]  /*2400*/  PRMT R63, R47, 0x5432, R52 ;  /* 0x000054322f3f7816 */ /* 0x000fe20000000034 */
[----:B-----5:R1:W-:Y:S01]  /*2410*/  STL.64 [R1+0x10], R60 ;  /* 0x0000103c01007387 */ /* 0x0203e20000100a00 */
[----:B------:R-:W-:Y:S02]  /*2420*/  PRMT R51, R53, 0x7610, R51 ;  /* 0x0000761035337816 */ /* 0x000fe40000000033 */
[----:B------:R-:W-:Y:S01]  /*2430*/  PRMT R55, R7, 0x5432, R9 ;  /* 0x0000543207377816 */ /* 0x000fe20000000009 */
[----:B------:R2:W-:Y:S01]  /*2440*/  STL.64 [R1+0x8], R58 ;  /* 0x0000083a01007387 */ /* 0x0005e20000100a00 */
[----:B------:R-:W-:-:S02]  /*2450*/  PRMT R54, R8, 0x7610, R54 ;  /* 0x0000761008367816 */ /* 0x000fc40000000036 */
[----:B------:R-:W-:Y:S02]  /*2460*/  PRMT R52, R52, 0x7632, R52 ;  /* 0x0000763234347816 */ /* 0x000fe40000000034 */
[----:B0-----:R-:W-:Y:S02]  /*2470*/  PRMT R56, R10, 0x7610, R8 ;  /* 0x000076100a387816 */ /* 0x001fe40000000008 */
[----:B------:R-:W-:Y:S02]  /*2480*/  PRMT R57, R9, 0x5432, R11 ;  /* 0x0000543209397816 */ /* 0x000fe4000000000b */
[----:B-1----:R-:W-:Y:S02]  /*2490*/  PRMT R60, R46, 0x7610, R38 ;  /* 0x000076102e3c7816 */ /* 0x002fe40000000026 */
[----:B------:R-:W-:Y:S02]  /*24a0*/  PRMT R61, R39, 0x5432, R47 ;  /* 0x00005432273d7816 */ /* 0x000fe4000000002f */
[----:B--2---:R-:W-:-:S02]  /*24b0*/  PRMT R58, R38, 0x7610, R10 ;  /* 0x00007610263a7816 */ /* 0x004fc4000000000a */
[----:B------:R-:W-:Y:S02]  /*24c0*/  PRMT R59, R11, 0x5432, R39 ;  /* 0x000054320b3b7816 */ /* 0x000fe40000000027 */
[----:B------:R-:W-:Y:S01]  /*24d0*/  PRMT R53, R53, 0x7632, R53 ;  /* 0x0000763235357816 */ /* 0x000fe20000000035 */
[----:B------:R-:W-:Y:S06]  /*24e0*/  @P0 BRA `(.L_x_8417) ;  /* 0x00000020003c0947 */ /* 0x000fec0003800000 */
[CC--:B------:R-:W-:Y:S01]  /*24f0*/  FSETP.GT.FTZ.AND P0, PT, R37.reuse, R4.reuse, PT ;  /* 0x000000042500720b */ /* 0x0c0fe20003f14000 */
[----:B------:R-:W0:Y:S01]  /*2500*/  LDC R7, c[0x0][0x20] ;  /* 0x00000800ff077b82 */ /* 0x000e220000000800 */
[----:B------:R-:W-:Y:S02]  /*2510*/  IMAD.MOV.U32 R9, RZ, RZ, RZ ;  /* 0x000000ffff097224 */ /* 0x000fe400078e00ff */
[----:B------:R-:W-:Y:S02]  /*2520*/  FSEL R6, R37, R4, P0 ;  /* 0x0000000425067208 */ /* 0x000fe40000000000 */
[----:B------:R-:W-:Y:S02]  /*2530*/  FSEL R4, R4, R37, P0 ;  /* 0x0000002504047208 */ /* 0x000fe40000000000 */
[----:B------:R-:W-:Y:S02]  /*2540*/  FSEL R8, R5, R36, P0 ;  /* 0x0000002405087208 */ /* 0x000fe40000000000 */
[----:B------:R-:W-:Y:S01]  /*2550*/  FSEL R5, R36, R5, P0 ;  /* 0x0000000524057208 */ /* 0x000fe20000000000 */
[----:B------:R-:W-:-:S04]  /*2560*/  FADD.FTZ R4, -R6, R4 ;  /* 0x0000000406047221 */ /* 0x000fc80000010100 */
[----:B------:R-:W-:-:S06]  /*2570*/  FMUL.FTZ R4, R4, 1.4426950216293334961 ;  /* 0x3fb8aa3b04047820 */ /* 0x000fcc0000410000 */
[----:B------:R-:W1:Y:S01]  /*2580*/  MUFU.EX2 R4, R4 ;  /* 0x0000000400047308 */ /* 0x000e620000000800 */
[----:B0-----:R-:W-:Y:S01]  /*2590*/  IADD3 R7, -R7, R1, R7 ;  /* 0x0000000107077210 */ /* 0x001fe20007ffe107 */
[----:B-1----:R-:W-:-:S04]  /*25a0*/  FMUL.FTZ R36, R8, R4 ;  /* 0x0000000408247220 */ /* 0x002fc80000410000 */
[----:B------:R-:W-:-:S07]  /*25b0*/  IMAD.MOV.U32 R8, RZ, RZ, R7 ;  /* 0x000000ffff087224 */ /* 0x000fce00078e0007 */
.L_x_8511:
        /* <DEDUP_REMOVED lines=12> */
[----:B------:R-:W-:-:S05]  /*2680*/  HSETP2.GT.AND P0, PT, R0.H1_H1, R48.H1_H1, PT ;  /* 0x3000003000007234 */ /* 0x000fca0003f04c00 */
[----:B------:R-:W-:-:S13]  /*2690*/  ISETP.EQ.OR P0, PT, R44, -0x1, P0 ;  /* 0xffffffff2c00780c */ /* 0x000fda0000702670 */
[----:B------:R-:W-:Y:S05]  /*26a0*/  @P0 BRA `(.L_x_8419) ;  /* 0x0000000000140947 */ /* 0x000fea0003800000 */
[----:B------:R-:W-:Y:S01]  /*26b0*/  ISETP.GE.AND P0, PT, R45, R44, PT ;  /* 0x0000002c2d00720c */ /* 0x000fe20003f06270 */
[----:B------:R-:W-:Y:S01]  /*26c0*/  IMAD.MOV.U32 R4, RZ, RZ, R44 ;  /* 0x000000ffff047224 */ /* 0x000fe200078e002c */
[----:B------:R-:W-:-:S11]  /*26d0*/  PRMT R11, R11, 0x7610, R48 ;  /* 0x000076100b0b7816 */ /* 0x000fd60000000030 */
[----:B------:R-:W-:-:S13]  /*26e0*/  HSETP2.NEU.OR P0, PT, R0.H1_H1, R48.H1_H1, P0 ;  /* 0x3000003000007234 */ /* 0x000fda000070dc20 */
[----:B------:R-:W-:Y:S05]  /*26f0*/  @P0 BRA `(.L_x_8420) ;  /* 0x0000000000100947 */ /* 0x000fea0003800000 */
.L_x_8419:
[----:B------:R-:W-:Y:S01]  /*2700*/  IMAD.MOV.U32 R4, RZ, RZ, R45 ;  /* 0x000000ffff047224 */ /* 0x000fe200078e002d */
[----:B------:R-:W-:Y:S01]  /*2710*/  PRMT R11, R11, 0x7610, R0 ;  /* 0x000076100b0b7816 */ /* 0x000fe20000000000 */
[----:B------:R-:W-:Y:S01]  /*2720*/  IMAD.MOV.U32 R45, RZ, RZ, R44 ;  /* 0x000000ffff2d7224 */ /* 0x000fe200078e002c */
[----:B------:R-:W-:-:S07]  /*2730*/  PRMT R0, R0, 0x7610, R48 ;  /* 0x0000761000007816 */ /* 0x000fce0000000030 */
.L_x_8420:
[----:B------:R-:W-:Y:S05]  /*2740*/  BSYNC B1 ;  /* 0x0000000000017941 */ /* 0x000fea0003800000 */
.L_x_8418:
        /* <DEDUP_REMOVED lines=11> */
.L_x_8422:
[----:B------:R-:W-:Y:S01]  /*2800*/  IMAD.MOV.U32 R10, RZ, RZ, R4 ;  /* 0x000000ffff0a7224 */ /* 0x000fe200078e0004 */
[----:B------:R-:W-:Y:S01]  /*2810*/  PRMT R11, R11, 0x7632, R11 ;  /* 0x000076320b0b7816 */ /* 0x000fe2000000000b */
[----:B------:R-:W-:Y:S01]  /*2820*/  IMAD.MOV.U32 R44, RZ, RZ, R43 ;  /* 0x000000ffff2c7224 */ /* 0x000fe200078e002b */
[----:B------:R-:W-:-:S07]  /*2830*/  PRMT R48, R48, 0x5410, R48 ;  /* 0x0000541030307816 */ /* 0x000fce0000000030 */
.L_x_8423:
[----:B------:R-:W-:Y:S05]  /*2840*/  BSYNC B1 ;  /* 0x0000000000017941 */ /* 0x000fea0003800000 */
.L_x_8421:
        /* <DEDUP_REMOVED lines=11> */
.L_x_8425:
[----:B------:R-:W-:Y:S01]  /*2900*/  IMAD.MOV.U32 R4, RZ, RZ, R10 ;  /* 0x000000ffff047224 */ /* 0x000fe200078e000a */
[----:B------:R-:W-:Y:S01]  /*2910*/  PRMT R37, R11, 0x7610, R37 ;  /* 0x000076100b257816 */ /* 0x000fe20000000025 */
[----:B------:R-:W-:Y:S01]  /*2920*/  IMAD.MOV.U32 R43, RZ, RZ, R42 ;  /* 0x000000ffff2b7224 */ /* 0x000fe200078e002a */
[----:B------:R-:W-:-:S07]  /*2930*/  PRMT R48, R49, 0x7610, R48 ;  /* 0x0000761031307816 */ /* 0x000fce0000000030 */
.L_x_8426:
[----:B------:R-:W-:Y:S05]  /*2940*/  BSYNC B1 ;  /* 0x0000000000017941 */ /* 0x000fea0003800000 */
.L_x_8424:
        /* <DEDUP_REMOVED lines=11> */
.L_x_8428:
[----:B------:R-:W-:Y:S01]  /*2a00*/  IMAD.MOV.U32 R10, RZ, RZ, R4 ;  /* 0x000000ffff0a7224 */ /* 0x000fe200078e0004 */
[----:B------:R-:W-:Y:S01]  /*2a10*/  PRMT R11, R37, 0x7610, R11 ;  /* 0x00007610250b7816 */ /* 0x000fe2000000000b */
[----:B------:R-:W-:Y:S01]  /*2a20*/  IMAD.MOV.U32 R42, RZ, RZ, R41 ;  /* 0x000000ffff2a7224 */ /* 0x000fe200078e0029 */
[----:B------:R-:W-:-:S07]  /*2a30*/  PRMT R49, R55, 0x7610, R49 ;  /* 0x0000761037317816 */ /* 0x000fce0000000031 */
.L_x_8429:
[----:B------:R-:W-:Y:S05]  /*2a40*/  BSYNC B1 ;  /* 0x0000000000017941 */ /* 0x000fea0003800000 */
.L_x_8427:
        /* <DEDUP_REMOVED lines=11> */
.L_x_8431:
[----:B------:R-:W-:Y:S01]  /*2b00*/  IMAD.MOV.U32 R4, RZ, RZ, R10 ;  /* 0x000000ffff047224 */ /* 0x000fe200078e000a */
[----:B------:R-:W-:Y:S01]  /*2b10*/  PRMT R11, R11, 0x5410, R11 ;  /* 0x000054100b0b7816 */ /* 0x000fe2000000000b */
[----:B------:R-:W-:Y:S01]  /*2b20*/  IMAD.MOV.U32 R41, RZ, RZ, R40 ;  /* 0x000000ffff297224 */ /* 0x000fe200078e0028 */
[----:B------:R-:W-:-:S07]  /*2b30*/  PRMT R55, R49, 0x7632, R55 ;  /* 0x0000763231377816 */ /* 0x000fce0000000037 */
.L_x_8432:
[----:B------:R-:W-:Y:S05]  /*2b40*/  BSYNC B1 ;  /* 0x0000000000017941 */ /* 0x000fea0003800000 */
.L_x_8430:
        /* <DEDUP_REMOVED lines=11> */
.L_x_8434:
[----:B------:R-:W-:Y:S01]  /*2c00*/  IMAD.MOV.U32 R10, RZ, RZ, R4 ;  /* 0x000000ffff0a7224 */ /* 0x000fe200078e0004 */
[----:B------:R-:W-:Y:S01]  /*2c10*/  PRMT R37, R37, 0x7610, R11 ;  /* 0x0000761025257816 */ /* 0x000fe2000000000b */
[----:B------:R-:W-:Y:S01]  /*2c20*/  IMAD.MOV.U32 R40, RZ, RZ, R35 ;  /* 0x000000ffff287224 */ /* 0x000fe200078e0023 */
[----:B------:R-:W-:-:S07]  /*2c30*/  PRMT R49, R49, 0x7610, R54 ;  /* 0x0000761031317816 */ /* 0x000fce0000000036 */
.L_x_8435:
[----:B------:R-:W-:Y:S05]  /*2c40*/  BSYNC B1 ;  /* 0x0000000000017941 */ /* 0x000fea0003800000 */
.L_x_8433:
        /* <DEDUP_REMOVED lines=11> */
.L_x_8437:
[----:B------:R-:W-:Y:S01]  /*2d00*/  IMAD.MOV.U32 R4, RZ, RZ, R10 ;  /* 0x000000ffff047224 */ /* 0x000fe200078e000a */
[----:B------:R-:W-:Y:S01]  /*2d10*/  PRMT R11, R37, 0x7632, R11 ;  /* 0x00007632250b7816 */ /* 0x000fe2000000000b */
[----:B------:R-:W-:Y:S01]  /*2d20*/  IMAD.MOV.U32 R35, RZ, RZ, R34 ;  /* 0x000000ffff237224 */ /* 0x000fe200078e0022 */
[----:B------:R-:W-:-:S07]  /*2d30*/  PRMT R54, R54, 0x5410, R0 ;  /* 0x0000541036367816 */ /* 0x000fce0000000000 */
.L_x_8438:
[----:B------:R-:W-:Y:S05]  /*2d40*/  BSYNC B1 ;  /* 0x0000000000017941 */ /* 0x000fea0003800000 */
.L_x_8436:
        /* <DEDUP_REMOVED lines=11> */
.L_x_8440:
[----:B------:R-:W-:Y:S01]  /*2e00*/  IMAD.MOV.U32 R10, RZ, RZ, R4 ;  /* 0x000000ffff0a7224 */ /* 0x000fe200078e0004 */
[----:B------:R-:W-:Y:S01]  /*2e10*/  PRMT R37, R11, 0x7610, R37 ;  /* 0x000076100b257816 */ /* 0x000fe20000000025 */
[----:B------:R-:W-:Y:S01]  /*2e20*/  IMAD.MOV.U32 R34, RZ, RZ, R3 ;  /* 0x000000ffff227224 */ /* 0x000fe200078e0003 */
[----:B------:R-:W-:-:S07]  /*2e30*/  PRMT R0, R57, 0x7610, R0 ;  /* 0x0000761039007816 */ /* 0x000fce0000000000 */
.L_x_8441:
[----:B------:R-:W-:Y:S05]  /*2e40*/  BSYNC B1 ;  /* 0x0000000000017941 */ /* 0x000fea0003800000 */
.L_x_8439:
        /* <DEDUP_REMOVED lines=11> */
.L_x_8443:
[----:B------:R-:W-:Y:S01]  /*2f00*/  IMAD.MOV.U32 R4, RZ, RZ, R10 ;  /* 0x000000ffff047224 */ /* 0x000fe200078e000a */
[----:B------:R-:W-:Y:S01]  /*2f10*/  PRMT R11, R11, 0x5410, R37 ;  /* 0x000054100b0b7816 */ /* 0x000fe20000000025 */
[----:B------:R-:W-:Y:S01]  /*2f20*/  IMAD.MOV.U32 R3, RZ, RZ, R2 ;  /* 0x000000ffff037224 */ /* 0x000fe200078e0002 */
[----:B------:R-:W-:-:S07]  /*2f30*/  PRMT R57, R55, 0x7632, R57 ;  /* 0x0000763237397816 */ /* 0x000fce0000000039 */
.L_x_8444:
[----:B------:R-:W-:Y:S05]  /*2f40*/  BSYNC B1 ;  /* 0x0000000000017941 */ /* 0x000fea0003800000 */
.L_x_8442:
        /* <DEDUP_REMOVED lines=11> */
.L_x_8446:
[----:B------:R-:W-:Y:S01]  /*3000*/  IMAD.MOV.U32 R10, RZ, RZ, R4 ;  /* 0x000000ffff0a7224 */ /* 0x000fe200078e0004 */
[----:B------:R-:W-:Y:S01]  /*3010*/  PRMT R37, R37, 0x7610, R11 ;  /* 0x0000761025257816 */ /* 0x000fe2000000000b */
[----:B------:R-:W-:Y:S01]  /*3020*/  IMAD.MOV.U32 R2, RZ, RZ, R13 ;  /* 0x000000ffff027224 */ /* 0x000fe200078e000d */
[----:B------:R-:W-:-:S07]  /*3030*/  PRMT R55, R55, 0x7610, R56 ;  /* 0x0000761037377816 */ /* 0x000fce0000000038 */
.L_x_8447:
[----:B------:R-:W-:Y:S05]  /*3040*/  BSYNC B1 ;  /* 0x0000000000017941 */ /* 0x000fea0003800000 */
.L_x_8445:
        /* <DEDUP_REMOVED lines=11> */
.L_x_8449:
[----:B------:R-:W-:Y:S01]  /*3100*/  IMAD.MOV.U32 R4, RZ, RZ, R10 ;  /* 0x000000ffff047224 */ /* 0x000fe200078e000a */
[----:B------:R-:W-:Y:S01]  /*3110*/  PRMT R11, R37, 0x7632, R11 ;  /* 0x00007632250b7816 */ /* 0x000fe2000000000b */
[----:B------:R-:W-:Y:S01]  /*3120*/  IMAD.MOV.U32 R13, RZ, RZ, R12 ;  /* 0x000000ffff0d7224 */ /* 0x000fe200078e000c */
[----:B------:R-:W-:-:S07]  /*3130*/  PRMT R56, R56, 0x5410, R54 ;  /* 0x0000541038387816 */ /* 0x000fce0000000036 */
.L_x_8450:
[----:B------:R-:W-:Y:S05]  /*3140*/  BSYNC B1 ;  /* 0x0000000000017941 */ /* 0x000fea0003800000 */
.L_x_8448:
        /* <DEDUP_REMOVED lines=11> */
.L_x_8452:
[----:B------:R-:W-:Y:S01]  /*3200*/  IMAD.MOV.U32 R10, RZ, RZ, R4 ;  /* 0x000000ffff0a7224 */ /* 0x000fe200078e0004 */
[----:B------:R-:W-:Y:S01]  /*3210*/  PRMT R37, R11, 0x7610, R37 ;  /* 0x000076100b257816 */ /* 0x000fe20000000025 */
[----:B------:R-:W-:Y:S01]  /*3220*/  IMAD.MOV.U32 R12, RZ, RZ, R15 ;  /* 0x000000ffff0c7224 */ /* 0x000fe200078e000f */
[----:B------:R-:W-:-:S07]  /*3230*/  PRMT R54, R59, 0x7610, R54 ;  /* 0x000076103b367816 */ /* 0x000fce0000000036 */
.L_x_8453:
[----:B------:R-:W-:Y:S05]  /*3240*/  BSYNC B1 ;  /* 0x0000000000017941 */ /* 0x000fea0003800000 */
.L_x_8451:
        /* <DEDUP_REMOVED lines=11> */
.L_x_8455:
[----:B------:R-:W-:Y:S01]  /*3300*/  IMAD.MOV.U32 R4, RZ, RZ, R10 ;  /* 0x000000ffff047224 */ /* 0x000fe200078e000a */
[----:B------:R-:W-:Y:S01]  /*3310*/  PRMT R11, R11, 0x5410, R37 ;  /* 0x000054100b0b7816 */ /* 0x000fe20000000025 */
[----:B------:R-:W-:Y:S01]  /*3320*/  IMAD.MOV.U32 R15, RZ, RZ, R14 ;  /* 0x000000ffff0f7224 */ /* 0x000fe200078e000e */
[----:B------:R-:W-:-:S07]  /*3330*/  PRMT R59, R57, 0x7632, R59 ;  /* 0x00007632393b7816 */ /* 0x000fce000000003b */
.L_x_8456:
[----:B------:R-:W-:Y:S05]  /*3340*/  BSYNC B1 ;  /* 0x0000000000017941 */ /* 0x000fea0003800000 */
.L_x_8454:
        /* <DEDUP_REMOVED lines=11> */
.L_x_8458:
[----:B------:R-:W-:Y:S01]  /*3400*/  IMAD.MOV.U32 R10, RZ, RZ, R4 ;  /* 0x000000ffff0a7224 */ /* 0x000fe200078e0004 */
[----:B------:R-:W-:Y:S01]  /*3410*/  PRMT R37, R37, 0x7610, R11 ;  /* 0x0000761025257816 */ /* 0x000fe2000000000b */
[----:B------:R-:W-:Y:S01]  /*3420*/  IMAD.MOV.U32 R14, RZ, RZ, R17 ;  /* 0x000000ffff0e7224 */ /* 0x000fe200078e0011 */
[----:B------:R-:W-:-:S07]  /*3430*/  PRMT R57, R57, 0x7610, R58 ;  /* 0x0000761039397816 */ /* 0x000fce000000003a */
.L_x_8459:
[----:B------:R-:W-:Y:S05]  /*3440*/  BSYNC B1 ;  /* 0x0000000000017941 */ /* 0x000fea0003800000 */
.L_x_8457:
        /* <DEDUP_REMOVED lines=11> */
.L_x_8461:
[----:B------:R-:W-:Y:S01]  /*3500*/  IMAD.MOV.U32 R4, RZ, RZ, R10 ;  /* 0x000000ffff047224 */ /* 0x000fe200078e000a */
[----:B------:R-:W-:Y:S01]  /*3510*/  PRMT R11, R37, 0x7632, R11 ;  /* 0x00007632250b7816 */ /* 0x000fe2000000000b */
[----:B------:R-:W-:Y:S01]  /*3520*/  IMAD.MOV.U32 R17, RZ, RZ, R16 ;  /* 0x000000ffff117224 */ /* 0x000fe200078e0010 */
[----:B------:R-:W-:-:S07]  /*3530*/  PRMT R58, R58, 0x5410, R56 ;  /* 0x000054103a3a7816 */ /* 0x000fce0000000038 */
.L_x_8462:
[----:B------:R-:W-:Y:S05]  /*3540*/  BSYNC B1 ;  /* 0x0000000000017941 */ /* 0x000fea0003800000 */
.L_x_8460:
        /* <DEDUP_REMOVED lines=11> */
.L_x_8464:
[----:B------:R-:W-:Y:S01]  /*3600*/  IMAD.MOV.U32 R10, RZ, RZ, R4 ;  /* 0x000000ffff0a7224 */ /* 0x000fe200078e0004 */
[----:B------:R-:W-:Y:S01]  /*3610*/  PRMT R37, R11, 0x7610, R37 ;  /* 0x000076100b257816 */ /* 0x000fe20000000025 */
[----:B------:R-:W-:Y:S01]  /*3620*/  IMAD.MOV.U32 R16, RZ, RZ, R19 ;  /* 0x000000ffff107224 */ /* 0x000fe200078e0013 */
[----:B------:R-:W-:-:S07]  /*3630*/  PRMT R56, R61, 0x7610, R56 ;  /* 0x000076103d387816 */ /* 0x000fce0000000038 */
.L_x_8465:
[----:B------:R-:W-:Y:S05]  /*3640*/  BSYNC B1 ;  /* 0x0000000000017941 */ /* 0x000fea0003800000 */
.L_x_8463:
        /* <DEDUP_REMOVED lines=11> */
.L_x_8467:
[----:B------:R-:W-:Y:S01]  /*3700*/  IMAD.MOV.U32 R4, RZ, RZ, R10 ;  /* 0x000000ffff047224 */ /* 0x000fe200078e000a */
[----:B------:R-:W-:Y:S01]  /*3710*/  PRMT R11, R11, 0x5410, R37 ;  /* 0x000054100b0b7816 */ /* 0x000fe20000000025 */
[----:B------:R-:W-:Y:S01]  /*3720*/  IMAD.MOV.U32 R19, RZ, RZ, R18 ;  /* 0x000000ffff137224 */ /* 0x000fe200078e0012 */
[----:B------:R-:W-:-:S07]  /*3730*/  PRMT R61, R59, 0x7632, R61 ;  /* 0x000076323b3d7816 */ /* 0x000fce000000003d */
.L_x_8468:
[----:B------:R-:W-:Y:S05]  /*3740*/  BSYNC B1 ;  /* 0x0000000000017941 */ /* 0x000fea0003800000 */
.L_x_8466:
        /* <DEDUP_REMOVED lines=11> */
.L_x_8470:
[----:B------:R-:W-:Y:S01]  /*3800*/  IMAD.MOV.U32 R10, RZ, RZ, R4 ;  /* 0x000000ffff0a7224 */ /* 0x000fe200078e0004 */
[----:B------:R-:W-:Y:S01]  /*3810*/  PRMT R37, R37, 0x7610, R11 ;  /* 0x0000761025257816 */ /* 0x000fe2000000000b */
[----:B------:R-:W-:Y:S01]  /*3820*/  IMAD.MOV.U32 R18, RZ, RZ, R21 ;  /* 0x000000ffff127224 */ /* 0x000fe200078e0015 */
[----:B------:R-:W-:-:S07]  /*3830*/  PRMT R59, R59, 0x7610, R60 ;  /* 0x000076103b3b7816 */ /* 0x000fce000000003c */
.L_x_8471:
[----:B------:R-:W-:Y:S05]  /*3840*/  BSYNC B1 ;  /* 0x0000000000017941 */ /* 0x000fea0003800000 */
.L_x_8469:
        /* <DEDUP_REMOVED lines=11> */
.L_x_8473:
[----:B------:R-:W-:Y:S01]  /*3900*/  IMAD.MOV.U32 R4, RZ, RZ, R10 ;  /* 0x000000ffff047224 */ /* 0x000fe200078e000a */
[----:B------:R-:W-:Y:S01]  /*3910*/  PRMT R11, R37, 0x7632, R11 ;  /* 0x00007632250b7816 */ /* 0x000fe2000000000b */
[----:B------:R-:W-:Y:S01]  /*3920*/  IMAD.MOV.U32 R21, RZ, RZ, R20 ;  /* 0x000000ffff157224 */ /* 0x000fe200078e0014 */
[----:B------:R-:W-:-:S07]  /*3930*/  PRMT R60, R60, 0x5410, R58 ;  /* 0x000054103c3c7816 */ /* 0x000fce000000003a */
.L_x_8474:
[----:B------:R-:W-:Y:S05]  /*3940*/  BSYNC B1 ;  /* 0x0000000000017941 */ /* 0x000fea0003800000 */
.L_x_8472:
        /* <DEDUP_REMOVED lines=11> */
.L_x_8476:
[----:B------:R-:W-:Y:S01]  /*3a00*/  IMAD.MOV.U32 R10, RZ, RZ, R4 ;  /* 0x000000ffff0a7224 */ /* 0x000fe200078e0004 */
[----:B------:R-:W-:Y:S01]  /*3a10*/  PRMT R37, R11, 0x7610, R37 ;  /* 0x000076100b257816 */ /* 0x000fe20000000025 */
[----:B------:R-:W-:Y:S01]  /*3a20*/  IMAD.MOV.U32 R20, RZ, RZ, R23 ;  /* 0x000000ffff147224 */ /* 0x000fe200078e0017 */
[----:B------:R-:W-:-:S07]  /*3a30*/  PRMT R58, R63, 0x7610, R58 ;  /* 0x000076103f3a7816 */ /* 0x000fce000000003a */
.L_x_8477:
[----:B------:R-:W-:Y:S05]  /*3a40*/  BSYNC B1 ;  /* 0x0000000000017941 */ /* 0x000fea0003800000 */
.L_x_8475:
        /* <DEDUP_REMOVED lines=11> */
.L_x_8479:
[----:B------:R-:W-:Y:S01]  /*3b00*/  IMAD.MOV.U32 R4, RZ, RZ, R10 ;  /* 0x000000ffff047224 */ /* 0x000fe200078e000a */
[----:B------:R-:W-:Y:S01]  /*3b10*/  PRMT R11, R11, 0x5410, R37 ;  /* 0x000054100b0b7816 */ /* 0x000fe20000000025 */
[----:B------:R-:W-:Y:S01]  /*3b20*/  IMAD.MOV.U32 R23, RZ, RZ, R22 ;  /* 0x000000ffff177224 */ /* 0x000fe200078e0016 */
[----:B------:R-:W-:-:S07]  /*3b30*/  PRMT R63, R61, 0x7632, R63 ;  /* 0x000076323d3f7816 */ /* 0x000fce000000003f */
.L_x_8480:
[----:B------:R-:W-:Y:S05]  /*3b40*/  BSYNC B1 ;  /* 0x0000000000017941 */ /* 0x000fea0003800000 */
.L_x_8478:
        /* <DEDUP_REMOVED lines=11> */
.L_x_8482:
[----:B------:R-:W-:Y:S01]  /*3c00*/  IMAD.MOV.U32 R10, RZ, RZ, R4 ;  /* 0x000000ffff0a7224 */ /* 0x000fe200078e0004 */
[----:B------:R-:W-:Y:S01]  /*3c10*/  PRMT R37, R37, 0x7610, R11 ;  /* 0x0000761025257816 */ /* 0x000fe2000000000b */
[----:B------:R-:W-:Y:S01]  /*3c20*/  IMAD.MOV.U32 R22, RZ, RZ, R25 ;  /* 0x000000ffff167224 */ /* 0x000fe200078e0019 */
[----:B------:R-:W-:-:S07]  /*3c30*/  PRMT R61, R61, 0x5410, R62 ;  /* 0x000054103d3d7816 */ /* 0x000fce000000003e */
.L_x_8483:
[----:B------:R-:W-:Y:S05]  /*3c40*/  BSYNC B1 ;  /* 0x0000000000017941 */ /* 0x000fea0003800000 */
.L_x_8481:
        /* <DEDUP_REMOVED lines=11> */
.L_x_8485:
[----:B------:R-:W-:Y:S01]  /*3d00*/  IMAD.MOV.U32 R4, RZ, RZ, R10 ;  /* 0x000000ffff047224 */ /* 0x000fe200078e000a */
[----:B------:R-:W-:Y:S01]  /*3d10*/  PRMT R11, R37, 0x7632, R11 ;  /* 0x00007632250b7816 */ /* 0x000fe2000000000b */
[----:B------:R-:W-:Y:S01]  /*3d20*/  IMAD.MOV.U32 R25, RZ, RZ, R24 ;  /* 0x000000ffff197224 */ /* 0x000fe200078e0018 */
[----:B------:R-:W-:-:S07]  /*3d30*/  PRMT R62, R60, 0x7610, R62 ;  /* 0x000076103c3e7816 */ /* 0x000fce000000003e */
.L_x_8486:
[----:B------:R-:W-:Y:S05]  /*3d40*/  BSYNC B1 ;  /* 0x0000000000017941 */ /* 0x000fea0003800000 */
.L_x_8484:
        /* <DEDUP_REMOVED lines=11> */
.L_x_8488:
[----:B------:R-:W-:Y:S01]  /*3e00*/  IMAD.MOV.U32 R10, RZ, RZ, R4 ;  /* 0x000000ffff0a7224 */ /* 0x000fe200078e0004 */
[----:B------:R-:W-:Y:S01]  /*3e10*/  PRMT R11, R11, 0x5410, R11 ;  /* 0x000054100b0b7816 */ /* 0x000fe2000000000b */
[----:B------:R-:W-:Y:S01]  /*3e20*/  IMAD.MOV.U32 R24, RZ, RZ, R27 ;  /* 0x000000ffff187224 */ /* 0x000fe200078e001b */
[----:B------:R-:W-:-:S07]  /*3e30*/  PRMT R60, R51, 0x7632, R60 ;  /* 0x00007632333c7816 */ /* 0x000fce000000003c */
.L_x_8489:
[----:B------:R-:W-:Y:S05]  /*3e40*/  BSYNC B1 ;  /* 0x0000000000017941 */ /* 0x000fea0003800000 */
.L_x_8487:
        /* <DEDUP_REMOVED lines=11> */
.L_x_8491:
[----:B------:R-:W-:Y:S01]  /*3f00*/  IMAD.MOV.U32 R4, RZ, RZ, R10 ;  /* 0x000000ffff047224 */ /* 0x000fe200078e000a */
[----:B------:R-:W-:Y:S01]  /*3f10*/  PRMT R37, R37, 0x7610, R11 ;  /* 0x0000761025257816 */ /* 0x000fe2000000000b */
[----:B------:R-:W-:Y:S01]  /*3f20*/  IMAD.MOV.U32 R27, RZ, RZ, R26 ;  /* 0x000000ffff1b7224 */ /* 0x000fe200078e001a */
[----:B------:R-:W-:-:S07]  /*3f30*/  PRMT R51, R51, 0x7610, R50 ;  /* 0x0000761033337816 */ /* 0x000fce0000000032 */
.L_x_8492:
[----:B------:R-:W-:Y:S05]  /*3f40*/  BSYNC B1 ;  /* 0x0000000000017941 */ /* 0x000fea0003800000 */
.L_x_8490:
        /* <DEDUP_REMOVED lines=11> */
.L_x_8494:
[----:B------:R-:W-:Y:S01]  /*4000*/  IMAD.MOV.U32 R10, RZ, RZ, R4 ;  /* 0x000000ffff0a7224 */ /* 0x000fe200078e0004 */
[----:B------:R-:W-:Y:S01]  /*4010*/  PRMT R11, R11, 0x7610, R37 ;  /* 0x000076100b0b7816 */ /* 0x000fe20000000025 */
[----:B------:R-:W-:Y:S01]  /*4020*/  IMAD.MOV.U32 R26, RZ, RZ, R29 ;  /* 0x000000ffff1a7224 */ /* 0x000fe200078e001d */
[----:B------:R-:W-:-:S07]  /*4030*/  PRMT R50, R50, 0x7610, R62 ;  /* 0x0000761032327816 */ /* 0x000fce000000003e */
.L_x_8495:
[----:B------:R-:W-:Y:S05]  /*4040*/  BSYNC B1 ;  /* 0x0000000000017941 */ /* 0x000fea0003800000 */
.L_x_8493:
        /* <DEDUP_REMOVED lines=11> */
.L_x_8497:
[----:B------:R-:W-:Y:S01]  /*4100*/  IMAD.MOV.U32 R4, RZ, RZ, R10 ;  /* 0x000000ffff047224 */ /* 0x000fe200078e000a */
[----:B------:R-:W-:Y:S01]  /*4110*/  PRMT R11, R11, 0x7632, R11 ;  /* 0x000076320b0b7816 */ /* 0x000fe2000000000b */
[----:B------:R-:W-:Y:S01]  /*4120*/  IMAD.MOV.U32 R29, RZ, RZ, R28 ;  /* 0x000000ffff1d7224 */ /* 0x000fe200078e001c */
[----:B------:R-:W-:-:S07]  /*4130*/  PRMT R62, R62, 0x5410, R50 ;  /* 0x000054103e3e7816 */ /* 0x000fce0000000032 */
.L_x_8498:
[----:B------:R-:W-:Y:S05]  /*4140*/  BSYNC B1 ;  /* 0x0000000000017941 */ /* 0x000fea0003800000 */
.L_x_8496:
        /* <DEDUP_REMOVED lines=11> */
.L_x_8500:
[----:B------:R-:W-:Y:S01]  /*4200*/  IMAD.MOV.U32 R10, RZ, RZ, R4 ;  /* 0x000000ffff0a7224 */ /* 0x000fe200078e0004 */
[----:B------:R-:W-:Y:S01]  /*4210*/  PRMT R37, R11, 0x7610, R37 ;  /* 0x000076100b257816 */ /* 0x000fe20000000025 */
[----:B------:R-:W-:Y:S01]  /*4220*/  IMAD.MOV.U32 R28, RZ, RZ, R31 ;  /* 0x000000ffff1c7224 */ /* 0x000fe200078e001f */
[----:B------:R-:W-:-:S07]  /*4230*/  PRMT R50, R53, 0x7610, R50 ;  /* 0x0000761035327816 */ /* 0x000fce0000000032 */
.L_x_8501:
[----:B------:R-:W-:Y:S05]  /*4240*/  BSYNC B1 ;  /* 0x0000000000017941 */ /* 0x000fea0003800000 */
.L_x_8499:
        /* <DEDUP_REMOVED lines=11> */
.L_x_8503:
[----:B------:R-:W-:Y:S01]  /*4300*/  IMAD.MOV.U32 R4, RZ, RZ, R10 ;  /* 0x000000ffff047224 */ /* 0x000fe200078e000a */
[----:B------:R-:W-:Y:S01]  /*4310*/  PRMT R11, R11, 0x5410, R37 ;  /* 0x000054100b0b7816 */ /* 0x000fe20000000025 */
[----:B------:R-:W-:Y:S01]  /*4320*/  IMAD.MOV.U32 R31, RZ, RZ, R30 ;  /* 0x000000ffff1f7224 */ /* 0x000fe200078e001e */
[----:B------:R-:W-:-:S07]  /*4330*/  PRMT R53, R51, 0x7610, R53 ;  /* 0x0000761033357816 */ /* 0x000fce0000000035 */
.L_x_8504:
[----:B------:R-:W-:Y:S05]  /*4340*/  BSYNC B1 ;  /* 0x0000000000017941 */ /* 0x000fea0003800000 */
.L_x_8502:
        /* <DEDUP_REMOVED lines=11> */
.L_x_8506:
[----:B------:R-:W-:Y:S01]  /*4400*/  IMAD.MOV.U32 R10, RZ, RZ, R4 ;  /* 0x000000ffff0a7224 */ /* 0x000fe200078e0004 */
[----:B------:R-:W-:Y:S01]  /*4410*/  PRMT R11, R11, 0x7632, R11 ;  /* 0x000076320b0b7816 */ /* 0x000fe2000000000b */
[----:B------:R-:W-:Y:S01]  /*4420*/  IMAD.MOV.U32 R30, RZ, RZ, R33 ;  /* 0x000000ffff1e7224 */ /* 0x000fe200078e0021 */
[----:B------:R-:W-:-:S07]  /*4430*/  PRMT R51, R52, 0x7610, R51 ;  /* 0x0000761034337816 */ /* 0x000fce0000000033 */
.L_x_8507:
[----:B------:R-:W-:Y:S05]  /*4440*/  BSYNC B1 ;  /* 0x0000000000017941 */ /* 0x000fea0003800000 */
.L_x_8505:
        /* <DEDUP_REMOVED lines=11> */
.L_x_8509:
[----:B------:R-:W-:Y:S01]  /*4500*/  PRMT R11, R11, 0x5410, R11 ;  /* 0x000054100b0b7816 */ /* 0x000fe2000000000b */
[----:B------:R-:W-:Y:S01]  /*4510*/  IMAD.MOV.U32 R33, RZ, RZ, R32 ;  /* 0x000000ffff217224 */ /* 0x000fe200078e0020 */
[C---:B------:R-:W-:Y:S01]  /*4520*/  PRMT R52, R63.reuse, 0x7632, R52 ;  /* 0x000076323f347816 */ /* 0x040fe20000000034 */
[--C-:B------:R-:W-:Y:S01]  /*4530*/  IMAD.MOV.U32 R4, RZ, RZ, R10.reuse ;  /* 0x000000ffff047224 */ /* 0x100fe200078e000a */
[----:B------:R-:W-:Y:S01]  /*4540*/  PRMT R63, R63, 0x5410, R11 ;  /* 0x000054103f3f7816 */ /* 0x000fe2000000000b */
[----:B------:R-:W-:-:S07]  /*4550*/  IMAD.MOV.U32 R32, RZ, RZ, R10 ;  /* 0x000000ffff207224 */ /* 0x000fce00078e000a */
.L_x_8510:
[----:B------:R-:W-:Y:S05]  /*4560*/  BSYNC B1 ;  /* 0x0000000000017941 */ /* 0x000fea0003800000 */
.L_x_8508:
[----:B------:R-:W-:Y:S02]  /*4570*/  VIADD R8, R8, 0x4 ;  /* 0x0000000408087836 */ /* 0x000fe40000000000 */
[----:B------:R-:W-:Y:S01]  /*4580*/  VIADD R7, R7, 0x2 ;  /* 0x0000000207077836 */ /* 0x000fe20000000000 */
[----:B------:R-:W-:Y:S06]  /*4590*/  @P1 BRA `(.L_x_8511) ;  /* 0xffffffe000081947 */ /* 0x000fec000383ffff */
[----:B------:R-:W-:Y:S01]  /*45a0*/  FADD.FTZ R36, R5, R36 ;  /* 0x0000002405247221 */ /* 0x000fe20000010000 */
[----:B------:R-:W-:Y:S01]  /*45b0*/  PRMT R63, R63, 0x7610, R11 ;  /* 0x000076103f3f7816 */ /* 0x000fe2000000000b */
[----:B------:R-:W-:Y:S02]  /*45c0*/  IMAD.MOV.U32 R37, RZ, RZ, R6 ;  /* 0x000000ffff257224 */ /* 0x000fe400078e0006 */
[----:B------:R-:W-:-:S07]  /*45d0*/  IMAD.MOV.U32 R32, RZ, RZ, R4 ;  /* 0x000000ffff207224 */ /* 0x000fce00078e0004 */
.L_x_8417:
[----:B------:R-:W-:Y:S05]  /*45e0*/  BSYNC B0 ;  /* 0x0000000000007941 */ /* 0x000fea0003800000 */
.L_x_8416:
[----:B------:R-:W-:Y:S01]  /*45f0*/  PRMT R4, R63, 0x5432, R52 ;  /* 0x000054323f047816 */ /* 0x000fe20000000034 */
[----:B------:R-:W-:Y:S01]  /*4600*/  SHFL.DOWN PT, R6, R32, 0x2, 0x1f ;  /* 0x08401f0020067f89 */ /* 0x000fe200000e0000 */
[----:B------:R-:W-:Y:S01]  /*4610*/  PRMT R5, R51, 0x5410, R53 ;  /* 0x0000541033057816 */ /* 0x000fe20000000035 */
[----:B------:R-:W-:Y:S01]  /*4620*/  BSSY B0, `(.L_x_8512) ;  /* 0x0000269000007945 */ /* 0x000fe20003800000 */
[----:B------:R-:W-:Y:S01]  /*4630*/  PRMT R7, R50, 0x7610, R62 ;  /* 0x0000761032077816 */ /* 0x000fe2000000003e */
[----:B------:R-:W-:Y:S01]  /*4640*/  SHFL.DOWN PT, R8, R30, 0x2, 0x1f ;  /* 0x08401f001e087f89 */ /* 0x000fe200000e0000 */
[----:B------:R-:W-:-:S03]  /*4650*/  ISETP.GT.AND P0, PT, R64, 0x1d, PT ;  /* 0x0000001d4000780c */ /* 0x000fc60003f04270 */
[----:B------:R-:W-:Y:S04]  /*4660*/  SHFL.DOWN PT, R4, R4, 0x2, 0x1f ;  /* 0x08401f0004047f89 */ /* 0x000fe800000e0000 */
[----:B------:R-:W0:Y:S04]  /*4670*/  SHFL.DOWN PT, R5, R5, 0x2, 0x1f ;  /* 0x08401f0005057f89 */ /* 0x000e2800000e0000 */
[----:B------:R-:W1:Y:S04]  /*4680*/  SHFL.DOWN PT, R9, R31, 0x2, 0x1f ;  /* 0x08401f001f097f89 */ /* 0x000e6800000e0000 */
[----:B0-----:R0:W-:Y:S04]  /*4690*/  STL.64 [R1+0x88], R4 ;  /* 0x0000880401007387 */ /* 0x0011e80000100a00 */
[----:B------:R-:W-:Y:S04]  /*46a0*/  SHFL.DOWN PT, R4, R7, 0x2, 0x1f ;  /* 0x08401f0007047f89 */ /* 0x000fe800000e0000 */
[----:B------:R-:W2:Y:S01]  /*46b0*/  SHFL.DOWN PT, R7, R33, 0x2, 0x1f ;  /* 0x08401f0021077f89 */ /* 0x000ea200000e0000 */
[----:B0-----:R-:W-:-:S03]  /*46c0*/  PRMT R5, R50, 0x7632, R51 ;  /* 0x0000763232057816 */ /* 0x001fc60000000033 */
[----:B-1----:R-:W-:Y:S04]  /*46d0*/  STL.64 [R1+0x10], R8 ;  /* 0x0000100801007387 */ /* 0x002fe80000100a00 */
[----:B------:R-:W-:Y:S04]  /*46e0*/  SHFL.DOWN PT, R8, R26, 0x2, 0x1f ;  /* 0x08401f001a087f89 */ /* 0x000fe800000e0000 */
[----:B------:R-:W0:Y:S04]  /*46f0*/  SHFL.DOWN PT, R5, R5, 0x2, 0x1f ;  /* 0x08401f0005057f89 */ /* 0x000e2800000e0000 */
[----:B------:R-:W1:Y:S04]  /*4700*/  SHFL.DOWN PT, R9, R27, 0x2, 0x1f ;  /* 0x08401f001b097f89 */ /* 0x000e6800000e0000 */
[----:B--2---:R-:W-:Y:S04]  /*4710*/  STL.64 [R1+0x8], R6 ;  /* 0x0000080601007387 */ /* 0x004fe80000100a00 */
[----:B------:R-:W-:Y:S04]  /*4720*/  SHFL.DOWN PT, R6, R28, 0x2, 0x1f ;  /* 0x08401f001c067f89 */ /* 0x000fe800000e0000 */
[----:B------:R-:W2:Y:S04]  /*4730*/  SHFL.DOWN PT, R7, R29, 0x2, 0x1f ;  /* 0x08401f001d077f89 */ /* 0x000ea800000e0000 */
[----:B0-----:R0:W-:Y:S04]  /*4740*/  STL.64 [R1+0x90], R4 ;  /* 0x0000900401007387 */ /* 0x0011e80000100a00 */
[----:B-1----:R-:W-:Y:S04]  /*4750*/  STL.64 [R1+0x20], R8 ;  /* 0x0000200801007387 */ /* 0x002fe80000100a00 */
[----:B------:R-:W-:Y:S01]  /*4760*/  SHFL.DOWN PT, R8, R22, 0x2, 0x1f ;  /* 0x08401f0016087f89 */ /* 0x000fe200000e0000 */
[----:B0-----:R-:W-:-:S03]  /*4770*/  PRMT R4, R60, 0x5410, R62 ;  /* 0x000054103c047816 */ /* 0x001fc6000000003e */
[----:B------:R-:W0:Y:S01]  /*4780*/  SHFL.DOWN PT, R9, R23, 0x2, 0x1f ;  /* 0x08401f0017097f89 */ /* 0x000e2200000e0000 */
[----:B------:R-:W-:-:S03]  /*4790*/  PRMT R5, R61, 0x5432, R63 ;  /* 0x000054323d057816 */ /* 0x000fc6000000003f */
[----:B------:R-:W-:Y:S04]  /*47a0*/  SHFL.DOWN PT, R4, R4, 0x2, 0x1f ;  /* 0x08401f0004047f89 */ /* 0x000fe800000e0000 */
[----:B------:R-:W1:Y:S04]  /*47b0*/  SHFL.DOWN PT, R5, R5, 0x2, 0x1f ;  /* 0x08401f0005057f89 */ /* 0x000e6800000e0000 */
[----:B--2---:R-:W-:Y:S04]  /*47c0*/  STL.64 [R1+0x18], R6 ;  /* 0x0000180601007387 */ /* 0x004fe80000100a00 */
[----:B------:R-:W-:Y:S04]  /*47d0*/  SHFL.DOWN PT, R6, R24, 0x2, 0x1f ;  /* 0x08401f0018067f89 */ /* 0x000fe800000e0000 */
[----:B------:R-:W2:Y:S04]  /*47e0*/  SHFL.DOWN PT, R7, R25, 0x2, 0x1f ;  /* 0x08401f0019077f89 */ /* 0x000ea800000e0000 */
[----:B0-----:R-:W-:Y:S04]  /*47f0*/  STL.64 [R1+0x30], R8 ;  /* 0x0000300801007387 */ /* 0x001fe80000100a00 */
[----:B------:R-:W-:Y:S04]  /*4800*/  SHFL.DOWN PT, R8, R18, 0x2, 0x1f ;  /* 0x08401f0012087f89 */ /* 0x000fe800000e0000 */
[----:B-1----:R0:W-:Y:S04]  /*4810*/  STL.64 [R1+0x98], R4 ;  /* 0x0000980401007387 */ /* 0x0021e80000100a00 */
[----:B------:R-:W1:Y:S01]  /*4820*/  SHFL.DOWN PT, R9, R19, 0x2, 0x1f ;  /* 0x08401f0013097f89 */ /* 0x000e6200000e0000 */
[----:B0-----:R-:W-:-:S03]  /*4830*/  PRMT R4, R58, 0x7610, R60 ;  /* 0x000076103a047816 */ /* 0x001fc6000000003c */
[----:B--2---:R-:W-:Y:S01]  /*4840*/  STL.64 [R1+0x28], R6 ;  /* 0x0000280601007387 */ /* 0x004fe20000100a00 */
[----:B------:R-:W-:-:S03]  /*4850*/  PRMT R5, R59, 0x5432, R61 ;  /* 0x000054323b057816 */ /* 0x000fc6000000003d */
[----:B------:R-:W-:Y:S04]  /*4860*/  SHFL.DOWN PT, R6, R20, 0x2, 0x1f ;  /* 0x08401f0014067f89 */ /* 0x000fe800000e0000 */
[----:B------:R-:W-:Y:S04]  /*4870*/  SHFL.DOWN PT, R4, R4, 0x2, 0x1f ;  /* 0x08401f0004047f89 */ /* 0x000fe800000e0000 */
[----:B------:R-:W0:Y:S04]  /*4880*/  SHFL.DOWN PT, R5, R5, 0x2, 0x1f ;  /* 0x08401f0005057f89 */ /* 0x000e2800000e0000 */
[----:B------:R-:W2:Y:S04]  /*4890*/  SHFL.DOWN PT, R7, R21, 0x2, 0x1f ;  /* 0x08401f0015077f89 */ /* 0x000ea800000e0000 */
[----:B-1----:R-:W-:Y:S04]  /*48a0*/  STL.64 [R1+0x40], R8 ;  /* 0x0000400801007387 */ /* 0x002fe80000100a00 */
[----:B------:R-:W-:Y:S04]  /*48b0*/  SHFL.DOWN PT, R8, R14, 0x2, 0x1f ;  /* 0x08401f000e087f89 */ /* 0x000fe800000e0000 */
[----:B------:R-:W1:Y:S04]  /*48c0*/  SHFL.DOWN PT, R9, R15, 0x2, 0x1f ;  /* 0x08401f000f097f89 */ /* 0x000e6800000e0000 */
[----:B0-----:R0:W-:Y:S04]  /*48d0*/  STL.64 [R1+0xa0], R4 ;  /* 0x0000a00401007387 */ /* 0x0011e80000100a00 */
[----:B--2---:R-:W-:Y:S04]  /*48e0*/  STL.64 [R1+0x38], R6 ;  /* 0x0000380601007387 */ /* 0x004fe80000100a00 */
[----:B------:R-:W-:Y:S01]  /*48f0*/  SHFL.DOWN PT, R6, R16, 0x2, 0x1f ;  /* 0x08401f0010067f89 */ /* 0x000fe200000e0000 */
[----:B0-----:R-:W-:-:S03]  /*4900*/  PRMT R4, R56, 0x7610, R58 ;  /* 0x0000761038047816 */ /* 0x001fc6000000003a */
[----:B------:R-:W0:Y:S01]  /*4910*/  SHFL.DOWN PT, R7, R17, 0x2, 0x1f ;  /* 0x08401f0011077f89 */ /* 0x000e2200000e0000 */
[----:B------:R-:W-:-:S03]  /*4920*/  PRMT R5, R57, 0x5432, R59 ;  /* 0x0000543239057816 */ /* 0x000fc6000000003b */
[----:B-1----:R-:W-:Y:S04]  /*4930*/  STL.64 [R1+0x50], R8 ;  /* 0x0000500801007387 */ /* 0x002fe80000100a00 */
[----:B------:R-:W-:Y:S04]  /*4940*/  SHFL.DOWN PT, R4, R4, 0x2, 0x1f ;  /* 0x08401f0004047f89 */ /* 0x000fe800000e0000 */
[----:B------:R-:W1:Y:S04]  /*4950*/  SHFL.DOWN PT, R5, R5, 0x2, 0x1f ;  /* 0x08401f0005057f89 */ /* 0x000e6800000e0000 */
[----:B------:R-:W-:Y:S04]  /*4960*/  SHFL.DOWN PT, R8, R2, 0x2, 0x1f ;  /* 0x08401f0002087f89 */ /* 0x000fe800000e0000 */
[----:B------:R-:W2:Y:S04]  /*4970*/  SHFL.DOWN PT, R9, R3, 0x2, 0x1f ;  /* 0x08401f0003097f89 */ /* 0x000ea800000e0000 */
[----:B0-----:R-:W-:Y:S04]  /*4980*/  STL.64 [R1+0x48], R6 ;  /* 0x0000480601007387 */ /* 0x001fe80000100a00 */
[----:B------:R-:W-:Y:S04]  /*4990*/  SHFL.DOWN PT, R6, R12, 0x2, 0x1f ;  /* 0x08401f000c067f89 */ /* 0x000fe800000e0000 */
[----:B------:R-:W0:Y:S04]  /*49a0*/  SHFL.DOWN PT, R7, R13, 0x2, 0x1f ;  /* 0x08401f000d077f89 */ /* 0x000e2800000e0000 */
[----:B-1----:R1:W-:Y:S04]  /*49b0*/  STL.64 [R1+0xa8], R4 ;  /* 0x0000a80401007387 */ /* 0x0023e80000100a00 */
[----:B--2---:R-:W-:Y:S01]  /*49c0*/  STL.64 [R1+0x60], R8 ;  /* 0x0000600801007387 */ /* 0x004fe20000100a00 */
[----:B-1----:R-:W-:-:S03]  /*49d0*/  PRMT R4, R54, 0x7610, R56 ;  /* 0x0000761036047816 */ /* 0x002fc60000000038 */
[----:B------:R-:W-:Y:S01]  /*49e0*/  SHFL.DOWN PT, R8, R40, 0x2, 0x1f ;  /* 0x08401f0028087f89 */ /* 0x000fe200000e0000 */
[----:B------:R-:W-:-:S03]  /*49f0*/  PRMT R5, R55, 0x5432, R57 ;  /* 0x0000543237057816 */ /* 0x000fc60000000039 */
[----:B------:R-:W1:Y:S04]  /*4a00*/  SHFL.DOWN PT, R9, R41, 0x2, 0x1f ;  /* 0x08401f0029097f89 */ /* 0x000e6800000e0000 */
[----:B------:R-:W-:Y:S04]  /*4a10*/  SHFL.DOWN PT, R4, R4, 0x2, 0x1f ;  /* 0x08401f0004047f89 */ /* 0x000fe800000e0000 */
[----:B------:R-:W2:Y:S04]  /*4a20*/  SHFL.DOWN PT, R5, R5, 0x2, 0x1f ;  /* 0x08401f0005057f89 */ /* 0x000ea800000e0000 */
[----:B0-----:R-:W-:Y:S04]  /*4a30*/  STL.64 [R1+0x58], R6 ;  /* 0x0000580601007387 */ /* 0x001fe80000100a00 */
[----:B------:R-:W-:Y:S04]  /*4a40*/  SHFL.DOWN PT, R6, R34, 0x2, 0x1f ;  /* 0x08401f0022067f89 */ /* 0x000fe800000e0000 */
[----:B------:R-:W0:Y:S04]  /*4a50*/  SHFL.DOWN PT, R7, R35, 0x2, 0x1f ;  /* 0x08401f0023077f89 */ /* 0x000e2800000e0000 */
[----:B-1----:R-:W-:Y:S04]  /*4a60*/  STL.64 [R1+0x70], R8 ;  /* 0x0000700801007387 */ /* 0x002fe80000100a00 */
[----:B------:R-:W-:Y:S04]  /*4a70*/  SHFL.DOWN PT, R8, R44, 0x2, 0x1f ;  /* 0x08401f002c087f89 */ /* 0x000fe800000e0000 */
[----:B--2---:R1:W-:Y:S04]  /*4a80*/  STL.64 [R1+0xb0], R4 ;  /* 0x0000b00401007387 */ /* 0x0043e80000100a00 */
[----:B------:R-:W2:Y:S01]  /*4a90*/  SHFL.DOWN PT, R9, R45, 0x2, 0x1f ;  /* 0x08401f002d097f89 */ /* 0x000ea200000e0000 */
[----:B-1----:R-:W-:-:S03]  /*4aa0*/  PRMT R4, R0, 0x7610, R54 ;  /* 0x0000761000047816 */ /* 0x002fc60000000036 */
[----:B0-----:R-:W-:Y:S01]  /*4ab0*/  STL.64 [R1+0x68], R6 ;  /* 0x0000680601007387 */ /* 0x001fe20000100a00 */
[----:B------:R-:W-:-:S03]  /*4ac0*/  PRMT R5, R49, 0x5432, R55 ;  /* 0x0000543231057816 */ /* 0x000fc60000000037 */
[----:B------:R-:W-:Y:S04]  /*4ad0*/  SHFL.DOWN PT, R6, R42, 0x2, 0x1f ;  /* 0x08401f002a067f89 */ /* 0x000fe800000e0000 */
[----:B------:R-:W-:Y:S04]  /*4ae0*/  SHFL.DOWN PT, R4, R4, 0x2, 0x1f ;  /* 0x08401f0004047f89 */ /* 0x000fe800000e0000 */
[----:B------:R-:W0:Y:S04]  /*4af0*/  SHFL.DOWN PT, R5, R5, 0x2, 0x1f ;  /* 0x08401f0005057f89 */ /* 0x000e2800000e0000 */
[----:B------:R-:W1:Y:S04]  /*4b00*/  SHFL.DOWN PT, R7, R43, 0x2, 0x1f ;  /* 0x08401f002b077f89 */ /* 0x000e6800000e0000 */
[----:B--2---:R-:W-:Y:S04]  /*4b10*/  STL.64 [R1+0x80], R8 ;  /* 0x0000800801007387 */ /* 0x004fe80000100a00 */
[----:B0-----:R0:W-:Y:S04]  /*4b20*/  STL.64 [R1+0xb8], R4 ;  /* 0x0000b80401007387 */ /* 0x0011e80000100a00 */
[----:B-1----:R-:W-:Y:S01]  /*4b30*/  STL.64 [R1+0x78], R6 ;  /* 0x0000780601007387 */ /* 0x002fe20000100a00 */
[----:B0-----:R-:W-:-:S02]  /*4b40*/  PRMT R4, R49, 0x5410, R48 ;  /* 0x0000541031047816 */ /* 0x001fc40000000030 */
[----:B------:R-:W-:-:S04]  /*4b50*/  PRMT R5, R48, 0x7632, R0 ;  /* 0x0000763230057816 */ /* 0x000fc80000000000 */
[----:B------:R-:W-:Y:S04]  /*4b60*/  SHFL.DOWN PT, R4, R4, 0x2, 0x1f ;  /* 0x08401f0004047f89 */ /* 0x000fe800000e0000 */
[----:B------:R-:W0:Y:S04]  /*4b70*/  SHFL.DOWN PT, R5, R5, 0x2, 0x1f ;  /* 0x08401f0005057f89 */ /* 0x000e2800000e0000 */
[----:B0-----:R-:W-:Y:S04]  /*4b80*/  STL.64 [R1+0xc0], R4 ;  /* 0x0000c00401007387 */ /* 0x001fe80000100a00 */
[----:B------:R-:W-:Y:S04]  /*4b90*/  SHFL.DOWN PT, R4, R37, 0x2, 0x1f ;  /* 0x08401f0025047f89 */ /* 0x000fe800000e0000 */
[----:B------:R-:W0:Y:S04]  /*4ba0*/  SHFL.DOWN PT, R5, R36, 0x2, 0x1f ;  /* 0x08401f0024057f89 */ /* 0x000e2800000e0000 */
[----:B0-----:R0:W-:Y:S01]  /*4bb0*/  STL.64 [R1], R4 ;  /* 0x0000000401007387 */ /* 0x0011e20000100a00 */
[----:B------:R-:W-:Y:S05]  /*4bc0*/  @P0 BRA `(.L_x_8513) ;  /* 0x0000002000380947 */ /* 0x000fea0003800000 */
[CC--:B------:R-:W-:Y:S01]  /*4bd0*/  FSETP.GT.FTZ.AND P0, PT, R37.reuse, R4.reuse, PT ;  /* 0x000000042500720b */ /* 0x0c0fe20003f14000 */
[----:B------:R-:W-:Y:S02]  /*4be0*/  IMAD.MOV.U32 R7, RZ, RZ, R1 ;  /* 0x000000ffff077224 */ /* 0x000fe400078e0001 */
[----:B------:R-:W-:Y:S01]  /*4bf0*/  IMAD.MOV.U32 R9, RZ, RZ, RZ ;  /* 0x000000ffff097224 */ /* 0x000fe200078e00ff */
[----:B------:R-:W-:Y:S02]  /*4c00*/  FSEL R6, R37, R4, P0 ;  /* 0x0000000425067208 */ /* 0x000fe40000000000 */
[----:B0-----:R-:W-:Y:S02]  /*4c10*/  FSEL R4, R4, R37, P0 ;  /* 0x0000002504047208 */ /* 0x001fe40000000000 */
[----:B------:R-:W-:Y:S02]  /*4c20*/  FSEL R8, R5, R36, P0 ;  /* 0x0000002405087208 */ /* 0x000fe40000000000 */
[----:B------:R-:W-:Y:S01]  /*4c30*/  FSEL R5, R36, R5, P0 ;  /* 0x0000000524057208 */ /* 0x000fe20000000000 */
[----:B------:R-:W-:-:S04]  /*4c40*/  FADD.FTZ R4, -R6, R4 ;  /* 0x0000000406047221 */ /* 0x000fc80000010100 */
[----:B------:R-:W-:-:S06]  /*4c50*/  FMUL.FTZ R4, R4, 1.4426950216293334961 ;  /* 0x3fb8aa3b04047820 */ /* 0x000fcc0000410000 */
[----:B------:R-:W0:Y:S02]  /*4c60*/  MUFU.EX2 R4, R4 ;  /* 0x0000000400047308 */ /* 0x000e240000000800 */
[----:B0-----:R-:W-:Y:S01]  /*4c70*/  FMUL.FTZ R36, R8, R4 ;  /* 0x0000000408247220 */ /* 0x001fe20000410000 */
[----:B------:R-:W-:-:S07]  /*4c80*/  IMAD.MOV.U32 R8, RZ, RZ, R7 ;  /* 0x000000ffff087224 */ /* 0x000fce00078e0007 */
.L_x_8607:
        /* <DEDUP_REMOVED lines=20> */
.L_x_8515:
[----:B------:R-:W-:Y:S01]  /*4dd0*/  IMAD.MOV.U32 R4, RZ, RZ, R45 ;  /* 0x000000ffff047224 */ /* 0x000fe200078e002d */
[----:B------:R-:W-:Y:S01]  /*4de0*/  PRMT R11, R11, 0x7610, R0 ;  /* 0x000076100b0b7816 */ /* 0x000fe20000000000 */
[----:B------:R-:W-:Y:S01]  /*4df0*/  IMAD.MOV.U32 R45, RZ, RZ, R44 ;  /* 0x000000ffff2d7224 */ /* 0x000fe200078e002c */
[----:B------:R-:W-:-:S07]  /*4e00*/  PRMT R0, R0, 0x7610, R48 ;  /* 0x0000761000007816 */ /* 0x000fce0000000030 */
.L_x_8516:
[----:B------:R-:W-:Y:S05]  /*4e10*/  BSYNC B1 ;  /* 0x0000000000017941 */ /* 0x000fea0003800000 */
.L_x_8514:
        /* <DEDUP_REMOVED lines=11> */
.L_x_8518:
[----:B------:R-:W-:Y:S01]  /*4ed0*/  IMAD.MOV.U32 R10, RZ, RZ, R4 ;  /* 0x000000ffff0a7224 */ /* 0x000fe200078e0004 */
[----:B------:R-:W-:Y:S01]  /*4ee0*/  PRMT R11, R11, 0x7632, R11 ;  /* 0x000076320b0b7816 */ /* 0x000fe2000000000b */
[----:B------:R-:W-:Y:S01]  /*4ef0*/  IMAD.MOV.U32 R44, RZ, RZ, R43 ;  /* 0x000000ffff2c7224 */ /* 0x000fe200078e002b */
[----:B------:R-:W-:-:S07]  /*4f00*/  PRMT R48, R48, 0x5410, R48 ;  /* 0x0000541030307816 */ /* 0x000fce0000000030 */
.L_x_8519:
[----:B------:R-:W-:Y:S05]  /*4f10*/  BSYNC B1 ;  /* 0x0000000000017941 */ /* 0x000fea0003800000 */
.L_x_8517:
        /* <DEDUP_REMOVED lines=11> */
.L_x_8521:
[----:B------:R-:W-:Y:S01]  /*4fd0*/  IMAD.MOV.U32 R4, RZ, RZ, R10 ;  /* 0x000000ffff047224 */ /* 0x000fe200078e000a */
[----:B------:R-:W-:Y:S01]  /*4fe0*/  PRMT R37, R11, 0x7610, R37 ;  /* 0x000076100b257816 */ /* 0x000fe20000000025 */
[----:B------:R-:W-:Y:S01]  /*4ff0*/  IMAD.MOV.U32 R43, RZ, RZ, R42 ;  /* 0x000000ffff2b7224 */ /* 0x000fe200078e002a */
[----:B------:R-:W-:-:S07]  /*5000*/  PRMT R48, R49, 0x7610, R48 ;  /* 0x0000761031307816 */ /* 0x000fce0000000030 */
.L_x_8522:
[----:B------:R-:W-:Y:S05]  /*5010*/  BSYNC B1 ;  /* 0x0000000000017941 */ /* 0x000fea0003800000 */
.L_x_8520:
        /* <DEDUP_REMOVED lines=11> */
.L_x_8524:
[----:B------:R-:W-:Y:S01]  /*50d0*/  IMAD.MOV.U32 R10, RZ, RZ, R4 ;  /* 0x000000ffff0a7224 */ /* 0x000fe200078e0004 */
[----:B------:R-:W-:Y:S01]  /*50e0*/  PRMT R11, R37, 0x7610, R11 ;  /* 0x00007610250b7816 */ /* 0x000fe2000000000b */
[----:B------:R-:W-:Y:S01]  /*50f0*/  IMAD.MOV.U32 R42, RZ, RZ, R41 ;  /* 0x000000ffff2a7224 */ /* 0x000fe200078e0029 */
[----:B------:R-:W-:-:S07]  /*5100*/  PRMT R49, R55, 0x7610, R49 ;  /* 0x0000761037317816 */ /* 0x000fce0000000031 */
.L_x_8525:
[----:B------:R-:W-:Y:S05]  /*5110*/  BSYNC B1 ;  /* 0x0000000000017941 */ /* 0x000fea0003800000 */
.L_x_8523:
        /* <DEDUP_REMOVED lines=11> */
.L_x_8527:
[----:B------:R-:W-:Y:S01]  /*51d0*/  IMAD.MOV.U32 R4, RZ, RZ, R10 ;  /* 0x000000ffff047224 */ /* 0x000fe200078e000a */
[----:B------:R-:W-:Y:S01]  /*51e0*/  PRMT R11, R11, 0x5410, R11 ;  /* 0x000054100b0b7816 */ /* 0x000fe2000000000b */
[----:B------:R-:W-:Y:S01]  /*51f0*/  IMAD.MOV.U32 R41, RZ, RZ, R40 ;  /* 0x000000ffff297224 */ /* 0x000fe200078e0028 */
[----:B------:R-:W-:-:S07]  /*5200*/  PRMT R55, R49, 0x7632, R55 ;  /* 0x0000763231377816 */ /* 0x000fce0000000037 */
.L_x_8528:
[----:B------:R-:W-:Y:S05]  /*5210*/  BSYNC B1 ;  /* 0x0000000000017941 */ /* 0x000fea0003800000 */
.L_x_8526:
        /* <DEDUP_REMOVED lines=11> */
.L_x_8530:
[----:B------:R-:W-:Y:S01]  /*52d0*/  IMAD.MOV.U32 R10, RZ, RZ, R4 ;  /* 0x000000ffff0a7224 */ /* 0x000fe200078e0004 */
[----:B------:R-:W-:Y:S01]  /*52e0*/  PRMT R37, R37, 0x7610, R11 ;  /* 0x0000761025257816 */ /* 0x000fe2000000000b */
[----:B------:R-:W-:Y:S01]  /*52f0*/  IMAD.MOV.U32 R40, RZ, RZ, R35 ;  /* 0x000000ffff287224 */ /* 0x000fe200078e0023 */
[----:B------:R-:W-:-:S07]  /*5300*/  PRMT R49, R49, 0x7610, R54 ;  /* 0x0000761031317816 */ /* 0x000fce0000000036 */
.L_x_8531:
[----:B------:R-:W-:Y:S05]  /*5310*/  BSYNC B1 ;  /* 0x0000000000017941 */ /* 0x000fea0003800000 */
.L_x_8529:
        /* <DEDUP_REMOVED lines=11> */
.L_x_8533:
[----:B------:R-:W-:Y:S01]  /*53d0*/  IMAD.MOV.U32 R4, RZ, RZ, R10 ;  /* 0x000000ffff047224 */ /* 0x000fe200078e000a */
[----:B------:R-:W-:Y:S01]  /*53e0*/  PRMT R11, R37, 0x7632, R11 ;  /* 0x00007632250b7816 */ /* 0x000fe2000000000b */
[----:B------:R-:W-:Y:S01]  /*53f0*/  IMAD.MOV.U32 R35, RZ, RZ, R34 ;  /* 0x000000ffff237224 */ /* 0x000fe200078e0022 */
[----:B------:R-:W-:-:S07]  /*5400*/  PRMT R54, R54, 0x5410, R0 ;  /* 0x0000541036367816 */ /* 0x000fce0000000000 */
.L_x_8534:
[----:B------:R-:W-:Y:S05]  /*5410*/  BSYNC B1 ;  /* 0x0000000000017941 */ /* 0x000fea0003800000 */
.L_x_8532:
        /* <DEDUP_REMOVED lines=11> */
.L_x_8536:
[----:B------:R-:W-:Y:S01]  /*54d0*/  IMAD.MOV.U32 R10, RZ, RZ, R4 ;  /* 0x000000ffff0a7224 */ /* 0x000fe200078e0004 */
[----:B------:R-:W-:Y:S01]  /*54e0*/  PRMT R37, R11, 0x7610, R37 ;  /* 0x000076100b257816 */ /* 0x000fe20000000025 */
[----:B------:R-:W-:Y:S01]  /*54f0*/  IMAD.MOV.U32 R34, RZ, RZ, R3 ;  /* 0x000000ffff227224 */ /* 0x000fe200078e0003 */
[----:B------:R-:W-:-:S07]  /*5500*/  PRMT R0, R57, 0x7610, R0 ;  /* 0x0000761039007816 */ /* 0x000fce0000000000 */
.L_x_8537:
[----:B------:R-:W-:Y:S05]  /*5510*/  BSYNC B1 ;  /* 0x0000000000017941 */ /* 0x000fea0003800000 */
.L_x_8535:
        /* <DEDUP_REMOVED lines=11> */
.L_x_8539:
[----:B------:R-:W-:Y:S01]  /*55d0*/  IMAD.MOV.U32 R4, RZ, RZ, R10 ;  /* 0x000000ffff047224 */ /* 0x000fe200078e000a */
[----:B------:R-:W-:Y:S01]  /*55e0*/  PRMT R11, R11, 0x5410, R37 ;  /* 0x000054100b0b7816 */ /* 0x000fe20000000025 */
[----:B------:R-:W-:Y:S01]  /*55f0*/  IMAD.MOV.U32 R3, RZ, RZ, R2 ;  /* 0x000000ffff037224 */ /* 0x000fe200078e0002 */
[----:B------:R-:W-:-:S07]  /*5600*/  PRMT R57, R55, 0x7632, R57 ;  /* 0x0000763237397816 */ /* 0x000fce0000000039 */
.L_x_8540:
[----:B------:R-:W-:Y:S05]  /*5610*/  BSYNC B1 ;  /* 0x0000000000017941 */ /* 0x000fea0003800000 */
.L_x_8538:
        /* <DEDUP_REMOVED lines=11> */
.L_x_8542:
[----:B------:R-:W-:Y:S01]  /*56d0*/  IMAD.MOV.U32 R10, RZ, RZ, R4 ;  /* 0x000000ffff0a7224 */ /* 0x000fe200078e0004 */
[----:B------:R-:W-:Y:S01]  /*56e0*/  PRMT R37, R37, 0x7610, R11 ;  /* 0x0000761025257816 */ /* 0x000fe2000000000b */
[----:B------:R-:W-:Y:S01]  /*56f0*/  IMAD.MOV.U32 R2, RZ, RZ, R13 ;  /* 0x000000ffff027224 */ /* 0x000fe200078e000d */
[----:B------:R-:W-:-:S07]  /*5700*/  PRMT R55, R55, 0x7610, R56 ;  /* 0x0000761037377816 */ /* 0x000fce0000000038 */
.L_x_8543:
[----:B------:R-:W-:Y:S05]  /*5710*/  BSYNC B1 ;  /* 0x0000000000017941 */ /* 0x000fea0003800000 */
.L_x_8541:
        /* <DEDUP_REMOVED lines=11> */
.L_x_8545:
[----:B------:R-:W-:Y:S01]  /*57d0*/  IMAD.MOV.U32 R4, RZ, RZ, R10 ;  /* 0x000000ffff047224 */ /* 0x000fe200078e000a */
[----:B------:R-:W-:Y:S01]  /*57e0*/  PRMT R11, R37, 0x7632, R11 ;  /* 0x00007632250b7816 */ /* 0x000fe2000000000b */
[----:B------:R-:W-:Y:S01]  /*57f0*/  IMAD.MOV.U32 R13, RZ, RZ, R12 ;  /* 0x000000ffff0d7224 */ /* 0x000fe200078e000c */
[----:B------:R-:W-:-:S07]  /*5800*/  PRMT R56, R56, 0x5410, R54 ;  /* 0x0000541038387816 */ /* 0x000fce0000000036 */
.L_x_8546:
[----:B------:R-:W-:Y:S05]  /*5810*/  BSYNC B1 ;  /* 0x0000000000017941 */ /* 0x000fea0003800000 */
.L_x_8544:
        /* <DEDUP_REMOVED lines=11> */
.L_x_8548:
[----:B------:R-:W-:Y:S01]  /*58d0*/  IMAD.MOV.U32 R10, RZ, RZ, R4 ;  /* 0x000000ffff0a7224 */ /* 0x000fe200078e0004 */
[----:B------:R-:W-:Y:S01]  /*58e0*/  PRMT R37, R11, 0x7610, R37 ;  /* 0x000076100b257816 */ /* 0x000fe20000000025 */
[----:B------:R-:W-:Y:S01]  /*58f0*/  IMAD.MOV.U32 R12, RZ, RZ, R15 ;  /* 0x000000ffff0c7224 */ /* 0x000fe200078e000f */
[----:B------:R-:W-:-:S07]  /*5900*/  PRMT R54, R59, 0x7610, R54 ;  /* 0x000076103b367816 */ /* 0x000fce0000000036 */
.L_x_8549:
[----:B------:R-:W-:Y:S05]  /*5910*/  BSYNC B1 ;  /* 0x0000000000017941 */ /* 0x000fea0003800000 */
.L_x_8547:
        /* <DEDUP_REMOVED lines=11> */
.L_x_8551:
[----:B------:R-:W-:Y:S01]  /*59d0*/  IMAD.MOV.U32 R4, RZ, RZ, R10 ;  /* 0x000000ffff047224 */ /* 0x000fe200078e000a */
[----:B------:R-:W-:Y:S01]  /*59e0*/  PRMT R11, R11, 0x5410, R37 ;  /* 0x000054100b0b7816 */ /* 0x000fe20000000025 */
[----:B------:R-:W-:Y:S01]  /*59f0*/  IMAD.MOV.U32 R15, RZ, RZ, R14 ;  /* 0x000000ffff0f7224 */ /* 0x000fe200078e000e */
[----:B------:R-:W-:-:S07]  /*5a00*/  PRMT R59, R57, 0x7632, R59 ;  /* 0x00007632393b7816 */ /* 0x000fce000000003b */
.L_x_8552:
[----:B------:R-:W-:Y:S05]  /*5a10*/  BSYNC B1 ;  /* 0x0000000000017941 */ /* 0x000fea0003800000 */
.L_x_8550:
        /* <DEDUP_REMOVED lines=11> */
.L_x_8554:
[----:B------:R-:W-:Y:S01]  /*5ad0*/  IMAD.MOV.U32 R10, RZ, RZ, R4 ;  /* 0x000000ffff0a7224 */ /* 0x000fe200078e0004 */
[----:B------:R-:W-:Y:S01]  /*5ae0*/  PRMT R37, R37, 0x7610, R11 ;  /* 0x0000761025257816 */ /* 0x000fe2000000000b */
[----:B------:R-:W-:Y:S01]  /*5af0*/  IMAD.MOV.U32 R14, RZ, RZ, R17 ;  /* 0x000000ffff0e7224 */ /* 0x000fe200078e0011 */
[----:B------:R-:W-:-:S07]  /*5b00*/  PRMT R57, R57, 0x7610, R58 ;  /* 0x0000761039397816 */ /* 0x000fce000000003a */
.L_x_8555:
[----:B------:R-:W-:Y:S05]  /*5b10*/  BSYNC B1 ;  /* 0x0000000000017941 */ /* 0x000fea0003800000 */
.L_x_8553:
        /* <DEDUP_REMOVED lines=11> */
.L_x_8557:
[----:B------:R-:W-:Y:S01]  /*5bd0*/  IMAD.MOV.U32 R4, RZ, RZ, R10 ;  /* 0x000000ffff047224 */ /* 0x000fe200078e000a */
[----:B------:R-:W-:Y:S01]  /*5be0*/  PRMT R11, R37, 0x7632, R11 ;  /* 0x00007632250b7816 */ /* 0x000fe2000000000b */
[----:B------:R-:W-:Y:S01]  /*5bf0*/  IMAD.MOV.U32 R17, RZ, RZ, R16 ;  /* 0x000000ffff117224 */ /* 0x000fe200078e0010 */
[----:B------:R-:W-:-:S07]  /*5c00*/  PRMT R58, R58, 0x5410, R56 ;  /* 0x000054103a3a7816 */ /* 0x000fce0000000038 */
.L_x_8558:
[----:B------:R-:W-:Y:S05]  /*5c10*/  BSYNC B1 ;  /* 0x0000000000017941 */ /* 0x000fea0003800000 */
.L_x_8556:
        /* <DEDUP_REMOVED lines=11> */
.L_x_8560:
[----:B------:R-:W-:Y:S01]  /*5cd0*/  IMAD.MOV.U32 R10, RZ, RZ, R4 ;  /* 0x000000ffff0a7224 */ /* 0x000fe200078e0004 */
[----:B------:R-:W-:Y:S01]  /*5ce0*/  PRMT R37, R11, 0x7610, R37 ;  /* 0x000076100b257816 */ /* 0x000fe20000000025 */
[----:B------:R-:W-:Y:S01]  /*5cf0*/  IMAD.MOV.U32 R16, RZ, RZ, R19 ;  /* 0x000000ffff107224 */ /* 0x000fe200078e0013 */
[----:B------:R-:W-:-:S07]  /*5d00*/  PRMT R56, R61, 0x7610, R56 ;  /* 0x000076103d387816 */ /* 0x000fce0000000038 */
.L_x_8561:
[----:B------:R-:W-:Y:S05]  /*5d10*/  BSYNC B1 ;  /* 0x0000000000017941 */ /* 0x000fea0003800000 */
.L_x_8559:
        /* <DEDUP_REMOVED lines=11> */
.L_x_8563:
[----:B------:R-:W-:Y:S01]  /*5dd0*/  IMAD.MOV.U32 R4, RZ, RZ, R10 ;  /* 0x000000ffff047224 */ /* 0x000fe200078e000a */
[----:B------:R-:W-:Y:S01]  /*5de0*/  PRMT R11, R11, 0x5410, R37 ;  /* 0x000054100b0b7816 */ /* 0x000fe20000000025 */
[----:B------:R-:W-:Y:S01]  /*5df0*/  IMAD.MOV.U32 R19, RZ, RZ, R18 ;  /* 0x000000ffff137224 */ /* 0x000fe200078e0012 */
[----:B------:R-:W-:-:S07]  /*5e00*/  PRMT R61, R59, 0x7632, R61 ;  /* 0x000076323b3d7816 */ /* 0x000fce000000003d */
.L_x_8564:
[----:B------:R-:W-:Y:S05]  /*5e10*/  BSYNC B1 ;  /* 0x0000000000017941 */ /* 0x000fea0003800000 */
.L_x_8562:
        /* <DEDUP_REMOVED lines=11> */
.L_x_8566:
[----:B------:R-:W-:Y:S01]  /*5ed0*/  IMAD.MOV.U32 R10, RZ, RZ, R4 ;  /* 0x000000ffff0a7224 */ /* 0x000fe200078e0004 */
[----:B------:R-:W-:Y:S01]  /*5ee0*/  PRMT R37, R37, 0x7610, R11 ;  /* 0x0000761025257816 */ /* 0x000fe2000000000b */
[----:B------:R-:W-:Y:S01]  /*5ef0*/  IMAD.MOV.U32 R18, RZ, RZ, R21 ;  /* 0x000000ffff127224 */ /* 0x000fe200078e0015 */
[----:B------:R-:W-:-:S07]  /*5f00*/  PRMT R59, R59, 0x7610, R60 ;  /* 0x000076103b3b7816 */ /* 0x000fce000000003c */
.L_x_8567:
[----:B------:R-:W-:Y:S05]  /*5f10*/  BSYNC B1 ;  /* 0x0000000000017941 */ /* 0x000fea0003800000 */
.L_x_8565:
        /* <DEDUP_REMOVED lines=11> */
.L_x_8569:
[----:B------:R-:W-:Y:S01]  /*5fd0*/  IMAD.MOV.U32 R4, RZ, RZ, R10 ;  /* 0x000000ffff047224 */ /* 0x000fe200078e000a */
[----:B------:R-:W-:Y:S01]  /*5fe0*/  PRMT R11, R37, 0x7632, R11 ;  /* 0x00007632250b7816 */ /* 0x000fe2000000000b */
[----:B------:R-:W-:Y:S01]  /*5ff0*/  IMAD.MOV.U32 R21, RZ, RZ, R20 ;  /* 0x000000ffff157224 */ /* 0x000fe200078e0014 */
[----:B------:R-:W-:-:S07]  /*6000*/  PRMT R60, R60, 0x5410, R58 ;  /* 0x000054103c3c7816 */ /* 0x000fce000000003a */
.L_x_8570:
[----:B------:R-:W-:Y:S05]  /*6010*/  BSYNC B1 ;  /* 0x0000000000017941 */ /* 0x000fea0003800000 */
.L_x_8568:
        /* <DEDUP_REMOVED lines=11> */
.L_x_8572:
[----:B------:R-:W-:Y:S01]  /*60d0*/  IMAD.MOV.U32 R10, RZ, RZ, R4 ;  /* 0x000000ffff0a7224 */ /* 0x000fe200078e0004 */
[----:B------:R-:W-:Y:S01]  /*60e0*/  PRMT R37, R11, 0x7610, R37 ;  /* 0x000076100b257816 */ /* 0x000fe20000000025 */
[----:B------:R-:W-:Y:S01]  /*60f0*/  IMAD.MOV.U32 R20, RZ, RZ, R23 ;  /* 0x000000ffff147224 */ /* 0x000fe200078e0017 */
[----:B------:R-:W-:-:S07]  /*6100*/  PRMT R58, R63, 0x7610, R58 ;  /* 0x000076103f3a7816 */ /* 0x000fce000000003a */
.L_x_8573:
[----:B------:R-:W-:Y:S05]  /*6110*/  BSYNC B1 ;  /* 0x0000000000017941 */ /* 0x000fea0003800000 */
.L_x_8571:
        /* <DEDUP_REMOVED lines=11> */
.L_x_8575:
[----:B------:R-:W-:Y:S01]  /*61d0*/  IMAD.MOV.U32 R4, RZ, RZ, R10 ;  /* 0x000000ffff047224 */ /* 0x000fe200078e000a */
[----:B------:R-:W-:Y:S01]  /*61e0*/  PRMT R11, R11, 0x5410, R37 ;  /* 0x000054100b0b7816 */ /* 0x000fe20000000025 */
[----:B------:R-:W-:Y:S01]  /*61f0*/  IMAD.MOV.U32 R23, RZ, RZ, R22 ;  /* 0x000000ffff177224 */ /* 0x000fe200078e0016 */
[----:B------:R-:W-:-:S07]  /*6200*/  PRMT R63, R61, 0x7632, R63 ;  /* 0x000076323d3f7816 */ /* 0x000fce000000003f */
.L_x_8576:
[----:B------:R-:W-:Y:S05]  /*6210*/  BSYNC B1 ;  /* 0x0000000000017941 */ /* 0x000fea0003800000 */
.L_x_8574:
        /* <DEDUP_REMOVED lines=11> */
.L_x_8578:
[----:B------:R-:W-:Y:S01]  /*62d0*/  IMAD.MOV.U32 R10, RZ, RZ, R4 ;  /* 0x000000ffff0a7224 */ /* 0x000fe200078e0004 */
[----:B------:R-:W-:Y:S01]  /*62e0*/  PRMT R37, R37, 0x7610, R11 ;  /* 0x0000761025257816 */ /* 0x000fe2000000000b */
[----:B------:R-:W-:Y:S01]  /*62f0*/  IMAD.MOV.U32 R22, RZ, RZ, R25 ;  /* 0x000000ffff167224 */ /* 0x000fe200078e0019 */
[----:B------:R-:W-:-:S07]  /*6300*/  PRMT R61, R61, 0x5410, R62 ;  /* 0x000054103d3d7816 */ /* 0x000fce000000003e */
.L_x_8579:
[----:B------:R-:W-:Y:S05]  /*6310*/  BSYNC B1 ;  /* 0x0000000000017941 */ /* 0x000fea0003800000 */
.L_x_8577:
        /* <DEDUP_REMOVED lines=11> */
.L_x_8581:
[----:B------:R-:W-:Y:S01]  /*63d0*/  IMAD.MOV.U32 R4, RZ, RZ, R10 ;  /* 0x000000ffff047224 */ /* 0x000fe200078e000a */
[----:B------:R-:W-:Y:S01]  /*63e0*/  PRMT R11, R37, 0x7632, R11 ;  /* 0x00007632250b7816 */ /* 0x000fe2000000000b */
[----:B------:R-:W-:Y:S01]  /*63f0*/  IMAD.MOV.U32 R25, RZ, RZ, R24 ;  /* 0x000000ffff197224 */ /* 0x000fe200078e0018 */
[----:B------:R-:W-:-:S07]  /*6400*/  PRMT R62, R60, 0x7610, R62 ;  /* 0x000076103c3e7816 */ /* 0x000fce000000003e */
.L_x_8582:
[----:B------:R-:W-:Y:S05]  /*6410*/  BSYNC B1 ;  /* 0x0000000000017941 */ /* 0x000fea0003800000 */
.L_x_8580:
        /* <DEDUP_REMOVED lines=11> */
.L_x_8584:
[----:B------:R-:W-:Y:S01]  /*64d0*/  IMAD.MOV.U32 R10, RZ, RZ, R4 ;  /* 0x000000ffff0a7224 */ /* 0x000fe200078e0004 */
[----:B------:R-:W-:Y:S01]  /*64e0*/  PRMT R11, R11, 0x5410, R11 ;  /* 0x000054100b0b7816 */ /* 0x000fe2000000000b */
[----:B------:R-:W-:Y:S01]  /*64f0*/  IMAD.MOV.U32 R24, RZ, RZ, R27 ;  /* 0x000000ffff187224 */ /* 0x000fe200078e001b */
[----:B------:R-:W-:-:S07]  /*6500*/  PRMT R60, R51, 0x7632, R60 ;  /* 0x00007632333c7816 */ /* 0x000fce000000003c */
.L_x_8585:
[----:B------:R-:W-:Y:S05]  /*6510*/  BSYNC B1 ;  /* 0x0000000000017941 */ /* 0x000fea0003800000 */
.L_x_8583:
        /* <DEDUP_REMOVED lines=11> */
.L_x_8587:
[----:B------:R-:W-:Y:S01]  /*65d0*/  IMAD.MOV.U32 R4, RZ, RZ, R10 ;  /* 0x000000ffff047224 */ /* 0x000fe200078e000a */
[----:B------:R-:W-:Y:S01]  /*65e0*/  PRMT R37, R37, 0x7610, R11 ;  /* 0x0000761025257816 */ /* 0x000fe2000000000b */
[----:B------:R-:W-:Y:S01]  /*65f0*/  IMAD.MOV.U32 R27, RZ, RZ, R26 ;  /* 0x000000ffff1b7224 */ /* 0x000fe200078e001a */
[----:B------:R-:W-:-:S07]  /*6600*/  PRMT R51, R51, 0x7610, R50 ;  /* 0x0000761033337816 */ /* 0x000fce0000000032 */
.L_x_8588:
[----:B------:R-:W-:Y:S05]  /*6610*/  BSYNC B1 ;  /* 0x0000000000017941 */ /* 0x000fea0003800000 */
.L_x_8586:
        /* <DEDUP_REMOVED lines=11> */
.L_x_8590:
[----:B------:R-:W-:Y:S01]  /*66d0*/  IMAD.MOV.U32 R10, RZ, RZ, R4 ;  /* 0x000000ffff0a7224 */ /* 0x000fe200078e0004 */
[----:B------:R-:W-:Y:S01]  /*66e0*/  PRMT R11, R11, 0x7610, R37 ;  /* 0x000076100b0b7816 */ /* 0x000fe20000000025 */
[----:B------:R-:W-:Y:S01]  /*66f0*/  IMAD.MOV.U32 R26, RZ, RZ, R29 ;  /* 0x000000ffff1a7224 */ /* 0x000fe200078e001d */
[----:B------:R-:W-:-:S07]  /*6700*/  PRMT R50, R50, 0x7610, R62 ;  /* 0x0000761032327816 */ /* 0x000fce000000003e */
.L_x_8591:
[----:B------:R-:W-:Y:S05]  /*6710*/  BSYNC B1 ;  /* 0x0000000000017941 */ /* 0x000fea0003800000 */
.L_x_8589:
        /* <DEDUP_REMOVED lines=11> */
.L_x_8593:
[----:B------:R-:W-:Y:S01]  /*67d0*/  IMAD.MOV.U32 R4, RZ, RZ, R10 ;  /* 0x000000ffff047224 */ /* 0x000fe200078e000a */
[----:B------:R-:W-:Y:S01]  /*67e0*/  PRMT R11, R11, 0x7632, R11 ;  /* 0x000076320b0b7816 */ /* 0x000fe2000000000b */
[----:B------:R-:W-:Y:S01]  /*67f0*/  IMAD.MOV.U32 R29, RZ, RZ, R28 ;  /* 0x000000ffff1d7224 */ /* 0x000fe200078e001c */
[----:B------:R-:W-:-:S07]  /*6800*/  PRMT R62, R62, 0x5410, R50 ;  /* 0x000054103e3e7816 */ /* 0x000fce0000000032 */
.L_x_8594:
[----:B------:R-:W-:Y:S05]  /*6810*/  BSYNC B1 ;  /* 0x0000000000017941 */ /* 0x000fea0003800000 */
.L_x_8592:
        /* <DEDUP_REMOVED lines=11> */
.L_x_8596:
[----:B------:R-:W-:Y:S01]  /*68d0*/  IMAD.MOV.U32 R10, RZ, RZ, R4 ;  /* 0x000000ffff0a7224 */ /* 0x000fe200078e0004 */
[----:B------:R-:W-:Y:S01]  /*68e0*/  PRMT R37, R11, 0x7610, R37 ;  /* 0x000076100b257816 */ /* 0x000fe20000000025 */
[----:B------:R-:W-:Y:S01]  /*68f0*/  IMAD.MOV.U32 R28, RZ, RZ, R31 ;  /* 0x000000ffff1c7224 */ /* 0x000fe200078e001f */
[----:B------:R-:W-:-:S07]  /*6900*/  PRMT R50, R53, 0x7610, R50 ;  /* 0x0000761035327816 */ /* 0x000fce0000000032 */
.L_x_8597:
[----:B------:R-:W-:Y:S05]  /*6910*/  BSYNC B1 ;  /* 0x0000000000017941 */ /* 0x000fea0003800000 */
.L_x_8595:
        /* <DEDUP_REMOVED lines=11> */
.L_x_8599:
[----:B------:R-:W-:Y:S01]  /*69d0*/  IMAD.MOV.U32 R4, RZ, RZ, R10 ;  /* 0x000000ffff047224 */ /* 0x000fe200078e000a */
[----:B------:R-:W-:Y:S01]  /*69e0*/  PRMT R11, R11, 0x5410, R37 ;  /* 0x000054100b0b7816 */ /* 0x000fe20000000025 */
[----:B------:R-:W-:Y:S01]  /*69f0*/  IMAD.MOV.U32 R31, RZ, RZ, R30 ;  /* 0x000000ffff1f7224 */ /* 0x000fe200078e001e */
[----:B------:R-:W-:-:S07]  /*6a00*/  PRMT R53, R51, 0x7610, R53 ;  /* 0x0000761033357816 */ /* 0x000fce0000000035 */
.L_x_8600:
[----:B------:R-:W-:Y:S05]  /*6a10*/  BSYNC B1 ;  /* 0x0000000000017941 */ /* 0x000fea0003800000 */
.L_x_8598:
        /* <DEDUP_REMOVED lines=11> */
.L_x_8602:
[----:B------:R-:W-:Y:S01]  /*6ad0*/  IMAD.MOV.U32 R10, RZ, RZ, R4 ;  /* 0x000000ffff0a7224 */ /* 0x000fe200078e0004 */
[----:B------:R-:W-:Y:S01]  /*6ae0*/  PRMT R11, R11, 0x7632, R11 ;  /* 0x000076320b0b7816 */ /* 0x000fe2000000000b */
[----:B------:R-:W-:Y:S01]  /*6af0*/  IMAD.MOV.U32 R30, RZ, RZ, R33 ;  /* 0x000000ffff1e7224 */ /* 0x000fe200078e0021 */
[----:B------:R-:W-:-:S07]  /*6b00*/  PRMT R51, R52, 0x7610, R51 ;  /* 0x0000761034337816 */ /* 0x000fce0000000033 */
.L_x_8603:
[----:B------:R-:W-:Y:S05]  /*6b10*/  BSYNC B1 ;  /* 0x0000000000017941 */ /* 0x000fea0003800000 */
.L_x_8601:
        /* <DEDUP_REMOVED lines=11> */
.L_x_8605:
[----:B------:R-:W-:Y:S01]  /*6bd0*/  PRMT R11, R11, 0x5410, R11 ;  /* 0x000054100b0b7816 */ /* 0x000fe2000000000b */
[----:B------:R-:W-:Y:S01]  /*6be0*/  IMAD.MOV.U32 R33, RZ, RZ, R32 ;  /* 0x000000ffff217224 */ /* 0x000fe200078e0020 */
[C---:B------:R-:W-:Y:S01]  /*6bf0*/  PRMT R52, R63.reuse, 0x7632, R52 ;  /* 0x000076323f347816 */ /* 0x040fe20000000034 */
[--C-:B------:R-:W-:Y:S01]  /*6c00*/  IMAD.MOV.U32 R4, RZ, RZ, R10.reuse ;  /* 0x000000ffff047224 */ /* 0x100fe200078e000a */
[----:B------:R-:W-:Y:S01]  /*6c10*/  PRMT R63, R63, 0x5410, R11 ;  /* 0x000054103f3f7816 */ /* 0x000fe2000000000b */
[----:B------:R-:W-:-:S07]  /*6c20*/  IMAD.MOV.U32 R32, RZ, RZ, R10 ;  /* 0x000000ffff207224 */ /* 0x000fce00078e000a */
.L_x_8606:
[----:B------:R-:W-:Y:S05]  /*6c30*/  BSYNC B1 ;  /* 0x0000000000017941 */ /* 0x000fea0003800000 */
.L_x_8604:
[----:B------:R-:W-:Y:S02]  /*6c40*/  VIADD R8, R8, 0x4 ;  /* 0x0000000408087836 */ /* 0x000fe40000000000 */
[----:B------:R-:W-:Y:S01]  /*6c50*/  VIADD R7, R7, 0x2 ;  /* 0x0000000207077836 */ /* 0x000fe20000000000 */
[----:B------:R-:W-:Y:S06]  /*6c60*/  @P1 BRA `(.L_x_8607) ;  /* 0xffffffe000081947 */ /* 0x000fec000383ffff */
[----:B------:R-:W-:Y:S01]  /*6c70*/  FADD.FTZ R36, R5, R36 ;  /* 0x0000002405247221 */ /* 0x000fe20000010000 */
[----:B------:R-:W-:Y:S01]  /*6c80*/  PRMT R63, R63, 0x7610, R11 ;  /* 0x000076103f3f7816 */ /* 0x000fe2000000000b */
[----:B------:R-:W-:Y:S02]  /*6c90*/  IMAD.MOV.U32 R37, RZ, RZ, R6 ;  /* 0x000000ffff257224 */ /* 0x000fe400078e0006 */
[----:B------:R-:W-:-:S07]  /*6ca0*/  IMAD.MOV.U32 R32, RZ, RZ, R4 ;  /* 0x000000ffff207224 */ /* 0x000fce00078e0004 */
.L_x_8513:
[----:B------:R-:W-:Y:S05]  /*6cb0*/  BSYNC B0 ;  /* 0x0000000000007941 */ /* 0x000fea0003800000 */
.L_x_8512:
[----:B0-----:R-:W-:Y:S01]  /*6cc0*/  PRMT R4, R63, 0x5432, R52 ;  /* 0x000054323f047816 */ /* 0x001fe20000000034 */
        /* <DEDUP_REMOVED lines=105> */
.L_x_8703:
        /* <DEDUP_REMOVED lines=20> */
.L_x_8611:
[----:B------:R-:W-:Y:S01]  /*74a0*/  IMAD.MOV.U32 R4, RZ, RZ, R45 ;  /* 0x000000ffff047224 */ /* 0x000fe200078e002d */
[----:B------:R-:W-:Y:S01]  /*74b0*/  PRMT R11, R11, 0x7610, R0 ;  /* 0x000076100b0b7816 */ /* 0x000fe20000000000 */
[----:B------:R-:W-:Y:S01]  /*74c0*/  IMAD.MOV.U32 R45, RZ, RZ, R44 ;  /* 0x000000ffff2d7224 */ /* 0x000fe200078e002c */
[----:B------:R-:W-:-:S07]  /*74d0*/  PRMT R0, R0, 0x7610, R48 ;  /* 0x0000761000007816 */ /* 0x000fce0000000030 */
.L_x_8612:
[----:B------:R-:W-:Y:S05]  /*74e0*/  BSYNC B1 ;  /* 0x0000000000017941 */ /* 0x000fea0003800000 */
.L_x_8610:
        /* <DEDUP_REMOVED lines=11> */
.L_x_8614:
[----:B------:R-:W-:Y:S01]  /*75a0*/  IMAD.MOV.U32 R10, RZ, RZ, R4 ;  /* 0x000000ffff0a7224 */ /* 0x000fe200078e0004 */
[----:B------:R-:W-:Y:S01]  /*75b0*/  PRMT R11, R11, 0x7632, R11 ;  /* 0x000076320b0b7816 */ /* 0x000fe2000000000b */
[----:B------:R-:W-:Y:S01]  /*75c0*/  IMAD.MOV.U32 R44, RZ, RZ, R43 ;  /* 0x000000ffff2c7224 */ /* 0x000fe200078e002b */
[----:B------:R-:W-:-:S07]  /*75d0*/  PRMT R48, R48, 0x5410, R48 ;  /* 0x0000541030307816 */ /* 0x000fce0000000030 */
.L_x_8615:
[----:B------:R-:W-:Y:S05]  /*75e0*/  BSYNC B1 ;  /* 0x0000000000017941 */ /* 0x000fea0003800000 */
.L_x_8613:
        /* <DEDUP_REMOVED lines=11> */
.L_x_8617:
[----:B------:R-:W-:Y:S01]  /*76a0*/  IMAD.MOV.U32 R4, RZ, RZ, R10 ;  /* 0x000000ffff047224 */ /* 0x000fe200078e000a */
[----:B------:R-:W-:Y:S01]  /*76b0*/  PRMT R37, R11, 0x7610, R37 ;  /* 0x000076100b257816 */ /* 0x000fe20000000025 */
[----:B------:R-:W-:Y:S01]  /*76c0*/  IMAD.MOV.U32 R43, RZ, RZ, R42 ;  /* 0x000000ffff2b7224 */ /* 0x000fe200078e002a */
[----:B------:R-:W-:-:S07]  /*76d0*/  PRMT R48, R49, 0x7610, R48 ;  /* 0x0000761031307816 */ /* 0x000fce0000000030 */
.L_x_8618:
[----:B------:R-:W-:Y:S05]  /*76e0*/  BSYNC B1 ;  /* 0x0000000000017941 */ /* 0x000fea0003800000 */
.L_x_8616:
        /* <DEDUP_REMOVED lines=11> */
.L_x_8620:
[----:B------:R-:W-:Y:S01]  /*77a0*/  IMAD.MOV.U32 R10, RZ, RZ, R4 ;  /* 0x000000ffff0a7224 */ /* 0x000fe200078e0004 */
[----:B------:R-:W-:Y:S01]  /*77b0*/  PRMT R11, R37, 0x7610, R11 ;  /* 0x00007610250b7816 */ /* 0x000fe2000000000b */
[----:B------:R-:W-:Y:S01]  /*77c0*/  IMAD.MOV.U32 R42, RZ, RZ, R41 ;  /* 0x000000ffff2a7224 */ /* 0x000fe200078e0029 */
[----:B------:R-:W-:-:S07]  /*77d0*/  PRMT R49, R55, 0x7610, R49 ;  /* 0x0000761037317816 */ /* 0x000fce0000000031 */
.L_x_8621:
[----:B------:R-:W-:Y:S05]  /*77e0*/  BSYNC B1 ;  /* 0x0000000000017941 */ /* 0x000fea0003800000 */
.L_x_8619:
        /* <DEDUP_REMOVED lines=11> */
.L_x_8623:
[----:B------:R-:W-:Y:S01]  /*78a0*/  IMAD.MOV.U32 R4, RZ, RZ, R10 ;  /* 0x000000ffff047224 */ /* 0x000fe200078e000a */
[----:B------:R-:W-:Y:S01]  /*78b0*/  PRMT R11, R11, 0x5410, R11 ;  /* 0x000054100b0b7816 */ /* 0x000fe2000000000b */
[----:B------:R-:W-:Y:S01]  /*78c0*/  IMAD.MOV.U32 R41, RZ, RZ, R40 ;  /* 0x000000ffff297224 */ /* 0x000fe200078e0028 */
[----:B------:R-:W-:-:S07]  /*78d0*/  PRMT R55, R49, 0x7632, R55 ;  /* 0x0000763231377816 */ /* 0x000fce0000000037 */
.L_x_8624:
[----:B------:R-:W-:Y:S05]  /*78e0*/  BSYNC B1 ;  /* 0x0000000000017941 */ /* 0x000fea0003800000 */
.L_x_8622:
        /* <DEDUP_REMOVED lines=11> */
.L_x_8626:
[----:B------:R-:W-:Y:S01]  /*79a0*/  IMAD.MOV.U32 R10, RZ, RZ, R4 ;  /* 0x000000ffff0a7224 */ /* 0x000fe200078e0004 */
[----:B------:R-:W-:Y:S01]  /*79b0*/  PRMT R37, R37, 0x7610, R11 ;  /* 0x0000761025257816 */ /* 0x000fe2000000000b */
[----:B------:R-:W-:Y:S01]  /*79c0*/  IMAD.MOV.U32 R40, RZ, RZ, R35 ;  /* 0x000000ffff287224 */ /* 0x000fe200078e0023 */
[----:B------:R-:W-:-:S07]  /*79d0*/  PRMT R49, R49, 0x7610, R54 ;  /* 0x0000761031317816 */ /* 0x000fce0000000036 */
.L_x_8627:
[----:B------:R-:W-:Y:S05]  /*79e0*/  BSYNC B1 ;  /* 0x0000000000017941 */ /* 0x000fea0003800000 */
.L_x_8625:
        /* <DEDUP_REMOVED lines=11> */
.L_x_8629:
[----:B------:R-:W-:Y:S01]  /*7aa0*/  IMAD.MOV.U32 R4, RZ, RZ, R10 ;  /* 0x000000ffff047224 */ /* 0x000fe200078e000a */
[----:B------:R-:W-:Y:S01]  /*7ab0*/  PRMT R11, R37, 0x7632, R11 ;  /* 0x00007632250b7816 */ /* 0x000fe2000000000b */
[----:B------:R-:W-:Y:S01]  /*7ac0*/  IMAD.MOV.U32 R35, RZ, RZ, R34 ;  /* 0x000000ffff237224 */ /* 0x000fe200078e0022 */
[----:B------:R-:W-:-:S07]  /*7ad0*/  PRMT R54, R54, 0x5410, R0 ;  /* 0x0000541036367816 */ /* 0x000fce0000000000 */
.L_x_8630:
[----:B------:R-:W-:Y:S05]  /*7ae0*/  BSYNC B1 ;  /* 0x0000000000017941 */ /* 0x000fea0003800000 */
.L_x_8628:
        /* <DEDUP_REMOVED lines=11> */
.L_x_8632:
[----:B------:R-:W-:Y:S01]  /*7ba0*/  IMAD.MOV.U32 R10, RZ, RZ, R4 ;  /* 0x000000ffff0a7224 */ /* 0x000fe200078e0004 */
[----:B------:R-:W-:Y:S01]  /*7bb0*/  PRMT R37, R11, 0x7610, R37 ;  /* 0x000076100b257816 */ /* 0x000fe20000000025 */
[----:B------:R-:W-:Y:S01]  /*7bc0*/  IMAD.MOV.U32 R34, RZ, RZ, R3 ;  /* 0x000000ffff227224 */ /* 0x000fe200078e0003 */
[----:B------:R-:W-:-:S07]  /*7bd0*/  PRMT R0, R57, 0x7610, R0 ;  /* 0x0000761039007816 */ /* 0x000fce0000000000 */
.L_x_8633:
[----:B------:R-:W-:Y:S05]  /*7be0*/  BSYNC B1 ;  /* 0x0000000000017941 */ /* 0x000fea0003800000 */
.L_x_8631:
        /* <DEDUP_REMOVED lines=11> */
.L_x_8635:
[----:B------:R-:W-:Y:S01]  /*7ca0*/  IMAD.MOV.U32 R4, RZ, RZ, R10 ;  /* 0x000000ffff047224 */ /* 0x000fe200078e000a */
[----:B------:R-:W-:Y:S01]  /*7cb0*/  PRMT R11, R11, 0x5410, R37 ;  /* 0x000054100b0b7816 */ /* 0x000fe20000000025 */
[----:B------:R-:W-:Y:S01]  /*7cc0*/  IMAD.MOV.U32 R3, RZ, RZ, R2 ;  /* 0x000000ffff037224 */ /* 0x000fe200078e0002 */
[----:B------:R-:W-:-:S07]  /*7cd0*/  PRMT R57, R55, 0x7632, R57 ;  /* 0x0000763237397816 */ /* 0x000fce0000000039 */
.L_x_8636:
[----:B------:R-:W-:Y:S05]  /*7ce0*/  BSYNC B1 ;  /* 0x0000000000017941 */ /* 0x000fea0003800000 */
.L_x_8634:
        /* <DEDUP_REMOVED lines=11> */
.L_x_8638:
[----:B------:R-:W-:Y:S01]  /*7da0*/  IMAD.MOV.U32 R10, RZ, RZ, R4 ;  /* 0x000000ffff0a7224 */ /* 0x000fe200078e0004 */
[----:B------:R-:W-:Y:S01]  /*7db0*/  PRMT R37, R37, 0x7610, R11 ;  /* 0x0000761025257816 */ /* 0x000fe2000000000b */
[----:B------:R-:W-:Y:S01]  /*7dc0*/  IMAD.MOV.U32 R2, RZ, RZ, R13 ;  /* 0x000000ffff027224 */ /* 0x000fe200078e000d */
[----:B------:R-:W-:-:S07]  /*7dd0*/  PRMT R55, R55, 0x7610, R56 ;  /* 0x0000761037377816 */ /* 0x000fce0000000038 */
.L_x_8639:
[----:B------:R-:W-:Y:S05]  /*7de0*/  BSYNC B1 ;  /* 0x0000000000017941 */ /* 0x000fea0003800000 */
.L_x_8637:
        /* <DEDUP_REMOVED lines=11> */
.L_x_8641:
[----:B------:R-:W-:Y:S01]  /*7ea0*/  IMAD.MOV.U32 R4, RZ, RZ, R10 ;  /* 0x000000ffff047224 */ /* 0x000fe200078e000a */
[----:B------:R-:W-:Y:S01]  /*7eb0*/  PRMT R11, R37, 0x7632, R11 ;  /* 0x00007632250b7816 */ /* 0x000fe2000000000b */
[----:B------:R-:W-:Y:S01]  /*7ec0*/  IMAD.MOV.U32 R13, RZ, RZ, R12 ;  /* 0x000000ffff0d7224 */ /* 0x000fe200078e000c */
[----:B------:R-:W-:-:S07]  /*7ed0*/  PRMT R56, R56, 0x5410, R54 ;  /* 0x0000541038387816 */ /* 0x000fce0000000036 */
.L_x_8642:
[----:B------:R-:W-:Y:S05]  /*7ee0*/  BSYNC B1 ;  /* 0x0000000000017941 */ /* 0x000fea0003800000 */
.L_x_8640:
        /* <DEDUP_REMOVED lines=11> */
.L_x_8644:
[----:B------:R-:W-:Y:S01]  /*7fa0*/  IMAD.MOV.U32 R10, RZ, RZ, R4 ;  /* 0x000000ffff0a7224 */ /* 0x000fe200078e0004 */
[----:B------:R-:W-:Y:S01]  /*7fb0*/  PRMT R37, R11, 0x7610, R37 ;  /* 0x000076100b257816 */ /* 0x000fe20000000025 */
[----:B------:R-:W-:Y:S01]  /*7fc0*/  IMAD.MOV.U32 R12, RZ, RZ, R15 ;  /* 0x000000ffff0c7224 */ /* 0x000fe200078e000f */
[----:B------:R-:W-:-:S07]  /*7fd0*/  PRMT R54, R59, 0x7610, R54 ;  /* 0x000076103b367816 */ /* 0x000fce0000000036 */
.L_x_8645:
[----:B------:R-:W-:Y:S05]  /*7fe0*/  BSYNC B1 ;  /* 0x0000000000017941 */ /* 0x000fea0003800000 */
.L_x_8643:
        /* <DEDUP_REMOVED lines=11> */
.L_x_8647:
[----:B------:R-:W-:Y:S01]  /*80a0*/  IMAD.MOV.U32 R4, RZ, RZ, R10 ;  /* 0x000000ffff047224 */ /* 0x000fe200078e000a */
[----:B------:R-:W-:Y:S01]  /*80b0*/  PRMT R11, R11, 0x5410, R37 ;  /* 0x000054100b0b7816 */ /* 0x000fe20000000025 */
[----:B------:R-:W-:Y:S01]  /*80c0*/  IMAD.MOV.U32 R15, RZ, RZ, R14 ;  /* 0x000000ffff0f7224 */ /* 0x000fe200078e000e */
[----:B------:R-:W-:-:S07]  /*80d0*/  PRMT R59, R57, 0x7632, R59 ;  /* 0x00007632393b7816 */ /* 0x000fce000000003b */
.L_x_8648:
[----:B------:R-:W-:Y:S05]  /*80e0*/  BSYNC B1 ;  /* 0x0000000000017941 */ /* 0x000fea0003800000 */
.L_x_8646:
        /* <DEDUP_REMOVED lines=11> */
.L_x_8650:
[----:B------:R-:W-:Y:S01]  /*81a0*/  IMAD.MOV.U32 R10, RZ, RZ, R4 ;  /* 0x000000ffff0a7224 */ /* 0x000fe200078e0004 */
[----:B------:R-:W-:Y:S01]  /*81b0*/  PRMT R37, R37, 0x7610, R11 ;  /* 0x0000761025257816 */ /* 0x000fe2000000000b */
[----:B------:R-:W-:Y:S01]  /*81c0*/  IMAD.MOV.U32 R14, RZ, RZ, R17 ;  /* 0x000000ffff0e7224 */ /* 0x000fe200078e0011 */
[----:B------:R-:W-:-:S07]  /*81d0*/  PRMT R57, R57, 0x7610, R58 ;  /* 0x0000761039397816 */ /* 0x000fce000000003a */
.L_x_8651:
[----:B------:R-:W-:Y:S05]  /*81e0*/  BSYNC B1 ;  /* 0x0000000000017941 */ /* 0x000fea0003800000 */
.L_x_8649:
        /* <DEDUP_REMOVED lines=11> */
.L_x_8653:
[----:B------:R-:W-:Y:S01]  /*82a0*/  IMAD.MOV.U32 R4, RZ, RZ, R10 ;  /* 0x000000ffff047224 */ /* 0x000fe200078e000a */
[----:B------:R-:W-:Y:S01]  /*82b0*/  PRMT R11, R37, 0x7632, R11 ;  /* 0x00007632250b7816 */ /* 0x000fe2000000000b */
[----:B------:R-:W-:Y:S01]  /*82c0*/  IMAD.MOV.U32 R17, RZ, RZ, R16 ;  /* 0x000000ffff117224 */ /* 0x000fe200078e0010 */
[----:B------:R-:W-:-:S07]  /*82d0*/  PRMT R58, R58, 0x5410, R56 ;  /* 0x000054103a3a7816 */ /* 0x000fce0000000038 */
.L_x_8654:
[----:B------:R-:W-:Y:S05]  /*82e0*/  BSYNC B1 ;  /* 0x0000000000017941 */ /* 0x000fea0003800000 */
.L_x_8652:
        /* <DEDUP_REMOVED lines=11> */
.L_x_8656:
[----:B------:R-:W-:Y:S01]  /*83a0*/  IMAD.MOV.U32 R10, RZ, RZ, R4 ;  /* 0x000000ffff0a7224 */ /* 0x000fe200078e0004 */
[----:B------:R-:W-:Y:S01]  /*83b0*/  PRMT R37, R11, 0x7610, R37 ;  /* 0x000076100b257816 */ /* 0x000fe20000000025 */
[----:B------:R-:W-:Y:S01]  /*83c0*/  IMAD.MOV.U32 R16, RZ, RZ, R19 ;  /* 0x000000ffff107224 */ /* 0x000fe200078e0013 */
[----:B------:R-:W-:-:S07]  /*83d0*/  PRMT R56, R61, 0x7610, R56 ;  /* 0x000076103d387816 */ /* 0x000fce0000000038 */
.L_x_8657:
[----:B------:R-:W-:Y:S05]  /*83e0*/  BSYNC B1 ;  /* 0x0000000000017941 */ /* 0x000fea0003800000 */
.L_x_8655:
        /* <DEDUP_REMOVED lines=11> */
.L_x_8659:
[----:B------:R-:W-:Y:S01]  /*84a0*/  IMAD.MOV.U32 R4, RZ, RZ, R10 ;  /* 0x000000ffff047224 */ /* 0x000fe200078e000a */
[----:B------:R-:W-:Y:S01]  /*84b0*/  PRMT R11, R11, 0x5410, R37 ;  /* 0x000054100b0b7816 */ /* 0x000fe20000000025 */
[----:B------:R-:W-:Y:S01]  /*84c0*/  IMAD.MOV.U32 R19, RZ, RZ, R18 ;  /* 0x000000ffff137224 */ /* 0x000fe200078e0012 */
[----:B------:R-:W-:-:S07]  /*84d0*/  PRMT R61, R59, 0x7632, R61 ;  /* 0x000076323b3d7816 */ /* 0x000fce000000003d */
.L_x_8660:
[----:B------:R-:W-:Y:S05]  /*84e0*/  BSYNC B1 ;  /* 0x0000000000017941 */ /* 0x000fea0003800000 */
.L_x_8658:
        /* <DEDUP_REMOVED lines=11> */
.L_x_8662:
[----:B------:R-:W-:Y:S01]  /*85a0*/  IMAD.MOV.U32 R10, RZ, RZ, R4 ;  /* 0x000000ffff0a7224 */ /* 0x000fe200078e0004 */
[----:B------:R-:W-:Y:S01]  /*85b0*/  PRMT R37, R37, 0x7610, R11 ;  /* 0x0000761025257816 */ /* 0x000fe2000000000b */
[----:B------:R-:W-:Y:S01]  /*85c0*/  IMAD.MOV.U32 R18, RZ, RZ, R21 ;  /* 0x000000ffff127224 */ /* 0x000fe200078e0015 */
[----:B------:R-:W-:-:S07]  /*85d0*/  PRMT R59, R59, 0x7610, R60 ;  /* 0x000076103b3b7816 */ /* 0x000fce000000003c */
.L_x_8663:
[----:B------:R-:W-:Y:S05]  /*85e0*/  BSYNC B1 ;  /* 0x0000000000017941 */ /* 0x000fea0003800000 */
.L_x_8661:
        /* <DEDUP_REMOVED lines=11> */
.L_x_8665:
[----:B------:R-:W-:Y:S01]  /*86a0*/  IMAD.MOV.U32 R4, RZ, RZ, R10 ;  /* 0x000000ffff047224 */ /* 0x000fe200078e000a */
[----:B------:R-:W-:Y:S01]  /*86b0*/  PRMT R11, R37, 0x7632, R11 ;  /* 0x00007632250b7816 */ /* 0x000fe2000000000b */
[----:B------:R-:W-:Y:S01]  /*86c0*/  IMAD.MOV.U32 R21, RZ, RZ, R20 ;  /* 0x000000ffff157224 */ /* 0x000fe200078e0014 */
[----:B------:R-:W-:-:S07]  /*86d0*/  PRMT R60, R60, 0x5410, R58 ;  /* 0x000054103c3c7816 */ /* 0x000fce000000003a */
.L_x_8666:
[----:B------:R-:W-:Y:S05]  /*86e0*/  BSYNC B1 ;  /* 0x0000000000017941 */ /* 0x000fea0003800000 */
.L_x_8664:
        /* <DEDUP_REMOVED lines=11> */
.L_x_8668:
[----:B------:R-:W-:Y:S01]  /*87a0*/  IMAD.MOV.U32 R10, RZ, RZ, R4 ;  /* 0x000000ffff0a7224 */ /* 0x000fe200078e0004 */
[----:B------:R-:W-:Y:S01]  /*87b0*/  PRMT R37, R11, 0x7610, R37 ;  /* 0x000076100b257816 */ /* 0x000fe20000000025 */
[----:B------:R-:W-:Y:S01]  /*87c0*/  IMAD.MOV.U32 R20, RZ, RZ, R23 ;  /* 0x000000ffff147224 */ /* 0x000fe200078e0017 */
[----:B------:R-:W-:-:S07]  /*87d0*/  PRMT R58, R63, 0x7610, R58 ;  /* 0x000076103f3a7816 */ /* 0x000fce000000003a */
.L_x_8669:
[----:B------:R-:W-:Y:S05]  /*87e0*/  BSYNC B1 ;  /* 0x0000000000017941 */ /* 0x000fea0003800000 */
.L_x_8667:
        /* <DEDUP_REMOVED lines=11> */
.L_x_8671:
[----:B------:R-:W-:Y:S01]  /*88a0*/  IMAD.MOV.U32 R4, RZ, RZ, R10 ;  /* 0x000000ffff047224 */ /* 0x000fe200078e000a */
[----:B------:R-:W-:Y:S01]  /*88b0*/  PRMT R11, R11, 0x5410, R37 ;  /* 0x000054100b0b7816 */ /* 0x000fe20000000025 */
[----:B------:R-:W-:Y:S01]  /*88c0*/  IMAD.MOV.U32 R23, RZ, RZ, R22 ;  /* 0x000000ffff177224 */ /* 0x000fe200078e0016 */
[----:B------:R-:W-:-:S07]  /*88d0*/  PRMT R63, R61, 0x7632, R63 ;  /* 0x000076323d3f7816 */ /* 0x000fce000000003f */
.L_x_8672:
[----:B------:R-:W-:Y:S05]  /*88e0*/  BSYNC B1 ;  /* 0x0000000000017941 */ /* 0x000fea0003800000 */
.L_x_8670:
        /* <DEDUP_REMOVED lines=11> */
.L_x_8674:
[----:B------:R-:W-:Y:S01]  /*89a0*/  IMAD.MOV.U32 R10, RZ, RZ, R4 ;  /* 0x000000ffff0a7224 */ /* 0x000fe200078e0004 */
[----:B------:R-:W-:Y:S01]  /*89b0*/  PRMT R37, R37, 0x7610, R11 ;  /* 0x0000761025257816 */ /* 0x000fe2000000000b */
[----:B------:R-:W-:Y:S01]  /*89c0*/  IMAD.MOV.U32 R22, RZ, RZ, R25 ;  /* 0x000000ffff167224 */ /* 0x000fe200078e0019 */
[----:B------:R-:W-:-:S07]  /*89d0*/  PRMT R61, R61, 0x5410, R62 ;  /* 0x000054103d3d7816 */ /* 0x000fce000000003e */
.L_x_8675:
[----:B------:R-:W-:Y:S05]  /*89e0*/  BSYNC B1 ;  /* 0x0000000000017941 */ /* 0x000fea0003800000 */
.L_x_8673:
        /* <DEDUP_REMOVED lines=11> */
.L_x_8677:
[----:B------:R-:W-:Y:S01]  /*8aa0*/  IMAD.MOV.U32 R4, RZ, RZ, R10 ;  /* 0x000000ffff047224 */ /* 0x000fe200078e000a */
[----:B------:R-:W-:Y:S01]  /*8ab0*/  PRMT R11, R37, 0x7632, R11 ;  /* 0x00007632250b7816 */ /* 0x000fe2000000000b */
[----:B------:R-:W-:Y:S01]  /*8ac0*/  IMAD.MOV.U32 R25, RZ, RZ, R24 ;  /* 0x000000ffff197224 */ /* 0x000fe200078e0018 */
[----:B------:R-:W-:-:S07]  /*8ad0*/  PRMT R62, R60, 0x7610, R62 ;  /* 0x000076103c3e7816 */ /* 0x000fce000000003e */
.L_x_8678:
[----:B------:R-:W-:Y:S05]  /*8ae0*/  BSYNC B1 ;  /* 0x0000000000017941 */ /* 0x000fea0003800000 */
.L_x_8676:
        /* <DEDUP_REMOVED lines=11> */
.L_x_8680:
[----:B------:R-:W-:Y:S01]  /*8ba0*/  IMAD.MOV.U32 R10, RZ, RZ, R4 ;  /* 0x000000ffff0a7224 */ /* 0x000fe200078e0004 */
[----:B------:R-:W-:Y:S01]  /*8bb0*/  PRMT R11, R11, 0x5410, R11 ;  /* 0x000054100b0b7816 */ /* 0x000fe2000000000b */
[----:B------:R-:W-:Y:S01]  /*8bc0*/  IMAD.MOV.U32 R24, RZ, RZ, R27 ;  /* 0x000000ffff187224 */ /* 0x000fe200078e001b */
[----:B------:R-:W-:-:S07]  /*8bd0*/  PRMT R60, R51, 0x7632, R60 ;  /* 0x00007632333c7816 */ /* 0x000fce000000003c */
.L_x_8681:
[----:B------:R-:W-:Y:S05]  /*8be0*/  BSYNC B1 ;  /* 0x0000000000017941 */ /* 0x000fea0003800000 */
.L_x_8679:
        /* <DEDUP_REMOVED lines=11> */
.L_x_8683:
[----:B------:R-:W-:Y:S01]  /*8ca0*/  IMAD.MOV.U32 R4, RZ, RZ, R10 ;  /* 0x000000ffff047224 */ /* 0x000fe200078e000a */
[----:B------:R-:W-:Y:S01]  /*8cb0*/  PRMT R37, R37, 0x7610, R11 ;  /* 0x0000761025257816 */ /* 0x000fe2000000000b */
[----:B------:R-:W-:Y:S01]  /*8cc0*/  IMAD.MOV.U32 R27, RZ, RZ, R26 ;  /* 0x000000ffff1b7224 */ /* 0x000fe200078e001a */
[----:B------:R-:W-:-:S07]  /*8cd0*/  PRMT R51, R51, 0x7610, R50 ;  /* 0x0000761033337816 */ /* 0x000fce0000000032 */
.L_x_8684:
[----:B------:R-:W-:Y:S05]  /*8ce0*/  BSYNC B1 ;  /* 0x0000000000017941 */ /* 0x000fea0003800000 */
.L_x_8682:
        /* <DEDUP_REMOVED lines=11> */
.L_x_8686:
[----:B------:R-:W-:Y:S01]  /*8da0*/  IMAD.MOV.U32 R10, RZ, RZ, R4 ;  /* 0x000000ffff0a7224 */ /* 0x000fe200078e0004 */
[----:B------:R-:W-:Y:S01]  /*8db0*/  PRMT R11, R11, 0x7610, R37 ;  /* 0x000076100b0b7816 */ /* 0x000fe20000000025 */
[----:B------:R-:W-:Y:S01]  /*8dc0*/  IMAD.MOV.U32 R26, RZ, RZ, R29 ;  /* 0x000000ffff1a7224 */ /* 0x000fe200078e001d */
[----:B------:R-:W-:-:S07]  /*8dd0*/  PRMT R50, R50, 0x7610, R62 ;  /* 0x0000761032327816 */ /* 0x000fce000000003e */
.L_x_8687:
[----:B------:R-:W-:Y:S05]  /*8de0*/  BSYNC B1 ;  /* 0x0000000000017941 */ /* 0x000fea0003800000 */
.L_x_8685:
        /* <DEDUP_REMOVED lines=11> */
.L_x_8689:
[----:B------:R-:W-:Y:S01]  /*8ea0*/  IMAD.MOV.U32 R4, RZ, RZ, R10 ;  /* 0x000000ffff047224 */ /* 0x000fe200078e000a */
[----:B------:R-:W-:Y:S01]  /*8eb0*/  PRMT R11, R11, 0x7632, R11 ;  /* 0x000076320b0b7816 */ /* 0x000fe2000000000b */
[----:B------:R-:W-:Y:S01]  /*8ec0*/  IMAD.MOV.U32 R29, RZ, RZ, R28 ;  /* 0x000000ffff1d7224 */ /* 0x000fe200078e001c */
[----:B------:R-:W-:-:S07]  /*8ed0*/  PRMT R62, R62, 0x5410, R50 ;  /* 0x000054103e3e7816 */ /* 0x000fce0000000032 */
.L_x_8690:
[----:B------:R-:W-:Y:S05]  /*8ee0*/  BSYNC B1 ;  /* 0x0000000000017941 */ /* 0x000fea0003800000 */
.L_x_8688:
        /* <DEDUP_REMOVED lines=11> */
.L_x_8692:
[----:B------:R-:W-:Y:S01]  /*8fa0*/  IMAD.MOV.U32 R10, RZ, RZ, R4 ;  /* 0x000000ffff0a7224 */ /* 0x000fe200078e0004 */
[----:B------:R-:W-:Y:S01]  /*8fb0*/  PRMT R37, R11, 0x7610, R37 ;  /* 0x000076100b257816 */ /* 0x000fe20000000025 */
[----:B------:R-:W-:Y:S01]  /*8fc0*/  IMAD.MOV.U32 R28, RZ, RZ, R31 ;  /* 0x000000ffff1c7224 */ /* 0x000fe200078e001f */
[----:B------:R-:W-:-:S07]  /*8fd0*/  PRMT R50, R53, 0x7610, R50 ;  /* 0x0000761035327816 */ /* 0x000fce0000000032 */
.L_x_8693:
[----:B------:R-:W-:Y:S05]  /*8fe0*/  BSYNC B1 ;  /* 0x0000000000017941 */ /* 0x000fea0003800000 */
.L_x_8691:
        /* <DEDUP_REMOVED lines=11> */
.L_x_8695:
[----:B------:R-:W-:Y:S01]  /*90a0*/  IMAD.MOV.U32 R4, RZ, RZ, R10 ;  /* 0x000000ffff047224 */ /* 0x000fe200078e000a */
[----:B------:R-:W-:Y:S01]  /*90b0*/  PRMT R11, R11, 0x5410, R37 ;  /* 0x000054100b0b7816 */ /* 0x000fe20000000025 */
[----:B------:R-:W-:Y:S01]  /*90c0*/  IMAD.MOV.U32 R31, RZ, RZ, R30 ;  /* 0x000000ffff1f7224 */ /* 0x000fe200078e001e */
[----:B------:R-:W-:-:S07]  /*90d0*/  PRMT R53, R51, 0x7610, R53 ;  /* 0x0000761033357816 */ /* 0x000fce0000000035 */
.L_x_8696:
[----:B------:R-:W-:Y:S05]  /*90e0*/  BSYNC B1 ;  /* 0x0000000000017941 */ /* 0x000fea0003800000 */
.L_x_8694:
        /* <DEDUP_REMOVED lines=11> */
.L_x_8698:
[----:B------:R-:W-:Y:S01]  /*91a0*/  IMAD.MOV.U32 R10, RZ, RZ, R4 ;  /* 0x000000ffff0a7224 */ /* 0x000fe200078e0004 */
[----:B------:R-:W-:Y:S01]  /*91b0*/  PRMT R11, R11, 0x7632, R11 ;  /* 0x000076320b0b7816 */ /* 0x000fe2000000000b */
[----:B------:R-:W-:Y:S01]  /*91c0*/  IMAD.MOV.U32 R30, RZ, RZ, R33 ;  /* 0x000000ffff1e7224 */ /* 0x000fe200078e0021 */
[----:B------:R-:W-:-:S07]  /*91d0*/  PRMT R51, R52, 0x7610, R51 ;  /* 0x0000761034337816 */ /* 0x000fce0000000033 */
.L_x_8699:
[----:B------:R-:W-:Y:S05]  /*91e0*/  BSYNC B1 ;  /* 0x0000000000017941 */ /* 0x000fea0003800000 */
.L_x_8697:
        /* <DEDUP_REMOVED lines=11> */
.L_x_8701:
[----:B------:R-:W-:Y:S01]  /*92a0*/  PRMT R11, R11, 0x5410, R11 ;  /* 0x000054100b0b7816 */ /* 0x000fe2000000000b */
[----:B------:R-:W-:Y:S01]  /*92b0*/  IMAD.MOV.U32 R33, RZ, RZ, R32 ;  /* 0x000000ffff217224 */ /* 0x000fe200078e0020 */
[C---:B------:R-:W-:Y:S01]  /*92c0*/  PRMT R52, R63.reuse, 0x7632, R52 ;  /* 0x000076323f347816 */ /* 0x040fe20000000034 */
[--C-:B------:R-:W-:Y:S01]  /*92d0*/  IMAD.MOV.U32 R4, RZ, RZ, R10.reuse ;  /* 0x000000ffff047224 */ /* 0x100fe200078e000a */
[----:B------:R-:W-:Y:S01]  /*92e0*/  PRMT R63, R63, 0x5410, R11 ;  /* 0x000054103f3f7816 */ /* 0x000fe2000000000b */
[----:B------:R-:W-:-:S07]  /*92f0*/  IMAD.MOV.U32 R32, RZ, RZ, R10 ;  /* 0x000000ffff207224 */ /* 0x000fce00078e000a */
.L_x_8702:
[----:B------:R-:W-:Y:S05]  /*9300*/  BSYNC B1 ;  /* 0x0000000000017941 */ /* 0x000fea0003800000 */
.L_x_8700:
[----:B------:R-:W-:Y:S02]  /*9310*/  VIADD R8, R8, 0x4 ;  /* 0x0000000408087836 */ /* 0x000fe40000000000 */
[----:B------:R-:W-:Y:S01]  /*9320*/  VIADD R7, R7, 0x2 ;  /* 0x0000000207077836 */ /* 0x000fe20000000000 */
[----:B------:R-:W-:Y:S06]  /*9330*/  @P1 BRA `(.L_x_8703) ;  /* 0xffffffe000081947 */ /* 0x000fec000383ffff */
[----:B------:R-:W-:Y:S01]  /*9340*/  FADD.FTZ R36, R5, R36 ;  /* 0x0000002405247221 */ /* 0x000fe20000010000 */
[----:B------:R-:W-:Y:S01]  /*9350*/  PRMT R63, R63, 0x7610, R11 ;  /* 0x000076103f3f7816 */ /* 0x000fe2000000000b */
[----:B------:R-:W-:Y:S02]  /*9360*/  IMAD.MOV.U32 R37, RZ, RZ, R6 ;  /* 0x000000ffff257224 */ /* 0x000fe400078e0006 */
[----:B------:R-:W-:-:S07]  /*9370*/  IMAD.MOV.U32 R32, RZ, RZ, R4 ;  /* 0x000000ffff207224 */ /* 0x000fce00078e0004 */
.L_x_8609:
[----:B------:R-:W-:Y:S05]  /*9380*/  BSYNC B0 ;  /* 0x0000000000007941 */ /* 0x000fea0003800000 */
.L_x_8608:
        /* <DEDUP_REMOVED lines=106> */
.L_x_8799:
        /* <DEDUP_REMOVED lines=20> */
.L_x_8707:
[----:B------:R-:W-:Y:S01]  /*9b70*/  IMAD.MOV.U32 R4, RZ, RZ, R45 ;  /* 0x000000ffff047224 */ /* 0x000fe200078e002d */
[----:B------:R-:W-:Y:S01]  /*9b80*/  PRMT R11, R11, 0x7610, R0 ;  /* 0x000076100b0b7816 */ /* 0x000fe20000000000 */
[----:B------:R-:W-:Y:S01]  /*9b90*/  IMAD.MOV.U32 R45, RZ, RZ, R44 ;  /* 0x000000ffff2d7224 */ /* 0x000fe200078e002c */
[----:B------:R-:W-:-:S07]  /*9ba0*/  PRMT R0, R0, 0x7610, R48 ;  /* 0x0000761000007816 */ /* 0x000fce0000000030 */
.L_x_8708:
[----:B------:R-:W-:Y:S05]  /*9bb0*/  BSYNC B1 ;  /* 0x0000000000017941 */ /* 0x000fea0003800000 */
.L_x_8706:
        /* <DEDUP_REMOVED lines=11> */
.L_x_8710:
[----:B------:R-:W-:Y:S01]  /*9c70*/  IMAD.MOV.U32 R10, RZ, RZ, R4 ;  /* 0x000000ffff0a7224 */ /* 0x000fe200078e0004 */
[----:B------:R-:W-:Y:S01]  /*9c80*/  PRMT R11, R11, 0x7632, R11 ;  /* 0x000076320b0b7816 */ /* 0x000fe2000000000b */
[----:B------:R-:W-:Y:S01]  /*9c90*/  IMAD.MOV.U32 R44, RZ, RZ, R43 ;  /* 0x000000ffff2c7224 */ /* 0x000fe200078e002b */
[----:B------:R-:W-:-:S07]  /*9ca0*/  PRMT R48, R48, 0x5410, R48 ;  /* 0x0000541030307816 */ /* 0x000fce0000000030 */
.L_x_8711:
[----:B------:R-:W-:Y:S05]  /*9cb0*/  BSYNC B1 ;  /* 0x0000000000017941 */ /* 0x000fea0003800000 */
.L_x_8709:
        /* <DEDUP_REMOVED lines=11> */
.L_x_8713:
[----:B------:R-:W-:Y:S01]  /*9d70*/  IMAD.MOV.U32 R4, RZ, RZ, R10 ;  /* 0x000000ffff047224 */ /* 0x000fe200078e000a */
[----:B------:R-:W-:Y:S01]  /*9d80*/  PRMT R37, R11, 0x7610, R37 ;  /* 0x000076100b257816 */ /* 0x000fe20000000025 */
[----:B------:R-:W-:Y:S01]  /*9d90*/  IMAD.MOV.U32 R43, RZ, RZ, R42 ;  /* 0x000000ffff2b7224 */ /* 0x000fe200078e002a */
[----:B------:R-:W-:-:S07]  /*9da0*/  PRMT R48, R49, 0x7610, R48 ;  /* 0x0000761031307816 */ /* 0x000fce0000000030 */
.L_x_8714:
[----:B------:R-:W-:Y:S05]  /*9db0*/  BSYNC B1 ;  /* 0x0000000000017941 */ /* 0x000fea0003800000 */
.L_x_8712:
        /* <DEDUP_REMOVED lines=11> */
.L_x_8716:
[----:B------:R-:W-:Y:S01]  /*9e70*/  IMAD.MOV.U32 R10, RZ, RZ, R4 ;  /* 0x000000ffff0a7224 */ /* 0x000fe200078e0004 */
[----:B------:R-:W-:Y:S01]  /*9e80*/  PRMT R11, R37, 0x7610, R11 ;  /* 0x00007610250b7816 */ /* 0x000fe2000000000b */
[----:B------:R-:W-:Y:S01]  /*9e90*/  IMAD.MOV.U32 R42, RZ, RZ, R41 ;  /* 0x000000ffff2a7224 */ /* 0x000fe200078e0029 */
[----:B------:R-:W-:-:S07]  /*9ea0*/  PRMT R49, R55, 0x7610, R49 ;  /* 0x0000761037317816 */ /* 0x000fce0000000031 */
.L_x_8717:
[----:B------:R-:W-:Y:S05]  /*9eb0*/  BSYNC B1 ;  /* 0x0000000000017941 */ /* 0x000fea0003800000 */
.L_x_8715:
        /* <DEDUP_REMOVED lines=11> */
.L_x_8719:
[----:B------:R-:W-:Y:S01]  /*9f70*/  IMAD.MOV.U32 R4, RZ, RZ, R10 ;  /* 0x000000ffff047224 */ /* 0x000fe200078e000a */
[----:B------:R-:W-:Y:S01]  /*9f80*/  PRMT R11, R11, 0x5410, R11 ;  /* 0x000054100b0b7816 */ /* 0x000fe2000000000b */
[----:B------:R-:W-:Y:S01]  /*9f90*/  IMAD.MOV.U32 R41, RZ, RZ, R40 ;  /* 0x000000ffff297224 */ /* 0x000fe200078e0028 */
[----:B------:R-:W-:-:S07]  /*9fa0*/  PRMT R55, R49, 0x7632, R55 ;  /* 0x0000763231377816 */ /* 0x000fce0000000037 */
.L_x_8720:
[----:B------:R-:W-:Y:S05]  /*9fb0*/  BSYNC B1 ;  /* 0x0000000000017941 */ /* 0x000fea0003800000 */
.L_x_8718:
        /* <DEDUP_REMOVED lines=11> */
.L_x_8722:
[----:B------:R-:W-:Y:S01]  /*a070*/  IMAD.MOV.U32 R10, RZ, RZ, R4 ;  /* 0x000000ffff0a7224 */ /* 0x000fe200078e0004 */
[----:B------:R-:W-:Y:S01]  /*a080*/  PRMT R37, R37, 0x7610, R11 ;  /* 0x0000761025257816 */ /* 0x000fe2000000000b */
[----:B------:R-:W-:Y:S01]  /*a090*/  IMAD.MOV.U32 R40, RZ, RZ, R35 ;  /* 0x000000ffff287224 */ /* 0x000fe200078e0023 */
[----:B------:R-:W-:-:S07]  /*a0a0*/  PRMT R49, R49, 0x7610, R54 ;  /* 0x0000761031317816 */ /* 0x000fce0000000036 */
.L_x_8723:
[----:B------:R-:W-:Y:S05]  /*a0b0*/  BSYNC B1 ;  /* 0x0000000000017941 */ /* 0x000fea0003800000 */
.L_x_8721:
        /* <DEDUP_REMOVED lines=11> */
.L_x_8725:
[----:B------:R-:W-:Y:S01]  /*a170*/  IMAD.MOV.U32 R4, RZ, RZ, R10 ;  /* 0x000000ffff047224 */ /* 0x000fe200078e000a */
[----:B------:R-:W-:Y:S01]  /*a180*/  PRMT R11, R37, 0x7632, R11 ;  /* 0x00007632250b7816 */ /* 0x000fe2000000000b */
[----:B------:R-:W-:Y:S01]  /*a190*/  IMAD.MOV.U32 R35, RZ, RZ, R34 ;  /* 0x000000ffff237224 */ /* 0x000fe200078e0022 */
[----:B------:R-:W-:-:S07]  /*a1a0*/  PRMT R54, R54, 0x5410, R0 ;  /* 0x0000541036367816 */ /* 0x000fce0000000000 */
.L_x_8726:
[----:B------:R-:W-:Y:S05]  /*a1b0*/  BSYNC B1 ;  /* 0x0000000000017941 */ /* 0x000fea0003800000 */
.L_x_8724:
        /* <DEDUP_REMOVED lines=11> */
.L_x_8728:
[----:B------:R-:W-:Y:S01]  /*a270*/  IMAD.MOV.U32 R10, RZ, RZ, R4 ;  /* 0x000000ffff0a7224 */ /* 0x000fe200078e0004 */
[----:B------:R-:W-:Y:S01]  /*a280*/  PRMT R37, R11, 0x7610, R37 ;  /* 0x000076100b257816 */ /* 0x000fe20000000025 */
[----:B------:R-:W-:Y:S01]  /*a290*/  IMAD.MOV.U32 R34, RZ, RZ, R3 ;  /* 0x000000ffff227224 */ /* 0x000fe200078e0003 */
[----:B------:R-:W-:-:S07]  /*a2a0*/  PRMT R0, R57, 0x7610, R0 ;  /* 0x0000761039007816 */ /* 0x000fce0000000000 */
.L_x_8729:
[----:B------:R-:W-:Y:S05]  /*a2b0*/  BSYNC B1 ;  /* 0x0000000000017941 */ /* 0x000fea0003800000 */
.L_x_8727:
        /* <DEDUP_REMOVED lines=11> */
.L_x_8731:
[----:B------:R-:W-:Y:S01]  /*a370*/  IMAD.MOV.U32 R4, RZ, RZ, R10 ;  /* 0x000000ffff047224 */ /* 0x000fe200078e000a */
[----:B------:R-:W-:Y:S01]  /*a380*/  PRMT R11, R11, 0x5410, R37 ;  /* 0x000054100b0b7816 */ /* 0x000fe20000000025 */
[----:B------:R-:W-:Y:S01]  /*a390*/  IMAD.MOV.U32 R3, RZ, RZ, R2 ;  /* 0x000000ffff037224 */ /* 0x000fe200078e0002 */
[----:B------:R-:W-:-:S07]  /*a3a0*/  PRMT R57, R55, 0x7632, R57 ;  /* 0x0000763237397816 */ /* 0x000fce0000000039 */
.L_x_8732:
[----:B------:R-:W-:Y:S05]  /*a3b0*/  BSYNC B1 ;  /* 0x0000000000017941 */ /* 0x000fea0003800000 */
.L_x_8730:
        /* <DEDUP_REMOVED lines=11> */
.L_x_8734:
[----:B------:R-:W-:Y:S01]  /*a470*/  IMAD.MOV.U32 R10, RZ, RZ, R4 ;  /* 0x000000ffff0a7224 */ /* 0x000fe200078e0004 */
[----:B------:R-:W-:Y:S01]  /*a480*/  PRMT R37, R37, 0x7610, R11 ;  /* 0x0000761025257816 */ /* 0x000fe2000000000b */
[----:B------:R-:W-:Y:S01]  /*a490*/  IMAD.MOV.U32 R2, RZ, RZ, R13 ;  /* 0x000000ffff027224 */ /* 0x000fe200078e000d */
[----:B------:R-:W-:-:S07]  /*a4a0*/  PRMT R55, R55, 0x7610, R56 ;  /* 0x0000761037377816 */ /* 0x000fce0000000038 */
.L_x_8735:
[----:B------:R-:W-:Y:S05]  /*a4b0*/  BSYNC B1 ;  /* 0x0000000000017941 */ /* 0x000fea0003800000 */
.L_x_8733:
        /* <DEDUP_REMOVED lines=11> */
.L_x_8737:
[----:B------:R-:W-:Y:S01]  /*a570*/  IMAD.MOV.U32 R4, RZ, RZ, R10 ;  /* 0x000000ffff047224 */ /* 0x000fe200078e000a */
[----:B------:R-:W-:Y:S01]  /*a580*/  PRMT R11, R37, 0x7632, R11 ;  /* 0x00007632250b7816 */ /* 0x000fe2000000000b */
[----:B------:R-:W-:Y:S01]  /*a590*/  IMAD.MOV.U32 R13, RZ, RZ, R12 ;  /* 0x000000ffff0d7224 */ /* 0x000fe200078e000c */
[----:B------:R-:W-:-:S07]  /*a5a0*/  PRMT R56, R56, 0x5410, R54 ;  /* 0x0000541038387816 */ /* 0x000fce0000000036 */
.L_x_8738:
[----:B------:R-:W-:Y:S05]  /*a5b0*/  BSYNC B1 ;  /* 0x0000000000017941 */ /* 0x000fea0003800000 */
.L_x_8736:
        /* <DEDUP_REMOVED lines=11> */
.L_x_8740:
[----:B------:R-:W-:Y:S01]  /*a670*/  IMAD.MOV.U32 R10, RZ, RZ, R4 ;  /* 0x000000ffff0a7224 */ /* 0x000fe200078e0004 */
[----:B------:R-:W-:Y:S01]  /*a680*/  PRMT R37, R11, 0x7610, R37 ;  /* 0x000076100b257816 */ /* 0x000fe20000000025 */
[----:B------:R-:W-:Y:S01]  /*a690*/  IMAD.MOV.U32 R12, RZ, RZ, R15 ;  /* 0x000000ffff0c7224 */ /* 0x000fe200078e000f */
[----:B------:R-:W-:-:S07]  /*a6a0*/  PRMT R54, R59, 0x7610, R54 ;  /* 0x000076103b367816 */ /* 0x000fce0000000036 */
.L_x_8741:
[----:B------:R-:W-:Y:S05]  /*a6b0*/  BSYNC B1 ;  /* 0x0000000000017941 */ /* 0x000fea0003800000 */
.L_x_8739:
        /* <DEDUP_REMOVED lines=11> */
.L_x_8743:
[----:B------:R-:W-:Y:S01]  /*a770*/  IMAD.MOV.U32 R4, RZ, RZ, R10 ;  /* 0x000000ffff047224 */ /* 0x000fe200078e000a */
[----:B------:R-:W-:Y:S01]  /*a780*/  PRMT R11, R11, 0x5410, R37 ;  /* 0x000054100b0b7816 */ /* 0x000fe20000000025 */
[----:B------:R-:W-:Y:S01]  /*a790*/  IMAD.MOV.U32 R15, RZ, RZ, R14 ;  /* 0x000000ffff0f7224 */ /* 0x000fe200078e000e */
[----:B------:R-:W-:-:S07]  /*a7a0*/  PRMT R59, R57, 0x7632, R59 ;  /* 0x00007632393b7816 */ /* 0x000fce000000003b */
.L_x_8744:
[----:B------:R-:W-:Y:S05]  /*a7b0*/  BSYNC B1 ;  /* 0x0000000000017941 */ /* 0x000fea0003800000 */
.L_x_8742:
        /* <DEDUP_REMOVED lines=11> */
.L_x_8746:
[----:B------:R-:W-:Y:S01]  /*a870*/  IMAD.MOV.U32 R10, RZ, RZ, R4 ;  /* 0x000000ffff0a7224 */ /* 0x000fe200078e0004 */
[----:B------:R-:W-:Y:S01]  /*a880*/  PRMT R37, R37, 0x7610, R11 ;  /* 0x0000761025257816 */ /* 0x000fe2000000000b */
[----:B------:R-:W-:Y:S01]  /*a890*/  IMAD.MOV.U32 R14, RZ, RZ, R17 ;  /* 0x000000ffff0e7224 */ /* 0x000fe200078e0011 */
[----:B------:R-:W-:-:S07]  /*a8a0*/  PRMT R57, R57, 0x7610, R58 ;  /* 0x0000761039397816 */ /* 0x000fce000000003a */
.L_x_8747:
[----:B------:R-:W-:Y:S05]  /*a8b0*/  BSYNC B1 ;  /* 0x0000000000017941 */ /* 0x000fea0003800000 */
.L_x_8745:
        /* <DEDUP_REMOVED lines=11> */
.L_x_8749:
[----:B------:R-:W-:Y:S01]  /*a970*/  IMAD.MOV.U32 R4, RZ, RZ, R10 ;  /* 0x000000ffff047224 */ /* 0x000fe200078e000a */
[----:B------:R-:W-:Y:S01]  /*a980*/  PRMT R11, R37, 0x7632, R11 ;  /* 0x00007632250b7816 */ /* 0x000fe2000000000b */
[----:B------:R-:W-:Y:S01]  /*a990*/  IMAD.MOV.U32 R17, RZ, RZ, R16 ;  /* 0x000000ffff117224 */ /* 0x000fe200078e0010 */
[----:B------:R-:W-:-:S07]  /*a9a0*/  PRMT R58, R58, 0x5410, R56 ;  /* 0x000054103a3a7816 */ /* 0x000fce0000000038 */
.L_x_8750:
[----:B------:R-:W-:Y:S05]  /*a9b0*/  BSYNC B1 ;  /* 0x0000000000017941 */ /* 0x000fea0003800000 */
.L_x_8748:
        /* <DEDUP_REMOVED lines=11> */
.L_x_8752:
[----:B------:R-:W-:Y:S01]  /*aa70*/  IMAD.MOV.U32 R10, RZ, RZ, R4 ;  /* 0x000000ffff0a7224 */ /* 0x000fe200078e0004 */
[----:B------:R-:W-:Y:S01]  /*aa80*/  PRMT R37, R11, 0x7610, R37 ;  /* 0x000076100b257816 */ /* 0x000fe20000000025 */
[----:B------:R-:W-:Y:S01]  /*aa90*/  IMAD.MOV.U32 R16, RZ, RZ, R19 ;  /* 0x000000ffff107224 */ /* 0x000fe200078e0013 */
[----:B------:R-:W-:-:S07]  /*aaa0*/  PRMT R56, R61, 0x7610, R56 ;  /* 0x000076103d387816 */ /* 0x000fce0000000038 */
.L_x_8753:
[----:B------:R-:W-:Y:S05]  /*aab0*/  BSYNC B1 ;  /* 0x0000000000017941 */ /* 0x000fea0003800000 */
.L_x_8751:
        /* <DEDUP_REMOVED lines=11> */
.L_x_8755:
[----:B------:R-:W-:Y:S01]  /*ab70*/  IMAD.MOV.U32 R4, RZ, RZ, R10 ;  /* 0x000000ffff047224 */ /* 0x000fe200078e000a */
[----:B------:R-:W-:Y:S01]  /*ab80*/  PRMT R11, R11, 0x5410, R37 ;  /* 0x000054100b0b7816 */ /* 0x000fe20000000025 */
[----:B------:R-:W-:Y:S01]  /*ab90*/  IMAD.MOV.U32 R19, RZ, RZ, R18 ;  /* 0x000000ffff137224 */ /* 0x000fe200078e0012 */
[----:B------:R-:W-:-:S07]  /*aba0*/  PRMT R61, R59, 0x7632, R61 ;  /* 0x000076323b3d7816 */ /* 0x000fce000000003d */
.L_x_8756:
[----:B------:R-:W-:Y:S05]  /*abb0*/  BSYNC B1 ;  /* 0x0000000000017941 */ /* 0x000fea0003800000 */
.L_x_8754:
        /* <DEDUP_REMOVED lines=11> */
.L_x_8758:
[----:B------:R-:W-:Y:S01]  /*ac70*/  IMAD.MOV.U32 R10, RZ, RZ, R4 ;  /* 0x000000ffff0a7224 */ /* 0x000fe200078e0004 */
[----:B------:R-:W-:Y:S01]  /*ac80*/  PRMT R37, R37, 0x7610, R11 ;  /* 0x0000761025257816 */ /* 0x000fe2000000000b */
[----:B------:R-:W-:Y:S01]  /*ac90*/  IMAD.MOV.U32 R18, RZ, RZ, R21 ;  /* 0x000000ffff127224 */ /* 0x000fe200078e0015 */
[----:B------:R-:W-:-:S07]  /*aca0*/  PRMT R59, R59, 0x7610, R60 ;  /* 0x000076103b3b7816 */ /* 0x000fce000000003c */
.L_x_8759:
[----:B------:R-:W-:Y:S05]  /*acb0*/  BSYNC B1 ;  /* 0x0000000000017941 */ /* 0x000fea0003800000 */
.L_x_8757:
        /* <DEDUP_REMOVED lines=11> */
.L_x_8761:
[----:B------:R-:W-:Y:S01]  /*ad70*/  IMAD.MOV.U32 R4, RZ, RZ, R10 ;  /* 0x000000ffff047224 */ /* 0x000fe200078e000a */
[----:B------:R-:W-:Y:S01]  /*ad80*/  PRMT R11, R37, 0x7632, R11 ;  /* 0x00007632250b7816 */ /* 0x000fe2000000000b */
[----:B------:R-:W-:Y:S01]  /*ad90*/  IMAD.MOV.U32 R21, RZ, RZ, R20 ;  /* 0x000000ffff157224 */ /* 0x000fe200078e0014 */
[----:B------:R-:W-:-:S07]  /*ada0*/  PRMT R60, R60, 0x5410, R58 ;  /* 0x000054103c3c7816 */ /* 0x000fce000000003a */
.L_x_8762:
[----:B------:R-:W-:Y:S05]  /*adb0*/  BSYNC B1 ;  /* 0x0000000000017941 */ /* 0x000fea0003800000 */
.L_x_8760:
        /* <DEDUP_REMOVED lines=11> */
.L_x_8764:
[----:B------:R-:W-:Y:S01]  /*ae70*/  IMAD.MOV.U32 R10, RZ, RZ, R4 ;  /* 0x000000ffff0a7224 */ /* 0x000fe200078e0004 */
[----:B------:R-:W-:Y:S01]  /*ae80*/  PRMT R37, R11, 0x7610, R37 ;  /* 0x000076100b257816 */ /* 0x000fe20000000025 */
[----:B------:R-:W-:Y:S01]  /*ae90*/  IMAD.MOV.U32 R20, RZ, RZ, R23 ;  /* 0x000000ffff147224 */ /* 0x000fe200078e0017 */
[----:B------:R-:W-:-:S07]  /*aea0*/  PRMT R58, R63, 0x7610, R58 ;  /* 0x000076103f3a7816 */ /* 0x000fce000000003a */
.L_x_8765:
[----:B------:R-:W-:Y:S05]  /*aeb0*/  BSYNC B1 ;  /* 0x0000000000017941 */ /* 0x000fea0003800000 */
.L_x_8763:
        /* <DEDUP_REMOVED lines=11> */
.L_x_8767:
[----:B------:R-:W-:Y:S01]  /*af70*/  IMAD.MOV.U32 R4, RZ, RZ, R10 ;  /* 0x000000ffff047224 */ /* 0x000fe200078e000a */
[----:B------:R-:W-:Y:S01]  /*af80*/  PRMT R11, R11, 0x5410, R37 ;  /* 0x000054100b0b7816 */ /* 0x000fe20000000025 */
[----:B------:R-:W-:Y:S01]  /*af90*/  IMAD.MOV.U32 R23, RZ, RZ, R22 ;  /* 0x000000ffff177224 */ /* 0x000fe200078e0016 */
[----:B------:R-:W-:-:S07]  /*afa0*/  PRMT R63, R61, 0x7632, R63 ;  /* 0x000076323d3f7816 */ /* 0x000fce000000003f */
.L_x_8768:
[----:B------:R-:W-:Y:S05]  /*afb0*/  BSYNC B1 ;  /* 0x0000000000017941 */ /* 0x000fea0003800000 */
.L_x_8766:
        /* <DEDUP_REMOVED lines=11> */
.L_x_8770:
[----:B------:R-:W-:Y:S01]  /*b070*/  IMAD.MOV.U32 R10, RZ, RZ, R4 ;  /* 0x000000ffff0a7224 */ /* 0x000fe200078e0004 */
[----:B------:R-:W-:Y:S01]  /*b080*/  PRMT R37, R37, 0x7610, R11 ;  /* 0x0000761025257816 */ /* 0x000fe2000000000b */
[----:B------:R-:W-:Y:S01]  /*b090*/  IMAD.MOV.U32 R22, RZ, RZ, R25 ;  /* 0x000000ffff167224 */ /* 0x000fe200078e0019 */
[----:B------:R-:W-:-:S07]  /*b0a0*/  PRMT R61, R61, 0x5410, R62 ;  /* 0x000054103d3d7816 */ /* 0x000fce000000003e */
.L_x_8771:
[----:B------:R-:W-:Y:S05]  /*b0b0*/  BSYNC B1 ;  /* 0x0000000000017941 */ /* 0x000fea0003800000 */
.L_x_8769:
        /* <DEDUP_REMOVED lines=11> */
.L_x_8773:
[----:B------:R-:W-:Y:S01]  /*b170*/  IMAD.MOV.U32 R4, RZ, RZ, R10 ;  /* 0x000000ffff047224 */ /* 0x000fe200078e000a */
[----:B------:R-:W-:Y:S01]  /*b180*/  PRMT R11, R37, 0x7632, R11 ;  /* 0x00007632250b7816 */ /* 0x000fe2000000000b */
[----:B------:R-:W-:Y:S01]  /*b190*/  IMAD.MOV.U32 R25, RZ, RZ, R24 ;  /* 0x000000ffff197224 */ /* 0x000fe200078e0018 */
[----:B------:R-:W-:-:S07]  /*b1a0*/  PRMT R62, R60, 0x7610, R62 ;  /* 0x000076103c3e7816 */ /* 0x000fce000000003e */
.L_x_8774:
[----:B------:R-:W-:Y:S05]  /*b1b0*/  BSYNC B1 ;  /* 0x0000000000017941 */ /* 0x000fea0003800000 */
.L_x_8772:
        /* <DEDUP_REMOVED lines=11> */
.L_x_8776:
[----:B------:R-:W-:Y:S01]  /*b270*/  IMAD.MOV.U32 R10, RZ, RZ, R4 ;  /* 0x000000ffff0a7224 */ /* 0x000fe200078e0004 */
[----:B------:R-:W-:Y:S01]  /*b280*/  PRMT R11, R11, 0x5410, R11 ;  /* 0x000054100b0b7816 */ /* 0x000fe2000000000b */
[----:B------:R-:W-:Y:S01]  /*b290*/  IMAD.MOV.U32 R24, RZ, RZ, R27 ;  /* 0x000000ffff187224 */ /* 0x000fe200078e001b */
[----:B------:R-:W-:-:S07]  /*b2a0*/  PRMT R60, R51, 0x7632, R60 ;  /* 0x00007632333c7816 */ /* 0x000fce000000003c */
.L_x_8777:
[----:B------:R-:W-:Y:S05]  /*b2b0*/  BSYNC B1 ;  /* 0x0000000000017941 */ /* 0x000fea0003800000 */
.L_x_8775:
        /* <DEDUP_REMOVED lines=11> */
.L_x_8779:
[----:B------:R-:W-:Y:S01]  /*b370*/  IMAD.MOV.U32 R4, RZ, RZ, R10 ;  /* 0x000000ffff047224 */ /* 0x000fe200078e000a */
[----:B------:R-:W-:Y:S01]  /*b380*/  PRMT R37, R37, 0x7610, R11 ;  /* 0x0000761025257816 */ /* 0x000fe2000000000b */
[----:B------:R-:W-:Y:S01]  /*b390*/  IMAD.MOV.U32 R27, RZ, RZ, R26 ;  /* 0x000000ffff1b7224 */ /* 0x000fe200078e001a */
[----:B------:R-:W-:-:S07]  /*b3a0*/  PRMT R51, R51, 0x7610, R50 ;  /* 0x0000761033337816 */ /* 0x000fce0000000032 */
.L_x_8780:
[----:B------:R-:W-:Y:S05]  /*b3b0*/  BSYNC B1 ;  /* 0x0000000000017941 */ /* 0x000fea0003800000 */
.L_x_8778:
        /* <DEDUP_REMOVED lines=11> */
.L_x_8782:
[----:B------:R-:W-:Y:S01]  /*b470*/  IMAD.MOV.U32 R10, RZ, RZ, R4 ;  /* 0x000000ffff0a7224 */ /* 0x000fe200078e0004 */
[----:B------:R-:W-:Y:S01]  /*b480*/  PRMT R11, R11, 0x7610, R37 ;  /* 0x000076100b0b7816 */ /* 0x000fe20000000025 */
[----:B------:R-:W-:Y:S01]  /*b490*/  IMAD.MOV.U32 R26, RZ, RZ, R29 ;  /* 0x000000ffff1a7224 */ /* 0x000fe200078e001d */
[----:B------:R-:W-:-:S07]  /*b4a0*/  PRMT R50, R50, 0x7610, R62 ;  /* 0x0000761032327816 */ /* 0x000fce000000003e */
.L_x_8783:
[----:B------:R-:W-:Y:S05]  /*b4b0*/  BSYNC B1 ;  /* 0x0000000000017941 */ /* 0x000fea0003800000 */
.L_x_8781:
        /* <DEDUP_REMOVED lines=11> */
.L_x_8785:
[----:B------:R-:W-:Y:S01]  /*b570*/  IMAD.MOV.U32 R4, RZ, RZ, R10 ;  /* 0x000000ffff047224 */ /* 0x000fe200078e000a */
[----:B------:R-:W-:Y:S01]  /*b580*/  PRMT R11, R11, 0x7632, R11 ;  /* 0x000076320b0b7816 */ /* 0x000fe2000000000b */
[----:B------:R-:W-:Y:S01]  /*b590*/  IMAD.MOV.U32 R29, RZ, RZ, R28 ;  /* 0x000000ffff1d7224 */ /* 0x000fe200078e001c */
[----:B------:R-:W-:-:S07]  /*b5a0*/  PRMT R62, R62, 0x5410, R50 ;  /* 0x000054103e3e7816 */ /* 0x000fce0000000032 */
.L_x_8786:
[----:B------:R-:W-:Y:S05]  /*b5b0*/  BSYNC B1 ;  /* 0x0000000000017941 */ /* 0x000fea0003800000 */
.L_x_8784:
        /* <DEDUP_REMOVED lines=11> */
.L_x_8788:
[----:B------:R-:W-:Y:S01]  /*b670*/  IMAD.MOV.U32 R10, RZ, RZ, R4 ;  /* 0x000000ffff0a7224 */ /* 0x000fe200078e0004 */
[----:B------:R-:W-:Y:S01]  /*b680*/  PRMT R37, R11, 0x7610, R37 ;  /* 0x000076100b257816 */ /* 0x000fe20000000025 */
[----:B------:R-:W-:Y:S01]  /*b690*/  IMAD.MOV.U32 R28, RZ, RZ, R31 ;  /* 0x000000ffff1c7224 */ /* 0x000fe200078e001f */
[----:B------:R-:W-:-:S07]  /*b6a0*/  PRMT R50, R53, 0x7610, R50 ;  /* 0x0000761035327816 */ /* 0x000fce0000000032 */
.L_x_8789:
[----:B------:R-:W-:Y:S05]  /*b6b0*/  BSYNC B1 ;  /* 0x0000000000017941 */ /* 0x000fea0003800000 */
.L_x_8787:
        /* <DEDUP_REMOVED lines=11> */
.L_x_8791:
[----:B------:R-:W-:Y:S01]  /*b770*/  IMAD.MOV.U32 R4, RZ, RZ, R10 ;  /* 0x000000ffff047224 */ /* 0x000fe200078e000a */
[----:B------:R-:W-:Y:S01]  /*b780*/  PRMT R11, R11, 0x5410, R37 ;  /* 0x000054100b0b7816 */ /* 0x000fe20000000025 */
[----:B------:R-:W-:Y:S01]  /*b790*/  IMAD.MOV.U32 R31, RZ, RZ, R30 ;  /* 0x000000ffff1f7224 */ /* 0x000fe200078e001e */
[----:B------:R-:W-:-:S07]  /*b7a0*/  PRMT R53, R51, 0x7610, R53 ;  /* 0x0000761033357816 */ /* 0x000fce0000000035 */
.L_x_8792:
[----:B------:R-:W-:Y:S05]  /*b7b0*/  BSYNC B1 ;  /* 0x0000000000017941 */ /* 0x000fea0003800000 */
.L_x_8790:
        /* <DEDUP_REMOVED lines=11> */
.L_x_8794:
[----:B------:R-:W-:Y:S01]  /*b870*/  IMAD.MOV.U32 R10, RZ, RZ, R4 ;  /* 0x000000ffff0a7224 */ /* 0x000fe200078e0004 */
[----:B------:R-:W-:Y:S01]  /*b880*/  PRMT R11, R11, 0x7632, R11 ;  /* 0x000076320b0b7816 */ /* 0x000fe2000000000b */
[----:B------:R-:W-:Y:S01]  /*b890*/  IMAD.MOV.U32 R30, RZ, RZ, R33 ;  /* 0x000000ffff1e7224 */ /* 0x000fe200078e0021 */
[----:B------:R-:W-:-:S07]  /*b8a0*/  PRMT R51, R52, 0x7610, R51 ;  /* 0x0000761034337816 */ /* 0x000fce0000000033 */
.L_x_8795:
[----:B------:R-:W-:Y:S05]  /*b8b0*/  BSYNC B1 ;  /* 0x0000000000017941 */ /* 0x000fea0003800000 */
.L_x_8793:
        /* <DEDUP_REMOVED lines=11> */
.L_x_8797:
[----:B------:R-:W-:Y:S01]  /*b970*/  PRMT R11, R11, 0x5410, R11 ;  /* 0x000054100b0b7816 */ /* 0x000fe2000000000b */
[----:B------:R-:W-:Y:S01]  /*b980*/  IMAD.MOV.U32 R33, RZ, RZ, R32 ;  /* 0x000000ffff217224 */ /* 0x000fe200078e0020 */
[C---:B------:R-:W-:Y:S01]  /*b990*/  PRMT R52, R63.reuse, 0x7632, R52 ;  /* 0x000076323f347816 */ /* 0x040fe20000000034 */
[--C-:B------:R-:W-:Y:S01]  /*b9a0*/  IMAD.MOV.U32 R4, RZ, RZ, R10.reuse ;  /* 0x000000ffff047224 */ /* 0x100fe200078e000a */
[----:B------:R-:W-:Y:S01]  /*b9b0*/  PRMT R63, R63, 0x5410, R11 ;  /* 0x000054103f3f7816 */ /* 0x000fe2000000000b */
[----:B------:R-:W-:-:S07]  /*b9c0*/  IMAD.MOV.U32 R32, RZ, RZ, R10 ;  /* 0x000000ffff207224 */ /* 0x000fce00078e000a */
.L_x_8798:
[----:B------:R-:W-:Y:S05]  /*b9d0*/  BSYNC B1 ;  /* 0x0000000000017941 */ /* 0x000fea0003800000 */
.L_x_8796:
[----:B------:R-:W-:Y:S02]  /*b9e0*/  VIADD R8, R8, 0x4 ;  /* 0x0000000408087836 */ /* 0x000fe40000000000 */
[----:B------:R-:W-:Y:S01]  /*b9f0*/  VIADD R7, R7, 0x2 ;  /* 0x0000000207077836 */ /* 0x000fe20000000000 */
[----:B------:R-:W-:Y:S06]  /*ba00*/  @P1 BRA `(.L_x_8799) ;  /* 0xffffffe000081947 */ /* 0x000fec000383ffff */
[----:B------:R-:W-:Y:S01]  /*ba10*/  FADD.FTZ R36, R5, R36 ;  /* 0x0000002405247221 */ /* 0x000fe20000010000 */
[----:B------:R-:W-:Y:S01]  /*ba20*/  PRMT R63, R63, 0x7610, R11 ;  /* 0x000076103f3f7816 */ /* 0x000fe2000000000b */
[----:B------:R-:W-:Y:S02]  /*ba30*/  IMAD.MOV.U32 R37, RZ, RZ, R6 ;  /* 0x000000ffff257224 */ /* 0x000fe400078e0006 */
[----:B------:R-:W-:-:S07]  /*ba40*/  IMAD.MOV.U32 R32, RZ, RZ, R4 ;  /* 0x000000ffff207224 */ /* 0x000fce00078e0004 */
.L_x_8705:
[----:B------:R-:W-:Y:S05]  /*ba50*/  BSYNC B0 ;  /* 0x0000000000007941 */ /* 0x000fea0003800000 */
.L_x_8704:
        /* <DEDUP_REMOVED lines=9> */
[----:B------:R-:W1:Y:S01]  /*baf0*/  SHFL.DOWN PT, R9, R31, 0x10, 0x1f ;  /* 0x0a001f001f097f89 */ /* 0x000e6200000e0000 */
[----:B------:R-:W2:Y:S03]  /*bb00*/  S2R R10, SR_LANEID ;  /* 0x00000000000a7919 */ /* 0x000ea60000000000 */
[----:B0-----:R0:W-:Y:S04]  /*bb10*/  STL.64 [R1+0x88], R4 ;  /* 0x0000880401007387 */ /* 0x0011e80000100a00 */
[----:B------:R-:W-:Y:S04]  /*bb20*/  SHFL.DOWN PT, R4, R7, 0x10, 0x1f ;  /* 0x0a001f0007047f89 */ /* 0x000fe800000e0000 */
[----:B------:R-:W3:Y:S01]  /*bb30*/  SHFL.DOWN PT, R7, R33, 0x10, 0x1f ;  /* 0x0a001f0021077f89 */ /* 0x000ee200000e0000 */
[----:B0-----:R-:W-:-:S03]  /*bb40*/  PRMT R5, R50, 0x7632, R51 ;  /* 0x0000763232057816 */ /* 0x001fc60000000033 */
[----:B-1----:R-:W-:Y:S04]  /*bb50*/  STL.64 [R1+0x10], R8 ;  /* 0x0000100801007387 */ /* 0x002fe80000100a00 */
[----:B------:R-:W-:Y:S04]  /*bb60*/  SHFL.DOWN PT, R8, R26, 0x10, 0x1f ;  /* 0x0a001f001a087f89 */ /* 0x000fe800000e0000 */
[----:B------:R-:W0:Y:S04]  /*bb70*/  SHFL.DOWN PT, R5, R5, 0x10, 0x1f ;  /* 0x0a001f0005057f89 */ /* 0x000e2800000e0000 */
[----:B------:R-:W1:Y:S04]  /*bb80*/  SHFL.DOWN PT, R9, R27, 0x10, 0x1f ;  /* 0x0a001f001b097f89 */ /* 0x000e6800000e0000 */
[----:B---3--:R-:W-:Y:S04]  /*bb90*/  STL.64 [R1+0x8], R6 ;  /* 0x0000080601007387 */ /* 0x008fe80000100a00 */
[----:B------:R-:W-:Y:S04]  /*bba0*/  SHFL.DOWN PT, R6, R28, 0x10, 0x1f ;  /* 0x0a001f001c067f89 */ /* 0x000fe800000e0000 */
[----:B------:R-:W3:Y:S04]  /*bbb0*/  SHFL.DOWN PT, R7, R29, 0x10, 0x1f ;  /* 0x0a001f001d077f89 */ /* 0x000ee800000e0000 */
        /* <DEDUP_REMOVED lines=8> */
[----:B---3--:R-:W-:Y:S04]  /*bc40*/  STL.64 [R1+0x18], R6 ;  /* 0x0000180601007387 */ /* 0x008fe80000100a00 */
[----:B------:R-:W-:Y:S04]  /*bc50*/  SHFL.DOWN PT, R6, R24, 0x10, 0x1f ;  /* 0x0a001f0018067f89 */ /* 0x000fe800000e0000 */
[----:B------:R-:W3:Y:S04]  /*bc60*/  SHFL.DOWN PT, R7, R25, 0x10, 0x1f ;  /* 0x0a001f0019077f89 */ /* 0x000ee800000e0000 */
[----:B0-----:R-:W-:Y:S04]  /*bc70*/  STL.64 [R1+0x30], R8 ;  /* 0x0000300801007387 */ /* 0x001fe80000100a00 */
[----:B------:R-:W-:Y:S04]  /*bc80*/  SHFL.DOWN PT, R8, R18, 0x10, 0x1f ;  /* 0x0a001f0012087f89 */ /* 0x000fe800000e0000 */
[----:B-1----:R0:W-:Y:S04]  /*bc90*/  STL.64 [R1+0x98], R4 ;  /* 0x0000980401007387 */ /* 0x0021e80000100a00 */
[----:B------:R-:W1:Y:S01]  /*bca0*/  SHFL.DOWN PT, R9, R19, 0x10, 0x1f ;  /* 0x0a001f0013097f89 */ /* 0x000e6200000e0000 */
[----:B0-----:R-:W-:-:S03]  /*bcb0*/  PRMT R4, R58, 0x7610, R60 ;  /* 0x000076103a047816 */ /* 0x001fc6000000003c */
[----:B---3--:R-:W-:Y:S01]  /*bcc0*/  STL.64 [R1+0x28], R6 ;  /* 0x0000280601007387 */ /* 0x008fe20000100a00 */
[----:B------:R-:W-:-:S03]  /*bcd0*/  PRMT R5, R59, 0x5432, R61 ;  /* 0x000054323b057816 */ /* 0x000fc6000000003d */
[----:B------:R-:W-:Y:S04]  /*bce0*/  SHFL.DOWN PT, R6, R20, 0x10, 0x1f ;  /* 0x0a001f0014067f89 */ /* 0x000fe800000e0000 */
[----:B------:R-:W-:Y:S04]  /*bcf0*/  SHFL.DOWN PT, R4, R4, 0x10, 0x1f ;  /* 0x0a001f0004047f89 */ /* 0x000fe800000e0000 */
[----:B------:R-:W0:Y:S04]  /*bd00*/  SHFL.DOWN PT, R5, R5, 0x10, 0x1f ;  /* 0x0a001f0005057f89 */ /* 0x000e2800000e0000 */
[----:B------:R-:W3:Y:S04]  /*bd10*/  SHFL.DOWN PT, R7, R21, 0x10, 0x1f ;  /* 0x0a001f0015077f89 */ /* 0x000ee800000e0000 */
[----:B-1----:R-:W-:Y:S04]  /*bd20*/  STL.64 [R1+0x40], R8 ;  /* 0x0000400801007387 */ /* 0x002fe80000100a00 */
[----:B------:R-:W-:Y:S04]  /*bd30*/  SHFL.DOWN PT, R8, R14, 0x10, 0x1f ;  /* 0x0a001f000e087f89 */ /* 0x000fe800000e0000 */
[----:B------:R-:W1:Y:S04]  /*bd40*/  SHFL.DOWN PT, R9, R15, 0x10, 0x1f ;  /* 0x0a001f000f097f89 */ /* 0x000e6800000e0000 */
[----:B0-----:R0:W-:Y:S04]  /*bd50*/  STL.64 [R1+0xa0], R4 ;  /* 0x0000a00401007387 */ /* 0x0011e80000100a00 */
[----:B---3--:R-:W-:Y:S04]  /*bd60*/  STL.64 [R1+0x38], R6 ;  /* 0x0000380601007387 */ /* 0x008fe80000100a00 */
        /* <DEDUP_REMOVED lines=8> */
[----:B------:R-:W3:Y:S04]  /*bdf0*/  SHFL.DOWN PT, R9, R3, 0x10, 0x1f ;  /* 0x0a001f0003097f89 */ /* 0x000ee800000e0000 */
[----:B0-----:R-:W-:Y:S04]  /*be00*/  STL.64 [R1+0x48], R6 ;  /* 0x0000480601007387 */ /* 0x001fe80000100a00 */
[----:B------:R-:W-:Y:S04]  /*be10*/  SHFL.DOWN PT, R6, R12, 0x10, 0x1f ;  /* 0x0a001f000c067f89 */ /* 0x000fe800000e0000 */
[----:B------:R-:W0:Y:S04]  /*be20*/  SHFL.DOWN PT, R7, R13, 0x10, 0x1f ;  /* 0x0a001f000d077f89 */ /* 0x000e2800000e0000 */
[----:B-1----:R1:W-:Y:S04]  /*be30*/  STL.64 [R1+0xa8], R4 ;  /* 0x0000a80401007387 */ /* 0x0023e80000100a00 */
[----:B---3--:R-:W-:Y:S01]  /*be40*/  STL.64 [R1+0x60], R8 ;  /* 0x0000600801007387 */ /* 0x008fe20000100a00 */
[----:B-1----:R-:W-:-:S03]  /*be50*/  PRMT R4, R54, 0x7610, R56 ;  /* 0x0000761036047816 */ /* 0x002fc60000000038 */
[----:B------:R-:W-:Y:S01]  /*be60*/  SHFL.DOWN PT, R8, R40, 0x10, 0x1f ;  /* 0x0a001f0028087f89 */ /* 0x000fe200000e0000 */
[----:B------:R-:W-:-:S03]  /*be70*/  PRMT R5, R55, 0x5432, R57 ;  /* 0x0000543237057816 */ /* 0x000fc60000000039 */
[----:B------:R-:W1:Y:S04]  /*be80*/  SHFL.DOWN PT, R9, R41, 0x10, 0x1f ;  /* 0x0a001f0029097f89 */ /* 0x000e6800000e0000 */
[----:B------:R-:W-:Y:S04]  /*be90*/  SHFL.DOWN PT, R4, R4, 0x10, 0x1f ;  /* 0x0a001f0004047f89 */ /* 0x000fe800000e0000 */
[----:B------:R-:W3:Y:S04]  /*bea0*/  SHFL.DOWN PT, R5, R5, 0x10, 0x1f ;  /* 0x0a001f0005057f89 */ /* 0x000ee800000e0000 */
[----:B0-----:R-:W-:Y:S04]  /*beb0*/  STL.64 [R1+0x58], R6 ;  /* 0x0000580601007387 */ /* 0x001fe80000100a00 */
[----:B------:R-:W-:Y:S04]  /*bec0*/  SHFL.DOWN PT, R6, R34, 0x10, 0x1f ;  /* 0x0a001f0022067f89 */ /* 0x000fe800000e0000 */
[----:B------:R-:W0:Y:S04]  /*bed0*/  SHFL.DOWN PT, R7, R35, 0x10, 0x1f ;  /* 0x0a001f0023077f89 */ /* 0x000e2800000e0000 */
[----:B-1----:R-:W-:Y:S04]  /*bee0*/  STL.64 [R1+0x70], R8 ;  /* 0x0000700801007387 */ /* 0x002fe80000100a00 */
[----:B------:R-:W-:Y:S04]  /*bef0*/  SHFL.DOWN PT, R8, R44, 0x10, 0x1f ;  /* 0x0a001f002c087f89 */ /* 0x000fe800000e0000 */
[----:B---3--:R1:W-:Y:S04]  /*bf00*/  STL.64 [R1+0xb0], R4 ;  /* 0x0000b00401007387 */ /* 0x0083e80000100a00 */
[----:B------:R-:W3:Y:S01]  /*bf10*/  SHFL.DOWN PT, R9, R45, 0x10, 0x1f ;  /* 0x0a001f002d097f89 */ /* 0x000ee200000e0000 */
[----:B-1----:R-:W-:-:S03]  /*bf20*/  PRMT R4, R0, 0x7610, R54 ;  /* 0x0000761000047816 */ /* 0x002fc60000000036 */
[----:B0-----:R-:W-:Y:S01]  /*bf30*/  STL.64 [R1+0x68], R6 ;  /* 0x0000680601007387 */ /* 0x001fe20000100a00 */
[----:B------:R-:W-:-:S03]  /*bf40*/  PRMT R5, R49, 0x5432, R55 ;  /* 0x0000543231057816 */ /* 0x000fc60000000037 */
[----:B------:R-:W-:Y:S04]  /*bf50*/  SHFL.DOWN PT, R6, R42, 0x10, 0x1f ;  /* 0x0a001f002a067f89 */ /* 0x000fe800000e0000 */
[----:B------:R-:W-:Y:S04]  /*bf60*/  SHFL.DOWN PT, R4, R4, 0x10, 0x1f ;  /* 0x0a001f0004047f89 */ /* 0x000fe800000e0000 */
[----:B------:R-:W0:Y:S04]  /*bf70*/  SHFL.DOWN PT, R5, R5, 0x10, 0x1f ;  /* 0x0a001f0005057f89 */ /* 0x000e2800000e0000 */
[----:B------:R-:W1:Y:S04]  /*bf80*/  SHFL.DOWN PT, R7, R43, 0x10, 0x1f ;  /* 0x0a001f002b077f89 */ /* 0x000e6800000e0000 */
[----:B---3--:R-:W-:Y:S04]  /*bf90*/  STL.64 [R1+0x80], R8 ;  /* 0x0000800801007387 */ /* 0x008fe80000100a00 */
        /* <DEDUP_REMOVED lines=10> */
[----:B--2---:R-:W-:Y:S05]  /*c040*/  @P0 BRA `(.L_x_8801) ;  /* 0x0000002000380947 */ /* 0x004fea0003800000 */
        /* <DEDUP_REMOVED lines=12> */
.L_x_8895:
        /* <DEDUP_REMOVED lines=20> */
.L_x_8803:
[----:B------:R-:W-:Y:S01]  /*c250*/  IMAD.MOV.U32 R4, RZ, RZ, R45 ;  /* 0x000000ffff047224 */ /* 0x000fe200078e002d */
[----:B------:R-:W-:Y:S01]  /*c260*/  PRMT R37, R37, 0x7610, R0 ;  /* 0x0000761025257816 */ /* 0x000fe20000000000 */
[----:B------:R-:W-:Y:S01]  /*c270*/  IMAD.MOV.U32 R45, RZ, RZ, R44 ;  /* 0x000000ffff2d7224 */ /* 0x000fe200078e002c */
[----:B------:R-:W-:-:S07]  /*c280*/  PRMT R0, R0, 0x7610, R48 ;  /* 0x0000761000007816 */ /* 0x000fce0000000030 */
.L_x_8804:
[----:B------:R-:W-:Y:S05]  /*c290*/  BSYNC B1 ;  /* 0x0000000000017941 */ /* 0x000fea0003800000 */
.L_x_8802:
        /* <DEDUP_REMOVED lines=11> */
.L_x_8806:
[----:B------:R-:W-:Y:S01]  /*c350*/  IMAD.MOV.U32 R11, RZ, RZ, R4 ;  /* 0x000000ffff0b7224 */ /* 0x000fe200078e0004 */
[----:B------:R-:W-:Y:S01]  /*c360*/  PRMT R37, R37, 0x7632, R37 ;  /* 0x0000763225257816 */ /* 0x000fe20000000025 */
[----:B------:R-:W-:Y:S01]  /*c370*/  IMAD.MOV.U32 R44, RZ, RZ, R43 ;  /* 0x000000ffff2c7224 */ /* 0x000fe200078e002b */
[----:B------:R-:W-:-:S07]  /*c380*/  PRMT R48, R48, 0x5410, R48 ;  /* 0x0000541030307816 */ /* 0x000fce0000000030 */
.L_x_8807:
[----:B------:R-:W-:Y:S05]  /*c390*/  BSYNC B1 ;  /* 0x0000000000017941 */ /* 0x000fea0003800000 */
.L_x_8805:
        /* <DEDUP_REMOVED lines=11> */
.L_x_8809:
[----:B------:R-:W-:Y:S01]  /*c450*/  IMAD.MOV.U32 R4, RZ, RZ, R11 ;  /* 0x000000ffff047224 */ /* 0x000fe200078e000b */
[----:B------:R-:W-:Y:S01]  /*c460*/  PRMT R38, R37, 0x7610, R38 ;  /* 0x0000761025267816 */ /* 0x000fe20000000026 */
[----:B------:R-:W-:Y:S01]  /*c470*/  IMAD.MOV.U32 R43, RZ, RZ, R42 ;  /* 0x000000ffff2b7224 */ /* 0x000fe200078e002a */
[----:B------:R-:W-:-:S07]  /*c480*/  PRMT R48, R49, 0x7610, R48 ;  /* 0x0000761031307816 */ /* 0x000fce0000000030 */
.L_x_8810:
[----:B------:R-:W-:Y:S05]  /*c490*/  BSYNC B1 ;  /* 0x0000000000017941 */ /* 0x000fea0003800000 */
.L_x_8808:
        /* <DEDUP_REMOVED lines=11> */
.L_x_8812:
[----:B------:R-:W-:Y:S01]  /*c550*/  IMAD.MOV.U32 R11, RZ, RZ, R4 ;  /* 0x000000ffff0b7224 */ /* 0x000fe200078e0004 */
[----:B------:R-:W-:Y:S01]  /*c560*/  PRMT R37, R38, 0x7610, R37 ;  /* 0x0000761026257816 */ /* 0x000fe20000000025 */
[----:B------:R-:W-:Y:S01]  /*c570*/  IMAD.MOV.U32 R42, RZ, RZ, R41 ;  /* 0x000000ffff2a7224 */ /* 0x000fe200078e0029 */
[----:B------:R-:W-:-:S07]  /*c580*/  PRMT R49, R55, 0x7610, R49 ;  /* 0x0000761037317816 */ /* 0x000fce0000000031 */
.L_x_8813:
[----:B------:R-:W-:Y:S05]  /*c590*/  BSYNC B1 ;  /* 0x0000000000017941 */ /* 0x000fea0003800000 */
.L_x_8811:
        /* <DEDUP_REMOVED lines=11> */
.L_x_8815:
[----:B------:R-:W-:Y:S01]  /*c650*/  IMAD.MOV.U32 R4, RZ, RZ, R11 ;  /* 0x000000ffff047224 */ /* 0x000fe200078e000b */
[----:B------:R-:W-:Y:S01]  /*c660*/  PRMT R37, R37, 0x5410, R37 ;  /* 0x0000541025257816 */ /* 0x000fe20000000025 */
[----:B------:R-:W-:Y:S01]  /*c670*/  IMAD.MOV.U32 R41, RZ, RZ, R40 ;  /* 0x000000ffff297224 */ /* 0x000fe200078e0028 */
[----:B------:R-:W-:-:S07]  /*c680*/  PRMT R55, R49, 0x7632, R55 ;  /* 0x0000763231377816 */ /* 0x000fce0000000037 */
.L_x_8816:
[----:B------:R-:W-:Y:S05]  /*c690*/  BSYNC B1 ;  /* 0x0000000000017941 */ /* 0x000fea0003800000 */
.L_x_8814:
        /* <DEDUP_REMOVED lines=11> */
.L_x_8818:
[----:B------:R-:W-:Y:S01]  /*c750*/  IMAD.MOV.U32 R11, RZ, RZ, R4 ;  /* 0x000000ffff0b7224 */ /* 0x000fe200078e0004 */
[----:B------:R-:W-:Y:S01]  /*c760*/  PRMT R38, R38, 0x7610, R37 ;  /* 0x0000761026267816 */ /* 0x000fe20000000025 */
[----:B------:R-:W-:Y:S01]  /*c770*/  IMAD.MOV.U32 R40, RZ, RZ, R35 ;  /* 0x000000ffff287224 */ /* 0x000fe200078e0023 */
[----:B------:R-:W-:-:S07]  /*c780*/  PRMT R49, R49, 0x7610, R54 ;  /* 0x0000761031317816 */ /* 0x000fce0000000036 */
.L_x_8819:
[----:B------:R-:W-:Y:S05]  /*c790*/  BSYNC B1 ;  /* 0x0000000000017941 */ /* 0x000fea0003800000 */
.L_x_8817:
        /* <DEDUP_REMOVED lines=11> */
.L_x_8821:
[----:B------:R-:W-:Y:S01]  /*c850*/  IMAD.MOV.U32 R4, RZ, RZ, R11 ;  /* 0x000000ffff047224 */ /* 0x000fe200078e000b */
[----:B------:R-:W-:Y:S01]  /*c860*/  PRMT R37, R38, 0x7632, R37 ;  /* 0x0000763226257816 */ /* 0x000fe20000000025 */
[----:B------:R-:W-:Y:S01]  /*c870*/  IMAD.MOV.U32 R35, RZ, RZ, R34 ;  /* 0x000000ffff237224 */ /* 0x000fe200078e0022 */
[----:B------:R-:W-:-:S07]  /*c880*/  PRMT R54, R54, 0x5410, R0 ;  /* 0x0000541036367816 */ /* 0x000fce0000000000 */
.L_x_8822:
[----:B------:R-:W-:Y:S05]  /*c890*/  BSYNC B1 ;  /* 0x0000000000017941 */ /* 0x000fea0003800000 */
.L_x_8820:
        /* <DEDUP_REMOVED lines=11> */
.L_x_8824:
[----:B------:R-:W-:Y:S01]  /*c950*/  IMAD.MOV.U32 R11, RZ, RZ, R4 ;  /* 0x000000ffff0b7224 */ /* 0x000fe200078e0004 */
[----:B------:R-:W-:Y:S01]  /*c960*/  PRMT R38, R37, 0x7610, R38 ;  /* 0x0000761025267816 */ /* 0x000fe20000000026 */
[----:B------:R-:W-:Y:S01]  /*c970*/  IMAD.MOV.U32 R34, RZ, RZ, R3 ;  /* 0x000000ffff227224 */ /* 0x000fe200078e0003 */
[----:B------:R-:W-:-:S07]  /*c980*/  PRMT R0, R57, 0x7610, R0 ;  /* 0x0000761039007816 */ /* 0x000fce0000000000 */
.L_x_8825:
[----:B------:R-:W-:Y:S05]  /*c990*/  BSYNC B1 ;  /* 0x0000000000017941 */ /* 0x000fea0003800000 */
.L_x_8823:
        /* <DEDUP_REMOVED lines=11> */
.L_x_8827:
[----:B------:R-:W-:Y:S01]  /*ca50*/  IMAD.MOV.U32 R4, RZ, RZ, R11 ;  /* 0x000000ffff047224 */ /* 0x000fe200078e000b */
[----:B------:R-:W-:Y:S01]  /*ca60*/  PRMT R37, R37, 0x5410, R38 ;  /* 0x0000541025257816 */ /* 0x000fe20000000026 */
[----:B------:R-:W-:Y:S01]  /*ca70*/  IMAD.MOV.U32 R3, RZ, RZ, R2 ;  /* 0x000000ffff037224 */ /* 0x000fe200078e0002 */
[----:B------:R-:W-:-:S07]  /*ca80*/  PRMT R57, R55, 0x7632, R57 ;  /* 0x0000763237397816 */ /* 0x000fce0000000039 */
.L_x_8828:
[----:B------:R-:W-:Y:S05]  /*ca90*/  BSYNC B1 ;  /* 0x0000000000017941 */ /* 0x000fea0003800000 */
.L_x_8826:
        /* <DEDUP_REMOVED lines=11> */
.L_x_8830:
[----:B------:R-:W-:Y:S01]  /*cb50*/  IMAD.MOV.U32 R11, RZ, RZ, R4 ;  /* 0x000000ffff0b7224 */ /* 0x000fe200078e0004 */
[----:B------:R-:W-:Y:S01]  /*cb60*/  PRMT R38, R38, 0x7610, R37 ;  /* 0x0000761026267816 */ /* 0x000fe20000000025 */
[----:B------:R-:W-:Y:S01]  /*cb70*/  IMAD.MOV.U32 R2, RZ, RZ, R13 ;  /* 0x000000ffff027224 */ /* 0x000fe200078e000d */
[----:B------:R-:W-:-:S07]  /*cb80*/  PRMT R55, R55, 0x7610, R56 ;  /* 0x0000761037377816 */ /* 0x000fce0000000038 */
.L_x_8831:
[----:B------:R-:W-:Y:S05]  /*cb90*/  BSYNC B1 ;  /* 0x0000000000017941 */ /* 0x000fea0003800000 */
.L_x_8829:
        /* <DEDUP_REMOVED lines=11> */
.L_x_8833:
[----:B------:R-:W-:Y:S01]  /*cc50*/  IMAD.MOV.U32 R4, RZ, RZ, R11 ;  /* 0x000000ffff047224 */ /* 0x000fe200078e000b */
[----:B------:R-:W-:Y:S01]  /*cc60*/  PRMT R37, R38, 0x7632, R37 ;  /* 0x0000763226257816 */ /* 0x000fe20000000025 */
[----:B------:R-:W-:Y:S01]  /*cc70*/  IMAD.MOV.U32 R13, RZ, RZ, R12 ;  /* 0x000000ffff0d7224 */ /* 0x000fe200078e000c */
[----:B------:R-:W-:-:S07]  /*cc80*/  PRMT R56, R56, 0x5410, R54 ;  /* 0x0000541038387816 */ /* 0x000fce0000000036 */
.L_x_8834:
[----:B------:R-:W-:Y:S05]  /*cc90*/  BSYNC B1 ;  /* 0x0000000000017941 */ /* 0x000fea0003800000 */
.L_x_8832:
        /* <DEDUP_REMOVED lines=11> */
.L_x_8836:
[----:B------:R-:W-:Y:S01]  /*cd50*/  IMAD.MOV.U32 R11, RZ, RZ, R4 ;  /* 0x000000ffff0b7224 */ /* 0x000fe200078e0004 */
[----:B------:R-:W-:Y:S01]  /*cd60*/  PRMT R38, R37, 0x7610, R38 ;  /* 0x0000761025267816 */ /* 0x000fe20000000026 */
[----:B------:R-:W-:Y:S01]  /*cd70*/  IMAD.MOV.U32 R12, RZ, RZ, R15 ;  /* 0x000000ffff0c7224 */ /* 0x000fe200078e000f */
[----:B------:R-:W-:-:S07]  /*cd80*/  PRMT R54, R59, 0x7610, R54 ;  /* 0x000076103b367816 */ /* 0x000fce0000000036 */
.L_x_8837:
[----:B------:R-:W-:Y:S05]  /*cd90*/  BSYNC B1 ;  /* 0x0000000000017941 */ /* 0x000fea0003800000 */
.L_x_8835:
        /* <DEDUP_REMOVED lines=11> */
.L_x_8839:
[----:B------:R-:W-:Y:S01]  /*ce50*/  IMAD.MOV.U32 R4, RZ, RZ, R11 ;  /* 0x000000ffff047224 */ /* 0x000fe200078e000b */
[----:B------:R-:W-:Y:S01]  /*ce60*/  PRMT R37, R37, 0x5410, R38 ;  /* 0x0000541025257816 */ /* 0x000fe20000000026 */
[----:B------:R-:W-:Y:S01]  /*ce70*/  IMAD.MOV.U32 R15, RZ, RZ, R14 ;  /* 0x000000ffff0f7224 */ /* 0x000fe200078e000e */
[----:B------:R-:W-:-:S07]  /*ce80*/  PRMT R59, R57, 0x7632, R59 ;  /* 0x00007632393b7816 */ /* 0x000fce000000003b */
.L_x_8840:
[----:B------:R-:W-:Y:S05]  /*ce90*/  BSYNC B1 ;  /* 0x0000000000017941 */ /* 0x000fea0003800000 */
.L_x_8838:
        /* <DEDUP_REMOVED lines=11> */
.L_x_8842:
[----:B------:R-:W-:Y:S01]  /*cf50*/  IMAD.MOV.U32 R11, RZ, RZ, R4 ;  /* 0x000000ffff0b7224 */ /* 0x000fe200078e0004 */
[----:B------:R-:W-:Y:S01]  /*cf60*/  PRMT R38, R38, 0x7610, R37 ;  /* 0x0000761026267816 */ /* 0x000fe20000000025 */
[----:B------:R-:W-:Y:S01]  /*cf70*/  IMAD.MOV.U32 R14, RZ, RZ, R17 ;  /* 0x000000ffff0e7224 */ /* 0x000fe200078e0011 */
[----:B------:R-:W-:-:S07]  /*cf80*/  PRMT R57, R57, 0x7610, R58 ;  /* 0x0000761039397816 */ /* 0x000fce000000003a */
.L_x_8843:
[----:B------:R-:W-:Y:S05]  /*cf90*/  BSYNC B1 ;  /* 0x0000000000017941 */ /* 0x000fea0003800000 */
.L_x_8841:
        /* <DEDUP_REMOVED lines=11> */
.L_x_8845:
[----:B------:R-:W-:Y:S01]  /*d050*/  IMAD.MOV.U32 R4, RZ, RZ, R11 ;  /* 0x000000ffff047224 */ /* 0x000fe200078e000b */
[----:B------:R-:W-:Y:S01]  /*d060*/  PRMT R37, R38, 0x7632, R37 ;  /* 0x0000763226257816 */ /* 0x000fe20000000025 */
[----:B------:R-:W-:Y:S01]  /*d070*/  IMAD.MOV.U32 R17, RZ, RZ, R16 ;  /* 0x000000ffff117224 */ /* 0x000fe200078e0010 */
[----:B------:R-:W-:-:S07]  /*d080*/  PRMT R58, R58, 0x5410, R56 ;  /* 0x000054103a3a7816 */ /* 0x000fce0000000038 */
.L_x_8846:
[----:B------:R-:W-:Y:S05]  /*d090*/  BSYNC B1 ;  /* 0x0000000000017941 */ /* 0x000fea0003800000 */
.L_x_8844:
        /* <DEDUP_REMOVED lines=11> */
.L_x_8848:
[----:B------:R-:W-:Y:S01]  /*d150*/  IMAD.MOV.U32 R11, RZ, RZ, R4 ;  /* 0x000000ffff0b7224 */ /* 0x000fe200078e0004 */
[----:B------:R-:W-:Y:S01]  /*d160*/  PRMT R38, R37, 0x7610, R38 ;  /* 0x0000761025267816 */ /* 0x000fe20000000026 */
[----:B------:R-:W-:Y:S01]  /*d170*/  IMAD.MOV.U32 R16, RZ, RZ, R19 ;  /* 0x000000ffff107224 */ /* 0x000fe200078e0013 */
[----:B------:R-:W-:-:S07]  /*d180*/  PRMT R56, R61, 0x7610, R56 ;  /* 0x000076103d387816 */ /* 0x000fce0000000038 */
.L_x_8849:
[----:B------:R-:W-:Y:S05]  /*d190*/  BSYNC B1 ;  /* 0x0000000000017941 */ /* 0x000fea0003800000 */
.L_x_8847:
        /* <DEDUP_REMOVED lines=11> */
.L_x_8851:
[----:B------:R-:W-:Y:S01]  /*d250*/  IMAD.MOV.U32 R4, RZ, RZ, R11 ;  /* 0x000000ffff047224 */ /* 0x000fe200078e000b */
[----:B------:R-:W-:Y:S01]  /*d260*/  PRMT R37, R37, 0x5410, R38 ;  /* 0x0000541025257816 */ /* 0x000fe20000000026 */
[----:B------:R-:W-:Y:S01]  /*d270*/  IMAD.MOV.U32 R19, RZ, RZ, R18 ;  /* 0x000000ffff137224 */ /* 0x000fe200078e0012 */
[----:B------:R-:W-:-:S07]  /*d280*/  PRMT R61, R59, 0x7632, R61 ;  /* 0x000076323b3d7816 */ /* 0x000fce000000003d */
.L_x_8852:
[----:B------:R-:W-:Y:S05]  /*d290*/  BSYNC B1 ;  /* 0x0000000000017941 */ /* 0x000fea0003800000 */
.L_x_8850:
        /* <DEDUP_REMOVED lines=11> */
.L_x_8854:
[----:B------:R-:W-:Y:S01]  /*d350*/  IMAD.MOV.U32 R11, RZ, RZ, R4 ;  /* 0x000000ffff0b7224 */ /* 0x000fe200078e0004 */
[----:B------:R-:W-:Y:S01]  /*d360*/  PRMT R38, R38, 0x7610, R37 ;  /* 0x0000761026267816 */ /* 0x000fe20000000025 */
[----:B------:R-:W-:Y:S01]  /*d370*/  IMAD.MOV.U32 R18, RZ, RZ, R21 ;  /* 0x000000ffff127224 */ /* 0x000fe200078e0015 */
[----:B------:R-:W-:-:S07]  /*d380*/  PRMT R59, R59, 0x7610, R60 ;  /* 0x000076103b3b7816 */ /* 0x000fce000000003c */
.L_x_8855:
[----:B------:R-:W-:Y:S05]  /*d390*/  BSYNC B1 ;  /* 0x0000000000017941 */ /* 0x000fea0003800000 */
.L_x_8853:
        /* <DEDUP_REMOVED lines=11> */
.L_x_8857:
[----:B------:R-:W-:Y:S01]  /*d450*/  IMAD.MOV.U32 R4, RZ, RZ, R11 ;  /* 0x000000ffff047224 */ /* 0x000fe200078e000b */
[----:B------:R-:W-:Y:S01]  /*d460*/  PRMT R37, R38, 0x7632, R37 ;  /* 0x0000763226257816 */ /* 0x000fe20000000025 */
[----:B------:R-:W-:Y:S01]  /*d470*/  IMAD.MOV.U32 R21, RZ, RZ, R20 ;  /* 0x000000ffff157224 */ /* 0x000fe200078e0014 */
[----:B------:R-:W-:-:S07]  /*d480*/  PRMT R60, R60, 0x5410, R58 ;  /* 0x000054103c3c7816 */ /* 0x000fce000000003a */
.L_x_8858:
[----:B------:R-:W-:Y:S05]  /*d490*/  BSYNC B1 ;  /* 0x0000000000017941 */ /* 0x000fea0003800000 */
.L_x_8856:
        /* <DEDUP_REMOVED lines=11> */
.L_x_8860:
[----:B------:R-:W-:Y:S01]  /*d550*/  IMAD.MOV.U32 R11, RZ, RZ, R4 ;  /* 0x000000ffff0b7224 */ /* 0x000fe200078e0004 */
[----:B------:R-:W-:Y:S01]  /*d560*/  PRMT R38, R37, 0x7610, R38 ;  /* 0x0000761025267816 */ /* 0x000fe20000000026 */
[----:B------:R-:W-:Y:S01]  /*d570*/  IMAD.MOV.U32 R20, RZ, RZ, R23 ;  /* 0x000000ffff147224 */ /* 0x000fe200078e0017 */
[----:B------:R-:W-:-:S07]  /*d580*/  PRMT R58, R63, 0x7610, R58 ;  /* 0x000076103f3a7816 */ /* 0x000fce000000003a */
.L_x_8861:
[----:B------:R-:W-:Y:S05]  /*d590*/  BSYNC B1 ;  /* 0x0000000000017941 */ /* 0x000fea0003800000 */
.L_x_8859:
        /* <DEDUP_REMOVED lines=11> */
.L_x_8863:
[----:B------:R-:W-:Y:S01]  /*d650*/  IMAD.MOV.U32 R4, RZ, RZ, R11 ;  /* 0x000000ffff047224 */ /* 0x000fe200078e000b */
[----:B------:R-:W-:Y:S01]  /*d660*/  PRMT R37, R37, 0x5410, R38 ;  /* 0x0000541025257816 */ /* 0x000fe20000000026 */
[----:B------:R-:W-:Y:S01]  /*d670*/  IMAD.MOV.U32 R23, RZ, RZ, R22 ;  /* 0x000000ffff177224 */ /* 0x000fe200078e0016 */
[----:B------:R-:W-:-:S07]  /*d680*/  PRMT R63, R61, 0x7632, R63 ;  /* 0x000076323d3f7816 */ /* 0x000fce000000003f */
.L_x_8864:
[----:B------:R-:W-:Y:S05]  /*d690*/  BSYNC B1 ;  /* 0x0000000000017941 */ /* 0x000fea0003800000 */
.L_x_8862:
        /* <DEDUP_REMOVED lines=11> */
.L_x_8866:
[----:B------:R-:W-:Y:S01]  /*d750*/  IMAD.MOV.U32 R11, RZ, RZ, R4 ;  /* 0x000000ffff0b7224 */ /* 0x000fe200078e0004 */
[----:B------:R-:W-:Y:S01]  /*d760*/  PRMT R38, R38, 0x7610, R37 ;  /* 0x0000761026267816 */ /* 0x000fe20000000025 */
[----:B------:R-:W-:Y:S01]  /*d770*/  IMAD.MOV.U32 R22, RZ, RZ, R25 ;  /* 0x000000ffff167224 */ /* 0x000fe200078e0019 */
[----:B------:R-:W-:-:S07]  /*d780*/  PRMT R61, R61, 0x5410, R62 ;  /* 0x000054103d3d7816 */ /* 0x000fce000000003e */
.L_x_8867:
[----:B------:R-:W-:Y:S05]  /*d790*/  BSYNC B1 ;  /* 0x0000000000017941 */ /* 0x000fea0003800000 */
.L_x_8865:
        /* <DEDUP_REMOVED lines=11> */
.L_x_8869:
[----:B------:R-:W-:Y:S01]  /*d850*/  IMAD.MOV.U32 R4, RZ, RZ, R11 ;  /* 0x000000ffff047224 */ /* 0x000fe200078e000b */
[----:B------:R-:W-:Y:S01]  /*d860*/  PRMT R37, R38, 0x7632, R37 ;  /* 0x0000763226257816 */ /* 0x000fe20000000025 */
[----:B------:R-:W-:Y:S01]  /*d870*/  IMAD.MOV.U32 R25, RZ, RZ, R24 ;  /* 0x000000ffff197224 */ /* 0x000fe200078e0018 */
[----:B------:R-:W-:-:S07]  /*d880*/  PRMT R62, R60, 0x7610, R62 ;  /* 0x000076103c3e7816 */ /* 0x000fce000000003e */
.L_x_8870:
[----:B------:R-:W-:Y:S05]  /*d890*/  BSYNC B1 ;  /* 0x0000000000017941 */ /* 0x000fea0003800000 */
.L_x_8868:
        /* <DEDUP_REMOVED lines=11> */
.L_x_8872:
[----:B------:R-:W-:Y:S01]  /*d950*/  IMAD.MOV.U32 R11, RZ, RZ, R4 ;  /* 0x000000ffff0b7224 */ /* 0x000fe200078e0004 */
[----:B------:R-:W-:Y:S01]  /*d960*/  PRMT R37, R37, 0x5410, R37 ;  /* 0x0000541025257816 */ /* 0x000fe20000000025 */
[----:B------:R-:W-:Y:S01]  /*d970*/  IMAD.MOV.U32 R24, RZ, RZ, R27 ;  /* 0x000000ffff187224 */ /* 0x000fe200078e001b */
[----:B------:R-:W-:-:S07]  /*d980*/  PRMT R60, R51, 0x7632, R60 ;  /* 0x00007632333c7816 */ /* 0x000fce000000003c */
.L_x_8873:
[----:B------:R-:W-:Y:S05]  /*d990*/  BSYNC B1 ;  /* 0x0000000000017941 */ /* 0x000fea0003800000 */
.L_x_8871:
        /* <DEDUP_REMOVED lines=11> */
.L_x_8875:
[----:B------:R-:W-:Y:S01]  /*da50*/  IMAD.MOV.U32 R4, RZ, RZ, R11 ;  /* 0x000000ffff047224 */ /* 0x000fe200078e000b */
[----:B------:R-:W-:Y:S01]  /*da60*/  PRMT R38, R38, 0x7610, R37 ;  /* 0x0000761026267816 */ /* 0x000fe20000000025 */
[----:B------:R-:W-:Y:S01]  /*da70*/  IMAD.MOV.U32 R27, RZ, RZ, R26 ;  /* 0x000000ffff1b7224 */ /* 0x000fe200078e001a */
[----:B------:R-:W-:-:S07]  /*da80*/  PRMT R51, R51, 0x7610, R50 ;  /* 0x0000761033337816 */ /* 0x000fce0000000032 */
.L_x_8876:
[----:B------:R-:W-:Y:S05]  /*da90*/  BSYNC B1 ;  /* 0x0000000000017941 */ /* 0x000fea0003800000 */
.L_x_8874:
        /* <DEDUP_REMOVED lines=11> */
.L_x_8878:
[----:B------:R-:W-:Y:S01]  /*db50*/  IMAD.MOV.U32 R11, RZ, RZ, R4 ;  /* 0x000000ffff0b7224 */ /* 0x000fe200078e0004 */
[----:B------:R-:W-:Y:S01]  /*db60*/  PRMT R37, R37, 0x7610, R38 ;  /* 0x0000761025257816 */ /* 0x000fe20000000026 */
[----:B------:R-:W-:Y:S01]  /*db70*/  IMAD.MOV.U32 R26, RZ, RZ, R29 ;  /* 0x000000ffff1a7224 */ /* 0x000fe200078e001d */
[----:B------:R-:W-:-:S07]  /*db80*/  PRMT R50, R50, 0x7610, R62 ;  /* 0x0000761032327816 */ /* 0x000fce000000003e */
.L_x_8879:
[----:B------:R-:W-:Y:S05]  /*db90*/  BSYNC B1 ;  /* 0x0000000000017941 */ /* 0x000fea0003800000 */
.L_x_8877:
        /* <DEDUP_REMOVED lines=11> */
.L_x_8881:
[----:B------:R-:W-:Y:S01]  /*dc50*/  IMAD.MOV.U32 R4, RZ, RZ, R11 ;  /* 0x000000ffff047224 */ /* 0x000fe200078e000b */
[----:B------:R-:W-:Y:S01]  /*dc60*/  PRMT R37, R37, 0x7632, R37 ;  /* 0x0000763225257816 */ /* 0x000fe20000000025 */
[----:B------:R-:W-:Y:S01]  /*dc70*/  IMAD.MOV.U32 R29, RZ, RZ, R28 ;  /* 0x000000ffff1d7224 */ /* 0x000fe200078e001c */
[----:B------:R-:W-:-:S07]  /*dc80*/  PRMT R62, R62, 0x5410, R50 ;  /* 0x000054103e3e7816 */ /* 0x000fce0000000032 */
.L_x_8882:
[----:B------:R-:W-:Y:S05]  /*dc90*/  BSYNC B1 ;  /* 0x0000000000017941 */ /* 0x000fea0003800000 */
.L_x_8880:
        /* <DEDUP_REMOVED lines=11> */
.L_x_8884:
[----:B------:R-:W-:Y:S01]  /*dd50*/  IMAD.MOV.U32 R11, RZ, RZ, R4 ;  /* 0x000000ffff0b7224 */ /* 0x000fe200078e0004 */
[----:B------:R-:W-:Y:S01]  /*dd60*/  PRMT R38, R37, 0x7610, R38 ;  /* 0x0000761025267816 */ /* 0x000fe20000000026 */
[----:B------:R-:W-:Y:S01]  /*dd70*/  IMAD.MOV.U32 R28, RZ, RZ, R31 ;  /* 0x000000ffff1c7224 */ /* 0x000fe200078e001f */
[----:B------:R-:W-:-:S07]  /*dd80*/  PRMT R50, R53, 0x7610, R50 ;  /* 0x0000761035327816 */ /* 0x000fce0000000032 */
.L_x_8885:
[----:B------:R-:W-:Y:S05]  /*dd90*/  BSYNC B1 ;  /* 0x0000000000017941 */ /* 0x000fea0003800000 */
.L_x_8883:
        /* <DEDUP_REMOVED lines=11> */
.L_x_8887:
[----:B------:R-:W-:Y:S01]  /*de50*/  IMAD.MOV.U32 R4, RZ, RZ, R11 ;  /* 0x000000ffff047224 */ /* 0x000fe200078e000b */
[----:B------:R-:W-:Y:S01]  /*de60*/  PRMT R37, R37, 0x5410, R38 ;  /* 0x0000541025257816 */ /* 0x000fe20000000026 */
[----:B------:R-:W-:Y:S01]  /*de70*/  IMAD.MOV.U32 R31, RZ, RZ, R30 ;  /* 0x000000ffff1f7224 */ /* 0x000fe200078e001e */
[----:B------:R-:W-:-:S07]  /*de80*/  PRMT R53, R51, 0x7610, R53 ;  /* 0x0000761033357816 */ /* 0x000fce0000000035 */
.L_x_8888:
[----:B------:R-:W-:Y:S05]  /*de90*/  BSYNC B1 ;  /* 0x0000000000017941 */ /* 0x000fea0003800000 */
.L_x_8886:
        /* <DEDUP_REMOVED lines=11> */
.L_x_8890:
[----:B------:R-:W-:Y:S01]  /*df50*/  IMAD.MOV.U32 R11, RZ, RZ, R4 ;  /* 0x000000ffff0b7224 */ /* 0x000fe200078e0004 */
[----:B------:R-:W-:Y:S01]  /*df60*/  PRMT R37, R37, 0x7632, R37 ;  /* 0x0000763225257816 */ /* 0x000fe20000000025 */
[----:B------:R-:W-:Y:S01]  /*df70*/  IMAD.MOV.U32 R30, RZ, RZ, R33 ;  /* 0x000000ffff1e7224 */ /* 0x000fe200078e0021 */
[----:B------:R-:W-:-:S07]  /*df80*/  PRMT R51, R52, 0x7610, R51 ;  /* 0x0000761034337816 */ /* 0x000fce0000000033 */
.L_x_8891:
[----:B------:R-:W-:Y:S05]  /*df90*/  BSYNC B1 ;  /* 0x0000000000017941 */ /* 0x000fea0003800000 */
.L_x_8889:
        /* <DEDUP_REMOVED lines=11> */
.L_x_8893:
[----:B------:R-:W-:Y:S01]  /*e050*/  PRMT R37, R37, 0x5410, R37 ;  /* 0x0000541025257816 */ /* 0x000fe20000000025 */
[----:B------:R-:W-:Y:S01]  /*e060*/  IMAD.MOV.U32 R33, RZ, RZ, R32 ;  /* 0x000000ffff217224 */ /* 0x000fe200078e0020 */
[C---:B------:R-:W-:Y:S01]  /*e070*/  PRMT R52, R63.reuse, 0x7632, R52 ;  /* 0x000076323f347816 */ /* 0x040fe20000000034 */
[----:B------:R-:W-:Y:S01]  /*e080*/  IMAD.MOV.U32 R4, RZ, RZ, R11 ;  /* 0x000000ffff047224 */ /* 0x000fe200078e000b */
[----:B------:R-:W-:Y:S01]  /*e090*/  PRMT R63, R63, 0x5410, R37 ;  /* 0x000054103f3f7816 */ /* 0x000fe20000000025 */
[----:B------:R-:W-:-:S07]  /*e0a0*/  IMAD.MOV.U32 R32, RZ, RZ, R11 ;  /* 0x000000ffff207224 */ /* 0x000fce00078e000b */
.L_x_8894:
[----:B------:R-:W-:Y:S05]  /*e0b0*/  BSYNC B1 ;  /* 0x0000000000017941 */ /* 0x000fea0003800000 */
.L_x_8892:
[----:B------:R-:W-:Y:S02]  /*e0c0*/  VIADD R8, R8, 0x4 ;  /* 0x0000000408087836 */ /* 0x000fe40000000000 */
[----:B------:R-:W-:Y:S01]  /*e0d0*/  VIADD R7, R7, 0x2 ;  /* 0x0000000207077836 */ /* 0x000fe20000000000 */
[----:B------:R-:W-:Y:S06]  /*e0e0*/  @P1 BRA `(.L_x_8895) ;  /* 0xffffffe000081947 */ /* 0x000fec000383ffff */
[----:B------:R-:W-:Y:S01]  /*e0f0*/  PRMT R63, R63, 0x7610, R37 ;  /* 0x000076103f3f7816 */ /* 0x000fe20000000025 */
[----:B------:R-:W-:Y:S01]  /*e100*/  FADD.FTZ R36, R5, R36 ;  /* 0x0000002405247221 */ /* 0x000fe20000010000 */
[----:B------:R-:W-:Y:S02]  /*e110*/  IMAD.MOV.U32 R37, RZ, RZ, R6 ;  /* 0x000000ffff257224 */ /* 0x000fe400078e0006 */
[----:B------:R-:W-:-:S07]  /*e120*/  IMAD.MOV.U32 R32, RZ, RZ, R4 ;  /* 0x000000ffff207224 */ /* 0x000fce00078e0004 */
.L_x_8801:
[----:B------:R-:W-:Y:S05]  /*e130*/  BSYNC B0 ;  /* 0x0000000000007941 */ /* 0x000fea0003800000 */
.L_x_8800:
[----:B------:R-:W1:Y:S01]  /*e140*/  S2R R6, SR_TID.X ;  /* 0x0000000000067919 */ /* 0x000e620000002100 */
[----:B------:R-:W-:Y:S01]  /*e150*/  ISETP.NE.AND P0, PT, R10, RZ, PT ;  /* 0x000000ff0a00720c */ /* 0x000fe20003f05270 */
[----:B------:R-:W-:-:S12]  /*e160*/  BSSY B0, `(.L_x_8896) ;  /* 0x0000035000007945 */ /* 0x000fd80003800000 */
[----:B------:R-:W-:Y:S05]  /*e170*/  @P0 BRA `(.L_x_8897) ;  /* 0x0000000000cc0947 */ /* 0x000fea0003800000 */
[----:B------:R-:W2:Y:S01]  /*e180*/  S2R R7, SR_TID.X ;  /* 0x0000000000077919 */ /* 0x000ea20000002100 */
[----:B0-----:R-:W-:Y:S01]  /*e190*/  MOV R5, 0x400 ;  /* 0x0000040000057802 */ /* 0x001fe20000000f00 */
[----:B------:R-:W0:Y:S01]  /*e1a0*/  S2R R4, SR_CgaCtaId ;  /* 0x0000000000047919 */ /* 0x000e220000008800 */
[----:B--2---:R-:W-:-:S04]  /*e1b0*/  SHF.R.S32.HI R8, RZ, 0x1f, R7 ;  /* 0x0000001fff087819 */ /* 0x004fc80000011407 */
[----:B------:R-:W-:Y:S02]  /*e1c0*/  LEA.HI R8, R8, R7, RZ, 0x5 ;  /* 0x0000000708087211 */ /* 0x000fe400078f28ff */
[----:B0-----:R-:W-:Y:S01]  /*e1d0*/  LEA R5, R4, R5, 0x18 ;  /* 0x0000000504057211 */ /* 0x001fe200078ec0ff */
        /* <DEDUP_REMOVED lines=45> */
.L_x_8897:
[----:B------:R-:W-:Y:S05]  /*e4b0*/  BSYNC B0 ;  /* 0x0000000000007941 */ /* 0x000fea0003800000 */
.L_x_8896:
[----:B------:R-:W-:Y:S01]  /*e4c0*/  BAR.SYNC.DEFER_BLOCKING 0x0 ;  /* 0x0000000000007b1d */ /* 0x000fe20000010000 */
[----:B-1----:R-:W-:-:S05]  /*e4d0*/  ISETP.NE.AND P2, PT, R6, RZ, PT ;  /* 0x000000ff0600720c */ /* 0x002fca0003f45270 */
[----:B------:R-:W-:Y:S08]  /*e4e0*/  BSSY B0, `(.L_x_8898) ;  /* 0x000069c000007945 */ /* 0x000ff00003800000 */
[----:B------:R-:W-:Y:S05]  /*e4f0*/  @P2 BRA `(.L_x_8899) ;  /* 0x0000006800682947 */ /* 0x000fea0003800000 */
[----:B------:R-:W1:Y:S01]  /*e500*/  S2UR UR5, SR_CgaCtaId ;  /* 0x00000000000579c3 */ /* 0x000e620000008800 */
[----:B------:R-:W-:Y:S02]  /*e510*/  UMOV UR4, 0x400 ;  /* 0x0000040000047882 */ /* 0x000fe40000000000 */
[----:B-1----:R-:W-:-:S09]  /*e520*/  ULEA UR4, UR5, UR4, 0x18 ;  /* 0x0000000405047291 */ /* 0x002fd2000f8ec03f */
[----:B0-2---:R-:W0:Y:S04]  /*e530*/  LDS.128 R4, [UR4+0xd0] ;  /* 0x0000d004ff047984 */ /* 0x005e280008000c00 */
[----:B------:R-:W1:Y:S04]  /*e540*/  LDS.128 R8, [UR4+0xe0] ;  /* 0x0000e004ff087984 */ /* 0x000e680008000c00 */
[----:B------:R-:W-:Y:S04]  /*e550*/  LDS.64 R46, [UR4+0x190] ;  /* 0x00019004ff2e7984 */ /* 0x000fe80008000a00 */
[----:B0-----:R-:W-:Y:S04]  /*e560*/  STL.64 [R1], R4 ;  /* 0x0000000401007387 */ /* 0x001fe80000100a00 */
[----:B------:R-:W2:Y:S04]  /*e570*/  LDL.64 R38, [R1] ;  /* 0x0000000001267983 */ /* 0x000ea80000100a00 */
[----:B------:R-:W-:Y:S04]  /*e580*/  STL.64 [R1+0x8], R6 ;  /* 0x0000080601007387 */ /* 0x000fe80000100a00 */
[----:B------:R-:W0:Y:S04]  /*e590*/  LDS.128 R4, [UR4+0xf0] ;  /* 0x0000f004ff047984 */ /* 0x000e280008000c00 */
[----:B-1----:R-:W-:Y:S04]  /*e5a0*/  STL.64 [R1+0x10], R8 ;  /* 0x0000100801007387 */ /* 0x002fe80000100a00 */
[----:B------:R-:W-:Y:S04]  /*e5b0*/  STL.64 [R1+0x18], R10 ;  /* 0x0000180a01007387 */ /* 0x000fe80000100a00 */
[----:B------:R-:W1:Y:S04]  /*e5c0*/  LDS.128 R8, [UR4+0x100] ;  /* 0x00010004ff087984 */ /* 0x000e680008000c00 */
[----:B0-----:R-:W-:Y:S04]  /*e5d0*/  STL.64 [R1+0x20], R4 ;  /* 0x0000200401007387 */ /* 0x001fe80000100a00 */
        /* <DEDUP_REMOVED lines=22> */
[----:B------:R-:W-:Y:S04]  /*e740*/  STL.64 [R1+0xc0], R46 ;  /* 0x0000c02e01007387 */ /* 0x000fe80000100a00 */
[----:B0-----:R-:W-:Y:S04]  /*e750*/  STL.64 [R1+0xa0], R4 ;  /* 0x0000a00401007387 */ /* 0x001fe80000100a00 */
[----:B------:R-:W-:Y:S04]  /*e760*/  STL.64 [R1+0xa8], R6 ;  /* 0x0000a80601007387 */ /* 0x000fe80000100a00 */
[----:B------:R-:W0:Y:S01]  /*e770*/  LDS.128 R4, [UR4+0x180] ;  /* 0x00018004ff047984 */ /* 0x000e220008000c00 */
[----:B--2---:R-:W-:-:S04]  /*e780*/  FSETP.GT.FTZ.AND P0, PT, R37, R38, PT ;  /* 0x000000262500720b */ /* 0x004fc80003f14000 */
[----:B------:R-:W-:Y:S02]  /*e790*/  FSEL R65, R37, R38, P0 ;  /* 0x0000002625417208 */ /* 0x000fe40000000000 */
[----:B------:R-:W-:-:S05]  /*e7a0*/  FSEL R37, R38, R37, P0 ;  /* 0x0000002526257208 */ /* 0x000fca0000000000 */
[----:B------:R-:W-:-:S04]  /*e7b0*/  FADD.FTZ R37, -R65, R37 ;  /* 0x0000002541257221 */ /* 0x000fc80000010100 */
[----:B------:R-:W-:-:S06]  /*e7c0*/  FMUL.FTZ R66, R37, 1.4426950216293334961 ;  /* 0x3fb8aa3b25427820 */ /* 0x000fcc0000410000 */
[----:B------:R-:W1:Y:S01]  /*e7d0*/  MUFU.EX2 R66, R66 ;  /* 0x0000004200427308 */ /* 0x000e620000000800 */
[----:B0-----:R0:W-:Y:S01]  /*e7e0*/  STL.64 [R1+0xb0], R4 ;  /* 0x0000b00401007387 */ /* 0x0011e20000100a00 */
[----:B------:R-:W-:-:S03]  /*e7f0*/  FSEL R67, R36, R39, P0 ;  /* 0x0000002724437208 */ /* 0x000fc60000000000 */
[----:B------:R2:W-:Y:S01]  /*e800*/  STL.64 [R1+0xb8], R6 ;  /* 0x0000b80601007387 */ /* 0x0005e20000100a00 */
[----:B0-----:R-:W-:Y:S01]  /*e810*/  FSEL R5, R39, R36, P0 ;  /* 0x0000002427057208 */ /* 0x001fe20000000000 */
[----:B------:R-:W-:Y:S02]  /*e820*/  IMAD.MOV.U32 R4, RZ, RZ, R1 ;  /* 0x000000ffff047224 */ /* 0x000fe400078e0001 */
[----:B--2---:R-:W-:Y:S02]  /*e830*/  IMAD.MOV.U32 R7, RZ, RZ, RZ ;  /* 0x000000ffff077224 */ /* 0x004fe400078e00ff */
[----:B-1----:R-:W-:Y:S01]  /*e840*/  FMUL.FTZ R66, R5, R66 ;  /* 0x0000004205427220 */ /* 0x002fe20000410000 */
[----:B------:R-:W-:-:S07]  /*e850*/  IMAD.MOV.U32 R5, RZ, RZ, R4 ;  /* 0x000000ffff057224 */ /* 0x000fce00078e0004 */
.L_x_8993:
        /* <DEDUP_REMOVED lines=20> */
.L_x_8901:
[----:B------:R-:W-:Y:S01]  /*e9a0*/  IMAD.MOV.U32 R8, RZ, RZ, R45 ;  /* 0x000000ffff087224 */ /* 0x000fe200078e002d */
[----:B------:R-:W-:Y:S01]  /*e9b0*/  PRMT R9, R9, 0x7610, R0 ;  /* 0x0000761009097816 */ /* 0x000fe20000000000 */
[----:B------:R-:W-:Y:S01]  /*e9c0*/  IMAD.MOV.U32 R45, RZ, RZ, R44 ;  /* 0x000000ffff2d7224 */ /* 0x000fe200078e002c */
[----:B------:R-:W-:-:S07]  /*e9d0*/  PRMT R0, R0, 0x7610, R48 ;  /* 0x0000761000007816 */ /* 0x000fce0000000030 */
.L_x_8902:
[----:B------:R-:W-:Y:S05]  /*e9e0*/  BSYNC B1 ;  /* 0x0000000000017941 */ /* 0x000fea0003800000 */
.L_x_8900:
        /* <DEDUP_REMOVED lines=11> */
.L_x_8904:
[----:B------:R-:W-:Y:S01]  /*eaa0*/  IMAD.MOV.U32 R6, RZ, RZ, R8 ;  /* 0x000000ffff067224 */ /* 0x000fe200078e0008 */
[----:B------:R-:W-:Y:S01]  /*eab0*/  PRMT R9, R9, 0x7632, R9 ;  /* 0x0000763209097816 */ /* 0x000fe20000000009 */
[----:B------:R-:W-:Y:S01]  /*eac0*/  IMAD.MOV.U32 R44, RZ, RZ, R43 ;  /* 0x000000ffff2c7224 */ /* 0x000fe200078e002b */
[----:B------:R-:W-:-:S07]  /*ead0*/  PRMT R48, R48, 0x5410, R48 ;  /* 0x0000541030307816 */ /* 0x000fce0000000030 */
.L_x_8905:
[----:B------:R-:W-:Y:S05]  /*eae0*/  BSYNC B1 ;  /* 0x0000000000017941 */ /* 0x000fea0003800000 */
.L_x_8903:
        /* <DEDUP_REMOVED lines=11> */
.L_x_8907:
[----:B------:R-:W-:Y:S01]  /*eba0*/  IMAD.MOV.U32 R8, RZ, RZ, R6 ;  /* 0x000000ffff087224 */ /* 0x000fe200078e0006 */
[----:B------:R-:W-:Y:S01]  /*ebb0*/  PRMT R10, R9, 0x7610, R10 ;  /* 0x00007610090a7816 */ /* 0x000fe2000000000a */
[----:B------:R-:W-:Y:S01]  /*ebc0*/  IMAD.MOV.U32 R43, RZ, RZ, R42 ;  /* 0x000000ffff2b7224 */ /* 0x000fe200078e002a */
[----:B------:R-:W-:-:S07]  /*ebd0*/  PRMT R48, R49, 0x7610, R48 ;  /* 0x0000761031307816 */ /* 0x000fce0000000030 */
.L_x_8908:
[----:B------:R-:W-:Y:S05]  /*ebe0*/  BSYNC B1 ;  /* 0x0000000000017941 */ /* 0x000fea0003800000 */
.L_x_8906:
        /* <DEDUP_REMOVED lines=11> */
.L_x_8910:
[----:B------:R-:W-:Y:S01]  /*eca0*/  IMAD.MOV.U32 R6, RZ, RZ, R8 ;  /* 0x000000ffff067224 */ /* 0x000fe200078e0008 */
[----:B------:R-:W-:Y:S01]  /*ecb0*/  PRMT R9, R10, 0x7610, R9 ;  /* 0x000076100a097816 */ /* 0x000fe20000000009 */
[----:B------:R-:W-:Y:S01]  /*ecc0*/  IMAD.MOV.U32 R42, RZ, RZ, R41 ;  /* 0x000000ffff2a7224 */ /* 0x000fe200078e0029 */
[----:B------:R-:W-:-:S07]  /*ecd0*/  PRMT R49, R55, 0x7610, R49 ;  /* 0x0000761037317816 */ /* 0x000fce0000000031 */
.L_x_8911:
[----:B------:R-:W-:Y:S05]  /*ece0*/  BSYNC B1 ;  /* 0x0000000000017941 */ /* 0x000fea0003800000 */
.L_x_8909:
        /* <DEDUP_REMOVED lines=11> */
.L_x_8913:
[----:B------:R-:W-:Y:S01]  /*eda0*/  IMAD.MOV.U32 R8, RZ, RZ, R6 ;  /* 0x000000ffff087224 */ /* 0x000fe200078e0006 */
[----:B------:R-:W-:Y:S01]  /*edb0*/  PRMT R9, R9, 0x5410, R9 ;  /* 0x0000541009097816 */ /* 0x000fe20000000009 */
[----:B------:R-:W-:Y:S01]  /*edc0*/  IMAD.MOV.U32 R41, RZ, RZ, R40 ;  /* 0x000000ffff297224 */ /* 0x000fe200078e0028 */
[----:B------:R-:W-:-:S07]  /*edd0*/  PRMT R55, R49, 0x7632, R55 ;  /* 0x0000763231377816 */ /* 0x000fce0000000037 */
.L_x_8914:
[----:B------:R-:W-:Y:S05]  /*ede0*/  BSYNC B1 ;  /* 0x0000000000017941 */ /* 0x000fea0003800000 */
.L_x_8912:
        /* <DEDUP_REMOVED lines=11> */
.L_x_8916:
[----:B------:R-:W-:Y:S01]  /*eea0*/  IMAD.MOV.U32 R6, RZ, RZ, R8 ;  /* 0x000000ffff067224 */ /* 0x000fe200078e0008 */
[----:B------:R-:W-:Y:S01]  /*eeb0*/  PRMT R10, R10, 0x7610, R9 ;  /* 0x000076100a0a7816 */ /* 0x000fe20000000009 */
[----:B------:R-:W-:Y:S01]  /*eec0*/  IMAD.MOV.U32 R40, RZ, RZ, R35 ;  /* 0x000000ffff287224 */ /* 0x000fe200078e0023 */
[----:B------:R-:W-:-:S07]  /*eed0*/  PRMT R49, R49, 0x7610, R54 ;  /* 0x0000761031317816 */ /* 0x000fce0000000036 */
.L_x_8917:
[----:B------:R-:W-:Y:S05]  /*eee0*/  BSYNC B1 ;  /* 0x0000000000017941 */ /* 0x000fea0003800000 */
.L_x_8915:
        /* <DEDUP_REMOVED lines=11> */
.L_x_8919:
[----:B------:R-:W-:Y:S01]  /*efa0*/  IMAD.MOV.U32 R8, RZ, RZ, R6 ;  /* 0x000000ffff087224 */ /* 0x000fe200078e0006 */
[----:B------:R-:W-:Y:S01]  /*efb0*/  PRMT R9, R10, 0x7632, R9 ;  /* 0x000076320a097816 */ /* 0x000fe20000000009 */
[----:B------:R-:W-:Y:S01]  /*efc0*/  IMAD.MOV.U32 R35, RZ, RZ, R34 ;  /* 0x000000ffff237224 */ /* 0x000fe200078e0022 */
[----:B------:R-:W-:-:S07]  /*efd0*/  PRMT R54, R54, 0x5410, R0 ;  /* 0x0000541036367816 */ /* 0x000fce0000000000 */
.L_x_8920:
[----:B------:R-:W-:Y:S05]  /*efe0*/  BSYNC B1 ;  /* 0x0000000000017941 */ /* 0x000fea0003800000 */
.L_x_8918:
        /* <DEDUP_REMOVED lines=11> */
.L_x_8922:
[----:B------:R-:W-:Y:S01]  /*f0a0*/  IMAD.MOV.U32 R6, RZ, RZ, R8 ;  /* 0x000000ffff067224 */ /* 0x000fe200078e0008 */
[----:B------:R-:W-:Y:S01]  /*f0b0*/  PRMT R10, R9, 0x7610, R10 ;  /* 0x00007610090a7816 */ /* 0x000fe2000000000a */
[----:B------:R-:W-:Y:S01]  /*f0c0*/  IMAD.MOV.U32 R34, RZ, RZ, R3 ;  /* 0x000000ffff227224 */ /* 0x000fe200078e0003 */
[----:B------:R-:W-:-:S07]  /*f0d0*/  PRMT R0, R57, 0x7610, R0 ;  /* 0x0000761039007816 */ /* 0x000fce0000000000 */
.L_x_8923:
[----:B------:R-:W-:Y:S05]  /*f0e0*/  BSYNC B1 ;  /* 0x0000000000017941 */ /* 0x000fea0003800000 */
.L_x_8921:
        /* <DEDUP_REMOVED lines=11> */
.L_x_8925:
[----:B------:R-:W-:Y:S01]  /*f1a0*/  IMAD.MOV.U32 R8, RZ, RZ, R6 ;  /* 0x000000ffff087224 */ /* 0x000fe200078e0006 */
[----:B------:R-:W-:Y:S01]  /*f1b0*/  PRMT R9, R9, 0x5410, R10 ;  /* 0x0000541009097816 */ /* 0x000fe2000000000a */
[----:B------:R-:W-:Y:S01]  /*f1c0*/  IMAD.MOV.U32 R3, RZ, RZ, R2 ;  /* 0x000000ffff037224 */ /* 0x000fe200078e0002 */
[----:B------:R-:W-:-:S07]  /*f1d0*/  PRMT R57, R55, 0x7632, R57 ;  /* 0x0000763237397816 */ /* 0x000fce0000000039 */
.L_x_8926:
[----:B------:R-:W-:Y:S05]  /*f1e0*/  BSYNC B1 ;  /* 0x0000000000017941 */ /* 0x000fea0003800000 */
.L_x_8924:
        /* <DEDUP_REMOVED lines=11> */
.L_x_8928:
[----:B------:R-:W-:Y:S01]  /*f2a0*/  IMAD.MOV.U32 R6, RZ, RZ, R8 ;  /* 0x000000ffff067224 */ /* 0x000fe200078e0008 */
[----:B------:R-:W-:Y:S01]  /*f2b0*/  PRMT R10, R10, 0x7610, R9 ;  /* 0x000076100a0a7816 */ /* 0x000fe20000000009 */
[----:B------:R-:W-:Y:S01]  /*f2c0*/  IMAD.MOV.U32 R2, RZ, RZ, R13 ;  /* 0x000000ffff027224 */ /* 0x000fe200078e000d */
[----:B------:R-:W-:-:S07]  /*f2d0*/  PRMT R55, R55, 0x7610, R56 ;  /* 0x0000761037377816 */ /* 0x000fce0000000038 */
.L_x_8929:
[----:B------:R-:W-:Y:S05]  /*f2e0*/  BSYNC B1 ;  /* 0x0000000000017941 */ /* 0x000fea0003800000 */
.L_x_8927:
        /* <DEDUP_REMOVED lines=11> */
.L_x_8931:
[----:B------:R-:W-:Y:S01]  /*f3a0*/  IMAD.MOV.U32 R8, RZ, RZ, R6 ;  /* 0x000000ffff087224 */ /* 0x000fe200078e0006 */
[----:B------:R-:W-:Y:S01]  /*f3b0*/  PRMT R9, R10, 0x7632, R9 ;  /* 0x000076320a097816 */ /* 0x000fe20000000009 */
[----:B------:R-:W-:Y:S01]  /*f3c0*/  IMAD.MOV.U32 R13, RZ, RZ, R12 ;  /* 0x000000ffff0d7224 */ /* 0x000fe200078e000c */
[----:B------:R-:W-:-:S07]  /*f3d0*/  PRMT R56, R56, 0x5410, R54 ;  /* 0x0000541038387816 */ /* 0x000fce0000000036 */
.L_x_8932:
[----:B------:R-:W-:Y:S05]  /*f3e0*/  BSYNC B1 ;  /* 0x0000000000017941 */ /* 0x000fea0003800000 */
.L_x_8930:
        /* <DEDUP_REMOVED lines=11> */
.L_x_8934:
[----:B------:R-:W-:Y:S01]  /*f4a0*/  IMAD.MOV.U32 R6, RZ, RZ, R8 ;  /* 0x000000ffff067224 */ /* 0x000fe200078e0008 */
[----:B------:R-:W-:Y:S01]  /*f4b0*/  PRMT R10, R9, 0x7610, R10 ;  /* 0x00007610090a7816 */ /* 0x000fe2000000000a */
[----:B------:R-:W-:Y:S01]  /*f4c0*/  IMAD.MOV.U32 R12, RZ, RZ, R15 ;  /* 0x000000ffff0c7224 */ /* 0x000fe200078e000f */
[----:B------:R-:W-:-:S07]  /*f4d0*/  PRMT R54, R59, 0x7610, R54 ;  /* 0x000076103b367816 */ /* 0x000fce0000000036 */
.L_x_8935:
[----:B------:R-:W-:Y:S05]  /*f4e0*/  BSYNC B1 ;  /* 0x0000000000017941 */ /* 0x000fea0003800000 */
.L_x_8933:
        /* <DEDUP_REMOVED lines=11> */
.L_x_8937:
[----:B------:R-:W-:Y:S01]  /*f5a0*/  IMAD.MOV.U32 R8, RZ, RZ, R6 ;  /* 0x000000ffff087224 */ /* 0x000fe200078e0006 */
[----:B------:R-:W-:Y:S01]  /*f5b0*/  PRMT R9, R9, 0x5410, R10 ;  /* 0x0000541009097816 */ /* 0x000fe2000000000a */
[----:B------:R-:W-:Y:S01]  /*f5c0*/  IMAD.MOV.U32 R15, RZ, RZ, R14 ;  /* 0x000000ffff0f7224 */ /* 0x000fe200078e000e */
[----:B------:R-:W-:-:S07]  /*f5d0*/  PRMT R59, R57, 0x7632, R59 ;  /* 0x00007632393b7816 */ /* 0x000fce000000003b */
.L_x_8938:
[----:B------:R-:W-:Y:S05]  /*f5e0*/  BSYNC B1 ;  /* 0x0000000000017941 */ /* 0x000fea0003800000 */
.L_x_8936:
        /* <DEDUP_REMOVED lines=11> */
.L_x_8940:
[----:B------:R-:W-:Y:S01]  /*f6a0*/  IMAD.MOV.U32 R6, RZ, RZ, R8 ;  /* 0x000000ffff067224 */ /* 0x000fe200078e0008 */
[----:B------:R-:W-:Y:S01]  /*f6b0*/  PRMT R10, R10, 0x7610, R9 ;  /* 0x000076100a0a7816 */ /* 0x000fe20000000009 */
[----:B------:R-:W-:Y:S01]  /*f6c0*/  IMAD.MOV.U32 R14, RZ, RZ, R17 ;  /* 0x000000ffff0e7224 */ /* 0x000fe200078e0011 */
[----:B------:R-:W-:-:S07]  /*f6d0*/  PRMT R57, R57, 0x7610, R58 ;  /* 0x0000761039397816 */ /* 0x000fce000000003a */
.L_x_8941:
[----:B------:R-:W-:Y:S05]  /*f6e0*/  BSYNC B1 ;  /* 0x0000000000017941 */ /* 0x000fea0003800000 */
.L_x_8939:
        /* <DEDUP_REMOVED lines=11> */
.L_x_8943:
[----:B------:R-:W-:Y:S01]  /*f7a0*/  IMAD.MOV.U32 R8, RZ, RZ, R6 ;  /* 0x000000ffff087224 */ /* 0x000fe200078e0006 */
[----:B------:R-:W-:Y:S01]  /*f7b0*/  PRMT R9, R10, 0x7632, R9 ;  /* 0x000076320a097816 */ /* 0x000fe20000000009 */
[----:B------:R-:W-:Y:S01]  /*f7c0*/  IMAD.MOV.U32 R17, RZ, RZ, R16 ;  /* 0x000000ffff117224 */ /* 0x000fe200078e0010 */
[----:B------:R-:W-:-:S07]  /*f7d0*/  PRMT R58, R58, 0x5410, R56 ;  /* 0x000054103a3a7816 */ /* 0x000fce0000000038 */
.L_x_8944:
[----:B------:R-:W-:Y:S05]  /*f7e0*/  BSYNC B1 ;  /* 0x0000000000017941 */ /* 0x000fea0003800000 */
.L_x_8942:
        /* <DEDUP_REMOVED lines=11> */
.L_x_8946:
[----:B------:R-:W-:Y:S01]  /*f8a0*/  IMAD.MOV.U32 R6, RZ, RZ, R8 ;  /* 0x000000ffff067224 */ /* 0x000fe200078e0008 */
[----:B------:R-:W-:Y:S01]  /*f8b0*/  PRMT R10, R9, 0x7610, R10 ;  /* 0x00007610090a7816 */ /* 0x000fe2000000000a */
[----:B------:R-:W-:Y:S01]  /*f8c0*/  IMAD.MOV.U32 R16, RZ, RZ, R19 ;  /* 0x000000ffff107224 */ /* 0x000fe200078e0013 */
[----:B------:R-:W-:-:S07]  /*f8d0*/  PRMT R56, R61, 0x7610, R56 ;  /* 0x000076103d387816 */ /* 0x000fce0000000038 */
.L_x_8947:
[----:B------:R-:W-:Y:S05]  /*f8e0*/  BSYNC B1 ;  /* 0x0000000000017941 */ /* 0x000fea0003800000 */
.L_x_8945:
        /* <DEDUP_REMOVED lines=11> */
.L_x_8949:
[----:B------:R-:W-:Y:S01]  /*f9a0*/  IMAD.MOV.U32 R8, RZ, RZ, R6 ;  /* 0x000000ffff087224 */ /* 0x000fe200078e0006 */
[----:B------:R-:W-:Y:S01]  /*f9b0*/  PRMT R9, R9, 0x5410, R10 ;  /* 0x0000541009097816 */ /* 0x000fe2000000000a */
[----:B------:R-:W-:Y:S01]  /*f9c0*/  IMAD.MOV.U32 R19, RZ, RZ, R18 ;  /* 0x000000ffff137224 */ /* 0x000fe200078e0012 */
[----:B------:R-:W-:-:S07]  /*f9d0*/  PRMT R61, R59, 0x7632, R61 ;  /* 0x000076323b3d7816 */ /* 0x000fce000000003d */
.L_x_8950:
[----:B------:R-:W-:Y:S05]  /*f9e0*/  BSYNC B1 ;  /* 0x0000000000017941 */ /* 0x000fea0003800000 */
.L_x_8948:
        /* <DEDUP_REMOVED lines=11> */
.L_x_8952:
[----:B------:R-:W-:Y:S01]  /*faa0*/  IMAD.MOV.U32 R6, RZ, RZ, R8 ;  /* 0x000000ffff067224 */ /* 0x000fe200078e0008 */
[----:B------:R-:W-:Y:S01]  /*fab0*/  PRMT R10, R10, 0x7610, R9 ;  /* 0x000076100a0a7816 */ /* 0x000fe20000000009 */
[----:B------:R-:W-:Y:S01]  /*fac0*/  IMAD.MOV.U32 R18, RZ, RZ, R21 ;  /* 0x000000ffff127224 */ /* 0x000fe200078e0015 */
[----:B------:R-:W-:-:S07]  /*fad0*/  PRMT R59, R59, 0x7610, R60 ;  /* 0x000076103b3b7816 */ /* 0x000fce000000003c */
.L_x_8953:
[----:B------:R-:W-:Y:S05]  /*fae0*/  BSYNC B1 ;  /* 0x0000000000017941 */ /* 0x000fea0003800000 */
.L_x_8951:
        /* <DEDUP_REMOVED lines=11> */
.L_x_8955:
[----:B------:R-:W-:Y:S01]  /*fba0*/  IMAD.MOV.U32 R8, RZ, RZ, R6 ;  /* 0x000000ffff087224 */ /* 0x000fe200078e0006 */
[----:B------:R-:W-:Y:S01]  /*fbb0*/  PRMT R9, R10, 0x7632, R9 ;  /* 0x000076320a097816 */ /* 0x000fe20000000009 */
[----:B------:R-:W-:Y:S01]  /*fbc0*/  IMAD.MOV.U32 R21, RZ, RZ, R20 ;  /* 0x000000ffff157224 */ /* 0x000fe200078e0014 */
[----:B------:R-:W-:-:S07]  /*fbd0*/  PRMT R60, R60, 0x5410, R58 ;  /* 0x000054103c3c7816 */ /* 0x000fce000000003a */
.L_x_8956:
[----:B------:R-:W-:Y:S05]  /*fbe0*/  BSYNC B1 ;  /* 0x0000000000017941 */ /* 0x000fea0003800000 */
.L_x_8954:
        /* <DEDUP_REMOVED lines=11> */
.L_x_8958:
[----:B------:R-:W-:Y:S01]  /*fca0*/  IMAD.MOV.U32 R6, RZ, RZ, R8 ;  /* 0x000000ffff067224 */ /* 0x000fe200078e0008 */
[----:B------:R-:W-:Y:S01]  /*fcb0*/  PRMT R10, R9, 0x7610, R10 ;  /* 0x00007610090a7816 */ /* 0x000fe2000000000a */
[----:B------:R-:W-:Y:S01]  /*fcc0*/  IMAD.MOV.U32 R20, RZ, RZ, R23 ;  /* 0x000000ffff147224 */ /* 0x000fe200078e0017 */
[----:B------:R-:W-:-:S07]  /*fcd0*/  PRMT R58, R63, 0x7610, R58 ;  /* 0x000076103f3a7816 */ /* 0x000fce000000003a */
.L_x_8959:
[----:B------:R-:W-:Y:S05]  /*fce0*/  BSYNC B1 ;  /* 0x0000000000017941 */ /* 0x000fea0003800000 */
.L_x_8957:
        /* <DEDUP_REMOVED lines=11> */
.L_x_8961:
[----:B------:R-:W-:Y:S01]  /*fda0*/  IMAD.MOV.U32 R8, RZ, RZ, R6 ;  /* 0x000000ffff087224 */ /* 0x000fe200078e0006 */
[----:B------:R-:W-:Y:S01]  /*fdb0*/  PRMT R9, R9, 0x5410, R10 ;  /* 0x0000541009097816 */ /* 0x000fe2000000000a */
[----:B------:R-:W-:Y:S01]  /*fdc0*/  IMAD.MOV.U32 R23, RZ, RZ, R22 ;  /* 0x000000ffff177224 */ /* 0x000fe200078e0016 */
[----:B------:R-:W-:-:S07]  /*fdd0*/  PRMT R63, R61, 0x7632, R63 ;  /* 0x000076323d3f7816 */ /* 0x000fce000000003f */
.L_x_8962:
[----:B------:R-:W-:Y:S05]  /*fde0*/  BSYNC B1 ;  /* 0x0000000000017941 */ /* 0x000fea0003800000 */
.L_x_8960:
        /* <DEDUP_REMOVED lines=11> */
.L_x_8964:
[----:B------:R-:W-:Y:S01]  /*fea0*/  IMAD.MOV.U32 R6, RZ, RZ, R8 ;  /* 0x000000ffff067224 */ /* 0x000fe200078e0008 */
[----:B------:R-:W-:Y:S01]  /*feb0*/  PRMT R10, R10, 0x7610, R9 ;  /* 0x000076100a0a7816 */ /* 0x000fe20000000009 */
[----:B------:R-:W-:Y:S01]  /*fec0*/  IMAD.MOV.U32 R22, RZ, RZ, R25 ;  /* 0x000000ffff167224 */ /* 0x000fe200078e0019 */
[----:B------:R-:W-:-:S07]  /*fed0*/  PRMT R61, R61, 0x5410, R62 ;  /* 0x000054103d3d7816 */ /* 0x000fce000000003e */
.L_x_8965:
[----:B------:R-:W-:Y:S05]  /*fee0*/  BSYNC B1 ;  /* 0x0000000000017941 */ /* 0x000fea0003800000 */
.L_x_8963:
        /* <DEDUP_REMOVED lines=11> */
.L_x_8967:
[----:B------:R-:W-:Y:S01]  /*ffa0*/  IMAD.MOV.U32 R8, RZ, RZ, R6 ;  /* 0x000000ffff087224 */ /* 0x000fe200078e0006 */
[----:B------:R-:W-:Y:S01]  /*ffb0*/  PRMT R9, R10, 0x7632, R9 ;  /* 0x000076320a097816 */ /* 0x000fe20000000009 */
[----:B------:R-:W-:Y:S01]  /*ffc0*/  IMAD.MOV.U32 R25, RZ, RZ, R24 ;  /* 0x000000ffff197224 */ /* 0x000fe200078e0018 */
[----:B------:R-:W-:-:S07]  /*ffd0*/  PRMT R62, R60, 0x7610, R62 ;  /* 0x000076103c3e7816 */ /* 0x000fce000000003e */
.L_x_8968:
[----:B------:R-:W-:Y:S05]  /*ffe0*/  BSYNC B1 ;  /* 0x0000000000017941 */ /* 0x000fea0003800000 */
.L_x_8966:
        /* <DEDUP_REMOVED lines=11> */
.L_x_8970:
[----:B------:R-:W-:Y:S01]  /*100a0*/  IMAD.MOV.U32 R6, RZ, RZ, R8 ;  /* 0x000000ffff067224 */ /* 0x000fe200078e0008 */
[----:B------:R-:W-:Y:S01]  /*100b0*/  PRMT R9, R9, 0x5410, R9 ;  /* 0x0000541009097816 */ /* 0x000fe20000000009 */
[----:B------:R-:W-:Y:S01]  /*100c0*/  IMAD.MOV.U32 R24, RZ, RZ, R27 ;  /* 0x000000ffff187224 */ /* 0x000fe200078e001b */
[----:B------:R-:W-:-:S07]  /*100d0*/  PRMT R60, R51, 0x7632, R60 ;  /* 0x00007632333c7816 */ /* 0x000fce000000003c */
.L_x_8971:
[----:B------:R-:W-:Y:S05]  /*100e0*/  BSYNC B1 ;  /* 0x0000000000017941 */ /* 0x000fea0003800000 */
.L_x_8969:
        /* <DEDUP_REMOVED lines=11> */
.L_x_8973:
[----:B------:R-:W-:Y:S01]  /*101a0*/  IMAD.MOV.U32 R8, RZ, RZ, R6 ;  /* 0x000000ffff087224 */ /* 0x000fe200078e0006 */
[----:B------:R-:W-:Y:S01]  /*101b0*/  PRMT R10, R10, 0x7610, R9 ;  /* 0x000076100a0a7816 */ /* 0x000fe20000000009 */
[----:B------:R-:W-:Y:S01]  /*101c0*/  IMAD.MOV.U32 R27, RZ, RZ, R26 ;  /* 0x000000ffff1b7224 */ /* 0x000fe200078e001a */
[----:B------:R-:W-:-:S07]  /*101d0*/  PRMT R51, R51, 0x7610, R50 ;  /* 0x0000761033337816 */ /* 0x000fce0000000032 */
.L_x_8974:
[----:B------:R-:W-:Y:S05]  /*101e0*/  BSYNC B1 ;  /* 0x0000000000017941 */ /* 0x000fea0003800000 */
.L_x_8972:
        /* <DEDUP_REMOVED lines=11> */
.L_x_8976:
[----:B------:R-:W-:Y:S01]  /*102a0*/  IMAD.MOV.U32 R6, RZ, RZ, R8 ;  /* 0x000000ffff067224 */ /* 0x000fe200078e0008 */
[----:B------:R-:W-:Y:S01]  /*102b0*/  PRMT R9, R9, 0x7610, R10 ;  /* 0x0000761009097816 */ /* 0x000fe2000000000a */
[----:B------:R-:W-:Y:S01]  /*102c0*/  IMAD.MOV.U32 R26, RZ, RZ, R29 ;  /* 0x000000ffff1a7224 */ /* 0x000fe200078e001d */
[----:B------:R-:W-:-:S07]  /*102d0*/  PRMT R50, R50, 0x7610, R62 ;  /* 0x0000761032327816 */ /* 0x000fce000000003e */
.L_x_8977:
[----:B------:R-:W-:Y:S05]  /*102e0*/  BSYNC B1 ;  /* 0x0000000000017941 */ /* 0x000fea0003800000 */
.L_x_8975:
        /* <DEDUP_REMOVED lines=11> */
.L_x_8979:
[----:B------:R-:W-:Y:S01]  /*103a0*/  IMAD.MOV.U32 R8, RZ, RZ, R6 ;  /* 0x000000ffff087224 */ /* 0x000fe200078e0006 */
[----:B------:R-:W-:Y:S01]  /*103b0*/  PRMT R9, R9, 0x7632, R9 ;  /* 0x0000763209097816 */ /* 0x000fe20000000009 */
[----:B------:R-:W-:Y:S01]  /*103c0*/  IMAD.MOV.U32 R29, RZ, RZ, R28 ;  /* 0x000000ffff1d7224 */ /* 0x000fe200078e001c */
[----:B------:R-:W-:-:S07]  /*103d0*/  PRMT R62, R62, 0x5410, R50 ;  /* 0x000054103e3e7816 */ /* 0x000fce0000000032 */
.L_x_8980:
[----:B------:R-:W-:Y:S05]  /*103e0*/  BSYNC B1 ;  /* 0x0000000000017941 */ /* 0x000fea0003800000 */
.L_x_8978:
        /* <DEDUP_REMOVED lines=11> */
.L_x_8982:
[----:B------:R-:W-:Y:S01]  /*104a0*/  IMAD.MOV.U32 R6, RZ, RZ, R8 ;  /* 0x000000ffff067224 */ /* 0x000fe200078e0008 */
[----:B------:R-:W-:Y:S01]  /*104b0*/  PRMT R10, R9, 0x7610, R10 ;  /* 0x00007610090a7816 */ /* 0x000fe2000000000a */
[----:B------:R-:W-:Y:S01]  /*104c0*/  IMAD.MOV.U32 R28, RZ, RZ, R31 ;  /* 0x000000ffff1c7224 */ /* 0x000fe200078e001f */
[----:B------:R-:W-:-:S07]  /*104d0*/  PRMT R50, R53, 0x7610, R50 ;  /* 0x0000761035327816 */ /* 0x000fce0000000032 */
.L_x_8983:
[----:B------:R-:W-:Y:S05]  /*104e0*/  BSYNC B1 ;  /* 0x0000000000017941 */ /* 0x000fea0003800000 */
.L_x_8981:
        /* <DEDUP_REMOVED lines=11> */
.L_x_8985:
[----:B------:R-:W-:Y:S01]  /*105a0*/  IMAD.MOV.U32 R8, RZ, RZ, R6 ;  /* 0x000000ffff087224 */ /* 0x000fe200078e0006 */
[----:B------:R-:W-:Y:S01]  /*105b0*/  PRMT R9, R9, 0x5410, R10 ;  /* 0x0000541009097816 */ /* 0x000fe2000000000a */
[----:B------:R-:W-:Y:S01]  /*105c0*/  IMAD.MOV.U32 R31, RZ, RZ, R30 ;  /* 0x000000ffff1f7224 */ /* 0x000fe200078e001e */
[----:B------:R-:W-:-:S07]  /*105d0*/  PRMT R53, R51, 0x7610, R53 ;  /* 0x0000761033357816 */ /* 0x000fce0000000035 */
.L_x_8986:
[----:B------:R-:W-:Y:S05]  /*105e0*/  BSYNC B1 ;  /* 0x0000000000017941 */ /* 0x000fea0003800000 */
.L_x_8984:
        /* <DEDUP_REMOVED lines=11> */
.L_x_8988:
[----:B------:R-:W-:Y:S01]  /*106a0*/  IMAD.MOV.U32 R6, RZ, RZ, R8 ;  /* 0x000000ffff067224 */ /* 0x000fe200078e0008 */
[----:B------:R-:W-:Y:S01]  /*106b0*/  PRMT R9, R9, 0x7632, R9 ;  /* 0x0000763209097816 */ /* 0x000fe20000000009 */
[----:B------:R-:W-:Y:S01]  /*106c0*/  IMAD.MOV.U32 R30, RZ, RZ, R33 ;  /* 0x000000ffff1e7224 */ /* 0x000fe200078e0021 */
[----:B------:R-:W-:-:S07]  /*106d0*/  PRMT R51, R52, 0x7610, R51 ;  /* 0x0000761034337816 */ /* 0x000fce0000000033 */
.L_x_8989:
[----:B------:R-:W-:Y:S05]  /*106e0*/  BSYNC B1 ;  /* 0x0000000000017941 */ /* 0x000fea0003800000 */
.L_x_8987:
        /* <DEDUP_REMOVED lines=10> */
.L_x_8991:
[C-C-:B------:R-:W-:Y:S01]  /*10790*/  PRMT R52, R63.reuse, 0x5432, R9.reuse ;  /* 0x000054323f347816 */ /* 0x140fe20000000009 */
[----:B------:R-:W-:Y:S01]  /*107a0*/  IMAD.MOV.U32 R33, RZ, RZ, R32 ;  /* 0x000000ffff217224 */ /* 0x000fe200078e0020 */
[----:B------:R-:W-:Y:S01]  /*107b0*/  PRMT R63, R63, 0x5410, R9 ;  /* 0x000054103f3f7816 */ /* 0x000fe20000000009 */
[--C-:B------:R-:W-:Y:S02]  /*107c0*/  IMAD.MOV.U32 R64, RZ, RZ, R6.reuse ;  /* 0x000000ffff407224 */ /* 0x100fe400078e0006 */
[----:B------:R-:W-:-:S07]  /*107d0*/  IMAD.MOV.U32 R32, RZ, RZ, R6 ;  /* 0x000000ffff207224 */ /* 0x000fce00078e0006 */
.L_x_8992:
[----:B------:R-:W-:Y:S05]  /*107e0*/  BSYNC B1 ;  /* 0x0000000000017941 */ /* 0x000fea0003800000 */
.L_x_8990:
        /* <DEDUP_REMOVED lines=9> */
[----:B0-----:R-:W-:Y:S04]  /*10880*/  STL.64 [R1], R36 ;  /* 0x0000002401007387 */ /* 0x001fe80000100a00 */
[----:B------:R-:W3:Y:S04]  /*10890*/  LDL.64 R46, [R1] ;  /* 0x00000000012e7983 */ /* 0x000ee80000100a00 */
[----:B-1----:R-:W-:Y:S04]  /*108a0*/  STL.64 [R1+0x18], R4 ;  /* 0x0000180401007387 */ /* 0x002fe80000100a00 */
[----:B------:R-:W-:Y:S04]  /*108b0*/  STL.64 [R1+0x20], R6 ;  /* 0x0000200601007387 */ /* 0x000fe80000100a00 */
[----:B------:R-:W0:Y:S04]  /*108c0*/  LDS.128 R4, [UR4+0x1d0] ;  /* 0x0001d004ff047984 */ /* 0x000e280008000c00 */
[----:B--2---:R-:W-:Y:S04]  /*108d0*/  STL.64 [R1+0x8], R8 ;  /* 0x0000080801007387 */ /* 0x004fe80000100a00 */
[----:B------:R-:W-:Y:S04]  /*108e0*/  STL.64 [R1+0x10], R10 ;  /* 0x0000100a01007387 */ /* 0x000fe80000100a00 */
[----:B------:R-:W1:Y:S04]  /*108f0*/  LDS.128 R8, [UR4+0x1c0] ;  /* 0x0001c004ff087984 */ /* 0x000e680008000c00 */
[----:B------:R-:W-:Y:S04]  /*10900*/  LDS.128 R36, [UR4+0x220] ;  /* 0x00022004ff247984 */ /* 0x000fe80008000c00 */
[----:B0-----:R-:W-:Y:S04]  /*10910*/  STL.64 [R1+0x38], R4 ;  /* 0x0000380401007387 */ /* 0x001fe80000100a00 */
[----:B------:R-:W-:Y:S04]  /*10920*/  STL.64 [R1+0x40], R6 ;  /* 0x0000400601007387 */ /* 0x000fe80000100a00 */
[----:B------:R-:W0:Y:S04]  /*10930*/  LDS.128 R4, [UR4+0x1e0] ;  /* 0x0001e004ff047984 */ /* 0x000e280008000c00 */
[----:B-1----:R-:W-:Y:S04]  /*10940*/  STL.64 [R1+0x28], R8 ;  /* 0x0000280801007387 */ /* 0x002fe80000100a00 */
[----:B------:R-:W-:Y:S04]  /*10950*/  STL.64 [R1+0x30], R10 ;  /* 0x0000300a01007387 */ /* 0x000fe80000100a00 */
[----:B------:R-:W-:Y:S04]  /*10960*/  LDS.128 R8, [UR4+0x200] ;  /* 0x00020004ff087984 */ /* 0x000fe80008000c00 */
[----:B0-----:R-:W-:Y:S04]  /*10970*/  STL.64 [R1+0x48], R4 ;  /* 0x0000480401007387 */ /* 0x001fe80000100a00 */
[----:B------:R-:W-:Y:S04]  /*10980*/  STL.64 [R1+0x50], R6 ;  /* 0x0000500601007387 */ /* 0x000fe80000100a00 */
[----:B------:R-:W0:Y:S04]  /*10990*/  LDS.128 R4, [UR4+0x1f0] ;  /* 0x0001f004ff047984 */ /* 0x000e280008000c00 */
[----:B0-----:R-:W-:Y:S04]  /*109a0*/  STL.64 [R1+0x58], R4 ;  /* 0x0000580401007387 */ /* 0x001fe80000100a00 */
[----:B------:R-:W-:Y:S04]  /*109b0*/  STL.64 [R1+0x60], R6 ;  /* 0x0000600601007387 */ /* 0x000fe80000100a00 */
[----:B------:R-:W0:Y:S04]  /*109c0*/  LDS.128 R4, [UR4+0x210] ;  /* 0x00021004ff047984 */ /* 0x000e280008000c00 */
[----:B------:R-:W-:Y:S04]  /*109d0*/  STL.64 [R1+0x68], R8 ;  /* 0x0000680801007387 */ /* 0x000fe80000100a00 */
[----:B------:R-:W-:Y:S04]  /*109e0*/  STL.64 [R1+0x70], R10 ;  /* 0x0000700a01007387 */ /* 0x000fe80000100a00 */
[----:B------:R-:W1:Y:S04]  /*109f0*/  LDS.128 R8, [UR4+0x250] ;  /* 0x00025004ff087984 */ /* 0x000e680008000c00 */
[----:B0-----:R-:W-:Y:S04]  /*10a00*/  STL.64 [R1+0x78], R4 ;  /* 0x0000780401007387 */ /* 0x001fe80000100a00 */
[----:B------:R-:W-:Y:S04]  /*10a10*/  STL.64 [R1+0x80], R6 ;  /* 0x0000800601007387 */ /* 0x000fe80000100a00 */
[----:B------:R-:W0:Y:S04]  /*10a20*/  LDS.128 R4, [UR4+0x230] ;  /* 0x00023004ff047984 */ /* 0x000e280008000c00 */
[----:B------:R-:W-:Y:S04]  /*10a30*/  STL.64 [R1+0x88], R36 ;  /* 0x0000882401007387 */ /* 0x000fe80000100a00 */
[----:B------:R-:W-:Y:S04]  /*10a40*/  STL.64 [R1+0x90], R38 ;  /* 0x0000902601007387 */ /* 0x000fe80000100a00 */
[----:B-1----:R-:W-:Y:S04]  /*10a50*/  STL.64 [R1+0xb8], R8 ;  /* 0x0000b80801007387 */ /* 0x002fe80000100a00 */
[----:B0-----:R-:W-:Y:S04]  /*10a60*/  STL.64 [R1+0x98], R4 ;  /* 0x0000980401007387 */ /* 0x001fe80000100a00 */
[----:B------:R-:W-:Y:S04]  /*10a70*/  STL.64 [R1+0xa0], R6 ;  /* 0x0000a00601007387 */ /* 0x000fe80000100a00 */
[----:B------:R-:W0:Y:S04]  /*10a80*/  LDS.128 R4, [UR4+0x240] ;  /* 0x00024004ff047984 */ /* 0x000e280008000c00 */
[----:B------:R-:W-:Y:S01]  /*10a90*/  STL.64 [R1+0xc0], R10 ;  /* 0x0000c00a01007387 */ /* 0x000fe20000100a00 */
[----:B------:R-:W-:Y:S01]  /*10aa0*/  FADD.FTZ R66, R67, R66 ;  /* 0x0000004243427221 */ /* 0x000fe20000010000 */
[----:B---3--:R-:W-:-:S04]  /*10ab0*/  FSETP.GT.FTZ.AND P0, PT, R65, R46, PT ;  /* 0x0000002e4100720b */ /* 0x008fc80003f14000 */
[----:B------:R-:W-:Y:S02]  /*10ac0*/  FSEL R32, R65, R46, P0 ;  /* 0x0000002e41207208 */ /* 0x000fe40000000000 */
[----:B------:R-:W-:-:S05]  /*10ad0*/  FSEL R46, R46, R65, P0 ;  /* 0x000000412e2e7208 */ /* 0x000fca0000000000 */
[----:B------:R-:W-:-:S04]  /*10ae0*/  FADD.FTZ R46, -R32, R46 ;  /* 0x0000002e202e7221 */ /* 0x000fc80000010100 */
[----:B------:R-:W-:-:S06]  /*10af0*/  FMUL.FTZ R65, R46, 1.4426950216293334961 ;  /* 0x3fb8aa3b2e417820 */ /* 0x000fcc0000410000 */
[----:B------:R-:W1:Y:S01]  /*10b00*/  MUFU.EX2 R65, R65 ;  /* 0x0000004100417308 */ /* 0x000e620000000800 */
[----:B0-----:R0:W-:Y:S04]  /*10b10*/  STL.64 [R1+0xa8], R4 ;  /* 0x0000a80401007387 */ /* 0x0011e80000100a00 */
[----:B------:R2:W-:Y:S01]  /*10b20*/  STL.64 [R1+0xb0], R6 ;  /* 0x0000b00601007387 */ /* 0x0005e20000100a00 */
[----:B0-----:R-:W-:Y:S01]  /*10b30*/  FSEL R5, R47, R66, P0 ;  /* 0x000000422f057208 */ /* 0x001fe20000000000 */
[----:B------:R-:W-:Y:S01]  /*10b40*/  IMAD.MOV.U32 R4, RZ, RZ, R1 ;  /* 0x000000ffff047224 */ /* 0x000fe200078e0001 */
[----:B------:R-:W-:Y:S01]  /*10b50*/  FSEL R66, R66, R47, P0 ;  /* 0x0000002f42427208 */ /* 0x000fe20000000000 */
[----:B--2---:R-:W-:Y:S02]  /*10b60*/  IMAD.MOV.U32 R6, RZ, RZ, RZ ;  /* 0x000000ffff067224 */ /* 0x004fe400078e00ff */
[----:B-1----:R-:W-:Y:S01]  /*10b70*/  FMUL.FTZ R65, R5, R65 ;  /* 0x0000004105417220 */ /* 0x002fe20000410000 */
[----:B------:R-:W-:-:S07]  /*10b80*/  IMAD.MOV.U32 R5, RZ, RZ, R4 ;  /* 0x000000ffff057224 */ /* 0x000fce00078e0004 */
.L_x_9087:
        /* <DEDUP_REMOVED lines=20> */
.L_x_8995:
[----:B------:R-:W-:Y:S01]  /*10cd0*/  IMAD.MOV.U32 R8, RZ, RZ, R45 ;  /* 0x000000ffff087224 */ /* 0x000fe200078e002d */
[----:B------:R-:W-:Y:S01]  /*10ce0*/  PRMT R9, R9, 0x7610, R0 ;  /* 0x0000761009097816 */ /* 0x000fe20000000000 */
[----:B------:R-:W-:Y:S01]  /*10cf0*/  IMAD.MOV.U32 R45, RZ, RZ, R44 ;  /* 0x000000ffff2d7224 */ /* 0x000fe200078e002c */
[----:B------:R-:W-:-:S07]  /*10d00*/  PRMT R0, R0, 0x7610, R48 ;  /* 0x0000761000007816 */ /* 0x000fce0000000030 */
.L_x_8996:
[----:B------:R-:W-:Y:S05]  /*10d10*/  BSYNC B1 ;  /* 0x0000000000017941 */ /* 0x000fea0003800000 */
.L_x_8994:
        /* <DEDUP_REMOVED lines=11> */
.L_x_8998:
[----:B------:R-:W-:Y:S01]  /*10dd0*/  IMAD.MOV.U32 R7, RZ, RZ, R8 ;  /* 0x000000ffff077224 */ /* 0x000fe200078e0008 */
[----:B------:R-:W-:Y:S01]  /*10de0*/  PRMT R9, R9, 0x7632, R9 ;  /* 0x0000763209097816 */ /* 0x000fe20000000009 */
[----:B------:R-:W-:Y:S01]  /*10df0*/  IMAD.MOV.U32 R44, RZ, RZ, R43 ;  /* 0x000000ffff2c7224 */ /* 0x000fe200078e002b */
[----:B------:R-:W-:-:S07]  /*10e00*/  PRMT R48, R48, 0x5410, R48 ;  /* 0x0000541030307816 */ /* 0x000fce0000000030 */
.L_x_8999:
[----:B------:R-:W-:Y:S05]  /*10e10*/  BSYNC B1 ;  /* 0x0000000000017941 */ /* 0x000fea0003800000 */
.L_x_8997:
        /* <DEDUP_REMOVED lines=11> */
.L_x_9001:
[----:B------:R-:W-:Y:S01]  /*10ed0*/  IMAD.MOV.U32 R8, RZ, RZ, R7 ;  /* 0x000000ffff087224 */ /* 0x000fe200078e0007 */
[----:B------:R-:W-:Y:S01]  /*10ee0*/  PRMT R10, R9, 0x7610, R10 ;  /* 0x00007610090a7816 */ /* 0x000fe2000000000a */
[----:B------:R-:W-:Y:S01]  /*10ef0*/  IMAD.MOV.U32 R43, RZ, RZ, R42 ;  /* 0x000000ffff2b7224 */ /* 0x000fe200078e002a */
[----:B------:R-:W-:-:S07]  /*10f00*/  PRMT R48, R49, 0x7610, R48 ;  /* 0x0000761031307816 */ /* 0x000fce0000000030 */
.L_x_9002:
[----:B------:R-:W-:Y:S05]  /*10f10*/  BSYNC B1 ;  /* 0x0000000000017941 */ /* 0x000fea0003800000 */
.L_x_9000:
        /* <DEDUP_REMOVED lines=11> */
.L_x_9004:
[----:B------:R-:W-:Y:S01]  /*10fd0*/  IMAD.MOV.U32 R7, RZ, RZ, R8 ;  /* 0x000000ffff077224 */ /* 0x000fe200078e0008 */
[----:B------:R-:W-:Y:S01]  /*10fe0*/  PRMT R9, R10, 0x7610, R9 ;  /* 0x000076100a097816 */ /* 0x000fe20000000009 */
[----:B------:R-:W-:Y:S01]  /*10ff0*/  IMAD.MOV.U32 R42, RZ, RZ, R41 ;  /* 0x000000ffff2a7224 */ /* 0x000fe200078e0029 */
[----:B------:R-:W-:-:S07]  /*11000*/  PRMT R49, R55, 0x7610, R49 ;  /* 0x0000761037317816 */ /* 0x000fce0000000031 */
.L_x_9005:
[----:B------:R-:W-:Y:S05]  /*11010*/  BSYNC B1 ;  /* 0x0000000000017941 */ /* 0x000fea0003800000 */
.L_x_9003:
        /* <DEDUP_REMOVED lines=11> */
.L_x_9007:
[----:B------:R-:W-:Y:S01]  /*110d0*/  IMAD.MOV.U32 R8, RZ, RZ, R7 ;  /* 0x000000ffff087224 */ /* 0x000fe200078e0007 */
[----:B------:R-:W-:Y:S01]  /*110e0*/  PRMT R9, R9, 0x5410, R9 ;  /* 0x0000541009097816 */ /* 0x000fe20000000009 */
[----:B------:R-:W-:Y:S01]  /*110f0*/  IMAD.MOV.U32 R41, RZ, RZ, R40 ;  /* 0x000000ffff297224 */ /* 0x000fe200078e0028 */
[----:B------:R-:W-:-:S07]  /*11100*/  PRMT R55, R49, 0x7632, R55 ;  /* 0x0000763231377816 */ /* 0x000fce0000000037 */
.L_x_9008:
[----:B------:R-:W-:Y:S05]  /*11110*/  BSYNC B1 ;  /* 0x0000000000017941 */ /* 0x000fea0003800000 */
.L_x_9006:
        /* <DEDUP_REMOVED lines=11> */
.L_x_9010:
[----:B------:R-:W-:Y:S01]  /*111d0*/  IMAD.MOV.U32 R7, RZ, RZ, R8 ;  /* 0x000000ffff077224 */ /* 0x000fe200078e0008 */
[----:B------:R-:W-:Y:S01]  /*111e0*/  PRMT R10, R10, 0x7610, R9 ;  /* 0x000076100a0a7816 */ /* 0x000fe20000000009 */
[----:B------:R-:W-:Y:S01]  /*111f0*/  IMAD.MOV.U32 R40, RZ, RZ, R35 ;  /* 0x000000ffff287224 */ /* 0x000fe200078e0023 */
[----:B------:R-:W-:-:S07]  /*11200*/  PRMT R49, R49, 0x7610, R54 ;  /* 0x0000761031317816 */ /* 0x000fce0000000036 */
.L_x_9011:
[----:B------:R-:W-:Y:S05]  /*11210*/  BSYNC B1 ;  /* 0x0000000000017941 */ /* 0x000fea0003800000 */
.L_x_9009:
        /* <DEDUP_REMOVED lines=11> */
.L_x_9013:
[----:B------:R-:W-:Y:S01]  /*112d0*/  IMAD.MOV.U32 R8, RZ, RZ, R7 ;  /* 0x000000ffff087224 */ /* 0x000fe200078e0007 */
[----:B------:R-:W-:Y:S01]  /*112e0*/  PRMT R9, R10, 0x7632, R9 ;  /* 0x000076320a097816 */ /* 0x000fe20000000009 */
[----:B------:R-:W-:Y:S01]  /*112f0*/  IMAD.MOV.U32 R35, RZ, RZ, R34 ;  /* 0x000000ffff237224 */ /* 0x000fe200078e0022 */
[----:B------:R-:W-:-:S07]  /*11300*/  PRMT R54, R54, 0x5410, R0 ;  /* 0x0000541036367816 */ /* 0x000fce0000000000 */
.L_x_9014:
[----:B------:R-:W-:Y:S05]  /*11310*/  BSYNC B1 ;  /* 0x0000000000017941 */ /* 0x000fea0003800000 */
.L_x_9012:
        /* <DEDUP_REMOVED lines=11> */
.L_x_9016:
[----:B------:R-:W-:Y:S01]  /*113d0*/  IMAD.MOV.U32 R7, RZ, RZ, R8 ;  /* 0x000000ffff077224 */ /* 0x000fe200078e0008 */
[----:B------:R-:W-:Y:S01]  /*113e0*/  PRMT R10, R9, 0x7610, R10 ;  /* 0x00007610090a7816 */ /* 0x000fe2000000000a */
[----:B------:R-:W-:Y:S01]  /*113f0*/  IMAD.MOV.U32 R34, RZ, RZ, R3 ;  /* 0x000000ffff227224 */ /* 0x000fe200078e0003 */
[----:B------:R-:W-:-:S07]  /*11400*/  PRMT R0, R57, 0x7610, R0 ;  /* 0x0000761039007816 */ /* 0x000fce0000000000 */
.L_x_9017:
[----:B------:R-:W-:Y:S05]  /*11410*/  BSYNC B1 ;  /* 0x0000000000017941 */ /* 0x000fea0003800000 */
.L_x_9015:
        /* <DEDUP_REMOVED lines=11> */
.L_x_9019:
[----:B------:R-:W-:Y:S01]  /*114d0*/  IMAD.MOV.U32 R8, RZ, RZ, R7 ;  /* 0x000000ffff087224 */ /* 0x000fe200078e0007 */
[----:B------:R-:W-:Y:S01]  /*114e0*/  PRMT R9, R9, 0x5410, R10 ;  /* 0x0000541009097816 */ /* 0x000fe2000000000a */
[----:B------:R-:W-:Y:S01]  /*114f0*/  IMAD.MOV.U32 R3, RZ, RZ, R2 ;  /* 0x000000ffff037224 */ /* 0x000fe200078e0002 */
[----:B------:R-:W-:-:S07]  /*11500*/  PRMT R57, R55, 0x7632, R57 ;  /* 0x0000763237397816 */ /* 0x000fce0000000039 */
.L_x_9020:
[----:B------:R-:W-:Y:S05]  /*11510*/  BSYNC B1 ;  /* 0x0000000000017941 */ /* 0x000fea0003800000 */
.L_x_9018:
        /* <DEDUP_REMOVED lines=11> */
.L_x_9022:
[----:B------:R-:W-:Y:S01]  /*115d0*/  IMAD.MOV.U32 R7, RZ, RZ, R8 ;  /* 0x000000ffff077224 */ /* 0x000fe200078e0008 */
[----:B------:R-:W-:Y:S01]  /*115e0*/  PRMT R10, R10, 0x7610, R9 ;  /* 0x000076100a0a7816 */ /* 0x000fe20000000009 */
[----:B------:R-:W-:Y:S01]  /*115f0*/  IMAD.MOV.U32 R2, RZ, RZ, R13 ;  /* 0x000000ffff027224 */ /* 0x000fe200078e000d */
[----:B------:R-:W-:-:S07]  /*11600*/  PRMT R55, R55, 0x7610, R56 ;  /* 0x0000761037377816 */ /* 0x000fce0000000038 */
.L_x_9023:
[----:B------:R-:W-:Y:S05]  /*11610*/  BSYNC B1 ;  /* 0x0000000000017941 */ /* 0x000fea0003800000 */
.L_x_9021:
        /* <DEDUP_REMOVED lines=11> */
.L_x_9025:
[----:B------:R-:W-:Y:S01]  /*116d0*/  IMAD.MOV.U32 R8, RZ, RZ, R7 ;  /* 0x000000ffff087224 */ /* 0x000fe200078e0007 */
[----:B------:R-:W-:Y:S01]  /*116e0*/  PRMT R9, R10, 0x7632, R9 ;  /* 0x000076320a097816 */ /* 0x000fe20000000009 */
[----:B------:R-:W-:Y:S01]  /*116f0*/  IMAD.MOV.U32 R13, RZ, RZ, R12 ;  /* 0x000000ffff0d7224 */ /* 0x000fe200078e000c */
[----:B------:R-:W-:-:S07]  /*11700*/  PRMT R56, R56, 0x5410, R54 ;  /* 0x0000541038387816 */ /* 0x000fce0000000036 */
.L_x_9026:
[----:B------:R-:W-:Y:S05]  /*11710*/  BSYNC B1 ;  /* 0x0000000000017941 */ /* 0x000fea0003800000 */
.L_x_9024:
        /* <DEDUP_REMOVED lines=11> */
.L_x_9028:
[----:B------:R-:W-:Y:S01]  /*117d0*/  IMAD.MOV.U32 R7, RZ, RZ, R8 ;  /* 0x000000ffff077224 */ /* 0x000fe200078e0008 */
[----:B------:R-:W-:Y:S01]  /*117e0*/  PRMT R10, R9, 0x7610, R10 ;  /* 0x00007610090a7816 */ /* 0x000fe2000000000a */
[----:B------:R-:W-:Y:S01]  /*117f0*/  IMAD.MOV.U32 R12, RZ, RZ, R15 ;  /* 0x000000ffff0c7224 */ /* 0x000fe200078e000f */
[----:B------:R-:W-:-:S07]  /*11800*/  PRMT R54, R59, 0x7610, R54 ;  /* 0x000076103b367816 */ /* 0x000fce0000000036 */
.L_x_9029:
[----:B------:R-:W-:Y:S05]  /*11810*/  BSYNC B1 ;  /* 0x0000000000017941 */ /* 0x000fea0003800000 */
.L_x_9027:
        /* <DEDUP_REMOVED lines=11> */
.L_x_9031:
[----:B------:R-:W-:Y:S01]  /*118d0*/  IMAD.MOV.U32 R8, RZ, RZ, R7 ;  /* 0x000000ffff087224 */ /* 0x000fe200078e0007 */
[----:B------:R-:W-:Y:S01]  /*118e0*/  PRMT R9, R9, 0x5410, R10 ;  /* 0x0000541009097816 */ /* 0x000fe2000000000a */
[----:B------:R-:W-:Y:S01]  /*118f0*/  IMAD.MOV.U32 R15, RZ, RZ, R14 ;  /* 0x000000ffff0f7224 */ /* 0x000fe200078e000e */
[----:B------:R-:W-:-:S07]  /*11900*/  PRMT R59, R57, 0x7632, R59 ;  /* 0x00007632393b7816 */ /* 0x000fce000000003b */
.L_x_9032:
[----:B------:R-:W-:Y:S05]  /*11910*/  BSYNC B1 ;  /* 0x0000000000017941 */ /* 0x000fea0003800000 */
.L_x_9030:
        /* <DEDUP_REMOVED lines=11> */
.L_x_9034:
[----:B------:R-:W-:Y:S01]  /*119d0*/  IMAD.MOV.U32 R7, RZ, RZ, R8 ;  /* 0x000000ffff077224 */ /* 0x000fe200078e0008 */
[----:B------:R-:W-:Y:S01]  /*119e0*/  PRMT R10, R10, 0x7610, R9 ;  /* 0x000076100a0a7816 */ /* 0x000fe20000000009 */
[----:B------:R-:W-:Y:S01]  /*119f0*/  IMAD.MOV.U32 R14, RZ, RZ, R17 ;  /* 0x000000ffff0e7224 */ /* 0x000fe200078e0011 */
[----:B------:R-:W-:-:S07]  /*11a00*/  PRMT R57, R57, 0x7610, R58 ;  /* 0x0000761039397816 */ /* 0x000fce000000003a */
.L_x_9035:
[----:B------:R-:W-:Y:S05]  /*11a10*/  BSYNC B1 ;  /* 0x0000000000017941 */ /* 0x000fea0003800000 */
.L_x_9033:
        /* <DEDUP_REMOVED lines=11> */
.L_x_9037:
[----:B------:R-:W-:Y:S01]  /*11ad0*/  IMAD.MOV.U32 R8, RZ, RZ, R7 ;  /* 0x000000ffff087224 */ /* 0x000fe200078e0007 */
[----:B------:R-:W-:Y:S01]  /*11ae0*/  PRMT R9, R10, 0x7632, R9 ;  /* 0x000076320a097816 */ /* 0x000fe20000000009 */
[----:B------:R-:W-:Y:S01]  /*11af0*/  IMAD.MOV.U32 R17, RZ, RZ, R16 ;  /* 0x000000ffff117224 */ /* 0x000fe200078e0010 */
[----:B------:R-:W-:-:S07]  /*11b00*/  PRMT R58, R58, 0x5410, R56 ;  /* 0x000054103a3a7816 */ /* 0x000fce0000000038 */
.L_x_9038:
[----:B------:R-:W-:Y:S05]  /*11b10*/  BSYNC B1 ;  /* 0x0000000000017941 */ /* 0x000fea0003800000 */
.L_x_9036:
        /* <DEDUP_REMOVED lines=11> */
.L_x_9040:
[----:B------:R-:W-:Y:S01]  /*11bd0*/  IMAD.MOV.U32 R7, RZ, RZ, R8 ;  /* 0x000000ffff077224 */ /* 0x000fe200078e0008 */
[----:B------:R-:W-:Y:S01]  /*11be0*/  PRMT R10, R9, 0x7610, R10 ;  /* 0x00007610090a7816 */ /* 0x000fe2000000000a */
[----:B------:R-:W-:Y:S01]  /*11bf0*/  IMAD.MOV.U32 R16, RZ, RZ, R19 ;  /* 0x000000ffff107224 */ /* 0x000fe200078e0013 */
[----:B------:R-:W-:-:S07]  /*11c00*/  PRMT R56, R61, 0x7610, R56 ;  /* 0x000076103d387816 */ /* 0x000fce0000000038 */
.L_x_9041:
[----:B------:R-:W-:Y:S05]  /*11c10*/  BSYNC B1 ;  /* 0x0000000000017941 */ /* 0x000fea0003800000 */
.L_x_9039:
        /* <DEDUP_REMOVED lines=11> */
.L_x_9043:
[----:B------:R-:W-:Y:S01]  /*11cd0*/  IMAD.MOV.U32 R8, RZ, RZ, R7 ;  /* 0x000000ffff087224 */ /* 0x000fe200078e0007 */
[----:B------:R-:W-:Y:S01]  /*11ce0*/  PRMT R9, R9, 0x5410, R10 ;  /* 0x0000541009097816 */ /* 0x000fe2000000000a */
[----:B------:R-:W-:Y:S01]  /*11cf0*/  IMAD.MOV.U32 R19, RZ, RZ, R18 ;  /* 0x000000ffff137224 */ /* 0x000fe200078e0012 */
[----:B------:R-:W-:-:S07]  /*11d00*/  PRMT R61, R59, 0x7632, R61 ;  /* 0x000076323b3d7816 */ /* 0x000fce000000003d */
.L_x_9044:
[----:B------:R-:W-:Y:S05]  /*11d10*/  BSYNC B1 ;  /* 0x0000000000017941 */ /* 0x000fea0003800000 */
.L_x_9042:
        /* <DEDUP_REMOVED lines=11> */
.L_x_9046:
[----:B------:R-:W-:Y:S01]  /*11dd0*/  IMAD.MOV.U32 R7, RZ, RZ, R8 ;  /* 0x000000ffff077224 */ /* 0x000fe200078e0008 */
[----:B------:R-:W-:Y:S01]  /*11de0*/  PRMT R10, R10, 0x7610, R9 ;  /* 0x000076100a0a7816 */ /* 0x000fe20000000009 */
[----:B------:R-:W-:Y:S01]  /*11df0*/  IMAD.MOV.U32 R18, RZ, RZ, R21 ;  /* 0x000000ffff127224 */ /* 0x000fe200078e0015 */
[----:B------:R-:W-:-:S07]  /*11e00*/  PRMT R59, R59, 0x7610, R60 ;  /* 0x000076103b3b7816 */ /* 0x000fce000000003c */
.L_x_9047:
[----:B------:R-:W-:Y:S05]  /*11e10*/  BSYNC B1 ;  /* 0x0000000000017941 */ /* 0x000fea0003800000 */
.L_x_9045:
        /* <DEDUP_REMOVED lines=11> */
.L_x_9049:
[----:B------:R-:W-:Y:S01]  /*11ed0*/  IMAD.MOV.U32 R8, RZ, RZ, R7 ;  /* 0x000000ffff087224 */ /* 0x000fe200078e0007 */
[----:B------:R-:W-:Y:S01]  /*11ee0*/  PRMT R9, R10, 0x7632, R9 ;  /* 0x000076320a097816 */ /* 0x000fe20000000009 */
[----:B------:R-:W-:Y:S01]  /*11ef0*/  IMAD.MOV.U32 R21, RZ, RZ, R20 ;  /* 0x000000ffff157224 */ /* 0x000fe200078e0014 */
[----:B------:R-:W-:-:S07]  /*11f00*/  PRMT R60, R60, 0x5410, R58 ;  /* 0x000054103c3c7816 */ /* 0x000fce000000003a */
.L_x_9050:
[----:B------:R-:W-:Y:S05]  /*11f10*/  BSYNC B1 ;  /* 0x0000000000017941 */ /* 0x000fea0003800000 */
.L_x_9048:
        /* <DEDUP_REMOVED lines=11> */
.L_x_9052:
[----:B------:R-:W-:Y:S01]  /*11fd0*/  IMAD.MOV.U32 R7, RZ, RZ, R8 ;  /* 0x000000ffff077224 */ /* 0x000fe200078e0008 */
[----:B------:R-:W-:Y:S01]  /*11fe0*/  PRMT R10, R9, 0x7610, R10 ;  /* 0x00007610090a7816 */ /* 0x000fe2000000000a */
[----:B------:R-:W-:Y:S01]  /*11ff0*/  IMAD.MOV.U32 R20, RZ, RZ, R23 ;  /* 0x000000ffff147224 */ /* 0x000fe200078e0017 */
[----:B------:R-:W-:-:S07]  /*12000*/  PRMT R58, R63, 0x7610, R58 ;  /* 0x000076103f3a7816 */ /* 0x000fce000000003a */
.L_x_9053:
[----:B------:R-:W-:Y:S05]  /*12010*/  BSYNC B1 ;  /* 0x0000000000017941 */ /* 0x000fea0003800000 */
.L_x_9051:
        /* <DEDUP_REMOVED lines=11> */
.L_x_9055:
[----:B------:R-:W-:Y:S01]  /*120d0*/  IMAD.MOV.U32 R8, RZ, RZ, R7 ;  /* 0x000000ffff087224 */ /* 0x000fe200078e0007 */
[----:B------:R-:W-:Y:S01]  /*120e0*/  PRMT R9, R9, 0x5410, R10 ;  /* 0x0000541009097816 */ /* 0x000fe2000000000a */
[----:B------:R-:W-:Y:S01]  /*120f0*/  IMAD.MOV.U32 R23, RZ, RZ, R22 ;  /* 0x000000ffff177224 */ /* 0x000fe200078e0016 */
[----:B------:R-:W-:-:S07]  /*12100*/  PRMT R63, R61, 0x7632, R63 ;  /* 0x000076323d3f7816 */ /* 0x000fce000000003f */
.L_x_9056:
[----:B------:R-:W-:Y:S05]  /*12110*/  BSYNC B1 ;  /* 0x0000000000017941 */ /* 0x000fea0003800000 */
.L_x_9054:
        /* <DEDUP_REMOVED lines=11> */
.L_x_9058:
[----:B------:R-:W-:Y:S01]  /*121d0*/  IMAD.MOV.U32 R7, RZ, RZ, R8 ;  /* 0x000000ffff077224 */ /* 0x000fe200078e0008 */
[----:B------:R-:W-:Y:S01]  /*121e0*/  PRMT R10, R10, 0x7610, R9 ;  /* 0x000076100a0a7816 */ /* 0x000fe20000000009 */
[----:B------:R-:W-:Y:S01]  /*121f0*/  IMAD.MOV.U32 R22, RZ, RZ, R25 ;  /* 0x000000ffff167224 */ /* 0x000fe200078e0019 */
[----:B------:R-:W-:-:S07]  /*12200*/  PRMT R61, R61, 0x5410, R62 ;  /* 0x000054103d3d7816 */ /* 0x000fce000000003e */
.L_x_9059:
[----:B------:R-:W-:Y:S05]  /*12210*/  BSYNC B1 ;  /* 0x0000000000017941 */ /* 0x000fea0003800000 */
.L_x_9057:
        /* <DEDUP_REMOVED lines=11> */
.L_x_9061:
[----:B------:R-:W-:Y:S01]  /*122d0*/  IMAD.MOV.U32 R8, RZ, RZ, R7 ;  /* 0x000000ffff087224 */ /* 0x000fe200078e0007 */
[----:B------:R-:W-:Y:S01]  /*122e0*/  PRMT R9, R10, 0x7632, R9 ;  /* 0x000076320a097816 */ /* 0x000fe20000000009 */
[----:B------:R-:W-:Y:S01]  /*122f0*/  IMAD.MOV.U32 R25, RZ, RZ, R24 ;  /* 0x000000ffff197224 */ /* 0x000fe200078e0018 */
[----:B------:R-:W-:-:S07]  /*12300*/  PRMT R62, R60, 0x7610, R62 ;  /* 0x000076103c3e7816 */ /* 0x000fce000000003e */
.L_x_9062:
[----:B------:R-:W-:Y:S05]  /*12310*/  BSYNC B1 ;  /* 0x0000000000017941 */ /* 0x000fea0003800000 */
.L_x_9060:
        /* <DEDUP_REMOVED lines=11> */
.L_x_9064:
[----:B------:R-:W-:Y:S01]  /*123d0*/  IMAD.MOV.U32 R7, RZ, RZ, R8 ;  /* 0x000000ffff077224 */ /* 0x000fe200078e0008 */
[----:B------:R-:W-:Y:S01]  /*123e0*/  PRMT R9, R9, 0x5410, R9 ;  /* 0x0000541009097816 */ /* 0x000fe20000000009 */
[----:B------:R-:W-:Y:S01]  /*123f0*/  IMAD.MOV.U32 R24, RZ, RZ, R27 ;  /* 0x000000ffff187224 */ /* 0x000fe200078e001b */
[----:B------:R-:W-:-:S07]  /*12400*/  PRMT R60, R51, 0x7632, R60 ;  /* 0x00007632333c7816 */ /* 0x000fce000000003c */
.L_x_9065:
[----:B------:R-:W-:Y:S05]  /*12410*/  BSYNC B1 ;  /* 0x0000000000017941 */ /* 0x000fea0003800000 */
.L_x_9063:
        /* <DEDUP_REMOVED lines=11> */
.L_x_9067:
[----:B------:R-:W-:Y:S01]  /*124d0*/  IMAD.MOV.U32 R8, RZ, RZ, R7 ;  /* 0x000000ffff087224 */ /* 0x000fe200078e0007 */
[----:B------:R-:W-:Y:S01]  /*124e0*/  PRMT R10, R10, 0x7610, R9 ;  /* 0x000076100a0a7816 */ /* 0x000fe20000000009 */
[----:B------:R-:W-:Y:S01]  /*124f0*/  IMAD.MOV.U32 R27, RZ, RZ, R26 ;  /* 0x000000ffff1b7224 */ /* 0x000fe200078e001a */
[----:B------:R-:W-:-:S07]  /*12500*/  PRMT R51, R51, 0x7610, R50 ;  /* 0x0000761033337816 */ /* 0x000fce0000000032 */
.L_x_9068:
[----:B------:R-:W-:Y:S05]  /*12510*/  BSYNC B1 ;  /* 0x0000000000017941 */ /* 0x000fea0003800000 */
.L_x_9066:
        /* <DEDUP_REMOVED lines=11> */
.L_x_9070:
[----:B------:R-:W-:Y:S01]  /*125d0*/  IMAD.MOV.U32 R7, RZ, RZ, R8 ;  /* 0x000000ffff077224 */ /* 0x000fe200078e0008 */
[----:B------:R-:W-:Y:S01]  /*125e0*/  PRMT R9, R9, 0x7610, R10 ;  /* 0x0000761009097816 */ /* 0x000fe2000000000a */
[----:B------:R-:W-:Y:S01]  /*125f0*/  IMAD.MOV.U32 R26, RZ, RZ, R29 ;  /* 0x000000ffff1a7224 */ /* 0x000fe200078e001d */
[----:B------:R-:W-:-:S07]  /*12600*/  PRMT R50, R50, 0x7610, R62 ;  /* 0x0000761032327816 */ /* 0x000fce000000003e */
.L_x_9071:
[----:B------:R-:W-:Y:S05]  /*12610*/  BSYNC B1 ;  /* 0x0000000000017941 */ /* 0x000fea0003800000 */
.L_x_9069:
        /* <DEDUP_REMOVED lines=11> */
.L_x_9073:
[----:B------:R-:W-:Y:S01]  /*126d0*/  IMAD.MOV.U32 R8, RZ, RZ, R7 ;  /* 0x000000ffff087224 */ /* 0x000fe200078e0007 */
[----:B------:R-:W-:Y:S01]  /*126e0*/  PRMT R9, R9, 0x7632, R9 ;  /* 0x0000763209097816 */ /* 0x000fe20000000009 */
[----:B------:R-:W-:Y:S01]  /*126f0*/  IMAD.MOV.U32 R29, RZ, RZ, R28 ;  /* 0x000000ffff1d7224 */ /* 0x000fe200078e001c */
[----:B------:R-:W-:-:S07]  /*12700*/  PRMT R62, R62, 0x5410, R50 ;  /* 0x000054103e3e7816 */ /* 0x000fce0000000032 */
.L_x_9074:
[----:B------:R-:W-:Y:S05]  /*12710*/  BSYNC B1 ;  /* 0x0000000000017941 */ /* 0x000fea0003800000 */
.L_x_9072:
        /* <DEDUP_REMOVED lines=11> */
.L_x_9076:
[----:B------:R-:W-:Y:S01]  /*127d0*/  IMAD.MOV.U32 R7, RZ, RZ, R8 ;  /* 0x000000ffff077224 */ /* 0x000fe200078e0008 */
[----:B------:R-:W-:Y:S01]  /*127e0*/  PRMT R10, R9, 0x7610, R10 ;  /* 0x00007610090a7816 */ /* 0x000fe2000000000a */
[----:B------:R-:W-:Y:S01]  /*127f0*/  IMAD.MOV.U32 R28, RZ, RZ, R31 ;  /* 0x000000ffff1c7224 */ /* 0x000fe200078e001f */
[----:B------:R-:W-:-:S07]  /*12800*/  PRMT R50, R53, 0x7610, R50 ;  /* 0x0000761035327816 */ /* 0x000fce0000000032 */
.L_x_9077:
[----:B------:R-:W-:Y:S05]  /*12810*/  BSYNC B1 ;  /* 0x0000000000017941 */ /* 0x000fea0003800000 */
.L_x_9075:
        /* <DEDUP_REMOVED lines=11> */
.L_x_9079:
[----:B------:R-:W-:Y:S01]  /*128d0*/  IMAD.MOV.U32 R8, RZ, RZ, R7 ;  /* 0x000000ffff087224 */ /* 0x000fe200078e0007 */
[----:B------:R-:W-:Y:S01]  /*128e0*/  PRMT R9, R9, 0x5410, R10 ;  /* 0x0000541009097816 */ /* 0x000fe2000000000a */
[----:B------:R-:W-:Y:S01]  /*128f0*/  IMAD.MOV.U32 R31, RZ, RZ, R30 ;  /* 0x000000ffff1f7224 */ /* 0x000fe200078e001e */
[----:B------:R-:W-:-:S07]  /*12900*/  PRMT R53, R51, 0x7610, R53 ;  /* 0x0000761033357816 */ /* 0x000fce0000000035 */
.L_x_9080:
[----:B------:R-:W-:Y:S05]  /*12910*/  BSYNC B1 ;  /* 0x0000000000017941 */ /* 0x000fea0003800000 */
.L_x_9078:
        /* <DEDUP_REMOVED lines=11> */
.L_x_9082:
[----:B------:R-:W-:Y:S01]  /*129d0*/  IMAD.MOV.U32 R30, RZ, RZ, R33 ;  /* 0x000000ffff1e7224 */ /* 0x000fe200078e0021 */
[----:B------:R-:W-:Y:S01]  /*129e0*/  PRMT R10, R10, 0x7610, R9 ;  /* 0x000076100a0a7816 */ /* 0x000fe20000000009 */
[----:B------:R-:W-:Y:S01]  /*129f0*/  IMAD.MOV.U32 R7, RZ, RZ, R8 ;  /* 0x000000ffff077224 */ /* 0x000fe200078e0008 */
[----:B------:R-:W-:-:S07]  /*12a00*/  PRMT R51, R52, 0x7610, R51 ;  /* 0x0000761034337816 */ /* 0x000fce0000000033 */
.L_x_9083:
[----:B------:R-:W-:Y:S05]  /*12a10*/  BSYNC B1 ;  /* 0x0000000000017941 */ /* 0x000fea0003800000 */
.L_x_9081:
[----:B------:R-:W-:Y:S01]  /*12a20*/  HSETP2.GT.AND P0, PT, R10.H1_H1, R52.H1_H1, PT ;  /* 0x300000340a007234 */ /* 0x000fe20003f04c00 */
[----:B------:R-:W-:Y:S04]  /*12a30*/  BSSY B1, `(.L_x_9084) ;  /* 0x000000d000017945 */ /* 0x000fe80003800000 */
[----:B------:R-:W-:-:S13]  /*12a40*/  ISETP.EQ.OR P0, PT, R64, -0x1, P0 ;  /* 0xffffffff4000780c */ /* 0x000fda0000702670 */
[----:B------:R-:W-:Y:S05]  /*12a50*/  @P0 BRA `(.L_x_9085) ;  /* 0x0000000000180947 */ /* 0x000fea0003800000 */
[----:B------:R-:W-:Y:S01]  /*12a60*/  ISETP.GE.AND P0, PT, R7, R64, PT ;  /* 0x000000400700720c */ /* 0x000fe20003f06270 */
[----:B------:R-:W-:Y:S01]  /*12a70*/  IMAD.MOV.U32 R33, RZ, RZ, R7 ;  /* 0x000000ffff217224 */ /* 0x000fe200078e0007 */
[----:B------:R-:W-:-:S11]  /*12a80*/  PRMT R53, R53, 0x7610, R52 ;  /* 0x0000761035357816 */ /* 0x000fd60000000034 */
[----:B------:R-:W-:Y:S02]  /*12a90*/  HSETP2.NEU.OR P0, PT, R10.H1_H1, R52.H1_H1, P0 ;  /* 0x300000340a007234 */ /* 0x000fe4000070dc20 */
[----:B------:R-:W-:-:S11]  /*12aa0*/  PRMT R52, R10, 0x7632, R52 ;  /* 0x000076320a347816 */ /* 0x000fd60000000034 */
[----:B------:R-:W-:Y:S05]  /*12ab0*/  @P0 BRA `(.L_x_9086) ;  /* 0x0000000000100947 */ /* 0x000fea0003800000 */
.L_x_9085:
[----:B------:R-:W-:Y:S01]  /*12ac0*/  IMAD.MOV.U32 R33, RZ, RZ, R64 ;  /* 0x000000ffff217224 */ /* 0x000fe200078e0040 */
[--C-:B------:R-:W-:Y:S01]  /*12ad0*/  PRMT R52, R52, 0x7632, R10.reuse ;  /* 0x0000763234347816 */ /* 0x100fe2000000000a */
[----:B------:R-:W-:Y:S01]  /*12ae0*/  IMAD.MOV.U32 R64, RZ, RZ, R7 ;  /* 0x000000ffff407224 */ /* 0x000fe200078e0007 */
[----:B------:R-:W-:-:S07]  /*12af0*/  PRMT R53, R53, 0x7610, R10 ;  /* 0x0000761035357816 */ /* 0x000fce000000000a */
.L_x_9086:
[----:B------:R-:W-:Y:S05]  /*12b00*/  BSYNC B1 ;  /* 0x0000000000017941 */ /* 0x000fea0003800000 */
.L_x_9084:
        /* <DEDUP_REMOVED lines=8> */
[----:B------:R-:W-:Y:S04]  /*12b90*/  LDS.128 R36, [UR4+0x2e0] ;  /* 0x0002e004ff247984 */ /* 0x000fe80008000c00 */
        /* <DEDUP_REMOVED lines=29> */
[----:B-1----:R1:W-:Y:S04]  /*12d70*/  STL.64 [R1+0xa0], R8 ;  /* 0x0000a00801007387 */ /* 0x0023e80000100a00 */
[----:B------:R-:W-:Y:S04]  /*12d80*/  STL.64 [R1+0x88], R38 ;  /* 0x0000882601007387 */ /* 0x000fe80000100a00 */
[----:B0-----:R-:W-:Y:S04]  /*12d90*/  STL.64 [R1+0xb0], R4 ;  /* 0x0000b00401007387 */ /* 0x001fe80000100a00 */
[----:B------:R-:W0:Y:S01]  /*12da0*/  LDS.64 R4, [UR4+0x320] ;  /* 0x00032004ff047984 */ /* 0x000e220008000a00 */
[----:B--2---:R-:W-:-:S04]  /*12db0*/  FSETP.GT.FTZ.AND P0, PT, R32, R46, PT ;  /* 0x0000002e2000720b */ /* 0x004fc80003f14000 */
[----:B-1----:R-:W-:Y:S02]  /*12dc0*/  FSEL R8, R46, R32, P0 ;  /* 0x000000202e087208 */ /* 0x002fe40000000000 */
[----:B------:R-:W-:-:S05]  /*12dd0*/  FSEL R37, R32, R46, P0 ;  /* 0x0000002e20257208 */ /* 0x000fca0000000000 */
[----:B------:R-:W-:-:S04]  /*12de0*/  FADD.FTZ R8, -R37, R8 ;  /* 0x0000000825087221 */ /* 0x000fc80000010100 */
[----:B------:R-:W-:Y:S01]  /*12df0*/  FMUL.FTZ R36, R8, 1.4426950216293334961 ;  /* 0x3fb8aa3b08247820 */ /* 0x000fe20000410000 */
[----:B------:R-:W-:Y:S05]  /*12e00*/  STL.64 [R1+0xa8], R10 ;  /* 0x0000a80a01007387 */ /* 0x000fea0000100a00 */
[----:B------:R-:W1:Y:S01]  /*12e10*/  MUFU.EX2 R36, R36 ;  /* 0x0000002400247308 */ /* 0x000e620000000800 */
[----:B------:R-:W-:Y:S01]  /*12e20*/  FADD.FTZ R65, R66, R65 ;  /* 0x0000004142417221 */ /* 0x000fe20000010000 */
[----:B------:R2:W-:Y:S04]  /*12e30*/  STL.64 [R1+0xb8], R6 ;  /* 0x0000b80601007387 */ /* 0x0005e80000100a00 */
[----:B0-----:R0:W-:Y:S01]  /*12e40*/  STL.64 [R1+0xc0], R4 ;  /* 0x0000c00401007387 */ /* 0x0011e20000100a00 */
[----:B--2---:R-:W-:Y:S01]  /*12e50*/  IMAD.MOV.U32 R7, RZ, RZ, RZ ;  /* 0x000000ffff077224 */ /* 0x004fe200078e00ff */
[----:B0-----:R-:W-:Y:S01]  /*12e60*/  FSEL R5, R47, R65, P0 ;  /* 0x000000412f057208 */ /* 0x001fe20000000000 */
[----:B------:R-:W-:Y:S01]  /*12e70*/  IMAD.MOV.U32 R4, RZ, RZ, R1 ;  /* 0x000000ffff047224 */ /* 0x000fe200078e0001 */
[----:B------:R-:W-:-:S03]  /*12e80*/  FSEL R47, R65, R47, P0 ;  /* 0x0000002f412f7208 */ /* 0x000fc60000000000 */
[----:B-1----:R-:W-:Y:S01]  /*12e90*/  FMUL.FTZ R36, R5, R36 ;  /* 0x0000002405247220 */ /* 0x002fe20000410000 */
[----:B------:R-:W-:-:S07]  /*12ea0*/  IMAD.MOV.U32 R5, RZ, RZ, R4 ;  /* 0x000000ffff057224 */ /* 0x000fce00078e0004 */
.L_x_9181:
        /* <DEDUP_REMOVED lines=20> */
.L_x_9089:
[----:B------:R-:W-:Y:S01]  /*12ff0*/  IMAD.MOV.U32 R8, RZ, RZ, R45 ;  /* 0x000000ffff087224 */ /* 0x000fe200078e002d */
[----:B------:R-:W-:Y:S01]  /*13000*/  PRMT R9, R9, 0x7610, R0 ;  /* 0x0000761009097816 */ /* 0x000fe20000000000 */
[----:B------:R-:W-:Y:S01]  /*13010*/  IMAD.MOV.U32 R45, RZ, RZ, R44 ;  /* 0x000000ffff2d7224 */ /* 0x000fe200078e002c */
[----:B------:R-:W-:-:S07]  /*13020*/  PRMT R0, R0, 0x7610, R48 ;  /* 0x0000761000007816 */ /* 0x000fce0000000030 */
.L_x_9090:
[----:B------:R-:W-:Y:S05]  /*13030*/  BSYNC B1 ;  /* 0x0000000000017941 */ /* 0x000fea0003800000 */
.L_x_9088:
        /* <DEDUP_REMOVED lines=11> */
.L_x_9092:
[----:B------:R-:W-:Y:S01]  /*130f0*/  IMAD.MOV.U32 R6, RZ, RZ, R8 ;  /* 0x000000ffff067224 */ /* 0x000fe200078e0008 */
[----:B------:R-:W-:Y:S01]  /*13100*/  PRMT R9, R9, 0x7632, R9 ;  /* 0x0000763209097816 */ /* 0x000fe20000000009 */
[----:B------:R-:W-:Y:S01]  /*13110*/  IMAD.MOV.U32 R44, RZ, RZ, R43 ;  /* 0x000000ffff2c7224 */ /* 0x000fe200078e002b */
[----:B------:R-:W-:-:S07]  /*13120*/  PRMT R48, R48, 0x5410, R48 ;  /* 0x0000541030307816 */ /* 0x000fce0000000030 */
.L_x_9093:
[----:B------:R-:W-:Y:S05]  /*13130*/  BSYNC B1 ;  /* 0x0000000000017941 */ /* 0x000fea0003800000 */
.L_x_9091:
        /* <DEDUP_REMOVED lines=11> */
.L_x_9095:
[----:B------:R-:W-:Y:S01]  /*131f0*/  IMAD.MOV.U32 R8, RZ, RZ, R6 ;  /* 0x000000ffff087224 */ /* 0x000fe200078e0006 */
[----:B------:R-:W-:Y:S01]  /*13200*/  PRMT R10, R9, 0x7610, R10 ;  /* 0x00007610090a7816 */ /* 0x000fe2000000000a */
[----:B------:R-:W-:Y:S01]  /*13210*/  IMAD.MOV.U32 R43, RZ, RZ, R42 ;  /* 0x000000ffff2b7224 */ /* 0x000fe200078e002a */
[----:B------:R-:W-:-:S07]  /*13220*/  PRMT R48, R49, 0x7610, R48 ;  /* 0x0000761031307816 */ /* 0x000fce0000000030 */
.L_x_9096:
[----:B------:R-:W-:Y:S05]  /*13230*/  BSYNC B1 ;  /* 0x0000000000017941 */ /* 0x000fea0003800000 */
.L_x_9094:
        /* <DEDUP_REMOVED lines=11> */
.L_x_9098:
[----:B------:R-:W-:Y:S01]  /*132f0*/  IMAD.MOV.U32 R6, RZ, RZ, R8 ;  /* 0x000000ffff067224 */ /* 0x000fe200078e0008 */
[----:B------:R-:W-:Y:S01]  /*13300*/  PRMT R9, R10, 0x7610, R9 ;  /* 0x000076100a097816 */ /* 0x000fe20000000009 */
[----:B------:R-:W-:Y:S01]  /*13310*/  IMAD.MOV.U32 R42, RZ, RZ, R41 ;  /* 0x000000ffff2a7224 */ /* 0x000fe200078e0029 */
[----:B------:R-:W-:-:S07]  /*13320*/  PRMT R49, R55, 0x7610, R49 ;  /* 0x0000761037317816 */ /* 0x000fce0000000031 */
.L_x_9099:
[----:B------:R-:W-:Y:S05]  /*13330*/  BSYNC B1 ;  /* 0x0000000000017941 */ /* 0x000fea0003800000 */
.L_x_9097:
        /* <DEDUP_REMOVED lines=11> */
.L_x_9101:
[----:B------:R-:W-:Y:S01]  /*133f0*/  IMAD.MOV.U32 R8, RZ, RZ, R6 ;  /* 0x000000ffff087224 */ /* 0x000fe200078e0006 */
[----:B------:R-:W-:Y:S01]  /*13400*/  PRMT R9, R9, 0x5410, R9 ;  /* 0x0000541009097816 */ /* 0x000fe20000000009 */
[----:B------:R-:W-:Y:S01]  /*13410*/  IMAD.MOV.U32 R41, RZ, RZ, R40 ;  /* 0x000000ffff297224 */ /* 0x000fe200078e0028 */
[----:B------:R-:W-:-:S07]  /*13420*/  PRMT R55, R49, 0x7632, R55 ;  /* 0x0000763231377816 */ /* 0x000fce0000000037 */
.L_x_9102:
[----:B------:R-:W-:Y:S05]  /*13430*/  BSYNC B1 ;  /* 0x0000000000017941 */ /* 0x000fea0003800000 */
.L_x_9100:
        /* <DEDUP_REMOVED lines=11> */
.L_x_9104:
[----:B------:R-:W-:Y:S01]  /*134f0*/  IMAD.MOV.U32 R6, RZ, RZ, R8 ;  /* 0x000000ffff067224 */ /* 0x000fe200078e0008 */
[----:B------:R-:W-:Y:S01]  /*13500*/  PRMT R10, R10, 0x7610, R9 ;  /* 0x000076100a0a7816 */ /* 0x000fe20000000009 */
[----:B------:R-:W-:Y:S01]  /*13510*/  IMAD.MOV.U32 R40, RZ, RZ, R35 ;  /* 0x000000ffff287224 */ /* 0x000fe200078e0023 */
[----:B------:R-:W-:-:S07]  /*13520*/  PRMT R49, R49, 0x7610, R54 ;  /* 0x0000761031317816 */ /* 0x000fce0000000036 */
.L_x_9105:
[----:B------:R-:W-:Y:S05]  /*13530*/  BSYNC B1 ;  /* 0x0000000000017941 */ /* 0x000fea0003800000 */
.L_x_9103:
        /* <DEDUP_REMOVED lines=11> */
.L_x_9107:
[----:B------:R-:W-:Y:S01]  /*135f0*/  IMAD.MOV.U32 R8, RZ, RZ, R6 ;  /* 0x000000ffff087224 */ /* 0x000fe200078e0006 */
[----:B------:R-:W-:Y:S01]  /*13600*/  PRMT R9, R10, 0x7632, R9 ;  /* 0x000076320a097816 */ /* 0x000fe20000000009 */
[----:B------:R-:W-:Y:S01]  /*13610*/  IMAD.MOV.U32 R35, RZ, RZ, R34 ;  /* 0x000000ffff237224 */ /* 0x000fe200078e0022 */
[----:B------:R-:W-:-:S07]  /*13620*/  PRMT R54, R54, 0x5410, R0 ;  /* 0x0000541036367816 */ /* 0x000fce0000000000 */
.L_x_9108:
[----:B------:R-:W-:Y:S05]  /*13630*/  BSYNC B1 ;  /* 0x0000000000017941 */ /* 0x000fea0003800000 */
.L_x_9106:
        /* <DEDUP_REMOVED lines=11> */
.L_x_9110:
[----:B------:R-:W-:Y:S01]  /*136f0*/  IMAD.MOV.U32 R6, RZ, RZ, R8 ;  /* 0x000000ffff067224 */ /* 0x000fe200078e0008 */
[----:B------:R-:W-:Y:S01]  /*13700*/  PRMT R10, R9, 0x7610, R10 ;  /* 0x00007610090a7816 */ /* 0x000fe2000000000a */
[----:B------:R-:W-:Y:S01]  /*13710*/  IMAD.MOV.U32 R34, RZ, RZ, R3 ;  /* 0x000000ffff227224 */ /* 0x000fe200078e0003 */
[----:B------:R-:W-:-:S07]  /*13720*/  PRMT R0, R57, 0x7610, R0 ;  /* 0x0000761039007816 */ /* 0x000fce0000000000 */
.L_x_9111:
[----:B------:R-:W-:Y:S05]  /*13730*/  BSYNC B1 ;  /* 0x0000000000017941 */ /* 0x000fea0003800000 */
.L_x_9109:
        /* <DEDUP_REMOVED lines=11> */
.L_x_9113:
[----:B------:R-:W-:Y:S01]  /*137f0*/  IMAD.MOV.U32 R8, RZ, RZ, R6 ;  /* 0x000000ffff087224 */ /* 0x000fe200078e0006 */
[----:B------:R-:W-:Y:S01]  /*13800*/  PRMT R9, R9, 0x5410, R10 ;  /* 0x0000541009097816 */ /* 0x000fe2000000000a */
[----:B------:R-:W-:Y:S01]  /*13810*/  IMAD.MOV.U32 R3, RZ, RZ, R2 ;  /* 0x000000ffff037224 */ /* 0x000fe200078e0002 */
[----:B------:R-:W-:-:S07]  /*13820*/  PRMT R57, R55, 0x7632, R57 ;  /* 0x0000763237397816 */ /* 0x000fce0000000039 */
.L_x_9114:
[----:B------:R-:W-:Y:S05]  /*13830*/  BSYNC B1 ;  /* 0x0000000000017941 */ /* 0x000fea0003800000 */
.L_x_9112:
        /* <DEDUP_REMOVED lines=11> */
.L_x_9116:
[----:B------:R-:W-:Y:S01]  /*138f0*/  IMAD.MOV.U32 R6, RZ, RZ, R8 ;  /* 0x000000ffff067224 */ /* 0x000fe200078e0008 */
[----:B------:R-:W-:Y:S01]  /*13900*/  PRMT R10, R10, 0x7610, R9 ;  /* 0x000076100a0a7816 */ /* 0x000fe20000000009 */
[----:B------:R-:W-:Y:S01]  /*13910*/  IMAD.MOV.U32 R2, RZ, RZ, R13 ;  /* 0x000000ffff027224 */ /* 0x000fe200078e000d */
[----:B------:R-:W-:-:S07]  /*13920*/  PRMT R55, R55, 0x7610, R56 ;  /* 0x0000761037377816 */ /* 0x000fce0000000038 */
.L_x_9117:
[----:B------:R-:W-:Y:S05]  /*13930*/  BSYNC B1 ;  /* 0x0000000000017941 */ /* 0x000fea0003800000 */
.L_x_9115:
        /* <DEDUP_REMOVED lines=11> */
.L_x_9119:
[----:B------:R-:W-:Y:S01]  /*139f0*/  IMAD.MOV.U32 R8, RZ, RZ, R6 ;  /* 0x000000ffff087224 */ /* 0x000fe200078e0006 */
[----:B------:R-:W-:Y:S01]  /*13a00*/  PRMT R9, R10, 0x7632, R9 ;  /* 0x000076320a097816 */ /* 0x000fe20000000009 */
[----:B------:R-:W-:Y:S01]  /*13a10*/  IMAD.MOV.U32 R13, RZ, RZ, R12 ;  /* 0x000000ffff0d7224 */ /* 0x000fe200078e000c */
[----:B------:R-:W-:-:S07]  /*13a20*/  PRMT R56, R56, 0x5410, R54 ;  /* 0x0000541038387816 */ /* 0x000fce0000000036 */
.L_x_9120:
[----:B------:R-:W-:Y:S05]  /*13a30*/  BSYNC B1 ;  /* 0x0000000000017941 */ /* 0x000fea0003800000 */
.L_x_9118:
        /* <DEDUP_REMOVED lines=11> */
.L_x_9122:
[----:B------:R-:W-:Y:S01]  /*13af0*/  IMAD.MOV.U32 R6, RZ, RZ, R8 ;  /* 0x000000ffff067224 */ /* 0x000fe200078e0008 */
[----:B------:R-:W-:Y:S01]  /*13b00*/  PRMT R10, R9, 0x7610, R10 ;  /* 0x00007610090a7816 */ /* 0x000fe2000000000a */
[----:B------:R-:W-:Y:S01]  /*13b10*/  IMAD.MOV.U32 R12, RZ, RZ, R15 ;  /* 0x000000ffff0c7224 */ /* 0x000fe200078e000f */
[----:B------:R-:W-:-:S07]  /*13b20*/  PRMT R54, R59, 0x7610, R54 ;  /* 0x000076103b367816 */ /* 0x000fce0000000036 */
.L_x_9123:
[----:B------:R-:W-:Y:S05]  /*13b30*/  BSYNC B1 ;  /* 0x0000000000017941 */ /* 0x000fea0003800000 */
.L_x_9121:
        /* <DEDUP_REMOVED lines=11> */
.L_x_9125:
[----:B------:R-:W-:Y:S01]  /*13bf0*/  IMAD.MOV.U32 R8, RZ, RZ, R6 ;  /* 0x000000ffff087224 */ /* 0x000fe200078e0006 */
[----:B------:R-:W-:Y:S01]  /*13c00*/  PRMT R9, R9, 0x5410, R10 ;  /* 0x0000541009097816 */ /* 0x000fe2000000000a */
[----:B------:R-:W-:Y:S01]  /*13c10*/  IMAD.MOV.U32 R15, RZ, RZ, R14 ;  /* 0x000000ffff0f7224 */ /* 0x000fe200078e000e */
[----:B------:R-:W-:-:S07]  /*13c20*/  PRMT R59, R57, 0x7632, R59 ;  /* 0x00007632393b7816 */ /* 0x000fce000000003b */
.L_x_9126:
[----:B------:R-:W-:Y:S05]  /*13c30*/  BSYNC B1 ;  /* 0x0000000000017941 */ /* 0x000fea0003800000 */
.L_x_9124:
        /* <DEDUP_REMOVED lines=11> */
.L_x_9128:
[----:B------:R-:W-:Y:S01]  /*13cf0*/  IMAD.MOV.U32 R6, RZ, RZ, R8 ;  /* 0x000000ffff067224 */ /* 0x000fe200078e0008 */
[----:B------:R-:W-:Y:S01]  /*13d00*/  PRMT R10, R10, 0x7610, R9 ;  /* 0x000076100a0a7816 */ /* 0x000fe20000000009 */
[----:B------:R-:W-:Y:S01]  /*13d10*/  IMAD.MOV.U32 R14, RZ, RZ, R17 ;  /* 0x000000ffff0e7224 */ /* 0x000fe200078e0011 */
[----:B------:R-:W-:-:S07]  /*13d20*/  PRMT R57, R57, 0x7610, R58 ;  /* 0x0000761039397816 */ /* 0x000fce000000003a */
.L_x_9129:
[----:B------:R-:W-:Y:S05]  /*13d30*/  BSYNC B1 ;  /* 0x0000000000017941 */ /* 0x000fea0003800000 */
.L_x_9127:
        /* <DEDUP_REMOVED lines=11> */
.L_x_9131:
[----:B------:R-:W-:Y:S01]  /*13df0*/  IMAD.MOV.U32 R8, RZ, RZ, R6 ;  /* 0x000000ffff087224 */ /* 0x000fe200078e0006 */
[----:B------:R-:W-:Y:S01]  /*13e00*/  PRMT R9, R10, 0x7632, R9 ;  /* 0x000076320a097816 */ /* 0x000fe20000000009 */
[----:B------:R-:W-:Y:S01]  /*13e10*/  IMAD.MOV.U32 R17, RZ, RZ, R16 ;  /* 0x000000ffff117224 */ /* 0x000fe200078e0010 */
[----:B------:R-:W-:-:S07]  /*13e20*/  PRMT R58, R58, 0x5410, R56 ;  /* 0x000054103a3a7816 */ /* 0x000fce0000000038 */
.L_x_9132:
[----:B------:R-:W-:Y:S05]  /*13e30*/  BSYNC B1 ;  /* 0x0000000000017941 */ /* 0x000fea0003800000 */
.L_x_9130:
        /* <DEDUP_REMOVED lines=11> */
.L_x_9134:
[----:B------:R-:W-:Y:S01]  /*13ef0*/  IMAD.MOV.U32 R6, RZ, RZ, R8 ;  /* 0x000000ffff067224 */ /* 0x000fe200078e0008 */
[----:B------:R-:W-:Y:S01]  /*13f00*/  PRMT R10, R9, 0x7610, R10 ;  /* 0x00007610090a7816 */ /* 0x000fe2000000000a */
[----:B------:R-:W-:Y:S01]  /*13f10*/  IMAD.MOV.U32 R16, RZ, RZ, R19 ;  /* 0x000000ffff107224 */ /* 0x000fe200078e0013 */
[----:B------:R-:W-:-:S07]  /*13f20*/  PRMT R56, R61, 0x7610, R56 ;  /* 0x000076103d387816 */ /* 0x000fce0000000038 */
.L_x_9135:
[----:B------:R-:W-:Y:S05]  /*13f30*/  BSYNC B1 ;  /* 0x0000000000017941 */ /* 0x000fea0003800000 */
.L_x_9133:
        /* <DEDUP_REMOVED lines=11> */
.L_x_9137:
[----:B------:R-:W-:Y:S01]  /*13ff0*/  IMAD.MOV.U32 R8, RZ, RZ, R6 ;  /* 0x000000ffff087224 */ /* 0x000fe200078e0006 */
[----:B------:R-:W-:Y:S01]  /*14000*/  PRMT R9, R9, 0x5410, R10 ;  /* 0x0000541009097816 */ /* 0x000fe2000000000a */
[----:B------:R-:W-:Y:S01]  /*14010*/  IMAD.MOV.U32 R19, RZ, RZ, R18 ;  /* 0x000000ffff137224 */ /* 0x000fe200078e0012 */
[----:B------:R-:W-:-:S07]  /*14020*/  PRMT R61, R59, 0x7632, R61 ;  /* 0x000076323b3d7816 */ /* 0x000fce000000003d */
.L_x_9138:
[----:B------:R-:W-:Y:S05]  /*14030*/  BSYNC B1 ;  /* 0x0000000000017941 */ /* 0x000fea0003800000 */
.L_x_9136:
        /* <DEDUP_REMOVED lines=11> */
.L_x_9140:
[----:B------:R-:W-:Y:S01]  /*140f0*/  IMAD.MOV.U32 R6, RZ, RZ, R8 ;  /* 0x000000ffff067224 */ /* 0x000fe200078e0008 */
[----:B------:R-:W-:Y:S01]  /*14100*/  PRMT R10, R10, 0x7610, R9 ;  /* 0x000076100a0a7816 */ /* 0x000fe20000000009 */
[----:B------:R-:W-:Y:S01]  /*14110*/  IMAD.MOV.U32 R18, RZ, RZ, R21 ;  /* 0x000000ffff127224 */ /* 0x000fe200078e0015 */
[----:B------:R-:W-:-:S07]  /*14120*/  PRMT R59, R59, 0x7610, R60 ;  /* 0x000076103b3b7816 */ /* 0x000fce000000003c */
.L_x_9141:
[----:B------:R-:W-:Y:S05]  /*14130*/  BSYNC B1 ;  /* 0x0000000000017941 */ /* 0x000fea0003800000 */
.L_x_9139:
        /* <DEDUP_REMOVED lines=11> */
.L_x_9143:
[----:B------:R-:W-:Y:S01]  /*141f0*/  IMAD.MOV.U32 R8, RZ, RZ, R6 ;  /* 0x000000ffff087224 */ /* 0x000fe200078e0006 */
[----:B------:R-:W-:Y:S01]  /*14200*/  PRMT R9, R10, 0x7632, R9 ;  /* 0x000076320a097816 */ /* 0x000fe20000000009 */
[----:B------:R-:W-:Y:S01]  /*14210*/  IMAD.MOV.U32 R21, RZ, RZ, R20 ;  /* 0x000000ffff157224 */ /* 0x000fe200078e0014 */
[----:B------:R-:W-:-:S07]  /*14220*/  PRMT R60, R60, 0x5410, R58 ;  /* 0x000054103c3c7816 */ /* 0x000fce000000003a */
.L_x_9144:
[----:B------:R-:W-:Y:S05]  /*14230*/  BSYNC B1 ;  /* 0x0000000000017941 */ /* 0x000fea0003800000 */
.L_x_9142:
        /* <DEDUP_REMOVED lines=11> */
.L_x_9146:
[----:B------:R-:W-:Y:S01]  /*142f0*/  IMAD.MOV.U32 R6, RZ, RZ, R8 ;  /* 0x000000ffff067224 */ /* 0x000fe200078e0008 */
[----:B------:R-:W-:Y:S01]  /*14300*/  PRMT R10, R9, 0x7610, R10 ;  /* 0x00007610090a7816 */ /* 0x000fe2000000000a */
[----:B------:R-:W-:Y:S01]  /*14310*/  IMAD.MOV.U32 R20, RZ, RZ, R23 ;  /* 0x000000ffff147224 */ /* 0x000fe200078e0017 */
[----:B------:R-:W-:-:S07]  /*14320*/  PRMT R58, R63, 0x7610, R58 ;  /* 0x000076103f3a7816 */ /* 0x000fce000000003a */
.L_x_9147:
[----:B------:R-:W-:Y:S05]  /*14330*/  BSYNC B1 ;  /* 0x0000000000017941 */ /* 0x000fea0003800000 */
.L_x_9145:
        /* <DEDUP_REMOVED lines=11> */
.L_x_9149:
[----:B------:R-:W-:Y:S01]  /*143f0*/  IMAD.MOV.U32 R8, RZ, RZ, R6 ;  /* 0x000000ffff087224 */ /* 0x000fe200078e0006 */
[----:B------:R-:W-:Y:S01]  /*14400*/  PRMT R9, R9, 0x5410, R10 ;  /* 0x0000541009097816 */ /* 0x000fe2000000000a */
[----:B------:R-:W-:Y:S01]  /*14410*/  IMAD.MOV.U32 R23, RZ, RZ, R22 ;  /* 0x000000ffff177224 */ /* 0x000fe200078e0016 */
[----:B------:R-:W-:-:S07]  /*14420*/  PRMT R63, R61, 0x7632, R63 ;  /* 0x000076323d3f7816 */ /* 0x000fce000000003f */
.L_x_9150:
[----:B------:R-:W-:Y:S05]  /*14430*/  BSYNC B1 ;  /* 0x0000000000017941 */ /* 0x000fea0003800000 */
.L_x_9148:
        /* <DEDUP_REMOVED lines=11> */
.L_x_9152:
[----:B------:R-:W-:Y:S01]  /*144f0*/  IMAD.MOV.U32 R6, RZ, RZ, R8 ;  /* 0x000000ffff067224 */ /* 0x000fe200078e0008 */
[----:B------:R-:W-:Y:S01]  /*14500*/  PRMT R10, R10, 0x7610, R9 ;  /* 0x000076100a0a7816 */ /* 0x000fe20000000009 */
[----:B------:R-:W-:Y:S01]  /*14510*/  IMAD.MOV.U32 R22, RZ, RZ, R25 ;  /* 0x000000ffff167224 */ /* 0x000fe200078e0019 */
[----:B------:R-:W-:-:S07]  /*14520*/  PRMT R61, R61, 0x5410, R62 ;  /* 0x000054103d3d7816 */ /* 0x000fce000000003e */
.L_x_9153:
[----:B------:R-:W-:Y:S05]  /*14530*/  BSYNC B1 ;  /* 0x0000000000017941 */ /* 0x000fea0003800000 */
.L_x_9151:
        /* <DEDUP_REMOVED lines=11> */
.L_x_9155:
[----:B------:R-:W-:Y:S01]  /*145f0*/  IMAD.MOV.U32 R8, RZ, RZ, R6 ;  /* 0x000000ffff087224 */ /* 0x000fe200078e0006 */
[----:B------:R-:W-:Y:S01]  /*14600*/  PRMT R9, R10, 0x7632, R9 ;  /* 0x000076320a097816 */ /* 0x000fe20000000009 */
[----:B------:R-:W-:Y:S01]  /*14610*/  IMAD.MOV.U32 R25, RZ, RZ, R24 ;  /* 0x000000ffff197224 */ /* 0x000fe200078e0018 */
[----:B------:R-:W-:-:S07]  /*14620*/  PRMT R62, R60, 0x7610, R62 ;  /* 0x000076103c3e7816 */ /* 0x000fce000000003e */
.L_x_9156:
[----:B------:R-:W-:Y:S05]  /*14630*/  BSYNC B1 ;  /* 0x0000000000017941 */ /* 0x000fea0003800000 */
.L_x_9154:
        /* <DEDUP_REMOVED lines=11> */
.L_x_9158:
[----:B------:R-:W-:Y:S01]  /*146f0*/  IMAD.MOV.U32 R6, RZ, RZ, R8 ;  /* 0x000000ffff067224 */ /* 0x000fe200078e0008 */
[----:B------:R-:W-:Y:S01]  /*14700*/  PRMT R9, R9, 0x5410, R9 ;  /* 0x0000541009097816 */ /* 0x000fe20000000009 */
[----:B------:R-:W-:Y:S01]  /*14710*/  IMAD.MOV.U32 R24, RZ, RZ, R27 ;  /* 0x000000ffff187224 */ /* 0x000fe200078e001b */
[----:B------:R-:W-:-:S07]  /*14720*/  PRMT R60, R51, 0x7632, R60 ;  /* 0x00007632333c7816 */ /* 0x000fce000000003c */
.L_x_9159:
[----:B------:R-:W-:Y:S05]  /*14730*/  BSYNC B1 ;  /* 0x0000000000017941 */ /* 0x000fea0003800000 */
.L_x_9157:
        /* <DEDUP_REMOVED lines=11> */
.L_x_9161:
[----:B------:R-:W-:Y:S01]  /*147f0*/  IMAD.MOV.U32 R8, RZ, RZ, R6 ;  /* 0x000000ffff087224 */ /* 0x000fe200078e0006 */
[----:B------:R-:W-:Y:S01]  /*14800*/  PRMT R10, R10, 0x7610, R9 ;  /* 0x000076100a0a7816 */ /* 0x000fe20000000009 */
[----:B------:R-:W-:Y:S01]  /*14810*/  IMAD.MOV.U32 R27, RZ, RZ, R26 ;  /* 0x000000ffff1b7224 */ /* 0x000fe200078e001a */
[----:B------:R-:W-:-:S07]  /*14820*/  PRMT R51, R51, 0x7610, R50 ;  /* 0x0000761033337816 */ /* 0x000fce0000000032 */
.L_x_9162:
[----:B------:R-:W-:Y:S05]  /*14830*/  BSYNC B1 ;  /* 0x0000000000017941 */ /* 0x000fea0003800000 */
.L_x_9160:
        /* <DEDUP_REMOVED lines=11> */
.L_x_9164:
[----:B------:R-:W-:Y:S01]  /*148f0*/  IMAD.MOV.U32 R6, RZ, RZ, R8 ;  /* 0x000000ffff067224 */ /* 0x000fe200078e0008 */
[----:B------:R-:W-:Y:S01]  /*14900*/  PRMT R9, R9, 0x7610, R10 ;  /* 0x0000761009097816 */ /* 0x000fe2000000000a */
[----:B------:R-:W-:Y:S01]  /*14910*/  IMAD.MOV.U32 R26, RZ, RZ, R29 ;  /* 0x000000ffff1a7224 */ /* 0x000fe200078e001d */
[----:B------:R-:W-:-:S07]  /*14920*/  PRMT R50, R50, 0x7610, R62 ;  /* 0x0000761032327816 */ /* 0x000fce000000003e */
.L_x_9165:
[----:B------:R-:W-:Y:S05]  /*14930*/  BSYNC B1 ;  /* 0x0000000000017941 */ /* 0x000fea0003800000 */
.L_x_9163:
        /* <DEDUP_REMOVED lines=11> */
.L_x_9167:
[----:B------:R-:W-:Y:S01]  /*149f0*/  IMAD.MOV.U32 R8, RZ, RZ, R6 ;  /* 0x000000ffff087224 */ /* 0x000fe200078e0006 */
[----:B------:R-:W-:Y:S01]  /*14a00*/  PRMT R9, R9, 0x7632, R9 ;  /* 0x0000763209097816 */ /* 0x000fe20000000009 */
[----:B------:R-:W-:Y:S01]  /*14a10*/  IMAD.MOV.U32 R29, RZ, RZ, R28 ;  /* 0x000000ffff1d7224 */ /* 0x000fe200078e001c */
[----:B------:R-:W-:-:S07]  /*14a20*/  PRMT R62, R62, 0x5410, R50 ;  /* 0x000054103e3e7816 */ /* 0x000fce0000000032 */
.L_x_9168:
[----:B------:R-:W-:Y:S05]  /*14a30*/  BSYNC B1 ;  /* 0x0000000000017941 */ /* 0x000fea0003800000 */
.L_x_9166:
        /* <DEDUP_REMOVED lines=11> */
.L_x_9170:
[----:B------:R-:W-:Y:S01]  /*14af0*/  IMAD.MOV.U32 R6, RZ, RZ, R8 ;  /* 0x000000ffff067224 */ /* 0x000fe200078e0008 */
[----:B------:R-:W-:Y:S01]  /*14b00*/  PRMT R10, R9, 0x7610, R10 ;  /* 0x00007610090a7816 */ /* 0x000fe2000000000a */
[----:B------:R-:W-:Y:S01]  /*14b10*/  IMAD.MOV.U32 R28, RZ, RZ, R31 ;  /* 0x000000ffff1c7224 */ /* 0x000fe200078e001f */
[----:B------:R-:W-:-:S07]  /*14b20*/  PRMT R50, R53, 0x7610, R50 ;  /* 0x0000761035327816 */ /* 0x000fce0000000032 */
.L_x_9171:
[----:B------:R-:W-:Y:S05]  /*14b30*/  BSYNC B1 ;  /* 0x0000000000017941 */ /* 0x000fea0003800000 */
.L_x_9169:
        /* <DEDUP_REMOVED lines=11> */
.L_x_9173:
[----:B------:R-:W-:Y:S01]  /*14bf0*/  IMAD.MOV.U32 R8, RZ, RZ, R6 ;  /* 0x000000ffff087224 */ /* 0x000fe200078e0006 */
[----:B------:R-:W-:Y:S01]  /*14c00*/  PRMT R9, R9, 0x5410, R10 ;  /* 0x0000541009097816 */ /* 0x000fe2000000000a */
[----:B------:R-:W-:Y:S01]  /*14c10*/  IMAD.MOV.U32 R31, RZ, RZ, R30 ;  /* 0x000000ffff1f7224 */ /* 0x000fe200078e001e */
[----:B------:R-:W-:-:S07]  /*14c20*/  PRMT R53, R51, 0x7610, R53 ;  /* 0x0000761033357816 */ /* 0x000fce0000000035 */
.L_x_9174:
[----:B------:R-:W-:Y:S05]  /*14c30*/  BSYNC B1 ;  /* 0x0000000000017941 */ /* 0x000fea0003800000 */
.L_x_9172:
        /* <DEDUP_REMOVED lines=11> */
.L_x_9176:
[----:B------:R-:W-:Y:S01]  /*14cf0*/  IMAD.MOV.U32 R6, RZ, RZ, R8 ;  /* 0x000000ffff067224 */ /* 0x000fe200078e0008 */
[----:B------:R-:W-:Y:S01]  /*14d00*/  PRMT R9, R9, 0x7632, R9 ;  /* 0x0000763209097816 */ /* 0x000fe20000000009 */
[----:B------:R-:W-:Y:S01]  /*14d10*/  IMAD.MOV.U32 R30, RZ, RZ, R33 ;  /* 0x000000ffff1e7224 */ /* 0x000fe200078e0021 */
[----:B------:R-:W-:-:S07]  /*14d20*/  PRMT R51, R52, 0x7610, R51 ;  /* 0x0000761034337816 */ /* 0x000fce0000000033 */
.L_x_9177:
[----:B------:R-:W-:Y:S05]  /*14d30*/  BSYNC B1 ;  /* 0x0000000000017941 */ /* 0x000fea0003800000 */
.L_x_9175:
        /* <DEDUP_REMOVED lines=11> */
.L_x_9179:
[----:B------:R-:W-:Y:S01]  /*14df0*/  PRMT R52, R53, 0x7632, R52 ;  /* 0x0000763235347816 */ /* 0x000fe20000000034 */
[----:B------:R-:W-:Y:S01]  /*14e00*/  IMAD.MOV.U32 R33, RZ, RZ, R64 ;  /* 0x000000ffff217224 */ /* 0x000fe200078e0040 */
[--C-:B------:R-:W-:Y:S01]  /*14e10*/  PRMT R63, R63, 0x5410, R9.reuse ;  /* 0x000054103f3f7816 */ /* 0x100fe20000000009 */
[--C-:B------:R-:W-:Y:S01]  /*14e20*/  IMAD.MOV.U32 R32, RZ, RZ, R6.reuse ;  /* 0x000000ffff207224 */ /* 0x100fe200078e0006 */
[----:B------:R-:W-:Y:S01]  /*14e30*/  PRMT R53, R53, 0x5410, R9 ;  /* 0x0000541035357816 */ /* 0x000fe20000000009 */
[----:B------:R-:W-:-:S07]  /*14e40*/  IMAD.MOV.U32 R64, RZ, RZ, R6 ;  /* 0x000000ffff407224 */ /* 0x000fce00078e0006 */
.L_x_9180:
[----:B------:R-:W-:Y:S05]  /*14e50*/  BSYNC B1 ;  /* 0x0000000000017941 */ /* 0x000fea0003800000 */
.L_x_9178:
[----:B------:R-:W-:Y:S02]  /*14e60*/  VIADD R5, R5, 0x4 ;  /* 0x0000000405057836 */ /* 0x000fe40000000000 */
[----:B------:R-:W-:Y:S01]  /*14e70*/  VIADD R4, R4, 0x2 ;  /* 0x0000000204047836 */ /* 0x000fe20000000000 */
[----:B------:R-:W-:Y:S06]  /*14e80*/  @P1 BRA `(.L_x_9181) ;  /* 0xffffffe000081947 */ /* 0x000fec000383ffff */
[----:B------:R-:W-:-:S07]  /*14e90*/  FADD.FTZ R36, R47, R36 ;  /* 0x000000242f247221 */ /* 0x000fce0000010000 */
.L_x_8899:
[----:B------:R-:W-:Y:S05]  /*14ea0*/  BSYNC B0 ;  /* 0x0000000000007941 */ /* 0x000fea0003800000 */
.L_x_8898:
[----:B------:R-:W-:Y:S05]  /*14eb0*/  @P2 EXIT ;  /* 0x000000000000294d */ /* 0x000fea0003800000 */
[----:B------:R-:W1:Y:S01]  /*14ec0*/  S2R R8, SR_CTAID.X ;  /* 0x0000000000087919 */ /* 0x000e620000002500 */
[----:B0-2---:R-:W0:Y:S08]  /*14ed0*/  LDC R5, c[0x0][0x230] ;  /* 0x00008c00ff057b82 */ /* 0x005e300000000800 */
[----:B------:R-:W1:Y:S01]  /*14ee0*/  LDC.64 R38, c[0x0][0x218] ;  /* 0x00008600ff267b82 */ /* 0x000e620000000a00 */
[----:B------:R-:W2:Y:S01]  /*14ef0*/  MUFU.LG2 R36, R36 ;  /* 0x0000002400247308 */ /* 0x000ea20000000c00 */
[----:B------:R-:W-:-:S06]  /*14f00*/  HADD2.F32 R9, -RZ, R63.H1_H1 ;  /* 0x3000003fff097230 */ /* 0x000fcc0000004100 */
[----:B------:R-:W3:Y:S01]  /*14f10*/  LDC.64 R64, c[0x0][0x220] ;  /* 0x00008800ff407b82 */ /* 0x000ee20000000a00 */
[----:B0-----:R-:W-:Y:S01]  /*14f20*/  ISETP.GE.AND P2, PT, R5, 0x1, PT ;  /* 0x000000010500780c */ /* 0x001fe20003f46270 */
[----:B-1----:R-:W-:-:S12]  /*14f30*/  IMAD.WIDE R38, R8, 0x4, R38 ;  /* 0x0000000408267825 */ /* 0x002fd800078e0226 */
[----:B------:R-:W4:Y:S04]  /*14f40*/  @P2 LDG.E.CONSTANT R4, desc[UR6][R38.64] ;  /* 0x0000000626042981 */ /* 0x000f28000c1e9900 */
[----:B------:R-:W5:Y:S01]  /*14f50*/  @P2 LDG.E.CONSTANT R7, desc[UR6][R38.64] ;  /* 0x0000000626072981 */ /* 0x000f62000c1e9900 */
[----:B------:R-:W-:-:S13]  /*14f60*/  ISETP.GE.AND P1, PT, R5, 0x2, PT ;  /* 0x000000020500780c */ /* 0x000fda0003f26270 */
[----:B------:R-:W5:Y:S01]  /*14f70*/  @P1 LDG.E.CONSTANT R6, desc[UR6][R38.64] ;  /* 0x0000000626061981 */ /* 0x000f62000c1e9900 */
[----:B------:R-:W-:Y:S01]  /*14f80*/  @P2 FADD.FTZ R9, R9, -R37 ;  /* 0x8000002509092221 */ /* 0x000fe20000010000 */
[----:B------:R-:W-:-:S03]  /*14f90*/  IMAD R46, R8, R5, RZ ;  /* 0x00000005082e7224 */ /* 0x000fc600078e02ff */
[----:B--2---:R-:W-:Y:S01]  /*14fa0*/  @P2 FFMA.FTZ R9, R36, -0.69314718246459960938, R9 ;  /* 0xbf31721824092823 */ /* 0x004fe20000010009 */
[----:B------:R-:W-:-:S04]  /*14fb0*/  IMAD.SHL.U32 R46, R46, 0x2, RZ ;  /* 0x000000022e2e7824 */ /* 0x000fc800078e00ff */
[----:B---3--:R-:W-:-:S05]  /*14fc0*/  IMAD.WIDE R64, R46, 0x4, R64 ;  /* 0x000000042e407825 */ /* 0x008fca00078e0240 */
[----:B------:R-:W-:Y:S01]  /*14fd0*/  @P2 STG.E desc[UR6][R64.64], R32 ;  /* 0x0000002040002986 */ /* 0x000fe2000c101906 */
[C---:B------:R-:W-:Y:S02]  /*14fe0*/  ISETP.GE.AND P0, PT, R5.reuse, 0x3, PT ;  /* 0x000000030500780c */ /* 0x040fe40003f06270 */
[----:B------:R-:W-:-:S13]  /*14ff0*/  ISETP.GE.AND P4, PT, R5, 0x4, PT ;  /* 0x000000040500780c */ /* 0x000fda0003f86270 */
[----:B------:R-:W2:Y:S01]  /*15000*/  @P4 LDG.E.CONSTANT R10, desc[UR6][R38.64] ;  /* 0x00000006260a4981 */ /* 0x000ea2000c1e9900 */
[----:B----4-:R-:W-:Y:S02]  /*15010*/  @P2 FADD.FTZ R4, R4, R9 ;  /* 0x0000000904042221 */ /* 0x010fe40000010000 */
[----:B------:R-:W0:Y:S03]  /*15020*/  LDC.64 R8, c[0x0][0x228] ;  /* 0x00008a00ff087b82 */ /* 0x000e260000000a00 */
[----:B------:R-:W-:Y:S01]  /*15030*/  @P2 F2FP.F16.F32.PACK_AB R4, RZ, R4 ;  /* 0x00000004ff04223e */ /* 0x000fe200000000ff */
[----:B0-----:R-:W-:Y:S02]  /*15040*/  IMAD.WIDE R46, R46, 0x2, R8 ;  /* 0x000000022e2e7825 */ /* 0x001fe400078e0208 */
[----:B------:R-:W3:Y:S04]  /*15050*/  @P0 LDG.E.CONSTANT R8, desc[UR6][R38.64] ;  /* 0x0000000626080981 */ /* 0x000ee8000c1e9900 */
[----:B------:R0:W-:Y:S02]  /*15060*/  @P2 STG.E.U16 desc[UR6][R46.64], R4 ;  /* 0x000000042e002986 */ /* 0x0001e4000c101506 */
[----:B0-----:R-:W-:-:S05]  /*15070*/  HADD2.F32 R4, -RZ, R52.H0_H0 ;  /* 0x20000034ff047230 */ /* 0x001fca0000004100 */
[----:B------:R-:W-:-:S04]  /*15080*/  @P2 FADD.FTZ R4, R4, -R37 ;  /* 0x8000002504042221 */ /* 0x000fc80000010000 */
[----:B------:R-:W-:-:S04]  /*15090*/  @P2 FFMA.FTZ R4, R36, -0.69314718246459960938, R4 ;  /* 0xbf31721824042823 */ /* 0x000fc80000010004 */
[----:B-----5:R-:W-:Y:S02]  /*150a0*/  @P2 FADD.FTZ R4, R7, R4 ;  /* 0x0000000407042221 */ /* 0x020fe40000010000 */
[----:B------:R-:W4:Y:S01]  /*150b0*/  @P1 LDG.E.CONSTANT R7, desc[UR6][R38.64] ;  /* 0x0000000626071981 */ /* 0x000f22000c1e9900 */
[----:B------:R-:W-:Y:S02]  /*150c0*/  HADD2.F32 R9, -RZ, R51.H0_H0 ;  /* 0x20000033ff097230 */ /* 0x000fe40000004100 */
[----:B------:R-:W-:Y:S01]  /*150d0*/  @P2 F2FP.F16.F32.PACK_AB R4, RZ, R4 ;  /* 0x00000004ff04223e */ /* 0x000fe200000000ff */
[----:B------:R-:W-:Y:S02]  /*150e0*/  @P2 STG.E desc[UR6][R64.64+0x4], R33 ;  /* 0x0000042140002986 */ /* 0x000fe4000c101906 */
[----:B------:R-:W-:-:S04]  /*150f0*/  @P1 FADD.FTZ R9, R9, -R37 ;  /* 0x8000002509091221 */ /* 0x000fc80000010000 */
[----:B------:R-:W-:-:S04]  /*15100*/  @P1 FFMA.FTZ R9, R36, -0.69314718246459960938, R9 ;  /* 0xbf31721824091823 */ /* 0x000fc80000010009 */
[----:B------:R-:W-:Y:S02]  /*15110*/  @P1 FADD.FTZ R9, R6, R9 ;  /* 0x0000000906091221 */ /* 0x000fe40000010000 */
[----:B------:R-:W5:Y:S04]  /*15120*/  @P0 LDG.E.CONSTANT R6, desc[UR6][R38.64] ;  /* 0x0000000626060981 */ /* 0x000f68000c1e9900 */
[----:B------:R0:W-:Y:S02]  /*15130*/  @P2 STG.E.U16 desc[UR6][R46.64+0x2], R4 ;  /* 0x000002042e002986 */ /* 0x0001e4000c101506 */
[----:B0-----:R-:W-:Y:S02]  /*15140*/  @P1 F2FP.F16.F32.PACK_AB R4, RZ, R9 ;  /* 0x00000009ff04123e */ /* 0x001fe400000000ff */
[----:B------:R-:W2:Y:S01]  /*15150*/  @P4 LDG.E.CONSTANT R9, desc[UR6][R38.64] ;  /* 0x0000000626094981 */ /* 0x000ea2000c1e9900 */
[----:B------:R-:W-:-:S03]  /*15160*/  ISETP.GE.AND P3, PT, R5, 0x5, PT ;  /* 0x000000050500780c */ /* 0x000fc60003f66270 */
[----:B------:R-:W-:Y:S04]  /*15170*/  @P1 STG.E desc[UR6][R64.64+0x8], R30 ;  /* 0x0000081e40001986 */ /* 0x000fe8000c101906 */
[----:B------:R0:W-:Y:S01]  /*15180*/  @P1 STG.E.U16 desc[UR6][R46.64+0x4], R4 ;  /* 0x000004042e001986 */ /* 0x0001e2000c101506 */
[----:B------:R-:W-:-:S05]  /*15190*/  ISETP.GE.AND P6, PT, R5, 0x6, PT ;  /* 0x000000060500780c */ /* 0x000fca0003fc6270 */
[----:B------:R-:W2:Y:S01]  /*151a0*/  @P3 LDG.E.CONSTANT R11, desc[UR6][R38.64] ;  /* 0x00000006260b3981 */ /* 0x000ea2000c1e9900 */
[----:B0-----:R-:W-:-:S05]  /*151b0*/  HADD2.F32 R4, -RZ, R53.H0_H0 ;  /* 0x20000035ff047230 */ /* 0x001fca0000004100 */
[----:B------:R-:W-:-:S04]  /*151c0*/  @P1 FADD.FTZ R4, R4, -R37 ;  /* 0x8000002504041221 */ /* 0x000fc80000010000 */
[----:B------:R-:W-:Y:S01]  /*151d0*/  @P1 FFMA.FTZ R4, R36, -0.69314718246459960938, R4 ;  /* 0xbf31721824041823 */ /* 0x000fe20000010004 */
[----:B------:R-:W-:-:S05]  /*151e0*/  HADD2.F32 R30, -RZ, R50.H0_H0 ;  /* 0x20000032ff1e7230 */ /* 0x000fca0000004100 */
[----:B------:R-:W-:Y:S01]  /*151f0*/  @P0 FADD.FTZ R30, R30, -R37 ;  /* 0x800000251e1e0221 */ /* 0x000fe20000010000 */
[----:B------:R0:W-:Y:S03]  /*15200*/  @P1 STG.E desc[UR6][R64.64+0xc], R31 ;  /* 0x00000c1f40001986 */ /* 0x0001e6000c101906 */
[----:B------:R-:W-:Y:S01]  /*15210*/  @P0 FFMA.FTZ R30, R36, -0.69314718246459960938, R30 ;  /* 0xbf317218241e0823 */ /* 0x000fe2000001001e */
[C---:B------:R-:W-:Y:S02]  /*15220*/  ISETP.GE.AND P5, PT, R5.reuse, 0x7, PT ;  /* 0x000000070500780c */ /* 0x040fe40003fa6270 */
[----:B------:R-:W-:-:S11]  /*15230*/  ISETP.GE.AND P2, PT, R5, 0x8, PT ;  /* 0x000000080500780c */ /* 0x000fd60003f46270 */
[----:B0-----:R-:W2:Y:S01]  /*15240*/  @P5 LDG.E.CONSTANT R31, desc[UR6][R38.64] ;  /* 0x00000006261f5981 */ /* 0x001ea2000c1e9900 */
[----:B----4-:R-:W-:-:S03]  /*15250*/  @P1 FADD.FTZ R4, R7, R4 ;  /* 0x0000000407041221 */ /* 0x010fc60000010000 */
[----:B------:R-:W4:Y:S02]  /*15260*/  @P3 LDG.E.CONSTANT R7, desc[UR6][R38.64] ;  /* 0x0000000626073981 */ /* 0x000f24000c1e9900 */
[----:B------:R-:W-:-:S05]  /*15270*/  @P1 F2FP.F16.F32.PACK_AB R4, RZ, R4 ;  /* 0x00000004ff04123e */ /* 0x000fca00000000ff */
[----:B------:R3:W-:Y:S02]  /*15280*/  @P1 STG.E.U16 desc[UR6][R46.64+0x6], R4 ;  /* 0x000006042e001986 */ /* 0x0007e4000c101506 */
[----:B---3--:R-:W-:Y:S01]  /*15290*/  @P0 FADD.FTZ R4, R8, R30 ;  /* 0x0000001e08040221 */ /* 0x008fe20000010000 */
[----:B------:R-:W-:Y:S01]  /*152a0*/  HADD2.F32 R30, -RZ, R62.H1_H1 ;  /* 0x3000003eff1e7230 */ /* 0x000fe20000004100 */
[----:B------:R0:W-:Y:S04]  /*152b0*/  @P0 STG.E desc[UR6][R64.64+0x10], R28 ;  /* 0x0000101c40000986 */ /* 0x0001e8000c101906 */
[----:B------:R-:W-:Y:S01]  /*152c0*/  @P0 FADD.FTZ R30, R30, -R37 ;  /* 0x800000251e1e0221 */ /* 0x000fe20000010000 */
[----:B------:R-:W3:Y:S03]  /*152d0*/  @P6 LDG.E.CONSTANT R8, desc[UR6][R38.64] ;  /* 0x0000000626086981 */ /* 0x000ee6000c1e9900 */
[----:B------:R-:W-:Y:S01]  /*152e0*/  @P0 FFMA.FTZ R30, R36, -0.69314718246459960938, R30 ;  /* 0xbf317218241e0823 */ /* 0x000fe2000001001e */
[----:B0-----:R-:W3:Y:S03]  /*152f0*/  @P6 LDG.E.CONSTANT R28, desc[UR6][R38.64] ;  /* 0x00000006261c6981 */ /* 0x001ee6000c1e9900 */
[----:B-----5:R-:W-:Y:S01]  /*15300*/  @P0 FADD.FTZ R30, R6, R30 ;  /* 0x0000001e061e0221 */ /* 0x020fe20000010000 */
[----:B------:R-:W-:-:S04]  /*15310*/  @P0 F2FP.F16.F32.PACK_AB R6, RZ, R4 ;  /* 0x00000004ff06023e */ /* 0x000fc800000000ff */
[----:B------:R-:W-:Y:S02]  /*15320*/  @P0 F2FP.F16.F32.PACK_AB R4, RZ, R30 ;  /* 0x0000001eff04023e */ /* 0x000fe400000000ff */
[----:B------:R-:W5:Y:S04]  /*15330*/  @P5 LDG.E.CONSTANT R30, desc[UR6][R38.64] ;  /* 0x00000006261e5981 */ /* 0x000f68000c1e9900 */
[----:B------:R0:W-:Y:S01]  /*15340*/  @P0 STG.E.U16 desc[UR6][R46.64+0x8], R6 ;  /* 0x000008062e000986 */ /* 0x0001e2000c101506 */
[----:B------:R-:W-:-:S03]  /*15350*/  ISETP.GE.AND P1, PT, R5, 0x9, PT ;  /* 0x000000090500780c */ /* 0x000fc60003f26270 */
[----:B------:R1:W-:Y:S04]  /*15360*/  @P0 STG.E desc[UR6][R64.64+0x14], R29 ;  /* 0x0000141d40000986 */ /* 0x0003e8000c101906 */
[----:B------:R1:W-:Y:S04]  /*15370*/  @P0 STG.E.U16 desc[UR6][R46.64+0xa], R4 ;  /* 0x00000a042e000986 */ /* 0x0003e8000c101506 */
[----:B------:R1:W-:Y:S01]  /*15380*/  @P4 STG.E desc[UR6][R64.64+0x18], R26 ;  /* 0x0000181a40004986 */ /* 0x0003e2000c101906 */
[----:B0-----:R-:W-:-:S03]  /*15390*/  HADD2.F32 R6, -RZ, R51.H1_H1 ;  /* 0x30000033ff067230 */ /* 0x001fc60000004100 */
[----:B-1----:R-:W5:Y:S01]  /*153a0*/  @P2 LDG.E.CONSTANT R29, desc[UR6][R38.64] ;  /* 0x00000006261d2981 */ /* 0x002f62000c1e9900 */
[----:B------:R-:W-:-:S03]  /*153b0*/  HADD2.F32 R4, -RZ, R50.H1_H1 ;  /* 0x30000032ff047230 */ /* 0x000fc60000004100 */
[----:B------:R-:W5:Y:S02]  /*153c0*/  @P2 LDG.E.CONSTANT R26, desc[UR6][R38.64] ;  /* 0x00000006261a2981 */ /* 0x000f64000c1e9900 */
[--C-:B------:R-:W-:Y:S01]  /*153d0*/  @P4 FADD.FTZ R4, R4, -R37.reuse ;  /* 0x8000002504044221 */ /* 0x100fe20000010000 */
[----:B------:R-:W-:-:S03]  /*153e0*/  @P4 FADD.FTZ R6, R6, -R37 ;  /* 0x8000002506064221 */ /* 0x000fc60000010000 */
[C---:B------:R-:W-:Y:S01]  /*153f0*/  @P4 FFMA.FTZ R4, R36.reuse, -0.69314718246459960938, R4 ;  /* 0xbf31721824044823 */ /* 0x040fe20000010004 */
[----:B------:R-:W-:-:S03]  /*15400*/  @P4 FFMA.FTZ R6, R36, -0.69314718246459960938, R6 ;  /* 0xbf31721824064823 */ /* 0x000fc60000010006 */
[----:B--2---:R-:W-:Y:S01]  /*15410*/  @P4 FADD.FTZ R4, R10, R4 ;  /* 0x000000040a044221 */ /* 0x004fe20000010000 */
[----:B------:R-:W-:Y:S01]  /*15420*/  @P4 FADD.FTZ R6, R9, R6 ;  /* 0x0000000609064221 */ /* 0x000fe20000010000 */
[----:B------:R-:W2:Y:S04]  /*15430*/  @P1 LDG.E.CONSTANT R10, desc[UR6][R38.64] ;  /* 0x00000006260a1981 */ /* 0x000ea8000c1e9900 */
[----:B------:R-:W2:Y:S01]  /*15440*/  @P1 LDG.E.CONSTANT R9, desc[UR6][R38.64] ;  /* 0x0000000626091981 */ /* 0x000ea2000c1e9900 */
[----:B------:R-:W-:Y:S01]  /*15450*/  HADD2.F32 R32, -RZ, R60.H0_H0 ;  /* 0x2000003cff207230 */ /* 0x000fe20000004100 */
[----:B------:R-:W-:-:S04]  /*15460*/  @P4 F2FP.F16.F32.PACK_AB R4, RZ, R4 ;  /* 0x00000004ff04423e */ /* 0x000fc800000000ff */
[----:B------:R-:W-:Y:S01]  /*15470*/  @P3 FADD.FTZ R32, R32, -R37 ;  /* 0x8000002520203221 */ /* 0x000fe20000010000 */
[----:B------:R0:W-:Y:S03]  /*15480*/  @P4 STG.E.U16 desc[UR6][R46.64+0xc], R4 ;  /* 0x00000c042e004986 */ /* 0x0001e6000c101506 */
[----:B------:R-:W-:Y:S01]  /*15490*/  @P3 FFMA.FTZ R32, R36, -0.69314718246459960938, R32 ;  /* 0xbf31721824203823 */ /* 0x000fe20000010020 */
[----:B------:R1:W-:Y:S01]  /*154a0*/  @P4 STG.E desc[UR6][R64.64+0x1c], R27 ;  /* 0x00001c1b40004986 */ /* 0x0003e2000c101906 */
[----:B0-----:R-:W-:Y:S01]  /*154b0*/  HADD2.F32 R4, -RZ, R62.H0_H0 ;  /* 0x2000003eff047230 */ /* 0x001fe20000004100 */
[----:B------:R-:W-:-:S04]  /*154c0*/  @P4 F2FP.F16.F32.PACK_AB R6, RZ, R6 ;  /* 0x00000006ff06423e */ /* 0x000fc800000000ff */
[----:B-1----:R-:W-:-:S04]  /*154d0*/  @P3 FADD.FTZ R27, R4, -R37 ;  /* 0x80000025041b3221 */ /* 0x002fc80000010000 */
[----:B------:R-:W-:Y:S01]  /*154e0*/  @P3 FFMA.FTZ R27, R36, -0.69314718246459960938, R27 ;  /* 0xbf317218241b3823 */ /* 0x000fe2000001001b */
[----:B------:R0:W-:Y:S03]  /*154f0*/  @P4 STG.E.U16 desc[UR6][R46.64+0xe], R6 ;  /* 0x00000e062e004986 */ /* 0x0001e6000c101506 */
[----:B------:R-:W-:Y:S01]  /*15500*/  @P3 FADD.FTZ R11, R11, R27 ;  /* 0x0000001b0b0b3221 */ /* 0x000fe20000010000 */
[----:B------:R1:W-:Y:S01]  /*15510*/  @P3 STG.E desc[UR6][R64.64+0x20], R24 ;  /* 0x0000201840003986 */ /* 0x0003e2000c101906 */
[----:B------:R-:W-:-:S03]  /*15520*/  ISETP.GE.AND P4, PT, R5, 0xb, PT ;  /* 0x0000000b0500780c */ /* 0x000fc60003f86270 */
[----:B------:R-:W-:Y:S01]  /*15530*/  @P3 F2FP.F16.F32.PACK_AB R11, RZ, R11 ;  /* 0x0000000bff0b323e */ /* 0x000fe200000000ff */
[----:B0-----:R-:W-:Y:S01]  /*15540*/  HADD2.F32 R6, -RZ, R61.H1_H1 ;  /* 0x3000003dff067230 */ /* 0x001fe20000004100 */
[----:B------:R-:W-:-:S04]  /*15550*/  ISETP.GE.AND P0, PT, R5, 0xa, PT ;  /* 0x0000000a0500780c */ /* 0x000fc80003f06270 */
[----:B------:R-:W-:-:S04]  /*15560*/  @P6 FADD.FTZ R6, R6, -R37 ;  /* 0x8000002506066221 */ /* 0x000fc80000010000 */
[----:B------:R-:W-:-:S05]  /*15570*/  @P6 FFMA.FTZ R6, R36, -0.69314718246459960938, R6 ;  /* 0xbf31721824066823 */ /* 0x000fca0000010006 */
[----:B-1----:R-:W2:Y:S01]  /*15580*/  @P0 LDG.E.CONSTANT R24, desc[UR6][R38.64] ;  /* 0x0000000626180981 */ /* 0x002ea2000c1e9900 */
[----:B----4-:R-:W-:-:S05]  /*15590*/  @P3 FADD.FTZ R7, R7, R32 ;  /* 0x0000002007073221 */ /* 0x010fca0000010000 */
[----:B------:R-:W-:-:S05]  /*155a0*/  @P3 F2FP.F16.F32.PACK_AB R4, RZ, R7 ;  /* 0x00000007ff04323e */ /* 0x000fca00000000ff */
[----:B------:R0:W-:Y:S04]  /*155b0*/  @P3 STG.E.U16 desc[UR6][R46.64+0x10], R4 ;  /* 0x000010042e003986 */ /* 0x0001e8000c101506 */
[----:B------:R-:W-:Y:S01]  /*155c0*/  @P3 STG.E desc[UR6][R64.64+0x24], R25 ;  /* 0x0000241940003986 */ /* 0x000fe2000c101906 */
[----:B0-----:R-:W-:-:S03]  /*155d0*/  HADD2.F32 R4, -RZ, R63.H0_H0 ;  /* 0x2000003fff047230 */ /* 0x001fc60000004100 */
[----:B------:R0:W-:Y:S02]  /*155e0*/  @P3 STG.E.U16 desc[UR6][R46.64+0x12], R11 ;  /* 0x0000120b2e003986 */ /* 0x0001e4000c101506 */
[----:B------:R-:W-:-:S04]  /*155f0*/  @P6 FADD.FTZ R4, R4, -R37 ;  /* 0x8000002504046221 */ /* 0x000fc80000010000 */
[----:B------:R-:W-:Y:S01]  /*15600*/  @P6 FFMA.FTZ R4, R36, -0.69314718246459960938, R4 ;  /* 0xbf31721824046823 */ /* 0x000fe20000010004 */
[----:B0-----:R-:W-:-:S03]  /*15610*/  HADD2.F32 R11, -RZ, R60.H1_H1 ;  /* 0x3000003cff0b7230 */ /* 0x001fc60000004100 */
[----:B---3--:R-:W-:Y:S01]  /*15620*/  @P6 FADD.FTZ R4, R8, R4 ;  /* 0x0000000408046221 */ /* 0x008fe20000010000 */
[----:B------:R-:W-:Y:S02]  /*15630*/  HADD2.F32 R7, -RZ, R58.H0_H0 ;  /* 0x2000003aff077230 */ /* 0x000fe40000004100 */
[----:B------:R-:W-:Y:S01]  /*15640*/  @P6 FADD.FTZ R6, R28, R6 ;  /* 0x000000061c066221 */ /* 0x000fe20000010000 */
[----:B------:R-:W3:Y:S01]  /*15650*/  @P4 LDG.E.CONSTANT R8, desc[UR6][R38.64] ;  /* 0x0000000626084981 */ /* 0x000ee2000c1e9900 */
[--C-:B------:R-:W-:Y:S01]  /*15660*/  @P5 FADD.FTZ R11, R11, -R37.reuse ;  /* 0x800000250b0b5221 */ /* 0x100fe20000010000 */
[----:B------:R-:W-:Y:S01]  /*15670*/  @P6 F2FP.F16.F32.PACK_AB R4, RZ, R4 ;  /* 0x00000004ff04623e */ /* 0x000fe200000000ff */
[----:B------:R-:W-:Y:S02]  /*15680*/  @P5 FADD.FTZ R25, R7, -R37 ;  /* 0x8000002507195221 */ /* 0x000fe40000010000 */
[----:B------:R-:W-:Y:S01]  /*15690*/  @P5 FFMA.FTZ R11, R36, -0.69314718246459960938, R11 ;  /* 0xbf317218240b5823 */ /* 0x000fe2000001000b */
[----:B------:R-:W-:Y:S01]  /*156a0*/  @P6 F2FP.F16.F32.PACK_AB R6, RZ, R6 ;  /* 0x00000006ff06623e */ /* 0x000fe200000000ff */
[----:B------:R-:W4:Y:S02]  /*156b0*/  @P0 LDG.E.CONSTANT R7, desc[UR6][R38.64] ;  /* 0x0000000626070981 */ /* 0x000f24000c1e9900 */
[----:B-----5:R-:W-:Y:S01]  /*156c0*/  @P5 FADD.FTZ R11, R30, R11 ;  /* 0x0000000b1e0b5221 */ /* 0x020fe20000010000 */
[----:B------:R-:W-:Y:S01]  /*156d0*/  PRMT R27, R4, 0x7610, R27 ;  /* 0x00007610041b7816 */ /* 0x000fe2000000001b */
[----:B------:R0:W-:Y:S01]  /*156e0*/  @P6 STG.E desc[UR6][R64.64+0x28], R22 ;  /* 0x0000281640006986 */ /* 0x0001e2000c101906 */
[----:B------:R-:W-:-:S03]  /*156f0*/  ISETP.GE.AND P3, PT, R5, 0xc, PT ;  /* 0x0000000c0500780c */ /* 0x000fc60003f66270 */
[----:B------:R1:W-:Y:S01]  /*15700*/  @P6 STG.E.U16 desc[UR6][R46.64+0x14], R6 ;  /* 0x000014062e006986 */ /* 0x0003e2000c101506 */
[----:B------:R-:W-:-:S03]  /*15710*/  @P5 F2FP.F16.F32.PACK_AB R11, RZ, R11 ;  /* 0x0000000bff0b523e */ /* 0x000fc600000000ff */
[----:B------:R-:W5:Y:S01]  /*15720*/  @P4 LDG.E.CONSTANT R4, desc[UR6][R38.64] ;  /* 0x0000000626044981 */ /* 0x000f62000c1e9900 */
[----:B------:R-:W-:Y:S01]  /*15730*/  @P5 FFMA.FTZ R25, R36, -0.69314718246459960938, R25 ;  /* 0xbf31721824195823 */ /* 0x000fe20000010019 */
[----:B0-----:R-:W-:Y:S02]  /*15740*/  HADD2.F32 R22, -RZ, R61.H0_H0 ;  /* 0x2000003dff167230 */ /* 0x001fe40000004100 */
[----:B-1----:R-:W-:Y:S01]  /*15750*/  HADD2.F32 R6, -RZ, R59.H1_H1 ;  /* 0x3000003bff067230 */ /* 0x002fe20000004100 */
[----:B------:R0:W-:Y:S01]  /*15760*/  @P6 STG.E desc[UR6][R64.64+0x2c], R23 ;  /* 0x00002c1740006986 */ /* 0x0001e2000c101906 */
[----:B------:R-:W-:Y:S01]  /*15770*/  PRMT R30, R11, 0x7610, R30 ;  /* 0x000076100b1e7816 */ /* 0x000fe2000000001e */
[----:B------:R-:W-:Y:S01]  /*15780*/  @P2 FADD.FTZ R11, R22, -R37 ;  /* 0x80000025160b2221 */ /* 0x000fe20000010000 */
[----:B------:R-:W-:Y:S01]  /*15790*/  @P5 FADD.FTZ R25, R31, R25 ;  /* 0x000000191f195221 */ /* 0x000fe20000010000 */
[----:B------:R1:W-:Y:S01]  /*157a0*/  @P6 STG.E.U16 desc[UR6][R46.64+0x16], R27 ;  /* 0x0000161b2e006986 */ /* 0x0003e2000c101506 */
[----:B------:R-:W-:Y:S01]  /*157b0*/  ISETP.GE.AND P6, PT, R5, 0xd, PT ;  /* 0x0000000d0500780c */ /* 0x000fe20003fc6270 */
[----:B0-----:R-:W-:-:S02]  /*157c0*/  @P2 FADD.FTZ R23, R6, -R37 ;  /* 0x8000002506172221 */ /* 0x001fc40000010000 */
[----:B------:R-:W-:Y:S01]  /*157d0*/  @P5 F2FP.F16.F32.PACK_AB R25, RZ, R25 ;  /* 0x00000019ff19523e */ /* 0x000fe200000000ff */
[----:B------:R-:W5:Y:S01]  /*157e0*/  @P3 LDG.E.CONSTANT R6, desc[UR6][R38.64] ;  /* 0x0000000626063981 */ /* 0x000f62000c1e9900 */
[C---:B------:R-:W-:Y:S01]  /*157f0*/  @P2 FFMA.FTZ R22, R36.reuse, -0.69314718246459960938, R23 ;  /* 0xbf31721824162823 */ /* 0x040fe20000010017 */
[----:B------:R-:W-:Y:S01]  /*15800*/  @P2 FFMA.FTZ R23, R36, -0.69314718246459960938, R11 ;  /* 0xbf31721824172823 */ /* 0x000fe2000001000b */
[----:B------:R-:W-:Y:S01]  /*15810*/  HADD2.F32 R28, -RZ, R56.H0_H0 ;  /* 0x20000038ff1c7230 */ /* 0x000fe20000004100 */
[----:B------:R0:W-:Y:S02]  /*15820*/  @P5 STG.E desc[UR6][R64.64+0x30], R20 ;  /* 0x0000301440005986 */ /* 0x0001e4000c101906 */
[----:B------:R-:W-:Y:S01]  /*15830*/  @P2 FADD.FTZ R23, R26, R23 ;  /* 0x000000171a172221 */ /* 0x000fe20000010000 */
[----:B------:R-:W-:Y:S01]  /*15840*/  HADD2.F32 R26, -RZ, R58.H1_H1 ;  /* 0x3000003aff1a7230 */ /* 0x000fe20000004100 */
[----:B------:R0:W-:Y:S04]  /*15850*/  @P5 STG.E.U16 desc[UR6][R46.64+0x18], R25 ;  /* 0x000018192e005986 */ /* 0x0001e8000c101506 */
[----:B------:R-:W5:Y:S01]  /*15860*/  @P3 LDG.E.CONSTANT R11, desc[UR6][R38.64] ;  /* 0x00000006260b3981 */ /* 0x000f62000c1e9900 */
[----:B-1----:R-:W-:Y:S01]  /*15870*/  @P1 FADD.FTZ R27, R26, -R37 ;  /* 0x800000251a1b1221 */ /* 0x002fe20000010000 */
[----:B------:R-:W-:-:S02]  /*15880*/  @P2 FADD.FTZ R22, R29, R22 ;  /* 0x000000161d162221 */ /* 0x000fc40000010000 */
[----:B0-----:R-:W5:Y:S01]  /*15890*/  @P6 LDG.E.CONSTANT R20, desc[UR6][R38.64] ;  /* 0x0000000626146981 */ /* 0x001f62000c1e9900 */
[----:B------:R-:W-:Y:S01]  /*158a0*/  @P1 FADD.FTZ R25, R28, -R37 ;  /* 0x800000251c191221 */ /* 0x000fe20000010000 */
[----:B------:R-:W-:-:S03]  /*158b0*/  @P1 FFMA.FTZ R26, R36, -0.69314718246459960938, R27 ;  /* 0xbf317218241a1823 */ /* 0x000fc6000001001b */
[----:B------:R-:W-:Y:S01]  /*158c0*/  @P1 FFMA.FTZ R25, R36, -0.69314718246459960938, R25 ;  /* 0xbf31721824191823 */ /* 0x000fe20000010019 */
[----:B------:R0:W-:Y:S01]  /*158d0*/  @P5 STG.E desc[UR6][R64.64+0x34], R21 ;  /* 0x0000341540005986 */ /* 0x0001e2000c101906 */
[----:B--2---:R-:W-:Y:S02]  /*158e0*/  @P1 FADD.FTZ R9, R9, R26 ;  /* 0x0000001a09091221 */ /* 0x004fe40000010000 */
[----:B------:R-:W-:Y:S01]  /*158f0*/  @P1 FADD.FTZ R10, R10, R25 ;  /* 0x000000190a0a1221 */ /* 0x000fe20000010000 */
[----:B------:R-:W-:Y:S01]  /*15900*/  @P5 STG.E.U16 desc[UR6][R46.64+0x1a], R30 ;  /* 0x00001a1e2e005986 */ /* 0x000fe2000c101506 */
[----:B------:R-:W-:Y:S02]  /*15910*/  ISETP.GE.AND P5, PT, R5, 0xe, PT ;  /* 0x0000000e0500780c */ /* 0x000fe40003fa6270 */
[----:B------:R-:W-:Y:S02]  /*15920*/  @P2 F2FP.F16.F32.PACK_AB R22, RZ, R22 ;  /* 0x00000016ff16223e */ /* 0x000fe400000000ff */
[----:B------:R-:W-:Y:S01]  /*15930*/  @P1 F2FP.F16.F32.PACK_AB R10, RZ, R10 ;  /* 0x0000000aff0a123e */ /* 0x000fe200000000ff */
[----:B0-----:R-:W2:Y:S01]  /*15940*/  @P6 LDG.E.CONSTANT R21, desc[UR6][R38.64] ;  /* 0x0000000626156981 */ /* 0x001ea2000c1e9900 */
[----:B------:R-:W-:-:S02]  /*15950*/  @P2 F2FP.F16.F32.PACK_AB R23, RZ, R23 ;  /* 0x00000017ff17223e */ /* 0x000fc400000000ff */
[----:B------:R-:W-:Y:S01]  /*15960*/  @P1 F2FP.F16.F32.PACK_AB R9, RZ, R9 ;  /* 0x00000009ff09123e */ /* 0x000fe200000000ff */
[----:B------:R-:W-:Y:S01]  /*15970*/  @P2 STG.E desc[UR6][R64.64+0x38], R18 ;  /* 0x0000381240002986 */ /* 0x000fe2000c101906 */
[----:B------:R-:W-:Y:S02]  /*15980*/  PRMT R25, R10, 0x7610, R25 ;  /* 0x000076100a197816 */ /* 0x000fe40000000019 */
[----:B------:R-:W-:Y:S01]  /*15990*/  PRMT R26, R9, 0x7610, R26 ;  /* 0x00007610091a7816 */ /* 0x000fe2000000001a */
[----:B------:R-:W-:Y:S04]  /*159a0*/  @P2 STG.E.U16 desc[UR6][R46.64+0x1c], R22 ;  /* 0x00001c162e002986 */ /* 0x000fe8000c101506 */
[----:B------:R0:W-:Y:S04]  /*159b0*/  @P2 STG.E desc[UR6][R64.64+0x3c], R19 ;  /* 0x00003c1340002986 */ /* 0x0001e8000c101906 */
[----:B------:R1:W-:Y:S01]  /*159c0*/  @P2 STG.E.U16 desc[UR6][R46.64+0x1e], R23 ;  /* 0x00001e172e002986 */ /* 0x0003e2000c101506 */
[----:B------:R-:W-:-:S03]  /*159d0*/  ISETP.GE.AND P2, PT, R5, 0xf, PT ;  /* 0x0000000f0500780c */ /* 0x000fc60003f46270 */
[----:B------:R1:W-:Y:S04]  /*159e0*/  @P1 STG.E desc[UR6][R64.64+0x40], R16 ;  /* 0x0000401040001986 */ /* 0x0003e8000c101906 */
[----:B------:R1:W-:Y:S04]  /*159f0*/  @P1 STG.E.U16 desc[UR6][R46.64+0x20], R25 ;  /* 0x000020192e001986 */ /* 0x0003e8000c101506 */
[----:B------:R1:W-:Y:S04]  /*15a00*/  @P1 STG.E desc[UR6][R64.64+0x44], R17 ;  /* 0x0000441140001986 */ /* 0x0003e8000c101906 */
[----:B------:R-:W2:Y:S04]  /*15a10*/  @P5 LDG.E.CONSTANT R9, desc[UR6][R38.64] ;  /* 0x0000000626095981 */ /* 0x000ea8000c1e9900 */
[----:B------:R-:W-:Y:S01]  /*15a20*/  @P1 STG.E.U16 desc[UR6][R46.64+0x22], R26 ;  /* 0x0000221a2e001986 */ /* 0x000fe2000c101506 */
[----:B------:R-:W-:-:S03]  /*15a30*/  ISETP.GE.AND P1, PT, R5, 0x10, PT ;  /* 0x000000100500780c */ /* 0x000fc60003f26270 */
[----:B0-----:R-:W2:Y:S04]  /*15a40*/  @P5 LDG.E.CONSTANT R19, desc[UR6][R38.64] ;  /* 0x0000000626135981 */ /* 0x001ea8000c1e9900 */
[----:B------:R-:W2:Y:S04]  /*15a50*/  @P2 LDG.E.CONSTANT R18, desc[UR6][R38.64] ;  /* 0x0000000626122981 */ /* 0x000ea8000c1e9900 */
[----:B------:R-:W2:Y:S04]  /*15a60*/  @P2 LDG.E.CONSTANT R10, desc[UR6][R38.64] ;  /* 0x00000006260a2981 */ /* 0x000ea8000c1e9900 */
[----:B------:R-:W2:Y:S01]  /*15a70*/  @P1 LDG.E.CONSTANT R5, desc[UR6][R38.64] ;  /* 0x0000000626051981 */ /* 0x000ea2000c1e9900 */
[----:B------:R-:W-:-:S05]  /*15a80*/  HADD2.F32 R22, -RZ, R57.H1_H1 ;  /* 0x30000039ff167230 */ /* 0x000fca0000004100 */
[----:B-1----:R-:W-:Y:S01]  /*15a90*/  @P0 FADD.FTZ R23, R22, -R37 ;  /* 0x8000002516170221 */ /* 0x002fe20000010000 */
[----:B------:R-:W-:Y:S02]  /*15aa0*/  HADD2.F32 R22, -RZ, R54.H0_H0 ;  /* 0x20000036ff167230 */ /* 0x000fe40000004100 */
[----:B------:R-:W-:-:S03]  /*15ab0*/  HADD2.F32 R16, -RZ, R59.H0_H0 ;  /* 0x2000003bff107230 */ /* 0x000fc60000004100 */
[--C-:B------:R-:W-:Y:S01]  /*15ac0*/  @P4 FADD.FTZ R25, R22, -R37.reuse ;  /* 0x8000002516194221 */ /* 0x100fe20000010000 */
[----:B------:R-:W-:Y:S02]  /*15ad0*/  HADD2.F32 R22, -RZ, R56.H1_H1 ;  /* 0x30000038ff167230 */ /* 0x000fe40000004100 */
[----:B------:R-:W-:Y:S01]  /*15ae0*/  @P0 FADD.FTZ R17, R16, -R37 ;  /* 0x8000002510110221 */ /* 0x000fe20000010000 */
[----:B------:R-:W-:-:S03]  /*15af0*/  @P4 FFMA.FTZ R25, R36, -0.69314718246459960938, R25 ;  /* 0xbf31721824194823 */ /* 0x000fc60000010019 */
[----:B------:R-:W-:Y:S01]  /*15b00*/  @P0 FFMA.FTZ R16, R36, -0.69314718246459960938, R17 ;  /* 0xbf31721824100823 */ /* 0x000fe20000010011 */
[----:B------:R-:W-:Y:S01]  /*15b10*/  @P4 FADD.FTZ R17, R22, -R37 ;  /* 0x8000002516114221 */ /* 0x000fe20000010000 */
[----:B------:R-:W-:-:S03]  /*15b20*/  @P0 FFMA.FTZ R23, R36, -0.69314718246459960938, R23 ;  /* 0xbf31721824170823 */ /* 0x000fc60000010017 */
[----:B------:R-:W-:Y:S01]  /*15b30*/  @P4 FFMA.FTZ R17, R36, -0.69314718246459960938, R17 ;  /* 0xbf31721824114823 */ /* 0x000fe20000010011 */
[----:B------:R-:W-:Y:S01]  /*15b40*/  @P0 FADD.FTZ R23, R24, R23 ;  /* 0x0000001718170221 */ /* 0x000fe20000010000 */
[----:B------:R0:W-:Y:S04]  /*15b50*/  @P0 STG.E desc[UR6][R64.64+0x48], R14 ;  /* 0x0000480e40000986 */ /* 0x0001e8000c101906 */
[----:B------:R-:W-:-:S05]  /*15b60*/  @P0 F2FP.F16.F32.PACK_AB R23, RZ, R23 ;  /* 0x00000017ff17023e */ /* 0x000fca00000000ff */
[----:B------:R1:W-:Y:S04]  /*15b70*/  @P0 STG.E.U16 desc[UR6][R46.64+0x24], R23 ;  /* 0x000024172e000986 */ /* 0x0003e8000c101506 */
[----:B------:R1:W-:Y:S01]  /*15b80*/  @P0 STG.E desc[UR6][R64.64+0x4c], R15 ;  /* 0x00004c0f40000986 */ /* 0x0003e2000c101906 */
[----:B0-----:R-:W-:Y:S02]  /*15b90*/  HADD2.F32 R14, -RZ, R54.H1_H1 ;  /* 0x30000036ff0e7230 */ /* 0x001fe40000004100 */
[----:B---3--:R-:W-:-:S05]  /*15ba0*/  @P4 FADD.FTZ R8, R8, R25 ;  /* 0x0000001908084221 */ /* 0x008fca0000010000 */
[----:B------:R-:W-:Y:S01]  /*15bb0*/  @P4 F2FP.F16.F32.PACK_AB R8, RZ, R8 ;  /* 0x00000008ff08423e */ /* 0x000fe200000000ff */
[----:B----4-:R-:W-:-:S03]  /*15bc0*/  @P0 FADD.FTZ R7, R7, R16 ;  /* 0x0000001007070221 */ /* 0x010fc60000010000 */
[----:B------:R-:W-:Y:S01]  /*15bd0*/  PRMT R22, R8, 0x7610, R22 ;  /* 0x0000761008167816 */ /* 0x000fe20000000016 */
[----:B------:R-:W-:Y:S01]  /*15be0*/  HADD2.F32 R8, -RZ, R55.H1_H1 ;  /* 0x30000037ff087230 */ /* 0x000fe20000004100 */
[----:B------:R-:W-:Y:S01]  /*15bf0*/  @P0 F2FP.F16.F32.PACK_AB R7, RZ, R7 ;  /* 0x00000007ff07023e */ /* 0x000fe200000000ff */
[----:B-----5:R-:W-:-:S03]  /*15c00*/  @P4 FADD.FTZ R4, R4, R17 ;  /* 0x0000001104044221 */ /* 0x020fc60000010000 */
[----:B------:R-:W-:Y:S01]  /*15c10*/  PRMT R16, R7, 0x7610, R16 ;  /* 0x0000761007107816 */ /* 0x000fe20000000010 */
[----:B------:R-:W-:Y:S01]  /*15c20*/  @P3 FADD.FTZ R7, R8, -R37 ;  /* 0x8000002508073221 */ /* 0x000fe20000010000 */
[----:B------:R-:W-:Y:S01]  /*15c30*/  HADD2.F32 R8, -RZ, R57.H0_H0 ;  /* 0x20000039ff087230 */ /* 0x000fe20000004100 */
[----:B------:R-:W-:Y:S02]  /*15c40*/  @P4 F2FP.F16.F32.PACK_AB R4, RZ, R4 ;  /* 0x00000004ff04423e */ /* 0x000fe400000000ff */
[----:B------:R-:W-:Y:S02]  /*15c50*/  @P3 FFMA.FTZ R7, R36, -0.69314718246459960938, R7 ;  /* 0xbf31721824073823 */ /* 0x000fe40000010007 */
[----:B-1----:R-:W-:Y:S01]  /*15c60*/  PRMT R23, R4, 0x7610, R23 ;  /* 0x0000761004177816 */ /* 0x002fe20000000017 */
[----:B------:R-:W-:Y:S02]  /*15c70*/  HADD2.F32 R4, -RZ, R0.H0_H0 ;  /* 0x20000000ff047230 */ /* 0x000fe40000004100 */
[----:B------:R-:W-:Y:S01]  /*15c80*/  @P3 FADD.FTZ R15, R8, -R37 ;  /* 0x80000025080f3221 */ /* 0x000fe20000010000 */
[----:B------:R-:W-:Y:S04]  /*15c90*/  @P0 STG.E.U16 desc[UR6][R46.64+0x26], R16 ;  /* 0x000026102e000986 */ /* 0x000fe8000c101506 */
[----:B------:R-:W-:Y:S01]  /*15ca0*/  @P4 STG.E desc[UR6][R64.64+0x50], R12 ;  /* 0x0000500c40004986 */ /* 0x000fe2000c101906 */
[----:B------:R-:W-:Y:S01]  /*15cb0*/  @P3 FADD.FTZ R6, R6, R7 ;  /* 0x0000000706063221 */ /* 0x000fe20000010000 */
[----:B------:R-:W-:Y:S01]  /*15cc0*/  @P6 FADD.FTZ R7, R4, -R37 ;  /* 0x8000002504076221 */ /* 0x000fe20000010000 */
[C---:B------:R-:W-:Y:S01]  /*15cd0*/  @P3 FFMA.FTZ R4, R36.reuse, -0.69314718246459960938, R15 ;  /* 0xbf31721824043823 */ /* 0x040fe2000001000f */
[----:B------:R-:W-:Y:S02]  /*15ce0*/  @P4 STG.E.U16 desc[UR6][R46.64+0x28], R22 ;  /* 0x000028162e004986 */ /* 0x000fe4000c101506 */
[----:B------:R-:W-:-:S02]  /*15cf0*/  @P6 FFMA.FTZ R7, R36, -0.69314718246459960938, R7 ;  /* 0xbf31721824076823 */ /* 0x000fc40000010007 */
[----:B------:R0:W-:Y:S01]  /*15d00*/  @P4 STG.E desc[UR6][R64.64+0x54], R13 ;  /* 0x0000540d40004986 */ /* 0x0001e2000c101906 */
[----:B------:R-:W-:-:S03]  /*15d10*/  @P3 FADD.FTZ R4, R11, R4 ;  /* 0x000000040b043221 */ /* 0x000fc60000010000 */
[----:B------:R1:W-:Y:S01]  /*15d20*/  @P4 STG.E.U16 desc[UR6][R46.64+0x2a], R23 ;  /* 0x00002a172e004986 */ /* 0x0003e2000c101506 */
[----:B------:R-:W-:Y:S01]  /*15d30*/  @P6 FADD.FTZ R7, R20, R7 ;  /* 0x0000000714076221 */ /* 0x000fe20000010000 */
[----:B------:R-:W-:Y:S01]  /*15d40*/  @P3 F2FP.F16.F32.PACK_AB R4, RZ, R4 ;  /* 0x00000004ff04323e */ /* 0x000fe200000000ff */
[----:B0-----:R-:W-:-:S04]  /*15d50*/  @P6 FADD.FTZ R13, R14, -R37 ;  /* 0x800000250e0d6221 */ /* 0x001fc80000010000 */
[----:B------:R-:W-:Y:S01]  /*15d60*/  @P6 FFMA.FTZ R8, R36, -0.69314718246459960938, R13 ;  /* 0xbf31721824086823 */ /* 0x000fe2000001000d */
[----:B------:R-:W-:Y:S02]  /*15d70*/  @P6 F2FP.F16.F32.PACK_AB R7, RZ, R7 ;  /* 0x00000007ff07623e */ /* 0x000fe400000000ff */
[----:B-1----:R-:W-:Y:S01]  /*15d80*/  PRMT R23, R4, 0x7610, R23 ;  /* 0x0000761004177816 */ /* 0x002fe20000000017 */
[----:B------:R-:W-:Y:S01]  /*15d90*/  HADD2.F32 R4, -RZ, R49.H1_H1 ;  /* 0x30000031ff047230 */ /* 0x000fe20000004100 */
[----:B------:R-:W-:Y:S02]  /*15da0*/  @P3 F2FP.F16.F32.PACK_AB R6, RZ, R6 ;  /* 0x00000006ff06323e */ /* 0x000fe400000000ff */
[----:B------:R-:W-:Y:S02]  /*15db0*/  PRMT R0, R7, 0x7610, R0 ;  /* 0x0000761007007816 */ /* 0x000fe40000000000 */
[----:B------:R-:W-:Y:S01]  /*15dc0*/  @P5 FADD.FTZ R7, R4, -R37 ;  /* 0x8000002504075221 */ /* 0x000fe20000010000 */
[----:B--2---:R-:W-:Y:S01]  /*15dd0*/  @P6 FADD.FTZ R8, R21, R8 ;  /* 0x0000000815086221 */ /* 0x004fe20000010000 */
[----:B------:R0:W-:Y:S01]  /*15de0*/  @P3 STG.E desc[UR6][R64.64+0x58], R2 ;  /* 0x0000580240003986 */ /* 0x0001e2000c101906 */
[----:B------:R-:W-:-:S03]  /*15df0*/  HADD2.F32 R4, -RZ, R55.H0_H0 ;  /* 0x20000037ff047230 */ /* 0x000fc60000004100 */
[----:B------:R-:W-:Y:S01]  /*15e00*/  @P6 F2FP.F16.F32.PACK_AB R8, RZ, R8 ;  /* 0x00000008ff08623e */ /* 0x000fe200000000ff */
[----:B------:R1:W-:Y:S03]  /*15e10*/  @P3 STG.E.U16 desc[UR6][R46.64+0x2c], R6 ;  /* 0x00002c062e003986 */ /* 0x0003e6000c101506 */
[----:B------:R-:W-:Y:S01]  /*15e20*/  PRMT R11, R8, 0x7610, R11 ;  /* 0x00007610080b7816 */ /* 0x000fe2000000000b */
[----:B------:R2:W-:Y:S01]  /*15e30*/  @P3 STG.E desc[UR6][R64.64+0x5c], R3 ;  /* 0x00005c0340003986 */ /* 0x0005e2000c101906 */
[----:B0-----:R-:W-:Y:S01]  /*15e40*/  @P5 FFMA.FTZ R2, R36, -0.69314718246459960938, R7 ;  /* 0xbf31721824025823 */ /* 0x001fe20000010007 */
[--C-:B------:R-:W-:Y:S02]  /*15e50*/  HADD2.F32 R8, -RZ, R48.reuse.H0_H0 ;  /* 0x20000030ff087230 */ /* 0x100fe40000004100 */
[----:B-1----:R-:W-:Y:S02]  /*15e60*/  HADD2.F32 R6, -RZ, R49.H0_H0 ;  /* 0x20000031ff067230 */ /* 0x002fe40000004100 */
[----:B------:R-:W-:-:S02]  /*15e70*/  HADD2.F32 R12, -RZ, R48.H1_H1 ;  /* 0x30000030ff0c7230 */ /* 0x000fc40000004100 */
[--C-:B--2---:R-:W-:Y:S01]  /*15e80*/  @P5 FADD.FTZ R3, R4, -R37.reuse ;  /* 0x8000002504035221 */ /* 0x104fe20000010000 */
[----:B------:R-:W-:-:S03]  /*15e90*/  @P2 FADD.FTZ R7, R6, -R37 ;  /* 0x8000002506072221 */ /* 0x000fc60000010000 */
[----:B------:R-:W-:Y:S01]  /*15ea0*/  @P5 FFMA.FTZ R4, R36, -0.69314718246459960938, R3 ;  /* 0xbf31721824045823 */ /* 0x000fe20000010003 */
[----:B------:R-:W-:Y:S01]  /*15eb0*/  @P5 FADD.FTZ R2, R9, R2 ;  /* 0x0000000209025221 */ /* 0x000fe20000010000 */
[----:B------:R-:W-:Y:S01]  /*15ec0*/  @P2 FADD.FTZ R9, R8, -R37 ;  /* 0x8000002508092221 */ /* 0x000fe20000010000 */
[----:B------:R-:W-:Y:S01]  /*15ed0*/  @P2 FFMA.FTZ R7, R36, -0.69314718246459960938, R7 ;  /* 0xbf31721824072823 */ /* 0x000fe20000010007 */
[----:B------:R-:W-:Y:S02]  /*15ee0*/  @P1 FADD.FTZ R3, R12, -R37 ;  /* 0x800000250c031221 */ /* 0x000fe40000010000 */
[----:B------:R-:W-:Y:S01]  /*15ef0*/  @P5 F2FP.F16.F32.PACK_AB R2, RZ, R2 ;  /* 0x00000002ff02523e */ /* 0x000fe200000000ff */
[----:B------:R0:W-:Y:S01]  /*15f00*/  @P3 STG.E.U16 desc[UR6][R46.64+0x2e], R23 ;  /* 0x00002e172e003986 */ /* 0x0001e2000c101506 */
[----:B------:R-:W-:Y:S01]  /*15f10*/  @P2 FFMA.FTZ R9, R36, -0.69314718246459960938, R9 ;  /* 0xbf31721824092823 */ /* 0x000fe20000010009 */
[----:B------:R-:W-:Y:S02]  /*15f20*/  @P5 FADD.FTZ R4, R19, R4 ;  /* 0x0000000413045221 */ /* 0x000fe40000010000 */
[----:B------:R1:W-:Y:S01]  /*15f30*/  @P6 STG.E desc[UR6][R64.64+0x60], R34 ;  /* 0x0000602240006986 */ /* 0x0003e2000c101906 */
[----:B------:R-:W-:-:S02]  /*15f40*/  @P2 FADD.FTZ R7, R18, R7 ;  /* 0x0000000712072221 */ /* 0x000fc40000010000 */
[----:B------:R-:W-:Y:S01]  /*15f50*/  @P5 F2FP.F16.F32.PACK_AB R4, RZ, R4 ;  /* 0x00000004ff04523e */ /* 0x000fe200000000ff */
[----:B------:R1:W-:Y:S01]  /*15f60*/  @P6 STG.E.U16 desc[UR6][R46.64+0x30], R0 ;  /* 0x000030002e006986 */ /* 0x0003e2000c101506 */
[----:B0-----:R-:W-:Y:S01]  /*15f70*/  PRMT R23, R2, 0x7610, R23 ;  /* 0x0000761002177816 */ /* 0x001fe20000000017 */
[----:B------:R-:W-:Y:S01]  /*15f80*/  @P1 FFMA.FTZ R2, R36, -0.69314718246459960938, R3 ;  /* 0xbf31721824021823 */ /* 0x000fe20000010003 */
        /* <DEDUP_REMOVED lines=19> */
[----:B-1----:R-:W-:-:S03]  /*160c0*/  HADD2.F32 R0, -RZ, R0.H1_H1 ;  /* 0x30000000ff007230 */ /* 0x002fc60000004100 */
[----:B------:R-:W-:Y:S02]  /*160d0*/  STG.E desc[UR6][R64.64+0x7c], R45 ;  /* 0x00007c2d40007986 */ /* 0x000fe4000c101906 */
[----:B------:R-:W-:-:S04]  /*160e0*/  FADD.FTZ R37, R0, -R37 ;  /* 0x8000002500257221 */ /* 0x000fc80000010000 */
[----:B------:R-:W-:-:S04]  /*160f0*/  FFMA.FTZ R0, R36, -0.69314718246459960938, R37 ;  /* 0xbf31721824007823 */ /* 0x000fc80000010025 */
[----:B--2---:R-:W-:-:S05]  /*16100*/  FADD.FTZ R0, R39, R0 ;  /* 0x0000000027007221 */ /* 0x004fca0000010000 */
[----:B------:R-:W-:-:S05]  /*16110*/  F2FP.F16.F32.PACK_AB R0, RZ, R0 ;  /* 0x00000000ff00723e */ /* 0x000fca00000000ff */
[----:B------:R-:W-:Y:S01]  /*16120*/  STG.E.U16 desc[UR6][R46.64+0x3e], R0 ;  /* 0x00003e002e007986 */ /* 0x000fe2000c101506 */
[----:B------:R-:W-:Y:S05]  /*16130*/  EXIT ;  /* 0x000000000000794d */ /* 0x000fea0003800000 */
.L_x_9182:
        /* <DEDUP_REMOVED lines=12> */
.L_x_74335:


//--------------------- .text._ZN17fastertransformer38beam_online_softmax_topk_stage2_kernelI6__halfLi32ELi64EEEvPKfS3_PiPT_ii --------------------------
	.section	.text._ZN17fastertransformer38beam_online_softmax_topk_stage2_kernelI6__halfLi32ELi64EEEvPKfS3_PiPT_ii,"ax",@progbits
	.align	128
        .global         _ZN17fastertransformer38beam_online_softmax_topk_stage2_kernelI6__halfLi32ELi64EEEvPKfS3_PiPT_ii
        .type           _ZN17fastertransformer38beam_online_softmax_topk_stage2_kernelI6__halfLi32ELi64EEEvPKfS3_PiPT_ii,@function
        .size           _ZN17fastertransformer38beam_online_softmax_topk_stage2_kernelI6__halfLi32ELi64EEEvPKfS3_PiPT_ii,(.L_x_74336 - _ZN17fastertransformer38beam_online_softmax_topk_stage2_kernelI6__halfLi32ELi64EEEvPKfS3_PiPT_ii)
        .other          _ZN17fastertransformer38beam_online_softmax_topk_stage2_kernelI6__halfLi32ELi64EEEvPKfS3_PiPT_ii,@"STO_CUDA_ENTRY STV_DEFAULT"
_ZN17fastertransformer38beam_online_softmax_topk_stage2_kernelI6__halfLi32ELi64EEEvPKfS3_PiPT_ii:
.text._ZN17fastertransformer38beam_online_softmax_topk_stage2_kernelI6__halfLi32ELi64EEEvPKfS3_PiPT_ii:
        /* <DEDUP_REMOVED lines=123> */
.L_x_9187:
        /* <DEDUP_REMOVED lines=11> */
.L_x_9186:
[----:B------:R-:W-:Y:S05]  /*0860*/  BSYNC B1 ;  /* 0x0000000000017941 */ /* 0x000fea0003800000 */
.L_x_9185:
        /* <DEDUP_REMOVED lines=19> */
.L_x_9190:
        /* <DEDUP_REMOVED lines=38> */
.L_x_9189:
[----:B------:R-:W-:Y:S05]  /*0c00*/  BSYNC B1 ;  /* 0x0000000000017941 */ /* 0x000fea0003800000 */
.L_x_9188:
        /* <DEDUP_REMOVED lines=25> */
.L_x_9192:
[----:B------:R-:W-:Y:S05]  /*0da0*/  BSYNC B1 ;  /* 0x0000000000017941 */ /* 0x000fea0003800000 */
.L_x_9191:
        /* <DEDUP_REMOVED lines=10> */
.L_x_9184:
[----:B------:R-:W-:Y:S05]  /*0e50*/  BSYNC B0 ;  /* 0x0000000000007941 */ /* 0x000fea0003800000 */
.L_x_9183:
        /* <DEDUP_REMOVED lines=27> */
.L_x_9199:
        /* <DEDUP_REMOVED lines=83> */
.L_x_9198:
        /* <DEDUP_REMOVED lines=48> */
.L_x_9200:
[----:B------:R-:W-:-:S13]  /*1840*/  ISETP.NE.OR P0, PT, R6, RZ, P0 ;  /* 0x000000ff0600720c */ /* 0x000fda0000705670 */
[----:B------:R-:W-:Y:S05]  /*1850*/  @!P0 BRA `(.L_x_9196) ;  /* 0x0000000000708947 */ /* 0x000fea0003800000 */
.L_x_9197:
[----:B------:R-:W0:Y:S01]  /*1860*/  S2UR UR5, SR_CgaCtaId ;  /* 0x00000000000579c3 */ /* 0x000e220000008800 */
[----:B------:R-:W-:Y:S02]  /*1870*/  UMOV UR4, 0x400 ;  /* 0x0000040000047882 */ /* 0x000fe40000000000 */
[----:B------:R-:W-:-:S04]  /*1880*/  UIADD3 UR4, UR4, 0x260, URZ ;  /* 0x0000026004047890 */ /* 0x000fc8000fffe03f */
[----:B0-----:R-:W-:-:S12]  /*1890*/  ULEA UR4, UR5, UR4, 0x18 ;  /* 0x0000000405047291 */ /* 0x001fd8000f8ec03f */
.L_x_9201:
        /* <DEDUP_REMOVED lines=24> */
.L_x_9196:
        /* <DEDUP_REMOVED lines=13> */
.L_x_9202:
        /* <DEDUP_REMOVED lines=11> */
.L_x_9195:
        /* <DEDUP_REMOVED lines=9> */
.L_x_9194:
[----:B------:R-:W-:Y:S05]  /*1c30*/  BSYNC B0 ;  /* 0x0000000000007941 */ /* 0x000fea0003800000 */
.L_x_9193:
        /* <DEDUP_REMOVED lines=28> */
[----:B------:R-:W-:Y:S01]  /*1e00*/  SHFL.DOWN PT, R4, R4, 0x1, 0x1f ;  /* 0x08201f0004047f89 */ /* 0x000fe200000e0000 */
[----:B--2---:R-:W-:-:S03]  /*1e10*/  IMAD.MOV.U32 R60, RZ, RZ, R8 ;  /* 0x000000ffff3c7224 */ /* 0x004fc600078e0008 */
[----:B------:R-:W0:Y:S01]  /*1e20*/  SHFL.DOWN PT, R5, R5, 0x1, 0x1f ;  /* 0x08201f0005057f89 */ /* 0x000e2200000e0000 */
[----:B------:R-:W-:Y:S02]  /*1e30*/  IMAD.MOV.U32 R61, RZ, RZ, R9 ;  /* 0x000000ffff3d7224 */ /* 0x000fe400078e0009 */
[----:B-----5:R-:W-:Y:S02]  /*1e40*/  IMAD.MOV.U32 R54, RZ, RZ, R6 ;  /* 0x000000ffff367224 */ /* 0x020fe400078e0006 */
[----:B------:R-:W-:Y:S01]  /*1e50*/  IMAD.MOV.U32 R55, RZ, RZ, R7 ;  /* 0x000000ffff377224 */ /* 0x000fe200078e0007 */
[----:B------:R-:W-:Y:S04]  /*1e60*/  SHFL.DOWN PT, R60, R60, 0x1, 0x1f ;  /* 0x08201f003c3c7f89 */ /* 0x000fe800000e0000 */
[----:B------:R-:W1:Y:S04]  /*1e70*/  SHFL.DOWN PT, R61, R61, 0x1, 0x1f ;  /* 0x08201f003d3d7f89 */ /* 0x000e6800000e0000 */
[----:B------:R-:W-:Y:S04]  /*1e80*/  SHFL.DOWN PT, R54, R54, 0x1, 0x1f ;  /* 0x08201f0036367f89 */ /* 0x000fe800000e0000 */
[----:B------:R-:W2:Y:S04]  /*1e90*/  SHFL.DOWN PT, R55, R55, 0x1, 0x1f ;  /* 0x08201f0037377f89 */ /* 0x000ea800000e0000 */
[----:B------:R-:W-:Y:S04]  /*1ea0*/  SHFL.DOWN PT, R62, R36, 0x1, 0x1f ;  /* 0x08201f00243e7f89 */ /* 0x000fe800000e0000 */
[----:B------:R-:W4:Y:S04]  /*1eb0*/  SHFL.DOWN PT, R63, R37, 0x1, 0x1f ;  /* 0x08201f00253f7f89 */ /* 0x000f2800000e0000 */
[----:B0-----:R-:W-:Y:S04]  /*1ec0*/  STL.64 [R1+0xc0], R4 ;  /* 0x0000c00401007387 */ /* 0x001fe80000100a00 */
[----:B------:R-:W-:Y:S04]  /*1ed0*/  SHFL.DOWN PT, R4, R40, 0x1, 0x1f ;  /* 0x08201f0028047f89 */ /* 0x000fe800000e0000 */
[----:B------:R-:W0:Y:S04]  /*1ee0*/  SHFL.DOWN PT, R5, R41, 0x1, 0x1f ;  /* 0x08201f0029057f89 */ /* 0x000e2800000e0000 */
[----:B-1----:R1:W-:Y:S01]  /*1ef0*/  STL.64 [R1+0xb0], R60 ;  /* 0x0000b03c01007387 */ /* 0x0023e20000100a00 */
[----:B------:R-:W-:-:S02]  /*1f00*/  IMAD.MOV.U32 R58, RZ, RZ, R10 ;  /* 0x000000ffff3a7224 */ /* 0x000fc400078e000a */
[----:B------:R-:W-:Y:S01]  /*1f10*/  IMAD.MOV.U32 R59, RZ, RZ, R11 ;  /* 0x000000ffff3b7224 */ /* 0x000fe200078e000b */
[----:B--2---:R2:W-:Y:S01]  /*1f20*/  STL.64 [R1+0xb8], R54 ;  /* 0x0000b83601007387 */ /* 0x0045e20000100a00 */
[----:B------:R-:W-:Y:S02]  /*1f30*/  IMAD.MOV.U32 R56, RZ, RZ, R44 ;  /* 0x000000ffff387224 */ /* 0x000fe400078e002c */
[----:B------:R-:W-:Y:S02]  /*1f40*/  IMAD.MOV.U32 R57, RZ, RZ, R45 ;  /* 0x000000ffff397224 */ /* 0x000fe400078e002d */
[----:B-1----:R-:W-:Y:S02]  /*1f50*/  IMAD.MOV.U32 R60, RZ, RZ, R48 ;  /* 0x000000ffff3c7224 */ /* 0x002fe400078e0030 */
[----:B------:R-:W-:Y:S02]  /*1f60*/  IMAD.MOV.U32 R61, RZ, RZ, R49 ;  /* 0x000000ffff3d7224 */ /* 0x000fe400078e0031 */
[----:B--2---:R-:W-:-:S02]  /*1f70*/  IMAD.MOV.U32 R54, RZ, RZ, R46 ;  /* 0x000000ffff367224 */ /* 0x004fc400078e002e */
[----:B------:R-:W-:Y:S01]  /*1f80*/  IMAD.MOV.U32 R55, RZ, RZ, R47 ;  /* 0x000000ffff377224 */ /* 0x000fe200078e002f */
[----:B------:R-:W-:Y:S04]  /*1f90*/  SHFL.DOWN PT, R60, R60, 0x1, 0x1f ;  /* 0x08201f003c3c7f89 */ /* 0x000fe800000e0000 */
[----:B------:R-:W1:Y:S01]  /*1fa0*/  SHFL.DOWN PT, R61, R61, 0x1, 0x1f ;  /* 0x08201f003d3d7f89 */ /* 0x000e6200000e0000 */
[----:B------:R-:W-:Y:S02]  /*1fb0*/  IMAD.MOV.U32 R66, RZ, RZ, R50 ;  /* 0x000000ffff427224 */ /* 0x000fe400078e0032 */
[----:B------:R-:W-:Y:S01]  /*1fc0*/  IMAD.MOV.U32 R67, RZ, RZ, R51 ;  /* 0x000000ffff437224 */ /* 0x000fe200078e0033 */
[----:B------:R-:W-:Y:S04]  /*1fd0*/  SHFL.DOWN PT, R58, R58, 0x1, 0x1f ;  /* 0x08201f003a3a7f89 */ /* 0x000fe800000e0000 */
[----:B------:R-:W2:Y:S04]  /*1fe0*/  SHFL.DOWN PT, R59, R59, 0x1, 0x1f ;  /* 0x08201f003b3b7f89 */ /* 0x000ea800000e0000 */
[----:B------:R-:W-:Y:S04]  /*1ff0*/  SHFL.DOWN PT, R56, R56, 0x1, 0x1f ;  /* 0x08201f0038387f89 */ /* 0x000fe800000e0000 */
[----:B------:R-:W5:Y:S04]  /*2000*/  SHFL.DOWN PT, R57, R57, 0x1, 0x1f ;  /* 0x08201f0039397f89 */ /* 0x000f6800000e0000 */
[----:B------:R-:W-:Y:S04]  /*2010*/  SHFL.DOWN PT, R54, R54, 0x1, 0x1f ;  /* 0x08201f0036367f89 */ /* 0x000fe800000e0000 */
[----:B------:R-:W5:Y:S04]  /*2020*/  SHFL.DOWN PT, R55, R55, 0x1, 0x1f ;  /* 0x08201f0037377f89 */ /* 0x000f6800000e0000 */
[----:B----4-:R-:W-:Y:S04]  /*2030*/  STL.64 [R1+0x70], R62 ;  /* 0x0000703e01007387 */ /* 0x010fe80000100a00 */
[----:B------:R-:W-:Y:S04]  /*2040*/  SHFL.DOWN PT, R62, R22, 0x1, 0x1f ;  /* 0x08201f00163e7f89 */ /* 0x000fe800000e0000 */
[----:B------:R-:W4:Y:S04]  /*2050*/  SHFL.DOWN PT, R63, R23, 0x1, 0x1f ;  /* 0x08201f00173f7f89 */ /* 0x000f2800000e0000 */
[----:B0-----:R-:W-:Y:S04]  /*2060*/  STL.64 [R1+0x80], R4 ;  /* 0x0000800401007387 */ /* 0x001fe80000100a00 */
[----:B------:R-:W-:Y:S04]  /*2070*/  SHFL.DOWN PT, R66, R66, 0x1, 0x1f ;  /* 0x08201f0042427f89 */ /* 0x000fe800000e0000 */
[----:B------:R-:W0:Y:S04]  /*2080*/  SHFL.DOWN PT, R67, R67, 0x1, 0x1f ;  /* 0x08201f0043437f89 */ /* 0x000e2800000e0000 */
[----:B------:R-:W-:Y:S04]  /*2090*/  SHFL.DOWN PT, R64, R38, 0x1, 0x1f ;  /* 0x08201f0026407f89 */ /* 0x000fe800000e0000 */
[----:B------:R-:W0:Y:S04]  /*20a0*/  SHFL.DOWN PT, R65, R39, 0x1, 0x1f ;  /* 0x08201f0027417f89 */ /* 0x000e2800000e0000 */
[----:B------:R-:W-:Y:S04]  /*20b0*/  SHFL.DOWN PT, R4, R16, 0x1, 0x1f ;  /* 0x08201f0010047f89 */ /* 0x000fe800000e0000 */
[----:B------:R-:W0:Y:S04]  /*20c0*/  SHFL.DOWN PT, R5, R17, 0x1, 0x1f ;  /* 0x08201f0011057f89 */ /* 0x000e2800000e0000 */
[----:B-1----:R-:W-:Y:S04]  /*20d0*/  STL.64 [R1+0x90], R60 ;  /* 0x0000903c01007387 */ /* 0x002fe80000100a00 */
[----:B---3--:R-:W-:Y:S04]  /*20e0*/  SHFL.DOWN PT, R60, R2, 0x1, 0x1f ;  /* 0x08201f00023c7f89 */ /* 0x008fe800000e0000 */
[----:B------:R-:W1:Y:S04]  /*20f0*/  SHFL.DOWN PT, R61, R3, 0x1, 0x1f ;  /* 0x08201f00033d7f89 */ /* 0x000e6800000e0000 */
[----:B--2---:R-:W-:Y:S04]  /*2100*/  STL.64 [R1+0xa8], R58 ;  /* 0x0000a83a01007387 */ /* 0x004fe80000100a00 */
[----:B-----5:R-:W-:Y:S04]  /*2110*/  STL.64 [R1+0xa0], R56 ;  /* 0x0000a03801007387 */ /* 0x020fe80000100a00 */
[----:B------:R-:W-:Y:S04]  /*2120*/  STL.64 [R1+0x98], R54 ;  /* 0x0000983601007387 */ /* 0x000fe80000100a00 */
[----:B------:R-:W-:Y:S04]  /*2130*/  SHFL.DOWN PT, R54, R34, 0x1, 0x1f ;  /* 0x08201f0022367f89 */ /* 0x000fe800000e0000 */
[----:B------:R-:W2:Y:S04]  /*2140*/  SHFL.DOWN PT, R55, R35, 0x1, 0x1f ;  /* 0x08201f0023377f89 */ /* 0x000ea800000e0000 */
[----:B------:R-:W-:Y:S04]  /*2150*/  SHFL.DOWN PT, R58, R12, 0x1, 0x1f ;  /* 0x08201f000c3a7f89 */ /* 0x000fe800000e0000 */
[----:B------:R-:W3:Y:S04]  /*2160*/  SHFL.DOWN PT, R59, R13, 0x1, 0x1f ;  /* 0x08201f000d3b7f89 */ /* 0x000ee800000e0000 */
[----:B------:R-:W-:Y:S04]  /*2170*/  SHFL.DOWN PT, R56, R14, 0x1, 0x1f ;  /* 0x08201f000e387f89 */ /* 0x000fe800000e0000 */
[----:B------:R-:W5:Y:S04]  /*2180*/  SHFL.DOWN PT, R57, R15, 0x1, 0x1f ;  /* 0x08201f000f397f89 */ /* 0x000f6800000e0000 */
[----:B----4-:R4:W-:Y:S04]  /*2190*/  STL.64 [R1+0x30], R62 ;  /* 0x0000303e01007387 */ /* 0x0109e80000100a00 */
[----:B0-----:R-:W-:Y:S04]  /*21a0*/  STL.64 [R1+0x88], R66 ;  /* 0x0000884201007387 */ /* 0x001fe80000100a00 */
[----:B------:R-:W-:Y:S01]  /*21b0*/  STL.64 [R1+0x78], R64 ;  /* 0x0000784001007387 */ /* 0x000fe20000100a00 */
[----:B----4-:R-:W0:Y:S03]  /*21c0*/  S2R R63, SR_LANEID ;  /* 0x00000000003f7919 */ /* 0x010e260000000000 */
[----:B------:R-:W-:Y:S04]  /*21d0*/  STL.64 [R1+0x48], R4 ;  /* 0x0000480401007387 */ /* 0x000fe80000100a00 */
[----:B------:R-:W-:Y:S04]  /*21e0*/  SHFL.DOWN PT, R68, R18, 0x1, 0x1f ;  /* 0x08201f0012447f89 */ /* 0x000fe800000e0000 */
[----:B------:R-:W4:Y:S04]  /*21f0*/  SHFL.DOWN PT, R69, R19, 0x1, 0x1f ;  /* 0x08201f0013457f89 */ /* 0x000f2800000e0000 */
[----:B------:R-:W-:Y:S04]  /*2200*/  SHFL.DOWN PT, R66, R20, 0x1, 0x1f ;  /* 0x08201f0014427f89 */ /* 0x000fe800000e0000 */
[----:B------:R-:W0:Y:S04]  /*2210*/  SHFL.DOWN PT, R67, R21, 0x1, 0x1f ;  /* 0x08201f0015437f89 */ /* 0x000e2800000e0000 */
[----:B------:R-:W-:Y:S04]  /*2220*/  SHFL.DOWN PT, R64, R26, 0x1, 0x1f ;  /* 0x08201f001a407f89 */ /* 0x000fe800000e0000 */
[----:B------:R-:W0:Y:S04]  /*2230*/  SHFL.DOWN PT, R65, R27, 0x1, 0x1f ;  /* 0x08201f001b417f89 */ /* 0x000e2800000e0000 */
[----:B------:R-:W-:Y:S04]  /*2240*/  SHFL.DOWN PT, R4, R43, 0x1, 0x1f ;  /* 0x08201f002b047f89 */ /* 0x000fe800000e0000 */
[----:B------:R-:W0:Y:S04]  /*2250*/  SHFL.DOWN PT, R5, R42, 0x1, 0x1f ;  /* 0x08201f002a057f89 */ /* 0x000e2800000e0000 */
[----:B-1----:R-:W-:Y:S04]  /*2260*/  STL.64 [R1+0x60], R60 ;  /* 0x0000603c01007387 */ /* 0x002fe80000100a00 */
[----:B------:R-:W-:Y:S04]  /*2270*/  SHFL.DOWN PT, R60, R28, 0x1, 0x1f ;  /* 0x08201f001c3c7f89 */ /* 0x000fe800000e0000 */
[----:B------:R-:W1:Y:S04]  /*2280*/  SHFL.DOWN PT, R61, R29, 0x1, 0x1f ;  /* 0x08201f001d3d7f89 */ /* 0x000e6800000e0000 */
[----:B--2---:R-:W-:Y:S04]  /*2290*/  STL.64 [R1+0x68], R54 ;  /* 0x0000683601007387 */ /* 0x004fe80000100a00 */
[----:B---3--:R-:W-:Y:S04]  /*22a0*/  STL.64 [R1+0x58], R58 ;  /* 0x0000583a01007387 */ /* 0x008fe80000100a00 */
[----:B-----5:R-:W-:Y:S04]  /*22b0*/  STL.64 [R1+0x50], R56 ;  /* 0x0000503801007387 */ /* 0x020fe80000100a00 */
[----:B------:R-:W-:Y:S04]  /*22c0*/  SHFL.DOWN PT, R54, R24, 0x1, 0x1f ;  /* 0x08201f0018367f89 */ /* 0x000fe800000e0000 */
[----:B------:R-:W2:Y:S04]  /*22d0*/  SHFL.DOWN PT, R55, R25, 0x1, 0x1f ;  /* 0x08201f0019377f89 */ /* 0x000ea800000e0000 */
[----:B------:R-:W-:Y:S04]  /*22e0*/  SHFL.DOWN PT, R56, R30, 0x1, 0x1f ;  /* 0x08201f001e387f89 */ /* 0x000fe800000e0000 */
[----:B------:R-:W3:Y:S04]  /*22f0*/  SHFL.DOWN PT, R57, R31, 0x1, 0x1f ;  /* 0x08201f001f397f89 */ /* 0x000ee800000e0000 */
[----:B------:R-:W-:Y:S04]  /*2300*/  SHFL.DOWN PT, R58, R32, 0x1, 0x1f ;  /* 0x08201f00203a7f89 */ /* 0x000fe800000e0000 */
[----:B------:R-:W5:Y:S04]  /*2310*/  SHFL.DOWN PT, R59, R33, 0x1, 0x1f ;  /* 0x08201f00213b7f89 */ /* 0x000f6800000e0000 */
[----:B----4-:R-:W-:Y:S04]  /*2320*/  STL.64 [R1+0x40], R68 ;  /* 0x0000404401007387 */ /* 0x010fe80000100a00 */
[----:B0-----:R-:W-:Y:S04]  /*2330*/  STL.64 [R1+0x38], R66 ;  /* 0x0000384201007387 */ /* 0x001fe80000100a00 */
[----:B------:R-:W-:Y:S04]  /*2340*/  STL.64 [R1+0x20], R64 ;  /* 0x0000204001007387 */ /* 0x000fe80000100a00 */
[----:B------:R-:W-:Y:S01]  /*2350*/  STL.64 [R1], R4 ;  /* 0x0000000401007387 */ /* 0x000fe20000100a00 */
[----:B------:R-:W-:-:S03]  /*2360*/  ISETP.GT.AND P0, PT, R63, 0x1e, PT ;  /* 0x0000001e3f00780c */ /* 0x000fc60003f04270 */
[----:B-1----:R0:W-:Y:S01]  /*2370*/  STL.64 [R1+0x18], R60 ;  /* 0x0000183c01007387 */ /* 0x0021e20000100a00 */
[----:B------:R-:W-:Y:S02]  /*2380*/  PRMT R0, R52, 0x7610, R52 ;  /* 0x0000761034007816 */ /* 0x000fe40000000034 */
[----:B------:R-:W-:Y:S01]  /*2390*/  PRMT R52, R53, 0x7610, R53 ;  /* 0x0000761035347816 */ /* 0x000fe20000000035 */
[----:B--2---:R1:W-:Y:S01]  /*23a0*/  STL.64 [R1+0x28], R54 ;  /* 0x0000283601007387 */ /* 0x0043e20000100a00 */
[----:B------:R-:W-:Y:S02]  /*23b0*/  PRMT R62, R50, 0x7610, R62 ;  /* 0x00007610323e7816 */ /* 0x000fe4000000003e */
[----:B------:R-:W-:Y:S01]  /*23c0*/  PRMT R53, R6, 0x7610, R6 ;  /* 0x0000761006357816 */ /* 0x000fe20000000006 */
[----:B---3--:R2:W-:Y:S01]  /*23d0*/  STL.64 [R1+0x10], R56 ;  /* 0x0000103801007387 */ /* 0x0085e20000100a00 */
[----:B0-----:R-:W-:Y:S02]  /*23e0*/  PRMT R61, R48, 0x7632, R46 ;  /* 0x00007632303d7816 */ /* 0x001fe4000000002e */
[--C-:B------:R-:W-:Y:S01]  /*23f0*/  PRMT R46, R46, 0x5410, R47.reuse ;  /* 0x000054102e2e7816 */ /* 0x100fe2000000002f */
[----:B-----5:R0:W-:Y:S01]  /*2400*/  STL.64 [R1+0x8], R58 ;  /* 0x0000083a01007387 */ /* 0x0201e20000100a00 */
[----:B------:R-:W-:-:S02]  /*2410*/  PRMT R47, R48, 0x7610, R47 ;  /* 0x00007610302f7816 */ /* 0x000fc4000000002f */
[----:B------:R-:W-:Y:S02]  /*2420*/  PRMT R48, R49, 0x7610, R49 ;  /* 0x0000761031307816 */ /* 0x000fe40000000031 */
[----:B-1----:R-:W-:Y:S02]  /*2430*/  PRMT R54, R7, 0x7610, R7 ;  /* 0x0000761007367816 */ /* 0x002fe40000000007 */
[C---:B------:R-:W-:Y:S02]  /*2440*/  PRMT R55, R8.reuse, 0x5410, R9 ;  /* 0x0000541008377816 */ /* 0x040fe40000000009 */
[--C-:B--2---:R-:W-:Y:S02]  /*2450*/  PRMT R56, R8, 0x5432, R10.reuse ;  /* 0x0000543208387816 */ /* 0x104fe4000000000a */
[----:B------:R-:W-:Y:S02]  /*2460*/  PRMT R57, R9, 0x5432, R11 ;  /* 0x0000543209397816 */ /* 0x000fe4000000000b */
[----:B0-----:R-:W-:-:S02]  /*2470*/  PRMT R58, R44, 0x7610, R10 ;  /* 0x000076102c3a7816 */ /* 0x001fc4000000000a */
[----:B------:R-:W-:Y:S02]  /*2480*/  PRMT R59, R11, 0x5432, R45 ;  /* 0x000054320b3b7816 */ /* 0x000fe4000000002d */
[----:B------:R-:W-:Y:S02]  /*2490*/  PRMT R60, R45, 0x7632, R44 ;  /* 0x000076322d3c7816 */ /* 0x000fe4000000002c */
        /* <DEDUP_REMOVED lines=16> */
.L_x_9298:
        /* <DEDUP_REMOVED lines=20> */
.L_x_9206:
[----:B------:R-:W-:Y:S01]  /*26e0*/  IMAD.MOV.U32 R4, RZ, RZ, R41 ;  /* 0x000000ffff047224 */ /* 0x000fe200078e0029 */
[----:B------:R-:W-:Y:S01]  /*26f0*/  PRMT R11, R11, 0x7610, R52 ;  /* 0x000076100b0b7816 */ /* 0x000fe20000000034 */
[----:B------:R-:W-:Y:S01]  /*2700*/  IMAD.MOV.U32 R41, RZ, RZ, R40 ;  /* 0x000000ffff297224 */ /* 0x000fe200078e0028 */
[----:B------:R-:W-:-:S07]  /*2710*/  PRMT R52, R52, 0x5410, R52 ;  /* 0x0000541034347816 */ /* 0x000fce0000000034 */
.L_x_9207:
[----:B------:R-:W-:Y:S05]  /*2720*/  BSYNC B1 ;  /* 0x0000000000017941 */ /* 0x000fea0003800000 */
.L_x_9205:
        /* <DEDUP_REMOVED lines=11> */
.L_x_9209:
[----:B------:R-:W-:Y:S01]  /*27e0*/  IMAD.MOV.U32 R10, RZ, RZ, R4 ;  /* 0x000000ffff0a7224 */ /* 0x000fe200078e0004 */
[----:B------:R-:W-:Y:S01]  /*27f0*/  PRMT R43, R43, 0x7610, R11 ;  /* 0x000076102b2b7816 */ /* 0x000fe2000000000b */
[----:B------:R-:W-:Y:S01]  /*2800*/  IMAD.MOV.U32 R40, RZ, RZ, R39 ;  /* 0x000000ffff287224 */ /* 0x000fe200078e0027 */
[----:B------:R-:W-:-:S07]  /*2810*/  PRMT R52, R0, 0x7632, R52 ;  /* 0x0000763200347816 */ /* 0x000fce0000000034 */
.L_x_9210:
[----:B------:R-:W-:Y:S05]  /*2820*/  BSYNC B1 ;  /* 0x0000000000017941 */ /* 0x000fea0003800000 */
.L_x_9208:
        /* <DEDUP_REMOVED lines=11> */
.L_x_9212:
[----:B------:R-:W-:Y:S01]  /*28e0*/  IMAD.MOV.U32 R4, RZ, RZ, R10 ;  /* 0x000000ffff047224 */ /* 0x000fe200078e000a */
[----:B------:R-:W-:Y:S01]  /*28f0*/  PRMT R11, R11, 0x7610, R43 ;  /* 0x000076100b0b7816 */ /* 0x000fe2000000002b */
[----:B------:R-:W-:Y:S01]  /*2900*/  IMAD.MOV.U32 R39, RZ, RZ, R38 ;  /* 0x000000ffff277224 */ /* 0x000fe200078e0026 */
[----:B------:R-:W-:-:S07]  /*2910*/  PRMT R0, R0, 0x5410, R0 ;  /* 0x0000541000007816 */ /* 0x000fce0000000000 */
.L_x_9213:
[----:B------:R-:W-:Y:S05]  /*2920*/  BSYNC B1 ;  /* 0x0000000000017941 */ /* 0x000fea0003800000 */
.L_x_9211:
        /* <DEDUP_REMOVED lines=11> */
.L_x_9215:
[----:B------:R-:W-:Y:S01]  /*29e0*/  IMAD.MOV.U32 R10, RZ, RZ, R4 ;  /* 0x000000ffff0a7224 */ /* 0x000fe200078e0004 */
[----:B------:R-:W-:Y:S01]  /*29f0*/  PRMT R43, R43, 0x7610, R11 ;  /* 0x000076102b2b7816 */ /* 0x000fe2000000000b */
[----:B------:R-:W-:Y:S01]  /*2a00*/  IMAD.MOV.U32 R38, RZ, RZ, R37 ;  /* 0x000000ffff267224 */ /* 0x000fe200078e0025 */
[----:B------:R-:W-:-:S07]  /*2a10*/  PRMT R0, R54, 0x7632, R0 ;  /* 0x0000763236007816 */ /* 0x000fce0000000000 */
.L_x_9216:
[----:B------:R-:W-:Y:S05]  /*2a20*/  BSYNC B1 ;  /* 0x0000000000017941 */ /* 0x000fea0003800000 */
.L_x_9214:
        /* <DEDUP_REMOVED lines=11> */
.L_x_9218:
[----:B------:R-:W-:Y:S01]  /*2ae0*/  IMAD.MOV.U32 R4, RZ, RZ, R10 ;  /* 0x000000ffff047224 */ /* 0x000fe200078e000a */
[----:B------:R-:W-:Y:S01]  /*2af0*/  PRMT R11, R43, 0x7632, R11 ;  /* 0x000076322b0b7816 */ /* 0x000fe2000000000b */
[----:B------:R-:W-:Y:S01]  /*2b00*/  IMAD.MOV.U32 R37, RZ, RZ, R36 ;  /* 0x000000ffff257224 */ /* 0x000fe200078e0024 */
[----:B------:R-:W-:-:S07]  /*2b10*/  PRMT R54, R54, 0x5410, R54 ;  /* 0x0000541036367816 */ /* 0x000fce0000000036 */
.L_x_9219:
[----:B------:R-:W-:Y:S05]  /*2b20*/  BSYNC B1 ;  /* 0x0000000000017941 */ /* 0x000fea0003800000 */
.L_x_9217:
        /* <DEDUP_REMOVED lines=11> */
.L_x_9221:
[----:B------:R-:W-:Y:S01]  /*2be0*/  IMAD.MOV.U32 R10, RZ, RZ, R4 ;  /* 0x000000ffff0a7224 */ /* 0x000fe200078e0004 */
[----:B------:R-:W-:Y:S01]  /*2bf0*/  PRMT R43, R11, 0x7610, R43 ;  /* 0x000076100b2b7816 */ /* 0x000fe2000000002b */
[----:B------:R-:W-:Y:S01]  /*2c00*/  IMAD.MOV.U32 R36, RZ, RZ, R35 ;  /* 0x000000ffff247224 */ /* 0x000fe200078e0023 */
[----:B------:R-:W-:-:S07]  /*2c10*/  PRMT R54, R53, 0x7632, R54 ;  /* 0x0000763235367816 */ /* 0x000fce0000000036 */
.L_x_9222:
[----:B------:R-:W-:Y:S05]  /*2c20*/  BSYNC B1 ;  /* 0x0000000000017941 */ /* 0x000fea0003800000 */
.L_x_9220:
        /* <DEDUP_REMOVED lines=11> */
.L_x_9224:
[----:B------:R-:W-:Y:S01]  /*2ce0*/  IMAD.MOV.U32 R4, RZ, RZ, R10 ;  /* 0x000000ffff047224 */ /* 0x000fe200078e000a */
[----:B------:R-:W-:Y:S01]  /*2cf0*/  PRMT R11, R43, 0x7610, R11 ;  /* 0x000076102b0b7816 */ /* 0x000fe2000000000b */
[----:B------:R-:W-:Y:S01]  /*2d00*/  IMAD.MOV.U32 R35, RZ, RZ, R34 ;  /* 0x000000ffff237224 */ /* 0x000fe200078e0022 */
[----:B------:R-:W-:-:S07]  /*2d10*/  PRMT R53, R53, 0x5410, R53 ;  /* 0x0000541035357816 */ /* 0x000fce0000000035 */
.L_x_9225:
[----:B------:R-:W-:Y:S05]  /*2d20*/  BSYNC B1 ;  /* 0x0000000000017941 */ /* 0x000fea0003800000 */
.L_x_9223:
        /* <DEDUP_REMOVED lines=11> */
.L_x_9227:
[----:B------:R-:W-:Y:S01]  /*2de0*/  IMAD.MOV.U32 R10, RZ, RZ, R4 ;  /* 0x000000ffff0a7224 */ /* 0x000fe200078e0004 */
[----:B------:R-:W-:Y:S01]  /*2df0*/  PRMT R43, R11, 0x7610, R43 ;  /* 0x000076100b2b7816 */ /* 0x000fe2000000002b */
[----:B------:R-:W-:Y:S01]  /*2e00*/  IMAD.MOV.U32 R34, RZ, RZ, R3 ;  /* 0x000000ffff227224 */ /* 0x000fe200078e0003 */
[----:B------:R-:W-:-:S07]  /*2e10*/  PRMT R53, R57, 0x7610, R53 ;  /* 0x0000761039357816 */ /* 0x000fce0000000035 */
.L_x_9228:
[----:B------:R-:W-:Y:S05]  /*2e20*/  BSYNC B1 ;  /* 0x0000000000017941 */ /* 0x000fea0003800000 */
.L_x_9226:
        /* <DEDUP_REMOVED lines=11> */
.L_x_9230:
[----:B------:R-:W-:Y:S01]  /*2ee0*/  IMAD.MOV.U32 R4, RZ, RZ, R10 ;  /* 0x000000ffff047224 */ /* 0x000fe200078e000a */
[----:B------:R-:W-:Y:S01]  /*2ef0*/  PRMT R11, R11, 0x5410, R43 ;  /* 0x000054100b0b7816 */ /* 0x000fe2000000002b */
[----:B------:R-:W-:Y:S01]  /*2f00*/  IMAD.MOV.U32 R3, RZ, RZ, R2 ;  /* 0x000000ffff037224 */ /* 0x000fe200078e0002 */
[----:B------:R-:W-:-:S07]  /*2f10*/  PRMT R57, R55, 0x7632, R57 ;  /* 0x0000763237397816 */ /* 0x000fce0000000039 */
.L_x_9231:
[----:B------:R-:W-:Y:S05]  /*2f20*/  BSYNC B1 ;  /* 0x0000000000017941 */ /* 0x000fea0003800000 */
.L_x_9229:
        /* <DEDUP_REMOVED lines=11> */
.L_x_9233:
[----:B------:R-:W-:Y:S01]  /*2fe0*/  IMAD.MOV.U32 R10, RZ, RZ, R4 ;  /* 0x000000ffff0a7224 */ /* 0x000fe200078e0004 */
[----:B------:R-:W-:Y:S01]  /*2ff0*/  PRMT R11, R11, 0x7632, R11 ;  /* 0x000076320b0b7816 */ /* 0x000fe2000000000b */
[----:B------:R-:W-:Y:S01]  /*3000*/  IMAD.MOV.U32 R2, RZ, RZ, R13 ;  /* 0x000000ffff027224 */ /* 0x000fe200078e000d */
[----:B------:R-:W-:-:S07]  /*3010*/  PRMT R55, R55, 0x5410, R56 ;  /* 0x0000541037377816 */ /* 0x000fce0000000038 */
.L_x_9234:
[----:B------:R-:W-:Y:S05]  /*3020*/  BSYNC B1 ;  /* 0x0000000000017941 */ /* 0x000fea0003800000 */
.L_x_9232:
        /* <DEDUP_REMOVED lines=11> */
.L_x_9236:
[----:B------:R-:W-:Y:S01]  /*30e0*/  IMAD.MOV.U32 R4, RZ, RZ, R10 ;  /* 0x000000ffff047224 */ /* 0x000fe200078e000a */
[----:B------:R-:W-:Y:S01]  /*30f0*/  PRMT R43, R11, 0x7610, R43 ;  /* 0x000076100b2b7816 */ /* 0x000fe2000000002b */
[----:B------:R-:W-:Y:S01]  /*3100*/  IMAD.MOV.U32 R13, RZ, RZ, R12 ;  /* 0x000000ffff0d7224 */ /* 0x000fe200078e000c */
[----:B------:R-:W-:-:S07]  /*3110*/  PRMT R56, R55, 0x7610, R56 ;  /* 0x0000761037387816 */ /* 0x000fce0000000038 */
.L_x_9237:
[----:B------:R-:W-:Y:S05]  /*3120*/  BSYNC B1 ;  /* 0x0000000000017941 */ /* 0x000fea0003800000 */
.L_x_9235:
        /* <DEDUP_REMOVED lines=11> */
.L_x_9239:
[----:B------:R-:W-:Y:S01]  /*31e0*/  IMAD.MOV.U32 R10, RZ, RZ, R4 ;  /* 0x000000ffff0a7224 */ /* 0x000fe200078e0004 */
[----:B------:R-:W-:Y:S01]  /*31f0*/  PRMT R11, R43, 0x7610, R11 ;  /* 0x000076102b0b7816 */ /* 0x000fe2000000000b */
[----:B------:R-:W-:Y:S01]  /*3200*/  IMAD.MOV.U32 R12, RZ, RZ, R15 ;  /* 0x000000ffff0c7224 */ /* 0x000fe200078e000f */
[----:B------:R-:W-:-:S07]  /*3210*/  PRMT R55, R59, 0x7610, R55 ;  /* 0x000076103b377816 */ /* 0x000fce0000000037 */
.L_x_9240:
[----:B------:R-:W-:Y:S05]  /*3220*/  BSYNC B1 ;  /* 0x0000000000017941 */ /* 0x000fea0003800000 */
.L_x_9238:
        /* <DEDUP_REMOVED lines=11> */
.L_x_9242:
[----:B------:R-:W-:Y:S01]  /*32e0*/  IMAD.MOV.U32 R4, RZ, RZ, R10 ;  /* 0x000000ffff047224 */ /* 0x000fe200078e000a */
[----:B------:R-:W-:Y:S01]  /*32f0*/  PRMT R11, R11, 0x5410, R11 ;  /* 0x000054100b0b7816 */ /* 0x000fe2000000000b */
[----:B------:R-:W-:Y:S01]  /*3300*/  IMAD.MOV.U32 R15, RZ, RZ, R14 ;  /* 0x000000ffff0f7224 */ /* 0x000fe200078e000e */
[----:B------:R-:W-:-:S07]  /*3310*/  PRMT R59, R57, 0x7632, R59 ;  /* 0x00007632393b7816 */ /* 0x000fce000000003b */
.L_x_9243:
[----:B------:R-:W-:Y:S05]  /*3320*/  BSYNC B1 ;  /* 0x0000000000017941 */ /* 0x000fea0003800000 */
.L_x_9241:
        /* <DEDUP_REMOVED lines=11> */
.L_x_9245:
[----:B------:R-:W-:Y:S01]  /*33e0*/  IMAD.MOV.U32 R10, RZ, RZ, R4 ;  /* 0x000000ffff0a7224 */ /* 0x000fe200078e0004 */
[----:B------:R-:W-:Y:S01]  /*33f0*/  PRMT R43, R43, 0x7610, R11 ;  /* 0x000076102b2b7816 */ /* 0x000fe2000000000b */
[----:B------:R-:W-:Y:S01]  /*3400*/  IMAD.MOV.U32 R14, RZ, RZ, R17 ;  /* 0x000000ffff0e7224 */ /* 0x000fe200078e0011 */
[----:B------:R-:W-:-:S07]  /*3410*/  PRMT R57, R57, 0x7610, R58 ;  /* 0x0000761039397816 */ /* 0x000fce000000003a */
.L_x_9246:
[----:B------:R-:W-:Y:S05]  /*3420*/  BSYNC B1 ;  /* 0x0000000000017941 */ /* 0x000fea0003800000 */
.L_x_9244:
        /* <DEDUP_REMOVED lines=11> */
.L_x_9248:
[----:B------:R-:W-:Y:S01]  /*34e0*/  IMAD.MOV.U32 R4, RZ, RZ, R10 ;  /* 0x000000ffff047224 */ /* 0x000fe200078e000a */
[----:B------:R-:W-:Y:S01]  /*34f0*/  PRMT R11, R11, 0x7610, R43 ;  /* 0x000076100b0b7816 */ /* 0x000fe2000000002b */
[----:B------:R-:W-:Y:S01]  /*3500*/  IMAD.MOV.U32 R17, RZ, RZ, R16 ;  /* 0x000000ffff117224 */ /* 0x000fe200078e0010 */
[----:B------:R-:W-:-:S07]  /*3510*/  PRMT R58, R58, 0x7610, R56 ;  /* 0x000076103a3a7816 */ /* 0x000fce0000000038 */
.L_x_9249:
[----:B------:R-:W-:Y:S05]  /*3520*/  BSYNC B1 ;  /* 0x0000000000017941 */ /* 0x000fea0003800000 */
.L_x_9247:
        /* <DEDUP_REMOVED lines=11> */
.L_x_9251:
[----:B------:R-:W-:Y:S01]  /*35e0*/  IMAD.MOV.U32 R10, RZ, RZ, R4 ;  /* 0x000000ffff0a7224 */ /* 0x000fe200078e0004 */
[----:B------:R-:W-:Y:S01]  /*35f0*/  PRMT R11, R11, 0x7632, R11 ;  /* 0x000076320b0b7816 */ /* 0x000fe2000000000b */
[----:B------:R-:W-:Y:S01]  /*3600*/  IMAD.MOV.U32 R16, RZ, RZ, R19 ;  /* 0x000000ffff107224 */ /* 0x000fe200078e0013 */
[----:B------:R-:W-:-:S07]  /*3610*/  PRMT R56, R56, 0x5410, R60 ;  /* 0x0000541038387816 */ /* 0x000fce000000003c */
.L_x_9252:
[----:B------:R-:W-:Y:S05]  /*3620*/  BSYNC B1 ;  /* 0x0000000000017941 */ /* 0x000fea0003800000 */
.L_x_9250:
        /* <DEDUP_REMOVED lines=11> */
.L_x_9254:
[----:B------:R-:W-:Y:S01]  /*36e0*/  IMAD.MOV.U32 R4, RZ, RZ, R10 ;  /* 0x000000ffff047224 */ /* 0x000fe200078e000a */
[----:B------:R-:W-:Y:S01]  /*36f0*/  PRMT R11, R11, 0x5410, R11 ;  /* 0x000054100b0b7816 */ /* 0x000fe2000000000b */
[----:B------:R-:W-:Y:S01]  /*3700*/  IMAD.MOV.U32 R19, RZ, RZ, R18 ;  /* 0x000000ffff137224 */ /* 0x000fe200078e0012 */
[----:B------:R-:W-:-:S07]  /*3710*/  PRMT R60, R59, 0x7632, R60 ;  /* 0x000076323b3c7816 */ /* 0x000fce000000003c */
.L_x_9255:
[----:B------:R-:W-:Y:S05]  /*3720*/  BSYNC B1 ;  /* 0x0000000000017941 */ /* 0x000fea0003800000 */
.L_x_9253:
        /* <DEDUP_REMOVED lines=11> */
.L_x_9257:
[----:B------:R-:W-:Y:S01]  /*37e0*/  IMAD.MOV.U32 R10, RZ, RZ, R4 ;  /* 0x000000ffff0a7224 */ /* 0x000fe200078e0004 */
[----:B------:R-:W-:Y:S01]  /*37f0*/  PRMT R43, R43, 0x7610, R11 ;  /* 0x000076102b2b7816 */ /* 0x000fe2000000000b */
[----:B------:R-:W-:Y:S01]  /*3800*/  IMAD.MOV.U32 R18, RZ, RZ, R21 ;  /* 0x000000ffff127224 */ /* 0x000fe200078e0015 */
[----:B------:R-:W-:-:S07]  /*3810*/  PRMT R59, R59, 0x7610, R60 ;  /* 0x000076103b3b7816 */ /* 0x000fce000000003c */
.L_x_9258:
[----:B------:R-:W-:Y:S05]  /*3820*/  BSYNC B1 ;  /* 0x0000000000017941 */ /* 0x000fea0003800000 */
.L_x_9256:
        /* <DEDUP_REMOVED lines=11> */
.L_x_9260:
[----:B------:R-:W-:Y:S01]  /*38e0*/  IMAD.MOV.U32 R4, RZ, RZ, R10 ;  /* 0x000000ffff047224 */ /* 0x000fe200078e000a */
[----:B------:R-:W-:Y:S01]  /*38f0*/  PRMT R11, R43, 0x7632, R11 ;  /* 0x000076322b0b7816 */ /* 0x000fe2000000000b */
[----:B------:R-:W-:Y:S01]  /*3900*/  IMAD.MOV.U32 R21, RZ, RZ, R20 ;  /* 0x000000ffff157224 */ /* 0x000fe200078e0014 */
[----:B------:R-:W-:-:S07]  /*3910*/  PRMT R60, R60, 0x5410, R58 ;  /* 0x000054103c3c7816 */ /* 0x000fce000000003a */
.L_x_9261:
[----:B------:R-:W-:Y:S05]  /*3920*/  BSYNC B1 ;  /* 0x0000000000017941 */ /* 0x000fea0003800000 */
.L_x_9259:
        /* <DEDUP_REMOVED lines=11> */
.L_x_9263:
[----:B------:R-:W-:Y:S01]  /*39e0*/  IMAD.MOV.U32 R10, RZ, RZ, R4 ;  /* 0x000000ffff0a7224 */ /* 0x000fe200078e0004 */
[----:B------:R-:W-:Y:S01]  /*39f0*/  PRMT R11, R11, 0x5410, R11 ;  /* 0x000054100b0b7816 */ /* 0x000fe2000000000b */
[----:B------:R-:W-:Y:S01]  /*3a00*/  IMAD.MOV.U32 R20, RZ, RZ, R23 ;  /* 0x000000ffff147224 */ /* 0x000fe200078e0017 */
[----:B------:R-:W-:-:S07]  /*3a10*/  PRMT R58, R47, 0x7632, R58 ;  /* 0x000076322f3a7816 */ /* 0x000fce000000003a */
.L_x_9264:
[----:B------:R-:W-:Y:S05]  /*3a20*/  BSYNC B1 ;  /* 0x0000000000017941 */ /* 0x000fea0003800000 */
.L_x_9262:
        /* <DEDUP_REMOVED lines=11> */
.L_x_9266:
[----:B------:R-:W-:Y:S01]  /*3ae0*/  IMAD.MOV.U32 R4, RZ, RZ, R10 ;  /* 0x000000ffff047224 */ /* 0x000fe200078e000a */
[----:B------:R-:W-:Y:S01]  /*3af0*/  PRMT R11, R11, 0x7632, R11 ;  /* 0x000076320b0b7816 */ /* 0x000fe2000000000b */
[----:B------:R-:W-:Y:S01]  /*3b00*/  IMAD.MOV.U32 R23, RZ, RZ, R22 ;  /* 0x000000ffff177224 */ /* 0x000fe200078e0016 */
[----:B------:R-:W-:-:S07]  /*3b10*/  PRMT R47, R47, 0x7610, R46 ;  /* 0x000076102f2f7816 */ /* 0x000fce000000002e */
.L_x_9267:
[----:B------:R-:W-:Y:S05]  /*3b20*/  BSYNC B1 ;  /* 0x0000000000017941 */ /* 0x000fea0003800000 */
.L_x_9265:
        /* <DEDUP_REMOVED lines=11> */
.L_x_9269:
[----:B------:R-:W-:Y:S01]  /*3be0*/  IMAD.MOV.U32 R10, RZ, RZ, R4 ;  /* 0x000000ffff0a7224 */ /* 0x000fe200078e0004 */
[----:B------:R-:W-:Y:S01]  /*3bf0*/  PRMT R11, R11, 0x5410, R11 ;  /* 0x000054100b0b7816 */ /* 0x000fe2000000000b */
[----:B------:R-:W-:Y:S01]  /*3c00*/  IMAD.MOV.U32 R22, RZ, RZ, R25 ;  /* 0x000000ffff167224 */ /* 0x000fe200078e0019 */
[----:B------:R-:W-:-:S07]  /*3c10*/  PRMT R46, R46, 0x7610, R61 ;  /* 0x000076102e2e7816 */ /* 0x000fce000000003d */
.L_x_9270:
[----:B------:R-:W-:Y:S05]  /*3c20*/  BSYNC B1 ;  /* 0x0000000000017941 */ /* 0x000fea0003800000 */
.L_x_9268:
        /* <DEDUP_REMOVED lines=11> */
.L_x_9272:
[----:B------:R-:W-:Y:S01]  /*3ce0*/  IMAD.MOV.U32 R4, RZ, RZ, R10 ;  /* 0x000000ffff047224 */ /* 0x000fe200078e000a */
[----:B------:R-:W-:Y:S01]  /*3cf0*/  PRMT R43, R43, 0x7610, R11 ;  /* 0x000076102b2b7816 */ /* 0x000fe2000000000b */
[----:B------:R-:W-:Y:S01]  /*3d00*/  IMAD.MOV.U32 R25, RZ, RZ, R24 ;  /* 0x000000ffff197224 */ /* 0x000fe200078e0018 */
[----:B------:R-:W-:-:S07]  /*3d10*/  PRMT R61, R61, 0x5410, R46 ;  /* 0x000054103d3d7816 */ /* 0x000fce000000002e */
.L_x_9273:
[----:B------:R-:W-:Y:S05]  /*3d20*/  BSYNC B1 ;  /* 0x0000000000017941 */ /* 0x000fea0003800000 */
.L_x_9271:
        /* <DEDUP_REMOVED lines=11> */
.L_x_9275:
[----:B------:R-:W-:Y:S01]  /*3de0*/  IMAD.MOV.U32 R10, RZ, RZ, R4 ;  /* 0x000000ffff0a7224 */ /* 0x000fe200078e0004 */
[----:B------:R-:W-:Y:S01]  /*3df0*/  PRMT R11, R11, 0x7610, R43 ;  /* 0x000076100b0b7816 */ /* 0x000fe2000000002b */
[----:B------:R-:W-:Y:S01]  /*3e00*/  IMAD.MOV.U32 R24, RZ, RZ, R27 ;  /* 0x000000ffff187224 */ /* 0x000fe200078e001b */
[----:B------:R-:W-:-:S07]  /*3e10*/  PRMT R46, R48, 0x7632, R46 ;  /* 0x00007632302e7816 */ /* 0x000fce000000002e */
.L_x_9276:
[----:B------:R-:W-:Y:S05]  /*3e20*/  BSYNC B1 ;  /* 0x0000000000017941 */ /* 0x000fea0003800000 */
.L_x_9274:
        /* <DEDUP_REMOVED lines=11> */
.L_x_9278:
[----:B------:R-:W-:Y:S01]  /*3ee0*/  IMAD.MOV.U32 R4, RZ, RZ, R10 ;  /* 0x000000ffff047224 */ /* 0x000fe200078e000a */
[----:B------:R-:W-:Y:S01]  /*3ef0*/  PRMT R11, R11, 0x7632, R11 ;  /* 0x000076320b0b7816 */ /* 0x000fe2000000000b */
[----:B------:R-:W-:Y:S01]  /*3f00*/  IMAD.MOV.U32 R27, RZ, RZ, R26 ;  /* 0x000000ffff1b7224 */ /* 0x000fe200078e001a */
[----:B------:R-:W-:-:S07]  /*3f10*/  PRMT R48, R48, 0x5410, R48 ;  /* 0x0000541030307816 */ /* 0x000fce0000000030 */
.L_x_9279:
[----:B------:R-:W-:Y:S05]  /*3f20*/  BSYNC B1 ;  /* 0x0000000000017941 */ /* 0x000fea0003800000 */
.L_x_9277:
        /* <DEDUP_REMOVED lines=11> */
.L_x_9281:
[----:B------:R-:W-:Y:S01]  /*3fe0*/  IMAD.MOV.U32 R10, RZ, RZ, R4 ;  /* 0x000000ffff0a7224 */ /* 0x000fe200078e0004 */
[----:B------:R-:W-:Y:S01]  /*3ff0*/  PRMT R43, R11, 0x7610, R43 ;  /* 0x000076100b2b7816 */ /* 0x000fe2000000002b */
[----:B------:R-:W-:Y:S01]  /*4000*/  IMAD.MOV.U32 R26, RZ, RZ, R29 ;  /* 0x000000ffff1a7224 */ /* 0x000fe200078e001d */
[----:B------:R-:W-:-:S07]  /*4010*/  PRMT R48, R61, 0x7610, R48 ;  /* 0x000076103d307816 */ /* 0x000fce0000000030 */
.L_x_9282:
[----:B------:R-:W-:Y:S05]  /*4020*/  BSYNC B1 ;  /* 0x0000000000017941 */ /* 0x000fea0003800000 */
.L_x_9280:
        /* <DEDUP_REMOVED lines=11> */
.L_x_9284:
[----:B------:R-:W-:Y:S01]  /*40e0*/  IMAD.MOV.U32 R4, RZ, RZ, R10 ;  /* 0x000000ffff047224 */ /* 0x000fe200078e000a */
[----:B------:R-:W-:Y:S01]  /*40f0*/  PRMT R11, R43, 0x7610, R11 ;  /* 0x000076102b0b7816 */ /* 0x000fe2000000000b */
[----:B------:R-:W-:Y:S01]  /*4100*/  IMAD.MOV.U32 R29, RZ, RZ, R28 ;  /* 0x000000ffff1d7224 */ /* 0x000fe200078e001c */
[----:B------:R-:W-:-:S07]  /*4110*/  PRMT R61, R47, 0x7610, R61 ;  /* 0x000076102f3d7816 */ /* 0x000fce000000003d */
.L_x_9285:
[----:B------:R-:W-:Y:S05]  /*4120*/  BSYNC B1 ;  /* 0x0000000000017941 */ /* 0x000fea0003800000 */
.L_x_9283:
        /* <DEDUP_REMOVED lines=11> */
.L_x_9287:
[----:B------:R-:W-:Y:S01]  /*41e0*/  IMAD.MOV.U32 R10, RZ, RZ, R4 ;  /* 0x000000ffff0a7224 */ /* 0x000fe200078e0004 */
[----:B------:R-:W-:Y:S01]  /*41f0*/  PRMT R43, R11, 0x7610, R43 ;  /* 0x000076100b2b7816 */ /* 0x000fe2000000002b */
[----:B------:R-:W-:Y:S01]  /*4200*/  IMAD.MOV.U32 R28, RZ, RZ, R31 ;  /* 0x000000ffff1c7224 */ /* 0x000fe200078e001f */
[----:B------:R-:W-:-:S07]  /*4210*/  PRMT R47, R49, 0x7632, R47 ;  /* 0x00007632312f7816 */ /* 0x000fce000000002f */
.L_x_9288:
[----:B------:R-:W-:Y:S05]  /*4220*/  BSYNC B1 ;  /* 0x0000000000017941 */ /* 0x000fea0003800000 */
.L_x_9286:
        /* <DEDUP_REMOVED lines=11> */
.L_x_9290:
[----:B------:R-:W-:Y:S01]  /*42e0*/  IMAD.MOV.U32 R4, RZ, RZ, R10 ;  /* 0x000000ffff047224 */ /* 0x000fe200078e000a */
[----:B------:R-:W-:Y:S01]  /*42f0*/  PRMT R11, R11, 0x5410, R43 ;  /* 0x000054100b0b7816 */ /* 0x000fe2000000002b */
[----:B------:R-:W-:Y:S01]  /*4300*/  IMAD.MOV.U32 R31, RZ, RZ, R30 ;  /* 0x000000ffff1f7224 */ /* 0x000fe200078e001e */
[----:B------:R-:W-:-:S07]  /*4310*/  PRMT R49, R49, 0x5410, R49 ;  /* 0x0000541031317816 */ /* 0x000fce0000000031 */
.L_x_9291:
[----:B------:R-:W-:Y:S05]  /*4320*/  BSYNC B1 ;  /* 0x0000000000017941 */ /* 0x000fea0003800000 */
.L_x_9289:
        /* <DEDUP_REMOVED lines=11> */
.L_x_9293:
[----:B------:R-:W-:Y:S01]  /*43e0*/  IMAD.MOV.U32 R10, RZ, RZ, R4 ;  /* 0x000000ffff0a7224 */ /* 0x000fe200078e0004 */
[----:B------:R-:W-:Y:S01]  /*43f0*/  PRMT R43, R43, 0x7610, R11 ;  /* 0x000076102b2b7816 */ /* 0x000fe2000000000b */
[----:B------:R-:W-:Y:S01]  /*4400*/  IMAD.MOV.U32 R30, RZ, RZ, R33 ;  /* 0x000000ffff1e7224 */ /* 0x000fe200078e0021 */
[----:B------:R-:W-:-:S07]  /*4410*/  PRMT R49, R50, 0x7610, R49 ;  /* 0x0000761032317816 */ /* 0x000fce0000000031 */
.L_x_9294:
[----:B------:R-:W-:Y:S05]  /*4420*/  BSYNC B1 ;  /* 0x0000000000017941 */ /* 0x000fea0003800000 */
.L_x_9292:
        /* <DEDUP_REMOVED lines=11> */
.L_x_9296:
[----:B------:R-:W-:Y:S01]  /*44e0*/  PRMT R50, R62, 0x7610, R50 ;  /* 0x000076103e327816 */ /* 0x000fe20000000032 */
[----:B------:R-:W-:Y:S01]  /*44f0*/  IMAD.MOV.U32 R33, RZ, RZ, R32 ;  /* 0x000000ffff217224 */ /* 0x000fe200078e0020 */
[C---:B------:R-:W-:Y:S01]  /*4500*/  PRMT R11, R43.reuse, 0x7632, R11 ;  /* 0x000076322b0b7816 */ /* 0x040fe2000000000b */
[----:B------:R-:W-:Y:S01]  /*4510*/  IMAD.MOV.U32 R4, RZ, RZ, R10 ;  /* 0x000000ffff047224 */ /* 0x000fe200078e000a */
[----:B------:R-:W-:Y:S01]  /*4520*/  PRMT R62, R43, 0x7632, R62 ;  /* 0x000076322b3e7816 */ /* 0x000fe2000000003e */
[----:B------:R-:W-:-:S07]  /*4530*/  IMAD.MOV.U32 R32, RZ, RZ, R10 ;  /* 0x000000ffff207224 */ /* 0x000fce00078e000a */
.L_x_9297:
[----:B------:R-:W-:Y:S05]  /*4540*/  BSYNC B1 ;  /* 0x0000000000017941 */ /* 0x000fea0003800000 */
.L_x_9295:
[----:B------:R-:W-:Y:S02]  /*4550*/  VIADD R8, R8, 0x4 ;  /* 0x0000000408087836 */ /* 0x000fe40000000000 */
[----:B------:R-:W-:Y:S01]  /*4560*/  VIADD R7, R7, 0x2 ;  /* 0x0000000207077836 */ /* 0x000fe20000000000 */
[----:B------:R-:W-:Y:S06]  /*4570*/  @P1 BRA `(.L_x_9298) ;  /* 0xffffffe000081947 */ /* 0x000fec000383ffff */
[----:B------:R-:W-:Y:S01]  /*4580*/  FADD.FTZ R42, R5, R42 ;  /* 0x0000002a052a7221 */ /* 0x000fe20000010000 */
[----:B------:R-:W-:Y:S01]  /*4590*/  PRMT R62, R11, 0x7610, R62 ;  /* 0x000076100b3e7816 */ /* 0x000fe2000000003e */
[----:B------:R-:W-:Y:S02]  /*45a0*/  IMAD.MOV.U32 R43, RZ, RZ, R6 ;  /* 0x000000ffff2b7224 */ /* 0x000fe400078e0006 */
[----:B------:R-:W-:-:S07]  /*45b0*/  IMAD.MOV.U32 R32, RZ, RZ, R4 ;  /* 0x000000ffff207224 */ /* 0x000fce00078e0004 */
.L_x_9204:
[----:B------:R-:W-:Y:S05]  /*45c0*/  BSYNC B0 ;  /* 0x0000000000007941 */ /* 0x000fea0003800000 */
.L_x_9203:
[----:B------:R-:W-:Y:S01]  /*45d0*/  PRMT R4, R62, 0x5410, R50 ;  /* 0x000054103e047816 */ /* 0x000fe20000000032 */
[----:B------:R-:W-:Y:S01]  /*45e0*/  IMAD.MOV.U32 R5, RZ, RZ, R49 ;  /* 0x000000ffff057224 */ /* 0x000fe200078e0031 */
[----:B------:R-:W-:Y:S01]  /*45f0*/  PRMT R7, R47, 0x5410, R61 ;  /* 0x000054102f077816 */ /* 0x000fe2000000003d */
[----:B------:R-:W-:Y:S01]  /*4600*/  SHFL.DOWN PT, R6, R32, 0x2, 0x1f ;  /* 0x08401f0020067f89 */ /* 0x000fe200000e0000 */
[----:B------:R-:W-:Y:S01]  /*4610*/  ISETP.GT.AND P0, PT, R63, 0x1d, PT ;  /* 0x0000001d3f00780c */ /* 0x000fe20003f04270 */
[----:B------:R-:W-:Y:S02]  /*4620*/  BSSY B0, `(.L_x_9299) ;  /* 0x0000266000007945 */ /* 0x000fe40003800000 */
[----:B------:R-:W-:Y:S04]  /*4630*/  SHFL.DOWN PT, R4, R4, 0x2, 0x1f ;  /* 0x08401f0004047f89 */ /* 0x000fe800000e0000 */
[----:B------:R-:W0:Y:S04]  /*4640*/  SHFL.DOWN PT, R5, R5, 0x2, 0x1f ;  /* 0x08401f0005057f89 */ /* 0x000e2800000e0000 */
[----:B------:R-:W-:Y:S04]  /*4650*/  SHFL.DOWN PT, R8, R30, 0x2, 0x1f ;  /* 0x08401f001e087f89 */ /* 0x000fe800000e0000 */
[----:B------:R-:W1:Y:S04]  /*4660*/  SHFL.DOWN PT, R9, R31, 0x2, 0x1f ;  /* 0x08401f001f097f89 */ /* 0x000e6800000e0000 */
[----:B0-----:R0:W-:Y:S04]  /*4670*/  STL.64 [R1+0x88], R4 ;  /* 0x0000880401007387 */ /* 0x0011e80000100a00 */
[----:B------:R-:W-:Y:S04]  /*4680*/  SHFL.DOWN PT, R4, R7, 0x2, 0x1f ;  /* 0x08401f0007047f89 */ /* 0x000fe800000e0000 */
[----:B------:R-:W2:Y:S01]  /*4690*/  SHFL.DOWN PT, R7, R33, 0x2, 0x1f ;  /* 0x08401f0021077f89 */ /* 0x000ea200000e0000 */
[----:B0-----:R-:W-:-:S03]  /*46a0*/  IMAD.MOV.U32 R5, RZ, RZ, R48 ;  /* 0x000000ffff057224 */ /* 0x001fc600078e0030 */
        /* <DEDUP_REMOVED lines=61> */
[----:B-1----:R-:W-:-:S03]  /*4a80*/  IMAD.MOV.U32 R4, RZ, RZ, R53 ;  /* 0x000000ffff047224 */ /* 0x002fc600078e0035 */
[----:B0-----:R-:W-:Y:S01]  /*4a90*/  STL.64 [R1+0x68], R6 ;  /* 0x0000680601007387 */ /* 0x001fe20000100a00 */
[----:B------:R-:W-:-:S03]  /*4aa0*/  IMAD.MOV.U32 R5, RZ, RZ, R54 ;  /* 0x000000ffff057224 */ /* 0x000fc600078e0036 */
[----:B------:R-:W-:Y:S04]  /*4ab0*/  SHFL.DOWN PT, R6, R38, 0x2, 0x1f ;  /* 0x08401f0026067f89 */ /* 0x000fe800000e0000 */
[----:B------:R-:W-:Y:S04]  /*4ac0*/  SHFL.DOWN PT, R4, R4, 0x2, 0x1f ;  /* 0x08401f0004047f89 */ /* 0x000fe800000e0000 */
[----:B------:R-:W0:Y:S04]  /*4ad0*/  SHFL.DOWN PT, R5, R5, 0x2, 0x1f ;  /* 0x08401f0005057f89 */ /* 0x000e2800000e0000 */
[----:B------:R-:W1:Y:S04]  /*4ae0*/  SHFL.DOWN PT, R7, R39, 0x2, 0x1f ;  /* 0x08401f0027077f89 */ /* 0x000e6800000e0000 */
[----:B--2---:R-:W-:Y:S04]  /*4af0*/  STL.64 [R1+0x80], R8 ;  /* 0x0000800801007387 */ /* 0x004fe80000100a00 */
[----:B0-----:R0:W-:Y:S04]  /*4b00*/  STL.64 [R1+0xb8], R4 ;  /* 0x0000b80401007387 */ /* 0x0011e80000100a00 */
[----:B------:R-:W-:Y:S04]  /*4b10*/  SHFL.DOWN PT, R4, R0, 0x2, 0x1f ;  /* 0x08401f0000047f89 */ /* 0x000fe800000e0000 */
[----:B-1----:R-:W-:Y:S01]  /*4b20*/  STL.64 [R1+0x78], R6 ;  /* 0x0000780601007387 */ /* 0x002fe20000100a00 */
[----:B0-----:R-:W-:-:S06]  /*4b30*/  IMAD.MOV.U32 R5, RZ, RZ, R52 ;  /* 0x000000ffff057224 */ /* 0x001fcc00078e0034 */
        /* <DEDUP_REMOVED lines=18> */
.L_x_9394:
        /* <DEDUP_REMOVED lines=20> */
.L_x_9302:
[----:B------:R-:W-:Y:S01]  /*4da0*/  IMAD.MOV.U32 R4, RZ, RZ, R41 ;  /* 0x000000ffff047224 */ /* 0x000fe200078e0029 */
[----:B------:R-:W-:Y:S01]  /*4db0*/  PRMT R11, R11, 0x7610, R52 ;  /* 0x000076100b0b7816 */ /* 0x000fe20000000034 */
[----:B------:R-:W-:Y:S01]  /*4dc0*/  IMAD.MOV.U32 R41, RZ, RZ, R40 ;  /* 0x000000ffff297224 */ /* 0x000fe200078e0028 */
[----:B------:R-:W-:-:S07]  /*4dd0*/  PRMT R52, R52, 0x5410, R52 ;  /* 0x0000541034347816 */ /* 0x000fce0000000034 */
.L_x_9303:
[----:B------:R-:W-:Y:S05]  /*4de0*/  BSYNC B1 ;  /* 0x0000000000017941 */ /* 0x000fea0003800000 */
.L_x_9301:
        /* <DEDUP_REMOVED lines=11> */
.L_x_9305:
[----:B------:R-:W-:Y:S01]  /*4ea0*/  IMAD.MOV.U32 R10, RZ, RZ, R4 ;  /* 0x000000ffff0a7224 */ /* 0x000fe200078e0004 */
[----:B------:R-:W-:Y:S01]  /*4eb0*/  PRMT R43, R43, 0x7610, R11 ;  /* 0x000076102b2b7816 */ /* 0x000fe2000000000b */
[----:B------:R-:W-:Y:S01]  /*4ec0*/  IMAD.MOV.U32 R40, RZ, RZ, R39 ;  /* 0x000000ffff287224 */ /* 0x000fe200078e0027 */
[----:B------:R-:W-:-:S07]  /*4ed0*/  PRMT R52, R0, 0x7632, R52 ;  /* 0x0000763200347816 */ /* 0x000fce0000000034 */
.L_x_9306:
[----:B------:R-:W-:Y:S05]  /*4ee0*/  BSYNC B1 ;  /* 0x0000000000017941 */ /* 0x000fea0003800000 */
.L_x_9304:
        /* <DEDUP_REMOVED lines=11> */
.L_x_9308:
[----:B------:R-:W-:Y:S01]  /*4fa0*/  IMAD.MOV.U32 R4, RZ, RZ, R10 ;  /* 0x000000ffff047224 */ /* 0x000fe200078e000a */
[----:B------:R-:W-:Y:S01]  /*4fb0*/  PRMT R11, R11, 0x7610, R43 ;  /* 0x000076100b0b7816 */ /* 0x000fe2000000002b */
[----:B------:R-:W-:Y:S01]  /*4fc0*/  IMAD.MOV.U32 R39, RZ, RZ, R38 ;  /* 0x000000ffff277224 */ /* 0x000fe200078e0026 */
[----:B------:R-:W-:-:S07]  /*4fd0*/  PRMT R0, R0, 0x5410, R0 ;  /* 0x0000541000007816 */ /* 0x000fce0000000000 */
.L_x_9309:
[----:B------:R-:W-:Y:S05]  /*4fe0*/  BSYNC B1 ;  /* 0x0000000000017941 */ /* 0x000fea0003800000 */
.L_x_9307:
        /* <DEDUP_REMOVED lines=11> */
.L_x_9311:
[----:B------:R-:W-:Y:S01]  /*50a0*/  IMAD.MOV.U32 R10, RZ, RZ, R4 ;  /* 0x000000ffff0a7224 */ /* 0x000fe200078e0004 */
[----:B------:R-:W-:Y:S01]  /*50b0*/  PRMT R43, R43, 0x7610, R11 ;  /* 0x000076102b2b7816 */ /* 0x000fe2000000000b */
[----:B------:R-:W-:Y:S01]  /*50c0*/  IMAD.MOV.U32 R38, RZ, RZ, R37 ;  /* 0x000000ffff267224 */ /* 0x000fe200078e0025 */
[----:B------:R-:W-:-:S07]  /*50d0*/  PRMT R0, R54, 0x7632, R0 ;  /* 0x0000763236007816 */ /* 0x000fce0000000000 */
.L_x_9312:
[----:B------:R-:W-:Y:S05]  /*50e0*/  BSYNC B1 ;  /* 0x0000000000017941 */ /* 0x000fea0003800000 */
.L_x_9310:
        /* <DEDUP_REMOVED lines=11> */
.L_x_9314:
[----:B------:R-:W-:Y:S01]  /*51a0*/  IMAD.MOV.U32 R4, RZ, RZ, R10 ;  /* 0x000000ffff047224 */ /* 0x000fe200078e000a */
[----:B------:R-:W-:Y:S01]  /*51b0*/  PRMT R11, R43, 0x7632, R11 ;  /* 0x000076322b0b7816 */ /* 0x000fe2000000000b */
[----:B------:R-:W-:Y:S01]  /*51c0*/  IMAD.MOV.U32 R37, RZ, RZ, R36 ;  /* 0x000000ffff257224 */ /* 0x000fe200078e0024 */
[----:B------:R-:W-:-:S07]  /*51d0*/  PRMT R54, R54, 0x5410, R54 ;  /* 0x0000541036367816 */ /* 0x000fce0000000036 */
.L_x_9315:
[----:B------:R-:W-:Y:S05]  /*51e0*/  BSYNC B1 ;  /* 0x0000000000017941 */ /* 0x000fea0003800000 */
.L_x_9313:
        /* <DEDUP_REMOVED lines=11> */
.L_x_9317:
[----:B------:R-:W-:Y:S01]  /*52a0*/  IMAD.MOV.U32 R10, RZ, RZ, R4 ;  /* 0x000000ffff0a7224 */ /* 0x000fe200078e0004 */
[----:B------:R-:W-:Y:S01]  /*52b0*/  PRMT R43, R11, 0x7610, R43 ;  /* 0x000076100b2b7816 */ /* 0x000fe2000000002b */
[----:B------:R-:W-:Y:S01]  /*52c0*/  IMAD.MOV.U32 R36, RZ, RZ, R35 ;  /* 0x000000ffff247224 */ /* 0x000fe200078e0023 */
[----:B------:R-:W-:-:S07]  /*52d0*/  PRMT R54, R53, 0x7632, R54 ;  /* 0x0000763235367816 */ /* 0x000fce0000000036 */
.L_x_9318:
[----:B------:R-:W-:Y:S05]  /*52e0*/  BSYNC B1 ;  /* 0x0000000000017941 */ /* 0x000fea0003800000 */
.L_x_9316:
        /* <DEDUP_REMOVED lines=11> */
.L_x_9320:
[----:B------:R-:W-:Y:S01]  /*53a0*/  IMAD.MOV.U32 R4, RZ, RZ, R10 ;  /* 0x000000ffff047224 */ /* 0x000fe200078e000a */
[----:B------:R-:W-:Y:S01]  /*53b0*/  PRMT R11, R43, 0x7610, R11 ;  /* 0x000076102b0b7816 */ /* 0x000fe2000000000b */
[----:B------:R-:W-:Y:S01]  /*53c0*/  IMAD.MOV.U32 R35, RZ, RZ, R34 ;  /* 0x000000ffff237224 */ /* 0x000fe200078e0022 */
[----:B------:R-:W-:-:S07]  /*53d0*/  PRMT R53, R53, 0x5410, R53 ;  /* 0x0000541035357816 */ /* 0x000fce0000000035 */
.L_x_9321:
[----:B------:R-:W-:Y:S05]  /*53e0*/  BSYNC B1 ;  /* 0x0000000000017941 */ /* 0x000fea0003800000 */
.L_x_9319:
        /* <DEDUP_REMOVED lines=11> */
.L_x_9323:
[----:B------:R-:W-:Y:S01]  /*54a0*/  IMAD.MOV.U32 R10, RZ, RZ, R4 ;  /* 0x000000ffff0a7224 */ /* 0x000fe200078e0004 */
[----:B------:R-:W-:Y:S01]  /*54b0*/  PRMT R43, R11, 0x7610, R43 ;  /* 0x000076100b2b7816 */ /* 0x000fe2000000002b */
[----:B------:R-:W-:Y:S01]  /*54c0*/  IMAD.MOV.U32 R34, RZ, RZ, R3 ;  /* 0x000000ffff227224 */ /* 0x000fe200078e0003 */
[----:B------:R-:W-:-:S07]  /*54d0*/  PRMT R53, R57, 0x7610, R53 ;  /* 0x0000761039357816 */ /* 0x000fce0000000035 */
.L_x_9324:
[----:B------:R-:W-:Y:S05]  /*54e0*/  BSYNC B1 ;  /* 0x0000000000017941 */ /* 0x000fea0003800000 */
.L_x_9322:
        /* <DEDUP_REMOVED lines=11> */
.L_x_9326:
[----:B------:R-:W-:Y:S01]  /*55a0*/  IMAD.MOV.U32 R4, RZ, RZ, R10 ;  /* 0x000000ffff047224 */ /* 0x000fe200078e000a */
[----:B------:R-:W-:Y:S01]  /*55b0*/  PRMT R11, R11, 0x5410, R43 ;  /* 0x000054100b0b7816 */ /* 0x000fe2000000002b */
[----:B------:R-:W-:Y:S01]  /*55c0*/  IMAD.MOV.U32 R3, RZ, RZ, R2 ;  /* 0x000000ffff037224 */ /* 0x000fe200078e0002 */
[----:B------:R-:W-:-:S07]  /*55d0*/  PRMT R57, R55, 0x7632, R57 ;  /* 0x0000763237397816 */ /* 0x000fce0000000039 */
.L_x_9327:
[----:B------:R-:W-:Y:S05]  /*55e0*/  BSYNC B1 ;  /* 0x0000000000017941 */ /* 0x000fea0003800000 */
.L_x_9325:
        /* <DEDUP_REMOVED lines=11> */
.L_x_9329:
[----:B------:R-:W-:Y:S01]  /*56a0*/  IMAD.MOV.U32 R10, RZ, RZ, R4 ;  /* 0x000000ffff0a7224 */ /* 0x000fe200078e0004 */
[----:B------:R-:W-:Y:S01]  /*56b0*/  PRMT R11, R11, 0x7632, R11 ;  /* 0x000076320b0b7816 */ /* 0x000fe2000000000b */
[----:B------:R-:W-:Y:S01]  /*56c0*/  IMAD.MOV.U32 R2, RZ, RZ, R13 ;  /* 0x000000ffff027224 */ /* 0x000fe200078e000d */
[----:B------:R-:W-:-:S07]  /*56d0*/  PRMT R55, R55, 0x5410, R56 ;  /* 0x0000541037377816 */ /* 0x000fce0000000038 */
.L_x_9330:
[----:B------:R-:W-:Y:S05]  /*56e0*/  BSYNC B1 ;  /* 0x0000000000017941 */ /* 0x000fea0003800000 */
.L_x_9328:
        /* <DEDUP_REMOVED lines=11> */
.L_x_9332:
[----:B------:R-:W-:Y:S01]  /*57a0*/  IMAD.MOV.U32 R4, RZ, RZ, R10 ;  /* 0x000000ffff047224 */ /* 0x000fe200078e000a */
[----:B------:R-:W-:Y:S01]  /*57b0*/  PRMT R43, R11, 0x7610, R43 ;  /* 0x000076100b2b7816 */ /* 0x000fe2000000002b */
[----:B------:R-:W-:Y:S01]  /*57c0*/  IMAD.MOV.U32 R13, RZ, RZ, R12 ;  /* 0x000000ffff0d7224 */ /* 0x000fe200078e000c */
[----:B------:R-:W-:-:S07]  /*57d0*/  PRMT R56, R55, 0x7610, R56 ;  /* 0x0000761037387816 */ /* 0x000fce0000000038 */
.L_x_9333:
[----:B------:R-:W-:Y:S05]  /*57e0*/  BSYNC B1 ;  /* 0x0000000000017941 */ /* 0x000fea0003800000 */
.L_x_9331:
        /* <DEDUP_REMOVED lines=11> */
.L_x_9335:
[----:B------:R-:W-:Y:S01]  /*58a0*/  IMAD.MOV.U32 R10, RZ, RZ, R4 ;  /* 0x000000ffff0a7224 */ /* 0x000fe200078e0004 */
[----:B------:R-:W-:Y:S01]  /*58b0*/  PRMT R11, R43, 0x7610, R11 ;  /* 0x000076102b0b7816 */ /* 0x000fe2000000000b */
[----:B------:R-:W-:Y:S01]  /*58c0*/  IMAD.MOV.U32 R12, RZ, RZ, R15 ;  /* 0x000000ffff0c7224 */ /* 0x000fe200078e000f */
[----:B------:R-:W-:-:S07]  /*58d0*/  PRMT R55, R59, 0x7610, R55 ;  /* 0x000076103b377816 */ /* 0x000fce0000000037 */
.L_x_9336:
[----:B------:R-:W-:Y:S05]  /*58e0*/  BSYNC B1 ;  /* 0x0000000000017941 */ /* 0x000fea0003800000 */
.L_x_9334:
        /* <DEDUP_REMOVED lines=11> */
.L_x_9338:
[----:B------:R-:W-:Y:S01]  /*59a0*/  IMAD.MOV.U32 R4, RZ, RZ, R10 ;  /* 0x000000ffff047224 */ /* 0x000fe200078e000a */
[----:B------:R-:W-:Y:S01]  /*59b0*/  PRMT R11, R11, 0x5410, R11 ;  /* 0x000054100b0b7816 */ /* 0x000fe2000000000b */
[----:B------:R-:W-:Y:S01]  /*59c0*/  IMAD.MOV.U32 R15, RZ, RZ, R14 ;  /* 0x000000ffff0f7224 */ /* 0x000fe200078e000e */
[----:B------:R-:W-:-:S07]  /*59d0*/  PRMT R59, R57, 0x7632, R59 ;  /* 0x00007632393b7816 */ /* 0x000fce000000003b */
.L_x_9339:
[----:B------:R-:W-:Y:S05]  /*59e0*/  BSYNC B1 ;  /* 0x0000000000017941 */ /* 0x000fea0003800000 */
.L_x_9337:
        /* <DEDUP_REMOVED lines=11> */
.L_x_9341:
[----:B------:R-:W-:Y:S01]  /*5aa0*/  IMAD.MOV.U32 R10, RZ, RZ, R4 ;  /* 0x000000ffff0a7224 */ /* 0x000fe200078e0004 */
[----:B------:R-:W-:Y:S01]  /*5ab0*/  PRMT R43, R43, 0x7610, R11 ;  /* 0x000076102b2b7816 */ /* 0x000fe2000000000b */
[----:B------:R-:W-:Y:S01]  /*5ac0*/  IMAD.MOV.U32 R14, RZ, RZ, R17 ;  /* 0x000000ffff0e7224 */ /* 0x000fe200078e0011 */
[----:B------:R-:W-:-:S07]  /*5ad0*/  PRMT R57, R57, 0x7610, R58 ;  /* 0x0000761039397816 */ /* 0x000fce000000003a */
.L_x_9342:
[----:B------:R-:W-:Y:S05]  /*5ae0*/  BSYNC B1 ;  /* 0x0000000000017941 */ /* 0x000fea0003800000 */
.L_x_9340:
        /* <DEDUP_REMOVED lines=11> */
.L_x_9344:
[----:B------:R-:W-:Y:S01]  /*5ba0*/  IMAD.MOV.U32 R4, RZ, RZ, R10 ;  /* 0x000000ffff047224 */ /* 0x000fe200078e000a */
[----:B------:R-:W-:Y:S01]  /*5bb0*/  PRMT R11, R11, 0x7610, R43 ;  /* 0x000076100b0b7816 */ /* 0x000fe2000000002b */
[----:B------:R-:W-:Y:S01]  /*5bc0*/  IMAD.MOV.U32 R17, RZ, RZ, R16 ;  /* 0x000000ffff117224 */ /* 0x000fe200078e0010 */
[----:B------:R-:W-:-:S07]  /*5bd0*/  PRMT R58, R58, 0x7610, R56 ;  /* 0x000076103a3a7816 */ /* 0x000fce0000000038 */
.L_x_9345:
[----:B------:R-:W-:Y:S05]  /*5be0*/  BSYNC B1 ;  /* 0x0000000000017941 */ /* 0x000fea0003800000 */
.L_x_9343:
        /* <DEDUP_REMOVED lines=11> */
.L_x_9347:
[----:B------:R-:W-:Y:S01]  /*5ca0*/  IMAD.MOV.U32 R10, RZ, RZ, R4 ;  /* 0x000000ffff0a7224 */ /* 0x000fe200078e0004 */
[----:B------:R-:W-:Y:S01]  /*5cb0*/  PRMT R11, R11, 0x7632, R11 ;  /* 0x000076320b0b7816 */ /* 0x000fe2000000000b */
[----:B------:R-:W-:Y:S01]  /*5cc0*/  IMAD.MOV.U32 R16, RZ, RZ, R19 ;  /* 0x000000ffff107224 */ /* 0x000fe200078e0013 */
[----:B------:R-:W-:-:S07]  /*5cd0*/  PRMT R56, R56, 0x5410, R60 ;  /* 0x0000541038387816 */ /* 0x000fce000000003c */
.L_x_9348:
[----:B------:R-:W-:Y:S05]  /*5ce0*/  BSYNC B1 ;  /* 0x0000000000017941 */ /* 0x000fea0003800000 */
.L_x_9346:
        /* <DEDUP_REMOVED lines=11> */
.L_x_9350:
[----:B------:R-:W-:Y:S01]  /*5da0*/  IMAD.MOV.U32 R4, RZ, RZ, R10 ;  /* 0x000000ffff047224 */ /* 0x000fe200078e000a */
[----:B------:R-:W-:Y:S01]  /*5db0*/  PRMT R11, R11, 0x5410, R11 ;  /* 0x000054100b0b7816 */ /* 0x000fe2000000000b */
[----:B------:R-:W-:Y:S01]  /*5dc0*/  IMAD.MOV.U32 R19, RZ, RZ, R18 ;  /* 0x000000ffff137224 */ /* 0x000fe200078e0012 */
[----:B------:R-:W-:-:S07]  /*5dd0*/  PRMT R60, R59, 0x7632, R60 ;  /* 0x000076323b3c7816 */ /* 0x000fce000000003c */
.L_x_9351:
[----:B------:R-:W-:Y:S05]  /*5de0*/  BSYNC B1 ;  /* 0x0000000000017941 */ /* 0x000fea0003800000 */
.L_x_9349:
        /* <DEDUP_REMOVED lines=11> */
.L_x_9353:
[----:B------:R-:W-:Y:S01]  /*5ea0*/  IMAD.MOV.U32 R10, RZ, RZ, R4 ;  /* 0x000000ffff0a7224 */ /* 0x000fe200078e0004 */
[----:B------:R-:W-:Y:S01]  /*5eb0*/  PRMT R43, R43, 0x7610, R11 ;  /* 0x000076102b2b7816 */ /* 0x000fe2000000000b */
[----:B------:R-:W-:Y:S01]  /*5ec0*/  IMAD.MOV.U32 R18, RZ, RZ, R21 ;  /* 0x000000ffff127224 */ /* 0x000fe200078e0015 */
[----:B------:R-:W-:-:S07]  /*5ed0*/  PRMT R59, R59, 0x7610, R60 ;  /* 0x000076103b3b7816 */ /* 0x000fce000000003c */
.L_x_9354:
[----:B------:R-:W-:Y:S05]  /*5ee0*/  BSYNC B1 ;  /* 0x0000000000017941 */ /* 0x000fea0003800000 */
.L_x_9352:
        /* <DEDUP_REMOVED lines=11> */
.L_x_9356:
[----:B------:R-:W-:Y:S01]  /*5fa0*/  IMAD.MOV.U32 R4, RZ, RZ, R10 ;  /* 0x000000ffff047224 */ /* 0x000fe200078e000a */
[----:B------:R-:W-:Y:S01]  /*5fb0*/  PRMT R11, R43, 0x7632, R11 ;  /* 0x000076322b0b7816 */ /* 0x000fe2000000000b */
[----:B------:R-:W-:Y:S01]  /*5fc0*/  IMAD.MOV.U32 R21, RZ, RZ, R20 ;  /* 0x000000ffff157224 */ /* 0x000fe200078e0014 */
[----:B------:R-:W-:-:S07]  /*5fd0*/  PRMT R60, R60, 0x5410, R58 ;  /* 0x000054103c3c7816 */ /* 0x000fce000000003a */
.L_x_9357:
[----:B------:R-:W-:Y:S05]  /*5fe0*/  BSYNC B1 ;  /* 0x0000000000017941 */ /* 0x000fea0003800000 */
.L_x_9355:
        /* <DEDUP_REMOVED lines=11> */
.L_x_9359:
[----:B------:R-:W-:Y:S01]  /*60a0*/  IMAD.MOV.U32 R10, RZ, RZ, R4 ;  /* 0x000000ffff0a7224 */ /* 0x000fe200078e0004 */
[----:B------:R-:W-:Y:S01]  /*60b0*/  PRMT R11, R11, 0x5410, R11 ;  /* 0x000054100b0b7816 */ /* 0x000fe2000000000b */
[----:B------:R-:W-:Y:S01]  /*60c0*/  IMAD.MOV.U32 R20, RZ, RZ, R23 ;  /* 0x000000ffff147224 */ /* 0x000fe200078e0017 */
[----:B------:R-:W-:-:S07]  /*60d0*/  PRMT R58, R47, 0x7632, R58 ;  /* 0x000076322f3a7816 */ /* 0x000fce000000003a */
.L_x_9360:
[----:B------:R-:W-:Y:S05]  /*60e0*/  BSYNC B1 ;  /* 0x0000000000017941 */ /* 0x000fea0003800000 */
.L_x_9358:
        /* <DEDUP_REMOVED lines=11> */
.L_x_9362:
[----:B------:R-:W-:Y:S01]  /*61a0*/  IMAD.MOV.U32 R4, RZ, RZ, R10 ;  /* 0x000000ffff047224 */ /* 0x000fe200078e000a */
[----:B------:R-:W-:Y:S01]  /*61b0*/  PRMT R11, R11, 0x7632, R11 ;  /* 0x000076320b0b7816 */ /* 0x000fe2000000000b */
[----:B------:R-:W-:Y:S01]  /*61c0*/  IMAD.MOV.U32 R23, RZ, RZ, R22 ;  /* 0x000000ffff177224 */ /* 0x000fe200078e0016 */
[----:B------:R-:W-:-:S07]  /*61d0*/  PRMT R47, R47, 0x7610, R46 ;  /* 0x000076102f2f7816 */ /* 0x000fce000000002e */
.L_x_9363:
[----:B------:R-:W-:Y:S05]  /*61e0*/  BSYNC B1 ;  /* 0x0000000000017941 */ /* 0x000fea0003800000 */
.L_x_9361:
        /* <DEDUP_REMOVED lines=11> */
.L_x_9365:
[----:B------:R-:W-:Y:S01]  /*62a0*/  IMAD.MOV.U32 R10, RZ, RZ, R4 ;  /* 0x000000ffff0a7224 */ /* 0x000fe200078e0004 */
[----:B------:R-:W-:Y:S01]  /*62b0*/  PRMT R11, R11, 0x5410, R11 ;  /* 0x000054100b0b7816 */ /* 0x000fe2000000000b */
[----:B------:R-:W-:Y:S01]  /*62c0*/  IMAD.MOV.U32 R22, RZ, RZ, R25 ;  /* 0x000000ffff167224 */ /* 0x000fe200078e0019 */
[----:B------:R-:W-:-:S07]  /*62d0*/  PRMT R46, R46, 0x7610, R61 ;  /* 0x000076102e2e7816 */ /* 0x000fce000000003d */
.L_x_9366:
[----:B------:R-:W-:Y:S05]  /*62e0*/  BSYNC B1 ;  /* 0x0000000000017941 */ /* 0x000fea0003800000 */
.L_x_9364:
        /* <DEDUP_REMOVED lines=11> */
.L_x_9368:
[----:B------:R-:W-:Y:S01]  /*63a0*/  IMAD.MOV.U32 R4, RZ, RZ, R10 ;  /* 0x000000ffff047224 */ /* 0x000fe200078e000a */
[----:B------:R-:W-:Y:S01]  /*63b0*/  PRMT R43, R43, 0x7610, R11 ;  /* 0x000076102b2b7816 */ /* 0x000fe2000000000b */
[----:B------:R-:W-:Y:S01]  /*63c0*/  IMAD.MOV.U32 R25, RZ, RZ, R24 ;  /* 0x000000ffff197224 */ /* 0x000fe200078e0018 */
[----:B------:R-:W-:-:S07]  /*63d0*/  PRMT R61, R61, 0x5410, R46 ;  /* 0x000054103d3d7816 */ /* 0x000fce000000002e */
.L_x_9369:
[----:B------:R-:W-:Y:S05]  /*63e0*/  BSYNC B1 ;  /* 0x0000000000017941 */ /* 0x000fea0003800000 */
.L_x_9367:
        /* <DEDUP_REMOVED lines=11> */
.L_x_9371:
[----:B------:R-:W-:Y:S01]  /*64a0*/  IMAD.MOV.U32 R10, RZ, RZ, R4 ;  /* 0x000000ffff0a7224 */ /* 0x000fe200078e0004 */
[----:B------:R-:W-:Y:S01]  /*64b0*/  PRMT R11, R11, 0x7610, R43 ;  /* 0x000076100b0b7816 */ /* 0x000fe2000000002b */
[----:B------:R-:W-:Y:S01]  /*64c0*/  IMAD.MOV.U32 R24, RZ, RZ, R27 ;  /* 0x000000ffff187224 */ /* 0x000fe200078e001b */
[----:B------:R-:W-:-:S07]  /*64d0*/  PRMT R46, R48, 0x7632, R46 ;  /* 0x00007632302e7816 */ /* 0x000fce000000002e */
.L_x_9372:
[----:B------:R-:W-:Y:S05]  /*64e0*/  BSYNC B1 ;  /* 0x0000000000017941 */ /* 0x000fea0003800000 */
.L_x_9370:
        /* <DEDUP_REMOVED lines=11> */
.L_x_9374:
[----:B------:R-:W-:Y:S01]  /*65a0*/  IMAD.MOV.U32 R4, RZ, RZ, R10 ;  /* 0x000000ffff047224 */ /* 0x000fe200078e000a */
[----:B------:R-:W-:Y:S01]  /*65b0*/  PRMT R11, R11, 0x7632, R11 ;  /* 0x000076320b0b7816 */ /* 0x000fe2000000000b */
[----:B------:R-:W-:Y:S01]  /*65c0*/  IMAD.MOV.U32 R27, RZ, RZ, R26 ;  /* 0x000000ffff1b7224 */ /* 0x000fe200078e001a */
[----:B------:R-:W-:-:S07]  /*65d0*/  PRMT R48, R48, 0x5410, R48 ;  /* 0x0000541030307816 */ /* 0x000fce0000000030 */
.L_x_9375:
[----:B------:R-:W-:Y:S05]  /*65e0*/  BSYNC B1 ;  /* 0x0000000000017941 */ /* 0x000fea0003800000 */
.L_x_9373:
        /* <DEDUP_REMOVED lines=11> */
.L_x_9377:
[----:B------:R-:W-:Y:S01]  /*66a0*/  IMAD.MOV.U32 R10, RZ, RZ, R4 ;  /* 0x000000ffff0a7224 */ /* 0x000fe200078e0004 */
[----:B------:R-:W-:Y:S01]  /*66b0*/  PRMT R43, R11, 0x7610, R43 ;  /* 0x000076100b2b7816 */ /* 0x000fe2000000002b */
[----:B------:R-:W-:Y:S01]  /*66c0*/  IMAD.MOV.U32 R26, RZ, RZ, R29 ;  /* 0x000000ffff1a7224 */ /* 0x000fe200078e001d */
[----:B------:R-:W-:-:S07]  /*66d0*/  PRMT R48, R61, 0x7610, R48 ;  /* 0x000076103d307816 */ /* 0x000fce0000000030 */
.L_x_9378:
[----:B------:R-:W-:Y:S05]  /*66e0*/  BSYNC B1 ;  /* 0x0000000000017941 */ /* 0x000fea0003800000 */
.L_x_9376:
        /* <DEDUP_REMOVED lines=11> */
.L_x_9380:
[----:B------:R-:W-:Y:S01]  /*67a0*/  IMAD.MOV.U32 R4, RZ, RZ, R10 ;  /* 0x000000ffff047224 */ /* 0x000fe200078e000a */
[----:B------:R-:W-:Y:S01]  /*67b0*/  PRMT R11, R43, 0x7610, R11 ;  /* 0x000076102b0b7816 */ /* 0x000fe2000000000b */
[----:B------:R-:W-:Y:S01]  /*67c0*/  IMAD.MOV.U32 R29, RZ, RZ, R28 ;  /* 0x000000ffff1d7224 */ /* 0x000fe200078e001c */
[----:B------:R-:W-:-:S07]  /*67d0*/  PRMT R61, R47, 0x7610, R61 ;  /* 0x000076102f3d7816 */ /* 0x000fce000000003d */
.L_x_9381:
[----:B------:R-:W-:Y:S05]  /*67e0*/  BSYNC B1 ;  /* 0x0000000000017941 */ /* 0x000fea0003800000 */
.L_x_9379:
        /* <DEDUP_REMOVED lines=11> */
.L_x_9383:
[----:B------:R-:W-:Y:S01]  /*68a0*/  IMAD.MOV.U32 R10, RZ, RZ, R4 ;  /* 0x000000ffff0a7224 */ /* 0x000fe200078e0004 */
[----:B------:R-:W-:Y:S01]  /*68b0*/  PRMT R43, R11, 0x7610, R43 ;  /* 0x000076100b2b7816 */ /* 0x000fe2000000002b */
[----:B------:R-:W-:Y:S01]  /*68c0*/  IMAD.MOV.U32 R28, RZ, RZ, R31 ;  /* 0x000000ffff1c7224 */ /* 0x000fe200078e001f */
[----:B------:R-:W-:-:S07]  /*68d0*/  PRMT R47, R49, 0x7632, R47 ;  /* 0x00007632312f7816 */ /* 0x000fce000000002f */
.L_x_9384:
[----:B------:R-:W-:Y:S05]  /*68e0*/  BSYNC B1 ;  /* 0x0000000000017941 */ /* 0x000fea0003800000 */
.L_x_9382:
        /* <DEDUP_REMOVED lines=11> */
.L_x_9386:
[----:B------:R-:W-:Y:S01]  /*69a0*/  IMAD.MOV.U32 R4, RZ, RZ, R10 ;  /* 0x000000ffff047224 */ /* 0x000fe200078e000a */
[----:B------:R-:W-:Y:S01]  /*69b0*/  PRMT R11, R11, 0x5410, R43 ;  /* 0x000054100b0b7816 */ /* 0x000fe2000000002b */
[----:B------:R-:W-:Y:S01]  /*69c0*/  IMAD.MOV.U32 R31, RZ, RZ, R30 ;  /* 0x000000ffff1f7224 */ /* 0x000fe200078e001e */
[----:B------:R-:W-:-:S07]  /*69d0*/  PRMT R49, R49, 0x5410, R49 ;  /* 0x0000541031317816 */ /* 0x000fce0000000031 */
.L_x_9387:
[----:B------:R-:W-:Y:S05]  /*69e0*/  BSYNC B1 ;  /* 0x0000000000017941 */ /* 0x000fea0003800000 */
.L_x_9385:
        /* <DEDUP_REMOVED lines=11> */
.L_x_9389:
[----:B------:R-:W-:Y:S01]  /*6aa0*/  IMAD.MOV.U32 R10, RZ, RZ, R4 ;  /* 0x000000ffff0a7224 */ /* 0x000fe200078e0004 */
[----:B------:R-:W-:Y:S01]  /*6ab0*/  PRMT R43, R43, 0x7610, R11 ;  /* 0x000076102b2b7816 */ /* 0x000fe2000000000b */
[----:B------:R-:W-:Y:S01]  /*6ac0*/  IMAD.MOV.U32 R30, RZ, RZ, R33 ;  /* 0x000000ffff1e7224 */ /* 0x000fe200078e0021 */
[----:B------:R-:W-:-:S07]  /*6ad0*/  PRMT R49, R50, 0x7610, R49 ;  /* 0x0000761032317816 */ /* 0x000fce0000000031 */
.L_x_9390:
[----:B------:R-:W-:Y:S05]  /*6ae0*/  BSYNC B1 ;  /* 0x0000000000017941 */ /* 0x000fea0003800000 */
.L_x_9388:
        /* <DEDUP_REMOVED lines=11> */
.L_x_9392:
[----:B------:R-:W-:Y:S01]  /*6ba0*/  PRMT R50, R62, 0x7610, R50 ;  /* 0x000076103e327816 */ /* 0x000fe20000000032 */
[----:B------:R-:W-:Y:S01]  /*6bb0*/  IMAD.MOV.U32 R33, RZ, RZ, R32 ;  /* 0x000000ffff217224 */ /* 0x000fe200078e0020 */
[C---:B------:R-:W-:Y:S01]  /*6bc0*/  PRMT R11, R43.reuse, 0x7632, R11 ;  /* 0x000076322b0b7816 */ /* 0x040fe2000000000b */
[----:B------:R-:W-:Y:S01]  /*6bd0*/  IMAD.MOV.U32 R4, RZ, RZ, R10 ;  /* 0x000000ffff047224 */ /* 0x000fe200078e000a */
[----:B------:R-:W-:Y:S01]  /*6be0*/  PRMT R62, R43, 0x7632, R62 ;  /* 0x000076322b3e7816 */ /* 0x000fe2000000003e */
[----:B------:R-:W-:-:S07]  /*6bf0*/  IMAD.MOV.U32 R32, RZ, RZ, R10 ;  /* 0x000000ffff207224 */ /* 0x000fce00078e000a */
.L_x_9393:
[----:B------:R-:W-:Y:S05]  /*6c00*/  BSYNC B1 ;  /* 0x0000000000017941 */ /* 0x000fea0003800000 */
.L_x_9391:
[----:B------:R-:W-:Y:S02]  /*6c10*/  VIADD R8, R8, 0x4 ;  /* 0x0000000408087836 */ /* 0x000fe40000000000 */
[----:B------:R-:W-:Y:S01]  /*6c20*/  VIADD R7, R7, 0x2 ;  /* 0x0000000207077836 */ /* 0x000fe20000000000 */
[----:B------:R-:W-:Y:S06]  /*6c30*/  @P1 BRA `(.L_x_9394) ;  /* 0xffffffe000081947 */ /* 0x000fec000383ffff */
[----:B------:R-:W-:Y:S01]  /*6c40*/  FADD.FTZ R42, R5, R42 ;  /* 0x0000002a052a7221 */ /* 0x000fe20000010000 */
[----:B------:R-:W-:Y:S01]  /*6c50*/  PRMT R62, R11, 0x7610, R62 ;  /* 0x000076100b3e7816 */ /* 0x000fe2000000003e */
[----:B------:R-:W-:Y:S02]  /*6c60*/  IMAD.MOV.U32 R43, RZ, RZ, R6 ;  /* 0x000000ffff2b7224 */ /* 0x000fe400078e0006 */
[----:B------:R-:W-:-:S07]  /*6c70*/  IMAD.MOV.U32 R32, RZ, RZ, R4 ;  /* 0x000000ffff207224 */ /* 0x000fce00078e0004 */
.L_x_9300:
[----:B------:R-:W-:Y:S05]  /*6c80*/  BSYNC B0 ;  /* 0x0000000000007941 */ /* 0x000fea0003800000 */
.L_x_9299:
[----:B0-----:R-:W-:Y:S01]  /*6c90*/  PRMT R4, R62, 0x5410, R50 ;  /* 0x000054103e047816 */ /* 0x001fe20000000032 */
        /* <DEDUP_REMOVED lines=104> */
.L_x_9490:
        /* <DEDUP_REMOVED lines=20> */
.L_x_9398:
[----:B------:R-:W-:Y:S01]  /*7460*/  IMAD.MOV.U32 R4, RZ, RZ, R41 ;  /* 0x000000ffff047224 */ /* 0x000fe200078e0029 */
[----:B------:R-:W-:Y:S01]  /*7470*/  PRMT R11, R11, 0x7610, R52 ;  /* 0x000076100b0b7816 */ /* 0x000fe20000000034 */
[----:B------:R-:W-:Y:S01]  /*7480*/  IMAD.MOV.U32 R41, RZ, RZ, R40 ;  /* 0x000000ffff297224 */ /* 0x000fe200078e0028 */
[----:B------:R-:W-:-:S07]  /*7490*/  PRMT R52, R52, 0x5410, R52 ;  /* 0x0000541034347816 */ /* 0x000fce0000000034 */
.L_x_9399:
[----:B------:R-:W-:Y:S05]  /*74a0*/  BSYNC B1 ;  /* 0x0000000000017941 */ /* 0x000fea0003800000 */
.L_x_9397:
        /* <DEDUP_REMOVED lines=11> */
.L_x_9401:
[----:B------:R-:W-:Y:S01]  /*7560*/  IMAD.MOV.U32 R10, RZ, RZ, R4 ;  /* 0x000000ffff0a7224 */ /* 0x000fe200078e0004 */
[----:B------:R-:W-:Y:S01]  /*7570*/  PRMT R43, R43, 0x7610, R11 ;  /* 0x000076102b2b7816 */ /* 0x000fe2000000000b */
[----:B------:R-:W-:Y:S01]  /*7580*/  IMAD.MOV.U32 R40, RZ, RZ, R39 ;  /* 0x000000ffff287224 */ /* 0x000fe200078e0027 */
[----:B------:R-:W-:-:S07]  /*7590*/  PRMT R52, R0, 0x7632, R52 ;  /* 0x0000763200347816 */ /* 0x000fce0000000034 */
.L_x_9402:
[----:B------:R-:W-:Y:S05]  /*75a0*/  BSYNC B1 ;  /* 0x0000000000017941 */ /* 0x000fea0003800000 */
.L_x_9400:
        /* <DEDUP_REMOVED lines=11> */
.L_x_9404:
[----:B------:R-:W-:Y:S01]  /*7660*/  IMAD.MOV.U32 R4, RZ, RZ, R10 ;  /* 0x000000ffff047224 */ /* 0x000fe200078e000a */
[----:B------:R-:W-:Y:S01]  /*7670*/  PRMT R11, R11, 0x7610, R43 ;  /* 0x000076100b0b7816 */ /* 0x000fe2000000002b */
[----:B------:R-:W-:Y:S01]  /*7680*/  IMAD.MOV.U32 R39, RZ, RZ, R38 ;  /* 0x000000ffff277224 */ /* 0x000fe200078e0026 */
[----:B------:R-:W-:-:S07]  /*7690*/  PRMT R0, R0, 0x5410, R0 ;  /* 0x0000541000007816 */ /* 0x000fce0000000000 */
.L_x_9405:
[----:B------:R-:W-:Y:S05]  /*76a0*/  BSYNC B1 ;  /* 0x0000000000017941 */ /* 0x000fea0003800000 */
.L_x_9403:
        /* <DEDUP_REMOVED lines=11> */
.L_x_9407:
[----:B------:R-:W-:Y:S01]  /*7760*/  IMAD.MOV.U32 R10, RZ, RZ, R4 ;  /* 0x000000ffff0a7224 */ /* 0x000fe200078e0004 */
[----:B------:R-:W-:Y:S01]  /*7770*/  PRMT R43, R43, 0x7610, R11 ;  /* 0x000076102b2b7816 */ /* 0x000fe2000000000b */
[----:B------:R-:W-:Y:S01]  /*7780*/  IMAD.MOV.U32 R38, RZ, RZ, R37 ;  /* 0x000000ffff267224 */ /* 0x000fe200078e0025 */
[----:B------:R-:W-:-:S07]  /*7790*/  PRMT R0, R54, 0x7632, R0 ;  /* 0x0000763236007816 */ /* 0x000fce0000000000 */
.L_x_9408:
[----:B------:R-:W-:Y:S05]  /*77a0*/  BSYNC B1 ;  /* 0x0000000000017941 */ /* 0x000fea0003800000 */
.L_x_9406:
        /* <DEDUP_REMOVED lines=11> */
.L_x_9410:
[----:B------:R-:W-:Y:S01]  /*7860*/  IMAD.MOV.U32 R4, RZ, RZ, R10 ;  /* 0x000000ffff047224 */ /* 0x000fe200078e000a */
[----:B------:R-:W-:Y:S01]  /*7870*/  PRMT R11, R43, 0x7632, R11 ;  /* 0x000076322b0b7816 */ /* 0x000fe2000000000b */
[----:B------:R-:W-:Y:S01]  /*7880*/  IMAD.MOV.U32 R37, RZ, RZ, R36 ;  /* 0x000000ffff257224 */ /* 0x000fe200078e0024 */
[----:B------:R-:W-:-:S07]  /*7890*/  PRMT R54, R54, 0x5410, R54 ;  /* 0x0000541036367816 */ /* 0x000fce0000000036 */
.L_x_9411:
[----:B------:R-:W-:Y:S05]  /*78a0*/  BSYNC B1 ;  /* 0x0000000000017941 */ /* 0x000fea0003800000 */
.L_x_9409:
        /* <DEDUP_REMOVED lines=11> */
.L_x_9413:
[----:B------:R-:W-:Y:S01]  /*7960*/  IMAD.MOV.U32 R10, RZ, RZ, R4 ;  /* 0x000000ffff0a7224 */ /* 0x000fe200078e0004 */
[----:B------:R-:W-:Y:S01]  /*7970*/  PRMT R43, R11, 0x7610, R43 ;  /* 0x000076100b2b7816 */ /* 0x000fe2000000002b */
[----:B------:R-:W-:Y:S01]  /*7980*/  IMAD.MOV.U32 R36, RZ, RZ, R35 ;  /* 0x000000ffff247224 */ /* 0x000fe200078e0023 */
[----:B------:R-:W-:-:S07]  /*7990*/  PRMT R54, R53, 0x7632, R54 ;  /* 0x0000763235367816 */ /* 0x000fce0000000036 */
.L_x_9414:
[----:B------:R-:W-:Y:S05]  /*79a0*/  BSYNC B1 ;  /* 0x0000000000017941 */ /* 0x000fea0003800000 */
.L_x_9412:
        /* <DEDUP_REMOVED lines=11> */
.L_x_9416:
[----:B------:R-:W-:Y:S01]  /*7a60*/  IMAD.MOV.U32 R4, RZ, RZ, R10 ;  /* 0x000000ffff047224 */ /* 0x000fe200078e000a */
[----:B------:R-:W-:Y:S01]  /*7a70*/  PRMT R11, R43, 0x7610, R11 ;  /* 0x000076102b0b7816 */ /* 0x000fe2000000000b */
[----:B------:R-:W-:Y:S01]  /*7a80*/  IMAD.MOV.U32 R35, RZ, RZ, R34 ;  /* 0x000000ffff237224 */ /* 0x000fe200078e0022 */
[----:B------:R-:W-:-:S07]  /*7a90*/  PRMT R53, R53, 0x5410, R53 ;  /* 0x0000541035357816 */ /* 0x000fce0000000035 */
.L_x_9417:
[----:B------:R-:W-:Y:S05]  /*7aa0*/  BSYNC B1 ;  /* 0x0000000000017941 */ /* 0x000fea0003800000 */
.L_x_9415:
        /* <DEDUP_REMOVED lines=11> */
.L_x_9419:
[----:B------:R-:W-:Y:S01]  /*7b60*/  IMAD.MOV.U32 R10, RZ, RZ, R4 ;  /* 0x000000ffff0a7224 */ /* 0x000fe200078e0004 */
[----:B------:R-:W-:Y:S01]  /*7b70*/  PRMT R43, R11, 0x7610, R43 ;  /* 0x000076100b2b7816 */ /* 0x000fe2000000002b */
[----:B------:R-:W-:Y:S01]  /*7b80*/  IMAD.MOV.U32 R34, RZ, RZ, R3 ;  /* 0x000000ffff227224 */ /* 0x000fe200078e0003 */
[----:B------:R-:W-:-:S07]  /*7b90*/  PRMT R53, R57, 0x7610, R53 ;  /* 0x0000761039357816 */ /* 0x000fce0000000035 */
.L_x_9420:
[----:B------:R-:W-:Y:S05]  /*7ba0*/  BSYNC B1 ;  /* 0x0000000000017941 */ /* 0x000fea0003800000 */
.L_x_9418:
        /* <DEDUP_REMOVED lines=11> */
.L_x_9422:
[----:B------:R-:W-:Y:S01]  /*7c60*/  IMAD.MOV.U32 R4, RZ, RZ, R10 ;  /* 0x000000ffff047224 */ /* 0x000fe200078e000a */
[----:B------:R-:W-:Y:S01]  /*7c70*/  PRMT R11, R11, 0x5410, R43 ;  /* 0x000054100b0b7816 */ /* 0x000fe2000000002b */
[----:B------:R-:W-:Y:S01]  /*7c80*/  IMAD.MOV.U32 R3, RZ, RZ, R2 ;  /* 0x000000ffff037224 */ /* 0x000fe200078e0002 */
[----:B------:R-:W-:-:S07]  /*7c90*/  PRMT R57, R55, 0x7632, R57 ;  /* 0x0000763237397816 */ /* 0x000fce0000000039 */
.L_x_9423:
[----:B------:R-:W-:Y:S05]  /*7ca0*/  BSYNC B1 ;  /* 0x0000000000017941 */ /* 0x000fea0003800000 */
.L_x_9421:
        /* <DEDUP_REMOVED lines=11> */
.L_x_9425:
[----:B------:R-:W-:Y:S01]  /*7d60*/  IMAD.MOV.U32 R10, RZ, RZ, R4 ;  /* 0x000000ffff0a7224 */ /* 0x000fe200078e0004 */
[----:B------:R-:W-:Y:S01]  /*7d70*/  PRMT R11, R11, 0x7632, R11 ;  /* 0x000076320b0b7816 */ /* 0x000fe2000000000b */
[----:B------:R-:W-:Y:S01]  /*7d80*/  IMAD.MOV.U32 R2, RZ, RZ, R13 ;  /* 0x000000ffff027224 */ /* 0x000fe200078e000d */
[----:B------:R-:W-:-:S07]  /*7d90*/  PRMT R55, R55, 0x5410, R56 ;  /* 0x0000541037377816 */ /* 0x000fce0000000038 */
.L_x_9426:
[----:B------:R-:W-:Y:S05]  /*7da0*/  BSYNC B1 ;  /* 0x0000000000017941 */ /* 0x000fea0003800000 */
.L_x_9424:
        /* <DEDUP_REMOVED lines=11> */
.L_x_9428:
[----:B------:R-:W-:Y:S01]  /*7e60*/  IMAD.MOV.U32 R4, RZ, RZ, R10 ;  /* 0x000000ffff047224 */ /* 0x000fe200078e000a */
[----:B------:R-:W-:Y:S01]  /*7e70*/  PRMT R43, R11, 0x7610, R43 ;  /* 0x000076100b2b7816 */ /* 0x000fe2000000002b */
[----:B------:R-:W-:Y:S01]  /*7e80*/  IMAD.MOV.U32 R13, RZ, RZ, R12 ;  /* 0x000000ffff0d7224 */ /* 0x000fe200078e000c */
[----:B------:R-:W-:-:S07]  /*7e90*/  PRMT R56, R55, 0x7610, R56 ;  /* 0x0000761037387816 */ /* 0x000fce0000000038 */
.L_x_9429:
[----:B------:R-:W-:Y:S05]  /*7ea0*/  BSYNC B1 ;  /* 0x0000000000017941 */ /* 0x000fea0003800000 */
.L_x_9427:
        /* <DEDUP_REMOVED lines=11> */
.L_x_9431:
[----:B------:R-:W-:Y:S01]  /*7f60*/  IMAD.MOV.U32 R10, RZ, RZ, R4 ;  /* 0x000000ffff0a7224 */ /* 0x000fe200078e0004 */
[----:B------:R-:W-:Y:S01]  /*7f70*/  PRMT R11, R43, 0x7610, R11 ;  /* 0x000076102b0b7816 */ /* 0x000fe2000000000b */
[----:B------:R-:W-:Y:S01]  /*7f80*/  IMAD.MOV.U32 R12, RZ, RZ, R15 ;  /* 0x000000ffff0c7224 */ /* 0x000fe200078e000f */
[----:B------:R-:W-:-:S07]  /*7f90*/  PRMT R55, R59, 0x7610, R55 ;  /* 0x000076103b377816 */ /* 0x000fce0000000037 */
.L_x_9432:
[----:B------:R-:W-:Y:S05]  /*7fa0*/  BSYNC B1 ;  /* 0x0000000000017941 */ /* 0x000fea0003800000 */
.L_x_9430:
        /* <DEDUP_REMOVED lines=11> */
.L_x_9434:
[----:B------:R-:W-:Y:S01]  /*8060*/  IMAD.MOV.U32 R4, RZ, RZ, R10 ;  /* 0x000000ffff047224 */ /* 0x000fe200078e000a */
[----:B------:R-:W-:Y:S01]  /*8070*/  PRMT R11, R11, 0x5410, R11 ;  /* 0x000054100b0b7816 */ /* 0x000fe2000000000b */
[----:B------:R-:W-:Y:S01]  /*8080*/  IMAD.MOV.U32 R15, RZ, RZ, R14 ;  /* 0x000000ffff0f7224 */ /* 0x000fe200078e000e */
[----:B------:R-:W-:-:S07]  /*8090*/  PRMT R59, R57, 0x7632, R59 ;  /* 0x00007632393b7816 */ /* 0x000fce000000003b */
.L_x_9435:
[----:B------:R-:W-:Y:S05]  /*80a0*/  BSYNC B1 ;  /* 0x0000000000017941 */ /* 0x000fea0003800000 */
.L_x_9433:
        /* <DEDUP_REMOVED lines=11> */
.L_x_9437:
[----:B------:R-:W-:Y:S01]  /*8160*/  IMAD.MOV.U32 R10, RZ, RZ, R4 ;  /* 0x000000ffff0a7224 */ /* 0x000fe200078e0004 */
[----:B------:R-:W-:Y:S01]  /*8170*/  PRMT R43, R43, 0x7610, R11 ;  /* 0x000076102b2b7816 */ /* 0x000fe2000000000b */
[----:B------:R-:W-:Y:S01]  /*8180*/  IMAD.MOV.U32 R14, RZ, RZ, R17 ;  /* 0x000000ffff0e7224 */ /* 0x000fe200078e0011 */
[----:B------:R-:W-:-:S07]  /*8190*/  PRMT R57, R57, 0x7610, R58 ;  /* 0x0000761039397816 */ /* 0x000fce000000003a */
.L_x_9438:
[----:B------:R-:W-:Y:S05]  /*81a0*/  BSYNC B1 ;  /* 0x0000000000017941 */ /* 0x000fea0003800000 */
.L_x_9436:
        /* <DEDUP_REMOVED lines=11> */
.L_x_9440:
[----:B------:R-:W-:Y:S01]  /*8260*/  IMAD.MOV.U32 R4, RZ, RZ, R10 ;  /* 0x000000ffff047224 */ /* 0x000fe200078e000a */
[----:B------:R-:W-:Y:S01]  /*8270*/  PRMT R11, R11, 0x7610, R43 ;  /* 0x000076100b0b7816 */ /* 0x000fe2000000002b */
[----:B------:R-:W-:Y:S01]  /*8280*/  IMAD.MOV.U32 R17, RZ, RZ, R16 ;  /* 0x000000ffff117224 */ /* 0x000fe200078e0010 */
[----:B------:R-:W-:-:S07]  /*8290*/  PRMT R58, R58, 0x7610, R56 ;  /* 0x000076103a3a7816 */ /* 0x000fce0000000038 */
.L_x_9441:
[----:B------:R-:W-:Y:S05]  /*82a0*/  BSYNC B1 ;  /* 0x0000000000017941 */ /* 0x000fea0003800000 */
.L_x_9439:
        /* <DEDUP_REMOVED lines=11> */
.L_x_9443:
[----:B------:R-:W-:Y:S01]  /*8360*/  IMAD.MOV.U32 R10, RZ, RZ, R4 ;  /* 0x000000ffff0a7224 */ /* 0x000fe200078e0004 */
[----:B------:R-:W-:Y:S01]  /*8370*/  PRMT R11, R11, 0x7632, R11 ;  /* 0x000076320b0b7816 */ /* 0x000fe2000000000b */
[----:B------:R-:W-:Y:S01]  /*8380*/  IMAD.MOV.U32 R16, RZ, RZ, R19 ;  /* 0x000000ffff107224 */ /* 0x000fe200078e0013 */
[----:B------:R-:W-:-:S07]  /*8390*/  PRMT R56, R56, 0x5410, R60 ;  /* 0x0000541038387816 */ /* 0x000fce000000003c */
.L_x_9444:
[----:B------:R-:W-:Y:S05]  /*83a0*/  BSYNC B1 ;  /* 0x0000000000017941 */ /* 0x000fea0003800000 */
.L_x_9442:
        /* <DEDUP_REMOVED lines=11> */
.L_x_9446:
[----:B------:R-:W-:Y:S01]  /*8460*/  IMAD.MOV.U32 R4, RZ, RZ, R10 ;  /* 0x000000ffff047224 */ /* 0x000fe200078e000a */
[----:B------:R-:W-:Y:S01]  /*8470*/  PRMT R11, R11, 0x5410, R11 ;  /* 0x000054100b0b7816 */ /* 0x000fe2000000000b */
[----:B------:R-:W-:Y:S01]  /*8480*/  IMAD.MOV.U32 R19, RZ, RZ, R18 ;  /* 0x000000ffff137224 */ /* 0x000fe200078e0012 */
[----:B------:R-:W-:-:S07]  /*8490*/  PRMT R60, R59, 0x7632, R60 ;  /* 0x000076323b3c7816 */ /* 0x000fce000000003c */
.L_x_9447:
[----:B------:R-:W-:Y:S05]  /*84a0*/  BSYNC B1 ;  /* 0x0000000000017941 */ /* 0x000fea0003800000 */
.L_x_9445:
        /* <DEDUP_REMOVED lines=11> */
.L_x_9449:
[----:B------:R-:W-:Y:S01]  /*8560*/  IMAD.MOV.U32 R10, RZ, RZ, R4 ;  /* 0x000000ffff0a7224 */ /* 0x000fe200078e0004 */
[----:B------:R-:W-:Y:S01]  /*8570*/  PRMT R43, R43, 0x7610, R11 ;  /* 0x000076102b2b7816 */ /* 0x000fe2000000000b */
[----:B------:R-:W-:Y:S01]  /*8580*/  IMAD.MOV.U32 R18, RZ, RZ, R21 ;  /* 0x000000ffff127224 */ /* 0x000fe200078e0015 */
[----:B------:R-:W-:-:S07]  /*8590*/  PRMT R59, R59, 0x7610, R60 ;  /* 0x000076103b3b7816 */ /* 0x000fce000000003c */
.L_x_9450:
[----:B------:R-:W-:Y:S05]  /*85a0*/  BSYNC B1 ;  /* 0x0000000000017941 */ /* 0x000fea0003800000 */
.L_x_9448:
        /* <DEDUP_REMOVED lines=11> */
.L_x_9452:
[----:B------:R-:W-:Y:S01]  /*8660*/  IMAD.MOV.U32 R4, RZ, RZ, R10 ;  /* 0x000000ffff047224 */ /* 0x000fe200078e000a */
[----:B------:R-:W-:Y:S01]  /*8670*/  PRMT R11, R43, 0x7632, R11 ;  /* 0x000076322b0b7816 */ /* 0x000fe2000000000b */
[----:B------:R-:W-:Y:S01]  /*8680*/  IMAD.MOV.U32 R21, RZ, RZ, R20 ;  /* 0x000000ffff157224 */ /* 0x000fe200078e0014 */
[----:B------:R-:W-:-:S07]  /*8690*/  PRMT R60, R60, 0x5410, R58 ;  /* 0x000054103c3c7816 */ /* 0x000fce000000003a */
.L_x_9453:
[----:B------:R-:W-:Y:S05]  /*86a0*/  BSYNC B1 ;  /* 0x0000000000017941 */ /* 0x000fea0003800000 */
.L_x_9451:
        /* <DEDUP_REMOVED lines=11> */
.L_x_9455:
[----:B------:R-:W-:Y:S01]  /*8760*/  IMAD.MOV.U32 R10, RZ, RZ, R4 ;  /* 0x000000ffff0a7224 */ /* 0x000fe200078e0004 */
[----:B------:R-:W-:Y:S01]  /*8770*/  PRMT R11, R11, 0x5410, R11 ;  /* 0x000054100b0b7816 */ /* 0x000fe2000000000b */
[----:B------:R-:W-:Y:S01]  /*8780*/  IMAD.MOV.U32 R20, RZ, RZ, R23 ;  /* 0x000000ffff147224 */ /* 0x000fe200078e0017 */
[----:B------:R-:W-:-:S07]  /*8790*/  PRMT R58, R47, 0x7632, R58 ;  /* 0x000076322f3a7816 */ /* 0x000fce000000003a */
.L_x_9456:
[----:B------:R-:W-:Y:S05]  /*87a0*/  BSYNC B1 ;  /* 0x0000000000017941 */ /* 0x000fea0003800000 */
.L_x_9454:
        /* <DEDUP_REMOVED lines=11> */
.L_x_9458:
[----:B------:R-:W-:Y:S01]  /*8860*/  IMAD.MOV.U32 R4, RZ, RZ, R10 ;  /* 0x000000ffff047224 */ /* 0x000fe200078e000a */
[----:B------:R-:W-:Y:S01]  /*8870*/  PRMT R11, R11, 0x7632, R11 ;  /* 0x000076320b0b7816 */ /* 0x000fe2000000000b */
[----:B------:R-:W-:Y:S01]  /*8880*/  IMAD.MOV.U32 R23, RZ, RZ, R22 ;  /* 0x000000ffff177224 */ /* 0x000fe200078e0016 */
[----:B------:R-:W-:-:S07]  /*8890*/  PRMT R47, R47, 0x7610, R46 ;  /* 0x000076102f2f7816 */ /* 0x000fce000000002e */
.L_x_9459:
[----:B------:R-:W-:Y:S05]  /*88a0*/  BSYNC B1 ;  /* 0x0000000000017941 */ /* 0x000fea0003800000 */
.L_x_9457:
        /* <DEDUP_REMOVED lines=11> */
.L_x_9461:
[----:B------:R-:W-:Y:S01]  /*8960*/  IMAD.MOV.U32 R10, RZ, RZ, R4 ;  /* 0x000000ffff0a7224 */ /* 0x000fe200078e0004 */
[----:B------:R-:W-:Y:S01]  /*8970*/  PRMT R11, R11, 0x5410, R11 ;  /* 0x000054100b0b7816 */ /* 0x000fe2000000000b */
[----:B------:R-:W-:Y:S01]  /*8980*/  IMAD.MOV.U32 R22, RZ, RZ, R25 ;  /* 0x000000ffff167224 */ /* 0x000fe200078e0019 */
[----:B------:R-:W-:-:S07]  /*8990*/  PRMT R46, R46, 0x7610, R61 ;  /* 0x000076102e2e7816 */ /* 0x000fce000000003d */
.L_x_9462:
[----:B------:R-:W-:Y:S05]  /*89a0*/  BSYNC B1 ;  /* 0x0000000000017941 */ /* 0x000fea0003800000 */
.L_x_9460:
        /* <DEDUP_REMOVED lines=11> */
.L_x_9464:
[----:B------:R-:W-:Y:S01]  /*8a60*/  IMAD.MOV.U32 R4, RZ, RZ, R10 ;  /* 0x000000ffff047224 */ /* 0x000fe200078e000a */
[----:B------:R-:W-:Y:S01]  /*8a70*/  PRMT R43, R43, 0x7610, R11 ;  /* 0x000076102b2b7816 */ /* 0x000fe2000000000b */
[----:B------:R-:W-:Y:S01]  /*8a80*/  IMAD.MOV.U32 R25, RZ, RZ, R24 ;  /* 0x000000ffff197224 */ /* 0x000fe200078e0018 */
[----:B------:R-:W-:-:S07]  /*8a90*/  PRMT R61, R61, 0x5410, R46 ;  /* 0x000054103d3d7816 */ /* 0x000fce000000002e */
.L_x_9465:
[----:B------:R-:W-:Y:S05]  /*8aa0*/  BSYNC B1 ;  /* 0x0000000000017941 */ /* 0x000fea0003800000 */
.L_x_9463:
        /* <DEDUP_REMOVED lines=11> */
.L_x_9467:
[----:B------:R-:W-:Y:S01]  /*8b60*/  IMAD.MOV.U32 R10, RZ, RZ, R4 ;  /* 0x000000ffff0a7224 */ /* 0x000fe200078e0004 */
[----:B------:R-:W-:Y:S01]  /*8b70*/  PRMT R11, R11, 0x7610, R43 ;  /* 0x000076100b0b7816 */ /* 0x000fe2000000002b */
[----:B------:R-:W-:Y:S01]  /*8b80*/  IMAD.MOV.U32 R24, RZ, RZ, R27 ;  /* 0x000000ffff187224 */ /* 0x000fe200078e001b */
[----:B------:R-:W-:-:S07]  /*8b90*/  PRMT R46, R48, 0x7632, R46 ;  /* 0x00007632302e7816 */ /* 0x000fce000000002e */
.L_x_9468:
[----:B------:R-:W-:Y:S05]  /*8ba0*/  BSYNC B1 ;  /* 0x0000000000017941 */ /* 0x000fea0003800000 */
.L_x_9466:
        /* <DEDUP_REMOVED lines=11> */
.L_x_9470:
[----:B------:R-:W-:Y:S01]  /*8c60*/  IMAD.MOV.U32 R4, RZ, RZ, R10 ;  /* 0x000000ffff047224 */ /* 0x000fe200078e000a */
[----:B------:R-:W-:Y:S01]  /*8c70*/  PRMT R11, R11, 0x7632, R11 ;  /* 0x000076320b0b7816 */ /* 0x000fe2000000000b */
[----:B------:R-:W-:Y:S01]  /*8c80*/  IMAD.MOV.U32 R27, RZ, RZ, R26 ;  /* 0x000000ffff1b7224 */ /* 0x000fe200078e001a */
[----:B------:R-:W-:-:S07]  /*8c90*/  PRMT R48, R48, 0x5410, R48 ;  /* 0x0000541030307816 */ /* 0x000fce0000000030 */
.L_x_9471:
[----:B------:R-:W-:Y:S05]  /*8ca0*/  BSYNC B1 ;  /* 0x0000000000017941 */ /* 0x000fea0003800000 */
.L_x_9469:
        /* <DEDUP_REMOVED lines=11> */
.L_x_9473:
[----:B------:R-:W-:Y:S01]  /*8d60*/  IMAD.MOV.U32 R10, RZ, RZ, R4 ;  /* 0x000000ffff0a7224 */ /* 0x000fe200078e0004 */
[----:B------:R-:W-:Y:S01]  /*8d70*/  PRMT R43, R11, 0x7610, R43 ;  /* 0x000076100b2b7816 */ /* 0x000fe2000000002b */
[----:B------:R-:W-:Y:S01]  /*8d80*/  IMAD.MOV.U32 R26, RZ, RZ, R29 ;  /* 0x000000ffff1a7224 */ /* 0x000fe200078e001d */
[----:B------:R-:W-:-:S07]  /*8d90*/  PRMT R48, R61, 0x7610, R48 ;  /* 0x000076103d307816 */ /* 0x000fce0000000030 */
.L_x_9474:
[----:B------:R-:W-:Y:S05]  /*8da0*/  BSYNC B1 ;  /* 0x0000000000017941 */ /* 0x000fea0003800000 */
.L_x_9472:
        /* <DEDUP_REMOVED lines=11> */
.L_x_9476:
[----:B------:R-:W-:Y:S01]  /*8e60*/  IMAD.MOV.U32 R4, RZ, RZ, R10 ;  /* 0x000000ffff047224 */ /* 0x000fe200078e000a */
[----:B------:R-:W-:Y:S01]  /*8e70*/  PRMT R11, R43, 0x7610, R11 ;  /* 0x000076102b0b7816 */ /* 0x000fe2000000000b */
[----:B------:R-:W-:Y:S01]  /*8e80*/  IMAD.MOV.U32 R29, RZ, RZ, R28 ;  /* 0x000000ffff1d7224 */ /* 0x000fe200078e001c */
[----:B------:R-:W-:-:S07]  /*8e90*/  PRMT R61, R47, 0x7610, R61 ;  /* 0x000076102f3d7816 */ /* 0x000fce000000003d */
.L_x_9477:
[----:B------:R-:W-:Y:S05]  /*8ea0*/  BSYNC B1 ;  /* 0x0000000000017941 */ /* 0x000fea0003800000 */
.L_x_9475:
        /* <DEDUP_REMOVED lines=11> */
.L_x_9479:
[----:B------:R-:W-:Y:S01]  /*8f60*/  IMAD.MOV.U32 R10, RZ, RZ, R4 ;  /* 0x000000ffff0a7224 */ /* 0x000fe200078e0004 */
[----:B------:R-:W-:Y:S01]  /*8f70*/  PRMT R43, R11, 0x7610, R43 ;  /* 0x000076100b2b7816 */ /* 0x000fe2000000002b */
[----:B------:R-:W-:Y:S01]  /*8f80*/  IMAD.MOV.U32 R28, RZ, RZ, R31 ;  /* 0x000000ffff1c7224 */ /* 0x000fe200078e001f */
[----:B------:R-:W-:-:S07]  /*8f90*/  PRMT R47, R49, 0x7632, R47 ;  /* 0x00007632312f7816 */ /* 0x000fce000000002f */
.L_x_9480:
[----:B------:R-:W-:Y:S05]  /*8fa0*/  BSYNC B1 ;  /* 0x0000000000017941 */ /* 0x000fea0003800000 */
.L_x_9478:
        /* <DEDUP_REMOVED lines=11> */
.L_x_9482:
[----:B------:R-:W-:Y:S01]  /*9060*/  IMAD.MOV.U32 R4, RZ, RZ, R10 ;  /* 0x000000ffff047224 */ /* 0x000fe200078e000a */
[----:B------:R-:W-:Y:S01]  /*9070*/  PRMT R11, R11, 0x5410, R43 ;  /* 0x000054100b0b7816 */ /* 0x000fe2000000002b */
[----:B------:R-:W-:Y:S01]  /*9080*/  IMAD.MOV.U32 R31, RZ, RZ, R30 ;  /* 0x000000ffff1f7224 */ /* 0x000fe200078e001e */
[----:B------:R-:W-:-:S07]  /*9090*/  PRMT R49, R49, 0x5410, R49 ;  /* 0x0000541031317816 */ /* 0x000fce0000000031 */
.L_x_9483:
[----:B------:R-:W-:Y:S05]  /*90a0*/  BSYNC B1 ;  /* 0x0000000000017941 */ /* 0x000fea0003800000 */
.L_x_9481:
        /* <DEDUP_REMOVED lines=11> */
.L_x_9485:
[----:B------:R-:W-:Y:S01]  /*9160*/  IMAD.MOV.U32 R10, RZ, RZ, R4 ;  /* 0x000000ffff0a7224 */ /* 0x000fe200078e0004 */
[----:B------:R-:W-:Y:S01]  /*9170*/  PRMT R43, R43, 0x7610, R11 ;  /* 0x000076102b2b7816 */ /* 0x000fe2000000000b */
[----:B------:R-:W-:Y:S01]  /*9180*/  IMAD.MOV.U32 R30, RZ, RZ, R33 ;  /* 0x000000ffff1e7224 */ /* 0x000fe200078e0021 */
[----:B------:R-:W-:-:S07]  /*9190*/  PRMT R49, R50, 0x7610, R49 ;  /* 0x0000761032317816 */ /* 0x000fce0000000031 */
.L_x_9486:
[----:B------:R-:W-:Y:S05]  /*91a0*/  BSYNC B1 ;  /* 0x0000000000017941 */ /* 0x000fea0003800000 */
.L_x_9484:
        /* <DEDUP_REMOVED lines=11> */
.L_x_9488:
[----:B------:R-:W-:Y:S01]  /*9260*/  PRMT R50, R62, 0x7610, R50 ;  /* 0x000076103e327816 */ /* 0x000fe20000000032 */
[----:B------:R-:W-:Y:S01]  /*9270*/  IMAD.MOV.U32 R33, RZ, RZ, R32 ;  /* 0x000000ffff217224 */ /* 0x000fe200078e0020 */
[C---:B------:R-:W-:Y:S01]  /*9280*/  PRMT R11, R43.reuse, 0x7632, R11 ;  /* 0x000076322b0b7816 */ /* 0x040fe2000000000b */
[----:B------:R-:W-:Y:S01]  /*9290*/  IMAD.MOV.U32 R4, RZ, RZ, R10 ;  /* 0x000000ffff047224 */ /* 0x000fe200078e000a */
[----:B------:R-:W-:Y:S01]  /*92a0*/  PRMT R62, R43, 0x7632, R62 ;  /* 0x000076322b3e7816 */ /* 0x000fe2000000003e */
[----:B------:R-:W-:-:S07]  /*92b0*/  IMAD.MOV.U32 R32, RZ, RZ, R10 ;  /* 0x000000ffff207224 */ /* 0x000fce00078e000a */
.L_x_9489:
[----:B------:R-:W-:Y:S05]  /*92c0*/  BSYNC B1 ;  /* 0x0000000000017941 */ /* 0x000fea0003800000 */
.L_x_9487:
[----:B------:R-:W-:Y:S02]  /*92d0*/  VIADD R8, R8, 0x4 ;  /* 0x0000000408087836 */ /* 0x000fe40000000000 */
[----:B------:R-:W-:Y:S01]  /*92e0*/  VIADD R7, R7, 0x2 ;  /* 0x0000000207077836 */ /* 0x000fe20000000000 */
[----:B------:R-:W-:Y:S06]  /*92f0*/  @P1 BRA `(.L_x_9490) ;  /* 0xffffffe000081947 */ /* 0x000fec000383ffff */
[----:B------:R-:W-:Y:S01]  /*9300*/  FADD.FTZ R42, R5, R42 ;  /* 0x0000002a052a7221 */ /* 0x000fe20000010000 */
[----:B------:R-:W-:Y:S01]  /*9310*/  PRMT R62, R11, 0x7610, R62 ;  /* 0x000076100b3e7816 */ /* 0x000fe2000000003e */
[----:B------:R-:W-:Y:S02]  /*9320*/  IMAD.MOV.U32 R43, RZ, RZ, R6 ;  /* 0x000000ffff2b7224 */ /* 0x000fe400078e0006 */
[----:B------:R-:W-:-:S07]  /*9330*/  IMAD.MOV.U32 R32, RZ, RZ, R4 ;  /* 0x000000ffff207224 */ /* 0x000fce00078e0004 */
.L_x_9396:
[----:B------:R-:W-:Y:S05]  /*9340*/  BSYNC B0 ;  /* 0x0000000000007941 */ /* 0x000fea0003800000 */
.L_x_9395:
        /* <DEDUP_REMOVED lines=105> */
.L_x_9586:
        /* <DEDUP_REMOVED lines=20> */
.L_x_9494:
[----:B------:R-:W-:Y:S01]  /*9b20*/  IMAD.MOV.U32 R4, RZ, RZ, R41 ;  /* 0x000000ffff047224 */ /* 0x000fe200078e0029 */
[----:B------:R-:W-:Y:S01]  /*9b30*/  PRMT R11, R11, 0x7610, R52 ;  /* 0x000076100b0b7816 */ /* 0x000fe20000000034 */
[----:B------:R-:W-:Y:S01]  /*9b40*/  IMAD.MOV.U32 R41, RZ, RZ, R40 ;  /* 0x000000ffff297224 */ /* 0x000fe200078e0028 */
[----:B------:R-:W-:-:S07]  /*9b50*/  PRMT R52, R52, 0x5410, R52 ;  /* 0x0000541034347816 */ /* 0x000fce0000000034 */
.L_x_9495:
[----:B------:R-:W-:Y:S05]  /*9b60*/  BSYNC B1 ;  /* 0x0000000000017941 */ /* 0x000fea0003800000 */
.L_x_9493:
        /* <DEDUP_REMOVED lines=11> */
.L_x_9497:
[----:B------:R-:W-:Y:S01]  /*9c20*/  IMAD.MOV.U32 R10, RZ, RZ, R4 ;  /* 0x000000ffff0a7224 */ /* 0x000fe200078e0004 */
[----:B------:R-:W-:Y:S01]  /*9c30*/  PRMT R43, R43, 0x7610, R11 ;  /* 0x000076102b2b7816 */ /* 0x000fe2000000000b */
[----:B------:R-:W-:Y:S01]  /*9c40*/  IMAD.MOV.U32 R40, RZ, RZ, R39 ;  /* 0x000000ffff287224 */ /* 0x000fe200078e0027 */
[----:B------:R-:W-:-:S07]  /*9c50*/  PRMT R52, R0, 0x7632, R52 ;  /* 0x0000763200347816 */ /* 0x000fce0000000034 */
.L_x_9498:
[----:B------:R-:W-:Y:S05]  /*9c60*/  BSYNC B1 ;  /* 0x0000000000017941 */ /* 0x000fea0003800000 */
.L_x_9496:
        /* <DEDUP_REMOVED lines=11> */
.L_x_9500:
[----:B------:R-:W-:Y:S01]  /*9d20*/  IMAD.MOV.U32 R4, RZ, RZ, R10 ;  /* 0x000000ffff047224 */ /* 0x000fe200078e000a */
[----:B------:R-:W-:Y:S01]  /*9d30*/  PRMT R11, R11, 0x7610, R43 ;  /* 0x000076100b0b7816 */ /* 0x000fe2000000002b */
[----:B------:R-:W-:Y:S01]  /*9d40*/  IMAD.MOV.U32 R39, RZ, RZ, R38 ;  /* 0x000000ffff277224 */ /* 0x000fe200078e0026 */
[----:B------:R-:W-:-:S07]  /*9d50*/  PRMT R0, R0, 0x5410, R0 ;  /* 0x0000541000007816 */ /* 0x000fce0000000000 */
.L_x_9501:
[----:B------:R-:W-:Y:S05]  /*9d60*/  BSYNC B1 ;  /* 0x0000000000017941 */ /* 0x000fea0003800000 */
.L_x_9499:
        /* <DEDUP_REMOVED lines=11> */
.L_x_9503:
[----:B------:R-:W-:Y:S01]  /*9e20*/  IMAD.MOV.U32 R10, RZ, RZ, R4 ;  /* 0x000000ffff0a7224 */ /* 0x000fe200078e0004 */
[----:B------:R-:W-:Y:S01]  /*9e30*/  PRMT R43, R43, 0x7610, R11 ;  /* 0x000076102b2b7816 */ /* 0x000fe2000000000b */
[----:B------:R-:W-:Y:S01]  /*9e40*/  IMAD.MOV.U32 R38, RZ, RZ, R37 ;  /* 0x000000ffff267224 */ /* 0x000fe200078e0025 */
[----:B------:R-:W-:-:S07]  /*9e50*/  PRMT R0, R54, 0x7632, R0 ;  /* 0x0000763236007816 */ /* 0x000fce0000000000 */
.L_x_9504:
[----:B------:R-:W-:Y:S05]  /*9e60*/  BSYNC B1 ;  /* 0x0000000000017941 */ /* 0x000fea0003800000 */
.L_x_9502:
        /* <DEDUP_REMOVED lines=11> */
.L_x_9506:
[----:B------:R-:W-:Y:S01]  /*9f20*/  IMAD.MOV.U32 R4, RZ, RZ, R10 ;  /* 0x000000ffff047224 */ /* 0x000fe200078e000a */
[----:B------:R-:W-:Y:S01]  /*9f30*/  PRMT R11, R43, 0x7632, R11 ;  /* 0x000076322b0b7816 */ /* 0x000fe2000000000b */
[----:B------:R-:W-:Y:S01]  /*9f40*/  IMAD.MOV.U32 R37, RZ, RZ, R36 ;  /* 0x000000ffff257224 */ /* 0x000fe200078e0024 */
[----:B------:R-:W-:-:S07]  /*9f50*/  PRMT R54, R54, 0x5410, R54 ;  /* 0x0000541036367816 */ /* 0x000fce0000000036 */
.L_x_9507:
[----:B------:R-:W-:Y:S05]  /*9f60*/  BSYNC B1 ;  /* 0x0000000000017941 */ /* 0x000fea0003800000 */
.L_x_9505:
        /* <DEDUP_REMOVED lines=11> */
.L_x_9509:
[----:B------:R-:W-:Y:S01]  /*a020*/  IMAD.MOV.U32 R10, RZ, RZ, R4 ;  /* 0x000000ffff0a7224 */ /* 0x000fe200078e0004 */
[----:B------:R-:W-:Y:S01]  /*a030*/  PRMT R43, R11, 0x7610, R43 ;  /* 0x000076100b2b7816 */ /* 0x000fe2000000002b */
[----:B------:R-:W-:Y:S01]  /*a040*/  IMAD.MOV.U32 R36, RZ, RZ, R35 ;  /* 0x000000ffff247224 */ /* 0x000fe200078e0023 */
[----:B------:R-:W-:-:S07]  /*a050*/  PRMT R54, R53, 0x7632, R54 ;  /* 0x0000763235367816 */ /* 0x000fce0000000036 */
.L_x_9510:
[----:B------:R-:W-:Y:S05]  /*a060*/  BSYNC B1 ;  /* 0x0000000000017941 */ /* 0x000fea0003800000 */
.L_x_9508:
        /* <DEDUP_REMOVED lines=11> */
.L_x_9512:
[----:B------:R-:W-:Y:S01]  /*a120*/  IMAD.MOV.U32 R4, RZ, RZ, R10 ;  /* 0x000000ffff047224 */ /* 0x000fe200078e000a */
[----:B------:R-:W-:Y:S01]  /*a130*/  PRMT R11, R43, 0x7610, R11 ;  /* 0x000076102b0b7816 */ /* 0x000fe2000000000b */
[----:B------:R-:W-:Y:S01]  /*a140*/  IMAD.MOV.U32 R35, RZ, RZ, R34 ;  /* 0x000000ffff237224 */ /* 0x000fe200078e0022 */
[----:B------:R-:W-:-:S07]  /*a150*/  PRMT R53, R53, 0x5410, R53 ;  /* 0x0000541035357816 */ /* 0x000fce0000000035 */
.L_x_9513:
[----:B------:R-:W-:Y:S05]  /*a160*/  BSYNC B1 ;  /* 0x0000000000017941 */ /* 0x000fea0003800000 */
.L_x_9511:
        /* <DEDUP_REMOVED lines=11> */
.L_x_9515:
[----:B------:R-:W-:Y:S01]  /*a220*/  IMAD.MOV.U32 R10, RZ, RZ, R4 ;  /* 0x000000ffff0a7224 */ /* 0x000fe200078e0004 */
[----:B------:R-:W-:Y:S01]  /*a230*/  PRMT R43, R11, 0x7610, R43 ;  /* 0x000076100b2b7816 */ /* 0x000fe2000000002b */
[----:B------:R-:W-:Y:S01]  /*a240*/  IMAD.MOV.U32 R34, RZ, RZ, R3 ;  /* 0x000000ffff227224 */ /* 0x000fe200078e0003 */
[----:B------:R-:W-:-:S07]  /*a250*/  PRMT R53, R57, 0x7610, R53 ;  /* 0x0000761039357816 */ /* 0x000fce0000000035 */
.L_x_9516:
[----:B------:R-:W-:Y:S05]  /*a260*/  BSYNC B1 ;  /* 0x0000000000017941 */ /* 0x000fea0003800000 */
.L_x_9514:
        /* <DEDUP_REMOVED lines=11> */
.L_x_9518:
[----:B------:R-:W-:Y:S01]  /*a320*/  IMAD.MOV.U32 R4, RZ, RZ, R10 ;  /* 0x000000ffff047224 */ /* 0x000fe200078e000a */
[----:B------:R-:W-:Y:S01]  /*a330*/  PRMT R11, R11, 0x5410, R43 ;  /* 0x000054100b0b7816 */ /* 0x000fe2000000002b */
[----:B------:R-:W-:Y:S01]  /*a340*/  IMAD.MOV.U32 R3, RZ, RZ, R2 ;  /* 0x000000ffff037224 */ /* 0x000fe200078e0002 */
[----:B------:R-:W-:-:S07]  /*a350*/  PRMT R57, R55, 0x7632, R57 ;  /* 0x0000763237397816 */ /* 0x000fce0000000039 */
.L_x_9519:
[----:B------:R-:W-:Y:S05]  /*a360*/  BSYNC B1 ;  /* 0x0000000000017941 */ /* 0x000fea0003800000 */
.L_x_9517:
        /* <DEDUP_REMOVED lines=11> */
.L_x_9521:
[----:B------:R-:W-:Y:S01]  /*a420*/  IMAD.MOV.U32 R10, RZ, RZ, R4 ;  /* 0x000000ffff0a7224 */ /* 0x000fe200078e0004 */
[----:B------:R-:W-:Y:S01]  /*a430*/  PRMT R11, R11, 0x7632, R11 ;  /* 0x000076320b0b7816 */ /* 0x000fe2000000000b */
[----:B------:R-:W-:Y:S01]  /*a440*/  IMAD.MOV.U32 R2, RZ, RZ, R13 ;  /* 0x000000ffff027224 */ /* 0x000fe200078e000d */
[----:B------:R-:W-:-:S07]  /*a450*/  PRMT R55, R55, 0x5410, R56 ;  /* 0x0000541037377816 */ /* 0x000fce0000000038 */
.L_x_9522:
[----:B------:R-:W-:Y:S05]  /*a460*/  BSYNC B1 ;  /* 0x0000000000017941 */ /* 0x000fea0003800000 */
.L_x_9520:
        /* <DEDUP_REMOVED lines=11> */
.L_x_9524:
[----:B------:R-:W-:Y:S01]  /*a520*/  IMAD.MOV.U32 R4, RZ, RZ, R10 ;  /* 0x000000ffff047224 */ /* 0x000fe200078e000a */
[----:B------:R-:W-:Y:S01]  /*a530*/  PRMT R43, R11, 0x7610, R43 ;  /* 0x000076100b2b7816 */ /* 0x000fe2000000002b */
[----:B------:R-:W-:Y:S01]  /*a540*/  IMAD.MOV.U32 R13, RZ, RZ, R12 ;  /* 0x000000ffff0d7224 */ /* 0x000fe200078e000c */
[----:B------:R-:W-:-:S07]  /*a550*/  PRMT R56, R55, 0x7610, R56 ;  /* 0x0000761037387816 */ /* 0x000fce0000000038 */
.L_x_9525:
[----:B------:R-:W-:Y:S05]  /*a560*/  BSYNC B1 ;  /* 0x0000000000017941 */ /* 0x000fea0003800000 */
.L_x_9523:
        /* <DEDUP_REMOVED lines=11> */
.L_x_9527:
[----:B------:R-:W-:Y:S01]  /*a620*/  IMAD.MOV.U32 R10, RZ, RZ, R4 ;  /* 0x000000ffff0a7224 */ /* 0x000fe200078e0004 */
[----:B------:R-:W-:Y:S01]  /*a630*/  PRMT R11, R43, 0x7610, R11 ;  /* 0x000076102b0b7816 */ /* 0x000fe2000000000b */
[----:B------:R-:W-:Y:S01]  /*a640*/  IMAD.MOV.U32 R12, RZ, RZ, R15 ;  /* 0x000000ffff0c7224 */ /* 0x000fe200078e000f */
[----:B------:R-:W-:-:S07]  /*a650*/  PRMT R55, R59, 0x7610, R55 ;  /* 0x000076103b377816 */ /* 0x000fce0000000037 */
.L_x_9528:
[----:B------:R-:W-:Y:S05]  /*a660*/  BSYNC B1 ;  /* 0x0000000000017941 */ /* 0x000fea0003800000 */
.L_x_9526:
        /* <DEDUP_REMOVED lines=11> */
.L_x_9530:
[----:B------:R-:W-:Y:S01]  /*a720*/  IMAD.MOV.U32 R4, RZ, RZ, R10 ;  /* 0x000000ffff047224 */ /* 0x000fe200078e000a */
[----:B------:R-:W-:Y:S01]  /*a730*/  PRMT R11, R11, 0x5410, R11 ;  /* 0x000054100b0b7816 */ /* 0x000fe2000000000b */
[----:B------:R-:W-:Y:S01]  /*a740*/  IMAD.MOV.U32 R15, RZ, RZ, R14 ;  /* 0x000000ffff0f7224 */ /* 0x000fe200078e000e */
[----:B------:R-:W-:-:S07]  /*a750*/  PRMT R59, R57, 0x7632, R59 ;  /* 0x00007632393b7816 */ /* 0x000fce000000003b */
.L_x_9531:
[----:B------:R-:W-:Y:S05]  /*a760*/  BSYNC B1 ;  /* 0x0000000000017941 */ /* 0x000fea0003800000 */
.L_x_9529:
        /* <DEDUP_REMOVED lines=11> */
.L_x_9533:
[----:B------:R-:W-:Y:S01]  /*a820*/  IMAD.MOV.U32 R10, RZ, RZ, R4 ;  /* 0x000000ffff0a7224 */ /* 0x000fe200078e0004 */
[----:B------:R-:W-:Y:S01]  /*a830*/  PRMT R43, R43, 0x7610, R11 ;  /* 0x000076102b2b7816 */ /* 0x000fe2000000000b */
[----:B------:R-:W-:Y:S01]  /*a840*/  IMAD.MOV.U32 R14, RZ, RZ, R17 ;  /* 0x000000ffff0e7224 */ /* 0x000fe200078e0011 */
[----:B------:R-:W-:-:S07]  /*a850*/  PRMT R57, R57, 0x7610, R58 ;  /* 0x0000761039397816 */ /* 0x000fce000000003a */
.L_x_9534:
[----:B------:R-:W-:Y:S05]  /*a860*/  BSYNC B1 ;  /* 0x0000000000017941 */ /* 0x000fea0003800000 */
.L_x_9532:
        /* <DEDUP_REMOVED lines=11> */
.L_x_9536:
[----:B------:R-:W-:Y:S01]  /*a920*/  IMAD.MOV.U32 R4, RZ, RZ, R10 ;  /* 0x000000ffff047224 */ /* 0x000fe200078e000a */
[----:B------:R-:W-:Y:S01]  /*a930*/  PRMT R11, R11, 0x7610, R43 ;  /* 0x000076100b0b7816 */ /* 0x000fe2000000002b */
[----:B------:R-:W-:Y:S01]  /*a940*/  IMAD.MOV.U32 R17, RZ, RZ, R16 ;  /* 0x000000ffff117224 */ /* 0x000fe200078e0010 */
[----:B------:R-:W-:-:S07]  /*a950*/  PRMT R58, R58, 0x7610, R56 ;  /* 0x000076103a3a7816 */ /* 0x000fce0000000038 */
.L_x_9537:
[----:B------:R-:W-:Y:S05]  /*a960*/  BSYNC B1 ;  /* 0x0000000000017941 */ /* 0x000fea0003800000 */
.L_x_9535:
        /* <DEDUP_REMOVED lines=11> */
.L_x_9539:
[----:B------:R-:W-:Y:S01]  /*aa20*/  IMAD.MOV.U32 R10, RZ, RZ, R4 ;  /* 0x000000ffff0a7224 */ /* 0x000fe200078e0004 */
[----:B------:R-:W-:Y:S01]  /*aa30*/  PRMT R11, R11, 0x7632, R11 ;  /* 0x000076320b0b7816 */ /* 0x000fe2000000000b */
[----:B------:R-:W-:Y:S01]  /*aa40*/  IMAD.MOV.U32 R16, RZ, RZ, R19 ;  /* 0x000000ffff107224 */ /* 0x000fe200078e0013 */
[----:B------:R-:W-:-:S07]  /*aa50*/  PRMT R56, R56, 0x5410, R60 ;  /* 0x0000541038387816 */ /* 0x000fce000000003c */
.L_x_9540:
[----:B------:R-:W-:Y:S05]  /*aa60*/  BSYNC B1 ;  /* 0x0000000000017941 */ /* 0x000fea0003800000 */
.L_x_9538:
        /* <DEDUP_REMOVED lines=11> */
.L_x_9542:
[----:B------:R-:W-:Y:S01]  /*ab20*/  IMAD.MOV.U32 R4, RZ, RZ, R10 ;  /* 0x000000ffff047224 */ /* 0x000fe200078e000a */
[----:B------:R-:W-:Y:S01]  /*ab30*/  PRMT R11, R11, 0x5410, R11 ;  /* 0x000054100b0b7816 */ /* 0x000fe2000000000b */
[----:B------:R-:W-:Y:S01]  /*ab40*/  IMAD.MOV.U32 R19, RZ, RZ, R18 ;  /* 0x000000ffff137224 */ /* 0x000fe200078e0012 */
[----:B------:R-:W-:-:S07]  /*ab50*/  PRMT R60, R59, 0x7632, R60 ;  /* 0x000076323b3c7816 */ /* 0x000fce000000003c */
.L_x_9543:
[----:B------:R-:W-:Y:S05]  /*ab60*/  BSYNC B1 ;  /* 0x0000000000017941 */ /* 0x000fea0003800000 */
.L_x_9541:
        /* <DEDUP_REMOVED lines=11> */
.L_x_9545:
[----:B------:R-:W-:Y:S01]  /*ac20*/  IMAD.MOV.U32 R10, RZ, RZ, R4 ;  /* 0x000000ffff0a7224 */ /* 0x000fe200078e0004 */
[----:B------:R-:W-:Y:S01]  /*ac30*/  PRMT R43, R43, 0x7610, R11 ;  /* 0x000076102b2b7816 */ /* 0x000fe2000000000b */
[----:B------:R-:W-:Y:S01]  /*ac40*/  IMAD.MOV.U32 R18, RZ, RZ, R21 ;  /* 0x000000ffff127224 */ /* 0x000fe200078e0015 */
[----:B------:R-:W-:-:S07]  /*ac50*/  PRMT R59, R59, 0x7610, R60 ;  /* 0x000076103b3b7816 */ /* 0x000fce000000003c */
.L_x_9546:
[----:B------:R-:W-:Y:S05]  /*ac60*/  BSYNC B1 ;  /* 0x0000000000017941 */ /* 0x000fea0003800000 */
.L_x_9544:
        /* <DEDUP_REMOVED lines=11> */
.L_x_9548:
[----:B------:R-:W-:Y:S01]  /*ad20*/  IMAD.MOV.U32 R4, RZ, RZ, R10 ;  /* 0x000000ffff047224 */ /* 0x000fe200078e000a */
[----:B------:R-:W-:Y:S01]  /*ad30*/  PRMT R11, R43, 0x7632, R11 ;  /* 0x000076322b0b7816 */ /* 0x000fe2000000000b */
[----:B------:R-:W-:Y:S01]  /*ad40*/  IMAD.MOV.U32 R21, RZ, RZ, R20 ;  /* 0x000000ffff157224 */ /* 0x000fe200078e0014 */
[----:B------:R-:W-:-:S07]  /*ad50*/  PRMT R60, R60, 0x5410, R58 ;  /* 0x000054103c3c7816 */ /* 0x000fce000000003a */
.L_x_9549:
[----:B------:R-:W-:Y:S05]  /*ad60*/  BSYNC B1 ;  /* 0x0000000000017941 */ /* 0x000fea0003800000 */
.L_x_9547:
        /* <DEDUP_REMOVED lines=11> */
.L_x_9551:
[----:B------:R-:W-:Y:S01]  /*ae20*/  IMAD.MOV.U32 R10, RZ, RZ, R4 ;  /* 0x000000ffff0a7224 */ /* 0x000fe200078e0004 */
[----:B------:R-:W-:Y:S01]  /*ae30*/  PRMT R11, R11, 0x5410, R11 ;  /* 0x000054100b0b7816 */ /* 0x000fe2000000000b */
[----:B------:R-:W-:Y:S01]  /*ae40*/  IMAD.MOV.U32 R20, RZ, RZ, R23 ;  /* 0x000000ffff147224 */ /* 0x000fe200078e0017 */
[----:B------:R-:W-:-:S07]  /*ae50*/  PRMT R58, R47, 0x7632, R58 ;  /* 0x000076322f3a7816 */ /* 0x000fce000000003a */
.L_x_9552:
[----:B------:R-:W-:Y:S05]  /*ae60*/  BSYNC B1 ;  /* 0x0000000000017941 */ /* 0x000fea0003800000 */
.L_x_9550:
        /* <DEDUP_REMOVED lines=11> */
.L_x_9554:
[----:B------:R-:W-:Y:S01]  /*af20*/  IMAD.MOV.U32 R4, RZ, RZ, R10 ;  /* 0x000000ffff047224 */ /* 0x000fe200078e000a */
[----:B------:R-:W-:Y:S01]  /*af30*/  PRMT R11, R11, 0x7632, R11 ;  /* 0x000076320b0b7816 */ /* 0x000fe2000000000b */
[----:B------:R-:W-:Y:S01]  /*af40*/  IMAD.MOV.U32 R23, RZ, RZ, R22 ;  /* 0x000000ffff177224 */ /* 0x000fe200078e0016 */
[----:B------:R-:W-:-:S07]  /*af50*/  PRMT R47, R47, 0x7610, R46 ;  /* 0x000076102f2f7816 */ /* 0x000fce000000002e */
.L_x_9555:
[----:B------:R-:W-:Y:S05]  /*af60*/  BSYNC B1 ;  /* 0x0000000000017941 */ /* 0x000fea0003800000 */
.L_x_9553:
        /* <DEDUP_REMOVED lines=11> */
.L_x_9557:
[----:B------:R-:W-:Y:S01]  /*b020*/  IMAD.MOV.U32 R10, RZ, RZ, R4 ;  /* 0x000000ffff0a7224 */ /* 0x000fe200078e0004 */
[----:B------:R-:W-:Y:S01]  /*b030*/  PRMT R11, R11, 0x5410, R11 ;  /* 0x000054100b0b7816 */ /* 0x000fe2000000000b */
[----:B------:R-:W-:Y:S01]  /*b040*/  IMAD.MOV.U32 R22, RZ, RZ, R25 ;  /* 0x000000ffff167224 */ /* 0x000fe200078e0019 */
[----:B------:R-:W-:-:S07]  /*b050*/  PRMT R46, R46, 0x7610, R61 ;  /* 0x000076102e2e7816 */ /* 0x000fce000000003d */
.L_x_9558:
[----:B------:R-:W-:Y:S05]  /*b060*/  BSYNC B1 ;  /* 0x0000000000017941 */ /* 0x000fea0003800000 */
.L_x_9556:
        /* <DEDUP_REMOVED lines=11> */
.L_x_9560:
[----:B------:R-:W-:Y:S01]  /*b120*/  IMAD.MOV.U32 R4, RZ, RZ, R10 ;  /* 0x000000ffff047224 */ /* 0x000fe200078e000a */
[----:B------:R-:W-:Y:S01]  /*b130*/  PRMT R43, R43, 0x7610, R11 ;  /* 0x000076102b2b7816 */ /* 0x000fe2000000000b */
[----:B------:R-:W-:Y:S01]  /*b140*/  IMAD.MOV.U32 R25, RZ, RZ, R24 ;  /* 0x000000ffff197224 */ /* 0x000fe200078e0018 */
[----:B------:R-:W-:-:S07]  /*b150*/  PRMT R61, R61, 0x5410, R46 ;  /* 0x000054103d3d7816 */ /* 0x000fce000000002e */
.L_x_9561:
[----:B------:R-:W-:Y:S05]  /*b160*/  BSYNC B1 ;  /* 0x0000000000017941 */ /* 0x000fea0003800000 */
.L_x_9559:
        /* <DEDUP_REMOVED lines=11> */
.L_x_9563:
[----:B------:R-:W-:Y:S01]  /*b220*/  IMAD.MOV.U32 R10, RZ, RZ, R4 ;  /* 0x000000ffff0a7224 */ /* 0x000fe200078e0004 */
[----:B------:R-:W-:Y:S01]  /*b230*/  PRMT R11, R11, 0x7610, R43 ;  /* 0x000076100b0b7816 */ /* 0x000fe2000000002b */
[----:B------:R-:W-:Y:S01]  /*b240*/  IMAD.MOV.U32 R24, RZ, RZ, R27 ;  /* 0x000000ffff187224 */ /* 0x000fe200078e001b */
[----:B------:R-:W-:-:S07]  /*b250*/  PRMT R46, R48, 0x7632, R46 ;  /* 0x00007632302e7816 */ /* 0x000fce000000002e */
.L_x_9564:
[----:B------:R-:W-:Y:S05]  /*b260*/  BSYNC B1 ;  /* 0x0000000000017941 */ /* 0x000fea0003800000 */
.L_x_9562:
        /* <DEDUP_REMOVED lines=11> */
.L_x_9566:
[----:B------:R-:W-:Y:S01]  /*b320*/  IMAD.MOV.U32 R4, RZ, RZ, R10 ;  /* 0x000000ffff047224 */ /* 0x000fe200078e000a */
[----:B------:R-:W-:Y:S01]  /*b330*/  PRMT R11, R11, 0x7632, R11 ;  /* 0x000076320b0b7816 */ /* 0x000fe2000000000b */
[----:B------:R-:W-:Y:S01]  /*b340*/  IMAD.MOV.U32 R27, RZ, RZ, R26 ;  /* 0x000000ffff1b7224 */ /* 0x000fe200078e001a */
[----:B------:R-:W-:-:S07]  /*b350*/  PRMT R48, R48, 0x5410, R48 ;  /* 0x0000541030307816 */ /* 0x000fce0000000030 */
.L_x_9567:
[----:B------:R-:W-:Y:S05]  /*b360*/  BSYNC B1 ;  /* 0x0000000000017941 */ /* 0x000fea0003800000 */
.L_x_9565:
        /* <DEDUP_REMOVED lines=11> */
.L_x_9569:
[----:B------:R-:W-:Y:S01]  /*b420*/  IMAD.MOV.U32 R10, RZ, RZ, R4 ;  /* 0x000000ffff0a7224 */ /* 0x000fe200078e0004 */
[----:B------:R-:W-:Y:S01]  /*b430*/  PRMT R43, R11, 0x7610, R43 ;  /* 0x000076100b2b7816 */ /* 0x000fe2000000002b */
[----:B------:R-:W-:Y:S01]  /*b440*/  IMAD.MOV.U32 R26, RZ, RZ, R29 ;  /* 0x000000ffff1a7224 */ /* 0x000fe200078e001d */
[----:B------:R-:W-:-:S07]  /*b450*/  PRMT R48, R61, 0x7610, R48 ;  /* 0x000076103d307816 */ /* 0x000fce0000000030 */
.L_x_9570:
[----:B------:R-:W-:Y:S05]  /*b460*/  BSYNC B1 ;  /* 0x0000000000017941 */ /* 0x000fea0003800000 */
.L_x_9568:
        /* <DEDUP_REMOVED lines=11> */
.L_x_9572:
[----:B------:R-:W-:Y:S01]  /*b520*/  IMAD.MOV.U32 R4, RZ, RZ, R10 ;  /* 0x000000ffff047224 */ /* 0x000fe200078e000a */
[----:B------:R-:W-:Y:S01]  /*b530*/  PRMT R11, R43, 0x7610, R11 ;  /* 0x000076102b0b7816 */ /* 0x000fe2000000000b */
[----:B------:R-:W-:Y:S01]  /*b540*/  IMAD.MOV.U32 R29, RZ, RZ, R28 ;  /* 0x000000ffff1d7224 */ /* 0x000fe200078e001c */
[----:B------:R-:W-:-:S07]  /*b550*/  PRMT R61, R47, 0x7610, R61 ;  /* 0x000076102f3d7816 */ /* 0x000fce000000003d */
.L_x_9573:
[----:B------:R-:W-:Y:S05]  /*b560*/  BSYNC B1 ;  /* 0x0000000000017941 */ /* 0x000fea0003800000 */
.L_x_9571:
        /* <DEDUP_REMOVED lines=11> */
.L_x_9575:
[----:B------:R-:W-:Y:S01]  /*b620*/  IMAD.MOV.U32 R10, RZ, RZ, R4 ;  /* 0x000000ffff0a7224 */ /* 0x000fe200078e0004 */
[----:B------:R-:W-:Y:S01]  /*b630*/  PRMT R43, R11, 0x7610, R43 ;  /* 0x000076100b2b7816 */ /* 0x000fe2000000002b */
[----:B------:R-:W-:Y:S01]  /*b640*/  IMAD.MOV.U32 R28, RZ, RZ, R31 ;  /* 0x000000ffff1c7224 */ /* 0x000fe200078e001f */
[----:B------:R-:W-:-:S07]  /*b650*/  PRMT R47, R49, 0x7632, R47 ;  /* 0x00007632312f7816 */ /* 0x000fce000000002f */
.L_x_9576:
[----:B------:R-:W-:Y:S05]  /*b660*/  BSYNC B1 ;  /* 0x0000000000017941 */ /* 0x000fea0003800000 */
.L_x_9574:
        /* <DEDUP_REMOVED lines=11> */
.L_x_9578:
[----:B------:R-:W-:Y:S01]  /*b720*/  IMAD.MOV.U32 R4, RZ, RZ, R10 ;  /* 0x000000ffff047224 */ /* 0x000fe200078e000a */
[----:B------:R-:W-:Y:S01]  /*b730*/  PRMT R11, R11, 0x5410, R43 ;  /* 0x000054100b0b7816 */ /* 0x000fe2000000002b */
[----:B------:R-:W-:Y:S01]  /*b740*/  IMAD.MOV.U32 R31, RZ, RZ, R30 ;  /* 0x000000ffff1f7224 */ /* 0x000fe200078e001e */
[----:B------:R-:W-:-:S07]  /*b750*/  PRMT R49, R49, 0x5410, R49 ;  /* 0x0000541031317816 */ /* 0x000fce0000000031 */
.L_x_9579:
[----:B------:R-:W-:Y:S05]  /*b760*/  BSYNC B1 ;  /* 0x0000000000017941 */ /* 0x000fea0003800000 */
.L_x_9577:
        /* <DEDUP_REMOVED lines=11> */
.L_x_9581:
[----:B------:R-:W-:Y:S01]  /*b820*/  IMAD.MOV.U32 R10, RZ, RZ, R4 ;  /* 0x000000ffff0a7224 */ /* 0x000fe200078e0004 */
[----:B------:R-:W-:Y:S01]  /*b830*/  PRMT R43, R43, 0x7610, R11 ;  /* 0x000076102b2b7816 */ /* 0x000fe2000000000b */
[----:B------:R-:W-:Y:S01]  /*b840*/  IMAD.MOV.U32 R30, RZ, RZ, R33 ;  /* 0x000000ffff1e7224 */ /* 0x000fe200078e0021 */
[----:B------:R-:W-:-:S07]  /*b850*/  PRMT R49, R50, 0x7610, R49 ;  /* 0x0000761032317816 */ /* 0x000fce0000000031 */
.L_x_9582:
[----:B------:R-:W-:Y:S05]  /*b860*/  BSYNC B1 ;  /* 0x0000000000017941 */ /* 0x000fea0003800000 */
.L_x_9580:
        /* <DEDUP_REMOVED lines=11> */
.L_x_9584:
[----:B------:R-:W-:Y:S01]  /*b920*/  PRMT R50, R62, 0x7610, R50 ;  /* 0x000076103e327816 */ /* 0x000fe20000000032 */
[----:B------:R-:W-:Y:S01]  /*b930*/  IMAD.MOV.U32 R33, RZ, RZ, R32 ;  /* 0x000000ffff217224 */ /* 0x000fe200078e0020 */
[C---:B------:R-:W-:Y:S01]  /*b940*/  PRMT R11, R43.reuse, 0x7632, R11 ;  /* 0x000076322b0b7816 */ /* 0x040fe2000000000b */
[----:B------:R-:W-:Y:S01]  /*b950*/  IMAD.MOV.U32 R4, RZ, RZ, R10 ;  /* 0x000000ffff047224 */ /* 0x000fe200078e000a */
[----:B------:R-:W-:Y:S01]  /*b960*/  PRMT R62, R43, 0x7632, R62 ;  /* 0x000076322b3e7816 */ /* 0x000fe2000000003e */
[----:B------:R-:W-:-:S07]  /*b970*/  IMAD.MOV.U32 R32, RZ, RZ, R10 ;  /* 0x000000ffff207224 */ /* 0x000fce00078e000a */
.L_x_9585:
[----:B------:R-:W-:Y:S05]  /*b980*/  BSYNC B1 ;  /* 0x0000000000017941 */ /* 0x000fea0003800000 */
.L_x_9583:
[----:B------:R-:W-:Y:S02]  /*b990*/  VIADD R8, R8, 0x4 ;  /* 0x0000000408087836 */ /* 0x000fe40000000000 */
[----:B------:R-:W-:Y:S01]  /*b9a0*/  VIADD R7, R7, 0x2 ;  /* 0x0000000207077836 */ /* 0x000fe20000000000 */
[----:B------:R-:W-:Y:S06]  /*b9b0*/  @P1 BRA `(.L_x_9586) ;  /* 0xffffffe000081947 */ /* 0x000fec000383ffff */
[----:B------:R-:W-:Y:S01]  /*b9c0*/  FADD.FTZ R42, R5, R42 ;  /* 0x0000002a052a7221 */ /* 0x000fe20000010000 */
[----:B------:R-:W-:Y:S01]  /*b9d0*/  PRMT R62, R11, 0x7610, R62 ;  /* 0x000076100b3e7816 */ /* 0x000fe2000000003e */
[----:B------:R-:W-:Y:S02]  /*b9e0*/  IMAD.MOV.U32 R43, RZ, RZ, R6 ;  /* 0x000000ffff2b7224 */ /* 0x000fe400078e0006 */
[----:B------:R-:W-:-:S07]  /*b9f0*/  IMAD.MOV.U32 R32, RZ, RZ, R4 ;  /* 0x000000ffff207224 */ /* 0x000fce00078e0004 */
.L_x_9492:
[----:B------:R-:W-:Y:S05]  /*ba00*/  BSYNC B0 ;  /* 0x0000000000007941 */ /* 0x000fea0003800000 */
.L_x_9491:
        /* <DEDUP_REMOVED lines=9> */
[----:B------:R-:W1:Y:S01]  /*baa0*/  SHFL.DOWN PT, R9, R31, 0x10, 0x1f ;  /* 0x0a001f001f097f89 */ /* 0x000e6200000e0000 */
[----:B------:R-:W2:Y:S03]  /*bab0*/  S2R R10, SR_LANEID ;  /* 0x00000000000a7919 */ /* 0x000ea60000000000 */
[----:B0-----:R0:W-:Y:S04]  /*bac0*/  STL.64 [R1+0x88], R4 ;  /* 0x0000880401007387 */ /* 0x0011e80000100a00 */
[----:B------:R-:W-:Y:S04]  /*bad0*/  SHFL.DOWN PT, R4, R7, 0x10, 0x1f ;  /* 0x0a001f0007047f89 */ /* 0x000fe800000e0000 */
[----:B------:R-:W3:Y:S01]  /*bae0*/  SHFL.DOWN PT, R7, R33, 0x10, 0x1f ;  /* 0x0a001f0021077f89 */ /* 0x000ee200000e0000 */
[----:B0-----:R-:W-:-:S03]  /*baf0*/  IMAD.MOV.U32 R5, RZ, RZ, R48 ;  /* 0x000000ffff057224 */ /* 0x001fc600078e0030 */
        /* <DEDUP_REMOVED lines=61> */
[----:B-1----:R-:W-:-:S03]  /*bed0*/  IMAD.MOV.U32 R4, RZ, RZ, R53 ;  /* 0x000000ffff047224 */ /* 0x002fc600078e0035 */
[----:B0-----:R-:W-:Y:S01]  /*bee0*/  STL.64 [R1+0x68], R6 ;  /* 0x0000680601007387 */ /* 0x001fe20000100a00 */
[----:B------:R-:W-:-:S03]  /*bef0*/  IMAD.MOV.U32 R5, RZ, RZ, R54 ;  /* 0x000000ffff057224 */ /* 0x000fc600078e0036 */
[----:B------:R-:W-:Y:S04]  /*bf00*/  SHFL.DOWN PT, R6, R38, 0x10, 0x1f ;  /* 0x0a001f0026067f89 */ /* 0x000fe800000e0000 */
[----:B------:R-:W-:Y:S04]  /*bf10*/  SHFL.DOWN PT, R4, R4, 0x10, 0x1f ;  /* 0x0a001f0004047f89 */ /* 0x000fe800000e0000 */
[----:B------:R-:W0:Y:S04]  /*bf20*/  SHFL.DOWN PT, R5, R5, 0x10, 0x1f ;  /* 0x0a001f0005057f89 */ /* 0x000e2800000e0000 */
[----:B------:R-:W1:Y:S04]  /*bf30*/  SHFL.DOWN PT, R7, R39, 0x10, 0x1f ;  /* 0x0a001f0027077f89 */ /* 0x000e6800000e0000 */
[----:B---3--:R-:W-:Y:S04]  /*bf40*/  STL.64 [R1+0x80], R8 ;  /* 0x0000800801007387 */ /* 0x008fe80000100a00 */
        /* <DEDUP_REMOVED lines=22> */
.L_x_9682:
        /* <DEDUP_REMOVED lines=20> */
.L_x_9590:
[----:B------:R-:W-:Y:S01]  /*c1f0*/  IMAD.MOV.U32 R4, RZ, RZ, R41 ;  /* 0x000000ffff047224 */ /* 0x000fe200078e0029 */
[----:B------:R-:W-:Y:S01]  /*c200*/  PRMT R43, R43, 0x7610, R52 ;  /* 0x000076102b2b7816 */ /* 0x000fe20000000034 */
[----:B------:R-:W-:Y:S01]  /*c210*/  IMAD.MOV.U32 R41, RZ, RZ, R40 ;  /* 0x000000ffff297224 */ /* 0x000fe200078e0028 */
[----:B------:R-:W-:-:S07]  /*c220*/  PRMT R52, R52, 0x5410, R52 ;  /* 0x0000541034347816 */ /* 0x000fce0000000034 */
.L_x_9591:
[----:B------:R-:W-:Y:S05]  /*c230*/  BSYNC B1 ;  /* 0x0000000000017941 */ /* 0x000fea0003800000 */
.L_x_9589:
        /* <DEDUP_REMOVED lines=11> */
.L_x_9593:
[----:B------:R-:W-:Y:S01]  /*c2f0*/  IMAD.MOV.U32 R11, RZ, RZ, R4 ;  /* 0x000000ffff0b7224 */ /* 0x000fe200078e0004 */
[----:B------:R-:W-:Y:S01]  /*c300*/  PRMT R44, R44, 0x7610, R43 ;  /* 0x000076102c2c7816 */ /* 0x000fe2000000002b */
[----:B------:R-:W-:Y:S01]  /*c310*/  IMAD.MOV.U32 R40, RZ, RZ, R39 ;  /* 0x000000ffff287224 */ /* 0x000fe200078e0027 */
[----:B------:R-:W-:-:S07]  /*c320*/  PRMT R52, R0, 0x7632, R52 ;  /* 0x0000763200347816 */ /* 0x000fce0000000034 */
.L_x_9594:
[----:B------:R-:W-:Y:S05]  /*c330*/  BSYNC B1 ;  /* 0x0000000000017941 */ /* 0x000fea0003800000 */
.L_x_9592:
        /* <DEDUP_REMOVED lines=11> */
.L_x_9596:
[----:B------:R-:W-:Y:S01]  /*c3f0*/  IMAD.MOV.U32 R4, RZ, RZ, R11 ;  /* 0x000000ffff047224 */ /* 0x000fe200078e000b */
[----:B------:R-:W-:Y:S01]  /*c400*/  PRMT R43, R43, 0x7610, R44 ;  /* 0x000076102b2b7816 */ /* 0x000fe2000000002c */
[----:B------:R-:W-:Y:S01]  /*c410*/  IMAD.MOV.U32 R39, RZ, RZ, R38 ;  /* 0x000000ffff277224 */ /* 0x000fe200078e0026 */
[----:B------:R-:W-:-:S07]  /*c420*/  PRMT R0, R0, 0x5410, R0 ;  /* 0x0000541000007816 */ /* 0x000fce0000000000 */
.L_x_9597:
[----:B------:R-:W-:Y:S05]  /*c430*/  BSYNC B1 ;  /* 0x0000000000017941 */ /* 0x000fea0003800000 */
.L_x_9595:
        /* <DEDUP_REMOVED lines=11> */
.L_x_9599:
[----:B------:R-:W-:Y:S01]  /*c4f0*/  IMAD.MOV.U32 R11, RZ, RZ, R4 ;  /* 0x000000ffff0b7224 */ /* 0x000fe200078e0004 */
[----:B------:R-:W-:Y:S01]  /*c500*/  PRMT R44, R44, 0x7610, R43 ;  /* 0x000076102c2c7816 */ /* 0x000fe2000000002b */
[----:B------:R-:W-:Y:S01]  /*c510*/  IMAD.MOV.U32 R38, RZ, RZ, R37 ;  /* 0x000000ffff267224 */ /* 0x000fe200078e0025 */
[----:B------:R-:W-:-:S07]  /*c520*/  PRMT R0, R54, 0x7632, R0 ;  /* 0x0000763236007816 */ /* 0x000fce0000000000 */
.L_x_9600:
[----:B------:R-:W-:Y:S05]  /*c530*/  BSYNC B1 ;  /* 0x0000000000017941 */ /* 0x000fea0003800000 */
.L_x_9598:
        /* <DEDUP_REMOVED lines=11> */
.L_x_9602:
[----:B------:R-:W-:Y:S01]  /*c5f0*/  IMAD.MOV.U32 R4, RZ, RZ, R11 ;  /* 0x000000ffff047224 */ /* 0x000fe200078e000b */
[----:B------:R-:W-:Y:S01]  /*c600*/  PRMT R43, R44, 0x7632, R43 ;  /* 0x000076322c2b7816 */ /* 0x000fe2000000002b */
[----:B------:R-:W-:Y:S01]  /*c610*/  IMAD.MOV.U32 R37, RZ, RZ, R36 ;  /* 0x000000ffff257224 */ /* 0x000fe200078e0024 */
[----:B------:R-:W-:-:S07]  /*c620*/  PRMT R54, R54, 0x5410, R54 ;  /* 0x0000541036367816 */ /* 0x000fce0000000036 */
.L_x_9603:
[----:B------:R-:W-:Y:S05]  /*c630*/  BSYNC B1 ;  /* 0x0000000000017941 */ /* 0x000fea0003800000 */
.L_x_9601:
        /* <DEDUP_REMOVED lines=11> */
.L_x_9605:
[----:B------:R-:W-:Y:S01]  /*c6f0*/  IMAD.MOV.U32 R11, RZ, RZ, R4 ;  /* 0x000000ffff0b7224 */ /* 0x000fe200078e0004 */
[----:B------:R-:W-:Y:S01]  /*c700*/  PRMT R44, R43, 0x7610, R44 ;  /* 0x000076102b2c7816 */ /* 0x000fe2000000002c */
[----:B------:R-:W-:Y:S01]  /*c710*/  IMAD.MOV.U32 R36, RZ, RZ, R35 ;  /* 0x000000ffff247224 */ /* 0x000fe200078e0023 */
[----:B------:R-:W-:-:S07]  /*c720*/  PRMT R54, R53, 0x7632, R54 ;  /* 0x0000763235367816 */ /* 0x000fce0000000036 */
.L_x_9606:
[----:B------:R-:W-:Y:S05]  /*c730*/  BSYNC B1 ;  /* 0x0000000000017941 */ /* 0x000fea0003800000 */
.L_x_9604:
        /* <DEDUP_REMOVED lines=11> */
.L_x_9608:
[----:B------:R-:W-:Y:S01]  /*c7f0*/  IMAD.MOV.U32 R4, RZ, RZ, R11 ;  /* 0x000000ffff047224 */ /* 0x000fe200078e000b */
[----:B------:R-:W-:Y:S01]  /*c800*/  PRMT R43, R44, 0x7610, R43 ;  /* 0x000076102c2b7816 */ /* 0x000fe2000000002b */
[----:B------:R-:W-:Y:S01]  /*c810*/  IMAD.MOV.U32 R35, RZ, RZ, R34 ;  /* 0x000000ffff237224 */ /* 0x000fe200078e0022 */
[----:B------:R-:W-:-:S07]  /*c820*/  PRMT R53, R53, 0x5410, R53 ;  /* 0x0000541035357816 */ /* 0x000fce0000000035 */
.L_x_9609:
[----:B------:R-:W-:Y:S05]  /*c830*/  BSYNC B1 ;  /* 0x0000000000017941 */ /* 0x000fea0003800000 */
.L_x_9607:
        /* <DEDUP_REMOVED lines=11> */
.L_x_9611:
[----:B------:R-:W-:Y:S01]  /*c8f0*/  IMAD.MOV.U32 R11, RZ, RZ, R4 ;  /* 0x000000ffff0b7224 */ /* 0x000fe200078e0004 */
[----:B------:R-:W-:Y:S01]  /*c900*/  PRMT R44, R43, 0x7610, R44 ;  /* 0x000076102b2c7816 */ /* 0x000fe2000000002c */
[----:B------:R-:W-:Y:S01]  /*c910*/  IMAD.MOV.U32 R34, RZ, RZ, R3 ;  /* 0x000000ffff227224 */ /* 0x000fe200078e0003 */
[----:B------:R-:W-:-:S07]  /*c920*/  PRMT R53, R57, 0x7610, R53 ;  /* 0x0000761039357816 */ /* 0x000fce0000000035 */
.L_x_9612:
[----:B------:R-:W-:Y:S05]  /*c930*/  BSYNC B1 ;  /* 0x0000000000017941 */ /* 0x000fea0003800000 */
.L_x_9610:
        /* <DEDUP_REMOVED lines=11> */
.L_x_9614:
[----:B------:R-:W-:Y:S01]  /*c9f0*/  IMAD.MOV.U32 R4, RZ, RZ, R11 ;  /* 0x000000ffff047224 */ /* 0x000fe200078e000b */
[----:B------:R-:W-:Y:S01]  /*ca00*/  PRMT R43, R43, 0x5410, R44 ;  /* 0x000054102b2b7816 */ /* 0x000fe2000000002c */
[----:B------:R-:W-:Y:S01]  /*ca10*/  IMAD.MOV.U32 R3, RZ, RZ, R2 ;  /* 0x000000ffff037224 */ /* 0x000fe200078e0002 */
[----:B------:R-:W-:-:S07]  /*ca20*/  PRMT R57, R55, 0x7632, R57 ;  /* 0x0000763237397816 */ /* 0x000fce0000000039 */
.L_x_9615:
[----:B------:R-:W-:Y:S05]  /*ca30*/  BSYNC B1 ;  /* 0x0000000000017941 */ /* 0x000fea0003800000 */
.L_x_9613:
        /* <DEDUP_REMOVED lines=11> */
.L_x_9617:
[----:B------:R-:W-:Y:S01]  /*caf0*/  IMAD.MOV.U32 R11, RZ, RZ, R4 ;  /* 0x000000ffff0b7224 */ /* 0x000fe200078e0004 */
[----:B------:R-:W-:Y:S01]  /*cb00*/  PRMT R43, R43, 0x7632, R43 ;  /* 0x000076322b2b7816 */ /* 0x000fe2000000002b */
[----:B------:R-:W-:Y:S01]  /*cb10*/  IMAD.MOV.U32 R2, RZ, RZ, R13 ;  /* 0x000000ffff027224 */ /* 0x000fe200078e000d */
[----:B------:R-:W-:-:S07]  /*cb20*/  PRMT R55, R55, 0x5410, R56 ;  /* 0x0000541037377816 */ /* 0x000fce0000000038 */
.L_x_9618:
[----:B------:R-:W-:Y:S05]  /*cb30*/  BSYNC B1 ;  /* 0x0000000000017941 */ /* 0x000fea0003800000 */
.L_x_9616:
        /* <DEDUP_REMOVED lines=11> */
.L_x_9620:
[----:B------:R-:W-:Y:S01]  /*cbf0*/  IMAD.MOV.U32 R4, RZ, RZ, R11 ;  /* 0x000000ffff047224 */ /* 0x000fe200078e000b */
[----:B------:R-:W-:Y:S01]  /*cc00*/  PRMT R44, R43, 0x7610, R44 ;  /* 0x000076102b2c7816 */ /* 0x000fe2000000002c */
[----:B------:R-:W-:Y:S01]  /*cc10*/  IMAD.MOV.U32 R13, RZ, RZ, R12 ;  /* 0x000000ffff0d7224 */ /* 0x000fe200078e000c */
[----:B------:R-:W-:-:S07]  /*cc20*/  PRMT R56, R55, 0x7610, R56 ;  /* 0x0000761037387816 */ /* 0x000fce0000000038 */
.L_x_9621:
[----:B------:R-:W-:Y:S05]  /*cc30*/  BSYNC B1 ;  /* 0x0000000000017941 */ /* 0x000fea0003800000 */
.L_x_9619:
        /* <DEDUP_REMOVED lines=11> */
.L_x_9623:
[----:B------:R-:W-:Y:S01]  /*ccf0*/  IMAD.MOV.U32 R11, RZ, RZ, R4 ;  /* 0x000000ffff0b7224 */ /* 0x000fe200078e0004 */
[----:B------:R-:W-:Y:S01]  /*cd00*/  PRMT R43, R44, 0x7610, R43 ;  /* 0x000076102c2b7816 */ /* 0x000fe2000000002b */
[----:B------:R-:W-:Y:S01]  /*cd10*/  IMAD.MOV.U32 R12, RZ, RZ, R15 ;  /* 0x000000ffff0c7224 */ /* 0x000fe200078e000f */
[----:B------:R-:W-:-:S07]  /*cd20*/  PRMT R55, R59, 0x7610, R55 ;  /* 0x000076103b377816 */ /* 0x000fce0000000037 */
.L_x_9624:
[----:B------:R-:W-:Y:S05]  /*cd30*/  BSYNC B1 ;  /* 0x0000000000017941 */ /* 0x000fea0003800000 */
.L_x_9622:
        /* <DEDUP_REMOVED lines=11> */
.L_x_9626:
[----:B------:R-:W-:Y:S01]  /*cdf0*/  IMAD.MOV.U32 R4, RZ, RZ, R11 ;  /* 0x000000ffff047224 */ /* 0x000fe200078e000b */
[----:B------:R-:W-:Y:S01]  /*ce00*/  PRMT R43, R43, 0x5410, R43 ;  /* 0x000054102b2b7816 */ /* 0x000fe2000000002b */
[----:B------:R-:W-:Y:S01]  /*ce10*/  IMAD.MOV.U32 R15, RZ, RZ, R14 ;  /* 0x000000ffff0f7224 */ /* 0x000fe200078e000e */
[----:B------:R-:W-:-:S07]  /*ce20*/  PRMT R59, R57, 0x7632, R59 ;  /* 0x00007632393b7816 */ /* 0x000fce000000003b */
.L_x_9627:
[----:B------:R-:W-:Y:S05]  /*ce30*/  BSYNC B1 ;  /* 0x0000000000017941 */ /* 0x000fea0003800000 */
.L_x_9625:
        /* <DEDUP_REMOVED lines=11> */
.L_x_9629:
[----:B------:R-:W-:Y:S01]  /*cef0*/  IMAD.MOV.U32 R11, RZ, RZ, R4 ;  /* 0x000000ffff0b7224 */ /* 0x000fe200078e0004 */
[----:B------:R-:W-:Y:S01]  /*cf00*/  PRMT R44, R44, 0x7610, R43 ;  /* 0x000076102c2c7816 */ /* 0x000fe2000000002b */
[----:B------:R-:W-:Y:S01]  /*cf10*/  IMAD.MOV.U32 R14, RZ, RZ, R17 ;  /* 0x000000ffff0e7224 */ /* 0x000fe200078e0011 */
[----:B------:R-:W-:-:S07]  /*cf20*/  PRMT R57, R57, 0x7610, R58 ;  /* 0x0000761039397816 */ /* 0x000fce000000003a */
.L_x_9630:
[----:B------:R-:W-:Y:S05]  /*cf30*/  BSYNC B1 ;  /* 0x0000000000017941 */ /* 0x000fea0003800000 */
.L_x_9628:
        /* <DEDUP_REMOVED lines=11> */
.L_x_9632:
[----:B------:R-:W-:Y:S01]  /*cff0*/  IMAD.MOV.U32 R4, RZ, RZ, R11 ;  /* 0x000000ffff047224 */ /* 0x000fe200078e000b */
[----:B------:R-:W-:Y:S01]  /*d000*/  PRMT R43, R43, 0x7610, R44 ;  /* 0x000076102b2b7816 */ /* 0x000fe2000000002c */
[----:B------:R-:W-:Y:S01]  /*d010*/  IMAD.MOV.U32 R17, RZ, RZ, R16 ;  /* 0x000000ffff117224 */ /* 0x000fe200078e0010 */
[----:B------:R-:W-:-:S07]  /*d020*/  PRMT R58, R58, 0x7610, R56 ;  /* 0x000076103a3a7816 */ /* 0x000fce0000000038 */
.L_x_9633:
[----:B------:R-:W-:Y:S05]  /*d030*/  BSYNC B1 ;  /* 0x0000000000017941 */ /* 0x000fea0003800000 */
.L_x_9631:
        /* <DEDUP_REMOVED lines=11> */
.L_x_9635:
[----:B------:R-:W-:Y:S01]  /*d0f0*/  IMAD.MOV.U32 R11, RZ, RZ, R4 ;  /* 0x000000ffff0b7224 */ /* 0x000fe200078e0004 */
[----:B------:R-:W-:Y:S01]  /*d100*/  PRMT R43, R43, 0x7632, R43 ;  /* 0x000076322b2b7816 */ /* 0x000fe2000000002b */
[----:B------:R-:W-:Y:S01]  /*d110*/  IMAD.MOV.U32 R16, RZ, RZ, R19 ;  /* 0x000000ffff107224 */ /* 0x000fe200078e0013 */
[----:B------:R-:W-:-:S07]  /*d120*/  PRMT R56, R56, 0x5410, R60 ;  /* 0x0000541038387816 */ /* 0x000fce000000003c */
.L_x_9636:
[----:B------:R-:W-:Y:S05]  /*d130*/  BSYNC B1 ;  /* 0x0000000000017941 */ /* 0x000fea0003800000 */
.L_x_9634:
        /* <DEDUP_REMOVED lines=11> */
.L_x_9638:
[----:B------:R-:W-:Y:S01]  /*d1f0*/  IMAD.MOV.U32 R4, RZ, RZ, R11 ;  /* 0x000000ffff047224 */ /* 0x000fe200078e000b */
[----:B------:R-:W-:Y:S01]  /*d200*/  PRMT R43, R43, 0x5410, R43 ;  /* 0x000054102b2b7816 */ /* 0x000fe2000000002b */
[----:B------:R-:W-:Y:S01]  /*d210*/  IMAD.MOV.U32 R19, RZ, RZ, R18 ;  /* 0x000000ffff137224 */ /* 0x000fe200078e0012 */
[----:B------:R-:W-:-:S07]  /*d220*/  PRMT R60, R59, 0x7632, R60 ;  /* 0x000076323b3c7816 */ /* 0x000fce000000003c */
.L_x_9639:
[----:B------:R-:W-:Y:S05]  /*d230*/  BSYNC B1 ;  /* 0x0000000000017941 */ /* 0x000fea0003800000 */
.L_x_9637:
        /* <DEDUP_REMOVED lines=11> */
.L_x_9641:
[----:B------:R-:W-:Y:S01]  /*d2f0*/  IMAD.MOV.U32 R11, RZ, RZ, R4 ;  /* 0x000000ffff0b7224 */ /* 0x000fe200078e0004 */
[----:B------:R-:W-:Y:S01]  /*d300*/  PRMT R44, R44, 0x7610, R43 ;  /* 0x000076102c2c7816 */ /* 0x000fe2000000002b */
[----:B------:R-:W-:Y:S01]  /*d310*/  IMAD.MOV.U32 R18, RZ, RZ, R21 ;  /* 0x000000ffff127224 */ /* 0x000fe200078e0015 */
[----:B------:R-:W-:-:S07]  /*d320*/  PRMT R59, R59, 0x7610, R60 ;  /* 0x000076103b3b7816 */ /* 0x000fce000000003c */
.L_x_9642:
[----:B------:R-:W-:Y:S05]  /*d330*/  BSYNC B1 ;  /* 0x0000000000017941 */ /* 0x000fea0003800000 */
.L_x_9640:
        /* <DEDUP_REMOVED lines=11> */
.L_x_9644:
[----:B------:R-:W-:Y:S01]  /*d3f0*/  IMAD.MOV.U32 R4, RZ, RZ, R11 ;  /* 0x000000ffff047224 */ /* 0x000fe200078e000b */
[----:B------:R-:W-:Y:S01]  /*d400*/  PRMT R43, R44, 0x7632, R43 ;  /* 0x000076322c2b7816 */ /* 0x000fe2000000002b */
[----:B------:R-:W-:Y:S01]  /*d410*/  IMAD.MOV.U32 R21, RZ, RZ, R20 ;  /* 0x000000ffff157224 */ /* 0x000fe200078e0014 */
[----:B------:R-:W-:-:S07]  /*d420*/  PRMT R60, R60, 0x5410, R58 ;  /* 0x000054103c3c7816 */ /* 0x000fce000000003a */
.L_x_9645:
[----:B------:R-:W-:Y:S05]  /*d430*/  BSYNC B1 ;  /* 0x0000000000017941 */ /* 0x000fea0003800000 */
.L_x_9643:
        /* <DEDUP_REMOVED lines=11> */
.L_x_9647:
[----:B------:R-:W-:Y:S01]  /*d4f0*/  IMAD.MOV.U32 R11, RZ, RZ, R4 ;  /* 0x000000ffff0b7224 */ /* 0x000fe200078e0004 */
[----:B------:R-:W-:Y:S01]  /*d500*/  PRMT R43, R43, 0x5410, R43 ;  /* 0x000054102b2b7816 */ /* 0x000fe2000000002b */
[----:B------:R-:W-:Y:S01]  /*d510*/  IMAD.MOV.U32 R20, RZ, RZ, R23 ;  /* 0x000000ffff147224 */ /* 0x000fe200078e0017 */
[----:B------:R-:W-:-:S07]  /*d520*/  PRMT R58, R47, 0x7632, R58 ;  /* 0x000076322f3a7816 */ /* 0x000fce000000003a */
.L_x_9648:
[----:B------:R-:W-:Y:S05]  /*d530*/  BSYNC B1 ;  /* 0x0000000000017941 */ /* 0x000fea0003800000 */
.L_x_9646:
        /* <DEDUP_REMOVED lines=11> */
.L_x_9650:
[----:B------:R-:W-:Y:S01]  /*d5f0*/  IMAD.MOV.U32 R4, RZ, RZ, R11 ;  /* 0x000000ffff047224 */ /* 0x000fe200078e000b */
[----:B------:R-:W-:Y:S01]  /*d600*/  PRMT R43, R43, 0x7632, R43 ;  /* 0x000076322b2b7816 */ /* 0x000fe2000000002b */
[----:B------:R-:W-:Y:S01]  /*d610*/  IMAD.MOV.U32 R23, RZ, RZ, R22 ;  /* 0x000000ffff177224 */ /* 0x000fe200078e0016 */
[----:B------:R-:W-:-:S07]  /*d620*/  PRMT R47, R47, 0x7610, R46 ;  /* 0x000076102f2f7816 */ /* 0x000fce000000002e */
.L_x_9651:
[----:B------:R-:W-:Y:S05]  /*d630*/  BSYNC B1 ;  /* 0x0000000000017941 */ /* 0x000fea0003800000 */
.L_x_9649:
        /* <DEDUP_REMOVED lines=11> */
.L_x_9653:
[----:B------:R-:W-:Y:S01]  /*d6f0*/  IMAD.MOV.U32 R11, RZ, RZ, R4 ;  /* 0x000000ffff0b7224 */ /* 0x000fe200078e0004 */
[----:B------:R-:W-:Y:S01]  /*d700*/  PRMT R43, R43, 0x5410, R43 ;  /* 0x000054102b2b7816 */ /* 0x000fe2000000002b */
[----:B------:R-:W-:Y:S01]  /*d710*/  IMAD.MOV.U32 R22, RZ, RZ, R25 ;  /* 0x000000ffff167224 */ /* 0x000fe200078e0019 */
[----:B------:R-:W-:-:S07]  /*d720*/  PRMT R46, R46, 0x7610, R61 ;  /* 0x000076102e2e7816 */ /* 0x000fce000000003d */
.L_x_9654:
[----:B------:R-:W-:Y:S05]  /*d730*/  BSYNC B1 ;  /* 0x0000000000017941 */ /* 0x000fea0003800000 */
.L_x_9652:
        /* <DEDUP_REMOVED lines=11> */
.L_x_9656:
[----:B------:R-:W-:Y:S01]  /*d7f0*/  IMAD.MOV.U32 R4, RZ, RZ, R11 ;  /* 0x000000ffff047224 */ /* 0x000fe200078e000b */
[----:B------:R-:W-:Y:S01]  /*d800*/  PRMT R44, R44, 0x7610, R43 ;  /* 0x000076102c2c7816 */ /* 0x000fe2000000002b */
[----:B------:R-:W-:Y:S01]  /*d810*/  IMAD.MOV.U32 R25, RZ, RZ, R24 ;  /* 0x000000ffff197224 */ /* 0x000fe200078e0018 */
[----:B------:R-:W-:-:S07]  /*d820*/  PRMT R61, R61, 0x5410, R46 ;  /* 0x000054103d3d7816 */ /* 0x000fce000000002e */
.L_x_9657:
[----:B------:R-:W-:Y:S05]  /*d830*/  BSYNC B1 ;  /* 0x0000000000017941 */ /* 0x000fea0003800000 */
.L_x_9655:
        /* <DEDUP_REMOVED lines=11> */
.L_x_9659:
[----:B------:R-:W-:Y:S01]  /*d8f0*/  IMAD.MOV.U32 R11, RZ, RZ, R4 ;  /* 0x000000ffff0b7224 */ /* 0x000fe200078e0004 */
[----:B------:R-:W-:Y:S01]  /*d900*/  PRMT R43, R43, 0x7610, R44 ;  /* 0x000076102b2b7816 */ /* 0x000fe2000000002c */
[----:B------:R-:W-:Y:S01]  /*d910*/  IMAD.MOV.U32 R24, RZ, RZ, R27 ;  /* 0x000000ffff187224 */ /* 0x000fe200078e001b */
[----:B------:R-:W-:-:S07]  /*d920*/  PRMT R46, R48, 0x7632, R46 ;  /* 0x00007632302e7816 */ /* 0x000fce000000002e */
.L_x_9660:
[----:B------:R-:W-:Y:S05]  /*d930*/  BSYNC B1 ;  /* 0x0000000000017941 */ /* 0x000fea0003800000 */
.L_x_9658:
        /* <DEDUP_REMOVED lines=11> */
.L_x_9662:
[----:B------:R-:W-:Y:S01]  /*d9f0*/  IMAD.MOV.U32 R4, RZ, RZ, R11 ;  /* 0x000000ffff047224 */ /* 0x000fe200078e000b */
[----:B------:R-:W-:Y:S01]  /*da00*/  PRMT R43, R43, 0x7632, R43 ;  /* 0x000076322b2b7816 */ /* 0x000fe2000000002b */
[----:B------:R-:W-:Y:S01]  /*da10*/  IMAD.MOV.U32 R27, RZ, RZ, R26 ;  /* 0x000000ffff1b7224 */ /* 0x000fe200078e001a */
[----:B------:R-:W-:-:S07]  /*da20*/  PRMT R48, R48, 0x5410, R48 ;  /* 0x0000541030307816 */ /* 0x000fce0000000030 */
.L_x_9663:
[----:B------:R-:W-:Y:S05]  /*da30*/  BSYNC B1 ;  /* 0x0000000000017941 */ /* 0x000fea0003800000 */
.L_x_9661:
        /* <DEDUP_REMOVED lines=11> */
.L_x_9665:
[----:B------:R-:W-:Y:S01]  /*daf0*/  IMAD.MOV.U32 R11, RZ, RZ, R4 ;  /* 0x000000ffff0b7224 */ /* 0x000fe200078e0004 */
[----:B------:R-:W-:Y:S01]  /*db00*/  PRMT R44, R43, 0x7610, R44 ;  /* 0x000076102b2c7816 */ /* 0x000fe2000000002c */
[----:B------:R-:W-:Y:S01]  /*db10*/  IMAD.MOV.U32 R26, RZ, RZ, R29 ;  /* 0x000000ffff1a7224 */ /* 0x000fe200078e001d */
[----:B------:R-:W-:-:S07]  /*db20*/  PRMT R48, R61, 0x7610, R48 ;  /* 0x000076103d307816 */ /* 0x000fce0000000030 */
.L_x_9666:
[----:B------:R-:W-:Y:S05]  /*db30*/  BSYNC B1 ;  /* 0x0000000000017941 */ /* 0x000fea0003800000 */
.L_x_9664:
        /* <DEDUP_REMOVED lines=11> */
.L_x_9668:
[----:B------:R-:W-:Y:S01]  /*dbf0*/  IMAD.MOV.U32 R4, RZ, RZ, R11 ;  /* 0x000000ffff047224 */ /* 0x000fe200078e000b */
[----:B------:R-:W-:Y:S01]  /*dc00*/  PRMT R43, R44, 0x7610, R43 ;  /* 0x000076102c2b7816 */ /* 0x000fe2000000002b */
[----:B------:R-:W-:Y:S01]  /*dc10*/  IMAD.MOV.U32 R29, RZ, RZ, R28 ;  /* 0x000000ffff1d7224 */ /* 0x000fe200078e001c */
[----:B------:R-:W-:-:S07]  /*dc20*/  PRMT R61, R47, 0x7610, R61 ;  /* 0x000076102f3d7816 */ /* 0x000fce000000003d */
.L_x_9669:
[----:B------:R-:W-:Y:S05]  /*dc30*/  BSYNC B1 ;  /* 0x0000000000017941 */ /* 0x000fea0003800000 */
.L_x_9667:
        /* <DEDUP_REMOVED lines=11> */
.L_x_9671:
[----:B------:R-:W-:Y:S01]  /*dcf0*/  IMAD.MOV.U32 R11, RZ, RZ, R4 ;  /* 0x000000ffff0b7224 */ /* 0x000fe200078e0004 */
[----:B------:R-:W-:Y:S01]  /*dd00*/  PRMT R44, R43, 0x7610, R44 ;  /* 0x000076102b2c7816 */ /* 0x000fe2000000002c */
[----:B------:R-:W-:Y:S01]  /*dd10*/  IMAD.MOV.U32 R28, RZ, RZ, R31 ;  /* 0x000000ffff1c7224 */ /* 0x000fe200078e001f */
[----:B------:R-:W-:-:S07]  /*dd20*/  PRMT R47, R49, 0x7632, R47 ;  /* 0x00007632312f7816 */ /* 0x000fce000000002f */
.L_x_9672:
[----:B------:R-:W-:Y:S05]  /*dd30*/  BSYNC B1 ;  /* 0x0000000000017941 */ /* 0x000fea0003800000 */
.L_x_9670:
        /* <DEDUP_REMOVED lines=11> */
.L_x_9674:
[----:B------:R-:W-:Y:S01]  /*ddf0*/  IMAD.MOV.U32 R4, RZ, RZ, R11 ;  /* 0x000000ffff047224 */ /* 0x000fe200078e000b */
[----:B------:R-:W-:Y:S01]  /*de00*/  PRMT R43, R43, 0x5410, R44 ;  /* 0x000054102b2b7816 */ /* 0x000fe2000000002c */
[----:B------:R-:W-:Y:S01]  /*de10*/  IMAD.MOV.U32 R31, RZ, RZ, R30 ;  /* 0x000000ffff1f7224 */ /* 0x000fe200078e001e */
[----:B------:R-:W-:-:S07]  /*de20*/  PRMT R49, R49, 0x5410, R49 ;  /* 0x0000541031317816 */ /* 0x000fce0000000031 */
.L_x_9675:
[----:B------:R-:W-:Y:S05]  /*de30*/  BSYNC B1 ;  /* 0x0000000000017941 */ /* 0x000fea0003800000 */
.L_x_9673:
        /* <DEDUP_REMOVED lines=11> */
.L_x_9677:
[----:B------:R-:W-:Y:S01]  /*def0*/  IMAD.MOV.U32 R11, RZ, RZ, R4 ;  /* 0x000000ffff0b7224 */ /* 0x000fe200078e0004 */
[----:B------:R-:W-:Y:S01]  /*df00*/  PRMT R44, R44, 0x7610, R43 ;  /* 0x000076102c2c7816 */ /* 0x000fe2000000002b */
[----:B------:R-:W-:Y:S01]  /*df10*/  IMAD.MOV.U32 R30, RZ, RZ, R33 ;  /* 0x000000ffff1e7224 */ /* 0x000fe200078e0021 */
[----:B------:R-:W-:-:S07]  /*df20*/  PRMT R49, R50, 0x7610, R49 ;  /* 0x0000761032317816 */ /* 0x000fce0000000031 */
.L_x_9678:
[----:B------:R-:W-:Y:S05]  /*df30*/  BSYNC B1 ;  /* 0x0000000000017941 */ /* 0x000fea0003800000 */
.L_x_9676:
        /* <DEDUP_REMOVED lines=11> */
.L_x_9680:
[----:B------:R-:W-:Y:S01]  /*dff0*/  PRMT R50, R62, 0x7610, R50 ;  /* 0x000076103e327816 */ /* 0x000fe20000000032 */
[----:B------:R-:W-:Y:S01]  /*e000*/  IMAD.MOV.U32 R33, RZ, RZ, R32 ;  /* 0x000000ffff217224 */ /* 0x000fe200078e0020 */
[C---:B------:R-:W-:Y:S01]  /*e010*/  PRMT R43, R44.reuse, 0x7632, R43 ;  /* 0x000076322c2b7816 */ /* 0x040fe2000000002b */
[--C-:B------:R-:W-:Y:S01]  /*e020*/  IMAD.MOV.U32 R4, RZ, RZ, R11.reuse ;  /* 0x000000ffff047224 */ /* 0x100fe200078e000b */
[----:B------:R-:W-:Y:S01]  /*e030*/  PRMT R62, R44, 0x7632, R62 ;  /* 0x000076322c3e7816 */ /* 0x000fe2000000003e */
[----:B------:R-:W-:-:S07]  /*e040*/  IMAD.MOV.U32 R32, RZ, RZ, R11 ;  /* 0x000000ffff207224 */ /* 0x000fce00078e000b */
.L_x_9681:
[----:B------:R-:W-:Y:S05]  /*e050*/  BSYNC B1 ;  /* 0x0000000000017941 */ /* 0x000fea0003800000 */
.L_x_9679:
[----:B------:R-:W-:Y:S02]  /*e060*/  VIADD R8, R8, 0x4 ;  /* 0x0000000408087836 */ /* 0x000fe40000000000 */
[----:B------:R-:W-:Y:S01]  /*e070*/  VIADD R7, R7, 0x2 ;  /* 0x0000000207077836 */ /* 0x000fe20000000000 */
[----:B------:R-:W-:Y:S06]  /*e080*/  @P1 BRA `(.L_x_9682) ;  /* 0xffffffe000081947 */ /* 0x000fec000383ffff */
[----:B------:R-:W-:Y:S01]  /*e090*/  PRMT R62, R43, 0x7610, R62 ;  /* 0x000076102b3e7816 */ /* 0x000fe2000000003e */
[----:B------:R-:W-:Y:S01]  /*e0a0*/  FADD.FTZ R42, R5, R42 ;  /* 0x0000002a052a7221 */ /* 0x000fe20000010000 */
[----:B------:R-:W-:Y:S02]  /*e0b0*/  IMAD.MOV.U32 R43, RZ, RZ, R6 ;  /* 0x000000ffff2b7224 */ /* 0x000fe400078e0006 */
[----:B------:R-:W-:-:S07]  /*e0c0*/  IMAD.MOV.U32 R32, RZ, RZ, R4 ;  /* 0x000000ffff207224 */ /* 0x000fce00078e0004 */
.L_x_9588:
[----:B------:R-:W-:Y:S05]  /*e0d0*/  BSYNC B0 ;  /* 0x0000000000007941 */ /* 0x000fea0003800000 */
.L_x_9587:
        /* <DEDUP_REMOVED lines=18> */
[----:B0-----:R-:W-:Y:S01]  /*e200*/  PRMT R4, R62, 0x5410, R50 ;  /* 0x000054103e047816 */ /* 0x001fe20000000032 */
[----:B------:R-:W-:-:S02]  /*e210*/  IMAD.MOV.U32 R5, RZ, RZ, R49 ;  /* 0x000000ffff057224 */ /* 0x000fc400078e0031 */
        /* <DEDUP_REMOVED lines=23> */
[----:B0-----:R-:W-:Y:S02]  /*e390*/  PRMT R4, R56, 0x7632, R58 ;  /* 0x0000763238047816 */ /* 0x001fe4000000003a */
[----:B------:R-:W-:-:S05]  /*e3a0*/  PRMT R5, R57, 0x5432, R59 ;  /* 0x0000543239057816 */ /* 0x000fca000000003b */
[----:B------:R0:W-:Y:S02]  /*e3b0*/  STS.64 [R7+0xb0], R4 ;  /* 0x0000b00407007388 */ /* 0x0001e40000000a00 */
[C---:B0-----:R-:W-:Y:S02]  /*e3c0*/  PRMT R4, R55.reuse, 0x5410, R56 ;  /* 0x0000541037047816 */ /* 0x041fe40000000038 */
[----:B------:R-:W-:-:S05]  /*e3d0*/  PRMT R5, R55, 0x5432, R57 ;  /* 0x0000543237057816 */ /* 0x000fca0000000039 */
[----:B------:R0:W-:Y:S02]  /*e3e0*/  STS.64 [R7+0xb8], R4 ;  /* 0x0000b80407007388 */ /* 0x0001e40000000a00 */
[----:B0-----:R-:W-:Y:S02]  /*e3f0*/  IMAD.MOV.U32 R4, RZ, RZ, R53 ;  /* 0x000000ffff047224 */ /* 0x001fe400078e0035 */
[----:B------:R-:W-:-:S05]  /*e400*/  IMAD.MOV.U32 R5, RZ, RZ, R54 ;  /* 0x000000ffff057224 */ /* 0x000fca00078e0036 */
[----:B------:R0:W-:Y:S02]  /*e410*/  STS.64 [R7+0xc0], R4 ;  /* 0x0000c00407007388 */ /* 0x0001e40000000a00 */
[----:B0-----:R-:W-:Y:S02]  /*e420*/  IMAD.MOV.U32 R4, RZ, RZ, R0 ;  /* 0x000000ffff047224 */ /* 0x001fe400078e0000 */
[----:B------:R-:W-:-:S05]  /*e430*/  IMAD.MOV.U32 R5, RZ, RZ, R52 ;  /* 0x000000ffff057224 */ /* 0x000fca00078e0034 */
[----:B------:R2:W-:Y:S02]  /*e440*/  STS.64 [R7+0xc8], R4 ;  /* 0x0000c80407007388 */ /* 0x0005e40000000a00 */
.L_x_9684:
[----:B------:R-:W-:Y:S05]  /*e450*/  BSYNC B0 ;  /* 0x0000000000007941 */ /* 0x000fea0003800000 */
.L_x_9683:
[----:B------:R-:W-:Y:S01]  /*e460*/  BAR.SYNC.DEFER_BLOCKING 0x0 ;  /* 0x0000000000007b1d */ /* 0x000fe20000010000 */
[----:B-1----:R-:W-:-:S05]  /*e470*/  ISETP.NE.AND P2, PT, R6, RZ, PT ;  /* 0x000000ff0600720c */ /* 0x002fca0003f45270 */
[----:B------:R-:W-:Y:S08]  /*e480*/  BSSY B0, `(.L_x_9685) ;  /* 0x000023a000007945 */ /* 0x000ff00003800000 */
[----:B------:R-:W-:Y:S05]  /*e490*/  @P2 BRA `(.L_x_9686) ;  /* 0x0000002000e02947 */ /* 0x000fea0003800000 */
[----:B------:R-:W1:Y:S01]  /*e4a0*/  S2UR UR5, SR_CgaCtaId ;  /* 0x00000000000579c3 */ /* 0x000e620000008800 */
[----:B------:R-:W-:Y:S02]  /*e4b0*/  UMOV UR4, 0x400 ;  /* 0x0000040000047882 */ /* 0x000fe40000000000 */
[----:B-1----:R-:W-:-:S09]  /*e4c0*/  ULEA UR4, UR5, UR4, 0x18 ;  /* 0x0000000405047291 */ /* 0x002fd2000f8ec03f */
[----:B------:R-:W1:Y:S04]  /*e4d0*/  LDS.128 R8, [UR4+0xd0] ;  /* 0x0000d004ff087984 */ /* 0x000e680008000c00 */
[----:B0-2---:R-:W0:Y:S04]  /*e4e0*/  LDS.128 R4, [UR4+0xe0] ;  /* 0x0000e004ff047984 */ /* 0x005e280008000c00 */
[----:B-1----:R-:W-:Y:S04]  /*e4f0*/  STL.64 [R1], R8 ;  /* 0x0000000801007387 */ /* 0x002fe80000100a00 */
[----:B------:R-:W2:Y:S04]  /*e500*/  LDL.64 R44, [R1] ;  /* 0x00000000012c7983 */ /* 0x000ea80000100a00 */
        /* <DEDUP_REMOVED lines=30> */
[----:B------:R-:W1:Y:S04]  /*e6f0*/  LDS.64 R8, [UR4+0x190] ;  /* 0x00019004ff087984 */ /* 0x000e680008000a00 */
[----:B------:R-:W-:Y:S04]  /*e700*/  STL.64 [R1+0xa8], R10 ;  /* 0x0000a80a01007387 */ /* 0x000fe80000100a00 */
[----:B0-----:R0:W-:Y:S04]  /*e710*/  STL.64 [R1+0xb0], R4 ;  /* 0x0000b00401007387 */ /* 0x0011e80000100a00 */
[----:B------:R3:W-:Y:S01]  /*e720*/  STL.64 [R1+0xb8], R6 ;  /* 0x0000b80601007387 */ /* 0x0007e20000100a00 */
[----:B0-----:R-:W-:Y:S01]  /*e730*/  IMAD.MOV.U32 R4, RZ, RZ, R1 ;  /* 0x000000ffff047224 */ /* 0x001fe200078e0001 */
[----:B--2---:R-:W-:-:S04]  /*e740*/  FSETP.GT.FTZ.AND P0, PT, R43, R44, PT ;  /* 0x0000002c2b00720b */ /* 0x004fc80003f14000 */
[----:B------:R-:W-:Y:S02]  /*e750*/  FSEL R10, R43, R44, P0 ;  /* 0x0000002c2b0a7208 */ /* 0x000fe40000000000 */
[----:B------:R-:W-:-:S05]  /*e760*/  FSEL R44, R44, R43, P0 ;  /* 0x0000002b2c2c7208 */ /* 0x000fca0000000000 */
[----:B------:R-:W-:-:S04]  /*e770*/  FADD.FTZ R5, -R10, R44 ;  /* 0x0000002c0a057221 */ /* 0x000fc80000010100 */
[----:B------:R-:W-:-:S06]  /*e780*/  FMUL.FTZ R5, R5, 1.4426950216293334961 ;  /* 0x3fb8aa3b05057820 */ /* 0x000fcc0000410000 */
[----:B------:R-:W0:Y:S01]  /*e790*/  MUFU.EX2 R5, R5 ;  /* 0x0000000500057308 */ /* 0x000e220000000800 */
[----:B---3--:R-:W-:Y:S01]  /*e7a0*/  FSEL R6, R45, R42, P0 ;  /* 0x0000002a2d067208 */ /* 0x008fe20000000000 */
[----:B-1----:R1:W-:Y:S01]  /*e7b0*/  STL.64 [R1+0xc0], R8 ;  /* 0x0000c00801007387 */ /* 0x0023e20000100a00 */
[----:B------:R-:W-:Y:S01]  /*e7c0*/  FSEL R45, R42, R45, P0 ;  /* 0x0000002d2a2d7208 */ /* 0x000fe20000000000 */
[----:B------:R-:W-:Y:S02]  /*e7d0*/  IMAD.MOV.U32 R7, RZ, RZ, R4 ;  /* 0x000000ffff077224 */ /* 0x000fe400078e0004 */
[----:B-1----:R-:W-:Y:S02]  /*e7e0*/  IMAD.MOV.U32 R8, RZ, RZ, RZ ;  /* 0x000000ffff087224 */ /* 0x002fe400078e00ff */
[----:B0-----:R-:W-:-:S07]  /*e7f0*/  FMUL.FTZ R42, R6, R5 ;  /* 0x00000005062a7220 */ /* 0x001fce0000410000 */
.L_x_9780:
        /* <DEDUP_REMOVED lines=20> */
.L_x_9688:
[----:B------:R-:W-:Y:S01]  /*e940*/  IMAD.MOV.U32 R5, RZ, RZ, R41 ;  /* 0x000000ffff057224 */ /* 0x000fe200078e0029 */
[----:B------:R-:W-:Y:S01]  /*e950*/  PRMT R9, R9, 0x7610, R52 ;  /* 0x0000761009097816 */ /* 0x000fe20000000034 */
[----:B------:R-:W-:Y:S01]  /*e960*/  IMAD.MOV.U32 R41, RZ, RZ, R40 ;  /* 0x000000ffff297224 */ /* 0x000fe200078e0028 */
[----:B------:R-:W-:-:S07]  /*e970*/  PRMT R52, R52, 0x5410, R52 ;  /* 0x0000541034347816 */ /* 0x000fce0000000034 */
.L_x_9689:
[----:B------:R-:W-:Y:S05]  /*e980*/  BSYNC B1 ;  /* 0x0000000000017941 */ /* 0x000fea0003800000 */
.L_x_9687:
        /* <DEDUP_REMOVED lines=11> */
.L_x_9691:
[----:B------:R-:W-:Y:S01]  /*ea40*/  IMAD.MOV.U32 R6, RZ, RZ, R5 ;  /* 0x000000ffff067224 */ /* 0x000fe200078e0005 */
[----:B------:R-:W-:Y:S01]  /*ea50*/  PRMT R11, R11, 0x7610, R9 ;  /* 0x000076100b0b7816 */ /* 0x000fe20000000009 */
[----:B------:R-:W-:Y:S01]  /*ea60*/  IMAD.MOV.U32 R40, RZ, RZ, R39 ;  /* 0x000000ffff287224 */ /* 0x000fe200078e0027 */
[----:B------:R-:W-:-:S07]  /*ea70*/  PRMT R52, R0, 0x7632, R52 ;  /* 0x0000763200347816 */ /* 0x000fce0000000034 */
.L_x_9692:
[----:B------:R-:W-:Y:S05]  /*ea80*/  BSYNC B1 ;  /* 0x0000000000017941 */ /* 0x000fea0003800000 */
.L_x_9690:
        /* <DEDUP_REMOVED lines=11> */
.L_x_9694:
[----:B------:R-:W-:Y:S01]  /*eb40*/  IMAD.MOV.U32 R5, RZ, RZ, R6 ;  /* 0x000000ffff057224 */ /* 0x000fe200078e0006 */
[----:B------:R-:W-:Y:S01]  /*eb50*/  PRMT R9, R9, 0x7610, R11 ;  /* 0x0000761009097816 */ /* 0x000fe2000000000b */
[----:B------:R-:W-:Y:S01]  /*eb60*/  IMAD.MOV.U32 R39, RZ, RZ, R38 ;  /* 0x000000ffff277224 */ /* 0x000fe200078e0026 */
[----:B------:R-:W-:-:S07]  /*eb70*/  PRMT R0, R0, 0x5410, R0 ;  /* 0x0000541000007816 */ /* 0x000fce0000000000 */
.L_x_9695:
[----:B------:R-:W-:Y:S05]  /*eb80*/  BSYNC B1 ;  /* 0x0000000000017941 */ /* 0x000fea0003800000 */
.L_x_9693:
        /* <DEDUP_REMOVED lines=11> */
.L_x_9697:
[----:B------:R-:W-:Y:S01]  /*ec40*/  IMAD.MOV.U32 R6, RZ, RZ, R5 ;  /* 0x000000ffff067224 */ /* 0x000fe200078e0005 */
[----:B------:R-:W-:Y:S01]  /*ec50*/  PRMT R11, R11, 0x7610, R9 ;  /* 0x000076100b0b7816 */ /* 0x000fe20000000009 */
[----:B------:R-:W-:Y:S01]  /*ec60*/  IMAD.MOV.U32 R38, RZ, RZ, R37 ;  /* 0x000000ffff267224 */ /* 0x000fe200078e0025 */
[----:B------:R-:W-:-:S07]  /*ec70*/  PRMT R0, R54, 0x7632, R0 ;  /* 0x0000763236007816 */ /* 0x000fce0000000000 */
.L_x_9698:
[----:B------:R-:W-:Y:S05]  /*ec80*/  BSYNC B1 ;  /* 0x0000000000017941 */ /* 0x000fea0003800000 */
.L_x_9696:
        /* <DEDUP_REMOVED lines=11> */
.L_x_9700:
[----:B------:R-:W-:Y:S01]  /*ed40*/  IMAD.MOV.U32 R5, RZ, RZ, R6 ;  /* 0x000000ffff057224 */ /* 0x000fe200078e0006 */
[----:B------:R-:W-:Y:S01]  /*ed50*/  PRMT R9, R11, 0x7632, R9 ;  /* 0x000076320b097816 */ /* 0x000fe20000000009 */
[----:B------:R-:W-:Y:S01]  /*ed60*/  IMAD.MOV.U32 R37, RZ, RZ, R36 ;  /* 0x000000ffff257224 */ /* 0x000fe200078e0024 */
[----:B------:R-:W-:-:S07]  /*ed70*/  PRMT R54, R54, 0x5410, R54 ;  /* 0x0000541036367816 */ /* 0x000fce0000000036 */
.L_x_9701:
[----:B------:R-:W-:Y:S05]  /*ed80*/  BSYNC B1 ;  /* 0x0000000000017941 */ /* 0x000fea0003800000 */
.L_x_9699:
        /* <DEDUP_REMOVED lines=11> */
.L_x_9703:
[----:B------:R-:W-:Y:S01]  /*ee40*/  IMAD.MOV.U32 R6, RZ, RZ, R5 ;  /* 0x000000ffff067224 */ /* 0x000fe200078e0005 */
[----:B------:R-:W-:Y:S01]  /*ee50*/  PRMT R11, R9, 0x7610, R11 ;  /* 0x00007610090b7816 */ /* 0x000fe2000000000b */
[----:B------:R-:W-:Y:S01]  /*ee60*/  IMAD.MOV.U32 R36, RZ, RZ, R35 ;  /* 0x000000ffff247224 */ /* 0x000fe200078e0023 */
[----:B------:R-:W-:-:S07]  /*ee70*/  PRMT R54, R53, 0x7632, R54 ;  /* 0x0000763235367816 */ /* 0x000fce0000000036 */
.L_x_9704:
[----:B------:R-:W-:Y:S05]  /*ee80*/  BSYNC B1 ;  /* 0x0000000000017941 */ /* 0x000fea0003800000 */
.L_x_9702:
        /* <DEDUP_REMOVED lines=11> */
.L_x_9706:
[----:B------:R-:W-:Y:S01]  /*ef40*/  IMAD.MOV.U32 R5, RZ, RZ, R6 ;  /* 0x000000ffff057224 */ /* 0x000fe200078e0006 */
[----:B------:R-:W-:Y:S01]  /*ef50*/  PRMT R9, R11, 0x7610, R9 ;  /* 0x000076100b097816 */ /* 0x000fe20000000009 */
[----:B------:R-:W-:Y:S01]  /*ef60*/  IMAD.MOV.U32 R35, RZ, RZ, R34 ;  /* 0x000000ffff237224 */ /* 0x000fe200078e0022 */
[----:B------:R-:W-:-:S07]  /*ef70*/  PRMT R53, R53, 0x5410, R53 ;  /* 0x0000541035357816 */ /* 0x000fce0000000035 */
.L_x_9707:
[----:B------:R-:W-:Y:S05]  /*ef80*/  BSYNC B1 ;  /* 0x0000000000017941 */ /* 0x000fea0003800000 */
.L_x_9705:
        /* <DEDUP_REMOVED lines=11> */
.L_x_9709:
[----:B------:R-:W-:Y:S01]  /*f040*/  IMAD.MOV.U32 R6, RZ, RZ, R5 ;  /* 0x000000ffff067224 */ /* 0x000fe200078e0005 */
[----:B------:R-:W-:Y:S01]  /*f050*/  PRMT R11, R9, 0x7610, R11 ;  /* 0x00007610090b7816 */ /* 0x000fe2000000000b */
[----:B------:R-:W-:Y:S01]  /*f060*/  IMAD.MOV.U32 R34, RZ, RZ, R3 ;  /* 0x000000ffff227224 */ /* 0x000fe200078e0003 */
[----:B------:R-:W-:-:S07]  /*f070*/  PRMT R53, R57, 0x7610, R53 ;  /* 0x0000761039357816 */ /* 0x000fce0000000035 */
.L_x_9710:
[----:B------:R-:W-:Y:S05]  /*f080*/  BSYNC B1 ;  /* 0x0000000000017941 */ /* 0x000fea0003800000 */
.L_x_9708:
        /* <DEDUP_REMOVED lines=11> */
.L_x_9712:
[----:B------:R-:W-:Y:S01]  /*f140*/  IMAD.MOV.U32 R5, RZ, RZ, R6 ;  /* 0x000000ffff057224 */ /* 0x000fe200078e0006 */
[----:B------:R-:W-:Y:S01]  /*f150*/  PRMT R9, R9, 0x5410, R11 ;  /* 0x0000541009097816 */ /* 0x000fe2000000000b */
[----:B------:R-:W-:Y:S01]  /*f160*/  IMAD.MOV.U32 R3, RZ, RZ, R2 ;  /* 0x000000ffff037224 */ /* 0x000fe200078e0002 */
[----:B------:R-:W-:-:S07]  /*f170*/  PRMT R57, R55, 0x7632, R57 ;  /* 0x0000763237397816 */ /* 0x000fce0000000039 */
.L_x_9713:
[----:B------:R-:W-:Y:S05]  /*f180*/  BSYNC B1 ;  /* 0x0000000000017941 */ /* 0x000fea0003800000 */
.L_x_9711:
        /* <DEDUP_REMOVED lines=11> */
.L_x_9715:
[----:B------:R-:W-:Y:S01]  /*f240*/  IMAD.MOV.U32 R6, RZ, RZ, R5 ;  /* 0x000000ffff067224 */ /* 0x000fe200078e0005 */
[----:B------:R-:W-:Y:S01]  /*f250*/  PRMT R9, R9, 0x7632, R9 ;  /* 0x0000763209097816 */ /* 0x000fe20000000009 */
[----:B------:R-:W-:Y:S01]  /*f260*/  IMAD.MOV.U32 R2, RZ, RZ, R13 ;  /* 0x000000ffff027224 */ /* 0x000fe200078e000d */
[----:B------:R-:W-:-:S07]  /*f270*/  PRMT R55, R55, 0x5410, R56 ;  /* 0x0000541037377816 */ /* 0x000fce0000000038 */
.L_x_9716:
[----:B------:R-:W-:Y:S05]  /*f280*/  BSYNC B1 ;  /* 0x0000000000017941 */ /* 0x000fea0003800000 */
.L_x_9714:
        /* <DEDUP_REMOVED lines=11> */
.L_x_9718:
[----:B------:R-:W-:Y:S01]  /*f340*/  IMAD.MOV.U32 R5, RZ, RZ, R6 ;  /* 0x000000ffff057224 */ /* 0x000fe200078e0006 */
[----:B------:R-:W-:Y:S01]  /*f350*/  PRMT R11, R9, 0x7610, R11 ;  /* 0x00007610090b7816 */ /* 0x000fe2000000000b */
[----:B------:R-:W-:Y:S01]  /*f360*/  IMAD.MOV.U32 R13, RZ, RZ, R12 ;  /* 0x000000ffff0d7224 */ /* 0x000fe200078e000c */
[----:B------:R-:W-:-:S07]  /*f370*/  PRMT R56, R55, 0x7610, R56 ;  /* 0x0000761037387816 */ /* 0x000fce0000000038 */
.L_x_9719:
[----:B------:R-:W-:Y:S05]  /*f380*/  BSYNC B1 ;  /* 0x0000000000017941 */ /* 0x000fea0003800000 */
.L_x_9717:
        /* <DEDUP_REMOVED lines=11> */
.L_x_9721:
[----:B------:R-:W-:Y:S01]  /*f440*/  IMAD.MOV.U32 R6, RZ, RZ, R5 ;  /* 0x000000ffff067224 */ /* 0x000fe200078e0005 */
[----:B------:R-:W-:Y:S01]  /*f450*/  PRMT R9, R11, 0x7610, R9 ;  /* 0x000076100b097816 */ /* 0x000fe20000000009 */
[----:B------:R-:W-:Y:S01]  /*f460*/  IMAD.MOV.U32 R12, RZ, RZ, R15 ;  /* 0x000000ffff0c7224 */ /* 0x000fe200078e000f */
[----:B------:R-:W-:-:S07]  /*f470*/  PRMT R55, R59, 0x7610, R55 ;  /* 0x000076103b377816 */ /* 0x000fce0000000037 */
.L_x_9722:
[----:B------:R-:W-:Y:S05]  /*f480*/  BSYNC B1 ;  /* 0x0000000000017941 */ /* 0x000fea0003800000 */
.L_x_9720:
        /* <DEDUP_REMOVED lines=11> */
.L_x_9724:
[----:B------:R-:W-:Y:S01]  /*f540*/  IMAD.MOV.U32 R5, RZ, RZ, R6 ;  /* 0x000000ffff057224 */ /* 0x000fe200078e0006 */
[----:B------:R-:W-:Y:S01]  /*f550*/  PRMT R9, R9, 0x5410, R9 ;  /* 0x0000541009097816 */ /* 0x000fe20000000009 */
[----:B------:R-:W-:Y:S01]  /*f560*/  IMAD.MOV.U32 R15, RZ, RZ, R14 ;  /* 0x000000ffff0f7224 */ /* 0x000fe200078e000e */
[----:B------:R-:W-:-:S07]  /*f570*/  PRMT R59, R57, 0x7632, R59 ;  /* 0x00007632393b7816 */ /* 0x000fce000000003b */
.L_x_9725:
[----:B------:R-:W-:Y:S05]  /*f580*/  BSYNC B1 ;  /* 0x0000000000017941 */ /* 0x000fea0003800000 */
.L_x_9723:
        /* <DEDUP_REMOVED lines=11> */
.L_x_9727:
[----:B------:R-:W-:Y:S01]  /*f640*/  IMAD.MOV.U32 R6, RZ, RZ, R5 ;  /* 0x000000ffff067224 */ /* 0x000fe200078e0005 */
[----:B------:R-:W-:Y:S01]  /*f650*/  PRMT R11, R11, 0x7610, R9 ;  /* 0x000076100b0b7816 */ /* 0x000fe20000000009 */
[----:B------:R-:W-:Y:S01]  /*f660*/  IMAD.MOV.U32 R14, RZ, RZ, R17 ;  /* 0x000000ffff0e7224 */ /* 0x000fe200078e0011 */
[----:B------:R-:W-:-:S07]  /*f670*/  PRMT R57, R57, 0x7610, R58 ;  /* 0x0000761039397816 */ /* 0x000fce000000003a */
.L_x_9728:
[----:B------:R-:W-:Y:S05]  /*f680*/  BSYNC B1 ;  /* 0x0000000000017941 */ /* 0x000fea0003800000 */
.L_x_9726:
        /* <DEDUP_REMOVED lines=11> */
.L_x_9730:
[----:B------:R-:W-:Y:S01]  /*f740*/  IMAD.MOV.U32 R5, RZ, RZ, R6 ;  /* 0x000000ffff057224 */ /* 0x000fe200078e0006 */
[----:B------:R-:W-:Y:S01]  /*f750*/  PRMT R9, R9, 0x7610, R11 ;  /* 0x0000761009097816 */ /* 0x000fe2000000000b */
[----:B------:R-:W-:Y:S01]  /*f760*/  IMAD.MOV.U32 R17, RZ, RZ, R16 ;  /* 0x000000ffff117224 */ /* 0x000fe200078e0010 */
[----:B------:R-:W-:-:S07]  /*f770*/  PRMT R58, R58, 0x7610, R56 ;  /* 0x000076103a3a7816 */ /* 0x000fce0000000038 */
.L_x_9731:
[----:B------:R-:W-:Y:S05]  /*f780*/  BSYNC B1 ;  /* 0x0000000000017941 */ /* 0x000fea0003800000 */
.L_x_9729:
        /* <DEDUP_REMOVED lines=11> */
.L_x_9733:
[----:B------:R-:W-:Y:S01]  /*f840*/  IMAD.MOV.U32 R6, RZ, RZ, R5 ;  /* 0x000000ffff067224 */ /* 0x000fe200078e0005 */
[----:B------:R-:W-:Y:S01]  /*f850*/  PRMT R9, R9, 0x7632, R9 ;  /* 0x0000763209097816 */ /* 0x000fe20000000009 */
[----:B------:R-:W-:Y:S01]  /*f860*/  IMAD.MOV.U32 R16, RZ, RZ, R19 ;  /* 0x000000ffff107224 */ /* 0x000fe200078e0013 */
[----:B------:R-:W-:-:S07]  /*f870*/  PRMT R56, R56, 0x5410, R60 ;  /* 0x0000541038387816 */ /* 0x000fce000000003c */
.L_x_9734:
[----:B------:R-:W-:Y:S05]  /*f880*/  BSYNC B1 ;  /* 0x0000000000017941 */ /* 0x000fea0003800000 */
.L_x_9732:
        /* <DEDUP_REMOVED lines=11> */
.L_x_9736:
[----:B------:R-:W-:Y:S01]  /*f940*/  IMAD.MOV.U32 R5, RZ, RZ, R6 ;  /* 0x000000ffff057224 */ /* 0x000fe200078e0006 */
[----:B------:R-:W-:Y:S01]  /*f950*/  PRMT R9, R9, 0x5410, R9 ;  /* 0x0000541009097816 */ /* 0x000fe20000000009 */
[----:B------:R-:W-:Y:S01]  /*f960*/  IMAD.MOV.U32 R19, RZ, RZ, R18 ;  /* 0x000000ffff137224 */ /* 0x000fe200078e0012 */
[----:B------:R-:W-:-:S07]  /*f970*/  PRMT R60, R59, 0x7632, R60 ;  /* 0x000076323b3c7816 */ /* 0x000fce000000003c */
.L_x_9737:
[----:B------:R-:W-:Y:S05]  /*f980*/  BSYNC B1 ;  /* 0x0000000000017941 */ /* 0x000fea0003800000 */
.L_x_9735:
        /* <DEDUP_REMOVED lines=11> */
.L_x_9739:
[----:B------:R-:W-:Y:S01]  /*fa40*/  IMAD.MOV.U32 R6, RZ, RZ, R5 ;  /* 0x000000ffff067224 */ /* 0x000fe200078e0005 */
[----:B------:R-:W-:Y:S01]  /*fa50*/  PRMT R11, R11, 0x7610, R9 ;  /* 0x000076100b0b7816 */ /* 0x000fe20000000009 */
[----:B------:R-:W-:Y:S01]  /*fa60*/  IMAD.MOV.U32 R18, RZ, RZ, R21 ;  /* 0x000000ffff127224 */ /* 0x000fe200078e0015 */
[----:B------:R-:W-:-:S07]  /*fa70*/  PRMT R59, R59, 0x7610, R60 ;  /* 0x000076103b3b7816 */ /* 0x000fce000000003c */
.L_x_9740:
[----:B------:R-:W-:Y:S05]  /*fa80*/  BSYNC B1 ;  /* 0x0000000000017941 */ /* 0x000fea0003800000 */
.L_x_9738:
        /* <DEDUP_REMOVED lines=11> */
.L_x_9742:
[----:B------:R-:W-:Y:S01]  /*fb40*/  IMAD.MOV.U32 R5, RZ, RZ, R6 ;  /* 0x000000ffff057224 */ /* 0x000fe200078e0006 */
[----:B------:R-:W-:Y:S01]  /*fb50*/  PRMT R9, R11, 0x7632, R9 ;  /* 0x000076320b097816 */ /* 0x000fe20000000009 */
[----:B------:R-:W-:Y:S01]  /*fb60*/  IMAD.MOV.U32 R21, RZ, RZ, R20 ;  /* 0x000000ffff157224 */ /* 0x000fe200078e0014 */
[----:B------:R-:W-:-:S07]  /*fb70*/  PRMT R60, R60, 0x5410, R58 ;  /* 0x000054103c3c7816 */ /* 0x000fce000000003a */
.L_x_9743:
[----:B------:R-:W-:Y:S05]  /*fb80*/  BSYNC B1 ;  /* 0x0000000000017941 */ /* 0x000fea0003800000 */
.L_x_9741:
        /* <DEDUP_REMOVED lines=11> */
.L_x_9745:
[----:B------:R-:W-:Y:S01]  /*fc40*/  IMAD.MOV.U32 R6, RZ, RZ, R5 ;  /* 0x000000ffff067224 */ /* 0x000fe200078e0005 */
[----:B------:R-:W-:Y:S01]  /*fc50*/  PRMT R9, R9, 0x5410, R9 ;  /* 0x0000541009097816 */ /* 0x000fe20000000009 */
[----:B------:R-:W-:Y:S01]  /*fc60*/  IMAD.MOV.U32 R20, RZ, RZ, R23 ;  /* 0x000000ffff147224 */ /* 0x000fe200078e0017 */
[----:B------:R-:W-:-:S07]  /*fc70*/  PRMT R58, R47, 0x7632, R58 ;  /* 0x000076322f3a7816 */ /* 0x000fce000000003a */
.L_x_9746:
[----:B------:R-:W-:Y:S05]  /*fc80*/  BSYNC B1 ;  /* 0x0000000000017941 */ /* 0x000fea0003800000 */
.L_x_9744:
        /* <DEDUP_REMOVED lines=11> */
.L_x_9748:
[----:B------:R-:W-:Y:S01]  /*fd40*/  IMAD.MOV.U32 R5, RZ, RZ, R6 ;  /* 0x000000ffff057224 */ /* 0x000fe200078e0006 */
[----:B------:R-:W-:Y:S01]  /*fd50*/  PRMT R9, R9, 0x7632, R9 ;  /* 0x0000763209097816 */ /* 0x000fe20000000009 */
[----:B------:R-:W-:Y:S01]  /*fd60*/  IMAD.MOV.U32 R23, RZ, RZ, R22 ;  /* 0x000000ffff177224 */ /* 0x000fe200078e0016 */
[----:B------:R-:W-:-:S07]  /*fd70*/  PRMT R47, R47, 0x7610, R46 ;  /* 0x000076102f2f7816 */ /* 0x000fce000000002e */
.L_x_9749:
[----:B------:R-:W-:Y:S05]  /*fd80*/  BSYNC B1 ;  /* 0x0000000000017941 */ /* 0x000fea0003800000 */
.L_x_9747:
        /* <DEDUP_REMOVED lines=11> */
.L_x_9751:
[----:B------:R-:W-:Y:S01]  /*fe40*/  IMAD.MOV.U32 R6, RZ, RZ, R5 ;  /* 0x000000ffff067224 */ /* 0x000fe200078e0005 */
[----:B------:R-:W-:Y:S01]  /*fe50*/  PRMT R9, R9, 0x5410, R9 ;  /* 0x0000541009097816 */ /* 0x000fe20000000009 */
[----:B------:R-:W-:Y:S01]  /*fe60*/  IMAD.MOV.U32 R22, RZ, RZ, R25 ;  /* 0x000000ffff167224 */ /* 0x000fe200078e0019 */
[----:B------:R-:W-:-:S07]  /*fe70*/  PRMT R46, R46, 0x7610, R61 ;  /* 0x000076102e2e7816 */ /* 0x000fce000000003d */
.L_x_9752:
[----:B------:R-:W-:Y:S05]  /*fe80*/  BSYNC B1 ;  /* 0x0000000000017941 */ /* 0x000fea0003800000 */
.L_x_9750:
        /* <DEDUP_REMOVED lines=11> */
.L_x_9754:
[----:B------:R-:W-:Y:S01]  /*ff40*/  IMAD.MOV.U32 R5, RZ, RZ, R6 ;  /* 0x000000ffff057224 */ /* 0x000fe200078e0006 */
[----:B------:R-:W-:Y:S01]  /*ff50*/  PRMT R11, R11, 0x7610, R9 ;  /* 0x000076100b0b7816 */ /* 0x000fe20000000009 */
[----:B------:R-:W-:Y:S01]  /*ff60*/  IMAD.MOV.U32 R25, RZ, RZ, R24 ;  /* 0x000000ffff197224 */ /* 0x000fe200078e0018 */
[----:B------:R-:W-:-:S07]  /*ff70*/  PRMT R61, R61, 0x5410, R46 ;  /* 0x000054103d3d7816 */ /* 0x000fce000000002e */
.L_x_9755:
[----:B------:R-:W-:Y:S05]  /*ff80*/  BSYNC B1 ;  /* 0x0000000000017941 */ /* 0x000fea0003800000 */
.L_x_9753:
        /* <DEDUP_REMOVED lines=11> */
.L_x_9757:
[----:B------:R-:W-:Y:S01]  /*10040*/  IMAD.MOV.U32 R6, RZ, RZ, R5 ;  /* 0x000000ffff067224 */ /* 0x000fe200078e0005 */
[----:B------:R-:W-:Y:S01]  /*10050*/  PRMT R9, R9, 0x7610, R11 ;  /* 0x0000761009097816 */ /* 0x000fe2000000000b */
[----:B------:R-:W-:Y:S01]  /*10060*/  IMAD.MOV.U32 R24, RZ, RZ, R27 ;  /* 0x000000ffff187224 */ /* 0x000fe200078e001b */
[----:B------:R-:W-:-:S07]  /*10070*/  PRMT R46, R48, 0x7632, R46 ;  /* 0x00007632302e7816 */ /* 0x000fce000000002e */
.L_x_9758:
[----:B------:R-:W-:Y:S05]  /*10080*/  BSYNC B1 ;  /* 0x0000000000017941 */ /* 0x000fea0003800000 */
.L_x_9756:
        /* <DEDUP_REMOVED lines=11> */
.L_x_9760:
[----:B------:R-:W-:Y:S01]  /*10140*/  IMAD.MOV.U32 R5, RZ, RZ, R6 ;  /* 0x000000ffff057224 */ /* 0x000fe200078e0006 */
[----:B------:R-:W-:Y:S01]  /*10150*/  PRMT R9, R9, 0x7632, R9 ;  /* 0x0000763209097816 */ /* 0x000fe20000000009 */
[----:B------:R-:W-:Y:S01]  /*10160*/  IMAD.MOV.U32 R27, RZ, RZ, R26 ;  /* 0x000000ffff1b7224 */ /* 0x000fe200078e001a */
[----:B------:R-:W-:-:S07]  /*10170*/  PRMT R48, R48, 0x5410, R48 ;  /* 0x0000541030307816 */ /* 0x000fce0000000030 */
.L_x_9761:
[----:B------:R-:W-:Y:S05]  /*10180*/  BSYNC B1 ;  /* 0x0000000000017941 */ /* 0x000fea0003800000 */
.L_x_9759:
        /* <DEDUP_REMOVED lines=11> */
.L_x_9763:
[----:B------:R-:W-:Y:S01]  /*10240*/  IMAD.MOV.U32 R6, RZ, RZ, R5 ;  /* 0x000000ffff067224 */ /* 0x000fe200078e0005 */
[----:B------:R-:W-:Y:S01]  /*10250*/  PRMT R11, R9, 0x7610, R11 ;  /* 0x00007610090b7816 */ /* 0x000fe2000000000b */
[----:B------:R-:W-:Y:S01]  /*10260*/  IMAD.MOV.U32 R26, RZ, RZ, R29 ;  /* 0x000000ffff1a7224 */ /* 0x000fe200078e001d */
[----:B------:R-:W-:-:S07]  /*10270*/  PRMT R48, R61, 0x7610, R48 ;  /* 0x000076103d307816 */ /* 0x000fce0000000030 */
.L_x_9764:
[----:B------:R-:W-:Y:S05]  /*10280*/  BSYNC B1 ;  /* 0x0000000000017941 */ /* 0x000fea0003800000 */
.L_x_9762:
        /* <DEDUP_REMOVED lines=11> */
.L_x_9766:
[----:B------:R-:W-:Y:S01]  /*10340*/  IMAD.MOV.U32 R5, RZ, RZ, R6 ;  /* 0x000000ffff057224 */ /* 0x000fe200078e0006 */
[----:B------:R-:W-:Y:S01]  /*10350*/  PRMT R9, R11, 0x7610, R9 ;  /* 0x000076100b097816 */ /* 0x000fe20000000009 */
[----:B------:R-:W-:Y:S01]  /*10360*/  IMAD.MOV.U32 R29, RZ, RZ, R28 ;  /* 0x000000ffff1d7224 */ /* 0x000fe200078e001c */
[----:B------:R-:W-:-:S07]  /*10370*/  PRMT R61, R47, 0x7610, R61 ;  /* 0x000076102f3d7816 */ /* 0x000fce000000003d */
.L_x_9767:
[----:B------:R-:W-:Y:S05]  /*10380*/  BSYNC B1 ;  /* 0x0000000000017941 */ /* 0x000fea0003800000 */
.L_x_9765:
        /* <DEDUP_REMOVED lines=11> */
.L_x_9769:
[----:B------:R-:W-:Y:S01]  /*10440*/  IMAD.MOV.U32 R6, RZ, RZ, R5 ;  /* 0x000000ffff067224 */ /* 0x000fe200078e0005 */
[----:B------:R-:W-:Y:S01]  /*10450*/  PRMT R11, R9, 0x7610, R11 ;  /* 0x00007610090b7816 */ /* 0x000fe2000000000b */
[----:B------:R-:W-:Y:S01]  /*10460*/  IMAD.MOV.U32 R28, RZ, RZ, R31 ;  /* 0x000000ffff1c7224 */ /* 0x000fe200078e001f */
[----:B------:R-:W-:-:S07]  /*10470*/  PRMT R47, R49, 0x7632, R47 ;  /* 0x00007632312f7816 */ /* 0x000fce000000002f */
.L_x_9770:
[----:B------:R-:W-:Y:S05]  /*10480*/  BSYNC B1 ;  /* 0x0000000000017941 */ /* 0x000fea0003800000 */
.L_x_9768:
        /* <DEDUP_REMOVED lines=11> */
.L_x_9772:
[----:B------:R-:W-:Y:S01]  /*10540*/  IMAD.MOV.U32 R5, RZ, RZ, R6 ;  /* 0x000000ffff057224 */ /* 0x000fe200078e0006 */
[----:B------:R-:W-:Y:S01]  /*10550*/  PRMT R9, R9, 0x5410, R11 ;  /* 0x0000541009097816 */ /* 0x000fe2000000000b */
[----:B------:R-:W-:Y:S01]  /*10560*/  IMAD.MOV.U32 R31, RZ, RZ, R30 ;  /* 0x000000ffff1f7224 */ /* 0x000fe200078e001e */
[----:B------:R-:W-:-:S07]  /*10570*/  PRMT R49, R49, 0x5410, R49 ;  /* 0x0000541031317816 */ /* 0x000fce0000000031 */
.L_x_9773:
[----:B------:R-:W-:Y:S05]  /*10580*/  BSYNC B1 ;  /* 0x0000000000017941 */ /* 0x000fea0003800000 */
.L_x_9771:
        /* <DEDUP_REMOVED lines=11> */
.L_x_9775:
[----:B------:R-:W-:Y:S01]  /*10640*/  IMAD.MOV.U32 R6, RZ, RZ, R5 ;  /* 0x000000ffff067224 */ /* 0x000fe200078e0005 */
[----:B------:R-:W-:Y:S01]  /*10650*/  PRMT R11, R11, 0x7610, R9 ;  /* 0x000076100b0b7816 */ /* 0x000fe20000000009 */
[----:B------:R-:W-:Y:S01]  /*10660*/  IMAD.MOV.U32 R30, RZ, RZ, R33 ;  /* 0x000000ffff1e7224 */ /* 0x000fe200078e0021 */
[----:B------:R-:W-:-:S07]  /*10670*/  PRMT R49, R50, 0x7610, R49 ;  /* 0x0000761032317816 */ /* 0x000fce0000000031 */
.L_x_9776:
[----:B------:R-:W-:Y:S05]  /*10680*/  BSYNC B1 ;  /* 0x0000000000017941 */ /* 0x000fea0003800000 */
.L_x_9774:
        /* <DEDUP_REMOVED lines=11> */
.L_x_9778:
[----:B------:R-:W-:Y:S01]  /*10740*/  PRMT R50, R62, 0x7610, R50 ;  /* 0x000076103e327816 */ /* 0x000fe20000000032 */
[----:B------:R-:W-:Y:S01]  /*10750*/  IMAD.MOV.U32 R33, RZ, RZ, R32 ;  /* 0x000000ffff217224 */ /* 0x000fe200078e0020 */
[C---:B------:R-:W-:Y:S01]  /*10760*/  PRMT R9, R11.reuse, 0x7632, R9 ;  /* 0x000076320b097816 */ /* 0x040fe20000000009 */
[----:B------:R-:W-:Y:S01]  /*10770*/  IMAD.MOV.U32 R5, RZ, RZ, R6 ;  /* 0x000000ffff057224 */ /* 0x000fe200078e0006 */
[----:B------:R-:W-:Y:S01]  /*10780*/  PRMT R62, R11, 0x7632, R62 ;  /* 0x000076320b3e7816 */ /* 0x000fe2000000003e */
[----:B------:R-:W-:-:S07]  /*10790*/  IMAD.MOV.U32 R32, RZ, RZ, R6 ;  /* 0x000000ffff207224 */ /* 0x000fce00078e0006 */
.L_x_9779:
[----:B------:R-:W-:Y:S05]  /*107a0*/  BSYNC B1 ;  /* 0x0000000000017941 */ /* 0x000fea0003800000 */
.L_x_9777:
[----:B------:R-:W-:Y:S02]  /*107b0*/  VIADD R7, R7, 0x4 ;  /* 0x0000000407077836 */ /* 0x000fe40000000000 */
[----:B------:R-:W-:Y:S01]  /*107c0*/  VIADD R4, R4, 0x2 ;  /* 0x0000000204047836 */ /* 0x000fe20000000000 */
[----:B------:R-:W-:Y:S06]  /*107d0*/  @P1 BRA `(.L_x_9780) ;  /* 0xffffffe000081947 */ /* 0x000fec000383ffff */
[----:B------:R-:W-:Y:S01]  /*107e0*/  FADD.FTZ R42, R45, R42 ;  /* 0x0000002a2d2a7221 */ /* 0x000fe20000010000 */
[----:B------:R-:W-:Y:S01]  /*107f0*/  PRMT R62, R9, 0x7610, R62 ;  /* 0x00007610093e7816 */ /* 0x000fe2000000003e */
[----:B------:R-:W-:Y:S02]  /*10800*/  IMAD.MOV.U32 R32, RZ, RZ, R5 ;  /* 0x000000ffff207224 */ /* 0x000fe400078e0005 */
[----:B------:R-:W-:-:S07]  /*10810*/  IMAD.MOV.U32 R43, RZ, RZ, R10 ;  /* 0x000000ffff2b7224 */ /* 0x000fce00078e000a */
.L_x_9686:
[----:B------:R-:W-:Y:S05]  /*10820*/  BSYNC B0 ;  /* 0x0000000000007941 */ /* 0x000fea0003800000 */
.L_x_9685:
[----:B------:R-:W-:Y:S05]  /*10830*/  @P2 EXIT ;  /* 0x000000000000294d */ /* 0x000fea0003800000 */
[----:B------:R-:W1:Y:S01]  /*10840*/  S2R R8, SR_CTAID.X ;  /* 0x0000000000087919 */ /* 0x000e620000002500 */
[----:B0-2---:R-:W0:Y:S08]  /*10850*/  LDC R5, c[0x0][0x230] ;  /* 0x00008c00ff057b82 */ /* 0x005e300000000800 */
[----:B------:R-:W1:Y:S01]  /*10860*/  LDC.64 R44, c[0x0][0x218] ;  /* 0x00008600ff2c7b82 */ /* 0x000e620000000a00 */
[----:B------:R-:W2:Y:S01]  /*10870*/  MUFU.LG2 R42, R42 ;  /* 0x0000002a002a7308 */ /* 0x000ea20000000c00 */
[----:B------:R-:W-:-:S06]  /*10880*/  HADD2.F32 R9, -RZ, R62.H0_H0 ;  /* 0x2000003eff097230 */ /* 0x000fcc0000004100 */
        /* <DEDUP_REMOVED lines=42> */
[----:B0-----:R-:W-:-:S05]  /*10b30*/  HADD2.F32 R4, -RZ, R49.H1_H1 ;  /* 0x30000031ff047230 */ /* 0x001fca0000004100 */
        /* <DEDUP_REMOVED lines=14> */
[----:B------:R-:W-:Y:S01]  /*10c20*/  HADD2.F32 R30, -RZ, R61.H0_H0 ;  /* 0x2000003dff1e7230 */ /* 0x000fe20000004100 */
        /* <DEDUP_REMOVED lines=16> */
[----:B------:R-:W-:-:S03]  /*10d30*/  HADD2.F32 R4, -RZ, R48.H0_H0 ;  /* 0x20000030ff047230 */ /* 0x000fc60000004100 */
        /* <DEDUP_REMOVED lines=15> */
[----:B0-----:R-:W-:Y:S01]  /*10e30*/  HADD2.F32 R4, -RZ, R61.H1_H1 ;  /* 0x3000003dff047230 */ /* 0x001fe20000004100 */
        /* <DEDUP_REMOVED lines=15> */
[----:B------:R0:W-:Y:S01]  /*10f30*/  @P3 STG.E.U16 desc[UR6][R62.64+0x10], R4 ;  /* 0x000010043e003986 */ /* 0x0001e2000c101506 */
[----:B------:R-:W-:-:S03]  /*10f40*/  HADD2.F32 R7, -RZ, R58.H0_H0 ;  /* 0x2000003aff077230 */ /* 0x000fc60000004100 */
[----:B------:R-:W-:Y:S01]  /*10f50*/  @P3 STG.E desc[UR6][R64.64+0x24], R25 ;  /* 0x0000241940003986 */ /* 0x000fe2000c101906 */
[----:B0-----:R-:W-:-:S03]  /*10f60*/  HADD2.F32 R4, -RZ, R47.H1_H1 ;  /* 0x3000002fff047230 */ /* 0x001fc60000004100 */
[----:B------:R0:W-:Y:S02]  /*10f70*/  @P3 STG.E.U16 desc[UR6][R62.64+0x12], R11 ;  /* 0x0000120b3e003986 */ /* 0x0001e4000c101506 */
[----:B------:R-:W-:-:S04]  /*10f80*/  @P6 FADD.FTZ R4, R4, -R43 ;  /* 0x8000002b04046221 */ /* 0x000fc80000010000 */
[----:B------:R-:W-:Y:S01]  /*10f90*/  @P6 FFMA.FTZ R4, R42, -0.69314718246459960938, R4 ;  /* 0xbf3172182a046823 */ /* 0x000fe20000010004 */
[----:B0-----:R-:W-:-:S03]  /*10fa0*/  HADD2.F32 R11, -RZ, R60.H1_H1 ;  /* 0x3000003cff0b7230 */ /* 0x001fc60000004100 */
[----:B---3--:R-:W-:Y:S01]  /*10fb0*/  @P6 FADD.FTZ R4, R8, R4 ;  /* 0x0000000408046221 */ /* 0x008fe20000010000 */
[----:B------:R-:W-:Y:S01]  /*10fc0*/  @P6 FADD.FTZ R6, R28, R6 ;  /* 0x000000061c066221 */ /* 0x000fe20000010000 */
[--C-:B------:R-:W-:Y:S01]  /*10fd0*/  @P5 FADD.FTZ R25, R7, -R43.reuse ;  /* 0x8000002b07195221 */ /* 0x100fe20000010000 */
[----:B------:R-:W3:Y:S01]  /*10fe0*/  @P4 LDG.E.CONSTANT R8, desc[UR6][R44.64] ;  /* 0x000000062c084981 */ /* 0x000ee2000c1e9900 */
[----:B------:R-:W-:Y:S01]  /*10ff0*/  @P5 FADD.FTZ R11, R11, -R43 ;  /* 0x8000002b0b0b5221 */ /* 0x000fe20000010000 */
[----:B------:R-:W-:Y:S01]  /*11000*/  @P6 F2FP.F16.F32.PACK_AB R4, RZ, R4 ;  /* 0x00000004ff04623e */ /* 0x000fe200000000ff */
[C---:B------:R-:W-:Y:S01]  /*11010*/  @P5 FFMA.FTZ R25, R42.reuse, -0.69314718246459960938, R25 ;  /* 0xbf3172182a195823 */ /* 0x040fe20000010019 */
[----:B------:R-:W-:Y:S01]  /*11020*/  @P6 F2FP.F16.F32.PACK_AB R6, RZ, R6 ;  /* 0x00000006ff06623e */ /* 0x000fe200000000ff */
[----:B------:R-:W-:Y:S01]  /*11030*/  @P5 FFMA.FTZ R11, R42, -0.69314718246459960938, R11 ;  /* 0xbf3172182a0b5823 */ /* 0x000fe2000001000b */
[----:B------:R-:W4:Y:S01]  /*11040*/  @P0 LDG.E.CONSTANT R7, desc[UR6][R44.64] ;  /* 0x000000062c070981 */ /* 0x000f22000c1e9900 */
[----:B------:R-:W-:-:S02]  /*11050*/  @P5 FADD.FTZ R25, R31, R25 ;  /* 0x000000191f195221 */ /* 0x000fc40000010000 */
[----:B-----5:R-:W-:Y:S01]  /*11060*/  @P5 FADD.FTZ R11, R30, R11 ;  /* 0x0000000b1e0b5221 */ /* 0x020fe20000010000 */
[----:B------:R0:W-:Y:S01]  /*11070*/  @P6 STG.E desc[UR6][R64.64+0x28], R22 ;  /* 0x0000281640006986 */ /* 0x0001e2000c101906 */
[----:B------:R-:W-:Y:S02]  /*11080*/  PRMT R31, R4, 0x7610, R31 ;  /* 0x00007610041f7816 */ /* 0x000fe4000000001f */
[----:B------:R-:W-:Y:S01]  /*11090*/  ISETP.GE.AND P3, PT, R5, 0xc, PT ;  /* 0x0000000c0500780c */ /* 0x000fe20003f66270 */
[----:B------:R1:W-:Y:S01]  /*110a0*/  @P6 STG.E.U16 desc[UR6][R62.64+0x14], R6 ;  /* 0x000014063e006986 */ /* 0x0003e2000c101506 */
[----:B------:R-:W-:-:S03]  /*110b0*/  @P5 F2FP.F16.F32.PACK_AB R11, RZ, R11 ;  /* 0x0000000bff0b523e */ /* 0x000fc600000000ff */
[----:B------:R-:W5:Y:S01]  /*110c0*/  @P4 LDG.E.CONSTANT R4, desc[UR6][R44.64] ;  /* 0x000000062c044981 */ /* 0x000f62000c1e9900 */
[----:B0-----:R-:W-:Y:S02]  /*110d0*/  HADD2.F32 R22, -RZ, R60.H0_H0 ;  /* 0x2000003cff167230 */ /* 0x001fe40000004100 */
[----:B-1----:R-:W-:Y:S01]  /*110e0*/  HADD2.F32 R6, -RZ, R59.H1_H1 ;  /* 0x3000003bff067230 */ /* 0x002fe20000004100 */
[----:B------:R0:W-:Y:S01]  /*110f0*/  @P6 STG.E desc[UR6][R64.64+0x2c], R23 ;  /* 0x00002c1740006986 */ /* 0x0001e2000c101906 */
[----:B------:R-:W-:Y:S01]  /*11100*/  PRMT R27, R11, 0x7610, R27 ;  /* 0x000076100b1b7816 */ /* 0x000fe2000000001b */
[--C-:B------:R-:W-:Y:S02]  /*11110*/  @P2 FADD.FTZ R11, R22, -R43.reuse ;  /* 0x8000002b160b2221 */ /* 0x100fe40000010000 */
[----:B------:R-:W-:Y:S01]  /*11120*/  @P6 STG.E.U16 desc[UR6][R62.64+0x16], R31 ;  /* 0x0000161f3e006986 */ /* 0x000fe2000c101506 */
[----:B------:R-:W-:Y:S01]  /*11130*/  ISETP.GE.AND P6, PT, R5, 0xd, PT ;  /* 0x0000000d0500780c */ /* 0x000fe20003fc6270 */
[----:B0-----:R-:W-:Y:S01]  /*11140*/  @P2 FADD.FTZ R23, R6, -R43 ;  /* 0x8000002b06172221 */ /* 0x001fe20000010000 */
[----:B------:R-:W-:Y:S01]  /*11150*/  @P5 F2FP.F16.F32.PACK_AB R25, RZ, R25 ;  /* 0x00000019ff19523e */ /* 0x000fe200000000ff */
[----:B------:R-:W5:Y:S02]  /*11160*/  @P3 LDG.E.CONSTANT R6, desc[UR6][R44.64] ;  /* 0x000000062c063981 */ /* 0x000f64000c1e9900 */
[C---:B------:R-:W-:Y:S01]  /*11170*/  @P2 FFMA.FTZ R22, R42.reuse, -0.69314718246459960938, R23 ;  /* 0xbf3172182a162823 */ /* 0x040fe20000010017 */
[----:B------:R-:W-:Y:S01]  /*11180*/  @P2 FFMA.FTZ R23, R42, -0.69314718246459960938, R11 ;  /* 0xbf3172182a172823 */ /* 0x000fe2000001000b */
[----:B------:R-:W-:Y:S01]  /*11190*/  HADD2.F32 R28, -RZ, R56.H1_H1 ;  /* 0x30000038ff1c7230 */ /* 0x000fe20000004100 */
[----:B------:R-:W-:Y:S02]  /*111a0*/  @P5 STG.E desc[UR6][R64.64+0x30], R20 ;  /* 0x0000301440005986 */ /* 0x000fe4000c101906 */
[----:B------:R-:W-:Y:S01]  /*111b0*/  @P2 FADD.FTZ R23, R26, R23 ;  /* 0x000000171a172221 */ /* 0x000fe20000010000 */
[----:B------:R-:W-:Y:S01]  /*111c0*/  HADD2.F32 R26, -RZ, R58.H1_H1 ;  /* 0x3000003aff1a7230 */ /* 0x000fe20000004100 */
[----:B------:R0:W-:Y:S04]  /*111d0*/  @P5 STG.E.U16 desc[UR6][R62.64+0x18], R25 ;  /* 0x000018193e005986 */ /* 0x0001e8000c101506 */
[----:B------:R-:W-:Y:S04]  /*111e0*/  @P5 STG.E desc[UR6][R64.64+0x34], R21 ;  /* 0x0000341540005986 */ /* 0x000fe8000c101906 */
[----:B------:R1:W-:Y:S01]  /*111f0*/  @P5 STG.E.U16 desc[UR6][R62.64+0x1a], R27 ;  /* 0x00001a1b3e005986 */ /* 0x0003e2000c101506 */
[----:B0-----:R-:W-:-:S03]  /*11200*/  @P1 FADD.FTZ R25, R28, -R43 ;  /* 0x8000002b1c191221 */ /* 0x001fc60000010000 */
[----:B------:R-:W5:Y:S01]  /*11210*/  @P3 LDG.E.CONSTANT R11, desc[UR6][R44.64] ;  /* 0x000000062c0b3981 */ /* 0x000f62000c1e9900 */
[----:B------:R-:W-:-:S03]  /*11220*/  @P1 FFMA.FTZ R25, R42, -0.69314718246459960938, R25 ;  /* 0xbf3172182a191823 */ /* 0x000fc60000010019 */
[----:B------:R-:W5:Y:S01]  /*11230*/  @P6 LDG.E.CONSTANT R20, desc[UR6][R44.64] ;  /* 0x000000062c146981 */ /* 0x000f62000c1e9900 */
[----:B-1----:R-:W-:Y:S01]  /*11240*/  @P1 FADD.FTZ R27, R26, -R43 ;  /* 0x8000002b1a1b1221 */ /* 0x002fe20000010000 */
[----:B------:R-:W-:Y:S01]  /*11250*/  @P2 FADD.FTZ R22, R29, R22 ;  /* 0x000000161d162221 */ /* 0x000fe20000010000 */
[----:B--2---:R-:W-:Y:S01]  /*11260*/  @P1 FADD.FTZ R10, R10, R25 ;  /* 0x000000190a0a1221 */ /* 0x004fe20000010000 */
[----:B------:R-:W2:Y:S01]  /*11270*/  @P6 LDG.E.CONSTANT R21, desc[UR6][R44.64] ;  /* 0x000000062c156981 */ /* 0x000ea2000c1e9900 */
[----:B------:R-:W-:Y:S01]  /*11280*/  @P1 FFMA.FTZ R26, R42, -0.69314718246459960938, R27 ;  /* 0xbf3172182a1a1823 */ /* 0x000fe2000001001b */
[----:B------:R-:W-:-:S03]  /*11290*/  ISETP.GE.AND P5, PT, R5, 0xe, PT ;  /* 0x0000000e0500780c */ /* 0x000fc60003fa6270 */
[----:B------:R-:W-:Y:S01]  /*112a0*/  @P1 FADD.FTZ R9, R9, R26 ;  /* 0x0000001a09091221 */ /* 0x000fe20000010000 */
[----:B------:R-:W-:Y:S02]  /*112b0*/  @P2 F2FP.F16.F32.PACK_AB R22, RZ, R22 ;  /* 0x00000016ff16223e */ /* 0x000fe400000000ff */
[----:B------:R-:W-:Y:S02]  /*112c0*/  @P1 F2FP.F16.F32.PACK_AB R10, RZ, R10 ;  /* 0x0000000aff0a123e */ /* 0x000fe400000000ff */
[----:B------:R-:W-:Y:S02]  /*112d0*/  @P2 F2FP.F16.F32.PACK_AB R23, RZ, R23 ;  /* 0x00000017ff17223e */ /* 0x000fe400000000ff */
        /* <DEDUP_REMOVED lines=9> */
[----:B------:R-:W-:Y:S04]  /*11370*/  @P1 STG.E.U16 desc[UR6][R62.64+0x20], R31 ;  /* 0x0000201f3e001986 */ /* 0x000fe8000c101506 */
[----:B------:R-:W-:Y:S04]  /*11380*/  @P1 STG.E desc[UR6][R64.64+0x44], R17 ;  /* 0x0000441140001986 */ /* 0x000fe8000c101906 */
[----:B------:R-:W2:Y:S04]  /*11390*/  @P5 LDG.E.CONSTANT R9, desc[UR6][R44.64] ;  /* 0x000000062c095981 */ /* 0x000ea8000c1e9900 */
[----:B------:R1:W-:Y:S01]  /*113a0*/  @P1 STG.E.U16 desc[UR6][R62.64+0x22], R25 ;  /* 0x000022193e001986 */ /* 0x0003e2000c101506 */
        /* <DEDUP_REMOVED lines=10> */
[----:B------:R-:W-:Y:S02]  /*11450*/  HADD2.F32 R22, -RZ, R56.H0_H0 ;  /* 0x20000038ff167230 */ /* 0x000fe40000004100 */
        /* <DEDUP_REMOVED lines=9> */
[----:B------:R-:W-:Y:S04]  /*114f0*/  @P0 STG.E.U16 desc[UR6][R62.64+0x24], R23 ;  /* 0x000024173e000986 */ /* 0x000fe8000c101506 */
        /* <DEDUP_REMOVED lines=14> */
[----:B------:R-:W-:Y:S01]  /*115e0*/  PRMT R17, R4, 0x7610, R17 ;  /* 0x0000761004117816 */ /* 0x000fe20000000011 */
[----:B------:R-:W-:Y:S02]  /*115f0*/  HADD2.F32 R4, -RZ, R53.H0_H0 ;  /* 0x20000035ff047230 */ /* 0x000fe40000004100 */
[----:B-1----:R-:W-:Y:S01]  /*11600*/  @P3 FADD.FTZ R15, R8, -R43 ;  /* 0x8000002b080f3221 */ /* 0x002fe20000010000 */
[----:B------:R-:W-:Y:S01]  /*11610*/  @P0 STG.E.U16 desc[UR6][R62.64+0x26], R31 ;  /* 0x0000261f3e000986 */ /* 0x000fe2000c101506 */
[----:B------:R-:W-:Y:S01]  /*11620*/  @P3 FADD.FTZ R6, R6, R7 ;  /* 0x0000000706063221 */ /* 0x000fe20000010000 */
[----:B------:R-:W-:Y:S01]  /*11630*/  @P6 FADD.FTZ R7, R4, -R43 ;  /* 0x8000002b04076221 */ /* 0x000fe20000010000 */
[C---:B------:R-:W-:Y:S01]  /*11640*/  @P3 FFMA.FTZ R4, R42.reuse, -0.69314718246459960938, R15 ;  /* 0xbf3172182a043823 */ /* 0x040fe2000001000f */
[----:B------:R-:W-:Y:S02]  /*11650*/  @P4 STG.E desc[UR6][R64.64+0x50], R12 ;  /* 0x0000500c40004986 */ /* 0x000fe4000c101906 */
[----:B------:R-:W-:-:S02]  /*11660*/  @P6 FFMA.FTZ R7, R42, -0.69314718246459960938, R7 ;  /* 0xbf3172182a076823 */ /* 0x000fc40000010007 */
[----:B------:R-:W-:Y:S04]  /*11670*/  @P4 STG.E.U16 desc[UR6][R62.64+0x28], R16 ;  /* 0x000028103e004986 */ /* 0x000fe8000c101506 */
[----:B------:R0:W-:Y:S01]  /*11680*/  @P4 STG.E desc[UR6][R64.64+0x54], R13 ;  /* 0x0000540d40004986 */ /* 0x0001e2000c101906 */
[----:B------:R-:W-:Y:S01]  /*11690*/  @P3 FADD.FTZ R4, R11, R4 ;  /* 0x000000040b043221 */ /* 0x000fe20000010000 */
[----:B0-----:R-:W-:Y:S01]  /*116a0*/  @P6 FADD.FTZ R13, R14, -R43 ;  /* 0x8000002b0e0d6221 */ /* 0x001fe20000010000 */
[----:B------:R-:W-:-:S03]  /*116b0*/  @P6 FADD.FTZ R7, R20, R7 ;  /* 0x0000000714076221 */ /* 0x000fc60000010000 */
[----:B------:R-:W-:Y:S01]  /*116c0*/  @P3 F2FP.F16.F32.PACK_AB R4, RZ, R4 ;  /* 0x00000004ff04323e */ /* 0x000fe200000000ff */
[----:B------:R-:W-:-:S03]  /*116d0*/  @P6 FFMA.FTZ R8, R42, -0.69314718246459960938, R13 ;  /* 0xbf3172182a086823 */ /* 0x000fc6000001000d */
[----:B------:R-:W-:Y:S01]  /*116e0*/  PRMT R31, R4, 0x7610, R31 ;  /* 0x00007610041f7816 */ /* 0x000fe2000000001f */
[--C-:B------:R-:W-:Y:S01]  /*116f0*/  HADD2.F32 R4, -RZ, R54.reuse.H0_H0 ;  /* 0x20000036ff047230 */ /* 0x100fe20000004100 */
[----:B------:R-:W-:Y:S01]  /*11700*/  @P6 F2FP.F16.F32.PACK_AB R7, RZ, R7 ;  /* 0x00000007ff07623e */ /* 0x000fe200000000ff */
[----:B--2---:R-:W-:Y:S01]  /*11710*/  @P6 FADD.FTZ R8, R21, R8 ;  /* 0x0000000815086221 */ /* 0x004fe20000010000 */
[----:B------:R-:W-:Y:S02]  /*11720*/  @P3 F2FP.F16.F32.PACK_AB R6, RZ, R6 ;  /* 0x00000006ff06323e */ /* 0x000fe400000000ff */
[----:B------:R-:W-:Y:S01]  /*11730*/  PRMT R11, R7, 0x7610, R11 ;  /* 0x00007610070b7816 */ /* 0x000fe2000000000b */
[----:B------:R-:W-:Y:S01]  /*11740*/  @P5 FADD.FTZ R7, R4, -R43 ;  /* 0x8000002b04075221 */ /* 0x000fe20000010000 */
[----:B------:R-:W-:Y:S01]  /*11750*/  @P4 STG.E.U16 desc[UR6][R62.64+0x2a], R17 ;  /* 0x00002a113e004986 */ /* 0x000fe2000c101506 */
[----:B------:R-:W-:Y:S01]  /*11760*/  HADD2.F32 R4, -RZ, R54.H1_H1 ;  /* 0x30000036ff047230 */ /* 0x000fe20000004100 */
[----:B------:R-:W-:-:S02]  /*11770*/  @P6 F2FP.F16.F32.PACK_AB R8, RZ, R8 ;  /* 0x00000008ff08623e */ /* 0x000fc400000000ff */
[----:B------:R0:W-:Y:S04]  /*11780*/  @P3 STG.E desc[UR6][R64.64+0x58], R2 ;  /* 0x0000580240003986 */ /* 0x0001e8000c101906 */
[----:B------:R1:W-:Y:S01]  /*11790*/  @P3 STG.E.U16 desc[UR6][R62.64+0x2c], R6 ;  /* 0x00002c063e003986 */ /* 0x0003e2000c101506 */
[----:B------:R-:W-:Y:S01]  /*117a0*/  PRMT R12, R8, 0x7610, R12 ;  /* 0x00007610080c7816 */ /* 0x000fe2000000000c */
[----:B------:R-:W-:Y:S02]  /*117b0*/  HADD2.F32 R8, -RZ, R52.H0_H0 ;  /* 0x20000034ff087230 */ /* 0x000fe40000004100 */
[----:B------:R2:W-:Y:S01]  /*117c0*/  @P3 STG.E desc[UR6][R64.64+0x5c], R3 ;  /* 0x00005c0340003986 */ /* 0x0005e2000c101906 */
[----:B0-----:R-:W-:Y:S01]  /*117d0*/  @P5 FFMA.FTZ R2, R42, -0.69314718246459960938, R7 ;  /* 0xbf3172182a025823 */ /* 0x001fe20000010007 */
[----:B-1----:R-:W-:-:S02]  /*117e0*/  HADD2.F32 R6, -RZ, R0.H0_H0 ;  /* 0x20000000ff067230 */ /* 0x002fc40000004100 */
[----:B------:R-:W-:Y:S02]  /*117f0*/  HADD2.F32 R0, -RZ, R0.H1_H1 ;  /* 0x30000000ff007230 */ /* 0x000fe40000004100 */
[--C-:B--2---:R-:W-:Y:S01]  /*11800*/  @P5 FADD.FTZ R3, R4, -R43.reuse ;  /* 0x8000002b04035221 */ /* 0x104fe20000010000 */
[--C-:B------:R-:W-:Y:S01]  /*11810*/  @P2 FADD.FTZ R7, R6, -R43.reuse ;  /* 0x8000002b06072221 */ /* 0x100fe20000010000 */
[----:B------:R0:W-:Y:S01]  /*11820*/  @P3 STG.E.U16 desc[UR6][R62.64+0x2e], R31 ;  /* 0x00002e1f3e003986 */ /* 0x0001e2000c101506 */
[----:B------:R-:W-:Y:S01]  /*11830*/  @P5 FADD.FTZ R2, R9, R2 ;  /* 0x0000000209025221 */ /* 0x000fe20000010000 */
[----:B------:R-:W-:Y:S01]  /*11840*/  @P2 FADD.FTZ R9, R0, -R43 ;  /* 0x8000002b00092221 */ /* 0x000fe20000010000 */
[C---:B------:R-:W-:Y:S01]  /*11850*/  @P5 FFMA.FTZ R0, R42.reuse, -0.69314718246459960938, R3 ;  /* 0xbf3172182a005823 */ /* 0x040fe20000010003 */
[----:B------:R-:W-:Y:S01]  /*11860*/  @P2 FFMA.FTZ R7, R42, -0.69314718246459960938, R7 ;  /* 0xbf3172182a072823 */ /* 0x000fe20000010007 */
[----:B------:R-:W-:Y:S01]  /*11870*/  @P1 FADD.FTZ R3, R8, -R43 ;  /* 0x8000002b08031221 */ /* 0x000fe20000010000 */
[----:B------:R-:W-:Y:S01]  /*11880*/  @P5 F2FP.F16.F32.PACK_AB R2, RZ, R2 ;  /* 0x00000002ff02523e */ /* 0x000fe200000000ff */
[----:B------:R-:W-:Y:S01]  /*11890*/  @P2 FFMA.FTZ R9, R42, -0.69314718246459960938, R9 ;  /* 0xbf3172182a092823 */ /* 0x000fe20000010009 */
[----:B------:R-:W-:-:S02]  /*118a0*/  @P5 FADD.FTZ R0, R19, R0 ;  /* 0x0000000013005221 */ /* 0x000fc40000010000 */
[----:B0-----:R-:W-:Y:S01]  /*118b0*/  PRMT R31, R2, 0x7610, R31 ;  /* 0x00007610021f7816 */ /* 0x001fe2000000001f */
[----:B------:R-:W-:Y:S01]  /*118c0*/  @P1 FFMA.FTZ R2, R42, -0.69314718246459960938, R3 ;  /* 0xbf3172182a021823 */ /* 0x000fe20000010003 */
[----:B------:R0:W-:Y:S01]  /*118d0*/  @P6 STG.E desc[UR6][R64.64+0x60], R34 ;  /* 0x0000602240006986 */ /* 0x0001e2000c101906 */
[----:B------:R-:W-:Y:S01]  /*118e0*/  @P2 FADD.FTZ R7, R18, R7 ;  /* 0x0000000712072221 */ /* 0x000fe20000010000 */
[----:B------:R-:W-:Y:S02]  /*118f0*/  @P5 F2FP.F16.F32.PACK_AB R0, RZ, R0 ;  /* 0x00000000ff00523e */ /* 0x000fe400000000ff */
[----:B------:R0:W-:Y:S01]  /*11900*/  @P6 STG.E.U16 desc[UR6][R62.64+0x30], R11 ;  /* 0x0000300b3e006986 */ /* 0x0001e2000c101506 */
[----:B------:R-:W-:Y:S01]  /*11910*/  @P2 FADD.FTZ R9, R10, R9 ;  /* 0x000000090a092221 */ /* 0x000fe20000010000 */
[----:B------:R-:W-:Y:S02]  /*11920*/  @P2 F2FP.F16.F32.PACK_AB R7, RZ, R7 ;  /* 0x00000007ff07223e */ /* 0x000fe400000000ff */
[----:B------:R0:W-:Y:S01]  /*11930*/  @P6 STG.E desc[UR6][R64.64+0x64], R35 ;  /* 0x0000642340006986 */ /* 0x0001e2000c101906 */
[----:B------:R-:W-:-:S03]  /*11940*/  @P1 FADD.FTZ R2, R5, R2 ;  /* 0x0000000205021221 */ /* 0x000fc60000010000 */
        /* <DEDUP_REMOVED lines=23> */
.L_x_9781:
        /* <DEDUP_REMOVED lines=12> */
.L_x_74336:


//--------------------- .text._ZN17fastertransformer38beam_online_softmax_topk_stage2_kernelI6__halfLi32ELi32EEEvPKfS3_PiPT_ii --------------------------
	.section	.text._ZN17fastertransformer38beam_online_softmax_topk_stage2_kernelI6__halfLi32ELi32EEEvPKfS3_PiPT_ii,"ax",@progbits
	.align	128
        .global         _ZN17fastertransformer38beam_online_softmax_topk_stage2_kernelI6__halfLi32ELi32EEEvPKfS3_PiPT_ii
        .type           _ZN17fastertransformer38beam_online_softmax_topk_stage2_kernelI6__halfLi32ELi32EEEvPKfS3_PiPT_ii,@function
        .size           _ZN17fastertransformer38beam_online_softmax_topk_stage2_kernelI6__halfLi32ELi32EEEvPKfS3_PiPT_ii,(.L_x_74337 - _ZN17fastertransformer38beam_online_softmax_topk_stage2_kernelI6__halfLi32ELi32EEEvPKfS3_PiPT_ii)
        .other          _ZN17fastertransformer38beam_online_softmax_topk_stage2_kernelI6__halfLi32ELi32EEEvPKfS3_PiPT_ii,@"STO_CUDA_ENTRY STV_DEFAULT"
_ZN17fastertransformer38beam_online_softmax_topk_stage2_kernelI6__halfLi32ELi32EEEvPKfS3_PiPT_ii:
.text._ZN17fastertransformer38beam_online_softmax_topk_stage2_kernelI6__halfLi32ELi32EEEvPKfS3_PiPT_ii:
[----:B------:R-:W0:Y:S01]  /*0000*/  LDC R1, c[0x0][0x28] ;  /* 0x00000a00ff017b82 */ /* 0x000e220000000800 */
[----:B------:R-:W-:Y:S01]  /*0010*/  IMAD.MOV.U32 R8, RZ, RZ, 0xfbff ;  /* 0x0000fbffff087424 */ /* 0x000fe200078e00ff */
[----:B------:R-:W-:Y:S01]  /*0020*/  ULDC.64 UR6, c[0x0][0x208] ;  /* 0x0000820000067ab9 */ /* 0x000fe20000000a00 */
[----:B0-----:R-:W-:Y:S01]  /*0030*/  VIADD R1, R1, 0xfffffe70 ;  /* 0xfffffe7001017836 */ /* 0x001fe20000000000 */
[----:B------:R-:W-:Y:S01]  /*0040*/  BSSY B0, `(.L_x_9782) ;  /* 0x00000e0000007945 */ /* 0x000fe20003800000 */
[----:B------:R-:W-:Y:S01]  /*0050*/  IMAD.MOV.U32 R6, RZ, RZ, -0x38802000 ;  /* 0xc77fe000ff067424 */ /* 0x000fe200078e00ff */
[C-C-:B------:R-:W-:Y:S01]  /*0060*/  PRMT R0, R8.reuse, 0x5410, R8.reuse ;  /* 0x0000541008007816 */ /* 0x140fe20000000008 */
[----:B------:R-:W-:Y:S01]  /*0070*/  IMAD.MOV.U32 R7, RZ, RZ, RZ ;  /* 0x000000ffff077224 */ /* 0x000fe200078e00ff */
[C---:B------:R-:W-:Y:S01]  /*0080*/  PRMT R5, R8.reuse, 0x5410, R8 ;  /* 0x0000541008057816 */ /* 0x040fe20000000008 */
[----:B------:R-:W-:Y:S01]  /*0090*/  IMAD.MOV.U32 R2, RZ, RZ, -0x1 ;  /* 0xffffffffff027424 */ /* 0x000fe200078e00ff */
[C---:B------:R-:W-:Y:S01]  /*00a0*/  PRMT R9, R8.reuse, 0x7610, R9 ;  /* 0x0000761008097816 */ /* 0x040fe20000000009 */
[----:B------:R0:W-:Y:S01]  /*00b0*/  STL [R1+0x150], R0 ;  /* 0x0001500001007387 */ /* 0x0001e20000100800 */
[C---:B------:R-:W-:Y:S01]  /*00c0*/  PRMT R10, R8.reuse, 0x7610, R10 ;  /* 0x00007610080a7816 */ /* 0x040fe2000000000a */
[----:B------:R-:W-:Y:S01]  /*00d0*/  IMAD.MOV.U32 R3, RZ, RZ, -0x1 ;  /* 0xffffffffff037424 */ /* 0x000fe200078e00ff */
[C---:B------:R-:W-:Y:S01]  /*00e0*/  PRMT R11, R8.reuse, 0x7610, R11 ;  /* 0x00007610080b7816 */ /* 0x040fe2000000000b */
[----:B------:R1:W-:Y:S01]  /*00f0*/  STL [R1+0x15c], R5 ;  /* 0x00015c0501007387 */ /* 0x0003e20000100800 */
[C---:B------:R-:W-:Y:S01]  /*0100*/  PRMT R12, R8.reuse, 0x7610, R12 ;  /* 0x00007610080c7816 */ /* 0x040fe2000000000c */
[----:B------:R-:W-:Y:S01]  /*0110*/  IMAD.MOV.U32 R4, RZ, RZ, -0x1 ;  /* 0xffffffffff047424 */ /* 0x000fe200078e00ff */
[C---:B------:R-:W-:Y:S01]  /*0120*/  PRMT R13, R8.reuse, 0x7610, R13 ;  /* 0x00007610080d7816 */ /* 0x040fe2000000000d */
[----:B------:R2:W-:Y:S01]  /*0130*/  STL.64 [R1+0xc8], R6 ;  /* 0x0000c80601007387 */ /* 0x0005e20000100a00 */
[----:B0-----:R-:W-:-:S03]  /*0140*/  PRMT R0, R8, 0x7610, R0 ;  /* 0x0000761008007816 */ /* 0x001fc60000000000 */
[----:B------:R0:W-:Y:S01]  /*0150*/  STL.U16 [R1+0x166], R9 ;  /* 0x0001660901007387 */ /* 0x0001e20000100400 */
[----:B-1----:R-:W1:Y:S03]  /*0160*/  LDC R5, c[0x0][0x234] ;  /* 0x00008d00ff057b82 */ /* 0x002e660000000800 */
[----:B------:R3:W-:Y:S01]  /*0170*/  STL.U16 [R1+0x168], R0 ;  /* 0x0001680001007387 */ /* 0x0007e20000100400 */
[----:B--2---:R-:W-:-:S03]  /*0180*/  PRMT R6, R8, 0x5410, R8 ;  /* 0x0000541008067816 */ /* 0x004fc60000000008 */
[----:B------:R2:W-:Y:S01]  /*0190*/  STL.U16 [R1+0x16e], R10 ;  /* 0x00016e0a01007387 */ /* 0x0005e20000100400 */
[C---:B------:R-:W-:Y:S02]  /*01a0*/  PRMT R7, R8.reuse, 0x7610, R7 ;  /* 0x0000761008077816 */ /* 0x040fe40000000007 */
[C---:B0-----:R-:W-:Y:S01]  /*01b0*/  PRMT R9, R8.reuse, 0x7610, R9 ;  /* 0x0000761008097816 */ /* 0x041fe20000000009 */
[----:B------:R0:W-:Y:S01]  /*01c0*/  STL [R1+0x160], R6 ;  /* 0x0001600601007387 */ /* 0x0001e20000100800 */
[----:B---3--:R-:W3:Y:S01]  /*01d0*/  S2R R0, SR_TID.X ;  /* 0x0000000000007919 */ /* 0x008ee20000002100 */
[C---:B--2---:R-:W-:Y:S02]  /*01e0*/  PRMT R10, R8.reuse, 0x7610, R10 ;  /* 0x00007610080a7816 */ /* 0x044fe4000000000a */
[----:B------:R2:W-:Y:S01]  /*01f0*/  STL.U16 [R1+0x164], R7 ;  /* 0x0001640701007387 */ /* 0x0005e20000100400 */
[----:B0-----:R-:W-:-:S03]  /*0200*/  PRMT R6, R8, 0x7610, R6 ;  /* 0x0000761008067816 */ /* 0x001fc60000000006 */
[----:B------:R0:W-:Y:S04]  /*0210*/  STL.U16 [R1+0x170], R11 ;  /* 0x0001700b01007387 */ /* 0x0001e80000100400 */
[----:B------:R4:W-:Y:S01]  /*0220*/  STL.U16 [R1+0x174], R6 ;  /* 0x0001740601007387 */ /* 0x0009e20000100400 */
[----:B--2---:R-:W-:-:S03]  /*0230*/  PRMT R7, R8, 0x7610, R7 ;  /* 0x0000761008077816 */ /* 0x004fc60000000007 */
[----:B------:R2:W-:Y:S01]  /*0240*/  STL.U16 [R1+0x178], R9 ;  /* 0x0001780901007387 */ /* 0x0005e20000100400 */
[----:B0-----:R-:W-:-:S03]  /*0250*/  PRMT R11, R8, 0x7610, R11 ;  /* 0x00007610080b7816 */ /* 0x001fc6000000000b */
[----:B------:R0:W-:Y:S01]  /*0260*/  STL.U16 [R1+0x17a], R12 ;  /* 0x00017a0c01007387 */ /* 0x0001e20000100400 */
[----:B----4-:R-:W-:-:S03]  /*0270*/  PRMT R6, R8, 0x7610, R6 ;  /* 0x0000761008067816 */ /* 0x010fc60000000006 */
[----:B------:R1:W-:Y:S01]  /*0280*/  STL.U16 [R1+0x176], R7 ;  /* 0x0001760701007387 */ /* 0x0003e20000100400 */
[----:B--2---:R-:W-:-:S03]  /*0290*/  PRMT R9, R8, 0x7610, R9 ;  /* 0x0000761008097816 */ /* 0x004fc60000000009 */
[----:B------:R-:W-:Y:S01]  /*02a0*/  STL.U16 [R1+0x180], R10 ;  /* 0x0001800a01007387 */ /* 0x000fe20000100400 */
[----:B0-----:R-:W-:-:S03]  /*02b0*/  PRMT R12, R8, 0x7610, R12 ;  /* 0x00007610080c7816 */ /* 0x001fc6000000000c */
[----:B------:R-:W-:Y:S01]  /*02c0*/  STL.U16 [R1+0x182], R11 ;  /* 0x0001820b01007387 */ /* 0x000fe20000100400 */
[----:B-1----:R-:W-:-:S03]  /*02d0*/  IMAD R7, R5, 0x42, RZ ;  /* 0x0000004205077824 */ /* 0x002fc600078e02ff */
[----:B------:R-:W-:Y:S02]  /*02e0*/  STL.U16 [R1+0x186], R6 ;  /* 0x0001860601007387 */ /* 0x000fe40000100400 */
[----:B---3--:R-:W-:Y:S02]  /*02f0*/  ISETP.GE.AND P0, PT, R0, R7, PT ;  /* 0x000000070000720c */ /* 0x008fe40003f06270 */
[----:B------:R-:W-:Y:S04]  /*0300*/  STL.U16 [R1+0x188], R9 ;  /* 0x0001880901007387 */ /* 0x000fe80000100400 */
[----:B------:R-:W-:Y:S04]  /*0310*/  STL.U16 [R1+0x18a], R12 ;  /* 0x00018a0c01007387 */ /* 0x000fe80000100400 */
[----:B------:R-:W-:Y:S04]  /*0320*/  STL.U16 [R1+0x18c], R13 ;  /* 0x00018c0d01007387 */ /* 0x000fe80000100400 */
[----:B------:R-:W-:Y:S04]  /*0330*/  STL.U16 [R1+0x18e], R8 ;  /* 0x00018e0801007387 */ /* 0x000fe80000100400 */
[----:B------:R-:W-:Y:S04]  /*0340*/  STL.64 [R1+0xd0], R2 ;  /* 0x0000d00201007387 */ /* 0x000fe80000100a00 */
[----:B------:R-:W-:Y:S04]  /*0350*/  STL.64 [R1+0xd8], R2 ;  /* 0x0000d80201007387 */ /* 0x000fe80000100a00 */
[----:B------:R-:W-:Y:S04]  /*0360*/  STL.64 [R1+0xe0], R2 ;  /* 0x0000e00201007387 */ /* 0x000fe80000100a00 */
[----:B------:R-:W-:Y:S04]  /*0370*/  STL.64 [R1+0xe8], R2 ;  /* 0x0000e80201007387 */ /* 0x000fe80000100a00 */
[----:B------:R0:W-:Y:S04]  /*0380*/  STL.64 [R1+0xf0], R2 ;  /* 0x0000f00201007387 */ /* 0x0001e80000100a00 */
[----:B------:R-:W-:Y:S04]  /*0390*/  STL [R1+0xf8], R4 ;  /* 0x0000f80401007387 */ /* 0x000fe80000100800 */
[----:B------:R-:W-:Y:S01]  /*03a0*/  STL [R1+0xfc], R4 ;  /* 0x0000fc0401007387 */ /* 0x000fe20000100800 */
[----:B0-----:R-:W-:-:S03]  /*03b0*/  PRMT R2, R8, 0x5410, R8 ;  /* 0x0000541008027816 */ /* 0x001fc60000000008 */
[----:B------:R-:W-:Y:S01]  /*03c0*/  STL [R1+0x100], R4 ;  /* 0x0001000401007387 */ /* 0x000fe20000100800 */
[----:B------:R-:W-:-:S03]  /*03d0*/  PRMT R3, R8, 0x5410, R8 ;  /* 0x0000541008037816 */ /* 0x000fc60000000008 */
        /* <DEDUP_REMOVED lines=21> */
[----:B0-----:R-:W-:-:S05]  /*0530*/  PRMT R4, R8, 0x7610, R4 ;  /* 0x0000761008047816 */ /* 0x001fca0000000004 */
[----:B------:R0:W-:Y:S01]  /*0540*/  STL.U16 [R1+0x16c], R4 ;  /* 0x00016c0401007387 */ /* 0x0001e20000100400 */
[C---:B-1----:R-:W-:Y:S02]  /*0550*/  PRMT R2, R8.reuse, 0x7610, R2 ;  /* 0x0000761008027816 */ /* 0x042fe40000000002 */
[----:B--2---:R-:W-:-:S03]  /*0560*/  PRMT R3, R8, 0x7610, R3 ;  /* 0x0000761008037816 */ /* 0x004fc60000000003 */
[----:B------:R1:W-:Y:S04]  /*0570*/  STL.U16 [R1+0x16a], R2 ;  /* 0x00016a0201007387 */ /* 0x0003e80000100400 */
[----:B------:R2:W-:Y:S01]  /*0580*/  STL.U16 [R1+0x172], R3 ;  /* 0x0001720301007387 */ /* 0x0005e20000100400 */
[C---:B0-----:R-:W-:Y:S02]  /*0590*/  PRMT R4, R8.reuse, 0x7610, R4 ;  /* 0x0000761008047816 */ /* 0x041fe40000000004 */
[----:B-1----:R-:W-:-:S03]  /*05a0*/  PRMT R2, R8, 0x7610, R2 ;  /* 0x0000761008027816 */ /* 0x002fc60000000002 */
[----:B------:R0:W-:Y:S01]  /*05b0*/  STL.U16 [R1+0x17e], R4 ;  /* 0x00017e0401007387 */ /* 0x0001e20000100400 */
[----:B--2---:R-:W-:-:S03]  /*05c0*/  PRMT R3, R8, 0x7610, R3 ;  /* 0x0000761008037816 */ /* 0x004fc60000000003 */
[----:B------:R1:W-:Y:S04]  /*05d0*/  STL.U16 [R1+0x17c], R2 ;  /* 0x00017c0201007387 */ /* 0x0003e80000100400 */
[----:B------:R2:W-:Y:S01]  /*05e0*/  STL.U16 [R1+0x184], R3 ;  /* 0x0001840301007387 */ /* 0x0005e20000100400 */
[----:B0-----:R-:W-:Y:S02]  /*05f0*/  VIADD R4, R1, 0xc8 ;  /* 0x000000c801047836 */ /* 0x001fe40000000000 */
[----:B-1----:R-:W-:Y:S02]  /*0600*/  IMAD.MOV.U32 R2, RZ, RZ, RZ ;  /* 0x000000ffff027224 */ /* 0x002fe400078e00ff */
[----:B--2---:R-:W-:Y:S01]  /*0610*/  IMAD.MOV.U32 R3, RZ, RZ, -0x38802000 ;  /* 0xc77fe000ff037424 */ /* 0x004fe200078e00ff */
        /* <DEDUP_REMOVED lines=24> */
.L_x_9786:
        /* <DEDUP_REMOVED lines=11> */
.L_x_9785:
[----:B------:R-:W-:Y:S05]  /*0850*/  BSYNC B1 ;  /* 0x0000000000017941 */ /* 0x000fea0003800000 */
.L_x_9784:
        /* <DEDUP_REMOVED lines=19> */
.L_x_9789:
        /* <DEDUP_REMOVED lines=38> */
.L_x_9788:
[----:B------:R-:W-:Y:S05]  /*0bf0*/  BSYNC B1 ;  /* 0x0000000000017941 */ /* 0x000fea0003800000 */
.L_x_9787:
        /* <DEDUP_REMOVED lines=25> */
.L_x_9791:
[----:B------:R-:W-:Y:S05]  /*0d90*/  BSYNC B1 ;  /* 0x0000000000017941 */ /* 0x000fea0003800000 */
.L_x_9790:
        /* <DEDUP_REMOVED lines=10> */
.L_x_9783:
[----:B------:R-:W-:Y:S05]  /*0e40*/  BSYNC B0 ;  /* 0x0000000000007941 */ /* 0x000fea0003800000 */
.L_x_9782:
        /* <DEDUP_REMOVED lines=15> */
[----:B0-----:R-:W-:Y:S02]  /*0f40*/  VIADD R6, R1, 0xd0 ;  /* 0x000000d001067836 */ /* 0x001fe40000000000 */
        /* <DEDUP_REMOVED lines=11> */
.L_x_9798:
        /* <DEDUP_REMOVED lines=83> */
.L_x_9797:
        /* <DEDUP_REMOVED lines=48> */
.L_x_9799:
[----:B------:R-:W-:-:S13]  /*1830*/  ISETP.NE.OR P0, PT, R5, RZ, P0 ;  /* 0x000000ff0500720c */ /* 0x000fda0000705670 */
[----:B------:R-:W-:Y:S05]  /*1840*/  @!P0 BRA `(.L_x_9795) ;  /* 0x0000000000708947 */ /* 0x000fea0003800000 */
.L_x_9796:
[----:B------:R-:W0:Y:S01]  /*1850*/  S2UR UR5, SR_CgaCtaId ;  /* 0x00000000000579c3 */ /* 0x000e220000008800 */
[----:B------:R-:W-:Y:S02]  /*1860*/  UMOV UR4, 0x400 ;  /* 0x0000040000047882 */ /* 0x000fe40000000000 */
[----:B------:R-:W-:-:S04]  /*1870*/  UIADD3 UR4, UR4, 0x1a0, URZ ;  /* 0x000001a004047890 */ /* 0x000fc8000fffe03f */
[----:B0-----:R-:W-:-:S12]  /*1880*/  ULEA UR4, UR5, UR4, 0x18 ;  /* 0x0000000405047291 */ /* 0x001fd8000f8ec03f */
.L_x_9800:
        /* <DEDUP_REMOVED lines=24> */
.L_x_9795:
[----:B------:R-:W-:-:S13]  /*1a10*/  ISETP.NE.AND P0, PT, R2, RZ, PT ;  /* 0x000000ff0200720c */ /* 0x000fda0003f05270 */
[----:B------:R-:W-:Y:S05]  /*1a20*/  @!P0 BRA `(.L_x_9794) ;  /* 0x0000000000588947 */ /* 0x000fea0003800000 */
[----:B------:R-:W3:Y:S01]  /*1a30*/  S2UR UR5, SR_CgaCtaId ;  /* 0x00000000000579c3 */ /* 0x000ee20000008800 */
[----:B------:R-:W-:Y:S01]  /*1a40*/  UMOV UR4, 0x400 ;  /* 0x0000040000047882 */ /* 0x000fe20000000000 */
[----:B0-----:R-:W-:Y:S01]  /*1a50*/  IMAD R6, R0, 0x42, R3 ;  /* 0x0000004200067824 */ /* 0x001fe200078e0203 */
[----:B------:R-:W-:Y:S01]  /*1a60*/  UIADD3 UR4, UR4, 0x1a0, URZ ;  /* 0x000001a004047890 */ /* 0x000fe2000fffe03f */
[C-C-:B------:R-:W-:Y:S02]  /*1a70*/  IMAD R5, R3.reuse, 0x2, R4.reuse ;  /* 0x0000000203057824 */ /* 0x140fe400078e0204 */
[----:B------:R-:W-:-:S04]  /*1a80*/  IMAD R4, R3, 0x4, R4 ;  /* 0x0000000403047824 */ /* 0x000fc800078e0204 */
[----:B-12---:R-:W-:Y:S01]  /*1a90*/  VIADD R7, R4, 0x8 ;  /* 0x0000000804077836 */ /* 0x006fe20000000000 */
[----:B---3--:R-:W-:-:S06]  /*1aa0*/  ULEA UR4, UR5, UR4, 0x18 ;  /* 0x0000000405047291 */ /* 0x008fcc000f8ec03f */
[----:B------:R-:W-:Y:S01]  /*1ab0*/  LEA R3, R6, UR4, 0x2 ;  /* 0x0000000406037c11 */ /* 0x000fe2000f8e10ff */
[----:B------:R-:W-:-:S04]  /*1ac0*/  VIADD R6, R5, 0x88 ;  /* 0x0000008805067836 */ /* 0x000fc80000000000 */
[----:B------:R-:W-:-:S07]  /*1ad0*/  VIADD R3, R3, 0x80 ;  /* 0x0000008003037836 */ /* 0x000fce0000000000 */
.L_x_9801:
        /* <DEDUP_REMOVED lines=11> */
.L_x_9794:
        /* <DEDUP_REMOVED lines=9> */
.L_x_9793:
[----:B------:R-:W-:Y:S05]  /*1c20*/  BSYNC B0 ;  /* 0x0000000000007941 */ /* 0x000fea0003800000 */
.L_x_9792:
        /* <DEDUP_REMOVED lines=10> */
[----:B0-2---:R-:W2:Y:S04]  /*1cd0*/  LDL.64 R14, [R1+0xf8] ;  /* 0x0000f800010e7983 */ /* 0x005ea80000100a00 */
        /* <DEDUP_REMOVED lines=12> */
[----:B---3--:R-:W3:Y:S01]  /*1da0*/  LDL.64 R4, [R1+0xd0] ;  /* 0x0000d00001047983 */ /* 0x008ee20000100a00 */
[----:B------:R-:W-:Y:S01]  /*1db0*/  BSSY B0, `(.L_x_9802) ;  /* 0x000027d000007945 */ /* 0x000fe20003800000 */
[----:B------:R-:W-:Y:S01]  /*1dc0*/  BAR.SYNC.DEFER_BLOCKING 0x0 ;  /* 0x0000000000007b1d */ /* 0x000fe20000010000 */
[----:B----4-:R-:W-:-:S02]  /*1dd0*/  IMAD.MOV.U32 R36, RZ, RZ, R52 ;  /* 0x000000ffff247224 */ /* 0x010fc400078e0034 */
[----:B------:R-:W-:-:S04]  /*1de0*/  IMAD.MOV.U32 R37, RZ, RZ, R53 ;  /* 0x000000ffff257224 */ /* 0x000fc800078e0035 */
[----:B------:R-:W-:Y:S04]  /*1df0*/  SHFL.DOWN PT, R36, R36, 0x1, 0x1f ;  /* 0x08201f0024247f89 */ /* 0x000fe800000e0000 */
[----:B------:R-:W0:Y:S01]  /*1e00*/  SHFL.DOWN PT, R37, R37, 0x1, 0x1f ;  /* 0x08201f0025257f89 */ /* 0x000e2200000e0000 */
[----:B-----5:R-:W-:Y:S02]  /*1e10*/  IMAD.MOV.U32 R54, RZ, RZ, R38 ;  /* 0x000000ffff367224 */ /* 0x020fe400078e0026 */
[----:B------:R-:W-:Y:S02]  /*1e20*/  IMAD.MOV.U32 R55, RZ, RZ, R39 ;  /* 0x000000ffff377224 */ /* 0x000fe400078e0027 */
[----:B------:R-:W-:Y:S02]  /*1e30*/  IMAD.MOV.U32 R60, RZ, RZ, R40 ;  /* 0x000000ffff3c7224 */ /* 0x000fe400078e0028 */
[----:B------:R-:W-:Y:S01]  /*1e40*/  IMAD.MOV.U32 R61, RZ, RZ, R41 ;  /* 0x000000ffff3d7224 */ /* 0x000fe200078e0029 */
[----:B------:R-:W-:Y:S04]  /*1e50*/  SHFL.DOWN PT, R54, R54, 0x1, 0x1f ;  /* 0x08201f0036367f89 */ /* 0x000fe800000e0000 */
[----:B------:R-:W1:Y:S04]  /*1e60*/  SHFL.DOWN PT, R55, R55, 0x1, 0x1f ;  /* 0x08201f0037377f89 */ /* 0x000e6800000e0000 */
[----:B------:R-:W-:Y:S04]  /*1e70*/  SHFL.DOWN PT, R60, R60, 0x1, 0x1f ;  /* 0x08201f003c3c7f89 */ /* 0x000fe800000e0000 */
[----:B------:R-:W4:Y:S04]  /*1e80*/  SHFL.DOWN PT, R61, R61, 0x1, 0x1f ;  /* 0x08201f003d3d7f89 */ /* 0x000f2800000e0000 */
[----:B------:R-:W-:Y:S04]  /*1e90*/  SHFL.DOWN PT, R64, R32, 0x1, 0x1f ;  /* 0x08201f0020407f89 */ /* 0x000fe800000e0000 */
[----:B------:R-:W5:Y:S04]  /*1ea0*/  SHFL.DOWN PT, R65, R33, 0x1, 0x1f ;  /* 0x08201f0021417f89 */ /* 0x000f6800000e0000 */
[----:B0-----:R-:W-:Y:S04]  /*1eb0*/  STL.64 [R1+0xc0], R36 ;  /* 0x0000c02401007387 */ /* 0x001fe80000100a00 */
[----:B------:R-:W-:Y:S04]  /*1ec0*/  SHFL.DOWN PT, R36, R34, 0x1, 0x1f ;  /* 0x08201f0022247f89 */ /* 0x000fe800000e0000 */
[----:B------:R-:W0:Y:S01]  /*1ed0*/  SHFL.DOWN PT, R37, R35, 0x1, 0x1f ;  /* 0x08201f0023257f89 */ /* 0x000e2200000e0000 */
[----:B------:R-:W-:-:S02]  /*1ee0*/  IMAD.MOV.U32 R58, RZ, RZ, R42 ;  /* 0x000000ffff3a7224 */ /* 0x000fc400078e002a */
[----:B------:R-:W-:Y:S01]  /*1ef0*/  IMAD.MOV.U32 R59, RZ, RZ, R43 ;  /* 0x000000ffff3b7224 */ /* 0x000fe200078e002b */
[----:B-1----:R1:W-:Y:S01]  /*1f00*/  STL.64 [R1+0xb8], R54 ;  /* 0x0000b83601007387 */ /* 0x0023e20000100a00 */
[----:B------:R-:W-:Y:S02]  /*1f10*/  IMAD.MOV.U32 R56, RZ, RZ, R44 ;  /* 0x000000ffff387224 */ /* 0x000fe400078e002c */
[----:B------:R-:W-:Y:S01]  /*1f20*/  IMAD.MOV.U32 R57, RZ, RZ, R45 ;  /* 0x000000ffff397224 */ /* 0x000fe200078e002d */
[----:B----4-:R4:W-:Y:S01]  /*1f30*/  STL.64 [R1+0xb0], R60 ;  /* 0x0000b03c01007387 */ /* 0x0109e20000100a00 */
[----:B------:R-:W-:Y:S02]  /*1f40*/  IMAD.MOV.U32 R66, RZ, RZ, R50 ;  /* 0x000000ffff427224 */ /* 0x000fe400078e0032 */
[----:B-1----:R-:W-:Y:S02]  /*1f50*/  IMAD.MOV.U32 R54, RZ, RZ, R46 ;  /* 0x000000ffff367224 */ /* 0x002fe400078e002e */
[----:B------:R-:W-:-:S02]  /*1f60*/  IMAD.MOV.U32 R55, RZ, RZ, R47 ;  /* 0x000000ffff377224 */ /* 0x000fc400078e002f */
[----:B----4-:R-:W-:Y:S02]  /*1f70*/  IMAD.MOV.U32 R60, RZ, RZ, R48 ;  /* 0x000000ffff3c7224 */ /* 0x010fe400078e0030 */
[----:B------:R-:W-:Y:S01]  /*1f80*/  IMAD.MOV.U32 R61, RZ, RZ, R49 ;  /* 0x000000ffff3d7224 */ /* 0x000fe200078e0031 */
[----:B------:R-:W-:Y:S01]  /*1f90*/  SHFL.DOWN PT, R58, R58, 0x1, 0x1f ;  /* 0x08201f003a3a7f89 */ /* 0x000fe200000e0000 */
[----:B------:R-:W-:-:S03]  /*1fa0*/  IMAD.MOV.U32 R67, RZ, RZ, R51 ;  /* 0x000000ffff437224 */ /* 0x000fc600078e0033 */
[----:B------:R-:W1:Y:S04]  /*1fb0*/  SHFL.DOWN PT, R59, R59, 0x1, 0x1f ;  /* 0x08201f003b3b7f89 */ /* 0x000e6800000e0000 */
[----:B------:R-:W-:Y:S04]  /*1fc0*/  SHFL.DOWN PT, R56, R56, 0x1, 0x1f ;  /* 0x08201f0038387f89 */ /* 0x000fe800000e0000 */
[----:B------:R-:W4:Y:S04]  /*1fd0*/  SHFL.DOWN PT, R57, R57, 0x1, 0x1f ;  /* 0x08201f0039397f89 */ /* 0x000f2800000e0000 */
[----:B------:R-:W-:Y:S04]  /*1fe0*/  SHFL.DOWN PT, R54, R54, 0x1, 0x1f ;  /* 0x08201f0036367f89 */ /* 0x000fe800000e0000 */
[----:B------:R-:W3:Y:S04]  /*1ff0*/  SHFL.DOWN PT, R55, R55, 0x1, 0x1f ;  /* 0x08201f0037377f89 */ /* 0x000ee800000e0000 */
[----:B------:R-:W-:Y:S04]  /*2000*/  SHFL.DOWN PT, R60, R60, 0x1, 0x1f ;  /* 0x08201f003c3c7f89 */ /* 0x000fe800000e0000 */
[----:B------:R-:W3:Y:S04]  /*2010*/  SHFL.DOWN PT, R61, R61, 0x1, 0x1f ;  /* 0x08201f003d3d7f89 */ /* 0x000ee800000e0000 */
[----:B-----5:R-:W-:Y:S04]  /*2020*/  STL.64 [R1+0x78], R64 ;  /* 0x0000784001007387 */ /* 0x020fe80000100a00 */
[----:B--2---:R-:W-:Y:S04]  /*2030*/  SHFL.DOWN PT, R64, R14, 0x1, 0x1f ;  /* 0x08201f000e407f89 */ /* 0x004fe800000e0000 */
[----:B------:R-:W2:Y:S04]  /*2040*/  SHFL.DOWN PT, R65, R15, 0x1, 0x1f ;  /* 0x08201f000f417f89 */ /* 0x000ea800000e0000 */
[----:B0-----:R-:W-:Y:S04]  /*2050*/  STL.64 [R1+0x80], R36 ;  /* 0x0000802401007387 */ /* 0x001fe80000100a00 */
[----:B------:R-:W-:Y:S04]  /*2060*/  SHFL.DOWN PT, R66, R66, 0x1, 0x1f ;  /* 0x08201f0042427f89 */ /* 0x000fe800000e0000 */
[----:B------:R-:W0:Y:S04]  /*2070*/  SHFL.DOWN PT, R67, R67, 0x1, 0x1f ;  /* 0x08201f0043437f89 */ /* 0x000e2800000e0000 */
[----:B------:R-:W-:Y:S04]  /*2080*/  SHFL.DOWN PT, R36, R20, 0x1, 0x1f ;  /* 0x08201f0014247f89 */ /* 0x000fe800000e0000 */
[----:B------:R-:W5:Y:S04]  /*2090*/  SHFL.DOWN PT, R37, R21, 0x1, 0x1f ;  /* 0x08201f0015257f89 */ /* 0x000f6800000e0000 */
[----:B-1----:R-:W-:Y:S04]  /*20a0*/  STL.64 [R1+0xa8], R58 ;  /* 0x0000a83a01007387 */ /* 0x002fe80000100a00 */
[----:B----4-:R-:W-:Y:S04]  /*20b0*/  STL.64 [R1+0xa0], R56 ;  /* 0x0000a03801007387 */ /* 0x010fe80000100a00 */
[----:B---3--:R-:W-:Y:S04]  /*20c0*/  STL.64 [R1+0x98], R54 ;  /* 0x0000983601007387 */ /* 0x008fe80000100a00 */
[----:B------:R-:W-:Y:S04]  /*20d0*/  STL.64 [R1+0x90], R60 ;  /* 0x0000903c01007387 */ /* 0x000fe80000100a00 */
[----:B------:R-:W-:Y:S04]  /*20e0*/  SHFL.DOWN PT, R62, R30, 0x1, 0x1f ;  /* 0x08201f001e3e7f89 */ /* 0x000fe800000e0000 */
[----:B------:R-:W1:Y:S04]  /*20f0*/  SHFL.DOWN PT, R63, R31, 0x1, 0x1f ;  /* 0x08201f001f3f7f89 */ /* 0x000e6800000e0000 */
        /* <DEDUP_REMOVED lines=8> */
[----:B--2---:R2:W-:Y:S04]  /*2180*/  STL.64 [R1+0x30], R64 ;  /* 0x0000304001007387 */ /* 0x0045e80000100a00 */
[----:B0-----:R-:W-:Y:S04]  /*2190*/  STL.64 [R1+0x88], R66 ;  /* 0x0000884201007387 */ /* 0x001fe80000100a00 */
[----:B-----5:R-:W-:Y:S01]  /*21a0*/  STL.64 [R1+0x48], R36 ;  /* 0x0000482401007387 */ /* 0x020fe20000100a00 */
[----:B--2---:R-:W0:Y:S03]  /*21b0*/  S2R R65, SR_LANEID ;  /* 0x0000000000417919 */ /* 0x004e260000000000 */
[----:B------:R-:W-:Y:S04]  /*21c0*/  SHFL.DOWN PT, R68, R18, 0x1, 0x1f ;  /* 0x08201f0012447f89 */ /* 0x000fe800000e0000 */
[----:B------:R-:W2:Y:S04]  /*21d0*/  SHFL.DOWN PT, R69, R19, 0x1, 0x1f ;  /* 0x08201f0013457f89 */ /* 0x000ea800000e0000 */
[----:B------:R-:W-:Y:S04]  /*21e0*/  SHFL.DOWN PT, R66, R16, 0x1, 0x1f ;  /* 0x08201f0010427f89 */ /* 0x000fe800000e0000 */
[----:B------:R-:W5:Y:S04]  /*21f0*/  SHFL.DOWN PT, R67, R17, 0x1, 0x1f ;  /* 0x08201f0011437f89 */ /* 0x000f6800000e0000 */
[----:B------:R-:W-:Y:S04]  /*2200*/  SHFL.DOWN PT, R36, R3, 0x1, 0x1f ;  /* 0x08201f0003247f89 */ /* 0x000fe800000e0000 */
[----:B------:R-:W0:Y:S04]  /*2210*/  SHFL.DOWN PT, R37, R2, 0x1, 0x1f ;  /* 0x08201f0002257f89 */ /* 0x000e2800000e0000 */
[----:B-1----:R-:W-:Y:S04]  /*2220*/  STL.64 [R1+0x70], R62 ;  /* 0x0000703e01007387 */ /* 0x002fe80000100a00 */
[----:B---3--:R-:W-:Y:S04]  /*2230*/  STL.64 [R1+0x68], R54 ;  /* 0x0000683601007387 */ /* 0x008fe80000100a00 */
[----:B----4-:R-:W-:Y:S04]  /*2240*/  STL.64 [R1+0x60], R60 ;  /* 0x0000603c01007387 */ /* 0x010fe80000100a00 */
[----:B------:R-:W-:Y:S04]  /*2250*/  STL.64 [R1+0x58], R58 ;  /* 0x0000583a01007387 */ /* 0x000fe80000100a00 */
        /* <DEDUP_REMOVED lines=11> */
[----:B--2---:R-:W-:Y:S04]  /*2310*/  STL.64 [R1+0x40], R68 ;  /* 0x0000404401007387 */ /* 0x004fe80000100a00 */
[----:B-----5:R-:W-:Y:S04]  /*2320*/  STL.64 [R1+0x38], R66 ;  /* 0x0000384201007387 */ /* 0x020fe80000100a00 */
[----:B0-----:R-:W-:Y:S01]  /*2330*/  STL.64 [R1], R36 ;  /* 0x0000002401007387 */ /* 0x001fe20000100a00 */
[----:B------:R-:W-:-:S02]  /*2340*/  ISETP.GT.AND P0, PT, R65, 0x1e, PT ;  /* 0x0000001e4100780c */ /* 0x000fc40003f04270 */
[----:B------:R-:W-:Y:S01]  /*2350*/  PRMT R0, R52, 0x7610, R52 ;  /* 0x0000761034007816 */ /* 0x000fe20000000034 */
[----:B-1----:R0:W-:Y:S01]  /*2360*/  STL.64 [R1+0x28], R54 ;  /* 0x0000283601007387 */ /* 0x0021e20000100a00 */
[----:B------:R-:W-:Y:S02]  /*2370*/  PRMT R52, R53, 0x7610, R53 ;  /* 0x0000761035347816 */ /* 0x000fe40000000035 */
[----:B------:R-:W-:Y:S01]  /*2380*/  PRMT R53, R38, 0x7610, R38 ;  /* 0x0000761026357816 */ /* 0x000fe20000000026 */
[----:B---3--:R1:W-:Y:S01]  /*2390*/  STL.64 [R1+0x20], R62 ;  /* 0x0000203e01007387 */ /* 0x0083e20000100a00 */
[----:B------:R-:W-:-:S03]  /*23a0*/  PRMT R64, R51, 0x7610, R51 ;  /* 0x0000761033407816 */ /* 0x000fc60000000033 */
[----:B----4-:R2:W-:Y:S04]  /*23b0*/  STL.64 [R1+0x18], R60 ;  /* 0x0000183c01007387 */ /* 0x0105e80000100a00 */
[----:B------:R3:W-:Y:S01]  /*23c0*/  STL.64 [R1+0x10], R58 ;  /* 0x0000103a01007387 */ /* 0x0007e20000100a00 */
[----:B0-----:R-:W-:Y:S02]  /*23d0*/  PRMT R54, R39, 0x7610, R39 ;  /* 0x0000761027367816 */ /* 0x001fe40000000027 */
[----:B------:R-:W-:Y:S01]  /*23e0*/  PRMT R55, R42, 0x7610, R42 ;  /* 0x000076102a377816 */ /* 0x000fe2000000002a */
[----:B------:R0:W-:Y:S01]  /*23f0*/  STL.64 [R1+0x8], R56 ;  /* 0x0000083801007387 */ /* 0x0001e20000100a00 */
[--C-:B-1----:R-:W-:Y:S02]  /*2400*/  PRMT R62, R48, 0x7632, R50.reuse ;  /* 0x00007632303e7816 */ /* 0x102fe40000000032 */
[----:B------:R-:W-:-:S02]  /*2410*/  PRMT R63, R49, 0x5432, R50 ;  /* 0x00005432313f7816 */ /* 0x000fc40000000032 */
[----:B--2---:R-:W-:Y:S02]  /*2420*/  PRMT R60, R47, 0x7610, R47 ;  /* 0x000076102f3c7816 */ /* 0x004fe4000000002f */
[----:B------:R-:W-:Y:S02]  /*2430*/  PRMT R61, R48, 0x5410, R49 ;  /* 0x00005410303d7816 */ /* 0x000fe40000000031 */
[----:B---3--:R-:W-:Y:S02]  /*2440*/  PRMT R58, R45, 0x7610, R45 ;  /* 0x000076102d3a7816 */ /* 0x008fe4000000002d */
[----:B------:R-:W-:Y:S02]  /*2450*/  PRMT R59, R46, 0x7610, R46 ;  /* 0x000076102e3b7816 */ /* 0x000fe4000000002e */
[----:B0-----:R-:W-:Y:S02]  /*2460*/  PRMT R56, R43, 0x7610, R43 ;  /* 0x000076102b387816 */ /* 0x001fe4000000002b */
[----:B------:R-:W-:Y:S01]  /*2470*/  PRMT R57, R44, 0x7610, R44 ;  /* 0x000076102c397816 */ /* 0x000fe2000000002c */
[----:B------:R-:W-:Y:S06]  /*2480*/  @P0 BRA `(.L_x_9803) ;  /* 0x00000020003c0947 */ /* 0x000fec0003800000 */
[CC--:B------:R-:W-:Y:S01]  /*2490*/  FSETP.GT.FTZ.AND P0, PT, R3.reuse, R36.reuse, PT ;  /* 0x000000240300720b */ /* 0x0c0fe20003f14000 */
[----:B------:R-:W0:Y:S03]  /*24a0*/  LDC R42, c[0x0][0x20] ;  /* 0x00000800ff2a7b82 */ /* 0x000e260000000800 */
        /* <DEDUP_REMOVED lines=8> */
[----:B------:R-:W-:Y:S02]  /*2530*/  IMAD.MOV.U32 R42, RZ, RZ, RZ ;  /* 0x000000ffff2a7224 */ /* 0x000fe400078e00ff */
[----:B-1----:R-:W-:Y:S02]  /*2540*/  FMUL.FTZ R2, R39, R36 ;  /* 0x0000002427027220 */ /* 0x002fe40000410000 */
[----:B------:R-:W-:-:S07]  /*2550*/  IMAD.MOV.U32 R39, RZ, RZ, R3 ;  /* 0x000000ffff277224 */ /* 0x000fce00078e0003 */
.L_x_9897:
        /* <DEDUP_REMOVED lines=20> */
.L_x_9805:
[----:B------:R-:W-:Y:S01]  /*26a0*/  IMAD.MOV.U32 R36, RZ, RZ, R35 ;  /* 0x000000ffff247224 */ /* 0x000fe200078e0023 */
[----:B------:R-:W-:Y:S01]  /*26b0*/  PRMT R44, R44, 0x7610, R52 ;  /* 0x000076102c2c7816 */ /* 0x000fe20000000034 */
[----:B------:R-:W-:Y:S01]  /*26c0*/  IMAD.MOV.U32 R35, RZ, RZ, R34 ;  /* 0x000000ffff237224 */ /* 0x000fe200078e0022 */
[----:B------:R-:W-:-:S07]  /*26d0*/  PRMT R52, R52, 0x5410, R52 ;  /* 0x0000541034347816 */ /* 0x000fce0000000034 */
.L_x_9806:
[----:B------:R-:W-:Y:S05]  /*26e0*/  BSYNC B1 ;  /* 0x0000000000017941 */ /* 0x000fea0003800000 */
.L_x_9804:
        /* <DEDUP_REMOVED lines=11> */
.L_x_9808:
[----:B------:R-:W-:Y:S01]  /*27a0*/  IMAD.MOV.U32 R43, RZ, RZ, R36 ;  /* 0x000000ffff2b7224 */ /* 0x000fe200078e0024 */
[----:B------:R-:W-:Y:S01]  /*27b0*/  PRMT R45, R45, 0x7610, R44 ;  /* 0x000076102d2d7816 */ /* 0x000fe2000000002c */
[----:B------:R-:W-:Y:S01]  /*27c0*/  IMAD.MOV.U32 R34, RZ, RZ, R33 ;  /* 0x000000ffff227224 */ /* 0x000fe200078e0021 */
[----:B------:R-:W-:-:S07]  /*27d0*/  PRMT R52, R0, 0x7632, R52 ;  /* 0x0000763200347816 */ /* 0x000fce0000000034 */
.L_x_9809:
[----:B------:R-:W-:Y:S05]  /*27e0*/  BSYNC B1 ;  /* 0x0000000000017941 */ /* 0x000fea0003800000 */
.L_x_9807:
        /* <DEDUP_REMOVED lines=11> */
.L_x_9811:
[----:B------:R-:W-:Y:S01]  /*28a0*/  IMAD.MOV.U32 R36, RZ, RZ, R43 ;  /* 0x000000ffff247224 */ /* 0x000fe200078e002b */
[----:B------:R-:W-:Y:S01]  /*28b0*/  PRMT R44, R44, 0x7610, R45 ;  /* 0x000076102c2c7816 */ /* 0x000fe2000000002d */
[----:B------:R-:W-:Y:S01]  /*28c0*/  IMAD.MOV.U32 R33, RZ, RZ, R32 ;  /* 0x000000ffff217224 */ /* 0x000fe200078e0020 */
[----:B------:R-:W-:-:S07]  /*28d0*/  PRMT R0, R0, 0x5410, R0 ;  /* 0x0000541000007816 */ /* 0x000fce0000000000 */
.L_x_9812:
[----:B------:R-:W-:Y:S05]  /*28e0*/  BSYNC B1 ;  /* 0x0000000000017941 */ /* 0x000fea0003800000 */
.L_x_9810:
        /* <DEDUP_REMOVED lines=11> */
.L_x_9814:
[----:B------:R-:W-:Y:S01]  /*29a0*/  IMAD.MOV.U32 R43, RZ, RZ, R36 ;  /* 0x000000ffff2b7224 */ /* 0x000fe200078e0024 */
[----:B------:R-:W-:Y:S01]  /*29b0*/  PRMT R45, R45, 0x7610, R44 ;  /* 0x000076102d2d7816 */ /* 0x000fe2000000002c */
[----:B------:R-:W-:Y:S01]  /*29c0*/  IMAD.MOV.U32 R32, RZ, RZ, R31 ;  /* 0x000000ffff207224 */ /* 0x000fe200078e001f */
[----:B------:R-:W-:-:S07]  /*29d0*/  PRMT R0, R54, 0x7632, R0 ;  /* 0x0000763236007816 */ /* 0x000fce0000000000 */
.L_x_9815:
[----:B------:R-:W-:Y:S05]  /*29e0*/  BSYNC B1 ;  /* 0x0000000000017941 */ /* 0x000fea0003800000 */
.L_x_9813:
        /* <DEDUP_REMOVED lines=11> */
.L_x_9817:
[----:B------:R-:W-:Y:S01]  /*2aa0*/  IMAD.MOV.U32 R36, RZ, RZ, R43 ;  /* 0x000000ffff247224 */ /* 0x000fe200078e002b */
[----:B------:R-:W-:Y:S01]  /*2ab0*/  PRMT R44, R45, 0x7632, R44 ;  /* 0x000076322d2c7816 */ /* 0x000fe2000000002c */
[----:B------:R-:W-:Y:S01]  /*2ac0*/  IMAD.MOV.U32 R31, RZ, RZ, R30 ;  /* 0x000000ffff1f7224 */ /* 0x000fe200078e001e */
[----:B------:R-:W-:-:S07]  /*2ad0*/  PRMT R54, R54, 0x5410, R54 ;  /* 0x0000541036367816 */ /* 0x000fce0000000036 */
.L_x_9818:
[----:B------:R-:W-:Y:S05]  /*2ae0*/  BSYNC B1 ;  /* 0x0000000000017941 */ /* 0x000fea0003800000 */
.L_x_9816:
        /* <DEDUP_REMOVED lines=11> */
.L_x_9820:
[----:B------:R-:W-:Y:S01]  /*2ba0*/  IMAD.MOV.U32 R43, RZ, RZ, R36 ;  /* 0x000000ffff2b7224 */ /* 0x000fe200078e0024 */
[----:B------:R-:W-:Y:S01]  /*2bb0*/  PRMT R45, R44, 0x7610, R45 ;  /* 0x000076102c2d7816 */ /* 0x000fe2000000002d */
[----:B------:R-:W-:Y:S01]  /*2bc0*/  IMAD.MOV.U32 R30, RZ, RZ, R29 ;  /* 0x000000ffff1e7224 */ /* 0x000fe200078e001d */
[----:B------:R-:W-:-:S07]  /*2bd0*/  PRMT R54, R53, 0x7632, R54 ;  /* 0x0000763235367816 */ /* 0x000fce0000000036 */
.L_x_9821:
[----:B------:R-:W-:Y:S05]  /*2be0*/  BSYNC B1 ;  /* 0x0000000000017941 */ /* 0x000fea0003800000 */
.L_x_9819:
        /* <DEDUP_REMOVED lines=11> */
.L_x_9823:
[----:B------:R-:W-:Y:S01]  /*2ca0*/  IMAD.MOV.U32 R36, RZ, RZ, R43 ;  /* 0x000000ffff247224 */ /* 0x000fe200078e002b */
[----:B------:R-:W-:Y:S01]  /*2cb0*/  PRMT R44, R45, 0x7610, R44 ;  /* 0x000076102d2c7816 */ /* 0x000fe2000000002c */
[----:B------:R-:W-:Y:S01]  /*2cc0*/  IMAD.MOV.U32 R29, RZ, RZ, R28 ;  /* 0x000000ffff1d7224 */ /* 0x000fe200078e001c */
[----:B------:R-:W-:-:S07]  /*2cd0*/  PRMT R53, R53, 0x5410, R53 ;  /* 0x0000541035357816 */ /* 0x000fce0000000035 */
.L_x_9824:
[----:B------:R-:W-:Y:S05]  /*2ce0*/  BSYNC B1 ;  /* 0x0000000000017941 */ /* 0x000fea0003800000 */
.L_x_9822:
        /* <DEDUP_REMOVED lines=11> */
.L_x_9826:
[----:B------:R-:W-:Y:S01]  /*2da0*/  IMAD.MOV.U32 R43, RZ, RZ, R36 ;  /* 0x000000ffff2b7224 */ /* 0x000fe200078e0024 */
[----:B------:R-:W-:Y:S01]  /*2db0*/  PRMT R45, R44, 0x7610, R45 ;  /* 0x000076102c2d7816 */ /* 0x000fe2000000002d */
[----:B------:R-:W-:Y:S01]  /*2dc0*/  IMAD.MOV.U32 R28, RZ, RZ, R27 ;  /* 0x000000ffff1c7224 */ /* 0x000fe200078e001b */
[----:B------:R-:W-:-:S07]  /*2dd0*/  PRMT R53, R41, 0x7632, R53 ;  /* 0x0000763229357816 */ /* 0x000fce0000000035 */
.L_x_9827:
[----:B------:R-:W-:Y:S05]  /*2de0*/  BSYNC B1 ;  /* 0x0000000000017941 */ /* 0x000fea0003800000 */
.L_x_9825:
        /* <DEDUP_REMOVED lines=11> */
.L_x_9829:
[----:B------:R-:W-:Y:S01]  /*2ea0*/  IMAD.MOV.U32 R36, RZ, RZ, R43 ;  /* 0x000000ffff247224 */ /* 0x000fe200078e002b */
[----:B------:R-:W-:Y:S01]  /*2eb0*/  PRMT R44, R44, 0x5410, R45 ;  /* 0x000054102c2c7816 */ /* 0x000fe2000000002d */
[----:B------:R-:W-:Y:S01]  /*2ec0*/  IMAD.MOV.U32 R27, RZ, RZ, R26 ;  /* 0x000000ffff1b7224 */ /* 0x000fe200078e001a */
[----:B------:R-:W-:-:S07]  /*2ed0*/  PRMT R41, R41, 0x5410, R41 ;  /* 0x0000541029297816 */ /* 0x000fce0000000029 */
.L_x_9830:
[----:B------:R-:W-:Y:S05]  /*2ee0*/  BSYNC B1 ;  /* 0x0000000000017941 */ /* 0x000fea0003800000 */
.L_x_9828:
        /* <DEDUP_REMOVED lines=11> */
.L_x_9832:
[----:B------:R-:W-:Y:S01]  /*2fa0*/  IMAD.MOV.U32 R43, RZ, RZ, R36 ;  /* 0x000000ffff2b7224 */ /* 0x000fe200078e0024 */
[----:B------:R-:W-:Y:S01]  /*2fb0*/  PRMT R45, R45, 0x7610, R44 ;  /* 0x000076102d2d7816 */ /* 0x000fe2000000002c */
[----:B------:R-:W-:Y:S01]  /*2fc0*/  IMAD.MOV.U32 R26, RZ, RZ, R25 ;  /* 0x000000ffff1a7224 */ /* 0x000fe200078e0019 */
[----:B------:R-:W-:-:S07]  /*2fd0*/  PRMT R41, R40, 0x7632, R41 ;  /* 0x0000763228297816 */ /* 0x000fce0000000029 */
.L_x_9833:
[----:B------:R-:W-:Y:S05]  /*2fe0*/  BSYNC B1 ;  /* 0x0000000000017941 */ /* 0x000fea0003800000 */
.L_x_9831:
        /* <DEDUP_REMOVED lines=11> */
.L_x_9835:
[----:B------:R-:W-:Y:S01]  /*30a0*/  IMAD.MOV.U32 R36, RZ, RZ, R43 ;  /* 0x000000ffff247224 */ /* 0x000fe200078e002b */
[----:B------:R-:W-:Y:S01]  /*30b0*/  PRMT R44, R44, 0x7610, R45 ;  /* 0x000076102c2c7816 */ /* 0x000fe2000000002d */
[----:B------:R-:W-:Y:S01]  /*30c0*/  IMAD.MOV.U32 R25, RZ, RZ, R24 ;  /* 0x000000ffff197224 */ /* 0x000fe200078e0018 */
[----:B------:R-:W-:-:S07]  /*30d0*/  PRMT R40, R40, 0x5410, R40 ;  /* 0x0000541028287816 */ /* 0x000fce0000000028 */
.L_x_9836:
[----:B------:R-:W-:Y:S05]  /*30e0*/  BSYNC B1 ;  /* 0x0000000000017941 */ /* 0x000fea0003800000 */
.L_x_9834:
        /* <DEDUP_REMOVED lines=11> */
.L_x_9838:
[----:B------:R-:W-:Y:S01]  /*31a0*/  IMAD.MOV.U32 R43, RZ, RZ, R36 ;  /* 0x000000ffff2b7224 */ /* 0x000fe200078e0024 */
[----:B------:R-:W-:Y:S01]  /*31b0*/  PRMT R45, R45, 0x7610, R44 ;  /* 0x000076102d2d7816 */ /* 0x000fe2000000002c */
[----:B------:R-:W-:Y:S01]  /*31c0*/  IMAD.MOV.U32 R24, RZ, RZ, R23 ;  /* 0x000000ffff187224 */ /* 0x000fe200078e0017 */
[----:B------:R-:W-:-:S07]  /*31d0*/  PRMT R40, R56, 0x7632, R40 ;  /* 0x0000763238287816 */ /* 0x000fce0000000028 */
.L_x_9839:
[----:B------:R-:W-:Y:S05]  /*31e0*/  BSYNC B1 ;  /* 0x0000000000017941 */ /* 0x000fea0003800000 */
.L_x_9837:
        /* <DEDUP_REMOVED lines=11> */
.L_x_9841:
[----:B------:R-:W-:Y:S01]  /*32a0*/  IMAD.MOV.U32 R36, RZ, RZ, R43 ;  /* 0x000000ffff247224 */ /* 0x000fe200078e002b */
[----:B------:R-:W-:Y:S01]  /*32b0*/  PRMT R44, R45, 0x7632, R44 ;  /* 0x000076322d2c7816 */ /* 0x000fe2000000002c */
[----:B------:R-:W-:Y:S01]  /*32c0*/  IMAD.MOV.U32 R23, RZ, RZ, R22 ;  /* 0x000000ffff177224 */ /* 0x000fe200078e0016 */
[----:B------:R-:W-:-:S07]  /*32d0*/  PRMT R56, R56, 0x5410, R56 ;  /* 0x0000541038387816 */ /* 0x000fce0000000038 */
.L_x_9842:
[----:B------:R-:W-:Y:S05]  /*32e0*/  BSYNC B1 ;  /* 0x0000000000017941 */ /* 0x000fea0003800000 */
.L_x_9840:
        /* <DEDUP_REMOVED lines=11> */
.L_x_9844:
[----:B------:R-:W-:Y:S01]  /*33a0*/  IMAD.MOV.U32 R43, RZ, RZ, R36 ;  /* 0x000000ffff2b7224 */ /* 0x000fe200078e0024 */
[----:B------:R-:W-:Y:S01]  /*33b0*/  PRMT R45, R44, 0x7610, R45 ;  /* 0x000076102c2d7816 */ /* 0x000fe2000000002d */
[----:B------:R-:W-:Y:S01]  /*33c0*/  IMAD.MOV.U32 R22, RZ, RZ, R21 ;  /* 0x000000ffff167224 */ /* 0x000fe200078e0015 */
[----:B------:R-:W-:-:S07]  /*33d0*/  PRMT R56, R55, 0x7632, R56 ;  /* 0x0000763237387816 */ /* 0x000fce0000000038 */
.L_x_9845:
[----:B------:R-:W-:Y:S05]  /*33e0*/  BSYNC B1 ;  /* 0x0000000000017941 */ /* 0x000fea0003800000 */
.L_x_9843:
        /* <DEDUP_REMOVED lines=11> */
.L_x_9847:
[----:B------:R-:W-:Y:S01]  /*34a0*/  IMAD.MOV.U32 R36, RZ, RZ, R43 ;  /* 0x000000ffff247224 */ /* 0x000fe200078e002b */
[----:B------:R-:W-:Y:S01]  /*34b0*/  PRMT R44, R44, 0x5410, R45 ;  /* 0x000054102c2c7816 */ /* 0x000fe2000000002d */
[----:B------:R-:W-:Y:S01]  /*34c0*/  IMAD.MOV.U32 R21, RZ, RZ, R20 ;  /* 0x000000ffff157224 */ /* 0x000fe200078e0014 */
[----:B------:R-:W-:-:S07]  /*34d0*/  PRMT R55, R55, 0x5410, R55 ;  /* 0x0000541037377816 */ /* 0x000fce0000000037 */
.L_x_9848:
[----:B------:R-:W-:Y:S05]  /*34e0*/  BSYNC B1 ;  /* 0x0000000000017941 */ /* 0x000fea0003800000 */
.L_x_9846:
        /* <DEDUP_REMOVED lines=11> */
.L_x_9850:
[----:B------:R-:W-:Y:S01]  /*35a0*/  IMAD.MOV.U32 R43, RZ, RZ, R36 ;  /* 0x000000ffff2b7224 */ /* 0x000fe200078e0024 */
[----:B------:R-:W-:Y:S01]  /*35b0*/  PRMT R45, R45, 0x7610, R44 ;  /* 0x000076102d2d7816 */ /* 0x000fe2000000002c */
[----:B------:R-:W-:Y:S01]  /*35c0*/  IMAD.MOV.U32 R20, RZ, RZ, R19 ;  /* 0x000000ffff147224 */ /* 0x000fe200078e0013 */
[----:B------:R-:W-:-:S07]  /*35d0*/  PRMT R55, R58, 0x7632, R55 ;  /* 0x000076323a377816 */ /* 0x000fce0000000037 */
.L_x_9851:
[----:B------:R-:W-:Y:S05]  /*35e0*/  BSYNC B1 ;  /* 0x0000000000017941 */ /* 0x000fea0003800000 */
.L_x_9849:
        /* <DEDUP_REMOVED lines=11> */
.L_x_9853:
[----:B------:R-:W-:Y:S01]  /*36a0*/  IMAD.MOV.U32 R36, RZ, RZ, R43 ;  /* 0x000000ffff247224 */ /* 0x000fe200078e002b */
[----:B------:R-:W-:Y:S01]  /*36b0*/  PRMT R44, R45, 0x7632, R44 ;  /* 0x000076322d2c7816 */ /* 0x000fe2000000002c */
[----:B------:R-:W-:Y:S01]  /*36c0*/  IMAD.MOV.U32 R19, RZ, RZ, R18 ;  /* 0x000000ffff137224 */ /* 0x000fe200078e0012 */
[----:B------:R-:W-:-:S07]  /*36d0*/  PRMT R58, R58, 0x5410, R58 ;  /* 0x000054103a3a7816 */ /* 0x000fce000000003a */
.L_x_9854:
[----:B------:R-:W-:Y:S05]  /*36e0*/  BSYNC B1 ;  /* 0x0000000000017941 */ /* 0x000fea0003800000 */
.L_x_9852:
        /* <DEDUP_REMOVED lines=11> */
.L_x_9856:
[----:B------:R-:W-:Y:S01]  /*37a0*/  IMAD.MOV.U32 R43, RZ, RZ, R36 ;  /* 0x000000ffff2b7224 */ /* 0x000fe200078e0024 */
[----:B------:R-:W-:Y:S01]  /*37b0*/  PRMT R45, R44, 0x7610, R45 ;  /* 0x000076102c2d7816 */ /* 0x000fe2000000002d */
[----:B------:R-:W-:Y:S01]  /*37c0*/  IMAD.MOV.U32 R18, RZ, RZ, R17 ;  /* 0x000000ffff127224 */ /* 0x000fe200078e0011 */
[----:B------:R-:W-:-:S07]  /*37d0*/  PRMT R58, R57, 0x7632, R58 ;  /* 0x00007632393a7816 */ /* 0x000fce000000003a */
.L_x_9857:
[----:B------:R-:W-:Y:S05]  /*37e0*/  BSYNC B1 ;  /* 0x0000000000017941 */ /* 0x000fea0003800000 */
.L_x_9855:
        /* <DEDUP_REMOVED lines=11> */
.L_x_9859:
[----:B------:R-:W-:Y:S01]  /*38a0*/  IMAD.MOV.U32 R36, RZ, RZ, R43 ;  /* 0x000000ffff247224 */ /* 0x000fe200078e002b */
[----:B------:R-:W-:Y:S01]  /*38b0*/  PRMT R44, R44, 0x5410, R45 ;  /* 0x000054102c2c7816 */ /* 0x000fe2000000002d */
[----:B------:R-:W-:Y:S01]  /*38c0*/  IMAD.MOV.U32 R17, RZ, RZ, R16 ;  /* 0x000000ffff117224 */ /* 0x000fe200078e0010 */
[----:B------:R-:W-:-:S07]  /*38d0*/  PRMT R57, R57, 0x5410, R57 ;  /* 0x0000541039397816 */ /* 0x000fce0000000039 */
.L_x_9860:
[----:B------:R-:W-:Y:S05]  /*38e0*/  BSYNC B1 ;  /* 0x0000000000017941 */ /* 0x000fea0003800000 */
.L_x_9858:
        /* <DEDUP_REMOVED lines=11> */
.L_x_9862:
[----:B------:R-:W-:Y:S01]  /*39a0*/  IMAD.MOV.U32 R43, RZ, RZ, R36 ;  /* 0x000000ffff2b7224 */ /* 0x000fe200078e0024 */
[----:B------:R-:W-:Y:S01]  /*39b0*/  PRMT R45, R45, 0x7610, R44 ;  /* 0x000076102d2d7816 */ /* 0x000fe2000000002c */
[----:B------:R-:W-:Y:S01]  /*39c0*/  IMAD.MOV.U32 R16, RZ, RZ, R15 ;  /* 0x000000ffff107224 */ /* 0x000fe200078e000f */
[----:B------:R-:W-:-:S07]  /*39d0*/  PRMT R57, R60, 0x7632, R57 ;  /* 0x000076323c397816 */ /* 0x000fce0000000039 */
.L_x_9863:
[----:B------:R-:W-:Y:S05]  /*39e0*/  BSYNC B1 ;  /* 0x0000000000017941 */ /* 0x000fea0003800000 */
.L_x_9861:
        /* <DEDUP_REMOVED lines=11> */
.L_x_9865:
[----:B------:R-:W-:Y:S01]  /*3aa0*/  IMAD.MOV.U32 R36, RZ, RZ, R43 ;  /* 0x000000ffff247224 */ /* 0x000fe200078e002b */
[----:B------:R-:W-:Y:S01]  /*3ab0*/  PRMT R44, R45, 0x7632, R44 ;  /* 0x000076322d2c7816 */ /* 0x000fe2000000002c */
[----:B------:R-:W-:Y:S01]  /*3ac0*/  IMAD.MOV.U32 R15, RZ, RZ, R14 ;  /* 0x000000ffff0f7224 */ /* 0x000fe200078e000e */
[----:B------:R-:W-:-:S07]  /*3ad0*/  PRMT R60, R60, 0x5410, R60 ;  /* 0x000054103c3c7816 */ /* 0x000fce000000003c */
.L_x_9866:
[----:B------:R-:W-:Y:S05]  /*3ae0*/  BSYNC B1 ;  /* 0x0000000000017941 */ /* 0x000fea0003800000 */
.L_x_9864:
        /* <DEDUP_REMOVED lines=11> */
.L_x_9868:
[----:B------:R-:W-:Y:S01]  /*3ba0*/  IMAD.MOV.U32 R43, RZ, RZ, R36 ;  /* 0x000000ffff2b7224 */ /* 0x000fe200078e0024 */
[----:B------:R-:W-:Y:S01]  /*3bb0*/  PRMT R45, R44, 0x7610, R45 ;  /* 0x000076102c2d7816 */ /* 0x000fe2000000002d */
[----:B------:R-:W-:Y:S01]  /*3bc0*/  IMAD.MOV.U32 R14, RZ, RZ, R13 ;  /* 0x000000ffff0e7224 */ /* 0x000fe200078e000d */
[----:B------:R-:W-:-:S07]  /*3bd0*/  PRMT R60, R59, 0x7632, R60 ;  /* 0x000076323b3c7816 */ /* 0x000fce000000003c */
.L_x_9869:
[----:B------:R-:W-:Y:S05]  /*3be0*/  BSYNC B1 ;  /* 0x0000000000017941 */ /* 0x000fea0003800000 */
.L_x_9867:
        /* <DEDUP_REMOVED lines=11> */
.L_x_9871:
[----:B------:R-:W-:Y:S01]  /*3ca0*/  IMAD.MOV.U32 R36, RZ, RZ, R43 ;  /* 0x000000ffff247224 */ /* 0x000fe200078e002b */
[----:B------:R-:W-:Y:S01]  /*3cb0*/  PRMT R44, R45, 0x7610, R44 ;  /* 0x000076102d2c7816 */ /* 0x000fe2000000002c */
[----:B------:R-:W-:Y:S01]  /*3cc0*/  IMAD.MOV.U32 R13, RZ, RZ, R12 ;  /* 0x000000ffff0d7224 */ /* 0x000fe200078e000c */
[----:B------:R-:W-:-:S07]  /*3cd0*/  PRMT R59, R59, 0x5410, R59 ;  /* 0x000054103b3b7816 */ /* 0x000fce000000003b */
.L_x_9872:
[----:B------:R-:W-:Y:S05]  /*3ce0*/  BSYNC B1 ;  /* 0x0000000000017941 */ /* 0x000fea0003800000 */
.L_x_9870:
        /* <DEDUP_REMOVED lines=11> */
.L_x_9874:
[----:B------:R-:W-:Y:S01]  /*3da0*/  IMAD.MOV.U32 R43, RZ, RZ, R36 ;  /* 0x000000ffff2b7224 */ /* 0x000fe200078e0024 */
[----:B------:R-:W-:Y:S01]  /*3db0*/  PRMT R45, R44, 0x7610, R45 ;  /* 0x000076102c2d7816 */ /* 0x000fe2000000002d */
[----:B------:R-:W-:Y:S01]  /*3dc0*/  IMAD.MOV.U32 R12, RZ, RZ, R11 ;  /* 0x000000ffff0c7224 */ /* 0x000fe200078e000b */
[----:B------:R-:W-:-:S07]  /*3dd0*/  PRMT R59, R63, 0x7610, R59 ;  /* 0x000076103f3b7816 */ /* 0x000fce000000003b */
.L_x_9875:
[----:B------:R-:W-:Y:S05]  /*3de0*/  BSYNC B1 ;  /* 0x0000000000017941 */ /* 0x000fea0003800000 */
.L_x_9873:
        /* <DEDUP_REMOVED lines=11> */
.L_x_9877:
[----:B------:R-:W-:Y:S01]  /*3ea0*/  IMAD.MOV.U32 R36, RZ, RZ, R43 ;  /* 0x000000ffff247224 */ /* 0x000fe200078e002b */
[----:B------:R-:W-:Y:S01]  /*3eb0*/  PRMT R44, R44, 0x5410, R45 ;  /* 0x000054102c2c7816 */ /* 0x000fe2000000002d */
[----:B------:R-:W-:Y:S01]  /*3ec0*/  IMAD.MOV.U32 R11, RZ, RZ, R10 ;  /* 0x000000ffff0b7224 */ /* 0x000fe200078e000a */
[----:B------:R-:W-:-:S07]  /*3ed0*/  PRMT R63, R61, 0x7632, R63 ;  /* 0x000076323d3f7816 */ /* 0x000fce000000003f */
.L_x_9878:
[----:B------:R-:W-:Y:S05]  /*3ee0*/  BSYNC B1 ;  /* 0x0000000000017941 */ /* 0x000fea0003800000 */
.L_x_9876:
        /* <DEDUP_REMOVED lines=11> */
.L_x_9880:
[----:B------:R-:W-:Y:S01]  /*3fa0*/  IMAD.MOV.U32 R43, RZ, RZ, R36 ;  /* 0x000000ffff2b7224 */ /* 0x000fe200078e0024 */
[----:B------:R-:W-:Y:S01]  /*3fb0*/  PRMT R44, R44, 0x7632, R44 ;  /* 0x000076322c2c7816 */ /* 0x000fe2000000002c */
[----:B------:R-:W-:Y:S01]  /*3fc0*/  IMAD.MOV.U32 R10, RZ, RZ, R9 ;  /* 0x000000ffff0a7224 */ /* 0x000fe200078e0009 */
[----:B------:R-:W-:-:S07]  /*3fd0*/  PRMT R61, R61, 0x5410, R62 ;  /* 0x000054103d3d7816 */ /* 0x000fce000000003e */
.L_x_9881:
[----:B------:R-:W-:Y:S05]  /*3fe0*/  BSYNC B1 ;  /* 0x0000000000017941 */ /* 0x000fea0003800000 */
.L_x_9879:
        /* <DEDUP_REMOVED lines=11> */
.L_x_9883:
[----:B------:R-:W-:Y:S01]  /*40a0*/  IMAD.MOV.U32 R36, RZ, RZ, R43 ;  /* 0x000000ffff247224 */ /* 0x000fe200078e002b */
[----:B------:R-:W-:Y:S01]  /*40b0*/  PRMT R44, R44, 0x5410, R44 ;  /* 0x000054102c2c7816 */ /* 0x000fe2000000002c */
[----:B------:R-:W-:Y:S01]  /*40c0*/  IMAD.MOV.U32 R9, RZ, RZ, R8 ;  /* 0x000000ffff097224 */ /* 0x000fe200078e0008 */
[----:B------:R-:W-:-:S07]  /*40d0*/  PRMT R62, R61, 0x7610, R62 ;  /* 0x000076103d3e7816 */ /* 0x000fce000000003e */
.L_x_9884:
[----:B------:R-:W-:Y:S05]  /*40e0*/  BSYNC B1 ;  /* 0x0000000000017941 */ /* 0x000fea0003800000 */
.L_x_9882:
        /* <DEDUP_REMOVED lines=11> */
.L_x_9886:
[----:B------:R-:W-:Y:S01]  /*41a0*/  IMAD.MOV.U32 R43, RZ, RZ, R36 ;  /* 0x000000ffff2b7224 */ /* 0x000fe200078e0024 */
[----:B------:R-:W-:Y:S01]  /*41b0*/  PRMT R45, R45, 0x7610, R44 ;  /* 0x000076102d2d7816 */ /* 0x000fe2000000002c */
[----:B------:R-:W-:Y:S01]  /*41c0*/  IMAD.MOV.U32 R8, RZ, RZ, R7 ;  /* 0x000000ffff087224 */ /* 0x000fe200078e0007 */
[----:B------:R-:W-:-:S07]  /*41d0*/  PRMT R61, R64, 0x7632, R61 ;  /* 0x00007632403d7816 */ /* 0x000fce000000003d */
.L_x_9887:
[----:B------:R-:W-:Y:S05]  /*41e0*/  BSYNC B1 ;  /* 0x0000000000017941 */ /* 0x000fea0003800000 */
.L_x_9885:
        /* <DEDUP_REMOVED lines=11> */
.L_x_9889:
[----:B------:R-:W-:Y:S01]  /*42a0*/  IMAD.MOV.U32 R36, RZ, RZ, R43 ;  /* 0x000000ffff247224 */ /* 0x000fe200078e002b */
[----:B------:R-:W-:Y:S01]  /*42b0*/  PRMT R44, R44, 0x7610, R45 ;  /* 0x000076102c2c7816 */ /* 0x000fe2000000002d */
[----:B------:R-:W-:Y:S01]  /*42c0*/  IMAD.MOV.U32 R7, RZ, RZ, R6 ;  /* 0x000000ffff077224 */ /* 0x000fe200078e0006 */
[----:B------:R-:W-:-:S07]  /*42d0*/  PRMT R64, R64, 0x5410, R64 ;  /* 0x0000541040407816 */ /* 0x000fce0000000040 */
.L_x_9890:
[----:B------:R-:W-:Y:S05]  /*42e0*/  BSYNC B1 ;  /* 0x0000000000017941 */ /* 0x000fea0003800000 */
.L_x_9888:
        /* <DEDUP_REMOVED lines=11> */
.L_x_9892:
[----:B------:R-:W-:Y:S01]  /*43a0*/  IMAD.MOV.U32 R43, RZ, RZ, R36 ;  /* 0x000000ffff2b7224 */ /* 0x000fe200078e0024 */
[----:B------:R-:W-:Y:S01]  /*43b0*/  PRMT R44, R44, 0x7632, R44 ;  /* 0x000076322c2c7816 */ /* 0x000fe2000000002c */
[----:B------:R-:W-:Y:S01]  /*43c0*/  IMAD.MOV.U32 R6, RZ, RZ, R5 ;  /* 0x000000ffff067224 */ /* 0x000fe200078e0005 */
[----:B------:R-:W-:-:S07]  /*43d0*/  PRMT R64, R62, 0x7632, R64 ;  /* 0x000076323e407816 */ /* 0x000fce0000000040 */
.L_x_9893:
[----:B------:R-:W-:Y:S05]  /*43e0*/  BSYNC B1 ;  /* 0x0000000000017941 */ /* 0x000fea0003800000 */
.L_x_9891:
        /* <DEDUP_REMOVED lines=11> */
.L_x_9895:
[----:B------:R-:W-:Y:S01]  /*44a0*/  PRMT R44, R44, 0x5410, R44 ;  /* 0x000054102c2c7816 */ /* 0x000fe2000000002c */
[----:B------:R-:W-:Y:S01]  /*44b0*/  IMAD.MOV.U32 R5, RZ, RZ, R4 ;  /* 0x000000ffff057224 */ /* 0x000fe200078e0004 */
[----:B------:R-:W-:Y:S01]  /*44c0*/  PRMT R62, R62, 0x7610, R63 ;  /* 0x000076103e3e7816 */ /* 0x000fe2000000003f */
[--C-:B------:R-:W-:Y:S01]  /*44d0*/  IMAD.MOV.U32 R36, RZ, RZ, R43.reuse ;  /* 0x000000ffff247224 */ /* 0x100fe200078e002b */
[----:B------:R-:W-:Y:S01]  /*44e0*/  PRMT R63, R63, 0x5410, R44 ;  /* 0x000054103f3f7816 */ /* 0x000fe2000000002c */
[----:B------:R-:W-:-:S07]  /*44f0*/  IMAD.MOV.U32 R4, RZ, RZ, R43 ;  /* 0x000000ffff047224 */ /* 0x000fce00078e002b */
.L_x_9896:
[----:B------:R-:W-:Y:S05]  /*4500*/  BSYNC B1 ;  /* 0x0000000000017941 */ /* 0x000fea0003800000 */
.L_x_9894:
[----:B------:R-:W-:Y:S02]  /*4510*/  VIADD R39, R39, 0x4 ;  /* 0x0000000427277836 */ /* 0x000fe40000000000 */
[----:B------:R-:W-:Y:S01]  /*4520*/  VIADD R3, R3, 0x2 ;  /* 0x0000000203037836 */ /* 0x000fe20000000000 */
[----:B------:R-:W-:Y:S06]  /*4530*/  @P1 BRA `(.L_x_9897) ;  /* 0xffffffe000081947 */ /* 0x000fec000383ffff */
[----:B------:R-:W-:Y:S01]  /*4540*/  FADD.FTZ R2, R37, R2 ;  /* 0x0000000225027221 */ /* 0x000fe20000010000 */
[----:B------:R-:W-:Y:S01]  /*4550*/  PRMT R63, R63, 0x7610, R44 ;  /* 0x000076103f3f7816 */ /* 0x000fe2000000002c */
[----:B------:R-:W-:Y:S02]  /*4560*/  IMAD.MOV.U32 R3, RZ, RZ, R38 ;  /* 0x000000ffff037224 */ /* 0x000fe400078e0026 */
[----:B------:R-:W-:-:S07]  /*4570*/  IMAD.MOV.U32 R4, RZ, RZ, R36 ;  /* 0x000000ffff047224 */ /* 0x000fce00078e0024 */
.L_x_9803:
[----:B------:R-:W-:Y:S05]  /*4580*/  BSYNC B0 ;  /* 0x0000000000007941 */ /* 0x000fea0003800000 */
.L_x_9802:
[--C-:B------:R-:W-:Y:S01]  /*4590*/  PRMT R44, R63, 0x7632, R62.reuse ;  /* 0x000076323f2c7816 */ /* 0x100fe2000000003e */
[----:B------:R-:W-:Y:S01]  /*45a0*/  SHFL.DOWN PT, R45, R64, 0x2, 0x1f ;  /* 0x08401f00402d7f89 */ /* 0x000fe200000e0000 */
[C---:B------:R-:W-:Y:S01]  /*45b0*/  PRMT R36, R61.reuse, 0x5410, R62 ;  /* 0x000054103d247816 */ /* 0x040fe2000000003e */
[----:B------:R-:W-:Y:S01]  /*45c0*/  BSSY B0, `(.L_x_9898) ;  /* 0x000025c000007945 */ /* 0x000fe20003800000 */
[----:B------:R-:W-:Y:S01]  /*45d0*/  PRMT R37, R61, 0x5432, R63 ;  /* 0x000054323d257816 */ /* 0x000fe2000000003f */
[----:B------:R-:W-:Y:S01]  /*45e0*/  SHFL.DOWN PT, R38, R4, 0x2, 0x1f ;  /* 0x08401f0004267f89 */ /* 0x000fe200000e0000 */
[----:B------:R-:W-:-:S03]  /*45f0*/  ISETP.GT.AND P0, PT, R65, 0x1d, PT ;  /* 0x0000001d4100780c */ /* 0x000fc60003f04270 */
[----:B------:R-:W0:Y:S04]  /*4600*/  SHFL.DOWN PT, R44, R44, 0x2, 0x1f ;  /* 0x08401f002c2c7f89 */ /* 0x000e2800000e0000 */
[----:B------:R-:W-:Y:S04]  /*4610*/  SHFL.DOWN PT, R36, R36, 0x2, 0x1f ;  /* 0x08401f0024247f89 */ /* 0x000fe800000e0000 */
[----:B------:R-:W-:Y:S04]  /*4620*/  SHFL.DOWN PT, R37, R37, 0x2, 0x1f ;  /* 0x08401f0025257f89 */ /* 0x000fe800000e0000 */
[----:B------:R-:W1:Y:S04]  /*4630*/  SHFL.DOWN PT, R39, R5, 0x2, 0x1f ;  /* 0x08401f0005277f89 */ /* 0x000e6800000e0000 */
[----:B------:R-:W-:Y:S04]  /*4640*/  SHFL.DOWN PT, R42, R6, 0x2, 0x1f ;  /* 0x08401f00062a7f89 */ /* 0x000fe800000e0000 */
[----:B------:R-:W2:Y:S04]  /*4650*/  SHFL.DOWN PT, R43, R7, 0x2, 0x1f ;  /* 0x08401f00072b7f89 */ /* 0x000ea800000e0000 */
[----:B0-----:R-:W-:Y:S04]  /*4660*/  STL.64 [R1+0x88], R44 ;  /* 0x0000882c01007387 */ /* 0x001fe80000100a00 */
[----:B------:R-:W-:Y:S04]  /*4670*/  SHFL.DOWN PT, R46, R8, 0x2, 0x1f ;  /* 0x08401f00082e7f89 */ /* 0x000fe800000e0000 */
[----:B------:R-:W-:Y:S04]  /*4680*/  SHFL.DOWN PT, R44, R59, 0x2, 0x1f ;  /* 0x08401f003b2c7f89 */ /* 0x000fe800000e0000 */
[----:B------:R-:W0:Y:S04]  /*4690*/  SHFL.DOWN PT, R45, R60, 0x2, 0x1f ;  /* 0x08401f003c2d7f89 */ /* 0x000e2800000e0000 */
[----:B------:R-:W3:Y:S04]  /*46a0*/  SHFL.DOWN PT, R47, R9, 0x2, 0x1f ;  /* 0x08401f00092f7f89 */ /* 0x000ee800000e0000 */
[----:B-1----:R-:W-:Y:S04]  /*46b0*/  STL.64 [R1+0x8], R38 ;  /* 0x0000082601007387 */ /* 0x002fe80000100a00 */
[----:B--2---:R-:W-:Y:S04]  /*46c0*/  STL.64 [R1+0x10], R42 ;  /* 0x0000102a01007387 */ /* 0x004fe80000100a00 */
[----:B------:R-:W-:Y:S04]  /*46d0*/  STL.64 [R1+0x90], R36 ;  /* 0x0000902401007387 */ /* 0x000fe80000100a00 */
[----:B------:R-:W-:Y:S04]  /*46e0*/  SHFL.DOWN PT, R48, R10, 0x2, 0x1f ;  /* 0x08401f000a307f89 */ /* 0x000fe800000e0000 */
[----:B0-----:R-:W-:Y:S04]  /*46f0*/  STL.64 [R1+0x98], R44 ;  /* 0x0000982c01007387 */ /* 0x001fe80000100a00 */
[----:B---3--:R-:W-:Y:S04]  /*4700*/  STL.64 [R1+0x18], R46 ;  /* 0x0000182e01007387 */ /* 0x008fe80000100a00 */
        /* <DEDUP_REMOVED lines=52> */
[----:B------:R0:W-:Y:S04]  /*4a50*/  STL.64 [R1+0xc0], R38 ;  /* 0x0000c02601007387 */ /* 0x0001e80000100a00 */
[----:B---3--:R0:W-:Y:S04]  /*4a60*/  STL.64 [R1+0x78], R44 ;  /* 0x0000782c01007387 */ /* 0x0081e80000100a00 */
[----:B----4-:R0:W-:Y:S04]  /*4a70*/  STL.64 [R1+0x80], R46 ;  /* 0x0000802e01007387 */ /* 0x0101e80000100a00 */
[----:B-----5:R0:W-:Y:S01]  /*4a80*/  STL.64 [R1], R36 ;  /* 0x0000002401007387 */ /* 0x0201e20000100a00 */
[----:B------:R-:W-:Y:S05]  /*4a90*/  @P0 BRA `(.L_x_9899) ;  /* 0x0000002000380947 */ /* 0x000fea0003800000 */
[----:B------:R-:W-:Y:S01]  /*4aa0*/  FSETP.GT.FTZ.AND P0, PT, R3, R36, PT ;  /* 0x000000240300720b */ /* 0x000fe20003f14000 */
[----:B0-----:R-:W-:-:S03]  /*4ab0*/  IMAD.MOV.U32 R42, RZ, RZ, RZ ;  /* 0x000000ffff2a7224 */ /* 0x001fc600078e00ff */
[----:B------:R-:W-:Y:S02]  /*4ac0*/  FSEL R38, R3, R36, P0 ;  /* 0x0000002403267208 */ /* 0x000fe40000000000 */
[----:B------:R-:W-:Y:S02]  /*4ad0*/  FSEL R3, R36, R3, P0 ;  /* 0x0000000324037208 */ /* 0x000fe40000000000 */
[----:B------:R-:W-:Y:S02]  /*4ae0*/  FSEL R39, R37, R2, P0 ;  /* 0x0000000225277208 */ /* 0x000fe40000000000 */
[----:B------:R-:W-:Y:S01]  /*4af0*/  FSEL R37, R2, R37, P0 ;  /* 0x0000002502257208 */ /* 0x000fe20000000000 */
[----:B------:R-:W-:Y:S01]  /*4b00*/  FADD.FTZ R36, -R38, R3 ;  /* 0x0000000326247221 */ /* 0x000fe20000010100 */
[----:B------:R-:W-:-:S03]  /*4b10*/  IMAD.MOV.U32 R3, RZ, RZ, R1 ;  /* 0x000000ffff037224 */ /* 0x000fc600078e0001 */
[----:B------:R-:W-:-:S06]  /*4b20*/  FMUL.FTZ R36, R36, 1.4426950216293334961 ;  /* 0x3fb8aa3b24247820 */ /* 0x000fcc0000410000 */
[----:B------:R-:W0:Y:S02]  /*4b30*/  MUFU.EX2 R36, R36 ;  /* 0x0000002400247308 */ /* 0x000e240000000800 */
[----:B0-----:R-:W-:Y:S01]  /*4b40*/  FMUL.FTZ R2, R39, R36 ;  /* 0x0000002427027220 */ /* 0x001fe20000410000 */
[----:B------:R-:W-:-:S07]  /*4b50*/  IMAD.MOV.U32 R39, RZ, RZ, R3 ;  /* 0x000000ffff277224 */ /* 0x000fce00078e0003 */
.L_x_9993:
        /* <DEDUP_REMOVED lines=20> */
.L_x_9901:
[----:B------:R-:W-:Y:S01]  /*4ca0*/  IMAD.MOV.U32 R36, RZ, RZ, R35 ;  /* 0x000000ffff247224 */ /* 0x000fe200078e0023 */
[----:B------:R-:W-:Y:S01]  /*4cb0*/  PRMT R44, R44, 0x7610, R52 ;  /* 0x000076102c2c7816 */ /* 0x000fe20000000034 */
[----:B------:R-:W-:Y:S01]  /*4cc0*/  IMAD.MOV.U32 R35, RZ, RZ, R34 ;  /* 0x000000ffff237224 */ /* 0x000fe200078e0022 */
[----:B------:R-:W-:-:S07]  /*4cd0*/  PRMT R52, R52, 0x5410, R52 ;  /* 0x0000541034347816 */ /* 0x000fce0000000034 */
.L_x_9902:
[----:B------:R-:W-:Y:S05]  /*4ce0*/  BSYNC B1 ;  /* 0x0000000000017941 */ /* 0x000fea0003800000 */
.L_x_9900:
        /* <DEDUP_REMOVED lines=11> */
.L_x_9904:
[----:B------:R-:W-:Y:S01]  /*4da0*/  IMAD.MOV.U32 R43, RZ, RZ, R36 ;  /* 0x000000ffff2b7224 */ /* 0x000fe200078e0024 */
[----:B------:R-:W-:Y:S01]  /*4db0*/  PRMT R45, R45, 0x7610, R44 ;  /* 0x000076102d2d7816 */ /* 0x000fe2000000002c */
[----:B------:R-:W-:Y:S01]  /*4dc0*/  IMAD.MOV.U32 R34, RZ, RZ, R33 ;  /* 0x000000ffff227224 */ /* 0x000fe200078e0021 */
[----:B------:R-:W-:-:S07]  /*4dd0*/  PRMT R52, R0, 0x7632, R52 ;  /* 0x0000763200347816 */ /* 0x000fce0000000034 */
.L_x_9905:
[----:B------:R-:W-:Y:S05]  /*4de0*/  BSYNC B1 ;  /* 0x0000000000017941 */ /* 0x000fea0003800000 */
.L_x_9903:
        /* <DEDUP_REMOVED lines=11> */
.L_x_9907:
[----:B------:R-:W-:Y:S01]  /*4ea0*/  IMAD.MOV.U32 R36, RZ, RZ, R43 ;  /* 0x000000ffff247224 */ /* 0x000fe200078e002b */
[----:B------:R-:W-:Y:S01]  /*4eb0*/  PRMT R44, R44, 0x7610, R45 ;  /* 0x000076102c2c7816 */ /* 0x000fe2000000002d */
[----:B------:R-:W-:Y:S01]  /*4ec0*/  IMAD.MOV.U32 R33, RZ, RZ, R32 ;  /* 0x000000ffff217224 */ /* 0x000fe200078e0020 */
[----:B------:R-:W-:-:S07]  /*4ed0*/  PRMT R0, R0, 0x5410, R0 ;  /* 0x0000541000007816 */ /* 0x000fce0000000000 */
.L_x_9908:
[----:B------:R-:W-:Y:S05]  /*4ee0*/  BSYNC B1 ;  /* 0x0000000000017941 */ /* 0x000fea0003800000 */
.L_x_9906:
        /* <DEDUP_REMOVED lines=11> */
.L_x_9910:
[----:B------:R-:W-:Y:S01]  /*4fa0*/  IMAD.MOV.U32 R43, RZ, RZ, R36 ;  /* 0x000000ffff2b7224 */ /* 0x000fe200078e0024 */
[----:B------:R-:W-:Y:S01]  /*4fb0*/  PRMT R45, R45, 0x7610, R44 ;  /* 0x000076102d2d7816 */ /* 0x000fe2000000002c */
[----:B------:R-:W-:Y:S01]  /*4fc0*/  IMAD.MOV.U32 R32, RZ, RZ, R31 ;  /* 0x000000ffff207224 */ /* 0x000fe200078e001f */
[----:B------:R-:W-:-:S07]  /*4fd0*/  PRMT R0, R54, 0x7632, R0 ;  /* 0x0000763236007816 */ /* 0x000fce0000000000 */
.L_x_9911:
[----:B------:R-:W-:Y:S05]  /*4fe0*/  BSYNC B1 ;  /* 0x0000000000017941 */ /* 0x000fea0003800000 */
.L_x_9909:
        /* <DEDUP_REMOVED lines=11> */
.L_x_9913:
[----:B------:R-:W-:Y:S01]  /*50a0*/  IMAD.MOV.U32 R36, RZ, RZ, R43 ;  /* 0x000000ffff247224 */ /* 0x000fe200078e002b */
[----:B------:R-:W-:Y:S01]  /*50b0*/  PRMT R44, R45, 0x7632, R44 ;  /* 0x000076322d2c7816 */ /* 0x000fe2000000002c */
[----:B------:R-:W-:Y:S01]  /*50c0*/  IMAD.MOV.U32 R31, RZ, RZ, R30 ;  /* 0x000000ffff1f7224 */ /* 0x000fe200078e001e */
[----:B------:R-:W-:-:S07]  /*50d0*/  PRMT R54, R54, 0x5410, R54 ;  /* 0x0000541036367816 */ /* 0x000fce0000000036 */
.L_x_9914:
[----:B------:R-:W-:Y:S05]  /*50e0*/  BSYNC B1 ;  /* 0x0000000000017941 */ /* 0x000fea0003800000 */
.L_x_9912:
        /* <DEDUP_REMOVED lines=11> */
.L_x_9916:
[----:B------:R-:W-:Y:S01]  /*51a0*/  IMAD.MOV.U32 R43, RZ, RZ, R36 ;  /* 0x000000ffff2b7224 */ /* 0x000fe200078e0024 */
[----:B------:R-:W-:Y:S01]  /*51b0*/  PRMT R45, R44, 0x7610, R45 ;  /* 0x000076102c2d7816 */ /* 0x000fe2000000002d */
[----:B------:R-:W-:Y:S01]  /*51c0*/  IMAD.MOV.U32 R30, RZ, RZ, R29 ;  /* 0x000000ffff1e7224 */ /* 0x000fe200078e001d */
[----:B------:R-:W-:-:S07]  /*51d0*/  PRMT R54, R53, 0x7632, R54 ;  /* 0x0000763235367816 */ /* 0x000fce0000000036 */
.L_x_9917:
[----:B------:R-:W-:Y:S05]  /*51e0*/  BSYNC B1 ;  /* 0x0000000000017941 */ /* 0x000fea0003800000 */
.L_x_9915:
        /* <DEDUP_REMOVED lines=11> */
.L_x_9919:
[----:B------:R-:W-:Y:S01]  /*52a0*/  IMAD.MOV.U32 R36, RZ, RZ, R43 ;  /* 0x000000ffff247224 */ /* 0x000fe200078e002b */
[----:B------:R-:W-:Y:S01]  /*52b0*/  PRMT R44, R45, 0x7610, R44 ;  /* 0x000076102d2c7816 */ /* 0x000fe2000000002c */
[----:B------:R-:W-:Y:S01]  /*52c0*/  IMAD.MOV.U32 R29, RZ, RZ, R28 ;  /* 0x000000ffff1d7224 */ /* 0x000fe200078e001c */
[----:B------:R-:W-:-:S07]  /*52d0*/  PRMT R53, R53, 0x5410, R53 ;  /* 0x0000541035357816 */ /* 0x000fce0000000035 */
.L_x_9920:
[----:B------:R-:W-:Y:S05]  /*52e0*/  BSYNC B1 ;  /* 0x0000000000017941 */ /* 0x000fea0003800000 */
.L_x_9918:
        /* <DEDUP_REMOVED lines=11> */
.L_x_9922:
[----:B------:R-:W-:Y:S01]  /*53a0*/  IMAD.MOV.U32 R43, RZ, RZ, R36 ;  /* 0x000000ffff2b7224 */ /* 0x000fe200078e0024 */
[----:B------:R-:W-:Y:S01]  /*53b0*/  PRMT R45, R44, 0x7610, R45 ;  /* 0x000076102c2d7816 */ /* 0x000fe2000000002d */
[----:B------:R-:W-:Y:S01]  /*53c0*/  IMAD.MOV.U32 R28, RZ, RZ, R27 ;  /* 0x000000ffff1c7224 */ /* 0x000fe200078e001b */
[----:B------:R-:W-:-:S07]  /*53d0*/  PRMT R53, R41, 0x7632, R53 ;  /* 0x0000763229357816 */ /* 0x000fce0000000035 */
.L_x_9923:
[----:B------:R-:W-:Y:S05]  /*53e0*/  BSYNC B1 ;  /* 0x0000000000017941 */ /* 0x000fea0003800000 */
.L_x_9921:
        /* <DEDUP_REMOVED lines=11> */
.L_x_9925:
[----:B------:R-:W-:Y:S01]  /*54a0*/  IMAD.MOV.U32 R36, RZ, RZ, R43 ;  /* 0x000000ffff247224 */ /* 0x000fe200078e002b */
[----:B------:R-:W-:Y:S01]  /*54b0*/  PRMT R44, R44, 0x5410, R45 ;  /* 0x000054102c2c7816 */ /* 0x000fe2000000002d */
[----:B------:R-:W-:Y:S01]  /*54c0*/  IMAD.MOV.U32 R27, RZ, RZ, R26 ;  /* 0x000000ffff1b7224 */ /* 0x000fe200078e001a */
[----:B------:R-:W-:-:S07]  /*54d0*/  PRMT R41, R41, 0x5410, R41 ;  /* 0x0000541029297816 */ /* 0x000fce0000000029 */
.L_x_9926:
[----:B------:R-:W-:Y:S05]  /*54e0*/  BSYNC B1 ;  /* 0x0000000000017941 */ /* 0x000fea0003800000 */
.L_x_9924:
        /* <DEDUP_REMOVED lines=11> */
.L_x_9928:
[----:B------:R-:W-:Y:S01]  /*55a0*/  IMAD.MOV.U32 R43, RZ, RZ, R36 ;  /* 0x000000ffff2b7224 */ /* 0x000fe200078e0024 */
[----:B------:R-:W-:Y:S01]  /*55b0*/  PRMT R45, R45, 0x7610, R44 ;  /* 0x000076102d2d7816 */ /* 0x000fe2000000002c */
[----:B------:R-:W-:Y:S01]  /*55c0*/  IMAD.MOV.U32 R26, RZ, RZ, R25 ;  /* 0x000000ffff1a7224 */ /* 0x000fe200078e0019 */
[----:B------:R-:W-:-:S07]  /*55d0*/  PRMT R41, R40, 0x7632, R41 ;  /* 0x0000763228297816 */ /* 0x000fce0000000029 */
.L_x_9929:
[----:B------:R-:W-:Y:S05]  /*55e0*/  BSYNC B1 ;  /* 0x0000000000017941 */ /* 0x000fea0003800000 */
.L_x_9927:
        /* <DEDUP_REMOVED lines=11> */
.L_x_9931:
[----:B------:R-:W-:Y:S01]  /*56a0*/  IMAD.MOV.U32 R36, RZ, RZ, R43 ;  /* 0x000000ffff247224 */ /* 0x000fe200078e002b */
[----:B------:R-:W-:Y:S01]  /*56b0*/  PRMT R44, R44, 0x7610, R45 ;  /* 0x000076102c2c7816 */ /* 0x000fe2000000002d */
[----:B------:R-:W-:Y:S01]  /*56c0*/  IMAD.MOV.U32 R25, RZ, RZ, R24 ;  /* 0x000000ffff197224 */ /* 0x000fe200078e0018 */
[----:B------:R-:W-:-:S07]  /*56d0*/  PRMT R40, R40, 0x5410, R40 ;  /* 0x0000541028287816 */ /* 0x000fce0000000028 */
.L_x_9932:
[----:B------:R-:W-:Y:S05]  /*56e0*/  BSYNC B1 ;  /* 0x0000000000017941 */ /* 0x000fea0003800000 */
.L_x_9930:
        /* <DEDUP_REMOVED lines=11> */
.L_x_9934:
[----:B------:R-:W-:Y:S01]  /*57a0*/  IMAD.MOV.U32 R43, RZ, RZ, R36 ;  /* 0x000000ffff2b7224 */ /* 0x000fe200078e0024 */
[----:B------:R-:W-:Y:S01]  /*57b0*/  PRMT R45, R45, 0x7610, R44 ;  /* 0x000076102d2d7816 */ /* 0x000fe2000000002c */
[----:B------:R-:W-:Y:S01]  /*57c0*/  IMAD.MOV.U32 R24, RZ, RZ, R23 ;  /* 0x000000ffff187224 */ /* 0x000fe200078e0017 */
[----:B------:R-:W-:-:S07]  /*57d0*/  PRMT R40, R56, 0x7632, R40 ;  /* 0x0000763238287816 */ /* 0x000fce0000000028 */
.L_x_9935:
[----:B------:R-:W-:Y:S05]  /*57e0*/  BSYNC B1 ;  /* 0x0000000000017941 */ /* 0x000fea0003800000 */
.L_x_9933:
        /* <DEDUP_REMOVED lines=11> */
.L_x_9937:
[----:B------:R-:W-:Y:S01]  /*58a0*/  IMAD.MOV.U32 R36, RZ, RZ, R43 ;  /* 0x000000ffff247224 */ /* 0x000fe200078e002b */
[----:B------:R-:W-:Y:S01]  /*58b0*/  PRMT R44, R45, 0x7632, R44 ;  /* 0x000076322d2c7816 */ /* 0x000fe2000000002c */
[----:B------:R-:W-:Y:S01]  /*58c0*/  IMAD.MOV.U32 R23, RZ, RZ, R22 ;  /* 0x000000ffff177224 */ /* 0x000fe200078e0016 */
[----:B------:R-:W-:-:S07]  /*58d0*/  PRMT R56, R56, 0x5410, R56 ;  /* 0x0000541038387816 */ /* 0x000fce0000000038 */
.L_x_9938:
[----:B------:R-:W-:Y:S05]  /*58e0*/  BSYNC B1 ;  /* 0x0000000000017941 */ /* 0x000fea0003800000 */
.L_x_9936:
        /* <DEDUP_REMOVED lines=11> */
.L_x_9940:
[----:B------:R-:W-:Y:S01]  /*59a0*/  IMAD.MOV.U32 R43, RZ, RZ, R36 ;  /* 0x000000ffff2b7224 */ /* 0x000fe200078e0024 */
[----:B------:R-:W-:Y:S01]  /*59b0*/  PRMT R45, R44, 0x7610, R45 ;  /* 0x000076102c2d7816 */ /* 0x000fe2000000002d */
[----:B------:R-:W-:Y:S01]  /*59c0*/  IMAD.MOV.U32 R22, RZ, RZ, R21 ;  /* 0x000000ffff167224 */ /* 0x000fe200078e0015 */
[----:B------:R-:W-:-:S07]  /*59d0*/  PRMT R56, R55, 0x7632, R56 ;  /* 0x0000763237387816 */ /* 0x000fce0000000038 */
.L_x_9941:
[----:B------:R-:W-:Y:S05]  /*59e0*/  BSYNC B1 ;  /* 0x0000000000017941 */ /* 0x000fea0003800000 */
.L_x_9939:
        /* <DEDUP_REMOVED lines=11> */
.L_x_9943:
[----:B------:R-:W-:Y:S01]  /*5aa0*/  IMAD.MOV.U32 R36, RZ, RZ, R43 ;  /* 0x000000ffff247224 */ /* 0x000fe200078e002b */
[----:B------:R-:W-:Y:S01]  /*5ab0*/  PRMT R44, R44, 0x5410, R45 ;  /* 0x000054102c2c7816 */ /* 0x000fe2000000002d */
[----:B------:R-:W-:Y:S01]  /*5ac0*/  IMAD.MOV.U32 R21, RZ, RZ, R20 ;  /* 0x000000ffff157224 */ /* 0x000fe200078e0014 */
[----:B------:R-:W-:-:S07]  /*5ad0*/  PRMT R55, R55, 0x5410, R55 ;  /* 0x0000541037377816 */ /* 0x000fce0000000037 */
.L_x_9944:
[----:B------:R-:W-:Y:S05]  /*5ae0*/  BSYNC B1 ;  /* 0x0000000000017941 */ /* 0x000fea0003800000 */
.L_x_9942:
        /* <DEDUP_REMOVED lines=11> */
.L_x_9946:
[----:B------:R-:W-:Y:S01]  /*5ba0*/  IMAD.MOV.U32 R43, RZ, RZ, R36 ;  /* 0x000000ffff2b7224 */ /* 0x000fe200078e0024 */
[----:B------:R-:W-:Y:S01]  /*5bb0*/  PRMT R45, R45, 0x7610, R44 ;  /* 0x000076102d2d7816 */ /* 0x000fe2000000002c */
[----:B------:R-:W-:Y:S01]  /*5bc0*/  IMAD.MOV.U32 R20, RZ, RZ, R19 ;  /* 0x000000ffff147224 */ /* 0x000fe200078e0013 */
[----:B------:R-:W-:-:S07]  /*5bd0*/  PRMT R55, R58, 0x7632, R55 ;  /* 0x000076323a377816 */ /* 0x000fce0000000037 */
.L_x_9947:
[----:B------:R-:W-:Y:S05]  /*5be0*/  BSYNC B1 ;  /* 0x0000000000017941 */ /* 0x000fea0003800000 */
.L_x_9945:
        /* <DEDUP_REMOVED lines=11> */
.L_x_9949:
[----:B------:R-:W-:Y:S01]  /*5ca0*/  IMAD.MOV.U32 R36, RZ, RZ, R43 ;  /* 0x000000ffff247224 */ /* 0x000fe200078e002b */
[----:B------:R-:W-:Y:S01]  /*5cb0*/  PRMT R44, R45, 0x7632, R44 ;  /* 0x000076322d2c7816 */ /* 0x000fe2000000002c */
[----:B------:R-:W-:Y:S01]  /*5cc0*/  IMAD.MOV.U32 R19, RZ, RZ, R18 ;  /* 0x000000ffff137224 */ /* 0x000fe200078e0012 */
[----:B------:R-:W-:-:S07]  /*5cd0*/  PRMT R58, R58, 0x5410, R58 ;  /* 0x000054103a3a7816 */ /* 0x000fce000000003a */
.L_x_9950:
[----:B------:R-:W-:Y:S05]  /*5ce0*/  BSYNC B1 ;  /* 0x0000000000017941 */ /* 0x000fea0003800000 */
.L_x_9948:
        /* <DEDUP_REMOVED lines=11> */
.L_x_9952:
[----:B------:R-:W-:Y:S01]  /*5da0*/  IMAD.MOV.U32 R43, RZ, RZ, R36 ;  /* 0x000000ffff2b7224 */ /* 0x000fe200078e0024 */
[----:B------:R-:W-:Y:S01]  /*5db0*/  PRMT R45, R44, 0x7610, R45 ;  /* 0x000076102c2d7816 */ /* 0x000fe2000000002d */
[----:B------:R-:W-:Y:S01]  /*5dc0*/  IMAD.MOV.U32 R18, RZ, RZ, R17 ;  /* 0x000000ffff127224 */ /* 0x000fe200078e0011 */
[----:B------:R-:W-:-:S07]  /*5dd0*/  PRMT R58, R57, 0x7632, R58 ;  /* 0x00007632393a7816 */ /* 0x000fce000000003a */
.L_x_9953:
[----:B------:R-:W-:Y:S05]  /*5de0*/  BSYNC B1 ;  /* 0x0000000000017941 */ /* 0x000fea0003800000 */
.L_x_9951:
        /* <DEDUP_REMOVED lines=11> */
.L_x_9955:
[----:B------:R-:W-:Y:S01]  /*5ea0*/  IMAD.MOV.U32 R36, RZ, RZ, R43 ;  /* 0x000000ffff247224 */ /* 0x000fe200078e002b */
[----:B------:R-:W-:Y:S01]  /*5eb0*/  PRMT R44, R44, 0x5410, R45 ;  /* 0x000054102c2c7816 */ /* 0x000fe2000000002d */
[----:B------:R-:W-:Y:S01]  /*5ec0*/  IMAD.MOV.U32 R17, RZ, RZ, R16 ;  /* 0x000000ffff117224 */ /* 0x000fe200078e0010 */
[----:B------:R-:W-:-:S07]  /*5ed0*/  PRMT R57, R57, 0x5410, R57 ;  /* 0x0000541039397816 */ /* 0x000fce0000000039 */
.L_x_9956:
[----:B------:R-:W-:Y:S05]  /*5ee0*/  BSYNC B1 ;  /* 0x0000000000017941 */ /* 0x000fea0003800000 */
.L_x_9954:
        /* <DEDUP_REMOVED lines=11> */
.L_x_9958:
[----:B------:R-:W-:Y:S01]  /*5fa0*/  IMAD.MOV.U32 R43, RZ, RZ, R36 ;  /* 0x000000ffff2b7224 */ /* 0x000fe200078e0024 */
[----:B------:R-:W-:Y:S01]  /*5fb0*/  PRMT R45, R45, 0x7610, R44 ;  /* 0x000076102d2d7816 */ /* 0x000fe2000000002c */
[----:B------:R-:W-:Y:S01]  /*5fc0*/  IMAD.MOV.U32 R16, RZ, RZ, R15 ;  /* 0x000000ffff107224 */ /* 0x000fe200078e000f */
[----:B------:R-:W-:-:S07]  /*5fd0*/  PRMT R57, R60, 0x7632, R57 ;  /* 0x000076323c397816 */ /* 0x000fce0000000039 */
.L_x_9959:
[----:B------:R-:W-:Y:S05]  /*5fe0*/  BSYNC B1 ;  /* 0x0000000000017941 */ /* 0x000fea0003800000 */
.L_x_9957:
        /* <DEDUP_REMOVED lines=11> */
.L_x_9961:
[----:B------:R-:W-:Y:S01]  /*60a0*/  IMAD.MOV.U32 R36, RZ, RZ, R43 ;  /* 0x000000ffff247224 */ /* 0x000fe200078e002b */
[----:B------:R-:W-:Y:S01]  /*60b0*/  PRMT R44, R45, 0x7632, R44 ;  /* 0x000076322d2c7816 */ /* 0x000fe2000000002c */
[----:B------:R-:W-:Y:S01]  /*60c0*/  IMAD.MOV.U32 R15, RZ, RZ, R14 ;  /* 0x000000ffff0f7224 */ /* 0x000fe200078e000e */
[----:B------:R-:W-:-:S07]  /*60d0*/  PRMT R60, R60, 0x5410, R60 ;  /* 0x000054103c3c7816 */ /* 0x000fce000000003c */
.L_x_9962:
[----:B------:R-:W-:Y:S05]  /*60e0*/  BSYNC B1 ;  /* 0x0000000000017941 */ /* 0x000fea0003800000 */
.L_x_9960:
        /* <DEDUP_REMOVED lines=11> */
.L_x_9964:
[----:B------:R-:W-:Y:S01]  /*61a0*/  IMAD.MOV.U32 R43, RZ, RZ, R36 ;  /* 0x000000ffff2b7224 */ /* 0x000fe200078e0024 */
[----:B------:R-:W-:Y:S01]  /*61b0*/  PRMT R45, R44, 0x7610, R45 ;  /* 0x000076102c2d7816 */ /* 0x000fe2000000002d */
[----:B------:R-:W-:Y:S01]  /*61c0*/  IMAD.MOV.U32 R14, RZ, RZ, R13 ;  /* 0x000000ffff0e7224 */ /* 0x000fe200078e000d */
[----:B------:R-:W-:-:S07]  /*61d0*/  PRMT R60, R59, 0x7632, R60 ;  /* 0x000076323b3c7816 */ /* 0x000fce000000003c */
.L_x_9965:
[----:B------:R-:W-:Y:S05]  /*61e0*/  BSYNC B1 ;  /* 0x0000000000017941 */ /* 0x000fea0003800000 */
.L_x_9963:
        /* <DEDUP_REMOVED lines=11> */
.L_x_9967:
[----:B------:R-:W-:Y:S01]  /*62a0*/  IMAD.MOV.U32 R36, RZ, RZ, R43 ;  /* 0x000000ffff247224 */ /* 0x000fe200078e002b */
[----:B------:R-:W-:Y:S01]  /*62b0*/  PRMT R44, R45, 0x7610, R44 ;  /* 0x000076102d2c7816 */ /* 0x000fe2000000002c */
[----:B------:R-:W-:Y:S01]  /*62c0*/  IMAD.MOV.U32 R13, RZ, RZ, R12 ;  /* 0x000000ffff0d7224 */ /* 0x000fe200078e000c */
[----:B------:R-:W-:-:S07]  /*62d0*/  PRMT R59, R59, 0x5410, R59 ;  /* 0x000054103b3b7816 */ /* 0x000fce000000003b */
.L_x_9968:
[----:B------:R-:W-:Y:S05]  /*62e0*/  BSYNC B1 ;  /* 0x0000000000017941 */ /* 0x000fea0003800000 */
.L_x_9966:
        /* <DEDUP_REMOVED lines=11> */
.L_x_9970:
[----:B------:R-:W-:Y:S01]  /*63a0*/  IMAD.MOV.U32 R43, RZ, RZ, R36 ;  /* 0x000000ffff2b7224 */ /* 0x000fe200078e0024 */
[----:B------:R-:W-:Y:S01]  /*63b0*/  PRMT R45, R44, 0x7610, R45 ;  /* 0x000076102c2d7816 */ /* 0x000fe2000000002d */
[----:B------:R-:W-:Y:S01]  /*63c0*/  IMAD.MOV.U32 R12, RZ, RZ, R11 ;  /* 0x000000ffff0c7224 */ /* 0x000fe200078e000b */
[----:B------:R-:W-:-:S07]  /*63d0*/  PRMT R59, R63, 0x7610, R59 ;  /* 0x000076103f3b7816 */ /* 0x000fce000000003b */
.L_x_9971:
[----:B------:R-:W-:Y:S05]  /*63e0*/  BSYNC B1 ;  /* 0x0000000000017941 */ /* 0x000fea0003800000 */
.L_x_9969:
        /* <DEDUP_REMOVED lines=11> */
.L_x_9973:
[----:B------:R-:W-:Y:S01]  /*64a0*/  IMAD.MOV.U32 R36, RZ, RZ, R43 ;  /* 0x000000ffff247224 */ /* 0x000fe200078e002b */
[----:B------:R-:W-:Y:S01]  /*64b0*/  PRMT R44, R44, 0x5410, R45 ;  /* 0x000054102c2c7816 */ /* 0x000fe2000000002d */
[----:B------:R-:W-:Y:S01]  /*64c0*/  IMAD.MOV.U32 R11, RZ, RZ, R10 ;  /* 0x000000ffff0b7224 */ /* 0x000fe200078e000a */
[----:B------:R-:W-:-:S07]  /*64d0*/  PRMT R63, R61, 0x7632, R63 ;  /* 0x000076323d3f7816 */ /* 0x000fce000000003f */
.L_x_9974:
[----:B------:R-:W-:Y:S05]  /*64e0*/  BSYNC B1 ;  /* 0x0000000000017941 */ /* 0x000fea0003800000 */
.L_x_9972:
        /* <DEDUP_REMOVED lines=11> */
.L_x_9976:
[----:B------:R-:W-:Y:S01]  /*65a0*/  IMAD.MOV.U32 R43, RZ, RZ, R36 ;  /* 0x000000ffff2b7224 */ /* 0x000fe200078e0024 */
[----:B------:R-:W-:Y:S01]  /*65b0*/  PRMT R44, R44, 0x7632, R44 ;  /* 0x000076322c2c7816 */ /* 0x000fe2000000002c */
[----:B------:R-:W-:Y:S01]  /*65c0*/  IMAD.MOV.U32 R10, RZ, RZ, R9 ;  /* 0x000000ffff0a7224 */ /* 0x000fe200078e0009 */
[----:B------:R-:W-:-:S07]  /*65d0*/  PRMT R61, R61, 0x5410, R62 ;  /* 0x000054103d3d7816 */ /* 0x000fce000000003e */
.L_x_9977:
[----:B------:R-:W-:Y:S05]  /*65e0*/  BSYNC B1 ;  /* 0x0000000000017941 */ /* 0x000fea0003800000 */
.L_x_9975:
        /* <DEDUP_REMOVED lines=11> */
.L_x_9979:
[----:B------:R-:W-:Y:S01]  /*66a0*/  IMAD.MOV.U32 R36, RZ, RZ, R43 ;  /* 0x000000ffff247224 */ /* 0x000fe200078e002b */
[----:B------:R-:W-:Y:S01]  /*66b0*/  PRMT R44, R44, 0x5410, R44 ;  /* 0x000054102c2c7816 */ /* 0x000fe2000000002c */
[----:B------:R-:W-:Y:S01]  /*66c0*/  IMAD.MOV.U32 R9, RZ, RZ, R8 ;  /* 0x000000ffff097224 */ /* 0x000fe200078e0008 */
[----:B------:R-:W-:-:S07]  /*66d0*/  PRMT R62, R61, 0x7610, R62 ;  /* 0x000076103d3e7816 */ /* 0x000fce000000003e */
.L_x_9980:
[----:B------:R-:W-:Y:S05]  /*66e0*/  BSYNC B1 ;  /* 0x0000000000017941 */ /* 0x000fea0003800000 */
.L_x_9978:
        /* <DEDUP_REMOVED lines=11> */
.L_x_9982:
[----:B------:R-:W-:Y:S01]  /*67a0*/  IMAD.MOV.U32 R43, RZ, RZ, R36 ;  /* 0x000000ffff2b7224 */ /* 0x000fe200078e0024 */
[----:B------:R-:W-:Y:S01]  /*67b0*/  PRMT R45, R45, 0x7610, R44 ;  /* 0x000076102d2d7816 */ /* 0x000fe2000000002c */
[----:B------:R-:W-:Y:S01]  /*67c0*/  IMAD.MOV.U32 R8, RZ, RZ, R7 ;  /* 0x000000ffff087224 */ /* 0x000fe200078e0007 */
[----:B------:R-:W-:-:S07]  /*67d0*/  PRMT R61, R64, 0x7632, R61 ;  /* 0x00007632403d7816 */ /* 0x000fce000000003d */
.L_x_9983:
[----:B------:R-:W-:Y:S05]  /*67e0*/  BSYNC B1 ;  /* 0x0000000000017941 */ /* 0x000fea0003800000 */
.L_x_9981:
        /* <DEDUP_REMOVED lines=11> */
.L_x_9985:
[----:B------:R-:W-:Y:S01]  /*68a0*/  IMAD.MOV.U32 R36, RZ, RZ, R43 ;  /* 0x000000ffff247224 */ /* 0x000fe200078e002b */
[----:B------:R-:W-:Y:S01]  /*68b0*/  PRMT R44, R44, 0x7610, R45 ;  /* 0x000076102c2c7816 */ /* 0x000fe2000000002d */
[----:B------:R-:W-:Y:S01]  /*68c0*/  IMAD.MOV.U32 R7, RZ, RZ, R6 ;  /* 0x000000ffff077224 */ /* 0x000fe200078e0006 */
[----:B------:R-:W-:-:S07]  /*68d0*/  PRMT R64, R64, 0x5410, R64 ;  /* 0x0000541040407816 */ /* 0x000fce0000000040 */
.L_x_9986:
[----:B------:R-:W-:Y:S05]  /*68e0*/  BSYNC B1 ;  /* 0x0000000000017941 */ /* 0x000fea0003800000 */
.L_x_9984:
        /* <DEDUP_REMOVED lines=11> */
.L_x_9988:
[----:B------:R-:W-:Y:S01]  /*69a0*/  IMAD.MOV.U32 R43, RZ, RZ, R36 ;  /* 0x000000ffff2b7224 */ /* 0x000fe200078e0024 */
[----:B------:R-:W-:Y:S01]  /*69b0*/  PRMT R44, R44, 0x7632, R44 ;  /* 0x000076322c2c7816 */ /* 0x000fe2000000002c */
[----:B------:R-:W-:Y:S01]  /*69c0*/  IMAD.MOV.U32 R6, RZ, RZ, R5 ;  /* 0x000000ffff067224 */ /* 0x000fe200078e0005 */
[----:B------:R-:W-:-:S07]  /*69d0*/  PRMT R64, R62, 0x7632, R64 ;  /* 0x000076323e407816 */ /* 0x000fce0000000040 */
.L_x_9989:
[----:B------:R-:W-:Y:S05]  /*69e0*/  BSYNC B1 ;  /* 0x0000000000017941 */ /* 0x000fea0003800000 */
.L_x_9987:
        /* <DEDUP_REMOVED lines=11> */
.L_x_9991:
[----:B------:R-:W-:Y:S01]  /*6aa0*/  PRMT R44, R44, 0x5410, R44 ;  /* 0x000054102c2c7816 */ /* 0x000fe2000000002c */
[----:B------:R-:W-:Y:S01]  /*6ab0*/  IMAD.MOV.U32 R5, RZ, RZ, R4 ;  /* 0x000000ffff057224 */ /* 0x000fe200078e0004 */
[----:B------:R-:W-:Y:S01]  /*6ac0*/  PRMT R62, R62, 0x7610, R63 ;  /* 0x000076103e3e7816 */ /* 0x000fe2000000003f */
[--C-:B------:R-:W-:Y:S01]  /*6ad0*/  IMAD.MOV.U32 R36, RZ, RZ, R43.reuse ;  /* 0x000000ffff247224 */ /* 0x100fe200078e002b */
[----:B------:R-:W-:Y:S01]  /*6ae0*/  PRMT R63, R63, 0x5410, R44 ;  /* 0x000054103f3f7816 */ /* 0x000fe2000000002c */
[----:B------:R-:W-:-:S07]  /*6af0*/  IMAD.MOV.U32 R4, RZ, RZ, R43 ;  /* 0x000000ffff047224 */ /* 0x000fce00078e002b */
.L_x_9992:
[----:B------:R-:W-:Y:S05]  /*6b00*/  BSYNC B1 ;  /* 0x0000000000017941 */ /* 0x000fea0003800000 */
.L_x_9990:
[----:B------:R-:W-:Y:S02]  /*6b10*/  VIADD R39, R39, 0x4 ;  /* 0x0000000427277836 */ /* 0x000fe40000000000 */
[----:B------:R-:W-:Y:S01]  /*6b20*/  VIADD R3, R3, 0x2 ;  /* 0x0000000203037836 */ /* 0x000fe20000000000 */
[----:B------:R-:W-:Y:S06]  /*6b30*/  @P1 BRA `(.L_x_9993) ;  /* 0xffffffe000081947 */ /* 0x000fec000383ffff */
[----:B------:R-:W-:Y:S01]  /*6b40*/  FADD.FTZ R2, R37, R2 ;  /* 0x0000000225027221 */ /* 0x000fe20000010000 */
[----:B------:R-:W-:Y:S01]  /*6b50*/  PRMT R63, R63, 0x7610, R44 ;  /* 0x000076103f3f7816 */ /* 0x000fe2000000002c */
[----:B------:R-:W-:Y:S02]  /*6b60*/  IMAD.MOV.U32 R3, RZ, RZ, R38 ;  /* 0x000000ffff037224 */ /* 0x000fe400078e0026 */
[----:B------:R-:W-:-:S07]  /*6b70*/  IMAD.MOV.U32 R4, RZ, RZ, R36 ;  /* 0x000000ffff047224 */ /* 0x000fce00078e0024 */
.L_x_9899:
[----:B------:R-:W-:Y:S05]  /*6b80*/  BSYNC B0 ;  /* 0x0000000000007941 */ /* 0x000fea0003800000 */
.L_x_9898:
[--C-:B0-----:R-:W-:Y:S01]  /*6b90*/  PRMT R44, R63, 0x7632, R62.reuse ;  /* 0x000076323f2c7816 */ /* 0x101fe2000000003e */
        /* <DEDUP_REMOVED lines=92> */
.L_x_10089:
        /* <DEDUP_REMOVED lines=20> */
.L_x_9997:
[----:B------:R-:W-:Y:S01]  /*72a0*/  IMAD.MOV.U32 R36, RZ, RZ, R35 ;  /* 0x000000ffff247224 */ /* 0x000fe200078e0023 */
[----:B------:R-:W-:Y:S01]  /*72b0*/  PRMT R44, R44, 0x7610, R52 ;  /* 0x000076102c2c7816 */ /* 0x000fe20000000034 */
[----:B------:R-:W-:Y:S01]  /*72c0*/  IMAD.MOV.U32 R35, RZ, RZ, R34 ;  /* 0x000000ffff237224 */ /* 0x000fe200078e0022 */
[----:B------:R-:W-:-:S07]  /*72d0*/  PRMT R52, R52, 0x5410, R52 ;  /* 0x0000541034347816 */ /* 0x000fce0000000034 */
.L_x_9998:
[----:B------:R-:W-:Y:S05]  /*72e0*/  BSYNC B1 ;  /* 0x0000000000017941 */ /* 0x000fea0003800000 */
.L_x_9996:
        /* <DEDUP_REMOVED lines=11> */
.L_x_10000:
[----:B------:R-:W-:Y:S01]  /*73a0*/  IMAD.MOV.U32 R43, RZ, RZ, R36 ;  /* 0x000000ffff2b7224 */ /* 0x000fe200078e0024 */
[----:B------:R-:W-:Y:S01]  /*73b0*/  PRMT R45, R45, 0x7610, R44 ;  /* 0x000076102d2d7816 */ /* 0x000fe2000000002c */
[----:B------:R-:W-:Y:S01]  /*73c0*/  IMAD.MOV.U32 R34, RZ, RZ, R33 ;  /* 0x000000ffff227224 */ /* 0x000fe200078e0021 */
[----:B------:R-:W-:-:S07]  /*73d0*/  PRMT R52, R0, 0x7632, R52 ;  /* 0x0000763200347816 */ /* 0x000fce0000000034 */
.L_x_10001:
[----:B------:R-:W-:Y:S05]  /*73e0*/  BSYNC B1 ;  /* 0x0000000000017941 */ /* 0x000fea0003800000 */
.L_x_9999:
        /* <DEDUP_REMOVED lines=11> */
.L_x_10003:
[----:B------:R-:W-:Y:S01]  /*74a0*/  IMAD.MOV.U32 R36, RZ, RZ, R43 ;  /* 0x000000ffff247224 */ /* 0x000fe200078e002b */
[----:B------:R-:W-:Y:S01]  /*74b0*/  PRMT R44, R44, 0x7610, R45 ;  /* 0x000076102c2c7816 */ /* 0x000fe2000000002d */
[----:B------:R-:W-:Y:S01]  /*74c0*/  IMAD.MOV.U32 R33, RZ, RZ, R32 ;  /* 0x000000ffff217224 */ /* 0x000fe200078e0020 */
[----:B------:R-:W-:-:S07]  /*74d0*/  PRMT R0, R0, 0x5410, R0 ;  /* 0x0000541000007816 */ /* 0x000fce0000000000 */
.L_x_10004:
[----:B------:R-:W-:Y:S05]  /*74e0*/  BSYNC B1 ;  /* 0x0000000000017941 */ /* 0x000fea0003800000 */
.L_x_10002:
        /* <DEDUP_REMOVED lines=11> */
.L_x_10006:
[----:B------:R-:W-:Y:S01]  /*75a0*/  IMAD.MOV.U32 R43, RZ, RZ, R36 ;  /* 0x000000ffff2b7224 */ /* 0x000fe200078e0024 */
[----:B------:R-:W-:Y:S01]  /*75b0*/  PRMT R45, R45, 0x7610, R44 ;  /* 0x000076102d2d7816 */ /* 0x000fe2000000002c */
[----:B------:R-:W-:Y:S01]  /*75c0*/  IMAD.MOV.U32 R32, RZ, RZ, R31 ;  /* 0x000000ffff207224 */ /* 0x000fe200078e001f */
[----:B------:R-:W-:-:S07]  /*75d0*/  PRMT R0, R54, 0x7632, R0 ;  /* 0x0000763236007816 */ /* 0x000fce0000000000 */
.L_x_10007:
[----:B------:R-:W-:Y:S05]  /*75e0*/  BSYNC B1 ;  /* 0x0000000000017941 */ /* 0x000fea0003800000 */
.L_x_10005:
        /* <DEDUP_REMOVED lines=11> */
.L_x_10009:
[----:B------:R-:W-:Y:S01]  /*76a0*/  IMAD.MOV.U32 R36, RZ, RZ, R43 ;  /* 0x000000ffff247224 */ /* 0x000fe200078e002b */
[----:B------:R-:W-:Y:S01]  /*76b0*/  PRMT R44, R45, 0x7632, R44 ;  /* 0x000076322d2c7816 */ /* 0x000fe2000000002c */
[----:B------:R-:W-:Y:S01]  /*76c0*/  IMAD.MOV.U32 R31, RZ, RZ, R30 ;  /* 0x000000ffff1f7224 */ /* 0x000fe200078e001e */
[----:B------:R-:W-:-:S07]  /*76d0*/  PRMT R54, R54, 0x5410, R54 ;  /* 0x0000541036367816 */ /* 0x000fce0000000036 */
.L_x_10010:
[----:B------:R-:W-:Y:S05]  /*76e0*/  BSYNC B1 ;  /* 0x0000000000017941 */ /* 0x000fea0003800000 */
.L_x_10008:
        /* <DEDUP_REMOVED lines=11> */
.L_x_10012:
[----:B------:R-:W-:Y:S01]  /*77a0*/  IMAD.MOV.U32 R43, RZ, RZ, R36 ;  /* 0x000000ffff2b7224 */ /* 0x000fe200078e0024 */
[----:B------:R-:W-:Y:S01]  /*77b0*/  PRMT R45, R44, 0x7610, R45 ;  /* 0x000076102c2d7816 */ /* 0x000fe2000000002d */
[----:B------:R-:W-:Y:S01]  /*77c0*/  IMAD.MOV.U32 R30, RZ, RZ, R29 ;  /* 0x000000ffff1e7224 */ /* 0x000fe200078e001d */
[----:B------:R-:W-:-:S07]  /*77d0*/  PRMT R54, R53, 0x7632, R54 ;  /* 0x0000763235367816 */ /* 0x000fce0000000036 */
.L_x_10013:
[----:B------:R-:W-:Y:S05]  /*77e0*/  BSYNC B1 ;  /* 0x0000000000017941 */ /* 0x000fea0003800000 */
.L_x_10011:
        /* <DEDUP_REMOVED lines=11> */
.L_x_10015:
[----:B------:R-:W-:Y:S01]  /*78a0*/  IMAD.MOV.U32 R36, RZ, RZ, R43 ;  /* 0x000000ffff247224 */ /* 0x000fe200078e002b */
[----:B------:R-:W-:Y:S01]  /*78b0*/  PRMT R44, R45, 0x7610, R44 ;  /* 0x000076102d2c7816 */ /* 0x000fe2000000002c */
[----:B------:R-:W-:Y:S01]  /*78c0*/  IMAD.MOV.U32 R29, RZ, RZ, R28 ;  /* 0x000000ffff1d7224 */ /* 0x000fe200078e001c */
[----:B------:R-:W-:-:S07]  /*78d0*/  PRMT R53, R53, 0x5410, R53 ;  /* 0x0000541035357816 */ /* 0x000fce0000000035 */
.L_x_10016:
[----:B------:R-:W-:Y:S05]  /*78e0*/  BSYNC B1 ;  /* 0x0000000000017941 */ /* 0x000fea0003800000 */
.L_x_10014:
        /* <DEDUP_REMOVED lines=11> */
.L_x_10018:
[----:B------:R-:W-:Y:S01]  /*79a0*/  IMAD.MOV.U32 R43, RZ, RZ, R36 ;  /* 0x000000ffff2b7224 */ /* 0x000fe200078e0024 */
[----:B------:R-:W-:Y:S01]  /*79b0*/  PRMT R45, R44, 0x7610, R45 ;  /* 0x000076102c2d7816 */ /* 0x000fe2000000002d */
[----:B------:R-:W-:Y:S01]  /*79c0*/  IMAD.MOV.U32 R28, RZ, RZ, R27 ;  /* 0x000000ffff1c7224 */ /* 0x000fe200078e001b */
[----:B------:R-:W-:-:S07]  /*79d0*/  PRMT R53, R41, 0x7632, R53 ;  /* 0x0000763229357816 */ /* 0x000fce0000000035 */
.L_x_10019:
[----:B------:R-:W-:Y:S05]  /*79e0*/  BSYNC B1 ;  /* 0x0000000000017941 */ /* 0x000fea0003800000 */
.L_x_10017:
        /* <DEDUP_REMOVED lines=11> */
.L_x_10021:
[----:B------:R-:W-:Y:S01]  /*7aa0*/  IMAD.MOV.U32 R36, RZ, RZ, R43 ;  /* 0x000000ffff247224 */ /* 0x000fe200078e002b */
[----:B------:R-:W-:Y:S01]  /*7ab0*/  PRMT R44, R44, 0x5410, R45 ;  /* 0x000054102c2c7816 */ /* 0x000fe2000000002d */
[----:B------:R-:W-:Y:S01]  /*7ac0*/  IMAD.MOV.U32 R27, RZ, RZ, R26 ;  /* 0x000000ffff1b7224 */ /* 0x000fe200078e001a */
[----:B------:R-:W-:-:S07]  /*7ad0*/  PRMT R41, R41, 0x5410, R41 ;  /* 0x0000541029297816 */ /* 0x000fce0000000029 */
.L_x_10022:
[----:B------:R-:W-:Y:S05]  /*7ae0*/  BSYNC B1 ;  /* 0x0000000000017941 */ /* 0x000fea0003800000 */
.L_x_10020:
        /* <DEDUP_REMOVED lines=11> */
.L_x_10024:
[----:B------:R-:W-:Y:S01]  /*7ba0*/  IMAD.MOV.U32 R43, RZ, RZ, R36 ;  /* 0x000000ffff2b7224 */ /* 0x000fe200078e0024 */
[----:B------:R-:W-:Y:S01]  /*7bb0*/  PRMT R45, R45, 0x7610, R44 ;  /* 0x000076102d2d7816 */ /* 0x000fe2000000002c */
[----:B------:R-:W-:Y:S01]  /*7bc0*/  IMAD.MOV.U32 R26, RZ, RZ, R25 ;  /* 0x000000ffff1a7224 */ /* 0x000fe200078e0019 */
[----:B------:R-:W-:-:S07]  /*7bd0*/  PRMT R41, R40, 0x7632, R41 ;  /* 0x0000763228297816 */ /* 0x000fce0000000029 */
.L_x_10025:
[----:B------:R-:W-:Y:S05]  /*7be0*/  BSYNC B1 ;  /* 0x0000000000017941 */ /* 0x000fea0003800000 */
.L_x_10023:
        /* <DEDUP_REMOVED lines=11> */
.L_x_10027:
[----:B------:R-:W-:Y:S01]  /*7ca0*/  IMAD.MOV.U32 R36, RZ, RZ, R43 ;  /* 0x000000ffff247224 */ /* 0x000fe200078e002b */
[----:B------:R-:W-:Y:S01]  /*7cb0*/  PRMT R44, R44, 0x7610, R45 ;  /* 0x000076102c2c7816 */ /* 0x000fe2000000002d */
[----:B------:R-:W-:Y:S01]  /*7cc0*/  IMAD.MOV.U32 R25, RZ, RZ, R24 ;  /* 0x000000ffff197224 */ /* 0x000fe200078e0018 */
[----:B------:R-:W-:-:S07]  /*7cd0*/  PRMT R40, R40, 0x5410, R40 ;  /* 0x0000541028287816 */ /* 0x000fce0000000028 */
.L_x_10028:
[----:B------:R-:W-:Y:S05]  /*7ce0*/  BSYNC B1 ;  /* 0x0000000000017941 */ /* 0x000fea0003800000 */
.L_x_10026:
        /* <DEDUP_REMOVED lines=11> */
.L_x_10030:
[----:B------:R-:W-:Y:S01]  /*7da0*/  IMAD.MOV.U32 R43, RZ, RZ, R36 ;  /* 0x000000ffff2b7224 */ /* 0x000fe200078e0024 */
[----:B------:R-:W-:Y:S01]  /*7db0*/  PRMT R45, R45, 0x7610, R44 ;  /* 0x000076102d2d7816 */ /* 0x000fe2000000002c */
[----:B------:R-:W-:Y:S01]  /*7dc0*/  IMAD.MOV.U32 R24, RZ, RZ, R23 ;  /* 0x000000ffff187224 */ /* 0x000fe200078e0017 */
[----:B------:R-:W-:-:S07]  /*7dd0*/  PRMT R40, R56, 0x7632, R40 ;  /* 0x0000763238287816 */ /* 0x000fce0000000028 */
.L_x_10031:
[----:B------:R-:W-:Y:S05]  /*7de0*/  BSYNC B1 ;  /* 0x0000000000017941 */ /* 0x000fea0003800000 */
.L_x_10029:
        /* <DEDUP_REMOVED lines=11> */
.L_x_10033:
[----:B------:R-:W-:Y:S01]  /*7ea0*/  IMAD.MOV.U32 R36, RZ, RZ, R43 ;  /* 0x000000ffff247224 */ /* 0x000fe200078e002b */
[----:B------:R-:W-:Y:S01]  /*7eb0*/  PRMT R44, R45, 0x7632, R44 ;  /* 0x000076322d2c7816 */ /* 0x000fe2000000002c */
[----:B------:R-:W-:Y:S01]  /*7ec0*/  IMAD.MOV.U32 R23, RZ, RZ, R22 ;  /* 0x000000ffff177224 */ /* 0x000fe200078e0016 */
[----:B------:R-:W-:-:S07]  /*7ed0*/  PRMT R56, R56, 0x5410, R56 ;  /* 0x0000541038387816 */ /* 0x000fce0000000038 */
.L_x_10034:
[----:B------:R-:W-:Y:S05]  /*7ee0*/  BSYNC B1 ;  /* 0x0000000000017941 */ /* 0x000fea0003800000 */
.L_x_10032:
        /* <DEDUP_REMOVED lines=11> */
.L_x_10036:
[----:B------:R-:W-:Y:S01]  /*7fa0*/  IMAD.MOV.U32 R43, RZ, RZ, R36 ;  /* 0x000000ffff2b7224 */ /* 0x000fe200078e0024 */
[----:B------:R-:W-:Y:S01]  /*7fb0*/  PRMT R45, R44, 0x7610, R45 ;  /* 0x000076102c2d7816 */ /* 0x000fe2000000002d */
[----:B------:R-:W-:Y:S01]  /*7fc0*/  IMAD.MOV.U32 R22, RZ, RZ, R21 ;  /* 0x000000ffff167224 */ /* 0x000fe200078e0015 */
[----:B------:R-:W-:-:S07]  /*7fd0*/  PRMT R56, R55, 0x7632, R56 ;  /* 0x0000763237387816 */ /* 0x000fce0000000038 */
.L_x_10037:
[----:B------:R-:W-:Y:S05]  /*7fe0*/  BSYNC B1 ;  /* 0x0000000000017941 */ /* 0x000fea0003800000 */
.L_x_10035:
        /* <DEDUP_REMOVED lines=11> */
.L_x_10039:
[----:B------:R-:W-:Y:S01]  /*80a0*/  IMAD.MOV.U32 R36, RZ, RZ, R43 ;  /* 0x000000ffff247224 */ /* 0x000fe200078e002b */
[----:B------:R-:W-:Y:S01]  /*80b0*/  PRMT R44, R44, 0x5410, R45 ;  /* 0x000054102c2c7816 */ /* 0x000fe2000000002d */
[----:B------:R-:W-:Y:S01]  /*80c0*/  IMAD.MOV.U32 R21, RZ, RZ, R20 ;  /* 0x000000ffff157224 */ /* 0x000fe200078e0014 */
[----:B------:R-:W-:-:S07]  /*80d0*/  PRMT R55, R55, 0x5410, R55 ;  /* 0x0000541037377816 */ /* 0x000fce0000000037 */
.L_x_10040:
[----:B------:R-:W-:Y:S05]  /*80e0*/  BSYNC B1 ;  /* 0x0000000000017941 */ /* 0x000fea0003800000 */
.L_x_10038:
        /* <DEDUP_REMOVED lines=11> */
.L_x_10042:
[----:B------:R-:W-:Y:S01]  /*81a0*/  IMAD.MOV.U32 R43, RZ, RZ, R36 ;  /* 0x000000ffff2b7224 */ /* 0x000fe200078e0024 */
[----:B------:R-:W-:Y:S01]  /*81b0*/  PRMT R45, R45, 0x7610, R44 ;  /* 0x000076102d2d7816 */ /* 0x000fe2000000002c */
[----:B------:R-:W-:Y:S01]  /*81c0*/  IMAD.MOV.U32 R20, RZ, RZ, R19 ;  /* 0x000000ffff147224 */ /* 0x000fe200078e0013 */
[----:B------:R-:W-:-:S07]  /*81d0*/  PRMT R55, R58, 0x7632, R55 ;  /* 0x000076323a377816 */ /* 0x000fce0000000037 */
.L_x_10043:
[----:B------:R-:W-:Y:S05]  /*81e0*/  BSYNC B1 ;  /* 0x0000000000017941 */ /* 0x000fea0003800000 */
.L_x_10041:
        /* <DEDUP_REMOVED lines=11> */
.L_x_10045:
[----:B------:R-:W-:Y:S01]  /*82a0*/  IMAD.MOV.U32 R36, RZ, RZ, R43 ;  /* 0x000000ffff247224 */ /* 0x000fe200078e002b */
[----:B------:R-:W-:Y:S01]  /*82b0*/  PRMT R44, R45, 0x7632, R44 ;  /* 0x000076322d2c7816 */ /* 0x000fe2000000002c */
[----:B------:R-:W-:Y:S01]  /*82c0*/  IMAD.MOV.U32 R19, RZ, RZ, R18 ;  /* 0x000000ffff137224 */ /* 0x000fe200078e0012 */
[----:B------:R-:W-:-:S07]  /*82d0*/  PRMT R58, R58, 0x5410, R58 ;  /* 0x000054103a3a7816 */ /* 0x000fce000000003a */
.L_x_10046:
[----:B------:R-:W-:Y:S05]  /*82e0*/  BSYNC B1 ;  /* 0x0000000000017941 */ /* 0x000fea0003800000 */
.L_x_10044:
        /* <DEDUP_REMOVED lines=11> */
.L_x_10048:
[----:B------:R-:W-:Y:S01]  /*83a0*/  IMAD.MOV.U32 R43, RZ, RZ, R36 ;  /* 0x000000ffff2b7224 */ /* 0x000fe200078e0024 */
[----:B------:R-:W-:Y:S01]  /*83b0*/  PRMT R45, R44, 0x7610, R45 ;  /* 0x000076102c2d7816 */ /* 0x000fe2000000002d */
[----:B------:R-:W-:Y:S01]  /*83c0*/  IMAD.MOV.U32 R18, RZ, RZ, R17 ;  /* 0x000000ffff127224 */ /* 0x000fe200078e0011 */
[----:B------:R-:W-:-:S07]  /*83d0*/  PRMT R58, R57, 0x7632, R58 ;  /* 0x00007632393a7816 */ /* 0x000fce000000003a */
.L_x_10049:
[----:B------:R-:W-:Y:S05]  /*83e0*/  BSYNC B1 ;  /* 0x0000000000017941 */ /* 0x000fea0003800000 */
.L_x_10047:
        /* <DEDUP_REMOVED lines=11> */
.L_x_10051:
[----:B------:R-:W-:Y:S01]  /*84a0*/  IMAD.MOV.U32 R36, RZ, RZ, R43 ;  /* 0x000000ffff247224 */ /* 0x000fe200078e002b */
[----:B------:R-:W-:Y:S01]  /*84b0*/  PRMT R44, R44, 0x5410, R45 ;  /* 0x000054102c2c7816 */ /* 0x000fe2000000002d */
[----:B------:R-:W-:Y:S01]  /*84c0*/  IMAD.MOV.U32 R17, RZ, RZ, R16 ;  /* 0x000000ffff117224 */ /* 0x000fe200078e0010 */
[----:B------:R-:W-:-:S07]  /*84d0*/  PRMT R57, R57, 0x5410, R57 ;  /* 0x0000541039397816 */ /* 0x000fce0000000039 */
.L_x_10052:
[----:B------:R-:W-:Y:S05]  /*84e0*/  BSYNC B1 ;  /* 0x0000000000017941 */ /* 0x000fea0003800000 */
.L_x_10050:
        /* <DEDUP_REMOVED lines=11> */
.L_x_10054:
[----:B------:R-:W-:Y:S01]  /*85a0*/  IMAD.MOV.U32 R43, RZ, RZ, R36 ;  /* 0x000000ffff2b7224 */ /* 0x000fe200078e0024 */
[----:B------:R-:W-:Y:S01]  /*85b0*/  PRMT R45, R45, 0x7610, R44 ;  /* 0x000076102d2d7816 */ /* 0x000fe2000000002c */
[----:B------:R-:W-:Y:S01]  /*85c0*/  IMAD.MOV.U32 R16, RZ, RZ, R15 ;  /* 0x000000ffff107224 */ /* 0x000fe200078e000f */
[----:B------:R-:W-:-:S07]  /*85d0*/  PRMT R57, R60, 0x7632, R57 ;  /* 0x000076323c397816 */ /* 0x000fce0000000039 */
.L_x_10055:
[----:B------:R-:W-:Y:S05]  /*85e0*/  BSYNC B1 ;  /* 0x0000000000017941 */ /* 0x000fea0003800000 */
.L_x_10053:
        /* <DEDUP_REMOVED lines=11> */
.L_x_10057:
[----:B------:R-:W-:Y:S01]  /*86a0*/  IMAD.MOV.U32 R36, RZ, RZ, R43 ;  /* 0x000000ffff247224 */ /* 0x000fe200078e002b */
[----:B------:R-:W-:Y:S01]  /*86b0*/  PRMT R44, R45, 0x7632, R44 ;  /* 0x000076322d2c7816 */ /* 0x000fe2000000002c */
[----:B------:R-:W-:Y:S01]  /*86c0*/  IMAD.MOV.U32 R15, RZ, RZ, R14 ;  /* 0x000000ffff0f7224 */ /* 0x000fe200078e000e */
[----:B------:R-:W-:-:S07]  /*86d0*/  PRMT R60, R60, 0x5410, R60 ;  /* 0x000054103c3c7816 */ /* 0x000fce000000003c */
.L_x_10058:
[----:B------:R-:W-:Y:S05]  /*86e0*/  BSYNC B1 ;  /* 0x0000000000017941 */ /* 0x000fea0003800000 */
.L_x_10056:
        /* <DEDUP_REMOVED lines=11> */
.L_x_10060:
[----:B------:R-:W-:Y:S01]  /*87a0*/  IMAD.MOV.U32 R43, RZ, RZ, R36 ;  /* 0x000000ffff2b7224 */ /* 0x000fe200078e0024 */
[----:B------:R-:W-:Y:S01]  /*87b0*/  PRMT R45, R44, 0x7610, R45 ;  /* 0x000076102c2d7816 */ /* 0x000fe2000000002d */
[----:B------:R-:W-:Y:S01]  /*87c0*/  IMAD.MOV.U32 R14, RZ, RZ, R13 ;  /* 0x000000ffff0e7224 */ /* 0x000fe200078e000d */
[----:B------:R-:W-:-:S07]  /*87d0*/  PRMT R60, R59, 0x7632, R60 ;  /* 0x000076323b3c7816 */ /* 0x000fce000000003c */
.L_x_10061:
[----:B------:R-:W-:Y:S05]  /*87e0*/  BSYNC B1 ;  /* 0x0000000000017941 */ /* 0x000fea0003800000 */
.L_x_10059:
        /* <DEDUP_REMOVED lines=11> */
.L_x_10063:
[----:B------:R-:W-:Y:S01]  /*88a0*/  IMAD.MOV.U32 R36, RZ, RZ, R43 ;  /* 0x000000ffff247224 */ /* 0x000fe200078e002b */
[----:B------:R-:W-:Y:S01]  /*88b0*/  PRMT R44, R45, 0x7610, R44 ;  /* 0x000076102d2c7816 */ /* 0x000fe2000000002c */
[----:B------:R-:W-:Y:S01]  /*88c0*/  IMAD.MOV.U32 R13, RZ, RZ, R12 ;  /* 0x000000ffff0d7224 */ /* 0x000fe200078e000c */
[----:B------:R-:W-:-:S07]  /*88d0*/  PRMT R59, R59, 0x5410, R59 ;  /* 0x000054103b3b7816 */ /* 0x000fce000000003b */
.L_x_10064:
[----:B------:R-:W-:Y:S05]  /*88e0*/  BSYNC B1 ;  /* 0x0000000000017941 */ /* 0x000fea0003800000 */
.L_x_10062:
        /* <DEDUP_REMOVED lines=11> */
.L_x_10066:
[----:B------:R-:W-:Y:S01]  /*89a0*/  IMAD.MOV.U32 R43, RZ, RZ, R36 ;  /* 0x000000ffff2b7224 */ /* 0x000fe200078e0024 */
[----:B------:R-:W-:Y:S01]  /*89b0*/  PRMT R45, R44, 0x7610, R45 ;  /* 0x000076102c2d7816 */ /* 0x000fe2000000002d */
[----:B------:R-:W-:Y:S01]  /*89c0*/  IMAD.MOV.U32 R12, RZ, RZ, R11 ;  /* 0x000000ffff0c7224 */ /* 0x000fe200078e000b */
[----:B------:R-:W-:-:S07]  /*89d0*/  PRMT R59, R63, 0x7610, R59 ;  /* 0x000076103f3b7816 */ /* 0x000fce000000003b */
.L_x_10067:
[----:B------:R-:W-:Y:S05]  /*89e0*/  BSYNC B1 ;  /* 0x0000000000017941 */ /* 0x000fea0003800000 */
.L_x_10065:
        /* <DEDUP_REMOVED lines=11> */
.L_x_10069:
[----:B------:R-:W-:Y:S01]  /*8aa0*/  IMAD.MOV.U32 R36, RZ, RZ, R43 ;  /* 0x000000ffff247224 */ /* 0x000fe200078e002b */
[----:B------:R-:W-:Y:S01]  /*8ab0*/  PRMT R44, R44, 0x5410, R45 ;  /* 0x000054102c2c7816 */ /* 0x000fe2000000002d */
[----:B------:R-:W-:Y:S01]  /*8ac0*/  IMAD.MOV.U32 R11, RZ, RZ, R10 ;  /* 0x000000ffff0b7224 */ /* 0x000fe200078e000a */
[----:B------:R-:W-:-:S07]  /*8ad0*/  PRMT R63, R61, 0x7632, R63 ;  /* 0x000076323d3f7816 */ /* 0x000fce000000003f */
.L_x_10070:
[----:B------:R-:W-:Y:S05]  /*8ae0*/  BSYNC B1 ;  /* 0x0000000000017941 */ /* 0x000fea0003800000 */
.L_x_10068:
        /* <DEDUP_REMOVED lines=11> */
.L_x_10072:
[----:B------:R-:W-:Y:S01]  /*8ba0*/  IMAD.MOV.U32 R43, RZ, RZ, R36 ;  /* 0x000000ffff2b7224 */ /* 0x000fe200078e0024 */
[----:B------:R-:W-:Y:S01]  /*8bb0*/  PRMT R44, R44, 0x7632, R44 ;  /* 0x000076322c2c7816 */ /* 0x000fe2000000002c */
[----:B------:R-:W-:Y:S01]  /*8bc0*/  IMAD.MOV.U32 R10, RZ, RZ, R9 ;  /* 0x000000ffff0a7224 */ /* 0x000fe200078e0009 */
[----:B------:R-:W-:-:S07]  /*8bd0*/  PRMT R61, R61, 0x5410, R62 ;  /* 0x000054103d3d7816 */ /* 0x000fce000000003e */
.L_x_10073:
[----:B------:R-:W-:Y:S05]  /*8be0*/  BSYNC B1 ;  /* 0x0000000000017941 */ /* 0x000fea0003800000 */
.L_x_10071:
        /* <DEDUP_REMOVED lines=11> */
.L_x_10075:
[----:B------:R-:W-:Y:S01]  /*8ca0*/  IMAD.MOV.U32 R36, RZ, RZ, R43 ;  /* 0x000000ffff247224 */ /* 0x000fe200078e002b */
[----:B------:R-:W-:Y:S01]  /*8cb0*/  PRMT R44, R44, 0x5410, R44 ;  /* 0x000054102c2c7816 */ /* 0x000fe2000000002c */
[----:B------:R-:W-:Y:S01]  /*8cc0*/  IMAD.MOV.U32 R9, RZ, RZ, R8 ;  /* 0x000000ffff097224 */ /* 0x000fe200078e0008 */
[----:B------:R-:W-:-:S07]  /*8cd0*/  PRMT R62, R61, 0x7610, R62 ;  /* 0x000076103d3e7816 */ /* 0x000fce000000003e */
.L_x_10076:
[----:B------:R-:W-:Y:S05]  /*8ce0*/  BSYNC B1 ;  /* 0x0000000000017941 */ /* 0x000fea0003800000 */
.L_x_10074:
        /* <DEDUP_REMOVED lines=11> */
.L_x_10078:
[----:B------:R-:W-:Y:S01]  /*8da0*/  IMAD.MOV.U32 R43, RZ, RZ, R36 ;  /* 0x000000ffff2b7224 */ /* 0x000fe200078e0024 */
[----:B------:R-:W-:Y:S01]  /*8db0*/  PRMT R45, R45, 0x7610, R44 ;  /* 0x000076102d2d7816 */ /* 0x000fe2000000002c */
[----:B------:R-:W-:Y:S01]  /*8dc0*/  IMAD.MOV.U32 R8, RZ, RZ, R7 ;  /* 0x000000ffff087224 */ /* 0x000fe200078e0007 */
[----:B------:R-:W-:-:S07]  /*8dd0*/  PRMT R61, R64, 0x7632, R61 ;  /* 0x00007632403d7816 */ /* 0x000fce000000003d */
.L_x_10079:
[----:B------:R-:W-:Y:S05]  /*8de0*/  BSYNC B1 ;  /* 0x0000000000017941 */ /* 0x000fea0003800000 */
.L_x_10077:
        /* <DEDUP_REMOVED lines=11> */
.L_x_10081:
[----:B------:R-:W-:Y:S01]  /*8ea0*/  IMAD.MOV.U32 R36, RZ, RZ, R43 ;  /* 0x000000ffff247224 */ /* 0x000fe200078e002b */
[----:B------:R-:W-:Y:S01]  /*8eb0*/  PRMT R44, R44, 0x7610, R45 ;  /* 0x000076102c2c7816 */ /* 0x000fe2000000002d */
[----:B------:R-:W-:Y:S01]  /*8ec0*/  IMAD.MOV.U32 R7, RZ, RZ, R6 ;  /* 0x000000ffff077224 */ /* 0x000fe200078e0006 */
[----:B------:R-:W-:-:S07]  /*8ed0*/  PRMT R64, R64, 0x5410, R64 ;  /* 0x0000541040407816 */ /* 0x000fce0000000040 */
.L_x_10082:
[----:B------:R-:W-:Y:S05]  /*8ee0*/  BSYNC B1 ;  /* 0x0000000000017941 */ /* 0x000fea0003800000 */
.L_x_10080:
        /* <DEDUP_REMOVED lines=11> */
.L_x_10084:
[----:B------:R-:W-:Y:S01]  /*8fa0*/  IMAD.MOV.U32 R43, RZ, RZ, R36 ;  /* 0x000000ffff2b7224 */ /* 0x000fe200078e0024 */
[----:B------:R-:W-:Y:S01]  /*8fb0*/  PRMT R44, R44, 0x7632, R44 ;  /* 0x000076322c2c7816 */ /* 0x000fe2000000002c */
[----:B------:R-:W-:Y:S01]  /*8fc0*/  IMAD.MOV.U32 R6, RZ, RZ, R5 ;  /* 0x000000ffff067224 */ /* 0x000fe200078e0005 */
[----:B------:R-:W-:-:S07]  /*8fd0*/  PRMT R64, R62, 0x7632, R64 ;  /* 0x000076323e407816 */ /* 0x000fce0000000040 */
.L_x_10085:
[----:B------:R-:W-:Y:S05]  /*8fe0*/  BSYNC B1 ;  /* 0x0000000000017941 */ /* 0x000fea0003800000 */
.L_x_10083:
        /* <DEDUP_REMOVED lines=11> */
.L_x_10087:
[----:B------:R-:W-:Y:S01]  /*90a0*/  PRMT R44, R44, 0x5410, R44 ;  /* 0x000054102c2c7816 */ /* 0x000fe2000000002c */
[----:B------:R-:W-:Y:S01]  /*90b0*/  IMAD.MOV.U32 R5, RZ, RZ, R4 ;  /* 0x000000ffff057224 */ /* 0x000fe200078e0004 */
[----:B------:R-:W-:Y:S01]  /*90c0*/  PRMT R62, R62, 0x7610, R63 ;  /* 0x000076103e3e7816 */ /* 0x000fe2000000003f */
[--C-:B------:R-:W-:Y:S01]  /*90d0*/  IMAD.MOV.U32 R36, RZ, RZ, R43.reuse ;  /* 0x000000ffff247224 */ /* 0x100fe200078e002b */
[----:B------:R-:W-:Y:S01]  /*90e0*/  PRMT R63, R63, 0x5410, R44 ;  /* 0x000054103f3f7816 */ /* 0x000fe2000000002c */
[----:B------:R-:W-:-:S07]  /*90f0*/  IMAD.MOV.U32 R4, RZ, RZ, R43 ;  /* 0x000000ffff047224 */ /* 0x000fce00078e002b */
.L_x_10088:
[----:B------:R-:W-:Y:S05]  /*9100*/  BSYNC B1 ;  /* 0x0000000000017941 */ /* 0x000fea0003800000 */
.L_x_10086:
[----:B------:R-:W-:Y:S02]  /*9110*/  VIADD R39, R39, 0x4 ;  /* 0x0000000427277836 */ /* 0x000fe40000000000 */
[----:B------:R-:W-:Y:S01]  /*9120*/  VIADD R3, R3, 0x2 ;  /* 0x0000000203037836 */ /* 0x000fe20000000000 */
[----:B------:R-:W-:Y:S06]  /*9130*/  @P1 BRA `(.L_x_10089) ;  /* 0xffffffe000081947 */ /* 0x000fec000383ffff */
[----:B------:R-:W-:Y:S01]  /*9140*/  FADD.FTZ R2, R37, R2 ;  /* 0x0000000225027221 */ /* 0x000fe20000010000 */
[----:B------:R-:W-:Y:S01]  /*9150*/  PRMT R63, R63, 0x7610, R44 ;  /* 0x000076103f3f7816 */ /* 0x000fe2000000002c */
[----:B------:R-:W-:Y:S02]  /*9160*/  IMAD.MOV.U32 R3, RZ, RZ, R38 ;  /* 0x000000ffff037224 */ /* 0x000fe400078e0026 */
[----:B------:R-:W-:-:S07]  /*9170*/  IMAD.MOV.U32 R4, RZ, RZ, R36 ;  /* 0x000000ffff047224 */ /* 0x000fce00078e0024 */
.L_x_9995:
[----:B------:R-:W-:Y:S05]  /*9180*/  BSYNC B0 ;  /* 0x0000000000007941 */ /* 0x000fea0003800000 */
.L_x_9994:
        /* <DEDUP_REMOVED lines=93> */
.L_x_10185:
        /* <DEDUP_REMOVED lines=20> */
.L_x_10093:
[----:B------:R-:W-:Y:S01]  /*98a0*/  IMAD.MOV.U32 R36, RZ, RZ, R35 ;  /* 0x000000ffff247224 */ /* 0x000fe200078e0023 */
[----:B------:R-:W-:Y:S01]  /*98b0*/  PRMT R44, R44, 0x7610, R52 ;  /* 0x000076102c2c7816 */ /* 0x000fe20000000034 */
[----:B------:R-:W-:Y:S01]  /*98c0*/  IMAD.MOV.U32 R35, RZ, RZ, R34 ;  /* 0x000000ffff237224 */ /* 0x000fe200078e0022 */
[----:B------:R-:W-:-:S07]  /*98d0*/  PRMT R52, R52, 0x5410, R52 ;  /* 0x0000541034347816 */ /* 0x000fce0000000034 */
.L_x_10094:
[----:B------:R-:W-:Y:S05]  /*98e0*/  BSYNC B1 ;  /* 0x0000000000017941 */ /* 0x000fea0003800000 */
.L_x_10092:
        /* <DEDUP_REMOVED lines=11> */
.L_x_10096:
[----:B------:R-:W-:Y:S01]  /*99a0*/  IMAD.MOV.U32 R43, RZ, RZ, R36 ;  /* 0x000000ffff2b7224 */ /* 0x000fe200078e0024 */
[----:B------:R-:W-:Y:S01]  /*99b0*/  PRMT R45, R45, 0x7610, R44 ;  /* 0x000076102d2d7816 */ /* 0x000fe2000000002c */
[----:B------:R-:W-:Y:S01]  /*99c0*/  IMAD.MOV.U32 R34, RZ, RZ, R33 ;  /* 0x000000ffff227224 */ /* 0x000fe200078e0021 */
[----:B------:R-:W-:-:S07]  /*99d0*/  PRMT R52, R0, 0x7632, R52 ;  /* 0x0000763200347816 */ /* 0x000fce0000000034 */
.L_x_10097:
[----:B------:R-:W-:Y:S05]  /*99e0*/  BSYNC B1 ;  /* 0x0000000000017941 */ /* 0x000fea0003800000 */
.L_x_10095:
        /* <DEDUP_REMOVED lines=11> */
.L_x_10099:
[----:B------:R-:W-:Y:S01]  /*9aa0*/  IMAD.MOV.U32 R36, RZ, RZ, R43 ;  /* 0x000000ffff247224 */ /* 0x000fe200078e002b */
[----:B------:R-:W-:Y:S01]  /*9ab0*/  PRMT R44, R44, 0x7610, R45 ;  /* 0x000076102c2c7816 */ /* 0x000fe2000000002d */
[----:B------:R-:W-:Y:S01]  /*9ac0*/  IMAD.MOV.U32 R33, RZ, RZ, R32 ;  /* 0x000000ffff217224 */ /* 0x000fe200078e0020 */
[----:B------:R-:W-:-:S07]  /*9ad0*/  PRMT R0, R0, 0x5410, R0 ;  /* 0x0000541000007816 */ /* 0x000fce0000000000 */
.L_x_10100:
[----:B------:R-:W-:Y:S05]  /*9ae0*/  BSYNC B1 ;  /* 0x0000000000017941 */ /* 0x000fea0003800000 */
.L_x_10098:
        /* <DEDUP_REMOVED lines=11> */
.L_x_10102:
[----:B------:R-:W-:Y:S01]  /*9ba0*/  IMAD.MOV.U32 R43, RZ, RZ, R36 ;  /* 0x000000ffff2b7224 */ /* 0x000fe200078e0024 */
[----:B------:R-:W-:Y:S01]  /*9bb0*/  PRMT R45, R45, 0x7610, R44 ;  /* 0x000076102d2d7816 */ /* 0x000fe2000000002c */
[----:B------:R-:W-:Y:S01]  /*9bc0*/  IMAD.MOV.U32 R32, RZ, RZ, R31 ;  /* 0x000000ffff207224 */ /* 0x000fe200078e001f */
[----:B------:R-:W-:-:S07]  /*9bd0*/  PRMT R0, R54, 0x7632, R0 ;  /* 0x0000763236007816 */ /* 0x000fce0000000000 */
.L_x_10103:
[----:B------:R-:W-:Y:S05]  /*9be0*/  BSYNC B1 ;  /* 0x0000000000017941 */ /* 0x000fea0003800000 */
.L_x_10101:
        /* <DEDUP_REMOVED lines=11> */
.L_x_10105:
[----:B------:R-:W-:Y:S01]  /*9ca0*/  IMAD.MOV.U32 R36, RZ, RZ, R43 ;  /* 0x000000ffff247224 */ /* 0x000fe200078e002b */
[----:B------:R-:W-:Y:S01]  /*9cb0*/  PRMT R44, R45, 0x7632, R44 ;  /* 0x000076322d2c7816 */ /* 0x000fe2000000002c */
[----:B------:R-:W-:Y:S01]  /*9cc0*/  IMAD.MOV.U32 R31, RZ, RZ, R30 ;  /* 0x000000ffff1f7224 */ /* 0x000fe200078e001e */
[----:B------:R-:W-:-:S07]  /*9cd0*/  PRMT R54, R54, 0x5410, R54 ;  /* 0x0000541036367816 */ /* 0x000fce0000000036 */
.L_x_10106:
[----:B------:R-:W-:Y:S05]  /*9ce0*/  BSYNC B1 ;  /* 0x0000000000017941 */ /* 0x000fea0003800000 */
.L_x_10104:
        /* <DEDUP_REMOVED lines=11> */
.L_x_10108:
[----:B------:R-:W-:Y:S01]  /*9da0*/  IMAD.MOV.U32 R43, RZ, RZ, R36 ;  /* 0x000000ffff2b7224 */ /* 0x000fe200078e0024 */
[----:B------:R-:W-:Y:S01]  /*9db0*/  PRMT R45, R44, 0x7610, R45 ;  /* 0x000076102c2d7816 */ /* 0x000fe2000000002d */
[----:B------:R-:W-:Y:S01]  /*9dc0*/  IMAD.MOV.U32 R30, RZ, RZ, R29 ;  /* 0x000000ffff1e7224 */ /* 0x000fe200078e001d */
[----:B------:R-:W-:-:S07]  /*9dd0*/  PRMT R54, R53, 0x7632, R54 ;  /* 0x0000763235367816 */ /* 0x000fce0000000036 */
.L_x_10109:
[----:B------:R-:W-:Y:S05]  /*9de0*/  BSYNC B1 ;  /* 0x0000000000017941 */ /* 0x000fea0003800000 */
.L_x_10107:
        /* <DEDUP_REMOVED lines=11> */
.L_x_10111:
[----:B------:R-:W-:Y:S01]  /*9ea0*/  IMAD.MOV.U32 R36, RZ, RZ, R43 ;  /* 0x000000ffff247224 */ /* 0x000fe200078e002b */
[----:B------:R-:W-:Y:S01]  /*9eb0*/  PRMT R44, R45, 0x7610, R44 ;  /* 0x000076102d2c7816 */ /* 0x000fe2000000002c */
[----:B------:R-:W-:Y:S01]  /*9ec0*/  IMAD.MOV.U32 R29, RZ, RZ, R28 ;  /* 0x000000ffff1d7224 */ /* 0x000fe200078e001c */
[----:B------:R-:W-:-:S07]  /*9ed0*/  PRMT R53, R53, 0x5410, R53 ;  /* 0x0000541035357816 */ /* 0x000fce0000000035 */
.L_x_10112:
[----:B------:R-:W-:Y:S05]  /*9ee0*/  BSYNC B1 ;  /* 0x0000000000017941 */ /* 0x000fea0003800000 */
.L_x_10110:
        /* <DEDUP_REMOVED lines=11> */
.L_x_10114:
[----:B------:R-:W-:Y:S01]  /*9fa0*/  IMAD.MOV.U32 R43, RZ, RZ, R36 ;  /* 0x000000ffff2b7224 */ /* 0x000fe200078e0024 */
[----:B------:R-:W-:Y:S01]  /*9fb0*/  PRMT R45, R44, 0x7610, R45 ;  /* 0x000076102c2d7816 */ /* 0x000fe2000000002d */
[----:B------:R-:W-:Y:S01]  /*9fc0*/  IMAD.MOV.U32 R28, RZ, RZ, R27 ;  /* 0x000000ffff1c7224 */ /* 0x000fe200078e001b */
[----:B------:R-:W-:-:S07]  /*9fd0*/  PRMT R53, R41, 0x7632, R53 ;  /* 0x0000763229357816 */ /* 0x000fce0000000035 */
.L_x_10115:
[----:B------:R-:W-:Y:S05]  /*9fe0*/  BSYNC B1 ;  /* 0x0000000000017941 */ /* 0x000fea0003800000 */
.L_x_10113:
        /* <DEDUP_REMOVED lines=11> */
.L_x_10117:
[----:B------:R-:W-:Y:S01]  /*a0a0*/  IMAD.MOV.U32 R36, RZ, RZ, R43 ;  /* 0x000000ffff247224 */ /* 0x000fe200078e002b */
[----:B------:R-:W-:Y:S01]  /*a0b0*/  PRMT R44, R44, 0x5410, R45 ;  /* 0x000054102c2c7816 */ /* 0x000fe2000000002d */
[----:B------:R-:W-:Y:S01]  /*a0c0*/  IMAD.MOV.U32 R27, RZ, RZ, R26 ;  /* 0x000000ffff1b7224 */ /* 0x000fe200078e001a */
[----:B------:R-:W-:-:S07]  /*a0d0*/  PRMT R41, R41, 0x5410, R41 ;  /* 0x0000541029297816 */ /* 0x000fce0000000029 */
.L_x_10118:
[----:B------:R-:W-:Y:S05]  /*a0e0*/  BSYNC B1 ;  /* 0x0000000000017941 */ /* 0x000fea0003800000 */
.L_x_10116:
        /* <DEDUP_REMOVED lines=11> */
.L_x_10120:
[----:B------:R-:W-:Y:S01]  /*a1a0*/  IMAD.MOV.U32 R43, RZ, RZ, R36 ;  /* 0x000000ffff2b7224 */ /* 0x000fe200078e0024 */
[----:B------:R-:W-:Y:S01]  /*a1b0*/  PRMT R45, R45, 0x7610, R44 ;  /* 0x000076102d2d7816 */ /* 0x000fe2000000002c */
[----:B------:R-:W-:Y:S01]  /*a1c0*/  IMAD.MOV.U32 R26, RZ, RZ, R25 ;  /* 0x000000ffff1a7224 */ /* 0x000fe200078e0019 */
[----:B------:R-:W-:-:S07]  /*a1d0*/  PRMT R41, R40, 0x7632, R41 ;  /* 0x0000763228297816 */ /* 0x000fce0000000029 */
.L_x_10121:
[----:B------:R-:W-:Y:S05]  /*a1e0*/  BSYNC B1 ;  /* 0x0000000000017941 */ /* 0x000fea0003800000 */
.L_x_10119:
        /* <DEDUP_REMOVED lines=11> */
.L_x_10123:
[----:B------:R-:W-:Y:S01]  /*a2a0*/  IMAD.MOV.U32 R36, RZ, RZ, R43 ;  /* 0x000000ffff247224 */ /* 0x000fe200078e002b */
[----:B------:R-:W-:Y:S01]  /*a2b0*/  PRMT R44, R44, 0x7610, R45 ;  /* 0x000076102c2c7816 */ /* 0x000fe2000000002d */
[----:B------:R-:W-:Y:S01]  /*a2c0*/  IMAD.MOV.U32 R25, RZ, RZ, R24 ;  /* 0x000000ffff197224 */ /* 0x000fe200078e0018 */
[----:B------:R-:W-:-:S07]  /*a2d0*/  PRMT R40, R40, 0x5410, R40 ;  /* 0x0000541028287816 */ /* 0x000fce0000000028 */
.L_x_10124:
[----:B------:R-:W-:Y:S05]  /*a2e0*/  BSYNC B1 ;  /* 0x0000000000017941 */ /* 0x000fea0003800000 */
.L_x_10122:
        /* <DEDUP_REMOVED lines=11> */
.L_x_10126:
[----:B------:R-:W-:Y:S01]  /*a3a0*/  IMAD.MOV.U32 R43, RZ, RZ, R36 ;  /* 0x000000ffff2b7224 */ /* 0x000fe200078e0024 */
[----:B------:R-:W-:Y:S01]  /*a3b0*/  PRMT R45, R45, 0x7610, R44 ;  /* 0x000076102d2d7816 */ /* 0x000fe2000000002c */
[----:B------:R-:W-:Y:S01]  /*a3c0*/  IMAD.MOV.U32 R24, RZ, RZ, R23 ;  /* 0x000000ffff187224 */ /* 0x000fe200078e0017 */
[----:B------:R-:W-:-:S07]  /*a3d0*/  PRMT R40, R56, 0x7632, R40 ;  /* 0x0000763238287816 */ /* 0x000fce0000000028 */
.L_x_10127:
[----:B------:R-:W-:Y:S05]  /*a3e0*/  BSYNC B1 ;  /* 0x0000000000017941 */ /* 0x000fea0003800000 */
.L_x_10125:
        /* <DEDUP_REMOVED lines=11> */
.L_x_10129:
[----:B------:R-:W-:Y:S01]  /*a4a0*/  IMAD.MOV.U32 R36, RZ, RZ, R43 ;  /* 0x000000ffff247224 */ /* 0x000fe200078e002b */
[----:B------:R-:W-:Y:S01]  /*a4b0*/  PRMT R44, R45, 0x7632, R44 ;  /* 0x000076322d2c7816 */ /* 0x000fe2000000002c */
[----:B------:R-:W-:Y:S01]  /*a4c0*/  IMAD.MOV.U32 R23, RZ, RZ, R22 ;  /* 0x000000ffff177224 */ /* 0x000fe200078e0016 */
[----:B------:R-:W-:-:S07]  /*a4d0*/  PRMT R56, R56, 0x5410, R56 ;  /* 0x0000541038387816 */ /* 0x000fce0000000038 */
.L_x_10130:
[----:B------:R-:W-:Y:S05]  /*a4e0*/  BSYNC B1 ;  /* 0x0000000000017941 */ /* 0x000fea0003800000 */
.L_x_10128:
        /* <DEDUP_REMOVED lines=11> */
.L_x_10132:
[----:B------:R-:W-:Y:S01]  /*a5a0*/  IMAD.MOV.U32 R43, RZ, RZ, R36 ;  /* 0x000000ffff2b7224 */ /* 0x000fe200078e0024 */
[----:B------:R-:W-:Y:S01]  /*a5b0*/  PRMT R45, R44, 0x7610, R45 ;  /* 0x000076102c2d7816 */ /* 0x000fe2000000002d */
[----:B------:R-:W-:Y:S01]  /*a5c0*/  IMAD.MOV.U32 R22, RZ, RZ, R21 ;  /* 0x000000ffff167224 */ /* 0x000fe200078e0015 */
[----:B------:R-:W-:-:S07]  /*a5d0*/  PRMT R56, R55, 0x7632, R56 ;  /* 0x0000763237387816 */ /* 0x000fce0000000038 */
.L_x_10133:
[----:B------:R-:W-:Y:S05]  /*a5e0*/  BSYNC B1 ;  /* 0x0000000000017941 */ /* 0x000fea0003800000 */
.L_x_10131:
        /* <DEDUP_REMOVED lines=11> */
.L_x_10135:
[----:B------:R-:W-:Y:S01]  /*a6a0*/  IMAD.MOV.U32 R36, RZ, RZ, R43 ;  /* 0x000000ffff247224 */ /* 0x000fe200078e002b */
[----:B------:R-:W-:Y:S01]  /*a6b0*/  PRMT R44, R44, 0x5410, R45 ;  /* 0x000054102c2c7816 */ /* 0x000fe2000000002d */
[----:B------:R-:W-:Y:S01]  /*a6c0*/  IMAD.MOV.U32 R21, RZ, RZ, R20 ;  /* 0x000000ffff157224 */ /* 0x000fe200078e0014 */
[----:B------:R-:W-:-:S07]  /*a6d0*/  PRMT R55, R55, 0x5410, R55 ;  /* 0x0000541037377816 */ /* 0x000fce0000000037 */
.L_x_10136:
[----:B------:R-:W-:Y:S05]  /*a6e0*/  BSYNC B1 ;  /* 0x0000000000017941 */ /* 0x000fea0003800000 */
.L_x_10134:
        /* <DEDUP_REMOVED lines=11> */
.L_x_10138:
[----:B------:R-:W-:Y:S01]  /*a7a0*/  IMAD.MOV.U32 R43, RZ, RZ, R36 ;  /* 0x000000ffff2b7224 */ /* 0x000fe200078e0024 */
[----:B------:R-:W-:Y:S01]  /*a7b0*/  PRMT R45, R45, 0x7610, R44 ;  /* 0x000076102d2d7816 */ /* 0x000fe2000000002c */
[----:B------:R-:W-:Y:S01]  /*a7c0*/  IMAD.MOV.U32 R20, RZ, RZ, R19 ;  /* 0x000000ffff147224 */ /* 0x000fe200078e0013 */
[----:B------:R-:W-:-:S07]  /*a7d0*/  PRMT R55, R58, 0x7632, R55 ;  /* 0x000076323a377816 */ /* 0x000fce0000000037 */
.L_x_10139:
[----:B------:R-:W-:Y:S05]  /*a7e0*/  BSYNC B1 ;  /* 0x0000000000017941 */ /* 0x000fea0003800000 */
.L_x_10137:
        /* <DEDUP_REMOVED lines=11> */
.L_x_10141:
[----:B------:R-:W-:Y:S01]  /*a8a0*/  IMAD.MOV.U32 R36, RZ, RZ, R43 ;  /* 0x000000ffff247224 */ /* 0x000fe200078e002b */
[----:B------:R-:W-:Y:S01]  /*a8b0*/  PRMT R44, R45, 0x7632, R44 ;  /* 0x000076322d2c7816 */ /* 0x000fe2000000002c */
[----:B------:R-:W-:Y:S01]  /*a8c0*/  IMAD.MOV.U32 R19, RZ, RZ, R18 ;  /* 0x000000ffff137224 */ /* 0x000fe200078e0012 */
[----:B------:R-:W-:-:S07]  /*a8d0*/  PRMT R58, R58, 0x5410, R58 ;  /* 0x000054103a3a7816 */ /* 0x000fce000000003a */
.L_x_10142:
[----:B------:R-:W-:Y:S05]  /*a8e0*/  BSYNC B1 ;  /* 0x0000000000017941 */ /* 0x000fea0003800000 */
.L_x_10140:
        /* <DEDUP_REMOVED lines=11> */
.L_x_10144:
[----:B------:R-:W-:Y:S01]  /*a9a0*/  IMAD.MOV.U32 R43, RZ, RZ, R36 ;  /* 0x000000ffff2b7224 */ /* 0x000fe200078e0024 */
[----:B------:R-:W-:Y:S01]  /*a9b0*/  PRMT R45, R44, 0x7610, R45 ;  /* 0x000076102c2d7816 */ /* 0x000fe2000000002d */
[----:B------:R-:W-:Y:S01]  /*a9c0*/  IMAD.MOV.U32 R18, RZ, RZ, R17 ;  /* 0x000000ffff127224 */ /* 0x000fe200078e0011 */
[----:B------:R-:W-:-:S07]  /*a9d0*/  PRMT R58, R57, 0x7632, R58 ;  /* 0x00007632393a7816 */ /* 0x000fce000000003a */
.L_x_10145:
[----:B------:R-:W-:Y:S05]  /*a9e0*/  BSYNC B1 ;  /* 0x0000000000017941 */ /* 0x000fea0003800000 */
.L_x_10143:
        /* <DEDUP_REMOVED lines=11> */
.L_x_10147:
[----:B------:R-:W-:Y:S01]  /*aaa0*/  IMAD.MOV.U32 R36, RZ, RZ, R43 ;  /* 0x000000ffff247224 */ /* 0x000fe200078e002b */
[----:B------:R-:W-:Y:S01]  /*aab0*/  PRMT R44, R44, 0x5410, R45 ;  /* 0x000054102c2c7816 */ /* 0x000fe2000000002d */
[----:B------:R-:W-:Y:S01]  /*aac0*/  IMAD.MOV.U32 R17, RZ, RZ, R16 ;  /* 0x000000ffff117224 */ /* 0x000fe200078e0010 */
[----:B------:R-:W-:-:S07]  /*aad0*/  PRMT R57, R57, 0x5410, R57 ;  /* 0x0000541039397816 */ /* 0x000fce0000000039 */
.L_x_10148:
[----:B------:R-:W-:Y:S05]  /*aae0*/  BSYNC B1 ;  /* 0x0000000000017941 */ /* 0x000fea0003800000 */
.L_x_10146:
        /* <DEDUP_REMOVED lines=11> */
.L_x_10150:
[----:B------:R-:W-:Y:S01]  /*aba0*/  IMAD.MOV.U32 R43, RZ, RZ, R36 ;  /* 0x000000ffff2b7224 */ /* 0x000fe200078e0024 */
[----:B------:R-:W-:Y:S01]  /*abb0*/  PRMT R45, R45, 0x7610, R44 ;  /* 0x000076102d2d7816 */ /* 0x000fe2000000002c */
[----:B------:R-:W-:Y:S01]  /*abc0*/  IMAD.MOV.U32 R16, RZ, RZ, R15 ;  /* 0x000000ffff107224 */ /* 0x000fe200078e000f */
[----:B------:R-:W-:-:S07]  /*abd0*/  PRMT R57, R60, 0x7632, R57 ;  /* 0x000076323c397816 */ /* 0x000fce0000000039 */
.L_x_10151:
[----:B------:R-:W-:Y:S05]  /*abe0*/  BSYNC B1 ;  /* 0x0000000000017941 */ /* 0x000fea0003800000 */
.L_x_10149:
        /* <DEDUP_REMOVED lines=11> */
.L_x_10153:
[----:B------:R-:W-:Y:S01]  /*aca0*/  IMAD.MOV.U32 R36, RZ, RZ, R43 ;  /* 0x000000ffff247224 */ /* 0x000fe200078e002b */
[----:B------:R-:W-:Y:S01]  /*acb0*/  PRMT R44, R45, 0x7632, R44 ;  /* 0x000076322d2c7816 */ /* 0x000fe2000000002c */
[----:B------:R-:W-:Y:S01]  /*acc0*/  IMAD.MOV.U32 R15, RZ, RZ, R14 ;  /* 0x000000ffff0f7224 */ /* 0x000fe200078e000e */
[----:B------:R-:W-:-:S07]  /*acd0*/  PRMT R60, R60, 0x5410, R60 ;  /* 0x000054103c3c7816 */ /* 0x000fce000000003c */
.L_x_10154:
[----:B------:R-:W-:Y:S05]  /*ace0*/  BSYNC B1 ;  /* 0x0000000000017941 */ /* 0x000fea0003800000 */
.L_x_10152:
        /* <DEDUP_REMOVED lines=11> */
.L_x_10156:
[----:B------:R-:W-:Y:S01]  /*ada0*/  IMAD.MOV.U32 R43, RZ, RZ, R36 ;  /* 0x000000ffff2b7224 */ /* 0x000fe200078e0024 */
[----:B------:R-:W-:Y:S01]  /*adb0*/  PRMT R45, R44, 0x7610, R45 ;  /* 0x000076102c2d7816 */ /* 0x000fe2000000002d */
[----:B------:R-:W-:Y:S01]  /*adc0*/  IMAD.MOV.U32 R14, RZ, RZ, R13 ;  /* 0x000000ffff0e7224 */ /* 0x000fe200078e000d */
[----:B------:R-:W-:-:S07]  /*add0*/  PRMT R60, R59, 0x7632, R60 ;  /* 0x000076323b3c7816 */ /* 0x000fce000000003c */
.L_x_10157:
[----:B------:R-:W-:Y:S05]  /*ade0*/  BSYNC B1 ;  /* 0x0000000000017941 */ /* 0x000fea0003800000 */
.L_x_10155:
        /* <DEDUP_REMOVED lines=11> */
.L_x_10159:
[----:B------:R-:W-:Y:S01]  /*aea0*/  IMAD.MOV.U32 R36, RZ, RZ, R43 ;  /* 0x000000ffff247224 */ /* 0x000fe200078e002b */
[----:B------:R-:W-:Y:S01]  /*aeb0*/  PRMT R44, R45, 0x7610, R44 ;  /* 0x000076102d2c7816 */ /* 0x000fe2000000002c */
[----:B------:R-:W-:Y:S01]  /*aec0*/  IMAD.MOV.U32 R13, RZ, RZ, R12 ;  /* 0x000000ffff0d7224 */ /* 0x000fe200078e000c */
[----:B------:R-:W-:-:S07]  /*aed0*/  PRMT R59, R59, 0x5410, R59 ;  /* 0x000054103b3b7816 */ /* 0x000fce000000003b */
.L_x_10160:
[----:B------:R-:W-:Y:S05]  /*aee0*/  BSYNC B1 ;  /* 0x0000000000017941 */ /* 0x000fea0003800000 */
.L_x_10158:
        /* <DEDUP_REMOVED lines=11> */
.L_x_10162:
[----:B------:R-:W-:Y:S01]  /*afa0*/  IMAD.MOV.U32 R43, RZ, RZ, R36 ;  /* 0x000000ffff2b7224 */ /* 0x000fe200078e0024 */
[----:B------:R-:W-:Y:S01]  /*afb0*/  PRMT R45, R44, 0x7610, R45 ;  /* 0x000076102c2d7816 */ /* 0x000fe2000000002d */
[----:B------:R-:W-:Y:S01]  /*afc0*/  IMAD.MOV.U32 R12, RZ, RZ, R11 ;  /* 0x000000ffff0c7224 */ /* 0x000fe200078e000b */
[----:B------:R-:W-:-:S07]  /*afd0*/  PRMT R59, R63, 0x7610, R59 ;  /* 0x000076103f3b7816 */ /* 0x000fce000000003b */
.L_x_10163:
[----:B------:R-:W-:Y:S05]  /*afe0*/  BSYNC B1 ;  /* 0x0000000000017941 */ /* 0x000fea0003800000 */
.L_x_10161:
        /* <DEDUP_REMOVED lines=11> */
.L_x_10165:
[----:B------:R-:W-:Y:S01]  /*b0a0*/  IMAD.MOV.U32 R36, RZ, RZ, R43 ;  /* 0x000000ffff247224 */ /* 0x000fe200078e002b */
[----:B------:R-:W-:Y:S01]  /*b0b0*/  PRMT R44, R44, 0x5410, R45 ;  /* 0x000054102c2c7816 */ /* 0x000fe2000000002d */
[----:B------:R-:W-:Y:S01]  /*b0c0*/  IMAD.MOV.U32 R11, RZ, RZ, R10 ;  /* 0x000000ffff0b7224 */ /* 0x000fe200078e000a */
[----:B------:R-:W-:-:S07]  /*b0d0*/  PRMT R63, R61, 0x7632, R63 ;  /* 0x000076323d3f7816 */ /* 0x000fce000000003f */
.L_x_10166:
[----:B------:R-:W-:Y:S05]  /*b0e0*/  BSYNC B1 ;  /* 0x0000000000017941 */ /* 0x000fea0003800000 */
.L_x_10164:
        /* <DEDUP_REMOVED lines=11> */
.L_x_10168:
[----:B------:R-:W-:Y:S01]  /*b1a0*/  IMAD.MOV.U32 R43, RZ, RZ, R36 ;  /* 0x000000ffff2b7224 */ /* 0x000fe200078e0024 */
[----:B------:R-:W-:Y:S01]  /*b1b0*/  PRMT R44, R44, 0x7632, R44 ;  /* 0x000076322c2c7816 */ /* 0x000fe2000000002c */
[----:B------:R-:W-:Y:S01]  /*b1c0*/  IMAD.MOV.U32 R10, RZ, RZ, R9 ;  /* 0x000000ffff0a7224 */ /* 0x000fe200078e0009 */
[----:B------:R-:W-:-:S07]  /*b1d0*/  PRMT R61, R61, 0x5410, R62 ;  /* 0x000054103d3d7816 */ /* 0x000fce000000003e */
.L_x_10169:
[----:B------:R-:W-:Y:S05]  /*b1e0*/  BSYNC B1 ;  /* 0x0000000000017941 */ /* 0x000fea0003800000 */
.L_x_10167:
        /* <DEDUP_REMOVED lines=11> */
.L_x_10171:
[----:B------:R-:W-:Y:S01]  /*b2a0*/  IMAD.MOV.U32 R36, RZ, RZ, R43 ;  /* 0x000000ffff247224 */ /* 0x000fe200078e002b */
[----:B------:R-:W-:Y:S01]  /*b2b0*/  PRMT R44, R44, 0x5410, R44 ;  /* 0x000054102c2c7816 */ /* 0x000fe2000000002c */
[----:B------:R-:W-:Y:S01]  /*b2c0*/  IMAD.MOV.U32 R9, RZ, RZ, R8 ;  /* 0x000000ffff097224 */ /* 0x000fe200078e0008 */
[----:B------:R-:W-:-:S07]  /*b2d0*/  PRMT R62, R61, 0x7610, R62 ;  /* 0x000076103d3e7816 */ /* 0x000fce000000003e */
.L_x_10172:
[----:B------:R-:W-:Y:S05]  /*b2e0*/  BSYNC B1 ;  /* 0x0000000000017941 */ /* 0x000fea0003800000 */
.L_x_10170:
        /* <DEDUP_REMOVED lines=11> */
.L_x_10174:
[----:B------:R-:W-:Y:S01]  /*b3a0*/  IMAD.MOV.U32 R43, RZ, RZ, R36 ;  /* 0x000000ffff2b7224 */ /* 0x000fe200078e0024 */
[----:B------:R-:W-:Y:S01]  /*b3b0*/  PRMT R45, R45, 0x7610, R44 ;  /* 0x000076102d2d7816 */ /* 0x000fe2000000002c */
[----:B------:R-:W-:Y:S01]  /*b3c0*/  IMAD.MOV.U32 R8, RZ, RZ, R7 ;  /* 0x000000ffff087224 */ /* 0x000fe200078e0007 */
[----:B------:R-:W-:-:S07]  /*b3d0*/  PRMT R61, R64, 0x7632, R61 ;  /* 0x00007632403d7816 */ /* 0x000fce000000003d */
.L_x_10175:
[----:B------:R-:W-:Y:S05]  /*b3e0*/  BSYNC B1 ;  /* 0x0000000000017941 */ /* 0x000fea0003800000 */
.L_x_10173:
        /* <DEDUP_REMOVED lines=11> */
.L_x_10177:
[----:B------:R-:W-:Y:S01]  /*b4a0*/  IMAD.MOV.U32 R36, RZ, RZ, R43 ;  /* 0x000000ffff247224 */ /* 0x000fe200078e002b */
[----:B------:R-:W-:Y:S01]  /*b4b0*/  PRMT R44, R44, 0x7610, R45 ;  /* 0x000076102c2c7816 */ /* 0x000fe2000000002d */
[----:B------:R-:W-:Y:S01]  /*b4c0*/  IMAD.MOV.U32 R7, RZ, RZ, R6 ;  /* 0x000000ffff077224 */ /* 0x000fe200078e0006 */
[----:B------:R-:W-:-:S07]  /*b4d0*/  PRMT R64, R64, 0x5410, R64 ;  /* 0x0000541040407816 */ /* 0x000fce0000000040 */
.L_x_10178:
[----:B------:R-:W-:Y:S05]  /*b4e0*/  BSYNC B1 ;  /* 0x0000000000017941 */ /* 0x000fea0003800000 */
.L_x_10176:
        /* <DEDUP_REMOVED lines=11> */
.L_x_10180:
[----:B------:R-:W-:Y:S01]  /*b5a0*/  IMAD.MOV.U32 R43, RZ, RZ, R36 ;  /* 0x000000ffff2b7224 */ /* 0x000fe200078e0024 */
[----:B------:R-:W-:Y:S01]  /*b5b0*/  PRMT R44, R44, 0x7632, R44 ;  /* 0x000076322c2c7816 */ /* 0x000fe2000000002c */
[----:B------:R-:W-:Y:S01]  /*b5c0*/  IMAD.MOV.U32 R6, RZ, RZ, R5 ;  /* 0x000000ffff067224 */ /* 0x000fe200078e0005 */
[----:B------:R-:W-:-:S07]  /*b5d0*/  PRMT R64, R62, 0x7632, R64 ;  /* 0x000076323e407816 */ /* 0x000fce0000000040 */
.L_x_10181:
[----:B------:R-:W-:Y:S05]  /*b5e0*/  BSYNC B1 ;  /* 0x0000000000017941 */ /* 0x000fea0003800000 */
.L_x_10179:
        /* <DEDUP_REMOVED lines=11> */
.L_x_10183:
[----:B------:R-:W-:Y:S01]  /*b6a0*/  PRMT R44, R44, 0x5410, R44 ;  /* 0x000054102c2c7816 */ /* 0x000fe2000000002c */
[----:B------:R-:W-:Y:S01]  /*b6b0*/  IMAD.MOV.U32 R5, RZ, RZ, R4 ;  /* 0x000000ffff057224 */ /* 0x000fe200078e0004 */
[----:B------:R-:W-:Y:S01]  /*b6c0*/  PRMT R62, R62, 0x7610, R63 ;  /* 0x000076103e3e7816 */ /* 0x000fe2000000003f */
[--C-:B------:R-:W-:Y:S01]  /*b6d0*/  IMAD.MOV.U32 R36, RZ, RZ, R43.reuse ;  /* 0x000000ffff247224 */ /* 0x100fe200078e002b */
[----:B------:R-:W-:Y:S01]  /*b6e0*/  PRMT R63, R63, 0x5410, R44 ;  /* 0x000054103f3f7816 */ /* 0x000fe2000000002c */
[----:B------:R-:W-:-:S07]  /*b6f0*/  IMAD.MOV.U32 R4, RZ, RZ, R43 ;  /* 0x000000ffff047224 */ /* 0x000fce00078e002b */
.L_x_10184:
[----:B------:R-:W-:Y:S05]  /*b700*/  BSYNC B1 ;  /* 0x0000000000017941 */ /* 0x000fea0003800000 */
.L_x_10182:
[----:B------:R-:W-:Y:S02]  /*b710*/  VIADD R39, R39, 0x4 ;  /* 0x0000000427277836 */ /* 0x000fe40000000000 */
[----:B------:R-:W-:Y:S01]  /*b720*/  VIADD R3, R3, 0x2 ;  /* 0x0000000203037836 */ /* 0x000fe20000000000 */
[----:B------:R-:W-:Y:S06]  /*b730*/  @P1 BRA `(.L_x_10185) ;  /* 0xffffffe000081947 */ /* 0x000fec000383ffff */
[----:B------:R-:W-:Y:S01]  /*b740*/  FADD.FTZ R2, R37, R2 ;  /* 0x0000000225027221 */ /* 0x000fe20000010000 */
[----:B------:R-:W-:Y:S01]  /*b750*/  PRMT R63, R63, 0x7610, R44 ;  /* 0x000076103f3f7816 */ /* 0x000fe2000000002c */
[----:B------:R-:W-:Y:S02]  /*b760*/  IMAD.MOV.U32 R3, RZ, RZ, R38 ;  /* 0x000000ffff037224 */ /* 0x000fe400078e0026 */
[----:B------:R-:W-:-:S07]  /*b770*/  IMAD.MOV.U32 R4, RZ, RZ, R36 ;  /* 0x000000ffff047224 */ /* 0x000fce00078e0024 */
.L_x_10091:
[----:B------:R-:W-:Y:S05]  /*b780*/  BSYNC B0 ;  /* 0x0000000000007941 */ /* 0x000fea0003800000 */
.L_x_10090:
        /* <DEDUP_REMOVED lines=16> */
[----:B------:R-:W-:Y:S04]  /*b890*/  SHFL.DOWN PT, R45, R60, 0x10, 0x1f ;  /* 0x0a001f003c2d7f89 */ /* 0x000fe800000e0000 */
[----:B------:R-:W0:Y:S04]  /*b8a0*/  SHFL.DOWN PT, R47, R9, 0x10, 0x1f ;  /* 0x0a001f00092f7f89 */ /* 0x000e2800000e0000 */
[----:B-1----:R-:W-:Y:S04]  /*b8b0*/  STL.64 [R1+0x8], R38 ;  /* 0x0000082601007387 */ /* 0x002fe80000100a00 */
[----:B--2---:R-:W-:Y:S04]  /*b8c0*/  STL.64 [R1+0x10], R42 ;  /* 0x0000102a01007387 */ /* 0x004fe80000100a00 */
[----:B------:R-:W-:Y:S04]  /*b8d0*/  STL.64 [R1+0x90], R36 ;  /* 0x0000902401007387 */ /* 0x000fe80000100a00 */
[----:B------:R-:W-:Y:S04]  /*b8e0*/  SHFL.DOWN PT, R48, R10, 0x10, 0x1f ;  /* 0x0a001f000a307f89 */ /* 0x000fe800000e0000 */
[----:B------:R-:W1:Y:S04]  /*b8f0*/  SHFL.DOWN PT, R49, R11, 0x10, 0x1f ;  /* 0x0a001f000b317f89 */ /* 0x000e6800000e0000 */
[----:B0-----:R-:W-:Y:S04]  /*b900*/  STL.64 [R1+0x18], R46 ;  /* 0x0000182e01007387 */ /* 0x001fe80000100a00 */
[----:B------:R-:W-:Y:S04]  /*b910*/  STL.64 [R1+0x98], R44 ;  /* 0x0000982c01007387 */ /* 0x000fe80000100a00 */
[----:B------:R-:W-:Y:S04]  /*b920*/  SHFL.DOWN PT, R38, R12, 0x10, 0x1f ;  /* 0x0a001f000c267f89 */ /* 0x000fe800000e0000 */
[----:B------:R-:W-:Y:S04]  /*b930*/  SHFL.DOWN PT, R36, R57, 0x10, 0x1f ;  /* 0x0a001f0039247f89 */ /* 0x000fe800000e0000 */
[----:B------:R-:W-:Y:S04]  /*b940*/  SHFL.DOWN PT, R37, R58, 0x10, 0x1f ;  /* 0x0a001f003a257f89 */ /* 0x000fe800000e0000 */
[----:B------:R-:W0:Y:S04]  /*b950*/  SHFL.DOWN PT, R39, R13, 0x10, 0x1f ;  /* 0x0a001f000d277f89 */ /* 0x000e2800000e0000 */
[----:B------:R-:W-:Y:S04]  /*b960*/  SHFL.DOWN PT, R42, R14, 0x10, 0x1f ;  /* 0x0a001f000e2a7f89 */ /* 0x000fe800000e0000 */
[----:B------:R-:W2:Y:S04]  /*b970*/  SHFL.DOWN PT, R43, R15, 0x10, 0x1f ;  /* 0x0a001f000f2b7f89 */ /* 0x000ea800000e0000 */
[----:B------:R-:W-:Y:S04]  /*b980*/  SHFL.DOWN PT, R46, R16, 0x10, 0x1f ;  /* 0x0a001f00102e7f89 */ /* 0x000fe800000e0000 */
[----:B------:R-:W-:Y:S04]  /*b990*/  SHFL.DOWN PT, R44, R55, 0x10, 0x1f ;  /* 0x0a001f00372c7f89 */ /* 0x000fe800000e0000 */
[----:B------:R-:W-:Y:S04]  /*b9a0*/  SHFL.DOWN PT, R45, R56, 0x10, 0x1f ;  /* 0x0a001f00382d7f89 */ /* 0x000fe800000e0000 */
[----:B------:R-:W3:Y:S04]  /*b9b0*/  SHFL.DOWN PT, R47, R17, 0x10, 0x1f ;  /* 0x0a001f00112f7f89 */ /* 0x000ee800000e0000 */
[----:B-1----:R-:W-:Y:S04]  /*b9c0*/  STL.64 [R1+0x20], R48 ;  /* 0x0000203001007387 */ /* 0x002fe80000100a00 */
[----:B0-----:R-:W-:Y:S04]  /*b9d0*/  STL.64 [R1+0x28], R38 ;  /* 0x0000282601007387 */ /* 0x001fe80000100a00 */
[----:B--2---:R-:W-:Y:S04]  /*b9e0*/  STL.64 [R1+0x30], R42 ;  /* 0x0000302a01007387 */ /* 0x004fe80000100a00 */
[----:B------:R-:W-:Y:S04]  /*b9f0*/  STL.64 [R1+0xa0], R36 ;  /* 0x0000a02401007387 */ /* 0x000fe80000100a00 */
[----:B------:R-:W-:Y:S04]  /*ba00*/  SHFL.DOWN PT, R48, R18, 0x10, 0x1f ;  /* 0x0a001f0012307f89 */ /* 0x000fe800000e0000 */
[----:B------:R-:W0:Y:S04]  /*ba10*/  SHFL.DOWN PT, R49, R19, 0x10, 0x1f ;  /* 0x0a001f0013317f89 */ /* 0x000e2800000e0000 */
[----:B---3--:R-:W-:Y:S04]  /*ba20*/  STL.64 [R1+0x38], R46 ;  /* 0x0000382e01007387 */ /* 0x008fe80000100a00 */
[----:B------:R-:W-:Y:S04]  /*ba30*/  STL.64 [R1+0xa8], R44 ;  /* 0x0000a82c01007387 */ /* 0x000fe80000100a00 */
        /* <DEDUP_REMOVED lines=10> */
[----:B0-----:R-:W-:Y:S04]  /*bae0*/  STL.64 [R1+0x40], R48 ;  /* 0x0000403001007387 */ /* 0x001fe80000100a00 */
[----:B-1----:R-:W-:Y:S04]  /*baf0*/  STL.64 [R1+0x48], R38 ;  /* 0x0000482601007387 */ /* 0x002fe80000100a00 */
        /* <DEDUP_REMOVED lines=21> */
[----:B------:R1:W-:Y:S01]  /*bc50*/  STL.64 [R1+0xc0], R38 ;  /* 0x0000c02601007387 */ /* 0x0003e20000100a00 */
[----:B0-----:R-:W0:Y:S03]  /*bc60*/  S2R R48, SR_LANEID ;  /* 0x0000000000307919 */ /* 0x001e260000000000 */
[----:B---3--:R1:W-:Y:S04]  /*bc70*/  STL.64 [R1+0x78], R44 ;  /* 0x0000782c01007387 */ /* 0x0083e80000100a00 */
[----:B----4-:R1:W-:Y:S04]  /*bc80*/  STL.64 [R1+0x80], R46 ;  /* 0x0000802e01007387 */ /* 0x0103e80000100a00 */
[----:B-----5:R1:W-:Y:S01]  /*bc90*/  STL.64 [R1], R36 ;  /* 0x0000002401007387 */ /* 0x0203e20000100a00 */
[----:B------:R-:W-:Y:S05]  /*bca0*/  @P0 BRA `(.L_x_10187) ;  /* 0x0000002000380947 */ /* 0x000fea0003800000 */
[----:B------:R-:W-:Y:S01]  /*bcb0*/  FSETP.GT.FTZ.AND P0, PT, R3, R36, PT ;  /* 0x000000240300720b */ /* 0x000fe20003f14000 */
[----:B-1----:R-:W-:-:S03]  /*bcc0*/  IMAD.MOV.U32 R42, RZ, RZ, RZ ;  /* 0x000000ffff2a7224 */ /* 0x002fc600078e00ff */
[----:B------:R-:W-:Y:S02]  /*bcd0*/  FSEL R38, R3, R36, P0 ;  /* 0x0000002403267208 */ /* 0x000fe40000000000 */
[----:B------:R-:W-:Y:S02]  /*bce0*/  FSEL R3, R36, R3, P0 ;  /* 0x0000000324037208 */ /* 0x000fe40000000000 */
[----:B------:R-:W-:Y:S02]  /*bcf0*/  FSEL R39, R37, R2, P0 ;  /* 0x0000000225277208 */ /* 0x000fe40000000000 */
[----:B------:R-:W-:Y:S01]  /*bd00*/  FSEL R37, R2, R37, P0 ;  /* 0x0000002502257208 */ /* 0x000fe20000000000 */
[----:B------:R-:W-:Y:S01]  /*bd10*/  FADD.FTZ R36, -R38, R3 ;  /* 0x0000000326247221 */ /* 0x000fe20000010100 */
[----:B------:R-:W-:-:S03]  /*bd20*/  IMAD.MOV.U32 R3, RZ, RZ, R1 ;  /* 0x000000ffff037224 */ /* 0x000fc600078e0001 */
[----:B------:R-:W-:-:S06]  /*bd30*/  FMUL.FTZ R36, R36, 1.4426950216293334961 ;  /* 0x3fb8aa3b24247820 */ /* 0x000fcc0000410000 */
[----:B------:R-:W1:Y:S02]  /*bd40*/  MUFU.EX2 R36, R36 ;  /* 0x0000002400247308 */ /* 0x000e640000000800 */
[----:B-1----:R-:W-:Y:S01]  /*bd50*/  FMUL.FTZ R2, R39, R36 ;  /* 0x0000002427027220 */ /* 0x002fe20000410000 */
[----:B------:R-:W-:-:S07]  /*bd60*/  IMAD.MOV.U32 R39, RZ, RZ, R3 ;  /* 0x000000ffff277224 */ /* 0x000fce00078e0003 */
.L_x_10281:
        /* <DEDUP_REMOVED lines=20> */
.L_x_10189:
[----:B------:R-:W-:Y:S01]  /*beb0*/  IMAD.MOV.U32 R36, RZ, RZ, R35 ;  /* 0x000000ffff247224 */ /* 0x000fe200078e0023 */
[----:B------:R-:W-:Y:S01]  /*bec0*/  PRMT R44, R44, 0x7610, R52 ;  /* 0x000076102c2c7816 */ /* 0x000fe20000000034 */
[----:B------:R-:W-:Y:S01]  /*bed0*/  IMAD.MOV.U32 R35, RZ, RZ, R34 ;  /* 0x000000ffff237224 */ /* 0x000fe200078e0022 */
[----:B------:R-:W-:-:S07]  /*bee0*/  PRMT R52, R52, 0x5410, R52 ;  /* 0x0000541034347816 */ /* 0x000fce0000000034 */
.L_x_10190:
[----:B------:R-:W-:Y:S05]  /*bef0*/  BSYNC B1 ;  /* 0x0000000000017941 */ /* 0x000fea0003800000 */
.L_x_10188:
        /* <DEDUP_REMOVED lines=11> */
.L_x_10192:
[----:B------:R-:W-:Y:S01]  /*bfb0*/  IMAD.MOV.U32 R43, RZ, RZ, R36 ;  /* 0x000000ffff2b7224 */ /* 0x000fe200078e0024 */
[----:B------:R-:W-:Y:S01]  /*bfc0*/  PRMT R45, R45, 0x7610, R44 ;  /* 0x000076102d2d7816 */ /* 0x000fe2000000002c */
[----:B------:R-:W-:Y:S01]  /*bfd0*/  IMAD.MOV.U32 R34, RZ, RZ, R33 ;  /* 0x000000ffff227224 */ /* 0x000fe200078e0021 */
[----:B------:R-:W-:-:S07]  /*bfe0*/  PRMT R52, R0, 0x7632, R52 ;  /* 0x0000763200347816 */ /* 0x000fce0000000034 */
.L_x_10193:
[----:B------:R-:W-:Y:S05]  /*bff0*/  BSYNC B1 ;  /* 0x0000000000017941 */ /* 0x000fea0003800000 */
.L_x_10191:
        /* <DEDUP_REMOVED lines=11> */
.L_x_10195:
[----:B------:R-:W-:Y:S01]  /*c0b0*/  IMAD.MOV.U32 R36, RZ, RZ, R43 ;  /* 0x000000ffff247224 */ /* 0x000fe200078e002b */
[----:B------:R-:W-:Y:S01]  /*c0c0*/  PRMT R44, R44, 0x7610, R45 ;  /* 0x000076102c2c7816 */ /* 0x000fe2000000002d */
[----:B------:R-:W-:Y:S01]  /*c0d0*/  IMAD.MOV.U32 R33, RZ, RZ, R32 ;  /* 0x000000ffff217224 */ /* 0x000fe200078e0020 */
[----:B------:R-:W-:-:S07]  /*c0e0*/  PRMT R0, R0, 0x5410, R0 ;  /* 0x0000541000007816 */ /* 0x000fce0000000000 */
.L_x_10196:
[----:B------:R-:W-:Y:S05]  /*c0f0*/  BSYNC B1 ;  /* 0x0000000000017941 */ /* 0x000fea0003800000 */
.L_x_10194:
        /* <DEDUP_REMOVED lines=11> */
.L_x_10198:
[----:B------:R-:W-:Y:S01]  /*c1b0*/  IMAD.MOV.U32 R43, RZ, RZ, R36 ;  /* 0x000000ffff2b7224 */ /* 0x000fe200078e0024 */
[----:B------:R-:W-:Y:S01]  /*c1c0*/  PRMT R45, R45, 0x7610, R44 ;  /* 0x000076102d2d7816 */ /* 0x000fe2000000002c */
[----:B------:R-:W-:Y:S01]  /*c1d0*/  IMAD.MOV.U32 R32, RZ, RZ, R31 ;  /* 0x000000ffff207224 */ /* 0x000fe200078e001f */
[----:B------:R-:W-:-:S07]  /*c1e0*/  PRMT R0, R54, 0x7632, R0 ;  /* 0x0000763236007816 */ /* 0x000fce0000000000 */
.L_x_10199:
[----:B------:R-:W-:Y:S05]  /*c1f0*/  BSYNC B1 ;  /* 0x0000000000017941 */ /* 0x000fea0003800000 */
.L_x_10197:
        /* <DEDUP_REMOVED lines=11> */
.L_x_10201:
[----:B------:R-:W-:Y:S01]  /*c2b0*/  IMAD.MOV.U32 R36, RZ, RZ, R43 ;  /* 0x000000ffff247224 */ /* 0x000fe200078e002b */
[----:B------:R-:W-:Y:S01]  /*c2c0*/  PRMT R44, R45, 0x7632, R44 ;  /* 0x000076322d2c7816 */ /* 0x000fe2000000002c */
[----:B------:R-:W-:Y:S01]  /*c2d0*/  IMAD.MOV.U32 R31, RZ, RZ, R30 ;  /* 0x000000ffff1f7224 */ /* 0x000fe200078e001e */
[----:B------:R-:W-:-:S07]  /*c2e0*/  PRMT R54, R54, 0x5410, R54 ;  /* 0x0000541036367816 */ /* 0x000fce0000000036 */
.L_x_10202:
[----:B------:R-:W-:Y:S05]  /*c2f0*/  BSYNC B1 ;  /* 0x0000000000017941 */ /* 0x000fea0003800000 */
.L_x_10200:
        /* <DEDUP_REMOVED lines=11> */
.L_x_10204:
[----:B------:R-:W-:Y:S01]  /*c3b0*/  IMAD.MOV.U32 R43, RZ, RZ, R36 ;  /* 0x000000ffff2b7224 */ /* 0x000fe200078e0024 */
[----:B------:R-:W-:Y:S01]  /*c3c0*/  PRMT R45, R44, 0x7610, R45 ;  /* 0x000076102c2d7816 */ /* 0x000fe2000000002d */
[----:B------:R-:W-:Y:S01]  /*c3d0*/  IMAD.MOV.U32 R30, RZ, RZ, R29 ;  /* 0x000000ffff1e7224 */ /* 0x000fe200078e001d */
[----:B------:R-:W-:-:S07]  /*c3e0*/  PRMT R54, R53, 0x7632, R54 ;  /* 0x0000763235367816 */ /* 0x000fce0000000036 */
.L_x_10205:
[----:B------:R-:W-:Y:S05]  /*c3f0*/  BSYNC B1 ;  /* 0x0000000000017941 */ /* 0x000fea0003800000 */
.L_x_10203:
        /* <DEDUP_REMOVED lines=11> */
.L_x_10207:
[----:B------:R-:W-:Y:S01]  /*c4b0*/  IMAD.MOV.U32 R36, RZ, RZ, R43 ;  /* 0x000000ffff247224 */ /* 0x000fe200078e002b */
[----:B------:R-:W-:Y:S01]  /*c4c0*/  PRMT R44, R45, 0x7610, R44 ;  /* 0x000076102d2c7816 */ /* 0x000fe2000000002c */
[----:B------:R-:W-:Y:S01]  /*c4d0*/  IMAD.MOV.U32 R29, RZ, RZ, R28 ;  /* 0x000000ffff1d7224 */ /* 0x000fe200078e001c */
[----:B------:R-:W-:-:S07]  /*c4e0*/  PRMT R53, R53, 0x5410, R53 ;  /* 0x0000541035357816 */ /* 0x000fce0000000035 */
.L_x_10208:
[----:B------:R-:W-:Y:S05]  /*c4f0*/  BSYNC B1 ;  /* 0x0000000000017941 */ /* 0x000fea0003800000 */
.L_x_10206:
        /* <DEDUP_REMOVED lines=11> */
.L_x_10210:
[----:B------:R-:W-:Y:S01]  /*c5b0*/  IMAD.MOV.U32 R43, RZ, RZ, R36 ;  /* 0x000000ffff2b7224 */ /* 0x000fe200078e0024 */
[----:B------:R-:W-:Y:S01]  /*c5c0*/  PRMT R45, R44, 0x7610, R45 ;  /* 0x000076102c2d7816 */ /* 0x000fe2000000002d */
[----:B------:R-:W-:Y:S01]  /*c5d0*/  IMAD.MOV.U32 R28, RZ, RZ, R27 ;  /* 0x000000ffff1c7224 */ /* 0x000fe200078e001b */
[----:B------:R-:W-:-:S07]  /*c5e0*/  PRMT R53, R41, 0x7632, R53 ;  /* 0x0000763229357816 */ /* 0x000fce0000000035 */
.L_x_10211:
[----:B------:R-:W-:Y:S05]  /*c5f0*/  BSYNC B1 ;  /* 0x0000000000017941 */ /* 0x000fea0003800000 */
.L_x_10209:
        /* <DEDUP_REMOVED lines=11> */
.L_x_10213:
[----:B------:R-:W-:Y:S01]  /*c6b0*/  IMAD.MOV.U32 R36, RZ, RZ, R43 ;  /* 0x000000ffff247224 */ /* 0x000fe200078e002b */
[----:B------:R-:W-:Y:S01]  /*c6c0*/  PRMT R44, R44, 0x5410, R45 ;  /* 0x000054102c2c7816 */ /* 0x000fe2000000002d */
[----:B------:R-:W-:Y:S01]  /*c6d0*/  IMAD.MOV.U32 R27, RZ, RZ, R26 ;  /* 0x000000ffff1b7224 */ /* 0x000fe200078e001a */
[----:B------:R-:W-:-:S07]  /*c6e0*/  PRMT R41, R41, 0x5410, R41 ;  /* 0x0000541029297816 */ /* 0x000fce0000000029 */
.L_x_10214:
[----:B------:R-:W-:Y:S05]  /*c6f0*/  BSYNC B1 ;  /* 0x0000000000017941 */ /* 0x000fea0003800000 */
.L_x_10212:
        /* <DEDUP_REMOVED lines=11> */
.L_x_10216:
[----:B------:R-:W-:Y:S01]  /*c7b0*/  IMAD.MOV.U32 R43, RZ, RZ, R36 ;  /* 0x000000ffff2b7224 */ /* 0x000fe200078e0024 */
[----:B------:R-:W-:Y:S01]  /*c7c0*/  PRMT R45, R45, 0x7610, R44 ;  /* 0x000076102d2d7816 */ /* 0x000fe2000000002c */
[----:B------:R-:W-:Y:S01]  /*c7d0*/  IMAD.MOV.U32 R26, RZ, RZ, R25 ;  /* 0x000000ffff1a7224 */ /* 0x000fe200078e0019 */
[----:B------:R-:W-:-:S07]  /*c7e0*/  PRMT R41, R40, 0x7632, R41 ;  /* 0x0000763228297816 */ /* 0x000fce0000000029 */
.L_x_10217:
[----:B------:R-:W-:Y:S05]  /*c7f0*/  BSYNC B1 ;  /* 0x0000000000017941 */ /* 0x000fea0003800000 */
.L_x_10215:
        /* <DEDUP_REMOVED lines=11> */
.L_x_10219:
[----:B------:R-:W-:Y:S01]  /*c8b0*/  IMAD.MOV.U32 R36, RZ, RZ, R43 ;  /* 0x000000ffff247224 */ /* 0x000fe200078e002b */
[----:B------:R-:W-:Y:S01]  /*c8c0*/  PRMT R44, R44, 0x7610, R45 ;  /* 0x000076102c2c7816 */ /* 0x000fe2000000002d */
[----:B------:R-:W-:Y:S01]  /*c8d0*/  IMAD.MOV.U32 R25, RZ, RZ, R24 ;  /* 0x000000ffff197224 */ /* 0x000fe200078e0018 */
[----:B------:R-:W-:-:S07]  /*c8e0*/  PRMT R40, R40, 0x5410, R40 ;  /* 0x0000541028287816 */ /* 0x000fce0000000028 */
.L_x_10220:
[----:B------:R-:W-:Y:S05]  /*c8f0*/  BSYNC B1 ;  /* 0x0000000000017941 */ /* 0x000fea0003800000 */
.L_x_10218:
        /* <DEDUP_REMOVED lines=11> */
.L_x_10222:
[----:B------:R-:W-:Y:S01]  /*c9b0*/  IMAD.MOV.U32 R43, RZ, RZ, R36 ;  /* 0x000000ffff2b7224 */ /* 0x000fe200078e0024 */
[----:B------:R-:W-:Y:S01]  /*c9c0*/  PRMT R45, R45, 0x7610, R44 ;  /* 0x000076102d2d7816 */ /* 0x000fe2000000002c */
[----:B------:R-:W-:Y:S01]  /*c9d0*/  IMAD.MOV.U32 R24, RZ, RZ, R23 ;  /* 0x000000ffff187224 */ /* 0x000fe200078e0017 */
[----:B------:R-:W-:-:S07]  /*c9e0*/  PRMT R40, R56, 0x7632, R40 ;  /* 0x0000763238287816 */ /* 0x000fce0000000028 */
.L_x_10223:
[----:B------:R-:W-:Y:S05]  /*c9f0*/  BSYNC B1 ;  /* 0x0000000000017941 */ /* 0x000fea0003800000 */
.L_x_10221:
        /* <DEDUP_REMOVED lines=11> */
.L_x_10225:
[----:B------:R-:W-:Y:S01]  /*cab0*/  IMAD.MOV.U32 R36, RZ, RZ, R43 ;  /* 0x000000ffff247224 */ /* 0x000fe200078e002b */
[----:B------:R-:W-:Y:S01]  /*cac0*/  PRMT R44, R45, 0x7632, R44 ;  /* 0x000076322d2c7816 */ /* 0x000fe2000000002c */
[----:B------:R-:W-:Y:S01]  /*cad0*/  IMAD.MOV.U32 R23, RZ, RZ, R22 ;  /* 0x000000ffff177224 */ /* 0x000fe200078e0016 */
[----:B------:R-:W-:-:S07]  /*cae0*/  PRMT R56, R56, 0x5410, R56 ;  /* 0x0000541038387816 */ /* 0x000fce0000000038 */
.L_x_10226:
[----:B------:R-:W-:Y:S05]  /*caf0*/  BSYNC B1 ;  /* 0x0000000000017941 */ /* 0x000fea0003800000 */
.L_x_10224:
        /* <DEDUP_REMOVED lines=11> */
.L_x_10228:
[----:B------:R-:W-:Y:S01]  /*cbb0*/  IMAD.MOV.U32 R43, RZ, RZ, R36 ;  /* 0x000000ffff2b7224 */ /* 0x000fe200078e0024 */
[----:B------:R-:W-:Y:S01]  /*cbc0*/  PRMT R45, R44, 0x7610, R45 ;  /* 0x000076102c2d7816 */ /* 0x000fe2000000002d */
[----:B------:R-:W-:Y:S01]  /*cbd0*/  IMAD.MOV.U32 R22, RZ, RZ, R21 ;  /* 0x000000ffff167224 */ /* 0x000fe200078e0015 */
[----:B------:R-:W-:-:S07]  /*cbe0*/  PRMT R56, R55, 0x7632, R56 ;  /* 0x0000763237387816 */ /* 0x000fce0000000038 */
.L_x_10229:
[----:B------:R-:W-:Y:S05]  /*cbf0*/  BSYNC B1 ;  /* 0x0000000000017941 */ /* 0x000fea0003800000 */
.L_x_10227:
        /* <DEDUP_REMOVED lines=11> */
.L_x_10231:
[----:B------:R-:W-:Y:S01]  /*ccb0*/  IMAD.MOV.U32 R36, RZ, RZ, R43 ;  /* 0x000000ffff247224 */ /* 0x000fe200078e002b */
[----:B------:R-:W-:Y:S01]  /*ccc0*/  PRMT R44, R44, 0x5410, R45 ;  /* 0x000054102c2c7816 */ /* 0x000fe2000000002d */
[----:B------:R-:W-:Y:S01]  /*ccd0*/  IMAD.MOV.U32 R21, RZ, RZ, R20 ;  /* 0x000000ffff157224 */ /* 0x000fe200078e0014 */
[----:B------:R-:W-:-:S07]  /*cce0*/  PRMT R55, R55, 0x5410, R55 ;  /* 0x0000541037377816 */ /* 0x000fce0000000037 */
.L_x_10232:
[----:B------:R-:W-:Y:S05]  /*ccf0*/  BSYNC B1 ;  /* 0x0000000000017941 */ /* 0x000fea0003800000 */
.L_x_10230:
        /* <DEDUP_REMOVED lines=11> */
.L_x_10234:
[----:B------:R-:W-:Y:S01]  /*cdb0*/  IMAD.MOV.U32 R43, RZ, RZ, R36 ;  /* 0x000000ffff2b7224 */ /* 0x000fe200078e0024 */
[----:B------:R-:W-:Y:S01]  /*cdc0*/  PRMT R45, R45, 0x7610, R44 ;  /* 0x000076102d2d7816 */ /* 0x000fe2000000002c */
[----:B------:R-:W-:Y:S01]  /*cdd0*/  IMAD.MOV.U32 R20, RZ, RZ, R19 ;  /* 0x000000ffff147224 */ /* 0x000fe200078e0013 */
[----:B------:R-:W-:-:S07]  /*cde0*/  PRMT R55, R58, 0x7632, R55 ;  /* 0x000076323a377816 */ /* 0x000fce0000000037 */
.L_x_10235:
[----:B------:R-:W-:Y:S05]  /*cdf0*/  BSYNC B1 ;  /* 0x0000000000017941 */ /* 0x000fea0003800000 */
.L_x_10233:
        /* <DEDUP_REMOVED lines=11> */
.L_x_10237:
[----:B------:R-:W-:Y:S01]  /*ceb0*/  IMAD.MOV.U32 R36, RZ, RZ, R43 ;  /* 0x000000ffff247224 */ /* 0x000fe200078e002b */
[----:B------:R-:W-:Y:S01]  /*cec0*/  PRMT R44, R45, 0x7632, R44 ;  /* 0x000076322d2c7816 */ /* 0x000fe2000000002c */
[----:B------:R-:W-:Y:S01]  /*ced0*/  IMAD.MOV.U32 R19, RZ, RZ, R18 ;  /* 0x000000ffff137224 */ /* 0x000fe200078e0012 */
[----:B------:R-:W-:-:S07]  /*cee0*/  PRMT R58, R58, 0x5410, R58 ;  /* 0x000054103a3a7816 */ /* 0x000fce000000003a */
.L_x_10238:
[----:B------:R-:W-:Y:S05]  /*cef0*/  BSYNC B1 ;  /* 0x0000000000017941 */ /* 0x000fea0003800000 */
.L_x_10236:
        /* <DEDUP_REMOVED lines=11> */
.L_x_10240:
[----:B------:R-:W-:Y:S01]  /*cfb0*/  IMAD.MOV.U32 R43, RZ, RZ, R36 ;  /* 0x000000ffff2b7224 */ /* 0x000fe200078e0024 */
[----:B------:R-:W-:Y:S01]  /*cfc0*/  PRMT R45, R44, 0x7610, R45 ;  /* 0x000076102c2d7816 */ /* 0x000fe2000000002d */
[----:B------:R-:W-:Y:S01]  /*cfd0*/  IMAD.MOV.U32 R18, RZ, RZ, R17 ;  /* 0x000000ffff127224 */ /* 0x000fe200078e0011 */
[----:B------:R-:W-:-:S07]  /*cfe0*/  PRMT R58, R57, 0x7632, R58 ;  /* 0x00007632393a7816 */ /* 0x000fce000000003a */
.L_x_10241:
[----:B------:R-:W-:Y:S05]  /*cff0*/  BSYNC B1 ;  /* 0x0000000000017941 */ /* 0x000fea0003800000 */
.L_x_10239:
        /* <DEDUP_REMOVED lines=11> */
.L_x_10243:
[----:B------:R-:W-:Y:S01]  /*d0b0*/  IMAD.MOV.U32 R36, RZ, RZ, R43 ;  /* 0x000000ffff247224 */ /* 0x000fe200078e002b */
[----:B------:R-:W-:Y:S01]  /*d0c0*/  PRMT R44, R44, 0x5410, R45 ;  /* 0x000054102c2c7816 */ /* 0x000fe2000000002d */
[----:B------:R-:W-:Y:S01]  /*d0d0*/  IMAD.MOV.U32 R17, RZ, RZ, R16 ;  /* 0x000000ffff117224 */ /* 0x000fe200078e0010 */
[----:B------:R-:W-:-:S07]  /*d0e0*/  PRMT R57, R57, 0x5410, R57 ;  /* 0x0000541039397816 */ /* 0x000fce0000000039 */
.L_x_10244:
[----:B------:R-:W-:Y:S05]  /*d0f0*/  BSYNC B1 ;  /* 0x0000000000017941 */ /* 0x000fea0003800000 */
.L_x_10242:
        /* <DEDUP_REMOVED lines=11> */
.L_x_10246:
[----:B------:R-:W-:Y:S01]  /*d1b0*/  IMAD.MOV.U32 R43, RZ, RZ, R36 ;  /* 0x000000ffff2b7224 */ /* 0x000fe200078e0024 */
[----:B------:R-:W-:Y:S01]  /*d1c0*/  PRMT R45, R45, 0x7610, R44 ;  /* 0x000076102d2d7816 */ /* 0x000fe2000000002c */
[----:B------:R-:W-:Y:S01]  /*d1d0*/  IMAD.MOV.U32 R16, RZ, RZ, R15 ;  /* 0x000000ffff107224 */ /* 0x000fe200078e000f */
[----:B------:R-:W-:-:S07]  /*d1e0*/  PRMT R57, R60, 0x7632, R57 ;  /* 0x000076323c397816 */ /* 0x000fce0000000039 */
.L_x_10247:
[----:B------:R-:W-:Y:S05]  /*d1f0*/  BSYNC B1 ;  /* 0x0000000000017941 */ /* 0x000fea0003800000 */
.L_x_10245:
        /* <DEDUP_REMOVED lines=11> */
.L_x_10249:
[----:B------:R-:W-:Y:S01]  /*d2b0*/  IMAD.MOV.U32 R36, RZ, RZ, R43 ;  /* 0x000000ffff247224 */ /* 0x000fe200078e002b */
[----:B------:R-:W-:Y:S01]  /*d2c0*/  PRMT R44, R45, 0x7632, R44 ;  /* 0x000076322d2c7816 */ /* 0x000fe2000000002c */
[----:B------:R-:W-:Y:S01]  /*d2d0*/  IMAD.MOV.U32 R15, RZ, RZ, R14 ;  /* 0x000000ffff0f7224 */ /* 0x000fe200078e000e */
[----:B------:R-:W-:-:S07]  /*d2e0*/  PRMT R60, R60, 0x5410, R60 ;  /* 0x000054103c3c7816 */ /* 0x000fce000000003c */
.L_x_10250:
[----:B------:R-:W-:Y:S05]  /*d2f0*/  BSYNC B1 ;  /* 0x0000000000017941 */ /* 0x000fea0003800000 */
.L_x_10248:
        /* <DEDUP_REMOVED lines=11> */
.L_x_10252:
[----:B------:R-:W-:Y:S01]  /*d3b0*/  IMAD.MOV.U32 R43, RZ, RZ, R36 ;  /* 0x000000ffff2b7224 */ /* 0x000fe200078e0024 */
[----:B------:R-:W-:Y:S01]  /*d3c0*/  PRMT R45, R44, 0x7610, R45 ;  /* 0x000076102c2d7816 */ /* 0x000fe2000000002d */
[----:B------:R-:W-:Y:S01]  /*d3d0*/  IMAD.MOV.U32 R14, RZ, RZ, R13 ;  /* 0x000000ffff0e7224 */ /* 0x000fe200078e000d */
[----:B------:R-:W-:-:S07]  /*d3e0*/  PRMT R60, R59, 0x7632, R60 ;  /* 0x000076323b3c7816 */ /* 0x000fce000000003c */
.L_x_10253:
[----:B------:R-:W-:Y:S05]  /*d3f0*/  BSYNC B1 ;  /* 0x0000000000017941 */ /* 0x000fea0003800000 */
.L_x_10251:
        /* <DEDUP_REMOVED lines=11> */
.L_x_10255:
[----:B------:R-:W-:Y:S01]  /*d4b0*/  IMAD.MOV.U32 R36, RZ, RZ, R43 ;  /* 0x000000ffff247224 */ /* 0x000fe200078e002b */
[----:B------:R-:W-:Y:S01]  /*d4c0*/  PRMT R44, R45, 0x7610, R44 ;  /* 0x000076102d2c7816 */ /* 0x000fe2000000002c */
[----:B------:R-:W-:Y:S01]  /*d4d0*/  IMAD.MOV.U32 R13, RZ, RZ, R12 ;  /* 0x000000ffff0d7224 */ /* 0x000fe200078e000c */
[----:B------:R-:W-:-:S07]  /*d4e0*/  PRMT R59, R59, 0x5410, R59 ;  /* 0x000054103b3b7816 */ /* 0x000fce000000003b */
.L_x_10256:
[----:B------:R-:W-:Y:S05]  /*d4f0*/  BSYNC B1 ;  /* 0x0000000000017941 */ /* 0x000fea0003800000 */
.L_x_10254:
        /* <DEDUP_REMOVED lines=11> */
.L_x_10258:
[----:B------:R-:W-:Y:S01]  /*d5b0*/  IMAD.MOV.U32 R43, RZ, RZ, R36 ;  /* 0x000000ffff2b7224 */ /* 0x000fe200078e0024 */
[----:B------:R-:W-:Y:S01]  /*d5c0*/  PRMT R45, R44, 0x7610, R45 ;  /* 0x000076102c2d7816 */ /* 0x000fe2000000002d */
[----:B------:R-:W-:Y:S01]  /*d5d0*/  IMAD.MOV.U32 R12, RZ, RZ, R11 ;  /* 0x000000ffff0c7224 */ /* 0x000fe200078e000b */
[----:B------:R-:W-:-:S07]  /*d5e0*/  PRMT R59, R63, 0x7610, R59 ;  /* 0x000076103f3b7816 */ /* 0x000fce000000003b */
.L_x_10259:
[----:B------:R-:W-:Y:S05]  /*d5f0*/  BSYNC B1 ;  /* 0x0000000000017941 */ /* 0x000fea0003800000 */
.L_x_10257:
        /* <DEDUP_REMOVED lines=11> */
.L_x_10261:
[----:B------:R-:W-:Y:S01]  /*d6b0*/  IMAD.MOV.U32 R36, RZ, RZ, R43 ;  /* 0x000000ffff247224 */ /* 0x000fe200078e002b */
[----:B------:R-:W-:Y:S01]  /*d6c0*/  PRMT R44, R44, 0x5410, R45 ;  /* 0x000054102c2c7816 */ /* 0x000fe2000000002d */
[----:B------:R-:W-:Y:S01]  /*d6d0*/  IMAD.MOV.U32 R11, RZ, RZ, R10 ;  /* 0x000000ffff0b7224 */ /* 0x000fe200078e000a */
[----:B------:R-:W-:-:S07]  /*d6e0*/  PRMT R63, R61, 0x7632, R63 ;  /* 0x000076323d3f7816 */ /* 0x000fce000000003f */
.L_x_10262:
[----:B------:R-:W-:Y:S05]  /*d6f0*/  BSYNC B1 ;  /* 0x0000000000017941 */ /* 0x000fea0003800000 */
.L_x_10260:
        /* <DEDUP_REMOVED lines=11> */
.L_x_10264:
[----:B------:R-:W-:Y:S01]  /*d7b0*/  IMAD.MOV.U32 R43, RZ, RZ, R36 ;  /* 0x000000ffff2b7224 */ /* 0x000fe200078e0024 */
[----:B------:R-:W-:Y:S01]  /*d7c0*/  PRMT R44, R44, 0x7632, R44 ;  /* 0x000076322c2c7816 */ /* 0x000fe2000000002c */
[----:B------:R-:W-:Y:S01]  /*d7d0*/  IMAD.MOV.U32 R10, RZ, RZ, R9 ;  /* 0x000000ffff0a7224 */ /* 0x000fe200078e0009 */
[----:B------:R-:W-:-:S07]  /*d7e0*/  PRMT R61, R61, 0x5410, R62 ;  /* 0x000054103d3d7816 */ /* 0x000fce000000003e */
.L_x_10265:
[----:B------:R-:W-:Y:S05]  /*d7f0*/  BSYNC B1 ;  /* 0x0000000000017941 */ /* 0x000fea0003800000 */
.L_x_10263:
        /* <DEDUP_REMOVED lines=11> */
.L_x_10267:
[----:B------:R-:W-:Y:S01]  /*d8b0*/  IMAD.MOV.U32 R36, RZ, RZ, R43 ;  /* 0x000000ffff247224 */ /* 0x000fe200078e002b */
[----:B------:R-:W-:Y:S01]  /*d8c0*/  PRMT R44, R44, 0x5410, R44 ;  /* 0x000054102c2c7816 */ /* 0x000fe2000000002c */
[----:B------:R-:W-:Y:S01]  /*d8d0*/  IMAD.MOV.U32 R9, RZ, RZ, R8 ;  /* 0x000000ffff097224 */ /* 0x000fe200078e0008 */
[----:B------:R-:W-:-:S07]  /*d8e0*/  PRMT R62, R61, 0x7610, R62 ;  /* 0x000076103d3e7816 */ /* 0x000fce000000003e */
.L_x_10268:
[----:B------:R-:W-:Y:S05]  /*d8f0*/  BSYNC B1 ;  /* 0x0000000000017941 */ /* 0x000fea0003800000 */
.L_x_10266:
        /* <DEDUP_REMOVED lines=11> */
.L_x_10270:
[----:B------:R-:W-:Y:S01]  /*d9b0*/  IMAD.MOV.U32 R43, RZ, RZ, R36 ;  /* 0x000000ffff2b7224 */ /* 0x000fe200078e0024 */
[----:B------:R-:W-:Y:S01]  /*d9c0*/  PRMT R45, R45, 0x7610, R44 ;  /* 0x000076102d2d7816 */ /* 0x000fe2000000002c */
[----:B------:R-:W-:Y:S01]  /*d9d0*/  IMAD.MOV.U32 R8, RZ, RZ, R7 ;  /* 0x000000ffff087224 */ /* 0x000fe200078e0007 */
[----:B------:R-:W-:-:S07]  /*d9e0*/  PRMT R61, R64, 0x7632, R61 ;  /* 0x00007632403d7816 */ /* 0x000fce000000003d */
.L_x_10271:
[----:B------:R-:W-:Y:S05]  /*d9f0*/  BSYNC B1 ;  /* 0x0000000000017941 */ /* 0x000fea0003800000 */
.L_x_10269:
        /* <DEDUP_REMOVED lines=11> */
.L_x_10273:
[----:B------:R-:W-:Y:S01]  /*dab0*/  IMAD.MOV.U32 R36, RZ, RZ, R43 ;  /* 0x000000ffff247224 */ /* 0x000fe200078e002b */
[----:B------:R-:W-:Y:S01]  /*dac0*/  PRMT R44, R44, 0x7610, R45 ;  /* 0x000076102c2c7816 */ /* 0x000fe2000000002d */
[----:B------:R-:W-:Y:S01]  /*dad0*/  IMAD.MOV.U32 R7, RZ, RZ, R6 ;  /* 0x000000ffff077224 */ /* 0x000fe200078e0006 */
[----:B------:R-:W-:-:S07]  /*dae0*/  PRMT R64, R64, 0x5410, R64 ;  /* 0x0000541040407816 */ /* 0x000fce0000000040 */
.L_x_10274:
[----:B------:R-:W-:Y:S05]  /*daf0*/  BSYNC B1 ;  /* 0x0000000000017941 */ /* 0x000fea0003800000 */
.L_x_10272:
        /* <DEDUP_REMOVED lines=11> */
.L_x_10276:
[----:B------:R-:W-:Y:S01]  /*dbb0*/  IMAD.MOV.U32 R43, RZ, RZ, R36 ;  /* 0x000000ffff2b7224 */ /* 0x000fe200078e0024 */
[----:B------:R-:W-:Y:S01]  /*dbc0*/  PRMT R44, R44, 0x7632, R44 ;  /* 0x000076322c2c7816 */ /* 0x000fe2000000002c */
[----:B------:R-:W-:Y:S01]  /*dbd0*/  IMAD.MOV.U32 R6, RZ, RZ, R5 ;  /* 0x000000ffff067224 */ /* 0x000fe200078e0005 */
[----:B------:R-:W-:-:S07]  /*dbe0*/  PRMT R64, R62, 0x7632, R64 ;  /* 0x000076323e407816 */ /* 0x000fce0000000040 */
.L_x_10277:
[----:B------:R-:W-:Y:S05]  /*dbf0*/  BSYNC B1 ;  /* 0x0000000000017941 */ /* 0x000fea0003800000 */
.L_x_10275:
        /* <DEDUP_REMOVED lines=11> */
.L_x_10279:
[----:B------:R-:W-:Y:S01]  /*dcb0*/  PRMT R44, R44, 0x5410, R44 ;  /* 0x000054102c2c7816 */ /* 0x000fe2000000002c */
[----:B------:R-:W-:Y:S01]  /*dcc0*/  IMAD.MOV.U32 R5, RZ, RZ, R4 ;  /* 0x000000ffff057224 */ /* 0x000fe200078e0004 */
[----:B------:R-:W-:Y:S01]  /*dcd0*/  PRMT R62, R62, 0x7610, R63 ;  /* 0x000076103e3e7816 */ /* 0x000fe2000000003f */
[--C-:B------:R-:W-:Y:S01]  /*dce0*/  IMAD.MOV.U32 R36, RZ, RZ, R43.reuse ;  /* 0x000000ffff247224 */ /* 0x100fe200078e002b */
[----:B------:R-:W-:Y:S01]  /*dcf0*/  PRMT R63, R63, 0x5410, R44 ;  /* 0x000054103f3f7816 */ /* 0x000fe2000000002c */
[----:B------:R-:W-:-:S07]  /*dd00*/  IMAD.MOV.U32 R4, RZ, RZ, R43 ;  /* 0x000000ffff047224 */ /* 0x000fce00078e002b */
.L_x_10280:
[----:B------:R-:W-:Y:S05]  /*dd10*/  BSYNC B1 ;  /* 0x0000000000017941 */ /* 0x000fea0003800000 */
.L_x_10278:
[----:B------:R-:W-:Y:S02]  /*dd20*/  VIADD R39, R39, 0x4 ;  /* 0x0000000427277836 */ /* 0x000fe40000000000 */
[----:B------:R-:W-:Y:S01]  /*dd30*/  VIADD R3, R3, 0x2 ;  /* 0x0000000203037836 */ /* 0x000fe20000000000 */
[----:B------:R-:W-:Y:S06]  /*dd40*/  @P1 BRA `(.L_x_10281) ;  /* 0xffffffe000081947 */ /* 0x000fec000383ffff */
[----:B------:R-:W-:Y:S01]  /*dd50*/  FADD.FTZ R2, R37, R2 ;  /* 0x0000000225027221 */ /* 0x000fe20000010000 */
[----:B------:R-:W-:Y:S01]  /*dd60*/  PRMT R63, R63, 0x7610, R44 ;  /* 0x000076103f3f7816 */ /* 0x000fe2000000002c */
[----:B------:R-:W-:Y:S02]  /*dd70*/  IMAD.MOV.U32 R3, RZ, RZ, R38 ;  /* 0x000000ffff037224 */ /* 0x000fe400078e0026 */
[----:B------:R-:W-:-:S07]  /*dd80*/  IMAD.MOV.U32 R4, RZ, RZ, R36 ;  /* 0x000000ffff047224 */ /* 0x000fce00078e0024 */
.L_x_10187:
[----:B------:R-:W-:Y:S05]  /*dd90*/  BSYNC B0 ;  /* 0x0000000000007941 */ /* 0x000fea0003800000 */
.L_x_10186:
[----:B-1----:R-:W1:Y:S01]  /*dda0*/  S2R R36, SR_TID.X ;  /* 0x0000000000247919 */ /* 0x002e620000002100 */
[----:B0-----:R-:W-:Y:S01]  /*ddb0*/  ISETP.NE.AND P0, PT, R48, RZ, PT ;  /* 0x000000ff3000720c */ /* 0x001fe20003f05270 */
[----:B------:R-:W-:Y:S01]  /*ddc0*/  BSSY B0, `(.L_x_10282) ;  /* 0x0000025000007945 */ /* 0x000fe20003800000 */
[----:B-1----:R-:W-:-:S11]  /*ddd0*/  ISETP.NE.AND P1, PT, R36, RZ, PT ;  /* 0x000000ff2400720c */ /* 0x002fd60003f25270 */
[----:B------:R-:W-:Y:S05]  /*dde0*/  @P0 BRA `(.L_x_10283) ;  /* 0x0000000000880947 */ /* 0x000fea0003800000 */
[----:B------:R-:W0:Y:S01]  /*ddf0*/  S2UR UR5, SR_CgaCtaId ;  /* 0x00000000000579c3 */ /* 0x000e220000008800 */
[----:B------:R-:W-:Y:S01]  /*de00*/  UMOV UR4, 0x400 ;  /* 0x0000040000047882 */ /* 0x000fe20000000000 */
[----:B------:R-:W-:Y:S01]  /*de10*/  PRMT R36, R63, 0x7632, R62 ;  /* 0x000076323f247816 */ /* 0x000fe2000000003e */
[----:B------:R-:W-:Y:S01]  /*de20*/  IMAD.MOV.U32 R37, RZ, RZ, R64 ;  /* 0x000000ffff257224 */ /* 0x000fe200078e0040 */
[C---:B------:R-:W-:Y:S01]  /*de30*/  PRMT R38, R61.reuse, 0x5410, R62 ;  /* 0x000054103d267816 */ /* 0x040fe2000000003e */
[----:B------:R-:W-:Y:S01]  /*de40*/  IMAD.MOV.U32 R42, RZ, RZ, R3 ;  /* 0x000000ffff2a7224 */ /* 0x000fe200078e0003 */
[----:B------:R-:W-:Y:S01]  /*de50*/  PRMT R39, R61, 0x5432, R63 ;  /* 0x000054323d277816 */ /* 0x000fe2000000003f */
[----:B------:R-:W-:Y:S01]  /*de60*/  IMAD.MOV.U32 R43, RZ, RZ, R2 ;  /* 0x000000ffff2b7224 */ /* 0x000fe200078e0002 */
[----:B0-----:R-:W-:-:S09]  /*de70*/  ULEA UR4, UR5, UR4, 0x18 ;  /* 0x0000000405047291 */ /* 0x001fd2000f8ec03f */
[----:B------:R0:W-:Y:S04]  /*de80*/  STS.128 [UR4+0x90], R36 ;  /* 0x00009024ff007988 */ /* 0x0001e80008000c04 */
[----:B------:R-:W-:Y:S04]  /*de90*/  STS.64 [UR4+0x8], R42 ;  /* 0x0000082aff007988 */ /* 0x000fe80008000a04 */
[----:B------:R-:W-:Y:S04]  /*dea0*/  STS [UR4+0xc8], R0 ;  /* 0x0000c800ff007988 */ /* 0x000fe80008000804 */
[----:B------:R-:W-:Y:S01]  /*deb0*/  STS [UR4+0xcc], R52 ;  /* 0x0000cc34ff007988 */ /* 0x000fe20008000804 */
        /* <DEDUP_REMOVED lines=17> */
[----:B------:R1:W-:Y:S01]  /*dfd0*/  STS.128 [UR4+0x80], R32 ;  /* 0x00008020ff007988 */ /* 0x0003e20008000c04 */
[----:B0-----:R-:W-:-:S02]  /*dfe0*/  IMAD.MOV.U32 R36, RZ, RZ, R53 ;  /* 0x000000ffff247224 */ /* 0x001fc400078e0035 */
[----:B------:R-:W-:-:S05]  /*dff0*/  IMAD.MOV.U32 R37, RZ, RZ, R54 ;  /* 0x000000ffff257224 */ /* 0x000fca00078e0036 */
[----:B------:R1:W-:Y:S02]  /*e000*/  STS.64 [UR4+0xc0], R36 ;  /* 0x0000c024ff007988 */ /* 0x0003e40008000a04 */
.L_x_10283:
[----:B------:R-:W-:Y:S05]  /*e010*/  BSYNC B0 ;  /* 0x0000000000007941 */ /* 0x000fea0003800000 */
.L_x_10282:
[----:B------:R-:W-:Y:S06]  /*e020*/  BAR.SYNC.DEFER_BLOCKING 0x0 ;  /* 0x0000000000007b1d */ /* 0x000fec0000010000 */
[----:B------:R-:W-:Y:S05]  /*e030*/  @P1 EXIT ;  /* 0x000000000000194d */ /* 0x000fea0003800000 */
[----:B------:R-:W0:Y:S01]  /*e040*/  S2R R46, SR_CTAID.X ;  /* 0x00000000002e7919 */ /* 0x000e220000002500 */
[----:B-1----:R-:W1:Y:S08]  /*e050*/  LDC R37, c[0x0][0x230] ;  /* 0x00008c00ff257b82 */ /* 0x002e700000000800 */
[----:B------:R-:W0:Y:S01]  /*e060*/  LDC.64 R44, c[0x0][0x218] ;  /* 0x00008600ff2c7b82 */ /* 0x000e220000000a00 */
[----:B------:R2:W3:Y:S01]  /*e070*/  MUFU.LG2 R38, R2 ;  /* 0x0000000200267308 */ /* 0x0004e20000000c00 */
[----:B------:R-:W-:-:S06]  /*e080*/  HADD2.F32 R48, -RZ, R63.H1_H1 ;  /* 0x3000003fff307230 */ /* 0x000fcc0000004100 */
[----:B------:R-:W4:Y:S01]  /*e090*/  LDC.64 R50, c[0x0][0x228] ;  /* 0x00008a00ff327b82 */ /* 0x000f220000000a00 */
[----:B-1----:R-:W-:Y:S01]  /*e0a0*/  ISETP.GE.AND P2, PT, R37, 0x1, PT ;  /* 0x000000012500780c */ /* 0x002fe20003f46270 */
[----:B0-----:R-:W-:-:S12]  /*e0b0*/  IMAD.WIDE R44, R46, 0x4, R44 ;  /* 0x000000042e2c7825 */ /* 0x001fd800078e022c */
[----:B------:R-:W5:Y:S04]  /*e0c0*/  @P2 LDG.E.CONSTANT R36, desc[UR6][R44.64] ;  /* 0x000000062c242981 */ /* 0x000f68000c1e9900 */
[----:B------:R-:W5:Y:S01]  /*e0d0*/  @P2 LDG.E.CONSTANT R42, desc[UR6][R44.64] ;  /* 0x000000062c2a2981 */ /* 0x000f62000c1e9900 */
[----:B------:R-:W-:Y:S01]  /*e0e0*/  ISETP.GE.AND P1, PT, R37, 0x2, PT ;  /* 0x000000022500780c */ /* 0x000fe20003f26270 */
[----:B------:R-:W-:Y:S02]  /*e0f0*/  @P2 FADD.FTZ R43, R48, -R3 ;  /* 0x80000003302b2221 */ /* 0x000fe40000010000 */
[----:B------:R-:W0:Y:S01]  /*e100*/  LDC.64 R48, c[0x0][0x220] ;  /* 0x00008800ff307b82 */ /* 0x000e220000000a00 */
[----:B--2---:R-:W-:Y:S02]  /*e110*/  HADD2.F32 R2, -RZ, R62.H1_H1 ;  /* 0x3000003eff027230 */ /* 0x004fe40000004100 */
[----:B---3--:R-:W-:-:S07]  /*e120*/  @P2 FFMA.FTZ R43, R38, -0.69314718246459960938, R43 ;  /* 0xbf317218262b2823 */ /* 0x008fce000001002b */
[----:B------:R-:W2:Y:S01]  /*e130*/  @P1 LDG.E.CONSTANT R39, desc[UR6][R44.64] ;  /* 0x000000062c271981 */ /* 0x000ea2000c1e9900 */
[----:B------:R-:W-:Y:S01]  /*e140*/  IMAD R46, R46, R37, RZ ;  /* 0x000000252e2e7224 */ /* 0x000fe200078e02ff */
[----:B------:R-:W-:-:S03]  /*e150*/  ISETP.GE.AND P0, PT, R37, 0x3, PT ;  /* 0x000000032500780c */ /* 0x000fc60003f06270 */
[----:B------:R-:W-:-:S04]  /*e160*/  IMAD.SHL.U32 R46, R46, 0x2, RZ ;  /* 0x000000022e2e7824 */ /* 0x000fc800078e00ff */
[----:B0-----:R-:W-:-:S04]  /*e170*/  IMAD.WIDE R48, R46, 0x4, R48 ;  /* 0x000000042e307825 */ /* 0x001fc800078e0230 */
[----:B----4-:R-:W-:Y:S01]  /*e180*/  IMAD.WIDE R46, R46, 0x2, R50 ;  /* 0x000000022e2e7825 */ /* 0x010fe200078e0232 */
[----:B------:R-:W-:Y:S03]  /*e190*/  @P2 STG.E desc[UR6][R48.64], R4 ;  /* 0x0000000430002986 */ /* 0x000fe6000c101906 */
[----:B-----5:R-:W-:Y:S01]  /*e1a0*/  @P2 FADD.FTZ R36, R36, R43 ;  /* 0x0000002b24242221 */ /* 0x020fe20000010000 */
[----:B------:R-:W-:-:S04]  /*e1b0*/  @P2 FADD.FTZ R43, R2, -R3 ;  /* 0x80000003022b2221 */ /* 0x000fc80000010000 */
[----:B------:R-:W-:Y:S01]  /*e1c0*/  @P2 FFMA.FTZ R43, R38, -0.69314718246459960938, R43 ;  /* 0xbf317218262b2823 */ /* 0x000fe2000001002b */
[----:B------:R-:W-:-:S03]  /*e1d0*/  @P2 F2FP.F16.F32.PACK_AB R36, RZ, R36 ;  /* 0x00000024ff24223e */ /* 0x000fc600000000ff */
[----:B------:R-:W-:Y:S02]  /*e1e0*/  @P2 FADD.FTZ R2, R42, R43 ;  /* 0x0000002b2a022221 */ /* 0x000fe40000010000 */
[----:B------:R-:W3:Y:S04]  /*e1f0*/  @P1 LDG.E.CONSTANT R42, desc[UR6][R44.64] ;  /* 0x000000062c2a1981 */ /* 0x000ee8000c1e9900 */
[----:B------:R0:W-:Y:S04]  /*e200*/  @P2 STG.E.U16 desc[UR6][R46.64], R36 ;  /* 0x000000242e002986 */ /* 0x0001e8000c101506 */
[----:B------:R-:W4:Y:S04]  /*e210*/  @P0 LDG.E.CONSTANT R43, desc[UR6][R44.64] ;  /* 0x000000062c2b0981 */ /* 0x000f28000c1e9900 */
[----:B0-----:R-:W5:Y:S01]  /*e220*/  @P0 LDG.E.CONSTANT R36, desc[UR6][R44.64] ;  /* 0x000000062c240981 */ /* 0x001f62000c1e9900 */
[----:B------:R-:W-:Y:S01]  /*e230*/  ISETP.GE.AND P4, PT, R37, 0x4, PT ;  /* 0x000000042500780c */ /* 0x000fe20003f86270 */
[----:B------:R-:W-:-:S02]  /*e240*/  HADD2.F32 R4, -RZ, R64.H0_H0 ;  /* 0x20000040ff047230 */ /* 0x000fc40000004100 */
[----:B------:R0:W-:Y:S03]  /*e250*/  @P2 STG.E desc[UR6][R48.64+0x4], R5 ;  /* 0x0000040530002986 */ /* 0x0001e6000c101906 */
[----:B------:R-:W-:Y:S01]  /*e260*/  @P1 FADD.FTZ R51, R4, -R3 ;  /* 0x8000000304331221 */ /* 0x000fe20000010000 */
[----:B------:R-:W-:-:S03]  /*e270*/  ISETP.GE.AND P3, PT, R37, 0x5, PT ;  /* 0x000000052500780c */ /* 0x000fc60003f66270 */
[----:B------:R-:W-:-:S03]  /*e280*/  @P1 FFMA.FTZ R4, R38, -0.69314718246459960938, R51 ;  /* 0xbf31721826041823 */ /* 0x000fc60000010033 */
[----:B0-----:R-:W5:Y:S01]  /*e290*/  @P4 LDG.E.CONSTANT R5, desc[UR6][R44.64] ;  /* 0x000000062c054981 */ /* 0x001f62000c1e9900 */
[----:B--2---:R-:W-:Y:S01]  /*e2a0*/  @P1 FADD.FTZ R4, R39, R4 ;  /* 0x0000000427041221 */ /* 0x004fe20000010000 */
[----:B------:R-:W-:Y:S02]  /*e2b0*/  @P2 F2FP.F16.F32.PACK_AB R2, RZ, R2 ;  /* 0x00000002ff02223e */ /* 0x000fe400000000ff */
[----:B------:R-:W2:Y:S01]  /*e2c0*/  @P4 LDG.E.CONSTANT R39, desc[UR6][R44.64] ;  /* 0x000000062c274981 */ /* 0x000ea2000c1e9900 */
[----:B------:R-:W-:-:S03]  /*e2d0*/  HADD2.F32 R50, -RZ, R64.H1_H1 ;  /* 0x30000040ff327230 */ /* 0x000fc60000004100 */
[----:B------:R-:W-:Y:S02]  /*e2e0*/  @P2 STG.E.U16 desc[UR6][R46.64+0x2], R2 ;  /* 0x000002022e002986 */ /* 0x000fe4000c101506 */
[----:B------:R-:W-:Y:S02]  /*e2f0*/  @P1 FADD.FTZ R51, R50, -R3 ;  /* 0x8000000332331221 */ /* 0x000fe40000010000 */
[----:B------:R0:W-:Y:S01]  /*e300*/  @P1 STG.E desc[UR6][R48.64+0x8], R6 ;  /* 0x0000080630001986 */ /* 0x0001e2000c101906 */
[----:B------:R-:W-:Y:S02]  /*e310*/  HADD2.F32 R50, -RZ, R61.H0_H0 ;  /* 0x2000003dff327230 */ /* 0x000fe40000004100 */
[----:B------:R-:W-:Y:S01]  /*e320*/  @P1 FFMA.FTZ R51, R38, -0.69314718246459960938, R51 ;  /* 0xbf31721826331823 */ /* 0x000fe20000010033 */
[----:B------:R-:W-:Y:S02]  /*e330*/  @P1 F2FP.F16.F32.PACK_AB R4, RZ, R4 ;  /* 0x00000004ff04123e */ /* 0x000fe400000000ff */
[C---:B------:R-:W-:Y:S01]  /*e340*/  ISETP.GE.AND P6, PT, R37.reuse, 0x6, PT ;  /* 0x000000062500780c */ /* 0x040fe20003fc6270 */
[----:B0-----:R-:W2:Y:S01]  /*e350*/  @P3 LDG.E.CONSTANT R6, desc[UR6][R44.64] ;  /* 0x000000062c063981 */ /* 0x001ea2000c1e9900 */
[----:B------:R-:W-:-:S03]  /*e360*/  ISETP.GE.AND P5, PT, R37, 0x7, PT ;  /* 0x000000072500780c */ /* 0x000fc60003fa6270 */
[----:B------:R-:W-:Y:S04]  /*e370*/  @P1 STG.E.U16 desc[UR6][R46.64+0x4], R4 ;  /* 0x000004042e001986 */ /* 0x000fe8000c101506 */
[----:B------:R0:W-:Y:S04]  /*e380*/  @P1 STG.E desc[UR6][R48.64+0xc], R7 ;  /* 0x00000c0730001986 */ /* 0x0001e8000c101906 */
[----:B0-----:R-:W2:Y:S01]  /*e390*/  @P6 LDG.E.CONSTANT R7, desc[UR6][R44.64] ;  /* 0x000000062c076981 */ /* 0x001ea2000c1e9900 */
[----:B------:R-:W-:Y:S01]  /*e3a0*/  ISETP.GE.AND P2, PT, R37, 0x8, PT ;  /* 0x000000082500780c */ /* 0x000fe20003f46270 */
[----:B---3--:R-:W-:Y:S01]  /*e3b0*/  @P1 FADD.FTZ R2, R42, R51 ;  /* 0x000000332a021221 */ /* 0x008fe20000010000 */
[----:B------:R-:W-:Y:S01]  /*e3c0*/  @P0 FADD.FTZ R51, R50, -R3 ;  /* 0x8000000332330221 */ /* 0x000fe20000010000 */
[----:B------:R-:W-:Y:S01]  /*e3d0*/  HADD2.F32 R50, -RZ, R62.H0_H0 ;  /* 0x2000003eff327230 */ /* 0x000fe20000004100 */
[----:B------:R-:W3:Y:S02]  /*e3e0*/  @P3 LDG.E.CONSTANT R42, desc[UR6][R44.64] ;  /* 0x000000062c2a3981 */ /* 0x000ee4000c1e9900 */
[----:B------:R-:W-:-:S02]  /*e3f0*/  @P0 FFMA.FTZ R4, R38, -0.69314718246459960938, R51 ;  /* 0xbf31721826040823 */ /* 0x000fc40000010033 */
[----:B------:R-:W-:-:S04]  /*e400*/  @P0 FADD.FTZ R51, R50, -R3 ;  /* 0x8000000332330221 */ /* 0x000fc80000010000 */
[----:B------:R-:W-:Y:S01]  /*e410*/  @P0 FFMA.FTZ R51, R38, -0.69314718246459960938, R51 ;  /* 0xbf31721826330823 */ /* 0x000fe20000010033 */
[----:B----4-:R-:W-:Y:S02]  /*e420*/  @P0 FADD.FTZ R4, R43, R4 ;  /* 0x000000042b040221 */ /* 0x010fe40000010000 */
[----:B------:R-:W4:Y:S01]  /*e430*/  @P6 LDG.E.CONSTANT R43, desc[UR6][R44.64] ;  /* 0x000000062c2b6981 */ /* 0x000f22000c1e9900 */
[----:B-----5:R-:W-:-:S03]  /*e440*/  @P0 FADD.FTZ R50, R36, R51 ;  /* 0x0000003324320221 */ /* 0x020fc60000010000 */
[----:B------:R-:W5:Y:S01]  /*e450*/  @P5 LDG.E.CONSTANT R36, desc[UR6][R44.64] ;  /* 0x000000062c245981 */ /* 0x000f62000c1e9900 */
[----:B------:R-:W-:Y:S02]  /*e460*/  @P1 F2FP.F16.F32.PACK_AB R2, RZ, R2 ;  /* 0x00000002ff02123e */ /* 0x000fe400000000ff */
[----:B------:R-:W-:Y:S01]  /*e470*/  @P0 F2FP.F16.F32.PACK_AB R4, RZ, R4 ;  /* 0x00000004ff04023e */ /* 0x000fe200000000ff */
[----:B------:R-:W5:Y:S04]  /*e480*/  @P2 LDG.E.CONSTANT R51, desc[UR6][R44.64] ;  /* 0x000000062c332981 */ /* 0x000f68000c1e9900 */
[----:B------:R-:W-:Y:S01]  /*e490*/  @P1 STG.E.U16 desc[UR6][R46.64+0x6], R2 ;  /* 0x000006022e001986 */ /* 0x000fe2000c101506 */
[----:B------:R-:W-:-:S03]  /*e4a0*/  ISETP.GE.AND P1, PT, R37, 0x9, PT ;  /* 0x000000092500780c */ /* 0x000fc60003f26270 */
[----:B------:R0:W-:Y:S04]  /*e4b0*/  @P0 STG.E desc[UR6][R48.64+0x10], R8 ;  /* 0x0000100830000986 */ /* 0x0001e8000c101906 */
[----:B0-----:R-:W5:Y:S01]  /*e4c0*/  @P5 LDG.E.CONSTANT R8, desc[UR6][R44.64] ;  /* 0x000000062c085981 */ /* 0x001f62000c1e9900 */
[----:B------:R-:W-:-:S03]  /*e4d0*/  @P0 F2FP.F16.F32.PACK_AB R2, RZ, R50 ;  /* 0x00000032ff02023e */ /* 0x000fc600000000ff */
[----:B------:R-:W-:Y:S04]  /*e4e0*/  @P0 STG.E.U16 desc[UR6][R46.64+0x8], R4 ;  /* 0x000008042e000986 */ /* 0x000fe8000c101506 */
[----:B------:R0:W-:Y:S04]  /*e4f0*/  @P0 STG.E desc[UR6][R48.64+0x14], R9 ;  /* 0x0000140930000986 */ /* 0x0001e8000c101906 */
[----:B------:R-:W-:Y:S04]  /*e500*/  @P0 STG.E.U16 desc[UR6][R46.64+0xa], R2 ;  /* 0x00000a022e000986 */ /* 0x000fe8000c101506 */
[----:B------:R1:W-:Y:S04]  /*e510*/  @P4 STG.E desc[UR6][R48.64+0x18], R10 ;  /* 0x0000180a30004986 */ /* 0x0003e8000c101906 */
[----:B------:R-:W5:Y:S04]  /*e520*/  @P2 LDG.E.CONSTANT R50, desc[UR6][R44.64] ;  /* 0x000000062c322981 */ /* 0x000f68000c1e9900 */
[----:B0-----:R-:W5:Y:S04]  /*e530*/  @P1 LDG.E.CONSTANT R9, desc[UR6][R44.64] ;  /* 0x000000062c091981 */ /* 0x001f68000c1e9900 */
[----:B-1----:R-:W5:Y:S01]  /*e540*/  @P1 LDG.E.CONSTANT R10, desc[UR6][R44.64] ;  /* 0x000000062c0a1981 */ /* 0x002f62000c1e9900 */
[----:B------:R-:W-:-:S02]  /*e550*/  HADD2.F32 R64, -RZ, R63.H0_H0 ;  /* 0x2000003fff407230 */ /* 0x000fc40000004100 */
[----:B------:R-:W-:-:S03]  /*e560*/  HADD2.F32 R62, -RZ, R61.H1_H1 ;  /* 0x3000003dff3e7230 */ /* 0x000fc60000004100 */
[--C-:B------:R-:W-:Y:S02]  /*e570*/  @P4 FADD.FTZ R61, R64, -R3.reuse ;  /* 0x80000003403d4221 */ /* 0x100fe40000010000 */
[----:B------:R-:W-:Y:S02]  /*e580*/  @P4 FADD.FTZ R63, R62, -R3 ;  /* 0x800000033e3f4221 */ /* 0x000fe40000010000 */
[C---:B------:R-:W-:Y:S02]  /*e590*/  @P4 FFMA.FTZ R4, R38.reuse, -0.69314718246459960938, R61 ;  /* 0xbf31721826044823 */ /* 0x040fe4000001003d */
[----:B------:R-:W-:Y:S02]  /*e5a0*/  @P4 FFMA.FTZ R62, R38, -0.69314718246459960938, R63 ;  /* 0xbf317218263e4823 */ /* 0x000fe4000001003f */
[----:B------:R-:W-:Y:S01]  /*e5b0*/  @P4 FADD.FTZ R5, R5, R4 ;  /* 0x0000000405054221 */ /* 0x000fe20000010000 */
[----:B------:R-:W-:Y:S02]  /*e5c0*/  HADD2.F32 R4, -RZ, R59.H0_H0 ;  /* 0x2000003bff047230 */ /* 0x000fe40000004100 */
[----:B--2---:R-:W-:-:S03]  /*e5d0*/  @P4 FADD.FTZ R2, R39, R62 ;  /* 0x0000003e27024221 */ /* 0x004fc60000010000 */
[----:B------:R-:W-:Y:S02]  /*e5e0*/  @P3 FADD.FTZ R39, R4, -R3 ;  /* 0x8000000304273221 */ /* 0x000fe40000010000 */
[----:B------:R-:W-:Y:S02]  /*e5f0*/  @P4 F2FP.F16.F32.PACK_AB R2, RZ, R2 ;  /* 0x00000002ff02423e */ /* 0x000fe400000000ff */
[----:B------:R-:W-:Y:S01]  /*e600*/  @P3 FFMA.FTZ R39, R38, -0.69314718246459960938, R39 ;  /* 0xbf31721826273823 */ /* 0x000fe20000010027 */
[----:B------:R-:W-:Y:S02]  /*e610*/  HADD2.F32 R4, -RZ, R59.H1_H1 ;  /* 0x3000003bff047230 */ /* 0x000fe40000004100 */
[----:B------:R0:W-:Y:S01]  /*e620*/  @P4 STG.E.U16 desc[UR6][R46.64+0xc], R2 ;  /* 0x00000c022e004986 */ /* 0x0001e2000c101506 */
[----:B------:R-:W-:Y:S01]  /*e630*/  @P3 FADD.FTZ R6, R6, R39 ;  /* 0x0000002706063221 */ /* 0x000fe20000010000 */
[----:B------:R-:W-:Y:S01]  /*e640*/  ISETP.GE.AND P0, PT, R37, 0xa, PT ;  /* 0x0000000a2500780c */ /* 0x000fe20003f06270 */
[----:B------:R-:W-:Y:S01]  /*e650*/  @P3 FADD.FTZ R39, R4, -R3 ;  /* 0x8000000304273221 */ /* 0x000fe20000010000 */
[----:B------:R-:W-:-:S02]  /*e660*/  @P4 F2FP.F16.F32.PACK_AB R5, RZ, R5 ;  /* 0x00000005ff05423e */ /* 0x000fc400000000ff */
[----:B------:R-:W-:Y:S01]  /*e670*/  @P3 F2FP.F16.F32.PACK_AB R4, RZ, R6 ;  /* 0x00000006ff04323e */ /* 0x000fe200000000ff */
[--C-:B------:R-:W-:Y:S02]  /*e680*/  HADD2.F32 R6, -RZ, R60.reuse.H1_H1 ;  /* 0x3000003cff067230 */ /* 0x100fe40000004100 */
[----:B0-----:R-:W-:Y:S01]  /*e690*/  HADD2.F32 R2, -RZ, R60.H0_H0 ;  /* 0x2000003cff027230 */ /* 0x001fe20000004100 */
[----:B------:R0:W-:Y:S02]  /*e6a0*/  @P4 STG.E desc[UR6][R48.64+0x1c], R11 ;  /* 0x00001c0b30004986 */ /* 0x0001e4000c101906 */
[--C-:B------:R-:W-:Y:S02]  /*e6b0*/  @P6 FADD.FTZ R59, R6, -R3.reuse ;  /* 0x80000003063b6221 */ /* 0x100fe40000010000 */
[----:B------:R1:W-:Y:S01]  /*e6c0*/  @P4 STG.E.U16 desc[UR6][R46.64+0xe], R5 ;  /* 0x00000e052e004986 */ /* 0x0003e2000c101506 */
[----:B------:R-:W-:Y:S01]  /*e6d0*/  ISETP.GE.AND P4, PT, R37, 0xb, PT ;  /* 0x0000000b2500780c */ /* 0x000fe20003f86270 */
[----:B0-----:R-:W-:Y:S01]  /*e6e0*/  @P6 FADD.FTZ R11, R2, -R3 ;  /* 0x80000003020b6221 */ /* 0x001fe20000010000 */
[----:B------:R-:W-:Y:S01]  /*e6f0*/  HADD2.F32 R2, -RZ, R57.H0_H0 ;  /* 0x20000039ff027230 */ /* 0x000fe20000004100 */
[----:B------:R0:W-:Y:S02]  /*e700*/  @P3 STG.E desc[UR6][R48.64+0x20], R12 ;  /* 0x0000200c30003986 */ /* 0x0001e4000c101906 */
[C---:B------:R-:W-:Y:S01]  /*e710*/  @P6 FFMA.FTZ R6, R38.reuse, -0.69314718246459960938, R11 ;  /* 0xbf31721826066823 */ /* 0x040fe2000001000b */
[----:B------:R-:W-:Y:S01]  /*e720*/  @P3 FFMA.FTZ R39, R38, -0.69314718246459960938, R39 ;  /* 0xbf31721826273823 */ /* 0x000fe20000010027 */
[----:B------:R-:W-:Y:S01]  /*e730*/  @P5 FADD.FTZ R11, R2, -R3 ;  /* 0x80000003020b5221 */ /* 0x000fe20000010000 */
[----:B-1----:R-:W2:Y:S03]  /*e740*/  @P0 LDG.E.CONSTANT R5, desc[UR6][R44.64] ;  /* 0x000000062c050981 */ /* 0x002ea6000c1e9900 */
[C---:B------:R-:W-:Y:S01]  /*e750*/  @P5 FFMA.FTZ R11, R38.reuse, -0.69314718246459960938, R11 ;  /* 0xbf317218260b5823 */ /* 0x040fe2000001000b */
[----:B------:R-:W2:Y:S01]  /*e760*/  @P0 LDG.E.CONSTANT R2, desc[UR6][R44.64] ;  /* 0x000000062c020981 */ /* 0x000ea2000c1e9900 */
[----:B0-----:R-:W-:-:S04]  /*e770*/  @P6 FFMA.FTZ R12, R38, -0.69314718246459960938, R59 ;  /* 0xbf317218260c6823 */ /* 0x001fc8000001003b */
[----:B------:R-:W-:Y:S01]  /*e780*/  @P6 FADD.FTZ R7, R7, R12 ;  /* 0x0000000c07076221 */ /* 0x000fe20000010000 */
[----:B------:R-:W-:Y:S01]  /*e790*/  HADD2.F32 R12, -RZ, R57.H1_H1 ;  /* 0x30000039ff0c7230 */ /* 0x000fe20000004100 */
[----:B------:R0:W-:Y:S03]  /*e7a0*/  @P3 STG.E.U16 desc[UR6][R46.64+0x10], R4 ;  /* 0x000010042e003986 */ /* 0x0001e6000c101506 */
[----:B------:R-:W-:Y:S01]  /*e7b0*/  @P6 F2FP.F16.F32.PACK_AB R7, RZ, R7 ;  /* 0x00000007ff07623e */ /* 0x000fe200000000ff */
[----:B------:R1:W-:Y:S04]  /*e7c0*/  @P3 STG.E desc[UR6][R48.64+0x24], R13 ;  /* 0x0000240d30003986 */ /* 0x0003e8000c101906 */
[----:B0-----:R-:W2:Y:S01]  /*e7d0*/  @P4 LDG.E.CONSTANT R4, desc[UR6][R44.64] ;  /* 0x000000062c044981 */ /* 0x001ea2000c1e9900 */
[----:B-1----:R-:W-:Y:S01]  /*e7e0*/  @P5 FADD.FTZ R13, R12, -R3 ;  /* 0x800000030c0d5221 */ /* 0x002fe20000010000 */
[----:B------:R-:W-:-:S03]  /*e7f0*/  HADD2.F32 R12, -RZ, R58.H1_H1 ;  /* 0x3000003aff0c7230 */ /* 0x000fc60000004100 */
[----:B------:R-:W-:Y:S01]  /*e800*/  @P5 FFMA.FTZ R13, R38, -0.69314718246459960938, R13 ;  /* 0xbf317218260d5823 */ /* 0x000fe2000001000d */
[----:B---3--:R-:W-:-:S05]  /*e810*/  @P3 FADD.FTZ R39, R42, R39 ;  /* 0x000000272a273221 */ /* 0x008fca0000010000 */
[----:B------:R-:W-:Y:S01]  /*e820*/  @P3 F2FP.F16.F32.PACK_AB R39, RZ, R39 ;  /* 0x00000027ff27323e */ /* 0x000fe200000000ff */
[----:B----4-:R-:W-:Y:S01]  /*e830*/  @P6 FADD.FTZ R6, R43, R6 ;  /* 0x000000062b066221 */ /* 0x010fe20000010000 */
[----:B-----5:R-:W-:-:S04]  /*e840*/  @P5 FADD.FTZ R11, R36, R11 ;  /* 0x0000000b240b5221 */ /* 0x020fc80000010000 */
[----:B------:R-:W-:Y:S01]  /*e850*/  @P6 F2FP.F16.F32.PACK_AB R6, RZ, R6 ;  /* 0x00000006ff06623e */ /* 0x000fe200000000ff */
[----:B------:R-:W-:Y:S01]  /*e860*/  @P3 STG.E.U16 desc[UR6][R46.64+0x12], R39 ;  /* 0x000012272e003986 */ /* 0x000fe2000c101506 */
[----:B------:R-:W-:Y:S02]  /*e870*/  PRMT R36, R7, 0x7610, R36 ;  /* 0x0000761007247816 */ /* 0x000fe40000000024 */
[----:B------:R-:W-:Y:S01]  /*e880*/  @P5 F2FP.F16.F32.PACK_AB R11, RZ, R11 ;  /* 0x0000000bff0b523e */ /* 0x000fe200000000ff */
[----:B------:R0:W-:Y:S01]  /*e890*/  @P6 STG.E desc[UR6][R48.64+0x28], R14 ;  /* 0x0000280e30006986 */ /* 0x0001e2000c101906 */
[----:B------:R-:W-:-:S03]  /*e8a0*/  ISETP.GE.AND P3, PT, R37, 0xc, PT ;  /* 0x0000000c2500780c */ /* 0x000fc60003f66270 */
[----:B------:R1:W-:Y:S04]  /*e8b0*/  @P6 STG.E.U16 desc[UR6][R46.64+0x14], R6 ;  /* 0x000014062e006986 */ /* 0x0003e8000c101506 */
[----:B------:R3:W-:Y:S01]  /*e8c0*/  @P6 STG.E desc[UR6][R48.64+0x2c], R15 ;  /* 0x00002c0f30006986 */ /* 0x0007e2000c101906 */
[----:B0-----:R-:W-:-:S03]  /*e8d0*/  PRMT R14, R11, 0x7610, R14 ;  /* 0x000076100b0e7816 */ /* 0x001fc6000000000e */
[----:B------:R-:W4:Y:S01]  /*e8e0*/  @P4 LDG.E.CONSTANT R7, desc[UR6][R44.64] ;  /* 0x000000062c074981 */ /* 0x000f22000c1e9900 */
[----:B-1----:R-:W-:-:S03]  /*e8f0*/  HADD2.F32 R6, -RZ, R58.H0_H0 ;  /* 0x2000003aff067230 */ /* 0x002fc60000004100 */
[----:B------:R-:W-:Y:S01]  /*e900*/  @P6 STG.E.U16 desc[UR6][R46.64+0x16], R36 ;  /* 0x000016242e006986 */ /* 0x000fe2000c101506 */
[----:B------:R-:W-:Y:S01]  /*e910*/  @P5 FADD.FTZ R8, R8, R13 ;  /* 0x0000000d08085221 */ /* 0x000fe20000010000 */
[----:B------:R-:W-:Y:S01]  /*e920*/  @P2 FADD.FTZ R13, R12, -R3 ;  /* 0x800000030c0d2221 */ /* 0x000fe20000010000 */
[----:B------:R-:W-:Y:S01]  /*e930*/  ISETP.GE.AND P6, PT, R37, 0xd, PT ;  /* 0x0000000d2500780c */ /* 0x000fe20003fc6270 */
[----:B------:R-:W-:Y:S01]  /*e940*/  @P5 STG.E desc[UR6][R48.64+0x30], R16 ;  /* 0x0000301030005986 */ /* 0x000fe2000c101906 */
[----:B------:R-:W-:-:S03]  /*e950*/  HADD2.F32 R12, -RZ, R55.H0_H0 ;  /* 0x20000037ff0c7230 */ /* 0x000fc60000004100 */
[----:B------:R0:W-:Y:S01]  /*e960*/  @P5 STG.E.U16 desc[UR6][R46.64+0x18], R14 ;  /* 0x0000180e2e005986 */ /* 0x0001e2000c101506 */
[----:B------:R-:W-:Y:S01]  /*e970*/  @P5 F2FP.F16.F32.PACK_AB R8, RZ, R8 ;  /* 0x00000008ff08523e */ /* 0x000fe200000000ff */
[--C-:B------:R-:W-:Y:S01]  /*e980*/  @P2 FADD.FTZ R11, R6, -R3.reuse ;  /* 0x80000003060b2221 */ /* 0x100fe20000010000 */
[----:B---3--:R-:W-:Y:S01]  /*e990*/  @P1 FADD.FTZ R15, R12, -R3 ;  /* 0x800000030c0f1221 */ /* 0x008fe20000010000 */
[----:B------:R1:W-:Y:S01]  /*e9a0*/  @P5 STG.E desc[UR6][R48.64+0x34], R17 ;  /* 0x0000341130005986 */ /* 0x0003e2000c101906 */
[----:B------:R-:W-:Y:S01]  /*e9b0*/  PRMT R39, R8, 0x7610, R39 ;  /* 0x0000761008277816 */ /* 0x000fe20000000027 */
[----:B0-----:R-:W-:Y:S02]  /*e9c0*/  HADD2.F32 R14, -RZ, R55.H1_H1 ;  /* 0x30000037ff0e7230 */ /* 0x001fe40000004100 */
[----:B------:R-:W3:Y:S01]  /*e9d0*/  @P3 LDG.E.CONSTANT R6, desc[UR6][R44.64] ;  /* 0x000000062c063981 */ /* 0x000ee2000c1e9900 */
[C---:B------:R-:W-:Y:S01]  /*e9e0*/  @P2 FFMA.FTZ R8, R38.reuse, -0.69314718246459960938, R11 ;  /* 0xbf31721826082823 */ /* 0x040fe2000001000b */
[----:B------:R-:W-:Y:S01]  /*e9f0*/  @P1 FFMA.FTZ R15, R38, -0.69314718246459960938, R15 ;  /* 0xbf317218260f1823 */ /* 0x000fe2000001000f */
[----:B-1----:R-:W-:Y:S01]  /*ea00*/  @P1 FADD.FTZ R17, R14, -R3 ;  /* 0x800000030e111221 */ /* 0x002fe20000010000 */
[C---:B------:R-:W-:Y:S01]  /*ea10*/  @P2 FFMA.FTZ R13, R38.reuse, -0.69314718246459960938, R13 ;  /* 0xbf317218260d2823 */ /* 0x040fe2000001000d */
[----:B------:R0:W-:Y:S02]  /*ea20*/  @P5 STG.E.U16 desc[UR6][R46.64+0x1a], R39 ;  /* 0x00001a272e005986 */ /* 0x0001e4000c101506 */
[----:B------:R-:W-:Y:S01]  /*ea30*/  @P1 FFMA.FTZ R14, R38, -0.69314718246459960938, R17 ;  /* 0xbf317218260e1823 */ /* 0x000fe20000010011 */
[----:B------:R-:W-:Y:S01]  /*ea40*/  @P2 FADD.FTZ R51, R51, R8 ;  /* 0x0000000833332221 */ /* 0x000fe20000010000 */
[----:B------:R-:W5:Y:S01]  /*ea50*/  @P6 LDG.E.CONSTANT R11, desc[UR6][R44.64] ;  /* 0x000000062c0b6981 */ /* 0x000f62000c1e9900 */
[----:B------:R-:W-:Y:S01]  /*ea60*/  @P1 FADD.FTZ R10, R10, R15 ;  /* 0x0000000f0a0a1221 */ /* 0x000fe20000010000 */
[----:B------:R-:W-:Y:S01]  /*ea70*/  ISETP.GE.AND P5, PT, R37, 0xe, PT ;  /* 0x0000000e2500780c */ /* 0x000fe20003fa6270 */
[----:B------:R-:W-:Y:S01]  /*ea80*/  @P2 FADD.FTZ R13, R50, R13 ;  /* 0x0000000d320d2221 */ /* 0x000fe20000010000 */
[----:B------:R-:W-:Y:S01]  /*ea90*/  @P1 FADD.FTZ R9, R9, R14 ;  /* 0x0000000e09091221 */ /* 0x000fe20000010000 */
[----:B------:R-:W-:Y:S01]  /*eaa0*/  @P2 F2FP.F16.F32.PACK_AB R51, RZ, R51 ;  /* 0x00000033ff33223e */ /* 0x000fe200000000ff */
[----:B------:R-:W5:Y:S01]  /*eab0*/  @P3 LDG.E.CONSTANT R8, desc[UR6][R44.64] ;  /* 0x000000062c083981 */ /* 0x000f62000c1e9900 */
[----:B------:R-:W-:-:S02]  /*eac0*/  @P1 F2FP.F16.F32.PACK_AB R10, RZ, R10 ;  /* 0x0000000aff0a123e */ /* 0x000fc400000000ff */
[----:B------:R-:W-:Y:S01]  /*ead0*/  @P2 F2FP.F16.F32.PACK_AB R13, RZ, R13 ;  /* 0x0000000dff0d223e */ /* 0x000fe200000000ff */
[----:B------:R-:W5:Y:S01]  /*eae0*/  @P6 LDG.E.CONSTANT R12, desc[UR6][R44.64] ;  /* 0x000000062c0c6981 */ /* 0x000f62000c1e9900 */
[----:B------:R-:W-:Y:S02]  /*eaf0*/  @P1 F2FP.F16.F32.PACK_AB R9, RZ, R9 ;  /* 0x00000009ff09123e */ /* 0x000fe400000000ff */
[----:B------:R-:W-:Y:S01]  /*eb00*/  PRMT R36, R10, 0x7610, R36 ;  /* 0x000076100a247816 */ /* 0x000fe20000000024 */
[----:B------:R-:W-:Y:S01]  /*eb10*/  @P2 STG.E desc[UR6][R48.64+0x38], R18 ;  /* 0x0000381230002986 */ /* 0x000fe2000c101906 */
[----:B0-----:R-:W-:-:S03]  /*eb20*/  PRMT R39, R9, 0x7610, R39 ;  /* 0x0000761009277816 */ /* 0x001fc60000000027 */
[----:B------:R-:W-:Y:S04]  /*eb30*/  @P2 STG.E.U16 desc[UR6][R46.64+0x1c], R51 ;  /* 0x00001c332e002986 */ /* 0x000fe8000c101506 */
[----:B------:R-:W-:Y:S04]  /*eb40*/  @P2 STG.E desc[UR6][R48.64+0x3c], R19 ;  /* 0x00003c1330002986 */ /* 0x000fe8000c101906 */
[----:B------:R0:W-:Y:S01]  /*eb50*/  @P2 STG.E.U16 desc[UR6][R46.64+0x1e], R13 ;  /* 0x00001e0d2e002986 */ /* 0x0001e2000c101506 */
[----:B------:R-:W-:-:S03]  /*eb60*/  ISETP.GE.AND P2, PT, R37, 0xf, PT ;  /* 0x0000000f2500780c */ /* 0x000fc60003f46270 */
[----:B------:R1:W-:Y:S04]  /*eb70*/  @P1 STG.E desc[UR6][R48.64+0x40], R20 ;  /* 0x0000401430001986 */ /* 0x0003e8000c101906 */
[----:B------:R-:W5:Y:S04]  /*eb80*/  @P5 LDG.E.CONSTANT R9, desc[UR6][R44.64] ;  /* 0x000000062c095981 */ /* 0x000f68000c1e9900 */
[----:B------:R-:W-:Y:S04]  /*eb90*/  @P1 STG.E.U16 desc[UR6][R46.64+0x20], R36 ;  /* 0x000020242e001986 */ /* 0x000fe8000c101506 */
[----:B------:R-:W-:Y:S04]  /*eba0*/  @P1 STG.E desc[UR6][R48.64+0x44], R21 ;  /* 0x0000441530001986 */ /* 0x000fe8000c101906 */
[----:B------:R-:W-:Y:S01]  /*ebb0*/  @P1 STG.E.U16 desc[UR6][R46.64+0x22], R39 ;  /* 0x000022272e001986 */ /* 0x000fe2000c101506 */
[----:B------:R-:W-:-:S03]  /*ebc0*/  ISETP.GE.AND P1, PT, R37, 0x10, PT ;  /* 0x000000102500780c */ /* 0x000fc60003f26270 */
[----:B------:R-:W5:Y:S04]  /*ebd0*/  @P5 LDG.E.CONSTANT R15, desc[UR6][R44.64] ;  /* 0x000000062c0f5981 */ /* 0x000f68000c1e9900 */
[----:B------:R-:W5:Y:S04]  /*ebe0*/  @P2 LDG.E.CONSTANT R14, desc[UR6][R44.64] ;  /* 0x000000062c0e2981 */ /* 0x000f68000c1e9900 */
[----:B0-----:R-:W5:Y:S04]  /*ebf0*/  @P2 LDG.E.CONSTANT R13, desc[UR6][R44.64] ;  /* 0x000000062c0d2981 */ /* 0x001f68000c1e9900 */
[----:B------:R-:W5:Y:S01]  /*ec00*/  @P1 LDG.E.CONSTANT R10, desc[UR6][R44.64] ;  /* 0x000000062c0a1981 */ /* 0x000f62000c1e9900 */
[----:B------:R-:W-:-:S02]  /*ec10*/  HADD2.F32 R16, -RZ, R56.H0_H0 ;  /* 0x20000038ff107230 */ /* 0x000fc40000004100 */
[----:B------:R-:W-:-:S03]  /*ec20*/  HADD2.F32 R18, -RZ, R56.H1_H1 ;  /* 0x30000038ff127230 */ /* 0x000fc60000004100 */
[----:B------:R-:W-:Y:S01]  /*ec30*/  @P0 FADD.FTZ R17, R16, -R3 ;  /* 0x8000000310110221 */ /* 0x000fe20000010000 */
[----:B-1----:R-:W-:-:S03]  /*ec40*/  HADD2.F32 R20, -RZ, R40.H0_H0 ;  /* 0x20000028ff147230 */ /* 0x002fc60000004100 */
[----:B------:R-:W-:Y:S01]  /*ec50*/  @P0 FFMA.FTZ R16, R38, -0.69314718246459960938, R17 ;  /* 0xbf31721826100823 */ /* 0x000fe20000010011 */
[--C-:B------:R-:W-:Y:S01]  /*ec60*/  @P0 FADD.FTZ R17, R18, -R3.reuse ;  /* 0x8000000312110221 */ /* 0x100fe20000010000 */
[----:B------:R-:W-:Y:S02]  /*ec70*/  @P4 FADD.FTZ R19, R20, -R3 ;  /* 0x8000000314134221 */ /* 0x000fe40000010000 */
[----:B--2---:R-:W-:Y:S01]  /*ec80*/  @P0 FADD.FTZ R5, R5, R16 ;  /* 0x0000001005050221 */ /* 0x004fe20000010000 */
[C---:B------:R-:W-:Y:S01]  /*ec90*/  @P0 FFMA.FTZ R17, R38.reuse, -0.69314718246459960938, R17 ;  /* 0xbf31721826110823 */ /* 0x040fe20000010011 */
[----:B------:R-:W-:Y:S02]  /*eca0*/  HADD2.F32 R16, -RZ, R40.H1_H1 ;  /* 0x30000028ff107230 */ /* 0x000fe40000004100 */
[----:B------:R-:W-:Y:S01]  /*ecb0*/  @P4 FFMA.FTZ R19, R38, -0.69314718246459960938, R19 ;  /* 0xbf31721826134823 */ /* 0x000fe20000010013 */
[----:B------:R-:W-:Y:S01]  /*ecc0*/  @P0 F2FP.F16.F32.PACK_AB R5, RZ, R5 ;  /* 0x00000005ff05023e */ /* 0x000fe200000000ff */
[----:B------:R-:W-:-:S02]  /*ecd0*/  @P0 FADD.FTZ R2, R2, R17 ;  /* 0x0000001102020221 */ /* 0x000fc40000010000 */
[----:B------:R-:W-:Y:S01]  /*ece0*/  @P4 FADD.FTZ R4, R4, R19 ;  /* 0x0000001304044221 */ /* 0x000fe20000010000 */
[----:B------:R-:W-:Y:S01]  /*ecf0*/  PRMT R17, R5, 0x7610, R17 ;  /* 0x0000761005117816 */ /* 0x000fe20000000011 */
[----:B------:R-:W-:Y:S01]  /*ed00*/  @P4 FADD.FTZ R5, R16, -R3 ;  /* 0x8000000310054221 */ /* 0x000fe20000010000 */
[----:B------:R-:W-:Y:S02]  /*ed10*/  @P0 F2FP.F16.F32.PACK_AB R2, RZ, R2 ;  /* 0x00000002ff02023e */ /* 0x000fe400000000ff */
[----:B------:R-:W-:Y:S01]  /*ed20*/  @P4 F2FP.F16.F32.PACK_AB R4, RZ, R4 ;  /* 0x00000004ff04423e */ /* 0x000fe200000000ff */
[----:B------:R-:W-:Y:S01]  /*ed30*/  @P4 FFMA.FTZ R16, R38, -0.69314718246459960938, R5 ;  /* 0xbf31721826104823 */ /* 0x000fe20000010005 */
[----:B------:R-:W-:Y:S01]  /*ed40*/  PRMT R18, R2, 0x7610, R18 ;  /* 0x0000761002127816 */ /* 0x000fe20000000012 */
[----:B------:R-:W-:Y:S01]  /*ed50*/  HADD2.F32 R2, -RZ, R41.H0_H0 ;  /* 0x20000029ff027230 */ /* 0x000fe20000004100 */
[----:B------:R-:W-:Y:S01]  /*ed60*/  PRMT R19, R4, 0x7610, R19 ;  /* 0x0000761004137816 */ /* 0x000fe20000000013 */
[----:B------:R-:W-:Y:S01]  /*ed70*/  HADD2.F32 R4, -RZ, R53.H0_H0 ;  /* 0x20000035ff047230 */ /* 0x000fe20000004100 */
[----:B------:R-:W-:Y:S02]  /*ed80*/  @P0 STG.E desc[UR6][R48.64+0x48], R22 ;  /* 0x0000481630000986 */ /* 0x000fe4000c101906 */
[----:B------:R-:W-:Y:S01]  /*ed90*/  @P3 FADD.FTZ R5, R2, -R3 ;  /* 0x8000000302053221 */ /* 0x000fe20000010000 */
[----:B------:R-:W-:Y:S01]  /*eda0*/  HADD2.F32 R2, -RZ, R41.H1_H1 ;  /* 0x30000029ff027230 */ /* 0x000fe20000004100 */
[----:B------:R0:W-:Y:S02]  /*edb0*/  @P0 STG.E.U16 desc[UR6][R46.64+0x24], R17 ;  /* 0x000024112e000986 */ /* 0x0001e4000c101506 */
[----:B------:R-:W-:-:S02]  /*edc0*/  @P3 FFMA.FTZ R5, R38, -0.69314718246459960938, R5 ;  /* 0xbf31721826053823 */ /* 0x000fc40000010005 */
[----:B------:R1:W-:Y:S01]  /*edd0*/  @P0 STG.E desc[UR6][R48.64+0x4c], R23 ;  /* 0x00004c1730000986 */ /* 0x0003e2000c101906 */
[----:B0-----:R-:W-:Y:S01]  /*ede0*/  @P6 FADD.FTZ R17, R4, -R3 ;  /* 0x8000000304116221 */ /* 0x001fe20000010000 */
[----:B------:R-:W-:Y:S02]  /*edf0*/  HADD2.F32 R4, -RZ, R54.H0_H0 ;  /* 0x20000036ff047230 */ /* 0x000fe40000004100 */
[----:B------:R-:W-:Y:S04]  /*ee00*/  @P0 STG.E.U16 desc[UR6][R46.64+0x26], R18 ;  /* 0x000026122e000986 */ /* 0x000fe8000c101506 */
[----:B------:R-:W-:Y:S04]  /*ee10*/  @P4 STG.E desc[UR6][R48.64+0x50], R24 ;  /* 0x0000501830004986 */ /* 0x000fe8000c101906 */
[----:B------:R0:W-:Y:S04]  /*ee20*/  @P4 STG.E.U16 desc[UR6][R46.64+0x28], R19 ;  /* 0x000028132e004986 */ /* 0x0001e8000c101506 */
[----:B------:R-:W-:Y:S01]  /*ee30*/  @P4 STG.E desc[UR6][R48.64+0x54], R25 ;  /* 0x0000541930004986 */ /* 0x000fe2000c101906 */
[----:B----4-:R-:W-:-:S05]  /*ee40*/  @P4 FADD.FTZ R7, R7, R16 ;  /* 0x0000001007074221 */ /* 0x010fca0000010000 */
[----:B------:R-:W-:-:S04]  /*ee50*/  @P4 F2FP.F16.F32.PACK_AB R7, RZ, R7 ;  /* 0x00000007ff07423e */ /* 0x000fc800000000ff */
[----:B-1----:R-:W-:Y:S01]  /*ee60*/  PRMT R23, R7, 0x7610, R23 ;  /* 0x0000761007177816 */ /* 0x002fe20000000017 */
[----:B------:R-:W-:Y:S01]  /*ee70*/  @P3 FADD.FTZ R7, R2, -R3 ;  /* 0x8000000302073221 */ /* 0x000fe20000010000 */
[----:B------:R-:W-:-:S03]  /*ee80*/  @P6 FFMA.FTZ R2, R38, -0.69314718246459960938, R17 ;  /* 0xbf31721826026823 */ /* 0x000fc60000010011 */
[----:B------:R-:W-:Y:S01]  /*ee90*/  @P3 FFMA.FTZ R7, R38, -0.69314718246459960938, R7 ;  /* 0xbf31721826073823 */ /* 0x000fe20000010007 */
[----:B---3--:R-:W-:-:S05]  /*eea0*/  @P3 FADD.FTZ R5, R6, R5 ;  /* 0x0000000506053221 */ /* 0x008fca0000010000 */
[----:B------:R-:W-:Y:S01]  /*eeb0*/  @P3 F2FP.F16.F32.PACK_AB R5, RZ, R5 ;  /* 0x00000005ff05323e */ /* 0x000fe200000000ff */
[----:B-----5:R-:W-:-:S03]  /*eec0*/  @P6 FADD.FTZ R2, R11, R2 ;  /* 0x000000020b026221 */ /* 0x020fc60000010000 */
[----:B------:R-:W-:Y:S01]  /*eed0*/  PRMT R6, R5, 0x7610, R6 ;  /* 0x0000761005067816 */ /* 0x000fe20000000006 */
[----:B------:R-:W-:Y:S01]  /*eee0*/  @P5 FADD.FTZ R5, R4, -R3 ;  /* 0x8000000304055221 */ /* 0x000fe20000010000 */
[----:B------:R-:W-:Y:S01]  /*eef0*/  HADD2.F32 R16, -RZ, R53.H1_H1 ;  /* 0x30000035ff107230 */ /* 0x000fe20000004100 */
[----:B------:R-:W-:Y:S01]  /*ef00*/  @P6 F2FP.F16.F32.PACK_AB R2, RZ, R2 ;  /* 0x00000002ff02623e */ /* 0x000fe200000000ff */
[----:B------:R-:W-:Y:S01]  /*ef10*/  @P3 FADD.FTZ R7, R8, R7 ;  /* 0x0000000708073221 */ /* 0x000fe20000010000 */
[----:B------:R1:W-:Y:S01]  /*ef20*/  @P4 STG.E.U16 desc[UR6][R46.64+0x2a], R23 ;  /* 0x00002a172e004986 */ /* 0x0003e2000c101506 */
[----:B------:R-:W-:Y:S02]  /*ef30*/  HADD2.F32 R4, -RZ, R54.H1_H1 ;  /* 0x30000036ff047230 */ /* 0x000fe40000004100 */
[----:B0-----:R-:W-:Y:S01]  /*ef40*/  @P6 FADD.FTZ R19, R16, -R3 ;  /* 0x8000000310136221 */ /* 0x001fe20000010000 */
[----:B------:R-:W-:Y:S01]  /*ef50*/  @P3 STG.E desc[UR6][R48.64+0x58], R26 ;  /* 0x0000581a30003986 */ /* 0x000fe2000c101906 */
[----:B------:R-:W-:-:S03]  /*ef60*/  @P3 F2FP.F16.F32.PACK_AB R7, RZ, R7 ;  /* 0x00000007ff07323e */ /* 0x000fc600000000ff */
[----:B------:R0:W-:Y:S01]  /*ef70*/  @P3 STG.E.U16 desc[UR6][R46.64+0x2c], R6 ;  /* 0x00002c062e003986 */ /* 0x0001e2000c101506 */
[----:B-1----:R-:W-:Y:S01]  /*ef80*/  PRMT R23, R2, 0x7610, R23 ;  /* 0x0000761002177816 */ /* 0x002fe20000000017 */
[C---:B------:R-:W-:Y:S01]  /*ef90*/  @P5 FFMA.FTZ R2, R38.reuse, -0.69314718246459960938, R5 ;  /* 0xbf31721826025823 */ /* 0x040fe20000010005 */
[----:B------:R-:W-:Y:S01]  /*efa0*/  @P6 FFMA.FTZ R19, R38, -0.69314718246459960938, R19 ;  /* 0xbf31721826136823 */ /* 0x000fe20000010013 */
[----:B------:R-:W-:Y:S01]  /*efb0*/  @P3 STG.E desc[UR6][R48.64+0x5c], R27 ;  /* 0x00005c1b30003986 */ /* 0x000fe2000c101906 */
[----:B------:R-:W-:Y:S01]  /*efc0*/  @P5 FADD.FTZ R5, R4, -R3 ;  /* 0x8000000304055221 */ /* 0x000fe20000010000 */
[--C-:B0-----:R-:W-:Y:S02]  /*efd0*/  HADD2.F32 R6, -RZ, R0.reuse.H0_H0 ;  /* 0x20000000ff067230 */ /* 0x101fe40000004100 */
[----:B------:R-:W-:Y:S01]  /*efe0*/  HADD2.F32 R0, -RZ, R0.H1_H1 ;  /* 0x30000000ff007230 */ /* 0x000fe20000004100 */
[----:B------:R0:W-:Y:S01]  /*eff0*/  @P3 STG.E.U16 desc[UR6][R46.64+0x2e], R7 ;  /* 0x00002e072e003986 */ /* 0x0001e2000c101506 */
[----:B------:R-:W-:-:S02]  /*f000*/  HADD2.F32 R8, -RZ, R52.H0_H0 ;  /* 0x20000034ff087230 */ /* 0x000fc40000004100 */
[----:B------:R-:W-:Y:S01]  /*f010*/  @P5 FADD.FTZ R2, R9, R2 ;  /* 0x0000000209025221 */ /* 0x000fe20000010000 */
[----:B------:R-:W-:Y:S01]  /*f020*/  @P2 FADD.FTZ R9, R0, -R3 ;  /* 0x8000000300092221 */ /* 0x000fe20000010000 */
[----:B------:R-:W-:Y:S01]  /*f030*/  @P6 FADD.FTZ R12, R12, R19 ;  /* 0x000000130c0c6221 */ /* 0x000fe20000010000 */
[----:B------:R-:W-:Y:S02]  /*f040*/  @P5 FFMA.FTZ R0, R38, -0.69314718246459960938, R5 ;  /* 0xbf31721826005823 */ /* 0x000fe40000010005 */
[----:B------:R-:W-:Y:S01]  /*f050*/  @P5 F2FP.F16.F32.PACK_AB R2, RZ, R2 ;  /* 0x00000002ff02523e */ /* 0x000fe200000000ff */
[--C-:B0-----:R-:W-:Y:S01]  /*f060*/  @P2 FADD.FTZ R7, R6, -R3.reuse ;  /* 0x8000000306072221 */ /* 0x101fe20000010000 */
[----:B------:R-:W-:Y:S01]  /*f070*/  @P6 STG.E desc[UR6][R48.64+0x60], R28 ;  /* 0x0000601c30006986 */ /* 0x000fe2000c101906 */
[----:B------:R-:W-:Y:S02]  /*f080*/  @P1 FADD.FTZ R5, R8, -R3 ;  /* 0x8000000308051221 */ /* 0x000fe40000010000 */
[C---:B------:R-:W-:Y:S01]  /*f090*/  @P2 FFMA.FTZ R7, R38.reuse, -0.69314718246459960938, R7 ;  /* 0xbf31721826072823 */ /* 0x040fe20000010007 */
[----:B------:R0:W-:Y:S01]  /*f0a0*/  @P6 STG.E.U16 desc[UR6][R46.64+0x30], R23 ;  /* 0x000030172e006986 */ /* 0x0001e2000c101506 */
[----:B------:R-:W-:Y:S01]  /*f0b0*/  @P6 F2FP.F16.F32.PACK_AB R12, RZ, R12 ;  /* 0x0000000cff0c623e */ /* 0x000fe200000000ff */
[----:B------:R-:W-:Y:S01]  /*f0c0*/  @P5 FADD.FTZ R0, R15, R0 ;  /* 0x000000000f005221 */ /* 0x000fe20000010000 */
[----:B------:R-:W-:Y:S01]  /*f0d0*/  @P1 FFMA.FTZ R5, R38, -0.69314718246459960938, R5 ;  /* 0xbf31721826051823 */ /* 0x000fe20000010005 */
[----:B------:R-:W-:Y:S01]  /*f0e0*/  @P2 FADD.FTZ R7, R14, R7 ;  /* 0x000000070e072221 */ /* 0x000fe20000010000 */
[----:B0-----:R-:W-:Y:S01]  /*f0f0*/  PRMT R23, R2, 0x7610, R23 ;  /* 0x0000761002177816 */ /* 0x001fe20000000017 */
[----:B------:R-:W-:Y:S01]  /*f100*/  @P2 FFMA.FTZ R2, R38, -0.69314718246459960938, R9 ;  /* 0xbf31721826022823 */ /* 0x000fe20000010009 */
[----:B------:R0:W-:Y:S01]  /*f110*/  @P6 STG.E desc[UR6][R48.64+0x64], R29 ;  /* 0x0000641d30006986 */ /* 0x0001e2000c101906 */
[----:B------:R-:W-:-:S02]  /*f120*/  @P5 F2FP.F16.F32.PACK_AB R0, RZ, R0 ;  /* 0x00000000ff00523e */ /* 0x000fc400000000ff */
[----:B------:R-:W-:Y:S01]  /*f130*/  @P2 FADD.FTZ R2, R13, R2 ;  /* 0x000000020d022221 */ /* 0x000fe20000010000 */
[----:B------:R0:W-:Y:S01]  /*f140*/  @P6 STG.E.U16 desc[UR6][R46.64+0x32], R12 ;  /* 0x0000320c2e006986 */ /* 0x0001e2000c101506 */
[----:B------:R-:W-:Y:S01]  /*f150*/  @P1 FADD.FTZ R5, R10, R5 ;  /* 0x000000050a051221 */ /* 0x000fe20000010000 */
[----:B------:R-:W-:Y:S02]  /*f160*/  @P2 F2FP.F16.F32.PACK_AB R7, RZ, R7 ;  /* 0x00000007ff07223e */ /* 0x000fe400000000ff */
        /* <DEDUP_REMOVED lines=22> */
.L_x_10284:
        /* <DEDUP_REMOVED lines=11> */
.L_x_74337:


//--------------------- .text._ZN17fastertransformer38beam_online_softmax_topk_stage1_kernelI6__halfLi1ELi32ELi64EEEvPKT_S4_PKbPfiiPKi --------------------------
	.section	.text._ZN17fastertransformer38beam_online_softmax_topk_stage1_kernelI6__halfLi1ELi32ELi64EEEvPKT_S4_PKbPfiiPKi,"ax",@progbits
	.align	128
        .global         _ZN17fastertransformer38beam_online_softmax_topk_stage1_kernelI6__halfLi1ELi32ELi64EEEvPKT_S4_PKbPfiiPKi
        .type           _ZN17fastertransformer38beam_online_softmax_topk_stage1_kernelI6__halfLi1ELi32ELi64EEEvPKT_S4_PKbPfiiPKi,@function
        .size           _ZN17fastertransformer38beam_online_softmax_topk_stage1_kernelI6__halfLi1ELi32ELi64EEEvPKT_S4_PKbPfiiPKi,(.L_x_74338 - _ZN17fastertransformer38beam_online_softmax_topk_stage1_kernelI6__halfLi1ELi32ELi64EEEvPKT_S4_PKbPfiiPKi)
        .other          _ZN17fastertransformer38beam_online_softmax_topk_stage1_kernelI6__halfLi1ELi32ELi64EEEvPKT_S4_PKbPfiiPKi,@"STO_CUDA_ENTRY STV_DEFAULT"
_ZN17fastertransformer38beam_online_softmax_topk_stage1_kernelI6__halfLi1ELi32ELi64EEEvPKT_S4_PKbPfiiPKi:
.text._ZN17fastertransformer38beam_online_softmax_topk_stage1_kernelI6__halfLi1ELi32ELi64EEEvPKT_S4_PKbPfiiPKi:
[----:B------:R-:W0:Y:S01]  /*0000*/  LDC R1, c[0x0][0x28] ;  /* 0x00000a00ff017b82 */ /* 0x000e220000000800 */
[----:B------:R-:W1:Y:S07]  /*0010*/  S2R R39, SR_CTAID.X ;  /* 0x0000000000277919 */ /* 0x000e6e0000002500 */
[----:B------:R-:W1:Y:S01]  /*0020*/  LDC.64 R2, c[0x0][0x220] ;  /* 0x00008800ff027b82 */ /* 0x000e620000000a00 */
[----:B------:R-:W-:Y:S01]  /*0030*/  ULDC.64 UR6, c[0x0][0x208] ;  /* 0x0000820000067ab9 */ /* 0x000fe20000000a00 */
[----:B0-----:R-:W-:-:S06]  /*0040*/  VIADD R1, R1, 0xfffffe70 ;  /* 0xfffffe7001017836 */ /* 0x001fcc0000000000 */
[----:B------:R-:W0:Y:S08]  /*0050*/  LDC R7, c[0x0][0x10] ;  /* 0x00000400ff077b82 */ /* 0x000e300000000800 */
[----:B------:R-:W2:Y:S01]  /*0060*/  LDC R38, c[0x0][0x230] ;  /* 0x00008c00ff267b82 */ /* 0x000ea20000000800 */
[----:B-1----:R-:W-:-:S04]  /*0070*/  IADD3 R2, P0, R39, R2, RZ ;  /* 0x0000000227027210 */ /* 0x002fc80007f1e0ff */
[----:B------:R-:W-:-:S05]  /*0080*/  LEA.HI.X.SX32 R3, R39, R3, 0x1, P0 ;  /* 0x0000000327037211 */ /* 0x000fca00000f0eff */
[----:B------:R1:W3:Y:S01]  /*0090*/  LDG.E.U8.CONSTANT R2, desc[UR6][R2.64] ;  /* 0x0000000602027981 */ /* 0x0002e2000c1e9100 */
[----:B0-----:R-:W0:Y:S01]  /*00a0*/  I2F.U32.RP R0, R7 ;  /* 0x0000000700007306 */ /* 0x001e220000209000 */
[----:B------:R-:W-:Y:S01]  /*00b0*/  IMAD.MOV.U32 R100, RZ, RZ, 0xfbff ;  /* 0x0000fbffff647424 */ /* 0x000fe200078e00ff */
[----:B------:R-:W-:Y:S01]  /*00c0*/  ISETP.NE.U32.AND P2, PT, R7, RZ, PT ;  /* 0x000000ff0700720c */ /* 0x000fe20003f45070 */
[----:B------:R-:W-:Y:S01]  /*00d0*/  IMAD.MOV.U32 R99, RZ, RZ, 0xfbff ;  /* 0x0000fbffff637424 */ /* 0x000fe200078e00ff */
[----:B------:R-:W4:Y:S01]  /*00e0*/  S2R R36, SR_TID.X ;  /* 0x0000000000247919 */ /* 0x000f220000002100 */
[----:B------:R-:W-:Y:S01]  /*00f0*/  IMAD.MOV.U32 R98, RZ, RZ, 0xfbff ;  /* 0x0000fbffff627424 */ /* 0x000fe200078e00ff */
[----:B------:R-:W-:Y:S01]  /*0100*/  ULDC UR4, c[0x0][0x20] ;  /* 0x0000080000047ab9 */ /* 0x000fe20000000800 */
[----:B------:R-:W-:Y:S01]  /*0110*/  IMAD.MOV.U32 R97, RZ, RZ, 0xfbff ;  /* 0x0000fbffff617424 */ /* 0x000fe200078e00ff */
[----:B------:R-:W-:Y:S01]  /*0120*/  BSSY B0, `(.L_x_10285) ;  /* 0x0000715000007945 */ /* 0x000fe20003800000 */
[----:B-1----:R-:W-:-:S02]  /*0130*/  IMAD.MOV.U32 R3, RZ, RZ, 0xfbff ;  /* 0x0000fbffff037424 */ /* 0x002fc400078e00ff */
[----:B------:R-:W-:Y:S02]  /*0140*/  IMAD.MOV.U32 R96, RZ, RZ, 0xfbff ;  /* 0x0000fbffff607424 */ /* 0x000fe400078e00ff */
[----:B------:R-:W-:Y:S01]  /*0150*/  IMAD.MOV.U32 R95, RZ, RZ, 0xfbff ;  /* 0x0000fbffff5f7424 */ /* 0x000fe200078e00ff */
[--C-:B------:R-:W-:Y:S01]  /*0160*/  PRMT R100, R100, 0x5410, R3.reuse ;  /* 0x0000541064647816 */ /* 0x100fe20000000003 */
[----:B0-----:R-:W0:Y:S01]  /*0170*/  MUFU.RCP R0, R0 ;  /* 0x0000000000007308 */ /* 0x001e220000001000 */
[----:B------:R-:W-:Y:S01]  /*0180*/  PRMT R99, R99, 0x5410, R3 ;  /* 0x0000541063637816 */ /* 0x000fe20000000003 */
[----:B------:R-:W-:Y:S02]  /*0190*/  IMAD.MOV.U32 R89, RZ, RZ, 0xfbff ;  /* 0x0000fbffff597424 */ /* 0x000fe400078e00ff */
[----:B------:R-:W-:Y:S02]  /*01a0*/  IMAD.MOV.U32 R88, RZ, RZ, 0xfbff ;  /* 0x0000fbffff587424 */ /* 0x000fe400078e00ff */
[----:B------:R-:W-:-:S02]  /*01b0*/  IMAD.MOV.U32 R87, RZ, RZ, 0xfbff ;  /* 0x0000fbffff577424 */ /* 0x000fc400078e00ff */
[----:B------:R-:W-:Y:S02]  /*01c0*/  IMAD.MOV.U32 R93, RZ, RZ, 0xfbff ;  /* 0x0000fbffff5d7424 */ /* 0x000fe400078e00ff */
[----:B------:R-:W-:Y:S02]  /*01d0*/  IMAD.MOV.U32 R92, RZ, RZ, 0xfbff ;  /* 0x0000fbffff5c7424 */ /* 0x000fe400078e00ff */
[----:B------:R-:W-:Y:S02]  /*01e0*/  IMAD.MOV.U32 R90, RZ, RZ, 0xfbff ;  /* 0x0000fbffff5a7424 */ /* 0x000fe400078e00ff */
[----:B------:R-:W-:Y:S02]  /*01f0*/  IMAD.MOV.U32 R86, RZ, RZ, 0xfbff ;  /* 0x0000fbffff567424 */ /* 0x000fe400078e00ff */
[----:B------:R-:W-:Y:S02]  /*0200*/  IMAD.MOV.U32 R101, RZ, RZ, 0xfbff ;  /* 0x0000fbffff657424 */ /* 0x000fe400078e00ff */
[----:B0-----:R-:W-:-:S02]  /*0210*/  VIADD R4, R0, 0xffffffe ;  /* 0x0ffffffe00047836 */ /* 0x001fc40000000000 */
[----:B------:R-:W-:Y:S02]  /*0220*/  IMAD.MOV.U32 R6, RZ, RZ, 0xfbff ;  /* 0x0000fbffff067424 */ /* 0x000fe400078e00ff */
[----:B------:R0:W1:Y:S01]  /*0230*/  F2I.FTZ.U32.TRUNC.NTZ R5, R4 ;  /* 0x0000000400057305 */ /* 0x000062000021f000 */
[----:B------:R-:W-:Y:S02]  /*0240*/  IMAD.MOV.U32 R94, RZ, RZ, 0xfbff ;  /* 0x0000fbffff5e7424 */ /* 0x000fe400078e00ff */
[----:B------:R-:W-:Y:S01]  /*0250*/  IMAD.MOV.U32 R91, RZ, RZ, 0xfbff ;  /* 0x0000fbffff5b7424 */ /* 0x000fe200078e00ff */
[--C-:B------:R-:W-:Y:S02]  /*0260*/  PRMT R101, R101, 0x5410, R6.reuse ;  /* 0x0000541065657816 */ /* 0x100fe40000000006 */
[--C-:B------:R-:W-:Y:S02]  /*0270*/  PRMT R94, R94, 0x5410, R6.reuse ;  /* 0x000054105e5e7816 */ /* 0x100fe40000000006 */
[----:B------:R-:W-:Y:S01]  /*0280*/  PRMT R91, R91, 0x5410, R6 ;  /* 0x000054105b5b7816 */ /* 0x000fe20000000006 */
[----:B0-----:R-:W-:-:S05]  /*0290*/  IMAD.MOV.U32 R4, RZ, RZ, 0xfbff ;  /* 0x0000fbffff047424 */ /* 0x001fca00078e00ff */
[----:B------:R-:W-:Y:S01]  /*02a0*/  PRMT R98, R98, 0x5410, R4 ;  /* 0x0000541062627816 */ /* 0x000fe20000000004 */
[----:B-1----:R-:W-:Y:S02]  /*02b0*/  IMAD.MOV R0, RZ, RZ, -R5 ;  /* 0x000000ffff007224 */ /* 0x002fe400078e0a05 */
[----:B------:R-:W-:Y:S02]  /*02c0*/  IMAD.MOV.U32 R4, RZ, RZ, RZ ;  /* 0x000000ffff047224 */ /* 0x000fe400078e00ff */
[----:B------:R-:W-:Y:S01]  /*02d0*/  IMAD R3, R0, R7, RZ ;  /* 0x0000000700037224 */ /* 0x000fe200078e02ff */
[----:B--2---:R-:W-:-:S03]  /*02e0*/  IADD3 R0, R7, -0x1, R38 ;  /* 0xffffffff07007810 */ /* 0x004fc60007ffe026 */
[----:B------:R-:W-:-:S04]  /*02f0*/  IMAD.HI.U32 R5, R5, R3, R4 ;  /* 0x0000000305057227 */ /* 0x000fc800078e0004 */
[----:B------:R-:W-:Y:S02]  /*0300*/  IMAD.MOV.U32 R3, RZ, RZ, 0xfbff ;  /* 0x0000fbffff037424 */ /* 0x000fe400078e00ff */
[----:B------:R-:W-:-:S03]  /*0310*/  IMAD.HI.U32 R5, R5, R0, RZ ;  /* 0x0000000005057227 */ /* 0x000fc600078e00ff */
[----:B------:R-:W-:Y:S01]  /*0320*/  PRMT R97, R97, 0x5410, R3 ;  /* 0x0000541061617816 */ /* 0x000fe20000000003 */
[----:B------:R-:W-:Y:S02]  /*0330*/  IMAD.MOV R3, RZ, RZ, -R5 ;  /* 0x000000ffff037224 */ /* 0x000fe400078e0a05 */
[----:B------:R-:W-:Y:S02]  /*0340*/  IMAD.MOV.U32 R4, RZ, RZ, 0xfbff ;  /* 0x0000fbffff047424 */ /* 0x000fe400078e00ff */
[----:B------:R-:W-:Y:S02]  /*0350*/  IMAD R0, R7, R3, R0 ;  /* 0x0000000307007224 */ /* 0x000fe400078e0200 */
[----:B------:R-:W-:Y:S01]  /*0360*/  IMAD.MOV.U32 R3, RZ, RZ, 0xfbff ;  /* 0x0000fbffff037424 */ /* 0x000fe200078e00ff */
[----:B------:R-:W-:Y:S02]  /*0370*/  PRMT R96, R96, 0x5410, R4 ;  /* 0x0000541060607816 */ /* 0x000fe40000000004 */
[----:B------:R-:W-:-:S02]  /*0380*/  ISETP.GE.U32.AND P0, PT, R0, R7, PT ;  /* 0x000000070000720c */ /* 0x000fc40003f06070 */
[----:B------:R-:W-:Y:S02]  /*0390*/  PRMT R95, R95, 0x5410, R4 ;  /* 0x000054105f5f7816 */ /* 0x000fe40000000004 */
[----:B------:R-:W0:Y:S01]  /*03a0*/  S2R R4, SR_CTAID.Y ;  /* 0x0000000000047919 */ /* 0x000e220000002600 */
[--C-:B------:R-:W-:Y:S02]  /*03b0*/  PRMT R93, R93, 0x5410, R3.reuse ;  /* 0x000054105d5d7816 */ /* 0x100fe40000000003 */
[--C-:B------:R-:W-:Y:S02]  /*03c0*/  PRMT R92, R92, 0x5410, R3.reuse ;  /* 0x000054105c5c7816 */ /* 0x100fe40000000003 */
[--C-:B------:R-:W-:Y:S02]  /*03d0*/  PRMT R90, R90, 0x5410, R3.reuse ;  /* 0x000054105a5a7816 */ /* 0x100fe40000000003 */
[----:B------:R-:W-:Y:S01]  /*03e0*/  PRMT R86, R86, 0x5410, R3 ;  /* 0x0000541056567816 */ /* 0x000fe20000000003 */
[----:B------:R-:W-:-:S02]  /*03f0*/  IMAD.MOV.U32 R3, RZ, RZ, RZ ;  /* 0x000000ffff037224 */ /* 0x000fc400078e00ff */
[----:B------:R-:W-:Y:S02]  /*0400*/  @P0 IMAD.IADD R0, R0, 0x1, -R7 ;  /* 0x0000000100000824 */ /* 0x000fe400078e0a07 */
[----:B------:R-:W-:-:S03]  /*0410*/  @P0 VIADD R5, R5, 0x1 ;  /* 0x0000000105050836 */ /* 0x000fc60000000000 */
[----:B------:R-:W-:Y:S01]  /*0420*/  ISETP.GE.U32.AND P1, PT, R0, R7, PT ;  /* 0x000000070000720c */ /* 0x000fe20003f26070 */
[----:B------:R-:W-:-:S05]  /*0430*/  IMAD.MOV.U32 R0, RZ, RZ, 0xfbff ;  /* 0x0000fbffff007424 */ /* 0x000fca00078e00ff */
[--C-:B------:R-:W-:Y:S02]  /*0440*/  PRMT R89, R89, 0x5410, R0.reuse ;  /* 0x0000541059597816 */ /* 0x100fe40000000000 */
[--C-:B------:R-:W-:Y:S02]  /*0450*/  PRMT R88, R88, 0x5410, R0.reuse ;  /* 0x0000541058587816 */ /* 0x100fe40000000000 */
[----:B------:R-:W-:Y:S01]  /*0460*/  PRMT R87, R87, 0x5410, R0 ;  /* 0x0000541057577816 */ /* 0x000fe20000000000 */
[----:B------:R-:W-:Y:S02]  /*0470*/  VIADD R0, R1, UR4 ;  /* 0x0000000401007c36 */ /* 0x000fe40008000000 */
[----:B------:R-:W-:Y:S01]  /*0480*/  @P1 VIADD R5, R5, 0x1 ;  /* 0x0000000105051836 */ /* 0x000fe20000000000 */
[----:B------:R-:W-:-:S05]  /*0490*/  @!P2 LOP3.LUT R5, RZ, R7, RZ, 0x33, !PT ;  /* 0x00000007ff05a212 */ /* 0x000fca00078e33ff */
[CC--:B0-----:R-:W-:Y:S02]  /*04a0*/  IMAD R37, R5.reuse, R4.reuse, R5 ;  /* 0x0000000405257224 */ /* 0x0c1fe400078e0205 */
[----:B----4-:R-:W-:-:S03]  /*04b0*/  IMAD R36, R5, R4, R36 ;  /* 0x0000000405247224 */ /* 0x010fc600078e0224 */
[----:B------:R-:W-:Y:S02]  /*04c0*/  VIMNMX R37, R37, R38, PT ;  /* 0x0000002625257248 */ /* 0x000fe40003fe0100 */
[----:B---3--:R-:W-:Y:S01]  /*04d0*/  ISETP.NE.AND P0, PT, R2, RZ, PT ;  /* 0x000000ff0200720c */ /* 0x008fe20003f05270 */
[----:B------:R-:W-:-:S12]  /*04e0*/  IMAD.MOV.U32 R2, RZ, RZ, -0x38802000 ;  /* 0xc77fe000ff027424 */ /* 0x000fd800078e00ff */
        /* <DEDUP_REMOVED lines=34> */
[----:B------:R-:W-:Y:S01]  /*0710*/  IMAD.MOV.U32 R34, RZ, RZ, -0x1 ;  /* 0xffffffffff227424 */ /* 0x000fe200078e00ff */
[----:B------:R-:W-:Y:S06]  /*0720*/  @P0 BRA `(.L_x_10288) ;  /* 0x0000002000a00947 */ /* 0x000fec0003800000 */
[----:B------:R-:W0:Y:S01]  /*0730*/  LDC R40, c[0x0][0x234] ;  /* 0x00008d00ff287b82 */ /* 0x000e220000000800 */
[----:B------:R-:W-:Y:S02]  /*0740*/  IABS R42, R39 ;  /* 0x00000027002a7213 */ /* 0x000fe40000000000 */
[----:B0-----:R-:W-:-:S04]  /*0750*/  IABS R38, R40 ;  /* 0x0000002800267213 */ /* 0x001fc80000000000 */
[----:B------:R-:W0:Y:S08]  /*0760*/  I2F.RP R5, R38 ;  /* 0x0000002600057306 */ /* 0x000e300000209400 */
[----:B0-----:R-:W0:Y:S02]  /*0770*/  MUFU.RCP R5, R5 ;  /* 0x0000000500057308 */ /* 0x001e240000001000 */
[----:B0-----:R-:W-:-:S06]  /*0780*/  VIADD R2, R5, 0xffffffe ;  /* 0x0ffffffe05027836 */ /* 0x001fcc0000000000 */
[----:B------:R0:W1:Y:S02]  /*0790*/  F2I.FTZ.U32.TRUNC.NTZ R3, R2 ;  /* 0x0000000200037305 */ /* 0x000064000021f000 */
[----:B0-----:R-:W-:Y:S02]  /*07a0*/  IMAD.MOV.U32 R2, RZ, RZ, RZ ;  /* 0x000000ffff027224 */ /* 0x001fe400078e00ff */
[----:B-1----:R-:W-:-:S04]  /*07b0*/  IMAD.MOV R41, RZ, RZ, -R3 ;  /* 0x000000ffff297224 */ /* 0x002fc800078e0a03 */
[----:B------:R-:W-:-:S04]  /*07c0*/  IMAD R41, R41, R38, RZ ;  /* 0x0000002629297224 */ /* 0x000fc800078e02ff */
[----:B------:R-:W-:Y:S01]  /*07d0*/  IMAD.HI.U32 R3, R3, R41, R2 ;  /* 0x0000002903037227 */ /* 0x000fe200078e0002 */
[----:B------:R-:W-:-:S03]  /*07e0*/  LOP3.LUT R2, R39, R40, RZ, 0x3c, !PT ;  /* 0x0000002827027212 */ /* 0x000fc600078e3cff */
[----:B------:R-:W-:Y:S01]  /*07f0*/  IMAD.MOV.U32 R41, RZ, RZ, R42 ;  /* 0x000000ffff297224 */ /* 0x000fe200078e002a */
[----:B------:R-:W-:-:S03]  /*0800*/  ISETP.GE.AND P2, PT, R2, RZ, PT ;  /* 0x000000ff0200720c */ /* 0x000fc60003f46270 */
        /* <DEDUP_REMOVED lines=17> */
.L_x_10385:
[----:B-----5:R-:W-:Y:S01]  /*0920*/  ISETP.NE.AND P0, PT, R36, R39, PT ;  /* 0x000000272400720c */ /* 0x020fe20003f05270 */
[----:B0-----:R-:W-:Y:S01]  /*0930*/  IMAD.MOV.U32 R38, RZ, RZ, 0x7bff ;  /* 0x00007bffff267424 */ /* 0x001fe200078e00ff */
[----:B------:R-:W-:Y:S01]  /*0940*/  BSSY B2, `(.L_x_10289) ;  /* 0x0000017000027945 */ /* 0x000fe20003800000 */
[----:B------:R-:W-:-:S10]  /*0950*/  IMAD.MOV.U32 R40, RZ, RZ, 0xfbff ;  /* 0x0000fbffff287424 */ /* 0x000fd400078e00ff */
        /* <DEDUP_REMOVED lines=19> */
.L_x_10290:
[----:B------:R-:W-:Y:S01]  /*0a90*/  PRMT R38, R38, 0x5410, R41 ;  /* 0x0000541026267816 */ /* 0x000fe20000000029 */
[----:B------:R-:W-:-:S07]  /*0aa0*/  IMAD.MOV.U32 R5, RZ, RZ, R36 ;  /* 0x000000ffff057224 */ /* 0x000fce00078e0024 */
.L_x_10291:
[----:B------:R-:W-:Y:S05]  /*0ab0*/  BSYNC B2 ;  /* 0x0000000000027941 */ /* 0x000fea0003800000 */
.L_x_10289:
        /* <DEDUP_REMOVED lines=10> */
.L_x_10293:
[----:B------:R-:W-:Y:S01]  /*0b60*/  IMAD.MOV.U32 R40, RZ, RZ, R5 ;  /* 0x000000ffff287224 */ /* 0x000fe200078e0005 */
[----:B------:R-:W-:Y:S01]  /*0b70*/  PRMT R86, R86, 0x5410, R86 ;  /* 0x0000541056567816 */ /* 0x000fe20000000056 */
[----:B------:R-:W-:Y:S01]  /*0b80*/  IMAD.MOV.U32 R5, RZ, RZ, R4 ;  /* 0x000000ffff057224 */ /* 0x000fe200078e0004 */
[----:B------:R-:W-:-:S07]  /*0b90*/  PRMT R38, R38, 0x7632, R38 ;  /* 0x0000763226267816 */ /* 0x000fce0000000026 */
.L_x_10294:
[----:B------:R-:W-:Y:S05]  /*0ba0*/  BSYNC B2 ;  /* 0x0000000000027941 */ /* 0x000fea0003800000 */
.L_x_10292:
        /* <DEDUP_REMOVED lines=11> */
.L_x_10296:
[----:B------:R-:W-:Y:S01]  /*0c60*/  PRMT R86, R87, 0x7632, R86 ;  /* 0x0000763257567816 */ /* 0x000fe20000000056 */
[----:B------:R-:W-:Y:S01]  /*0c70*/  IMAD.MOV.U32 R43, RZ, RZ, R40 ;  /* 0x000000ffff2b7224 */ /* 0x000fe200078e0028 */
[----:B------:R-:W-:Y:S01]  /*0c80*/  PRMT R41, R38, 0x7610, R41 ;  /* 0x0000761026297816 */ /* 0x000fe20000000029 */
[----:B------:R-:W-:-:S07]  /*0c90*/  IMAD.MOV.U32 R4, RZ, RZ, R7 ;  /* 0x000000ffff047224 */ /* 0x000fce00078e0007 */
.L_x_10297:
[----:B------:R-:W-:Y:S05]  /*0ca0*/  BSYNC B2 ;  /* 0x0000000000027941 */ /* 0x000fea0003800000 */
.L_x_10295:
        /* <DEDUP_REMOVED lines=11> */
.L_x_10299:
[----:B------:R-:W-:Y:S01]  /*0d60*/  PRMT R87, R87, 0x5410, R87 ;  /* 0x0000541057577816 */ /* 0x000fe20000000057 */
[----:B------:R-:W-:Y:S01]  /*0d70*/  IMAD.MOV.U32 R40, RZ, RZ, R43 ;  /* 0x000000ffff287224 */ /* 0x000fe200078e002b */
[----:B------:R-:W-:Y:S01]  /*0d80*/  PRMT R38, R38, 0x5410, R41 ;  /* 0x0000541026267816 */ /* 0x000fe20000000029 */
[----:B------:R-:W-:-:S07]  /*0d90*/  IMAD.MOV.U32 R7, RZ, RZ, R6 ;  /* 0x000000ffff077224 */ /* 0x000fce00078e0006 */
.L_x_10300:
[----:B------:R-:W-:Y:S05]  /*0da0*/  BSYNC B2 ;  /* 0x0000000000027941 */ /* 0x000fea0003800000 */
.L_x_10298:
        /* <DEDUP_REMOVED lines=11> */
.L_x_10302:
[----:B------:R-:W-:Y:S01]  /*0e60*/  PRMT R87, R88, 0x7632, R87 ;  /* 0x0000763258577816 */ /* 0x000fe20000000057 */
[----:B------:R-:W-:Y:S01]  /*0e70*/  IMAD.MOV.U32 R43, RZ, RZ, R40 ;  /* 0x000000ffff2b7224 */ /* 0x000fe200078e0028 */
[----:B------:R-:W-:Y:S01]  /*0e80*/  PRMT R41, R41, 0x7610, R38 ;  /* 0x0000761029297816 */ /* 0x000fe20000000026 */
[----:B------:R-:W-:-:S07]  /*0e90*/  IMAD.MOV.U32 R6, RZ, RZ, R9 ;  /* 0x000000ffff067224 */ /* 0x000fce00078e0009 */
.L_x_10303:
[----:B------:R-:W-:Y:S05]  /*0ea0*/  BSYNC B2 ;  /* 0x0000000000027941 */ /* 0x000fea0003800000 */
.L_x_10301:
        /* <DEDUP_REMOVED lines=11> */
.L_x_10305:
[----:B------:R-:W-:Y:S01]  /*0f60*/  PRMT R88, R88, 0x5410, R88 ;  /* 0x0000541058587816 */ /* 0x000fe20000000058 */
[----:B------:R-:W-:Y:S01]  /*0f70*/  IMAD.MOV.U32 R40, RZ, RZ, R43 ;  /* 0x000000ffff287224 */ /* 0x000fe200078e002b */
[----:B------:R-:W-:Y:S01]  /*0f80*/  PRMT R38, R41, 0x7632, R38 ;  /* 0x0000763229267816 */ /* 0x000fe20000000026 */
[----:B------:R-:W-:-:S07]  /*0f90*/  IMAD.MOV.U32 R9, RZ, RZ, R8 ;  /* 0x000000ffff097224 */ /* 0x000fce00078e0008 */
.L_x_10306:
[----:B------:R-:W-:Y:S05]  /*0fa0*/  BSYNC B2 ;  /* 0x0000000000027941 */ /* 0x000fea0003800000 */
.L_x_10304:
        /* <DEDUP_REMOVED lines=11> */
.L_x_10308:
[----:B------:R-:W-:Y:S01]  /*1060*/  PRMT R88, R89, 0x7632, R88 ;  /* 0x0000763259587816 */ /* 0x000fe20000000058 */
[----:B------:R-:W-:Y:S01]  /*1070*/  IMAD.MOV.U32 R43, RZ, RZ, R40 ;  /* 0x000000ffff2b7224 */ /* 0x000fe200078e0028 */
[----:B------:R-:W-:Y:S01]  /*1080*/  PRMT R41, R38, 0x7610, R41 ;  /* 0x0000761026297816 */ /* 0x000fe20000000029 */
[----:B------:R-:W-:-:S07]  /*1090*/  IMAD.MOV.U32 R8, RZ, RZ, R11 ;  /* 0x000000ffff087224 */ /* 0x000fce00078e000b */
.L_x_10309:
[----:B------:R-:W-:Y:S05]  /*10a0*/  BSYNC B2 ;  /* 0x0000000000027941 */ /* 0x000fea0003800000 */
.L_x_10307:
        /* <DEDUP_REMOVED lines=11> */
.L_x_10311:
[----:B------:R-:W-:Y:S01]  /*1160*/  PRMT R89, R89, 0x5410, R89 ;  /* 0x0000541059597816 */ /* 0x000fe20000000059 */
[----:B------:R-:W-:Y:S01]  /*1170*/  IMAD.MOV.U32 R40, RZ, RZ, R43 ;  /* 0x000000ffff287224 */ /* 0x000fe200078e002b */
[----:B------:R-:W-:Y:S01]  /*1180*/  PRMT R38, R38, 0x5410, R41 ;  /* 0x0000541026267816 */ /* 0x000fe20000000029 */
[----:B------:R-:W-:-:S07]  /*1190*/  IMAD.MOV.U32 R11, RZ, RZ, R10 ;  /* 0x000000ffff0b7224 */ /* 0x000fce00078e000a */
.L_x_10312:
[----:B------:R-:W-:Y:S05]  /*11a0*/  BSYNC B2 ;  /* 0x0000000000027941 */ /* 0x000fea0003800000 */
.L_x_10310:
        /* <DEDUP_REMOVED lines=11> */
.L_x_10314:
[----:B------:R-:W-:Y:S01]  /*1260*/  PRMT R89, R90, 0x7632, R89 ;  /* 0x000076325a597816 */ /* 0x000fe20000000059 */
[----:B------:R-:W-:Y:S01]  /*1270*/  IMAD.MOV.U32 R43, RZ, RZ, R40 ;  /* 0x000000ffff2b7224 */ /* 0x000fe200078e0028 */
[----:B------:R-:W-:Y:S01]  /*1280*/  PRMT R41, R41, 0x7610, R38 ;  /* 0x0000761029297816 */ /* 0x000fe20000000026 */
[----:B------:R-:W-:-:S07]  /*1290*/  IMAD.MOV.U32 R10, RZ, RZ, R13 ;  /* 0x000000ffff0a7224 */ /* 0x000fce00078e000d */
.L_x_10315:
[----:B------:R-:W-:Y:S05]  /*12a0*/  BSYNC B2 ;  /* 0x0000000000027941 */ /* 0x000fea0003800000 */
.L_x_10313:
        /* <DEDUP_REMOVED lines=11> */
.L_x_10317:
[----:B------:R-:W-:Y:S01]  /*1360*/  PRMT R90, R90, 0x5410, R90 ;  /* 0x000054105a5a7816 */ /* 0x000fe2000000005a */
[----:B------:R-:W-:Y:S01]  /*1370*/  IMAD.MOV.U32 R40, RZ, RZ, R43 ;  /* 0x000000ffff287224 */ /* 0x000fe200078e002b */
[----:B------:R-:W-:Y:S01]  /*1380*/  PRMT R38, R41, 0x7632, R38 ;  /* 0x0000763229267816 */ /* 0x000fe20000000026 */
[----:B------:R-:W-:-:S07]  /*1390*/  IMAD.MOV.U32 R13, RZ, RZ, R12 ;  /* 0x000000ffff0d7224 */ /* 0x000fce00078e000c */
.L_x_10318:
[----:B------:R-:W-:Y:S05]  /*13a0*/  BSYNC B2 ;  /* 0x0000000000027941 */ /* 0x000fea0003800000 */
.L_x_10316:
        /* <DEDUP_REMOVED lines=11> */
.L_x_10320:
[----:B------:R-:W-:Y:S01]  /*1460*/  PRMT R90, R91, 0x7632, R90 ;  /* 0x000076325b5a7816 */ /* 0x000fe2000000005a */
[----:B------:R-:W-:Y:S01]  /*1470*/  IMAD.MOV.U32 R43, RZ, RZ, R40 ;  /* 0x000000ffff2b7224 */ /* 0x000fe200078e0028 */
[----:B------:R-:W-:Y:S01]  /*1480*/  PRMT R41, R38, 0x7610, R41 ;  /* 0x0000761026297816 */ /* 0x000fe20000000029 */
[----:B------:R-:W-:-:S07]  /*1490*/  IMAD.MOV.U32 R12, RZ, RZ, R15 ;  /* 0x000000ffff0c7224 */ /* 0x000fce00078e000f */
.L_x_10321:
[----:B------:R-:W-:Y:S05]  /*14a0*/  BSYNC B2 ;  /* 0x0000000000027941 */ /* 0x000fea0003800000 */
.L_x_10319:
        /* <DEDUP_REMOVED lines=11> */
.L_x_10323:
[----:B------:R-:W-:Y:S01]  /*1560*/  PRMT R91, R91, 0x5410, R91 ;  /* 0x000054105b5b7816 */ /* 0x000fe2000000005b */
[----:B------:R-:W-:Y:S01]  /*1570*/  IMAD.MOV.U32 R40, RZ, RZ, R43 ;  /* 0x000000ffff287224 */ /* 0x000fe200078e002b */
[----:B------:R-:W-:Y:S01]  /*1580*/  PRMT R38, R38, 0x5410, R41 ;  /* 0x0000541026267816 */ /* 0x000fe20000000029 */
[----:B------:R-:W-:-:S07]  /*1590*/  IMAD.MOV.U32 R15, RZ, RZ, R14 ;  /* 0x000000ffff0f7224 */ /* 0x000fce00078e000e */
.L_x_10324:
[----:B------:R-:W-:Y:S05]  /*15a0*/  BSYNC B2 ;  /* 0x0000000000027941 */ /* 0x000fea0003800000 */
.L_x_10322:
        /* <DEDUP_REMOVED lines=11> */
.L_x_10326:
[----:B------:R-:W-:Y:S01]  /*1660*/  PRMT R91, R92, 0x7632, R91 ;  /* 0x000076325c5b7816 */ /* 0x000fe2000000005b */
[----:B------:R-:W-:Y:S01]  /*1670*/  IMAD.MOV.U32 R43, RZ, RZ, R40 ;  /* 0x000000ffff2b7224 */ /* 0x000fe200078e0028 */
[----:B------:R-:W-:Y:S01]  /*1680*/  PRMT R41, R41, 0x7610, R38 ;  /* 0x0000761029297816 */ /* 0x000fe20000000026 */
[----:B------:R-:W-:-:S07]  /*1690*/  IMAD.MOV.U32 R14, RZ, RZ, R17 ;  /* 0x000000ffff0e7224 */ /* 0x000fce00078e0011 */
.L_x_10327:
[----:B------:R-:W-:Y:S05]  /*16a0*/  BSYNC B2 ;  /* 0x0000000000027941 */ /* 0x000fea0003800000 */
.L_x_10325:
        /* <DEDUP_REMOVED lines=11> */
.L_x_10329:
[----:B------:R-:W-:Y:S01]  /*1760*/  PRMT R92, R92, 0x5410, R92 ;  /* 0x000054105c5c7816 */ /* 0x000fe2000000005c */
[----:B------:R-:W-:Y:S01]  /*1770*/  IMAD.MOV.U32 R40, RZ, RZ, R43 ;  /* 0x000000ffff287224 */ /* 0x000fe200078e002b */
[----:B------:R-:W-:Y:S01]  /*1780*/  PRMT R38, R41, 0x7632, R38 ;  /* 0x0000763229267816 */ /* 0x000fe20000000026 */
[----:B------:R-:W-:-:S07]  /*1790*/  IMAD.MOV.U32 R17, RZ, RZ, R16 ;  /* 0x000000ffff117224 */ /* 0x000fce00078e0010 */
.L_x_10330:
[----:B------:R-:W-:Y:S05]  /*17a0*/  BSYNC B2 ;  /* 0x0000000000027941 */ /* 0x000fea0003800000 */
.L_x_10328:
        /* <DEDUP_REMOVED lines=11> */
.L_x_10332:
[----:B------:R-:W-:Y:S01]  /*1860*/  PRMT R92, R93, 0x7632, R92 ;  /* 0x000076325d5c7816 */ /* 0x000fe2000000005c */
[----:B------:R-:W-:Y:S01]  /*1870*/  IMAD.MOV.U32 R43, RZ, RZ, R40 ;  /* 0x000000ffff2b7224 */ /* 0x000fe200078e0028 */
[----:B------:R-:W-:Y:S01]  /*1880*/  PRMT R41, R38, 0x7610, R41 ;  /* 0x0000761026297816 */ /* 0x000fe20000000029 */
[----:B------:R-:W-:-:S07]  /*1890*/  IMAD.MOV.U32 R16, RZ, RZ, R19 ;  /* 0x000000ffff107224 */ /* 0x000fce00078e0013 */
.L_x_10333:
[----:B------:R-:W-:Y:S05]  /*18a0*/  BSYNC B2 ;  /* 0x0000000000027941 */ /* 0x000fea0003800000 */
.L_x_10331:
        /* <DEDUP_REMOVED lines=11> */
.L_x_10335:
[----:B------:R-:W-:Y:S01]  /*1960*/  PRMT R93, R93, 0x5410, R93 ;  /* 0x000054105d5d7816 */ /* 0x000fe2000000005d */
[----:B------:R-:W-:Y:S01]  /*1970*/  IMAD.MOV.U32 R40, RZ, RZ, R43 ;  /* 0x000000ffff287224 */ /* 0x000fe200078e002b */
[----:B------:R-:W-:Y:S01]  /*1980*/  PRMT R38, R38, 0x5410, R41 ;  /* 0x0000541026267816 */ /* 0x000fe20000000029 */
[----:B------:R-:W-:-:S07]  /*1990*/  IMAD.MOV.U32 R19, RZ, RZ, R18 ;  /* 0x000000ffff137224 */ /* 0x000fce00078e0012 */
.L_x_10336:
[----:B------:R-:W-:Y:S05]  /*19a0*/  BSYNC B2 ;  /* 0x0000000000027941 */ /* 0x000fea0003800000 */
.L_x_10334:
        /* <DEDUP_REMOVED lines=11> */
.L_x_10338:
[----:B------:R-:W-:Y:S01]  /*1a60*/  PRMT R93, R94, 0x7632, R93 ;  /* 0x000076325e5d7816 */ /* 0x000fe2000000005d */
[----:B------:R-:W-:Y:S01]  /*1a70*/  IMAD.MOV.U32 R43, RZ, RZ, R40 ;  /* 0x000000ffff2b7224 */ /* 0x000fe200078e0028 */
[----:B------:R-:W-:Y:S01]  /*1a80*/  PRMT R41, R41, 0x7610, R38 ;  /* 0x0000761029297816 */ /* 0x000fe20000000026 */
[----:B------:R-:W-:-:S07]  /*1a90*/  IMAD.MOV.U32 R18, RZ, RZ, R21 ;  /* 0x000000ffff127224 */ /* 0x000fce00078e0015 */
.L_x_10339:
[----:B------:R-:W-:Y:S05]  /*1aa0*/  BSYNC B2 ;  /* 0x0000000000027941 */ /* 0x000fea0003800000 */
.L_x_10337:
        /* <DEDUP_REMOVED lines=11> */
.L_x_10341:
[----:B------:R-:W-:Y:S01]  /*1b60*/  PRMT R94, R94, 0x5410, R94 ;  /* 0x000054105e5e7816 */ /* 0x000fe2000000005e */
[----:B------:R-:W-:Y:S01]  /*1b70*/  IMAD.MOV.U32 R40, RZ, RZ, R43 ;  /* 0x000000ffff287224 */ /* 0x000fe200078e002b */
[----:B------:R-:W-:Y:S01]  /*1b80*/  PRMT R38, R41, 0x7632, R38 ;  /* 0x0000763229267816 */ /* 0x000fe20000000026 */
[----:B------:R-:W-:-:S07]  /*1b90*/  IMAD.MOV.U32 R21, RZ, RZ, R20 ;  /* 0x000000ffff157224 */ /* 0x000fce00078e0014 */
.L_x_10342:
[----:B------:R-:W-:Y:S05]  /*1ba0*/  BSYNC B2 ;  /* 0x0000000000027941 */ /* 0x000fea0003800000 */
.L_x_10340:
        /* <DEDUP_REMOVED lines=11> */
.L_x_10344:
[----:B------:R-:W-:Y:S01]  /*1c60*/  PRMT R94, R95, 0x7632, R94 ;  /* 0x000076325f5e7816 */ /* 0x000fe2000000005e */
[----:B------:R-:W-:Y:S01]  /*1c70*/  IMAD.MOV.U32 R43, RZ, RZ, R40 ;  /* 0x000000ffff2b7224 */ /* 0x000fe200078e0028 */
[----:B------:R-:W-:Y:S01]  /*1c80*/  PRMT R41, R38, 0x7610, R41 ;  /* 0x0000761026297816 */ /* 0x000fe20000000029 */
[----:B------:R-:W-:-:S07]  /*1c90*/  IMAD.MOV.U32 R20, RZ, RZ, R23 ;  /* 0x000000ffff147224 */ /* 0x000fce00078e0017 */
.L_x_10345:
[----:B------:R-:W-:Y:S05]  /*1ca0*/  BSYNC B2 ;  /* 0x0000000000027941 */ /* 0x000fea0003800000 */
.L_x_10343:
        /* <DEDUP_REMOVED lines=11> */
.L_x_10347:
[----:B------:R-:W-:Y:S01]  /*1d60*/  PRMT R95, R95, 0x5410, R95 ;  /* 0x000054105f5f7816 */ /* 0x000fe2000000005f */
[----:B------:R-:W-:Y:S01]  /*1d70*/  IMAD.MOV.U32 R40, RZ, RZ, R43 ;  /* 0x000000ffff287224 */ /* 0x000fe200078e002b */
[----:B------:R-:W-:Y:S01]  /*1d80*/  PRMT R38, R38, 0x5410, R41 ;  /* 0x0000541026267816 */ /* 0x000fe20000000029 */
[----:B------:R-:W-:-:S07]  /*1d90*/  IMAD.MOV.U32 R23, RZ, RZ, R22 ;  /* 0x000000ffff177224 */ /* 0x000fce00078e0016 */
.L_x_10348:
[----:B------:R-:W-:Y:S05]  /*1da0*/  BSYNC B2 ;  /* 0x0000000000027941 */ /* 0x000fea0003800000 */
.L_x_10346:
        /* <DEDUP_REMOVED lines=11> */
.L_x_10350:
[----:B------:R-:W-:Y:S01]  /*1e60*/  PRMT R95, R96, 0x7632, R95 ;  /* 0x00007632605f7816 */ /* 0x000fe2000000005f */
[----:B------:R-:W-:Y:S01]  /*1e70*/  IMAD.MOV.U32 R43, RZ, RZ, R40 ;  /* 0x000000ffff2b7224 */ /* 0x000fe200078e0028 */
[----:B------:R-:W-:Y:S01]  /*1e80*/  PRMT R41, R41, 0x7610, R38 ;  /* 0x0000761029297816 */ /* 0x000fe20000000026 */
[----:B------:R-:W-:-:S07]  /*1e90*/  IMAD.MOV.U32 R22, RZ, RZ, R25 ;  /* 0x000000ffff167224 */ /* 0x000fce00078e0019 */
.L_x_10351:
[----:B------:R-:W-:Y:S05]  /*1ea0*/  BSYNC B2 ;  /* 0x0000000000027941 */ /* 0x000fea0003800000 */
.L_x_10349:
        /* <DEDUP_REMOVED lines=11> */
.L_x_10353:
[----:B------:R-:W-:Y:S01]  /*1f60*/  PRMT R96, R96, 0x5410, R96 ;  /* 0x0000541060607816 */ /* 0x000fe20000000060 */
[----:B------:R-:W-:Y:S01]  /*1f70*/  IMAD.MOV.U32 R40, RZ, RZ, R43 ;  /* 0x000000ffff287224 */ /* 0x000fe200078e002b */
[----:B------:R-:W-:Y:S01]  /*1f80*/  PRMT R38, R41, 0x7632, R38 ;  /* 0x0000763229267816 */ /* 0x000fe20000000026 */
[----:B------:R-:W-:-:S07]  /*1f90*/  IMAD.MOV.U32 R25, RZ, RZ, R24 ;  /* 0x000000ffff197224 */ /* 0x000fce00078e0018 */
.L_x_10354:
[----:B------:R-:W-:Y:S05]  /*1fa0*/  BSYNC B2 ;  /* 0x0000000000027941 */ /* 0x000fea0003800000 */
.L_x_10352:
        /* <DEDUP_REMOVED lines=11> */
.L_x_10356:
[----:B------:R-:W-:Y:S01]  /*2060*/  PRMT R96, R97, 0x7632, R96 ;  /* 0x0000763261607816 */ /* 0x000fe20000000060 */
[----:B------:R-:W-:Y:S01]  /*2070*/  IMAD.MOV.U32 R43, RZ, RZ, R40 ;  /* 0x000000ffff2b7224 */ /* 0x000fe200078e0028 */
[----:B------:R-:W-:Y:S01]  /*2080*/  PRMT R41, R38, 0x7610, R41 ;  /* 0x0000761026297816 */ /* 0x000fe20000000029 */
[----:B------:R-:W-:-:S07]  /*2090*/  IMAD.MOV.U32 R24, RZ, RZ, R27 ;  /* 0x000000ffff187224 */ /* 0x000fce00078e001b */
.L_x_10357:
[----:B------:R-:W-:Y:S05]  /*20a0*/  BSYNC B2 ;  /* 0x0000000000027941 */ /* 0x000fea0003800000 */
.L_x_10355:
        /* <DEDUP_REMOVED lines=11> */
.L_x_10359:
[----:B------:R-:W-:Y:S01]  /*2160*/  PRMT R97, R97, 0x5410, R97 ;  /* 0x0000541061617816 */ /* 0x000fe20000000061 */
[----:B------:R-:W-:Y:S01]  /*2170*/  IMAD.MOV.U32 R40, RZ, RZ, R43 ;  /* 0x000000ffff287224 */ /* 0x000fe200078e002b */
[----:B------:R-:W-:Y:S01]  /*2180*/  PRMT R38, R38, 0x5410, R41 ;  /* 0x0000541026267816 */ /* 0x000fe20000000029 */
[----:B------:R-:W-:-:S07]  /*2190*/  IMAD.MOV.U32 R27, RZ, RZ, R26 ;  /* 0x000000ffff1b7224 */ /* 0x000fce00078e001a */
.L_x_10360:
[----:B------:R-:W-:Y:S05]  /*21a0*/  BSYNC B2 ;  /* 0x0000000000027941 */ /* 0x000fea0003800000 */
.L_x_10358:
        /* <DEDUP_REMOVED lines=11> */
.L_x_10362:
[----:B------:R-:W-:Y:S01]  /*2260*/  PRMT R97, R98, 0x7632, R97 ;  /* 0x0000763262617816 */ /* 0x000fe20000000061 */
[----:B------:R-:W-:Y:S01]  /*2270*/  IMAD.MOV.U32 R43, RZ, RZ, R40 ;  /* 0x000000ffff2b7224 */ /* 0x000fe200078e0028 */
[----:B------:R-:W-:Y:S01]  /*2280*/  PRMT R41, R41, 0x7610, R38 ;  /* 0x0000761029297816 */ /* 0x000fe20000000026 */
[----:B------:R-:W-:-:S07]  /*2290*/  IMAD.MOV.U32 R26, RZ, RZ, R29 ;  /* 0x000000ffff1a7224 */ /* 0x000fce00078e001d */
.L_x_10363:
[----:B------:R-:W-:Y:S05]  /*22a0*/  BSYNC B2 ;  /* 0x0000000000027941 */ /* 0x000fea0003800000 */
.L_x_10361:
        /* <DEDUP_REMOVED lines=11> */
.L_x_10365:
[----:B------:R-:W-:Y:S01]  /*2360*/  PRMT R98, R98, 0x5410, R98 ;  /* 0x0000541062627816 */ /* 0x000fe20000000062 */
[----:B------:R-:W-:Y:S01]  /*2370*/  IMAD.MOV.U32 R40, RZ, RZ, R43 ;  /* 0x000000ffff287224 */ /* 0x000fe200078e002b */
[----:B------:R-:W-:Y:S01]  /*2380*/  PRMT R38, R41, 0x7632, R38 ;  /* 0x0000763229267816 */ /* 0x000fe20000000026 */
[----:B------:R-:W-:-:S07]  /*2390*/  IMAD.MOV.U32 R29, RZ, RZ, R28 ;  /* 0x000000ffff1d7224 */ /* 0x000fce00078e001c */
.L_x_10366:
[----:B------:R-:W-:Y:S05]  /*23a0*/  BSYNC B2 ;  /* 0x0000000000027941 */ /* 0x000fea0003800000 */
.L_x_10364:
        /* <DEDUP_REMOVED lines=11> */
.L_x_10368:
[----:B------:R-:W-:Y:S01]  /*2460*/  PRMT R98, R99, 0x7632, R98 ;  /* 0x0000763263627816 */ /* 0x000fe20000000062 */
[----:B------:R-:W-:Y:S01]  /*2470*/  IMAD.MOV.U32 R43, RZ, RZ, R40 ;  /* 0x000000ffff2b7224 */ /* 0x000fe200078e0028 */
[----:B------:R-:W-:Y:S01]  /*2480*/  PRMT R41, R38, 0x7610, R41 ;  /* 0x0000761026297816 */ /* 0x000fe20000000029 */
[----:B------:R-:W-:-:S07]  /*2490*/  IMAD.MOV.U32 R28, RZ, RZ, R31 ;  /* 0x000000ffff1c7224 */ /* 0x000fce00078e001f */
.L_x_10369:
[----:B------:R-:W-:Y:S05]  /*24a0*/  BSYNC B2 ;  /* 0x0000000000027941 */ /* 0x000fea0003800000 */
.L_x_10367:
        /* <DEDUP_REMOVED lines=11> */
.L_x_10371:
[----:B------:R-:W-:Y:S01]  /*2560*/  PRMT R99, R99, 0x5410, R99 ;  /* 0x0000541063637816 */ /* 0x000fe20000000063 */
[----:B------:R-:W-:Y:S01]  /*2570*/  IMAD.MOV.U32 R40, RZ, RZ, R43 ;  /* 0x000000ffff287224 */ /* 0x000fe200078e002b */
[----:B------:R-:W-:Y:S01]  /*2580*/  PRMT R38, R38, 0x5410, R41 ;  /* 0x0000541026267816 */ /* 0x000fe20000000029 */
[----:B------:R-:W-:-:S07]  /*2590*/  IMAD.MOV.U32 R31, RZ, RZ, R30 ;  /* 0x000000ffff1f7224 */ /* 0x000fce00078e001e */
.L_x_10372:
[----:B------:R-:W-:Y:S05]  /*25a0*/  BSYNC B2 ;  /* 0x0000000000027941 */ /* 0x000fea0003800000 */
.L_x_10370:
        /* <DEDUP_REMOVED lines=11> */
.L_x_10374:
[----:B------:R-:W-:Y:S01]  /*2660*/  PRMT R99, R100, 0x7632, R99 ;  /* 0x0000763264637816 */ /* 0x000fe20000000063 */
[----:B------:R-:W-:Y:S01]  /*2670*/  IMAD.MOV.U32 R43, RZ, RZ, R40 ;  /* 0x000000ffff2b7224 */ /* 0x000fe200078e0028 */
[----:B------:R-:W-:Y:S01]  /*2680*/  PRMT R41, R41, 0x7610, R38 ;  /* 0x0000761029297816 */ /* 0x000fe20000000026 */
[----:B------:R-:W-:-:S07]  /*2690*/  IMAD.MOV.U32 R30, RZ, RZ, R33 ;  /* 0x000000ffff1e7224 */ /* 0x000fce00078e0021 */
.L_x_10375:
[----:B------:R-:W-:Y:S05]  /*26a0*/  BSYNC B2 ;  /* 0x0000000000027941 */ /* 0x000fea0003800000 */
.L_x_10373:
        /* <DEDUP_REMOVED lines=11> */
.L_x_10377:
[----:B------:R-:W-:Y:S01]  /*2760*/  PRMT R100, R100, 0x5410, R100 ;  /* 0x0000541064647816 */ /* 0x000fe20000000064 */
[----:B------:R-:W-:Y:S01]  /*2770*/  IMAD.MOV.U32 R40, RZ, RZ, R43 ;  /* 0x000000ffff287224 */ /* 0x000fe200078e002b */
[----:B------:R-:W-:Y:S01]  /*2780*/  PRMT R38, R41, 0x7632, R38 ;  /* 0x0000763229267816 */ /* 0x000fe20000000026 */
[----:B------:R-:W-:-:S07]  /*2790*/  IMAD.MOV.U32 R33, RZ, RZ, R32 ;  /* 0x000000ffff217224 */ /* 0x000fce00078e0020 */
.L_x_10378:
[----:B------:R-:W-:Y:S05]  /*27a0*/  BSYNC B2 ;  /* 0x0000000000027941 */ /* 0x000fea0003800000 */
.L_x_10376:
        /* <DEDUP_REMOVED lines=11> */
.L_x_10380:
[----:B------:R-:W-:Y:S01]  /*2860*/  PRMT R100, R101, 0x7632, R100 ;  /* 0x0000763265647816 */ /* 0x000fe20000000064 */
[----:B------:R-:W-:Y:S01]  /*2870*/  IMAD.MOV.U32 R43, RZ, RZ, R40 ;  /* 0x000000ffff2b7224 */ /* 0x000fe200078e0028 */
[----:B------:R-:W-:Y:S01]  /*2880*/  PRMT R41, R38, 0x7610, R41 ;  /* 0x0000761026297816 */ /* 0x000fe20000000029 */
[----:B------:R-:W-:-:S07]  /*2890*/  IMAD.MOV.U32 R32, RZ, RZ, R35 ;  /* 0x000000ffff207224 */ /* 0x000fce00078e0023 */
.L_x_10381:
[----:B------:R-:W-:Y:S05]  /*28a0*/  BSYNC B2 ;  /* 0x0000000000027941 */ /* 0x000fea0003800000 */
.L_x_10379:
        /* <DEDUP_REMOVED lines=9> */
.L_x_10383:
[----:B------:R-:W-:Y:S01]  /*2940*/  IMAD.MOV.U32 R35, RZ, RZ, R34 ;  /* 0x000000ffff237224 */ /* 0x000fe200078e0022 */
[----:B------:R-:W-:Y:S01]  /*2950*/  PRMT R101, R41, 0x5410, R101 ;  /* 0x0000541029657816 */ /* 0x000fe20000000065 */
[----:B------:R-:W-:-:S07]  /*2960*/  IMAD.MOV.U32 R34, RZ, RZ, R43 ;  /* 0x000000ffff227224 */ /* 0x000fce00078e002b */
.L_x_10384:
[----:B------:R-:W-:Y:S05]  /*2970*/  BSYNC B2 ;  /* 0x0000000000027941 */ /* 0x000fea0003800000 */
.L_x_10382:
[----:B------:R-:W-:-:S05]  /*2980*/  VIADD R36, R36, 0x40 ;  /* 0x0000004024247836 */ /* 0x000fca0000000000 */
[----:B------:R-:W-:-:S13]  /*2990*/  ISETP.GE.AND P0, PT, R36, R37, PT ;  /* 0x000000252400720c */ /* 0x000fda0003f06270 */
[----:B------:R-:W-:Y:S05]  /*29a0*/  @!P0 BRA `(.L_x_10385) ;  /* 0xffffffdc00dc8947 */ /* 0x000fea000383ffff */
.L_x_10288:
[----:B------:R-:W-:Y:S05]  /*29b0*/  BSYNC B1 ;  /* 0x0000000000017941 */ /* 0x000fea0003800000 */
.L_x_10287:
[----:B------:R-:W-:Y:S05]  /*29c0*/  BRA `(.L_x_10386) ;  /* 0x0000004800287947 */ /* 0x000fea0003800000 */
.L_x_10286:
        /* <DEDUP_REMOVED lines=76> */
[----:B0-----:R-:W-:-:S07]  /*2e90*/  IMAD.MOV.U32 R34, RZ, RZ, -0x1 ;  /* 0xffffffffff227424 */ /* 0x001fce00078e00ff */
.L_x_10485:
[----:B------:R-:W-:Y:S01]  /*2ea0*/  SHF.R.S32.HI R40, RZ, 0x1f, R36 ;  /* 0x0000001fff287819 */ /* 0x000fe20000011424 */
[----:B------:R-:W-:Y:S01]  /*2eb0*/  IMAD.WIDE R42, R36, 0x2, R38 ;  /* 0x00000002242a7825 */ /* 0x000fe200078e0226 */
[----:B------:R-:W-:-:S04]  /*2ec0*/  IADD3 R45, P0, R41, R36, RZ ;  /* 0x00000024292d7210 */ /* 0x000fc80007f1e0ff */
[----:B------:R-:W-:Y:S01]  /*2ed0*/  LEA.HI.X.SX32 R40, R41, R40, 0x1, P0 ;  /* 0x0000002829287211 */ /* 0x000fe200000f0eff */
[----:B------:R-:W2:Y:S01]  /*2ee0*/  LDG.E.U16.CONSTANT R42, desc[UR6][R42.64] ;  /* 0x000000062a2a7981 */ /* 0x000ea2000c1e9500 */
[----:B------:R-:W-:-:S04]  /*2ef0*/  LEA R44, P0, R45, UR8, 0x1 ;  /* 0x000000082d2c7c11 */ /* 0x000fc8000f8008ff */
[----:B------:R-:W-:-:S06]  /*2f00*/  LEA.HI.X R45, R45, UR9, R40, 0x1, P0 ;  /* 0x000000092d2d7c11 */ /* 0x000fcc00080f0c28 */
[----:B------:R-:W2:Y:S01]  /*2f10*/  LDG.E.U16.CONSTANT R45, desc[UR6][R44.64] ;  /* 0x000000062c2d7981 */ /* 0x000ea2000c1e9500 */
[----:B------:R-:W-:Y:S01]  /*2f20*/  BSSY B2, `(.L_x_10389) ;  /* 0x0000015000027945 */ /* 0x000fe20003800000 */
[----:B--2---:R-:W-:-:S05]  /*2f30*/  HADD2 R43, R45.H0_H0, R42.H0_H0 ;  /* 0x2000002a2d2b7230 */ /* 0x004fca0000000800 */
[----:B------:R-:W-:-:S05]  /*2f40*/  HADD2.F32 R47, -RZ, R43.H0_H0 ;  /* 0x2000002bff2f7230 */ /* 0x000fca0000004100 */
[----:B------:R-:W-:-:S04]  /*2f50*/  FSETP.GT.FTZ.AND P1, PT, R2, R47, PT ;  /* 0x0000002f0200720b */ /* 0x000fc80003f34000 */
[----:B------:R-:W-:Y:S02]  /*2f60*/  FSEL R49, R47, R2, P1 ;  /* 0x000000022f317208 */ /* 0x000fe40000800000 */
[----:B------:R-:W-:-:S05]  /*2f70*/  FSEL R2, R2, R47, P1 ;  /* 0x0000002f02027208 */ /* 0x000fca0000800000 */
[----:B------:R-:W-:Y:S01]  /*2f80*/  FADD.FTZ R49, -R2, R49 ;  /* 0x0000003102317221 */ /* 0x000fe20000010100 */
[----:B------:R-:W-:-:S03]  /*2f90*/  HSETP2.GT.AND P0, PT, R43.H0_H0, R86.H1_H1, PT ;  /* 0x300000562b007234 */ /* 0x000fc60003f04800 */
[----:B------:R-:W-:Y:S02]  /*2fa0*/  FMUL.FTZ R49, R49, 1.4426950216293334961 ;  /* 0x3fb8aa3b31317820 */ /* 0x000fe40000410000 */
[----:B------:R-:W-:-:S04]  /*2fb0*/  ISETP.EQ.OR P0, PT, R5, -0x1, P0 ;  /* 0xffffffff0500780c */ /* 0x000fc80000702670 */
[----:B------:R-:W0:Y:S01]  /*2fc0*/  MUFU.EX2 R49, R49 ;  /* 0x0000003100317308 */ /* 0x000e220000000800 */
[C---:B------:R-:W-:Y:S02]  /*2fd0*/  FSEL R40, R3.reuse, 1, !P1 ;  /* 0x3f80000003287808 */ /* 0x040fe40004800000 */
[----:B------:R-:W-:-:S05]  /*2fe0*/  FSEL R3, R3, 1, P1 ;  /* 0x3f80000003037808 */ /* 0x000fca0000800000 */
[----:B0-----:R-:W-:Y:S01]  /*2ff0*/  FFMA.FTZ R3, R40, R49, R3 ;  /* 0x0000003128037223 */ /* 0x001fe20000010003 */
[----:B------:R-:W-:Y:S06]  /*3000*/  @P0 BRA `(.L_x_10390) ;  /* 0x0000000000100947 */ /* 0x000fec0003800000 */
[----:B------:R-:W-:Y:S02]  /*3010*/  ISETP.GT.AND P0, PT, R5, R36, PT ;  /* 0x000000240500720c */ /* 0x000fe40003f04270 */
[----:B------:R-:W-:-:S11]  /*3020*/  PRMT R40, R40, 0x7610, R86 ;  /* 0x0000761028287816 */ /* 0x000fd60000000056 */
[----:B------:R-:W-:-:S13]  /*3030*/  HSETP2.NEU.OR P0, PT, R43.H0_H0, R86.H1_H1, !P0 ;  /* 0x300000562b007234 */ /* 0x000fda000470d820 */
[----:B------:R-:W-:Y:S05]  /*3040*/  @P0 BRA `(.L_x_10391) ;  /* 0x0000000000080947 */ /* 0x000fea0003800000 */
.L_x_10390:
[----:B------:R-:W-:Y:S01]  /*3050*/  PRMT R40, R40, 0x5410, R43 ;  /* 0x0000541028287816 */ /* 0x000fe2000000002b */
[----:B------:R-:W-:-:S07]  /*3060*/  IMAD.MOV.U32 R5, RZ, RZ, R36 ;  /* 0x000000ffff057224 */ /* 0x000fce00078e0024 */
.L_x_10391:
[----:B------:R-:W-:Y:S05]  /*3070*/  BSYNC B2 ;  /* 0x0000000000027941 */ /* 0x000fea0003800000 */
.L_x_10389:
        /* <DEDUP_REMOVED lines=10> */
.L_x_10393:
[----:B------:R-:W-:Y:S01]  /*3120*/  IMAD.MOV.U32 R42, RZ, RZ, R5 ;  /* 0x000000ffff2a7224 */ /* 0x000fe200078e0005 */
[----:B------:R-:W-:Y:S01]  /*3130*/  PRMT R86, R86, 0x5410, R86 ;  /* 0x0000541056567816 */ /* 0x000fe20000000056 */
[----:B------:R-:W-:Y:S01]  /*3140*/  IMAD.MOV.U32 R5, RZ, RZ, R4 ;  /* 0x000000ffff057224 */ /* 0x000fe200078e0004 */
[----:B------:R-:W-:-:S07]  /*3150*/  PRMT R40, R40, 0x7632, R40 ;  /* 0x0000763228287816 */ /* 0x000fce0000000028 */
.L_x_10394:
[----:B------:R-:W-:Y:S05]  /*3160*/  BSYNC B2 ;  /* 0x0000000000027941 */ /* 0x000fea0003800000 */
.L_x_10392:
        /* <DEDUP_REMOVED lines=11> */
.L_x_10396:
[----:B------:R-:W-:Y:S01]  /*3220*/  PRMT R86, R87, 0x7632, R86 ;  /* 0x0000763257567816 */ /* 0x000fe20000000056 */
[----:B------:R-:W-:Y:S01]  /*3230*/  IMAD.MOV.U32 R45, RZ, RZ, R42 ;  /* 0x000000ffff2d7224 */ /* 0x000fe200078e002a */
[----:B------:R-:W-:Y:S01]  /*3240*/  PRMT R43, R40, 0x7610, R43 ;  /* 0x00007610282b7816 */ /* 0x000fe2000000002b */
[----:B------:R-:W-:-:S07]  /*3250*/  IMAD.MOV.U32 R4, RZ, RZ, R7 ;  /* 0x000000ffff047224 */ /* 0x000fce00078e0007 */
.L_x_10397:
[----:B------:R-:W-:Y:S05]  /*3260*/  BSYNC B2 ;  /* 0x0000000000027941 */ /* 0x000fea0003800000 */
.L_x_10395:
        /* <DEDUP_REMOVED lines=11> */
.L_x_10399:
[----:B------:R-:W-:Y:S01]  /*3320*/  PRMT R87, R87, 0x5410, R87 ;  /* 0x0000541057577816 */ /* 0x000fe20000000057 */
[----:B------:R-:W-:Y:S01]  /*3330*/  IMAD.MOV.U32 R42, RZ, RZ, R45 ;  /* 0x000000ffff2a7224 */ /* 0x000fe200078e002d */
[----:B------:R-:W-:Y:S01]  /*3340*/  PRMT R40, R40, 0x5410, R43 ;  /* 0x0000541028287816 */ /* 0x000fe2000000002b */
[----:B------:R-:W-:-:S07]  /*3350*/  IMAD.MOV.U32 R7, RZ, RZ, R6 ;  /* 0x000000ffff077224 */ /* 0x000fce00078e0006 */
.L_x_10400:
[----:B------:R-:W-:Y:S05]  /*3360*/  BSYNC B2 ;  /* 0x0000000000027941 */ /* 0x000fea0003800000 */
.L_x_10398:
        /* <DEDUP_REMOVED lines=11> */
.L_x_10402:
[----:B------:R-:W-:Y:S01]  /*3420*/  PRMT R87, R88, 0x7632, R87 ;  /* 0x0000763258577816 */ /* 0x000fe20000000057 */
[----:B------:R-:W-:Y:S01]  /*3430*/  IMAD.MOV.U32 R45, RZ, RZ, R42 ;  /* 0x000000ffff2d7224 */ /* 0x000fe200078e002a */
[----:B------:R-:W-:Y:S01]  /*3440*/  PRMT R43, R43, 0x7610, R40 ;  /* 0x000076102b2b7816 */ /* 0x000fe20000000028 */
[----:B------:R-:W-:-:S07]  /*3450*/  IMAD.MOV.U32 R6, RZ, RZ, R9 ;  /* 0x000000ffff067224 */ /* 0x000fce00078e0009 */
.L_x_10403:
[----:B------:R-:W-:Y:S05]  /*3460*/  BSYNC B2 ;  /* 0x0000000000027941 */ /* 0x000fea0003800000 */
.L_x_10401:
        /* <DEDUP_REMOVED lines=11> */
.L_x_10405:
[----:B------:R-:W-:Y:S01]  /*3520*/  PRMT R88, R88, 0x5410, R88 ;  /* 0x0000541058587816 */ /* 0x000fe20000000058 */
[----:B------:R-:W-:Y:S01]  /*3530*/  IMAD.MOV.U32 R42, RZ, RZ, R45 ;  /* 0x000000ffff2a7224 */ /* 0x000fe200078e002d */
[----:B------:R-:W-:Y:S01]  /*3540*/  PRMT R40, R43, 0x7632, R40 ;  /* 0x000076322b287816 */ /* 0x000fe20000000028 */
[----:B------:R-:W-:-:S07]  /*3550*/  IMAD.MOV.U32 R9, RZ, RZ, R8 ;  /* 0x000000ffff097224 */ /* 0x000fce00078e0008 */
.L_x_10406:
[----:B------:R-:W-:Y:S05]  /*3560*/  BSYNC B2 ;  /* 0x0000000000027941 */ /* 0x000fea0003800000 */
.L_x_10404:
        /* <DEDUP_REMOVED lines=11> */
.L_x_10408:
[----:B------:R-:W-:Y:S01]  /*3620*/  PRMT R88, R89, 0x7632, R88 ;  /* 0x0000763259587816 */ /* 0x000fe20000000058 */
[----:B------:R-:W-:Y:S01]  /*3630*/  IMAD.MOV.U32 R45, RZ, RZ, R42 ;  /* 0x000000ffff2d7224 */ /* 0x000fe200078e002a */
[----:B------:R-:W-:Y:S01]  /*3640*/  PRMT R43, R40, 0x7610, R43 ;  /* 0x00007610282b7816 */ /* 0x000fe2000000002b */
[----:B------:R-:W-:-:S07]  /*3650*/  IMAD.MOV.U32 R8, RZ, RZ, R11 ;  /* 0x000000ffff087224 */ /* 0x000fce00078e000b */
.L_x_10409:
[----:B------:R-:W-:Y:S05]  /*3660*/  BSYNC B2 ;  /* 0x0000000000027941 */ /* 0x000fea0003800000 */
.L_x_10407:
        /* <DEDUP_REMOVED lines=11> */
.L_x_10411:
[----:B------:R-:W-:Y:S01]  /*3720*/  PRMT R89, R89, 0x5410, R89 ;  /* 0x0000541059597816 */ /* 0x000fe20000000059 */
[----:B------:R-:W-:Y:S01]  /*3730*/  IMAD.MOV.U32 R42, RZ, RZ, R45 ;  /* 0x000000ffff2a7224 */ /* 0x000fe200078e002d */
[----:B------:R-:W-:Y:S01]  /*3740*/  PRMT R40, R40, 0x5410, R43 ;  /* 0x0000541028287816 */ /* 0x000fe2000000002b */
[----:B------:R-:W-:-:S07]  /*3750*/  IMAD.MOV.U32 R11, RZ, RZ, R10 ;  /* 0x000000ffff0b7224 */ /* 0x000fce00078e000a */
.L_x_10412:
[----:B------:R-:W-:Y:S05]  /*3760*/  BSYNC B2 ;  /* 0x0000000000027941 */ /* 0x000fea0003800000 */
.L_x_10410:
        /* <DEDUP_REMOVED lines=11> */
.L_x_10414:
[----:B------:R-:W-:Y:S01]  /*3820*/  PRMT R89, R90, 0x7632, R89 ;  /* 0x000076325a597816 */ /* 0x000fe20000000059 */
[----:B------:R-:W-:Y:S01]  /*3830*/  IMAD.MOV.U32 R45, RZ, RZ, R42 ;  /* 0x000000ffff2d7224 */ /* 0x000fe200078e002a */
[----:B------:R-:W-:Y:S01]  /*3840*/  PRMT R43, R43, 0x7610, R40 ;  /* 0x000076102b2b7816 */ /* 0x000fe20000000028 */
[----:B------:R-:W-:-:S07]  /*3850*/  IMAD.MOV.U32 R10, RZ, RZ, R13 ;  /* 0x000000ffff0a7224 */ /* 0x000fce00078e000d */
.L_x_10415:
[----:B------:R-:W-:Y:S05]  /*3860*/  BSYNC B2 ;  /* 0x0000000000027941 */ /* 0x000fea0003800000 */
.L_x_10413:
        /* <DEDUP_REMOVED lines=11> */
.L_x_10417:
[----:B------:R-:W-:Y:S01]  /*3920*/  PRMT R90, R90, 0x5410, R90 ;  /* 0x000054105a5a7816 */ /* 0x000fe2000000005a */
[----:B------:R-:W-:Y:S01]  /*3930*/  IMAD.MOV.U32 R42, RZ, RZ, R45 ;  /* 0x000000ffff2a7224 */ /* 0x000fe200078e002d */
[----:B------:R-:W-:Y:S01]  /*3940*/  PRMT R40, R43, 0x7632, R40 ;  /* 0x000076322b287816 */ /* 0x000fe20000000028 */
[----:B------:R-:W-:-:S07]  /*3950*/  IMAD.MOV.U32 R13, RZ, RZ, R12 ;  /* 0x000000ffff0d7224 */ /* 0x000fce00078e000c */
.L_x_10418:
[----:B------:R-:W-:Y:S05]  /*3960*/  BSYNC B2 ;  /* 0x0000000000027941 */ /* 0x000fea0003800000 */
.L_x_10416:
        /* <DEDUP_REMOVED lines=11> */
.L_x_10420:
[----:B------:R-:W-:Y:S01]  /*3a20*/  PRMT R90, R91, 0x7632, R90 ;  /* 0x000076325b5a7816 */ /* 0x000fe2000000005a */
[----:B------:R-:W-:Y:S01]  /*3a30*/  IMAD.MOV.U32 R45, RZ, RZ, R42 ;  /* 0x000000ffff2d7224 */ /* 0x000fe200078e002a */
[----:B------:R-:W-:Y:S01]  /*3a40*/  PRMT R43, R40, 0x7610, R43 ;  /* 0x00007610282b7816 */ /* 0x000fe2000000002b */
[----:B------:R-:W-:-:S07]  /*3a50*/  IMAD.MOV.U32 R12, RZ, RZ, R15 ;  /* 0x000000ffff0c7224 */ /* 0x000fce00078e000f */
.L_x_10421:
[----:B------:R-:W-:Y:S05]  /*3a60*/  BSYNC B2 ;  /* 0x0000000000027941 */ /* 0x000fea0003800000 */
.L_x_10419:
        /* <DEDUP_REMOVED lines=11> */
.L_x_10423:
[----:B------:R-:W-:Y:S01]  /*3b20*/  PRMT R91, R91, 0x5410, R91 ;  /* 0x000054105b5b7816 */ /* 0x000fe2000000005b */
[----:B------:R-:W-:Y:S01]  /*3b30*/  IMAD.MOV.U32 R42, RZ, RZ, R45 ;  /* 0x000000ffff2a7224 */ /* 0x000fe200078e002d */
[----:B------:R-:W-:Y:S01]  /*3b40*/  PRMT R40, R40, 0x5410, R43 ;  /* 0x0000541028287816 */ /* 0x000fe2000000002b */
[----:B------:R-:W-:-:S07]  /*3b50*/  IMAD.MOV.U32 R15, RZ, RZ, R14 ;  /* 0x000000ffff0f7224 */ /* 0x000fce00078e000e */
.L_x_10424:
[----:B------:R-:W-:Y:S05]  /*3b60*/  BSYNC B2 ;  /* 0x0000000000027941 */ /* 0x000fea0003800000 */
.L_x_10422:
        /* <DEDUP_REMOVED lines=11> */
.L_x_10426:
[----:B------:R-:W-:Y:S01]  /*3c20*/  PRMT R91, R92, 0x7632, R91 ;  /* 0x000076325c5b7816 */ /* 0x000fe2000000005b */
[----:B------:R-:W-:Y:S01]  /*3c30*/  IMAD.MOV.U32 R45, RZ, RZ, R42 ;  /* 0x000000ffff2d7224 */ /* 0x000fe200078e002a */
[----:B------:R-:W-:Y:S01]  /*3c40*/  PRMT R43, R43, 0x7610, R40 ;  /* 0x000076102b2b7816 */ /* 0x000fe20000000028 */
[----:B------:R-:W-:-:S07]  /*3c50*/  IMAD.MOV.U32 R14, RZ, RZ, R17 ;  /* 0x000000ffff0e7224 */ /* 0x000fce00078e0011 */
.L_x_10427:
[----:B------:R-:W-:Y:S05]  /*3c60*/  BSYNC B2 ;  /* 0x0000000000027941 */ /* 0x000fea0003800000 */
.L_x_10425:
        /* <DEDUP_REMOVED lines=11> */
.L_x_10429:
[----:B------:R-:W-:Y:S01]  /*3d20*/  PRMT R92, R92, 0x5410, R92 ;  /* 0x000054105c5c7816 */ /* 0x000fe2000000005c */
[----:B------:R-:W-:Y:S01]  /*3d30*/  IMAD.MOV.U32 R42, RZ, RZ, R45 ;  /* 0x000000ffff2a7224 */ /* 0x000fe200078e002d */
[----:B------:R-:W-:Y:S01]  /*3d40*/  PRMT R40, R43, 0x7632, R40 ;  /* 0x000076322b287816 */ /* 0x000fe20000000028 */
[----:B------:R-:W-:-:S07]  /*3d50*/  IMAD.MOV.U32 R17, RZ, RZ, R16 ;  /* 0x000000ffff117224 */ /* 0x000fce00078e0010 */
.L_x_10430:
[----:B------:R-:W-:Y:S05]  /*3d60*/  BSYNC B2 ;  /* 0x0000000000027941 */ /* 0x000fea0003800000 */
.L_x_10428:
        /* <DEDUP_REMOVED lines=11> */
.L_x_10432:
[----:B------:R-:W-:Y:S01]  /*3e20*/  PRMT R92, R93, 0x7632, R92 ;  /* 0x000076325d5c7816 */ /* 0x000fe2000000005c */
[----:B------:R-:W-:Y:S01]  /*3e30*/  IMAD.MOV.U32 R45, RZ, RZ, R42 ;  /* 0x000000ffff2d7224 */ /* 0x000fe200078e002a */
[----:B------:R-:W-:Y:S01]  /*3e40*/  PRMT R43, R40, 0x7610, R43 ;  /* 0x00007610282b7816 */ /* 0x000fe2000000002b */
[----:B------:R-:W-:-:S07]  /*3e50*/  IMAD.MOV.U32 R16, RZ, RZ, R19 ;  /* 0x000000ffff107224 */ /* 0x000fce00078e0013 */
.L_x_10433:
[----:B------:R-:W-:Y:S05]  /*3e60*/  BSYNC B2 ;  /* 0x0000000000027941 */ /* 0x000fea0003800000 */
.L_x_10431:
        /* <DEDUP_REMOVED lines=11> */
.L_x_10435:
[----:B------:R-:W-:Y:S01]  /*3f20*/  PRMT R93, R93, 0x5410, R93 ;  /* 0x000054105d5d7816 */ /* 0x000fe2000000005d */
[----:B------:R-:W-:Y:S01]  /*3f30*/  IMAD.MOV.U32 R42, RZ, RZ, R45 ;  /* 0x000000ffff2a7224 */ /* 0x000fe200078e002d */
[----:B------:R-:W-:Y:S01]  /*3f40*/  PRMT R40, R40, 0x5410, R43 ;  /* 0x0000541028287816 */ /* 0x000fe2000000002b */
[----:B------:R-:W-:-:S07]  /*3f50*/  IMAD.MOV.U32 R19, RZ, RZ, R18 ;  /* 0x000000ffff137224 */ /* 0x000fce00078e0012 */
.L_x_10436:
[----:B------:R-:W-:Y:S05]  /*3f60*/  BSYNC B2 ;  /* 0x0000000000027941 */ /* 0x000fea0003800000 */
.L_x_10434:
        /* <DEDUP_REMOVED lines=11> */
.L_x_10438:
[----:B------:R-:W-:Y:S01]  /*4020*/  PRMT R93, R94, 0x7632, R93 ;  /* 0x000076325e5d7816 */ /* 0x000fe2000000005d */
[----:B------:R-:W-:Y:S01]  /*4030*/  IMAD.MOV.U32 R45, RZ, RZ, R42 ;  /* 0x000000ffff2d7224 */ /* 0x000fe200078e002a */
[----:B------:R-:W-:Y:S01]  /*4040*/  PRMT R43, R43, 0x7610, R40 ;  /* 0x000076102b2b7816 */ /* 0x000fe20000000028 */
[----:B------:R-:W-:-:S07]  /*4050*/  IMAD.MOV.U32 R18, RZ, RZ, R21 ;  /* 0x000000ffff127224 */ /* 0x000fce00078e0015 */
.L_x_10439:
[----:B------:R-:W-:Y:S05]  /*4060*/  BSYNC B2 ;  /* 0x0000000000027941 */ /* 0x000fea0003800000 */
.L_x_10437:
        /* <DEDUP_REMOVED lines=11> */
.L_x_10441:
[----:B------:R-:W-:Y:S01]  /*4120*/  PRMT R94, R94, 0x5410, R94 ;  /* 0x000054105e5e7816 */ /* 0x000fe2000000005e */
[----:B------:R-:W-:Y:S01]  /*4130*/  IMAD.MOV.U32 R42, RZ, RZ, R45 ;  /* 0x000000ffff2a7224 */ /* 0x000fe200078e002d */
[----:B------:R-:W-:Y:S01]  /*4140*/  PRMT R40, R43, 0x7632, R40 ;  /* 0x000076322b287816 */ /* 0x000fe20000000028 */
[----:B------:R-:W-:-:S07]  /*4150*/  IMAD.MOV.U32 R21, RZ, RZ, R20 ;  /* 0x000000ffff157224 */ /* 0x000fce00078e0014 */
.L_x_10442:
[----:B------:R-:W-:Y:S05]  /*4160*/  BSYNC B2 ;  /* 0x0000000000027941 */ /* 0x000fea0003800000 */
.L_x_10440:
        /* <DEDUP_REMOVED lines=11> */
.L_x_10444:
[----:B------:R-:W-:Y:S01]  /*4220*/  PRMT R94, R95, 0x7632, R94 ;  /* 0x000076325f5e7816 */ /* 0x000fe2000000005e */
[----:B------:R-:W-:Y:S01]  /*4230*/  IMAD.MOV.U32 R45, RZ, RZ, R42 ;  /* 0x000000ffff2d7224 */ /* 0x000fe200078e002a */
[----:B------:R-:W-:Y:S01]  /*4240*/  PRMT R43, R40, 0x7610, R43 ;  /* 0x00007610282b7816 */ /* 0x000fe2000000002b */
[----:B------:R-:W-:-:S07]  /*4250*/  IMAD.MOV.U32 R20, RZ, RZ, R23 ;  /* 0x000000ffff147224 */ /* 0x000fce00078e0017 */
.L_x_10445:
[----:B------:R-:W-:Y:S05]  /*4260*/  BSYNC B2 ;  /* 0x0000000000027941 */ /* 0x000fea0003800000 */
.L_x_10443:
        /* <DEDUP_REMOVED lines=11> */
.L_x_10447:
[----:B------:R-:W-:Y:S01]  /*4320*/  PRMT R95, R95, 0x5410, R95 ;  /* 0x000054105f5f7816 */ /* 0x000fe2000000005f */
[----:B------:R-:W-:Y:S01]  /*4330*/  IMAD.MOV.U32 R42, RZ, RZ, R45 ;  /* 0x000000ffff2a7224 */ /* 0x000fe200078e002d */
[----:B------:R-:W-:Y:S01]  /*4340*/  PRMT R40, R40, 0x5410, R43 ;  /* 0x0000541028287816 */ /* 0x000fe2000000002b */
[----:B------:R-:W-:-:S07]  /*4350*/  IMAD.MOV.U32 R23, RZ, RZ, R22 ;  /* 0x000000ffff177224 */ /* 0x000fce00078e0016 */
.L_x_10448:
[----:B------:R-:W-:Y:S05]  /*4360*/  BSYNC B2 ;  /* 0x0000000000027941 */ /* 0x000fea0003800000 */
.L_x_10446:
        /* <DEDUP_REMOVED lines=11> */
.L_x_10450:
[----:B------:R-:W-:Y:S01]  /*4420*/  PRMT R95, R96, 0x7632, R95 ;  /* 0x00007632605f7816 */ /* 0x000fe2000000005f */
[----:B------:R-:W-:Y:S01]  /*4430*/  IMAD.MOV.U32 R45, RZ, RZ, R42 ;  /* 0x000000ffff2d7224 */ /* 0x000fe200078e002a */
[----:B------:R-:W-:Y:S01]  /*4440*/  PRMT R43, R43, 0x7610, R40 ;  /* 0x000076102b2b7816 */ /* 0x000fe20000000028 */
[----:B------:R-:W-:-:S07]  /*4450*/  IMAD.MOV.U32 R22, RZ, RZ, R25 ;  /* 0x000000ffff167224 */ /* 0x000fce00078e0019 */
.L_x_10451:
[----:B------:R-:W-:Y:S05]  /*4460*/  BSYNC B2 ;  /* 0x0000000000027941 */ /* 0x000fea0003800000 */
.L_x_10449:
        /* <DEDUP_REMOVED lines=11> */
.L_x_10453:
[----:B------:R-:W-:Y:S01]  /*4520*/  PRMT R96, R96, 0x5410, R96 ;  /* 0x0000541060607816 */ /* 0x000fe20000000060 */
[----:B------:R-:W-:Y:S01]  /*4530*/  IMAD.MOV.U32 R42, RZ, RZ, R45 ;  /* 0x000000ffff2a7224 */ /* 0x000fe200078e002d */
[----:B------:R-:W-:Y:S01]  /*4540*/  PRMT R40, R43, 0x7632, R40 ;  /* 0x000076322b287816 */ /* 0x000fe20000000028 */
[----:B------:R-:W-:-:S07]  /*4550*/  IMAD.MOV.U32 R25, RZ, RZ, R24 ;  /* 0x000000ffff197224 */ /* 0x000fce00078e0018 */
.L_x_10454:
[----:B------:R-:W-:Y:S05]  /*4560*/  BSYNC B2 ;  /* 0x0000000000027941 */ /* 0x000fea0003800000 */
.L_x_10452:
        /* <DEDUP_REMOVED lines=11> */
.L_x_10456:
[----:B------:R-:W-:Y:S01]  /*4620*/  PRMT R96, R97, 0x7632, R96 ;  /* 0x0000763261607816 */ /* 0x000fe20000000060 */
[----:B------:R-:W-:Y:S01]  /*4630*/  IMAD.MOV.U32 R45, RZ, RZ, R42 ;  /* 0x000000ffff2d7224 */ /* 0x000fe200078e002a */
[----:B------:R-:W-:Y:S01]  /*4640*/  PRMT R43, R40, 0x7610, R43 ;  /* 0x00007610282b7816 */ /* 0x000fe2000000002b */
[----:B------:R-:W-:-:S07]  /*4650*/  IMAD.MOV.U32 R24, RZ, RZ, R27 ;  /* 0x000000ffff187224 */ /* 0x000fce00078e001b */
.L_x_10457:
[----:B------:R-:W-:Y:S05]  /*4660*/  BSYNC B2 ;  /* 0x0000000000027941 */ /* 0x000fea0003800000 */
.L_x_10455:
        /* <DEDUP_REMOVED lines=11> */
.L_x_10459:
[----:B------:R-:W-:Y:S01]  /*4720*/  PRMT R97, R97, 0x5410, R97 ;  /* 0x0000541061617816 */ /* 0x000fe20000000061 */
[----:B------:R-:W-:Y:S01]  /*4730*/  IMAD.MOV.U32 R42, RZ, RZ, R45 ;  /* 0x000000ffff2a7224 */ /* 0x000fe200078e002d */
[----:B------:R-:W-:Y:S01]  /*4740*/  PRMT R40, R40, 0x5410, R43 ;  /* 0x0000541028287816 */ /* 0x000fe2000000002b */
[----:B------:R-:W-:-:S07]  /*4750*/  IMAD.MOV.U32 R27, RZ, RZ, R26 ;  /* 0x000000ffff1b7224 */ /* 0x000fce00078e001a */
.L_x_10460:
[----:B------:R-:W-:Y:S05]  /*4760*/  BSYNC B2 ;  /* 0x0000000000027941 */ /* 0x000fea0003800000 */
.L_x_10458:
        /* <DEDUP_REMOVED lines=11> */
.L_x_10462:
[----:B------:R-:W-:Y:S01]  /*4820*/  PRMT R97, R98, 0x7632, R97 ;  /* 0x0000763262617816 */ /* 0x000fe20000000061 */
[----:B------:R-:W-:Y:S01]  /*4830*/  IMAD.MOV.U32 R45, RZ, RZ, R42 ;  /* 0x000000ffff2d7224 */ /* 0x000fe200078e002a */
[----:B------:R-:W-:Y:S01]  /*4840*/  PRMT R43, R43, 0x7610, R40 ;  /* 0x000076102b2b7816 */ /* 0x000fe20000000028 */
[----:B------:R-:W-:-:S07]  /*4850*/  IMAD.MOV.U32 R26, RZ, RZ, R29 ;  /* 0x000000ffff1a7224 */ /* 0x000fce00078e001d */
.L_x_10463:
[----:B------:R-:W-:Y:S05]  /*4860*/  BSYNC B2 ;  /* 0x0000000000027941 */ /* 0x000fea0003800000 */
.L_x_10461:
        /* <DEDUP_REMOVED lines=11> */
.L_x_10465:
[----:B------:R-:W-:Y:S01]  /*4920*/  PRMT R98, R98, 0x5410, R98 ;  /* 0x0000541062627816 */ /* 0x000fe20000000062 */
[----:B------:R-:W-:Y:S01]  /*4930*/  IMAD.MOV.U32 R42, RZ, RZ, R45 ;  /* 0x000000ffff2a7224 */ /* 0x000fe200078e002d */
[----:B------:R-:W-:Y:S01]  /*4940*/  PRMT R40, R43, 0x7632, R40 ;  /* 0x000076322b287816 */ /* 0x000fe20000000028 */
[----:B------:R-:W-:-:S07]  /*4950*/  IMAD.MOV.U32 R29, RZ, RZ, R28 ;  /* 0x000000ffff1d7224 */ /* 0x000fce00078e001c */
.L_x_10466:
[----:B------:R-:W-:Y:S05]  /*4960*/  BSYNC B2 ;  /* 0x0000000000027941 */ /* 0x000fea0003800000 */
.L_x_10464:
        /* <DEDUP_REMOVED lines=11> */
.L_x_10468:
[----:B------:R-:W-:Y:S01]  /*4a20*/  PRMT R98, R99, 0x7632, R98 ;  /* 0x0000763263627816 */ /* 0x000fe20000000062 */
[----:B------:R-:W-:Y:S01]  /*4a30*/  IMAD.MOV.U32 R45, RZ, RZ, R42 ;  /* 0x000000ffff2d7224 */ /* 0x000fe200078e002a */
[----:B------:R-:W-:Y:S01]  /*4a40*/  PRMT R43, R40, 0x7610, R43 ;  /* 0x00007610282b7816 */ /* 0x000fe2000000002b */
[----:B------:R-:W-:-:S07]  /*4a50*/  IMAD.MOV.U32 R28, RZ, RZ, R31 ;  /* 0x000000ffff1c7224 */ /* 0x000fce00078e001f */
.L_x_10469:
[----:B------:R-:W-:Y:S05]  /*4a60*/  BSYNC B2 ;  /* 0x0000000000027941 */ /* 0x000fea0003800000 */
.L_x_10467:
        /* <DEDUP_REMOVED lines=11> */
.L_x_10471:
[----:B------:R-:W-:Y:S01]  /*4b20*/  PRMT R99, R99, 0x5410, R99 ;  /* 0x0000541063637816 */ /* 0x000fe20000000063 */
[----:B------:R-:W-:Y:S01]  /*4b30*/  IMAD.MOV.U32 R42, RZ, RZ, R45 ;  /* 0x000000ffff2a7224 */ /* 0x000fe200078e002d */
[----:B------:R-:W-:Y:S01]  /*4b40*/  PRMT R40, R40, 0x5410, R43 ;  /* 0x0000541028287816 */ /* 0x000fe2000000002b */
[----:B------:R-:W-:-:S07]  /*4b50*/  IMAD.MOV.U32 R31, RZ, RZ, R30 ;  /* 0x000000ffff1f7224 */ /* 0x000fce00078e001e */
.L_x_10472:
[----:B------:R-:W-:Y:S05]  /*4b60*/  BSYNC B2 ;  /* 0x0000000000027941 */ /* 0x000fea0003800000 */
.L_x_10470:
        /* <DEDUP_REMOVED lines=11> */
.L_x_10474:
[----:B------:R-:W-:Y:S01]  /*4c20*/  PRMT R99, R100, 0x7632, R99 ;  /* 0x0000763264637816 */ /* 0x000fe20000000063 */
[----:B------:R-:W-:Y:S01]  /*4c30*/  IMAD.MOV.U32 R45, RZ, RZ, R42 ;  /* 0x000000ffff2d7224 */ /* 0x000fe200078e002a */
[----:B------:R-:W-:Y:S01]  /*4c40*/  PRMT R43, R43, 0x7610, R40 ;  /* 0x000076102b2b7816 */ /* 0x000fe20000000028 */
[----:B------:R-:W-:-:S07]  /*4c50*/  IMAD.MOV.U32 R30, RZ, RZ, R33 ;  /* 0x000000ffff1e7224 */ /* 0x000fce00078e0021 */
.L_x_10475:
[----:B------:R-:W-:Y:S05]  /*4c60*/  BSYNC B2 ;  /* 0x0000000000027941 */ /* 0x000fea0003800000 */
.L_x_10473:
        /* <DEDUP_REMOVED lines=11> */
.L_x_10477:
[----:B------:R-:W-:Y:S01]  /*4d20*/  PRMT R100, R100, 0x5410, R100 ;  /* 0x0000541064647816 */ /* 0x000fe20000000064 */
[----:B------:R-:W-:Y:S01]  /*4d30*/  IMAD.MOV.U32 R42, RZ, RZ, R45 ;  /* 0x000000ffff2a7224 */ /* 0x000fe200078e002d */
[----:B------:R-:W-:Y:S01]  /*4d40*/  PRMT R40, R43, 0x7632, R40 ;  /* 0x000076322b287816 */ /* 0x000fe20000000028 */
[----:B------:R-:W-:-:S07]  /*4d50*/  IMAD.MOV.U32 R33, RZ, RZ, R32 ;  /* 0x000000ffff217224 */ /* 0x000fce00078e0020 */
.L_x_10478:
[----:B------:R-:W-:Y:S05]  /*4d60*/  BSYNC B2 ;  /* 0x0000000000027941 */ /* 0x000fea0003800000 */
.L_x_10476:
        /* <DEDUP_REMOVED lines=11> */
.L_x_10480:
[----:B------:R-:W-:Y:S01]  /*4e20*/  PRMT R100, R101, 0x7632, R100 ;  /* 0x0000763265647816 */ /* 0x000fe20000000064 */
[----:B------:R-:W-:Y:S01]  /*4e30*/  IMAD.MOV.U32 R45, RZ, RZ, R42 ;  /* 0x000000ffff2d7224 */ /* 0x000fe200078e002a */
[----:B------:R-:W-:Y:S01]  /*4e40*/  PRMT R43, R40, 0x7610, R43 ;  /* 0x00007610282b7816 */ /* 0x000fe2000000002b */
[----:B------:R-:W-:-:S07]  /*4e50*/  IMAD.MOV.U32 R32, RZ, RZ, R35 ;  /* 0x000000ffff207224 */ /* 0x000fce00078e0023 */
.L_x_10481:
[----:B------:R-:W-:Y:S05]  /*4e60*/  BSYNC B2 ;  /* 0x0000000000027941 */ /* 0x000fea0003800000 */
.L_x_10479:
        /* <DEDUP_REMOVED lines=9> */
.L_x_10483:
[----:B------:R-:W-:Y:S01]  /*4f00*/  IMAD.MOV.U32 R35, RZ, RZ, R34 ;  /* 0x000000ffff237224 */ /* 0x000fe200078e0022 */
[----:B------:R-:W-:Y:S01]  /*4f10*/  PRMT R101, R43, 0x5410, R101 ;  /* 0x000054102b657816 */ /* 0x000fe20000000065 */
[----:B------:R-:W-:-:S07]  /*4f20*/  IMAD.MOV.U32 R34, RZ, RZ, R45 ;  /* 0x000000ffff227224 */ /* 0x000fce00078e002d */
.L_x_10484:
[----:B------:R-:W-:Y:S05]  /*4f30*/  BSYNC B2 ;  /* 0x0000000000027941 */ /* 0x000fea0003800000 */
.L_x_10482:
[----:B------:R-:W-:-:S05]  /*4f40*/  VIADD R36, R36, 0x40 ;  /* 0x0000004024247836 */ /* 0x000fca0000000000 */
[----:B------:R-:W-:-:S13]  /*4f50*/  ISETP.GE.AND P0, PT, R36, R37, PT ;  /* 0x000000252400720c */ /* 0x000fda0003f06270 */
[----:B------:R-:W-:Y:S05]  /*4f60*/  @!P0 BRA `(.L_x_10485) ;  /* 0xffffffdc00cc8947 */ /* 0x000fea000383ffff */
[----:B------:R-:W-:Y:S05]  /*4f70*/  BSYNC B1 ;  /* 0x0000000000017941 */ /* 0x000fea0003800000 */
.L_x_10388:
[----:B------:R-:W-:Y:S05]  /*4f80*/  BRA `(.L_x_10386) ;  /* 0x0000002000b87947 */ /* 0x000fea0003800000 */
.L_x_10387:
        /* <DEDUP_REMOVED lines=34> */
[----:B------:R-:W-:-:S07]  /*51b0*/  IMAD.MOV.U32 R3, RZ, RZ, RZ ;  /* 0x000000ffff037224 */ /* 0x000fce00078e00ff */
.L_x_10582:
        /* <DEDUP_REMOVED lines=25> */
.L_x_10487:
[----:B------:R-:W-:Y:S01]  /*5350*/  PRMT R38, R38, 0x5410, R41 ;  /* 0x0000541026267816 */ /* 0x000fe20000000029 */
[----:B------:R-:W-:-:S07]  /*5360*/  IMAD.MOV.U32 R5, RZ, RZ, R36 ;  /* 0x000000ffff057224 */ /* 0x000fce00078e0024 */
.L_x_10488:
[----:B------:R-:W-:Y:S05]  /*5370*/  BSYNC B1 ;  /* 0x0000000000017941 */ /* 0x000fea0003800000 */
.L_x_10486:
        /* <DEDUP_REMOVED lines=10> */
.L_x_10490:
[----:B------:R-:W-:Y:S01]  /*5420*/  IMAD.MOV.U32 R40, RZ, RZ, R5 ;  /* 0x000000ffff287224 */ /* 0x000fe200078e0005 */
[----:B------:R-:W-:Y:S01]  /*5430*/  PRMT R86, R86, 0x5410, R86 ;  /* 0x0000541056567816 */ /* 0x000fe20000000056 */
[----:B------:R-:W-:Y:S01]  /*5440*/  IMAD.MOV.U32 R5, RZ, RZ, R4 ;  /* 0x000000ffff057224 */ /* 0x000fe200078e0004 */
[----:B------:R-:W-:-:S07]  /*5450*/  PRMT R38, R38, 0x7632, R38 ;  /* 0x0000763226267816 */ /* 0x000fce0000000026 */
.L_x_10491:
[----:B------:R-:W-:Y:S05]  /*5460*/  BSYNC B1 ;  /* 0x0000000000017941 */ /* 0x000fea0003800000 */
.L_x_10489:
        /* <DEDUP_REMOVED lines=11> */
.L_x_10493:
[----:B------:R-:W-:Y:S01]  /*5520*/  PRMT R86, R87, 0x7632, R86 ;  /* 0x0000763257567816 */ /* 0x000fe20000000056 */
[----:B------:R-:W-:Y:S01]  /*5530*/  IMAD.MOV.U32 R43, RZ, RZ, R40 ;  /* 0x000000ffff2b7224 */ /* 0x000fe200078e0028 */
[----:B------:R-:W-:Y:S01]  /*5540*/  PRMT R41, R38, 0x7610, R41 ;  /* 0x0000761026297816 */ /* 0x000fe20000000029 */
[----:B------:R-:W-:-:S07]  /*5550*/  IMAD.MOV.U32 R4, RZ, RZ, R7 ;  /* 0x000000ffff047224 */ /* 0x000fce00078e0007 */
.L_x_10494:
[----:B------:R-:W-:Y:S05]  /*5560*/  BSYNC B1 ;  /* 0x0000000000017941 */ /* 0x000fea0003800000 */
.L_x_10492:
        /* <DEDUP_REMOVED lines=11> */
.L_x_10496:
[----:B------:R-:W-:Y:S01]  /*5620*/  PRMT R87, R87, 0x5410, R87 ;  /* 0x0000541057577816 */ /* 0x000fe20000000057 */
[----:B------:R-:W-:Y:S01]  /*5630*/  IMAD.MOV.U32 R40, RZ, RZ, R43 ;  /* 0x000000ffff287224 */ /* 0x000fe200078e002b */
[----:B------:R-:W-:Y:S01]  /*5640*/  PRMT R38, R38, 0x5410, R41 ;  /* 0x0000541026267816 */ /* 0x000fe20000000029 */
[----:B------:R-:W-:-:S07]  /*5650*/  IMAD.MOV.U32 R7, RZ, RZ, R6 ;  /* 0x000000ffff077224 */ /* 0x000fce00078e0006 */
.L_x_10497:
[----:B------:R-:W-:Y:S05]  /*5660*/  BSYNC B1 ;  /* 0x0000000000017941 */ /* 0x000fea0003800000 */
.L_x_10495:
        /* <DEDUP_REMOVED lines=11> */
.L_x_10499:
[----:B------:R-:W-:Y:S01]  /*5720*/  PRMT R87, R88, 0x7632, R87 ;  /* 0x0000763258577816 */ /* 0x000fe20000000057 */
[----:B------:R-:W-:Y:S01]  /*5730*/  IMAD.MOV.U32 R43, RZ, RZ, R40 ;  /* 0x000000ffff2b7224 */ /* 0x000fe200078e0028 */
[----:B------:R-:W-:Y:S01]  /*5740*/  PRMT R41, R41, 0x7610, R38 ;  /* 0x0000761029297816 */ /* 0x000fe20000000026 */
[----:B------:R-:W-:-:S07]  /*5750*/  IMAD.MOV.U32 R6, RZ, RZ, R9 ;  /* 0x000000ffff067224 */ /* 0x000fce00078e0009 */
.L_x_10500:
[----:B------:R-:W-:Y:S05]  /*5760*/  BSYNC B1 ;  /* 0x0000000000017941 */ /* 0x000fea0003800000 */
.L_x_10498:
        /* <DEDUP_REMOVED lines=11> */
.L_x_10502:
[----:B------:R-:W-:Y:S01]  /*5820*/  PRMT R88, R88, 0x5410, R88 ;  /* 0x0000541058587816 */ /* 0x000fe20000000058 */
[----:B------:R-:W-:Y:S01]  /*5830*/  IMAD.MOV.U32 R40, RZ, RZ, R43 ;  /* 0x000000ffff287224 */ /* 0x000fe200078e002b */
[----:B------:R-:W-:Y:S01]  /*5840*/  PRMT R38, R41, 0x7632, R38 ;  /* 0x0000763229267816 */ /* 0x000fe20000000026 */
[----:B------:R-:W-:-:S07]  /*5850*/  IMAD.MOV.U32 R9, RZ, RZ, R8 ;  /* 0x000000ffff097224 */ /* 0x000fce00078e0008 */
.L_x_10503:
[----:B------:R-:W-:Y:S05]  /*5860*/  BSYNC B1 ;  /* 0x0000000000017941 */ /* 0x000fea0003800000 */
.L_x_10501:
        /* <DEDUP_REMOVED lines=11> */
.L_x_10505:
[----:B------:R-:W-:Y:S01]  /*5920*/  PRMT R88, R89, 0x7632, R88 ;  /* 0x0000763259587816 */ /* 0x000fe20000000058 */
[----:B------:R-:W-:Y:S01]  /*5930*/  IMAD.MOV.U32 R43, RZ, RZ, R40 ;  /* 0x000000ffff2b7224 */ /* 0x000fe200078e0028 */
[----:B------:R-:W-:Y:S01]  /*5940*/  PRMT R41, R38, 0x7610, R41 ;  /* 0x0000761026297816 */ /* 0x000fe20000000029 */
[----:B------:R-:W-:-:S07]  /*5950*/  IMAD.MOV.U32 R8, RZ, RZ, R11 ;  /* 0x000000ffff087224 */ /* 0x000fce00078e000b */
.L_x_10506:
[----:B------:R-:W-:Y:S05]  /*5960*/  BSYNC B1 ;  /* 0x0000000000017941 */ /* 0x000fea0003800000 */
.L_x_10504:
        /* <DEDUP_REMOVED lines=11> */
.L_x_10508:
[----:B------:R-:W-:Y:S01]  /*5a20*/  PRMT R89, R89, 0x5410, R89 ;  /* 0x0000541059597816 */ /* 0x000fe20000000059 */
[----:B------:R-:W-:Y:S01]  /*5a30*/  IMAD.MOV.U32 R40, RZ, RZ, R43 ;  /* 0x000000ffff287224 */ /* 0x000fe200078e002b */
[----:B------:R-:W-:Y:S01]  /*5a40*/  PRMT R38, R38, 0x5410, R41 ;  /* 0x0000541026267816 */ /* 0x000fe20000000029 */
[----:B------:R-:W-:-:S07]  /*5a50*/  IMAD.MOV.U32 R11, RZ, RZ, R10 ;  /* 0x000000ffff0b7224 */ /* 0x000fce00078e000a */
.L_x_10509:
[----:B------:R-:W-:Y:S05]  /*5a60*/  BSYNC B1 ;  /* 0x0000000000017941 */ /* 0x000fea0003800000 */
.L_x_10507:
        /* <DEDUP_REMOVED lines=11> */
.L_x_10511:
[----:B------:R-:W-:Y:S01]  /*5b20*/  PRMT R89, R90, 0x7632, R89 ;  /* 0x000076325a597816 */ /* 0x000fe20000000059 */
[----:B------:R-:W-:Y:S01]  /*5b30*/  IMAD.MOV.U32 R43, RZ, RZ, R40 ;  /* 0x000000ffff2b7224 */ /* 0x000fe200078e0028 */
[----:B------:R-:W-:Y:S01]  /*5b40*/  PRMT R41, R41, 0x7610, R38 ;  /* 0x0000761029297816 */ /* 0x000fe20000000026 */
[----:B------:R-:W-:-:S07]  /*5b50*/  IMAD.MOV.U32 R10, RZ, RZ, R13 ;  /* 0x000000ffff0a7224 */ /* 0x000fce00078e000d */
.L_x_10512:
[----:B------:R-:W-:Y:S05]  /*5b60*/  BSYNC B1 ;  /* 0x0000000000017941 */ /* 0x000fea0003800000 */
.L_x_10510:
        /* <DEDUP_REMOVED lines=11> */
.L_x_10514:
[----:B------:R-:W-:Y:S01]  /*5c20*/  PRMT R90, R90, 0x5410, R90 ;  /* 0x000054105a5a7816 */ /* 0x000fe2000000005a */
[----:B------:R-:W-:Y:S01]  /*5c30*/  IMAD.MOV.U32 R40, RZ, RZ, R43 ;  /* 0x000000ffff287224 */ /* 0x000fe200078e002b */
[----:B------:R-:W-:Y:S01]  /*5c40*/  PRMT R38, R41, 0x7632, R38 ;  /* 0x0000763229267816 */ /* 0x000fe20000000026 */
[----:B------:R-:W-:-:S07]  /*5c50*/  IMAD.MOV.U32 R13, RZ, RZ, R12 ;  /* 0x000000ffff0d7224 */ /* 0x000fce00078e000c */
.L_x_10515:
[----:B------:R-:W-:Y:S05]  /*5c60*/  BSYNC B1 ;  /* 0x0000000000017941 */ /* 0x000fea0003800000 */
.L_x_10513:
        /* <DEDUP_REMOVED lines=11> */
.L_x_10517:
[----:B------:R-:W-:Y:S01]  /*5d20*/  PRMT R90, R91, 0x7632, R90 ;  /* 0x000076325b5a7816 */ /* 0x000fe2000000005a */
[----:B------:R-:W-:Y:S01]  /*5d30*/  IMAD.MOV.U32 R43, RZ, RZ, R40 ;  /* 0x000000ffff2b7224 */ /* 0x000fe200078e0028 */
[----:B------:R-:W-:Y:S01]  /*5d40*/  PRMT R41, R38, 0x7610, R41 ;  /* 0x0000761026297816 */ /* 0x000fe20000000029 */
[----:B------:R-:W-:-:S07]  /*5d50*/  IMAD.MOV.U32 R12, RZ, RZ, R15 ;  /* 0x000000ffff0c7224 */ /* 0x000fce00078e000f */
.L_x_10518:
[----:B------:R-:W-:Y:S05]  /*5d60*/  BSYNC B1 ;  /* 0x0000000000017941 */ /* 0x000fea0003800000 */
.L_x_10516:
        /* <DEDUP_REMOVED lines=11> */
.L_x_10520:
[----:B------:R-:W-:Y:S01]  /*5e20*/  PRMT R91, R91, 0x5410, R91 ;  /* 0x000054105b5b7816 */ /* 0x000fe2000000005b */
[----:B------:R-:W-:Y:S01]  /*5e30*/  IMAD.MOV.U32 R40, RZ, RZ, R43 ;  /* 0x000000ffff287224 */ /* 0x000fe200078e002b */
[----:B------:R-:W-:Y:S01]  /*5e40*/  PRMT R38, R38, 0x5410, R41 ;  /* 0x0000541026267816 */ /* 0x000fe20000000029 */
[----:B------:R-:W-:-:S07]  /*5e50*/  IMAD.MOV.U32 R15, RZ, RZ, R14 ;  /* 0x000000ffff0f7224 */ /* 0x000fce00078e000e */
.L_x_10521:
[----:B------:R-:W-:Y:S05]  /*5e60*/  BSYNC B1 ;  /* 0x0000000000017941 */ /* 0x000fea0003800000 */
.L_x_10519:
        /* <DEDUP_REMOVED lines=11> */
.L_x_10523:
[----:B------:R-:W-:Y:S01]  /*5f20*/  PRMT R91, R92, 0x7632, R91 ;  /* 0x000076325c5b7816 */ /* 0x000fe2000000005b */
[----:B------:R-:W-:Y:S01]  /*5f30*/  IMAD.MOV.U32 R43, RZ, RZ, R40 ;  /* 0x000000ffff2b7224 */ /* 0x000fe200078e0028 */
[----:B------:R-:W-:Y:S01]  /*5f40*/  PRMT R41, R41, 0x7610, R38 ;  /* 0x0000761029297816 */ /* 0x000fe20000000026 */
[----:B------:R-:W-:-:S07]  /*5f50*/  IMAD.MOV.U32 R14, RZ, RZ, R17 ;  /* 0x000000ffff0e7224 */ /* 0x000fce00078e0011 */
.L_x_10524:
[----:B------:R-:W-:Y:S05]  /*5f60*/  BSYNC B1 ;  /* 0x0000000000017941 */ /* 0x000fea0003800000 */
.L_x_10522:
        /* <DEDUP_REMOVED lines=11> */
.L_x_10526:
[----:B------:R-:W-:Y:S01]  /*6020*/  PRMT R92, R92, 0x5410, R92 ;  /* 0x000054105c5c7816 */ /* 0x000fe2000000005c */
[----:B------:R-:W-:Y:S01]  /*6030*/  IMAD.MOV.U32 R40, RZ, RZ, R43 ;  /* 0x000000ffff287224 */ /* 0x000fe200078e002b */
[----:B------:R-:W-:Y:S01]  /*6040*/  PRMT R38, R41, 0x7632, R38 ;  /* 0x0000763229267816 */ /* 0x000fe20000000026 */
[----:B------:R-:W-:-:S07]  /*6050*/  IMAD.MOV.U32 R17, RZ, RZ, R16 ;  /* 0x000000ffff117224 */ /* 0x000fce00078e0010 */
.L_x_10527:
[----:B------:R-:W-:Y:S05]  /*6060*/  BSYNC B1 ;  /* 0x0000000000017941 */ /* 0x000fea0003800000 */
.L_x_10525:
        /* <DEDUP_REMOVED lines=11> */
.L_x_10529:
[----:B------:R-:W-:Y:S01]  /*6120*/  PRMT R92, R93, 0x7632, R92 ;  /* 0x000076325d5c7816 */ /* 0x000fe2000000005c */
[----:B------:R-:W-:Y:S01]  /*6130*/  IMAD.MOV.U32 R43, RZ, RZ, R40 ;  /* 0x000000ffff2b7224 */ /* 0x000fe200078e0028 */
[----:B------:R-:W-:Y:S01]  /*6140*/  PRMT R41, R38, 0x7610, R41 ;  /* 0x0000761026297816 */ /* 0x000fe20000000029 */
[----:B------:R-:W-:-:S07]  /*6150*/  IMAD.MOV.U32 R16, RZ, RZ, R19 ;  /* 0x000000ffff107224 */ /* 0x000fce00078e0013 */
.L_x_10530:
[----:B------:R-:W-:Y:S05]  /*6160*/  BSYNC B1 ;  /* 0x0000000000017941 */ /* 0x000fea0003800000 */
.L_x_10528:
        /* <DEDUP_REMOVED lines=11> */
.L_x_10532:
[----:B------:R-:W-:Y:S01]  /*6220*/  PRMT R93, R93, 0x5410, R93 ;  /* 0x000054105d5d7816 */ /* 0x000fe2000000005d */
[----:B------:R-:W-:Y:S01]  /*6230*/  IMAD.MOV.U32 R40, RZ, RZ, R43 ;  /* 0x000000ffff287224 */ /* 0x000fe200078e002b */
[----:B------:R-:W-:Y:S01]  /*6240*/  PRMT R38, R38, 0x5410, R41 ;  /* 0x0000541026267816 */ /* 0x000fe20000000029 */
[----:B------:R-:W-:-:S07]  /*6250*/  IMAD.MOV.U32 R19, RZ, RZ, R18 ;  /* 0x000000ffff137224 */ /* 0x000fce00078e0012 */
.L_x_10533:
[----:B------:R-:W-:Y:S05]  /*6260*/  BSYNC B1 ;  /* 0x0000000000017941 */ /* 0x000fea0003800000 */
.L_x_10531:
        /* <DEDUP_REMOVED lines=11> */
.L_x_10535:
[----:B------:R-:W-:Y:S01]  /*6320*/  PRMT R93, R94, 0x7632, R93 ;  /* 0x000076325e5d7816 */ /* 0x000fe2000000005d */
[----:B------:R-:W-:Y:S01]  /*6330*/  IMAD.MOV.U32 R43, RZ, RZ, R40 ;  /* 0x000000ffff2b7224 */ /* 0x000fe200078e0028 */
[----:B------:R-:W-:Y:S01]  /*6340*/  PRMT R41, R41, 0x7610, R38 ;  /* 0x0000761029297816 */ /* 0x000fe20000000026 */
[----:B------:R-:W-:-:S07]  /*6350*/  IMAD.MOV.U32 R18, RZ, RZ, R21 ;  /* 0x000000ffff127224 */ /* 0x000fce00078e0015 */
.L_x_10536:
[----:B------:R-:W-:Y:S05]  /*6360*/  BSYNC B1 ;  /* 0x0000000000017941 */ /* 0x000fea0003800000 */
.L_x_10534:
        /* <DEDUP_REMOVED lines=11> */
.L_x_10538:
[----:B------:R-:W-:Y:S01]  /*6420*/  PRMT R94, R94, 0x5410, R94 ;  /* 0x000054105e5e7816 */ /* 0x000fe2000000005e */
[----:B------:R-:W-:Y:S01]  /*6430*/  IMAD.MOV.U32 R40, RZ, RZ, R43 ;  /* 0x000000ffff287224 */ /* 0x000fe200078e002b */
[----:B------:R-:W-:Y:S01]  /*6440*/  PRMT R38, R41, 0x7632, R38 ;  /* 0x0000763229267816 */ /* 0x000fe20000000026 */
[----:B------:R-:W-:-:S07]  /*6450*/  IMAD.MOV.U32 R21, RZ, RZ, R20 ;  /* 0x000000ffff157224 */ /* 0x000fce00078e0014 */
.L_x_10539:
[----:B------:R-:W-:Y:S05]  /*6460*/  BSYNC B1 ;  /* 0x0000000000017941 */ /* 0x000fea0003800000 */
.L_x_10537:
        /* <DEDUP_REMOVED lines=11> */
.L_x_10541:
[----:B------:R-:W-:Y:S01]  /*6520*/  PRMT R94, R95, 0x7632, R94 ;  /* 0x000076325f5e7816 */ /* 0x000fe2000000005e */
[----:B------:R-:W-:Y:S01]  /*6530*/  IMAD.MOV.U32 R43, RZ, RZ, R40 ;  /* 0x000000ffff2b7224 */ /* 0x000fe200078e0028 */
[----:B------:R-:W-:Y:S01]  /*6540*/  PRMT R41, R38, 0x7610, R41 ;  /* 0x0000761026297816 */ /* 0x000fe20000000029 */
[----:B------:R-:W-:-:S07]  /*6550*/  IMAD.MOV.U32 R20, RZ, RZ, R23 ;  /* 0x000000ffff147224 */ /* 0x000fce00078e0017 */
.L_x_10542:
[----:B------:R-:W-:Y:S05]  /*6560*/  BSYNC B1 ;  /* 0x0000000000017941 */ /* 0x000fea0003800000 */
.L_x_10540:
        /* <DEDUP_REMOVED lines=11> */
.L_x_10544:
[----:B------:R-:W-:Y:S01]  /*6620*/  PRMT R95, R95, 0x5410, R95 ;  /* 0x000054105f5f7816 */ /* 0x000fe2000000005f */
[----:B------:R-:W-:Y:S01]  /*6630*/  IMAD.MOV.U32 R40, RZ, RZ, R43 ;  /* 0x000000ffff287224 */ /* 0x000fe200078e002b */
[----:B------:R-:W-:Y:S01]  /*6640*/  PRMT R38, R38, 0x5410, R41 ;  /* 0x0000541026267816 */ /* 0x000fe20000000029 */
[----:B------:R-:W-:-:S07]  /*6650*/  IMAD.MOV.U32 R23, RZ, RZ, R22 ;  /* 0x000000ffff177224 */ /* 0x000fce00078e0016 */
.L_x_10545:
[----:B------:R-:W-:Y:S05]  /*6660*/  BSYNC B1 ;  /* 0x0000000000017941 */ /* 0x000fea0003800000 */
.L_x_10543:
        /* <DEDUP_REMOVED lines=11> */
.L_x_10547:
[----:B------:R-:W-:Y:S01]  /*6720*/  PRMT R95, R96, 0x7632, R95 ;  /* 0x00007632605f7816 */ /* 0x000fe2000000005f */
[----:B------:R-:W-:Y:S01]  /*6730*/  IMAD.MOV.U32 R43, RZ, RZ, R40 ;  /* 0x000000ffff2b7224 */ /* 0x000fe200078e0028 */
[----:B------:R-:W-:Y:S01]  /*6740*/  PRMT R41, R41, 0x7610, R38 ;  /* 0x0000761029297816 */ /* 0x000fe20000000026 */
[----:B------:R-:W-:-:S07]  /*6750*/  IMAD.MOV.U32 R22, RZ, RZ, R25 ;  /* 0x000000ffff167224 */ /* 0x000fce00078e0019 */
.L_x_10548:
[----:B------:R-:W-:Y:S05]  /*6760*/  BSYNC B1 ;  /* 0x0000000000017941 */ /* 0x000fea0003800000 */
.L_x_10546:
        /* <DEDUP_REMOVED lines=11> */
.L_x_10550:
[----:B------:R-:W-:Y:S01]  /*6820*/  PRMT R96, R96, 0x5410, R96 ;  /* 0x0000541060607816 */ /* 0x000fe20000000060 */
[----:B------:R-:W-:Y:S01]  /*6830*/  IMAD.MOV.U32 R40, RZ, RZ, R43 ;  /* 0x000000ffff287224 */ /* 0x000fe200078e002b */
[----:B------:R-:W-:Y:S01]  /*6840*/  PRMT R38, R41, 0x7632, R38 ;  /* 0x0000763229267816 */ /* 0x000fe20000000026 */
[----:B------:R-:W-:-:S07]  /*6850*/  IMAD.MOV.U32 R25, RZ, RZ, R24 ;  /* 0x000000ffff197224 */ /* 0x000fce00078e0018 */
.L_x_10551:
[----:B------:R-:W-:Y:S05]  /*6860*/  BSYNC B1 ;  /* 0x0000000000017941 */ /* 0x000fea0003800000 */
.L_x_10549:
        /* <DEDUP_REMOVED lines=11> */
.L_x_10553:
[----:B------:R-:W-:Y:S01]  /*6920*/  PRMT R96, R97, 0x7632, R96 ;  /* 0x0000763261607816 */ /* 0x000fe20000000060 */
[----:B------:R-:W-:Y:S01]  /*6930*/  IMAD.MOV.U32 R43, RZ, RZ, R40 ;  /* 0x000000ffff2b7224 */ /* 0x000fe200078e0028 */
[----:B------:R-:W-:Y:S01]  /*6940*/  PRMT R41, R38, 0x7610, R41 ;  /* 0x0000761026297816 */ /* 0x000fe20000000029 */
[----:B------:R-:W-:-:S07]  /*6950*/  IMAD.MOV.U32 R24, RZ, RZ, R27 ;  /* 0x000000ffff187224 */ /* 0x000fce00078e001b */
.L_x_10554:
[----:B------:R-:W-:Y:S05]  /*6960*/  BSYNC B1 ;  /* 0x0000000000017941 */ /* 0x000fea0003800000 */
.L_x_10552:
        /* <DEDUP_REMOVED lines=11> */
.L_x_10556:
[----:B------:R-:W-:Y:S01]  /*6a20*/  PRMT R97, R97, 0x5410, R97 ;  /* 0x0000541061617816 */ /* 0x000fe20000000061 */
[----:B------:R-:W-:Y:S01]  /*6a30*/  IMAD.MOV.U32 R40, RZ, RZ, R43 ;  /* 0x000000ffff287224 */ /* 0x000fe200078e002b */
[----:B------:R-:W-:Y:S01]  /*6a40*/  PRMT R38, R38, 0x5410, R41 ;  /* 0x0000541026267816 */ /* 0x000fe20000000029 */
[----:B------:R-:W-:-:S07]  /*6a50*/  IMAD.MOV.U32 R27, RZ, RZ, R26 ;  /* 0x000000ffff1b7224 */ /* 0x000fce00078e001a */
.L_x_10557:
[----:B------:R-:W-:Y:S05]  /*6a60*/  BSYNC B1 ;  /* 0x0000000000017941 */ /* 0x000fea0003800000 */
.L_x_10555:
        /* <DEDUP_REMOVED lines=11> */
.L_x_10559:
[----:B------:R-:W-:Y:S01]  /*6b20*/  PRMT R97, R98, 0x7632, R97 ;  /* 0x0000763262617816 */ /* 0x000fe20000000061 */
[----:B------:R-:W-:Y:S01]  /*6b30*/  IMAD.MOV.U32 R43, RZ, RZ, R40 ;  /* 0x000000ffff2b7224 */ /* 0x000fe200078e0028 */
[----:B------:R-:W-:Y:S01]  /*6b40*/  PRMT R41, R41, 0x7610, R38 ;  /* 0x0000761029297816 */ /* 0x000fe20000000026 */
[----:B------:R-:W-:-:S07]  /*6b50*/  IMAD.MOV.U32 R26, RZ, RZ, R29 ;  /* 0x000000ffff1a7224 */ /* 0x000fce00078e001d */
.L_x_10560:
[----:B------:R-:W-:Y:S05]  /*6b60*/  BSYNC B1 ;  /* 0x0000000000017941 */ /* 0x000fea0003800000 */
.L_x_10558:
        /* <DEDUP_REMOVED lines=11> */
.L_x_10562:
[----:B------:R-:W-:Y:S01]  /*6c20*/  PRMT R98, R98, 0x5410, R98 ;  /* 0x0000541062627816 */ /* 0x000fe20000000062 */
[----:B------:R-:W-:Y:S01]  /*6c30*/  IMAD.MOV.U32 R40, RZ, RZ, R43 ;  /* 0x000000ffff287224 */ /* 0x000fe200078e002b */
[----:B------:R-:W-:Y:S01]  /*6c40*/  PRMT R38, R41, 0x7632, R38 ;  /* 0x0000763229267816 */ /* 0x000fe20000000026 */
[----:B------:R-:W-:-:S07]  /*6c50*/  IMAD.MOV.U32 R29, RZ, RZ, R28 ;  /* 0x000000ffff1d7224 */ /* 0x000fce00078e001c */
.L_x_10563:
[----:B------:R-:W-:Y:S05]  /*6c60*/  BSYNC B1 ;  /* 0x0000000000017941 */ /* 0x000fea0003800000 */
.L_x_10561:
        /* <DEDUP_REMOVED lines=11> */
.L_x_10565:
[----:B------:R-:W-:Y:S01]  /*6d20*/  PRMT R98, R99, 0x7632, R98 ;  /* 0x0000763263627816 */ /* 0x000fe20000000062 */
[----:B------:R-:W-:Y:S01]  /*6d30*/  IMAD.MOV.U32 R43, RZ, RZ, R40 ;  /* 0x000000ffff2b7224 */ /* 0x000fe200078e0028 */
[----:B------:R-:W-:Y:S01]  /*6d40*/  PRMT R41, R38, 0x7610, R41 ;  /* 0x0000761026297816 */ /* 0x000fe20000000029 */
[----:B------:R-:W-:-:S07]  /*6d50*/  IMAD.MOV.U32 R28, RZ, RZ, R31 ;  /* 0x000000ffff1c7224 */ /* 0x000fce00078e001f */
.L_x_10566:
[----:B------:R-:W-:Y:S05]  /*6d60*/  BSYNC B1 ;  /* 0x0000000000017941 */ /* 0x000fea0003800000 */
.L_x_10564:
        /* <DEDUP_REMOVED lines=11> */
.L_x_10568:
[----:B------:R-:W-:Y:S01]  /*6e20*/  PRMT R99, R99, 0x5410, R99 ;  /* 0x0000541063637816 */ /* 0x000fe20000000063 */
[----:B------:R-:W-:Y:S01]  /*6e30*/  IMAD.MOV.U32 R40, RZ, RZ, R43 ;  /* 0x000000ffff287224 */ /* 0x000fe200078e002b */
[----:B------:R-:W-:Y:S01]  /*6e40*/  PRMT R38, R38, 0x5410, R41 ;  /* 0x0000541026267816 */ /* 0x000fe20000000029 */
[----:B------:R-:W-:-:S07]  /*6e50*/  IMAD.MOV.U32 R31, RZ, RZ, R30 ;  /* 0x000000ffff1f7224 */ /* 0x000fce00078e001e */
.L_x_10569:
[----:B------:R-:W-:Y:S05]  /*6e60*/  BSYNC B1 ;  /* 0x0000000000017941 */ /* 0x000fea0003800000 */
.L_x_10567:
        /* <DEDUP_REMOVED lines=11> */
.L_x_10571:
[----:B------:R-:W-:Y:S01]  /*6f20*/  PRMT R99, R100, 0x7632, R99 ;  /* 0x0000763264637816 */ /* 0x000fe20000000063 */
[----:B------:R-:W-:Y:S01]  /*6f30*/  IMAD.MOV.U32 R43, RZ, RZ, R40 ;  /* 0x000000ffff2b7224 */ /* 0x000fe200078e0028 */
[----:B------:R-:W-:Y:S01]  /*6f40*/  PRMT R41, R41, 0x7610, R38 ;  /* 0x0000761029297816 */ /* 0x000fe20000000026 */
[----:B------:R-:W-:-:S07]  /*6f50*/  IMAD.MOV.U32 R30, RZ, RZ, R33 ;  /* 0x000000ffff1e7224 */ /* 0x000fce00078e0021 */
.L_x_10572:
[----:B------:R-:W-:Y:S05]  /*6f60*/  BSYNC B1 ;  /* 0x0000000000017941 */ /* 0x000fea0003800000 */
.L_x_10570:
        /* <DEDUP_REMOVED lines=11> */
.L_x_10574:
[----:B------:R-:W-:Y:S01]  /*7020*/  PRMT R100, R100, 0x5410, R100 ;  /* 0x0000541064647816 */ /* 0x000fe20000000064 */
[----:B------:R-:W-:Y:S01]  /*7030*/  IMAD.MOV.U32 R40, RZ, RZ, R43 ;  /* 0x000000ffff287224 */ /* 0x000fe200078e002b */
[----:B------:R-:W-:Y:S01]  /*7040*/  PRMT R38, R41, 0x7632, R38 ;  /* 0x0000763229267816 */ /* 0x000fe20000000026 */
[----:B------:R-:W-:-:S07]  /*7050*/  IMAD.MOV.U32 R33, RZ, RZ, R32 ;  /* 0x000000ffff217224 */ /* 0x000fce00078e0020 */
.L_x_10575:
[----:B------:R-:W-:Y:S05]  /*7060*/  BSYNC B1 ;  /* 0x0000000000017941 */ /* 0x000fea0003800000 */
.L_x_10573:
        /* <DEDUP_REMOVED lines=11> */
.L_x_10577:
[----:B------:R-:W-:Y:S01]  /*7120*/  PRMT R100, R101, 0x7632, R100 ;  /* 0x0000763265647816 */ /* 0x000fe20000000064 */
[----:B------:R-:W-:Y:S01]  /*7130*/  IMAD.MOV.U32 R43, RZ, RZ, R40 ;  /* 0x000000ffff2b7224 */ /* 0x000fe200078e0028 */
[----:B------:R-:W-:Y:S01]  /*7140*/  PRMT R41, R38, 0x7610, R41 ;  /* 0x0000761026297816 */ /* 0x000fe20000000029 */
[----:B------:R-:W-:-:S07]  /*7150*/  IMAD.MOV.U32 R32, RZ, RZ, R35 ;  /* 0x000000ffff207224 */ /* 0x000fce00078e0023 */
.L_x_10578:
[----:B------:R-:W-:Y:S05]  /*7160*/  BSYNC B1 ;  /* 0x0000000000017941 */ /* 0x000fea0003800000 */
.L_x_10576:
        /* <DEDUP_REMOVED lines=9> */
.L_x_10580:
[----:B------:R-:W-:Y:S01]  /*7200*/  IMAD.MOV.U32 R35, RZ, RZ, R34 ;  /* 0x000000ffff237224 */ /* 0x000fe200078e0022 */
[----:B------:R-:W-:Y:S01]  /*7210*/  PRMT R101, R41, 0x5410, R101 ;  /* 0x0000541029657816 */ /* 0x000fe20000000065 */
[----:B------:R-:W-:-:S07]  /*7220*/  IMAD.MOV.U32 R34, RZ, RZ, R43 ;  /* 0x000000ffff227224 */ /* 0x000fce00078e002b */
.L_x_10581:
[----:B------:R-:W-:Y:S05]  /*7230*/  BSYNC B1 ;  /* 0x0000000000017941 */ /* 0x000fea0003800000 */
.L_x_10579:
[----:B------:R-:W-:-:S05]  /*7240*/  VIADD R36, R36, 0x40 ;  /* 0x0000004024247836 */ /* 0x000fca0000000000 */
[----:B------:R-:W-:-:S13]  /*7250*/  ISETP.GE.AND P0, PT, R36, R37, PT ;  /* 0x000000252400720c */ /* 0x000fda0003f06270 */
[----:B------:R-:W-:Y:S05]  /*7260*/  @!P0 BRA `(.L_x_10582) ;  /* 0xffffffdc00d48947 */ /* 0x000fea000383ffff */
.L_x_10386:
[----:B------:R-:W-:Y:S05]  /*7270*/  BSYNC B0 ;  /* 0x0000000000007941 */ /* 0x000fea0003800000 */
.L_x_10285:
[----:B------:R-:W-:Y:S01]  /*7280*/  SHFL.DOWN PT, R36, R34, 0x1, 0x1f ;  /* 0x08201f0022247f89 */ /* 0x000fe200000e0000 */
[----:B------:R-:W-:Y:S03]  /*7290*/  BSSY B0, `(.L_x_10583) ;  /* 0x000025c000007945 */ /* 0x000fe60003800000 */
[----:B------:R-:W0:Y:S04]  /*72a0*/  SHFL.DOWN PT, R37, R35, 0x1, 0x1f ;  /* 0x08201f0023257f89 */ /* 0x000e2800000e0000 */
[----:B------:R-:W-:Y:S04]  /*72b0*/  SHFL.DOWN PT, R38, R32, 0x1, 0x1f ;  /* 0x08201f0020267f89 */ /* 0x000fe800000e0000 */
[----:B------:R-:W1:Y:S01]  /*72c0*/  SHFL.DOWN PT, R39, R33, 0x1, 0x1f ;  /* 0x08201f0021277f89 */ /* 0x000e6200000e0000 */
[----:B------:R-:W2:Y:S03]  /*72d0*/  S2R R84, SR_LANEID ;  /* 0x0000000000547919 */ /* 0x000ea60000000000 */
[----:B------:R-:W-:Y:S04]  /*72e0*/  SHFL.DOWN PT, R40, R28, 0x1, 0x1f ;  /* 0x08201f001c287f89 */ /* 0x000fe800000e0000 */
[----:B------:R-:W-:Y:S04]  /*72f0*/  SHFL.DOWN PT, R41, R29, 0x1, 0x1f ;  /* 0x08201f001d297f89 */ /* 0x000fe800000e0000 */
[----:B0-----:R-:W-:Y:S04]  /*7300*/  STL.64 [R1+0x8], R36 ;  /* 0x0000082401007387 */ /* 0x001fe80000100a00 */
[----:B------:R-:W-:Y:S04]  /*7310*/  SHFL.DOWN PT, R42, R26, 0x1, 0x1f ;  /* 0x08201f001a2a7f89 */ /* 0x000fe800000e0000 */
[----:B-1----:R-:W-:Y:S04]  /*7320*/  STL.64 [R1+0x10], R38 ;  /* 0x0000102601007387 */ /* 0x002fe80000100a00 */
[----:B------:R-:W-:Y:S04]  /*7330*/  SHFL.DOWN PT, R38, R30, 0x1, 0x1f ;  /* 0x08201f001e267f89 */ /* 0x000fe800000e0000 */
[----:B------:R-:W0:Y:S04]  /*7340*/  SHFL.DOWN PT, R39, R31, 0x1, 0x1f ;  /* 0x08201f001f277f89 */ /* 0x000e2800000e0000 */
[----:B------:R-:W1:Y:S01]  /*7350*/  SHFL.DOWN PT, R43, R27, 0x1, 0x1f ;  /* 0x08201f001b2b7f89 */ /* 0x000e6200000e0000 */
[----:B--2---:R-:W-:-:S03]  /*7360*/  ISETP.GT.AND P0, PT, R84, 0x1e, PT ;  /* 0x0000001e5400780c */ /* 0x004fc60003f04270 */
        /* <DEDUP_REMOVED lines=41> */
[----:B------:R0:W-:Y:S04]  /*7600*/  STL.64 [R1+0x20], R40 ;  /* 0x0000202801007387 */ /* 0x0001e80000100a00 */
        /* <DEDUP_REMOVED lines=35> */
.L_x_10678:
        /* <DEDUP_REMOVED lines=20> */
.L_x_10586:
[----:B------:R-:W-:Y:S01]  /*7980*/  IMAD.MOV.U32 R42, RZ, RZ, R5 ;  /* 0x000000ffff2a7224 */ /* 0x000fe200078e0005 */
[C---:B------:R-:W-:Y:S01]  /*7990*/  PRMT R39, R86.reuse, 0x7632, R39 ;  /* 0x0000763256277816 */ /* 0x040fe20000000027 */
[----:B------:R-:W-:Y:S01]  /*79a0*/  IMAD.MOV.U32 R5, RZ, RZ, R4 ;  /* 0x000000ffff057224 */ /* 0x000fe200078e0004 */
[----:B------:R-:W-:-:S07]  /*79b0*/  PRMT R86, R86, 0x5410, R86 ;  /* 0x0000541056567816 */ /* 0x000fce0000000056 */
.L_x_10587:
[----:B------:R-:W-:Y:S05]  /*79c0*/  BSYNC B1 ;  /* 0x0000000000017941 */ /* 0x000fea0003800000 */
.L_x_10585:
        /* <DEDUP_REMOVED lines=11> */
.L_x_10589:
[----:B------:R-:W-:Y:S01]  /*7a80*/  IMAD.MOV.U32 R41, RZ, RZ, R42 ;  /* 0x000000ffff297224 */ /* 0x000fe200078e002a */
[----:B------:R-:W-:Y:S01]  /*7a90*/  PRMT R43, R39, 0x7610, R43 ;  /* 0x00007610272b7816 */ /* 0x000fe2000000002b */
[----:B------:R-:W-:Y:S01]  /*7aa0*/  IMAD.MOV.U32 R4, RZ, RZ, R7 ;  /* 0x000000ffff047224 */ /* 0x000fe200078e0007 */
[----:B------:R-:W-:-:S07]  /*7ab0*/  PRMT R86, R87, 0x7632, R86 ;  /* 0x0000763257567816 */ /* 0x000fce0000000056 */
.L_x_10590:
[----:B------:R-:W-:Y:S05]  /*7ac0*/  BSYNC B1 ;  /* 0x0000000000017941 */ /* 0x000fea0003800000 */
.L_x_10588:
        /* <DEDUP_REMOVED lines=11> */
.L_x_10592:
[----:B------:R-:W-:Y:S01]  /*7b80*/  IMAD.MOV.U32 R42, RZ, RZ, R41 ;  /* 0x000000ffff2a7224 */ /* 0x000fe200078e0029 */
[----:B------:R-:W-:Y:S01]  /*7b90*/  PRMT R39, R39, 0x5410, R43 ;  /* 0x0000541027277816 */ /* 0x000fe2000000002b */
[----:B------:R-:W-:Y:S01]  /*7ba0*/  IMAD.MOV.U32 R7, RZ, RZ, R6 ;  /* 0x000000ffff077224 */ /* 0x000fe200078e0006 */
[----:B------:R-:W-:-:S07]  /*7bb0*/  PRMT R87, R87, 0x5410, R87 ;  /* 0x0000541057577816 */ /* 0x000fce0000000057 */
.L_x_10593:
[----:B------:R-:W-:Y:S05]  /*7bc0*/  BSYNC B1 ;  /* 0x0000000000017941 */ /* 0x000fea0003800000 */
.L_x_10591:
        /* <DEDUP_REMOVED lines=11> */
.L_x_10595:
[----:B------:R-:W-:Y:S01]  /*7c80*/  IMAD.MOV.U32 R41, RZ, RZ, R42 ;  /* 0x000000ffff297224 */ /* 0x000fe200078e002a */
[----:B------:R-:W-:Y:S01]  /*7c90*/  PRMT R43, R43, 0x7610, R39 ;  /* 0x000076102b2b7816 */ /* 0x000fe20000000027 */
[----:B------:R-:W-:Y:S01]  /*7ca0*/  IMAD.MOV.U32 R6, RZ, RZ, R9 ;  /* 0x000000ffff067224 */ /* 0x000fe200078e0009 */
[----:B------:R-:W-:-:S07]  /*7cb0*/  PRMT R87, R88, 0x7632, R87 ;  /* 0x0000763258577816 */ /* 0x000fce0000000057 */
.L_x_10596:
[----:B------:R-:W-:Y:S05]  /*7cc0*/  BSYNC B1 ;  /* 0x0000000000017941 */ /* 0x000fea0003800000 */
.L_x_10594:
        /* <DEDUP_REMOVED lines=11> */
.L_x_10598:
[----:B------:R-:W-:Y:S01]  /*7d80*/  IMAD.MOV.U32 R42, RZ, RZ, R41 ;  /* 0x000000ffff2a7224 */ /* 0x000fe200078e0029 */
[----:B------:R-:W-:Y:S01]  /*7d90*/  PRMT R39, R43, 0x7632, R39 ;  /* 0x000076322b277816 */ /* 0x000fe20000000027 */
[----:B------:R-:W-:Y:S01]  /*7da0*/  IMAD.MOV.U32 R9, RZ, RZ, R8 ;  /* 0x000000ffff097224 */ /* 0x000fe200078e0008 */
[----:B------:R-:W-:-:S07]  /*7db0*/  PRMT R88, R88, 0x5410, R88 ;  /* 0x0000541058587816 */ /* 0x000fce0000000058 */
.L_x_10599:
[----:B------:R-:W-:Y:S05]  /*7dc0*/  BSYNC B1 ;  /* 0x0000000000017941 */ /* 0x000fea0003800000 */
.L_x_10597:
        /* <DEDUP_REMOVED lines=11> */
.L_x_10601:
[----:B------:R-:W-:Y:S01]  /*7e80*/  IMAD.MOV.U32 R41, RZ, RZ, R42 ;  /* 0x000000ffff297224 */ /* 0x000fe200078e002a */
[----:B------:R-:W-:Y:S01]  /*7e90*/  PRMT R43, R39, 0x7610, R43 ;  /* 0x00007610272b7816 */ /* 0x000fe2000000002b */
[----:B------:R-:W-:Y:S01]  /*7ea0*/  IMAD.MOV.U32 R8, RZ, RZ, R11 ;  /* 0x000000ffff087224 */ /* 0x000fe200078e000b */
[----:B------:R-:W-:-:S07]  /*7eb0*/  PRMT R88, R89, 0x7632, R88 ;  /* 0x0000763259587816 */ /* 0x000fce0000000058 */
.L_x_10602:
[----:B------:R-:W-:Y:S05]  /*7ec0*/  BSYNC B1 ;  /* 0x0000000000017941 */ /* 0x000fea0003800000 */
.L_x_10600:
        /* <DEDUP_REMOVED lines=11> */
.L_x_10604:
[----:B------:R-:W-:Y:S01]  /*7f80*/  IMAD.MOV.U32 R42, RZ, RZ, R41 ;  /* 0x000000ffff2a7224 */ /* 0x000fe200078e0029 */
[----:B------:R-:W-:Y:S01]  /*7f90*/  PRMT R39, R39, 0x5410, R43 ;  /* 0x0000541027277816 */ /* 0x000fe2000000002b */
[----:B------:R-:W-:Y:S01]  /*7fa0*/  IMAD.MOV.U32 R11, RZ, RZ, R10 ;  /* 0x000000ffff0b7224 */ /* 0x000fe200078e000a */
[----:B------:R-:W-:-:S07]  /*7fb0*/  PRMT R89, R89, 0x5410, R89 ;  /* 0x0000541059597816 */ /* 0x000fce0000000059 */
.L_x_10605:
[----:B------:R-:W-:Y:S05]  /*7fc0*/  BSYNC B1 ;  /* 0x0000000000017941 */ /* 0x000fea0003800000 */
.L_x_10603:
        /* <DEDUP_REMOVED lines=11> */
.L_x_10607:
[----:B------:R-:W-:Y:S01]  /*8080*/  IMAD.MOV.U32 R41, RZ, RZ, R42 ;  /* 0x000000ffff297224 */ /* 0x000fe200078e002a */
[----:B------:R-:W-:Y:S01]  /*8090*/  PRMT R43, R43, 0x7610, R39 ;  /* 0x000076102b2b7816 */ /* 0x000fe20000000027 */
[----:B------:R-:W-:Y:S01]  /*80a0*/  IMAD.MOV.U32 R10, RZ, RZ, R13 ;  /* 0x000000ffff0a7224 */ /* 0x000fe200078e000d */
[----:B------:R-:W-:-:S07]  /*80b0*/  PRMT R89, R90, 0x7632, R89 ;  /* 0x000076325a597816 */ /* 0x000fce0000000059 */
.L_x_10608:
[----:B------:R-:W-:Y:S05]  /*80c0*/  BSYNC B1 ;  /* 0x0000000000017941 */ /* 0x000fea0003800000 */
.L_x_10606:
        /* <DEDUP_REMOVED lines=11> */
.L_x_10610:
[----:B------:R-:W-:Y:S01]  /*8180*/  IMAD.MOV.U32 R42, RZ, RZ, R41 ;  /* 0x000000ffff2a7224 */ /* 0x000fe200078e0029 */
[----:B------:R-:W-:Y:S01]  /*8190*/  PRMT R39, R43, 0x7632, R39 ;  /* 0x000076322b277816 */ /* 0x000fe20000000027 */
[----:B------:R-:W-:Y:S01]  /*81a0*/  IMAD.MOV.U32 R13, RZ, RZ, R12 ;  /* 0x000000ffff0d7224 */ /* 0x000fe200078e000c */
[----:B------:R-:W-:-:S07]  /*81b0*/  PRMT R90, R90, 0x5410, R90 ;  /* 0x000054105a5a7816 */ /* 0x000fce000000005a */
.L_x_10611:
[----:B------:R-:W-:Y:S05]  /*81c0*/  BSYNC B1 ;  /* 0x0000000000017941 */ /* 0x000fea0003800000 */
.L_x_10609:
        /* <DEDUP_REMOVED lines=11> */
.L_x_10613:
[----:B------:R-:W-:Y:S01]  /*8280*/  IMAD.MOV.U32 R41, RZ, RZ, R42 ;  /* 0x000000ffff297224 */ /* 0x000fe200078e002a */
[----:B------:R-:W-:Y:S01]  /*8290*/  PRMT R43, R39, 0x7610, R43 ;  /* 0x00007610272b7816 */ /* 0x000fe2000000002b */
[----:B------:R-:W-:Y:S01]  /*82a0*/  IMAD.MOV.U32 R12, RZ, RZ, R15 ;  /* 0x000000ffff0c7224 */ /* 0x000fe200078e000f */
[----:B------:R-:W-:-:S07]  /*82b0*/  PRMT R90, R91, 0x7632, R90 ;  /* 0x000076325b5a7816 */ /* 0x000fce000000005a */
.L_x_10614:
[----:B------:R-:W-:Y:S05]  /*82c0*/  BSYNC B1 ;  /* 0x0000000000017941 */ /* 0x000fea0003800000 */
.L_x_10612:
        /* <DEDUP_REMOVED lines=11> */
.L_x_10616:
[----:B------:R-:W-:Y:S01]  /*8380*/  IMAD.MOV.U32 R42, RZ, RZ, R41 ;  /* 0x000000ffff2a7224 */ /* 0x000fe200078e0029 */
[----:B------:R-:W-:Y:S01]  /*8390*/  PRMT R39, R39, 0x5410, R43 ;  /* 0x0000541027277816 */ /* 0x000fe2000000002b */
[----:B------:R-:W-:Y:S01]  /*83a0*/  IMAD.MOV.U32 R15, RZ, RZ, R14 ;  /* 0x000000ffff0f7224 */ /* 0x000fe200078e000e */
[----:B------:R-:W-:-:S07]  /*83b0*/  PRMT R91, R91, 0x5410, R91 ;  /* 0x000054105b5b7816 */ /* 0x000fce000000005b */
.L_x_10617:
[----:B------:R-:W-:Y:S05]  /*83c0*/  BSYNC B1 ;  /* 0x0000000000017941 */ /* 0x000fea0003800000 */
.L_x_10615:
        /* <DEDUP_REMOVED lines=11> */
.L_x_10619:
[----:B------:R-:W-:Y:S01]  /*8480*/  IMAD.MOV.U32 R41, RZ, RZ, R42 ;  /* 0x000000ffff297224 */ /* 0x000fe200078e002a */
[----:B------:R-:W-:Y:S01]  /*8490*/  PRMT R43, R43, 0x7610, R39 ;  /* 0x000076102b2b7816 */ /* 0x000fe20000000027 */
[----:B------:R-:W-:Y:S01]  /*84a0*/  IMAD.MOV.U32 R14, RZ, RZ, R17 ;  /* 0x000000ffff0e7224 */ /* 0x000fe200078e0011 */
[----:B------:R-:W-:-:S07]  /*84b0*/  PRMT R91, R92, 0x7632, R91 ;  /* 0x000076325c5b7816 */ /* 0x000fce000000005b */
.L_x_10620:
[----:B------:R-:W-:Y:S05]  /*84c0*/  BSYNC B1 ;  /* 0x0000000000017941 */ /* 0x000fea0003800000 */
.L_x_10618:
        /* <DEDUP_REMOVED lines=11> */
.L_x_10622:
[----:B------:R-:W-:Y:S01]  /*8580*/  IMAD.MOV.U32 R42, RZ, RZ, R41 ;  /* 0x000000ffff2a7224 */ /* 0x000fe200078e0029 */
[----:B------:R-:W-:Y:S01]  /*8590*/  PRMT R39, R43, 0x7632, R39 ;  /* 0x000076322b277816 */ /* 0x000fe20000000027 */
[----:B------:R-:W-:Y:S01]  /*85a0*/  IMAD.MOV.U32 R17, RZ, RZ, R16 ;  /* 0x000000ffff117224 */ /* 0x000fe200078e0010 */
[----:B------:R-:W-:-:S07]  /*85b0*/  PRMT R92, R92, 0x5410, R92 ;  /* 0x000054105c5c7816 */ /* 0x000fce000000005c */
.L_x_10623:
[----:B------:R-:W-:Y:S05]  /*85c0*/  BSYNC B1 ;  /* 0x0000000000017941 */ /* 0x000fea0003800000 */
.L_x_10621:
        /* <DEDUP_REMOVED lines=11> */
.L_x_10625:
[----:B------:R-:W-:Y:S01]  /*8680*/  IMAD.MOV.U32 R41, RZ, RZ, R42 ;  /* 0x000000ffff297224 */ /* 0x000fe200078e002a */
[----:B------:R-:W-:Y:S01]  /*8690*/  PRMT R43, R39, 0x7610, R43 ;  /* 0x00007610272b7816 */ /* 0x000fe2000000002b */
[----:B------:R-:W-:Y:S01]  /*86a0*/  IMAD.MOV.U32 R16, RZ, RZ, R19 ;  /* 0x000000ffff107224 */ /* 0x000fe200078e0013 */
[----:B------:R-:W-:-:S07]  /*86b0*/  PRMT R92, R93, 0x7632, R92 ;  /* 0x000076325d5c7816 */ /* 0x000fce000000005c */
.L_x_10626:
[----:B------:R-:W-:Y:S05]  /*86c0*/  BSYNC B1 ;  /* 0x0000000000017941 */ /* 0x000fea0003800000 */
.L_x_10624:
        /* <DEDUP_REMOVED lines=11> */
.L_x_10628:
[----:B------:R-:W-:Y:S01]  /*8780*/  IMAD.MOV.U32 R42, RZ, RZ, R41 ;  /* 0x000000ffff2a7224 */ /* 0x000fe200078e0029 */
[----:B------:R-:W-:Y:S01]  /*8790*/  PRMT R39, R39, 0x5410, R43 ;  /* 0x0000541027277816 */ /* 0x000fe2000000002b */
[----:B------:R-:W-:Y:S01]  /*87a0*/  IMAD.MOV.U32 R19, RZ, RZ, R18 ;  /* 0x000000ffff137224 */ /* 0x000fe200078e0012 */
[----:B------:R-:W-:-:S07]  /*87b0*/  PRMT R93, R93, 0x5410, R93 ;  /* 0x000054105d5d7816 */ /* 0x000fce000000005d */
.L_x_10629:
[----:B------:R-:W-:Y:S05]  /*87c0*/  BSYNC B1 ;  /* 0x0000000000017941 */ /* 0x000fea0003800000 */
.L_x_10627:
        /* <DEDUP_REMOVED lines=11> */
.L_x_10631:
[----:B------:R-:W-:Y:S01]  /*8880*/  IMAD.MOV.U32 R41, RZ, RZ, R42 ;  /* 0x000000ffff297224 */ /* 0x000fe200078e002a */
[----:B------:R-:W-:Y:S01]  /*8890*/  PRMT R43, R43, 0x7610, R39 ;  /* 0x000076102b2b7816 */ /* 0x000fe20000000027 */
[----:B------:R-:W-:Y:S01]  /*88a0*/  IMAD.MOV.U32 R18, RZ, RZ, R21 ;  /* 0x000000ffff127224 */ /* 0x000fe200078e0015 */
[----:B------:R-:W-:-:S07]  /*88b0*/  PRMT R93, R94, 0x7632, R93 ;  /* 0x000076325e5d7816 */ /* 0x000fce000000005d */
.L_x_10632:
[----:B------:R-:W-:Y:S05]  /*88c0*/  BSYNC B1 ;  /* 0x0000000000017941 */ /* 0x000fea0003800000 */
.L_x_10630:
        /* <DEDUP_REMOVED lines=11> */
.L_x_10634:
[----:B------:R-:W-:Y:S01]  /*8980*/  IMAD.MOV.U32 R42, RZ, RZ, R41 ;  /* 0x000000ffff2a7224 */ /* 0x000fe200078e0029 */
[----:B------:R-:W-:Y:S01]  /*8990*/  PRMT R39, R43, 0x7632, R39 ;  /* 0x000076322b277816 */ /* 0x000fe20000000027 */
[----:B------:R-:W-:Y:S01]  /*89a0*/  IMAD.MOV.U32 R21, RZ, RZ, R20 ;  /* 0x000000ffff157224 */ /* 0x000fe200078e0014 */
[----:B------:R-:W-:-:S07]  /*89b0*/  PRMT R94, R94, 0x5410, R94 ;  /* 0x000054105e5e7816 */ /* 0x000fce000000005e */
.L_x_10635:
[----:B------:R-:W-:Y:S05]  /*89c0*/  BSYNC B1 ;  /* 0x0000000000017941 */ /* 0x000fea0003800000 */
.L_x_10633:
        /* <DEDUP_REMOVED lines=11> */
.L_x_10637:
[----:B------:R-:W-:Y:S01]  /*8a80*/  IMAD.MOV.U32 R41, RZ, RZ, R42 ;  /* 0x000000ffff297224 */ /* 0x000fe200078e002a */
[----:B------:R-:W-:Y:S01]  /*8a90*/  PRMT R43, R39, 0x7610, R43 ;  /* 0x00007610272b7816 */ /* 0x000fe2000000002b */
[----:B------:R-:W-:Y:S01]  /*8aa0*/  IMAD.MOV.U32 R20, RZ, RZ, R23 ;  /* 0x000000ffff147224 */ /* 0x000fe200078e0017 */
[----:B------:R-:W-:-:S07]  /*8ab0*/  PRMT R94, R95, 0x7632, R94 ;  /* 0x000076325f5e7816 */ /* 0x000fce000000005e */
.L_x_10638:
[----:B------:R-:W-:Y:S05]  /*8ac0*/  BSYNC B1 ;  /* 0x0000000000017941 */ /* 0x000fea0003800000 */
.L_x_10636:
        /* <DEDUP_REMOVED lines=11> */
.L_x_10640:
[----:B------:R-:W-:Y:S01]  /*8b80*/  IMAD.MOV.U32 R42, RZ, RZ, R41 ;  /* 0x000000ffff2a7224 */ /* 0x000fe200078e0029 */
[----:B------:R-:W-:Y:S01]  /*8b90*/  PRMT R39, R39, 0x5410, R43 ;  /* 0x0000541027277816 */ /* 0x000fe2000000002b */
[----:B------:R-:W-:Y:S01]  /*8ba0*/  IMAD.MOV.U32 R23, RZ, RZ, R22 ;  /* 0x000000ffff177224 */ /* 0x000fe200078e0016 */
[----:B------:R-:W-:-:S07]  /*8bb0*/  PRMT R95, R95, 0x5410, R95 ;  /* 0x000054105f5f7816 */ /* 0x000fce000000005f */
.L_x_10641:
[----:B------:R-:W-:Y:S05]  /*8bc0*/  BSYNC B1 ;  /* 0x0000000000017941 */ /* 0x000fea0003800000 */
.L_x_10639:
        /* <DEDUP_REMOVED lines=11> */
.L_x_10643:
[----:B------:R-:W-:Y:S01]  /*8c80*/  IMAD.MOV.U32 R41, RZ, RZ, R42 ;  /* 0x000000ffff297224 */ /* 0x000fe200078e002a */
[----:B------:R-:W-:Y:S01]  /*8c90*/  PRMT R43, R43, 0x7610, R39 ;  /* 0x000076102b2b7816 */ /* 0x000fe20000000027 */
[----:B------:R-:W-:Y:S01]  /*8ca0*/  IMAD.MOV.U32 R22, RZ, RZ, R25 ;  /* 0x000000ffff167224 */ /* 0x000fe200078e0019 */
[----:B------:R-:W-:-:S07]  /*8cb0*/  PRMT R95, R96, 0x7632, R95 ;  /* 0x00007632605f7816 */ /* 0x000fce000000005f */
.L_x_10644:
[----:B------:R-:W-:Y:S05]  /*8cc0*/  BSYNC B1 ;  /* 0x0000000000017941 */ /* 0x000fea0003800000 */
.L_x_10642:
        /* <DEDUP_REMOVED lines=11> */
.L_x_10646:
[----:B------:R-:W-:Y:S01]  /*8d80*/  IMAD.MOV.U32 R42, RZ, RZ, R41 ;  /* 0x000000ffff2a7224 */ /* 0x000fe200078e0029 */
[----:B------:R-:W-:Y:S01]  /*8d90*/  PRMT R39, R43, 0x7632, R39 ;  /* 0x000076322b277816 */ /* 0x000fe20000000027 */
[----:B------:R-:W-:Y:S01]  /*8da0*/  IMAD.MOV.U32 R25, RZ, RZ, R24 ;  /* 0x000000ffff197224 */ /* 0x000fe200078e0018 */
[----:B------:R-:W-:-:S07]  /*8db0*/  PRMT R96, R96, 0x5410, R96 ;  /* 0x0000541060607816 */ /* 0x000fce0000000060 */
.L_x_10647:
[----:B------:R-:W-:Y:S05]  /*8dc0*/  BSYNC B1 ;  /* 0x0000000000017941 */ /* 0x000fea0003800000 */
.L_x_10645:
        /* <DEDUP_REMOVED lines=11> */
.L_x_10649:
[----:B------:R-:W-:Y:S01]  /*8e80*/  IMAD.MOV.U32 R41, RZ, RZ, R42 ;  /* 0x000000ffff297224 */ /* 0x000fe200078e002a */
[----:B------:R-:W-:Y:S01]  /*8e90*/  PRMT R43, R39, 0x7610, R43 ;  /* 0x00007610272b7816 */ /* 0x000fe2000000002b */
[----:B------:R-:W-:Y:S01]  /*8ea0*/  IMAD.MOV.U32 R24, RZ, RZ, R27 ;  /* 0x000000ffff187224 */ /* 0x000fe200078e001b */
[----:B------:R-:W-:-:S07]  /*8eb0*/  PRMT R96, R97, 0x7632, R96 ;  /* 0x0000763261607816 */ /* 0x000fce0000000060 */
.L_x_10650:
[----:B------:R-:W-:Y:S05]  /*8ec0*/  BSYNC B1 ;  /* 0x0000000000017941 */ /* 0x000fea0003800000 */
.L_x_10648:
        /* <DEDUP_REMOVED lines=11> */
.L_x_10652:
[----:B------:R-:W-:Y:S01]  /*8f80*/  IMAD.MOV.U32 R42, RZ, RZ, R41 ;  /* 0x000000ffff2a7224 */ /* 0x000fe200078e0029 */
[----:B------:R-:W-:Y:S01]  /*8f90*/  PRMT R39, R39, 0x5410, R43 ;  /* 0x0000541027277816 */ /* 0x000fe2000000002b */
[----:B------:R-:W-:Y:S01]  /*8fa0*/  IMAD.MOV.U32 R27, RZ, RZ, R26 ;  /* 0x000000ffff1b7224 */ /* 0x000fe200078e001a */
[----:B------:R-:W-:-:S07]  /*8fb0*/  PRMT R97, R97, 0x5410, R97 ;  /* 0x0000541061617816 */ /* 0x000fce0000000061 */
.L_x_10653:
[----:B------:R-:W-:Y:S05]  /*8fc0*/  BSYNC B1 ;  /* 0x0000000000017941 */ /* 0x000fea0003800000 */
.L_x_10651:
        /* <DEDUP_REMOVED lines=11> */
.L_x_10655:
[----:B------:R-:W-:Y:S01]  /*9080*/  IMAD.MOV.U32 R41, RZ, RZ, R42 ;  /* 0x000000ffff297224 */ /* 0x000fe200078e002a */
[----:B------:R-:W-:Y:S01]  /*9090*/  PRMT R43, R43, 0x7610, R39 ;  /* 0x000076102b2b7816 */ /* 0x000fe20000000027 */
[----:B------:R-:W-:Y:S01]  /*90a0*/  IMAD.MOV.U32 R26, RZ, RZ, R29 ;  /* 0x000000ffff1a7224 */ /* 0x000fe200078e001d */
[----:B------:R-:W-:-:S07]  /*90b0*/  PRMT R97, R98, 0x7632, R97 ;  /* 0x0000763262617816 */ /* 0x000fce0000000061 */
.L_x_10656:
[----:B------:R-:W-:Y:S05]  /*90c0*/  BSYNC B1 ;  /* 0x0000000000017941 */ /* 0x000fea0003800000 */
.L_x_10654:
        /* <DEDUP_REMOVED lines=11> */
.L_x_10658:
[----:B------:R-:W-:Y:S01]  /*9180*/  IMAD.MOV.U32 R42, RZ, RZ, R41 ;  /* 0x000000ffff2a7224 */ /* 0x000fe200078e0029 */
[----:B------:R-:W-:Y:S01]  /*9190*/  PRMT R39, R43, 0x7632, R39 ;  /* 0x000076322b277816 */ /* 0x000fe20000000027 */
[----:B------:R-:W-:Y:S01]  /*91a0*/  IMAD.MOV.U32 R29, RZ, RZ, R28 ;  /* 0x000000ffff1d7224 */ /* 0x000fe200078e001c */
[----:B------:R-:W-:-:S07]  /*91b0*/  PRMT R98, R98, 0x5410, R98 ;  /* 0x0000541062627816 */ /* 0x000fce0000000062 */
.L_x_10659:
[----:B------:R-:W-:Y:S05]  /*91c0*/  BSYNC B1 ;  /* 0x0000000000017941 */ /* 0x000fea0003800000 */
.L_x_10657:
        /* <DEDUP_REMOVED lines=11> */
.L_x_10661:
[----:B------:R-:W-:Y:S01]  /*9280*/  IMAD.MOV.U32 R41, RZ, RZ, R42 ;  /* 0x000000ffff297224 */ /* 0x000fe200078e002a */
[----:B------:R-:W-:Y:S01]  /*9290*/  PRMT R43, R39, 0x7610, R43 ;  /* 0x00007610272b7816 */ /* 0x000fe2000000002b */
[----:B------:R-:W-:Y:S01]  /*92a0*/  IMAD.MOV.U32 R28, RZ, RZ, R31 ;  /* 0x000000ffff1c7224 */ /* 0x000fe200078e001f */
[----:B------:R-:W-:-:S07]  /*92b0*/  PRMT R98, R99, 0x7632, R98 ;  /* 0x0000763263627816 */ /* 0x000fce0000000062 */
.L_x_10662:
[----:B------:R-:W-:Y:S05]  /*92c0*/  BSYNC B1 ;  /* 0x0000000000017941 */ /* 0x000fea0003800000 */
.L_x_10660:
        /* <DEDUP_REMOVED lines=11> */
.L_x_10664:
[----:B------:R-:W-:Y:S01]  /*9380*/  IMAD.MOV.U32 R42, RZ, RZ, R41 ;  /* 0x000000ffff2a7224 */ /* 0x000fe200078e0029 */
[----:B------:R-:W-:Y:S01]  /*9390*/  PRMT R39, R39, 0x5410, R43 ;  /* 0x0000541027277816 */ /* 0x000fe2000000002b */
[----:B------:R-:W-:Y:S01]  /*93a0*/  IMAD.MOV.U32 R31, RZ, RZ, R30 ;  /* 0x000000ffff1f7224 */ /* 0x000fe200078e001e */
[----:B------:R-:W-:-:S07]  /*93b0*/  PRMT R99, R99, 0x5410, R99 ;  /* 0x0000541063637816 */ /* 0x000fce0000000063 */
.L_x_10665:
[----:B------:R-:W-:Y:S05]  /*93c0*/  BSYNC B1 ;  /* 0x0000000000017941 */ /* 0x000fea0003800000 */
.L_x_10663:
        /* <DEDUP_REMOVED lines=11> */
.L_x_10667:
[----:B------:R-:W-:Y:S01]  /*9480*/  IMAD.MOV.U32 R41, RZ, RZ, R42 ;  /* 0x000000ffff297224 */ /* 0x000fe200078e002a */
[----:B------:R-:W-:Y:S01]  /*9490*/  PRMT R43, R43, 0x7610, R39 ;  /* 0x000076102b2b7816 */ /* 0x000fe20000000027 */
[----:B------:R-:W-:Y:S01]  /*94a0*/  IMAD.MOV.U32 R30, RZ, RZ, R33 ;  /* 0x000000ffff1e7224 */ /* 0x000fe200078e0021 */
[----:B------:R-:W-:-:S07]  /*94b0*/  PRMT R99, R100, 0x7632, R99 ;  /* 0x0000763264637816 */ /* 0x000fce0000000063 */
.L_x_10668:
[----:B------:R-:W-:Y:S05]  /*94c0*/  BSYNC B1 ;  /* 0x0000000000017941 */ /* 0x000fea0003800000 */
.L_x_10666:
        /* <DEDUP_REMOVED lines=11> */
.L_x_10670:
[----:B------:R-:W-:Y:S01]  /*9580*/  IMAD.MOV.U32 R42, RZ, RZ, R41 ;  /* 0x000000ffff2a7224 */ /* 0x000fe200078e0029 */
[----:B------:R-:W-:Y:S01]  /*9590*/  PRMT R39, R43, 0x7632, R39 ;  /* 0x000076322b277816 */ /* 0x000fe20000000027 */
[----:B------:R-:W-:Y:S01]  /*95a0*/  IMAD.MOV.U32 R33, RZ, RZ, R32 ;  /* 0x000000ffff217224 */ /* 0x000fe200078e0020 */
[----:B------:R-:W-:-:S07]  /*95b0*/  PRMT R100, R100, 0x5410, R100 ;  /* 0x0000541064647816 */ /* 0x000fce0000000064 */
.L_x_10671:
[----:B------:R-:W-:Y:S05]  /*95c0*/  BSYNC B1 ;  /* 0x0000000000017941 */ /* 0x000fea0003800000 */
.L_x_10669:
        /* <DEDUP_REMOVED lines=11> */
.L_x_10673:
[----:B------:R-:W-:Y:S01]  /*9680*/  IMAD.MOV.U32 R41, RZ, RZ, R42 ;  /* 0x000000ffff297224 */ /* 0x000fe200078e002a */
[----:B------:R-:W-:Y:S01]  /*9690*/  PRMT R43, R39, 0x7610, R43 ;  /* 0x00007610272b7816 */ /* 0x000fe2000000002b */
[----:B------:R-:W-:Y:S01]  /*96a0*/  IMAD.MOV.U32 R32, RZ, RZ, R35 ;  /* 0x000000ffff207224 */ /* 0x000fe200078e0023 */
[----:B------:R-:W-:-:S07]  /*96b0*/  PRMT R100, R101, 0x7632, R100 ;  /* 0x0000763265647816 */ /* 0x000fce0000000064 */
.L_x_10674:
[----:B------:R-:W-:Y:S05]  /*96c0*/  BSYNC B1 ;  /* 0x0000000000017941 */ /* 0x000fea0003800000 */
.L_x_10672:
        /* <DEDUP_REMOVED lines=11> */
.L_x_10676:
[----:B------:R-:W-:Y:S01]  /*9780*/  IMAD.MOV.U32 R35, RZ, RZ, R34 ;  /* 0x000000ffff237224 */ /* 0x000fe200078e0022 */
[C---:B------:R-:W-:Y:S01]  /*9790*/  PRMT R101, R43.reuse, 0x5410, R101 ;  /* 0x000054102b657816 */ /* 0x040fe20000000065 */
[--C-:B------:R-:W-:Y:S01]  /*97a0*/  IMAD.MOV.U32 R39, RZ, RZ, R41.reuse ;  /* 0x000000ffff277224 */ /* 0x100fe200078e0029 */
[----:B------:R-:W-:Y:S01]  /*97b0*/  PRMT R42, R43, 0x7610, R42 ;  /* 0x000076102b2a7816 */ /* 0x000fe2000000002a */
[----:B------:R-:W-:-:S07]  /*97c0*/  IMAD.MOV.U32 R34, RZ, RZ, R41 ;  /* 0x000000ffff227224 */ /* 0x000fce00078e0029 */
.L_x_10677:
[----:B------:R-:W-:Y:S05]  /*97d0*/  BSYNC B1 ;  /* 0x0000000000017941 */ /* 0x000fea0003800000 */
.L_x_10675:
[----:B------:R-:W-:Y:S02]  /*97e0*/  VIADD R36, R36, 0x4 ;  /* 0x0000000424247836 */ /* 0x000fe40000000000 */
[----:B------:R-:W-:Y:S01]  /*97f0*/  VIADD R2, R2, 0x2 ;  /* 0x0000000202027836 */ /* 0x000fe20000000000 */
[----:B------:R-:W-:Y:S06]  /*9800*/  @P1 BRA `(.L_x_10678) ;  /* 0xffffffe0000c1947 */ /* 0x000fec000383ffff */
[----:B------:R-:W-:Y:S01]  /*9810*/  FADD.FTZ R3, R3, R40 ;  /* 0x0000002803037221 */ /* 0x000fe20000010000 */
[----:B------:R-:W-:Y:S01]  /*9820*/  PRMT R101, R42, 0x7610, R101 ;  /* 0x000076102a657816 */ /* 0x000fe20000000065 */
[----:B------:R-:W-:Y:S02]  /*9830*/  IMAD.MOV.U32 R2, RZ, RZ, R38 ;  /* 0x000000ffff027224 */ /* 0x000fe400078e0026 */
[----:B------:R-:W-:-:S07]  /*9840*/  IMAD.MOV.U32 R34, RZ, RZ, R39 ;  /* 0x000000ffff227224 */ /* 0x000fce00078e0027 */
.L_x_10584:
[----:B------:R-:W-:Y:S05]  /*9850*/  BSYNC B0 ;  /* 0x0000000000007941 */ /* 0x000fea0003800000 */
.L_x_10583:
        /* <DEDUP_REMOVED lines=53> */
[----:B-1----:R1:W-:Y:S04]  /*9bb0*/  STL.64 [R1+0x10], R38 ;  /* 0x0000102601007387 */ /* 0x0023e80000100a00 */
[----:B--2---:R1:W-:Y:S04]  /*9bc0*/  STL.64 [R1+0x18], R40 ;  /* 0x0000182801007387 */ /* 0x0043e80000100a00 */
[----:B0-----:R1:W-:Y:S04]  /*9bd0*/  STL.64 [R1+0x20], R42 ;  /* 0x0000202a01007387 */ /* 0x0013e80000100a00 */
        /* <DEDUP_REMOVED lines=24> */
[----:B-1----:R-:W-:Y:S02]  /*9d60*/  FSEL R38, R2, R36, P0 ;  /* 0x0000002402267208 */ /* 0x002fe40000000000 */
        /* <DEDUP_REMOVED lines=10> */
.L_x_10774:
        /* <DEDUP_REMOVED lines=20> */
.L_x_10682:
[----:B------:R-:W-:Y:S01]  /*9f50*/  IMAD.MOV.U32 R42, RZ, RZ, R5 ;  /* 0x000000ffff2a7224 */ /* 0x000fe200078e0005 */
[C---:B------:R-:W-:Y:S01]  /*9f60*/  PRMT R39, R86.reuse, 0x7632, R39 ;  /* 0x0000763256277816 */ /* 0x040fe20000000027 */
[----:B------:R-:W-:Y:S01]  /*9f70*/  IMAD.MOV.U32 R5, RZ, RZ, R4 ;  /* 0x000000ffff057224 */ /* 0x000fe200078e0004 */
[----:B------:R-:W-:-:S07]  /*9f80*/  PRMT R86, R86, 0x5410, R86 ;  /* 0x0000541056567816 */ /* 0x000fce0000000056 */
.L_x_10683:
[----:B------:R-:W-:Y:S05]  /*9f90*/  BSYNC B1 ;  /* 0x0000000000017941 */ /* 0x000fea0003800000 */
.L_x_10681:
        /* <DEDUP_REMOVED lines=11> */
.L_x_10685:
[----:B------:R-:W-:Y:S01]  /*a050*/  IMAD.MOV.U32 R41, RZ, RZ, R42 ;  /* 0x000000ffff297224 */ /* 0x000fe200078e002a */
[----:B------:R-:W-:Y:S01]  /*a060*/  PRMT R43, R39, 0x7610, R43 ;  /* 0x00007610272b7816 */ /* 0x000fe2000000002b */
[----:B------:R-:W-:Y:S01]  /*a070*/  IMAD.MOV.U32 R4, RZ, RZ, R7 ;  /* 0x000000ffff047224 */ /* 0x000fe200078e0007 */
[----:B------:R-:W-:-:S07]  /*a080*/  PRMT R86, R87, 0x7632, R86 ;  /* 0x0000763257567816 */ /* 0x000fce0000000056 */
.L_x_10686:
[----:B------:R-:W-:Y:S05]  /*a090*/  BSYNC B1 ;  /* 0x0000000000017941 */ /* 0x000fea0003800000 */
.L_x_10684:
        /* <DEDUP_REMOVED lines=11> */
.L_x_10688:
[----:B------:R-:W-:Y:S01]  /*a150*/  IMAD.MOV.U32 R42, RZ, RZ, R41 ;  /* 0x000000ffff2a7224 */ /* 0x000fe200078e0029 */
[----:B------:R-:W-:Y:S01]  /*a160*/  PRMT R39, R39, 0x5410, R43 ;  /* 0x0000541027277816 */ /* 0x000fe2000000002b */
[----:B------:R-:W-:Y:S01]  /*a170*/  IMAD.MOV.U32 R7, RZ, RZ, R6 ;  /* 0x000000ffff077224 */ /* 0x000fe200078e0006 */
[----:B------:R-:W-:-:S07]  /*a180*/  PRMT R87, R87, 0x5410, R87 ;  /* 0x0000541057577816 */ /* 0x000fce0000000057 */
.L_x_10689:
[----:B------:R-:W-:Y:S05]  /*a190*/  BSYNC B1 ;  /* 0x0000000000017941 */ /* 0x000fea0003800000 */
.L_x_10687:
        /* <DEDUP_REMOVED lines=11> */
.L_x_10691:
[----:B------:R-:W-:Y:S01]  /*a250*/  IMAD.MOV.U32 R41, RZ, RZ, R42 ;  /* 0x000000ffff297224 */ /* 0x000fe200078e002a */
[----:B------:R-:W-:Y:S01]  /*a260*/  PRMT R43, R43, 0x7610, R39 ;  /* 0x000076102b2b7816 */ /* 0x000fe20000000027 */
[----:B------:R-:W-:Y:S01]  /*a270*/  IMAD.MOV.U32 R6, RZ, RZ, R9 ;  /* 0x000000ffff067224 */ /* 0x000fe200078e0009 */
[----:B------:R-:W-:-:S07]  /*a280*/  PRMT R87, R88, 0x7632, R87 ;  /* 0x0000763258577816 */ /* 0x000fce0000000057 */
.L_x_10692:
[----:B------:R-:W-:Y:S05]  /*a290*/  BSYNC B1 ;  /* 0x0000000000017941 */ /* 0x000fea0003800000 */
.L_x_10690:
        /* <DEDUP_REMOVED lines=11> */
.L_x_10694:
[----:B------:R-:W-:Y:S01]  /*a350*/  IMAD.MOV.U32 R42, RZ, RZ, R41 ;  /* 0x000000ffff2a7224 */ /* 0x000fe200078e0029 */
[----:B------:R-:W-:Y:S01]  /*a360*/  PRMT R39, R43, 0x7632, R39 ;  /* 0x000076322b277816 */ /* 0x000fe20000000027 */
[----:B------:R-:W-:Y:S01]  /*a370*/  IMAD.MOV.U32 R9, RZ, RZ, R8 ;  /* 0x000000ffff097224 */ /* 0x000fe200078e0008 */
[----:B------:R-:W-:-:S07]  /*a380*/  PRMT R88, R88, 0x5410, R88 ;  /* 0x0000541058587816 */ /* 0x000fce0000000058 */
.L_x_10695:
[----:B------:R-:W-:Y:S05]  /*a390*/  BSYNC B1 ;  /* 0x0000000000017941 */ /* 0x000fea0003800000 */
.L_x_10693:
        /* <DEDUP_REMOVED lines=11> */
.L_x_10697:
[----:B------:R-:W-:Y:S01]  /*a450*/  IMAD.MOV.U32 R41, RZ, RZ, R42 ;  /* 0x000000ffff297224 */ /* 0x000fe200078e002a */
[----:B------:R-:W-:Y:S01]  /*a460*/  PRMT R43, R39, 0x7610, R43 ;  /* 0x00007610272b7816 */ /* 0x000fe2000000002b */
[----:B------:R-:W-:Y:S01]  /*a470*/  IMAD.MOV.U32 R8, RZ, RZ, R11 ;  /* 0x000000ffff087224 */ /* 0x000fe200078e000b */
[----:B------:R-:W-:-:S07]  /*a480*/  PRMT R88, R89, 0x7632, R88 ;  /* 0x0000763259587816 */ /* 0x000fce0000000058 */
.L_x_10698:
[----:B------:R-:W-:Y:S05]  /*a490*/  BSYNC B1 ;  /* 0x0000000000017941 */ /* 0x000fea0003800000 */
.L_x_10696:
        /* <DEDUP_REMOVED lines=11> */
.L_x_10700:
[----:B------:R-:W-:Y:S01]  /*a550*/  IMAD.MOV.U32 R42, RZ, RZ, R41 ;  /* 0x000000ffff2a7224 */ /* 0x000fe200078e0029 */
[----:B------:R-:W-:Y:S01]  /*a560*/  PRMT R39, R39, 0x5410, R43 ;  /* 0x0000541027277816 */ /* 0x000fe2000000002b */
[----:B------:R-:W-:Y:S01]  /*a570*/  IMAD.MOV.U32 R11, RZ, RZ, R10 ;  /* 0x000000ffff0b7224 */ /* 0x000fe200078e000a */
[----:B------:R-:W-:-:S07]  /*a580*/  PRMT R89, R89, 0x5410, R89 ;  /* 0x0000541059597816 */ /* 0x000fce0000000059 */
.L_x_10701:
[----:B------:R-:W-:Y:S05]  /*a590*/  BSYNC B1 ;  /* 0x0000000000017941 */ /* 0x000fea0003800000 */
.L_x_10699:
        /* <DEDUP_REMOVED lines=11> */
.L_x_10703:
[----:B------:R-:W-:Y:S01]  /*a650*/  IMAD.MOV.U32 R41, RZ, RZ, R42 ;  /* 0x000000ffff297224 */ /* 0x000fe200078e002a */
[----:B------:R-:W-:Y:S01]  /*a660*/  PRMT R43, R43, 0x7610, R39 ;  /* 0x000076102b2b7816 */ /* 0x000fe20000000027 */
[----:B------:R-:W-:Y:S01]  /*a670*/  IMAD.MOV.U32 R10, RZ, RZ, R13 ;  /* 0x000000ffff0a7224 */ /* 0x000fe200078e000d */
[----:B------:R-:W-:-:S07]  /*a680*/  PRMT R89, R90, 0x7632, R89 ;  /* 0x000076325a597816 */ /* 0x000fce0000000059 */
.L_x_10704:
[----:B------:R-:W-:Y:S05]  /*a690*/  BSYNC B1 ;  /* 0x0000000000017941 */ /* 0x000fea0003800000 */
.L_x_10702:
        /* <DEDUP_REMOVED lines=11> */
.L_x_10706:
[----:B------:R-:W-:Y:S01]  /*a750*/  IMAD.MOV.U32 R42, RZ, RZ, R41 ;  /* 0x000000ffff2a7224 */ /* 0x000fe200078e0029 */
[----:B------:R-:W-:Y:S01]  /*a760*/  PRMT R39, R43, 0x7632, R39 ;  /* 0x000076322b277816 */ /* 0x000fe20000000027 */
[----:B------:R-:W-:Y:S01]  /*a770*/  IMAD.MOV.U32 R13, RZ, RZ, R12 ;  /* 0x000000ffff0d7224 */ /* 0x000fe200078e000c */
[----:B------:R-:W-:-:S07]  /*a780*/  PRMT R90, R90, 0x5410, R90 ;  /* 0x000054105a5a7816 */ /* 0x000fce000000005a */
.L_x_10707:
[----:B------:R-:W-:Y:S05]  /*a790*/  BSYNC B1 ;  /* 0x0000000000017941 */ /* 0x000fea0003800000 */
.L_x_10705:
        /* <DEDUP_REMOVED lines=11> */
.L_x_10709:
[----:B------:R-:W-:Y:S01]  /*a850*/  IMAD.MOV.U32 R41, RZ, RZ, R42 ;  /* 0x000000ffff297224 */ /* 0x000fe200078e002a */
[----:B------:R-:W-:Y:S01]  /*a860*/  PRMT R43, R39, 0x7610, R43 ;  /* 0x00007610272b7816 */ /* 0x000fe2000000002b */
[----:B------:R-:W-:Y:S01]  /*a870*/  IMAD.MOV.U32 R12, RZ, RZ, R15 ;  /* 0x000000ffff0c7224 */ /* 0x000fe200078e000f */
[----:B------:R-:W-:-:S07]  /*a880*/  PRMT R90, R91, 0x7632, R90 ;  /* 0x000076325b5a7816 */ /* 0x000fce000000005a */
.L_x_10710:
[----:B------:R-:W-:Y:S05]  /*a890*/  BSYNC B1 ;  /* 0x0000000000017941 */ /* 0x000fea0003800000 */
.L_x_10708:
        /* <DEDUP_REMOVED lines=11> */
.L_x_10712:
[----:B------:R-:W-:Y:S01]  /*a950*/  IMAD.MOV.U32 R42, RZ, RZ, R41 ;  /* 0x000000ffff2a7224 */ /* 0x000fe200078e0029 */
[----:B------:R-:W-:Y:S01]  /*a960*/  PRMT R39, R39, 0x5410, R43 ;  /* 0x0000541027277816 */ /* 0x000fe2000000002b */
[----:B------:R-:W-:Y:S01]  /*a970*/  IMAD.MOV.U32 R15, RZ, RZ, R14 ;  /* 0x000000ffff0f7224 */ /* 0x000fe200078e000e */
[----:B------:R-:W-:-:S07]  /*a980*/  PRMT R91, R91, 0x5410, R91 ;  /* 0x000054105b5b7816 */ /* 0x000fce000000005b */
.L_x_10713:
[----:B------:R-:W-:Y:S05]  /*a990*/  BSYNC B1 ;  /* 0x0000000000017941 */ /* 0x000fea0003800000 */
.L_x_10711:
        /* <DEDUP_REMOVED lines=11> */
.L_x_10715:
[----:B------:R-:W-:Y:S01]  /*aa50*/  IMAD.MOV.U32 R41, RZ, RZ, R42 ;  /* 0x000000ffff297224 */ /* 0x000fe200078e002a */
[----:B------:R-:W-:Y:S01]  /*aa60*/  PRMT R43, R43, 0x7610, R39 ;  /* 0x000076102b2b7816 */ /* 0x000fe20000000027 */
[----:B------:R-:W-:Y:S01]  /*aa70*/  IMAD.MOV.U32 R14, RZ, RZ, R17 ;  /* 0x000000ffff0e7224 */ /* 0x000fe200078e0011 */
[----:B------:R-:W-:-:S07]  /*aa80*/  PRMT R91, R92, 0x7632, R91 ;  /* 0x000076325c5b7816 */ /* 0x000fce000000005b */
.L_x_10716:
[----:B------:R-:W-:Y:S05]  /*aa90*/  BSYNC B1 ;  /* 0x0000000000017941 */ /* 0x000fea0003800000 */
.L_x_10714:
        /* <DEDUP_REMOVED lines=11> */
.L_x_10718:
[----:B------:R-:W-:Y:S01]  /*ab50*/  IMAD.MOV.U32 R42, RZ, RZ, R41 ;  /* 0x000000ffff2a7224 */ /* 0x000fe200078e0029 */
[----:B------:R-:W-:Y:S01]  /*ab60*/  PRMT R39, R43, 0x7632, R39 ;  /* 0x000076322b277816 */ /* 0x000fe20000000027 */
[----:B------:R-:W-:Y:S01]  /*ab70*/  IMAD.MOV.U32 R17, RZ, RZ, R16 ;  /* 0x000000ffff117224 */ /* 0x000fe200078e0010 */
[----:B------:R-:W-:-:S07]  /*ab80*/  PRMT R92, R92, 0x5410, R92 ;  /* 0x000054105c5c7816 */ /* 0x000fce000000005c */
.L_x_10719:
[----:B------:R-:W-:Y:S05]  /*ab90*/  BSYNC B1 ;  /* 0x0000000000017941 */ /* 0x000fea0003800000 */
.L_x_10717:
        /* <DEDUP_REMOVED lines=11> */
.L_x_10721:
[----:B------:R-:W-:Y:S01]  /*ac50*/  IMAD.MOV.U32 R41, RZ, RZ, R42 ;  /* 0x000000ffff297224 */ /* 0x000fe200078e002a */
[----:B------:R-:W-:Y:S01]  /*ac60*/  PRMT R43, R39, 0x7610, R43 ;  /* 0x00007610272b7816 */ /* 0x000fe2000000002b */
[----:B------:R-:W-:Y:S01]  /*ac70*/  IMAD.MOV.U32 R16, RZ, RZ, R19 ;  /* 0x000000ffff107224 */ /* 0x000fe200078e0013 */
[----:B------:R-:W-:-:S07]  /*ac80*/  PRMT R92, R93, 0x7632, R92 ;  /* 0x000076325d5c7816 */ /* 0x000fce000000005c */
.L_x_10722:
[----:B------:R-:W-:Y:S05]  /*ac90*/  BSYNC B1 ;  /* 0x0000000000017941 */ /* 0x000fea0003800000 */
.L_x_10720:
        /* <DEDUP_REMOVED lines=11> */
.L_x_10724:
[----:B------:R-:W-:Y:S01]  /*ad50*/  IMAD.MOV.U32 R42, RZ, RZ, R41 ;  /* 0x000000ffff2a7224 */ /* 0x000fe200078e0029 */
[----:B------:R-:W-:Y:S01]  /*ad60*/  PRMT R39, R39, 0x5410, R43 ;  /* 0x0000541027277816 */ /* 0x000fe2000000002b */
[----:B------:R-:W-:Y:S01]  /*ad70*/  IMAD.MOV.U32 R19, RZ, RZ, R18 ;  /* 0x000000ffff137224 */ /* 0x000fe200078e0012 */
[----:B------:R-:W-:-:S07]  /*ad80*/  PRMT R93, R93, 0x5410, R93 ;  /* 0x000054105d5d7816 */ /* 0x000fce000000005d */
.L_x_10725:
[----:B------:R-:W-:Y:S05]  /*ad90*/  BSYNC B1 ;  /* 0x0000000000017941 */ /* 0x000fea0003800000 */
.L_x_10723:
        /* <DEDUP_REMOVED lines=11> */
.L_x_10727:
[----:B------:R-:W-:Y:S01]  /*ae50*/  IMAD.MOV.U32 R41, RZ, RZ, R42 ;  /* 0x000000ffff297224 */ /* 0x000fe200078e002a */
[----:B------:R-:W-:Y:S01]  /*ae60*/  PRMT R43, R43, 0x7610, R39 ;  /* 0x000076102b2b7816 */ /* 0x000fe20000000027 */
[----:B------:R-:W-:Y:S01]  /*ae70*/  IMAD.MOV.U32 R18, RZ, RZ, R21 ;  /* 0x000000ffff127224 */ /* 0x000fe200078e0015 */
[----:B------:R-:W-:-:S07]  /*ae80*/  PRMT R93, R94, 0x7632, R93 ;  /* 0x000076325e5d7816 */ /* 0x000fce000000005d */
.L_x_10728:
[----:B------:R-:W-:Y:S05]  /*ae90*/  BSYNC B1 ;  /* 0x0000000000017941 */ /* 0x000fea0003800000 */
.L_x_10726:
        /* <DEDUP_REMOVED lines=11> */
.L_x_10730:
[----:B------:R-:W-:Y:S01]  /*af50*/  IMAD.MOV.U32 R42, RZ, RZ, R41 ;  /* 0x000000ffff2a7224 */ /* 0x000fe200078e0029 */
[----:B------:R-:W-:Y:S01]  /*af60*/  PRMT R39, R43, 0x7632, R39 ;  /* 0x000076322b277816 */ /* 0x000fe20000000027 */
[----:B------:R-:W-:Y:S01]  /*af70*/  IMAD.MOV.U32 R21, RZ, RZ, R20 ;  /* 0x000000ffff157224 */ /* 0x000fe200078e0014 */
[----:B------:R-:W-:-:S07]  /*af80*/  PRMT R94, R94, 0x5410, R94 ;  /* 0x000054105e5e7816 */ /* 0x000fce000000005e */
.L_x_10731:
[----:B------:R-:W-:Y:S05]  /*af90*/  BSYNC B1 ;  /* 0x0000000000017941 */ /* 0x000fea0003800000 */
.L_x_10729:
        /* <DEDUP_REMOVED lines=11> */
.L_x_10733:
[----:B------:R-:W-:Y:S01]  /*b050*/  IMAD.MOV.U32 R41, RZ, RZ, R42 ;  /* 0x000000ffff297224 */ /* 0x000fe200078e002a */
[----:B------:R-:W-:Y:S01]  /*b060*/  PRMT R43, R39, 0x7610, R43 ;  /* 0x00007610272b7816 */ /* 0x000fe2000000002b */
[----:B------:R-:W-:Y:S01]  /*b070*/  IMAD.MOV.U32 R20, RZ, RZ, R23 ;  /* 0x000000ffff147224 */ /* 0x000fe200078e0017 */
[----:B------:R-:W-:-:S07]  /*b080*/  PRMT R94, R95, 0x7632, R94 ;  /* 0x000076325f5e7816 */ /* 0x000fce000000005e */
.L_x_10734:
[----:B------:R-:W-:Y:S05]  /*b090*/  BSYNC B1 ;  /* 0x0000000000017941 */ /* 0x000fea0003800000 */
.L_x_10732:
        /* <DEDUP_REMOVED lines=11> */
.L_x_10736:
[----:B------:R-:W-:Y:S01]  /*b150*/  IMAD.MOV.U32 R42, RZ, RZ, R41 ;  /* 0x000000ffff2a7224 */ /* 0x000fe200078e0029 */
[----:B------:R-:W-:Y:S01]  /*b160*/  PRMT R39, R39, 0x5410, R43 ;  /* 0x0000541027277816 */ /* 0x000fe2000000002b */
[----:B------:R-:W-:Y:S01]  /*b170*/  IMAD.MOV.U32 R23, RZ, RZ, R22 ;  /* 0x000000ffff177224 */ /* 0x000fe200078e0016 */
[----:B------:R-:W-:-:S07]  /*b180*/  PRMT R95, R95, 0x5410, R95 ;  /* 0x000054105f5f7816 */ /* 0x000fce000000005f */
.L_x_10737:
[----:B------:R-:W-:Y:S05]  /*b190*/  BSYNC B1 ;  /* 0x0000000000017941 */ /* 0x000fea0003800000 */
.L_x_10735:
        /* <DEDUP_REMOVED lines=11> */
.L_x_10739:
[----:B------:R-:W-:Y:S01]  /*b250*/  IMAD.MOV.U32 R41, RZ, RZ, R42 ;  /* 0x000000ffff297224 */ /* 0x000fe200078e002a */
[----:B------:R-:W-:Y:S01]  /*b260*/  PRMT R43, R43, 0x7610, R39 ;  /* 0x000076102b2b7816 */ /* 0x000fe20000000027 */
[----:B------:R-:W-:Y:S01]  /*b270*/  IMAD.MOV.U32 R22, RZ, RZ, R25 ;  /* 0x000000ffff167224 */ /* 0x000fe200078e0019 */
[----:B------:R-:W-:-:S07]  /*b280*/  PRMT R95, R96, 0x7632, R95 ;  /* 0x00007632605f7816 */ /* 0x000fce000000005f */
.L_x_10740:
[----:B------:R-:W-:Y:S05]  /*b290*/  BSYNC B1 ;  /* 0x0000000000017941 */ /* 0x000fea0003800000 */
.L_x_10738:
        /* <DEDUP_REMOVED lines=11> */
.L_x_10742:
[----:B------:R-:W-:Y:S01]  /*b350*/  IMAD.MOV.U32 R42, RZ, RZ, R41 ;  /* 0x000000ffff2a7224 */ /* 0x000fe200078e0029 */
[----:B------:R-:W-:Y:S01]  /*b360*/  PRMT R39, R43, 0x7632, R39 ;  /* 0x000076322b277816 */ /* 0x000fe20000000027 */
[----:B------:R-:W-:Y:S01]  /*b370*/  IMAD.MOV.U32 R25, RZ, RZ, R24 ;  /* 0x000000ffff197224 */ /* 0x000fe200078e0018 */
[----:B------:R-:W-:-:S07]  /*b380*/  PRMT R96, R96, 0x5410, R96 ;  /* 0x0000541060607816 */ /* 0x000fce0000000060 */
.L_x_10743:
[----:B------:R-:W-:Y:S05]  /*b390*/  BSYNC B1 ;  /* 0x0000000000017941 */ /* 0x000fea0003800000 */
.L_x_10741:
        /* <DEDUP_REMOVED lines=11> */
.L_x_10745:
[----:B------:R-:W-:Y:S01]  /*b450*/  IMAD.MOV.U32 R41, RZ, RZ, R42 ;  /* 0x000000ffff297224 */ /* 0x000fe200078e002a */
[----:B------:R-:W-:Y:S01]  /*b460*/  PRMT R43, R39, 0x7610, R43 ;  /* 0x00007610272b7816 */ /* 0x000fe2000000002b */
[----:B------:R-:W-:Y:S01]  /*b470*/  IMAD.MOV.U32 R24, RZ, RZ, R27 ;  /* 0x000000ffff187224 */ /* 0x000fe200078e001b */
[----:B------:R-:W-:-:S07]  /*b480*/  PRMT R96, R97, 0x7632, R96 ;  /* 0x0000763261607816 */ /* 0x000fce0000000060 */
.L_x_10746:
[----:B------:R-:W-:Y:S05]  /*b490*/  BSYNC B1 ;  /* 0x0000000000017941 */ /* 0x000fea0003800000 */
.L_x_10744:
        /* <DEDUP_REMOVED lines=11> */
.L_x_10748:
[----:B------:R-:W-:Y:S01]  /*b550*/  IMAD.MOV.U32 R42, RZ, RZ, R41 ;  /* 0x000000ffff2a7224 */ /* 0x000fe200078e0029 */
[----:B------:R-:W-:Y:S01]  /*b560*/  PRMT R39, R39, 0x5410, R43 ;  /* 0x0000541027277816 */ /* 0x000fe2000000002b */
[----:B------:R-:W-:Y:S01]  /*b570*/  IMAD.MOV.U32 R27, RZ, RZ, R26 ;  /* 0x000000ffff1b7224 */ /* 0x000fe200078e001a */
[----:B------:R-:W-:-:S07]  /*b580*/  PRMT R97, R97, 0x5410, R97 ;  /* 0x0000541061617816 */ /* 0x000fce0000000061 */
.L_x_10749:
[----:B------:R-:W-:Y:S05]  /*b590*/  BSYNC B1 ;  /* 0x0000000000017941 */ /* 0x000fea0003800000 */
.L_x_10747:
        /* <DEDUP_REMOVED lines=11> */
.L_x_10751:
[----:B------:R-:W-:Y:S01]  /*b650*/  IMAD.MOV.U32 R41, RZ, RZ, R42 ;  /* 0x000000ffff297224 */ /* 0x000fe200078e002a */
[----:B------:R-:W-:Y:S01]  /*b660*/  PRMT R43, R43, 0x7610, R39 ;  /* 0x000076102b2b7816 */ /* 0x000fe20000000027 */
[----:B------:R-:W-:Y:S01]  /*b670*/  IMAD.MOV.U32 R26, RZ, RZ, R29 ;  /* 0x000000ffff1a7224 */ /* 0x000fe200078e001d */
[----:B------:R-:W-:-:S07]  /*b680*/  PRMT R97, R98, 0x7632, R97 ;  /* 0x0000763262617816 */ /* 0x000fce0000000061 */
.L_x_10752:
[----:B------:R-:W-:Y:S05]  /*b690*/  BSYNC B1 ;  /* 0x0000000000017941 */ /* 0x000fea0003800000 */
.L_x_10750:
        /* <DEDUP_REMOVED lines=11> */
.L_x_10754:
[----:B------:R-:W-:Y:S01]  /*b750*/  IMAD.MOV.U32 R42, RZ, RZ, R41 ;  /* 0x000000ffff2a7224 */ /* 0x000fe200078e0029 */
[----:B------:R-:W-:Y:S01]  /*b760*/  PRMT R39, R43, 0x7632, R39 ;  /* 0x000076322b277816 */ /* 0x000fe20000000027 */
[----:B------:R-:W-:Y:S01]  /*b770*/  IMAD.MOV.U32 R29, RZ, RZ, R28 ;  /* 0x000000ffff1d7224 */ /* 0x000fe200078e001c */
[----:B------:R-:W-:-:S07]  /*b780*/  PRMT R98, R98, 0x5410, R98 ;  /* 0x0000541062627816 */ /* 0x000fce0000000062 */
.L_x_10755:
[----:B------:R-:W-:Y:S05]  /*b790*/  BSYNC B1 ;  /* 0x0000000000017941 */ /* 0x000fea0003800000 */
.L_x_10753:
        /* <DEDUP_REMOVED lines=11> */
.L_x_10757:
[----:B------:R-:W-:Y:S01]  /*b850*/  IMAD.MOV.U32 R41, RZ, RZ, R42 ;  /* 0x000000ffff297224 */ /* 0x000fe200078e002a */
[----:B------:R-:W-:Y:S01]  /*b860*/  PRMT R43, R39, 0x7610, R43 ;  /* 0x00007610272b7816 */ /* 0x000fe2000000002b */
[----:B------:R-:W-:Y:S01]  /*b870*/  IMAD.MOV.U32 R28, RZ, RZ, R31 ;  /* 0x000000ffff1c7224 */ /* 0x000fe200078e001f */
[----:B------:R-:W-:-:S07]  /*b880*/  PRMT R98, R99, 0x7632, R98 ;  /* 0x0000763263627816 */ /* 0x000fce0000000062 */
.L_x_10758:
[----:B------:R-:W-:Y:S05]  /*b890*/  BSYNC B1 ;  /* 0x0000000000017941 */ /* 0x000fea0003800000 */
.L_x_10756:
        /* <DEDUP_REMOVED lines=11> */
.L_x_10760:
[----:B------:R-:W-:Y:S01]  /*b950*/  IMAD.MOV.U32 R42, RZ, RZ, R41 ;  /* 0x000000ffff2a7224 */ /* 0x000fe200078e0029 */
[----:B------:R-:W-:Y:S01]  /*b960*/  PRMT R39, R39, 0x5410, R43 ;  /* 0x0000541027277816 */ /* 0x000fe2000000002b */
[----:B------:R-:W-:Y:S01]  /*b970*/  IMAD.MOV.U32 R31, RZ, RZ, R30 ;  /* 0x000000ffff1f7224 */ /* 0x000fe200078e001e */
[----:B------:R-:W-:-:S07]  /*b980*/  PRMT R99, R99, 0x5410, R99 ;  /* 0x0000541063637816 */ /* 0x000fce0000000063 */
.L_x_10761:
[----:B------:R-:W-:Y:S05]  /*b990*/  BSYNC B1 ;  /* 0x0000000000017941 */ /* 0x000fea0003800000 */
.L_x_10759:
        /* <DEDUP_REMOVED lines=11> */
.L_x_10763:
[----:B------:R-:W-:Y:S01]  /*ba50*/  IMAD.MOV.U32 R41, RZ, RZ, R42 ;  /* 0x000000ffff297224 */ /* 0x000fe200078e002a */
[----:B------:R-:W-:Y:S01]  /*ba60*/  PRMT R43, R43, 0x7610, R39 ;  /* 0x000076102b2b7816 */ /* 0x000fe20000000027 */
[----:B------:R-:W-:Y:S01]  /*ba70*/  IMAD.MOV.U32 R30, RZ, RZ, R33 ;  /* 0x000000ffff1e7224 */ /* 0x000fe200078e0021 */
[----:B------:R-:W-:-:S07]  /*ba80*/  PRMT R99, R100, 0x7632, R99 ;  /* 0x0000763264637816 */ /* 0x000fce0000000063 */
.L_x_10764:
[----:B------:R-:W-:Y:S05]  /*ba90*/  BSYNC B1 ;  /* 0x0000000000017941 */ /* 0x000fea0003800000 */
.L_x_10762:
        /* <DEDUP_REMOVED lines=11> */
.L_x_10766:
[----:B------:R-:W-:Y:S01]  /*bb50*/  IMAD.MOV.U32 R42, RZ, RZ, R41 ;  /* 0x000000ffff2a7224 */ /* 0x000fe200078e0029 */
[----:B------:R-:W-:Y:S01]  /*bb60*/  PRMT R39, R43, 0x7632, R39 ;  /* 0x000076322b277816 */ /* 0x000fe20000000027 */
[----:B------:R-:W-:Y:S01]  /*bb70*/  IMAD.MOV.U32 R33, RZ, RZ, R32 ;  /* 0x000000ffff217224 */ /* 0x000fe200078e0020 */
[----:B------:R-:W-:-:S07]  /*bb80*/  PRMT R100, R100, 0x5410, R100 ;  /* 0x0000541064647816 */ /* 0x000fce0000000064 */
.L_x_10767:
[----:B------:R-:W-:Y:S05]  /*bb90*/  BSYNC B1 ;  /* 0x0000000000017941 */ /* 0x000fea0003800000 */
.L_x_10765:
        /* <DEDUP_REMOVED lines=11> */
.L_x_10769:
[----:B------:R-:W-:Y:S01]  /*bc50*/  IMAD.MOV.U32 R41, RZ, RZ, R42 ;  /* 0x000000ffff297224 */ /* 0x000fe200078e002a */
[----:B------:R-:W-:Y:S01]  /*bc60*/  PRMT R43, R39, 0x7610, R43 ;  /* 0x00007610272b7816 */ /* 0x000fe2000000002b */
[----:B------:R-:W-:Y:S01]  /*bc70*/  IMAD.MOV.U32 R32, RZ, RZ, R35 ;  /* 0x000000ffff207224 */ /* 0x000fe200078e0023 */
[----:B------:R-:W-:-:S07]  /*bc80*/  PRMT R100, R101, 0x7632, R100 ;  /* 0x0000763265647816 */ /* 0x000fce0000000064 */
.L_x_10770:
[----:B------:R-:W-:Y:S05]  /*bc90*/  BSYNC B1 ;  /* 0x0000000000017941 */ /* 0x000fea0003800000 */
.L_x_10768:
        /* <DEDUP_REMOVED lines=11> */
.L_x_10772:
[----:B------:R-:W-:Y:S01]  /*bd50*/  IMAD.MOV.U32 R35, RZ, RZ, R34 ;  /* 0x000000ffff237224 */ /* 0x000fe200078e0022 */
[C---:B------:R-:W-:Y:S01]  /*bd60*/  PRMT R101, R43.reuse, 0x5410, R101 ;  /* 0x000054102b657816 */ /* 0x040fe20000000065 */
[--C-:B------:R-:W-:Y:S01]  /*bd70*/  IMAD.MOV.U32 R39, RZ, RZ, R41.reuse ;  /* 0x000000ffff277224 */ /* 0x100fe200078e0029 */
[----:B------:R-:W-:Y:S01]  /*bd80*/  PRMT R42, R43, 0x7610, R42 ;  /* 0x000076102b2a7816 */ /* 0x000fe2000000002a */
[----:B------:R-:W-:-:S07]  /*bd90*/  IMAD.MOV.U32 R34, RZ, RZ, R41 ;  /* 0x000000ffff227224 */ /* 0x000fce00078e0029 */
.L_x_10773:
[----:B------:R-:W-:Y:S05]  /*bda0*/  BSYNC B1 ;  /* 0x0000000000017941 */ /* 0x000fea0003800000 */
.L_x_10771:
[----:B------:R-:W-:Y:S02]  /*bdb0*/  VIADD R36, R36, 0x4 ;  /* 0x0000000424247836 */ /* 0x000fe40000000000 */
[----:B------:R-:W-:Y:S01]  /*bdc0*/  VIADD R2, R2, 0x2 ;  /* 0x0000000202027836 */ /* 0x000fe20000000000 */
[----:B------:R-:W-:Y:S06]  /*bdd0*/  @P1 BRA `(.L_x_10774) ;  /* 0xffffffe0000c1947 */ /* 0x000fec000383ffff */
[----:B------:R-:W-:Y:S01]  /*bde0*/  FADD.FTZ R3, R3, R40 ;  /* 0x0000002803037221 */ /* 0x000fe20000010000 */
[----:B------:R-:W-:Y:S01]  /*bdf0*/  PRMT R101, R42, 0x7610, R101 ;  /* 0x000076102a657816 */ /* 0x000fe20000000065 */
[----:B------:R-:W-:Y:S02]  /*be00*/  IMAD.MOV.U32 R2, RZ, RZ, R38 ;  /* 0x000000ffff027224 */ /* 0x000fe400078e0026 */
[----:B------:R-:W-:-:S07]  /*be10*/  IMAD.MOV.U32 R34, RZ, RZ, R39 ;  /* 0x000000ffff227224 */ /* 0x000fce00078e0027 */
.L_x_10680:
[----:B------:R-:W-:Y:S05]  /*be20*/  BSYNC B0 ;  /* 0x0000000000007941 */ /* 0x000fea0003800000 */
.L_x_10679:
[----:B-1----:R-:W-:Y:S01]  /*be30*/  SHFL.DOWN PT, R36, R34, 0x4, 0x1f ;  /* 0x08801f0022247f89 */ /* 0x002fe200000e0000 */
        /* <DEDUP_REMOVED lines=90> */
.L_x_10870:
        /* <DEDUP_REMOVED lines=20> */
.L_x_10778:
[----:B------:R-:W-:Y:S01]  /*c520*/  IMAD.MOV.U32 R42, RZ, RZ, R5 ;  /* 0x000000ffff2a7224 */ /* 0x000fe200078e0005 */
[C---:B------:R-:W-:Y:S01]  /*c530*/  PRMT R39, R86.reuse, 0x7632, R39 ;  /* 0x0000763256277816 */ /* 0x040fe20000000027 */
[----:B------:R-:W-:Y:S01]  /*c540*/  IMAD.MOV.U32 R5, RZ, RZ, R4 ;  /* 0x000000ffff057224 */ /* 0x000fe200078e0004 */
[----:B------:R-:W-:-:S07]  /*c550*/  PRMT R86, R86, 0x5410, R86 ;  /* 0x0000541056567816 */ /* 0x000fce0000000056 */
.L_x_10779:
[----:B------:R-:W-:Y:S05]  /*c560*/  BSYNC B1 ;  /* 0x0000000000017941 */ /* 0x000fea0003800000 */
.L_x_10777:
        /* <DEDUP_REMOVED lines=11> */
.L_x_10781:
[----:B------:R-:W-:Y:S01]  /*c620*/  IMAD.MOV.U32 R41, RZ, RZ, R42 ;  /* 0x000000ffff297224 */ /* 0x000fe200078e002a */
[----:B------:R-:W-:Y:S01]  /*c630*/  PRMT R43, R39, 0x7610, R43 ;  /* 0x00007610272b7816 */ /* 0x000fe2000000002b */
[----:B------:R-:W-:Y:S01]  /*c640*/  IMAD.MOV.U32 R4, RZ, RZ, R7 ;  /* 0x000000ffff047224 */ /* 0x000fe200078e0007 */
[----:B------:R-:W-:-:S07]  /*c650*/  PRMT R86, R87, 0x7632, R86 ;  /* 0x0000763257567816 */ /* 0x000fce0000000056 */
.L_x_10782:
[----:B------:R-:W-:Y:S05]  /*c660*/  BSYNC B1 ;  /* 0x0000000000017941 */ /* 0x000fea0003800000 */
.L_x_10780:
        /* <DEDUP_REMOVED lines=11> */
.L_x_10784:
[----:B------:R-:W-:Y:S01]  /*c720*/  IMAD.MOV.U32 R42, RZ, RZ, R41 ;  /* 0x000000ffff2a7224 */ /* 0x000fe200078e0029 */
[----:B------:R-:W-:Y:S01]  /*c730*/  PRMT R39, R39, 0x5410, R43 ;  /* 0x0000541027277816 */ /* 0x000fe2000000002b */
[----:B------:R-:W-:Y:S01]  /*c740*/  IMAD.MOV.U32 R7, RZ, RZ, R6 ;  /* 0x000000ffff077224 */ /* 0x000fe200078e0006 */
[----:B------:R-:W-:-:S07]  /*c750*/  PRMT R87, R87, 0x5410, R87 ;  /* 0x0000541057577816 */ /* 0x000fce0000000057 */
.L_x_10785:
[----:B------:R-:W-:Y:S05]  /*c760*/  BSYNC B1 ;  /* 0x0000000000017941 */ /* 0x000fea0003800000 */
.L_x_10783:
        /* <DEDUP_REMOVED lines=11> */
.L_x_10787:
[----:B------:R-:W-:Y:S01]  /*c820*/  IMAD.MOV.U32 R41, RZ, RZ, R42 ;  /* 0x000000ffff297224 */ /* 0x000fe200078e002a */
[----:B------:R-:W-:Y:S01]  /*c830*/  PRMT R43, R43, 0x7610, R39 ;  /* 0x000076102b2b7816 */ /* 0x000fe20000000027 */
[----:B------:R-:W-:Y:S01]  /*c840*/  IMAD.MOV.U32 R6, RZ, RZ, R9 ;  /* 0x000000ffff067224 */ /* 0x000fe200078e0009 */
[----:B------:R-:W-:-:S07]  /*c850*/  PRMT R87, R88, 0x7632, R87 ;  /* 0x0000763258577816 */ /* 0x000fce0000000057 */
.L_x_10788:
[----:B------:R-:W-:Y:S05]  /*c860*/  BSYNC B1 ;  /* 0x0000000000017941 */ /* 0x000fea0003800000 */
.L_x_10786:
        /* <DEDUP_REMOVED lines=11> */
.L_x_10790:
[----:B------:R-:W-:Y:S01]  /*c920*/  IMAD.MOV.U32 R42, RZ, RZ, R41 ;  /* 0x000000ffff2a7224 */ /* 0x000fe200078e0029 */
[----:B------:R-:W-:Y:S01]  /*c930*/  PRMT R39, R43, 0x7632, R39 ;  /* 0x000076322b277816 */ /* 0x000fe20000000027 */
[----:B------:R-:W-:Y:S01]  /*c940*/  IMAD.MOV.U32 R9, RZ, RZ, R8 ;  /* 0x000000ffff097224 */ /* 0x000fe200078e0008 */
[----:B------:R-:W-:-:S07]  /*c950*/  PRMT R88, R88, 0x5410, R88 ;  /* 0x0000541058587816 */ /* 0x000fce0000000058 */
.L_x_10791:
[----:B------:R-:W-:Y:S05]  /*c960*/  BSYNC B1 ;  /* 0x0000000000017941 */ /* 0x000fea0003800000 */
.L_x_10789:
        /* <DEDUP_REMOVED lines=11> */
.L_x_10793:
[----:B------:R-:W-:Y:S01]  /*ca20*/  IMAD.MOV.U32 R41, RZ, RZ, R42 ;  /* 0x000000ffff297224 */ /* 0x000fe200078e002a */
[----:B------:R-:W-:Y:S01]  /*ca30*/  PRMT R43, R39, 0x7610, R43 ;  /* 0x00007610272b7816 */ /* 0x000fe2000000002b */
[----:B------:R-:W-:Y:S01]  /*ca40*/  IMAD.MOV.U32 R8, RZ, RZ, R11 ;  /* 0x000000ffff087224 */ /* 0x000fe200078e000b */
[----:B------:R-:W-:-:S07]  /*ca50*/  PRMT R88, R89, 0x7632, R88 ;  /* 0x0000763259587816 */ /* 0x000fce0000000058 */
.L_x_10794:
[----:B------:R-:W-:Y:S05]  /*ca60*/  BSYNC B1 ;  /* 0x0000000000017941 */ /* 0x000fea0003800000 */
.L_x_10792:
        /* <DEDUP_REMOVED lines=11> */
.L_x_10796:
[----:B------:R-:W-:Y:S01]  /*cb20*/  IMAD.MOV.U32 R42, RZ, RZ, R41 ;  /* 0x000000ffff2a7224 */ /* 0x000fe200078e0029 */
[----:B------:R-:W-:Y:S01]  /*cb30*/  PRMT R39, R39, 0x5410, R43 ;  /* 0x0000541027277816 */ /* 0x000fe2000000002b */
[----:B------:R-:W-:Y:S01]  /*cb40*/  IMAD.MOV.U32 R11, RZ, RZ, R10 ;  /* 0x000000ffff0b7224 */ /* 0x000fe200078e000a */
[----:B------:R-:W-:-:S07]  /*cb50*/  PRMT R89, R89, 0x5410, R89 ;  /* 0x0000541059597816 */ /* 0x000fce0000000059 */
.L_x_10797:
[----:B------:R-:W-:Y:S05]  /*cb60*/  BSYNC B1 ;  /* 0x0000000000017941 */ /* 0x000fea0003800000 */
.L_x_10795:
        /* <DEDUP_REMOVED lines=11> */
.L_x_10799:
[----:B------:R-:W-:Y:S01]  /*cc20*/  IMAD.MOV.U32 R41, RZ, RZ, R42 ;  /* 0x000000ffff297224 */ /* 0x000fe200078e002a */
[----:B------:R-:W-:Y:S01]  /*cc30*/  PRMT R43, R43, 0x7610, R39 ;  /* 0x000076102b2b7816 */ /* 0x000fe20000000027 */
[----:B------:R-:W-:Y:S01]  /*cc40*/  IMAD.MOV.U32 R10, RZ, RZ, R13 ;  /* 0x000000ffff0a7224 */ /* 0x000fe200078e000d */
[----:B------:R-:W-:-:S07]  /*cc50*/  PRMT R89, R90, 0x7632, R89 ;  /* 0x000076325a597816 */ /* 0x000fce0000000059 */
.L_x_10800:
[----:B------:R-:W-:Y:S05]  /*cc60*/  BSYNC B1 ;  /* 0x0000000000017941 */ /* 0x000fea0003800000 */
.L_x_10798:
        /* <DEDUP_REMOVED lines=11> */
.L_x_10802:
[----:B------:R-:W-:Y:S01]  /*cd20*/  IMAD.MOV.U32 R42, RZ, RZ, R41 ;  /* 0x000000ffff2a7224 */ /* 0x000fe200078e0029 */
[----:B------:R-:W-:Y:S01]  /*cd30*/  PRMT R39, R43, 0x7632, R39 ;  /* 0x000076322b277816 */ /* 0x000fe20000000027 */
[----:B------:R-:W-:Y:S01]  /*cd40*/  IMAD.MOV.U32 R13, RZ, RZ, R12 ;  /* 0x000000ffff0d7224 */ /* 0x000fe200078e000c */
[----:B------:R-:W-:-:S07]  /*cd50*/  PRMT R90, R90, 0x5410, R90 ;  /* 0x000054105a5a7816 */ /* 0x000fce000000005a */
.L_x_10803:
[----:B------:R-:W-:Y:S05]  /*cd60*/  BSYNC B1 ;  /* 0x0000000000017941 */ /* 0x000fea0003800000 */
.L_x_10801:
        /* <DEDUP_REMOVED lines=11> */
.L_x_10805:
[----:B------:R-:W-:Y:S01]  /*ce20*/  IMAD.MOV.U32 R41, RZ, RZ, R42 ;  /* 0x000000ffff297224 */ /* 0x000fe200078e002a */
[----:B------:R-:W-:Y:S01]  /*ce30*/  PRMT R43, R39, 0x7610, R43 ;  /* 0x00007610272b7816 */ /* 0x000fe2000000002b */
[----:B------:R-:W-:Y:S01]  /*ce40*/  IMAD.MOV.U32 R12, RZ, RZ, R15 ;  /* 0x000000ffff0c7224 */ /* 0x000fe200078e000f */
[----:B------:R-:W-:-:S07]  /*ce50*/  PRMT R90, R91, 0x7632, R90 ;  /* 0x000076325b5a7816 */ /* 0x000fce000000005a */
.L_x_10806:
[----:B------:R-:W-:Y:S05]  /*ce60*/  BSYNC B1 ;  /* 0x0000000000017941 */ /* 0x000fea0003800000 */
.L_x_10804:
        /* <DEDUP_REMOVED lines=11> */
.L_x_10808:
[----:B------:R-:W-:Y:S01]  /*cf20*/  IMAD.MOV.U32 R42, RZ, RZ, R41 ;  /* 0x000000ffff2a7224 */ /* 0x000fe200078e0029 */
[----:B------:R-:W-:Y:S01]  /*cf30*/  PRMT R39, R39, 0x5410, R43 ;  /* 0x0000541027277816 */ /* 0x000fe2000000002b */
[----:B------:R-:W-:Y:S01]  /*cf40*/  IMAD.MOV.U32 R15, RZ, RZ, R14 ;  /* 0x000000ffff0f7224 */ /* 0x000fe200078e000e */
[----:B------:R-:W-:-:S07]  /*cf50*/  PRMT R91, R91, 0x5410, R91 ;  /* 0x000054105b5b7816 */ /* 0x000fce000000005b */
.L_x_10809:
[----:B------:R-:W-:Y:S05]  /*cf60*/  BSYNC B1 ;  /* 0x0000000000017941 */ /* 0x000fea0003800000 */
.L_x_10807:
        /* <DEDUP_REMOVED lines=11> */
.L_x_10811:
[----:B------:R-:W-:Y:S01]  /*d020*/  IMAD.MOV.U32 R41, RZ, RZ, R42 ;  /* 0x000000ffff297224 */ /* 0x000fe200078e002a */
[----:B------:R-:W-:Y:S01]  /*d030*/  PRMT R43, R43, 0x7610, R39 ;  /* 0x000076102b2b7816 */ /* 0x000fe20000000027 */
[----:B------:R-:W-:Y:S01]  /*d040*/  IMAD.MOV.U32 R14, RZ, RZ, R17 ;  /* 0x000000ffff0e7224 */ /* 0x000fe200078e0011 */
[----:B------:R-:W-:-:S07]  /*d050*/  PRMT R91, R92, 0x7632, R91 ;  /* 0x000076325c5b7816 */ /* 0x000fce000000005b */
.L_x_10812:
[----:B------:R-:W-:Y:S05]  /*d060*/  BSYNC B1 ;  /* 0x0000000000017941 */ /* 0x000fea0003800000 */
.L_x_10810:
        /* <DEDUP_REMOVED lines=11> */
.L_x_10814:
[----:B------:R-:W-:Y:S01]  /*d120*/  IMAD.MOV.U32 R42, RZ, RZ, R41 ;  /* 0x000000ffff2a7224 */ /* 0x000fe200078e0029 */
[----:B------:R-:W-:Y:S01]  /*d130*/  PRMT R39, R43, 0x7632, R39 ;  /* 0x000076322b277816 */ /* 0x000fe20000000027 */
[----:B------:R-:W-:Y:S01]  /*d140*/  IMAD.MOV.U32 R17, RZ, RZ, R16 ;  /* 0x000000ffff117224 */ /* 0x000fe200078e0010 */
[----:B------:R-:W-:-:S07]  /*d150*/  PRMT R92, R92, 0x5410, R92 ;  /* 0x000054105c5c7816 */ /* 0x000fce000000005c */
.L_x_10815:
[----:B------:R-:W-:Y:S05]  /*d160*/  BSYNC B1 ;  /* 0x0000000000017941 */ /* 0x000fea0003800000 */
.L_x_10813:
        /* <DEDUP_REMOVED lines=11> */
.L_x_10817:
[----:B------:R-:W-:Y:S01]  /*d220*/  IMAD.MOV.U32 R41, RZ, RZ, R42 ;  /* 0x000000ffff297224 */ /* 0x000fe200078e002a */
[----:B------:R-:W-:Y:S01]  /*d230*/  PRMT R43, R39, 0x7610, R43 ;  /* 0x00007610272b7816 */ /* 0x000fe2000000002b */
[----:B------:R-:W-:Y:S01]  /*d240*/  IMAD.MOV.U32 R16, RZ, RZ, R19 ;  /* 0x000000ffff107224 */ /* 0x000fe200078e0013 */
[----:B------:R-:W-:-:S07]  /*d250*/  PRMT R92, R93, 0x7632, R92 ;  /* 0x000076325d5c7816 */ /* 0x000fce000000005c */
.L_x_10818:
[----:B------:R-:W-:Y:S05]  /*d260*/  BSYNC B1 ;  /* 0x0000000000017941 */ /* 0x000fea0003800000 */
.L_x_10816:
        /* <DEDUP_REMOVED lines=11> */
.L_x_10820:
[----:B------:R-:W-:Y:S01]  /*d320*/  IMAD.MOV.U32 R42, RZ, RZ, R41 ;  /* 0x000000ffff2a7224 */ /* 0x000fe200078e0029 */
[----:B------:R-:W-:Y:S01]  /*d330*/  PRMT R39, R39, 0x5410, R43 ;  /* 0x0000541027277816 */ /* 0x000fe2000000002b */
[----:B------:R-:W-:Y:S01]  /*d340*/  IMAD.MOV.U32 R19, RZ, RZ, R18 ;  /* 0x000000ffff137224 */ /* 0x000fe200078e0012 */
[----:B------:R-:W-:-:S07]  /*d350*/  PRMT R93, R93, 0x5410, R93 ;  /* 0x000054105d5d7816 */ /* 0x000fce000000005d */
.L_x_10821:
[----:B------:R-:W-:Y:S05]  /*d360*/  BSYNC B1 ;  /* 0x0000000000017941 */ /* 0x000fea0003800000 */
.L_x_10819:
        /* <DEDUP_REMOVED lines=11> */
.L_x_10823:
[----:B------:R-:W-:Y:S01]  /*d420*/  IMAD.MOV.U32 R41, RZ, RZ, R42 ;  /* 0x000000ffff297224 */ /* 0x000fe200078e002a */
[----:B------:R-:W-:Y:S01]  /*d430*/  PRMT R43, R43, 0x7610, R39 ;  /* 0x000076102b2b7816 */ /* 0x000fe20000000027 */
[----:B------:R-:W-:Y:S01]  /*d440*/  IMAD.MOV.U32 R18, RZ, RZ, R21 ;  /* 0x000000ffff127224 */ /* 0x000fe200078e0015 */
[----:B------:R-:W-:-:S07]  /*d450*/  PRMT R93, R94, 0x7632, R93 ;  /* 0x000076325e5d7816 */ /* 0x000fce000000005d */
.L_x_10824:
[----:B------:R-:W-:Y:S05]  /*d460*/  BSYNC B1 ;  /* 0x0000000000017941 */ /* 0x000fea0003800000 */
.L_x_10822:
        /* <DEDUP_REMOVED lines=11> */
.L_x_10826:
[----:B------:R-:W-:Y:S01]  /*d520*/  IMAD.MOV.U32 R42, RZ, RZ, R41 ;  /* 0x000000ffff2a7224 */ /* 0x000fe200078e0029 */
[----:B------:R-:W-:Y:S01]  /*d530*/  PRMT R39, R43, 0x7632, R39 ;  /* 0x000076322b277816 */ /* 0x000fe20000000027 */
[----:B------:R-:W-:Y:S01]  /*d540*/  IMAD.MOV.U32 R21, RZ, RZ, R20 ;  /* 0x000000ffff157224 */ /* 0x000fe200078e0014 */
[----:B------:R-:W-:-:S07]  /*d550*/  PRMT R94, R94, 0x5410, R94 ;  /* 0x000054105e5e7816 */ /* 0x000fce000000005e */
.L_x_10827:
[----:B------:R-:W-:Y:S05]  /*d560*/  BSYNC B1 ;  /* 0x0000000000017941 */ /* 0x000fea0003800000 */
.L_x_10825:
        /* <DEDUP_REMOVED lines=11> */
.L_x_10829:
[----:B------:R-:W-:Y:S01]  /*d620*/  IMAD.MOV.U32 R41, RZ, RZ, R42 ;  /* 0x000000ffff297224 */ /* 0x000fe200078e002a */
[----:B------:R-:W-:Y:S01]  /*d630*/  PRMT R43, R39, 0x7610, R43 ;  /* 0x00007610272b7816 */ /* 0x000fe2000000002b */
[----:B------:R-:W-:Y:S01]  /*d640*/  IMAD.MOV.U32 R20, RZ, RZ, R23 ;  /* 0x000000ffff147224 */ /* 0x000fe200078e0017 */
[----:B------:R-:W-:-:S07]  /*d650*/  PRMT R94, R95, 0x7632, R94 ;  /* 0x000076325f5e7816 */ /* 0x000fce000000005e */
.L_x_10830:
[----:B------:R-:W-:Y:S05]  /*d660*/  BSYNC B1 ;  /* 0x0000000000017941 */ /* 0x000fea0003800000 */
.L_x_10828:
        /* <DEDUP_REMOVED lines=11> */
.L_x_10832:
[----:B------:R-:W-:Y:S01]  /*d720*/  IMAD.MOV.U32 R42, RZ, RZ, R41 ;  /* 0x000000ffff2a7224 */ /* 0x000fe200078e0029 */
[----:B------:R-:W-:Y:S01]  /*d730*/  PRMT R39, R39, 0x5410, R43 ;  /* 0x0000541027277816 */ /* 0x000fe2000000002b */
[----:B------:R-:W-:Y:S01]  /*d740*/  IMAD.MOV.U32 R23, RZ, RZ, R22 ;  /* 0x000000ffff177224 */ /* 0x000fe200078e0016 */
[----:B------:R-:W-:-:S07]  /*d750*/  PRMT R95, R95, 0x5410, R95 ;  /* 0x000054105f5f7816 */ /* 0x000fce000000005f */
.L_x_10833:
[----:B------:R-:W-:Y:S05]  /*d760*/  BSYNC B1 ;  /* 0x0000000000017941 */ /* 0x000fea0003800000 */
.L_x_10831:
        /* <DEDUP_REMOVED lines=11> */
.L_x_10835:
[----:B------:R-:W-:Y:S01]  /*d820*/  IMAD.MOV.U32 R41, RZ, RZ, R42 ;  /* 0x000000ffff297224 */ /* 0x000fe200078e002a */
[----:B------:R-:W-:Y:S01]  /*d830*/  PRMT R43, R43, 0x7610, R39 ;  /* 0x000076102b2b7816 */ /* 0x000fe20000000027 */
[----:B------:R-:W-:Y:S01]  /*d840*/  IMAD.MOV.U32 R22, RZ, RZ, R25 ;  /* 0x000000ffff167224 */ /* 0x000fe200078e0019 */
[----:B------:R-:W-:-:S07]  /*d850*/  PRMT R95, R96, 0x7632, R95 ;  /* 0x00007632605f7816 */ /* 0x000fce000000005f */
.L_x_10836:
[----:B------:R-:W-:Y:S05]  /*d860*/  BSYNC B1 ;  /* 0x0000000000017941 */ /* 0x000fea0003800000 */
.L_x_10834:
        /* <DEDUP_REMOVED lines=11> */
.L_x_10838:
[----:B------:R-:W-:Y:S01]  /*d920*/  IMAD.MOV.U32 R42, RZ, RZ, R41 ;  /* 0x000000ffff2a7224 */ /* 0x000fe200078e0029 */
[----:B------:R-:W-:Y:S01]  /*d930*/  PRMT R39, R43, 0x7632, R39 ;  /* 0x000076322b277816 */ /* 0x000fe20000000027 */
[----:B------:R-:W-:Y:S01]  /*d940*/  IMAD.MOV.U32 R25, RZ, RZ, R24 ;  /* 0x000000ffff197224 */ /* 0x000fe200078e0018 */
[----:B------:R-:W-:-:S07]  /*d950*/  PRMT R96, R96, 0x5410, R96 ;  /* 0x0000541060607816 */ /* 0x000fce0000000060 */
.L_x_10839:
[----:B------:R-:W-:Y:S05]  /*d960*/  BSYNC B1 ;  /* 0x0000000000017941 */ /* 0x000fea0003800000 */
.L_x_10837:
        /* <DEDUP_REMOVED lines=11> */
.L_x_10841:
[----:B------:R-:W-:Y:S01]  /*da20*/  IMAD.MOV.U32 R41, RZ, RZ, R42 ;  /* 0x000000ffff297224 */ /* 0x000fe200078e002a */
[----:B------:R-:W-:Y:S01]  /*da30*/  PRMT R43, R39, 0x7610, R43 ;  /* 0x00007610272b7816 */ /* 0x000fe2000000002b */
[----:B------:R-:W-:Y:S01]  /*da40*/  IMAD.MOV.U32 R24, RZ, RZ, R27 ;  /* 0x000000ffff187224 */ /* 0x000fe200078e001b */
[----:B------:R-:W-:-:S07]  /*da50*/  PRMT R96, R97, 0x7632, R96 ;  /* 0x0000763261607816 */ /* 0x000fce0000000060 */
.L_x_10842:
[----:B------:R-:W-:Y:S05]  /*da60*/  BSYNC B1 ;  /* 0x0000000000017941 */ /* 0x000fea0003800000 */
.L_x_10840:
        /* <DEDUP_REMOVED lines=11> */
.L_x_10844:
[----:B------:R-:W-:Y:S01]  /*db20*/  IMAD.MOV.U32 R42, RZ, RZ, R41 ;  /* 0x000000ffff2a7224 */ /* 0x000fe200078e0029 */
[----:B------:R-:W-:Y:S01]  /*db30*/  PRMT R39, R39, 0x5410, R43 ;  /* 0x0000541027277816 */ /* 0x000fe2000000002b */
[----:B------:R-:W-:Y:S01]  /*db40*/  IMAD.MOV.U32 R27, RZ, RZ, R26 ;  /* 0x000000ffff1b7224 */ /* 0x000fe200078e001a */
[----:B------:R-:W-:-:S07]  /*db50*/  PRMT R97, R97, 0x5410, R97 ;  /* 0x0000541061617816 */ /* 0x000fce0000000061 */
.L_x_10845:
[----:B------:R-:W-:Y:S05]  /*db60*/  BSYNC B1 ;  /* 0x0000000000017941 */ /* 0x000fea0003800000 */
.L_x_10843:
        /* <DEDUP_REMOVED lines=11> */
.L_x_10847:
[----:B------:R-:W-:Y:S01]  /*dc20*/  IMAD.MOV.U32 R41, RZ, RZ, R42 ;  /* 0x000000ffff297224 */ /* 0x000fe200078e002a */
[----:B------:R-:W-:Y:S01]  /*dc30*/  PRMT R43, R43, 0x7610, R39 ;  /* 0x000076102b2b7816 */ /* 0x000fe20000000027 */
[----:B------:R-:W-:Y:S01]  /*dc40*/  IMAD.MOV.U32 R26, RZ, RZ, R29 ;  /* 0x000000ffff1a7224 */ /* 0x000fe200078e001d */
[----:B------:R-:W-:-:S07]  /*dc50*/  PRMT R97, R98, 0x7632, R97 ;  /* 0x0000763262617816 */ /* 0x000fce0000000061 */
.L_x_10848:
[----:B------:R-:W-:Y:S05]  /*dc60*/  BSYNC B1 ;  /* 0x0000000000017941 */ /* 0x000fea0003800000 */
.L_x_10846:
        /* <DEDUP_REMOVED lines=11> */
.L_x_10850:
[----:B------:R-:W-:Y:S01]  /*dd20*/  IMAD.MOV.U32 R42, RZ, RZ, R41 ;  /* 0x000000ffff2a7224 */ /* 0x000fe200078e0029 */
[----:B------:R-:W-:Y:S01]  /*dd30*/  PRMT R39, R43, 0x7632, R39 ;  /* 0x000076322b277816 */ /* 0x000fe20000000027 */
[----:B------:R-:W-:Y:S01]  /*dd40*/  IMAD.MOV.U32 R29, RZ, RZ, R28 ;  /* 0x000000ffff1d7224 */ /* 0x000fe200078e001c */
[----:B------:R-:W-:-:S07]  /*dd50*/  PRMT R98, R98, 0x5410, R98 ;  /* 0x0000541062627816 */ /* 0x000fce0000000062 */
.L_x_10851:
[----:B------:R-:W-:Y:S05]  /*dd60*/  BSYNC B1 ;  /* 0x0000000000017941 */ /* 0x000fea0003800000 */
.L_x_10849:
        /* <DEDUP_REMOVED lines=11> */
.L_x_10853:
[----:B------:R-:W-:Y:S01]  /*de20*/  IMAD.MOV.U32 R41, RZ, RZ, R42 ;  /* 0x000000ffff297224 */ /* 0x000fe200078e002a */
[----:B------:R-:W-:Y:S01]  /*de30*/  PRMT R43, R39, 0x7610, R43 ;  /* 0x00007610272b7816 */ /* 0x000fe2000000002b */
[----:B------:R-:W-:Y:S01]  /*de40*/  IMAD.MOV.U32 R28, RZ, RZ, R31 ;  /* 0x000000ffff1c7224 */ /* 0x000fe200078e001f */
[----:B------:R-:W-:-:S07]  /*de50*/  PRMT R98, R99, 0x7632, R98 ;  /* 0x0000763263627816 */ /* 0x000fce0000000062 */
.L_x_10854:
[----:B------:R-:W-:Y:S05]  /*de60*/  BSYNC B1 ;  /* 0x0000000000017941 */ /* 0x000fea0003800000 */
.L_x_10852:
        /* <DEDUP_REMOVED lines=11> */
.L_x_10856:
[----:B------:R-:W-:Y:S01]  /*df20*/  IMAD.MOV.U32 R42, RZ, RZ, R41 ;  /* 0x000000ffff2a7224 */ /* 0x000fe200078e0029 */
[----:B------:R-:W-:Y:S01]  /*df30*/  PRMT R39, R39, 0x5410, R43 ;  /* 0x0000541027277816 */ /* 0x000fe2000000002b */
[----:B------:R-:W-:Y:S01]  /*df40*/  IMAD.MOV.U32 R31, RZ, RZ, R30 ;  /* 0x000000ffff1f7224 */ /* 0x000fe200078e001e */
[----:B------:R-:W-:-:S07]  /*df50*/  PRMT R99, R99, 0x5410, R99 ;  /* 0x0000541063637816 */ /* 0x000fce0000000063 */
.L_x_10857:
[----:B------:R-:W-:Y:S05]  /*df60*/  BSYNC B1 ;  /* 0x0000000000017941 */ /* 0x000fea0003800000 */
.L_x_10855:
        /* <DEDUP_REMOVED lines=11> */
.L_x_10859:
[----:B------:R-:W-:Y:S01]  /*e020*/  IMAD.MOV.U32 R41, RZ, RZ, R42 ;  /* 0x000000ffff297224 */ /* 0x000fe200078e002a */
[----:B------:R-:W-:Y:S01]  /*e030*/  PRMT R43, R43, 0x7610, R39 ;  /* 0x000076102b2b7816 */ /* 0x000fe20000000027 */
[----:B------:R-:W-:Y:S01]  /*e040*/  IMAD.MOV.U32 R30, RZ, RZ, R33 ;  /* 0x000000ffff1e7224 */ /* 0x000fe200078e0021 */
[----:B------:R-:W-:-:S07]  /*e050*/  PRMT R99, R100, 0x7632, R99 ;  /* 0x0000763264637816 */ /* 0x000fce0000000063 */
.L_x_10860:
[----:B------:R-:W-:Y:S05]  /*e060*/  BSYNC B1 ;  /* 0x0000000000017941 */ /* 0x000fea0003800000 */
.L_x_10858:
        /* <DEDUP_REMOVED lines=11> */
.L_x_10862:
[----:B------:R-:W-:Y:S01]  /*e120*/  IMAD.MOV.U32 R42, RZ, RZ, R41 ;  /* 0x000000ffff2a7224 */ /* 0x000fe200078e0029 */
[----:B------:R-:W-:Y:S01]  /*e130*/  PRMT R39, R43, 0x7632, R39 ;  /* 0x000076322b277816 */ /* 0x000fe20000000027 */
[----:B------:R-:W-:Y:S01]  /*e140*/  IMAD.MOV.U32 R33, RZ, RZ, R32 ;  /* 0x000000ffff217224 */ /* 0x000fe200078e0020 */
[----:B------:R-:W-:-:S07]  /*e150*/  PRMT R100, R100, 0x5410, R100 ;  /* 0x0000541064647816 */ /* 0x000fce0000000064 */
.L_x_10863:
[----:B------:R-:W-:Y:S05]  /*e160*/  BSYNC B1 ;  /* 0x0000000000017941 */ /* 0x000fea0003800000 */
.L_x_10861:
        /* <DEDUP_REMOVED lines=11> */
.L_x_10865:
[----:B------:R-:W-:Y:S01]  /*e220*/  IMAD.MOV.U32 R41, RZ, RZ, R42 ;  /* 0x000000ffff297224 */ /* 0x000fe200078e002a */
[----:B------:R-:W-:Y:S01]  /*e230*/  PRMT R43, R39, 0x7610, R43 ;  /* 0x00007610272b7816 */ /* 0x000fe2000000002b */
[----:B------:R-:W-:Y:S01]  /*e240*/  IMAD.MOV.U32 R32, RZ, RZ, R35 ;  /* 0x000000ffff207224 */ /* 0x000fe200078e0023 */
[----:B------:R-:W-:-:S07]  /*e250*/  PRMT R100, R101, 0x7632, R100 ;  /* 0x0000763265647816 */ /* 0x000fce0000000064 */
.L_x_10866:
[----:B------:R-:W-:Y:S05]  /*e260*/  BSYNC B1 ;  /* 0x0000000000017941 */ /* 0x000fea0003800000 */
.L_x_10864:
        /* <DEDUP_REMOVED lines=11> */
.L_x_10868:
[----:B------:R-:W-:Y:S01]  /*e320*/  IMAD.MOV.U32 R35, RZ, RZ, R34 ;  /* 0x000000ffff237224 */ /* 0x000fe200078e0022 */
[C---:B------:R-:W-:Y:S01]  /*e330*/  PRMT R101, R43.reuse, 0x5410, R101 ;  /* 0x000054102b657816 */ /* 0x040fe20000000065 */
[--C-:B------:R-:W-:Y:S01]  /*e340*/  IMAD.MOV.U32 R39, RZ, RZ, R41.reuse ;  /* 0x000000ffff277224 */ /* 0x100fe200078e0029 */
[----:B------:R-:W-:Y:S01]  /*e350*/  PRMT R42, R43, 0x7610, R42 ;  /* 0x000076102b2a7816 */ /* 0x000fe2000000002a */
[----:B------:R-:W-:-:S07]  /*e360*/  IMAD.MOV.U32 R34, RZ, RZ, R41 ;  /* 0x000000ffff227224 */ /* 0x000fce00078e0029 */
.L_x_10869:
[----:B------:R-:W-:Y:S05]  /*e370*/  BSYNC B1 ;  /* 0x0000000000017941 */ /* 0x000fea0003800000 */
.L_x_10867:
[----:B------:R-:W-:Y:S02]  /*e380*/  VIADD R36, R36, 0x4 ;  /* 0x0000000424247836 */ /* 0x000fe40000000000 */
[----:B------:R-:W-:Y:S01]  /*e390*/  VIADD R2, R2, 0x2 ;  /* 0x0000000202027836 */ /* 0x000fe20000000000 */
[----:B------:R-:W-:Y:S06]  /*e3a0*/  @P1 BRA `(.L_x_10870) ;  /* 0xffffffe0000c1947 */ /* 0x000fec000383ffff */
[----:B------:R-:W-:Y:S01]  /*e3b0*/  FADD.FTZ R3, R3, R40 ;  /* 0x0000002803037221 */ /* 0x000fe20000010000 */
[----:B------:R-:W-:Y:S01]  /*e3c0*/  PRMT R101, R42, 0x7610, R101 ;  /* 0x000076102a657816 */ /* 0x000fe20000000065 */
[----:B------:R-:W-:Y:S02]  /*e3d0*/  IMAD.MOV.U32 R2, RZ, RZ, R38 ;  /* 0x000000ffff027224 */ /* 0x000fe400078e0026 */
[----:B------:R-:W-:-:S07]  /*e3e0*/  IMAD.MOV.U32 R34, RZ, RZ, R39 ;  /* 0x000000ffff227224 */ /* 0x000fce00078e0027 */
.L_x_10776:
[----:B------:R-:W-:Y:S05]  /*e3f0*/  BSYNC B0 ;  /* 0x0000000000007941 */ /* 0x000fea0003800000 */
.L_x_10775:
        /* <DEDUP_REMOVED lines=91> */
.L_x_10966:
        /* <DEDUP_REMOVED lines=20> */
.L_x_10874:
[----:B------:R-:W-:Y:S01]  /*eaf0*/  IMAD.MOV.U32 R42, RZ, RZ, R5 ;  /* 0x000000ffff2a7224 */ /* 0x000fe200078e0005 */
[C---:B------:R-:W-:Y:S01]  /*eb00*/  PRMT R39, R86.reuse, 0x7632, R39 ;  /* 0x0000763256277816 */ /* 0x040fe20000000027 */
[----:B------:R-:W-:Y:S01]  /*eb10*/  IMAD.MOV.U32 R5, RZ, RZ, R4 ;  /* 0x000000ffff057224 */ /* 0x000fe200078e0004 */
[----:B------:R-:W-:-:S07]  /*eb20*/  PRMT R86, R86, 0x5410, R86 ;  /* 0x0000541056567816 */ /* 0x000fce0000000056 */
.L_x_10875:
[----:B------:R-:W-:Y:S05]  /*eb30*/  BSYNC B1 ;  /* 0x0000000000017941 */ /* 0x000fea0003800000 */
.L_x_10873:
        /* <DEDUP_REMOVED lines=11> */
.L_x_10877:
[----:B------:R-:W-:Y:S01]  /*ebf0*/  IMAD.MOV.U32 R41, RZ, RZ, R42 ;  /* 0x000000ffff297224 */ /* 0x000fe200078e002a */
[----:B------:R-:W-:Y:S01]  /*ec00*/  PRMT R43, R39, 0x7610, R43 ;  /* 0x00007610272b7816 */ /* 0x000fe2000000002b */
[----:B------:R-:W-:Y:S01]  /*ec10*/  IMAD.MOV.U32 R4, RZ, RZ, R7 ;  /* 0x000000ffff047224 */ /* 0x000fe200078e0007 */
[----:B------:R-:W-:-:S07]  /*ec20*/  PRMT R86, R87, 0x7632, R86 ;  /* 0x0000763257567816 */ /* 0x000fce0000000056 */
.L_x_10878:
[----:B------:R-:W-:Y:S05]  /*ec30*/  BSYNC B1 ;  /* 0x0000000000017941 */ /* 0x000fea0003800000 */
.L_x_10876:
        /* <DEDUP_REMOVED lines=11> */
.L_x_10880:
[----:B------:R-:W-:Y:S01]  /*ecf0*/  IMAD.MOV.U32 R42, RZ, RZ, R41 ;  /* 0x000000ffff2a7224 */ /* 0x000fe200078e0029 */
[----:B------:R-:W-:Y:S01]  /*ed00*/  PRMT R39, R39, 0x5410, R43 ;  /* 0x0000541027277816 */ /* 0x000fe2000000002b */
[----:B------:R-:W-:Y:S01]  /*ed10*/  IMAD.MOV.U32 R7, RZ, RZ, R6 ;  /* 0x000000ffff077224 */ /* 0x000fe200078e0006 */
[----:B------:R-:W-:-:S07]  /*ed20*/  PRMT R87, R87, 0x5410, R87 ;  /* 0x0000541057577816 */ /* 0x000fce0000000057 */
.L_x_10881:
[----:B------:R-:W-:Y:S05]  /*ed30*/  BSYNC B1 ;  /* 0x0000000000017941 */ /* 0x000fea0003800000 */
.L_x_10879:
        /* <DEDUP_REMOVED lines=11> */
.L_x_10883:
[----:B------:R-:W-:Y:S01]  /*edf0*/  IMAD.MOV.U32 R41, RZ, RZ, R42 ;  /* 0x000000ffff297224 */ /* 0x000fe200078e002a */
[----:B------:R-:W-:Y:S01]  /*ee00*/  PRMT R43, R43, 0x7610, R39 ;  /* 0x000076102b2b7816 */ /* 0x000fe20000000027 */
[----:B------:R-:W-:Y:S01]  /*ee10*/  IMAD.MOV.U32 R6, RZ, RZ, R9 ;  /* 0x000000ffff067224 */ /* 0x000fe200078e0009 */
[----:B------:R-:W-:-:S07]  /*ee20*/  PRMT R87, R88, 0x7632, R87 ;  /* 0x0000763258577816 */ /* 0x000fce0000000057 */
.L_x_10884:
[----:B------:R-:W-:Y:S05]  /*ee30*/  BSYNC B1 ;  /* 0x0000000000017941 */ /* 0x000fea0003800000 */
.L_x_10882:
        /* <DEDUP_REMOVED lines=11> */
.L_x_10886:
[----:B------:R-:W-:Y:S01]  /*eef0*/  IMAD.MOV.U32 R42, RZ, RZ, R41 ;  /* 0x000000ffff2a7224 */ /* 0x000fe200078e0029 */
[----:B------:R-:W-:Y:S01]  /*ef00*/  PRMT R39, R43, 0x7632, R39 ;  /* 0x000076322b277816 */ /* 0x000fe20000000027 */
[----:B------:R-:W-:Y:S01]  /*ef10*/  IMAD.MOV.U32 R9, RZ, RZ, R8 ;  /* 0x000000ffff097224 */ /* 0x000fe200078e0008 */
[----:B------:R-:W-:-:S07]  /*ef20*/  PRMT R88, R88, 0x5410, R88 ;  /* 0x0000541058587816 */ /* 0x000fce0000000058 */
.L_x_10887:
[----:B------:R-:W-:Y:S05]  /*ef30*/  BSYNC B1 ;  /* 0x0000000000017941 */ /* 0x000fea0003800000 */
.L_x_10885:
        /* <DEDUP_REMOVED lines=11> */
.L_x_10889:
[----:B------:R-:W-:Y:S01]  /*eff0*/  IMAD.MOV.U32 R41, RZ, RZ, R42 ;  /* 0x000000ffff297224 */ /* 0x000fe200078e002a */
[----:B------:R-:W-:Y:S01]  /*f000*/  PRMT R43, R39, 0x7610, R43 ;  /* 0x00007610272b7816 */ /* 0x000fe2000000002b */
[----:B------:R-:W-:Y:S01]  /*f010*/  IMAD.MOV.U32 R8, RZ, RZ, R11 ;  /* 0x000000ffff087224 */ /* 0x000fe200078e000b */
[----:B------:R-:W-:-:S07]  /*f020*/  PRMT R88, R89, 0x7632, R88 ;  /* 0x0000763259587816 */ /* 0x000fce0000000058 */
.L_x_10890:
[----:B------:R-:W-:Y:S05]  /*f030*/  BSYNC B1 ;  /* 0x0000000000017941 */ /* 0x000fea0003800000 */
.L_x_10888:
        /* <DEDUP_REMOVED lines=11> */
.L_x_10892:
[----:B------:R-:W-:Y:S01]  /*f0f0*/  IMAD.MOV.U32 R42, RZ, RZ, R41 ;  /* 0x000000ffff2a7224 */ /* 0x000fe200078e0029 */
[----:B------:R-:W-:Y:S01]  /*f100*/  PRMT R39, R39, 0x5410, R43 ;  /* 0x0000541027277816 */ /* 0x000fe2000000002b */
[----:B------:R-:W-:Y:S01]  /*f110*/  IMAD.MOV.U32 R11, RZ, RZ, R10 ;  /* 0x000000ffff0b7224 */ /* 0x000fe200078e000a */
[----:B------:R-:W-:-:S07]  /*f120*/  PRMT R89, R89, 0x5410, R89 ;  /* 0x0000541059597816 */ /* 0x000fce0000000059 */
.L_x_10893:
[----:B------:R-:W-:Y:S05]  /*f130*/  BSYNC B1 ;  /* 0x0000000000017941 */ /* 0x000fea0003800000 */
.L_x_10891:
        /* <DEDUP_REMOVED lines=11> */
.L_x_10895:
[----:B------:R-:W-:Y:S01]  /*f1f0*/  IMAD.MOV.U32 R41, RZ, RZ, R42 ;  /* 0x000000ffff297224 */ /* 0x000fe200078e002a */
[----:B------:R-:W-:Y:S01]  /*f200*/  PRMT R43, R43, 0x7610, R39 ;  /* 0x000076102b2b7816 */ /* 0x000fe20000000027 */
[----:B------:R-:W-:Y:S01]  /*f210*/  IMAD.MOV.U32 R10, RZ, RZ, R13 ;  /* 0x000000ffff0a7224 */ /* 0x000fe200078e000d */
[----:B------:R-:W-:-:S07]  /*f220*/  PRMT R89, R90, 0x7632, R89 ;  /* 0x000076325a597816 */ /* 0x000fce0000000059 */
.L_x_10896:
[----:B------:R-:W-:Y:S05]  /*f230*/  BSYNC B1 ;  /* 0x0000000000017941 */ /* 0x000fea0003800000 */
.L_x_10894:
        /* <DEDUP_REMOVED lines=11> */
.L_x_10898:
[----:B------:R-:W-:Y:S01]  /*f2f0*/  IMAD.MOV.U32 R42, RZ, RZ, R41 ;  /* 0x000000ffff2a7224 */ /* 0x000fe200078e0029 */
[----:B------:R-:W-:Y:S01]  /*f300*/  PRMT R39, R43, 0x7632, R39 ;  /* 0x000076322b277816 */ /* 0x000fe20000000027 */
[----:B------:R-:W-:Y:S01]  /*f310*/  IMAD.MOV.U32 R13, RZ, RZ, R12 ;  /* 0x000000ffff0d7224 */ /* 0x000fe200078e000c */
[----:B------:R-:W-:-:S07]  /*f320*/  PRMT R90, R90, 0x5410, R90 ;  /* 0x000054105a5a7816 */ /* 0x000fce000000005a */
.L_x_10899:
[----:B------:R-:W-:Y:S05]  /*f330*/  BSYNC B1 ;  /* 0x0000000000017941 */ /* 0x000fea0003800000 */
.L_x_10897:
        /* <DEDUP_REMOVED lines=11> */
.L_x_10901:
[----:B------:R-:W-:Y:S01]  /*f3f0*/  IMAD.MOV.U32 R41, RZ, RZ, R42 ;  /* 0x000000ffff297224 */ /* 0x000fe200078e002a */
[----:B------:R-:W-:Y:S01]  /*f400*/  PRMT R43, R39, 0x7610, R43 ;  /* 0x00007610272b7816 */ /* 0x000fe2000000002b */
[----:B------:R-:W-:Y:S01]  /*f410*/  IMAD.MOV.U32 R12, RZ, RZ, R15 ;  /* 0x000000ffff0c7224 */ /* 0x000fe200078e000f */
[----:B------:R-:W-:-:S07]  /*f420*/  PRMT R90, R91, 0x7632, R90 ;  /* 0x000076325b5a7816 */ /* 0x000fce000000005a */
.L_x_10902:
[----:B------:R-:W-:Y:S05]  /*f430*/  BSYNC B1 ;  /* 0x0000000000017941 */ /* 0x000fea0003800000 */
.L_x_10900:
        /* <DEDUP_REMOVED lines=11> */
.L_x_10904:
[----:B------:R-:W-:Y:S01]  /*f4f0*/  IMAD.MOV.U32 R42, RZ, RZ, R41 ;  /* 0x000000ffff2a7224 */ /* 0x000fe200078e0029 */
[----:B------:R-:W-:Y:S01]  /*f500*/  PRMT R39, R39, 0x5410, R43 ;  /* 0x0000541027277816 */ /* 0x000fe2000000002b */
[----:B------:R-:W-:Y:S01]  /*f510*/  IMAD.MOV.U32 R15, RZ, RZ, R14 ;  /* 0x000000ffff0f7224 */ /* 0x000fe200078e000e */
[----:B------:R-:W-:-:S07]  /*f520*/  PRMT R91, R91, 0x5410, R91 ;  /* 0x000054105b5b7816 */ /* 0x000fce000000005b */
.L_x_10905:
[----:B------:R-:W-:Y:S05]  /*f530*/  BSYNC B1 ;  /* 0x0000000000017941 */ /* 0x000fea0003800000 */
.L_x_10903:
        /* <DEDUP_REMOVED lines=11> */
.L_x_10907:
[----:B------:R-:W-:Y:S01]  /*f5f0*/  IMAD.MOV.U32 R41, RZ, RZ, R42 ;  /* 0x000000ffff297224 */ /* 0x000fe200078e002a */
[----:B------:R-:W-:Y:S01]  /*f600*/  PRMT R43, R43, 0x7610, R39 ;  /* 0x000076102b2b7816 */ /* 0x000fe20000000027 */
[----:B------:R-:W-:Y:S01]  /*f610*/  IMAD.MOV.U32 R14, RZ, RZ, R17 ;  /* 0x000000ffff0e7224 */ /* 0x000fe200078e0011 */
[----:B------:R-:W-:-:S07]  /*f620*/  PRMT R91, R92, 0x7632, R91 ;  /* 0x000076325c5b7816 */ /* 0x000fce000000005b */
.L_x_10908:
[----:B------:R-:W-:Y:S05]  /*f630*/  BSYNC B1 ;  /* 0x0000000000017941 */ /* 0x000fea0003800000 */
.L_x_10906:
        /* <DEDUP_REMOVED lines=11> */
.L_x_10910:
[----:B------:R-:W-:Y:S01]  /*f6f0*/  IMAD.MOV.U32 R42, RZ, RZ, R41 ;  /* 0x000000ffff2a7224 */ /* 0x000fe200078e0029 */
[----:B------:R-:W-:Y:S01]  /*f700*/  PRMT R39, R43, 0x7632, R39 ;  /* 0x000076322b277816 */ /* 0x000fe20000000027 */
[----:B------:R-:W-:Y:S01]  /*f710*/  IMAD.MOV.U32 R17, RZ, RZ, R16 ;  /* 0x000000ffff117224 */ /* 0x000fe200078e0010 */
[----:B------:R-:W-:-:S07]  /*f720*/  PRMT R92, R92, 0x5410, R92 ;  /* 0x000054105c5c7816 */ /* 0x000fce000000005c */
.L_x_10911:
[----:B------:R-:W-:Y:S05]  /*f730*/  BSYNC B1 ;  /* 0x0000000000017941 */ /* 0x000fea0003800000 */
.L_x_10909:
        /* <DEDUP_REMOVED lines=11> */
.L_x_10913:
[----:B------:R-:W-:Y:S01]  /*f7f0*/  IMAD.MOV.U32 R41, RZ, RZ, R42 ;  /* 0x000000ffff297224 */ /* 0x000fe200078e002a */
[----:B------:R-:W-:Y:S01]  /*f800*/  PRMT R43, R39, 0x7610, R43 ;  /* 0x00007610272b7816 */ /* 0x000fe2000000002b */
[----:B------:R-:W-:Y:S01]  /*f810*/  IMAD.MOV.U32 R16, RZ, RZ, R19 ;  /* 0x000000ffff107224 */ /* 0x000fe200078e0013 */
[----:B------:R-:W-:-:S07]  /*f820*/  PRMT R92, R93, 0x7632, R92 ;  /* 0x000076325d5c7816 */ /* 0x000fce000000005c */
.L_x_10914:
[----:B------:R-:W-:Y:S05]  /*f830*/  BSYNC B1 ;  /* 0x0000000000017941 */ /* 0x000fea0003800000 */
.L_x_10912:
        /* <DEDUP_REMOVED lines=11> */
.L_x_10916:
[----:B------:R-:W-:Y:S01]  /*f8f0*/  IMAD.MOV.U32 R42, RZ, RZ, R41 ;  /* 0x000000ffff2a7224 */ /* 0x000fe200078e0029 */
[----:B------:R-:W-:Y:S01]  /*f900*/  PRMT R39, R39, 0x5410, R43 ;  /* 0x0000541027277816 */ /* 0x000fe2000000002b */
[----:B------:R-:W-:Y:S01]  /*f910*/  IMAD.MOV.U32 R19, RZ, RZ, R18 ;  /* 0x000000ffff137224 */ /* 0x000fe200078e0012 */
[----:B------:R-:W-:-:S07]  /*f920*/  PRMT R93, R93, 0x5410, R93 ;  /* 0x000054105d5d7816 */ /* 0x000fce000000005d */
.L_x_10917:
[----:B------:R-:W-:Y:S05]  /*f930*/  BSYNC B1 ;  /* 0x0000000000017941 */ /* 0x000fea0003800000 */
.L_x_10915:
        /* <DEDUP_REMOVED lines=11> */
.L_x_10919:
[----:B------:R-:W-:Y:S01]  /*f9f0*/  IMAD.MOV.U32 R41, RZ, RZ, R42 ;  /* 0x000000ffff297224 */ /* 0x000fe200078e002a */
[----:B------:R-:W-:Y:S01]  /*fa00*/  PRMT R43, R43, 0x7610, R39 ;  /* 0x000076102b2b7816 */ /* 0x000fe20000000027 */
[----:B------:R-:W-:Y:S01]  /*fa10*/  IMAD.MOV.U32 R18, RZ, RZ, R21 ;  /* 0x000000ffff127224 */ /* 0x000fe200078e0015 */
[----:B------:R-:W-:-:S07]  /*fa20*/  PRMT R93, R94, 0x7632, R93 ;  /* 0x000076325e5d7816 */ /* 0x000fce000000005d */
.L_x_10920:
[----:B------:R-:W-:Y:S05]  /*fa30*/  BSYNC B1 ;  /* 0x0000000000017941 */ /* 0x000fea0003800000 */
.L_x_10918:
        /* <DEDUP_REMOVED lines=11> */
.L_x_10922:
[----:B------:R-:W-:Y:S01]  /*faf0*/  IMAD.MOV.U32 R42, RZ, RZ, R41 ;  /* 0x000000ffff2a7224 */ /* 0x000fe200078e0029 */
[----:B------:R-:W-:Y:S01]  /*fb00*/  PRMT R39, R43, 0x7632, R39 ;  /* 0x000076322b277816 */ /* 0x000fe20000000027 */
[----:B------:R-:W-:Y:S01]  /*fb10*/  IMAD.MOV.U32 R21, RZ, RZ, R20 ;  /* 0x000000ffff157224 */ /* 0x000fe200078e0014 */
[----:B------:R-:W-:-:S07]  /*fb20*/  PRMT R94, R94, 0x5410, R94 ;  /* 0x000054105e5e7816 */ /* 0x000fce000000005e */
.L_x_10923:
[----:B------:R-:W-:Y:S05]  /*fb30*/  BSYNC B1 ;  /* 0x0000000000017941 */ /* 0x000fea0003800000 */
.L_x_10921:
        /* <DEDUP_REMOVED lines=11> */
.L_x_10925:
[----:B------:R-:W-:Y:S01]  /*fbf0*/  IMAD.MOV.U32 R41, RZ, RZ, R42 ;  /* 0x000000ffff297224 */ /* 0x000fe200078e002a */
[----:B------:R-:W-:Y:S01]  /*fc00*/  PRMT R43, R39, 0x7610, R43 ;  /* 0x00007610272b7816 */ /* 0x000fe2000000002b */
[----:B------:R-:W-:Y:S01]  /*fc10*/  IMAD.MOV.U32 R20, RZ, RZ, R23 ;  /* 0x000000ffff147224 */ /* 0x000fe200078e0017 */
[----:B------:R-:W-:-:S07]  /*fc20*/  PRMT R94, R95, 0x7632, R94 ;  /* 0x000076325f5e7816 */ /* 0x000fce000000005e */
.L_x_10926:
[----:B------:R-:W-:Y:S05]  /*fc30*/  BSYNC B1 ;  /* 0x0000000000017941 */ /* 0x000fea0003800000 */
.L_x_10924:
        /* <DEDUP_REMOVED lines=11> */
.L_x_10928:
[----:B------:R-:W-:Y:S01]  /*fcf0*/  IMAD.MOV.U32 R42, RZ, RZ, R41 ;  /* 0x000000ffff2a7224 */ /* 0x000fe200078e0029 */
[----:B------:R-:W-:Y:S01]  /*fd00*/  PRMT R39, R39, 0x5410, R43 ;  /* 0x0000541027277816 */ /* 0x000fe2000000002b */
[----:B------:R-:W-:Y:S01]  /*fd10*/  IMAD.MOV.U32 R23, RZ, RZ, R22 ;  /* 0x000000ffff177224 */ /* 0x000fe200078e0016 */
[----:B------:R-:W-:-:S07]  /*fd20*/  PRMT R95, R95, 0x5410, R95 ;  /* 0x000054105f5f7816 */ /* 0x000fce000000005f */
.L_x_10929:
[----:B------:R-:W-:Y:S05]  /*fd30*/  BSYNC B1 ;  /* 0x0000000000017941 */ /* 0x000fea0003800000 */
.L_x_10927:
        /* <DEDUP_REMOVED lines=11> */
.L_x_10931:
[----:B------:R-:W-:Y:S01]  /*fdf0*/  IMAD.MOV.U32 R41, RZ, RZ, R42 ;  /* 0x000000ffff297224 */ /* 0x000fe200078e002a */
[----:B------:R-:W-:Y:S01]  /*fe00*/  PRMT R43, R43, 0x7610, R39 ;  /* 0x000076102b2b7816 */ /* 0x000fe20000000027 */
[----:B------:R-:W-:Y:S01]  /*fe10*/  IMAD.MOV.U32 R22, RZ, RZ, R25 ;  /* 0x000000ffff167224 */ /* 0x000fe200078e0019 */
[----:B------:R-:W-:-:S07]  /*fe20*/  PRMT R95, R96, 0x7632, R95 ;  /* 0x00007632605f7816 */ /* 0x000fce000000005f */
.L_x_10932:
[----:B------:R-:W-:Y:S05]  /*fe30*/  BSYNC B1 ;  /* 0x0000000000017941 */ /* 0x000fea0003800000 */
.L_x_10930:
        /* <DEDUP_REMOVED lines=11> */
.L_x_10934:
[----:B------:R-:W-:Y:S01]  /*fef0*/  IMAD.MOV.U32 R42, RZ, RZ, R41 ;  /* 0x000000ffff2a7224 */ /* 0x000fe200078e0029 */
[----:B------:R-:W-:Y:S01]  /*ff00*/  PRMT R39, R43, 0x7632, R39 ;  /* 0x000076322b277816 */ /* 0x000fe20000000027 */
[----:B------:R-:W-:Y:S01]  /*ff10*/  IMAD.MOV.U32 R25, RZ, RZ, R24 ;  /* 0x000000ffff197224 */ /* 0x000fe200078e0018 */
[----:B------:R-:W-:-:S07]  /*ff20*/  PRMT R96, R96, 0x5410, R96 ;  /* 0x0000541060607816 */ /* 0x000fce0000000060 */
.L_x_10935:
[----:B------:R-:W-:Y:S05]  /*ff30*/  BSYNC B1 ;  /* 0x0000000000017941 */ /* 0x000fea0003800000 */
.L_x_10933:
        /* <DEDUP_REMOVED lines=11> */
.L_x_10937:
[----:B------:R-:W-:Y:S01]  /*fff0*/  IMAD.MOV.U32 R41, RZ, RZ, R42 ;  /* 0x000000ffff297224 */ /* 0x000fe200078e002a */
[----:B------:R-:W-:Y:S01]  /*10000*/  PRMT R43, R39, 0x7610, R43 ;  /* 0x00007610272b7816 */ /* 0x000fe2000000002b */
[----:B------:R-:W-:Y:S01]  /*10010*/  IMAD.MOV.U32 R24, RZ, RZ, R27 ;  /* 0x000000ffff187224 */ /* 0x000fe200078e001b */
[----:B------:R-:W-:-:S07]  /*10020*/  PRMT R96, R97, 0x7632, R96 ;  /* 0x0000763261607816 */ /* 0x000fce0000000060 */
.L_x_10938:
[----:B------:R-:W-:Y:S05]  /*10030*/  BSYNC B1 ;  /* 0x0000000000017941 */ /* 0x000fea0003800000 */
.L_x_10936:
        /* <DEDUP_REMOVED lines=11> */
.L_x_10940:
[----:B------:R-:W-:Y:S01]  /*100f0*/  IMAD.MOV.U32 R42, RZ, RZ, R41 ;  /* 0x000000ffff2a7224 */ /* 0x000fe200078e0029 */
[----:B------:R-:W-:Y:S01]  /*10100*/  PRMT R39, R39, 0x5410, R43 ;  /* 0x0000541027277816 */ /* 0x000fe2000000002b */
[----:B------:R-:W-:Y:S01]  /*10110*/  IMAD.MOV.U32 R27, RZ, RZ, R26 ;  /* 0x000000ffff1b7224 */ /* 0x000fe200078e001a */
[----:B------:R-:W-:-:S07]  /*10120*/  PRMT R97, R97, 0x5410, R97 ;  /* 0x0000541061617816 */ /* 0x000fce0000000061 */
.L_x_10941:
[----:B------:R-:W-:Y:S05]  /*10130*/  BSYNC B1 ;  /* 0x0000000000017941 */ /* 0x000fea0003800000 */
.L_x_10939:
        /* <DEDUP_REMOVED lines=11> */
.L_x_10943:
[----:B------:R-:W-:Y:S01]  /*101f0*/  IMAD.MOV.U32 R41, RZ, RZ, R42 ;  /* 0x000000ffff297224 */ /* 0x000fe200078e002a */
[----:B------:R-:W-:Y:S01]  /*10200*/  PRMT R43, R43, 0x7610, R39 ;  /* 0x000076102b2b7816 */ /* 0x000fe20000000027 */
[----:B------:R-:W-:Y:S01]  /*10210*/  IMAD.MOV.U32 R26, RZ, RZ, R29 ;  /* 0x000000ffff1a7224 */ /* 0x000fe200078e001d */
[----:B------:R-:W-:-:S07]  /*10220*/  PRMT R97, R98, 0x7632, R97 ;  /* 0x0000763262617816 */ /* 0x000fce0000000061 */
.L_x_10944:
[----:B------:R-:W-:Y:S05]  /*10230*/  BSYNC B1 ;  /* 0x0000000000017941 */ /* 0x000fea0003800000 */
.L_x_10942:
        /* <DEDUP_REMOVED lines=11> */
.L_x_10946:
[----:B------:R-:W-:Y:S01]  /*102f0*/  IMAD.MOV.U32 R42, RZ, RZ, R41 ;  /* 0x000000ffff2a7224 */ /* 0x000fe200078e0029 */
[----:B------:R-:W-:Y:S01]  /*10300*/  PRMT R39, R43, 0x7632, R39 ;  /* 0x000076322b277816 */ /* 0x000fe20000000027 */
[----:B------:R-:W-:Y:S01]  /*10310*/  IMAD.MOV.U32 R29, RZ, RZ, R28 ;  /* 0x000000ffff1d7224 */ /* 0x000fe200078e001c */
[----:B------:R-:W-:-:S07]  /*10320*/  PRMT R98, R98, 0x5410, R98 ;  /* 0x0000541062627816 */ /* 0x000fce0000000062 */
.L_x_10947:
[----:B------:R-:W-:Y:S05]  /*10330*/  BSYNC B1 ;  /* 0x0000000000017941 */ /* 0x000fea0003800000 */
.L_x_10945:
        /* <DEDUP_REMOVED lines=11> */
.L_x_10949:
[----:B------:R-:W-:Y:S01]  /*103f0*/  IMAD.MOV.U32 R41, RZ, RZ, R42 ;  /* 0x000000ffff297224 */ /* 0x000fe200078e002a */
[----:B------:R-:W-:Y:S01]  /*10400*/  PRMT R43, R39, 0x7610, R43 ;  /* 0x00007610272b7816 */ /* 0x000fe2000000002b */
[----:B------:R-:W-:Y:S01]  /*10410*/  IMAD.MOV.U32 R28, RZ, RZ, R31 ;  /* 0x000000ffff1c7224 */ /* 0x000fe200078e001f */
[----:B------:R-:W-:-:S07]  /*10420*/  PRMT R98, R99, 0x7632, R98 ;  /* 0x0000763263627816 */ /* 0x000fce0000000062 */
.L_x_10950:
[----:B------:R-:W-:Y:S05]  /*10430*/  BSYNC B1 ;  /* 0x0000000000017941 */ /* 0x000fea0003800000 */
.L_x_10948:
        /* <DEDUP_REMOVED lines=11> */
.L_x_10952:
[----:B------:R-:W-:Y:S01]  /*104f0*/  IMAD.MOV.U32 R42, RZ, RZ, R41 ;  /* 0x000000ffff2a7224 */ /* 0x000fe200078e0029 */
[----:B------:R-:W-:Y:S01]  /*10500*/  PRMT R39, R39, 0x5410, R43 ;  /* 0x0000541027277816 */ /* 0x000fe2000000002b */
[----:B------:R-:W-:Y:S01]  /*10510*/  IMAD.MOV.U32 R31, RZ, RZ, R30 ;  /* 0x000000ffff1f7224 */ /* 0x000fe200078e001e */
[----:B------:R-:W-:-:S07]  /*10520*/  PRMT R99, R99, 0x5410, R99 ;  /* 0x0000541063637816 */ /* 0x000fce0000000063 */
.L_x_10953:
[----:B------:R-:W-:Y:S05]  /*10530*/  BSYNC B1 ;  /* 0x0000000000017941 */ /* 0x000fea0003800000 */
.L_x_10951:
        /* <DEDUP_REMOVED lines=11> */
.L_x_10955:
[----:B------:R-:W-:Y:S01]  /*105f0*/  IMAD.MOV.U32 R41, RZ, RZ, R42 ;  /* 0x000000ffff297224 */ /* 0x000fe200078e002a */
[----:B------:R-:W-:Y:S01]  /*10600*/  PRMT R43, R43, 0x7610, R39 ;  /* 0x000076102b2b7816 */ /* 0x000fe20000000027 */
[----:B------:R-:W-:Y:S01]  /*10610*/  IMAD.MOV.U32 R30, RZ, RZ, R33 ;  /* 0x000000ffff1e7224 */ /* 0x000fe200078e0021 */
[----:B------:R-:W-:-:S07]  /*10620*/  PRMT R99, R100, 0x7632, R99 ;  /* 0x0000763264637816 */ /* 0x000fce0000000063 */
.L_x_10956:
[----:B------:R-:W-:Y:S05]  /*10630*/  BSYNC B1 ;  /* 0x0000000000017941 */ /* 0x000fea0003800000 */
.L_x_10954:
        /* <DEDUP_REMOVED lines=11> */
.L_x_10958:
[----:B------:R-:W-:Y:S01]  /*106f0*/  IMAD.MOV.U32 R42, RZ, RZ, R41 ;  /* 0x000000ffff2a7224 */ /* 0x000fe200078e0029 */
[----:B------:R-:W-:Y:S01]  /*10700*/  PRMT R39, R43, 0x7632, R39 ;  /* 0x000076322b277816 */ /* 0x000fe20000000027 */
[----:B------:R-:W-:Y:S01]  /*10710*/  IMAD.MOV.U32 R33, RZ, RZ, R32 ;  /* 0x000000ffff217224 */ /* 0x000fe200078e0020 */
[----:B------:R-:W-:-:S07]  /*10720*/  PRMT R100, R100, 0x5410, R100 ;  /* 0x0000541064647816 */ /* 0x000fce0000000064 */
.L_x_10959:
[----:B------:R-:W-:Y:S05]  /*10730*/  BSYNC B1 ;  /* 0x0000000000017941 */ /* 0x000fea0003800000 */
.L_x_10957:
        /* <DEDUP_REMOVED lines=11> */
.L_x_10961:
[----:B------:R-:W-:Y:S01]  /*107f0*/  IMAD.MOV.U32 R41, RZ, RZ, R42 ;  /* 0x000000ffff297224 */ /* 0x000fe200078e002a */
[----:B------:R-:W-:Y:S01]  /*10800*/  PRMT R43, R39, 0x7610, R43 ;  /* 0x00007610272b7816 */ /* 0x000fe2000000002b */
[----:B------:R-:W-:Y:S01]  /*10810*/  IMAD.MOV.U32 R32, RZ, RZ, R35 ;  /* 0x000000ffff207224 */ /* 0x000fe200078e0023 */
[----:B------:R-:W-:-:S07]  /*10820*/  PRMT R100, R101, 0x7632, R100 ;  /* 0x0000763265647816 */ /* 0x000fce0000000064 */
.L_x_10962:
[----:B------:R-:W-:Y:S05]  /*10830*/  BSYNC B1 ;  /* 0x0000000000017941 */ /* 0x000fea0003800000 */
.L_x_10960:
        /* <DEDUP_REMOVED lines=11> */
.L_x_10964:
[----:B------:R-:W-:Y:S01]  /*108f0*/  IMAD.MOV.U32 R35, RZ, RZ, R34 ;  /* 0x000000ffff237224 */ /* 0x000fe200078e0022 */
[C---:B------:R-:W-:Y:S01]  /*10900*/  PRMT R101, R43.reuse, 0x5410, R101 ;  /* 0x000054102b657816 */ /* 0x040fe20000000065 */
[--C-:B------:R-:W-:Y:S01]  /*10910*/  IMAD.MOV.U32 R39, RZ, RZ, R41.reuse ;  /* 0x000000ffff277224 */ /* 0x100fe200078e0029 */
[----:B------:R-:W-:Y:S01]  /*10920*/  PRMT R42, R43, 0x7610, R42 ;  /* 0x000076102b2a7816 */ /* 0x000fe2000000002a */
[----:B------:R-:W-:-:S07]  /*10930*/  IMAD.MOV.U32 R34, RZ, RZ, R41 ;  /* 0x000000ffff227224 */ /* 0x000fce00078e0029 */
.L_x_10965:
[----:B------:R-:W-:Y:S05]  /*10940*/  BSYNC B1 ;  /* 0x0000000000017941 */ /* 0x000fea0003800000 */
.L_x_10963:
[----:B------:R-:W-:Y:S02]  /*10950*/  VIADD R36, R36, 0x4 ;  /* 0x0000000424247836 */ /* 0x000fe40000000000 */
[----:B------:R-:W-:Y:S01]  /*10960*/  VIADD R2, R2, 0x2 ;  /* 0x0000000202027836 */ /* 0x000fe20000000000 */
[----:B------:R-:W-:Y:S06]  /*10970*/  @P1 BRA `(.L_x_10966) ;  /* 0xffffffe0000c1947 */ /* 0x000fec000383ffff */
[----:B------:R-:W-:Y:S01]  /*10980*/  FADD.FTZ R3, R3, R40 ;  /* 0x0000002803037221 */ /* 0x000fe20000010000 */
[----:B------:R-:W-:Y:S01]  /*10990*/  PRMT R101, R42, 0x7610, R101 ;  /* 0x000076102a657816 */ /* 0x000fe20000000065 */
[----:B------:R-:W-:Y:S02]  /*109a0*/  IMAD.MOV.U32 R2, RZ, RZ, R38 ;  /* 0x000000ffff027224 */ /* 0x000fe400078e0026 */
[----:B------:R-:W-:-:S07]  /*109b0*/  IMAD.MOV.U32 R34, RZ, RZ, R39 ;  /* 0x000000ffff227224 */ /* 0x000fce00078e0027 */
.L_x_10872:
[----:B------:R-:W-:Y:S05]  /*109c0*/  BSYNC B0 ;  /* 0x0000000000007941 */ /* 0x000fea0003800000 */
.L_x_10871:
[----:B-1----:R-:W-:Y:S01]  /*109d0*/  SHFL.DOWN PT, R38, R32, 0x10, 0x1f ;  /* 0x0a001f0020267f89 */ /* 0x002fe200000e0000 */
        /* <DEDUP_REMOVED lines=81> */
[----:B-1----:R-:W-:Y:S01]  /*10ef0*/  FSEL R36, R36, R2, P0 ;  /* 0x0000000224247208 */ /* 0x002fe20000000000 */
[----:B------:R-:W-:Y:S01]  /*10f00*/  VIADD R2, R0, -UR4 ;  /* 0x8000000400027c36 */ /* 0x000fe20008000000 */
[----:B------:R-:W-:Y:S02]  /*10f10*/  FSEL R40, R37, R3, P0 ;  /* 0x0000000325287208 */ /* 0x000fe40000000000 */
[----:B------:R-:W-:Y:S01]  /*10f20*/  FSEL R3, R3, R37, P0 ;  /* 0x0000002503037208 */ /* 0x000fe20000000000 */
[----:B------:R-:W-:Y:S01]  /*10f30*/  FADD.FTZ R36, -R39, R36 ;  /* 0x0000002427247221 */ /* 0x000fe20000010100 */
[----:B------:R-:W-:-:S03]  /*10f40*/  IMAD.MOV.U32 R37, RZ, RZ, RZ ;  /* 0x000000ffff257224 */ /* 0x000fc600078e00ff */
[----:B------:R-:W-:Y:S01]  /*10f50*/  FMUL.FTZ R41, R36, 1.4426950216293334961 ;  /* 0x3fb8aa3b24297820 */ /* 0x000fe20000410000 */
[----:B------:R-:W-:-:S05]  /*10f60*/  IMAD.MOV.U32 R36, RZ, RZ, R2 ;  /* 0x000000ffff247224 */ /* 0x000fca00078e0002 */
[----:B------:R-:W0:Y:S02]  /*10f70*/  MUFU.EX2 R41, R41 ;  /* 0x0000002900297308 */ /* 0x000e240000000800 */
[----:B0-----:R-:W-:-:S07]  /*10f80*/  FMUL.FTZ R40, R40, R41 ;  /* 0x0000002928287220 */ /* 0x001fce0000410000 */
.L_x_11062:
        /* <DEDUP_REMOVED lines=20> */
.L_x_10970:
[----:B------:R-:W-:Y:S01]  /*110d0*/  IMAD.MOV.U32 R42, RZ, RZ, R5 ;  /* 0x000000ffff2a7224 */ /* 0x000fe200078e0005 */
[C---:B------:R-:W-:Y:S01]  /*110e0*/  PRMT R41, R86.reuse, 0x7632, R41 ;  /* 0x0000763256297816 */ /* 0x040fe20000000029 */
[----:B------:R-:W-:Y:S01]  /*110f0*/  IMAD.MOV.U32 R5, RZ, RZ, R4 ;  /* 0x000000ffff057224 */ /* 0x000fe200078e0004 */
[----:B------:R-:W-:-:S07]  /*11100*/  PRMT R86, R86, 0x5410, R86 ;  /* 0x0000541056567816 */ /* 0x000fce0000000056 */
.L_x_10971:
[----:B------:R-:W-:Y:S05]  /*11110*/  BSYNC B1 ;  /* 0x0000000000017941 */ /* 0x000fea0003800000 */
.L_x_10969:
        /* <DEDUP_REMOVED lines=11> */
.L_x_10973:
[----:B------:R-:W-:Y:S01]  /*111d0*/  IMAD.MOV.U32 R43, RZ, RZ, R42 ;  /* 0x000000ffff2b7224 */ /* 0x000fe200078e002a */
[----:B------:R-:W-:Y:S01]  /*111e0*/  PRMT R44, R41, 0x7610, R44 ;  /* 0x00007610292c7816 */ /* 0x000fe2000000002c */
[----:B------:R-:W-:Y:S01]  /*111f0*/  IMAD.MOV.U32 R4, RZ, RZ, R7 ;  /* 0x000000ffff047224 */ /* 0x000fe200078e0007 */
[----:B------:R-:W-:-:S07]  /*11200*/  PRMT R86, R87, 0x7632, R86 ;  /* 0x0000763257567816 */ /* 0x000fce0000000056 */
.L_x_10974:
[----:B------:R-:W-:Y:S05]  /*11210*/  BSYNC B1 ;  /* 0x0000000000017941 */ /* 0x000fea0003800000 */
.L_x_10972:
        /* <DEDUP_REMOVED lines=11> */
.L_x_10976:
[----:B------:R-:W-:Y:S01]  /*112d0*/  IMAD.MOV.U32 R42, RZ, RZ, R43 ;  /* 0x000000ffff2a7224 */ /* 0x000fe200078e002b */
[----:B------:R-:W-:Y:S01]  /*112e0*/  PRMT R41, R41, 0x5410, R44 ;  /* 0x0000541029297816 */ /* 0x000fe2000000002c */
[----:B------:R-:W-:Y:S01]  /*112f0*/  IMAD.MOV.U32 R7, RZ, RZ, R6 ;  /* 0x000000ffff077224 */ /* 0x000fe200078e0006 */
[----:B------:R-:W-:-:S07]  /*11300*/  PRMT R87, R87, 0x5410, R87 ;  /* 0x0000541057577816 */ /* 0x000fce0000000057 */
.L_x_10977:
[----:B------:R-:W-:Y:S05]  /*11310*/  BSYNC B1 ;  /* 0x0000000000017941 */ /* 0x000fea0003800000 */
.L_x_10975:
        /* <DEDUP_REMOVED lines=11> */
.L_x_10979:
[----:B------:R-:W-:Y:S01]  /*113d0*/  IMAD.MOV.U32 R43, RZ, RZ, R42 ;  /* 0x000000ffff2b7224 */ /* 0x000fe200078e002a */
[----:B------:R-:W-:Y:S01]  /*113e0*/  PRMT R44, R41, 0x7632, R44 ;  /* 0x00007632292c7816 */ /* 0x000fe2000000002c */
[----:B------:R-:W-:Y:S01]  /*113f0*/  IMAD.MOV.U32 R6, RZ, RZ, R9 ;  /* 0x000000ffff067224 */ /* 0x000fe200078e0009 */
[----:B------:R-:W-:-:S07]  /*11400*/  PRMT R87, R88, 0x7632, R87 ;  /* 0x0000763258577816 */ /* 0x000fce0000000057 */
.L_x_10980:
[----:B------:R-:W-:Y:S05]  /*11410*/  BSYNC B1 ;  /* 0x0000000000017941 */ /* 0x000fea0003800000 */
.L_x_10978:
        /* <DEDUP_REMOVED lines=11> */
.L_x_10982:
[----:B------:R-:W-:Y:S01]  /*114d0*/  IMAD.MOV.U32 R42, RZ, RZ, R43 ;  /* 0x000000ffff2a7224 */ /* 0x000fe200078e002b */
[----:B------:R-:W-:Y:S01]  /*114e0*/  PRMT R41, R44, 0x7610, R41 ;  /* 0x000076102c297816 */ /* 0x000fe20000000029 */
[----:B------:R-:W-:Y:S01]  /*114f0*/  IMAD.MOV.U32 R9, RZ, RZ, R8 ;  /* 0x000000ffff097224 */ /* 0x000fe200078e0008 */
[----:B------:R-:W-:-:S07]  /*11500*/  PRMT R88, R88, 0x5410, R88 ;  /* 0x0000541058587816 */ /* 0x000fce0000000058 */
.L_x_10983:
[----:B------:R-:W-:Y:S05]  /*11510*/  BSYNC B1 ;  /* 0x0000000000017941 */ /* 0x000fea0003800000 */
.L_x_10981:
        /* <DEDUP_REMOVED lines=11> */
.L_x_10985:
[----:B------:R-:W-:Y:S01]  /*115d0*/  IMAD.MOV.U32 R43, RZ, RZ, R42 ;  /* 0x000000ffff2b7224 */ /* 0x000fe200078e002a */
[----:B------:R-:W-:Y:S01]  /*115e0*/  PRMT R44, R41, 0x7610, R44 ;  /* 0x00007610292c7816 */ /* 0x000fe2000000002c */
[----:B------:R-:W-:Y:S01]  /*115f0*/  IMAD.MOV.U32 R8, RZ, RZ, R11 ;  /* 0x000000ffff087224 */ /* 0x000fe200078e000b */
[----:B------:R-:W-:-:S07]  /*11600*/  PRMT R88, R89, 0x7632, R88 ;  /* 0x0000763259587816 */ /* 0x000fce0000000058 */
.L_x_10986:
[----:B------:R-:W-:Y:S05]  /*11610*/  BSYNC B1 ;  /* 0x0000000000017941 */ /* 0x000fea0003800000 */
.L_x_10984:
        /* <DEDUP_REMOVED lines=11> */
.L_x_10988:
[----:B------:R-:W-:Y:S01]  /*116d0*/  IMAD.MOV.U32 R42, RZ, RZ, R43 ;  /* 0x000000ffff2a7224 */ /* 0x000fe200078e002b */
[----:B------:R-:W-:Y:S01]  /*116e0*/  PRMT R41, R41, 0x5410, R44 ;  /* 0x0000541029297816 */ /* 0x000fe2000000002c */
[----:B------:R-:W-:Y:S01]  /*116f0*/  IMAD.MOV.U32 R11, RZ, RZ, R10 ;  /* 0x000000ffff0b7224 */ /* 0x000fe200078e000a */
[----:B------:R-:W-:-:S07]  /*11700*/  PRMT R89, R89, 0x5410, R89 ;  /* 0x0000541059597816 */ /* 0x000fce0000000059 */
.L_x_10989:
[----:B------:R-:W-:Y:S05]  /*11710*/  BSYNC B1 ;  /* 0x0000000000017941 */ /* 0x000fea0003800000 */
.L_x_10987:
        /* <DEDUP_REMOVED lines=11> */
.L_x_10991:
[----:B------:R-:W-:Y:S01]  /*117d0*/  IMAD.MOV.U32 R43, RZ, RZ, R42 ;  /* 0x000000ffff2b7224 */ /* 0x000fe200078e002a */
[----:B------:R-:W-:Y:S01]  /*117e0*/  PRMT R44, R44, 0x7610, R41 ;  /* 0x000076102c2c7816 */ /* 0x000fe20000000029 */
[----:B------:R-:W-:Y:S01]  /*117f0*/  IMAD.MOV.U32 R10, RZ, RZ, R13 ;  /* 0x000000ffff0a7224 */ /* 0x000fe200078e000d */
[----:B------:R-:W-:-:S07]  /*11800*/  PRMT R89, R90, 0x7632, R89 ;  /* 0x000076325a597816 */ /* 0x000fce0000000059 */
.L_x_10992:
[----:B------:R-:W-:Y:S05]  /*11810*/  BSYNC B1 ;  /* 0x0000000000017941 */ /* 0x000fea0003800000 */
.L_x_10990:
        /* <DEDUP_REMOVED lines=11> */
.L_x_10994:
[----:B------:R-:W-:Y:S01]  /*118d0*/  IMAD.MOV.U32 R42, RZ, RZ, R43 ;  /* 0x000000ffff2a7224 */ /* 0x000fe200078e002b */
[----:B------:R-:W-:Y:S01]  /*118e0*/  PRMT R41, R44, 0x7632, R41 ;  /* 0x000076322c297816 */ /* 0x000fe20000000029 */
[----:B------:R-:W-:Y:S01]  /*118f0*/  IMAD.MOV.U32 R13, RZ, RZ, R12 ;  /* 0x000000ffff0d7224 */ /* 0x000fe200078e000c */
[----:B------:R-:W-:-:S07]  /*11900*/  PRMT R90, R90, 0x5410, R90 ;  /* 0x000054105a5a7816 */ /* 0x000fce000000005a */
.L_x_10995:
[----:B------:R-:W-:Y:S05]  /*11910*/  BSYNC B1 ;  /* 0x0000000000017941 */ /* 0x000fea0003800000 */
.L_x_10993:
        /* <DEDUP_REMOVED lines=11> */
.L_x_10997:
[----:B------:R-:W-:Y:S01]  /*119d0*/  IMAD.MOV.U32 R43, RZ, RZ, R42 ;  /* 0x000000ffff2b7224 */ /* 0x000fe200078e002a */
[----:B------:R-:W-:Y:S01]  /*119e0*/  PRMT R44, R41, 0x7610, R44 ;  /* 0x00007610292c7816 */ /* 0x000fe2000000002c */
[----:B------:R-:W-:Y:S01]  /*119f0*/  IMAD.MOV.U32 R12, RZ, RZ, R15 ;  /* 0x000000ffff0c7224 */ /* 0x000fe200078e000f */
[----:B------:R-:W-:-:S07]  /*11a00*/  PRMT R90, R91, 0x7632, R90 ;  /* 0x000076325b5a7816 */ /* 0x000fce000000005a */
.L_x_10998:
[----:B------:R-:W-:Y:S05]  /*11a10*/  BSYNC B1 ;  /* 0x0000000000017941 */ /* 0x000fea0003800000 */
.L_x_10996:
        /* <DEDUP_REMOVED lines=11> */
.L_x_11000:
[----:B------:R-:W-:Y:S01]  /*11ad0*/  IMAD.MOV.U32 R42, RZ, RZ, R43 ;  /* 0x000000ffff2a7224 */ /* 0x000fe200078e002b */
[----:B------:R-:W-:Y:S01]  /*11ae0*/  PRMT R41, R41, 0x5410, R44 ;  /* 0x0000541029297816 */ /* 0x000fe2000000002c */
[----:B------:R-:W-:Y:S01]  /*11af0*/  IMAD.MOV.U32 R15, RZ, RZ, R14 ;  /* 0x000000ffff0f7224 */ /* 0x000fe200078e000e */
[----:B------:R-:W-:-:S07]  /*11b00*/  PRMT R91, R91, 0x5410, R91 ;  /* 0x000054105b5b7816 */ /* 0x000fce000000005b */
.L_x_11001:
[----:B------:R-:W-:Y:S05]  /*11b10*/  BSYNC B1 ;  /* 0x0000000000017941 */ /* 0x000fea0003800000 */
.L_x_10999:
        /* <DEDUP_REMOVED lines=11> */
.L_x_11003:
[----:B------:R-:W-:Y:S01]  /*11bd0*/  IMAD.MOV.U32 R43, RZ, RZ, R42 ;  /* 0x000000ffff2b7224 */ /* 0x000fe200078e002a */
[----:B------:R-:W-:Y:S01]  /*11be0*/  PRMT R44, R44, 0x7610, R41 ;  /* 0x000076102c2c7816 */ /* 0x000fe20000000029 */
[----:B------:R-:W-:Y:S01]  /*11bf0*/  IMAD.MOV.U32 R14, RZ, RZ, R17 ;  /* 0x000000ffff0e7224 */ /* 0x000fe200078e0011 */
[----:B------:R-:W-:-:S07]  /*11c00*/  PRMT R91, R92, 0x7632, R91 ;  /* 0x000076325c5b7816 */ /* 0x000fce000000005b */
.L_x_11004:
[----:B------:R-:W-:Y:S05]  /*11c10*/  BSYNC B1 ;  /* 0x0000000000017941 */ /* 0x000fea0003800000 */
.L_x_11002:
        /* <DEDUP_REMOVED lines=11> */
.L_x_11006:
[----:B------:R-:W-:Y:S01]  /*11cd0*/  IMAD.MOV.U32 R42, RZ, RZ, R43 ;  /* 0x000000ffff2a7224 */ /* 0x000fe200078e002b */
[----:B------:R-:W-:Y:S01]  /*11ce0*/  PRMT R41, R44, 0x7632, R41 ;  /* 0x000076322c297816 */ /* 0x000fe20000000029 */
[----:B------:R-:W-:Y:S01]  /*11cf0*/  IMAD.MOV.U32 R17, RZ, RZ, R16 ;  /* 0x000000ffff117224 */ /* 0x000fe200078e0010 */
[----:B------:R-:W-:-:S07]  /*11d00*/  PRMT R92, R92, 0x5410, R92 ;  /* 0x000054105c5c7816 */ /* 0x000fce000000005c */
.L_x_11007:
[----:B------:R-:W-:Y:S05]  /*11d10*/  BSYNC B1 ;  /* 0x0000000000017941 */ /* 0x000fea0003800000 */
.L_x_11005:
        /* <DEDUP_REMOVED lines=11> */
.L_x_11009:
[----:B------:R-:W-:Y:S01]  /*11dd0*/  IMAD.MOV.U32 R43, RZ, RZ, R42 ;  /* 0x000000ffff2b7224 */ /* 0x000fe200078e002a */
[----:B------:R-:W-:Y:S01]  /*11de0*/  PRMT R44, R41, 0x7610, R44 ;  /* 0x00007610292c7816 */ /* 0x000fe2000000002c */
[----:B------:R-:W-:Y:S01]  /*11df0*/  IMAD.MOV.U32 R16, RZ, RZ, R19 ;  /* 0x000000ffff107224 */ /* 0x000fe200078e0013 */
[----:B------:R-:W-:-:S07]  /*11e00*/  PRMT R92, R93, 0x7632, R92 ;  /* 0x000076325d5c7816 */ /* 0x000fce000000005c */
.L_x_11010:
[----:B------:R-:W-:Y:S05]  /*11e10*/  BSYNC B1 ;  /* 0x0000000000017941 */ /* 0x000fea0003800000 */
.L_x_11008:
        /* <DEDUP_REMOVED lines=11> */
.L_x_11012:
[----:B------:R-:W-:Y:S01]  /*11ed0*/  IMAD.MOV.U32 R42, RZ, RZ, R43 ;  /* 0x000000ffff2a7224 */ /* 0x000fe200078e002b */
[----:B------:R-:W-:Y:S01]  /*11ee0*/  PRMT R41, R41, 0x5410, R44 ;  /* 0x0000541029297816 */ /* 0x000fe2000000002c */
[----:B------:R-:W-:Y:S01]  /*11ef0*/  IMAD.MOV.U32 R19, RZ, RZ, R18 ;  /* 0x000000ffff137224 */ /* 0x000fe200078e0012 */
[----:B------:R-:W-:-:S07]  /*11f00*/  PRMT R93, R93, 0x5410, R93 ;  /* 0x000054105d5d7816 */ /* 0x000fce000000005d */
.L_x_11013:
[----:B------:R-:W-:Y:S05]  /*11f10*/  BSYNC B1 ;  /* 0x0000000000017941 */ /* 0x000fea0003800000 */
.L_x_11011:
        /* <DEDUP_REMOVED lines=11> */
.L_x_11015:
[----:B------:R-:W-:Y:S01]  /*11fd0*/  IMAD.MOV.U32 R43, RZ, RZ, R42 ;  /* 0x000000ffff2b7224 */ /* 0x000fe200078e002a */
[----:B------:R-:W-:Y:S01]  /*11fe0*/  PRMT R44, R44, 0x7610, R41 ;  /* 0x000076102c2c7816 */ /* 0x000fe20000000029 */
[----:B------:R-:W-:Y:S01]  /*11ff0*/  IMAD.MOV.U32 R18, RZ, RZ, R21 ;  /* 0x000000ffff127224 */ /* 0x000fe200078e0015 */
[----:B------:R-:W-:-:S07]  /*12000*/  PRMT R93, R94, 0x7632, R93 ;  /* 0x000076325e5d7816 */ /* 0x000fce000000005d */
.L_x_11016:
[----:B------:R-:W-:Y:S05]  /*12010*/  BSYNC B1 ;  /* 0x0000000000017941 */ /* 0x000fea0003800000 */
.L_x_11014:
        /* <DEDUP_REMOVED lines=11> */
.L_x_11018:
[----:B------:R-:W-:Y:S01]  /*120d0*/  IMAD.MOV.U32 R42, RZ, RZ, R43 ;  /* 0x000000ffff2a7224 */ /* 0x000fe200078e002b */
[----:B------:R-:W-:Y:S01]  /*120e0*/  PRMT R41, R44, 0x7632, R41 ;  /* 0x000076322c297816 */ /* 0x000fe20000000029 */
[----:B------:R-:W-:Y:S01]  /*120f0*/  IMAD.MOV.U32 R21, RZ, RZ, R20 ;  /* 0x000000ffff157224 */ /* 0x000fe200078e0014 */
[----:B------:R-:W-:-:S07]  /*12100*/  PRMT R94, R94, 0x5410, R94 ;  /* 0x000054105e5e7816 */ /* 0x000fce000000005e */
.L_x_11019:
[----:B------:R-:W-:Y:S05]  /*12110*/  BSYNC B1 ;  /* 0x0000000000017941 */ /* 0x000fea0003800000 */
.L_x_11017:
        /* <DEDUP_REMOVED lines=11> */
.L_x_11021:
[----:B------:R-:W-:Y:S01]  /*121d0*/  IMAD.MOV.U32 R43, RZ, RZ, R42 ;  /* 0x000000ffff2b7224 */ /* 0x000fe200078e002a */
[----:B------:R-:W-:Y:S01]  /*121e0*/  PRMT R44, R41, 0x7610, R44 ;  /* 0x00007610292c7816 */ /* 0x000fe2000000002c */
[----:B------:R-:W-:Y:S01]  /*121f0*/  IMAD.MOV.U32 R20, RZ, RZ, R23 ;  /* 0x000000ffff147224 */ /* 0x000fe200078e0017 */
[----:B------:R-:W-:-:S07]  /*12200*/  PRMT R94, R95, 0x7632, R94 ;  /* 0x000076325f5e7816 */ /* 0x000fce000000005e */
.L_x_11022:
[----:B------:R-:W-:Y:S05]  /*12210*/  BSYNC B1 ;  /* 0x0000000000017941 */ /* 0x000fea0003800000 */
.L_x_11020:
        /* <DEDUP_REMOVED lines=11> */
.L_x_11024:
[----:B------:R-:W-:Y:S01]  /*122d0*/  IMAD.MOV.U32 R42, RZ, RZ, R43 ;  /* 0x000000ffff2a7224 */ /* 0x000fe200078e002b */
[----:B------:R-:W-:Y:S01]  /*122e0*/  PRMT R41, R41, 0x5410, R44 ;  /* 0x0000541029297816 */ /* 0x000fe2000000002c */
[----:B------:R-:W-:Y:S01]  /*122f0*/  IMAD.MOV.U32 R23, RZ, RZ, R22 ;  /* 0x000000ffff177224 */ /* 0x000fe200078e0016 */
[----:B------:R-:W-:-:S07]  /*12300*/  PRMT R95, R95, 0x5410, R95 ;  /* 0x000054105f5f7816 */ /* 0x000fce000000005f */
.L_x_11025:
[----:B------:R-:W-:Y:S05]  /*12310*/  BSYNC B1 ;  /* 0x0000000000017941 */ /* 0x000fea0003800000 */
.L_x_11023:
        /* <DEDUP_REMOVED lines=11> */
.L_x_11027:
[----:B------:R-:W-:Y:S01]  /*123d0*/  IMAD.MOV.U32 R43, RZ, RZ, R42 ;  /* 0x000000ffff2b7224 */ /* 0x000fe200078e002a */
[----:B------:R-:W-:Y:S01]  /*123e0*/  PRMT R44, R44, 0x7610, R41 ;  /* 0x000076102c2c7816 */ /* 0x000fe20000000029 */
[----:B------:R-:W-:Y:S01]  /*123f0*/  IMAD.MOV.U32 R22, RZ, RZ, R25 ;  /* 0x000000ffff167224 */ /* 0x000fe200078e0019 */
[----:B------:R-:W-:-:S07]  /*12400*/  PRMT R95, R96, 0x7632, R95 ;  /* 0x00007632605f7816 */ /* 0x000fce000000005f */
.L_x_11028:
[----:B------:R-:W-:Y:S05]  /*12410*/  BSYNC B1 ;  /* 0x0000000000017941 */ /* 0x000fea0003800000 */
.L_x_11026:
        /* <DEDUP_REMOVED lines=11> */
.L_x_11030:
[----:B------:R-:W-:Y:S01]  /*124d0*/  IMAD.MOV.U32 R42, RZ, RZ, R43 ;  /* 0x000000ffff2a7224 */ /* 0x000fe200078e002b */
[----:B------:R-:W-:Y:S01]  /*124e0*/  PRMT R41, R44, 0x7632, R41 ;  /* 0x000076322c297816 */ /* 0x000fe20000000029 */
[----:B------:R-:W-:Y:S01]  /*124f0*/  IMAD.MOV.U32 R25, RZ, RZ, R24 ;  /* 0x000000ffff197224 */ /* 0x000fe200078e0018 */
[----:B------:R-:W-:-:S07]  /*12500*/  PRMT R96, R96, 0x5410, R96 ;  /* 0x0000541060607816 */ /* 0x000fce0000000060 */
.L_x_11031:
[----:B------:R-:W-:Y:S05]  /*12510*/  BSYNC B1 ;  /* 0x0000000000017941 */ /* 0x000fea0003800000 */
.L_x_11029:
        /* <DEDUP_REMOVED lines=11> */
.L_x_11033:
[----:B------:R-:W-:Y:S01]  /*125d0*/  IMAD.MOV.U32 R43, RZ, RZ, R42 ;  /* 0x000000ffff2b7224 */ /* 0x000fe200078e002a */
[----:B------:R-:W-:Y:S01]  /*125e0*/  PRMT R44, R41, 0x7610, R44 ;  /* 0x00007610292c7816 */ /* 0x000fe2000000002c */
[----:B------:R-:W-:Y:S01]  /*125f0*/  IMAD.MOV.U32 R24, RZ, RZ, R27 ;  /* 0x000000ffff187224 */ /* 0x000fe200078e001b */
[----:B------:R-:W-:-:S07]  /*12600*/  PRMT R96, R97, 0x7632, R96 ;  /* 0x0000763261607816 */ /* 0x000fce0000000060 */
.L_x_11034:
[----:B------:R-:W-:Y:S05]  /*12610*/  BSYNC B1 ;  /* 0x0000000000017941 */ /* 0x000fea0003800000 */
.L_x_11032:
        /* <DEDUP_REMOVED lines=11> */
.L_x_11036:
[----:B------:R-:W-:Y:S01]  /*126d0*/  IMAD.MOV.U32 R42, RZ, RZ, R43 ;  /* 0x000000ffff2a7224 */ /* 0x000fe200078e002b */
[----:B------:R-:W-:Y:S01]  /*126e0*/  PRMT R41, R41, 0x5410, R44 ;  /* 0x0000541029297816 */ /* 0x000fe2000000002c */
[----:B------:R-:W-:Y:S01]  /*126f0*/  IMAD.MOV.U32 R27, RZ, RZ, R26 ;  /* 0x000000ffff1b7224 */ /* 0x000fe200078e001a */
[----:B------:R-:W-:-:S07]  /*12700*/  PRMT R97, R97, 0x5410, R97 ;  /* 0x0000541061617816 */ /* 0x000fce0000000061 */
.L_x_11037:
[----:B------:R-:W-:Y:S05]  /*12710*/  BSYNC B1 ;  /* 0x0000000000017941 */ /* 0x000fea0003800000 */
.L_x_11035:
        /* <DEDUP_REMOVED lines=11> */
.L_x_11039:
[----:B------:R-:W-:Y:S01]  /*127d0*/  IMAD.MOV.U32 R43, RZ, RZ, R42 ;  /* 0x000000ffff2b7224 */ /* 0x000fe200078e002a */
[----:B------:R-:W-:Y:S01]  /*127e0*/  PRMT R44, R44, 0x7610, R41 ;  /* 0x000076102c2c7816 */ /* 0x000fe20000000029 */
[----:B------:R-:W-:Y:S01]  /*127f0*/  IMAD.MOV.U32 R26, RZ, RZ, R29 ;  /* 0x000000ffff1a7224 */ /* 0x000fe200078e001d */
[----:B------:R-:W-:-:S07]  /*12800*/  PRMT R97, R98, 0x7632, R97 ;  /* 0x0000763262617816 */ /* 0x000fce0000000061 */
.L_x_11040:
[----:B------:R-:W-:Y:S05]  /*12810*/  BSYNC B1 ;  /* 0x0000000000017941 */ /* 0x000fea0003800000 */
.L_x_11038:
        /* <DEDUP_REMOVED lines=11> */
.L_x_11042:
[----:B------:R-:W-:Y:S01]  /*128d0*/  IMAD.MOV.U32 R42, RZ, RZ, R43 ;  /* 0x000000ffff2a7224 */ /* 0x000fe200078e002b */
[----:B------:R-:W-:Y:S01]  /*128e0*/  PRMT R41, R44, 0x7632, R41 ;  /* 0x000076322c297816 */ /* 0x000fe20000000029 */
[----:B------:R-:W-:Y:S01]  /*128f0*/  IMAD.MOV.U32 R29, RZ, RZ, R28 ;  /* 0x000000ffff1d7224 */ /* 0x000fe200078e001c */
[----:B------:R-:W-:-:S07]  /*12900*/  PRMT R98, R98, 0x5410, R98 ;  /* 0x0000541062627816 */ /* 0x000fce0000000062 */
.L_x_11043:
[----:B------:R-:W-:Y:S05]  /*12910*/  BSYNC B1 ;  /* 0x0000000000017941 */ /* 0x000fea0003800000 */
.L_x_11041:
        /* <DEDUP_REMOVED lines=11> */
.L_x_11045:
[----:B------:R-:W-:Y:S01]  /*129d0*/  IMAD.MOV.U32 R43, RZ, RZ, R42 ;  /* 0x000000ffff2b7224 */ /* 0x000fe200078e002a */
[----:B------:R-:W-:Y:S01]  /*129e0*/  PRMT R44, R41, 0x7610, R44 ;  /* 0x00007610292c7816 */ /* 0x000fe2000000002c */
[----:B------:R-:W-:Y:S01]  /*129f0*/  IMAD.MOV.U32 R28, RZ, RZ, R31 ;  /* 0x000000ffff1c7224 */ /* 0x000fe200078e001f */
[----:B------:R-:W-:-:S07]  /*12a00*/  PRMT R98, R99, 0x7632, R98 ;  /* 0x0000763263627816 */ /* 0x000fce0000000062 */
.L_x_11046:
[----:B------:R-:W-:Y:S05]  /*12a10*/  BSYNC B1 ;  /* 0x0000000000017941 */ /* 0x000fea0003800000 */
.L_x_11044:
        /* <DEDUP_REMOVED lines=11> */
.L_x_11048:
[----:B------:R-:W-:Y:S01]  /*12ad0*/  IMAD.MOV.U32 R42, RZ, RZ, R43 ;  /* 0x000000ffff2a7224 */ /* 0x000fe200078e002b */
[----:B------:R-:W-:Y:S01]  /*12ae0*/  PRMT R41, R41, 0x5410, R44 ;  /* 0x0000541029297816 */ /* 0x000fe2000000002c */
[----:B------:R-:W-:Y:S01]  /*12af0*/  IMAD.MOV.U32 R31, RZ, RZ, R30 ;  /* 0x000000ffff1f7224 */ /* 0x000fe200078e001e */
[----:B------:R-:W-:-:S07]  /*12b00*/  PRMT R99, R99, 0x5410, R99 ;  /* 0x0000541063637816 */ /* 0x000fce0000000063 */
.L_x_11049:
[----:B------:R-:W-:Y:S05]  /*12b10*/  BSYNC B1 ;  /* 0x0000000000017941 */ /* 0x000fea0003800000 */
.L_x_11047:
        /* <DEDUP_REMOVED lines=11> */
.L_x_11051:
[----:B------:R-:W-:Y:S01]  /*12bd0*/  IMAD.MOV.U32 R43, RZ, RZ, R42 ;  /* 0x000000ffff2b7224 */ /* 0x000fe200078e002a */
[----:B------:R-:W-:Y:S01]  /*12be0*/  PRMT R44, R44, 0x7610, R41 ;  /* 0x000076102c2c7816 */ /* 0x000fe20000000029 */
[----:B------:R-:W-:Y:S01]  /*12bf0*/  IMAD.MOV.U32 R30, RZ, RZ, R33 ;  /* 0x000000ffff1e7224 */ /* 0x000fe200078e0021 */
[----:B------:R-:W-:-:S07]  /*12c00*/  PRMT R99, R100, 0x7632, R99 ;  /* 0x0000763264637816 */ /* 0x000fce0000000063 */
.L_x_11052:
[----:B------:R-:W-:Y:S05]  /*12c10*/  BSYNC B1 ;  /* 0x0000000000017941 */ /* 0x000fea0003800000 */
.L_x_11050:
        /* <DEDUP_REMOVED lines=11> */
.L_x_11054:
[----:B------:R-:W-:Y:S01]  /*12cd0*/  IMAD.MOV.U32 R42, RZ, RZ, R43 ;  /* 0x000000ffff2a7224 */ /* 0x000fe200078e002b */
[----:B------:R-:W-:Y:S01]  /*12ce0*/  PRMT R41, R44, 0x7632, R41 ;  /* 0x000076322c297816 */ /* 0x000fe20000000029 */
[----:B------:R-:W-:Y:S01]  /*12cf0*/  IMAD.MOV.U32 R33, RZ, RZ, R32 ;  /* 0x000000ffff217224 */ /* 0x000fe200078e0020 */
[----:B------:R-:W-:-:S07]  /*12d00*/  PRMT R100, R100, 0x5410, R100 ;  /* 0x0000541064647816 */ /* 0x000fce0000000064 */
.L_x_11055:
[----:B------:R-:W-:Y:S05]  /*12d10*/  BSYNC B1 ;  /* 0x0000000000017941 */ /* 0x000fea0003800000 */
.L_x_11053:
        /* <DEDUP_REMOVED lines=11> */
.L_x_11057:
[----:B------:R-:W-:Y:S01]  /*12dd0*/  IMAD.MOV.U32 R43, RZ, RZ, R42 ;  /* 0x000000ffff2b7224 */ /* 0x000fe200078e002a */
[----:B------:R-:W-:Y:S01]  /*12de0*/  PRMT R44, R41, 0x7610, R44 ;  /* 0x00007610292c7816 */ /* 0x000fe2000000002c */
[----:B------:R-:W-:Y:S01]  /*12df0*/  IMAD.MOV.U32 R32, RZ, RZ, R35 ;  /* 0x000000ffff207224 */ /* 0x000fe200078e0023 */
[----:B------:R-:W-:-:S07]  /*12e00*/  PRMT R100, R101, 0x7632, R100 ;  /* 0x0000763265647816 */ /* 0x000fce0000000064 */
.L_x_11058:
[----:B------:R-:W-:Y:S05]  /*12e10*/  BSYNC B1 ;  /* 0x0000000000017941 */ /* 0x000fea0003800000 */
.L_x_11056:
        /* <DEDUP_REMOVED lines=11> */
.L_x_11060:
[----:B------:R-:W-:Y:S01]  /*12ed0*/  IMAD.MOV.U32 R35, RZ, RZ, R34 ;  /* 0x000000ffff237224 */ /* 0x000fe200078e0022 */
[C---:B------:R-:W-:Y:S01]  /*12ee0*/  PRMT R101, R44.reuse, 0x5410, R101 ;  /* 0x000054102c657816 */ /* 0x040fe20000000065 */
[--C-:B------:R-:W-:Y:S01]  /*12ef0*/  IMAD.MOV.U32 R41, RZ, RZ, R43.reuse ;  /* 0x000000ffff297224 */ /* 0x100fe200078e002b */
[----:B------:R-:W-:Y:S01]  /*12f00*/  PRMT R42, R44, 0x7610, R42 ;  /* 0x000076102c2a7816 */ /* 0x000fe2000000002a */
[----:B------:R-:W-:-:S07]  /*12f10*/  IMAD.MOV.U32 R34, RZ, RZ, R43 ;  /* 0x000000ffff227224 */ /* 0x000fce00078e002b */
.L_x_11061:
[----:B------:R-:W-:Y:S05]  /*12f20*/  BSYNC B1 ;  /* 0x0000000000017941 */ /* 0x000fea0003800000 */
.L_x_11059:
[----:B------:R-:W-:Y:S02]  /*12f30*/  VIADD R36, R36, 0x4 ;  /* 0x0000000424247836 */ /* 0x000fe40000000000 */
[----:B------:R-:W-:Y:S01]  /*12f40*/  VIADD R2, R2, 0x2 ;  /* 0x0000000202027836 */ /* 0x000fe20000000000 */
[----:B------:R-:W-:Y:S06]  /*12f50*/  @P1 BRA `(.L_x_11062) ;  /* 0xffffffe0000c1947 */ /* 0x000fec000383ffff */
[----:B------:R-:W-:Y:S01]  /*12f60*/  FADD.FTZ R3, R3, R40 ;  /* 0x0000002803037221 */ /* 0x000fe20000010000 */
[----:B------:R-:W-:Y:S01]  /*12f70*/  PRMT R101, R42, 0x7610, R101 ;  /* 0x000076102a657816 */ /* 0x000fe20000000065 */
[----:B------:R-:W-:Y:S02]  /*12f80*/  IMAD.MOV.U32 R2, RZ, RZ, R39 ;  /* 0x000000ffff027224 */ /* 0x000fe400078e0027 */
[----:B------:R-:W-:-:S07]  /*12f90*/  IMAD.MOV.U32 R34, RZ, RZ, R41 ;  /* 0x000000ffff227224 */ /* 0x000fce00078e0029 */
.L_x_10968:
[----:B------:R-:W-:Y:S05]  /*12fa0*/  BSYNC B0 ;  /* 0x0000000000007941 */ /* 0x000fea0003800000 */
.L_x_10967:
        /* <DEDUP_REMOVED lines=8> */
[----:B------:R-:W-:Y:S01]  /*13030*/  IMAD.MOV.U32 R41, RZ, RZ, R98 ;  /* 0x000000ffff297224 */ /* 0x000fe200078e0062 */
[----:B-1----:R-:W-:-:S04]  /*13040*/  SHF.R.S32.HI R36, RZ, 0x1f, R39 ;  /* 0x0000001fff247819 */ /* 0x002fc80000011427 */
[----:B------:R-:W-:Y:S01]  /*13050*/  LEA.HI R36, R36, R39, RZ, 0x5 ;  /* 0x0000002724247211 */ /* 0x000fe200078f28ff */
[----:B------:R-:W-:Y:S01]  /*13060*/  IMAD.MOV.U32 R39, RZ, RZ, R100 ;  /* 0x000000ffff277224 */ /* 0x000fe200078e0064 */
[----:B--2---:R-:W-:Y:S01]  /*13070*/  LEA R37, R38, R37, 0x18 ;  /* 0x0000002526257211 */ /* 0x004fe200078ec0ff */
[----:B------:R-:W-:Y:S01]  /*13080*/  IMAD.MOV.U32 R38, RZ, RZ, R101 ;  /* 0x000000ffff267224 */ /* 0x000fe200078e0065 */
[----:B------:R-:W-:-:S05]  /*13090*/  SHF.R.S32.HI R36, RZ, 0x5, R36 ;  /* 0x00000005ff247819 */ /* 0x000fca0000011424 */
[----:B------:R-:W-:-:S05]  /*130a0*/  IMAD R36, R36, 0xc8, R37 ;  /* 0x000000c824247824 */ /* 0x000fca00078e0225 */
        /* <DEDUP_REMOVED lines=31> */
[----:B-1----:R-:W-:-:S02]  /*132a0*/  IMAD.MOV.U32 R38, RZ, RZ, R89 ;  /* 0x000000ffff267224 */ /* 0x002fc400078e0059 */
[----:B------:R-:W-:-:S05]  /*132b0*/  IMAD.MOV.U32 R39, RZ, RZ, R88 ;  /* 0x000000ffff277224 */ /* 0x000fca00078e0058 */
[----:B------:R1:W-:Y:S02]  /*132c0*/  STS.64 [R36+0xc0], R38 ;  /* 0x0000c02624007388 */ /* 0x0003e40000000a00 */
[----:B-1----:R-:W-:Y:S02]  /*132d0*/  IMAD.MOV.U32 R38, RZ, RZ, R87 ;  /* 0x000000ffff267224 */ /* 0x002fe400078e0057 */
[----:B------:R-:W-:-:S05]  /*132e0*/  IMAD.MOV.U32 R39, RZ, RZ, R86 ;  /* 0x000000ffff277224 */ /* 0x000fca00078e0056 */
[----:B------:R1:W-:Y:S02]  /*132f0*/  STS.64 [R36+0xc8], R38 ;  /* 0x0000c82624007388 */ /* 0x0003e40000000a00 */
.L_x_11064:
[----:B------:R-:W-:Y:S05]  /*13300*/  BSYNC B0 ;  /* 0x0000000000007941 */ /* 0x000fea0003800000 */
.L_x_11063:
[----:B------:R-:W-:Y:S01]  /*13310*/  BAR.SYNC.DEFER_BLOCKING 0x0 ;  /* 0x0000000000007b1d */ /* 0x000fe20000010000 */
[----:B0-----:R-:W-:-:S05]  /*13320*/  ISETP.NE.AND P1, PT, R42, RZ, PT ;  /* 0x000000ff2a00720c */ /* 0x001fca0003f25270 */
[----:B------:R-:W-:Y:S08]  /*13330*/  BSSY B0, `(.L_x_11065) ;  /* 0x000023a000007945 */ /* 0x000ff00003800000 */
[----:B------:R-:W-:Y:S05]  /*13340*/  @P1 BRA `(.L_x_11066) ;  /* 0x0000002000e01947 */ /* 0x000fea0003800000 */
[----:B------:R-:W0:Y:S01]  /*13350*/  S2UR UR5, SR_CgaCtaId ;  /* 0x00000000000579c3 */ /* 0x000e220000008800 */
[----:B------:R-:W-:Y:S02]  /*13360*/  UMOV UR4, 0x400 ;  /* 0x0000040000047882 */ /* 0x000fe40000000000 */
[----:B0-----:R-:W-:-:S09]  /*13370*/  ULEA UR4, UR5, UR4, 0x18 ;  /* 0x0000000405047291 */ /* 0x001fd2000f8ec03f */
[----:B-1----:R-:W0:Y:S04]  /*13380*/  LDS.128 R36, [UR4+0xd0] ;  /* 0x0000d004ff247984 */ /* 0x002e280008000c00 */
[----:B------:R-:W1:Y:S04]  /*13390*/  LDS.128 R40, [UR4+0xe0] ;  /* 0x0000e004ff287984 */ /* 0x000e680008000c00 */
[----:B------:R-:W2:Y:S04]  /*133a0*/  LDS.128 R44, [UR4+0xf0] ;  /* 0x0000f004ff2c7984 */ /* 0x000ea80008000c00 */
[----:B------:R-:W3:Y:S04]  /*133b0*/  LDS.128 R48, [UR4+0x100] ;  /* 0x00010004ff307984 */ /* 0x000ee80008000c00 */
[----:B------:R-:W4:Y:S04]  /*133c0*/  LDS.128 R52, [UR4+0x110] ;  /* 0x00011004ff347984 */ /* 0x000f280008000c00 */
[----:B------:R-:W5:Y:S04]  /*133d0*/  LDS.128 R56, [UR4+0x120] ;  /* 0x00012004ff387984 */ /* 0x000f680008000c00 */
[----:B------:R-:W5:Y:S04]  /*133e0*/  LDS.128 R60, [UR4+0x130] ;  /* 0x00013004ff3c7984 */ /* 0x000f680008000c00 */
[----:B------:R-:W5:Y:S04]  /*133f0*/  LDS.128 R64, [UR4+0x140] ;  /* 0x00014004ff407984 */ /* 0x000f680008000c00 */
[----:B------:R-:W5:Y:S04]  /*13400*/  LDS.128 R68, [UR4+0x150] ;  /* 0x00015004ff447984 */ /* 0x000f680008000c00 */
[----:B------:R-:W5:Y:S04]  /*13410*/  LDS.128 R72, [UR4+0x160] ;  /* 0x00016004ff487984 */ /* 0x000f680008000c00 */
[----:B------:R-:W5:Y:S04]  /*13420*/  LDS.128 R76, [UR4+0x170] ;  /* 0x00017004ff4c7984 */ /* 0x000f680008000c00 */
[----:B------:R-:W5:Y:S04]  /*13430*/  LDS.128 R80, [UR4+0x180] ;  /* 0x00018004ff507984 */ /* 0x000f680008000c00 */
[----:B------:R-:W5:Y:S01]  /*13440*/  LDS.64 R84, [UR4+0x190] ;  /* 0x00019004ff547984 */ /* 0x000f620008000a00 */
[----:B------:R-:W-:-:S02]  /*13450*/  ULDC UR4, c[0x0][0x20] ;  /* 0x0000080000047ab9 */ /* 0x000fc40000000800 */
[----:B------:R-:W-:Y:S01]  /*13460*/  VIADD R0, R0, -UR4 ;  /* 0x8000000400007c36 */ /* 0x000fe20008000000 */
[----:B0-----:R-:W-:Y:S04]  /*13470*/  STL.64 [R1], R36 ;  /* 0x0000002401007387 */ /* 0x001fe80000100a00 */
        /* <DEDUP_REMOVED lines=24> */
[----:B0-----:R-:W3:Y:S02]  /*13600*/  LDL.64 R38, [R0] ;  /* 0x0000000000267983 */ /* 0x001ee40000100a00 */
[----:B---3--:R-:W-:-:S04]  /*13610*/  FSETP.GT.FTZ.AND P0, PT, R2, R38, PT ;  /* 0x000000260200720b */ /* 0x008fc80003f14000 */
[----:B------:R-:W-:Y:S02]  /*13620*/  FSEL R36, R2, R38, P0 ;  /* 0x0000002602247208 */ /* 0x000fe40000000000 */
[----:B------:R-:W-:Y:S01]  /*13630*/  FSEL R37, R38, R2, P0 ;  /* 0x0000000226257208 */ /* 0x000fe20000000000 */
[----:B------:R-:W-:-:S04]  /*13640*/  IMAD.MOV.U32 R2, RZ, RZ, RZ ;  /* 0x000000ffff027224 */ /* 0x000fc800078e00ff */
[----:B------:R-:W-:-:S04]  /*13650*/  FADD.FTZ R37, -R36, R37 ;  /* 0x0000002524257221 */ /* 0x000fc80000010100 */
[----:B------:R-:W-:Y:S01]  /*13660*/  FMUL.FTZ R38, R37, 1.4426950216293334961 ;  /* 0x3fb8aa3b25267820 */ /* 0x000fe20000410000 */
[----:B------:R-:W-:Y:S02]  /*13670*/  FSEL R37, R39, R3, P0 ;  /* 0x0000000327257208 */ /* 0x000fe40000000000 */
[----:B------:R-:W-:-:S03]  /*13680*/  FSEL R3, R3, R39, P0 ;  /* 0x0000002703037208 */ /* 0x000fc60000000000 */
[----:B------:R-:W1:Y:S02]  /*13690*/  MUFU.EX2 R38, R38 ;  /* 0x0000002600267308 */ /* 0x000e640000000800 */
[----:B-1----:R-:W-:Y:S01]  /*136a0*/  FMUL.FTZ R40, R37, R38 ;  /* 0x0000002625287220 */ /* 0x002fe20000410000 */
[----:B--2---:R-:W-:-:S07]  /*136b0*/  IMAD.MOV.U32 R37, RZ, RZ, R0 ;  /* 0x000000ffff257224 */ /* 0x004fce00078e0000 */
.L_x_11160:
        /* <DEDUP_REMOVED lines=20> */
.L_x_11068:
[----:B------:R-:W-:Y:S01]  /*13800*/  IMAD.MOV.U32 R38, RZ, RZ, R5 ;  /* 0x000000ffff267224 */ /* 0x000fe200078e0005 */
[C---:B------:R-:W-:Y:S01]  /*13810*/  PRMT R39, R86.reuse, 0x7632, R39 ;  /* 0x0000763256277816 */ /* 0x040fe20000000027 */
[----:B------:R-:W-:Y:S01]  /*13820*/  IMAD.MOV.U32 R5, RZ, RZ, R4 ;  /* 0x000000ffff057224 */ /* 0x000fe200078e0004 */
[----:B------:R-:W-:-:S07]  /*13830*/  PRMT R86, R86, 0x5410, R86 ;  /* 0x0000541056567816 */ /* 0x000fce0000000056 */
.L_x_11069:
[----:B------:R-:W-:Y:S05]  /*13840*/  BSYNC B1 ;  /* 0x0000000000017941 */ /* 0x000fea0003800000 */
.L_x_11067:
        /* <DEDUP_REMOVED lines=11> */
.L_x_11071:
[----:B------:R-:W-:Y:S01]  /*13900*/  IMAD.MOV.U32 R41, RZ, RZ, R38 ;  /* 0x000000ffff297224 */ /* 0x000fe200078e0026 */
[----:B------:R-:W-:Y:S01]  /*13910*/  PRMT R42, R39, 0x7610, R42 ;  /* 0x00007610272a7816 */ /* 0x000fe2000000002a */
[----:B------:R-:W-:Y:S01]  /*13920*/  IMAD.MOV.U32 R4, RZ, RZ, R7 ;  /* 0x000000ffff047224 */ /* 0x000fe200078e0007 */
[----:B------:R-:W-:-:S07]  /*13930*/  PRMT R86, R87, 0x7632, R86 ;  /* 0x0000763257567816 */ /* 0x000fce0000000056 */
.L_x_11072:
[----:B------:R-:W-:Y:S05]  /*13940*/  BSYNC B1 ;  /* 0x0000000000017941 */ /* 0x000fea0003800000 */
.L_x_11070:
        /* <DEDUP_REMOVED lines=11> */
.L_x_11074:
[----:B------:R-:W-:Y:S01]  /*13a00*/  IMAD.MOV.U32 R38, RZ, RZ, R41 ;  /* 0x000000ffff267224 */ /* 0x000fe200078e0029 */
[----:B------:R-:W-:Y:S01]  /*13a10*/  PRMT R39, R39, 0x5410, R42 ;  /* 0x0000541027277816 */ /* 0x000fe2000000002a */
[----:B------:R-:W-:Y:S01]  /*13a20*/  IMAD.MOV.U32 R7, RZ, RZ, R6 ;  /* 0x000000ffff077224 */ /* 0x000fe200078e0006 */
[----:B------:R-:W-:-:S07]  /*13a30*/  PRMT R87, R87, 0x5410, R87 ;  /* 0x0000541057577816 */ /* 0x000fce0000000057 */
.L_x_11075:
[----:B------:R-:W-:Y:S05]  /*13a40*/  BSYNC B1 ;  /* 0x0000000000017941 */ /* 0x000fea0003800000 */
.L_x_11073:
        /* <DEDUP_REMOVED lines=11> */
.L_x_11077:
[----:B------:R-:W-:Y:S01]  /*13b00*/  IMAD.MOV.U32 R41, RZ, RZ, R38 ;  /* 0x000000ffff297224 */ /* 0x000fe200078e0026 */
[----:B------:R-:W-:Y:S01]  /*13b10*/  PRMT R42, R42, 0x7610, R39 ;  /* 0x000076102a2a7816 */ /* 0x000fe20000000027 */
[----:B------:R-:W-:Y:S01]  /*13b20*/  IMAD.MOV.U32 R6, RZ, RZ, R9 ;  /* 0x000000ffff067224 */ /* 0x000fe200078e0009 */
[----:B------:R-:W-:-:S07]  /*13b30*/  PRMT R87, R88, 0x7632, R87 ;  /* 0x0000763258577816 */ /* 0x000fce0000000057 */
.L_x_11078:
[----:B------:R-:W-:Y:S05]  /*13b40*/  BSYNC B1 ;  /* 0x0000000000017941 */ /* 0x000fea0003800000 */
.L_x_11076:
        /* <DEDUP_REMOVED lines=11> */
.L_x_11080:
[----:B------:R-:W-:Y:S01]  /*13c00*/  IMAD.MOV.U32 R38, RZ, RZ, R41 ;  /* 0x000000ffff267224 */ /* 0x000fe200078e0029 */
[----:B------:R-:W-:Y:S01]  /*13c10*/  PRMT R39, R42, 0x7632, R39 ;  /* 0x000076322a277816 */ /* 0x000fe20000000027 */
[----:B------:R-:W-:Y:S01]  /*13c20*/  IMAD.MOV.U32 R9, RZ, RZ, R8 ;  /* 0x000000ffff097224 */ /* 0x000fe200078e0008 */
[----:B------:R-:W-:-:S07]  /*13c30*/  PRMT R88, R88, 0x5410, R88 ;  /* 0x0000541058587816 */ /* 0x000fce0000000058 */
.L_x_11081:
[----:B------:R-:W-:Y:S05]  /*13c40*/  BSYNC B1 ;  /* 0x0000000000017941 */ /* 0x000fea0003800000 */
.L_x_11079:
        /* <DEDUP_REMOVED lines=11> */
.L_x_11083:
[----:B------:R-:W-:Y:S01]  /*13d00*/  IMAD.MOV.U32 R41, RZ, RZ, R38 ;  /* 0x000000ffff297224 */ /* 0x000fe200078e0026 */
[----:B------:R-:W-:Y:S01]  /*13d10*/  PRMT R42, R39, 0x7610, R42 ;  /* 0x00007610272a7816 */ /* 0x000fe2000000002a */
[----:B------:R-:W-:Y:S01]  /*13d20*/  IMAD.MOV.U32 R8, RZ, RZ, R11 ;  /* 0x000000ffff087224 */ /* 0x000fe200078e000b */
[----:B------:R-:W-:-:S07]  /*13d30*/  PRMT R88, R89, 0x7632, R88 ;  /* 0x0000763259587816 */ /* 0x000fce0000000058 */
.L_x_11084:
[----:B------:R-:W-:Y:S05]  /*13d40*/  BSYNC B1 ;  /* 0x0000000000017941 */ /* 0x000fea0003800000 */
.L_x_11082:
        /* <DEDUP_REMOVED lines=11> */
.L_x_11086:
[----:B------:R-:W-:Y:S01]  /*13e00*/  IMAD.MOV.U32 R38, RZ, RZ, R41 ;  /* 0x000000ffff267224 */ /* 0x000fe200078e0029 */
[----:B------:R-:W-:Y:S01]  /*13e10*/  PRMT R39, R39, 0x5410, R42 ;  /* 0x0000541027277816 */ /* 0x000fe2000000002a */
[----:B------:R-:W-:Y:S01]  /*13e20*/  IMAD.MOV.U32 R11, RZ, RZ, R10 ;  /* 0x000000ffff0b7224 */ /* 0x000fe200078e000a */
[----:B------:R-:W-:-:S07]  /*13e30*/  PRMT R89, R89, 0x5410, R89 ;  /* 0x0000541059597816 */ /* 0x000fce0000000059 */
.L_x_11087:
[----:B------:R-:W-:Y:S05]  /*13e40*/  BSYNC B1 ;  /* 0x0000000000017941 */ /* 0x000fea0003800000 */
.L_x_11085:
        /* <DEDUP_REMOVED lines=11> */
.L_x_11089:
[----:B------:R-:W-:Y:S01]  /*13f00*/  IMAD.MOV.U32 R41, RZ, RZ, R38 ;  /* 0x000000ffff297224 */ /* 0x000fe200078e0026 */
[----:B------:R-:W-:Y:S01]  /*13f10*/  PRMT R42, R42, 0x7610, R39 ;  /* 0x000076102a2a7816 */ /* 0x000fe20000000027 */
[----:B------:R-:W-:Y:S01]  /*13f20*/  IMAD.MOV.U32 R10, RZ, RZ, R13 ;  /* 0x000000ffff0a7224 */ /* 0x000fe200078e000d */
[----:B------:R-:W-:-:S07]  /*13f30*/  PRMT R89, R90, 0x7632, R89 ;  /* 0x000076325a597816 */ /* 0x000fce0000000059 */
.L_x_11090:
[----:B------:R-:W-:Y:S05]  /*13f40*/  BSYNC B1 ;  /* 0x0000000000017941 */ /* 0x000fea0003800000 */
.L_x_11088:
        /* <DEDUP_REMOVED lines=11> */
.L_x_11092:
[----:B------:R-:W-:Y:S01]  /*14000*/  IMAD.MOV.U32 R38, RZ, RZ, R41 ;  /* 0x000000ffff267224 */ /* 0x000fe200078e0029 */
[----:B------:R-:W-:Y:S01]  /*14010*/  PRMT R39, R42, 0x7632, R39 ;  /* 0x000076322a277816 */ /* 0x000fe20000000027 */
[----:B------:R-:W-:Y:S01]  /*14020*/  IMAD.MOV.U32 R13, RZ, RZ, R12 ;  /* 0x000000ffff0d7224 */ /* 0x000fe200078e000c */
[----:B------:R-:W-:-:S07]  /*14030*/  PRMT R90, R90, 0x5410, R90 ;  /* 0x000054105a5a7816 */ /* 0x000fce000000005a */
.L_x_11093:
[----:B------:R-:W-:Y:S05]  /*14040*/  BSYNC B1 ;  /* 0x0000000000017941 */ /* 0x000fea0003800000 */
.L_x_11091:
        /* <DEDUP_REMOVED lines=11> */
.L_x_11095:
[----:B------:R-:W-:Y:S01]  /*14100*/  IMAD.MOV.U32 R41, RZ, RZ, R38 ;  /* 0x000000ffff297224 */ /* 0x000fe200078e0026 */
[----:B------:R-:W-:Y:S01]  /*14110*/  PRMT R42, R39, 0x7610, R42 ;  /* 0x00007610272a7816 */ /* 0x000fe2000000002a */
[----:B------:R-:W-:Y:S01]  /*14120*/  IMAD.MOV.U32 R12, RZ, RZ, R15 ;  /* 0x000000ffff0c7224 */ /* 0x000fe200078e000f */
[----:B------:R-:W-:-:S07]  /*14130*/  PRMT R90, R91, 0x7632, R90 ;  /* 0x000076325b5a7816 */ /* 0x000fce000000005a */
.L_x_11096:
[----:B------:R-:W-:Y:S05]  /*14140*/  BSYNC B1 ;  /* 0x0000000000017941 */ /* 0x000fea0003800000 */
.L_x_11094:
        /* <DEDUP_REMOVED lines=11> */
.L_x_11098:
[----:B------:R-:W-:Y:S01]  /*14200*/  IMAD.MOV.U32 R38, RZ, RZ, R41 ;  /* 0x000000ffff267224 */ /* 0x000fe200078e0029 */
[----:B------:R-:W-:Y:S01]  /*14210*/  PRMT R39, R39, 0x5410, R42 ;  /* 0x0000541027277816 */ /* 0x000fe2000000002a */
[----:B------:R-:W-:Y:S01]  /*14220*/  IMAD.MOV.U32 R15, RZ, RZ, R14 ;  /* 0x000000ffff0f7224 */ /* 0x000fe200078e000e */
[----:B------:R-:W-:-:S07]  /*14230*/  PRMT R91, R91, 0x5410, R91 ;  /* 0x000054105b5b7816 */ /* 0x000fce000000005b */
.L_x_11099:
[----:B------:R-:W-:Y:S05]  /*14240*/  BSYNC B1 ;  /* 0x0000000000017941 */ /* 0x000fea0003800000 */
.L_x_11097:
        /* <DEDUP_REMOVED lines=11> */
.L_x_11101:
[----:B------:R-:W-:Y:S01]  /*14300*/  IMAD.MOV.U32 R41, RZ, RZ, R38 ;  /* 0x000000ffff297224 */ /* 0x000fe200078e0026 */
[----:B------:R-:W-:Y:S01]  /*14310*/  PRMT R42, R42, 0x7610, R39 ;  /* 0x000076102a2a7816 */ /* 0x000fe20000000027 */
[----:B------:R-:W-:Y:S01]  /*14320*/  IMAD.MOV.U32 R14, RZ, RZ, R17 ;  /* 0x000000ffff0e7224 */ /* 0x000fe200078e0011 */
[----:B------:R-:W-:-:S07]  /*14330*/  PRMT R91, R92, 0x7632, R91 ;  /* 0x000076325c5b7816 */ /* 0x000fce000000005b */
.L_x_11102:
[----:B------:R-:W-:Y:S05]  /*14340*/  BSYNC B1 ;  /* 0x0000000000017941 */ /* 0x000fea0003800000 */
.L_x_11100:
        /* <DEDUP_REMOVED lines=11> */
.L_x_11104:
[----:B------:R-:W-:Y:S01]  /*14400*/  IMAD.MOV.U32 R38, RZ, RZ, R41 ;  /* 0x000000ffff267224 */ /* 0x000fe200078e0029 */
[----:B------:R-:W-:Y:S01]  /*14410*/  PRMT R39, R42, 0x7632, R39 ;  /* 0x000076322a277816 */ /* 0x000fe20000000027 */
[----:B------:R-:W-:Y:S01]  /*14420*/  IMAD.MOV.U32 R17, RZ, RZ, R16 ;  /* 0x000000ffff117224 */ /* 0x000fe200078e0010 */
[----:B------:R-:W-:-:S07]  /*14430*/  PRMT R92, R92, 0x5410, R92 ;  /* 0x000054105c5c7816 */ /* 0x000fce000000005c */
.L_x_11105:
[----:B------:R-:W-:Y:S05]  /*14440*/  BSYNC B1 ;  /* 0x0000000000017941 */ /* 0x000fea0003800000 */
.L_x_11103:
        /* <DEDUP_REMOVED lines=11> */
.L_x_11107:
[----:B------:R-:W-:Y:S01]  /*14500*/  IMAD.MOV.U32 R41, RZ, RZ, R38 ;  /* 0x000000ffff297224 */ /* 0x000fe200078e0026 */
[----:B------:R-:W-:Y:S01]  /*14510*/  PRMT R42, R39, 0x7610, R42 ;  /* 0x00007610272a7816 */ /* 0x000fe2000000002a */
[----:B------:R-:W-:Y:S01]  /*14520*/  IMAD.MOV.U32 R16, RZ, RZ, R19 ;  /* 0x000000ffff107224 */ /* 0x000fe200078e0013 */
[----:B------:R-:W-:-:S07]  /*14530*/  PRMT R92, R93, 0x7632, R92 ;  /* 0x000076325d5c7816 */ /* 0x000fce000000005c */
.L_x_11108:
[----:B------:R-:W-:Y:S05]  /*14540*/  BSYNC B1 ;  /* 0x0000000000017941 */ /* 0x000fea0003800000 */
.L_x_11106:
        /* <DEDUP_REMOVED lines=11> */
.L_x_11110:
[----:B------:R-:W-:Y:S01]  /*14600*/  IMAD.MOV.U32 R38, RZ, RZ, R41 ;  /* 0x000000ffff267224 */ /* 0x000fe200078e0029 */
[----:B------:R-:W-:Y:S01]  /*14610*/  PRMT R39, R39, 0x5410, R42 ;  /* 0x0000541027277816 */ /* 0x000fe2000000002a */
[----:B------:R-:W-:Y:S01]  /*14620*/  IMAD.MOV.U32 R19, RZ, RZ, R18 ;  /* 0x000000ffff137224 */ /* 0x000fe200078e0012 */
[----:B------:R-:W-:-:S07]  /*14630*/  PRMT R93, R93, 0x5410, R93 ;  /* 0x000054105d5d7816 */ /* 0x000fce000000005d */
.L_x_11111:
[----:B------:R-:W-:Y:S05]  /*14640*/  BSYNC B1 ;  /* 0x0000000000017941 */ /* 0x000fea0003800000 */
.L_x_11109:
        /* <DEDUP_REMOVED lines=11> */
.L_x_11113:
[----:B------:R-:W-:Y:S01]  /*14700*/  IMAD.MOV.U32 R41, RZ, RZ, R38 ;  /* 0x000000ffff297224 */ /* 0x000fe200078e0026 */
[----:B------:R-:W-:Y:S01]  /*14710*/  PRMT R42, R42, 0x7610, R39 ;  /* 0x000076102a2a7816 */ /* 0x000fe20000000027 */
[----:B------:R-:W-:Y:S01]  /*14720*/  IMAD.MOV.U32 R18, RZ, RZ, R21 ;  /* 0x000000ffff127224 */ /* 0x000fe200078e0015 */
[----:B------:R-:W-:-:S07]  /*14730*/  PRMT R93, R94, 0x7632, R93 ;  /* 0x000076325e5d7816 */ /* 0x000fce000000005d */
.L_x_11114:
[----:B------:R-:W-:Y:S05]  /*14740*/  BSYNC B1 ;  /* 0x0000000000017941 */ /* 0x000fea0003800000 */
.L_x_11112:
        /* <DEDUP_REMOVED lines=11> */
.L_x_11116:
[----:B------:R-:W-:Y:S01]  /*14800*/  IMAD.MOV.U32 R38, RZ, RZ, R41 ;  /* 0x000000ffff267224 */ /* 0x000fe200078e0029 */
[----:B------:R-:W-:Y:S01]  /*14810*/  PRMT R39, R42, 0x7632, R39 ;  /* 0x000076322a277816 */ /* 0x000fe20000000027 */
[----:B------:R-:W-:Y:S01]  /*14820*/  IMAD.MOV.U32 R21, RZ, RZ, R20 ;  /* 0x000000ffff157224 */ /* 0x000fe200078e0014 */
[----:B------:R-:W-:-:S07]  /*14830*/  PRMT R94, R94, 0x5410, R94 ;  /* 0x000054105e5e7816 */ /* 0x000fce000000005e */
.L_x_11117:
[----:B------:R-:W-:Y:S05]  /*14840*/  BSYNC B1 ;  /* 0x0000000000017941 */ /* 0x000fea0003800000 */
.L_x_11115:
        /* <DEDUP_REMOVED lines=11> */
.L_x_11119:
[----:B------:R-:W-:Y:S01]  /*14900*/  IMAD.MOV.U32 R41, RZ, RZ, R38 ;  /* 0x000000ffff297224 */ /* 0x000fe200078e0026 */
[----:B------:R-:W-:Y:S01]  /*14910*/  PRMT R42, R39, 0x7610, R42 ;  /* 0x00007610272a7816 */ /* 0x000fe2000000002a */
[----:B------:R-:W-:Y:S01]  /*14920*/  IMAD.MOV.U32 R20, RZ, RZ, R23 ;  /* 0x000000ffff147224 */ /* 0x000fe200078e0017 */
[----:B------:R-:W-:-:S07]  /*14930*/  PRMT R94, R95, 0x7632, R94 ;  /* 0x000076325f5e7816 */ /* 0x000fce000000005e */
.L_x_11120:
[----:B------:R-:W-:Y:S05]  /*14940*/  BSYNC B1 ;  /* 0x0000000000017941 */ /* 0x000fea0003800000 */
.L_x_11118:
        /* <DEDUP_REMOVED lines=11> */
.L_x_11122:
[----:B------:R-:W-:Y:S01]  /*14a00*/  IMAD.MOV.U32 R38, RZ, RZ, R41 ;  /* 0x000000ffff267224 */ /* 0x000fe200078e0029 */
[----:B------:R-:W-:Y:S01]  /*14a10*/  PRMT R39, R39, 0x5410, R42 ;  /* 0x0000541027277816 */ /* 0x000fe2000000002a */
[----:B------:R-:W-:Y:S01]  /*14a20*/  IMAD.MOV.U32 R23, RZ, RZ, R22 ;  /* 0x000000ffff177224 */ /* 0x000fe200078e0016 */
[----:B------:R-:W-:-:S07]  /*14a30*/  PRMT R95, R95, 0x5410, R95 ;  /* 0x000054105f5f7816 */ /* 0x000fce000000005f */
.L_x_11123:
[----:B------:R-:W-:Y:S05]  /*14a40*/  BSYNC B1 ;  /* 0x0000000000017941 */ /* 0x000fea0003800000 */
.L_x_11121:
        /* <DEDUP_REMOVED lines=11> */
.L_x_11125:
[----:B------:R-:W-:Y:S01]  /*14b00*/  IMAD.MOV.U32 R41, RZ, RZ, R38 ;  /* 0x000000ffff297224 */ /* 0x000fe200078e0026 */
[----:B------:R-:W-:Y:S01]  /*14b10*/  PRMT R42, R42, 0x7610, R39 ;  /* 0x000076102a2a7816 */ /* 0x000fe20000000027 */
[----:B------:R-:W-:Y:S01]  /*14b20*/  IMAD.MOV.U32 R22, RZ, RZ, R25 ;  /* 0x000000ffff167224 */ /* 0x000fe200078e0019 */
[----:B------:R-:W-:-:S07]  /*14b30*/  PRMT R95, R96, 0x7632, R95 ;  /* 0x00007632605f7816 */ /* 0x000fce000000005f */
.L_x_11126:
[----:B------:R-:W-:Y:S05]  /*14b40*/  BSYNC B1 ;  /* 0x0000000000017941 */ /* 0x000fea0003800000 */
.L_x_11124:
        /* <DEDUP_REMOVED lines=11> */
.L_x_11128:
[----:B------:R-:W-:Y:S01]  /*14c00*/  IMAD.MOV.U32 R38, RZ, RZ, R41 ;  /* 0x000000ffff267224 */ /* 0x000fe200078e0029 */
[----:B------:R-:W-:Y:S01]  /*14c10*/  PRMT R39, R42, 0x7632, R39 ;  /* 0x000076322a277816 */ /* 0x000fe20000000027 */
[----:B------:R-:W-:Y:S01]  /*14c20*/  IMAD.MOV.U32 R25, RZ, RZ, R24 ;  /* 0x000000ffff197224 */ /* 0x000fe200078e0018 */
[----:B------:R-:W-:-:S07]  /*14c30*/  PRMT R96, R96, 0x5410, R96 ;  /* 0x0000541060607816 */ /* 0x000fce0000000060 */
.L_x_11129:
[----:B------:R-:W-:Y:S05]  /*14c40*/  BSYNC B1 ;  /* 0x0000000000017941 */ /* 0x000fea0003800000 */
.L_x_11127:
        /* <DEDUP_REMOVED lines=11> */
.L_x_11131:
[----:B------:R-:W-:Y:S01]  /*14d00*/  IMAD.MOV.U32 R41, RZ, RZ, R38 ;  /* 0x000000ffff297224 */ /* 0x000fe200078e0026 */
[----:B------:R-:W-:Y:S01]  /*14d10*/  PRMT R42, R39, 0x7610, R42 ;  /* 0x00007610272a7816 */ /* 0x000fe2000000002a */
[----:B------:R-:W-:Y:S01]  /*14d20*/  IMAD.MOV.U32 R24, RZ, RZ, R27 ;  /* 0x000000ffff187224 */ /* 0x000fe200078e001b */
[----:B------:R-:W-:-:S07]  /*14d30*/  PRMT R96, R97, 0x7632, R96 ;  /* 0x0000763261607816 */ /* 0x000fce0000000060 */
.L_x_11132:
[----:B------:R-:W-:Y:S05]  /*14d40*/  BSYNC B1 ;  /* 0x0000000000017941 */ /* 0x000fea0003800000 */
.L_x_11130:
        /* <DEDUP_REMOVED lines=11> */
.L_x_11134:
[----:B------:R-:W-:Y:S01]  /*14e00*/  IMAD.MOV.U32 R38, RZ, RZ, R41 ;  /* 0x000000ffff267224 */ /* 0x000fe200078e0029 */
[----:B------:R-:W-:Y:S01]  /*14e10*/  PRMT R39, R39, 0x5410, R42 ;  /* 0x0000541027277816 */ /* 0x000fe2000000002a */
[----:B------:R-:W-:Y:S01]  /*14e20*/  IMAD.MOV.U32 R27, RZ, RZ, R26 ;  /* 0x000000ffff1b7224 */ /* 0x000fe200078e001a */
[----:B------:R-:W-:-:S07]  /*14e30*/  PRMT R97, R97, 0x5410, R97 ;  /* 0x0000541061617816 */ /* 0x000fce0000000061 */
.L_x_11135:
[----:B------:R-:W-:Y:S05]  /*14e40*/  BSYNC B1 ;  /* 0x0000000000017941 */ /* 0x000fea0003800000 */
.L_x_11133:
        /* <DEDUP_REMOVED lines=11> */
.L_x_11137:
[----:B------:R-:W-:Y:S01]  /*14f00*/  IMAD.MOV.U32 R41, RZ, RZ, R38 ;  /* 0x000000ffff297224 */ /* 0x000fe200078e0026 */
[----:B------:R-:W-:Y:S01]  /*14f10*/  PRMT R42, R42, 0x7610, R39 ;  /* 0x000076102a2a7816 */ /* 0x000fe20000000027 */
[----:B------:R-:W-:Y:S01]  /*14f20*/  IMAD.MOV.U32 R26, RZ, RZ, R29 ;  /* 0x000000ffff1a7224 */ /* 0x000fe200078e001d */
[----:B------:R-:W-:-:S07]  /*14f30*/  PRMT R97, R98, 0x7632, R97 ;  /* 0x0000763262617816 */ /* 0x000fce0000000061 */
.L_x_11138:
[----:B------:R-:W-:Y:S05]  /*14f40*/  BSYNC B1 ;  /* 0x0000000000017941 */ /* 0x000fea0003800000 */
.L_x_11136:
        /* <DEDUP_REMOVED lines=11> */
.L_x_11140:
[----:B------:R-:W-:Y:S01]  /*15000*/  IMAD.MOV.U32 R38, RZ, RZ, R41 ;  /* 0x000000ffff267224 */ /* 0x000fe200078e0029 */
[----:B------:R-:W-:Y:S01]  /*15010*/  PRMT R39, R42, 0x7632, R39 ;  /* 0x000076322a277816 */ /* 0x000fe20000000027 */
[----:B------:R-:W-:Y:S01]  /*15020*/  IMAD.MOV.U32 R29, RZ, RZ, R28 ;  /* 0x000000ffff1d7224 */ /* 0x000fe200078e001c */
[----:B------:R-:W-:-:S07]  /*15030*/  PRMT R98, R98, 0x5410, R98 ;  /* 0x0000541062627816 */ /* 0x000fce0000000062 */
.L_x_11141:
[----:B------:R-:W-:Y:S05]  /*15040*/  BSYNC B1 ;  /* 0x0000000000017941 */ /* 0x000fea0003800000 */
.L_x_11139:
        /* <DEDUP_REMOVED lines=11> */
.L_x_11143:
[----:B------:R-:W-:Y:S01]  /*15100*/  IMAD.MOV.U32 R41, RZ, RZ, R38 ;  /* 0x000000ffff297224 */ /* 0x000fe200078e0026 */
[----:B------:R-:W-:Y:S01]  /*15110*/  PRMT R42, R39, 0x7610, R42 ;  /* 0x00007610272a7816 */ /* 0x000fe2000000002a */
[----:B------:R-:W-:Y:S01]  /*15120*/  IMAD.MOV.U32 R28, RZ, RZ, R31 ;  /* 0x000000ffff1c7224 */ /* 0x000fe200078e001f */
[----:B------:R-:W-:-:S07]  /*15130*/  PRMT R98, R99, 0x7632, R98 ;  /* 0x0000763263627816 */ /* 0x000fce0000000062 */
.L_x_11144:
[----:B------:R-:W-:Y:S05]  /*15140*/  BSYNC B1 ;  /* 0x0000000000017941 */ /* 0x000fea0003800000 */
.L_x_11142:
        /* <DEDUP_REMOVED lines=11> */
.L_x_11146:
[----:B------:R-:W-:Y:S01]  /*15200*/  IMAD.MOV.U32 R38, RZ, RZ, R41 ;  /* 0x000000ffff267224 */ /* 0x000fe200078e0029 */
[----:B------:R-:W-:Y:S01]  /*15210*/  PRMT R39, R39, 0x5410, R42 ;  /* 0x0000541027277816 */ /* 0x000fe2000000002a */
[----:B------:R-:W-:Y:S01]  /*15220*/  IMAD.MOV.U32 R31, RZ, RZ, R30 ;  /* 0x000000ffff1f7224 */ /* 0x000fe200078e001e */
[----:B------:R-:W-:-:S07]  /*15230*/  PRMT R99, R99, 0x5410, R99 ;  /* 0x0000541063637816 */ /* 0x000fce0000000063 */
.L_x_11147:
[----:B------:R-:W-:Y:S05]  /*15240*/  BSYNC B1 ;  /* 0x0000000000017941 */ /* 0x000fea0003800000 */
.L_x_11145:
        /* <DEDUP_REMOVED lines=11> */
.L_x_11149:
[----:B------:R-:W-:Y:S01]  /*15300*/  IMAD.MOV.U32 R41, RZ, RZ, R38 ;  /* 0x000000ffff297224 */ /* 0x000fe200078e0026 */
[----:B------:R-:W-:Y:S01]  /*15310*/  PRMT R42, R42, 0x7610, R39 ;  /* 0x000076102a2a7816 */ /* 0x000fe20000000027 */
[----:B------:R-:W-:Y:S01]  /*15320*/  IMAD.MOV.U32 R30, RZ, RZ, R33 ;  /* 0x000000ffff1e7224 */ /* 0x000fe200078e0021 */
[----:B------:R-:W-:-:S07]  /*15330*/  PRMT R99, R100, 0x7632, R99 ;  /* 0x0000763264637816 */ /* 0x000fce0000000063 */
.L_x_11150:
[----:B------:R-:W-:Y:S05]  /*15340*/  BSYNC B1 ;  /* 0x0000000000017941 */ /* 0x000fea0003800000 */
.L_x_11148:
        /* <DEDUP_REMOVED lines=11> */
.L_x_11152:
[----:B------:R-:W-:Y:S01]  /*15400*/  IMAD.MOV.U32 R38, RZ, RZ, R41 ;  /* 0x000000ffff267224 */ /* 0x000fe200078e0029 */
[----:B------:R-:W-:Y:S01]  /*15410*/  PRMT R39, R42, 0x7632, R39 ;  /* 0x000076322a277816 */ /* 0x000fe20000000027 */
[----:B------:R-:W-:Y:S01]  /*15420*/  IMAD.MOV.U32 R33, RZ, RZ, R32 ;  /* 0x000000ffff217224 */ /* 0x000fe200078e0020 */
[----:B------:R-:W-:-:S07]  /*15430*/  PRMT R100, R100, 0x5410, R100 ;  /* 0x0000541064647816 */ /* 0x000fce0000000064 */
.L_x_11153:
[----:B------:R-:W-:Y:S05]  /*15440*/  BSYNC B1 ;  /* 0x0000000000017941 */ /* 0x000fea0003800000 */
.L_x_11151:
        /* <DEDUP_REMOVED lines=11> */
.L_x_11155:
[----:B------:R-:W-:Y:S01]  /*15500*/  IMAD.MOV.U32 R41, RZ, RZ, R38 ;  /* 0x000000ffff297224 */ /* 0x000fe200078e0026 */
[----:B------:R-:W-:Y:S01]  /*15510*/  PRMT R42, R39, 0x7610, R42 ;  /* 0x00007610272a7816 */ /* 0x000fe2000000002a */
[----:B------:R-:W-:Y:S01]  /*15520*/  IMAD.MOV.U32 R32, RZ, RZ, R35 ;  /* 0x000000ffff207224 */ /* 0x000fe200078e0023 */
[----:B------:R-:W-:-:S07]  /*15530*/  PRMT R100, R101, 0x7632, R100 ;  /* 0x0000763265647816 */ /* 0x000fce0000000064 */
.L_x_11156:
[----:B------:R-:W-:Y:S05]  /*15540*/  BSYNC B1 ;  /* 0x0000000000017941 */ /* 0x000fea0003800000 */
.L_x_11154:
        /* <DEDUP_REMOVED lines=11> */
.L_x_11158:
[----:B------:R-:W-:Y:S01]  /*15600*/  IMAD.MOV.U32 R35, RZ, RZ, R34 ;  /* 0x000000ffff237224 */ /* 0x000fe200078e0022 */
[C---:B------:R-:W-:Y:S01]  /*15610*/  PRMT R101, R42.reuse, 0x5410, R101 ;  /* 0x000054102a657816 */ /* 0x040fe20000000065 */
[----:B------:R-:W-:Y:S01]  /*15620*/  IMAD.MOV.U32 R38, RZ, RZ, R41 ;  /* 0x000000ffff267224 */ /* 0x000fe200078e0029 */
[----:B------:R-:W-:Y:S01]  /*15630*/  PRMT R39, R42, 0x7610, R39 ;  /* 0x000076102a277816 */ /* 0x000fe20000000027 */
[----:B------:R-:W-:-:S07]  /*15640*/  IMAD.MOV.U32 R34, RZ, RZ, R41 ;  /* 0x000000ffff227224 */ /* 0x000fce00078e0029 */
.L_x_11159:
[----:B------:R-:W-:Y:S05]  /*15650*/  BSYNC B1 ;  /* 0x0000000000017941 */ /* 0x000fea0003800000 */
.L_x_11157:
[----:B------:R-:W-:Y:S02]  /*15660*/  VIADD R0, R0, 0x4 ;  /* 0x0000000400007836 */ /* 0x000fe40000000000 */
[----:B------:R-:W-:Y:S01]  /*15670*/  VIADD R37, R37, 0x2 ;  /* 0x0000000225257836 */ /* 0x000fe20000000000 */
[----:B------:R-:W-:Y:S06]  /*15680*/  @P3 BRA `(.L_x_11160) ;  /* 0xffffffe0000c3947 */ /* 0x000fec000383ffff */
[----:B------:R-:W-:Y:S01]  /*15690*/  FADD.FTZ R3, R3, R40 ;  /* 0x0000002803037221 */ /* 0x000fe20000010000 */
[----:B------:R-:W-:Y:S01]  /*156a0*/  PRMT R101, R39, 0x7610, R101 ;  /* 0x0000761027657816 */ /* 0x000fe20000000065 */
[----:B------:R-:W-:Y:S02]  /*156b0*/  IMAD.MOV.U32 R34, RZ, RZ, R38 ;  /* 0x000000ffff227224 */ /* 0x000fe400078e0026 */
[----:B------:R-:W-:-:S07]  /*156c0*/  IMAD.MOV.U32 R2, RZ, RZ, R36 ;  /* 0x000000ffff027224 */ /* 0x000fce00078e0024 */
.L_x_11066:
[----:B------:R-:W-:Y:S05]  /*156d0*/  BSYNC B0 ;  /* 0x0000000000007941 */ /* 0x000fea0003800000 */
.L_x_11065:
[----:B------:R0:W-:Y:S01]  /*156e0*/  STL.64 [R1+0x148], R4 ;  /* 0x0001480401007387 */ /* 0x0001e20000100a00 */
[----:B------:R-:W-:Y:S03]  /*156f0*/  BSSY B0, `(.L_x_11161) ;  /* 0x000007a000007945 */ /* 0x000fe60003800000 */
        /* <DEDUP_REMOVED lines=41> */
[----:B------:R-:W2:Y:S02]  /*15990*/  LDC R0, c[0x0][0x234] ;  /* 0x00008d00ff007b82 */ /* 0x000ea40000000800 */
[----:B--2---:R-:W-:-:S13]  /*159a0*/  ISETP.GE.AND P0, PT, R0, 0x1, PT ;  /* 0x000000010000780c */ /* 0x004fda0003f06270 */
        /* <DEDUP_REMOVED lines=10> */
[----:B------:R-:W2:Y:S01]  /*15a50*/  S2UR UR4, SR_CTAID.X ;  /* 0x00000000000479c3 */ /* 0x000ea20000002500 */
[----:B------:R-:W-:Y:S01]  /*15a60*/  MOV R4, 0x400 ;  /* 0x0000040000047802 */ /* 0x000fe20000000f00 */
[----:B------:R-:W-:Y:S01]  /*15a70*/  IMAD.IADD R0, R0, 0x1, -R5 ;  /* 0x0000000100007824 */ /* 0x000fe200078e0a05 */
[----:B------:R-:W-:Y:S01]  /*15a80*/  ULDC UR5, c[0x0][0x230] ;  /* 0x00008c0000057ab9 */ /* 0x000fe20000000800 */
[----:B------:R-:W-:Y:S02]  /*15a90*/  VIADD R15, R1, 0xd0 ;  /* 0x000000d0010f7836 */ /* 0x000fe40000000000 */
[----:B------:R-:W-:Y:S01]  /*15aa0*/  VIADD R4, R4, 0x260 ;  /* 0x0000026004047836 */ /* 0x000fe20000000000 */
[----:B--2---:R-:W-:-:S04]  /*15ab0*/  UIMAD UR4, UR4, UR5, URZ ;  /* 0x00000005040472a4 */ /* 0x004fc8000f8e023f */
[----:B0-----:R-:W-:Y:S01]  /*15ac0*/  LEA R7, R7, R4, 0x18 ;  /* 0x0000000407077211 */ /* 0x001fe200078ec0ff */
[----:B------:R-:W-:-:S07]  /*15ad0*/  IMAD.MOV.U32 R4, RZ, RZ, RZ ;  /* 0x000000ffff047224 */ /* 0x000fce00078e00ff */
.L_x_11165:
        /* <DEDUP_REMOVED lines=26> */
.L_x_11164:
[----:B------:R-:W-:Y:S05]  /*15c80*/  @!P1 BRA `(.L_x_11163) ;  /* 0x0000000000689947 */ /* 0x000fea0003800000 */
[----:B------:R-:W2:Y:S01]  /*15c90*/  S2R R9, SR_CgaCtaId ;  /* 0x0000000000097919 */ /* 0x000ea20000008800 */
[----:B------:R-:W3:Y:S01]  /*15ca0*/  S2UR UR4, SR_CTAID.X ;  /* 0x00000000000479c3 */ /* 0x000ee20000002500 */
[----:B------:R-:W-:Y:S01]  /*15cb0*/  MOV R0, 0x400 ;  /* 0x0000040000007802 */ /* 0x000fe20000000f00 */
[----:B------:R-:W-:Y:S01]  /*15cc0*/  VIADD R7, R1, 0xc8 ;  /* 0x000000c801077836 */ /* 0x000fe20000000000 */
[----:B------:R-:W-:-:S03]  /*15cd0*/  ULDC UR5, c[0x0][0x230] ;  /* 0x00008c0000057ab9 */ /* 0x000fc60000000800 */
[----:B------:R-:W-:Y:S02]  /*15ce0*/  VIADD R0, R0, 0x260 ;  /* 0x0000026000007836 */ /* 0x000fe40000000000 */
[----:B0-----:R-:W-:-:S04]  /*15cf0*/  IMAD R6, R4, 0x4, R7 ;  /* 0x0000000404067824 */ /* 0x001fc800078e0207 */
[----:B------:R-:W-:Y:S01]  /*15d00*/  VIADD R8, R6, 0x8 ;  /* 0x0000000806087836 */ /* 0x000fe20000000000 */
[----:B---3--:R-:W-:Y:S01]  /*15d10*/  UIMAD UR4, UR4, UR5, URZ ;  /* 0x00000005040472a4 */ /* 0x008fe2000f8e023f */
[----:B--2---:R-:W-:Y:S01]  /*15d20*/  LEA R9, R9, R0, 0x18 ;  /* 0x0000000009097211 */ /* 0x004fe200078ec0ff */
[----:B------:R-:W-:-:S04]  /*15d30*/  IMAD R0, R4, 0x2, R7 ;  /* 0x0000000204007824 */ /* 0x000fc800078e0207 */
[----:B------:R-:W-:Y:S02]  /*15d40*/  IMAD R4, R4, 0x4, R9 ;  /* 0x0000000404047824 */ /* 0x000fe400078e0209 */
[----:B------:R-:W-:Y:S02]  /*15d50*/  VIADD R10, R0, 0x88 ;  /* 0x00000088000a7836 */ /* 0x000fe40000000000 */
[----:B------:R-:W-:-:S07]  /*15d60*/  VIADD R4, R4, 0x80 ;  /* 0x0000008004047836 */ /* 0x000fce0000000000 */
.L_x_11166:
[----:B------:R0:W2:Y:S04]  /*15d70*/  LDL R0, [R8] ;  /* 0x0000000008007983 */ /* 0x0000a80000100800 */
[----:B------:R3:W4:Y:S01]  /*15d80*/  LDL.U16 R6, [R10] ;  /* 0x000000000a067983 */ /* 0x0007220000100400 */
[----:B------:R-:W-:Y:S02]  /*15d90*/  VIADD R5, R5, 0xffffffff ;  /* 0xffffffff05057836 */ /* 0x000fe40000000000 */
[----:B0-----:R-:W-:-:S03]  /*15da0*/  VIADD R8, R8, 0x4 ;  /* 0x0000000408087836 */ /* 0x001fc60000000000 */
[----:B------:R-:W-:Y:S01]  /*15db0*/  ISETP.NE.AND P0, PT, R5, RZ, PT ;  /* 0x000000ff0500720c */ /* 0x000fe20003f05270 */
[----:B---3--:R-:W-:Y:S02]  /*15dc0*/  VIADD R10, R10, 0x2 ;  /* 0x000000020a0a7836 */ /* 0x008fe40000000000 */
[----:B--2---:R-:W-:Y:S02]  /*15dd0*/  VIADD R7, R0, UR4 ;  /* 0x0000000400077c36 */ /* 0x004fe40008000000 */
[----:B----4-:R-:W-:-:S03]  /*15de0*/  HADD2.F32 R9, -RZ, R6.H0_H0 ;  /* 0x20000006ff097230 */ /* 0x010fc60000004100 */
[----:B------:R-:W-:Y:S04]  /*15df0*/  STS [R4+-0x80], R7 ;  /* 0xffff800704007388 */ /* 0x000fe80000000800 */
[----:B------:R0:W-:Y:S02]  /*15e00*/  STS [R4], R9 ;  /* 0x0000000904007388 */ /* 0x0001e40000000800 */
[----:B0-----:R-:W-:Y:S01]  /*15e10*/  VIADD R4, R4, 0x4 ;  /* 0x0000000404047836 */ /* 0x001fe20000000000 */
[----:B------:R-:W-:Y:S06]  /*15e20*/  @P0 BRA `(.L_x_11166) ;  /* 0xfffffffc00d00947 */ /* 0x000fec000383ffff */
.L_x_11163:
[----:B------:R-:W2:Y:S01]  /*15e30*/  S2UR UR5, SR_CgaCtaId ;  /* 0x00000000000579c3 */ /* 0x000ea20000008800 */
[----:B------:R-:W-:Y:S01]  /*15e40*/  UMOV UR4, 0x400 ;  /* 0x0000040000047882 */ /* 0x000fe20000000000 */
[----:B0-----:R-:W-:Y:S02]  /*15e50*/  IMAD.MOV.U32 R4, RZ, RZ, R3 ;  /* 0x000000ffff047224 */ /* 0x001fe400078e0003 */
[----:B------:R-:W-:Y:S01]  /*15e60*/  IMAD.MOV.U32 R5, RZ, RZ, R2 ;  /* 0x000000ffff057224 */ /* 0x000fe200078e0002 */
[----:B--2---:R-:W-:-:S09]  /*15e70*/  ULEA UR4, UR5, UR4, 0x18 ;  /* 0x0000000405047291 */ /* 0x004fd2000f8ec03f */
[----:B------:R2:W-:Y:S03]  /*15e80*/  STS.64 [UR4+0x360], R4 ;  /* 0x00036004ff007988 */ /* 0x0005e60008000a04 */
.L_x_11162:
[----:B------:R-:W-:Y:S05]  /*15e90*/  BSYNC B0 ;  /* 0x0000000000007941 */ /* 0x000fea0003800000 */
.L_x_11161:
[----:B------:R-:W3:Y:S01]  /*15ea0*/  S2R R7, SR_TID.X ;  /* 0x0000000000077919 */ /* 0x000ee20000002100 */
[----:B------:R-:W-:Y:S01]  /*15eb0*/  BAR.SYNC.DEFER_BLOCKING 0x0 ;  /* 0x0000000000007b1d */ /* 0x000fe20000010000 */
[----:B---3--:R-:W-:-:S13]  /*15ec0*/  ISETP.GT.AND P0, PT, R7, 0x41, PT ;  /* 0x000000410700780c */ /* 0x008fda0003f04270 */
[----:B------:R-:W-:Y:S05]  /*15ed0*/  @P0 EXIT ;  /* 0x000000000000094d */ /* 0x000fea0003800000 */
[----:B0-2---:R-:W0:Y:S01]  /*15ee0*/  S2R R4, SR_CTAID.X ;  /* 0x0000000000047919 */ /* 0x005e220000002500 */
        /* <DEDUP_REMOVED lines=18> */
.L_x_11169:
[----:B0-----:R0:W3:Y:S01]  /*16010*/  LDS R11, [R8] ;  /* 0x00000000080b7984 */ /* 0x0010e20000000800 */
[----:B--2---:R-:W-:-:S04]  /*16020*/  IMAD.WIDE.U32 R2, R9, 0x4, R4 ;  /* 0x0000000409027825 */ /* 0x004fc800078e0004 */
[----:B------:R-:W-:Y:S02]  /*16030*/  VIADD R6, R6, 0xffffffff ;  /* 0xffffffff06067836 */ /* 0x000fe40000000000 */
[----:B------:R-:W-:Y:S02]  /*16040*/  VIADD R7, R7, 0x40 ;  /* 0x0000004007077836 */ /* 0x000fe40000000000 */
[----:B------:R-:W-:Y:S01]  /*16050*/  VIADD R9, R9, 0x40 ;  /* 0x0000004009097836 */ /* 0x000fe20000000000 */
[----:B------:R-:W-:Y:S01]  /*16060*/  ISETP.NE.AND P0, PT, R6, RZ, PT ;  /* 0x000000ff0600720c */ /* 0x000fe20003f05270 */
[----:B0-----:R-:W-:Y:S01]  /*16070*/  VIADD R8, R8, 0x100 ;  /* 0x0000010008087836 */ /* 0x001fe20000000000 */
[----:B---3--:R0:W-:Y:S11]  /*16080*/  STG.E desc[UR6][R2.64], R11 ;  /* 0x0000000b02007986 */ /* 0x0081f6000c101906 */
[----:B------:R-:W-:Y:S05]  /*16090*/  @P0 BRA `(.L_x_11169) ;  /* 0xfffffffc00dc0947 */ /* 0x000fea000383ffff */
.L_x_11168:
[----:B------:R-:W-:Y:S05]  /*160a0*/  BSYNC B0 ;  /* 0x0000000000007941 */ /* 0x000fea0003800000 */
.L_x_11167:
[----:B------:R-:W-:Y:S05]  /*160b0*/  @!P1 EXIT ;  /* 0x000000000000994d */ /* 0x000fea0003800000 */
[----:B------:R-:W2:Y:S01]  /*160c0*/  S2UR UR5, SR_CgaCtaId ;  /* 0x00000000000579c3 */ /* 0x000ea20000008800 */
        /* <DEDUP_REMOVED lines=15> */
.L_x_11172:
[----:B----4-:R-:W2:Y:S01]  /*161c0*/  LDS R7, [R0+-0x200] ;  /* 0xfffe000000077984 */ /* 0x010ea20000000800 */
[----:B0-----:R-:W-:-:S03]  /*161d0*/  IMAD.WIDE.U32 R2, R19, 0x4, R14 ;  /* 0x0000000413027825 */ /* 0x001fc600078e000e */
[----:B------:R-:W0:Y:S01]  /*161e0*/  LDS R17, [R0+-0x100] ;  /* 0xffff000000117984 */ /* 0x000e220000000800 */
[C---:B------:R-:W-:Y:S02]  /*161f0*/  VIADD R5, R21.reuse, 0xffffff80 ;  /* 0xffffff8015057836 */ /* 0x040fe40000000000 */
[----:B------:R-:W-:Y:S01]  /*16200*/  VIADD R9, R21, 0xffffffc0 ;  /* 0xffffffc015097836 */ /* 0x000fe20000000000 */
[----:B------:R-:W3:Y:S01]  /*16210*/  LDS R23, [R0] ;  /* 0x0000000000177984 */ /* 0x000ee20000000800 */
[----:B------:R-:W-:Y:S02]  /*16220*/  VIADD R11, R19, 0x100 ;  /* 0x00000100130b7836 */ /* 0x000fe40000000000 */
[----:B------:R-:W-:Y:S01]  /*16230*/  VIADD R13, R21, 0x80 ;  /* 0x00000080150d7836 */ /* 0x000fe20000000000 */
[----:B------:R-:W4:Y:S01]  /*16240*/  LDS R25, [R0+0x100] ;  /* 0x0001000000197984 */ /* 0x000f220000000800 */
[----:B------:R-:W-:-:S03]  /*16250*/  IMAD.WIDE.U32 R4, R5, 0x4, R14 ;  /* 0x0000000405047825 */ /* 0x000fc600078e000e */
[----:B------:R-:W5:Y:S01]  /*16260*/  LDS R29, [R0+0x200] ;  /* 0x00020000001d7984 */ /* 0x000f620000000800 */
        /* <DEDUP_REMOVED lines=9> */
[----:B-1----:R-:W1:Y:S04]  /*16300*/  LDS R39, [R0+0x600] ;  /* 0x0006000000277984 */ /* 0x002e680000000800 */
[----:B------:R-:W1:Y:S04]  /*16310*/  LDS R41, [R0+0x700] ;  /* 0x0007000000297984 */ /* 0x000e680000000800 */
[----:B------:R-:W1:Y:S04]  /*16320*/  LDS R45, [R0+0x800] ;  /* 0x00080000002d7984 */ /* 0x000e680000000800 */
[----:B------:R-:W1:Y:S04]  /*16330*/  LDS R49, [R0+0x900] ;  /* 0x0009000000317984 */ /* 0x000e680000000800 */
[----:B------:R-:W1:Y:S04]  /*16340*/  LDS R51, [R0+0xa00] ;  /* 0x000a000000337984 */ /* 0x000e680000000800 */
[----:B------:R-:W1:Y:S04]  /*16350*/  LDS R53, [R0+0xb00] ;  /* 0x000b000000357984 */ /* 0x000e680000000800 */
[----:B------:R-:W1:Y:S04]  /*16360*/  LDS R55, [R0+0xc00] ;  /* 0x000c000000377984 */ /* 0x000e680000000800 */
[----:B------:R3:W1:Y:S04]  /*16370*/  LDS R57, [R0+0xd00] ;  /* 0x000d000000397984 */ /* 0x0006680000000800 */
[----:B--2---:R2:W-:Y:S04]  /*16380*/  STG.E desc[UR6][R2.64], R7 ;  /* 0x0000000702007986 */ /* 0x0045e8000c101906 */
[----:B0-----:R0:W-:Y:S01]  /*16390*/  STG.E desc[UR6][R4.64], R17 ;  /* 0x0000001104007986 */ /* 0x0011e2000c101906 */
[----:B---3--:R-:W-:-:S02]  /*163a0*/  VIADD R0, R0, 0x1000 ;  /* 0x0000100000007836 */ /* 0x008fc40000000000 */
[----:B--2---:R-:W-:-:S04]  /*163b0*/  IMAD.WIDE.U32 R2, R9, 0x4, R14 ;  /* 0x0000000409027825 */ /* 0x004fc800078e000e */
[--C-:B------:R-:W-:Y:S01]  /*163c0*/  IMAD.WIDE.U32 R6, R21, 0x4, R14.reuse ;  /* 0x0000000415067825 */ /* 0x100fe200078e000e */
[----:B------:R2:W-:Y:S03]  /*163d0*/  STG.E desc[UR6][R2.64], R23 ;  /* 0x0000001702007986 */ /* 0x0005e6000c101906 */
[--C-:B------:R-:W-:Y:S01]  /*163e0*/  IMAD.WIDE.U32 R8, R11, 0x4, R14.reuse ;  /* 0x000000040b087825 */ /* 0x100fe200078e000e */
[----:B----4-:R-:W-:Y:S03]  /*163f0*/  STG.E desc[UR6][R6.64], R25 ;  /* 0x0000001906007986 */ /* 0x010fe6000c101906 */
[--C-:B------:R-:W-:Y:S01]  /*16400*/  IMAD.WIDE.U32 R10, R13, 0x4, R14.reuse ;  /* 0x000000040d0a7825 */ /* 0x100fe200078e000e */
[----:B-----5:R-:W-:Y:S03]  /*16410*/  STG.E desc[UR6][R8.64], R29 ;  /* 0x0000001d08007986 */ /* 0x020fe6000c101906 */
[----:B------:R-:W-:Y:S01]  /*16420*/  VIADD R13, R21, 0xc0 ;  /* 0x000000c0150d7836 */ /* 0x000fe20000000000 */
[----:B------:R3:W-:Y:S01]  /*16430*/  STG.E desc[UR6][R10.64], R31 ;  /* 0x0000001f0a007986 */ /* 0x0007e2000c101906 */
[----:B0-----:R-:W-:-:S04]  /*16440*/  IMAD.WIDE.U32 R4, R27, 0x4, R14 ;  /* 0x000000041b047825 */ /* 0x001fc800078e000e */
[----:B------:R-:W-:-:S04]  /*16450*/  IMAD.WIDE.U32 R12, R13, 0x4, R14 ;  /* 0x000000040d0c7825 */ /* 0x000fc800078e000e */
[--C-:B--2---:R-:W-:Y:S01]  /*16460*/  IMAD.WIDE.U32 R2, R37, 0x4, R14.reuse ;  /* 0x0000000425027825 */ /* 0x104fe200078e000e */
[----:B------:R0:W-:Y:S03]  /*16470*/  STG.E desc[UR6][R12.64], R33 ;  /* 0x000000210c007986 */ /* 0x0001e6000c101906 */
[----:B---3--:R-:W-:Y:S01]  /*16480*/  VIADD R11, R21, 0x200 ;  /* 0x00000200150b7836 */ /* 0x008fe20000000000 */
[----:B------:R2:W-:Y:S01]  /*16490*/  STG.E desc[UR6][R4.64], R35 ;  /* 0x0000002304007986 */ /* 0x0005e2000c101906 */
[----:B------:R-:W-:Y:S02]  /*164a0*/  VIADD R23, R19, 0x300 ;  /* 0x0000030013177836 */ /* 0x000fe40000000000 */
[--C-:B------:R-:W-:Y:S01]  /*164b0*/  IMAD.WIDE.U32 R6, R43, 0x4, R14.reuse ;  /* 0x000000042b067825 */ /* 0x100fe200078e000e */
[----:B-1----:R1:W-:Y:S03]  /*164c0*/  STG.E desc[UR6][R2.64], R39 ;  /* 0x0000002702007986 */ /* 0x0023e6000c101906 */
        /* <DEDUP_REMOVED lines=9> */
[--C-:B--2---:R-:W-:Y:S01]  /*16560*/  IMAD.WIDE.U32 R4, R25, 0x4, R14.reuse ;  /* 0x0000000419047825 */ /* 0x104fe200078e000e */
[----:B------:R4:W-:Y:S03]  /*16570*/  STG.E desc[UR6][R12.64], R51 ;  /* 0x000000330c007986 */ /* 0x0009e6000c101906 */
[--C-:B-1----:R-:W-:Y:S01]  /*16580*/  IMAD.WIDE.U32 R2, R27, 0x4, R14.reuse ;  /* 0x000000041b027825 */ /* 0x102fe200078e000e */
[----:B------:R4:W-:Y:S03]  /*16590*/  STG.E desc[UR6][R4.64], R53 ;  /* 0x0000003504007986 */ /* 0x0009e6000c101906 */
[----:B---3--:R-:W-:Y:S01]  /*165a0*/  IMAD.WIDE.U32 R6, R17, 0x4, R14 ;  /* 0x0000000411067825 */ /* 0x008fe200078e000e */
[----:B------:R4:W-:Y:S03]  /*165b0*/  STG.E desc[UR6][R2.64], R55 ;  /* 0x0000003702007986 */ /* 0x0009e6000c101906 */
[----:B------:R-:W-:Y:S01]  /*165c0*/  VIADD R21, R21, 0x400 ;  /* 0x0000040015157836 */ /* 0x000fe20000000000 */
[----:B------:R4:W-:Y:S01]  /*165d0*/  STG.E desc[UR6][R6.64], R57 ;  /* 0x0000003906007986 */ /* 0x0009e2000c101906 */
[----:B------:R-:W-:Y:S01]  /*165e0*/  VIADD R19, R19, 0x400 ;  /* 0x0000040013137836 */ /* 0x000fe20000000000 */
[----:B------:R-:W-:Y:S06]  /*165f0*/  @!P1 BRA `(.L_x_11172) ;  /* 0xfffffff800f09947 */ /* 0x000fec000383ffff */
.L_x_11171:
[----:B------:R-:W-:Y:S05]  /*16600*/  BSYNC B0 ;  /* 0x0000000000007941 */ /* 0x000fea0003800000 */
.L_x_11170:
[----:B----4-:R-:W-:Y:S01]  /*16610*/  IADD3 R2, -R18, -0xbe, RZ ;  /* 0xffffff4212027810 */ /* 0x010fe20007ffe1ff */
[----:B------:R-:W-:Y:S03]  /*16620*/  BSSY B0, `(.L_x_11173) ;  /* 0x0000027000007945 */ /* 0x000fe60003800000 */
[----:B------:R-:W-:-:S13]  /*16630*/  ISETP.GT.AND P1, PT, R2, 0x100, PT ;  /* 0x000001000200780c */ /* 0x000fda0003f24270 */
[----:B------:R-:W-:Y:S05]  /*16640*/  @!P1 BRA `(.L_x_11174) ;  /* 0x0000000000909947 */ /* 0x000fea0003800000 */
[----:B------:R-:W0:Y:S01]  /*16650*/  LDS R23, [R0+-0x200] ;  /* 0xfffe000000177984 */ /* 0x000e220000000800 */
[----:B------:R-:W2:Y:S01]  /*16660*/  LDC.64 R16, c[0x0][0x228] ;  /* 0x00008a00ff107b82 */ /* 0x000ea20000000a00 */
[C---:B------:R-:W-:Y:S01]  /*16670*/  VIADD R5, R21.reuse, 0xffffff80 ;  /* 0xffffff8015057836 */ /* 0x040fe20000000000 */
[----:B------:R-:W-:Y:S01]  /*16680*/  PLOP3.LUT P0, PT, PT, PT, PT, 0x8, 0x0 ;  /* 0x000000000000781c */ /* 0x000fe20003f0e170 */
[----:B------:R-:W3:Y:S01]  /*16690*/  LDS R25, [R0+-0x100] ;  /* 0xffff000000197984 */ /* 0x000ee20000000800 */
[----:B------:R-:W-:Y:S02]  /*166a0*/  VIADD R7, R21, 0xffffffc0 ;  /* 0xffffffc015077836 */ /* 0x000fe40000000000 */
[----:B------:R-:W-:Y:S01]  /*166b0*/  VIADD R11, R19, 0x100 ;  /* 0x00000100130b7836 */ /* 0x000fe20000000000 */
[----:B------:R-:W4:Y:S01]  /*166c0*/  LDS R27, [R0] ;  /* 0x00000000001b7984 */ /* 0x000f220000000800 */
[C---:B------:R-:W-:Y:S02]  /*166d0*/  VIADD R13, R21.reuse, 0x80 ;  /* 0x00000080150d7836 */ /* 0x040fe40000000000 */
[C---:B------:R-:W-:Y:S01]  /*166e0*/  VIADD R15, R21.reuse, 0xc0 ;  /* 0x000000c0150f7836 */ /* 0x040fe20000000000 */
[----:B------:R-:W5:Y:S01]  /*166f0*/  LDS R29, [R0+0x100] ;  /* 0x00010000001d7984 */ /* 0x000f620000000800 */
[----:B------:R-:W-:-:S02]  /*16700*/  VIADD R31, R21, 0x100 ;  /* 0x00000100151f7836 */ /* 0x000fc40000000000 */
[----:B------:R-:W-:Y:S01]  /*16710*/  VIADD R18, R18, 0x200 ;  /* 0x0000020012127836 */ /* 0x000fe20000000000 */
[----:B------:R-:W5:Y:S04]  /*16720*/  LDS R33, [R0+0x200] ;  /* 0x0002000000217984 */ /* 0x000f680000000800 */
[----:B------:R-:W5:Y:S04]  /*16730*/  LDS R35, [R0+0x300] ;  /* 0x0003000000237984 */ /* 0x000f680000000800 */
[----:B------:R-:W5:Y:S01]  /*16740*/  LDS R37, [R0+0x400] ;  /* 0x0004000000257984 */ /* 0x000f620000000800 */
[----:B--2---:R-:W-:-:S03]  /*16750*/  IMAD.WIDE.U32 R2, R19, 0x4, R16 ;  /* 0x0000000413027825 */ /* 0x004fc600078e0010 */
[----:B-1----:R1:W2:Y:S01]  /*16760*/  LDS R39, [R0+0x500] ;  /* 0x0005000000277984 */ /* 0x0022a20000000800 */
[----:B------:R-:W-:-:S04]  /*16770*/  IMAD.WIDE.U32 R4, R5, 0x4, R16 ;  /* 0x0000000405047825 */ /* 0x000fc800078e0010 */
[----:B------:R-:W-:-:S04]  /*16780*/  IMAD.WIDE.U32 R6, R7, 0x4, R16 ;  /* 0x0000000407067825 */ /* 0x000fc800078e0010 */
[--C-:B------:R-:W-:Y:S01]  /*16790*/  IMAD.WIDE.U32 R8, R21, 0x4, R16.reuse ;  /* 0x0000000415087825 */ /* 0x100fe200078e0010 */
[----:B0-----:R0:W-:Y:S03]  /*167a0*/  STG.E desc[UR6][R2.64], R23 ;  /* 0x0000001702007986 */ /* 0x0011e6000c101906 */
[--C-:B------:R-:W-:Y:S01]  /*167b0*/  IMAD.WIDE.U32 R10, R11, 0x4, R16.reuse ;  /* 0x000000040b0a7825 */ /* 0x100fe200078e0010 */
[----:B---3--:R0:W-:Y:S03]  /*167c0*/  STG.E desc[UR6][R4.64], R25 ;  /* 0x0000001904007986 */ /* 0x0081e6000c101906 */
[--C-:B------:R-:W-:Y:S01]  /*167d0*/  IMAD.WIDE.U32 R12, R13, 0x4, R16.reuse ;  /* 0x000000040d0c7825 */ /* 0x100fe200078e0010 */
[----:B----4-:R0:W-:Y:S03]  /*167e0*/  STG.E desc[UR6][R6.64], R27 ;  /* 0x0000001b06007986 */ /* 0x0101e6000c101906 */
[--C-:B------:R-:W-:Y:S01]  /*167f0*/  IMAD.WIDE.U32 R14, R15, 0x4, R16.reuse ;  /* 0x000000040f0e7825 */ /* 0x100fe200078e0010 */
[----:B-----5:R0:W-:Y:S03]  /*16800*/  STG.E desc[UR6][R8.64], R29 ;  /* 0x0000001d08007986 */ /* 0x0201e6000c101906 */
[----:B------:R-:W-:Y:S01]  /*16810*/  IMAD.WIDE.U32 R16, R31, 0x4, R16 ;  /* 0x000000041f107825 */ /* 0x000fe200078e0010 */
[----:B------:R0:W-:Y:S03]  /*16820*/  STG.E desc[UR6][R10.64], R33 ;  /* 0x000000210a007986 */ /* 0x0001e6000c101906 */
[----:B-1----:R-:W-:-:S02]  /*16830*/  VIADD R0, R0, 0x800 ;  /* 0x0000080000007836 */ /* 0x002fc40000000000 */
[----:B------:R-:W-:Y:S01]  /*16840*/  VIADD R21, R21, 0x200 ;  /* 0x0000020015157836 */ /* 0x000fe20000000000 */
[----:B------:R0:W-:Y:S01]  /*16850*/  STG.E desc[UR6][R12.64], R35 ;  /* 0x000000230c007986 */ /* 0x0001e2000c101906 */
[----:B------:R-:W-:-:S03]  /*16860*/  VIADD R19, R19, 0x200 ;  /* 0x0000020013137836 */ /* 0x000fc60000000000 */
[----:B------:R0:W-:Y:S04]  /*16870*/  STG.E desc[UR6][R14.64], R37 ;  /* 0x000000250e007986 */ /* 0x0001e8000c101906 */
[----:B--2---:R0:W-:Y:S02]  /*16880*/  STG.E desc[UR6][R16.64], R39 ;  /* 0x0000002710007986 */ /* 0x0041e4000c101906 */
.L_x_11174:
[----:B------:R-:W-:Y:S05]  /*16890*/  BSYNC B0 ;  /* 0x0000000000007941 */ /* 0x000fea0003800000 */
.L_x_11173:
[----:B------:R-:W-:-:S13]  /*168a0*/  ISETP.LT.OR P0, PT, R18, -0xbe, P0 ;  /* 0xffffff421200780c */ /* 0x000fda0000701670 */
[----:B------:R-:W-:Y:S05]  /*168b0*/  @!P0 EXIT ;  /* 0x000000000000894d */ /* 0x000fea0003800000 */
[----:B0-----:R-:W0:Y:S01]  /*168c0*/  LDS R11, [R0+-0x200] ;  /* 0xfffe0000000b7984 */ /* 0x001e220000000800 */
[----:B------:R-:W2:Y:S01]  /*168d0*/  LDC.64 R8, c[0x0][0x228] ;  /* 0x00008a00ff087b82 */ /* 0x000ea20000000a00 */
[C---:B------:R-:W-:Y:S02]  /*168e0*/  VIADD R5, R21.reuse, 0xffffff80 ;  /* 0xffffff8015057836 */ /* 0x040fe40000000000 */
[----:B------:R-:W3:Y:S01]  /*168f0*/  LDS R13, [R0+-0x100] ;  /* 0xffff0000000d7984 */ /* 0x000ee20000000800 */
[----:B------:R-:W-:-:S03]  /*16900*/  VIADD R7, R21, 0xffffffc0 ;  /* 0xffffffc015077836 */ /* 0x000fc60000000000 */
[----:B------:R-:W4:Y:S04]  /*16910*/  LDS R15, [R0] ;  /* 0x00000000000f7984 */ /* 0x000f280000000800 */
[----:B------:R-:W5:Y:S01]  /*16920*/  LDS R17, [R0+0x100] ;  /* 0x0001000000117984 */ /* 0x000f620000000800 */
[----:B--2---:R-:W-:-:S04]  /*16930*/  IMAD.WIDE.U32 R2, R19, 0x4, R8 ;  /* 0x0000000413027825 */ /* 0x004fc800078e0008 */
[----:B------:R-:W-:-:S04]  /*16940*/  IMAD.WIDE.U32 R4, R5, 0x4, R8 ;  /* 0x0000000405047825 */ /* 0x000fc800078e0008 */
[----:B------:R-:W-:-:S04]  /*16950*/  IMAD.WIDE.U32 R6, R7, 0x4, R8 ;  /* 0x0000000407067825 */ /* 0x000fc800078e0008 */
[----:B------:R-:W-:Y:S01]  /*16960*/  IMAD.WIDE.U32 R8, R21, 0x4, R8 ;  /* 0x0000000415087825 */ /* 0x000fe200078e0008 */
[----:B0-----:R-:W-:Y:S04]  /*16970*/  STG.E desc[UR6][R2.64], R11 ;  /* 0x0000000b02007986 */ /* 0x001fe8000c101906 */
[----:B---3--:R-:W-:Y:S04]  /*16980*/  STG.E desc[UR6][R4.64], R13 ;  /* 0x0000000d04007986 */ /* 0x008fe8000c101906 */
[----:B----4-:R-:W-:Y:S04]  /*16990*/  STG.E desc[UR6][R6.64], R15 ;  /* 0x0000000f06007986 */ /* 0x010fe8000c101906 */
[----:B-----5:R-:W-:Y:S01]  /*169a0*/  STG.E desc[UR6][R8.64], R17 ;  /* 0x0000001108007986 */ /* 0x020fe2000c101906 */
[----:B------:R-:W-:Y:S05]  /*169b0*/  EXIT ;  /* 0x000000000000794d */ /* 0x000fea0003800000 */
.L_x_11175:
        /* <DEDUP_REMOVED lines=12> */
.L_x_74338:


//--------------------- .text._ZN17fastertransformer17batch_topk_kernelI6__halfLi16ELi32EEEvPKiPKT_PiPfS8_PKbS3_NS_14BeamHypothesesEiiifS4_ --------------------------
	.section	.text._ZN17fastertransformer17batch_topk_kernelI6__halfLi16ELi32EEEvPKiPKT_PiPfS8_PKbS3_NS_14BeamHypothesesEiiifS4_,"ax",@progbits
	.align	128
        .global         _ZN17fastertransformer17batch_topk_kernelI6__halfLi16ELi32EEEvPKiPKT_PiPfS8_PKbS3_NS_14BeamHypothesesEiiifS4_
        .type           _ZN17fastertransformer17batch_topk_kernelI6__halfLi16ELi32EEEvPKiPKT_PiPfS8_PKbS3_NS_14BeamHypothesesEiiifS4_,@function
        .size           _ZN17fastertransformer17batch_topk_kernelI6__halfLi16ELi32EEEvPKiPKT_PiPfS8_PKbS3_NS_14BeamHypothesesEiiifS4_,(.L_x_74339 - _ZN17fastertransformer17batch_topk_kernelI6__halfLi16ELi32EEEvPKiPKT_PiPfS8_PKbS3_NS_14BeamHypothesesEiiifS4_)
        .other          _ZN17fastertransformer17batch_topk_kernelI6__halfLi16ELi32EEEvPKiPKT_PiPfS8_PKbS3_NS_14BeamHypothesesEiiifS4_,@"STO_CUDA_ENTRY STV_DEFAULT"
_ZN17fastertransformer17batch_topk_kernelI6__halfLi16ELi32EEEvPKiPKT_PiPfS8_PKbS3_NS_14BeamHypothesesEiiifS4_:
.text._ZN17fastertransformer17batch_topk_kernelI6__halfLi16ELi32EEEvPKiPKT_PiPfS8_PKbS3_NS_14BeamHypothesesEiiifS4_:
        /* <DEDUP_REMOVED lines=22> */
[----:B0-----:R-:W-:Y:S02]  /*0160*/  @!P1 LEA R2, R7, R2, 0x18 ;  /* 0x0000000207029211 */ /* 0x001fe400078ec0ff */
[----:B-1----:R-:W-:-:S03]  /*0170*/  @!P0 LEA R0, R5, R0, 0x18 ;  /* 0x0000000005008211 */ /* 0x002fc600078ec0ff */
[----:B------:R-:W-:Y:S02]  /*0180*/  @!P1 IMAD R5, R3, 0x4, R2 ;  /* 0x0000000403059824 */ /* 0x000fe400078e0202 */
        /* <DEDUP_REMOVED lines=20> */
.L_x_11177:
[----:B------:R-:W0:Y:S02]  /*02d0*/  LDC.64 R8, c[0x0][0x270] ;  /* 0x00009c00ff087b82 */ /* 0x000e240000000a00 */
[----:B0-----:R-:W-:-:S04]  /*02e0*/  LEA R8, P0, R5, R8, 0x2 ;  /* 0x0000000805087211 */ /* 0x001fc800078010ff */
[----:B------:R-:W-:Y:S01]  /*02f0*/  LEA.HI.X R9, R5, R9, R2, 0x2, P0 ;  /* 0x0000000905097211 */ /* 0x000fe200000f1402 */
[----:B------:R-:W-:-:S05]  /*0300*/  IMAD.MOV.U32 R5, RZ, RZ, 0x7f7fffff ;  /* 0x7f7fffffff057424 */ /* 0x000fca00078e00ff */
[----:B------:R0:W-:Y:S03]  /*0310*/  STG.E desc[UR6][R8.64], R5 ;  /* 0x0000000508007986 */ /* 0x0001e6000c101906 */
.L_x_11178:
[----:B------:R-:W-:Y:S05]  /*0320*/  BSYNC B0 ;  /* 0x0000000000007941 */ /* 0x000fea0003800000 */
.L_x_11176:
[----:B------:R-:W-:Y:S01]  /*0330*/  ISETP.GE.AND P0, PT, R3, UR5, PT ;  /* 0x0000000503007c0c */ /* 0x000fe2000bf06270 */
[----:B------:R-:W-:Y:S01]  /*0340*/  IMAD.MOV.U32 R25, RZ, RZ, 0xfc00 ;  /* 0x0000fc00ff197424 */ /* 0x000fe200078e00ff */
[----:B------:R-:W-:Y:S01]  /*0350*/  ULDC UR11, c[0x0][0x2d0] ;  /* 0x0000b400000b7ab9 */ /* 0x000fe20000000800 */
[----:B------:R-:W-:Y:S01]  /*0360*/  IMAD.MOV.U32 R2, RZ, RZ, 0xfc00 ;  /* 0x0000fc00ff027424 */ /* 0x000fe200078e00ff */
        /* <DEDUP_REMOVED lines=9> */
[----:B0-----:R-:W-:Y:S01]  /*0400*/  IMAD.MOV.U32 R5, RZ, RZ, 0xfc00 ;  /* 0x0000fc00ff057424 */ /* 0x001fe200078e00ff */
[--C-:B------:R-:W-:Y:S01]  /*0410*/  PRMT R50, R50, 0x5410, R2.reuse ;  /* 0x0000541032327816 */ /* 0x100fe20000000002 */
[----:B------:R-:W-:Y:S01]  /*0420*/  IMAD.MOV.U32 R48, RZ, RZ, 0xfc00 ;  /* 0x0000fc00ff307424 */ /* 0x000fe200078e00ff */
[--C-:B------:R-:W-:Y:S01]  /*0430*/  PRMT R44, R44, 0x5410, R2.reuse ;  /* 0x000054102c2c7816 */ /* 0x100fe20000000002 */
[----:B------:R-:W-:Y:S01]  /*0440*/  IMAD.MOV.U32 R45, RZ, RZ, 0xfc00 ;  /* 0x0000fc00ff2d7424 */ /* 0x000fe200078e00ff */
[----:B------:R-:W-:Y:S01]  /*0450*/  PRMT R46, R46, 0x5410, R2 ;  /* 0x000054102e2e7816 */ /* 0x000fe20000000002 */
[----:B------:R-:W-:Y:S01]  /*0460*/  IMAD.MOV.U32 R47, RZ, RZ, 0xfc00 ;  /* 0x0000fc00ff2f7424 */ /* 0x000fe200078e00ff */
[--C-:B------:R-:W-:Y:S01]  /*0470*/  PRMT R51, R51, 0x5410, R5.reuse ;  /* 0x0000541033337816 */ /* 0x100fe20000000005 */
[----:B------:R-:W-:Y:S01]  /*0480*/  IMAD.MOV.U32 R43, RZ, RZ, -0x1 ;  /* 0xffffffffff2b7424 */ /* 0x000fe200078e00ff */
[--C-:B------:R-:W-:Y:S01]  /*0490*/  PRMT R48, R48, 0x5410, R5.reuse ;  /* 0x0000541030307816 */ /* 0x100fe20000000005 */
[----:B------:R-:W-:Y:S01]  /*04a0*/  IMAD.MOV.U32 R42, RZ, RZ, -0x1 ;  /* 0xffffffffff2a7424 */ /* 0x000fe200078e00ff */
[--C-:B------:R-:W-:Y:S01]  /*04b0*/  PRMT R45, R45, 0x5410, R5.reuse ;  /* 0x000054102d2d7816 */ /* 0x100fe20000000005 */
        /* <DEDUP_REMOVED lines=50> */
[----:B------:R-:W-:Y:S01]  /*07e0*/  ULDC.64 UR4, c[0x0][0x218] ;  /* 0x0000860000047ab9 */ /* 0x000fe20000000a00 */
[----:B------:R-:W-:Y:S01]  /*07f0*/  IMAD.MOV.U32 R2, RZ, RZ, -0x1 ;  /* 0xffffffffff027424 */ /* 0x000fe200078e00ff */
[----:B------:R-:W-:-:S03]  /*0800*/  LEA R4, P0, R10, UR4, 0x1 ;  /* 0x000000040a047c11 */ /* 0x000fc6000f8008ff */
[----:B------:R-:W0:Y:S01]  /*0810*/  MUFU.EX2 R9, R9 ;  /* 0x0000000900097308 */ /* 0x000e220000000800 */
[----:B------:R-:W-:Y:S02]  /*0820*/  LEA.HI.X R5, R10, UR5, R7, 0x1, P0 ;  /* 0x000000050a057c11 */ /* 0x000fe400080f0c07 */
[----:B------:R-:W1:Y:S01]  /*0830*/  LDC R10, c[0x0][0x2d4] ;  /* 0x0000b500ff0a7b82 */ /* 0x000e620000000800 */
[----:B0-----:R-:W-:-:S05]  /*0840*/  F2FP.F16.F32.PACK_AB R11, RZ, R9 ;  /* 0x00000009ff0b723e */ /* 0x001fca00000000ff */
[----:B------:R-:W-:-:S04]  /*0850*/  HADD2.F32 R11, -RZ, R11.H0_H0 ;  /* 0x2000000bff0b7230 */ /* 0x000fc80000004100 */
[----:B------:R0:W2:Y:S03]  /*0860*/  MUFU.RCP R9, R11 ;  /* 0x0000000b00097308 */ /* 0x0000a60000001000 */
.L_x_11232:
[----:B------:R3:W5:Y:S01]  /*0870*/  LDG.E.U16.CONSTANT R12, desc[UR6][R4.64] ;  /* 0x00000006040c7981 */ /* 0x000762000c1e9500 */
[----:B-1----:R-:W-:Y:S02]  /*0880*/  IABS R14, R10 ;  /* 0x0000000a000e7213 */ /* 0x002fe40000000000 */
[----:B------:R-:W-:Y:S02]  /*0890*/  IABS R16, R3 ;  /* 0x0000000300107213 */ /* 0x000fe40000000000 */
[----:B------:R-:W1:Y:S01]  /*08a0*/  I2F.RP R13, R14 ;  /* 0x0000000e000d7306 */ /* 0x000e620000209400 */
[----:B------:R-:W-:-:S07]  /*08b0*/  ISETP.GE.AND P2, PT, R3, RZ, PT ;  /* 0x000000ff0300720c */ /* 0x000fce0003f46270 */
[----:B-1----:R-:W1:Y:S02]  /*08c0*/  MUFU.RCP R13, R13 ;  /* 0x0000000d000d7308 */ /* 0x002e640000001000 */
[----:B-1----:R-:W-:-:S06]  /*08d0*/  VIADD R6, R13, 0xffffffe ;  /* 0x0ffffffe0d067836 */ /* 0x002fcc0000000000 */
[----:B------:R1:W4:Y:S02]  /*08e0*/  F2I.FTZ.U32.TRUNC.NTZ R7, R6 ;  /* 0x0000000600077305 */ /* 0x000324000021f000 */
[----:B-1----:R-:W-:Y:S02]  /*08f0*/  IMAD.MOV.U32 R6, RZ, RZ, RZ ;  /* 0x000000ffff067224 */ /* 0x002fe400078e00ff */
[----:B----4-:R-:W-:-:S04]  /*0900*/  IMAD.MOV R15, RZ, RZ, -R7 ;  /* 0x000000ffff0f7224 */ /* 0x010fc800078e0a07 */
[----:B------:R-:W-:-:S04]  /*0910*/  IMAD R15, R15, R14, RZ ;  /* 0x0000000e0f0f7224 */ /* 0x000fc800078e02ff */
[----:B------:R-:W-:-:S04]  /*0920*/  IMAD.HI.U32 R7, R7, R15, R6 ;  /* 0x0000000f07077227 */ /* 0x000fc800078e0006 */
[----:B------:R-:W-:-:S04]  /*0930*/  IMAD.MOV.U32 R15, RZ, RZ, R16 ;  /* 0x000000ffff0f7224 */ /* 0x000fc800078e0010 */
        /* <DEDUP_REMOVED lines=11> */
[----:B------:R3:W1:Y:S11]  /*09f0*/  I2F.F16 R13, R7 ;  /* 0x00000007000d7306 */ /* 0x0006760000200c00 */
[----:B---3--:R-:W-:Y:S05]  /*0a00*/  @!P0 BRA `(.L_x_11183) ;  /* 0x0000000000288947 */ /* 0x008fea0003800000 */
[----:B-----5:R-:W-:-:S05]  /*0a10*/  HADD2.F32 R14, -RZ, R12.H0_H0 ;  /* 0x2000000cff0e7230 */ /* 0x020fca0000004100 */
[----:B--2---:R-:W-:-:S05]  /*0a20*/  FMUL.FTZ R6, R9, R14 ;  /* 0x0000000e09067220 */ /* 0x004fca0000410000 */
        /* <DEDUP_REMOVED lines=8> */
.L_x_11183:
[----:B-1---5:R-:W-:Y:S01]  /*0ab0*/  HFMA2 R13, R13.H0_H0, UR8.H0_H0, R12.H0_H0 ;  /* 0x200000080d0d7c31 */ /* 0x022fe2000804080c */
[----:B------:R-:W-:Y:S04]  /*0ac0*/  BSSY B2, `(.L_x_11184) ;  /* 0x000000a000027945 */ /* 0x000fe80003800000 */
[----:B------:R-:W-:-:S05]  /*0ad0*/  HSETP2.GT.AND P0, PT, R13.H0_H0, R47.H1_H1, PT ;  /* 0x3000002f0d007234 */ /* 0x000fca0003f04800 */
[----:B------:R-:W-:-:S13]  /*0ae0*/  ISETP.EQ.OR P0, PT, R24, -0x1, P0 ;  /* 0xffffffff1800780c */ /* 0x000fda0000702670 */
[----:B------:R-:W-:Y:S05]  /*0af0*/  @P0 BRA `(.L_x_11185) ;  /* 0x0000000000100947 */ /* 0x000fea0003800000 */
[----:B------:R-:W-:Y:S02]  /*0b00*/  ISETP.GT.AND P0, PT, R24, R3, PT ;  /* 0x000000031800720c */ /* 0x000fe40003f04270 */
[----:B------:R-:W-:-:S11]  /*0b10*/  PRMT R6, R47, 0x7632, R6 ;  /* 0x000076322f067816 */ /* 0x000fd60000000006 */
[----:B------:R-:W-:-:S13]  /*0b20*/  HSETP2.NEU.OR P0, PT, R13.H0_H0, R47.H1_H1, !P0 ;  /* 0x3000002f0d007234 */ /* 0x000fda000470d820 */
[----:B------:R-:W-:Y:S05]  /*0b30*/  @P0 BRA `(.L_x_11186) ;  /* 0x0000000000080947 */ /* 0x000fea0003800000 */
.L_x_11185:
[----:B------:R-:W-:Y:S01]  /*0b40*/  PRMT R6, R13, 0x7610, R6 ;  /* 0x000076100d067816 */ /* 0x000fe20000000006 */
[----:B------:R-:W-:-:S07]  /*0b50*/  IMAD.MOV.U32 R24, RZ, RZ, R3 ;  /* 0x000000ffff187224 */ /* 0x000fce00078e0003 */
.L_x_11186:
[----:B------:R-:W-:Y:S05]  /*0b60*/  BSYNC B2 ;  /* 0x0000000000027941 */ /* 0x000fea0003800000 */
.L_x_11184:
[----:B------:R-:W-:Y:S01]  /*0b70*/  HSETP2.GT.AND P0, PT, R6.H0_H0, R47.H0_H0, PT ;  /* 0x2000002f06007234 */ /* 0x000fe20003f04800 */
[----:B------:R-:W-:Y:S04]  /*0b80*/  BSSY B2, `(.L_x_11187) ;  /* 0x000000d000027945 */ /* 0x000fe80003800000 */
[----:B------:R-:W-:-:S13]  /*0b90*/  ISETP.EQ.OR P0, PT, R31, -0x1, P0 ;  /* 0xffffffff1f00780c */ /* 0x000fda0000702670 */
[----:B------:R-:W-:Y:S05]  /*0ba0*/  @P0 BRA `(.L_x_11188) ;  /* 0x0000000000180947 */ /* 0x000fea0003800000 */
[----:B------:R-:W-:Y:S01]  /*0bb0*/  ISETP.GE.AND P0, PT, R24, R31, PT ;  /* 0x0000001f1800720c */ /* 0x000fe20003f06270 */
[----:B------:R-:W-:-:S12]  /*0bc0*/  IMAD.MOV.U32 R7, RZ, RZ, R31 ;  /* 0x000000ffff077224 */ /* 0x000fd800078e001f */
[----:B------:R-:W-:Y:S02]  /*0bd0*/  HSETP2.NEU.OR P0, PT, R6.H0_H0, R47.H0_H0, P0 ;  /* 0x2000002f06007234 */ /* 0x000fe4000070d820 */
[----:B------:R-:W-:-:S04]  /*0be0*/  PRMT R47, R47, 0x5410, R6 ;  /* 0x000054102f2f7816 */ /* 0x000fc80000000006 */
[----:B------:R-:W-:-:S07]  /*0bf0*/  PRMT R6, R6, 0x5410, R47 ;  /* 0x0000541006067816 */ /* 0x000fce000000002f */
[----:B------:R-:W-:Y:S05]  /*0c00*/  @P0 BRA `(.L_x_11189) ;  /* 0x0000000000100947 */ /* 0x000fea0003800000 */
.L_x_11188:
[----:B------:R-:W-:Y:S01]  /*0c10*/  IMAD.MOV.U32 R7, RZ, RZ, R24 ;  /* 0x000000ffff077224 */ /* 0x000fe200078e0018 */
[----:B------:R-:W-:Y:S01]  /*0c20*/  PRMT R47, R47, 0x5410, R47 ;  /* 0x000054102f2f7816 */ /* 0x000fe2000000002f */
[----:B------:R-:W-:Y:S01]  /*0c30*/  IMAD.MOV.U32 R24, RZ, RZ, R31 ;  /* 0x000000ffff187224 */ /* 0x000fe200078e001f */
[----:B------:R-:W-:-:S07]  /*0c40*/  PRMT R6, R6, 0x5410, R6 ;  /* 0x0000541006067816 */ /* 0x000fce0000000006 */
.L_x_11189:
[----:B------:R-:W-:Y:S05]  /*0c50*/  BSYNC B2 ;  /* 0x0000000000027941 */ /* 0x000fea0003800000 */
.L_x_11187:
        /* <DEDUP_REMOVED lines=11> */
.L_x_11191:
[----:B------:R-:W-:Y:S01]  /*0d10*/  PRMT R47, R46, 0x7632, R47 ;  /* 0x000076322e2f7816 */ /* 0x000fe2000000002f */
[----:B------:R-:W-:Y:S01]  /*0d20*/  IMAD.MOV.U32 R14, RZ, RZ, R7 ;  /* 0x000000ffff0e7224 */ /* 0x000fe200078e0007 */
[----:B------:R-:W-:Y:S01]  /*0d30*/  PRMT R12, R12, 0x7610, R6 ;  /* 0x000076100c0c7816 */ /* 0x000fe20000000006 */
[----:B------:R-:W-:-:S07]  /*0d40*/  IMAD.MOV.U32 R31, RZ, RZ, R30 ;  /* 0x000000ffff1f7224 */ /* 0x000fce00078e001e */
.L_x_11192:
[----:B------:R-:W-:Y:S05]  /*0d50*/  BSYNC B2 ;  /* 0x0000000000027941 */ /* 0x000fea0003800000 */
.L_x_11190:
        /* <DEDUP_REMOVED lines=11> */
.L_x_11194:
[----:B------:R-:W-:Y:S01]  /*0e10*/  PRMT R46, R46, 0x5410, R46 ;  /* 0x000054102e2e7816 */ /* 0x000fe2000000002e */
[----:B------:R-:W-:Y:S01]  /*0e20*/  IMAD.MOV.U32 R7, RZ, RZ, R14 ;  /* 0x000000ffff077224 */ /* 0x000fe200078e000e */
[----:B------:R-:W-:Y:S01]  /*0e30*/  PRMT R6, R12, 0x7632, R6 ;  /* 0x000076320c067816 */ /* 0x000fe20000000006 */
[----:B------:R-:W-:-:S07]  /*0e40*/  IMAD.MOV.U32 R30, RZ, RZ, R29 ;  /* 0x000000ffff1e7224 */ /* 0x000fce00078e001d */
.L_x_11195:
[----:B------:R-:W-:Y:S05]  /*0e50*/  BSYNC B2 ;  /* 0x0000000000027941 */ /* 0x000fea0003800000 */
.L_x_11193:
        /* <DEDUP_REMOVED lines=11> */
.L_x_11197:
[----:B------:R-:W-:Y:S01]  /*0f10*/  PRMT R46, R45, 0x7632, R46 ;  /* 0x000076322d2e7816 */ /* 0x000fe2000000002e */
[----:B------:R-:W-:Y:S01]  /*0f20*/  IMAD.MOV.U32 R14, RZ, RZ, R7 ;  /* 0x000000ffff0e7224 */ /* 0x000fe200078e0007 */
[----:B------:R-:W-:Y:S01]  /*0f30*/  PRMT R12, R6, 0x7610, R12 ;  /* 0x00007610060c7816 */ /* 0x000fe2000000000c */
[----:B------:R-:W-:-:S07]  /*0f40*/  IMAD.MOV.U32 R29, RZ, RZ, R28 ;  /* 0x000000ffff1d7224 */ /* 0x000fce00078e001c */
.L_x_11198:
[----:B------:R-:W-:Y:S05]  /*0f50*/  BSYNC B2 ;  /* 0x0000000000027941 */ /* 0x000fea0003800000 */
.L_x_11196:
        /* <DEDUP_REMOVED lines=11> */
.L_x_11200:
[----:B------:R-:W-:Y:S01]  /*1010*/  PRMT R45, R45, 0x5410, R45 ;  /* 0x000054102d2d7816 */ /* 0x000fe2000000002d */
[----:B------:R-:W-:Y:S01]  /*1020*/  IMAD.MOV.U32 R7, RZ, RZ, R14 ;  /* 0x000000ffff077224 */ /* 0x000fe200078e000e */
[----:B------:R-:W-:Y:S01]  /*1030*/  PRMT R6, R6, 0x5410, R12 ;  /* 0x0000541006067816 */ /* 0x000fe2000000000c */
[----:B------:R-:W-:-:S07]  /*1040*/  IMAD.MOV.U32 R28, RZ, RZ, R35 ;  /* 0x000000ffff1c7224 */ /* 0x000fce00078e0023 */
.L_x_11201:
[----:B------:R-:W-:Y:S05]  /*1050*/  BSYNC B2 ;  /* 0x0000000000027941 */ /* 0x000fea0003800000 */
.L_x_11199:
        /* <DEDUP_REMOVED lines=11> */
.L_x_11203:
[----:B------:R-:W-:Y:S01]  /*1110*/  PRMT R45, R44, 0x7632, R45 ;  /* 0x000076322c2d7816 */ /* 0x000fe2000000002d */
[----:B------:R-:W-:Y:S01]  /*1120*/  IMAD.MOV.U32 R14, RZ, RZ, R7 ;  /* 0x000000ffff0e7224 */ /* 0x000fe200078e0007 */
[----:B------:R-:W-:Y:S01]  /*1130*/  PRMT R12, R12, 0x7610, R6 ;  /* 0x000076100c0c7816 */ /* 0x000fe20000000006 */
[----:B------:R-:W-:-:S07]  /*1140*/  IMAD.MOV.U32 R35, RZ, RZ, R34 ;  /* 0x000000ffff237224 */ /* 0x000fce00078e0022 */
.L_x_11204:
[----:B------:R-:W-:Y:S05]  /*1150*/  BSYNC B2 ;  /* 0x0000000000027941 */ /* 0x000fea0003800000 */
.L_x_11202:
        /* <DEDUP_REMOVED lines=11> */
.L_x_11206:
[----:B------:R-:W-:Y:S01]  /*1210*/  PRMT R44, R44, 0x5410, R44 ;  /* 0x000054102c2c7816 */ /* 0x000fe2000000002c */
[----:B------:R-:W-:Y:S01]  /*1220*/  IMAD.MOV.U32 R7, RZ, RZ, R14 ;  /* 0x000000ffff077224 */ /* 0x000fe200078e000e */
[----:B------:R-:W-:Y:S01]  /*1230*/  PRMT R6, R6, 0x7610, R12 ;  /* 0x0000761006067816 */ /* 0x000fe2000000000c */
[----:B------:R-:W-:-:S07]  /*1240*/  IMAD.MOV.U32 R34, RZ, RZ, R33 ;  /* 0x000000ffff227224 */ /* 0x000fce00078e0021 */
.L_x_11207:
[----:B------:R-:W-:Y:S05]  /*1250*/  BSYNC B2 ;  /* 0x0000000000027941 */ /* 0x000fea0003800000 */
.L_x_11205:
        /* <DEDUP_REMOVED lines=11> */
.L_x_11209:
[----:B------:R-:W-:Y:S01]  /*1310*/  PRMT R44, R48, 0x7632, R44 ;  /* 0x00007632302c7816 */ /* 0x000fe2000000002c */
[----:B------:R-:W-:Y:S01]  /*1320*/  IMAD.MOV.U32 R14, RZ, RZ, R7 ;  /* 0x000000ffff0e7224 */ /* 0x000fe200078e0007 */
[----:B------:R-:W-:Y:S01]  /*1330*/  PRMT R12, R12, 0x7610, R6 ;  /* 0x000076100c0c7816 */ /* 0x000fe20000000006 */
[----:B------:R-:W-:-:S07]  /*1340*/  IMAD.MOV.U32 R33, RZ, RZ, R32 ;  /* 0x000000ffff217224 */ /* 0x000fce00078e0020 */
.L_x_11210:
[----:B------:R-:W-:Y:S05]  /*1350*/  BSYNC B2 ;  /* 0x0000000000027941 */ /* 0x000fea0003800000 */
.L_x_11208:
        /* <DEDUP_REMOVED lines=11> */
.L_x_11212:
[----:B------:R-:W-:Y:S01]  /*1410*/  PRMT R48, R48, 0x5410, R48 ;  /* 0x0000541030307816 */ /* 0x000fe20000000030 */
[----:B------:R-:W-:Y:S01]  /*1420*/  IMAD.MOV.U32 R7, RZ, RZ, R14 ;  /* 0x000000ffff077224 */ /* 0x000fe200078e000e */
[----:B------:R-:W-:Y:S01]  /*1430*/  PRMT R6, R6, 0x7610, R12 ;  /* 0x0000761006067816 */ /* 0x000fe2000000000c */
[----:B------:R-:W-:-:S07]  /*1440*/  IMAD.MOV.U32 R32, RZ, RZ, R39 ;  /* 0x000000ffff207224 */ /* 0x000fce00078e0027 */
.L_x_11213:
[----:B------:R-:W-:Y:S05]  /*1450*/  BSYNC B2 ;  /* 0x0000000000027941 */ /* 0x000fea0003800000 */
.L_x_11211:
        /* <DEDUP_REMOVED lines=11> */
.L_x_11215:
[----:B------:R-:W-:Y:S01]  /*1510*/  PRMT R48, R50, 0x7632, R48 ;  /* 0x0000763232307816 */ /* 0x000fe20000000030 */
[----:B------:R-:W-:Y:S01]  /*1520*/  IMAD.MOV.U32 R14, RZ, RZ, R7 ;  /* 0x000000ffff0e7224 */ /* 0x000fe200078e0007 */
[----:B------:R-:W-:Y:S01]  /*1530*/  PRMT R12, R12, 0x7610, R6 ;  /* 0x000076100c0c7816 */ /* 0x000fe20000000006 */
[----:B------:R-:W-:-:S07]  /*1540*/  IMAD.MOV.U32 R39, RZ, RZ, R38 ;  /* 0x000000ffff277224 */ /* 0x000fce00078e0026 */
.L_x_11216:
[----:B------:R-:W-:Y:S05]  /*1550*/  BSYNC B2 ;  /* 0x0000000000027941 */ /* 0x000fea0003800000 */
.L_x_11214:
        /* <DEDUP_REMOVED lines=11> */
.L_x_11218:
[----:B------:R-:W-:Y:S01]  /*1610*/  PRMT R50, R50, 0x5410, R50 ;  /* 0x0000541032327816 */ /* 0x000fe20000000032 */
[----:B------:R-:W-:Y:S01]  /*1620*/  IMAD.MOV.U32 R7, RZ, RZ, R14 ;  /* 0x000000ffff077224 */ /* 0x000fe200078e000e */
[----:B------:R-:W-:Y:S01]  /*1630*/  PRMT R6, R12, 0x7632, R6 ;  /* 0x000076320c067816 */ /* 0x000fe20000000006 */
[----:B------:R-:W-:-:S07]  /*1640*/  IMAD.MOV.U32 R38, RZ, RZ, R37 ;  /* 0x000000ffff267224 */ /* 0x000fce00078e0025 */
.L_x_11219:
[----:B------:R-:W-:Y:S05]  /*1650*/  BSYNC B2 ;  /* 0x0000000000027941 */ /* 0x000fea0003800000 */
.L_x_11217:
        /* <DEDUP_REMOVED lines=11> */
.L_x_11221:
[----:B------:R-:W-:Y:S01]  /*1710*/  PRMT R50, R51, 0x7632, R50 ;  /* 0x0000763233327816 */ /* 0x000fe20000000032 */
[----:B------:R-:W-:Y:S01]  /*1720*/  IMAD.MOV.U32 R14, RZ, RZ, R7 ;  /* 0x000000ffff0e7224 */ /* 0x000fe200078e0007 */
[----:B------:R-:W-:Y:S01]  /*1730*/  PRMT R12, R6, 0x7610, R12 ;  /* 0x00007610060c7816 */ /* 0x000fe2000000000c */
[----:B------:R-:W-:-:S07]  /*1740*/  IMAD.MOV.U32 R37, RZ, RZ, R36 ;  /* 0x000000ffff257224 */ /* 0x000fce00078e0024 */
.L_x_11222:
[----:B------:R-:W-:Y:S05]  /*1750*/  BSYNC B2 ;  /* 0x0000000000027941 */ /* 0x000fea0003800000 */
.L_x_11220:
        /* <DEDUP_REMOVED lines=11> */
.L_x_11224:
[----:B------:R-:W-:Y:S01]  /*1810*/  PRMT R51, R51, 0x5410, R51 ;  /* 0x0000541033337816 */ /* 0x000fe20000000033 */
[----:B------:R-:W-:Y:S01]  /*1820*/  IMAD.MOV.U32 R7, RZ, RZ, R14 ;  /* 0x000000ffff077224 */ /* 0x000fe200078e000e */
[----:B------:R-:W-:Y:S01]  /*1830*/  PRMT R6, R12, 0x7610, R6 ;  /* 0x000076100c067816 */ /* 0x000fe20000000006 */
[----:B------:R-:W-:-:S07]  /*1840*/  IMAD.MOV.U32 R36, RZ, RZ, R43 ;  /* 0x000000ffff247224 */ /* 0x000fce00078e002b */
.L_x_11225:
[----:B------:R-:W-:Y:S05]  /*1850*/  BSYNC B2 ;  /* 0x0000000000027941 */ /* 0x000fea0003800000 */
.L_x_11223:
        /* <DEDUP_REMOVED lines=11> */
.L_x_11227:
[----:B------:R-:W-:Y:S01]  /*1910*/  PRMT R51, R25, 0x7632, R51 ;  /* 0x0000763219337816 */ /* 0x000fe20000000033 */
[----:B------:R-:W-:Y:S01]  /*1920*/  IMAD.MOV.U32 R13, RZ, RZ, R7 ;  /* 0x000000ffff0d7224 */ /* 0x000fe200078e0007 */
[----:B------:R-:W-:Y:S01]  /*1930*/  PRMT R12, R6, 0x7610, R12 ;  /* 0x00007610060c7816 */ /* 0x000fe2000000000c */
[----:B------:R-:W-:-:S07]  /*1940*/  IMAD.MOV.U32 R43, RZ, RZ, R42 ;  /* 0x000000ffff2b7224 */ /* 0x000fce00078e002a */
.L_x_11228:
[----:B------:R-:W-:Y:S05]  /*1950*/  BSYNC B2 ;  /* 0x0000000000027941 */ /* 0x000fea0003800000 */
.L_x_11226:
        /* <DEDUP_REMOVED lines=9> */
.L_x_11230:
[----:B------:R-:W-:Y:S01]  /*19f0*/  IMAD.MOV.U32 R42, RZ, RZ, R2 ;  /* 0x000000ffff2a7224 */ /* 0x000fe200078e0002 */
[----:B------:R-:W-:Y:S01]  /*1a00*/  PRMT R25, R12, 0x5410, R25 ;  /* 0x000054100c197816 */ /* 0x000fe20000000019 */
[----:B------:R-:W-:-:S07]  /*1a10*/  IMAD.MOV.U32 R2, RZ, RZ, R13 ;  /* 0x000000ffff027224 */ /* 0x000fce00078e000d */
.L_x_11231:
[----:B------:R-:W-:Y:S05]  /*1a20*/  BSYNC B2 ;  /* 0x0000000000027941 */ /* 0x000fea0003800000 */
.L_x_11229:
[----:B------:R-:W-:Y:S01]  /*1a30*/  VIADD R3, R3, 0x20 ;  /* 0x0000002003037836 */ /* 0x000fe20000000000 */
[----:B------:R-:W-:-:S04]  /*1a40*/  IADD3 R4, P1, R4, 0x40, RZ ;  /* 0x0000004004047810 */ /* 0x000fc80007f3e0ff */
[----:B------:R-:W-:Y:S01]  /*1a50*/  ISETP.GE.AND P0, PT, R3, UR9, PT ;  /* 0x0000000903007c0c */ /* 0x000fe2000bf06270 */
[----:B------:R-:W-:-:S12]  /*1a60*/  IMAD.X R5, RZ, RZ, R5, P1 ;  /* 0x000000ffff057224 */ /* 0x000fd800008e0605 */
[----:B------:R-:W-:Y:S05]  /*1a70*/  @!P0 BRA `(.L_x_11232) ;  /* 0xffffffec007c8947 */ /* 0x000fea000383ffff */
[----:B------:R-:W-:Y:S05]  /*1a80*/  BSYNC B0 ;  /* 0x0000000000007941 */ /* 0x000fea0003800000 */
.L_x_11182:
[----:B------:R-:W-:Y:S05]  /*1a90*/  BRA `(.L_x_11180) ;  /* 0x0000001000ac7947 */ /* 0x000fea0003800000 */
.L_x_11181:
        /* <DEDUP_REMOVED lines=12> */
[----:B------:R-:W-:-:S02]  /*1b60*/  IMAD.MOV.U32 R2, RZ, RZ, -0x1 ;  /* 0xffffffffff027424 */ /* 0x000fc400078e00ff */
        /* <DEDUP_REMOVED lines=11> */
[----:B0-----:R-:W-:-:S04]  /*1c20*/  VIADD R8, R10, 0xffffffe ;  /* 0x0ffffffe0a087836 */ /* 0x001fc80000000000 */
[----:B------:R0:W1:Y:S02]  /*1c30*/  F2I.FTZ.U32.TRUNC.NTZ R9, R8 ;  /* 0x0000000800097305 */ /* 0x000064000021f000 */
[----:B0-----:R-:W-:Y:S02]  /*1c40*/  IMAD.MOV.U32 R8, RZ, RZ, RZ ;  /* 0x000000ffff087224 */ /* 0x001fe400078e00ff */
[----:B-1----:R-:W-:-:S04]  /*1c50*/  IMAD.MOV R6, RZ, RZ, -R9 ;  /* 0x000000ffff067224 */ /* 0x002fc800078e0a09 */
[----:B------:R-:W-:Y:S02]  /*1c60*/  IMAD R11, R6, R7, RZ ;  /* 0x00000007060b7224 */ /* 0x000fe400078e02ff */
[----:B------:R-:W0:Y:S02]  /*1c70*/  LDC R6, c[0x0][0x2d4] ;  /* 0x0000b500ff067b82 */ /* 0x000e240000000800 */
[----:B------:R-:W-:-:S07]  /*1c80*/  IMAD.HI.U32 R8, R9, R11, R8 ;  /* 0x0000000b09087227 */ /* 0x000fce00078e0008 */
.L_x_11281:
[----:B------:R-:W2:Y:S01]  /*1c90*/  LDG.E.U16.CONSTANT R13, desc[UR6][R4.64] ;  /* 0x00000006040d7981 */ /* 0x000ea2000c1e9500 */
[----:B------:R-:W-:Y:S01]  /*1ca0*/  IABS R11, R3 ;  /* 0x00000003000b7213 */ /* 0x000fe20000000000 */
[----:B------:R-:W-:Y:S01]  /*1cb0*/  BSSY B0, `(.L_x_11233) ;  /* 0x0000018000007945 */ /* 0x000fe20003800000 */
[----:B0-----:R-:W-:Y:S02]  /*1cc0*/  IABS R15, R6 ;  /* 0x00000006000f7213 */ /* 0x001fe40000000000 */
[----:B------:R-:W-:Y:S01]  /*1cd0*/  ISETP.GE.AND P1, PT, R3, RZ, PT ;  /* 0x000000ff0300720c */ /* 0x000fe20003f26270 */
[----:B------:R-:W-:Y:S01]  /*1ce0*/  IMAD.HI.U32 R9, R8, R11, RZ ;  /* 0x0000000b08097227 */ /* 0x000fe200078e00ff */
[----:B------:R-:W-:-:S03]  /*1cf0*/  ISETP.NE.AND P2, PT, R6, RZ, PT ;  /* 0x000000ff0600720c */ /* 0x000fc60003f45270 */
[----:B------:R-:W-:-:S04]  /*1d00*/  IMAD.MOV R10, RZ, RZ, -R9 ;  /* 0x000000ffff0a7224 */ /* 0x000fc800078e0a09 */
[----:B------:R-:W-:-:S05]  /*1d10*/  IMAD R10, R15, R10, R11 ;  /* 0x0000000a0f0a7224 */ /* 0x000fca00078e020b */
[----:B------:R-:W-:-:S13]  /*1d20*/  ISETP.GT.U32.AND P0, PT, R7, R10, PT ;  /* 0x0000000a0700720c */ /* 0x000fda0003f04070 */
[----:B------:R-:W-:-:S05]  /*1d30*/  @!P0 IMAD.IADD R10, R10, 0x1, -R15 ;  /* 0x000000010a0a8824 */ /* 0x000fca00078e0a0f */
[----:B------:R-:W-:-:S13]  /*1d40*/  ISETP.GT.U32.AND P0, PT, R7, R10, PT ;  /* 0x0000000a0700720c */ /* 0x000fda0003f04070 */
[----:B------:R-:W-:-:S04]  /*1d50*/  @!P0 IMAD.IADD R10, R10, 0x1, -R15 ;  /* 0x000000010a0a8824 */ /* 0x000fc800078e0a0f */
[----:B------:R-:W-:Y:S01]  /*1d60*/  @!P1 IMAD.MOV R10, RZ, RZ, -R10 ;  /* 0x000000ffff0a9224 */ /* 0x000fe200078e0a0a */
[----:B------:R-:W-:-:S06]  /*1d70*/  @!P2 LOP3.LUT R10, RZ, R6, RZ, 0x33, !PT ;  /* 0x00000006ff0aa212 */ /* 0x000fcc00078e33ff */
[----:B------:R-:W2:Y:S02]  /*1d80*/  I2F.F16 R10, R10 ;  /* 0x0000000a000a7306 */ /* 0x000ea40000200c00 */
[----:B--2---:R-:W-:-:S05]  /*1d90*/  HFMA2 R13, R10.H0_H0, UR10.H0_H0, R13.H0_H0 ;  /* 0x2000000a0a0d7c31 */ /* 0x004fca000804080d */
[----:B------:R-:W-:-:S05]  /*1da0*/  HSETP2.GT.AND P0, PT, R13.H0_H0, R47.H1_H1, PT ;  /* 0x3000002f0d007234 */ /* 0x000fca0003f04800 */
[----:B------:R-:W-:-:S13]  /*1db0*/  ISETP.EQ.OR P0, PT, R24, -0x1, P0 ;  /* 0xffffffff1800780c */ /* 0x000fda0000702670 */
[----:B------:R-:W-:Y:S05]  /*1dc0*/  @P0 BRA `(.L_x_11234) ;  /* 0x0000000000100947 */ /* 0x000fea0003800000 */
[----:B------:R-:W-:Y:S02]  /*1dd0*/  ISETP.GT.AND P0, PT, R24, R3, PT ;  /* 0x000000031800720c */ /* 0x000fe40003f04270 */
[----:B------:R-:W-:-:S11]  /*1de0*/  PRMT R9, R47, 0x7632, R9 ;  /* 0x000076322f097816 */ /* 0x000fd60000000009 */
[----:B------:R-:W-:-:S13]  /*1df0*/  HSETP2.NEU.OR P0, PT, R13.H0_H0, R47.H1_H1, !P0 ;  /* 0x3000002f0d007234 */ /* 0x000fda000470d820 */
[----:B------:R-:W-:Y:S05]  /*1e00*/  @P0 BRA `(.L_x_11235) ;  /* 0x0000000000080947 */ /* 0x000fea0003800000 */
.L_x_11234:
[----:B------:R-:W-:Y:S01]  /*1e10*/  PRMT R9, R13, 0x7610, R9 ;  /* 0x000076100d097816 */ /* 0x000fe20000000009 */
[----:B------:R-:W-:-:S07]  /*1e20*/  IMAD.MOV.U32 R24, RZ, RZ, R3 ;  /* 0x000000ffff187224 */ /* 0x000fce00078e0003 */
.L_x_11235:
[----:B------:R-:W-:Y:S05]  /*1e30*/  BSYNC B0 ;  /* 0x0000000000007941 */ /* 0x000fea0003800000 */
.L_x_11233:
        /* <DEDUP_REMOVED lines=10> */
.L_x_11237:
[----:B------:R-:W-:Y:S01]  /*1ee0*/  IMAD.MOV.U32 R11, RZ, RZ, R24 ;  /* 0x000000ffff0b7224 */ /* 0x000fe200078e0018 */
[----:B------:R-:W-:Y:S01]  /*1ef0*/  PRMT R47, R47, 0x5410, R47 ;  /* 0x000054102f2f7816 */ /* 0x000fe2000000002f */
[----:B------:R-:W-:Y:S01]  /*1f00*/  IMAD.MOV.U32 R24, RZ, RZ, R31 ;  /* 0x000000ffff187224 */ /* 0x000fe200078e001f */
[----:B------:R-:W-:-:S07]  /*1f10*/  PRMT R9, R9, 0x5410, R9 ;  /* 0x0000541009097816 */ /* 0x000fce0000000009 */
.L_x_11238:
[----:B------:R-:W-:Y:S05]  /*1f20*/  BSYNC B0 ;  /* 0x0000000000007941 */ /* 0x000fea0003800000 */
.L_x_11236:
        /* <DEDUP_REMOVED lines=11> */
.L_x_11240:
[----:B------:R-:W-:Y:S01]  /*1fe0*/  PRMT R47, R46, 0x7632, R47 ;  /* 0x000076322e2f7816 */ /* 0x000fe2000000002f */
[----:B------:R-:W-:Y:S01]  /*1ff0*/  IMAD.MOV.U32 R12, RZ, RZ, R11 ;  /* 0x000000ffff0c7224 */ /* 0x000fe200078e000b */
[----:B------:R-:W-:Y:S01]  /*2000*/  PRMT R10, R10, 0x7610, R9 ;  /* 0x000076100a0a7816 */ /* 0x000fe20000000009 */
[----:B------:R-:W-:-:S07]  /*2010*/  IMAD.MOV.U32 R31, RZ, RZ, R30 ;  /* 0x000000ffff1f7224 */ /* 0x000fce00078e001e */
.L_x_11241:
[----:B------:R-:W-:Y:S05]  /*2020*/  BSYNC B0 ;  /* 0x0000000000007941 */ /* 0x000fea0003800000 */
.L_x_11239:
        /* <DEDUP_REMOVED lines=11> */
.L_x_11243:
[----:B------:R-:W-:Y:S01]  /*20e0*/  PRMT R46, R46, 0x5410, R46 ;  /* 0x000054102e2e7816 */ /* 0x000fe2000000002e */
[----:B------:R-:W-:Y:S01]  /*20f0*/  IMAD.MOV.U32 R11, RZ, RZ, R12 ;  /* 0x000000ffff0b7224 */ /* 0x000fe200078e000c */
[----:B------:R-:W-:Y:S01]  /*2100*/  PRMT R9, R10, 0x7632, R9 ;  /* 0x000076320a097816 */ /* 0x000fe20000000009 */
[----:B------:R-:W-:-:S07]  /*2110*/  IMAD.MOV.U32 R30, RZ, RZ, R29 ;  /* 0x000000ffff1e7224 */ /* 0x000fce00078e001d */
.L_x_11244:
[----:B------:R-:W-:Y:S05]  /*2120*/  BSYNC B0 ;  /* 0x0000000000007941 */ /* 0x000fea0003800000 */
.L_x_11242:
        /* <DEDUP_REMOVED lines=11> */
.L_x_11246:
[----:B------:R-:W-:Y:S01]  /*21e0*/  PRMT R46, R45, 0x7632, R46 ;  /* 0x000076322d2e7816 */ /* 0x000fe2000000002e */
[----:B------:R-:W-:Y:S01]  /*21f0*/  IMAD.MOV.U32 R12, RZ, RZ, R11 ;  /* 0x000000ffff0c7224 */ /* 0x000fe200078e000b */
[----:B------:R-:W-:Y:S01]  /*2200*/  PRMT R10, R9, 0x7610, R10 ;  /* 0x00007610090a7816 */ /* 0x000fe2000000000a */
[----:B------:R-:W-:-:S07]  /*2210*/  IMAD.MOV.U32 R29, RZ, RZ, R28 ;  /* 0x000000ffff1d7224 */ /* 0x000fce00078e001c */
.L_x_11247:
[----:B------:R-:W-:Y:S05]  /*2220*/  BSYNC B0 ;  /* 0x0000000000007941 */ /* 0x000fea0003800000 */
.L_x_11245:
        /* <DEDUP_REMOVED lines=11> */
.L_x_11249:
[----:B------:R-:W-:Y:S01]  /*22e0*/  PRMT R45, R45, 0x5410, R45 ;  /* 0x000054102d2d7816 */ /* 0x000fe2000000002d */
[----:B------:R-:W-:Y:S01]  /*22f0*/  IMAD.MOV.U32 R11, RZ, RZ, R12 ;  /* 0x000000ffff0b7224 */ /* 0x000fe200078e000c */
[----:B------:R-:W-:Y:S01]  /*2300*/  PRMT R9, R9, 0x5410, R10 ;  /* 0x0000541009097816 */ /* 0x000fe2000000000a */
[----:B------:R-:W-:-:S07]  /*2310*/  IMAD.MOV.U32 R28, RZ, RZ, R35 ;  /* 0x000000ffff1c7224 */ /* 0x000fce00078e0023 */
.L_x_11250:
[----:B------:R-:W-:Y:S05]  /*2320*/  BSYNC B0 ;  /* 0x0000000000007941 */ /* 0x000fea0003800000 */
.L_x_11248:
        /* <DEDUP_REMOVED lines=11> */
.L_x_11252:
[----:B------:R-:W-:Y:S01]  /*23e0*/  PRMT R45, R44, 0x7632, R45 ;  /* 0x000076322c2d7816 */ /* 0x000fe2000000002d */
[----:B------:R-:W-:Y:S01]  /*23f0*/  IMAD.MOV.U32 R12, RZ, RZ, R11 ;  /* 0x000000ffff0c7224 */ /* 0x000fe200078e000b */
[----:B------:R-:W-:Y:S01]  /*2400*/  PRMT R10, R10, 0x7610, R9 ;  /* 0x000076100a0a7816 */ /* 0x000fe20000000009 */
[----:B------:R-:W-:-:S07]  /*2410*/  IMAD.MOV.U32 R35, RZ, RZ, R34 ;  /* 0x000000ffff237224 */ /* 0x000fce00078e0022 */
.L_x_11253:
[----:B------:R-:W-:Y:S05]  /*2420*/  BSYNC B0 ;  /* 0x0000000000007941 */ /* 0x000fea0003800000 */
.L_x_11251:
        /* <DEDUP_REMOVED lines=11> */
.L_x_11255:
[----:B------:R-:W-:Y:S01]  /*24e0*/  PRMT R44, R44, 0x5410, R44 ;  /* 0x000054102c2c7816 */ /* 0x000fe2000000002c */
[----:B------:R-:W-:Y:S01]  /*24f0*/  IMAD.MOV.U32 R11, RZ, RZ, R12 ;  /* 0x000000ffff0b7224 */ /* 0x000fe200078e000c */
[----:B------:R-:W-:Y:S01]  /*2500*/  PRMT R9, R9, 0x7610, R10 ;  /* 0x0000761009097816 */ /* 0x000fe2000000000a */
[----:B------:R-:W-:-:S07]  /*2510*/  IMAD.MOV.U32 R34, RZ, RZ, R33 ;  /* 0x000000ffff227224 */ /* 0x000fce00078e0021 */
.L_x_11256:
[----:B------:R-:W-:Y:S05]  /*2520*/  BSYNC B0 ;  /* 0x0000000000007941 */ /* 0x000fea0003800000 */
.L_x_11254:
        /* <DEDUP_REMOVED lines=11> */
.L_x_11258:
[----:B------:R-:W-:Y:S01]  /*25e0*/  PRMT R44, R48, 0x7632, R44 ;  /* 0x00007632302c7816 */ /* 0x000fe2000000002c */
[----:B------:R-:W-:Y:S01]  /*25f0*/  IMAD.MOV.U32 R12, RZ, RZ, R11 ;  /* 0x000000ffff0c7224 */ /* 0x000fe200078e000b */
[----:B------:R-:W-:Y:S01]  /*2600*/  PRMT R10, R10, 0x7610, R9 ;  /* 0x000076100a0a7816 */ /* 0x000fe20000000009 */
[----:B------:R-:W-:-:S07]  /*2610*/  IMAD.MOV.U32 R33, RZ, RZ, R32 ;  /* 0x000000ffff217224 */ /* 0x000fce00078e0020 */
.L_x_11259:
[----:B------:R-:W-:Y:S05]  /*2620*/  BSYNC B0 ;  /* 0x0000000000007941 */ /* 0x000fea0003800000 */
.L_x_11257:
        /* <DEDUP_REMOVED lines=11> */
.L_x_11261:
[----:B------:R-:W-:Y:S01]  /*26e0*/  PRMT R48, R48, 0x5410, R48 ;  /* 0x0000541030307816 */ /* 0x000fe20000000030 */
[----:B------:R-:W-:Y:S01]  /*26f0*/  IMAD.MOV.U32 R11, RZ, RZ, R12 ;  /* 0x000000ffff0b7224 */ /* 0x000fe200078e000c */
[----:B------:R-:W-:Y:S01]  /*2700*/  PRMT R9, R9, 0x7610, R10 ;  /* 0x0000761009097816 */ /* 0x000fe2000000000a */
[----:B------:R-:W-:-:S07]  /*2710*/  IMAD.MOV.U32 R32, RZ, RZ, R39 ;  /* 0x000000ffff207224 */ /* 0x000fce00078e0027 */
.L_x_11262:
[----:B------:R-:W-:Y:S05]  /*2720*/  BSYNC B0 ;  /* 0x0000000000007941 */ /* 0x000fea0003800000 */
.L_x_11260:
        /* <DEDUP_REMOVED lines=11> */
.L_x_11264:
[----:B------:R-:W-:Y:S01]  /*27e0*/  PRMT R48, R50, 0x7632, R48 ;  /* 0x0000763232307816 */ /* 0x000fe20000000030 */
[----:B------:R-:W-:Y:S01]  /*27f0*/  IMAD.MOV.U32 R12, RZ, RZ, R11 ;  /* 0x000000ffff0c7224 */ /* 0x000fe200078e000b */
[----:B------:R-:W-:Y:S01]  /*2800*/  PRMT R10, R10, 0x7610, R9 ;  /* 0x000076100a0a7816 */ /* 0x000fe20000000009 */
[----:B------:R-:W-:-:S07]  /*2810*/  IMAD.MOV.U32 R39, RZ, RZ, R38 ;  /* 0x000000ffff277224 */ /* 0x000fce00078e0026 */
.L_x_11265:
[----:B------:R-:W-:Y:S05]  /*2820*/  BSYNC B0 ;  /* 0x0000000000007941 */ /* 0x000fea0003800000 */
.L_x_11263:
        /* <DEDUP_REMOVED lines=11> */
.L_x_11267:
[----:B------:R-:W-:Y:S01]  /*28e0*/  PRMT R50, R50, 0x5410, R50 ;  /* 0x0000541032327816 */ /* 0x000fe20000000032 */
[----:B------:R-:W-:Y:S01]  /*28f0*/  IMAD.MOV.U32 R11, RZ, RZ, R12 ;  /* 0x000000ffff0b7224 */ /* 0x000fe200078e000c */
[----:B------:R-:W-:Y:S01]  /*2900*/  PRMT R9, R10, 0x7632, R9 ;  /* 0x000076320a097816 */ /* 0x000fe20000000009 */
[----:B------:R-:W-:-:S07]  /*2910*/  IMAD.MOV.U32 R38, RZ, RZ, R37 ;  /* 0x000000ffff267224 */ /* 0x000fce00078e0025 */
.L_x_11268:
[----:B------:R-:W-:Y:S05]  /*2920*/  BSYNC B0 ;  /* 0x0000000000007941 */ /* 0x000fea0003800000 */
.L_x_11266:
        /* <DEDUP_REMOVED lines=11> */
.L_x_11270:
[----:B------:R-:W-:Y:S01]  /*29e0*/  PRMT R50, R51, 0x7632, R50 ;  /* 0x0000763233327816 */ /* 0x000fe20000000032 */
[----:B------:R-:W-:Y:S01]  /*29f0*/  IMAD.MOV.U32 R12, RZ, RZ, R11 ;  /* 0x000000ffff0c7224 */ /* 0x000fe200078e000b */
[----:B------:R-:W-:Y:S01]  /*2a00*/  PRMT R10, R9, 0x7610, R10 ;  /* 0x00007610090a7816 */ /* 0x000fe2000000000a */
[----:B------:R-:W-:-:S07]  /*2a10*/  IMAD.MOV.U32 R37, RZ, RZ, R36 ;  /* 0x000000ffff257224 */ /* 0x000fce00078e0024 */
.L_x_11271:
[----:B------:R-:W-:Y:S05]  /*2a20*/  BSYNC B0 ;  /* 0x0000000000007941 */ /* 0x000fea0003800000 */
.L_x_11269:
        /* <DEDUP_REMOVED lines=11> */
.L_x_11273:
[----:B------:R-:W-:Y:S01]  /*2ae0*/  PRMT R51, R51, 0x5410, R51 ;  /* 0x0000541033337816 */ /* 0x000fe20000000033 */
[----:B------:R-:W-:Y:S01]  /*2af0*/  IMAD.MOV.U32 R11, RZ, RZ, R12 ;  /* 0x000000ffff0b7224 */ /* 0x000fe200078e000c */
[----:B------:R-:W-:Y:S01]  /*2b00*/  PRMT R9, R10, 0x7610, R9 ;  /* 0x000076100a097816 */ /* 0x000fe20000000009 */
[----:B------:R-:W-:-:S07]  /*2b10*/  IMAD.MOV.U32 R36, RZ, RZ, R43 ;  /* 0x000000ffff247224 */ /* 0x000fce00078e002b */
.L_x_11274:
[----:B------:R-:W-:Y:S05]  /*2b20*/  BSYNC B0 ;  /* 0x0000000000007941 */ /* 0x000fea0003800000 */
.L_x_11272:
        /* <DEDUP_REMOVED lines=11> */
.L_x_11276:
[----:B------:R-:W-:Y:S01]  /*2be0*/  PRMT R51, R25, 0x7632, R51 ;  /* 0x0000763219337816 */ /* 0x000fe20000000033 */
[----:B------:R-:W-:Y:S01]  /*2bf0*/  IMAD.MOV.U32 R13, RZ, RZ, R11 ;  /* 0x000000ffff0d7224 */ /* 0x000fe200078e000b */
[----:B------:R-:W-:Y:S01]  /*2c00*/  PRMT R10, R9, 0x7610, R10 ;  /* 0x00007610090a7816 */ /* 0x000fe2000000000a */
[----:B------:R-:W-:-:S07]  /*2c10*/  IMAD.MOV.U32 R43, RZ, RZ, R42 ;  /* 0x000000ffff2b7224 */ /* 0x000fce00078e002a */
.L_x_11277:
[----:B------:R-:W-:Y:S05]  /*2c20*/  BSYNC B0 ;  /* 0x0000000000007941 */ /* 0x000fea0003800000 */
.L_x_11275:
        /* <DEDUP_REMOVED lines=9> */
.L_x_11279:
[----:B------:R-:W-:Y:S01]  /*2cc0*/  IMAD.MOV.U32 R42, RZ, RZ, R2 ;  /* 0x000000ffff2a7224 */ /* 0x000fe200078e0002 */
[----:B------:R-:W-:Y:S01]  /*2cd0*/  PRMT R25, R10, 0x5410, R25 ;  /* 0x000054100a197816 */ /* 0x000fe20000000019 */
[----:B------:R-:W-:-:S07]  /*2ce0*/  IMAD.MOV.U32 R2, RZ, RZ, R13 ;  /* 0x000000ffff027224 */ /* 0x000fce00078e000d */
.L_x_11280:
[----:B------:R-:W-:Y:S05]  /*2cf0*/  BSYNC B0 ;  /* 0x0000000000007941 */ /* 0x000fea0003800000 */
.L_x_11278:
[----:B------:R-:W-:Y:S01]  /*2d00*/  VIADD R3, R3, 0x20 ;  /* 0x0000002003037836 */ /* 0x000fe20000000000 */
[----:B------:R-:W-:-:S04]  /*2d10*/  IADD3 R4, P1, R4, 0x40, RZ ;  /* 0x0000004004047810 */ /* 0x000fc80007f3e0ff */
[----:B------:R-:W-:Y:S01]  /*2d20*/  ISETP.GE.AND P0, PT, R3, UR11, PT ;  /* 0x0000000b03007c0c */ /* 0x000fe2000bf06270 */
[----:B------:R-:W-:-:S12]  /*2d30*/  IMAD.X R5, RZ, RZ, R5, P1 ;  /* 0x000000ffff057224 */ /* 0x000fd800008e0605 */
[----:B------:R-:W-:Y:S05]  /*2d40*/  @!P0 BRA `(.L_x_11281) ;  /* 0xffffffec00d08947 */ /* 0x000fea000383ffff */
.L_x_11180:
[----:B------:R-:W-:Y:S05]  /*2d50*/  BSYNC B1 ;  /* 0x0000000000017941 */ /* 0x000fea0003800000 */
.L_x_11179:
[----:B------:R-:W1:Y:S01]  /*2d60*/  S2R R3, SR_LANEID ;  /* 0x0000000000037919 */ /* 0x000e620000000000 */
[----:B------:R-:W-:Y:S01]  /*2d70*/  BSSY B0, `(.L_x_11282) ;  /* 0x000012a000007945 */ /* 0x000fe20003800000 */
[----:B------:R-:W-:Y:S04]  /*2d80*/  SHFL.DOWN PT, R4, R2, 0x1, 0x1f ;  /* 0x08201f0002047f89 */ /* 0x000fe800000e0000 */
[----:B------:R-:W3:Y:S04]  /*2d90*/  SHFL.DOWN PT, R5, R42, 0x1, 0x1f ;  /* 0x08201f002a057f89 */ /* 0x000ee800000e0000 */
[----:B------:R-:W-:Y:S04]  /*2da0*/  SHFL.DOWN PT, R6, R43, 0x1, 0x1f ;  /* 0x08201f002b067f89 */ /* 0x000fe800000e0000 */
[----:B------:R-:W4:Y:S04]  /*2db0*/  SHFL.DOWN PT, R7, R36, 0x1, 0x1f ;  /* 0x08201f0024077f89 */ /* 0x000f2800000e0000 */
[----:B------:R-:W-:Y:S04]  /*2dc0*/  SHFL.DOWN PT, R8, R37, 0x1, 0x1f ;  /* 0x08201f0025087f89 */ /* 0x000fe800000e0000 */
[----:B--2---:R-:W2:Y:S04]  /*2dd0*/  SHFL.DOWN PT, R9, R38, 0x1, 0x1f ;  /* 0x08201f0026097f89 */ /* 0x004ea800000e0000 */
[----:B------:R-:W-:Y:S04]  /*2de0*/  SHFL.DOWN PT, R10, R39, 0x1, 0x1f ;  /* 0x08201f00270a7f89 */ /* 0x000fe800000e0000 */
[----:B0-----:R-:W0:Y:S01]  /*2df0*/  SHFL.DOWN PT, R11, R32, 0x1, 0x1f ;  /* 0x08201f00200b7f89 */ /* 0x001e2200000e0000 */
[----:B-1----:R-:W-:-:S03]  /*2e00*/  ISETP.GT.AND P0, PT, R3, 0x1e, PT ;  /* 0x0000001e0300780c */ /* 0x002fc60003f04270 */
        /* <DEDUP_REMOVED lines=16> */
[----:B---3--:R3:W-:Y:S04]  /*2f10*/  STL.64 [R1], R4 ;  /* 0x0000000401007387 */ /* 0x0087e80000100a00 */
[----:B----4-:R3:W-:Y:S04]  /*2f20*/  STL.64 [R1+0x8], R6 ;  /* 0x0000080601007387 */ /* 0x0107e80000100a00 */
[----:B--2---:R3:W-:Y:S04]  /*2f30*/  STL.64 [R1+0x10], R8 ;  /* 0x0000100801007387 */ /* 0x0047e80000100a00 */
[----:B0-----:R3:W-:Y:S04]  /*2f40*/  STL.64 [R1+0x18], R10 ;  /* 0x0000180a01007387 */ /* 0x0017e80000100a00 */
[----:B-1----:R3:W-:Y:S04]  /*2f50*/  STL.64 [R1+0x20], R12 ;  /* 0x0000200c01007387 */ /* 0x0027e80000100a00 */
[----:B-----5:R3:W-:Y:S04]  /*2f60*/  STL.64 [R1+0x28], R14 ;  /* 0x0000280e01007387 */ /* 0x0207e80000100a00 */
[----:B------:R3:W-:Y:S04]  /*2f70*/  STL.64 [R1+0x30], R16 ;  /* 0x0000301001007387 */ /* 0x0007e80000100a00 */
[----:B------:R3:W-:Y:S04]  /*2f80*/  STL.64 [R1+0x38], R18 ;  /* 0x0000381201007387 */ /* 0x0007e80000100a00 */
[----:B------:R3:W-:Y:S04]  /*2f90*/  STL.64 [R1+0x40], R20 ;  /* 0x0000401401007387 */ /* 0x0007e80000100a00 */
[----:B------:R3:W-:Y:S04]  /*2fa0*/  STL.64 [R1+0x48], R22 ;  /* 0x0000481601007387 */ /* 0x0007e80000100a00 */
[----:B------:R3:W-:Y:S04]  /*2fb0*/  STL.64 [R1+0x50], R26 ;  /* 0x0000501a01007387 */ /* 0x0007e80000100a00 */
[----:B------:R3:W-:Y:S01]  /*2fc0*/  STL.64 [R1+0x58], R40 ;  /* 0x0000582801007387 */ /* 0x0007e20000100a00 */
[----:B------:R-:W-:Y:S05]  /*2fd0*/  @P0 BRA `(.L_x_11283) ;  /* 0x00000010000c0947 */ /* 0x000fea0003800000 */
[----:B------:R-:W-:Y:S01]  /*2fe0*/  ULDC UR4, c[0x0][0x20] ;  /* 0x0000080000047ab9 */ /* 0x000fe20000000800 */
[----:B---3--:R-:W-:Y:S02]  /*2ff0*/  IMAD.MOV.U32 R5, RZ, RZ, RZ ;  /* 0x000000ffff057224 */ /* 0x008fe400078e00ff */
[----:B------:R-:W-:-:S04]  /*3000*/  VIADD R6, R52, -UR4 ;  /* 0x8000000434067c36 */ /* 0x000fc80008000000 */
[----:B------:R-:W-:-:S07]  /*3010*/  IMAD.MOV.U32 R4, RZ, RZ, R6 ;  /* 0x000000ffff047224 */ /* 0x000fce00078e0006 */
.L_x_11329:
        /* <DEDUP_REMOVED lines=20> */
.L_x_11285:
[----:B------:R-:W-:Y:S01]  /*3160*/  IMAD.MOV.U32 R7, RZ, RZ, R24 ;  /* 0x000000ffff077224 */ /* 0x000fe200078e0018 */
[----:B------:R-:W-:Y:S01]  /*3170*/  PRMT R8, R8, 0x7610, R47 ;  /* 0x0000761008087816 */ /* 0x000fe2000000002f */
[----:B------:R-:W-:Y:S01]  /*3180*/  IMAD.MOV.U32 R24, RZ, RZ, R31 ;  /* 0x000000ffff187224 */ /* 0x000fe200078e001f */
[----:B------:R-:W-:-:S07]  /*3190*/  PRMT R47, R47, 0x5410, R47 ;  /* 0x000054102f2f7816 */ /* 0x000fce000000002f */
.L_x_11286:
[----:B------:R-:W-:Y:S05]  /*31a0*/  BSYNC B1 ;  /* 0x0000000000017941 */ /* 0x000fea0003800000 */
.L_x_11284:
        /* <DEDUP_REMOVED lines=11> */
.L_x_11288:
[----:B------:R-:W-:Y:S01]  /*3260*/  IMAD.MOV.U32 R10, RZ, RZ, R7 ;  /* 0x000000ffff0a7224 */ /* 0x000fe200078e0007 */
[----:B------:R-:W-:Y:S01]  /*3270*/  PRMT R9, R9, 0x7610, R8 ;  /* 0x0000761009097816 */ /* 0x000fe20000000008 */
[----:B------:R-:W-:Y:S01]  /*3280*/  IMAD.MOV.U32 R31, RZ, RZ, R30 ;  /* 0x000000ffff1f7224 */ /* 0x000fe200078e001e */
[----:B------:R-:W-:-:S07]  /*3290*/  PRMT R47, R46, 0x7632, R47 ;  /* 0x000076322e2f7816 */ /* 0x000fce000000002f */
.L_x_11289:
[----:B------:R-:W-:Y:S05]  /*32a0*/  BSYNC B1 ;  /* 0x0000000000017941 */ /* 0x000fea0003800000 */
.L_x_11287:
        /* <DEDUP_REMOVED lines=11> */
.L_x_11291:
[----:B------:R-:W-:Y:S01]  /*3360*/  IMAD.MOV.U32 R7, RZ, RZ, R10 ;  /* 0x000000ffff077224 */ /* 0x000fe200078e000a */
[----:B------:R-:W-:Y:S01]  /*3370*/  PRMT R8, R9, 0x7632, R8 ;  /* 0x0000763209087816 */ /* 0x000fe20000000008 */
[----:B------:R-:W-:Y:S01]  /*3380*/  IMAD.MOV.U32 R30, RZ, RZ, R29 ;  /* 0x000000ffff1e7224 */ /* 0x000fe200078e001d */
[----:B------:R-:W-:-:S07]  /*3390*/  PRMT R46, R46, 0x5410, R46 ;  /* 0x000054102e2e7816 */ /* 0x000fce000000002e */
.L_x_11292:
[----:B------:R-:W-:Y:S05]  /*33a0*/  BSYNC B1 ;  /* 0x0000000000017941 */ /* 0x000fea0003800000 */
.L_x_11290:
        /* <DEDUP_REMOVED lines=11> */
.L_x_11294:
[----:B------:R-:W-:Y:S01]  /*3460*/  IMAD.MOV.U32 R10, RZ, RZ, R7 ;  /* 0x000000ffff0a7224 */ /* 0x000fe200078e0007 */
[----:B------:R-:W-:Y:S01]  /*3470*/  PRMT R9, R8, 0x7610, R9 ;  /* 0x0000761008097816 */ /* 0x000fe20000000009 */
[----:B------:R-:W-:Y:S01]  /*3480*/  IMAD.MOV.U32 R29, RZ, RZ, R28 ;  /* 0x000000ffff1d7224 */ /* 0x000fe200078e001c */
[----:B------:R-:W-:-:S07]  /*3490*/  PRMT R46, R45, 0x7632, R46 ;  /* 0x000076322d2e7816 */ /* 0x000fce000000002e */
.L_x_11295:
[----:B------:R-:W-:Y:S05]  /*34a0*/  BSYNC B1 ;  /* 0x0000000000017941 */ /* 0x000fea0003800000 */
.L_x_11293:
        /* <DEDUP_REMOVED lines=11> */
.L_x_11297:
[----:B------:R-:W-:Y:S01]  /*3560*/  IMAD.MOV.U32 R7, RZ, RZ, R10 ;  /* 0x000000ffff077224 */ /* 0x000fe200078e000a */
[----:B------:R-:W-:Y:S01]  /*3570*/  PRMT R8, R8, 0x5410, R9 ;  /* 0x0000541008087816 */ /* 0x000fe20000000009 */
[----:B------:R-:W-:Y:S01]  /*3580*/  IMAD.MOV.U32 R28, RZ, RZ, R35 ;  /* 0x000000ffff1c7224 */ /* 0x000fe200078e0023 */
[----:B------:R-:W-:-:S07]  /*3590*/  PRMT R45, R45, 0x5410, R45 ;  /* 0x000054102d2d7816 */ /* 0x000fce000000002d */
.L_x_11298:
[----:B------:R-:W-:Y:S05]  /*35a0*/  BSYNC B1 ;  /* 0x0000000000017941 */ /* 0x000fea0003800000 */
.L_x_11296:
        /* <DEDUP_REMOVED lines=11> */
.L_x_11300:
[----:B------:R-:W-:Y:S01]  /*3660*/  IMAD.MOV.U32 R10, RZ, RZ, R7 ;  /* 0x000000ffff0a7224 */ /* 0x000fe200078e0007 */
[----:B------:R-:W-:Y:S01]  /*3670*/  PRMT R9, R9, 0x7610, R8 ;  /* 0x0000761009097816 */ /* 0x000fe20000000008 */
[----:B------:R-:W-:Y:S01]  /*3680*/  IMAD.MOV.U32 R35, RZ, RZ, R34 ;  /* 0x000000ffff237224 */ /* 0x000fe200078e0022 */
[----:B------:R-:W-:-:S07]  /*3690*/  PRMT R45, R44, 0x7632, R45 ;  /* 0x000076322c2d7816 */ /* 0x000fce000000002d */
.L_x_11301:
[----:B------:R-:W-:Y:S05]  /*36a0*/  BSYNC B1 ;  /* 0x0000000000017941 */ /* 0x000fea0003800000 */
.L_x_11299:
        /* <DEDUP_REMOVED lines=11> */
.L_x_11303:
[----:B------:R-:W-:Y:S01]  /*3760*/  IMAD.MOV.U32 R7, RZ, RZ, R10 ;  /* 0x000000ffff077224 */ /* 0x000fe200078e000a */
[----:B------:R-:W-:Y:S01]  /*3770*/  PRMT R8, R8, 0x7610, R9 ;  /* 0x0000761008087816 */ /* 0x000fe20000000009 */
[----:B------:R-:W-:Y:S01]  /*3780*/  IMAD.MOV.U32 R34, RZ, RZ, R33 ;  /* 0x000000ffff227224 */ /* 0x000fe200078e0021 */
[----:B------:R-:W-:-:S07]  /*3790*/  PRMT R44, R44, 0x5410, R44 ;  /* 0x000054102c2c7816 */ /* 0x000fce000000002c */
.L_x_11304:
[----:B------:R-:W-:Y:S05]  /*37a0*/  BSYNC B1 ;  /* 0x0000000000017941 */ /* 0x000fea0003800000 */
.L_x_11302:
        /* <DEDUP_REMOVED lines=11> */
.L_x_11306:
[----:B------:R-:W-:Y:S01]  /*3860*/  IMAD.MOV.U32 R10, RZ, RZ, R7 ;  /* 0x000000ffff0a7224 */ /* 0x000fe200078e0007 */
[----:B------:R-:W-:Y:S01]  /*3870*/  PRMT R9, R9, 0x7610, R8 ;  /* 0x0000761009097816 */ /* 0x000fe20000000008 */
[----:B------:R-:W-:Y:S01]  /*3880*/  IMAD.MOV.U32 R33, RZ, RZ, R32 ;  /* 0x000000ffff217224 */ /* 0x000fe200078e0020 */
[----:B------:R-:W-:-:S07]  /*3890*/  PRMT R44, R48, 0x7632, R44 ;  /* 0x00007632302c7816 */ /* 0x000fce000000002c */
.L_x_11307:
[----:B------:R-:W-:Y:S05]  /*38a0*/  BSYNC B1 ;  /* 0x0000000000017941 */ /* 0x000fea0003800000 */
.L_x_11305:
        /* <DEDUP_REMOVED lines=11> */
.L_x_11309:
[----:B------:R-:W-:Y:S01]  /*3960*/  IMAD.MOV.U32 R7, RZ, RZ, R10 ;  /* 0x000000ffff077224 */ /* 0x000fe200078e000a */
[----:B------:R-:W-:Y:S01]  /*3970*/  PRMT R8, R8, 0x7610, R9 ;  /* 0x0000761008087816 */ /* 0x000fe20000000009 */
[----:B------:R-:W-:Y:S01]  /*3980*/  IMAD.MOV.U32 R32, RZ, RZ, R39 ;  /* 0x000000ffff207224 */ /* 0x000fe200078e0027 */
[----:B------:R-:W-:-:S07]  /*3990*/  PRMT R48, R48, 0x5410, R48 ;  /* 0x0000541030307816 */ /* 0x000fce0000000030 */
.L_x_11310:
[----:B------:R-:W-:Y:S05]  /*39a0*/  BSYNC B1 ;  /* 0x0000000000017941 */ /* 0x000fea0003800000 */
.L_x_11308:
        /* <DEDUP_REMOVED lines=11> */
.L_x_11312:
[----:B------:R-:W-:Y:S01]  /*3a60*/  IMAD.MOV.U32 R10, RZ, RZ, R7 ;  /* 0x000000ffff0a7224 */ /* 0x000fe200078e0007 */
[----:B------:R-:W-:Y:S01]  /*3a70*/  PRMT R9, R9, 0x7610, R8 ;  /* 0x0000761009097816 */ /* 0x000fe20000000008 */
[----:B------:R-:W-:Y:S01]  /*3a80*/  IMAD.MOV.U32 R39, RZ, RZ, R38 ;  /* 0x000000ffff277224 */ /* 0x000fe200078e0026 */
[----:B------:R-:W-:-:S07]  /*3a90*/  PRMT R48, R50, 0x7632, R48 ;  /* 0x0000763232307816 */ /* 0x000fce0000000030 */
.L_x_11313:
[----:B------:R-:W-:Y:S05]  /*3aa0*/  BSYNC B1 ;  /* 0x0000000000017941 */ /* 0x000fea0003800000 */
.L_x_11311:
        /* <DEDUP_REMOVED lines=11> */
.L_x_11315:
[----:B------:R-:W-:Y:S01]  /*3b60*/  IMAD.MOV.U32 R7, RZ, RZ, R10 ;  /* 0x000000ffff077224 */ /* 0x000fe200078e000a */
[----:B------:R-:W-:Y:S01]  /*3b70*/  PRMT R8, R9, 0x7632, R8 ;  /* 0x0000763209087816 */ /* 0x000fe20000000008 */
[----:B------:R-:W-:Y:S01]  /*3b80*/  IMAD.MOV.U32 R38, RZ, RZ, R37 ;  /* 0x000000ffff267224 */ /* 0x000fe200078e0025 */
[----:B------:R-:W-:-:S07]  /*3b90*/  PRMT R50, R50, 0x5410, R50 ;  /* 0x0000541032327816 */ /* 0x000fce0000000032 */
.L_x_11316:
[----:B------:R-:W-:Y:S05]  /*3ba0*/  BSYNC B1 ;  /* 0x0000000000017941 */ /* 0x000fea0003800000 */
.L_x_11314:
        /* <DEDUP_REMOVED lines=11> */
.L_x_11318:
[----:B------:R-:W-:Y:S01]  /*3c60*/  IMAD.MOV.U32 R10, RZ, RZ, R7 ;  /* 0x000000ffff0a7224 */ /* 0x000fe200078e0007 */
[----:B------:R-:W-:Y:S01]  /*3c70*/  PRMT R9, R8, 0x7610, R9 ;  /* 0x0000761008097816 */ /* 0x000fe20000000009 */
[----:B------:R-:W-:Y:S01]  /*3c80*/  IMAD.MOV.U32 R37, RZ, RZ, R36 ;  /* 0x000000ffff257224 */ /* 0x000fe200078e0024 */
[----:B------:R-:W-:-:S07]  /*3c90*/  PRMT R50, R51, 0x7632, R50 ;  /* 0x0000763233327816 */ /* 0x000fce0000000032 */
.L_x_11319:
[----:B------:R-:W-:Y:S05]  /*3ca0*/  BSYNC B1 ;  /* 0x0000000000017941 */ /* 0x000fea0003800000 */
.L_x_11317:
        /* <DEDUP_REMOVED lines=11> */
.L_x_11321:
[----:B------:R-:W-:Y:S01]  /*3d60*/  IMAD.MOV.U32 R7, RZ, RZ, R10 ;  /* 0x000000ffff077224 */ /* 0x000fe200078e000a */
[----:B------:R-:W-:Y:S01]  /*3d70*/  PRMT R8, R9, 0x7610, R8 ;  /* 0x0000761009087816 */ /* 0x000fe20000000008 */
[----:B------:R-:W-:Y:S01]  /*3d80*/  IMAD.MOV.U32 R36, RZ, RZ, R43 ;  /* 0x000000ffff247224 */ /* 0x000fe200078e002b */
[----:B------:R-:W-:-:S07]  /*3d90*/  PRMT R51, R51, 0x5410, R51 ;  /* 0x0000541033337816 */ /* 0x000fce0000000033 */
.L_x_11322:
[----:B------:R-:W-:Y:S05]  /*3da0*/  BSYNC B1 ;  /* 0x0000000000017941 */ /* 0x000fea0003800000 */
.L_x_11320:
        /* <DEDUP_REMOVED lines=11> */
.L_x_11324:
[----:B------:R-:W-:Y:S01]  /*3e60*/  IMAD.MOV.U32 R9, RZ, RZ, R7 ;  /* 0x000000ffff097224 */ /* 0x000fe200078e0007 */
[----:B------:R-:W-:Y:S01]  /*3e70*/  PRMT R10, R8, 0x7610, R10 ;  /* 0x00007610080a7816 */ /* 0x000fe2000000000a */
[----:B------:R-:W-:Y:S01]  /*3e80*/  IMAD.MOV.U32 R43, RZ, RZ, R42 ;  /* 0x000000ffff2b7224 */ /* 0x000fe200078e002a */
[----:B------:R-:W-:-:S07]  /*3e90*/  PRMT R51, R25, 0x7632, R51 ;  /* 0x0000763219337816 */ /* 0x000fce0000000033 */
.L_x_11325:
[----:B------:R-:W-:Y:S05]  /*3ea0*/  BSYNC B1 ;  /* 0x0000000000017941 */ /* 0x000fea0003800000 */
.L_x_11323:
        /* <DEDUP_REMOVED lines=11> */
.L_x_11327:
[----:B------:R-:W-:Y:S01]  /*3f60*/  IMAD.MOV.U32 R42, RZ, RZ, R2 ;  /* 0x000000ffff2a7224 */ /* 0x000fe200078e0002 */
[C---:B------:R-:W-:Y:S01]  /*3f70*/  PRMT R25, R10.reuse, 0x5410, R25 ;  /* 0x000054100a197816 */ /* 0x040fe20000000019 */
[--C-:B------:R-:W-:Y:S01]  /*3f80*/  IMAD.MOV.U32 R7, RZ, RZ, R9.reuse ;  /* 0x000000ffff077224 */ /* 0x100fe200078e0009 */
[----:B------:R-:W-:Y:S01]  /*3f90*/  PRMT R8, R10, 0x7610, R8 ;  /* 0x000076100a087816 */ /* 0x000fe20000000008 */
[----:B------:R-:W-:-:S07]  /*3fa0*/  IMAD.MOV.U32 R2, RZ, RZ, R9 ;  /* 0x000000ffff027224 */ /* 0x000fce00078e0009 */
.L_x_11328:
[----:B------:R-:W-:Y:S05]  /*3fb0*/  BSYNC B1 ;  /* 0x0000000000017941 */ /* 0x000fea0003800000 */
.L_x_11326:
[----:B------:R-:W-:Y:S02]  /*3fc0*/  VIADD R4, R4, 0x4 ;  /* 0x0000000404047836 */ /* 0x000fe40000000000 */
[----:B------:R-:W-:Y:S01]  /*3fd0*/  VIADD R6, R6, 0x2 ;  /* 0x0000000206067836 */ /* 0x000fe20000000000 */
[----:B------:R-:W-:Y:S06]  /*3fe0*/  @P1 BRA `(.L_x_11329) ;  /* 0xfffffff0000c1947 */ /* 0x000fec000383ffff */
[----:B------:R-:W-:Y:S01]  /*3ff0*/  PRMT R25, R8, 0x7610, R25 ;  /* 0x0000761008197816 */ /* 0x000fe20000000019 */
[----:B------:R-:W-:-:S07]  /*4000*/  IMAD.MOV.U32 R2, RZ, RZ, R7 ;  /* 0x000000ffff027224 */ /* 0x000fce00078e0007 */
.L_x_11283:
[----:B------:R-:W-:Y:S05]  /*4010*/  BSYNC B0 ;  /* 0x0000000000007941 */ /* 0x000fea0003800000 */
.L_x_11282:
[----:B---3--:R-:W-:Y:S01]  /*4020*/  SHFL.DOWN PT, R4, R2, 0x2, 0x1f ;  /* 0x08401f0002047f89 */ /* 0x008fe200000e0000 */
        /* <DEDUP_REMOVED lines=25> */
[----:B0-----:R0:W-:Y:S04]  /*41c0*/  STL.64 [R1], R4 ;  /* 0x0000000401007387 */ /* 0x0011e80000100a00 */
        /* <DEDUP_REMOVED lines=13> */
[----:B0-----:R-:W-:Y:S02]  /*42a0*/  IMAD.MOV.U32 R5, RZ, RZ, RZ ;  /* 0x000000ffff057224 */ /* 0x001fe400078e00ff */
[----:B------:R-:W-:-:S04]  /*42b0*/  VIADD R6, R52, -UR4 ;  /* 0x8000000434067c36 */ /* 0x000fc80008000000 */
[----:B------:R-:W-:-:S07]  /*42c0*/  IMAD.MOV.U32 R4, RZ, RZ, R6 ;  /* 0x000000ffff047224 */ /* 0x000fce00078e0006 */
.L_x_11377:
        /* <DEDUP_REMOVED lines=20> */
.L_x_11333:
[----:B------:R-:W-:Y:S01]  /*4410*/  IMAD.MOV.U32 R7, RZ, RZ, R24 ;  /* 0x000000ffff077224 */ /* 0x000fe200078e0018 */
[----:B------:R-:W-:Y:S01]  /*4420*/  PRMT R8, R8, 0x7610, R47 ;  /* 0x0000761008087816 */ /* 0x000fe2000000002f */
[----:B------:R-:W-:Y:S01]  /*4430*/  IMAD.MOV.U32 R24, RZ, RZ, R31 ;  /* 0x000000ffff187224 */ /* 0x000fe200078e001f */
[----:B------:R-:W-:-:S07]  /*4440*/  PRMT R47, R47, 0x5410, R47 ;  /* 0x000054102f2f7816 */ /* 0x000fce000000002f */
.L_x_11334:
[----:B------:R-:W-:Y:S05]  /*4450*/  BSYNC B1 ;  /* 0x0000000000017941 */ /* 0x000fea0003800000 */
.L_x_11332:
        /* <DEDUP_REMOVED lines=11> */
.L_x_11336:
[----:B------:R-:W-:Y:S01]  /*4510*/  IMAD.MOV.U32 R10, RZ, RZ, R7 ;  /* 0x000000ffff0a7224 */ /* 0x000fe200078e0007 */
[----:B------:R-:W-:Y:S01]  /*4520*/  PRMT R9, R9, 0x7610, R8 ;  /* 0x0000761009097816 */ /* 0x000fe20000000008 */
[----:B------:R-:W-:Y:S01]  /*4530*/  IMAD.MOV.U32 R31, RZ, RZ, R30 ;  /* 0x000000ffff1f7224 */ /* 0x000fe200078e001e */
[----:B------:R-:W-:-:S07]  /*4540*/  PRMT R47, R46, 0x7632, R47 ;  /* 0x000076322e2f7816 */ /* 0x000fce000000002f */
.L_x_11337:
[----:B------:R-:W-:Y:S05]  /*4550*/  BSYNC B1 ;  /* 0x0000000000017941 */ /* 0x000fea0003800000 */
.L_x_11335:
        /* <DEDUP_REMOVED lines=11> */
.L_x_11339:
[----:B------:R-:W-:Y:S01]  /*4610*/  IMAD.MOV.U32 R7, RZ, RZ, R10 ;  /* 0x000000ffff077224 */ /* 0x000fe200078e000a */
[----:B------:R-:W-:Y:S01]  /*4620*/  PRMT R8, R9, 0x7632, R8 ;  /* 0x0000763209087816 */ /* 0x000fe20000000008 */
[----:B------:R-:W-:Y:S01]  /*4630*/  IMAD.MOV.U32 R30, RZ, RZ, R29 ;  /* 0x000000ffff1e7224 */ /* 0x000fe200078e001d */
[----:B------:R-:W-:-:S07]  /*4640*/  PRMT R46, R46, 0x5410, R46 ;  /* 0x000054102e2e7816 */ /* 0x000fce000000002e */
.L_x_11340:
[----:B------:R-:W-:Y:S05]  /*4650*/  BSYNC B1 ;  /* 0x0000000000017941 */ /* 0x000fea0003800000 */
.L_x_11338:
        /* <DEDUP_REMOVED lines=11> */
.L_x_11342:
[----:B------:R-:W-:Y:S01]  /*4710*/  IMAD.MOV.U32 R10, RZ, RZ, R7 ;  /* 0x000000ffff0a7224 */ /* 0x000fe200078e0007 */
[----:B------:R-:W-:Y:S01]  /*4720*/  PRMT R9, R8, 0x7610, R9 ;  /* 0x0000761008097816 */ /* 0x000fe20000000009 */
[----:B------:R-:W-:Y:S01]  /*4730*/  IMAD.MOV.U32 R29, RZ, RZ, R28 ;  /* 0x000000ffff1d7224 */ /* 0x000fe200078e001c */
[----:B------:R-:W-:-:S07]  /*4740*/  PRMT R46, R45, 0x7632, R46 ;  /* 0x000076322d2e7816 */ /* 0x000fce000000002e */
.L_x_11343:
[----:B------:R-:W-:Y:S05]  /*4750*/  BSYNC B1 ;  /* 0x0000000000017941 */ /* 0x000fea0003800000 */
.L_x_11341:
        /* <DEDUP_REMOVED lines=11> */
.L_x_11345:
[----:B------:R-:W-:Y:S01]  /*4810*/  IMAD.MOV.U32 R7, RZ, RZ, R10 ;  /* 0x000000ffff077224 */ /* 0x000fe200078e000a */
[----:B------:R-:W-:Y:S01]  /*4820*/  PRMT R8, R8, 0x5410, R9 ;  /* 0x0000541008087816 */ /* 0x000fe20000000009 */
[----:B------:R-:W-:Y:S01]  /*4830*/  IMAD.MOV.U32 R28, RZ, RZ, R35 ;  /* 0x000000ffff1c7224 */ /* 0x000fe200078e0023 */
[----:B------:R-:W-:-:S07]  /*4840*/  PRMT R45, R45, 0x5410, R45 ;  /* 0x000054102d2d7816 */ /* 0x000fce000000002d */
.L_x_11346:
[----:B------:R-:W-:Y:S05]  /*4850*/  BSYNC B1 ;  /* 0x0000000000017941 */ /* 0x000fea0003800000 */
.L_x_11344:
        /* <DEDUP_REMOVED lines=11> */
.L_x_11348:
[----:B------:R-:W-:Y:S01]  /*4910*/  IMAD.MOV.U32 R10, RZ, RZ, R7 ;  /* 0x000000ffff0a7224 */ /* 0x000fe200078e0007 */
[----:B------:R-:W-:Y:S01]  /*4920*/  PRMT R9, R9, 0x7610, R8 ;  /* 0x0000761009097816 */ /* 0x000fe20000000008 */
[----:B------:R-:W-:Y:S01]  /*4930*/  IMAD.MOV.U32 R35, RZ, RZ, R34 ;  /* 0x000000ffff237224 */ /* 0x000fe200078e0022 */
[----:B------:R-:W-:-:S07]  /*4940*/  PRMT R45, R44, 0x7632, R45 ;  /* 0x000076322c2d7816 */ /* 0x000fce000000002d */
.L_x_11349:
[----:B------:R-:W-:Y:S05]  /*4950*/  BSYNC B1 ;  /* 0x0000000000017941 */ /* 0x000fea0003800000 */
.L_x_11347:
        /* <DEDUP_REMOVED lines=11> */
.L_x_11351:
[----:B------:R-:W-:Y:S01]  /*4a10*/  IMAD.MOV.U32 R7, RZ, RZ, R10 ;  /* 0x000000ffff077224 */ /* 0x000fe200078e000a */
[----:B------:R-:W-:Y:S01]  /*4a20*/  PRMT R8, R8, 0x7610, R9 ;  /* 0x0000761008087816 */ /* 0x000fe20000000009 */
[----:B------:R-:W-:Y:S01]  /*4a30*/  IMAD.MOV.U32 R34, RZ, RZ, R33 ;  /* 0x000000ffff227224 */ /* 0x000fe200078e0021 */
[----:B------:R-:W-:-:S07]  /*4a40*/  PRMT R44, R44, 0x5410, R44 ;  /* 0x000054102c2c7816 */ /* 0x000fce000000002c */
.L_x_11352:
[----:B------:R-:W-:Y:S05]  /*4a50*/  BSYNC B1 ;  /* 0x0000000000017941 */ /* 0x000fea0003800000 */
.L_x_11350:
        /* <DEDUP_REMOVED lines=11> */
.L_x_11354:
[----:B------:R-:W-:Y:S01]  /*4b10*/  IMAD.MOV.U32 R10, RZ, RZ, R7 ;  /* 0x000000ffff0a7224 */ /* 0x000fe200078e0007 */
[----:B------:R-:W-:Y:S01]  /*4b20*/  PRMT R9, R9, 0x7610, R8 ;  /* 0x0000761009097816 */ /* 0x000fe20000000008 */
[----:B------:R-:W-:Y:S01]  /*4b30*/  IMAD.MOV.U32 R33, RZ, RZ, R32 ;  /* 0x000000ffff217224 */ /* 0x000fe200078e0020 */
[----:B------:R-:W-:-:S07]  /*4b40*/  PRMT R44, R48, 0x7632, R44 ;  /* 0x00007632302c7816 */ /* 0x000fce000000002c */
.L_x_11355:
[----:B------:R-:W-:Y:S05]  /*4b50*/  BSYNC B1 ;  /* 0x0000000000017941 */ /* 0x000fea0003800000 */
.L_x_11353:
        /* <DEDUP_REMOVED lines=11> */
.L_x_11357:
[----:B------:R-:W-:Y:S01]  /*4c10*/  IMAD.MOV.U32 R7, RZ, RZ, R10 ;  /* 0x000000ffff077224 */ /* 0x000fe200078e000a */
[----:B------:R-:W-:Y:S01]  /*4c20*/  PRMT R8, R8, 0x7610, R9 ;  /* 0x0000761008087816 */ /* 0x000fe20000000009 */
[----:B------:R-:W-:Y:S01]  /*4c30*/  IMAD.MOV.U32 R32, RZ, RZ, R39 ;  /* 0x000000ffff207224 */ /* 0x000fe200078e0027 */
[----:B------:R-:W-:-:S07]  /*4c40*/  PRMT R48, R48, 0x5410, R48 ;  /* 0x0000541030307816 */ /* 0x000fce0000000030 */
.L_x_11358:
[----:B------:R-:W-:Y:S05]  /*4c50*/  BSYNC B1 ;  /* 0x0000000000017941 */ /* 0x000fea0003800000 */
.L_x_11356:
        /* <DEDUP_REMOVED lines=11> */
.L_x_11360:
[----:B------:R-:W-:Y:S01]  /*4d10*/  IMAD.MOV.U32 R10, RZ, RZ, R7 ;  /* 0x000000ffff0a7224 */ /* 0x000fe200078e0007 */
[----:B------:R-:W-:Y:S01]  /*4d20*/  PRMT R9, R9, 0x7610, R8 ;  /* 0x0000761009097816 */ /* 0x000fe20000000008 */
[----:B------:R-:W-:Y:S01]  /*4d30*/  IMAD.MOV.U32 R39, RZ, RZ, R38 ;  /* 0x000000ffff277224 */ /* 0x000fe200078e0026 */
[----:B------:R-:W-:-:S07]  /*4d40*/  PRMT R48, R50, 0x7632, R48 ;  /* 0x0000763232307816 */ /* 0x000fce0000000030 */
.L_x_11361:
[----:B------:R-:W-:Y:S05]  /*4d50*/  BSYNC B1 ;  /* 0x0000000000017941 */ /* 0x000fea0003800000 */
.L_x_11359:
        /* <DEDUP_REMOVED lines=11> */
.L_x_11363:
[----:B------:R-:W-:Y:S01]  /*4e10*/  IMAD.MOV.U32 R7, RZ, RZ, R10 ;  /* 0x000000ffff077224 */ /* 0x000fe200078e000a */
[----:B------:R-:W-:Y:S01]  /*4e20*/  PRMT R8, R9, 0x7632, R8 ;  /* 0x0000763209087816 */ /* 0x000fe20000000008 */
[----:B------:R-:W-:Y:S01]  /*4e30*/  IMAD.MOV.U32 R38, RZ, RZ, R37 ;  /* 0x000000ffff267224 */ /* 0x000fe200078e0025 */
[----:B------:R-:W-:-:S07]  /*4e40*/  PRMT R50, R50, 0x5410, R50 ;  /* 0x0000541032327816 */ /* 0x000fce0000000032 */
.L_x_11364:
[----:B------:R-:W-:Y:S05]  /*4e50*/  BSYNC B1 ;  /* 0x0000000000017941 */ /* 0x000fea0003800000 */
.L_x_11362:
        /* <DEDUP_REMOVED lines=11> */
.L_x_11366:
[----:B------:R-:W-:Y:S01]  /*4f10*/  IMAD.MOV.U32 R10, RZ, RZ, R7 ;  /* 0x000000ffff0a7224 */ /* 0x000fe200078e0007 */
[----:B------:R-:W-:Y:S01]  /*4f20*/  PRMT R9, R8, 0x7610, R9 ;  /* 0x0000761008097816 */ /* 0x000fe20000000009 */
[----:B------:R-:W-:Y:S01]  /*4f30*/  IMAD.MOV.U32 R37, RZ, RZ, R36 ;  /* 0x000000ffff257224 */ /* 0x000fe200078e0024 */
[----:B------:R-:W-:-:S07]  /*4f40*/  PRMT R50, R51, 0x7632, R50 ;  /* 0x0000763233327816 */ /* 0x000fce0000000032 */
.L_x_11367:
[----:B------:R-:W-:Y:S05]  /*4f50*/  BSYNC B1 ;  /* 0x0000000000017941 */ /* 0x000fea0003800000 */
.L_x_11365:
        /* <DEDUP_REMOVED lines=11> */
.L_x_11369:
[----:B------:R-:W-:Y:S01]  /*5010*/  IMAD.MOV.U32 R7, RZ, RZ, R10 ;  /* 0x000000ffff077224 */ /* 0x000fe200078e000a */
[----:B------:R-:W-:Y:S01]  /*5020*/  PRMT R8, R9, 0x7610, R8 ;  /* 0x0000761009087816 */ /* 0x000fe20000000008 */
[----:B------:R-:W-:Y:S01]  /*5030*/  IMAD.MOV.U32 R36, RZ, RZ, R43 ;  /* 0x000000ffff247224 */ /* 0x000fe200078e002b */
[----:B------:R-:W-:-:S07]  /*5040*/  PRMT R51, R51, 0x5410, R51 ;  /* 0x0000541033337816 */ /* 0x000fce0000000033 */
.L_x_11370:
[----:B------:R-:W-:Y:S05]  /*5050*/  BSYNC B1 ;  /* 0x0000000000017941 */ /* 0x000fea0003800000 */
.L_x_11368:
        /* <DEDUP_REMOVED lines=11> */
.L_x_11372:
[----:B------:R-:W-:Y:S01]  /*5110*/  IMAD.MOV.U32 R9, RZ, RZ, R7 ;  /* 0x000000ffff097224 */ /* 0x000fe200078e0007 */
[----:B------:R-:W-:Y:S01]  /*5120*/  PRMT R10, R8, 0x7610, R10 ;  /* 0x00007610080a7816 */ /* 0x000fe2000000000a */
[----:B------:R-:W-:Y:S01]  /*5130*/  IMAD.MOV.U32 R43, RZ, RZ, R42 ;  /* 0x000000ffff2b7224 */ /* 0x000fe200078e002a */
[----:B------:R-:W-:-:S07]  /*5140*/  PRMT R51, R25, 0x7632, R51 ;  /* 0x0000763219337816 */ /* 0x000fce0000000033 */
.L_x_11373:
[----:B------:R-:W-:Y:S05]  /*5150*/  BSYNC B1 ;  /* 0x0000000000017941 */ /* 0x000fea0003800000 */
.L_x_11371:
        /* <DEDUP_REMOVED lines=11> */
.L_x_11375:
[----:B------:R-:W-:Y:S01]  /*5210*/  IMAD.MOV.U32 R42, RZ, RZ, R2 ;  /* 0x000000ffff2a7224 */ /* 0x000fe200078e0002 */
[C---:B------:R-:W-:Y:S01]  /*5220*/  PRMT R25, R10.reuse, 0x5410, R25 ;  /* 0x000054100a197816 */ /* 0x040fe20000000019 */
[--C-:B------:R-:W-:Y:S01]  /*5230*/  IMAD.MOV.U32 R7, RZ, RZ, R9.reuse ;  /* 0x000000ffff077224 */ /* 0x100fe200078e0009 */
[----:B------:R-:W-:Y:S01]  /*5240*/  PRMT R8, R10, 0x7610, R8 ;  /* 0x000076100a087816 */ /* 0x000fe20000000008 */
[----:B------:R-:W-:-:S07]  /*5250*/  IMAD.MOV.U32 R2, RZ, RZ, R9 ;  /* 0x000000ffff027224 */ /* 0x000fce00078e0009 */
.L_x_11376:
[----:B------:R-:W-:Y:S05]  /*5260*/  BSYNC B1 ;  /* 0x0000000000017941 */ /* 0x000fea0003800000 */
.L_x_11374:
[----:B------:R-:W-:Y:S02]  /*5270*/  VIADD R4, R4, 0x4 ;  /* 0x0000000404047836 */ /* 0x000fe40000000000 */
[----:B------:R-:W-:Y:S01]  /*5280*/  VIADD R6, R6, 0x2 ;  /* 0x0000000206067836 */ /* 0x000fe20000000000 */
[----:B------:R-:W-:Y:S06]  /*5290*/  @P1 BRA `(.L_x_11377) ;  /* 0xfffffff0000c1947 */ /* 0x000fec000383ffff */
[----:B------:R-:W-:Y:S01]  /*52a0*/  PRMT R25, R8, 0x7610, R25 ;  /* 0x0000761008197816 */ /* 0x000fe20000000019 */
[----:B------:R-:W-:-:S07]  /*52b0*/  IMAD.MOV.U32 R2, RZ, RZ, R7 ;  /* 0x000000ffff027224 */ /* 0x000fce00078e0007 */
.L_x_11331:
[----:B------:R-:W-:Y:S05]  /*52c0*/  BSYNC B0 ;  /* 0x0000000000007941 */ /* 0x000fea0003800000 */
.L_x_11330:
        /* <DEDUP_REMOVED lines=43> */
.L_x_11425:
        /* <DEDUP_REMOVED lines=20> */
.L_x_11381:
[----:B------:R-:W-:Y:S01]  /*56c0*/  IMAD.MOV.U32 R7, RZ, RZ, R24 ;  /* 0x000000ffff077224 */ /* 0x000fe200078e0018 */
[----:B------:R-:W-:Y:S01]  /*56d0*/  PRMT R6, R6, 0x7610, R47 ;  /* 0x0000761006067816 */ /* 0x000fe2000000002f */
[----:B------:R-:W-:Y:S01]  /*56e0*/  IMAD.MOV.U32 R24, RZ, RZ, R31 ;  /* 0x000000ffff187224 */ /* 0x000fe200078e001f */
[----:B------:R-:W-:-:S07]  /*56f0*/  PRMT R47, R47, 0x5410, R47 ;  /* 0x000054102f2f7816 */ /* 0x000fce000000002f */
.L_x_11382:
[----:B------:R-:W-:Y:S05]  /*5700*/  BSYNC B1 ;  /* 0x0000000000017941 */ /* 0x000fea0003800000 */
.L_x_11380:
        /* <DEDUP_REMOVED lines=11> */
.L_x_11384:
[----:B------:R-:W-:Y:S01]  /*57c0*/  IMAD.MOV.U32 R8, RZ, RZ, R7 ;  /* 0x000000ffff087224 */ /* 0x000fe200078e0007 */
[----:B------:R-:W-:Y:S01]  /*57d0*/  PRMT R9, R9, 0x7610, R6 ;  /* 0x0000761009097816 */ /* 0x000fe20000000006 */
[----:B------:R-:W-:Y:S01]  /*57e0*/  IMAD.MOV.U32 R31, RZ, RZ, R30 ;  /* 0x000000ffff1f7224 */ /* 0x000fe200078e001e */
[----:B------:R-:W-:-:S07]  /*57f0*/  PRMT R47, R46, 0x7632, R47 ;  /* 0x000076322e2f7816 */ /* 0x000fce000000002f */
.L_x_11385:
[----:B------:R-:W-:Y:S05]  /*5800*/  BSYNC B1 ;  /* 0x0000000000017941 */ /* 0x000fea0003800000 */
.L_x_11383:
        /* <DEDUP_REMOVED lines=11> */
.L_x_11387:
[----:B------:R-:W-:Y:S01]  /*58c0*/  IMAD.MOV.U32 R7, RZ, RZ, R8 ;  /* 0x000000ffff077224 */ /* 0x000fe200078e0008 */
[----:B------:R-:W-:Y:S01]  /*58d0*/  PRMT R6, R9, 0x7632, R6 ;  /* 0x0000763209067816 */ /* 0x000fe20000000006 */
[----:B------:R-:W-:Y:S01]  /*58e0*/  IMAD.MOV.U32 R30, RZ, RZ, R29 ;  /* 0x000000ffff1e7224 */ /* 0x000fe200078e001d */
[----:B------:R-:W-:-:S07]  /*58f0*/  PRMT R46, R46, 0x5410, R46 ;  /* 0x000054102e2e7816 */ /* 0x000fce000000002e */
.L_x_11388:
[----:B------:R-:W-:Y:S05]  /*5900*/  BSYNC B1 ;  /* 0x0000000000017941 */ /* 0x000fea0003800000 */
.L_x_11386:
        /* <DEDUP_REMOVED lines=11> */
.L_x_11390:
[----:B------:R-:W-:Y:S01]  /*59c0*/  IMAD.MOV.U32 R8, RZ, RZ, R7 ;  /* 0x000000ffff087224 */ /* 0x000fe200078e0007 */
[----:B------:R-:W-:Y:S01]  /*59d0*/  PRMT R9, R6, 0x7610, R9 ;  /* 0x0000761006097816 */ /* 0x000fe20000000009 */
[----:B------:R-:W-:Y:S01]  /*59e0*/  IMAD.MOV.U32 R29, RZ, RZ, R28 ;  /* 0x000000ffff1d7224 */ /* 0x000fe200078e001c */
[----:B------:R-:W-:-:S07]  /*59f0*/  PRMT R46, R45, 0x7632, R46 ;  /* 0x000076322d2e7816 */ /* 0x000fce000000002e */
.L_x_11391:
[----:B------:R-:W-:Y:S05]  /*5a00*/  BSYNC B1 ;  /* 0x0000000000017941 */ /* 0x000fea0003800000 */
.L_x_11389:
        /* <DEDUP_REMOVED lines=11> */
.L_x_11393:
[----:B------:R-:W-:Y:S01]  /*5ac0*/  IMAD.MOV.U32 R7, RZ, RZ, R8 ;  /* 0x000000ffff077224 */ /* 0x000fe200078e0008 */
[----:B------:R-:W-:Y:S01]  /*5ad0*/  PRMT R6, R6, 0x5410, R9 ;  /* 0x0000541006067816 */ /* 0x000fe20000000009 */
[----:B------:R-:W-:Y:S01]  /*5ae0*/  IMAD.MOV.U32 R28, RZ, RZ, R35 ;  /* 0x000000ffff1c7224 */ /* 0x000fe200078e0023 */
[----:B------:R-:W-:-:S07]  /*5af0*/  PRMT R45, R45, 0x5410, R45 ;  /* 0x000054102d2d7816 */ /* 0x000fce000000002d */
.L_x_11394:
[----:B------:R-:W-:Y:S05]  /*5b00*/  BSYNC B1 ;  /* 0x0000000000017941 */ /* 0x000fea0003800000 */
.L_x_11392:
        /* <DEDUP_REMOVED lines=11> */
.L_x_11396:
[----:B------:R-:W-:Y:S01]  /*5bc0*/  IMAD.MOV.U32 R8, RZ, RZ, R7 ;  /* 0x000000ffff087224 */ /* 0x000fe200078e0007 */
[----:B------:R-:W-:Y:S01]  /*5bd0*/  PRMT R9, R9, 0x7610, R6 ;  /* 0x0000761009097816 */ /* 0x000fe20000000006 */
[----:B------:R-:W-:Y:S01]  /*5be0*/  IMAD.MOV.U32 R35, RZ, RZ, R34 ;  /* 0x000000ffff237224 */ /* 0x000fe200078e0022 */
[----:B------:R-:W-:-:S07]  /*5bf0*/  PRMT R45, R44, 0x7632, R45 ;  /* 0x000076322c2d7816 */ /* 0x000fce000000002d */
.L_x_11397:
[----:B------:R-:W-:Y:S05]  /*5c00*/  BSYNC B1 ;  /* 0x0000000000017941 */ /* 0x000fea0003800000 */
.L_x_11395:
        /* <DEDUP_REMOVED lines=11> */
.L_x_11399:
[----:B------:R-:W-:Y:S01]  /*5cc0*/  IMAD.MOV.U32 R7, RZ, RZ, R8 ;  /* 0x000000ffff077224 */ /* 0x000fe200078e0008 */
[----:B------:R-:W-:Y:S01]  /*5cd0*/  PRMT R6, R6, 0x7610, R9 ;  /* 0x0000761006067816 */ /* 0x000fe20000000009 */
[----:B------:R-:W-:Y:S01]  /*5ce0*/  IMAD.MOV.U32 R34, RZ, RZ, R33 ;  /* 0x000000ffff227224 */ /* 0x000fe200078e0021 */
[----:B------:R-:W-:-:S07]  /*5cf0*/  PRMT R44, R44, 0x5410, R44 ;  /* 0x000054102c2c7816 */ /* 0x000fce000000002c */
.L_x_11400:
[----:B------:R-:W-:Y:S05]  /*5d00*/  BSYNC B1 ;  /* 0x0000000000017941 */ /* 0x000fea0003800000 */
.L_x_11398:
        /* <DEDUP_REMOVED lines=11> */
.L_x_11402:
[----:B------:R-:W-:Y:S01]  /*5dc0*/  IMAD.MOV.U32 R8, RZ, RZ, R7 ;  /* 0x000000ffff087224 */ /* 0x000fe200078e0007 */
[----:B------:R-:W-:Y:S01]  /*5dd0*/  PRMT R9, R9, 0x7610, R6 ;  /* 0x0000761009097816 */ /* 0x000fe20000000006 */
[----:B------:R-:W-:Y:S01]  /*5de0*/  IMAD.MOV.U32 R33, RZ, RZ, R32 ;  /* 0x000000ffff217224 */ /* 0x000fe200078e0020 */
[----:B------:R-:W-:-:S07]  /*5df0*/  PRMT R44, R48, 0x7632, R44 ;  /* 0x00007632302c7816 */ /* 0x000fce000000002c */
.L_x_11403:
[----:B------:R-:W-:Y:S05]  /*5e00*/  BSYNC B1 ;  /* 0x0000000000017941 */ /* 0x000fea0003800000 */
.L_x_11401:
        /* <DEDUP_REMOVED lines=11> */
.L_x_11405:
[----:B------:R-:W-:Y:S01]  /*5ec0*/  IMAD.MOV.U32 R7, RZ, RZ, R8 ;  /* 0x000000ffff077224 */ /* 0x000fe200078e0008 */
[----:B------:R-:W-:Y:S01]  /*5ed0*/  PRMT R6, R6, 0x7610, R9 ;  /* 0x0000761006067816 */ /* 0x000fe20000000009 */
[----:B------:R-:W-:Y:S01]  /*5ee0*/  IMAD.MOV.U32 R32, RZ, RZ, R39 ;  /* 0x000000ffff207224 */ /* 0x000fe200078e0027 */
[----:B------:R-:W-:-:S07]  /*5ef0*/  PRMT R48, R48, 0x5410, R48 ;  /* 0x0000541030307816 */ /* 0x000fce0000000030 */
.L_x_11406:
[----:B------:R-:W-:Y:S05]  /*5f00*/  BSYNC B1 ;  /* 0x0000000000017941 */ /* 0x000fea0003800000 */
.L_x_11404:
        /* <DEDUP_REMOVED lines=11> */
.L_x_11408:
[----:B------:R-:W-:Y:S01]  /*5fc0*/  IMAD.MOV.U32 R8, RZ, RZ, R7 ;  /* 0x000000ffff087224 */ /* 0x000fe200078e0007 */
[----:B------:R-:W-:Y:S01]  /*5fd0*/  PRMT R9, R9, 0x7610, R6 ;  /* 0x0000761009097816 */ /* 0x000fe20000000006 */
[----:B------:R-:W-:Y:S01]  /*5fe0*/  IMAD.MOV.U32 R39, RZ, RZ, R38 ;  /* 0x000000ffff277224 */ /* 0x000fe200078e0026 */
[----:B------:R-:W-:-:S07]  /*5ff0*/  PRMT R48, R50, 0x7632, R48 ;  /* 0x0000763232307816 */ /* 0x000fce0000000030 */
.L_x_11409:
[----:B------:R-:W-:Y:S05]  /*6000*/  BSYNC B1 ;  /* 0x0000000000017941 */ /* 0x000fea0003800000 */
.L_x_11407:
        /* <DEDUP_REMOVED lines=11> */
.L_x_11411:
[----:B------:R-:W-:Y:S01]  /*60c0*/  IMAD.MOV.U32 R7, RZ, RZ, R8 ;  /* 0x000000ffff077224 */ /* 0x000fe200078e0008 */
[----:B------:R-:W-:Y:S01]  /*60d0*/  PRMT R6, R9, 0x7632, R6 ;  /* 0x0000763209067816 */ /* 0x000fe20000000006 */
[----:B------:R-:W-:Y:S01]  /*60e0*/  IMAD.MOV.U32 R38, RZ, RZ, R37 ;  /* 0x000000ffff267224 */ /* 0x000fe200078e0025 */
[----:B------:R-:W-:-:S07]  /*60f0*/  PRMT R50, R50, 0x5410, R50 ;  /* 0x0000541032327816 */ /* 0x000fce0000000032 */
.L_x_11412:
[----:B------:R-:W-:Y:S05]  /*6100*/  BSYNC B1 ;  /* 0x0000000000017941 */ /* 0x000fea0003800000 */
.L_x_11410:
        /* <DEDUP_REMOVED lines=11> */
.L_x_11414:
[----:B------:R-:W-:Y:S01]  /*61c0*/  IMAD.MOV.U32 R8, RZ, RZ, R7 ;  /* 0x000000ffff087224 */ /* 0x000fe200078e0007 */
[----:B------:R-:W-:Y:S01]  /*61d0*/  PRMT R9, R6, 0x7610, R9 ;  /* 0x0000761006097816 */ /* 0x000fe20000000009 */
[----:B------:R-:W-:Y:S01]  /*61e0*/  IMAD.MOV.U32 R37, RZ, RZ, R36 ;  /* 0x000000ffff257224 */ /* 0x000fe200078e0024 */
[----:B------:R-:W-:-:S07]  /*61f0*/  PRMT R50, R51, 0x7632, R50 ;  /* 0x0000763233327816 */ /* 0x000fce0000000032 */
.L_x_11415:
[----:B------:R-:W-:Y:S05]  /*6200*/  BSYNC B1 ;  /* 0x0000000000017941 */ /* 0x000fea0003800000 */
.L_x_11413:
        /* <DEDUP_REMOVED lines=11> */
.L_x_11417:
[----:B------:R-:W-:Y:S01]  /*62c0*/  IMAD.MOV.U32 R7, RZ, RZ, R8 ;  /* 0x000000ffff077224 */ /* 0x000fe200078e0008 */
[----:B------:R-:W-:Y:S01]  /*62d0*/  PRMT R6, R9, 0x7610, R6 ;  /* 0x0000761009067816 */ /* 0x000fe20000000006 */
[----:B------:R-:W-:Y:S01]  /*62e0*/  IMAD.MOV.U32 R36, RZ, RZ, R43 ;  /* 0x000000ffff247224 */ /* 0x000fe200078e002b */
[----:B------:R-:W-:-:S07]  /*62f0*/  PRMT R51, R51, 0x5410, R51 ;  /* 0x0000541033337816 */ /* 0x000fce0000000033 */
.L_x_11418:
[----:B------:R-:W-:Y:S05]  /*6300*/  BSYNC B1 ;  /* 0x0000000000017941 */ /* 0x000fea0003800000 */
.L_x_11416:
        /* <DEDUP_REMOVED lines=11> */
.L_x_11420:
[----:B------:R-:W-:Y:S01]  /*63c0*/  IMAD.MOV.U32 R9, RZ, RZ, R7 ;  /* 0x000000ffff097224 */ /* 0x000fe200078e0007 */
[----:B------:R-:W-:Y:S01]  /*63d0*/  PRMT R8, R6, 0x7610, R8 ;  /* 0x0000761006087816 */ /* 0x000fe20000000008 */
[----:B------:R-:W-:Y:S01]  /*63e0*/  IMAD.MOV.U32 R43, RZ, RZ, R42 ;  /* 0x000000ffff2b7224 */ /* 0x000fe200078e002a */
[----:B------:R-:W-:-:S07]  /*63f0*/  PRMT R51, R25, 0x7632, R51 ;  /* 0x0000763219337816 */ /* 0x000fce0000000033 */
.L_x_11421:
[----:B------:R-:W-:Y:S05]  /*6400*/  BSYNC B1 ;  /* 0x0000000000017941 */ /* 0x000fea0003800000 */
.L_x_11419:
        /* <DEDUP_REMOVED lines=11> */
.L_x_11423:
[----:B------:R-:W-:Y:S01]  /*64c0*/  IMAD.MOV.U32 R42, RZ, RZ, R2 ;  /* 0x000000ffff2a7224 */ /* 0x000fe200078e0002 */
[C---:B------:R-:W-:Y:S01]  /*64d0*/  PRMT R25, R8.reuse, 0x5410, R25 ;  /* 0x0000541008197816 */ /* 0x040fe20000000019 */
[----:B------:R-:W-:Y:S01]  /*64e0*/  IMAD.MOV.U32 R6, RZ, RZ, R9 ;  /* 0x000000ffff067224 */ /* 0x000fe200078e0009 */
[----:B------:R-:W-:Y:S01]  /*64f0*/  PRMT R7, R8, 0x7610, R7 ;  /* 0x0000761008077816 */ /* 0x000fe20000000007 */
[----:B------:R-:W-:-:S07]  /*6500*/  IMAD.MOV.U32 R2, RZ, RZ, R9 ;  /* 0x000000ffff027224 */ /* 0x000fce00078e0009 */
.L_x_11424:
[----:B------:R-:W-:Y:S05]  /*6510*/  BSYNC B1 ;  /* 0x0000000000017941 */ /* 0x000fea0003800000 */
.L_x_11422:
[----:B------:R-:W-:Y:S02]  /*6520*/  VIADD R4, R4, 0x4 ;  /* 0x0000000404047836 */ /* 0x000fe40000000000 */
[----:B------:R-:W-:Y:S01]  /*6530*/  VIADD R52, R52, 0x2 ;  /* 0x0000000234347836 */ /* 0x000fe20000000000 */
[----:B------:R-:W-:Y:S06]  /*6540*/  @P1 BRA `(.L_x_11425) ;  /* 0xfffffff0000c1947 */ /* 0x000fec000383ffff */
[----:B------:R-:W-:Y:S01]  /*6550*/  PRMT R25, R7, 0x7610, R25 ;  /* 0x0000761007197816 */ /* 0x000fe20000000019 */
[----:B------:R-:W-:-:S07]  /*6560*/  IMAD.MOV.U32 R2, RZ, RZ, R6 ;  /* 0x000000ffff027224 */ /* 0x000fce00078e0006 */
.L_x_11379:
[----:B------:R-:W-:Y:S05]  /*6570*/  BSYNC B0 ;  /* 0x0000000000007941 */ /* 0x000fea0003800000 */
.L_x_11378:
        /* <DEDUP_REMOVED lines=39> */
[----:B0-----:R-:W-:Y:S02]  /*67f0*/  IMAD.MOV.U32 R4, RZ, RZ, R1 ;  /* 0x000000ffff047224 */ /* 0x001fe400078e0001 */
[----:B------:R-:W-:Y:S02]  /*6800*/  IMAD.MOV.U32 R6, RZ, RZ, RZ ;  /* 0x000000ffff067224 */ /* 0x000fe400078e00ff */
[----:B------:R-:W-:-:S07]  /*6810*/  IMAD.MOV.U32 R5, RZ, RZ, R4 ;  /* 0x000000ffff057224 */ /* 0x000fce00078e0004 */
.L_x_11473:
        /* <DEDUP_REMOVED lines=20> */
.L_x_11429:
[----:B------:R-:W-:Y:S01]  /*6960*/  IMAD.MOV.U32 R7, RZ, RZ, R24 ;  /* 0x000000ffff077224 */ /* 0x000fe200078e0018 */
[----:B------:R-:W-:Y:S01]  /*6970*/  PRMT R8, R8, 0x7610, R47 ;  /* 0x0000761008087816 */ /* 0x000fe2000000002f */
[----:B------:R-:W-:Y:S01]  /*6980*/  IMAD.MOV.U32 R24, RZ, RZ, R31 ;  /* 0x000000ffff187224 */ /* 0x000fe200078e001f */
[----:B------:R-:W-:-:S07]  /*6990*/  PRMT R47, R47, 0x5410, R47 ;  /* 0x000054102f2f7816 */ /* 0x000fce000000002f */
.L_x_11430:
[----:B------:R-:W-:Y:S05]  /*69a0*/  BSYNC B1 ;  /* 0x0000000000017941 */ /* 0x000fea0003800000 */
.L_x_11428:
        /* <DEDUP_REMOVED lines=11> */
.L_x_11432:
[----:B------:R-:W-:Y:S01]  /*6a60*/  IMAD.MOV.U32 R10, RZ, RZ, R7 ;  /* 0x000000ffff0a7224 */ /* 0x000fe200078e0007 */
[----:B------:R-:W-:Y:S01]  /*6a70*/  PRMT R9, R9, 0x7610, R8 ;  /* 0x0000761009097816 */ /* 0x000fe20000000008 */
[----:B------:R-:W-:Y:S01]  /*6a80*/  IMAD.MOV.U32 R31, RZ, RZ, R30 ;  /* 0x000000ffff1f7224 */ /* 0x000fe200078e001e */
[----:B------:R-:W-:-:S07]  /*6a90*/  PRMT R47, R46, 0x7632, R47 ;  /* 0x000076322e2f7816 */ /* 0x000fce000000002f */
.L_x_11433:
[----:B------:R-:W-:Y:S05]  /*6aa0*/  BSYNC B1 ;  /* 0x0000000000017941 */ /* 0x000fea0003800000 */
.L_x_11431:
        /* <DEDUP_REMOVED lines=11> */
.L_x_11435:
[----:B------:R-:W-:Y:S01]  /*6b60*/  IMAD.MOV.U32 R7, RZ, RZ, R10 ;  /* 0x000000ffff077224 */ /* 0x000fe200078e000a */
[----:B------:R-:W-:Y:S01]  /*6b70*/  PRMT R8, R9, 0x7632, R8 ;  /* 0x0000763209087816 */ /* 0x000fe20000000008 */
[----:B------:R-:W-:Y:S01]  /*6b80*/  IMAD.MOV.U32 R30, RZ, RZ, R29 ;  /* 0x000000ffff1e7224 */ /* 0x000fe200078e001d */
[----:B------:R-:W-:-:S07]  /*6b90*/  PRMT R46, R46, 0x5410, R46 ;  /* 0x000054102e2e7816 */ /* 0x000fce000000002e */
.L_x_11436:
[----:B------:R-:W-:Y:S05]  /*6ba0*/  BSYNC B1 ;  /* 0x0000000000017941 */ /* 0x000fea0003800000 */
.L_x_11434:
        /* <DEDUP_REMOVED lines=11> */
.L_x_11438:
[----:B------:R-:W-:Y:S01]  /*6c60*/  IMAD.MOV.U32 R10, RZ, RZ, R7 ;  /* 0x000000ffff0a7224 */ /* 0x000fe200078e0007 */
[----:B------:R-:W-:Y:S01]  /*6c70*/  PRMT R9, R8, 0x7610, R9 ;  /* 0x0000761008097816 */ /* 0x000fe20000000009 */
[----:B------:R-:W-:Y:S01]  /*6c80*/  IMAD.MOV.U32 R29, RZ, RZ, R28 ;  /* 0x000000ffff1d7224 */ /* 0x000fe200078e001c */
[----:B------:R-:W-:-:S07]  /*6c90*/  PRMT R46, R45, 0x7632, R46 ;  /* 0x000076322d2e7816 */ /* 0x000fce000000002e */
.L_x_11439:
[----:B------:R-:W-:Y:S05]  /*6ca0*/  BSYNC B1 ;  /* 0x0000000000017941 */ /* 0x000fea0003800000 */
.L_x_11437:
        /* <DEDUP_REMOVED lines=11> */
.L_x_11441:
[----:B------:R-:W-:Y:S01]  /*6d60*/  IMAD.MOV.U32 R7, RZ, RZ, R10 ;  /* 0x000000ffff077224 */ /* 0x000fe200078e000a */
[----:B------:R-:W-:Y:S01]  /*6d70*/  PRMT R8, R8, 0x5410, R9 ;  /* 0x0000541008087816 */ /* 0x000fe20000000009 */
[----:B------:R-:W-:Y:S01]  /*6d80*/  IMAD.MOV.U32 R28, RZ, RZ, R35 ;  /* 0x000000ffff1c7224 */ /* 0x000fe200078e0023 */
[----:B------:R-:W-:-:S07]  /*6d90*/  PRMT R45, R45, 0x5410, R45 ;  /* 0x000054102d2d7816 */ /* 0x000fce000000002d */
.L_x_11442:
[----:B------:R-:W-:Y:S05]  /*6da0*/  BSYNC B1 ;  /* 0x0000000000017941 */ /* 0x000fea0003800000 */
.L_x_11440:
        /* <DEDUP_REMOVED lines=11> */
.L_x_11444:
[----:B------:R-:W-:Y:S01]  /*6e60*/  IMAD.MOV.U32 R10, RZ, RZ, R7 ;  /* 0x000000ffff0a7224 */ /* 0x000fe200078e0007 */
[----:B------:R-:W-:Y:S01]  /*6e70*/  PRMT R9, R9, 0x7610, R8 ;  /* 0x0000761009097816 */ /* 0x000fe20000000008 */
[----:B------:R-:W-:Y:S01]  /*6e80*/  IMAD.MOV.U32 R35, RZ, RZ, R34 ;  /* 0x000000ffff237224 */ /* 0x000fe200078e0022 */
[----:B------:R-:W-:-:S07]  /*6e90*/  PRMT R45, R44, 0x7632, R45 ;  /* 0x000076322c2d7816 */ /* 0x000fce000000002d */
.L_x_11445:
[----:B------:R-:W-:Y:S05]  /*6ea0*/  BSYNC B1 ;  /* 0x0000000000017941 */ /* 0x000fea0003800000 */
.L_x_11443:
        /* <DEDUP_REMOVED lines=11> */
.L_x_11447:
[----:B------:R-:W-:Y:S01]  /*6f60*/  IMAD.MOV.U32 R7, RZ, RZ, R10 ;  /* 0x000000ffff077224 */ /* 0x000fe200078e000a */
[----:B------:R-:W-:Y:S01]  /*6f70*/  PRMT R8, R8, 0x7610, R9 ;  /* 0x0000761008087816 */ /* 0x000fe20000000009 */
[----:B------:R-:W-:Y:S01]  /*6f80*/  IMAD.MOV.U32 R34, RZ, RZ, R33 ;  /* 0x000000ffff227224 */ /* 0x000fe200078e0021 */
[----:B------:R-:W-:-:S07]  /*6f90*/  PRMT R44, R44, 0x5410, R44 ;  /* 0x000054102c2c7816 */ /* 0x000fce000000002c */
.L_x_11448:
[----:B------:R-:W-:Y:S05]  /*6fa0*/  BSYNC B1 ;  /* 0x0000000000017941 */ /* 0x000fea0003800000 */
.L_x_11446:
        /* <DEDUP_REMOVED lines=11> */
.L_x_11450:
[----:B------:R-:W-:Y:S01]  /*7060*/  IMAD.MOV.U32 R10, RZ, RZ, R7 ;  /* 0x000000ffff0a7224 */ /* 0x000fe200078e0007 */
[----:B------:R-:W-:Y:S01]  /*7070*/  PRMT R9, R9, 0x7610, R8 ;  /* 0x0000761009097816 */ /* 0x000fe20000000008 */
[----:B------:R-:W-:Y:S01]  /*7080*/  IMAD.MOV.U32 R33, RZ, RZ, R32 ;  /* 0x000000ffff217224 */ /* 0x000fe200078e0020 */
[----:B------:R-:W-:-:S07]  /*7090*/  PRMT R44, R48, 0x7632, R44 ;  /* 0x00007632302c7816 */ /* 0x000fce000000002c */
.L_x_11451:
[----:B------:R-:W-:Y:S05]  /*70a0*/  BSYNC B1 ;  /* 0x0000000000017941 */ /* 0x000fea0003800000 */
.L_x_11449:
        /* <DEDUP_REMOVED lines=11> */
.L_x_11453:
[----:B------:R-:W-:Y:S01]  /*7160*/  IMAD.MOV.U32 R7, RZ, RZ, R10 ;  /* 0x000000ffff077224 */ /* 0x000fe200078e000a */
[----:B------:R-:W-:Y:S01]  /*7170*/  PRMT R8, R8, 0x7610, R9 ;  /* 0x0000761008087816 */ /* 0x000fe20000000009 */
[----:B------:R-:W-:Y:S01]  /*7180*/  IMAD.MOV.U32 R32, RZ, RZ, R39 ;  /* 0x000000ffff207224 */ /* 0x000fe200078e0027 */
[----:B------:R-:W-:-:S07]  /*7190*/  PRMT R48, R48, 0x5410, R48 ;  /* 0x0000541030307816 */ /* 0x000fce0000000030 */
.L_x_11454:
[----:B------:R-:W-:Y:S05]  /*71a0*/  BSYNC B1 ;  /* 0x0000000000017941 */ /* 0x000fea0003800000 */
.L_x_11452:
        /* <DEDUP_REMOVED lines=11> */
.L_x_11456:
[----:B------:R-:W-:Y:S01]  /*7260*/  IMAD.MOV.U32 R10, RZ, RZ, R7 ;  /* 0x000000ffff0a7224 */ /* 0x000fe200078e0007 */
[----:B------:R-:W-:Y:S01]  /*7270*/  PRMT R9, R9, 0x7610, R8 ;  /* 0x0000761009097816 */ /* 0x000fe20000000008 */
[----:B------:R-:W-:Y:S01]  /*7280*/  IMAD.MOV.U32 R39, RZ, RZ, R38 ;  /* 0x000000ffff277224 */ /* 0x000fe200078e0026 */
[----:B------:R-:W-:-:S07]  /*7290*/  PRMT R48, R50, 0x7632, R48 ;  /* 0x0000763232307816 */ /* 0x000fce0000000030 */
.L_x_11457:
[----:B------:R-:W-:Y:S05]  /*72a0*/  BSYNC B1 ;  /* 0x0000000000017941 */ /* 0x000fea0003800000 */
.L_x_11455:
        /* <DEDUP_REMOVED lines=11> */
.L_x_11459:
[----:B------:R-:W-:Y:S01]  /*7360*/  IMAD.MOV.U32 R7, RZ, RZ, R10 ;  /* 0x000000ffff077224 */ /* 0x000fe200078e000a */
[----:B------:R-:W-:Y:S01]  /*7370*/  PRMT R8, R9, 0x7632, R8 ;  /* 0x0000763209087816 */ /* 0x000fe20000000008 */
[----:B------:R-:W-:Y:S01]  /*7380*/  IMAD.MOV.U32 R38, RZ, RZ, R37 ;  /* 0x000000ffff267224 */ /* 0x000fe200078e0025 */
[----:B------:R-:W-:-:S07]  /*7390*/  PRMT R50, R50, 0x5410, R50 ;  /* 0x0000541032327816 */ /* 0x000fce0000000032 */
.L_x_11460:
[----:B------:R-:W-:Y:S05]  /*73a0*/  BSYNC B1 ;  /* 0x0000000000017941 */ /* 0x000fea0003800000 */
.L_x_11458:
        /* <DEDUP_REMOVED lines=11> */
.L_x_11462:
[----:B------:R-:W-:Y:S01]  /*7460*/  IMAD.MOV.U32 R10, RZ, RZ, R7 ;  /* 0x000000ffff0a7224 */ /* 0x000fe200078e0007 */
[----:B------:R-:W-:Y:S01]  /*7470*/  PRMT R9, R8, 0x7610, R9 ;  /* 0x0000761008097816 */ /* 0x000fe20000000009 */
[----:B------:R-:W-:Y:S01]  /*7480*/  IMAD.MOV.U32 R37, RZ, RZ, R36 ;  /* 0x000000ffff257224 */ /* 0x000fe200078e0024 */
[----:B------:R-:W-:-:S07]  /*7490*/  PRMT R50, R51, 0x7632, R50 ;  /* 0x0000763233327816 */ /* 0x000fce0000000032 */
.L_x_11463:
[----:B------:R-:W-:Y:S05]  /*74a0*/  BSYNC B1 ;  /* 0x0000000000017941 */ /* 0x000fea0003800000 */
.L_x_11461:
        /* <DEDUP_REMOVED lines=11> */
.L_x_11465:
[----:B------:R-:W-:Y:S01]  /*7560*/  IMAD.MOV.U32 R7, RZ, RZ, R10 ;  /* 0x000000ffff077224 */ /* 0x000fe200078e000a */
[----:B------:R-:W-:Y:S01]  /*7570*/  PRMT R8, R9, 0x7610, R8 ;  /* 0x0000761009087816 */ /* 0x000fe20000000008 */
[----:B------:R-:W-:Y:S01]  /*7580*/  IMAD.MOV.U32 R36, RZ, RZ, R43 ;  /* 0x000000ffff247224 */ /* 0x000fe200078e002b */
[----:B------:R-:W-:-:S07]  /*7590*/  PRMT R51, R51, 0x5410, R51 ;  /* 0x0000541033337816 */ /* 0x000fce0000000033 */
.L_x_11466:
[----:B------:R-:W-:Y:S05]  /*75a0*/  BSYNC B1 ;  /* 0x0000000000017941 */ /* 0x000fea0003800000 */
.L_x_11464:
        /* <DEDUP_REMOVED lines=11> */
.L_x_11468:
[----:B------:R-:W-:Y:S01]  /*7660*/  IMAD.MOV.U32 R9, RZ, RZ, R7 ;  /* 0x000000ffff097224 */ /* 0x000fe200078e0007 */
[----:B------:R-:W-:Y:S01]  /*7670*/  PRMT R10, R8, 0x7610, R10 ;  /* 0x00007610080a7816 */ /* 0x000fe2000000000a */
[----:B------:R-:W-:Y:S01]  /*7680*/  IMAD.MOV.U32 R43, RZ, RZ, R42 ;  /* 0x000000ffff2b7224 */ /* 0x000fe200078e002a */
[----:B------:R-:W-:-:S07]  /*7690*/  PRMT R51, R25, 0x7632, R51 ;  /* 0x0000763219337816 */ /* 0x000fce0000000033 */
.L_x_11469:
[----:B------:R-:W-:Y:S05]  /*76a0*/  BSYNC B1 ;  /* 0x0000000000017941 */ /* 0x000fea0003800000 */
.L_x_11467:
        /* <DEDUP_REMOVED lines=11> */
.L_x_11471:
[----:B------:R-:W-:Y:S01]  /*7760*/  IMAD.MOV.U32 R42, RZ, RZ, R2 ;  /* 0x000000ffff2a7224 */ /* 0x000fe200078e0002 */
[C---:B------:R-:W-:Y:S01]  /*7770*/  PRMT R25, R10.reuse, 0x5410, R25 ;  /* 0x000054100a197816 */ /* 0x040fe20000000019 */
[--C-:B------:R-:W-:Y:S01]  /*7780*/  IMAD.MOV.U32 R7, RZ, RZ, R9.reuse ;  /* 0x000000ffff077224 */ /* 0x100fe200078e0009 */
[----:B------:R-:W-:Y:S01]  /*7790*/  PRMT R8, R10, 0x7610, R8 ;  /* 0x000076100a087816 */ /* 0x000fe20000000008 */
[----:B------:R-:W-:-:S07]  /*77a0*/  IMAD.MOV.U32 R2, RZ, RZ, R9 ;  /* 0x000000ffff027224 */ /* 0x000fce00078e0009 */
.L_x_11472:
[----:B------:R-:W-:Y:S05]  /*77b0*/  BSYNC B1 ;  /* 0x0000000000017941 */ /* 0x000fea0003800000 */
.L_x_11470:
[----:B------:R-:W-:Y:S02]  /*77c0*/  VIADD R5, R5, 0x4 ;  /* 0x0000000405057836 */ /* 0x000fe40000000000 */
[----:B------:R-:W-:Y:S01]  /*77d0*/  VIADD R4, R4, 0x2 ;  /* 0x0000000204047836 */ /* 0x000fe20000000000 */
[----:B------:R-:W-:Y:S06]  /*77e0*/  @P1 BRA `(.L_x_11473) ;  /* 0xfffffff0000c1947 */ /* 0x000fec000383ffff */
[----:B------:R-:W-:Y:S01]  /*77f0*/  PRMT R25, R8, 0x7610, R25 ;  /* 0x0000761008197816 */ /* 0x000fe20000000019 */
[----:B------:R-:W-:-:S07]  /*7800*/  IMAD.MOV.U32 R2, RZ, RZ, R7 ;  /* 0x000000ffff027224 */ /* 0x000fce00078e0007 */
.L_x_11427:
[----:B------:R-:W-:Y:S05]  /*7810*/  BSYNC B0 ;  /* 0x0000000000007941 */ /* 0x000fea0003800000 */
.L_x_11426:
        /* <DEDUP_REMOVED lines=29> */
[----:B---3--:R0:W-:Y:S01]  /*79f0*/  STL.64 [R1+0x18], R10 ;  /* 0x0000180a01007387 */ /* 0x0081e20000100a00 */
[----:B------:R-:W1:Y:S03]  /*7a00*/  S2R R52, SR_LANEID ;  /* 0x0000000000347919 */ /* 0x000e660000000000 */
        /* <DEDUP_REMOVED lines=8> */
[----:B-1----:R-:W-:Y:S05]  /*7a90*/  @P0 BRA `(.L_x_11475) ;  /* 0x0000001000000947 */ /* 0x002fea0003800000 */
[----:B0-----:R-:W-:-:S07]  /*7aa0*/  IMAD.MOV.U32 R4, RZ, RZ, RZ ;  /* 0x000000ffff047224 */ /* 0x001fce00078e00ff */
.L_x_11521:
        /* <DEDUP_REMOVED lines=22> */
.L_x_11477:
[----:B------:R-:W-:Y:S01]  /*7c10*/  IMAD.MOV.U32 R3, RZ, RZ, R24 ;  /* 0x000000ffff037224 */ /* 0x000fe200078e0018 */
[----:B------:R-:W-:Y:S01]  /*7c20*/  PRMT R5, R5, 0x7610, R47 ;  /* 0x0000761005057816 */ /* 0x000fe2000000002f */
[----:B------:R-:W-:Y:S01]  /*7c30*/  IMAD.MOV.U32 R24, RZ, RZ, R31 ;  /* 0x000000ffff187224 */ /* 0x000fe200078e001f */
[----:B------:R-:W-:-:S07]  /*7c40*/  PRMT R47, R47, 0x5410, R47 ;  /* 0x000054102f2f7816 */ /* 0x000fce000000002f */
.L_x_11478:
[----:B------:R-:W-:Y:S05]  /*7c50*/  BSYNC B1 ;  /* 0x0000000000017941 */ /* 0x000fea0003800000 */
.L_x_11476:
        /* <DEDUP_REMOVED lines=11> */
.L_x_11480:
[----:B------:R-:W-:Y:S01]  /*7d10*/  IMAD.MOV.U32 R6, RZ, RZ, R3 ;  /* 0x000000ffff067224 */ /* 0x000fe200078e0003 */
[----:B------:R-:W-:Y:S01]  /*7d20*/  PRMT R7, R7, 0x7610, R5 ;  /* 0x0000761007077816 */ /* 0x000fe20000000005 */
[----:B------:R-:W-:Y:S01]  /*7d30*/  IMAD.MOV.U32 R31, RZ, RZ, R30 ;  /* 0x000000ffff1f7224 */ /* 0x000fe200078e001e */
[----:B------:R-:W-:-:S07]  /*7d40*/  PRMT R47, R46, 0x7632, R47 ;  /* 0x000076322e2f7816 */ /* 0x000fce000000002f */
.L_x_11481:
[----:B------:R-:W-:Y:S05]  /*7d50*/  BSYNC B1 ;  /* 0x0000000000017941 */ /* 0x000fea0003800000 */
.L_x_11479:
        /* <DEDUP_REMOVED lines=11> */
.L_x_11483:
[----:B------:R-:W-:Y:S01]  /*7e10*/  IMAD.MOV.U32 R3, RZ, RZ, R6 ;  /* 0x000000ffff037224 */ /* 0x000fe200078e0006 */
[----:B------:R-:W-:Y:S01]  /*7e20*/  PRMT R5, R7, 0x7632, R5 ;  /* 0x0000763207057816 */ /* 0x000fe20000000005 */
[----:B------:R-:W-:Y:S01]  /*7e30*/  IMAD.MOV.U32 R30, RZ, RZ, R29 ;  /* 0x000000ffff1e7224 */ /* 0x000fe200078e001d */
[----:B------:R-:W-:-:S07]  /*7e40*/  PRMT R46, R46, 0x5410, R46 ;  /* 0x000054102e2e7816 */ /* 0x000fce000000002e */
.L_x_11484:
[----:B------:R-:W-:Y:S05]  /*7e50*/  BSYNC B1 ;  /* 0x0000000000017941 */ /* 0x000fea0003800000 */
.L_x_11482:
        /* <DEDUP_REMOVED lines=11> */
.L_x_11486:
[----:B------:R-:W-:Y:S01]  /*7f10*/  IMAD.MOV.U32 R6, RZ, RZ, R3 ;  /* 0x000000ffff067224 */ /* 0x000fe200078e0003 */
[----:B------:R-:W-:Y:S01]  /*7f20*/  PRMT R7, R5, 0x7610, R7 ;  /* 0x0000761005077816 */ /* 0x000fe20000000007 */
[----:B------:R-:W-:Y:S01]  /*7f30*/  IMAD.MOV.U32 R29, RZ, RZ, R28 ;  /* 0x000000ffff1d7224 */ /* 0x000fe200078e001c */
[----:B------:R-:W-:-:S07]  /*7f40*/  PRMT R46, R45, 0x7632, R46 ;  /* 0x000076322d2e7816 */ /* 0x000fce000000002e */
.L_x_11487:
[----:B------:R-:W-:Y:S05]  /*7f50*/  BSYNC B1 ;  /* 0x0000000000017941 */ /* 0x000fea0003800000 */
.L_x_11485:
        /* <DEDUP_REMOVED lines=11> */
.L_x_11489:
[----:B------:R-:W-:Y:S01]  /*8010*/  IMAD.MOV.U32 R3, RZ, RZ, R6 ;  /* 0x000000ffff037224 */ /* 0x000fe200078e0006 */
[----:B------:R-:W-:Y:S01]  /*8020*/  PRMT R5, R5, 0x5410, R7 ;  /* 0x0000541005057816 */ /* 0x000fe20000000007 */
[----:B------:R-:W-:Y:S01]  /*8030*/  IMAD.MOV.U32 R28, RZ, RZ, R35 ;  /* 0x000000ffff1c7224 */ /* 0x000fe200078e0023 */
[----:B------:R-:W-:-:S07]  /*8040*/  PRMT R45, R45, 0x5410, R45 ;  /* 0x000054102d2d7816 */ /* 0x000fce000000002d */
.L_x_11490:
[----:B------:R-:W-:Y:S05]  /*8050*/  BSYNC B1 ;  /* 0x0000000000017941 */ /* 0x000fea0003800000 */
.L_x_11488:
        /* <DEDUP_REMOVED lines=11> */
.L_x_11492:
[----:B------:R-:W-:Y:S01]  /*8110*/  IMAD.MOV.U32 R6, RZ, RZ, R3 ;  /* 0x000000ffff067224 */ /* 0x000fe200078e0003 */
[----:B------:R-:W-:Y:S01]  /*8120*/  PRMT R7, R7, 0x7610, R5 ;  /* 0x0000761007077816 */ /* 0x000fe20000000005 */
[----:B------:R-:W-:Y:S01]  /*8130*/  IMAD.MOV.U32 R35, RZ, RZ, R34 ;  /* 0x000000ffff237224 */ /* 0x000fe200078e0022 */
[----:B------:R-:W-:-:S07]  /*8140*/  PRMT R45, R44, 0x7632, R45 ;  /* 0x000076322c2d7816 */ /* 0x000fce000000002d */
.L_x_11493:
[----:B------:R-:W-:Y:S05]  /*8150*/  BSYNC B1 ;  /* 0x0000000000017941 */ /* 0x000fea0003800000 */
.L_x_11491:
        /* <DEDUP_REMOVED lines=11> */
.L_x_11495:
[----:B------:R-:W-:Y:S01]  /*8210*/  IMAD.MOV.U32 R3, RZ, RZ, R6 ;  /* 0x000000ffff037224 */ /* 0x000fe200078e0006 */
[----:B------:R-:W-:Y:S01]  /*8220*/  PRMT R5, R5, 0x7610, R7 ;  /* 0x0000761005057816 */ /* 0x000fe20000000007 */
[----:B------:R-:W-:Y:S01]  /*8230*/  IMAD.MOV.U32 R34, RZ, RZ, R33 ;  /* 0x000000ffff227224 */ /* 0x000fe200078e0021 */
[----:B------:R-:W-:-:S07]  /*8240*/  PRMT R44, R44, 0x5410, R44 ;  /* 0x000054102c2c7816 */ /* 0x000fce000000002c */
.L_x_11496:
[----:B------:R-:W-:Y:S05]  /*8250*/  BSYNC B1 ;  /* 0x0000000000017941 */ /* 0x000fea0003800000 */
.L_x_11494:
        /* <DEDUP_REMOVED lines=11> */
.L_x_11498:
[----:B------:R-:W-:Y:S01]  /*8310*/  IMAD.MOV.U32 R6, RZ, RZ, R3 ;  /* 0x000000ffff067224 */ /* 0x000fe200078e0003 */
[----:B------:R-:W-:Y:S01]  /*8320*/  PRMT R7, R7, 0x7610, R5 ;  /* 0x0000761007077816 */ /* 0x000fe20000000005 */
[----:B------:R-:W-:Y:S01]  /*8330*/  IMAD.MOV.U32 R33, RZ, RZ, R32 ;  /* 0x000000ffff217224 */ /* 0x000fe200078e0020 */
[----:B------:R-:W-:-:S07]  /*8340*/  PRMT R44, R48, 0x7632, R44 ;  /* 0x00007632302c7816 */ /* 0x000fce000000002c */
.L_x_11499:
[----:B------:R-:W-:Y:S05]  /*8350*/  BSYNC B1 ;  /* 0x0000000000017941 */ /* 0x000fea0003800000 */
.L_x_11497:
        /* <DEDUP_REMOVED lines=11> */
.L_x_11501:
[----:B------:R-:W-:Y:S01]  /*8410*/  IMAD.MOV.U32 R3, RZ, RZ, R6 ;  /* 0x000000ffff037224 */ /* 0x000fe200078e0006 */
[----:B------:R-:W-:Y:S01]  /*8420*/  PRMT R5, R5, 0x7610, R7 ;  /* 0x0000761005057816 */ /* 0x000fe20000000007 */
[----:B------:R-:W-:Y:S01]  /*8430*/  IMAD.MOV.U32 R32, RZ, RZ, R39 ;  /* 0x000000ffff207224 */ /* 0x000fe200078e0027 */
[----:B------:R-:W-:-:S07]  /*8440*/  PRMT R48, R48, 0x5410, R48 ;  /* 0x0000541030307816 */ /* 0x000fce0000000030 */
.L_x_11502:
[----:B------:R-:W-:Y:S05]  /*8450*/  BSYNC B1 ;  /* 0x0000000000017941 */ /* 0x000fea0003800000 */
.L_x_11500:
        /* <DEDUP_REMOVED lines=11> */
.L_x_11504:
[----:B------:R-:W-:Y:S01]  /*8510*/  IMAD.MOV.U32 R6, RZ, RZ, R3 ;  /* 0x000000ffff067224 */ /* 0x000fe200078e0003 */
[----:B------:R-:W-:Y:S01]  /*8520*/  PRMT R7, R7, 0x7610, R5 ;  /* 0x0000761007077816 */ /* 0x000fe20000000005 */
[----:B------:R-:W-:Y:S01]  /*8530*/  IMAD.MOV.U32 R39, RZ, RZ, R38 ;  /* 0x000000ffff277224 */ /* 0x000fe200078e0026 */
[----:B------:R-:W-:-:S07]  /*8540*/  PRMT R48, R50, 0x7632, R48 ;  /* 0x0000763232307816 */ /* 0x000fce0000000030 */
.L_x_11505:
[----:B------:R-:W-:Y:S05]  /*8550*/  BSYNC B1 ;  /* 0x0000000000017941 */ /* 0x000fea0003800000 */
.L_x_11503:
        /* <DEDUP_REMOVED lines=11> */
.L_x_11507:
[----:B------:R-:W-:Y:S01]  /*8610*/  IMAD.MOV.U32 R3, RZ, RZ, R6 ;  /* 0x000000ffff037224 */ /* 0x000fe200078e0006 */
[----:B------:R-:W-:Y:S01]  /*8620*/  PRMT R5, R7, 0x7632, R5 ;  /* 0x0000763207057816 */ /* 0x000fe20000000005 */
[----:B------:R-:W-:Y:S01]  /*8630*/  IMAD.MOV.U32 R38, RZ, RZ, R37 ;  /* 0x000000ffff267224 */ /* 0x000fe200078e0025 */
[----:B------:R-:W-:-:S07]  /*8640*/  PRMT R50, R50, 0x5410, R50 ;  /* 0x0000541032327816 */ /* 0x000fce0000000032 */
.L_x_11508:
[----:B------:R-:W-:Y:S05]  /*8650*/  BSYNC B1 ;  /* 0x0000000000017941 */ /* 0x000fea0003800000 */
.L_x_11506:
        /* <DEDUP_REMOVED lines=11> */
.L_x_11510:
[----:B------:R-:W-:Y:S01]  /*8710*/  IMAD.MOV.U32 R6, RZ, RZ, R3 ;  /* 0x000000ffff067224 */ /* 0x000fe200078e0003 */
[----:B------:R-:W-:Y:S01]  /*8720*/  PRMT R7, R5, 0x7610, R7 ;  /* 0x0000761005077816 */ /* 0x000fe20000000007 */
[----:B------:R-:W-:Y:S01]  /*8730*/  IMAD.MOV.U32 R37, RZ, RZ, R36 ;  /* 0x000000ffff257224 */ /* 0x000fe200078e0024 */
[----:B------:R-:W-:-:S07]  /*8740*/  PRMT R50, R51, 0x7632, R50 ;  /* 0x0000763233327816 */ /* 0x000fce0000000032 */
.L_x_11511:
[----:B------:R-:W-:Y:S05]  /*8750*/  BSYNC B1 ;  /* 0x0000000000017941 */ /* 0x000fea0003800000 */
.L_x_11509:
        /* <DEDUP_REMOVED lines=11> */
.L_x_11513:
[----:B------:R-:W-:Y:S01]  /*8810*/  IMAD.MOV.U32 R3, RZ, RZ, R6 ;  /* 0x000000ffff037224 */ /* 0x000fe200078e0006 */
[----:B------:R-:W-:Y:S01]  /*8820*/  PRMT R5, R7, 0x7610, R5 ;  /* 0x0000761007057816 */ /* 0x000fe20000000005 */
[----:B------:R-:W-:Y:S01]  /*8830*/  IMAD.MOV.U32 R36, RZ, RZ, R43 ;  /* 0x000000ffff247224 */ /* 0x000fe200078e002b */
[----:B------:R-:W-:-:S07]  /*8840*/  PRMT R51, R51, 0x5410, R51 ;  /* 0x0000541033337816 */ /* 0x000fce0000000033 */
.L_x_11514:
[----:B------:R-:W-:Y:S05]  /*8850*/  BSYNC B1 ;  /* 0x0000000000017941 */ /* 0x000fea0003800000 */
.L_x_11512:
        /* <DEDUP_REMOVED lines=11> */
.L_x_11516:
[----:B------:R-:W-:Y:S01]  /*8910*/  IMAD.MOV.U32 R7, RZ, RZ, R3 ;  /* 0x000000ffff077224 */ /* 0x000fe200078e0003 */
[----:B------:R-:W-:Y:S01]  /*8920*/  PRMT R6, R5, 0x7610, R6 ;  /* 0x0000761005067816 */ /* 0x000fe20000000006 */
[----:B------:R-:W-:Y:S01]  /*8930*/  IMAD.MOV.U32 R43, RZ, RZ, R42 ;  /* 0x000000ffff2b7224 */ /* 0x000fe200078e002a */
[----:B------:R-:W-:-:S07]  /*8940*/  PRMT R51, R25, 0x7632, R51 ;  /* 0x0000763219337816 */ /* 0x000fce0000000033 */
.L_x_11517:
[----:B------:R-:W-:Y:S05]  /*8950*/  BSYNC B1 ;  /* 0x0000000000017941 */ /* 0x000fea0003800000 */
.L_x_11515:
        /* <DEDUP_REMOVED lines=11> */
.L_x_11519:
[----:B------:R-:W-:Y:S01]  /*8a10*/  IMAD.MOV.U32 R42, RZ, RZ, R2 ;  /* 0x000000ffff2a7224 */ /* 0x000fe200078e0002 */
[C---:B------:R-:W-:Y:S01]  /*8a20*/  PRMT R25, R6.reuse, 0x5410, R25 ;  /* 0x0000541006197816 */ /* 0x040fe20000000019 */
[----:B------:R-:W-:Y:S01]  /*8a30*/  IMAD.MOV.U32 R3, RZ, RZ, R7 ;  /* 0x000000ffff037224 */ /* 0x000fe200078e0007 */
[----:B------:R-:W-:Y:S01]  /*8a40*/  PRMT R5, R6, 0x7610, R5 ;  /* 0x0000761006057816 */ /* 0x000fe20000000005 */
[----:B------:R-:W-:-:S07]  /*8a50*/  IMAD.MOV.U32 R2, RZ, RZ, R7 ;  /* 0x000000ffff027224 */ /* 0x000fce00078e0007 */
.L_x_11520:
[----:B------:R-:W-:Y:S05]  /*8a60*/  BSYNC B1 ;  /* 0x0000000000017941 */ /* 0x000fea0003800000 */
.L_x_11518:
[----:B------:R-:W-:Y:S05]  /*8a70*/  @P1 BRA `(.L_x_11521) ;  /* 0xfffffff0000c1947 */ /* 0x000fea000383ffff */
[----:B------:R-:W-:Y:S01]  /*8a80*/  PRMT R25, R5, 0x7610, R25 ;  /* 0x0000761005197816 */ /* 0x000fe20000000019 */
[----:B------:R-:W-:-:S07]  /*8a90*/  IMAD.MOV.U32 R2, RZ, RZ, R3 ;  /* 0x000000ffff027224 */ /* 0x000fce00078e0003 */
.L_x_11475:
[----:B------:R-:W-:Y:S05]  /*8aa0*/  BSYNC B0 ;  /* 0x0000000000007941 */ /* 0x000fea0003800000 */
.L_x_11474:
[----:B0-----:R-:W-:Y:S01]  /*8ab0*/  IMAD.MOV.U32 R6, RZ, RZ, R33 ;  /* 0x000000ffff067224 */ /* 0x001fe200078e0021 */
[----:B------:R-:W-:Y:S01]  /*8ac0*/  STL.64 [R1+0xb0], R44 ;  /* 0x0000b02c01007387 */ /* 0x000fe20000100a00 */
[----:B------:R-:W-:Y:S01]  /*8ad0*/  IMAD.MOV.U32 R7, RZ, RZ, R34 ;  /* 0x000000ffff077224 */ /* 0x000fe200078e0022 */
[----:B------:R-:W-:Y:S01]  /*8ae0*/  ISETP.NE.AND P0, PT, R52, RZ, PT ;  /* 0x000000ff3400720c */ /* 0x000fe20003f05270 */
[----:B------:R-:W-:Y:S01]  /*8af0*/  IMAD.MOV.U32 R4, RZ, RZ, R39 ;  /* 0x000000ffff047224 */ /* 0x000fe200078e0027 */
[----:B------:R-:W-:Y:S01]  /*8b00*/  STL.64 [R1+0xb8], R46 ;  /* 0x0000b82e01007387 */ /* 0x000fe20000100a00 */
[----:B------:R-:W-:Y:S01]  /*8b10*/  IMAD.MOV.U32 R5, RZ, RZ, R32 ;  /* 0x000000ffff057224 */ /* 0x000fe200078e0020 */
[----:B------:R-:W-:Y:S01]  /*8b20*/  BSSY B0, `(.L_x_11522) ;  /* 0x000002d000007945 */ /* 0x000fe20003800000 */
        /* <DEDUP_REMOVED lines=13> */
[----:B------:R-:W-:Y:S01]  /*8c00*/  STL.64 [R1+0x88], R8 ;  /* 0x0000880801007387 */ /* 0x000fe20000100a00 */
[----:B------:R-:W-:Y:S02]  /*8c10*/  IMAD.MOV.U32 R11, RZ, RZ, R30 ;  /* 0x000000ffff0b7224 */ /* 0x000fe400078e001e */
[----:B------:R-:W-:Y:S01]  /*8c20*/  IMAD.MOV.U32 R12, RZ, RZ, R31 ;  /* 0x000000ffff0c7224 */ /* 0x000fe200078e001f */
[----:B------:R0:W-:Y:S01]  /*8c30*/  STL.64 [R1+0xa0], R6 ;  /* 0x0000a00601007387 */ /* 0x0001e20000100a00 */
[----:B------:R-:W-:Y:S02]  /*8c40*/  IMAD.MOV.U32 R13, RZ, RZ, R24 ;  /* 0x000000ffff0d7224 */ /* 0x000fe400078e0018 */
[----:B------:R-:W-:Y:S01]  /*8c50*/  IMAD.MOV.U32 R3, RZ, RZ, R42 ;  /* 0x000000ffff037224 */ /* 0x000fe200078e002a */
[----:B------:R1:W-:Y:S04]  /*8c60*/  STL.64 [R1+0x90], R10 ;  /* 0x0000900a01007387 */ /* 0x0003e80000100a00 */
[----:B------:R1:W-:Y:S01]  /*8c70*/  STL.64 [R1+0x98], R12 ;  /* 0x0000980c01007387 */ /* 0x0003e20000100a00 */
[----:B0-----:R-:W-:Y:S01]  /*8c80*/  IMAD.MOV.U32 R6, RZ, RZ, R50 ;  /* 0x000000ffff067224 */ /* 0x001fe200078e0032 */
[----:B------:R-:W0:Y:S01]  /*8c90*/  S2R R4, SR_TID.X ;  /* 0x0000000000047919 */ /* 0x000e220000002100 */
[----:B------:R-:W-:Y:S01]  /*8ca0*/  IMAD.MOV.U32 R7, RZ, RZ, R48 ;  /* 0x000000ffff077224 */ /* 0x000fe200078e0030 */
[----:B------:R1:W-:Y:S04]  /*8cb0*/  STL.64 [R1+0x60], R2 ;  /* 0x0000600201007387 */ /* 0x0003e80000100a00 */
[----:B------:R1:W-:Y:S01]  /*8cc0*/  STL.64 [R1+0xa8], R6 ;  /* 0x0000a80601007387 */ /* 0x0003e20000100a00 */
[----:B------:R-:W-:Y:S05]  /*8cd0*/  @P0 BRA `(.L_x_11523) ;  /* 0x0000000000440947 */ /* 0x000fea0003800000 */
[----:B------:R-:W2:Y:S01]  /*8ce0*/  S2UR UR5, SR_CgaCtaId ;  /* 0x00000000000579c3 */ /* 0x000ea20000008800 */
[----:B------:R-:W-:Y:S01]  /*8cf0*/  UMOV UR4, 0x400 ;  /* 0x0000040000047882 */ /* 0x000fe20000000000 */
[----:B------:R-:W-:Y:S02]  /*8d00*/  IMAD.MOV.U32 R26, RZ, RZ, R51 ;  /* 0x000000ffff1a7224 */ /* 0x000fe400078e0033 */
[----:B------:R-:W-:Y:S02]  /*8d10*/  IMAD.MOV.U32 R27, RZ, RZ, R50 ;  /* 0x000000ffff1b7224 */ /* 0x000fe400078e0032 */
[----:B------:R-:W-:Y:S02]  /*8d20*/  IMAD.MOV.U32 R8, RZ, RZ, R48 ;  /* 0x000000ffff087224 */ /* 0x000fe400078e0030 */
[----:B------:R-:W-:Y:S02]  /*8d30*/  IMAD.MOV.U32 R9, RZ, RZ, R44 ;  /* 0x000000ffff097224 */ /* 0x000fe400078e002c */
[----:B-1----:R-:W-:-:S02]  /*8d40*/  IMAD.MOV.U32 R10, RZ, RZ, R45 ;  /* 0x000000ffff0a7224 */ /* 0x002fc400078e002d */
[----:B------:R-:W-:Y:S01]  /*8d50*/  IMAD.MOV.U32 R11, RZ, RZ, R46 ;  /* 0x000000ffff0b7224 */ /* 0x000fe200078e002e */
[----:B--2---:R-:W-:-:S09]  /*8d60*/  ULEA UR4, UR5, UR4, 0x18 ;  /* 0x0000000405047291 */ /* 0x004fd2000f8ec03f */
[----:B------:R2:W-:Y:S04]  /*8d70*/  STS.128 [UR4+0x10], R36 ;  /* 0x00001024ff007988 */ /* 0x0005e80008000c04 */
[----:B------:R2:W-:Y:S04]  /*8d80*/  STS.128 [UR4+0x20], R32 ;  /* 0x00002020ff007988 */ /* 0x0005e80008000c04 */
[----:B------:R2:W-:Y:S04]  /*8d90*/  STS.128 [UR4+0x30], R28 ;  /* 0x0000301cff007988 */ /* 0x0005e80008000c04 */
[----:B------:R2:W-:Y:S04]  /*8da0*/  STS.128 [UR4+0x40], R24 ;  /* 0x00004018ff007988 */ /* 0x0005e80008000c04 */
[----:B------:R2:W-:Y:S04]  /*8db0*/  STS.128 [UR4+0x50], R8 ;  /* 0x00005008ff007988 */ /* 0x0005e80008000c04 */
[----:B------:R2:W-:Y:S04]  /*8dc0*/  STS.64 [UR4+0x8], R42 ;  /* 0x0000082aff007988 */ /* 0x0005e80008000a04 */
[----:B------:R2:W-:Y:S04]  /*8dd0*/  STS [UR4+0x4], R2 ;  /* 0x00000402ff007988 */ /* 0x0005e80008000804 */
[----:B------:R2:W-:Y:S02]  /*8de0*/  STS [UR4+0x60], R47 ;  /* 0x0000602fff007988 */ /* 0x0005e40008000804 */
.L_x_11523:
[----:B------:R-:W-:Y:S05]  /*8df0*/  BSYNC B0 ;  /* 0x0000000000007941 */ /* 0x000fea0003800000 */
.L_x_11522:
[----:B------:R-:W-:Y:S01]  /*8e00*/  BAR.SYNC.DEFER_BLOCKING 0x0 ;  /* 0x0000000000007b1d */ /* 0x000fe20000010000 */
[----:B0-----:R-:W-:Y:S01]  /*8e10*/  ISETP.NE.AND P0, PT, R4, RZ, PT ;  /* 0x000000ff0400720c */ /* 0x001fe20003f05270 */
[----:B-12---:R-:W-:-:S04]  /*8e20*/  VIADD R2, R1, 0x60 ;  /* 0x0000006001027836 */ /* 0x006fc80000000000 */
[----:B------:R-:W-:Y:S08]  /*8e30*/  BSSY B0, `(.L_x_11524) ;  /* 0x000029e000007945 */ /* 0x000ff00003800000 */
        /* <DEDUP_REMOVED lines=17> */
[----:B------:R-:W-:Y:S01]  /*8f50*/  VIADD R9, R18, 0x1 ;  /* 0x0000000112097836 */ /* 0x000fe20000000000 */
[----:B------:R-:W1:Y:S01]  /*8f60*/  LDC.64 R24, c[0x0][0x2a0] ;  /* 0x0000a800ff187b82 */ /* 0x000e620000000a00 */
[----:B------:R-:W-:Y:S02]  /*8f70*/  IMAD R6, R3, R14, R16 ;  /* 0x0000000e03067224 */ /* 0x000fe400078e0210 */
[-C--:B------:R-:W-:Y:S01]  /*8f80*/  IMAD R7, R15, R13.reuse, R8 ;  /* 0x0000000d0f077224 */ /* 0x080fe200078e0208 */
[----:B------:R-:W-:Y:S01]  /*8f90*/  ISETP.GE.U32.AND P3, PT, R9, 0x3, PT ;  /* 0x000000030900780c */ /* 0x000fe20003f66070 */
[----:B------:R-:W-:-:S02]  /*8fa0*/  IMAD R8, R15, R13, R10 ;  /* 0x0000000d0f087224 */ /* 0x000fc400078e020a */
[C---:B---3--:R-:W-:Y:S01]  /*8fb0*/  IMAD R11, R17.reuse, R14, RZ ;  /* 0x0000000e110b7224 */ /* 0x048fe200078e02ff */
[----:B------:R-:W2:Y:S01]  /*8fc0*/  LDC.64 R26, c[0x0][0x278] ;  /* 0x00009e00ff1a7b82 */ /* 0x000ea20000000a00 */
[----:B------:R-:W-:Y:S01]  /*8fd0*/  VIADD R9, R12, 0xfffffffe ;  /* 0xfffffffe0c097836 */ /* 0x000fe20000000000 */
[----:B----4-:R-:W-:Y:S01]  /*8fe0*/  ISETP.NE.U32.AND P0, PT, R20, RZ, PT ;  /* 0x000000ff1400720c */ /* 0x010fe20003f05070 */
[----:B------:R-:W-:Y:S01]  /*8ff0*/  VIADD R10, R12, 0xfffffffd ;  /* 0xfffffffd0c0a7836 */ /* 0x000fe20000000000 */
[----:B------:R-:W-:Y:S01]  /*9000*/  LOP3.LUT R14, R17, 0x3, RZ, 0xc0, !PT ;  /* 0x00000003110e7812 */ /* 0x000fe200078ec0ff */
[----:B------:R-:W-:Y:S01]  /*9010*/  VIADD R19, R18, 0x2 ;  /* 0x0000000212137836 */ /* 0x000fe20000000000 */
[----:B------:R-:W-:Y:S01]  /*9020*/  IADD3 R20, P4, R20, -0x4, RZ ;  /* 0xfffffffc14147810 */ /* 0x000fe20007f9e0ff */
[-C--:B------:R-:W-:Y:S01]  /*9030*/  IMAD R5, R15, R13.reuse, R16 ;  /* 0x0000000d0f057224 */ /* 0x080fe200078e0210 */
[----:B------:R-:W3:Y:S01]  /*9040*/  LDC.64 R28, c[0x0][0x270] ;  /* 0x00009c00ff1c7b82 */ /* 0x000ee20000000a00 */
[----:B0-----:R-:W-:Y:S01]  /*9050*/  IADD3 R22, P2, R22, -0x4, RZ ;  /* 0xfffffffc16167810 */ /* 0x001fe20007f5e0ff */
[----:B------:R-:W-:Y:S01]  /*9060*/  IMAD.SHL.U32 R12, R17, 0x2, RZ ;  /* 0x00000002110c7824 */ /* 0x000fe200078e00ff */
[----:B------:R-:W-:Y:S01]  /*9070*/  ISETP.NE.AND.EX P1, PT, R21, RZ, P1, P0 ;  /* 0x000000ff1500720c */ /* 0x000fe20000f25300 */
[----:B------:R-:W-:Y:S01]  /*9080*/  IMAD R6, R15, R13, R6 ;  /* 0x0000000d0f067224 */ /* 0x000fe200078e0206 */
[----:B------:R-:W-:Y:S01]  /*9090*/  IADD3.X R21, R21, -0x1, RZ, P4, !PT ;  /* 0xffffffff15157810 */ /* 0x000fe200027fe4ff */
[C---:B------:R-:W-:Y:S01]  /*90a0*/  IMAD R15, R16.reuse, R17, RZ ;  /* 0x00000011100f7224 */ /* 0x040fe200078e02ff */
        /* <DEDUP_REMOVED lines=9> */
.L_x_11542:
[----:B01----:R-:W0:Y:S01]  /*9140*/  LDC.64 R32, c[0x0][0x278] ;  /* 0x00009e00ff207b82 */ /* 0x003e220000000a00 */
[----:B------:R-:W-:Y:S01]  /*9150*/  IMAD R36, R13, 0x4, R2 ;  /* 0x000000040d247824 */ /* 0x000fe200078e0202 */
[----:B0-----:R-:W-:-:S04]  /*9160*/  ISETP.NE.U32.AND P0, PT, R32, RZ, PT ;  /* 0x000000ff2000720c */ /* 0x001fc80003f05070 */
[----:B------:R-:W-:-:S13]  /*9170*/  ISETP.NE.AND.EX P0, PT, R33, RZ, PT, P0 ;  /* 0x000000ff2100720c */ /* 0x000fda0003f05300 */
[----:B-----5:R-:W-:Y:S05]  /*9180*/  @!P0 BRA `(.L_x_11526) ;  /* 0x0000001c00e88947 */ /* 0x020fea0003800000 */
        /* <DEDUP_REMOVED lines=52> */
.L_x_11531:
        /* <DEDUP_REMOVED lines=10> */
.L_x_11530:
[----:B------:R-:W2:Y:S01]  /*9570*/  LDG.E R34, desc[UR6][R26.64] ;  /* 0x000000061a227981 */ /* 0x000ea2000c1e1900 */
        /* <DEDUP_REMOVED lines=11> */
[----:B0-----:R-:W-:-:S10]  /*9630*/  IMAD.MOV.U32 R36, RZ, RZ, R17 ;  /* 0x000000ffff247224 */ /* 0x001fd400078e0011 */
[----:B-1----:R-:W-:Y:S05]  /*9640*/  @!P0 BRA `(.L_x_11533) ;  /* 0x00000004008c8947 */ /* 0x002fea0003800000 */
[----:B------:R-:W-:Y:S02]  /*9650*/  ISETP.GT.AND P2, PT, R36, 0xc, PT ;  /* 0x0000000c2400780c */ /* 0x000fe40003f44270 */
[----:B------:R-:W-:-:S11]  /*9660*/  PLOP3.LUT P0, PT, PT, PT, PT, 0x80, 0x0 ;  /* 0x000000000000781c */ /* 0x000fd60003f0f070 */
[----:B------:R-:W-:Y:S05]  /*9670*/  @!P2 BRA `(.L_x_11534) ;  /* 0x0000000000f4a947 */ /* 0x000fea0003800000 */
[----:B------:R-:W-:-:S13]  /*9680*/  PLOP3.LUT P0, PT, PT, PT, PT, 0x8, 0x0 ;  /* 0x000000000000781c */ /* 0x000fda0003f0e170 */
.L_x_11535:
        /* <DEDUP_REMOVED lines=60> */
.L_x_11534:
        /* <DEDUP_REMOVED lines=33> */
.L_x_11536:
[----:B------:R-:W-:-:S13]  /*9c60*/  ISETP.NE.OR P0, PT, R36, RZ, P0 ;  /* 0x000000ff2400720c */ /* 0x000fda0000705670 */
[----:B------:R-:W-:Y:S05]  /*9c70*/  @!P0 BRA `(.L_x_11532) ;  /* 0x0000000000488947 */ /* 0x000fea0003800000 */
.L_x_11533:
        /* <DEDUP_REMOVED lines=18> */
.L_x_11532:
[----:B------:R-:W-:Y:S01]  /*9da0*/  ISETP.NE.AND P0, PT, R14, RZ, PT ;  /* 0x000000ff0e00720c */ /* 0x000fe20003f05270 */
[----:B-123--:R-:W-:-:S12]  /*9db0*/  IMAD.U32 R43, RZ, RZ, UR4 ;  /* 0x00000004ff2b7e24 */ /* 0x00efd8000f8e00ff */
        /* <DEDUP_REMOVED lines=10> */
[----:B------:R-:W2:Y:S01]  /*9e60*/  LDG.E R32, desc[UR6][R30.64+0x4] ;  /* 0x000004061e207981 */ /* 0x000ea2000c1e1900 */
[----:B------:R-:W-:Y:S02]  /*9e70*/  ISETP.NE.AND P0, PT, R14, 0x2, PT ;  /* 0x000000020e00780c */ /* 0x000fe40003f05270 */
[----:B--2---:R-:W-:-:S05]  /*9e80*/  FMNMX.FTZ R35, R33, R32, PT ;  /* 0x0000002021237209 */ /* 0x004fca0003810000 */
[----:B------:R2:W-:Y:S06]  /*9e90*/  STG.E desc[UR6][R28.64], R35 ;  /* 0x000000231c007986 */ /* 0x0005ec000c101906 */
[----:B------:R-:W1:Y:S01]  /*9ea0*/  @P0 LDG.E R32, desc[UR6][R30.64+0x8] ;  /* 0x000008061e200981 */ /* 0x000e62000c1e1900 */
[----:B------:R-:W-:Y:S01]  /*9eb0*/  IMAD.U32 R43, RZ, RZ, UR4 ;  /* 0x00000004ff2b7e24 */ /* 0x000fe2000f8e00ff */
[----:B-1----:R-:W-:-:S05]  /*9ec0*/  @P0 FMNMX.FTZ R33, R35, R32, PT ;  /* 0x0000002023210209 */ /* 0x002fca0003810000 */
[----:B------:R2:W-:Y:S02]  /*9ed0*/  @P0 STG.E desc[UR6][R28.64], R33 ;  /* 0x000000211c000986 */ /* 0x0005e4000c101906 */
.L_x_11528:
[----:B--2---:R-:W2:Y:S01]  /*9ee0*/  LDG.E R35, desc[UR6][R24.64] ;  /* 0x0000000618237981 */ /* 0x004ea2000c1e1900 */
[----:B------:R-:W3:Y:S01]  /*9ef0*/  LDC R34, c[0x0][0x2b0] ;  /* 0x0000ac00ff227b82 */ /* 0x000ee20000000800 */
[----:B------:R-:W-:Y:S01]  /*9f00*/  IMAD.IADD R43, R18, 0x1, R43 ;  /* 0x00000001122b7824 */ /* 0x000fe200078e022b */
[----:B------:R-:W-:Y:S01]  /*9f10*/  ULDC UR8, c[0x0][0x2c0] ;  /* 0x0000b00000087ab9 */ /* 0x000fe20000000800 */
[----:B------:R-:W-:Y:S01]  /*9f20*/  ULDC.64 UR10, c[0x0][0x268] ;  /* 0x00009a00000a7ab9 */ /* 0x000fe20000000a00 */
[----:B------:R-:W-:Y:S01]  /*9f30*/  ULDC.64 UR4, c[0x0][0x218] ;  /* 0x0000860000047ab9 */ /* 0x000fe20000000a00 */
[----:B------:R-:W-:Y:S02]  /*9f40*/  ISETP.NE.U32.AND P0, PT, RZ, UR10, PT ;  /* 0x0000000aff007c0c */ /* 0x000fe4000bf05070 */
[----:B------:R-:W-:Y:S01]  /*9f50*/  LEA R30, P4, R39, UR4, 0x1 ;  /* 0x00000004271e7c11 */ /* 0x000fe2000f8808ff */
[----:B0-----:R-:W0:Y:S01]  /*9f60*/  LDC.64 R36, c[0x0][0x248] ;  /* 0x00009200ff247b82 */ /* 0x001e220000000a00 */
[----:B------:R-:W-:-:S02]  /*9f70*/  ISETP.NE.AND.EX P0, PT, RZ, UR11, PT, P0 ;  /* 0x0000000bff007c0c */ /* 0x000fc4000bf05300 */
[----:B------:R-:W-:-:S05]  /*9f80*/  LEA.HI.X R31, R39, UR5, R40, 0x1, P4 ;  /* 0x00000005271f7c11 */ /* 0x000fca000a0f0c28 */
[----:B-1----:R-:W1:Y:S01]  /*9f90*/  LDC.64 R32, c[0x0][0x268] ;  /* 0x00009a00ff207b82 */ /* 0x002e620000000a00 */
[----:B---3-5:R-:W-:Y:S01]  /*9fa0*/  IMAD R41, R43, UR8, R34 ;  /* 0x000000082b297c24 */ /* 0x028fe2000f8e0222 */
[----:B------:R-:W-:-:S03]  /*9fb0*/  ISETP.GE.AND P2, PT, R34, 0x1, PT ;  /* 0x000000012200780c */ /* 0x000fc60003f46270 */
[----:B0-----:R-:W-:-:S04]  /*9fc0*/  IMAD.WIDE R36, R41, 0x4, R36 ;  /* 0x0000000429247825 */ /* 0x001fc800078e0224 */
[----:B-1----:R-:W-:Y:S01]  /*9fd0*/  IMAD.WIDE R32, R41, 0x4, R32 ;  /* 0x0000000429207825 */ /* 0x002fe200078e0220 */
[----:B--2---:R0:W-:Y:S01]  /*9fe0*/  STG.E desc[UR6][R36.64], R35 ;  /* 0x0000002324007986 */ /* 0x0041e2000c101906 */
[----:B------:R-:W-:Y:S05]  /*9ff0*/  @!P0 BRA `(.L_x_11537) ;  /* 0x0000000000e88947 */ /* 0x000fea0003800000 */
[----:B------:R-:W2:Y:S01]  /*a000*/  LDG.E.U16.CONSTANT R39, desc[UR6][R30.64] ;  /* 0x000000061e277981 */ /* 0x000ea2000c1e9500 */
[----:B------:R-:W1:Y:S01]  /*a010*/  LDC R41, c[0x0][0x2d8] ;  /* 0x0000b600ff297b82 */ /* 0x000e620000000800 */
[----:B------:R-:W-:Y:S02]  /*a020*/  UMOV UR4, 0x400 ;  /* 0x0000040000047882 */ /* 0x000fe40000000000 */
[----:B------:R-:W-:-:S05]  /*a030*/  UIADD3 UR4, UR4, 0xc8, URZ ;  /* 0x000000c804047890 */ /* 0x000fca000fffe03f */
[----:B------:R-:W3:Y:S08]  /*a040*/  LDC R40, c[0x0][0x2d4] ;  /* 0x0000b500ff287b82 */ /* 0x000ef00000000800 */
[----:B------:R-:W4:Y:S01]  /*a050*/  S2UR UR5, SR_CgaCtaId ;  /* 0x00000000000579c3 */ /* 0x000f220000008800 */
[----:B-1----:R-:W-:-:S04]  /*a060*/  IABS R45, R41 ;  /* 0x00000029002d7213 */ /* 0x002fc80000000000 */
[----:B------:R-:W1:Y:S01]  /*a070*/  I2F.RP R44, R45 ;  /* 0x0000002d002c7306 */ /* 0x000e620000209400 */
[----:B----4-:R-:W-:-:S07]  /*a080*/  ULEA UR4, UR5, UR4, 0x18 ;  /* 0x0000000405047291 */ /* 0x010fce000f8ec03f */
[----:B-1----:R-:W1:Y:S02]  /*a090*/  MUFU.RCP R44, R44 ;  /* 0x0000002c002c7308 */ /* 0x002e640000001000 */
[----:B-1----:R-:W-:Y:S01]  /*a0a0*/  VIADD R34, R44, 0xffffffe ;  /* 0x0ffffffe2c227836 */ /* 0x002fe20000000000 */
[----:B---3--:R-:W-:-:S05]  /*a0b0*/  IABS R44, R40 ;  /* 0x00000028002c7213 */ /* 0x008fca0000000000 */
[----:B0-----:R0:W1:Y:S08]  /*a0c0*/  F2I.FTZ.U32.TRUNC.NTZ R35, R34 ;  /* 0x0000002200237305 */ /* 0x001070000021f000 */
[----:B------:R-:W3:Y:S01]  /*a0d0*/  I2F.RP R48, R44 ;  /* 0x0000002c00307306 */ /* 0x000ee20000209400 */
[----:B0-----:R-:W-:Y:S02]  /*a0e0*/  IMAD.MOV.U32 R34, RZ, RZ, RZ ;  /* 0x000000ffff227224 */ /* 0x001fe400078e00ff */
[----:B-1----:R-:W-:-:S04]  /*a0f0*/  IMAD.MOV R46, RZ, RZ, -R35 ;  /* 0x000000ffff2e7224 */ /* 0x002fc800078e0a23 */
[----:B------:R-:W-:Y:S01]  /*a100*/  IMAD R47, R46, R45, RZ ;  /* 0x0000002d2e2f7224 */ /* 0x000fe200078e02ff */
[----:B------:R-:W-:-:S03]  /*a110*/  IABS R46, R38 ;  /* 0x00000026002e7213 */ /* 0x000fc60000000000 */
[----:B------:R-:W-:Y:S01]  /*a120*/  IMAD.HI.U32 R47, R35, R47, R34 ;  /* 0x0000002f232f7227 */ /* 0x000fe200078e0022 */
[----:B---3--:R-:W0:Y:S05]  /*a130*/  MUFU.RCP R48, R48 ;  /* 0x0000003000307308 */ /* 0x008e2a0000001000 */
[----:B------:R-:W-:-:S04]  /*a140*/  IMAD.HI.U32 R47, R47, R46, RZ ;  /* 0x0000002e2f2f7227 */ /* 0x000fc800078e00ff */
[----:B------:R-:W-:-:S04]  /*a150*/  IMAD.MOV R34, RZ, RZ, -R47 ;  /* 0x000000ffff227224 */ /* 0x000fc800078e0a2f */
[----:B------:R-:W-:Y:S02]  /*a160*/  IMAD R34, R45, R34, R46 ;  /* 0x000000222d227224 */ /* 0x000fe400078e022e */
[----:B0-----:R-:W-:-:S03]  /*a170*/  VIADD R35, R48, 0xffffffe ;  /* 0x0ffffffe30237836 */ /* 0x001fc60000000000 */
[----:B------:R-:W-:-:S03]  /*a180*/  ISETP.GT.U32.AND P5, PT, R45, R34, PT ;  /* 0x000000222d00720c */ /* 0x000fc60003fa4070 */
[----:B------:R-:W0:Y:S10]  /*a190*/  F2I.FTZ.U32.TRUNC.NTZ R35, R35 ;  /* 0x0000002300237305 */ /* 0x000e34000021f000 */
[----:B------:R-:W-:-:S02]  /*a1a0*/  @!P5 IMAD.IADD R34, R34, 0x1, -R45 ;  /* 0x000000012222d824 */ /* 0x000fc400078e0a2d */
[----:B------:R-:W-:Y:S01]  /*a1b0*/  @!P5 VIADD R47, R47, 0x1 ;  /* 0x000000012f2fd836 */ /* 0x000fe20000000000 */
[----:B------:R-:W-:Y:S02]  /*a1c0*/  ISETP.NE.AND P5, PT, R41, RZ, PT ;  /* 0x000000ff2900720c */ /* 0x000fe40003fa5270 */
[----:B------:R-:W-:Y:S02]  /*a1d0*/  ISETP.GE.U32.AND P4, PT, R34, R45, PT ;  /* 0x0000002d2200720c */ /* 0x000fe40003f86070 */
[----:B------:R-:W-:-:S04]  /*a1e0*/  LOP3.LUT R34, R38, R41, RZ, 0x3c, !PT ;  /* 0x0000002926227212 */ /* 0x000fc800078e3cff */
[----:B------:R-:W-:Y:S01]  /*a1f0*/  ISETP.GE.AND P0, PT, R34, RZ, PT ;  /* 0x000000ff2200720c */ /* 0x000fe20003f06270 */
[----:B------:R-:W-:-:S06]  /*a200*/  IMAD.MOV.U32 R34, RZ, RZ, RZ ;  /* 0x000000ffff227224 */ /* 0x000fcc00078e00ff */
[----:B------:R-:W-:-:S04]  /*a210*/  @P4 VIADD R47, R47, 0x1 ;  /* 0x000000012f2f4836 */ /* 0x000fc80000000000 */
[----:B------:R-:W-:Y:S02]  /*a220*/  IMAD.MOV.U32 R45, RZ, RZ, R47 ;  /* 0x000000ffff2d7224 */ /* 0x000fe400078e002f */
[----:B0-----:R-:W-:Y:S02]  /*a230*/  IMAD.MOV R47, RZ, RZ, -R35 ;  /* 0x000000ffff2f7224 */ /* 0x001fe400078e0a23 */
[----:B------:R-:W-:Y:S01]  /*a240*/  @!P0 IMAD.MOV R45, RZ, RZ, -R45 ;  /* 0x000000ffff2d8224 */ /* 0x000fe200078e0a2d */
[----:B------:R-:W-:Y:S01]  /*a250*/  @!P5 LOP3.LUT R45, RZ, R41, RZ, 0x33, !PT ;  /* 0x00000029ff2dd212 */ /* 0x000fe200078e33ff */
[----:B------:R-:W-:Y:S01]  /*a260*/  IMAD R41, R47, R44, RZ ;  /* 0x0000002c2f297224 */ /* 0x000fe200078e02ff */
[----:B------:R-:W-:Y:S02]  /*a270*/  ISETP.NE.AND P5, PT, R40, RZ, PT ;  /* 0x000000ff2800720c */ /* 0x000fe40003fa5270 */
[----:B------:R-:W-:Y:S01]  /*a280*/  IABS R46, R45 ;  /* 0x0000002d002e7213 */ /* 0x000fe20000000000 */
[----:B------:R-:W-:Y:S01]  /*a290*/  IMAD.HI.U32 R34, R35, R41, R34 ;  /* 0x0000002923227227 */ /* 0x000fe200078e0022 */
[----:B------:R-:W-:-:S03]  /*a2a0*/  ISETP.GE.AND P4, PT, R45, RZ, PT ;  /* 0x000000ff2d00720c */ /* 0x000fc60003f86270 */
        /* <DEDUP_REMOVED lines=15> */
.L_x_11537:
[----:B------:R-:W-:Y:S05]  /*a3a0*/  @!P2 BRA `(.L_x_11538) ;  /* 0x0000000c0000a947 */ /* 0x000fea0003800000 */
[----:B-1----:R-:W1:Y:S01]  /*a3b0*/  LDC R39, c[0x0][0x2d8] ;  /* 0x0000b600ff277b82 */ /* 0x002e620000000800 */
[----:B------:R-:W-:Y:S01]  /*a3c0*/  IABS R46, R38 ;  /* 0x00000026002e7213 */ /* 0x000fe20000000000 */
[----:B------:R-:W-:Y:S02]  /*a3d0*/  ULDC UR4, c[0x0][0x2b0] ;  /* 0x0000ac0000047ab9 */ /* 0x000fe40000000800 */
[----:B------:R-:W-:-:S04]  /*a3e0*/  IMAD.U32 R54, RZ, RZ, UR4 ;  /* 0x00000004ff367e24 */ /* 0x000fc8000f8e00ff */
[----:B------:R-:W2:Y:S01]  /*a3f0*/  LDC R41, c[0x0][0x2d4] ;  /* 0x0000b500ff297b82 */ /* 0x000ea20000000800 */
[-C--:B-1----:R-:W-:Y:S02]  /*a400*/  IABS R44, R39.reuse ;  /* 0x00000027002c7213 */ /* 0x082fe40000000000 */
[----:B------:R-:W-:Y:S02]  /*a410*/  LOP3.LUT R38, R38, R39, RZ, 0x3c, !PT ;  /* 0x0000002726267212 */ /* 0x000fe400078e3cff */
[----:B------:R-:W1:Y:S02]  /*a420*/  I2F.RP R40, R44 ;  /* 0x0000002c00287306 */ /* 0x000e640000209400 */
[----:B------:R-:W-:-:S06]  /*a430*/  ISETP.GE.AND P4, PT, R38, RZ, PT ;  /* 0x000000ff2600720c */ /* 0x000fcc0003f86270 */
[----:B-1----:R-:W1:Y:S02]  /*a440*/  MUFU.RCP R40, R40 ;  /* 0x0000002800287308 */ /* 0x002e640000001000 */
[----:B-1----:R-:W-:Y:S01]  /*a450*/  VIADD R34, R40, 0xffffffe ;  /* 0x0ffffffe28227836 */ /* 0x002fe20000000000 */
[----:B--2---:R-:W-:-:S05]  /*a460*/  IABS R40, R41 ;  /* 0x0000002900287213 */ /* 0x004fca0000000000 */
[----:B0-----:R0:W1:Y:S08]  /*a470*/  F2I.FTZ.U32.TRUNC.NTZ R35, R34 ;  /* 0x0000002200237305 */ /* 0x001070000021f000 */
        /* <DEDUP_REMOVED lines=8> */
[----:B------:R-:W-:Y:S02]  /*a500*/  IMAD R35, R44, R35, R46 ;  /* 0x000000232c237224 */ /* 0x000fe400078e022e */
[----:B0-----:R-:W-:-:S03]  /*a510*/  VIADD R34, R47, 0xffffffe ;  /* 0x0ffffffe2f227836 */ /* 0x001fc60000000000 */
[----:B------:R-:W-:-:S13]  /*a520*/  ISETP.GT.U32.AND P0, PT, R44, R35, PT ;  /* 0x000000232c00720c */ /* 0x000fda0003f04070 */
[----:B------:R-:W-:Y:S02]  /*a530*/  @!P0 IMAD.IADD R35, R35, 0x1, -R44 ;  /* 0x0000000123238824 */ /* 0x000fe400078e0a2c */
[----:B------:R-:W-:Y:S01]  /*a540*/  @!P0 VIADD R45, R45, 0x1 ;  /* 0x000000012d2d8836 */ /* 0x000fe20000000000 */
[----:B------:R-:W-:Y:S02]  /*a550*/  ISETP.NE.AND P0, PT, R39, RZ, PT ;  /* 0x000000ff2700720c */ /* 0x000fe40003f05270 */
[----:B------:R-:W-:Y:S02]  /*a560*/  ISETP.GE.U32.AND P2, PT, R35, R44, PT ;  /* 0x0000002c2300720c */ /* 0x000fe40003f46070 */
[----:B------:R0:W1:Y:S02]  /*a570*/  F2I.FTZ.U32.TRUNC.NTZ R35, R34 ;  /* 0x0000002200237305 */ /* 0x000064000021f000 */
[----:B0-----:R-:W-:-:S09]  /*a580*/  IMAD.MOV.U32 R34, RZ, RZ, RZ ;  /* 0x000000ffff227224 */ /* 0x001fd200078e00ff */
[----:B------:R-:W-:-:S04]  /*a590*/  @P2 VIADD R45, R45, 0x1 ;  /* 0x000000012d2d2836 */ /* 0x000fc80000000000 */
[----:B------:R-:W-:Y:S02]  /*a5a0*/  IMAD.MOV.U32 R38, RZ, RZ, R45 ;  /* 0x000000ffff267224 */ /* 0x000fe400078e002d */
[--C-:B-1----:R-:W-:Y:S02]  /*a5b0*/  IMAD.MOV R45, RZ, RZ, -R35.reuse ;  /* 0x000000ffff2d7224 */ /* 0x102fe400078e0a23 */
        /* <DEDUP_REMOVED lines=55> */
[----:B------:R-:W0:Y:S03]  /*a930*/  @P1 LDC.64 R34, c[0x0][0x2a8] ;  /* 0x0000aa00ff221b82 */ /* 0x000e260000000a00 */
        /* <DEDUP_REMOVED lines=12> */
.L_x_11539:
[----:B------:R-:W-:Y:S05]  /*aa00*/  @!P3 BRA `(.L_x_11538) ;  /* 0x000000040068b947 */ /* 0x000fea0003800000 */
[----:B012---:R-:W0:Y:S01]  /*aa10*/  LDC.64 R32, c[0x0][0x288] ;  /* 0x0000a200ff207b82 */ /* 0x007e220000000a00 */
[C---:B------:R-:W-:Y:S01]  /*aa20*/  VIADD R44, R54.reuse, 0xfffffffd ;  /* 0xfffffffd362c7836 */ /* 0x040fe20000000000 */
[----:B------:R-:W-:Y:S01]  /*aa30*/  ULDC UR4, c[0x0][0x2b8] ;  /* 0x0000ae0000047ab9 */ /* 0x000fe20000000800 */
[----:B------:R-:W-:Y:S02]  /*aa40*/  IMAD R35, R43, UR8, R54 ;  /* 0x000000082b237c24 */ /* 0x000fe4000f8e0236 */
[C---:B------:R-:W-:Y:S02]  /*aa50*/  VIADD R38, R54.reuse, 0xfffffffe ;  /* 0xfffffffe36267836 */ /* 0x040fe40000000000 */
[C---:B------:R-:W-:Y:S02]  /*aa60*/  VIADD R46, R54.reuse, 0xfffffffc ;  /* 0xfffffffc362e7836 */ /* 0x040fe40000000000 */
[----:B------:R-:W-:Y:S02]  /*aa70*/  VIADD R50, R54, 0xffffffff ;  /* 0xffffffff36327836 */ /* 0x000fe40000000000 */
[----:B------:R-:W-:-:S04]  /*aa80*/  IMAD.WIDE R36, R35, 0x4, R22 ;  /* 0x0000000423247825 */ /* 0x000fc800078e0216 */
[----:B------:R-:W-:Y:S02]  /*aa90*/  IMAD R44, R44, UR4, R5 ;  /* 0x000000042c2c7c24 */ /* 0x000fe4000f8e0205 */
[----:B------:R-:W-:-:S04]  /*aaa0*/  IMAD.WIDE R34, R35, 0x4, R20 ;  /* 0x0000000423227825 */ /* 0x000fc800078e0214 */
[--C-:B------:R-:W-:Y:S02]  /*aab0*/  IMAD R38, R38, UR4, R5.reuse ;  /* 0x0000000426267c24 */ /* 0x100fe4000f8e0205 */
[--C-:B------:R-:W-:Y:S02]  /*aac0*/  IMAD R48, R46, UR4, R5.reuse ;  /* 0x000000042e307c24 */ /* 0x100fe4000f8e0205 */
[----:B------:R-:W-:Y:S01]  /*aad0*/  IMAD R52, R50, UR4, R5 ;  /* 0x0000000432347c24 */ /* 0x000fe2000f8e0205 */
[----:B------:R-:W-:Y:S01]  /*aae0*/  ULDC.64 UR4, c[0x0][0x290] ;  /* 0x0000a40000047ab9 */ /* 0x000fe20000000a00 */
[-C--:B------:R-:W-:Y:S02]  /*aaf0*/  IMAD R46, R44, R41.reuse, RZ ;  /* 0x000000292c2e7224 */ /* 0x080fe400078e02ff */
[-C--:B------:R-:W-:Y:S02]  /*ab00*/  IMAD R50, R38, R41.reuse, RZ ;  /* 0x0000002926327224 */ /* 0x080fe400078e02ff */
[----:B------:R-:W-:-:S02]  /*ab10*/  IMAD R48, R48, R41, RZ ;  /* 0x0000002930307224 */ /* 0x000fc400078e02ff */
[----:B------:R-:W-:Y:S02]  /*ab20*/  IMAD R52, R52, R41, RZ ;  /* 0x0000002934347224 */ /* 0x000fe400078e02ff */
[----:B------:R-:W-:Y:S02]  /*ab30*/  IMAD.MOV.U32 R47, RZ, RZ, R36 ;  /* 0x000000ffff2f7224 */ /* 0x000fe400078e0024 */
[----:B------:R-:W-:Y:S02]  /*ab40*/  IMAD.MOV.U32 R58, RZ, RZ, R37 ;  /* 0x000000ffff3a7224 */ /* 0x000fe400078e0025 */
[----:B------:R-:W-:Y:S02]  /*ab50*/  IMAD.MOV.U32 R45, RZ, RZ, R34 ;  /* 0x000000ffff2d7224 */ /* 0x000fe400078e0022 */
[----:B------:R-:W-:Y:S02]  /*ab60*/  IMAD.MOV.U32 R56, RZ, RZ, R35 ;  /* 0x000000ffff387224 */ /* 0x000fe400078e0023 */
[----:B------:R-:W-:-:S07]  /*ab70*/  VIADD R44, R54, 0x4 ;  /* 0x00000004362c7836 */ /* 0x000fce0000000000 */
.L_x_11540:
[----:B---3-5:R-:W-:Y:S01]  /*ab80*/  IMAD.IADD R41, R52, 0x1, R40 ;  /* 0x0000000134297824 */ /* 0x028fe200078e0228 */
[----:B------:R-:W1:Y:S03]  /*ab90*/  @P1 LDC.64 R34, c[0x0][0x2a8] ;  /* 0x0000aa00ff221b82 */ /* 0x000e660000000a00 */
[----:B0-----:R-:W-:-:S05]  /*aba0*/  IMAD.WIDE R38, R41, 0x4, R32 ;  /* 0x0000000429267825 */ /* 0x001fca00078e0220 */
[----:B------:R0:W2:Y:S01]  /*abb0*/  LDG.E R51, desc[UR6][R38.64] ;  /* 0x0000000626337981 */ /* 0x0000a2000c1e1900 */
[----:B------:R-:W-:Y:S01]  /*abc0*/  SHF.R.S32.HI R54, RZ, 0x1f, R41 ;  /* 0x0000001fff367819 */ /* 0x000fe20000011429 */
[----:B0-----:R-:W0:Y:S01]  /*abd0*/  @P1 LDC.64 R38, c[0x0][0x2a8] ;  /* 0x0000aa00ff261b82 */ /* 0x001e220000000a00 */
[----:B-1----:R-:W-:Y:S01]  /*abe0*/  @P1 LEA R36, P0, R41, R34, 0x2 ;  /* 0x0000002229241211 */ /* 0x002fe200078010ff */
[----:B------:R-:W-:-:S03]  /*abf0*/  IMAD.MOV.U32 R34, RZ, RZ, R47 ;  /* 0x000000ffff227224 */ /* 0x000fc600078e002f */
[----:B------:R-:W-:Y:S01]  /*ac00*/  @P1 LEA.HI.X R37, R41, R35, R54, 0x2, P0 ;  /* 0x0000002329251211 */ /* 0x000fe200000f1436 */
[----:B------:R-:W-:-:S05]  /*ac10*/  IMAD.MOV.U32 R35, RZ, RZ, R58 ;  /* 0x000000ffff237224 */ /* 0x000fca00078e003a */
[----:B--2---:R-:W-:Y:S04]  /*ac20*/  STG.E desc[UR6][R34.64], R51 ;  /* 0x0000003322007986 */ /* 0x004fe8000c101906 */
[----:B------:R1:W2:Y:S01]  /*ac30*/  @P1 LDG.E R47, desc[UR6][R36.64] ;  /* 0x00000006242f1981 */ /* 0x0002a2000c1e1900 */
[----:B------:R-:W-:-:S04]  /*ac40*/  LEA R40, P0, R41, UR4, 0x2 ;  /* 0x0000000429287c11 */ /* 0x000fc8000f8010ff */
[----:B------:R-:W-:Y:S01]  /*ac50*/  LEA.HI.X R41, R41, UR5, R54, 0x2, P0 ;  /* 0x0000000529297c11 */ /* 0x000fe200080f1436 */
[----:B-1----:R-:W-:Y:S02]  /*ac60*/  IMAD.MOV.U32 R36, RZ, RZ, R45 ;  /* 0x000000ffff247224 */ /* 0x002fe400078e002d */
[----:B------:R-:W-:-:S05]  /*ac70*/  IMAD.MOV.U32 R37, RZ, RZ, R56 ;  /* 0x000000ffff257224 */ /* 0x000fca00078e0038 */
[----:B--2---:R-:W-:Y:S04]  /*ac80*/  @P1 STG.E desc[UR6][R36.64], R47 ;  /* 0x0000002f24001986 */ /* 0x004fe8000c101906 */
[----:B------:R-:W2:Y:S02]  /*ac90*/  LDG.E R41, desc[UR6][R40.64] ;  /* 0x0000000628297981 */ /* 0x000ea4000c1e1900 */
[----:B--2---:R-:W-:Y:S02]  /*aca0*/  IMAD.IADD R45, R41, 0x1, R50 ;  /* 0x00000001292d7824 */ /* 0x004fe400078e0232 */
[----:B------:R-:W1:Y:S02]  /*acb0*/  @P1 LDC.64 R40, c[0x0][0x2a8] ;  /* 0x0000aa00ff281b82 */ /* 0x000e640000000a00 */
        /* <DEDUP_REMOVED lines=10> */
[----:B------:R-:W2:Y:S01]  /*ad60*/  LDG.E R57, desc[UR6][R56.64] ;  /* 0x0000000638397981 */ /* 0x000ea2000c1e1900 */
[----:B0-----:R-:W0:Y:S01]  /*ad70*/  @P1 LDC.64 R38, c[0x0][0x2a8] ;  /* 0x0000aa00ff261b82 */ /* 0x001e220000000a00 */
[----:B--2---:R-:W-:-:S04]  /*ad80*/  IMAD.IADD R45, R57, 0x1, R46 ;  /* 0x00000001392d7824 */ /* 0x004fc800078e022e */
        /* <DEDUP_REMOVED lines=20> */
[----:B-1----:R-:W-:Y:S01]  /*aed0*/  LEA.HI.X R41, R45, UR5, R58, 0x2, P0 ;  /* 0x000000052d297c11 */ /* 0x002fe200080f143a */
        /* <DEDUP_REMOVED lines=13> */
.L_x_11538:
[----:B0123--:R-:W0:Y:S01]  /*afb0*/  LDC.64 R34, c[0x0][0x250] ;  /* 0x00009400ff227b82 */ /* 0x00fe220000000a00 */
[----:B------:R-:W2:Y:S07]  /*afc0*/  LDG.E.U16.CONSTANT R30, desc[UR6][R30.64] ;  /* 0x000000061e1e7981 */ /* 0x000eae000c1e9500 */
[----:B------:R-:W1:Y:S08]  /*afd0*/  LDC.64 R32, c[0x0][0x260] ;  /* 0x00009800ff207b82 */ /* 0x000e700000000a00 */
[----:B------:R-:W3:Y:S01]  /*afe0*/  LDC R45, c[0x0][0x2b0] ;  /* 0x0000ac00ff2d7b82 */ /* 0x000ee20000000800 */
        /* <DEDUP_REMOVED lines=9> */
[----:B-1----:R-:W-:-:S04]  /*b080*/  IMAD.WIDE R36, R43, 0x4, R36 ;  /* 0x000000042b247825 */ /* 0x002fc800078e0224 */
[----:B--2---:R-:W-:Y:S02]  /*b090*/  HADD2.F32 R43, -RZ, R30.H0_H0 ;  /* 0x2000001eff2b7230 */ /* 0x004fe40000004100 */
[----:B---3--:R-:W-:-:S05]  /*b0a0*/  VIADD R41, R38, 0x1 ;  /* 0x0000000126297836 */ /* 0x008fca0000000000 */
[----:B------:R0:W-:Y:S04]  /*b0b0*/  STG.E desc[UR6][R26.64], R41 ;  /* 0x000000291a007986 */ /* 0x0001e8000c101906 */
[----:B------:R0:W-:Y:S01]  /*b0c0*/  STG.E desc[UR6][R36.64], R43 ;  /* 0x0000002b24007986 */ /* 0x0001e2000c101906 */
[----:B------:R-:W-:Y:S05]  /*b0d0*/  BRA `(.L_x_11527) ;  /* 0x0000000400a07947 */ /* 0x000fea0003800000 */
.L_x_11529:
[----:B------:R-:W0:Y:S01]  /*b0e0*/  S2UR UR5, SR_CgaCtaId ;  /* 0x00000000000579c3 */ /* 0x000e220000008800 */
[----:B------:R-:W-:Y:S02]  /*b0f0*/  UMOV UR4, 0x400 ;  /* 0x0000040000047882 */ /* 0x000fe40000000000 */
[----:B0-----:R-:W-:-:S09]  /*b100*/  ULEA UR4, UR5, UR4, 0x18 ;  /* 0x0000000405047291 */ /* 0x001fd2000f8ec03f */
[----:B------:R0:W-:Y:S01]  /*b110*/  STS [UR4+0xc4], R32 ;  /* 0x0000c420ff007988 */ /* 0x0001e20008000804 */
[----:B------:R-:W-:Y:S05]  /*b120*/  BRA `(.L_x_11525) ;  /* 0x0000000400b87947 */ /* 0x000fea0003800000 */
.L_x_11526:
        /* <DEDUP_REMOVED lines=28> */
[C---:B0-----:R-:W-:Y:S01]  /*b2f0*/  IMAD.SHL.U32 R33, R40.reuse, 0x4, RZ ;  /* 0x0000000428217824 */ /* 0x041fe200078e00ff */
        /* <DEDUP_REMOVED lines=13> */
[----:B------:R-:W-:Y:S01]  /*b3d0*/  UIADD3 UR4, UR4, 0xc8, URZ ;  /* 0x000000c804047890 */ /* 0x000fe2000fffe03f */
[----:B------:R-:W-:-:S03]  /*b3e0*/  HADD2.F32 R35, -RZ, R35.H0_H0 ;  /* 0x20000023ff237230 */ /* 0x000fc60000004100 */
[----:B------:R-:W-:Y:S01]  /*b3f0*/  ULEA UR4, UR5, UR4, 0x18 ;  /* 0x0000000405047291 */ /* 0x000fe2000f8ec03f */
[-C--:B-1----:R-:W-:Y:S02]  /*b400*/  IABS R44, R38.reuse ;  /* 0x00000026002c7213 */ /* 0x082fe40000000000 */
[----:B0-----:R-:W-:Y:S02]  /*b410*/  LOP3.LUT R39, R39, R38, RZ, 0x3c, !PT ;  /* 0x0000002627277212 */ /* 0x001fe400078e3cff */
[----:B------:R-:W0:Y:S02]  /*b420*/  I2F.RP R40, R44 ;  /* 0x0000002c00287306 */ /* 0x000e240000209400 */
[----:B------:R-:W-:-:S06]  /*b430*/  ISETP.GE.AND P4, PT, R39, RZ, PT ;  /* 0x000000ff2700720c */ /* 0x000fcc0003f86270 */
[----:B0-----:R-:W0:Y:S02]  /*b440*/  MUFU.RCP R40, R40 ;  /* 0x0000002800287308 */ /* 0x001e240000001000 */
        /* <DEDUP_REMOVED lines=18> */
[----:B------:R-:W0:Y:S11]  /*b570*/  F2I.FTZ.U32.TRUNC.NTZ R33, R42 ;  /* 0x0000002a00217305 */ /* 0x000e36000021f000 */
[----:B------:R-:W-:-:S04]  /*b580*/  @P0 VIADD R32, R32, 0x1 ;  /* 0x0000000120200836 */ /* 0x000fc80000000000 */
[----:B------:R-:W-:Y:S02]  /*b590*/  IMAD.MOV.U32 R39, RZ, RZ, R32 ;  /* 0x000000ffff277224 */ /* 0x000fe400078e0020 */
[----:B0-----:R-:W-:Y:S02]  /*b5a0*/  IMAD.MOV R43, RZ, RZ, -R33 ;  /* 0x000000ffff2b7224 */ /* 0x001fe400078e0a21 */
        /* <DEDUP_REMOVED lines=25> */
.L_x_11541:
[----:B------:R2:W-:Y:S04]  /*b740*/  STG.E desc[UR6][R30.64], R37 ;  /* 0x000000251e007986 */ /* 0x0005e8000c101906 */
[----:B------:R2:W-:Y:S02]  /*b750*/  STS [UR14+0xc4], R41 ;  /* 0x0000c429ff007988 */ /* 0x0005e4000800080e */
.L_x_11527:
[----:B------:R-:W-:Y:S05]  /*b760*/  WARPSYNC.ALL ;  /* 0x0000000000007948 */ /* 0x000fea0003800000 */
[----:B------:R-:W3:Y:S08]  /*b770*/  S2UR UR5, SR_CgaCtaId ;  /* 0x00000000000579c3 */ /* 0x000ef00000008800 */
[----:B------:R-:W-:Y:S01]  /*b780*/  BAR.SYNC.DEFER_BLOCKING 0x0 ;  /* 0x0000000000007b1d */ /* 0x000fe20000010000 */
[----:B------:R-:W-:-:S05]  /*b790*/  VIADD R13, R13, 0x1 ;  /* 0x000000010d0d7836 */ /* 0x000fca0000000000 */
[----:B------:R-:W-:Y:S01]  /*b7a0*/  UMOV UR4, 0x400 ;  /* 0x0000040000047882 */ /* 0x000fe20000000000 */
[----:B------:R-:W-:Y:S01]  /*b7b0*/  ISETP.GE.U32.AND P0, PT, R13, 0x10, PT ;  /* 0x000000100d00780c */ /* 0x000fe20003f06070 */
[----:B---3--:R-:W-:-:S09]  /*b7c0*/  ULEA UR4, UR5, UR4, 0x18 ;  /* 0x0000000405047291 */ /* 0x008fd2000f8ec03f */
[----:B--2---:R-:W2:Y:S01]  /*b7d0*/  LDS R30, [UR4+0xc4] ;  /* 0x0000c404ff1e7984 */ /* 0x004ea20008000800 */
[----:B------:R-:W-:Y:S02]  /*b7e0*/  ULDC UR4, c[0x0][0x2d4] ;  /* 0x0000b50000047ab9 */ /* 0x000fe40000000800 */
[----:B--2---:R-:W-:-:S13]  /*b7f0*/  ISETP.LT.AND P2, PT, R30, UR4, PT ;  /* 0x000000041e007c0c */ /* 0x004fda000bf41270 */
[----:B------:R-:W-:Y:S05]  /*b800*/  @!P0 BRA P2, `(.L_x_11542) ;  /* 0xffffffd8004c8947 */ /* 0x000fea000103ffff */
.L_x_11525:
[----:B------:R-:W-:Y:S05]  /*b810*/  BSYNC B0 ;  /* 0x0000000000007941 */ /* 0x000fea0003800000 */
.L_x_11524:
[----:B------:R-:W-:Y:S02]  /*b820*/  ULDC.64 UR4, c[0x0][0x278] ;  /* 0x00009e0000047ab9 */ /* 0x000fe40000000a00 */
[----:B------:R-:W-:-:S04]  /*b830*/  ISETP.NE.U32.AND P0, PT, RZ, UR4, PT ;  /* 0x00000004ff007c0c */ /* 0x000fc8000bf05070 */
[----:B------:R-:W-:-:S04]  /*b840*/  ISETP.NE.AND.EX P0, PT, RZ, UR5, PT, P0 ;  /* 0x00000005ff007c0c */ /* 0x000fc8000bf05300 */
[----:B------:R-:W-:-:S13]  /*b850*/  ISETP.NE.OR P0, PT, R4, RZ, !P0 ;  /* 0x000000ff0400720c */ /* 0x000fda0004705670 */
[----:B------:R-:W-:Y:S05]  /*b860*/  @P0 EXIT ;  /* 0x000000000000094d */ /* 0x000fea0003800000 */
[----:B------:R-:W2:Y:S01]  /*b870*/  S2R R5, SR_CTAID.X ;  /* 0x0000000000057919 */ /* 0x000ea20000002500 */
        /* <DEDUP_REMOVED lines=15> */
.L_x_11543:
[----:B------:R-:W-:Y:S02]  /*b970*/  ULDC.64 UR4, c[0x0][0x280] ;  /* 0x0000a00000047ab9 */ /* 0x000fe40000000a00 */
[----:B------:R-:W-:-:S05]  /*b980*/  IADD3 R2, P0, R5, UR4, RZ ;  /* 0x0000000405027c10 */ /* 0x000fca000ff1e0ff */
[----:B------:R-:W-:-:S05]  /*b990*/  IMAD.X R3, RZ, RZ, UR5, P0 ;  /* 0x00000005ff037e24 */ /* 0x000fca00080e06ff */
[----:B------:R-:W-:Y:S01]  /*b9a0*/  STG.E.U8 desc[UR6][R2.64], RZ ;  /* 0x000000ff02007986 */ /* 0x000fe2000c101106 */
[----:B------:R-:W-:Y:S05]  /*b9b0*/  EXIT ;  /* 0x000000000000794d */ /* 0x000fea0003800000 */
.L_x_11544:
        /* <DEDUP_REMOVED lines=12> */
.L_x_74339:


//--------------------- .text._ZN17fastertransformer38beam_online_softmax_topk_stage2_kernelI6__halfLi16ELi128EEEvPKfS3_PiPT_ii --------------------------
	.section	.text._ZN17fastertransformer38beam_online_softmax_topk_stage2_kernelI6__halfLi16ELi128EEEvPKfS3_PiPT_ii,"ax",@progbits
	.align	128
        .global         _ZN17fastertransformer38beam_online_softmax_topk_stage2_kernelI6__halfLi16ELi128EEEvPKfS3_PiPT_ii
        .type           _ZN17fastertransformer38beam_online_softmax_topk_stage2_kernelI6__halfLi16ELi128EEEvPKfS3_PiPT_ii,@function
        .size           _ZN17fastertransformer38beam_online_softmax_topk_stage2_kernelI6__halfLi16ELi128EEEvPKfS3_PiPT_ii,(.L_x_74340 - _ZN17fastertransformer38beam_online_softmax_topk_stage2_kernelI6__halfLi16ELi128EEEvPKfS3_PiPT_ii)
        .other          _ZN17fastertransformer38beam_online_softmax_topk_stage2_kernelI6__halfLi16ELi128EEEvPKfS3_PiPT_ii,@"STO_CUDA_ENTRY STV_DEFAULT"
_ZN17fastertransformer38beam_online_softmax_topk_stage2_kernelI6__halfLi16ELi128EEEvPKfS3_PiPT_ii:
.text._ZN17fastertransformer38beam_online_softmax_topk_stage2_kernelI6__halfLi16ELi128EEEvPKfS3_PiPT_ii:
[----:B------:R-:W0:Y:S01]  /*0000*/  LDC R1, c[0x0][0x28] ;  /* 0x00000a00ff017b82 */ /* 0x000e220000000800 */
[----:B------:R-:W1:Y:S07]  /*0010*/  S2R R0, SR_TID.X ;  /* 0x0000000000007919 */ /* 0x000e6e0000002100 */
[----:B------:R-:W2:Y:S01]  /*0020*/  LDC R3, c[0x0][0x234] ;  /* 0x00008d00ff037b82 */ /* 0x000ea20000000800 */
[----:B0-----:R-:W-:Y:S01]  /*0030*/  VIADD R1, R1, 0xffffff30 ;  /* 0xffffff3001017836 */ /* 0x001fe20000000000 */
[----:B------:R-:W-:Y:S01]  /*0040*/  ULDC.64 UR6, c[0x0][0x208] ;  /* 0x0000820000067ab9 */ /* 0x000fe20000000a00 */
[----:B------:R-:W-:Y:S01]  /*0050*/  IMAD.MOV.U32 R4, RZ, RZ, -0x1 ;  /* 0xffffffffff047424 */ /* 0x000fe200078e00ff */
[----:B------:R-:W-:Y:S01]  /*0060*/  BSSY B0, `(.L_x_11545) ;  /* 0x00000af000007945 */ /* 0x000fe20003800000 */
[----:B------:R-:W-:-:S02]  /*0070*/  IMAD.MOV.U32 R5, RZ, RZ, -0x1 ;  /* 0xffffffffff057424 */ /* 0x000fc400078e00ff */
[----:B------:R-:W-:Y:S01]  /*0080*/  IMAD.MOV.U32 R8, RZ, RZ, -0x38802000 ;  /* 0xc77fe000ff087424 */ /* 0x000fe200078e00ff */
[----:B------:R-:W0:Y:S01]  /*0090*/  LDC R32, c[0x0][0x20] ;  /* 0x00000800ff207b82 */ /* 0x000e220000000800 */
[----:B------:R-:W-:Y:S01]  /*00a0*/  IMAD.MOV.U32 R9, RZ, RZ, RZ ;  /* 0x000000ffff097224 */ /* 0x000fe200078e00ff */
[----:B------:R-:W-:Y:S01]  /*00b0*/  STL.64 [R1+0x70], R4 ;  /* 0x0000700401007387 */ /* 0x000fe20000100a00 */
[----:B------:R-:W-:Y:S02]  /*00c0*/  IMAD.MOV.U32 R12, RZ, RZ, 0xfbff ;  /* 0x0000fbffff0c7424 */ /* 0x000fe400078e00ff */
[----:B------:R-:W-:Y:S01]  /*00d0*/  IMAD.MOV.U32 R6, RZ, RZ, -0x1 ;  /* 0xffffffffff067424 */ /* 0x000fe200078e00ff */
[----:B------:R-:W-:Y:S01]  /*00e0*/  STL.64 [R1+0x78], R4 ;  /* 0x0000780401007387 */ /* 0x000fe20000100a00 */
[----:B------:R-:W-:Y:S01]  /*00f0*/  IMAD.MOV.U32 R25, RZ, RZ, -0x38802000 ;  /* 0xc77fe000ff197424 */ /* 0x000fe200078e00ff */
[C---:B------:R-:W-:Y:S01]  /*0100*/  PRMT R7, R12.reuse, 0x5410, R12 ;  /* 0x000054100c077816 */ /* 0x040fe2000000000c */
[----:B------:R-:W-:Y:S01]  /*0110*/  IMAD.MOV.U32 R24, RZ, RZ, RZ ;  /* 0x000000ffff187224 */ /* 0x000fe200078e00ff */
[----:B------:R-:W-:Y:S01]  /*0120*/  STL.64 [R1+0x80], R4 ;  /* 0x0000800401007387 */ /* 0x000fe20000100a00 */
[----:B------:R-:W-:-:S02]  /*0130*/  PRMT R10, R12, 0x7610, R10 ;  /* 0x000076100c0a7816 */ /* 0x000fc4000000000a */
[C---:B------:R-:W-:Y:S01]  /*0140*/  PRMT R11, R12.reuse, 0x7610, R11 ;  /* 0x000076100c0b7816 */ /* 0x040fe2000000000b */
[----:B------:R-:W-:Y:S01]  /*0150*/  STL.64 [R1+0x88], R4 ;  /* 0x0000880401007387 */ /* 0x000fe20000100a00 */
[----:B------:R-:W-:-:S03]  /*0160*/  PRMT R2, R12, 0x5410, R12 ;  /* 0x000054100c027816 */ /* 0x000fc6000000000c */
[----:B------:R3:W-:Y:S04]  /*0170*/  STL.64 [R1+0x90], R4 ;  /* 0x0000900401007387 */ /* 0x0007e80000100a00 */
[----:B------:R4:W-:Y:S04]  /*0180*/  STL.64 [R1+0x68], R8 ;  /* 0x0000680801007387 */ /* 0x0009e80000100a00 */
[----:B------:R-:W-:Y:S04]  /*0190*/  STL [R1+0x98], R6 ;  /* 0x0000980601007387 */ /* 0x000fe80000100800 */
[----:B------:R-:W-:Y:S01]  /*01a0*/  STL [R1+0x9c], R6 ;  /* 0x00009c0601007387 */ /* 0x000fe20000100800 */
[----:B---3--:R-:W-:-:S02]  /*01b0*/  PRMT R5, R12, 0x5410, R12 ;  /* 0x000054100c057816 */ /* 0x008fc4000000000c */
[C-C-:B------:R-:W-:Y:S01]  /*01c0*/  PRMT R4, R12.reuse, 0x5410, R12.reuse ;  /* 0x000054100c047816 */ /* 0x140fe2000000000c */
[----:B------:R-:W-:Y:S01]  /*01d0*/  STL [R1+0xa0], R6 ;  /* 0x0000a00601007387 */ /* 0x000fe20000100800 */
[C---:B----4-:R-:W-:Y:S02]  /*01e0*/  PRMT R8, R12.reuse, 0x5410, R12 ;  /* 0x000054100c087816 */ /* 0x050fe4000000000c */
[C---:B------:R-:W-:Y:S01]  /*01f0*/  PRMT R9, R12.reuse, 0x7610, R9 ;  /* 0x000076100c097816 */ /* 0x040fe20000000009 */
[----:B------:R-:W-:Y:S04]  /*0200*/  STL [R1+0xa4], R6 ;  /* 0x0000a40601007387 */ /* 0x000fe80000100800 */
[----:B------:R-:W-:Y:S04]  /*0210*/  STL [R1+0xa8], R6 ;  /* 0x0000a80601007387 */ /* 0x000fe80000100800 */
[----:B------:R3:W-:Y:S04]  /*0220*/  STL [R1+0xac], R6 ;  /* 0x0000ac0601007387 */ /* 0x0007e80000100800 */
[----:B------:R2:W-:Y:S04]  /*0230*/  STL [R1+0xb8], R5 ;  /* 0x0000b80501007387 */ /* 0x0005e80000100800 */
[----:B------:R-:W-:Y:S01]  /*0240*/  STL [R1+0xb4], R4 ;  /* 0x0000b40401007387 */ /* 0x000fe20000100800 */
[----:B---3--:R-:W-:-:S03]  /*0250*/  PRMT R6, R12, 0x7610, R6 ;  /* 0x000076100c067816 */ /* 0x008fc60000000006 */
[----:B------:R-:W-:Y:S04]  /*0260*/  STL [R1+0xbc], R7 ;  /* 0x0000bc0701007387 */ /* 0x000fe80000100800 */
[----:B------:R-:W-:Y:S01]  /*0270*/  STL [R1+0xc0], R8 ;  /* 0x0000c00801007387 */ /* 0x000fe20000100800 */
[----:B--2---:R-:W-:-:S03]  /*0280*/  IMAD R5, R3, 0x22, RZ ;  /* 0x0000002203057824 */ /* 0x004fc600078e02ff */
[----:B------:R-:W-:Y:S02]  /*0290*/  STL.U16 [R1+0xc6], R6 ;  /* 0x0000c60601007387 */ /* 0x000fe40000100400 */
[----:B-1----:R-:W-:Y:S02]  /*02a0*/  ISETP.GE.AND P0, PT, R0, R5, PT ;  /* 0x000000050000720c */ /* 0x002fe40003f06270 */
[----:B------:R-:W-:Y:S04]  /*02b0*/  STL.U16 [R1+0xc8], R9 ;  /* 0x0000c80901007387 */ /* 0x000fe80000100400 */
[----:B------:R-:W-:Y:S04]  /*02c0*/  STL.U16 [R1+0xca], R10 ;  /* 0x0000ca0a01007387 */ /* 0x000fe80000100400 */
[----:B------:R-:W-:Y:S04]  /*02d0*/  STL.U16 [R1+0xcc], R11 ;  /* 0x0000cc0b01007387 */ /* 0x000fe80000100400 */
[----:B------:R-:W-:Y:S04]  /*02e0*/  STL.U16 [R1+0xce], R12 ;  /* 0x0000ce0c01007387 */ /* 0x000fe80000100400 */
[----:B------:R1:W-:Y:S02]  /*02f0*/  STL [R1+0xb0], R2 ;  /* 0x0000b00201007387 */ /* 0x0003e40000100800 */
[----:B-1----:R-:W-:-:S05]  /*0300*/  PRMT R2, R12, 0x7610, R2 ;  /* 0x000076100c027816 */ /* 0x002fca0000000002 */
[----:B------:R1:W-:Y:S02]  /*0310*/  STL.U16 [R1+0xc4], R2 ;  /* 0x0000c40201007387 */ /* 0x0003e40000100400 */
[----:B-1----:R-:W-:Y:S01]  /*0320*/  VIADD R2, R1, 0x68 ;  /* 0x0000006801027836 */ /* 0x002fe20000000000 */
[----:B0-----:R-:W-:Y:S06]  /*0330*/  @P0 BRA `(.L_x_11546) ;  /* 0x0000000800040947 */ /* 0x001fec0003800000 */
[----:B------:R-:W0:Y:S01]  /*0340*/  S2UR UR4, SR_CTAID.X ;  /* 0x00000000000479c3 */ /* 0x000e220000002500 */
[----:B------:R-:W-:Y:S01]  /*0350*/  LOP3.LUT R4, RZ, R0, RZ, 0x33, !PT ;  /* 0x00000000ff047212 */ /* 0x000fe200078e33ff */
[----:B------:R-:W-:Y:S04]  /*0360*/  BSSY B1, `(.L_x_11547) ;  /* 0x0000020000017945 */ /* 0x000fe80003800000 */
[----:B------:R-:W-:-:S05]  /*0370*/  IMAD.IADD R4, R5, 0x1, R4 ;  /* 0x0000000105047824 */ /* 0x000fca00078e0204 */
[C---:B------:R-:W-:Y:S02]  /*0380*/  LEA.HI R6, R4.reuse, 0x1, RZ, 0x19 ;  /* 0x0000000104067811 */ /* 0x040fe400078fc8ff */
[----:B------:R-:W-:Y:S01]  /*0390*/  ISETP.GE.U32.AND P1, PT, R4, 0x180, PT ;  /* 0x000001800400780c */ /* 0x000fe20003f26070 */
[----:B------:R-:W-:Y:S01]  /*03a0*/  IMAD.MOV.U32 R4, RZ, RZ, R0 ;  /* 0x000000ffff047224 */ /* 0x000fe200078e0000 */
        /* <DEDUP_REMOVED lines=16> */
.L_x_11549:
        /* <DEDUP_REMOVED lines=11> */
.L_x_11548:
[----:B------:R-:W-:Y:S05]  /*0560*/  BSYNC B1 ;  /* 0x0000000000017941 */ /* 0x000fea0003800000 */
.L_x_11547:
        /* <DEDUP_REMOVED lines=19> */
.L_x_11552:
        /* <DEDUP_REMOVED lines=38> */
.L_x_11551:
[----:B------:R-:W-:Y:S05]  /*0900*/  BSYNC B1 ;  /* 0x0000000000017941 */ /* 0x000fea0003800000 */
.L_x_11550:
        /* <DEDUP_REMOVED lines=25> */
.L_x_11554:
[----:B------:R-:W-:Y:S05]  /*0aa0*/  BSYNC B1 ;  /* 0x0000000000017941 */ /* 0x000fea0003800000 */
.L_x_11553:
        /* <DEDUP_REMOVED lines=10> */
.L_x_11546:
[----:B------:R-:W-:Y:S05]  /*0b50*/  BSYNC B0 ;  /* 0x0000000000007941 */ /* 0x000fea0003800000 */
.L_x_11545:
        /* <DEDUP_REMOVED lines=9> */
[----:B------:R-:W-:-:S04]  /*0bf0*/  VIMNMX R3, R3, 0x1, !PT ;  /* 0x0000000103037848 */ /* 0x000fc80007fe0100 */
[C---:B------:R-:W-:Y:S01]  /*0c00*/  LOP3.LUT R24, R3.reuse, 0x3, RZ, 0xc0, !PT ;  /* 0x0000000303187812 */ /* 0x040fe200078ec0ff */
[----:B------:R-:W-:-:S05]  /*0c10*/  VIADD R4, R3, 0xffffffff ;  /* 0xffffffff03047836 */ /* 0x000fca0000000000 */
[----:B------:R-:W-:-:S13]  /*0c20*/  ISETP.GE.U32.AND P0, PT, R4, 0x3, PT ;  /* 0x000000030400780c */ /* 0x000fda0003f06070 */
        /* <DEDUP_REMOVED lines=9> */
[----:B------:R-:W1:Y:S01]  /*0cc0*/  S2UR UR5, SR_CgaCtaId ;  /* 0x00000000000579c3 */ /* 0x000e620000008800 */
[----:B------:R-:W-:Y:S01]  /*0cd0*/  UMOV UR4, 0x400 ;  /* 0x0000040000047882 */ /* 0x000fe20000000000 */
[----:B------:R-:W-:Y:S01]  /*0ce0*/  PLOP3.LUT P0, PT, PT, PT, PT, 0x8, 0x0 ;  /* 0x000000000000781c */ /* 0x000fe20003f0e170 */
[----:B------:R-:W-:-:S04]  /*0cf0*/  UIADD3 UR4, UR4, 0x210, URZ ;  /* 0x0000021004047890 */ /* 0x000fc8000fffe03f */
[----:B-1----:R-:W-:-:S12]  /*0d00*/  ULEA UR4, UR5, UR4, 0x18 ;  /* 0x0000000405047291 */ /* 0x002fd8000f8ec03f */
.L_x_11561:
[----:B------:R-:W-:Y:S02]  /*0d10*/  IMAD R27, R0, 0x22, R25 ;  /* 0x00000022001b7824 */ /* 0x000fe400078e0219 */
[C-C-:B-1----:R-:W-:Y:S02]  /*0d20*/  IMAD R30, R25.reuse, 0x4, R3.reuse ;  /* 0x00000004191e7824 */ /* 0x142fe400078e0203 */
[----:B------:R-:W-:Y:S01]  /*0d30*/  IMAD R31, R25, 0x2, R3 ;  /* 0x00000002191f7824 */ /* 0x000fe200078e0203 */
[----:B------:R-:W-:Y:S01]  /*0d40*/  LEA R27, R27, UR4, 0x2 ;  /* 0x000000041b1b7c11 */ /* 0x000fe2000f8e10ff */
[----:B------:R-:W-:Y:S02]  /*0d50*/  VIADD R34, R25, 0x4 ;  /* 0x0000000419227836 */ /* 0x000fe40000000000 */
[----:B------:R-:W-:Y:S02]  /*0d60*/  VIADD R26, R26, 0xfffffff0 ;  /* 0xfffffff01a1a7836 */ /* 0x000fe40000000000 */
[----:B0-----:R-:W0:Y:S03]  /*0d70*/  LDS.64 R4, [R27+0x40] ;  /* 0x000040001b047984 */ /* 0x001e260000000a00 */
[----:B------:R-:W-:Y:S01]  /*0d80*/  ISETP.GT.AND P1, PT, R26, 0xc, PT ;  /* 0x0000000c1a00780c */ /* 0x000fe20003f24270 */
[----:B------:R-:W1:Y:S04]  /*0d90*/  LDS.64 R8, [R27+0x48] ;  /* 0x000048001b087984 */ /* 0x000e680000000a00 */
[----:B------:R-:W2:Y:S04]  /*0da0*/  LDS.64 R28, [R27] ;  /* 0x000000001b1c7984 */ /* 0x000ea80000000a00 */
[----:B------:R-:W3:Y:S04]  /*0db0*/  LDS.64 R22, [R27+0x50] ;  /* 0x000050001b167984 */ /* 0x000ee80000000a00 */
[----:B------:R-:W-:Y:S04]  /*0dc0*/  LDS.64 R20, [R27+0x8] ;  /* 0x000008001b147984 */ /* 0x000fe80000000a00 */
[----:B------:R-:W-:Y:S04]  /*0dd0*/  LDS.64 R6, [R27+0x58] ;  /* 0x000058001b067984 */ /* 0x000fe80000000a00 */
[----:B------:R-:W-:Y:S04]  /*0de0*/  LDS.64 R16, [R27+0x10] ;  /* 0x000010001b107984 */ /* 0x000fe80000000a00 */
[----:B------:R-:W4:Y:S04]  /*0df0*/  LDS.64 R14, [R27+0x60] ;  /* 0x000060001b0e7984 */ /* 0x000f280000000a00 */
[----:B------:R-:W-:Y:S04]  /*0e00*/  LDS.64 R18, [R27+0x18] ;  /* 0x000018001b127984 */ /* 0x000fe80000000a00 */
[----:B------:R-:W-:Y:S01]  /*0e10*/  LDS.64 R12, [R27+0x20] ;  /* 0x000020001b0c7984 */ /* 0x000fe20000000a00 */
[----:B0-----:R-:W-:-:S03]  /*0e20*/  F2FP.F16.F32.PACK_AB R10, R5, R4 ;  /* 0x00000004050a723e */ /* 0x001fc600000000ff */
[----:B------:R-:W0:Y:S01]  /*0e30*/  LDS.64 R4, [R27+0x68] ;  /* 0x000068001b047984 */ /* 0x000e220000000a00 */
[----:B-1----:R-:W-:Y:S02]  /*0e40*/  F2FP.F16.F32.PACK_AB R8, R9, R8 ;  /* 0x000000080908723e */ /* 0x002fe400000000ff */
[----:B------:R-:W-:Y:S02]  /*0e50*/  PRMT R33, R10, 0x7610, R33 ;  /* 0x000076100a217816 */ /* 0x000fe40000000021 */
[C---:B------:R-:W-:Y:S01]  /*0e60*/  PRMT R37, R8.reuse, 0x7610, R37 ;  /* 0x0000761008257816 */ /* 0x040fe20000000025 */
[----:B--2---:R-:W-:Y:S01]  /*0e70*/  STL [R30], R28 ;  /* 0x0000001c1e007387 */ /* 0x004fe20000100800 */
[----:B------:R-:W-:Y:S02]  /*0e80*/  PRMT R38, R8, 0x7632, R38 ;  /* 0x0000763208267816 */ /* 0x000fe40000000026 */
[----:B------:R-:W-:Y:S01]  /*0e90*/  PRMT R36, R10, 0x7632, R36 ;  /* 0x000076320a247816 */ /* 0x000fe20000000024 */
[----:B------:R-:W1:Y:S01]  /*0ea0*/  LDS.64 R8, [R27+0x70] ;  /* 0x000070001b087984 */ /* 0x000e620000000a00 */
[----:B---3--:R-:W-:-:S03]  /*0eb0*/  F2FP.F16.F32.PACK_AB R35, R23, R22 ;  /* 0x000000161723723e */ /* 0x008fc600000000ff */
[----:B------:R2:W-:Y:S04]  /*0ec0*/  STL.U16 [R31+0x40], R33 ;  /* 0x000040211f007387 */ /* 0x0005e80000100400 */
[----:B------:R-:W-:Y:S04]  /*0ed0*/  LDS.64 R10, [R27+0x28] ;  /* 0x000028001b0a7984 */ /* 0x000fe80000000a00 */
[----:B------:R-:W-:Y:S01]  /*0ee0*/  STL [R30+0x4], R29 ;  /* 0x0000041d1e007387 */ /* 0x000fe20000100800 */
[----:B--2---:R-:W-:Y:S01]  /*0ef0*/  IMAD R33, R34, 0x4, R3 ;  /* 0x0000000422217824 */ /* 0x004fe200078e0203 */
[----:B----4-:R-:W-:-:S02]  /*0f00*/  F2FP.F16.F32.PACK_AB R14, R15, R14 ;  /* 0x0000000e0f0e723e */ /* 0x010fc400000000ff */
[----:B------:R-:W2:Y:S01]  /*0f10*/  LDS.64 R28, [R27+0x78] ;  /* 0x000078001b1c7984 */ /* 0x000ea20000000a00 */
[----:B------:R-:W-:-:S03]  /*0f20*/  IMAD R34, R34, 0x2, R3 ;  /* 0x0000000222227824 */ /* 0x000fc600078e0203 */
[----:B------:R-:W3:Y:S04]  /*0f30*/  LDS.64 R22, [R27+0x30] ;  /* 0x000030001b167984 */ /* 0x000ee80000000a00 */
[----:B------:R4:W-:Y:S04]  /*0f40*/  STL.U16 [R31+0x42], R36 ;  /* 0x000042241f007387 */ /* 0x0009e80000100400 */
[----:B------:R5:W-:Y:S01]  /*0f50*/  STL [R30+0x8], R20 ;  /* 0x000008141e007387 */ /* 0x000be20000100800 */
[----:B0-----:R-:W-:-:S03]  /*0f60*/  F2FP.F16.F32.PACK_AB R5, R5, R4 ;  /* 0x000000040505723e */ /* 0x001fc600000000ff */
[----:B------:R-:W-:Y:S01]  /*0f70*/  STL.U16 [R31+0x44], R37 ;  /* 0x000044251f007387 */ /* 0x000fe20000100400 */
[----:B----4-:R-:W-:-:S03]  /*0f80*/  PRMT R36, R35, 0x7632, R36 ;  /* 0x0000763223247816 */ /* 0x010fc60000000024 */
[----:B------:R0:W-:Y:S01]  /*0f90*/  STL [R30+0xc], R21 ;  /* 0x00000c151e007387 */ /* 0x0001e20000100800 */
[----:B-----5:R-:W-:-:S03]  /*0fa0*/  F2FP.F16.F32.PACK_AB R20, R7, R6 ;  /* 0x000000060714723e */ /* 0x020fc600000000ff */
[----:B------:R-:W4:Y:S01]  /*0fb0*/  LDS.64 R6, [R27+0x38] ;  /* 0x000038001b067984 */ /* 0x000f220000000a00 */
[----:B-1----:R-:W-:Y:S02]  /*0fc0*/  F2FP.F16.F32.PACK_AB R8, R9, R8 ;  /* 0x000000080908723e */ /* 0x002fe400000000ff */
[----:B------:R-:W-:Y:S01]  /*0fd0*/  PRMT R15, R20, 0x7632, R15 ;  /* 0x00007632140f7816 */ /* 0x000fe2000000000f */
[----:B------:R-:W-:Y:S01]  /*0fe0*/  STL.U16 [R31+0x46], R38 ;  /* 0x000046261f007387 */ /* 0x000fe20000100400 */
[----:B------:R-:W-:Y:S01]  /*0ff0*/  PRMT R9, R8, 0x7632, R9 ;  /* 0x0000763208097816 */ /* 0x000fe20000000009 */
[----:B0-----:R-:W-:Y:S02]  /*1000*/  VIADD R30, R25, 0x8 ;  /* 0x00000008191e7836 */ /* 0x001fe40000000000 */
[----:B------:R0:W-:Y:S02]  /*1010*/  STL [R33], R16 ;  /* 0x0000001021007387 */ /* 0x0001e40000100800 */
[----:B------:R-:W-:-:S02]  /*1020*/  IMAD R4, R30, 0x4, R3 ;  /* 0x000000041e047824 */ /* 0x000fc400078e0203 */
[----:B------:R-:W-:Y:S01]  /*1030*/  STL.U16 [R34+0x40], R35 ;  /* 0x0000402322007387 */ /* 0x000fe20000100400 */
[----:B------:R-:W-:-:S03]  /*1040*/  IMAD R30, R30, 0x2, R3 ;  /* 0x000000021e1e7824 */ /* 0x000fc600078e0203 */
[----:B------:R1:W-:Y:S01]  /*1050*/  STL [R33+0x4], R17 ;  /* 0x0000041121007387 */ /* 0x0003e20000100800 */
[----:B--2---:R-:W-:Y:S02]  /*1060*/  F2FP.F16.F32.PACK_AB R28, R29, R28 ;  /* 0x0000001c1d1c723e */ /* 0x004fe400000000ff */
[C---:B0-----:R-:W-:Y:S01]  /*1070*/  PRMT R16, R14.reuse, 0x7610, R16 ;  /* 0x000076100e107816 */ /* 0x041fe20000000010 */
[----:B------:R-:W-:Y:S04]  /*1080*/  STL.U16 [R34+0x42], R36 ;  /* 0x0000422422007387 */ /* 0x000fe80000100400 */
[----:B------:R0:W-:Y:S01]  /*1090*/  STL [R33+0x8], R18 ;  /* 0x0000081221007387 */ /* 0x0001e20000100800 */
[----:B-1----:R-:W-:Y:S01]  /*10a0*/  PRMT R17, R14, 0x7632, R17 ;  /* 0x000076320e117816 */ /* 0x002fe20000000011 */
[----:B------:R-:W-:-:S02]  /*10b0*/  VIADD R14, R25, 0xc ;  /* 0x0000000c190e7836 */ /* 0x000fc40000000000 */
[----:B------:R-:W-:Y:S01]  /*10c0*/  STL.U16 [R34+0x44], R20 ;  /* 0x0000441422007387 */ /* 0x000fe20000100400 */
[----:B------:R-:W-:-:S03]  /*10d0*/  VIADD R25, R25, 0x10 ;  /* 0x0000001019197836 */ /* 0x000fc60000000000 */
[----:B------:R-:W-:Y:S01]  /*10e0*/  STL [R33+0xc], R19 ;  /* 0x00000c1321007387 */ /* 0x000fe20000100800 */
[----:B0-----:R-:W-:-:S03]  /*10f0*/  PRMT R18, R5, 0x7610, R18 ;  /* 0x0000761005127816 */ /* 0x001fc60000000012 */
[----:B------:R0:W-:Y:S04]  /*1100*/  STL.U16 [R34+0x46], R15 ;  /* 0x0000460f22007387 */ /* 0x0001e80000100400 */
[----:B------:R-:W-:Y:S04]  /*1110*/  STL [R4], R12 ;  /* 0x0000000c04007387 */ /* 0x000fe80000100800 */
[----:B------:R-:W-:Y:S01]  /*1120*/  STL.U16 [R30+0x40], R16 ;  /* 0x000040101e007387 */ /* 0x000fe20000100400 */
[----:B0-----:R-:W-:Y:S01]  /*1130*/  PRMT R15, R5, 0x7632, R15 ;  /* 0x00007632050f7816 */ /* 0x001fe2000000000f */
[----:B------:R-:W-:-:S02]  /*1140*/  IMAD R5, R14, 0x4, R3 ;  /* 0x000000040e057824 */ /* 0x000fc400078e0203 */
[----:B------:R-:W-:Y:S01]  /*1150*/  STL [R4+0x4], R13 ;  /* 0x0000040d04007387 */ /* 0x000fe20000100800 */
[----:B------:R-:W-:-:S03]  /*1160*/  IMAD R14, R14, 0x2, R3 ;  /* 0x000000020e0e7824 */ /* 0x000fc600078e0203 */
[----:B------:R-:W-:Y:S04]  /*1170*/  STL.U16 [R30+0x42], R17 ;  /* 0x000042111e007387 */ /* 0x000fe80000100400 */
[----:B------:R-:W-:Y:S04]  /*1180*/  STL [R4+0x8], R10 ;  /* 0x0000080a04007387 */ /* 0x000fe80000100800 */
[----:B------:R-:W-:Y:S04]  /*1190*/  STL.U16 [R30+0x44], R18 ;  /* 0x000044121e007387 */ /* 0x000fe80000100400 */
        /* <DEDUP_REMOVED lines=12> */
.L_x_11560:
[----:B------:R-:W-:-:S13]  /*1260*/  ISETP.GT.AND P1, PT, R26, 0x4, PT ;  /* 0x000000041a00780c */ /* 0x000fda0003f24270 */
[----:B------:R-:W-:Y:S05]  /*1270*/  @!P1 BRA `(.L_x_11562) ;  /* 0x0000000000b89947 */ /* 0x000fea0003800000 */
[----:B------:R-:W2:Y:S01]  /*1280*/  S2UR UR5, SR_CgaCtaId ;  /* 0x00000000000579c3 */ /* 0x000ea20000008800 */
[----:B------:R-:W-:Y:S01]  /*1290*/  UMOV UR4, 0x400 ;  /* 0x0000040000047882 */ /* 0x000fe20000000000 */
[----:B-1----:R-:W-:Y:S01]  /*12a0*/  IMAD R4, R0, 0x22, R25 ;  /* 0x0000002200047824 */ /* 0x002fe200078e0219 */
[----:B------:R-:W-:Y:S01]  /*12b0*/  UIADD3 UR4, UR4, 0x210, URZ ;  /* 0x0000021004047890 */ /* 0x000fe2000fffe03f */
[----:B------:R-:W-:Y:S01]  /*12c0*/  IMAD R17, R25, 0x4, R3 ;  /* 0x0000000419117824 */ /* 0x000fe200078e0203 */
[----:B------:R-:W-:Y:S01]  /*12d0*/  PLOP3.LUT P0, PT, PT, PT, PT, 0x8, 0x0 ;  /* 0x000000000000781c */ /* 0x000fe20003f0e170 */
[----:B------:R-:W-:Y:S01]  /*12e0*/  VIADD R26, R26, 0xfffffff8 ;  /* 0xfffffff81a1a7836 */ /* 0x000fe20000000000 */
[----:B--2---:R-:W-:-:S06]  /*12f0*/  ULEA UR4, UR5, UR4, 0x18 ;  /* 0x0000000405047291 */ /* 0x004fcc000f8ec03f */
[----:B------:R-:W-:-:S05]  /*1300*/  LEA R16, R4, UR4, 0x2 ;  /* 0x0000000404107c11 */ /* 0x000fca000f8e10ff */
[----:B------:R-:W1:Y:S04]  /*1310*/  LDS.64 R18, [R16+0x40] ;  /* 0x0000400010127984 */ /* 0x000e680000000a00 */
[----:B------:R-:W2:Y:S04]  /*1320*/  LDS.64 R20, [R16+0x48] ;  /* 0x0000480010147984 */ /* 0x000ea80000000a00 */
[----:B0-----:R-:W0:Y:S04]  /*1330*/  LDS.64 R4, [R16] ;  /* 0x0000000010047984 */ /* 0x001e280000000a00 */
[----:B------:R-:W3:Y:S04]  /*1340*/  LDS.64 R8, [R16+0x50] ;  /* 0x0000500010087984 */ /* 0x000ee80000000a00 */
[----:B------:R-:W-:Y:S04]  /*1350*/  LDS.64 R6, [R16+0x8] ;  /* 0x0000080010067984 */ /* 0x000fe80000000a00 */
[----:B------:R-:W4:Y:S04]  /*1360*/  LDS.64 R10, [R16+0x58] ;  /* 0x00005800100a7984 */ /* 0x000f280000000a00 */
[----:B------:R-:W5:Y:S04]  /*1370*/  LDS.64 R12, [R16+0x10] ;  /* 0x00001000100c7984 */ /* 0x000f680000000a00 */
[----:B------:R1:W5:Y:S02]  /*1380*/  LDS.64 R14, [R16+0x18] ;  /* 0x00001800100e7984 */ /* 0x0003640000000a00 */
[----:B-1----:R-:W-:Y:S01]  /*1390*/  VIADD R16, R25, 0x4 ;  /* 0x0000000419107836 */ /* 0x002fe20000000000 */
[----:B------:R-:W-:Y:S01]  /*13a0*/  F2FP.F16.F32.PACK_AB R18, R19, R18 ;  /* 0x000000121312723e */ /* 0x000fe200000000ff */
[----:B------:R-:W-:-:S02]  /*13b0*/  IMAD R19, R25, 0x2, R3 ;  /* 0x0000000219137824 */ /* 0x000fc400078e0203 */
[----:B------:R-:W-:Y:S01]  /*13c0*/  VIADD R25, R25, 0x8 ;  /* 0x0000000819197836 */ /* 0x000fe20000000000 */
[----:B--2---:R-:W-:Y:S02]  /*13d0*/  F2FP.F16.F32.PACK_AB R20, R21, R20 ;  /* 0x000000141514723e */ /* 0x004fe400000000ff */
[----:B------:R-:W-:Y:S01]  /*13e0*/  PRMT R21, R18, 0x7632, R21 ;  /* 0x0000763212157816 */ /* 0x000fe20000000015 */
[----:B0-----:R0:W-:Y:S04]  /*13f0*/  STL [R17], R4 ;  /* 0x0000000411007387 */ /* 0x0011e80000100800 */
[----:B------:R-:W-:Y:S01]  /*1400*/  STL.U16 [R19+0x40], R18 ;  /* 0x0000401213007387 */ /* 0x000fe20000100400 */
[----:B---3--:R-:W-:Y:S02]  /*1410*/  F2FP.F16.F32.PACK_AB R8, R9, R8 ;  /* 0x000000080908723e */ /* 0x008fe400000000ff */
[----:B------:R-:W-:Y:S01]  /*1420*/  PRMT R9, R20, 0x7632, R9 ;  /* 0x0000763214097816 */ /* 0x000fe20000000009 */
[----:B------:R1:W-:Y:S01]  /*1430*/  STL [R17+0x4], R5 ;  /* 0x0000040511007387 */ /* 0x0003e20000100800 */
[----:B0-----:R-:W-:-:S03]  /*1440*/  IMAD R4, R16, 0x4, R3 ;  /* 0x0000000410047824 */ /* 0x001fc600078e0203 */
[----:B------:R-:W-:Y:S01]  /*1450*/  STL.U16 [R19+0x42], R21 ;  /* 0x0000421513007387 */ /* 0x000fe20000100400 */
[----:B------:R-:W-:Y:S01]  /*1460*/  IMAD R16, R16, 0x2, R3 ;  /* 0x0000000210107824 */ /* 0x000fe200078e0203 */
[----:B----4-:R-:W-:Y:S02]  /*1470*/  F2FP.F16.F32.PACK_AB R10, R11, R10 ;  /* 0x0000000a0b0a723e */ /* 0x010fe400000000ff */
[----:B------:R0:W-:Y:S01]  /*1480*/  STL [R17+0x8], R6 ;  /* 0x0000080611007387 */ /* 0x0001e20000100800 */
[----:B-1----:R-:W-:-:S03]  /*1490*/  PRMT R5, R8, 0x7632, R5 ;  /* 0x0000763208057816 */ /* 0x002fc60000000005 */
[----:B------:R2:W-:Y:S04]  /*14a0*/  STL.U16 [R19+0x44], R20 ;  /* 0x0000441413007387 */ /* 0x0005e80000100400 */
[----:B------:R2:W-:Y:S01]  /*14b0*/  STL [R17+0xc], R7 ;  /* 0x00000c0711007387 */ /* 0x0005e20000100800 */
[----:B0-----:R-:W-:-:S03]  /*14c0*/  PRMT R6, R10, 0x7632, R6 ;  /* 0x000076320a067816 */ /* 0x001fc60000000006 */
[----:B------:R2:W-:Y:S04]  /*14d0*/  STL.U16 [R19+0x46], R9 ;  /* 0x0000460913007387 */ /* 0x0005e80000100400 */
[----:B-----5:R2:W-:Y:S04]  /*14e0*/  STL [R4], R12 ;  /* 0x0000000c04007387 */ /* 0x0205e80000100800 */
[----:B------:R2:W-:Y:S04]  /*14f0*/  STL.U16 [R16+0x40], R8 ;  /* 0x0000400810007387 */ /* 0x0005e80000100400 */
[----:B------:R2:W-:Y:S04]  /*1500*/  STL [R4+0x4], R13 ;  /* 0x0000040d04007387 */ /* 0x0005e80000100800 */
[----:B------:R2:W-:Y:S04]  /*1510*/  STL.U16 [R16+0x42], R5 ;  /* 0x0000420510007387 */ /* 0x0005e80000100400 */
[----:B------:R2:W-:Y:S04]  /*1520*/  STL [R4+0x8], R14 ;  /* 0x0000080e04007387 */ /* 0x0005e80000100800 */
[----:B------:R2:W-:Y:S04]  /*1530*/  STL.U16 [R16+0x44], R10 ;  /* 0x0000440a10007387 */ /* 0x0005e80000100400 */
[----:B------:R2:W-:Y:S04]  /*1540*/  STL [R4+0xc], R15 ;  /* 0x00000c0f04007387 */ /* 0x0005e80000100800 */
[----:B------:R2:W-:Y:S02]  /*1550*/  STL.U16 [R16+0x46], R6 ;  /* 0x0000460610007387 */ /* 0x0005e40000100400 */
.L_x_11562:
[----:B------:R-:W-:-:S13]  /*1560*/  ISETP.NE.OR P0, PT, R26, RZ, P0 ;  /* 0x000000ff1a00720c */ /* 0x000fda0000705670 */
[----:B------:R-:W-:Y:S05]  /*1570*/  @!P0 BRA `(.L_x_11558) ;  /* 0x0000000000708947 */ /* 0x000fea0003800000 */
.L_x_11559:
[----:B------:R-:W3:Y:S01]  /*1580*/  S2UR UR5, SR_CgaCtaId ;  /* 0x00000000000579c3 */ /* 0x000ee20000008800 */
[----:B------:R-:W-:Y:S02]  /*1590*/  UMOV UR4, 0x400 ;  /* 0x0000040000047882 */ /* 0x000fe40000000000 */
[----:B------:R-:W-:-:S04]  /*15a0*/  UIADD3 UR4, UR4, 0x210, URZ ;  /* 0x0000021004047890 */ /* 0x000fc8000fffe03f */
[----:B---3--:R-:W-:-:S12]  /*15b0*/  ULEA UR4, UR5, UR4, 0x18 ;  /* 0x0000000405047291 */ /* 0x008fd8000f8ec03f */
.L_x_11563:
[----:B012---:R-:W-:Y:S02]  /*15c0*/  IMAD R4, R0, 0x22, R25 ;  /* 0x0000002200047824 */ /* 0x007fe400078e0219 */
[----:B0-----:R-:W-:Y:S02]  /*15d0*/  IMAD R13, R25, 0x2, R3 ;  /* 0x00000002190d7824 */ /* 0x001fe400078e0203 */
        /* <DEDUP_REMOVED lines=22> */
.L_x_11558:
[----:B------:R-:W-:-:S13]  /*1740*/  ISETP.NE.AND P0, PT, R24, RZ, PT ;  /* 0x000000ff1800720c */ /* 0x000fda0003f05270 */
[----:B------:R-:W-:Y:S05]  /*1750*/  @!P0 BRA `(.L_x_11557) ;  /* 0x0000000000588947 */ /* 0x000fea0003800000 */
[----:B------:R-:W3:Y:S01]  /*1760*/  S2UR UR5, SR_CgaCtaId ;  /* 0x00000000000579c3 */ /* 0x000ee20000008800 */
[----:B------:R-:W-:Y:S01]  /*1770*/  UMOV UR4, 0x400 ;  /* 0x0000040000047882 */ /* 0x000fe20000000000 */
[----:B012---:R-:W-:Y:S01]  /*1780*/  IMAD R4, R0, 0x22, R25 ;  /* 0x0000002200047824 */ /* 0x007fe200078e0219 */
[----:B------:R-:W-:Y:S01]  /*1790*/  UIADD3 UR4, UR4, 0x210, URZ ;  /* 0x0000021004047890 */ /* 0x000fe2000fffe03f */
[C-C-:B------:R-:W-:Y:S02]  /*17a0*/  IMAD R3, R25.reuse, 0x2, R2.reuse ;  /* 0x0000000219037824 */ /* 0x140fe400078e0202 */
[----:B------:R-:W-:Y:S02]  /*17b0*/  IMAD R25, R25, 0x4, R2 ;  /* 0x0000000419197824 */ /* 0x000fe400078e0202 */
[----:B------:R-:W-:Y:S02]  /*17c0*/  VIADD R5, R3, 0x48 ;  /* 0x0000004803057836 */ /* 0x000fe40000000000 */
[----:B------:R-:W-:Y:S01]  /*17d0*/  VIADD R6, R25, 0x8 ;  /* 0x0000000819067836 */ /* 0x000fe20000000000 */
[----:B---3--:R-:W-:-:S06]  /*17e0*/  ULEA UR4, UR5, UR4, 0x18 ;  /* 0x0000000405047291 */ /* 0x008fcc000f8ec03f */
[----:B------:R-:W-:-:S05]  /*17f0*/  LEA R2, R4, UR4, 0x2 ;  /* 0x0000000404027c11 */ /* 0x000fca000f8e10ff */
[----:B------:R-:W-:-:S07]  /*1800*/  VIADD R2, R2, 0x40 ;  /* 0x0000004002027836 */ /* 0x000fce0000000000 */
.L_x_11564:
        /* <DEDUP_REMOVED lines=11> */
.L_x_11557:
        /* <DEDUP_REMOVED lines=9> */
.L_x_11556:
[----:B------:R-:W-:Y:S05]  /*1950*/  BSYNC B0 ;  /* 0x0000000000007941 */ /* 0x000fea0003800000 */
.L_x_11555:
[----:B-1----:R-:W4:Y:S04]  /*1960*/  LDL.64 R28, [R1+0x70] ;  /* 0x00007000011c7983 */ /* 0x002f280000100a00 */
[----:B0-2---:R-:W2:Y:S04]  /*1970*/  LDL.64 R6, [R1+0xb8] ;  /* 0x0000b80001067983 */ /* 0x005ea80000100a00 */
        /* <DEDUP_REMOVED lines=11> */
[----:B------:R-:W-:Y:S06]  /*1a30*/  BAR.SYNC.DEFER_BLOCKING 0x0 ;  /* 0x0000000000007b1d */ /* 0x000fec0000010000 */
[----:B----4-:R-:W-:Y:S04]  /*1a40*/  SHFL.DOWN PT, R4, R28, 0x1, 0x1f ;  /* 0x08201f001c047f89 */ /* 0x010fe800000e0000 */
[----:B------:R-:W0:Y:S01]  /*1a50*/  SHFL.DOWN PT, R5, R29, 0x1, 0x1f ;  /* 0x08201f001d057f89 */ /* 0x000e2200000e0000 */
[----:B--2---:R-:W-:-:S02]  /*1a60*/  IMAD.MOV.U32 R40, RZ, RZ, R6 ;  /* 0x000000ffff287224 */ /* 0x004fc400078e0006 */
[----:B------:R-:W-:Y:S01]  /*1a70*/  IMAD.MOV.U32 R41, RZ, RZ, R7 ;  /* 0x000000ffff297224 */ /* 0x000fe200078e0007 */
[----:B-----5:R-:W-:Y:S04]  /*1a80*/  SHFL.DOWN PT, R34, R22, 0x1, 0x1f ;  /* 0x08201f0016227f89 */ /* 0x020fe800000e0000 */
[----:B------:R-:W-:Y:S04]  /*1a90*/  SHFL.DOWN PT, R40, R40, 0x1, 0x1f ;  /* 0x08201f0028287f89 */ /* 0x000fe800000e0000 */
[----:B------:R-:W1:Y:S04]  /*1aa0*/  SHFL.DOWN PT, R41, R41, 0x1, 0x1f ;  /* 0x08201f0029297f89 */ /* 0x000e6800000e0000 */
[----:B------:R-:W2:Y:S04]  /*1ab0*/  SHFL.DOWN PT, R35, R23, 0x1, 0x1f ;  /* 0x08201f0017237f89 */ /* 0x000ea800000e0000 */
[----:B0-----:R-:W-:Y:S04]  /*1ac0*/  STL.64 [R1+0x8], R4 ;  /* 0x0000080401007387 */ /* 0x001fe80000100a00 */
[----:B------:R-:W-:Y:S04]  /*1ad0*/  SHFL.DOWN PT, R4, R14, 0x1, 0x1f ;  /* 0x08201f000e047f89 */ /* 0x000fe800000e0000 */
[----:B------:R-:W0:Y:S04]  /*1ae0*/  SHFL.DOWN PT, R5, R15, 0x1, 0x1f ;  /* 0x08201f000f057f89 */ /* 0x000e2800000e0000 */
[----:B---3--:R-:W-:Y:S04]  /*1af0*/  SHFL.DOWN PT, R36, R2, 0x1, 0x1f ;  /* 0x08201f0002247f89 */ /* 0x008fe800000e0000 */
[----:B------:R-:W3:Y:S01]  /*1b00*/  SHFL.DOWN PT, R37, R3, 0x1, 0x1f ;  /* 0x08201f0003257f89 */ /* 0x000ee200000e0000 */
[----:B------:R-:W-:-:S02]  /*1b10*/  IMAD.MOV.U32 R44, RZ, RZ, R10 ;  /* 0x000000ffff2c7224 */ /* 0x000fc400078e000a */
[----:B------:R-:W-:Y:S01]  /*1b20*/  IMAD.MOV.U32 R45, RZ, RZ, R11 ;  /* 0x000000ffff2d7224 */ /* 0x000fe200078e000b */
[----:B------:R-:W-:Y:S04]  /*1b30*/  SHFL.DOWN PT, R38, R12, 0x1, 0x1f ;  /* 0x08201f000c267f89 */ /* 0x000fe800000e0000 */
[----:B------:R-:W4:Y:S04]  /*1b40*/  SHFL.DOWN PT, R39, R13, 0x1, 0x1f ;  /* 0x08201f000d277f89 */ /* 0x000f2800000e0000 */
[----:B-1----:R1:W-:Y:S04]  /*1b50*/  STL.64 [R1+0x50], R40 ;  /* 0x0000502801007387 */ /* 0x0023e80000100a00 */
[----:B--2---:R-:W-:Y:S04]  /*1b60*/  STL.64 [R1+0x10], R34 ;  /* 0x0000102201007387 */ /* 0x004fe80000100a00 */
[----:B0-----:R-:W-:Y:S01]  /*1b70*/  STL.64 [R1+0x28], R4 ;  /* 0x0000280401007387 */ /* 0x001fe20000100a00 */
[----:B-1----:R-:W0:Y:S03]  /*1b80*/  S2R R41, SR_LANEID ;  /* 0x0000000000297919 */ /* 0x002e260000000000 */
[----:B------:R-:W-:Y:S04]  /*1b90*/  SHFL.DOWN PT, R34, R16, 0x1, 0x1f ;  /* 0x08201f0010227f89 */ /* 0x000fe800000e0000 */
[----:B------:R-:W-:Y:S04]  /*1ba0*/  SHFL.DOWN PT, R44, R44, 0x1, 0x1f ;  /* 0x08201f002c2c7f89 */ /* 0x000fe800000e0000 */
[----:B------:R-:W1:Y:S04]  /*1bb0*/  SHFL.DOWN PT, R35, R17, 0x1, 0x1f ;  /* 0x08201f0011237f89 */ /* 0x000e6800000e0000 */
[----:B------:R-:W2:Y:S04]  /*1bc0*/  SHFL.DOWN PT, R45, R45, 0x1, 0x1f ;  /* 0x08201f002d2d7f89 */ /* 0x000ea800000e0000 */
[----:B------:R-:W-:Y:S04]  /*1bd0*/  SHFL.DOWN PT, R42, R20, 0x1, 0x1f ;  /* 0x08201f00142a7f89 */ /* 0x000fe800000e0000 */
[----:B------:R-:W5:Y:S04]  /*1be0*/  SHFL.DOWN PT, R43, R21, 0x1, 0x1f ;  /* 0x08201f00152b7f89 */ /* 0x000f6800000e0000 */
[----:B------:R-:W-:Y:S04]  /*1bf0*/  SHFL.DOWN PT, R4, R25, 0x1, 0x1f ;  /* 0x08201f0019047f89 */ /* 0x000fe800000e0000 */
[----:B------:R-:W0:Y:S01]  /*1c00*/  SHFL.DOWN PT, R5, R24, 0x1, 0x1f ;  /* 0x08201f0018057f89 */ /* 0x000e2200000e0000 */
[----:B------:R-:W-:-:S02]  /*1c10*/  IMAD.MOV.U32 R30, RZ, RZ, R26 ;  /* 0x000000ffff1e7224 */ /* 0x000fc400078e001a */
[----:B------:R-:W-:Y:S01]  /*1c20*/  IMAD.MOV.U32 R31, RZ, RZ, R27 ;  /* 0x000000ffff1f7224 */ /* 0x000fe200078e001b */
[----:B---3--:R3:W-:Y:S04]  /*1c30*/  STL.64 [R1+0x18], R36 ;  /* 0x0000182401007387 */ /* 0x0087e80000100a00 */
[----:B----4-:R-:W-:Y:S01]  /*1c40*/  STL.64 [R1+0x20], R38 ;  /* 0x0000202601007387 */ /* 0x010fe20000100a00 */
[----:B---3--:R-:W-:Y:S02]  /*1c50*/  IMAD.MOV.U32 R36, RZ, RZ, R8 ;  /* 0x000000ffff247224 */ /* 0x008fe400078e0008 */
[----:B------:R-:W-:Y:S01]  /*1c60*/  IMAD.MOV.U32 R37, RZ, RZ, R9 ;  /* 0x000000ffff257224 */ /* 0x000fe200078e0009 */
[----:B------:R-:W-:Y:S04]  /*1c70*/  SHFL.DOWN PT, R30, R30, 0x1, 0x1f ;  /* 0x08201f001e1e7f89 */ /* 0x000fe800000e0000 */
[----:B------:R-:W3:Y:S04]  /*1c80*/  SHFL.DOWN PT, R31, R31, 0x1, 0x1f ;  /* 0x08201f001f1f7f89 */ /* 0x000ee800000e0000 */
[----:B------:R-:W-:Y:S04]  /*1c90*/  SHFL.DOWN PT, R36, R36, 0x1, 0x1f ;  /* 0x08201f0024247f89 */ /* 0x000fe800000e0000 */
[----:B------:R-:W4:Y:S04]  /*1ca0*/  SHFL.DOWN PT, R37, R37, 0x1, 0x1f ;  /* 0x08201f0025257f89 */ /* 0x000f2800000e0000 */
[----:B------:R-:W-:Y:S04]  /*1cb0*/  SHFL.DOWN PT, R38, R18, 0x1, 0x1f ;  /* 0x08201f0012267f89 */ /* 0x000fe800000e0000 */
[----:B------:R-:W4:Y:S04]  /*1cc0*/  SHFL.DOWN PT, R39, R19, 0x1, 0x1f ;  /* 0x08201f0013277f89 */ /* 0x000f2800000e0000 */
[----:B-1----:R-:W-:Y:S04]  /*1cd0*/  STL.64 [R1+0x30], R34 ;  /* 0x0000302201007387 */ /* 0x002fe80000100a00 */
[----:B--2---:R-:W-:Y:S04]  /*1ce0*/  STL.64 [R1+0x60], R44 ;  /* 0x0000602c01007387 */ /* 0x004fe80000100a00 */
[----:B-----5:R-:W-:Y:S04]  /*1cf0*/  STL.64 [R1+0x40], R42 ;  /* 0x0000402a01007387 */ /* 0x020fe80000100a00 */
[----:B0-----:R-:W-:Y:S01]  /*1d00*/  STL.64 [R1], R4 ;  /* 0x0000000401007387 */ /* 0x001fe20000100a00 */
[----:B------:R-:W-:-:S02]  /*1d10*/  ISETP.GT.AND P0, PT, R41, 0x1e, PT ;  /* 0x0000001e2900780c */ /* 0x000fc40003f04270 */
[----:B------:R-:W-:Y:S01]  /*1d20*/  PRMT R40, R26, 0x7610, R11 ;  /* 0x000076101a287816 */ /* 0x000fe2000000000b */
[----:B---3--:R0:W-:Y:S01]  /*1d30*/  STL.64 [R1+0x48], R30 ;  /* 0x0000481e01007387 */ /* 0x0081e20000100a00 */
[----:B------:R-:W-:-:S03]  /*1d40*/  PRMT R0, R7, 0x5410, R6 ;  /* 0x0000541007007816 */ /* 0x000fc60000000006 */
[----:B----4-:R1:W-:Y:S04]  /*1d50*/  STL.64 [R1+0x58], R36 ;  /* 0x0000582401007387 */ /* 0x0103e80000100a00 */
[----:B------:R2:W-:Y:S01]  /*1d60*/  STL.64 [R1+0x38], R38 ;  /* 0x0000382601007387 */ /* 0x0005e20000100a00 */
[----:B0-----:R-:W-:Y:S02]  /*1d70*/  PRMT R31, R26, 0x7632, R6 ;  /* 0x000076321a1f7816 */ /* 0x001fe40000000006 */
[----:B------:R-:W-:Y:S02]  /*1d80*/  PRMT R30, R27, 0x5432, R27 ;  /* 0x000054321b1e7816 */ /* 0x000fe4000000001b */
[----:B-1----:R-:W-:Y:S02]  /*1d90*/  PRMT R36, R8, 0x7610, R7 ;  /* 0x0000761008247816 */ /* 0x002fe40000000007 */
[----:B------:R-:W-:-:S02]  /*1da0*/  PRMT R37, R9, 0x7610, R8 ;  /* 0x0000761009257816 */ /* 0x000fc40000000008 */
[----:B--2---:R-:W-:Y:S02]  /*1db0*/  PRMT R39, R9, 0x7632, R10 ;  /* 0x0000763209277816 */ /* 0x004fe4000000000a */
[----:B------:R-:W-:Y:S01]  /*1dc0*/  PRMT R38, R10, 0x5410, R11 ;  /* 0x000054100a267816 */ /* 0x000fe2000000000b */
[----:B------:R-:W-:Y:S06]  /*1dd0*/  @P0 BRA `(.L_x_11566) ;  /* 0x0000001000380947 */ /* 0x000fec0003800000 */
        /* <DEDUP_REMOVED lines=12> */
.L_x_11612:
        /* <DEDUP_REMOVED lines=20> */
.L_x_11568:
[----:B------:R-:W-:Y:S01]  /*1fe0*/  IMAD.MOV.U32 R4, RZ, RZ, R21 ;  /* 0x000000ffff047224 */ /* 0x000fe200078e0015 */
[C---:B------:R-:W-:Y:S01]  /*1ff0*/  PRMT R10, R40.reuse, 0x7632, R10 ;  /* 0x00007632280a7816 */ /* 0x040fe2000000000a */
[----:B------:R-:W-:Y:S01]  /*2000*/  IMAD.MOV.U32 R21, RZ, RZ, R20 ;  /* 0x000000ffff157224 */ /* 0x000fe200078e0014 */
[----:B------:R-:W-:-:S07]  /*2010*/  PRMT R40, R40, 0x7610, R38 ;  /* 0x0000761028287816 */ /* 0x000fce0000000026 */
.L_x_11569:
[----:B------:R-:W-:Y:S05]  /*2020*/  BSYNC B1 ;  /* 0x0000000000017941 */ /* 0x000fea0003800000 */
.L_x_11567:
        /* <DEDUP_REMOVED lines=11> */
.L_x_11571:
[----:B------:R-:W-:Y:S01]  /*20e0*/  IMAD.MOV.U32 R9, RZ, RZ, R4 ;  /* 0x000000ffff097224 */ /* 0x000fe200078e0004 */
[----:B------:R-:W-:Y:S01]  /*20f0*/  PRMT R10, R10, 0x5410, R10 ;  /* 0x000054100a0a7816 */ /* 0x000fe2000000000a */
[----:B------:R-:W-:Y:S01]  /*2100*/  IMAD.MOV.U32 R20, RZ, RZ, R19 ;  /* 0x000000ffff147224 */ /* 0x000fe200078e0013 */
[----:B------:R-:W-:-:S07]  /*2110*/  PRMT R38, R38, 0x7610, R39 ;  /* 0x0000761026267816 */ /* 0x000fce0000000027 */
.L_x_11572:
[----:B------:R-:W-:Y:S05]  /*2120*/  BSYNC B1 ;  /* 0x0000000000017941 */ /* 0x000fea0003800000 */
.L_x_11570:
        /* <DEDUP_REMOVED lines=11> */
.L_x_11574:
[----:B------:R-:W-:Y:S01]  /*21e0*/  IMAD.MOV.U32 R4, RZ, RZ, R9 ;  /* 0x000000ffff047224 */ /* 0x000fe200078e0009 */
[----:B------:R-:W-:Y:S01]  /*21f0*/  PRMT R10, R10, 0x7632, R10 ;  /* 0x000076320a0a7816 */ /* 0x000fe2000000000a */
[----:B------:R-:W-:Y:S01]  /*2200*/  IMAD.MOV.U32 R19, RZ, RZ, R18 ;  /* 0x000000ffff137224 */ /* 0x000fe200078e0012 */
[----:B------:R-:W-:-:S07]  /*2210*/  PRMT R39, R39, 0x5410, R38 ;  /* 0x0000541027277816 */ /* 0x000fce0000000026 */
.L_x_11575:
[----:B------:R-:W-:Y:S05]  /*2220*/  BSYNC B1 ;  /* 0x0000000000017941 */ /* 0x000fea0003800000 */
.L_x_11573:
        /* <DEDUP_REMOVED lines=11> */
.L_x_11577:
[----:B------:R-:W-:Y:S01]  /*22e0*/  IMAD.MOV.U32 R9, RZ, RZ, R4 ;  /* 0x000000ffff097224 */ /* 0x000fe200078e0004 */
[----:B------:R-:W-:Y:S01]  /*22f0*/  PRMT R11, R10, 0x7610, R11 ;  /* 0x000076100a0b7816 */ /* 0x000fe2000000000b */
[----:B------:R-:W-:Y:S01]  /*2300*/  IMAD.MOV.U32 R18, RZ, RZ, R17 ;  /* 0x000000ffff127224 */ /* 0x000fe200078e0011 */
[----:B------:R-:W-:-:S07]  /*2310*/  PRMT R38, R39, 0x7610, R38 ;  /* 0x0000761027267816 */ /* 0x000fce0000000026 */
.L_x_11578:
[----:B------:R-:W-:Y:S05]  /*2320*/  BSYNC B1 ;  /* 0x0000000000017941 */ /* 0x000fea0003800000 */
.L_x_11576:
        /* <DEDUP_REMOVED lines=11> */
.L_x_11580:
[----:B------:R-:W-:Y:S01]  /*23e0*/  IMAD.MOV.U32 R4, RZ, RZ, R9 ;  /* 0x000000ffff047224 */ /* 0x000fe200078e0009 */
[----:B------:R-:W-:Y:S01]  /*23f0*/  PRMT R10, R11, 0x7610, R10 ;  /* 0x000076100b0a7816 */ /* 0x000fe2000000000a */
[----:B------:R-:W-:Y:S01]  /*2400*/  IMAD.MOV.U32 R17, RZ, RZ, R16 ;  /* 0x000000ffff117224 */ /* 0x000fe200078e0010 */
[----:B------:R-:W-:-:S07]  /*2410*/  PRMT R39, R37, 0x7610, R39 ;  /* 0x0000761025277816 */ /* 0x000fce0000000027 */
.L_x_11581:
[----:B------:R-:W-:Y:S05]  /*2420*/  BSYNC B1 ;  /* 0x0000000000017941 */ /* 0x000fea0003800000 */
.L_x_11579:
        /* <DEDUP_REMOVED lines=11> */
.L_x_11583:
[----:B------:R-:W-:Y:S01]  /*24e0*/  IMAD.MOV.U32 R9, RZ, RZ, R4 ;  /* 0x000000ffff097224 */ /* 0x000fe200078e0004 */
[----:B------:R-:W-:Y:S01]  /*24f0*/  PRMT R10, R10, 0x5410, R10 ;  /* 0x000054100a0a7816 */ /* 0x000fe2000000000a */
[----:B------:R-:W-:Y:S01]  /*2500*/  IMAD.MOV.U32 R16, RZ, RZ, R15 ;  /* 0x000000ffff107224 */ /* 0x000fe200078e000f */
[----:B------:R-:W-:-:S07]  /*2510*/  PRMT R37, R37, 0x7632, R37 ;  /* 0x0000763225257816 */ /* 0x000fce0000000025 */
.L_x_11584:
[----:B------:R-:W-:Y:S05]  /*2520*/  BSYNC B1 ;  /* 0x0000000000017941 */ /* 0x000fea0003800000 */
.L_x_11582:
        /* <DEDUP_REMOVED lines=11> */
.L_x_11586:
[----:B------:R-:W-:Y:S01]  /*25e0*/  IMAD.MOV.U32 R4, RZ, RZ, R9 ;  /* 0x000000ffff047224 */ /* 0x000fe200078e0009 */
[----:B------:R-:W-:Y:S01]  /*25f0*/  PRMT R11, R11, 0x7610, R10 ;  /* 0x000076100b0b7816 */ /* 0x000fe2000000000a */
[----:B------:R-:W-:Y:S01]  /*2600*/  IMAD.MOV.U32 R15, RZ, RZ, R14 ;  /* 0x000000ffff0f7224 */ /* 0x000fe200078e000e */
[----:B------:R-:W-:-:S07]  /*2610*/  PRMT R37, R37, 0x5410, R36 ;  /* 0x0000541025257816 */ /* 0x000fce0000000024 */
.L_x_11587:
[----:B------:R-:W-:Y:S05]  /*2620*/  BSYNC B1 ;  /* 0x0000000000017941 */ /* 0x000fea0003800000 */
.L_x_11585:
        /* <DEDUP_REMOVED lines=11> */
.L_x_11589:
[----:B------:R-:W-:Y:S01]  /*26e0*/  IMAD.MOV.U32 R9, RZ, RZ, R4 ;  /* 0x000000ffff097224 */ /* 0x000fe200078e0004 */
[----:B------:R-:W-:Y:S01]  /*26f0*/  PRMT R10, R10, 0x7610, R11 ;  /* 0x000076100a0a7816 */ /* 0x000fe2000000000b */
[----:B------:R-:W-:Y:S01]  /*2700*/  IMAD.MOV.U32 R14, RZ, RZ, R13 ;  /* 0x000000ffff0e7224 */ /* 0x000fe200078e000d */
[----:B------:R-:W-:-:S07]  /*2710*/  PRMT R36, R36, 0x7632, R36 ;  /* 0x0000763224247816 */ /* 0x000fce0000000024 */
.L_x_11590:
[----:B------:R-:W-:Y:S05]  /*2720*/  BSYNC B1 ;  /* 0x0000000000017941 */ /* 0x000fea0003800000 */
.L_x_11588:
        /* <DEDUP_REMOVED lines=11> */
.L_x_11592:
[----:B------:R-:W-:Y:S01]  /*27e0*/  IMAD.MOV.U32 R4, RZ, RZ, R9 ;  /* 0x000000ffff047224 */ /* 0x000fe200078e0009 */
[----:B------:R-:W-:Y:S01]  /*27f0*/  PRMT R10, R10, 0x7632, R10 ;  /* 0x000076320a0a7816 */ /* 0x000fe2000000000a */
[----:B------:R-:W-:Y:S01]  /*2800*/  IMAD.MOV.U32 R13, RZ, RZ, R12 ;  /* 0x000000ffff0d7224 */ /* 0x000fe200078e000c */
[----:B------:R-:W-:-:S07]  /*2810*/  PRMT R36, R36, 0x5410, R0 ;  /* 0x0000541024247816 */ /* 0x000fce0000000000 */
.L_x_11593:
[----:B------:R-:W-:Y:S05]  /*2820*/  BSYNC B1 ;  /* 0x0000000000017941 */ /* 0x000fea0003800000 */
.L_x_11591:
        /* <DEDUP_REMOVED lines=11> */
.L_x_11595:
[----:B------:R-:W-:Y:S01]  /*28e0*/  IMAD.MOV.U32 R9, RZ, RZ, R4 ;  /* 0x000000ffff097224 */ /* 0x000fe200078e0004 */
[----:B------:R-:W-:Y:S01]  /*28f0*/  PRMT R10, R10, 0x5410, R10 ;  /* 0x000054100a0a7816 */ /* 0x000fe2000000000a */
[----:B------:R-:W-:Y:S01]  /*2900*/  IMAD.MOV.U32 R12, RZ, RZ, R3 ;  /* 0x000000ffff0c7224 */ /* 0x000fe200078e0003 */
[----:B------:R-:W-:-:S07]  /*2910*/  PRMT R0, R31, 0x7632, R0 ;  /* 0x000076321f007816 */ /* 0x000fce0000000000 */
.L_x_11596:
[----:B------:R-:W-:Y:S05]  /*2920*/  BSYNC B1 ;  /* 0x0000000000017941 */ /* 0x000fea0003800000 */
.L_x_11594:
        /* <DEDUP_REMOVED lines=11> */
.L_x_11598:
[----:B------:R-:W-:Y:S01]  /*29e0*/  IMAD.MOV.U32 R4, RZ, RZ, R9 ;  /* 0x000000ffff047224 */ /* 0x000fe200078e0009 */
[----:B------:R-:W-:Y:S01]  /*29f0*/  PRMT R11, R11, 0x7610, R10 ;  /* 0x000076100b0b7816 */ /* 0x000fe2000000000a */
[----:B------:R-:W-:Y:S01]  /*2a00*/  IMAD.MOV.U32 R3, RZ, RZ, R2 ;  /* 0x000000ffff037224 */ /* 0x000fe200078e0002 */
[----:B------:R-:W-:-:S07]  /*2a10*/  PRMT R31, R31, 0x7610, R0 ;  /* 0x000076101f1f7816 */ /* 0x000fce0000000000 */
.L_x_11599:
[----:B------:R-:W-:Y:S05]  /*2a20*/  BSYNC B1 ;  /* 0x0000000000017941 */ /* 0x000fea0003800000 */
.L_x_11597:
        /* <DEDUP_REMOVED lines=11> */
.L_x_11601:
[----:B------:R-:W-:Y:S01]  /*2ae0*/  IMAD.MOV.U32 R9, RZ, RZ, R4 ;  /* 0x000000ffff097224 */ /* 0x000fe200078e0004 */
[----:B------:R-:W-:Y:S01]  /*2af0*/  PRMT R10, R10, 0x7610, R11 ;  /* 0x000076100a0a7816 */ /* 0x000fe2000000000b */
[----:B------:R-:W-:Y:S01]  /*2b00*/  IMAD.MOV.U32 R2, RZ, RZ, R23 ;  /* 0x000000ffff027224 */ /* 0x000fe200078e0017 */
[----:B------:R-:W-:-:S07]  /*2b10*/  PRMT R0, R0, 0x5410, R30 ;  /* 0x0000541000007816 */ /* 0x000fce000000001e */
.L_x_11602:
[----:B------:R-:W-:Y:S05]  /*2b20*/  BSYNC B1 ;  /* 0x0000000000017941 */ /* 0x000fea0003800000 */
.L_x_11600:
        /* <DEDUP_REMOVED lines=11> */
.L_x_11604:
[----:B------:R-:W-:Y:S01]  /*2be0*/  IMAD.MOV.U32 R4, RZ, RZ, R9 ;  /* 0x000000ffff047224 */ /* 0x000fe200078e0009 */
[----:B------:R-:W-:Y:S01]  /*2bf0*/  PRMT R10, R10, 0x7632, R10 ;  /* 0x000076320a0a7816 */ /* 0x000fe2000000000a */
[----:B------:R-:W-:Y:S01]  /*2c00*/  IMAD.MOV.U32 R23, RZ, RZ, R22 ;  /* 0x000000ffff177224 */ /* 0x000fe200078e0016 */
[----:B------:R-:W-:-:S07]  /*2c10*/  PRMT R30, R30, 0x7632, R30 ;  /* 0x000076321e1e7816 */ /* 0x000fce000000001e */
.L_x_11605:
[----:B------:R-:W-:Y:S05]  /*2c20*/  BSYNC B1 ;  /* 0x0000000000017941 */ /* 0x000fea0003800000 */
.L_x_11603:
        /* <DEDUP_REMOVED lines=11> */
.L_x_11607:
[----:B------:R-:W-:Y:S01]  /*2ce0*/  IMAD.MOV.U32 R9, RZ, RZ, R4 ;  /* 0x000000ffff097224 */ /* 0x000fe200078e0004 */
[----:B------:R-:W-:Y:S01]  /*2cf0*/  PRMT R10, R10, 0x5410, R10 ;  /* 0x000054100a0a7816 */ /* 0x000fe2000000000a */
[----:B------:R-:W-:Y:S01]  /*2d00*/  IMAD.MOV.U32 R22, RZ, RZ, R29 ;  /* 0x000000ffff167224 */ /* 0x000fe200078e001d */
[----:B------:R-:W-:-:S07]  /*2d10*/  PRMT R30, R30, 0x5410, R31 ;  /* 0x000054101e1e7816 */ /* 0x000fce000000001f */
.L_x_11608:
[----:B------:R-:W-:Y:S05]  /*2d20*/  BSYNC B1 ;  /* 0x0000000000017941 */ /* 0x000fea0003800000 */
.L_x_11606:
        /* <DEDUP_REMOVED lines=11> */
.L_x_11610:
[----:B------:R-:W-:Y:S01]  /*2de0*/  PRMT R10, R10, 0x7632, R10 ;  /* 0x000076320a0a7816 */ /* 0x000fe2000000000a */
[----:B------:R-:W-:Y:S01]  /*2df0*/  IMAD.MOV.U32 R29, RZ, RZ, R28 ;  /* 0x000000ffff1d7224 */ /* 0x000fe200078e001c */
[----:B------:R-:W-:Y:S01]  /*2e00*/  PRMT R31, R40, 0x7610, R31 ;  /* 0x00007610281f7816 */ /* 0x000fe2000000001f */
[--C-:B------:R-:W-:Y:S01]  /*2e10*/  IMAD.MOV.U32 R4, RZ, RZ, R9.reuse ;  /* 0x000000ffff047224 */ /* 0x100fe200078e0009 */
[----:B------:R-:W-:Y:S01]  /*2e20*/  PRMT R40, R10, 0x7632, R40 ;  /* 0x000076320a287816 */ /* 0x000fe20000000028 */
[----:B------:R-:W-:-:S07]  /*2e30*/  IMAD.MOV.U32 R28, RZ, RZ, R9 ;  /* 0x000000ffff1c7224 */ /* 0x000fce00078e0009 */
.L_x_11611:
[----:B------:R-:W-:Y:S05]  /*2e40*/  BSYNC B1 ;  /* 0x0000000000017941 */ /* 0x000fea0003800000 */
.L_x_11609:
[----:B------:R-:W-:Y:S02]  /*2e50*/  VIADD R7, R7, 0x4 ;  /* 0x0000000407077836 */ /* 0x000fe40000000000 */
[----:B------:R-:W-:Y:S01]  /*2e60*/  VIADD R32, R32, 0x2 ;  /* 0x0000000220207836 */ /* 0x000fe20000000000 */
[----:B------:R-:W-:Y:S06]  /*2e70*/  @P1 BRA `(.L_x_11612) ;  /* 0xfffffff000081947 */ /* 0x000fec000383ffff */
[----:B------:R-:W-:Y:S01]  /*2e80*/  FADD.FTZ R24, R5, R24 ;  /* 0x0000001805187221 */ /* 0x000fe20000010000 */
[----:B------:R-:W-:Y:S01]  /*2e90*/  PRMT R40, R10, 0x7610, R40 ;  /* 0x000076100a287816 */ /* 0x000fe20000000028 */
[----:B------:R-:W-:Y:S02]  /*2ea0*/  IMAD.MOV.U32 R25, RZ, RZ, R6 ;  /* 0x000000ffff197224 */ /* 0x000fe400078e0006 */
[----:B------:R-:W-:-:S07]  /*2eb0*/  IMAD.MOV.U32 R28, RZ, RZ, R4 ;  /* 0x000000ffff1c7224 */ /* 0x000fce00078e0004 */
.L_x_11566:
[----:B------:R-:W-:Y:S05]  /*2ec0*/  BSYNC B0 ;  /* 0x0000000000007941 */ /* 0x000fea0003800000 */
.L_x_11565:
        /* <DEDUP_REMOVED lines=10> */
[----:B------:R-:W-:Y:S04]  /*2f70*/  SHFL.DOWN PT, R6, R2, 0x2, 0x1f ;  /* 0x08401f0002067f89 */ /* 0x000fe800000e0000 */
[----:B------:R-:W0:Y:S04]  /*2f80*/  SHFL.DOWN PT, R7, R3, 0x2, 0x1f ;  /* 0x08401f0003077f89 */ /* 0x000e2800000e0000 */
[----:B-1----:R1:W-:Y:S04]  /*2f90*/  STL.64 [R1+0x10], R4 ;  /* 0x0000100401007387 */ /* 0x0023e80000100a00 */
[----:B------:R-:W3:Y:S04]  /*2fa0*/  SHFL.DOWN PT, R11, R15, 0x2, 0x1f ;  /* 0x08401f000f0b7f89 */ /* 0x000ee800000e0000 */
[----:B--2---:R-:W-:Y:S01]  /*2fb0*/  STL.64 [R1+0x20], R8 ;  /* 0x0000200801007387 */ /* 0x004fe20000100a00 */
[----:B-1----:R-:W-:-:S03]  /*2fc0*/  PRMT R5, R40, 0x5410, R31 ;  /* 0x0000541028057816 */ /* 0x002fc6000000001f */
[----:B------:R-:W-:Y:S01]  /*2fd0*/  SHFL.DOWN PT, R32, R16, 0x2, 0x1f ;  /* 0x08401f0010207f89 */ /* 0x000fe200000e0000 */
[----:B------:R-:W-:-:S03]  /*2fe0*/  PRMT R4, R30, 0x5432, R30 ;  /* 0x000054321e047816 */ /* 0x000fc6000000001e */
[----:B------:R1:W-:Y:S04]  /*2ff0*/  SHFL.DOWN PT, R26, R5, 0x2, 0x1f ;  /* 0x08401f00051a7f89 */ /* 0x0003e800000e0000 */
[----:B------:R2:W4:Y:S01]  /*3000*/  SHFL.DOWN PT, R27, R4, 0x2, 0x1f ;  /* 0x08401f00041b7f89 */ /* 0x00052200000e0000 */
[----:B-1----:R-:W-:-:S03]  /*3010*/  PRMT R5, R0, 0x7610, R36 ;  /* 0x0000761000057816 */ /* 0x002fc60000000024 */
[----:B0-----:R0:W-:Y:S01]  /*3020*/  STL.64 [R1+0x18], R6 ;  /* 0x0000180601007387 */ /* 0x0011e20000100a00 */
[----:B--2---:R-:W-:-:S03]  /*3030*/  PRMT R4, R36, 0x7610, R37 ;  /* 0x0000761024047816 */ /* 0x004fc60000000025 */
[----:B------:R1:W-:Y:S04]  /*3040*/  SHFL.DOWN PT, R7, R5, 0x2, 0x1f ;  /* 0x08401f0005077f89 */ /* 0x0003e800000e0000 */
[----:B------:R2:W-:Y:S01]  /*3050*/  SHFL.DOWN PT, R34, R4, 0x2, 0x1f ;  /* 0x08401f0004227f89 */ /* 0x0005e200000e0000 */
[----:B0-----:R-:W-:-:S03]  /*3060*/  PRMT R6, R0, 0x7632, R31 ;  /* 0x0000763200067816 */ /* 0x001fc6000000001f */
[----:B---3--:R-:W-:Y:S01]  /*3070*/  STL.64 [R1+0x28], R10 ;  /* 0x0000280a01007387 */ /* 0x008fe20000100a00 */
[C-C-:B-1----:R-:W-:Y:S02]  /*3080*/  PRMT R5, R38.reuse, 0x7610, R39.reuse ;  /* 0x0000761026057816 */ /* 0x142fe40000000027 */
[----:B--2---:R-:W-:Y:S01]  /*3090*/  PRMT R4, R37, 0x5410, R39 ;  /* 0x0000541025047816 */ /* 0x004fe20000000027 */
[----:B------:R-:W0:Y:S04]  /*30a0*/  SHFL.DOWN PT, R33, R17, 0x2, 0x1f ;  /* 0x08401f0011217f89 */ /* 0x000e2800000e0000 */
[----:B------:R1:W-:Y:S04]  /*30b0*/  SHFL.DOWN PT, R35, R4, 0x2, 0x1f ;  /* 0x08401f0004237f89 */ /* 0x0003e800000e0000 */
[----:B----4-:R-:W-:Y:S01]  /*30c0*/  STL.64 [R1+0x48], R26 ;  /* 0x0000481a01007387 */ /* 0x010fe20000100a00 */
[----:B-1----:R-:W-:-:S03]  /*30d0*/  PRMT R4, R38, 0x7632, R40 ;  /* 0x0000763226047816 */ /* 0x002fc60000000028 */
        /* <DEDUP_REMOVED lines=9> */
[----:B0-----:R0:W-:Y:S04]  /*3170*/  STL.64 [R1+0x30], R32 ;  /* 0x0000302001007387 */ /* 0x0011e80000100a00 */
[----:B-1----:R0:W-:Y:S04]  /*3180*/  STL.64 [R1+0x38], R8 ;  /* 0x0000380801007387 */ /* 0x0021e80000100a00 */
[----:B------:R0:W-:Y:S04]  /*3190*/  STL.64 [R1+0x50], R6 ;  /* 0x0000500601007387 */ /* 0x0001e80000100a00 */
[----:B------:R0:W-:Y:S04]  /*31a0*/  STL.64 [R1+0x58], R34 ;  /* 0x0000582201007387 */ /* 0x0001e80000100a00 */
[----:B--2---:R0:W-:Y:S04]  /*31b0*/  STL.64 [R1+0x40], R10 ;  /* 0x0000400a01007387 */ /* 0x0041e80000100a00 */
[----:B------:R0:W-:Y:S04]  /*31c0*/  STL.64 [R1+0x60], R26 ;  /* 0x0000601a01007387 */ /* 0x0001e80000100a00 */
[----:B---3--:R0:W-:Y:S01]  /*31d0*/  STL.64 [R1], R4 ;  /* 0x0000000401007387 */ /* 0x0081e20000100a00 */
[----:B------:R-:W-:Y:S05]  /*31e0*/  @P0 BRA `(.L_x_11614) ;  /* 0x0000001000380947 */ /* 0x000fea0003800000 */
[----:B------:R-:W-:-:S04]  /*31f0*/  FSETP.GT.FTZ.AND P0, PT, R25, R4, PT ;  /* 0x000000041900720b */ /* 0x000fc80003f14000 */
[----:B0-----:R-:W-:Y:S02]  /*3200*/  FSEL R6, R25, R4, P0 ;  /* 0x0000000419067208 */ /* 0x001fe40000000000 */
[----:B------:R-:W-:Y:S01]  /*3210*/  FSEL R7, R4, R25, P0 ;  /* 0x0000001904077208 */ /* 0x000fe20000000000 */
[----:B------:R-:W-:Y:S01]  /*3220*/  IMAD.MOV.U32 R4, RZ, RZ, R1 ;  /* 0x000000ffff047224 */ /* 0x000fe200078e0001 */
[----:B------:R-:W-:-:S03]  /*3230*/  FSEL R9, R5, R24, P0 ;  /* 0x0000001805097208 */ /* 0x000fc60000000000 */
[----:B------:R-:W-:-:S04]  /*3240*/  FADD.FTZ R7, -R6, R7 ;  /* 0x0000000706077221 */ /* 0x000fc80000010100 */
[----:B------:R-:W-:Y:S01]  /*3250*/  FMUL.FTZ R10, R7, 1.4426950216293334961 ;  /* 0x3fb8aa3b070a7820 */ /* 0x000fe20000410000 */
[----:B------:R-:W-:-:S03]  /*3260*/  FSEL R7, R24, R5, P0 ;  /* 0x0000000518077208 */ /* 0x000fc60000000000 */
[----:B------:R-:W0:Y:S02]  /*3270*/  MUFU.EX2 R8, R10 ;  /* 0x0000000a00087308 */ /* 0x000e240000000800 */
[----:B0-----:R-:W-:Y:S01]  /*3280*/  FMUL.FTZ R24, R9, R8 ;  /* 0x0000000809187220 */ /* 0x001fe20000410000 */
[----:B------:R-:W-:Y:S02]  /*3290*/  IMAD.MOV.U32 R9, RZ, RZ, RZ ;  /* 0x000000ffff097224 */ /* 0x000fe400078e00ff */
[----:B------:R-:W-:-:S07]  /*32a0*/  IMAD.MOV.U32 R8, RZ, RZ, R4 ;  /* 0x000000ffff087224 */ /* 0x000fce00078e0004 */
.L_x_11660:
        /* <DEDUP_REMOVED lines=20> */
.L_x_11616:
[----:B------:R-:W-:Y:S01]  /*33f0*/  IMAD.MOV.U32 R5, RZ, RZ, R21 ;  /* 0x000000ffff057224 */ /* 0x000fe200078e0015 */
[C---:B------:R-:W-:Y:S01]  /*3400*/  PRMT R11, R40.reuse, 0x7632, R11 ;  /* 0x00007632280b7816 */ /* 0x040fe2000000000b */
[----:B------:R-:W-:Y:S01]  /*3410*/  IMAD.MOV.U32 R21, RZ, RZ, R20 ;  /* 0x000000ffff157224 */ /* 0x000fe200078e0014 */
[----:B------:R-:W-:-:S07]  /*3420*/  PRMT R40, R40, 0x7610, R38 ;  /* 0x0000761028287816 */ /* 0x000fce0000000026 */
.L_x_11617:
[----:B------:R-:W-:Y:S05]  /*3430*/  BSYNC B1 ;  /* 0x0000000000017941 */ /* 0x000fea0003800000 */
.L_x_11615:
        /* <DEDUP_REMOVED lines=11> */
.L_x_11619:
[----:B------:R-:W-:Y:S01]  /*34f0*/  IMAD.MOV.U32 R10, RZ, RZ, R5 ;  /* 0x000000ffff0a7224 */ /* 0x000fe200078e0005 */
[----:B------:R-:W-:Y:S01]  /*3500*/  PRMT R11, R11, 0x5410, R11 ;  /* 0x000054100b0b7816 */ /* 0x000fe2000000000b */
[----:B------:R-:W-:Y:S01]  /*3510*/  IMAD.MOV.U32 R20, RZ, RZ, R19 ;  /* 0x000000ffff147224 */ /* 0x000fe200078e0013 */
[----:B------:R-:W-:-:S07]  /*3520*/  PRMT R38, R38, 0x7610, R39 ;  /* 0x0000761026267816 */ /* 0x000fce0000000027 */
.L_x_11620:
[----:B------:R-:W-:Y:S05]  /*3530*/  BSYNC B1 ;  /* 0x0000000000017941 */ /* 0x000fea0003800000 */
.L_x_11618:
        /* <DEDUP_REMOVED lines=11> */
.L_x_11622:
[----:B------:R-:W-:Y:S01]  /*35f0*/  IMAD.MOV.U32 R5, RZ, RZ, R10 ;  /* 0x000000ffff057224 */ /* 0x000fe200078e000a */
[----:B------:R-:W-:Y:S01]  /*3600*/  PRMT R11, R11, 0x7632, R11 ;  /* 0x000076320b0b7816 */ /* 0x000fe2000000000b */
[----:B------:R-:W-:Y:S01]  /*3610*/  IMAD.MOV.U32 R19, RZ, RZ, R18 ;  /* 0x000000ffff137224 */ /* 0x000fe200078e0012 */
[----:B------:R-:W-:-:S07]  /*3620*/  PRMT R39, R39, 0x5410, R38 ;  /* 0x0000541027277816 */ /* 0x000fce0000000026 */
.L_x_11623:
[----:B------:R-:W-:Y:S05]  /*3630*/  BSYNC B1 ;  /* 0x0000000000017941 */ /* 0x000fea0003800000 */
.L_x_11621:
        /* <DEDUP_REMOVED lines=11> */
.L_x_11625:
[----:B------:R-:W-:Y:S01]  /*36f0*/  IMAD.MOV.U32 R10, RZ, RZ, R5 ;  /* 0x000000ffff0a7224 */ /* 0x000fe200078e0005 */
[----:B------:R-:W-:Y:S01]  /*3700*/  PRMT R25, R11, 0x7610, R25 ;  /* 0x000076100b197816 */ /* 0x000fe20000000019 */
[----:B------:R-:W-:Y:S01]  /*3710*/  IMAD.MOV.U32 R18, RZ, RZ, R17 ;  /* 0x000000ffff127224 */ /* 0x000fe200078e0011 */
[----:B------:R-:W-:-:S07]  /*3720*/  PRMT R38, R39, 0x7610, R38 ;  /* 0x0000761027267816 */ /* 0x000fce0000000026 */
.L_x_11626:
[----:B------:R-:W-:Y:S05]  /*3730*/  BSYNC B1 ;  /* 0x0000000000017941 */ /* 0x000fea0003800000 */
.L_x_11624:
        /* <DEDUP_REMOVED lines=11> */
.L_x_11628:
[----:B------:R-:W-:Y:S01]  /*37f0*/  IMAD.MOV.U32 R5, RZ, RZ, R10 ;  /* 0x000000ffff057224 */ /* 0x000fe200078e000a */
[----:B------:R-:W-:Y:S01]  /*3800*/  PRMT R11, R25, 0x7610, R11 ;  /* 0x00007610190b7816 */ /* 0x000fe2000000000b */
[----:B------:R-:W-:Y:S01]  /*3810*/  IMAD.MOV.U32 R17, RZ, RZ, R16 ;  /* 0x000000ffff117224 */ /* 0x000fe200078e0010 */
[----:B------:R-:W-:-:S07]  /*3820*/  PRMT R39, R37, 0x7610, R39 ;  /* 0x0000761025277816 */ /* 0x000fce0000000027 */
.L_x_11629:
[----:B------:R-:W-:Y:S05]  /*3830*/  BSYNC B1 ;  /* 0x0000000000017941 */ /* 0x000fea0003800000 */
.L_x_11627:
        /* <DEDUP_REMOVED lines=11> */
.L_x_11631:
[----:B------:R-:W-:Y:S01]  /*38f0*/  IMAD.MOV.U32 R10, RZ, RZ, R5 ;  /* 0x000000ffff0a7224 */ /* 0x000fe200078e0005 */
[----:B------:R-:W-:Y:S01]  /*3900*/  PRMT R11, R11, 0x5410, R11 ;  /* 0x000054100b0b7816 */ /* 0x000fe2000000000b */
[----:B------:R-:W-:Y:S01]  /*3910*/  IMAD.MOV.U32 R16, RZ, RZ, R15 ;  /* 0x000000ffff107224 */ /* 0x000fe200078e000f */
[----:B------:R-:W-:-:S07]  /*3920*/  PRMT R37, R37, 0x7632, R37 ;  /* 0x0000763225257816 */ /* 0x000fce0000000025 */
.L_x_11632:
[----:B------:R-:W-:Y:S05]  /*3930*/  BSYNC B1 ;  /* 0x0000000000017941 */ /* 0x000fea0003800000 */
.L_x_11630:
        /* <DEDUP_REMOVED lines=11> */
.L_x_11634:
[----:B------:R-:W-:Y:S01]  /*39f0*/  IMAD.MOV.U32 R5, RZ, RZ, R10 ;  /* 0x000000ffff057224 */ /* 0x000fe200078e000a */
[----:B------:R-:W-:Y:S01]  /*3a00*/  PRMT R25, R25, 0x7610, R11 ;  /* 0x0000761019197816 */ /* 0x000fe2000000000b */
[----:B------:R-:W-:Y:S01]  /*3a10*/  IMAD.MOV.U32 R15, RZ, RZ, R14 ;  /* 0x000000ffff0f7224 */ /* 0x000fe200078e000e */
[----:B------:R-:W-:-:S07]  /*3a20*/  PRMT R37, R37, 0x5410, R36 ;  /* 0x0000541025257816 */ /* 0x000fce0000000024 */
.L_x_11635:
[----:B------:R-:W-:Y:S05]  /*3a30*/  BSYNC B1 ;  /* 0x0000000000017941 */ /* 0x000fea0003800000 */
.L_x_11633:
        /* <DEDUP_REMOVED lines=11> */
.L_x_11637:
[----:B------:R-:W-:Y:S01]  /*3af0*/  IMAD.MOV.U32 R10, RZ, RZ, R5 ;  /* 0x000000ffff0a7224 */ /* 0x000fe200078e0005 */
[----:B------:R-:W-:Y:S01]  /*3b00*/  PRMT R11, R11, 0x7610, R25 ;  /* 0x000076100b0b7816 */ /* 0x000fe20000000019 */
[----:B------:R-:W-:Y:S01]  /*3b10*/  IMAD.MOV.U32 R14, RZ, RZ, R13 ;  /* 0x000000ffff0e7224 */ /* 0x000fe200078e000d */
[----:B------:R-:W-:-:S07]  /*3b20*/  PRMT R36, R36, 0x7632, R36 ;  /* 0x0000763224247816 */ /* 0x000fce0000000024 */
.L_x_11638:
[----:B------:R-:W-:Y:S05]  /*3b30*/  BSYNC B1 ;  /* 0x0000000000017941 */ /* 0x000fea0003800000 */
.L_x_11636:
        /* <DEDUP_REMOVED lines=11> */
.L_x_11640:
[----:B------:R-:W-:Y:S01]  /*3bf0*/  IMAD.MOV.U32 R5, RZ, RZ, R10 ;  /* 0x000000ffff057224 */ /* 0x000fe200078e000a */
[----:B------:R-:W-:Y:S01]  /*3c00*/  PRMT R11, R11, 0x7632, R11 ;  /* 0x000076320b0b7816 */ /* 0x000fe2000000000b */
[----:B------:R-:W-:Y:S01]  /*3c10*/  IMAD.MOV.U32 R13, RZ, RZ, R12 ;  /* 0x000000ffff0d7224 */ /* 0x000fe200078e000c */
[----:B------:R-:W-:-:S07]  /*3c20*/  PRMT R36, R36, 0x5410, R0 ;  /* 0x0000541024247816 */ /* 0x000fce0000000000 */
.L_x_11641:
[----:B------:R-:W-:Y:S05]  /*3c30*/  BSYNC B1 ;  /* 0x0000000000017941 */ /* 0x000fea0003800000 */
.L_x_11639:
        /* <DEDUP_REMOVED lines=11> */
.L_x_11643:
[----:B------:R-:W-:Y:S01]  /*3cf0*/  IMAD.MOV.U32 R10, RZ, RZ, R5 ;  /* 0x000000ffff0a7224 */ /* 0x000fe200078e0005 */
[----:B------:R-:W-:Y:S01]  /*3d00*/  PRMT R11, R11, 0x5410, R11 ;  /* 0x000054100b0b7816 */ /* 0x000fe2000000000b */
[----:B------:R-:W-:Y:S01]  /*3d10*/  IMAD.MOV.U32 R12, RZ, RZ, R3 ;  /* 0x000000ffff0c7224 */ /* 0x000fe200078e0003 */
[----:B------:R-:W-:-:S07]  /*3d20*/  PRMT R0, R31, 0x7632, R0 ;  /* 0x000076321f007816 */ /* 0x000fce0000000000 */
.L_x_11644:
[----:B------:R-:W-:Y:S05]  /*3d30*/  BSYNC B1 ;  /* 0x0000000000017941 */ /* 0x000fea0003800000 */
.L_x_11642:
        /* <DEDUP_REMOVED lines=11> */
.L_x_11646:
[----:B------:R-:W-:Y:S01]  /*3df0*/  IMAD.MOV.U32 R5, RZ, RZ, R10 ;  /* 0x000000ffff057224 */ /* 0x000fe200078e000a */
[----:B------:R-:W-:Y:S01]  /*3e00*/  PRMT R25, R25, 0x7610, R11 ;  /* 0x0000761019197816 */ /* 0x000fe2000000000b */
[----:B------:R-:W-:Y:S01]  /*3e10*/  IMAD.MOV.U32 R3, RZ, RZ, R2 ;  /* 0x000000ffff037224 */ /* 0x000fe200078e0002 */
[----:B------:R-:W-:-:S07]  /*3e20*/  PRMT R31, R31, 0x7610, R0 ;  /* 0x000076101f1f7816 */ /* 0x000fce0000000000 */
.L_x_11647:
[----:B------:R-:W-:Y:S05]  /*3e30*/  BSYNC B1 ;  /* 0x0000000000017941 */ /* 0x000fea0003800000 */
.L_x_11645:
        /* <DEDUP_REMOVED lines=11> */
.L_x_11649:
[----:B------:R-:W-:Y:S01]  /*3ef0*/  IMAD.MOV.U32 R10, RZ, RZ, R5 ;  /* 0x000000ffff0a7224 */ /* 0x000fe200078e0005 */
[----:B------:R-:W-:Y:S01]  /*3f00*/  PRMT R11, R11, 0x7610, R25 ;  /* 0x000076100b0b7816 */ /* 0x000fe20000000019 */
[----:B------:R-:W-:Y:S01]  /*3f10*/  IMAD.MOV.U32 R2, RZ, RZ, R23 ;  /* 0x000000ffff027224 */ /* 0x000fe200078e0017 */
[----:B------:R-:W-:-:S07]  /*3f20*/  PRMT R0, R0, 0x5410, R30 ;  /* 0x0000541000007816 */ /* 0x000fce000000001e */
.L_x_11650:
[----:B------:R-:W-:Y:S05]  /*3f30*/  BSYNC B1 ;  /* 0x0000000000017941 */ /* 0x000fea0003800000 */
.L_x_11648:
        /* <DEDUP_REMOVED lines=11> */
.L_x_11652:
[----:B------:R-:W-:Y:S01]  /*3ff0*/  IMAD.MOV.U32 R5, RZ, RZ, R10 ;  /* 0x000000ffff057224 */ /* 0x000fe200078e000a */
[----:B------:R-:W-:Y:S01]  /*4000*/  PRMT R11, R11, 0x7632, R11 ;  /* 0x000076320b0b7816 */ /* 0x000fe2000000000b */
[----:B------:R-:W-:Y:S01]  /*4010*/  IMAD.MOV.U32 R23, RZ, RZ, R22 ;  /* 0x000000ffff177224 */ /* 0x000fe200078e0016 */
[----:B------:R-:W-:-:S07]  /*4020*/  PRMT R30, R30, 0x7632, R30 ;  /* 0x000076321e1e7816 */ /* 0x000fce000000001e */
.L_x_11653:
[----:B------:R-:W-:Y:S05]  /*4030*/  BSYNC B1 ;  /* 0x0000000000017941 */ /* 0x000fea0003800000 */
.L_x_11651:
        /* <DEDUP_REMOVED lines=11> */
.L_x_11655:
[----:B------:R-:W-:Y:S01]  /*40f0*/  IMAD.MOV.U32 R10, RZ, RZ, R5 ;  /* 0x000000ffff0a7224 */ /* 0x000fe200078e0005 */
[----:B------:R-:W-:Y:S01]  /*4100*/  PRMT R11, R11, 0x5410, R11 ;  /* 0x000054100b0b7816 */ /* 0x000fe2000000000b */
[----:B------:R-:W-:Y:S01]  /*4110*/  IMAD.MOV.U32 R22, RZ, RZ, R29 ;  /* 0x000000ffff167224 */ /* 0x000fe200078e001d */
[----:B------:R-:W-:-:S07]  /*4120*/  PRMT R30, R30, 0x5410, R31 ;  /* 0x000054101e1e7816 */ /* 0x000fce000000001f */
.L_x_11656:
[----:B------:R-:W-:Y:S05]  /*4130*/  BSYNC B1 ;  /* 0x0000000000017941 */ /* 0x000fea0003800000 */
.L_x_11654:
        /* <DEDUP_REMOVED lines=11> */
.L_x_11658:
[----:B------:R-:W-:Y:S01]  /*41f0*/  PRMT R11, R11, 0x7632, R11 ;  /* 0x000076320b0b7816 */ /* 0x000fe2000000000b */
[----:B------:R-:W-:Y:S01]  /*4200*/  IMAD.MOV.U32 R29, RZ, RZ, R28 ;  /* 0x000000ffff1d7224 */ /* 0x000fe200078e001c */
[----:B------:R-:W-:Y:S01]  /*4210*/  PRMT R31, R40, 0x7610, R31 ;  /* 0x00007610281f7816 */ /* 0x000fe2000000001f */
[----:B------:R-:W-:Y:S01]  /*4220*/  IMAD.MOV.U32 R5, RZ, RZ, R10 ;  /* 0x000000ffff057224 */ /* 0x000fe200078e000a */
[----:B------:R-:W-:Y:S01]  /*4230*/  PRMT R40, R11, 0x7632, R40 ;  /* 0x000076320b287816 */ /* 0x000fe20000000028 */
[----:B------:R-:W-:-:S07]  /*4240*/  IMAD.MOV.U32 R28, RZ, RZ, R10 ;  /* 0x000000ffff1c7224 */ /* 0x000fce00078e000a */
.L_x_11659:
[----:B------:R-:W-:Y:S05]  /*4250*/  BSYNC B1 ;  /* 0x0000000000017941 */ /* 0x000fea0003800000 */
.L_x_11657:
[----:B------:R-:W-:Y:S02]  /*4260*/  VIADD R8, R8, 0x4 ;  /* 0x0000000408087836 */ /* 0x000fe40000000000 */
[----:B------:R-:W-:Y:S01]  /*4270*/  VIADD R4, R4, 0x2 ;  /* 0x0000000204047836 */ /* 0x000fe20000000000 */
[----:B------:R-:W-:Y:S06]  /*4280*/  @P1 BRA `(.L_x_11660) ;  /* 0xfffffff000081947 */ /* 0x000fec000383ffff */
[----:B------:R-:W-:Y:S01]  /*4290*/  FADD.FTZ R24, R7, R24 ;  /* 0x0000001807187221 */ /* 0x000fe20000010000 */
[----:B------:R-:W-:Y:S01]  /*42a0*/  PRMT R40, R11, 0x7610, R40 ;  /* 0x000076100b287816 */ /* 0x000fe20000000028 */
[----:B------:R-:W-:Y:S02]  /*42b0*/  IMAD.MOV.U32 R25, RZ, RZ, R6 ;  /* 0x000000ffff197224 */ /* 0x000fe400078e0006 */
[----:B------:R-:W-:-:S07]  /*42c0*/  IMAD.MOV.U32 R28, RZ, RZ, R5 ;  /* 0x000000ffff1c7224 */ /* 0x000fce00078e0005 */
.L_x_11614:
[----:B------:R-:W-:Y:S05]  /*42d0*/  BSYNC B0 ;  /* 0x0000000000007941 */ /* 0x000fea0003800000 */
.L_x_11613:
        /* <DEDUP_REMOVED lines=62> */
.L_x_11708:
        /* <DEDUP_REMOVED lines=20> */
.L_x_11664:
[----:B------:R-:W-:Y:S01]  /*4800*/  IMAD.MOV.U32 R5, RZ, RZ, R21 ;  /* 0x000000ffff057224 */ /* 0x000fe200078e0015 */
[C---:B------:R-:W-:Y:S01]  /*4810*/  PRMT R11, R40.reuse, 0x7632, R11 ;  /* 0x00007632280b7816 */ /* 0x040fe2000000000b */
[----:B------:R-:W-:Y:S01]  /*4820*/  IMAD.MOV.U32 R21, RZ, RZ, R20 ;  /* 0x000000ffff157224 */ /* 0x000fe200078e0014 */
[----:B------:R-:W-:-:S07]  /*4830*/  PRMT R40, R40, 0x7610, R38 ;  /* 0x0000761028287816 */ /* 0x000fce0000000026 */
.L_x_11665:
[----:B------:R-:W-:Y:S05]  /*4840*/  BSYNC B1 ;  /* 0x0000000000017941 */ /* 0x000fea0003800000 */
.L_x_11663:
        /* <DEDUP_REMOVED lines=11> */
.L_x_11667:
[----:B------:R-:W-:Y:S01]  /*4900*/  IMAD.MOV.U32 R10, RZ, RZ, R5 ;  /* 0x000000ffff0a7224 */ /* 0x000fe200078e0005 */
[----:B------:R-:W-:Y:S01]  /*4910*/  PRMT R11, R11, 0x5410, R11 ;  /* 0x000054100b0b7816 */ /* 0x000fe2000000000b */
[----:B------:R-:W-:Y:S01]  /*4920*/  IMAD.MOV.U32 R20, RZ, RZ, R19 ;  /* 0x000000ffff147224 */ /* 0x000fe200078e0013 */
[----:B------:R-:W-:-:S07]  /*4930*/  PRMT R38, R38, 0x7610, R39 ;  /* 0x0000761026267816 */ /* 0x000fce0000000027 */
.L_x_11668:
[----:B------:R-:W-:Y:S05]  /*4940*/  BSYNC B1 ;  /* 0x0000000000017941 */ /* 0x000fea0003800000 */
.L_x_11666:
        /* <DEDUP_REMOVED lines=11> */
.L_x_11670:
[----:B------:R-:W-:Y:S01]  /*4a00*/  IMAD.MOV.U32 R5, RZ, RZ, R10 ;  /* 0x000000ffff057224 */ /* 0x000fe200078e000a */
[----:B------:R-:W-:Y:S01]  /*4a10*/  PRMT R11, R11, 0x7632, R11 ;  /* 0x000076320b0b7816 */ /* 0x000fe2000000000b */
[----:B------:R-:W-:Y:S01]  /*4a20*/  IMAD.MOV.U32 R19, RZ, RZ, R18 ;  /* 0x000000ffff137224 */ /* 0x000fe200078e0012 */
[----:B------:R-:W-:-:S07]  /*4a30*/  PRMT R39, R39, 0x5410, R38 ;  /* 0x0000541027277816 */ /* 0x000fce0000000026 */
.L_x_11671:
[----:B------:R-:W-:Y:S05]  /*4a40*/  BSYNC B1 ;  /* 0x0000000000017941 */ /* 0x000fea0003800000 */
.L_x_11669:
        /* <DEDUP_REMOVED lines=11> */
.L_x_11673:
[----:B------:R-:W-:Y:S01]  /*4b00*/  IMAD.MOV.U32 R10, RZ, RZ, R5 ;  /* 0x000000ffff0a7224 */ /* 0x000fe200078e0005 */
[----:B------:R-:W-:Y:S01]  /*4b10*/  PRMT R25, R11, 0x7610, R25 ;  /* 0x000076100b197816 */ /* 0x000fe20000000019 */
[----:B------:R-:W-:Y:S01]  /*4b20*/  IMAD.MOV.U32 R18, RZ, RZ, R17 ;  /* 0x000000ffff127224 */ /* 0x000fe200078e0011 */
[----:B------:R-:W-:-:S07]  /*4b30*/  PRMT R38, R39, 0x7610, R38 ;  /* 0x0000761027267816 */ /* 0x000fce0000000026 */
.L_x_11674:
[----:B------:R-:W-:Y:S05]  /*4b40*/  BSYNC B1 ;  /* 0x0000000000017941 */ /* 0x000fea0003800000 */
.L_x_11672:
        /* <DEDUP_REMOVED lines=11> */
.L_x_11676:
[----:B------:R-:W-:Y:S01]  /*4c00*/  IMAD.MOV.U32 R5, RZ, RZ, R10 ;  /* 0x000000ffff057224 */ /* 0x000fe200078e000a */
[----:B------:R-:W-:Y:S01]  /*4c10*/  PRMT R11, R25, 0x7610, R11 ;  /* 0x00007610190b7816 */ /* 0x000fe2000000000b */
[----:B------:R-:W-:Y:S01]  /*4c20*/  IMAD.MOV.U32 R17, RZ, RZ, R16 ;  /* 0x000000ffff117224 */ /* 0x000fe200078e0010 */
[----:B------:R-:W-:-:S07]  /*4c30*/  PRMT R39, R37, 0x7610, R39 ;  /* 0x0000761025277816 */ /* 0x000fce0000000027 */
.L_x_11677:
[----:B------:R-:W-:Y:S05]  /*4c40*/  BSYNC B1 ;  /* 0x0000000000017941 */ /* 0x000fea0003800000 */
.L_x_11675:
        /* <DEDUP_REMOVED lines=11> */
.L_x_11679:
[----:B------:R-:W-:Y:S01]  /*4d00*/  IMAD.MOV.U32 R10, RZ, RZ, R5 ;  /* 0x000000ffff0a7224 */ /* 0x000fe200078e0005 */
[----:B------:R-:W-:Y:S01]  /*4d10*/  PRMT R11, R11, 0x5410, R11 ;  /* 0x000054100b0b7816 */ /* 0x000fe2000000000b */
[----:B------:R-:W-:Y:S01]  /*4d20*/  IMAD.MOV.U32 R16, RZ, RZ, R15 ;  /* 0x000000ffff107224 */ /* 0x000fe200078e000f */
[----:B------:R-:W-:-:S07]  /*4d30*/  PRMT R37, R37, 0x7632, R37 ;  /* 0x0000763225257816 */ /* 0x000fce0000000025 */
.L_x_11680:
[----:B------:R-:W-:Y:S05]  /*4d40*/  BSYNC B1 ;  /* 0x0000000000017941 */ /* 0x000fea0003800000 */
.L_x_11678:
        /* <DEDUP_REMOVED lines=11> */
.L_x_11682:
[----:B------:R-:W-:Y:S01]  /*4e00*/  IMAD.MOV.U32 R5, RZ, RZ, R10 ;  /* 0x000000ffff057224 */ /* 0x000fe200078e000a */
[----:B------:R-:W-:Y:S01]  /*4e10*/  PRMT R25, R25, 0x7610, R11 ;  /* 0x0000761019197816 */ /* 0x000fe2000000000b */
[----:B------:R-:W-:Y:S01]  /*4e20*/  IMAD.MOV.U32 R15, RZ, RZ, R14 ;  /* 0x000000ffff0f7224 */ /* 0x000fe200078e000e */
[----:B------:R-:W-:-:S07]  /*4e30*/  PRMT R37, R37, 0x5410, R36 ;  /* 0x0000541025257816 */ /* 0x000fce0000000024 */
.L_x_11683:
[----:B------:R-:W-:Y:S05]  /*4e40*/  BSYNC B1 ;  /* 0x0000000000017941 */ /* 0x000fea0003800000 */
.L_x_11681:
        /* <DEDUP_REMOVED lines=11> */
.L_x_11685:
[----:B------:R-:W-:Y:S01]  /*4f00*/  IMAD.MOV.U32 R10, RZ, RZ, R5 ;  /* 0x000000ffff0a7224 */ /* 0x000fe200078e0005 */
[----:B------:R-:W-:Y:S01]  /*4f10*/  PRMT R11, R11, 0x7610, R25 ;  /* 0x000076100b0b7816 */ /* 0x000fe20000000019 */
[----:B------:R-:W-:Y:S01]  /*4f20*/  IMAD.MOV.U32 R14, RZ, RZ, R13 ;  /* 0x000000ffff0e7224 */ /* 0x000fe200078e000d */
[----:B------:R-:W-:-:S07]  /*4f30*/  PRMT R36, R36, 0x7632, R36 ;  /* 0x0000763224247816 */ /* 0x000fce0000000024 */
.L_x_11686:
[----:B------:R-:W-:Y:S05]  /*4f40*/  BSYNC B1 ;  /* 0x0000000000017941 */ /* 0x000fea0003800000 */
.L_x_11684:
        /* <DEDUP_REMOVED lines=11> */
.L_x_11688:
[----:B------:R-:W-:Y:S01]  /*5000*/  IMAD.MOV.U32 R5, RZ, RZ, R10 ;  /* 0x000000ffff057224 */ /* 0x000fe200078e000a */
[----:B------:R-:W-:Y:S01]  /*5010*/  PRMT R11, R11, 0x7632, R11 ;  /* 0x000076320b0b7816 */ /* 0x000fe2000000000b */
[----:B------:R-:W-:Y:S01]  /*5020*/  IMAD.MOV.U32 R13, RZ, RZ, R12 ;  /* 0x000000ffff0d7224 */ /* 0x000fe200078e000c */
[----:B------:R-:W-:-:S07]  /*5030*/  PRMT R36, R36, 0x5410, R0 ;  /* 0x0000541024247816 */ /* 0x000fce0000000000 */
.L_x_11689:
[----:B------:R-:W-:Y:S05]  /*5040*/  BSYNC B1 ;  /* 0x0000000000017941 */ /* 0x000fea0003800000 */
.L_x_11687:
        /* <DEDUP_REMOVED lines=11> */
.L_x_11691:
[----:B------:R-:W-:Y:S01]  /*5100*/  IMAD.MOV.U32 R10, RZ, RZ, R5 ;  /* 0x000000ffff0a7224 */ /* 0x000fe200078e0005 */
[----:B------:R-:W-:Y:S01]  /*5110*/  PRMT R11, R11, 0x5410, R11 ;  /* 0x000054100b0b7816 */ /* 0x000fe2000000000b */
[----:B------:R-:W-:Y:S01]  /*5120*/  IMAD.MOV.U32 R12, RZ, RZ, R3 ;  /* 0x000000ffff0c7224 */ /* 0x000fe200078e0003 */
[----:B------:R-:W-:-:S07]  /*5130*/  PRMT R0, R31, 0x7632, R0 ;  /* 0x000076321f007816 */ /* 0x000fce0000000000 */
.L_x_11692:
[----:B------:R-:W-:Y:S05]  /*5140*/  BSYNC B1 ;  /* 0x0000000000017941 */ /* 0x000fea0003800000 */
.L_x_11690:
        /* <DEDUP_REMOVED lines=11> */
.L_x_11694:
[----:B------:R-:W-:Y:S01]  /*5200*/  IMAD.MOV.U32 R5, RZ, RZ, R10 ;  /* 0x000000ffff057224 */ /* 0x000fe200078e000a */
[----:B------:R-:W-:Y:S01]  /*5210*/  PRMT R25, R25, 0x7610, R11 ;  /* 0x0000761019197816 */ /* 0x000fe2000000000b */
[----:B------:R-:W-:Y:S01]  /*5220*/  IMAD.MOV.U32 R3, RZ, RZ, R2 ;  /* 0x000000ffff037224 */ /* 0x000fe200078e0002 */
[----:B------:R-:W-:-:S07]  /*5230*/  PRMT R31, R31, 0x7610, R0 ;  /* 0x000076101f1f7816 */ /* 0x000fce0000000000 */
.L_x_11695:
[----:B------:R-:W-:Y:S05]  /*5240*/  BSYNC B1 ;  /* 0x0000000000017941 */ /* 0x000fea0003800000 */
.L_x_11693:
        /* <DEDUP_REMOVED lines=11> */
.L_x_11697:
[----:B------:R-:W-:Y:S01]  /*5300*/  IMAD.MOV.U32 R10, RZ, RZ, R5 ;  /* 0x000000ffff0a7224 */ /* 0x000fe200078e0005 */
[----:B------:R-:W-:Y:S01]  /*5310*/  PRMT R11, R11, 0x7610, R25 ;  /* 0x000076100b0b7816 */ /* 0x000fe20000000019 */
[----:B------:R-:W-:Y:S01]  /*5320*/  IMAD.MOV.U32 R2, RZ, RZ, R23 ;  /* 0x000000ffff027224 */ /* 0x000fe200078e0017 */
[----:B------:R-:W-:-:S07]  /*5330*/  PRMT R0, R0, 0x5410, R30 ;  /* 0x0000541000007816 */ /* 0x000fce000000001e */
.L_x_11698:
[----:B------:R-:W-:Y:S05]  /*5340*/  BSYNC B1 ;  /* 0x0000000000017941 */ /* 0x000fea0003800000 */
.L_x_11696:
        /* <DEDUP_REMOVED lines=11> */
.L_x_11700:
[----:B------:R-:W-:Y:S01]  /*5400*/  IMAD.MOV.U32 R5, RZ, RZ, R10 ;  /* 0x000000ffff057224 */ /* 0x000fe200078e000a */
[----:B------:R-:W-:Y:S01]  /*5410*/  PRMT R11, R11, 0x7632, R11 ;  /* 0x000076320b0b7816 */ /* 0x000fe2000000000b */
[----:B------:R-:W-:Y:S01]  /*5420*/  IMAD.MOV.U32 R23, RZ, RZ, R22 ;  /* 0x000000ffff177224 */ /* 0x000fe200078e0016 */
[----:B------:R-:W-:-:S07]  /*5430*/  PRMT R30, R30, 0x7632, R30 ;  /* 0x000076321e1e7816 */ /* 0x000fce000000001e */
.L_x_11701:
[----:B------:R-:W-:Y:S05]  /*5440*/  BSYNC B1 ;  /* 0x0000000000017941 */ /* 0x000fea0003800000 */
.L_x_11699:
        /* <DEDUP_REMOVED lines=11> */
.L_x_11703:
[----:B------:R-:W-:Y:S01]  /*5500*/  IMAD.MOV.U32 R10, RZ, RZ, R5 ;  /* 0x000000ffff0a7224 */ /* 0x000fe200078e0005 */
[----:B------:R-:W-:Y:S01]  /*5510*/  PRMT R11, R11, 0x5410, R11 ;  /* 0x000054100b0b7816 */ /* 0x000fe2000000000b */
[----:B------:R-:W-:Y:S01]  /*5520*/  IMAD.MOV.U32 R22, RZ, RZ, R29 ;  /* 0x000000ffff167224 */ /* 0x000fe200078e001d */
[----:B------:R-:W-:-:S07]  /*5530*/  PRMT R30, R30, 0x5410, R31 ;  /* 0x000054101e1e7816 */ /* 0x000fce000000001f */
.L_x_11704:
[----:B------:R-:W-:Y:S05]  /*5540*/  BSYNC B1 ;  /* 0x0000000000017941 */ /* 0x000fea0003800000 */
.L_x_11702:
        /* <DEDUP_REMOVED lines=11> */
.L_x_11706:
[----:B------:R-:W-:Y:S01]  /*5600*/  PRMT R11, R11, 0x7632, R11 ;  /* 0x000076320b0b7816 */ /* 0x000fe2000000000b */
[----:B------:R-:W-:Y:S01]  /*5610*/  IMAD.MOV.U32 R29, RZ, RZ, R28 ;  /* 0x000000ffff1d7224 */ /* 0x000fe200078e001c */
[----:B------:R-:W-:Y:S01]  /*5620*/  PRMT R31, R40, 0x7610, R31 ;  /* 0x00007610281f7816 */ /* 0x000fe2000000001f */
[----:B------:R-:W-:Y:S01]  /*5630*/  IMAD.MOV.U32 R5, RZ, RZ, R10 ;  /* 0x000000ffff057224 */ /* 0x000fe200078e000a */
[----:B------:R-:W-:Y:S01]  /*5640*/  PRMT R40, R11, 0x7632, R40 ;  /* 0x000076320b287816 */ /* 0x000fe20000000028 */
[----:B------:R-:W-:-:S07]  /*5650*/  IMAD.MOV.U32 R28, RZ, RZ, R10 ;  /* 0x000000ffff1c7224 */ /* 0x000fce00078e000a */
.L_x_11707:
[----:B------:R-:W-:Y:S05]  /*5660*/  BSYNC B1 ;  /* 0x0000000000017941 */ /* 0x000fea0003800000 */
.L_x_11705:
[----:B------:R-:W-:Y:S02]  /*5670*/  VIADD R8, R8, 0x4 ;  /* 0x0000000408087836 */ /* 0x000fe40000000000 */
[----:B------:R-:W-:Y:S01]  /*5680*/  VIADD R4, R4, 0x2 ;  /* 0x0000000204047836 */ /* 0x000fe20000000000 */
[----:B------:R-:W-:Y:S06]  /*5690*/  @P1 BRA `(.L_x_11708) ;  /* 0xfffffff000081947 */ /* 0x000fec000383ffff */
[----:B------:R-:W-:Y:S01]  /*56a0*/  FADD.FTZ R24, R7, R24 ;  /* 0x0000001807187221 */ /* 0x000fe20000010000 */
[----:B------:R-:W-:Y:S01]  /*56b0*/  PRMT R40, R11, 0x7610, R40 ;  /* 0x000076100b287816 */ /* 0x000fe20000000028 */
[----:B------:R-:W-:Y:S02]  /*56c0*/  IMAD.MOV.U32 R25, RZ, RZ, R6 ;  /* 0x000000ffff197224 */ /* 0x000fe400078e0006 */
[----:B------:R-:W-:-:S07]  /*56d0*/  IMAD.MOV.U32 R28, RZ, RZ, R5 ;  /* 0x000000ffff1c7224 */ /* 0x000fce00078e0005 */
.L_x_11662:
[----:B------:R-:W-:Y:S05]  /*56e0*/  BSYNC B0 ;  /* 0x0000000000007941 */ /* 0x000fea0003800000 */
.L_x_11661:
        /* <DEDUP_REMOVED lines=62> */
.L_x_11756:
        /* <DEDUP_REMOVED lines=20> */
.L_x_11712:
[----:B------:R-:W-:Y:S01]  /*5c10*/  IMAD.MOV.U32 R5, RZ, RZ, R21 ;  /* 0x000000ffff057224 */ /* 0x000fe200078e0015 */
[C---:B------:R-:W-:Y:S01]  /*5c20*/  PRMT R11, R40.reuse, 0x7632, R11 ;  /* 0x00007632280b7816 */ /* 0x040fe2000000000b */
[----:B------:R-:W-:Y:S01]  /*5c30*/  IMAD.MOV.U32 R21, RZ, RZ, R20 ;  /* 0x000000ffff157224 */ /* 0x000fe200078e0014 */
[----:B------:R-:W-:-:S07]  /*5c40*/  PRMT R40, R40, 0x7610, R38 ;  /* 0x0000761028287816 */ /* 0x000fce0000000026 */
.L_x_11713:
[----:B------:R-:W-:Y:S05]  /*5c50*/  BSYNC B1 ;  /* 0x0000000000017941 */ /* 0x000fea0003800000 */
.L_x_11711:
        /* <DEDUP_REMOVED lines=11> */
.L_x_11715:
[----:B------:R-:W-:Y:S01]  /*5d10*/  IMAD.MOV.U32 R10, RZ, RZ, R5 ;  /* 0x000000ffff0a7224 */ /* 0x000fe200078e0005 */
[----:B------:R-:W-:Y:S01]  /*5d20*/  PRMT R11, R11, 0x5410, R11 ;  /* 0x000054100b0b7816 */ /* 0x000fe2000000000b */
[----:B------:R-:W-:Y:S01]  /*5d30*/  IMAD.MOV.U32 R20, RZ, RZ, R19 ;  /* 0x000000ffff147224 */ /* 0x000fe200078e0013 */
[----:B------:R-:W-:-:S07]  /*5d40*/  PRMT R38, R38, 0x7610, R39 ;  /* 0x0000761026267816 */ /* 0x000fce0000000027 */
.L_x_11716:
[----:B------:R-:W-:Y:S05]  /*5d50*/  BSYNC B1 ;  /* 0x0000000000017941 */ /* 0x000fea0003800000 */
.L_x_11714:
        /* <DEDUP_REMOVED lines=11> */
.L_x_11718:
[----:B------:R-:W-:Y:S01]  /*5e10*/  IMAD.MOV.U32 R5, RZ, RZ, R10 ;  /* 0x000000ffff057224 */ /* 0x000fe200078e000a */
[----:B------:R-:W-:Y:S01]  /*5e20*/  PRMT R11, R11, 0x7632, R11 ;  /* 0x000076320b0b7816 */ /* 0x000fe2000000000b */
[----:B------:R-:W-:Y:S01]  /*5e30*/  IMAD.MOV.U32 R19, RZ, RZ, R18 ;  /* 0x000000ffff137224 */ /* 0x000fe200078e0012 */
[----:B------:R-:W-:-:S07]  /*5e40*/  PRMT R39, R39, 0x5410, R38 ;  /* 0x0000541027277816 */ /* 0x000fce0000000026 */
.L_x_11719:
[----:B------:R-:W-:Y:S05]  /*5e50*/  BSYNC B1 ;  /* 0x0000000000017941 */ /* 0x000fea0003800000 */
.L_x_11717:
        /* <DEDUP_REMOVED lines=11> */
.L_x_11721:
[----:B------:R-:W-:Y:S01]  /*5f10*/  IMAD.MOV.U32 R10, RZ, RZ, R5 ;  /* 0x000000ffff0a7224 */ /* 0x000fe200078e0005 */
[----:B------:R-:W-:Y:S01]  /*5f20*/  PRMT R25, R11, 0x7610, R25 ;  /* 0x000076100b197816 */ /* 0x000fe20000000019 */
[----:B------:R-:W-:Y:S01]  /*5f30*/  IMAD.MOV.U32 R18, RZ, RZ, R17 ;  /* 0x000000ffff127224 */ /* 0x000fe200078e0011 */
[----:B------:R-:W-:-:S07]  /*5f40*/  PRMT R38, R39, 0x7610, R38 ;  /* 0x0000761027267816 */ /* 0x000fce0000000026 */
.L_x_11722:
[----:B------:R-:W-:Y:S05]  /*5f50*/  BSYNC B1 ;  /* 0x0000000000017941 */ /* 0x000fea0003800000 */
.L_x_11720:
        /* <DEDUP_REMOVED lines=11> */
.L_x_11724:
[----:B------:R-:W-:Y:S01]  /*6010*/  IMAD.MOV.U32 R5, RZ, RZ, R10 ;  /* 0x000000ffff057224 */ /* 0x000fe200078e000a */
[----:B------:R-:W-:Y:S01]  /*6020*/  PRMT R11, R25, 0x7610, R11 ;  /* 0x00007610190b7816 */ /* 0x000fe2000000000b */
[----:B------:R-:W-:Y:S01]  /*6030*/  IMAD.MOV.U32 R17, RZ, RZ, R16 ;  /* 0x000000ffff117224 */ /* 0x000fe200078e0010 */
[----:B------:R-:W-:-:S07]  /*6040*/  PRMT R39, R37, 0x7610, R39 ;  /* 0x0000761025277816 */ /* 0x000fce0000000027 */
.L_x_11725:
[----:B------:R-:W-:Y:S05]  /*6050*/  BSYNC B1 ;  /* 0x0000000000017941 */ /* 0x000fea0003800000 */
.L_x_11723:
        /* <DEDUP_REMOVED lines=11> */
.L_x_11727:
[----:B------:R-:W-:Y:S01]  /*6110*/  IMAD.MOV.U32 R10, RZ, RZ, R5 ;  /* 0x000000ffff0a7224 */ /* 0x000fe200078e0005 */
[----:B------:R-:W-:Y:S01]  /*6120*/  PRMT R11, R11, 0x5410, R11 ;  /* 0x000054100b0b7816 */ /* 0x000fe2000000000b */
[----:B------:R-:W-:Y:S01]  /*6130*/  IMAD.MOV.U32 R16, RZ, RZ, R15 ;  /* 0x000000ffff107224 */ /* 0x000fe200078e000f */
[----:B------:R-:W-:-:S07]  /*6140*/  PRMT R37, R37, 0x7632, R37 ;  /* 0x0000763225257816 */ /* 0x000fce0000000025 */
.L_x_11728:
[----:B------:R-:W-:Y:S05]  /*6150*/  BSYNC B1 ;  /* 0x0000000000017941 */ /* 0x000fea0003800000 */
.L_x_11726:
        /* <DEDUP_REMOVED lines=11> */
.L_x_11730:
[----:B------:R-:W-:Y:S01]  /*6210*/  IMAD.MOV.U32 R5, RZ, RZ, R10 ;  /* 0x000000ffff057224 */ /* 0x000fe200078e000a */
[----:B------:R-:W-:Y:S01]  /*6220*/  PRMT R25, R25, 0x7610, R11 ;  /* 0x0000761019197816 */ /* 0x000fe2000000000b */
[----:B------:R-:W-:Y:S01]  /*6230*/  IMAD.MOV.U32 R15, RZ, RZ, R14 ;  /* 0x000000ffff0f7224 */ /* 0x000fe200078e000e */
[----:B------:R-:W-:-:S07]  /*6240*/  PRMT R37, R37, 0x5410, R36 ;  /* 0x0000541025257816 */ /* 0x000fce0000000024 */
.L_x_11731:
[----:B------:R-:W-:Y:S05]  /*6250*/  BSYNC B1 ;  /* 0x0000000000017941 */ /* 0x000fea0003800000 */
.L_x_11729:
        /* <DEDUP_REMOVED lines=11> */
.L_x_11733:
[----:B------:R-:W-:Y:S01]  /*6310*/  IMAD.MOV.U32 R10, RZ, RZ, R5 ;  /* 0x000000ffff0a7224 */ /* 0x000fe200078e0005 */
[----:B------:R-:W-:Y:S01]  /*6320*/  PRMT R11, R11, 0x7610, R25 ;  /* 0x000076100b0b7816 */ /* 0x000fe20000000019 */
[----:B------:R-:W-:Y:S01]  /*6330*/  IMAD.MOV.U32 R14, RZ, RZ, R13 ;  /* 0x000000ffff0e7224 */ /* 0x000fe200078e000d */
[----:B------:R-:W-:-:S07]  /*6340*/  PRMT R36, R36, 0x7632, R36 ;  /* 0x0000763224247816 */ /* 0x000fce0000000024 */
.L_x_11734:
[----:B------:R-:W-:Y:S05]  /*6350*/  BSYNC B1 ;  /* 0x0000000000017941 */ /* 0x000fea0003800000 */
.L_x_11732:
        /* <DEDUP_REMOVED lines=11> */
.L_x_11736:
[----:B------:R-:W-:Y:S01]  /*6410*/  IMAD.MOV.U32 R5, RZ, RZ, R10 ;  /* 0x000000ffff057224 */ /* 0x000fe200078e000a */
[----:B------:R-:W-:Y:S01]  /*6420*/  PRMT R11, R11, 0x7632, R11 ;  /* 0x000076320b0b7816 */ /* 0x000fe2000000000b */
[----:B------:R-:W-:Y:S01]  /*6430*/  IMAD.MOV.U32 R13, RZ, RZ, R12 ;  /* 0x000000ffff0d7224 */ /* 0x000fe200078e000c */
[----:B------:R-:W-:-:S07]  /*6440*/  PRMT R36, R36, 0x5410, R0 ;  /* 0x0000541024247816 */ /* 0x000fce0000000000 */
.L_x_11737:
[----:B------:R-:W-:Y:S05]  /*6450*/  BSYNC B1 ;  /* 0x0000000000017941 */ /* 0x000fea0003800000 */
.L_x_11735:
        /* <DEDUP_REMOVED lines=11> */
.L_x_11739:
[----:B------:R-:W-:Y:S01]  /*6510*/  IMAD.MOV.U32 R10, RZ, RZ, R5 ;  /* 0x000000ffff0a7224 */ /* 0x000fe200078e0005 */
[----:B------:R-:W-:Y:S01]  /*6520*/  PRMT R11, R11, 0x5410, R11 ;  /* 0x000054100b0b7816 */ /* 0x000fe2000000000b */
[----:B------:R-:W-:Y:S01]  /*6530*/  IMAD.MOV.U32 R12, RZ, RZ, R3 ;  /* 0x000000ffff0c7224 */ /* 0x000fe200078e0003 */
[----:B------:R-:W-:-:S07]  /*6540*/  PRMT R0, R31, 0x7632, R0 ;  /* 0x000076321f007816 */ /* 0x000fce0000000000 */
.L_x_11740:
[----:B------:R-:W-:Y:S05]  /*6550*/  BSYNC B1 ;  /* 0x0000000000017941 */ /* 0x000fea0003800000 */
.L_x_11738:
        /* <DEDUP_REMOVED lines=11> */
.L_x_11742:
[----:B------:R-:W-:Y:S01]  /*6610*/  IMAD.MOV.U32 R5, RZ, RZ, R10 ;  /* 0x000000ffff057224 */ /* 0x000fe200078e000a */
[----:B------:R-:W-:Y:S01]  /*6620*/  PRMT R25, R25, 0x7610, R11 ;  /* 0x0000761019197816 */ /* 0x000fe2000000000b */
[----:B------:R-:W-:Y:S01]  /*6630*/  IMAD.MOV.U32 R3, RZ, RZ, R2 ;  /* 0x000000ffff037224 */ /* 0x000fe200078e0002 */
[----:B------:R-:W-:-:S07]  /*6640*/  PRMT R31, R31, 0x7610, R0 ;  /* 0x000076101f1f7816 */ /* 0x000fce0000000000 */
.L_x_11743:
[----:B------:R-:W-:Y:S05]  /*6650*/  BSYNC B1 ;  /* 0x0000000000017941 */ /* 0x000fea0003800000 */
.L_x_11741:
        /* <DEDUP_REMOVED lines=11> */
.L_x_11745:
[----:B------:R-:W-:Y:S01]  /*6710*/  IMAD.MOV.U32 R10, RZ, RZ, R5 ;  /* 0x000000ffff0a7224 */ /* 0x000fe200078e0005 */
[----:B------:R-:W-:Y:S01]  /*6720*/  PRMT R11, R11, 0x7610, R25 ;  /* 0x000076100b0b7816 */ /* 0x000fe20000000019 */
[----:B------:R-:W-:Y:S01]  /*6730*/  IMAD.MOV.U32 R2, RZ, RZ, R23 ;  /* 0x000000ffff027224 */ /* 0x000fe200078e0017 */
[----:B------:R-:W-:-:S07]  /*6740*/  PRMT R0, R0, 0x5410, R30 ;  /* 0x0000541000007816 */ /* 0x000fce000000001e */
.L_x_11746:
[----:B------:R-:W-:Y:S05]  /*6750*/  BSYNC B1 ;  /* 0x0000000000017941 */ /* 0x000fea0003800000 */
.L_x_11744:
        /* <DEDUP_REMOVED lines=11> */
.L_x_11748:
[----:B------:R-:W-:Y:S01]  /*6810*/  IMAD.MOV.U32 R5, RZ, RZ, R10 ;  /* 0x000000ffff057224 */ /* 0x000fe200078e000a */
[----:B------:R-:W-:Y:S01]  /*6820*/  PRMT R11, R11, 0x7632, R11 ;  /* 0x000076320b0b7816 */ /* 0x000fe2000000000b */
[----:B------:R-:W-:Y:S01]  /*6830*/  IMAD.MOV.U32 R23, RZ, RZ, R22 ;  /* 0x000000ffff177224 */ /* 0x000fe200078e0016 */
[----:B------:R-:W-:-:S07]  /*6840*/  PRMT R30, R30, 0x7632, R30 ;  /* 0x000076321e1e7816 */ /* 0x000fce000000001e */
.L_x_11749:
[----:B------:R-:W-:Y:S05]  /*6850*/  BSYNC B1 ;  /* 0x0000000000017941 */ /* 0x000fea0003800000 */
.L_x_11747:
        /* <DEDUP_REMOVED lines=11> */
.L_x_11751:
[----:B------:R-:W-:Y:S01]  /*6910*/  IMAD.MOV.U32 R10, RZ, RZ, R5 ;  /* 0x000000ffff0a7224 */ /* 0x000fe200078e0005 */
[----:B------:R-:W-:Y:S01]  /*6920*/  PRMT R11, R11, 0x5410, R11 ;  /* 0x000054100b0b7816 */ /* 0x000fe2000000000b */
[----:B------:R-:W-:Y:S01]  /*6930*/  IMAD.MOV.U32 R22, RZ, RZ, R29 ;  /* 0x000000ffff167224 */ /* 0x000fe200078e001d */
[----:B------:R-:W-:-:S07]  /*6940*/  PRMT R30, R30, 0x5410, R31 ;  /* 0x000054101e1e7816 */ /* 0x000fce000000001f */
.L_x_11752:
[----:B------:R-:W-:Y:S05]  /*6950*/  BSYNC B1 ;  /* 0x0000000000017941 */ /* 0x000fea0003800000 */
.L_x_11750:
        /* <DEDUP_REMOVED lines=11> */
.L_x_11754:
[----:B------:R-:W-:Y:S01]  /*6a10*/  PRMT R11, R11, 0x7632, R11 ;  /* 0x000076320b0b7816 */ /* 0x000fe2000000000b */
[----:B------:R-:W-:Y:S01]  /*6a20*/  IMAD.MOV.U32 R29, RZ, RZ, R28 ;  /* 0x000000ffff1d7224 */ /* 0x000fe200078e001c */
[----:B------:R-:W-:Y:S01]  /*6a30*/  PRMT R31, R40, 0x7610, R31 ;  /* 0x00007610281f7816 */ /* 0x000fe2000000001f */
[----:B------:R-:W-:Y:S01]  /*6a40*/  IMAD.MOV.U32 R5, RZ, RZ, R10 ;  /* 0x000000ffff057224 */ /* 0x000fe200078e000a */
[----:B------:R-:W-:Y:S01]  /*6a50*/  PRMT R40, R11, 0x7632, R40 ;  /* 0x000076320b287816 */ /* 0x000fe20000000028 */
[----:B------:R-:W-:-:S07]  /*6a60*/  IMAD.MOV.U32 R28, RZ, RZ, R10 ;  /* 0x000000ffff1c7224 */ /* 0x000fce00078e000a */
.L_x_11755:
[----:B------:R-:W-:Y:S05]  /*6a70*/  BSYNC B1 ;  /* 0x0000000000017941 */ /* 0x000fea0003800000 */
.L_x_11753:
[----:B------:R-:W-:Y:S02]  /*6a80*/  VIADD R8, R8, 0x4 ;  /* 0x0000000408087836 */ /* 0x000fe40000000000 */
[----:B------:R-:W-:Y:S01]  /*6a90*/  VIADD R4, R4, 0x2 ;  /* 0x0000000204047836 */ /* 0x000fe20000000000 */
[----:B------:R-:W-:Y:S06]  /*6aa0*/  @P1 BRA `(.L_x_11756) ;  /* 0xfffffff000081947 */ /* 0x000fec000383ffff */
[----:B------:R-:W-:Y:S01]  /*6ab0*/  FADD.FTZ R24, R7, R24 ;  /* 0x0000001807187221 */ /* 0x000fe20000010000 */
[----:B------:R-:W-:Y:S01]  /*6ac0*/  PRMT R40, R11, 0x7610, R40 ;  /* 0x000076100b287816 */ /* 0x000fe20000000028 */
[----:B------:R-:W-:Y:S02]  /*6ad0*/  IMAD.MOV.U32 R25, RZ, RZ, R6 ;  /* 0x000000ffff197224 */ /* 0x000fe400078e0006 */
[----:B------:R-:W-:-:S07]  /*6ae0*/  IMAD.MOV.U32 R28, RZ, RZ, R5 ;  /* 0x000000ffff1c7224 */ /* 0x000fce00078e0005 */
.L_x_11710:
[----:B------:R-:W-:Y:S05]  /*6af0*/  BSYNC B0 ;  /* 0x0000000000007941 */ /* 0x000fea0003800000 */
.L_x_11709:
        /* <DEDUP_REMOVED lines=19> */
[----:B0-----:R0:W-:Y:S04]  /*6c30*/  STL.64 [R1+0x18], R6 ;  /* 0x0000180601007387 */ /* 0x0011e80000100a00 */
[----:B------:R2:W-:Y:S01]  /*6c40*/  SHFL.DOWN PT, R32, R4, 0x10, 0x1f ;  /* 0x0a001f0004207f89 */ /* 0x0005e200000e0000 */
[----:B-1----:R-:W-:-:S03]  /*6c50*/  PRMT R5, R37, 0x5410, R39 ;  /* 0x0000541025057816 */ /* 0x002fc60000000027 */
[----:B---3--:R-:W-:Y:S01]  /*6c60*/  STL.64 [R1+0x28], R26 ;  /* 0x0000281a01007387 */ /* 0x008fe20000100a00 */
[----:B0-----:R-:W-:-:S03]  /*6c70*/  PRMT R6, R40, 0x5410, R31 ;  /* 0x0000541028067816 */ /* 0x001fc6000000001f */
[----:B------:R-:W-:Y:S01]  /*6c80*/  SHFL.DOWN PT, R7, R5, 0x10, 0x1f ;  /* 0x0a001f0005077f89 */ /* 0x000fe200000e0000 */
[----:B--2---:R-:W-:-:S03]  /*6c90*/  PRMT R4, R0, 0x7610, R36 ;  /* 0x0000761000047816 */ /* 0x004fc60000000024 */
[----:B------:R0:W1:Y:S04]  /*6ca0*/  SHFL.DOWN PT, R10, R6, 0x10, 0x1f ;  /* 0x0a001f00060a7f89 */ /* 0x00006800000e0000 */
[----:B------:R2:W-:Y:S01]  /*6cb0*/  SHFL.DOWN PT, R33, R4, 0x10, 0x1f ;  /* 0x0a001f0004217f89 */ /* 0x0005e200000e0000 */
[----:B0-----:R-:W-:-:S03]  /*6cc0*/  PRMT R6, R36, 0x7610, R37 ;  /* 0x0000761024067816 */ /* 0x001fc60000000025 */
[----:B------:R-:W-:Y:S01]  /*6cd0*/  SHFL.DOWN PT, R9, R17, 0x10, 0x1f ;  /* 0x0a001f0011097f89 */ /* 0x000fe200000e0000 */
[----:B--2---:R-:W-:-:S03]  /*6ce0*/  PRMT R4, R38, 0x7610, R39 ;  /* 0x0000761026047816 */ /* 0x004fc60000000027 */
[----:B------:R-:W-:Y:S04]  /*6cf0*/  SHFL.DOWN PT, R26, R20, 0x10, 0x1f ;  /* 0x0a001f00141a7f89 */ /* 0x000fe800000e0000 */
[----:B------:R0:W-:Y:S04]  /*6d00*/  SHFL.DOWN PT, R34, R4, 0x10, 0x1f ;  /* 0x0a001f0004227f89 */ /* 0x0001e800000e0000 */
[----:B------:R-:W2:Y:S01]  /*6d10*/  SHFL.DOWN PT, R6, R6, 0x10, 0x1f ;  /* 0x0a001f0006067f89 */ /* 0x000ea200000e0000 */
[----:B0-----:R-:W-:-:S03]  /*6d20*/  PRMT R4, R38, 0x7632, R40 ;  /* 0x0000763226047816 */ /* 0x001fc60000000028 */
[----:B-1----:R-:W-:Y:S04]  /*6d30*/  STL.64 [R1+0x48], R10 ;  /* 0x0000480a01007387 */ /* 0x002fe80000100a00 */
[----:B------:R-:W0:Y:S04]  /*6d40*/  SHFL.DOWN PT, R35, R4, 0x10, 0x1f ;  /* 0x0a001f0004237f89 */ /* 0x000e2800000e0000 */
[----:B------:R-:W-:Y:S04]  /*6d50*/  SHFL.DOWN PT, R10, R18, 0x10, 0x1f ;  /* 0x0a001f00120a7f89 */ /* 0x000fe800000e0000 */
[----:B------:R-:W1:Y:S04]  /*6d60*/  SHFL.DOWN PT, R11, R19, 0x10, 0x1f ;  /* 0x0a001f00130b7f89 */ /* 0x000e6800000e0000 */
[----:B------:R-:W3:Y:S04]  /*6d70*/  SHFL.DOWN PT, R27, R21, 0x10, 0x1f ;  /* 0x0a001f00151b7f89 */ /* 0x000ee800000e0000 */
[----:B------:R-:W-:Y:S04]  /*6d80*/  SHFL.DOWN PT, R4, R25, 0x10, 0x1f ;  /* 0x0a001f0019047f89 */ /* 0x000fe800000e0000 */
[----:B------:R-:W4:Y:S04]  /*6d90*/  SHFL.DOWN PT, R5, R24, 0x10, 0x1f ;  /* 0x0a001f0018057f89 */ /* 0x000f2800000e0000 */
[----:B--2---:R2:W-:Y:S04]  /*6da0*/  STL.64 [R1+0x58], R6 ;  /* 0x0000580601007387 */ /* 0x0045e80000100a00 */
[----:B------:R1:W-:Y:S04]  /*6db0*/  STL.64 [R1+0x50], R32 ;  /* 0x0000502001007387 */ /* 0x0003e80000100a00 */
[----:B------:R3:W-:Y:S04]  /*6dc0*/  STL.64 [R1+0x30], R8 ;  /* 0x0000300801007387 */ /* 0x0007e80000100a00 */
[----:B0-----:R0:W-:Y:S01]  /*6dd0*/  STL.64 [R1+0x60], R34 ;  /* 0x0000602201007387 */ /* 0x0011e20000100a00 */
[----:B--2---:R-:W2:Y:S03]  /*6de0*/  S2R R6, SR_LANEID ;  /* 0x0000000000067919 */ /* 0x004ea60000000000 */
[----:B-1----:R0:W-:Y:S04]  /*6df0*/  STL.64 [R1+0x38], R10 ;  /* 0x0000380a01007387 */ /* 0x0021e80000100a00 */
[----:B---3--:R0:W-:Y:S04]  /*6e00*/  STL.64 [R1+0x40], R26 ;  /* 0x0000401a01007387 */ /* 0x0081e80000100a00 */
[----:B----4-:R0:W-:Y:S01]  /*6e10*/  STL.64 [R1], R4 ;  /* 0x0000000401007387 */ /* 0x0101e20000100a00 */
[----:B------:R-:W-:Y:S05]  /*6e20*/  @P0 BRA `(.L_x_11758) ;  /* 0x0000001000380947 */ /* 0x000fea0003800000 */
[----:B------:R-:W-:-:S04]  /*6e30*/  FSETP.GT.FTZ.AND P0, PT, R25, R4, PT ;  /* 0x000000041900720b */ /* 0x000fc80003f14000 */
[----:B------:R-:W-:Y:S02]  /*6e40*/  FSEL R7, R25, R4, P0 ;  /* 0x0000000419077208 */ /* 0x000fe40000000000 */
[----:B0-----:R-:W-:Y:S02]  /*6e50*/  FSEL R4, R4, R25, P0 ;  /* 0x0000001904047208 */ /* 0x001fe40000000000 */
[----:B------:R-:W-:Y:S02]  /*6e60*/  FSEL R10, R5, R24, P0 ;  /* 0x00000018050a7208 */ /* 0x000fe40000000000 */
[----:B------:R-:W-:Y:S01]  /*6e70*/  FSEL R8, R24, R5, P0 ;  /* 0x0000000518087208 */ /* 0x000fe20000000000 */
[----:B------:R-:W-:-:S04]  /*6e80*/  FADD.FTZ R4, -R7, R4 ;  /* 0x0000000407047221 */ /* 0x000fc80000010100 */
[----:B------:R-:W-:Y:S01]  /*6e90*/  FMUL.FTZ R11, R4, 1.4426950216293334961 ;  /* 0x3fb8aa3b040b7820 */ /* 0x000fe20000410000 */
[----:B------:R-:W-:-:S03]  /*6ea0*/  IMAD.MOV.U32 R4, RZ, RZ, R1 ;  /* 0x000000ffff047224 */ /* 0x000fc600078e0001 */
[----:B------:R-:W0:Y:S02]  /*6eb0*/  MUFU.EX2 R9, R11 ;  /* 0x0000000b00097308 */ /* 0x000e240000000800 */
[----:B0-----:R-:W-:Y:S01]  /*6ec0*/  FMUL.FTZ R24, R10, R9 ;  /* 0x000000090a187220 */ /* 0x001fe20000410000 */
[----:B------:R-:W-:Y:S02]  /*6ed0*/  IMAD.MOV.U32 R10, RZ, RZ, RZ ;  /* 0x000000ffff0a7224 */ /* 0x000fe400078e00ff */
[----:B------:R-:W-:-:S07]  /*6ee0*/  IMAD.MOV.U32 R9, RZ, RZ, R4 ;  /* 0x000000ffff097224 */ /* 0x000fce00078e0004 */
.L_x_11804:
[----:B------:R-:W3:Y:S04]  /*6ef0*/  LDL R5, [R9+0x8] ;  /* 0x0000080009057983 */ /* 0x000ee80000100800 */
[----:B------:R-:W4:Y:S01]  /*6f00*/  LDL.U16 R11, [R4+0x48] ;  /* 0x00004800040b7983 */ /* 0x000f220000100400 */
[----:B------:R-:W-:Y:S01]  /*6f10*/  VIADD R10, R10, 0x1 ;  /* 0x000000010a0a7836 */ /* 0x000fe20000000000 */
[----:B------:R-:W-:Y:S01]  /*6f20*/  BSSY B1, `(.L_x_11759) ;  /* 0x0000015000017945 */ /* 0x000fe20003800000 */
[----:B---3--:R-:W-:Y:S02]  /*6f30*/  ISETP.GT.AND P1, PT, R21, R5, PT ;  /* 0x000000051500720c */ /* 0x008fe40003f24270 */
[----:B----4-:R-:W-:-:S05]  /*6f40*/  HSETP2.GT.AND P0, PT, R11.H0_H0, R40.H1_H1, PT ;  /* 0x300000280b007234 */ /* 0x010fca0003f04800 */
        /* <DEDUP_REMOVED lines=14> */
.L_x_11760:
[----:B------:R-:W-:Y:S01]  /*7030*/  IMAD.MOV.U32 R5, RZ, RZ, R21 ;  /* 0x000000ffff057224 */ /* 0x000fe200078e0015 */
[C---:B------:R-:W-:Y:S01]  /*7040*/  PRMT R25, R40.reuse, 0x7632, R25 ;  /* 0x0000763228197816 */ /* 0x040fe20000000019 */
[----:B------:R-:W-:Y:S01]  /*7050*/  IMAD.MOV.U32 R21, RZ, RZ, R20 ;  /* 0x000000ffff157224 */ /* 0x000fe200078e0014 */
[----:B------:R-:W-:-:S07]  /*7060*/  PRMT R40, R40, 0x7610, R38 ;  /* 0x0000761028287816 */ /* 0x000fce0000000026 */
.L_x_11761:
[----:B------:R-:W-:Y:S05]  /*7070*/  BSYNC B1 ;  /* 0x0000000000017941 */ /* 0x000fea0003800000 */
.L_x_11759:
        /* <DEDUP_REMOVED lines=11> */
.L_x_11763:
[----:B------:R-:W-:Y:S01]  /*7130*/  IMAD.MOV.U32 R11, RZ, RZ, R5 ;  /* 0x000000ffff0b7224 */ /* 0x000fe200078e0005 */
[----:B------:R-:W-:Y:S01]  /*7140*/  PRMT R25, R25, 0x5410, R25 ;  /* 0x0000541019197816 */ /* 0x000fe20000000019 */
[----:B------:R-:W-:Y:S01]  /*7150*/  IMAD.MOV.U32 R20, RZ, RZ, R19 ;  /* 0x000000ffff147224 */ /* 0x000fe200078e0013 */
[----:B------:R-:W-:-:S07]  /*7160*/  PRMT R38, R38, 0x7610, R39 ;  /* 0x0000761026267816 */ /* 0x000fce0000000027 */
.L_x_11764:
[----:B------:R-:W-:Y:S05]  /*7170*/  BSYNC B1 ;  /* 0x0000000000017941 */ /* 0x000fea0003800000 */
.L_x_11762:
        /* <DEDUP_REMOVED lines=11> */
.L_x_11766:
[----:B------:R-:W-:Y:S01]  /*7230*/  IMAD.MOV.U32 R5, RZ, RZ, R11 ;  /* 0x000000ffff057224 */ /* 0x000fe200078e000b */
[----:B------:R-:W-:Y:S01]  /*7240*/  PRMT R25, R25, 0x7632, R25 ;  /* 0x0000763219197816 */ /* 0x000fe20000000019 */
[----:B------:R-:W-:Y:S01]  /*7250*/  IMAD.MOV.U32 R19, RZ, RZ, R18 ;  /* 0x000000ffff137224 */ /* 0x000fe200078e0012 */
[----:B------:R-:W-:-:S07]  /*7260*/  PRMT R39, R39, 0x5410, R38 ;  /* 0x0000541027277816 */ /* 0x000fce0000000026 */
.L_x_11767:
[----:B------:R-:W-:Y:S05]  /*7270*/  BSYNC B1 ;  /* 0x0000000000017941 */ /* 0x000fea0003800000 */
.L_x_11765:
        /* <DEDUP_REMOVED lines=11> */
.L_x_11769:
[----:B------:R-:W-:Y:S01]  /*7330*/  IMAD.MOV.U32 R11, RZ, RZ, R5 ;  /* 0x000000ffff0b7224 */ /* 0x000fe200078e0005 */
[----:B------:R-:W-:Y:S01]  /*7340*/  PRMT R26, R25, 0x7610, R26 ;  /* 0x00007610191a7816 */ /* 0x000fe2000000001a */
[----:B------:R-:W-:Y:S01]  /*7350*/  IMAD.MOV.U32 R18, RZ, RZ, R17 ;  /* 0x000000ffff127224 */ /* 0x000fe200078e0011 */
[----:B------:R-:W-:-:S07]  /*7360*/  PRMT R38, R39, 0x7610, R38 ;  /* 0x0000761027267816 */ /* 0x000fce0000000026 */
.L_x_11770:
[----:B------:R-:W-:Y:S05]  /*7370*/  BSYNC B1 ;  /* 0x0000000000017941 */ /* 0x000fea0003800000 */
.L_x_11768:
        /* <DEDUP_REMOVED lines=11> */
.L_x_11772:
[----:B------:R-:W-:Y:S01]  /*7430*/  IMAD.MOV.U32 R5, RZ, RZ, R11 ;  /* 0x000000ffff057224 */ /* 0x000fe200078e000b */
[----:B------:R-:W-:Y:S01]  /*7440*/  PRMT R25, R26, 0x7610, R25 ;  /* 0x000076101a197816 */ /* 0x000fe20000000019 */
[----:B------:R-:W-:Y:S01]  /*7450*/  IMAD.MOV.U32 R17, RZ, RZ, R16 ;  /* 0x000000ffff117224 */ /* 0x000fe200078e0010 */
[----:B------:R-:W-:-:S07]  /*7460*/  PRMT R39, R37, 0x7610, R39 ;  /* 0x0000761025277816 */ /* 0x000fce0000000027 */
.L_x_11773:
[----:B------:R-:W-:Y:S05]  /*7470*/  BSYNC B1 ;  /* 0x0000000000017941 */ /* 0x000fea0003800000 */
.L_x_11771:
        /* <DEDUP_REMOVED lines=11> */
.L_x_11775:
[----:B------:R-:W-:Y:S01]  /*7530*/  IMAD.MOV.U32 R11, RZ, RZ, R5 ;  /* 0x000000ffff0b7224 */ /* 0x000fe200078e0005 */
[----:B------:R-:W-:Y:S01]  /*7540*/  PRMT R25, R25, 0x5410, R25 ;  /* 0x0000541019197816 */ /* 0x000fe20000000019 */
[----:B------:R-:W-:Y:S01]  /*7550*/  IMAD.MOV.U32 R16, RZ, RZ, R15 ;  /* 0x000000ffff107224 */ /* 0x000fe200078e000f */
[----:B------:R-:W-:-:S07]  /*7560*/  PRMT R37, R37, 0x7632, R37 ;  /* 0x0000763225257816 */ /* 0x000fce0000000025 */
.L_x_11776:
[----:B------:R-:W-:Y:S05]  /*7570*/  BSYNC B1 ;  /* 0x0000000000017941 */ /* 0x000fea0003800000 */
.L_x_11774:
        /* <DEDUP_REMOVED lines=11> */
.L_x_11778:
[----:B------:R-:W-:Y:S01]  /*7630*/  IMAD.MOV.U32 R5, RZ, RZ, R11 ;  /* 0x000000ffff057224 */ /* 0x000fe200078e000b */
[----:B------:R-:W-:Y:S01]  /*7640*/  PRMT R26, R26, 0x7610, R25 ;  /* 0x000076101a1a7816 */ /* 0x000fe20000000019 */
[----:B------:R-:W-:Y:S01]  /*7650*/  IMAD.MOV.U32 R15, RZ, RZ, R14 ;  /* 0x000000ffff0f7224 */ /* 0x000fe200078e000e */
[----:B------:R-:W-:-:S07]  /*7660*/  PRMT R37, R37, 0x5410, R36 ;  /* 0x0000541025257816 */ /* 0x000fce0000000024 */
.L_x_11779:
[----:B------:R-:W-:Y:S05]  /*7670*/  BSYNC B1 ;  /* 0x0000000000017941 */ /* 0x000fea0003800000 */
.L_x_11777:
        /* <DEDUP_REMOVED lines=11> */
.L_x_11781:
[----:B------:R-:W-:Y:S01]  /*7730*/  IMAD.MOV.U32 R11, RZ, RZ, R5 ;  /* 0x000000ffff0b7224 */ /* 0x000fe200078e0005 */
[----:B------:R-:W-:Y:S01]  /*7740*/  PRMT R25, R25, 0x7610, R26 ;  /* 0x0000761019197816 */ /* 0x000fe2000000001a */
[----:B------:R-:W-:Y:S01]  /*7750*/  IMAD.MOV.U32 R14, RZ, RZ, R13 ;  /* 0x000000ffff0e7224 */ /* 0x000fe200078e000d */
[----:B------:R-:W-:-:S07]  /*7760*/  PRMT R36, R36, 0x7632, R36 ;  /* 0x0000763224247816 */ /* 0x000fce0000000024 */
.L_x_11782:
[----:B------:R-:W-:Y:S05]  /*7770*/  BSYNC B1 ;  /* 0x0000000000017941 */ /* 0x000fea0003800000 */
.L_x_11780:
        /* <DEDUP_REMOVED lines=11> */
.L_x_11784:
[----:B------:R-:W-:Y:S01]  /*7830*/  IMAD.MOV.U32 R5, RZ, RZ, R11 ;  /* 0x000000ffff057224 */ /* 0x000fe200078e000b */
[----:B------:R-:W-:Y:S01]  /*7840*/  PRMT R25, R25, 0x7632, R25 ;  /* 0x0000763219197816 */ /* 0x000fe20000000019 */
[----:B------:R-:W-:Y:S01]  /*7850*/  IMAD.MOV.U32 R13, RZ, RZ, R12 ;  /* 0x000000ffff0d7224 */ /* 0x000fe200078e000c */
[----:B------:R-:W-:-:S07]  /*7860*/  PRMT R36, R36, 0x5410, R0 ;  /* 0x0000541024247816 */ /* 0x000fce0000000000 */
.L_x_11785:
[----:B------:R-:W-:Y:S05]  /*7870*/  BSYNC B1 ;  /* 0x0000000000017941 */ /* 0x000fea0003800000 */
.L_x_11783:
        /* <DEDUP_REMOVED lines=11> */
.L_x_11787:
[----:B------:R-:W-:Y:S01]  /*7930*/  IMAD.MOV.U32 R11, RZ, RZ, R5 ;  /* 0x000000ffff0b7224 */ /* 0x000fe200078e0005 */
[----:B------:R-:W-:Y:S01]  /*7940*/  PRMT R25, R25, 0x5410, R25 ;  /* 0x0000541019197816 */ /* 0x000fe20000000019 */
[----:B------:R-:W-:Y:S01]  /*7950*/  IMAD.MOV.U32 R12, RZ, RZ, R3 ;  /* 0x000000ffff0c7224 */ /* 0x000fe200078e0003 */
[----:B------:R-:W-:-:S07]  /*7960*/  PRMT R0, R31, 0x7632, R0 ;  /* 0x000076321f007816 */ /* 0x000fce0000000000 */
.L_x_11788:
[----:B------:R-:W-:Y:S05]  /*7970*/  BSYNC B1 ;  /* 0x0000000000017941 */ /* 0x000fea0003800000 */
.L_x_11786:
        /* <DEDUP_REMOVED lines=11> */
.L_x_11790:
[----:B------:R-:W-:Y:S01]  /*7a30*/  IMAD.MOV.U32 R5, RZ, RZ, R11 ;  /* 0x000000ffff057224 */ /* 0x000fe200078e000b */
[----:B------:R-:W-:Y:S01]  /*7a40*/  PRMT R26, R26, 0x7610, R25 ;  /* 0x000076101a1a7816 */ /* 0x000fe20000000019 */
[----:B------:R-:W-:Y:S01]  /*7a50*/  IMAD.MOV.U32 R3, RZ, RZ, R2 ;  /* 0x000000ffff037224 */ /* 0x000fe200078e0002 */
[----:B------:R-:W-:-:S07]  /*7a60*/  PRMT R31, R31, 0x7610, R0 ;  /* 0x000076101f1f7816 */ /* 0x000fce0000000000 */
.L_x_11791:
[----:B------:R-:W-:Y:S05]  /*7a70*/  BSYNC B1 ;  /* 0x0000000000017941 */ /* 0x000fea0003800000 */
.L_x_11789:
        /* <DEDUP_REMOVED lines=11> */
.L_x_11793:
[----:B------:R-:W-:Y:S01]  /*7b30*/  IMAD.MOV.U32 R11, RZ, RZ, R5 ;  /* 0x000000ffff0b7224 */ /* 0x000fe200078e0005 */
[----:B------:R-:W-:Y:S01]  /*7b40*/  PRMT R25, R25, 0x7610, R26 ;  /* 0x0000761019197816 */ /* 0x000fe2000000001a */
[----:B------:R-:W-:Y:S01]  /*7b50*/  IMAD.MOV.U32 R2, RZ, RZ, R23 ;  /* 0x000000ffff027224 */ /* 0x000fe200078e0017 */
[----:B------:R-:W-:-:S07]  /*7b60*/  PRMT R0, R0, 0x5410, R30 ;  /* 0x0000541000007816 */ /* 0x000fce000000001e */
.L_x_11794:
[----:B------:R-:W-:Y:S05]  /*7b70*/  BSYNC B1 ;  /* 0x0000000000017941 */ /* 0x000fea0003800000 */
.L_x_11792:
        /* <DEDUP_REMOVED lines=11> */
.L_x_11796:
[----:B------:R-:W-:Y:S01]  /*7c30*/  IMAD.MOV.U32 R5, RZ, RZ, R11 ;  /* 0x000000ffff057224 */ /* 0x000fe200078e000b */
[----:B------:R-:W-:Y:S01]  /*7c40*/  PRMT R25, R25, 0x7632, R25 ;  /* 0x0000763219197816 */ /* 0x000fe20000000019 */
[----:B------:R-:W-:Y:S01]  /*7c50*/  IMAD.MOV.U32 R23, RZ, RZ, R22 ;  /* 0x000000ffff177224 */ /* 0x000fe200078e0016 */
[----:B------:R-:W-:-:S07]  /*7c60*/  PRMT R30, R30, 0x7632, R30 ;  /* 0x000076321e1e7816 */ /* 0x000fce000000001e */
.L_x_11797:
[----:B------:R-:W-:Y:S05]  /*7c70*/  BSYNC B1 ;  /* 0x0000000000017941 */ /* 0x000fea0003800000 */
.L_x_11795:
        /* <DEDUP_REMOVED lines=11> */
.L_x_11799:
[----:B------:R-:W-:Y:S01]  /*7d30*/  IMAD.MOV.U32 R11, RZ, RZ, R5 ;  /* 0x000000ffff0b7224 */ /* 0x000fe200078e0005 */
[----:B------:R-:W-:Y:S01]  /*7d40*/  PRMT R25, R25, 0x5410, R25 ;  /* 0x0000541019197816 */ /* 0x000fe20000000019 */
[----:B------:R-:W-:Y:S01]  /*7d50*/  IMAD.MOV.U32 R22, RZ, RZ, R29 ;  /* 0x000000ffff167224 */ /* 0x000fe200078e001d */
[----:B------:R-:W-:-:S07]  /*7d60*/  PRMT R30, R30, 0x5410, R31 ;  /* 0x000054101e1e7816 */ /* 0x000fce000000001f */
.L_x_11800:
[----:B------:R-:W-:Y:S05]  /*7d70*/  BSYNC B1 ;  /* 0x0000000000017941 */ /* 0x000fea0003800000 */
.L_x_11798:
        /* <DEDUP_REMOVED lines=11> */
.L_x_11802:
[----:B------:R-:W-:Y:S01]  /*7e30*/  PRMT R25, R25, 0x7632, R25 ;  /* 0x0000763219197816 */ /* 0x000fe20000000019 */
[----:B------:R-:W-:Y:S01]  /*7e40*/  IMAD.MOV.U32 R29, RZ, RZ, R28 ;  /* 0x000000ffff1d7224 */ /* 0x000fe200078e001c */
[----:B------:R-:W-:Y:S01]  /*7e50*/  PRMT R31, R40, 0x7610, R31 ;  /* 0x00007610281f7816 */ /* 0x000fe2000000001f */
[--C-:B------:R-:W-:Y:S01]  /*7e60*/  IMAD.MOV.U32 R5, RZ, RZ, R11.reuse ;  /* 0x000000ffff057224 */ /* 0x100fe200078e000b */
[----:B------:R-:W-:Y:S01]  /*7e70*/  PRMT R40, R25, 0x7632, R40 ;  /* 0x0000763219287816 */ /* 0x000fe20000000028 */
[----:B------:R-:W-:-:S07]  /*7e80*/  IMAD.MOV.U32 R28, RZ, RZ, R11 ;  /* 0x000000ffff1c7224 */ /* 0x000fce00078e000b */
.L_x_11803:
[----:B------:R-:W-:Y:S05]  /*7e90*/  BSYNC B1 ;  /* 0x0000000000017941 */ /* 0x000fea0003800000 */
.L_x_11801:
[----:B------:R-:W-:Y:S02]  /*7ea0*/  VIADD R9, R9, 0x4 ;  /* 0x0000000409097836 */ /* 0x000fe40000000000 */
[----:B------:R-:W-:Y:S01]  /*7eb0*/  VIADD R4, R4, 0x2 ;  /* 0x0000000204047836 */ /* 0x000fe20000000000 */
[----:B------:R-:W-:Y:S06]  /*7ec0*/  @P1 BRA `(.L_x_11804) ;  /* 0xfffffff000081947 */ /* 0x000fec000383ffff */
[----:B------:R-:W-:Y:S01]  /*7ed0*/  PRMT R40, R25, 0x7610, R40 ;  /* 0x0000761019287816 */ /* 0x000fe20000000028 */
[----:B------:R-:W-:Y:S01]  /*7ee0*/  FADD.FTZ R24, R8, R24 ;  /* 0x0000001808187221 */ /* 0x000fe20000010000 */
[----:B------:R-:W-:Y:S02]  /*7ef0*/  IMAD.MOV.U32 R25, RZ, RZ, R7 ;  /* 0x000000ffff197224 */ /* 0x000fe400078e0007 */
[----:B------:R-:W-:-:S07]  /*7f00*/  IMAD.MOV.U32 R28, RZ, RZ, R5 ;  /* 0x000000ffff1c7224 */ /* 0x000fce00078e0005 */
.L_x_11758:
[----:B------:R-:W-:Y:S05]  /*7f10*/  BSYNC B0 ;  /* 0x0000000000007941 */ /* 0x000fea0003800000 */
.L_x_11757:
[----:B------:R-:W1:Y:S01]  /*7f20*/  S2R R8, SR_TID.X ;  /* 0x0000000000087919 */ /* 0x000e620000002100 */
[----:B--2---:R-:W-:Y:S01]  /*7f30*/  ISETP.NE.AND P0, PT, R6, RZ, PT ;  /* 0x000000ff0600720c */ /* 0x004fe20003f05270 */
[----:B------:R-:W-:-:S12]  /*7f40*/  BSSY B0, `(.L_x_11805) ;  /* 0x0000021000007945 */ /* 0x000fd80003800000 */
[----:B------:R-:W-:Y:S05]  /*7f50*/  @P0 BRA `(.L_x_11806) ;  /* 0x00000000007c0947 */ /* 0x000fea0003800000 */
[----:B0-----:R-:W0:Y:S01]  /*7f60*/  S2R R4, SR_TID.X ;  /* 0x0000000000047919 */ /* 0x001e220000002100 */
        /* <DEDUP_REMOVED lines=17> */
[----:B--2---:R-:W-:Y:S01]  /*8080*/  PRMT R4, R36, 0x7610, R37 ;  /* 0x0000761024047816 */ /* 0x004fe20000000025 */
[----:B------:R-:W-:Y:S01]  /*8090*/  STS.64 [R9+0x20], R2 ;  /* 0x0000200209007388 */ /* 0x000fe20000000a00 */
[----:B------:R-:W-:-:S03]  /*80a0*/  PRMT R5, R37, 0x5410, R39 ;  /* 0x0000541025057816 */ /* 0x000fc60000000027 */
[----:B------:R-:W-:Y:S04]  /*80b0*/  STS.64 [R9+0x58], R6 ;  /* 0x0000580609007388 */ /* 0x000fe80000000a00 */
[----:B------:R0:W-:Y:S04]  /*80c0*/  STS.64 [R9+0x60], R4 ;  /* 0x0000600409007388 */ /* 0x0001e80000000a00 */
[----:B------:R2:W-:Y:S04]  /*80d0*/  STS.64 [R9+0x28], R12 ;  /* 0x0000280c09007388 */ /* 0x0005e80000000a00 */
[----:B------:R2:W-:Y:S01]  /*80e0*/  STS.64 [R9+0x30], R14 ;  /* 0x0000300e09007388 */ /* 0x0005e20000000a00 */
[----:B0-----:R-:W-:-:S03]  /*80f0*/  PRMT R4, R38, 0x7610, R39 ;  /* 0x0000761026047816 */ /* 0x001fc60000000027 */
[----:B------:R2:W-:Y:S01]  /*8100*/  STS.64 [R9+0x38], R16 ;  /* 0x0000381009007388 */ /* 0x0005e20000000a00 */
[----:B------:R-:W-:-:S03]  /*8110*/  PRMT R5, R38, 0x7632, R40 ;  /* 0x0000763226057816 */ /* 0x000fc60000000028 */
[----:B------:R2:W-:Y:S04]  /*8120*/  STS.64 [R9+0x40], R18 ;  /* 0x0000401209007388 */ /* 0x0005e80000000a00 */
[----:B------:R2:W-:Y:S04]  /*8130*/  STS.64 [R9+0x68], R4 ;  /* 0x0000680409007388 */ /* 0x0005e80000000a00 */
[----:B------:R2:W-:Y:S02]  /*8140*/  STS.64 [R9+0x48], R20 ;  /* 0x0000481409007388 */ /* 0x0005e40000000a00 */
.L_x_11806:
[----:B------:R-:W-:Y:S05]  /*8150*/  BSYNC B0 ;  /* 0x0000000000007941 */ /* 0x000fea0003800000 */
.L_x_11805:
        /* <DEDUP_REMOVED lines=9> */
[----:B------:R-:W2:Y:S04]  /*81f0*/  LDS.64 R26, [UR4+0xd0] ;  /* 0x0000d004ff1a7984 */ /* 0x000ea80008000a00 */
[----:B0-----:R-:W-:Y:S04]  /*8200*/  STL.64 [R1+0x20], R8 ;  /* 0x0000200801007387 */ /* 0x001fe80000100a00 */
[----:B------:R-:W-:Y:S04]  /*8210*/  STL.64 [R1+0x28], R10 ;  /* 0x0000280a01007387 */ /* 0x000fe80000100a00 */
[----:B------:R-:W0:Y:S04]  /*8220*/  LDS.128 R8, [UR4+0xb0] ;  /* 0x0000b004ff087984 */ /* 0x000e280008000c00 */
[----:B-1----:R-:W-:Y:S04]  /*8230*/  STL.64 [R1+0x10], R4 ;  /* 0x0000100401007387 */ /* 0x002fe80000100a00 */
[----:B------:R-:W-:Y:S04]  /*8240*/  STL.64 [R1+0x18], R6 ;  /* 0x0000180601007387 */ /* 0x000fe80000100a00 */
[----:B------:R-:W1:Y:S04]  /*8250*/  LDS.128 R4, [UR4+0xa0] ;  /* 0x0000a004ff047984 */ /* 0x000e680008000c00 */
[----:B--2---:R-:W-:Y:S04]  /*8260*/  STL.64 [R1+0x60], R26 ;  /* 0x0000601a01007387 */ /* 0x004fe80000100a00 */
[----:B0-----:R-:W-:Y:S01]  /*8270*/  STL.64 [R1+0x40], R8 ;  /* 0x0000400801007387 */ /* 0x001fe20000100a00 */
[----:B------:R-:W-:-:S02]  /*8280*/  IMAD.MOV.U32 R32, RZ, RZ, R10 ;  /* 0x000000ffff207224 */ /* 0x000fc400078e000a */
[----:B------:R-:W-:Y:S02]  /*8290*/  IMAD.MOV.U32 R33, RZ, RZ, R11 ;  /* 0x000000ffff217224 */ /* 0x000fe400078e000b */
[----:B------:R-:W0:Y:S04]  /*82a0*/  LDS.128 R8, [UR4+0x70] ;  /* 0x00007004ff087984 */ /* 0x000e280008000c00 */
[----:B------:R2:W-:Y:S04]  /*82b0*/  STL.64 [R1+0x48], R32 ;  /* 0x0000482001007387 */ /* 0x0005e80000100a00 */
[----:B-1----:R-:W-:Y:S04]  /*82c0*/  STL.64 [R1+0x30], R4 ;  /* 0x0000300401007387 */ /* 0x002fe80000100a00 */
[----:B------:R-:W-:Y:S04]  /*82d0*/  STL.64 [R1+0x38], R6 ;  /* 0x0000380601007387 */ /* 0x000fe80000100a00 */
[----:B------:R-:W1:Y:S01]  /*82e0*/  LDS.128 R4, [UR4+0xc0] ;  /* 0x0000c004ff047984 */ /* 0x000e620008000c00 */
[----:B0-----:R-:W-:-:S03]  /*82f0*/  FSETP.GT.FTZ.AND P0, PT, R25, R8, PT ;  /* 0x000000081900720b */ /* 0x001fc60003f14000 */
[----:B------:R-:W-:Y:S01]  /*8300*/  STL.64 [R1+0x8], R10 ;  /* 0x0000080a01007387 */ /* 0x000fe20000100a00 */
[----:B--2---:R-:W-:-:S03]  /*8310*/  FSEL R32, R25, R8, P0 ;  /* 0x0000000819207208 */ /* 0x004fc60000000000 */
[----:B------:R-:W-:Y:S01]  /*8320*/  STL.64 [R1], R8 ;  /* 0x0000000801007387 */ /* 0x000fe20000100a00 */
[----:B------:R-:W-:Y:S02]  /*8330*/  FSEL R25, R8, R25, P0 ;  /* 0x0000001908197208 */ /* 0x000fe40000000000 */
[----:B------:R-:W-:Y:S02]  /*8340*/  FSEL R26, R9, R24, P0 ;  /* 0x00000018091a7208 */ /* 0x000fe40000000000 */
[----:B------:R-:W-:Y:S01]  /*8350*/  FSEL R27, R24, R9, P0 ;  /* 0x00000009181b7208 */ /* 0x000fe20000000000 */
[----:B-1----:R0:W-:Y:S04]  /*8360*/  STL.64 [R1+0x50], R4 ;  /* 0x0000500401007387 */ /* 0x0021e80000100a00 */
[----:B------:R1:W-:Y:S01]  /*8370*/  STL.64 [R1+0x58], R6 ;  /* 0x0000580601007387 */ /* 0x0003e20000100a00 */
[----:B0-----:R-:W-:Y:S01]  /*8380*/  FADD.FTZ R4, -R32, R25 ;  /* 0x0000001920047221 */ /* 0x001fe20000010100 */
[----:B------:R-:W-:-:S03]  /*8390*/  IMAD.MOV.U32 R5, RZ, RZ, R1 ;  /* 0x000000ffff057224 */ /* 0x000fc600078e0001 */
[----:B------:R-:W-:Y:S01]  /*83a0*/  FMUL.FTZ R4, R4, 1.4426950216293334961 ;  /* 0x3fb8aa3b04047820 */ /* 0x000fe20000410000 */
[----:B-1----:R-:W-:-:S05]  /*83b0*/  IMAD.MOV.U32 R6, RZ, RZ, RZ ;  /* 0x000000ffff067224 */ /* 0x002fca00078e00ff */
[----:B------:R-:W0:Y:S02]  /*83c0*/  MUFU.EX2 R4, R4 ;  /* 0x0000000400047308 */ /* 0x000e240000000800 */
[----:B0-----:R-:W-:Y:S01]  /*83d0*/  FMUL.FTZ R26, R26, R4 ;  /* 0x000000041a1a7220 */ /* 0x001fe20000410000 */
[----:B------:R-:W-:-:S07]  /*83e0*/  IMAD.MOV.U32 R4, RZ, RZ, R5 ;  /* 0x000000ffff047224 */ /* 0x000fce00078e0005 */
.L_x_11854:
        /* <DEDUP_REMOVED lines=20> */
.L_x_11810:
[----:B------:R-:W-:Y:S01]  /*8530*/  IMAD.MOV.U32 R8, RZ, RZ, R21 ;  /* 0x000000ffff087224 */ /* 0x000fe200078e0015 */
[C---:B------:R-:W-:Y:S01]  /*8540*/  PRMT R9, R40.reuse, 0x7632, R9 ;  /* 0x0000763228097816 */ /* 0x040fe20000000009 */
[----:B------:R-:W-:Y:S01]  /*8550*/  IMAD.MOV.U32 R21, RZ, RZ, R20 ;  /* 0x000000ffff157224 */ /* 0x000fe200078e0014 */
[----:B------:R-:W-:-:S07]  /*8560*/  PRMT R40, R40, 0x7610, R38 ;  /* 0x0000761028287816 */ /* 0x000fce0000000026 */
.L_x_11811:
[----:B------:R-:W-:Y:S05]  /*8570*/  BSYNC B1 ;  /* 0x0000000000017941 */ /* 0x000fea0003800000 */
.L_x_11809:
        /* <DEDUP_REMOVED lines=11> */
.L_x_11813:
[----:B------:R-:W-:Y:S01]  /*8630*/  IMAD.MOV.U32 R7, RZ, RZ, R8 ;  /* 0x000000ffff077224 */ /* 0x000fe200078e0008 */
[----:B------:R-:W-:Y:S01]  /*8640*/  PRMT R9, R9, 0x5410, R9 ;  /* 0x0000541009097816 */ /* 0x000fe20000000009 */
[----:B------:R-:W-:Y:S01]  /*8650*/  IMAD.MOV.U32 R20, RZ, RZ, R19 ;  /* 0x000000ffff147224 */ /* 0x000fe200078e0013 */
[----:B------:R-:W-:-:S07]  /*8660*/  PRMT R38, R38, 0x7610, R39 ;  /* 0x0000761026267816 */ /* 0x000fce0000000027 */
.L_x_11814:
[----:B------:R-:W-:Y:S05]  /*8670*/  BSYNC B1 ;  /* 0x0000000000017941 */ /* 0x000fea0003800000 */
.L_x_11812:
        /* <DEDUP_REMOVED lines=11> */
.L_x_11816:
[----:B------:R-:W-:Y:S01]  /*8730*/  IMAD.MOV.U32 R8, RZ, RZ, R7 ;  /* 0x000000ffff087224 */ /* 0x000fe200078e0007 */
[----:B------:R-:W-:Y:S01]  /*8740*/  PRMT R9, R9, 0x7632, R9 ;  /* 0x0000763209097816 */ /* 0x000fe20000000009 */
[----:B------:R-:W-:Y:S01]  /*8750*/  IMAD.MOV.U32 R19, RZ, RZ, R18 ;  /* 0x000000ffff137224 */ /* 0x000fe200078e0012 */
[----:B------:R-:W-:-:S07]  /*8760*/  PRMT R39, R39, 0x5410, R38 ;  /* 0x0000541027277816 */ /* 0x000fce0000000026 */
.L_x_11817:
[----:B------:R-:W-:Y:S05]  /*8770*/  BSYNC B1 ;  /* 0x0000000000017941 */ /* 0x000fea0003800000 */
.L_x_11815:
        /* <DEDUP_REMOVED lines=11> */
.L_x_11819:
[----:B------:R-:W-:Y:S01]  /*8830*/  IMAD.MOV.U32 R7, RZ, RZ, R8 ;  /* 0x000000ffff077224 */ /* 0x000fe200078e0008 */
[----:B------:R-:W-:Y:S01]  /*8840*/  PRMT R10, R9, 0x7610, R10 ;  /* 0x00007610090a7816 */ /* 0x000fe2000000000a */
[----:B------:R-:W-:Y:S01]  /*8850*/  IMAD.MOV.U32 R18, RZ, RZ, R17 ;  /* 0x000000ffff127224 */ /* 0x000fe200078e0011 */
[----:B------:R-:W-:-:S07]  /*8860*/  PRMT R38, R39, 0x7610, R38 ;  /* 0x0000761027267816 */ /* 0x000fce0000000026 */
.L_x_11820:
[----:B------:R-:W-:Y:S05]  /*8870*/  BSYNC B1 ;  /* 0x0000000000017941 */ /* 0x000fea0003800000 */
.L_x_11818:
        /* <DEDUP_REMOVED lines=11> */
.L_x_11822:
[----:B------:R-:W-:Y:S01]  /*8930*/  IMAD.MOV.U32 R8, RZ, RZ, R7 ;  /* 0x000000ffff087224 */ /* 0x000fe200078e0007 */
[----:B------:R-:W-:Y:S01]  /*8940*/  PRMT R9, R10, 0x7610, R9 ;  /* 0x000076100a097816 */ /* 0x000fe20000000009 */
[----:B------:R-:W-:Y:S01]  /*8950*/  IMAD.MOV.U32 R17, RZ, RZ, R16 ;  /* 0x000000ffff117224 */ /* 0x000fe200078e0010 */
[----:B------:R-:W-:-:S07]  /*8960*/  PRMT R39, R37, 0x7610, R39 ;  /* 0x0000761025277816 */ /* 0x000fce0000000027 */
.L_x_11823:
[----:B------:R-:W-:Y:S05]  /*8970*/  BSYNC B1 ;  /* 0x0000000000017941 */ /* 0x000fea0003800000 */
.L_x_11821:
        /* <DEDUP_REMOVED lines=11> */
.L_x_11825:
[----:B------:R-:W-:Y:S01]  /*8a30*/  IMAD.MOV.U32 R7, RZ, RZ, R8 ;  /* 0x000000ffff077224 */ /* 0x000fe200078e0008 */
[----:B------:R-:W-:Y:S01]  /*8a40*/  PRMT R9, R9, 0x5410, R9 ;  /* 0x0000541009097816 */ /* 0x000fe20000000009 */
[----:B------:R-:W-:Y:S01]  /*8a50*/  IMAD.MOV.U32 R16, RZ, RZ, R15 ;  /* 0x000000ffff107224 */ /* 0x000fe200078e000f */
[----:B------:R-:W-:-:S07]  /*8a60*/  PRMT R37, R37, 0x7632, R37 ;  /* 0x0000763225257816 */ /* 0x000fce0000000025 */
.L_x_11826:
[----:B------:R-:W-:Y:S05]  /*8a70*/  BSYNC B1 ;  /* 0x0000000000017941 */ /* 0x000fea0003800000 */
.L_x_11824:
        /* <DEDUP_REMOVED lines=11> */
.L_x_11828:
[----:B------:R-:W-:Y:S01]  /*8b30*/  IMAD.MOV.U32 R8, RZ, RZ, R7 ;  /* 0x000000ffff087224 */ /* 0x000fe200078e0007 */
[----:B------:R-:W-:Y:S01]  /*8b40*/  PRMT R10, R10, 0x7610, R9 ;  /* 0x000076100a0a7816 */ /* 0x000fe20000000009 */
[----:B------:R-:W-:Y:S01]  /*8b50*/  IMAD.MOV.U32 R15, RZ, RZ, R14 ;  /* 0x000000ffff0f7224 */ /* 0x000fe200078e000e */
[----:B------:R-:W-:-:S07]  /*8b60*/  PRMT R37, R37, 0x5410, R36 ;  /* 0x0000541025257816 */ /* 0x000fce0000000024 */
.L_x_11829:
[----:B------:R-:W-:Y:S05]  /*8b70*/  BSYNC B1 ;  /* 0x0000000000017941 */ /* 0x000fea0003800000 */
.L_x_11827:
        /* <DEDUP_REMOVED lines=11> */
.L_x_11831:
[----:B------:R-:W-:Y:S01]  /*8c30*/  IMAD.MOV.U32 R7, RZ, RZ, R8 ;  /* 0x000000ffff077224 */ /* 0x000fe200078e0008 */
[----:B------:R-:W-:Y:S01]  /*8c40*/  PRMT R9, R9, 0x7610, R10 ;  /* 0x0000761009097816 */ /* 0x000fe2000000000a */
[----:B------:R-:W-:Y:S01]  /*8c50*/  IMAD.MOV.U32 R14, RZ, RZ, R13 ;  /* 0x000000ffff0e7224 */ /* 0x000fe200078e000d */
[----:B------:R-:W-:-:S07]  /*8c60*/  PRMT R36, R36, 0x7632, R36 ;  /* 0x0000763224247816 */ /* 0x000fce0000000024 */
.L_x_11832:
[----:B------:R-:W-:Y:S05]  /*8c70*/  BSYNC B1 ;  /* 0x0000000000017941 */ /* 0x000fea0003800000 */
.L_x_11830:
        /* <DEDUP_REMOVED lines=11> */
.L_x_11834:
[----:B------:R-:W-:Y:S01]  /*8d30*/  IMAD.MOV.U32 R8, RZ, RZ, R7 ;  /* 0x000000ffff087224 */ /* 0x000fe200078e0007 */
[----:B------:R-:W-:Y:S01]  /*8d40*/  PRMT R9, R9, 0x7632, R9 ;  /* 0x0000763209097816 */ /* 0x000fe20000000009 */
[----:B------:R-:W-:Y:S01]  /*8d50*/  IMAD.MOV.U32 R13, RZ, RZ, R12 ;  /* 0x000000ffff0d7224 */ /* 0x000fe200078e000c */
[----:B------:R-:W-:-:S07]  /*8d60*/  PRMT R36, R36, 0x5410, R0 ;  /* 0x0000541024247816 */ /* 0x000fce0000000000 */
.L_x_11835:
[----:B------:R-:W-:Y:S05]  /*8d70*/  BSYNC B1 ;  /* 0x0000000000017941 */ /* 0x000fea0003800000 */
.L_x_11833:
        /* <DEDUP_REMOVED lines=11> */
.L_x_11837:
[----:B------:R-:W-:Y:S01]  /*8e30*/  IMAD.MOV.U32 R7, RZ, RZ, R8 ;  /* 0x000000ffff077224 */ /* 0x000fe200078e0008 */
[----:B------:R-:W-:Y:S01]  /*8e40*/  PRMT R9, R9, 0x5410, R9 ;  /* 0x0000541009097816 */ /* 0x000fe20000000009 */
[----:B------:R-:W-:Y:S01]  /*8e50*/  IMAD.MOV.U32 R12, RZ, RZ, R3 ;  /* 0x000000ffff0c7224 */ /* 0x000fe200078e0003 */
[----:B------:R-:W-:-:S07]  /*8e60*/  PRMT R0, R31, 0x7632, R0 ;  /* 0x000076321f007816 */ /* 0x000fce0000000000 */
.L_x_11838:
[----:B------:R-:W-:Y:S05]  /*8e70*/  BSYNC B1 ;  /* 0x0000000000017941 */ /* 0x000fea0003800000 */
.L_x_11836:
        /* <DEDUP_REMOVED lines=11> */
.L_x_11840:
[----:B------:R-:W-:Y:S01]  /*8f30*/  IMAD.MOV.U32 R8, RZ, RZ, R7 ;  /* 0x000000ffff087224 */ /* 0x000fe200078e0007 */
[----:B------:R-:W-:Y:S01]  /*8f40*/  PRMT R10, R10, 0x7610, R9 ;  /* 0x000076100a0a7816 */ /* 0x000fe20000000009 */
[----:B------:R-:W-:Y:S01]  /*8f50*/  IMAD.MOV.U32 R3, RZ, RZ, R2 ;  /* 0x000000ffff037224 */ /* 0x000fe200078e0002 */
[----:B------:R-:W-:-:S07]  /*8f60*/  PRMT R31, R31, 0x7610, R0 ;  /* 0x000076101f1f7816 */ /* 0x000fce0000000000 */
.L_x_11841:
[----:B------:R-:W-:Y:S05]  /*8f70*/  BSYNC B1 ;  /* 0x0000000000017941 */ /* 0x000fea0003800000 */
.L_x_11839:
        /* <DEDUP_REMOVED lines=11> */
.L_x_11843:
[----:B------:R-:W-:Y:S01]  /*9030*/  IMAD.MOV.U32 R7, RZ, RZ, R8 ;  /* 0x000000ffff077224 */ /* 0x000fe200078e0008 */
[----:B------:R-:W-:Y:S01]  /*9040*/  PRMT R9, R9, 0x7610, R10 ;  /* 0x0000761009097816 */ /* 0x000fe2000000000a */
[----:B------:R-:W-:Y:S01]  /*9050*/  IMAD.MOV.U32 R2, RZ, RZ, R23 ;  /* 0x000000ffff027224 */ /* 0x000fe200078e0017 */
[----:B------:R-:W-:-:S07]  /*9060*/  PRMT R0, R0, 0x5410, R30 ;  /* 0x0000541000007816 */ /* 0x000fce000000001e */
.L_x_11844:
[----:B------:R-:W-:Y:S05]  /*9070*/  BSYNC B1 ;  /* 0x0000000000017941 */ /* 0x000fea0003800000 */
.L_x_11842:
        /* <DEDUP_REMOVED lines=11> */
.L_x_11846:
[----:B------:R-:W-:Y:S01]  /*9130*/  IMAD.MOV.U32 R8, RZ, RZ, R7 ;  /* 0x000000ffff087224 */ /* 0x000fe200078e0007 */
[----:B------:R-:W-:Y:S01]  /*9140*/  PRMT R9, R9, 0x7632, R9 ;  /* 0x0000763209097816 */ /* 0x000fe20000000009 */
[----:B------:R-:W-:Y:S01]  /*9150*/  IMAD.MOV.U32 R23, RZ, RZ, R22 ;  /* 0x000000ffff177224 */ /* 0x000fe200078e0016 */
[----:B------:R-:W-:-:S07]  /*9160*/  PRMT R30, R30, 0x7632, R30 ;  /* 0x000076321e1e7816 */ /* 0x000fce000000001e */
.L_x_11847:
[----:B------:R-:W-:Y:S05]  /*9170*/  BSYNC B1 ;  /* 0x0000000000017941 */ /* 0x000fea0003800000 */
.L_x_11845:
        /* <DEDUP_REMOVED lines=11> */
.L_x_11849:
[----:B------:R-:W-:Y:S01]  /*9230*/  IMAD.MOV.U32 R7, RZ, RZ, R8 ;  /* 0x000000ffff077224 */ /* 0x000fe200078e0008 */
[----:B------:R-:W-:Y:S01]  /*9240*/  PRMT R9, R9, 0x5410, R9 ;  /* 0x0000541009097816 */ /* 0x000fe20000000009 */
[----:B------:R-:W-:Y:S01]  /*9250*/  IMAD.MOV.U32 R22, RZ, RZ, R29 ;  /* 0x000000ffff167224 */ /* 0x000fe200078e001d */
[----:B------:R-:W-:-:S07]  /*9260*/  PRMT R30, R30, 0x5410, R31 ;  /* 0x000054101e1e7816 */ /* 0x000fce000000001f */
.L_x_11850:
[----:B------:R-:W-:Y:S05]  /*9270*/  BSYNC B1 ;  /* 0x0000000000017941 */ /* 0x000fea0003800000 */
.L_x_11848:
        /* <DEDUP_REMOVED lines=10> */
.L_x_11852:
[----:B------:R-:W-:Y:S01]  /*9320*/  PRMT R31, R40, 0x7610, R31 ;  /* 0x00007610281f7816 */ /* 0x000fe2000000001f */
[----:B------:R-:W-:Y:S01]  /*9330*/  IMAD.MOV.U32 R29, RZ, RZ, R28 ;  /* 0x000000ffff1d7224 */ /* 0x000fe200078e001c */
[----:B------:R-:W-:Y:S01]  /*9340*/  PRMT R41, R41, 0x7610, R9 ;  /* 0x0000761029297816 */ /* 0x000fe20000000009 */
[----:B------:R-:W-:Y:S01]  /*9350*/  IMAD.MOV.U32 R28, RZ, RZ, R7 ;  /* 0x000000ffff1c7224 */ /* 0x000fe200078e0007 */
[----:B------:R-:W-:-:S07]  /*9360*/  PRMT R40, R9, 0x7632, R40 ;  /* 0x0000763209287816 */ /* 0x000fce0000000028 */
.L_x_11853:
[----:B------:R-:W-:Y:S05]  /*9370*/  BSYNC B1 ;  /* 0x0000000000017941 */ /* 0x000fea0003800000 */
.L_x_11851:
[----:B------:R-:W-:Y:S02]  /*9380*/  VIADD R4, R4, 0x4 ;  /* 0x0000000404047836 */ /* 0x000fe40000000000 */
[----:B------:R-:W-:Y:S01]  /*9390*/  VIADD R5, R5, 0x2 ;  /* 0x0000000205057836 */ /* 0x000fe20000000000 */
[----:B------:R-:W-:Y:S06]  /*93a0*/  @P1 BRA `(.L_x_11854) ;  /* 0xfffffff000101947 */ /* 0x000fec000383ffff */
[----:B------:R-:W0:Y:S01]  /*93b0*/  S2UR UR5, SR_CgaCtaId ;  /* 0x00000000000579c3 */ /* 0x000e220000008800 */
[----:B------:R-:W-:Y:S01]  /*93c0*/  UMOV UR4, 0x400 ;  /* 0x0000040000047882 */ /* 0x000fe20000000000 */
[----:B------:R-:W-:Y:S01]  /*93d0*/  FADD.FTZ R26, R27, R26 ;  /* 0x0000001a1b1a7221 */ /* 0x000fe20000010000 */
[----:B0-----:R-:W-:-:S09]  /*93e0*/  ULEA UR4, UR5, UR4, 0x18 ;  /* 0x0000000405047291 */ /* 0x001fd2000f8ec03f */
[----:B------:R-:W0:Y:S04]  /*93f0*/  LDS.128 R4, [UR4+0xe0] ;  /* 0x0000e004ff047984 */ /* 0x000e280008000c00 */
        /* <DEDUP_REMOVED lines=12> */
[----:B------:R0:W-:Y:S02]  /*94c0*/  STL.64 [R1+0x40], R10 ;  /* 0x0000400a01007387 */ /* 0x0001e40000100a00 */
[----:B0-----:R-:W-:-:S02]  /*94d0*/  IMAD.MOV.U32 R10, RZ, RZ, R4 ;  /* 0x000000ffff0a7224 */ /* 0x001fc400078e0004 */
[----:B------:R-:W-:Y:S02]  /*94e0*/  IMAD.MOV.U32 R11, RZ, RZ, R5 ;  /* 0x000000ffff0b7224 */ /* 0x000fe400078e0005 */
[----:B------:R-:W-:Y:S02]  /*94f0*/  IMAD.MOV.U32 R24, RZ, RZ, R6 ;  /* 0x000000ffff187224 */ /* 0x000fe400078e0006 */
[----:B------:R-:W-:Y:S01]  /*9500*/  IMAD.MOV.U32 R25, RZ, RZ, R7 ;  /* 0x000000ffff197224 */ /* 0x000fe200078e0007 */
[----:B------:R-:W-:Y:S01]  /*9510*/  STL.64 [R1+0x48], R10 ;  /* 0x0000480a01007387 */ /* 0x000fe20000100a00 */
[----:B-1----:R-:W-:-:S03]  /*9520*/  FSETP.GT.FTZ.AND P0, PT, R32, R8, PT ;  /* 0x000000082000720b */ /* 0x002fc60003f14000 */
[----:B------:R-:W0:Y:S01]  /*9530*/  LDS.128 R4, [UR4+0x130] ;  /* 0x00013004ff047984 */ /* 0x000e220008000c00 */
[----:B------:R-:W-:Y:S02]  /*9540*/  FSEL R33, R32, R8, P0 ;  /* 0x0000000820217208 */ /* 0x000fe40000000000 */
[----:B------:R-:W-:Y:S01]  /*9550*/  FSEL R34, R8, R32, P0 ;  /* 0x0000002008227208 */ /* 0x000fe20000000000 */
[----:B------:R-:W-:Y:S01]  /*9560*/  STL.64 [R1+0x50], R24 ;  /* 0x0000501801007387 */ /* 0x000fe20000100a00 */
[----:B------:R-:W-:-:S03]  /*9570*/  FSEL R35, R26, R9, P0 ;  /* 0x000000091a237208 */ /* 0x000fc60000000000 */
[----:B------:R-:W-:Y:S01]  /*9580*/  FADD.FTZ R34, -R33, R34 ;  /* 0x0000002221227221 */ /* 0x000fe20000010100 */
[----:B------:R-:W-:Y:S03]  /*9590*/  STL.64 [R1], R8 ;  /* 0x0000000801007387 */ /* 0x000fe60000100a00 */
[----:B------:R-:W-:-:S06]  /*95a0*/  FMUL.FTZ R34, R34, 1.4426950216293334961 ;  /* 0x3fb8aa3b22227820 */ /* 0x000fcc0000410000 */
[----:B------:R-:W1:Y:S01]  /*95b0*/  MUFU.EX2 R34, R34 ;  /* 0x0000002200227308 */ /* 0x000e620000000800 */
[----:B0-----:R0:W-:Y:S04]  /*95c0*/  STL.64 [R1+0x58], R4 ;  /* 0x0000580401007387 */ /* 0x0011e80000100a00 */
[----:B------:R2:W-:Y:S01]  /*95d0*/  STL.64 [R1+0x60], R6 ;  /* 0x0000600601007387 */ /* 0x0005e20000100a00 */
[----:B0-----:R-:W-:Y:S01]  /*95e0*/  FSEL R5, R9, R26, P0 ;  /* 0x0000001a09057208 */ /* 0x001fe20000000000 */
[----:B------:R-:W-:Y:S02]  /*95f0*/  IMAD.MOV.U32 R4, RZ, RZ, R1 ;  /* 0x000000ffff047224 */ /* 0x000fe400078e0001 */
[----:B--2---:R-:W-:Y:S02]  /*9600*/  IMAD.MOV.U32 R7, RZ, RZ, RZ ;  /* 0x000000ffff077224 */ /* 0x004fe400078e00ff */
[----:B-1----:R-:W-:Y:S01]  /*9610*/  FMUL.FTZ R34, R5, R34 ;  /* 0x0000002205227220 */ /* 0x002fe20000410000 */
[----:B------:R-:W-:-:S07]  /*9620*/  IMAD.MOV.U32 R5, RZ, RZ, R4 ;  /* 0x000000ffff057224 */ /* 0x000fce00078e0004 */
.L_x_11900:
        /* <DEDUP_REMOVED lines=20> */
.L_x_11856:
[----:B------:R-:W-:Y:S01]  /*9770*/  IMAD.MOV.U32 R8, RZ, RZ, R21 ;  /* 0x000000ffff087224 */ /* 0x000fe200078e0015 */
[C---:B------:R-:W-:Y:S01]  /*9780*/  PRMT R9, R40.reuse, 0x7632, R9 ;  /* 0x0000763228097816 */ /* 0x040fe20000000009 */
[----:B------:R-:W-:Y:S01]  /*9790*/  IMAD.MOV.U32 R21, RZ, RZ, R20 ;  /* 0x000000ffff157224 */ /* 0x000fe200078e0014 */
[----:B------:R-:W-:-:S07]  /*97a0*/  PRMT R40, R40, 0x7610, R38 ;  /* 0x0000761028287816 */ /* 0x000fce0000000026 */
.L_x_11857:
[----:B------:R-:W-:Y:S05]  /*97b0*/  BSYNC B1 ;  /* 0x0000000000017941 */ /* 0x000fea0003800000 */
.L_x_11855:
        /* <DEDUP_REMOVED lines=11> */
.L_x_11859:
[----:B------:R-:W-:Y:S01]  /*9870*/  IMAD.MOV.U32 R6, RZ, RZ, R8 ;  /* 0x000000ffff067224 */ /* 0x000fe200078e0008 */
[----:B------:R-:W-:Y:S01]  /*9880*/  PRMT R9, R9, 0x5410, R9 ;  /* 0x0000541009097816 */ /* 0x000fe20000000009 */
[----:B------:R-:W-:Y:S01]  /*9890*/  IMAD.MOV.U32 R20, RZ, RZ, R19 ;  /* 0x000000ffff147224 */ /* 0x000fe200078e0013 */
[----:B------:R-:W-:-:S07]  /*98a0*/  PRMT R38, R38, 0x7610, R39 ;  /* 0x0000761026267816 */ /* 0x000fce0000000027 */
.L_x_11860:
[----:B------:R-:W-:Y:S05]  /*98b0*/  BSYNC B1 ;  /* 0x0000000000017941 */ /* 0x000fea0003800000 */
.L_x_11858:
        /* <DEDUP_REMOVED lines=11> */
.L_x_11862:
[----:B------:R-:W-:Y:S01]  /*9970*/  IMAD.MOV.U32 R8, RZ, RZ, R6 ;  /* 0x000000ffff087224 */ /* 0x000fe200078e0006 */
[----:B------:R-:W-:Y:S01]  /*9980*/  PRMT R9, R9, 0x7632, R9 ;  /* 0x0000763209097816 */ /* 0x000fe20000000009 */
[----:B------:R-:W-:Y:S01]  /*9990*/  IMAD.MOV.U32 R19, RZ, RZ, R18 ;  /* 0x000000ffff137224 */ /* 0x000fe200078e0012 */
[----:B------:R-:W-:-:S07]  /*99a0*/  PRMT R39, R39, 0x5410, R38 ;  /* 0x0000541027277816 */ /* 0x000fce0000000026 */
.L_x_11863:
[----:B------:R-:W-:Y:S05]  /*99b0*/  BSYNC B1 ;  /* 0x0000000000017941 */ /* 0x000fea0003800000 */
.L_x_11861:
        /* <DEDUP_REMOVED lines=11> */
.L_x_11865:
[----:B------:R-:W-:Y:S01]  /*9a70*/  IMAD.MOV.U32 R6, RZ, RZ, R8 ;  /* 0x000000ffff067224 */ /* 0x000fe200078e0008 */
[----:B------:R-:W-:Y:S01]  /*9a80*/  PRMT R10, R9, 0x7610, R10 ;  /* 0x00007610090a7816 */ /* 0x000fe2000000000a */
[----:B------:R-:W-:Y:S01]  /*9a90*/  IMAD.MOV.U32 R18, RZ, RZ, R17 ;  /* 0x000000ffff127224 */ /* 0x000fe200078e0011 */
[----:B------:R-:W-:-:S07]  /*9aa0*/  PRMT R38, R39, 0x7610, R38 ;  /* 0x0000761027267816 */ /* 0x000fce0000000026 */
.L_x_11866:
[----:B------:R-:W-:Y:S05]  /*9ab0*/  BSYNC B1 ;  /* 0x0000000000017941 */ /* 0x000fea0003800000 */
.L_x_11864:
        /* <DEDUP_REMOVED lines=11> */
.L_x_11868:
[----:B------:R-:W-:Y:S01]  /*9b70*/  IMAD.MOV.U32 R8, RZ, RZ, R6 ;  /* 0x000000ffff087224 */ /* 0x000fe200078e0006 */
[----:B------:R-:W-:Y:S01]  /*9b80*/  PRMT R9, R10, 0x7610, R9 ;  /* 0x000076100a097816 */ /* 0x000fe20000000009 */
[----:B------:R-:W-:Y:S01]  /*9b90*/  IMAD.MOV.U32 R17, RZ, RZ, R16 ;  /* 0x000000ffff117224 */ /* 0x000fe200078e0010 */
[----:B------:R-:W-:-:S07]  /*9ba0*/  PRMT R39, R37, 0x7610, R39 ;  /* 0x0000761025277816 */ /* 0x000fce0000000027 */
.L_x_11869:
[----:B------:R-:W-:Y:S05]  /*9bb0*/  BSYNC B1 ;  /* 0x0000000000017941 */ /* 0x000fea0003800000 */
.L_x_11867:
        /* <DEDUP_REMOVED lines=11> */
.L_x_11871:
[----:B------:R-:W-:Y:S01]  /*9c70*/  IMAD.MOV.U32 R6, RZ, RZ, R8 ;  /* 0x000000ffff067224 */ /* 0x000fe200078e0008 */
[----:B------:R-:W-:Y:S01]  /*9c80*/  PRMT R9, R9, 0x5410, R9 ;  /* 0x0000541009097816 */ /* 0x000fe20000000009 */
[----:B------:R-:W-:Y:S01]  /*9c90*/  IMAD.MOV.U32 R16, RZ, RZ, R15 ;  /* 0x000000ffff107224 */ /* 0x000fe200078e000f */
[----:B------:R-:W-:-:S07]  /*9ca0*/  PRMT R37, R37, 0x7632, R37 ;  /* 0x0000763225257816 */ /* 0x000fce0000000025 */
.L_x_11872:
[----:B------:R-:W-:Y:S05]  /*9cb0*/  BSYNC B1 ;  /* 0x0000000000017941 */ /* 0x000fea0003800000 */
.L_x_11870:
        /* <DEDUP_REMOVED lines=11> */
.L_x_11874:
[----:B------:R-:W-:Y:S01]  /*9d70*/  IMAD.MOV.U32 R8, RZ, RZ, R6 ;  /* 0x000000ffff087224 */ /* 0x000fe200078e0006 */
[----:B------:R-:W-:Y:S01]  /*9d80*/  PRMT R10, R10, 0x7610, R9 ;  /* 0x000076100a0a7816 */ /* 0x000fe20000000009 */
[----:B------:R-:W-:Y:S01]  /*9d90*/  IMAD.MOV.U32 R15, RZ, RZ, R14 ;  /* 0x000000ffff0f7224 */ /* 0x000fe200078e000e */
[----:B------:R-:W-:-:S07]  /*9da0*/  PRMT R37, R37, 0x5410, R36 ;  /* 0x0000541025257816 */ /* 0x000fce0000000024 */
.L_x_11875:
[----:B------:R-:W-:Y:S05]  /*9db0*/  BSYNC B1 ;  /* 0x0000000000017941 */ /* 0x000fea0003800000 */
.L_x_11873:
        /* <DEDUP_REMOVED lines=11> */
.L_x_11877:
[----:B------:R-:W-:Y:S01]  /*9e70*/  IMAD.MOV.U32 R6, RZ, RZ, R8 ;  /* 0x000000ffff067224 */ /* 0x000fe200078e0008 */
[----:B------:R-:W-:Y:S01]  /*9e80*/  PRMT R9, R9, 0x7610, R10 ;  /* 0x0000761009097816 */ /* 0x000fe2000000000a */
[----:B------:R-:W-:Y:S01]  /*9e90*/  IMAD.MOV.U32 R14, RZ, RZ, R13 ;  /* 0x000000ffff0e7224 */ /* 0x000fe200078e000d */
[----:B------:R-:W-:-:S07]  /*9ea0*/  PRMT R36, R36, 0x7632, R36 ;  /* 0x0000763224247816 */ /* 0x000fce0000000024 */
.L_x_11878:
[----:B------:R-:W-:Y:S05]  /*9eb0*/  BSYNC B1 ;  /* 0x0000000000017941 */ /* 0x000fea0003800000 */
.L_x_11876:
        /* <DEDUP_REMOVED lines=11> */
.L_x_11880:
[----:B------:R-:W-:Y:S01]  /*9f70*/  IMAD.MOV.U32 R8, RZ, RZ, R6 ;  /* 0x000000ffff087224 */ /* 0x000fe200078e0006 */
[----:B------:R-:W-:Y:S01]  /*9f80*/  PRMT R9, R9, 0x7632, R9 ;  /* 0x0000763209097816 */ /* 0x000fe20000000009 */
[----:B------:R-:W-:Y:S01]  /*9f90*/  IMAD.MOV.U32 R13, RZ, RZ, R12 ;  /* 0x000000ffff0d7224 */ /* 0x000fe200078e000c */
[----:B------:R-:W-:-:S07]  /*9fa0*/  PRMT R36, R36, 0x5410, R0 ;  /* 0x0000541024247816 */ /* 0x000fce0000000000 */
.L_x_11881:
[----:B------:R-:W-:Y:S05]  /*9fb0*/  BSYNC B1 ;  /* 0x0000000000017941 */ /* 0x000fea0003800000 */
.L_x_11879:
        /* <DEDUP_REMOVED lines=11> */
.L_x_11883:
[----:B------:R-:W-:Y:S01]  /*a070*/  IMAD.MOV.U32 R6, RZ, RZ, R8 ;  /* 0x000000ffff067224 */ /* 0x000fe200078e0008 */
[----:B------:R-:W-:Y:S01]  /*a080*/  PRMT R9, R9, 0x5410, R9 ;  /* 0x0000541009097816 */ /* 0x000fe20000000009 */
[----:B------:R-:W-:Y:S01]  /*a090*/  IMAD.MOV.U32 R12, RZ, RZ, R3 ;  /* 0x000000ffff0c7224 */ /* 0x000fe200078e0003 */
[----:B------:R-:W-:-:S07]  /*a0a0*/  PRMT R0, R31, 0x7632, R0 ;  /* 0x000076321f007816 */ /* 0x000fce0000000000 */
.L_x_11884:
[----:B------:R-:W-:Y:S05]  /*a0b0*/  BSYNC B1 ;  /* 0x0000000000017941 */ /* 0x000fea0003800000 */
.L_x_11882:
        /* <DEDUP_REMOVED lines=11> */
.L_x_11886:
[----:B------:R-:W-:Y:S01]  /*a170*/  IMAD.MOV.U32 R8, RZ, RZ, R6 ;  /* 0x000000ffff087224 */ /* 0x000fe200078e0006 */
[----:B------:R-:W-:Y:S01]  /*a180*/  PRMT R10, R10, 0x7610, R9 ;  /* 0x000076100a0a7816 */ /* 0x000fe20000000009 */
[----:B------:R-:W-:Y:S01]  /*a190*/  IMAD.MOV.U32 R3, RZ, RZ, R2 ;  /* 0x000000ffff037224 */ /* 0x000fe200078e0002 */
[----:B------:R-:W-:-:S07]  /*a1a0*/  PRMT R31, R31, 0x7610, R0 ;  /* 0x000076101f1f7816 */ /* 0x000fce0000000000 */
.L_x_11887:
[----:B------:R-:W-:Y:S05]  /*a1b0*/  BSYNC B1 ;  /* 0x0000000000017941 */ /* 0x000fea0003800000 */
.L_x_11885:
        /* <DEDUP_REMOVED lines=11> */
.L_x_11889:
[----:B------:R-:W-:Y:S01]  /*a270*/  IMAD.MOV.U32 R6, RZ, RZ, R8 ;  /* 0x000000ffff067224 */ /* 0x000fe200078e0008 */
[----:B------:R-:W-:Y:S01]  /*a280*/  PRMT R9, R9, 0x7610, R10 ;  /* 0x0000761009097816 */ /* 0x000fe2000000000a */
[----:B------:R-:W-:Y:S01]  /*a290*/  IMAD.MOV.U32 R2, RZ, RZ, R23 ;  /* 0x000000ffff027224 */ /* 0x000fe200078e0017 */
[----:B------:R-:W-:-:S07]  /*a2a0*/  PRMT R0, R0, 0x5410, R30 ;  /* 0x0000541000007816 */ /* 0x000fce000000001e */
.L_x_11890:
[----:B------:R-:W-:Y:S05]  /*a2b0*/  BSYNC B1 ;  /* 0x0000000000017941 */ /* 0x000fea0003800000 */
.L_x_11888:
        /* <DEDUP_REMOVED lines=11> */
.L_x_11892:
[----:B------:R-:W-:Y:S01]  /*a370*/  IMAD.MOV.U32 R8, RZ, RZ, R6 ;  /* 0x000000ffff087224 */ /* 0x000fe200078e0006 */
[----:B------:R-:W-:Y:S01]  /*a380*/  PRMT R9, R9, 0x7632, R9 ;  /* 0x0000763209097816 */ /* 0x000fe20000000009 */
[----:B------:R-:W-:Y:S01]  /*a390*/  IMAD.MOV.U32 R23, RZ, RZ, R22 ;  /* 0x000000ffff177224 */ /* 0x000fe200078e0016 */
[----:B------:R-:W-:-:S07]  /*a3a0*/  PRMT R30, R30, 0x7632, R30 ;  /* 0x000076321e1e7816 */ /* 0x000fce000000001e */
.L_x_11893:
[----:B------:R-:W-:Y:S05]  /*a3b0*/  BSYNC B1 ;  /* 0x0000000000017941 */ /* 0x000fea0003800000 */
.L_x_11891:
        /* <DEDUP_REMOVED lines=11> */
.L_x_11895:
[----:B------:R-:W-:Y:S01]  /*a470*/  IMAD.MOV.U32 R6, RZ, RZ, R8 ;  /* 0x000000ffff067224 */ /* 0x000fe200078e0008 */
[----:B------:R-:W-:Y:S01]  /*a480*/  PRMT R10, R9, 0x7610, R10 ;  /* 0x00007610090a7816 */ /* 0x000fe2000000000a */
[----:B------:R-:W-:Y:S01]  /*a490*/  IMAD.MOV.U32 R22, RZ, RZ, R29 ;  /* 0x000000ffff167224 */ /* 0x000fe200078e001d */
[----:B------:R-:W-:-:S07]  /*a4a0*/  PRMT R30, R30, 0x5410, R31 ;  /* 0x000054101e1e7816 */ /* 0x000fce000000001f */
.L_x_11896:
[----:B------:R-:W-:Y:S05]  /*a4b0*/  BSYNC B1 ;  /* 0x0000000000017941 */ /* 0x000fea0003800000 */
.L_x_11894:
        /* <DEDUP_REMOVED lines=8> */
[----:B------:R-:W-:Y:S02]  /*a540*/  HSETP2.NEU.OR P0, PT, R10.H0_H0, R41.H1_H1, P0 ;  /* 0x300000290a007234 */ /* 0x000fe4000070d820 */
[----:B------:R-:W-:-:S11]  /*a550*/  PRMT R41, R41, 0x7632, R41 ;  /* 0x0000763229297816 */ /* 0x000fd60000000029 */
[----:B------:R-:W-:Y:S05]  /*a560*/  @P0 BRA `(.L_x_11899) ;  /* 0x0000000000140947 */ /* 0x000fea0003800000 */
.L_x_11898:
[----:B------:R-:W-:Y:S01]  /*a570*/  PRMT R31, R41, 0x7632, R31 ;  /* 0x00007632291f7816 */ /* 0x000fe2000000001f */
[----:B------:R-:W-:Y:S01]  /*a580*/  IMAD.MOV.U32 R29, RZ, RZ, R28 ;  /* 0x000000ffff1d7224 */ /* 0x000fe200078e001c */
[----:B------:R-:W-:Y:S01]  /*a590*/  PRMT R41, R10, 0x5410, R10 ;  /* 0x000054100a297816 */ /* 0x000fe2000000000a */
[--C-:B------:R-:W-:Y:S02]  /*a5a0*/  IMAD.MOV.U32 R32, RZ, RZ, R6.reuse ;  /* 0x000000ffff207224 */ /* 0x100fe400078e0006 */
[----:B------:R-:W-:-:S07]  /*a5b0*/  IMAD.MOV.U32 R28, RZ, RZ, R6 ;  /* 0x000000ffff1c7224 */ /* 0x000fce00078e0006 */
.L_x_11899:
[----:B------:R-:W-:Y:S05]  /*a5c0*/  BSYNC B1 ;  /* 0x0000000000017941 */ /* 0x000fea0003800000 */
.L_x_11897:
        /* <DEDUP_REMOVED lines=9> */
[----:B------:R-:W2:Y:S04]  /*a660*/  LDS.128 R24, [UR4+0x180] ;  /* 0x00018004ff187984 */ /* 0x000ea80008000c00 */
[----:B0-----:R-:W-:Y:S04]  /*a670*/  STL.64 [R1+0x10], R8 ;  /* 0x0000100801007387 */ /* 0x001fe80000100a00 */
[----:B------:R-:W-:Y:S01]  /*a680*/  STL.64 [R1+0x18], R10 ;  /* 0x0000180a01007387 */ /* 0x000fe20000100a00 */
[----:B-1----:R-:W-:-:S03]  /*a690*/  FSETP.GT.FTZ.AND P0, PT, R33, R4, PT ;  /* 0x000000042100720b */ /* 0x002fc60003f14000 */
[----:B------:R-:W0:Y:S04]  /*a6a0*/  LDS.128 R8, [UR4+0x160] ;  /* 0x00016004ff087984 */ /* 0x000e280008000c00 */
[----:B------:R-:W-:Y:S04]  /*a6b0*/  STL.64 [R1+0x8], R6 ;  /* 0x0000080601007387 */ /* 0x000fe80000100a00 */
[----:B------:R-:W1:Y:S04]  /*a6c0*/  LDS.64 R6, [UR4+0x1a0] ;  /* 0x0001a004ff067984 */ /* 0x000e680008000a00 */
[----:B--2---:R2:W-:Y:S04]  /*a6d0*/  STL.64 [R1+0x40], R24 ;  /* 0x0000401801007387 */ /* 0x0045e80000100a00 */
[----:B------:R-:W-:Y:S04]  /*a6e0*/  STL.64 [R1+0x48], R26 ;  /* 0x0000481a01007387 */ /* 0x000fe80000100a00 */
[----:B------:R-:W-:Y:S01]  /*a6f0*/  STL.64 [R1], R4 ;  /* 0x0000000401007387 */ /* 0x000fe20000100a00 */
[----:B--2---:R-:W-:-:S03]  /*a700*/  FSEL R25, R33, R4, P0 ;  /* 0x0000000421197208 */ /* 0x004fc60000000000 */
[----:B0-----:R-:W-:Y:S04]  /*a710*/  STL.64 [R1+0x20], R8 ;  /* 0x0000200801007387 */ /* 0x001fe80000100a00 */
[----:B------:R-:W-:Y:S04]  /*a720*/  STL.64 [R1+0x28], R10 ;  /* 0x0000280a01007387 */ /* 0x000fe80000100a00 */
[----:B------:R-:W0:Y:S04]  /*a730*/  LDS.128 R8, [UR4+0x170] ;  /* 0x00017004ff087984 */ /* 0x000e280008000c00 */
[----:B-1----:R1:W-:Y:S02]  /*a740*/  STL.64 [R1+0x60], R6 ;  /* 0x0000600601007387 */ /* 0x0023e40000100a00 */
[----:B-1----:R-:W-:Y:S01]  /*a750*/  FSEL R7, R5, R34, P0 ;  /* 0x0000002205077208 */ /* 0x002fe20000000000 */
[----:B------:R-:W-:Y:S01]  /*a760*/  IMAD.MOV.U32 R6, RZ, RZ, R1 ;  /* 0x000000ffff067224 */ /* 0x000fe200078e0001 */
[----:B------:R-:W-:Y:S01]  /*a770*/  FSEL R5, R34, R5, P0 ;  /* 0x0000000522057208 */ /* 0x000fe20000000000 */
[----:B0-----:R-:W-:Y:S04]  /*a780*/  STL.64 [R1+0x30], R8 ;  /* 0x0000300801007387 */ /* 0x001fe80000100a00 */
[----:B------:R-:W-:Y:S04]  /*a790*/  STL.64 [R1+0x38], R10 ;  /* 0x0000380a01007387 */ /* 0x000fe80000100a00 */
[----:B------:R-:W0:Y:S04]  /*a7a0*/  LDS.128 R8, [UR4+0x190] ;  /* 0x00019004ff087984 */ /* 0x000e280008000c00 */
[----:B0-----:R0:W-:Y:S04]  /*a7b0*/  STL.64 [R1+0x50], R8 ;  /* 0x0000500801007387 */ /* 0x0011e80000100a00 */
[----:B------:R1:W-:Y:S01]  /*a7c0*/  STL.64 [R1+0x58], R10 ;  /* 0x0000580a01007387 */ /* 0x0003e20000100a00 */
[----:B0-----:R-:W-:Y:S01]  /*a7d0*/  FSEL R8, R4, R33, P0 ;  /* 0x0000002104087208 */ /* 0x001fe20000000000 */
[----:B------:R-:W-:-:S04]  /*a7e0*/  IMAD.MOV.U32 R9, RZ, RZ, RZ ;  /* 0x000000ffff097224 */ /* 0x000fc800078e00ff */
[----:B------:R-:W-:-:S04]  /*a7f0*/  FADD.FTZ R8, -R25, R8 ;  /* 0x0000000819087221 */ /* 0x000fc80000010100 */
[----:B------:R-:W-:-:S04]  /*a800*/  FMUL.FTZ R8, R8, 1.4426950216293334961 ;  /* 0x3fb8aa3b08087820 */ /* 0x000fc80000410000 */
[----:B------:R-:W0:Y:S02]  /*a810*/  MUFU.EX2 R4, R8 ;  /* 0x0000000800047308 */ /* 0x000e240000000800 */
[----:B0-----:R-:W-:Y:S01]  /*a820*/  FMUL.FTZ R4, R7, R4 ;  /* 0x0000000407047220 */ /* 0x001fe20000410000 */
[----:B-1----:R-:W-:-:S07]  /*a830*/  IMAD.MOV.U32 R7, RZ, RZ, R6 ;  /* 0x000000ffff077224 */ /* 0x002fce00078e0006 */
.L_x_11946:
        /* <DEDUP_REMOVED lines=20> */
.L_x_11902:
[----:B------:R-:W-:Y:S01]  /*a980*/  IMAD.MOV.U32 R10, RZ, RZ, R21 ;  /* 0x000000ffff0a7224 */ /* 0x000fe200078e0015 */
[C---:B------:R-:W-:Y:S01]  /*a990*/  PRMT R11, R40.reuse, 0x7632, R11 ;  /* 0x00007632280b7816 */ /* 0x040fe2000000000b */
[----:B------:R-:W-:Y:S01]  /*a9a0*/  IMAD.MOV.U32 R21, RZ, RZ, R20 ;  /* 0x000000ffff157224 */ /* 0x000fe200078e0014 */
[----:B------:R-:W-:-:S07]  /*a9b0*/  PRMT R40, R40, 0x7610, R38 ;  /* 0x0000761028287816 */ /* 0x000fce0000000026 */
.L_x_11903:
[----:B------:R-:W-:Y:S05]  /*a9c0*/  BSYNC B1 ;  /* 0x0000000000017941 */ /* 0x000fea0003800000 */
.L_x_11901:
        /* <DEDUP_REMOVED lines=11> */
.L_x_11905:
[----:B------:R-:W-:Y:S01]  /*aa80*/  IMAD.MOV.U32 R8, RZ, RZ, R10 ;  /* 0x000000ffff087224 */ /* 0x000fe200078e000a */
[----:B------:R-:W-:Y:S01]  /*aa90*/  PRMT R11, R11, 0x5410, R11 ;  /* 0x000054100b0b7816 */ /* 0x000fe2000000000b */
[----:B------:R-:W-:Y:S01]  /*aaa0*/  IMAD.MOV.U32 R20, RZ, RZ, R19 ;  /* 0x000000ffff147224 */ /* 0x000fe200078e0013 */
[----:B------:R-:W-:-:S07]  /*aab0*/  PRMT R38, R38, 0x7610, R39 ;  /* 0x0000761026267816 */ /* 0x000fce0000000027 */
.L_x_11906:
[----:B------:R-:W-:Y:S05]  /*aac0*/  BSYNC B1 ;  /* 0x0000000000017941 */ /* 0x000fea0003800000 */
.L_x_11904:
        /* <DEDUP_REMOVED lines=11> */
.L_x_11908:
[----:B------:R-:W-:Y:S01]  /*ab80*/  IMAD.MOV.U32 R10, RZ, RZ, R8 ;  /* 0x000000ffff0a7224 */ /* 0x000fe200078e0008 */
[----:B------:R-:W-:Y:S01]  /*ab90*/  PRMT R11, R11, 0x7632, R11 ;  /* 0x000076320b0b7816 */ /* 0x000fe2000000000b */
[----:B------:R-:W-:Y:S01]  /*aba0*/  IMAD.MOV.U32 R19, RZ, RZ, R18 ;  /* 0x000000ffff137224 */ /* 0x000fe200078e0012 */
[----:B------:R-:W-:-:S07]  /*abb0*/  PRMT R39, R39, 0x5410, R38 ;  /* 0x0000541027277816 */ /* 0x000fce0000000026 */
.L_x_11909:
[----:B------:R-:W-:Y:S05]  /*abc0*/  BSYNC B1 ;  /* 0x0000000000017941 */ /* 0x000fea0003800000 */
.L_x_11907:
        /* <DEDUP_REMOVED lines=11> */
.L_x_11911:
[----:B------:R-:W-:Y:S01]  /*ac80*/  IMAD.MOV.U32 R8, RZ, RZ, R10 ;  /* 0x000000ffff087224 */ /* 0x000fe200078e000a */
[----:B------:R-:W-:Y:S01]  /*ac90*/  PRMT R24, R11, 0x7610, R24 ;  /* 0x000076100b187816 */ /* 0x000fe20000000018 */
[----:B------:R-:W-:Y:S01]  /*aca0*/  IMAD.MOV.U32 R18, RZ, RZ, R17 ;  /* 0x000000ffff127224 */ /* 0x000fe200078e0011 */
[----:B------:R-:W-:-:S07]  /*acb0*/  PRMT R38, R39, 0x7610, R38 ;  /* 0x0000761027267816 */ /* 0x000fce0000000026 */
.L_x_11912:
[----:B------:R-:W-:Y:S05]  /*acc0*/  BSYNC B1 ;  /* 0x0000000000017941 */ /* 0x000fea0003800000 */
.L_x_11910:
        /* <DEDUP_REMOVED lines=11> */
.L_x_11914:
[----:B------:R-:W-:Y:S01]  /*ad80*/  IMAD.MOV.U32 R10, RZ, RZ, R8 ;  /* 0x000000ffff0a7224 */ /* 0x000fe200078e0008 */
[----:B------:R-:W-:Y:S01]  /*ad90*/  PRMT R11, R24, 0x7610, R11 ;  /* 0x00007610180b7816 */ /* 0x000fe2000000000b */
[----:B------:R-:W-:Y:S01]  /*ada0*/  IMAD.MOV.U32 R17, RZ, RZ, R16 ;  /* 0x000000ffff117224 */ /* 0x000fe200078e0010 */
[----:B------:R-:W-:-:S07]  /*adb0*/  PRMT R39, R37, 0x7610, R39 ;  /* 0x0000761025277816 */ /* 0x000fce0000000027 */
.L_x_11915:
[----:B------:R-:W-:Y:S05]  /*adc0*/  BSYNC B1 ;  /* 0x0000000000017941 */ /* 0x000fea0003800000 */
.L_x_11913:
        /* <DEDUP_REMOVED lines=11> */
.L_x_11917:
[----:B------:R-:W-:Y:S01]  /*ae80*/  IMAD.MOV.U32 R8, RZ, RZ, R10 ;  /* 0x000000ffff087224 */ /* 0x000fe200078e000a */
[----:B------:R-:W-:Y:S01]  /*ae90*/  PRMT R11, R11, 0x5410, R11 ;  /* 0x000054100b0b7816 */ /* 0x000fe2000000000b */
[----:B------:R-:W-:Y:S01]  /*aea0*/  IMAD.MOV.U32 R16, RZ, RZ, R15 ;  /* 0x000000ffff107224 */ /* 0x000fe200078e000f */
[----:B------:R-:W-:-:S07]  /*aeb0*/  PRMT R37, R37, 0x7632, R37 ;  /* 0x0000763225257816 */ /* 0x000fce0000000025 */
.L_x_11918:
[----:B------:R-:W-:Y:S05]  /*aec0*/  BSYNC B1 ;  /* 0x0000000000017941 */ /* 0x000fea0003800000 */
.L_x_11916:
        /* <DEDUP_REMOVED lines=11> */
.L_x_11920:
[----:B------:R-:W-:Y:S01]  /*af80*/  IMAD.MOV.U32 R10, RZ, RZ, R8 ;  /* 0x000000ffff0a7224 */ /* 0x000fe200078e0008 */
[----:B------:R-:W-:Y:S01]  /*af90*/  PRMT R24, R24, 0x7610, R11 ;  /* 0x0000761018187816 */ /* 0x000fe2000000000b */
[----:B------:R-:W-:Y:S01]  /*afa0*/  IMAD.MOV.U32 R15, RZ, RZ, R14 ;  /* 0x000000ffff0f7224 */ /* 0x000fe200078e000e */
[----:B------:R-:W-:-:S07]  /*afb0*/  PRMT R37, R37, 0x5410, R36 ;  /* 0x0000541025257816 */ /* 0x000fce0000000024 */
.L_x_11921:
[----:B------:R-:W-:Y:S05]  /*afc0*/  BSYNC B1 ;  /* 0x0000000000017941 */ /* 0x000fea0003800000 */
.L_x_11919:
        /* <DEDUP_REMOVED lines=11> */
.L_x_11923:
[----:B------:R-:W-:Y:S01]  /*b080*/  IMAD.MOV.U32 R8, RZ, RZ, R10 ;  /* 0x000000ffff087224 */ /* 0x000fe200078e000a */
[----:B------:R-:W-:Y:S01]  /*b090*/  PRMT R11, R11, 0x7610, R24 ;  /* 0x000076100b0b7816 */ /* 0x000fe20000000018 */
[----:B------:R-:W-:Y:S01]  /*b0a0*/  IMAD.MOV.U32 R14, RZ, RZ, R13 ;  /* 0x000000ffff0e7224 */ /* 0x000fe200078e000d */
[----:B------:R-:W-:-:S07]  /*b0b0*/  PRMT R36, R36, 0x7632, R36 ;  /* 0x0000763224247816 */ /* 0x000fce0000000024 */
.L_x_11924:
[----:B------:R-:W-:Y:S05]  /*b0c0*/  BSYNC B1 ;  /* 0x0000000000017941 */ /* 0x000fea0003800000 */
.L_x_11922:
        /* <DEDUP_REMOVED lines=11> */
.L_x_11926:
[----:B------:R-:W-:Y:S01]  /*b180*/  IMAD.MOV.U32 R10, RZ, RZ, R8 ;  /* 0x000000ffff0a7224 */ /* 0x000fe200078e0008 */
[----:B------:R-:W-:Y:S01]  /*b190*/  PRMT R11, R11, 0x7632, R11 ;  /* 0x000076320b0b7816 */ /* 0x000fe2000000000b */
[----:B------:R-:W-:Y:S01]  /*b1a0*/  IMAD.MOV.U32 R13, RZ, RZ, R12 ;  /* 0x000000ffff0d7224 */ /* 0x000fe200078e000c */
[----:B------:R-:W-:-:S07]  /*b1b0*/  PRMT R36, R36, 0x5410, R0 ;  /* 0x0000541024247816 */ /* 0x000fce0000000000 */
.L_x_11927:
[----:B------:R-:W-:Y:S05]  /*b1c0*/  BSYNC B1 ;  /* 0x0000000000017941 */ /* 0x000fea0003800000 */
.L_x_11925:
        /* <DEDUP_REMOVED lines=11> */
.L_x_11929:
[----:B------:R-:W-:Y:S01]  /*b280*/  IMAD.MOV.U32 R8, RZ, RZ, R10 ;  /* 0x000000ffff087224 */ /* 0x000fe200078e000a */
[----:B------:R-:W-:Y:S01]  /*b290*/  PRMT R11, R11, 0x5410, R11 ;  /* 0x000054100b0b7816 */ /* 0x000fe2000000000b */
[----:B------:R-:W-:Y:S01]  /*b2a0*/  IMAD.MOV.U32 R12, RZ, RZ, R3 ;  /* 0x000000ffff0c7224 */ /* 0x000fe200078e0003 */
[----:B------:R-:W-:-:S07]  /*b2b0*/  PRMT R0, R31, 0x7632, R0 ;  /* 0x000076321f007816 */ /* 0x000fce0000000000 */
.L_x_11930:
[----:B------:R-:W-:Y:S05]  /*b2c0*/  BSYNC B1 ;  /* 0x0000000000017941 */ /* 0x000fea0003800000 */
.L_x_11928:
        /* <DEDUP_REMOVED lines=11> */
.L_x_11932:
[----:B------:R-:W-:Y:S01]  /*b380*/  IMAD.MOV.U32 R10, RZ, RZ, R8 ;  /* 0x000000ffff0a7224 */ /* 0x000fe200078e0008 */
[----:B------:R-:W-:Y:S01]  /*b390*/  PRMT R24, R24, 0x7610, R11 ;  /* 0x0000761018187816 */ /* 0x000fe2000000000b */
[----:B------:R-:W-:Y:S01]  /*b3a0*/  IMAD.MOV.U32 R3, RZ, RZ, R2 ;  /* 0x000000ffff037224 */ /* 0x000fe200078e0002 */
[----:B------:R-:W-:-:S07]  /*b3b0*/  PRMT R31, R31, 0x7610, R0 ;  /* 0x000076101f1f7816 */ /* 0x000fce0000000000 */
.L_x_11933:
[----:B------:R-:W-:Y:S05]  /*b3c0*/  BSYNC B1 ;  /* 0x0000000000017941 */ /* 0x000fea0003800000 */
.L_x_11931:
        /* <DEDUP_REMOVED lines=11> */
.L_x_11935:
[----:B------:R-:W-:Y:S01]  /*b480*/  IMAD.MOV.U32 R8, RZ, RZ, R10 ;  /* 0x000000ffff087224 */ /* 0x000fe200078e000a */
[----:B------:R-:W-:Y:S01]  /*b490*/  PRMT R11, R11, 0x7610, R24 ;  /* 0x000076100b0b7816 */ /* 0x000fe20000000018 */
[----:B------:R-:W-:Y:S01]  /*b4a0*/  IMAD.MOV.U32 R2, RZ, RZ, R23 ;  /* 0x000000ffff027224 */ /* 0x000fe200078e0017 */
[----:B------:R-:W-:-:S07]  /*b4b0*/  PRMT R0, R0, 0x5410, R30 ;  /* 0x0000541000007816 */ /* 0x000fce000000001e */
.L_x_11936:
[----:B------:R-:W-:Y:S05]  /*b4c0*/  BSYNC B1 ;  /* 0x0000000000017941 */ /* 0x000fea0003800000 */
.L_x_11934:
        /* <DEDUP_REMOVED lines=11> */
.L_x_11938:
[----:B------:R-:W-:Y:S01]  /*b580*/  IMAD.MOV.U32 R10, RZ, RZ, R8 ;  /* 0x000000ffff0a7224 */ /* 0x000fe200078e0008 */
[----:B------:R-:W-:Y:S01]  /*b590*/  PRMT R11, R11, 0x7632, R11 ;  /* 0x000076320b0b7816 */ /* 0x000fe2000000000b */
[----:B------:R-:W-:Y:S01]  /*b5a0*/  IMAD.MOV.U32 R23, RZ, RZ, R22 ;  /* 0x000000ffff177224 */ /* 0x000fe200078e0016 */
[----:B------:R-:W-:-:S07]  /*b5b0*/  PRMT R30, R30, 0x7632, R30 ;  /* 0x000076321e1e7816 */ /* 0x000fce000000001e */
.L_x_11939:
[----:B------:R-:W-:Y:S05]  /*b5c0*/  BSYNC B1 ;  /* 0x0000000000017941 */ /* 0x000fea0003800000 */
.L_x_11937:
        /* <DEDUP_REMOVED lines=11> */
.L_x_11941:
[----:B------:R-:W-:Y:S01]  /*b680*/  IMAD.MOV.U32 R8, RZ, RZ, R10 ;  /* 0x000000ffff087224 */ /* 0x000fe200078e000a */
[----:B------:R-:W-:Y:S01]  /*b690*/  PRMT R24, R11, 0x7610, R24 ;  /* 0x000076100b187816 */ /* 0x000fe20000000018 */
[----:B------:R-:W-:Y:S01]  /*b6a0*/  IMAD.MOV.U32 R22, RZ, RZ, R29 ;  /* 0x000000ffff167224 */ /* 0x000fe200078e001d */
[----:B------:R-:W-:-:S07]  /*b6b0*/  PRMT R30, R30, 0x5410, R31 ;  /* 0x000054101e1e7816 */ /* 0x000fce000000001f */
.L_x_11942:
[----:B------:R-:W-:Y:S05]  /*b6c0*/  BSYNC B1 ;  /* 0x0000000000017941 */ /* 0x000fea0003800000 */
.L_x_11940:
        /* <DEDUP_REMOVED lines=11> */
.L_x_11944:
[----:B------:R-:W-:Y:S01]  /*b780*/  PRMT R31, R41, 0x7610, R31 ;  /* 0x00007610291f7816 */ /* 0x000fe2000000001f */
[----:B------:R-:W-:Y:S01]  /*b790*/  IMAD.MOV.U32 R29, RZ, RZ, R32 ;  /* 0x000000ffff1d7224 */ /* 0x000fe200078e0020 */
[C---:B------:R-:W-:Y:S01]  /*b7a0*/  PRMT R40, R24.reuse, 0x7610, R40 ;  /* 0x0000761018287816 */ /* 0x040fe20000000028 */
[--C-:B------:R-:W-:Y:S01]  /*b7b0*/  IMAD.MOV.U32 R28, RZ, RZ, R8.reuse ;  /* 0x000000ffff1c7224 */ /* 0x100fe200078e0008 */
[----:B------:R-:W-:Y:S01]  /*b7c0*/  PRMT R41, R24, 0x7610, R41 ;  /* 0x0000761018297816 */ /* 0x000fe20000000029 */
[----:B------:R-:W-:-:S07]  /*b7d0*/  IMAD.MOV.U32 R32, RZ, RZ, R8 ;  /* 0x000000ffff207224 */ /* 0x000fce00078e0008 */
.L_x_11945:
[----:B------:R-:W-:Y:S05]  /*b7e0*/  BSYNC B1 ;  /* 0x0000000000017941 */ /* 0x000fea0003800000 */
.L_x_11943:
[----:B------:R-:W-:Y:S02]  /*b7f0*/  VIADD R7, R7, 0x4 ;  /* 0x0000000407077836 */ /* 0x000fe40000000000 */
[----:B------:R-:W-:Y:S01]  /*b800*/  VIADD R6, R6, 0x2 ;  /* 0x0000000206067836 */ /* 0x000fe20000000000 */
[----:B------:R-:W-:Y:S06]  /*b810*/  @P1 BRA `(.L_x_11946) ;  /* 0xfffffff000081947 */ /* 0x000fec000383ffff */
[----:B------:R-:W-:-:S07]  /*b820*/  FADD.FTZ R24, R5, R4 ;  /* 0x0000000405187221 */ /* 0x000fce0000010000 */
.L_x_11808:
[----:B------:R-:W-:Y:S05]  /*b830*/  BSYNC B0 ;  /* 0x0000000000007941 */ /* 0x000fea0003800000 */
.L_x_11807:
[----:B------:R-:W-:Y:S05]  /*b840*/  @P2 EXIT ;  /* 0x000000000000294d */ /* 0x000fea0003800000 */
[----:B------:R-:W1:Y:S01]  /*b850*/  S2R R6, SR_CTAID.X ;  /* 0x0000000000067919 */ /* 0x000e620000002500 */
[----:B0-2---:R-:W0:Y:S08]  /*b860*/  LDC R4, c[0x0][0x230] ;  /* 0x00008c00ff047b82 */ /* 0x005e300000000800 */
[----:B------:R-:W1:Y:S01]  /*b870*/  LDC.64 R10, c[0x0][0x218] ;  /* 0x00008600ff0a7b82 */ /* 0x000e620000000a00 */
[----:B------:R-:W2:Y:S01]  /*b880*/  MUFU.LG2 R24, R24 ;  /* 0x0000001800187308 */ /* 0x000ea20000000c00 */
[----:B------:R-:W-:-:S06]  /*b890*/  HADD2.F32 R7, -RZ, R40.H0_H0 ;  /* 0x20000028ff077230 */ /* 0x000fcc0000004100 */
[----:B------:R-:W3:Y:S01]  /*b8a0*/  LDC.64 R32, c[0x0][0x220] ;  /* 0x00008800ff207b82 */ /* 0x000ee20000000a00 */
[----:B0-----:R-:W-:-:S07]  /*b8b0*/  ISETP.GE.AND P3, PT, R4, 0x1, PT ;  /* 0x000000010400780c */ /* 0x001fce0003f66270 */
[----:B------:R-:W0:Y:S01]  /*b8c0*/  LDC.64 R8, c[0x0][0x228] ;  /* 0x00008a00ff087b82 */ /* 0x000e220000000a00 */
[----:B-1----:R-:W-:-:S05]  /*b8d0*/  IMAD.WIDE R10, R6, 0x4, R10 ;  /* 0x00000004060a7825 */ /* 0x002fca00078e020a */
[----:B------:R-:W4:Y:S01]  /*b8e0*/  @P3 LDG.E.CONSTANT R5, desc[UR6][R10.64] ;  /* 0x000000060a053981 */ /* 0x000f22000c1e9900 */
[----:B------:R-:W-:Y:S01]  /*b8f0*/  IMAD R26, R6, R4, RZ ;  /* 0x00000004061a7224 */ /* 0x000fe200078e02ff */
[----:B------:R-:W-:Y:S01]  /*b900*/  ISETP.GE.AND P0, PT, R4, 0x2, PT ;  /* 0x000000020400780c */ /* 0x000fe20003f06270 */
[----:B------:R-:W-:Y:S01]  /*b910*/  @P3 FADD.FTZ R7, R7, -R25 ;  /* 0x8000001907073221 */ /* 0x000fe20000010000 */
[----:B------:R-:W5:Y:S01]  /*b920*/  @P3 LDG.E.CONSTANT R6, desc[UR6][R10.64] ;  /* 0x000000060a063981 */ /* 0x000f62000c1e9900 */
[----:B------:R-:W-:Y:S02]  /*b930*/  IMAD.SHL.U32 R26, R26, 0x2, RZ ;  /* 0x000000021a1a7824 */ /* 0x000fe400078e00ff */
[----:B--2---:R-:W-:Y:S01]  /*b940*/  @P3 FFMA.FTZ R7, R24, -0.69314718246459960938, R7 ;  /* 0xbf31721818073823 */ /* 0x004fe20000010007 */
[----:B------:R-:W-:Y:S01]  /*b950*/  ISETP.GE.AND P1, PT, R4, 0x3, PT ;  /* 0x000000030400780c */ /* 0x000fe20003f26270 */
[----:B---3--:R-:W-:-:S04]  /*b960*/  IMAD.WIDE R32, R26, 0x4, R32 ;  /* 0x000000041a207825 */ /* 0x008fc800078e0220 */
[----:B0-----:R-:W-:Y:S01]  /*b970*/  IMAD.WIDE R26, R26, 0x2, R8 ;  /* 0x000000021a1a7825 */ /* 0x001fe200078e0208 */
[----:B------:R-:W-:Y:S07]  /*b980*/  @P3 STG.E desc[UR6][R32.64], R28 ;  /* 0x0000001c20003986 */ /* 0x000fee000c101906 */
[----:B------:R-:W2:Y:S01]  /*b990*/  @P1 LDG.E.CONSTANT R8, desc[UR6][R10.64] ;  /* 0x000000060a081981 */ /* 0x000ea2000c1e9900 */
[----:B------:R-:W-:-:S05]  /*b9a0*/  HADD2.F32 R9, -RZ, R31.H0_H0 ;  /* 0x2000001fff097230 */ /* 0x000fca0000004100 */
[----:B------:R-:W-:Y:S01]  /*b9b0*/  @P3 FADD.FTZ R9, R9, -R25 ;  /* 0x8000001909093221 */ /* 0x000fe20000010000 */
[----:B----4-:R-:W-:Y:S02]  /*b9c0*/  @P3 FADD.FTZ R7, R5, R7 ;  /* 0x0000000705073221 */ /* 0x010fe40000010000 */
[----:B------:R-:W3:Y:S03]  /*b9d0*/  @P0 LDG.E.CONSTANT R5, desc[UR6][R10.64] ;  /* 0x000000060a050981 */ /* 0x000ee6000c1e9900 */
[----:B------:R-:W-:-:S05]  /*b9e0*/  @P3 F2FP.F16.F32.PACK_AB R7, RZ, R7 ;  /* 0x00000007ff07323e */ /* 0x000fca00000000ff */
[----:B------:R0:W-:Y:S04]  /*b9f0*/  @P3 STG.E.U16 desc[UR6][R26.64], R7 ;  /* 0x000000071a003986 */ /* 0x0001e8000c101506 */
[----:B0-----:R-:W4:Y:S01]  /*ba00*/  @P0 LDG.E.CONSTANT R7, desc[UR6][R10.64] ;  /* 0x000000060a070981 */ /* 0x001f22000c1e9900 */
[----:B------:R-:W-:Y:S01]  /*ba10*/  @P3 FFMA.FTZ R9, R24, -0.69314718246459960938, R9 ;  /* 0xbf31721818093823 */ /* 0x000fe20000010009 */
[----:B------:R-:W-:-:S03]  /*ba20*/  ISETP.GE.AND P2, PT, R4, 0x4, PT ;  /* 0x000000040400780c */ /* 0x000fc60003f46270 */
[----:B-----5:R-:W-:Y:S01]  /*ba30*/  @P3 FADD.FTZ R6, R6, R9 ;  /* 0x0000000906063221 */ /* 0x020fe20000010000 */
[----:B------:R-:W-:-:S04]  /*ba40*/  HADD2.F32 R9, -RZ, R30.H1_H1 ;  /* 0x3000001eff097230 */ /* 0x000fc80000004100 */
[----:B------:R-:W-:Y:S01]  /*ba50*/  @P3 F2FP.F16.F32.PACK_AB R6, RZ, R6 ;  /* 0x00000006ff06323e */ /* 0x000fe200000000ff */
[----:B------:R-:W-:Y:S01]  /*ba60*/  @P3 STG.E desc[UR6][R32.64+0x4], R29 ;  /* 0x0000041d20003986 */ /* 0x000fe2000c101906 */
[----:B------:R-:W-:-:S03]  /*ba70*/  @P0 FADD.FTZ R9, R9, -R25 ;  /* 0x8000001909090221 */ /* 0x000fc60000010000 */
[----:B------:R0:W-:Y:S01]  /*ba80*/  @P3 STG.E.U16 desc[UR6][R26.64+0x2], R6 ;  /* 0x000002061a003986 */ /* 0x0001e2000c101506 */
[----:B------:R-:W-:Y:S01]  /*ba90*/  @P0 FFMA.FTZ R9, R24, -0.69314718246459960938, R9 ;  /* 0xbf31721818090823 */ /* 0x000fe20000010009 */
[C---:B------:R-:W-:Y:S02]  /*baa0*/  ISETP.GE.AND P3, PT, R4.reuse, 0x5, PT ;  /* 0x000000050400780c */ /* 0x040fe40003f66270 */
[----:B0-----:R-:W5:Y:S04]  /*bab0*/  @P2 LDG.E.CONSTANT R6, desc[UR6][R10.64] ;  /* 0x000000060a062981 */ /* 0x001f68000c1e9900 */
[----:B------:R0:W-:Y:S01]  /*bac0*/  @P0 STG.E desc[UR6][R32.64+0x8], R22 ;  /* 0x0000081620000986 */ /* 0x0001e2000c101906 */
[----:B------:R-:W-:Y:S01]  /*bad0*/  HADD2.F32 R28, -RZ, R0.H1_H1 ;  /* 0x30000000ff1c7230 */ /* 0x000fe20000004100 */
[----:B------:R-:W-:Y:S01]  /*bae0*/  ISETP.GE.AND P4, PT, R4, 0x6, PT ;  /* 0x000000060400780c */ /* 0x000fe20003f86270 */
[----:B0-----:R-:W-:-:S03]  /*baf0*/  HADD2.F32 R22, -RZ, R30.H0_H0 ;  /* 0x2000001eff167230 */ /* 0x001fc60000004100 */
[----:B------:R-:W-:Y:S01]  /*bb00*/  @P1 FADD.FTZ R28, R28, -R25 ;  /* 0x800000191c1c1221 */ /* 0x000fe20000010000 */
[----:B------:R-:W-:-:S03]  /*bb10*/  ISETP.GE.AND P5, PT, R4, 0x7, PT ;  /* 0x000000070400780c */ /* 0x000fc60003fa6270 */
[----:B------:R-:W-:Y:S01]  /*bb20*/  @P1 FFMA.FTZ R28, R24, -0.69314718246459960938, R28 ;  /* 0xbf317218181c1823 */ /* 0x000fe2000001001c */
[----:B------:R-:W-:-:S03]  /*bb30*/  ISETP.GE.AND P6, PT, R4, 0x8, PT ;  /* 0x000000080400780c */ /* 0x000fc60003fc6270 */
[----:B--2---:R-:W-:Y:S02]  /*bb40*/  @P1 FADD.FTZ R4, R8, R28 ;  /* 0x0000001c08041221 */ /* 0x004fe40000010000 */
[----:B------:R-:W2:Y:S03]  /*bb50*/  @P4 LDG.E.CONSTANT R8, desc[UR6][R10.64] ;  /* 0x000000060a084981 */ /* 0x000ea6000c1e9900 */
[----:B------:R-:W-:Y:S01]  /*bb60*/  @P1 F2FP.F16.F32.PACK_AB R4, RZ, R4 ;  /* 0x00000004ff04123e */ /* 0x000fe200000000ff */
[----:B---3--:R-:W-:Y:S02]  /*bb70*/  @P0 FADD.FTZ R9, R5, R9 ;  /* 0x0000000905090221 */ /* 0x008fe40000010000 */
[----:B------:R-:W3:Y:S03]  /*bb80*/  @P1 LDG.E.CONSTANT R5, desc[UR6][R10.64] ;  /* 0x000000060a051981 */ /* 0x000ee6000c1e9900 */
[----:B------:R-:W-:-:S05]  /*bb90*/  @P0 F2FP.F16.F32.PACK_AB R9, RZ, R9 ;  /* 0x00000009ff09023e */ /* 0x000fca00000000ff */
[----:B------:R0:W-:Y:S04]  /*bba0*/  @P0 STG.E.U16 desc[UR6][R26.64+0x4], R9 ;  /* 0x000004091a000986 */ /* 0x0001e8000c101506 */
[----:B------:R1:W-:Y:S04]  /*bbb0*/  @P0 STG.E desc[UR6][R32.64+0xc], R23 ;  /* 0x00000c1720000986 */ /* 0x0003e8000c101906 */
[----:B0-----:R-:W2:Y:S01]  /*bbc0*/  @P3 LDG.E.CONSTANT R9, desc[UR6][R10.64] ;  /* 0x000000060a093981 */ /* 0x001ea2000c1e9900 */
[----:B-1----:R-:W-:-:S03]  /*bbd0*/  @P0 FADD.FTZ R23, R22, -R25 ;  /* 0x8000001916170221 */ /* 0x002fc60000010000 */
[----:B------:R-:W2:Y:S01]  /*bbe0*/  @P2 LDG.E.CONSTANT R22, desc[UR6][R10.64] ;  /* 0x000000060a162981 */ /* 0x000ea2000c1e9900 */
[----:B------:R-:W-:-:S04]  /*bbf0*/  @P0 FFMA.FTZ R23, R24, -0.69314718246459960938, R23 ;  /* 0xbf31721818170823 */ /* 0x000fc80000010017 */
[----:B----4-:R-:W-:Y:S02]  /*bc00*/  @P0 FADD.FTZ R7, R7, R23 ;  /* 0x0000001707070221 */ /* 0x010fe40000010000 */
[----:B------:R-:W4:Y:S03]  /*bc10*/  @P3 LDG.E.CONSTANT R23, desc[UR6][R10.64] ;  /* 0x000000060a173981 */ /* 0x000f26000c1e9900 */
[----:B------:R-:W-:-:S05]  /*bc20*/  @P0 F2FP.F16.F32.PACK_AB R7, RZ, R7 ;  /* 0x00000007ff07023e */ /* 0x000fca00000000ff */
[----:B------:R0:W-:Y:S04]  /*bc30*/  @P0 STG.E.U16 desc[UR6][R26.64+0x6], R7 ;  /* 0x000006071a000986 */ /* 0x0001e8000c101506 */
[----:B------:R1:W-:Y:S04]  /*bc40*/  @P1 STG.E desc[UR6][R32.64+0x10], R2 ;  /* 0x0000100220001986 */ /* 0x0003e8000c101906 */
[----:B------:R5:W-:Y:S04]  /*bc50*/  @P1 STG.E.U16 desc[UR6][R26.64+0x8], R4 ;  /* 0x000008041a001986 */ /* 0x000be8000c101506 */
[----:B0-----:R-:W4:Y:S04]  /*bc60*/  @P4 LDG.E.CONSTANT R7, desc[UR6][R10.64] ;  /* 0x000000060a074981 */ /* 0x001f28000c1e9900 */
[----:B-1----:R-:W4:Y:S04]  /*bc70*/  @P5 LDG.E.CONSTANT R2, desc[UR6][R10.64] ;  /* 0x000000060a025981 */ /* 0x002f28000c1e9900 */
[----:B-----5:R-:W5:Y:S04]  /*bc80*/  @P5 LDG.E.CONSTANT R4, desc[UR6][R10.64] ;  /* 0x000000060a045981 */ /* 0x020f68000c1e9900 */
[----:B------:R0:W-:Y:S04]  /*bc90*/  @P1 STG.E desc[UR6][R32.64+0x14], R3 ;  /* 0x0000140320001986 */ /* 0x0001e8000c101906 */
[----:B0-----:R-:W5:Y:S01]  /*bca0*/  @P6 LDG.E.CONSTANT R3, desc[UR6][R10.64] ;  /* 0x000000060a036981 */ /* 0x001f62000c1e9900 */
[----:B------:R-:W-:-:S05]  /*bcb0*/  HADD2.F32 R0, -RZ, R0.H0_H0 ;  /* 0x20000000ff007230 */ /* 0x000fca0000004100 */
[----:B------:R-:W-:-:S04]  /*bcc0*/  @P2 FADD.FTZ R0, R0, -R25 ;  /* 0x8000001900002221 */ /* 0x000fc80000010000 */
[----:B------:R-:W-:Y:S01]  /*bcd0*/  @P2 FFMA.FTZ R0, R24, -0.69314718246459960938, R0 ;  /* 0xbf31721818002823 */ /* 0x000fe20000010000 */
[----:B------:R-:W-:-:S03]  /*bce0*/  HADD2.F32 R28, -RZ, R31.H1_H1 ;  /* 0x3000001fff1c7230 */ /* 0x000fc60000004100 */
[----:B------:R-:W-:Y:S01]  /*bcf0*/  @P2 FADD.FTZ R0, R6, R0 ;  /* 0x0000000006002221 */ /* 0x000fe20000010000 */
[----:B------:R-:W-:Y:S02]  /*bd00*/  HADD2.F32 R6, -RZ, R36.H1_H1 ;  /* 0x30000024ff067230 */ /* 0x000fe40000004100 */
[----:B------:R-:W-:-:S03]  /*bd10*/  @P1 FADD.FTZ R28, R28, -R25 ;  /* 0x800000191c1c1221 */ /* 0x000fc60000010000 */
[----:B------:R-:W-:Y:S01]  /*bd20*/  @P2 FADD.FTZ R29, R6, -R25 ;  /* 0x80000019061d2221 */ /* 0x000fe20000010000 */
[----:B------:R-:W-:Y:S02]  /*bd30*/  HADD2.F32 R6, -RZ, R36.H0_H0 ;  /* 0x20000024ff067230 */ /* 0x000fe40000004100 */
[----:B------:R-:W-:-:S03]  /*bd40*/  @P1 FFMA.FTZ R28, R24, -0.69314718246459960938, R28 ;  /* 0xbf317218181c1823 */ /* 0x000fc6000001001c */
[----:B------:R-:W-:Y:S01]  /*bd50*/  @P3 FADD.FTZ R31, R6, -R25 ;  /* 0x80000019061f3221 */ /* 0x000fe20000010000 */
[----:B------:R-:W-:-:S03]  /*bd60*/  @P2 F2FP.F16.F32.PACK_AB R0, RZ, R0 ;  /* 0x00000000ff00223e */ /* 0x000fc600000000ff */
[C---:B------:R-:W-:Y:S01]  /*bd70*/  @P3 FFMA.FTZ R6, R24.reuse, -0.69314718246459960938, R31 ;  /* 0xbf31721818063823 */ /* 0x040fe2000001001f */
[----:B------:R-:W-:Y:S01]  /*bd80*/  @P2 FFMA.FTZ R29, R24, -0.69314718246459960938, R29 ;  /* 0xbf317218181d2823 */ /* 0x000fe2000001001d */
[----:B---3--:R-:W-:Y:S01]  /*bd90*/  @P1 FADD.FTZ R5, R5, R28 ;  /* 0x0000001c05051221 */ /* 0x008fe20000010000 */
[----:B------:R-:W-:-:S04]  /*bda0*/  HADD2.F32 R28, -RZ, R37.H1_H1 ;  /* 0x30000025ff1c7230 */ /* 0x000fc80000004100 */
[----:B------:R-:W-:-:S05]  /*bdb0*/  @P1 F2FP.F16.F32.PACK_AB R5, RZ, R5 ;  /* 0x00000005ff05123e */ /* 0x000fca00000000ff */
[----:B------:R0:W-:Y:S01]  /*bdc0*/  @P1 STG.E.U16 desc[UR6][R26.64+0xa], R5 ;  /* 0x00000a051a001986 */ /* 0x0001e2000c101506 */
[----:B--2---:R-:W-:Y:S01]  /*bdd0*/  @P3 FADD.FTZ R6, R9, R6 ;  /* 0x0000000609063221 */ /* 0x004fe20000010000 */
[----:B------:R-:W-:Y:S01]  /*bde0*/  PRMT R9, R0, 0x7610, R9 ;  /* 0x0000761000097816 */ /* 0x000fe20000000009 */
[----:B------:R-:W-:Y:S02]  /*bdf0*/  HADD2.F32 R0, -RZ, R37.H0_H0 ;  /* 0x20000025ff007230 */ /* 0x000fe40000004100 */
[----:B------:R-:W-:Y:S01]  /*be00*/  @P2 FADD.FTZ R22, R22, R29 ;  /* 0x0000001d16162221 */ /* 0x000fe20000010000 */
[--C-:B------:R-:W-:Y:S02]  /*be10*/  @P3 FADD.FTZ R29, R28, -R25.reuse ;  /* 0x800000191c1d3221 */ /* 0x100fe40000010000 */
[----:B0-----:R-:W-:Y:S01]  /*be20*/  @P4 FADD.FTZ R5, R0, -R25 ;  /* 0x8000001900054221 */ /* 0x001fe20000010000 */
[----:B------:R-:W-:Y:S01]  /*be30*/  @P3 F2FP.F16.F32.PACK_AB R6, RZ, R6 ;  /* 0x00000006ff06323e */ /* 0x000fe200000000ff */
[----:B------:R-:W-:-:S02]  /*be40*/  @P3 FFMA.FTZ R28, R24, -0.69314718246459960938, R29 ;  /* 0xbf317218181c3823 */ /* 0x000fc4000001001d */
[----:B------:R-:W-:Y:S01]  /*be50*/  @P4 FFMA.FTZ R5, R24, -0.69314718246459960938, R5 ;  /* 0xbf31721818054823 */ /* 0x000fe20000010005 */
[----:B------:R-:W-:Y:S01]  /*be60*/  @P2 F2FP.F16.F32.PACK_AB R22, RZ, R22 ;  /* 0x00000016ff16223e */ /* 0x000fe200000000ff */
[--C-:B------:R-:W-:Y:S02]  /*be70*/  HADD2.F32 R0, -RZ, R39.reuse.H0_H0 ;  /* 0x20000027ff007230 */ /* 0x100fe40000004100 */
[--C-:B----4-:R-:W-:Y:S01]  /*be80*/  @P3 FADD.FTZ R23, R23, R28.reuse ;  /* 0x0000001c17173221 */ /* 0x110fe20000010000 */
[----:B------:R-:W-:Y:S01]  /*be90*/  PRMT R28, R6, 0x7610, R28 ;  /* 0x00007610061c7816 */ /* 0x000fe2000000001c */
[----:B------:R0:W-:Y:S01]  /*bea0*/  @P2 STG.E desc[UR6][R32.64+0x18], R12 ;  /* 0x0000180c20002986 */ /* 0x0001e2000c101906 */
[--C-:B------:R-:W-:Y:S02]  /*beb0*/  HADD2.F32 R6, -RZ, R38.reuse.H0_H0 ;  /* 0x20000026ff067230 */ /* 0x100fe40000004100 */
[----:B------:R-:W-:Y:S01]  /*bec0*/  @P4 FADD.FTZ R5, R8, R5 ;  /* 0x0000000508054221 */ /* 0x000fe20000010000 */
[----:B------:R-:W-:Y:S01]  /*bed0*/  HADD2.F32 R8, -RZ, R39.H1_H1 ;  /* 0x30000027ff087230 */ /* 0x000fe20000004100 */
[----:B------:R1:W-:Y:S04]  /*bee0*/  @P2 STG.E.U16 desc[UR6][R26.64+0xc], R9 ;  /* 0x00000c091a002986 */ /* 0x0003e8000c101506 */
[----:B------:R2:W-:Y:S04]  /*bef0*/  @P2 STG.E desc[UR6][R32.64+0x1c], R13 ;  /* 0x00001c0d20002986 */ /* 0x0005e8000c101906 */
[----:B------:R-:W-:Y:S01]  /*bf00*/  @P2 STG.E.U16 desc[UR6][R26.64+0xe], R22 ;  /* 0x00000e161a002986 */ /* 0x000fe2000c101506 */
[----:B0-----:R-:W-:-:S02]  /*bf10*/  HADD2.F32 R12, -RZ, R38.H1_H1 ;  /* 0x30000026ff0c7230 */ /* 0x001fc40000004100 */
[--C-:B-1----:R-:W-:Y:S01]  /*bf20*/  @P4 FADD.FTZ R9, R0, -R25.reuse ;  /* 0x8000001900094221 */ /* 0x102fe20000010000 */
[----:B------:R-:W-:Y:S01]  /*bf30*/  @P3 STG.E desc[UR6][R32.64+0x20], R14 ;  /* 0x0000200e20003986 */ /* 0x000fe2000c101906 */
[----:B--2---:R-:W-:-:S03]  /*bf40*/  @P5 FADD.FTZ R13, R6, -R25 ;  /* 0x80000019060d5221 */ /* 0x004fc60000010000 */
[----:B------:R-:W-:Y:S01]  /*bf50*/  @P3 STG.E.U16 desc[UR6][R26.64+0x10], R28 ;  /* 0x0000101c1a003986 */ /* 0x000fe2000c101506 */
[----:B------:R-:W-:-:S03]  /*bf60*/  @P4 FFMA.FTZ R0, R24, -0.69314718246459960938, R9 ;  /* 0xbf31721818004823 */ /* 0x000fc60000010009 */
[----:B------:R0:W-:Y:S01]  /*bf70*/  @P3 STG.E desc[UR6][R32.64+0x24], R15 ;  /* 0x0000240f20003986 */ /* 0x0001e2000c101906 */
[----:B------:R-:W-:Y:S01]  /*bf80*/  @P5 FFMA.FTZ R13, R24, -0.69314718246459960938, R13 ;  /* 0xbf317218180d5823 */ /* 0x000fe2000001000d */
[----:B------:R-:W-:Y:S01]  /*bf90*/  @P6 FADD.FTZ R9, R12, -R25 ;  /* 0x800000190c096221 */ /* 0x000fe20000010000 */
[----:B------:R-:W-:Y:S01]  /*bfa0*/  @P4 FADD.FTZ R0, R7, R0 ;  /* 0x0000000007004221 */ /* 0x000fe20000010000 */
[----:B------:R-:W-:Y:S01]  /*bfb0*/  @P3 F2FP.F16.F32.PACK_AB R23, RZ, R23 ;  /* 0x00000017ff17323e */ /* 0x000fe200000000ff */
[----:B------:R-:W-:Y:S01]  /*bfc0*/  @P5 FADD.FTZ R2, R2, R13 ;  /* 0x0000000d02025221 */ /* 0x000fe20000010000 */
[----:B------:R-:W-:Y:S01]  /*bfd0*/  @P6 FFMA.FTZ R6, R24, -0.69314718246459960938, R9 ;  /* 0xbf31721818066823 */ /* 0x000fe20000010009 */
[----:B0-----:R-:W-:Y:S01]  /*bfe0*/  @P5 FADD.FTZ R15, R8, -R25 ;  /* 0x80000019080f5221 */ /* 0x001fe20000010000 */
[----:B------:R-:W-:-:S03]  /*bff0*/  @P4 F2FP.F16.F32.PACK_AB R5, RZ, R5 ;  /* 0x00000005ff05423e */ /* 0x000fc600000000ff */
[----:B------:R-:W-:Y:S01]  /*c000*/  @P5 FFMA.FTZ R15, R24, -0.69314718246459960938, R15 ;  /* 0xbf317218180f5823 */ /* 0x000fe2000001000f */
[----:B------:R-:W-:Y:S01]  /*c010*/  @P4 F2FP.F16.F32.PACK_AB R0, RZ, R0 ;  /* 0x00000000ff00423e */ /* 0x000fe200000000ff */
[----:B------:R0:W-:Y:S02]  /*c020*/  @P3 STG.E.U16 desc[UR6][R26.64+0x12], R23 ;  /* 0x000012171a003986 */ /* 0x0001e4000c101506 */
[----:B-----5:R-:W-:Y:S01]  /*c030*/  @P5 FADD.FTZ R4, R4, R15 ;  /* 0x0000000f04045221 */ /* 0x020fe20000010000 */
[----:B------:R-:W-:Y:S01]  /*c040*/  @P6 FADD.FTZ R3, R3, R6 ;  /* 0x0000000603036221 */ /* 0x000fe20000010000 */
[----:B------:R0:W-:Y:S01]  /*c050*/  @P4 STG.E desc[UR6][R32.64+0x28], R16 ;  /* 0x0000281020004986 */ /* 0x0001e2000c101906 */
[----:B------:R-:W-:Y:S02]  /*c060*/  @P5 F2FP.F16.F32.PACK_AB R2, RZ, R2 ;  /* 0x00000002ff02523e */ /* 0x000fe400000000ff */
[----:B------:R-:W-:Y:S01]  /*c070*/  @P5 F2FP.F16.F32.PACK_AB R4, RZ, R4 ;  /* 0x00000004ff04523e */ /* 0x000fe200000000ff */
        /* <DEDUP_REMOVED lines=20> */
.L_x_11947:
        /* <DEDUP_REMOVED lines=12> */
.L_x_74340:


//--------------------- .text._ZN17fastertransformer38beam_online_softmax_topk_stage2_kernelI6__halfLi16ELi64EEEvPKfS3_PiPT_ii --------------------------
	.section	.text._ZN17fastertransformer38beam_online_softmax_topk_stage2_kernelI6__halfLi16ELi64EEEvPKfS3_PiPT_ii,"ax",@progbits
	.align	128
        .global         _ZN17fastertransformer38beam_online_softmax_topk_stage2_kernelI6__halfLi16ELi64EEEvPKfS3_PiPT_ii
        .type           _ZN17fastertransformer38beam_online_softmax_topk_stage2_kernelI6__halfLi16ELi64EEEvPKfS3_PiPT_ii,@function
        .size           _ZN17fastertransformer38beam_online_softmax_topk_stage2_kernelI6__halfLi16ELi64EEEvPKfS3_PiPT_ii,(.L_x_74341 - _ZN17fastertransformer38beam_online_softmax_topk_stage2_kernelI6__halfLi16ELi64EEEvPKfS3_PiPT_ii)
        .other          _ZN17fastertransformer38beam_online_softmax_topk_stage2_kernelI6__halfLi16ELi64EEEvPKfS3_PiPT_ii,@"STO_CUDA_ENTRY STV_DEFAULT"
_ZN17fastertransformer38beam_online_softmax_topk_stage2_kernelI6__halfLi16ELi64EEEvPKfS3_PiPT_ii:
.text._ZN17fastertransformer38beam_online_softmax_topk_stage2_kernelI6__halfLi16ELi64EEEvPKfS3_PiPT_ii:
        /* <DEDUP_REMOVED lines=8> */
[----:B------:R-:W-:Y:S02]  /*0080*/  IMAD.MOV.U32 R8, RZ, RZ, -0x38802000 ;  /* 0xc77fe000ff087424 */ /* 0x000fe400078e00ff */
        /* <DEDUP_REMOVED lines=17> */
[----:B0-----:R-:W-:-:S02]  /*01a0*/  PRMT R5, R12, 0x5410, R12 ;  /* 0x000054100c057816 */ /* 0x001fc4000000000c */
[C-C-:B------:R-:W-:Y:S01]  /*01b0*/  PRMT R4, R12.reuse, 0x5410, R12.reuse ;  /* 0x000054100c047816 */ /* 0x140fe2000000000c */
[----:B------:R-:W-:Y:S01]  /*01c0*/  STL [R1+0xa0], R6 ;  /* 0x0000a00601007387 */ /* 0x000fe20000100800 */
[C---:B---3--:R-:W-:Y:S02]  /*01d0*/  PRMT R8, R12.reuse, 0x5410, R12 ;  /* 0x000054100c087816 */ /* 0x048fe4000000000c */
[C---:B------:R-:W-:Y:S01]  /*01e0*/  PRMT R9, R12.reuse, 0x7610, R9 ;  /* 0x000076100c097816 */ /* 0x040fe20000000009 */
[----:B------:R-:W-:Y:S04]  /*01f0*/  STL [R1+0xa4], R6 ;  /* 0x0000a40601007387 */ /* 0x000fe80000100800 */
[----:B------:R-:W-:Y:S04]  /*0200*/  STL [R1+0xa8], R6 ;  /* 0x0000a80601007387 */ /* 0x000fe80000100800 */
[----:B------:R0:W-:Y:S04]  /*0210*/  STL [R1+0xac], R6 ;  /* 0x0000ac0601007387 */ /* 0x0001e80000100800 */
[----:B------:R2:W-:Y:S04]  /*0220*/  STL [R1+0xb8], R5 ;  /* 0x0000b80501007387 */ /* 0x0005e80000100800 */
[----:B------:R-:W-:Y:S01]  /*0230*/  STL [R1+0xb4], R4 ;  /* 0x0000b40401007387 */ /* 0x000fe20000100800 */
[----:B0-----:R-:W-:-:S03]  /*0240*/  PRMT R6, R12, 0x7610, R6 ;  /* 0x000076100c067816 */ /* 0x001fc60000000006 */
        /* <DEDUP_REMOVED lines=10> */
[----:B0-----:R-:W-:-:S05]  /*02f0*/  PRMT R2, R12, 0x7610, R2 ;  /* 0x000076100c027816 */ /* 0x001fca0000000002 */
[----:B------:R0:W-:Y:S02]  /*0300*/  STL.U16 [R1+0xc4], R2 ;  /* 0x0000c40201007387 */ /* 0x0001e40000100400 */
[----:B0-----:R-:W-:Y:S01]  /*0310*/  VIADD R2, R1, 0x68 ;  /* 0x0000006801027836 */ /* 0x001fe20000000000 */
[----:B------:R-:W-:Y:S06]  /*0320*/  @P0 BRA `(.L_x_11949) ;  /* 0x0000000800040947 */ /* 0x000fec0003800000 */
        /* <DEDUP_REMOVED lines=23> */
.L_x_11952:
        /* <DEDUP_REMOVED lines=11> */
.L_x_11951:
[----:B------:R-:W-:Y:S05]  /*0550*/  BSYNC B1 ;  /* 0x0000000000017941 */ /* 0x000fea0003800000 */
.L_x_11950:
        /* <DEDUP_REMOVED lines=19> */
.L_x_11955:
        /* <DEDUP_REMOVED lines=38> */
.L_x_11954:
[----:B------:R-:W-:Y:S05]  /*08f0*/  BSYNC B1 ;  /* 0x0000000000017941 */ /* 0x000fea0003800000 */
.L_x_11953:
        /* <DEDUP_REMOVED lines=25> */
.L_x_11957:
[----:B------:R-:W-:Y:S05]  /*0a90*/  BSYNC B1 ;  /* 0x0000000000017941 */ /* 0x000fea0003800000 */
.L_x_11956:
        /* <DEDUP_REMOVED lines=10> */
.L_x_11949:
[----:B------:R-:W-:Y:S05]  /*0b40*/  BSYNC B0 ;  /* 0x0000000000007941 */ /* 0x000fea0003800000 */
.L_x_11948:
        /* <DEDUP_REMOVED lines=27> */
.L_x_11964:
        /* <DEDUP_REMOVED lines=15> */
[----:B------:R-:W-:Y:S01]  /*0df0*/  LDS.64 R14, [R27+0x18] ;  /* 0x000018001b0e7984 */ /* 0x000fe20000000a00 */
[----:B0-----:R-:W-:-:S03]  /*0e00*/  F2FP.F16.F32.PACK_AB R16, R5, R4 ;  /* 0x000000040510723e */ /* 0x001fc600000000ff */
[----:B------:R-:W0:Y:S01]  /*0e10*/  LDS.64 R4, [R27+0x68] ;  /* 0x000068001b047984 */ /* 0x000e220000000a00 */
[----:B-1----:R-:W-:Y:S02]  /*0e20*/  F2FP.F16.F32.PACK_AB R18, R9, R8 ;  /* 0x000000080912723e */ /* 0x002fe400000000ff */
[----:B------:R-:W-:Y:S01]  /*0e30*/  PRMT R33, R16, 0x7610, R33 ;  /* 0x0000761010217816 */ /* 0x000fe20000000021 */
[----:B------:R-:W-:Y:S01]  /*0e40*/  LDS.64 R8, [R27+0x20] ;  /* 0x000020001b087984 */ /* 0x000fe20000000a00 */
[C---:B------:R-:W-:Y:S02]  /*0e50*/  PRMT R36, R18.reuse, 0x7610, R36 ;  /* 0x0000761012247816 */ /* 0x040fe40000000024 */
[----:B------:R-:W-:Y:S01]  /*0e60*/  PRMT R37, R18, 0x7632, R37 ;  /* 0x0000763212257816 */ /* 0x000fe20000000025 */
[----:B--2---:R-:W-:Y:S01]  /*0e70*/  STL [R30], R28 ;  /* 0x0000001c1e007387 */ /* 0x004fe20000100800 */
[----:B------:R-:W-:Y:S02]  /*0e80*/  PRMT R35, R16, 0x7632, R35 ;  /* 0x0000763210237816 */ /* 0x000fe40000000023 */
[----:B---3--:R-:W-:Y:S01]  /*0e90*/  F2FP.F16.F32.PACK_AB R34, R23, R22 ;  /* 0x000000161722723e */ /* 0x008fe200000000ff */
[----:B------:R-:W1:Y:S04]  /*0ea0*/  LDS.64 R18, [R27+0x70] ;  /* 0x000070001b127984 */ /* 0x000e680000000a00 */
[----:B------:R2:W-:Y:S04]  /*0eb0*/  STL.U16 [R31+0x40], R33 ;  /* 0x000040211f007387 */ /* 0x0005e80000100400 */
[----:B------:R-:W-:Y:S04]  /*0ec0*/  LDS.64 R16, [R27+0x28] ;  /* 0x000028001b107984 */ /* 0x000fe80000000a00 */
[----:B------:R-:W-:Y:S01]  /*0ed0*/  STL [R30+0x4], R29 ;  /* 0x0000041d1e007387 */ /* 0x000fe20000100800 */
[----:B----4-:R-:W-:Y:S01]  /*0ee0*/  F2FP.F16.F32.PACK_AB R10, R11, R10 ;  /* 0x0000000a0b0a723e */ /* 0x010fe200000000ff */
[----:B--2---:R-:W-:-:S02]  /*0ef0*/  IMAD R33, R32, 0x4, R3 ;  /* 0x0000000420217824 */ /* 0x004fc400078e0203 */
[----:B------:R-:W2:Y:S04]  /*0f00*/  LDS.64 R28, [R27+0x78] ;  /* 0x000078001b1c7984 */ /* 0x000ea80000000a00 */
[----:B------:R-:W3:Y:S04]  /*0f10*/  LDS.64 R22, [R27+0x30] ;  /* 0x000030001b167984 */ /* 0x000ee80000000a00 */
[----:B------:R4:W-:Y:S01]  /*0f20*/  STL.U16 [R31+0x42], R35 ;  /* 0x000042231f007387 */ /* 0x0009e20000100400 */
[----:B0-----:R-:W-:-:S03]  /*0f30*/  F2FP.F16.F32.PACK_AB R5, R5, R4 ;  /* 0x000000040505723e */ /* 0x001fc600000000ff */
[----:B------:R0:W-:Y:S04]  /*0f40*/  STL [R30+0x8], R20 ;  /* 0x000008141e007387 */ /* 0x0001e80000100800 */
[----:B------:R-:W-:Y:S01]  /*0f50*/  STL.U16 [R31+0x44], R36 ;  /* 0x000044241f007387 */ /* 0x000fe20000100400 */
[----:B----4-:R-:W-:-:S03]  /*0f60*/  F2FP.F16.F32.PACK_AB R35, R7, R6 ;  /* 0x000000060723723e */ /* 0x010fc600000000ff */
[----:B------:R-:W4:Y:S01]  /*0f70*/  LDS.64 R6, [R27+0x38] ;  /* 0x000038001b067984 */ /* 0x000f220000000a00 */
[----:B0-----:R-:W-:Y:S01]  /*0f80*/  IMAD R20, R32, 0x2, R3 ;  /* 0x0000000220147824 */ /* 0x001fe200078e0203 */
[----:B------:R-:W-:Y:S02]  /*0f90*/  PRMT R32, R34, 0x7632, R32 ;  /* 0x0000763222207816 */ /* 0x000fe40000000020 */
[----:B------:R0:W-:Y:S01]  /*0fa0*/  STL [R30+0xc], R21 ;  /* 0x00000c151e007387 */ /* 0x0001e20000100800 */
[----:B------:R-:W-:Y:S02]  /*0fb0*/  PRMT R11, R35, 0x7632, R11 ;  /* 0x00007632230b7816 */ /* 0x000fe4000000000b */
[----:B-1----:R-:W-:Y:S01]  /*0fc0*/  F2FP.F16.F32.PACK_AB R18, R19, R18 ;  /* 0x000000121312723e */ /* 0x002fe200000000ff */
[----:B------:R-:W-:Y:S04]  /*0fd0*/  STL.U16 [R31+0x46], R37 ;  /* 0x000046251f007387 */ /* 0x000fe80000100400 */
[----:B------:R1:W-:Y:S01]  /*0fe0*/  STL [R33], R12 ;  /* 0x0000000c21007387 */ /* 0x0003e20000100800 */
[----:B0-----:R-:W-:-:S03]  /*0ff0*/  VIADD R30, R25, 0x8 ;  /* 0x00000008191e7836 */ /* 0x001fc60000000000 */
[----:B------:R-:W-:Y:S01]  /*1000*/  STL.U16 [R20+0x40], R34 ;  /* 0x0000402214007387 */ /* 0x000fe20000100400 */
[----:B------:R-:W-:-:S03]  /*1010*/  IMAD R4, R30, 0x4, R3 ;  /* 0x000000041e047824 */ /* 0x000fc600078e0203 */
[----:B------:R0:W-:Y:S01]  /*1020*/  STL [R33+0x4], R13 ;  /* 0x0000040d21007387 */ /* 0x0001e20000100800 */
[----:B------:R-:W-:Y:S01]  /*1030*/  IMAD R30, R30, 0x2, R3 ;  /* 0x000000021e1e7824 */ /* 0x000fe200078e0203 */
[----:B-1----:R-:W-:Y:S02]  /*1040*/  PRMT R12, R10, 0x7610, R12 ;  /* 0x000076100a0c7816 */ /* 0x002fe4000000000c */
[----:B------:R-:W-:Y:S01]  /*1050*/  STL.U16 [R20+0x42], R32 ;  /* 0x0000422014007387 */ /* 0x000fe20000100400 */
[----:B--2---:R-:W-:-:S03]  /*1060*/  F2FP.F16.F32.PACK_AB R28, R29, R28 ;  /* 0x0000001c1d1c723e */ /* 0x004fc600000000ff */
[----:B------:R-:W-:Y:S01]  /*1070*/  STL [R33+0x8], R14 ;  /* 0x0000080e21007387 */ /* 0x000fe20000100800 */
[----:B0-----:R-:W-:Y:S01]  /*1080*/  PRMT R13, R10, 0x7632, R13 ;  /* 0x000076320a0d7816 */ /* 0x001fe2000000000d */
[C---:B------:R-:W-:Y:S02]  /*1090*/  VIADD R10, R25.reuse, 0xc ;  /* 0x0000000c190a7836 */ /* 0x040fe40000000000 */
[----:B------:R-:W-:Y:S01]  /*10a0*/  STL.U16 [R20+0x44], R35 ;  /* 0x0000442314007387 */ /* 0x000fe20000100400 */
[----:B------:R-:W-:-:S03]  /*10b0*/  VIADD R25, R25, 0x10 ;  /* 0x0000001019197836 */ /* 0x000fc60000000000 */
[----:B------:R0:W-:Y:S04]  /*10c0*/  STL [R33+0xc], R15 ;  /* 0x00000c0f21007387 */ /* 0x0001e80000100800 */
[----:B------:R1:W-:Y:S04]  /*10d0*/  STL.U16 [R20+0x46], R11 ;  /* 0x0000460b14007387 */ /* 0x0003e80000100400 */
[----:B------:R2:W-:Y:S01]  /*10e0*/  STL [R4], R8 ;  /* 0x0000000804007387 */ /* 0x0005e20000100800 */
[----:B0-----:R-:W-:-:S03]  /*10f0*/  PRMT R15, R5, 0x7610, R15 ;  /* 0x00007610050f7816 */ /* 0x001fc6000000000f */
[----:B------:R-:W-:Y:S01]  /*1100*/  STL.U16 [R30+0x40], R12 ;  /* 0x0000400c1e007387 */ /* 0x000fe20000100400 */
[----:B-1----:R-:W-:Y:S01]  /*1110*/  PRMT R11, R5, 0x7632, R11 ;  /* 0x00007632050b7816 */ /* 0x002fe2000000000b */
[C-C-:B------:R-:W-:Y:S02]  /*1120*/  IMAD R5, R10.reuse, 0x4, R3.reuse ;  /* 0x000000040a057824 */ /* 0x140fe400078e0203 */
[----:B------:R-:W-:Y:S01]  /*1130*/  STL [R4+0x4], R9 ;  /* 0x0000040904007387 */ /* 0x000fe20000100800 */
[----:B------:R-:W-:Y:S01]  /*1140*/  IMAD R10, R10, 0x2, R3 ;  /* 0x000000020a0a7824 */ /* 0x000fe200078e0203 */
[----:B--2---:R-:W-:Y:S02]  /*1150*/  PRMT R8, R18, 0x7632, R8 ;  /* 0x0000763212087816 */ /* 0x004fe40000000008 */
        /* <DEDUP_REMOVED lines=15> */
.L_x_11963:
        /* <DEDUP_REMOVED lines=25> */
[----:B0-----:R-:W-:Y:S01]  /*13e0*/  STL [R17], R12 ;  /* 0x0000000c11007387 */ /* 0x001fe20000100800 */
[----:B------:R-:W-:-:S03]  /*13f0*/  PRMT R22, R20, 0x7632, R22 ;  /* 0x0000763214167816 */ /* 0x000fc60000000016 */
[----:B------:R-:W-:Y:S01]  /*1400*/  STL.U16 [R19+0x40], R18 ;  /* 0x0000401213007387 */ /* 0x000fe20000100400 */
[----:B---3--:R-:W-:Y:S01]  /*1410*/  F2FP.F16.F32.PACK_AB R9, R9, R8 ;  /* 0x000000080909723e */ /* 0x008fe200000000ff */
[C-C-:B------:R-:W-:Y:S02]  /*1420*/  IMAD R8, R16.reuse, 0x4, R3.reuse ;  /* 0x0000000410087824 */ /* 0x140fe400078e0203 */
[----:B------:R-:W-:Y:S01]  /*1430*/  STL [R17+0x4], R13 ;  /* 0x0000040d11007387 */ /* 0x000fe20000100800 */
[----:B------:R-:W-:-:S03]  /*1440*/  IMAD R16, R16, 0x2, R3 ;  /* 0x0000000210107824 */ /* 0x000fc600078e0203 */
[----:B------:R-:W-:Y:S01]  /*1450*/  STL.U16 [R19+0x42], R21 ;  /* 0x0000421513007387 */ /* 0x000fe20000100400 */
[----:B----4-:R-:W-:Y:S02]  /*1460*/  F2FP.F16.F32.PACK_AB R6, R7, R6 ;  /* 0x000000060706723e */ /* 0x010fe400000000ff */
[----:B------:R-:W-:Y:S01]  /*1470*/  PRMT R7, R9, 0x7632, R7 ;  /* 0x0000763209077816 */ /* 0x000fe20000000007 */
[----:B------:R0:W-:Y:S04]  /*1480*/  STL [R17+0x8], R10 ;  /* 0x0000080a11007387 */ /* 0x0001e80000100800 */
        /* <DEDUP_REMOVED lines=12> */
.L_x_11965:
[----:B------:R-:W-:-:S13]  /*1550*/  ISETP.NE.OR P0, PT, R26, RZ, P0 ;  /* 0x000000ff1a00720c */ /* 0x000fda0000705670 */
[----:B------:R-:W-:Y:S05]  /*1560*/  @!P0 BRA `(.L_x_11961) ;  /* 0x0000000000708947 */ /* 0x000fea0003800000 */
.L_x_11962:
[----:B------:R-:W3:Y:S01]  /*1570*/  S2UR UR5, SR_CgaCtaId ;  /* 0x00000000000579c3 */ /* 0x000ee20000008800 */
[----:B------:R-:W-:Y:S02]  /*1580*/  UMOV UR4, 0x400 ;  /* 0x0000040000047882 */ /* 0x000fe40000000000 */
[----:B------:R-:W-:-:S04]  /*1590*/  UIADD3 UR4, UR4, 0x140, URZ ;  /* 0x0000014004047890 */ /* 0x000fc8000fffe03f */
[----:B---3--:R-:W-:-:S12]  /*15a0*/  ULEA UR4, UR5, UR4, 0x18 ;  /* 0x0000000405047291 */ /* 0x008fd8000f8ec03f */
.L_x_11966:
        /* <DEDUP_REMOVED lines=24> */
.L_x_11961:
        /* <DEDUP_REMOVED lines=13> */
.L_x_11967:
        /* <DEDUP_REMOVED lines=11> */
.L_x_11960:
        /* <DEDUP_REMOVED lines=9> */
.L_x_11959:
[----:B------:R-:W-:Y:S05]  /*1940*/  BSYNC B0 ;  /* 0x0000000000007941 */ /* 0x000fea0003800000 */
.L_x_11958:
[----:B-1----:R-:W4:Y:S04]  /*1950*/  LDL.64 R28, [R1+0xb0] ;  /* 0x0000b000011c7983 */ /* 0x002f280000100a00 */
[----:B--2---:R-:W2:Y:S04]  /*1960*/  LDL.64 R22, [R1+0x78] ;  /* 0x0000780001167983 */ /* 0x004ea80000100a00 */
[----:B---3--:R-:W3:Y:S04]  /*1970*/  LDL.64 R2, [R1+0x80] ;  /* 0x0000800001027983 */ /* 0x008ee80000100a00 */
[----:B------:R-:W5:Y:S04]  /*1980*/  LDL.64 R14, [R1+0x90] ;  /* 0x00009000010e7983 */ /* 0x000f680000100a00 */
[----:B------:R-:W5:Y:S04]  /*1990*/  LDL.64 R24, [R1+0x70] ;  /* 0x0000700001187983 */ /* 0x000f680000100a00 */
[----:B0-----:R-:W5:Y:S04]  /*19a0*/  LDL.64 R12, [R1+0x88] ;  /* 0x00008800010c7983 */ /* 0x001f680000100a00 */
[----:B------:R-:W5:Y:S04]  /*19b0*/  LDL.64 R6, [R1+0xb8] ;  /* 0x0000b80001067983 */ /* 0x000f680000100a00 */
[----:B------:R-:W5:Y:S04]  /*19c0*/  LDL.64 R8, [R1+0xc0] ;  /* 0x0000c00001087983 */ /* 0x000f680000100a00 */
[----:B------:R-:W5:Y:S04]  /*19d0*/  LDL.64 R10, [R1+0xc8] ;  /* 0x0000c800010a7983 */ /* 0x000f680000100a00 */
[----:B------:R-:W5:Y:S04]  /*19e0*/  LDL.64 R20, [R1+0xa8] ;  /* 0x0000a80001147983 */ /* 0x000f680000100a00 */
[----:B------:R-:W5:Y:S04]  /*19f0*/  LDL.64 R16, [R1+0x98] ;  /* 0x0000980001107983 */ /* 0x000f680000100a00 */
[----:B------:R-:W5:Y:S01]  /*1a00*/  LDL.64 R18, [R1+0xa0] ;  /* 0x0000a00001127983 */ /* 0x000f620000100a00 */
[----:B------:R-:W-:Y:S01]  /*1a10*/  BSSY B0, `(.L_x_11968) ;  /* 0x000014a000007945 */ /* 0x000fe20003800000 */
[----:B------:R-:W-:Y:S01]  /*1a20*/  BAR.SYNC.DEFER_BLOCKING 0x0 ;  /* 0x0000000000007b1d */ /* 0x000fe20000010000 */
[----:B----4-:R-:W-:-:S02]  /*1a30*/  IMAD.MOV.U32 R40, RZ, RZ, R28 ;  /* 0x000000ffff287224 */ /* 0x010fc400078e001c */
[----:B------:R-:W-:-:S04]  /*1a40*/  IMAD.MOV.U32 R41, RZ, RZ, R29 ;  /* 0x000000ffff297224 */ /* 0x000fc800078e001d */
[----:B------:R-:W-:Y:S04]  /*1a50*/  SHFL.DOWN PT, R40, R40, 0x1, 0x1f ;  /* 0x08201f0028287f89 */ /* 0x000fe800000e0000 */
[----:B------:R-:W0:Y:S04]  /*1a60*/  SHFL.DOWN PT, R41, R41, 0x1, 0x1f ;  /* 0x08201f0029297f89 */ /* 0x000e2800000e0000 */
[----:B--2---:R-:W-:Y:S04]  /*1a70*/  SHFL.DOWN PT, R34, R22, 0x1, 0x1f ;  /* 0x08201f0016227f89 */ /* 0x004fe800000e0000 */
[----:B------:R-:W1:Y:S04]  /*1a80*/  SHFL.DOWN PT, R35, R23, 0x1, 0x1f ;  /* 0x08201f0017237f89 */ /* 0x000e6800000e0000 */
[----:B---3--:R-:W-:Y:S04]  /*1a90*/  SHFL.DOWN PT, R4, R2, 0x1, 0x1f ;  /* 0x08201f0002047f89 */ /* 0x008fe800000e0000 */
[----:B------:R-:W2:Y:S04]  /*1aa0*/  SHFL.DOWN PT, R5, R3, 0x1, 0x1f ;  /* 0x08201f0003057f89 */ /* 0x000ea800000e0000 */
[----:B-----5:R-:W-:Y:S04]  /*1ab0*/  SHFL.DOWN PT, R38, R14, 0x1, 0x1f ;  /* 0x08201f000e267f89 */ /* 0x020fe800000e0000 */
[----:B------:R-:W3:Y:S01]  /*1ac0*/  SHFL.DOWN PT, R39, R15, 0x1, 0x1f ;  /* 0x08201f000f277f89 */ /* 0x000ee200000e0000 */
[----:B------:R-:W-:-:S02]  /*1ad0*/  IMAD.MOV.U32 R36, RZ, RZ, R6 ;  /* 0x000000ffff247224 */ /* 0x000fc400078e0006 */
[----:B------:R-:W-:Y:S01]  /*1ae0*/  IMAD.MOV.U32 R37, RZ, RZ, R7 ;  /* 0x000000ffff257224 */ /* 0x000fe200078e0007 */
[----:B0-----:R0:W-:Y:S01]  /*1af0*/  STL.64 [R1+0x48], R40 ;  /* 0x0000482801007387 */ /* 0x0011e20000100a00 */
[----:B------:R-:W-:Y:S02]  /*1b00*/  IMAD.MOV.U32 R42, RZ, RZ, R8 ;  /* 0x000000ffff2a7224 */ /* 0x000fe400078e0008 */
[----:B------:R-:W-:Y:S01]  /*1b10*/  IMAD.MOV.U32 R43, RZ, RZ, R9 ;  /* 0x000000ffff2b7224 */ /* 0x000fe200078e0009 */
[----:B------:R-:W-:Y:S04]  /*1b20*/  SHFL.DOWN PT, R32, R24, 0x1, 0x1f ;  /* 0x08201f0018207f89 */ /* 0x000fe800000e0000 */
[----:B------:R-:W4:Y:S04]  /*1b30*/  SHFL.DOWN PT, R33, R25, 0x1, 0x1f ;  /* 0x08201f0019217f89 */ /* 0x000f2800000e0000 */
[----:B------:R-:W-:Y:S01]  /*1b40*/  SHFL.DOWN PT, R30, R12, 0x1, 0x1f ;  /* 0x08201f000c1e7f89 */ /* 0x000fe200000e0000 */
[----:B0-----:R-:W-:-:S02]  /*1b50*/  IMAD.MOV.U32 R40, RZ, RZ, R10 ;  /* 0x000000ffff287224 */ /* 0x001fc400078e000a */
[----:B------:R-:W-:Y:S01]  /*1b60*/  IMAD.MOV.U32 R41, RZ, RZ, R11 ;  /* 0x000000ffff297224 */ /* 0x000fe200078e000b */
[----:B------:R-:W0:Y:S04]  /*1b70*/  SHFL.DOWN PT, R31, R13, 0x1, 0x1f ;  /* 0x08201f000d1f7f89 */ /* 0x000e2800000e0000 */
[----:B-1----:R1:W-:Y:S04]  /*1b80*/  STL.64 [R1+0x10], R34 ;  /* 0x0000102201007387 */ /* 0x0023e80000100a00 */
[----:B--2---:R-:W-:Y:S04]  /*1b90*/  STL.64 [R1+0x18], R4 ;  /* 0x0000180401007387 */ /* 0x004fe80000100a00 */
[----:B---3--:R-:W-:Y:S01]  /*1ba0*/  STL.64 [R1+0x28], R38 ;  /* 0x0000282601007387 */ /* 0x008fe20000100a00 */
[----:B-1----:R-:W1:Y:S03]  /*1bb0*/  S2R R35, SR_LANEID ;  /* 0x0000000000237919 */ /* 0x002e660000000000 */
[----:B------:R-:W-:Y:S04]  /*1bc0*/  SHFL.DOWN PT, R36, R36, 0x1, 0x1f ;  /* 0x08201f0024247f89 */ /* 0x000fe800000e0000 */
[----:B------:R-:W2:Y:S04]  /*1bd0*/  SHFL.DOWN PT, R37, R37, 0x1, 0x1f ;  /* 0x08201f0025257f89 */ /* 0x000ea800000e0000 */
[----:B------:R-:W-:Y:S04]  /*1be0*/  SHFL.DOWN PT, R42, R42, 0x1, 0x1f ;  /* 0x08201f002a2a7f89 */ /* 0x000fe800000e0000 */
[----:B------:R-:W3:Y:S04]  /*1bf0*/  SHFL.DOWN PT, R43, R43, 0x1, 0x1f ;  /* 0x08201f002b2b7f89 */ /* 0x000ee800000e0000 */
[----:B------:R-:W-:Y:S04]  /*1c00*/  SHFL.DOWN PT, R38, R20, 0x1, 0x1f ;  /* 0x08201f0014267f89 */ /* 0x000fe800000e0000 */
[----:B------:R-:W5:Y:S04]  /*1c10*/  SHFL.DOWN PT, R39, R21, 0x1, 0x1f ;  /* 0x08201f0015277f89 */ /* 0x000f6800000e0000 */
[----:B------:R-:W-:Y:S04]  /*1c20*/  SHFL.DOWN PT, R40, R40, 0x1, 0x1f ;  /* 0x08201f0028287f89 */ /* 0x000fe800000e0000 */
[----:B------:R-:W1:Y:S04]  /*1c30*/  SHFL.DOWN PT, R41, R41, 0x1, 0x1f ;  /* 0x08201f0029297f89 */ /* 0x000e6800000e0000 */
[----:B------:R-:W-:Y:S04]  /*1c40*/  SHFL.DOWN PT, R4, R27, 0x1, 0x1f ;  /* 0x08201f001b047f89 */ /* 0x000fe800000e0000 */
[----:B------:R-:W1:Y:S04]  /*1c50*/  SHFL.DOWN PT, R5, R26, 0x1, 0x1f ;  /* 0x08201f001a057f89 */ /* 0x000e6800000e0000 */
[----:B----4-:R-:W-:Y:S04]  /*1c60*/  STL.64 [R1+0x8], R32 ;  /* 0x0000082001007387 */ /* 0x010fe80000100a00 */
[----:B0-----:R-:W-:Y:S04]  /*1c70*/  STL.64 [R1+0x20], R30 ;  /* 0x0000201e01007387 */ /* 0x001fe80000100a00 */
[----:B------:R-:W-:Y:S04]  /*1c80*/  SHFL.DOWN PT, R32, R16, 0x1, 0x1f ;  /* 0x08201f0010207f89 */ /* 0x000fe800000e0000 */
[----:B------:R-:W0:Y:S04]  /*1c90*/  SHFL.DOWN PT, R33, R17, 0x1, 0x1f ;  /* 0x08201f0011217f89 */ /* 0x000e2800000e0000 */
[----:B------:R-:W-:Y:S04]  /*1ca0*/  SHFL.DOWN PT, R30, R18, 0x1, 0x1f ;  /* 0x08201f00121e7f89 */ /* 0x000fe800000e0000 */
[----:B------:R-:W4:Y:S04]  /*1cb0*/  SHFL.DOWN PT, R31, R19, 0x1, 0x1f ;  /* 0x08201f00131f7f89 */ /* 0x000f2800000e0000 */
[----:B--2---:R-:W-:Y:S04]  /*1cc0*/  STL.64 [R1+0x50], R36 ;  /* 0x0000502401007387 */ /* 0x004fe80000100a00 */
[----:B---3--:R-:W-:Y:S04]  /*1cd0*/  STL.64 [R1+0x58], R42 ;  /* 0x0000582a01007387 */ /* 0x008fe80000100a00 */
[----:B-----5:R-:W-:Y:S04]  /*1ce0*/  STL.64 [R1+0x40], R38 ;  /* 0x0000402601007387 */ /* 0x020fe80000100a00 */
[----:B-1----:R-:W-:Y:S04]  /*1cf0*/  STL.64 [R1+0x60], R40 ;  /* 0x0000602801007387 */ /* 0x002fe80000100a00 */
[----:B------:R-:W-:Y:S01]  /*1d00*/  STL.64 [R1], R4 ;  /* 0x0000000401007387 */ /* 0x000fe20000100a00 */
[----:B------:R-:W-:-:S02]  /*1d10*/  ISETP.GT.AND P0, PT, R35, 0x1e, PT ;  /* 0x0000001e2300780c */ /* 0x000fc40003f04270 */
[----:B------:R-:W-:Y:S01]  /*1d20*/  PRMT R0, R28, 0x7610, R28 ;  /* 0x000076101c007816 */ /* 0x000fe2000000001c */
[----:B0-----:R0:W-:Y:S01]  /*1d30*/  STL.64 [R1+0x30], R32 ;  /* 0x0000302001007387 */ /* 0x0011e20000100a00 */
[----:B------:R-:W-:Y:S02]  /*1d40*/  PRMT R28, R29, 0x7610, R29 ;  /* 0x000076101d1c7816 */ /* 0x000fe4000000001d */
[----:B------:R-:W-:Y:S01]  /*1d50*/  PRMT R29, R6, 0x5410, R7 ;  /* 0x00005410061d7816 */ /* 0x000fe20000000007 */
[----:B----4-:R1:W-:Y:S01]  /*1d60*/  STL.64 [R1+0x38], R30 ;  /* 0x0000381e01007387 */ /* 0x0103e20000100a00 */
[----:B------:R-:W-:Y:S02]  /*1d70*/  PRMT R34, R11, 0x7632, R10 ;  /* 0x000076320b227816 */ /* 0x000fe4000000000a */
[----:B0-----:R-:W-:Y:S02]  /*1d80*/  PRMT R32, R10, 0x7610, R8 ;  /* 0x000076100a207816 */ /* 0x001fe40000000008 */
[----:B------:R-:W-:-:S02]  /*1d90*/  PRMT R33, R9, 0x5432, R11 ;  /* 0x0000543209217816 */ /* 0x000fc4000000000b */
[----:B-1----:R-:W-:Y:S02]  /*1da0*/  PRMT R30, R6, 0x5432, R8 ;  /* 0x00005432061e7816 */ /* 0x002fe40000000008 */
[----:B------:R-:W-:Y:S01]  /*1db0*/  PRMT R31, R7, 0x5432, R9 ;  /* 0x00005432071f7816 */ /* 0x000fe20000000009 */
[----:B------:R-:W-:Y:S06]  /*1dc0*/  @P0 BRA `(.L_x_11969) ;  /* 0x0000001000380947 */ /* 0x000fec0003800000 */
[----:B------:R-:W-:-:S04]  /*1dd0*/  FSETP.GT.FTZ.AND P0, PT, R27, R4, PT ;  /* 0x000000041b00720b */ /* 0x000fc80003f14000 */
[----:B------:R-:W-:Y:S02]  /*1de0*/  FSEL R6, R27, R4, P0 ;  /* 0x000000041b067208 */ /* 0x000fe40000000000 */
[----:B------:R-:W-:Y:S02]  /*1df0*/  FSEL R8, R4, R27, P0 ;  /* 0x0000001b04087208 */ /* 0x000fe40000000000 */
[----:B------:R-:W0:Y:S01]  /*1e00*/  LDC R4, c[0x0][0x20] ;  /* 0x00000800ff047b82 */ /* 0x000e220000000800 */
[----:B------:R-:W-:Y:S02]  /*1e10*/  FSEL R9, R5, R26, P0 ;  /* 0x0000001a05097208 */ /* 0x000fe40000000000 */
[----:B------:R-:W-:Y:S01]  /*1e20*/  FADD.FTZ R8, -R6, R8 ;  /* 0x0000000806087221 */ /* 0x000fe20000010100 */
[----:B------:R-:W-:-:S03]  /*1e30*/  FSEL R7, R26, R5, P0 ;  /* 0x000000051a077208 */ /* 0x000fc60000000000 */
[----:B------:R-:W-:-:S06]  /*1e40*/  FMUL.FTZ R8, R8, 1.4426950216293334961 ;  /* 0x3fb8aa3b08087820 */ /* 0x000fcc0000410000 */
[----:B------:R-:W1:Y:S01]  /*1e50*/  MUFU.EX2 R8, R8 ;  /* 0x0000000800087308 */ /* 0x000e620000000800 */
[----:B0-----:R-:W-:Y:S01]  /*1e60*/  IADD3 R4, -R4, R1, R4 ;  /* 0x0000000104047210 */ /* 0x001fe20007ffe104 */
[----:B-1----:R-:W-:Y:S01]  /*1e70*/  FMUL.FTZ R26, R9, R8 ;  /* 0x00000008091a7220 */ /* 0x002fe20000410000 */
[----:B------:R-:W-:-:S03]  /*1e80*/  IMAD.MOV.U32 R9, RZ, RZ, RZ ;  /* 0x000000ffff097224 */ /* 0x000fc600078e00ff */
[----:B------:R-:W-:-:S07]  /*1e90*/  IMAD.MOV.U32 R8, RZ, RZ, R4 ;  /* 0x000000ffff087224 */ /* 0x000fce00078e0004 */
.L_x_12015:
[----:B------:R-:W2:Y:S04]  /*1ea0*/  LDL R5, [R8+0x8] ;  /* 0x0000080008057983 */ /* 0x000ea80000100800 */
[----:B------:R-:W3:Y:S01]  /*1eb0*/  LDL.U16 R10, [R4+0x48] ;  /* 0x00004800040a7983 */ /* 0x000ee20000100400 */
[----:B------:R-:W-:Y:S01]  /*1ec0*/  VIADD R9, R9, 0x1 ;  /* 0x0000000109097836 */ /* 0x000fe20000000000 */
[----:B------:R-:W-:Y:S01]  /*1ed0*/  BSSY B1, `(.L_x_11970) ;  /* 0x0000015000017945 */ /* 0x000fe20003800000 */
[----:B--2---:R-:W-:Y:S02]  /*1ee0*/  ISETP.GT.AND P1, PT, R21, R5, PT ;  /* 0x000000051500720c */ /* 0x004fe40003f24270 */
[----:B---3--:R-:W-:-:S05]  /*1ef0*/  HSETP2.GT.AND P0, PT, R10.H0_H0, R34.H0_H0, PT ;  /* 0x200000220a007234 */ /* 0x008fca0003f04800 */
[----:B------:R-:W-:-:S06]  /*1f00*/  ISETP.EQ.OR P0, PT, R21, -0x1, P0 ;  /* 0xffffffff1500780c */ /* 0x000fcc0000702670 */
[----:B------:R-:W-:-:S05]  /*1f10*/  HSETP2.NEU.OR P1, PT, R10.H0_H0, R34.H0_H0, !P1 ;  /* 0x200000220a007234 */ /* 0x000fca0004f2d820 */
[----:B------:R-:W-:Y:S02]  /*1f20*/  PLOP3.LUT P2, PT, P0, P1, PT, 0x8, 0x0 ;  /* 0x000000000000781c */ /* 0x000fe40000742170 */
[----:B------:R-:W-:-:S11]  /*1f30*/  ISETP.NE.AND P1, PT, R9, 0x10, PT ;  /* 0x000000100900780c */ /* 0x000fd60003f25270 */
[----:B------:R-:W-:Y:S01]  /*1f40*/  @!P2 PRMT R34, R10, 0x7610, R34 ;  /* 0x000076100a22a816 */ /* 0x000fe20000000022 */
[----:B------:R-:W-:-:S04]  /*1f50*/  @!P2 IMAD.MOV.U32 R21, RZ, RZ, R5 ;  /* 0x000000ffff15a224 */ /* 0x000fc800078e0005 */
[----:B------:R-:W-:-:S05]  /*1f60*/  HSETP2.GT.AND P0, PT, R34.H0_H0, R33.H1_H1, PT ;  /* 0x3000002122007234 */ /* 0x000fca0003f04800 */
[----:B------:R-:W-:-:S13]  /*1f70*/  ISETP.EQ.OR P0, PT, R20, -0x1, P0 ;  /* 0xffffffff1400780c */ /* 0x000fda0000702670 */
[----:B------:R-:W-:Y:S05]  /*1f80*/  @P0 BRA `(.L_x_11971) ;  /* 0x0000000000140947 */ /* 0x000fea0003800000 */
[----:B------:R-:W-:Y:S01]  /*1f90*/  ISETP.GE.AND P0, PT, R21, R20, PT ;  /* 0x000000141500720c */ /* 0x000fe20003f06270 */
[----:B------:R-:W-:Y:S01]  /*1fa0*/  IMAD.MOV.U32 R5, RZ, RZ, R20 ;  /* 0x000000ffff057224 */ /* 0x000fe200078e0014 */
[----:B------:R-:W-:-:S11]  /*1fb0*/  PRMT R11, R11, 0x7610, R33 ;  /* 0x000076100b0b7816 */ /* 0x000fd60000000021 */
[----:B------:R-:W-:-:S13]  /*1fc0*/  HSETP2.NEU.OR P0, PT, R34.H0_H0, R33.H1_H1, P0 ;  /* 0x3000002122007234 */ /* 0x000fda000070d820 */
[----:B------:R-:W-:Y:S05]  /*1fd0*/  @P0 BRA `(.L_x_11972) ;  /* 0x0000000000100947 */ /* 0x000fea0003800000 */
.L_x_11971:
[----:B------:R-:W-:Y:S01]  /*1fe0*/  IMAD.MOV.U32 R5, RZ, RZ, R21 ;  /* 0x000000ffff057224 */ /* 0x000fe200078e0015 */
[----:B------:R-:W-:Y:S01]  /*1ff0*/  PRMT R11, R11, 0x5410, R34 ;  /* 0x000054100b0b7816 */ /* 0x000fe20000000022 */
[----:B------:R-:W-:Y:S01]  /*2000*/  IMAD.MOV.U32 R21, RZ, RZ, R20 ;  /* 0x000000ffff157224 */ /* 0x000fe200078e0014 */
[----:B------:R-:W-:-:S07]  /*2010*/  PRMT R34, R33, 0x7632, R34 ;  /* 0x0000763221227816 */ /* 0x000fce0000000022 */
.L_x_11972:
[----:B------:R-:W-:Y:S05]  /*2020*/  BSYNC B1 ;  /* 0x0000000000017941 */ /* 0x000fea0003800000 */
.L_x_11970:
        /* <DEDUP_REMOVED lines=11> */
.L_x_11974:
[----:B------:R-:W-:Y:S01]  /*20e0*/  IMAD.MOV.U32 R10, RZ, RZ, R5 ;  /* 0x000000ffff0a7224 */ /* 0x000fe200078e0005 */
[----:B------:R-:W-:Y:S01]  /*20f0*/  PRMT R27, R27, 0x7610, R11 ;  /* 0x000076101b1b7816 */ /* 0x000fe2000000000b */
[----:B------:R-:W-:Y:S01]  /*2100*/  IMAD.MOV.U32 R20, RZ, RZ, R19 ;  /* 0x000000ffff147224 */ /* 0x000fe200078e0013 */
[----:B------:R-:W-:-:S07]  /*2110*/  PRMT R33, R33, 0x7610, R34 ;  /* 0x0000761021217816 */ /* 0x000fce0000000022 */
.L_x_11975:
[----:B------:R-:W-:Y:S05]  /*2120*/  BSYNC B1 ;  /* 0x0000000000017941 */ /* 0x000fea0003800000 */
.L_x_11973:
        /* <DEDUP_REMOVED lines=11> */
.L_x_11977:
[----:B------:R-:W-:Y:S01]  /*21e0*/  IMAD.MOV.U32 R5, RZ, RZ, R10 ;  /* 0x000000ffff057224 */ /* 0x000fe200078e000a */
[----:B------:R-:W-:Y:S01]  /*21f0*/  PRMT R11, R27, 0x7632, R11 ;  /* 0x000076321b0b7816 */ /* 0x000fe2000000000b */
[----:B------:R-:W-:Y:S01]  /*2200*/  IMAD.MOV.U32 R19, RZ, RZ, R18 ;  /* 0x000000ffff137224 */ /* 0x000fe200078e0012 */
[----:B------:R-:W-:-:S07]  /*2210*/  PRMT R34, R34, 0x5410, R32 ;  /* 0x0000541022227816 */ /* 0x000fce0000000020 */
.L_x_11978:
[----:B------:R-:W-:Y:S05]  /*2220*/  BSYNC B1 ;  /* 0x0000000000017941 */ /* 0x000fea0003800000 */
.L_x_11976:
        /* <DEDUP_REMOVED lines=11> */
.L_x_11980:
[----:B------:R-:W-:Y:S01]  /*22e0*/  IMAD.MOV.U32 R10, RZ, RZ, R5 ;  /* 0x000000ffff0a7224 */ /* 0x000fe200078e0005 */
[----:B------:R-:W-:Y:S01]  /*22f0*/  PRMT R27, R11, 0x7610, R27 ;  /* 0x000076100b1b7816 */ /* 0x000fe2000000001b */
[----:B------:R-:W-:Y:S01]  /*2300*/  IMAD.MOV.U32 R18, RZ, RZ, R17 ;  /* 0x000000ffff127224 */ /* 0x000fe200078e0011 */
[----:B------:R-:W-:-:S07]  /*2310*/  PRMT R32, R33, 0x7610, R32 ;  /* 0x0000761021207816 */ /* 0x000fce0000000020 */
.L_x_11981:
[----:B------:R-:W-:Y:S05]  /*2320*/  BSYNC B1 ;  /* 0x0000000000017941 */ /* 0x000fea0003800000 */
.L_x_11979:
        /* <DEDUP_REMOVED lines=11> */
.L_x_11983:
[----:B------:R-:W-:Y:S01]  /*23e0*/  IMAD.MOV.U32 R5, RZ, RZ, R10 ;  /* 0x000000ffff057224 */ /* 0x000fe200078e000a */
[----:B------:R-:W-:Y:S01]  /*23f0*/  PRMT R11, R11, 0x5410, R27 ;  /* 0x000054100b0b7816 */ /* 0x000fe2000000001b */
[----:B------:R-:W-:Y:S01]  /*2400*/  IMAD.MOV.U32 R17, RZ, RZ, R16 ;  /* 0x000000ffff117224 */ /* 0x000fe200078e0010 */
[----:B------:R-:W-:-:S07]  /*2410*/  PRMT R33, R31, 0x7632, R33 ;  /* 0x000076321f217816 */ /* 0x000fce0000000021 */
.L_x_11984:
[----:B------:R-:W-:Y:S05]  /*2420*/  BSYNC B1 ;  /* 0x0000000000017941 */ /* 0x000fea0003800000 */
.L_x_11982:
        /* <DEDUP_REMOVED lines=11> */
.L_x_11986:
[----:B------:R-:W-:Y:S01]  /*24e0*/  IMAD.MOV.U32 R10, RZ, RZ, R5 ;  /* 0x000000ffff0a7224 */ /* 0x000fe200078e0005 */
[----:B------:R-:W-:Y:S01]  /*24f0*/  PRMT R27, R27, 0x7610, R11 ;  /* 0x000076101b1b7816 */ /* 0x000fe2000000000b */
[----:B------:R-:W-:Y:S01]  /*2500*/  IMAD.MOV.U32 R16, RZ, RZ, R15 ;  /* 0x000000ffff107224 */ /* 0x000fe200078e000f */
[----:B------:R-:W-:-:S07]  /*2510*/  PRMT R31, R31, 0x7610, R32 ;  /* 0x000076101f1f7816 */ /* 0x000fce0000000020 */
.L_x_11987:
[----:B------:R-:W-:Y:S05]  /*2520*/  BSYNC B1 ;  /* 0x0000000000017941 */ /* 0x000fea0003800000 */
.L_x_11985:
        /* <DEDUP_REMOVED lines=11> */
.L_x_11989:
[----:B------:R-:W-:Y:S01]  /*25e0*/  IMAD.MOV.U32 R5, RZ, RZ, R10 ;  /* 0x000000ffff057224 */ /* 0x000fe200078e000a */
[----:B------:R-:W-:Y:S01]  /*25f0*/  PRMT R11, R27, 0x7632, R11 ;  /* 0x000076321b0b7816 */ /* 0x000fe2000000000b */
[----:B------:R-:W-:Y:S01]  /*2600*/  IMAD.MOV.U32 R15, RZ, RZ, R14 ;  /* 0x000000ffff0f7224 */ /* 0x000fe200078e000e */
[----:B------:R-:W-:-:S07]  /*2610*/  PRMT R32, R32, 0x7610, R30 ;  /* 0x0000761020207816 */ /* 0x000fce000000001e */
.L_x_11990:
[----:B------:R-:W-:Y:S05]  /*2620*/  BSYNC B1 ;  /* 0x0000000000017941 */ /* 0x000fea0003800000 */
.L_x_11988:
        /* <DEDUP_REMOVED lines=11> */
.L_x_11992:
[----:B------:R-:W-:Y:S01]  /*26e0*/  IMAD.MOV.U32 R10, RZ, RZ, R5 ;  /* 0x000000ffff0a7224 */ /* 0x000fe200078e0005 */
[----:B------:R-:W-:Y:S01]  /*26f0*/  PRMT R27, R11, 0x7610, R27 ;  /* 0x000076100b1b7816 */ /* 0x000fe2000000001b */
[----:B------:R-:W-:Y:S01]  /*2700*/  IMAD.MOV.U32 R14, RZ, RZ, R13 ;  /* 0x000000ffff0e7224 */ /* 0x000fe200078e000d */
[----:B------:R-:W-:-:S07]  /*2710*/  PRMT R30, R30, 0x5410, R31 ;  /* 0x000054101e1e7816 */ /* 0x000fce000000001f */
.L_x_11993:
[----:B------:R-:W-:Y:S05]  /*2720*/  BSYNC B1 ;  /* 0x0000000000017941 */ /* 0x000fea0003800000 */
.L_x_11991:
        /* <DEDUP_REMOVED lines=11> */
.L_x_11995:
[----:B------:R-:W-:Y:S01]  /*27e0*/  IMAD.MOV.U32 R5, RZ, RZ, R10 ;  /* 0x000000ffff057224 */ /* 0x000fe200078e000a */
[----:B------:R-:W-:Y:S01]  /*27f0*/  PRMT R11, R11, 0x5410, R27 ;  /* 0x000054100b0b7816 */ /* 0x000fe2000000001b */
[----:B------:R-:W-:Y:S01]  /*2800*/  IMAD.MOV.U32 R13, RZ, RZ, R12 ;  /* 0x000000ffff0d7224 */ /* 0x000fe200078e000c */
[----:B------:R-:W-:-:S07]  /*2810*/  PRMT R31, R29, 0x7632, R31 ;  /* 0x000076321d1f7816 */ /* 0x000fce000000001f */
.L_x_11996:
[----:B------:R-:W-:Y:S05]  /*2820*/  BSYNC B1 ;  /* 0x0000000000017941 */ /* 0x000fea0003800000 */
.L_x_11994:
        /* <DEDUP_REMOVED lines=11> */
.L_x_11998:
[----:B------:R-:W-:Y:S01]  /*28e0*/  IMAD.MOV.U32 R10, RZ, RZ, R5 ;  /* 0x000000ffff0a7224 */ /* 0x000fe200078e0005 */
[----:B------:R-:W-:Y:S01]  /*28f0*/  PRMT R11, R11, 0x7632, R11 ;  /* 0x000076320b0b7816 */ /* 0x000fe2000000000b */
[----:B------:R-:W-:Y:S01]  /*2900*/  IMAD.MOV.U32 R12, RZ, RZ, R3 ;  /* 0x000000ffff0c7224 */ /* 0x000fe200078e0003 */
[----:B------:R-:W-:-:S07]  /*2910*/  PRMT R29, R29, 0x5410, R30 ;  /* 0x000054101d1d7816 */ /* 0x000fce000000001e */
.L_x_11999:
[----:B------:R-:W-:Y:S05]  /*2920*/  BSYNC B1 ;  /* 0x0000000000017941 */ /* 0x000fea0003800000 */
.L_x_11997:
        /* <DEDUP_REMOVED lines=11> */
.L_x_12001:
[----:B------:R-:W-:Y:S01]  /*29e0*/  IMAD.MOV.U32 R5, RZ, RZ, R10 ;  /* 0x000000ffff057224 */ /* 0x000fe200078e000a */
[----:B------:R-:W-:Y:S01]  /*29f0*/  PRMT R11, R11, 0x5410, R11 ;  /* 0x000054100b0b7816 */ /* 0x000fe2000000000b */
[----:B------:R-:W-:Y:S01]  /*2a00*/  IMAD.MOV.U32 R3, RZ, RZ, R2 ;  /* 0x000000ffff037224 */ /* 0x000fe200078e0002 */
[----:B------:R-:W-:-:S07]  /*2a10*/  PRMT R30, R29, 0x7610, R30 ;  /* 0x000076101d1e7816 */ /* 0x000fce000000001e */
.L_x_12002:
[----:B------:R-:W-:Y:S05]  /*2a20*/  BSYNC B1 ;  /* 0x0000000000017941 */ /* 0x000fea0003800000 */
.L_x_12000:
        /* <DEDUP_REMOVED lines=11> */
.L_x_12004:
[----:B------:R-:W-:Y:S01]  /*2ae0*/  IMAD.MOV.U32 R10, RZ, RZ, R5 ;  /* 0x000000ffff0a7224 */ /* 0x000fe200078e0005 */
[----:B------:R-:W-:Y:S01]  /*2af0*/  PRMT R27, R27, 0x7610, R11 ;  /* 0x000076101b1b7816 */ /* 0x000fe2000000000b */
[----:B------:R-:W-:Y:S01]  /*2b00*/  IMAD.MOV.U32 R2, RZ, RZ, R23 ;  /* 0x000000ffff027224 */ /* 0x000fe200078e0017 */
[----:B------:R-:W-:-:S07]  /*2b10*/  PRMT R29, R28, 0x7632, R29 ;  /* 0x000076321c1d7816 */ /* 0x000fce000000001d */
.L_x_12005:
[----:B------:R-:W-:Y:S05]  /*2b20*/  BSYNC B1 ;  /* 0x0000000000017941 */ /* 0x000fea0003800000 */
.L_x_12003:
        /* <DEDUP_REMOVED lines=11> */
.L_x_12007:
[----:B------:R-:W-:Y:S01]  /*2be0*/  IMAD.MOV.U32 R5, RZ, RZ, R10 ;  /* 0x000000ffff057224 */ /* 0x000fe200078e000a */
[----:B------:R-:W-:Y:S01]  /*2bf0*/  PRMT R11, R11, 0x7610, R27 ;  /* 0x000076100b0b7816 */ /* 0x000fe2000000001b */
[----:B------:R-:W-:Y:S01]  /*2c00*/  IMAD.MOV.U32 R23, RZ, RZ, R22 ;  /* 0x000000ffff177224 */ /* 0x000fe200078e0016 */
[----:B------:R-:W-:-:S07]  /*2c10*/  PRMT R28, R28, 0x5410, R28 ;  /* 0x000054101c1c7816 */ /* 0x000fce000000001c */
.L_x_12008:
[----:B------:R-:W-:Y:S05]  /*2c20*/  BSYNC B1 ;  /* 0x0000000000017941 */ /* 0x000fea0003800000 */
.L_x_12006:
        /* <DEDUP_REMOVED lines=11> */
.L_x_12010:
[----:B------:R-:W-:Y:S01]  /*2ce0*/  IMAD.MOV.U32 R10, RZ, RZ, R5 ;  /* 0x000000ffff0a7224 */ /* 0x000fe200078e0005 */
[----:B------:R-:W-:Y:S01]  /*2cf0*/  PRMT R27, R27, 0x7610, R11 ;  /* 0x000076101b1b7816 */ /* 0x000fe2000000000b */
[----:B------:R-:W-:Y:S01]  /*2d00*/  IMAD.MOV.U32 R22, RZ, RZ, R25 ;  /* 0x000000ffff167224 */ /* 0x000fe200078e0019 */
[----:B------:R-:W-:-:S07]  /*2d10*/  PRMT R28, R0, 0x7632, R28 ;  /* 0x00007632001c7816 */ /* 0x000fce000000001c */
.L_x_12011:
[----:B------:R-:W-:Y:S05]  /*2d20*/  BSYNC B1 ;  /* 0x0000000000017941 */ /* 0x000fea0003800000 */
.L_x_12009:
        /* <DEDUP_REMOVED lines=11> */
.L_x_12013:
[----:B------:R-:W-:Y:S01]  /*2de0*/  IMAD.MOV.U32 R25, RZ, RZ, R24 ;  /* 0x000000ffff197224 */ /* 0x000fe200078e0018 */
[C---:B------:R-:W-:Y:S01]  /*2df0*/  PRMT R0, R27.reuse, 0x5432, R0 ;  /* 0x000054321b007816 */ /* 0x040fe20000000000 */
[--C-:B------:R-:W-:Y:S01]  /*2e00*/  IMAD.MOV.U32 R5, RZ, RZ, R10.reuse ;  /* 0x000000ffff057224 */ /* 0x100fe200078e000a */
[----:B------:R-:W-:Y:S01]  /*2e10*/  PRMT R11, R27, 0x7632, R11 ;  /* 0x000076321b0b7816 */ /* 0x000fe2000000000b */
[----:B------:R-:W-:-:S07]  /*2e20*/  IMAD.MOV.U32 R24, RZ, RZ, R10 ;  /* 0x000000ffff187224 */ /* 0x000fce00078e000a */
.L_x_12014:
[----:B------:R-:W-:Y:S05]  /*2e30*/  BSYNC B1 ;  /* 0x0000000000017941 */ /* 0x000fea0003800000 */
.L_x_12012:
[----:B------:R-:W-:Y:S02]  /*2e40*/  VIADD R8, R8, 0x4 ;  /* 0x0000000408087836 */ /* 0x000fe40000000000 */
[----:B------:R-:W-:Y:S01]  /*2e50*/  VIADD R4, R4, 0x2 ;  /* 0x0000000204047836 */ /* 0x000fe20000000000 */
[----:B------:R-:W-:Y:S06]  /*2e60*/  @P1 BRA `(.L_x_12015) ;  /* 0xfffffff0000c1947 */ /* 0x000fec000383ffff */
[----:B------:R-:W-:Y:S01]  /*2e70*/  FADD.FTZ R26, R7, R26 ;  /* 0x0000001a071a7221 */ /* 0x000fe20000010000 */
[----:B------:R-:W-:Y:S01]  /*2e80*/  PRMT R0, R11, 0x7610, R0 ;  /* 0x000076100b007816 */ /* 0x000fe20000000000 */
[----:B------:R-:W-:Y:S02]  /*2e90*/  IMAD.MOV.U32 R27, RZ, RZ, R6 ;  /* 0x000000ffff1b7224 */ /* 0x000fe400078e0006 */
[----:B------:R-:W-:-:S07]  /*2ea0*/  IMAD.MOV.U32 R24, RZ, RZ, R5 ;  /* 0x000000ffff187224 */ /* 0x000fce00078e0005 */
.L_x_11969:
[----:B------:R-:W-:Y:S05]  /*2eb0*/  BSYNC B0 ;  /* 0x0000000000007941 */ /* 0x000fea0003800000 */
.L_x_11968:
        /* <DEDUP_REMOVED lines=11> */
[----:B-1----:R0:W-:Y:S04]  /*2f70*/  STL.64 [R1+0x18], R6 ;  /* 0x0000180601007387 */ /* 0x0021e80000100a00 */
[----:B------:R-:W1:Y:S04]  /*2f80*/  SHFL.DOWN PT, R5, R15, 0x2, 0x1f ;  /* 0x08401f000f057f89 */ /* 0x000e6800000e0000 */
[----:B--2---:R-:W-:Y:S01]  /*2f90*/  STL.64 [R1+0x20], R8 ;  /* 0x0000200801007387 */ /* 0x004fe20000100a00 */
[----:B0-----:R-:W-:-:S03]  /*2fa0*/  IMAD.MOV.U32 R7, RZ, RZ, R28 ;  /* 0x000000ffff077224 */ /* 0x001fc600078e001c */
[----:B------:R-:W-:Y:S04]  /*2fb0*/  SHFL.DOWN PT, R8, R16, 0x2, 0x1f ;  /* 0x08401f0010087f89 */ /* 0x000fe800000e0000 */
[----:B------:R-:W0:Y:S04]  /*2fc0*/  SHFL.DOWN PT, R9, R17, 0x2, 0x1f ;  /* 0x08401f0011097f89 */ /* 0x000e2800000e0000 */
[----:B------:R-:W-:Y:S04]  /*2fd0*/  SHFL.DOWN PT, R6, R0, 0x2, 0x1f ;  /* 0x08401f0000067f89 */ /* 0x000fe800000e0000 */
[----:B------:R-:W2:Y:S04]  /*2fe0*/  SHFL.DOWN PT, R7, R7, 0x2, 0x1f ;  /* 0x08401f0007077f89 */ /* 0x000ea800000e0000 */
[----:B-1----:R1:W-:Y:S04]  /*2ff0*/  STL.64 [R1+0x28], R4 ;  /* 0x0000280401007387 */ /* 0x0023e80000100a00 */
[----:B------:R-:W3:Y:S01]  /*3000*/  SHFL.DOWN PT, R11, R25, 0x2, 0x1f ;  /* 0x08401f00190b7f89 */ /* 0x000ee200000e0000 */
[----:B-1----:R-:W-:-:S03]  /*3010*/  PRMT R4, R29, 0x5410, R30 ;  /* 0x000054101d047816 */ /* 0x002fc6000000001e */
[----:B0-----:R0:W-:Y:S01]  /*3020*/  STL.64 [R1+0x30], R8 ;  /* 0x0000300801007387 */ /* 0x0011e20000100a00 */
[----:B------:R-:W-:-:S03]  /*3030*/  PRMT R5, R29, 0x5432, R31 ;  /* 0x000054321d057816 */ /* 0x000fc6000000001f */
[----:B------:R-:W-:Y:S04]  /*3040*/  SHFL.DOWN PT, R4, R4, 0x2, 0x1f ;  /* 0x08401f0004047f89 */ /* 0x000fe800000e0000 */
[----:B--2---:R1:W-:Y:S01]  /*3050*/  STL.64 [R1+0x48], R6 ;  /* 0x0000480601007387 */ /* 0x0043e20000100a00 */
[----:B0-----:R-:W-:-:S03]  /*3060*/  PRMT R9, R31, 0x5432, R33 ;  /* 0x000054321f097816 */ /* 0x001fc60000000021 */
[----:B------:R-:W0:Y:S04]  /*3070*/  SHFL.DOWN PT, R5, R5, 0x2, 0x1f ;  /* 0x08401f0005057f89 */ /* 0x000e2800000e0000 */
[----:B------:R-:W-:Y:S01]  /*3080*/  SHFL.DOWN PT, R6, R18, 0x2, 0x1f ;  /* 0x08401f0012067f89 */ /* 0x000fe200000e0000 */
[----:B-1----:R-:W-:-:S03]  /*3090*/  PRMT R7, R30, 0x7632, R32 ;  /* 0x000076321e077816 */ /* 0x002fc60000000020 */
[----:B------:R-:W-:Y:S04]  /*30a0*/  SHFL.DOWN PT, R9, R9, 0x2, 0x1f ;  /* 0x08401f0009097f89 */ /* 0x000fe800000e0000 */
[----:B------:R-:W1:Y:S04]  /*30b0*/  SHFL.DOWN PT, R8, R7, 0x2, 0x1f ;  /* 0x08401f0007087f89 */ /* 0x000e6800000e0000 */
[----:B------:R-:W2:Y:S04]  /*30c0*/  SHFL.DOWN PT, R7, R19, 0x2, 0x1f ;  /* 0x08401f0013077f89 */ /* 0x000ea800000e0000 */
[----:B---3--:R-:W-:Y:S04]  /*30d0*/  STL.64 [R1+0x8], R10 ;  /* 0x0000080a01007387 */ /* 0x008fe80000100a00 */
[----:B0-----:R0:W-:Y:S02]  /*30e0*/  STL.64 [R1+0x50], R4 ;  /* 0x0000500401007387 */ /* 0x0011e40000100a00 */
[----:B0-----:R-:W-:-:S02]  /*30f0*/  PRMT R5, R32, 0x7610, R34 ;  /* 0x0000761020057816 */ /* 0x001fc40000000022 */
[----:B-1----:R-:W-:Y:S01]  /*3100*/  STL.64 [R1+0x58], R8 ;  /* 0x0000580801007387 */ /* 0x002fe20000100a00 */
[----:B------:R-:W-:-:S03]  /*3110*/  PRMT R4, R33, 0x5432, R34 ;  /* 0x0000543221047816 */ /* 0x000fc60000000022 */
[----:B--2---:R-:W-:Y:S04]  /*3120*/  STL.64 [R1+0x38], R6 ;  /* 0x0000380601007387 */ /* 0x004fe80000100a00 */
[----:B------:R-:W-:Y:S04]  /*3130*/  SHFL.DOWN PT, R8, R5, 0x2, 0x1f ;  /* 0x08401f0005087f89 */ /* 0x000fe800000e0000 */
[----:B------:R-:W0:Y:S04]  /*3140*/  SHFL.DOWN PT, R9, R4, 0x2, 0x1f ;  /* 0x08401f0004097f89 */ /* 0x000e2800000e0000 */
[----:B------:R-:W-:Y:S04]  /*3150*/  SHFL.DOWN PT, R6, R20, 0x2, 0x1f ;  /* 0x08401f0014067f89 */ /* 0x000fe800000e0000 */
[----:B------:R-:W1:Y:S04]  /*3160*/  SHFL.DOWN PT, R7, R21, 0x2, 0x1f ;  /* 0x08401f0015077f89 */ /* 0x000e6800000e0000 */
[----:B------:R-:W-:Y:S04]  /*3170*/  SHFL.DOWN PT, R4, R27, 0x2, 0x1f ;  /* 0x08401f001b047f89 */ /* 0x000fe800000e0000 */
[----:B------:R-:W2:Y:S04]  /*3180*/  SHFL.DOWN PT, R5, R26, 0x2, 0x1f ;  /* 0x08401f001a057f89 */ /* 0x000ea800000e0000 */
[----:B0-----:R0:W-:Y:S04]  /*3190*/  STL.64 [R1+0x60], R8 ;  /* 0x0000600801007387 */ /* 0x0011e80000100a00 */
[----:B-1----:R0:W-:Y:S04]  /*31a0*/  STL.64 [R1+0x40], R6 ;  /* 0x0000400601007387 */ /* 0x0021e80000100a00 */
[----:B--2---:R0:W-:Y:S01]  /*31b0*/  STL.64 [R1], R4 ;  /* 0x0000000401007387 */ /* 0x0041e20000100a00 */
        /* <DEDUP_REMOVED lines=13> */
.L_x_12063:
        /* <DEDUP_REMOVED lines=20> */
.L_x_12019:
[----:B------:R-:W-:Y:S01]  /*33d0*/  IMAD.MOV.U32 R5, RZ, RZ, R21 ;  /* 0x000000ffff057224 */ /* 0x000fe200078e0015 */
[----:B------:R-:W-:Y:S01]  /*33e0*/  PRMT R11, R11, 0x5410, R34 ;  /* 0x000054100b0b7816 */ /* 0x000fe20000000022 */
[----:B------:R-:W-:Y:S01]  /*33f0*/  IMAD.MOV.U32 R21, RZ, RZ, R20 ;  /* 0x000000ffff157224 */ /* 0x000fe200078e0014 */
[----:B------:R-:W-:-:S07]  /*3400*/  PRMT R34, R33, 0x7632, R34 ;  /* 0x0000763221227816 */ /* 0x000fce0000000022 */
.L_x_12020:
[----:B------:R-:W-:Y:S05]  /*3410*/  BSYNC B1 ;  /* 0x0000000000017941 */ /* 0x000fea0003800000 */
.L_x_12018:
        /* <DEDUP_REMOVED lines=11> */
.L_x_12022:
[----:B------:R-:W-:Y:S01]  /*34d0*/  IMAD.MOV.U32 R10, RZ, RZ, R5 ;  /* 0x000000ffff0a7224 */ /* 0x000fe200078e0005 */
[----:B------:R-:W-:Y:S01]  /*34e0*/  PRMT R27, R27, 0x7610, R11 ;  /* 0x000076101b1b7816 */ /* 0x000fe2000000000b */
[----:B------:R-:W-:Y:S01]  /*34f0*/  IMAD.MOV.U32 R20, RZ, RZ, R19 ;  /* 0x000000ffff147224 */ /* 0x000fe200078e0013 */
[----:B------:R-:W-:-:S07]  /*3500*/  PRMT R33, R33, 0x7610, R34 ;  /* 0x0000761021217816 */ /* 0x000fce0000000022 */
.L_x_12023:
[----:B------:R-:W-:Y:S05]  /*3510*/  BSYNC B1 ;  /* 0x0000000000017941 */ /* 0x000fea0003800000 */
.L_x_12021:
        /* <DEDUP_REMOVED lines=11> */
.L_x_12025:
[----:B------:R-:W-:Y:S01]  /*35d0*/  IMAD.MOV.U32 R5, RZ, RZ, R10 ;  /* 0x000000ffff057224 */ /* 0x000fe200078e000a */
[----:B------:R-:W-:Y:S01]  /*35e0*/  PRMT R11, R27, 0x7632, R11 ;  /* 0x000076321b0b7816 */ /* 0x000fe2000000000b */
[----:B------:R-:W-:Y:S01]  /*35f0*/  IMAD.MOV.U32 R19, RZ, RZ, R18 ;  /* 0x000000ffff137224 */ /* 0x000fe200078e0012 */
[----:B------:R-:W-:-:S07]  /*3600*/  PRMT R34, R34, 0x5410, R32 ;  /* 0x0000541022227816 */ /* 0x000fce0000000020 */
.L_x_12026:
[----:B------:R-:W-:Y:S05]  /*3610*/  BSYNC B1 ;  /* 0x0000000000017941 */ /* 0x000fea0003800000 */
.L_x_12024:
        /* <DEDUP_REMOVED lines=11> */
.L_x_12028:
[----:B------:R-:W-:Y:S01]  /*36d0*/  IMAD.MOV.U32 R10, RZ, RZ, R5 ;  /* 0x000000ffff0a7224 */ /* 0x000fe200078e0005 */
[----:B------:R-:W-:Y:S01]  /*36e0*/  PRMT R27, R11, 0x7610, R27 ;  /* 0x000076100b1b7816 */ /* 0x000fe2000000001b */
[----:B------:R-:W-:Y:S01]  /*36f0*/  IMAD.MOV.U32 R18, RZ, RZ, R17 ;  /* 0x000000ffff127224 */ /* 0x000fe200078e0011 */
[----:B------:R-:W-:-:S07]  /*3700*/  PRMT R32, R33, 0x7610, R32 ;  /* 0x0000761021207816 */ /* 0x000fce0000000020 */
.L_x_12029:
[----:B------:R-:W-:Y:S05]  /*3710*/  BSYNC B1 ;  /* 0x0000000000017941 */ /* 0x000fea0003800000 */
.L_x_12027:
        /* <DEDUP_REMOVED lines=11> */
.L_x_12031:
[----:B------:R-:W-:Y:S01]  /*37d0*/  IMAD.MOV.U32 R5, RZ, RZ, R10 ;  /* 0x000000ffff057224 */ /* 0x000fe200078e000a */
[----:B------:R-:W-:Y:S01]  /*37e0*/  PRMT R11, R11, 0x5410, R27 ;  /* 0x000054100b0b7816 */ /* 0x000fe2000000001b */
[----:B------:R-:W-:Y:S01]  /*37f0*/  IMAD.MOV.U32 R17, RZ, RZ, R16 ;  /* 0x000000ffff117224 */ /* 0x000fe200078e0010 */
[----:B------:R-:W-:-:S07]  /*3800*/  PRMT R33, R31, 0x7632, R33 ;  /* 0x000076321f217816 */ /* 0x000fce0000000021 */
.L_x_12032:
[----:B------:R-:W-:Y:S05]  /*3810*/  BSYNC B1 ;  /* 0x0000000000017941 */ /* 0x000fea0003800000 */
.L_x_12030:
        /* <DEDUP_REMOVED lines=11> */
.L_x_12034:
[----:B------:R-:W-:Y:S01]  /*38d0*/  IMAD.MOV.U32 R10, RZ, RZ, R5 ;  /* 0x000000ffff0a7224 */ /* 0x000fe200078e0005 */
[----:B------:R-:W-:Y:S01]  /*38e0*/  PRMT R27, R27, 0x7610, R11 ;  /* 0x000076101b1b7816 */ /* 0x000fe2000000000b */
[----:B------:R-:W-:Y:S01]  /*38f0*/  IMAD.MOV.U32 R16, RZ, RZ, R15 ;  /* 0x000000ffff107224 */ /* 0x000fe200078e000f */
[----:B------:R-:W-:-:S07]  /*3900*/  PRMT R31, R31, 0x7610, R32 ;  /* 0x000076101f1f7816 */ /* 0x000fce0000000020 */
.L_x_12035:
[----:B------:R-:W-:Y:S05]  /*3910*/  BSYNC B1 ;  /* 0x0000000000017941 */ /* 0x000fea0003800000 */
.L_x_12033:
        /* <DEDUP_REMOVED lines=11> */
.L_x_12037:
[----:B------:R-:W-:Y:S01]  /*39d0*/  IMAD.MOV.U32 R5, RZ, RZ, R10 ;  /* 0x000000ffff057224 */ /* 0x000fe200078e000a */
[----:B------:R-:W-:Y:S01]  /*39e0*/  PRMT R11, R27, 0x7632, R11 ;  /* 0x000076321b0b7816 */ /* 0x000fe2000000000b */
[----:B------:R-:W-:Y:S01]  /*39f0*/  IMAD.MOV.U32 R15, RZ, RZ, R14 ;  /* 0x000000ffff0f7224 */ /* 0x000fe200078e000e */
[----:B------:R-:W-:-:S07]  /*3a00*/  PRMT R32, R32, 0x7610, R30 ;  /* 0x0000761020207816 */ /* 0x000fce000000001e */
.L_x_12038:
[----:B------:R-:W-:Y:S05]  /*3a10*/  BSYNC B1 ;  /* 0x0000000000017941 */ /* 0x000fea0003800000 */
.L_x_12036:
        /* <DEDUP_REMOVED lines=11> */
.L_x_12040:
[----:B------:R-:W-:Y:S01]  /*3ad0*/  IMAD.MOV.U32 R10, RZ, RZ, R5 ;  /* 0x000000ffff0a7224 */ /* 0x000fe200078e0005 */
[----:B------:R-:W-:Y:S01]  /*3ae0*/  PRMT R27, R11, 0x7610, R27 ;  /* 0x000076100b1b7816 */ /* 0x000fe2000000001b */
[----:B------:R-:W-:Y:S01]  /*3af0*/  IMAD.MOV.U32 R14, RZ, RZ, R13 ;  /* 0x000000ffff0e7224 */ /* 0x000fe200078e000d */
[----:B------:R-:W-:-:S07]  /*3b00*/  PRMT R30, R30, 0x5410, R31 ;  /* 0x000054101e1e7816 */ /* 0x000fce000000001f */
.L_x_12041:
[----:B------:R-:W-:Y:S05]  /*3b10*/  BSYNC B1 ;  /* 0x0000000000017941 */ /* 0x000fea0003800000 */
.L_x_12039:
        /* <DEDUP_REMOVED lines=11> */
.L_x_12043:
[----:B------:R-:W-:Y:S01]  /*3bd0*/  IMAD.MOV.U32 R5, RZ, RZ, R10 ;  /* 0x000000ffff057224 */ /* 0x000fe200078e000a */
[----:B------:R-:W-:Y:S01]  /*3be0*/  PRMT R11, R11, 0x5410, R27 ;  /* 0x000054100b0b7816 */ /* 0x000fe2000000001b */
[----:B------:R-:W-:Y:S01]  /*3bf0*/  IMAD.MOV.U32 R13, RZ, RZ, R12 ;  /* 0x000000ffff0d7224 */ /* 0x000fe200078e000c */
[----:B------:R-:W-:-:S07]  /*3c00*/  PRMT R31, R29, 0x7632, R31 ;  /* 0x000076321d1f7816 */ /* 0x000fce000000001f */
.L_x_12044:
[----:B------:R-:W-:Y:S05]  /*3c10*/  BSYNC B1 ;  /* 0x0000000000017941 */ /* 0x000fea0003800000 */
.L_x_12042:
        /* <DEDUP_REMOVED lines=11> */
.L_x_12046:
[----:B------:R-:W-:Y:S01]  /*3cd0*/  IMAD.MOV.U32 R10, RZ, RZ, R5 ;  /* 0x000000ffff0a7224 */ /* 0x000fe200078e0005 */
[----:B------:R-:W-:Y:S01]  /*3ce0*/  PRMT R11, R11, 0x7632, R11 ;  /* 0x000076320b0b7816 */ /* 0x000fe2000000000b */
[----:B------:R-:W-:Y:S01]  /*3cf0*/  IMAD.MOV.U32 R12, RZ, RZ, R3 ;  /* 0x000000ffff0c7224 */ /* 0x000fe200078e0003 */
[----:B------:R-:W-:-:S07]  /*3d00*/  PRMT R29, R29, 0x5410, R30 ;  /* 0x000054101d1d7816 */ /* 0x000fce000000001e */
.L_x_12047:
[----:B------:R-:W-:Y:S05]  /*3d10*/  BSYNC B1 ;  /* 0x0000000000017941 */ /* 0x000fea0003800000 */
.L_x_12045:
        /* <DEDUP_REMOVED lines=11> */
.L_x_12049:
[----:B------:R-:W-:Y:S01]  /*3dd0*/  IMAD.MOV.U32 R5, RZ, RZ, R10 ;  /* 0x000000ffff057224 */ /* 0x000fe200078e000a */
[----:B------:R-:W-:Y:S01]  /*3de0*/  PRMT R11, R11, 0x5410, R11 ;  /* 0x000054100b0b7816 */ /* 0x000fe2000000000b */
[----:B------:R-:W-:Y:S01]  /*3df0*/  IMAD.MOV.U32 R3, RZ, RZ, R2 ;  /* 0x000000ffff037224 */ /* 0x000fe200078e0002 */
[----:B------:R-:W-:-:S07]  /*3e00*/  PRMT R30, R29, 0x7610, R30 ;  /* 0x000076101d1e7816 */ /* 0x000fce000000001e */
.L_x_12050:
[----:B------:R-:W-:Y:S05]  /*3e10*/  BSYNC B1 ;  /* 0x0000000000017941 */ /* 0x000fea0003800000 */
.L_x_12048:
        /* <DEDUP_REMOVED lines=11> */
.L_x_12052:
[----:B------:R-:W-:Y:S01]  /*3ed0*/  IMAD.MOV.U32 R10, RZ, RZ, R5 ;  /* 0x000000ffff0a7224 */ /* 0x000fe200078e0005 */
[----:B------:R-:W-:Y:S01]  /*3ee0*/  PRMT R27, R27, 0x7610, R11 ;  /* 0x000076101b1b7816 */ /* 0x000fe2000000000b */
[----:B------:R-:W-:Y:S01]  /*3ef0*/  IMAD.MOV.U32 R2, RZ, RZ, R23 ;  /* 0x000000ffff027224 */ /* 0x000fe200078e0017 */
[----:B------:R-:W-:-:S07]  /*3f00*/  PRMT R29, R28, 0x7632, R29 ;  /* 0x000076321c1d7816 */ /* 0x000fce000000001d */
.L_x_12053:
[----:B------:R-:W-:Y:S05]  /*3f10*/  BSYNC B1 ;  /* 0x0000000000017941 */ /* 0x000fea0003800000 */
.L_x_12051:
        /* <DEDUP_REMOVED lines=11> */
.L_x_12055:
[----:B------:R-:W-:Y:S01]  /*3fd0*/  IMAD.MOV.U32 R5, RZ, RZ, R10 ;  /* 0x000000ffff057224 */ /* 0x000fe200078e000a */
[----:B------:R-:W-:Y:S01]  /*3fe0*/  PRMT R11, R11, 0x7610, R27 ;  /* 0x000076100b0b7816 */ /* 0x000fe2000000001b */
[----:B------:R-:W-:Y:S01]  /*3ff0*/  IMAD.MOV.U32 R23, RZ, RZ, R22 ;  /* 0x000000ffff177224 */ /* 0x000fe200078e0016 */
[----:B------:R-:W-:-:S07]  /*4000*/  PRMT R28, R28, 0x5410, R28 ;  /* 0x000054101c1c7816 */ /* 0x000fce000000001c */
.L_x_12056:
[----:B------:R-:W-:Y:S05]  /*4010*/  BSYNC B1 ;  /* 0x0000000000017941 */ /* 0x000fea0003800000 */
.L_x_12054:
        /* <DEDUP_REMOVED lines=11> */
.L_x_12058:
[----:B------:R-:W-:Y:S01]  /*40d0*/  IMAD.MOV.U32 R10, RZ, RZ, R5 ;  /* 0x000000ffff0a7224 */ /* 0x000fe200078e0005 */
[----:B------:R-:W-:Y:S01]  /*40e0*/  PRMT R27, R27, 0x7610, R11 ;  /* 0x000076101b1b7816 */ /* 0x000fe2000000000b */
[----:B------:R-:W-:Y:S01]  /*40f0*/  IMAD.MOV.U32 R22, RZ, RZ, R25 ;  /* 0x000000ffff167224 */ /* 0x000fe200078e0019 */
[----:B------:R-:W-:-:S07]  /*4100*/  PRMT R28, R0, 0x7632, R28 ;  /* 0x00007632001c7816 */ /* 0x000fce000000001c */
.L_x_12059:
[----:B------:R-:W-:Y:S05]  /*4110*/  BSYNC B1 ;  /* 0x0000000000017941 */ /* 0x000fea0003800000 */
.L_x_12057:
        /* <DEDUP_REMOVED lines=11> */
.L_x_12061:
[----:B------:R-:W-:Y:S01]  /*41d0*/  IMAD.MOV.U32 R25, RZ, RZ, R24 ;  /* 0x000000ffff197224 */ /* 0x000fe200078e0018 */
[C---:B------:R-:W-:Y:S01]  /*41e0*/  PRMT R0, R27.reuse, 0x5432, R0 ;  /* 0x000054321b007816 */ /* 0x040fe20000000000 */
[--C-:B------:R-:W-:Y:S01]  /*41f0*/  IMAD.MOV.U32 R5, RZ, RZ, R10.reuse ;  /* 0x000000ffff057224 */ /* 0x100fe200078e000a */
[----:B------:R-:W-:Y:S01]  /*4200*/  PRMT R11, R27, 0x7632, R11 ;  /* 0x000076321b0b7816 */ /* 0x000fe2000000000b */
[----:B------:R-:W-:-:S07]  /*4210*/  IMAD.MOV.U32 R24, RZ, RZ, R10 ;  /* 0x000000ffff187224 */ /* 0x000fce00078e000a */
.L_x_12062:
[----:B------:R-:W-:Y:S05]  /*4220*/  BSYNC B1 ;  /* 0x0000000000017941 */ /* 0x000fea0003800000 */
.L_x_12060:
[----:B------:R-:W-:Y:S02]  /*4230*/  VIADD R8, R8, 0x4 ;  /* 0x0000000408087836 */ /* 0x000fe40000000000 */
[----:B------:R-:W-:Y:S01]  /*4240*/  VIADD R4, R4, 0x2 ;  /* 0x0000000204047836 */ /* 0x000fe20000000000 */
[----:B------:R-:W-:Y:S06]  /*4250*/  @P1 BRA `(.L_x_12063) ;  /* 0xfffffff0000c1947 */ /* 0x000fec000383ffff */
[----:B------:R-:W-:Y:S01]  /*4260*/  FADD.FTZ R26, R7, R26 ;  /* 0x0000001a071a7221 */ /* 0x000fe20000010000 */
[----:B------:R-:W-:Y:S01]  /*4270*/  PRMT R0, R11, 0x7610, R0 ;  /* 0x000076100b007816 */ /* 0x000fe20000000000 */
[----:B------:R-:W-:Y:S02]  /*4280*/  IMAD.MOV.U32 R27, RZ, RZ, R6 ;  /* 0x000000ffff1b7224 */ /* 0x000fe400078e0006 */
[----:B------:R-:W-:-:S07]  /*4290*/  IMAD.MOV.U32 R24, RZ, RZ, R5 ;  /* 0x000000ffff187224 */ /* 0x000fce00078e0005 */
.L_x_12017:
[----:B------:R-:W-:Y:S05]  /*42a0*/  BSYNC B0 ;  /* 0x0000000000007941 */ /* 0x000fea0003800000 */
.L_x_12016:
        /* <DEDUP_REMOVED lines=61> */
.L_x_12111:
        /* <DEDUP_REMOVED lines=20> */
.L_x_12067:
[----:B------:R-:W-:Y:S01]  /*47c0*/  IMAD.MOV.U32 R5, RZ, RZ, R21 ;  /* 0x000000ffff057224 */ /* 0x000fe200078e0015 */
[----:B------:R-:W-:Y:S01]  /*47d0*/  PRMT R11, R11, 0x5410, R34 ;  /* 0x000054100b0b7816 */ /* 0x000fe20000000022 */
[----:B------:R-:W-:Y:S01]  /*47e0*/  IMAD.MOV.U32 R21, RZ, RZ, R20 ;  /* 0x000000ffff157224 */ /* 0x000fe200078e0014 */
[----:B------:R-:W-:-:S07]  /*47f0*/  PRMT R34, R33, 0x7632, R34 ;  /* 0x0000763221227816 */ /* 0x000fce0000000022 */
.L_x_12068:
[----:B------:R-:W-:Y:S05]  /*4800*/  BSYNC B1 ;  /* 0x0000000000017941 */ /* 0x000fea0003800000 */
.L_x_12066:
        /* <DEDUP_REMOVED lines=11> */
.L_x_12070:
[----:B------:R-:W-:Y:S01]  /*48c0*/  IMAD.MOV.U32 R10, RZ, RZ, R5 ;  /* 0x000000ffff0a7224 */ /* 0x000fe200078e0005 */
[----:B------:R-:W-:Y:S01]  /*48d0*/  PRMT R27, R27, 0x7610, R11 ;  /* 0x000076101b1b7816 */ /* 0x000fe2000000000b */
[----:B------:R-:W-:Y:S01]  /*48e0*/  IMAD.MOV.U32 R20, RZ, RZ, R19 ;  /* 0x000000ffff147224 */ /* 0x000fe200078e0013 */
[----:B------:R-:W-:-:S07]  /*48f0*/  PRMT R33, R33, 0x7610, R34 ;  /* 0x0000761021217816 */ /* 0x000fce0000000022 */
.L_x_12071:
[----:B------:R-:W-:Y:S05]  /*4900*/  BSYNC B1 ;  /* 0x0000000000017941 */ /* 0x000fea0003800000 */
.L_x_12069:
        /* <DEDUP_REMOVED lines=11> */
.L_x_12073:
[----:B------:R-:W-:Y:S01]  /*49c0*/  IMAD.MOV.U32 R5, RZ, RZ, R10 ;  /* 0x000000ffff057224 */ /* 0x000fe200078e000a */
[----:B------:R-:W-:Y:S01]  /*49d0*/  PRMT R11, R27, 0x7632, R11 ;  /* 0x000076321b0b7816 */ /* 0x000fe2000000000b */
[----:B------:R-:W-:Y:S01]  /*49e0*/  IMAD.MOV.U32 R19, RZ, RZ, R18 ;  /* 0x000000ffff137224 */ /* 0x000fe200078e0012 */
[----:B------:R-:W-:-:S07]  /*49f0*/  PRMT R34, R34, 0x5410, R32 ;  /* 0x0000541022227816 */ /* 0x000fce0000000020 */
.L_x_12074:
[----:B------:R-:W-:Y:S05]  /*4a00*/  BSYNC B1 ;  /* 0x0000000000017941 */ /* 0x000fea0003800000 */
.L_x_12072:
        /* <DEDUP_REMOVED lines=11> */
.L_x_12076:
[----:B------:R-:W-:Y:S01]  /*4ac0*/  IMAD.MOV.U32 R10, RZ, RZ, R5 ;  /* 0x000000ffff0a7224 */ /* 0x000fe200078e0005 */
[----:B------:R-:W-:Y:S01]  /*4ad0*/  PRMT R27, R11, 0x7610, R27 ;  /* 0x000076100b1b7816 */ /* 0x000fe2000000001b */
[----:B------:R-:W-:Y:S01]  /*4ae0*/  IMAD.MOV.U32 R18, RZ, RZ, R17 ;  /* 0x000000ffff127224 */ /* 0x000fe200078e0011 */
[----:B------:R-:W-:-:S07]  /*4af0*/  PRMT R32, R33, 0x7610, R32 ;  /* 0x0000761021207816 */ /* 0x000fce0000000020 */
.L_x_12077:
[----:B------:R-:W-:Y:S05]  /*4b00*/  BSYNC B1 ;  /* 0x0000000000017941 */ /* 0x000fea0003800000 */
.L_x_12075:
        /* <DEDUP_REMOVED lines=11> */
.L_x_12079:
[----:B------:R-:W-:Y:S01]  /*4bc0*/  IMAD.MOV.U32 R5, RZ, RZ, R10 ;  /* 0x000000ffff057224 */ /* 0x000fe200078e000a */
[----:B------:R-:W-:Y:S01]  /*4bd0*/  PRMT R11, R11, 0x5410, R27 ;  /* 0x000054100b0b7816 */ /* 0x000fe2000000001b */
[----:B------:R-:W-:Y:S01]  /*4be0*/  IMAD.MOV.U32 R17, RZ, RZ, R16 ;  /* 0x000000ffff117224 */ /* 0x000fe200078e0010 */
[----:B------:R-:W-:-:S07]  /*4bf0*/  PRMT R33, R31, 0x7632, R33 ;  /* 0x000076321f217816 */ /* 0x000fce0000000021 */
.L_x_12080:
[----:B------:R-:W-:Y:S05]  /*4c00*/  BSYNC B1 ;  /* 0x0000000000017941 */ /* 0x000fea0003800000 */
.L_x_12078:
        /* <DEDUP_REMOVED lines=11> */
.L_x_12082:
[----:B------:R-:W-:Y:S01]  /*4cc0*/  IMAD.MOV.U32 R10, RZ, RZ, R5 ;  /* 0x000000ffff0a7224 */ /* 0x000fe200078e0005 */
[----:B------:R-:W-:Y:S01]  /*4cd0*/  PRMT R27, R27, 0x7610, R11 ;  /* 0x000076101b1b7816 */ /* 0x000fe2000000000b */
[----:B------:R-:W-:Y:S01]  /*4ce0*/  IMAD.MOV.U32 R16, RZ, RZ, R15 ;  /* 0x000000ffff107224 */ /* 0x000fe200078e000f */
[----:B------:R-:W-:-:S07]  /*4cf0*/  PRMT R31, R31, 0x7610, R32 ;  /* 0x000076101f1f7816 */ /* 0x000fce0000000020 */
.L_x_12083:
[----:B------:R-:W-:Y:S05]  /*4d00*/  BSYNC B1 ;  /* 0x0000000000017941 */ /* 0x000fea0003800000 */
.L_x_12081:
        /* <DEDUP_REMOVED lines=11> */
.L_x_12085:
[----:B------:R-:W-:Y:S01]  /*4dc0*/  IMAD.MOV.U32 R5, RZ, RZ, R10 ;  /* 0x000000ffff057224 */ /* 0x000fe200078e000a */
[----:B------:R-:W-:Y:S01]  /*4dd0*/  PRMT R11, R27, 0x7632, R11 ;  /* 0x000076321b0b7816 */ /* 0x000fe2000000000b */
[----:B------:R-:W-:Y:S01]  /*4de0*/  IMAD.MOV.U32 R15, RZ, RZ, R14 ;  /* 0x000000ffff0f7224 */ /* 0x000fe200078e000e */
[----:B------:R-:W-:-:S07]  /*4df0*/  PRMT R32, R32, 0x7610, R30 ;  /* 0x0000761020207816 */ /* 0x000fce000000001e */
.L_x_12086:
[----:B------:R-:W-:Y:S05]  /*4e00*/  BSYNC B1 ;  /* 0x0000000000017941 */ /* 0x000fea0003800000 */
.L_x_12084:
        /* <DEDUP_REMOVED lines=11> */
.L_x_12088:
[----:B------:R-:W-:Y:S01]  /*4ec0*/  IMAD.MOV.U32 R10, RZ, RZ, R5 ;  /* 0x000000ffff0a7224 */ /* 0x000fe200078e0005 */
[----:B------:R-:W-:Y:S01]  /*4ed0*/  PRMT R27, R11, 0x7610, R27 ;  /* 0x000076100b1b7816 */ /* 0x000fe2000000001b */
[----:B------:R-:W-:Y:S01]  /*4ee0*/  IMAD.MOV.U32 R14, RZ, RZ, R13 ;  /* 0x000000ffff0e7224 */ /* 0x000fe200078e000d */
[----:B------:R-:W-:-:S07]  /*4ef0*/  PRMT R30, R30, 0x5410, R31 ;  /* 0x000054101e1e7816 */ /* 0x000fce000000001f */
.L_x_12089:
[----:B------:R-:W-:Y:S05]  /*4f00*/  BSYNC B1 ;  /* 0x0000000000017941 */ /* 0x000fea0003800000 */
.L_x_12087:
        /* <DEDUP_REMOVED lines=11> */
.L_x_12091:
[----:B------:R-:W-:Y:S01]  /*4fc0*/  IMAD.MOV.U32 R5, RZ, RZ, R10 ;  /* 0x000000ffff057224 */ /* 0x000fe200078e000a */
[----:B------:R-:W-:Y:S01]  /*4fd0*/  PRMT R11, R11, 0x5410, R27 ;  /* 0x000054100b0b7816 */ /* 0x000fe2000000001b */
[----:B------:R-:W-:Y:S01]  /*4fe0*/  IMAD.MOV.U32 R13, RZ, RZ, R12 ;  /* 0x000000ffff0d7224 */ /* 0x000fe200078e000c */
[----:B------:R-:W-:-:S07]  /*4ff0*/  PRMT R31, R29, 0x7632, R31 ;  /* 0x000076321d1f7816 */ /* 0x000fce000000001f */
.L_x_12092:
[----:B------:R-:W-:Y:S05]  /*5000*/  BSYNC B1 ;  /* 0x0000000000017941 */ /* 0x000fea0003800000 */
.L_x_12090:
        /* <DEDUP_REMOVED lines=11> */
.L_x_12094:
[----:B------:R-:W-:Y:S01]  /*50c0*/  IMAD.MOV.U32 R10, RZ, RZ, R5 ;  /* 0x000000ffff0a7224 */ /* 0x000fe200078e0005 */
[----:B------:R-:W-:Y:S01]  /*50d0*/  PRMT R11, R11, 0x7632, R11 ;  /* 0x000076320b0b7816 */ /* 0x000fe2000000000b */
[----:B------:R-:W-:Y:S01]  /*50e0*/  IMAD.MOV.U32 R12, RZ, RZ, R3 ;  /* 0x000000ffff0c7224 */ /* 0x000fe200078e0003 */
[----:B------:R-:W-:-:S07]  /*50f0*/  PRMT R29, R29, 0x5410, R30 ;  /* 0x000054101d1d7816 */ /* 0x000fce000000001e */
.L_x_12095:
[----:B------:R-:W-:Y:S05]  /*5100*/  BSYNC B1 ;  /* 0x0000000000017941 */ /* 0x000fea0003800000 */
.L_x_12093:
        /* <DEDUP_REMOVED lines=11> */
.L_x_12097:
[----:B------:R-:W-:Y:S01]  /*51c0*/  IMAD.MOV.U32 R5, RZ, RZ, R10 ;  /* 0x000000ffff057224 */ /* 0x000fe200078e000a */
[----:B------:R-:W-:Y:S01]  /*51d0*/  PRMT R11, R11, 0x5410, R11 ;  /* 0x000054100b0b7816 */ /* 0x000fe2000000000b */
[----:B------:R-:W-:Y:S01]  /*51e0*/  IMAD.MOV.U32 R3, RZ, RZ, R2 ;  /* 0x000000ffff037224 */ /* 0x000fe200078e0002 */
[----:B------:R-:W-:-:S07]  /*51f0*/  PRMT R30, R29, 0x7610, R30 ;  /* 0x000076101d1e7816 */ /* 0x000fce000000001e */
.L_x_12098:
[----:B------:R-:W-:Y:S05]  /*5200*/  BSYNC B1 ;  /* 0x0000000000017941 */ /* 0x000fea0003800000 */
.L_x_12096:
        /* <DEDUP_REMOVED lines=11> */
.L_x_12100:
[----:B------:R-:W-:Y:S01]  /*52c0*/  IMAD.MOV.U32 R10, RZ, RZ, R5 ;  /* 0x000000ffff0a7224 */ /* 0x000fe200078e0005 */
[----:B------:R-:W-:Y:S01]  /*52d0*/  PRMT R27, R27, 0x7610, R11 ;  /* 0x000076101b1b7816 */ /* 0x000fe2000000000b */
[----:B------:R-:W-:Y:S01]  /*52e0*/  IMAD.MOV.U32 R2, RZ, RZ, R23 ;  /* 0x000000ffff027224 */ /* 0x000fe200078e0017 */
[----:B------:R-:W-:-:S07]  /*52f0*/  PRMT R29, R28, 0x7632, R29 ;  /* 0x000076321c1d7816 */ /* 0x000fce000000001d */
.L_x_12101:
[----:B------:R-:W-:Y:S05]  /*5300*/  BSYNC B1 ;  /* 0x0000000000017941 */ /* 0x000fea0003800000 */
.L_x_12099:
        /* <DEDUP_REMOVED lines=11> */
.L_x_12103:
[----:B------:R-:W-:Y:S01]  /*53c0*/  IMAD.MOV.U32 R5, RZ, RZ, R10 ;  /* 0x000000ffff057224 */ /* 0x000fe200078e000a */
[----:B------:R-:W-:Y:S01]  /*53d0*/  PRMT R11, R11, 0x7610, R27 ;  /* 0x000076100b0b7816 */ /* 0x000fe2000000001b */
[----:B------:R-:W-:Y:S01]  /*53e0*/  IMAD.MOV.U32 R23, RZ, RZ, R22 ;  /* 0x000000ffff177224 */ /* 0x000fe200078e0016 */
[----:B------:R-:W-:-:S07]  /*53f0*/  PRMT R28, R28, 0x5410, R28 ;  /* 0x000054101c1c7816 */ /* 0x000fce000000001c */
.L_x_12104:
[----:B------:R-:W-:Y:S05]  /*5400*/  BSYNC B1 ;  /* 0x0000000000017941 */ /* 0x000fea0003800000 */
.L_x_12102:
        /* <DEDUP_REMOVED lines=11> */
.L_x_12106:
[----:B------:R-:W-:Y:S01]  /*54c0*/  IMAD.MOV.U32 R10, RZ, RZ, R5 ;  /* 0x000000ffff0a7224 */ /* 0x000fe200078e0005 */
[----:B------:R-:W-:Y:S01]  /*54d0*/  PRMT R27, R27, 0x7610, R11 ;  /* 0x000076101b1b7816 */ /* 0x000fe2000000000b */
[----:B------:R-:W-:Y:S01]  /*54e0*/  IMAD.MOV.U32 R22, RZ, RZ, R25 ;  /* 0x000000ffff167224 */ /* 0x000fe200078e0019 */
[----:B------:R-:W-:-:S07]  /*54f0*/  PRMT R28, R0, 0x7632, R28 ;  /* 0x00007632001c7816 */ /* 0x000fce000000001c */
.L_x_12107:
[----:B------:R-:W-:Y:S05]  /*5500*/  BSYNC B1 ;  /* 0x0000000000017941 */ /* 0x000fea0003800000 */
.L_x_12105:
        /* <DEDUP_REMOVED lines=11> */
.L_x_12109:
[----:B------:R-:W-:Y:S01]  /*55c0*/  IMAD.MOV.U32 R25, RZ, RZ, R24 ;  /* 0x000000ffff197224 */ /* 0x000fe200078e0018 */
[C---:B------:R-:W-:Y:S01]  /*55d0*/  PRMT R0, R27.reuse, 0x5432, R0 ;  /* 0x000054321b007816 */ /* 0x040fe20000000000 */
[--C-:B------:R-:W-:Y:S01]  /*55e0*/  IMAD.MOV.U32 R5, RZ, RZ, R10.reuse ;  /* 0x000000ffff057224 */ /* 0x100fe200078e000a */
[----:B------:R-:W-:Y:S01]  /*55f0*/  PRMT R11, R27, 0x7632, R11 ;  /* 0x000076321b0b7816 */ /* 0x000fe2000000000b */
[----:B------:R-:W-:-:S07]  /*5600*/  IMAD.MOV.U32 R24, RZ, RZ, R10 ;  /* 0x000000ffff187224 */ /* 0x000fce00078e000a */
.L_x_12110:
[----:B------:R-:W-:Y:S05]  /*5610*/  BSYNC B1 ;  /* 0x0000000000017941 */ /* 0x000fea0003800000 */
.L_x_12108:
[----:B------:R-:W-:Y:S02]  /*5620*/  VIADD R8, R8, 0x4 ;  /* 0x0000000408087836 */ /* 0x000fe40000000000 */
[----:B------:R-:W-:Y:S01]  /*5630*/  VIADD R4, R4, 0x2 ;  /* 0x0000000204047836 */ /* 0x000fe20000000000 */
[----:B------:R-:W-:Y:S06]  /*5640*/  @P1 BRA `(.L_x_12111) ;  /* 0xfffffff0000c1947 */ /* 0x000fec000383ffff */
[----:B------:R-:W-:Y:S01]  /*5650*/  FADD.FTZ R26, R7, R26 ;  /* 0x0000001a071a7221 */ /* 0x000fe20000010000 */
[----:B------:R-:W-:Y:S01]  /*5660*/  PRMT R0, R11, 0x7610, R0 ;  /* 0x000076100b007816 */ /* 0x000fe20000000000 */
[----:B------:R-:W-:Y:S02]  /*5670*/  IMAD.MOV.U32 R27, RZ, RZ, R6 ;  /* 0x000000ffff1b7224 */ /* 0x000fe400078e0006 */
[----:B------:R-:W-:-:S07]  /*5680*/  IMAD.MOV.U32 R24, RZ, RZ, R5 ;  /* 0x000000ffff187224 */ /* 0x000fce00078e0005 */
.L_x_12065:
[----:B------:R-:W-:Y:S05]  /*5690*/  BSYNC B0 ;  /* 0x0000000000007941 */ /* 0x000fea0003800000 */
.L_x_12064:
        /* <DEDUP_REMOVED lines=61> */
.L_x_12159:
        /* <DEDUP_REMOVED lines=20> */
.L_x_12115:
[----:B------:R-:W-:Y:S01]  /*5bb0*/  IMAD.MOV.U32 R5, RZ, RZ, R21 ;  /* 0x000000ffff057224 */ /* 0x000fe200078e0015 */
[----:B------:R-:W-:Y:S01]  /*5bc0*/  PRMT R11, R11, 0x5410, R34 ;  /* 0x000054100b0b7816 */ /* 0x000fe20000000022 */
[----:B------:R-:W-:Y:S01]  /*5bd0*/  IMAD.MOV.U32 R21, RZ, RZ, R20 ;  /* 0x000000ffff157224 */ /* 0x000fe200078e0014 */
[----:B------:R-:W-:-:S07]  /*5be0*/  PRMT R34, R33, 0x7632, R34 ;  /* 0x0000763221227816 */ /* 0x000fce0000000022 */
.L_x_12116:
[----:B------:R-:W-:Y:S05]  /*5bf0*/  BSYNC B1 ;  /* 0x0000000000017941 */ /* 0x000fea0003800000 */
.L_x_12114:
        /* <DEDUP_REMOVED lines=11> */
.L_x_12118:
[----:B------:R-:W-:Y:S01]  /*5cb0*/  IMAD.MOV.U32 R10, RZ, RZ, R5 ;  /* 0x000000ffff0a7224 */ /* 0x000fe200078e0005 */
[----:B------:R-:W-:Y:S01]  /*5cc0*/  PRMT R27, R27, 0x7610, R11 ;  /* 0x000076101b1b7816 */ /* 0x000fe2000000000b */
[----:B------:R-:W-:Y:S01]  /*5cd0*/  IMAD.MOV.U32 R20, RZ, RZ, R19 ;  /* 0x000000ffff147224 */ /* 0x000fe200078e0013 */
[----:B------:R-:W-:-:S07]  /*5ce0*/  PRMT R33, R33, 0x7610, R34 ;  /* 0x0000761021217816 */ /* 0x000fce0000000022 */
.L_x_12119:
[----:B------:R-:W-:Y:S05]  /*5cf0*/  BSYNC B1 ;  /* 0x0000000000017941 */ /* 0x000fea0003800000 */
.L_x_12117:
        /* <DEDUP_REMOVED lines=11> */
.L_x_12121:
[----:B------:R-:W-:Y:S01]  /*5db0*/  IMAD.MOV.U32 R5, RZ, RZ, R10 ;  /* 0x000000ffff057224 */ /* 0x000fe200078e000a */
[----:B------:R-:W-:Y:S01]  /*5dc0*/  PRMT R11, R27, 0x7632, R11 ;  /* 0x000076321b0b7816 */ /* 0x000fe2000000000b */
[----:B------:R-:W-:Y:S01]  /*5dd0*/  IMAD.MOV.U32 R19, RZ, RZ, R18 ;  /* 0x000000ffff137224 */ /* 0x000fe200078e0012 */
[----:B------:R-:W-:-:S07]  /*5de0*/  PRMT R34, R34, 0x5410, R32 ;  /* 0x0000541022227816 */ /* 0x000fce0000000020 */
.L_x_12122:
[----:B------:R-:W-:Y:S05]  /*5df0*/  BSYNC B1 ;  /* 0x0000000000017941 */ /* 0x000fea0003800000 */
.L_x_12120:
        /* <DEDUP_REMOVED lines=11> */
.L_x_12124:
[----:B------:R-:W-:Y:S01]  /*5eb0*/  IMAD.MOV.U32 R10, RZ, RZ, R5 ;  /* 0x000000ffff0a7224 */ /* 0x000fe200078e0005 */
[----:B------:R-:W-:Y:S01]  /*5ec0*/  PRMT R27, R11, 0x7610, R27 ;  /* 0x000076100b1b7816 */ /* 0x000fe2000000001b */
[----:B------:R-:W-:Y:S01]  /*5ed0*/  IMAD.MOV.U32 R18, RZ, RZ, R17 ;  /* 0x000000ffff127224 */ /* 0x000fe200078e0011 */
[----:B------:R-:W-:-:S07]  /*5ee0*/  PRMT R32, R33, 0x7610, R32 ;  /* 0x0000761021207816 */ /* 0x000fce0000000020 */
.L_x_12125:
[----:B------:R-:W-:Y:S05]  /*5ef0*/  BSYNC B1 ;  /* 0x0000000000017941 */ /* 0x000fea0003800000 */
.L_x_12123:
        /* <DEDUP_REMOVED lines=11> */
.L_x_12127:
[----:B------:R-:W-:Y:S01]  /*5fb0*/  IMAD.MOV.U32 R5, RZ, RZ, R10 ;  /* 0x000000ffff057224 */ /* 0x000fe200078e000a */
[----:B------:R-:W-:Y:S01]  /*5fc0*/  PRMT R11, R11, 0x5410, R27 ;  /* 0x000054100b0b7816 */ /* 0x000fe2000000001b */
[----:B------:R-:W-:Y:S01]  /*5fd0*/  IMAD.MOV.U32 R17, RZ, RZ, R16 ;  /* 0x000000ffff117224 */ /* 0x000fe200078e0010 */
[----:B------:R-:W-:-:S07]  /*5fe0*/  PRMT R33, R31, 0x7632, R33 ;  /* 0x000076321f217816 */ /* 0x000fce0000000021 */
.L_x_12128:
[----:B------:R-:W-:Y:S05]  /*5ff0*/  BSYNC B1 ;  /* 0x0000000000017941 */ /* 0x000fea0003800000 */
.L_x_12126:
        /* <DEDUP_REMOVED lines=11> */
.L_x_12130:
[----:B------:R-:W-:Y:S01]  /*60b0*/  IMAD.MOV.U32 R10, RZ, RZ, R5 ;  /* 0x000000ffff0a7224 */ /* 0x000fe200078e0005 */
[----:B------:R-:W-:Y:S01]  /*60c0*/  PRMT R27, R27, 0x7610, R11 ;  /* 0x000076101b1b7816 */ /* 0x000fe2000000000b */
[----:B------:R-:W-:Y:S01]  /*60d0*/  IMAD.MOV.U32 R16, RZ, RZ, R15 ;  /* 0x000000ffff107224 */ /* 0x000fe200078e000f */
[----:B------:R-:W-:-:S07]  /*60e0*/  PRMT R31, R31, 0x7610, R32 ;  /* 0x000076101f1f7816 */ /* 0x000fce0000000020 */
.L_x_12131:
[----:B------:R-:W-:Y:S05]  /*60f0*/  BSYNC B1 ;  /* 0x0000000000017941 */ /* 0x000fea0003800000 */
.L_x_12129:
        /* <DEDUP_REMOVED lines=11> */
.L_x_12133:
[----:B------:R-:W-:Y:S01]  /*61b0*/  IMAD.MOV.U32 R5, RZ, RZ, R10 ;  /* 0x000000ffff057224 */ /* 0x000fe200078e000a */
[----:B------:R-:W-:Y:S01]  /*61c0*/  PRMT R11, R27, 0x7632, R11 ;  /* 0x000076321b0b7816 */ /* 0x000fe2000000000b */
[----:B------:R-:W-:Y:S01]  /*61d0*/  IMAD.MOV.U32 R15, RZ, RZ, R14 ;  /* 0x000000ffff0f7224 */ /* 0x000fe200078e000e */
[----:B------:R-:W-:-:S07]  /*61e0*/  PRMT R32, R32, 0x7610, R30 ;  /* 0x0000761020207816 */ /* 0x000fce000000001e */
.L_x_12134:
[----:B------:R-:W-:Y:S05]  /*61f0*/  BSYNC B1 ;  /* 0x0000000000017941 */ /* 0x000fea0003800000 */
.L_x_12132:
        /* <DEDUP_REMOVED lines=11> */
.L_x_12136:
[----:B------:R-:W-:Y:S01]  /*62b0*/  IMAD.MOV.U32 R10, RZ, RZ, R5 ;  /* 0x000000ffff0a7224 */ /* 0x000fe200078e0005 */
[----:B------:R-:W-:Y:S01]  /*62c0*/  PRMT R27, R11, 0x7610, R27 ;  /* 0x000076100b1b7816 */ /* 0x000fe2000000001b */
[----:B------:R-:W-:Y:S01]  /*62d0*/  IMAD.MOV.U32 R14, RZ, RZ, R13 ;  /* 0x000000ffff0e7224 */ /* 0x000fe200078e000d */
[----:B------:R-:W-:-:S07]  /*62e0*/  PRMT R30, R30, 0x5410, R31 ;  /* 0x000054101e1e7816 */ /* 0x000fce000000001f */
.L_x_12137:
[----:B------:R-:W-:Y:S05]  /*62f0*/  BSYNC B1 ;  /* 0x0000000000017941 */ /* 0x000fea0003800000 */
.L_x_12135:
        /* <DEDUP_REMOVED lines=11> */
.L_x_12139:
[----:B------:R-:W-:Y:S01]  /*63b0*/  IMAD.MOV.U32 R5, RZ, RZ, R10 ;  /* 0x000000ffff057224 */ /* 0x000fe200078e000a */
[----:B------:R-:W-:Y:S01]  /*63c0*/  PRMT R11, R11, 0x5410, R27 ;  /* 0x000054100b0b7816 */ /* 0x000fe2000000001b */
[----:B------:R-:W-:Y:S01]  /*63d0*/  IMAD.MOV.U32 R13, RZ, RZ, R12 ;  /* 0x000000ffff0d7224 */ /* 0x000fe200078e000c */
[----:B------:R-:W-:-:S07]  /*63e0*/  PRMT R31, R29, 0x7632, R31 ;  /* 0x000076321d1f7816 */ /* 0x000fce000000001f */
.L_x_12140:
[----:B------:R-:W-:Y:S05]  /*63f0*/  BSYNC B1 ;  /* 0x0000000000017941 */ /* 0x000fea0003800000 */
.L_x_12138:
        /* <DEDUP_REMOVED lines=11> */
.L_x_12142:
[----:B------:R-:W-:Y:S01]  /*64b0*/  IMAD.MOV.U32 R10, RZ, RZ, R5 ;  /* 0x000000ffff0a7224 */ /* 0x000fe200078e0005 */
[----:B------:R-:W-:Y:S01]  /*64c0*/  PRMT R11, R11, 0x7632, R11 ;  /* 0x000076320b0b7816 */ /* 0x000fe2000000000b */
[----:B------:R-:W-:Y:S01]  /*64d0*/  IMAD.MOV.U32 R12, RZ, RZ, R3 ;  /* 0x000000ffff0c7224 */ /* 0x000fe200078e0003 */
[----:B------:R-:W-:-:S07]  /*64e0*/  PRMT R29, R29, 0x5410, R30 ;  /* 0x000054101d1d7816 */ /* 0x000fce000000001e */
.L_x_12143:
[----:B------:R-:W-:Y:S05]  /*64f0*/  BSYNC B1 ;  /* 0x0000000000017941 */ /* 0x000fea0003800000 */
.L_x_12141:
        /* <DEDUP_REMOVED lines=11> */
.L_x_12145:
[----:B------:R-:W-:Y:S01]  /*65b0*/  IMAD.MOV.U32 R5, RZ, RZ, R10 ;  /* 0x000000ffff057224 */ /* 0x000fe200078e000a */
[----:B------:R-:W-:Y:S01]  /*65c0*/  PRMT R11, R11, 0x5410, R11 ;  /* 0x000054100b0b7816 */ /* 0x000fe2000000000b */
[----:B------:R-:W-:Y:S01]  /*65d0*/  IMAD.MOV.U32 R3, RZ, RZ, R2 ;  /* 0x000000ffff037224 */ /* 0x000fe200078e0002 */
[----:B------:R-:W-:-:S07]  /*65e0*/  PRMT R30, R29, 0x7610, R30 ;  /* 0x000076101d1e7816 */ /* 0x000fce000000001e */
.L_x_12146:
[----:B------:R-:W-:Y:S05]  /*65f0*/  BSYNC B1 ;  /* 0x0000000000017941 */ /* 0x000fea0003800000 */
.L_x_12144:
        /* <DEDUP_REMOVED lines=11> */
.L_x_12148:
[----:B------:R-:W-:Y:S01]  /*66b0*/  IMAD.MOV.U32 R10, RZ, RZ, R5 ;  /* 0x000000ffff0a7224 */ /* 0x000fe200078e0005 */
[----:B------:R-:W-:Y:S01]  /*66c0*/  PRMT R27, R27, 0x7610, R11 ;  /* 0x000076101b1b7816 */ /* 0x000fe2000000000b */
[----:B------:R-:W-:Y:S01]  /*66d0*/  IMAD.MOV.U32 R2, RZ, RZ, R23 ;  /* 0x000000ffff027224 */ /* 0x000fe200078e0017 */
[----:B------:R-:W-:-:S07]  /*66e0*/  PRMT R29, R28, 0x7632, R29 ;  /* 0x000076321c1d7816 */ /* 0x000fce000000001d */
.L_x_12149:
[----:B------:R-:W-:Y:S05]  /*66f0*/  BSYNC B1 ;  /* 0x0000000000017941 */ /* 0x000fea0003800000 */
.L_x_12147:
        /* <DEDUP_REMOVED lines=11> */
.L_x_12151:
[----:B------:R-:W-:Y:S01]  /*67b0*/  IMAD.MOV.U32 R5, RZ, RZ, R10 ;  /* 0x000000ffff057224 */ /* 0x000fe200078e000a */
[----:B------:R-:W-:Y:S01]  /*67c0*/  PRMT R11, R11, 0x7610, R27 ;  /* 0x000076100b0b7816 */ /* 0x000fe2000000001b */
[----:B------:R-:W-:Y:S01]  /*67d0*/  IMAD.MOV.U32 R23, RZ, RZ, R22 ;  /* 0x000000ffff177224 */ /* 0x000fe200078e0016 */
[----:B------:R-:W-:-:S07]  /*67e0*/  PRMT R28, R28, 0x5410, R28 ;  /* 0x000054101c1c7816 */ /* 0x000fce000000001c */
.L_x_12152:
[----:B------:R-:W-:Y:S05]  /*67f0*/  BSYNC B1 ;  /* 0x0000000000017941 */ /* 0x000fea0003800000 */
.L_x_12150:
        /* <DEDUP_REMOVED lines=11> */
.L_x_12154:
[----:B------:R-:W-:Y:S01]  /*68b0*/  IMAD.MOV.U32 R10, RZ, RZ, R5 ;  /* 0x000000ffff0a7224 */ /* 0x000fe200078e0005 */
[----:B------:R-:W-:Y:S01]  /*68c0*/  PRMT R27, R27, 0x7610, R11 ;  /* 0x000076101b1b7816 */ /* 0x000fe2000000000b */
[----:B------:R-:W-:Y:S01]  /*68d0*/  IMAD.MOV.U32 R22, RZ, RZ, R25 ;  /* 0x000000ffff167224 */ /* 0x000fe200078e0019 */
[----:B------:R-:W-:-:S07]  /*68e0*/  PRMT R28, R0, 0x7632, R28 ;  /* 0x00007632001c7816 */ /* 0x000fce000000001c */
.L_x_12155:
[----:B------:R-:W-:Y:S05]  /*68f0*/  BSYNC B1 ;  /* 0x0000000000017941 */ /* 0x000fea0003800000 */
.L_x_12153:
        /* <DEDUP_REMOVED lines=11> */
.L_x_12157:
[----:B------:R-:W-:Y:S01]  /*69b0*/  IMAD.MOV.U32 R25, RZ, RZ, R24 ;  /* 0x000000ffff197224 */ /* 0x000fe200078e0018 */
[C---:B------:R-:W-:Y:S01]  /*69c0*/  PRMT R0, R27.reuse, 0x5432, R0 ;  /* 0x000054321b007816 */ /* 0x040fe20000000000 */
[--C-:B------:R-:W-:Y:S01]  /*69d0*/  IMAD.MOV.U32 R5, RZ, RZ, R10.reuse ;  /* 0x000000ffff057224 */ /* 0x100fe200078e000a */
[----:B------:R-:W-:Y:S01]  /*69e0*/  PRMT R11, R27, 0x7632, R11 ;  /* 0x000076321b0b7816 */ /* 0x000fe2000000000b */
[----:B------:R-:W-:-:S07]  /*69f0*/  IMAD.MOV.U32 R24, RZ, RZ, R10 ;  /* 0x000000ffff187224 */ /* 0x000fce00078e000a */
.L_x_12158:
[----:B------:R-:W-:Y:S05]  /*6a00*/  BSYNC B1 ;  /* 0x0000000000017941 */ /* 0x000fea0003800000 */
.L_x_12156:
[----:B------:R-:W-:Y:S02]  /*6a10*/  VIADD R8, R8, 0x4 ;  /* 0x0000000408087836 */ /* 0x000fe40000000000 */
[----:B------:R-:W-:Y:S01]  /*6a20*/  VIADD R4, R4, 0x2 ;  /* 0x0000000204047836 */ /* 0x000fe20000000000 */
[----:B------:R-:W-:Y:S06]  /*6a30*/  @P1 BRA `(.L_x_12159) ;  /* 0xfffffff0000c1947 */ /* 0x000fec000383ffff */
[----:B------:R-:W-:Y:S01]  /*6a40*/  FADD.FTZ R26, R7, R26 ;  /* 0x0000001a071a7221 */ /* 0x000fe20000010000 */
[----:B------:R-:W-:Y:S01]  /*6a50*/  PRMT R0, R11, 0x7610, R0 ;  /* 0x000076100b007816 */ /* 0x000fe20000000000 */
[----:B------:R-:W-:Y:S02]  /*6a60*/  IMAD.MOV.U32 R27, RZ, RZ, R6 ;  /* 0x000000ffff1b7224 */ /* 0x000fe400078e0006 */
[----:B------:R-:W-:-:S07]  /*6a70*/  IMAD.MOV.U32 R24, RZ, RZ, R5 ;  /* 0x000000ffff187224 */ /* 0x000fce00078e0005 */
.L_x_12113:
[----:B------:R-:W-:Y:S05]  /*6a80*/  BSYNC B0 ;  /* 0x0000000000007941 */ /* 0x000fea0003800000 */
.L_x_12112:
        /* <DEDUP_REMOVED lines=9> */
[----:B0-----:R0:W-:Y:S04]  /*6b20*/  STL.64 [R1+0x10], R4 ;  /* 0x0000100401007387 */ /* 0x0011e80000100a00 */
[----:B------:R-:W-:Y:S04]  /*6b30*/  SHFL.DOWN PT, R4, R0, 0x10, 0x1f ;  /* 0x0a001f0000047f89 */ /* 0x000fe800000e0000 */
[----:B-1----:R1:W-:Y:S01]  /*6b40*/  STL.64 [R1+0x18], R6 ;  /* 0x0000180601007387 */ /* 0x0023e20000100a00 */
[----:B0-----:R-:W-:-:S03]  /*6b50*/  IMAD.MOV.U32 R5, RZ, RZ, R28 ;  /* 0x000000ffff057224 */ /* 0x001fc600078e001c */
[----:B------:R-:W-:Y:S04]  /*6b60*/  SHFL.DOWN PT, R6, R14, 0x10, 0x1f ;  /* 0x0a001f000e067f89 */ /* 0x000fe800000e0000 */
[----:B--2---:R0:W-:Y:S01]  /*6b70*/  STL.64 [R1+0x20], R8 ;  /* 0x0000200801007387 */ /* 0x0041e20000100a00 */
[----:B-1----:R-:W-:-:S03]  /*6b80*/  PRMT R7, R29, 0x5410, R30 ;  /* 0x000054101d077816 */ /* 0x002fc6000000001e */
[----:B------:R-:W1:Y:S04]  /*6b90*/  SHFL.DOWN PT, R5, R5, 0x10, 0x1f ;  /* 0x0a001f0005057f89 */ /* 0x000e6800000e0000 */
[----:B------:R-:W-:Y:S01]  /*6ba0*/  SHFL.DOWN PT, R8, R7, 0x10, 0x1f ;  /* 0x0a001f0007087f89 */ /* 0x000fe200000e0000 */
[----:B0-----:R-:W-:-:S03]  /*6bb0*/  PRMT R9, R29, 0x5432, R31 ;  /* 0x000054321d097816 */ /* 0x001fc6000000001f */
[----:B------:R-:W0:Y:S04]  /*6bc0*/  SHFL.DOWN PT, R7, R15, 0x10, 0x1f ;  /* 0x0a001f000f077f89 */ /* 0x000e2800000e0000 */
[----:B------:R-:W-:Y:S04]  /*6bd0*/  SHFL.DOWN PT, R11, R25, 0x10, 0x1f ;  /* 0x0a001f00190b7f89 */ /* 0x000fe800000e0000 */
[----:B------:R-:W2:Y:S04]  /*6be0*/  SHFL.DOWN PT, R9, R9, 0x10, 0x1f ;  /* 0x0a001f0009097f89 */ /* 0x000ea800000e0000 */
[----:B-1----:R1:W-:Y:S04]  /*6bf0*/  STL.64 [R1+0x48], R4 ;  /* 0x0000480401007387 */ /* 0x0023e80000100a00 */
[----:B0-----:R0:W-:Y:S01]  /*6c00*/  STL.64 [R1+0x28], R6 ;  /* 0x0000280601007387 */ /* 0x0011e20000100a00 */
[----:B-1----:R-:W-:-:S03]  /*6c10*/  PRMT R4, R30, 0x7632, R32 ;  /* 0x000076321e047816 */ /* 0x002fc60000000020 */
[----:B------:R-:W-:Y:S01]  /*6c20*/  SHFL.DOWN PT, R6, R16, 0x10, 0x1f ;  /* 0x0a001f0010067f89 */ /* 0x000fe200000e0000 */
[----:B------:R-:W-:-:S03]  /*6c30*/  PRMT R5, R31, 0x5432, R33 ;  /* 0x000054321f057816 */ /* 0x000fc60000000021 */
[----:B--2---:R1:W-:Y:S01]  /*6c40*/  STL.64 [R1+0x50], R8 ;  /* 0x0000500801007387 */ /* 0x0043e20000100a00 */
[----:B0-----:R-:W-:-:S03]  /*6c50*/  PRMT R7, R32, 0x7610, R34 ;  /* 0x0000761020077816 */ /* 0x001fc60000000022 */
[----:B------:R-:W-:Y:S04]  /*6c60*/  SHFL.DOWN PT, R4, R4, 0x10, 0x1f ;  /* 0x0a001f0004047f89 */ /* 0x000fe800000e0000 */
[----:B------:R-:W-:Y:S01]  /*6c70*/  SHFL.DOWN PT, R8, R7, 0x10, 0x1f ;  /* 0x0a001f0007087f89 */ /* 0x000fe200000e0000 */
[----:B-1----:R-:W-:-:S03]  /*6c80*/  PRMT R9, R33, 0x5432, R34 ;  /* 0x0000543221097816 */ /* 0x002fc60000000022 */
[----:B------:R-:W0:Y:S04]  /*6c90*/  SHFL.DOWN PT, R5, R5, 0x10, 0x1f ;  /* 0x0a001f0005057f89 */ /* 0x000e2800000e0000 */
[----:B------:R-:W1:Y:S04]  /*6ca0*/  SHFL.DOWN PT, R7, R17, 0x10, 0x1f ;  /* 0x0a001f0011077f89 */ /* 0x000e6800000e0000 */
[----:B------:R-:W2:Y:S04]  /*6cb0*/  SHFL.DOWN PT, R9, R9, 0x10, 0x1f ;  /* 0x0a001f0009097f89 */ /* 0x000ea800000e0000 */
[----:B------:R3:W-:Y:S04]  /*6cc0*/  STL.64 [R1+0x8], R10 ;  /* 0x0000080a01007387 */ /* 0x0007e80000100a00 */
[----:B0-----:R-:W-:Y:S04]  /*6cd0*/  STL.64 [R1+0x58], R4 ;  /* 0x0000580401007387 */ /* 0x001fe80000100a00 */
[----:B-1----:R-:W-:Y:S04]  /*6ce0*/  STL.64 [R1+0x30], R6 ;  /* 0x0000300601007387 */ /* 0x002fe80000100a00 */
[----:B--2---:R-:W-:Y:S04]  /*6cf0*/  STL.64 [R1+0x60], R8 ;  /* 0x0000600801007387 */ /* 0x004fe80000100a00 */
[----:B------:R-:W-:Y:S04]  /*6d00*/  SHFL.DOWN PT, R6, R18, 0x10, 0x1f ;  /* 0x0a001f0012067f89 */ /* 0x000fe800000e0000 */
[----:B------:R-:W0:Y:S04]  /*6d10*/  SHFL.DOWN PT, R7, R19, 0x10, 0x1f ;  /* 0x0a001f0013077f89 */ /* 0x000e2800000e0000 */
[----:B------:R-:W-:Y:S04]  /*6d20*/  SHFL.DOWN PT, R8, R20, 0x10, 0x1f ;  /* 0x0a001f0014087f89 */ /* 0x000fe800000e0000 */
[----:B------:R-:W1:Y:S04]  /*6d30*/  SHFL.DOWN PT, R9, R21, 0x10, 0x1f ;  /* 0x0a001f0015097f89 */ /* 0x000e6800000e0000 */
[----:B------:R-:W-:Y:S04]  /*6d40*/  SHFL.DOWN PT, R4, R27, 0x10, 0x1f ;  /* 0x0a001f001b047f89 */ /* 0x000fe800000e0000 */
[----:B------:R-:W2:Y:S01]  /*6d50*/  SHFL.DOWN PT, R5, R26, 0x10, 0x1f ;  /* 0x0a001f001a057f89 */ /* 0x000ea200000e0000 */
[----:B---3--:R-:W3:Y:S03]  /*6d60*/  S2R R10, SR_LANEID ;  /* 0x00000000000a7919 */ /* 0x008ee60000000000 */
        /* <DEDUP_REMOVED lines=16> */
.L_x_12207:
[----:B------:R-:W2:Y:S04]  /*6e70*/  LDL R5, [R8+0x8] ;  /* 0x0000080008057983 */ /* 0x000ea80000100800 */
[----:B------:R-:W4:Y:S01]  /*6e80*/  LDL.U16 R11, [R4+0x48] ;  /* 0x00004800040b7983 */ /* 0x000f220000100400 */
[----:B------:R-:W-:Y:S01]  /*6e90*/  VIADD R9, R9, 0x1 ;  /* 0x0000000109097836 */ /* 0x000fe20000000000 */
[----:B------:R-:W-:Y:S01]  /*6ea0*/  BSSY B1, `(.L_x_12162) ;  /* 0x0000015000017945 */ /* 0x000fe20003800000 */
[----:B--2---:R-:W-:Y:S02]  /*6eb0*/  ISETP.GT.AND P1, PT, R21, R5, PT ;  /* 0x000000051500720c */ /* 0x004fe40003f24270 */
[----:B----4-:R-:W-:-:S05]  /*6ec0*/  HSETP2.GT.AND P0, PT, R11.H0_H0, R34.H0_H0, PT ;  /* 0x200000220b007234 */ /* 0x010fca0003f04800 */
        /* <DEDUP_REMOVED lines=14> */
.L_x_12163:
[----:B------:R-:W-:Y:S01]  /*6fb0*/  IMAD.MOV.U32 R5, RZ, RZ, R21 ;  /* 0x000000ffff057224 */ /* 0x000fe200078e0015 */
[----:B------:R-:W-:Y:S01]  /*6fc0*/  PRMT R27, R27, 0x5410, R34 ;  /* 0x000054101b1b7816 */ /* 0x000fe20000000022 */
[----:B------:R-:W-:Y:S01]  /*6fd0*/  IMAD.MOV.U32 R21, RZ, RZ, R20 ;  /* 0x000000ffff157224 */ /* 0x000fe200078e0014 */
[----:B------:R-:W-:-:S07]  /*6fe0*/  PRMT R34, R33, 0x7632, R34 ;  /* 0x0000763221227816 */ /* 0x000fce0000000022 */
.L_x_12164:
[----:B------:R-:W-:Y:S05]  /*6ff0*/  BSYNC B1 ;  /* 0x0000000000017941 */ /* 0x000fea0003800000 */
.L_x_12162:
        /* <DEDUP_REMOVED lines=11> */
.L_x_12166:
[----:B------:R-:W-:Y:S01]  /*70b0*/  IMAD.MOV.U32 R11, RZ, RZ, R5 ;  /* 0x000000ffff0b7224 */ /* 0x000fe200078e0005 */
[----:B------:R-:W-:Y:S01]  /*70c0*/  PRMT R35, R35, 0x7610, R27 ;  /* 0x0000761023237816 */ /* 0x000fe2000000001b */
[----:B------:R-:W-:Y:S01]  /*70d0*/  IMAD.MOV.U32 R20, RZ, RZ, R19 ;  /* 0x000000ffff147224 */ /* 0x000fe200078e0013 */
[----:B------:R-:W-:-:S07]  /*70e0*/  PRMT R33, R33, 0x7610, R34 ;  /* 0x0000761021217816 */ /* 0x000fce0000000022 */
.L_x_12167:
[----:B------:R-:W-:Y:S05]  /*70f0*/  BSYNC B1 ;  /* 0x0000000000017941 */ /* 0x000fea0003800000 */
.L_x_12165:
        /* <DEDUP_REMOVED lines=11> */
.L_x_12169:
[----:B------:R-:W-:Y:S01]  /*71b0*/  IMAD.MOV.U32 R5, RZ, RZ, R11 ;  /* 0x000000ffff057224 */ /* 0x000fe200078e000b */
[----:B------:R-:W-:Y:S01]  /*71c0*/  PRMT R27, R35, 0x7632, R27 ;  /* 0x00007632231b7816 */ /* 0x000fe2000000001b */
[----:B------:R-:W-:Y:S01]  /*71d0*/  IMAD.MOV.U32 R19, RZ, RZ, R18 ;  /* 0x000000ffff137224 */ /* 0x000fe200078e0012 */
[----:B------:R-:W-:-:S07]  /*71e0*/  PRMT R34, R34, 0x5410, R32 ;  /* 0x0000541022227816 */ /* 0x000fce0000000020 */
.L_x_12170:
[----:B------:R-:W-:Y:S05]  /*71f0*/  BSYNC B1 ;  /* 0x0000000000017941 */ /* 0x000fea0003800000 */
.L_x_12168:
        /* <DEDUP_REMOVED lines=11> */
.L_x_12172:
[----:B------:R-:W-:Y:S01]  /*72b0*/  IMAD.MOV.U32 R11, RZ, RZ, R5 ;  /* 0x000000ffff0b7224 */ /* 0x000fe200078e0005 */
[----:B------:R-:W-:Y:S01]  /*72c0*/  PRMT R35, R27, 0x7610, R35 ;  /* 0x000076101b237816 */ /* 0x000fe20000000023 */
[----:B------:R-:W-:Y:S01]  /*72d0*/  IMAD.MOV.U32 R18, RZ, RZ, R17 ;  /* 0x000000ffff127224 */ /* 0x000fe200078e0011 */
[----:B------:R-:W-:-:S07]  /*72e0*/  PRMT R32, R33, 0x7610, R32 ;  /* 0x0000761021207816 */ /* 0x000fce0000000020 */
.L_x_12173:
[----:B------:R-:W-:Y:S05]  /*72f0*/  BSYNC B1 ;  /* 0x0000000000017941 */ /* 0x000fea0003800000 */
.L_x_12171:
        /* <DEDUP_REMOVED lines=11> */
.L_x_12175:
[----:B------:R-:W-:Y:S01]  /*73b0*/  IMAD.MOV.U32 R5, RZ, RZ, R11 ;  /* 0x000000ffff057224 */ /* 0x000fe200078e000b */
[----:B------:R-:W-:Y:S01]  /*73c0*/  PRMT R27, R27, 0x5410, R35 ;  /* 0x000054101b1b7816 */ /* 0x000fe20000000023 */
[----:B------:R-:W-:Y:S01]  /*73d0*/  IMAD.MOV.U32 R17, RZ, RZ, R16 ;  /* 0x000000ffff117224 */ /* 0x000fe200078e0010 */
[----:B------:R-:W-:-:S07]  /*73e0*/  PRMT R33, R31, 0x7632, R33 ;  /* 0x000076321f217816 */ /* 0x000fce0000000021 */
.L_x_12176:
[----:B------:R-:W-:Y:S05]  /*73f0*/  BSYNC B1 ;  /* 0x0000000000017941 */ /* 0x000fea0003800000 */
.L_x_12174:
        /* <DEDUP_REMOVED lines=11> */
.L_x_12178:
[----:B------:R-:W-:Y:S01]  /*74b0*/  IMAD.MOV.U32 R11, RZ, RZ, R5 ;  /* 0x000000ffff0b7224 */ /* 0x000fe200078e0005 */
[----:B------:R-:W-:Y:S01]  /*74c0*/  PRMT R35, R35, 0x7610, R27 ;  /* 0x0000761023237816 */ /* 0x000fe2000000001b */
[----:B------:R-:W-:Y:S01]  /*74d0*/  IMAD.MOV.U32 R16, RZ, RZ, R15 ;  /* 0x000000ffff107224 */ /* 0x000fe200078e000f */
[----:B------:R-:W-:-:S07]  /*74e0*/  PRMT R31, R31, 0x7610, R32 ;  /* 0x000076101f1f7816 */ /* 0x000fce0000000020 */
.L_x_12179:
[----:B------:R-:W-:Y:S05]  /*74f0*/  BSYNC B1 ;  /* 0x0000000000017941 */ /* 0x000fea0003800000 */
.L_x_12177:
        /* <DEDUP_REMOVED lines=11> */
.L_x_12181:
[----:B------:R-:W-:Y:S01]  /*75b0*/  IMAD.MOV.U32 R5, RZ, RZ, R11 ;  /* 0x000000ffff057224 */ /* 0x000fe200078e000b */
[----:B------:R-:W-:Y:S01]  /*75c0*/  PRMT R27, R35, 0x7632, R27 ;  /* 0x00007632231b7816 */ /* 0x000fe2000000001b */
[----:B------:R-:W-:Y:S01]  /*75d0*/  IMAD.MOV.U32 R15, RZ, RZ, R14 ;  /* 0x000000ffff0f7224 */ /* 0x000fe200078e000e */
[----:B------:R-:W-:-:S07]  /*75e0*/  PRMT R32, R32, 0x7610, R30 ;  /* 0x0000761020207816 */ /* 0x000fce000000001e */
.L_x_12182:
[----:B------:R-:W-:Y:S05]  /*75f0*/  BSYNC B1 ;  /* 0x0000000000017941 */ /* 0x000fea0003800000 */
.L_x_12180:
        /* <DEDUP_REMOVED lines=11> */
.L_x_12184:
[----:B------:R-:W-:Y:S01]  /*76b0*/  IMAD.MOV.U32 R11, RZ, RZ, R5 ;  /* 0x000000ffff0b7224 */ /* 0x000fe200078e0005 */
[----:B------:R-:W-:Y:S01]  /*76c0*/  PRMT R35, R27, 0x7610, R35 ;  /* 0x000076101b237816 */ /* 0x000fe20000000023 */
[----:B------:R-:W-:Y:S01]  /*76d0*/  IMAD.MOV.U32 R14, RZ, RZ, R13 ;  /* 0x000000ffff0e7224 */ /* 0x000fe200078e000d */
[----:B------:R-:W-:-:S07]  /*76e0*/  PRMT R30, R30, 0x5410, R31 ;  /* 0x000054101e1e7816 */ /* 0x000fce000000001f */
.L_x_12185:
[----:B------:R-:W-:Y:S05]  /*76f0*/  BSYNC B1 ;  /* 0x0000000000017941 */ /* 0x000fea0003800000 */
.L_x_12183:
        /* <DEDUP_REMOVED lines=11> */
.L_x_12187:
[----:B------:R-:W-:Y:S01]  /*77b0*/  IMAD.MOV.U32 R5, RZ, RZ, R11 ;  /* 0x000000ffff057224 */ /* 0x000fe200078e000b */
[----:B------:R-:W-:Y:S01]  /*77c0*/  PRMT R27, R27, 0x5410, R35 ;  /* 0x000054101b1b7816 */ /* 0x000fe20000000023 */
[----:B------:R-:W-:Y:S01]  /*77d0*/  IMAD.MOV.U32 R13, RZ, RZ, R12 ;  /* 0x000000ffff0d7224 */ /* 0x000fe200078e000c */
[----:B------:R-:W-:-:S07]  /*77e0*/  PRMT R31, R29, 0x7632, R31 ;  /* 0x000076321d1f7816 */ /* 0x000fce000000001f */
.L_x_12188:
[----:B------:R-:W-:Y:S05]  /*77f0*/  BSYNC B1 ;  /* 0x0000000000017941 */ /* 0x000fea0003800000 */
.L_x_12186:
        /* <DEDUP_REMOVED lines=11> */
.L_x_12190:
[----:B------:R-:W-:Y:S01]  /*78b0*/  IMAD.MOV.U32 R11, RZ, RZ, R5 ;  /* 0x000000ffff0b7224 */ /* 0x000fe200078e0005 */
[----:B------:R-:W-:Y:S01]  /*78c0*/  PRMT R27, R27, 0x7632, R27 ;  /* 0x000076321b1b7816 */ /* 0x000fe2000000001b */
[----:B------:R-:W-:Y:S01]  /*78d0*/  IMAD.MOV.U32 R12, RZ, RZ, R3 ;  /* 0x000000ffff0c7224 */ /* 0x000fe200078e0003 */
[----:B------:R-:W-:-:S07]  /*78e0*/  PRMT R29, R29, 0x5410, R30 ;  /* 0x000054101d1d7816 */ /* 0x000fce000000001e */
.L_x_12191:
[----:B------:R-:W-:Y:S05]  /*78f0*/  BSYNC B1 ;  /* 0x0000000000017941 */ /* 0x000fea0003800000 */
.L_x_12189:
        /* <DEDUP_REMOVED lines=11> */
.L_x_12193:
[----:B------:R-:W-:Y:S01]  /*79b0*/  IMAD.MOV.U32 R5, RZ, RZ, R11 ;  /* 0x000000ffff057224 */ /* 0x000fe200078e000b */
[----:B------:R-:W-:Y:S01]  /*79c0*/  PRMT R27, R27, 0x5410, R27 ;  /* 0x000054101b1b7816 */ /* 0x000fe2000000001b */
[----:B------:R-:W-:Y:S01]  /*79d0*/  IMAD.MOV.U32 R3, RZ, RZ, R2 ;  /* 0x000000ffff037224 */ /* 0x000fe200078e0002 */
[----:B------:R-:W-:-:S07]  /*79e0*/  PRMT R30, R29, 0x7610, R30 ;  /* 0x000076101d1e7816 */ /* 0x000fce000000001e */
.L_x_12194:
[----:B------:R-:W-:Y:S05]  /*79f0*/  BSYNC B1 ;  /* 0x0000000000017941 */ /* 0x000fea0003800000 */
.L_x_12192:
        /* <DEDUP_REMOVED lines=11> */
.L_x_12196:
[----:B------:R-:W-:Y:S01]  /*7ab0*/  IMAD.MOV.U32 R11, RZ, RZ, R5 ;  /* 0x000000ffff0b7224 */ /* 0x000fe200078e0005 */
[----:B------:R-:W-:Y:S01]  /*7ac0*/  PRMT R35, R35, 0x7610, R27 ;  /* 0x0000761023237816 */ /* 0x000fe2000000001b */
[----:B------:R-:W-:Y:S01]  /*7ad0*/  IMAD.MOV.U32 R2, RZ, RZ, R23 ;  /* 0x000000ffff027224 */ /* 0x000fe200078e0017 */
[----:B------:R-:W-:-:S07]  /*7ae0*/  PRMT R29, R28, 0x7632, R29 ;  /* 0x000076321c1d7816 */ /* 0x000fce000000001d */
.L_x_12197:
[----:B------:R-:W-:Y:S05]  /*7af0*/  BSYNC B1 ;  /* 0x0000000000017941 */ /* 0x000fea0003800000 */
.L_x_12195:
        /* <DEDUP_REMOVED lines=11> */
.L_x_12199:
[----:B------:R-:W-:Y:S01]  /*7bb0*/  IMAD.MOV.U32 R5, RZ, RZ, R11 ;  /* 0x000000ffff057224 */ /* 0x000fe200078e000b */
[----:B------:R-:W-:Y:S01]  /*7bc0*/  PRMT R27, R27, 0x7610, R35 ;  /* 0x000076101b1b7816 */ /* 0x000fe20000000023 */
[----:B------:R-:W-:Y:S01]  /*7bd0*/  IMAD.MOV.U32 R23, RZ, RZ, R22 ;  /* 0x000000ffff177224 */ /* 0x000fe200078e0016 */
[----:B------:R-:W-:-:S07]  /*7be0*/  PRMT R28, R28, 0x5410, R28 ;  /* 0x000054101c1c7816 */ /* 0x000fce000000001c */
.L_x_12200:
[----:B------:R-:W-:Y:S05]  /*7bf0*/  BSYNC B1 ;  /* 0x0000000000017941 */ /* 0x000fea0003800000 */
.L_x_12198:
        /* <DEDUP_REMOVED lines=11> */
.L_x_12202:
[----:B------:R-:W-:Y:S01]  /*7cb0*/  IMAD.MOV.U32 R11, RZ, RZ, R5 ;  /* 0x000000ffff0b7224 */ /* 0x000fe200078e0005 */
[----:B------:R-:W-:Y:S01]  /*7cc0*/  PRMT R35, R35, 0x7610, R27 ;  /* 0x0000761023237816 */ /* 0x000fe2000000001b */
[----:B------:R-:W-:Y:S01]  /*7cd0*/  IMAD.MOV.U32 R22, RZ, RZ, R25 ;  /* 0x000000ffff167224 */ /* 0x000fe200078e0019 */
[----:B------:R-:W-:-:S07]  /*7ce0*/  PRMT R28, R0, 0x7632, R28 ;  /* 0x00007632001c7816 */ /* 0x000fce000000001c */
.L_x_12203:
[----:B------:R-:W-:Y:S05]  /*7cf0*/  BSYNC B1 ;  /* 0x0000000000017941 */ /* 0x000fea0003800000 */
.L_x_12201:
        /* <DEDUP_REMOVED lines=11> */
.L_x_12205:
[----:B------:R-:W-:Y:S01]  /*7db0*/  IMAD.MOV.U32 R25, RZ, RZ, R24 ;  /* 0x000000ffff197224 */ /* 0x000fe200078e0018 */
[C---:B------:R-:W-:Y:S01]  /*7dc0*/  PRMT R0, R35.reuse, 0x5432, R0 ;  /* 0x0000543223007816 */ /* 0x040fe20000000000 */
[----:B------:R-:W-:Y:S01]  /*7dd0*/  IMAD.MOV.U32 R5, RZ, RZ, R11 ;  /* 0x000000ffff057224 */ /* 0x000fe200078e000b */
[----:B------:R-:W-:Y:S01]  /*7de0*/  PRMT R27, R35, 0x7632, R27 ;  /* 0x00007632231b7816 */ /* 0x000fe2000000001b */
[----:B------:R-:W-:-:S07]  /*7df0*/  IMAD.MOV.U32 R24, RZ, RZ, R11 ;  /* 0x000000ffff187224 */ /* 0x000fce00078e000b */
.L_x_12206:
[----:B------:R-:W-:Y:S05]  /*7e00*/  BSYNC B1 ;  /* 0x0000000000017941 */ /* 0x000fea0003800000 */
.L_x_12204:
[----:B------:R-:W-:Y:S02]  /*7e10*/  VIADD R8, R8, 0x4 ;  /* 0x0000000408087836 */ /* 0x000fe40000000000 */
[----:B------:R-:W-:Y:S01]  /*7e20*/  VIADD R4, R4, 0x2 ;  /* 0x0000000204047836 */ /* 0x000fe20000000000 */
[----:B------:R-:W-:Y:S06]  /*7e30*/  @P1 BRA `(.L_x_12207) ;  /* 0xfffffff0000c1947 */ /* 0x000fec000383ffff */
[----:B------:R-:W-:Y:S01]  /*7e40*/  PRMT R0, R27, 0x7610, R0 ;  /* 0x000076101b007816 */ /* 0x000fe20000000000 */
[----:B------:R-:W-:Y:S01]  /*7e50*/  FADD.FTZ R26, R7, R26 ;  /* 0x0000001a071a7221 */ /* 0x000fe20000010000 */
[----:B------:R-:W-:Y:S02]  /*7e60*/  IMAD.MOV.U32 R27, RZ, RZ, R6 ;  /* 0x000000ffff1b7224 */ /* 0x000fe400078e0006 */
[----:B------:R-:W-:-:S07]  /*7e70*/  IMAD.MOV.U32 R24, RZ, RZ, R5 ;  /* 0x000000ffff187224 */ /* 0x000fce00078e0005 */
.L_x_12161:
[----:B------:R-:W-:Y:S05]  /*7e80*/  BSYNC B0 ;  /* 0x0000000000007941 */ /* 0x000fea0003800000 */
.L_x_12160:
[----:B0-----:R-:W0:Y:S01]  /*7e90*/  S2R R8, SR_TID.X ;  /* 0x0000000000087919 */ /* 0x001e220000002100 */
[----:B---3--:R-:W-:Y:S01]  /*7ea0*/  ISETP.NE.AND P0, PT, R10, RZ, PT ;  /* 0x000000ff0a00720c */ /* 0x008fe20003f05270 */
        /* <DEDUP_REMOVED lines=14> */
[----:B------:R1:W-:Y:S04]  /*7f90*/  STS.64 [R9+0x8], R6 ;  /* 0x0000080609007388 */ /* 0x0003e80000000a00 */
[----:B------:R2:W-:Y:S04]  /*7fa0*/  STS.64 [R9+0x50], R4 ;  /* 0x0000500409007388 */ /* 0x0005e80000000a00 */
[----:B------:R-:W-:Y:S01]  /*7fb0*/  STS.64 [R9+0x10], R24 ;  /* 0x0000101809007388 */ /* 0x000fe20000000a00 */
[----:B-1----:R-:W-:-:S03]  /*7fc0*/  PRMT R6, R29, 0x5410, R30 ;  /* 0x000054101d067816 */ /* 0x002fc6000000001e */
        /* <DEDUP_REMOVED lines=9> */
[----:B-1----:R-:W-:-:S03]  /*8060*/  PRMT R4, R32, 0x7610, R34 ;  /* 0x0000761020047816 */ /* 0x002fc60000000022 */
[----:B------:R2:W-:Y:S01]  /*8070*/  STS.64 [R9+0x38], R16 ;  /* 0x0000381009007388 */ /* 0x0005e20000000a00 */
[----:B------:R-:W-:-:S03]  /*8080*/  PRMT R5, R33, 0x5432, R34 ;  /* 0x0000543221057816 */ /* 0x000fc60000000022 */
[----:B------:R2:W-:Y:S04]  /*8090*/  STS.64 [R9+0x40], R18 ;  /* 0x0000401209007388 */ /* 0x0005e80000000a00 */
[----:B------:R2:W-:Y:S04]  /*80a0*/  STS.64 [R9+0x68], R4 ;  /* 0x0000680409007388 */ /* 0x0005e80000000a00 */
[----:B------:R2:W-:Y:S02]  /*80b0*/  STS.64 [R9+0x48], R20 ;  /* 0x0000481409007388 */ /* 0x0005e40000000a00 */
.L_x_12209:
[----:B------:R-:W-:Y:S05]  /*80c0*/  BSYNC B0 ;  /* 0x0000000000007941 */ /* 0x000fea0003800000 */
.L_x_12208:
        /* <DEDUP_REMOVED lines=22> */
[----:B------:R-:W0:Y:S04]  /*8230*/  LDS.64 R4, [UR4+0xd0] ;  /* 0x0000d004ff047984 */ /* 0x000e280008000a00 */
[----:B------:R2:W-:Y:S01]  /*8240*/  STL.64 [R1+0x58], R6 ;  /* 0x0000580601007387 */ /* 0x0005e20000100a00 */
[----:B-1----:R-:W-:-:S03]  /*8250*/  FSETP.GT.FTZ.AND P0, PT, R27, R8, PT ;  /* 0x000000081b00720b */ /* 0x002fc60003f14000 */
[----:B------:R-:W-:Y:S01]  /*8260*/  STL.64 [R1+0x8], R10 ;  /* 0x0000080a01007387 */ /* 0x000fe20000100a00 */
[----:B------:R-:W-:-:S03]  /*8270*/  FSEL R35, R27, R8, P0 ;  /* 0x000000081b237208 */ /* 0x000fc60000000000 */
[----:B------:R1:W-:Y:S01]  /*8280*/  STL.64 [R1], R8 ;  /* 0x0000000801007387 */ /* 0x0003e20000100a00 */
[----:B------:R-:W-:Y:S02]  /*8290*/  FSEL R36, R8, R27, P0 ;  /* 0x0000001b08247208 */ /* 0x000fe40000000000 */
[----:B--2---:R-:W-:Y:S02]  /*82a0*/  FSEL R7, R9, R26, P0 ;  /* 0x0000001a09077208 */ /* 0x004fe40000000000 */
[----:B------:R-:W-:Y:S01]  /*82b0*/  FSEL R26, R26, R9, P0 ;  /* 0x000000091a1a7208 */ /* 0x000fe20000000000 */
[----:B------:R-:W-:-:S04]  /*82c0*/  FADD.FTZ R6, -R35, R36 ;  /* 0x0000002423067221 */ /* 0x000fc80000010100 */
[----:B------:R-:W-:Y:S01]  /*82d0*/  FMUL.FTZ R6, R6, 1.4426950216293334961 ;  /* 0x3fb8aa3b06067820 */ /* 0x000fe20000410000 */
[----:B-1----:R-:W-:-:S05]  /*82e0*/  IMAD.MOV.U32 R9, RZ, RZ, RZ ;  /* 0x000000ffff097224 */ /* 0x002fca00078e00ff */
[----:B------:R-:W1:Y:S01]  /*82f0*/  MUFU.EX2 R6, R6 ;  /* 0x0000000600067308 */ /* 0x000e620000000800 */
[----:B0-----:R0:W-:Y:S01]  /*8300*/  STL.64 [R1+0x60], R4 ;  /* 0x0000600401007387 */ /* 0x0011e20000100a00 */
[----:B-1----:R-:W-:Y:S01]  /*8310*/  FMUL.FTZ R7, R7, R6 ;  /* 0x0000000607077220 */ /* 0x002fe20000410000 */
[----:B0-----:R-:W-:-:S04]  /*8320*/  IMAD.MOV.U32 R4, RZ, RZ, R1 ;  /* 0x000000ffff047224 */ /* 0x001fc800078e0001 */
[----:B------:R-:W-:-:S07]  /*8330*/  IMAD.MOV.U32 R8, RZ, RZ, R4 ;  /* 0x000000ffff087224 */ /* 0x000fce00078e0004 */
.L_x_12257:
        /* <DEDUP_REMOVED lines=20> */
.L_x_12213:
[----:B------:R-:W-:Y:S01]  /*8480*/  IMAD.MOV.U32 R5, RZ, RZ, R21 ;  /* 0x000000ffff057224 */ /* 0x000fe200078e0015 */
[----:B------:R-:W-:Y:S01]  /*8490*/  PRMT R10, R10, 0x5410, R34 ;  /* 0x000054100a0a7816 */ /* 0x000fe20000000022 */
[----:B------:R-:W-:Y:S01]  /*84a0*/  IMAD.MOV.U32 R21, RZ, RZ, R20 ;  /* 0x000000ffff157224 */ /* 0x000fe200078e0014 */
[----:B------:R-:W-:-:S07]  /*84b0*/  PRMT R34, R33, 0x7632, R34 ;  /* 0x0000763221227816 */ /* 0x000fce0000000022 */
.L_x_12214:
[----:B------:R-:W-:Y:S05]  /*84c0*/  BSYNC B1 ;  /* 0x0000000000017941 */ /* 0x000fea0003800000 */
.L_x_12212:
        /* <DEDUP_REMOVED lines=11> */
.L_x_12216:
[----:B------:R-:W-:Y:S01]  /*8580*/  IMAD.MOV.U32 R6, RZ, RZ, R5 ;  /* 0x000000ffff067224 */ /* 0x000fe200078e0005 */
[----:B------:R-:W-:Y:S01]  /*8590*/  PRMT R11, R11, 0x7610, R10 ;  /* 0x000076100b0b7816 */ /* 0x000fe2000000000a */
[----:B------:R-:W-:Y:S01]  /*85a0*/  IMAD.MOV.U32 R20, RZ, RZ, R19 ;  /* 0x000000ffff147224 */ /* 0x000fe200078e0013 */
[----:B------:R-:W-:-:S07]  /*85b0*/  PRMT R33, R33, 0x7610, R34 ;  /* 0x0000761021217816 */ /* 0x000fce0000000022 */
.L_x_12217:
[----:B------:R-:W-:Y:S05]  /*85c0*/  BSYNC B1 ;  /* 0x0000000000017941 */ /* 0x000fea0003800000 */
.L_x_12215:
        /* <DEDUP_REMOVED lines=11> */
.L_x_12219:
[----:B------:R-:W-:Y:S01]  /*8680*/  IMAD.MOV.U32 R5, RZ, RZ, R6 ;  /* 0x000000ffff057224 */ /* 0x000fe200078e0006 */
[----:B------:R-:W-:Y:S01]  /*8690*/  PRMT R10, R11, 0x7632, R10 ;  /* 0x000076320b0a7816 */ /* 0x000fe2000000000a */
[----:B------:R-:W-:Y:S01]  /*86a0*/  IMAD.MOV.U32 R19, RZ, RZ, R18 ;  /* 0x000000ffff137224 */ /* 0x000fe200078e0012 */
[----:B------:R-:W-:-:S07]  /*86b0*/  PRMT R34, R34, 0x5410, R32 ;  /* 0x0000541022227816 */ /* 0x000fce0000000020 */
.L_x_12220:
[----:B------:R-:W-:Y:S05]  /*86c0*/  BSYNC B1 ;  /* 0x0000000000017941 */ /* 0x000fea0003800000 */
.L_x_12218:
        /* <DEDUP_REMOVED lines=11> */
.L_x_12222:
[----:B------:R-:W-:Y:S01]  /*8780*/  IMAD.MOV.U32 R6, RZ, RZ, R5 ;  /* 0x000000ffff067224 */ /* 0x000fe200078e0005 */
[----:B------:R-:W-:Y:S01]  /*8790*/  PRMT R11, R10, 0x7610, R11 ;  /* 0x000076100a0b7816 */ /* 0x000fe2000000000b */
[----:B------:R-:W-:Y:S01]  /*87a0*/  IMAD.MOV.U32 R18, RZ, RZ, R17 ;  /* 0x000000ffff127224 */ /* 0x000fe200078e0011 */
[----:B------:R-:W-:-:S07]  /*87b0*/  PRMT R32, R33, 0x7610, R32 ;  /* 0x0000761021207816 */ /* 0x000fce0000000020 */
.L_x_12223:
[----:B------:R-:W-:Y:S05]  /*87c0*/  BSYNC B1 ;  /* 0x0000000000017941 */ /* 0x000fea0003800000 */
.L_x_12221:
        /* <DEDUP_REMOVED lines=11> */
.L_x_12225:
[----:B------:R-:W-:Y:S01]  /*8880*/  IMAD.MOV.U32 R5, RZ, RZ, R6 ;  /* 0x000000ffff057224 */ /* 0x000fe200078e0006 */
[----:B------:R-:W-:Y:S01]  /*8890*/  PRMT R10, R10, 0x5410, R11 ;  /* 0x000054100a0a7816 */ /* 0x000fe2000000000b */
[----:B------:R-:W-:Y:S01]  /*88a0*/  IMAD.MOV.U32 R17, RZ, RZ, R16 ;  /* 0x000000ffff117224 */ /* 0x000fe200078e0010 */
[----:B------:R-:W-:-:S07]  /*88b0*/  PRMT R33, R31, 0x7632, R33 ;  /* 0x000076321f217816 */ /* 0x000fce0000000021 */
.L_x_12226:
[----:B------:R-:W-:Y:S05]  /*88c0*/  BSYNC B1 ;  /* 0x0000000000017941 */ /* 0x000fea0003800000 */
.L_x_12224:
        /* <DEDUP_REMOVED lines=11> */
.L_x_12228:
[----:B------:R-:W-:Y:S01]  /*8980*/  IMAD.MOV.U32 R6, RZ, RZ, R5 ;  /* 0x000000ffff067224 */ /* 0x000fe200078e0005 */
[----:B------:R-:W-:Y:S01]  /*8990*/  PRMT R11, R11, 0x7610, R10 ;  /* 0x000076100b0b7816 */ /* 0x000fe2000000000a */
[----:B------:R-:W-:Y:S01]  /*89a0*/  IMAD.MOV.U32 R16, RZ, RZ, R15 ;  /* 0x000000ffff107224 */ /* 0x000fe200078e000f */
[----:B------:R-:W-:-:S07]  /*89b0*/  PRMT R31, R31, 0x7610, R32 ;  /* 0x000076101f1f7816 */ /* 0x000fce0000000020 */
.L_x_12229:
[----:B------:R-:W-:Y:S05]  /*89c0*/  BSYNC B1 ;  /* 0x0000000000017941 */ /* 0x000fea0003800000 */
.L_x_12227:
        /* <DEDUP_REMOVED lines=11> */
.L_x_12231:
[----:B------:R-:W-:Y:S01]  /*8a80*/  IMAD.MOV.U32 R5, RZ, RZ, R6 ;  /* 0x000000ffff057224 */ /* 0x000fe200078e0006 */
[----:B------:R-:W-:Y:S01]  /*8a90*/  PRMT R10, R11, 0x7632, R10 ;  /* 0x000076320b0a7816 */ /* 0x000fe2000000000a */
[----:B------:R-:W-:Y:S01]  /*8aa0*/  IMAD.MOV.U32 R15, RZ, RZ, R14 ;  /* 0x000000ffff0f7224 */ /* 0x000fe200078e000e */
[----:B------:R-:W-:-:S07]  /*8ab0*/  PRMT R32, R32, 0x7610, R30 ;  /* 0x0000761020207816 */ /* 0x000fce000000001e */
.L_x_12232:
[----:B------:R-:W-:Y:S05]  /*8ac0*/  BSYNC B1 ;  /* 0x0000000000017941 */ /* 0x000fea0003800000 */
.L_x_12230:
        /* <DEDUP_REMOVED lines=11> */
.L_x_12234:
[----:B------:R-:W-:Y:S01]  /*8b80*/  IMAD.MOV.U32 R6, RZ, RZ, R5 ;  /* 0x000000ffff067224 */ /* 0x000fe200078e0005 */
[----:B------:R-:W-:Y:S01]  /*8b90*/  PRMT R11, R10, 0x7610, R11 ;  /* 0x000076100a0b7816 */ /* 0x000fe2000000000b */
[----:B------:R-:W-:Y:S01]  /*8ba0*/  IMAD.MOV.U32 R14, RZ, RZ, R13 ;  /* 0x000000ffff0e7224 */ /* 0x000fe200078e000d */
[----:B------:R-:W-:-:S07]  /*8bb0*/  PRMT R30, R30, 0x5410, R31 ;  /* 0x000054101e1e7816 */ /* 0x000fce000000001f */
.L_x_12235:
[----:B------:R-:W-:Y:S05]  /*8bc0*/  BSYNC B1 ;  /* 0x0000000000017941 */ /* 0x000fea0003800000 */
.L_x_12233:
        /* <DEDUP_REMOVED lines=11> */
.L_x_12237:
[----:B------:R-:W-:Y:S01]  /*8c80*/  IMAD.MOV.U32 R5, RZ, RZ, R6 ;  /* 0x000000ffff057224 */ /* 0x000fe200078e0006 */
[----:B------:R-:W-:Y:S01]  /*8c90*/  PRMT R10, R10, 0x5410, R11 ;  /* 0x000054100a0a7816 */ /* 0x000fe2000000000b */
[----:B------:R-:W-:Y:S01]  /*8ca0*/  IMAD.MOV.U32 R13, RZ, RZ, R12 ;  /* 0x000000ffff0d7224 */ /* 0x000fe200078e000c */
[----:B------:R-:W-:-:S07]  /*8cb0*/  PRMT R31, R29, 0x7632, R31 ;  /* 0x000076321d1f7816 */ /* 0x000fce000000001f */
.L_x_12238:
[----:B------:R-:W-:Y:S05]  /*8cc0*/  BSYNC B1 ;  /* 0x0000000000017941 */ /* 0x000fea0003800000 */
.L_x_12236:
        /* <DEDUP_REMOVED lines=11> */
.L_x_12240:
[----:B------:R-:W-:Y:S01]  /*8d80*/  IMAD.MOV.U32 R6, RZ, RZ, R5 ;  /* 0x000000ffff067224 */ /* 0x000fe200078e0005 */
[----:B------:R-:W-:Y:S01]  /*8d90*/  PRMT R10, R10, 0x7632, R10 ;  /* 0x000076320a0a7816 */ /* 0x000fe2000000000a */
[----:B------:R-:W-:Y:S01]  /*8da0*/  IMAD.MOV.U32 R12, RZ, RZ, R3 ;  /* 0x000000ffff0c7224 */ /* 0x000fe200078e0003 */
[----:B------:R-:W-:-:S07]  /*8db0*/  PRMT R29, R29, 0x5410, R30 ;  /* 0x000054101d1d7816 */ /* 0x000fce000000001e */
.L_x_12241:
[----:B------:R-:W-:Y:S05]  /*8dc0*/  BSYNC B1 ;  /* 0x0000000000017941 */ /* 0x000fea0003800000 */
.L_x_12239:
        /* <DEDUP_REMOVED lines=11> */
.L_x_12243:
[----:B------:R-:W-:Y:S01]  /*8e80*/  IMAD.MOV.U32 R5, RZ, RZ, R6 ;  /* 0x000000ffff057224 */ /* 0x000fe200078e0006 */
[----:B------:R-:W-:Y:S01]  /*8e90*/  PRMT R10, R10, 0x5410, R10 ;  /* 0x000054100a0a7816 */ /* 0x000fe2000000000a */
[----:B------:R-:W-:Y:S01]  /*8ea0*/  IMAD.MOV.U32 R3, RZ, RZ, R2 ;  /* 0x000000ffff037224 */ /* 0x000fe200078e0002 */
[----:B------:R-:W-:-:S07]  /*8eb0*/  PRMT R30, R29, 0x7610, R30 ;  /* 0x000076101d1e7816 */ /* 0x000fce000000001e */
.L_x_12244:
[----:B------:R-:W-:Y:S05]  /*8ec0*/  BSYNC B1 ;  /* 0x0000000000017941 */ /* 0x000fea0003800000 */
.L_x_12242:
        /* <DEDUP_REMOVED lines=11> */
.L_x_12246:
[----:B------:R-:W-:Y:S01]  /*8f80*/  IMAD.MOV.U32 R6, RZ, RZ, R5 ;  /* 0x000000ffff067224 */ /* 0x000fe200078e0005 */
[----:B------:R-:W-:Y:S01]  /*8f90*/  PRMT R11, R11, 0x7610, R10 ;  /* 0x000076100b0b7816 */ /* 0x000fe2000000000a */
[----:B------:R-:W-:Y:S01]  /*8fa0*/  IMAD.MOV.U32 R2, RZ, RZ, R23 ;  /* 0x000000ffff027224 */ /* 0x000fe200078e0017 */
[----:B------:R-:W-:-:S07]  /*8fb0*/  PRMT R29, R28, 0x7632, R29 ;  /* 0x000076321c1d7816 */ /* 0x000fce000000001d */
.L_x_12247:
[----:B------:R-:W-:Y:S05]  /*8fc0*/  BSYNC B1 ;  /* 0x0000000000017941 */ /* 0x000fea0003800000 */
.L_x_12245:
        /* <DEDUP_REMOVED lines=11> */
.L_x_12249:
[----:B------:R-:W-:Y:S01]  /*9080*/  IMAD.MOV.U32 R5, RZ, RZ, R6 ;  /* 0x000000ffff057224 */ /* 0x000fe200078e0006 */
[----:B------:R-:W-:Y:S01]  /*9090*/  PRMT R10, R10, 0x7610, R11 ;  /* 0x000076100a0a7816 */ /* 0x000fe2000000000b */
[----:B------:R-:W-:Y:S01]  /*90a0*/  IMAD.MOV.U32 R23, RZ, RZ, R22 ;  /* 0x000000ffff177224 */ /* 0x000fe200078e0016 */
[----:B------:R-:W-:-:S07]  /*90b0*/  PRMT R28, R28, 0x5410, R28 ;  /* 0x000054101c1c7816 */ /* 0x000fce000000001c */
.L_x_12250:
[----:B------:R-:W-:Y:S05]  /*90c0*/  BSYNC B1 ;  /* 0x0000000000017941 */ /* 0x000fea0003800000 */
.L_x_12248:
        /* <DEDUP_REMOVED lines=11> */
.L_x_12252:
[----:B------:R-:W-:Y:S01]  /*9180*/  IMAD.MOV.U32 R6, RZ, RZ, R5 ;  /* 0x000000ffff067224 */ /* 0x000fe200078e0005 */
[----:B------:R-:W-:Y:S01]  /*9190*/  PRMT R11, R11, 0x7610, R10 ;  /* 0x000076100b0b7816 */ /* 0x000fe2000000000a */
[----:B------:R-:W-:Y:S01]  /*91a0*/  IMAD.MOV.U32 R22, RZ, RZ, R25 ;  /* 0x000000ffff167224 */ /* 0x000fe200078e0019 */
[----:B------:R-:W-:-:S07]  /*91b0*/  PRMT R28, R0, 0x7632, R28 ;  /* 0x00007632001c7816 */ /* 0x000fce000000001c */
.L_x_12253:
[----:B------:R-:W-:Y:S05]  /*91c0*/  BSYNC B1 ;  /* 0x0000000000017941 */ /* 0x000fea0003800000 */
.L_x_12251:
        /* <DEDUP_REMOVED lines=11> */
.L_x_12255:
[----:B------:R-:W-:Y:S01]  /*9280*/  IMAD.MOV.U32 R25, RZ, RZ, R24 ;  /* 0x000000ffff197224 */ /* 0x000fe200078e0018 */
[C---:B------:R-:W-:Y:S01]  /*9290*/  PRMT R0, R11.reuse, 0x5432, R0 ;  /* 0x000054320b007816 */ /* 0x040fe20000000000 */
[----:B------:R-:W-:Y:S01]  /*92a0*/  IMAD.MOV.U32 R5, RZ, RZ, R6 ;  /* 0x000000ffff057224 */ /* 0x000fe200078e0006 */
[----:B------:R-:W-:Y:S01]  /*92b0*/  PRMT R10, R11, 0x7632, R10 ;  /* 0x000076320b0a7816 */ /* 0x000fe2000000000a */
[----:B------:R-:W-:-:S07]  /*92c0*/  IMAD.MOV.U32 R24, RZ, RZ, R6 ;  /* 0x000000ffff187224 */ /* 0x000fce00078e0006 */
.L_x_12256:
[----:B------:R-:W-:Y:S05]  /*92d0*/  BSYNC B1 ;  /* 0x0000000000017941 */ /* 0x000fea0003800000 */
.L_x_12254:
[----:B------:R-:W-:Y:S02]  /*92e0*/  VIADD R8, R8, 0x4 ;  /* 0x0000000408087836 */ /* 0x000fe40000000000 */
[----:B------:R-:W-:Y:S01]  /*92f0*/  VIADD R4, R4, 0x2 ;  /* 0x0000000204047836 */ /* 0x000fe20000000000 */
[----:B------:R-:W-:Y:S06]  /*9300*/  @P1 BRA `(.L_x_12257) ;  /* 0xfffffff0000c1947 */ /* 0x000fec000383ffff */
[----:B------:R-:W-:Y:S01]  /*9310*/  FADD.FTZ R26, R26, R7 ;  /* 0x000000071a1a7221 */ /* 0x000fe20000010000 */
[----:B------:R-:W-:Y:S01]  /*9320*/  PRMT R0, R10, 0x7610, R0 ;  /* 0x000076100a007816 */ /* 0x000fe20000000000 */
[----:B------:R-:W-:Y:S02]  /*9330*/  IMAD.MOV.U32 R24, RZ, RZ, R5 ;  /* 0x000000ffff187224 */ /* 0x000fe400078e0005 */
[----:B------:R-:W-:-:S07]  /*9340*/  IMAD.MOV.U32 R27, RZ, RZ, R35 ;  /* 0x000000ffff1b7224 */ /* 0x000fce00078e0023 */
.L_x_12211:
[----:B------:R-:W-:Y:S05]  /*9350*/  BSYNC B0 ;  /* 0x0000000000007941 */ /* 0x000fea0003800000 */
.L_x_12210:
[----:B------:R-:W-:Y:S05]  /*9360*/  @P2 EXIT ;  /* 0x000000000000294d */ /* 0x000fea0003800000 */
[----:B------:R-:W0:Y:S01]  /*9370*/  S2R R6, SR_CTAID.X ;  /* 0x0000000000067919 */ /* 0x000e220000002500 */
[----:B--2---:R-:W1:Y:S08]  /*9380*/  LDC R4, c[0x0][0x230] ;  /* 0x00008c00ff047b82 */ /* 0x004e700000000800 */
        /* <DEDUP_REMOVED lines=8> */
[----:B------:R-:W-:Y:S01]  /*9410*/  IMAD R36, R6, R4, RZ ;  /* 0x0000000406247224 */ /* 0x000fe200078e02ff */
[----:B------:R-:W-:Y:S01]  /*9420*/  ISETP.GE.AND P0, PT, R4, 0x2, PT ;  /* 0x000000020400780c */ /* 0x000fe20003f06270 */
[----:B------:R-:W-:Y:S01]  /*9430*/  @P3 FADD.FTZ R7, R7, -R27 ;  /* 0x8000001b07073221 */ /* 0x000fe20000010000 */
[----:B------:R-:W5:Y:S01]  /*9440*/  @P3 LDG.E.CONSTANT R6, desc[UR6][R10.64] ;  /* 0x000000060a063981 */ /* 0x000f62000c1e9900 */
[----:B------:R-:W-:Y:S02]  /*9450*/  IMAD.SHL.U32 R36, R36, 0x2, RZ ;  /* 0x0000000224247824 */ /* 0x000fe400078e00ff */
[----:B--2---:R-:W-:Y:S02]  /*9460*/  @P3 FFMA.FTZ R7, R26, -0.69314718246459960938, R7 ;  /* 0xbf3172181a073823 */ /* 0x004fe40000010007 */
[----:B---3--:R-:W-:Y:S01]  /*9470*/  IMAD.WIDE R38, R36, 0x4, R38 ;  /* 0x0000000424267825 */ /* 0x008fe200078e0226 */
[----:B------:R-:W-:-:S03]  /*9480*/  ISETP.GE.AND P1, PT, R4, 0x3, PT ;  /* 0x000000030400780c */ /* 0x000fc60003f26270 */
[----:B-1----:R-:W-:Y:S01]  /*9490*/  IMAD.WIDE R36, R36, 0x2, R8 ;  /* 0x0000000224247825 */ /* 0x002fe200078e0208 */
[----:B------:R-:W-:Y:S09]  /*94a0*/  @P3 STG.E desc[UR6][R38.64], R24 ;  /* 0x0000001826003986 */ /* 0x000ff2000c101906 */
[----:B------:R-:W2:Y:S01]  /*94b0*/  @P1 LDG.E.CONSTANT R8, desc[UR6][R10.64] ;  /* 0x000000060a081981 */ /* 0x000ea2000c1e9900 */
[----:B------:R-:W-:-:S02]  /*94c0*/  HADD2.F32 R0, -RZ, R0.H1_H1 ;  /* 0x30000000ff007230 */ /* 0x000fc40000004100 */
[----:B----4-:R-:W-:Y:S02]  /*94d0*/  @P3 FADD.FTZ R7, R5, R7 ;  /* 0x0000000705073221 */ /* 0x010fe40000010000 */
[----:B------:R-:W3:Y:S03]  /*94e0*/  @P0 LDG.E.CONSTANT R5, desc[UR6][R10.64] ;  /* 0x000000060a050981 */ /* 0x000ee6000c1e9900 */
[----:B------:R-:W-:-:S05]  /*94f0*/  @P3 F2FP.F16.F32.PACK_AB R7, RZ, R7 ;  /* 0x00000007ff07323e */ /* 0x000fca00000000ff */
[----:B------:R0:W-:Y:S04]  /*9500*/  @P3 STG.E.U16 desc[UR6][R36.64], R7 ;  /* 0x0000000724003986 */ /* 0x0001e8000c101506 */
[----:B0-----:R-:W4:Y:S01]  /*9510*/  @P0 LDG.E.CONSTANT R7, desc[UR6][R10.64] ;  /* 0x000000060a070981 */ /* 0x001f22000c1e9900 */
[----:B------:R-:W-:-:S04]  /*9520*/  @P3 FADD.FTZ R0, R0, -R27 ;  /* 0x8000001b00003221 */ /* 0x000fc80000010000 */
[----:B------:R-:W-:-:S04]  /*9530*/  @P3 FFMA.FTZ R0, R26, -0.69314718246459960938, R0 ;  /* 0xbf3172181a003823 */ /* 0x000fc80000010000 */
[----:B-----5:R-:W-:Y:S01]  /*9540*/  @P3 FADD.FTZ R0, R6, R0 ;  /* 0x0000000006003221 */ /* 0x020fe20000010000 */
[----:B------:R-:W-:-:S05]  /*9550*/  HADD2.F32 R6, -RZ, R28.H0_H0 ;  /* 0x2000001cff067230 */ /* 0x000fca0000004100 */
[----:B------:R-:W-:-:S04]  /*9560*/  @P0 FADD.FTZ R6, R6, -R27 ;  /* 0x8000001b06060221 */ /* 0x000fc80000010000 */
[----:B------:R-:W-:Y:S01]  /*9570*/  @P0 FFMA.FTZ R6, R26, -0.69314718246459960938, R6 ;  /* 0xbf3172181a060823 */ /* 0x000fe20000010006 */
[C---:B------:R-:W-:Y:S02]  /*9580*/  ISETP.GE.AND P2, PT, R4.reuse, 0x4, PT ;  /* 0x000000040400780c */ /* 0x040fe40003f46270 */
[----:B------:R-:W-:Y:S01]  /*9590*/  @P3 F2FP.F16.F32.PACK_AB R0, RZ, R0 ;  /* 0x00000000ff00323e */ /* 0x000fe200000000ff */
[----:B------:R-:W-:Y:S04]  /*95a0*/  @P3 STG.E desc[UR6][R38.64+0x4], R25 ;  /* 0x0000041926003986 */ /* 0x000fe8000c101906 */
[----:B------:R0:W-:Y:S01]  /*95b0*/  @P3 STG.E.U16 desc[UR6][R36.64+0x2], R0 ;  /* 0x0000020024003986 */ /* 0x0001e2000c101506 */
[----:B------:R-:W-:Y:S01]  /*95c0*/  ISETP.GE.AND P3, PT, R4, 0x5, PT ;  /* 0x000000050400780c */ /* 0x000fe20003f66270 */
[----:B------:R-:W-:-:S04]  /*95d0*/  HADD2.F32 R9, -RZ, R28.H1_H1 ;  /* 0x3000001cff097230 */ /* 0x000fc80000004100 */
[----:B0-----:R-:W5:Y:S04]  /*95e0*/  @P2 LDG.E.CONSTANT R0, desc[UR6][R10.64] ;  /* 0x000000060a002981 */ /* 0x001f68000c1e9900 */
[----:B------:R0:W-:Y:S01]  /*95f0*/  @P0 STG.E desc[UR6][R38.64+0x8], R22 ;  /* 0x0000081626000986 */ /* 0x0001e2000c101906 */
[----:B------:R-:W-:-:S03]  /*9600*/  ISETP.GE.AND P4, PT, R4, 0x6, PT ;  /* 0x000000060400780c */ /* 0x000fc60003f86270 */
[----:B0-----:R-:W5:Y:S01]  /*9610*/  @P2 LDG.E.CONSTANT R22, desc[UR6][R10.64] ;  /* 0x000000060a162981 */ /* 0x001f62000c1e9900 */
[C---:B------:R-:W-:Y:S02]  /*9620*/  ISETP.GE.AND P5, PT, R4.reuse, 0x7, PT ;  /* 0x000000070400780c */ /* 0x040fe40003fa6270 */
[----:B------:R-:W-:Y:S01]  /*9630*/  ISETP.GE.AND P6, PT, R4, 0x8, PT ;  /* 0x000000080400780c */ /* 0x000fe20003fc6270 */
[----:B---3--:R-:W-:Y:S02]  /*9640*/  @P0 FADD.FTZ R6, R5, R6 ;  /* 0x0000000605060221 */ /* 0x008fe40000010000 */
[----:B------:R-:W3:Y:S03]  /*9650*/  @P1 LDG.E.CONSTANT R5, desc[UR6][R10.64] ;  /* 0x000000060a051981 */ /* 0x000ee6000c1e9900 */
[----:B------:R-:W-:-:S05]  /*9660*/  @P0 F2FP.F16.F32.PACK_AB R6, RZ, R6 ;  /* 0x00000006ff06023e */ /* 0x000fca00000000ff */
[----:B------:R0:W-:Y:S04]  /*9670*/  @P0 STG.E.U16 desc[UR6][R36.64+0x4], R6 ;  /* 0x0000040624000986 */ /* 0x0001e8000c101506 */
[----:B------:R1:W-:Y:S01]  /*9680*/  @P0 STG.E desc[UR6][R38.64+0xc], R23 ;  /* 0x00000c1726000986 */ /* 0x0003e2000c101906 */
[----:B0-----:R-:W-:-:S03]  /*9690*/  @P0 FADD.FTZ R6, R9, -R27 ;  /* 0x8000001b09060221 */ /* 0x001fc60000010000 */
[----:B------:R-:W5:Y:S01]  /*96a0*/  @P3 LDG.E.CONSTANT R9, desc[UR6][R10.64] ;  /* 0x000000060a093981 */ /* 0x000f62000c1e9900 */
[----:B-1----:R-:W-:Y:S02]  /*96b0*/  HADD2.F32 R23, -RZ, R29.H0_H0 ;  /* 0x2000001dff177230 */ /* 0x002fe40000004100 */
[----:B------:R-:W-:-:S04]  /*96c0*/  @P0 FFMA.FTZ R6, R26, -0.69314718246459960938, R6 ;  /* 0xbf3172181a060823 */ /* 0x000fc80000010006 */
[----:B----4-:R-:W-:Y:S01]  /*96d0*/  @P0 FADD.FTZ R6, R7, R6 ;  /* 0x0000000607060221 */ /* 0x010fe20000010000 */
[----:B------:R-:W-:Y:S01]  /*96e0*/  @P1 FADD.FTZ R23, R23, -R27 ;  /* 0x8000001b17171221 */ /* 0x000fe20000010000 */
[----:B------:R-:W4:Y:S03]  /*96f0*/  @P3 LDG.E.CONSTANT R7, desc[UR6][R10.64] ;  /* 0x000000060a073981 */ /* 0x000f26000c1e9900 */
[----:B------:R-:W-:-:S04]  /*9700*/  @P1 FFMA.FTZ R23, R26, -0.69314718246459960938, R23 ;  /* 0xbf3172181a171823 */ /* 0x000fc80000010017 */
[----:B--2---:R-:W-:Y:S02]  /*9710*/  @P1 FADD.FTZ R4, R8, R23 ;  /* 0x0000001708041221 */ /* 0x004fe40000010000 */
[----:B------:R-:W2:Y:S01]  /*9720*/  @P4 LDG.E.CONSTANT R8, desc[UR6][R10.64] ;  /* 0x000000060a084981 */ /* 0x000ea2000c1e9900 */
[----:B------:R-:W-:Y:S02]  /*9730*/  @P0 F2FP.F16.F32.PACK_AB R6, RZ, R6 ;  /* 0x00000006ff06023e */ /* 0x000fe400000000ff */
[----:B------:R-:W-:-:S03]  /*9740*/  @P1 F2FP.F16.F32.PACK_AB R4, RZ, R4 ;  /* 0x00000004ff04123e */ /* 0x000fc600000000ff */
[----:B------:R0:W-:Y:S04]  /*9750*/  @P0 STG.E.U16 desc[UR6][R36.64+0x6], R6 ;  /* 0x0000060624000986 */ /* 0x0001e8000c101506 */
[----:B------:R1:W-:Y:S04]  /*9760*/  @P1 STG.E desc[UR6][R38.64+0x10], R2 ;  /* 0x0000100226001986 */ /* 0x0003e8000c101906 */
[----:B------:R1:W-:Y:S04]  /*9770*/  @P1 STG.E.U16 desc[UR6][R36.64+0x8], R4 ;  /* 0x0000080424001986 */ /* 0x0003e8000c101506 */
[----:B0-----:R-:W2:Y:S04]  /*9780*/  @P4 LDG.E.CONSTANT R6, desc[UR6][R10.64] ;  /* 0x000000060a064981 */ /* 0x001ea8000c1e9900 */
[----:B-1----:R-:W2:Y:S04]  /*9790*/  @P5 LDG.E.CONSTANT R2, desc[UR6][R10.64] ;  /* 0x000000060a025981 */ /* 0x002ea8000c1e9900 */
[----:B------:R-:W2:Y:S04]  /*97a0*/  @P5 LDG.E.CONSTANT R4, desc[UR6][R10.64] ;  /* 0x000000060a045981 */ /* 0x000ea8000c1e9900 */
[----:B------:R0:W-:Y:S04]  /*97b0*/  @P1 STG.E desc[UR6][R38.64+0x14], R3 ;  /* 0x0000140326001986 */ /* 0x0001e8000c101906 */
[----:B0-----:R-:W2:Y:S01]  /*97c0*/  @P6 LDG.E.CONSTANT R3, desc[UR6][R10.64] ;  /* 0x000000060a036981 */ /* 0x001ea2000c1e9900 */
[----:B------:R-:W-:-:S05]  /*97d0*/  HADD2.F32 R23, -RZ, R30.H0_H0 ;  /* 0x2000001eff177230 */ /* 0x000fca0000004100 */
[----:B------:R-:W-:-:S04]  /*97e0*/  @P1 FADD.FTZ R23, R23, -R27 ;  /* 0x8000001b17171221 */ /* 0x000fc80000010000 */
[----:B------:R-:W-:Y:S01]  /*97f0*/  @P1 FFMA.FTZ R23, R26, -0.69314718246459960938, R23 ;  /* 0xbf3172181a171823 */ /* 0x000fe20000010017 */
[----:B------:R-:W-:Y:S02]  /*9800*/  HADD2.F32 R24, -RZ, R31.H0_H0 ;  /* 0x2000001fff187230 */ /* 0x000fe40000004100 */
[----:B------:R-:W-:Y:S02]  /*9810*/  HADD2.F32 R28, -RZ, R32.H1_H1 ;  /* 0x30000020ff1c7230 */ /* 0x000fe40000004100 */
[----:B---3--:R-:W-:Y:S01]  /*9820*/  @P1 FADD.FTZ R5, R5, R23 ;  /* 0x0000001705051221 */ /* 0x008fe20000010000 */
[----:B------:R-:W-:-:S05]  /*9830*/  HADD2.F32 R23, -RZ, R29.H1_H1 ;  /* 0x3000001dff177230 */ /* 0x000fca0000004100 */
[----:B------:R-:W-:-:S04]  /*9840*/  @P2 FADD.FTZ R23, R23, -R27 ;  /* 0x8000001b17172221 */ /* 0x000fc80000010000 */
[----:B------:R-:W-:-:S04]  /*9850*/  @P2 FFMA.FTZ R23, R26, -0.69314718246459960938, R23 ;  /* 0xbf3172181a172823 */ /* 0x000fc80000010017 */
[----:B-----5:R-:W-:Y:S01]  /*9860*/  @P2 FADD.FTZ R0, R0, R23 ;  /* 0x0000001700002221 */ /* 0x020fe20000010000 */
[----:B------:R-:W-:Y:S01]  /*9870*/  @P2 FADD.FTZ R23, R24, -R27 ;  /* 0x8000001b18172221 */ /* 0x000fe20000010000 */
[----:B------:R-:W-:-:S03]  /*9880*/  HADD2.F32 R24, -RZ, R30.H1_H1 ;  /* 0x3000001eff187230 */ /* 0x000fc60000004100 */
[----:B------:R-:W-:Y:S02]  /*9890*/  @P2 FFMA.FTZ R23, R26, -0.69314718246459960938, R23 ;  /* 0xbf3172181a172823 */ /* 0x000fe40000010017 */
[----:B------:R-:W-:Y:S02]  /*98a0*/  @P3 FADD.FTZ R25, R24, -R27 ;  /* 0x8000001b18193221 */ /* 0x000fe40000010000 */
[----:B------:R-:W-:Y:S01]  /*98b0*/  @P2 FADD.FTZ R22, R22, R23 ;  /* 0x0000001716162221 */ /* 0x000fe20000010000 */
[----:B------:R-:W-:Y:S01]  /*98c0*/  @P3 FADD.FTZ R23, R28, -R27 ;  /* 0x8000001b1c173221 */ /* 0x000fe20000010000 */
[----:B------:R-:W-:Y:S01]  /*98d0*/  @P3 FFMA.FTZ R24, R26, -0.69314718246459960938, R25 ;  /* 0xbf3172181a183823 */ /* 0x000fe20000010019 */
[----:B------:R-:W-:-:S03]  /*98e0*/  @P2 F2FP.F16.F32.PACK_AB R0, RZ, R0 ;  /* 0x00000000ff00223e */ /* 0x000fc600000000ff */
[----:B------:R-:W-:Y:S01]  /*98f0*/  @P3 FADD.FTZ R9, R9, R24 ;  /* 0x0000001809093221 */ /* 0x000fe20000010000 */
[--C-:B------:R-:W-:Y:S01]  /*9900*/  @P3 FFMA.FTZ R24, R26, -0.69314718246459960938, R23.reuse ;  /* 0xbf3172181a183823 */ /* 0x100fe20000010017 */
[----:B------:R-:W-:Y:S02]  /*9910*/  @P1 F2FP.F16.F32.PACK_AB R5, RZ, R5 ;  /* 0x00000005ff05123e */ /* 0x000fe400000000ff */
[----:B------:R-:W-:Y:S01]  /*9920*/  PRMT R23, R0, 0x7610, R23 ;  /* 0x0000761000177816 */ /* 0x000fe20000000017 */
[----:B------:R-:W-:Y:S02]  /*9930*/  HADD2.F32 R0, -RZ, R31.H1_H1 ;  /* 0x3000001fff007230 */ /* 0x000fe40000004100 */
[----:B----4-:R-:W-:Y:S01]  /*9940*/  @P3 FADD.FTZ R7, R7, R24 ;  /* 0x0000001807073221 */ /* 0x010fe20000010000 */
[----:B------:R0:W-:Y:S01]  /*9950*/  @P1 STG.E.U16 desc[UR6][R36.64+0xa], R5 ;  /* 0x00000a0524001986 */ /* 0x0001e2000c101506 */
[----:B------:R-:W-:Y:S02]  /*9960*/  @P2 F2FP.F16.F32.PACK_AB R22, RZ, R22 ;  /* 0x00000016ff16223e */ /* 0x000fe400000000ff */
[----:B------:R-:W-:Y:S01]  /*9970*/  @P3 F2FP.F16.F32.PACK_AB R9, RZ, R9 ;  /* 0x00000009ff09323e */ /* 0x000fe200000000ff */
[----:B------:R1:W-:Y:S01]  /*9980*/  @P2 STG.E desc[UR6][R38.64+0x18], R12 ;  /* 0x0000180c26002986 */ /* 0x0003e2000c101906 */
[----:B------:R-:W-:Y:S01]  /*9990*/  @P3 F2FP.F16.F32.PACK_AB R7, RZ, R7 ;  /* 0x00000007ff07323e */ /* 0x000fe200000000ff */
[----:B0-----:R-:W-:Y:S01]  /*99a0*/  @P4 FADD.FTZ R5, R0, -R27 ;  /* 0x8000001b00054221 */ /* 0x001fe20000010000 */
[----:B------:R-:W-:-:S03]  /*99b0*/  HADD2.F32 R0, -RZ, R33.H0_H0 ;  /* 0x20000021ff007230 */ /* 0x000fc60000004100 */
[----:B------:R-:W-:Y:S01]  /*99c0*/  @P4 FFMA.FTZ R5, R26, -0.69314718246459960938, R5 ;  /* 0xbf3172181a054823 */ /* 0x000fe20000010005 */
[----:B------:R-:W-:Y:S01]  /*99d0*/  @P2 STG.E.U16 desc[UR6][R36.64+0xc], R23 ;  /* 0x00000c1724002986 */ /* 0x000fe2000c101506 */
[----:B-1----:R-:W-:Y:S01]  /*99e0*/  HADD2.F32 R12, -RZ, R32.H0_H0 ;  /* 0x20000020ff0c7230 */ /* 0x002fe20000004100 */
[----:B------:R-:W-:Y:S01]  /*99f0*/  PRMT R24, R7, 0x7610, R24 ;  /* 0x0000761007187816 */ /* 0x000fe20000000018 */
[----:B--2---:R-:W-:Y:S01]  /*9a00*/  @P4 FADD.FTZ R5, R8, R5 ;  /* 0x0000000508054221 */ /* 0x004fe20000010000 */
[----:B------:R0:W-:Y:S01]  /*9a10*/  @P2 STG.E desc[UR6][R38.64+0x1c], R13 ;  /* 0x00001c0d26002986 */ /* 0x0001e2000c101906 */
[----:B------:R-:W-:Y:S02]  /*9a20*/  HADD2.F32 R8, -RZ, R34.H1_H1 ;  /* 0x30000022ff087230 */ /* 0x000fe40000004100 */
[----:B------:R-:W-:Y:S01]  /*9a30*/  @P4 FADD.FTZ R7, R0, -R27 ;  /* 0x8000001b00074221 */ /* 0x000fe20000010000 */
[----:B------:R-:W-:Y:S04]  /*9a40*/  @P2 STG.E.U16 desc[UR6][R36.64+0xe], R22 ;  /* 0x00000e1624002986 */ /* 0x000fe8000c101506 */
[----:B------:R1:W-:Y:S01]  /*9a50*/  @P3 STG.E desc[UR6][R38.64+0x20], R14 ;  /* 0x0000200e26003986 */ /* 0x0003e2000c101906 */
[----:B------:R-:W-:-:S03]  /*9a60*/  @P4 FFMA.FTZ R7, R26, -0.69314718246459960938, R7 ;  /* 0xbf3172181a074823 */ /* 0x000fc60000010007 */
[----:B------:R2:W-:Y:S01]  /*9a70*/  @P3 STG.E.U16 desc[UR6][R36.64+0x10], R9 ;  /* 0x0000100924003986 */ /* 0x0005e2000c101506 */
[----:B0-----:R-:W-:-:S03]  /*9a80*/  @P5 FADD.FTZ R13, R8, -R27 ;  /* 0x8000001b080d5221 */ /* 0x001fc60000010000 */
[----:B------:R0:W-:Y:S01]  /*9a90*/  @P3 STG.E desc[UR6][R38.64+0x24], R15 ;  /* 0x0000240f26003986 */ /* 0x0001e2000c101906 */
[----:B-1----:R-:W-:Y:S02]  /*9aa0*/  HADD2.F32 R14, -RZ, R33.H1_H1 ;  /* 0x30000021ff0e7230 */ /* 0x002fe40000004100 */
[----:B--2---:R-:W-:Y:S01]  /*9ab0*/  @P5 FADD.FTZ R9, R12, -R27 ;  /* 0x8000001b0c095221 */ /* 0x004fe20000010000 */
[----:B------:R-:W-:Y:S01]  /*9ac0*/  @P4 FADD.FTZ R6, R6, R7 ;  /* 0x0000000706064221 */ /* 0x000fe20000010000 */
[C---:B------:R-:W-:Y:S02]  /*9ad0*/  @P5 FFMA.FTZ R13, R26.reuse, -0.69314718246459960938, R13 ;  /* 0xbf3172181a0d5823 */ /* 0x040fe4000001000d */
[----:B------:R-:W-:Y:S01]  /*9ae0*/  @P5 FFMA.FTZ R9, R26, -0.69314718246459960938, R9 ;  /* 0xbf3172181a095823 */ /* 0x000fe20000010009 */
[----:B0-----:R-:W-:Y:S01]  /*9af0*/  @P6 FADD.FTZ R15, R14, -R27 ;  /* 0x8000001b0e0f6221 */ /* 0x001fe20000010000 */
[----:B------:R-:W-:Y:S02]  /*9b00*/  @P4 F2FP.F16.F32.PACK_AB R5, RZ, R5 ;  /* 0x00000005ff05423e */ /* 0x000fe400000000ff */
[----:B------:R-:W-:Y:S01]  /*9b10*/  @P5 FADD.FTZ R2, R2, R9 ;  /* 0x0000000902025221 */ /* 0x000fe20000010000 */
[----:B------:R-:W-:Y:S01]  /*9b20*/  @P6 FFMA.FTZ R0, R26, -0.69314718246459960938, R15 ;  /* 0xbf3172181a006823 */ /* 0x000fe2000001000f */
[----:B------:R-:W-:Y:S01]  /*9b30*/  @P5 FADD.FTZ R4, R4, R13 ;  /* 0x0000000d04045221 */ /* 0x000fe20000010000 */
[----:B------:R-:W-:Y:S01]  /*9b40*/  @P4 F2FP.F16.F32.PACK_AB R6, RZ, R6 ;  /* 0x00000006ff06423e */ /* 0x000fe200000000ff */
[----:B------:R0:W-:Y:S01]  /*9b50*/  @P3 STG.E.U16 desc[UR6][R36.64+0x12], R24 ;  /* 0x0000121824003986 */ /* 0x0001e2000c101506 */
[----:B------:R-:W-:Y:S01]  /*9b60*/  @P6 FADD.FTZ R0, R3, R0 ;  /* 0x0000000003006221 */ /* 0x000fe20000010000 */
[----:B------:R-:W-:-:S02]  /*9b70*/  @P5 F2FP.F16.F32.PACK_AB R2, RZ, R2 ;  /* 0x00000002ff02523e */ /* 0x000fc400000000ff */
        /* <DEDUP_REMOVED lines=14> */
[----:B------:R-:W-:-:S03]  /*9c60*/  HADD2.F32 R34, -RZ, R34.H0_H0 ;  /* 0x20000022ff227230 */ /* 0x000fc60000004100 */
[----:B------:R-:W-:Y:S02]  /*9c70*/  STG.E desc[UR6][R38.64+0x3c], R21 ;  /* 0x00003c1526007986 */ /* 0x000fe4000c101906 */
[----:B------:R-:W-:-:S04]  /*9c80*/  FADD.FTZ R27, R34, -R27 ;  /* 0x8000001b221b7221 */ /* 0x000fc80000010000 */
[----:B0-----:R-:W-:-:S04]  /*9c90*/  FFMA.FTZ R0, R26, -0.69314718246459960938, R27 ;  /* 0xbf3172181a007823 */ /* 0x001fc8000001001b */
[----:B--2---:R-:W-:-:S05]  /*9ca0*/  FADD.FTZ R0, R11, R0 ;  /* 0x000000000b007221 */ /* 0x004fca0000010000 */
[----:B------:R-:W-:-:S05]  /*9cb0*/  F2FP.F16.F32.PACK_AB R0, RZ, R0 ;  /* 0x00000000ff00723e */ /* 0x000fca00000000ff */
[----:B------:R-:W-:Y:S01]  /*9cc0*/  STG.E.U16 desc[UR6][R36.64+0x1e], R0 ;  /* 0x00001e0024007986 */ /* 0x000fe2000c101506 */
[----:B------:R-:W-:Y:S05]  /*9cd0*/  EXIT ;  /* 0x000000000000794d */ /* 0x000fea0003800000 */
.L_x_12258:
        /* <DEDUP_REMOVED lines=10> */
.L_x_74341:


//--------------------- .text._ZN17fastertransformer38beam_online_softmax_topk_stage2_kernelI6__halfLi16ELi32EEEvPKfS3_PiPT_ii --------------------------
	.section	.text._ZN17fastertransformer38beam_online_softmax_topk_stage2_kernelI6__halfLi16ELi32EEEvPKfS3_PiPT_ii,"ax",@progbits
	.align	128
        .global         _ZN17fastertransformer38beam_online_softmax_topk_stage2_kernelI6__halfLi16ELi32EEEvPKfS3_PiPT_ii
        .type           _ZN17fastertransformer38beam_online_softmax_topk_stage2_kernelI6__halfLi16ELi32EEEvPKfS3_PiPT_ii,@function
        .size           _ZN17fastertransformer38beam_online_softmax_topk_stage2_kernelI6__halfLi16ELi32EEEvPKfS3_PiPT_ii,(.L_x_74342 - _ZN17fastertransformer38beam_online_softmax_topk_stage2_kernelI6__halfLi16ELi32EEEvPKfS3_PiPT_ii)
        .other          _ZN17fastertransformer38beam_online_softmax_topk_stage2_kernelI6__halfLi16ELi32EEEvPKfS3_PiPT_ii,@"STO_CUDA_ENTRY STV_DEFAULT"
_ZN17fastertransformer38beam_online_softmax_topk_stage2_kernelI6__halfLi16ELi32EEEvPKfS3_PiPT_ii:
.text._ZN17fastertransformer38beam_online_softmax_topk_stage2_kernelI6__halfLi16ELi32EEEvPKfS3_PiPT_ii:
[----:B------:R-:W0:Y:S01]  /*0000*/  LDC R1, c[0x0][0x28] ;  /* 0x00000a00ff017b82 */ /* 0x000e220000000800 */
[----:B------:R-:W1:Y:S07]  /*0010*/  S2R R0, SR_TID.X ;  /* 0x0000000000007919 */ /* 0x000e6e0000002100 */
[----:B------:R-:W2:Y:S01]  /*0020*/  LDC R5, c[0x0][0x234] ;  /* 0x00008d00ff057b82 */ /* 0x000ea20000000800 */
[----:B0-----:R-:W-:Y:S01]  /*0030*/  VIADD R1, R1, 0xffffff30 ;  /* 0xffffff3001017836 */ /* 0x001fe20000000000 */
[----:B------:R-:W-:Y:S01]  /*0040*/  ULDC.64 UR6, c[0x0][0x208] ;  /* 0x0000820000067ab9 */ /* 0x000fe20000000a00 */
[----:B------:R-:W-:Y:S01]  /*0050*/  IMAD.MOV.U32 R6, RZ, RZ, -0x38802000 ;  /* 0xc77fe000ff067424 */ /* 0x000fe200078e00ff */
[----:B------:R-:W-:Y:S01]  /*0060*/  BSSY B0, `(.L_x_12259) ;  /* 0x00000ae000007945 */ /* 0x000fe20003800000 */
[----:B------:R-:W-:-:S02]  /*0070*/  IMAD.MOV.U32 R7, RZ, RZ, RZ ;  /* 0x000000ffff077224 */ /* 0x000fc400078e00ff */
[----:B------:R-:W-:Y:S02]  /*0080*/  IMAD.MOV.U32 R13, RZ, RZ, 0xfbff ;  /* 0x0000fbffff0d7424 */ /* 0x000fe400078e00ff */
[----:B------:R-:W-:Y:S01]  /*0090*/  IMAD.MOV.U32 R2, RZ, RZ, -0x1 ;  /* 0xffffffffff027424 */ /* 0x000fe200078e00ff */
[----:B------:R0:W-:Y:S01]  /*00a0*/  STL.64 [R1+0x68], R6 ;  /* 0x0000680601007387 */ /* 0x0001e20000100a00 */
[----:B------:R-:W-:Y:S01]  /*00b0*/  IMAD.MOV.U32 R3, RZ, RZ, -0x1 ;  /* 0xffffffffff037424 */ /* 0x000fe200078e00ff */
[C---:B------:R-:W-:Y:S01]  /*00c0*/  PRMT R8, R13.reuse, 0x5410, R13 ;  /* 0x000054100d087816 */ /* 0x040fe2000000000d */
[----:B------:R-:W-:Y:S01]  /*00d0*/  IMAD.MOV.U32 R4, RZ, RZ, -0x1 ;  /* 0xffffffffff047424 */ /* 0x000fe200078e00ff */
[C---:B------:R-:W-:Y:S01]  /*00e0*/  PRMT R9, R13.reuse, 0x7610, R9 ;  /* 0x000076100d097816 */ /* 0x040fe20000000009 */
[----:B------:R-:W-:Y:S01]  /*00f0*/  STL.U16 [R1+0xce], R13 ;  /* 0x0000ce0d01007387 */ /* 0x000fe20000100400 */
[C---:B------:R-:W-:Y:S02]  /*0100*/  PRMT R10, R13.reuse, 0x7610, R10 ;  /* 0x000076100d0a7816 */ /* 0x040fe4000000000a */
[C---:B------:R-:W-:Y:S01]  /*0110*/  PRMT R11, R13.reuse, 0x7610, R11 ;  /* 0x000076100d0b7816 */ /* 0x040fe2000000000b */
[----:B------:R-:W-:Y:S01]  /*0120*/  STL [R1+0xc0], R8 ;  /* 0x0000c00801007387 */ /* 0x000fe20000100800 */
[----:B------:R-:W-:-:S02]  /*0130*/  PRMT R12, R13, 0x7610, R12 ;  /* 0x000076100d0c7816 */ /* 0x000fc4000000000c */
[C-C-:B0-----:R-:W-:Y:S01]  /*0140*/  PRMT R7, R13.reuse, 0x5410, R13.reuse ;  /* 0x000054100d077816 */ /* 0x141fe2000000000d */
[----:B------:R-:W-:Y:S01]  /*0150*/  STL.U16 [R1+0xc6], R9 ;  /* 0x0000c60901007387 */ /* 0x000fe20000100400 */
[----:B------:R-:W-:-:S03]  /*0160*/  PRMT R6, R13, 0x5410, R13 ;  /* 0x000054100d067816 */ /* 0x000fc6000000000d */
[----:B------:R2:W-:Y:S04]  /*0170*/  STL [R1+0xbc], R7 ;  /* 0x0000bc0701007387 */ /* 0x0005e80000100800 */
[----:B------:R-:W-:Y:S04]  /*0180*/  STL [R1+0xb8], R6 ;  /* 0x0000b80601007387 */ /* 0x000fe80000100800 */
[----:B------:R-:W-:Y:S04]  /*0190*/  STL.U16 [R1+0xc8], R10 ;  /* 0x0000c80a01007387 */ /* 0x000fe80000100400 */
[----:B------:R-:W-:Y:S01]  /*01a0*/  STL.U16 [R1+0xca], R11 ;  /* 0x0000ca0b01007387 */ /* 0x000fe20000100400 */
[----:B--2---:R-:W-:-:S03]  /*01b0*/  IMAD R7, R5, 0x22, RZ ;  /* 0x0000002205077824 */ /* 0x004fc600078e02ff */
[----:B------:R-:W-:Y:S02]  /*01c0*/  STL.U16 [R1+0xcc], R12 ;  /* 0x0000cc0c01007387 */ /* 0x000fe40000100400 */
[----:B-1----:R-:W-:Y:S02]  /*01d0*/  ISETP.GE.AND P0, PT, R0, R7, PT ;  /* 0x000000070000720c */ /* 0x002fe40003f06270 */
        /* <DEDUP_REMOVED lines=10> */
[----:B------:R0:W-:Y:S04]  /*0280*/  STL [R1+0xb0], R3 ;  /* 0x0000b00301007387 */ /* 0x0001e80000100800 */
[----:B------:R-:W-:Y:S04]  /*0290*/  STL [R1+0xa4], R4 ;  /* 0x0000a40401007387 */ /* 0x000fe80000100800 */
[----:B------:R-:W-:Y:S01]  /*02a0*/  STL [R1+0xa8], R4 ;  /* 0x0000a80401007387 */ /* 0x000fe20000100800 */
[----:B0-----:R-:W-:-:S03]  /*02b0*/  PRMT R3, R13, 0x7610, R3 ;  /* 0x000076100d037816 */ /* 0x001fc60000000003 */
[----:B------:R0:W-:Y:S04]  /*02c0*/  STL [R1+0xac], R4 ;  /* 0x0000ac0401007387 */ /* 0x0001e80000100800 */
[----:B------:R1:W-:Y:S04]  /*02d0*/  STL [R1+0xb4], R2 ;  /* 0x0000b40201007387 */ /* 0x0003e80000100800 */
[----:B------:R2:W-:Y:S01]  /*02e0*/  STL.U16 [R1+0xc4], R3 ;  /* 0x0000c40301007387 */ /* 0x0005e20000100400 */
[----:B0-----:R-:W-:Y:S02]  /*02f0*/  VIADD R4, R1, 0x68 ;  /* 0x0000006801047836 */ /* 0x001fe40000000000 */
[----:B-1----:R-:W-:-:S02]  /*0300*/  IMAD.MOV.U32 R2, RZ, RZ, RZ ;  /* 0x000000ffff027224 */ /* 0x002fc400078e00ff */
        /* <DEDUP_REMOVED lines=25> */
.L_x_12263:
        /* <DEDUP_REMOVED lines=11> */
.L_x_12262:
[----:B------:R-:W-:Y:S05]  /*0550*/  BSYNC B1 ;  /* 0x0000000000017941 */ /* 0x000fea0003800000 */
.L_x_12261:
        /* <DEDUP_REMOVED lines=19> */
.L_x_12266:
        /* <DEDUP_REMOVED lines=38> */
.L_x_12265:
[----:B------:R-:W-:Y:S05]  /*08f0*/  BSYNC B1 ;  /* 0x0000000000017941 */ /* 0x000fea0003800000 */
.L_x_12264:
        /* <DEDUP_REMOVED lines=25> */
.L_x_12268:
[----:B------:R-:W-:Y:S05]  /*0a90*/  BSYNC B1 ;  /* 0x0000000000017941 */ /* 0x000fea0003800000 */
.L_x_12267:
        /* <DEDUP_REMOVED lines=10> */
.L_x_12260:
[----:B------:R-:W-:Y:S05]  /*0b40*/  BSYNC B0 ;  /* 0x0000000000007941 */ /* 0x000fea0003800000 */
.L_x_12259:
        /* <DEDUP_REMOVED lines=27> */
.L_x_12275:
        /* <DEDUP_REMOVED lines=83> */
.L_x_12274:
        /* <DEDUP_REMOVED lines=48> */
.L_x_12276:
[----:B------:R-:W-:-:S13]  /*1530*/  ISETP.NE.OR P0, PT, R5, RZ, P0 ;  /* 0x000000ff0500720c */ /* 0x000fda0000705670 */
[----:B------:R-:W-:Y:S05]  /*1540*/  @!P0 BRA `(.L_x_12272) ;  /* 0x0000000000708947 */ /* 0x000fea0003800000 */
.L_x_12273:
[----:B------:R-:W0:Y:S01]  /*1550*/  S2UR UR5, SR_CgaCtaId ;  /* 0x00000000000579c3 */ /* 0x000e220000008800 */
[----:B------:R-:W-:Y:S02]  /*1560*/  UMOV UR4, 0x400 ;  /* 0x0000040000047882 */ /* 0x000fe40000000000 */
[----:B------:R-:W-:-:S04]  /*1570*/  UIADD3 UR4, UR4, 0xe0, URZ ;  /* 0x000000e004047890 */ /* 0x000fc8000fffe03f */
[----:B0-----:R-:W-:-:S12]  /*1580*/  ULEA UR4, UR5, UR4, 0x18 ;  /* 0x0000000405047291 */ /* 0x001fd8000f8ec03f */
.L_x_12277:
        /* <DEDUP_REMOVED lines=24> */
.L_x_12272:
        /* <DEDUP_REMOVED lines=13> */
.L_x_12278:
        /* <DEDUP_REMOVED lines=11> */
.L_x_12271:
        /* <DEDUP_REMOVED lines=9> */
.L_x_12270:
[----:B------:R-:W-:Y:S05]  /*1920*/  BSYNC B0 ;  /* 0x0000000000007941 */ /* 0x000fea0003800000 */
.L_x_12269:
[----:B------:R-:W4:Y:S04]  /*1930*/  LDL.64 R50, [R1+0xb0] ;  /* 0x0000b00001327983 */ /* 0x000f280000100a00 */
[----:B------:R-:W5:Y:S04]  /*1940*/  LDL.64 R48, [R1+0xb8] ;  /* 0x0000b80001307983 */ /* 0x000f680000100a00 */
[----:B-12---:R-:W2:Y:S04]  /*1950*/  LDL.64 R22, [R1+0xc8] ;  /* 0x0000c80001167983 */ /* 0x006ea80000100a00 */
[----:B---3--:R-:W3:Y:S04]  /*1960*/  LDL.64 R4, [R1+0x70] ;  /* 0x0000700001047983 */ /* 0x008ee80000100a00 */
[----:B0-----:R-:W3:Y:S04]  /*1970*/  LDL.64 R6, [R1+0x78] ;  /* 0x0000780001067983 */ /* 0x001ee80000100a00 */
[----:B------:R-:W3:Y:S04]  /*1980*/  LDL.64 R8, [R1+0x80] ;  /* 0x0000800001087983 */ /* 0x000ee80000100a00 */
[----:B------:R-:W3:Y:S04]  /*1990*/  LDL.64 R10, [R1+0x88] ;  /* 0x00008800010a7983 */ /* 0x000ee80000100a00 */
[----:B------:R-:W3:Y:S04]  /*19a0*/  LDL.64 R12, [R1+0x90] ;  /* 0x00009000010c7983 */ /* 0x000ee80000100a00 */
[----:B------:R-:W3:Y:S04]  /*19b0*/  LDL.64 R14, [R1+0x98] ;  /* 0x00009800010e7983 */ /* 0x000ee80000100a00 */
[----:B------:R-:W3:Y:S04]  /*19c0*/  LDL.64 R16, [R1+0xa0] ;  /* 0x0000a00001107983 */ /* 0x000ee80000100a00 */
[----:B------:R-:W3:Y:S04]  /*19d0*/  LDL.64 R18, [R1+0xa8] ;  /* 0x0000a80001127983 */ /* 0x000ee80000100a00 */
[----:B------:R-:W3:Y:S01]  /*19e0*/  LDL.64 R24, [R1+0xc0] ;  /* 0x0000c00001187983 */ /* 0x000ee20000100a00 */
[----:B------:R-:W0:Y:S03]  /*19f0*/  S2R R53, SR_LANEID ;  /* 0x0000000000357919 */ /* 0x000e260000000000 */
[----:B------:R-:W-:Y:S04]  /*1a00*/  SHFL.DOWN PT, R20, R3, 0x1, 0x1f ;  /* 0x08201f0003147f89 */ /* 0x000fe800000e0000 */
[----:B------:R-:W1:Y:S01]  /*1a10*/  SHFL.DOWN PT, R21, R2, 0x1, 0x1f ;  /* 0x08201f0002157f89 */ /* 0x000e6200000e0000 */
[----:B------:R-:W-:Y:S03]  /*1a20*/  BSSY B0, `(.L_x_12279) ;  /* 0x0000146000007945 */ /* 0x000fe60003800000 */
[----:B-1----:R-:W-:Y:S01]  /*1a30*/  STL.64 [R1], R20 ;  /* 0x0000001401007387 */ /* 0x002fe20000100a00 */
[----:B0-----:R-:W-:Y:S01]  /*1a40*/  ISETP.GT.AND P0, PT, R53, 0x1e, PT ;  /* 0x0000001e3500780c */ /* 0x001fe20003f04270 */
[----:B------:R-:W-:Y:S01]  /*1a50*/  BAR.SYNC.DEFER_BLOCKING 0x0 ;  /* 0x0000000000007b1d */ /* 0x000fe20000010000 */
[----:B----4-:R-:W-:-:S02]  /*1a60*/  IMAD.MOV.U32 R42, RZ, RZ, R50 ;  /* 0x000000ffff2a7224 */ /* 0x010fc400078e0032 */
[----:B------:R-:W-:Y:S02]  /*1a70*/  IMAD.MOV.U32 R43, RZ, RZ, R51 ;  /* 0x000000ffff2b7224 */ /* 0x000fe400078e0033 */
[----:B-----5:R-:W-:Y:S02]  /*1a80*/  IMAD.MOV.U32 R44, RZ, RZ, R48 ;  /* 0x000000ffff2c7224 */ /* 0x020fe400078e0030 */
[----:B------:R-:W-:Y:S02]  /*1a90*/  IMAD.MOV.U32 R45, RZ, RZ, R49 ;  /* 0x000000ffff2d7224 */ /* 0x000fe400078e0031 */
[----:B--2---:R-:W-:Y:S02]  /*1aa0*/  IMAD.MOV.U32 R54, RZ, RZ, R22 ;  /* 0x000000ffff367224 */ /* 0x004fe400078e0016 */
[----:B------:R-:W-:Y:S01]  /*1ab0*/  IMAD.MOV.U32 R55, RZ, RZ, R23 ;  /* 0x000000ffff377224 */ /* 0x000fe200078e0017 */
[----:B------:R-:W-:Y:S04]  /*1ac0*/  SHFL.DOWN PT, R42, R42, 0x1, 0x1f ;  /* 0x08201f002a2a7f89 */ /* 0x000fe800000e0000 */
[----:B---3--:R-:W-:Y:S04]  /*1ad0*/  SHFL.DOWN PT, R26, R4, 0x1, 0x1f ;  /* 0x08201f00041a7f89 */ /* 0x008fe800000e0000 */
        /* <DEDUP_REMOVED lines=19> */
[----:B------:R-:W5:Y:S01]  /*1c10*/  SHFL.DOWN PT, R55, R55, 0x1, 0x1f ;  /* 0x08201f0037377f89 */ /* 0x000f6200000e0000 */
[----:B------:R-:W-:-:S02]  /*1c20*/  IMAD.MOV.U32 R46, RZ, RZ, R24 ;  /* 0x000000ffff2e7224 */ /* 0x000fc400078e0018 */
[----:B------:R-:W-:-:S04]  /*1c30*/  IMAD.MOV.U32 R47, RZ, RZ, R25 ;  /* 0x000000ffff2f7224 */ /* 0x000fc800078e0019 */
        /* <DEDUP_REMOVED lines=12> */
[----:B------:R-:W-:Y:S01]  /*1d00*/  STL.64 [R1+0x60], R54 ;  /* 0x0000603601007387 */ /* 0x000fe20000100a00 */
[----:B------:R-:W-:-:S02]  /*1d10*/  PRMT R52, R50, 0x7610, R50 ;  /* 0x0000761032347816 */ /* 0x000fc40000000032 */
[----:B------:R-:W-:Y:S01]  /*1d20*/  PRMT R50, R48, 0x7610, R48 ;  /* 0x0000761030327816 */ /* 0x000fe20000000030 */
[----:B------:R0:W-:Y:S01]  /*1d30*/  STL.64 [R1+0x58], R46 ;  /* 0x0000582e01007387 */ /* 0x0001e20000100a00 */
[----:B------:R-:W-:Y:S02]  /*1d40*/  PRMT R0, R24, 0x7610, R24 ;  /* 0x0000761018007816 */ /* 0x000fe40000000018 */
[----:B------:R-:W-:Y:S02]  /*1d50*/  PRMT R48, R23, 0x7610, R23 ;  /* 0x0000761017307816 */ /* 0x000fe40000000017 */
[----:B0-----:R-:W-:Y:S02]  /*1d60*/  PRMT R46, R25, 0x7610, R25 ;  /* 0x00007610192e7816 */ /* 0x001fe40000000019 */
        /* <DEDUP_REMOVED lines=8> */
[----:B------:R-:W-:Y:S01]  /*1df0*/  FSEL R2, R2, R21, P0 ;  /* 0x0000001502027208 */ /* 0x000fe20000000000 */
[----:B------:R-:W-:Y:S02]  /*1e00*/  IMAD.MOV.U32 R21, RZ, RZ, RZ ;  /* 0x000000ffff157224 */ /* 0x000fe400078e00ff */
[----:B------:R-:W-:-:S06]  /*1e10*/  FMUL.FTZ R24, R3, 1.4426950216293334961 ;  /* 0x3fb8aa3b03187820 */ /* 0x000fcc0000410000 */
[----:B------:R-:W1:Y:S01]  /*1e20*/  MUFU.EX2 R24, R24 ;  /* 0x0000001800187308 */ /* 0x000e620000000800 */
[----:B0-----:R-:W-:-:S05]  /*1e30*/  IADD3 R20, -R20, R1, R20 ;  /* 0x0000000114147210 */ /* 0x001fca0007ffe114 */
[----:B------:R-:W-:Y:S02]  /*1e40*/  IMAD.MOV.U32 R3, RZ, RZ, R20 ;  /* 0x000000ffff037224 */ /* 0x000fe400078e0014 */
[----:B-1----:R-:W-:-:S07]  /*1e50*/  FMUL.FTZ R23, R23, R24 ;  /* 0x0000001817177220 */ /* 0x002fce0000410000 */
.L_x_12326:
        /* <DEDUP_REMOVED lines=20> */
.L_x_12282:
[----:B------:R-:W-:Y:S01]  /*1fa0*/  IMAD.MOV.U32 R24, RZ, RZ, R19 ;  /* 0x000000ffff187224 */ /* 0x000fe200078e0013 */
[C---:B------:R-:W-:Y:S01]  /*1fb0*/  PRMT R25, R48.reuse, 0x7632, R25 ;  /* 0x0000763230197816 */ /* 0x040fe20000000019 */
[----:B------:R-:W-:Y:S01]  /*1fc0*/  IMAD.MOV.U32 R19, RZ, RZ, R18 ;  /* 0x000000ffff137224 */ /* 0x000fe200078e0012 */
[----:B------:R-:W-:-:S07]  /*1fd0*/  PRMT R48, R48, 0x5410, R48 ;  /* 0x0000541030307816 */ /* 0x000fce0000000030 */
.L_x_12283:
[----:B------:R-:W-:Y:S05]  /*1fe0*/  BSYNC B1 ;  /* 0x0000000000017941 */ /* 0x000fea0003800000 */
.L_x_12281:
        /* <DEDUP_REMOVED lines=11> */
.L_x_12285:
[----:B------:R-:W-:Y:S01]  /*20a0*/  IMAD.MOV.U32 R27, RZ, RZ, R24 ;  /* 0x000000ffff1b7224 */ /* 0x000fe200078e0018 */
[----:B------:R-:W-:Y:S01]  /*20b0*/  PRMT R26, R25, 0x7610, R26 ;  /* 0x00007610191a7816 */ /* 0x000fe2000000001a */
[----:B------:R-:W-:Y:S01]  /*20c0*/  IMAD.MOV.U32 R18, RZ, RZ, R17 ;  /* 0x000000ffff127224 */ /* 0x000fe200078e0011 */
[----:B------:R-:W-:-:S07]  /*20d0*/  PRMT R48, R47, 0x7632, R48 ;  /* 0x000076322f307816 */ /* 0x000fce0000000030 */
.L_x_12286:
[----:B------:R-:W-:Y:S05]  /*20e0*/  BSYNC B1 ;  /* 0x0000000000017941 */ /* 0x000fea0003800000 */
.L_x_12284:
        /* <DEDUP_REMOVED lines=11> */
.L_x_12288:
[----:B------:R-:W-:Y:S01]  /*21a0*/  IMAD.MOV.U32 R24, RZ, RZ, R27 ;  /* 0x000000ffff187224 */ /* 0x000fe200078e001b */
[----:B------:R-:W-:Y:S01]  /*21b0*/  PRMT R25, R25, 0x5410, R26 ;  /* 0x0000541019197816 */ /* 0x000fe2000000001a */
[----:B------:R-:W-:Y:S01]  /*21c0*/  IMAD.MOV.U32 R17, RZ, RZ, R16 ;  /* 0x000000ffff117224 */ /* 0x000fe200078e0010 */
[----:B------:R-:W-:-:S07]  /*21d0*/  PRMT R47, R47, 0x5410, R47 ;  /* 0x000054102f2f7816 */ /* 0x000fce000000002f */
.L_x_12289:
[----:B------:R-:W-:Y:S05]  /*21e0*/  BSYNC B1 ;  /* 0x0000000000017941 */ /* 0x000fea0003800000 */
.L_x_12287:
        /* <DEDUP_REMOVED lines=11> */
.L_x_12291:
[----:B------:R-:W-:Y:S01]  /*22a0*/  IMAD.MOV.U32 R27, RZ, RZ, R24 ;  /* 0x000000ffff1b7224 */ /* 0x000fe200078e0018 */
[----:B------:R-:W-:Y:S01]  /*22b0*/  PRMT R26, R26, 0x7610, R25 ;  /* 0x000076101a1a7816 */ /* 0x000fe20000000019 */
[----:B------:R-:W-:Y:S01]  /*22c0*/  IMAD.MOV.U32 R16, RZ, RZ, R15 ;  /* 0x000000ffff107224 */ /* 0x000fe200078e000f */
[----:B------:R-:W-:-:S07]  /*22d0*/  PRMT R47, R46, 0x7632, R47 ;  /* 0x000076322e2f7816 */ /* 0x000fce000000002f */
.L_x_12292:
[----:B------:R-:W-:Y:S05]  /*22e0*/  BSYNC B1 ;  /* 0x0000000000017941 */ /* 0x000fea0003800000 */
.L_x_12290:
        /* <DEDUP_REMOVED lines=11> */
.L_x_12294:
[----:B------:R-:W-:Y:S01]  /*23a0*/  IMAD.MOV.U32 R24, RZ, RZ, R27 ;  /* 0x000000ffff187224 */ /* 0x000fe200078e001b */
[----:B------:R-:W-:Y:S01]  /*23b0*/  PRMT R25, R25, 0x7610, R26 ;  /* 0x0000761019197816 */ /* 0x000fe2000000001a */
[----:B------:R-:W-:Y:S01]  /*23c0*/  IMAD.MOV.U32 R15, RZ, RZ, R14 ;  /* 0x000000ffff0f7224 */ /* 0x000fe200078e000e */
[----:B------:R-:W-:-:S07]  /*23d0*/  PRMT R46, R46, 0x5410, R46 ;  /* 0x000054102e2e7816 */ /* 0x000fce000000002e */
.L_x_12295:
[----:B------:R-:W-:Y:S05]  /*23e0*/  BSYNC B1 ;  /* 0x0000000000017941 */ /* 0x000fea0003800000 */
.L_x_12293:
        /* <DEDUP_REMOVED lines=11> */
.L_x_12297:
[----:B------:R-:W-:Y:S01]  /*24a0*/  IMAD.MOV.U32 R27, RZ, RZ, R24 ;  /* 0x000000ffff1b7224 */ /* 0x000fe200078e0018 */
[----:B------:R-:W-:Y:S01]  /*24b0*/  PRMT R26, R26, 0x7610, R25 ;  /* 0x000076101a1a7816 */ /* 0x000fe20000000019 */
[----:B------:R-:W-:Y:S01]  /*24c0*/  IMAD.MOV.U32 R14, RZ, RZ, R13 ;  /* 0x000000ffff0e7224 */ /* 0x000fe200078e000d */
[----:B------:R-:W-:-:S07]  /*24d0*/  PRMT R46, R0, 0x7632, R46 ;  /* 0x00007632002e7816 */ /* 0x000fce000000002e */
.L_x_12298:
[----:B------:R-:W-:Y:S05]  /*24e0*/  BSYNC B1 ;  /* 0x0000000000017941 */ /* 0x000fea0003800000 */
.L_x_12296:
        /* <DEDUP_REMOVED lines=11> */
.L_x_12300:
[----:B------:R-:W-:Y:S01]  /*25a0*/  IMAD.MOV.U32 R24, RZ, RZ, R27 ;  /* 0x000000ffff187224 */ /* 0x000fe200078e001b */
[----:B------:R-:W-:Y:S01]  /*25b0*/  PRMT R25, R26, 0x7632, R25 ;  /* 0x000076321a197816 */ /* 0x000fe20000000019 */
[----:B------:R-:W-:Y:S01]  /*25c0*/  IMAD.MOV.U32 R13, RZ, RZ, R12 ;  /* 0x000000ffff0d7224 */ /* 0x000fe200078e000c */
[----:B------:R-:W-:-:S07]  /*25d0*/  PRMT R0, R0, 0x5410, R0 ;  /* 0x0000541000007816 */ /* 0x000fce0000000000 */
.L_x_12301:
[----:B------:R-:W-:Y:S05]  /*25e0*/  BSYNC B1 ;  /* 0x0000000000017941 */ /* 0x000fea0003800000 */
.L_x_12299:
        /* <DEDUP_REMOVED lines=11> */
.L_x_12303:
[----:B------:R-:W-:Y:S01]  /*26a0*/  IMAD.MOV.U32 R27, RZ, RZ, R24 ;  /* 0x000000ffff1b7224 */ /* 0x000fe200078e0018 */
[----:B------:R-:W-:Y:S01]  /*26b0*/  PRMT R26, R25, 0x7610, R26 ;  /* 0x00007610191a7816 */ /* 0x000fe2000000001a */
[----:B------:R-:W-:Y:S01]  /*26c0*/  IMAD.MOV.U32 R12, RZ, RZ, R11 ;  /* 0x000000ffff0c7224 */ /* 0x000fe200078e000b */
[----:B------:R-:W-:-:S07]  /*26d0*/  PRMT R0, R49, 0x7632, R0 ;  /* 0x0000763231007816 */ /* 0x000fce0000000000 */
.L_x_12304:
[----:B------:R-:W-:Y:S05]  /*26e0*/  BSYNC B1 ;  /* 0x0000000000017941 */ /* 0x000fea0003800000 */
.L_x_12302:
        /* <DEDUP_REMOVED lines=11> */
.L_x_12306:
[----:B------:R-:W-:Y:S01]  /*27a0*/  IMAD.MOV.U32 R24, RZ, RZ, R27 ;  /* 0x000000ffff187224 */ /* 0x000fe200078e001b */
[----:B------:R-:W-:Y:S01]  /*27b0*/  PRMT R25, R26, 0x7610, R25 ;  /* 0x000076101a197816 */ /* 0x000fe20000000019 */
[----:B------:R-:W-:Y:S01]  /*27c0*/  IMAD.MOV.U32 R11, RZ, RZ, R10 ;  /* 0x000000ffff0b7224 */ /* 0x000fe200078e000a */
[----:B------:R-:W-:-:S07]  /*27d0*/  PRMT R49, R49, 0x5410, R49 ;  /* 0x0000541031317816 */ /* 0x000fce0000000031 */
.L_x_12307:
[----:B------:R-:W-:Y:S05]  /*27e0*/  BSYNC B1 ;  /* 0x0000000000017941 */ /* 0x000fea0003800000 */
.L_x_12305:
        /* <DEDUP_REMOVED lines=11> */
.L_x_12309:
[----:B------:R-:W-:Y:S01]  /*28a0*/  IMAD.MOV.U32 R27, RZ, RZ, R24 ;  /* 0x000000ffff1b7224 */ /* 0x000fe200078e0018 */
[----:B------:R-:W-:Y:S01]  /*28b0*/  PRMT R25, R25, 0x5410, R25 ;  /* 0x0000541019197816 */ /* 0x000fe20000000019 */
[----:B------:R-:W-:Y:S01]  /*28c0*/  IMAD.MOV.U32 R10, RZ, RZ, R9 ;  /* 0x000000ffff0a7224 */ /* 0x000fe200078e0009 */
[----:B------:R-:W-:-:S07]  /*28d0*/  PRMT R49, R50, 0x7632, R49 ;  /* 0x0000763232317816 */ /* 0x000fce0000000031 */
.L_x_12310:
[----:B------:R-:W-:Y:S05]  /*28e0*/  BSYNC B1 ;  /* 0x0000000000017941 */ /* 0x000fea0003800000 */
.L_x_12308:
        /* <DEDUP_REMOVED lines=11> */
.L_x_12312:
[----:B------:R-:W-:Y:S01]  /*29a0*/  IMAD.MOV.U32 R24, RZ, RZ, R27 ;  /* 0x000000ffff187224 */ /* 0x000fe200078e001b */
[----:B------:R-:W-:Y:S01]  /*29b0*/  PRMT R25, R25, 0x7632, R25 ;  /* 0x0000763219197816 */ /* 0x000fe20000000019 */
[----:B------:R-:W-:Y:S01]  /*29c0*/  IMAD.MOV.U32 R9, RZ, RZ, R8 ;  /* 0x000000ffff097224 */ /* 0x000fe200078e0008 */
[----:B------:R-:W-:-:S07]  /*29d0*/  PRMT R50, R50, 0x5410, R50 ;  /* 0x0000541032327816 */ /* 0x000fce0000000032 */
.L_x_12313:
[----:B------:R-:W-:Y:S05]  /*29e0*/  BSYNC B1 ;  /* 0x0000000000017941 */ /* 0x000fea0003800000 */
.L_x_12311:
        /* <DEDUP_REMOVED lines=11> */
.L_x_12315:
[----:B------:R-:W-:Y:S01]  /*2aa0*/  IMAD.MOV.U32 R27, RZ, RZ, R24 ;  /* 0x000000ffff1b7224 */ /* 0x000fe200078e0018 */
[----:B------:R-:W-:Y:S01]  /*2ab0*/  PRMT R25, R25, 0x5410, R25 ;  /* 0x0000541019197816 */ /* 0x000fe20000000019 */
[----:B------:R-:W-:Y:S01]  /*2ac0*/  IMAD.MOV.U32 R8, RZ, RZ, R7 ;  /* 0x000000ffff087224 */ /* 0x000fe200078e0007 */
[----:B------:R-:W-:-:S07]  /*2ad0*/  PRMT R50, R51, 0x7632, R50 ;  /* 0x0000763233327816 */ /* 0x000fce0000000032 */
.L_x_12316:
[----:B------:R-:W-:Y:S05]  /*2ae0*/  BSYNC B1 ;  /* 0x0000000000017941 */ /* 0x000fea0003800000 */
.L_x_12314:
        /* <DEDUP_REMOVED lines=11> */
.L_x_12318:
[----:B------:R-:W-:Y:S01]  /*2ba0*/  IMAD.MOV.U32 R24, RZ, RZ, R27 ;  /* 0x000000ffff187224 */ /* 0x000fe200078e001b */
[----:B------:R-:W-:Y:S01]  /*2bb0*/  PRMT R26, R25, 0x7632, R26 ;  /* 0x00007632191a7816 */ /* 0x000fe2000000001a */
[----:B------:R-:W-:Y:S01]  /*2bc0*/  IMAD.MOV.U32 R7, RZ, RZ, R6 ;  /* 0x000000ffff077224 */ /* 0x000fe200078e0006 */
[----:B------:R-:W-:-:S07]  /*2bd0*/  PRMT R51, R51, 0x5410, R51 ;  /* 0x0000541033337816 */ /* 0x000fce0000000033 */
.L_x_12319:
[----:B------:R-:W-:Y:S05]  /*2be0*/  BSYNC B1 ;  /* 0x0000000000017941 */ /* 0x000fea0003800000 */
.L_x_12317:
        /* <DEDUP_REMOVED lines=11> */
.L_x_12321:
[----:B------:R-:W-:Y:S01]  /*2ca0*/  IMAD.MOV.U32 R25, RZ, RZ, R24 ;  /* 0x000000ffff197224 */ /* 0x000fe200078e0018 */
[----:B------:R-:W-:Y:S01]  /*2cb0*/  PRMT R26, R26, 0x5410, R26 ;  /* 0x000054101a1a7816 */ /* 0x000fe2000000001a */
[----:B------:R-:W-:Y:S01]  /*2cc0*/  IMAD.MOV.U32 R6, RZ, RZ, R5 ;  /* 0x000000ffff067224 */ /* 0x000fe200078e0005 */
[----:B------:R-:W-:-:S07]  /*2cd0*/  PRMT R51, R52, 0x7632, R51 ;  /* 0x0000763234337816 */ /* 0x000fce0000000033 */
.L_x_12322:
[----:B------:R-:W-:Y:S05]  /*2ce0*/  BSYNC B1 ;  /* 0x0000000000017941 */ /* 0x000fea0003800000 */
.L_x_12320:
        /* <DEDUP_REMOVED lines=11> */
.L_x_12324:
[----:B------:R-:W-:Y:S01]  /*2da0*/  PRMT R52, R52, 0x5410, R52 ;  /* 0x0000541034347816 */ /* 0x000fe20000000034 */
[----:B------:R-:W-:Y:S01]  /*2db0*/  IMAD.MOV.U32 R5, RZ, RZ, R4 ;  /* 0x000000ffff057224 */ /* 0x000fe200078e0004 */
[----:B------:R-:W-:Y:S01]  /*2dc0*/  PRMT R26, R26, 0x7632, R26 ;  /* 0x000076321a1a7816 */ /* 0x000fe2000000001a */
[--C-:B------:R-:W-:Y:S02]  /*2dd0*/  IMAD.MOV.U32 R24, RZ, RZ, R25.reuse ;  /* 0x000000ffff187224 */ /* 0x100fe400078e0019 */
[----:B------:R-:W-:Y:S01]  /*2de0*/  IMAD.MOV.U32 R4, RZ, RZ, R25 ;  /* 0x000000ffff047224 */ /* 0x000fe200078e0019 */
[----:B------:R-:W-:-:S07]  /*2df0*/  PRMT R52, R26, 0x7632, R52 ;  /* 0x000076321a347816 */ /* 0x000fce0000000034 */
.L_x_12325:
[----:B------:R-:W-:Y:S05]  /*2e00*/  BSYNC B1 ;  /* 0x0000000000017941 */ /* 0x000fea0003800000 */
.L_x_12323:
[----:B------:R-:W-:Y:S02]  /*2e10*/  VIADD R3, R3, 0x4 ;  /* 0x0000000403037836 */ /* 0x000fe40000000000 */
[----:B------:R-:W-:Y:S01]  /*2e20*/  VIADD R20, R20, 0x2 ;  /* 0x0000000214147836 */ /* 0x000fe20000000000 */
[----:B------:R-:W-:Y:S06]  /*2e30*/  @P1 BRA `(.L_x_12326) ;  /* 0xfffffff000081947 */ /* 0x000fec000383ffff */
[----:B------:R-:W-:Y:S01]  /*2e40*/  FADD.FTZ R2, R2, R23 ;  /* 0x0000001702027221 */ /* 0x000fe20000010000 */
[----:B------:R-:W-:Y:S01]  /*2e50*/  PRMT R52, R26, 0x7610, R52 ;  /* 0x000076101a347816 */ /* 0x000fe20000000034 */
[----:B------:R-:W-:Y:S02]  /*2e60*/  IMAD.MOV.U32 R3, RZ, RZ, R22 ;  /* 0x000000ffff037224 */ /* 0x000fe400078e0016 */
[----:B------:R-:W-:-:S07]  /*2e70*/  IMAD.MOV.U32 R4, RZ, RZ, R24 ;  /* 0x000000ffff047224 */ /* 0x000fce00078e0018 */
.L_x_12280:
[----:B------:R-:W-:Y:S05]  /*2e80*/  BSYNC B0 ;  /* 0x0000000000007941 */ /* 0x000fea0003800000 */
.L_x_12279:
        /* <DEDUP_REMOVED lines=42> */
[----:B------:R-:W-:-:S04]  /*3130*/  FSETP.GT.FTZ.AND P0, PT, R3, R20, PT ;  /* 0x000000140300720b */ /* 0x000fc80003f14000 */
[----:B0-----:R-:W-:Y:S02]  /*3140*/  FSEL R22, R3, R20, P0 ;  /* 0x0000001403167208 */ /* 0x001fe40000000000 */
[----:B------:R-:W-:Y:S02]  /*3150*/  FSEL R3, R20, R3, P0 ;  /* 0x0000000314037208 */ /* 0x000fe40000000000 */
[----:B------:R-:W-:Y:S02]  /*3160*/  FSEL R23, R21, R2, P0 ;  /* 0x0000000215177208 */ /* 0x000fe40000000000 */
[----:B------:R-:W-:Y:S01]  /*3170*/  FSEL R2, R2, R21, P0 ;  /* 0x0000001502027208 */ /* 0x000fe20000000000 */
[----:B------:R-:W-:Y:S01]  /*3180*/  FADD.FTZ R3, -R22, R3 ;  /* 0x0000000316037221 */ /* 0x000fe20000010100 */
[----:B------:R-:W-:-:S03]  /*3190*/  IMAD.MOV.U32 R21, RZ, RZ, RZ ;  /* 0x000000ffff157224 */ /* 0x000fc600078e00ff */
[----:B------:R-:W-:Y:S01]  /*31a0*/  FMUL.FTZ R24, R3, 1.4426950216293334961 ;  /* 0x3fb8aa3b03187820 */ /* 0x000fe20000410000 */
[----:B------:R-:W-:-:S04]  /*31b0*/  IMAD.MOV.U32 R3, RZ, RZ, R1 ;  /* 0x000000ffff037224 */ /* 0x000fc800078e0001 */
[----:B------:R-:W-:Y:S01]  /*31c0*/  IMAD.MOV.U32 R20, RZ, RZ, R3 ;  /* 0x000000ffff147224 */ /* 0x000fe200078e0003 */
[----:B------:R-:W0:Y:S02]  /*31d0*/  MUFU.EX2 R24, R24 ;  /* 0x0000001800187308 */ /* 0x000e240000000800 */
[----:B0-----:R-:W-:-:S07]  /*31e0*/  FMUL.FTZ R23, R23, R24 ;  /* 0x0000001817177220 */ /* 0x001fce0000410000 */
.L_x_12374:
        /* <DEDUP_REMOVED lines=20> */
.L_x_12330:
[----:B------:R-:W-:Y:S01]  /*3330*/  IMAD.MOV.U32 R24, RZ, RZ, R19 ;  /* 0x000000ffff187224 */ /* 0x000fe200078e0013 */
[C---:B------:R-:W-:Y:S01]  /*3340*/  PRMT R25, R48.reuse, 0x7632, R25 ;  /* 0x0000763230197816 */ /* 0x040fe20000000019 */
[----:B------:R-:W-:Y:S01]  /*3350*/  IMAD.MOV.U32 R19, RZ, RZ, R18 ;  /* 0x000000ffff137224 */ /* 0x000fe200078e0012 */
[----:B------:R-:W-:-:S07]  /*3360*/  PRMT R48, R48, 0x5410, R48 ;  /* 0x0000541030307816 */ /* 0x000fce0000000030 */
.L_x_12331:
[----:B------:R-:W-:Y:S05]  /*3370*/  BSYNC B1 ;  /* 0x0000000000017941 */ /* 0x000fea0003800000 */
.L_x_12329:
        /* <DEDUP_REMOVED lines=11> */
.L_x_12333:
[----:B------:R-:W-:Y:S01]  /*3430*/  IMAD.MOV.U32 R27, RZ, RZ, R24 ;  /* 0x000000ffff1b7224 */ /* 0x000fe200078e0018 */
[----:B------:R-:W-:Y:S01]  /*3440*/  PRMT R26, R25, 0x7610, R26 ;  /* 0x00007610191a7816 */ /* 0x000fe2000000001a */
[----:B------:R-:W-:Y:S01]  /*3450*/  IMAD.MOV.U32 R18, RZ, RZ, R17 ;  /* 0x000000ffff127224 */ /* 0x000fe200078e0011 */
[----:B------:R-:W-:-:S07]  /*3460*/  PRMT R48, R47, 0x7632, R48 ;  /* 0x000076322f307816 */ /* 0x000fce0000000030 */
.L_x_12334:
[----:B------:R-:W-:Y:S05]  /*3470*/  BSYNC B1 ;  /* 0x0000000000017941 */ /* 0x000fea0003800000 */
.L_x_12332:
        /* <DEDUP_REMOVED lines=11> */
.L_x_12336:
[----:B------:R-:W-:Y:S01]  /*3530*/  IMAD.MOV.U32 R24, RZ, RZ, R27 ;  /* 0x000000ffff187224 */ /* 0x000fe200078e001b */
[----:B------:R-:W-:Y:S01]  /*3540*/  PRMT R25, R25, 0x5410, R26 ;  /* 0x0000541019197816 */ /* 0x000fe2000000001a */
[----:B------:R-:W-:Y:S01]  /*3550*/  IMAD.MOV.U32 R17, RZ, RZ, R16 ;  /* 0x000000ffff117224 */ /* 0x000fe200078e0010 */
[----:B------:R-:W-:-:S07]  /*3560*/  PRMT R47, R47, 0x5410, R47 ;  /* 0x000054102f2f7816 */ /* 0x000fce000000002f */
.L_x_12337:
[----:B------:R-:W-:Y:S05]  /*3570*/  BSYNC B1 ;  /* 0x0000000000017941 */ /* 0x000fea0003800000 */
.L_x_12335:
        /* <DEDUP_REMOVED lines=11> */
.L_x_12339:
[----:B------:R-:W-:Y:S01]  /*3630*/  IMAD.MOV.U32 R27, RZ, RZ, R24 ;  /* 0x000000ffff1b7224 */ /* 0x000fe200078e0018 */
[----:B------:R-:W-:Y:S01]  /*3640*/  PRMT R26, R26, 0x7610, R25 ;  /* 0x000076101a1a7816 */ /* 0x000fe20000000019 */
[----:B------:R-:W-:Y:S01]  /*3650*/  IMAD.MOV.U32 R16, RZ, RZ, R15 ;  /* 0x000000ffff107224 */ /* 0x000fe200078e000f */
[----:B------:R-:W-:-:S07]  /*3660*/  PRMT R47, R46, 0x7632, R47 ;  /* 0x000076322e2f7816 */ /* 0x000fce000000002f */
.L_x_12340:
[----:B------:R-:W-:Y:S05]  /*3670*/  BSYNC B1 ;  /* 0x0000000000017941 */ /* 0x000fea0003800000 */
.L_x_12338:
        /* <DEDUP_REMOVED lines=11> */
.L_x_12342:
[----:B------:R-:W-:Y:S01]  /*3730*/  IMAD.MOV.U32 R24, RZ, RZ, R27 ;  /* 0x000000ffff187224 */ /* 0x000fe200078e001b */
[----:B------:R-:W-:Y:S01]  /*3740*/  PRMT R25, R25, 0x7610, R26 ;  /* 0x0000761019197816 */ /* 0x000fe2000000001a */
[----:B------:R-:W-:Y:S01]  /*3750*/  IMAD.MOV.U32 R15, RZ, RZ, R14 ;  /* 0x000000ffff0f7224 */ /* 0x000fe200078e000e */
[----:B------:R-:W-:-:S07]  /*3760*/  PRMT R46, R46, 0x5410, R46 ;  /* 0x000054102e2e7816 */ /* 0x000fce000000002e */
.L_x_12343:
[----:B------:R-:W-:Y:S05]  /*3770*/  BSYNC B1 ;  /* 0x0000000000017941 */ /* 0x000fea0003800000 */
.L_x_12341:
        /* <DEDUP_REMOVED lines=11> */
.L_x_12345:
[----:B------:R-:W-:Y:S01]  /*3830*/  IMAD.MOV.U32 R27, RZ, RZ, R24 ;  /* 0x000000ffff1b7224 */ /* 0x000fe200078e0018 */
[----:B------:R-:W-:Y:S01]  /*3840*/  PRMT R26, R26, 0x7610, R25 ;  /* 0x000076101a1a7816 */ /* 0x000fe20000000019 */
[----:B------:R-:W-:Y:S01]  /*3850*/  IMAD.MOV.U32 R14, RZ, RZ, R13 ;  /* 0x000000ffff0e7224 */ /* 0x000fe200078e000d */
[----:B------:R-:W-:-:S07]  /*3860*/  PRMT R46, R0, 0x7632, R46 ;  /* 0x00007632002e7816 */ /* 0x000fce000000002e */
.L_x_12346:
[----:B------:R-:W-:Y:S05]  /*3870*/  BSYNC B1 ;  /* 0x0000000000017941 */ /* 0x000fea0003800000 */
.L_x_12344:
        /* <DEDUP_REMOVED lines=11> */
.L_x_12348:
[----:B------:R-:W-:Y:S01]  /*3930*/  IMAD.MOV.U32 R24, RZ, RZ, R27 ;  /* 0x000000ffff187224 */ /* 0x000fe200078e001b */
[----:B------:R-:W-:Y:S01]  /*3940*/  PRMT R25, R26, 0x7632, R25 ;  /* 0x000076321a197816 */ /* 0x000fe20000000019 */
[----:B------:R-:W-:Y:S01]  /*3950*/  IMAD.MOV.U32 R13, RZ, RZ, R12 ;  /* 0x000000ffff0d7224 */ /* 0x000fe200078e000c */
[----:B------:R-:W-:-:S07]  /*3960*/  PRMT R0, R0, 0x5410, R0 ;  /* 0x0000541000007816 */ /* 0x000fce0000000000 */
.L_x_12349:
[----:B------:R-:W-:Y:S05]  /*3970*/  BSYNC B1 ;  /* 0x0000000000017941 */ /* 0x000fea0003800000 */
.L_x_12347:
        /* <DEDUP_REMOVED lines=11> */
.L_x_12351:
[----:B------:R-:W-:Y:S01]  /*3a30*/  IMAD.MOV.U32 R27, RZ, RZ, R24 ;  /* 0x000000ffff1b7224 */ /* 0x000fe200078e0018 */
[----:B------:R-:W-:Y:S01]  /*3a40*/  PRMT R26, R25, 0x7610, R26 ;  /* 0x00007610191a7816 */ /* 0x000fe2000000001a */
[----:B------:R-:W-:Y:S01]  /*3a50*/  IMAD.MOV.U32 R12, RZ, RZ, R11 ;  /* 0x000000ffff0c7224 */ /* 0x000fe200078e000b */
[----:B------:R-:W-:-:S07]  /*3a60*/  PRMT R0, R49, 0x7632, R0 ;  /* 0x0000763231007816 */ /* 0x000fce0000000000 */
.L_x_12352:
[----:B------:R-:W-:Y:S05]  /*3a70*/  BSYNC B1 ;  /* 0x0000000000017941 */ /* 0x000fea0003800000 */
.L_x_12350:
        /* <DEDUP_REMOVED lines=11> */
.L_x_12354:
[----:B------:R-:W-:Y:S01]  /*3b30*/  IMAD.MOV.U32 R24, RZ, RZ, R27 ;  /* 0x000000ffff187224 */ /* 0x000fe200078e001b */
[----:B------:R-:W-:Y:S01]  /*3b40*/  PRMT R25, R26, 0x7610, R25 ;  /* 0x000076101a197816 */ /* 0x000fe20000000019 */
[----:B------:R-:W-:Y:S01]  /*3b50*/  IMAD.MOV.U32 R11, RZ, RZ, R10 ;  /* 0x000000ffff0b7224 */ /* 0x000fe200078e000a */
[----:B------:R-:W-:-:S07]  /*3b60*/  PRMT R49, R49, 0x5410, R49 ;  /* 0x0000541031317816 */ /* 0x000fce0000000031 */
.L_x_12355:
[----:B------:R-:W-:Y:S05]  /*3b70*/  BSYNC B1 ;  /* 0x0000000000017941 */ /* 0x000fea0003800000 */
.L_x_12353:
        /* <DEDUP_REMOVED lines=11> */
.L_x_12357:
[----:B------:R-:W-:Y:S01]  /*3c30*/  IMAD.MOV.U32 R27, RZ, RZ, R24 ;  /* 0x000000ffff1b7224 */ /* 0x000fe200078e0018 */
[----:B------:R-:W-:Y:S01]  /*3c40*/  PRMT R25, R25, 0x5410, R25 ;  /* 0x0000541019197816 */ /* 0x000fe20000000019 */
[----:B------:R-:W-:Y:S01]  /*3c50*/  IMAD.MOV.U32 R10, RZ, RZ, R9 ;  /* 0x000000ffff0a7224 */ /* 0x000fe200078e0009 */
[----:B------:R-:W-:-:S07]  /*3c60*/  PRMT R49, R50, 0x7632, R49 ;  /* 0x0000763232317816 */ /* 0x000fce0000000031 */
.L_x_12358:
[----:B------:R-:W-:Y:S05]  /*3c70*/  BSYNC B1 ;  /* 0x0000000000017941 */ /* 0x000fea0003800000 */
.L_x_12356:
        /* <DEDUP_REMOVED lines=11> */
.L_x_12360:
[----:B------:R-:W-:Y:S01]  /*3d30*/  IMAD.MOV.U32 R24, RZ, RZ, R27 ;  /* 0x000000ffff187224 */ /* 0x000fe200078e001b */
[----:B------:R-:W-:Y:S01]  /*3d40*/  PRMT R25, R25, 0x7632, R25 ;  /* 0x0000763219197816 */ /* 0x000fe20000000019 */
[----:B------:R-:W-:Y:S01]  /*3d50*/  IMAD.MOV.U32 R9, RZ, RZ, R8 ;  /* 0x000000ffff097224 */ /* 0x000fe200078e0008 */
[----:B------:R-:W-:-:S07]  /*3d60*/  PRMT R50, R50, 0x5410, R50 ;  /* 0x0000541032327816 */ /* 0x000fce0000000032 */
.L_x_12361:
[----:B------:R-:W-:Y:S05]  /*3d70*/  BSYNC B1 ;  /* 0x0000000000017941 */ /* 0x000fea0003800000 */
.L_x_12359:
        /* <DEDUP_REMOVED lines=11> */
.L_x_12363:
[----:B------:R-:W-:Y:S01]  /*3e30*/  IMAD.MOV.U32 R27, RZ, RZ, R24 ;  /* 0x000000ffff1b7224 */ /* 0x000fe200078e0018 */
[----:B------:R-:W-:Y:S01]  /*3e40*/  PRMT R25, R25, 0x5410, R25 ;  /* 0x0000541019197816 */ /* 0x000fe20000000019 */
[----:B------:R-:W-:Y:S01]  /*3e50*/  IMAD.MOV.U32 R8, RZ, RZ, R7 ;  /* 0x000000ffff087224 */ /* 0x000fe200078e0007 */
[----:B------:R-:W-:-:S07]  /*3e60*/  PRMT R50, R51, 0x7632, R50 ;  /* 0x0000763233327816 */ /* 0x000fce0000000032 */
.L_x_12364:
[----:B------:R-:W-:Y:S05]  /*3e70*/  BSYNC B1 ;  /* 0x0000000000017941 */ /* 0x000fea0003800000 */
.L_x_12362:
        /* <DEDUP_REMOVED lines=11> */
.L_x_12366:
[----:B------:R-:W-:Y:S01]  /*3f30*/  IMAD.MOV.U32 R24, RZ, RZ, R27 ;  /* 0x000000ffff187224 */ /* 0x000fe200078e001b */
[----:B------:R-:W-:Y:S01]  /*3f40*/  PRMT R26, R25, 0x7632, R26 ;  /* 0x00007632191a7816 */ /* 0x000fe2000000001a */
[----:B------:R-:W-:Y:S01]  /*3f50*/  IMAD.MOV.U32 R7, RZ, RZ, R6 ;  /* 0x000000ffff077224 */ /* 0x000fe200078e0006 */
[----:B------:R-:W-:-:S07]  /*3f60*/  PRMT R51, R51, 0x5410, R51 ;  /* 0x0000541033337816 */ /* 0x000fce0000000033 */
.L_x_12367:
[----:B------:R-:W-:Y:S05]  /*3f70*/  BSYNC B1 ;  /* 0x0000000000017941 */ /* 0x000fea0003800000 */
.L_x_12365:
        /* <DEDUP_REMOVED lines=11> */
.L_x_12369:
[----:B------:R-:W-:Y:S01]  /*4030*/  IMAD.MOV.U32 R25, RZ, RZ, R24 ;  /* 0x000000ffff197224 */ /* 0x000fe200078e0018 */
[----:B------:R-:W-:Y:S01]  /*4040*/  PRMT R26, R26, 0x5410, R26 ;  /* 0x000054101a1a7816 */ /* 0x000fe2000000001a */
[----:B------:R-:W-:Y:S01]  /*4050*/  IMAD.MOV.U32 R6, RZ, RZ, R5 ;  /* 0x000000ffff067224 */ /* 0x000fe200078e0005 */
[----:B------:R-:W-:-:S07]  /*4060*/  PRMT R51, R52, 0x7632, R51 ;  /* 0x0000763234337816 */ /* 0x000fce0000000033 */
.L_x_12370:
[----:B------:R-:W-:Y:S05]  /*4070*/  BSYNC B1 ;  /* 0x0000000000017941 */ /* 0x000fea0003800000 */
.L_x_12368:
        /* <DEDUP_REMOVED lines=11> */
.L_x_12372:
[----:B------:R-:W-:Y:S01]  /*4130*/  PRMT R52, R52, 0x5410, R52 ;  /* 0x0000541034347816 */ /* 0x000fe20000000034 */
[----:B------:R-:W-:Y:S01]  /*4140*/  IMAD.MOV.U32 R5, RZ, RZ, R4 ;  /* 0x000000ffff057224 */ /* 0x000fe200078e0004 */
[----:B------:R-:W-:Y:S01]  /*4150*/  PRMT R26, R26, 0x7632, R26 ;  /* 0x000076321a1a7816 */ /* 0x000fe2000000001a */
[--C-:B------:R-:W-:Y:S02]  /*4160*/  IMAD.MOV.U32 R24, RZ, RZ, R25.reuse ;  /* 0x000000ffff187224 */ /* 0x100fe400078e0019 */
[----:B------:R-:W-:Y:S01]  /*4170*/  IMAD.MOV.U32 R4, RZ, RZ, R25 ;  /* 0x000000ffff047224 */ /* 0x000fe200078e0019 */
[----:B------:R-:W-:-:S07]  /*4180*/  PRMT R52, R26, 0x7632, R52 ;  /* 0x000076321a347816 */ /* 0x000fce0000000034 */
.L_x_12373:
[----:B------:R-:W-:Y:S05]  /*4190*/  BSYNC B1 ;  /* 0x0000000000017941 */ /* 0x000fea0003800000 */
.L_x_12371:
[----:B------:R-:W-:Y:S02]  /*41a0*/  VIADD R20, R20, 0x4 ;  /* 0x0000000414147836 */ /* 0x000fe40000000000 */
[----:B------:R-:W-:Y:S01]  /*41b0*/  VIADD R3, R3, 0x2 ;  /* 0x0000000203037836 */ /* 0x000fe20000000000 */
[----:B------:R-:W-:Y:S06]  /*41c0*/  @P1 BRA `(.L_x_12374) ;  /* 0xfffffff000081947 */ /* 0x000fec000383ffff */
[----:B------:R-:W-:Y:S01]  /*41d0*/  FADD.FTZ R2, R2, R23 ;  /* 0x0000001702027221 */ /* 0x000fe20000010000 */
[----:B------:R-:W-:Y:S01]  /*41e0*/  PRMT R52, R26, 0x7610, R52 ;  /* 0x000076101a347816 */ /* 0x000fe20000000034 */
[----:B------:R-:W-:Y:S02]  /*41f0*/  IMAD.MOV.U32 R3, RZ, RZ, R22 ;  /* 0x000000ffff037224 */ /* 0x000fe400078e0016 */
[----:B------:R-:W-:-:S07]  /*4200*/  IMAD.MOV.U32 R4, RZ, RZ, R24 ;  /* 0x000000ffff047224 */ /* 0x000fce00078e0018 */
.L_x_12328:
[----:B------:R-:W-:Y:S05]  /*4210*/  BSYNC B0 ;  /* 0x0000000000007941 */ /* 0x000fea0003800000 */
.L_x_12327:
        /* <DEDUP_REMOVED lines=54> */
.L_x_12422:
        /* <DEDUP_REMOVED lines=20> */
.L_x_12378:
[----:B------:R-:W-:Y:S01]  /*46c0*/  IMAD.MOV.U32 R24, RZ, RZ, R19 ;  /* 0x000000ffff187224 */ /* 0x000fe200078e0013 */
[C---:B------:R-:W-:Y:S01]  /*46d0*/  PRMT R25, R48.reuse, 0x7632, R25 ;  /* 0x0000763230197816 */ /* 0x040fe20000000019 */
[----:B------:R-:W-:Y:S01]  /*46e0*/  IMAD.MOV.U32 R19, RZ, RZ, R18 ;  /* 0x000000ffff137224 */ /* 0x000fe200078e0012 */
[----:B------:R-:W-:-:S07]  /*46f0*/  PRMT R48, R48, 0x5410, R48 ;  /* 0x0000541030307816 */ /* 0x000fce0000000030 */
.L_x_12379:
[----:B------:R-:W-:Y:S05]  /*4700*/  BSYNC B1 ;  /* 0x0000000000017941 */ /* 0x000fea0003800000 */
.L_x_12377:
        /* <DEDUP_REMOVED lines=11> */
.L_x_12381:
[----:B------:R-:W-:Y:S01]  /*47c0*/  IMAD.MOV.U32 R27, RZ, RZ, R24 ;  /* 0x000000ffff1b7224 */ /* 0x000fe200078e0018 */
[----:B------:R-:W-:Y:S01]  /*47d0*/  PRMT R26, R25, 0x7610, R26 ;  /* 0x00007610191a7816 */ /* 0x000fe2000000001a */
[----:B------:R-:W-:Y:S01]  /*47e0*/  IMAD.MOV.U32 R18, RZ, RZ, R17 ;  /* 0x000000ffff127224 */ /* 0x000fe200078e0011 */
[----:B------:R-:W-:-:S07]  /*47f0*/  PRMT R48, R47, 0x7632, R48 ;  /* 0x000076322f307816 */ /* 0x000fce0000000030 */
.L_x_12382:
[----:B------:R-:W-:Y:S05]  /*4800*/  BSYNC B1 ;  /* 0x0000000000017941 */ /* 0x000fea0003800000 */
.L_x_12380:
        /* <DEDUP_REMOVED lines=11> */
.L_x_12384:
[----:B------:R-:W-:Y:S01]  /*48c0*/  IMAD.MOV.U32 R24, RZ, RZ, R27 ;  /* 0x000000ffff187224 */ /* 0x000fe200078e001b */
[----:B------:R-:W-:Y:S01]  /*48d0*/  PRMT R25, R25, 0x5410, R26 ;  /* 0x0000541019197816 */ /* 0x000fe2000000001a */
[----:B------:R-:W-:Y:S01]  /*48e0*/  IMAD.MOV.U32 R17, RZ, RZ, R16 ;  /* 0x000000ffff117224 */ /* 0x000fe200078e0010 */
[----:B------:R-:W-:-:S07]  /*48f0*/  PRMT R47, R47, 0x5410, R47 ;  /* 0x000054102f2f7816 */ /* 0x000fce000000002f */
.L_x_12385:
[----:B------:R-:W-:Y:S05]  /*4900*/  BSYNC B1 ;  /* 0x0000000000017941 */ /* 0x000fea0003800000 */
.L_x_12383:
        /* <DEDUP_REMOVED lines=11> */
.L_x_12387:
[----:B------:R-:W-:Y:S01]  /*49c0*/  IMAD.MOV.U32 R27, RZ, RZ, R24 ;  /* 0x000000ffff1b7224 */ /* 0x000fe200078e0018 */
[----:B------:R-:W-:Y:S01]  /*49d0*/  PRMT R26, R26, 0x7610, R25 ;  /* 0x000076101a1a7816 */ /* 0x000fe20000000019 */
[----:B------:R-:W-:Y:S01]  /*49e0*/  IMAD.MOV.U32 R16, RZ, RZ, R15 ;  /* 0x000000ffff107224 */ /* 0x000fe200078e000f */
[----:B------:R-:W-:-:S07]  /*49f0*/  PRMT R47, R46, 0x7632, R47 ;  /* 0x000076322e2f7816 */ /* 0x000fce000000002f */
.L_x_12388:
[----:B------:R-:W-:Y:S05]  /*4a00*/  BSYNC B1 ;  /* 0x0000000000017941 */ /* 0x000fea0003800000 */
.L_x_12386:
        /* <DEDUP_REMOVED lines=11> */
.L_x_12390:
[----:B------:R-:W-:Y:S01]  /*4ac0*/  IMAD.MOV.U32 R24, RZ, RZ, R27 ;  /* 0x000000ffff187224 */ /* 0x000fe200078e001b */
[----:B------:R-:W-:Y:S01]  /*4ad0*/  PRMT R25, R25, 0x7610, R26 ;  /* 0x0000761019197816 */ /* 0x000fe2000000001a */
[----:B------:R-:W-:Y:S01]  /*4ae0*/  IMAD.MOV.U32 R15, RZ, RZ, R14 ;  /* 0x000000ffff0f7224 */ /* 0x000fe200078e000e */
[----:B------:R-:W-:-:S07]  /*4af0*/  PRMT R46, R46, 0x5410, R46 ;  /* 0x000054102e2e7816 */ /* 0x000fce000000002e */
.L_x_12391:
[----:B------:R-:W-:Y:S05]  /*4b00*/  BSYNC B1 ;  /* 0x0000000000017941 */ /* 0x000fea0003800000 */
.L_x_12389:
        /* <DEDUP_REMOVED lines=11> */
.L_x_12393:
[----:B------:R-:W-:Y:S01]  /*4bc0*/  IMAD.MOV.U32 R27, RZ, RZ, R24 ;  /* 0x000000ffff1b7224 */ /* 0x000fe200078e0018 */
[----:B------:R-:W-:Y:S01]  /*4bd0*/  PRMT R26, R26, 0x7610, R25 ;  /* 0x000076101a1a7816 */ /* 0x000fe20000000019 */
[----:B------:R-:W-:Y:S01]  /*4be0*/  IMAD.MOV.U32 R14, RZ, RZ, R13 ;  /* 0x000000ffff0e7224 */ /* 0x000fe200078e000d */
[----:B------:R-:W-:-:S07]  /*4bf0*/  PRMT R46, R0, 0x7632, R46 ;  /* 0x00007632002e7816 */ /* 0x000fce000000002e */
.L_x_12394:
[----:B------:R-:W-:Y:S05]  /*4c00*/  BSYNC B1 ;  /* 0x0000000000017941 */ /* 0x000fea0003800000 */
.L_x_12392:
        /* <DEDUP_REMOVED lines=11> */
.L_x_12396:
[----:B------:R-:W-:Y:S01]  /*4cc0*/  IMAD.MOV.U32 R24, RZ, RZ, R27 ;  /* 0x000000ffff187224 */ /* 0x000fe200078e001b */
[----:B------:R-:W-:Y:S01]  /*4cd0*/  PRMT R25, R26, 0x7632, R25 ;  /* 0x000076321a197816 */ /* 0x000fe20000000019 */
[----:B------:R-:W-:Y:S01]  /*4ce0*/  IMAD.MOV.U32 R13, RZ, RZ, R12 ;  /* 0x000000ffff0d7224 */ /* 0x000fe200078e000c */
[----:B------:R-:W-:-:S07]  /*4cf0*/  PRMT R0, R0, 0x5410, R0 ;  /* 0x0000541000007816 */ /* 0x000fce0000000000 */
.L_x_12397:
[----:B------:R-:W-:Y:S05]  /*4d00*/  BSYNC B1 ;  /* 0x0000000000017941 */ /* 0x000fea0003800000 */
.L_x_12395:
        /* <DEDUP_REMOVED lines=11> */
.L_x_12399:
[----:B------:R-:W-:Y:S01]  /*4dc0*/  IMAD.MOV.U32 R27, RZ, RZ, R24 ;  /* 0x000000ffff1b7224 */ /* 0x000fe200078e0018 */
[----:B------:R-:W-:Y:S01]  /*4dd0*/  PRMT R26, R25, 0x7610, R26 ;  /* 0x00007610191a7816 */ /* 0x000fe2000000001a */
[----:B------:R-:W-:Y:S01]  /*4de0*/  IMAD.MOV.U32 R12, RZ, RZ, R11 ;  /* 0x000000ffff0c7224 */ /* 0x000fe200078e000b */
[----:B------:R-:W-:-:S07]  /*4df0*/  PRMT R0, R49, 0x7632, R0 ;  /* 0x0000763231007816 */ /* 0x000fce0000000000 */
.L_x_12400:
[----:B------:R-:W-:Y:S05]  /*4e00*/  BSYNC B1 ;  /* 0x0000000000017941 */ /* 0x000fea0003800000 */
.L_x_12398:
        /* <DEDUP_REMOVED lines=11> */
.L_x_12402:
[----:B------:R-:W-:Y:S01]  /*4ec0*/  IMAD.MOV.U32 R24, RZ, RZ, R27 ;  /* 0x000000ffff187224 */ /* 0x000fe200078e001b */
[----:B------:R-:W-:Y:S01]  /*4ed0*/  PRMT R25, R26, 0x7610, R25 ;  /* 0x000076101a197816 */ /* 0x000fe20000000019 */
[----:B------:R-:W-:Y:S01]  /*4ee0*/  IMAD.MOV.U32 R11, RZ, RZ, R10 ;  /* 0x000000ffff0b7224 */ /* 0x000fe200078e000a */
[----:B------:R-:W-:-:S07]  /*4ef0*/  PRMT R49, R49, 0x5410, R49 ;  /* 0x0000541031317816 */ /* 0x000fce0000000031 */
.L_x_12403:
[----:B------:R-:W-:Y:S05]  /*4f00*/  BSYNC B1 ;  /* 0x0000000000017941 */ /* 0x000fea0003800000 */
.L_x_12401:
        /* <DEDUP_REMOVED lines=11> */
.L_x_12405:
[----:B------:R-:W-:Y:S01]  /*4fc0*/  IMAD.MOV.U32 R27, RZ, RZ, R24 ;  /* 0x000000ffff1b7224 */ /* 0x000fe200078e0018 */
[----:B------:R-:W-:Y:S01]  /*4fd0*/  PRMT R25, R25, 0x5410, R25 ;  /* 0x0000541019197816 */ /* 0x000fe20000000019 */
[----:B------:R-:W-:Y:S01]  /*4fe0*/  IMAD.MOV.U32 R10, RZ, RZ, R9 ;  /* 0x000000ffff0a7224 */ /* 0x000fe200078e0009 */
[----:B------:R-:W-:-:S07]  /*4ff0*/  PRMT R49, R50, 0x7632, R49 ;  /* 0x0000763232317816 */ /* 0x000fce0000000031 */
.L_x_12406:
[----:B------:R-:W-:Y:S05]  /*5000*/  BSYNC B1 ;  /* 0x0000000000017941 */ /* 0x000fea0003800000 */
.L_x_12404:
        /* <DEDUP_REMOVED lines=11> */
.L_x_12408:
[----:B------:R-:W-:Y:S01]  /*50c0*/  IMAD.MOV.U32 R24, RZ, RZ, R27 ;  /* 0x000000ffff187224 */ /* 0x000fe200078e001b */
[----:B------:R-:W-:Y:S01]  /*50d0*/  PRMT R25, R25, 0x7632, R25 ;  /* 0x0000763219197816 */ /* 0x000fe20000000019 */
[----:B------:R-:W-:Y:S01]  /*50e0*/  IMAD.MOV.U32 R9, RZ, RZ, R8 ;  /* 0x000000ffff097224 */ /* 0x000fe200078e0008 */
[----:B------:R-:W-:-:S07]  /*50f0*/  PRMT R50, R50, 0x5410, R50 ;  /* 0x0000541032327816 */ /* 0x000fce0000000032 */
.L_x_12409:
[----:B------:R-:W-:Y:S05]  /*5100*/  BSYNC B1 ;  /* 0x0000000000017941 */ /* 0x000fea0003800000 */
.L_x_12407:
        /* <DEDUP_REMOVED lines=11> */
.L_x_12411:
[----:B------:R-:W-:Y:S01]  /*51c0*/  IMAD.MOV.U32 R27, RZ, RZ, R24 ;  /* 0x000000ffff1b7224 */ /* 0x000fe200078e0018 */
[----:B------:R-:W-:Y:S01]  /*51d0*/  PRMT R25, R25, 0x5410, R25 ;  /* 0x0000541019197816 */ /* 0x000fe20000000019 */
[----:B------:R-:W-:Y:S01]  /*51e0*/  IMAD.MOV.U32 R8, RZ, RZ, R7 ;  /* 0x000000ffff087224 */ /* 0x000fe200078e0007 */
[----:B------:R-:W-:-:S07]  /*51f0*/  PRMT R50, R51, 0x7632, R50 ;  /* 0x0000763233327816 */ /* 0x000fce0000000032 */
.L_x_12412:
[----:B------:R-:W-:Y:S05]  /*5200*/  BSYNC B1 ;  /* 0x0000000000017941 */ /* 0x000fea0003800000 */
.L_x_12410:
        /* <DEDUP_REMOVED lines=11> */
.L_x_12414:
[----:B------:R-:W-:Y:S01]  /*52c0*/  IMAD.MOV.U32 R24, RZ, RZ, R27 ;  /* 0x000000ffff187224 */ /* 0x000fe200078e001b */
[----:B------:R-:W-:Y:S01]  /*52d0*/  PRMT R26, R25, 0x7632, R26 ;  /* 0x00007632191a7816 */ /* 0x000fe2000000001a */
[----:B------:R-:W-:Y:S01]  /*52e0*/  IMAD.MOV.U32 R7, RZ, RZ, R6 ;  /* 0x000000ffff077224 */ /* 0x000fe200078e0006 */
[----:B------:R-:W-:-:S07]  /*52f0*/  PRMT R51, R51, 0x5410, R51 ;  /* 0x0000541033337816 */ /* 0x000fce0000000033 */
.L_x_12415:
[----:B------:R-:W-:Y:S05]  /*5300*/  BSYNC B1 ;  /* 0x0000000000017941 */ /* 0x000fea0003800000 */
.L_x_12413:
        /* <DEDUP_REMOVED lines=11> */
.L_x_12417:
[----:B------:R-:W-:Y:S01]  /*53c0*/  IMAD.MOV.U32 R25, RZ, RZ, R24 ;  /* 0x000000ffff197224 */ /* 0x000fe200078e0018 */
[----:B------:R-:W-:Y:S01]  /*53d0*/  PRMT R26, R26, 0x5410, R26 ;  /* 0x000054101a1a7816 */ /* 0x000fe2000000001a */
[----:B------:R-:W-:Y:S01]  /*53e0*/  IMAD.MOV.U32 R6, RZ, RZ, R5 ;  /* 0x000000ffff067224 */ /* 0x000fe200078e0005 */
[----:B------:R-:W-:-:S07]  /*53f0*/  PRMT R51, R52, 0x7632, R51 ;  /* 0x0000763234337816 */ /* 0x000fce0000000033 */
.L_x_12418:
[----:B------:R-:W-:Y:S05]  /*5400*/  BSYNC B1 ;  /* 0x0000000000017941 */ /* 0x000fea0003800000 */
.L_x_12416:
        /* <DEDUP_REMOVED lines=11> */
.L_x_12420:
[----:B------:R-:W-:Y:S01]  /*54c0*/  PRMT R52, R52, 0x5410, R52 ;  /* 0x0000541034347816 */ /* 0x000fe20000000034 */
[----:B------:R-:W-:Y:S01]  /*54d0*/  IMAD.MOV.U32 R5, RZ, RZ, R4 ;  /* 0x000000ffff057224 */ /* 0x000fe200078e0004 */
[----:B------:R-:W-:Y:S01]  /*54e0*/  PRMT R26, R26, 0x7632, R26 ;  /* 0x000076321a1a7816 */ /* 0x000fe2000000001a */
[--C-:B------:R-:W-:Y:S02]  /*54f0*/  IMAD.MOV.U32 R24, RZ, RZ, R25.reuse ;  /* 0x000000ffff187224 */ /* 0x100fe400078e0019 */
[----:B------:R-:W-:Y:S01]  /*5500*/  IMAD.MOV.U32 R4, RZ, RZ, R25 ;  /* 0x000000ffff047224 */ /* 0x000fe200078e0019 */
[----:B------:R-:W-:-:S07]  /*5510*/  PRMT R52, R26, 0x7632, R52 ;  /* 0x000076321a347816 */ /* 0x000fce0000000034 */
.L_x_12421:
[----:B------:R-:W-:Y:S05]  /*5520*/  BSYNC B1 ;  /* 0x0000000000017941 */ /* 0x000fea0003800000 */
.L_x_12419:
[----:B------:R-:W-:Y:S02]  /*5530*/  VIADD R20, R20, 0x4 ;  /* 0x0000000414147836 */ /* 0x000fe40000000000 */
[----:B------:R-:W-:Y:S01]  /*5540*/  VIADD R3, R3, 0x2 ;  /* 0x0000000203037836 */ /* 0x000fe20000000000 */
[----:B------:R-:W-:Y:S06]  /*5550*/  @P1 BRA `(.L_x_12422) ;  /* 0xfffffff000081947 */ /* 0x000fec000383ffff */
[----:B------:R-:W-:Y:S01]  /*5560*/  FADD.FTZ R2, R2, R23 ;  /* 0x0000001702027221 */ /* 0x000fe20000010000 */
[----:B------:R-:W-:Y:S01]  /*5570*/  PRMT R52, R26, 0x7610, R52 ;  /* 0x000076101a347816 */ /* 0x000fe20000000034 */
[----:B------:R-:W-:Y:S02]  /*5580*/  IMAD.MOV.U32 R3, RZ, RZ, R22 ;  /* 0x000000ffff037224 */ /* 0x000fe400078e0016 */
[----:B------:R-:W-:-:S07]  /*5590*/  IMAD.MOV.U32 R4, RZ, RZ, R24 ;  /* 0x000000ffff047224 */ /* 0x000fce00078e0018 */
.L_x_12376:
[----:B------:R-:W-:Y:S05]  /*55a0*/  BSYNC B0 ;  /* 0x0000000000007941 */ /* 0x000fea0003800000 */
.L_x_12375:
        /* <DEDUP_REMOVED lines=54> */
.L_x_12470:
        /* <DEDUP_REMOVED lines=20> */
.L_x_12426:
[----:B------:R-:W-:Y:S01]  /*5a50*/  IMAD.MOV.U32 R24, RZ, RZ, R19 ;  /* 0x000000ffff187224 */ /* 0x000fe200078e0013 */
[C---:B------:R-:W-:Y:S01]  /*5a60*/  PRMT R25, R48.reuse, 0x7632, R25 ;  /* 0x0000763230197816 */ /* 0x040fe20000000019 */
[----:B------:R-:W-:Y:S01]  /*5a70*/  IMAD.MOV.U32 R19, RZ, RZ, R18 ;  /* 0x000000ffff137224 */ /* 0x000fe200078e0012 */
[----:B------:R-:W-:-:S07]  /*5a80*/  PRMT R48, R48, 0x5410, R48 ;  /* 0x0000541030307816 */ /* 0x000fce0000000030 */
.L_x_12427:
[----:B------:R-:W-:Y:S05]  /*5a90*/  BSYNC B1 ;  /* 0x0000000000017941 */ /* 0x000fea0003800000 */
.L_x_12425:
        /* <DEDUP_REMOVED lines=11> */
.L_x_12429:
[----:B------:R-:W-:Y:S01]  /*5b50*/  IMAD.MOV.U32 R27, RZ, RZ, R24 ;  /* 0x000000ffff1b7224 */ /* 0x000fe200078e0018 */
[----:B------:R-:W-:Y:S01]  /*5b60*/  PRMT R26, R25, 0x7610, R26 ;  /* 0x00007610191a7816 */ /* 0x000fe2000000001a */
[----:B------:R-:W-:Y:S01]  /*5b70*/  IMAD.MOV.U32 R18, RZ, RZ, R17 ;  /* 0x000000ffff127224 */ /* 0x000fe200078e0011 */
[----:B------:R-:W-:-:S07]  /*5b80*/  PRMT R48, R47, 0x7632, R48 ;  /* 0x000076322f307816 */ /* 0x000fce0000000030 */
.L_x_12430:
[----:B------:R-:W-:Y:S05]  /*5b90*/  BSYNC B1 ;  /* 0x0000000000017941 */ /* 0x000fea0003800000 */
.L_x_12428:
        /* <DEDUP_REMOVED lines=11> */
.L_x_12432:
[----:B------:R-:W-:Y:S01]  /*5c50*/  IMAD.MOV.U32 R24, RZ, RZ, R27 ;  /* 0x000000ffff187224 */ /* 0x000fe200078e001b */
[----:B------:R-:W-:Y:S01]  /*5c60*/  PRMT R25, R25, 0x5410, R26 ;  /* 0x0000541019197816 */ /* 0x000fe2000000001a */
[----:B------:R-:W-:Y:S01]  /*5c70*/  IMAD.MOV.U32 R17, RZ, RZ, R16 ;  /* 0x000000ffff117224 */ /* 0x000fe200078e0010 */
[----:B------:R-:W-:-:S07]  /*5c80*/  PRMT R47, R47, 0x5410, R47 ;  /* 0x000054102f2f7816 */ /* 0x000fce000000002f */
.L_x_12433:
[----:B------:R-:W-:Y:S05]  /*5c90*/  BSYNC B1 ;  /* 0x0000000000017941 */ /* 0x000fea0003800000 */
.L_x_12431:
        /* <DEDUP_REMOVED lines=11> */
.L_x_12435:
[----:B------:R-:W-:Y:S01]  /*5d50*/  IMAD.MOV.U32 R27, RZ, RZ, R24 ;  /* 0x000000ffff1b7224 */ /* 0x000fe200078e0018 */
[----:B------:R-:W-:Y:S01]  /*5d60*/  PRMT R26, R26, 0x7610, R25 ;  /* 0x000076101a1a7816 */ /* 0x000fe20000000019 */
[----:B------:R-:W-:Y:S01]  /*5d70*/  IMAD.MOV.U32 R16, RZ, RZ, R15 ;  /* 0x000000ffff107224 */ /* 0x000fe200078e000f */
[----:B------:R-:W-:-:S07]  /*5d80*/  PRMT R47, R46, 0x7632, R47 ;  /* 0x000076322e2f7816 */ /* 0x000fce000000002f */
.L_x_12436:
[----:B------:R-:W-:Y:S05]  /*5d90*/  BSYNC B1 ;  /* 0x0000000000017941 */ /* 0x000fea0003800000 */
.L_x_12434:
        /* <DEDUP_REMOVED lines=11> */
.L_x_12438:
[----:B------:R-:W-:Y:S01]  /*5e50*/  IMAD.MOV.U32 R24, RZ, RZ, R27 ;  /* 0x000000ffff187224 */ /* 0x000fe200078e001b */
[----:B------:R-:W-:Y:S01]  /*5e60*/  PRMT R25, R25, 0x7610, R26 ;  /* 0x0000761019197816 */ /* 0x000fe2000000001a */
[----:B------:R-:W-:Y:S01]  /*5e70*/  IMAD.MOV.U32 R15, RZ, RZ, R14 ;  /* 0x000000ffff0f7224 */ /* 0x000fe200078e000e */
[----:B------:R-:W-:-:S07]  /*5e80*/  PRMT R46, R46, 0x5410, R46 ;  /* 0x000054102e2e7816 */ /* 0x000fce000000002e */
.L_x_12439:
[----:B------:R-:W-:Y:S05]  /*5e90*/  BSYNC B1 ;  /* 0x0000000000017941 */ /* 0x000fea0003800000 */
.L_x_12437:
        /* <DEDUP_REMOVED lines=11> */
.L_x_12441:
[----:B------:R-:W-:Y:S01]  /*5f50*/  IMAD.MOV.U32 R27, RZ, RZ, R24 ;  /* 0x000000ffff1b7224 */ /* 0x000fe200078e0018 */
[----:B------:R-:W-:Y:S01]  /*5f60*/  PRMT R26, R26, 0x7610, R25 ;  /* 0x000076101a1a7816 */ /* 0x000fe20000000019 */
[----:B------:R-:W-:Y:S01]  /*5f70*/  IMAD.MOV.U32 R14, RZ, RZ, R13 ;  /* 0x000000ffff0e7224 */ /* 0x000fe200078e000d */
[----:B------:R-:W-:-:S07]  /*5f80*/  PRMT R46, R0, 0x7632, R46 ;  /* 0x00007632002e7816 */ /* 0x000fce000000002e */
.L_x_12442:
[----:B------:R-:W-:Y:S05]  /*5f90*/  BSYNC B1 ;  /* 0x0000000000017941 */ /* 0x000fea0003800000 */
.L_x_12440:
        /* <DEDUP_REMOVED lines=11> */
.L_x_12444:
[----:B------:R-:W-:Y:S01]  /*6050*/  IMAD.MOV.U32 R24, RZ, RZ, R27 ;  /* 0x000000ffff187224 */ /* 0x000fe200078e001b */
[----:B------:R-:W-:Y:S01]  /*6060*/  PRMT R25, R26, 0x7632, R25 ;  /* 0x000076321a197816 */ /* 0x000fe20000000019 */
[----:B------:R-:W-:Y:S01]  /*6070*/  IMAD.MOV.U32 R13, RZ, RZ, R12 ;  /* 0x000000ffff0d7224 */ /* 0x000fe200078e000c */
[----:B------:R-:W-:-:S07]  /*6080*/  PRMT R0, R0, 0x5410, R0 ;  /* 0x0000541000007816 */ /* 0x000fce0000000000 */
.L_x_12445:
[----:B------:R-:W-:Y:S05]  /*6090*/  BSYNC B1 ;  /* 0x0000000000017941 */ /* 0x000fea0003800000 */
.L_x_12443:
        /* <DEDUP_REMOVED lines=11> */
.L_x_12447:
[----:B------:R-:W-:Y:S01]  /*6150*/  IMAD.MOV.U32 R27, RZ, RZ, R24 ;  /* 0x000000ffff1b7224 */ /* 0x000fe200078e0018 */
[----:B------:R-:W-:Y:S01]  /*6160*/  PRMT R26, R25, 0x7610, R26 ;  /* 0x00007610191a7816 */ /* 0x000fe2000000001a */
[----:B------:R-:W-:Y:S01]  /*6170*/  IMAD.MOV.U32 R12, RZ, RZ, R11 ;  /* 0x000000ffff0c7224 */ /* 0x000fe200078e000b */
[----:B------:R-:W-:-:S07]  /*6180*/  PRMT R0, R49, 0x7632, R0 ;  /* 0x0000763231007816 */ /* 0x000fce0000000000 */
.L_x_12448:
[----:B------:R-:W-:Y:S05]  /*6190*/  BSYNC B1 ;  /* 0x0000000000017941 */ /* 0x000fea0003800000 */
.L_x_12446:
        /* <DEDUP_REMOVED lines=11> */
.L_x_12450:
[----:B------:R-:W-:Y:S01]  /*6250*/  IMAD.MOV.U32 R24, RZ, RZ, R27 ;  /* 0x000000ffff187224 */ /* 0x000fe200078e001b */
[----:B------:R-:W-:Y:S01]  /*6260*/  PRMT R25, R26, 0x7610, R25 ;  /* 0x000076101a197816 */ /* 0x000fe20000000019 */
[----:B------:R-:W-:Y:S01]  /*6270*/  IMAD.MOV.U32 R11, RZ, RZ, R10 ;  /* 0x000000ffff0b7224 */ /* 0x000fe200078e000a */
[----:B------:R-:W-:-:S07]  /*6280*/  PRMT R49, R49, 0x5410, R49 ;  /* 0x0000541031317816 */ /* 0x000fce0000000031 */
.L_x_12451:
[----:B------:R-:W-:Y:S05]  /*6290*/  BSYNC B1 ;  /* 0x0000000000017941 */ /* 0x000fea0003800000 */
.L_x_12449:
        /* <DEDUP_REMOVED lines=11> */
.L_x_12453:
[----:B------:R-:W-:Y:S01]  /*6350*/  IMAD.MOV.U32 R27, RZ, RZ, R24 ;  /* 0x000000ffff1b7224 */ /* 0x000fe200078e0018 */
[----:B------:R-:W-:Y:S01]  /*6360*/  PRMT R25, R25, 0x5410, R25 ;  /* 0x0000541019197816 */ /* 0x000fe20000000019 */
[----:B------:R-:W-:Y:S01]  /*6370*/  IMAD.MOV.U32 R10, RZ, RZ, R9 ;  /* 0x000000ffff0a7224 */ /* 0x000fe200078e0009 */
[----:B------:R-:W-:-:S07]  /*6380*/  PRMT R49, R50, 0x7632, R49 ;  /* 0x0000763232317816 */ /* 0x000fce0000000031 */
.L_x_12454:
[----:B------:R-:W-:Y:S05]  /*6390*/  BSYNC B1 ;  /* 0x0000000000017941 */ /* 0x000fea0003800000 */
.L_x_12452:
        /* <DEDUP_REMOVED lines=11> */
.L_x_12456:
[----:B------:R-:W-:Y:S01]  /*6450*/  IMAD.MOV.U32 R24, RZ, RZ, R27 ;  /* 0x000000ffff187224 */ /* 0x000fe200078e001b */
[----:B------:R-:W-:Y:S01]  /*6460*/  PRMT R25, R25, 0x7632, R25 ;  /* 0x0000763219197816 */ /* 0x000fe20000000019 */
[----:B------:R-:W-:Y:S01]  /*6470*/  IMAD.MOV.U32 R9, RZ, RZ, R8 ;  /* 0x000000ffff097224 */ /* 0x000fe200078e0008 */
[----:B------:R-:W-:-:S07]  /*6480*/  PRMT R50, R50, 0x5410, R50 ;  /* 0x0000541032327816 */ /* 0x000fce0000000032 */
.L_x_12457:
[----:B------:R-:W-:Y:S05]  /*6490*/  BSYNC B1 ;  /* 0x0000000000017941 */ /* 0x000fea0003800000 */
.L_x_12455:
        /* <DEDUP_REMOVED lines=11> */
.L_x_12459:
[----:B------:R-:W-:Y:S01]  /*6550*/  IMAD.MOV.U32 R27, RZ, RZ, R24 ;  /* 0x000000ffff1b7224 */ /* 0x000fe200078e0018 */
[----:B------:R-:W-:Y:S01]  /*6560*/  PRMT R25, R25, 0x5410, R25 ;  /* 0x0000541019197816 */ /* 0x000fe20000000019 */
[----:B------:R-:W-:Y:S01]  /*6570*/  IMAD.MOV.U32 R8, RZ, RZ, R7 ;  /* 0x000000ffff087224 */ /* 0x000fe200078e0007 */
[----:B------:R-:W-:-:S07]  /*6580*/  PRMT R50, R51, 0x7632, R50 ;  /* 0x0000763233327816 */ /* 0x000fce0000000032 */
.L_x_12460:
[----:B------:R-:W-:Y:S05]  /*6590*/  BSYNC B1 ;  /* 0x0000000000017941 */ /* 0x000fea0003800000 */
.L_x_12458:
        /* <DEDUP_REMOVED lines=11> */
.L_x_12462:
[----:B------:R-:W-:Y:S01]  /*6650*/  IMAD.MOV.U32 R24, RZ, RZ, R27 ;  /* 0x000000ffff187224 */ /* 0x000fe200078e001b */
[----:B------:R-:W-:Y:S01]  /*6660*/  PRMT R26, R25, 0x7632, R26 ;  /* 0x00007632191a7816 */ /* 0x000fe2000000001a */
[----:B------:R-:W-:Y:S01]  /*6670*/  IMAD.MOV.U32 R7, RZ, RZ, R6 ;  /* 0x000000ffff077224 */ /* 0x000fe200078e0006 */
[----:B------:R-:W-:-:S07]  /*6680*/  PRMT R51, R51, 0x5410, R51 ;  /* 0x0000541033337816 */ /* 0x000fce0000000033 */
.L_x_12463:
[----:B------:R-:W-:Y:S05]  /*6690*/  BSYNC B1 ;  /* 0x0000000000017941 */ /* 0x000fea0003800000 */
.L_x_12461:
        /* <DEDUP_REMOVED lines=11> */
.L_x_12465:
[----:B------:R-:W-:Y:S01]  /*6750*/  IMAD.MOV.U32 R25, RZ, RZ, R24 ;  /* 0x000000ffff197224 */ /* 0x000fe200078e0018 */
[----:B------:R-:W-:Y:S01]  /*6760*/  PRMT R26, R26, 0x5410, R26 ;  /* 0x000054101a1a7816 */ /* 0x000fe2000000001a */
[----:B------:R-:W-:Y:S01]  /*6770*/  IMAD.MOV.U32 R6, RZ, RZ, R5 ;  /* 0x000000ffff067224 */ /* 0x000fe200078e0005 */
[----:B------:R-:W-:-:S07]  /*6780*/  PRMT R51, R52, 0x7632, R51 ;  /* 0x0000763234337816 */ /* 0x000fce0000000033 */
.L_x_12466:
[----:B------:R-:W-:Y:S05]  /*6790*/  BSYNC B1 ;  /* 0x0000000000017941 */ /* 0x000fea0003800000 */
.L_x_12464:
        /* <DEDUP_REMOVED lines=11> */
.L_x_12468:
[----:B------:R-:W-:Y:S01]  /*6850*/  PRMT R52, R52, 0x5410, R52 ;  /* 0x0000541034347816 */ /* 0x000fe20000000034 */
[----:B------:R-:W-:Y:S01]  /*6860*/  IMAD.MOV.U32 R5, RZ, RZ, R4 ;  /* 0x000000ffff057224 */ /* 0x000fe200078e0004 */
[----:B------:R-:W-:Y:S01]  /*6870*/  PRMT R26, R26, 0x7632, R26 ;  /* 0x000076321a1a7816 */ /* 0x000fe2000000001a */
[--C-:B------:R-:W-:Y:S02]  /*6880*/  IMAD.MOV.U32 R24, RZ, RZ, R25.reuse ;  /* 0x000000ffff187224 */ /* 0x100fe400078e0019 */
[----:B------:R-:W-:Y:S01]  /*6890*/  IMAD.MOV.U32 R4, RZ, RZ, R25 ;  /* 0x000000ffff047224 */ /* 0x000fe200078e0019 */
[----:B------:R-:W-:-:S07]  /*68a0*/  PRMT R52, R26, 0x7632, R52 ;  /* 0x000076321a347816 */ /* 0x000fce0000000034 */
.L_x_12469:
[----:B------:R-:W-:Y:S05]  /*68b0*/  BSYNC B1 ;  /* 0x0000000000017941 */ /* 0x000fea0003800000 */
.L_x_12467:
[----:B------:R-:W-:Y:S02]  /*68c0*/  VIADD R20, R20, 0x4 ;  /* 0x0000000414147836 */ /* 0x000fe40000000000 */
[----:B------:R-:W-:Y:S01]  /*68d0*/  VIADD R3, R3, 0x2 ;  /* 0x0000000203037836 */ /* 0x000fe20000000000 */
[----:B------:R-:W-:Y:S06]  /*68e0*/  @P1 BRA `(.L_x_12470) ;  /* 0xfffffff000081947 */ /* 0x000fec000383ffff */
[----:B------:R-:W-:Y:S01]  /*68f0*/  FADD.FTZ R2, R2, R23 ;  /* 0x0000001702027221 */ /* 0x000fe20000010000 */
[----:B------:R-:W-:Y:S01]  /*6900*/  PRMT R52, R26, 0x7610, R52 ;  /* 0x000076101a347816 */ /* 0x000fe20000000034 */
[----:B------:R-:W-:Y:S02]  /*6910*/  IMAD.MOV.U32 R3, RZ, RZ, R22 ;  /* 0x000000ffff037224 */ /* 0x000fe400078e0016 */
[----:B------:R-:W-:-:S07]  /*6920*/  IMAD.MOV.U32 R4, RZ, RZ, R24 ;  /* 0x000000ffff047224 */ /* 0x000fce00078e0018 */
.L_x_12424:
[----:B------:R-:W-:Y:S05]  /*6930*/  BSYNC B0 ;  /* 0x0000000000007941 */ /* 0x000fea0003800000 */
.L_x_12423:
        /* <DEDUP_REMOVED lines=32> */
[----:B----4-:R0:W-:Y:S01]  /*6b40*/  STL.64 [R1+0x28], R30 ;  /* 0x0000281e01007387 */ /* 0x0101e20000100a00 */
[----:B------:R-:W1:Y:S03]  /*6b50*/  S2R R54, SR_LANEID ;  /* 0x0000000000367919 */ /* 0x000e660000000000 */
        /* <DEDUP_REMOVED lines=8> */
[----:B-1----:R-:W-:Y:S05]  /*6be0*/  @P0 BRA `(.L_x_12472) ;  /* 0x0000001000380947 */ /* 0x002fea0003800000 */
        /* <DEDUP_REMOVED lines=12> */
.L_x_12518:
        /* <DEDUP_REMOVED lines=20> */
.L_x_12474:
[----:B------:R-:W-:Y:S01]  /*6df0*/  IMAD.MOV.U32 R24, RZ, RZ, R19 ;  /* 0x000000ffff187224 */ /* 0x000fe200078e0013 */
[C---:B------:R-:W-:Y:S01]  /*6e00*/  PRMT R25, R48.reuse, 0x7632, R25 ;  /* 0x0000763230197816 */ /* 0x040fe20000000019 */
[----:B------:R-:W-:Y:S01]  /*6e10*/  IMAD.MOV.U32 R19, RZ, RZ, R18 ;  /* 0x000000ffff137224 */ /* 0x000fe200078e0012 */
[----:B------:R-:W-:-:S07]  /*6e20*/  PRMT R48, R48, 0x5410, R48 ;  /* 0x0000541030307816 */ /* 0x000fce0000000030 */
.L_x_12475:
[----:B------:R-:W-:Y:S05]  /*6e30*/  BSYNC B1 ;  /* 0x0000000000017941 */ /* 0x000fea0003800000 */
.L_x_12473:
        /* <DEDUP_REMOVED lines=11> */
.L_x_12477:
[----:B------:R-:W-:Y:S01]  /*6ef0*/  IMAD.MOV.U32 R27, RZ, RZ, R24 ;  /* 0x000000ffff1b7224 */ /* 0x000fe200078e0018 */
[----:B------:R-:W-:Y:S01]  /*6f00*/  PRMT R26, R25, 0x7610, R26 ;  /* 0x00007610191a7816 */ /* 0x000fe2000000001a */
[----:B------:R-:W-:Y:S01]  /*6f10*/  IMAD.MOV.U32 R18, RZ, RZ, R17 ;  /* 0x000000ffff127224 */ /* 0x000fe200078e0011 */
[----:B------:R-:W-:-:S07]  /*6f20*/  PRMT R48, R47, 0x7632, R48 ;  /* 0x000076322f307816 */ /* 0x000fce0000000030 */
.L_x_12478:
[----:B------:R-:W-:Y:S05]  /*6f30*/  BSYNC B1 ;  /* 0x0000000000017941 */ /* 0x000fea0003800000 */
.L_x_12476:
        /* <DEDUP_REMOVED lines=11> */
.L_x_12480:
[----:B------:R-:W-:Y:S01]  /*6ff0*/  IMAD.MOV.U32 R24, RZ, RZ, R27 ;  /* 0x000000ffff187224 */ /* 0x000fe200078e001b */
[----:B------:R-:W-:Y:S01]  /*7000*/  PRMT R25, R25, 0x5410, R26 ;  /* 0x0000541019197816 */ /* 0x000fe2000000001a */
[----:B------:R-:W-:Y:S01]  /*7010*/  IMAD.MOV.U32 R17, RZ, RZ, R16 ;  /* 0x000000ffff117224 */ /* 0x000fe200078e0010 */
[----:B------:R-:W-:-:S07]  /*7020*/  PRMT R47, R47, 0x5410, R47 ;  /* 0x000054102f2f7816 */ /* 0x000fce000000002f */
.L_x_12481:
[----:B------:R-:W-:Y:S05]  /*7030*/  BSYNC B1 ;  /* 0x0000000000017941 */ /* 0x000fea0003800000 */
.L_x_12479:
        /* <DEDUP_REMOVED lines=11> */
.L_x_12483:
[----:B------:R-:W-:Y:S01]  /*70f0*/  IMAD.MOV.U32 R27, RZ, RZ, R24 ;  /* 0x000000ffff1b7224 */ /* 0x000fe200078e0018 */
[----:B------:R-:W-:Y:S01]  /*7100*/  PRMT R26, R26, 0x7610, R25 ;  /* 0x000076101a1a7816 */ /* 0x000fe20000000019 */
[----:B------:R-:W-:Y:S01]  /*7110*/  IMAD.MOV.U32 R16, RZ, RZ, R15 ;  /* 0x000000ffff107224 */ /* 0x000fe200078e000f */
[----:B------:R-:W-:-:S07]  /*7120*/  PRMT R47, R46, 0x7632, R47 ;  /* 0x000076322e2f7816 */ /* 0x000fce000000002f */
.L_x_12484:
[----:B------:R-:W-:Y:S05]  /*7130*/  BSYNC B1 ;  /* 0x0000000000017941 */ /* 0x000fea0003800000 */
.L_x_12482:
        /* <DEDUP_REMOVED lines=11> */
.L_x_12486:
[----:B------:R-:W-:Y:S01]  /*71f0*/  IMAD.MOV.U32 R24, RZ, RZ, R27 ;  /* 0x000000ffff187224 */ /* 0x000fe200078e001b */
[----:B------:R-:W-:Y:S01]  /*7200*/  PRMT R25, R25, 0x7610, R26 ;  /* 0x0000761019197816 */ /* 0x000fe2000000001a */
[----:B------:R-:W-:Y:S01]  /*7210*/  IMAD.MOV.U32 R15, RZ, RZ, R14 ;  /* 0x000000ffff0f7224 */ /* 0x000fe200078e000e */
[----:B------:R-:W-:-:S07]  /*7220*/  PRMT R46, R46, 0x5410, R46 ;  /* 0x000054102e2e7816 */ /* 0x000fce000000002e */
.L_x_12487:
[----:B------:R-:W-:Y:S05]  /*7230*/  BSYNC B1 ;  /* 0x0000000000017941 */ /* 0x000fea0003800000 */
.L_x_12485:
        /* <DEDUP_REMOVED lines=11> */
.L_x_12489:
[----:B------:R-:W-:Y:S01]  /*72f0*/  IMAD.MOV.U32 R27, RZ, RZ, R24 ;  /* 0x000000ffff1b7224 */ /* 0x000fe200078e0018 */
[----:B------:R-:W-:Y:S01]  /*7300*/  PRMT R26, R26, 0x7610, R25 ;  /* 0x000076101a1a7816 */ /* 0x000fe20000000019 */
[----:B------:R-:W-:Y:S01]  /*7310*/  IMAD.MOV.U32 R14, RZ, RZ, R13 ;  /* 0x000000ffff0e7224 */ /* 0x000fe200078e000d */
[----:B------:R-:W-:-:S07]  /*7320*/  PRMT R46, R0, 0x7632, R46 ;  /* 0x00007632002e7816 */ /* 0x000fce000000002e */
.L_x_12490:
[----:B------:R-:W-:Y:S05]  /*7330*/  BSYNC B1 ;  /* 0x0000000000017941 */ /* 0x000fea0003800000 */
.L_x_12488:
        /* <DEDUP_REMOVED lines=11> */
.L_x_12492:
[----:B------:R-:W-:Y:S01]  /*73f0*/  IMAD.MOV.U32 R24, RZ, RZ, R27 ;  /* 0x000000ffff187224 */ /* 0x000fe200078e001b */
[----:B------:R-:W-:Y:S01]  /*7400*/  PRMT R25, R26, 0x7632, R25 ;  /* 0x000076321a197816 */ /* 0x000fe20000000019 */
[----:B------:R-:W-:Y:S01]  /*7410*/  IMAD.MOV.U32 R13, RZ, RZ, R12 ;  /* 0x000000ffff0d7224 */ /* 0x000fe200078e000c */
[----:B------:R-:W-:-:S07]  /*7420*/  PRMT R0, R0, 0x5410, R0 ;  /* 0x0000541000007816 */ /* 0x000fce0000000000 */
.L_x_12493:
[----:B------:R-:W-:Y:S05]  /*7430*/  BSYNC B1 ;  /* 0x0000000000017941 */ /* 0x000fea0003800000 */
.L_x_12491:
        /* <DEDUP_REMOVED lines=11> */
.L_x_12495:
[----:B------:R-:W-:Y:S01]  /*74f0*/  IMAD.MOV.U32 R27, RZ, RZ, R24 ;  /* 0x000000ffff1b7224 */ /* 0x000fe200078e0018 */
[----:B------:R-:W-:Y:S01]  /*7500*/  PRMT R26, R25, 0x7610, R26 ;  /* 0x00007610191a7816 */ /* 0x000fe2000000001a */
[----:B------:R-:W-:Y:S01]  /*7510*/  IMAD.MOV.U32 R12, RZ, RZ, R11 ;  /* 0x000000ffff0c7224 */ /* 0x000fe200078e000b */
[----:B------:R-:W-:-:S07]  /*7520*/  PRMT R0, R49, 0x7632, R0 ;  /* 0x0000763231007816 */ /* 0x000fce0000000000 */
.L_x_12496:
[----:B------:R-:W-:Y:S05]  /*7530*/  BSYNC B1 ;  /* 0x0000000000017941 */ /* 0x000fea0003800000 */
.L_x_12494:
        /* <DEDUP_REMOVED lines=11> */
.L_x_12498:
[----:B------:R-:W-:Y:S01]  /*75f0*/  IMAD.MOV.U32 R24, RZ, RZ, R27 ;  /* 0x000000ffff187224 */ /* 0x000fe200078e001b */
[----:B------:R-:W-:Y:S01]  /*7600*/  PRMT R25, R26, 0x7610, R25 ;  /* 0x000076101a197816 */ /* 0x000fe20000000019 */
[----:B------:R-:W-:Y:S01]  /*7610*/  IMAD.MOV.U32 R11, RZ, RZ, R10 ;  /* 0x000000ffff0b7224 */ /* 0x000fe200078e000a */
[----:B------:R-:W-:-:S07]  /*7620*/  PRMT R49, R49, 0x5410, R49 ;  /* 0x0000541031317816 */ /* 0x000fce0000000031 */
.L_x_12499:
[----:B------:R-:W-:Y:S05]  /*7630*/  BSYNC B1 ;  /* 0x0000000000017941 */ /* 0x000fea0003800000 */
.L_x_12497:
        /* <DEDUP_REMOVED lines=11> */
.L_x_12501:
[----:B------:R-:W-:Y:S01]  /*76f0*/  IMAD.MOV.U32 R27, RZ, RZ, R24 ;  /* 0x000000ffff1b7224 */ /* 0x000fe200078e0018 */
[----:B------:R-:W-:Y:S01]  /*7700*/  PRMT R25, R25, 0x5410, R25 ;  /* 0x0000541019197816 */ /* 0x000fe20000000019 */
[----:B------:R-:W-:Y:S01]  /*7710*/  IMAD.MOV.U32 R10, RZ, RZ, R9 ;  /* 0x000000ffff0a7224 */ /* 0x000fe200078e0009 */
[----:B------:R-:W-:-:S07]  /*7720*/  PRMT R49, R50, 0x7632, R49 ;  /* 0x0000763232317816 */ /* 0x000fce0000000031 */
.L_x_12502:
[----:B------:R-:W-:Y:S05]  /*7730*/  BSYNC B1 ;  /* 0x0000000000017941 */ /* 0x000fea0003800000 */
.L_x_12500:
        /* <DEDUP_REMOVED lines=11> */
.L_x_12504:
[----:B------:R-:W-:Y:S01]  /*77f0*/  IMAD.MOV.U32 R24, RZ, RZ, R27 ;  /* 0x000000ffff187224 */ /* 0x000fe200078e001b */
[----:B------:R-:W-:Y:S01]  /*7800*/  PRMT R25, R25, 0x7632, R25 ;  /* 0x0000763219197816 */ /* 0x000fe20000000019 */
[----:B------:R-:W-:Y:S01]  /*7810*/  IMAD.MOV.U32 R9, RZ, RZ, R8 ;  /* 0x000000ffff097224 */ /* 0x000fe200078e0008 */
[----:B------:R-:W-:-:S07]  /*7820*/  PRMT R50, R50, 0x5410, R50 ;  /* 0x0000541032327816 */ /* 0x000fce0000000032 */
.L_x_12505:
[----:B------:R-:W-:Y:S05]  /*7830*/  BSYNC B1 ;  /* 0x0000000000017941 */ /* 0x000fea0003800000 */
.L_x_12503:
        /* <DEDUP_REMOVED lines=11> */
.L_x_12507:
[----:B------:R-:W-:Y:S01]  /*78f0*/  IMAD.MOV.U32 R27, RZ, RZ, R24 ;  /* 0x000000ffff1b7224 */ /* 0x000fe200078e0018 */
[----:B------:R-:W-:Y:S01]  /*7900*/  PRMT R25, R25, 0x5410, R25 ;  /* 0x0000541019197816 */ /* 0x000fe20000000019 */
[----:B------:R-:W-:Y:S01]  /*7910*/  IMAD.MOV.U32 R8, RZ, RZ, R7 ;  /* 0x000000ffff087224 */ /* 0x000fe200078e0007 */
[----:B------:R-:W-:-:S07]  /*7920*/  PRMT R50, R51, 0x7632, R50 ;  /* 0x0000763233327816 */ /* 0x000fce0000000032 */
.L_x_12508:
[----:B------:R-:W-:Y:S05]  /*7930*/  BSYNC B1 ;  /* 0x0000000000017941 */ /* 0x000fea0003800000 */
.L_x_12506:
        /* <DEDUP_REMOVED lines=11> */
.L_x_12510:
[----:B------:R-:W-:Y:S01]  /*79f0*/  IMAD.MOV.U32 R24, RZ, RZ, R27 ;  /* 0x000000ffff187224 */ /* 0x000fe200078e001b */
[----:B------:R-:W-:Y:S01]  /*7a00*/  PRMT R26, R25, 0x7632, R26 ;  /* 0x00007632191a7816 */ /* 0x000fe2000000001a */
[----:B------:R-:W-:Y:S01]  /*7a10*/  IMAD.MOV.U32 R7, RZ, RZ, R6 ;  /* 0x000000ffff077224 */ /* 0x000fe200078e0006 */
[----:B------:R-:W-:-:S07]  /*7a20*/  PRMT R51, R51, 0x5410, R51 ;  /* 0x0000541033337816 */ /* 0x000fce0000000033 */
.L_x_12511:
[----:B------:R-:W-:Y:S05]  /*7a30*/  BSYNC B1 ;  /* 0x0000000000017941 */ /* 0x000fea0003800000 */
.L_x_12509:
        /* <DEDUP_REMOVED lines=11> */
.L_x_12513:
[----:B------:R-:W-:Y:S01]  /*7af0*/  IMAD.MOV.U32 R25, RZ, RZ, R24 ;  /* 0x000000ffff197224 */ /* 0x000fe200078e0018 */
[----:B------:R-:W-:Y:S01]  /*7b00*/  PRMT R26, R26, 0x5410, R26 ;  /* 0x000054101a1a7816 */ /* 0x000fe2000000001a */
[----:B------:R-:W-:Y:S01]  /*7b10*/  IMAD.MOV.U32 R6, RZ, RZ, R5 ;  /* 0x000000ffff067224 */ /* 0x000fe200078e0005 */
[----:B------:R-:W-:-:S07]  /*7b20*/  PRMT R51, R52, 0x7632, R51 ;  /* 0x0000763234337816 */ /* 0x000fce0000000033 */
.L_x_12514:
[----:B------:R-:W-:Y:S05]  /*7b30*/  BSYNC B1 ;  /* 0x0000000000017941 */ /* 0x000fea0003800000 */
.L_x_12512:
        /* <DEDUP_REMOVED lines=11> */
.L_x_12516:
[----:B------:R-:W-:Y:S01]  /*7bf0*/  PRMT R52, R52, 0x5410, R52 ;  /* 0x0000541034347816 */ /* 0x000fe20000000034 */
[----:B------:R-:W-:Y:S01]  /*7c00*/  IMAD.MOV.U32 R5, RZ, RZ, R4 ;  /* 0x000000ffff057224 */ /* 0x000fe200078e0004 */
[----:B------:R-:W-:Y:S01]  /*7c10*/  PRMT R26, R26, 0x7632, R26 ;  /* 0x000076321a1a7816 */ /* 0x000fe2000000001a */
[--C-:B------:R-:W-:Y:S02]  /*7c20*/  IMAD.MOV.U32 R24, RZ, RZ, R25.reuse ;  /* 0x000000ffff187224 */ /* 0x100fe400078e0019 */
[----:B------:R-:W-:Y:S01]  /*7c30*/  IMAD.MOV.U32 R4, RZ, RZ, R25 ;  /* 0x000000ffff047224 */ /* 0x000fe200078e0019 */
[----:B------:R-:W-:-:S07]  /*7c40*/  PRMT R52, R26, 0x7632, R52 ;  /* 0x000076321a347816 */ /* 0x000fce0000000034 */
.L_x_12517:
[----:B------:R-:W-:Y:S05]  /*7c50*/  BSYNC B1 ;  /* 0x0000000000017941 */ /* 0x000fea0003800000 */
.L_x_12515:
[----:B------:R-:W-:Y:S02]  /*7c60*/  VIADD R20, R20, 0x4 ;  /* 0x0000000414147836 */ /* 0x000fe40000000000 */
[----:B------:R-:W-:Y:S01]  /*7c70*/  VIADD R3, R3, 0x2 ;  /* 0x0000000203037836 */ /* 0x000fe20000000000 */
[----:B------:R-:W-:Y:S06]  /*7c80*/  @P1 BRA `(.L_x_12518) ;  /* 0xfffffff000081947 */ /* 0x000fec000383ffff */
[----:B------:R-:W-:Y:S01]  /*7c90*/  FADD.FTZ R2, R2, R23 ;  /* 0x0000001702027221 */ /* 0x000fe20000010000 */
[----:B------:R-:W-:Y:S01]  /*7ca0*/  PRMT R52, R26, 0x7610, R52 ;  /* 0x000076101a347816 */ /* 0x000fe20000000034 */
[----:B------:R-:W-:Y:S02]  /*7cb0*/  IMAD.MOV.U32 R3, RZ, RZ, R22 ;  /* 0x000000ffff037224 */ /* 0x000fe400078e0016 */
[----:B------:R-:W-:-:S07]  /*7cc0*/  IMAD.MOV.U32 R4, RZ, RZ, R24 ;  /* 0x000000ffff047224 */ /* 0x000fce00078e0018 */
.L_x_12472:
[----:B------:R-:W-:Y:S05]  /*7cd0*/  BSYNC B0 ;  /* 0x0000000000007941 */ /* 0x000fea0003800000 */
.L_x_12471:
[----:B0-----:R-:W0:Y:S01]  /*7ce0*/  S2R R20, SR_TID.X ;  /* 0x0000000000147919 */ /* 0x001e220000002100 */
[----:B------:R-:W-:Y:S01]  /*7cf0*/  ISETP.NE.AND P0, PT, R54, RZ, PT ;  /* 0x000000ff3600720c */ /* 0x000fe20003f05270 */
        /* <DEDUP_REMOVED lines=22> */
[----:B------:R1:W-:Y:S02]  /*7e60*/  STS.128 [UR4+0x60], R20 ;  /* 0x00006014ff007988 */ /* 0x0003e40008000c04 */
.L_x_12520:
[----:B------:R-:W-:Y:S05]  /*7e70*/  BSYNC B0 ;  /* 0x0000000000007941 */ /* 0x000fea0003800000 */
.L_x_12519:
[----:B------:R-:W-:Y:S06]  /*7e80*/  BAR.SYNC.DEFER_BLOCKING 0x0 ;  /* 0x0000000000007b1d */ /* 0x000fec0000010000 */
[----:B------:R-:W-:Y:S05]  /*7e90*/  @P1 EXIT ;  /* 0x000000000000194d */ /* 0x000fea0003800000 */
[----:B------:R-:W0:Y:S01]  /*7ea0*/  S2R R35, SR_CTAID.X ;  /* 0x0000000000237919 */ /* 0x000e220000002500 */
[----:B------:R-:W2:Y:S08]  /*7eb0*/  LDC R31, c[0x0][0x230] ;  /* 0x00008c00ff1f7b82 */ /* 0x000eb00000000800 */
[----:B-1----:R-:W0:Y:S01]  /*7ec0*/  LDC.64 R20, c[0x0][0x218] ;  /* 0x00008600ff147b82 */ /* 0x002e220000000a00 */
[----:B------:R-:W1:Y:S07]  /*7ed0*/  MUFU.LG2 R2, R2 ;  /* 0x0000000200027308 */ /* 0x000e6e0000000c00 */
[----:B------:R-:W3:Y:S01]  /*7ee0*/  LDC.64 R24, c[0x0][0x220] ;  /* 0x00008800ff187b82 */ /* 0x000ee20000000a00 */
[----:B--2---:R-:W-:-:S07]  /*7ef0*/  ISETP.GE.AND P6, PT, R31, 0x1, PT ;  /* 0x000000011f00780c */ /* 0x004fce0003fc6270 */
[----:B------:R-:W2:Y:S01]  /*7f00*/  LDC.64 R22, c[0x0][0x228] ;  /* 0x00008a00ff167b82 */ /* 0x000ea20000000a00 */
[----:B0-----:R-:W-:-:S05]  /*7f10*/  IMAD.WIDE R20, R35, 0x4, R20 ;  /* 0x0000000423147825 */ /* 0x001fca00078e0214 */
[----:B------:R-:W4:Y:S04]  /*7f20*/  @P6 LDG.E.CONSTANT R36, desc[UR6][R20.64] ;  /* 0x0000000614246981 */ /* 0x000f28000c1e9900 */
[----:B------:R-:W5:Y:S01]  /*7f30*/  @P6 LDG.E.CONSTANT R40, desc[UR6][R20.64] ;  /* 0x0000000614286981 */ /* 0x000f62000c1e9900 */
[C---:B------:R-:W-:Y:S02]  /*7f40*/  ISETP.GE.AND P0, PT, R31.reuse, 0x2, PT ;  /* 0x000000021f00780c */ /* 0x040fe40003f06270 */
[----:B------:R-:W-:-:S11]  /*7f50*/  ISETP.GE.AND P1, PT, R31, 0x3, PT ;  /* 0x000000031f00780c */ /* 0x000fd60003f26270 */
[----:B------:R-:W5:Y:S04]  /*7f60*/  @P0 LDG.E.CONSTANT R26, desc[UR6][R20.64] ;  /* 0x00000006141a0981 */ /* 0x000f68000c1e9900 */
[----:B------:R-:W5:Y:S01]  /*7f70*/  @P0 LDG.E.CONSTANT R27, desc[UR6][R20.64] ;  /* 0x00000006141b0981 */ /* 0x000f62000c1e9900 */
[----:B------:R-:W-:-:S03]  /*7f80*/  ISETP.GE.AND P2, PT, R31, 0x4, PT ;  /* 0x000000041f00780c */ /* 0x000fc60003f46270 */
[----:B------:R-:W5:Y:S01]  /*7f90*/  @P1 LDG.E.CONSTANT R28, desc[UR6][R20.64] ;  /* 0x00000006141c1981 */ /* 0x000f62000c1e9900 */
[--C-:B------:R-:W-:Y:S01]  /*7fa0*/  HADD2.F32 R32, -RZ, R52.reuse.H0_H0 ;  /* 0x20000034ff207230 */ /* 0x100fe20000004100 */
[----:B------:R-:W-:Y:S01]  /*7fb0*/  ISETP.GE.AND P3, PT, R31, 0x5, PT ;  /* 0x000000051f00780c */ /* 0x000fe20003f66270 */
[----:B------:R-:W-:Y:S01]  /*7fc0*/  HADD2.F32 R38, -RZ, R52.H1_H1 ;  /* 0x30000034ff267230 */ /* 0x000fe20000004100 */
[----:B------:R-:W5:Y:S02]  /*7fd0*/  @P1 LDG.E.CONSTANT R29, desc[UR6][R20.64] ;  /* 0x00000006141d1981 */ /* 0x000f64000c1e9900 */
[--C-:B------:R-:W-:Y:S02]  /*7fe0*/  @P6 FADD.FTZ R37, R32, -R3.reuse ;  /* 0x8000000320256221 */ /* 0x100fe40000010000 */
[----:B------:R-:W-:Y:S02]  /*7ff0*/  @P6 FADD.FTZ R39, R38, -R3 ;  /* 0x8000000326276221 */ /* 0x000fe40000010000 */
[C---:B-1----:R-:W-:Y:S01]  /*8000*/  @P6 FFMA.FTZ R37, R2.reuse, -0.69314718246459960938, R37 ;  /* 0xbf31721802256823 */ /* 0x042fe20000010025 */
[----:B------:R-:W5:Y:S01]  /*8010*/  @P2 LDG.E.CONSTANT R30, desc[UR6][R20.64] ;  /* 0x00000006141e2981 */ /* 0x000f62000c1e9900 */
[----:B------:R-:W-:Y:S01]  /*8020*/  @P6 FFMA.FTZ R39, R2, -0.69314718246459960938, R39 ;  /* 0xbf31721802276823 */ /* 0x000fe20000010027 */
[----:B------:R-:W-:Y:S01]  /*8030*/  IMAD R35, R35, R31, RZ ;  /* 0x0000001f23237224 */ /* 0x000fe200078e02ff */
[----:B------:R-:W-:Y:S01]  /*8040*/  ISETP.GE.AND P4, PT, R31, 0x6, PT ;  /* 0x000000061f00780c */ /* 0x000fe20003f86270 */
[----:B------:R-:W5:Y:S02]  /*8050*/  @P3 LDG.E.CONSTANT R33, desc[UR6][R20.64] ;  /* 0x0000000614213981 */ /* 0x000f64000c1e9900 */
[----:B------:R-:W-:-:S02]  /*8060*/  IMAD.SHL.U32 R35, R35, 0x2, RZ ;  /* 0x0000000223237824 */ /* 0x000fc400078e00ff */
[----:B------:R-:W5:Y:S02]  /*8070*/  @P2 LDG.E.CONSTANT R34, desc[UR6][R20.64] ;  /* 0x0000000614222981 */ /* 0x000f64000c1e9900 */
[C---:B---3--:R-:W-:Y:S02]  /*8080*/  IMAD.WIDE R24, R35.reuse, 0x4, R24 ;  /* 0x0000000423187825 */ /* 0x048fe400078e0218 */
[----:B------:R-:W3:Y:S02]  /*8090*/  @P3 LDG.E.CONSTANT R32, desc[UR6][R20.64] ;  /* 0x0000000614203981 */ /* 0x000ee4000c1e9900 */
[----:B--2---:R-:W-:Y:S01]  /*80a0*/  IMAD.WIDE R22, R35, 0x2, R22 ;  /* 0x0000000223167825 */ /* 0x004fe200078e0216 */
[----:B------:R-:W-:Y:S01]  /*80b0*/  ISETP.GE.AND P5, PT, R31, 0x7, PT ;  /* 0x000000071f00780c */ /* 0x000fe20003fa6270 */
[----:B------:R0:W-:Y:S04]  /*80c0*/  @P6 STG.E desc[UR6][R24.64], R4 ;  /* 0x0000000418006986 */ /* 0x0001e8000c101906 */
[----:B------:R-:W2:Y:S04]  /*80d0*/  @P4 LDG.E.CONSTANT R35, desc[UR6][R20.64] ;  /* 0x0000000614234981 */ /* 0x000ea8000c1e9900 */
[----:B------:R-:W2:Y:S01]  /*80e0*/  @P4 LDG.E.CONSTANT R38, desc[UR6][R20.64] ;  /* 0x0000000614264981 */ /* 0x000ea2000c1e9900 */
[----:B----4-:R-:W-:-:S03]  /*80f0*/  @P6 FADD.FTZ R36, R36, R37 ;  /* 0x0000002524246221 */ /* 0x010fc60000010000 */
[----:B------:R-:W4:Y:S01]  /*8100*/  @P5 LDG.E.CONSTANT R37, desc[UR6][R20.64] ;  /* 0x0000000614255981 */ /* 0x000f22000c1e9900 */
[----:B-----5:R-:W-:Y:S01]  /*8110*/  @P6 FADD.FTZ R39, R40, R39 ;  /* 0x0000002728276221 */ /* 0x020fe20000010000 */
[----:B------:R-:W-:-:S04]  /*8120*/  @P6 F2FP.F16.F32.PACK_AB R36, RZ, R36 ;  /* 0x00000024ff24623e */ /* 0x000fc800000000ff */
[----:B------:R-:W-:Y:S02]  /*8130*/  @P6 F2FP.F16.F32.PACK_AB R39, RZ, R39 ;  /* 0x00000027ff27623e */ /* 0x000fe400000000ff */
[----:B------:R-:W-:Y:S02]  /*8140*/  PRMT R41, R36, 0x7610, R41 ;  /* 0x0000761024297816 */ /* 0x000fe40000000029 */
[----:B------:R-:W-:Y:S01]  /*8150*/  PRMT R42, R39, 0x7610, R42 ;  /* 0x00007610272a7816 */ /* 0x000fe2000000002a */
[----:B------:R-:W5:Y:S04]  /*8160*/  @P5 LDG.E.CONSTANT R36, desc[UR6][R20.64] ;  /* 0x0000000614245981 */ /* 0x000f68000c1e9900 */
[----:B------:R-:W-:Y:S04]  /*8170*/  @P6 STG.E.U16 desc[UR6][R22.64], R41 ;  /* 0x0000002916006986 */ /* 0x000fe8000c101506 */
[----:B------:R1:W-:Y:S04]  /*8180*/  @P6 STG.E desc[UR6][R24.64+0x4], R5 ;  /* 0x0000040518006986 */ /* 0x0003e8000c101906 */
[----:B------:R-:W-:Y:S01]  /*8190*/  @P6 STG.E.U16 desc[UR6][R22.64+0x2], R42 ;  /* 0x0000022a16006986 */ /* 0x000fe2000c101506 */
[----:B------:R-:W-:-:S13]  /*81a0*/  ISETP.GE.AND P6, PT, R31, 0x8, PT ;  /* 0x000000081f00780c */ /* 0x000fda0003fc6270 */
[----:B------:R-:W5:Y:S01]  /*81b0*/  @P6 LDG.E.CONSTANT R31, desc[UR6][R20.64] ;  /* 0x00000006141f6981 */ /* 0x000f62000c1e9900 */
[--C-:B------:R-:W-:Y:S02]  /*81c0*/  HADD2.F32 R40, -RZ, R51.reuse.H0_H0 ;  /* 0x20000033ff287230 */ /* 0x100fe40000004100 */
[----:B0-----:R-:W-:-:S03]  /*81d0*/  HADD2.F32 R4, -RZ, R51.H1_H1 ;  /* 0x30000033ff047230 */ /* 0x001fc60000004100 */
[--C-:B------:R-:W-:Y:S02]  /*81e0*/  @P0 FADD.FTZ R39, R40, -R3.reuse ;  /* 0x8000000328270221 */ /* 0x100fe40000010000 */
[----:B-1----:R-:W-:Y:S01]  /*81f0*/  @P0 FADD.FTZ R5, R4, -R3 ;  /* 0x8000000304050221 */ /* 0x002fe20000010000 */
[----:B------:R-:W-:Y:S02]  /*8200*/  HADD2.F32 R40, -RZ, R50.H0_H0 ;  /* 0x20000032ff287230 */ /* 0x000fe40000004100 */
[C---:B------:R-:W-:Y:S01]  /*8210*/  @P0 FFMA.FTZ R39, R2.reuse, -0.69314718246459960938, R39 ;  /* 0xbf31721802270823 */ /* 0x040fe20000010027 */
[----:B------:R-:W-:-:S03]  /*8220*/  @P0 FFMA.FTZ R4, R2, -0.69314718246459960938, R5 ;  /* 0xbf31721802040823 */ /* 0x000fc60000010005 */
[----:B------:R-:W-:Y:S01]  /*8230*/  @P0 FADD.FTZ R26, R26, R39 ;  /* 0x000000271a1a0221 */ /* 0x000fe20000010000 */
[----:B------:R-:W-:Y:S01]  /*8240*/  @P1 FADD.FTZ R39, R40, -R3 ;  /* 0x8000000328271221 */ /* 0x000fe20000010000 */
[----:B------:R-:W-:Y:S01]  /*8250*/  @P0 FADD.FTZ R4, R27, R4 ;  /* 0x000000041b040221 */ /* 0x000fe20000010000 */
[----:B------:R-:W-:Y:S02]  /*8260*/  HADD2.F32 R40, -RZ, R50.H1_H1 ;  /* 0x30000032ff287230 */ /* 0x000fe40000004100 */
[----:B------:R-:W-:Y:S02]  /*8270*/  @P1 FFMA.FTZ R39, R2, -0.69314718246459960938, R39 ;  /* 0xbf31721802271823 */ /* 0x000fe40000010027 */
[----:B------:R-:W-:Y:S02]  /*8280*/  @P0 F2FP.F16.F32.PACK_AB R4, RZ, R4 ;  /* 0x00000004ff04023e */ /* 0x000fe400000000ff */
[----:B------:R-:W-:Y:S01]  /*8290*/  @P0 F2FP.F16.F32.PACK_AB R26, RZ, R26 ;  /* 0x0000001aff1a023e */ /* 0x000fe200000000ff */
[--C-:B------:R-:W-:Y:S01]  /*82a0*/  @P1 FADD.FTZ R28, R28, R39.reuse ;  /* 0x000000271c1c1221 */ /* 0x100fe20000010000 */
[----:B------:R-:W-:Y:S01]  /*82b0*/  PRMT R39, R4, 0x7610, R39 ;  /* 0x0000761004277816 */ /* 0x000fe20000000027 */
[----:B------:R-:W-:Y:S01]  /*82c0*/  @P1 FADD.FTZ R5, R40, -R3 ;  /* 0x8000000328051221 */ /* 0x000fe20000010000 */
[--C-:B------:R-:W-:Y:S01]  /*82d0*/  HADD2.F32 R4, -RZ, R49.reuse.H0_H0 ;  /* 0x20000031ff047230 */ /* 0x100fe20000004100 */
[----:B------:R-:W-:Y:S01]  /*82e0*/  PRMT R27, R26, 0x7610, R27 ;  /* 0x000076101a1b7816 */ /* 0x000fe2000000001b */
[----:B------:R0:W-:Y:S01]  /*82f0*/  @P0 STG.E desc[UR6][R24.64+0x8], R6 ;  /* 0x0000080618000986 */ /* 0x0001e2000c101906 */
[----:B------:R-:W-:Y:S01]  /*8300*/  @P1 FFMA.FTZ R26, R2, -0.69314718246459960938, R5 ;  /* 0xbf317218021a1823 */ /* 0x000fe20000010005 */
[----:B------:R-:W-:Y:S01]  /*8310*/  @P1 F2FP.F16.F32.PACK_AB R28, RZ, R28 ;  /* 0x0000001cff1c123e */ /* 0x000fe200000000ff */
[----:B------:R-:W-:Y:S01]  /*8320*/  @P2 FADD.FTZ R5, R4, -R3 ;  /* 0x8000000304052221 */ /* 0x000fe20000010000 */
[----:B------:R1:W-:Y:S01]  /*8330*/  @P0 STG.E.U16 desc[UR6][R22.64+0x4], R27 ;  /* 0x0000041b16000986 */ /* 0x0003e2000c101506 */
[----:B------:R-:W-:-:S02]  /*8340*/  HADD2.F32 R4, -RZ, R49.H1_H1 ;  /* 0x30000031ff047230 */ /* 0x000fc40000004100 */
[----:B------:R-:W-:Y:S01]  /*8350*/  @P2 FFMA.FTZ R5, R2, -0.69314718246459960938, R5 ;  /* 0xbf31721802052823 */ /* 0x000fe20000010005 */
[----:B------:R3:W-:Y:S01]  /*8360*/  @P0 STG.E desc[UR6][R24.64+0xc], R7 ;  /* 0x00000c0718000986 */ /* 0x0007e2000c101906 */
[----:B0-----:R-:W-:-:S03]  /*8370*/  HADD2.F32 R6, -RZ, R0.H0_H0 ;  /* 0x20000000ff067230 */ /* 0x001fc60000004100 */
[----:B------:R-:W-:Y:S01]  /*8380*/  @P0 STG.E.U16 desc[UR6][R22.64+0x6], R39 ;  /* 0x0000062716000986 */ /* 0x000fe2000c101506 */
[----:B------:R-:W-:-:S03]  /*8390*/  HADD2.F32 R0, -RZ, R0.H1_H1 ;  /* 0x30000000ff007230 */ /* 0x000fc60000004100 */
[----:B------:R-:W-:Y:S01]  /*83a0*/  @P1 STG.E desc[UR6][R24.64+0x10], R8 ;  /* 0x0000100818001986 */ /* 0x000fe2000c101906 */
[----:B-1----:R-:W-:Y:S01]  /*83b0*/  @P3 FADD.FTZ R27, R6, -R3 ;  /* 0x80000003061b3221 */ /* 0x002fe20000010000 */
[----:B------:R-:W-:Y:S02]  /*83c0*/  @P2 FADD.FTZ R5, R30, R5 ;  /* 0x000000051e052221 */ /* 0x000fe40000010000 */
[----:B------:R-:W-:Y:S01]  /*83d0*/  @P1 STG.E.U16 desc[UR6][R22.64+0x8], R28 ;  /* 0x0000081c16001986 */ /* 0x000fe2000c101506 */
[----:B---3--:R-:W-:-:S03]  /*83e0*/  @P2 FADD.FTZ R7, R4, -R3 ;  /* 0x8000000304072221 */ /* 0x008fc60000010000 */
[----:B------:R0:W-:Y:S01]  /*83f0*/  @P1 STG.E desc[UR6][R24.64+0x14], R9 ;  /* 0x0000140918001986 */ /* 0x0001e2000c101906 */
[----:B------:R-:W-:Y:S01]  /*8400*/  @P1 FADD.FTZ R26, R29, R26 ;  /* 0x0000001a1d1a1221 */ /* 0x000fe20000010000 */
[----:B------:R-:W-:Y:S01]  /*8410*/  @P2 FFMA.FTZ R7, R2, -0.69314718246459960938, R7 ;  /* 0xbf31721802072823 */ /* 0x000fe20000010007 */
[----:B------:R-:W-:Y:S01]  /*8420*/  @P2 F2FP.F16.F32.PACK_AB R5, RZ, R5 ;  /* 0x00000005ff05223e */ /* 0x000fe200000000ff */
[----:B------:R-:W-:Y:S02]  /*8430*/  HADD2.F32 R4, -RZ, R46.H0_H0 ;  /* 0x2000002eff047230 */ /* 0x000fe40000004100 */
[----:B0-----:R-:W-:Y:S01]  /*8440*/  @P3 FADD.FTZ R9, R0, -R3 ;  /* 0x8000000300093221 */ /* 0x001fe20000010000 */
[----:B------:R-:W-:Y:S01]  /*8450*/  @P3 FFMA.FTZ R0, R2, -0.69314718246459960938, R27 ;  /* 0xbf31721802003823 */ /* 0x000fe2000001001b */
[----:B------:R-:W-:-:S03]  /*8460*/  @P1 F2FP.F16.F32.PACK_AB R26, RZ, R26 ;  /* 0x0000001aff1a123e */ /* 0x000fc600000000ff */
[----:B------:R-:W-:Y:S01]  /*8470*/  @P3 FADD.FTZ R0, R33, R0 ;  /* 0x0000000021003221 */ /* 0x000fe20000010000 */
[----:B------:R-:W-:Y:S01]  /*8480*/  @P2 FADD.FTZ R7, R34, R7 ;  /* 0x0000000722072221 */ /* 0x000fe20000010000 */
[----:B------:R-:W-:Y:S01]  /*8490*/  @P3 FFMA.FTZ R9, R2, -0.69314718246459960938, R9 ;  /* 0xbf31721802093823 */ /* 0x000fe20000010009 */
[----:B------:R-:W-:Y:S01]  /*84a0*/  PRMT R6, R5, 0x7610, R6 ;  /* 0x0000761005067816 */ /* 0x000fe20000000006 */
[----:B------:R-:W-:Y:S01]  /*84b0*/  @P4 FADD.FTZ R5, R4, -R3 ;  /* 0x8000000304054221 */ /* 0x000fe20000010000 */
[----:B------:R-:W-:Y:S01]  /*84c0*/  @P3 F2FP.F16.F32.PACK_AB R0, RZ, R0 ;  /* 0x00000000ff00323e */ /* 0x000fe200000000ff */
[----:B------:R0:W-:Y:S01]  /*84d0*/  @P1 STG.E.U16 desc[UR6][R22.64+0xa], R26 ;  /* 0x00000a1a16001986 */ /* 0x0001e2000c101506 */
[----:B------:R-:W-:Y:S01]  /*84e0*/  @P3 FADD.FTZ R9, R32, R9 ;  /* 0x0000000920093221 */ /* 0x000fe20000010000 */
[----:B------:R-:W-:Y:S01]  /*84f0*/  @P2 F2FP.F16.F32.PACK_AB R7, RZ, R7 ;  /* 0x00000007ff07223e */ /* 0x000fe200000000ff */
[----:B------:R-:W-:Y:S01]  /*8500*/  HADD2.F32 R4, -RZ, R46.H1_H1 ;  /* 0x3000002eff047230 */ /* 0x000fe20000004100 */
[----:B------:R-:W-:Y:S04]  /*8510*/  @P2 STG.E desc[UR6][R24.64+0x18], R10 ;  /* 0x0000180a18002986 */ /* 0x000fe8000c101906 */
[----:B------:R1:W-:Y:S01]  /*8520*/  @P2 STG.E.U16 desc[UR6][R22.64+0xc], R6 ;  /* 0x00000c0616002986 */ /* 0x0003e2000c101506 */
[----:B------:R-:W-:-:S02]  /*8530*/  @P3 F2FP.F16.F32.PACK_AB R9, RZ, R9 ;  /* 0x00000009ff09323e */ /* 0x000fc400000000ff */
[----:B0-----:R-:W-:Y:S01]  /*8540*/  PRMT R26, R0, 0x7610, R26 ;  /* 0x00007610001a7816 */ /* 0x001fe2000000001a */
[----:B------:R-:W-:Y:S01]  /*8550*/  @P4 FFMA.FTZ R0, R2, -0.69314718246459960938, R5 ;  /* 0xbf31721802004823 */ /* 0x000fe20000010005 */
[----:B------:R-:W-:Y:S01]  /*8560*/  @P2 STG.E desc[UR6][R24.64+0x1c], R11 ;  /* 0x00001c0b18002986 */ /* 0x000fe2000c101906 */
[--C-:B------:R-:W-:Y:S02]  /*8570*/  HADD2.F32 R8, -RZ, R47.reuse.H1_H1 ;  /* 0x3000002fff087230 */ /* 0x100fe40000004100 */
[----:B------:R-:W-:Y:S01]  /*8580*/  @P4 FADD.FTZ R5, R4, -R3 ;  /* 0x8000000304054221 */ /* 0x000fe20000010000 */
[----:B-1----:R-:W-:Y:S01]  /*8590*/  HADD2.F32 R6, -RZ, R47.H0_H0 ;  /* 0x2000002fff067230 */ /* 0x002fe20000004100 */
[----:B------:R0:W-:Y:S01]  /*85a0*/  @P2 STG.E.U16 desc[UR6][R22.64+0xe], R7 ;  /* 0x00000e0716002986 */ /* 0x0001e2000c101506 */
[----:B--2---:R-:W-:Y:S01]  /*85b0*/  @P4 FADD.FTZ R0, R35, R0 ;  /* 0x0000000023004221 */ /* 0x004fe20000010000 */
[----:B------:R-:W-:Y:S02]  /*85c0*/  HADD2.F32 R10, -RZ, R48.H0_H0 ;  /* 0x20000030ff0a7230 */ /* 0x000fe40000004100 */
[----:B------:R-:W-:Y:S01]  /*85d0*/  @P3 STG.E desc[UR6][R24.64+0x20], R12 ;  /* 0x0000200c18003986 */ /* 0x000fe2000c101906 */
[----:B------:R-:W-:-:S03]  /*85e0*/  @P4 FFMA.FTZ R5, R2, -0.69314718246459960938, R5 ;  /* 0xbf31721802054823 */ /* 0x000fc60000010005 */
[----:B------:R-:W-:Y:S01]  /*85f0*/  @P3 STG.E.U16 desc[UR6][R22.64+0x10], R26 ;  /* 0x0000101a16003986 */ /* 0x000fe2000c101506 */
[----:B0-----:R-:W-:-:S03]  /*8600*/  @P5 FADD.FTZ R7, R6, -R3 ;  /* 0x8000000306075221 */ /* 0x001fc60000010000 */
[----:B------:R-:W-:Y:S01]  /*8610*/  @P3 STG.E desc[UR6][R24.64+0x24], R13 ;  /* 0x0000240d18003986 */ /* 0x000fe2000c101906 */
[----:B------:R-:W-:-:S03]  /*8620*/  @P4 F2FP.F16.F32.PACK_AB R0, RZ, R0 ;  /* 0x00000000ff00423e */ /* 0x000fc600000000ff */
[----:B------:R0:W-:Y:S01]  /*8630*/  @P3 STG.E.U16 desc[UR6][R22.64+0x12], R9 ;  /* 0x0000120916003986 */ /* 0x0001e2000c101506 */
[----:B------:R-:W-:Y:S01]  /*8640*/  @P5 FFMA.FTZ R4, R2, -0.69314718246459960938, R7 ;  /* 0xbf31721802045823 */ /* 0x000fe20000010007 */
[----:B------:R-:W-:Y:S01]  /*8650*/  @P6 FADD.FTZ R7, R10, -R3 ;  /* 0x800000030a076221 */ /* 0x000fe20000010000 */
[----:B------:R-:W-:Y:S01]  /*8660*/  @P4 FADD.FTZ R5, R38, R5 ;  /* 0x0000000526054221 */ /* 0x000fe20000010000 */
[----:B------:R-:W-:Y:S02]  /*8670*/  PRMT R11, R0, 0x7610, R11 ;  /* 0x00007610000b7816 */ /* 0x000fe4000000000b */
[----:B------:R-:W-:Y:S01]  /*8680*/  @P6 FFMA.FTZ R0, R2, -0.69314718246459960938, R7 ;  /* 0xbf31721802006823 */ /* 0x000fe20000010007 */
[----:B0-----:R-:W-:-:S04]  /*8690*/  @P5 FADD.FTZ R9, R8, -R3 ;  /* 0x8000000308095221 */ /* 0x001fc80000010000 */
[----:B------:R-:W-:Y:S01]  /*86a0*/  @P5 FFMA.FTZ R9, R2, -0.69314718246459960938, R9 ;  /* 0xbf31721802095823 */ /* 0x000fe20000010009 */
[----:B------:R-:W-:Y:S01]  /*86b0*/  @P4 F2FP.F16.F32.PACK_AB R5, RZ, R5 ;  /* 0x00000005ff05423e */ /* 0x000fe200000000ff */
[----:B------:R0:W-:Y:S04]  /*86c0*/  @P4 STG.E desc[UR6][R24.64+0x28], R14 ;  /* 0x0000280e18004986 */ /* 0x0001e8000c101906 */
[----:B------:R0:W-:Y:S04]  /*86d0*/  @P4 STG.E.U16 desc[UR6][R22.64+0x14], R11 ;  /* 0x0000140b16004986 */ /* 0x0001e8000c101506 */
[----:B------:R0:W-:Y:S04]  /*86e0*/  @P4 STG.E desc[UR6][R24.64+0x2c], R15 ;  /* 0x00002c0f18004986 */ /* 0x0001e8000c101906 */
[----:B------:R0:W-:Y:S04]  /*86f0*/  @P4 STG.E.U16 desc[UR6][R22.64+0x16], R5 ;  /* 0x0000160516004986 */ /* 0x0001e8000c101506 */
[----:B------:R0:W-:Y:S01]  /*8700*/  @P5 STG.E desc[UR6][R24.64+0x30], R16 ;  /* 0x0000301018005986 */ /* 0x0001e2000c101906 */
[----:B----4-:R-:W-:-:S05]  /*8710*/  @P5 FADD.FTZ R4, R37, R4 ;  /* 0x0000000425045221 */ /* 0x010fca0000010000 */
[----:B------:R-:W-:Y:S01]  /*8720*/  @P5 F2FP.F16.F32.PACK_AB R4, RZ, R4 ;  /* 0x00000004ff04523e */ /* 0x000fe200000000ff */
[----:B-----5:R-:W-:-:S04]  /*8730*/  @P5 FADD.FTZ R9, R36, R9 ;  /* 0x0000000924095221 */ /* 0x020fc80000010000 */
[----:B------:R0:W-:Y:S01]  /*8740*/  @P5 STG.E.U16 desc[UR6][R22.64+0x18], R4 ;  /* 0x0000180416005986 */ /* 0x0001e2000c101506 */
[----:B------:R-:W-:-:S03]  /*8750*/  @P5 F2FP.F16.F32.PACK_AB R9, RZ, R9 ;  /* 0x00000009ff09523e */ /* 0x000fc600000000ff */
[----:B------:R0:W-:Y:S04]  /*8760*/  @P5 STG.E desc[UR6][R24.64+0x34], R17 ;  /* 0x0000341118005986 */ /* 0x0001e8000c101906 */
[----:B------:R0:W-:Y:S04]  /*8770*/  @P5 STG.E.U16 desc[UR6][R22.64+0x1a], R9 ;  /* 0x00001a0916005986 */ /* 0x0001e8000c101506 */
[----:B------:R0:W-:Y:S01]  /*8780*/  @P6 STG.E desc[UR6][R24.64+0x38], R18 ;  /* 0x0000381218006986 */ /* 0x0001e2000c101906 */
[----:B------:R-:W-:-:S05]  /*8790*/  @P6 FADD.FTZ R0, R31, R0 ;  /* 0x000000001f006221 */ /* 0x000fca0000010000 */
[----:B------:R-:W-:-:S05]  /*87a0*/  @P6 F2FP.F16.F32.PACK_AB R0, RZ, R0 ;  /* 0x00000000ff00623e */ /* 0x000fca00000000ff */
        /* <DEDUP_REMOVED lines=11> */
.L_x_12521:
        /* <DEDUP_REMOVED lines=10> */
.L_x_74342:


//--------------------- .text._ZN17fastertransformer38beam_online_softmax_topk_stage1_kernelI6__halfLi1ELi16ELi128EEEvPKT_S4_PKbPfiiPKi --------------------------
	.section	.text._ZN17fastertransformer38beam_online_softmax_topk_stage1_kernelI6__halfLi1ELi16ELi128EEEvPKT_S4_PKbPfiiPKi,"ax",@progbits
	.align	128
        .global         _ZN17fastertransformer38beam_online_softmax_topk_stage1_kernelI6__halfLi1ELi16ELi128EEEvPKT_S4_PKbPfiiPKi
        .type           _ZN17fastertransformer38beam_online_softmax_topk_stage1_kernelI6__halfLi1ELi16ELi128EEEvPKT_S4_PKbPfiiPKi,@function
        .size           _ZN17fastertransformer38beam_online_softmax_topk_stage1_kernelI6__halfLi1ELi16ELi128EEEvPKT_S4_PKbPfiiPKi,(.L_x_74343 - _ZN17fastertransformer38beam_online_softmax_topk_stage1_kernelI6__halfLi1ELi16ELi128EEEvPKT_S4_PKbPfiiPKi)
        .other          _ZN17fastertransformer38beam_online_softmax_topk_stage1_kernelI6__halfLi1ELi16ELi128EEEvPKT_S4_PKbPfiiPKi,@"STO_CUDA_ENTRY STV_DEFAULT"
_ZN17fastertransformer38beam_online_softmax_topk_stage1_kernelI6__halfLi1ELi16ELi128EEEvPKT_S4_PKbPfiiPKi:
.text._ZN17fastertransformer38beam_online_softmax_topk_stage1_kernelI6__halfLi1ELi16ELi128EEEvPKT_S4_PKbPfiiPKi:
        /* <DEDUP_REMOVED lines=13> */
[----:B------:R-:W4:Y:S01]  /*00d0*/  S2R R26, SR_CTAID.Y ;  /* 0x00000000001a7919 */ /* 0x000f220000002600 */
[----:B------:R-:W-:Y:S01]  /*00e0*/  IMAD.MOV.U32 R51, RZ, RZ, 0xfbff ;  /* 0x0000fbffff337424 */ /* 0x000fe200078e00ff */
[----:B------:R-:W-:Y:S01]  /*00f0*/  BSSY B0, `(.L_x_12522) ;  /* 0x00003c2000007945 */ /* 0x000fe20003800000 */
[----:B------:R-:W-:Y:S02]  /*0100*/  IMAD.MOV.U32 R50, RZ, RZ, 0xfbff ;  /* 0x0000fbffff327424 */ /* 0x000fe400078e00ff */
[----:B------:R-:W-:Y:S02]  /*0110*/  IMAD.MOV.U32 R47, RZ, RZ, 0xfbff ;  /* 0x0000fbffff2f7424 */ /* 0x000fe400078e00ff */
[----:B------:R-:W-:-:S02]  /*0120*/  IMAD.MOV.U32 R8, RZ, RZ, 0xfbff ;  /* 0x0000fbffff087424 */ /* 0x000fc400078e00ff */
[----:B------:R-:W-:Y:S02]  /*0130*/  IMAD.MOV.U32 R44, RZ, RZ, 0xfbff ;  /* 0x0000fbffff2c7424 */ /* 0x000fe400078e00ff */
[----:B------:R-:W-:Y:S01]  /*0140*/  IMAD.MOV.U32 R45, RZ, RZ, 0xfbff ;  /* 0x0000fbffff2d7424 */ /* 0x000fe200078e00ff */
[----:B0-----:R-:W0:Y:S01]  /*0150*/  MUFU.RCP R6, R6 ;  /* 0x0000000600067308 */ /* 0x001e220000001000 */
[----:B------:R-:W-:Y:S02]  /*0160*/  IMAD.MOV.U32 R46, RZ, RZ, 0xfbff ;  /* 0x0000fbffff2e7424 */ /* 0x000fe400078e00ff */
[----:B------:R-:W-:Y:S02]  /*0170*/  IMAD.MOV.U32 R18, RZ, RZ, -0x38802000 ;  /* 0xc77fe000ff127424 */ /* 0x000fe400078e00ff */
[----:B------:R-:W-:Y:S02]  /*0180*/  IMAD.MOV.U32 R19, RZ, RZ, RZ ;  /* 0x000000ffff137224 */ /* 0x000fe400078e00ff */
[----:B0-----:R-:W-:-:S02]  /*0190*/  VIADD R4, R6, 0xffffffe ;  /* 0x0ffffffe06047836 */ /* 0x001fc40000000000 */
[----:B------:R-:W-:Y:S02]  /*01a0*/  IMAD.MOV.U32 R6, RZ, RZ, 0xfbff ;  /* 0x0000fbffff067424 */ /* 0x000fe400078e00ff */
[----:B------:R0:W5:Y:S03]  /*01b0*/  F2I.FTZ.U32.TRUNC.NTZ R5, R4 ;  /* 0x0000000400057305 */ /* 0x000166000021f000 */
[--C-:B------:R-:W-:Y:S02]  /*01c0*/  PRMT R50, R50, 0x5410, R6.reuse ;  /* 0x0000541032327816 */ /* 0x100fe40000000006 */
[----:B------:R-:W-:Y:S01]  /*01d0*/  PRMT R46, R46, 0x5410, R6 ;  /* 0x000054102e2e7816 */ /* 0x000fe20000000006 */
[----:B0-----:R-:W-:Y:S02]  /*01e0*/  IMAD.MOV.U32 R4, RZ, RZ, RZ ;  /* 0x000000ffff047224 */ /* 0x001fe400078e00ff */
[----:B-----5:R-:W-:-:S04]  /*01f0*/  IMAD.MOV R0, RZ, RZ, -R5 ;  /* 0x000000ffff007224 */ /* 0x020fc800078e0a05 */
[----:B------:R-:W-:Y:S01]  /*0200*/  IMAD R9, R0, R7, RZ ;  /* 0x0000000700097224 */ /* 0x000fe200078e02ff */
[----:B--2---:R-:W-:-:S03]  /*0210*/  IADD3 R0, R7, -0x1, R20 ;  /* 0xffffffff07007810 */ /* 0x004fc60007ffe014 */
[----:B------:R-:W-:-:S04]  /*0220*/  IMAD.HI.U32 R5, R5, R9, R4 ;  /* 0x0000000905057227 */ /* 0x000fc800078e0004 */
[----:B------:R-:W-:Y:S02]  /*0230*/  IMAD.MOV.U32 R4, RZ, RZ, 0xfbff ;  /* 0x0000fbffff047424 */ /* 0x000fe400078e00ff */
[----:B------:R-:W-:-:S03]  /*0240*/  IMAD.HI.U32 R5, R5, R0, RZ ;  /* 0x0000000005057227 */ /* 0x000fc600078e00ff */
[--C-:B------:R-:W-:Y:S01]  /*0250*/  PRMT R51, R51, 0x5410, R4.reuse ;  /* 0x0000541033337816 */ /* 0x100fe20000000004 */
[----:B-1----:R-:W-:Y:S01]  /*0260*/  IMAD.MOV R3, RZ, RZ, -R5 ;  /* 0x000000ffff037224 */ /* 0x002fe200078e0a05 */
[--C-:B------:R-:W-:Y:S02]  /*0270*/  PRMT R47, R47, 0x5410, R4.reuse ;  /* 0x000054102f2f7816 */ /* 0x100fe40000000004 */
[----:B------:R-:W-:Y:S01]  /*0280*/  PRMT R44, R44, 0x5410, R4 ;  /* 0x000054102c2c7816 */ /* 0x000fe20000000004 */
[----:B------:R-:W-:Y:S01]  /*0290*/  IMAD R0, R7, R3, R0 ;  /* 0x0000000307007224 */ /* 0x000fe200078e0200 */
[----:B------:R-:W-:Y:S01]  /*02a0*/  PRMT R45, R45, 0x5410, R4 ;  /* 0x000054102d2d7816 */ /* 0x000fe20000000004 */
[----:B------:R-:W-:-:S03]  /*02b0*/  IMAD.MOV.U32 R3, RZ, RZ, 0xfbff ;  /* 0x0000fbffff037424 */ /* 0x000fc600078e00ff */
[----:B------:R-:W-:Y:S02]  /*02c0*/  ISETP.GE.U32.AND P0, PT, R0, R7, PT ;  /* 0x000000070000720c */ /* 0x000fe40003f06070 */
[----:B------:R-:W-:Y:S02]  /*02d0*/  PRMT R52, R52, 0x5410, R3 ;  /* 0x0000541034347816 */ /* 0x000fe40000000003 */
[----:B------:R-:W0:Y:S09]  /*02e0*/  S2R R3, SR_TID.X ;  /* 0x0000000000037919 */ /* 0x000e320000002100 */
[----:B------:R-:W-:-:S02]  /*02f0*/  @P0 IMAD.IADD R0, R0, 0x1, -R7 ;  /* 0x0000000100000824 */ /* 0x000fc400078e0a07 */
[----:B------:R-:W-:-:S03]  /*0300*/  @P0 VIADD R5, R5, 0x1 ;  /* 0x0000000105050836 */ /* 0x000fc60000000000 */
[----:B------:R-:W-:Y:S02]  /*0310*/  ISETP.GE.U32.AND P1, PT, R0, R7, PT ;  /* 0x000000070000720c */ /* 0x000fe40003f26070 */
[----:B------:R-:W-:-:S11]  /*0320*/  PRMT R0, R6, 0x5410, R8 ;  /* 0x0000541006007816 */ /* 0x000fd60000000008 */
[----:B------:R-:W-:Y:S01]  /*0330*/  @P1 VIADD R5, R5, 0x1 ;  /* 0x0000000105051836 */ /* 0x000fe20000000000 */
[----:B------:R-:W-:-:S05]  /*0340*/  @!P2 LOP3.LUT R5, RZ, R7, RZ, 0x33, !PT ;  /* 0x00000007ff05a212 */ /* 0x000fca00078e33ff */
[CC--:B----4-:R-:W-:Y:S02]  /*0350*/  IMAD R27, R5.reuse, R26.reuse, R5 ;  /* 0x0000001a051b7224 */ /* 0x0d0fe400078e0205 */
[----:B0-----:R-:W-:-:S03]  /*0360*/  IMAD R26, R5, R26, R3 ;  /* 0x0000001a051a7224 */ /* 0x001fc600078e0203 */
[----:B------:R-:W-:Y:S02]  /*0370*/  VIMNMX R27, R27, R20, PT ;  /* 0x000000141b1b7248 */ /* 0x000fe40003fe0100 */
        /* <DEDUP_REMOVED lines=35> */
[----:B------:R-:W-:Y:S02]  /*05b0*/  IMAD.HI.U32 R20, R19, R21, RZ ;  /* 0x0000001513147227 */ /* 0x000fe400078e00ff */
[----:B------:R-:W0:Y:S02]  /*05c0*/  LDC.64 R18, c[0x0][0x238] ;  /* 0x00008e00ff127b82 */ /* 0x000e240000000a00 */
[----:B------:R-:W-:-:S04]  /*05d0*/  IMAD.MOV R5, RZ, RZ, -R20 ;  /* 0x000000ffff057224 */ /* 0x000fc800078e0a14 */
[----:B------:R-:W-:-:S05]  /*05e0*/  IMAD R5, R22, R5, R21 ;  /* 0x0000000516057224 */ /* 0x000fca00078e0215 */
        /* <DEDUP_REMOVED lines=13> */
.L_x_12574:
        /* <DEDUP_REMOVED lines=23> */
.L_x_12527:
[----:B------:R-:W-:Y:S01]  /*0830*/  PRMT R20, R20, 0x5410, R23 ;  /* 0x0000541014147816 */ /* 0x000fe20000000017 */
[----:B------:R-:W-:-:S07]  /*0840*/  IMAD.MOV.U32 R5, RZ, RZ, R26 ;  /* 0x000000ffff057224 */ /* 0x000fce00078e001a */
.L_x_12528:
[----:B------:R-:W-:Y:S05]  /*0850*/  BSYNC B2 ;  /* 0x0000000000027941 */ /* 0x000fea0003800000 */
.L_x_12526:
        /* <DEDUP_REMOVED lines=10> */
.L_x_12530:
[----:B------:R-:W-:Y:S01]  /*0900*/  IMAD.MOV.U32 R22, RZ, RZ, R5 ;  /* 0x000000ffff167224 */ /* 0x000fe200078e0005 */
[----:B------:R-:W-:Y:S01]  /*0910*/  PRMT R46, R46, 0x5410, R46 ;  /* 0x000054102e2e7816 */ /* 0x000fe2000000002e */
[----:B------:R-:W-:Y:S01]  /*0920*/  IMAD.MOV.U32 R5, RZ, RZ, R4 ;  /* 0x000000ffff057224 */ /* 0x000fe200078e0004 */
[----:B------:R-:W-:-:S07]  /*0930*/  PRMT R20, R20, 0x7632, R20 ;  /* 0x0000763214147816 */ /* 0x000fce0000000014 */
.L_x_12531:
[----:B------:R-:W-:Y:S05]  /*0940*/  BSYNC B2 ;  /* 0x0000000000027941 */ /* 0x000fea0003800000 */
.L_x_12529:
        /* <DEDUP_REMOVED lines=11> */
.L_x_12533:
[----:B------:R-:W-:Y:S01]  /*0a00*/  PRMT R46, R45, 0x7632, R46 ;  /* 0x000076322d2e7816 */ /* 0x000fe2000000002e */
[----:B------:R-:W-:Y:S01]  /*0a10*/  IMAD.MOV.U32 R25, RZ, RZ, R22 ;  /* 0x000000ffff197224 */ /* 0x000fe200078e0016 */
[----:B------:R-:W-:Y:S01]  /*0a20*/  PRMT R23, R20, 0x7610, R23 ;  /* 0x0000761014177816 */ /* 0x000fe20000000017 */
[----:B------:R-:W-:-:S07]  /*0a30*/  IMAD.MOV.U32 R4, RZ, RZ, R7 ;  /* 0x000000ffff047224 */ /* 0x000fce00078e0007 */
.L_x_12534:
[----:B------:R-:W-:Y:S05]  /*0a40*/  BSYNC B2 ;  /* 0x0000000000027941 */ /* 0x000fea0003800000 */
.L_x_12532:
        /* <DEDUP_REMOVED lines=11> */
.L_x_12536:
[----:B------:R-:W-:Y:S01]  /*0b00*/  PRMT R45, R45, 0x5410, R45 ;  /* 0x000054102d2d7816 */ /* 0x000fe2000000002d */
[----:B------:R-:W-:Y:S01]  /*0b10*/  IMAD.MOV.U32 R22, RZ, RZ, R25 ;  /* 0x000000ffff167224 */ /* 0x000fe200078e0019 */
[----:B------:R-:W-:Y:S01]  /*0b20*/  PRMT R20, R20, 0x5410, R23 ;  /* 0x0000541014147816 */ /* 0x000fe20000000017 */
[----:B------:R-:W-:-:S07]  /*0b30*/  IMAD.MOV.U32 R7, RZ, RZ, R6 ;  /* 0x000000ffff077224 */ /* 0x000fce00078e0006 */
.L_x_12537:
[----:B------:R-:W-:Y:S05]  /*0b40*/  BSYNC B2 ;  /* 0x0000000000027941 */ /* 0x000fea0003800000 */
.L_x_12535:
        /* <DEDUP_REMOVED lines=11> */
.L_x_12539:
[----:B------:R-:W-:Y:S01]  /*0c00*/  PRMT R45, R44, 0x7632, R45 ;  /* 0x000076322c2d7816 */ /* 0x000fe2000000002d */
[----:B------:R-:W-:Y:S01]  /*0c10*/  IMAD.MOV.U32 R25, RZ, RZ, R22 ;  /* 0x000000ffff197224 */ /* 0x000fe200078e0016 */
[----:B------:R-:W-:Y:S01]  /*0c20*/  PRMT R23, R23, 0x7610, R20 ;  /* 0x0000761017177816 */ /* 0x000fe20000000014 */
[----:B------:R-:W-:-:S07]  /*0c30*/  IMAD.MOV.U32 R6, RZ, RZ, R9 ;  /* 0x000000ffff067224 */ /* 0x000fce00078e0009 */
.L_x_12540:
[----:B------:R-:W-:Y:S05]  /*0c40*/  BSYNC B2 ;  /* 0x0000000000027941 */ /* 0x000fea0003800000 */
.L_x_12538:
        /* <DEDUP_REMOVED lines=11> */
.L_x_12542:
[----:B------:R-:W-:Y:S01]  /*0d00*/  PRMT R44, R44, 0x5410, R44 ;  /* 0x000054102c2c7816 */ /* 0x000fe2000000002c */
[----:B------:R-:W-:Y:S01]  /*0d10*/  IMAD.MOV.U32 R22, RZ, RZ, R25 ;  /* 0x000000ffff167224 */ /* 0x000fe200078e0019 */
[----:B------:R-:W-:Y:S01]  /*0d20*/  PRMT R20, R20, 0x7610, R23 ;  /* 0x0000761014147816 */ /* 0x000fe20000000017 */
[----:B------:R-:W-:-:S07]  /*0d30*/  IMAD.MOV.U32 R9, RZ, RZ, R8 ;  /* 0x000000ffff097224 */ /* 0x000fce00078e0008 */
.L_x_12543:
[----:B------:R-:W-:Y:S05]  /*0d40*/  BSYNC B2 ;  /* 0x0000000000027941 */ /* 0x000fea0003800000 */
.L_x_12541:
        /* <DEDUP_REMOVED lines=11> */
.L_x_12545:
[----:B------:R-:W-:Y:S01]  /*0e00*/  PRMT R44, R0, 0x7632, R44 ;  /* 0x00007632002c7816 */ /* 0x000fe2000000002c */
[----:B------:R-:W-:Y:S01]  /*0e10*/  IMAD.MOV.U32 R25, RZ, RZ, R22 ;  /* 0x000000ffff197224 */ /* 0x000fe200078e0016 */
[----:B------:R-:W-:Y:S01]  /*0e20*/  PRMT R23, R23, 0x7610, R20 ;  /* 0x0000761017177816 */ /* 0x000fe20000000014 */
[----:B------:R-:W-:-:S07]  /*0e30*/  IMAD.MOV.U32 R8, RZ, RZ, R11 ;  /* 0x000000ffff087224 */ /* 0x000fce00078e000b */
.L_x_12546:
[----:B------:R-:W-:Y:S05]  /*0e40*/  BSYNC B2 ;  /* 0x0000000000027941 */ /* 0x000fea0003800000 */
.L_x_12544:
        /* <DEDUP_REMOVED lines=11> */
.L_x_12548:
[----:B------:R-:W-:Y:S01]  /*0f00*/  PRMT R0, R0, 0x5410, R0 ;  /* 0x0000541000007816 */ /* 0x000fe20000000000 */
[----:B------:R-:W-:Y:S01]  /*0f10*/  IMAD.MOV.U32 R22, RZ, RZ, R25 ;  /* 0x000000ffff167224 */ /* 0x000fe200078e0019 */
[----:B------:R-:W-:Y:S01]  /*0f20*/  PRMT R20, R23, 0x7632, R20 ;  /* 0x0000763217147816 */ /* 0x000fe20000000014 */
[----:B------:R-:W-:-:S07]  /*0f30*/  IMAD.MOV.U32 R11, RZ, RZ, R10 ;  /* 0x000000ffff0b7224 */ /* 0x000fce00078e000a */
.L_x_12549:
[----:B------:R-:W-:Y:S05]  /*0f40*/  BSYNC B2 ;  /* 0x0000000000027941 */ /* 0x000fea0003800000 */
.L_x_12547:
        /* <DEDUP_REMOVED lines=11> */
.L_x_12551:
[----:B------:R-:W-:Y:S01]  /*1000*/  PRMT R0, R47, 0x7632, R0 ;  /* 0x000076322f007816 */ /* 0x000fe20000000000 */
[----:B------:R-:W-:Y:S01]  /*1010*/  IMAD.MOV.U32 R25, RZ, RZ, R22 ;  /* 0x000000ffff197224 */ /* 0x000fe200078e0016 */
[----:B------:R-:W-:Y:S01]  /*1020*/  PRMT R23, R20, 0x7610, R23 ;  /* 0x0000761014177816 */ /* 0x000fe20000000017 */
[----:B------:R-:W-:-:S07]  /*1030*/  IMAD.MOV.U32 R10, RZ, RZ, R13 ;  /* 0x000000ffff0a7224 */ /* 0x000fce00078e000d */
.L_x_12552:
[----:B------:R-:W-:Y:S05]  /*1040*/  BSYNC B2 ;  /* 0x0000000000027941 */ /* 0x000fea0003800000 */
.L_x_12550:
        /* <DEDUP_REMOVED lines=11> */
.L_x_12554:
[----:B------:R-:W-:Y:S01]  /*1100*/  PRMT R47, R47, 0x5410, R47 ;  /* 0x000054102f2f7816 */ /* 0x000fe2000000002f */
[----:B------:R-:W-:Y:S01]  /*1110*/  IMAD.MOV.U32 R22, RZ, RZ, R25 ;  /* 0x000000ffff167224 */ /* 0x000fe200078e0019 */
[----:B------:R-:W-:Y:S01]  /*1120*/  PRMT R20, R20, 0x5410, R23 ;  /* 0x0000541014147816 */ /* 0x000fe20000000017 */
[----:B------:R-:W-:-:S07]  /*1130*/  IMAD.MOV.U32 R13, RZ, RZ, R12 ;  /* 0x000000ffff0d7224 */ /* 0x000fce00078e000c */
.L_x_12555:
[----:B------:R-:W-:Y:S05]  /*1140*/  BSYNC B2 ;  /* 0x0000000000027941 */ /* 0x000fea0003800000 */
.L_x_12553:
        /* <DEDUP_REMOVED lines=11> */
.L_x_12557:
[----:B------:R-:W-:Y:S01]  /*1200*/  PRMT R47, R50, 0x7632, R47 ;  /* 0x00007632322f7816 */ /* 0x000fe2000000002f */
[----:B------:R-:W-:Y:S01]  /*1210*/  IMAD.MOV.U32 R25, RZ, RZ, R22 ;  /* 0x000000ffff197224 */ /* 0x000fe200078e0016 */
[----:B------:R-:W-:Y:S01]  /*1220*/  PRMT R23, R23, 0x7610, R20 ;  /* 0x0000761017177816 */ /* 0x000fe20000000014 */
[----:B------:R-:W-:-:S07]  /*1230*/  IMAD.MOV.U32 R12, RZ, RZ, R15 ;  /* 0x000000ffff0c7224 */ /* 0x000fce00078e000f */
.L_x_12558:
[----:B------:R-:W-:Y:S05]  /*1240*/  BSYNC B2 ;  /* 0x0000000000027941 */ /* 0x000fea0003800000 */
.L_x_12556:
        /* <DEDUP_REMOVED lines=11> */
.L_x_12560:
[----:B------:R-:W-:Y:S01]  /*1300*/  PRMT R50, R50, 0x5410, R50 ;  /* 0x0000541032327816 */ /* 0x000fe20000000032 */
[----:B------:R-:W-:Y:S01]  /*1310*/  IMAD.MOV.U32 R22, RZ, RZ, R25 ;  /* 0x000000ffff167224 */ /* 0x000fe200078e0019 */
[----:B------:R-:W-:Y:S01]  /*1320*/  PRMT R20, R23, 0x7632, R20 ;  /* 0x0000763217147816 */ /* 0x000fe20000000014 */
[----:B------:R-:W-:-:S07]  /*1330*/  IMAD.MOV.U32 R15, RZ, RZ, R14 ;  /* 0x000000ffff0f7224 */ /* 0x000fce00078e000e */
.L_x_12561:
[----:B------:R-:W-:Y:S05]  /*1340*/  BSYNC B2 ;  /* 0x0000000000027941 */ /* 0x000fea0003800000 */
.L_x_12559:
        /* <DEDUP_REMOVED lines=11> */
.L_x_12563:
[----:B------:R-:W-:Y:S01]  /*1400*/  PRMT R50, R51, 0x7632, R50 ;  /* 0x0000763233327816 */ /* 0x000fe20000000032 */
[----:B------:R-:W-:Y:S01]  /*1410*/  IMAD.MOV.U32 R25, RZ, RZ, R22 ;  /* 0x000000ffff197224 */ /* 0x000fe200078e0016 */
[----:B------:R-:W-:Y:S01]  /*1420*/  PRMT R23, R20, 0x7610, R23 ;  /* 0x0000761014177816 */ /* 0x000fe20000000017 */
[----:B------:R-:W-:-:S07]  /*1430*/  IMAD.MOV.U32 R14, RZ, RZ, R17 ;  /* 0x000000ffff0e7224 */ /* 0x000fce00078e0011 */
.L_x_12564:
[----:B------:R-:W-:Y:S05]  /*1440*/  BSYNC B2 ;  /* 0x0000000000027941 */ /* 0x000fea0003800000 */
.L_x_12562:
        /* <DEDUP_REMOVED lines=11> */
.L_x_12566:
[----:B------:R-:W-:Y:S01]  /*1500*/  PRMT R51, R51, 0x5410, R51 ;  /* 0x0000541033337816 */ /* 0x000fe20000000033 */
[----:B------:R-:W-:Y:S01]  /*1510*/  IMAD.MOV.U32 R22, RZ, RZ, R25 ;  /* 0x000000ffff167224 */ /* 0x000fe200078e0019 */
[----:B------:R-:W-:Y:S01]  /*1520*/  PRMT R20, R20, 0x5410, R23 ;  /* 0x0000541014147816 */ /* 0x000fe20000000017 */
[----:B------:R-:W-:-:S07]  /*1530*/  IMAD.MOV.U32 R17, RZ, RZ, R16 ;  /* 0x000000ffff117224 */ /* 0x000fce00078e0010 */
.L_x_12567:
[----:B------:R-:W-:Y:S05]  /*1540*/  BSYNC B2 ;  /* 0x0000000000027941 */ /* 0x000fea0003800000 */
.L_x_12565:
        /* <DEDUP_REMOVED lines=11> */
.L_x_12569:
[----:B------:R-:W-:Y:S01]  /*1600*/  PRMT R51, R52, 0x7632, R51 ;  /* 0x0000763234337816 */ /* 0x000fe20000000033 */
[----:B------:R-:W-:Y:S01]  /*1610*/  IMAD.MOV.U32 R25, RZ, RZ, R22 ;  /* 0x000000ffff197224 */ /* 0x000fe200078e0016 */
[----:B------:R-:W-:Y:S01]  /*1620*/  PRMT R23, R23, 0x7610, R20 ;  /* 0x0000761017177816 */ /* 0x000fe20000000014 */
[----:B------:R-:W-:-:S07]  /*1630*/  IMAD.MOV.U32 R16, RZ, RZ, R3 ;  /* 0x000000ffff107224 */ /* 0x000fce00078e0003 */
.L_x_12570:
[----:B------:R-:W-:Y:S05]  /*1640*/  BSYNC B2 ;  /* 0x0000000000027941 */ /* 0x000fea0003800000 */
.L_x_12568:
[----:B------:R-:W-:Y:S01]  /*1650*/  HSETP2.GT.AND P0, PT, R23.H1_H1, R52.H0_H0, PT ;  /* 0x2000003417007234 */ /* 0x000fe20003f04c00 */
[----:B------:R-:W-:Y:S04]  /*1660*/  BSSY B2, `(.L_x_12571) ;  /* 0x000000b000027945 */ /* 0x000fe80003800000 */
[----:B------:R-:W-:-:S13]  /*1670*/  ISETP.EQ.OR P0, PT, R2, -0x1, P0 ;  /* 0xffffffff0200780c */ /* 0x000fda0000702670 */
[----:B------:R-:W-:Y:S05]  /*1680*/  @P0 BRA `(.L_x_12572) ;  /* 0x0000000000140947 */ /* 0x000fea0003800000 */
[----:B------:R-:W-:Y:S01]  /*1690*/  ISETP.GE.AND P0, PT, R25, R2, PT ;  /* 0x000000021900720c */ /* 0x000fe20003f06270 */
[----:B------:R-:W-:-:S12]  /*16a0*/  IMAD.MOV.U32 R3, RZ, RZ, R25 ;  /* 0x000000ffff037224 */ /* 0x000fd800078e0019 */
[----:B------:R-:W-:Y:S02]  /*16b0*/  HSETP2.NEU.OR P0, PT, R23.H1_H1, R52.H0_H0, P0 ;  /* 0x2000003417007234 */ /* 0x000fe4000070dc20 */
[----:B------:R-:W-:-:S11]  /*16c0*/  PRMT R52, R52, 0x7610, R23 ;  /* 0x0000761034347816 */ /* 0x000fd60000000017 */
[----:B------:R-:W-:Y:S05]  /*16d0*/  @P0 BRA `(.L_x_12573) ;  /* 0x00000000000c0947 */ /* 0x000fea0003800000 */
.L_x_12572:
[----:B------:R-:W-:Y:S01]  /*16e0*/  IMAD.MOV.U32 R3, RZ, RZ, R2 ;  /* 0x000000ffff037224 */ /* 0x000fe200078e0002 */
[----:B------:R-:W-:Y:S01]  /*16f0*/  PRMT R52, R23, 0x5432, R52 ;  /* 0x0000543217347816 */ /* 0x000fe20000000034 */
[----:B------:R-:W-:-:S07]  /*1700*/  IMAD.MOV.U32 R2, RZ, RZ, R25 ;  /* 0x000000ffff027224 */ /* 0x000fce00078e0019 */
.L_x_12573:
[----:B------:R-:W-:Y:S05]  /*1710*/  BSYNC B2 ;  /* 0x0000000000027941 */ /* 0x000fea0003800000 */
.L_x_12571:
[----:B------:R-:W-:-:S05]  /*1720*/  VIADD R26, R26, 0x80 ;  /* 0x000000801a1a7836 */ /* 0x000fca0000000000 */
[----:B------:R-:W-:-:S13]  /*1730*/  ISETP.GE.AND P0, PT, R26, R27, PT ;  /* 0x0000001b1a00720c */ /* 0x000fda0003f06270 */
[----:B------:R-:W-:Y:S05]  /*1740*/  @!P0 BRA `(.L_x_12574) ;  /* 0xffffffec00dc8947 */ /* 0x000fea000383ffff */
.L_x_12525:
[----:B------:R-:W-:Y:S05]  /*1750*/  BSYNC B1 ;  /* 0x0000000000017941 */ /* 0x000fea0003800000 */
.L_x_12524:
[----:B------:R-:W-:Y:S05]  /*1760*/  BRA `(.L_x_12575) ;  /* 0x0000002400687947 */ /* 0x000fea0003800000 */
.L_x_12523:
        /* <DEDUP_REMOVED lines=44> */
[----:B------:R-:W-:-:S07]  /*1a30*/  IMAD.MOV.U32 R2, RZ, RZ, -0x1 ;  /* 0xffffffffff027424 */ /* 0x000fce00078e00ff */
.L_x_12626:
[----:B------:R-:W-:Y:S01]  /*1a40*/  SHF.R.S32.HI R22, RZ, 0x1f, R26 ;  /* 0x0000001fff167819 */ /* 0x000fe2000001141a */
[----:B0-----:R-:W-:Y:S01]  /*1a50*/  IMAD.WIDE R24, R26, 0x2, R20 ;  /* 0x000000021a187825 */ /* 0x001fe200078e0214 */
        /* <DEDUP_REMOVED lines=25> */
.L_x_12579:
[----:B------:R-:W-:Y:S01]  /*1bf0*/  PRMT R22, R22, 0x5410, R23 ;  /* 0x0000541016167816 */ /* 0x000fe20000000017 */
[----:B------:R-:W-:-:S07]  /*1c00*/  IMAD.MOV.U32 R5, RZ, RZ, R26 ;  /* 0x000000ffff057224 */ /* 0x000fce00078e001a */
.L_x_12580:
[----:B------:R-:W-:Y:S05]  /*1c10*/  BSYNC B2 ;  /* 0x0000000000027941 */ /* 0x000fea0003800000 */
.L_x_12578:
        /* <DEDUP_REMOVED lines=10> */
.L_x_12582:
[----:B------:R-:W-:Y:S01]  /*1cc0*/  IMAD.MOV.U32 R24, RZ, RZ, R5 ;  /* 0x000000ffff187224 */ /* 0x000fe200078e0005 */
[----:B------:R-:W-:Y:S01]  /*1cd0*/  PRMT R46, R46, 0x5410, R46 ;  /* 0x000054102e2e7816 */ /* 0x000fe2000000002e */
[----:B------:R-:W-:Y:S01]  /*1ce0*/  IMAD.MOV.U32 R5, RZ, RZ, R4 ;  /* 0x000000ffff057224 */ /* 0x000fe200078e0004 */
[----:B------:R-:W-:-:S07]  /*1cf0*/  PRMT R22, R22, 0x7632, R22 ;  /* 0x0000763216167816 */ /* 0x000fce0000000016 */
.L_x_12583:
[----:B------:R-:W-:Y:S05]  /*1d00*/  BSYNC B2 ;  /* 0x0000000000027941 */ /* 0x000fea0003800000 */
.L_x_12581:
        /* <DEDUP_REMOVED lines=11> */
.L_x_12585:
[----:B------:R-:W-:Y:S01]  /*1dc0*/  PRMT R46, R45, 0x7632, R46 ;  /* 0x000076322d2e7816 */ /* 0x000fe2000000002e */
[----:B------:R-:W-:Y:S01]  /*1dd0*/  IMAD.MOV.U32 R23, RZ, RZ, R24 ;  /* 0x000000ffff177224 */ /* 0x000fe200078e0018 */
[----:B------:R-:W-:Y:S01]  /*1de0*/  PRMT R22, R22, 0x5410, R22 ;  /* 0x0000541016167816 */ /* 0x000fe20000000016 */
[----:B------:R-:W-:-:S07]  /*1df0*/  IMAD.MOV.U32 R4, RZ, RZ, R7 ;  /* 0x000000ffff047224 */ /* 0x000fce00078e0007 */
.L_x_12586:
[----:B------:R-:W-:Y:S05]  /*1e00*/  BSYNC B2 ;  /* 0x0000000000027941 */ /* 0x000fea0003800000 */
.L_x_12584:
        /* <DEDUP_REMOVED lines=11> */
.L_x_12588:
[----:B------:R-:W-:Y:S01]  /*1ec0*/  PRMT R45, R45, 0x5410, R45 ;  /* 0x000054102d2d7816 */ /* 0x000fe2000000002d */
[----:B------:R-:W-:Y:S01]  /*1ed0*/  IMAD.MOV.U32 R24, RZ, RZ, R23 ;  /* 0x000000ffff187224 */ /* 0x000fe200078e0017 */
[----:B------:R-:W-:Y:S01]  /*1ee0*/  PRMT R22, R22, 0x7632, R22 ;  /* 0x0000763216167816 */ /* 0x000fe20000000016 */
[----:B------:R-:W-:-:S07]  /*1ef0*/  IMAD.MOV.U32 R7, RZ, RZ, R6 ;  /* 0x000000ffff077224 */ /* 0x000fce00078e0006 */
.L_x_12589:
[----:B------:R-:W-:Y:S05]  /*1f00*/  BSYNC B2 ;  /* 0x0000000000027941 */ /* 0x000fea0003800000 */
.L_x_12587:
        /* <DEDUP_REMOVED lines=11> */
.L_x_12591:
[----:B------:R-:W-:Y:S01]  /*1fc0*/  PRMT R45, R44, 0x7632, R45 ;  /* 0x000076322c2d7816 */ /* 0x000fe2000000002d */
[----:B------:R-:W-:Y:S01]  /*1fd0*/  IMAD.MOV.U32 R23, RZ, RZ, R24 ;  /* 0x000000ffff177224 */ /* 0x000fe200078e0018 */
[----:B------:R-:W-:Y:S01]  /*1fe0*/  PRMT R22, R22, 0x5410, R22 ;  /* 0x0000541016167816 */ /* 0x000fe20000000016 */
[----:B------:R-:W-:-:S07]  /*1ff0*/  IMAD.MOV.U32 R6, RZ, RZ, R9 ;  /* 0x000000ffff067224 */ /* 0x000fce00078e0009 */
.L_x_12592:
[----:B------:R-:W-:Y:S05]  /*2000*/  BSYNC B2 ;  /* 0x0000000000027941 */ /* 0x000fea0003800000 */
.L_x_12590:
        /* <DEDUP_REMOVED lines=11> */
.L_x_12594:
[----:B------:R-:W-:Y:S01]  /*20c0*/  PRMT R44, R44, 0x5410, R44 ;  /* 0x000054102c2c7816 */ /* 0x000fe2000000002c */
[----:B------:R-:W-:Y:S01]  /*20d0*/  IMAD.MOV.U32 R28, RZ, RZ, R23 ;  /* 0x000000ffff1c7224 */ /* 0x000fe200078e0017 */
[----:B------:R-:W-:Y:S01]  /*20e0*/  PRMT R24, R24, 0x7610, R22 ;  /* 0x0000761018187816 */ /* 0x000fe20000000016 */
[----:B------:R-:W-:-:S07]  /*20f0*/  IMAD.MOV.U32 R9, RZ, RZ, R8 ;  /* 0x000000ffff097224 */ /* 0x000fce00078e0008 */
.L_x_12595:
[----:B------:R-:W-:Y:S05]  /*2100*/  BSYNC B2 ;  /* 0x0000000000027941 */ /* 0x000fea0003800000 */
.L_x_12593:
        /* <DEDUP_REMOVED lines=11> */
.L_x_12597:
[----:B------:R-:W-:Y:S01]  /*21c0*/  PRMT R44, R0, 0x7632, R44 ;  /* 0x00007632002c7816 */ /* 0x000fe2000000002c */
[----:B------:R-:W-:Y:S01]  /*21d0*/  IMAD.MOV.U32 R23, RZ, RZ, R28 ;  /* 0x000000ffff177224 */ /* 0x000fe200078e001c */
[----:B------:R-:W-:Y:S01]  /*21e0*/  PRMT R22, R22, 0x7610, R24 ;  /* 0x0000761016167816 */ /* 0x000fe20000000018 */
[----:B------:R-:W-:-:S07]  /*21f0*/  IMAD.MOV.U32 R8, RZ, RZ, R11 ;  /* 0x000000ffff087224 */ /* 0x000fce00078e000b */
.L_x_12598:
[----:B------:R-:W-:Y:S05]  /*2200*/  BSYNC B2 ;  /* 0x0000000000027941 */ /* 0x000fea0003800000 */
.L_x_12596:
        /* <DEDUP_REMOVED lines=11> */
.L_x_12600:
[----:B------:R-:W-:Y:S01]  /*22c0*/  PRMT R0, R0, 0x5410, R0 ;  /* 0x0000541000007816 */ /* 0x000fe20000000000 */
[----:B------:R-:W-:Y:S01]  /*22d0*/  IMAD.MOV.U32 R24, RZ, RZ, R23 ;  /* 0x000000ffff187224 */ /* 0x000fe200078e0017 */
[----:B------:R-:W-:Y:S01]  /*22e0*/  PRMT R22, R22, 0x7632, R22 ;  /* 0x0000763216167816 */ /* 0x000fe20000000016 */
[----:B------:R-:W-:-:S07]  /*22f0*/  IMAD.MOV.U32 R11, RZ, RZ, R10 ;  /* 0x000000ffff0b7224 */ /* 0x000fce00078e000a */
.L_x_12601:
[----:B------:R-:W-:Y:S05]  /*2300*/  BSYNC B2 ;  /* 0x0000000000027941 */ /* 0x000fea0003800000 */
.L_x_12599:
        /* <DEDUP_REMOVED lines=11> */
.L_x_12603:
[----:B------:R-:W-:Y:S01]  /*23c0*/  PRMT R0, R47, 0x7632, R0 ;  /* 0x000076322f007816 */ /* 0x000fe20000000000 */
[----:B------:R-:W-:Y:S01]  /*23d0*/  IMAD.MOV.U32 R25, RZ, RZ, R24 ;  /* 0x000000ffff197224 */ /* 0x000fe200078e0018 */
[----:B------:R-:W-:Y:S01]  /*23e0*/  PRMT R23, R22, 0x7610, R23 ;  /* 0x0000761016177816 */ /* 0x000fe20000000017 */
[----:B------:R-:W-:-:S07]  /*23f0*/  IMAD.MOV.U32 R10, RZ, RZ, R13 ;  /* 0x000000ffff0a7224 */ /* 0x000fce00078e000d */
.L_x_12604:
[----:B------:R-:W-:Y:S05]  /*2400*/  BSYNC B2 ;  /* 0x0000000000027941 */ /* 0x000fea0003800000 */
.L_x_12602:
        /* <DEDUP_REMOVED lines=11> */
.L_x_12606:
[----:B------:R-:W-:Y:S01]  /*24c0*/  PRMT R47, R47, 0x5410, R47 ;  /* 0x000054102f2f7816 */ /* 0x000fe2000000002f */
[----:B------:R-:W-:Y:S01]  /*24d0*/  IMAD.MOV.U32 R24, RZ, RZ, R25 ;  /* 0x000000ffff187224 */ /* 0x000fe200078e0019 */
[----:B------:R-:W-:Y:S01]  /*24e0*/  PRMT R22, R22, 0x5410, R23 ;  /* 0x0000541016167816 */ /* 0x000fe20000000017 */
[----:B------:R-:W-:-:S07]  /*24f0*/  IMAD.MOV.U32 R13, RZ, RZ, R12 ;  /* 0x000000ffff0d7224 */ /* 0x000fce00078e000c */
.L_x_12607:
[----:B------:R-:W-:Y:S05]  /*2500*/  BSYNC B2 ;  /* 0x0000000000027941 */ /* 0x000fea0003800000 */
.L_x_12605:
        /* <DEDUP_REMOVED lines=11> */
.L_x_12609:
[----:B------:R-:W-:Y:S01]  /*25c0*/  PRMT R47, R50, 0x7632, R47 ;  /* 0x00007632322f7816 */ /* 0x000fe2000000002f */
[----:B------:R-:W-:Y:S01]  /*25d0*/  IMAD.MOV.U32 R25, RZ, RZ, R24 ;  /* 0x000000ffff197224 */ /* 0x000fe200078e0018 */
[----:B------:R-:W-:Y:S01]  /*25e0*/  PRMT R23, R23, 0x7610, R22 ;  /* 0x0000761017177816 */ /* 0x000fe20000000016 */
[----:B------:R-:W-:-:S07]  /*25f0*/  IMAD.MOV.U32 R12, RZ, RZ, R15 ;  /* 0x000000ffff0c7224 */ /* 0x000fce00078e000f */
.L_x_12610:
[----:B------:R-:W-:Y:S05]  /*2600*/  BSYNC B2 ;  /* 0x0000000000027941 */ /* 0x000fea0003800000 */
.L_x_12608:
        /* <DEDUP_REMOVED lines=11> */
.L_x_12612:
[----:B------:R-:W-:Y:S01]  /*26c0*/  PRMT R50, R50, 0x5410, R50 ;  /* 0x0000541032327816 */ /* 0x000fe20000000032 */
[----:B------:R-:W-:Y:S01]  /*26d0*/  IMAD.MOV.U32 R24, RZ, RZ, R25 ;  /* 0x000000ffff187224 */ /* 0x000fe200078e0019 */
[----:B------:R-:W-:Y:S01]  /*26e0*/  PRMT R22, R23, 0x7632, R22 ;  /* 0x0000763217167816 */ /* 0x000fe20000000016 */
[----:B------:R-:W-:-:S07]  /*26f0*/  IMAD.MOV.U32 R15, RZ, RZ, R14 ;  /* 0x000000ffff0f7224 */ /* 0x000fce00078e000e */
.L_x_12613:
[----:B------:R-:W-:Y:S05]  /*2700*/  BSYNC B2 ;  /* 0x0000000000027941 */ /* 0x000fea0003800000 */
.L_x_12611:
        /* <DEDUP_REMOVED lines=11> */
.L_x_12615:
[----:B------:R-:W-:Y:S01]  /*27c0*/  PRMT R50, R51, 0x7632, R50 ;  /* 0x0000763233327816 */ /* 0x000fe20000000032 */
[----:B------:R-:W-:Y:S01]  /*27d0*/  IMAD.MOV.U32 R25, RZ, RZ, R24 ;  /* 0x000000ffff197224 */ /* 0x000fe200078e0018 */
[----:B------:R-:W-:Y:S01]  /*27e0*/  PRMT R23, R22, 0x7610, R23 ;  /* 0x0000761016177816 */ /* 0x000fe20000000017 */
[----:B------:R-:W-:-:S07]  /*27f0*/  IMAD.MOV.U32 R14, RZ, RZ, R17 ;  /* 0x000000ffff0e7224 */ /* 0x000fce00078e0011 */
.L_x_12616:
[----:B------:R-:W-:Y:S05]  /*2800*/  BSYNC B2 ;  /* 0x0000000000027941 */ /* 0x000fea0003800000 */
.L_x_12614:
        /* <DEDUP_REMOVED lines=11> */
.L_x_12618:
[----:B------:R-:W-:Y:S01]  /*28c0*/  PRMT R51, R51, 0x5410, R51 ;  /* 0x0000541033337816 */ /* 0x000fe20000000033 */
[----:B------:R-:W-:Y:S01]  /*28d0*/  IMAD.MOV.U32 R24, RZ, RZ, R25 ;  /* 0x000000ffff187224 */ /* 0x000fe200078e0019 */
[----:B------:R-:W-:Y:S01]  /*28e0*/  PRMT R22, R22, 0x5410, R23 ;  /* 0x0000541016167816 */ /* 0x000fe20000000017 */
[----:B------:R-:W-:-:S07]  /*28f0*/  IMAD.MOV.U32 R17, RZ, RZ, R16 ;  /* 0x000000ffff117224 */ /* 0x000fce00078e0010 */
.L_x_12619:
[----:B------:R-:W-:Y:S05]  /*2900*/  BSYNC B2 ;  /* 0x0000000000027941 */ /* 0x000fea0003800000 */
.L_x_12617:
        /* <DEDUP_REMOVED lines=11> */
.L_x_12621:
[----:B------:R-:W-:Y:S01]  /*29c0*/  PRMT R51, R52, 0x7632, R51 ;  /* 0x0000763234337816 */ /* 0x000fe20000000033 */
[----:B------:R-:W-:Y:S01]  /*29d0*/  IMAD.MOV.U32 R25, RZ, RZ, R24 ;  /* 0x000000ffff197224 */ /* 0x000fe200078e0018 */
[----:B------:R-:W-:Y:S01]  /*29e0*/  PRMT R23, R23, 0x7610, R22 ;  /* 0x0000761017177816 */ /* 0x000fe20000000016 */
[----:B------:R-:W-:-:S07]  /*29f0*/  IMAD.MOV.U32 R16, RZ, RZ, R3 ;  /* 0x000000ffff107224 */ /* 0x000fce00078e0003 */
.L_x_12622:
[----:B------:R-:W-:Y:S05]  /*2a00*/  BSYNC B2 ;  /* 0x0000000000027941 */ /* 0x000fea0003800000 */
.L_x_12620:
        /* <DEDUP_REMOVED lines=9> */
.L_x_12624:
[----:B------:R-:W-:Y:S01]  /*2aa0*/  IMAD.MOV.U32 R3, RZ, RZ, R2 ;  /* 0x000000ffff037224 */ /* 0x000fe200078e0002 */
[----:B------:R-:W-:Y:S01]  /*2ab0*/  PRMT R52, R23, 0x5432, R52 ;  /* 0x0000543217347816 */ /* 0x000fe20000000034 */
[----:B------:R-:W-:-:S07]  /*2ac0*/  IMAD.MOV.U32 R2, RZ, RZ, R25 ;  /* 0x000000ffff027224 */ /* 0x000fce00078e0019 */
.L_x_12625:
[----:B------:R-:W-:Y:S05]  /*2ad0*/  BSYNC B2 ;  /* 0x0000000000027941 */ /* 0x000fea0003800000 */
.L_x_12623:
[----:B------:R-:W-:-:S05]  /*2ae0*/  VIADD R26, R26, 0x80 ;  /* 0x000000801a1a7836 */ /* 0x000fca0000000000 */
[----:B------:R-:W-:-:S13]  /*2af0*/  ISETP.GE.AND P0, PT, R26, R27, PT ;  /* 0x0000001b1a00720c */ /* 0x000fda0003f06270 */
[----:B------:R-:W-:Y:S05]  /*2b00*/  @!P0 BRA `(.L_x_12626) ;  /* 0xffffffec00cc8947 */ /* 0x000fea000383ffff */
[----:B------:R-:W-:Y:S05]  /*2b10*/  BSYNC B1 ;  /* 0x0000000000017941 */ /* 0x000fea0003800000 */
.L_x_12577:
[----:B------:R-:W-:Y:S05]  /*2b20*/  BRA `(.L_x_12575) ;  /* 0x0000001000787947 */ /* 0x000fea0003800000 */
.L_x_12576:
        /* <DEDUP_REMOVED lines=19> */
.L_x_12675:
        /* <DEDUP_REMOVED lines=25> */
.L_x_12628:
[----:B------:R-:W-:Y:S01]  /*2df0*/  PRMT R20, R20, 0x5410, R21 ;  /* 0x0000541014147816 */ /* 0x000fe20000000015 */
[----:B------:R-:W-:-:S07]  /*2e00*/  IMAD.MOV.U32 R5, RZ, RZ, R26 ;  /* 0x000000ffff057224 */ /* 0x000fce00078e001a */
.L_x_12629:
[----:B------:R-:W-:Y:S05]  /*2e10*/  BSYNC B1 ;  /* 0x0000000000017941 */ /* 0x000fea0003800000 */
.L_x_12627:
        /* <DEDUP_REMOVED lines=10> */
.L_x_12631:
[----:B------:R-:W-:Y:S01]  /*2ec0*/  IMAD.MOV.U32 R22, RZ, RZ, R5 ;  /* 0x000000ffff167224 */ /* 0x000fe200078e0005 */
[----:B------:R-:W-:Y:S01]  /*2ed0*/  PRMT R46, R46, 0x5410, R46 ;  /* 0x000054102e2e7816 */ /* 0x000fe2000000002e */
[----:B------:R-:W-:Y:S01]  /*2ee0*/  IMAD.MOV.U32 R5, RZ, RZ, R4 ;  /* 0x000000ffff057224 */ /* 0x000fe200078e0004 */
[----:B------:R-:W-:-:S07]  /*2ef0*/  PRMT R20, R20, 0x7632, R20 ;  /* 0x0000763214147816 */ /* 0x000fce0000000014 */
.L_x_12632:
[----:B------:R-:W-:Y:S05]  /*2f00*/  BSYNC B1 ;  /* 0x0000000000017941 */ /* 0x000fea0003800000 */
.L_x_12630:
        /* <DEDUP_REMOVED lines=11> */
.L_x_12634:
[----:B------:R-:W-:Y:S01]  /*2fc0*/  PRMT R46, R45, 0x7632, R46 ;  /* 0x000076322d2e7816 */ /* 0x000fe2000000002e */
[----:B------:R-:W-:Y:S01]  /*2fd0*/  IMAD.MOV.U32 R25, RZ, RZ, R22 ;  /* 0x000000ffff197224 */ /* 0x000fe200078e0016 */
[----:B------:R-:W-:Y:S01]  /*2fe0*/  PRMT R21, R20, 0x7610, R21 ;  /* 0x0000761014157816 */ /* 0x000fe20000000015 */
[----:B------:R-:W-:-:S07]  /*2ff0*/  IMAD.MOV.U32 R4, RZ, RZ, R7 ;  /* 0x000000ffff047224 */ /* 0x000fce00078e0007 */
.L_x_12635:
[----:B------:R-:W-:Y:S05]  /*3000*/  BSYNC B1 ;  /* 0x0000000000017941 */ /* 0x000fea0003800000 */
.L_x_12633:
        /* <DEDUP_REMOVED lines=11> */
.L_x_12637:
[----:B------:R-:W-:Y:S01]  /*30c0*/  PRMT R45, R45, 0x5410, R45 ;  /* 0x000054102d2d7816 */ /* 0x000fe2000000002d */
[----:B------:R-:W-:Y:S01]  /*30d0*/  IMAD.MOV.U32 R22, RZ, RZ, R25 ;  /* 0x000000ffff167224 */ /* 0x000fe200078e0019 */
[----:B------:R-:W-:Y:S01]  /*30e0*/  PRMT R20, R20, 0x5410, R21 ;  /* 0x0000541014147816 */ /* 0x000fe20000000015 */
[----:B------:R-:W-:-:S07]  /*30f0*/  IMAD.MOV.U32 R7, RZ, RZ, R6 ;  /* 0x000000ffff077224 */ /* 0x000fce00078e0006 */
.L_x_12638:
[----:B------:R-:W-:Y:S05]  /*3100*/  BSYNC B1 ;  /* 0x0000000000017941 */ /* 0x000fea0003800000 */
.L_x_12636:
        /* <DEDUP_REMOVED lines=11> */
.L_x_12640:
[----:B------:R-:W-:Y:S01]  /*31c0*/  PRMT R45, R44, 0x7632, R45 ;  /* 0x000076322c2d7816 */ /* 0x000fe2000000002d */
[----:B------:R-:W-:Y:S01]  /*31d0*/  IMAD.MOV.U32 R25, RZ, RZ, R22 ;  /* 0x000000ffff197224 */ /* 0x000fe200078e0016 */
[----:B------:R-:W-:Y:S01]  /*31e0*/  PRMT R21, R21, 0x7610, R20 ;  /* 0x0000761015157816 */ /* 0x000fe20000000014 */
[----:B------:R-:W-:-:S07]  /*31f0*/  IMAD.MOV.U32 R6, RZ, RZ, R9 ;  /* 0x000000ffff067224 */ /* 0x000fce00078e0009 */
.L_x_12641:
[----:B------:R-:W-:Y:S05]  /*3200*/  BSYNC B1 ;  /* 0x0000000000017941 */ /* 0x000fea0003800000 */
.L_x_12639:
        /* <DEDUP_REMOVED lines=11> */
.L_x_12643:
[----:B------:R-:W-:Y:S01]  /*32c0*/  PRMT R44, R44, 0x5410, R44 ;  /* 0x000054102c2c7816 */ /* 0x000fe2000000002c */
[----:B------:R-:W-:Y:S01]  /*32d0*/  IMAD.MOV.U32 R22, RZ, RZ, R25 ;  /* 0x000000ffff167224 */ /* 0x000fe200078e0019 */
[----:B------:R-:W-:Y:S01]  /*32e0*/  PRMT R20, R20, 0x7610, R21 ;  /* 0x0000761014147816 */ /* 0x000fe20000000015 */
[----:B------:R-:W-:-:S07]  /*32f0*/  IMAD.MOV.U32 R9, RZ, RZ, R8 ;  /* 0x000000ffff097224 */ /* 0x000fce00078e0008 */
.L_x_12644:
[----:B------:R-:W-:Y:S05]  /*3300*/  BSYNC B1 ;  /* 0x0000000000017941 */ /* 0x000fea0003800000 */
.L_x_12642:
        /* <DEDUP_REMOVED lines=11> */
.L_x_12646:
[----:B------:R-:W-:Y:S01]  /*33c0*/  PRMT R44, R0, 0x7632, R44 ;  /* 0x00007632002c7816 */ /* 0x000fe2000000002c */
[----:B------:R-:W-:Y:S01]  /*33d0*/  IMAD.MOV.U32 R25, RZ, RZ, R22 ;  /* 0x000000ffff197224 */ /* 0x000fe200078e0016 */
[----:B------:R-:W-:Y:S01]  /*33e0*/  PRMT R21, R21, 0x7610, R20 ;  /* 0x0000761015157816 */ /* 0x000fe20000000014 */
[----:B------:R-:W-:-:S07]  /*33f0*/  IMAD.MOV.U32 R8, RZ, RZ, R11 ;  /* 0x000000ffff087224 */ /* 0x000fce00078e000b */
.L_x_12647:
[----:B------:R-:W-:Y:S05]  /*3400*/  BSYNC B1 ;  /* 0x0000000000017941 */ /* 0x000fea0003800000 */
.L_x_12645:
        /* <DEDUP_REMOVED lines=11> */
.L_x_12649:
[----:B------:R-:W-:Y:S01]  /*34c0*/  PRMT R0, R0, 0x5410, R0 ;  /* 0x0000541000007816 */ /* 0x000fe20000000000 */
[----:B------:R-:W-:Y:S01]  /*34d0*/  IMAD.MOV.U32 R22, RZ, RZ, R25 ;  /* 0x000000ffff167224 */ /* 0x000fe200078e0019 */
[----:B------:R-:W-:Y:S01]  /*34e0*/  PRMT R20, R21, 0x7632, R20 ;  /* 0x0000763215147816 */ /* 0x000fe20000000014 */
[----:B------:R-:W-:-:S07]  /*34f0*/  IMAD.MOV.U32 R11, RZ, RZ, R10 ;  /* 0x000000ffff0b7224 */ /* 0x000fce00078e000a */
.L_x_12650:
[----:B------:R-:W-:Y:S05]  /*3500*/  BSYNC B1 ;  /* 0x0000000000017941 */ /* 0x000fea0003800000 */
.L_x_12648:
        /* <DEDUP_REMOVED lines=11> */
.L_x_12652:
[----:B------:R-:W-:Y:S01]  /*35c0*/  PRMT R0, R47, 0x7632, R0 ;  /* 0x000076322f007816 */ /* 0x000fe20000000000 */
[----:B------:R-:W-:Y:S01]  /*35d0*/  IMAD.MOV.U32 R25, RZ, RZ, R22 ;  /* 0x000000ffff197224 */ /* 0x000fe200078e0016 */
[----:B------:R-:W-:Y:S01]  /*35e0*/  PRMT R21, R20, 0x7610, R21 ;  /* 0x0000761014157816 */ /* 0x000fe20000000015 */
[----:B------:R-:W-:-:S07]  /*35f0*/  IMAD.MOV.U32 R10, RZ, RZ, R13 ;  /* 0x000000ffff0a7224 */ /* 0x000fce00078e000d */
.L_x_12653:
[----:B------:R-:W-:Y:S05]  /*3600*/  BSYNC B1 ;  /* 0x0000000000017941 */ /* 0x000fea0003800000 */
.L_x_12651:
        /* <DEDUP_REMOVED lines=11> */
.L_x_12655:
[----:B------:R-:W-:Y:S01]  /*36c0*/  PRMT R47, R47, 0x5410, R47 ;  /* 0x000054102f2f7816 */ /* 0x000fe2000000002f */
[----:B------:R-:W-:Y:S01]  /*36d0*/  IMAD.MOV.U32 R22, RZ, RZ, R25 ;  /* 0x000000ffff167224 */ /* 0x000fe200078e0019 */
[----:B------:R-:W-:Y:S01]  /*36e0*/  PRMT R20, R20, 0x5410, R21 ;  /* 0x0000541014147816 */ /* 0x000fe20000000015 */
[----:B------:R-:W-:-:S07]  /*36f0*/  IMAD.MOV.U32 R13, RZ, RZ, R12 ;  /* 0x000000ffff0d7224 */ /* 0x000fce00078e000c */
.L_x_12656:
[----:B------:R-:W-:Y:S05]  /*3700*/  BSYNC B1 ;  /* 0x0000000000017941 */ /* 0x000fea0003800000 */
.L_x_12654:
        /* <DEDUP_REMOVED lines=11> */
.L_x_12658:
[----:B------:R-:W-:Y:S01]  /*37c0*/  PRMT R47, R50, 0x7632, R47 ;  /* 0x00007632322f7816 */ /* 0x000fe2000000002f */
[----:B------:R-:W-:Y:S01]  /*37d0*/  IMAD.MOV.U32 R25, RZ, RZ, R22 ;  /* 0x000000ffff197224 */ /* 0x000fe200078e0016 */
[----:B------:R-:W-:Y:S01]  /*37e0*/  PRMT R21, R21, 0x7610, R20 ;  /* 0x0000761015157816 */ /* 0x000fe20000000014 */
[----:B------:R-:W-:-:S07]  /*37f0*/  IMAD.MOV.U32 R12, RZ, RZ, R15 ;  /* 0x000000ffff0c7224 */ /* 0x000fce00078e000f */
.L_x_12659:
[----:B------:R-:W-:Y:S05]  /*3800*/  BSYNC B1 ;  /* 0x0000000000017941 */ /* 0x000fea0003800000 */
.L_x_12657:
        /* <DEDUP_REMOVED lines=11> */
.L_x_12661:
[----:B------:R-:W-:Y:S01]  /*38c0*/  PRMT R50, R50, 0x5410, R50 ;  /* 0x0000541032327816 */ /* 0x000fe20000000032 */
[----:B------:R-:W-:Y:S01]  /*38d0*/  IMAD.MOV.U32 R22, RZ, RZ, R25 ;  /* 0x000000ffff167224 */ /* 0x000fe200078e0019 */
[----:B------:R-:W-:Y:S01]  /*38e0*/  PRMT R20, R21, 0x7632, R20 ;  /* 0x0000763215147816 */ /* 0x000fe20000000014 */
[----:B------:R-:W-:-:S07]  /*38f0*/  IMAD.MOV.U32 R15, RZ, RZ, R14 ;  /* 0x000000ffff0f7224 */ /* 0x000fce00078e000e */
.L_x_12662:
[----:B------:R-:W-:Y:S05]  /*3900*/  BSYNC B1 ;  /* 0x0000000000017941 */ /* 0x000fea0003800000 */
.L_x_12660:
        /* <DEDUP_REMOVED lines=11> */
.L_x_12664:
[----:B------:R-:W-:Y:S01]  /*39c0*/  PRMT R50, R51, 0x7632, R50 ;  /* 0x0000763233327816 */ /* 0x000fe20000000032 */
[----:B------:R-:W-:Y:S01]  /*39d0*/  IMAD.MOV.U32 R25, RZ, RZ, R22 ;  /* 0x000000ffff197224 */ /* 0x000fe200078e0016 */
[----:B------:R-:W-:Y:S01]  /*39e0*/  PRMT R21, R20, 0x7610, R21 ;  /* 0x0000761014157816 */ /* 0x000fe20000000015 */
[----:B------:R-:W-:-:S07]  /*39f0*/  IMAD.MOV.U32 R14, RZ, RZ, R17 ;  /* 0x000000ffff0e7224 */ /* 0x000fce00078e0011 */
.L_x_12665:
[----:B------:R-:W-:Y:S05]  /*3a00*/  BSYNC B1 ;  /* 0x0000000000017941 */ /* 0x000fea0003800000 */
.L_x_12663:
        /* <DEDUP_REMOVED lines=11> */
.L_x_12667:
[----:B------:R-:W-:Y:S01]  /*3ac0*/  PRMT R51, R51, 0x5410, R51 ;  /* 0x0000541033337816 */ /* 0x000fe20000000033 */
[----:B------:R-:W-:Y:S01]  /*3ad0*/  IMAD.MOV.U32 R22, RZ, RZ, R25 ;  /* 0x000000ffff167224 */ /* 0x000fe200078e0019 */
[----:B------:R-:W-:Y:S01]  /*3ae0*/  PRMT R20, R20, 0x5410, R21 ;  /* 0x0000541014147816 */ /* 0x000fe20000000015 */
[----:B------:R-:W-:-:S07]  /*3af0*/  IMAD.MOV.U32 R17, RZ, RZ, R16 ;  /* 0x000000ffff117224 */ /* 0x000fce00078e0010 */
.L_x_12668:
[----:B------:R-:W-:Y:S05]  /*3b00*/  BSYNC B1 ;  /* 0x0000000000017941 */ /* 0x000fea0003800000 */
.L_x_12666:
        /* <DEDUP_REMOVED lines=11> */
.L_x_12670:
[----:B------:R-:W-:Y:S01]  /*3bc0*/  PRMT R51, R52, 0x7632, R51 ;  /* 0x0000763234337816 */ /* 0x000fe20000000033 */
[----:B------:R-:W-:Y:S01]  /*3bd0*/  IMAD.MOV.U32 R25, RZ, RZ, R22 ;  /* 0x000000ffff197224 */ /* 0x000fe200078e0016 */
[----:B------:R-:W-:Y:S01]  /*3be0*/  PRMT R21, R21, 0x7610, R20 ;  /* 0x0000761015157816 */ /* 0x000fe20000000014 */
[----:B------:R-:W-:-:S07]  /*3bf0*/  IMAD.MOV.U32 R16, RZ, RZ, R3 ;  /* 0x000000ffff107224 */ /* 0x000fce00078e0003 */
.L_x_12671:
[----:B------:R-:W-:Y:S05]  /*3c00*/  BSYNC B1 ;  /* 0x0000000000017941 */ /* 0x000fea0003800000 */
.L_x_12669:
        /* <DEDUP_REMOVED lines=9> */
.L_x_12673:
[----:B------:R-:W-:Y:S01]  /*3ca0*/  IMAD.MOV.U32 R3, RZ, RZ, R2 ;  /* 0x000000ffff037224 */ /* 0x000fe200078e0002 */
[----:B------:R-:W-:Y:S01]  /*3cb0*/  PRMT R52, R21, 0x5432, R52 ;  /* 0x0000543215347816 */ /* 0x000fe20000000034 */
[----:B------:R-:W-:-:S07]  /*3cc0*/  IMAD.MOV.U32 R2, RZ, RZ, R25 ;  /* 0x000000ffff027224 */ /* 0x000fce00078e0019 */
.L_x_12674:
[----:B------:R-:W-:Y:S05]  /*3cd0*/  BSYNC B1 ;  /* 0x0000000000017941 */ /* 0x000fea0003800000 */
.L_x_12672:
[----:B------:R-:W-:-:S05]  /*3ce0*/  VIADD R26, R26, 0x80 ;  /* 0x000000801a1a7836 */ /* 0x000fca0000000000 */
[----:B------:R-:W-:-:S13]  /*3cf0*/  ISETP.GE.AND P0, PT, R26, R27, PT ;  /* 0x0000001b1a00720c */ /* 0x000fda0003f06270 */
[----:B------:R-:W-:Y:S05]  /*3d00*/  @!P0 BRA `(.L_x_12675) ;  /* 0xffffffec00d48947 */ /* 0x000fea000383ffff */
.L_x_12575:
[----:B------:R-:W-:Y:S05]  /*3d10*/  BSYNC B0 ;  /* 0x0000000000007941 */ /* 0x000fea0003800000 */
.L_x_12522:
[----:B------:R-:W0:Y:S01]  /*3d20*/  S2R R53, SR_LANEID ;  /* 0x0000000000357919 */ /* 0x000e220000000000 */
[----:B------:R-:W-:Y:S01]  /*3d30*/  BSSY B0, `(.L_x_12676) ;  /* 0x0000137000007945 */ /* 0x000fe20003800000 */
[----:B------:R-:W-:Y:S04]  /*3d40*/  SHFL.DOWN PT, R22, R2, 0x1, 0x1f ;  /* 0x08201f0002167f89 */ /* 0x000fe800000e0000 */
[----:B------:R-:W1:Y:S04]  /*3d50*/  SHFL.DOWN PT, R23, R3, 0x1, 0x1f ;  /* 0x08201f0003177f89 */ /* 0x000e6800000e0000 */
[----:B------:R-:W-:Y:S04]  /*3d60*/  SHFL.DOWN PT, R24, R16, 0x1, 0x1f ;  /* 0x08201f0010187f89 */ /* 0x000fe800000e0000 */
[----:B------:R-:W2:Y:S04]  /*3d70*/  SHFL.DOWN PT, R25, R17, 0x1, 0x1f ;  /* 0x08201f0011197f89 */ /* 0x000ea800000e0000 */
[----:B------:R-:W-:Y:S04]  /*3d80*/  SHFL.DOWN PT, R26, R14, 0x1, 0x1f ;  /* 0x08201f000e1a7f89 */ /* 0x000fe800000e0000 */
[----:B------:R-:W3:Y:S04]  /*3d90*/  SHFL.DOWN PT, R27, R15, 0x1, 0x1f ;  /* 0x08201f000f1b7f89 */ /* 0x000ee800000e0000 */
[----:B------:R-:W-:Y:S04]  /*3da0*/  SHFL.DOWN PT, R28, R12, 0x1, 0x1f ;  /* 0x08201f000c1c7f89 */ /* 0x000fe800000e0000 */
[----:B------:R-:W4:Y:S01]  /*3db0*/  SHFL.DOWN PT, R29, R13, 0x1, 0x1f ;  /* 0x08201f000d1d7f89 */ /* 0x000f2200000e0000 */
[----:B0-----:R-:W-:-:S03]  /*3dc0*/  ISETP.GT.AND P0, PT, R53, 0x1e, PT ;  /* 0x0000001e3500780c */ /* 0x001fc60003f04270 */
        /* <DEDUP_REMOVED lines=20> */
[----:B---3--:R1:W-:Y:S04]  /*3f10*/  STL.64 [R1+0x18], R26 ;  /* 0x0000181a01007387 */ /* 0x0083e80000100a00 */
[----:B----4-:R1:W-:Y:S04]  /*3f20*/  STL.64 [R1+0x20], R28 ;  /* 0x0000201c01007387 */ /* 0x0103e80000100a00 */
[----:B0-----:R1:W-:Y:S04]  /*3f30*/  STL.64 [R1+0x28], R30 ;  /* 0x0000281e01007387 */ /* 0x0013e80000100a00 */
        /* <DEDUP_REMOVED lines=10> */
[----:B-1----:R-:W-:Y:S02]  /*3fe0*/  FSEL R22, R18, R20, P0 ;  /* 0x0000001412167208 */ /* 0x002fe40000000000 */
[----:B------:R-:W-:Y:S01]  /*3ff0*/  FSEL R23, R20, R18, P0 ;  /* 0x0000001214177208 */ /* 0x000fe20000000000 */
[----:B------:R-:W-:Y:S01]  /*4000*/  IMAD.MOV.U32 R18, RZ, RZ, R1 ;  /* 0x000000ffff127224 */ /* 0x000fe200078e0001 */
        /* <DEDUP_REMOVED lines=8> */
.L_x_12723:
        /* <DEDUP_REMOVED lines=20> */
.L_x_12679:
[----:B------:R-:W-:Y:S01]  /*41d0*/  IMAD.MOV.U32 R26, RZ, RZ, R5 ;  /* 0x000000ffff1a7224 */ /* 0x000fe200078e0005 */
[C---:B------:R-:W-:Y:S01]  /*41e0*/  PRMT R23, R46.reuse, 0x7632, R23 ;  /* 0x000076322e177816 */ /* 0x040fe20000000017 */
[----:B------:R-:W-:Y:S01]  /*41f0*/  IMAD.MOV.U32 R5, RZ, RZ, R4 ;  /* 0x000000ffff057224 */ /* 0x000fe200078e0004 */
[----:B------:R-:W-:-:S07]  /*4200*/  PRMT R46, R46, 0x5410, R46 ;  /* 0x000054102e2e7816 */ /* 0x000fce000000002e */
.L_x_12680:
[----:B------:R-:W-:Y:S05]  /*4210*/  BSYNC B1 ;  /* 0x0000000000017941 */ /* 0x000fea0003800000 */
.L_x_12678:
        /* <DEDUP_REMOVED lines=11> */
.L_x_12682:
[----:B------:R-:W-:Y:S01]  /*42d0*/  IMAD.MOV.U32 R25, RZ, RZ, R26 ;  /* 0x000000ffff197224 */ /* 0x000fe200078e001a */
[----:B------:R-:W-:Y:S01]  /*42e0*/  PRMT R27, R23, 0x7610, R27 ;  /* 0x00007610171b7816 */ /* 0x000fe2000000001b */
[----:B------:R-:W-:Y:S01]  /*42f0*/  IMAD.MOV.U32 R4, RZ, RZ, R7 ;  /* 0x000000ffff047224 */ /* 0x000fe200078e0007 */
[----:B------:R-:W-:-:S07]  /*4300*/  PRMT R46, R45, 0x7632, R46 ;  /* 0x000076322d2e7816 */ /* 0x000fce000000002e */
.L_x_12683:
[----:B------:R-:W-:Y:S05]  /*4310*/  BSYNC B1 ;  /* 0x0000000000017941 */ /* 0x000fea0003800000 */
.L_x_12681:
        /* <DEDUP_REMOVED lines=11> */
.L_x_12685:
[----:B------:R-:W-:Y:S01]  /*43d0*/  IMAD.MOV.U32 R26, RZ, RZ, R25 ;  /* 0x000000ffff1a7224 */ /* 0x000fe200078e0019 */
[----:B------:R-:W-:Y:S01]  /*43e0*/  PRMT R23, R23, 0x5410, R27 ;  /* 0x0000541017177816 */ /* 0x000fe2000000001b */
[----:B------:R-:W-:Y:S01]  /*43f0*/  IMAD.MOV.U32 R7, RZ, RZ, R6 ;  /* 0x000000ffff077224 */ /* 0x000fe200078e0006 */
[----:B------:R-:W-:-:S07]  /*4400*/  PRMT R45, R45, 0x5410, R45 ;  /* 0x000054102d2d7816 */ /* 0x000fce000000002d */
.L_x_12686:
[----:B------:R-:W-:Y:S05]  /*4410*/  BSYNC B1 ;  /* 0x0000000000017941 */ /* 0x000fea0003800000 */
.L_x_12684:
        /* <DEDUP_REMOVED lines=11> */
.L_x_12688:
[----:B------:R-:W-:Y:S01]  /*44d0*/  IMAD.MOV.U32 R25, RZ, RZ, R26 ;  /* 0x000000ffff197224 */ /* 0x000fe200078e001a */
[----:B------:R-:W-:Y:S01]  /*44e0*/  PRMT R27, R27, 0x7610, R23 ;  /* 0x000076101b1b7816 */ /* 0x000fe20000000017 */
[----:B------:R-:W-:Y:S01]  /*44f0*/  IMAD.MOV.U32 R6, RZ, RZ, R9 ;  /* 0x000000ffff067224 */ /* 0x000fe200078e0009 */
[----:B------:R-:W-:-:S07]  /*4500*/  PRMT R45, R44, 0x7632, R45 ;  /* 0x000076322c2d7816 */ /* 0x000fce000000002d */
.L_x_12689:
[----:B------:R-:W-:Y:S05]  /*4510*/  BSYNC B1 ;  /* 0x0000000000017941 */ /* 0x000fea0003800000 */
.L_x_12687:
        /* <DEDUP_REMOVED lines=11> */
.L_x_12691:
[----:B------:R-:W-:Y:S01]  /*45d0*/  IMAD.MOV.U32 R26, RZ, RZ, R25 ;  /* 0x000000ffff1a7224 */ /* 0x000fe200078e0019 */
[----:B------:R-:W-:Y:S01]  /*45e0*/  PRMT R23, R23, 0x7610, R27 ;  /* 0x0000761017177816 */ /* 0x000fe2000000001b */
[----:B------:R-:W-:Y:S01]  /*45f0*/  IMAD.MOV.U32 R9, RZ, RZ, R8 ;  /* 0x000000ffff097224 */ /* 0x000fe200078e0008 */
[----:B------:R-:W-:-:S07]  /*4600*/  PRMT R44, R44, 0x5410, R44 ;  /* 0x000054102c2c7816 */ /* 0x000fce000000002c */
.L_x_12692:
[----:B------:R-:W-:Y:S05]  /*4610*/  BSYNC B1 ;  /* 0x0000000000017941 */ /* 0x000fea0003800000 */
.L_x_12690:
        /* <DEDUP_REMOVED lines=11> */
.L_x_12694:
[----:B------:R-:W-:Y:S01]  /*46d0*/  IMAD.MOV.U32 R25, RZ, RZ, R26 ;  /* 0x000000ffff197224 */ /* 0x000fe200078e001a */
[----:B------:R-:W-:Y:S01]  /*46e0*/  PRMT R27, R27, 0x7610, R23 ;  /* 0x000076101b1b7816 */ /* 0x000fe20000000017 */
[----:B------:R-:W-:Y:S01]  /*46f0*/  IMAD.MOV.U32 R8, RZ, RZ, R11 ;  /* 0x000000ffff087224 */ /* 0x000fe200078e000b */
[----:B------:R-:W-:-:S07]  /*4700*/  PRMT R44, R0, 0x7632, R44 ;  /* 0x00007632002c7816 */ /* 0x000fce000000002c */
.L_x_12695:
[----:B------:R-:W-:Y:S05]  /*4710*/  BSYNC B1 ;  /* 0x0000000000017941 */ /* 0x000fea0003800000 */
.L_x_12693:
        /* <DEDUP_REMOVED lines=11> */
.L_x_12697:
[----:B------:R-:W-:Y:S01]  /*47d0*/  IMAD.MOV.U32 R26, RZ, RZ, R25 ;  /* 0x000000ffff1a7224 */ /* 0x000fe200078e0019 */
[----:B------:R-:W-:Y:S01]  /*47e0*/  PRMT R23, R27, 0x7632, R23 ;  /* 0x000076321b177816 */ /* 0x000fe20000000017 */
[----:B------:R-:W-:Y:S01]  /*47f0*/  IMAD.MOV.U32 R11, RZ, RZ, R10 ;  /* 0x000000ffff0b7224 */ /* 0x000fe200078e000a */
[----:B------:R-:W-:-:S07]  /*4800*/  PRMT R0, R0, 0x5410, R0 ;  /* 0x0000541000007816 */ /* 0x000fce0000000000 */
.L_x_12698:
[----:B------:R-:W-:Y:S05]  /*4810*/  BSYNC B1 ;  /* 0x0000000000017941 */ /* 0x000fea0003800000 */
.L_x_12696:
        /* <DEDUP_REMOVED lines=11> */
.L_x_12700:
[----:B------:R-:W-:Y:S01]  /*48d0*/  IMAD.MOV.U32 R25, RZ, RZ, R26 ;  /* 0x000000ffff197224 */ /* 0x000fe200078e001a */
[----:B------:R-:W-:Y:S01]  /*48e0*/  PRMT R23, R23, 0x5410, R23 ;  /* 0x0000541017177816 */ /* 0x000fe20000000017 */
[----:B------:R-:W-:Y:S01]  /*48f0*/  IMAD.MOV.U32 R10, RZ, RZ, R13 ;  /* 0x000000ffff0a7224 */ /* 0x000fe200078e000d */
[----:B------:R-:W-:-:S07]  /*4900*/  PRMT R0, R47, 0x7632, R0 ;  /* 0x000076322f007816 */ /* 0x000fce0000000000 */
.L_x_12701:
[----:B------:R-:W-:Y:S05]  /*4910*/  BSYNC B1 ;  /* 0x0000000000017941 */ /* 0x000fea0003800000 */
.L_x_12699:
        /* <DEDUP_REMOVED lines=11> */
.L_x_12703:
[----:B------:R-:W-:Y:S01]  /*49d0*/  IMAD.MOV.U32 R26, RZ, RZ, R25 ;  /* 0x000000ffff1a7224 */ /* 0x000fe200078e0019 */
[----:B------:R-:W-:Y:S01]  /*49e0*/  PRMT R27, R27, 0x7610, R23 ;  /* 0x000076101b1b7816 */ /* 0x000fe20000000017 */
[----:B------:R-:W-:Y:S01]  /*49f0*/  IMAD.MOV.U32 R13, RZ, RZ, R12 ;  /* 0x000000ffff0d7224 */ /* 0x000fe200078e000c */
[----:B------:R-:W-:-:S07]  /*4a00*/  PRMT R47, R47, 0x5410, R47 ;  /* 0x000054102f2f7816 */ /* 0x000fce000000002f */
.L_x_12704:
[----:B------:R-:W-:Y:S05]  /*4a10*/  BSYNC B1 ;  /* 0x0000000000017941 */ /* 0x000fea0003800000 */
.L_x_12702:
        /* <DEDUP_REMOVED lines=11> */
.L_x_12706:
[----:B------:R-:W-:Y:S01]  /*4ad0*/  IMAD.MOV.U32 R23, RZ, RZ, R26 ;  /* 0x000000ffff177224 */ /* 0x000fe200078e001a */
[----:B------:R-:W-:Y:S01]  /*4ae0*/  PRMT R25, R27, 0x7632, R25 ;  /* 0x000076321b197816 */ /* 0x000fe20000000019 */
[----:B------:R-:W-:Y:S01]  /*4af0*/  IMAD.MOV.U32 R12, RZ, RZ, R15 ;  /* 0x000000ffff0c7224 */ /* 0x000fe200078e000f */
[----:B------:R-:W-:-:S07]  /*4b00*/  PRMT R47, R50, 0x7632, R47 ;  /* 0x00007632322f7816 */ /* 0x000fce000000002f */
.L_x_12707:
[----:B------:R-:W-:Y:S05]  /*4b10*/  BSYNC B1 ;  /* 0x0000000000017941 */ /* 0x000fea0003800000 */
.L_x_12705:
        /* <DEDUP_REMOVED lines=11> */
.L_x_12709:
[----:B------:R-:W-:Y:S01]  /*4bd0*/  IMAD.MOV.U32 R26, RZ, RZ, R23 ;  /* 0x000000ffff1a7224 */ /* 0x000fe200078e0017 */
[----:B------:R-:W-:Y:S01]  /*4be0*/  PRMT R25, R25, 0x5410, R25 ;  /* 0x0000541019197816 */ /* 0x000fe20000000019 */
[----:B------:R-:W-:Y:S01]  /*4bf0*/  IMAD.MOV.U32 R15, RZ, RZ, R14 ;  /* 0x000000ffff0f7224 */ /* 0x000fe200078e000e */
[----:B------:R-:W-:-:S07]  /*4c00*/  PRMT R50, R50, 0x5410, R50 ;  /* 0x0000541032327816 */ /* 0x000fce0000000032 */
.L_x_12710:
[----:B------:R-:W-:Y:S05]  /*4c10*/  BSYNC B1 ;  /* 0x0000000000017941 */ /* 0x000fea0003800000 */
.L_x_12708:
        /* <DEDUP_REMOVED lines=11> */
.L_x_12712:
[----:B------:R-:W-:Y:S01]  /*4cd0*/  IMAD.MOV.U32 R23, RZ, RZ, R26 ;  /* 0x000000ffff177224 */ /* 0x000fe200078e001a */
[----:B------:R-:W-:Y:S01]  /*4ce0*/  PRMT R25, R25, 0x7632, R25 ;  /* 0x0000763219197816 */ /* 0x000fe20000000019 */
[----:B------:R-:W-:Y:S01]  /*4cf0*/  IMAD.MOV.U32 R14, RZ, RZ, R17 ;  /* 0x000000ffff0e7224 */ /* 0x000fe200078e0011 */
[----:B------:R-:W-:-:S07]  /*4d00*/  PRMT R50, R51, 0x7632, R50 ;  /* 0x0000763233327816 */ /* 0x000fce0000000032 */
.L_x_12713:
[----:B------:R-:W-:Y:S05]  /*4d10*/  BSYNC B1 ;  /* 0x0000000000017941 */ /* 0x000fea0003800000 */
.L_x_12711:
        /* <DEDUP_REMOVED lines=11> */
.L_x_12715:
[----:B------:R-:W-:Y:S01]  /*4dd0*/  IMAD.MOV.U32 R26, RZ, RZ, R23 ;  /* 0x000000ffff1a7224 */ /* 0x000fe200078e0017 */
[----:B------:R-:W-:Y:S01]  /*4de0*/  PRMT R25, R25, 0x5410, R25 ;  /* 0x0000541019197816 */ /* 0x000fe20000000019 */
[----:B------:R-:W-:Y:S01]  /*4df0*/  IMAD.MOV.U32 R17, RZ, RZ, R16 ;  /* 0x000000ffff117224 */ /* 0x000fe200078e0010 */
[----:B------:R-:W-:-:S07]  /*4e00*/  PRMT R51, R51, 0x5410, R51 ;  /* 0x0000541033337816 */ /* 0x000fce0000000033 */
.L_x_12716:
[----:B------:R-:W-:Y:S05]  /*4e10*/  BSYNC B1 ;  /* 0x0000000000017941 */ /* 0x000fea0003800000 */
.L_x_12714:
        /* <DEDUP_REMOVED lines=11> */
.L_x_12718:
[----:B------:R-:W-:Y:S01]  /*4ed0*/  IMAD.MOV.U32 R23, RZ, RZ, R26 ;  /* 0x000000ffff177224 */ /* 0x000fe200078e001a */
[----:B------:R-:W-:Y:S01]  /*4ee0*/  PRMT R27, R27, 0x7610, R25 ;  /* 0x000076101b1b7816 */ /* 0x000fe20000000019 */
[----:B------:R-:W-:Y:S01]  /*4ef0*/  IMAD.MOV.U32 R16, RZ, RZ, R3 ;  /* 0x000000ffff107224 */ /* 0x000fe200078e0003 */
[----:B------:R-:W-:-:S07]  /*4f00*/  PRMT R51, R52, 0x7632, R51 ;  /* 0x0000763234337816 */ /* 0x000fce0000000033 */
.L_x_12719:
[----:B------:R-:W-:Y:S05]  /*4f10*/  BSYNC B1 ;  /* 0x0000000000017941 */ /* 0x000fea0003800000 */
.L_x_12717:
        /* <DEDUP_REMOVED lines=11> */
.L_x_12721:
[----:B------:R-:W-:Y:S01]  /*4fd0*/  IMAD.MOV.U32 R3, RZ, RZ, R2 ;  /* 0x000000ffff037224 */ /* 0x000fe200078e0002 */
[C---:B------:R-:W-:Y:S01]  /*4fe0*/  PRMT R52, R27.reuse, 0x5432, R52 ;  /* 0x000054321b347816 */ /* 0x040fe20000000034 */
[--C-:B------:R-:W-:Y:S01]  /*4ff0*/  IMAD.MOV.U32 R25, RZ, RZ, R23.reuse ;  /* 0x000000ffff197224 */ /* 0x100fe200078e0017 */
[----:B------:R-:W-:Y:S01]  /*5000*/  PRMT R26, R27, 0x7632, R26 ;  /* 0x000076321b1a7816 */ /* 0x000fe2000000001a */
[----:B------:R-:W-:-:S07]  /*5010*/  IMAD.MOV.U32 R2, RZ, RZ, R23 ;  /* 0x000000ffff027224 */ /* 0x000fce00078e0017 */
.L_x_12722:
[----:B------:R-:W-:Y:S05]  /*5020*/  BSYNC B1 ;  /* 0x0000000000017941 */ /* 0x000fea0003800000 */
.L_x_12720:
[----:B------:R-:W-:Y:S02]  /*5030*/  VIADD R20, R20, 0x4 ;  /* 0x0000000414147836 */ /* 0x000fe40000000000 */
[----:B------:R-:W-:Y:S01]  /*5040*/  VIADD R18, R18, 0x2 ;  /* 0x0000000212127836 */ /* 0x000fe20000000000 */
[----:B------:R-:W-:Y:S06]  /*5050*/  @P2 BRA `(.L_x_12723) ;  /* 0xfffffff0000c2947 */ /* 0x000fec000383ffff */
[----:B------:R-:W-:Y:S01]  /*5060*/  FADD.FTZ R19, R19, R24 ;  /* 0x0000001813137221 */ /* 0x000fe20000010000 */
[----:B------:R-:W-:Y:S01]  /*5070*/  PRMT R52, R26, 0x7610, R52 ;  /* 0x000076101a347816 */ /* 0x000fe20000000034 */
[----:B------:R-:W-:Y:S02]  /*5080*/  IMAD.MOV.U32 R18, RZ, RZ, R22 ;  /* 0x000000ffff127224 */ /* 0x000fe400078e0016 */
[----:B------:R-:W-:-:S07]  /*5090*/  IMAD.MOV.U32 R2, RZ, RZ, R25 ;  /* 0x000000ffff027224 */ /* 0x000fce00078e0019 */
.L_x_12677:
[----:B------:R-:W-:Y:S05]  /*50a0*/  BSYNC B0 ;  /* 0x0000000000007941 */ /* 0x000fea0003800000 */
.L_x_12676:
        /* <DEDUP_REMOVED lines=54> */
.L_x_12771:
        /* <DEDUP_REMOVED lines=20> */
.L_x_12727:
[----:B------:R-:W-:Y:S01]  /*5550*/  IMAD.MOV.U32 R26, RZ, RZ, R5 ;  /* 0x000000ffff1a7224 */ /* 0x000fe200078e0005 */
[C---:B------:R-:W-:Y:S01]  /*5560*/  PRMT R23, R46.reuse, 0x7632, R23 ;  /* 0x000076322e177816 */ /* 0x040fe20000000017 */
[----:B------:R-:W-:Y:S01]  /*5570*/  IMAD.MOV.U32 R5, RZ, RZ, R4 ;  /* 0x000000ffff057224 */ /* 0x000fe200078e0004 */
[----:B------:R-:W-:-:S07]  /*5580*/  PRMT R46, R46, 0x5410, R46 ;  /* 0x000054102e2e7816 */ /* 0x000fce000000002e */
.L_x_12728:
[----:B------:R-:W-:Y:S05]  /*5590*/  BSYNC B1 ;  /* 0x0000000000017941 */ /* 0x000fea0003800000 */
.L_x_12726:
        /* <DEDUP_REMOVED lines=11> */
.L_x_12730:
[----:B------:R-:W-:Y:S01]  /*5650*/  IMAD.MOV.U32 R25, RZ, RZ, R26 ;  /* 0x000000ffff197224 */ /* 0x000fe200078e001a */
[----:B------:R-:W-:Y:S01]  /*5660*/  PRMT R27, R23, 0x7610, R27 ;  /* 0x00007610171b7816 */ /* 0x000fe2000000001b */
[----:B------:R-:W-:Y:S01]  /*5670*/  IMAD.MOV.U32 R4, RZ, RZ, R7 ;  /* 0x000000ffff047224 */ /* 0x000fe200078e0007 */
[----:B------:R-:W-:-:S07]  /*5680*/  PRMT R46, R45, 0x7632, R46 ;  /* 0x000076322d2e7816 */ /* 0x000fce000000002e */
.L_x_12731:
[----:B------:R-:W-:Y:S05]  /*5690*/  BSYNC B1 ;  /* 0x0000000000017941 */ /* 0x000fea0003800000 */
.L_x_12729:
        /* <DEDUP_REMOVED lines=11> */
.L_x_12733:
[----:B------:R-:W-:Y:S01]  /*5750*/  IMAD.MOV.U32 R26, RZ, RZ, R25 ;  /* 0x000000ffff1a7224 */ /* 0x000fe200078e0019 */
[----:B------:R-:W-:Y:S01]  /*5760*/  PRMT R23, R23, 0x5410, R27 ;  /* 0x0000541017177816 */ /* 0x000fe2000000001b */
[----:B------:R-:W-:Y:S01]  /*5770*/  IMAD.MOV.U32 R7, RZ, RZ, R6 ;  /* 0x000000ffff077224 */ /* 0x000fe200078e0006 */
[----:B------:R-:W-:-:S07]  /*5780*/  PRMT R45, R45, 0x5410, R45 ;  /* 0x000054102d2d7816 */ /* 0x000fce000000002d */
.L_x_12734:
[----:B------:R-:W-:Y:S05]  /*5790*/  BSYNC B1 ;  /* 0x0000000000017941 */ /* 0x000fea0003800000 */
.L_x_12732:
        /* <DEDUP_REMOVED lines=11> */
.L_x_12736:
[----:B------:R-:W-:Y:S01]  /*5850*/  IMAD.MOV.U32 R25, RZ, RZ, R26 ;  /* 0x000000ffff197224 */ /* 0x000fe200078e001a */
[----:B------:R-:W-:Y:S01]  /*5860*/  PRMT R27, R27, 0x7610, R23 ;  /* 0x000076101b1b7816 */ /* 0x000fe20000000017 */
[----:B------:R-:W-:Y:S01]  /*5870*/  IMAD.MOV.U32 R6, RZ, RZ, R9 ;  /* 0x000000ffff067224 */ /* 0x000fe200078e0009 */
[----:B------:R-:W-:-:S07]  /*5880*/  PRMT R45, R44, 0x7632, R45 ;  /* 0x000076322c2d7816 */ /* 0x000fce000000002d */
.L_x_12737:
[----:B------:R-:W-:Y:S05]  /*5890*/  BSYNC B1 ;  /* 0x0000000000017941 */ /* 0x000fea0003800000 */
.L_x_12735:
        /* <DEDUP_REMOVED lines=11> */
.L_x_12739:
[----:B------:R-:W-:Y:S01]  /*5950*/  IMAD.MOV.U32 R26, RZ, RZ, R25 ;  /* 0x000000ffff1a7224 */ /* 0x000fe200078e0019 */
[----:B------:R-:W-:Y:S01]  /*5960*/  PRMT R23, R23, 0x7610, R27 ;  /* 0x0000761017177816 */ /* 0x000fe2000000001b */
[----:B------:R-:W-:Y:S01]  /*5970*/  IMAD.MOV.U32 R9, RZ, RZ, R8 ;  /* 0x000000ffff097224 */ /* 0x000fe200078e0008 */
[----:B------:R-:W-:-:S07]  /*5980*/  PRMT R44, R44, 0x5410, R44 ;  /* 0x000054102c2c7816 */ /* 0x000fce000000002c */
.L_x_12740:
[----:B------:R-:W-:Y:S05]  /*5990*/  BSYNC B1 ;  /* 0x0000000000017941 */ /* 0x000fea0003800000 */
.L_x_12738:
        /* <DEDUP_REMOVED lines=11> */
.L_x_12742:
[----:B------:R-:W-:Y:S01]  /*5a50*/  IMAD.MOV.U32 R25, RZ, RZ, R26 ;  /* 0x000000ffff197224 */ /* 0x000fe200078e001a */
[----:B------:R-:W-:Y:S01]  /*5a60*/  PRMT R27, R27, 0x7610, R23 ;  /* 0x000076101b1b7816 */ /* 0x000fe20000000017 */
[----:B------:R-:W-:Y:S01]  /*5a70*/  IMAD.MOV.U32 R8, RZ, RZ, R11 ;  /* 0x000000ffff087224 */ /* 0x000fe200078e000b */
[----:B------:R-:W-:-:S07]  /*5a80*/  PRMT R44, R0, 0x7632, R44 ;  /* 0x00007632002c7816 */ /* 0x000fce000000002c */
.L_x_12743:
[----:B------:R-:W-:Y:S05]  /*5a90*/  BSYNC B1 ;  /* 0x0000000000017941 */ /* 0x000fea0003800000 */
.L_x_12741:
        /* <DEDUP_REMOVED lines=11> */
.L_x_12745:
[----:B------:R-:W-:Y:S01]  /*5b50*/  IMAD.MOV.U32 R26, RZ, RZ, R25 ;  /* 0x000000ffff1a7224 */ /* 0x000fe200078e0019 */
[----:B------:R-:W-:Y:S01]  /*5b60*/  PRMT R23, R27, 0x7632, R23 ;  /* 0x000076321b177816 */ /* 0x000fe20000000017 */
[----:B------:R-:W-:Y:S01]  /*5b70*/  IMAD.MOV.U32 R11, RZ, RZ, R10 ;  /* 0x000000ffff0b7224 */ /* 0x000fe200078e000a */
[----:B------:R-:W-:-:S07]  /*5b80*/  PRMT R0, R0, 0x5410, R0 ;  /* 0x0000541000007816 */ /* 0x000fce0000000000 */
.L_x_12746:
[----:B------:R-:W-:Y:S05]  /*5b90*/  BSYNC B1 ;  /* 0x0000000000017941 */ /* 0x000fea0003800000 */
.L_x_12744:
        /* <DEDUP_REMOVED lines=11> */
.L_x_12748:
[----:B------:R-:W-:Y:S01]  /*5c50*/  IMAD.MOV.U32 R25, RZ, RZ, R26 ;  /* 0x000000ffff197224 */ /* 0x000fe200078e001a */
[----:B------:R-:W-:Y:S01]  /*5c60*/  PRMT R23, R23, 0x5410, R23 ;  /* 0x0000541017177816 */ /* 0x000fe20000000017 */
[----:B------:R-:W-:Y:S01]  /*5c70*/  IMAD.MOV.U32 R10, RZ, RZ, R13 ;  /* 0x000000ffff0a7224 */ /* 0x000fe200078e000d */
[----:B------:R-:W-:-:S07]  /*5c80*/  PRMT R0, R47, 0x7632, R0 ;  /* 0x000076322f007816 */ /* 0x000fce0000000000 */
.L_x_12749:
[----:B------:R-:W-:Y:S05]  /*5c90*/  BSYNC B1 ;  /* 0x0000000000017941 */ /* 0x000fea0003800000 */
.L_x_12747:
        /* <DEDUP_REMOVED lines=11> */
.L_x_12751:
[----:B------:R-:W-:Y:S01]  /*5d50*/  IMAD.MOV.U32 R26, RZ, RZ, R25 ;  /* 0x000000ffff1a7224 */ /* 0x000fe200078e0019 */
[----:B------:R-:W-:Y:S01]  /*5d60*/  PRMT R27, R27, 0x7610, R23 ;  /* 0x000076101b1b7816 */ /* 0x000fe20000000017 */
[----:B------:R-:W-:Y:S01]  /*5d70*/  IMAD.MOV.U32 R13, RZ, RZ, R12 ;  /* 0x000000ffff0d7224 */ /* 0x000fe200078e000c */
[----:B------:R-:W-:-:S07]  /*5d80*/  PRMT R47, R47, 0x5410, R47 ;  /* 0x000054102f2f7816 */ /* 0x000fce000000002f */
.L_x_12752:
[----:B------:R-:W-:Y:S05]  /*5d90*/  BSYNC B1 ;  /* 0x0000000000017941 */ /* 0x000fea0003800000 */
.L_x_12750:
        /* <DEDUP_REMOVED lines=11> */
.L_x_12754:
[----:B------:R-:W-:Y:S01]  /*5e50*/  IMAD.MOV.U32 R23, RZ, RZ, R26 ;  /* 0x000000ffff177224 */ /* 0x000fe200078e001a */
[----:B------:R-:W-:Y:S01]  /*5e60*/  PRMT R25, R27, 0x7632, R25 ;  /* 0x000076321b197816 */ /* 0x000fe20000000019 */
[----:B------:R-:W-:Y:S01]  /*5e70*/  IMAD.MOV.U32 R12, RZ, RZ, R15 ;  /* 0x000000ffff0c7224 */ /* 0x000fe200078e000f */
[----:B------:R-:W-:-:S07]  /*5e80*/  PRMT R47, R50, 0x7632, R47 ;  /* 0x00007632322f7816 */ /* 0x000fce000000002f */
.L_x_12755:
[----:B------:R-:W-:Y:S05]  /*5e90*/  BSYNC B1 ;  /* 0x0000000000017941 */ /* 0x000fea0003800000 */
.L_x_12753:
        /* <DEDUP_REMOVED lines=11> */
.L_x_12757:
[----:B------:R-:W-:Y:S01]  /*5f50*/  IMAD.MOV.U32 R26, RZ, RZ, R23 ;  /* 0x000000ffff1a7224 */ /* 0x000fe200078e0017 */
[----:B------:R-:W-:Y:S01]  /*5f60*/  PRMT R25, R25, 0x5410, R25 ;  /* 0x0000541019197816 */ /* 0x000fe20000000019 */
[----:B------:R-:W-:Y:S01]  /*5f70*/  IMAD.MOV.U32 R15, RZ, RZ, R14 ;  /* 0x000000ffff0f7224 */ /* 0x000fe200078e000e */
[----:B------:R-:W-:-:S07]  /*5f80*/  PRMT R50, R50, 0x5410, R50 ;  /* 0x0000541032327816 */ /* 0x000fce0000000032 */
.L_x_12758:
[----:B------:R-:W-:Y:S05]  /*5f90*/  BSYNC B1 ;  /* 0x0000000000017941 */ /* 0x000fea0003800000 */
.L_x_12756:
        /* <DEDUP_REMOVED lines=11> */
.L_x_12760:
[----:B------:R-:W-:Y:S01]  /*6050*/  IMAD.MOV.U32 R23, RZ, RZ, R26 ;  /* 0x000000ffff177224 */ /* 0x000fe200078e001a */
[----:B------:R-:W-:Y:S01]  /*6060*/  PRMT R25, R25, 0x7632, R25 ;  /* 0x0000763219197816 */ /* 0x000fe20000000019 */
[----:B------:R-:W-:Y:S01]  /*6070*/  IMAD.MOV.U32 R14, RZ, RZ, R17 ;  /* 0x000000ffff0e7224 */ /* 0x000fe200078e0011 */
[----:B------:R-:W-:-:S07]  /*6080*/  PRMT R50, R51, 0x7632, R50 ;  /* 0x0000763233327816 */ /* 0x000fce0000000032 */
.L_x_12761:
[----:B------:R-:W-:Y:S05]  /*6090*/  BSYNC B1 ;  /* 0x0000000000017941 */ /* 0x000fea0003800000 */
.L_x_12759:
        /* <DEDUP_REMOVED lines=11> */
.L_x_12763:
[----:B------:R-:W-:Y:S01]  /*6150*/  IMAD.MOV.U32 R26, RZ, RZ, R23 ;  /* 0x000000ffff1a7224 */ /* 0x000fe200078e0017 */
[----:B------:R-:W-:Y:S01]  /*6160*/  PRMT R25, R25, 0x5410, R25 ;  /* 0x0000541019197816 */ /* 0x000fe20000000019 */
[----:B------:R-:W-:Y:S01]  /*6170*/  IMAD.MOV.U32 R17, RZ, RZ, R16 ;  /* 0x000000ffff117224 */ /* 0x000fe200078e0010 */
[----:B------:R-:W-:-:S07]  /*6180*/  PRMT R51, R51, 0x5410, R51 ;  /* 0x0000541033337816 */ /* 0x000fce0000000033 */
.L_x_12764:
[----:B------:R-:W-:Y:S05]  /*6190*/  BSYNC B1 ;  /* 0x0000000000017941 */ /* 0x000fea0003800000 */
.L_x_12762:
        /* <DEDUP_REMOVED lines=11> */
.L_x_12766:
[----:B------:R-:W-:Y:S01]  /*6250*/  IMAD.MOV.U32 R23, RZ, RZ, R26 ;  /* 0x000000ffff177224 */ /* 0x000fe200078e001a */
[----:B------:R-:W-:Y:S01]  /*6260*/  PRMT R27, R27, 0x7610, R25 ;  /* 0x000076101b1b7816 */ /* 0x000fe20000000019 */
[----:B------:R-:W-:Y:S01]  /*6270*/  IMAD.MOV.U32 R16, RZ, RZ, R3 ;  /* 0x000000ffff107224 */ /* 0x000fe200078e0003 */
[----:B------:R-:W-:-:S07]  /*6280*/  PRMT R51, R52, 0x7632, R51 ;  /* 0x0000763234337816 */ /* 0x000fce0000000033 */
.L_x_12767:
[----:B------:R-:W-:Y:S05]  /*6290*/  BSYNC B1 ;  /* 0x0000000000017941 */ /* 0x000fea0003800000 */
.L_x_12765:
        /* <DEDUP_REMOVED lines=11> */
.L_x_12769:
[----:B------:R-:W-:Y:S01]  /*6350*/  IMAD.MOV.U32 R3, RZ, RZ, R2 ;  /* 0x000000ffff037224 */ /* 0x000fe200078e0002 */
[C---:B------:R-:W-:Y:S01]  /*6360*/  PRMT R52, R27.reuse, 0x5432, R52 ;  /* 0x000054321b347816 */ /* 0x040fe20000000034 */
[--C-:B------:R-:W-:Y:S01]  /*6370*/  IMAD.MOV.U32 R25, RZ, RZ, R23.reuse ;  /* 0x000000ffff197224 */ /* 0x100fe200078e0017 */
[----:B------:R-:W-:Y:S01]  /*6380*/  PRMT R26, R27, 0x7632, R26 ;  /* 0x000076321b1a7816 */ /* 0x000fe2000000001a */
[----:B------:R-:W-:-:S07]  /*6390*/  IMAD.MOV.U32 R2, RZ, RZ, R23 ;  /* 0x000000ffff027224 */ /* 0x000fce00078e0017 */
.L_x_12770:
[----:B------:R-:W-:Y:S05]  /*63a0*/  BSYNC B1 ;  /* 0x0000000000017941 */ /* 0x000fea0003800000 */
.L_x_12768:
[----:B------:R-:W-:Y:S02]  /*63b0*/  VIADD R20, R20, 0x4 ;  /* 0x0000000414147836 */ /* 0x000fe40000000000 */
[----:B------:R-:W-:Y:S01]  /*63c0*/  VIADD R18, R18, 0x2 ;  /* 0x0000000212127836 */ /* 0x000fe20000000000 */
[----:B------:R-:W-:Y:S06]  /*63d0*/  @P2 BRA `(.L_x_12771) ;  /* 0xfffffff0000c2947 */ /* 0x000fec000383ffff */
[----:B------:R-:W-:Y:S01]  /*63e0*/  FADD.FTZ R19, R19, R24 ;  /* 0x0000001813137221 */ /* 0x000fe20000010000 */
[----:B------:R-:W-:Y:S01]  /*63f0*/  PRMT R52, R26, 0x7610, R52 ;  /* 0x000076101a347816 */ /* 0x000fe20000000034 */
[----:B------:R-:W-:Y:S02]  /*6400*/  IMAD.MOV.U32 R18, RZ, RZ, R22 ;  /* 0x000000ffff127224 */ /* 0x000fe400078e0016 */
[----:B------:R-:W-:-:S07]  /*6410*/  IMAD.MOV.U32 R2, RZ, RZ, R25 ;  /* 0x000000ffff027224 */ /* 0x000fce00078e0019 */
.L_x_12725:
[----:B------:R-:W-:Y:S05]  /*6420*/  BSYNC B0 ;  /* 0x0000000000007941 */ /* 0x000fea0003800000 */
.L_x_12724:
        /* <DEDUP_REMOVED lines=54> */
.L_x_12819:
        /* <DEDUP_REMOVED lines=20> */
.L_x_12775:
[----:B------:R-:W-:Y:S01]  /*68d0*/  IMAD.MOV.U32 R26, RZ, RZ, R5 ;  /* 0x000000ffff1a7224 */ /* 0x000fe200078e0005 */
[C---:B------:R-:W-:Y:S01]  /*68e0*/  PRMT R23, R46.reuse, 0x7632, R23 ;  /* 0x000076322e177816 */ /* 0x040fe20000000017 */
[----:B------:R-:W-:Y:S01]  /*68f0*/  IMAD.MOV.U32 R5, RZ, RZ, R4 ;  /* 0x000000ffff057224 */ /* 0x000fe200078e0004 */
[----:B------:R-:W-:-:S07]  /*6900*/  PRMT R46, R46, 0x5410, R46 ;  /* 0x000054102e2e7816 */ /* 0x000fce000000002e */
.L_x_12776:
[----:B------:R-:W-:Y:S05]  /*6910*/  BSYNC B1 ;  /* 0x0000000000017941 */ /* 0x000fea0003800000 */
.L_x_12774:
        /* <DEDUP_REMOVED lines=11> */
.L_x_12778:
[----:B------:R-:W-:Y:S01]  /*69d0*/  IMAD.MOV.U32 R25, RZ, RZ, R26 ;  /* 0x000000ffff197224 */ /* 0x000fe200078e001a */
[----:B------:R-:W-:Y:S01]  /*69e0*/  PRMT R27, R23, 0x7610, R27 ;  /* 0x00007610171b7816 */ /* 0x000fe2000000001b */
[----:B------:R-:W-:Y:S01]  /*69f0*/  IMAD.MOV.U32 R4, RZ, RZ, R7 ;  /* 0x000000ffff047224 */ /* 0x000fe200078e0007 */
[----:B------:R-:W-:-:S07]  /*6a00*/  PRMT R46, R45, 0x7632, R46 ;  /* 0x000076322d2e7816 */ /* 0x000fce000000002e */
.L_x_12779:
[----:B------:R-:W-:Y:S05]  /*6a10*/  BSYNC B1 ;  /* 0x0000000000017941 */ /* 0x000fea0003800000 */
.L_x_12777:
        /* <DEDUP_REMOVED lines=11> */
.L_x_12781:
[----:B------:R-:W-:Y:S01]  /*6ad0*/  IMAD.MOV.U32 R26, RZ, RZ, R25 ;  /* 0x000000ffff1a7224 */ /* 0x000fe200078e0019 */
[----:B------:R-:W-:Y:S01]  /*6ae0*/  PRMT R23, R23, 0x5410, R27 ;  /* 0x0000541017177816 */ /* 0x000fe2000000001b */
[----:B------:R-:W-:Y:S01]  /*6af0*/  IMAD.MOV.U32 R7, RZ, RZ, R6 ;  /* 0x000000ffff077224 */ /* 0x000fe200078e0006 */
[----:B------:R-:W-:-:S07]  /*6b00*/  PRMT R45, R45, 0x5410, R45 ;  /* 0x000054102d2d7816 */ /* 0x000fce000000002d */
.L_x_12782:
[----:B------:R-:W-:Y:S05]  /*6b10*/  BSYNC B1 ;  /* 0x0000000000017941 */ /* 0x000fea0003800000 */
.L_x_12780:
        /* <DEDUP_REMOVED lines=11> */
.L_x_12784:
[----:B------:R-:W-:Y:S01]  /*6bd0*/  IMAD.MOV.U32 R25, RZ, RZ, R26 ;  /* 0x000000ffff197224 */ /* 0x000fe200078e001a */
[----:B------:R-:W-:Y:S01]  /*6be0*/  PRMT R27, R27, 0x7610, R23 ;  /* 0x000076101b1b7816 */ /* 0x000fe20000000017 */
[----:B------:R-:W-:Y:S01]  /*6bf0*/  IMAD.MOV.U32 R6, RZ, RZ, R9 ;  /* 0x000000ffff067224 */ /* 0x000fe200078e0009 */
[----:B------:R-:W-:-:S07]  /*6c00*/  PRMT R45, R44, 0x7632, R45 ;  /* 0x000076322c2d7816 */ /* 0x000fce000000002d */
.L_x_12785:
[----:B------:R-:W-:Y:S05]  /*6c10*/  BSYNC B1 ;  /* 0x0000000000017941 */ /* 0x000fea0003800000 */
.L_x_12783:
        /* <DEDUP_REMOVED lines=11> */
.L_x_12787:
[----:B------:R-:W-:Y:S01]  /*6cd0*/  IMAD.MOV.U32 R26, RZ, RZ, R25 ;  /* 0x000000ffff1a7224 */ /* 0x000fe200078e0019 */
[----:B------:R-:W-:Y:S01]  /*6ce0*/  PRMT R23, R23, 0x7610, R27 ;  /* 0x0000761017177816 */ /* 0x000fe2000000001b */
[----:B------:R-:W-:Y:S01]  /*6cf0*/  IMAD.MOV.U32 R9, RZ, RZ, R8 ;  /* 0x000000ffff097224 */ /* 0x000fe200078e0008 */
[----:B------:R-:W-:-:S07]  /*6d00*/  PRMT R44, R44, 0x5410, R44 ;  /* 0x000054102c2c7816 */ /* 0x000fce000000002c */
.L_x_12788:
[----:B------:R-:W-:Y:S05]  /*6d10*/  BSYNC B1 ;  /* 0x0000000000017941 */ /* 0x000fea0003800000 */
.L_x_12786:
        /* <DEDUP_REMOVED lines=11> */
.L_x_12790:
[----:B------:R-:W-:Y:S01]  /*6dd0*/  IMAD.MOV.U32 R25, RZ, RZ, R26 ;  /* 0x000000ffff197224 */ /* 0x000fe200078e001a */
[----:B------:R-:W-:Y:S01]  /*6de0*/  PRMT R27, R27, 0x7610, R23 ;  /* 0x000076101b1b7816 */ /* 0x000fe20000000017 */
[----:B------:R-:W-:Y:S01]  /*6df0*/  IMAD.MOV.U32 R8, RZ, RZ, R11 ;  /* 0x000000ffff087224 */ /* 0x000fe200078e000b */
[----:B------:R-:W-:-:S07]  /*6e00*/  PRMT R44, R0, 0x7632, R44 ;  /* 0x00007632002c7816 */ /* 0x000fce000000002c */
.L_x_12791:
[----:B------:R-:W-:Y:S05]  /*6e10*/  BSYNC B1 ;  /* 0x0000000000017941 */ /* 0x000fea0003800000 */
.L_x_12789:
        /* <DEDUP_REMOVED lines=11> */
.L_x_12793:
[----:B------:R-:W-:Y:S01]  /*6ed0*/  IMAD.MOV.U32 R26, RZ, RZ, R25 ;  /* 0x000000ffff1a7224 */ /* 0x000fe200078e0019 */
[----:B------:R-:W-:Y:S01]  /*6ee0*/  PRMT R23, R27, 0x7632, R23 ;  /* 0x000076321b177816 */ /* 0x000fe20000000017 */
[----:B------:R-:W-:Y:S01]  /*6ef0*/  IMAD.MOV.U32 R11, RZ, RZ, R10 ;  /* 0x000000ffff0b7224 */ /* 0x000fe200078e000a */
[----:B------:R-:W-:-:S07]  /*6f00*/  PRMT R0, R0, 0x5410, R0 ;  /* 0x0000541000007816 */ /* 0x000fce0000000000 */
.L_x_12794:
[----:B------:R-:W-:Y:S05]  /*6f10*/  BSYNC B1 ;  /* 0x0000000000017941 */ /* 0x000fea0003800000 */
.L_x_12792:
        /* <DEDUP_REMOVED lines=11> */
.L_x_12796:
[----:B------:R-:W-:Y:S01]  /*6fd0*/  IMAD.MOV.U32 R25, RZ, RZ, R26 ;  /* 0x000000ffff197224 */ /* 0x000fe200078e001a */
[----:B------:R-:W-:Y:S01]  /*6fe0*/  PRMT R23, R23, 0x5410, R23 ;  /* 0x0000541017177816 */ /* 0x000fe20000000017 */
[----:B------:R-:W-:Y:S01]  /*6ff0*/  IMAD.MOV.U32 R10, RZ, RZ, R13 ;  /* 0x000000ffff0a7224 */ /* 0x000fe200078e000d */
[----:B------:R-:W-:-:S07]  /*7000*/  PRMT R0, R47, 0x7632, R0 ;  /* 0x000076322f007816 */ /* 0x000fce0000000000 */
.L_x_12797:
[----:B------:R-:W-:Y:S05]  /*7010*/  BSYNC B1 ;  /* 0x0000000000017941 */ /* 0x000fea0003800000 */
.L_x_12795:
        /* <DEDUP_REMOVED lines=11> */
.L_x_12799:
[----:B------:R-:W-:Y:S01]  /*70d0*/  IMAD.MOV.U32 R26, RZ, RZ, R25 ;  /* 0x000000ffff1a7224 */ /* 0x000fe200078e0019 */
[----:B------:R-:W-:Y:S01]  /*70e0*/  PRMT R27, R27, 0x7610, R23 ;  /* 0x000076101b1b7816 */ /* 0x000fe20000000017 */
[----:B------:R-:W-:Y:S01]  /*70f0*/  IMAD.MOV.U32 R13, RZ, RZ, R12 ;  /* 0x000000ffff0d7224 */ /* 0x000fe200078e000c */
[----:B------:R-:W-:-:S07]  /*7100*/  PRMT R47, R47, 0x5410, R47 ;  /* 0x000054102f2f7816 */ /* 0x000fce000000002f */
.L_x_12800:
[----:B------:R-:W-:Y:S05]  /*7110*/  BSYNC B1 ;  /* 0x0000000000017941 */ /* 0x000fea0003800000 */
.L_x_12798:
        /* <DEDUP_REMOVED lines=11> */
.L_x_12802:
[----:B------:R-:W-:Y:S01]  /*71d0*/  IMAD.MOV.U32 R23, RZ, RZ, R26 ;  /* 0x000000ffff177224 */ /* 0x000fe200078e001a */
[----:B------:R-:W-:Y:S01]  /*71e0*/  PRMT R25, R27, 0x7632, R25 ;  /* 0x000076321b197816 */ /* 0x000fe20000000019 */
[----:B------:R-:W-:Y:S01]  /*71f0*/  IMAD.MOV.U32 R12, RZ, RZ, R15 ;  /* 0x000000ffff0c7224 */ /* 0x000fe200078e000f */
[----:B------:R-:W-:-:S07]  /*7200*/  PRMT R47, R50, 0x7632, R47 ;  /* 0x00007632322f7816 */ /* 0x000fce000000002f */
.L_x_12803:
[----:B------:R-:W-:Y:S05]  /*7210*/  BSYNC B1 ;  /* 0x0000000000017941 */ /* 0x000fea0003800000 */
.L_x_12801:
        /* <DEDUP_REMOVED lines=11> */
.L_x_12805:
[----:B------:R-:W-:Y:S01]  /*72d0*/  IMAD.MOV.U32 R26, RZ, RZ, R23 ;  /* 0x000000ffff1a7224 */ /* 0x000fe200078e0017 */
[----:B------:R-:W-:Y:S01]  /*72e0*/  PRMT R25, R25, 0x5410, R25 ;  /* 0x0000541019197816 */ /* 0x000fe20000000019 */
[----:B------:R-:W-:Y:S01]  /*72f0*/  IMAD.MOV.U32 R15, RZ, RZ, R14 ;  /* 0x000000ffff0f7224 */ /* 0x000fe200078e000e */
[----:B------:R-:W-:-:S07]  /*7300*/  PRMT R50, R50, 0x5410, R50 ;  /* 0x0000541032327816 */ /* 0x000fce0000000032 */
.L_x_12806:
[----:B------:R-:W-:Y:S05]  /*7310*/  BSYNC B1 ;  /* 0x0000000000017941 */ /* 0x000fea0003800000 */
.L_x_12804:
        /* <DEDUP_REMOVED lines=11> */
.L_x_12808:
[----:B------:R-:W-:Y:S01]  /*73d0*/  IMAD.MOV.U32 R23, RZ, RZ, R26 ;  /* 0x000000ffff177224 */ /* 0x000fe200078e001a */
[----:B------:R-:W-:Y:S01]  /*73e0*/  PRMT R25, R25, 0x7632, R25 ;  /* 0x0000763219197816 */ /* 0x000fe20000000019 */
[----:B------:R-:W-:Y:S01]  /*73f0*/  IMAD.MOV.U32 R14, RZ, RZ, R17 ;  /* 0x000000ffff0e7224 */ /* 0x000fe200078e0011 */
[----:B------:R-:W-:-:S07]  /*7400*/  PRMT R50, R51, 0x7632, R50 ;  /* 0x0000763233327816 */ /* 0x000fce0000000032 */
.L_x_12809:
[----:B------:R-:W-:Y:S05]  /*7410*/  BSYNC B1 ;  /* 0x0000000000017941 */ /* 0x000fea0003800000 */
.L_x_12807:
        /* <DEDUP_REMOVED lines=11> */
.L_x_12811:
[----:B------:R-:W-:Y:S01]  /*74d0*/  IMAD.MOV.U32 R26, RZ, RZ, R23 ;  /* 0x000000ffff1a7224 */ /* 0x000fe200078e0017 */
[----:B------:R-:W-:Y:S01]  /*74e0*/  PRMT R25, R25, 0x5410, R25 ;  /* 0x0000541019197816 */ /* 0x000fe20000000019 */
[----:B------:R-:W-:Y:S01]  /*74f0*/  IMAD.MOV.U32 R17, RZ, RZ, R16 ;  /* 0x000000ffff117224 */ /* 0x000fe200078e0010 */
[----:B------:R-:W-:-:S07]  /*7500*/  PRMT R51, R51, 0x5410, R51 ;  /* 0x0000541033337816 */ /* 0x000fce0000000033 */
.L_x_12812:
[----:B------:R-:W-:Y:S05]  /*7510*/  BSYNC B1 ;  /* 0x0000000000017941 */ /* 0x000fea0003800000 */
.L_x_12810:
        /* <DEDUP_REMOVED lines=11> */
.L_x_12814:
[----:B------:R-:W-:Y:S01]  /*75d0*/  IMAD.MOV.U32 R23, RZ, RZ, R26 ;  /* 0x000000ffff177224 */ /* 0x000fe200078e001a */
[----:B------:R-:W-:Y:S01]  /*75e0*/  PRMT R27, R27, 0x7610, R25 ;  /* 0x000076101b1b7816 */ /* 0x000fe20000000019 */
[----:B------:R-:W-:Y:S01]  /*75f0*/  IMAD.MOV.U32 R16, RZ, RZ, R3 ;  /* 0x000000ffff107224 */ /* 0x000fe200078e0003 */
[----:B------:R-:W-:-:S07]  /*7600*/  PRMT R51, R52, 0x7632, R51 ;  /* 0x0000763234337816 */ /* 0x000fce0000000033 */
.L_x_12815:
[----:B------:R-:W-:Y:S05]  /*7610*/  BSYNC B1 ;  /* 0x0000000000017941 */ /* 0x000fea0003800000 */
.L_x_12813:
        /* <DEDUP_REMOVED lines=11> */
.L_x_12817:
[----:B------:R-:W-:Y:S01]  /*76d0*/  IMAD.MOV.U32 R3, RZ, RZ, R2 ;  /* 0x000000ffff037224 */ /* 0x000fe200078e0002 */
[C---:B------:R-:W-:Y:S01]  /*76e0*/  PRMT R52, R27.reuse, 0x5432, R52 ;  /* 0x000054321b347816 */ /* 0x040fe20000000034 */
[--C-:B------:R-:W-:Y:S01]  /*76f0*/  IMAD.MOV.U32 R25, RZ, RZ, R23.reuse ;  /* 0x000000ffff197224 */ /* 0x100fe200078e0017 */
[----:B------:R-:W-:Y:S01]  /*7700*/  PRMT R26, R27, 0x7632, R26 ;  /* 0x000076321b1a7816 */ /* 0x000fe2000000001a */
[----:B------:R-:W-:-:S07]  /*7710*/  IMAD.MOV.U32 R2, RZ, RZ, R23 ;  /* 0x000000ffff027224 */ /* 0x000fce00078e0017 */
.L_x_12818:
[----:B------:R-:W-:Y:S05]  /*7720*/  BSYNC B1 ;  /* 0x0000000000017941 */ /* 0x000fea0003800000 */
.L_x_12816:
[----:B------:R-:W-:Y:S02]  /*7730*/  VIADD R20, R20, 0x4 ;  /* 0x0000000414147836 */ /* 0x000fe40000000000 */
[----:B------:R-:W-:Y:S01]  /*7740*/  VIADD R18, R18, 0x2 ;  /* 0x0000000212127836 */ /* 0x000fe20000000000 */
[----:B------:R-:W-:Y:S06]  /*7750*/  @P2 BRA `(.L_x_12819) ;  /* 0xfffffff0000c2947 */ /* 0x000fec000383ffff */
[----:B------:R-:W-:Y:S01]  /*7760*/  FADD.FTZ R19, R19, R24 ;  /* 0x0000001813137221 */ /* 0x000fe20000010000 */
[----:B------:R-:W-:Y:S01]  /*7770*/  PRMT R52, R26, 0x7610, R52 ;  /* 0x000076101a347816 */ /* 0x000fe20000000034 */
[----:B------:R-:W-:Y:S02]  /*7780*/  IMAD.MOV.U32 R18, RZ, RZ, R22 ;  /* 0x000000ffff127224 */ /* 0x000fe400078e0016 */
[----:B------:R-:W-:-:S07]  /*7790*/  IMAD.MOV.U32 R2, RZ, RZ, R25 ;  /* 0x000000ffff027224 */ /* 0x000fce00078e0019 */
.L_x_12773:
[----:B------:R-:W-:Y:S05]  /*77a0*/  BSYNC B0 ;  /* 0x0000000000007941 */ /* 0x000fea0003800000 */
.L_x_12772:
        /* <DEDUP_REMOVED lines=54> */
.L_x_12867:
        /* <DEDUP_REMOVED lines=20> */
.L_x_12823:
[----:B------:R-:W-:Y:S01]  /*7c50*/  IMAD.MOV.U32 R26, RZ, RZ, R5 ;  /* 0x000000ffff1a7224 */ /* 0x000fe200078e0005 */
[C---:B------:R-:W-:Y:S01]  /*7c60*/  PRMT R23, R46.reuse, 0x7632, R23 ;  /* 0x000076322e177816 */ /* 0x040fe20000000017 */
[----:B------:R-:W-:Y:S01]  /*7c70*/  IMAD.MOV.U32 R5, RZ, RZ, R4 ;  /* 0x000000ffff057224 */ /* 0x000fe200078e0004 */
[----:B------:R-:W-:-:S07]  /*7c80*/  PRMT R46, R46, 0x5410, R46 ;  /* 0x000054102e2e7816 */ /* 0x000fce000000002e */
.L_x_12824:
[----:B------:R-:W-:Y:S05]  /*7c90*/  BSYNC B1 ;  /* 0x0000000000017941 */ /* 0x000fea0003800000 */
.L_x_12822:
        /* <DEDUP_REMOVED lines=11> */
.L_x_12826:
[----:B------:R-:W-:Y:S01]  /*7d50*/  IMAD.MOV.U32 R25, RZ, RZ, R26 ;  /* 0x000000ffff197224 */ /* 0x000fe200078e001a */
[----:B------:R-:W-:Y:S01]  /*7d60*/  PRMT R27, R23, 0x7610, R27 ;  /* 0x00007610171b7816 */ /* 0x000fe2000000001b */
[----:B------:R-:W-:Y:S01]  /*7d70*/  IMAD.MOV.U32 R4, RZ, RZ, R7 ;  /* 0x000000ffff047224 */ /* 0x000fe200078e0007 */
[----:B------:R-:W-:-:S07]  /*7d80*/  PRMT R46, R45, 0x7632, R46 ;  /* 0x000076322d2e7816 */ /* 0x000fce000000002e */
.L_x_12827:
[----:B------:R-:W-:Y:S05]  /*7d90*/  BSYNC B1 ;  /* 0x0000000000017941 */ /* 0x000fea0003800000 */
.L_x_12825:
        /* <DEDUP_REMOVED lines=11> */
.L_x_12829:
[----:B------:R-:W-:Y:S01]  /*7e50*/  IMAD.MOV.U32 R26, RZ, RZ, R25 ;  /* 0x000000ffff1a7224 */ /* 0x000fe200078e0019 */
[----:B------:R-:W-:Y:S01]  /*7e60*/  PRMT R23, R23, 0x5410, R27 ;  /* 0x0000541017177816 */ /* 0x000fe2000000001b */
[----:B------:R-:W-:Y:S01]  /*7e70*/  IMAD.MOV.U32 R7, RZ, RZ, R6 ;  /* 0x000000ffff077224 */ /* 0x000fe200078e0006 */
[----:B------:R-:W-:-:S07]  /*7e80*/  PRMT R45, R45, 0x5410, R45 ;  /* 0x000054102d2d7816 */ /* 0x000fce000000002d */
.L_x_12830:
[----:B------:R-:W-:Y:S05]  /*7e90*/  BSYNC B1 ;  /* 0x0000000000017941 */ /* 0x000fea0003800000 */
.L_x_12828:
        /* <DEDUP_REMOVED lines=11> */
.L_x_12832:
[----:B------:R-:W-:Y:S01]  /*7f50*/  IMAD.MOV.U32 R25, RZ, RZ, R26 ;  /* 0x000000ffff197224 */ /* 0x000fe200078e001a */
[----:B------:R-:W-:Y:S01]  /*7f60*/  PRMT R27, R27, 0x7610, R23 ;  /* 0x000076101b1b7816 */ /* 0x000fe20000000017 */
[----:B------:R-:W-:Y:S01]  /*7f70*/  IMAD.MOV.U32 R6, RZ, RZ, R9 ;  /* 0x000000ffff067224 */ /* 0x000fe200078e0009 */
[----:B------:R-:W-:-:S07]  /*7f80*/  PRMT R45, R44, 0x7632, R45 ;  /* 0x000076322c2d7816 */ /* 0x000fce000000002d */
.L_x_12833:
[----:B------:R-:W-:Y:S05]  /*7f90*/  BSYNC B1 ;  /* 0x0000000000017941 */ /* 0x000fea0003800000 */
.L_x_12831:
        /* <DEDUP_REMOVED lines=11> */
.L_x_12835:
[----:B------:R-:W-:Y:S01]  /*8050*/  IMAD.MOV.U32 R26, RZ, RZ, R25 ;  /* 0x000000ffff1a7224 */ /* 0x000fe200078e0019 */
[----:B------:R-:W-:Y:S01]  /*8060*/  PRMT R23, R23, 0x7610, R27 ;  /* 0x0000761017177816 */ /* 0x000fe2000000001b */
[----:B------:R-:W-:Y:S01]  /*8070*/  IMAD.MOV.U32 R9, RZ, RZ, R8 ;  /* 0x000000ffff097224 */ /* 0x000fe200078e0008 */
[----:B------:R-:W-:-:S07]  /*8080*/  PRMT R44, R44, 0x5410, R44 ;  /* 0x000054102c2c7816 */ /* 0x000fce000000002c */
.L_x_12836:
[----:B------:R-:W-:Y:S05]  /*8090*/  BSYNC B1 ;  /* 0x0000000000017941 */ /* 0x000fea0003800000 */
.L_x_12834:
        /* <DEDUP_REMOVED lines=11> */
.L_x_12838:
[----:B------:R-:W-:Y:S01]  /*8150*/  IMAD.MOV.U32 R25, RZ, RZ, R26 ;  /* 0x000000ffff197224 */ /* 0x000fe200078e001a */
[----:B------:R-:W-:Y:S01]  /*8160*/  PRMT R27, R27, 0x7610, R23 ;  /* 0x000076101b1b7816 */ /* 0x000fe20000000017 */
[----:B------:R-:W-:Y:S01]  /*8170*/  IMAD.MOV.U32 R8, RZ, RZ, R11 ;  /* 0x000000ffff087224 */ /* 0x000fe200078e000b */
[----:B------:R-:W-:-:S07]  /*8180*/  PRMT R44, R0, 0x7632, R44 ;  /* 0x00007632002c7816 */ /* 0x000fce000000002c */
.L_x_12839:
[----:B------:R-:W-:Y:S05]  /*8190*/  BSYNC B1 ;  /* 0x0000000000017941 */ /* 0x000fea0003800000 */
.L_x_12837:
        /* <DEDUP_REMOVED lines=11> */
.L_x_12841:
[----:B------:R-:W-:Y:S01]  /*8250*/  IMAD.MOV.U32 R26, RZ, RZ, R25 ;  /* 0x000000ffff1a7224 */ /* 0x000fe200078e0019 */
[----:B------:R-:W-:Y:S01]  /*8260*/  PRMT R23, R27, 0x7632, R23 ;  /* 0x000076321b177816 */ /* 0x000fe20000000017 */
[----:B------:R-:W-:Y:S01]  /*8270*/  IMAD.MOV.U32 R11, RZ, RZ, R10 ;  /* 0x000000ffff0b7224 */ /* 0x000fe200078e000a */
[----:B------:R-:W-:-:S07]  /*8280*/  PRMT R0, R0, 0x5410, R0 ;  /* 0x0000541000007816 */ /* 0x000fce0000000000 */
.L_x_12842:
[----:B------:R-:W-:Y:S05]  /*8290*/  BSYNC B1 ;  /* 0x0000000000017941 */ /* 0x000fea0003800000 */
.L_x_12840:
        /* <DEDUP_REMOVED lines=11> */
.L_x_12844:
[----:B------:R-:W-:Y:S01]  /*8350*/  IMAD.MOV.U32 R25, RZ, RZ, R26 ;  /* 0x000000ffff197224 */ /* 0x000fe200078e001a */
[----:B------:R-:W-:Y:S01]  /*8360*/  PRMT R23, R23, 0x5410, R23 ;  /* 0x0000541017177816 */ /* 0x000fe20000000017 */
[----:B------:R-:W-:Y:S01]  /*8370*/  IMAD.MOV.U32 R10, RZ, RZ, R13 ;  /* 0x000000ffff0a7224 */ /* 0x000fe200078e000d */
[----:B------:R-:W-:-:S07]  /*8380*/  PRMT R0, R47, 0x7632, R0 ;  /* 0x000076322f007816 */ /* 0x000fce0000000000 */
.L_x_12845:
[----:B------:R-:W-:Y:S05]  /*8390*/  BSYNC B1 ;  /* 0x0000000000017941 */ /* 0x000fea0003800000 */
.L_x_12843:
        /* <DEDUP_REMOVED lines=11> */
.L_x_12847:
[----:B------:R-:W-:Y:S01]  /*8450*/  IMAD.MOV.U32 R26, RZ, RZ, R25 ;  /* 0x000000ffff1a7224 */ /* 0x000fe200078e0019 */
[----:B------:R-:W-:Y:S01]  /*8460*/  PRMT R27, R27, 0x7610, R23 ;  /* 0x000076101b1b7816 */ /* 0x000fe20000000017 */
[----:B------:R-:W-:Y:S01]  /*8470*/  IMAD.MOV.U32 R13, RZ, RZ, R12 ;  /* 0x000000ffff0d7224 */ /* 0x000fe200078e000c */
[----:B------:R-:W-:-:S07]  /*8480*/  PRMT R47, R47, 0x5410, R47 ;  /* 0x000054102f2f7816 */ /* 0x000fce000000002f */
.L_x_12848:
[----:B------:R-:W-:Y:S05]  /*8490*/  BSYNC B1 ;  /* 0x0000000000017941 */ /* 0x000fea0003800000 */
.L_x_12846:
        /* <DEDUP_REMOVED lines=11> */
.L_x_12850:
[----:B------:R-:W-:Y:S01]  /*8550*/  IMAD.MOV.U32 R23, RZ, RZ, R26 ;  /* 0x000000ffff177224 */ /* 0x000fe200078e001a */
[----:B------:R-:W-:Y:S01]  /*8560*/  PRMT R25, R27, 0x7632, R25 ;  /* 0x000076321b197816 */ /* 0x000fe20000000019 */
[----:B------:R-:W-:Y:S01]  /*8570*/  IMAD.MOV.U32 R12, RZ, RZ, R15 ;  /* 0x000000ffff0c7224 */ /* 0x000fe200078e000f */
[----:B------:R-:W-:-:S07]  /*8580*/  PRMT R47, R50, 0x7632, R47 ;  /* 0x00007632322f7816 */ /* 0x000fce000000002f */
.L_x_12851:
[----:B------:R-:W-:Y:S05]  /*8590*/  BSYNC B1 ;  /* 0x0000000000017941 */ /* 0x000fea0003800000 */
.L_x_12849:
        /* <DEDUP_REMOVED lines=11> */
.L_x_12853:
[----:B------:R-:W-:Y:S01]  /*8650*/  IMAD.MOV.U32 R26, RZ, RZ, R23 ;  /* 0x000000ffff1a7224 */ /* 0x000fe200078e0017 */
[----:B------:R-:W-:Y:S01]  /*8660*/  PRMT R25, R25, 0x5410, R25 ;  /* 0x0000541019197816 */ /* 0x000fe20000000019 */
[----:B------:R-:W-:Y:S01]  /*8670*/  IMAD.MOV.U32 R15, RZ, RZ, R14 ;  /* 0x000000ffff0f7224 */ /* 0x000fe200078e000e */
[----:B------:R-:W-:-:S07]  /*8680*/  PRMT R50, R50, 0x5410, R50 ;  /* 0x0000541032327816 */ /* 0x000fce0000000032 */
.L_x_12854:
[----:B------:R-:W-:Y:S05]  /*8690*/  BSYNC B1 ;  /* 0x0000000000017941 */ /* 0x000fea0003800000 */
.L_x_12852:
        /* <DEDUP_REMOVED lines=11> */
.L_x_12856:
[----:B------:R-:W-:Y:S01]  /*8750*/  IMAD.MOV.U32 R23, RZ, RZ, R26 ;  /* 0x000000ffff177224 */ /* 0x000fe200078e001a */
[----:B------:R-:W-:Y:S01]  /*8760*/  PRMT R25, R25, 0x7632, R25 ;  /* 0x0000763219197816 */ /* 0x000fe20000000019 */
[----:B------:R-:W-:Y:S01]  /*8770*/  IMAD.MOV.U32 R14, RZ, RZ, R17 ;  /* 0x000000ffff0e7224 */ /* 0x000fe200078e0011 */
[----:B------:R-:W-:-:S07]  /*8780*/  PRMT R50, R51, 0x7632, R50 ;  /* 0x0000763233327816 */ /* 0x000fce0000000032 */
.L_x_12857:
[----:B------:R-:W-:Y:S05]  /*8790*/  BSYNC B1 ;  /* 0x0000000000017941 */ /* 0x000fea0003800000 */
.L_x_12855:
        /* <DEDUP_REMOVED lines=11> */
.L_x_12859:
[----:B------:R-:W-:Y:S01]  /*8850*/  IMAD.MOV.U32 R26, RZ, RZ, R23 ;  /* 0x000000ffff1a7224 */ /* 0x000fe200078e0017 */
[----:B------:R-:W-:Y:S01]  /*8860*/  PRMT R25, R25, 0x5410, R25 ;  /* 0x0000541019197816 */ /* 0x000fe20000000019 */
[----:B------:R-:W-:Y:S01]  /*8870*/  IMAD.MOV.U32 R17, RZ, RZ, R16 ;  /* 0x000000ffff117224 */ /* 0x000fe200078e0010 */
[----:B------:R-:W-:-:S07]  /*8880*/  PRMT R51, R51, 0x5410, R51 ;  /* 0x0000541033337816 */ /* 0x000fce0000000033 */
.L_x_12860:
[----:B------:R-:W-:Y:S05]  /*8890*/  BSYNC B1 ;  /* 0x0000000000017941 */ /* 0x000fea0003800000 */
.L_x_12858:
        /* <DEDUP_REMOVED lines=11> */
.L_x_12862:
[----:B------:R-:W-:Y:S01]  /*8950*/  IMAD.MOV.U32 R23, RZ, RZ, R26 ;  /* 0x000000ffff177224 */ /* 0x000fe200078e001a */
[----:B------:R-:W-:Y:S01]  /*8960*/  PRMT R27, R27, 0x7610, R25 ;  /* 0x000076101b1b7816 */ /* 0x000fe20000000019 */
[----:B------:R-:W-:Y:S01]  /*8970*/  IMAD.MOV.U32 R16, RZ, RZ, R3 ;  /* 0x000000ffff107224 */ /* 0x000fe200078e0003 */
[----:B------:R-:W-:-:S07]  /*8980*/  PRMT R51, R52, 0x7632, R51 ;  /* 0x0000763234337816 */ /* 0x000fce0000000033 */
.L_x_12863:
[----:B------:R-:W-:Y:S05]  /*8990*/  BSYNC B1 ;  /* 0x0000000000017941 */ /* 0x000fea0003800000 */
.L_x_12861:
        /* <DEDUP_REMOVED lines=11> */
.L_x_12865:
[----:B------:R-:W-:Y:S01]  /*8a50*/  IMAD.MOV.U32 R3, RZ, RZ, R2 ;  /* 0x000000ffff037224 */ /* 0x000fe200078e0002 */
[C---:B------:R-:W-:Y:S01]  /*8a60*/  PRMT R52, R27.reuse, 0x5432, R52 ;  /* 0x000054321b347816 */ /* 0x040fe20000000034 */
[--C-:B------:R-:W-:Y:S01]  /*8a70*/  IMAD.MOV.U32 R25, RZ, RZ, R23.reuse ;  /* 0x000000ffff197224 */ /* 0x100fe200078e0017 */
[----:B------:R-:W-:Y:S01]  /*8a80*/  PRMT R26, R27, 0x7632, R26 ;  /* 0x000076321b1a7816 */ /* 0x000fe2000000001a */
[----:B------:R-:W-:-:S07]  /*8a90*/  IMAD.MOV.U32 R2, RZ, RZ, R23 ;  /* 0x000000ffff027224 */ /* 0x000fce00078e0017 */
.L_x_12866:
[----:B------:R-:W-:Y:S05]  /*8aa0*/  BSYNC B1 ;  /* 0x0000000000017941 */ /* 0x000fea0003800000 */
.L_x_12864:
[----:B------:R-:W-:Y:S02]  /*8ab0*/  VIADD R20, R20, 0x4 ;  /* 0x0000000414147836 */ /* 0x000fe40000000000 */
[----:B------:R-:W-:Y:S01]  /*8ac0*/  VIADD R18, R18, 0x2 ;  /* 0x0000000212127836 */ /* 0x000fe20000000000 */
[----:B------:R-:W-:Y:S06]  /*8ad0*/  @P2 BRA `(.L_x_12867) ;  /* 0xfffffff0000c2947 */ /* 0x000fec000383ffff */
[----:B------:R-:W-:Y:S01]  /*8ae0*/  FADD.FTZ R19, R19, R24 ;  /* 0x0000001813137221 */ /* 0x000fe20000010000 */
[----:B------:R-:W-:Y:S01]  /*8af0*/  PRMT R52, R26, 0x7610, R52 ;  /* 0x000076101a347816 */ /* 0x000fe20000000034 */
[----:B------:R-:W-:Y:S02]  /*8b00*/  IMAD.MOV.U32 R18, RZ, RZ, R22 ;  /* 0x000000ffff127224 */ /* 0x000fe400078e0016 */
[----:B------:R-:W-:-:S07]  /*8b10*/  IMAD.MOV.U32 R2, RZ, RZ, R25 ;  /* 0x000000ffff027224 */ /* 0x000fce00078e0019 */
.L_x_12821:
[----:B------:R-:W-:Y:S05]  /*8b20*/  BSYNC B0 ;  /* 0x0000000000007941 */ /* 0x000fea0003800000 */
.L_x_12820:
        /* <DEDUP_REMOVED lines=55> */
.L_x_12915:
        /* <DEDUP_REMOVED lines=20> */
.L_x_12871:
[----:B------:R-:W-:Y:S01]  /*8fe0*/  IMAD.MOV.U32 R26, RZ, RZ, R5 ;  /* 0x000000ffff1a7224 */ /* 0x000fe200078e0005 */
[C---:B------:R-:W-:Y:S01]  /*8ff0*/  PRMT R23, R46.reuse, 0x7632, R23 ;  /* 0x000076322e177816 */ /* 0x040fe20000000017 */
[----:B------:R-:W-:Y:S01]  /*9000*/  IMAD.MOV.U32 R5, RZ, RZ, R4 ;  /* 0x000000ffff057224 */ /* 0x000fe200078e0004 */
[----:B------:R-:W-:-:S07]  /*9010*/  PRMT R46, R46, 0x5410, R46 ;  /* 0x000054102e2e7816 */ /* 0x000fce000000002e */
.L_x_12872:
[----:B------:R-:W-:Y:S05]  /*9020*/  BSYNC B1 ;  /* 0x0000000000017941 */ /* 0x000fea0003800000 */
.L_x_12870:
        /* <DEDUP_REMOVED lines=11> */
.L_x_12874:
[----:B------:R-:W-:Y:S01]  /*90e0*/  IMAD.MOV.U32 R25, RZ, RZ, R26 ;  /* 0x000000ffff197224 */ /* 0x000fe200078e001a */
[----:B------:R-:W-:Y:S01]  /*90f0*/  PRMT R27, R23, 0x7610, R27 ;  /* 0x00007610171b7816 */ /* 0x000fe2000000001b */
[----:B------:R-:W-:Y:S01]  /*9100*/  IMAD.MOV.U32 R4, RZ, RZ, R7 ;  /* 0x000000ffff047224 */ /* 0x000fe200078e0007 */
[----:B------:R-:W-:-:S07]  /*9110*/  PRMT R46, R45, 0x7632, R46 ;  /* 0x000076322d2e7816 */ /* 0x000fce000000002e */
.L_x_12875:
[----:B------:R-:W-:Y:S05]  /*9120*/  BSYNC B1 ;  /* 0x0000000000017941 */ /* 0x000fea0003800000 */
.L_x_12873:
        /* <DEDUP_REMOVED lines=11> */
.L_x_12877:
[----:B------:R-:W-:Y:S01]  /*91e0*/  IMAD.MOV.U32 R26, RZ, RZ, R25 ;  /* 0x000000ffff1a7224 */ /* 0x000fe200078e0019 */
[----:B------:R-:W-:Y:S01]  /*91f0*/  PRMT R23, R23, 0x5410, R27 ;  /* 0x0000541017177816 */ /* 0x000fe2000000001b */
[----:B------:R-:W-:Y:S01]  /*9200*/  IMAD.MOV.U32 R7, RZ, RZ, R6 ;  /* 0x000000ffff077224 */ /* 0x000fe200078e0006 */
[----:B------:R-:W-:-:S07]  /*9210*/  PRMT R45, R45, 0x5410, R45 ;  /* 0x000054102d2d7816 */ /* 0x000fce000000002d */
.L_x_12878:
[----:B------:R-:W-:Y:S05]  /*9220*/  BSYNC B1 ;  /* 0x0000000000017941 */ /* 0x000fea0003800000 */
.L_x_12876:
        /* <DEDUP_REMOVED lines=11> */
.L_x_12880:
[----:B------:R-:W-:Y:S01]  /*92e0*/  IMAD.MOV.U32 R25, RZ, RZ, R26 ;  /* 0x000000ffff197224 */ /* 0x000fe200078e001a */
[----:B------:R-:W-:Y:S01]  /*92f0*/  PRMT R27, R27, 0x7610, R23 ;  /* 0x000076101b1b7816 */ /* 0x000fe20000000017 */
[----:B------:R-:W-:Y:S01]  /*9300*/  IMAD.MOV.U32 R6, RZ, RZ, R9 ;  /* 0x000000ffff067224 */ /* 0x000fe200078e0009 */
[----:B------:R-:W-:-:S07]  /*9310*/  PRMT R45, R44, 0x7632, R45 ;  /* 0x000076322c2d7816 */ /* 0x000fce000000002d */
.L_x_12881:
[----:B------:R-:W-:Y:S05]  /*9320*/  BSYNC B1 ;  /* 0x0000000000017941 */ /* 0x000fea0003800000 */
.L_x_12879:
        /* <DEDUP_REMOVED lines=11> */
.L_x_12883:
[----:B------:R-:W-:Y:S01]  /*93e0*/  IMAD.MOV.U32 R26, RZ, RZ, R25 ;  /* 0x000000ffff1a7224 */ /* 0x000fe200078e0019 */
[----:B------:R-:W-:Y:S01]  /*93f0*/  PRMT R23, R23, 0x7610, R27 ;  /* 0x0000761017177816 */ /* 0x000fe2000000001b */
[----:B------:R-:W-:Y:S01]  /*9400*/  IMAD.MOV.U32 R9, RZ, RZ, R8 ;  /* 0x000000ffff097224 */ /* 0x000fe200078e0008 */
[----:B------:R-:W-:-:S07]  /*9410*/  PRMT R44, R44, 0x5410, R44 ;  /* 0x000054102c2c7816 */ /* 0x000fce000000002c */
.L_x_12884:
[----:B------:R-:W-:Y:S05]  /*9420*/  BSYNC B1 ;  /* 0x0000000000017941 */ /* 0x000fea0003800000 */
.L_x_12882:
        /* <DEDUP_REMOVED lines=11> */
.L_x_12886:
[----:B------:R-:W-:Y:S01]  /*94e0*/  IMAD.MOV.U32 R25, RZ, RZ, R26 ;  /* 0x000000ffff197224 */ /* 0x000fe200078e001a */
[----:B------:R-:W-:Y:S01]  /*94f0*/  PRMT R27, R27, 0x7610, R23 ;  /* 0x000076101b1b7816 */ /* 0x000fe20000000017 */
[----:B------:R-:W-:Y:S01]  /*9500*/  IMAD.MOV.U32 R8, RZ, RZ, R11 ;  /* 0x000000ffff087224 */ /* 0x000fe200078e000b */
[----:B------:R-:W-:-:S07]  /*9510*/  PRMT R44, R0, 0x7632, R44 ;  /* 0x00007632002c7816 */ /* 0x000fce000000002c */
.L_x_12887:
[----:B------:R-:W-:Y:S05]  /*9520*/  BSYNC B1 ;  /* 0x0000000000017941 */ /* 0x000fea0003800000 */
.L_x_12885:
        /* <DEDUP_REMOVED lines=11> */
.L_x_12889:
[----:B------:R-:W-:Y:S01]  /*95e0*/  IMAD.MOV.U32 R26, RZ, RZ, R25 ;  /* 0x000000ffff1a7224 */ /* 0x000fe200078e0019 */
[----:B------:R-:W-:Y:S01]  /*95f0*/  PRMT R23, R27, 0x7632, R23 ;  /* 0x000076321b177816 */ /* 0x000fe20000000017 */
[----:B------:R-:W-:Y:S01]  /*9600*/  IMAD.MOV.U32 R11, RZ, RZ, R10 ;  /* 0x000000ffff0b7224 */ /* 0x000fe200078e000a */
[----:B------:R-:W-:-:S07]  /*9610*/  PRMT R0, R0, 0x5410, R0 ;  /* 0x0000541000007816 */ /* 0x000fce0000000000 */
.L_x_12890:
[----:B------:R-:W-:Y:S05]  /*9620*/  BSYNC B1 ;  /* 0x0000000000017941 */ /* 0x000fea0003800000 */
.L_x_12888:
        /* <DEDUP_REMOVED lines=11> */
.L_x_12892:
[----:B------:R-:W-:Y:S01]  /*96e0*/  IMAD.MOV.U32 R25, RZ, RZ, R26 ;  /* 0x000000ffff197224 */ /* 0x000fe200078e001a */
[----:B------:R-:W-:Y:S01]  /*96f0*/  PRMT R23, R23, 0x5410, R23 ;  /* 0x0000541017177816 */ /* 0x000fe20000000017 */
[----:B------:R-:W-:Y:S01]  /*9700*/  IMAD.MOV.U32 R10, RZ, RZ, R13 ;  /* 0x000000ffff0a7224 */ /* 0x000fe200078e000d */
[----:B------:R-:W-:-:S07]  /*9710*/  PRMT R0, R47, 0x7632, R0 ;  /* 0x000076322f007816 */ /* 0x000fce0000000000 */
.L_x_12893:
[----:B------:R-:W-:Y:S05]  /*9720*/  BSYNC B1 ;  /* 0x0000000000017941 */ /* 0x000fea0003800000 */
.L_x_12891:
        /* <DEDUP_REMOVED lines=11> */
.L_x_12895:
[----:B------:R-:W-:Y:S01]  /*97e0*/  IMAD.MOV.U32 R26, RZ, RZ, R25 ;  /* 0x000000ffff1a7224 */ /* 0x000fe200078e0019 */
[----:B------:R-:W-:Y:S01]  /*97f0*/  PRMT R27, R27, 0x7610, R23 ;  /* 0x000076101b1b7816 */ /* 0x000fe20000000017 */
[----:B------:R-:W-:Y:S01]  /*9800*/  IMAD.MOV.U32 R13, RZ, RZ, R12 ;  /* 0x000000ffff0d7224 */ /* 0x000fe200078e000c */
[----:B------:R-:W-:-:S07]  /*9810*/  PRMT R47, R47, 0x5410, R47 ;  /* 0x000054102f2f7816 */ /* 0x000fce000000002f */
.L_x_12896:
[----:B------:R-:W-:Y:S05]  /*9820*/  BSYNC B1 ;  /* 0x0000000000017941 */ /* 0x000fea0003800000 */
.L_x_12894:
        /* <DEDUP_REMOVED lines=11> */
.L_x_12898:
[----:B------:R-:W-:Y:S01]  /*98e0*/  IMAD.MOV.U32 R23, RZ, RZ, R26 ;  /* 0x000000ffff177224 */ /* 0x000fe200078e001a */
[----:B------:R-:W-:Y:S01]  /*98f0*/  PRMT R25, R27, 0x7632, R25 ;  /* 0x000076321b197816 */ /* 0x000fe20000000019 */
[----:B------:R-:W-:Y:S01]  /*9900*/  IMAD.MOV.U32 R12, RZ, RZ, R15 ;  /* 0x000000ffff0c7224 */ /* 0x000fe200078e000f */
[----:B------:R-:W-:-:S07]  /*9910*/  PRMT R47, R50, 0x7632, R47 ;  /* 0x00007632322f7816 */ /* 0x000fce000000002f */
.L_x_12899:
[----:B------:R-:W-:Y:S05]  /*9920*/  BSYNC B1 ;  /* 0x0000000000017941 */ /* 0x000fea0003800000 */
.L_x_12897:
        /* <DEDUP_REMOVED lines=11> */
.L_x_12901:
[----:B------:R-:W-:Y:S01]  /*99e0*/  IMAD.MOV.U32 R26, RZ, RZ, R23 ;  /* 0x000000ffff1a7224 */ /* 0x000fe200078e0017 */
[----:B------:R-:W-:Y:S01]  /*99f0*/  PRMT R25, R25, 0x5410, R25 ;  /* 0x0000541019197816 */ /* 0x000fe20000000019 */
[----:B------:R-:W-:Y:S01]  /*9a00*/  IMAD.MOV.U32 R15, RZ, RZ, R14 ;  /* 0x000000ffff0f7224 */ /* 0x000fe200078e000e */
[----:B------:R-:W-:-:S07]  /*9a10*/  PRMT R50, R50, 0x5410, R50 ;  /* 0x0000541032327816 */ /* 0x000fce0000000032 */
.L_x_12902:
[----:B------:R-:W-:Y:S05]  /*9a20*/  BSYNC B1 ;  /* 0x0000000000017941 */ /* 0x000fea0003800000 */
.L_x_12900:
        /* <DEDUP_REMOVED lines=11> */
.L_x_12904:
[----:B------:R-:W-:Y:S01]  /*9ae0*/  IMAD.MOV.U32 R23, RZ, RZ, R26 ;  /* 0x000000ffff177224 */ /* 0x000fe200078e001a */
[----:B------:R-:W-:Y:S01]  /*9af0*/  PRMT R25, R25, 0x7632, R25 ;  /* 0x0000763219197816 */ /* 0x000fe20000000019 */
[----:B------:R-:W-:Y:S01]  /*9b00*/  IMAD.MOV.U32 R14, RZ, RZ, R17 ;  /* 0x000000ffff0e7224 */ /* 0x000fe200078e0011 */
[----:B------:R-:W-:-:S07]  /*9b10*/  PRMT R50, R51, 0x7632, R50 ;  /* 0x0000763233327816 */ /* 0x000fce0000000032 */
.L_x_12905:
[----:B------:R-:W-:Y:S05]  /*9b20*/  BSYNC B1 ;  /* 0x0000000000017941 */ /* 0x000fea0003800000 */
.L_x_12903:
        /* <DEDUP_REMOVED lines=11> */
.L_x_12907:
[----:B------:R-:W-:Y:S01]  /*9be0*/  IMAD.MOV.U32 R26, RZ, RZ, R23 ;  /* 0x000000ffff1a7224 */ /* 0x000fe200078e0017 */
[----:B------:R-:W-:Y:S01]  /*9bf0*/  PRMT R25, R25, 0x5410, R25 ;  /* 0x0000541019197816 */ /* 0x000fe20000000019 */
[----:B------:R-:W-:Y:S01]  /*9c00*/  IMAD.MOV.U32 R17, RZ, RZ, R16 ;  /* 0x000000ffff117224 */ /* 0x000fe200078e0010 */
[----:B------:R-:W-:-:S07]  /*9c10*/  PRMT R51, R51, 0x5410, R51 ;  /* 0x0000541033337816 */ /* 0x000fce0000000033 */
.L_x_12908:
[----:B------:R-:W-:Y:S05]  /*9c20*/  BSYNC B1 ;  /* 0x0000000000017941 */ /* 0x000fea0003800000 */
.L_x_12906:
        /* <DEDUP_REMOVED lines=11> */
.L_x_12910:
[----:B------:R-:W-:Y:S01]  /*9ce0*/  IMAD.MOV.U32 R23, RZ, RZ, R26 ;  /* 0x000000ffff177224 */ /* 0x000fe200078e001a */
[----:B------:R-:W-:Y:S01]  /*9cf0*/  PRMT R27, R27, 0x7610, R25 ;  /* 0x000076101b1b7816 */ /* 0x000fe20000000019 */
[----:B------:R-:W-:Y:S01]  /*9d00*/  IMAD.MOV.U32 R16, RZ, RZ, R3 ;  /* 0x000000ffff107224 */ /* 0x000fe200078e0003 */
[----:B------:R-:W-:-:S07]  /*9d10*/  PRMT R51, R52, 0x7632, R51 ;  /* 0x0000763234337816 */ /* 0x000fce0000000033 */
.L_x_12911:
[----:B------:R-:W-:Y:S05]  /*9d20*/  BSYNC B1 ;  /* 0x0000000000017941 */ /* 0x000fea0003800000 */
.L_x_12909:
        /* <DEDUP_REMOVED lines=11> */
.L_x_12913:
[----:B------:R-:W-:Y:S01]  /*9de0*/  IMAD.MOV.U32 R3, RZ, RZ, R2 ;  /* 0x000000ffff037224 */ /* 0x000fe200078e0002 */
[C---:B------:R-:W-:Y:S01]  /*9df0*/  PRMT R52, R27.reuse, 0x5432, R52 ;  /* 0x000054321b347816 */ /* 0x040fe20000000034 */
[--C-:B------:R-:W-:Y:S01]  /*9e00*/  IMAD.MOV.U32 R25, RZ, RZ, R23.reuse ;  /* 0x000000ffff197224 */ /* 0x100fe200078e0017 */
[----:B------:R-:W-:Y:S01]  /*9e10*/  PRMT R26, R27, 0x7632, R26 ;  /* 0x000076321b1a7816 */ /* 0x000fe2000000001a */
[----:B------:R-:W-:-:S07]  /*9e20*/  IMAD.MOV.U32 R2, RZ, RZ, R23 ;  /* 0x000000ffff027224 */ /* 0x000fce00078e0017 */
.L_x_12914:
[----:B------:R-:W-:Y:S05]  /*9e30*/  BSYNC B1 ;  /* 0x0000000000017941 */ /* 0x000fea0003800000 */
.L_x_12912:
[----:B------:R-:W-:Y:S02]  /*9e40*/  VIADD R20, R20, 0x4 ;  /* 0x0000000414147836 */ /* 0x000fe40000000000 */
[----:B------:R-:W-:Y:S01]  /*9e50*/  VIADD R18, R18, 0x2 ;  /* 0x0000000212127836 */ /* 0x000fe20000000000 */
[----:B------:R-:W-:Y:S06]  /*9e60*/  @P2 BRA `(.L_x_12915) ;  /* 0xfffffff0000c2947 */ /* 0x000fec000383ffff */
[----:B------:R-:W-:Y:S01]  /*9e70*/  FADD.FTZ R19, R19, R24 ;  /* 0x0000001813137221 */ /* 0x000fe20000010000 */
[----:B------:R-:W-:Y:S01]  /*9e80*/  PRMT R52, R26, 0x7610, R52 ;  /* 0x000076101a347816 */ /* 0x000fe20000000034 */
[----:B------:R-:W-:Y:S02]  /*9e90*/  IMAD.MOV.U32 R18, RZ, RZ, R22 ;  /* 0x000000ffff127224 */ /* 0x000fe400078e0016 */
[----:B------:R-:W-:-:S07]  /*9ea0*/  IMAD.MOV.U32 R2, RZ, RZ, R25 ;  /* 0x000000ffff027224 */ /* 0x000fce00078e0019 */
.L_x_12869:
[----:B------:R-:W-:Y:S05]  /*9eb0*/  BSYNC B0 ;  /* 0x0000000000007941 */ /* 0x000fea0003800000 */
.L_x_12868:
[----:B0-----:R-:W0:Y:S01]  /*9ec0*/  S2R R26, SR_TID.X ;  /* 0x00000000001a7919 */ /* 0x001e220000002100 */
[----:B------:R-:W-:Y:S01]  /*9ed0*/  ISETP.NE.AND P0, PT, R54, RZ, PT ;  /* 0x000000ff3600720c */ /* 0x000fe20003f05270 */
[----:B------:R-:W-:-:S12]  /*9ee0*/  BSSY B0, `(.L_x_12916) ;  /* 0x000001e000007945 */ /* 0x000fd80003800000 */
[----:B------:R-:W-:Y:S05]  /*9ef0*/  @P0 BRA `(.L_x_12917) ;  /* 0x0000000000700947 */ /* 0x000fea0003800000 */
[----:B------:R-:W1:Y:S01]  /*9f00*/  S2R R23, SR_TID.X ;  /* 0x0000000000177919 */ /* 0x000e620000002100 */
[----:B------:R-:W-:Y:S01]  /*9f10*/  MOV R21, 0x400 ;  /* 0x0000040000157802 */ /* 0x000fe20000000f00 */
[----:B------:R-:W-:Y:S01]  /*9f20*/  IMAD.MOV.U32 R53, RZ, RZ, R51 ;  /* 0x000000ffff357224 */ /* 0x000fe200078e0033 */
[----:B------:R-:W2:Y:S01]  /*9f30*/  S2R R22, SR_CgaCtaId ;  /* 0x0000000000167919 */ /* 0x000ea20000008800 */
[----:B------:R-:W-:Y:S02]  /*9f40*/  IMAD.MOV.U32 R24, RZ, RZ, R0 ;  /* 0x000000ffff187224 */ /* 0x000fe400078e0000 */
[----:B------:R-:W-:Y:S01]  /*9f50*/  IMAD.MOV.U32 R25, RZ, RZ, R44 ;  /* 0x000000ffff197224 */ /* 0x000fe200078e002c */
[----:B-1----:R-:W-:-:S04]  /*9f60*/  SHF.R.S32.HI R20, RZ, 0x1f, R23 ;  /* 0x0000001fff147819 */ /* 0x002fc80000011417 */
[----:B------:R-:W-:Y:S02]  /*9f70*/  LEA.HI R20, R20, R23, RZ, 0x5 ;  /* 0x0000001714147211 */ /* 0x000fe400078f28ff */
[----:B--2---:R-:W-:Y:S02]  /*9f80*/  LEA R21, R22, R21, 0x18 ;  /* 0x0000001516157211 */ /* 0x004fe400078ec0ff */
[----:B------:R-:W-:-:S05]  /*9f90*/  SHF.R.S32.HI R20, RZ, 0x5, R20 ;  /* 0x00000005ff147819 */ /* 0x000fca0000011414 */
[----:B------:R-:W-:Y:S02]  /*9fa0*/  IMAD R22, R20, 0x68, R21 ;  /* 0x0000006814167824 */ /* 0x000fe400078e0215 */
[----:B------:R-:W-:Y:S02]  /*9fb0*/  IMAD.MOV.U32 R20, RZ, RZ, R50 ;  /* 0x000000ffff147224 */ /* 0x000fe400078e0032 */
[----:B------:R-:W-:Y:S01]  /*9fc0*/  IMAD.MOV.U32 R21, RZ, RZ, R47 ;  /* 0x000000ffff157224 */ /* 0x000fe200078e002f */
[----:B------:R-:W-:Y:S04]  /*9fd0*/  STS.64 [R22+0x50], R52 ;  /* 0x0000503416007388 */ /* 0x000fe80000000a00 */
[----:B------:R1:W-:Y:S04]  /*9fe0*/  STS.64 [R22+0x58], R20 ;  /* 0x0000581416007388 */ /* 0x0003e80000000a00 */
[----:B------:R2:W-:Y:S04]  /*9ff0*/  STS.64 [R22+0x60], R24 ;  /* 0x0000601816007388 */ /* 0x0005e80000000a00 */
[----:B------:R2:W-:Y:S01]  /*a000*/  STS.64 [R22+0x8], R18 ;  /* 0x0000081216007388 */ /* 0x0005e20000000a00 */
[----:B-1----:R-:W-:-:S03]  /*a010*/  IMAD.MOV.U32 R20, RZ, RZ, R45 ;  /* 0x000000ffff147224 */ /* 0x002fc600078e002d */
[----:B------:R2:W-:Y:S01]  /*a020*/  STS.64 [R22+0x10], R2 ;  /* 0x0000100216007388 */ /* 0x0005e20000000a00 */
[----:B------:R-:W-:-:S03]  /*a030*/  IMAD.MOV.U32 R21, RZ, RZ, R46 ;  /* 0x000000ffff157224 */ /* 0x000fc600078e002e */
        /* <DEDUP_REMOVED lines=8> */
.L_x_12917:
[----:B------:R-:W-:Y:S05]  /*a0c0*/  BSYNC B0 ;  /* 0x0000000000007941 */ /* 0x000fea0003800000 */
.L_x_12916:
        /* <DEDUP_REMOVED lines=9> */
[----:B------:R-:W2:Y:S04]  /*a160*/  LDS.64 R48, [UR4+0xd0] ;  /* 0x0000d004ff307984 */ /* 0x000ea80008000a00 */
[----:B------:R-:W3:Y:S04]  /*a170*/  LDS.128 R28, [UR4+0x90] ;  /* 0x00009004ff1c7984 */ /* 0x000ee80008000c00 */
[----:B------:R-:W4:Y:S04]  /*a180*/  LDS.128 R32, [UR4+0xa0] ;  /* 0x0000a004ff207984 */ /* 0x000f280008000c00 */
[----:B------:R-:W5:Y:S04]  /*a190*/  LDS.128 R36, [UR4+0xb0] ;  /* 0x0000b004ff247984 */ /* 0x000f680008000c00 */
[----:B------:R-:W5:Y:S01]  /*a1a0*/  LDS.128 R40, [UR4+0xc0] ;  /* 0x0000c004ff287984 */ /* 0x000f620008000c00 */
[----:B0-----:R-:W-:-:S03]  /*a1b0*/  FSETP.GT.FTZ.AND P0, PT, R18, R20, PT ;  /* 0x000000141200720b */ /* 0x001fc60003f14000 */
[----:B------:R2:W-:Y:S01]  /*a1c0*/  STL.64 [R1+0x8], R22 ;  /* 0x0000081601007387 */ /* 0x0005e20000100a00 */
[----:B------:R-:W-:-:S03]  /*a1d0*/  FSEL R53, R18, R20, P0 ;  /* 0x0000001412357208 */ /* 0x000fc60000000000 */
[----:B-1----:R0:W-:Y:S01]  /*a1e0*/  STL.64 [R1+0x10], R24 ;  /* 0x0000101801007387 */ /* 0x0021e20000100a00 */
[----:B------:R-:W-:-:S03]  /*a1f0*/  FSEL R18, R20, R18, P0 ;  /* 0x0000001214127208 */ /* 0x000fc60000000000 */
[----:B------:R-:W-:Y:S02]  /*a200*/  STL.64 [R1+0x18], R26 ;  /* 0x0000181a01007387 */ /* 0x000fe40000100a00 */
[----:B------:R-:W-:Y:S01]  /*a210*/  FADD.FTZ R18, -R53, R18 ;  /* 0x0000001235127221 */ /* 0x000fe20000010100 */
[----:B--2---:R-:W-:Y:S01]  /*a220*/  IMAD.MOV.U32 R22, RZ, RZ, R48 ;  /* 0x000000ffff167224 */ /* 0x004fe200078e0030 */
[----:B---3--:R-:W-:Y:S02]  /*a230*/  STL.64 [R1+0x20], R28 ;  /* 0x0000201c01007387 */ /* 0x008fe40000100a00 */
[----:B------:R-:W-:Y:S01]  /*a240*/  FMUL.FTZ R23, R18, 1.4426950216293334961 ;  /* 0x3fb8aa3b12177820 */ /* 0x000fe20000410000 */
[----:B------:R-:W-:Y:S01]  /*a250*/  FSEL R48, R21, R19, P0 ;  /* 0x0000001315307208 */ /* 0x000fe20000000000 */
[----:B------:R-:W-:Y:S01]  /*a260*/  IMAD.MOV.U32 R18, RZ, RZ, R1 ;  /* 0x000000ffff127224 */ /* 0x000fe200078e0001 */
[----:B------:R-:W-:Y:S01]  /*a270*/  STL.64 [R1+0x28], R30 ;  /* 0x0000281e01007387 */ /* 0x000fe20000100a00 */
[----:B0-----:R0:W1:Y:S03]  /*a280*/  MUFU.EX2 R25, R23 ;  /* 0x0000001700197308 */ /* 0x0010660000000800 */
[----:B----4-:R-:W-:Y:S04]  /*a290*/  STL.64 [R1+0x30], R32 ;  /* 0x0000302001007387 */ /* 0x010fe80000100a00 */
[----:B------:R-:W-:Y:S01]  /*a2a0*/  STL.64 [R1+0x38], R34 ;  /* 0x0000382201007387 */ /* 0x000fe20000100a00 */
[----:B0-----:R-:W-:Y:S01]  /*a2b0*/  IMAD.MOV.U32 R23, RZ, RZ, R49 ;  /* 0x000000ffff177224 */ /* 0x001fe200078e0031 */
[----:B------:R-:W-:-:S02]  /*a2c0*/  FSEL R49, R19, R21, P0 ;  /* 0x0000001513317208 */ /* 0x000fc40000000000 */
[----:B-----5:R-:W-:Y:S01]  /*a2d0*/  STL.64 [R1+0x40], R36 ;  /* 0x0000402401007387 */ /* 0x020fe20000100a00 */
[----:B------:R-:W-:-:S03]  /*a2e0*/  IMAD.MOV.U32 R19, RZ, RZ, R18 ;  /* 0x000000ffff137224 */ /* 0x000fc600078e0012 */
[----:B------:R-:W-:Y:S01]  /*a2f0*/  STL.64 [R1+0x48], R38 ;  /* 0x0000482601007387 */ /* 0x000fe20000100a00 */
[----:B-1----:R-:W-:-:S03]  /*a300*/  FMUL.FTZ R48, R48, R25 ;  /* 0x0000001930307220 */ /* 0x002fc60000410000 */
[----:B------:R-:W-:Y:S04]  /*a310*/  STL.64 [R1+0x50], R40 ;  /* 0x0000502801007387 */ /* 0x000fe80000100a00 */
[----:B------:R-:W-:Y:S04]  /*a320*/  STL.64 [R1+0x58], R42 ;  /* 0x0000582a01007387 */ /* 0x000fe80000100a00 */
[----:B------:R-:W-:Y:S04]  /*a330*/  STL.64 [R1+0x60], R22 ;  /* 0x0000601601007387 */ /* 0x000fe80000100a00 */
[----:B------:R0:W-:Y:S02]  /*a340*/  STL.64 [R1], R20 ;  /* 0x0000001401007387 */ /* 0x0001e40000100a00 */
[----:B0-----:R-:W-:-:S07]  /*a350*/  IMAD.MOV.U32 R20, RZ, RZ, RZ ;  /* 0x000000ffff147224 */ /* 0x001fce00078e00ff */
.L_x_12968:
        /* <DEDUP_REMOVED lines=8> */
[----:B-----5:R-:W-:Y:S02]  /*a3e0*/  ISETP.GT.AND P0, PT, R5, R22, PT ;  /* 0x000000160500720c */ /* 0x020fe40003f04270 */
[----:B------:R-:W-:-:S11]  /*a3f0*/  PRMT R21, R21, 0x7610, R46 ;  /* 0x0000761015157816 */ /* 0x000fd6000000002e */
[----:B------:R-:W-:-:S13]  /*a400*/  HSETP2.NEU.OR P0, PT, R23.H0_H0, R46.H1_H1, !P0 ;  /* 0x3000002e17007234 */ /* 0x000fda000470d820 */
[----:B------:R-:W-:Y:S05]  /*a410*/  @P0 BRA `(.L_x_12922) ;  /* 0x0000000000080947 */ /* 0x000fea0003800000 */
.L_x_12921:
[----:B------:R-:W-:Y:S01]  /*a420*/  PRMT R21, R21, 0x5410, R23 ;  /* 0x0000541015157816 */ /* 0x000fe20000000017 */
[----:B-----5:R-:W-:-:S07]  /*a430*/  IMAD.MOV.U32 R5, RZ, RZ, R22 ;  /* 0x000000ffff057224 */ /* 0x020fce00078e0016 */
.L_x_12922:
[----:B------:R-:W-:Y:S05]  /*a440*/  BSYNC B1 ;  /* 0x0000000000017941 */ /* 0x000fea0003800000 */
.L_x_12920:
        /* <DEDUP_REMOVED lines=10> */
.L_x_12924:
[----:B------:R-:W-:Y:S01]  /*a4f0*/  IMAD.MOV.U32 R22, RZ, RZ, R5 ;  /* 0x000000ffff167224 */ /* 0x000fe200078e0005 */
[----:B------:R-:W-:Y:S01]  /*a500*/  PRMT R46, R46, 0x5410, R46 ;  /* 0x000054102e2e7816 */ /* 0x000fe2000000002e */
[----:B------:R-:W-:Y:S01]  /*a510*/  IMAD.MOV.U32 R5, RZ, RZ, R4 ;  /* 0x000000ffff057224 */ /* 0x000fe200078e0004 */
[----:B------:R-:W-:-:S07]  /*a520*/  PRMT R21, R21, 0x7632, R21 ;  /* 0x0000763215157816 */ /* 0x000fce0000000015 */
.L_x_12925:
[----:B------:R-:W-:Y:S05]  /*a530*/  BSYNC B1 ;  /* 0x0000000000017941 */ /* 0x000fea0003800000 */
.L_x_12923:
        /* <DEDUP_REMOVED lines=11> */
.L_x_12927:
[----:B------:R-:W-:Y:S01]  /*a5f0*/  PRMT R46, R45, 0x7632, R46 ;  /* 0x000076322d2e7816 */ /* 0x000fe2000000002e */
[----:B------:R-:W-:Y:S01]  /*a600*/  IMAD.MOV.U32 R25, RZ, RZ, R22 ;  /* 0x000000ffff197224 */ /* 0x000fe200078e0016 */
[----:B------:R-:W-:Y:S01]  /*a610*/  PRMT R23, R21, 0x7610, R23 ;  /* 0x0000761015177816 */ /* 0x000fe20000000017 */
[----:B------:R-:W-:-:S07]  /*a620*/  IMAD.MOV.U32 R4, RZ, RZ, R7 ;  /* 0x000000ffff047224 */ /* 0x000fce00078e0007 */
.L_x_12928:
[----:B------:R-:W-:Y:S05]  /*a630*/  BSYNC B1 ;  /* 0x0000000000017941 */ /* 0x000fea0003800000 */
.L_x_12926:
        /* <DEDUP_REMOVED lines=11> */
.L_x_12930:
[----:B------:R-:W-:Y:S01]  /*a6f0*/  PRMT R45, R45, 0x5410, R45 ;  /* 0x000054102d2d7816 */ /* 0x000fe2000000002d */
[----:B------:R-:W-:Y:S01]  /*a700*/  IMAD.MOV.U32 R22, RZ, RZ, R25 ;  /* 0x000000ffff167224 */ /* 0x000fe200078e0019 */
[----:B------:R-:W-:Y:S01]  /*a710*/  PRMT R21, R21, 0x5410, R23 ;  /* 0x0000541015157816 */ /* 0x000fe20000000017 */
[----:B------:R-:W-:-:S07]  /*a720*/  IMAD.MOV.U32 R7, RZ, RZ, R6 ;  /* 0x000000ffff077224 */ /* 0x000fce00078e0006 */
.L_x_12931:
[----:B------:R-:W-:Y:S05]  /*a730*/  BSYNC B1 ;  /* 0x0000000000017941 */ /* 0x000fea0003800000 */
.L_x_12929:
        /* <DEDUP_REMOVED lines=11> */
.L_x_12933:
[----:B------:R-:W-:Y:S01]  /*a7f0*/  PRMT R45, R44, 0x7632, R45 ;  /* 0x000076322c2d7816 */ /* 0x000fe2000000002d */
[----:B------:R-:W-:Y:S01]  /*a800*/  IMAD.MOV.U32 R25, RZ, RZ, R22 ;  /* 0x000000ffff197224 */ /* 0x000fe200078e0016 */
[----:B------:R-:W-:Y:S01]  /*a810*/  PRMT R23, R23, 0x7610, R21 ;  /* 0x0000761017177816 */ /* 0x000fe20000000015 */
[----:B------:R-:W-:-:S07]  /*a820*/  IMAD.MOV.U32 R6, RZ, RZ, R9 ;  /* 0x000000ffff067224 */ /* 0x000fce00078e0009 */
.L_x_12934:
[----:B------:R-:W-:Y:S05]  /*a830*/  BSYNC B1 ;  /* 0x0000000000017941 */ /* 0x000fea0003800000 */
.L_x_12932:
        /* <DEDUP_REMOVED lines=11> */
.L_x_12936:
[----:B------:R-:W-:Y:S01]  /*a8f0*/  PRMT R44, R44, 0x5410, R44 ;  /* 0x000054102c2c7816 */ /* 0x000fe2000000002c */
[----:B------:R-:W-:Y:S01]  /*a900*/  IMAD.MOV.U32 R22, RZ, RZ, R25 ;  /* 0x000000ffff167224 */ /* 0x000fe200078e0019 */
[----:B------:R-:W-:Y:S01]  /*a910*/  PRMT R21, R21, 0x7610, R23 ;  /* 0x0000761015157816 */ /* 0x000fe20000000017 */
[----:B------:R-:W-:-:S07]  /*a920*/  IMAD.MOV.U32 R9, RZ, RZ, R8 ;  /* 0x000000ffff097224 */ /* 0x000fce00078e0008 */
.L_x_12937:
[----:B------:R-:W-:Y:S05]  /*a930*/  BSYNC B1 ;  /* 0x0000000000017941 */ /* 0x000fea0003800000 */
.L_x_12935:
        /* <DEDUP_REMOVED lines=11> */
.L_x_12939:
[----:B------:R-:W-:Y:S01]  /*a9f0*/  PRMT R44, R0, 0x7632, R44 ;  /* 0x00007632002c7816 */ /* 0x000fe2000000002c */
[----:B------:R-:W-:Y:S01]  /*aa00*/  IMAD.MOV.U32 R25, RZ, RZ, R22 ;  /* 0x000000ffff197224 */ /* 0x000fe200078e0016 */
[----:B------:R-:W-:Y:S01]  /*aa10*/  PRMT R23, R23, 0x7610, R21 ;  /* 0x0000761017177816 */ /* 0x000fe20000000015 */
[----:B------:R-:W-:-:S07]  /*aa20*/  IMAD.MOV.U32 R8, RZ, RZ, R11 ;  /* 0x000000ffff087224 */ /* 0x000fce00078e000b */
.L_x_12940:
[----:B------:R-:W-:Y:S05]  /*aa30*/  BSYNC B1 ;  /* 0x0000000000017941 */ /* 0x000fea0003800000 */
.L_x_12938:
        /* <DEDUP_REMOVED lines=11> */
.L_x_12942:
[----:B------:R-:W-:Y:S01]  /*aaf0*/  PRMT R0, R0, 0x5410, R0 ;  /* 0x0000541000007816 */ /* 0x000fe20000000000 */
[----:B------:R-:W-:Y:S01]  /*ab00*/  IMAD.MOV.U32 R22, RZ, RZ, R25 ;  /* 0x000000ffff167224 */ /* 0x000fe200078e0019 */
[----:B------:R-:W-:Y:S01]  /*ab10*/  PRMT R21, R23, 0x7632, R21 ;  /* 0x0000763217157816 */ /* 0x000fe20000000015 */
[----:B------:R-:W-:-:S07]  /*ab20*/  IMAD.MOV.U32 R11, RZ, RZ, R10 ;  /* 0x000000ffff0b7224 */ /* 0x000fce00078e000a */
.L_x_12943:
[----:B------:R-:W-:Y:S05]  /*ab30*/  BSYNC B1 ;  /* 0x0000000000017941 */ /* 0x000fea0003800000 */
.L_x_12941:
        /* <DEDUP_REMOVED lines=11> */
.L_x_12945:
[----:B------:R-:W-:Y:S01]  /*abf0*/  PRMT R0, R47, 0x7632, R0 ;  /* 0x000076322f007816 */ /* 0x000fe20000000000 */
[----:B------:R-:W-:Y:S01]  /*ac00*/  IMAD.MOV.U32 R25, RZ, RZ, R22 ;  /* 0x000000ffff197224 */ /* 0x000fe200078e0016 */
[----:B------:R-:W-:Y:S01]  /*ac10*/  PRMT R23, R21, 0x7610, R23 ;  /* 0x0000761015177816 */ /* 0x000fe20000000017 */
[----:B------:R-:W-:-:S07]  /*ac20*/  IMAD.MOV.U32 R10, RZ, RZ, R13 ;  /* 0x000000ffff0a7224 */ /* 0x000fce00078e000d */
.L_x_12946:
[----:B------:R-:W-:Y:S05]  /*ac30*/  BSYNC B1 ;  /* 0x0000000000017941 */ /* 0x000fea0003800000 */
.L_x_12944:
        /* <DEDUP_REMOVED lines=11> */
.L_x_12948:
[----:B------:R-:W-:Y:S01]  /*acf0*/  PRMT R47, R47, 0x5410, R47 ;  /* 0x000054102f2f7816 */ /* 0x000fe2000000002f */
[----:B------:R-:W-:Y:S01]  /*ad00*/  IMAD.MOV.U32 R22, RZ, RZ, R25 ;  /* 0x000000ffff167224 */ /* 0x000fe200078e0019 */
[----:B------:R-:W-:Y:S01]  /*ad10*/  PRMT R21, R21, 0x5410, R23 ;  /* 0x0000541015157816 */ /* 0x000fe20000000017 */
[----:B------:R-:W-:-:S07]  /*ad20*/  IMAD.MOV.U32 R13, RZ, RZ, R12 ;  /* 0x000000ffff0d7224 */ /* 0x000fce00078e000c */
.L_x_12949:
[----:B------:R-:W-:Y:S05]  /*ad30*/  BSYNC B1 ;  /* 0x0000000000017941 */ /* 0x000fea0003800000 */
.L_x_12947:
        /* <DEDUP_REMOVED lines=11> */
.L_x_12951:
[----:B------:R-:W-:Y:S01]  /*adf0*/  PRMT R47, R50, 0x7632, R47 ;  /* 0x00007632322f7816 */ /* 0x000fe2000000002f */
[----:B------:R-:W-:Y:S01]  /*ae00*/  IMAD.MOV.U32 R25, RZ, RZ, R22 ;  /* 0x000000ffff197224 */ /* 0x000fe200078e0016 */
[----:B------:R-:W-:Y:S01]  /*ae10*/  PRMT R23, R23, 0x7610, R21 ;  /* 0x0000761017177816 */ /* 0x000fe20000000015 */
[----:B------:R-:W-:-:S07]  /*ae20*/  IMAD.MOV.U32 R12, RZ, RZ, R15 ;  /* 0x000000ffff0c7224 */ /* 0x000fce00078e000f */
.L_x_12952:
[----:B------:R-:W-:Y:S05]  /*ae30*/  BSYNC B1 ;  /* 0x0000000000017941 */ /* 0x000fea0003800000 */
.L_x_12950:
        /* <DEDUP_REMOVED lines=11> */
.L_x_12954:
[----:B------:R-:W-:Y:S01]  /*aef0*/  PRMT R50, R50, 0x5410, R50 ;  /* 0x0000541032327816 */ /* 0x000fe20000000032 */
[----:B------:R-:W-:Y:S01]  /*af00*/  IMAD.MOV.U32 R22, RZ, RZ, R25 ;  /* 0x000000ffff167224 */ /* 0x000fe200078e0019 */
[----:B------:R-:W-:Y:S01]  /*af10*/  PRMT R21, R23, 0x7632, R21 ;  /* 0x0000763217157816 */ /* 0x000fe20000000015 */
[----:B------:R-:W-:-:S07]  /*af20*/  IMAD.MOV.U32 R15, RZ, RZ, R14 ;  /* 0x000000ffff0f7224 */ /* 0x000fce00078e000e */
.L_x_12955:
[----:B------:R-:W-:Y:S05]  /*af30*/  BSYNC B1 ;  /* 0x0000000000017941 */ /* 0x000fea0003800000 */
.L_x_12953:
        /* <DEDUP_REMOVED lines=11> */
.L_x_12957:
[----:B------:R-:W-:Y:S01]  /*aff0*/  PRMT R50, R51, 0x7632, R50 ;  /* 0x0000763233327816 */ /* 0x000fe20000000032 */
[----:B------:R-:W-:Y:S01]  /*b000*/  IMAD.MOV.U32 R25, RZ, RZ, R22 ;  /* 0x000000ffff197224 */ /* 0x000fe200078e0016 */
[----:B------:R-:W-:Y:S01]  /*b010*/  PRMT R23, R21, 0x7610, R23 ;  /* 0x0000761015177816 */ /* 0x000fe20000000017 */
[----:B------:R-:W-:-:S07]  /*b020*/  IMAD.MOV.U32 R14, RZ, RZ, R17 ;  /* 0x000000ffff0e7224 */ /* 0x000fce00078e0011 */
.L_x_12958:
[----:B------:R-:W-:Y:S05]  /*b030*/  BSYNC B1 ;  /* 0x0000000000017941 */ /* 0x000fea0003800000 */
.L_x_12956:
        /* <DEDUP_REMOVED lines=11> */
.L_x_12960:
[----:B------:R-:W-:Y:S01]  /*b0f0*/  PRMT R51, R51, 0x5410, R51 ;  /* 0x0000541033337816 */ /* 0x000fe20000000033 */
[----:B------:R-:W-:Y:S01]  /*b100*/  IMAD.MOV.U32 R22, RZ, RZ, R25 ;  /* 0x000000ffff167224 */ /* 0x000fe200078e0019 */
[----:B------:R-:W-:Y:S01]  /*b110*/  PRMT R21, R21, 0x5410, R23 ;  /* 0x0000541015157816 */ /* 0x000fe20000000017 */
[----:B------:R-:W-:-:S07]  /*b120*/  IMAD.MOV.U32 R17, RZ, RZ, R16 ;  /* 0x000000ffff117224 */ /* 0x000fce00078e0010 */
.L_x_12961:
[----:B------:R-:W-:Y:S05]  /*b130*/  BSYNC B1 ;  /* 0x0000000000017941 */ /* 0x000fea0003800000 */
.L_x_12959:
        /* <DEDUP_REMOVED lines=11> */
.L_x_12963:
[----:B------:R-:W-:Y:S01]  /*b1f0*/  PRMT R51, R52, 0x7632, R51 ;  /* 0x0000763234337816 */ /* 0x000fe20000000033 */
[----:B------:R-:W-:Y:S01]  /*b200*/  IMAD.MOV.U32 R25, RZ, RZ, R22 ;  /* 0x000000ffff197224 */ /* 0x000fe200078e0016 */
[----:B------:R-:W-:Y:S01]  /*b210*/  PRMT R23, R23, 0x7610, R21 ;  /* 0x0000761017177816 */ /* 0x000fe20000000015 */
[----:B------:R-:W-:-:S07]  /*b220*/  IMAD.MOV.U32 R16, RZ, RZ, R3 ;  /* 0x000000ffff107224 */ /* 0x000fce00078e0003 */
.L_x_12964:
[----:B------:R-:W-:Y:S05]  /*b230*/  BSYNC B1 ;  /* 0x0000000000017941 */ /* 0x000fea0003800000 */
.L_x_12962:
        /* <DEDUP_REMOVED lines=9> */
.L_x_12966:
[----:B------:R-:W-:Y:S01]  /*b2d0*/  IMAD.MOV.U32 R3, RZ, RZ, R2 ;  /* 0x000000ffff037224 */ /* 0x000fe200078e0002 */
[----:B------:R-:W-:Y:S01]  /*b2e0*/  PRMT R52, R23, 0x5432, R52 ;  /* 0x0000543217347816 */ /* 0x000fe20000000034 */
[----:B------:R-:W-:-:S07]  /*b2f0*/  IMAD.MOV.U32 R2, RZ, RZ, R25 ;  /* 0x000000ffff027224 */ /* 0x000fce00078e0019 */
.L_x_12967:
[----:B------:R-:W-:Y:S05]  /*b300*/  BSYNC B1 ;  /* 0x0000000000017941 */ /* 0x000fea0003800000 */
.L_x_12965:
[----:B------:R-:W-:Y:S02]  /*b310*/  VIADD R19, R19, 0x4 ;  /* 0x0000000413137836 */ /* 0x000fe40000000000 */
[----:B------:R-:W-:Y:S01]  /*b320*/  VIADD R18, R18, 0x2 ;  /* 0x0000000212127836 */ /* 0x000fe20000000000 */
[----:B------:R-:W-:Y:S06]  /*b330*/  @P1 BRA `(.L_x_12968) ;  /* 0xfffffff000081947 */ /* 0x000fec000383ffff */
[----:B------:R-:W0:Y:S01]  /*b340*/  S2UR UR5, SR_CgaCtaId ;  /* 0x00000000000579c3 */ /* 0x000e220000008800 */
[----:B------:R-:W-:Y:S01]  /*b350*/  UMOV UR4, 0x400 ;  /* 0x0000040000047882 */ /* 0x000fe20000000000 */
[----:B------:R-:W-:Y:S01]  /*b360*/  FADD.FTZ R48, R49, R48 ;  /* 0x0000003031307221 */ /* 0x000fe20000010000 */
[----:B0-----:R-:W-:-:S09]  /*b370*/  ULEA UR4, UR5, UR4, 0x18 ;  /* 0x0000000405047291 */ /* 0x001fd2000f8ec03f */
[----:B------:R-:W0:Y:S04]  /*b380*/  LDS.64 R18, [UR4+0xd8] ;  /* 0x0000d804ff127984 */ /* 0x000e280008000a00 */
[----:B------:R-:W1:Y:S04]  /*b390*/  LDS.128 R20, [UR4+0xe0] ;  /* 0x0000e004ff147984 */ /* 0x000e680008000c00 */
[----:B------:R-:W2:Y:S04]  /*b3a0*/  LDS.128 R24, [UR4+0xf0] ;  /* 0x0000f004ff187984 */ /* 0x000ea80008000c00 */
[----:B------:R-:W3:Y:S04]  /*b3b0*/  LDS.128 R28, [UR4+0x100] ;  /* 0x00010004ff1c7984 */ /* 0x000ee80008000c00 */
[----:B------:R-:W4:Y:S04]  /*b3c0*/  LDS.128 R32, [UR4+0x110] ;  /* 0x00011004ff207984 */ /* 0x000f280008000c00 */
[----:B------:R-:W5:Y:S04]  /*b3d0*/  LDS.128 R36, [UR4+0x120] ;  /* 0x00012004ff247984 */ /* 0x000f680008000c00 */
[----:B------:R-:W5:Y:S01]  /*b3e0*/  LDS.128 R40, [UR4+0x130] ;  /* 0x00013004ff287984 */ /* 0x000f620008000c00 */
[----:B0-----:R-:W-:-:S03]  /*b3f0*/  FSETP.GT.FTZ.AND P0, PT, R53, R18, PT ;  /* 0x000000123500720b */ /* 0x001fc60003f14000 */
[----:B------:R-:W-:Y:S01]  /*b400*/  STL.64 [R1], R18 ;  /* 0x0000001201007387 */ /* 0x000fe20000100a00 */
[----:B------:R-:W-:-:S03]  /*b410*/  FSEL R55, R53, R18, P0 ;  /* 0x0000001235377208 */ /* 0x000fc60000000000 */
[----:B-1----:R0:W-:Y:S01]  /*b420*/  STL.64 [R1+0x8], R20 ;  /* 0x0000081401007387 */ /* 0x0021e20000100a00 */
[----:B------:R-:W-:-:S03]  /*b430*/  FSEL R54, R48, R19, P0 ;  /* 0x0000001330367208 */ /* 0x000fc60000000000 */
[----:B------:R1:W-:Y:S04]  /*b440*/  STL.64 [R1+0x10], R22 ;  /* 0x0000101601007387 */ /* 0x0003e80000100a00 */
[----:B--2---:R2:W-:Y:S01]  /*b450*/  STL.64 [R1+0x18], R24 ;  /* 0x0000181801007387 */ /* 0x0045e20000100a00 */
[----:B0-----:R-:W-:-:S03]  /*b460*/  FSEL R20, R18, R53, P0 ;  /* 0x0000003512147208 */ /* 0x001fc60000000000 */
[----:B------:R2:W-:Y:S01]  /*b470*/  STL.64 [R1+0x20], R26 ;  /* 0x0000201a01007387 */ /* 0x0005e20000100a00 */
[----:B------:R-:W-:Y:S02]  /*b480*/  IMAD.MOV.U32 R18, RZ, RZ, R1 ;  /* 0x000000ffff127224 */ /* 0x000fe400078e0001 */
[----:B------:R-:W-:Y:S01]  /*b490*/  FADD.FTZ R20, -R55, R20 ;  /* 0x0000001437147221 */ /* 0x000fe20000010100 */
[----:B---3--:R2:W-:Y:S03]  /*b4a0*/  STL.64 [R1+0x28], R28 ;  /* 0x0000281c01007387 */ /* 0x0085e60000100a00 */
[----:B-1----:R-:W-:Y:S01]  /*b4b0*/  FMUL.FTZ R22, R20, 1.4426950216293334961 ;  /* 0x3fb8aa3b14167820 */ /* 0x002fe20000410000 */
[----:B------:R2:W-:Y:S01]  /*b4c0*/  STL.64 [R1+0x30], R30 ;  /* 0x0000301e01007387 */ /* 0x0005e20000100a00 */
[----:B------:R-:W-:Y:S02]  /*b4d0*/  FSEL R20, R19, R48, P0 ;  /* 0x0000003013147208 */ /* 0x000fe40000000000 */
[----:B------:R-:W0:Y:S01]  /*b4e0*/  MUFU.EX2 R21, R22 ;  /* 0x0000001600157308 */ /* 0x000e220000000800 */
[----:B----4-:R2:W-:Y:S04]  /*b4f0*/  STL.64 [R1+0x38], R32 ;  /* 0x0000382001007387 */ /* 0x0105e80000100a00 */
[----:B------:R2:W-:Y:S04]  /*b500*/  STL.64 [R1+0x40], R34 ;  /* 0x0000402201007387 */ /* 0x0005e80000100a00 */
[----:B-----5:R2:W-:Y:S04]  /*b510*/  STL.64 [R1+0x48], R36 ;  /* 0x0000482401007387 */ /* 0x0205e80000100a00 */
[----:B------:R2:W-:Y:S04]  /*b520*/  STL.64 [R1+0x50], R38 ;  /* 0x0000502601007387 */ /* 0x0005e80000100a00 */
[----:B------:R2:W-:Y:S01]  /*b530*/  STL.64 [R1+0x58], R40 ;  /* 0x0000582801007387 */ /* 0x0005e20000100a00 */
[----:B0-----:R-:W-:Y:S01]  /*b540*/  FMUL.FTZ R19, R20, R21 ;  /* 0x0000001514137220 */ /* 0x001fe20000410000 */
[----:B------:R-:W-:-:S02]  /*b550*/  IMAD.MOV.U32 R21, RZ, RZ, RZ ;  /* 0x000000ffff157224 */ /* 0x000fc400078e00ff */
[----:B------:R2:W-:Y:S01]  /*b560*/  STL.64 [R1+0x60], R42 ;  /* 0x0000602a01007387 */ /* 0x0005e20000100a00 */
[----:B------:R-:W-:-:S07]  /*b570*/  IMAD.MOV.U32 R20, RZ, RZ, R18 ;  /* 0x000000ffff147224 */ /* 0x000fce00078e0012 */
.L_x_13014:
[----:B------:R-:W3:Y:S04]  /*b580*/  LDL R22, [R20+0x8] ;  /* 0x0000080014167983 */ /* 0x000ee80000100800 */
[----:B------:R-:W4:Y:S01]  /*b590*/  LDL.U16 R23, [R18+0x48] ;  /* 0x0000480012177983 */ /* 0x000f220000100400 */
[----:B------:R-:W-:Y:S01]  /*b5a0*/  VIADD R21, R21, 0x1 ;  /* 0x0000000115157836 */ /* 0x000fe20000000000 */
[----:B------:R-:W-:Y:S04]  /*b5b0*/  BSSY B1, `(.L_x_12969) ;  /* 0x0000015000017945 */ /* 0x000fe80003800000 */
[----:B------:R-:W-:-:S02]  /*b5c0*/  ISETP.NE.AND P2, PT, R21, 0x10, PT ;  /* 0x000000101500780c */ /* 0x000fc40003f45270 */
[----:B---3--:R-:W-:Y:S02]  /*b5d0*/  ISETP.GT.AND P1, PT, R5, R22, PT ;  /* 0x000000160500720c */ /* 0x008fe40003f24270 */
[----:B----4-:R-:W-:-:S05]  /*b5e0*/  HSETP2.GT.AND P0, PT, R23.H0_H0, R46.H1_H1, PT ;  /* 0x3000002e17007234 */ /* 0x010fca0003f04800 */
        /* <DEDUP_REMOVED lines=13> */
.L_x_12970:
[----:B------:R-:W-:Y:S01]  /*b6c0*/  IMAD.MOV.U32 R22, RZ, RZ, R5 ;  /* 0x000000ffff167224 */ /* 0x000fe200078e0005 */
[C---:B------:R-:W-:Y:S01]  /*b6d0*/  PRMT R23, R46.reuse, 0x7632, R23 ;  /* 0x000076322e177816 */ /* 0x040fe20000000017 */
[----:B------:R-:W-:Y:S01]  /*b6e0*/  IMAD.MOV.U32 R5, RZ, RZ, R4 ;  /* 0x000000ffff057224 */ /* 0x000fe200078e0004 */
[----:B------:R-:W-:-:S07]  /*b6f0*/  PRMT R46, R46, 0x5410, R46 ;  /* 0x000054102e2e7816 */ /* 0x000fce000000002e */
.L_x_12971:
[----:B------:R-:W-:Y:S05]  /*b700*/  BSYNC B1 ;  /* 0x0000000000017941 */ /* 0x000fea0003800000 */
.L_x_12969:
[----:B------:R-:W-:Y:S01]  /*b710*/  HSETP2.GT.AND P0, PT, R23.H0_H0, R45.H1_H1, PT ;  /* 0x3000002d17007234 */ /* 0x000fe20003f04800 */
[----:B------:R-:W-:Y:S04]  /*b720*/  BSSY B1, `(.L_x_12972) ;  /* 0x000000e000017945 */ /* 0x000fe80003800000 */
[----:B------:R-:W-:-:S13]  /*b730*/  ISETP.EQ.OR P0, PT, R7, -0x1, P0 ;  /* 0xffffffff0700780c */ /* 0x000fda0000702670 */
[----:B------:R-:W-:Y:S05]  /*b740*/  @P0 BRA `(.L_x_12973) ;  /* 0x00000000001c0947 */ /* 0x000fea0003800000 */
[----:B------:R-:W-:Y:S01]  /*b750*/  ISETP.GE.AND P0, PT, R22, R7, PT ;  /* 0x000000071600720c */ /* 0x000fe20003f06270 */
[----:B--2---:R-:W-:Y:S01]  /*b760*/  IMAD.MOV.U32 R25, RZ, RZ, R7 ;  /* 0x000000ffff197224 */ /* 0x004fe200078e0007 */
[----:B------:R-:W-:Y:S01]  /*b770*/  PRMT R24, R45, 0x7632, R24 ;  /* 0x000076322d187816 */ /* 0x000fe20000000018 */
[----:B------:R-:W-:Y:S01]  /*b780*/  IMAD.MOV.U32 R4, RZ, RZ, R22 ;  /* 0x000000ffff047224 */ /* 0x000fe200078e0016 */
[----:B------:R-:W-:-:S09]  /*b790*/  PRMT R46, R23, 0x7610, R46 ;  /* 0x00007610172e7816 */ /* 0x000fd2000000002e */
[----:B------:R-:W-:-:S13]  /*b7a0*/  HSETP2.NEU.OR P0, PT, R23.H0_H0, R45.H1_H1, P0 ;  /* 0x3000002d17007234 */ /* 0x000fda000070d820 */
[----:B------:R-:W-:Y:S05]  /*b7b0*/  @P0 BRA `(.L_x_12974) ;  /* 0x0000000000100947 */ /* 0x000fea0003800000 */
.L_x_12973:
[----:B--2---:R-:W-:Y:S01]  /*b7c0*/  IMAD.MOV.U32 R25, RZ, RZ, R22 ;  /* 0x000000ffff197224 */ /* 0x004fe200078e0016 */
[----:B------:R-:W-:Y:S01]  /*b7d0*/  PRMT R24, R23, 0x7610, R24 ;  /* 0x0000761017187816 */ /* 0x000fe20000000018 */
[----:B------:R-:W-:Y:S01]  /*b7e0*/  IMAD.MOV.U32 R4, RZ, RZ, R7 ;  /* 0x000000ffff047224 */ /* 0x000fe200078e0007 */
[----:B------:R-:W-:-:S07]  /*b7f0*/  PRMT R46, R45, 0x7632, R46 ;  /* 0x000076322d2e7816 */ /* 0x000fce000000002e */
.L_x_12974:
[----:B------:R-:W-:Y:S05]  /*b800*/  BSYNC B1 ;  /* 0x0000000000017941 */ /* 0x000fea0003800000 */
.L_x_12972:
        /* <DEDUP_REMOVED lines=11> */
.L_x_12976:
[----:B------:R-:W-:Y:S01]  /*b8c0*/  IMAD.MOV.U32 R22, RZ, RZ, R25 ;  /* 0x000000ffff167224 */ /* 0x000fe200078e0019 */
[----:B------:R-:W-:Y:S01]  /*b8d0*/  PRMT R23, R23, 0x5410, R24 ;  /* 0x0000541017177816 */ /* 0x000fe20000000018 */
[----:B------:R-:W-:Y:S01]  /*b8e0*/  IMAD.MOV.U32 R7, RZ, RZ, R6 ;  /* 0x000000ffff077224 */ /* 0x000fe200078e0006 */
[----:B------:R-:W-:-:S07]  /*b8f0*/  PRMT R45, R45, 0x5410, R45 ;  /* 0x000054102d2d7816 */ /* 0x000fce000000002d */
.L_x_12977:
[----:B------:R-:W-:Y:S05]  /*b900*/  BSYNC B1 ;  /* 0x0000000000017941 */ /* 0x000fea0003800000 */
.L_x_12975:
        /* <DEDUP_REMOVED lines=11> */
.L_x_12979:
[----:B------:R-:W-:Y:S01]  /*b9c0*/  IMAD.MOV.U32 R25, RZ, RZ, R22 ;  /* 0x000000ffff197224 */ /* 0x000fe200078e0016 */
[----:B------:R-:W-:Y:S01]  /*b9d0*/  PRMT R24, R24, 0x7610, R23 ;  /* 0x0000761018187816 */ /* 0x000fe20000000017 */
[----:B------:R-:W-:Y:S01]  /*b9e0*/  IMAD.MOV.U32 R6, RZ, RZ, R9 ;  /* 0x000000ffff067224 */ /* 0x000fe200078e0009 */
[----:B------:R-:W-:-:S07]  /*b9f0*/  PRMT R45, R44, 0x7632, R45 ;  /* 0x000076322c2d7816 */ /* 0x000fce000000002d */
.L_x_12980:
[----:B------:R-:W-:Y:S05]  /*ba00*/  BSYNC B1 ;  /* 0x0000000000017941 */ /* 0x000fea0003800000 */
.L_x_12978:
        /* <DEDUP_REMOVED lines=11> */
.L_x_12982:
[----:B------:R-:W-:Y:S01]  /*bac0*/  IMAD.MOV.U32 R22, RZ, RZ, R25 ;  /* 0x000000ffff167224 */ /* 0x000fe200078e0019 */
[----:B------:R-:W-:Y:S01]  /*bad0*/  PRMT R23, R23, 0x7610, R24 ;  /* 0x0000761017177816 */ /* 0x000fe20000000018 */
[----:B------:R-:W-:Y:S01]  /*bae0*/  IMAD.MOV.U32 R9, RZ, RZ, R8 ;  /* 0x000000ffff097224 */ /* 0x000fe200078e0008 */
[----:B------:R-:W-:-:S07]  /*baf0*/  PRMT R44, R44, 0x5410, R44 ;  /* 0x000054102c2c7816 */ /* 0x000fce000000002c */
.L_x_12983:
[----:B------:R-:W-:Y:S05]  /*bb00*/  BSYNC B1 ;  /* 0x0000000000017941 */ /* 0x000fea0003800000 */
.L_x_12981:
        /* <DEDUP_REMOVED lines=11> */
.L_x_12985:
[----:B------:R-:W-:Y:S01]  /*bbc0*/  IMAD.MOV.U32 R25, RZ, RZ, R22 ;  /* 0x000000ffff197224 */ /* 0x000fe200078e0016 */
[----:B------:R-:W-:Y:S01]  /*bbd0*/  PRMT R24, R24, 0x7610, R23 ;  /* 0x0000761018187816 */ /* 0x000fe20000000017 */
[----:B------:R-:W-:Y:S01]  /*bbe0*/  IMAD.MOV.U32 R8, RZ, RZ, R11 ;  /* 0x000000ffff087224 */ /* 0x000fe200078e000b */
[----:B------:R-:W-:-:S07]  /*bbf0*/  PRMT R44, R0, 0x7632, R44 ;  /* 0x00007632002c7816 */ /* 0x000fce000000002c */
.L_x_12986:
[----:B------:R-:W-:Y:S05]  /*bc00*/  BSYNC B1 ;  /* 0x0000000000017941 */ /* 0x000fea0003800000 */
.L_x_12984:
        /* <DEDUP_REMOVED lines=11> */
.L_x_12988:
[----:B------:R-:W-:Y:S01]  /*bcc0*/  IMAD.MOV.U32 R22, RZ, RZ, R25 ;  /* 0x000000ffff167224 */ /* 0x000fe200078e0019 */
[----:B------:R-:W-:Y:S01]  /*bcd0*/  PRMT R23, R24, 0x7632, R23 ;  /* 0x0000763218177816 */ /* 0x000fe20000000017 */
[----:B------:R-:W-:Y:S01]  /*bce0*/  IMAD.MOV.U32 R11, RZ, RZ, R10 ;  /* 0x000000ffff0b7224 */ /* 0x000fe200078e000a */
[----:B------:R-:W-:-:S07]  /*bcf0*/  PRMT R0, R0, 0x5410, R0 ;  /* 0x0000541000007816 */ /* 0x000fce0000000000 */
.L_x_12989:
[----:B------:R-:W-:Y:S05]  /*bd00*/  BSYNC B1 ;  /* 0x0000000000017941 */ /* 0x000fea0003800000 */
.L_x_12987:
        /* <DEDUP_REMOVED lines=11> */
.L_x_12991:
[----:B------:R-:W-:Y:S01]  /*bdc0*/  IMAD.MOV.U32 R25, RZ, RZ, R22 ;  /* 0x000000ffff197224 */ /* 0x000fe200078e0016 */
[----:B------:R-:W-:Y:S01]  /*bdd0*/  PRMT R23, R23, 0x5410, R23 ;  /* 0x0000541017177816 */ /* 0x000fe20000000017 */
[----:B------:R-:W-:Y:S01]  /*bde0*/  IMAD.MOV.U32 R10, RZ, RZ, R13 ;  /* 0x000000ffff0a7224 */ /* 0x000fe200078e000d */
[----:B------:R-:W-:-:S07]  /*bdf0*/  PRMT R0, R47, 0x7632, R0 ;  /* 0x000076322f007816 */ /* 0x000fce0000000000 */
.L_x_12992:
[----:B------:R-:W-:Y:S05]  /*be00*/  BSYNC B1 ;  /* 0x0000000000017941 */ /* 0x000fea0003800000 */
.L_x_12990:
        /* <DEDUP_REMOVED lines=11> */
.L_x_12994:
[----:B------:R-:W-:Y:S01]  /*bec0*/  IMAD.MOV.U32 R22, RZ, RZ, R25 ;  /* 0x000000ffff167224 */ /* 0x000fe200078e0019 */
[----:B------:R-:W-:Y:S01]  /*bed0*/  PRMT R24, R24, 0x7610, R23 ;  /* 0x0000761018187816 */ /* 0x000fe20000000017 */
[----:B------:R-:W-:Y:S01]  /*bee0*/  IMAD.MOV.U32 R13, RZ, RZ, R12 ;  /* 0x000000ffff0d7224 */ /* 0x000fe200078e000c */
[----:B------:R-:W-:-:S07]  /*bef0*/  PRMT R47, R47, 0x5410, R47 ;  /* 0x000054102f2f7816 */ /* 0x000fce000000002f */
.L_x_12995:
[----:B------:R-:W-:Y:S05]  /*bf00*/  BSYNC B1 ;  /* 0x0000000000017941 */ /* 0x000fea0003800000 */
.L_x_12993:
        /* <DEDUP_REMOVED lines=11> */
.L_x_12997:
[----:B------:R-:W-:Y:S01]  /*bfc0*/  IMAD.MOV.U32 R23, RZ, RZ, R22 ;  /* 0x000000ffff177224 */ /* 0x000fe200078e0016 */
[----:B------:R-:W-:Y:S01]  /*bfd0*/  PRMT R25, R24, 0x7632, R25 ;  /* 0x0000763218197816 */ /* 0x000fe20000000019 */
[----:B------:R-:W-:Y:S01]  /*bfe0*/  IMAD.MOV.U32 R12, RZ, RZ, R15 ;  /* 0x000000ffff0c7224 */ /* 0x000fe200078e000f */
[----:B------:R-:W-:-:S07]  /*bff0*/  PRMT R47, R50, 0x7632, R47 ;  /* 0x00007632322f7816 */ /* 0x000fce000000002f */
.L_x_12998:
[----:B------:R-:W-:Y:S05]  /*c000*/  BSYNC B1 ;  /* 0x0000000000017941 */ /* 0x000fea0003800000 */
.L_x_12996:
        /* <DEDUP_REMOVED lines=11> */
.L_x_13000:
[----:B------:R-:W-:Y:S01]  /*c0c0*/  IMAD.MOV.U32 R22, RZ, RZ, R23 ;  /* 0x000000ffff167224 */ /* 0x000fe200078e0017 */
[----:B------:R-:W-:Y:S01]  /*c0d0*/  PRMT R24, R25, 0x7610, R24 ;  /* 0x0000761019187816 */ /* 0x000fe20000000018 */
[----:B------:R-:W-:Y:S01]  /*c0e0*/  IMAD.MOV.U32 R15, RZ, RZ, R14 ;  /* 0x000000ffff0f7224 */ /* 0x000fe200078e000e */
[----:B------:R-:W-:-:S07]  /*c0f0*/  PRMT R50, R50, 0x5410, R50 ;  /* 0x0000541032327816 */ /* 0x000fce0000000032 */
.L_x_13001:
[----:B------:R-:W-:Y:S05]  /*c100*/  BSYNC B1 ;  /* 0x0000000000017941 */ /* 0x000fea0003800000 */
.L_x_12999:
        /* <DEDUP_REMOVED lines=11> */
.L_x_13003:
[----:B------:R-:W-:Y:S01]  /*c1c0*/  IMAD.MOV.U32 R23, RZ, RZ, R22 ;  /* 0x000000ffff177224 */ /* 0x000fe200078e0016 */
[----:B------:R-:W-:Y:S01]  /*c1d0*/  PRMT R25, R24, 0x7610, R25 ;  /* 0x0000761018197816 */ /* 0x000fe20000000019 */
[----:B------:R-:W-:Y:S01]  /*c1e0*/  IMAD.MOV.U32 R14, RZ, RZ, R17 ;  /* 0x000000ffff0e7224 */ /* 0x000fe200078e0011 */
[----:B------:R-:W-:-:S07]  /*c1f0*/  PRMT R50, R51, 0x7632, R50 ;  /* 0x0000763233327816 */ /* 0x000fce0000000032 */
.L_x_13004:
[----:B------:R-:W-:Y:S05]  /*c200*/  BSYNC B1 ;  /* 0x0000000000017941 */ /* 0x000fea0003800000 */
.L_x_13002:
        /* <DEDUP_REMOVED lines=11> */
.L_x_13006:
[----:B------:R-:W-:Y:S01]  /*c2c0*/  IMAD.MOV.U32 R22, RZ, RZ, R23 ;  /* 0x000000ffff167224 */ /* 0x000fe200078e0017 */
[----:B------:R-:W-:Y:S01]  /*c2d0*/  PRMT R24, R24, 0x5410, R25 ;  /* 0x0000541018187816 */ /* 0x000fe20000000019 */
[----:B------:R-:W-:Y:S01]  /*c2e0*/  IMAD.MOV.U32 R17, RZ, RZ, R16 ;  /* 0x000000ffff117224 */ /* 0x000fe200078e0010 */
[----:B------:R-:W-:-:S07]  /*c2f0*/  PRMT R51, R51, 0x5410, R51 ;  /* 0x0000541033337816 */ /* 0x000fce0000000033 */
.L_x_13007:
[----:B------:R-:W-:Y:S05]  /*c300*/  BSYNC B1 ;  /* 0x0000000000017941 */ /* 0x000fea0003800000 */
.L_x_13005:
        /* <DEDUP_REMOVED lines=11> */
.L_x_13009:
[----:B------:R-:W-:Y:S01]  /*c3c0*/  IMAD.MOV.U32 R23, RZ, RZ, R22 ;  /* 0x000000ffff177224 */ /* 0x000fe200078e0016 */
[----:B------:R-:W-:Y:S01]  /*c3d0*/  PRMT R25, R25, 0x7610, R24 ;  /* 0x0000761019197816 */ /* 0x000fe20000000018 */
[----:B------:R-:W-:Y:S01]  /*c3e0*/  IMAD.MOV.U32 R16, RZ, RZ, R3 ;  /* 0x000000ffff107224 */ /* 0x000fe200078e0003 */
[----:B------:R-:W-:-:S07]  /*c3f0*/  PRMT R51, R52, 0x7632, R51 ;  /* 0x0000763234337816 */ /* 0x000fce0000000033 */
.L_x_13010:
[----:B------:R-:W-:Y:S05]  /*c400*/  BSYNC B1 ;  /* 0x0000000000017941 */ /* 0x000fea0003800000 */
.L_x_13008:
        /* <DEDUP_REMOVED lines=11> */
.L_x_13012:
[----:B------:R-:W-:Y:S01]  /*c4c0*/  IMAD.MOV.U32 R3, RZ, RZ, R2 ;  /* 0x000000ffff037224 */ /* 0x000fe200078e0002 */
[C---:B------:R-:W-:Y:S01]  /*c4d0*/  PRMT R52, R25.reuse, 0x5432, R52 ;  /* 0x0000543219347816 */ /* 0x040fe20000000034 */
[--C-:B------:R-:W-:Y:S01]  /*c4e0*/  IMAD.MOV.U32 R53, RZ, RZ, R23.reuse ;  /* 0x000000ffff357224 */ /* 0x100fe200078e0017 */
[----:B------:R-:W-:Y:S01]  /*c4f0*/  PRMT R56, R25, 0x7632, R56 ;  /* 0x0000763219387816 */ /* 0x000fe20000000038 */
[----:B------:R-:W-:-:S07]  /*c500*/  IMAD.MOV.U32 R2, RZ, RZ, R23 ;  /* 0x000000ffff027224 */ /* 0x000fce00078e0017 */
.L_x_13013:
[----:B------:R-:W-:Y:S05]  /*c510*/  BSYNC B1 ;  /* 0x0000000000017941 */ /* 0x000fea0003800000 */
.L_x_13011:
[----:B------:R-:W-:Y:S02]  /*c520*/  VIADD R20, R20, 0x4 ;  /* 0x0000000414147836 */ /* 0x000fe40000000000 */
[----:B------:R-:W-:Y:S01]  /*c530*/  VIADD R18, R18, 0x2 ;  /* 0x0000000212127836 */ /* 0x000fe20000000000 */
[----:B------:R-:W-:Y:S06]  /*c540*/  @P2 BRA `(.L_x_13014) ;  /* 0xfffffff0000c2947 */ /* 0x000fec000383ffff */
[----:B------:R-:W0:Y:S01]  /*c550*/  S2UR UR5, SR_CgaCtaId ;  /* 0x00000000000579c3 */ /* 0x000e220000008800 */
[----:B------:R-:W-:Y:S01]  /*c560*/  UMOV UR4, 0x400 ;  /* 0x0000040000047882 */ /* 0x000fe20000000000 */
[----:B------:R-:W-:Y:S01]  /*c570*/  FADD.FTZ R54, R54, R19 ;  /* 0x0000001336367221 */ /* 0x000fe20000010000 */
[----:B------:R-:W-:Y:S01]  /*c580*/  IMAD.MOV.U32 R2, RZ, RZ, R1 ;  /* 0x000000ffff027224 */ /* 0x000fe200078e0001 */
[----:B0-----:R-:W-:-:S09]  /*c590*/  ULEA UR4, UR5, UR4, 0x18 ;  /* 0x0000000405047291 */ /* 0x001fd2000f8ec03f */
[----:B------:R-:W0:Y:S04]  /*c5a0*/  LDS.128 R24, [UR4+0x140] ;  /* 0x00014004ff187984 */ /* 0x000e280008000c00 */
[----:B------:R-:W1:Y:S04]  /*c5b0*/  LDS.128 R28, [UR4+0x150] ;  /* 0x00015004ff1c7984 */ /* 0x000e680008000c00 */
[----:B------:R-:W2:Y:S04]  /*c5c0*/  LDS.128 R32, [UR4+0x160] ;  /* 0x00016004ff207984 */ /* 0x000ea80008000c00 */
[----:B------:R-:W3:Y:S04]  /*c5d0*/  LDS.128 R36, [UR4+0x170] ;  /* 0x00017004ff247984 */ /* 0x000ee80008000c00 */
[----:B------:R-:W4:Y:S04]  /*c5e0*/  LDS.128 R40, [UR4+0x190] ;  /* 0x00019004ff287984 */ /* 0x000f280008000c00 */
[----:B------:R-:W5:Y:S04]  /*c5f0*/  LDS.64 R48, [UR4+0x1a0] ;  /* 0x0001a004ff307984 */ /* 0x000f680008000a00 */
[----:B------:R-:W5:Y:S01]  /*c600*/  LDS.128 R20, [UR4+0x180] ;  /* 0x00018004ff147984 */ /* 0x000f620008000c00 */
[----:B0-----:R-:W-:-:S03]  /*c610*/  FSETP.GT.FTZ.AND P0, PT, R55, R24, PT ;  /* 0x000000183700720b */ /* 0x001fc60003f14000 */
[----:B------:R-:W-:Y:S01]  /*c620*/  STL.64 [R1+0x8], R26 ;  /* 0x0000081a01007387 */ /* 0x000fe20000100a00 */
[----:B------:R-:W-:-:S03]  /*c630*/  FSEL R57, R24, R55, P0 ;  /* 0x0000003718397208 */ /* 0x000fc60000000000 */
[----:B-1----:R-:W-:Y:S01]  /*c640*/  STL.64 [R1+0x10], R28 ;  /* 0x0000101c01007387 */ /* 0x002fe20000100a00 */
[----:B------:R-:W-:Y:S02]  /*c650*/  FSEL R18, R55, R24, P0 ;  /* 0x0000001837127208 */ /* 0x000fe40000000000 */
[----:B------:R-:W-:Y:S01]  /*c660*/  FSEL R19, R54, R25, P0 ;  /* 0x0000001936137208 */ /* 0x000fe20000000000 */
[----:B------:R-:W-:Y:S02]  /*c670*/  STL.64 [R1+0x18], R30 ;  /* 0x0000181e01007387 */ /* 0x000fe40000100a00 */
[----:B------:R-:W-:Y:S02]  /*c680*/  FADD.FTZ R57, -R18, R57 ;  /* 0x0000003912397221 */ /* 0x000fe40000010100 */
[----:B--2---:R-:W-:Y:S02]  /*c690*/  STL.64 [R1+0x20], R32 ;  /* 0x0000202001007387 */ /* 0x004fe40000100a00 */
[----:B------:R-:W-:-:S02]  /*c6a0*/  FMUL.FTZ R57, R57, 1.4426950216293334961 ;  /* 0x3fb8aa3b39397820 */ /* 0x000fc40000410000 */
[----:B------:R-:W-:Y:S04]  /*c6b0*/  STL.64 [R1+0x28], R34 ;  /* 0x0000282201007387 */ /* 0x000fe80000100a00 */
[----:B---3--:R-:W-:Y:S01]  /*c6c0*/  STL.64 [R1+0x30], R36 ;  /* 0x0000302401007387 */ /* 0x008fe20000100a00 */
[----:B------:R-:W0:Y:S03]  /*c6d0*/  MUFU.EX2 R57, R57 ;  /* 0x0000003900397308 */ /* 0x000e260000000800 */
[----:B------:R-:W-:Y:S04]  /*c6e0*/  STL.64 [R1+0x38], R38 ;  /* 0x0000382601007387 */ /* 0x000fe80000100a00 */
[----:B------:R-:W-:Y:S04]  /*c6f0*/  STL.64 [R1], R24 ;  /* 0x0000001801007387 */ /* 0x000fe80000100a00 */
[----:B----4-:R-:W-:Y:S04]  /*c700*/  STL.64 [R1+0x50], R40 ;  /* 0x0000502801007387 */ /* 0x010fe80000100a00 */
[----:B------:R-:W-:Y:S04]  /*c710*/  STL.64 [R1+0x58], R42 ;  /* 0x0000582a01007387 */ /* 0x000fe80000100a00 */
[----:B-----5:R-:W-:Y:S04]  /*c720*/  STL.64 [R1+0x60], R48 ;  /* 0x0000603001007387 */ /* 0x020fe80000100a00 */
[----:B------:R1:W-:Y:S04]  /*c730*/  STL.64 [R1+0x48], R22 ;  /* 0x0000481601007387 */ /* 0x0003e80000100a00 */
[----:B------:R2:W-:Y:S01]  /*c740*/  STL.64 [R1+0x40], R20 ;  /* 0x0000401401007387 */ /* 0x0005e20000100a00 */
[----:B-1----:R-:W-:Y:S01]  /*c750*/  FSEL R22, R25, R54, P0 ;  /* 0x0000003619167208 */ /* 0x002fe20000000000 */
[----:B--2---:R-:W-:-:S04]  /*c760*/  IMAD.MOV.U32 R21, RZ, RZ, RZ ;  /* 0x000000ffff157224 */ /* 0x004fc800078e00ff */
[----:B0-----:R-:W-:Y:S01]  /*c770*/  FMUL.FTZ R22, R22, R57 ;  /* 0x0000003916167220 */ /* 0x001fe20000410000 */
[----:B------:R-:W-:-:S07]  /*c780*/  IMAD.MOV.U32 R20, RZ, RZ, R2 ;  /* 0x000000ffff147224 */ /* 0x000fce00078e0002 */
.L_x_13060:
        /* <DEDUP_REMOVED lines=20> */
.L_x_13016:
[----:B------:R-:W-:Y:S01]  /*c8d0*/  IMAD.MOV.U32 R24, RZ, RZ, R5 ;  /* 0x000000ffff187224 */ /* 0x000fe200078e0005 */
[C---:B------:R-:W-:Y:S01]  /*c8e0*/  PRMT R23, R46.reuse, 0x7632, R23 ;  /* 0x000076322e177816 */ /* 0x040fe20000000017 */
[----:B------:R-:W-:Y:S01]  /*c8f0*/  IMAD.MOV.U32 R5, RZ, RZ, R4 ;  /* 0x000000ffff057224 */ /* 0x000fe200078e0004 */
[----:B------:R-:W-:-:S07]  /*c900*/  PRMT R46, R46, 0x5410, R46 ;  /* 0x000054102e2e7816 */ /* 0x000fce000000002e */
.L_x_13017:
[----:B------:R-:W-:Y:S05]  /*c910*/  BSYNC B1 ;  /* 0x0000000000017941 */ /* 0x000fea0003800000 */
.L_x_13015:
        /* <DEDUP_REMOVED lines=11> */
.L_x_13019:
[----:B------:R-:W-:Y:S01]  /*c9d0*/  IMAD.MOV.U32 R25, RZ, RZ, R24 ;  /* 0x000000ffff197224 */ /* 0x000fe200078e0018 */
[----:B------:R-:W-:Y:S01]  /*c9e0*/  PRMT R26, R23, 0x7610, R26 ;  /* 0x00007610171a7816 */ /* 0x000fe2000000001a */
[----:B------:R-:W-:Y:S01]  /*c9f0*/  IMAD.MOV.U32 R4, RZ, RZ, R7 ;  /* 0x000000ffff047224 */ /* 0x000fe200078e0007 */
[----:B------:R-:W-:-:S07]  /*ca00*/  PRMT R46, R45, 0x7632, R46 ;  /* 0x000076322d2e7816 */ /* 0x000fce000000002e */
.L_x_13020:
[----:B------:R-:W-:Y:S05]  /*ca10*/  BSYNC B1 ;  /* 0x0000000000017941 */ /* 0x000fea0003800000 */
.L_x_13018:
        /* <DEDUP_REMOVED lines=11> */
.L_x_13022:
[----:B------:R-:W-:Y:S01]  /*cad0*/  IMAD.MOV.U32 R24, RZ, RZ, R25 ;  /* 0x000000ffff187224 */ /* 0x000fe200078e0019 */
[----:B------:R-:W-:Y:S01]  /*cae0*/  PRMT R23, R23, 0x5410, R26 ;  /* 0x0000541017177816 */ /* 0x000fe2000000001a */
[----:B------:R-:W-:Y:S01]  /*caf0*/  IMAD.MOV.U32 R7, RZ, RZ, R6 ;  /* 0x000000ffff077224 */ /* 0x000fe200078e0006 */
[----:B------:R-:W-:-:S07]  /*cb00*/  PRMT R45, R45, 0x5410, R45 ;  /* 0x000054102d2d7816 */ /* 0x000fce000000002d */
.L_x_13023:
[----:B------:R-:W-:Y:S05]  /*cb10*/  BSYNC B1 ;  /* 0x0000000000017941 */ /* 0x000fea0003800000 */
.L_x_13021:
        /* <DEDUP_REMOVED lines=11> */
.L_x_13025:
[----:B------:R-:W-:Y:S01]  /*cbd0*/  IMAD.MOV.U32 R25, RZ, RZ, R24 ;  /* 0x000000ffff197224 */ /* 0x000fe200078e0018 */
[----:B------:R-:W-:Y:S01]  /*cbe0*/  PRMT R26, R26, 0x7610, R23 ;  /* 0x000076101a1a7816 */ /* 0x000fe20000000017 */
[----:B------:R-:W-:Y:S01]  /*cbf0*/  IMAD.MOV.U32 R6, RZ, RZ, R9 ;  /* 0x000000ffff067224 */ /* 0x000fe200078e0009 */
[----:B------:R-:W-:-:S07]  /*cc00*/  PRMT R45, R44, 0x7632, R45 ;  /* 0x000076322c2d7816 */ /* 0x000fce000000002d */
.L_x_13026:
[----:B------:R-:W-:Y:S05]  /*cc10*/  BSYNC B1 ;  /* 0x0000000000017941 */ /* 0x000fea0003800000 */
.L_x_13024:
        /* <DEDUP_REMOVED lines=11> */
.L_x_13028:
[----:B------:R-:W-:Y:S01]  /*ccd0*/  IMAD.MOV.U32 R24, RZ, RZ, R25 ;  /* 0x000000ffff187224 */ /* 0x000fe200078e0019 */
[----:B------:R-:W-:Y:S01]  /*cce0*/  PRMT R23, R23, 0x7610, R26 ;  /* 0x0000761017177816 */ /* 0x000fe2000000001a */
[----:B------:R-:W-:Y:S01]  /*ccf0*/  IMAD.MOV.U32 R9, RZ, RZ, R8 ;  /* 0x000000ffff097224 */ /* 0x000fe200078e0008 */
[----:B------:R-:W-:-:S07]  /*cd00*/  PRMT R44, R44, 0x5410, R44 ;  /* 0x000054102c2c7816 */ /* 0x000fce000000002c */
.L_x_13029:
[----:B------:R-:W-:Y:S05]  /*cd10*/  BSYNC B1 ;  /* 0x0000000000017941 */ /* 0x000fea0003800000 */
.L_x_13027:
        /* <DEDUP_REMOVED lines=11> */
.L_x_13031:
[----:B------:R-:W-:Y:S01]  /*cdd0*/  IMAD.MOV.U32 R25, RZ, RZ, R24 ;  /* 0x000000ffff197224 */ /* 0x000fe200078e0018 */
[----:B------:R-:W-:Y:S01]  /*cde0*/  PRMT R26, R26, 0x7610, R23 ;  /* 0x000076101a1a7816 */ /* 0x000fe20000000017 */
[----:B------:R-:W-:Y:S01]  /*cdf0*/  IMAD.MOV.U32 R8, RZ, RZ, R11 ;  /* 0x000000ffff087224 */ /* 0x000fe200078e000b */
[----:B------:R-:W-:-:S07]  /*ce00*/  PRMT R44, R0, 0x7632, R44 ;  /* 0x00007632002c7816 */ /* 0x000fce000000002c */
.L_x_13032:
[----:B------:R-:W-:Y:S05]  /*ce10*/  BSYNC B1 ;  /* 0x0000000000017941 */ /* 0x000fea0003800000 */
.L_x_13030:
        /* <DEDUP_REMOVED lines=11> */
.L_x_13034:
[----:B------:R-:W-:Y:S01]  /*ced0*/  IMAD.MOV.U32 R24, RZ, RZ, R25 ;  /* 0x000000ffff187224 */ /* 0x000fe200078e0019 */
[----:B------:R-:W-:Y:S01]  /*cee0*/  PRMT R23, R26, 0x7632, R23 ;  /* 0x000076321a177816 */ /* 0x000fe20000000017 */
[----:B------:R-:W-:Y:S01]  /*cef0*/  IMAD.MOV.U32 R11, RZ, RZ, R10 ;  /* 0x000000ffff0b7224 */ /* 0x000fe200078e000a */
[----:B------:R-:W-:-:S07]  /*cf00*/  PRMT R0, R0, 0x5410, R0 ;  /* 0x0000541000007816 */ /* 0x000fce0000000000 */
.L_x_13035:
[----:B------:R-:W-:Y:S05]  /*cf10*/  BSYNC B1 ;  /* 0x0000000000017941 */ /* 0x000fea0003800000 */
.L_x_13033:
        /* <DEDUP_REMOVED lines=11> */
.L_x_13037:
[----:B------:R-:W-:Y:S01]  /*cfd0*/  IMAD.MOV.U32 R25, RZ, RZ, R24 ;  /* 0x000000ffff197224 */ /* 0x000fe200078e0018 */
[----:B------:R-:W-:Y:S01]  /*cfe0*/  PRMT R23, R23, 0x5410, R23 ;  /* 0x0000541017177816 */ /* 0x000fe20000000017 */
[----:B------:R-:W-:Y:S01]  /*cff0*/  IMAD.MOV.U32 R10, RZ, RZ, R13 ;  /* 0x000000ffff0a7224 */ /* 0x000fe200078e000d */
[----:B------:R-:W-:-:S07]  /*d000*/  PRMT R0, R47, 0x7632, R0 ;  /* 0x000076322f007816 */ /* 0x000fce0000000000 */
.L_x_13038:
[----:B------:R-:W-:Y:S05]  /*d010*/  BSYNC B1 ;  /* 0x0000000000017941 */ /* 0x000fea0003800000 */
.L_x_13036:
        /* <DEDUP_REMOVED lines=11> */
.L_x_13040:
[----:B------:R-:W-:Y:S01]  /*d0d0*/  IMAD.MOV.U32 R24, RZ, RZ, R25 ;  /* 0x000000ffff187224 */ /* 0x000fe200078e0019 */
[----:B------:R-:W-:Y:S01]  /*d0e0*/  PRMT R26, R26, 0x7610, R23 ;  /* 0x000076101a1a7816 */ /* 0x000fe20000000017 */
[----:B------:R-:W-:Y:S01]  /*d0f0*/  IMAD.MOV.U32 R13, RZ, RZ, R12 ;  /* 0x000000ffff0d7224 */ /* 0x000fe200078e000c */
[----:B------:R-:W-:-:S07]  /*d100*/  PRMT R47, R47, 0x5410, R47 ;  /* 0x000054102f2f7816 */ /* 0x000fce000000002f */
.L_x_13041:
[----:B------:R-:W-:Y:S05]  /*d110*/  BSYNC B1 ;  /* 0x0000000000017941 */ /* 0x000fea0003800000 */
.L_x_13039:
        /* <DEDUP_REMOVED lines=11> */
.L_x_13043:
[----:B------:R-:W-:Y:S01]  /*d1d0*/  IMAD.MOV.U32 R23, RZ, RZ, R24 ;  /* 0x000000ffff177224 */ /* 0x000fe200078e0018 */
[----:B------:R-:W-:Y:S01]  /*d1e0*/  PRMT R25, R26, 0x7632, R25 ;  /* 0x000076321a197816 */ /* 0x000fe20000000019 */
[----:B------:R-:W-:Y:S01]  /*d1f0*/  IMAD.MOV.U32 R12, RZ, RZ, R15 ;  /* 0x000000ffff0c7224 */ /* 0x000fe200078e000f */
[----:B------:R-:W-:-:S07]  /*d200*/  PRMT R47, R50, 0x7632, R47 ;  /* 0x00007632322f7816 */ /* 0x000fce000000002f */
.L_x_13044:
[----:B------:R-:W-:Y:S05]  /*d210*/  BSYNC B1 ;  /* 0x0000000000017941 */ /* 0x000fea0003800000 */
.L_x_13042:
        /* <DEDUP_REMOVED lines=11> */
.L_x_13046:
[----:B------:R-:W-:Y:S01]  /*d2d0*/  IMAD.MOV.U32 R24, RZ, RZ, R23 ;  /* 0x000000ffff187224 */ /* 0x000fe200078e0017 */
[----:B------:R-:W-:Y:S01]  /*d2e0*/  PRMT R25, R25, 0x5410, R25 ;  /* 0x0000541019197816 */ /* 0x000fe20000000019 */
[----:B------:R-:W-:Y:S01]  /*d2f0*/  IMAD.MOV.U32 R15, RZ, RZ, R14 ;  /* 0x000000ffff0f7224 */ /* 0x000fe200078e000e */
[----:B------:R-:W-:-:S07]  /*d300*/  PRMT R50, R50, 0x5410, R50 ;  /* 0x0000541032327816 */ /* 0x000fce0000000032 */
.L_x_13047:
[----:B------:R-:W-:Y:S05]  /*d310*/  BSYNC B1 ;  /* 0x0000000000017941 */ /* 0x000fea0003800000 */
.L_x_13045:
        /* <DEDUP_REMOVED lines=11> */
.L_x_13049:
[----:B------:R-:W-:Y:S01]  /*d3d0*/  IMAD.MOV.U32 R23, RZ, RZ, R24 ;  /* 0x000000ffff177224 */ /* 0x000fe200078e0018 */
[----:B------:R-:W-:Y:S01]  /*d3e0*/  PRMT R25, R25, 0x7632, R25 ;  /* 0x0000763219197816 */ /* 0x000fe20000000019 */
[----:B------:R-:W-:Y:S01]  /*d3f0*/  IMAD.MOV.U32 R14, RZ, RZ, R17 ;  /* 0x000000ffff0e7224 */ /* 0x000fe200078e0011 */
[----:B------:R-:W-:-:S07]  /*d400*/  PRMT R50, R51, 0x7632, R50 ;  /* 0x0000763233327816 */ /* 0x000fce0000000032 */
.L_x_13050:
[----:B------:R-:W-:Y:S05]  /*d410*/  BSYNC B1 ;  /* 0x0000000000017941 */ /* 0x000fea0003800000 */
.L_x_13048:
        /* <DEDUP_REMOVED lines=11> */
.L_x_13052:
[----:B------:R-:W-:Y:S01]  /*d4d0*/  IMAD.MOV.U32 R24, RZ, RZ, R23 ;  /* 0x000000ffff187224 */ /* 0x000fe200078e0017 */
[----:B------:R-:W-:Y:S01]  /*d4e0*/  PRMT R25, R25, 0x5410, R25 ;  /* 0x0000541019197816 */ /* 0x000fe20000000019 */
[----:B------:R-:W-:Y:S01]  /*d4f0*/  IMAD.MOV.U32 R17, RZ, RZ, R16 ;  /* 0x000000ffff117224 */ /* 0x000fe200078e0010 */
[----:B------:R-:W-:-:S07]  /*d500*/  PRMT R51, R51, 0x5410, R51 ;  /* 0x0000541033337816 */ /* 0x000fce0000000033 */
.L_x_13053:
[----:B------:R-:W-:Y:S05]  /*d510*/  BSYNC B1 ;  /* 0x0000000000017941 */ /* 0x000fea0003800000 */
.L_x_13051:
        /* <DEDUP_REMOVED lines=11> */
.L_x_13055:
[----:B------:R-:W-:Y:S01]  /*d5d0*/  IMAD.MOV.U32 R16, RZ, RZ, R3 ;  /* 0x000000ffff107224 */ /* 0x000fe200078e0003 */
[----:B------:R-:W-:Y:S01]  /*d5e0*/  PRMT R23, R23, 0x7610, R25 ;  /* 0x0000761017177816 */ /* 0x000fe20000000019 */
[----:B------:R-:W-:Y:S01]  /*d5f0*/  IMAD.MOV.U32 R26, RZ, RZ, R24 ;  /* 0x000000ffff1a7224 */ /* 0x000fe200078e0018 */
[----:B------:R-:W-:-:S07]  /*d600*/  PRMT R51, R52, 0x7632, R51 ;  /* 0x0000763234337816 */ /* 0x000fce0000000033 */
.L_x_13056:
[----:B------:R-:W-:Y:S05]  /*d610*/  BSYNC B1 ;  /* 0x0000000000017941 */ /* 0x000fea0003800000 */
.L_x_13054:
[----:B------:R-:W-:Y:S01]  /*d620*/  HSETP2.GT.AND P0, PT, R23.H1_H1, R56.H0_H0, PT ;  /* 0x2000003817007234 */ /* 0x000fe20003f04c00 */
[----:B------:R-:W-:Y:S04]  /*d630*/  BSSY B1, `(.L_x_13057) ;  /* 0x000000c000017945 */ /* 0x000fe80003800000 */
[----:B------:R-:W-:-:S13]  /*d640*/  ISETP.EQ.OR P0, PT, R53, -0x1, P0 ;  /* 0xffffffff3500780c */ /* 0x000fda0000702670 */
[----:B------:R-:W-:Y:S05]  /*d650*/  @P0 BRA `(.L_x_13058) ;  /* 0x0000000000140947 */ /* 0x000fea0003800000 */
[----:B------:R-:W-:Y:S01]  /*d660*/  ISETP.GE.AND P0, PT, R26, R53, PT ;  /* 0x000000351a00720c */ /* 0x000fe20003f06270 */
[----:B------:R-:W-:Y:S01]  /*d670*/  IMAD.MOV.U32 R3, RZ, RZ, R26 ;  /* 0x000000ffff037224 */ /* 0x000fe200078e001a */
[----:B------:R-:W-:-:S11]  /*d680*/  PRMT R52, R56, 0x7610, R23 ;  /* 0x0000761038347816 */ /* 0x000fd60000000017 */
[----:B------:R-:W-:-:S13]  /*d690*/  HSETP2.NEU.OR P0, PT, R23.H1_H1, R56.H0_H0, P0 ;  /* 0x2000003817007234 */ /* 0x000fda000070dc20 */
[----:B------:R-:W-:Y:S05]  /*d6a0*/  @P0 BRA `(.L_x_13059) ;  /* 0x0000000000100947 */ /* 0x000fea0003800000 */
.L_x_13058:
[C-C-:B------:R-:W-:Y:S01]  /*d6b0*/  PRMT R52, R23.reuse, 0x5432, R56.reuse ;  /* 0x0000543217347816 */ /* 0x140fe20000000038 */
[----:B------:R-:W-:Y:S01]  /*d6c0*/  IMAD.MOV.U32 R3, RZ, RZ, R53 ;  /* 0x000000ffff037224 */ /* 0x000fe200078e0035 */
[----:B------:R-:W-:Y:S01]  /*d6d0*/  PRMT R56, R23, 0x7632, R56 ;  /* 0x0000763217387816 */ /* 0x000fe20000000038 */
[----:B------:R-:W-:-:S07]  /*d6e0*/  IMAD.MOV.U32 R53, RZ, RZ, R26 ;  /* 0x000000ffff357224 */ /* 0x000fce00078e001a */
.L_x_13059:
[----:B------:R-:W-:Y:S05]  /*d6f0*/  BSYNC B1 ;  /* 0x0000000000017941 */ /* 0x000fea0003800000 */
.L_x_13057:
[----:B------:R-:W-:Y:S02]  /*d700*/  VIADD R20, R20, 0x4 ;  /* 0x0000000414147836 */ /* 0x000fe40000000000 */
[----:B------:R-:W-:Y:S01]  /*d710*/  VIADD R2, R2, 0x2 ;  /* 0x0000000202027836 */ /* 0x000fe20000000000 */
[----:B------:R-:W-:Y:S06]  /*d720*/  @P2 BRA `(.L_x_13060) ;  /* 0xfffffff000182947 */ /* 0x000fec000383ffff */
[----:B------:R-:W-:Y:S01]  /*d730*/  FADD.FTZ R19, R19, R22 ;  /* 0x0000001613137221 */ /* 0x000fe20000010000 */
[----:B------:R-:W-:-:S07]  /*d740*/  IMAD.MOV.U32 R2, RZ, RZ, R53 ;  /* 0x000000ffff027224 */ /* 0x000fce00078e0035 */
.L_x_12919:
[----:B------:R-:W-:Y:S05]  /*d750*/  BSYNC B0 ;  /* 0x0000000000007941 */ /* 0x000fea0003800000 */
.L_x_12918:
[----:B--2---:R-:W0:Y:S01]  /*d760*/  S2R R20, SR_TID.X ;  /* 0x0000000000147919 */ /* 0x004e220000002100 */
[----:B------:R-:W-:Y:S01]  /*d770*/  IMAD.MOV.U32 R53, RZ, RZ, R51 ;  /* 0x000000ffff357224 */ /* 0x000fe200078e0033 */
[----:B------:R-:W-:Y:S01]  /*d780*/  BSSY B0, `(.L_x_13061) ;  /* 0x0000064000007945 */ /* 0x000fe20003800000 */
[----:B------:R-:W-:Y:S01]  /*d790*/  IMAD.MOV.U32 R51, RZ, RZ, R47 ;  /* 0x000000ffff337224 */ /* 0x000fe200078e002f */
        /* <DEDUP_REMOVED lines=8> */
[----:B------:R2:W-:Y:S01]  /*d820*/  STL.64 [R1+0x30], R8 ;  /* 0x0000300801007387 */ /* 0x0005e20000100a00 */
[----:B0-----:R-:W-:-:S03]  /*d830*/  ISETP.NE.AND P0, PT, R20, RZ, PT ;  /* 0x000000ff1400720c */ /* 0x001fc60003f05270 */
[----:B------:R2:W-:Y:S01]  /*d840*/  STL.64 [R1+0x38], R6 ;  /* 0x0000380601007387 */ /* 0x0005e20000100a00 */
[----:B-1----:R-:W-:-:S03]  /*d850*/  IMAD.MOV.U32 R2, RZ, RZ, R45 ;  /* 0x000000ffff027224 */ /* 0x002fc600078e002d */
[----:B------:R2:W-:Y:S01]  /*d860*/  STL.64 [R1+0x40], R4 ;  /* 0x0000400401007387 */ /* 0x0005e20000100a00 */
[----:B------:R-:W-:-:S03]  /*d870*/  IMAD.MOV.U32 R3, RZ, RZ, R46 ;  /* 0x000000ffff037224 */ /* 0x000fc600078e002e */
[----:B------:R2:W-:Y:S04]  /*d880*/  STL.64 [R1+0x48], R52 ;  /* 0x0000483401007387 */ /* 0x0005e80000100a00 */
[----:B------:R2:W-:Y:S04]  /*d890*/  STL.64 [R1+0x50], R50 ;  /* 0x0000503201007387 */ /* 0x0005e80000100a00 */
[----:B------:R2:W-:Y:S04]  /*d8a0*/  STL.64 [R1+0x60], R2 ;  /* 0x0000600201007387 */ /* 0x0005e80000100a00 */
[----:B------:R2:W-:Y:S01]  /*d8b0*/  STL.64 [R1], R18 ;  /* 0x0000001201007387 */ /* 0x0005e20000100a00 */
[----:B------:R-:W-:Y:S05]  /*d8c0*/  @P0 BRA `(.L_x_13062) ;  /* 0x00000004003c0947 */ /* 0x000fea0003800000 */
[----:B------:R-:W0:Y:S02]  /*d8d0*/  LDC R0, c[0x0][0x234] ;  /* 0x00008d00ff007b82 */ /* 0x000e240000000800 */
[----:B0-----:R-:W-:-:S13]  /*d8e0*/  ISETP.GE.AND P0, PT, R0, 0x1, PT ;  /* 0x000000010000780c */ /* 0x001fda0003f06270 */
[----:B------:R-:W-:Y:S05]  /*d8f0*/  @!P0 BRA `(.L_x_13063) ;  /* 0x0000000400188947 */ /* 0x000fea0003800000 */
[----:B------:R-:W-:-:S05]  /*d900*/  IMAD.SHL.U32 R0, R0, 0x2, RZ ;  /* 0x0000000200007824 */ /* 0x000fca00078e00ff */
[----:B------:R-:W-:-:S04]  /*d910*/  VIMNMX R0, R0, 0x1, !PT ;  /* 0x0000000100007848 */ /* 0x000fc80007fe0100 */
[C---:B--2---:R-:W-:Y:S01]  /*d920*/  LOP3.LUT R3, R0.reuse, 0x3, RZ, 0xc0, !PT ;  /* 0x0000000300037812 */ /* 0x044fe200078ec0ff */
        /* <DEDUP_REMOVED lines=15> */
.L_x_13065:
        /* <DEDUP_REMOVED lines=26> */
.L_x_13064:
[----:B------:R-:W-:Y:S05]  /*dbc0*/  @!P1 BRA `(.L_x_13063) ;  /* 0x0000000000649947 */ /* 0x000fea0003800000 */
[----:B------:R-:W1:Y:S01]  /*dbd0*/  S2R R5, SR_CgaCtaId ;  /* 0x0000000000057919 */ /* 0x000e620000008800 */
[----:B------:R-:W2:Y:S01]  /*dbe0*/  S2UR UR4, SR_CTAID.X ;  /* 0x00000000000479c3 */ /* 0x000ea20000002500 */
[----:B------:R-:W-:Y:S01]  /*dbf0*/  MOV R0, 0x400 ;  /* 0x0000040000007802 */ /* 0x000fe20000000f00 */
[----:B0-----:R-:W-:Y:S01]  /*dc00*/  IMAD R4, R2, 0x4, R1 ;  /* 0x0000000402047824 */ /* 0x001fe200078e0201 */
[----:B------:R-:W-:-:S03]  /*dc10*/  ULDC UR5, c[0x0][0x230] ;  /* 0x00008c0000057ab9 */ /* 0x000fc60000000800 */
[----:B------:R-:W-:Y:S02]  /*dc20*/  VIADD R0, R0, 0x210 ;  /* 0x0000021000007836 */ /* 0x000fe40000000000 */
[----:B------:R-:W-:Y:S01]  /*dc30*/  VIADD R6, R4, 0x8 ;  /* 0x0000000804067836 */ /* 0x000fe20000000000 */
[----:B--2---:R-:W-:Y:S02]  /*dc40*/  UIMAD UR4, UR4, UR5, URZ ;  /* 0x00000005040472a4 */ /* 0x004fe4000f8e023f */
[----:B-1----:R-:W-:Y:S01]  /*dc50*/  LEA R5, R5, R0, 0x18 ;  /* 0x0000000005057211 */ /* 0x002fe200078ec0ff */
[----:B------:R-:W-:-:S04]  /*dc60*/  IMAD R0, R2, 0x2, R1 ;  /* 0x0000000202007824 */ /* 0x000fc800078e0201 */
[----:B------:R-:W-:Y:S02]  /*dc70*/  IMAD R2, R2, 0x4, R5 ;  /* 0x0000000402027824 */ /* 0x000fe400078e0205 */
[----:B------:R-:W-:Y:S02]  /*dc80*/  VIADD R8, R0, 0x48 ;  /* 0x0000004800087836 */ /* 0x000fe40000000000 */
[----:B------:R-:W-:-:S07]  /*dc90*/  VIADD R2, R2, 0x40 ;  /* 0x0000004002027836 */ /* 0x000fce0000000000 */
.L_x_13066:
        /* <DEDUP_REMOVED lines=12> */
.L_x_13063:
[----:B------:R-:W1:Y:S01]  /*dd60*/  S2UR UR5, SR_CgaCtaId ;  /* 0x00000000000579c3 */ /* 0x000e620000008800 */
[----:B------:R-:W-:Y:S01]  /*dd70*/  UMOV UR4, 0x400 ;  /* 0x0000040000047882 */ /* 0x000fe20000000000 */
[----:B--2---:R-:W-:Y:S02]  /*dd80*/  IMAD.MOV.U32 R2, RZ, RZ, R19 ;  /* 0x000000ffff027224 */ /* 0x004fe400078e0013 */
[----:B------:R-:W-:Y:S01]  /*dd90*/  IMAD.MOV.U32 R3, RZ, RZ, R18 ;  /* 0x000000ffff037224 */ /* 0x000fe200078e0012 */
[----:B-1----:R-:W-:-:S09]  /*dda0*/  ULEA UR4, UR5, UR4, 0x18 ;  /* 0x0000000405047291 */ /* 0x002fd2000f8ec03f */
[----:B------:R1:W-:Y:S03]  /*ddb0*/  STS.64 [UR4+0x290], R2 ;  /* 0x00029002ff007988 */ /* 0x0003e60008000a04 */
.L_x_13062:
[----:B------:R-:W-:Y:S05]  /*ddc0*/  BSYNC B0 ;  /* 0x0000000000007941 */ /* 0x000fea0003800000 */
.L_x_13061:
[----:B------:R-:W-:Y:S01]  /*ddd0*/  BAR.SYNC.DEFER_BLOCKING 0x0 ;  /* 0x0000000000007b1d */ /* 0x000fe20000010000 */
[----:B------:R-:W-:-:S13]  /*dde0*/  ISETP.GT.AND P0, PT, R20, 0x21, PT ;  /* 0x000000211400780c */ /* 0x000fda0003f04270 */
[----:B------:R-:W-:Y:S05]  /*ddf0*/  @P0 EXIT ;  /* 0x000000000000094d */ /* 0x000fea0003800000 */
[----:B-12---:R-:W1:Y:S01]  /*de00*/  S2R R2, SR_CTAID.X ;  /* 0x0000000000027919 */ /* 0x006e620000002500 */
[----:B------:R-:W1:Y:S01]  /*de10*/  S2UR UR4, SR_CTAID.Y ;  /* 0x00000000000479c3 */ /* 0x000e620000002600 */
[C---:B------:R-:W-:Y:S01]  /*de20*/  VIMNMX R3, R20.reuse, -0x5e, !PT ;  /* 0xffffffa214037848 */ /* 0x040fe20007fe0100 */
[----:B------:R-:W-:Y:S03]  /*de30*/  BSSY B0, `(.L_x_13067) ;  /* 0x0000018000007945 */ /* 0x000fe60003800000 */
[----:B------:R-:W-:-:S03]  /*de40*/  IADD3 R3, -R20, 0x7f, R3 ;  /* 0x0000007f14037810 */ /* 0x000fc60007ffe103 */
[----:B------:R-:W1:Y:S01]  /*de50*/  LDC R7, c[0x0][0x10] ;  /* 0x00000400ff077b82 */ /* 0x000e620000000800 */
[C---:B------:R-:W-:Y:S02]  /*de60*/  LEA.HI R0, R3.reuse, 0x1, RZ, 0x19 ;  /* 0x0000000103007811 */ /* 0x040fe400078fc8ff */
[----:B------:R-:W-:Y:S02]  /*de70*/  ISETP.GE.U32.AND P1, PT, R3, 0x180, PT ;  /* 0x000001800300780c */ /* 0x000fe40003f26070 */
[----:B------:R-:W-:Y:S01]  /*de80*/  LOP3.LUT P0, R0, R0, 0x3, RZ, 0xc0, !PT ;  /* 0x0000000300007812 */ /* 0x000fe2000780c0ff */
[----:B-1----:R-:W-:-:S12]  /*de90*/  IMAD R7, R2, R7, UR4 ;  /* 0x0000000402077e24 */ /* 0x002fd8000f8e0207 */
[----:B------:R-:W-:Y:S05]  /*dea0*/  @!P0 BRA `(.L_x_13068) ;  /* 0x0000000000408947 */ /* 0x000fea0003800000 */
[----:B------:R-:W1:Y:S01]  /*deb0*/  S2UR UR5, SR_CgaCtaId ;  /* 0x00000000000579c3 */ /* 0x000e620000008800 */
[----:B------:R-:W-:Y:S01]  /*dec0*/  UMOV UR4, 0x400 ;  /* 0x0000040000047882 */ /* 0x000fe20000000000 */
[----:B0-----:R-:W-:Y:S01]  /*ded0*/  IMAD R9, R7, 0x22, R20 ;  /* 0x0000002207097824 */ /* 0x001fe200078e0214 */
[----:B------:R-:W-:-:S05]  /*dee0*/  UIADD3 UR4, UR4, 0x210, URZ ;  /* 0x0000021004047890 */ /* 0x000fca000fffe03f */
[----:B------:R-:W0:Y:S01]  /*def0*/  LDC.64 R4, c[0x0][0x228] ;  /* 0x00008a00ff047b82 */ /* 0x000e220000000a00 */
[----:B-1----:R-:W-:-:S06]  /*df00*/  ULEA UR4, UR5, UR4, 0x18 ;  /* 0x0000000405047291 */ /* 0x002fcc000f8ec03f */
[----:B------:R-:W-:-:S07]  /*df10*/  LEA R6, R20, UR4, 0x2 ;  /* 0x0000000414067c11 */ /* 0x000fce000f8e10ff */
.L_x_13069:
[----:B-1----:R1:W2:Y:S01]  /*df20*/  LDS R11, [R6] ;  /* 0x00000000060b7984 */ /* 0x0022a20000000800 */
[----:B0-----:R-:W-:-:S04]  /*df30*/  IMAD.WIDE.U32 R2, R9, 0x4, R4 ;  /* 0x0000000409027825 */ /* 0x001fc800078e0004 */
[----:B------:R-:W-:Y:S02]  /*df40*/  VIADD R0, R0, 0xffffffff ;  /* 0xffffffff00007836 */ /* 0x000fe40000000000 */
[----:B------:R-:W-:Y:S02]  /*df50*/  VIADD R20, R20, 0x80 ;  /* 0x0000008014147836 */ /* 0x000fe40000000000 */
[----:B------:R-:W-:Y:S01]  /*df60*/  VIADD R9, R9, 0x80 ;  /* 0x0000008009097836 */ /* 0x000fe20000000000 */
[----:B------:R-:W-:Y:S01]  /*df70*/  ISETP.NE.AND P0, PT, R0, RZ, PT ;  /* 0x000000ff0000720c */ /* 0x000fe20003f05270 */
[----:B-1----:R-:W-:Y:S01]  /*df80*/  VIADD R6, R6, 0x200 ;  /* 0x0000020006067836 */ /* 0x002fe20000000000 */
[----:B--2---:R1:W-:Y:S11]  /*df90*/  STG.E desc[UR6][R2.64], R11 ;  /* 0x0000000b02007986 */ /* 0x0043f6000c101906 */
[----:B------:R-:W-:Y:S05]  /*dfa0*/  @P0 BRA `(.L_x_13069) ;  /* 0xfffffffc00dc0947 */ /* 0x000fea000383ffff */
.L_x_13068:
[----:B------:R-:W-:Y:S05]  /*dfb0*/  BSYNC B0 ;  /* 0x0000000000007941 */ /* 0x000fea0003800000 */
.L_x_13067:
[----:B------:R-:W-:Y:S05]  /*dfc0*/  @!P1 EXIT ;  /* 0x000000000000994d */ /* 0x000fea0003800000 */
[----:B------:R-:W2:Y:S01]  /*dfd0*/  S2UR UR5, SR_CgaCtaId ;  /* 0x00000000000579c3 */ /* 0x000ea20000008800 */
[----:B-1----:R-:W-:Y:S01]  /*dfe0*/  VIADD R3, R20, 0xfffffe00 ;  /* 0xfffffe0014037836 */ /* 0x002fe20000000000 */
[----:B------:R-:W-:Y:S01]  /*dff0*/  UMOV UR4, 0x400 ;  /* 0x0000040000047882 */ /* 0x000fe20000000000 */
[----:B------:R-:W-:Y:S01]  /*e000*/  IMAD R2, R7, 0x22, R20 ;  /* 0x0000002207027824 */ /* 0x000fe200078e0214 */
[----:B------:R-:W-:Y:S01]  /*e010*/  UIADD3 UR4, UR4, 0x210, URZ ;  /* 0x0000021004047890 */ /* 0x000fe2000fffe03f */
[----:B------:R-:W-:Y:S01]  /*e020*/  BSSY B0, `(.L_x_13070) ;  /* 0x000004f000007945 */ /* 0x000fe20003800000 */
[----:B------:R-:W-:Y:S02]  /*e030*/  IADD3 R0, -R3, -0x1de, RZ ;  /* 0xfffffe2203007810 */ /* 0x000fe40007ffe1ff */
[----:B------:R-:W-:Y:S02]  /*e040*/  PLOP3.LUT P0, PT, PT, PT, PT, 0x80, 0x0 ;  /* 0x000000000000781c */ /* 0x000fe40003f0f070 */
[----:B------:R-:W-:Y:S01]  /*e050*/  ISETP.GT.AND P1, PT, R0, 0x600, PT ;  /* 0x000006000000780c */ /* 0x000fe20003f24270 */
[----:B------:R-:W-:Y:S01]  /*e060*/  VIADD R0, R2, 0x180 ;  /* 0x0000018002007836 */ /* 0x000fe20000000000 */
[----:B--2---:R-:W-:-:S06]  /*e070*/  ULEA UR4, UR5, UR4, 0x18 ;  /* 0x0000000405047291 */ /* 0x004fcc000f8ec03f */
[----:B0-----:R-:W-:-:S05]  /*e080*/  LEA R4, R20, UR4, 0x2 ;  /* 0x0000000414047c11 */ /* 0x001fca000f8e10ff */
[----:B------:R-:W-:Y:S01]  /*e090*/  VIADD R4, R4, 0x400 ;  /* 0x0000040004047836 */ /* 0x000fe20000000000 */
[----:B------:R-:W-:Y:S06]  /*e0a0*/  @!P1 BRA `(.L_x_13071) ;  /* 0x0000000400189947 */ /* 0x000fec0003800000 */
[----:B------:R-:W0:Y:S01]  /*e0b0*/  LDC.64 R6, c[0x0][0x228] ;  /* 0x00008a00ff067b82 */ /* 0x000e220000000a00 */
[----:B------:R-:W-:-:S13]  /*e0c0*/  PLOP3.LUT P0, PT, PT, PT, PT, 0x8, 0x0 ;  /* 0x000000000000781c */ /* 0x000fda0003f0e170 */
.L_x_13072:
        /* <DEDUP_REMOVED lines=32> */
[C-C-:B------:R-:W-:Y:S01]  /*e2d0*/  IMAD.WIDE.U32 R16, R0.reuse, 0x4, R6.reuse ;  /* 0x0000000400107825 */ /* 0x140fe200078e0006 */
        /* <DEDUP_REMOVED lines=35> */
.L_x_13071:
[----:B------:R-:W-:Y:S05]  /*e510*/  BSYNC B0 ;  /* 0x0000000000007941 */ /* 0x000fea0003800000 */
.L_x_13070:
        /* <DEDUP_REMOVED lines=40> */
.L_x_13074:
[----:B------:R-:W-:Y:S05]  /*e7a0*/  BSYNC B0 ;  /* 0x0000000000007941 */ /* 0x000fea0003800000 */
.L_x_13073:
        /* <DEDUP_REMOVED lines=18> */
.L_x_13075:
        /* <DEDUP_REMOVED lines=11> */
.L_x_74343:


//--------------------- .text._ZN17fastertransformer17batch_topk_kernelI6__halfLi8ELi32EEEvPKiPKT_PiPfS8_PKbS3_NS_14BeamHypothesesEiiifS4_ --------------------------
	.section	.text._ZN17fastertransformer17batch_topk_kernelI6__halfLi8ELi32EEEvPKiPKT_PiPfS8_PKbS3_NS_14BeamHypothesesEiiifS4_,"ax",@progbits
	.align	128
        .global         _ZN17fastertransformer17batch_topk_kernelI6__halfLi8ELi32EEEvPKiPKT_PiPfS8_PKbS3_NS_14BeamHypothesesEiiifS4_
        .type           _ZN17fastertransformer17batch_topk_kernelI6__halfLi8ELi32EEEvPKiPKT_PiPfS8_PKbS3_NS_14BeamHypothesesEiiifS4_,@function
        .size           _ZN17fastertransformer17batch_topk_kernelI6__halfLi8ELi32EEEvPKiPKT_PiPfS8_PKbS3_NS_14BeamHypothesesEiiifS4_,(.L_x_74344 - _ZN17fastertransformer17batch_topk_kernelI6__halfLi8ELi32EEEvPKiPKT_PiPfS8_PKbS3_NS_14BeamHypothesesEiiifS4_)
        .other          _ZN17fastertransformer17batch_topk_kernelI6__halfLi8ELi32EEEvPKiPKT_PiPfS8_PKbS3_NS_14BeamHypothesesEiiifS4_,@"STO_CUDA_ENTRY STV_DEFAULT"
_ZN17fastertransformer17batch_topk_kernelI6__halfLi8ELi32EEEvPKiPKT_PiPfS8_PKbS3_NS_14BeamHypothesesEiiifS4_:
.text._ZN17fastertransformer17batch_topk_kernelI6__halfLi8ELi32EEEvPKiPKT_PiPfS8_PKbS3_NS_14BeamHypothesesEiiifS4_:
[----:B------:R-:W0:Y:S01]  /*0000*/  LDC R1, c[0x0][0x28] ;  /* 0x00000a00ff017b82 */ /* 0x000e220000000800 */
[----:B------:R-:W1:Y:S01]  /*0010*/  S2R R4, SR_TID.X ;  /* 0x0000000000047919 */ /* 0x000e620000002100 */
[----:B------:R-:W-:Y:S01]  /*0020*/  ULDC UR4, c[0x0][0x2d4] ;  /* 0x0000b50000047ab9 */ /* 0x000fe20000000800 */
[----:B------:R-:W-:Y:S01]  /*0030*/  ULDC.64 UR6, c[0x0][0x208] ;  /* 0x0000820000067ab9 */ /* 0x000fe20000000a00 */
[----:B------:R-:W-:Y:S01]  /*0040*/  IMAD.U32 R21, RZ, RZ, UR4 ;  /* 0x00000004ff157e24 */ /* 0x000fe2000f8e00ff */
[----:B------:R-:W2:Y:S01]  /*0050*/  S2R R3, SR_CTAID.X ;  /* 0x0000000000037919 */ /* 0x000ea20000002500 */
[----:B------:R-:W-:Y:S01]  /*0060*/  ULDC.64 UR4, c[0x0][0x278] ;  /* 0x00009e0000047ab9 */ /* 0x000fe20000000a00 */
[----:B0-----:R-:W-:Y:S02]  /*0070*/  VIADD R1, R1, 0xffffffd0 ;  /* 0xffffffd001017836 */ /* 0x001fe40000000000 */
[----:B-1----:R-:W-:-:S13]  /*0080*/  ISETP.GE.AND P1, PT, R4, R21, PT ;  /* 0x000000150400720c */ /* 0x002fda0003f26270 */
[----:B------:R-:W0:Y:S01]  /*0090*/  @!P1 LDC.64 R6, c[0x0][0x228] ;  /* 0x00008a00ff069b82 */ /* 0x000e220000000a00 */
[----:B--2---:R-:W-:-:S04]  /*00a0*/  @!P1 IMAD R5, R3, R21, R4 ;  /* 0x0000001503059224 */ /* 0x004fc800078e0204 */
        /* <DEDUP_REMOVED lines=10> */
[----:B-1----:R-:W-:-:S05]  /*0150*/  @!P0 LEA R9, R9, R0, 0x18 ;  /* 0x0000000009098211 */ /* 0x002fca00078ec0ff */
[----:B------:R0:W-:Y:S01]  /*0160*/  @!P0 STS [R9+0x64], RZ ;  /* 0x000064ff09008388 */ /* 0x0001e20000000800 */
[----:B------:R-:W-:Y:S01]  /*0170*/  ISETP.NE.U32.AND P0, PT, RZ, UR4, PT ;  /* 0x00000004ff007c0c */ /* 0x000fe2000bf05070 */
[----:B------:R-:W-:Y:S02]  /*0180*/  ULDC UR4, c[0x0][0x2d0] ;  /* 0x0000b40000047ab9 */ /* 0x000fe40000000800 */
[----:B------:R-:W-:Y:S01]  /*0190*/  IMAD R26, R3, UR4, RZ ;  /* 0x00000004031a7c24 */ /* 0x000fe2000f8e02ff */
[----:B------:R-:W-:-:S04]  /*01a0*/  ISETP.NE.AND.EX P0, PT, RZ, UR5, PT, P0 ;  /* 0x00000005ff007c0c */ /* 0x000fc8000bf05300 */
[----:B------:R-:W-:Y:S01]  /*01b0*/  SHF.R.S32.HI R0, RZ, 0x1f, R26 ;  /* 0x0000001fff007819 */ /* 0x000fe2000001141a */
[----:B--2---:R0:W-:Y:S01]  /*01c0*/  @!P1 STS [R5], R6 ;  /* 0x0000000605009388 */ /* 0x0041e20000000800 */
[----:B------:R-:W-:Y:S07]  /*01d0*/  BAR.SYNC.DEFER_BLOCKING 0x0 ;  /* 0x0000000000007b1d */ /* 0x000fee0000010000 */
        /* <DEDUP_REMOVED lines=14> */
.L_x_13077:
[----:B------:R-:W0:Y:S02]  /*02c0*/  LDC.64 R6, c[0x0][0x270] ;  /* 0x00009c00ff067b82 */ /* 0x000e240000000a00 */
[----:B0-----:R-:W-:-:S04]  /*02d0*/  LEA R6, P0, R5, R6, 0x2 ;  /* 0x0000000605067211 */ /* 0x001fc800078010ff */
[----:B------:R-:W-:Y:S01]  /*02e0*/  LEA.HI.X R7, R5, R7, R2, 0x2, P0 ;  /* 0x0000000705077211 */ /* 0x000fe200000f1402 */
[----:B------:R-:W-:-:S05]  /*02f0*/  IMAD.MOV.U32 R5, RZ, RZ, 0x7f7fffff ;  /* 0x7f7fffffff057424 */ /* 0x000fca00078e00ff */
[----:B------:R0:W-:Y:S03]  /*0300*/  STG.E desc[UR6][R6.64], R5 ;  /* 0x0000000506007986 */ /* 0x0001e6000c101906 */
.L_x_13078:
[----:B------:R-:W-:Y:S05]  /*0310*/  BSYNC B0 ;  /* 0x0000000000007941 */ /* 0x000fea0003800000 */
.L_x_13076:
[----:B------:R-:W-:Y:S01]  /*0320*/  ISETP.GE.AND P0, PT, R4, UR4, PT ;  /* 0x0000000404007c0c */ /* 0x000fe2000bf06270 */
[----:B------:R-:W-:Y:S01]  /*0330*/  IMAD.MOV.U32 R17, RZ, RZ, 0xfc00 ;  /* 0x0000fc00ff117424 */ /* 0x000fe200078e00ff */
[----:B------:R-:W-:Y:S01]  /*0340*/  ULDC UR15, c[0x0][0x2d4] ;  /* 0x0000b500000f7ab9 */ /* 0x000fe20000000800 */
[----:B------:R-:W-:Y:S01]  /*0350*/  IMAD.MOV.U32 R2, RZ, RZ, 0xfc00 ;  /* 0x0000fc00ff027424 */ /* 0x000fe200078e00ff */
[----:B------:R-:W-:Y:S01]  /*0360*/  ULDC UR16, c[0x0][0x2d4] ;  /* 0x0000b50000107ab9 */ /* 0x000fe20000000800 */
        /* <DEDUP_REMOVED lines=8> */
[----:B------:R-:W-:Y:S01]  /*03f0*/  ULDC.64 UR8, c[0x0][0x218] ;  /* 0x0000860000087ab9 */ /* 0x000fe20000000a00 */
[----:B------:R-:W-:Y:S01]  /*0400*/  ULDC.64 UR12, c[0x0][0x218] ;  /* 0x00008600000c7ab9 */ /* 0x000fe20000000a00 */
[----:B------:R-:W-:Y:S01]  /*0410*/  BSSY B1, `(.L_x_13079) ;  /* 0x0000171000017945 */ /* 0x000fe20003800000 */
[--C-:B------:R-:W-:Y:S01]  /*0420*/  PRMT R17, R17, 0x5410, R2.reuse ;  /* 0x0000541011117816 */ /* 0x100fe20000000002 */
        /* <DEDUP_REMOVED lines=38> */
[----:B------:R-:W-:Y:S02]  /*0690*/  HADD2.F32 R6, -RZ, R2.H0_H0 ;  /* 0x20000002ff067230 */ /* 0x000fe40000004100 */
[----:B------:R-:W-:Y:S02]  /*06a0*/  IMAD.MOV.U32 R2, RZ, RZ, -0x1 ;  /* 0xffffffffff027424 */ /* 0x000fe400078e00ff */
[----:B------:R0:W1:Y:S05]  /*06b0*/  MUFU.RCP R7, R6 ;  /* 0x0000000600077308 */ /* 0x00006a0000001000 */
.L_x_13108:
[----:B------:R-:W-:Y:S01]  /*06c0*/  IMAD.U32 R21, RZ, RZ, UR15 ;  /* 0x0000000fff157e24 */ /* 0x000fe2000f8e00ff */
[----:B------:R-:W-:-:S04]  /*06d0*/  IADD3 R9, P0, R26, R4, RZ ;  /* 0x000000041a097210 */ /* 0x000fc80007f1e0ff */
[----:B------:R-:W-:Y:S02]  /*06e0*/  IABS R24, R21 ;  /* 0x0000001500187213 */ /* 0x000fe40000000000 */
[----:B------:R-:W-:Y:S02]  /*06f0*/  LEA.HI.X.SX32 R10, R4, R0, 0x1, P0 ;  /* 0x00000000040a7211 */ /* 0x000fe400000f0eff */
[----:B------:R-:W2:Y:S01]  /*0700*/  I2F.RP R20, R24 ;  /* 0x0000001800147306 */ /* 0x000ea20000209400 */
[----:B------:R-:W-:-:S04]  /*0710*/  LEA R8, P0, R9, UR8, 0x1 ;  /* 0x0000000809087c11 */ /* 0x000fc8000f8008ff */
[----:B------:R-:W-:-:S05]  /*0720*/  LEA.HI.X R9, R9, UR9, R10, 0x1, P0 ;  /* 0x0000000909097c11 */ /* 0x000fca00080f0c0a */
[----:B------:R3:W5:Y:S01]  /*0730*/  LDG.E.U16.CONSTANT R8, desc[UR6][R8.64] ;  /* 0x0000000608087981 */ /* 0x000762000c1e9500 */
[----:B------:R-:W-:Y:S01]  /*0740*/  ISETP.GE.AND P2, PT, R4, RZ, PT ;  /* 0x000000ff0400720c */ /* 0x000fe20003f46270 */
[----:B--2---:R-:W2:Y:S01]  /*0750*/  MUFU.RCP R20, R20 ;  /* 0x0000001400147308 */ /* 0x004ea20000001000 */
[----:B---3--:R-:W-:Y:S01]  /*0760*/  IABS R9, R4 ;  /* 0x0000000400097213 */ /* 0x008fe20000000000 */
[----:B--2---:R-:W-:-:S06]  /*0770*/  VIADD R10, R20, 0xffffffe ;  /* 0x0ffffffe140a7836 */ /* 0x004fcc0000000000 */
[----:B------:R2:W3:Y:S02]  /*0780*/  F2I.FTZ.U32.TRUNC.NTZ R11, R10 ;  /* 0x0000000a000b7305 */ /* 0x0004e4000021f000 */
[----:B--2---:R-:W-:Y:S02]  /*0790*/  IMAD.MOV.U32 R10, RZ, RZ, RZ ;  /* 0x000000ffff0a7224 */ /* 0x004fe400078e00ff */
[----:B---3--:R-:W-:-:S04]  /*07a0*/  IMAD.MOV R25, RZ, RZ, -R11 ;  /* 0x000000ffff197224 */ /* 0x008fc800078e0a0b */
[----:B------:R-:W-:-:S04]  /*07b0*/  IMAD R25, R25, R24, RZ ;  /* 0x0000001819197224 */ /* 0x000fc800078e02ff */
        /* <DEDUP_REMOVED lines=20> */
[----:B------:R-:W-:-:S04]  /*0900*/  @!P0 FFMA.FTZ R10, -R6, R8, R25 ;  /* 0x00000008060a8223 */ /* 0x000fc80000010119 */
[--C-:B------:R-:W-:Y:S01]  /*0910*/  @!P0 FFMA.FTZ R10, R7, R10, R8.reuse ;  /* 0x0000000a070a8223 */ /* 0x100fe20000010008 */
[----:B------:R-:W-:-:S04]  /*0920*/  PRMT R8, R9, 0x7610, R8 ;  /* 0x0000761009087816 */ /* 0x000fc80000000008 */
[----:B------:R-:W-:-:S04]  /*0930*/  @!P0 F2FP.F16.F32.PACK_AB R10, RZ, R10 ;  /* 0x0000000aff0a823e */ /* 0x000fc800000000ff */
[----:B------:R-:W-:-:S07]  /*0940*/  @!P0 PRMT R8, R10, 0x7610, R8 ;  /* 0x000076100a088816 */ /* 0x000fce0000000008 */
.L_x_13083:
[----:B---3-5:R-:W-:Y:S01]  /*0950*/  HFMA2 R11, R11.H0_H0, UR5.H0_H0, R8.H0_H0 ;  /* 0x200000050b0b7c31 */ /* 0x028fe20008040808 */
        /* <DEDUP_REMOVED lines=8> */
.L_x_13085:
[----:B------:R-:W-:Y:S01]  /*09e0*/  PRMT R8, R11, 0x7610, R8 ;  /* 0x000076100b087816 */ /* 0x000fe20000000008 */
[----:B------:R-:W-:-:S07]  /*09f0*/  IMAD.MOV.U32 R16, RZ, RZ, R4 ;  /* 0x000000ffff107224 */ /* 0x000fce00078e0004 */
.L_x_13086:
[----:B------:R-:W-:Y:S05]  /*0a00*/  BSYNC B2 ;  /* 0x0000000000027941 */ /* 0x000fea0003800000 */
.L_x_13084:
        /* <DEDUP_REMOVED lines=10> */
.L_x_13088:
[----:B------:R-:W-:Y:S01]  /*0ab0*/  IMAD.MOV.U32 R11, RZ, RZ, R16 ;  /* 0x000000ffff0b7224 */ /* 0x000fe200078e0010 */
[----:B------:R-:W-:Y:S01]  /*0ac0*/  PRMT R5, R5, 0x5410, R5 ;  /* 0x0000541005057816 */ /* 0x000fe20000000005 */
[----:B------:R-:W-:Y:S01]  /*0ad0*/  IMAD.MOV.U32 R16, RZ, RZ, R15 ;  /* 0x000000ffff107224 */ /* 0x000fe200078e000f */
[----:B------:R-:W-:-:S07]  /*0ae0*/  PRMT R9, R8, 0x7610, R9 ;  /* 0x0000761008097816 */ /* 0x000fce0000000009 */
.L_x_13089:
[----:B------:R-:W-:Y:S05]  /*0af0*/  BSYNC B2 ;  /* 0x0000000000027941 */ /* 0x000fea0003800000 */
.L_x_13087:
        /* <DEDUP_REMOVED lines=11> */
.L_x_13091:
[----:B------:R-:W-:Y:S01]  /*0bb0*/  PRMT R5, R19, 0x7632, R5 ;  /* 0x0000763213057816 */ /* 0x000fe20000000005 */
[----:B------:R-:W-:Y:S01]  /*0bc0*/  IMAD.MOV.U32 R10, RZ, RZ, R11 ;  /* 0x000000ffff0a7224 */ /* 0x000fe200078e000b */
[----:B------:R-:W-:Y:S01]  /*0bd0*/  PRMT R8, R9, 0x7610, R8 ;  /* 0x0000761009087816 */ /* 0x000fe20000000008 */
[----:B------:R-:W-:-:S07]  /*0be0*/  IMAD.MOV.U32 R15, RZ, RZ, R14 ;  /* 0x000000ffff0f7224 */ /* 0x000fce00078e000e */
.L_x_13092:
[----:B------:R-:W-:Y:S05]  /*0bf0*/  BSYNC B2 ;  /* 0x0000000000027941 */ /* 0x000fea0003800000 */
.L_x_13090:
        /* <DEDUP_REMOVED lines=11> */
.L_x_13094:
[----:B------:R-:W-:Y:S01]  /*0cb0*/  PRMT R19, R19, 0x5410, R19 ;  /* 0x0000541013137816 */ /* 0x000fe20000000013 */
[----:B------:R-:W-:Y:S01]  /*0cc0*/  IMAD.MOV.U32 R9, RZ, RZ, R10 ;  /* 0x000000ffff097224 */ /* 0x000fe200078e000a */
[----:B------:R-:W-:Y:S01]  /*0cd0*/  PRMT R8, R8, 0x5410, R8 ;  /* 0x0000541008087816 */ /* 0x000fe20000000008 */
[----:B------:R-:W-:-:S07]  /*0ce0*/  IMAD.MOV.U32 R14, RZ, RZ, R13 ;  /* 0x000000ffff0e7224 */ /* 0x000fce00078e000d */
.L_x_13095:
[----:B------:R-:W-:Y:S05]  /*0cf0*/  BSYNC B2 ;  /* 0x0000000000027941 */ /* 0x000fea0003800000 */
.L_x_13093:
        /* <DEDUP_REMOVED lines=11> */
.L_x_13097:
[----:B------:R-:W-:Y:S01]  /*0db0*/  PRMT R19, R18, 0x7632, R19 ;  /* 0x0000763212137816 */ /* 0x000fe20000000013 */
[----:B------:R-:W-:Y:S01]  /*0dc0*/  IMAD.MOV.U32 R20, RZ, RZ, R9 ;  /* 0x000000ffff147224 */ /* 0x000fe200078e0009 */
[----:B------:R-:W-:Y:S01]  /*0dd0*/  PRMT R10, R10, 0x7610, R8 ;  /* 0x000076100a0a7816 */ /* 0x000fe20000000008 */
[----:B------:R-:W-:-:S07]  /*0de0*/  IMAD.MOV.U32 R13, RZ, RZ, R12 ;  /* 0x000000ffff0d7224 */ /* 0x000fce00078e000c */
.L_x_13098:
[----:B------:R-:W-:Y:S05]  /*0df0*/  BSYNC B2 ;  /* 0x0000000000027941 */ /* 0x000fea0003800000 */
.L_x_13096:
        /* <DEDUP_REMOVED lines=11> */
.L_x_13100:
[----:B------:R-:W-:Y:S01]  /*0eb0*/  PRMT R18, R18, 0x5410, R18 ;  /* 0x0000541012127816 */ /* 0x000fe20000000012 */
[----:B------:R-:W-:Y:S01]  /*0ec0*/  IMAD.MOV.U32 R9, RZ, RZ, R20 ;  /* 0x000000ffff097224 */ /* 0x000fe200078e0014 */
[----:B------:R-:W-:Y:S01]  /*0ed0*/  PRMT R8, R10, 0x7632, R8 ;  /* 0x000076320a087816 */ /* 0x000fe20000000008 */
[----:B------:R-:W-:-:S07]  /*0ee0*/  IMAD.MOV.U32 R12, RZ, RZ, R23 ;  /* 0x000000ffff0c7224 */ /* 0x000fce00078e0017 */
.L_x_13101:
[----:B------:R-:W-:Y:S05]  /*0ef0*/  BSYNC B2 ;  /* 0x0000000000027941 */ /* 0x000fea0003800000 */
.L_x_13099:
        /* <DEDUP_REMOVED lines=11> */
.L_x_13103:
[----:B------:R-:W-:Y:S01]  /*0fb0*/  PRMT R18, R17, 0x7632, R18 ;  /* 0x0000763211127816 */ /* 0x000fe20000000012 */
[----:B------:R-:W-:Y:S01]  /*0fc0*/  IMAD.MOV.U32 R11, RZ, RZ, R9 ;  /* 0x000000ffff0b7224 */ /* 0x000fe200078e0009 */
[----:B------:R-:W-:Y:S01]  /*0fd0*/  PRMT R8, R8, 0x5410, R8 ;  /* 0x0000541008087816 */ /* 0x000fe20000000008 */
[----:B------:R-:W-:-:S07]  /*0fe0*/  IMAD.MOV.U32 R23, RZ, RZ, R22 ;  /* 0x000000ffff177224 */ /* 0x000fce00078e0016 */
.L_x_13104:
[----:B------:R-:W-:Y:S05]  /*0ff0*/  BSYNC B2 ;  /* 0x0000000000027941 */ /* 0x000fea0003800000 */
.L_x_13102:
        /* <DEDUP_REMOVED lines=9> */
.L_x_13106:
[----:B------:R-:W-:Y:S01]  /*1090*/  IMAD.MOV.U32 R22, RZ, RZ, R2 ;  /* 0x000000ffff167224 */ /* 0x000fe200078e0002 */
[----:B------:R-:W-:Y:S01]  /*10a0*/  PRMT R17, R8, 0x5432, R17 ;  /* 0x0000543208117816 */ /* 0x000fe20000000011 */
[----:B------:R-:W-:-:S07]  /*10b0*/  IMAD.MOV.U32 R2, RZ, RZ, R11 ;  /* 0x000000ffff027224 */ /* 0x000fce00078e000b */
.L_x_13107:
[----:B------:R-:W-:Y:S05]  /*10c0*/  BSYNC B2 ;  /* 0x0000000000027941 */ /* 0x000fea0003800000 */
.L_x_13105:
[----:B------:R-:W-:-:S05]  /*10d0*/  VIADD R4, R4, 0x20 ;  /* 0x0000002004047836 */ /* 0x000fca0000000000 */
[----:B------:R-:W-:-:S13]  /*10e0*/  ISETP.GE.AND P0, PT, R4, UR10, PT ;  /* 0x0000000a04007c0c */ /* 0x000fda000bf06270 */
[----:B------:R-:W-:Y:S05]  /*10f0*/  @!P0 BRA `(.L_x_13108) ;  /* 0xfffffff400708947 */ /* 0x000fea000383ffff */
[----:B------:R-:W-:Y:S05]  /*1100*/  BSYNC B0 ;  /* 0x0000000000007941 */ /* 0x000fea0003800000 */
.L_x_13082:
[----:B------:R-:W-:Y:S05]  /*1110*/  BRA `(.L_x_13080) ;  /* 0x0000000800807947 */ /* 0x000fea0003800000 */
.L_x_13081:
[----:B------:R-:W-:Y:S01]  /*1120*/  IABS R10, R21 ;  /* 0x00000015000a7213 */ /* 0x000fe20000000000 */
[----:B------:R-:W-:Y:S02]  /*1130*/  IMAD.MOV.U32 R2, RZ, RZ, -0x1 ;  /* 0xffffffffff027424 */ /* 0x000fe400078e00ff */
[----:B------:R-:W-:Y:S01]  /*1140*/  IMAD.MOV.U32 R23, RZ, RZ, -0x1 ;  /* 0xffffffffff177424 */ /* 0x000fe200078e00ff */
[----:B------:R-:W0:Y:S01]  /*1150*/  I2F.RP R3, R10 ;  /* 0x0000000a00037306 */ /* 0x000e220000209400 */
[----:B------:R-:W-:Y:S02]  /*1160*/  IMAD.MOV.U32 R22, RZ, RZ, -0x1 ;  /* 0xffffffffff167424 */ /* 0x000fe400078e00ff */
[----:B------:R-:W-:Y:S02]  /*1170*/  IMAD.MOV.U32 R16, RZ, RZ, -0x1 ;  /* 0xffffffffff107424 */ /* 0x000fe400078e00ff */
[----:B------:R-:W-:Y:S02]  /*1180*/  IMAD.MOV.U32 R15, RZ, RZ, -0x1 ;  /* 0xffffffffff0f7424 */ /* 0x000fe400078e00ff */
[----:B------:R-:W-:-:S02]  /*1190*/  IMAD.MOV.U32 R14, RZ, RZ, -0x1 ;  /* 0xffffffffff0e7424 */ /* 0x000fc400078e00ff */
[----:B------:R-:W-:Y:S02]  /*11a0*/  IMAD.MOV.U32 R13, RZ, RZ, -0x1 ;  /* 0xffffffffff0d7424 */ /* 0x000fe400078e00ff */
[----:B------:R-:W-:Y:S01]  /*11b0*/  IMAD.MOV.U32 R12, RZ, RZ, -0x1 ;  /* 0xffffffffff0c7424 */ /* 0x000fe200078e00ff */
[----:B0-----:R-:W0:Y:S02]  /*11c0*/  MUFU.RCP R3, R3 ;  /* 0x0000000300037308 */ /* 0x001e240000001000 */
[----:B0-----:R-:W-:-:S06]  /*11d0*/  VIADD R6, R3, 0xffffffe ;  /* 0x0ffffffe03067836 */ /* 0x001fcc0000000000 */
[----:B------:R0:W1:Y:S02]  /*11e0*/  F2I.FTZ.U32.TRUNC.NTZ R7, R6 ;  /* 0x0000000600077305 */ /* 0x000064000021f000 */
[----:B0-----:R-:W-:Y:S02]  /*11f0*/  IMAD.MOV.U32 R6, RZ, RZ, RZ ;  /* 0x000000ffff067224 */ /* 0x001fe400078e00ff */
[----:B-1----:R-:W-:-:S04]  /*1200*/  IMAD.MOV R9, RZ, RZ, -R7 ;  /* 0x000000ffff097224 */ /* 0x002fc800078e0a07 */
[----:B------:R-:W-:-:S04]  /*1210*/  IMAD R9, R9, R10, RZ ;  /* 0x0000000a09097224 */ /* 0x000fc800078e02ff */
[----:B------:R-:W-:-:S07]  /*1220*/  IMAD.HI.U32 R11, R7, R9, R6 ;  /* 0x00000009070b7227 */ /* 0x000fce00078e0006 */
.L_x_13133:
[----:B------:R-:W-:-:S04]  /*1230*/  IADD3 R3, P0, R26, R4, RZ ;  /* 0x000000041a037210 */ /* 0x000fc80007f1e0ff */
[----:B------:R-:W-:Y:S02]  /*1240*/  LEA.HI.X.SX32 R8, R4, R0, 0x1, P0 ;  /* 0x0000000004087211 */ /* 0x000fe400000f0eff */
[----:B------:R-:W-:-:S04]  /*1250*/  LEA R6, P0, R3, UR12, 0x1 ;  /* 0x0000000c03067c11 */ /* 0x000fc8000f8008ff */
[----:B------:R-:W-:-:S05]  /*1260*/  LEA.HI.X R7, R3, UR13, R8, 0x1, P0 ;  /* 0x0000000d03077c11 */ /* 0x000fca00080f0c08 */
[----:B------:R-:W2:Y:S01]  /*1270*/  LDG.E.U16.CONSTANT R6, desc[UR6][R6.64] ;  /* 0x0000000606067981 */ /* 0x000ea2000c1e9500 */
[----:B------:R-:W-:Y:S01]  /*1280*/  IABS R8, R4 ;  /* 0x0000000400087213 */ /* 0x000fe20000000000 */
[----:B------:R-:W-:Y:S01]  /*1290*/  IMAD.U32 R21, RZ, RZ, UR16 ;  /* 0x00000010ff157e24 */ /* 0x000fe2000f8e00ff */
[----:B------:R-:W-:Y:S01]  /*12a0*/  ISETP.GE.AND P1, PT, R4, RZ, PT ;  /* 0x000000ff0400720c */ /* 0x000fe20003f26270 */
[----:B------:R-:W-:Y:S02]  /*12b0*/  BSSY B0, `(.L_x_13109) ;  /* 0x0000017000007945 */ /* 0x000fe40003800000 */
[----:B------:R-:W-:Y:S01]  /*12c0*/  IMAD.HI.U32 R3, R11, R8, RZ ;  /* 0x000000080b037227 */ /* 0x000fe200078e00ff */
[----:B------:R-:W-:Y:S02]  /*12d0*/  IABS R20, R21 ;  /* 0x0000001500147213 */ /* 0x000fe40000000000 */
[----:B------:R-:W-:Y:S01]  /*12e0*/  ISETP.NE.AND P2, PT, R21, RZ, PT ;  /* 0x000000ff1500720c */ /* 0x000fe20003f45270 */
        /* <DEDUP_REMOVED lines=17> */
.L_x_13110:
[----:B------:R-:W-:Y:S01]  /*1400*/  PRMT R3, R6, 0x7610, R3 ;  /* 0x0000761006037816 */ /* 0x000fe20000000003 */
[----:B------:R-:W-:-:S07]  /*1410*/  IMAD.MOV.U32 R16, RZ, RZ, R4 ;  /* 0x000000ffff107224 */ /* 0x000fce00078e0004 */
.L_x_13111:
[----:B------:R-:W-:Y:S05]  /*1420*/  BSYNC B0 ;  /* 0x0000000000007941 */ /* 0x000fea0003800000 */
.L_x_13109:
        /* <DEDUP_REMOVED lines=10> */
.L_x_13113:
[----:B------:R-:W-:Y:S01]  /*14d0*/  IMAD.MOV.U32 R7, RZ, RZ, R16 ;  /* 0x000000ffff077224 */ /* 0x000fe200078e0010 */
[----:B------:R-:W-:Y:S01]  /*14e0*/  PRMT R5, R5, 0x5410, R5 ;  /* 0x0000541005057816 */ /* 0x000fe20000000005 */
[----:B------:R-:W-:Y:S01]  /*14f0*/  IMAD.MOV.U32 R16, RZ, RZ, R15 ;  /* 0x000000ffff107224 */ /* 0x000fe200078e000f */
[----:B------:R-:W-:-:S07]  /*1500*/  PRMT R6, R3, 0x7610, R6 ;  /* 0x0000761003067816 */ /* 0x000fce0000000006 */
.L_x_13114:
[----:B------:R-:W-:Y:S05]  /*1510*/  BSYNC B0 ;  /* 0x0000000000007941 */ /* 0x000fea0003800000 */
.L_x_13112:
        /* <DEDUP_REMOVED lines=11> */
.L_x_13116:
[----:B------:R-:W-:Y:S01]  /*15d0*/  PRMT R5, R19, 0x7632, R5 ;  /* 0x0000763213057816 */ /* 0x000fe20000000005 */
[----:B------:R-:W-:Y:S01]  /*15e0*/  IMAD.MOV.U32 R8, RZ, RZ, R7 ;  /* 0x000000ffff087224 */ /* 0x000fe200078e0007 */
[----:B------:R-:W-:Y:S01]  /*15f0*/  PRMT R3, R6, 0x7610, R3 ;  /* 0x0000761006037816 */ /* 0x000fe20000000003 */
[----:B------:R-:W-:-:S07]  /*1600*/  IMAD.MOV.U32 R15, RZ, RZ, R14 ;  /* 0x000000ffff0f7224 */ /* 0x000fce00078e000e */
.L_x_13117:
[----:B------:R-:W-:Y:S05]  /*1610*/  BSYNC B0 ;  /* 0x0000000000007941 */ /* 0x000fea0003800000 */
.L_x_13115:
        /* <DEDUP_REMOVED lines=11> */
.L_x_13119:
[----:B------:R-:W-:Y:S01]  /*16d0*/  PRMT R19, R19, 0x5410, R19 ;  /* 0x0000541013137816 */ /* 0x000fe20000000013 */
[----:B------:R-:W-:Y:S01]  /*16e0*/  IMAD.MOV.U32 R7, RZ, RZ, R8 ;  /* 0x000000ffff077224 */ /* 0x000fe200078e0008 */
[----:B------:R-:W-:Y:S01]  /*16f0*/  PRMT R3, R3, 0x5410, R3 ;  /* 0x0000541003037816 */ /* 0x000fe20000000003 */
[----:B------:R-:W-:-:S07]  /*1700*/  IMAD.MOV.U32 R14, RZ, RZ, R13 ;  /* 0x000000ffff0e7224 */ /* 0x000fce00078e000d */
.L_x_13120:
[----:B------:R-:W-:Y:S05]  /*1710*/  BSYNC B0 ;  /* 0x0000000000007941 */ /* 0x000fea0003800000 */
.L_x_13118:
        /* <DEDUP_REMOVED lines=11> */
.L_x_13122:
[----:B------:R-:W-:Y:S01]  /*17d0*/  PRMT R19, R18, 0x7632, R19 ;  /* 0x0000763212137816 */ /* 0x000fe20000000013 */
[----:B------:R-:W-:Y:S01]  /*17e0*/  IMAD.MOV.U32 R8, RZ, RZ, R7 ;  /* 0x000000ffff087224 */ /* 0x000fe200078e0007 */
[----:B------:R-:W-:Y:S01]  /*17f0*/  PRMT R6, R6, 0x7610, R3 ;  /* 0x0000761006067816 */ /* 0x000fe20000000003 */
[----:B------:R-:W-:-:S07]  /*1800*/  IMAD.MOV.U32 R13, RZ, RZ, R12 ;  /* 0x000000ffff0d7224 */ /* 0x000fce00078e000c */
.L_x_13123:
[----:B------:R-:W-:Y:S05]  /*1810*/  BSYNC B0 ;  /* 0x0000000000007941 */ /* 0x000fea0003800000 */
.L_x_13121:
        /* <DEDUP_REMOVED lines=11> */
.L_x_13125:
[----:B------:R-:W-:Y:S01]  /*18d0*/  PRMT R18, R18, 0x5410, R18 ;  /* 0x0000541012127816 */ /* 0x000fe20000000012 */
[----:B------:R-:W-:Y:S01]  /*18e0*/  IMAD.MOV.U32 R7, RZ, RZ, R8 ;  /* 0x000000ffff077224 */ /* 0x000fe200078e0008 */
[----:B------:R-:W-:Y:S01]  /*18f0*/  PRMT R3, R6, 0x7632, R3 ;  /* 0x0000763206037816 */ /* 0x000fe20000000003 */
[----:B------:R-:W-:-:S07]  /*1900*/  IMAD.MOV.U32 R12, RZ, RZ, R23 ;  /* 0x000000ffff0c7224 */ /* 0x000fce00078e0017 */
.L_x_13126:
[----:B------:R-:W-:Y:S05]  /*1910*/  BSYNC B0 ;  /* 0x0000000000007941 */ /* 0x000fea0003800000 */
.L_x_13124:
        /* <DEDUP_REMOVED lines=11> */
.L_x_13128:
[----:B------:R-:W-:Y:S01]  /*19d0*/  PRMT R18, R17, 0x7632, R18 ;  /* 0x0000763211127816 */ /* 0x000fe20000000012 */
[----:B------:R-:W-:Y:S01]  /*19e0*/  IMAD.MOV.U32 R9, RZ, RZ, R7 ;  /* 0x000000ffff097224 */ /* 0x000fe200078e0007 */
[----:B------:R-:W-:Y:S01]  /*19f0*/  PRMT R6, R3, 0x7610, R6 ;  /* 0x0000761003067816 */ /* 0x000fe20000000006 */
[----:B------:R-:W-:-:S07]  /*1a00*/  IMAD.MOV.U32 R23, RZ, RZ, R22 ;  /* 0x000000ffff177224 */ /* 0x000fce00078e0016 */
.L_x_13129:
[----:B------:R-:W-:Y:S05]  /*1a10*/  BSYNC B0 ;  /* 0x0000000000007941 */ /* 0x000fea0003800000 */
.L_x_13127:
        /* <DEDUP_REMOVED lines=9> */
.L_x_13131:
[----:B------:R-:W-:Y:S01]  /*1ab0*/  IMAD.MOV.U32 R22, RZ, RZ, R2 ;  /* 0x000000ffff167224 */ /* 0x000fe200078e0002 */
[----:B------:R-:W-:Y:S01]  /*1ac0*/  PRMT R17, R6, 0x5410, R17 ;  /* 0x0000541006117816 */ /* 0x000fe20000000011 */
[----:B------:R-:W-:-:S07]  /*1ad0*/  IMAD.MOV.U32 R2, RZ, RZ, R9 ;  /* 0x000000ffff027224 */ /* 0x000fce00078e0009 */
.L_x_13132:
[----:B------:R-:W-:Y:S05]  /*1ae0*/  BSYNC B0 ;  /* 0x0000000000007941 */ /* 0x000fea0003800000 */
.L_x_13130:
[----:B------:R-:W-:-:S05]  /*1af0*/  VIADD R4, R4, 0x20 ;  /* 0x0000002004047836 */ /* 0x000fca0000000000 */
[----:B------:R-:W-:-:S13]  /*1b00*/  ISETP.GE.AND P0, PT, R4, UR14, PT ;  /* 0x0000000e04007c0c */ /* 0x000fda000bf06270 */
[----:B------:R-:W-:Y:S05]  /*1b10*/  @!P0 BRA `(.L_x_13133) ;  /* 0xfffffff400c48947 */ /* 0x000fea000383ffff */
.L_x_13080:
[----:B------:R-:W-:Y:S05]  /*1b20*/  BSYNC B1 ;  /* 0x0000000000017941 */ /* 0x000fea0003800000 */
.L_x_13079:
[----:B------:R-:W2:Y:S01]  /*1b30*/  S2R R20, SR_LANEID ;  /* 0x0000000000147919 */ /* 0x000ea20000000000 */
[----:B------:R-:W-:Y:S01]  /*1b40*/  BSSY B0, `(.L_x_13134) ;  /* 0x0000349000007945 */ /* 0x000fe20003800000 */
[----:B------:R3:W4:Y:S04]  /*1b50*/  SHFL.DOWN PT, R29, R2, 0x1, 0x1f ;  /* 0x08201f00021d7f89 */ /* 0x00072800000e0000 */
[----:B------:R3:W0:Y:S04]  /*1b60*/  SHFL.DOWN PT, R31, R22, 0x1, 0x1f ;  /* 0x08201f00161f7f89 */ /* 0x00062800000e0000 */
[----:B------:R3:W0:Y:S04]  /*1b70*/  SHFL.DOWN PT, R27, R23, 0x1, 0x1f ;  /* 0x08201f00171b7f89 */ /* 0x00062800000e0000 */
[----:B------:R3:W0:Y:S04]  /*1b80*/  SHFL.DOWN PT, R25, R12, 0x1, 0x1f ;  /* 0x08201f000c197f89 */ /* 0x00062800000e0000 */
[----:B------:R3:W0:Y:S04]  /*1b90*/  SHFL.DOWN PT, R11, R13, 0x1, 0x1f ;  /* 0x08201f000d0b7f89 */ /* 0x00062800000e0000 */
[----:B------:R3:W0:Y:S04]  /*1ba0*/  SHFL.DOWN PT, R9, R14, 0x1, 0x1f ;  /* 0x08201f000e097f89 */ /* 0x00062800000e0000 */
[----:B-1----:R3:W1:Y:S01]  /*1bb0*/  SHFL.DOWN PT, R7, R15, 0x1, 0x1f ;  /* 0x08201f000f077f89 */ /* 0x00266200000e0000 */
[----:B--2---:R-:W-:-:S03]  /*1bc0*/  ISETP.GT.AND P0, PT, R20, 0x1e, PT ;  /* 0x0000001e1400780c */ /* 0x004fc60003f04270 */
[----:B------:R3:W2:Y:S04]  /*1bd0*/  SHFL.DOWN PT, R3, R16, 0x1, 0x1f ;  /* 0x08201f0010037f89 */ /* 0x0006a800000e0000 */
[----:B------:R3:W1:Y:S04]  /*1be0*/  SHFL.DOWN PT, R28, R17, 0x1, 0x1f ;  /* 0x08201f00111c7f89 */ /* 0x00066800000e0000 */
[----:B------:R3:W1:Y:S04]  /*1bf0*/  SHFL.DOWN PT, R4, R18, 0x1, 0x1f ;  /* 0x08201f0012047f89 */ /* 0x00066800000e0000 */
[----:B0-----:R3:W0:Y:S04]  /*1c00*/  SHFL.DOWN PT, R6, R19, 0x1, 0x1f ;  /* 0x08201f0013067f89 */ /* 0x00162800000e0000 */
[----:B------:R3:W0:Y:S01]  /*1c10*/  SHFL.DOWN PT, R8, R5, 0x1, 0x1f ;  /* 0x08201f0005087f89 */ /* 0x00062200000e0000 */
[----:B----4-:R-:W-:Y:S05]  /*1c20*/  @P0 BRA `(.L_x_13135) ;  /* 0x0000003000e80947 */ /* 0x010fea0003800000 */
[----:B------:R-:W-:Y:S01]  /*1c30*/  ISETP.GT.AND P1, PT, R16, R29, PT ;  /* 0x0000001d1000720c */ /* 0x000fe20003f24270 */
[----:B------:R-:W-:Y:S01]  /*1c40*/  BSSY B1, `(.L_x_13136) ;  /* 0x0000013000017945 */ /* 0x000fe20003800000 */
[----:B-1----:R-:W-:-:S05]  /*1c50*/  HSETP2.GT.AND P0, PT, R28.H0_H0, R5.H1_H1, PT ;  /* 0x300000051c007234 */ /* 0x002fca0003f04800 */
[----:B------:R-:W-:-:S06]  /*1c60*/  ISETP.EQ.OR P0, PT, R16, -0x1, P0 ;  /* 0xffffffff1000780c */ /* 0x000fcc0000702670 */
[----:B------:R-:W-:-:S05]  /*1c70*/  HSETP2.NEU.OR P1, PT, R28.H0_H0, R5.H1_H1, !P1 ;  /* 0x300000051c007234 */ /* 0x000fca0004f2d820 */
[----:B------:R-:W-:-:S13]  /*1c80*/  PLOP3.LUT P1, PT, P0, P1, PT, 0x8, 0x0 ;  /* 0x000000000000781c */ /* 0x000fda0000722170 */
[----:B---3--:R-:W-:Y:S01]  /*1c90*/  @!P1 PRMT R5, R5, 0x5410, R28 ;  /* 0x0000541005059816 */ /* 0x008fe2000000001c */
        /* <DEDUP_REMOVED lines=9> */
.L_x_13137:
[----:B------:R-:W-:Y:S01]  /*1d30*/  IMAD.MOV.U32 R29, RZ, RZ, R16 ;  /* 0x000000ffff1d7224 */ /* 0x000fe200078e0010 */
[C---:B------:R-:W-:Y:S01]  /*1d40*/  PRMT R10, R5.reuse, 0x7632, R10 ;  /* 0x00007632050a7816 */ /* 0x040fe2000000000a */
[----:B------:R-:W-:Y:S01]  /*1d50*/  IMAD.MOV.U32 R16, RZ, RZ, R15 ;  /* 0x000000ffff107224 */ /* 0x000fe200078e000f */
[----:B------:R-:W-:-:S07]  /*1d60*/  PRMT R5, R5, 0x5410, R5 ;  /* 0x0000541005057816 */ /* 0x000fce0000000005 */
.L_x_13138:
[----:B------:R-:W-:Y:S05]  /*1d70*/  BSYNC B1 ;  /* 0x0000000000017941 */ /* 0x000fea0003800000 */
.L_x_13136:
[----:B------:R-:W-:Y:S01]  /*1d80*/  HSETP2.GT.AND P0, PT, R10.H0_H0, R19.H1_H1, PT ;  /* 0x300000130a007234 */ /* 0x000fe20003f04800 */
[----:B------:R-:W-:Y:S04]  /*1d90*/  BSSY B1, `(.L_x_13139) ;  /* 0x000000c000017945 */ /* 0x000fe80003800000 */
[----:B------:R-:W-:-:S13]  /*1da0*/  ISETP.EQ.OR P0, PT, R14, -0x1, P0 ;  /* 0xffffffff0e00780c */ /* 0x000fda0000702670 */
[----:B------:R-:W-:Y:S05]  /*1db0*/  @P0 BRA `(.L_x_13140) ;  /* 0x0000000000140947 */ /* 0x000fea0003800000 */
[----:B------:R-:W-:Y:S01]  /*1dc0*/  ISETP.GE.AND P0, PT, R29, R14, PT ;  /* 0x0000000e1d00720c */ /* 0x000fe20003f06270 */
[----:B------:R-:W-:Y:S01]  /*1dd0*/  IMAD.MOV.U32 R24, RZ, RZ, R14 ;  /* 0x000000ffff187224 */ /* 0x000fe200078e000e */
[----:B------:R-:W-:-:S11]  /*1de0*/  PRMT R5, R19, 0x7632, R5 ;  /* 0x0000763213057816 */ /* 0x000fd60000000005 */
[----:B------:R-:W-:-:S13]  /*1df0*/  HSETP2.NEU.OR P0, PT, R10.H0_H0, R19.H1_H1, P0 ;  /* 0x300000130a007234 */ /* 0x000fda000070d820 */
[----:B------:R-:W-:Y:S05]  /*1e00*/  @P0 BRA `(.L_x_13141) ;  /* 0x0000000000100947 */ /* 0x000fea0003800000 */
.L_x_13140:
[----:B------:R-:W-:Y:S01]  /*1e10*/  IMAD.MOV.U32 R24, RZ, RZ, R29 ;  /* 0x000000ffff187224 */ /* 0x000fe200078e001d */
[----:B------:R-:W-:Y:S01]  /*1e20*/  PRMT R5, R10, 0x7610, R5 ;  /* 0x000076100a057816 */ /* 0x000fe20000000005 */
[----:B------:R-:W-:Y:S01]  /*1e30*/  IMAD.MOV.U32 R29, RZ, RZ, R14 ;  /* 0x000000ffff1d7224 */ /* 0x000fe200078e000e */
[----:B------:R-:W-:-:S07]  /*1e40*/  PRMT R10, R19, 0x7632, R10 ;  /* 0x00007632130a7816 */ /* 0x000fce000000000a */
.L_x_13141:
[----:B------:R-:W-:Y:S05]  /*1e50*/  BSYNC B1 ;  /* 0x0000000000017941 */ /* 0x000fea0003800000 */
.L_x_13139:
[----:B------:R-:W-:Y:S01]  /*1e60*/  HSETP2.GT.AND P0, PT, R5.H0_H0, R19.H0_H0, PT ;  /* 0x2000001305007234 */ /* 0x000fe20003f04800 */
[----:B------:R-:W-:Y:S04]  /*1e70*/  BSSY B1, `(.L_x_13142) ;  /* 0x000000c000017945 */ /* 0x000fe80003800000 */
[----:B------:R-:W-:-:S13]  /*1e80*/  ISETP.EQ.OR P0, PT, R13, -0x1, P0 ;  /* 0xffffffff0d00780c */ /* 0x000fda0000702670 */
[----:B------:R-:W-:Y:S05]  /*1e90*/  @P0 BRA `(.L_x_13143) ;  /* 0x0000000000140947 */ /* 0x000fea0003800000 */
[----:B------:R-:W-:Y:S01]  /*1ea0*/  ISETP.GE.AND P0, PT, R24, R13, PT ;  /* 0x0000000d1800720c */ /* 0x000fe20003f06270 */
[----:B------:R-:W-:Y:S01]  /*1eb0*/  IMAD.MOV.U32 R15, RZ, RZ, R13 ;  /* 0x000000ffff0f7224 */ /* 0x000fe200078e000d */
[----:B------:R-:W-:-:S11]  /*1ec0*/  PRMT R10, R10, 0x5410, R19 ;  /* 0x000054100a0a7816 */ /* 0x000fd60000000013 */
[----:B------:R-:W-:-:S13]  /*1ed0*/  HSETP2.NEU.OR P0, PT, R5.H0_H0, R19.H0_H0, P0 ;  /* 0x2000001305007234 */ /* 0x000fda000070d820 */
[----:B------:R-:W-:Y:S05]  /*1ee0*/  @P0 BRA `(.L_x_13144) ;  /* 0x0000000000100947 */ /* 0x000fea0003800000 */
.L_x_13143:
[----:B------:R-:W-:Y:S01]  /*1ef0*/  IMAD.MOV.U32 R15, RZ, RZ, R24 ;  /* 0x000000ffff0f7224 */ /* 0x000fe200078e0018 */
[----:B------:R-:W-:Y:S01]  /*1f00*/  PRMT R10, R10, 0x5410, R5 ;  /* 0x000054100a0a7816 */ /* 0x000fe20000000005 */
[----:B------:R-:W-:Y:S01]  /*1f10*/  IMAD.MOV.U32 R24, RZ, RZ, R13 ;  /* 0x000000ffff187224 */ /* 0x000fe200078e000d */
[----:B------:R-:W-:-:S07]  /*1f20*/  PRMT R5, R19, 0x7610, R5 ;  /* 0x0000761013057816 */ /* 0x000fce0000000005 */
.L_x_13144:
[----:B------:R-:W-:Y:S05]  /*1f30*/  BSYNC B1 ;  /* 0x0000000000017941 */ /* 0x000fea0003800000 */
.L_x_13142:
[----:B------:R-:W-:Y:S01]  /*1f40*/  HSETP2.GT.AND P0, PT, R10.H1_H1, R18.H1_H1, PT ;  /* 0x300000120a007234 */ /* 0x000fe20003f04c00 */
[----:B------:R-:W-:Y:S04]  /*1f50*/  BSSY B1, `(.L_x_13145) ;  /* 0x000000c000017945 */ /* 0x000fe80003800000 */
[----:B------:R-:W-:-:S13]  /*1f60*/  ISETP.EQ.OR P0, PT, R12, -0x1, P0 ;  /* 0xffffffff0c00780c */ /* 0x000fda0000702670 */
[----:B------:R-:W-:Y:S05]  /*1f70*/  @P0 BRA `(.L_x_13146) ;  /* 0x0000000000140947 */ /* 0x000fea0003800000 */
[----:B------:R-:W-:Y:S01]  /*1f80*/  ISETP.GE.AND P0, PT, R15, R12, PT ;  /* 0x0000000c0f00720c */ /* 0x000fe20003f06270 */
[----:B------:R-:W-:Y:S01]  /*1f90*/  IMAD.MOV.U32 R14, RZ, RZ, R12 ;  /* 0x000000ffff0e7224 */ /* 0x000fe200078e000c */
[----:B------:R-:W-:-:S11]  /*1fa0*/  PRMT R13, R13, 0x7610, R18 ;  /* 0x000076100d0d7816 */ /* 0x000fd60000000012 */
[----:B------:R-:W-:-:S13]  /*1fb0*/  HSETP2.NEU.OR P0, PT, R10.H1_H1, R18.H1_H1, P0 ;  /* 0x300000120a007234 */ /* 0x000fda000070dc20 */
[----:B------:R-:W-:Y:S05]  /*1fc0*/  @P0 BRA `(.L_x_13147) ;  /* 0x0000000000100947 */ /* 0x000fea0003800000 */
.L_x_13146:
[----:B------:R-:W-:Y:S01]  /*1fd0*/  IMAD.MOV.U32 R14, RZ, RZ, R15 ;  /* 0x000000ffff0e7224 */ /* 0x000fe200078e000f */
[----:B------:R-:W-:Y:S01]  /*1fe0*/  PRMT R13, R13, 0x7610, R10 ;  /* 0x000076100d0d7816 */ /* 0x000fe2000000000a */
[----:B------:R-:W-:Y:S01]  /*1ff0*/  IMAD.MOV.U32 R15, RZ, RZ, R12 ;  /* 0x000000ffff0f7224 */ /* 0x000fe200078e000c */
[----:B------:R-:W-:-:S07]  /*2000*/  PRMT R10, R10, 0x7610, R18 ;  /* 0x000076100a0a7816 */ /* 0x000fce0000000012 */
.L_x_13147:
[----:B------:R-:W-:Y:S05]  /*2010*/  BSYNC B1 ;  /* 0x0000000000017941 */ /* 0x000fea0003800000 */
.L_x_13145:
        /* <DEDUP_REMOVED lines=9> */
.L_x_13149:
[----:B------:R-:W-:Y:S01]  /*20b0*/  IMAD.MOV.U32 R19, RZ, RZ, R14 ;  /* 0x000000ffff137224 */ /* 0x000fe200078e000e */
[C---:B------:R-:W-:Y:S01]  /*20c0*/  PRMT R12, R13.reuse, 0x7632, R12 ;  /* 0x000076320d0c7816 */ /* 0x040fe2000000000c */
[----:B------:R-:W-:Y:S01]  /*20d0*/  IMAD.MOV.U32 R14, RZ, RZ, R23 ;  /* 0x000000ffff0e7224 */ /* 0x000fe200078e0017 */
[----:B------:R-:W-:-:S07]  /*20e0*/  PRMT R13, R13, 0x5410, R18 ;  /* 0x000054100d0d7816 */ /* 0x000fce0000000012 */
.L_x_13150:
[----:B------:R-:W-:Y:S05]  /*20f0*/  BSYNC B1 ;  /* 0x0000000000017941 */ /* 0x000fea0003800000 */
.L_x_13148:
        /* <DEDUP_REMOVED lines=9> */
.L_x_13152:
[----:B------:R-:W-:Y:S01]  /*2190*/  IMAD.MOV.U32 R23, RZ, RZ, R19 ;  /* 0x000000ffff177224 */ /* 0x000fe200078e0013 */
[----:B------:R-:W-:Y:S01]  /*21a0*/  PRMT R13, R12, 0x7610, R13 ;  /* 0x000076100c0d7816 */ /* 0x000fe2000000000d */
[----:B------:R-:W-:Y:S01]  /*21b0*/  IMAD.MOV.U32 R19, RZ, RZ, R22 ;  /* 0x000000ffff137224 */ /* 0x000fe200078e0016 */
[----:B------:R-:W-:-:S07]  /*21c0*/  PRMT R12, R17, 0x7632, R12 ;  /* 0x00007632110c7816 */ /* 0x000fce000000000c */
.L_x_13153:
[----:B------:R-:W-:Y:S05]  /*21d0*/  BSYNC B1 ;  /* 0x0000000000017941 */ /* 0x000fea0003800000 */
.L_x_13151:
        /* <DEDUP_REMOVED lines=9> */
.L_x_13155:
[----:B------:R-:W-:Y:S01]  /*2270*/  IMAD.MOV.U32 R18, RZ, RZ, R23 ;  /* 0x000000ffff127224 */ /* 0x000fe200078e0017 */
[--C-:B------:R-:W-:Y:S01]  /*2280*/  PRMT R12, R12, 0x5410, R13.reuse ;  /* 0x000054100c0c7816 */ /* 0x100fe2000000000d */
[----:B------:R-:W-:Y:S01]  /*2290*/  IMAD.MOV.U32 R23, RZ, RZ, R2 ;  /* 0x000000ffff177224 */ /* 0x000fe200078e0002 */
[----:B------:R-:W-:-:S07]  /*22a0*/  PRMT R13, R17, 0x7610, R13 ;  /* 0x00007610110d7816 */ /* 0x000fce000000000d */
.L_x_13156:
[----:B------:R-:W-:Y:S05]  /*22b0*/  BSYNC B1 ;  /* 0x0000000000017941 */ /* 0x000fea0003800000 */
.L_x_13154:
[----:B------:R-:W-:Y:S01]  /*22c0*/  ISETP.GT.AND P1, PT, R16, R31, PT ;  /* 0x0000001f1000720c */ /* 0x000fe20003f24270 */
[----:B------:R-:W-:Y:S01]  /*22d0*/  BSSY B1, `(.L_x_13157) ;  /* 0x0000013000017945 */ /* 0x000fe20003800000 */
[----:B------:R-:W-:-:S05]  /*22e0*/  HSETP2.GT.AND P0, PT, R28.H1_H1, R5.H1_H1, PT ;  /* 0x300000051c007234 */ /* 0x000fca0003f04c00 */
[----:B------:R-:W-:-:S06]  /*22f0*/  ISETP.EQ.OR P0, PT, R16, -0x1, P0 ;  /* 0xffffffff1000780c */ /* 0x000fcc0000702670 */
[----:B------:R-:W-:-:S05]  /*2300*/  HSETP2.NEU.OR P1, PT, R28.H1_H1, R5.H1_H1, !P1 ;  /* 0x300000051c007234 */ /* 0x000fca0004f2dc20 */
        /* <DEDUP_REMOVED lines=11> */
.L_x_13158:
[----:B------:R-:W-:Y:S01]  /*23c0*/  IMAD.MOV.U32 R17, RZ, RZ, R16 ;  /* 0x000000ffff117224 */ /* 0x000fe200078e0010 */
[C---:B------:R-:W-:Y:S01]  /*23d0*/  PRMT R2, R5.reuse, 0x7632, R2 ;  /* 0x0000763205027816 */ /* 0x040fe20000000002 */
[----:B------:R-:W-:Y:S01]  /*23e0*/  IMAD.MOV.U32 R16, RZ, RZ, R29 ;  /* 0x000000ffff107224 */ /* 0x000fe200078e001d */
[----:B------:R-:W-:-:S07]  /*23f0*/  PRMT R5, R5, 0x5410, R10 ;  /* 0x0000541005057816 */ /* 0x000fce000000000a */
.L_x_13159:
[----:B------:R-:W-:Y:S05]  /*2400*/  BSYNC B1 ;  /* 0x0000000000017941 */ /* 0x000fea0003800000 */
.L_x_13157:
        /* <DEDUP_REMOVED lines=9> */
.L_x_13161:
[----:B------:R-:W-:Y:S01]  /*24a0*/  IMAD.MOV.U32 R22, RZ, RZ, R17 ;  /* 0x000000ffff167224 */ /* 0x000fe200078e0011 */
[----:B------:R-:W-:Y:S01]  /*24b0*/  PRMT R2, R5, 0x5410, R2 ;  /* 0x0000541005027816 */ /* 0x000fe20000000002 */
[----:B------:R-:W-:-:S07]  /*24c0*/  IMAD.MOV.U32 R17, RZ, RZ, R24 ;  /* 0x000000ffff117224 */ /* 0x000fce00078e0018 */
.L_x_13162:
[----:B------:R-:W-:Y:S05]  /*24d0*/  BSYNC B1 ;  /* 0x0000000000017941 */ /* 0x000fea0003800000 */
.L_x_13160:
        /* <DEDUP_REMOVED lines=9> */
.L_x_13164:
[----:B------:R-:W-:Y:S01]  /*2570*/  IMAD.MOV.U32 R29, RZ, RZ, R22 ;  /* 0x000000ffff1d7224 */ /* 0x000fe200078e0016 */
[C---:B------:R-:W-:Y:S01]  /*2580*/  PRMT R5, R2.reuse, 0x7632, R5 ;  /* 0x0000763202057816 */ /* 0x040fe20000000005 */
[----:B------:R-:W-:Y:S01]  /*2590*/  IMAD.MOV.U32 R22, RZ, RZ, R15 ;  /* 0x000000ffff167224 */ /* 0x000fe200078e000f */
[----:B------:R-:W-:-:S07]  /*25a0*/  PRMT R2, R2, 0x7610, R10 ;  /* 0x0000761002027816 */ /* 0x000fce000000000a */
.L_x_13165:
[----:B------:R-:W-:Y:S05]  /*25b0*/  BSYNC B1 ;  /* 0x0000000000017941 */ /* 0x000fea0003800000 */
.L_x_13163:
        /* <DEDUP_REMOVED lines=9> */
.L_x_13167:
[----:B------:R-:W-:Y:S01]  /*2650*/  IMAD.MOV.U32 R10, RZ, RZ, R29 ;  /* 0x000000ffff0a7224 */ /* 0x000fe200078e001d */
[--C-:B------:R-:W-:Y:S01]  /*2660*/  PRMT R15, R15, 0x5410, R5.reuse ;  /* 0x000054100f0f7816 */ /* 0x100fe20000000005 */
[----:B------:R-:W-:Y:S01]  /*2670*/  IMAD.MOV.U32 R29, RZ, RZ, R14 ;  /* 0x000000ffff1d7224 */ /* 0x000fe200078e000e */
[----:B------:R-:W-:-:S07]  /*2680*/  PRMT R5, R13, 0x7632, R5 ;  /* 0x000076320d057816 */ /* 0x000fce0000000005 */
.L_x_13168:
[----:B------:R-:W-:Y:S05]  /*2690*/  BSYNC B1 ;  /* 0x0000000000017941 */ /* 0x000fea0003800000 */
.L_x_13166:
        /* <DEDUP_REMOVED lines=9> */
.L_x_13170:
[----:B------:R-:W-:Y:S01]  /*2730*/  IMAD.MOV.U32 R14, RZ, RZ, R10 ;  /* 0x000000ffff0e7224 */ /* 0x000fe200078e000a */
[----:B------:R-:W-:Y:S01]  /*2740*/  PRMT R15, R15, 0x5432, R12 ;  /* 0x000054320f0f7816 */ /* 0x000fe2000000000c */
[----:B------:R-:W-:-:S07]  /*2750*/  IMAD.MOV.U32 R10, RZ, RZ, R19 ;  /* 0x000000ffff0a7224 */ /* 0x000fce00078e0013 */
.L_x_13171:
[----:B------:R-:W-:Y:S05]  /*2760*/  BSYNC B1 ;  /* 0x0000000000017941 */ /* 0x000fea0003800000 */
.L_x_13169:
        /* <DEDUP_REMOVED lines=9> */
.L_x_13173:
[----:B------:R-:W-:Y:S01]  /*2800*/  PRMT R13, R13, 0x5410, R15 ;  /* 0x000054100d0d7816 */ /* 0x000fe2000000000f */
[----:B------:R-:W-:Y:S02]  /*2810*/  IMAD.MOV.U32 R19, RZ, RZ, R14 ;  /* 0x000000ffff137224 */ /* 0x000fe400078e000e */
[----:B------:R-:W-:Y:S01]  /*2820*/  IMAD.MOV.U32 R14, RZ, RZ, R23 ;  /* 0x000000ffff0e7224 */ /* 0x000fe200078e0017 */
[----:B------:R-:W-:-:S07]  /*2830*/  PRMT R15, R13, 0x7610, R15 ;  /* 0x000076100d0f7816 */ /* 0x000fce000000000f */
.L_x_13174:
[----:B------:R-:W-:Y:S05]  /*2840*/  BSYNC B1 ;  /* 0x0000000000017941 */ /* 0x000fea0003800000 */
.L_x_13172:
        /* <DEDUP_REMOVED lines=9> */
.L_x_13176:
[C---:B------:R-:W-:Y:S01]  /*28e0*/  PRMT R12, R13.reuse, 0x7632, R12 ;  /* 0x000076320d0c7816 */ /* 0x040fe2000000000c */
[----:B------:R-:W-:Y:S02]  /*28f0*/  IMAD.MOV.U32 R23, RZ, RZ, R19 ;  /* 0x000000ffff177224 */ /* 0x000fe400078e0013 */
[----:B------:R-:W-:Y:S01]  /*2900*/  IMAD.MOV.U32 R19, RZ, RZ, R18 ;  /* 0x000000ffff137224 */ /* 0x000fe200078e0012 */
[----:B------:R-:W-:-:S07]  /*2910*/  PRMT R13, R13, 0x7610, R12 ;  /* 0x000076100d0d7816 */ /* 0x000fce000000000c */
.L_x_13177:
[----:B------:R-:W-:Y:S05]  /*2920*/  BSYNC B1 ;  /* 0x0000000000017941 */ /* 0x000fea0003800000 */
.L_x_13175:
[----:B------:R-:W-:Y:S01]  /*2930*/  ISETP.GT.AND P1, PT, R16, R27, PT ;  /* 0x0000001b1000720c */ /* 0x000fe20003f24270 */
[----:B------:R-:W-:Y:S01]  /*2940*/  BSSY B1, `(.L_x_13178) ;  /* 0x0000013000017945 */ /* 0x000fe20003800000 */
[----:B------:R-:W-:-:S05]  /*2950*/  HSETP2.GT.AND P0, PT, R4.H0_H0, R5.H1_H1, PT ;  /* 0x3000000504007234 */ /* 0x000fca0003f04800 */
        /* <DEDUP_REMOVED lines=13> */
.L_x_13179:
[----:B------:R-:W-:Y:S01]  /*2a30*/  IMAD.MOV.U32 R27, RZ, RZ, R16 ;  /* 0x000000ffff1b7224 */ /* 0x000fe200078e0010 */
[----:B------:R-:W-:Y:S01]  /*2a40*/  PRMT R12, R12, 0x7610, R5 ;  /* 0x000076100c0c7816 */ /* 0x000fe20000000005 */
[----:B------:R-:W-:Y:S01]  /*2a50*/  IMAD.MOV.U32 R16, RZ, RZ, R17 ;  /* 0x000000ffff107224 */ /* 0x000fe200078e0011 */
[----:B------:R-:W-:-:S07]  /*2a60*/  PRMT R5, R5, 0x5410, R2 ;  /* 0x0000541005057816 */ /* 0x000fce0000000002 */
.L_x_13180:
[----:B------:R-:W-:Y:S05]  /*2a70*/  BSYNC B1 ;  /* 0x0000000000017941 */ /* 0x000fea0003800000 */
.L_x_13178:
        /* <DEDUP_REMOVED lines=9> */
.L_x_13182:
[C---:B------:R-:W-:Y:S01]  /*2b10*/  PRMT R2, R12.reuse, 0x7632, R2 ;  /* 0x000076320c027816 */ /* 0x040fe20000000002 */
[----:B------:R-:W-:Y:S02]  /*2b20*/  IMAD.MOV.U32 R18, RZ, RZ, R27 ;  /* 0x000000ffff127224 */ /* 0x000fe400078e001b */
[----:B------:R-:W-:Y:S01]  /*2b30*/  IMAD.MOV.U32 R27, RZ, RZ, R22 ;  /* 0x000000ffff1b7224 */ /* 0x000fe200078e0016 */
[----:B------:R-:W-:-:S07]  /*2b40*/  PRMT R12, R12, 0x7610, R2 ;  /* 0x000076100c0c7816 */ /* 0x000fce0000000002 */
.L_x_13183:
[----:B------:R-:W-:Y:S05]  /*2b50*/  BSYNC B1 ;  /* 0x0000000000017941 */ /* 0x000fea0003800000 */
.L_x_13181:
        /* <DEDUP_REMOVED lines=9> */
.L_x_13185:
[----:B------:R-:W-:Y:S01]  /*2bf0*/  IMAD.MOV.U32 R17, RZ, RZ, R18 ;  /* 0x000000ffff117224 */ /* 0x000fe200078e0012 */
[----:B------:R-:W-:Y:S01]  /*2c00*/  PRMT R13, R2, 0x7610, R13 ;  /* 0x00007610020d7816 */ /* 0x000fe2000000000d */
[----:B------:R-:W-:Y:S01]  /*2c10*/  IMAD.MOV.U32 R18, RZ, RZ, R29 ;  /* 0x000000ffff127224 */ /* 0x000fe200078e001d */
[----:B------:R-:W-:-:S07]  /*2c20*/  PRMT R2, R5, 0x7610, R2 ;  /* 0x0000761005027816 */ /* 0x000fce0000000002 */
.L_x_13186:
[----:B------:R-:W-:Y:S05]  /*2c30*/  BSYNC B1 ;  /* 0x0000000000017941 */ /* 0x000fea0003800000 */
.L_x_13184:
        /* <DEDUP_REMOVED lines=9> */
.L_x_13188:
[----:B------:R-:W-:Y:S01]  /*2cd0*/  IMAD.MOV.U32 R29, RZ, RZ, R17 ;  /* 0x000000ffff1d7224 */ /* 0x000fe200078e0011 */
[----:B------:R-:W-:Y:S01]  /*2ce0*/  PRMT R5, R13, 0x7610, R5 ;  /* 0x000076100d057816 */ /* 0x000fe20000000005 */
[----:B------:R-:W-:Y:S01]  /*2cf0*/  IMAD.MOV.U32 R17, RZ, RZ, R10 ;  /* 0x000000ffff117224 */ /* 0x000fe200078e000a */
[----:B------:R-:W-:-:S07]  /*2d00*/  PRMT R13, R15, 0x7632, R13 ;  /* 0x000076320f0d7816 */ /* 0x000fce000000000d */
.L_x_13189:
[----:B------:R-:W-:Y:S05]  /*2d10*/  BSYNC B1 ;  /* 0x0000000000017941 */ /* 0x000fea0003800000 */
.L_x_13187:
        /* <DEDUP_REMOVED lines=9> */
.L_x_13191:
[----:B------:R-:W-:Y:S01]  /*2db0*/  IMAD.MOV.U32 R10, RZ, RZ, R29 ;  /* 0x000000ffff0a7224 */ /* 0x000fe200078e001d */
[----:B------:R-:W-:Y:S01]  /*2dc0*/  PRMT R22, R5, 0x7610, R22 ;  /* 0x0000761005167816 */ /* 0x000fe20000000016 */
[----:B------:R-:W-:Y:S01]  /*2dd0*/  IMAD.MOV.U32 R29, RZ, RZ, R14 ;  /* 0x000000ffff1d7224 */ /* 0x000fe200078e000e */
[----:B------:R-:W-:-:S07]  /*2de0*/  PRMT R5, R15, 0x7610, R5 ;  /* 0x000076100f057816 */ /* 0x000fce0000000005 */
.L_x_13192:
[----:B------:R-:W-:Y:S05]  /*2df0*/  BSYNC B1 ;  /* 0x0000000000017941 */ /* 0x000fea0003800000 */
.L_x_13190:
        /* <DEDUP_REMOVED lines=9> */
.L_x_13194:
[----:B------:R-:W-:Y:S01]  /*2e90*/  IMAD.MOV.U32 R14, RZ, RZ, R10 ;  /* 0x000000ffff0e7224 */ /* 0x000fe200078e000a */
[--C-:B------:R-:W-:Y:S01]  /*2ea0*/  PRMT R2, R2, 0x5410, R22.reuse ;  /* 0x0000541002027816 */ /* 0x100fe20000000016 */
[----:B------:R-:W-:Y:S01]  /*2eb0*/  IMAD.MOV.U32 R10, RZ, RZ, R19 ;  /* 0x000000ffff0a7224 */ /* 0x000fe200078e0013 */
[----:B------:R-:W-:-:S07]  /*2ec0*/  PRMT R22, R13, 0x7632, R22 ;  /* 0x000076320d167816 */ /* 0x000fce0000000016 */
.L_x_13195:
[----:B------:R-:W-:Y:S05]  /*2ed0*/  BSYNC B1 ;  /* 0x0000000000017941 */ /* 0x000fea0003800000 */
.L_x_13193:
        /* <DEDUP_REMOVED lines=9> */
.L_x_13197:
[----:B------:R-:W-:Y:S01]  /*2f70*/  IMAD.MOV.U32 R15, RZ, RZ, R14 ;  /* 0x000000ffff0f7224 */ /* 0x000fe200078e000e */
[----:B------:R-:W-:Y:S01]  /*2f80*/  PRMT R13, R13, 0x7610, R2 ;  /* 0x000076100d0d7816 */ /* 0x000fe20000000002 */
[----:B------:R-:W-:Y:S01]  /*2f90*/  IMAD.MOV.U32 R14, RZ, RZ, R23 ;  /* 0x000000ffff0e7224 */ /* 0x000fe200078e0017 */
[----:B------:R-:W-:-:S07]  /*2fa0*/  PRMT R2, R2, 0x5410, R12 ;  /* 0x0000541002027816 */ /* 0x000fce000000000c */
.L_x_13198:
[----:B------:R-:W-:Y:S05]  /*2fb0*/  BSYNC B1 ;  /* 0x0000000000017941 */ /* 0x000fea0003800000 */
.L_x_13196:
        /* <DEDUP_REMOVED lines=16> */
.L_x_13200:
[----:B------:R-:W-:Y:S01]  /*30c0*/  IMAD.MOV.U32 R19, RZ, RZ, R16 ;  /* 0x000000ffff137224 */ /* 0x000fe200078e0010 */
[C---:B------:R-:W-:Y:S01]  /*30d0*/  PRMT R4, R5.reuse, 0x7632, R4 ;  /* 0x0000763205047816 */ /* 0x040fe20000000004 */
[----:B------:R-:W-:Y:S01]  /*30e0*/  IMAD.MOV.U32 R16, RZ, RZ, R27 ;  /* 0x000000ffff107224 */ /* 0x000fe200078e001b */
[----:B------:R-:W-:-:S07]  /*30f0*/  PRMT R5, R5, 0x7610, R12 ;  /* 0x0000761005057816 */ /* 0x000fce000000000c */
.L_x_13201:
[----:B------:R-:W-:Y:S05]  /*3100*/  BSYNC B1 ;  /* 0x0000000000017941 */ /* 0x000fea0003800000 */
.L_x_13199:
        /* <DEDUP_REMOVED lines=9> */
.L_x_13203:
[----:B------:R-:W-:Y:S01]  /*31a0*/  IMAD.MOV.U32 R12, RZ, RZ, R19 ;  /* 0x000000ffff0c7224 */ /* 0x000fe200078e0013 */
[----:B------:R-:W-:Y:S01]  /*31b0*/  PRMT R23, R4, 0x7610, R23 ;  /* 0x0000761004177816 */ /* 0x000fe20000000017 */
[----:B------:R-:W-:Y:S01]  /*31c0*/  IMAD.MOV.U32 R19, RZ, RZ, R18 ;  /* 0x000000ffff137224 */ /* 0x000fe200078e0012 */
[----:B------:R-:W-:-:S07]  /*31d0*/  PRMT R4, R2, 0x7610, R4 ;  /* 0x0000761002047816 */ /* 0x000fce0000000004 */
.L_x_13204:
[----:B------:R-:W-:Y:S05]  /*31e0*/  BSYNC B1 ;  /* 0x0000000000017941 */ /* 0x000fea0003800000 */
.L_x_13202:
        /* <DEDUP_REMOVED lines=9> */
.L_x_13206:
[----:B------:R-:W-:Y:S01]  /*3280*/  IMAD.MOV.U32 R18, RZ, RZ, R12 ;  /* 0x000000ffff127224 */ /* 0x000fe200078e000c */
[----:B------:R-:W-:Y:S01]  /*3290*/  PRMT R2, R23, 0x7610, R2 ;  /* 0x0000761017027816 */ /* 0x000fe20000000002 */
[----:B------:R-:W-:Y:S01]  /*32a0*/  IMAD.MOV.U32 R12, RZ, RZ, R17 ;  /* 0x000000ffff0c7224 */ /* 0x000fe200078e0011 */
[----:B------:R-:W-:-:S07]  /*32b0*/  PRMT R23, R13, 0x7610, R23 ;  /* 0x000076100d177816 */ /* 0x000fce0000000017 */
.L_x_13207:
[----:B------:R-:W-:Y:S05]  /*32c0*/  BSYNC B1 ;  /* 0x0000000000017941 */ /* 0x000fea0003800000 */
.L_x_13205:
        /* <DEDUP_REMOVED lines=9> */
.L_x_13209:
[----:B------:R-:W-:Y:S01]  /*3360*/  IMAD.MOV.U32 R17, RZ, RZ, R18 ;  /* 0x000000ffff117224 */ /* 0x000fe200078e0012 */
[--C-:B------:R-:W-:Y:S01]  /*3370*/  PRMT R4, R4, 0x5410, R2.reuse ;  /* 0x0000541004047816 */ /* 0x100fe20000000002 */
[----:B------:R-:W-:Y:S01]  /*3380*/  IMAD.MOV.U32 R18, RZ, RZ, R29 ;  /* 0x000000ffff127224 */ /* 0x000fe200078e001d */
[----:B------:R-:W-:-:S07]  /*3390*/  PRMT R2, R5, 0x7610, R2 ;  /* 0x0000761005027816 */ /* 0x000fce0000000002 */
.L_x_13210:
[----:B------:R-:W-:Y:S05]  /*33a0*/  BSYNC B1 ;  /* 0x0000000000017941 */ /* 0x000fea0003800000 */
.L_x_13208:
        /* <DEDUP_REMOVED lines=9> */
.L_x_13212:
[----:B------:R-:W-:Y:S01]  /*3440*/  PRMT R22, R22, 0x7610, R4 ;  /* 0x0000761016167816 */ /* 0x000fe20000000004 */
[----:B------:R-:W-:Y:S02]  /*3450*/  IMAD.MOV.U32 R25, RZ, RZ, R17 ;  /* 0x000000ffff197224 */ /* 0x000fe400078e0011 */
[----:B------:R-:W-:Y:S01]  /*3460*/  IMAD.MOV.U32 R17, RZ, RZ, R10 ;  /* 0x000000ffff117224 */ /* 0x000fe200078e000a */
[----:B------:R-:W-:-:S07]  /*3470*/  PRMT R4, R4, 0x5410, R22 ;  /* 0x0000541004047816 */ /* 0x000fce0000000016 */
.L_x_13213:
[----:B------:R-:W-:Y:S05]  /*3480*/  BSYNC B1 ;  /* 0x0000000000017941 */ /* 0x000fea0003800000 */
.L_x_13211:
        /* <DEDUP_REMOVED lines=9> */
.L_x_13215:
[----:B------:R-:W-:Y:S01]  /*3520*/  IMAD.MOV.U32 R10, RZ, RZ, R25 ;  /* 0x000000ffff0a7224 */ /* 0x000fe200078e0019 */
[C---:B------:R-:W-:Y:S01]  /*3530*/  PRMT R5, R22.reuse, 0x7632, R5 ;  /* 0x0000763216057816 */ /* 0x040fe20000000005 */
[----:B------:R-:W-:Y:S01]  /*3540*/  IMAD.MOV.U32 R25, RZ, RZ, R14 ;  /* 0x000000ffff197224 */ /* 0x000fe200078e000e */
[----:B------:R-:W-:-:S07]  /*3550*/  PRMT R22, R22, 0x7610, R2 ;  /* 0x0000761016167816 */ /* 0x000fce0000000002 */
.L_x_13216:
[----:B------:R-:W-:Y:S05]  /*3560*/  BSYNC B1 ;  /* 0x0000000000017941 */ /* 0x000fea0003800000 */
.L_x_13214:
        /* <DEDUP_REMOVED lines=9> */
.L_x_13218:
[----:B------:R-:W-:Y:S01]  /*3600*/  IMAD.MOV.U32 R14, RZ, RZ, R10 ;  /* 0x000000ffff0e7224 */ /* 0x000fe200078e000a */
[----:B------:R-:W-:Y:S01]  /*3610*/  PRMT R2, R2, 0x5410, R5 ;  /* 0x0000541002027816 */ /* 0x000fe20000000005 */
[----:B------:R-:W-:Y:S01]  /*3620*/  IMAD.MOV.U32 R10, RZ, RZ, R15 ;  /* 0x000000ffff0a7224 */ /* 0x000fe200078e000f */
[----:B------:R-:W-:-:S07]  /*3630*/  PRMT R5, R13, 0x7632, R5 ;  /* 0x000076320d057816 */ /* 0x000fce0000000005 */
.L_x_13219:
[----:B------:R-:W-:Y:S05]  /*3640*/  BSYNC B1 ;  /* 0x0000000000017941 */ /* 0x000fea0003800000 */
.L_x_13217:
[----:B------:R-:W-:Y:S01]  /*3650*/  ISETP.GT.AND P1, PT, R16, R11, PT ;  /* 0x0000000b1000720c */ /* 0x000fe20003f24270 */
[----:B------:R-:W-:Y:S01]  /*3660*/  BSSY B1, `(.L_x_13220) ;  /* 0x0000013000017945 */ /* 0x000fe20003800000 */
[----:B0-----:R-:W-:-:S05]  /*3670*/  HSETP2.GT.AND P0, PT, R6.H0_H0, R5.H1_H1, PT ;  /* 0x3000000506007234 */ /* 0x001fca0003f04800 */
        /* <DEDUP_REMOVED lines=13> */
.L_x_13221:
[----:B------:R-:W-:Y:S01]  /*3750*/  IMAD.MOV.U32 R11, RZ, RZ, R16 ;  /* 0x000000ffff0b7224 */ /* 0x000fe200078e0010 */
[C---:B------:R-:W-:Y:S01]  /*3760*/  PRMT R13, R5.reuse, 0x7632, R13 ;  /* 0x00007632050d7816 */ /* 0x040fe2000000000d */
[----:B------:R-:W-:Y:S01]  /*3770*/  IMAD.MOV.U32 R16, RZ, RZ, R19 ;  /* 0x000000ffff107224 */ /* 0x000fe200078e0013 */
[----:B------:R-:W-:-:S07]  /*3780*/  PRMT R5, R5, 0x5410, R4 ;  /* 0x0000541005057816 */ /* 0x000fce0000000004 */
.L_x_13222:
[----:B------:R-:W-:Y:S05]  /*3790*/  BSYNC B1 ;  /* 0x0000000000017941 */ /* 0x000fea0003800000 */
.L_x_13220:
        /* <DEDUP_REMOVED lines=9> */
.L_x_13224:
[----:B------:R-:W-:Y:S01]  /*3830*/  IMAD.MOV.U32 R15, RZ, RZ, R11 ;  /* 0x000000ffff0f7224 */ /* 0x000fe200078e000b */
[----:B------:R-:W-:Y:S01]  /*3840*/  PRMT R13, R23, 0x5410, R13 ;  /* 0x00005410170d7816 */ /* 0x000fe2000000000d */
[----:B------:R-:W-:-:S07]  /*3850*/  IMAD.MOV.U32 R11, RZ, RZ, R12 ;  /* 0x000000ffff0b7224 */ /* 0x000fce00078e000c */
.L_x_13225:
[----:B------:R-:W-:Y:S05]  /*3860*/  BSYNC B1 ;  /* 0x0000000000017941 */ /* 0x000fea0003800000 */
.L_x_13223:
        /* <DEDUP_REMOVED lines=9> */
.L_x_13227:
[----:B------:R-:W-:Y:S01]  /*3900*/  IMAD.MOV.U32 R12, RZ, RZ, R15 ;  /* 0x000000ffff0c7224 */ /* 0x000fe200078e000f */
[----:B------:R-:W-:Y:S01]  /*3910*/  PRMT R19, R19, 0x7610, R13 ;  /* 0x0000761013137816 */ /* 0x000fe2000000000d */
[----:B------:R-:W-:Y:S01]  /*3920*/  IMAD.MOV.U32 R15, RZ, RZ, R18 ;  /* 0x000000ffff0f7224 */ /* 0x000fe200078e0012 */
[----:B------:R-:W-:-:S07]  /*3930*/  PRMT R13, R13, 0x5410, R2 ;  /* 0x000054100d0d7816 */ /* 0x000fce0000000002 */
.L_x_13228:
[----:B------:R-:W-:Y:S05]  /*3940*/  BSYNC B1 ;  /* 0x0000000000017941 */ /* 0x000fea0003800000 */
.L_x_13226:
        /* <DEDUP_REMOVED lines=9> */
.L_x_13230:
[----:B------:R-:W-:Y:S01]  /*39e0*/  IMAD.MOV.U32 R18, RZ, RZ, R12 ;  /* 0x000000ffff127224 */ /* 0x000fe200078e000c */
[----:B------:R-:W-:Y:S01]  /*39f0*/  PRMT R23, R23, 0x7610, R19 ;  /* 0x0000761017177816 */ /* 0x000fe20000000013 */
[----:B------:R-:W-:Y:S01]  /*3a00*/  IMAD.MOV.U32 R12, RZ, RZ, R17 ;  /* 0x000000ffff0c7224 */ /* 0x000fe200078e0011 */
[----:B------:R-:W-:-:S07]  /*3a10*/  PRMT R19, R19, 0x7610, R4 ;  /* 0x0000761013137816 */ /* 0x000fce0000000004 */
.L_x_13231:
[----:B------:R-:W-:Y:S05]  /*3a20*/  BSYNC B1 ;  /* 0x0000000000017941 */ /* 0x000fea0003800000 */
.L_x_13229:
        /* <DEDUP_REMOVED lines=9> */
.L_x_13233:
[----:B------:R-:W-:Y:S01]  /*3ac0*/  IMAD.MOV.U32 R17, RZ, RZ, R18 ;  /* 0x000000ffff117224 */ /* 0x000fe200078e0012 */
[C---:B------:R-:W-:Y:S01]  /*3ad0*/  PRMT R2, R23.reuse, 0x7632, R2 ;  /* 0x0000763217027816 */ /* 0x040fe20000000002 */
[----:B------:R-:W-:Y:S01]  /*3ae0*/  IMAD.MOV.U32 R18, RZ, RZ, R25 ;  /* 0x000000ffff127224 */ /* 0x000fe200078e0019 */
[----:B------:R-:W-:-:S07]  /*3af0*/  PRMT R23, R23, 0x7610, R22 ;  /* 0x0000761017177816 */ /* 0x000fce0000000016 */
.L_x_13234:
[----:B------:R-:W-:Y:S05]  /*3b00*/  BSYNC B1 ;  /* 0x0000000000017941 */ /* 0x000fea0003800000 */
.L_x_13232:
        /* <DEDUP_REMOVED lines=9> */
.L_x_13236:
[----:B------:R-:W-:Y:S01]  /*3ba0*/  IMAD.MOV.U32 R25, RZ, RZ, R17 ;  /* 0x000000ffff197224 */ /* 0x000fe200078e0011 */
[----:B------:R-:W-:Y:S01]  /*3bb0*/  PRMT R4, R4, 0x5410, R2 ;  /* 0x0000541004047816 */ /* 0x000fe20000000002 */
[----:B------:R-:W-:Y:S01]  /*3bc0*/  IMAD.MOV.U32 R17, RZ, RZ, R10 ;  /* 0x000000ffff117224 */ /* 0x000fe200078e000a */
[----:B------:R-:W-:-:S07]  /*3bd0*/  PRMT R2, R5, 0x7610, R2 ;  /* 0x0000761005027816 */ /* 0x000fce0000000002 */
.L_x_13237:
[----:B------:R-:W-:Y:S05]  /*3be0*/  BSYNC B1 ;  /* 0x0000000000017941 */ /* 0x000fea0003800000 */
.L_x_13235:
        /* <DEDUP_REMOVED lines=9> */
.L_x_13239:
[----:B------:R-:W-:Y:S01]  /*3c80*/  IMAD.MOV.U32 R10, RZ, RZ, R25 ;  /* 0x000000ffff0a7224 */ /* 0x000fe200078e0019 */
[----:B------:R-:W-:Y:S01]  /*3c90*/  PRMT R4, R4, 0x7632, R2 ;  /* 0x0000763204047816 */ /* 0x000fe20000000002 */
[----:B------:R-:W-:-:S07]  /*3ca0*/  IMAD.MOV.U32 R25, RZ, RZ, R14 ;  /* 0x000000ffff197224 */ /* 0x000fce00078e000e */
.L_x_13240:
[----:B------:R-:W-:Y:S05]  /*3cb0*/  BSYNC B1 ;  /* 0x0000000000017941 */ /* 0x000fea0003800000 */
.L_x_13238:
        /* <DEDUP_REMOVED lines=12> */
[----:B------:R-:W-:-:S12]  /*3d80*/  IMAD.MOV.U32 R6, RZ, RZ, R11 ;  /* 0x000000ffff067224 */ /* 0x000fd800078e000b */
[----:B------:R-:W-:Y:S02]  /*3d90*/  HSETP2.NEU.OR P0, PT, R5.H1_H1, R13.H0_H0, P0 ;  /* 0x2000000d05007234 */ /* 0x000fe4000070dc20 */
[----:B------:R-:W-:-:S11]  /*3da0*/  PRMT R5, R13, 0x7610, R5 ;  /* 0x000076100d057816 */ /* 0x000fd60000000005 */
[----:B------:R-:W-:Y:S05]  /*3db0*/  @P0 BRA `(.L_x_13243) ;  /* 0x00000000000c0947 */ /* 0x000fea0003800000 */
.L_x_13242:
[----:B------:R-:W-:Y:S01]  /*3dc0*/  IMAD.MOV.U32 R6, RZ, RZ, R16 ;  /* 0x000000ffff067224 */ /* 0x000fe200078e0010 */
[----:B------:R-:W-:Y:S01]  /*3dd0*/  PRMT R5, R5, 0x5432, R13 ;  /* 0x0000543205057816 */ /* 0x000fe2000000000d */
[----:B------:R-:W-:-:S07]  /*3de0*/  IMAD.MOV.U32 R16, RZ, RZ, R11 ;  /* 0x000000ffff107224 */ /* 0x000fce00078e000b */
.L_x_13243:
[----:B------:R-:W-:Y:S05]  /*3df0*/  BSYNC B1 ;  /* 0x0000000000017941 */ /* 0x000fea0003800000 */
.L_x_13241:
        /* <DEDUP_REMOVED lines=9> */
.L_x_13245:
[----:B------:R-:W-:Y:S01]  /*3e90*/  IMAD.MOV.U32 R9, RZ, RZ, R6 ;  /* 0x000000ffff097224 */ /* 0x000fe200078e0006 */
[----:B------:R-:W-:Y:S01]  /*3ea0*/  PRMT R11, R5, 0x7610, R11 ;  /* 0x00007610050b7816 */ /* 0x000fe2000000000b */
[----:B------:R-:W-:Y:S01]  /*3eb0*/  IMAD.MOV.U32 R6, RZ, RZ, R15 ;  /* 0x000000ffff067224 */ /* 0x000fe200078e000f */
[----:B------:R-:W-:-:S07]  /*3ec0*/  PRMT R5, R13, 0x7632, R5 ;  /* 0x000076320d057816 */ /* 0x000fce0000000005 */
.L_x_13246:
[----:B------:R-:W-:Y:S05]  /*3ed0*/  BSYNC B1 ;  /* 0x0000000000017941 */ /* 0x000fea0003800000 */
.L_x_13244:
[----:B------:R-:W-:Y:S01]  /*3ee0*/  HSETP2.GT.AND P0, PT, R11.H0_H0, R19.H1_H1, PT ;  /* 0x300000130b007234 */ /* 0x000fe20003f04800 */
[----:B------:R-:W-:Y:S04]  /*3ef0*/  BSSY B1, `(.L_x_13247) ;  /* 0x000000b000017945 */ /* 0x000fe80003800000 */
[----:B------:R-:W-:-:S13]  /*3f00*/  ISETP.EQ.OR P0, PT, R12, -0x1, P0 ;  /* 0xffffffff0c00780c */ /* 0x000fda0000702670 */
[----:B------:R-:W-:Y:S05]  /*3f10*/  @P0 BRA `(.L_x_13248) ;  /* 0x0000000000140947 */ /* 0x000fea0003800000 */
[----:B------:R-:W-:Y:S01]  /*3f20*/  ISETP.GE.AND P0, PT, R9, R12, PT ;  /* 0x0000000c0900720c */ /* 0x000fe20003f06270 */
[----:B------:R-:W-:-:S12]  /*3f30*/  IMAD.MOV.U32 R13, RZ, RZ, R12 ;  /* 0x000000ffff0d7224 */ /* 0x000fd800078e000c */
[----:B------:R-:W-:Y:S02]  /*3f40*/  HSETP2.NEU.OR P0, PT, R11.H0_H0, R19.H1_H1, P0 ;  /* 0x300000130b007234 */ /* 0x000fe4000070d820 */
[----:B------:R-:W-:-:S11]  /*3f50*/  PRMT R11, R11, 0x7610, R19 ;  /* 0x000076100b0b7816 */ /* 0x000fd60000000013 */
[----:B------:R-:W-:Y:S05]  /*3f60*/  @P0 BRA `(.L_x_13249) ;  /* 0x00000000000c0947 */ /* 0x000fea0003800000 */
.L_x_13248:
[----:B------:R-:W-:Y:S01]  /*3f70*/  IMAD.MOV.U32 R13, RZ, RZ, R9 ;  /* 0x000000ffff0d7224 */ /* 0x000fe200078e0009 */
[----:B------:R-:W-:Y:S01]  /*3f80*/  PRMT R11, R19, 0x5432, R11 ;  /* 0x00005432130b7816 */ /* 0x000fe2000000000b */
[----:B------:R-:W-:-:S07]  /*3f90*/  IMAD.MOV.U32 R9, RZ, RZ, R12 ;  /* 0x000000ffff097224 */ /* 0x000fce00078e000c */
.L_x_13249:
[----:B------:R-:W-:Y:S05]  /*3fa0*/  BSYNC B1 ;  /* 0x0000000000017941 */ /* 0x000fea0003800000 */
.L_x_13247:
        /* <DEDUP_REMOVED lines=9> */
.L_x_13251:
[----:B------:R-:W-:Y:S01]  /*4040*/  IMAD.MOV.U32 R12, RZ, RZ, R13 ;  /* 0x000000ffff0c7224 */ /* 0x000fe200078e000d */
[----:B------:R-:W-:Y:S01]  /*4050*/  PRMT R2, R2, 0x7610, R11 ;  /* 0x0000761002027816 */ /* 0x000fe2000000000b */
[----:B------:R-:W-:Y:S01]  /*4060*/  IMAD.MOV.U32 R13, RZ, RZ, R18 ;  /* 0x000000ffff0d7224 */ /* 0x000fe200078e0012 */
[----:B------:R-:W-:-:S07]  /*4070*/  PRMT R11, R11, 0x7610, R23 ;  /* 0x000076100b0b7816 */ /* 0x000fce0000000017 */
.L_x_13252:
[----:B------:R-:W-:Y:S05]  /*4080*/  BSYNC B1 ;  /* 0x0000000000017941 */ /* 0x000fea0003800000 */
.L_x_13250:
        /* <DEDUP_REMOVED lines=9> */
.L_x_13254:
[----:B------:R-:W-:Y:S01]  /*4120*/  IMAD.MOV.U32 R14, RZ, RZ, R12 ;  /* 0x000000ffff0e7224 */ /* 0x000fe200078e000c */
[--C-:B------:R-:W-:Y:S01]  /*4130*/  PRMT R15, R15, 0x7610, R2.reuse ;  /* 0x000076100f0f7816 */ /* 0x100fe20000000002 */
[----:B------:R-:W-:Y:S01]  /*4140*/  IMAD.MOV.U32 R12, RZ, RZ, R17 ;  /* 0x000000ffff0c7224 */ /* 0x000fe200078e0011 */
[----:B------:R-:W-:-:S07]  /*4150*/  PRMT R2, R2, 0x5410, R2 ;  /* 0x0000541002027816 */ /* 0x000fce0000000002 */
.L_x_13255:
[----:B------:R-:W-:Y:S05]  /*4160*/  BSYNC B1 ;  /* 0x0000000000017941 */ /* 0x000fea0003800000 */
.L_x_13253:
        /* <DEDUP_REMOVED lines=9> */
.L_x_13257:
[----:B------:R-:W-:Y:S01]  /*4200*/  IMAD.MOV.U32 R17, RZ, RZ, R14 ;  /* 0x000000ffff117224 */ /* 0x000fe200078e000e */
[C---:B------:R-:W-:Y:S01]  /*4210*/  PRMT R2, R15.reuse, 0x7632, R2 ;  /* 0x000076320f027816 */ /* 0x040fe20000000002 */
[----:B------:R-:W-:Y:S01]  /*4220*/  IMAD.MOV.U32 R14, RZ, RZ, R25 ;  /* 0x000000ffff0e7224 */ /* 0x000fe200078e0019 */
[----:B------:R-:W-:-:S07]  /*4230*/  PRMT R15, R15, 0x7610, R4 ;  /* 0x000076100f0f7816 */ /* 0x000fce0000000004 */
.L_x_13258:
[----:B------:R-:W-:Y:S05]  /*4240*/  BSYNC B1 ;  /* 0x0000000000017941 */ /* 0x000fea0003800000 */
.L_x_13256:
        /* <DEDUP_REMOVED lines=9> */
.L_x_13260:
[----:B------:R-:W-:Y:S01]  /*42e0*/  PRMT R4, R4, 0x5410, R2 ;  /* 0x0000541004047816 */ /* 0x000fe20000000002 */
[----:B------:R-:W-:Y:S02]  /*42f0*/  IMAD.MOV.U32 R18, RZ, RZ, R17 ;  /* 0x000000ffff127224 */ /* 0x000fe400078e0011 */
[----:B------:R-:W-:Y:S01]  /*4300*/  IMAD.MOV.U32 R17, RZ, RZ, R10 ;  /* 0x000000ffff117224 */ /* 0x000fe200078e000a */
[----:B------:R-:W-:-:S07]  /*4310*/  PRMT R2, R4, 0x7610, R2 ;  /* 0x0000761004027816 */ /* 0x000fce0000000002 */
.L_x_13261:
[----:B------:R-:W-:Y:S05]  /*4320*/  BSYNC B1 ;  /* 0x0000000000017941 */ /* 0x000fea0003800000 */
.L_x_13259:
        /* <DEDUP_REMOVED lines=16> */
.L_x_13263:
[----:B------:R-:W-:Y:S01]  /*4430*/  IMAD.MOV.U32 R7, RZ, RZ, R16 ;  /* 0x000000ffff077224 */ /* 0x000fe200078e0010 */
[C---:B------:R-:W-:Y:S01]  /*4440*/  PRMT R4, R5.reuse, 0x7632, R4 ;  /* 0x0000763205047816 */ /* 0x040fe20000000004 */
[----:B------:R-:W-:Y:S01]  /*4450*/  IMAD.MOV.U32 R16, RZ, RZ, R6 ;  /* 0x000000ffff107224 */ /* 0x000fe200078e0006 */
[----:B------:R-:W-:-:S07]  /*4460*/  PRMT R5, R5, 0x5410, R5 ;  /* 0x0000541005057816 */ /* 0x000fce0000000005 */
.L_x_13264:
[----:B------:R-:W-:Y:S05]  /*4470*/  BSYNC B1 ;  /* 0x0000000000017941 */ /* 0x000fea0003800000 */
.L_x_13262:
        /* <DEDUP_REMOVED lines=9> */
.L_x_13266:
[----:B------:R-:W-:Y:S01]  /*4510*/  IMAD.MOV.U32 R6, RZ, RZ, R7 ;  /* 0x000000ffff067224 */ /* 0x000fe200078e0007 */
[----:B------:R-:W-:Y:S01]  /*4520*/  PRMT R10, R4, 0x7610, R10 ;  /* 0x00007610040a7816 */ /* 0x000fe2000000000a */
[----:B------:R-:W-:Y:S01]  /*4530*/  IMAD.MOV.U32 R7, RZ, RZ, R9 ;  /* 0x000000ffff077224 */ /* 0x000fe200078e0009 */
[----:B------:R-:W-:-:S07]  /*4540*/  PRMT R4, R11, 0x7610, R4 ;  /* 0x000076100b047816 */ /* 0x000fce0000000004 */
.L_x_13267:
[----:B------:R-:W-:Y:S05]  /*4550*/  BSYNC B1 ;  /* 0x0000000000017941 */ /* 0x000fea0003800000 */
.L_x_13265:
        /* <DEDUP_REMOVED lines=9> */
.L_x_13269:
[----:B------:R-:W-:Y:S01]  /*45f0*/  IMAD.MOV.U32 R9, RZ, RZ, R6 ;  /* 0x000000ffff097224 */ /* 0x000fe200078e0006 */
[----:B------:R-:W-:Y:S01]  /*4600*/  PRMT R10, R11, 0x5432, R10 ;  /* 0x000054320b0a7816 */ /* 0x000fe2000000000a */
[----:B------:R-:W-:-:S07]  /*4610*/  IMAD.MOV.U32 R6, RZ, RZ, R13 ;  /* 0x000000ffff067224 */ /* 0x000fce00078e000d */
.L_x_13270:
[----:B------:R-:W-:Y:S05]  /*4620*/  BSYNC B1 ;  /* 0x0000000000017941 */ /* 0x000fea0003800000 */
.L_x_13268:
        /* <DEDUP_REMOVED lines=9> */
.L_x_13272:
[----:B------:R-:W-:Y:S01]  /*46c0*/  IMAD.MOV.U32 R11, RZ, RZ, R9 ;  /* 0x000000ffff0b7224 */ /* 0x000fe200078e0009 */
[C---:B------:R-:W-:Y:S01]  /*46d0*/  PRMT R22, R10.reuse, 0x7632, R22 ;  /* 0x000076320a167816 */ /* 0x040fe20000000016 */
[----:B------:R-:W-:Y:S01]  /*46e0*/  IMAD.MOV.U32 R9, RZ, RZ, R12 ;  /* 0x000000ffff097224 */ /* 0x000fe200078e000c */
[----:B------:R-:W-:-:S07]  /*46f0*/  PRMT R10, R10, 0x7610, R2 ;  /* 0x000076100a0a7816 */ /* 0x000fce0000000002 */
.L_x_13273:
[----:B------:R-:W-:Y:S05]  /*4700*/  BSYNC B1 ;  /* 0x0000000000017941 */ /* 0x000fea0003800000 */
.L_x_13271:
        /* <DEDUP_REMOVED lines=9> */
.L_x_13275:
[----:B------:R-:W-:Y:S01]  /*47a0*/  IMAD.MOV.U32 R24, RZ, RZ, R11 ;  /* 0x000000ffff187224 */ /* 0x000fe200078e000b */
[----:B------:R-:W-:Y:S01]  /*47b0*/  PRMT R2, R2, 0x5410, R22 ;  /* 0x0000541002027816 */ /* 0x000fe20000000016 */
[----:B------:R-:W-:Y:S01]  /*47c0*/  IMAD.MOV.U32 R11, RZ, RZ, R14 ;  /* 0x000000ffff0b7224 */ /* 0x000fe200078e000e */
[----:B------:R-:W-:-:S07]  /*47d0*/  PRMT R22, R15, 0x7632, R22 ;  /* 0x000076320f167816 */ /* 0x000fce0000000016 */
.L_x_13276:
[----:B------:R-:W-:Y:S05]  /*47e0*/  BSYNC B1 ;  /* 0x0000000000017941 */ /* 0x000fea0003800000 */
.L_x_13274:
        /* <DEDUP_REMOVED lines=9> */
.L_x_13278:
[----:B------:R-:W-:Y:S01]  /*4880*/  IMAD.MOV.U32 R25, RZ, RZ, R24 ;  /* 0x000000ffff197224 */ /* 0x000fe200078e0018 */
[--C-:B------:R-:W-:Y:S01]  /*4890*/  PRMT R27, R27, 0x7610, R2.reuse ;  /* 0x000076101b1b7816 */ /* 0x100fe20000000002 */
[----:B------:R-:W-:Y:S01]  /*48a0*/  IMAD.MOV.U32 R24, RZ, RZ, R17 ;  /* 0x000000ffff187224 */ /* 0x000fe200078e0011 */
[----:B------:R-:W-:-:S07]  /*48b0*/  PRMT R2, R2, 0x5410, R2 ;  /* 0x0000541002027816 */ /* 0x000fce0000000002 */
.L_x_13279:
[----:B------:R-:W-:Y:S05]  /*48c0*/  BSYNC B1 ;  /* 0x0000000000017941 */ /* 0x000fea0003800000 */
.L_x_13277:
        /* <DEDUP_REMOVED lines=9> */
.L_x_13281:
[----:B------:R-:W-:Y:S01]  /*4960*/  IMAD.MOV.U32 R29, RZ, RZ, R25 ;  /* 0x000000ffff1d7224 */ /* 0x000fe200078e0019 */
[----:B------:R-:W-:Y:S01]  /*4970*/  PRMT R27, R27, 0x7632, R4 ;  /* 0x000076321b1b7816 */ /* 0x000fe20000000004 */
[----:B------:R-:W-:-:S07]  /*4980*/  IMAD.MOV.U32 R25, RZ, RZ, R18 ;  /* 0x000000ffff197224 */ /* 0x000fce00078e0012 */
.L_x_13282:
[----:B------:R-:W-:Y:S05]  /*4990*/  BSYNC B1 ;  /* 0x0000000000017941 */ /* 0x000fea0003800000 */
.L_x_13280:
[----:B--2---:R-:W-:Y:S01]  /*49a0*/  ISETP.GT.AND P1, PT, R16, R3, PT ;  /* 0x000000031000720c */ /* 0x004fe20003f24270 */
        /* <DEDUP_REMOVED lines=15> */
.L_x_13284:
[----:B------:R-:W-:Y:S01]  /*4aa0*/  IMAD.MOV.U32 R15, RZ, RZ, R16 ;  /* 0x000000ffff0f7224 */ /* 0x000fe200078e0010 */
[----:B------:R-:W-:Y:S01]  /*4ab0*/  PRMT R5, R5, 0x5432, R4 ;  /* 0x0000543205057816 */ /* 0x000fe20000000004 */
[----:B------:R-:W-:-:S07]  /*4ac0*/  IMAD.MOV.U32 R16, RZ, RZ, R7 ;  /* 0x000000ffff107224 */ /* 0x000fce00078e0007 */
.L_x_13285:
[----:B------:R-:W-:Y:S05]  /*4ad0*/  BSYNC B1 ;  /* 0x0000000000017941 */ /* 0x000fea0003800000 */
.L_x_13283:
        /* <DEDUP_REMOVED lines=9> */
.L_x_13287:
[----:B------:R-:W-:Y:S01]  /*4b70*/  PRMT R19, R19, 0x5410, R5 ;  /* 0x0000541013137816 */ /* 0x000fe20000000005 */
[----:B------:R-:W-:Y:S01]  /*4b80*/  IMAD.MOV.U32 R14, RZ, RZ, R15 ;  /* 0x000000ffff0e7224 */ /* 0x000fe200078e000f */
[----:B------:R-:W-:Y:S01]  /*4b90*/  PRMT R5, R10, 0x7610, R5 ;  /* 0x000076100a057816 */ /* 0x000fe20000000005 */
[----:B------:R-:W-:-:S07]  /*4ba0*/  IMAD.MOV.U32 R15, RZ, RZ, R6 ;  /* 0x000000ffff0f7224 */ /* 0x000fce00078e0006 */
.L_x_13288:
[----:B------:R-:W-:Y:S05]  /*4bb0*/  BSYNC B1 ;  /* 0x0000000000017941 */ /* 0x000fea0003800000 */
.L_x_13286:
        /* <DEDUP_REMOVED lines=9> */
.L_x_13290:
[----:B------:R-:W-:Y:S01]  /*4c50*/  IMAD.MOV.U32 R13, RZ, RZ, R14 ;  /* 0x000000ffff0d7224 */ /* 0x000fe200078e000e */
[----:B------:R-:W-:Y:S01]  /*4c60*/  PRMT R19, R19, 0x7632, R10 ;  /* 0x0000763213137816 */ /* 0x000fe2000000000a */
[----:B------:R-:W-:-:S07]  /*4c70*/  IMAD.MOV.U32 R14, RZ, RZ, R9 ;  /* 0x000000ffff0e7224 */ /* 0x000fce00078e0009 */
.L_x_13291:
[----:B------:R-:W-:Y:S05]  /*4c80*/  BSYNC B1 ;  /* 0x0000000000017941 */ /* 0x000fea0003800000 */
.L_x_13289:
        /* <DEDUP_REMOVED lines=9> */
.L_x_13293:
[----:B------:R-:W-:Y:S01]  /*4d20*/  PRMT R18, R18, 0x5410, R19 ;  /* 0x0000541012127816 */ /* 0x000fe20000000013 */
[----:B------:R-:W-:Y:S01]  /*4d30*/  IMAD.MOV.U32 R12, RZ, RZ, R13 ;  /* 0x000000ffff0c7224 */ /* 0x000fe200078e000d */
[----:B------:R-:W-:Y:S01]  /*4d40*/  PRMT R19, R22, 0x7610, R19 ;  /* 0x0000761016137816 */ /* 0x000fe20000000013 */
[----:B------:R-:W-:-:S07]  /*4d50*/  IMAD.MOV.U32 R13, RZ, RZ, R11 ;  /* 0x000000ffff0d7224 */ /* 0x000fce00078e000b */
.L_x_13294:
[----:B------:R-:W-:Y:S05]  /*4d60*/  BSYNC B1 ;  /* 0x0000000000017941 */ /* 0x000fea0003800000 */
.L_x_13292:
        /* <DEDUP_REMOVED lines=9> */
.L_x_13296:
[----:B------:R-:W-:Y:S01]  /*4e00*/  IMAD.MOV.U32 R23, RZ, RZ, R12 ;  /* 0x000000ffff177224 */ /* 0x000fe200078e000c */
[----:B------:R-:W-:Y:S01]  /*4e10*/  PRMT R18, R18, 0x7632, R2 ;  /* 0x0000763212127816 */ /* 0x000fe20000000002 */
[----:B------:R-:W-:-:S07]  /*4e20*/  IMAD.MOV.U32 R12, RZ, RZ, R24 ;  /* 0x000000ffff0c7224 */ /* 0x000fce00078e0018 */
.L_x_13297:
[----:B------:R-:W-:Y:S05]  /*4e30*/  BSYNC B1 ;  /* 0x0000000000017941 */ /* 0x000fea0003800000 */
.L_x_13295:
        /* <DEDUP_REMOVED lines=9> */
.L_x_13299:
[--C-:B------:R-:W-:Y:S01]  /*4ed0*/  PRMT R17, R17, 0x5410, R18.reuse ;  /* 0x0000541011117816 */ /* 0x100fe20000000012 */
[----:B------:R-:W-:Y:S01]  /*4ee0*/  IMAD.MOV.U32 R22, RZ, RZ, R23 ;  /* 0x000000ffff167224 */ /* 0x000fe200078e0017 */
[----:B------:R-:W-:Y:S01]  /*4ef0*/  PRMT R18, R27, 0x7632, R18 ;  /* 0x000076321b127816 */ /* 0x000fe20000000012 */
[----:B------:R-:W-:-:S07]  /*4f00*/  IMAD.MOV.U32 R23, RZ, RZ, R25 ;  /* 0x000000ffff177224 */ /* 0x000fce00078e0019 */
.L_x_13300:
[----:B------:R-:W-:Y:S05]  /*4f10*/  BSYNC B1 ;  /* 0x0000000000017941 */ /* 0x000fea0003800000 */
.L_x_13298:
        /* <DEDUP_REMOVED lines=8> */
.L_x_13301:
[----:B------:R-:W-:Y:S01]  /*4fa0*/  IMAD.MOV.U32 R2, RZ, RZ, R22 ;  /* 0x000000ffff027224 */ /* 0x000fe200078e0016 */
[----:B------:R-:W-:Y:S01]  /*4fb0*/  PRMT R17, R17, 0x5432, R27 ;  /* 0x0000543211117816 */ /* 0x000fe2000000001b */
[----:B------:R-:W-:-:S07]  /*4fc0*/  IMAD.MOV.U32 R22, RZ, RZ, R29 ;  /* 0x000000ffff167224 */ /* 0x000fce00078e001d */
.L_x_13135:
[----:B------:R-:W-:Y:S05]  /*4fd0*/  BSYNC B0 ;  /* 0x0000000000007941 */ /* 0x000fea0003800000 */
.L_x_13134:
[----:B------:R-:W-:Y:S01]  /*4fe0*/  ISETP.GT.AND P0, PT, R20, 0x1d, PT ;  /* 0x0000001d1400780c */ /* 0x000fe20003f04270 */
[----:B------:R4:W0:Y:S01]  /*4ff0*/  SHFL.DOWN PT, R29, R2, 0x2, 0x1f ;  /* 0x08401f00021d7f89 */ /* 0x00082200000e0000 */
[----:B------:R-:W-:Y:S03]  /*5000*/  BSSY B0, `(.L_x_13302) ;  /* 0x000034a000007945 */ /* 0x000fe60003800000 */
[----:B------:R4:W0:Y:S04]  /*5010*/  SHFL.DOWN PT, R31, R22, 0x2, 0x1f ;  /* 0x08401f00161f7f89 */ /* 0x00082800000e0000 */
[----:B------:R4:W0:Y:S04]  /*5020*/  SHFL.DOWN PT, R27, R23, 0x2, 0x1f ;  /* 0x08401f00171b7f89 */ /* 0x00082800000e0000 */
[----:B------:R4:W0:Y:S04]  /*5030*/  SHFL.DOWN PT, R25, R12, 0x2, 0x1f ;  /* 0x08401f000c197f89 */ /* 0x00082800000e0000 */
[----:B------:R4:W3:Y:S04]  /*5040*/  SHFL.DOWN PT, R11, R13, 0x2, 0x1f ;  /* 0x08401f000d0b7f89 */ /* 0x0008e800000e0000 */
[----:B------:R4:W3:Y:S04]  /*5050*/  SHFL.DOWN PT, R9, R14, 0x2, 0x1f ;  /* 0x08401f000e097f89 */ /* 0x0008e800000e0000 */
[----:B-1----:R4:W1:Y:S04]  /*5060*/  SHFL.DOWN PT, R7, R15, 0x2, 0x1f ;  /* 0x08401f000f077f89 */ /* 0x00286800000e0000 */
[----:B--2---:R4:W2:Y:S04]  /*5070*/  SHFL.DOWN PT, R3, R16, 0x2, 0x1f ;  /* 0x08401f0010037f89 */ /* 0x0048a800000e0000 */
[----:B------:R4:W1:Y:S04]  /*5080*/  SHFL.DOWN PT, R28, R17, 0x2, 0x1f ;  /* 0x08401f00111c7f89 */ /* 0x00086800000e0000 */
[----:B0-----:R4:W0:Y:S04]  /*5090*/  SHFL.DOWN PT, R8, R18, 0x2, 0x1f ;  /* 0x08401f0012087f89 */ /* 0x00182800000e0000 */
[----:B------:R4:W0:Y:S04]  /*50a0*/  SHFL.DOWN PT, R6, R19, 0x2, 0x1f ;  /* 0x08401f0013067f89 */ /* 0x00082800000e0000 */
[----:B------:R4:W0:Y:S01]  /*50b0*/  SHFL.DOWN PT, R4, R5, 0x2, 0x1f ;  /* 0x08401f0005047f89 */ /* 0x00082200000e0000 */
[----:B---3--:R-:W-:Y:S05]  /*50c0*/  @P0 BRA `(.L_x_13303) ;  /* 0x0000003000f40947 */ /* 0x008fea0003800000 */
[----:B------:R-:W-:Y:S01]  /*50d0*/  ISETP.GT.AND P1, PT, R16, R29, PT ;  /* 0x0000001d1000720c */ /* 0x000fe20003f24270 */
[----:B------:R-:W-:Y:S01]  /*50e0*/  BSSY B1, `(.L_x_13304) ;  /* 0x0000013000017945 */ /* 0x000fe20003800000 */
[----:B-1----:R-:W-:-:S05]  /*50f0*/  HSETP2.GT.AND P0, PT, R28.H0_H0, R5.H1_H1, PT ;  /* 0x300000051c007234 */ /* 0x002fca0003f04800 */
[----:B------:R-:W-:-:S06]  /*5100*/  ISETP.EQ.OR P0, PT, R16, -0x1, P0 ;  /* 0xffffffff1000780c */ /* 0x000fcc0000702670 */
[----:B------:R-:W-:-:S05]  /*5110*/  HSETP2.NEU.OR P1, PT, R28.H0_H0, R5.H1_H1, !P1 ;  /* 0x300000051c007234 */ /* 0x000fca0004f2d820 */
[----:B------:R-:W-:-:S13]  /*5120*/  PLOP3.LUT P0, PT, P0, P1, PT, 0x8, 0x0 ;  /* 0x000000000000781c */ /* 0x000fda0000702170 */
[----:B----4-:R-:W-:Y:S01]  /*5130*/  @!P0 PRMT R5, R5, 0x5410, R28 ;  /* 0x0000541005058816 */ /* 0x010fe2000000001c */
        /* <DEDUP_REMOVED lines=9> */
.L_x_13305:
[----:B------:R-:W-:Y:S01]  /*51d0*/  IMAD.MOV.U32 R29, RZ, RZ, R16 ;  /* 0x000000ffff1d7224 */ /* 0x000fe200078e0010 */
[C---:B------:R-:W-:Y:S01]  /*51e0*/  PRMT R10, R5.reuse, 0x7632, R10 ;  /* 0x00007632050a7816 */ /* 0x040fe2000000000a */
[----:B------:R-:W-:Y:S01]  /*51f0*/  IMAD.MOV.U32 R16, RZ, RZ, R15 ;  /* 0x000000ffff107224 */ /* 0x000fe200078e000f */
[----:B------:R-:W-:-:S07]  /*5200*/  PRMT R5, R5, 0x5410, R5 ;  /* 0x0000541005057816 */ /* 0x000fce0000000005 */
.L_x_13306:
[----:B------:R-:W-:Y:S05]  /*5210*/  BSYNC B1 ;  /* 0x0000000000017941 */ /* 0x000fea0003800000 */
.L_x_13304:
        /* <DEDUP_REMOVED lines=9> */
.L_x_13308:
[----:B------:R-:W-:Y:S01]  /*52b0*/  IMAD.MOV.U32 R24, RZ, RZ, R29 ;  /* 0x000000ffff187224 */ /* 0x000fe200078e001d */
[----:B------:R-:W-:Y:S01]  /*52c0*/  PRMT R5, R10, 0x7610, R5 ;  /* 0x000076100a057816 */ /* 0x000fe20000000005 */
[----:B------:R-:W-:Y:S01]  /*52d0*/  IMAD.MOV.U32 R29, RZ, RZ, R14 ;  /* 0x000000ffff1d7224 */ /* 0x000fe200078e000e */
[----:B------:R-:W-:-:S07]  /*52e0*/  PRMT R10, R19, 0x7632, R10 ;  /* 0x00007632130a7816 */ /* 0x000fce000000000a */
.L_x_13309:
[----:B------:R-:W-:Y:S05]  /*52f0*/  BSYNC B1 ;  /* 0x0000000000017941 */ /* 0x000fea0003800000 */
.L_x_13307:
        /* <DEDUP_REMOVED lines=9> */
.L_x_13311:
[----:B------:R-:W-:Y:S01]  /*5390*/  IMAD.MOV.U32 R15, RZ, RZ, R24 ;  /* 0x000000ffff0f7224 */ /* 0x000fe200078e0018 */
[----:B------:R-:W-:Y:S01]  /*53a0*/  PRMT R10, R10, 0x5410, R5 ;  /* 0x000054100a0a7816 */ /* 0x000fe20000000005 */
[----:B------:R-:W-:Y:S01]  /*53b0*/  IMAD.MOV.U32 R24, RZ, RZ, R13 ;  /* 0x000000ffff187224 */ /* 0x000fe200078e000d */
[----:B------:R-:W-:-:S07]  /*53c0*/  PRMT R5, R19, 0x7610, R5 ;  /* 0x0000761013057816 */ /* 0x000fce0000000005 */
.L_x_13312:
[----:B------:R-:W-:Y:S05]  /*53d0*/  BSYNC B1 ;  /* 0x0000000000017941 */ /* 0x000fea0003800000 */
.L_x_13310:
        /* <DEDUP_REMOVED lines=9> */
.L_x_13314:
[----:B------:R-:W-:Y:S01]  /*5470*/  IMAD.MOV.U32 R14, RZ, RZ, R15 ;  /* 0x000000ffff0e7224 */ /* 0x000fe200078e000f */
[----:B------:R-:W-:Y:S01]  /*5480*/  PRMT R13, R13, 0x7610, R10 ;  /* 0x000076100d0d7816 */ /* 0x000fe2000000000a */
[----:B------:R-:W-:Y:S01]  /*5490*/  IMAD.MOV.U32 R15, RZ, RZ, R12 ;  /* 0x000000ffff0f7224 */ /* 0x000fe200078e000c */
[----:B------:R-:W-:-:S07]  /*54a0*/  PRMT R10, R10, 0x7610, R18 ;  /* 0x000076100a0a7816 */ /* 0x000fce0000000012 */
.L_x_13315:
[----:B------:R-:W-:Y:S05]  /*54b0*/  BSYNC B1 ;  /* 0x0000000000017941 */ /* 0x000fea0003800000 */
.L_x_13313:
        /* <DEDUP_REMOVED lines=9> */
.L_x_13317:
[----:B------:R-:W-:Y:S01]  /*5550*/  IMAD.MOV.U32 R19, RZ, RZ, R14 ;  /* 0x000000ffff137224 */ /* 0x000fe200078e000e */
[C---:B------:R-:W-:Y:S01]  /*5560*/  PRMT R12, R13.reuse, 0x7632, R12 ;  /* 0x000076320d0c7816 */ /* 0x040fe2000000000c */
[----:B------:R-:W-:Y:S01]  /*5570*/  IMAD.MOV.U32 R14, RZ, RZ, R23 ;  /* 0x000000ffff0e7224 */ /* 0x000fe200078e0017 */
[----:B------:R-:W-:-:S07]  /*5580*/  PRMT R13, R13, 0x5410, R18 ;  /* 0x000054100d0d7816 */ /* 0x000fce0000000012 */
.L_x_13318:
[----:B------:R-:W-:Y:S05]  /*5590*/  BSYNC B1 ;  /* 0x0000000000017941 */ /* 0x000fea0003800000 */
.L_x_13316:
        /* <DEDUP_REMOVED lines=9> */
.L_x_13320:
[----:B------:R-:W-:Y:S01]  /*5630*/  IMAD.MOV.U32 R23, RZ, RZ, R19 ;  /* 0x000000ffff177224 */ /* 0x000fe200078e0013 */
[----:B------:R-:W-:Y:S01]  /*5640*/  PRMT R13, R12, 0x7610, R13 ;  /* 0x000076100c0d7816 */ /* 0x000fe2000000000d */
[----:B------:R-:W-:Y:S01]  /*5650*/  IMAD.MOV.U32 R19, RZ, RZ, R22 ;  /* 0x000000ffff137224 */ /* 0x000fe200078e0016 */
[----:B------:R-:W-:-:S07]  /*5660*/  PRMT R12, R17, 0x7632, R12 ;  /* 0x00007632110c7816 */ /* 0x000fce000000000c */
.L_x_13321:
[----:B------:R-:W-:Y:S05]  /*5670*/  BSYNC B1 ;  /* 0x0000000000017941 */ /* 0x000fea0003800000 */
.L_x_13319:
        /* <DEDUP_REMOVED lines=9> */
.L_x_13323:
[----:B------:R-:W-:Y:S01]  /*5710*/  IMAD.MOV.U32 R18, RZ, RZ, R23 ;  /* 0x000000ffff127224 */ /* 0x000fe200078e0017 */
[--C-:B------:R-:W-:Y:S01]  /*5720*/  PRMT R12, R12, 0x5410, R13.reuse ;  /* 0x000054100c0c7816 */ /* 0x100fe2000000000d */
[----:B------:R-:W-:Y:S01]  /*5730*/  IMAD.MOV.U32 R23, RZ, RZ, R2 ;  /* 0x000000ffff177224 */ /* 0x000fe200078e0002 */
[----:B------:R-:W-:-:S07]  /*5740*/  PRMT R13, R17, 0x7610, R13 ;  /* 0x00007610110d7816 */ /* 0x000fce000000000d */
.L_x_13324:
[----:B------:R-:W-:Y:S05]  /*5750*/  BSYNC B1 ;  /* 0x0000000000017941 */ /* 0x000fea0003800000 */
.L_x_13322:
        /* <DEDUP_REMOVED lines=16> */
.L_x_13326:
[----:B------:R-:W-:Y:S01]  /*5860*/  IMAD.MOV.U32 R17, RZ, RZ, R16 ;  /* 0x000000ffff117224 */ /* 0x000fe200078e0010 */
[C---:B------:R-:W-:Y:S01]  /*5870*/  PRMT R2, R5.reuse, 0x7632, R2 ;  /* 0x0000763205027816 */ /* 0x040fe20000000002 */
[----:B------:R-:W-:Y:S01]  /*5880*/  IMAD.MOV.U32 R16, RZ, RZ, R29 ;  /* 0x000000ffff107224 */ /* 0x000fe200078e001d */
[----:B------:R-:W-:-:S07]  /*5890*/  PRMT R5, R5, 0x5410, R10 ;  /* 0x0000541005057816 */ /* 0x000fce000000000a */
.L_x_13327:
[----:B------:R-:W-:Y:S05]  /*58a0*/  BSYNC B1 ;  /* 0x0000000000017941 */ /* 0x000fea0003800000 */
.L_x_13325:
        /* <DEDUP_REMOVED lines=9> */
.L_x_13329:
[----:B------:R-:W-:Y:S01]  /*5940*/  IMAD.MOV.U32 R22, RZ, RZ, R17 ;  /* 0x000000ffff167224 */ /* 0x000fe200078e0011 */
[----:B------:R-:W-:Y:S01]  /*5950*/  PRMT R2, R5, 0x5410, R2 ;  /* 0x0000541005027816 */ /* 0x000fe20000000002 */
[----:B------:R-:W-:-:S07]  /*5960*/  IMAD.MOV.U32 R17, RZ, RZ, R24 ;  /* 0x000000ffff117224 */ /* 0x000fce00078e0018 */
.L_x_13330:
[----:B------:R-:W-:Y:S05]  /*5970*/  BSYNC B1 ;  /* 0x0000000000017941 */ /* 0x000fea0003800000 */
.L_x_13328:
        /* <DEDUP_REMOVED lines=9> */
.L_x_13332:
[----:B------:R-:W-:Y:S01]  /*5a10*/  IMAD.MOV.U32 R29, RZ, RZ, R22 ;  /* 0x000000ffff1d7224 */ /* 0x000fe200078e0016 */
[C---:B------:R-:W-:Y:S01]  /*5a20*/  PRMT R5, R2.reuse, 0x7632, R5 ;  /* 0x0000763202057816 */ /* 0x040fe20000000005 */
[----:B------:R-:W-:Y:S01]  /*5a30*/  IMAD.MOV.U32 R22, RZ, RZ, R15 ;  /* 0x000000ffff167224 */ /* 0x000fe200078e000f */
[----:B------:R-:W-:-:S07]  /*5a40*/  PRMT R2, R2, 0x7610, R10 ;  /* 0x0000761002027816 */ /* 0x000fce000000000a */
.L_x_13333:
[----:B------:R-:W-:Y:S05]  /*5a50*/  BSYNC B1 ;  /* 0x0000000000017941 */ /* 0x000fea0003800000 */
.L_x_13331:
        /* <DEDUP_REMOVED lines=9> */
.L_x_13335:
[----:B------:R-:W-:Y:S01]  /*5af0*/  IMAD.MOV.U32 R10, RZ, RZ, R29 ;  /* 0x000000ffff0a7224 */ /* 0x000fe200078e001d */
[--C-:B------:R-:W-:Y:S01]  /*5b00*/  PRMT R15, R15, 0x5410, R5.reuse ;  /* 0x000054100f0f7816 */ /* 0x100fe20000000005 */
[----:B------:R-:W-:Y:S01]  /*5b10*/  IMAD.MOV.U32 R29, RZ, RZ, R14 ;  /* 0x000000ffff1d7224 */ /* 0x000fe200078e000e */
[----:B------:R-:W-:-:S07]  /*5b20*/  PRMT R5, R13, 0x7632, R5 ;  /* 0x000076320d057816 */ /* 0x000fce0000000005 */
.L_x_13336:
[----:B------:R-:W-:Y:S05]  /*5b30*/  BSYNC B1 ;  /* 0x0000000000017941 */ /* 0x000fea0003800000 */
.L_x_13334:
        /* <DEDUP_REMOVED lines=9> */
.L_x_13338:
[----:B------:R-:W-:Y:S01]  /*5bd0*/  IMAD.MOV.U32 R14, RZ, RZ, R10 ;  /* 0x000000ffff0e7224 */ /* 0x000fe200078e000a */
[----:B------:R-:W-:Y:S01]  /*5be0*/  PRMT R15, R15, 0x5432, R12 ;  /* 0x000054320f0f7816 */ /* 0x000fe2000000000c */
[----:B------:R-:W-:-:S07]  /*5bf0*/  IMAD.MOV.U32 R10, RZ, RZ, R19 ;  /* 0x000000ffff0a7224 */ /* 0x000fce00078e0013 */
.L_x_13339:
[----:B------:R-:W-:Y:S05]  /*5c00*/  BSYNC B1 ;  /* 0x0000000000017941 */ /* 0x000fea0003800000 */
.L_x_13337:
        /* <DEDUP_REMOVED lines=9> */
.L_x_13341:
[----:B------:R-:W-:Y:S01]  /*5ca0*/  PRMT R13, R13, 0x5410, R15 ;  /* 0x000054100d0d7816 */ /* 0x000fe2000000000f */
[----:B------:R-:W-:Y:S02]  /*5cb0*/  IMAD.MOV.U32 R19, RZ, RZ, R14 ;  /* 0x000000ffff137224 */ /* 0x000fe400078e000e */
[----:B------:R-:W-:Y:S01]  /*5cc0*/  IMAD.MOV.U32 R14, RZ, RZ, R23 ;  /* 0x000000ffff0e7224 */ /* 0x000fe200078e0017 */
[----:B------:R-:W-:-:S07]  /*5cd0*/  PRMT R15, R13, 0x7610, R15 ;  /* 0x000076100d0f7816 */ /* 0x000fce000000000f */
.L_x_13342:
[----:B------:R-:W-:Y:S05]  /*5ce0*/  BSYNC B1 ;  /* 0x0000000000017941 */ /* 0x000fea0003800000 */
.L_x_13340:
        /* <DEDUP_REMOVED lines=9> */
.L_x_13344:
[C---:B------:R-:W-:Y:S01]  /*5d80*/  PRMT R12, R13.reuse, 0x7632, R12 ;  /* 0x000076320d0c7816 */ /* 0x040fe2000000000c */
[----:B------:R-:W-:Y:S02]  /*5d90*/  IMAD.MOV.U32 R23, RZ, RZ, R19 ;  /* 0x000000ffff177224 */ /* 0x000fe400078e0013 */
[----:B------:R-:W-:Y:S01]  /*5da0*/  IMAD.MOV.U32 R19, RZ, RZ, R18 ;  /* 0x000000ffff137224 */ /* 0x000fe200078e0012 */
[----:B------:R-:W-:-:S07]  /*5db0*/  PRMT R13, R13, 0x7610, R12 ;  /* 0x000076100d0d7816 */ /* 0x000fce000000000c */
.L_x_13345:
[----:B------:R-:W-:Y:S05]  /*5dc0*/  BSYNC B1 ;  /* 0x0000000000017941 */ /* 0x000fea0003800000 */
.L_x_13343:
        /* <DEDUP_REMOVED lines=16> */
.L_x_13347:
[----:B------:R-:W-:Y:S01]  /*5ed0*/  IMAD.MOV.U32 R27, RZ, RZ, R16 ;  /* 0x000000ffff1b7224 */ /* 0x000fe200078e0010 */
[----:B------:R-:W-:Y:S01]  /*5ee0*/  PRMT R12, R12, 0x7610, R5 ;  /* 0x000076100c0c7816 */ /* 0x000fe20000000005 */
[----:B------:R-:W-:Y:S01]  /*5ef0*/  IMAD.MOV.U32 R16, RZ, RZ, R17 ;  /* 0x000000ffff107224 */ /* 0x000fe200078e0011 */
[----:B------:R-:W-:-:S07]  /*5f00*/  PRMT R5, R5, 0x5410, R2 ;  /* 0x0000541005057816 */ /* 0x000fce0000000002 */
.L_x_13348:
[----:B------:R-:W-:Y:S05]  /*5f10*/  BSYNC B1 ;  /* 0x0000000000017941 */ /* 0x000fea0003800000 */
.L_x_13346:
        /* <DEDUP_REMOVED lines=9> */
.L_x_13350:
[C---:B------:R-:W-:Y:S01]  /*5fb0*/  PRMT R2, R12.reuse, 0x7632, R2 ;  /* 0x000076320c027816 */ /* 0x040fe20000000002 */
[----:B------:R-:W-:Y:S02]  /*5fc0*/  IMAD.MOV.U32 R18, RZ, RZ, R27 ;  /* 0x000000ffff127224 */ /* 0x000fe400078e001b */
[----:B------:R-:W-:Y:S01]  /*5fd0*/  IMAD.MOV.U32 R27, RZ, RZ, R22 ;  /* 0x000000ffff1b7224 */ /* 0x000fe200078e0016 */
[----:B------:R-:W-:-:S07]  /*5fe0*/  PRMT R12, R12, 0x7610, R2 ;  /* 0x000076100c0c7816 */ /* 0x000fce0000000002 */
.L_x_13351:
[----:B------:R-:W-:Y:S05]  /*5ff0*/  BSYNC B1 ;  /* 0x0000000000017941 */ /* 0x000fea0003800000 */
.L_x_13349:
        /* <DEDUP_REMOVED lines=9> */
.L_x_13353:
[----:B------:R-:W-:Y:S01]  /*6090*/  IMAD.MOV.U32 R17, RZ, RZ, R18 ;  /* 0x000000ffff117224 */ /* 0x000fe200078e0012 */
[----:B------:R-:W-:Y:S01]  /*60a0*/  PRMT R13, R2, 0x7610, R13 ;  /* 0x00007610020d7816 */ /* 0x000fe2000000000d */
[----:B------:R-:W-:Y:S01]  /*60b0*/  IMAD.MOV.U32 R18, RZ, RZ, R29 ;  /* 0x000000ffff127224 */ /* 0x000fe200078e001d */
[----:B------:R-:W-:-:S07]  /*60c0*/  PRMT R2, R5, 0x7610, R2 ;  /* 0x0000761005027816 */ /* 0x000fce0000000002 */
.L_x_13354:
[----:B------:R-:W-:Y:S05]  /*60d0*/  BSYNC B1 ;  /* 0x0000000000017941 */ /* 0x000fea0003800000 */
.L_x_13352:
        /* <DEDUP_REMOVED lines=9> */
.L_x_13356:
[----:B------:R-:W-:Y:S01]  /*6170*/  IMAD.MOV.U32 R29, RZ, RZ, R17 ;  /* 0x000000ffff1d7224 */ /* 0x000fe200078e0011 */
[----:B------:R-:W-:Y:S01]  /*6180*/  PRMT R5, R13, 0x7610, R5 ;  /* 0x000076100d057816 */ /* 0x000fe20000000005 */
[----:B------:R-:W-:Y:S01]  /*6190*/  IMAD.MOV.U32 R17, RZ, RZ, R10 ;  /* 0x000000ffff117224 */ /* 0x000fe200078e000a */
[----:B------:R-:W-:-:S07]  /*61a0*/  PRMT R13, R15, 0x7632, R13 ;  /* 0x000076320f0d7816 */ /* 0x000fce000000000d */
.L_x_13357:
[----:B------:R-:W-:Y:S05]  /*61b0*/  BSYNC B1 ;  /* 0x0000000000017941 */ /* 0x000fea0003800000 */
.L_x_13355:
        /* <DEDUP_REMOVED lines=9> */
.L_x_13359:
[----:B------:R-:W-:Y:S01]  /*6250*/  IMAD.MOV.U32 R10, RZ, RZ, R29 ;  /* 0x000000ffff0a7224 */ /* 0x000fe200078e001d */
[----:B------:R-:W-:Y:S01]  /*6260*/  PRMT R22, R5, 0x7610, R22 ;  /* 0x0000761005167816 */ /* 0x000fe20000000016 */
[----:B------:R-:W-:Y:S01]  /*6270*/  IMAD.MOV.U32 R29, RZ, RZ, R14 ;  /* 0x000000ffff1d7224 */ /* 0x000fe200078e000e */
[----:B------:R-:W-:-:S07]  /*6280*/  PRMT R5, R15, 0x7610, R5 ;  /* 0x000076100f057816 */ /* 0x000fce0000000005 */
.L_x_13360:
[----:B------:R-:W-:Y:S05]  /*6290*/  BSYNC B1 ;  /* 0x0000000000017941 */ /* 0x000fea0003800000 */
.L_x_13358:
        /* <DEDUP_REMOVED lines=9> */
.L_x_13362:
[----:B------:R-:W-:Y:S01]  /*6330*/  IMAD.MOV.U32 R14, RZ, RZ, R10 ;  /* 0x000000ffff0e7224 */ /* 0x000fe200078e000a */
[--C-:B------:R-:W-:Y:S01]  /*6340*/  PRMT R2, R2, 0x5410, R22.reuse ;  /* 0x0000541002027816 */ /* 0x100fe20000000016 */
[----:B------:R-:W-:Y:S01]  /*6350*/  IMAD.MOV.U32 R10, RZ, RZ, R19 ;  /* 0x000000ffff0a7224 */ /* 0x000fe200078e0013 */
[----:B------:R-:W-:-:S07]  /*6360*/  PRMT R22, R13, 0x7632, R22 ;  /* 0x000076320d167816 */ /* 0x000fce0000000016 */
.L_x_13363:
[----:B------:R-:W-:Y:S05]  /*6370*/  BSYNC B1 ;  /* 0x0000000000017941 */ /* 0x000fea0003800000 */
.L_x_13361:
        /* <DEDUP_REMOVED lines=9> */
.L_x_13365:
[----:B------:R-:W-:Y:S01]  /*6410*/  IMAD.MOV.U32 R15, RZ, RZ, R14 ;  /* 0x000000ffff0f7224 */ /* 0x000fe200078e000e */
[----:B------:R-:W-:Y:S01]  /*6420*/  PRMT R13, R13, 0x7610, R2 ;  /* 0x000076100d0d7816 */ /* 0x000fe20000000002 */
[----:B------:R-:W-:Y:S01]  /*6430*/  IMAD.MOV.U32 R14, RZ, RZ, R23 ;  /* 0x000000ffff0e7224 */ /* 0x000fe200078e0017 */
[----:B------:R-:W-:-:S07]  /*6440*/  PRMT R2, R2, 0x5410, R12 ;  /* 0x0000541002027816 */ /* 0x000fce000000000c */
.L_x_13366:
[----:B------:R-:W-:Y:S05]  /*6450*/  BSYNC B1 ;  /* 0x0000000000017941 */ /* 0x000fea0003800000 */
.L_x_13364:
        /* <DEDUP_REMOVED lines=16> */
.L_x_13368:
[----:B------:R-:W-:Y:S01]  /*6560*/  IMAD.MOV.U32 R19, RZ, RZ, R16 ;  /* 0x000000ffff137224 */ /* 0x000fe200078e0010 */
[C---:B------:R-:W-:Y:S01]  /*6570*/  PRMT R8, R5.reuse, 0x7632, R8 ;  /* 0x0000763205087816 */ /* 0x040fe20000000008 */
[----:B------:R-:W-:Y:S01]  /*6580*/  IMAD.MOV.U32 R16, RZ, RZ, R27 ;  /* 0x000000ffff107224 */ /* 0x000fe200078e001b */
[----:B------:R-:W-:-:S07]  /*6590*/  PRMT R5, R5, 0x7610, R12 ;  /* 0x0000761005057816 */ /* 0x000fce000000000c */
.L_x_13369:
[----:B------:R-:W-:Y:S05]  /*65a0*/  BSYNC B1 ;  /* 0x0000000000017941 */ /* 0x000fea0003800000 */
.L_x_13367:
        /* <DEDUP_REMOVED lines=9> */
.L_x_13371:
[----:B------:R-:W-:Y:S01]  /*6640*/  IMAD.MOV.U32 R12, RZ, RZ, R19 ;  /* 0x000000ffff0c7224 */ /* 0x000fe200078e0013 */
[----:B------:R-:W-:Y:S01]  /*6650*/  PRMT R23, R8, 0x7610, R23 ;  /* 0x0000761008177816 */ /* 0x000fe20000000017 */
[----:B------:R-:W-:Y:S01]  /*6660*/  IMAD.MOV.U32 R19, RZ, RZ, R18 ;  /* 0x000000ffff137224 */ /* 0x000fe200078e0012 */
[----:B------:R-:W-:-:S07]  /*6670*/  PRMT R8, R2, 0x7610, R8 ;  /* 0x0000761002087816 */ /* 0x000fce0000000008 */
.L_x_13372:
[----:B------:R-:W-:Y:S05]  /*6680*/  BSYNC B1 ;  /* 0x0000000000017941 */ /* 0x000fea0003800000 */
.L_x_13370:
        /* <DEDUP_REMOVED lines=9> */
.L_x_13374:
[----:B------:R-:W-:Y:S01]  /*6720*/  IMAD.MOV.U32 R18, RZ, RZ, R12 ;  /* 0x000000ffff127224 */ /* 0x000fe200078e000c */
[----:B------:R-:W-:Y:S01]  /*6730*/  PRMT R2, R23, 0x7610, R2 ;  /* 0x0000761017027816 */ /* 0x000fe20000000002 */
[----:B------:R-:W-:Y:S01]  /*6740*/  IMAD.MOV.U32 R12, RZ, RZ, R17 ;  /* 0x000000ffff0c7224 */ /* 0x000fe200078e0011 */
[----:B------:R-:W-:-:S07]  /*6750*/  PRMT R23, R13, 0x7610, R23 ;  /* 0x000076100d177816 */ /* 0x000fce0000000017 */
.L_x_13375:
[----:B------:R-:W-:Y:S05]  /*6760*/  BSYNC B1 ;  /* 0x0000000000017941 */ /* 0x000fea0003800000 */
.L_x_13373:
        /* <DEDUP_REMOVED lines=9> */
.L_x_13377:
[----:B------:R-:W-:Y:S01]  /*6800*/  IMAD.MOV.U32 R17, RZ, RZ, R18 ;  /* 0x000000ffff117224 */ /* 0x000fe200078e0012 */
[--C-:B------:R-:W-:Y:S01]  /*6810*/  PRMT R8, R8, 0x5410, R2.reuse ;  /* 0x0000541008087816 */ /* 0x100fe20000000002 */
[----:B------:R-:W-:Y:S01]  /*6820*/  IMAD.MOV.U32 R18, RZ, RZ, R29 ;  /* 0x000000ffff127224 */ /* 0x000fe200078e001d */
[----:B------:R-:W-:-:S07]  /*6830*/  PRMT R2, R5, 0x7610, R2 ;  /* 0x0000761005027816 */ /* 0x000fce0000000002 */
.L_x_13378:
[----:B------:R-:W-:Y:S05]  /*6840*/  BSYNC B1 ;  /* 0x0000000000017941 */ /* 0x000fea0003800000 */
.L_x_13376:
        /* <DEDUP_REMOVED lines=9> */
.L_x_13380:
[----:B------:R-:W-:Y:S01]  /*68e0*/  PRMT R22, R22, 0x7610, R8 ;  /* 0x0000761016167816 */ /* 0x000fe20000000008 */
[----:B------:R-:W-:Y:S02]  /*68f0*/  IMAD.MOV.U32 R25, RZ, RZ, R17 ;  /* 0x000000ffff197224 */ /* 0x000fe400078e0011 */
[----:B------:R-:W-:Y:S01]  /*6900*/  IMAD.MOV.U32 R17, RZ, RZ, R10 ;  /* 0x000000ffff117224 */ /* 0x000fe200078e000a */
[----:B------:R-:W-:-:S07]  /*6910*/  PRMT R8, R8, 0x5410, R22 ;  /* 0x0000541008087816 */ /* 0x000fce0000000016 */
.L_x_13381:
[----:B------:R-:W-:Y:S05]  /*6920*/  BSYNC B1 ;  /* 0x0000000000017941 */ /* 0x000fea0003800000 */
.L_x_13379:
        /* <DEDUP_REMOVED lines=9> */
.L_x_13383:
[----:B------:R-:W-:Y:S01]  /*69c0*/  IMAD.MOV.U32 R10, RZ, RZ, R25 ;  /* 0x000000ffff0a7224 */ /* 0x000fe200078e0019 */
[C---:B------:R-:W-:Y:S01]  /*69d0*/  PRMT R5, R22.reuse, 0x7632, R5 ;  /* 0x0000763216057816 */ /* 0x040fe20000000005 */
[----:B------:R-:W-:Y:S01]  /*69e0*/  IMAD.MOV.U32 R25, RZ, RZ, R14 ;  /* 0x000000ffff197224 */ /* 0x000fe200078e000e */
[----:B------:R-:W-:-:S07]  /*69f0*/  PRMT R22, R22, 0x7610, R2 ;  /* 0x0000761016167816 */ /* 0x000fce0000000002 */
.L_x_13384:
[----:B------:R-:W-:Y:S05]  /*6a00*/  BSYNC B1 ;  /* 0x0000000000017941 */ /* 0x000fea0003800000 */
.L_x_13382:
        /* <DEDUP_REMOVED lines=9> */
.L_x_13386:
[----:B------:R-:W-:Y:S01]  /*6aa0*/  IMAD.MOV.U32 R14, RZ, RZ, R10 ;  /* 0x000000ffff0e7224 */ /* 0x000fe200078e000a */
[----:B------:R-:W-:Y:S01]  /*6ab0*/  PRMT R2, R2, 0x5410, R5 ;  /* 0x0000541002027816 */ /* 0x000fe20000000005 */
[----:B------:R-:W-:Y:S01]  /*6ac0*/  IMAD.MOV.U32 R10, RZ, RZ, R15 ;  /* 0x000000ffff0a7224 */ /* 0x000fe200078e000f */
[----:B------:R-:W-:-:S07]  /*6ad0*/  PRMT R5, R13, 0x7632, R5 ;  /* 0x000076320d057816 */ /* 0x000fce0000000005 */
.L_x_13387:
[----:B------:R-:W-:Y:S05]  /*6ae0*/  BSYNC B1 ;  /* 0x0000000000017941 */ /* 0x000fea0003800000 */
.L_x_13385:
        /* <DEDUP_REMOVED lines=16> */
.L_x_13389:
[----:B------:R-:W-:Y:S01]  /*6bf0*/  IMAD.MOV.U32 R11, RZ, RZ, R16 ;  /* 0x000000ffff0b7224 */ /* 0x000fe200078e0010 */
[C---:B------:R-:W-:Y:S01]  /*6c00*/  PRMT R13, R5.reuse, 0x7632, R13 ;  /* 0x00007632050d7816 */ /* 0x040fe2000000000d */
[----:B------:R-:W-:Y:S01]  /*6c10*/  IMAD.MOV.U32 R16, RZ, RZ, R19 ;  /* 0x000000ffff107224 */ /* 0x000fe200078e0013 */
[----:B------:R-:W-:-:S07]  /*6c20*/  PRMT R5, R5, 0x5410, R8 ;  /* 0x0000541005057816 */ /* 0x000fce0000000008 */
.L_x_13390:
[----:B------:R-:W-:Y:S05]  /*6c30*/  BSYNC B1 ;  /* 0x0000000000017941 */ /* 0x000fea0003800000 */
.L_x_13388:
        /* <DEDUP_REMOVED lines=9> */
.L_x_13392:
[----:B------:R-:W-:Y:S01]  /*6cd0*/  IMAD.MOV.U32 R15, RZ, RZ, R11 ;  /* 0x000000ffff0f7224 */ /* 0x000fe200078e000b */
[----:B------:R-:W-:Y:S01]  /*6ce0*/  PRMT R13, R23, 0x5410, R13 ;  /* 0x00005410170d7816 */ /* 0x000fe2000000000d */
[----:B------:R-:W-:-:S07]  /*6cf0*/  IMAD.MOV.U32 R11, RZ, RZ, R12 ;  /* 0x000000ffff0b7224 */ /* 0x000fce00078e000c */
.L_x_13393:
[----:B------:R-:W-:Y:S05]  /*6d00*/  BSYNC B1 ;  /* 0x0000000000017941 */ /* 0x000fea0003800000 */
.L_x_13391:
        /* <DEDUP_REMOVED lines=9> */
.L_x_13395:
[----:B------:R-:W-:Y:S01]  /*6da0*/  IMAD.MOV.U32 R12, RZ, RZ, R15 ;  /* 0x000000ffff0c7224 */ /* 0x000fe200078e000f */
[----:B------:R-:W-:Y:S01]  /*6db0*/  PRMT R19, R19, 0x7610, R13 ;  /* 0x0000761013137816 */ /* 0x000fe2000000000d */
[----:B------:R-:W-:Y:S01]  /*6dc0*/  IMAD.MOV.U32 R15, RZ, RZ, R18 ;  /* 0x000000ffff0f7224 */ /* 0x000fe200078e0012 */
[----:B------:R-:W-:-:S07]  /*6dd0*/  PRMT R13, R13, 0x5410, R2 ;  /* 0x000054100d0d7816 */ /* 0x000fce0000000002 */
.L_x_13396:
[----:B------:R-:W-:Y:S05]  /*6de0*/  BSYNC B1 ;  /* 0x0000000000017941 */ /* 0x000fea0003800000 */
.L_x_13394:
        /* <DEDUP_REMOVED lines=9> */
.L_x_13398:
[----:B------:R-:W-:Y:S01]  /*6e80*/  IMAD.MOV.U32 R18, RZ, RZ, R12 ;  /* 0x000000ffff127224 */ /* 0x000fe200078e000c */
[----:B------:R-:W-:Y:S01]  /*6e90*/  PRMT R23, R23, 0x7610, R19 ;  /* 0x0000761017177816 */ /* 0x000fe20000000013 */
[----:B------:R-:W-:Y:S01]  /*6ea0*/  IMAD.MOV.U32 R12, RZ, RZ, R17 ;  /* 0x000000ffff0c7224 */ /* 0x000fe200078e0011 */
[----:B------:R-:W-:-:S07]  /*6eb0*/  PRMT R19, R19, 0x7610, R8 ;  /* 0x0000761013137816 */ /* 0x000fce0000000008 */
.L_x_13399:
[----:B------:R-:W-:Y:S05]  /*6ec0*/  BSYNC B1 ;  /* 0x0000000000017941 */ /* 0x000fea0003800000 */
.L_x_13397:
        /* <DEDUP_REMOVED lines=9> */
.L_x_13401:
[----:B------:R-:W-:Y:S01]  /*6f60*/  IMAD.MOV.U32 R17, RZ, RZ, R18 ;  /* 0x000000ffff117224 */ /* 0x000fe200078e0012 */
[C---:B------:R-:W-:Y:S01]  /*6f70*/  PRMT R2, R23.reuse, 0x7632, R2 ;  /* 0x0000763217027816 */ /* 0x040fe20000000002 */
[----:B------:R-:W-:Y:S01]  /*6f80*/  IMAD.MOV.U32 R18, RZ, RZ, R25 ;  /* 0x000000ffff127224 */ /* 0x000fe200078e0019 */
[----:B------:R-:W-:-:S07]  /*6f90*/  PRMT R23, R23, 0x7610, R22 ;  /* 0x0000761017177816 */ /* 0x000fce0000000016 */
.L_x_13402:
[----:B------:R-:W-:Y:S05]  /*6fa0*/  BSYNC B1 ;  /* 0x0000000000017941 */ /* 0x000fea0003800000 */
.L_x_13400:
        /* <DEDUP_REMOVED lines=9> */
.L_x_13404:
[----:B------:R-:W-:Y:S01]  /*7040*/  IMAD.MOV.U32 R25, RZ, RZ, R17 ;  /* 0x000000ffff197224 */ /* 0x000fe200078e0011 */
[----:B------:R-:W-:Y:S01]  /*7050*/  PRMT R8, R8, 0x5410, R2 ;  /* 0x0000541008087816 */ /* 0x000fe20000000002 */
[----:B------:R-:W-:Y:S01]  /*7060*/  IMAD.MOV.U32 R17, RZ, RZ, R10 ;  /* 0x000000ffff117224 */ /* 0x000fe200078e000a */
[----:B------:R-:W-:-:S07]  /*7070*/  PRMT R2, R5, 0x7610, R2 ;  /* 0x0000761005027816 */ /* 0x000fce0000000002 */
.L_x_13405:
[----:B------:R-:W-:Y:S05]  /*7080*/  BSYNC B1 ;  /* 0x0000000000017941 */ /* 0x000fea0003800000 */
.L_x_13403:
        /* <DEDUP_REMOVED lines=9> */
.L_x_13407:
[----:B------:R-:W-:Y:S01]  /*7120*/  IMAD.MOV.U32 R10, RZ, RZ, R25 ;  /* 0x000000ffff0a7224 */ /* 0x000fe200078e0019 */
[C---:B------:R-:W-:Y:S01]  /*7130*/  PRMT R5, R8.reuse, 0x7632, R5 ;  /* 0x0000763208057816 */ /* 0x040fe20000000005 */
[----:B------:R-:W-:Y:S01]  /*7140*/  IMAD.MOV.U32 R25, RZ, RZ, R14 ;  /* 0x000000ffff197224 */ /* 0x000fe200078e000e */
[----:B------:R-:W-:-:S07]  /*7150*/  PRMT R8, R8, 0x7610, R2 ;  /* 0x0000761008087816 */ /* 0x000fce0000000002 */
.L_x_13408:
[----:B------:R-:W-:Y:S05]  /*7160*/  BSYNC B1 ;  /* 0x0000000000017941 */ /* 0x000fea0003800000 */
.L_x_13406:
        /* <DEDUP_REMOVED lines=16> */
.L_x_13410:
[----:B------:R-:W-:Y:S01]  /*7270*/  IMAD.MOV.U32 R6, RZ, RZ, R16 ;  /* 0x000000ffff067224 */ /* 0x000fe200078e0010 */
[C---:B------:R-:W-:Y:S01]  /*7280*/  PRMT R8, R5.reuse, 0x7632, R8 ;  /* 0x0000763205087816 */ /* 0x040fe20000000008 */
[----:B------:R-:W-:Y:S01]  /*7290*/  IMAD.MOV.U32 R16, RZ, RZ, R11 ;  /* 0x000000ffff107224 */ /* 0x000fe200078e000b */
[----:B------:R-:W-:-:S07]  /*72a0*/  PRMT R5, R5, 0x5410, R13 ;  /* 0x0000541005057816 */ /* 0x000fce000000000d */
.L_x_13411:
[----:B------:R-:W-:Y:S05]  /*72b0*/  BSYNC B1 ;  /* 0x0000000000017941 */ /* 0x000fea0003800000 */
.L_x_13409:
        /* <DEDUP_REMOVED lines=9> */
.L_x_13413:
[----:B------:R-:W-:Y:S01]  /*7350*/  IMAD.MOV.U32 R9, RZ, RZ, R6 ;  /* 0x000000ffff097224 */ /* 0x000fe200078e0006 */
[----:B------:R-:W-:Y:S01]  /*7360*/  PRMT R11, R8, 0x7610, R11 ;  /* 0x00007610080b7816 */ /* 0x000fe2000000000b */
[----:B------:R-:W-:Y:S01]  /*7370*/  IMAD.MOV.U32 R6, RZ, RZ, R15 ;  /* 0x000000ffff067224 */ /* 0x000fe200078e000f */
[----:B------:R-:W-:-:S07]  /*7380*/  PRMT R8, R13, 0x7632, R8 ;  /* 0x000076320d087816 */ /* 0x000fce0000000008 */
.L_x_13414:
[----:B------:R-:W-:Y:S05]  /*7390*/  BSYNC B1 ;  /* 0x0000000000017941 */ /* 0x000fea0003800000 */
.L_x_13412:
        /* <DEDUP_REMOVED lines=9> */
.L_x_13416:
[----:B------:R-:W-:Y:S01]  /*7430*/  IMAD.MOV.U32 R13, RZ, RZ, R9 ;  /* 0x000000ffff0d7224 */ /* 0x000fe200078e0009 */
[----:B------:R-:W-:Y:S01]  /*7440*/  PRMT R11, R19, 0x5432, R11 ;  /* 0x00005432130b7816 */ /* 0x000fe2000000000b */
[----:B------:R-:W-:-:S07]  /*7450*/  IMAD.MOV.U32 R9, RZ, RZ, R12 ;  /* 0x000000ffff097224 */ /* 0x000fce00078e000c */
.L_x_13417:
[----:B------:R-:W-:Y:S05]  /*7460*/  BSYNC B1 ;  /* 0x0000000000017941 */ /* 0x000fea0003800000 */
.L_x_13415:
        /* <DEDUP_REMOVED lines=9> */
.L_x_13419:
[----:B------:R-:W-:Y:S01]  /*7500*/  IMAD.MOV.U32 R12, RZ, RZ, R13 ;  /* 0x000000ffff0c7224 */ /* 0x000fe200078e000d */
[----:B------:R-:W-:Y:S01]  /*7510*/  PRMT R2, R2, 0x7610, R11 ;  /* 0x0000761002027816 */ /* 0x000fe2000000000b */
[----:B------:R-:W-:Y:S01]  /*7520*/  IMAD.MOV.U32 R13, RZ, RZ, R18 ;  /* 0x000000ffff0d7224 */ /* 0x000fe200078e0012 */
[----:B------:R-:W-:-:S07]  /*7530*/  PRMT R11, R11, 0x7610, R23 ;  /* 0x000076100b0b7816 */ /* 0x000fce0000000017 */
.L_x_13420:
[----:B------:R-:W-:Y:S05]  /*7540*/  BSYNC B1 ;  /* 0x0000000000017941 */ /* 0x000fea0003800000 */
.L_x_13418:
        /* <DEDUP_REMOVED lines=9> */
.L_x_13422:
[----:B------:R-:W-:Y:S01]  /*75e0*/  IMAD.MOV.U32 R14, RZ, RZ, R12 ;  /* 0x000000ffff0e7224 */ /* 0x000fe200078e000c */
[--C-:B------:R-:W-:Y:S01]  /*75f0*/  PRMT R15, R15, 0x7610, R2.reuse ;  /* 0x000076100f0f7816 */ /* 0x100fe20000000002 */
[----:B------:R-:W-:Y:S01]  /*7600*/  IMAD.MOV.U32 R12, RZ, RZ, R17 ;  /* 0x000000ffff0c7224 */ /* 0x000fe200078e0011 */
[----:B------:R-:W-:-:S07]  /*7610*/  PRMT R2, R2, 0x5410, R2 ;  /* 0x0000541002027816 */ /* 0x000fce0000000002 */
.L_x_13423:
[----:B------:R-:W-:Y:S05]  /*7620*/  BSYNC B1 ;  /* 0x0000000000017941 */ /* 0x000fea0003800000 */
.L_x_13421:
        /* <DEDUP_REMOVED lines=9> */
.L_x_13425:
[----:B------:R-:W-:Y:S01]  /*76c0*/  IMAD.MOV.U32 R17, RZ, RZ, R14 ;  /* 0x000000ffff117224 */ /* 0x000fe200078e000e */
[C---:B------:R-:W-:Y:S01]  /*76d0*/  PRMT R2, R15.reuse, 0x7632, R2 ;  /* 0x000076320f027816 */ /* 0x040fe20000000002 */
[----:B------:R-:W-:Y:S01]  /*76e0*/  IMAD.MOV.U32 R14, RZ, RZ, R25 ;  /* 0x000000ffff0e7224 */ /* 0x000fe200078e0019 */
[----:B------:R-:W-:-:S07]  /*76f0*/  PRMT R15, R15, 0x7610, R8 ;  /* 0x000076100f0f7816 */ /* 0x000fce0000000008 */
.L_x_13426:
[----:B------:R-:W-:Y:S05]  /*7700*/  BSYNC B1 ;  /* 0x0000000000017941 */ /* 0x000fea0003800000 */
.L_x_13424:
        /* <DEDUP_REMOVED lines=9> */
.L_x_13428:
[----:B------:R-:W-:Y:S01]  /*77a0*/  IMAD.MOV.U32 R18, RZ, RZ, R17 ;  /* 0x000000ffff127224 */ /* 0x000fe200078e0011 */
[----:B------:R-:W-:Y:S01]  /*77b0*/  PRMT R8, R8, 0x5410, R2 ;  /* 0x0000541008087816 */ /* 0x000fe20000000002 */
[----:B------:R-:W-:Y:S01]  /*77c0*/  IMAD.MOV.U32 R17, RZ, RZ, R10 ;  /* 0x000000ffff117224 */ /* 0x000fe200078e000a */
[----:B------:R-:W-:-:S07]  /*77d0*/  PRMT R2, R5, 0x7610, R2 ;  /* 0x0000761005027816 */ /* 0x000fce0000000002 */
.L_x_13429:
[----:B------:R-:W-:Y:S05]  /*77e0*/  BSYNC B1 ;  /* 0x0000000000017941 */ /* 0x000fea0003800000 */
.L_x_13427:
        /* <DEDUP_REMOVED lines=16> */
.L_x_13431:
[----:B------:R-:W-:Y:S01]  /*78f0*/  IMAD.MOV.U32 R7, RZ, RZ, R16 ;  /* 0x000000ffff077224 */ /* 0x000fe200078e0010 */
[C---:B------:R-:W-:Y:S01]  /*7900*/  PRMT R10, R5.reuse, 0x7632, R10 ;  /* 0x00007632050a7816 */ /* 0x040fe2000000000a */
[----:B------:R-:W-:Y:S01]  /*7910*/  IMAD.MOV.U32 R16, RZ, RZ, R6 ;  /* 0x000000ffff107224 */ /* 0x000fe200078e0006 */
[----:B------:R-:W-:-:S07]  /*7920*/  PRMT R5, R5, 0x5410, R8 ;  /* 0x0000541005057816 */ /* 0x000fce0000000008 */
.L_x_13432:
[----:B------:R-:W-:Y:S05]  /*7930*/  BSYNC B1 ;  /* 0x0000000000017941 */ /* 0x000fea0003800000 */
.L_x_13430:
        /* <DEDUP_REMOVED lines=9> */
.L_x_13434:
[----:B------:R-:W-:Y:S01]  /*79d0*/  IMAD.MOV.U32 R6, RZ, RZ, R7 ;  /* 0x000000ffff067224 */ /* 0x000fe200078e0007 */
[----:B------:R-:W-:Y:S01]  /*79e0*/  PRMT R8, R10, 0x7610, R8 ;  /* 0x000076100a087816 */ /* 0x000fe20000000008 */
[----:B------:R-:W-:Y:S01]  /*79f0*/  IMAD.MOV.U32 R7, RZ, RZ, R9 ;  /* 0x000000ffff077224 */ /* 0x000fe200078e0009 */
[----:B------:R-:W-:-:S07]  /*7a00*/  PRMT R10, R11, 0x7610, R10 ;  /* 0x000076100b0a7816 */ /* 0x000fce000000000a */
.L_x_13435:
[----:B------:R-:W-:Y:S05]  /*7a10*/  BSYNC B1 ;  /* 0x0000000000017941 */ /* 0x000fea0003800000 */
.L_x_13433:
        /* <DEDUP_REMOVED lines=9> */
.L_x_13437:
[----:B------:R-:W-:Y:S01]  /*7ab0*/  IMAD.MOV.U32 R9, RZ, RZ, R6 ;  /* 0x000000ffff097224 */ /* 0x000fe200078e0006 */
[--C-:B------:R-:W-:Y:S01]  /*7ac0*/  PRMT R10, R10, 0x5410, R8.reuse ;  /* 0x000054100a0a7816 */ /* 0x100fe20000000008 */
[----:B------:R-:W-:Y:S01]  /*7ad0*/  IMAD.MOV.U32 R6, RZ, RZ, R13 ;  /* 0x000000ffff067224 */ /* 0x000fe200078e000d */
[----:B------:R-:W-:-:S07]  /*7ae0*/  PRMT R8, R11, 0x7632, R8 ;  /* 0x000076320b087816 */ /* 0x000fce0000000008 */
.L_x_13438:
[----:B------:R-:W-:Y:S05]  /*7af0*/  BSYNC B1 ;  /* 0x0000000000017941 */ /* 0x000fea0003800000 */
.L_x_13436:
        /* <DEDUP_REMOVED lines=9> */
.L_x_13440:
[----:B------:R-:W-:Y:S01]  /*7b90*/  IMAD.MOV.U32 R11, RZ, RZ, R9 ;  /* 0x000000ffff0b7224 */ /* 0x000fe200078e0009 */
[C---:B------:R-:W-:Y:S01]  /*7ba0*/  PRMT R22, R10.reuse, 0x7632, R22 ;  /* 0x000076320a167816 */ /* 0x040fe20000000016 */
[----:B------:R-:W-:Y:S01]  /*7bb0*/  IMAD.MOV.U32 R9, RZ, RZ, R12 ;  /* 0x000000ffff097224 */ /* 0x000fe200078e000c */
[----:B------:R-:W-:-:S07]  /*7bc0*/  PRMT R10, R10, 0x7610, R2 ;  /* 0x000076100a0a7816 */ /* 0x000fce0000000002 */
.L_x_13441:
[----:B------:R-:W-:Y:S05]  /*7bd0*/  BSYNC B1 ;  /* 0x0000000000017941 */ /* 0x000fea0003800000 */
.L_x_13439:
        /* <DEDUP_REMOVED lines=9> */
.L_x_13443:
[----:B------:R-:W-:Y:S01]  /*7c70*/  IMAD.MOV.U32 R24, RZ, RZ, R11 ;  /* 0x000000ffff187224 */ /* 0x000fe200078e000b */
[----:B------:R-:W-:Y:S01]  /*7c80*/  PRMT R2, R2, 0x5410, R22 ;  /* 0x0000541002027816 */ /* 0x000fe20000000016 */
[----:B------:R-:W-:Y:S01]  /*7c90*/  IMAD.MOV.U32 R11, RZ, RZ, R14 ;  /* 0x000000ffff0b7224 */ /* 0x000fe200078e000e */
[----:B------:R-:W-:-:S07]  /*7ca0*/  PRMT R22, R15, 0x7632, R22 ;  /* 0x000076320f167816 */ /* 0x000fce0000000016 */
.L_x_13444:
[----:B------:R-:W-:Y:S05]  /*7cb0*/  BSYNC B1 ;  /* 0x0000000000017941 */ /* 0x000fea0003800000 */
.L_x_13442:
        /* <DEDUP_REMOVED lines=9> */
.L_x_13446:
[----:B------:R-:W-:Y:S01]  /*7d50*/  IMAD.MOV.U32 R25, RZ, RZ, R24 ;  /* 0x000000ffff197224 */ /* 0x000fe200078e0018 */
[--C-:B------:R-:W-:Y:S01]  /*7d60*/  PRMT R27, R27, 0x7610, R2.reuse ;  /* 0x000076101b1b7816 */ /* 0x100fe20000000002 */
[----:B------:R-:W-:Y:S01]  /*7d70*/  IMAD.MOV.U32 R24, RZ, RZ, R17 ;  /* 0x000000ffff187224 */ /* 0x000fe200078e0011 */
[----:B------:R-:W-:-:S07]  /*7d80*/  PRMT R2, R2, 0x5410, R2 ;  /* 0x0000541002027816 */ /* 0x000fce0000000002 */
.L_x_13447:
[----:B------:R-:W-:Y:S05]  /*7d90*/  BSYNC B1 ;  /* 0x0000000000017941 */ /* 0x000fea0003800000 */
.L_x_13445:
        /* <DEDUP_REMOVED lines=9> */
.L_x_13449:
[----:B------:R-:W-:Y:S01]  /*7e30*/  IMAD.MOV.U32 R29, RZ, RZ, R25 ;  /* 0x000000ffff1d7224 */ /* 0x000fe200078e0019 */
[----:B------:R-:W-:Y:S01]  /*7e40*/  PRMT R27, R27, 0x7632, R8 ;  /* 0x000076321b1b7816 */ /* 0x000fe20000000008 */
[----:B------:R-:W-:-:S07]  /*7e50*/  IMAD.MOV.U32 R25, RZ, RZ, R18 ;  /* 0x000000ffff197224 */ /* 0x000fce00078e0012 */
.L_x_13450:
[----:B------:R-:W-:Y:S05]  /*7e60*/  BSYNC B1 ;  /* 0x0000000000017941 */ /* 0x000fea0003800000 */
.L_x_13448:
        /* <DEDUP_REMOVED lines=16> */
.L_x_13452:
[----:B------:R-:W-:Y:S01]  /*7f70*/  IMAD.MOV.U32 R15, RZ, RZ, R16 ;  /* 0x000000ffff0f7224 */ /* 0x000fe200078e0010 */
[----:B------:R-:W-:Y:S01]  /*7f80*/  PRMT R5, R5, 0x5432, R10 ;  /* 0x0000543205057816 */ /* 0x000fe2000000000a */
[----:B------:R-:W-:-:S07]  /*7f90*/  IMAD.MOV.U32 R16, RZ, RZ, R7 ;  /* 0x000000ffff107224 */ /* 0x000fce00078e0007 */
.L_x_13453:
[----:B------:R-:W-:Y:S05]  /*7fa0*/  BSYNC B1 ;  /* 0x0000000000017941 */ /* 0x000fea0003800000 */
.L_x_13451:
        /* <DEDUP_REMOVED lines=9> */
.L_x_13455:
[----:B------:R-:W-:Y:S01]  /*8040*/  PRMT R19, R19, 0x5410, R5 ;  /* 0x0000541013137816 */ /* 0x000fe20000000005 */
[----:B------:R-:W-:Y:S01]  /*8050*/  IMAD.MOV.U32 R14, RZ, RZ, R15 ;  /* 0x000000ffff0e7224 */ /* 0x000fe200078e000f */
[----:B------:R-:W-:Y:S01]  /*8060*/  PRMT R5, R8, 0x7610, R5 ;  /* 0x0000761008057816 */ /* 0x000fe20000000005 */
[----:B------:R-:W-:-:S07]  /*8070*/  IMAD.MOV.U32 R15, RZ, RZ, R6 ;  /* 0x000000ffff0f7224 */ /* 0x000fce00078e0006 */
.L_x_13456:
[----:B------:R-:W-:Y:S05]  /*8080*/  BSYNC B1 ;  /* 0x0000000000017941 */ /* 0x000fea0003800000 */
.L_x_13454:
        /* <DEDUP_REMOVED lines=9> */
.L_x_13458:
[----:B------:R-:W-:Y:S01]  /*8120*/  IMAD.MOV.U32 R13, RZ, RZ, R14 ;  /* 0x000000ffff0d7224 */ /* 0x000fe200078e000e */
[----:B------:R-:W-:Y:S01]  /*8130*/  PRMT R19, R19, 0x7632, R10 ;  /* 0x0000763213137816 */ /* 0x000fe2000000000a */
[----:B------:R-:W-:-:S07]  /*8140*/  IMAD.MOV.U32 R14, RZ, RZ, R9 ;  /* 0x000000ffff0e7224 */ /* 0x000fce00078e0009 */
.L_x_13459:
[----:B------:R-:W-:Y:S05]  /*8150*/  BSYNC B1 ;  /* 0x0000000000017941 */ /* 0x000fea0003800000 */
.L_x_13457:
        /* <DEDUP_REMOVED lines=9> */
.L_x_13461:
[----:B------:R-:W-:Y:S01]  /*81f0*/  PRMT R18, R18, 0x5410, R19 ;  /* 0x0000541012127816 */ /* 0x000fe20000000013 */
[----:B------:R-:W-:Y:S01]  /*8200*/  IMAD.MOV.U32 R12, RZ, RZ, R13 ;  /* 0x000000ffff0c7224 */ /* 0x000fe200078e000d */
[----:B------:R-:W-:Y:S01]  /*8210*/  PRMT R19, R22, 0x7610, R19 ;  /* 0x0000761016137816 */ /* 0x000fe20000000013 */
[----:B------:R-:W-:-:S07]  /*8220*/  IMAD.MOV.U32 R13, RZ, RZ, R11 ;  /* 0x000000ffff0d7224 */ /* 0x000fce00078e000b */
.L_x_13462:
[----:B------:R-:W-:Y:S05]  /*8230*/  BSYNC B1 ;  /* 0x0000000000017941 */ /* 0x000fea0003800000 */
.L_x_13460:
        /* <DEDUP_REMOVED lines=9> */
.L_x_13464:
[----:B------:R-:W-:Y:S01]  /*82d0*/  IMAD.MOV.U32 R23, RZ, RZ, R12 ;  /* 0x000000ffff177224 */ /* 0x000fe200078e000c */
[----:B------:R-:W-:Y:S01]  /*82e0*/  PRMT R18, R18, 0x7632, R2 ;  /* 0x0000763212127816 */ /* 0x000fe20000000002 */
[----:B------:R-:W-:-:S07]  /*82f0*/  IMAD.MOV.U32 R12, RZ, RZ, R24 ;  /* 0x000000ffff0c7224 */ /* 0x000fce00078e0018 */
.L_x_13465:
[----:B------:R-:W-:Y:S05]  /*8300*/  BSYNC B1 ;  /* 0x0000000000017941 */ /* 0x000fea0003800000 */
.L_x_13463:
        /* <DEDUP_REMOVED lines=9> */
.L_x_13467:
[--C-:B------:R-:W-:Y:S01]  /*83a0*/  PRMT R17, R17, 0x5410, R18.reuse ;  /* 0x0000541011117816 */ /* 0x100fe20000000012 */
[----:B------:R-:W-:Y:S01]  /*83b0*/  IMAD.MOV.U32 R22, RZ, RZ, R23 ;  /* 0x000000ffff167224 */ /* 0x000fe200078e0017 */
[----:B------:R-:W-:Y:S01]  /*83c0*/  PRMT R18, R27, 0x7632, R18 ;  /* 0x000076321b127816 */ /* 0x000fe20000000012 */
[----:B------:R-:W-:-:S07]  /*83d0*/  IMAD.MOV.U32 R23, RZ, RZ, R25 ;  /* 0x000000ffff177224 */ /* 0x000fce00078e0019 */
.L_x_13468:
[----:B------:R-:W-:Y:S05]  /*83e0*/  BSYNC B1 ;  /* 0x0000000000017941 */ /* 0x000fea0003800000 */
.L_x_13466:
        /* <DEDUP_REMOVED lines=8> */
.L_x_13469:
[----:B------:R-:W-:Y:S01]  /*8470*/  IMAD.MOV.U32 R2, RZ, RZ, R22 ;  /* 0x000000ffff027224 */ /* 0x000fe200078e0016 */
[----:B------:R-:W-:Y:S01]  /*8480*/  PRMT R17, R17, 0x5432, R27 ;  /* 0x0000543211117816 */ /* 0x000fe2000000001b */
[----:B------:R-:W-:-:S07]  /*8490*/  IMAD.MOV.U32 R22, RZ, RZ, R29 ;  /* 0x000000ffff167224 */ /* 0x000fce00078e001d */
.L_x_13303:
[----:B------:R-:W-:Y:S05]  /*84a0*/  BSYNC B0 ;  /* 0x0000000000007941 */ /* 0x000fea0003800000 */
.L_x_13302:
        /* <DEDUP_REMOVED lines=9> */
[----:B--2---:R2:W1:Y:S04]  /*8540*/  SHFL.DOWN PT, R3, R16, 0x4, 0x1f ;  /* 0x08801f0010037f89 */ /* 0x00446800000e0000 */
        /* <DEDUP_REMOVED lines=11> */
[----:B--2-4-:R-:W-:Y:S01]  /*8600*/  @!P0 PRMT R5, R5, 0x5410, R28 ;  /* 0x0000541005058816 */ /* 0x014fe2000000001c */
        /* <DEDUP_REMOVED lines=9> */
.L_x_13473:
[----:B------:R-:W-:Y:S01]  /*86a0*/  IMAD.MOV.U32 R29, RZ, RZ, R16 ;  /* 0x000000ffff1d7224 */ /* 0x000fe200078e0010 */
[C---:B------:R-:W-:Y:S01]  /*86b0*/  PRMT R10, R5.reuse, 0x7632, R10 ;  /* 0x00007632050a7816 */ /* 0x040fe2000000000a */
[----:B------:R-:W-:Y:S01]  /*86c0*/  IMAD.MOV.U32 R16, RZ, RZ, R15 ;  /* 0x000000ffff107224 */ /* 0x000fe200078e000f */
[----:B------:R-:W-:-:S07]  /*86d0*/  PRMT R5, R5, 0x5410, R5 ;  /* 0x0000541005057816 */ /* 0x000fce0000000005 */
.L_x_13474:
[----:B------:R-:W-:Y:S05]  /*86e0*/  BSYNC B1 ;  /* 0x0000000000017941 */ /* 0x000fea0003800000 */
.L_x_13472:
        /* <DEDUP_REMOVED lines=9> */
.L_x_13476:
[----:B------:R-:W-:Y:S01]  /*8780*/  IMAD.MOV.U32 R24, RZ, RZ, R29 ;  /* 0x000000ffff187224 */ /* 0x000fe200078e001d */
[----:B------:R-:W-:Y:S01]  /*8790*/  PRMT R5, R10, 0x7610, R5 ;  /* 0x000076100a057816 */ /* 0x000fe20000000005 */
[----:B------:R-:W-:Y:S01]  /*87a0*/  IMAD.MOV.U32 R29, RZ, RZ, R14 ;  /* 0x000000ffff1d7224 */ /* 0x000fe200078e000e */
[----:B------:R-:W-:-:S07]  /*87b0*/  PRMT R10, R19, 0x7632, R10 ;  /* 0x00007632130a7816 */ /* 0x000fce000000000a */
.L_x_13477:
[----:B------:R-:W-:Y:S05]  /*87c0*/  BSYNC B1 ;  /* 0x0000000000017941 */ /* 0x000fea0003800000 */
.L_x_13475:
        /* <DEDUP_REMOVED lines=9> */
.L_x_13479:
[----:B------:R-:W-:Y:S01]  /*8860*/  IMAD.MOV.U32 R15, RZ, RZ, R24 ;  /* 0x000000ffff0f7224 */ /* 0x000fe200078e0018 */
[----:B------:R-:W-:Y:S01]  /*8870*/  PRMT R10, R10, 0x5410, R5 ;  /* 0x000054100a0a7816 */ /* 0x000fe20000000005 */
[----:B------:R-:W-:Y:S01]  /*8880*/  IMAD.MOV.U32 R24, RZ, RZ, R13 ;  /* 0x000000ffff187224 */ /* 0x000fe200078e000d */
[----:B------:R-:W-:-:S07]  /*8890*/  PRMT R5, R19, 0x7610, R5 ;  /* 0x0000761013057816 */ /* 0x000fce0000000005 */
.L_x_13480:
[----:B------:R-:W-:Y:S05]  /*88a0*/  BSYNC B1 ;  /* 0x0000000000017941 */ /* 0x000fea0003800000 */
.L_x_13478:
        /* <DEDUP_REMOVED lines=9> */
.L_x_13482:
[----:B------:R-:W-:Y:S01]  /*8940*/  IMAD.MOV.U32 R14, RZ, RZ, R15 ;  /* 0x000000ffff0e7224 */ /* 0x000fe200078e000f */
[----:B------:R-:W-:Y:S01]  /*8950*/  PRMT R13, R13, 0x7610, R10 ;  /* 0x000076100d0d7816 */ /* 0x000fe2000000000a */
[----:B------:R-:W-:Y:S01]  /*8960*/  IMAD.MOV.U32 R15, RZ, RZ, R12 ;  /* 0x000000ffff0f7224 */ /* 0x000fe200078e000c */
[----:B------:R-:W-:-:S07]  /*8970*/  PRMT R10, R10, 0x7610, R18 ;  /* 0x000076100a0a7816 */ /* 0x000fce0000000012 */
.L_x_13483:
[----:B------:R-:W-:Y:S05]  /*8980*/  BSYNC B1 ;  /* 0x0000000000017941 */ /* 0x000fea0003800000 */
.L_x_13481:
        /* <DEDUP_REMOVED lines=9> */
.L_x_13485:
[----:B------:R-:W-:Y:S01]  /*8a20*/  IMAD.MOV.U32 R19, RZ, RZ, R14 ;  /* 0x000000ffff137224 */ /* 0x000fe200078e000e */
[C---:B------:R-:W-:Y:S01]  /*8a30*/  PRMT R12, R13.reuse, 0x7632, R12 ;  /* 0x000076320d0c7816 */ /* 0x040fe2000000000c */
[----:B------:R-:W-:Y:S01]  /*8a40*/  IMAD.MOV.U32 R14, RZ, RZ, R23 ;  /* 0x000000ffff0e7224 */ /* 0x000fe200078e0017 */
[----:B------:R-:W-:-:S07]  /*8a50*/  PRMT R13, R13, 0x5410, R18 ;  /* 0x000054100d0d7816 */ /* 0x000fce0000000012 */
.L_x_13486:
[----:B------:R-:W-:Y:S05]  /*8a60*/  BSYNC B1 ;  /* 0x0000000000017941 */ /* 0x000fea0003800000 */
.L_x_13484:
        /* <DEDUP_REMOVED lines=9> */
.L_x_13488:
[----:B------:R-:W-:Y:S01]  /*8b00*/  IMAD.MOV.U32 R23, RZ, RZ, R19 ;  /* 0x000000ffff177224 */ /* 0x000fe200078e0013 */
[----:B------:R-:W-:Y:S01]  /*8b10*/  PRMT R13, R12, 0x7610, R13 ;  /* 0x000076100c0d7816 */ /* 0x000fe2000000000d */
[----:B------:R-:W-:Y:S01]  /*8b20*/  IMAD.MOV.U32 R19, RZ, RZ, R22 ;  /* 0x000000ffff137224 */ /* 0x000fe200078e0016 */
[----:B------:R-:W-:-:S07]  /*8b30*/  PRMT R12, R17, 0x7632, R12 ;  /* 0x00007632110c7816 */ /* 0x000fce000000000c */
.L_x_13489:
[----:B------:R-:W-:Y:S05]  /*8b40*/  BSYNC B1 ;  /* 0x0000000000017941 */ /* 0x000fea0003800000 */
.L_x_13487:
        /* <DEDUP_REMOVED lines=9> */
.L_x_13491:
[----:B------:R-:W-:Y:S01]  /*8be0*/  IMAD.MOV.U32 R18, RZ, RZ, R23 ;  /* 0x000000ffff127224 */ /* 0x000fe200078e0017 */
[--C-:B------:R-:W-:Y:S01]  /*8bf0*/  PRMT R12, R12, 0x5410, R13.reuse ;  /* 0x000054100c0c7816 */ /* 0x100fe2000000000d */
[----:B------:R-:W-:Y:S01]  /*8c00*/  IMAD.MOV.U32 R23, RZ, RZ, R2 ;  /* 0x000000ffff177224 */ /* 0x000fe200078e0002 */
[----:B------:R-:W-:-:S07]  /*8c10*/  PRMT R13, R17, 0x7610, R13 ;  /* 0x00007610110d7816 */ /* 0x000fce000000000d */
.L_x_13492:
[----:B------:R-:W-:Y:S05]  /*8c20*/  BSYNC B1 ;  /* 0x0000000000017941 */ /* 0x000fea0003800000 */
.L_x_13490:
        /* <DEDUP_REMOVED lines=16> */
.L_x_13494:
[----:B------:R-:W-:Y:S01]  /*8d30*/  IMAD.MOV.U32 R17, RZ, RZ, R16 ;  /* 0x000000ffff117224 */ /* 0x000fe200078e0010 */
[C---:B------:R-:W-:Y:S01]  /*8d40*/  PRMT R2, R5.reuse, 0x7632, R2 ;  /* 0x0000763205027816 */ /* 0x040fe20000000002 */
[----:B------:R-:W-:Y:S01]  /*8d50*/  IMAD.MOV.U32 R16, RZ, RZ, R29 ;  /* 0x000000ffff107224 */ /* 0x000fe200078e001d */
[----:B------:R-:W-:-:S07]  /*8d60*/  PRMT R5, R5, 0x5410, R10 ;  /* 0x0000541005057816 */ /* 0x000fce000000000a */
.L_x_13495:
[----:B------:R-:W-:Y:S05]  /*8d70*/  BSYNC B1 ;  /* 0x0000000000017941 */ /* 0x000fea0003800000 */
.L_x_13493:
        /* <DEDUP_REMOVED lines=9> */
.L_x_13497:
[----:B------:R-:W-:Y:S01]  /*8e10*/  IMAD.MOV.U32 R22, RZ, RZ, R17 ;  /* 0x000000ffff167224 */ /* 0x000fe200078e0011 */
[----:B------:R-:W-:Y:S01]  /*8e20*/  PRMT R2, R5, 0x5410, R2 ;  /* 0x0000541005027816 */ /* 0x000fe20000000002 */
[----:B------:R-:W-:-:S07]  /*8e30*/  IMAD.MOV.U32 R17, RZ, RZ, R24 ;  /* 0x000000ffff117224 */ /* 0x000fce00078e0018 */
.L_x_13498:
[----:B------:R-:W-:Y:S05]  /*8e40*/  BSYNC B1 ;  /* 0x0000000000017941 */ /* 0x000fea0003800000 */
.L_x_13496:
        /* <DEDUP_REMOVED lines=9> */
.L_x_13500:
[----:B------:R-:W-:Y:S01]  /*8ee0*/  IMAD.MOV.U32 R29, RZ, RZ, R22 ;  /* 0x000000ffff1d7224 */ /* 0x000fe200078e0016 */
[C---:B------:R-:W-:Y:S01]  /*8ef0*/  PRMT R5, R2.reuse, 0x7632, R5 ;  /* 0x0000763202057816 */ /* 0x040fe20000000005 */
[----:B------:R-:W-:Y:S01]  /*8f00*/  IMAD.MOV.U32 R22, RZ, RZ, R15 ;  /* 0x000000ffff167224 */ /* 0x000fe200078e000f */
[----:B------:R-:W-:-:S07]  /*8f10*/  PRMT R2, R2, 0x7610, R10 ;  /* 0x0000761002027816 */ /* 0x000fce000000000a */
.L_x_13501:
[----:B------:R-:W-:Y:S05]  /*8f20*/  BSYNC B1 ;  /* 0x0000000000017941 */ /* 0x000fea0003800000 */
.L_x_13499:
        /* <DEDUP_REMOVED lines=9> */
.L_x_13503:
[----:B------:R-:W-:Y:S01]  /*8fc0*/  IMAD.MOV.U32 R10, RZ, RZ, R29 ;  /* 0x000000ffff0a7224 */ /* 0x000fe200078e001d */
[--C-:B------:R-:W-:Y:S01]  /*8fd0*/  PRMT R15, R15, 0x5410, R5.reuse ;  /* 0x000054100f0f7816 */ /* 0x100fe20000000005 */
[----:B------:R-:W-:Y:S01]  /*8fe0*/  IMAD.MOV.U32 R29, RZ, RZ, R14 ;  /* 0x000000ffff1d7224 */ /* 0x000fe200078e000e */
[----:B------:R-:W-:-:S07]  /*8ff0*/  PRMT R5, R13, 0x7632, R5 ;  /* 0x000076320d057816 */ /* 0x000fce0000000005 */
.L_x_13504:
[----:B------:R-:W-:Y:S05]  /*9000*/  BSYNC B1 ;  /* 0x0000000000017941 */ /* 0x000fea0003800000 */
.L_x_13502:
        /* <DEDUP_REMOVED lines=9> */
.L_x_13506:
[----:B------:R-:W-:Y:S01]  /*90a0*/  IMAD.MOV.U32 R14, RZ, RZ, R10 ;  /* 0x000000ffff0e7224 */ /* 0x000fe200078e000a */
[----:B------:R-:W-:Y:S01]  /*90b0*/  PRMT R15, R15, 0x5432, R12 ;  /* 0x000054320f0f7816 */ /* 0x000fe2000000000c */
[----:B------:R-:W-:-:S07]  /*90c0*/  IMAD.MOV.U32 R10, RZ, RZ, R19 ;  /* 0x000000ffff0a7224 */ /* 0x000fce00078e0013 */
.L_x_13507:
[----:B------:R-:W-:Y:S05]  /*90d0*/  BSYNC B1 ;  /* 0x0000000000017941 */ /* 0x000fea0003800000 */
.L_x_13505:
        /* <DEDUP_REMOVED lines=9> */
.L_x_13509:
[----:B------:R-:W-:Y:S01]  /*9170*/  PRMT R13, R13, 0x5410, R15 ;  /* 0x000054100d0d7816 */ /* 0x000fe2000000000f */
[----:B------:R-:W-:Y:S02]  /*9180*/  IMAD.MOV.U32 R19, RZ, RZ, R14 ;  /* 0x000000ffff137224 */ /* 0x000fe400078e000e */
[----:B------:R-:W-:Y:S01]  /*9190*/  IMAD.MOV.U32 R14, RZ, RZ, R23 ;  /* 0x000000ffff0e7224 */ /* 0x000fe200078e0017 */
[----:B------:R-:W-:-:S07]  /*91a0*/  PRMT R15, R13, 0x7610, R15 ;  /* 0x000076100d0f7816 */ /* 0x000fce000000000f */
.L_x_13510:
[----:B------:R-:W-:Y:S05]  /*91b0*/  BSYNC B1 ;  /* 0x0000000000017941 */ /* 0x000fea0003800000 */
.L_x_13508:
        /* <DEDUP_REMOVED lines=9> */
.L_x_13512:
[C---:B------:R-:W-:Y:S01]  /*9250*/  PRMT R12, R13.reuse, 0x7632, R12 ;  /* 0x000076320d0c7816 */ /* 0x040fe2000000000c */
[----:B------:R-:W-:Y:S02]  /*9260*/  IMAD.MOV.U32 R23, RZ, RZ, R19 ;  /* 0x000000ffff177224 */ /* 0x000fe400078e0013 */
[----:B------:R-:W-:Y:S01]  /*9270*/  IMAD.MOV.U32 R19, RZ, RZ, R18 ;  /* 0x000000ffff137224 */ /* 0x000fe200078e0012 */
[----:B------:R-:W-:-:S07]  /*9280*/  PRMT R13, R13, 0x7610, R12 ;  /* 0x000076100d0d7816 */ /* 0x000fce000000000c */
.L_x_13513:
[----:B------:R-:W-:Y:S05]  /*9290*/  BSYNC B1 ;  /* 0x0000000000017941 */ /* 0x000fea0003800000 */
.L_x_13511:
        /* <DEDUP_REMOVED lines=16> */
.L_x_13515:
[----:B------:R-:W-:Y:S01]  /*93a0*/  IMAD.MOV.U32 R27, RZ, RZ, R16 ;  /* 0x000000ffff1b7224 */ /* 0x000fe200078e0010 */
[----:B------:R-:W-:Y:S01]  /*93b0*/  PRMT R12, R12, 0x7610, R5 ;  /* 0x000076100c0c7816 */ /* 0x000fe20000000005 */
[----:B------:R-:W-:Y:S01]  /*93c0*/  IMAD.MOV.U32 R16, RZ, RZ, R17 ;  /* 0x000000ffff107224 */ /* 0x000fe200078e0011 */
[----:B------:R-:W-:-:S07]  /*93d0*/  PRMT R5, R5, 0x5410, R2 ;  /* 0x0000541005057816 */ /* 0x000fce0000000002 */
.L_x_13516:
[----:B------:R-:W-:Y:S05]  /*93e0*/  BSYNC B1 ;  /* 0x0000000000017941 */ /* 0x000fea0003800000 */
.L_x_13514:
        /* <DEDUP_REMOVED lines=9> */
.L_x_13518:
[C---:B------:R-:W-:Y:S01]  /*9480*/  PRMT R2, R12.reuse, 0x7632, R2 ;  /* 0x000076320c027816 */ /* 0x040fe20000000002 */
[----:B------:R-:W-:Y:S02]  /*9490*/  IMAD.MOV.U32 R18, RZ, RZ, R27 ;  /* 0x000000ffff127224 */ /* 0x000fe400078e001b */
[----:B------:R-:W-:Y:S01]  /*94a0*/  IMAD.MOV.U32 R27, RZ, RZ, R22 ;  /* 0x000000ffff1b7224 */ /* 0x000fe200078e0016 */
[----:B------:R-:W-:-:S07]  /*94b0*/  PRMT R12, R12, 0x7610, R2 ;  /* 0x000076100c0c7816 */ /* 0x000fce0000000002 */
.L_x_13519:
[----:B------:R-:W-:Y:S05]  /*94c0*/  BSYNC B1 ;  /* 0x0000000000017941 */ /* 0x000fea0003800000 */
.L_x_13517:
        /* <DEDUP_REMOVED lines=9> */
.L_x_13521:
[----:B------:R-:W-:Y:S01]  /*9560*/  IMAD.MOV.U32 R17, RZ, RZ, R18 ;  /* 0x000000ffff117224 */ /* 0x000fe200078e0012 */
[----:B------:R-:W-:Y:S01]  /*9570*/  PRMT R13, R2, 0x7610, R13 ;  /* 0x00007610020d7816 */ /* 0x000fe2000000000d */
[----:B------:R-:W-:Y:S01]  /*9580*/  IMAD.MOV.U32 R18, RZ, RZ, R29 ;  /* 0x000000ffff127224 */ /* 0x000fe200078e001d */
[----:B------:R-:W-:-:S07]  /*9590*/  PRMT R2, R5, 0x7610, R2 ;  /* 0x0000761005027816 */ /* 0x000fce0000000002 */
.L_x_13522:
[----:B------:R-:W-:Y:S05]  /*95a0*/  BSYNC B1 ;  /* 0x0000000000017941 */ /* 0x000fea0003800000 */
.L_x_13520:
        /* <DEDUP_REMOVED lines=9> */
.L_x_13524:
[----:B------:R-:W-:Y:S01]  /*9640*/  IMAD.MOV.U32 R29, RZ, RZ, R17 ;  /* 0x000000ffff1d7224 */ /* 0x000fe200078e0011 */
[----:B------:R-:W-:Y:S01]  /*9650*/  PRMT R5, R13, 0x7610, R5 ;  /* 0x000076100d057816 */ /* 0x000fe20000000005 */
[----:B------:R-:W-:Y:S01]  /*9660*/  IMAD.MOV.U32 R17, RZ, RZ, R10 ;  /* 0x000000ffff117224 */ /* 0x000fe200078e000a */
[----:B------:R-:W-:-:S07]  /*9670*/  PRMT R13, R15, 0x7632, R13 ;  /* 0x000076320f0d7816 */ /* 0x000fce000000000d */
.L_x_13525:
[----:B------:R-:W-:Y:S05]  /*9680*/  BSYNC B1 ;  /* 0x0000000000017941 */ /* 0x000fea0003800000 */
.L_x_13523:
        /* <DEDUP_REMOVED lines=9> */
.L_x_13527:
[----:B------:R-:W-:Y:S01]  /*9720*/  IMAD.MOV.U32 R10, RZ, RZ, R29 ;  /* 0x000000ffff0a7224 */ /* 0x000fe200078e001d */
[----:B------:R-:W-:Y:S01]  /*9730*/  PRMT R22, R5, 0x7610, R22 ;  /* 0x0000761005167816 */ /* 0x000fe20000000016 */
[----:B------:R-:W-:Y:S01]  /*9740*/  IMAD.MOV.U32 R29, RZ, RZ, R14 ;  /* 0x000000ffff1d7224 */ /* 0x000fe200078e000e */
[----:B------:R-:W-:-:S07]  /*9750*/  PRMT R5, R15, 0x7610, R5 ;  /* 0x000076100f057816 */ /* 0x000fce0000000005 */
.L_x_13528:
[----:B------:R-:W-:Y:S05]  /*9760*/  BSYNC B1 ;  /* 0x0000000000017941 */ /* 0x000fea0003800000 */
.L_x_13526:
        /* <DEDUP_REMOVED lines=9> */
.L_x_13530:
[----:B------:R-:W-:Y:S01]  /*9800*/  IMAD.MOV.U32 R14, RZ, RZ, R10 ;  /* 0x000000ffff0e7224 */ /* 0x000fe200078e000a */
[--C-:B------:R-:W-:Y:S01]  /*9810*/  PRMT R2, R2, 0x5410, R22.reuse ;  /* 0x0000541002027816 */ /* 0x100fe20000000016 */
[----:B------:R-:W-:Y:S01]  /*9820*/  IMAD.MOV.U32 R10, RZ, RZ, R19 ;  /* 0x000000ffff0a7224 */ /* 0x000fe200078e0013 */
[----:B------:R-:W-:-:S07]  /*9830*/  PRMT R22, R13, 0x7632, R22 ;  /* 0x000076320d167816 */ /* 0x000fce0000000016 */
.L_x_13531:
[----:B------:R-:W-:Y:S05]  /*9840*/  BSYNC B1 ;  /* 0x0000000000017941 */ /* 0x000fea0003800000 */
.L_x_13529:
        /* <DEDUP_REMOVED lines=9> */
.L_x_13533:
[----:B------:R-:W-:Y:S01]  /*98e0*/  IMAD.MOV.U32 R15, RZ, RZ, R14 ;  /* 0x000000ffff0f7224 */ /* 0x000fe200078e000e */
[----:B------:R-:W-:Y:S01]  /*98f0*/  PRMT R13, R13, 0x7610, R2 ;  /* 0x000076100d0d7816 */ /* 0x000fe20000000002 */
[----:B------:R-:W-:Y:S01]  /*9900*/  IMAD.MOV.U32 R14, RZ, RZ, R23 ;  /* 0x000000ffff0e7224 */ /* 0x000fe200078e0017 */
[----:B------:R-:W-:-:S07]  /*9910*/  PRMT R2, R2, 0x5410, R12 ;  /* 0x0000541002027816 */ /* 0x000fce000000000c */
.L_x_13534:
[----:B------:R-:W-:Y:S05]  /*9920*/  BSYNC B1 ;  /* 0x0000000000017941 */ /* 0x000fea0003800000 */
.L_x_13532:
        /* <DEDUP_REMOVED lines=16> */
.L_x_13536:
[----:B------:R-:W-:Y:S01]  /*9a30*/  IMAD.MOV.U32 R19, RZ, RZ, R16 ;  /* 0x000000ffff137224 */ /* 0x000fe200078e0010 */
[C---:B------:R-:W-:Y:S01]  /*9a40*/  PRMT R8, R5.reuse, 0x7632, R8 ;  /* 0x0000763205087816 */ /* 0x040fe20000000008 */
[----:B------:R-:W-:Y:S01]  /*9a50*/  IMAD.MOV.U32 R16, RZ, RZ, R27 ;  /* 0x000000ffff107224 */ /* 0x000fe200078e001b */
[----:B------:R-:W-:-:S07]  /*9a60*/  PRMT R5, R5, 0x7610, R12 ;  /* 0x0000761005057816 */ /* 0x000fce000000000c */
.L_x_13537:
[----:B------:R-:W-:Y:S05]  /*9a70*/  BSYNC B1 ;  /* 0x0000000000017941 */ /* 0x000fea0003800000 */
.L_x_13535:
        /* <DEDUP_REMOVED lines=9> */
.L_x_13539:
[----:B------:R-:W-:Y:S01]  /*9b10*/  IMAD.MOV.U32 R12, RZ, RZ, R19 ;  /* 0x000000ffff0c7224 */ /* 0x000fe200078e0013 */
[----:B------:R-:W-:Y:S01]  /*9b20*/  PRMT R23, R8, 0x7610, R23 ;  /* 0x0000761008177816 */ /* 0x000fe20000000017 */
[----:B------:R-:W-:Y:S01]  /*9b30*/  IMAD.MOV.U32 R19, RZ, RZ, R18 ;  /* 0x000000ffff137224 */ /* 0x000fe200078e0012 */
[----:B------:R-:W-:-:S07]  /*9b40*/  PRMT R8, R2, 0x7610, R8 ;  /* 0x0000761002087816 */ /* 0x000fce0000000008 */
.L_x_13540:
[----:B------:R-:W-:Y:S05]  /*9b50*/  BSYNC B1 ;  /* 0x0000000000017941 */ /* 0x000fea0003800000 */
.L_x_13538:
        /* <DEDUP_REMOVED lines=9> */
.L_x_13542:
[----:B------:R-:W-:Y:S01]  /*9bf0*/  IMAD.MOV.U32 R18, RZ, RZ, R12 ;  /* 0x000000ffff127224 */ /* 0x000fe200078e000c */
[----:B------:R-:W-:Y:S01]  /*9c00*/  PRMT R2, R23, 0x7610, R2 ;  /* 0x0000761017027816 */ /* 0x000fe20000000002 */
[----:B------:R-:W-:Y:S01]  /*9c10*/  IMAD.MOV.U32 R12, RZ, RZ, R17 ;  /* 0x000000ffff0c7224 */ /* 0x000fe200078e0011 */
[----:B------:R-:W-:-:S07]  /*9c20*/  PRMT R23, R13, 0x7610, R23 ;  /* 0x000076100d177816 */ /* 0x000fce0000000017 */
.L_x_13543:
[----:B------:R-:W-:Y:S05]  /*9c30*/  BSYNC B1 ;  /* 0x0000000000017941 */ /* 0x000fea0003800000 */
.L_x_13541:
        /* <DEDUP_REMOVED lines=9> */
.L_x_13545:
[----:B------:R-:W-:Y:S01]  /*9cd0*/  IMAD.MOV.U32 R17, RZ, RZ, R18 ;  /* 0x000000ffff117224 */ /* 0x000fe200078e0012 */
[--C-:B------:R-:W-:Y:S01]  /*9ce0*/  PRMT R8, R8, 0x5410, R2.reuse ;  /* 0x0000541008087816 */ /* 0x100fe20000000002 */
[----:B------:R-:W-:Y:S01]  /*9cf0*/  IMAD.MOV.U32 R18, RZ, RZ, R29 ;  /* 0x000000ffff127224 */ /* 0x000fe200078e001d */
[----:B------:R-:W-:-:S07]  /*9d00*/  PRMT R2, R5, 0x7610, R2 ;  /* 0x0000761005027816 */ /* 0x000fce0000000002 */
.L_x_13546:
[----:B------:R-:W-:Y:S05]  /*9d10*/  BSYNC B1 ;  /* 0x0000000000017941 */ /* 0x000fea0003800000 */
.L_x_13544:
        /* <DEDUP_REMOVED lines=9> */
.L_x_13548:
[----:B------:R-:W-:Y:S01]  /*9db0*/  PRMT R22, R22, 0x7610, R8 ;  /* 0x0000761016167816 */ /* 0x000fe20000000008 */
[----:B------:R-:W-:Y:S02]  /*9dc0*/  IMAD.MOV.U32 R25, RZ, RZ, R17 ;  /* 0x000000ffff197224 */ /* 0x000fe400078e0011 */
[----:B------:R-:W-:Y:S01]  /*9dd0*/  IMAD.MOV.U32 R17, RZ, RZ, R10 ;  /* 0x000000ffff117224 */ /* 0x000fe200078e000a */
[----:B------:R-:W-:-:S07]  /*9de0*/  PRMT R8, R8, 0x5410, R22 ;  /* 0x0000541008087816 */ /* 0x000fce0000000016 */
.L_x_13549:
[----:B------:R-:W-:Y:S05]  /*9df0*/  BSYNC B1 ;  /* 0x0000000000017941 */ /* 0x000fea0003800000 */
.L_x_13547:
        /* <DEDUP_REMOVED lines=9> */
.L_x_13551:
[----:B------:R-:W-:Y:S01]  /*9e90*/  IMAD.MOV.U32 R10, RZ, RZ, R25 ;  /* 0x000000ffff0a7224 */ /* 0x000fe200078e0019 */
[C---:B------:R-:W-:Y:S01]  /*9ea0*/  PRMT R5, R22.reuse, 0x7632, R5 ;  /* 0x0000763216057816 */ /* 0x040fe20000000005 */
[----:B------:R-:W-:Y:S01]  /*9eb0*/  IMAD.MOV.U32 R25, RZ, RZ, R14 ;  /* 0x000000ffff197224 */ /* 0x000fe200078e000e */
[----:B------:R-:W-:-:S07]  /*9ec0*/  PRMT R22, R22, 0x7610, R2 ;  /* 0x0000761016167816 */ /* 0x000fce0000000002 */
.L_x_13552:
[----:B------:R-:W-:Y:S05]  /*9ed0*/  BSYNC B1 ;  /* 0x0000000000017941 */ /* 0x000fea0003800000 */
.L_x_13550:
        /* <DEDUP_REMOVED lines=9> */
.L_x_13554:
[----:B------:R-:W-:Y:S01]  /*9f70*/  IMAD.MOV.U32 R14, RZ, RZ, R10 ;  /* 0x000000ffff0e7224 */ /* 0x000fe200078e000a */
[----:B------:R-:W-:Y:S01]  /*9f80*/  PRMT R2, R2, 0x5410, R5 ;  /* 0x0000541002027816 */ /* 0x000fe20000000005 */
[----:B------:R-:W-:Y:S01]  /*9f90*/  IMAD.MOV.U32 R10, RZ, RZ, R15 ;  /* 0x000000ffff0a7224 */ /* 0x000fe200078e000f */
[----:B------:R-:W-:-:S07]  /*9fa0*/  PRMT R5, R13, 0x7632, R5 ;  /* 0x000076320d057816 */ /* 0x000fce0000000005 */
.L_x_13555:
[----:B------:R-:W-:Y:S05]  /*9fb0*/  BSYNC B1 ;  /* 0x0000000000017941 */ /* 0x000fea0003800000 */
.L_x_13553:
        /* <DEDUP_REMOVED lines=16> */
.L_x_13557:
[----:B------:R-:W-:Y:S01]  /*a0c0*/  IMAD.MOV.U32 R11, RZ, RZ, R16 ;  /* 0x000000ffff0b7224 */ /* 0x000fe200078e0010 */
[C---:B------:R-:W-:Y:S01]  /*a0d0*/  PRMT R13, R5.reuse, 0x7632, R13 ;  /* 0x00007632050d7816 */ /* 0x040fe2000000000d */
[----:B------:R-:W-:Y:S01]  /*a0e0*/  IMAD.MOV.U32 R16, RZ, RZ, R19 ;  /* 0x000000ffff107224 */ /* 0x000fe200078e0013 */
[----:B------:R-:W-:-:S07]  /*a0f0*/  PRMT R5, R5, 0x5410, R8 ;  /* 0x0000541005057816 */ /* 0x000fce0000000008 */
.L_x_13558:
[----:B------:R-:W-:Y:S05]  /*a100*/  BSYNC B1 ;  /* 0x0000000000017941 */ /* 0x000fea0003800000 */
.L_x_13556:
        /* <DEDUP_REMOVED lines=9> */
.L_x_13560:
[----:B------:R-:W-:Y:S01]  /*a1a0*/  IMAD.MOV.U32 R15, RZ, RZ, R11 ;  /* 0x000000ffff0f7224 */ /* 0x000fe200078e000b */
[----:B------:R-:W-:Y:S01]  /*a1b0*/  PRMT R13, R23, 0x5410, R13 ;  /* 0x00005410170d7816 */ /* 0x000fe2000000000d */
[----:B------:R-:W-:-:S07]  /*a1c0*/  IMAD.MOV.U32 R11, RZ, RZ, R12 ;  /* 0x000000ffff0b7224 */ /* 0x000fce00078e000c */
.L_x_13561:
[----:B------:R-:W-:Y:S05]  /*a1d0*/  BSYNC B1 ;  /* 0x0000000000017941 */ /* 0x000fea0003800000 */
.L_x_13559:
        /* <DEDUP_REMOVED lines=9> */
.L_x_13563:
[----:B------:R-:W-:Y:S01]  /*a270*/  IMAD.MOV.U32 R12, RZ, RZ, R15 ;  /* 0x000000ffff0c7224 */ /* 0x000fe200078e000f */
[----:B------:R-:W-:Y:S01]  /*a280*/  PRMT R19, R19, 0x7610, R13 ;  /* 0x0000761013137816 */ /* 0x000fe2000000000d */
[----:B------:R-:W-:Y:S01]  /*a290*/  IMAD.MOV.U32 R15, RZ, RZ, R18 ;  /* 0x000000ffff0f7224 */ /* 0x000fe200078e0012 */
[----:B------:R-:W-:-:S07]  /*a2a0*/  PRMT R13, R13, 0x5410, R2 ;  /* 0x000054100d0d7816 */ /* 0x000fce0000000002 */
.L_x_13564:
[----:B------:R-:W-:Y:S05]  /*a2b0*/  BSYNC B1 ;  /* 0x0000000000017941 */ /* 0x000fea0003800000 */
.L_x_13562:
        /* <DEDUP_REMOVED lines=9> */
.L_x_13566:
[----:B------:R-:W-:Y:S01]  /*a350*/  IMAD.MOV.U32 R18, RZ, RZ, R12 ;  /* 0x000000ffff127224 */ /* 0x000fe200078e000c */
[----:B------:R-:W-:Y:S01]  /*a360*/  PRMT R23, R23, 0x7610, R19 ;  /* 0x0000761017177816 */ /* 0x000fe20000000013 */
[----:B------:R-:W-:Y:S01]  /*a370*/  IMAD.MOV.U32 R12, RZ, RZ, R17 ;  /* 0x000000ffff0c7224 */ /* 0x000fe200078e0011 */
[----:B------:R-:W-:-:S07]  /*a380*/  PRMT R19, R19, 0x7610, R8 ;  /* 0x0000761013137816 */ /* 0x000fce0000000008 */
.L_x_13567:
[----:B------:R-:W-:Y:S05]  /*a390*/  BSYNC B1 ;  /* 0x0000000000017941 */ /* 0x000fea0003800000 */
.L_x_13565:
        /* <DEDUP_REMOVED lines=9> */
.L_x_13569:
[----:B------:R-:W-:Y:S01]  /*a430*/  IMAD.MOV.U32 R17, RZ, RZ, R18 ;  /* 0x000000ffff117224 */ /* 0x000fe200078e0012 */
[C---:B------:R-:W-:Y:S01]  /*a440*/  PRMT R2, R23.reuse, 0x7632, R2 ;  /* 0x0000763217027816 */ /* 0x040fe20000000002 */
[----:B------:R-:W-:Y:S01]  /*a450*/  IMAD.MOV.U32 R18, RZ, RZ, R25 ;  /* 0x000000ffff127224 */ /* 0x000fe200078e0019 */
[----:B------:R-:W-:-:S07]  /*a460*/  PRMT R23, R23, 0x7610, R22 ;  /* 0x0000761017177816 */ /* 0x000fce0000000016 */
.L_x_13570:
[----:B------:R-:W-:Y:S05]  /*a470*/  BSYNC B1 ;  /* 0x0000000000017941 */ /* 0x000fea0003800000 */
.L_x_13568:
        /* <DEDUP_REMOVED lines=9> */
.L_x_13572:
[----:B------:R-:W-:Y:S01]  /*a510*/  IMAD.MOV.U32 R25, RZ, RZ, R17 ;  /* 0x000000ffff197224 */ /* 0x000fe200078e0011 */
[----:B------:R-:W-:Y:S01]  /*a520*/  PRMT R8, R8, 0x5410, R2 ;  /* 0x0000541008087816 */ /* 0x000fe20000000002 */
[----:B------:R-:W-:Y:S01]  /*a530*/  IMAD.MOV.U32 R17, RZ, RZ, R10 ;  /* 0x000000ffff117224 */ /* 0x000fe200078e000a */
[----:B------:R-:W-:-:S07]  /*a540*/  PRMT R2, R5, 0x7610, R2 ;  /* 0x0000761005027816 */ /* 0x000fce0000000002 */
.L_x_13573:
[----:B------:R-:W-:Y:S05]  /*a550*/  BSYNC B1 ;  /* 0x0000000000017941 */ /* 0x000fea0003800000 */
.L_x_13571:
        /* <DEDUP_REMOVED lines=9> */
.L_x_13575:
[----:B------:R-:W-:Y:S01]  /*a5f0*/  IMAD.MOV.U32 R10, RZ, RZ, R25 ;  /* 0x000000ffff0a7224 */ /* 0x000fe200078e0019 */
[C---:B------:R-:W-:Y:S01]  /*a600*/  PRMT R5, R8.reuse, 0x7632, R5 ;  /* 0x0000763208057816 */ /* 0x040fe20000000005 */
[----:B------:R-:W-:Y:S01]  /*a610*/  IMAD.MOV.U32 R25, RZ, RZ, R14 ;  /* 0x000000ffff197224 */ /* 0x000fe200078e000e */
[----:B------:R-:W-:-:S07]  /*a620*/  PRMT R8, R8, 0x7610, R2 ;  /* 0x0000761008087816 */ /* 0x000fce0000000002 */
.L_x_13576:
[----:B------:R-:W-:Y:S05]  /*a630*/  BSYNC B1 ;  /* 0x0000000000017941 */ /* 0x000fea0003800000 */
.L_x_13574:
        /* <DEDUP_REMOVED lines=16> */
.L_x_13578:
[----:B------:R-:W-:Y:S01]  /*a740*/  IMAD.MOV.U32 R6, RZ, RZ, R16 ;  /* 0x000000ffff067224 */ /* 0x000fe200078e0010 */
[C---:B------:R-:W-:Y:S01]  /*a750*/  PRMT R8, R5.reuse, 0x7632, R8 ;  /* 0x0000763205087816 */ /* 0x040fe20000000008 */
[----:B------:R-:W-:Y:S01]  /*a760*/  IMAD.MOV.U32 R16, RZ, RZ, R11 ;  /* 0x000000ffff107224 */ /* 0x000fe200078e000b */
[----:B------:R-:W-:-:S07]  /*a770*/  PRMT R5, R5, 0x5410, R13 ;  /* 0x0000541005057816 */ /* 0x000fce000000000d */
.L_x_13579:
[----:B------:R-:W-:Y:S05]  /*a780*/  BSYNC B1 ;  /* 0x0000000000017941 */ /* 0x000fea0003800000 */
.L_x_13577:
        /* <DEDUP_REMOVED lines=9> */
.L_x_13581:
[----:B------:R-:W-:Y:S01]  /*a820*/  IMAD.MOV.U32 R9, RZ, RZ, R6 ;  /* 0x000000ffff097224 */ /* 0x000fe200078e0006 */
[----:B------:R-:W-:Y:S01]  /*a830*/  PRMT R11, R8, 0x7610, R11 ;  /* 0x00007610080b7816 */ /* 0x000fe2000000000b */
[----:B------:R-:W-:Y:S01]  /*a840*/  IMAD.MOV.U32 R6, RZ, RZ, R15 ;  /* 0x000000ffff067224 */ /* 0x000fe200078e000f */
[----:B------:R-:W-:-:S07]  /*a850*/  PRMT R8, R13, 0x7632, R8 ;  /* 0x000076320d087816 */ /* 0x000fce0000000008 */
.L_x_13582:
[----:B------:R-:W-:Y:S05]  /*a860*/  BSYNC B1 ;  /* 0x0000000000017941 */ /* 0x000fea0003800000 */
.L_x_13580:
        /* <DEDUP_REMOVED lines=9> */
.L_x_13584:
[----:B------:R-:W-:Y:S01]  /*a900*/  IMAD.MOV.U32 R13, RZ, RZ, R9 ;  /* 0x000000ffff0d7224 */ /* 0x000fe200078e0009 */
[----:B------:R-:W-:Y:S01]  /*a910*/  PRMT R11, R19, 0x5432, R11 ;  /* 0x00005432130b7816 */ /* 0x000fe2000000000b */
[----:B------:R-:W-:-:S07]  /*a920*/  IMAD.MOV.U32 R9, RZ, RZ, R12 ;  /* 0x000000ffff097224 */ /* 0x000fce00078e000c */
.L_x_13585:
[----:B------:R-:W-:Y:S05]  /*a930*/  BSYNC B1 ;  /* 0x0000000000017941 */ /* 0x000fea0003800000 */
.L_x_13583:
        /* <DEDUP_REMOVED lines=9> */
.L_x_13587:
[----:B------:R-:W-:Y:S01]  /*a9d0*/  IMAD.MOV.U32 R12, RZ, RZ, R13 ;  /* 0x000000ffff0c7224 */ /* 0x000fe200078e000d */
[----:B------:R-:W-:Y:S01]  /*a9e0*/  PRMT R2, R2, 0x7610, R11 ;  /* 0x0000761002027816 */ /* 0x000fe2000000000b */
[----:B------:R-:W-:Y:S01]  /*a9f0*/  IMAD.MOV.U32 R13, RZ, RZ, R18 ;  /* 0x000000ffff0d7224 */ /* 0x000fe200078e0012 */
[----:B------:R-:W-:-:S07]  /*aa00*/  PRMT R11, R11, 0x7610, R23 ;  /* 0x000076100b0b7816 */ /* 0x000fce0000000017 */
.L_x_13588:
[----:B------:R-:W-:Y:S05]  /*aa10*/  BSYNC B1 ;  /* 0x0000000000017941 */ /* 0x000fea0003800000 */
.L_x_13586:
        /* <DEDUP_REMOVED lines=9> */
.L_x_13590:
[----:B------:R-:W-:Y:S01]  /*aab0*/  IMAD.MOV.U32 R14, RZ, RZ, R12 ;  /* 0x000000ffff0e7224 */ /* 0x000fe200078e000c */
[--C-:B------:R-:W-:Y:S01]  /*aac0*/  PRMT R15, R15, 0x7610, R2.reuse ;  /* 0x000076100f0f7816 */ /* 0x100fe20000000002 */
[----:B------:R-:W-:Y:S01]  /*aad0*/  IMAD.MOV.U32 R12, RZ, RZ, R17 ;  /* 0x000000ffff0c7224 */ /* 0x000fe200078e0011 */
[----:B------:R-:W-:-:S07]  /*aae0*/  PRMT R2, R2, 0x5410, R2 ;  /* 0x0000541002027816 */ /* 0x000fce0000000002 */
.L_x_13591:
[----:B------:R-:W-:Y:S05]  /*aaf0*/  BSYNC B1 ;  /* 0x0000000000017941 */ /* 0x000fea0003800000 */
.L_x_13589:
        /* <DEDUP_REMOVED lines=9> */
.L_x_13593:
[----:B------:R-:W-:Y:S01]  /*ab90*/  IMAD.MOV.U32 R17, RZ, RZ, R14 ;  /* 0x000000ffff117224 */ /* 0x000fe200078e000e */
[C---:B------:R-:W-:Y:S01]  /*aba0*/  PRMT R2, R15.reuse, 0x7632, R2 ;  /* 0x000076320f027816 */ /* 0x040fe20000000002 */
[----:B------:R-:W-:Y:S01]  /*abb0*/  IMAD.MOV.U32 R14, RZ, RZ, R25 ;  /* 0x000000ffff0e7224 */ /* 0x000fe200078e0019 */
[----:B------:R-:W-:-:S07]  /*abc0*/  PRMT R15, R15, 0x7610, R8 ;  /* 0x000076100f0f7816 */ /* 0x000fce0000000008 */
.L_x_13594:
[----:B------:R-:W-:Y:S05]  /*abd0*/  BSYNC B1 ;  /* 0x0000000000017941 */ /* 0x000fea0003800000 */
.L_x_13592:
        /* <DEDUP_REMOVED lines=9> */
.L_x_13596:
[----:B------:R-:W-:Y:S01]  /*ac70*/  IMAD.MOV.U32 R18, RZ, RZ, R17 ;  /* 0x000000ffff127224 */ /* 0x000fe200078e0011 */
[----:B------:R-:W-:Y:S01]  /*ac80*/  PRMT R8, R8, 0x5410, R2 ;  /* 0x0000541008087816 */ /* 0x000fe20000000002 */
[----:B------:R-:W-:Y:S01]  /*ac90*/  IMAD.MOV.U32 R17, RZ, RZ, R10 ;  /* 0x000000ffff117224 */ /* 0x000fe200078e000a */
[----:B------:R-:W-:-:S07]  /*aca0*/  PRMT R2, R5, 0x7610, R2 ;  /* 0x0000761005027816 */ /* 0x000fce0000000002 */
.L_x_13597:
[----:B------:R-:W-:Y:S05]  /*acb0*/  BSYNC B1 ;  /* 0x0000000000017941 */ /* 0x000fea0003800000 */
.L_x_13595:
        /* <DEDUP_REMOVED lines=16> */
.L_x_13599:
[----:B------:R-:W-:Y:S01]  /*adc0*/  IMAD.MOV.U32 R7, RZ, RZ, R16 ;  /* 0x000000ffff077224 */ /* 0x000fe200078e0010 */
[C---:B------:R-:W-:Y:S01]  /*add0*/  PRMT R10, R5.reuse, 0x7632, R10 ;  /* 0x00007632050a7816 */ /* 0x040fe2000000000a */
[----:B------:R-:W-:Y:S01]  /*ade0*/  IMAD.MOV.U32 R16, RZ, RZ, R6 ;  /* 0x000000ffff107224 */ /* 0x000fe200078e0006 */
[----:B------:R-:W-:-:S07]  /*adf0*/  PRMT R5, R5, 0x5410, R8 ;  /* 0x0000541005057816 */ /* 0x000fce0000000008 */
.L_x_13600:
[----:B------:R-:W-:Y:S05]  /*ae00*/  BSYNC B1 ;  /* 0x0000000000017941 */ /* 0x000fea0003800000 */
.L_x_13598:
        /* <DEDUP_REMOVED lines=9> */
.L_x_13602:
[----:B------:R-:W-:Y:S01]  /*aea0*/  IMAD.MOV.U32 R6, RZ, RZ, R7 ;  /* 0x000000ffff067224 */ /* 0x000fe200078e0007 */
[----:B------:R-:W-:Y:S01]  /*aeb0*/  PRMT R8, R10, 0x7610, R8 ;  /* 0x000076100a087816 */ /* 0x000fe20000000008 */
[----:B------:R-:W-:Y:S01]  /*aec0*/  IMAD.MOV.U32 R7, RZ, RZ, R9 ;  /* 0x000000ffff077224 */ /* 0x000fe200078e0009 */
[----:B------:R-:W-:-:S07]  /*aed0*/  PRMT R10, R11, 0x7610, R10 ;  /* 0x000076100b0a7816 */ /* 0x000fce000000000a */
.L_x_13603:
[----:B------:R-:W-:Y:S05]  /*aee0*/  BSYNC B1 ;  /* 0x0000000000017941 */ /* 0x000fea0003800000 */
.L_x_13601:
        /* <DEDUP_REMOVED lines=9> */
.L_x_13605:
[----:B------:R-:W-:Y:S01]  /*af80*/  IMAD.MOV.U32 R9, RZ, RZ, R6 ;  /* 0x000000ffff097224 */ /* 0x000fe200078e0006 */
[--C-:B------:R-:W-:Y:S01]  /*af90*/  PRMT R10, R10, 0x5410, R8.reuse ;  /* 0x000054100a0a7816 */ /* 0x100fe20000000008 */
[----:B------:R-:W-:Y:S01]  /*afa0*/  IMAD.MOV.U32 R6, RZ, RZ, R13 ;  /* 0x000000ffff067224 */ /* 0x000fe200078e000d */
[----:B------:R-:W-:-:S07]  /*afb0*/  PRMT R8, R11, 0x7632, R8 ;  /* 0x000076320b087816 */ /* 0x000fce0000000008 */
.L_x_13606:
[----:B------:R-:W-:Y:S05]  /*afc0*/  BSYNC B1 ;  /* 0x0000000000017941 */ /* 0x000fea0003800000 */
.L_x_13604:
        /* <DEDUP_REMOVED lines=9> */
.L_x_13608:
[----:B------:R-:W-:Y:S01]  /*b060*/  IMAD.MOV.U32 R11, RZ, RZ, R9 ;  /* 0x000000ffff0b7224 */ /* 0x000fe200078e0009 */
[C---:B------:R-:W-:Y:S01]  /*b070*/  PRMT R22, R10.reuse, 0x7632, R22 ;  /* 0x000076320a167816 */ /* 0x040fe20000000016 */
[----:B------:R-:W-:Y:S01]  /*b080*/  IMAD.MOV.U32 R9, RZ, RZ, R12 ;  /* 0x000000ffff097224 */ /* 0x000fe200078e000c */
[----:B------:R-:W-:-:S07]  /*b090*/  PRMT R10, R10, 0x7610, R2 ;  /* 0x000076100a0a7816 */ /* 0x000fce0000000002 */
.L_x_13609:
[----:B------:R-:W-:Y:S05]  /*b0a0*/  BSYNC B1 ;  /* 0x0000000000017941 */ /* 0x000fea0003800000 */
.L_x_13607:
        /* <DEDUP_REMOVED lines=9> */
.L_x_13611:
[----:B------:R-:W-:Y:S01]  /*b140*/  IMAD.MOV.U32 R24, RZ, RZ, R11 ;  /* 0x000000ffff187224 */ /* 0x000fe200078e000b */
[----:B------:R-:W-:Y:S01]  /*b150*/  PRMT R2, R2, 0x5410, R22 ;  /* 0x0000541002027816 */ /* 0x000fe20000000016 */
[----:B------:R-:W-:Y:S01]  /*b160*/  IMAD.MOV.U32 R11, RZ, RZ, R14 ;  /* 0x000000ffff0b7224 */ /* 0x000fe200078e000e */
[----:B------:R-:W-:-:S07]  /*b170*/  PRMT R22, R15, 0x7632, R22 ;  /* 0x000076320f167816 */ /* 0x000fce0000000016 */
.L_x_13612:
[----:B------:R-:W-:Y:S05]  /*b180*/  BSYNC B1 ;  /* 0x0000000000017941 */ /* 0x000fea0003800000 */
.L_x_13610:
        /* <DEDUP_REMOVED lines=9> */
.L_x_13614:
[----:B------:R-:W-:Y:S01]  /*b220*/  IMAD.MOV.U32 R25, RZ, RZ, R24 ;  /* 0x000000ffff197224 */ /* 0x000fe200078e0018 */
[--C-:B------:R-:W-:Y:S01]  /*b230*/  PRMT R27, R27, 0x7610, R2.reuse ;  /* 0x000076101b1b7816 */ /* 0x100fe20000000002 */
[----:B------:R-:W-:Y:S01]  /*b240*/  IMAD.MOV.U32 R24, RZ, RZ, R17 ;  /* 0x000000ffff187224 */ /* 0x000fe200078e0011 */
[----:B------:R-:W-:-:S07]  /*b250*/  PRMT R2, R2, 0x5410, R2 ;  /* 0x0000541002027816 */ /* 0x000fce0000000002 */
.L_x_13615:
[----:B------:R-:W-:Y:S05]  /*b260*/  BSYNC B1 ;  /* 0x0000000000017941 */ /* 0x000fea0003800000 */
.L_x_13613:
        /* <DEDUP_REMOVED lines=9> */
.L_x_13617:
[----:B------:R-:W-:Y:S01]  /*b300*/  IMAD.MOV.U32 R29, RZ, RZ, R25 ;  /* 0x000000ffff1d7224 */ /* 0x000fe200078e0019 */
[----:B------:R-:W-:Y:S01]  /*b310*/  PRMT R27, R27, 0x7632, R8 ;  /* 0x000076321b1b7816 */ /* 0x000fe20000000008 */
[----:B------:R-:W-:-:S07]  /*b320*/  IMAD.MOV.U32 R25, RZ, RZ, R18 ;  /* 0x000000ffff197224 */ /* 0x000fce00078e0012 */
.L_x_13618:
[----:B------:R-:W-:Y:S05]  /*b330*/  BSYNC B1 ;  /* 0x0000000000017941 */ /* 0x000fea0003800000 */
.L_x_13616:
        /* <DEDUP_REMOVED lines=16> */
.L_x_13620:
[----:B------:R-:W-:Y:S01]  /*b440*/  IMAD.MOV.U32 R15, RZ, RZ, R16 ;  /* 0x000000ffff0f7224 */ /* 0x000fe200078e0010 */
[----:B------:R-:W-:Y:S01]  /*b450*/  PRMT R5, R5, 0x5432, R10 ;  /* 0x0000543205057816 */ /* 0x000fe2000000000a */
[----:B------:R-:W-:-:S07]  /*b460*/  IMAD.MOV.U32 R16, RZ, RZ, R7 ;  /* 0x000000ffff107224 */ /* 0x000fce00078e0007 */
.L_x_13621:
[----:B------:R-:W-:Y:S05]  /*b470*/  BSYNC B1 ;  /* 0x0000000000017941 */ /* 0x000fea0003800000 */
.L_x_13619:
        /* <DEDUP_REMOVED lines=9> */
.L_x_13623:
[----:B------:R-:W-:Y:S01]  /*b510*/  PRMT R19, R19, 0x5410, R5 ;  /* 0x0000541013137816 */ /* 0x000fe20000000005 */
[----:B------:R-:W-:Y:S01]  /*b520*/  IMAD.MOV.U32 R14, RZ, RZ, R15 ;  /* 0x000000ffff0e7224 */ /* 0x000fe200078e000f */
[----:B------:R-:W-:Y:S01]  /*b530*/  PRMT R5, R8, 0x7610, R5 ;  /* 0x0000761008057816 */ /* 0x000fe20000000005 */
[----:B------:R-:W-:-:S07]  /*b540*/  IMAD.MOV.U32 R15, RZ, RZ, R6 ;  /* 0x000000ffff0f7224 */ /* 0x000fce00078e0006 */
.L_x_13624:
[----:B------:R-:W-:Y:S05]  /*b550*/  BSYNC B1 ;  /* 0x0000000000017941 */ /* 0x000fea0003800000 */
.L_x_13622:
        /* <DEDUP_REMOVED lines=9> */
.L_x_13626:
[----:B------:R-:W-:Y:S01]  /*b5f0*/  IMAD.MOV.U32 R13, RZ, RZ, R14 ;  /* 0x000000ffff0d7224 */ /* 0x000fe200078e000e */
[----:B------:R-:W-:Y:S01]  /*b600*/  PRMT R19, R19, 0x7632, R10 ;  /* 0x0000763213137816 */ /* 0x000fe2000000000a */
[----:B------:R-:W-:-:S07]  /*b610*/  IMAD.MOV.U32 R14, RZ, RZ, R9 ;  /* 0x000000ffff0e7224 */ /* 0x000fce00078e0009 */
.L_x_13627:
[----:B------:R-:W-:Y:S05]  /*b620*/  BSYNC B1 ;  /* 0x0000000000017941 */ /* 0x000fea0003800000 */
.L_x_13625:
        /* <DEDUP_REMOVED lines=9> */
.L_x_13629:
[----:B------:R-:W-:Y:S01]  /*b6c0*/  PRMT R18, R18, 0x5410, R19 ;  /* 0x0000541012127816 */ /* 0x000fe20000000013 */
[----:B------:R-:W-:Y:S01]  /*b6d0*/  IMAD.MOV.U32 R12, RZ, RZ, R13 ;  /* 0x000000ffff0c7224 */ /* 0x000fe200078e000d */
[----:B------:R-:W-:Y:S01]  /*b6e0*/  PRMT R19, R22, 0x7610, R19 ;  /* 0x0000761016137816 */ /* 0x000fe20000000013 */
[----:B------:R-:W-:-:S07]  /*b6f0*/  IMAD.MOV.U32 R13, RZ, RZ, R11 ;  /* 0x000000ffff0d7224 */ /* 0x000fce00078e000b */
.L_x_13630:
[----:B------:R-:W-:Y:S05]  /*b700*/  BSYNC B1 ;  /* 0x0000000000017941 */ /* 0x000fea0003800000 */
.L_x_13628:
        /* <DEDUP_REMOVED lines=9> */
.L_x_13632:
[----:B------:R-:W-:Y:S01]  /*b7a0*/  IMAD.MOV.U32 R23, RZ, RZ, R12 ;  /* 0x000000ffff177224 */ /* 0x000fe200078e000c */
[----:B------:R-:W-:Y:S01]  /*b7b0*/  PRMT R18, R18, 0x7632, R2 ;  /* 0x0000763212127816 */ /* 0x000fe20000000002 */
[----:B------:R-:W-:-:S07]  /*b7c0*/  IMAD.MOV.U32 R12, RZ, RZ, R24 ;  /* 0x000000ffff0c7224 */ /* 0x000fce00078e0018 */
.L_x_13633:
[----:B------:R-:W-:Y:S05]  /*b7d0*/  BSYNC B1 ;  /* 0x0000000000017941 */ /* 0x000fea0003800000 */
.L_x_13631:
        /* <DEDUP_REMOVED lines=9> */
.L_x_13635:
[--C-:B------:R-:W-:Y:S01]  /*b870*/  PRMT R17, R17, 0x5410, R18.reuse ;  /* 0x0000541011117816 */ /* 0x100fe20000000012 */
[----:B------:R-:W-:Y:S01]  /*b880*/  IMAD.MOV.U32 R22, RZ, RZ, R23 ;  /* 0x000000ffff167224 */ /* 0x000fe200078e0017 */
[----:B------:R-:W-:Y:S01]  /*b890*/  PRMT R18, R27, 0x7632, R18 ;  /* 0x000076321b127816 */ /* 0x000fe20000000012 */
[----:B------:R-:W-:-:S07]  /*b8a0*/  IMAD.MOV.U32 R23, RZ, RZ, R25 ;  /* 0x000000ffff177224 */ /* 0x000fce00078e0019 */
.L_x_13636:
[----:B------:R-:W-:Y:S05]  /*b8b0*/  BSYNC B1 ;  /* 0x0000000000017941 */ /* 0x000fea0003800000 */
.L_x_13634:
        /* <DEDUP_REMOVED lines=8> */
.L_x_13637:
[----:B------:R-:W-:Y:S01]  /*b940*/  IMAD.MOV.U32 R2, RZ, RZ, R22 ;  /* 0x000000ffff027224 */ /* 0x000fe200078e0016 */
[----:B------:R-:W-:Y:S01]  /*b950*/  PRMT R17, R17, 0x5432, R27 ;  /* 0x0000543211117816 */ /* 0x000fe2000000001b */
[----:B------:R-:W-:-:S07]  /*b960*/  IMAD.MOV.U32 R22, RZ, RZ, R29 ;  /* 0x000000ffff167224 */ /* 0x000fce00078e001d */
.L_x_13471:
[----:B------:R-:W-:Y:S05]  /*b970*/  BSYNC B0 ;  /* 0x0000000000007941 */ /* 0x000fea0003800000 */
.L_x_13470:
[----:B------:R-:W-:Y:S01]  /*b980*/  ISETP.GT.AND P0, PT, R20, 0x17, PT ;  /* 0x000000171400780c */ /* 0x000fe20003f04270 */
[----:B------:R3:W0:Y:S01]  /*b990*/  SHFL.DOWN PT, R29, R2, 0x8, 0x1f ;  /* 0x09001f00021d7f89 */ /* 0x00062200000e0000 */
[----:B------:R-:W-:Y:S03]  /*b9a0*/  BSSY B0, `(.L_x_13638) ;  /* 0x000034a000007945 */ /* 0x000fe60003800000 */
[----:B------:R3:W0:Y:S04]  /*b9b0*/  SHFL.DOWN PT, R31, R22, 0x8, 0x1f ;  /* 0x09001f00161f7f89 */ /* 0x00062800000e0000 */
[----:B------:R3:W0:Y:S04]  /*b9c0*/  SHFL.DOWN PT, R27, R23, 0x8, 0x1f ;  /* 0x09001f00171b7f89 */ /* 0x00062800000e0000 */
[----:B------:R3:W0:Y:S04]  /*b9d0*/  SHFL.DOWN PT, R25, R12, 0x8, 0x1f ;  /* 0x09001f000c197f89 */ /* 0x00062800000e0000 */
[----:B------:R3:W2:Y:S04]  /*b9e0*/  SHFL.DOWN PT, R11, R13, 0x8, 0x1f ;  /* 0x09001f000d0b7f89 */ /* 0x0006a800000e0000 */
[----:B------:R3:W2:Y:S04]  /*b9f0*/  SHFL.DOWN PT, R9, R14, 0x8, 0x1f ;  /* 0x09001f000e097f89 */ /* 0x0006a800000e0000 */
[----:B-1----:R3:W1:Y:S04]  /*ba00*/  SHFL.DOWN PT, R7, R15, 0x8, 0x1f ;  /* 0x09001f000f077f89 */ /* 0x00266800000e0000 */
[----:B------:R3:W1:Y:S04]  /*ba10*/  SHFL.DOWN PT, R3, R16, 0x8, 0x1f ;  /* 0x09001f0010037f89 */ /* 0x00066800000e0000 */
[----:B------:R3:W1:Y:S04]  /*ba20*/  SHFL.DOWN PT, R28, R17, 0x8, 0x1f ;  /* 0x09001f00111c7f89 */ /* 0x00066800000e0000 */
[----:B0-----:R3:W0:Y:S04]  /*ba30*/  SHFL.DOWN PT, R8, R18, 0x8, 0x1f ;  /* 0x09001f0012087f89 */ /* 0x00162800000e0000 */
[----:B------:R3:W0:Y:S04]  /*ba40*/  SHFL.DOWN PT, R6, R19, 0x8, 0x1f ;  /* 0x09001f0013067f89 */ /* 0x00062800000e0000 */
[----:B------:R3:W0:Y:S01]  /*ba50*/  SHFL.DOWN PT, R4, R5, 0x8, 0x1f ;  /* 0x09001f0005047f89 */ /* 0x00062200000e0000 */
[----:B--2---:R-:W-:Y:S05]  /*ba60*/  @P0 BRA `(.L_x_13639) ;  /* 0x0000003000f40947 */ /* 0x004fea0003800000 */
[----:B------:R-:W-:Y:S01]  /*ba70*/  ISETP.GT.AND P1, PT, R16, R29, PT ;  /* 0x0000001d1000720c */ /* 0x000fe20003f24270 */
[----:B------:R-:W-:Y:S01]  /*ba80*/  BSSY B1, `(.L_x_13640) ;  /* 0x0000013000017945 */ /* 0x000fe20003800000 */
[----:B-1----:R-:W-:-:S05]  /*ba90*/  HSETP2.GT.AND P0, PT, R28.H0_H0, R5.H1_H1, PT ;  /* 0x300000051c007234 */ /* 0x002fca0003f04800 */
[----:B------:R-:W-:-:S06]  /*baa0*/  ISETP.EQ.OR P0, PT, R16, -0x1, P0 ;  /* 0xffffffff1000780c */ /* 0x000fcc0000702670 */
[----:B------:R-:W-:-:S05]  /*bab0*/  HSETP2.NEU.OR P1, PT, R28.H0_H0, R5.H1_H1, !P1 ;  /* 0x300000051c007234 */ /* 0x000fca0004f2d820 */
[----:B------:R-:W-:-:S13]  /*bac0*/  PLOP3.LUT P0, PT, P0, P1, PT, 0x8, 0x0 ;  /* 0x000000000000781c */ /* 0x000fda0000702170 */
[----:B---34-:R-:W-:Y:S01]  /*bad0*/  @!P0 PRMT R5, R5, 0x5410, R28 ;  /* 0x0000541005058816 */ /* 0x018fe2000000001c */
        /* <DEDUP_REMOVED lines=9> */
.L_x_13641:
[----:B------:R-:W-:Y:S01]  /*bb70*/  IMAD.MOV.U32 R29, RZ, RZ, R16 ;  /* 0x000000ffff1d7224 */ /* 0x000fe200078e0010 */
[C---:B------:R-:W-:Y:S01]  /*bb80*/  PRMT R10, R5.reuse, 0x7632, R10 ;  /* 0x00007632050a7816 */ /* 0x040fe2000000000a */
[----:B------:R-:W-:Y:S01]  /*bb90*/  IMAD.MOV.U32 R16, RZ, RZ, R15 ;  /* 0x000000ffff107224 */ /* 0x000fe200078e000f */
[----:B------:R-:W-:-:S07]  /*bba0*/  PRMT R5, R5, 0x5410, R5 ;  /* 0x0000541005057816 */ /* 0x000fce0000000005 */
.L_x_13642:
[----:B------:R-:W-:Y:S05]  /*bbb0*/  BSYNC B1 ;  /* 0x0000000000017941 */ /* 0x000fea0003800000 */
.L_x_13640:
        /* <DEDUP_REMOVED lines=9> */
.L_x_13644:
[----:B------:R-:W-:Y:S01]  /*bc50*/  IMAD.MOV.U32 R24, RZ, RZ, R29 ;  /* 0x000000ffff187224 */ /* 0x000fe200078e001d */
[----:B------:R-:W-:Y:S01]  /*bc60*/  PRMT R5, R10, 0x7610, R5 ;  /* 0x000076100a057816 */ /* 0x000fe20000000005 */
[----:B------:R-:W-:Y:S01]  /*bc70*/  IMAD.MOV.U32 R29, RZ, RZ, R14 ;  /* 0x000000ffff1d7224 */ /* 0x000fe200078e000e */
[----:B------:R-:W-:-:S07]  /*bc80*/  PRMT R10, R19, 0x7632, R10 ;  /* 0x00007632130a7816 */ /* 0x000fce000000000a */
.L_x_13645:
[----:B------:R-:W-:Y:S05]  /*bc90*/  BSYNC B1 ;  /* 0x0000000000017941 */ /* 0x000fea0003800000 */
.L_x_13643:
        /* <DEDUP_REMOVED lines=9> */
.L_x_13647:
[----:B------:R-:W-:Y:S01]  /*bd30*/  IMAD.MOV.U32 R15, RZ, RZ, R24 ;  /* 0x000000ffff0f7224 */ /* 0x000fe200078e0018 */
[----:B------:R-:W-:Y:S01]  /*bd40*/  PRMT R10, R10, 0x5410, R5 ;  /* 0x000054100a0a7816 */ /* 0x000fe20000000005 */
[----:B------:R-:W-:Y:S01]  /*bd50*/  IMAD.MOV.U32 R24, RZ, RZ, R13 ;  /* 0x000000ffff187224 */ /* 0x000fe200078e000d */
[----:B------:R-:W-:-:S07]  /*bd60*/  PRMT R5, R19, 0x7610, R5 ;  /* 0x0000761013057816 */ /* 0x000fce0000000005 */
.L_x_13648:
[----:B------:R-:W-:Y:S05]  /*bd70*/  BSYNC B1 ;  /* 0x0000000000017941 */ /* 0x000fea0003800000 */
.L_x_13646:
        /* <DEDUP_REMOVED lines=9> */
.L_x_13650:
[----:B------:R-:W-:Y:S01]  /*be10*/  IMAD.MOV.U32 R14, RZ, RZ, R15 ;  /* 0x000000ffff0e7224 */ /* 0x000fe200078e000f */
[----:B------:R-:W-:Y:S01]  /*be20*/  PRMT R13, R13, 0x7610, R10 ;  /* 0x000076100d0d7816 */ /* 0x000fe2000000000a */
[----:B------:R-:W-:Y:S01]  /*be30*/  IMAD.MOV.U32 R15, RZ, RZ, R12 ;  /* 0x000000ffff0f7224 */ /* 0x000fe200078e000c */
[----:B------:R-:W-:-:S07]  /*be40*/  PRMT R10, R10, 0x7610, R18 ;  /* 0x000076100a0a7816 */ /* 0x000fce0000000012 */
.L_x_13651:
[----:B------:R-:W-:Y:S05]  /*be50*/  BSYNC B1 ;  /* 0x0000000000017941 */ /* 0x000fea0003800000 */
.L_x_13649:
        /* <DEDUP_REMOVED lines=9> */
.L_x_13653:
[----:B------:R-:W-:Y:S01]  /*bef0*/  IMAD.MOV.U32 R19, RZ, RZ, R14 ;  /* 0x000000ffff137224 */ /* 0x000fe200078e000e */
[C---:B------:R-:W-:Y:S01]  /*bf00*/  PRMT R12, R13.reuse, 0x7632, R12 ;  /* 0x000076320d0c7816 */ /* 0x040fe2000000000c */
[----:B------:R-:W-:Y:S01]  /*bf10*/  IMAD.MOV.U32 R14, RZ, RZ, R23 ;  /* 0x000000ffff0e7224 */ /* 0x000fe200078e0017 */
[----:B------:R-:W-:-:S07]  /*bf20*/  PRMT R13, R13, 0x5410, R18 ;  /* 0x000054100d0d7816 */ /* 0x000fce0000000012 */
.L_x_13654:
[----:B------:R-:W-:Y:S05]  /*bf30*/  BSYNC B1 ;  /* 0x0000000000017941 */ /* 0x000fea0003800000 */
.L_x_13652:
        /* <DEDUP_REMOVED lines=9> */
.L_x_13656:
[----:B------:R-:W-:Y:S01]  /*bfd0*/  IMAD.MOV.U32 R23, RZ, RZ, R19 ;  /* 0x000000ffff177224 */ /* 0x000fe200078e0013 */
[----:B------:R-:W-:Y:S01]  /*bfe0*/  PRMT R13, R12, 0x7610, R13 ;  /* 0x000076100c0d7816 */ /* 0x000fe2000000000d */
[----:B------:R-:W-:Y:S01]  /*bff0*/  IMAD.MOV.U32 R19, RZ, RZ, R22 ;  /* 0x000000ffff137224 */ /* 0x000fe200078e0016 */
[----:B------:R-:W-:-:S07]  /*c000*/  PRMT R12, R17, 0x7632, R12 ;  /* 0x00007632110c7816 */ /* 0x000fce000000000c */
.L_x_13657:
[----:B------:R-:W-:Y:S05]  /*c010*/  BSYNC B1 ;  /* 0x0000000000017941 */ /* 0x000fea0003800000 */
.L_x_13655:
        /* <DEDUP_REMOVED lines=9> */
.L_x_13659:
[----:B------:R-:W-:Y:S01]  /*c0b0*/  IMAD.MOV.U32 R18, RZ, RZ, R23 ;  /* 0x000000ffff127224 */ /* 0x000fe200078e0017 */
[--C-:B------:R-:W-:Y:S01]  /*c0c0*/  PRMT R12, R12, 0x5410, R13.reuse ;  /* 0x000054100c0c7816 */ /* 0x100fe2000000000d */
[----:B------:R-:W-:Y:S01]  /*c0d0*/  IMAD.MOV.U32 R23, RZ, RZ, R2 ;  /* 0x000000ffff177224 */ /* 0x000fe200078e0002 */
[----:B------:R-:W-:-:S07]  /*c0e0*/  PRMT R13, R17, 0x7610, R13 ;  /* 0x00007610110d7816 */ /* 0x000fce000000000d */
.L_x_13660:
[----:B------:R-:W-:Y:S05]  /*c0f0*/  BSYNC B1 ;  /* 0x0000000000017941 */ /* 0x000fea0003800000 */
.L_x_13658:
        /* <DEDUP_REMOVED lines=16> */
.L_x_13662:
[----:B------:R-:W-:Y:S01]  /*c200*/  IMAD.MOV.U32 R17, RZ, RZ, R16 ;  /* 0x000000ffff117224 */ /* 0x000fe200078e0010 */
[C---:B------:R-:W-:Y:S01]  /*c210*/  PRMT R2, R5.reuse, 0x7632, R2 ;  /* 0x0000763205027816 */ /* 0x040fe20000000002 */
[----:B------:R-:W-:Y:S01]  /*c220*/  IMAD.MOV.U32 R16, RZ, RZ, R29 ;  /* 0x000000ffff107224 */ /* 0x000fe200078e001d */
[----:B------:R-:W-:-:S07]  /*c230*/  PRMT R5, R5, 0x5410, R10 ;  /* 0x0000541005057816 */ /* 0x000fce000000000a */
.L_x_13663:
[----:B------:R-:W-:Y:S05]  /*c240*/  BSYNC B1 ;  /* 0x0000000000017941 */ /* 0x000fea0003800000 */
.L_x_13661:
        /* <DEDUP_REMOVED lines=9> */
.L_x_13665:
[----:B------:R-:W-:Y:S01]  /*c2e0*/  IMAD.MOV.U32 R22, RZ, RZ, R17 ;  /* 0x000000ffff167224 */ /* 0x000fe200078e0011 */
[----:B------:R-:W-:Y:S01]  /*c2f0*/  PRMT R2, R5, 0x5410, R2 ;  /* 0x0000541005027816 */ /* 0x000fe20000000002 */
[----:B------:R-:W-:-:S07]  /*c300*/  IMAD.MOV.U32 R17, RZ, RZ, R24 ;  /* 0x000000ffff117224 */ /* 0x000fce00078e0018 */
.L_x_13666:
[----:B------:R-:W-:Y:S05]  /*c310*/  BSYNC B1 ;  /* 0x0000000000017941 */ /* 0x000fea0003800000 */
.L_x_13664:
        /* <DEDUP_REMOVED lines=9> */
.L_x_13668:
[----:B------:R-:W-:Y:S01]  /*c3b0*/  IMAD.MOV.U32 R29, RZ, RZ, R22 ;  /* 0x000000ffff1d7224 */ /* 0x000fe200078e0016 */
[C---:B------:R-:W-:Y:S01]  /*c3c0*/  PRMT R5, R2.reuse, 0x7632, R5 ;  /* 0x0000763202057816 */ /* 0x040fe20000000005 */
[----:B------:R-:W-:Y:S01]  /*c3d0*/  IMAD.MOV.U32 R22, RZ, RZ, R15 ;  /* 0x000000ffff167224 */ /* 0x000fe200078e000f */
[----:B------:R-:W-:-:S07]  /*c3e0*/  PRMT R2, R2, 0x7610, R10 ;  /* 0x0000761002027816 */ /* 0x000fce000000000a */
.L_x_13669:
[----:B------:R-:W-:Y:S05]  /*c3f0*/  BSYNC B1 ;  /* 0x0000000000017941 */ /* 0x000fea0003800000 */
.L_x_13667:
        /* <DEDUP_REMOVED lines=9> */
.L_x_13671:
[----:B------:R-:W-:Y:S01]  /*c490*/  IMAD.MOV.U32 R10, RZ, RZ, R29 ;  /* 0x000000ffff0a7224 */ /* 0x000fe200078e001d */
[--C-:B------:R-:W-:Y:S01]  /*c4a0*/  PRMT R15, R15, 0x5410, R5.reuse ;  /* 0x000054100f0f7816 */ /* 0x100fe20000000005 */
[----:B------:R-:W-:Y:S01]  /*c4b0*/  IMAD.MOV.U32 R29, RZ, RZ, R14 ;  /* 0x000000ffff1d7224 */ /* 0x000fe200078e000e */
[----:B------:R-:W-:-:S07]  /*c4c0*/  PRMT R5, R13, 0x7632, R5 ;  /* 0x000076320d057816 */ /* 0x000fce0000000005 */
.L_x_13672:
[----:B------:R-:W-:Y:S05]  /*c4d0*/  BSYNC B1 ;  /* 0x0000000000017941 */ /* 0x000fea0003800000 */
.L_x_13670:
        /* <DEDUP_REMOVED lines=9> */
.L_x_13674:
[----:B------:R-:W-:Y:S01]  /*c570*/  IMAD.MOV.U32 R14, RZ, RZ, R10 ;  /* 0x000000ffff0e7224 */ /* 0x000fe200078e000a */
[----:B------:R-:W-:Y:S01]  /*c580*/  PRMT R15, R15, 0x5432, R12 ;  /* 0x000054320f0f7816 */ /* 0x000fe2000000000c */
[----:B------:R-:W-:-:S07]  /*c590*/  IMAD.MOV.U32 R10, RZ, RZ, R19 ;  /* 0x000000ffff0a7224 */ /* 0x000fce00078e0013 */
.L_x_13675:
[----:B------:R-:W-:Y:S05]  /*c5a0*/  BSYNC B1 ;  /* 0x0000000000017941 */ /* 0x000fea0003800000 */
.L_x_13673:
        /* <DEDUP_REMOVED lines=9> */
.L_x_13677:
[----:B------:R-:W-:Y:S01]  /*c640*/  PRMT R13, R13, 0x5410, R15 ;  /* 0x000054100d0d7816 */ /* 0x000fe2000000000f */
[----:B------:R-:W-:Y:S02]  /*c650*/  IMAD.MOV.U32 R19, RZ, RZ, R14 ;  /* 0x000000ffff137224 */ /* 0x000fe400078e000e */
[----:B------:R-:W-:Y:S01]  /*c660*/  IMAD.MOV.U32 R14, RZ, RZ, R23 ;  /* 0x000000ffff0e7224 */ /* 0x000fe200078e0017 */
[----:B------:R-:W-:-:S07]  /*c670*/  PRMT R15, R13, 0x7610, R15 ;  /* 0x000076100d0f7816 */ /* 0x000fce000000000f */
.L_x_13678:
[----:B------:R-:W-:Y:S05]  /*c680*/  BSYNC B1 ;  /* 0x0000000000017941 */ /* 0x000fea0003800000 */
.L_x_13676:
        /* <DEDUP_REMOVED lines=9> */
.L_x_13680:
[C---:B------:R-:W-:Y:S01]  /*c720*/  PRMT R12, R13.reuse, 0x7632, R12 ;  /* 0x000076320d0c7816 */ /* 0x040fe2000000000c */
[----:B------:R-:W-:Y:S02]  /*c730*/  IMAD.MOV.U32 R23, RZ, RZ, R19 ;  /* 0x000000ffff177224 */ /* 0x000fe400078e0013 */
[----:B------:R-:W-:Y:S01]  /*c740*/  IMAD.MOV.U32 R19, RZ, RZ, R18 ;  /* 0x000000ffff137224 */ /* 0x000fe200078e0012 */
[----:B------:R-:W-:-:S07]  /*c750*/  PRMT R13, R13, 0x7610, R12 ;  /* 0x000076100d0d7816 */ /* 0x000fce000000000c */
.L_x_13681:
[----:B------:R-:W-:Y:S05]  /*c760*/  BSYNC B1 ;  /* 0x0000000000017941 */ /* 0x000fea0003800000 */
.L_x_13679:
        /* <DEDUP_REMOVED lines=16> */
.L_x_13683:
[----:B------:R-:W-:Y:S01]  /*c870*/  IMAD.MOV.U32 R27, RZ, RZ, R16 ;  /* 0x000000ffff1b7224 */ /* 0x000fe200078e0010 */
[----:B------:R-:W-:Y:S01]  /*c880*/  PRMT R12, R12, 0x7610, R5 ;  /* 0x000076100c0c7816 */ /* 0x000fe20000000005 */
[----:B------:R-:W-:Y:S01]  /*c890*/  IMAD.MOV.U32 R16, RZ, RZ, R17 ;  /* 0x000000ffff107224 */ /* 0x000fe200078e0011 */
[----:B------:R-:W-:-:S07]  /*c8a0*/  PRMT R5, R5, 0x5410, R2 ;  /* 0x0000541005057816 */ /* 0x000fce0000000002 */
.L_x_13684:
[----:B------:R-:W-:Y:S05]  /*c8b0*/  BSYNC B1 ;  /* 0x0000000000017941 */ /* 0x000fea0003800000 */
.L_x_13682:
        /* <DEDUP_REMOVED lines=9> */
.L_x_13686:
[C---:B------:R-:W-:Y:S01]  /*c950*/  PRMT R2, R12.reuse, 0x7632, R2 ;  /* 0x000076320c027816 */ /* 0x040fe20000000002 */
[----:B------:R-:W-:Y:S02]  /*c960*/  IMAD.MOV.U32 R18, RZ, RZ, R27 ;  /* 0x000000ffff127224 */ /* 0x000fe400078e001b */
[----:B------:R-:W-:Y:S01]  /*c970*/  IMAD.MOV.U32 R27, RZ, RZ, R22 ;  /* 0x000000ffff1b7224 */ /* 0x000fe200078e0016 */
[----:B------:R-:W-:-:S07]  /*c980*/  PRMT R12, R12, 0x7610, R2 ;  /* 0x000076100c0c7816 */ /* 0x000fce0000000002 */
.L_x_13687:
[----:B------:R-:W-:Y:S05]  /*c990*/  BSYNC B1 ;  /* 0x0000000000017941 */ /* 0x000fea0003800000 */
.L_x_13685:
        /* <DEDUP_REMOVED lines=9> */
.L_x_13689:
[----:B------:R-:W-:Y:S01]  /*ca30*/  IMAD.MOV.U32 R17, RZ, RZ, R18 ;  /* 0x000000ffff117224 */ /* 0x000fe200078e0012 */
[----:B------:R-:W-:Y:S01]  /*ca40*/  PRMT R13, R2, 0x7610, R13 ;  /* 0x00007610020d7816 */ /* 0x000fe2000000000d */
[----:B------:R-:W-:Y:S01]  /*ca50*/  IMAD.MOV.U32 R18, RZ, RZ, R29 ;  /* 0x000000ffff127224 */ /* 0x000fe200078e001d */
[----:B------:R-:W-:-:S07]  /*ca60*/  PRMT R2, R5, 0x7610, R2 ;  /* 0x0000761005027816 */ /* 0x000fce0000000002 */
.L_x_13690:
[----:B------:R-:W-:Y:S05]  /*ca70*/  BSYNC B1 ;  /* 0x0000000000017941 */ /* 0x000fea0003800000 */
.L_x_13688:
        /* <DEDUP_REMOVED lines=9> */
.L_x_13692:
[----:B------:R-:W-:Y:S01]  /*cb10*/  IMAD.MOV.U32 R29, RZ, RZ, R17 ;  /* 0x000000ffff1d7224 */ /* 0x000fe200078e0011 */
[----:B------:R-:W-:Y:S01]  /*cb20*/  PRMT R5, R13, 0x7610, R5 ;  /* 0x000076100d057816 */ /* 0x000fe20000000005 */
[----:B------:R-:W-:Y:S01]  /*cb30*/  IMAD.MOV.U32 R17, RZ, RZ, R10 ;  /* 0x000000ffff117224 */ /* 0x000fe200078e000a */
[----:B------:R-:W-:-:S07]  /*cb40*/  PRMT R13, R15, 0x7632, R13 ;  /* 0x000076320f0d7816 */ /* 0x000fce000000000d */
.L_x_13693:
[----:B------:R-:W-:Y:S05]  /*cb50*/  BSYNC B1 ;  /* 0x0000000000017941 */ /* 0x000fea0003800000 */
.L_x_13691:
        /* <DEDUP_REMOVED lines=9> */
.L_x_13695:
[----:B------:R-:W-:Y:S01]  /*cbf0*/  IMAD.MOV.U32 R10, RZ, RZ, R29 ;  /* 0x000000ffff0a7224 */ /* 0x000fe200078e001d */
[----:B------:R-:W-:Y:S01]  /*cc00*/  PRMT R22, R5, 0x7610, R22 ;  /* 0x0000761005167816 */ /* 0x000fe20000000016 */
[----:B------:R-:W-:Y:S01]  /*cc10*/  IMAD.MOV.U32 R29, RZ, RZ, R14 ;  /* 0x000000ffff1d7224 */ /* 0x000fe200078e000e */
[----:B------:R-:W-:-:S07]  /*cc20*/  PRMT R5, R15, 0x7610, R5 ;  /* 0x000076100f057816 */ /* 0x000fce0000000005 */
.L_x_13696:
[----:B------:R-:W-:Y:S05]  /*cc30*/  BSYNC B1 ;  /* 0x0000000000017941 */ /* 0x000fea0003800000 */
.L_x_13694:
        /* <DEDUP_REMOVED lines=9> */
.L_x_13698:
[----:B------:R-:W-:Y:S01]  /*ccd0*/  IMAD.MOV.U32 R14, RZ, RZ, R10 ;  /* 0x000000ffff0e7224 */ /* 0x000fe200078e000a */
[--C-:B------:R-:W-:Y:S01]  /*cce0*/  PRMT R2, R2, 0x5410, R22.reuse ;  /* 0x0000541002027816 */ /* 0x100fe20000000016 */
[----:B------:R-:W-:Y:S01]  /*ccf0*/  IMAD.MOV.U32 R10, RZ, RZ, R19 ;  /* 0x000000ffff0a7224 */ /* 0x000fe200078e0013 */
[----:B------:R-:W-:-:S07]  /*cd00*/  PRMT R22, R13, 0x7632, R22 ;  /* 0x000076320d167816 */ /* 0x000fce0000000016 */
.L_x_13699:
[----:B------:R-:W-:Y:S05]  /*cd10*/  BSYNC B1 ;  /* 0x0000000000017941 */ /* 0x000fea0003800000 */
.L_x_13697:
        /* <DEDUP_REMOVED lines=9> */
.L_x_13701:
[----:B------:R-:W-:Y:S01]  /*cdb0*/  IMAD.MOV.U32 R15, RZ, RZ, R14 ;  /* 0x000000ffff0f7224 */ /* 0x000fe200078e000e */
[----:B------:R-:W-:Y:S01]  /*cdc0*/  PRMT R13, R13, 0x7610, R2 ;  /* 0x000076100d0d7816 */ /* 0x000fe20000000002 */
[----:B------:R-:W-:Y:S01]  /*cdd0*/  IMAD.MOV.U32 R14, RZ, RZ, R23 ;  /* 0x000000ffff0e7224 */ /* 0x000fe200078e0017 */
[----:B------:R-:W-:-:S07]  /*cde0*/  PRMT R2, R2, 0x5410, R12 ;  /* 0x0000541002027816 */ /* 0x000fce000000000c */
.L_x_13702:
[----:B------:R-:W-:Y:S05]  /*cdf0*/  BSYNC B1 ;  /* 0x0000000000017941 */ /* 0x000fea0003800000 */
.L_x_13700:
        /* <DEDUP_REMOVED lines=16> */
.L_x_13704:
[----:B------:R-:W-:Y:S01]  /*cf00*/  IMAD.MOV.U32 R19, RZ, RZ, R16 ;  /* 0x000000ffff137224 */ /* 0x000fe200078e0010 */
[C---:B------:R-:W-:Y:S01]  /*cf10*/  PRMT R8, R5.reuse, 0x7632, R8 ;  /* 0x0000763205087816 */ /* 0x040fe20000000008 */
[----:B------:R-:W-:Y:S01]  /*cf20*/  IMAD.MOV.U32 R16, RZ, RZ, R27 ;  /* 0x000000ffff107224 */ /* 0x000fe200078e001b */
[----:B------:R-:W-:-:S07]  /*cf30*/  PRMT R5, R5, 0x7610, R12 ;  /* 0x0000761005057816 */ /* 0x000fce000000000c */
.L_x_13705:
[----:B------:R-:W-:Y:S05]  /*cf40*/  BSYNC B1 ;  /* 0x0000000000017941 */ /* 0x000fea0003800000 */
.L_x_13703:
        /* <DEDUP_REMOVED lines=9> */
.L_x_13707:
[----:B------:R-:W-:Y:S01]  /*cfe0*/  IMAD.MOV.U32 R12, RZ, RZ, R19 ;  /* 0x000000ffff0c7224 */ /* 0x000fe200078e0013 */
[----:B------:R-:W-:Y:S01]  /*cff0*/  PRMT R23, R8, 0x7610, R23 ;  /* 0x0000761008177816 */ /* 0x000fe20000000017 */
[----:B------:R-:W-:Y:S01]  /*d000*/  IMAD.MOV.U32 R19, RZ, RZ, R18 ;  /* 0x000000ffff137224 */ /* 0x000fe200078e0012 */
[----:B------:R-:W-:-:S07]  /*d010*/  PRMT R8, R2, 0x7610, R8 ;  /* 0x0000761002087816 */ /* 0x000fce0000000008 */
.L_x_13708:
[----:B------:R-:W-:Y:S05]  /*d020*/  BSYNC B1 ;  /* 0x0000000000017941 */ /* 0x000fea0003800000 */
.L_x_13706:
        /* <DEDUP_REMOVED lines=9> */
.L_x_13710:
[----:B------:R-:W-:Y:S01]  /*d0c0*/  IMAD.MOV.U32 R18, RZ, RZ, R12 ;  /* 0x000000ffff127224 */ /* 0x000fe200078e000c */
[----:B------:R-:W-:Y:S01]  /*d0d0*/  PRMT R2, R23, 0x7610, R2 ;  /* 0x0000761017027816 */ /* 0x000fe20000000002 */
[----:B------:R-:W-:Y:S01]  /*d0e0*/  IMAD.MOV.U32 R12, RZ, RZ, R17 ;  /* 0x000000ffff0c7224 */ /* 0x000fe200078e0011 */
[----:B------:R-:W-:-:S07]  /*d0f0*/  PRMT R23, R13, 0x7610, R23 ;  /* 0x000076100d177816 */ /* 0x000fce0000000017 */
.L_x_13711:
[----:B------:R-:W-:Y:S05]  /*d100*/  BSYNC B1 ;  /* 0x0000000000017941 */ /* 0x000fea0003800000 */
.L_x_13709:
        /* <DEDUP_REMOVED lines=9> */
.L_x_13713:
[----:B------:R-:W-:Y:S01]  /*d1a0*/  IMAD.MOV.U32 R17, RZ, RZ, R18 ;  /* 0x000000ffff117224 */ /* 0x000fe200078e0012 */
[--C-:B------:R-:W-:Y:S01]  /*d1b0*/  PRMT R8, R8, 0x5410, R2.reuse ;  /* 0x0000541008087816 */ /* 0x100fe20000000002 */
[----:B------:R-:W-:Y:S01]  /*d1c0*/  IMAD.MOV.U32 R18, RZ, RZ, R29 ;  /* 0x000000ffff127224 */ /* 0x000fe200078e001d */
[----:B------:R-:W-:-:S07]  /*d1d0*/  PRMT R2, R5, 0x7610, R2 ;  /* 0x0000761005027816 */ /* 0x000fce0000000002 */
.L_x_13714:
[----:B------:R-:W-:Y:S05]  /*d1e0*/  BSYNC B1 ;  /* 0x0000000000017941 */ /* 0x000fea0003800000 */
.L_x_13712:
        /* <DEDUP_REMOVED lines=9> */
.L_x_13716:
[----:B------:R-:W-:Y:S01]  /*d280*/  PRMT R22, R22, 0x7610, R8 ;  /* 0x0000761016167816 */ /* 0x000fe20000000008 */
[----:B------:R-:W-:Y:S02]  /*d290*/  IMAD.MOV.U32 R25, RZ, RZ, R17 ;  /* 0x000000ffff197224 */ /* 0x000fe400078e0011 */
[----:B------:R-:W-:Y:S01]  /*d2a0*/  IMAD.MOV.U32 R17, RZ, RZ, R10 ;  /* 0x000000ffff117224 */ /* 0x000fe200078e000a */
[----:B------:R-:W-:-:S07]  /*d2b0*/  PRMT R8, R8, 0x5410, R22 ;  /* 0x0000541008087816 */ /* 0x000fce0000000016 */
.L_x_13717:
[----:B------:R-:W-:Y:S05]  /*d2c0*/  BSYNC B1 ;  /* 0x0000000000017941 */ /* 0x000fea0003800000 */
.L_x_13715:
        /* <DEDUP_REMOVED lines=9> */
.L_x_13719:
[----:B------:R-:W-:Y:S01]  /*d360*/  IMAD.MOV.U32 R10, RZ, RZ, R25 ;  /* 0x000000ffff0a7224 */ /* 0x000fe200078e0019 */
[C---:B------:R-:W-:Y:S01]  /*d370*/  PRMT R5, R22.reuse, 0x7632, R5 ;  /* 0x0000763216057816 */ /* 0x040fe20000000005 */
[----:B------:R-:W-:Y:S01]  /*d380*/  IMAD.MOV.U32 R25, RZ, RZ, R14 ;  /* 0x000000ffff197224 */ /* 0x000fe200078e000e */
[----:B------:R-:W-:-:S07]  /*d390*/  PRMT R22, R22, 0x7610, R2 ;  /* 0x0000761016167816 */ /* 0x000fce0000000002 */
.L_x_13720:
[----:B------:R-:W-:Y:S05]  /*d3a0*/  BSYNC B1 ;  /* 0x0000000000017941 */ /* 0x000fea0003800000 */
.L_x_13718:
        /* <DEDUP_REMOVED lines=9> */
.L_x_13722:
[----:B------:R-:W-:Y:S01]  /*d440*/  IMAD.MOV.U32 R14, RZ, RZ, R10 ;  /* 0x000000ffff0e7224 */ /* 0x000fe200078e000a */
[----:B------:R-:W-:Y:S01]  /*d450*/  PRMT R2, R2, 0x5410, R5 ;  /* 0x0000541002027816 */ /* 0x000fe20000000005 */
[----:B------:R-:W-:Y:S01]  /*d460*/  IMAD.MOV.U32 R10, RZ, RZ, R15 ;  /* 0x000000ffff0a7224 */ /* 0x000fe200078e000f */
[----:B------:R-:W-:-:S07]  /*d470*/  PRMT R5, R13, 0x7632, R5 ;  /* 0x000076320d057816 */ /* 0x000fce0000000005 */
.L_x_13723:
[----:B------:R-:W-:Y:S05]  /*d480*/  BSYNC B1 ;  /* 0x0000000000017941 */ /* 0x000fea0003800000 */
.L_x_13721:
        /* <DEDUP_REMOVED lines=16> */
.L_x_13725:
[----:B------:R-:W-:Y:S01]  /*d590*/  IMAD.MOV.U32 R11, RZ, RZ, R16 ;  /* 0x000000ffff0b7224 */ /* 0x000fe200078e0010 */
[C---:B------:R-:W-:Y:S01]  /*d5a0*/  PRMT R13, R5.reuse, 0x7632, R13 ;  /* 0x00007632050d7816 */ /* 0x040fe2000000000d */
[----:B------:R-:W-:Y:S01]  /*d5b0*/  IMAD.MOV.U32 R16, RZ, RZ, R19 ;  /* 0x000000ffff107224 */ /* 0x000fe200078e0013 */
[----:B------:R-:W-:-:S07]  /*d5c0*/  PRMT R5, R5, 0x5410, R8 ;  /* 0x0000541005057816 */ /* 0x000fce0000000008 */
.L_x_13726:
[----:B------:R-:W-:Y:S05]  /*d5d0*/  BSYNC B1 ;  /* 0x0000000000017941 */ /* 0x000fea0003800000 */
.L_x_13724:
        /* <DEDUP_REMOVED lines=9> */
.L_x_13728:
[----:B------:R-:W-:Y:S01]  /*d670*/  IMAD.MOV.U32 R15, RZ, RZ, R11 ;  /* 0x000000ffff0f7224 */ /* 0x000fe200078e000b */
[----:B------:R-:W-:Y:S01]  /*d680*/  PRMT R13, R23, 0x5410, R13 ;  /* 0x00005410170d7816 */ /* 0x000fe2000000000d */
[----:B------:R-:W-:-:S07]  /*d690*/  IMAD.MOV.U32 R11, RZ, RZ, R12 ;  /* 0x000000ffff0b7224 */ /* 0x000fce00078e000c */
.L_x_13729:
[----:B------:R-:W-:Y:S05]  /*d6a0*/  BSYNC B1 ;  /* 0x0000000000017941 */ /* 0x000fea0003800000 */
.L_x_13727:
        /* <DEDUP_REMOVED lines=9> */
.L_x_13731:
[----:B------:R-:W-:Y:S01]  /*d740*/  IMAD.MOV.U32 R12, RZ, RZ, R15 ;  /* 0x000000ffff0c7224 */ /* 0x000fe200078e000f */
[----:B------:R-:W-:Y:S01]  /*d750*/  PRMT R19, R19, 0x7610, R13 ;  /* 0x0000761013137816 */ /* 0x000fe2000000000d */
[----:B------:R-:W-:Y:S01]  /*d760*/  IMAD.MOV.U32 R15, RZ, RZ, R18 ;  /* 0x000000ffff0f7224 */ /* 0x000fe200078e0012 */
[----:B------:R-:W-:-:S07]  /*d770*/  PRMT R13, R13, 0x5410, R2 ;  /* 0x000054100d0d7816 */ /* 0x000fce0000000002 */
.L_x_13732:
[----:B------:R-:W-:Y:S05]  /*d780*/  BSYNC B1 ;  /* 0x0000000000017941 */ /* 0x000fea0003800000 */
.L_x_13730:
        /* <DEDUP_REMOVED lines=9> */
.L_x_13734:
[----:B------:R-:W-:Y:S01]  /*d820*/  IMAD.MOV.U32 R18, RZ, RZ, R12 ;  /* 0x000000ffff127224 */ /* 0x000fe200078e000c */
[----:B------:R-:W-:Y:S01]  /*d830*/  PRMT R23, R23, 0x7610, R19 ;  /* 0x0000761017177816 */ /* 0x000fe20000000013 */
[----:B------:R-:W-:Y:S01]  /*d840*/  IMAD.MOV.U32 R12, RZ, RZ, R17 ;  /* 0x000000ffff0c7224 */ /* 0x000fe200078e0011 */
[----:B------:R-:W-:-:S07]  /*d850*/  PRMT R19, R19, 0x7610, R8 ;  /* 0x0000761013137816 */ /* 0x000fce0000000008 */
.L_x_13735:
[----:B------:R-:W-:Y:S05]  /*d860*/  BSYNC B1 ;  /* 0x0000000000017941 */ /* 0x000fea0003800000 */
.L_x_13733:
        /* <DEDUP_REMOVED lines=9> */
.L_x_13737:
[----:B------:R-:W-:Y:S01]  /*d900*/  IMAD.MOV.U32 R17, RZ, RZ, R18 ;  /* 0x000000ffff117224 */ /* 0x000fe200078e0012 */
[C---:B------:R-:W-:Y:S01]  /*d910*/  PRMT R2, R23.reuse, 0x7632, R2 ;  /* 0x0000763217027816 */ /* 0x040fe20000000002 */
[----:B------:R-:W-:Y:S01]  /*d920*/  IMAD.MOV.U32 R18, RZ, RZ, R25 ;  /* 0x000000ffff127224 */ /* 0x000fe200078e0019 */
[----:B------:R-:W-:-:S07]  /*d930*/  PRMT R23, R23, 0x7610, R22 ;  /* 0x0000761017177816 */ /* 0x000fce0000000016 */
.L_x_13738:
[----:B------:R-:W-:Y:S05]  /*d940*/  BSYNC B1 ;  /* 0x0000000000017941 */ /* 0x000fea0003800000 */
.L_x_13736:
        /* <DEDUP_REMOVED lines=9> */
.L_x_13740:
[----:B------:R-:W-:Y:S01]  /*d9e0*/  IMAD.MOV.U32 R25, RZ, RZ, R17 ;  /* 0x000000ffff197224 */ /* 0x000fe200078e0011 */
[----:B------:R-:W-:Y:S01]  /*d9f0*/  PRMT R8, R8, 0x5410, R2 ;  /* 0x0000541008087816 */ /* 0x000fe20000000002 */
[----:B------:R-:W-:Y:S01]  /*da00*/  IMAD.MOV.U32 R17, RZ, RZ, R10 ;  /* 0x000000ffff117224 */ /* 0x000fe200078e000a */
[----:B------:R-:W-:-:S07]  /*da10*/  PRMT R2, R5, 0x7610, R2 ;  /* 0x0000761005027816 */ /* 0x000fce0000000002 */
.L_x_13741:
[----:B------:R-:W-:Y:S05]  /*da20*/  BSYNC B1 ;  /* 0x0000000000017941 */ /* 0x000fea0003800000 */
.L_x_13739:
        /* <DEDUP_REMOVED lines=9> */
.L_x_13743:
[----:B------:R-:W-:Y:S01]  /*dac0*/  IMAD.MOV.U32 R10, RZ, RZ, R25 ;  /* 0x000000ffff0a7224 */ /* 0x000fe200078e0019 */
[C---:B------:R-:W-:Y:S01]  /*dad0*/  PRMT R5, R8.reuse, 0x7632, R5 ;  /* 0x0000763208057816 */ /* 0x040fe20000000005 */
[----:B------:R-:W-:Y:S01]  /*dae0*/  IMAD.MOV.U32 R25, RZ, RZ, R14 ;  /* 0x000000ffff197224 */ /* 0x000fe200078e000e */
[----:B------:R-:W-:-:S07]  /*daf0*/  PRMT R8, R8, 0x7610, R2 ;  /* 0x0000761008087816 */ /* 0x000fce0000000002 */
.L_x_13744:
[----:B------:R-:W-:Y:S05]  /*db00*/  BSYNC B1 ;  /* 0x0000000000017941 */ /* 0x000fea0003800000 */
.L_x_13742:
        /* <DEDUP_REMOVED lines=16> */
.L_x_13746:
[----:B------:R-:W-:Y:S01]  /*dc10*/  IMAD.MOV.U32 R6, RZ, RZ, R16 ;  /* 0x000000ffff067224 */ /* 0x000fe200078e0010 */
[C---:B------:R-:W-:Y:S01]  /*dc20*/  PRMT R8, R5.reuse, 0x7632, R8 ;  /* 0x0000763205087816 */ /* 0x040fe20000000008 */
[----:B------:R-:W-:Y:S01]  /*dc30*/  IMAD.MOV.U32 R16, RZ, RZ, R11 ;  /* 0x000000ffff107224 */ /* 0x000fe200078e000b */
[----:B------:R-:W-:-:S07]  /*dc40*/  PRMT R5, R5, 0x5410, R13 ;  /* 0x0000541005057816 */ /* 0x000fce000000000d */
.L_x_13747:
[----:B------:R-:W-:Y:S05]  /*dc50*/  BSYNC B1 ;  /* 0x0000000000017941 */ /* 0x000fea0003800000 */
.L_x_13745:
        /* <DEDUP_REMOVED lines=9> */
.L_x_13749:
[----:B------:R-:W-:Y:S01]  /*dcf0*/  IMAD.MOV.U32 R9, RZ, RZ, R6 ;  /* 0x000000ffff097224 */ /* 0x000fe200078e0006 */
[----:B------:R-:W-:Y:S01]  /*dd00*/  PRMT R11, R8, 0x7610, R11 ;  /* 0x00007610080b7816 */ /* 0x000fe2000000000b */
[----:B------:R-:W-:Y:S01]  /*dd10*/  IMAD.MOV.U32 R6, RZ, RZ, R15 ;  /* 0x000000ffff067224 */ /* 0x000fe200078e000f */
[----:B------:R-:W-:-:S07]  /*dd20*/  PRMT R8, R13, 0x7632, R8 ;  /* 0x000076320d087816 */ /* 0x000fce0000000008 */
.L_x_13750:
[----:B------:R-:W-:Y:S05]  /*dd30*/  BSYNC B1 ;  /* 0x0000000000017941 */ /* 0x000fea0003800000 */
.L_x_13748:
        /* <DEDUP_REMOVED lines=9> */
.L_x_13752:
[----:B------:R-:W-:Y:S01]  /*ddd0*/  IMAD.MOV.U32 R13, RZ, RZ, R9 ;  /* 0x000000ffff0d7224 */ /* 0x000fe200078e0009 */
[----:B------:R-:W-:Y:S01]  /*dde0*/  PRMT R11, R19, 0x5432, R11 ;  /* 0x00005432130b7816 */ /* 0x000fe2000000000b */
[----:B------:R-:W-:-:S07]  /*ddf0*/  IMAD.MOV.U32 R9, RZ, RZ, R12 ;  /* 0x000000ffff097224 */ /* 0x000fce00078e000c */
.L_x_13753:
[----:B------:R-:W-:Y:S05]  /*de00*/  BSYNC B1 ;  /* 0x0000000000017941 */ /* 0x000fea0003800000 */
.L_x_13751:
        /* <DEDUP_REMOVED lines=9> */
.L_x_13755:
[----:B------:R-:W-:Y:S01]  /*dea0*/  IMAD.MOV.U32 R12, RZ, RZ, R13 ;  /* 0x000000ffff0c7224 */ /* 0x000fe200078e000d */
[----:B------:R-:W-:Y:S01]  /*deb0*/  PRMT R2, R2, 0x7610, R11 ;  /* 0x0000761002027816 */ /* 0x000fe2000000000b */
[----:B------:R-:W-:Y:S01]  /*dec0*/  IMAD.MOV.U32 R13, RZ, RZ, R18 ;  /* 0x000000ffff0d7224 */ /* 0x000fe200078e0012 */
[----:B------:R-:W-:-:S07]  /*ded0*/  PRMT R11, R11, 0x7610, R23 ;  /* 0x000076100b0b7816 */ /* 0x000fce0000000017 */
.L_x_13756:
[----:B------:R-:W-:Y:S05]  /*dee0*/  BSYNC B1 ;  /* 0x0000000000017941 */ /* 0x000fea0003800000 */
.L_x_13754:
        /* <DEDUP_REMOVED lines=9> */
.L_x_13758:
[----:B------:R-:W-:Y:S01]  /*df80*/  IMAD.MOV.U32 R14, RZ, RZ, R12 ;  /* 0x000000ffff0e7224 */ /* 0x000fe200078e000c */
[--C-:B------:R-:W-:Y:S01]  /*df90*/  PRMT R15, R15, 0x7610, R2.reuse ;  /* 0x000076100f0f7816 */ /* 0x100fe20000000002 */
[----:B------:R-:W-:Y:S01]  /*dfa0*/  IMAD.MOV.U32 R12, RZ, RZ, R17 ;  /* 0x000000ffff0c7224 */ /* 0x000fe200078e0011 */
[----:B------:R-:W-:-:S07]  /*dfb0*/  PRMT R2, R2, 0x5410, R2 ;  /* 0x0000541002027816 */ /* 0x000fce0000000002 */
.L_x_13759:
[----:B------:R-:W-:Y:S05]  /*dfc0*/  BSYNC B1 ;  /* 0x0000000000017941 */ /* 0x000fea0003800000 */
.L_x_13757:
        /* <DEDUP_REMOVED lines=9> */
.L_x_13761:
[----:B------:R-:W-:Y:S01]  /*e060*/  IMAD.MOV.U32 R17, RZ, RZ, R14 ;  /* 0x000000ffff117224 */ /* 0x000fe200078e000e */
[C---:B------:R-:W-:Y:S01]  /*e070*/  PRMT R2, R15.reuse, 0x7632, R2 ;  /* 0x000076320f027816 */ /* 0x040fe20000000002 */
[----:B------:R-:W-:Y:S01]  /*e080*/  IMAD.MOV.U32 R14, RZ, RZ, R25 ;  /* 0x000000ffff0e7224 */ /* 0x000fe200078e0019 */
[----:B------:R-:W-:-:S07]  /*e090*/  PRMT R15, R15, 0x7610, R8 ;  /* 0x000076100f0f7816 */ /* 0x000fce0000000008 */
.L_x_13762:
[----:B------:R-:W-:Y:S05]  /*e0a0*/  BSYNC B1 ;  /* 0x0000000000017941 */ /* 0x000fea0003800000 */
.L_x_13760:
        /* <DEDUP_REMOVED lines=9> */
.L_x_13764:
[----:B------:R-:W-:Y:S01]  /*e140*/  IMAD.MOV.U32 R18, RZ, RZ, R17 ;  /* 0x000000ffff127224 */ /* 0x000fe200078e0011 */
[----:B------:R-:W-:Y:S01]  /*e150*/  PRMT R8, R8, 0x5410, R2 ;  /* 0x0000541008087816 */ /* 0x000fe20000000002 */
[----:B------:R-:W-:Y:S01]  /*e160*/  IMAD.MOV.U32 R17, RZ, RZ, R10 ;  /* 0x000000ffff117224 */ /* 0x000fe200078e000a */
[----:B------:R-:W-:-:S07]  /*e170*/  PRMT R2, R5, 0x7610, R2 ;  /* 0x0000761005027816 */ /* 0x000fce0000000002 */
.L_x_13765:
[----:B------:R-:W-:Y:S05]  /*e180*/  BSYNC B1 ;  /* 0x0000000000017941 */ /* 0x000fea0003800000 */
.L_x_13763:
        /* <DEDUP_REMOVED lines=16> */
.L_x_13767:
[----:B------:R-:W-:Y:S01]  /*e290*/  IMAD.MOV.U32 R7, RZ, RZ, R16 ;  /* 0x000000ffff077224 */ /* 0x000fe200078e0010 */
[C---:B------:R-:W-:Y:S01]  /*e2a0*/  PRMT R10, R5.reuse, 0x7632, R10 ;  /* 0x00007632050a7816 */ /* 0x040fe2000000000a */
[----:B------:R-:W-:Y:S01]  /*e2b0*/  IMAD.MOV.U32 R16, RZ, RZ, R6 ;  /* 0x000000ffff107224 */ /* 0x000fe200078e0006 */
[----:B------:R-:W-:-:S07]  /*e2c0*/  PRMT R5, R5, 0x5410, R8 ;  /* 0x0000541005057816 */ /* 0x000fce0000000008 */
.L_x_13768:
[----:B------:R-:W-:Y:S05]  /*e2d0*/  BSYNC B1 ;  /* 0x0000000000017941 */ /* 0x000fea0003800000 */
.L_x_13766:
        /* <DEDUP_REMOVED lines=9> */
.L_x_13770:
[----:B------:R-:W-:Y:S01]  /*e370*/  IMAD.MOV.U32 R6, RZ, RZ, R7 ;  /* 0x000000ffff067224 */ /* 0x000fe200078e0007 */
[----:B------:R-:W-:Y:S01]  /*e380*/  PRMT R8, R10, 0x7610, R8 ;  /* 0x000076100a087816 */ /* 0x000fe20000000008 */
[----:B------:R-:W-:Y:S01]  /*e390*/  IMAD.MOV.U32 R7, RZ, RZ, R9 ;  /* 0x000000ffff077224 */ /* 0x000fe200078e0009 */
[----:B------:R-:W-:-:S07]  /*e3a0*/  PRMT R10, R11, 0x7610, R10 ;  /* 0x000076100b0a7816 */ /* 0x000fce000000000a */
.L_x_13771:
[----:B------:R-:W-:Y:S05]  /*e3b0*/  BSYNC B1 ;  /* 0x0000000000017941 */ /* 0x000fea0003800000 */
.L_x_13769:
        /* <DEDUP_REMOVED lines=9> */
.L_x_13773:
[----:B------:R-:W-:Y:S01]  /*e450*/  IMAD.MOV.U32 R9, RZ, RZ, R6 ;  /* 0x000000ffff097224 */ /* 0x000fe200078e0006 */
[--C-:B------:R-:W-:Y:S01]  /*e460*/  PRMT R10, R10, 0x5410, R8.reuse ;  /* 0x000054100a0a7816 */ /* 0x100fe20000000008 */
[----:B------:R-:W-:Y:S01]  /*e470*/  IMAD.MOV.U32 R6, RZ, RZ, R13 ;  /* 0x000000ffff067224 */ /* 0x000fe200078e000d */
[----:B------:R-:W-:-:S07]  /*e480*/  PRMT R8, R11, 0x7632, R8 ;  /* 0x000076320b087816 */ /* 0x000fce0000000008 */
.L_x_13774:
[----:B------:R-:W-:Y:S05]  /*e490*/  BSYNC B1 ;  /* 0x0000000000017941 */ /* 0x000fea0003800000 */
.L_x_13772:
        /* <DEDUP_REMOVED lines=9> */
.L_x_13776:
[----:B------:R-:W-:Y:S01]  /*e530*/  IMAD.MOV.U32 R11, RZ, RZ, R9 ;  /* 0x000000ffff0b7224 */ /* 0x000fe200078e0009 */
[C---:B------:R-:W-:Y:S01]  /*e540*/  PRMT R22, R10.reuse, 0x7632, R22 ;  /* 0x000076320a167816 */ /* 0x040fe20000000016 */
[----:B------:R-:W-:Y:S01]  /*e550*/  IMAD.MOV.U32 R9, RZ, RZ, R12 ;  /* 0x000000ffff097224 */ /* 0x000fe200078e000c */
[----:B------:R-:W-:-:S07]  /*e560*/  PRMT R10, R10, 0x7610, R2 ;  /* 0x000076100a0a7816 */ /* 0x000fce0000000002 */
.L_x_13777:
[----:B------:R-:W-:Y:S05]  /*e570*/  BSYNC B1 ;  /* 0x0000000000017941 */ /* 0x000fea0003800000 */
.L_x_13775:
        /* <DEDUP_REMOVED lines=9> */
.L_x_13779:
[----:B------:R-:W-:Y:S01]  /*e610*/  IMAD.MOV.U32 R24, RZ, RZ, R11 ;  /* 0x000000ffff187224 */ /* 0x000fe200078e000b */
[----:B------:R-:W-:Y:S01]  /*e620*/  PRMT R2, R2, 0x5410, R22 ;  /* 0x0000541002027816 */ /* 0x000fe20000000016 */
[----:B------:R-:W-:Y:S01]  /*e630*/  IMAD.MOV.U32 R11, RZ, RZ, R14 ;  /* 0x000000ffff0b7224 */ /* 0x000fe200078e000e */
[----:B------:R-:W-:-:S07]  /*e640*/  PRMT R22, R15, 0x7632, R22 ;  /* 0x000076320f167816 */ /* 0x000fce0000000016 */
.L_x_13780:
[----:B------:R-:W-:Y:S05]  /*e650*/  BSYNC B1 ;  /* 0x0000000000017941 */ /* 0x000fea0003800000 */
.L_x_13778:
        /* <DEDUP_REMOVED lines=9> */
.L_x_13782:
[----:B------:R-:W-:Y:S01]  /*e6f0*/  IMAD.MOV.U32 R25, RZ, RZ, R24 ;  /* 0x000000ffff197224 */ /* 0x000fe200078e0018 */
[--C-:B------:R-:W-:Y:S01]  /*e700*/  PRMT R27, R27, 0x7610, R2.reuse ;  /* 0x000076101b1b7816 */ /* 0x100fe20000000002 */
[----:B------:R-:W-:Y:S01]  /*e710*/  IMAD.MOV.U32 R24, RZ, RZ, R17 ;  /* 0x000000ffff187224 */ /* 0x000fe200078e0011 */
[----:B------:R-:W-:-:S07]  /*e720*/  PRMT R2, R2, 0x5410, R2 ;  /* 0x0000541002027816 */ /* 0x000fce0000000002 */
.L_x_13783:
[----:B------:R-:W-:Y:S05]  /*e730*/  BSYNC B1 ;  /* 0x0000000000017941 */ /* 0x000fea0003800000 */
.L_x_13781:
        /* <DEDUP_REMOVED lines=9> */
.L_x_13785:
[----:B------:R-:W-:Y:S01]  /*e7d0*/  IMAD.MOV.U32 R29, RZ, RZ, R25 ;  /* 0x000000ffff1d7224 */ /* 0x000fe200078e0019 */
[----:B------:R-:W-:Y:S01]  /*e7e0*/  PRMT R27, R27, 0x7632, R8 ;  /* 0x000076321b1b7816 */ /* 0x000fe20000000008 */
[----:B------:R-:W-:-:S07]  /*e7f0*/  IMAD.MOV.U32 R25, RZ, RZ, R18 ;  /* 0x000000ffff197224 */ /* 0x000fce00078e0012 */
.L_x_13786:
[----:B------:R-:W-:Y:S05]  /*e800*/  BSYNC B1 ;  /* 0x0000000000017941 */ /* 0x000fea0003800000 */
.L_x_13784:
        /* <DEDUP_REMOVED lines=16> */
.L_x_13788:
[----:B------:R-:W-:Y:S01]  /*e910*/  IMAD.MOV.U32 R15, RZ, RZ, R16 ;  /* 0x000000ffff0f7224 */ /* 0x000fe200078e0010 */
[----:B------:R-:W-:Y:S01]  /*e920*/  PRMT R5, R5, 0x5432, R10 ;  /* 0x0000543205057816 */ /* 0x000fe2000000000a */
[----:B------:R-:W-:-:S07]  /*e930*/  IMAD.MOV.U32 R16, RZ, RZ, R7 ;  /* 0x000000ffff107224 */ /* 0x000fce00078e0007 */
.L_x_13789:
[----:B------:R-:W-:Y:S05]  /*e940*/  BSYNC B1 ;  /* 0x0000000000017941 */ /* 0x000fea0003800000 */
.L_x_13787:
        /* <DEDUP_REMOVED lines=9> */
.L_x_13791:
[----:B------:R-:W-:Y:S01]  /*e9e0*/  PRMT R19, R19, 0x5410, R5 ;  /* 0x0000541013137816 */ /* 0x000fe20000000005 */
[----:B------:R-:W-:Y:S01]  /*e9f0*/  IMAD.MOV.U32 R14, RZ, RZ, R15 ;  /* 0x000000ffff0e7224 */ /* 0x000fe200078e000f */
[----:B------:R-:W-:Y:S01]  /*ea00*/  PRMT R5, R8, 0x7610, R5 ;  /* 0x0000761008057816 */ /* 0x000fe20000000005 */
[----:B------:R-:W-:-:S07]  /*ea10*/  IMAD.MOV.U32 R15, RZ, RZ, R6 ;  /* 0x000000ffff0f7224 */ /* 0x000fce00078e0006 */
.L_x_13792:
[----:B------:R-:W-:Y:S05]  /*ea20*/  BSYNC B1 ;  /* 0x0000000000017941 */ /* 0x000fea0003800000 */
.L_x_13790:
        /* <DEDUP_REMOVED lines=9> */
.L_x_13794:
[----:B------:R-:W-:Y:S01]  /*eac0*/  IMAD.MOV.U32 R13, RZ, RZ, R14 ;  /* 0x000000ffff0d7224 */ /* 0x000fe200078e000e */
[----:B------:R-:W-:Y:S01]  /*ead0*/  PRMT R19, R19, 0x7632, R10 ;  /* 0x0000763213137816 */ /* 0x000fe2000000000a */
[----:B------:R-:W-:-:S07]  /*eae0*/  IMAD.MOV.U32 R14, RZ, RZ, R9 ;  /* 0x000000ffff0e7224 */ /* 0x000fce00078e0009 */
.L_x_13795:
[----:B------:R-:W-:Y:S05]  /*eaf0*/  BSYNC B1 ;  /* 0x0000000000017941 */ /* 0x000fea0003800000 */
.L_x_13793:
        /* <DEDUP_REMOVED lines=9> */
.L_x_13797:
[----:B------:R-:W-:Y:S01]  /*eb90*/  PRMT R18, R18, 0x5410, R19 ;  /* 0x0000541012127816 */ /* 0x000fe20000000013 */
[----:B------:R-:W-:Y:S01]  /*eba0*/  IMAD.MOV.U32 R12, RZ, RZ, R13 ;  /* 0x000000ffff0c7224 */ /* 0x000fe200078e000d */
[----:B------:R-:W-:Y:S01]  /*ebb0*/  PRMT R19, R22, 0x7610, R19 ;  /* 0x0000761016137816 */ /* 0x000fe20000000013 */
[----:B------:R-:W-:-:S07]  /*ebc0*/  IMAD.MOV.U32 R13, RZ, RZ, R11 ;  /* 0x000000ffff0d7224 */ /* 0x000fce00078e000b */
.L_x_13798:
[----:B------:R-:W-:Y:S05]  /*ebd0*/  BSYNC B1 ;  /* 0x0000000000017941 */ /* 0x000fea0003800000 */
.L_x_13796:
        /* <DEDUP_REMOVED lines=9> */
.L_x_13800:
[----:B------:R-:W-:Y:S01]  /*ec70*/  IMAD.MOV.U32 R23, RZ, RZ, R12 ;  /* 0x000000ffff177224 */ /* 0x000fe200078e000c */
[----:B------:R-:W-:Y:S01]  /*ec80*/  PRMT R18, R18, 0x7632, R2 ;  /* 0x0000763212127816 */ /* 0x000fe20000000002 */
[----:B------:R-:W-:-:S07]  /*ec90*/  IMAD.MOV.U32 R12, RZ, RZ, R24 ;  /* 0x000000ffff0c7224 */ /* 0x000fce00078e0018 */
.L_x_13801:
[----:B------:R-:W-:Y:S05]  /*eca0*/  BSYNC B1 ;  /* 0x0000000000017941 */ /* 0x000fea0003800000 */
.L_x_13799:
        /* <DEDUP_REMOVED lines=9> */
.L_x_13803:
[--C-:B------:R-:W-:Y:S01]  /*ed40*/  PRMT R17, R17, 0x5410, R18.reuse ;  /* 0x0000541011117816 */ /* 0x100fe20000000012 */
[----:B------:R-:W-:Y:S01]  /*ed50*/  IMAD.MOV.U32 R22, RZ, RZ, R23 ;  /* 0x000000ffff167224 */ /* 0x000fe200078e0017 */
[----:B------:R-:W-:Y:S01]  /*ed60*/  PRMT R18, R27, 0x7632, R18 ;  /* 0x000076321b127816 */ /* 0x000fe20000000012 */
[----:B------:R-:W-:-:S07]  /*ed70*/  IMAD.MOV.U32 R23, RZ, RZ, R25 ;  /* 0x000000ffff177224 */ /* 0x000fce00078e0019 */
.L_x_13804:
[----:B------:R-:W-:Y:S05]  /*ed80*/  BSYNC B1 ;  /* 0x0000000000017941 */ /* 0x000fea0003800000 */
.L_x_13802:
        /* <DEDUP_REMOVED lines=8> */
.L_x_13805:
[----:B------:R-:W-:Y:S01]  /*ee10*/  IMAD.MOV.U32 R2, RZ, RZ, R22 ;  /* 0x000000ffff027224 */ /* 0x000fe200078e0016 */
[----:B------:R-:W-:Y:S01]  /*ee20*/  PRMT R17, R17, 0x5432, R27 ;  /* 0x0000543211117816 */ /* 0x000fe2000000001b */
[----:B------:R-:W-:-:S07]  /*ee30*/  IMAD.MOV.U32 R22, RZ, RZ, R29 ;  /* 0x000000ffff167224 */ /* 0x000fce00078e001d */
.L_x_13639:
[----:B------:R-:W-:Y:S05]  /*ee40*/  BSYNC B0 ;  /* 0x0000000000007941 */ /* 0x000fea0003800000 */
.L_x_13638:
        /* <DEDUP_REMOVED lines=21> */
[----:B0--34-:R-:W-:Y:S01]  /*efa0*/  @!P0 PRMT R5, R5, 0x5410, R28 ;  /* 0x0000541005058816 */ /* 0x019fe2000000001c */
        /* <DEDUP_REMOVED lines=9> */
.L_x_13809:
[----:B------:R-:W-:Y:S01]  /*f040*/  IMAD.MOV.U32 R29, RZ, RZ, R16 ;  /* 0x000000ffff1d7224 */ /* 0x000fe200078e0010 */
[C---:B------:R-:W-:Y:S01]  /*f050*/  PRMT R10, R5.reuse, 0x7632, R10 ;  /* 0x00007632050a7816 */ /* 0x040fe2000000000a */
[----:B------:R-:W-:Y:S01]  /*f060*/  IMAD.MOV.U32 R16, RZ, RZ, R15 ;  /* 0x000000ffff107224 */ /* 0x000fe200078e000f */
[----:B------:R-:W-:-:S07]  /*f070*/  PRMT R5, R5, 0x5410, R5 ;  /* 0x0000541005057816 */ /* 0x000fce0000000005 */
.L_x_13810:
[----:B------:R-:W-:Y:S05]  /*f080*/  BSYNC B1 ;  /* 0x0000000000017941 */ /* 0x000fea0003800000 */
.L_x_13808:
        /* <DEDUP_REMOVED lines=9> */
.L_x_13812:
[----:B------:R-:W-:Y:S01]  /*f120*/  IMAD.MOV.U32 R24, RZ, RZ, R29 ;  /* 0x000000ffff187224 */ /* 0x000fe200078e001d */
[----:B------:R-:W-:Y:S01]  /*f130*/  PRMT R5, R10, 0x7610, R5 ;  /* 0x000076100a057816 */ /* 0x000fe20000000005 */
[----:B------:R-:W-:Y:S01]  /*f140*/  IMAD.MOV.U32 R29, RZ, RZ, R14 ;  /* 0x000000ffff1d7224 */ /* 0x000fe200078e000e */
[----:B------:R-:W-:-:S07]  /*f150*/  PRMT R10, R19, 0x7632, R10 ;  /* 0x00007632130a7816 */ /* 0x000fce000000000a */
.L_x_13813:
[----:B------:R-:W-:Y:S05]  /*f160*/  BSYNC B1 ;  /* 0x0000000000017941 */ /* 0x000fea0003800000 */
.L_x_13811:
        /* <DEDUP_REMOVED lines=9> */
.L_x_13815:
[----:B------:R-:W-:Y:S01]  /*f200*/  IMAD.MOV.U32 R15, RZ, RZ, R24 ;  /* 0x000000ffff0f7224 */ /* 0x000fe200078e0018 */
[----:B------:R-:W-:Y:S01]  /*f210*/  PRMT R10, R10, 0x5410, R5 ;  /* 0x000054100a0a7816 */ /* 0x000fe20000000005 */
[----:B------:R-:W-:Y:S01]  /*f220*/  IMAD.MOV.U32 R24, RZ, RZ, R13 ;  /* 0x000000ffff187224 */ /* 0x000fe200078e000d */
[----:B------:R-:W-:-:S07]  /*f230*/  PRMT R5, R19, 0x7610, R5 ;  /* 0x0000761013057816 */ /* 0x000fce0000000005 */
.L_x_13816:
[----:B------:R-:W-:Y:S05]  /*f240*/  BSYNC B1 ;  /* 0x0000000000017941 */ /* 0x000fea0003800000 */
.L_x_13814:
        /* <DEDUP_REMOVED lines=9> */
.L_x_13818:
[----:B------:R-:W-:Y:S01]  /*f2e0*/  IMAD.MOV.U32 R14, RZ, RZ, R15 ;  /* 0x000000ffff0e7224 */ /* 0x000fe200078e000f */
[----:B------:R-:W-:Y:S01]  /*f2f0*/  PRMT R13, R13, 0x7610, R10 ;  /* 0x000076100d0d7816 */ /* 0x000fe2000000000a */
[----:B------:R-:W-:Y:S01]  /*f300*/  IMAD.MOV.U32 R15, RZ, RZ, R12 ;  /* 0x000000ffff0f7224 */ /* 0x000fe200078e000c */
[----:B------:R-:W-:-:S07]  /*f310*/  PRMT R10, R10, 0x7610, R18 ;  /* 0x000076100a0a7816 */ /* 0x000fce0000000012 */
.L_x_13819:
[----:B------:R-:W-:Y:S05]  /*f320*/  BSYNC B1 ;  /* 0x0000000000017941 */ /* 0x000fea0003800000 */
.L_x_13817:
        /* <DEDUP_REMOVED lines=9> */
.L_x_13821:
[----:B------:R-:W-:Y:S01]  /*f3c0*/  IMAD.MOV.U32 R19, RZ, RZ, R14 ;  /* 0x000000ffff137224 */ /* 0x000fe200078e000e */
[C---:B------:R-:W-:Y:S01]  /*f3d0*/  PRMT R12, R13.reuse, 0x7632, R12 ;  /* 0x000076320d0c7816 */ /* 0x040fe2000000000c */
[----:B------:R-:W-:Y:S01]  /*f3e0*/  IMAD.MOV.U32 R14, RZ, RZ, R23 ;  /* 0x000000ffff0e7224 */ /* 0x000fe200078e0017 */
[----:B------:R-:W-:-:S07]  /*f3f0*/  PRMT R13, R13, 0x5410, R18 ;  /* 0x000054100d0d7816 */ /* 0x000fce0000000012 */
.L_x_13822:
[----:B------:R-:W-:Y:S05]  /*f400*/  BSYNC B1 ;  /* 0x0000000000017941 */ /* 0x000fea0003800000 */
.L_x_13820:
        /* <DEDUP_REMOVED lines=9> */
.L_x_13824:
[----:B------:R-:W-:Y:S01]  /*f4a0*/  IMAD.MOV.U32 R23, RZ, RZ, R19 ;  /* 0x000000ffff177224 */ /* 0x000fe200078e0013 */
[----:B------:R-:W-:Y:S01]  /*f4b0*/  PRMT R13, R12, 0x7610, R13 ;  /* 0x000076100c0d7816 */ /* 0x000fe2000000000d */
[----:B------:R-:W-:Y:S01]  /*f4c0*/  IMAD.MOV.U32 R19, RZ, RZ, R22 ;  /* 0x000000ffff137224 */ /* 0x000fe200078e0016 */
[----:B------:R-:W-:-:S07]  /*f4d0*/  PRMT R12, R17, 0x7632, R12 ;  /* 0x00007632110c7816 */ /* 0x000fce000000000c */
.L_x_13825:
[----:B------:R-:W-:Y:S05]  /*f4e0*/  BSYNC B1 ;  /* 0x0000000000017941 */ /* 0x000fea0003800000 */
.L_x_13823:
        /* <DEDUP_REMOVED lines=9> */
.L_x_13827:
[----:B------:R-:W-:Y:S01]  /*f580*/  IMAD.MOV.U32 R18, RZ, RZ, R23 ;  /* 0x000000ffff127224 */ /* 0x000fe200078e0017 */
[--C-:B------:R-:W-:Y:S01]  /*f590*/  PRMT R12, R12, 0x5410, R13.reuse ;  /* 0x000054100c0c7816 */ /* 0x100fe2000000000d */
[----:B------:R-:W-:Y:S01]  /*f5a0*/  IMAD.MOV.U32 R23, RZ, RZ, R2 ;  /* 0x000000ffff177224 */ /* 0x000fe200078e0002 */
[----:B------:R-:W-:-:S07]  /*f5b0*/  PRMT R13, R17, 0x7610, R13 ;  /* 0x00007610110d7816 */ /* 0x000fce000000000d */
.L_x_13828:
[----:B------:R-:W-:Y:S05]  /*f5c0*/  BSYNC B1 ;  /* 0x0000000000017941 */ /* 0x000fea0003800000 */
.L_x_13826:
        /* <DEDUP_REMOVED lines=16> */
.L_x_13830:
[----:B------:R-:W-:Y:S01]  /*f6d0*/  IMAD.MOV.U32 R17, RZ, RZ, R16 ;  /* 0x000000ffff117224 */ /* 0x000fe200078e0010 */
[C---:B------:R-:W-:Y:S01]  /*f6e0*/  PRMT R2, R5.reuse, 0x7632, R2 ;  /* 0x0000763205027816 */ /* 0x040fe20000000002 */
[----:B------:R-:W-:Y:S01]  /*f6f0*/  IMAD.MOV.U32 R16, RZ, RZ, R29 ;  /* 0x000000ffff107224 */ /* 0x000fe200078e001d */
[----:B------:R-:W-:-:S07]  /*f700*/  PRMT R5, R5, 0x5410, R10 ;  /* 0x0000541005057816 */ /* 0x000fce000000000a */
.L_x_13831:
[----:B------:R-:W-:Y:S05]  /*f710*/  BSYNC B1 ;  /* 0x0000000000017941 */ /* 0x000fea0003800000 */
.L_x_13829:
        /* <DEDUP_REMOVED lines=9> */
.L_x_13833:
[----:B------:R-:W-:Y:S01]  /*f7b0*/  IMAD.MOV.U32 R22, RZ, RZ, R17 ;  /* 0x000000ffff167224 */ /* 0x000fe200078e0011 */
[----:B------:R-:W-:Y:S01]  /*f7c0*/  PRMT R2, R5, 0x5410, R2 ;  /* 0x0000541005027816 */ /* 0x000fe20000000002 */
[----:B------:R-:W-:-:S07]  /*f7d0*/  IMAD.MOV.U32 R17, RZ, RZ, R24 ;  /* 0x000000ffff117224 */ /* 0x000fce00078e0018 */
.L_x_13834:
[----:B------:R-:W-:Y:S05]  /*f7e0*/  BSYNC B1 ;  /* 0x0000000000017941 */ /* 0x000fea0003800000 */
.L_x_13832:
        /* <DEDUP_REMOVED lines=9> */
.L_x_13836:
[----:B------:R-:W-:Y:S01]  /*f880*/  IMAD.MOV.U32 R29, RZ, RZ, R22 ;  /* 0x000000ffff1d7224 */ /* 0x000fe200078e0016 */
[C---:B------:R-:W-:Y:S01]  /*f890*/  PRMT R5, R2.reuse, 0x7632, R5 ;  /* 0x0000763202057816 */ /* 0x040fe20000000005 */
[----:B------:R-:W-:Y:S01]  /*f8a0*/  IMAD.MOV.U32 R22, RZ, RZ, R15 ;  /* 0x000000ffff167224 */ /* 0x000fe200078e000f */
[----:B------:R-:W-:-:S07]  /*f8b0*/  PRMT R2, R2, 0x7610, R10 ;  /* 0x0000761002027816 */ /* 0x000fce000000000a */
.L_x_13837:
[----:B------:R-:W-:Y:S05]  /*f8c0*/  BSYNC B1 ;  /* 0x0000000000017941 */ /* 0x000fea0003800000 */
.L_x_13835:
        /* <DEDUP_REMOVED lines=9> */
.L_x_13839:
[----:B------:R-:W-:Y:S01]  /*f960*/  IMAD.MOV.U32 R10, RZ, RZ, R29 ;  /* 0x000000ffff0a7224 */ /* 0x000fe200078e001d */
[--C-:B------:R-:W-:Y:S01]  /*f970*/  PRMT R15, R15, 0x5410, R5.reuse ;  /* 0x000054100f0f7816 */ /* 0x100fe20000000005 */
[----:B------:R-:W-:Y:S01]  /*f980*/  IMAD.MOV.U32 R29, RZ, RZ, R14 ;  /* 0x000000ffff1d7224 */ /* 0x000fe200078e000e */
[----:B------:R-:W-:-:S07]  /*f990*/  PRMT R5, R13, 0x7632, R5 ;  /* 0x000076320d057816 */ /* 0x000fce0000000005 */
.L_x_13840:
[----:B------:R-:W-:Y:S05]  /*f9a0*/  BSYNC B1 ;  /* 0x0000000000017941 */ /* 0x000fea0003800000 */
.L_x_13838:
        /* <DEDUP_REMOVED lines=9> */
.L_x_13842:
[----:B------:R-:W-:Y:S01]  /*fa40*/  IMAD.MOV.U32 R14, RZ, RZ, R10 ;  /* 0x000000ffff0e7224 */ /* 0x000fe200078e000a */
[----:B------:R-:W-:Y:S01]  /*fa50*/  PRMT R15, R15, 0x5432, R12 ;  /* 0x000054320f0f7816 */ /* 0x000fe2000000000c */
[----:B------:R-:W-:-:S07]  /*fa60*/  IMAD.MOV.U32 R10, RZ, RZ, R19 ;  /* 0x000000ffff0a7224 */ /* 0x000fce00078e0013 */
.L_x_13843:
[----:B------:R-:W-:Y:S05]  /*fa70*/  BSYNC B1 ;  /* 0x0000000000017941 */ /* 0x000fea0003800000 */
.L_x_13841:
        /* <DEDUP_REMOVED lines=9> */
.L_x_13845:
[----:B------:R-:W-:Y:S01]  /*fb10*/  PRMT R13, R13, 0x5410, R15 ;  /* 0x000054100d0d7816 */ /* 0x000fe2000000000f */
[----:B------:R-:W-:Y:S02]  /*fb20*/  IMAD.MOV.U32 R19, RZ, RZ, R14 ;  /* 0x000000ffff137224 */ /* 0x000fe400078e000e */
[----:B------:R-:W-:Y:S01]  /*fb30*/  IMAD.MOV.U32 R14, RZ, RZ, R23 ;  /* 0x000000ffff0e7224 */ /* 0x000fe200078e0017 */
[----:B------:R-:W-:-:S07]  /*fb40*/  PRMT R15, R13, 0x7610, R15 ;  /* 0x000076100d0f7816 */ /* 0x000fce000000000f */
.L_x_13846:
[----:B------:R-:W-:Y:S05]  /*fb50*/  BSYNC B1 ;  /* 0x0000000000017941 */ /* 0x000fea0003800000 */
.L_x_13844:
        /* <DEDUP_REMOVED lines=9> */
.L_x_13848:
[C---:B------:R-:W-:Y:S01]  /*fbf0*/  PRMT R12, R13.reuse, 0x7632, R12 ;  /* 0x000076320d0c7816 */ /* 0x040fe2000000000c */
[----:B------:R-:W-:Y:S02]  /*fc00*/  IMAD.MOV.U32 R23, RZ, RZ, R19 ;  /* 0x000000ffff177224 */ /* 0x000fe400078e0013 */
[----:B------:R-:W-:Y:S01]  /*fc10*/  IMAD.MOV.U32 R19, RZ, RZ, R18 ;  /* 0x000000ffff137224 */ /* 0x000fe200078e0012 */
[----:B------:R-:W-:-:S07]  /*fc20*/  PRMT R13, R13, 0x7610, R12 ;  /* 0x000076100d0d7816 */ /* 0x000fce000000000c */
.L_x_13849:
[----:B------:R-:W-:Y:S05]  /*fc30*/  BSYNC B1 ;  /* 0x0000000000017941 */ /* 0x000fea0003800000 */
.L_x_13847:
        /* <DEDUP_REMOVED lines=16> */
.L_x_13851:
[----:B------:R-:W-:Y:S01]  /*fd40*/  IMAD.MOV.U32 R27, RZ, RZ, R16 ;  /* 0x000000ffff1b7224 */ /* 0x000fe200078e0010 */
[----:B------:R-:W-:Y:S01]  /*fd50*/  PRMT R12, R12, 0x7610, R5 ;  /* 0x000076100c0c7816 */ /* 0x000fe20000000005 */
[----:B------:R-:W-:Y:S01]  /*fd60*/  IMAD.MOV.U32 R16, RZ, RZ, R17 ;  /* 0x000000ffff107224 */ /* 0x000fe200078e0011 */
[----:B------:R-:W-:-:S07]  /*fd70*/  PRMT R5, R5, 0x5410, R2 ;  /* 0x0000541005057816 */ /* 0x000fce0000000002 */
.L_x_13852:
[----:B------:R-:W-:Y:S05]  /*fd80*/  BSYNC B1 ;  /* 0x0000000000017941 */ /* 0x000fea0003800000 */
.L_x_13850:
        /* <DEDUP_REMOVED lines=9> */
.L_x_13854:
[C---:B------:R-:W-:Y:S01]  /*fe20*/  PRMT R2, R12.reuse, 0x7632, R2 ;  /* 0x000076320c027816 */ /* 0x040fe20000000002 */
[----:B------:R-:W-:Y:S02]  /*fe30*/  IMAD.MOV.U32 R18, RZ, RZ, R27 ;  /* 0x000000ffff127224 */ /* 0x000fe400078e001b */
[----:B------:R-:W-:Y:S01]  /*fe40*/  IMAD.MOV.U32 R27, RZ, RZ, R22 ;  /* 0x000000ffff1b7224 */ /* 0x000fe200078e0016 */
[----:B------:R-:W-:-:S07]  /*fe50*/  PRMT R12, R12, 0x7610, R2 ;  /* 0x000076100c0c7816 */ /* 0x000fce0000000002 */
.L_x_13855:
[----:B------:R-:W-:Y:S05]  /*fe60*/  BSYNC B1 ;  /* 0x0000000000017941 */ /* 0x000fea0003800000 */
.L_x_13853:
        /* <DEDUP_REMOVED lines=9> */
.L_x_13857:
[----:B------:R-:W-:Y:S01]  /*ff00*/  IMAD.MOV.U32 R17, RZ, RZ, R18 ;  /* 0x000000ffff117224 */ /* 0x000fe200078e0012 */
[----:B------:R-:W-:Y:S01]  /*ff10*/  PRMT R13, R2, 0x7610, R13 ;  /* 0x00007610020d7816 */ /* 0x000fe2000000000d */
[----:B------:R-:W-:Y:S01]  /*ff20*/  IMAD.MOV.U32 R18, RZ, RZ, R29 ;  /* 0x000000ffff127224 */ /* 0x000fe200078e001d */
[----:B------:R-:W-:-:S07]  /*ff30*/  PRMT R2, R5, 0x7610, R2 ;  /* 0x0000761005027816 */ /* 0x000fce0000000002 */
.L_x_13858:
[----:B------:R-:W-:Y:S05]  /*ff40*/  BSYNC B1 ;  /* 0x0000000000017941 */ /* 0x000fea0003800000 */
.L_x_13856:
        /* <DEDUP_REMOVED lines=9> */
.L_x_13860:
[----:B------:R-:W-:Y:S01]  /*ffe0*/  IMAD.MOV.U32 R29, RZ, RZ, R17 ;  /* 0x000000ffff1d7224 */ /* 0x000fe200078e0011 */
[----:B------:R-:W-:Y:S01]  /*fff0*/  PRMT R5, R13, 0x7610, R5 ;  /* 0x000076100d057816 */ /* 0x000fe20000000005 */
[----:B------:R-:W-:Y:S01]  /*10000*/  IMAD.MOV.U32 R17, RZ, RZ, R10 ;  /* 0x000000ffff117224 */ /* 0x000fe200078e000a */
[----:B------:R-:W-:-:S07]  /*10010*/  PRMT R13, R15, 0x7632, R13 ;  /* 0x000076320f0d7816 */ /* 0x000fce000000000d */
.L_x_13861:
[----:B------:R-:W-:Y:S05]  /*10020*/  BSYNC B1 ;  /* 0x0000000000017941 */ /* 0x000fea0003800000 */
.L_x_13859:
        /* <DEDUP_REMOVED lines=9> */
.L_x_13863:
[----:B------:R-:W-:Y:S01]  /*100c0*/  IMAD.MOV.U32 R10, RZ, RZ, R29 ;  /* 0x000000ffff0a7224 */ /* 0x000fe200078e001d */
[----:B------:R-:W-:Y:S01]  /*100d0*/  PRMT R22, R5, 0x7610, R22 ;  /* 0x0000761005167816 */ /* 0x000fe20000000016 */
[----:B------:R-:W-:Y:S01]  /*100e0*/  IMAD.MOV.U32 R29, RZ, RZ, R14 ;  /* 0x000000ffff1d7224 */ /* 0x000fe200078e000e */
[----:B------:R-:W-:-:S07]  /*100f0*/  PRMT R5, R15, 0x7610, R5 ;  /* 0x000076100f057816 */ /* 0x000fce0000000005 */
.L_x_13864:
[----:B------:R-:W-:Y:S05]  /*10100*/  BSYNC B1 ;  /* 0x0000000000017941 */ /* 0x000fea0003800000 */
.L_x_13862:
        /* <DEDUP_REMOVED lines=9> */
.L_x_13866:
[----:B------:R-:W-:Y:S01]  /*101a0*/  IMAD.MOV.U32 R14, RZ, RZ, R10 ;  /* 0x000000ffff0e7224 */ /* 0x000fe200078e000a */
[--C-:B------:R-:W-:Y:S01]  /*101b0*/  PRMT R2, R2, 0x5410, R22.reuse ;  /* 0x0000541002027816 */ /* 0x100fe20000000016 */
[----:B------:R-:W-:Y:S01]  /*101c0*/  IMAD.MOV.U32 R10, RZ, RZ, R19 ;  /* 0x000000ffff0a7224 */ /* 0x000fe200078e0013 */
[----:B------:R-:W-:-:S07]  /*101d0*/  PRMT R22, R13, 0x7632, R22 ;  /* 0x000076320d167816 */ /* 0x000fce0000000016 */
.L_x_13867:
[----:B------:R-:W-:Y:S05]  /*101e0*/  BSYNC B1 ;  /* 0x0000000000017941 */ /* 0x000fea0003800000 */
.L_x_13865:
        /* <DEDUP_REMOVED lines=9> */
.L_x_13869:
[----:B------:R-:W-:Y:S01]  /*10280*/  IMAD.MOV.U32 R15, RZ, RZ, R14 ;  /* 0x000000ffff0f7224 */ /* 0x000fe200078e000e */
[----:B------:R-:W-:Y:S01]  /*10290*/  PRMT R13, R13, 0x7610, R2 ;  /* 0x000076100d0d7816 */ /* 0x000fe20000000002 */
[----:B------:R-:W-:Y:S01]  /*102a0*/  IMAD.MOV.U32 R14, RZ, RZ, R23 ;  /* 0x000000ffff0e7224 */ /* 0x000fe200078e0017 */
[----:B------:R-:W-:-:S07]  /*102b0*/  PRMT R2, R2, 0x5410, R12 ;  /* 0x0000541002027816 */ /* 0x000fce000000000c */
.L_x_13870:
[----:B------:R-:W-:Y:S05]  /*102c0*/  BSYNC B1 ;  /* 0x0000000000017941 */ /* 0x000fea0003800000 */
.L_x_13868:
        /* <DEDUP_REMOVED lines=16> */
.L_x_13872:
[----:B------:R-:W-:Y:S01]  /*103d0*/  IMAD.MOV.U32 R19, RZ, RZ, R16 ;  /* 0x000000ffff137224 */ /* 0x000fe200078e0010 */
[C---:B------:R-:W-:Y:S01]  /*103e0*/  PRMT R8, R5.reuse, 0x7632, R8 ;  /* 0x0000763205087816 */ /* 0x040fe20000000008 */
[----:B------:R-:W-:Y:S01]  /*103f0*/  IMAD.MOV.U32 R16, RZ, RZ, R27 ;  /* 0x000000ffff107224 */ /* 0x000fe200078e001b */
[----:B------:R-:W-:-:S07]  /*10400*/  PRMT R5, R5, 0x7610, R12 ;  /* 0x0000761005057816 */ /* 0x000fce000000000c */
.L_x_13873:
[----:B------:R-:W-:Y:S05]  /*10410*/  BSYNC B1 ;  /* 0x0000000000017941 */ /* 0x000fea0003800000 */
.L_x_13871:
        /* <DEDUP_REMOVED lines=9> */
.L_x_13875:
[----:B------:R-:W-:Y:S01]  /*104b0*/  IMAD.MOV.U32 R12, RZ, RZ, R19 ;  /* 0x000000ffff0c7224 */ /* 0x000fe200078e0013 */
[----:B------:R-:W-:Y:S01]  /*104c0*/  PRMT R23, R8, 0x7610, R23 ;  /* 0x0000761008177816 */ /* 0x000fe20000000017 */
[----:B------:R-:W-:Y:S01]  /*104d0*/  IMAD.MOV.U32 R19, RZ, RZ, R18 ;  /* 0x000000ffff137224 */ /* 0x000fe200078e0012 */
[----:B------:R-:W-:-:S07]  /*104e0*/  PRMT R8, R2, 0x7610, R8 ;  /* 0x0000761002087816 */ /* 0x000fce0000000008 */
.L_x_13876:
[----:B------:R-:W-:Y:S05]  /*104f0*/  BSYNC B1 ;  /* 0x0000000000017941 */ /* 0x000fea0003800000 */
.L_x_13874:
        /* <DEDUP_REMOVED lines=9> */
.L_x_13878:
[----:B------:R-:W-:Y:S01]  /*10590*/  IMAD.MOV.U32 R18, RZ, RZ, R12 ;  /* 0x000000ffff127224 */ /* 0x000fe200078e000c */
[----:B------:R-:W-:Y:S01]  /*105a0*/  PRMT R2, R23, 0x7610, R2 ;  /* 0x0000761017027816 */ /* 0x000fe20000000002 */
[----:B------:R-:W-:Y:S01]  /*105b0*/  IMAD.MOV.U32 R12, RZ, RZ, R17 ;  /* 0x000000ffff0c7224 */ /* 0x000fe200078e0011 */
[----:B------:R-:W-:-:S07]  /*105c0*/  PRMT R23, R13, 0x7610, R23 ;  /* 0x000076100d177816 */ /* 0x000fce0000000017 */
.L_x_13879:
[----:B------:R-:W-:Y:S05]  /*105d0*/  BSYNC B1 ;  /* 0x0000000000017941 */ /* 0x000fea0003800000 */
.L_x_13877:
        /* <DEDUP_REMOVED lines=9> */
.L_x_13881:
[----:B------:R-:W-:Y:S01]  /*10670*/  IMAD.MOV.U32 R17, RZ, RZ, R18 ;  /* 0x000000ffff117224 */ /* 0x000fe200078e0012 */
[--C-:B------:R-:W-:Y:S01]  /*10680*/  PRMT R8, R8, 0x5410, R2.reuse ;  /* 0x0000541008087816 */ /* 0x100fe20000000002 */
[----:B------:R-:W-:Y:S01]  /*10690*/  IMAD.MOV.U32 R18, RZ, RZ, R29 ;  /* 0x000000ffff127224 */ /* 0x000fe200078e001d */
[----:B------:R-:W-:-:S07]  /*106a0*/  PRMT R2, R5, 0x7610, R2 ;  /* 0x0000761005027816 */ /* 0x000fce0000000002 */
.L_x_13882:
[----:B------:R-:W-:Y:S05]  /*106b0*/  BSYNC B1 ;  /* 0x0000000000017941 */ /* 0x000fea0003800000 */
.L_x_13880:
        /* <DEDUP_REMOVED lines=9> */
.L_x_13884:
[----:B------:R-:W-:Y:S01]  /*10750*/  PRMT R22, R22, 0x7610, R8 ;  /* 0x0000761016167816 */ /* 0x000fe20000000008 */
[----:B------:R-:W-:Y:S02]  /*10760*/  IMAD.MOV.U32 R25, RZ, RZ, R17 ;  /* 0x000000ffff197224 */ /* 0x000fe400078e0011 */
[----:B------:R-:W-:Y:S01]  /*10770*/  IMAD.MOV.U32 R17, RZ, RZ, R10 ;  /* 0x000000ffff117224 */ /* 0x000fe200078e000a */
[----:B------:R-:W-:-:S07]  /*10780*/  PRMT R8, R8, 0x5410, R22 ;  /* 0x0000541008087816 */ /* 0x000fce0000000016 */
.L_x_13885:
[----:B------:R-:W-:Y:S05]  /*10790*/  BSYNC B1 ;  /* 0x0000000000017941 */ /* 0x000fea0003800000 */
.L_x_13883:
        /* <DEDUP_REMOVED lines=9> */
.L_x_13887:
[----:B------:R-:W-:Y:S01]  /*10830*/  IMAD.MOV.U32 R10, RZ, RZ, R25 ;  /* 0x000000ffff0a7224 */ /* 0x000fe200078e0019 */
[C---:B------:R-:W-:Y:S01]  /*10840*/  PRMT R5, R22.reuse, 0x7632, R5 ;  /* 0x0000763216057816 */ /* 0x040fe20000000005 */
[----:B------:R-:W-:Y:S01]  /*10850*/  IMAD.MOV.U32 R25, RZ, RZ, R14 ;  /* 0x000000ffff197224 */ /* 0x000fe200078e000e */
[----:B------:R-:W-:-:S07]  /*10860*/  PRMT R22, R22, 0x7610, R2 ;  /* 0x0000761016167816 */ /* 0x000fce0000000002 */
.L_x_13888:
[----:B------:R-:W-:Y:S05]  /*10870*/  BSYNC B1 ;  /* 0x0000000000017941 */ /* 0x000fea0003800000 */
.L_x_13886:
        /* <DEDUP_REMOVED lines=9> */
.L_x_13890:
[----:B------:R-:W-:Y:S01]  /*10910*/  IMAD.MOV.U32 R14, RZ, RZ, R10 ;  /* 0x000000ffff0e7224 */ /* 0x000fe200078e000a */
[----:B------:R-:W-:Y:S01]  /*10920*/  PRMT R2, R2, 0x5410, R5 ;  /* 0x0000541002027816 */ /* 0x000fe20000000005 */
[----:B------:R-:W-:Y:S01]  /*10930*/  IMAD.MOV.U32 R10, RZ, RZ, R15 ;  /* 0x000000ffff0a7224 */ /* 0x000fe200078e000f */
[----:B------:R-:W-:-:S07]  /*10940*/  PRMT R5, R13, 0x7632, R5 ;  /* 0x000076320d057816 */ /* 0x000fce0000000005 */
.L_x_13891:
[----:B------:R-:W-:Y:S05]  /*10950*/  BSYNC B1 ;  /* 0x0000000000017941 */ /* 0x000fea0003800000 */
.L_x_13889:
        /* <DEDUP_REMOVED lines=16> */
.L_x_13893:
[----:B------:R-:W-:Y:S01]  /*10a60*/  IMAD.MOV.U32 R11, RZ, RZ, R16 ;  /* 0x000000ffff0b7224 */ /* 0x000fe200078e0010 */
[C---:B------:R-:W-:Y:S01]  /*10a70*/  PRMT R13, R5.reuse, 0x7632, R13 ;  /* 0x00007632050d7816 */ /* 0x040fe2000000000d */
[----:B------:R-:W-:Y:S01]  /*10a80*/  IMAD.MOV.U32 R16, RZ, RZ, R19 ;  /* 0x000000ffff107224 */ /* 0x000fe200078e0013 */
[----:B------:R-:W-:-:S07]  /*10a90*/  PRMT R5, R5, 0x5410, R8 ;  /* 0x0000541005057816 */ /* 0x000fce0000000008 */
.L_x_13894:
[----:B------:R-:W-:Y:S05]  /*10aa0*/  BSYNC B1 ;  /* 0x0000000000017941 */ /* 0x000fea0003800000 */
.L_x_13892:
        /* <DEDUP_REMOVED lines=9> */
.L_x_13896:
[----:B------:R-:W-:Y:S01]  /*10b40*/  IMAD.MOV.U32 R15, RZ, RZ, R11 ;  /* 0x000000ffff0f7224 */ /* 0x000fe200078e000b */
[----:B------:R-:W-:Y:S01]  /*10b50*/  PRMT R13, R23, 0x5410, R13 ;  /* 0x00005410170d7816 */ /* 0x000fe2000000000d */
[----:B------:R-:W-:-:S07]  /*10b60*/  IMAD.MOV.U32 R11, RZ, RZ, R12 ;  /* 0x000000ffff0b7224 */ /* 0x000fce00078e000c */
.L_x_13897:
[----:B------:R-:W-:Y:S05]  /*10b70*/  BSYNC B1 ;  /* 0x0000000000017941 */ /* 0x000fea0003800000 */
.L_x_13895:
        /* <DEDUP_REMOVED lines=9> */
.L_x_13899:
[----:B------:R-:W-:Y:S01]  /*10c10*/  IMAD.MOV.U32 R12, RZ, RZ, R15 ;  /* 0x000000ffff0c7224 */ /* 0x000fe200078e000f */
[----:B------:R-:W-:Y:S01]  /*10c20*/  PRMT R19, R19, 0x7610, R13 ;  /* 0x0000761013137816 */ /* 0x000fe2000000000d */
[----:B------:R-:W-:Y:S01]  /*10c30*/  IMAD.MOV.U32 R15, RZ, RZ, R18 ;  /* 0x000000ffff0f7224 */ /* 0x000fe200078e0012 */
[----:B------:R-:W-:-:S07]  /*10c40*/  PRMT R13, R13, 0x5410, R2 ;  /* 0x000054100d0d7816 */ /* 0x000fce0000000002 */
.L_x_13900:
[----:B------:R-:W-:Y:S05]  /*10c50*/  BSYNC B1 ;  /* 0x0000000000017941 */ /* 0x000fea0003800000 */
.L_x_13898:
        /* <DEDUP_REMOVED lines=9> */
.L_x_13902:
[----:B------:R-:W-:Y:S01]  /*10cf0*/  IMAD.MOV.U32 R18, RZ, RZ, R12 ;  /* 0x000000ffff127224 */ /* 0x000fe200078e000c */
[----:B------:R-:W-:Y:S01]  /*10d00*/  PRMT R23, R23, 0x7610, R19 ;  /* 0x0000761017177816 */ /* 0x000fe20000000013 */
[----:B------:R-:W-:Y:S01]  /*10d10*/  IMAD.MOV.U32 R12, RZ, RZ, R17 ;  /* 0x000000ffff0c7224 */ /* 0x000fe200078e0011 */
[----:B------:R-:W-:-:S07]  /*10d20*/  PRMT R19, R19, 0x7610, R8 ;  /* 0x0000761013137816 */ /* 0x000fce0000000008 */
.L_x_13903:
[----:B------:R-:W-:Y:S05]  /*10d30*/  BSYNC B1 ;  /* 0x0000000000017941 */ /* 0x000fea0003800000 */
.L_x_13901:
        /* <DEDUP_REMOVED lines=9> */
.L_x_13905:
[----:B------:R-:W-:Y:S01]  /*10dd0*/  IMAD.MOV.U32 R17, RZ, RZ, R18 ;  /* 0x000000ffff117224 */ /* 0x000fe200078e0012 */
[C---:B------:R-:W-:Y:S01]  /*10de0*/  PRMT R2, R23.reuse, 0x7632, R2 ;  /* 0x0000763217027816 */ /* 0x040fe20000000002 */
[----:B------:R-:W-:Y:S01]  /*10df0*/  IMAD.MOV.U32 R18, RZ, RZ, R25 ;  /* 0x000000ffff127224 */ /* 0x000fe200078e0019 */
[----:B------:R-:W-:-:S07]  /*10e00*/  PRMT R23, R23, 0x7610, R22 ;  /* 0x0000761017177816 */ /* 0x000fce0000000016 */
.L_x_13906:
[----:B------:R-:W-:Y:S05]  /*10e10*/  BSYNC B1 ;  /* 0x0000000000017941 */ /* 0x000fea0003800000 */
.L_x_13904:
        /* <DEDUP_REMOVED lines=9> */
.L_x_13908:
[----:B------:R-:W-:Y:S01]  /*10eb0*/  IMAD.MOV.U32 R25, RZ, RZ, R17 ;  /* 0x000000ffff197224 */ /* 0x000fe200078e0011 */
[----:B------:R-:W-:Y:S01]  /*10ec0*/  PRMT R8, R8, 0x5410, R2 ;  /* 0x0000541008087816 */ /* 0x000fe20000000002 */
[----:B------:R-:W-:Y:S01]  /*10ed0*/  IMAD.MOV.U32 R17, RZ, RZ, R10 ;  /* 0x000000ffff117224 */ /* 0x000fe200078e000a */
[----:B------:R-:W-:-:S07]  /*10ee0*/  PRMT R2, R5, 0x7610, R2 ;  /* 0x0000761005027816 */ /* 0x000fce0000000002 */
.L_x_13909:
[----:B------:R-:W-:Y:S05]  /*10ef0*/  BSYNC B1 ;  /* 0x0000000000017941 */ /* 0x000fea0003800000 */
.L_x_13907:
        /* <DEDUP_REMOVED lines=9> */
.L_x_13911:
[----:B------:R-:W-:Y:S01]  /*10f90*/  IMAD.MOV.U32 R10, RZ, RZ, R25 ;  /* 0x000000ffff0a7224 */ /* 0x000fe200078e0019 */
[C---:B------:R-:W-:Y:S01]  /*10fa0*/  PRMT R5, R8.reuse, 0x7632, R5 ;  /* 0x0000763208057816 */ /* 0x040fe20000000005 */
[----:B------:R-:W-:Y:S01]  /*10fb0*/  IMAD.MOV.U32 R25, RZ, RZ, R14 ;  /* 0x000000ffff197224 */ /* 0x000fe200078e000e */
[----:B------:R-:W-:-:S07]  /*10fc0*/  PRMT R8, R8, 0x7610, R2 ;  /* 0x0000761008087816 */ /* 0x000fce0000000002 */
.L_x_13912:
[----:B------:R-:W-:Y:S05]  /*10fd0*/  BSYNC B1 ;  /* 0x0000000000017941 */ /* 0x000fea0003800000 */
.L_x_13910:
        /* <DEDUP_REMOVED lines=16> */
.L_x_13914:
[----:B------:R-:W-:Y:S01]  /*110e0*/  IMAD.MOV.U32 R6, RZ, RZ, R16 ;  /* 0x000000ffff067224 */ /* 0x000fe200078e0010 */
[C---:B------:R-:W-:Y:S01]  /*110f0*/  PRMT R8, R5.reuse, 0x7632, R8 ;  /* 0x0000763205087816 */ /* 0x040fe20000000008 */
[----:B------:R-:W-:Y:S01]  /*11100*/  IMAD.MOV.U32 R16, RZ, RZ, R11 ;  /* 0x000000ffff107224 */ /* 0x000fe200078e000b */
[----:B------:R-:W-:-:S07]  /*11110*/  PRMT R5, R5, 0x5410, R13 ;  /* 0x0000541005057816 */ /* 0x000fce000000000d */
.L_x_13915:
[----:B------:R-:W-:Y:S05]  /*11120*/  BSYNC B1 ;  /* 0x0000000000017941 */ /* 0x000fea0003800000 */
.L_x_13913:
        /* <DEDUP_REMOVED lines=9> */
.L_x_13917:
[----:B------:R-:W-:Y:S01]  /*111c0*/  IMAD.MOV.U32 R9, RZ, RZ, R6 ;  /* 0x000000ffff097224 */ /* 0x000fe200078e0006 */
[----:B------:R-:W-:Y:S01]  /*111d0*/  PRMT R11, R8, 0x7610, R11 ;  /* 0x00007610080b7816 */ /* 0x000fe2000000000b */
[----:B------:R-:W-:Y:S01]  /*111e0*/  IMAD.MOV.U32 R6, RZ, RZ, R15 ;  /* 0x000000ffff067224 */ /* 0x000fe200078e000f */
[----:B------:R-:W-:-:S07]  /*111f0*/  PRMT R8, R13, 0x7632, R8 ;  /* 0x000076320d087816 */ /* 0x000fce0000000008 */
.L_x_13918:
[----:B------:R-:W-:Y:S05]  /*11200*/  BSYNC B1 ;  /* 0x0000000000017941 */ /* 0x000fea0003800000 */
.L_x_13916:
        /* <DEDUP_REMOVED lines=9> */
.L_x_13920:
[----:B------:R-:W-:Y:S01]  /*112a0*/  IMAD.MOV.U32 R13, RZ, RZ, R9 ;  /* 0x000000ffff0d7224 */ /* 0x000fe200078e0009 */
[----:B------:R-:W-:Y:S01]  /*112b0*/  PRMT R11, R19, 0x5432, R11 ;  /* 0x00005432130b7816 */ /* 0x000fe2000000000b */
[----:B------:R-:W-:-:S07]  /*112c0*/  IMAD.MOV.U32 R9, RZ, RZ, R12 ;  /* 0x000000ffff097224 */ /* 0x000fce00078e000c */
.L_x_13921:
[----:B------:R-:W-:Y:S05]  /*112d0*/  BSYNC B1 ;  /* 0x0000000000017941 */ /* 0x000fea0003800000 */
.L_x_13919:
        /* <DEDUP_REMOVED lines=9> */
.L_x_13923:
[----:B------:R-:W-:Y:S01]  /*11370*/  IMAD.MOV.U32 R12, RZ, RZ, R13 ;  /* 0x000000ffff0c7224 */ /* 0x000fe200078e000d */
[----:B------:R-:W-:Y:S01]  /*11380*/  PRMT R2, R2, 0x7610, R11 ;  /* 0x0000761002027816 */ /* 0x000fe2000000000b */
[----:B------:R-:W-:Y:S01]  /*11390*/  IMAD.MOV.U32 R13, RZ, RZ, R18 ;  /* 0x000000ffff0d7224 */ /* 0x000fe200078e0012 */
[----:B------:R-:W-:-:S07]  /*113a0*/  PRMT R11, R11, 0x7610, R23 ;  /* 0x000076100b0b7816 */ /* 0x000fce0000000017 */
.L_x_13924:
[----:B------:R-:W-:Y:S05]  /*113b0*/  BSYNC B1 ;  /* 0x0000000000017941 */ /* 0x000fea0003800000 */
.L_x_13922:
        /* <DEDUP_REMOVED lines=9> */
.L_x_13926:
[----:B------:R-:W-:Y:S01]  /*11450*/  IMAD.MOV.U32 R14, RZ, RZ, R12 ;  /* 0x000000ffff0e7224 */ /* 0x000fe200078e000c */
[--C-:B------:R-:W-:Y:S01]  /*11460*/  PRMT R15, R15, 0x7610, R2.reuse ;  /* 0x000076100f0f7816 */ /* 0x100fe20000000002 */
[----:B------:R-:W-:Y:S01]  /*11470*/  IMAD.MOV.U32 R12, RZ, RZ, R17 ;  /* 0x000000ffff0c7224 */ /* 0x000fe200078e0011 */
[----:B------:R-:W-:-:S07]  /*11480*/  PRMT R2, R2, 0x5410, R2 ;  /* 0x0000541002027816 */ /* 0x000fce0000000002 */
.L_x_13927:
[----:B------:R-:W-:Y:S05]  /*11490*/  BSYNC B1 ;  /* 0x0000000000017941 */ /* 0x000fea0003800000 */
.L_x_13925:
        /* <DEDUP_REMOVED lines=9> */
.L_x_13929:
[----:B------:R-:W-:Y:S01]  /*11530*/  IMAD.MOV.U32 R17, RZ, RZ, R14 ;  /* 0x000000ffff117224 */ /* 0x000fe200078e000e */
[C---:B------:R-:W-:Y:S01]  /*11540*/  PRMT R2, R15.reuse, 0x7632, R2 ;  /* 0x000076320f027816 */ /* 0x040fe20000000002 */
[----:B------:R-:W-:Y:S01]  /*11550*/  IMAD.MOV.U32 R14, RZ, RZ, R25 ;  /* 0x000000ffff0e7224 */ /* 0x000fe200078e0019 */
[----:B------:R-:W-:-:S07]  /*11560*/  PRMT R15, R15, 0x7610, R8 ;  /* 0x000076100f0f7816 */ /* 0x000fce0000000008 */
.L_x_13930:
[----:B------:R-:W-:Y:S05]  /*11570*/  BSYNC B1 ;  /* 0x0000000000017941 */ /* 0x000fea0003800000 */
.L_x_13928:
        /* <DEDUP_REMOVED lines=9> */
.L_x_13932:
[----:B------:R-:W-:Y:S01]  /*11610*/  IMAD.MOV.U32 R18, RZ, RZ, R17 ;  /* 0x000000ffff127224 */ /* 0x000fe200078e0011 */
[----:B------:R-:W-:Y:S01]  /*11620*/  PRMT R8, R8, 0x5410, R2 ;  /* 0x0000541008087816 */ /* 0x000fe20000000002 */
[----:B------:R-:W-:Y:S01]  /*11630*/  IMAD.MOV.U32 R17, RZ, RZ, R10 ;  /* 0x000000ffff117224 */ /* 0x000fe200078e000a */
[----:B------:R-:W-:-:S07]  /*11640*/  PRMT R2, R5, 0x7610, R2 ;  /* 0x0000761005027816 */ /* 0x000fce0000000002 */
.L_x_13933:
[----:B------:R-:W-:Y:S05]  /*11650*/  BSYNC B1 ;  /* 0x0000000000017941 */ /* 0x000fea0003800000 */
.L_x_13931:
        /* <DEDUP_REMOVED lines=16> */
.L_x_13935:
[----:B------:R-:W-:Y:S01]  /*11760*/  IMAD.MOV.U32 R7, RZ, RZ, R16 ;  /* 0x000000ffff077224 */ /* 0x000fe200078e0010 */
[C---:B------:R-:W-:Y:S01]  /*11770*/  PRMT R10, R5.reuse, 0x7632, R10 ;  /* 0x00007632050a7816 */ /* 0x040fe2000000000a */
[----:B------:R-:W-:Y:S01]  /*11780*/  IMAD.MOV.U32 R16, RZ, RZ, R6 ;  /* 0x000000ffff107224 */ /* 0x000fe200078e0006 */
[----:B------:R-:W-:-:S07]  /*11790*/  PRMT R5, R5, 0x5410, R8 ;  /* 0x0000541005057816 */ /* 0x000fce0000000008 */
.L_x_13936:
[----:B------:R-:W-:Y:S05]  /*117a0*/  BSYNC B1 ;  /* 0x0000000000017941 */ /* 0x000fea0003800000 */
.L_x_13934:
        /* <DEDUP_REMOVED lines=9> */
.L_x_13938:
[----:B------:R-:W-:Y:S01]  /*11840*/  IMAD.MOV.U32 R6, RZ, RZ, R7 ;  /* 0x000000ffff067224 */ /* 0x000fe200078e0007 */
[----:B------:R-:W-:Y:S01]  /*11850*/  PRMT R8, R10, 0x7610, R8 ;  /* 0x000076100a087816 */ /* 0x000fe20000000008 */
[----:B------:R-:W-:Y:S01]  /*11860*/  IMAD.MOV.U32 R7, RZ, RZ, R9 ;  /* 0x000000ffff077224 */ /* 0x000fe200078e0009 */
[----:B------:R-:W-:-:S07]  /*11870*/  PRMT R10, R11, 0x7610, R10 ;  /* 0x000076100b0a7816 */ /* 0x000fce000000000a */
.L_x_13939:
[----:B------:R-:W-:Y:S05]  /*11880*/  BSYNC B1 ;  /* 0x0000000000017941 */ /* 0x000fea0003800000 */
.L_x_13937:
        /* <DEDUP_REMOVED lines=9> */
.L_x_13941:
[----:B------:R-:W-:Y:S01]  /*11920*/  IMAD.MOV.U32 R9, RZ, RZ, R6 ;  /* 0x000000ffff097224 */ /* 0x000fe200078e0006 */
[--C-:B------:R-:W-:Y:S01]  /*11930*/  PRMT R10, R10, 0x5410, R8.reuse ;  /* 0x000054100a0a7816 */ /* 0x100fe20000000008 */
[----:B------:R-:W-:Y:S01]  /*11940*/  IMAD.MOV.U32 R6, RZ, RZ, R13 ;  /* 0x000000ffff067224 */ /* 0x000fe200078e000d */
[----:B------:R-:W-:-:S07]  /*11950*/  PRMT R8, R11, 0x7632, R8 ;  /* 0x000076320b087816 */ /* 0x000fce0000000008 */
.L_x_13942:
[----:B------:R-:W-:Y:S05]  /*11960*/  BSYNC B1 ;  /* 0x0000000000017941 */ /* 0x000fea0003800000 */
.L_x_13940:
        /* <DEDUP_REMOVED lines=9> */
.L_x_13944:
[----:B------:R-:W-:Y:S01]  /*11a00*/  IMAD.MOV.U32 R11, RZ, RZ, R9 ;  /* 0x000000ffff0b7224 */ /* 0x000fe200078e0009 */
[C---:B------:R-:W-:Y:S01]  /*11a10*/  PRMT R22, R10.reuse, 0x7632, R22 ;  /* 0x000076320a167816 */ /* 0x040fe20000000016 */
[----:B------:R-:W-:Y:S01]  /*11a20*/  IMAD.MOV.U32 R9, RZ, RZ, R12 ;  /* 0x000000ffff097224 */ /* 0x000fe200078e000c */
[----:B------:R-:W-:-:S07]  /*11a30*/  PRMT R10, R10, 0x7610, R2 ;  /* 0x000076100a0a7816 */ /* 0x000fce0000000002 */
.L_x_13945:
[----:B------:R-:W-:Y:S05]  /*11a40*/  BSYNC B1 ;  /* 0x0000000000017941 */ /* 0x000fea0003800000 */
.L_x_13943:
        /* <DEDUP_REMOVED lines=9> */
.L_x_13947:
[----:B------:R-:W-:Y:S01]  /*11ae0*/  IMAD.MOV.U32 R24, RZ, RZ, R11 ;  /* 0x000000ffff187224 */ /* 0x000fe200078e000b */
[----:B------:R-:W-:Y:S01]  /*11af0*/  PRMT R2, R2, 0x5410, R22 ;  /* 0x0000541002027816 */ /* 0x000fe20000000016 */
[----:B------:R-:W-:Y:S01]  /*11b00*/  IMAD.MOV.U32 R11, RZ, RZ, R14 ;  /* 0x000000ffff0b7224 */ /* 0x000fe200078e000e */
[----:B------:R-:W-:-:S07]  /*11b10*/  PRMT R22, R15, 0x7632, R22 ;  /* 0x000076320f167816 */ /* 0x000fce0000000016 */
.L_x_13948:
[----:B------:R-:W-:Y:S05]  /*11b20*/  BSYNC B1 ;  /* 0x0000000000017941 */ /* 0x000fea0003800000 */
.L_x_13946:
        /* <DEDUP_REMOVED lines=9> */
.L_x_13950:
[----:B------:R-:W-:Y:S01]  /*11bc0*/  IMAD.MOV.U32 R25, RZ, RZ, R24 ;  /* 0x000000ffff197224 */ /* 0x000fe200078e0018 */
[--C-:B------:R-:W-:Y:S01]  /*11bd0*/  PRMT R27, R27, 0x7610, R2.reuse ;  /* 0x000076101b1b7816 */ /* 0x100fe20000000002 */
[----:B------:R-:W-:Y:S01]  /*11be0*/  IMAD.MOV.U32 R24, RZ, RZ, R17 ;  /* 0x000000ffff187224 */ /* 0x000fe200078e0011 */
[----:B------:R-:W-:-:S07]  /*11bf0*/  PRMT R2, R2, 0x5410, R2 ;  /* 0x0000541002027816 */ /* 0x000fce0000000002 */
.L_x_13951:
[----:B------:R-:W-:Y:S05]  /*11c00*/  BSYNC B1 ;  /* 0x0000000000017941 */ /* 0x000fea0003800000 */
.L_x_13949:
        /* <DEDUP_REMOVED lines=9> */
.L_x_13953:
[----:B------:R-:W-:Y:S01]  /*11ca0*/  IMAD.MOV.U32 R29, RZ, RZ, R25 ;  /* 0x000000ffff1d7224 */ /* 0x000fe200078e0019 */
[----:B------:R-:W-:Y:S01]  /*11cb0*/  PRMT R27, R27, 0x7632, R8 ;  /* 0x000076321b1b7816 */ /* 0x000fe20000000008 */
[----:B------:R-:W-:-:S07]  /*11cc0*/  IMAD.MOV.U32 R25, RZ, RZ, R18 ;  /* 0x000000ffff197224 */ /* 0x000fce00078e0012 */
.L_x_13954:
[----:B------:R-:W-:Y:S05]  /*11cd0*/  BSYNC B1 ;  /* 0x0000000000017941 */ /* 0x000fea0003800000 */
.L_x_13952:
        /* <DEDUP_REMOVED lines=16> */
.L_x_13956:
[----:B------:R-:W-:Y:S01]  /*11de0*/  IMAD.MOV.U32 R15, RZ, RZ, R16 ;  /* 0x000000ffff0f7224 */ /* 0x000fe200078e0010 */
[----:B------:R-:W-:Y:S01]  /*11df0*/  PRMT R5, R5, 0x5432, R10 ;  /* 0x0000543205057816 */ /* 0x000fe2000000000a */
[----:B------:R-:W-:-:S07]  /*11e00*/  IMAD.MOV.U32 R16, RZ, RZ, R7 ;  /* 0x000000ffff107224 */ /* 0x000fce00078e0007 */
.L_x_13957:
[----:B------:R-:W-:Y:S05]  /*11e10*/  BSYNC B1 ;  /* 0x0000000000017941 */ /* 0x000fea0003800000 */
.L_x_13955:
        /* <DEDUP_REMOVED lines=9> */
.L_x_13959:
[----:B------:R-:W-:Y:S01]  /*11eb0*/  PRMT R19, R19, 0x5410, R5 ;  /* 0x0000541013137816 */ /* 0x000fe20000000005 */
[----:B------:R-:W-:Y:S01]  /*11ec0*/  IMAD.MOV.U32 R14, RZ, RZ, R15 ;  /* 0x000000ffff0e7224 */ /* 0x000fe200078e000f */
[----:B------:R-:W-:Y:S01]  /*11ed0*/  PRMT R5, R8, 0x7610, R5 ;  /* 0x0000761008057816 */ /* 0x000fe20000000005 */
[----:B------:R-:W-:-:S07]  /*11ee0*/  IMAD.MOV.U32 R15, RZ, RZ, R6 ;  /* 0x000000ffff0f7224 */ /* 0x000fce00078e0006 */
.L_x_13960:
[----:B------:R-:W-:Y:S05]  /*11ef0*/  BSYNC B1 ;  /* 0x0000000000017941 */ /* 0x000fea0003800000 */
.L_x_13958:
        /* <DEDUP_REMOVED lines=9> */
.L_x_13962:
[----:B------:R-:W-:Y:S01]  /*11f90*/  IMAD.MOV.U32 R13, RZ, RZ, R14 ;  /* 0x000000ffff0d7224 */ /* 0x000fe200078e000e */
[----:B------:R-:W-:Y:S01]  /*11fa0*/  PRMT R19, R19, 0x7632, R10 ;  /* 0x0000763213137816 */ /* 0x000fe2000000000a */
[----:B------:R-:W-:-:S07]  /*11fb0*/  IMAD.MOV.U32 R14, RZ, RZ, R9 ;  /* 0x000000ffff0e7224 */ /* 0x000fce00078e0009 */
.L_x_13963:
[----:B------:R-:W-:Y:S05]  /*11fc0*/  BSYNC B1 ;  /* 0x0000000000017941 */ /* 0x000fea0003800000 */
.L_x_13961:
        /* <DEDUP_REMOVED lines=9> */
.L_x_13965:
[----:B------:R-:W-:Y:S01]  /*12060*/  PRMT R18, R18, 0x5410, R19 ;  /* 0x0000541012127816 */ /* 0x000fe20000000013 */
[----:B------:R-:W-:Y:S01]  /*12070*/  IMAD.MOV.U32 R12, RZ, RZ, R13 ;  /* 0x000000ffff0c7224 */ /* 0x000fe200078e000d */
[----:B------:R-:W-:Y:S01]  /*12080*/  PRMT R19, R22, 0x7610, R19 ;  /* 0x0000761016137816 */ /* 0x000fe20000000013 */
[----:B------:R-:W-:-:S07]  /*12090*/  IMAD.MOV.U32 R13, RZ, RZ, R11 ;  /* 0x000000ffff0d7224 */ /* 0x000fce00078e000b */
.L_x_13966:
[----:B------:R-:W-:Y:S05]  /*120a0*/  BSYNC B1 ;  /* 0x0000000000017941 */ /* 0x000fea0003800000 */
.L_x_13964:
        /* <DEDUP_REMOVED lines=9> */
.L_x_13968:
[----:B------:R-:W-:Y:S01]  /*12140*/  IMAD.MOV.U32 R23, RZ, RZ, R12 ;  /* 0x000000ffff177224 */ /* 0x000fe200078e000c */
[----:B------:R-:W-:Y:S01]  /*12150*/  PRMT R18, R18, 0x7632, R2 ;  /* 0x0000763212127816 */ /* 0x000fe20000000002 */
[----:B------:R-:W-:-:S07]  /*12160*/  IMAD.MOV.U32 R12, RZ, RZ, R24 ;  /* 0x000000ffff0c7224 */ /* 0x000fce00078e0018 */
.L_x_13969:
[----:B------:R-:W-:Y:S05]  /*12170*/  BSYNC B1 ;  /* 0x0000000000017941 */ /* 0x000fea0003800000 */
.L_x_13967:
        /* <DEDUP_REMOVED lines=9> */
.L_x_13971:
[--C-:B------:R-:W-:Y:S01]  /*12210*/  PRMT R17, R17, 0x5410, R18.reuse ;  /* 0x0000541011117816 */ /* 0x100fe20000000012 */
[----:B------:R-:W-:Y:S01]  /*12220*/  IMAD.MOV.U32 R22, RZ, RZ, R23 ;  /* 0x000000ffff167224 */ /* 0x000fe200078e0017 */
[----:B------:R-:W-:Y:S01]  /*12230*/  PRMT R18, R27, 0x7632, R18 ;  /* 0x000076321b127816 */ /* 0x000fe20000000012 */
[----:B------:R-:W-:-:S07]  /*12240*/  IMAD.MOV.U32 R23, RZ, RZ, R25 ;  /* 0x000000ffff177224 */ /* 0x000fce00078e0019 */
.L_x_13972:
[----:B------:R-:W-:Y:S05]  /*12250*/  BSYNC B1 ;  /* 0x0000000000017941 */ /* 0x000fea0003800000 */
.L_x_13970:
        /* <DEDUP_REMOVED lines=8> */
.L_x_13973:
[----:B------:R-:W-:Y:S01]  /*122e0*/  IMAD.MOV.U32 R2, RZ, RZ, R22 ;  /* 0x000000ffff027224 */ /* 0x000fe200078e0016 */
[----:B------:R-:W-:Y:S01]  /*122f0*/  PRMT R17, R17, 0x5432, R27 ;  /* 0x0000543211117816 */ /* 0x000fe2000000001b */
[----:B------:R-:W-:-:S07]  /*12300*/  IMAD.MOV.U32 R22, RZ, RZ, R29 ;  /* 0x000000ffff167224 */ /* 0x000fce00078e001d */
.L_x_13807:
[----:B------:R-:W-:Y:S05]  /*12310*/  BSYNC B0 ;  /* 0x0000000000007941 */ /* 0x000fea0003800000 */
.L_x_13806:
[----:B0-----:R-:W-:Y:S01]  /*12320*/  IMAD.MOV.U32 R6, RZ, RZ, R23 ;  /* 0x000000ffff067224 */ /* 0x001fe200078e0017 */
[----:B------:R-:W0:Y:S01]  /*12330*/  S2R R4, SR_TID.X ;  /* 0x0000000000047919 */ /* 0x000e220000002100 */
[----:B-1----:R-:W-:Y:S01]  /*12340*/  IMAD.MOV.U32 R7, RZ, RZ, R12 ;  /* 0x000000ffff077224 */ /* 0x002fe200078e000c */
[----:B------:R-:W-:Y:S01]  /*12350*/  ISETP.NE.AND P0, PT, R20, RZ, PT ;  /* 0x000000ff1400720c */ /* 0x000fe20003f05270 */
[----:B------:R-:W-:Y:S01]  /*12360*/  IMAD.MOV.U32 R8, RZ, RZ, R13 ;  /* 0x000000ffff087224 */ /* 0x000fe200078e000d */
[----:B------:R-:W-:Y:S01]  /*12370*/  BSSY B0, `(.L_x_13974) ;  /* 0x0000018000007945 */ /* 0x000fe20003800000 */
[----:B------:R-:W-:Y:S01]  /*12380*/  IMAD.MOV.U32 R9, RZ, RZ, R14 ;  /* 0x000000ffff097224 */ /* 0x000fe200078e000e */
[----:B------:R1:W-:Y:S01]  /*12390*/  STL.64 [R1+0x8], R6 ;  /* 0x0000080601007387 */ /* 0x0003e20000100a00 */
[----:B------:R-:W-:Y:S02]  /*123a0*/  IMAD.MOV.U32 R10, RZ, RZ, R15 ;  /* 0x000000ffff0a7224 */ /* 0x000fe400078e000f */
[----:B------:R-:W-:Y:S01]  /*123b0*/  IMAD.MOV.U32 R11, RZ, RZ, R16 ;  /* 0x000000ffff0b7224 */ /* 0x000fe200078e0010 */
[----:B------:R-:W-:Y:S01]  /*123c0*/  STL.64 [R1+0x10], R8 ;  /* 0x0000100801007387 */ /* 0x000fe20000100a00 */
[----:B------:R-:W-:-:S03]  /*123d0*/  IMAD.MOV.U32 R3, RZ, RZ, R22 ;  /* 0x000000ffff037224 */ /* 0x000fc600078e0016 */
[----:B------:R-:W-:Y:S01]  /*123e0*/  STL.64 [R1+0x18], R10 ;  /* 0x0000180a01007387 */ /* 0x000fe20000100a00 */
[----:B-1----:R-:W-:-:S03]  /*123f0*/  IMAD.MOV.U32 R6, RZ, RZ, R17 ;  /* 0x000000ffff067224 */ /* 0x002fc600078e0011 */
[----:B------:R-:W-:Y:S01]  /*12400*/  STL.64 [R1], R2 ;  /* 0x0000000201007387 */ /* 0x000fe20000100a00 */
[----:B------:R-:W-:-:S05]  /*12410*/  IMAD.MOV.U32 R7, RZ, RZ, R18 ;  /* 0x000000ffff077224 */ /* 0x000fca00078e0012 */
[----:B------:R1:W-:Y:S02]  /*12420*/  STL.64 [R1+0x20], R6 ;  /* 0x0000200601007387 */ /* 0x0003e40000100a00 */
[----:B-1----:R-:W-:Y:S02]  /*12430*/  IMAD.MOV.U32 R6, RZ, RZ, R19 ;  /* 0x000000ffff067224 */ /* 0x002fe400078e0013 */
[----:B------:R-:W-:-:S05]  /*12440*/  IMAD.MOV.U32 R7, RZ, RZ, R5 ;  /* 0x000000ffff077224 */ /* 0x000fca00078e0005 */
[----:B------:R1:W-:Y:S01]  /*12450*/  STL.64 [R1+0x28], R6 ;  /* 0x0000280601007387 */ /* 0x0003e20000100a00 */
[----:B0-----:R-:W-:Y:S05]  /*12460*/  @P0 BRA `(.L_x_13975) ;  /* 0x0000000000200947 */ /* 0x001fea0003800000 */
[----:B------:R-:W0:Y:S01]  /*12470*/  S2UR UR5, SR_CgaCtaId ;  /* 0x00000000000579c3 */ /* 0x000e220000008800 */
[----:B------:R-:W-:Y:S02]  /*12480*/  UMOV UR4, 0x400 ;  /* 0x0000040000047882 */ /* 0x000fe40000000000 */
[----:B0-----:R-:W-:-:S09]  /*12490*/  ULEA UR4, UR5, UR4, 0x18 ;  /* 0x0000000405047291 */ /* 0x001fd2000f8ec03f */
[----:B------:R0:W-:Y:S04]  /*124a0*/  STS.128 [UR4+0x10], R12 ;  /* 0x0000100cff007988 */ /* 0x0001e80008000c04 */
[----:B------:R0:W-:Y:S04]  /*124b0*/  STS.128 [UR4+0x20], R16 ;  /* 0x00002010ff007988 */ /* 0x0001e80008000c04 */
[----:B------:R0:W-:Y:S04]  /*124c0*/  STS.64 [UR4+0x8], R22 ;  /* 0x00000816ff007988 */ /* 0x0001e80008000a04 */
[----:B------:R0:W-:Y:S04]  /*124d0*/  STS [UR4+0x4], R2 ;  /* 0x00000402ff007988 */ /* 0x0001e80008000804 */
[----:B------:R0:W-:Y:S02]  /*124e0*/  STS [UR4+0x30], R5 ;  /* 0x00003005ff007988 */ /* 0x0001e40008000804 */
.L_x_13975:
[----:B------:R-:W-:Y:S05]  /*124f0*/  BSYNC B0 ;  /* 0x0000000000007941 */ /* 0x000fea0003800000 */
.L_x_13974:
[----:B------:R-:W-:Y:S01]  /*12500*/  BAR.SYNC.DEFER_BLOCKING 0x0 ;  /* 0x0000000000007b1d */ /* 0x000fe20000010000 */
[----:B------:R-:W-:-:S05]  /*12510*/  ISETP.NE.AND P0, PT, R4, RZ, PT ;  /* 0x000000ff0400720c */ /* 0x000fca0003f05270 */
[----:B------:R-:W-:Y:S08]  /*12520*/  BSSY B3, `(.L_x_13976) ;  /* 0x00002a7000037945 */ /* 0x000ff00003800000 */
[----:B------:R-:W-:Y:S05]  /*12530*/  @P0 BRA `(.L_x_13977) ;  /* 0x0000002800940947 */ /* 0x000fea0003800000 */
[----:B------:R-:W2:Y:S01]  /*12540*/  LDC.64 R34, c[0x0][0x2b0] ;  /* 0x0000ac00ff227b82 */ /* 0x000ea20000000a00 */
[----:B0--34-:R-:W0:Y:S01]  /*12550*/  S2R R18, SR_CTAID.X ;  /* 0x0000000000127919 */ /* 0x019e220000002500 */
[----:B------:R-:W-:Y:S01]  /*12560*/  ULDC.64 UR4, c[0x0][0x2a8] ;  /* 0x0000aa0000047ab9 */ /* 0x000fe20000000a00 */
[C---:B------:R-:W-:Y:S01]  /*12570*/  LOP3.LUT R37, R21.reuse, 0x3, RZ, 0xc0, !PT ;  /* 0x0000000315257812 */ /* 0x040fe200078ec0ff */
[C---:B------:R-:W-:Y:S01]  /*12580*/  VIADD R36, R21.reuse, 0xffffffff ;  /* 0xffffffff15247836 */ /* 0x040fe20000000000 */
[----:B------:R-:W-:Y:S01]  /*12590*/  ISETP.NE.U32.AND P1, PT, RZ, UR4, PT ;  /* 0x00000004ff007c0c */ /* 0x000fe2000bf25070 */
[----:B------:R-:W-:Y:S02]  /*125a0*/  IMAD.MOV.U32 R38, RZ, RZ, RZ ;  /* 0x000000ffff267224 */ /* 0x000fe400078e00ff */
[----:B------:R-:W3:Y:S01]  /*125b0*/  LDC.64 R32, c[0x0][0x2b8] ;  /* 0x0000ae00ff207b82 */ /* 0x000ee20000000a00 */
[----:B------:R-:W-:Y:S01]  /*125c0*/  ISETP.NE.AND.EX P1, PT, RZ, UR5, PT, P1 ;  /* 0x00000005ff007c0c */ /* 0x000fe2000bf25310 */
[----:B------:R-:W-:-:S06]  /*125d0*/  IMAD.IADD R40, R21, 0x1, -R37 ;  /* 0x0000000115287824 */ /* 0x000fcc00078e0a25 */
[----:B------:R-:W4:Y:S08]  /*125e0*/  LDC.64 R14, c[0x0][0x268] ;  /* 0x00009a00ff0e7b82 */ /* 0x000f300000000a00 */
[----:B------:R-:W5:Y:S01]  /*125f0*/  LDC.64 R16, c[0x0][0x248] ;  /* 0x00009200ff107b82 */ /* 0x000f620000000a00 */
[----:B--2---:R-:W-:Y:S01]  /*12600*/  VIADD R27, R34, 0xffffffff ;  /* 0xffffffff221b7836 */ /* 0x004fe20000000000 */
[----:B------:R-:W-:-:S04]  /*12610*/  LOP3.LUT R2, RZ, R34, RZ, 0x33, !PT ;  /* 0x00000022ff027212 */ /* 0x000fc800078e33ff */
[----:B------:R-:W-:Y:S02]  /*12620*/  VIMNMX R3, R2, -0x2, !PT ;  /* 0xfffffffe02037848 */ /* 0x000fe40007fe0100 */
[----:B-1----:R-:W1:Y:S01]  /*12630*/  LDC.64 R6, c[0x0][0x2a0] ;  /* 0x0000a800ff067b82 */ /* 0x002e620000000a00 */
[-C--:B---3--:R-:W-:Y:S02]  /*12640*/  IMAD R5, R27, R32.reuse, -R32 ;  /* 0x000000201b057224 */ /* 0x088fe400078e0a20 */
[----:B------:R-:W-:Y:S02]  /*12650*/  IMAD.IADD R12, R3, 0x1, R34 ;  /* 0x00000001030c7824 */ /* 0x000fe400078e0222 */
[-CC-:B0-----:R-:W-:Y:S01]  /*12660*/  IMAD R2, R27, R32.reuse, R18.reuse ;  /* 0x000000201b027224 */ /* 0x181fe200078e0212 */
[----:B------:R-:W-:Y:S01]  /*12670*/  IADD3 R4, R18, -R32, R5 ;  /* 0x8000002012047210 */ /* 0x000fe20007ffe005 */
[--C-:B------:R-:W-:Y:S01]  /*12680*/  IMAD.IADD R30, R5, 0x1, R18.reuse ;  /* 0x00000001051e7824 */ /* 0x100fe200078e0212 */
[----:B------:R-:W0:Y:S01]  /*12690*/  LDC.64 R8, c[0x0][0x278] ;  /* 0x00009e00ff087b82 */ /* 0x000e220000000a00 */
[----:B------:R-:W-:Y:S01]  /*126a0*/  VIADD R3, R12, 0x1 ;  /* 0x000000010c037836 */ /* 0x000fe20000000000 */
[----:B----4-:R-:W-:Y:S01]  /*126b0*/  ISETP.NE.U32.AND P0, PT, R14, RZ, PT ;  /* 0x000000ff0e00720c */ /* 0x010fe20003f05070 */
[----:B------:R-:W-:-:S02]  /*126c0*/  IMAD R28, R33, R35, R18 ;  /* 0x00000023211c7224 */ /* 0x000fc400078e0212 */
[-C--:B------:R-:W-:Y:S01]  /*126d0*/  IMAD R29, R33, R35.reuse, R2 ;  /* 0x00000023211d7224 */ /* 0x080fe200078e0202 */
[----:B------:R-:W-:Y:S01]  /*126e0*/  ISETP.GE.U32.AND P3, PT, R3, 0x3, PT ;  /* 0x000000030300780c */ /* 0x000fe20003f66070 */
[CC--:B------:R-:W-:Y:S01]  /*126f0*/  IMAD R30, R33.reuse, R35.reuse, R30 ;  /* 0x00000023211e7224 */ /* 0x0c0fe200078e021e */
[----:B------:R-:W2:Y:S01]  /*12700*/  LDC.64 R10, c[0x0][0x270] ;  /* 0x00009c00ff0a7b82 */ /* 0x000ea20000000a00 */
[----:B------:R-:W-:Y:S01]  /*12710*/  IMAD R31, R33, R35, R4 ;  /* 0x00000023211f7224 */ /* 0x000fe200078e0204 */
[----:B------:R-:W-:Y:S01]  /*12720*/  IADD3 R4, P4, R14, -0x4, RZ ;  /* 0xfffffffc0e047810 */ /* 0x000fe20007f9e0ff */
[----:B------:R-:W-:Y:S01]  /*12730*/  VIADD R42, R12, 0x2 ;  /* 0x000000020c2a7836 */ /* 0x000fe20000000000 */
[----:B-----5:R-:W-:Y:S01]  /*12740*/  IADD3 R2, P2, R16, -0x4, RZ ;  /* 0xfffffffc10027810 */ /* 0x020fe20007f5e0ff */
[----:B------:R-:W-:Y:S01]  /*12750*/  IMAD.SHL.U32 R35, R21, 0x2, RZ ;  /* 0x0000000215237824 */ /* 0x000fe200078e00ff */
[C---:B------:R-:W-:Y:S01]  /*12760*/  ISETP.NE.AND.EX P1, PT, R15.reuse, RZ, P1, P0 ;  /* 0x000000ff0f00720c */ /* 0x040fe20000f25300 */
[C---:B------:R-:W-:Y:S01]  /*12770*/  VIADD R33, R34.reuse, 0xfffffffe ;  /* 0xfffffffe22217836 */ /* 0x040fe20000000000 */
[----:B------:R-:W-:Y:S01]  /*12780*/  IADD3.X R5, R15, -0x1, RZ, P4, !PT ;  /* 0xffffffff0f057810 */ /* 0x000fe200027fe4ff */
[----:B------:R-:W-:Y:S01]  /*12790*/  IMAD R32, R21, R32, RZ ;  /* 0x0000002015207224 */ /* 0x000fe200078e02ff */
[----:B------:R-:W-:Y:S01]  /*127a0*/  IADD3.X R3, R17, -0x1, RZ, P2, !PT ;  /* 0xffffffff11037810 */ /* 0x000fe200017fe4ff */
[----:B------:R-:W-:Y:S01]  /*127b0*/  VIADD R34, R34, 0xfffffffd ;  /* 0xfffffffd22227836 */ /* 0x000fe20000000000 */
[----:B------:R-:W-:Y:S01]  /*127c0*/  LOP3.LUT R42, R42, 0x3, RZ, 0xc0, !PT ;  /* 0x000000032a2a7812 */ /* 0x000fe200078ec0ff */
[----:B-1----:R-:W-:-:S04]  /*127d0*/  IMAD.WIDE R6, R18, 0x4, R6 ;  /* 0x0000000412067825 */ /* 0x002fc800078e0206 */
[----:B------:R-:W-:Y:S02]  /*127e0*/  IMAD R39, R18, R21, RZ ;  /* 0x0000001512277224 */ /* 0x000fe400078e02ff */
[C---:B------:R-:W-:Y:S02]  /*127f0*/  IMAD R41, R28.reuse, R35, RZ ;  /* 0x000000231c297224 */ /* 0x040fe400078e02ff */
[----:B0-----:R-:W-:-:S04]  /*12800*/  IMAD.WIDE R8, R28, 0x4, R8 ;  /* 0x000000041c087825 */ /* 0x001fc800078e0208 */
[----:B--2---:R-:W-:-:S07]  /*12810*/  IMAD.WIDE R10, R28, 0x4, R10 ;  /* 0x000000041c0a7825 */ /* 0x004fce00078e020a */
.L_x_13999:
[----:B------:R-:W0:Y:S01]  /*12820*/  LDC.64 R14, c[0x0][0x278] ;  /* 0x00009e00ff0e7b82 */ /* 0x000e220000000a00 */
[----:B------:R-:W-:Y:S01]  /*12830*/  IMAD R22, R38, 0x4, R1 ;  /* 0x0000000426167824 */ /* 0x000fe200078e0201 */
[----:B0-----:R-:W-:-:S04]  /*12840*/  ISETP.NE.U32.AND P0, PT, R14, RZ, PT ;  /* 0x000000ff0e00720c */ /* 0x001fc80003f05070 */
[----:B------:R-:W-:-:S13]  /*12850*/  ISETP.NE.AND.EX P0, PT, R15, RZ, PT, P0 ;  /* 0x000000ff0f00720c */ /* 0x000fda0003f05300 */
[----:B------:R-:W-:Y:S05]  /*12860*/  @!P0 BRA `(.L_x_13978) ;  /* 0x00000020000c8947 */ /* 0x000fea0003800000 */
        /* <DEDUP_REMOVED lines=33> */
[----:B------:R-:W-:Y:S02]  /*12a80*/  ULDC UR4, c[0x0][0x2d4] ;  /* 0x0000b50000047ab9 */ /* 0x000fe40000000800 */
[----:B------:R-:W-:-:S05]  /*12a90*/  IMAD.U32 R21, RZ, RZ, UR4 ;  /* 0x00000004ff157e24 */ /* 0x000fca000f8e00ff */
[----:B------:R-:W-:-:S13]  /*12aa0*/  ISETP.GE.AND P0, PT, R38, R21, PT ;  /* 0x000000152600720c */ /* 0x000fda0003f06270 */
        /* <DEDUP_REMOVED lines=11> */
[----:B------:R-:W-:Y:S01]  /*12b60*/  ULDC UR4, c[0x0][0x2d4] ;  /* 0x0000b50000047ab9 */ /* 0x000fe20000000800 */
[----:B------:R-:W-:Y:S01]  /*12b70*/  BSSY B2, `(.L_x_13980) ;  /* 0x00000ae000027945 */ /* 0x000fe20003800000 */
[----:B------:R-:W-:-:S10]  /*12b80*/  IMAD.U32 R22, RZ, RZ, UR4 ;  /* 0x00000004ff167e24 */ /* 0x000fd4000f8e00ff */
[----:B------:R-:W-:Y:S05]  /*12b90*/  @!P0 BRA `(.L_x_13982) ;  /* 0x0000000800ac8947 */ /* 0x000fea0003800000 */
[----:B------:R-:W0:Y:S01]  /*12ba0*/  LDC R21, c[0x0][0x2d4] ;  /* 0x0000b500ff157b82 */ /* 0x000e220000000800 */
[----:B------:R-:W-:-:S07]  /*12bb0*/  IMAD.MOV.U32 R22, RZ, RZ, RZ ;  /* 0x000000ffff167224 */ /* 0x000fce00078e00ff */
[----:B------:R-:W1:Y:S02]  /*12bc0*/  LDC.64 R12, c[0x0][0x260] ;  /* 0x00009800ff0c7b82 */ /* 0x000e640000000a00 */
.L_x_13984:
[----:B------:R-:W-:-:S04]  /*12bd0*/  IMAD.IADD R15, R41, 0x1, R22 ;  /* 0x00000001290f7824 */ /* 0x000fc800078e0216 */
[----:B-1----:R-:W-:-:S05]  /*12be0*/  IMAD.WIDE R14, R15, 0x4, R12 ;  /* 0x000000040f0e7825 */ /* 0x002fca00078e020c */
[----:B------:R-:W2:Y:S02]  /*12bf0*/  LDG.E R17, desc[UR6][R14.64] ;  /* 0x000000060e117981 */ /* 0x000ea4000c1e1900 */
[----:B--2---:R-:W-:-:S13]  /*12c00*/  FSETP.NEU.FTZ.AND P0, PT, R17, R16, PT ;  /* 0x000000101100720b */ /* 0x004fda0003f1d000 */
[----:B------:R-:W-:Y:S05]  /*12c10*/  @!P0 BRA `(.L_x_13983) ;  /* 0x0000000000188947 */ /* 0x000fea0003800000 */
[----:B------:R-:W-:Y:S01]  /*12c20*/  VIADD R22, R22, 0x1 ;  /* 0x0000000116167836 */ /* 0x000fe20000000000 */
[----:B------:R-:W-:-:S04]  /*12c30*/  ULDC UR4, c[0x0][0x2d4] ;  /* 0x0000b50000047ab9 */ /* 0x000fc80000000800 */
[----:B------:R-:W-:-:S13]  /*12c40*/  ISETP.GE.AND P0, PT, R22, UR4, PT ;  /* 0x0000000416007c0c */ /* 0x000fda000bf06270 */
[----:B------:R-:W-:Y:S05]  /*12c50*/  @!P0 BRA `(.L_x_13984) ;  /* 0xfffffffc00dc8947 */ /* 0x000fea000383ffff */
[----:B0-----:R-:W-:Y:S01]  /*12c60*/  IMAD.MOV.U32 R22, RZ, RZ, R21 ;  /* 0x000000ffff167224 */ /* 0x001fe200078e0015 */
[----:B------:R-:W-:Y:S06]  /*12c70*/  BRA `(.L_x_13982) ;  /* 0x0000000800747947 */ /* 0x000fec0003800000 */
.L_x_13983:
[----:B------:R-:W2:Y:S01]  /*12c80*/  LDG.E R16, desc[UR6][R8.64] ;  /* 0x0000000608107981 */ /* 0x000ea2000c1e1900 */
[----:B0-----:R-:W-:Y:S01]  /*12c90*/  IMAD.MOV.U32 R21, RZ, RZ, 0x7f7fffff ;  /* 0x7f7fffffff157424 */ /* 0x001fe200078e00ff */
[----:B------:R-:W-:Y:S01]  /*12ca0*/  ISETP.GE.U32.AND P0, PT, R36, 0x3, PT ;  /* 0x000000032400780c */ /* 0x000fe20003f06070 */
[----:B------:R-:W-:Y:S01]  /*12cb0*/  BSSY B1, `(.L_x_13985) ;  /* 0x0000088000017945 */ /* 0x000fe20003800000 */
[----:B------:R-:W-:Y:S02]  /*12cc0*/  IMAD.MOV.U32 R24, RZ, RZ, RZ ;  /* 0x000000ffff187224 */ /* 0x000fe400078e00ff */
[----:B--2---:R-:W-:-:S05]  /*12cd0*/  VIADD R17, R16, 0xffffffff ;  /* 0xffffffff10117836 */ /* 0x004fca0000000000 */
[----:B------:R0:W-:Y:S04]  /*12ce0*/  STG.E desc[UR6][R8.64], R17 ;  /* 0x0000001108007986 */ /* 0x0001e8000c101906 */
[----:B------:R0:W-:Y:S04]  /*12cf0*/  STG.E desc[UR6][R10.64], R21 ;  /* 0x000000150a007986 */ /* 0x0001e8000c101906 */
[----:B------:R0:W-:Y:S01]  /*12d00*/  STG.E desc[UR6][R14.64], R43 ;  /* 0x0000002b0e007986 */ /* 0x0001e2000c101906 */
[----:B------:R-:W-:Y:S05]  /*12d10*/  @!P0 BRA `(.L_x_13986) ;  /* 0x0000000800048947 */ /* 0x000fea0003800000 */
[----:B------:R1:W5:Y:S01]  /*12d20*/  LDG.E R23, desc[UR6][R10.64] ;  /* 0x000000060a177981 */ /* 0x000362000c1e1900 */
[----:B------:R-:W-:Y:S01]  /*12d30*/  ISETP.GT.AND P0, PT, R40, RZ, PT ;  /* 0x000000ff2800720c */ /* 0x000fe20003f04270 */
[----:B------:R-:W-:Y:S01]  /*12d40*/  BSSY B0, `(.L_x_13987) ;  /* 0x000006c000007945 */ /* 0x000fe20003800000 */
[----:B------:R-:W-:Y:S02]  /*12d50*/  IMAD.MOV.U32 R24, RZ, RZ, RZ ;  /* 0x000000ffff187224 */ /* 0x000fe400078e00ff */
[----:B0-----:R-:W-:-:S09]  /*12d60*/  IMAD.MOV.U32 R21, RZ, RZ, R40 ;  /* 0x000000ffff157224 */ /* 0x001fd200078e0028 */
[----:B-1----:R-:W-:Y:S05]  /*12d70*/  @!P0 BRA `(.L_x_13988) ;  /* 0x0000000400a08947 */ /* 0x002fea0003800000 */
[----:B------:R-:W-:Y:S01]  /*12d80*/  ISETP.GT.AND P2, PT, R21, 0xc, PT ;  /* 0x0000000c1500780c */ /* 0x000fe20003f44270 */
[----:B------:R-:W-:Y:S01]  /*12d90*/  BSSY B4, `(.L_x_13989) ;  /* 0x0000040000047945 */ /* 0x000fe20003800000 */
[----:B------:R-:W-:-:S11]  /*12da0*/  PLOP3.LUT P0, PT, PT, PT, PT, 0x80, 0x0 ;  /* 0x000000000000781c */ /* 0x000fd60003f0f070 */
[----:B------:R-:W-:Y:S05]  /*12db0*/  @!P2 BRA `(.L_x_13990) ;  /* 0x0000000000f4a947 */ /* 0x000fea0003800000 */
[----:B------:R-:W-:-:S13]  /*12dc0*/  PLOP3.LUT P0, PT, PT, PT, PT, 0x8, 0x0 ;  /* 0x000000000000781c */ /* 0x000fda0003f0e170 */
.L_x_13991:
        /* <DEDUP_REMOVED lines=60> */
.L_x_13990:
[----:B------:R-:W-:Y:S05]  /*13190*/  BSYNC B4 ;  /* 0x0000000000047941 */ /* 0x000fea0003800000 */
.L_x_13989:
[----:B------:R-:W-:Y:S01]  /*131a0*/  ISETP.GT.AND P2, PT, R21, 0x4, PT ;  /* 0x000000041500780c */ /* 0x000fe20003f44270 */
[----:B------:R-:W-:-:S12]  /*131b0*/  BSSY B4, `(.L_x_13992) ;  /* 0x0000021000047945 */ /* 0x000fd80003800000 */
        /* <DEDUP_REMOVED lines=32> */
.L_x_13993:
[----:B------:R-:W-:Y:S05]  /*133c0*/  BSYNC B4 ;  /* 0x0000000000047941 */ /* 0x000fea0003800000 */
.L_x_13992:
[----:B------:R-:W-:-:S13]  /*133d0*/  ISETP.NE.OR P0, PT, R21, RZ, P0 ;  /* 0x000000ff1500720c */ /* 0x000fda0000705670 */
[----:B------:R-:W-:Y:S05]  /*133e0*/  @!P0 BREAK B0 ;  /* 0x0000000000008942 */ /* 0x000fea0003800000 */
[----:B------:R-:W-:Y:S05]  /*133f0*/  @!P0 BRA `(.L_x_13986) ;  /* 0x00000000004c8947 */ /* 0x000fea0003800000 */
.L_x_13988:
[----:B------:R-:W-:Y:S05]  /*13400*/  BSYNC B0 ;  /* 0x0000000000007941 */ /* 0x000fea0003800000 */
.L_x_13987:
        /* <DEDUP_REMOVED lines=18> */
.L_x_13986:
[----:B------:R-:W-:Y:S05]  /*13530*/  BSYNC B1 ;  /* 0x0000000000017941 */ /* 0x000fea0003800000 */
.L_x_13985:
[----:B------:R-:W-:-:S13]  /*13540*/  ISETP.NE.AND P0, PT, R37, RZ, PT ;  /* 0x000000ff2500720c */ /* 0x000fda0003f05270 */
[----:B------:R-:W-:Y:S05]  /*13550*/  @!P0 BRA `(.L_x_13982) ;  /* 0x00000000003c8947 */ /* 0x000fea0003800000 */
[----:B012---:R-:W-:-:S04]  /*13560*/  IMAD.IADD R15, R41, 0x1, R24 ;  /* 0x00000001290f7824 */ /* 0x007fc800078e0218 */
[----:B------:R-:W-:Y:S02]  /*13570*/  IMAD.WIDE R12, R15, 0x4, R12 ;  /* 0x000000040f0c7825 */ /* 0x000fe400078e020c */
[----:B------:R-:W2:Y:S04]  /*13580*/  LDG.E R15, desc[UR6][R10.64] ;  /* 0x000000060a0f7981 */ /* 0x000ea8000c1e1900 */
[----:B------:R-:W2:Y:S01]  /*13590*/  LDG.E R14, desc[UR6][R12.64] ;  /* 0x000000060c0e7981 */ /* 0x000ea2000c1e1900 */
[----:B------:R-:W-:Y:S02]  /*135a0*/  ISETP.NE.AND P0, PT, R37, 0x1, PT ;  /* 0x000000012500780c */ /* 0x000fe40003f05270 */
[----:B--2---:R-:W-:-:S05]  /*135b0*/  FMNMX.FTZ R15, R14, R15, PT ;  /* 0x0000000f0e0f7209 */ /* 0x004fca0003810000 */
[----:B------:R4:W-:Y:S06]  /*135c0*/  STG.E desc[UR6][R10.64], R15 ;  /* 0x0000000f0a007986 */ /* 0x0009ec000c101906 */
[----:B------:R-:W-:Y:S05]  /*135d0*/  @!P0 BRA `(.L_x_13982) ;  /* 0x00000000001c8947 */ /* 0x000fea0003800000 */
[----:B------:R-:W3:Y:S01]  /*135e0*/  LDG.E R14, desc[UR6][R12.64+0x4] ;  /* 0x000004060c0e7981 */ /* 0x000ee2000c1e1900 */
[----:B------:R-:W-:Y:S02]  /*135f0*/  ISETP.NE.AND P0, PT, R37, 0x2, PT ;  /* 0x000000022500780c */ /* 0x000fe40003f05270 */
[----:B---3--:R-:W-:-:S05]  /*13600*/  FMNMX.FTZ R17, R15, R14, PT ;  /* 0x0000000e0f117209 */ /* 0x008fca0003810000 */
[----:B------:R0:W-:Y:S06]  /*13610*/  STG.E desc[UR6][R10.64], R17 ;  /* 0x000000110a007986 */ /* 0x0001ec000c101906 */
[----:B------:R-:W4:Y:S02]  /*13620*/  @P0 LDG.E R14, desc[UR6][R12.64+0x8] ;  /* 0x000008060c0e0981 */ /* 0x000f24000c1e1900 */
[----:B----4-:R-:W-:-:S05]  /*13630*/  @P0 FMNMX.FTZ R15, R17, R14, PT ;  /* 0x0000000e110f0209 */ /* 0x010fca0003810000 */
[----:B------:R0:W-:Y:S02]  /*13640*/  @P0 STG.E desc[UR6][R10.64], R15 ;  /* 0x0000000f0a000986 */ /* 0x0001e4000c101906 */
.L_x_13982:
[----:B------:R-:W-:Y:S05]  /*13650*/  BSYNC B2 ;  /* 0x0000000000027941 */ /* 0x000fea0003800000 */
.L_x_13980:
[----:B0-----:R-:W3:Y:S01]  /*13660*/  LDG.E R21, desc[UR6][R6.64] ;  /* 0x0000000606157981 */ /* 0x001ee2000c1e1900 */
[----:B------:R-:W0:Y:S01]  /*13670*/  LDC R13, c[0x0][0x2b0] ;  /* 0x0000ac00ff0d7b82 */ /* 0x000e220000000800 */
[----:B------:R-:W-:Y:S01]  /*13680*/  IMAD.IADD R44, R41, 0x1, R22 ;  /* 0x00000001292c7824 */ /* 0x000fe200078e0216 */
[----:B------:R-:W-:Y:S01]  /*13690*/  ULDC UR8, c[0x0][0x2c0] ;  /* 0x0000b00000087ab9 */ /* 0x000fe20000000800 */
[----:B------:R-:W-:Y:S01]  /*136a0*/  ULDC.64 UR10, c[0x0][0x268] ;  /* 0x00009a00000a7ab9 */ /* 0x000fe20000000a00 */
[----:B------:R-:W-:Y:S01]  /*136b0*/  ULDC.64 UR4, c[0x0][0x218] ;  /* 0x0000860000047ab9 */ /* 0x000fe20000000a00 */
[----:B------:R-:W-:Y:S02]  /*136c0*/  ISETP.NE.U32.AND P0, PT, RZ, UR10, PT ;  /* 0x0000000aff007c0c */ /* 0x000fe4000bf05070 */
[----:B------:R-:W-:Y:S01]  /*136d0*/  LEA R12, P4, R18, UR4, 0x1 ;  /* 0x00000004120c7c11 */ /* 0x000fe2000f8808ff */
[----:B-12-4-:R-:W1:Y:S01]  /*136e0*/  LDC.64 R14, c[0x0][0x248] ;  /* 0x00009200ff0e7b82 */ /* 0x016e620000000a00 */
[----:B------:R-:W-:-:S07]  /*136f0*/  ISETP.NE.AND.EX P0, PT, RZ, UR11, PT, P0 ;  /* 0x0000000bff007c0c */ /* 0x000fce000bf05300 */
[----:B---3--:R-:W2:Y:S01]  /*13700*/  LDC.64 R16, c[0x0][0x268] ;  /* 0x00009a00ff107b82 */ /* 0x008ea20000000a00 */
[----:B0----5:R-:W-:Y:S01]  /*13710*/  IMAD R23, R44, UR8, R13 ;  /* 0x000000082c177c24 */ /* 0x021fe2000f8e020d */
[----:B------:R-:W-:Y:S02]  /*13720*/  ISETP.GE.AND P2, PT, R13, 0x1, PT ;  /* 0x000000010d00780c */ /* 0x000fe40003f46270 */
[----:B------:R-:W-:Y:S01]  /*13730*/  LEA.HI.X R13, R18, UR5, R19, 0x1, P4 ;  /* 0x00000005120d7c11 */ /* 0x000fe2000a0f0c13 */
[----:B-1----:R-:W-:-:S04]  /*13740*/  IMAD.WIDE R14, R23, 0x4, R14 ;  /* 0x00000004170e7825 */ /* 0x002fc800078e020e */
[----:B--2---:R-:W-:Y:S01]  /*13750*/  IMAD.WIDE R16, R23, 0x4, R16 ;  /* 0x0000000417107825 */ /* 0x004fe200078e0210 */
[----:B------:R0:W-:Y:S01]  /*13760*/  STG.E desc[UR6][R14.64], R21 ;  /* 0x000000150e007986 */ /* 0x0001e2000c101906 */
        /* <DEDUP_REMOVED lines=9> */
[----:B---3--:R-:W-:-:S07]  /*13800*/  ULEA UR4, UR5, UR4, 0x18 ;  /* 0x0000000405047291 */ /* 0x008fce000f8ec03f */
[----:B0-----:R-:W0:Y:S02]  /*13810*/  MUFU.RCP R24, R24 ;  /* 0x0000001800187308 */ /* 0x001e240000001000 */
[----:B0-----:R-:W-:Y:S01]  /*13820*/  VIADD R18, R24, 0xffffffe ;  /* 0x0ffffffe18127836 */ /* 0x001fe20000000000 */
[----:B-1----:R-:W-:-:S05]  /*13830*/  IABS R24, R22 ;  /* 0x0000001600187213 */ /* 0x002fca0000000000 */
[----:B------:R0:W1:Y:S08]  /*13840*/  F2I.FTZ.U32.TRUNC.NTZ R19, R18 ;  /* 0x0000001200137305 */ /* 0x000070000021f000 */
        /* <DEDUP_REMOVED lines=45> */
.L_x_13994:
[----:B------:R-:W-:Y:S05]  /*13b20*/  @!P2 BRA `(.L_x_13995) ;  /* 0x0000000800fca947 */ /* 0x000fea0003800000 */
[----:B01----:R-:W0:Y:S01]  /*13b30*/  LDC R21, c[0x0][0x2d8] ;  /* 0x0000b600ff157b82 */ /* 0x003e220000000800 */
[----:B------:R-:W-:Y:S01]  /*13b40*/  IABS R45, R20 ;  /* 0x00000014002d7213 */ /* 0x000fe20000000000 */
[----:B------:R-:W-:-:S06]  /*13b50*/  ULDC UR4, c[0x0][0x2b0] ;  /* 0x0000ac0000047ab9 */ /* 0x000fcc0000000800 */
[----:B------:R-:W1:Y:S01]  /*13b60*/  LDC R22, c[0x0][0x2d4] ;  /* 0x0000b500ff167b82 */ /* 0x000e620000000800 */
[-C--:B0-----:R-:W-:Y:S02]  /*13b70*/  IABS R24, R21.reuse ;  /* 0x0000001500187213 */ /* 0x081fe40000000000 */
[----:B------:R-:W-:Y:S02]  /*13b80*/  LOP3.LUT R20, R20, R21, RZ, 0x3c, !PT ;  /* 0x0000001514147212 */ /* 0x000fe400078e3cff */
[----:B------:R-:W0:Y:S02]  /*13b90*/  I2F.RP R23, R24 ;  /* 0x0000001800177306 */ /* 0x000e240000209400 */
[----:B------:R-:W-:-:S06]  /*13ba0*/  ISETP.GE.AND P4, PT, R20, RZ, PT ;  /* 0x000000ff1400720c */ /* 0x000fcc0003f86270 */
[----:B0-----:R-:W0:Y:S02]  /*13bb0*/  MUFU.RCP R23, R23 ;  /* 0x0000001700177308 */ /* 0x001e240000001000 */
[----:B0-----:R-:W-:Y:S01]  /*13bc0*/  VIADD R18, R23, 0xffffffe ;  /* 0x0ffffffe17127836 */ /* 0x001fe20000000000 */
[----:B-1----:R-:W-:-:S05]  /*13bd0*/  IABS R23, R22 ;  /* 0x0000001600177213 */ /* 0x002fca0000000000 */
        /* <DEDUP_REMOVED lines=11> */
[----:B------:R-:W-:Y:S01]  /*13c90*/  ISETP.GT.U32.AND P0, PT, R24, R45, PT ;  /* 0x0000002d1800720c */ /* 0x000fe20003f04070 */
[----:B------:R0:W1:Y:S02]  /*13ca0*/  F2I.FTZ.U32.TRUNC.NTZ R19, R18 ;  /* 0x0000001200137305 */ /* 0x000064000021f000 */
[----:B0-----:R-:W-:-:S10]  /*13cb0*/  IMAD.MOV.U32 R18, RZ, RZ, RZ ;  /* 0x000000ffff127224 */ /* 0x001fd400078e00ff */
[----:B------:R-:W-:Y:S02]  /*13cc0*/  @!P0 IMAD.IADD R45, R45, 0x1, -R24 ;  /* 0x000000012d2d8824 */ /* 0x000fe400078e0a18 */
[----:B------:R-:W-:Y:S01]  /*13cd0*/  @!P0 VIADD R25, R25, 0x1 ;  /* 0x0000000119198836 */ /* 0x000fe20000000000 */
[----:B------:R-:W-:Y:S02]  /*13ce0*/  ISETP.NE.AND P0, PT, R21, RZ, PT ;  /* 0x000000ff1500720c */ /* 0x000fe40003f05270 */
[----:B------:R-:W-:Y:S01]  /*13cf0*/  ISETP.GE.U32.AND P2, PT, R45, R24, PT ;  /* 0x000000182d00720c */ /* 0x000fe20003f46070 */
[----:B-1----:R-:W-:-:S12]  /*13d00*/  IMAD.MOV R24, RZ, RZ, -R19 ;  /* 0x000000ffff187224 */ /* 0x002fd800078e0a13 */
[----:B------:R-:W-:-:S04]  /*13d10*/  @P2 VIADD R25, R25, 0x1 ;  /* 0x0000000119192836 */ /* 0x000fc80000000000 */
[----:B------:R-:W-:-:S04]  /*13d20*/  IMAD.MOV.U32 R20, RZ, RZ, R25 ;  /* 0x000000ffff147224 */ /* 0x000fc800078e0019 */
[----:B------:R-:W-:Y:S01]  /*13d30*/  @!P4 IMAD.MOV R20, RZ, RZ, -R20 ;  /* 0x000000ffff14c224 */ /* 0x000fe200078e0a14 */
[----:B------:R-:W-:Y:S01]  /*13d40*/  @!P0 LOP3.LUT R20, RZ, R21, RZ, 0x33, !PT ;  /* 0x00000015ff148212 */ /* 0x000fe200078e33ff */
[----:B------:R-:W-:Y:S01]  /*13d50*/  IMAD R21, R24, R23, RZ ;  /* 0x0000001718157224 */ /* 0x000fe200078e02ff */
[----:B------:R-:W-:Y:S02]  /*13d60*/  ISETP.NE.AND P4, PT, R22, RZ, PT ;  /* 0x000000ff1600720c */ /* 0x000fe40003f85270 */
[----:B------:R-:W-:Y:S01]  /*13d70*/  IABS R24, R20 ;  /* 0x0000001400187213 */ /* 0x000fe20000000000 */
[----:B------:R-:W-:Y:S01]  /*13d80*/  IMAD.HI.U32 R21, R19, R21, R18 ;  /* 0x0000001513157227 */ /* 0x000fe200078e0012 */
[----:B------:R-:W-:-:S05]  /*13d90*/  ISETP.GE.AND P2, PT, R20, RZ, PT ;  /* 0x000000ff1400720c */ /* 0x000fca0003f46270 */
[----:B------:R-:W-:-:S04]  /*13da0*/  IMAD.HI.U32 R18, R21, R24, RZ ;  /* 0x0000001815127227 */ /* 0x000fc800078e00ff */
[----:B------:R-:W-:-:S04]  /*13db0*/  IMAD.MOV R18, RZ, RZ, -R18 ;  /* 0x000000ffff127224 */ /* 0x000fc800078e0a12 */
[----:B------:R-:W-:-:S05]  /*13dc0*/  IMAD R18, R23, R18, R24 ;  /* 0x0000001217127224 */ /* 0x000fca00078e0218 */
[----:B------:R-:W-:-:S13]  /*13dd0*/  ISETP.GT.U32.AND P0, PT, R23, R18, PT ;  /* 0x000000121700720c */ /* 0x000fda0003f04070 */
[----:B------:R-:W-:-:S05]  /*13de0*/  @!P0 IMAD.IADD R18, R18, 0x1, -R23 ;  /* 0x0000000112128824 */ /* 0x000fca00078e0a17 */
[----:B------:R-:W-:-:S13]  /*13df0*/  ISETP.GT.U32.AND P0, PT, R23, R18, PT ;  /* 0x000000121700720c */ /* 0x000fda0003f04070 */
[----:B------:R-:W-:Y:S01]  /*13e00*/  @!P0 IMAD.IADD R18, R18, 0x1, -R23 ;  /* 0x0000000112128824 */ /* 0x000fe200078e0a17 */
[----:B------:R-:W-:Y:S01]  /*13e10*/  ISETP.NE.AND P0, PT, R42, RZ, PT ;  /* 0x000000ff2a00720c */ /* 0x000fe20003f05270 */
[----:B------:R-:W-:Y:S02]  /*13e20*/  IMAD.U32 R23, RZ, RZ, UR4 ;  /* 0x00000004ff177e24 */ /* 0x000fe4000f8e00ff */
        /* <DEDUP_REMOVED lines=52> */
.L_x_13996:
        /* <DEDUP_REMOVED lines=15> */
[-C--:B------:R-:W-:Y:S02]  /*14260*/  IMAD R45, R21, R22.reuse, RZ ;  /* 0x00000016152d7224 */ /* 0x080fe400078e02ff */
[----:B------:R-:W-:-:S02]  /*14270*/  IMAD R47, R47, R22, RZ ;  /* 0x000000162f2f7224 */ /* 0x000fc400078e02ff */
[-C--:B------:R-:W-:Y:S02]  /*14280*/  IMAD R49, R49, R22.reuse, RZ ;  /* 0x0000001631317224 */ /* 0x080fe400078e02ff */
[----:B------:R-:W-:Y:S02]  /*14290*/  IMAD R51, R51, R22, RZ ;  /* 0x0000001633337224 */ /* 0x000fe400078e02ff */
[----:B------:R-:W-:Y:S02]  /*142a0*/  IMAD.MOV.U32 R48, RZ, RZ, R18 ;  /* 0x000000ffff307224 */ /* 0x000fe400078e0012 */
[----:B------:R-:W-:Y:S02]  /*142b0*/  IMAD.MOV.U32 R55, RZ, RZ, R19 ;  /* 0x000000ffff377224 */ /* 0x000fe400078e0013 */
[----:B------:R-:W-:Y:S02]  /*142c0*/  IMAD.MOV.U32 R24, RZ, RZ, R16 ;  /* 0x000000ffff187224 */ /* 0x000fe400078e0010 */
[----:B------:R-:W-:-:S02]  /*142d0*/  IMAD.MOV.U32 R57, RZ, RZ, R17 ;  /* 0x000000ffff397224 */ /* 0x000fc400078e0011 */
[----:B------:R-:W-:-:S07]  /*142e0*/  VIADD R46, R23, 0x4 ;  /* 0x00000004172e7836 */ /* 0x000fce0000000000 */
.L_x_13997:
[----:B-----5:R-:W-:Y:S01]  /*142f0*/  IMAD.IADD R25, R51, 0x1, R25 ;  /* 0x0000000133197824 */ /* 0x020fe200078e0219 */
[----:B---3--:R-:W1:Y:S03]  /*14300*/  @P1 LDC.64 R16, c[0x0][0x2a8] ;  /* 0x0000aa00ff101b82 */ /* 0x008e660000000a00 */
        /* <DEDUP_REMOVED lines=8> */
[----:B--2---:R1:W-:Y:S04]  /*14390*/  STG.E desc[UR6][R16.64], R53 ;  /* 0x0000003510007986 */ /* 0x0043e8000c101906 */
[----:B------:R2:W3:Y:S01]  /*143a0*/  @P1 LDG.E R55, desc[UR6][R18.64] ;  /* 0x0000000612371981 */ /* 0x0004e2000c1e1900 */
[----:B------:R-:W-:-:S04]  /*143b0*/  LEA R22, P0, R25, UR4, 0x2 ;  /* 0x0000000419167c11 */ /* 0x000fc8000f8010ff */
[----:B------:R-:W-:Y:S01]  /*143c0*/  LEA.HI.X R23, R25, UR5, R50, 0x2, P0 ;  /* 0x0000000519177c11 */ /* 0x000fe200080f1432 */
[----:B--2---:R-:W-:Y:S02]  /*143d0*/  IMAD.MOV.U32 R18, RZ, RZ, R24 ;  /* 0x000000ffff127224 */ /* 0x004fe400078e0018 */
[----:B------:R-:W-:-:S05]  /*143e0*/  IMAD.MOV.U32 R19, RZ, RZ, R57 ;  /* 0x000000ffff137224 */ /* 0x000fca00078e0039 */
[----:B---3--:R-:W-:Y:S04]  /*143f0*/  @P1 STG.E desc[UR6][R18.64], R55 ;  /* 0x0000003712001986 */ /* 0x008fe8000c101906 */
[----:B------:R-:W2:Y:S02]  /*14400*/  LDG.E R22, desc[UR6][R22.64] ;  /* 0x0000000616167981 */ /* 0x000ea4000c1e1900 */
[----:B--2---:R-:W-:Y:S02]  /*14410*/  IMAD.IADD R57, R22, 0x1, R45 ;  /* 0x0000000116397824 */ /* 0x004fe400078e022d */
[----:B------:R-:W2:Y:S02]  /*14420*/  @P1 LDC.64 R22, c[0x0][0x2a8] ;  /* 0x0000aa00ff161b82 */ /* 0x000ea40000000a00 */
[----:B------:R-:W-:-:S06]  /*14430*/  IMAD.WIDE R24, R57, 0x4, R14 ;  /* 0x0000000439187825 */ /* 0x000fcc00078e020e */
[----:B------:R-:W3:Y:S01]  /*14440*/  LDG.E R25, desc[UR6][R24.64] ;  /* 0x0000000618197981 */ /* 0x000ee2000c1e1900 */
[----:B------:R-:W-:Y:S02]  /*14450*/  SHF.R.S32.HI R48, RZ, 0x1f, R57 ;  /* 0x0000001fff307819 */ /* 0x000fe40000011439 */
[----:B0-----:R-:W-:-:S04]  /*14460*/  @P1 LEA R20, P0, R57, R20, 0x2 ;  /* 0x0000001439141211 */ /* 0x001fc800078010ff */
[C---:B------:R-:W-:Y:S01]  /*14470*/  @P1 LEA.HI.X R21, R57.reuse, R21, R48, 0x2, P0 ;  /* 0x0000001539151211 */ /* 0x040fe200000f1430 */
[----:B---3--:R-:W-:Y:S05]  /*14480*/  STG.E desc[UR6][R16.64+-0x4], R25 ;  /* 0xfffffc1910007986 */ /* 0x008fea000c101906 */
[----:B------:R-:W3:Y:S01]  /*14490*/  @P1 LDG.E R21, desc[UR6][R20.64] ;  /* 0x0000000614151981 */ /* 0x000ee2000c1e1900 */
[----:B------:R-:W-:-:S04]  /*144a0*/  LEA R52, P0, R57, UR4, 0x2 ;  /* 0x0000000439347c11 */ /* 0x000fc8000f8010ff */
[----:B-1----:R-:W-:Y:S01]  /*144b0*/  LEA.HI.X R53, R57, UR5, R48, 0x2, P0 ;  /* 0x0000000539357c11 */ /* 0x002fe200080f1430 */
[----:B---3--:R0:W-:Y:S04]  /*144c0*/  @P1 STG.E desc[UR6][R18.64+-0x4], R21 ;  /* 0xfffffc1512001986 */ /* 0x0081e8000c101906 */
[----:B------:R-:W3:Y:S01]  /*144d0*/  LDG.E R52, desc[UR6][R52.64] ;  /* 0x0000000634347981 */ /* 0x000ee2000c1e1900 */
[----:B0-----:R-:W0:Y:S01]  /*144e0*/  @P1 LDC.64 R20, c[0x0][0x2a8] ;  /* 0x0000aa00ff141b82 */ /* 0x001e220000000a00 */
[----:B---3--:R-:W-:-:S04]  /*144f0*/  IMAD.IADD R57, R52, 0x1, R47 ;  /* 0x0000000134397824 */ /* 0x008fc800078e022f */
[----:B------:R-:W-:-:S06]  /*14500*/  IMAD.WIDE R54, R57, 0x4, R14 ;  /* 0x0000000439367825 */ /* 0x000fcc00078e020e */
[----:B------:R-:W3:Y:S01]  /*14510*/  LDG.E R55, desc[UR6][R54.64] ;  /* 0x0000000636377981 */ /* 0x000ee2000c1e1900 */
[----:B------:R-:W-:Y:S02]  /*14520*/  SHF.R.S32.HI R48, RZ, 0x1f, R57 ;  /* 0x0000001fff307819 */ /* 0x000fe40000011439 */
[----:B--2---:R-:W-:-:S04]  /*14530*/  @P1 LEA R22, P0, R57, R22, 0x2 ;  /* 0x0000001639161211 */ /* 0x004fc800078010ff */
[C---:B------:R-:W-:Y:S01]  /*14540*/  @P1 LEA.HI.X R23, R57.reuse, R23, R48, 0x2, P0 ;  /* 0x0000001739171211 */ /* 0x040fe200000f1430 */
[----:B---3--:R-:W-:Y:S05]  /*14550*/  STG.E desc[UR6][R16.64+-0x8], R55 ;  /* 0xfffff83710007986 */ /* 0x008fea000c101906 */
[----:B------:R-:W2:Y:S01]  /*14560*/  @P1 LDG.E R23, desc[UR6][R22.64] ;  /* 0x0000000616171981 */ /* 0x000ea2000c1e1900 */
[----:B------:R-:W-:-:S04]  /*14570*/  LEA R24, P0, R57, UR4, 0x2 ;  /* 0x0000000439187c11 */ /* 0x000fc8000f8010ff */
[----:B------:R-:W-:Y:S01]  /*14580*/  LEA.HI.X R25, R57, UR5, R48, 0x2, P0 ;  /* 0x0000000539197c11 */ /* 0x000fe200080f1430 */
[----:B--2---:R1:W-:Y:S04]  /*14590*/  @P1 STG.E desc[UR6][R18.64+-0x8], R23 ;  /* 0xfffff81712001986 */ /* 0x0043e8000c101906 */
        /* <DEDUP_REMOVED lines=16> */
[----:B------:R-:W-:Y:S01]  /*146a0*/  IMAD R51, R32, -0x4, R51 ;  /* 0xfffffffc20337824 */ /* 0x000fe200078e0233 */
[----:B------:R-:W-:Y:S01]  /*146b0*/  IADD3 R48, P4, R16, -0x10, RZ ;  /* 0xfffffff010307810 */ /* 0x000fe20007f9e0ff */
[C---:B------:R-:W-:Y:S01]  /*146c0*/  IMAD R45, R32.reuse, -0x4, R45 ;  /* 0xfffffffc202d7824 */ /* 0x040fe200078e022d */
[----:B------:R-:W-:Y:S01]  /*146d0*/  IADD3.X R57, R19, -0x1, RZ, P2, !PT ;  /* 0xffffffff13397810 */ /* 0x000fe200017fe4ff */
[C---:B------:R-:W-:Y:S01]  /*146e0*/  IMAD R47, R32.reuse, -0x4, R47 ;  /* 0xfffffffc202f7824 */ /* 0x040fe200078e022f */
[----:B------:R-:W-:Y:S01]  /*146f0*/  IADD3.X R55, R17, -0x1, RZ, P4, !PT ;  /* 0xffffffff11377810 */ /* 0x000fe200027fe4ff */
[----:B------:R-:W-:Y:S01]  /*14700*/  IMAD R49, R32, -0x4, R49 ;  /* 0xfffffffc20317824 */ /* 0x000fe200078e0231 */
[----:B------:R-:W-:Y:S07]  /*14710*/  @P0 BRA `(.L_x_13997) ;  /* 0xfffffff800f40947 */ /* 0x000fee000383ffff */
.L_x_13995:
        /* <DEDUP_REMOVED lines=13> */
[----:B--2--5:R-:W-:Y:S02]  /*147f0*/  HADD2.F32 R25, -RZ, R12.H0_H0 ;  /* 0x2000000cff197230 */ /* 0x024fe40000004100 */
[----:B-1----:R-:W-:-:S04]  /*14800*/  IMAD.WIDE R44, R44, 0x4, R18 ;  /* 0x000000042c2c7825 */ /* 0x002fc800078e0212 */
[----:B---3--:R-:W-:-:S05]  /*14810*/  VIADD R19, R20, 0x1 ;  /* 0x0000000114137836 */ /* 0x008fca0000000000 */
[----:B------:R0:W-:Y:S04]  /*14820*/  STG.E desc[UR6][R8.64], R19 ;  /* 0x0000001308007986 */ /* 0x0001e8000c101906 */
[----:B------:R0:W-:Y:S01]  /*14830*/  STG.E desc[UR6][R44.64], R25 ;  /* 0x000000192c007986 */ /* 0x0001e2000c101906 */
[----:B------:R-:W-:Y:S05]  /*14840*/  BRA `(.L_x_13979) ;  /* 0x0000000400a07947 */ /* 0x000fea0003800000 */
.L_x_13981:
[----:B------:R-:W0:Y:S01]  /*14850*/  S2UR UR5, SR_CgaCtaId ;  /* 0x00000000000579c3 */ /* 0x000e220000008800 */
[----:B------:R-:W-:Y:S02]  /*14860*/  UMOV UR4, 0x400 ;  /* 0x0000040000047882 */ /* 0x000fe40000000000 */
[----:B0-----:R-:W-:-:S09]  /*14870*/  ULEA UR4, UR5, UR4, 0x18 ;  /* 0x0000000405047291 */ /* 0x001fd2000f8ec03f */
[----:B------:R2:W-:Y:S01]  /*14880*/  STS [UR4+0x64], R21 ;  /* 0x00006415ff007988 */ /* 0x0005e20008000804 */
[----:B------:R-:W-:Y:S05]  /*14890*/  BRA `(.L_x_13977) ;  /* 0x0000000400bc7947 */ /* 0x000fea0003800000 */
.L_x_13978:
        /* <DEDUP_REMOVED lines=97> */
.L_x_13998:
[----:B------:R2:W-:Y:S04]  /*14eb0*/  STG.E desc[UR6][R12.64], R19 ;  /* 0x000000130c007986 */ /* 0x0005e8000c101906 */
[----:B------:R2:W-:Y:S02]  /*14ec0*/  STS [UR14+0x64], R23 ;  /* 0x00006417ff007988 */ /* 0x0005e4000800080e */
.L_x_13979:
[----:B------:R-:W-:Y:S05]  /*14ed0*/  WARPSYNC.ALL ;  /* 0x0000000000007948 */ /* 0x000fea0003800000 */
[----:B------:R-:W3:Y:S08]  /*14ee0*/  S2UR UR5, SR_CgaCtaId ;  /* 0x00000000000579c3 */ /* 0x000ef00000008800 */
[----:B------:R-:W-:Y:S01]  /*14ef0*/  BAR.SYNC.DEFER_BLOCKING 0x0 ;  /* 0x0000000000007b1d */ /* 0x000fe20000010000 */
[----:B------:R-:W-:-:S05]  /*14f00*/  VIADD R38, R38, 0x1 ;  /* 0x0000000126267836 */ /* 0x000fca0000000000 */
[----:B------:R-:W-:Y:S01]  /*14f10*/  UMOV UR4, 0x400 ;  /* 0x0000040000047882 */ /* 0x000fe20000000000 */
[----:B------:R-:W-:Y:S01]  /*14f20*/  ISETP.LT.U32.AND P2, PT, R38, 0x8, PT ;  /* 0x000000082600780c */ /* 0x000fe20003f41070 */
[----:B---3--:R-:W-:-:S09]  /*14f30*/  ULEA UR4, UR5, UR4, 0x18 ;  /* 0x0000000405047291 */ /* 0x008fd2000f8ec03f */
[----:B--2---:R-:W2:Y:S01]  /*14f40*/  LDS R12, [UR4+0x64] ;  /* 0x00006404ff0c7984 */ /* 0x004ea20008000800 */
[----:B------:R-:W-:Y:S02]  /*14f50*/  ULDC UR4, c[0x0][0x2d4] ;  /* 0x0000b50000047ab9 */ /* 0x000fe40000000800 */
[----:B01----:R-:W-:-:S05]  /*14f60*/  IMAD.U32 R21, RZ, RZ, UR4 ;  /* 0x00000004ff157e24 */ /* 0x003fca000f8e00ff */
[----:B--2---:R-:W-:-:S13]  /*14f70*/  ISETP.GE.AND P0, PT, R12, R21, PT ;  /* 0x000000150c00720c */ /* 0x004fda0003f06270 */
[----:B------:R-:W-:Y:S05]  /*14f80*/  @!P0 BRA P2, `(.L_x_13999) ;  /* 0xffffffd800248947 */ /* 0x000fea000103ffff */
.L_x_13977:
[----:B------:R-:W-:Y:S05]  /*14f90*/  BSYNC B3 ;  /* 0x0000000000037941 */ /* 0x000fea0003800000 */
.L_x_13976:
[----:B------:R-:W5:Y:S01]  /*14fa0*/  S2R R0, SR_TID.X ;  /* 0x0000000000007919 */ /* 0x000f620000002100 */
[----:B------:R-:W-:Y:S02]  /*14fb0*/  ULDC.64 UR4, c[0x0][0x278] ;  /* 0x00009e0000047ab9 */ /* 0x000fe40000000a00 */
[----:B------:R-:W-:-:S04]  /*14fc0*/  ISETP.NE.U32.AND P0, PT, RZ, UR4, PT ;  /* 0x00000004ff007c0c */ /* 0x000fc8000bf05070 */
[----:B------:R-:W-:-:S04]  /*14fd0*/  ISETP.NE.AND.EX P0, PT, RZ, UR5, PT, P0 ;  /* 0x00000005ff007c0c */ /* 0x000fc8000bf05300 */
[----:B-----5:R-:W-:-:S13]  /*14fe0*/  ISETP.NE.OR P0, PT, R0, RZ, !P0 ;  /* 0x000000ff0000720c */ /* 0x020fda0004705670 */
[----:B------:R-:W-:Y:S05]  /*14ff0*/  @P0 EXIT ;  /* 0x000000000000094d */ /* 0x000fea0003800000 */
[----:B0--34-:R-:W0:Y:S01]  /*15000*/  S2R R5, SR_CTAID.X ;  /* 0x0000000000057919 */ /* 0x019e220000002500 */
[----:B------:R-:W0:Y:S02]  /*15010*/  LDC.64 R2, c[0x0][0x278] ;  /* 0x00009e00ff027b82 */ /* 0x000e240000000a00 */
[----:B0-----:R-:W-:-:S06]  /*15020*/  IMAD.WIDE.U32 R2, R5, 0x4, R2 ;  /* 0x0000000405027825 */ /* 0x001fcc00078e0002 */
[----:B------:R-:W3:Y:S02]  /*15030*/  LDG.E R2, desc[UR6][R2.64] ;  /* 0x0000000602027981 */ /* 0x000ee4000c1e1900 */
[----:B---3--:R-:W-:-:S13]  /*15040*/  ISETP.GE.AND P0, PT, R2, R21, PT ;  /* 0x000000150200720c */ /* 0x008fda0003f06270 */
        /* <DEDUP_REMOVED lines=10> */
.L_x_14000:
[----:B------:R-:W-:Y:S02]  /*150f0*/  ULDC.64 UR4, c[0x0][0x280] ;  /* 0x0000a00000047ab9 */ /* 0x000fe40000000a00 */
[----:B------:R-:W-:-:S05]  /*15100*/  IADD3 R2, P0, R5, UR4, RZ ;  /* 0x0000000405027c10 */ /* 0x000fca000ff1e0ff */
[----:B------:R-:W-:-:S05]  /*15110*/  IMAD.X R3, RZ, RZ, UR5, P0 ;  /* 0x00000005ff037e24 */ /* 0x000fca00080e06ff */
[----:B------:R-:W-:Y:S01]  /*15120*/  STG.E.U8 desc[UR6][R2.64], RZ ;  /* 0x000000ff02007986 */ /* 0x000fe2000c101106 */
[----:B------:R-:W-:Y:S05]  /*15130*/  EXIT ;  /* 0x000000000000794d */ /* 0x000fea0003800000 */
.L_x_14001:
        /* <DEDUP_REMOVED lines=12> */
.L_x_74344:


//--------------------- .text._ZN17fastertransformer38beam_online_softmax_topk_stage2_kernelI6__halfLi8ELi128EEEvPKfS3_PiPT_ii --------------------------
	.section	.text._ZN17fastertransformer38beam_online_softmax_topk_stage2_kernelI6__halfLi8ELi128EEEvPKfS3_PiPT_ii,"ax",@progbits
	.align	128
        .global         _ZN17fastertransformer38beam_online_softmax_topk_stage2_kernelI6__halfLi8ELi128EEEvPKfS3_PiPT_ii
        .type           _ZN17fastertransformer38beam_online_softmax_topk_stage2_kernelI6__halfLi8ELi128EEEvPKfS3_PiPT_ii,@function
        .size           _ZN17fastertransformer38beam_online_softmax_topk_stage2_kernelI6__halfLi8ELi128EEEvPKfS3_PiPT_ii,(.L_x_74345 - _ZN17fastertransformer38beam_online_softmax_topk_stage2_kernelI6__halfLi8ELi128EEEvPKfS3_PiPT_ii)
        .other          _ZN17fastertransformer38beam_online_softmax_topk_stage2_kernelI6__halfLi8ELi128EEEvPKfS3_PiPT_ii,@"STO_CUDA_ENTRY STV_DEFAULT"
_ZN17fastertransformer38beam_online_softmax_topk_stage2_kernelI6__halfLi8ELi128EEEvPKfS3_PiPT_ii:
.text._ZN17fastertransformer38beam_online_softmax_topk_stage2_kernelI6__halfLi8ELi128EEEvPKfS3_PiPT_ii:
[----:B------:R-:W0:Y:S01]  /*0000*/  LDC R1, c[0x0][0x28] ;  /* 0x00000a00ff017b82 */ /* 0x000e220000000800 */
[----:B------:R-:W1:Y:S07]  /*0010*/  S2R R25, SR_TID.X ;  /* 0x0000000000197919 */ /* 0x000e6e0000002100 */
[----:B------:R-:W2:Y:S01]  /*0020*/  LDC R2, c[0x0][0x234] ;  /* 0x00008d00ff027b82 */ /* 0x000ea20000000800 */
[----:B------:R-:W-:Y:S01]  /*0030*/  IMAD.MOV.U32 R0, RZ, RZ, 0xfbff ;  /* 0x0000fbffff007424 */ /* 0x000fe200078e00ff */
[----:B------:R-:W-:Y:S01]  /*0040*/  ULDC.64 UR6, c[0x0][0x208] ;  /* 0x0000820000067ab9 */ /* 0x000fe20000000a00 */
[----:B0-----:R-:W-:Y:S01]  /*0050*/  VIADD R1, R1, 0xffffffc8 ;  /* 0xffffffc801017836 */ /* 0x001fe20000000000 */
[----:B------:R-:W0:Y:S01]  /*0060*/  S2R R24, SR_CTAID.X ;  /* 0x0000000000187919 */ /* 0x000e220000002500 */
[----:B------:R-:W-:Y:S01]  /*0070*/  IMAD.MOV.U32 R8, RZ, RZ, -0x38802000 ;  /* 0xc77fe000ff087424 */ /* 0x000fe200078e00ff */
[C-C-:B------:R-:W-:Y:S01]  /*0080*/  PRMT R6, R0.reuse, 0x5410, R0.reuse ;  /* 0x0000541000067816 */ /* 0x140fe20000000000 */
[----:B------:R-:W-:Y:S01]  /*0090*/  IMAD.MOV.U32 R9, RZ, RZ, RZ ;  /* 0x000000ffff097224 */ /* 0x000fe200078e00ff */
[C-C-:B------:R-:W-:Y:S01]  /*00a0*/  PRMT R7, R0.reuse, 0x5410, R0.reuse ;  /* 0x0000541000077816 */ /* 0x140fe20000000000 */
[----:B------:R-:W-:Y:S01]  /*00b0*/  IMAD.MOV.U32 R4, RZ, RZ, -0x1 ;  /* 0xffffffffff047424 */ /* 0x000fe200078e00ff */
[C-C-:B------:R-:W-:Y:S01]  /*00c0*/  PRMT R10, R0.reuse, 0x5410, R0.reuse ;  /* 0x00005410000a7816 */ /* 0x140fe20000000000 */
[----:B------:R-:W-:Y:S01]  /*00d0*/  IMAD.MOV.U32 R5, RZ, RZ, -0x1 ;  /* 0xffffffffff057424 */ /* 0x000fe200078e00ff */
[----:B------:R-:W-:Y:S01]  /*00e0*/  PRMT R11, R0, 0x5410, R0 ;  /* 0x00005410000b7816 */ /* 0x000fe20000000000 */
[----:B------:R3:W-:Y:S01]  /*00f0*/  STL.64 [R1], R8 ;  /* 0x0000000801007387 */ /* 0x0007e20000100a00 */
[----:B------:R-:W-:Y:S01]  /*0100*/  BSSY B0, `(.L_x_14002) ;  /* 0x000008f000007945 */ /* 0x000fe20003800000 */
[----:B------:R-:W-:-:S02]  /*0110*/  IMAD.MOV.U32 R0, RZ, RZ, R1 ;  /* 0x000000ffff007224 */ /* 0x000fc400078e0001 */
[----:B------:R3:W-:Y:S01]  /*0120*/  STL.64 [R1+0x8], R4 ;  /* 0x0000080401007387 */ /* 0x0007e20000100a00 */
[----:B------:R-:W-:Y:S02]  /*0130*/  IMAD.MOV.U32 R29, RZ, RZ, -0x38802000 ;  /* 0xc77fe000ff1d7424 */ /* 0x000fe400078e00ff */
[----:B------:R-:W-:Y:S01]  /*0140*/  IMAD.MOV.U32 R28, RZ, RZ, RZ ;  /* 0x000000ffff1c7224 */ /* 0x000fe200078e00ff */
[----:B------:R3:W-:Y:S01]  /*0150*/  STL.64 [R1+0x10], R4 ;  /* 0x0000100401007387 */ /* 0x0007e20000100a00 */
[----:B--2---:R-:W-:-:S03]  /*0160*/  IMAD R3, R2, 0x12, RZ ;  /* 0x0000001202037824 */ /* 0x004fc600078e02ff */
[----:B------:R3:W-:Y:S04]  /*0170*/  STL.64 [R1+0x18], R4 ;  /* 0x0000180401007387 */ /* 0x0007e80000100a00 */
[----:B------:R3:W-:Y:S01]  /*0180*/  STL.64 [R1+0x20], R4 ;  /* 0x0000200401007387 */ /* 0x0007e20000100a00 */
[----:B-1----:R-:W-:-:S03]  /*0190*/  ISETP.GE.AND P0, PT, R25, R3, PT ;  /* 0x000000031900720c */ /* 0x002fc60003f06270 */
[----:B------:R3:W-:Y:S04]  /*01a0*/  STL [R1+0x28], R6 ;  /* 0x0000280601007387 */ /* 0x0007e80000100800 */
[----:B------:R3:W-:Y:S04]  /*01b0*/  STL [R1+0x2c], R7 ;  /* 0x00002c0701007387 */ /* 0x0007e80000100800 */
[----:B------:R3:W-:Y:S04]  /*01c0*/  STL [R1+0x30], R10 ;  /* 0x0000300a01007387 */ /* 0x0007e80000100800 */
[----:B------:R3:W-:Y:S01]  /*01d0*/  STL [R1+0x34], R11 ;  /* 0x0000340b01007387 */ /* 0x0007e20000100800 */
[----:B0-----:R-:W-:Y:S05]  /*01e0*/  @P0 BRA `(.L_x_14003) ;  /* 0x0000000800000947 */ /* 0x001fea0003800000 */
[----:B---3--:R-:W-:Y:S01]  /*01f0*/  LOP3.LUT R4, RZ, R25, RZ, 0x33, !PT ;  /* 0x00000019ff047212 */ /* 0x008fe200078e33ff */
[----:B------:R-:W-:Y:S01]  /*0200*/  IMAD R7, R24, R3, RZ ;  /* 0x0000000318077224 */ /* 0x000fe200078e02ff */
[----:B------:R-:W-:Y:S01]  /*0210*/  BSSY B1, `(.L_x_14004) ;  /* 0x000001f000017945 */ /* 0x000fe20003800000 */
[----:B------:R-:W-:Y:S02]  /*0220*/  IMAD.MOV.U32 R6, RZ, RZ, R25 ;  /* 0x000000ffff067224 */ /* 0x000fe400078e0019 */
[----:B------:R-:W-:Y:S01]  /*0230*/  IMAD.IADD R4, R3, 0x1, R4 ;  /* 0x0000000103047824 */ /* 0x000fe200078e0204 */
[----:B------:R-:W-:-:S04]  /*0240*/  SHF.R.S32.HI R10, RZ, 0x1f, R7 ;  /* 0x0000001fff0a7819 */ /* 0x000fc80000011407 */
[C---:B------:R-:W-:Y:S02]  /*0250*/  LEA.HI R5, R4.reuse, 0x1, RZ, 0x19 ;  /* 0x0000000104057811 */ /* 0x040fe400078fc8ff */
[----:B------:R-:W-:Y:S02]  /*0260*/  ISETP.GE.U32.AND P0, PT, R4, 0x180, PT ;  /* 0x000001800400780c */ /* 0x000fe40003f06070 */
[----:B------:R-:W-:-:S13]  /*0270*/  LOP3.LUT P1, R5, R5, 0x3, RZ, 0xc0, !PT ;  /* 0x0000000305057812 */ /* 0x000fda000782c0ff */
[----:B------:R-:W-:Y:S05]  /*0280*/  @!P1 BRA `(.L_x_14005) ;  /* 0x00000000005c9947 */ /* 0x000fea0003800000 */
[----:B------:R-:W0:Y:S01]  /*0290*/  S2UR UR5, SR_CgaCtaId ;  /* 0x00000000000579c3 */ /* 0x000e220000008800 */
[----:B------:R-:W-:Y:S01]  /*02a0*/  UMOV UR4, 0x400 ;  /* 0x0000040000047882 */ /* 0x000fe20000000000 */
[----:B------:R-:W-:Y:S01]  /*02b0*/  IADD3 R12, P1, R7, R25, RZ ;  /* 0x00000019070c7210 */ /* 0x000fe20007f3e0ff */
[----:B------:R-:W-:Y:S01]  /*02c0*/  UIADD3 UR4, UR4, 0x120, URZ ;  /* 0x0000012004047890 */ /* 0x000fe2000fffe03f */
[----:B------:R-:W-:Y:S01]  /*02d0*/  IMAD.MOV.U32 R8, RZ, RZ, R5 ;  /* 0x000000ffff087224 */ /* 0x000fe200078e0005 */
[----:B------:R-:W-:Y:S01]  /*02e0*/  ULDC.64 UR8, c[0x0][0x210] ;  /* 0x0000840000087ab9 */ /* 0x000fe20000000a00 */
[----:B------:R-:W-:Y:S01]  /*02f0*/  LEA.HI.X.SX32 R9, R25, R10, 0x1, P1 ;  /* 0x0000000a19097211 */ /* 0x000fe200008f0eff */
[----:B------:R-:W-:Y:S01]  /*0300*/  IMAD.MOV.U32 R6, RZ, RZ, R25 ;  /* 0x000000ffff067224 */ /* 0x000fe200078e0019 */
[----:B------:R-:W-:-:S04]  /*0310*/  LEA R11, P1, R12, UR8, 0x2 ;  /* 0x000000080c0b7c11 */ /* 0x000fc8000f8210ff */
[----:B------:R-:W-:Y:S01]  /*0320*/  LEA.HI.X R12, R12, UR9, R9, 0x2, P1 ;  /* 0x000000090c0c7c11 */ /* 0x000fe200088f1409 */
[----:B0-----:R-:W-:-:S06]  /*0330*/  ULEA UR4, UR5, UR4, 0x18 ;  /* 0x0000000405047291 */ /* 0x001fcc000f8ec03f */
[----:B------:R-:W-:-:S07]  /*0340*/  LEA R9, R25, UR4, 0x2 ;  /* 0x0000000419097c11 */ /* 0x000fce000f8e10ff */
.L_x_14006:
        /* <DEDUP_REMOVED lines=11> */
.L_x_14005:
[----:B------:R-:W-:Y:S05]  /*0400*/  BSYNC B1 ;  /* 0x0000000000017941 */ /* 0x000fea0003800000 */
.L_x_14004:
        /* <DEDUP_REMOVED lines=19> */
.L_x_14009:
        /* <DEDUP_REMOVED lines=38> */
.L_x_14008:
[----:B------:R-:W-:Y:S05]  /*07a0*/  BSYNC B1 ;  /* 0x0000000000017941 */ /* 0x000fea0003800000 */
.L_x_14007:
        /* <DEDUP_REMOVED lines=25> */
.L_x_14011:
[----:B------:R-:W-:Y:S05]  /*0940*/  BSYNC B1 ;  /* 0x0000000000017941 */ /* 0x000fea0003800000 */
.L_x_14010:
        /* <DEDUP_REMOVED lines=10> */
.L_x_14003:
[----:B------:R-:W-:Y:S05]  /*09f0*/  BSYNC B0 ;  /* 0x0000000000007941 */ /* 0x000fea0003800000 */
.L_x_14002:
        /* <DEDUP_REMOVED lines=27> */
.L_x_14018:
[----:B------:R-:W-:Y:S02]  /*0bb0*/  IMAD R33, R25, 0x12, R21 ;  /* 0x0000001219217824 */ /* 0x000fe400078e0215 */
[C-C-:B------:R-:W-:Y:S02]  /*0bc0*/  IMAD R34, R21.reuse, 0x4, R18.reuse ;  /* 0x0000000415227824 */ /* 0x140fe400078e0212 */
[----:B------:R-:W-:Y:S01]  /*0bd0*/  IMAD R32, R21, 0x2, R18 ;  /* 0x0000000215207824 */ /* 0x000fe200078e0212 */
[----:B------:R-:W-:Y:S01]  /*0be0*/  LEA R33, R33, UR4, 0x2 ;  /* 0x0000000421217c11 */ /* 0x000fe2000f8e10ff */
[----:B------:R-:W-:Y:S02]  /*0bf0*/  VIADD R35, R21, 0x4 ;  /* 0x0000000415237836 */ /* 0x000fe40000000000 */
[----:B------:R-:W-:Y:S02]  /*0c00*/  VIADD R20, R20, 0xfffffff0 ;  /* 0xfffffff014147836 */ /* 0x000fe40000000000 */
[----:B0-----:R-:W0:Y:S03]  /*0c10*/  LDS.64 R12, [R33+0x20] ;  /* 0x00002000210c7984 */ /* 0x001e260000000a00 */
[----:B------:R-:W-:Y:S01]  /*0c20*/  ISETP.GT.AND P1, PT, R20, 0xc, PT ;  /* 0x0000000c1400780c */ /* 0x000fe20003f24270 */
[----:B-1-3--:R-:W1:Y:S04]  /*0c30*/  LDS.64 R10, [R33+0x28] ;  /* 0x00002800210a7984 */ /* 0x00ae680000000a00 */
[----:B------:R-:W2:Y:S04]  /*0c40*/  LDS.64 R28, [R33] ;  /* 0x00000000211c7984 */ /* 0x000ea80000000a00 */
[----:B------:R-:W-:Y:S04]  /*0c50*/  LDS.64 R22, [R33+0x8] ;  /* 0x0000080021167984 */ /* 0x000fe80000000a00 */
[----:B------:R-:W3:Y:S04]  /*0c60*/  LDS.64 R8, [R33+0x30] ;  /* 0x0000300021087984 */ /* 0x000ee80000000a00 */
[----:B------:R-:W-:Y:S04]  /*0c70*/  LDS.64 R6, [R33+0x38] ;  /* 0x0000380021067984 */ /* 0x000fe80000000a00 */
[----:B------:R-:W-:Y:S04]  /*0c80*/  LDS.64 R4, [R33+0x10] ;  /* 0x0000100021047984 */ /* 0x000fe80000000a00 */
[----:B------:R-:W4:Y:S04]  /*0c90*/  LDS.64 R14, [R33+0x40] ;  /* 0x00004000210e7984 */ /* 0x000f280000000a00 */
[----:B------:R-:W5:Y:S04]  /*0ca0*/  LDS.64 R2, [R33+0x48] ;  /* 0x0000480021027984 */ /* 0x000f680000000a00 */
[----:B------:R-:W-:Y:S01]  /*0cb0*/  LDS.64 R16, [R33+0x18] ;  /* 0x0000180021107984 */ /* 0x000fe20000000a00 */
[----:B0-----:R-:W-:-:S04]  /*0cc0*/  F2FP.F16.F32.PACK_AB R26, R13, R12 ;  /* 0x0000000c0d1a723e */ /* 0x001fc800000000ff */
[C---:B------:R-:W-:Y:S02]  /*0cd0*/  PRMT R36, R26.reuse, 0x7610, R36 ;  /* 0x000076101a247816 */ /* 0x040fe40000000024 */
[----:B------:R-:W-:Y:S02]  /*0ce0*/  PRMT R37, R26, 0x7632, R37 ;  /* 0x000076321a257816 */ /* 0x000fe40000000025 */
[----:B-1----:R-:W-:Y:S01]  /*0cf0*/  F2FP.F16.F32.PACK_AB R30, R11, R10 ;  /* 0x0000000a0b1e723e */ /* 0x002fe200000000ff */
[----:B--2---:R0:W-:Y:S04]  /*0d00*/  STL [R34], R28 ;  /* 0x0000001c22007387 */ /* 0x0041e80000100800 */
[----:B------:R3:W-:Y:S04]  /*0d10*/  STL.U16 [R32+0x20], R36 ;  /* 0x0000202420007387 */ /* 0x0007e80000100400 */
[----:B------:R1:W-:Y:S01]  /*0d20*/  STL [R34+0x4], R29 ;  /* 0x0000041d22007387 */ /* 0x0003e20000100800 */
[----:B0-----:R-:W-:-:S03]  /*0d30*/  IMAD R28, R35, 0x2, R18 ;  /* 0x00000002231c7824 */ /* 0x001fc600078e0212 */
[----:B------:R-:W0:Y:S01]  /*0d40*/  LDS.64 R26, [R33+0x50] ;  /* 0x00005000211a7984 */ /* 0x000e220000000a00 */
[----:B---3--:R-:W-:-:S03]  /*0d50*/  F2FP.F16.F32.PACK_AB R36, R9, R8 ;  /* 0x000000080924723e */ /* 0x008fc600000000ff */
[----:B------:R2:W-:Y:S01]  /*0d60*/  STL.U16 [R32+0x22], R37 ;  /* 0x0000222520007387 */ /* 0x0005e20000100400 */
[----:B-1----:R-:W-:Y:S01]  /*0d70*/  IMAD R29, R35, 0x4, R18 ;  /* 0x00000004231d7824 */ /* 0x002fe200078e0212 */
[----:B------:R-:W-:Y:S02]  /*0d80*/  PRMT R35, R36, 0x7632, R35 ;  /* 0x0000763224237816 */ /* 0x000fe40000000023 */
[----:B------:R1:W-:Y:S01]  /*0d90*/  STL [R34+0x8], R22 ;  /* 0x0000081622007387 */ /* 0x0003e20000100800 */
[----:B----4-:R-:W-:Y:S02]  /*0da0*/  F2FP.F16.F32.PACK_AB R14, R15, R14 ;  /* 0x0000000e0f0e723e */ /* 0x010fe400000000ff */
[----:B-----5:R-:W-:Y:S01]  /*0db0*/  F2FP.F16.F32.PACK_AB R3, R3, R2 ;  /* 0x000000020303723e */ /* 0x020fe200000000ff */
[----:B------:R-:W-:Y:S01]  /*0dc0*/  STL.U16 [R32+0x24], R30 ;  /* 0x0000241e20007387 */ /* 0x000fe20000100400 */
[----:B--2---:R-:W-:-:S03]  /*0dd0*/  PRMT R37, R30, 0x7632, R37 ;  /* 0x000076321e257816 */ /* 0x004fc60000000025 */
[----:B------:R-:W2:Y:S01]  /*0de0*/  LDS.64 R30, [R33+0x58] ;  /* 0x00005800211e7984 */ /* 0x000ea20000000a00 */
[----:B-1----:R-:W-:-:S03]  /*0df0*/  F2FP.F16.F32.PACK_AB R22, R7, R6 ;  /* 0x000000060716723e */ /* 0x002fc600000000ff */
[----:B------:R1:W-:Y:S01]  /*0e00*/  STL [R34+0xc], R23 ;  /* 0x00000c1722007387 */ /* 0x0003e20000100800 */
[----:B------:R-:W-:-:S03]  /*0e10*/  PRMT R15, R22, 0x7632, R15 ;  /* 0x00007632160f7816 */ /* 0x000fc6000000000f */
[----:B------:R-:W-:Y:S04]  /*0e20*/  STL.U16 [R32+0x26], R37 ;  /* 0x0000262520007387 */ /* 0x000fe80000100400 */
[----:B------:R3:W-:Y:S01]  /*0e30*/  STL [R29], R4 ;  /* 0x000000041d007387 */ /* 0x0007e20000100800 */
[----:B-1----:R-:W-:-:S03]  /*0e40*/  VIADD R23, R21, 0x8 ;  /* 0x0000000815177836 */ /* 0x002fc60000000000 */
[----:B------:R-:W-:Y:S01]  /*0e50*/  STL.U16 [R28+0x20], R36 ;  /* 0x000020241c007387 */ /* 0x000fe20000100400 */
[----:B------:R-:W-:-:S03]  /*0e60*/  IMAD R2, R23, 0x4, R18 ;  /* 0x0000000417027824 */ /* 0x000fc600078e0212 */
[----:B------:R1:W-:Y:S01]  /*0e70*/  STL [R29+0x4], R5 ;  /* 0x000004051d007387 */ /* 0x0003e20000100800 */
[----:B------:R-:W-:Y:S01]  /*0e80*/  IMAD R23, R23, 0x2, R18 ;  /* 0x0000000217177824 */ /* 0x000fe200078e0212 */
[----:B---3--:R-:W-:Y:S02]  /*0e90*/  PRMT R4, R14, 0x7632, R4 ;  /* 0x000076320e047816 */ /* 0x008fe40000000004 */
[----:B------:R-:W-:Y:S01]  /*0ea0*/  STL.U16 [R28+0x22], R35 ;  /* 0x000022231c007387 */ /* 0x000fe20000100400 */
[----:B0-----:R-:W-:-:S03]  /*0eb0*/  F2FP.F16.F32.PACK_AB R26, R27, R26 ;  /* 0x0000001a1b1a723e */ /* 0x001fc600000000ff */
[----:B------:R0:W-:Y:S01]  /*0ec0*/  STL [R29+0x8], R16 ;  /* 0x000008101d007387 */ /* 0x0001e20000100800 */
[----:B-1----:R-:W-:-:S03]  /*0ed0*/  VIADD R5, R21, 0xc ;  /* 0x0000000c15057836 */ /* 0x002fc60000000000 */
[----:B------:R-:W-:Y:S01]  /*0ee0*/  STL.U16 [R28+0x24], R22 ;  /* 0x000024161c007387 */ /* 0x000fe20000100400 */
[----:B------:R-:W-:-:S03]  /*0ef0*/  VIADD R21, R21, 0x10 ;  /* 0x0000001015157836 */ /* 0x000fc60000000000 */
[----:B------:R-:W-:Y:S01]  /*0f00*/  STL [R29+0xc], R17 ;  /* 0x00000c111d007387 */ /* 0x000fe20000100800 */
[----:B0-----:R-:W-:-:S03]  /*0f10*/  PRMT R16, R3, 0x7610, R16 ;  /* 0x0000761003107816 */ /* 0x001fc60000000010 */
[----:B------:R0:W-:Y:S01]  /*0f20*/  STL.U16 [R28+0x26], R15 ;  /* 0x0000260f1c007387 */ /* 0x0001e20000100400 */
[----:B--2---:R-:W-:-:S03]  /*0f30*/  F2FP.F16.F32.PACK_AB R30, R31, R30 ;  /* 0x0000001e1f1e723e */ /* 0x004fc600000000ff */
[----:B------:R-:W-:Y:S04]  /*0f40*/  STL [R2], R12 ;  /* 0x0000000c02007387 */ /* 0x000fe80000100800 */
[----:B------:R-:W-:Y:S01]  /*0f50*/  STL.U16 [R23+0x20], R14 ;  /* 0x0000200e17007387 */ /* 0x000fe20000100400 */
[----:B0-----:R-:W-:Y:S01]  /*0f60*/  PRMT R15, R3, 0x7632, R15 ;  /* 0x00007632030f7816 */ /* 0x001fe2000000000f */
[C-C-:B------:R-:W-:Y:S02]  /*0f70*/  IMAD R3, R5.reuse, 0x4, R18.reuse ;  /* 0x0000000405037824 */ /* 0x140fe400078e0212 */
        /* <DEDUP_REMOVED lines=8> */
[----:B------:R1:W-:Y:S01]  /*1000*/  STL [R3], R8 ;  /* 0x0000000803007387 */ /* 0x0003e20000100800 */
[----:B0-----:R-:W-:-:S03]  /*1010*/  PRMT R2, R30, 0x7632, R2 ;  /* 0x000076321e027816 */ /* 0x001fc60000000002 */
[----:B------:R1:W-:Y:S04]  /*1020*/  STL.U16 [R5+0x20], R26 ;  /* 0x0000201a05007387 */ /* 0x0003e80000100400 */
[----:B------:R1:W-:Y:S04]  /*1030*/  STL [R3+0x4], R9 ;  /* 0x0000040903007387 */ /* 0x0003e80000100800 */
[----:B------:R1:W-:Y:S04]  /*1040*/  STL.U16 [R5+0x22], R4 ;  /* 0x0000220405007387 */ /* 0x0003e80000100400 */
[----:B------:R1:W-:Y:S04]  /*1050*/  STL [R3+0x8], R6 ;  /* 0x0000080603007387 */ /* 0x0003e80000100800 */
[----:B------:R1:W-:Y:S04]  /*1060*/  STL.U16 [R5+0x24], R30 ;  /* 0x0000241e05007387 */ /* 0x0003e80000100400 */
[----:B------:R1:W-:Y:S04]  /*1070*/  STL [R3+0xc], R7 ;  /* 0x00000c0703007387 */ /* 0x0003e80000100800 */
[----:B------:R1:W-:Y:S01]  /*1080*/  STL.U16 [R5+0x26], R2 ;  /* 0x0000260205007387 */ /* 0x0003e20000100400 */
[----:B------:R-:W-:Y:S05]  /*1090*/  @P1 BRA `(.L_x_14018) ;  /* 0xfffffff800c41947 */ /* 0x000fea000383ffff */
.L_x_14017:
        /* <DEDUP_REMOVED lines=13> */
[----:B------:R-:W4:Y:S04]  /*1170*/  LDS.64 R2, [R14] ;  /* 0x000000000e027984 */ /* 0x000f280000000a00 */
[----:B0--3--:R-:W0:Y:S04]  /*1180*/  LDS.64 R6, [R14+0x30] ;  /* 0x000030000e067984 */ /* 0x009e280000000a00 */
[----:B------:R-:W-:Y:S04]  /*1190*/  LDS.64 R4, [R14+0x8] ;  /* 0x000008000e047984 */ /* 0x000fe80000000a00 */
[----:B------:R-:W3:Y:S04]  /*11a0*/  LDS.64 R8, [R14+0x38] ;  /* 0x000038000e087984 */ /* 0x000ee80000000a00 */
[----:B------:R-:W5:Y:S04]  /*11b0*/  LDS.64 R10, [R14+0x10] ;  /* 0x000010000e0a7984 */ /* 0x000f680000000a00 */
[----:B------:R-:W5:Y:S01]  /*11c0*/  LDS.64 R12, [R14+0x18] ;  /* 0x000018000e0c7984 */ /* 0x000f620000000a00 */
[----:B-1----:R-:W-:Y:S01]  /*11d0*/  F2FP.F16.F32.PACK_AB R16, R17, R16 ;  /* 0x000000101110723e */ /* 0x002fe200000000ff */
[----:B------:R-:W-:Y:S01]  /*11e0*/  IMAD R17, R21, 0x2, R18 ;  /* 0x0000000215117824 */ /* 0x000fe200078e0212 */
[----:B--2---:R-:W-:Y:S01]  /*11f0*/  F2FP.F16.F32.PACK_AB R22, R23, R22 ;  /* 0x000000161716723e */ /* 0x004fe200000000ff */
[C---:B------:R-:W-:Y:S01]  /*1200*/  VIADD R23, R21.reuse, 0x4 ;  /* 0x0000000415177836 */ /* 0x040fe20000000000 */
[----:B------:R-:W-:Y:S01]  /*1210*/  PRMT R26, R16, 0x7632, R26 ;  /* 0x00007632101a7816 */ /* 0x000fe2000000001a */
[----:B------:R-:W-:Y:S01]  /*1220*/  VIADD R21, R21, 0x8 ;  /* 0x0000000815157836 */ /* 0x000fe20000000000 */
[----:B----4-:R1:W-:Y:S04]  /*1230*/  STL [R15], R2 ;  /* 0x000000020f007387 */ /* 0x0103e80000100800 */
[----:B------:R-:W-:Y:S01]  /*1240*/  STL.U16 [R17+0x20], R16 ;  /* 0x0000201011007387 */ /* 0x000fe20000100400 */
[----:B0-----:R-:W-:-:S02]  /*1250*/  F2FP.F16.F32.PACK_AB R6, R7, R6 ;  /* 0x000000060706723e */ /* 0x001fc400000000ff */
[----:B------:R-:W-:Y:S01]  /*1260*/  PRMT R7, R22, 0x7632, R7 ;  /* 0x0000763216077816 */ /* 0x000fe20000000007 */
[----:B------:R0:W-:Y:S01]  /*1270*/  STL [R15+0x4], R3 ;  /* 0x000004030f007387 */ /* 0x0001e20000100800 */
[----:B-1----:R-:W-:-:S03]  /*1280*/  IMAD R2, R23, 0x4, R18 ;  /* 0x0000000417027824 */ /* 0x002fc600078e0212 */
[----:B------:R-:W-:Y:S01]  /*1290*/  STL.U16 [R17+0x22], R26 ;  /* 0x0000221a11007387 */ /* 0x000fe20000100400 */
[----:B------:R-:W-:Y:S01]  /*12a0*/  IMAD R23, R23, 0x2, R18 ;  /* 0x0000000217177824 */ /* 0x000fe200078e0212 */
[----:B---3--:R-:W-:Y:S02]  /*12b0*/  F2FP.F16.F32.PACK_AB R8, R9, R8 ;  /* 0x000000080908723e */ /* 0x008fe400000000ff */
[----:B------:R1:W-:Y:S01]  /*12c0*/  STL [R15+0x8], R4 ;  /* 0x000008040f007387 */ /* 0x0003e20000100800 */
[----:B0-----:R-:W-:-:S03]  /*12d0*/  PRMT R3, R6, 0x7632, R3 ;  /* 0x0000763206037816 */ /* 0x001fc60000000003 */
[----:B------:R2:W-:Y:S04]  /*12e0*/  STL.U16 [R17+0x24], R22 ;  /* 0x0000241611007387 */ /* 0x0005e80000100400 */
[----:B------:R2:W-:Y:S01]  /*12f0*/  STL [R15+0xc], R5 ;  /* 0x00000c050f007387 */ /* 0x0005e20000100800 */
[----:B-1----:R-:W-:-:S03]  /*1300*/  PRMT R4, R8, 0x7632, R4 ;  /* 0x0000763208047816 */ /* 0x002fc60000000004 */
        /* <DEDUP_REMOVED lines=9> */
.L_x_14019:
[----:B------:R-:W-:-:S13]  /*13a0*/  ISETP.NE.OR P0, PT, R20, RZ, P0 ;  /* 0x000000ff1400720c */ /* 0x000fda0000705670 */
[----:B------:R-:W-:Y:S05]  /*13b0*/  @!P0 BRA `(.L_x_14015) ;  /* 0x0000000000708947 */ /* 0x000fea0003800000 */
.L_x_14016:
[----:B------:R-:W4:Y:S01]  /*13c0*/  S2UR UR5, SR_CgaCtaId ;  /* 0x00000000000579c3 */ /* 0x000f220000008800 */
[----:B------:R-:W-:Y:S02]  /*13d0*/  UMOV UR4, 0x400 ;  /* 0x0000040000047882 */ /* 0x000fe40000000000 */
[----:B------:R-:W-:-:S04]  /*13e0*/  UIADD3 UR4, UR4, 0x120, URZ ;  /* 0x0000012004047890 */ /* 0x000fc8000fffe03f */
[----:B----4-:R-:W-:-:S12]  /*13f0*/  ULEA UR4, UR5, UR4, 0x18 ;  /* 0x0000000405047291 */ /* 0x010fd8000f8ec03f */
.L_x_14020:
[----:B012---:R-:W-:Y:S02]  /*1400*/  IMAD R2, R25, 0x12, R21 ;  /* 0x0000001219027824 */ /* 0x007fe400078e0215 */
[----:B---3--:R-:W-:Y:S02]  /*1410*/  IMAD R11, R21, 0x2, R18 ;  /* 0x00000002150b7824 */ /* 0x008fe400078e0212 */
[----:B------:R-:W-:Y:S01]  /*1420*/  VIADD R20, R20, 0xfffffffc ;  /* 0xfffffffc14147836 */ /* 0x000fe20000000000 */
[----:B0-----:R-:W-:-:S04]  /*1430*/  LEA R10, R2, UR4, 0x2 ;  /* 0x00000004020a7c11 */ /* 0x001fc8000f8e10ff */
        /* <DEDUP_REMOVED lines=20> */
.L_x_14015:
[----:B------:R-:W-:-:S13]  /*1580*/  ISETP.NE.AND P0, PT, R19, RZ, PT ;  /* 0x000000ff1300720c */ /* 0x000fda0003f05270 */
[----:B------:R-:W-:Y:S05]  /*1590*/  @!P0 BRA `(.L_x_14014) ;  /* 0x0000000000588947 */ /* 0x000fea0003800000 */
[----:B------:R-:W4:Y:S01]  /*15a0*/  S2UR UR5, SR_CgaCtaId ;  /* 0x00000000000579c3 */ /* 0x000f220000008800 */
[----:B------:R-:W-:Y:S01]  /*15b0*/  UMOV UR4, 0x400 ;  /* 0x0000040000047882 */ /* 0x000fe20000000000 */
[----:B012---:R-:W-:Y:S01]  /*15c0*/  IMAD R3, R25, 0x12, R21 ;  /* 0x0000001219037824 */ /* 0x007fe200078e0215 */
[----:B------:R-:W-:Y:S01]  /*15d0*/  UIADD3 UR4, UR4, 0x120, URZ ;  /* 0x0000012004047890 */ /* 0x000fe2000fffe03f */
[C-C-:B------:R-:W-:Y:S02]  /*15e0*/  IMAD R2, R21.reuse, 0x2, R0.reuse ;  /* 0x0000000215027824 */ /* 0x140fe400078e0200 */
[----:B------:R-:W-:Y:S02]  /*15f0*/  IMAD R21, R21, 0x4, R0 ;  /* 0x0000000415157824 */ /* 0x000fe400078e0200 */
[----:B---3--:R-:W-:Y:S02]  /*1600*/  VIADD R4, R2, 0x28 ;  /* 0x0000002802047836 */ /* 0x008fe40000000000 */
[----:B------:R-:W-:Y:S01]  /*1610*/  VIADD R21, R21, 0x8 ;  /* 0x0000000815157836 */ /* 0x000fe20000000000 */
[----:B----4-:R-:W-:-:S06]  /*1620*/  ULEA UR4, UR5, UR4, 0x18 ;  /* 0x0000000405047291 */ /* 0x010fcc000f8ec03f */
[----:B------:R-:W-:-:S05]  /*1630*/  LEA R0, R3, UR4, 0x2 ;  /* 0x0000000403007c11 */ /* 0x000fca000f8e10ff */
[----:B------:R-:W-:-:S07]  /*1640*/  VIADD R0, R0, 0x20 ;  /* 0x0000002000007836 */ /* 0x000fce0000000000 */
.L_x_14021:
        /* <DEDUP_REMOVED lines=11> */
.L_x_14014:
[----:B012---:R-:W0:Y:S01]  /*1700*/  S2R R3, SR_CgaCtaId ;  /* 0x0000000000037919 */ /* 0x007e220000008800 */
[----:B------:R-:W-:-:S05]  /*1710*/  MOV R0, 0x400 ;  /* 0x0000040000007802 */ /* 0x000fca0000000f00 */
[----:B------:R-:W-:-:S05]  /*1720*/  VIADD R0, R0, 0x120 ;  /* 0x0000012000007836 */ /* 0x000fca0000000000 */
[----:B0-----:R-:W-:-:S05]  /*1730*/  LEA R0, R3, R0, 0x18 ;  /* 0x0000000003007211 */ /* 0x001fca00078ec0ff */
[----:B------:R-:W-:-:S06]  /*1740*/  IMAD R28, R25, 0x48, R0 ;  /* 0x00000048191c7824 */ /* 0x000fcc00078e0200 */
[----:B------:R-:W0:Y:S02]  /*1750*/  LDS.64 R28, [R28+0x40] ;  /* 0x000040001c1c7984 */ /* 0x000e240000000a00 */
[----:B0-----:R-:W-:Y:S02]  /*1760*/  IMAD.MOV.U32 R2, RZ, RZ, R29 ;  /* 0x000000ffff027224 */ /* 0x001fe400078e001d */
[----:B------:R-:W-:-:S05]  /*1770*/  IMAD.MOV.U32 R3, RZ, RZ, R28 ;  /* 0x000000ffff037224 */ /* 0x000fca00078e001c */
[----:B------:R1:W-:Y:S02]  /*1780*/  STL.64 [R1], R2 ;  /* 0x0000000201007387 */ /* 0x0003e40000100a00 */
.L_x_14013:
[----:B------:R-:W-:Y:S05]  /*1790*/  BSYNC B0 ;  /* 0x0000000000007941 */ /* 0x000fea0003800000 */
.L_x_14012:
[----:B------:R-:W2:Y:S04]  /*17a0*/  LDL.64 R14, [R1+0x28] ;  /* 0x00002800010e7983 */ /* 0x000ea80000100a00 */
[----:B0--3--:R-:W3:Y:S04]  /*17b0*/  LDL.64 R8, [R1+0x30] ;  /* 0x0000300001087983 */ /* 0x009ee80000100a00 */
[----:B------:R-:W4:Y:S04]  /*17c0*/  LDL.64 R26, [R1+0x8] ;  /* 0x00000800011a7983 */ /* 0x000f280000100a00 */
[----:B------:R-:W5:Y:S04]  /*17d0*/  LDL.64 R6, [R1+0x10] ;  /* 0x0000100001067983 */ /* 0x000f680000100a00 */
[----:B------:R-:W5:Y:S04]  /*17e0*/  LDL.64 R4, [R1+0x18] ;  /* 0x0000180001047983 */ /* 0x000f680000100a00 */
[----:B-1----:R-:W5:Y:S01]  /*17f0*/  LDL.64 R2, [R1+0x20] ;  /* 0x0000200001027983 */ /* 0x002f620000100a00 */
[----:B------:R-:W-:Y:S01]  /*1800*/  BSSY B0, `(.L_x_14022) ;  /* 0x0000369000007945 */ /* 0x000fe20003800000 */
[----:B------:R-:W0:Y:S02]  /*1810*/  S2R R13, SR_LANEID ;  /* 0x00000000000d7919 */ /* 0x000e240000000000 */
[----:B------:R1:W0:Y:S04]  /*1820*/  SHFL.DOWN PT, R12, R29, 0x1, 0x1f ;  /* 0x08201f001d0c7f89 */ /* 0x00022800000e0000 */
[----:B------:R1:W0:Y:S02]  /*1830*/  SHFL.DOWN PT, R11, R28, 0x1, 0x1f ;  /* 0x08201f001c0b7f89 */ /* 0x00022400000e0000 */
[----:B0-----:R-:W-:Y:S01]  /*1840*/  ISETP.GT.AND P0, PT, R13, 0x1e, PT ;  /* 0x0000001e0d00780c */ /* 0x001fe20003f04270 */
[----:B------:R-:W-:Y:S01]  /*1850*/  BAR.SYNC.DEFER_BLOCKING 0x0 ;  /* 0x0000000000007b1d */ /* 0x000fe20000010000 */
[--C-:B--2---:R-:W-:Y:S01]  /*1860*/  IMAD.MOV.U32 R23, RZ, RZ, R14.reuse ;  /* 0x000000ffff177224 */ /* 0x104fe200078e000e */
[----:B------:R-:W-:Y:S01]  /*1870*/  PRMT R31, R15, 0x7610, R14 ;  /* 0x000076100f1f7816 */ /* 0x000fe2000000000e */
[----:B------:R-:W-:-:S02]  /*1880*/  IMAD.MOV.U32 R21, RZ, RZ, R15 ;  /* 0x000000ffff157224 */ /* 0x000fc400078e000f */
[--C-:B---3--:R-:W-:Y:S01]  /*1890*/  IMAD.MOV.U32 R19, RZ, RZ, R8.reuse ;  /* 0x000000ffff137224 */ /* 0x108fe200078e0008 */
[--C-:B------:R-:W-:Y:S01]  /*18a0*/  PRMT R30, R14, 0x7610, R9.reuse ;  /* 0x000076100e1e7816 */ /* 0x100fe20000000009 */
[--C-:B------:R-:W-:Y:S01]  /*18b0*/  IMAD.MOV.U32 R17, RZ, RZ, R9.reuse ;  /* 0x000000ffff117224 */ /* 0x100fe200078e0009 */
[----:B------:R-:W0:Y:S01]  /*18c0*/  SHFL.DOWN PT, R23, R23, 0x1, 0x1f ;  /* 0x08201f0017177f89 */ /* 0x000e2200000e0000 */
[----:B------:R-:W-:Y:S02]  /*18d0*/  PRMT R32, R15, 0x5432, R9 ;  /* 0x000054320f207816 */ /* 0x000fe40000000009 */
[----:B------:R-:W-:Y:S01]  /*18e0*/  PRMT R33, R8, 0x7610, R8 ;  /* 0x0000761008217816 */ /* 0x000fe20000000008 */
[----:B----4-:R1:W2:Y:S04]  /*18f0*/  SHFL.DOWN PT, R10, R26, 0x1, 0x1f ;  /* 0x08201f001a0a7f89 */ /* 0x0102a800000e0000 */
[----:B------:R1:W3:Y:S04]  /*1900*/  SHFL.DOWN PT, R0, R27, 0x1, 0x1f ;  /* 0x08201f001b007f89 */ /* 0x0002e800000e0000 */
[----:B-----5:R1:W4:Y:S04]  /*1910*/  SHFL.DOWN PT, R36, R6, 0x1, 0x1f ;  /* 0x08201f0006247f89 */ /* 0x02032800000e0000 */
[----:B------:R1:W0:Y:S04]  /*1920*/  SHFL.DOWN PT, R34, R7, 0x1, 0x1f ;  /* 0x08201f0007227f89 */ /* 0x00022800000e0000 */
[----:B------:R1:W0:Y:S04]  /*1930*/  SHFL.DOWN PT, R22, R4, 0x1, 0x1f ;  /* 0x08201f0004167f89 */ /* 0x00022800000e0000 */
[----:B------:R1:W0:Y:S04]  /*1940*/  SHFL.DOWN PT, R20, R5, 0x1, 0x1f ;  /* 0x08201f0005147f89 */ /* 0x00022800000e0000 */
[----:B------:R1:W0:Y:S04]  /*1950*/  SHFL.DOWN PT, R18, R2, 0x1, 0x1f ;  /* 0x08201f0002127f89 */ /* 0x00022800000e0000 */
[----:B------:R1:W0:Y:S04]  /*1960*/  SHFL.DOWN PT, R16, R3, 0x1, 0x1f ;  /* 0x08201f0003107f89 */ /* 0x00022800000e0000 */
[----:B------:R-:W0:Y:S04]  /*1970*/  SHFL.DOWN PT, R21, R21, 0x1, 0x1f ;  /* 0x08201f0015157f89 */ /* 0x000e2800000e0000 */
[----:B------:R-:W0:Y:S04]  /*1980*/  SHFL.DOWN PT, R19, R19, 0x1, 0x1f ;  /* 0x08201f0013137f89 */ /* 0x000e2800000e0000 */
[----:B------:R-:W0:Y:S01]  /*1990*/  SHFL.DOWN PT, R17, R17, 0x1, 0x1f ;  /* 0x08201f0011117f89 */ /* 0x000e2200000e0000 */
[----:B-1234-:R-:W-:Y:S05]  /*19a0*/  @P0 BRA `(.L_x_14023) ;  /* 0x0000003400380947 */ /* 0x01efea0003800000 */
[----:B------:R-:W-:Y:S01]  /*19b0*/  ISETP.GT.AND P1, PT, R3, R10, PT ;  /* 0x0000000a0300720c */ /* 0x000fe20003f24270 */
[----:B------:R-:W-:Y:S01]  /*19c0*/  BSSY B1, `(.L_x_14024) ;  /* 0x000001c000017945 */ /* 0x000fe20003800000 */
[----:B0-----:R-:W-:Y:S02]  /*19d0*/  HSETP2.GT.AND P0, PT, R23.H0_H0, R30.H1_H1, PT ;  /* 0x3000001e17007234 */ /* 0x001fe40003f04800 */
[----:B------:R-:W-:-:S03]  /*19e0*/  FSETP.GT.FTZ.AND P2, PT, R29, R12, PT ;  /* 0x0000000c1d00720b */ /* 0x000fc60003f54000 */
[----:B------:R-:W-:Y:S02]  /*19f0*/  ISETP.EQ.OR P0, PT, R3, -0x1, P0 ;  /* 0xffffffff0300780c */ /* 0x000fe40000702670 */
[----:B------:R-:W-:Y:S02]  /*1a00*/  FSEL R8, R29, R12, P2 ;  /* 0x0000000c1d087208 */ /* 0x000fe40001000000 */
[----:B------:R-:W-:Y:S02]  /*1a10*/  FSEL R9, R12, R29, P2 ;  /* 0x0000001d0c097208 */ /* 0x000fe40001000000 */
[----:B------:R-:W-:-:S03]  /*1a20*/  HSETP2.NEU.OR P1, PT, R23.H0_H0, R30.H1_H1, !P1 ;  /* 0x3000001e17007234 */ /* 0x000fc60004f2d820 */
[----:B------:R-:W-:Y:S02]  /*1a30*/  FADD.FTZ R9, -R8, R9 ;  /* 0x0000000908097221 */ /* 0x000fe40000010100 */
[----:B------:R-:W-:Y:S02]  /*1a40*/  PLOP3.LUT P1, PT, P0, P1, PT, 0x8, 0x0 ;  /* 0x000000000000781c */ /* 0x000fe40000722170 */
[----:B------:R-:W-:Y:S01]  /*1a50*/  FMUL.FTZ R12, R9, 1.4426950216293334961 ;  /* 0x3fb8aa3b090c7820 */ /* 0x000fe20000410000 */
[----:B------:R-:W-:Y:S02]  /*1a60*/  FSEL R9, R11, R28, P2 ;  /* 0x0000001c0b097208 */ /* 0x000fe40001000000 */
[----:B------:R-:W-:-:S03]  /*1a70*/  FSEL R11, R28, R11, P2 ;  /* 0x0000000b1c0b7208 */ /* 0x000fc60001000000 */
[----:B------:R-:W0:Y:S05]  /*1a80*/  MUFU.EX2 R12, R12 ;  /* 0x0000000c000c7308 */ /* 0x000e2a0000000800 */
[----:B------:R-:W-:Y:S01]  /*1a90*/  @!P1 PRMT R30, R30, 0x5410, R23 ;  /* 0x000054101e1e9816 */ /* 0x000fe20000000017 */
[----:B------:R-:W-:-:S04]  /*1aa0*/  @!P1 IMAD.MOV.U32 R3, RZ, RZ, R10 ;  /* 0x000000ffff039224 */ /* 0x000fc800078e000a */
[----:B------:R-:W-:-:S05]  /*1ab0*/  HSETP2.GT.AND P0, PT, R30.H1_H1, R32.H1_H1, PT ;  /* 0x300000201e007234 */ /* 0x000fca0003f04c00 */
[----:B------:R-:W-:Y:S01]  /*1ac0*/  ISETP.EQ.OR P0, PT, R2, -0x1, P0 ;  /* 0xffffffff0200780c */ /* 0x000fe20000702670 */
[----:B0-----:R-:W-:-:S12]  /*1ad0*/  FMUL.FTZ R28, R9, R12 ;  /* 0x0000000c091c7220 */ /* 0x001fd80000410000 */
[----:B------:R-:W-:Y:S05]  /*1ae0*/  @P0 BRA `(.L_x_14025) ;  /* 0x0000000000140947 */ /* 0x000fea0003800000 */
[----:B------:R-:W-:Y:S01]  /*1af0*/  ISETP.GE.AND P0, PT, R3, R2, PT ;  /* 0x000000020300720c */ /* 0x000fe20003f06270 */
[----:B------:R-:W-:Y:S01]  /*1b00*/  IMAD.MOV.U32 R10, RZ, RZ, R2 ;  /* 0x000000ffff0a7224 */ /* 0x000fe200078e0002 */
[----:B------:R-:W-:-:S11]  /*1b10*/  PRMT R15, R32, 0x7632, R15 ;  /* 0x00007632200f7816 */ /* 0x000fd6000000000f */
[----:B------:R-:W-:-:S13]  /*1b20*/  HSETP2.NEU.OR P0, PT, R30.H1_H1, R32.H1_H1, P0 ;  /* 0x300000201e007234 */ /* 0x000fda000070dc20 */
[----:B------:R-:W-:Y:S05]  /*1b30*/  @P0 BRA `(.L_x_14026) ;  /* 0x0000000000100947 */ /* 0x000fea0003800000 */
.L_x_14025:
[----:B------:R-:W-:Y:S01]  /*1b40*/  IMAD.MOV.U32 R10, RZ, RZ, R3 ;  /* 0x000000ffff0a7224 */ /* 0x000fe200078e0003 */
[C---:B------:R-:W-:Y:S01]  /*1b50*/  PRMT R15, R30.reuse, 0x7632, R15 ;  /* 0x000076321e0f7816 */ /* 0x040fe2000000000f */
[----:B------:R-:W-:Y:S01]  /*1b60*/  IMAD.MOV.U32 R3, RZ, RZ, R2 ;  /* 0x000000ffff037224 */ /* 0x000fe200078e0002 */
[----:B------:R-:W-:-:S07]  /*1b70*/  PRMT R30, R30, 0x7610, R32 ;  /* 0x000076101e1e7816 */ /* 0x000fce0000000020 */
.L_x_14026:
[----:B------:R-:W-:Y:S05]  /*1b80*/  BSYNC B1 ;  /* 0x0000000000017941 */ /* 0x000fea0003800000 */
.L_x_14024:
        /* <DEDUP_REMOVED lines=9> */
.L_x_14028:
[----:B------:R-:W-:Y:S01]  /*1c20*/  IMAD.MOV.U32 R9, RZ, RZ, R10 ;  /* 0x000000ffff097224 */ /* 0x000fe200078e000a */
[----:B------:R-:W-:Y:S01]  /*1c30*/  PRMT R2, R15, 0x7610, R2 ;  /* 0x000076100f027816 */ /* 0x000fe20000000002 */
[----:B------:R-:W-:Y:S01]  /*1c40*/  IMAD.MOV.U32 R10, RZ, RZ, R5 ;  /* 0x000000ffff0a7224 */ /* 0x000fe200078e0005 */
[----:B------:R-:W-:-:S07]  /*1c50*/  PRMT R15, R33, 0x7632, R15 ;  /* 0x00007632210f7816 */ /* 0x000fce000000000f */
.L_x_14029:
[----:B------:R-:W-:Y:S05]  /*1c60*/  BSYNC B1 ;  /* 0x0000000000017941 */ /* 0x000fea0003800000 */
.L_x_14027:
        /* <DEDUP_REMOVED lines=9> */
.L_x_14031:
[----:B------:R-:W-:Y:S01]  /*1d00*/  IMAD.MOV.U32 R12, RZ, RZ, R9 ;  /* 0x000000ffff0c7224 */ /* 0x000fe200078e0009 */
[----:B------:R-:W-:Y:S01]  /*1d10*/  PRMT R2, R33, 0x5410, R2 ;  /* 0x0000541021027816 */ /* 0x000fe20000000002 */
[----:B------:R-:W-:-:S07]  /*1d20*/  IMAD.MOV.U32 R9, RZ, RZ, R4 ;  /* 0x000000ffff097224 */ /* 0x000fce00078e0004 */
.L_x_14032:
[----:B------:R-:W-:Y:S05]  /*1d30*/  BSYNC B1 ;  /* 0x0000000000017941 */ /* 0x000fea0003800000 */
.L_x_14030:
        /* <DEDUP_REMOVED lines=9> */
.L_x_14034:
[----:B------:R-:W-:Y:S01]  /*1dd0*/  IMAD.MOV.U32 R5, RZ, RZ, R12 ;  /* 0x000000ffff057224 */ /* 0x000fe200078e000c */
[C---:B------:R-:W-:Y:S01]  /*1de0*/  PRMT R4, R2.reuse, 0x7632, R4 ;  /* 0x0000763202047816 */ /* 0x040fe20000000004 */
[----:B------:R-:W-:Y:S01]  /*1df0*/  IMAD.MOV.U32 R12, RZ, RZ, R7 ;  /* 0x000000ffff0c7224 */ /* 0x000fe200078e0007 */
[----:B------:R-:W-:-:S07]  /*1e00*/  PRMT R2, R2, 0x5410, R32 ;  /* 0x0000541002027816 */ /* 0x000fce0000000020 */
.L_x_14035:
[----:B------:R-:W-:Y:S05]  /*1e10*/  BSYNC B1 ;  /* 0x0000000000017941 */ /* 0x000fea0003800000 */
.L_x_14033:
        /* <DEDUP_REMOVED lines=9> */
.L_x_14037:
[----:B------:R-:W-:Y:S01]  /*1eb0*/  IMAD.MOV.U32 R14, RZ, RZ, R5 ;  /* 0x000000ffff0e7224 */ /* 0x000fe200078e0005 */
[----:B------:R-:W-:Y:S01]  /*1ec0*/  PRMT R7, R4, 0x7610, R7 ;  /* 0x0000761004077816 */ /* 0x000fe20000000007 */
[----:B------:R-:W-:Y:S01]  /*1ed0*/  IMAD.MOV.U32 R5, RZ, RZ, R6 ;  /* 0x000000ffff057224 */ /* 0x000fe200078e0006 */
[----:B------:R-:W-:-:S07]  /*1ee0*/  PRMT R4, R31, 0x7610, R4 ;  /* 0x000076101f047816 */ /* 0x000fce0000000004 */
.L_x_14038:
[----:B------:R-:W-:Y:S05]  /*1ef0*/  BSYNC B1 ;  /* 0x0000000000017941 */ /* 0x000fea0003800000 */
.L_x_14036:
        /* <DEDUP_REMOVED lines=9> */
.L_x_14040:
[----:B------:R-:W-:Y:S01]  /*1f90*/  IMAD.MOV.U32 R29, RZ, RZ, R14 ;  /* 0x000000ffff1d7224 */ /* 0x000fe200078e000e */
[----:B------:R-:W-:Y:S01]  /*1fa0*/  PRMT R4, R4, 0x5410, R7 ;  /* 0x0000541004047816 */ /* 0x000fe20000000007 */
[----:B------:R-:W-:Y:S01]  /*1fb0*/  IMAD.MOV.U32 R14, RZ, RZ, R27 ;  /* 0x000000ffff0e7224 */ /* 0x000fe200078e001b */
[----:B------:R-:W-:-:S07]  /*1fc0*/  PRMT R7, R31, 0x7632, R7 ;  /* 0x000076321f077816 */ /* 0x000fce0000000007 */
.L_x_14041:
[----:B------:R-:W-:Y:S05]  /*1fd0*/  BSYNC B1 ;  /* 0x0000000000017941 */ /* 0x000fea0003800000 */
.L_x_14039:
        /* <DEDUP_REMOVED lines=9> */
.L_x_14043:
[----:B------:R-:W-:Y:S01]  /*2070*/  IMAD.MOV.U32 R6, RZ, RZ, R29 ;  /* 0x000000ffff067224 */ /* 0x000fe200078e001d */
[----:B------:R-:W-:Y:S01]  /*2080*/  PRMT R7, R7, 0x7610, R4 ;  /* 0x0000761007077816 */ /* 0x000fe20000000004 */
[----:B------:R-:W-:Y:S01]  /*2090*/  IMAD.MOV.U32 R29, RZ, RZ, R26 ;  /* 0x000000ffff1d7224 */ /* 0x000fe200078e001a */
[----:B------:R-:W-:-:S07]  /*20a0*/  PRMT R4, R4, 0x5410, R30 ;  /* 0x0000541004047816 */ /* 0x000fce000000001e */
.L_x_14044:
[----:B------:R-:W-:Y:S05]  /*20b0*/  BSYNC B1 ;  /* 0x0000000000017941 */ /* 0x000fea0003800000 */
.L_x_14042:
        /* <DEDUP_REMOVED lines=16> */
.L_x_14046:
[----:B------:R-:W-:Y:S01]  /*21c0*/  PRMT R15, R15, 0x7610, R30 ;  /* 0x000076100f0f7816 */ /* 0x000fe2000000001e */
[----:B------:R-:W-:Y:S02]  /*21d0*/  IMAD.MOV.U32 R0, RZ, RZ, R3 ;  /* 0x000000ffff007224 */ /* 0x000fe400078e0003 */
[----:B------:R-:W-:Y:S01]  /*21e0*/  IMAD.MOV.U32 R3, RZ, RZ, R10 ;  /* 0x000000ffff037224 */ /* 0x000fe200078e000a */
[----:B------:R-:W-:-:S07]  /*21f0*/  PRMT R30, R30, 0x5410, R15 ;  /* 0x000054101e1e7816 */ /* 0x000fce000000000f */
.L_x_14047:
[----:B------:R-:W-:Y:S05]  /*2200*/  BSYNC B1 ;  /* 0x0000000000017941 */ /* 0x000fea0003800000 */
.L_x_14045:
        /* <DEDUP_REMOVED lines=9> */
.L_x_14049:
[----:B------:R-:W-:Y:S01]  /*22a0*/  IMAD.MOV.U32 R23, RZ, RZ, R0 ;  /* 0x000000ffff177224 */ /* 0x000fe200078e0000 */
[----:B------:R-:W-:Y:S01]  /*22b0*/  PRMT R10, R10, 0x7610, R15 ;  /* 0x000076100a0a7816 */ /* 0x000fe2000000000f */
[----:B------:R-:W-:Y:S01]  /*22c0*/  IMAD.MOV.U32 R0, RZ, RZ, R9 ;  /* 0x000000ffff007224 */ /* 0x000fe200078e0009 */
[----:B------:R-:W-:-:S07]  /*22d0*/  PRMT R15, R15, 0x5410, R2 ;  /* 0x000054100f0f7816 */ /* 0x000fce0000000002 */
.L_x_14050:
[----:B------:R-:W-:Y:S05]  /*22e0*/  BSYNC B1 ;  /* 0x0000000000017941 */ /* 0x000fea0003800000 */
.L_x_14048:
        /* <DEDUP_REMOVED lines=9> */
.L_x_14052:
[C---:B------:R-:W-:Y:S01]  /*2380*/  PRMT R2, R10.reuse, 0x7632, R2 ;  /* 0x000076320a027816 */ /* 0x040fe20000000002 */
[----:B------:R-:W-:Y:S02]  /*2390*/  IMAD.MOV.U32 R26, RZ, RZ, R23 ;  /* 0x000000ffff1a7224 */ /* 0x000fe400078e0017 */
[----:B------:R-:W-:Y:S01]  /*23a0*/  IMAD.MOV.U32 R23, RZ, RZ, R12 ;  /* 0x000000ffff177224 */ /* 0x000fe200078e000c */
[----:B------:R-:W-:-:S07]  /*23b0*/  PRMT R10, R10, 0x7610, R2 ;  /* 0x000076100a0a7816 */ /* 0x000fce0000000002 */
.L_x_14053:
[----:B------:R-:W-:Y:S05]  /*23c0*/  BSYNC B1 ;  /* 0x0000000000017941 */ /* 0x000fea0003800000 */
.L_x_14051:
        /* <DEDUP_REMOVED lines=9> */
.L_x_14055:
[----:B------:R-:W-:Y:S01]  /*2460*/  IMAD.MOV.U32 R9, RZ, RZ, R26 ;  /* 0x000000ffff097224 */ /* 0x000fe200078e001a */
[----:B------:R-:W-:Y:S01]  /*2470*/  PRMT R10, R2, 0x7610, R10 ;  /* 0x00007610020a7816 */ /* 0x000fe2000000000a */
[----:B------:R-:W-:Y:S01]  /*2480*/  IMAD.MOV.U32 R26, RZ, RZ, R5 ;  /* 0x000000ffff1a7224 */ /* 0x000fe200078e0005 */
[----:B------:R-:W-:-:S07]  /*2490*/  PRMT R2, R4, 0x7610, R2 ;  /* 0x0000761004027816 */ /* 0x000fce0000000002 */
.L_x_14056:
[----:B------:R-:W-:Y:S05]  /*24a0*/  BSYNC B1 ;  /* 0x0000000000017941 */ /* 0x000fea0003800000 */
.L_x_14054:
        /* <DEDUP_REMOVED lines=9> */
.L_x_14058:
[----:B------:R-:W-:Y:S01]  /*2540*/  IMAD.MOV.U32 R12, RZ, RZ, R9 ;  /* 0x000000ffff0c7224 */ /* 0x000fe200078e0009 */
[----:B------:R-:W-:Y:S01]  /*2550*/  PRMT R2, R2, 0x5410, R10 ;  /* 0x0000541002027816 */ /* 0x000fe2000000000a */
[----:B------:R-:W-:Y:S01]  /*2560*/  IMAD.MOV.U32 R9, RZ, RZ, R14 ;  /* 0x000000ffff097224 */ /* 0x000fe200078e000e */
[----:B------:R-:W-:-:S07]  /*2570*/  PRMT R10, R7, 0x7610, R10 ;  /* 0x00007610070a7816 */ /* 0x000fce000000000a */
.L_x_14059:
[----:B------:R-:W-:Y:S05]  /*2580*/  BSYNC B1 ;  /* 0x0000000000017941 */ /* 0x000fea0003800000 */
.L_x_14057:
        /* <DEDUP_REMOVED lines=9> */
.L_x_14061:
[C---:B------:R-:W-:Y:S01]  /*2620*/  PRMT R4, R2.reuse, 0x7632, R4 ;  /* 0x0000763202047816 */ /* 0x040fe20000000004 */
[----:B------:R-:W-:Y:S02]  /*2630*/  IMAD.MOV.U32 R5, RZ, RZ, R12 ;  /* 0x000000ffff057224 */ /* 0x000fe400078e000c */
[----:B------:R-:W-:Y:S01]  /*2640*/  IMAD.MOV.U32 R12, RZ, RZ, R29 ;  /* 0x000000ffff0c7224 */ /* 0x000fe200078e001d */
[----:B------:R-:W-:-:S07]  /*2650*/  PRMT R2, R2, 0x7610, R4 ;  /* 0x0000761002027816 */ /* 0x000fce0000000004 */
.L_x_14062:
[----:B------:R-:W-:Y:S05]  /*2660*/  BSYNC B1 ;  /* 0x0000000000017941 */ /* 0x000fea0003800000 */
.L_x_14060:
        /* <DEDUP_REMOVED lines=9> */
.L_x_14064:
[----:B------:R-:W-:Y:S01]  /*2700*/  IMAD.MOV.U32 R14, RZ, RZ, R5 ;  /* 0x000000ffff0e7224 */ /* 0x000fe200078e0005 */
[----:B------:R-:W-:Y:S01]  /*2710*/  PRMT R4, R7, 0x5432, R4 ;  /* 0x0000543207047816 */ /* 0x000fe20000000004 */
[----:B------:R-:W-:-:S07]  /*2720*/  IMAD.MOV.U32 R5, RZ, RZ, R6 ;  /* 0x000000ffff057224 */ /* 0x000fce00078e0006 */
.L_x_14065:
[----:B------:R-:W-:Y:S05]  /*2730*/  BSYNC B1 ;  /* 0x0000000000017941 */ /* 0x000fea0003800000 */
.L_x_14063:
        /* <DEDUP_REMOVED lines=16> */
.L_x_14067:
[----:B------:R-:W-:Y:S01]  /*2840*/  IMAD.MOV.U32 R6, RZ, RZ, R3 ;  /* 0x000000ffff067224 */ /* 0x000fe200078e0003 */
[----:B------:R-:W-:Y:S01]  /*2850*/  PRMT R7, R7, 0x7610, R30 ;  /* 0x0000761007077816 */ /* 0x000fe2000000001e */
[----:B------:R-:W-:Y:S01]  /*2860*/  IMAD.MOV.U32 R3, RZ, RZ, R0 ;  /* 0x000000ffff037224 */ /* 0x000fe200078e0000 */
[----:B------:R-:W-:-:S07]  /*2870*/  PRMT R30, R30, 0x7610, R15 ;  /* 0x000076101e1e7816 */ /* 0x000fce000000000f */
.L_x_14068:
[----:B------:R-:W-:Y:S05]  /*2880*/  BSYNC B1 ;  /* 0x0000000000017941 */ /* 0x000fea0003800000 */
.L_x_14066:
        /* <DEDUP_REMOVED lines=9> */
.L_x_14070:
[----:B------:R-:W-:Y:S01]  /*2920*/  IMAD.MOV.U32 R15, RZ, RZ, R6 ;  /* 0x000000ffff0f7224 */ /* 0x000fe200078e0006 */
[----:B------:R-:W-:Y:S01]  /*2930*/  PRMT R0, R0, 0x7610, R7 ;  /* 0x0000761000007816 */ /* 0x000fe20000000007 */
[----:B------:R-:W-:Y:S01]  /*2940*/  IMAD.MOV.U32 R6, RZ, RZ, R23 ;  /* 0x000000ffff067224 */ /* 0x000fe200078e0017 */
[----:B------:R-:W-:-:S07]  /*2950*/  PRMT R7, R7, 0x7610, R10 ;  /* 0x0000761007077816 */ /* 0x000fce000000000a */
.L_x_14071:
[----:B------:R-:W-:Y:S05]  /*2960*/  BSYNC B1 ;  /* 0x0000000000017941 */ /* 0x000fea0003800000 */
.L_x_14069:
        /* <DEDUP_REMOVED lines=9> */
.L_x_14073:
[----:B------:R-:W-:Y:S01]  /*2a00*/  IMAD.MOV.U32 R32, RZ, RZ, R15 ;  /* 0x000000ffff207224 */ /* 0x000fe200078e000f */
[----:B------:R-:W-:Y:S01]  /*2a10*/  PRMT R10, R10, 0x7610, R0 ;  /* 0x000076100a0a7816 */ /* 0x000fe20000000000 */
[----:B------:R-:W-:Y:S01]  /*2a20*/  IMAD.MOV.U32 R15, RZ, RZ, R26 ;  /* 0x000000ffff0f7224 */ /* 0x000fe200078e001a */
[----:B------:R-:W-:-:S07]  /*2a30*/  PRMT R0, R0, 0x5410, R2 ;  /* 0x0000541000007816 */ /* 0x000fce0000000002 */
.L_x_14074:
[----:B------:R-:W-:Y:S05]  /*2a40*/  BSYNC B1 ;  /* 0x0000000000017941 */ /* 0x000fea0003800000 */
.L_x_14072:
        /* <DEDUP_REMOVED lines=9> */
.L_x_14076:
[----:B------:R-:W-:Y:S01]  /*2ae0*/  IMAD.MOV.U32 R23, RZ, RZ, R32 ;  /* 0x000000ffff177224 */ /* 0x000fe200078e0020 */
[--C-:B------:R-:W-:Y:S01]  /*2af0*/  PRMT R26, R26, 0x7610, R10.reuse ;  /* 0x000076101a1a7816 */ /* 0x100fe2000000000a */
[----:B------:R-:W-:Y:S01]  /*2b00*/  IMAD.MOV.U32 R32, RZ, RZ, R9 ;  /* 0x000000ffff207224 */ /* 0x000fe200078e0009 */
[----:B------:R-:W-:-:S07]  /*2b10*/  PRMT R10, R10, 0x5410, R10 ;  /* 0x000054100a0a7816 */ /* 0x000fce000000000a */
.L_x_14077:
[----:B------:R-:W-:Y:S05]  /*2b20*/  BSYNC B1 ;  /* 0x0000000000017941 */ /* 0x000fea0003800000 */
.L_x_14075:
        /* <DEDUP_REMOVED lines=9> */
.L_x_14079:
[C---:B------:R-:W-:Y:S01]  /*2bc0*/  PRMT R2, R26.reuse, 0x7632, R2 ;  /* 0x000076321a027816 */ /* 0x040fe20000000002 */
[----:B------:R-:W-:Y:S02]  /*2bd0*/  IMAD.MOV.U32 R36, RZ, RZ, R23 ;  /* 0x000000ffff247224 */ /* 0x000fe400078e0017 */
[----:B------:R-:W-:Y:S01]  /*2be0*/  IMAD.MOV.U32 R23, RZ, RZ, R12 ;  /* 0x000000ffff177224 */ /* 0x000fe200078e000c */
[----:B------:R-:W-:-:S07]  /*2bf0*/  PRMT R26, R26, 0x7610, R2 ;  /* 0x000076101a1a7816 */ /* 0x000fce0000000002 */
.L_x_14080:
[----:B------:R-:W-:Y:S05]  /*2c00*/  BSYNC B1 ;  /* 0x0000000000017941 */ /* 0x000fea0003800000 */
.L_x_14078:
        /* <DEDUP_REMOVED lines=9> */
.L_x_14082:
[----:B------:R-:W-:Y:S01]  /*2ca0*/  IMAD.MOV.U32 R9, RZ, RZ, R36 ;  /* 0x000000ffff097224 */ /* 0x000fe200078e0024 */
[----:B------:R-:W-:Y:S01]  /*2cb0*/  PRMT R2, R4, 0x5410, R2 ;  /* 0x0000541004027816 */ /* 0x000fe20000000002 */
[----:B------:R-:W-:-:S07]  /*2cc0*/  IMAD.MOV.U32 R36, RZ, RZ, R5 ;  /* 0x000000ffff247224 */ /* 0x000fce00078e0005 */
.L_x_14083:
[----:B------:R-:W-:Y:S05]  /*2cd0*/  BSYNC B1 ;  /* 0x0000000000017941 */ /* 0x000fea0003800000 */
.L_x_14081:
        /* <DEDUP_REMOVED lines=9> */
.L_x_14085:
[----:B------:R-:W-:Y:S01]  /*2d70*/  IMAD.MOV.U32 R5, RZ, RZ, R9 ;  /* 0x000000ffff057224 */ /* 0x000fe200078e0009 */
[C---:B------:R-:W-:Y:S01]  /*2d80*/  PRMT R0, R2.reuse, 0x7632, R0 ;  /* 0x0000763202007816 */ /* 0x040fe20000000000 */
[----:B------:R-:W-:Y:S01]  /*2d90*/  IMAD.MOV.U32 R9, RZ, RZ, R14 ;  /* 0x000000ffff097224 */ /* 0x000fe200078e000e */
[----:B------:R-:W-:-:S07]  /*2da0*/  PRMT R2, R2, 0x7610, R4 ;  /* 0x0000761002027816 */ /* 0x000fce0000000004 */
.L_x_14086:
[----:B------:R-:W-:Y:S05]  /*2db0*/  BSYNC B1 ;  /* 0x0000000000017941 */ /* 0x000fea0003800000 */
.L_x_14084:
        /* <DEDUP_REMOVED lines=16> */
.L_x_14088:
[----:B------:R-:W-:Y:S01]  /*2ec0*/  IMAD.MOV.U32 R4, RZ, RZ, R3 ;  /* 0x000000ffff047224 */ /* 0x000fe200078e0003 */
[----:B------:R-:W-:Y:S01]  /*2ed0*/  PRMT R12, R12, 0x7610, R30 ;  /* 0x000076100c0c7816 */ /* 0x000fe2000000001e */
[----:B------:R-:W-:Y:S01]  /*2ee0*/  IMAD.MOV.U32 R3, RZ, RZ, R6 ;  /* 0x000000ffff037224 */ /* 0x000fe200078e0006 */
[----:B------:R-:W-:-:S07]  /*2ef0*/  PRMT R30, R30, 0x7610, R7 ;  /* 0x000076101e1e7816 */ /* 0x000fce0000000007 */
.L_x_14089:
[----:B------:R-:W-:Y:S05]  /*2f00*/  BSYNC B1 ;  /* 0x0000000000017941 */ /* 0x000fea0003800000 */
.L_x_14087:
        /* <DEDUP_REMOVED lines=9> */
.L_x_14091:
[----:B------:R-:W-:Y:S01]  /*2fa0*/  IMAD.MOV.U32 R7, RZ, RZ, R4 ;  /* 0x000000ffff077224 */ /* 0x000fe200078e0004 */
[----:B------:R-:W-:Y:S01]  /*2fb0*/  PRMT R6, R6, 0x7610, R12 ;  /* 0x0000761006067816 */ /* 0x000fe2000000000c */
[----:B------:R-:W-:Y:S01]  /*2fc0*/  IMAD.MOV.U32 R4, RZ, RZ, R15 ;  /* 0x000000ffff047224 */ /* 0x000fe200078e000f */
[----:B------:R-:W-:-:S07]  /*2fd0*/  PRMT R12, R12, 0x7610, R0 ;  /* 0x000076100c0c7816 */ /* 0x000fce0000000000 */
.L_x_14092:
[----:B------:R-:W-:Y:S05]  /*2fe0*/  BSYNC B1 ;  /* 0x0000000000017941 */ /* 0x000fea0003800000 */
.L_x_14090:
        /* <DEDUP_REMOVED lines=9> */
.L_x_14094:
[----:B------:R-:W-:Y:S01]  /*3080*/  IMAD.MOV.U32 R14, RZ, RZ, R7 ;  /* 0x000000ffff0e7224 */ /* 0x000fe200078e0007 */
[----:B------:R-:W-:Y:S01]  /*3090*/  PRMT R0, R0, 0x7610, R6 ;  /* 0x0000761000007816 */ /* 0x000fe20000000006 */
[----:B------:R-:W-:Y:S01]  /*30a0*/  IMAD.MOV.U32 R7, RZ, RZ, R32 ;  /* 0x000000ffff077224 */ /* 0x000fe200078e0020 */
[----:B------:R-:W-:-:S07]  /*30b0*/  PRMT R6, R6, 0x7610, R10 ;  /* 0x0000761006067816 */ /* 0x000fce000000000a */
.L_x_14095:
[----:B------:R-:W-:Y:S05]  /*30c0*/  BSYNC B1 ;  /* 0x0000000000017941 */ /* 0x000fea0003800000 */
.L_x_14093:
        /* <DEDUP_REMOVED lines=9> */
.L_x_14097:
[----:B------:R-:W-:Y:S01]  /*3160*/  IMAD.MOV.U32 R15, RZ, RZ, R14 ;  /* 0x000000ffff0f7224 */ /* 0x000fe200078e000e */
[----:B------:R-:W-:Y:S01]  /*3170*/  PRMT R10, R10, 0x7610, R0 ;  /* 0x000076100a0a7816 */ /* 0x000fe20000000000 */
[----:B------:R-:W-:Y:S01]  /*3180*/  IMAD.MOV.U32 R14, RZ, RZ, R23 ;  /* 0x000000ffff0e7224 */ /* 0x000fe200078e0017 */
[----:B------:R-:W-:-:S07]  /*3190*/  PRMT R0, R0, 0x7610, R26 ;  /* 0x0000761000007816 */ /* 0x000fce000000001a */
.L_x_14098:
[----:B------:R-:W-:Y:S05]  /*31a0*/  BSYNC B1 ;  /* 0x0000000000017941 */ /* 0x000fea0003800000 */
.L_x_14096:
        /* <DEDUP_REMOVED lines=9> */
.L_x_14100:
[----:B------:R-:W-:Y:S01]  /*3240*/  IMAD.MOV.U32 R26, RZ, RZ, R15 ;  /* 0x000000ffff1a7224 */ /* 0x000fe200078e000f */
[----:B------:R-:W-:Y:S01]  /*3250*/  PRMT R21, R21, 0x7610, R10 ;  /* 0x0000761015157816 */ /* 0x000fe2000000000a */
[----:B------:R-:W-:Y:S01]  /*3260*/  IMAD.MOV.U32 R15, RZ, RZ, R36 ;  /* 0x000000ffff0f7224 */ /* 0x000fe200078e0024 */
[----:B------:R-:W-:-:S07]  /*3270*/  PRMT R10, R10, 0x5410, R2 ;  /* 0x000054100a0a7816 */ /* 0x000fce0000000002 */
.L_x_14101:
[----:B------:R-:W-:Y:S05]  /*3280*/  BSYNC B1 ;  /* 0x0000000000017941 */ /* 0x000fea0003800000 */
.L_x_14099:
        /* <DEDUP_REMOVED lines=9> */
.L_x_14103:
[----:B------:R-:W-:Y:S01]  /*3320*/  IMAD.MOV.U32 R32, RZ, RZ, R26 ;  /* 0x000000ffff207224 */ /* 0x000fe200078e001a */
[----:B------:R-:W-:Y:S01]  /*3330*/  PRMT R23, R23, 0x7610, R21 ;  /* 0x0000761017177816 */ /* 0x000fe20000000015 */
[----:B------:R-:W-:Y:S01]  /*3340*/  IMAD.MOV.U32 R26, RZ, RZ, R9 ;  /* 0x000000ffff1a7224 */ /* 0x000fe200078e0009 */
[----:B------:R-:W-:-:S07]  /*3350*/  PRMT R21, R21, 0x7610, R2 ;  /* 0x0000761015157816 */ /* 0x000fce0000000002 */
.L_x_14104:
[----:B------:R-:W-:Y:S05]  /*3360*/  BSYNC B1 ;  /* 0x0000000000017941 */ /* 0x000fea0003800000 */
.L_x_14102:
        /* <DEDUP_REMOVED lines=9> */
.L_x_14106:
[----:B------:R-:W-:Y:S01]  /*3400*/  IMAD.MOV.U32 R2, RZ, RZ, R32 ;  /* 0x000000ffff027224 */ /* 0x000fe200078e0020 */
[C---:B------:R-:W-:Y:S01]  /*3410*/  PRMT R6, R23.reuse, 0x7632, R6 ;  /* 0x0000763217067816 */ /* 0x040fe20000000006 */
[----:B------:R-:W-:Y:S01]  /*3420*/  IMAD.MOV.U32 R32, RZ, RZ, R5 ;  /* 0x000000ffff207224 */ /* 0x000fe200078e0005 */
[----:B------:R-:W-:-:S07]  /*3430*/  PRMT R23, R23, 0x5410, R0 ;  /* 0x0000541017177816 */ /* 0x000fce0000000000 */
.L_x_14107:
[----:B------:R-:W-:Y:S05]  /*3440*/  BSYNC B1 ;  /* 0x0000000000017941 */ /* 0x000fea0003800000 */
.L_x_14105:
        /* <DEDUP_REMOVED lines=16> */
.L_x_14109:
[----:B------:R-:W-:Y:S01]  /*3550*/  IMAD.MOV.U32 R22, RZ, RZ, R3 ;  /* 0x000000ffff167224 */ /* 0x000fe200078e0003 */
[----:B------:R-:W-:Y:S01]  /*3560*/  PRMT R5, R5, 0x7610, R30 ;  /* 0x0000761005057816 */ /* 0x000fe2000000001e */
[----:B------:R-:W-:Y:S01]  /*3570*/  IMAD.MOV.U32 R3, RZ, RZ, R4 ;  /* 0x000000ffff037224 */ /* 0x000fe200078e0004 */
[----:B------:R-:W-:-:S07]  /*3580*/  PRMT R30, R30, 0x7610, R12 ;  /* 0x000076101e1e7816 */ /* 0x000fce000000000c */
.L_x_14110:
[----:B------:R-:W-:Y:S05]  /*3590*/  BSYNC B1 ;  /* 0x0000000000017941 */ /* 0x000fea0003800000 */
.L_x_14108:
        /* <DEDUP_REMOVED lines=9> */
.L_x_14112:
[----:B------:R-:W-:Y:S01]  /*3630*/  IMAD.MOV.U32 R9, RZ, RZ, R22 ;  /* 0x000000ffff097224 */ /* 0x000fe200078e0016 */
[C---:B------:R-:W-:Y:S01]  /*3640*/  PRMT R0, R5.reuse, 0x7632, R0 ;  /* 0x0000763205007816 */ /* 0x040fe20000000000 */
[----:B------:R-:W-:Y:S01]  /*3650*/  IMAD.MOV.U32 R22, RZ, RZ, R7 ;  /* 0x000000ffff167224 */ /* 0x000fe200078e0007 */
[----:B------:R-:W-:-:S07]  /*3660*/  PRMT R5, R5, 0x7610, R6 ;  /* 0x0000761005057816 */ /* 0x000fce0000000006 */
.L_x_14113:
[----:B------:R-:W-:Y:S05]  /*3670*/  BSYNC B1 ;  /* 0x0000000000017941 */ /* 0x000fea0003800000 */
.L_x_14111:
        /* <DEDUP_REMOVED lines=9> */
.L_x_14115:
[----:B------:R-:W-:Y:S01]  /*3710*/  IMAD.MOV.U32 R4, RZ, RZ, R9 ;  /* 0x000000ffff047224 */ /* 0x000fe200078e0009 */
[C---:B------:R-:W-:Y:S01]  /*3720*/  PRMT R5, R0.reuse, 0x7610, R5 ;  /* 0x0000761000057816 */ /* 0x040fe20000000005 */
[----:B------:R-:W-:Y:S01]  /*3730*/  IMAD.MOV.U32 R9, RZ, RZ, R14 ;  /* 0x000000ffff097224 */ /* 0x000fe200078e000e */
[----:B------:R-:W-:-:S07]  /*3740*/  PRMT R0, R0, 0x7632, R0 ;  /* 0x0000763200007816 */ /* 0x000fce0000000000 */
.L_x_14116:
[----:B------:R-:W-:Y:S05]  /*3750*/  BSYNC B1 ;  /* 0x0000000000017941 */ /* 0x000fea0003800000 */
.L_x_14114:
        /* <DEDUP_REMOVED lines=9> */
.L_x_14118:
[----:B------:R-:W-:Y:S01]  /*37f0*/  PRMT R10, R5, 0x7610, R10 ;  /* 0x00007610050a7816 */ /* 0x000fe2000000000a */
[----:B------:R-:W-:Y:S02]  /*3800*/  IMAD.MOV.U32 R7, RZ, RZ, R4 ;  /* 0x000000ffff077224 */ /* 0x000fe400078e0004 */
[----:B------:R-:W-:Y:S01]  /*3810*/  IMAD.MOV.U32 R4, RZ, RZ, R15 ;  /* 0x000000ffff047224 */ /* 0x000fe200078e000f */
[----:B------:R-:W-:-:S07]  /*3820*/  PRMT R5, R10, 0x7632, R5 ;  /* 0x000076320a057816 */ /* 0x000fce0000000005 */
.L_x_14119:
[----:B------:R-:W-:Y:S05]  /*3830*/  BSYNC B1 ;  /* 0x0000000000017941 */ /* 0x000fea0003800000 */
.L_x_14117:
        /* <DEDUP_REMOVED lines=9> */
.L_x_14121:
[----:B------:R-:W-:Y:S01]  /*38d0*/  IMAD.MOV.U32 R15, RZ, RZ, R7 ;  /* 0x000000ffff0f7224 */ /* 0x000fe200078e0007 */
[----:B------:R-:W-:Y:S01]  /*38e0*/  PRMT R12, R10, 0x7610, R12 ;  /* 0x000076100a0c7816 */ /* 0x000fe2000000000c */
[----:B------:R-:W-:Y:S01]  /*38f0*/  IMAD.MOV.U32 R7, RZ, RZ, R26 ;  /* 0x000000ffff077224 */ /* 0x000fe200078e001a */
[----:B------:R-:W-:-:S07]  /*3900*/  PRMT R10, R21, 0x7632, R10 ;  /* 0x00007632150a7816 */ /* 0x000fce000000000a */
.L_x_14122:
[----:B------:R-:W-:Y:S05]  /*3910*/  BSYNC B1 ;  /* 0x0000000000017941 */ /* 0x000fea0003800000 */
.L_x_14120:
        /* <DEDUP_REMOVED lines=9> */
.L_x_14124:
[----:B------:R-:W-:Y:S01]  /*39b0*/  IMAD.MOV.U32 R21, RZ, RZ, R15 ;  /* 0x000000ffff157224 */ /* 0x000fe200078e000f */
[----:B------:R-:W-:Y:S01]  /*39c0*/  PRMT R0, R0, 0x5410, R12 ;  /* 0x0000541000007816 */ /* 0x000fe2000000000c */
[----:B------:R-:W-:Y:S01]  /*39d0*/  IMAD.MOV.U32 R15, RZ, RZ, R32 ;  /* 0x000000ffff0f7224 */ /* 0x000fe200078e0020 */
[----:B------:R-:W-:-:S07]  /*39e0*/  PRMT R12, R23, 0x7632, R12 ;  /* 0x00007632170c7816 */ /* 0x000fce000000000c */
.L_x_14125:
[----:B------:R-:W-:Y:S05]  /*39f0*/  BSYNC B1 ;  /* 0x0000000000017941 */ /* 0x000fea0003800000 */
.L_x_14123:
        /* <DEDUP_REMOVED lines=9> */
.L_x_14127:
[----:B------:R-:W-:Y:S01]  /*3a90*/  PRMT R6, R6, 0x7610, R0 ;  /* 0x0000761006067816 */ /* 0x000fe20000000000 */
[----:B------:R-:W-:Y:S02]  /*3aa0*/  IMAD.MOV.U32 R14, RZ, RZ, R21 ;  /* 0x000000ffff0e7224 */ /* 0x000fe400078e0015 */
[----:B------:R-:W-:Y:S01]  /*3ab0*/  IMAD.MOV.U32 R21, RZ, RZ, R2 ;  /* 0x000000ffff157224 */ /* 0x000fe200078e0002 */
[----:B------:R-:W-:-:S07]  /*3ac0*/  PRMT R0, R0, 0x5410, R6 ;  /* 0x0000541000007816 */ /* 0x000fce0000000006 */
.L_x_14128:
[----:B------:R-:W-:Y:S05]  /*3ad0*/  BSYNC B1 ;  /* 0x0000000000017941 */ /* 0x000fea0003800000 */
.L_x_14126:
        /* <DEDUP_REMOVED lines=16> */
.L_x_14130:
[----:B------:R-:W-:Y:S01]  /*3be0*/  IMAD.MOV.U32 R2, RZ, RZ, R3 ;  /* 0x000000ffff027224 */ /* 0x000fe200078e0003 */
[----:B------:R-:W-:Y:S01]  /*3bf0*/  PRMT R10, R10, 0x7610, R30 ;  /* 0x000076100a0a7816 */ /* 0x000fe2000000001e */
[----:B------:R-:W-:Y:S01]  /*3c00*/  IMAD.MOV.U32 R3, RZ, RZ, R22 ;  /* 0x000000ffff037224 */ /* 0x000fe200078e0016 */
[----:B------:R-:W-:-:S07]  /*3c10*/  PRMT R30, R30, 0x7610, R5 ;  /* 0x000076101e1e7816 */ /* 0x000fce0000000005 */
.L_x_14131:
[----:B------:R-:W-:Y:S05]  /*3c20*/  BSYNC B1 ;  /* 0x0000000000017941 */ /* 0x000fea0003800000 */
.L_x_14129:
        /* <DEDUP_REMOVED lines=9> */
.L_x_14133:
[----:B------:R-:W-:Y:S01]  /*3cc0*/  IMAD.MOV.U32 R19, RZ, RZ, R2 ;  /* 0x000000ffff137224 */ /* 0x000fe200078e0002 */
[C---:B------:R-:W-:Y:S01]  /*3cd0*/  PRMT R6, R10.reuse, 0x7632, R6 ;  /* 0x000076320a067816 */ /* 0x040fe20000000006 */
[----:B------:R-:W-:Y:S01]  /*3ce0*/  IMAD.MOV.U32 R2, RZ, RZ, R9 ;  /* 0x000000ffff027224 */ /* 0x000fe200078e0009 */
[----:B------:R-:W-:-:S07]  /*3cf0*/  PRMT R10, R10, 0x5410, R0 ;  /* 0x000054100a0a7816 */ /* 0x000fce0000000000 */
.L_x_14134:
[----:B------:R-:W-:Y:S05]  /*3d00*/  BSYNC B1 ;  /* 0x0000000000017941 */ /* 0x000fea0003800000 */
.L_x_14132:
        /* <DEDUP_REMOVED lines=9> */
.L_x_14136:
[----:B------:R-:W-:Y:S01]  /*3da0*/  IMAD.MOV.U32 R20, RZ, RZ, R19 ;  /* 0x000000ffff147224 */ /* 0x000fe200078e0013 */
[----:B------:R-:W-:Y:S01]  /*3db0*/  PRMT R12, R12, 0x5410, R6 ;  /* 0x000054100c0c7816 */ /* 0x000fe20000000006 */
[----:B------:R-:W-:Y:S01]  /*3dc0*/  IMAD.MOV.U32 R19, RZ, RZ, R4 ;  /* 0x000000ffff137224 */ /* 0x000fe200078e0004 */
[----:B------:R-:W-:-:S07]  /*3dd0*/  PRMT R6, R5, 0x7610, R6 ;  /* 0x0000761005067816 */ /* 0x000fce0000000006 */
.L_x_14137:
[----:B------:R-:W-:Y:S05]  /*3de0*/  BSYNC B1 ;  /* 0x0000000000017941 */ /* 0x000fea0003800000 */
.L_x_14135:
        /* <DEDUP_REMOVED lines=9> */
.L_x_14139:
[----:B------:R-:W-:Y:S01]  /*3e80*/  IMAD.MOV.U32 R22, RZ, RZ, R20 ;  /* 0x000000ffff167224 */ /* 0x000fe200078e0014 */
[----:B------:R-:W-:Y:S01]  /*3e90*/  PRMT R9, R9, 0x7610, R12 ;  /* 0x0000761009097816 */ /* 0x000fe2000000000c */
[----:B------:R-:W-:Y:S01]  /*3ea0*/  IMAD.MOV.U32 R20, RZ, RZ, R7 ;  /* 0x000000ffff147224 */ /* 0x000fe200078e0007 */
[----:B------:R-:W-:-:S07]  /*3eb0*/  PRMT R12, R12, 0x5410, R10 ;  /* 0x000054100c0c7816 */ /* 0x000fce000000000a */
.L_x_14140:
[----:B------:R-:W-:Y:S05]  /*3ec0*/  BSYNC B1 ;  /* 0x0000000000017941 */ /* 0x000fea0003800000 */
.L_x_14138:
        /* <DEDUP_REMOVED lines=9> */
.L_x_14142:
[----:B------:R-:W-:Y:S01]  /*3f60*/  IMAD.MOV.U32 R4, RZ, RZ, R22 ;  /* 0x000000ffff047224 */ /* 0x000fe200078e0016 */
[C---:B------:R-:W-:Y:S01]  /*3f70*/  PRMT R0, R9.reuse, 0x7632, R0 ;  /* 0x0000763209007816 */ /* 0x040fe20000000000 */
[----:B------:R-:W-:Y:S01]  /*3f80*/  IMAD.MOV.U32 R22, RZ, RZ, R15 ;  /* 0x000000ffff167224 */ /* 0x000fe200078e000f */
[----:B------:R-:W-:-:S07]  /*3f90*/  PRMT R9, R9, 0x5410, R12 ;  /* 0x0000541009097816 */ /* 0x000fce000000000c */
.L_x_14143:
[----:B------:R-:W-:Y:S05]  /*3fa0*/  BSYNC B1 ;  /* 0x0000000000017941 */ /* 0x000fea0003800000 */
.L_x_14141:
        /* <DEDUP_REMOVED lines=9> */
.L_x_14145:
[----:B------:R-:W-:Y:S01]  /*4040*/  IMAD.MOV.U32 R5, RZ, RZ, R4 ;  /* 0x000000ffff057224 */ /* 0x000fe200078e0004 */
[--C-:B------:R-:W-:Y:S01]  /*4050*/  PRMT R15, R15, 0x5410, R0.reuse ;  /* 0x000054100f0f7816 */ /* 0x100fe20000000000 */
[----:B------:R-:W-:Y:S01]  /*4060*/  IMAD.MOV.U32 R4, RZ, RZ, R21 ;  /* 0x000000ffff047224 */ /* 0x000fe200078e0015 */
[----:B------:R-:W-:-:S07]  /*4070*/  PRMT R0, R0, 0x7632, R0 ;  /* 0x0000763200007816 */ /* 0x000fce0000000000 */
.L_x_14146:
[----:B------:R-:W-:Y:S05]  /*4080*/  BSYNC B1 ;  /* 0x0000000000017941 */ /* 0x000fea0003800000 */
.L_x_14144:
        /* <DEDUP_REMOVED lines=9> */
.L_x_14148:
[----:B------:R-:W-:Y:S01]  /*4120*/  IMAD.MOV.U32 R7, RZ, RZ, R5 ;  /* 0x000000ffff077224 */ /* 0x000fe200078e0005 */
[----:B------:R-:W-:Y:S01]  /*4130*/  PRMT R0, R0, 0x7610, R15 ;  /* 0x0000761000007816 */ /* 0x000fe2000000000f */
[----:B------:R-:W-:Y:S01]  /*4140*/  IMAD.MOV.U32 R5, RZ, RZ, R14 ;  /* 0x000000ffff057224 */ /* 0x000fe200078e000e */
[----:B------:R-:W-:-:S07]  /*4150*/  PRMT R15, R15, 0x7610, R6 ;  /* 0x000076100f0f7816 */ /* 0x000fce0000000006 */
.L_x_14149:
[----:B------:R-:W-:Y:S05]  /*4160*/  BSYNC B1 ;  /* 0x0000000000017941 */ /* 0x000fea0003800000 */
.L_x_14147:
        /* <DEDUP_REMOVED lines=16> */
.L_x_14151:
[----:B------:R-:W-:Y:S01]  /*4270*/  IMAD.MOV.U32 R14, RZ, RZ, R3 ;  /* 0x000000ffff0e7224 */ /* 0x000fe200078e0003 */
[----:B------:R-:W-:Y:S01]  /*4280*/  PRMT R23, R23, 0x7610, R30 ;  /* 0x0000761017177816 */ /* 0x000fe2000000001e */
[----:B------:R-:W-:Y:S01]  /*4290*/  IMAD.MOV.U32 R3, RZ, RZ, R2 ;  /* 0x000000ffff037224 */ /* 0x000fe200078e0002 */
[----:B------:R-:W-:-:S07]  /*42a0*/  PRMT R30, R30, 0x7610, R10 ;  /* 0x000076101e1e7816 */ /* 0x000fce000000000a */
.L_x_14152:
[----:B------:R-:W-:Y:S05]  /*42b0*/  BSYNC B1 ;  /* 0x0000000000017941 */ /* 0x000fea0003800000 */
.L_x_14150:
        /* <DEDUP_REMOVED lines=9> */
.L_x_14154:
[----:B------:R-:W-:Y:S01]  /*4350*/  IMAD.MOV.U32 R21, RZ, RZ, R14 ;  /* 0x000000ffff157224 */ /* 0x000fe200078e000e */
[----:B------:R-:W-:Y:S01]  /*4360*/  PRMT R18, R18, 0x7610, R23 ;  /* 0x0000761012127816 */ /* 0x000fe20000000017 */
[----:B------:R-:W-:Y:S01]  /*4370*/  IMAD.MOV.U32 R14, RZ, RZ, R19 ;  /* 0x000000ffff0e7224 */ /* 0x000fe200078e0013 */
[----:B------:R-:W-:-:S07]  /*4380*/  PRMT R23, R23, 0x5410, R6 ;  /* 0x0000541017177816 */ /* 0x000fce0000000006 */
.L_x_14155:
[----:B------:R-:W-:Y:S05]  /*4390*/  BSYNC B1 ;  /* 0x0000000000017941 */ /* 0x000fea0003800000 */
.L_x_14153:
        /* <DEDUP_REMOVED lines=9> */
.L_x_14157:
[----:B------:R-:W-:Y:S01]  /*4430*/  IMAD.MOV.U32 R6, RZ, RZ, R21 ;  /* 0x000000ffff067224 */ /* 0x000fe200078e0015 */
[C---:B------:R-:W-:Y:S01]  /*4440*/  PRMT R23, R18.reuse, 0x7632, R23 ;  /* 0x0000763212177816 */ /* 0x040fe20000000017 */
[----:B------:R-:W-:Y:S01]  /*4450*/  IMAD.MOV.U32 R21, RZ, RZ, R20 ;  /* 0x000000ffff157224 */ /* 0x000fe200078e0014 */
[----:B------:R-:W-:-:S07]  /*4460*/  PRMT R18, R18, 0x7610, R12 ;  /* 0x0000761012127816 */ /* 0x000fce000000000c */
.L_x_14158:
[----:B------:R-:W-:Y:S05]  /*4470*/  BSYNC B1 ;  /* 0x0000000000017941 */ /* 0x000fea0003800000 */
.L_x_14156:
        /* <DEDUP_REMOVED lines=9> */
.L_x_14160:
[----:B------:R-:W-:Y:S01]  /*4510*/  IMAD.MOV.U32 R19, RZ, RZ, R6 ;  /* 0x000000ffff137224 */ /* 0x000fe200078e0006 */
[----:B------:R-:W-:Y:S01]  /*4520*/  PRMT R18, R23, 0x7610, R18 ;  /* 0x0000761017127816 */ /* 0x000fe20000000012 */
[----:B------:R-:W-:Y:S01]  /*4530*/  IMAD.MOV.U32 R6, RZ, RZ, R22 ;  /* 0x000000ffff067224 */ /* 0x000fe200078e0016 */
[----:B------:R-:W-:-:S07]  /*4540*/  PRMT R23, R9, 0x7632, R23 ;  /* 0x0000763209177816 */ /* 0x000fce0000000017 */
.L_x_14161:
[----:B------:R-:W-:Y:S05]  /*4550*/  BSYNC B1 ;  /* 0x0000000000017941 */ /* 0x000fea0003800000 */
.L_x_14159:
        /* <DEDUP_REMOVED lines=9> */
.L_x_14163:
[----:B------:R-:W-:Y:S01]  /*45f0*/  IMAD.MOV.U32 R10, RZ, RZ, R19 ;  /* 0x000000ffff0a7224 */ /* 0x000fe200078e0013 */
[----:B------:R-:W-:Y:S01]  /*4600*/  PRMT R15, R18, 0x7610, R15 ;  /* 0x00007610120f7816 */ /* 0x000fe2000000000f */
[----:B------:R-:W-:Y:S01]  /*4610*/  IMAD.MOV.U32 R19, RZ, RZ, R4 ;  /* 0x000000ffff137224 */ /* 0x000fe200078e0004 */
[----:B------:R-:W-:-:S07]  /*4620*/  PRMT R18, R0, 0x7610, R18 ;  /* 0x0000761000127816 */ /* 0x000fce0000000012 */
.L_x_14164:
[----:B------:R-:W-:Y:S05]  /*4630*/  BSYNC B1 ;  /* 0x0000000000017941 */ /* 0x000fea0003800000 */
.L_x_14162:
        /* <DEDUP_REMOVED lines=9> */
.L_x_14166:
[----:B------:R-:W-:Y:S01]  /*46d0*/  IMAD.MOV.U32 R9, RZ, RZ, R10 ;  /* 0x000000ffff097224 */ /* 0x000fe200078e000a */
[C---:B------:R-:W-:Y:S01]  /*46e0*/  PRMT R0, R15.reuse, 0x7610, R0 ;  /* 0x000076100f007816 */ /* 0x040fe20000000000 */
[----:B------:R-:W-:Y:S01]  /*46f0*/  IMAD.MOV.U32 R10, RZ, RZ, R5 ;  /* 0x000000ffff0a7224 */ /* 0x000fe200078e0005 */
[----:B------:R-:W-:-:S07]  /*4700*/  PRMT R15, R15, 0x7632, R15 ;  /* 0x000076320f0f7816 */ /* 0x000fce000000000f */
.L_x_14167:
[----:B------:R-:W-:Y:S05]  /*4710*/  BSYNC B1 ;  /* 0x0000000000017941 */ /* 0x000fea0003800000 */
.L_x_14165:
        /* <DEDUP_REMOVED lines=9> */
.L_x_14169:
[----:B------:R-:W-:Y:S01]  /*47b0*/  IMAD.MOV.U32 R12, RZ, RZ, R9 ;  /* 0x000000ffff0c7224 */ /* 0x000fe200078e0009 */
[--C-:B------:R-:W-:Y:S01]  /*47c0*/  PRMT R15, R15, 0x5410, R0.reuse ;  /* 0x000054100f0f7816 */ /* 0x100fe20000000000 */
[----:B------:R-:W-:Y:S01]  /*47d0*/  IMAD.MOV.U32 R9, RZ, RZ, R7 ;  /* 0x000000ffff097224 */ /* 0x000fe200078e0007 */
[----:B------:R-:W-:-:S07]  /*47e0*/  PRMT R0, R0, 0x7632, R0 ;  /* 0x0000763200007816 */ /* 0x000fce0000000000 */
.L_x_14170:
[----:B------:R-:W-:Y:S05]  /*47f0*/  BSYNC B1 ;  /* 0x0000000000017941 */ /* 0x000fea0003800000 */
.L_x_14168:
        /* <DEDUP_REMOVED lines=16> */
.L_x_14172:
[----:B------:R-:W-:Y:S01]  /*4900*/  PRMT R32, R32, 0x7610, R30 ;  /* 0x0000761020207816 */ /* 0x000fe2000000001e */
[----:B------:R-:W-:Y:S01]  /*4910*/  IMAD.MOV.U32 R2, RZ, RZ, R3 ;  /* 0x000000ffff027224 */ /* 0x000fe200078e0003 */
[----:B------:R-:W-:Y:S01]  /*4920*/  PRMT R30, R30, 0x7610, R23 ;  /* 0x000076101e1e7816 */ /* 0x000fe20000000017 */
[----:B------:R-:W-:-:S07]  /*4930*/  IMAD.MOV.U32 R3, RZ, RZ, R14 ;  /* 0x000000ffff037224 */ /* 0x000fce00078e000e */
.L_x_14173:
[----:B------:R-:W-:Y:S05]  /*4940*/  BSYNC B1 ;  /* 0x0000000000017941 */ /* 0x000fea0003800000 */
.L_x_14171:
        /* <DEDUP_REMOVED lines=9> */
.L_x_14175:
[----:B------:R-:W-:Y:S01]  /*49e0*/  PRMT R33, R33, 0x7610, R32 ;  /* 0x0000761021217816 */ /* 0x000fe20000000020 */
[----:B------:R-:W-:Y:S01]  /*49f0*/  IMAD.MOV.U32 R5, RZ, RZ, R2 ;  /* 0x000000ffff057224 */ /* 0x000fe200078e0002 */
[----:B------:R-:W-:Y:S01]  /*4a00*/  PRMT R32, R32, 0x7610, R18 ;  /* 0x0000761020207816 */ /* 0x000fe20000000012 */
[----:B------:R-:W-:-:S07]  /*4a10*/  IMAD.MOV.U32 R2, RZ, RZ, R21 ;  /* 0x000000ffff027224 */ /* 0x000fce00078e0015 */
.L_x_14176:
[----:B------:R-:W-:Y:S05]  /*4a20*/  BSYNC B1 ;  /* 0x0000000000017941 */ /* 0x000fea0003800000 */
.L_x_14174:
        /* <DEDUP_REMOVED lines=9> */
.L_x_14178:
[----:B------:R-:W-:Y:S01]  /*4ac0*/  IMAD.MOV.U32 R4, RZ, RZ, R5 ;  /* 0x000000ffff047224 */ /* 0x000fe200078e0005 */
[----:B------:R-:W-:Y:S01]  /*4ad0*/  PRMT R33, R33, 0x5432, R23 ;  /* 0x0000543221217816 */ /* 0x000fe20000000017 */
[----:B------:R-:W-:-:S07]  /*4ae0*/  IMAD.MOV.U32 R5, RZ, RZ, R6 ;  /* 0x000000ffff057224 */ /* 0x000fce00078e0006 */
.L_x_14179:
[----:B------:R-:W-:Y:S05]  /*4af0*/  BSYNC B1 ;  /* 0x0000000000017941 */ /* 0x000fea0003800000 */
.L_x_14177:
        /* <DEDUP_REMOVED lines=9> */
.L_x_14181:
[----:B------:R-:W-:Y:S01]  /*4b90*/  PRMT R32, R33, 0x7610, R32 ;  /* 0x0000761021207816 */ /* 0x000fe20000000020 */
[----:B------:R-:W-:Y:S01]  /*4ba0*/  IMAD.MOV.U32 R7, RZ, RZ, R4 ;  /* 0x000000ffff077224 */ /* 0x000fe200078e0004 */
[----:B------:R-:W-:Y:S01]  /*4bb0*/  PRMT R33, R18, 0x7610, R33 ;  /* 0x0000761012217816 */ /* 0x000fe20000000021 */
[----:B------:R-:W-:-:S07]  /*4bc0*/  IMAD.MOV.U32 R4, RZ, RZ, R19 ;  /* 0x000000ffff047224 */ /* 0x000fce00078e0013 */
.L_x_14182:
[----:B------:R-:W-:Y:S05]  /*4bd0*/  BSYNC B1 ;  /* 0x0000000000017941 */ /* 0x000fea0003800000 */
.L_x_14180:
        /* <DEDUP_REMOVED lines=9> */
.L_x_14184:
[----:B------:R-:W-:Y:S01]  /*4c70*/  PRMT R31, R32, 0x7610, R31 ;  /* 0x00007610201f7816 */ /* 0x000fe2000000001f */
[----:B------:R-:W-:Y:S01]  /*4c80*/  IMAD.MOV.U32 R6, RZ, RZ, R7 ;  /* 0x000000ffff067224 */ /* 0x000fe200078e0007 */
[----:B------:R-:W-:Y:S01]  /*4c90*/  PRMT R32, R15, 0x7610, R32 ;  /* 0x000076100f207816 */ /* 0x000fe20000000020 */
[----:B------:R-:W-:-:S07]  /*4ca0*/  IMAD.MOV.U32 R7, RZ, RZ, R10 ;  /* 0x000000ffff077224 */ /* 0x000fce00078e000a */
.L_x_14185:
[----:B------:R-:W-:Y:S05]  /*4cb0*/  BSYNC B1 ;  /* 0x0000000000017941 */ /* 0x000fea0003800000 */
.L_x_14183:
        /* <DEDUP_REMOVED lines=9> */
.L_x_14187:
[----:B------:R-:W-:Y:S01]  /*4d50*/  IMAD.MOV.U32 R27, RZ, RZ, R6 ;  /* 0x000000ffff1b7224 */ /* 0x000fe200078e0006 */
[----:B------:R-:W-:Y:S01]  /*4d60*/  PRMT R31, R0, 0x5410, R31 ;  /* 0x00005410001f7816 */ /* 0x000fe2000000001f */
[----:B------:R-:W-:-:S07]  /*4d70*/  IMAD.MOV.U32 R6, RZ, RZ, R9 ;  /* 0x000000ffff067224 */ /* 0x000fce00078e0009 */
.L_x_14188:
[----:B------:R-:W-:Y:S05]  /*4d80*/  BSYNC B1 ;  /* 0x0000000000017941 */ /* 0x000fea0003800000 */
.L_x_14186:
        /* <DEDUP_REMOVED lines=9> */
.L_x_14190:
[C---:B------:R-:W-:Y:S01]  /*4e20*/  PRMT R30, R31.reuse, 0x7632, R30 ;  /* 0x000076321f1e7816 */ /* 0x040fe2000000001e */
[----:B------:R-:W-:Y:S01]  /*4e30*/  IMAD.MOV.U32 R26, RZ, RZ, R27 ;  /* 0x000000ffff1a7224 */ /* 0x000fe200078e001b */
[----:B------:R-:W-:Y:S01]  /*4e40*/  PRMT R31, R31, 0x7610, R15 ;  /* 0x000076101f1f7816 */ /* 0x000fe2000000000f */
[----:B------:R-:W-:-:S07]  /*4e50*/  IMAD.MOV.U32 R27, RZ, RZ, R12 ;  /* 0x000000ffff1b7224 */ /* 0x000fce00078e000c */
.L_x_14191:
[----:B------:R-:W-:Y:S05]  /*4e60*/  BSYNC B1 ;  /* 0x0000000000017941 */ /* 0x000fea0003800000 */
.L_x_14189:
[----:B------:R-:W-:Y:S01]  /*4e70*/  FADD.FTZ R28, R11, R28 ;  /* 0x0000001c0b1c7221 */ /* 0x000fe20000010000 */
[----:B------:R-:W-:-:S07]  /*4e80*/  IMAD.MOV.U32 R29, RZ, RZ, R8 ;  /* 0x000000ffff1d7224 */ /* 0x000fce00078e0008 */
.L_x_14023:
[----:B------:R-:W-:Y:S05]  /*4e90*/  BSYNC B0 ;  /* 0x0000000000007941 */ /* 0x000fea0003800000 */
.L_x_14022:
[----:B------:R-:W-:Y:S01]  /*4ea0*/  ISETP.GT.AND P0, PT, R13, 0x1d, PT ;  /* 0x0000001d0d00780c */ /* 0x000fe20003f04270 */
[----:B0-----:R0:W1:Y:S01]  /*4eb0*/  SHFL.DOWN PT, R34, R29, 0x2, 0x1f ;  /* 0x08401f001d227f89 */ /* 0x00106200000e0000 */
[----:B------:R-:W-:Y:S01]  /*4ec0*/  PRMT R17, R30, 0x7610, R31 ;  /* 0x000076101e117816 */ /* 0x000fe2000000001f */
[----:B------:R-:W-:Y:S01]  /*4ed0*/  BSSY B0, `(.L_x_14192) ;  /* 0x000035c000007945 */ /* 0x000fe20003800000 */
[----:B------:R-:W-:Y:S01]  /*4ee0*/  PRMT R15, R31, 0x5410, R32 ;  /* 0x000054101f0f7816 */ /* 0x000fe20000000020 */
[----:B------:R0:W2:Y:S01]  /*4ef0*/  SHFL.DOWN PT, R19, R28, 0x2, 0x1f ;  /* 0x08401f001c137f89 */ /* 0x0000a200000e0000 */
[----:B------:R-:W-:-:S03]  /*4f00*/  PRMT R0, R32, 0x7632, R30 ;  /* 0x0000763220007816 */ /* 0x000fc6000000001e */
[----:B------:R0:W3:Y:S04]  /*4f10*/  SHFL.DOWN PT, R22, R26, 0x2, 0x1f ;  /* 0x08401f001a167f89 */ /* 0x0000e800000e0000 */
[----:B------:R0:W4:Y:S04]  /*4f20*/  SHFL.DOWN PT, R20, R27, 0x2, 0x1f ;  /* 0x08401f001b147f89 */ /* 0x00012800000e0000 */
[----:B------:R0:W0:Y:S04]  /*4f30*/  SHFL.DOWN PT, R18, R6, 0x2, 0x1f ;  /* 0x08401f0006127f89 */ /* 0x00002800000e0000 */
[----:B------:R0:W0:Y:S04]  /*4f40*/  SHFL.DOWN PT, R16, R7, 0x2, 0x1f ;  /* 0x08401f0007107f89 */ /* 0x00002800000e0000 */
[----:B------:R0:W0:Y:S04]  /*4f50*/  SHFL.DOWN PT, R14, R4, 0x2, 0x1f ;  /* 0x08401f00040e7f89 */ /* 0x00002800000e0000 */
[----:B------:R0:W0:Y:S04]  /*4f60*/  SHFL.DOWN PT, R12, R5, 0x2, 0x1f ;  /* 0x08401f00050c7f89 */ /* 0x00002800000e0000 */
[----:B------:R0:W0:Y:S04]  /*4f70*/  SHFL.DOWN PT, R10, R2, 0x2, 0x1f ;  /* 0x08401f00020a7f89 */ /* 0x00002800000e0000 */
[----:B------:R0:W0:Y:S04]  /*4f80*/  SHFL.DOWN PT, R8, R3, 0x2, 0x1f ;  /* 0x08401f0003087f89 */ /* 0x00002800000e0000 */
[----:B------:R-:W0:Y:S04]  /*4f90*/  SHFL.DOWN PT, R17, R17, 0x2, 0x1f ;  /* 0x08401f0011117f89 */ /* 0x000e2800000e0000 */
[----:B------:R-:W0:Y:S04]  /*4fa0*/  SHFL.DOWN PT, R15, R15, 0x2, 0x1f ;  /* 0x08401f000f0f7f89 */ /* 0x000e2800000e0000 */
[----:B------:R0:W0:Y:S04]  /*4fb0*/  SHFL.DOWN PT, R11, R33, 0x2, 0x1f ;  /* 0x08401f00210b7f89 */ /* 0x00002800000e0000 */
[----:B------:R0:W0:Y:S01]  /*4fc0*/  SHFL.DOWN PT, R9, R0, 0x2, 0x1f ;  /* 0x08401f0000097f89 */ /* 0x00002200000e0000 */
        /* <DEDUP_REMOVED lines=13> */
[----:B------:R-:W-:Y:S01]  /*50a0*/  FSEL R19, R28, R19, P2 ;  /* 0x000000131c137208 */ /* 0x000fe20001000000 */
[----:B------:R-:W0:Y:S07]  /*50b0*/  MUFU.EX2 R34, R23 ;  /* 0x0000001700227308 */ /* 0x000e2e0000000800 */
        /* <DEDUP_REMOVED lines=11> */
.L_x_14195:
[----:B------:R-:W-:Y:S01]  /*5170*/  IMAD.MOV.U32 R22, RZ, RZ, R3 ;  /* 0x000000ffff167224 */ /* 0x000fe200078e0003 */
[C---:B------:R-:W-:Y:S01]  /*5180*/  PRMT R21, R30.reuse, 0x7632, R21 ;  /* 0x000076321e157816 */ /* 0x040fe20000000015 */
[----:B------:R-:W-:Y:S01]  /*5190*/  IMAD.MOV.U32 R3, RZ, RZ, R2 ;  /* 0x000000ffff037224 */ /* 0x000fe200078e0002 */
[----:B------:R-:W-:-:S07]  /*51a0*/  PRMT R30, R30, 0x7610, R32 ;  /* 0x000076101e1e7816 */ /* 0x000fce0000000020 */
.L_x_14196:
[----:B------:R-:W-:Y:S05]  /*51b0*/  BSYNC B1 ;  /* 0x0000000000017941 */ /* 0x000fea0003800000 */
.L_x_14194:
        /* <DEDUP_REMOVED lines=9> */
.L_x_14198:
[----:B------:R-:W-:Y:S01]  /*5250*/  IMAD.MOV.U32 R23, RZ, RZ, R22 ;  /* 0x000000ffff177224 */ /* 0x000fe200078e0016 */
[----:B------:R-:W-:Y:S01]  /*5260*/  PRMT R2, R21, 0x7610, R2 ;  /* 0x0000761015027816 */ /* 0x000fe20000000002 */
[----:B------:R-:W-:Y:S01]  /*5270*/  IMAD.MOV.U32 R22, RZ, RZ, R5 ;  /* 0x000000ffff167224 */ /* 0x000fe200078e0005 */
[----:B------:R-:W-:-:S07]  /*5280*/  PRMT R21, R33, 0x7632, R21 ;  /* 0x0000763221157816 */ /* 0x000fce0000000015 */
.L_x_14199:
[----:B------:R-:W-:Y:S05]  /*5290*/  BSYNC B1 ;  /* 0x0000000000017941 */ /* 0x000fea0003800000 */
.L_x_14197:
        /* <DEDUP_REMOVED lines=9> */
.L_x_14201:
[----:B------:R-:W-:Y:S01]  /*5330*/  IMAD.MOV.U32 R34, RZ, RZ, R23 ;  /* 0x000000ffff227224 */ /* 0x000fe200078e0017 */
[----:B------:R-:W-:Y:S01]  /*5340*/  PRMT R2, R33, 0x5410, R2 ;  /* 0x0000541021027816 */ /* 0x000fe20000000002 */
[----:B------:R-:W-:-:S07]  /*5350*/  IMAD.MOV.U32 R23, RZ, RZ, R4 ;  /* 0x000000ffff177224 */ /* 0x000fce00078e0004 */
.L_x_14202:
[----:B------:R-:W-:Y:S05]  /*5360*/  BSYNC B1 ;  /* 0x0000000000017941 */ /* 0x000fea0003800000 */
.L_x_14200:
        /* <DEDUP_REMOVED lines=9> */
.L_x_14204:
[----:B------:R-:W-:Y:S01]  /*5400*/  IMAD.MOV.U32 R5, RZ, RZ, R34 ;  /* 0x000000ffff057224 */ /* 0x000fe200078e0022 */
[C---:B------:R-:W-:Y:S01]  /*5410*/  PRMT R4, R2.reuse, 0x7632, R4 ;  /* 0x0000763202047816 */ /* 0x040fe20000000004 */
[----:B------:R-:W-:Y:S01]  /*5420*/  IMAD.MOV.U32 R34, RZ, RZ, R7 ;  /* 0x000000ffff227224 */ /* 0x000fe200078e0007 */
[----:B------:R-:W-:-:S07]  /*5430*/  PRMT R2, R2, 0x5410, R32 ;  /* 0x0000541002027816 */ /* 0x000fce0000000020 */
.L_x_14205:
[----:B------:R-:W-:Y:S05]  /*5440*/  BSYNC B1 ;  /* 0x0000000000017941 */ /* 0x000fea0003800000 */
.L_x_14203:
        /* <DEDUP_REMOVED lines=9> */
.L_x_14207:
[----:B------:R-:W-:Y:S01]  /*54e0*/  IMAD.MOV.U32 R32, RZ, RZ, R5 ;  /* 0x000000ffff207224 */ /* 0x000fe200078e0005 */
[----:B------:R-:W-:Y:S01]  /*54f0*/  PRMT R7, R4, 0x7610, R7 ;  /* 0x0000761004077816 */ /* 0x000fe20000000007 */
[----:B------:R-:W-:Y:S01]  /*5500*/  IMAD.MOV.U32 R5, RZ, RZ, R6 ;  /* 0x000000ffff057224 */ /* 0x000fe200078e0006 */
[----:B------:R-:W-:-:S07]  /*5510*/  PRMT R4, R31, 0x7610, R4 ;  /* 0x000076101f047816 */ /* 0x000fce0000000004 */
.L_x_14208:
[----:B------:R-:W-:Y:S05]  /*5520*/  BSYNC B1 ;  /* 0x0000000000017941 */ /* 0x000fea0003800000 */
.L_x_14206:
        /* <DEDUP_REMOVED lines=9> */
.L_x_14210:
[----:B------:R-:W-:Y:S01]  /*55c0*/  IMAD.MOV.U32 R29, RZ, RZ, R32 ;  /* 0x000000ffff1d7224 */ /* 0x000fe200078e0020 */
[----:B------:R-:W-:Y:S01]  /*55d0*/  PRMT R4, R4, 0x5410, R7 ;  /* 0x0000541004047816 */ /* 0x000fe20000000007 */
[----:B------:R-:W-:Y:S01]  /*55e0*/  IMAD.MOV.U32 R32, RZ, RZ, R27 ;  /* 0x000000ffff207224 */ /* 0x000fe200078e001b */
[----:B------:R-:W-:-:S07]  /*55f0*/  PRMT R7, R31, 0x7632, R7 ;  /* 0x000076321f077816 */ /* 0x000fce0000000007 */
.L_x_14211:
[----:B------:R-:W-:Y:S05]  /*5600*/  BSYNC B1 ;  /* 0x0000000000017941 */ /* 0x000fea0003800000 */
.L_x_14209:
        /* <DEDUP_REMOVED lines=9> */
.L_x_14213:
[----:B------:R-:W-:Y:S01]  /*56a0*/  IMAD.MOV.U32 R6, RZ, RZ, R29 ;  /* 0x000000ffff067224 */ /* 0x000fe200078e001d */
[----:B------:R-:W-:Y:S01]  /*56b0*/  PRMT R7, R7, 0x7610, R4 ;  /* 0x0000761007077816 */ /* 0x000fe20000000004 */
[----:B------:R-:W-:Y:S01]  /*56c0*/  IMAD.MOV.U32 R29, RZ, RZ, R26 ;  /* 0x000000ffff1d7224 */ /* 0x000fe200078e001a */
[----:B------:R-:W-:-:S07]  /*56d0*/  PRMT R4, R4, 0x5410, R30 ;  /* 0x0000541004047816 */ /* 0x000fce000000001e */
.L_x_14214:
[----:B------:R-:W-:Y:S05]  /*56e0*/  BSYNC B1 ;  /* 0x0000000000017941 */ /* 0x000fea0003800000 */
.L_x_14212:
        /* <DEDUP_REMOVED lines=16> */
.L_x_14216:
[----:B------:R-:W-:Y:S01]  /*57f0*/  IMAD.MOV.U32 R20, RZ, RZ, R3 ;  /* 0x000000ffff147224 */ /* 0x000fe200078e0003 */
[----:B------:R-:W-:Y:S01]  /*5800*/  PRMT R17, R17, 0x7610, R30 ;  /* 0x0000761011117816 */ /* 0x000fe2000000001e */
[----:B------:R-:W-:Y:S01]  /*5810*/  IMAD.MOV.U32 R3, RZ, RZ, R22 ;  /* 0x000000ffff037224 */ /* 0x000fe200078e0016 */
[----:B------:R-:W-:-:S07]  /*5820*/  PRMT R30, R30, 0x5410, R21 ;  /* 0x000054101e1e7816 */ /* 0x000fce0000000015 */
.L_x_14217:
[----:B------:R-:W-:Y:S05]  /*5830*/  BSYNC B1 ;  /* 0x0000000000017941 */ /* 0x000fea0003800000 */
.L_x_14215:
        /* <DEDUP_REMOVED lines=9> */
.L_x_14219:
[----:B------:R-:W-:Y:S01]  /*58d0*/  IMAD.MOV.U32 R21, RZ, RZ, R20 ;  /* 0x000000ffff157224 */ /* 0x000fe200078e0014 */
[----:B------:R-:W-:Y:S01]  /*58e0*/  PRMT R22, R22, 0x7610, R17 ;  /* 0x0000761016167816 */ /* 0x000fe20000000011 */
[----:B------:R-:W-:Y:S01]  /*58f0*/  IMAD.MOV.U32 R20, RZ, RZ, R23 ;  /* 0x000000ffff147224 */ /* 0x000fe200078e0017 */
[----:B------:R-:W-:-:S07]  /*5900*/  PRMT R17, R17, 0x5410, R2 ;  /* 0x0000541011117816 */ /* 0x000fce0000000002 */
.L_x_14220:
[----:B------:R-:W-:Y:S05]  /*5910*/  BSYNC B1 ;  /* 0x0000000000017941 */ /* 0x000fea0003800000 */
.L_x_14218:
        /* <DEDUP_REMOVED lines=9> */
.L_x_14222:
[C---:B------:R-:W-:Y:S01]  /*59b0*/  PRMT R2, R22.reuse, 0x7632, R2 ;  /* 0x0000763216027816 */ /* 0x040fe20000000002 */
[----:B------:R-:W-:Y:S02]  /*59c0*/  IMAD.MOV.U32 R26, RZ, RZ, R21 ;  /* 0x000000ffff1a7224 */ /* 0x000fe400078e0015 */
[----:B------:R-:W-:Y:S01]  /*59d0*/  IMAD.MOV.U32 R21, RZ, RZ, R34 ;  /* 0x000000ffff157224 */ /* 0x000fe200078e0022 */
[----:B------:R-:W-:-:S07]  /*59e0*/  PRMT R22, R22, 0x7610, R2 ;  /* 0x0000761016167816 */ /* 0x000fce0000000002 */
.L_x_14223:
[----:B------:R-:W-:Y:S05]  /*59f0*/  BSYNC B1 ;  /* 0x0000000000017941 */ /* 0x000fea0003800000 */
.L_x_14221:
        /* <DEDUP_REMOVED lines=9> */
.L_x_14225:
[----:B------:R-:W-:Y:S01]  /*5a90*/  IMAD.MOV.U32 R23, RZ, RZ, R26 ;  /* 0x000000ffff177224 */ /* 0x000fe200078e001a */
[----:B------:R-:W-:Y:S01]  /*5aa0*/  PRMT R17, R2, 0x7610, R17 ;  /* 0x0000761002117816 */ /* 0x000fe20000000011 */
[----:B------:R-:W-:Y:S01]  /*5ab0*/  IMAD.MOV.U32 R26, RZ, RZ, R5 ;  /* 0x000000ffff1a7224 */ /* 0x000fe200078e0005 */
[----:B------:R-:W-:-:S07]  /*5ac0*/  PRMT R2, R4, 0x7610, R2 ;  /* 0x0000761004027816 */ /* 0x000fce0000000002 */
.L_x_14226:
[----:B------:R-:W-:Y:S05]  /*5ad0*/  BSYNC B1 ;  /* 0x0000000000017941 */ /* 0x000fea0003800000 */
.L_x_14224:
        /* <DEDUP_REMOVED lines=9> */
.L_x_14228:
[----:B------:R-:W-:Y:S01]  /*5b70*/  IMAD.MOV.U32 R34, RZ, RZ, R23 ;  /* 0x000000ffff227224 */ /* 0x000fe200078e0017 */
[--C-:B------:R-:W-:Y:S01]  /*5b80*/  PRMT R2, R2, 0x5410, R17.reuse ;  /* 0x0000541002027816 */ /* 0x100fe20000000011 */
[----:B------:R-:W-:Y:S01]  /*5b90*/  IMAD.MOV.U32 R23, RZ, RZ, R32 ;  /* 0x000000ffff177224 */ /* 0x000fe200078e0020 */
[----:B------:R-:W-:-:S07]  /*5ba0*/  PRMT R17, R7, 0x7610, R17 ;  /* 0x0000761007117816 */ /* 0x000fce0000000011 */
.L_x_14229:
[----:B------:R-:W-:Y:S05]  /*5bb0*/  BSYNC B1 ;  /* 0x0000000000017941 */ /* 0x000fea0003800000 */
.L_x_14227:
        /* <DEDUP_REMOVED lines=9> */
.L_x_14231:
[C---:B------:R-:W-:Y:S01]  /*5c50*/  PRMT R4, R2.reuse, 0x7632, R4 ;  /* 0x0000763202047816 */ /* 0x040fe20000000004 */
[----:B------:R-:W-:Y:S02]  /*5c60*/  IMAD.MOV.U32 R5, RZ, RZ, R34 ;  /* 0x000000ffff057224 */ /* 0x000fe400078e0022 */
[----:B------:R-:W-:Y:S01]  /*5c70*/  IMAD.MOV.U32 R34, RZ, RZ, R29 ;  /* 0x000000ffff227224 */ /* 0x000fe200078e001d */
[----:B------:R-:W-:-:S07]  /*5c80*/  PRMT R2, R2, 0x7610, R4 ;  /* 0x0000761002027816 */ /* 0x000fce0000000004 */
.L_x_14232:
[----:B------:R-:W-:Y:S05]  /*5c90*/  BSYNC B1 ;  /* 0x0000000000017941 */ /* 0x000fea0003800000 */
.L_x_14230:
        /* <DEDUP_REMOVED lines=9> */
.L_x_14234:
[----:B------:R-:W-:Y:S01]  /*5d30*/  IMAD.MOV.U32 R27, RZ, RZ, R5 ;  /* 0x000000ffff1b7224 */ /* 0x000fe200078e0005 */
[----:B------:R-:W-:Y:S01]  /*5d40*/  PRMT R4, R7, 0x5432, R4 ;  /* 0x0000543207047816 */ /* 0x000fe20000000004 */
[----:B------:R-:W-:-:S07]  /*5d50*/  IMAD.MOV.U32 R5, RZ, RZ, R6 ;  /* 0x000000ffff057224 */ /* 0x000fce00078e0006 */
.L_x_14235:
[----:B------:R-:W-:Y:S05]  /*5d60*/  BSYNC B1 ;  /* 0x0000000000017941 */ /* 0x000fea0003800000 */
.L_x_14233:
        /* <DEDUP_REMOVED lines=16> */
.L_x_14237:
[----:B------:R-:W-:Y:S01]  /*5e70*/  IMAD.MOV.U32 R6, RZ, RZ, R3 ;  /* 0x000000ffff067224 */ /* 0x000fe200078e0003 */
[----:B------:R-:W-:Y:S01]  /*5e80*/  PRMT R7, R7, 0x7610, R30 ;  /* 0x0000761007077816 */ /* 0x000fe2000000001e */
[----:B------:R-:W-:Y:S01]  /*5e90*/  IMAD.MOV.U32 R3, RZ, RZ, R20 ;  /* 0x000000ffff037224 */ /* 0x000fe200078e0014 */
[----:B------:R-:W-:-:S07]  /*5ea0*/  PRMT R30, R30, 0x7610, R17 ;  /* 0x000076101e1e7816 */ /* 0x000fce0000000011 */
.L_x_14238:
[----:B------:R-:W-:Y:S05]  /*5eb0*/  BSYNC B1 ;  /* 0x0000000000017941 */ /* 0x000fea0003800000 */
.L_x_14236:
        /* <DEDUP_REMOVED lines=9> */
.L_x_14240:
[----:B------:R-:W-:Y:S01]  /*5f50*/  IMAD.MOV.U32 R29, RZ, RZ, R6 ;  /* 0x000000ffff1d7224 */ /* 0x000fe200078e0006 */
[----:B------:R-:W-:Y:S01]  /*5f60*/  PRMT R17, R17, 0x7610, R7 ;  /* 0x0000761011117816 */ /* 0x000fe20000000007 */
[----:B------:R-:W-:Y:S01]  /*5f70*/  IMAD.MOV.U32 R6, RZ, RZ, R21 ;  /* 0x000000ffff067224 */ /* 0x000fe200078e0015 */
[----:B------:R-:W-:-:S07]  /*5f80*/  PRMT R7, R7, 0x7610, R22 ;  /* 0x0000761007077816 */ /* 0x000fce0000000016 */
.L_x_14241:
[----:B------:R-:W-:Y:S05]  /*5f90*/  BSYNC B1 ;  /* 0x0000000000017941 */ /* 0x000fea0003800000 */
.L_x_14239:
        /* <DEDUP_REMOVED lines=9> */
.L_x_14243:
[----:B------:R-:W-:Y:S01]  /*6030*/  IMAD.MOV.U32 R18, RZ, RZ, R29 ;  /* 0x000000ffff127224 */ /* 0x000fe200078e001d */
[C---:B------:R-:W-:Y:S01]  /*6040*/  PRMT R7, R17.reuse, 0x7632, R7 ;  /* 0x0000763211077816 */ /* 0x040fe20000000007 */
[----:B------:R-:W-:Y:S01]  /*6050*/  IMAD.MOV.U32 R29, RZ, RZ, R26 ;  /* 0x000000ffff1d7224 */ /* 0x000fe200078e001a */
[----:B------:R-:W-:-:S07]  /*6060*/  PRMT R17, R17, 0x5410, R2 ;  /* 0x0000541011117816 */ /* 0x000fce0000000002 */
.L_x_14244:
[----:B------:R-:W-:Y:S05]  /*6070*/  BSYNC B1 ;  /* 0x0000000000017941 */ /* 0x000fea0003800000 */
.L_x_14242:
        /* <DEDUP_REMOVED lines=9> */
.L_x_14246:
[----:B------:R-:W-:Y:S01]  /*6110*/  IMAD.MOV.U32 R21, RZ, RZ, R18 ;  /* 0x000000ffff157224 */ /* 0x000fe200078e0012 */
[----:B------:R-:W-:Y:S01]  /*6120*/  PRMT R20, R20, 0x5410, R7 ;  /* 0x0000541014147816 */ /* 0x000fe20000000007 */
[----:B------:R-:W-:Y:S01]  /*6130*/  IMAD.MOV.U32 R18, RZ, RZ, R23 ;  /* 0x000000ffff127224 */ /* 0x000fe200078e0017 */
[----:B------:R-:W-:-:S07]  /*6140*/  PRMT R7, R17, 0x7610, R7 ;  /* 0x0000761011077816 */ /* 0x000fce0000000007 */
.L_x_14247:
[----:B------:R-:W-:Y:S05]  /*6150*/  BSYNC B1 ;  /* 0x0000000000017941 */ /* 0x000fea0003800000 */
.L_x_14245:
        /* <DEDUP_REMOVED lines=9> */
.L_x_14249:
[C---:B------:R-:W-:Y:S01]  /*61f0*/  PRMT R2, R20.reuse, 0x7632, R2 ;  /* 0x0000763214027816 */ /* 0x040fe20000000002 */
[----:B------:R-:W-:Y:S02]  /*6200*/  IMAD.MOV.U32 R22, RZ, RZ, R21 ;  /* 0x000000ffff167224 */ /* 0x000fe400078e0015 */
[----:B------:R-:W-:Y:S01]  /*6210*/  IMAD.MOV.U32 R21, RZ, RZ, R34 ;  /* 0x000000ffff157224 */ /* 0x000fe200078e0022 */
[----:B------:R-:W-:-:S07]  /*6220*/  PRMT R20, R20, 0x7610, R2 ;  /* 0x0000761014147816 */ /* 0x000fce0000000002 */
.L_x_14250:
[----:B------:R-:W-:Y:S05]  /*6230*/  BSYNC B1 ;  /* 0x0000000000017941 */ /* 0x000fea0003800000 */
.L_x_14248:
        /* <DEDUP_REMOVED lines=9> */
.L_x_14252:
[----:B------:R-:W-:Y:S01]  /*62d0*/  IMAD.MOV.U32 R26, RZ, RZ, R22 ;  /* 0x000000ffff1a7224 */ /* 0x000fe200078e0016 */
[----:B------:R-:W-:Y:S01]  /*62e0*/  PRMT R2, R4, 0x5410, R2 ;  /* 0x0000541004027816 */ /* 0x000fe20000000002 */
[----:B------:R-:W-:-:S07]  /*62f0*/  IMAD.MOV.U32 R22, RZ, RZ, R5 ;  /* 0x000000ffff167224 */ /* 0x000fce00078e0005 */
.L_x_14253:
[----:B------:R-:W-:Y:S05]  /*6300*/  BSYNC B1 ;  /* 0x0000000000017941 */ /* 0x000fea0003800000 */
.L_x_14251:
        /* <DEDUP_REMOVED lines=9> */
.L_x_14255:
[C---:B------:R-:W-:Y:S01]  /*63a0*/  PRMT R4, R2.reuse, 0x7632, R4 ;  /* 0x0000763202047816 */ /* 0x040fe20000000004 */
[----:B------:R-:W-:Y:S02]  /*63b0*/  IMAD.MOV.U32 R5, RZ, RZ, R26 ;  /* 0x000000ffff057224 */ /* 0x000fe400078e001a */
[----:B------:R-:W-:Y:S01]  /*63c0*/  IMAD.MOV.U32 R26, RZ, RZ, R27 ;  /* 0x000000ffff1a7224 */ /* 0x000fe200078e001b */
[----:B------:R-:W-:-:S07]  /*63d0*/  PRMT R2, R2, 0x7610, R4 ;  /* 0x0000761002027816 */ /* 0x000fce0000000004 */
.L_x_14256:
[----:B------:R-:W-:Y:S05]  /*63e0*/  BSYNC B1 ;  /* 0x0000000000017941 */ /* 0x000fea0003800000 */
.L_x_14254:
        /* <DEDUP_REMOVED lines=16> */
.L_x_14258:
[----:B------:R-:W-:Y:S01]  /*64f0*/  IMAD.MOV.U32 R16, RZ, RZ, R3 ;  /* 0x000000ffff107224 */ /* 0x000fe200078e0003 */
[C---:B------:R-:W-:Y:S01]  /*6500*/  PRMT R15, R30.reuse, 0x7632, R15 ;  /* 0x000076321e0f7816 */ /* 0x040fe2000000000f */
[----:B------:R-:W-:Y:S01]  /*6510*/  IMAD.MOV.U32 R3, RZ, RZ, R6 ;  /* 0x000000ffff037224 */ /* 0x000fe200078e0006 */
[----:B------:R-:W-:-:S07]  /*6520*/  PRMT R30, R30, 0x7610, R7 ;  /* 0x000076101e1e7816 */ /* 0x000fce0000000007 */
.L_x_14259:
[----:B------:R-:W-:Y:S05]  /*6530*/  BSYNC B1 ;  /* 0x0000000000017941 */ /* 0x000fea0003800000 */
.L_x_14257:
        /* <DEDUP_REMOVED lines=9> */
.L_x_14261:
[----:B------:R-:W-:Y:S01]  /*65d0*/  IMAD.MOV.U32 R23, RZ, RZ, R16 ;  /* 0x000000ffff177224 */ /* 0x000fe200078e0010 */
[----:B------:R-:W-:Y:S01]  /*65e0*/  PRMT R6, R15, 0x7610, R6 ;  /* 0x000076100f067816 */ /* 0x000fe20000000006 */
[----:B------:R-:W-:Y:S01]  /*65f0*/  IMAD.MOV.U32 R16, RZ, RZ, R29 ;  /* 0x000000ffff107224 */ /* 0x000fe200078e001d */
[----:B------:R-:W-:-:S07]  /*6600*/  PRMT R15, R17, 0x7632, R15 ;  /* 0x00007632110f7816 */ /* 0x000fce000000000f */
.L_x_14262:
[----:B------:R-:W-:Y:S05]  /*6610*/  BSYNC B1 ;  /* 0x0000000000017941 */ /* 0x000fea0003800000 */
.L_x_14260:
        /* <DEDUP_REMOVED lines=9> */
.L_x_14264:
[----:B------:R-:W-:Y:S01]  /*66b0*/  IMAD.MOV.U32 R32, RZ, RZ, R23 ;  /* 0x000000ffff207224 */ /* 0x000fe200078e0017 */
[----:B------:R-:W-:Y:S01]  /*66c0*/  PRMT R4, R4, 0x5410, R6 ;  /* 0x0000541004047816 */ /* 0x000fe20000000006 */
[----:B------:R-:W-:Y:S01]  /*66d0*/  IMAD.MOV.U32 R23, RZ, RZ, R18 ;  /* 0x000000ffff177224 */ /* 0x000fe200078e0012 */
[----:B------:R-:W-:-:S07]  /*66e0*/  PRMT R6, R7, 0x7610, R6 ;  /* 0x0000761007067816 */ /* 0x000fce0000000006 */
.L_x_14265:
[----:B------:R-:W-:Y:S05]  /*66f0*/  BSYNC B1 ;  /* 0x0000000000017941 */ /* 0x000fea0003800000 */
.L_x_14263:
        /* <DEDUP_REMOVED lines=9> */
.L_x_14267:
[----:B------:R-:W-:Y:S01]  /*6790*/  IMAD.MOV.U32 R7, RZ, RZ, R32 ;  /* 0x000000ffff077224 */ /* 0x000fe200078e0020 */
[----:B------:R-:W-:Y:S01]  /*67a0*/  PRMT R6, R6, 0x7610, R4 ;  /* 0x0000761006067816 */ /* 0x000fe20000000004 */
[----:B------:R-:W-:Y:S01]  /*67b0*/  IMAD.MOV.U32 R32, RZ, RZ, R21 ;  /* 0x000000ffff207224 */ /* 0x000fe200078e0015 */
[----:B------:R-:W-:-:S07]  /*67c0*/  PRMT R4, R4, 0x7610, R20 ;  /* 0x0000761004047816 */ /* 0x000fce0000000014 */
.L_x_14268:
[----:B------:R-:W-:Y:S05]  /*67d0*/  BSYNC B1 ;  /* 0x0000000000017941 */ /* 0x000fea0003800000 */
.L_x_14266:
        /* <DEDUP_REMOVED lines=9> */
.L_x_14270:
[----:B------:R-:W-:Y:S01]  /*6870*/  IMAD.MOV.U32 R17, RZ, RZ, R7 ;  /* 0x000000ffff117224 */ /* 0x000fe200078e0007 */
[----:B------:R-:W-:Y:S01]  /*6880*/  PRMT R15, R15, 0x7610, R6 ;  /* 0x000076100f0f7816 */ /* 0x000fe20000000006 */
[----:B------:R-:W-:Y:S01]  /*6890*/  IMAD.MOV.U32 R7, RZ, RZ, R22 ;  /* 0x000000ffff077224 */ /* 0x000fe200078e0016 */
[----:B------:R-:W-:-:S07]  /*68a0*/  PRMT R6, R6, 0x5410, R2 ;  /* 0x0000541006067816 */ /* 0x000fce0000000002 */
.L_x_14271:
[----:B------:R-:W-:Y:S05]  /*68b0*/  BSYNC B1 ;  /* 0x0000000000017941 */ /* 0x000fea0003800000 */
.L_x_14269:
        /* <DEDUP_REMOVED lines=9> */
.L_x_14273:
[C---:B------:R-:W-:Y:S01]  /*6950*/  PRMT R2, R15.reuse, 0x7632, R2 ;  /* 0x000076320f027816 */ /* 0x040fe20000000002 */
[----:B------:R-:W-:Y:S02]  /*6960*/  IMAD.MOV.U32 R18, RZ, RZ, R17 ;  /* 0x000000ffff127224 */ /* 0x000fe400078e0011 */
[----:B------:R-:W-:Y:S01]  /*6970*/  IMAD.MOV.U32 R17, RZ, RZ, R26 ;  /* 0x000000ffff117224 */ /* 0x000fe200078e001a */
[----:B------:R-:W-:-:S07]  /*6980*/  PRMT R15, R15, 0x7610, R2 ;  /* 0x000076100f0f7816 */ /* 0x000fce0000000002 */
.L_x_14274:
[----:B------:R-:W-:Y:S05]  /*6990*/  BSYNC B1 ;  /* 0x0000000000017941 */ /* 0x000fea0003800000 */
.L_x_14272:
        /* <DEDUP_REMOVED lines=9> */
.L_x_14276:
[----:B------:R-:W-:Y:S01]  /*6a30*/  IMAD.MOV.U32 R20, RZ, RZ, R18 ;  /* 0x000000ffff147224 */ /* 0x000fe200078e0012 */
[----:B------:R-:W-:Y:S01]  /*6a40*/  PRMT R2, R4, 0x5410, R2 ;  /* 0x0000541004027816 */ /* 0x000fe20000000002 */
[----:B------:R-:W-:-:S07]  /*6a50*/  IMAD.MOV.U32 R18, RZ, RZ, R5 ;  /* 0x000000ffff127224 */ /* 0x000fce00078e0005 */
.L_x_14277:
[----:B------:R-:W-:Y:S05]  /*6a60*/  BSYNC B1 ;  /* 0x0000000000017941 */ /* 0x000fea0003800000 */
.L_x_14275:
        /* <DEDUP_REMOVED lines=16> */
.L_x_14279:
[----:B------:R-:W-:Y:S01]  /*6b70*/  IMAD.MOV.U32 R14, RZ, RZ, R3 ;  /* 0x000000ffff0e7224 */ /* 0x000fe200078e0003 */
[----:B------:R-:W-:Y:S01]  /*6b80*/  PRMT R5, R5, 0x7610, R30 ;  /* 0x0000761005057816 */ /* 0x000fe2000000001e */
[----:B------:R-:W-:Y:S01]  /*6b90*/  IMAD.MOV.U32 R3, RZ, RZ, R16 ;  /* 0x000000ffff037224 */ /* 0x000fe200078e0010 */
[----:B------:R-:W-:-:S07]  /*6ba0*/  PRMT R30, R30, 0x5410, R15 ;  /* 0x000054101e1e7816 */ /* 0x000fce000000000f */
.L_x_14280:
[----:B------:R-:W-:Y:S05]  /*6bb0*/  BSYNC B1 ;  /* 0x0000000000017941 */ /* 0x000fea0003800000 */
.L_x_14278:
        /* <DEDUP_REMOVED lines=9> */
.L_x_14282:
[----:B------:R-:W-:Y:S01]  /*6c50*/  IMAD.MOV.U32 R21, RZ, RZ, R14 ;  /* 0x000000ffff157224 */ /* 0x000fe200078e000e */
[----:B------:R-:W-:Y:S01]  /*6c60*/  PRMT R16, R16, 0x7610, R5 ;  /* 0x0000761010107816 */ /* 0x000fe20000000005 */
[----:B------:R-:W-:Y:S01]  /*6c70*/  IMAD.MOV.U32 R14, RZ, RZ, R23 ;  /* 0x000000ffff0e7224 */ /* 0x000fe200078e0017 */
[----:B------:R-:W-:-:S07]  /*6c80*/  PRMT R5, R5, 0x5410, R6 ;  /* 0x0000541005057816 */ /* 0x000fce0000000006 */
.L_x_14283:
[----:B------:R-:W-:Y:S05]  /*6c90*/  BSYNC B1 ;  /* 0x0000000000017941 */ /* 0x000fea0003800000 */
.L_x_14281:
        /* <DEDUP_REMOVED lines=9> */
.L_x_14285:
[----:B------:R-:W-:Y:S01]  /*6d30*/  IMAD.MOV.U32 R22, RZ, RZ, R21 ;  /* 0x000000ffff167224 */ /* 0x000fe200078e0015 */
[----:B------:R-:W-:Y:S01]  /*6d40*/  PRMT R23, R23, 0x7610, R16 ;  /* 0x0000761017177816 */ /* 0x000fe20000000010 */
[----:B------:R-:W-:Y:S01]  /*6d50*/  IMAD.MOV.U32 R21, RZ, RZ, R32 ;  /* 0x000000ffff157224 */ /* 0x000fe200078e0020 */
[----:B------:R-:W-:-:S07]  /*6d60*/  PRMT R16, R16, 0x7610, R4 ;  /* 0x0000761010107816 */ /* 0x000fce0000000004 */
.L_x_14286:
[----:B------:R-:W-:Y:S05]  /*6d70*/  BSYNC B1 ;  /* 0x0000000000017941 */ /* 0x000fea0003800000 */
.L_x_14284:
        /* <DEDUP_REMOVED lines=9> */
.L_x_14288:
[----:B------:R-:W-:Y:S01]  /*6e10*/  IMAD.MOV.U32 R4, RZ, RZ, R22 ;  /* 0x000000ffff047224 */ /* 0x000fe200078e0016 */
[C---:B------:R-:W-:Y:S01]  /*6e20*/  PRMT R5, R23.reuse, 0x7632, R5 ;  /* 0x0000763217057816 */ /* 0x040fe20000000005 */
[----:B------:R-:W-:Y:S01]  /*6e30*/  IMAD.MOV.U32 R22, RZ, RZ, R7 ;  /* 0x000000ffff167224 */ /* 0x000fe200078e0007 */
[----:B------:R-:W-:-:S07]  /*6e40*/  PRMT R23, R23, 0x7610, R6 ;  /* 0x0000761017177816 */ /* 0x000fce0000000006 */
.L_x_14289:
[----:B------:R-:W-:Y:S05]  /*6e50*/  BSYNC B1 ;  /* 0x0000000000017941 */ /* 0x000fea0003800000 */
.L_x_14287:
        /* <DEDUP_REMOVED lines=9> */
.L_x_14291:
[----:B------:R-:W-:Y:S01]  /*6ef0*/  IMAD.MOV.U32 R7, RZ, RZ, R4 ;  /* 0x000000ffff077224 */ /* 0x000fe200078e0004 */
[----:B------:R-:W-:Y:S01]  /*6f00*/  PRMT R6, R6, 0x5410, R5 ;  /* 0x0000541006067816 */ /* 0x000fe20000000005 */
[----:B------:R-:W-:Y:S01]  /*6f10*/  IMAD.MOV.U32 R4, RZ, RZ, R17 ;  /* 0x000000ffff047224 */ /* 0x000fe200078e0011 */
[----:B------:R-:W-:-:S07]  /*6f20*/  PRMT R5, R15, 0x7632, R5 ;  /* 0x000076320f057816 */ /* 0x000fce0000000005 */
.L_x_14292:
[----:B------:R-:W-:Y:S05]  /*6f30*/  BSYNC B1 ;  /* 0x0000000000017941 */ /* 0x000fea0003800000 */
.L_x_14290:
        /* <DEDUP_REMOVED lines=9> */
.L_x_14294:
[----:B------:R-:W-:Y:S01]  /*6fd0*/  IMAD.MOV.U32 R15, RZ, RZ, R7 ;  /* 0x000000ffff0f7224 */ /* 0x000fe200078e0007 */
[----:B------:R-:W-:Y:S01]  /*6fe0*/  PRMT R17, R17, 0x7610, R6 ;  /* 0x0000761011117816 */ /* 0x000fe20000000006 */
[----:B------:R-:W-:Y:S01]  /*6ff0*/  IMAD.MOV.U32 R7, RZ, RZ, R18 ;  /* 0x000000ffff077224 */ /* 0x000fe200078e0012 */
[----:B------:R-:W-:-:S07]  /*7000*/  PRMT R6, R6, 0x5410, R2 ;  /* 0x0000541006067816 */ /* 0x000fce0000000002 */
.L_x_14295:
[----:B------:R-:W-:Y:S05]  /*7010*/  BSYNC B1 ;  /* 0x0000000000017941 */ /* 0x000fea0003800000 */
.L_x_14293:
        /* <DEDUP_REMOVED lines=9> */
.L_x_14297:
[C---:B------:R-:W-:Y:S01]  /*70b0*/  PRMT R2, R17.reuse, 0x7632, R2 ;  /* 0x0000763211027816 */ /* 0x040fe20000000002 */
[----:B------:R-:W-:Y:S02]  /*70c0*/  IMAD.MOV.U32 R18, RZ, RZ, R15 ;  /* 0x000000ffff127224 */ /* 0x000fe400078e000f */
[----:B------:R-:W-:Y:S01]  /*70d0*/  IMAD.MOV.U32 R15, RZ, RZ, R20 ;  /* 0x000000ffff0f7224 */ /* 0x000fe200078e0014 */
[----:B------:R-:W-:-:S07]  /*70e0*/  PRMT R17, R17, 0x7610, R2 ;  /* 0x0000761011117816 */ /* 0x000fce0000000002 */
.L_x_14298:
[----:B------:R-:W-:Y:S05]  /*70f0*/  BSYNC B1 ;  /* 0x0000000000017941 */ /* 0x000fea0003800000 */
.L_x_14296:
        /* <DEDUP_REMOVED lines=16> */
.L_x_14300:
[----:B------:R-:W-:Y:S01]  /*7200*/  IMAD.MOV.U32 R12, RZ, RZ, R3 ;  /* 0x000000ffff0c7224 */ /* 0x000fe200078e0003 */
[----:B------:R-:W-:Y:S01]  /*7210*/  PRMT R2, R2, 0x7610, R30 ;  /* 0x0000761002027816 */ /* 0x000fe2000000001e */
[----:B------:R-:W-:Y:S01]  /*7220*/  IMAD.MOV.U32 R3, RZ, RZ, R14 ;  /* 0x000000ffff037224 */ /* 0x000fe200078e000e */
[----:B------:R-:W-:-:S07]  /*7230*/  PRMT R30, R30, 0x7610, R5 ;  /* 0x000076101e1e7816 */ /* 0x000fce0000000005 */
.L_x_14301:
[----:B------:R-:W-:Y:S05]  /*7240*/  BSYNC B1 ;  /* 0x0000000000017941 */ /* 0x000fea0003800000 */
.L_x_14299:
        /* <DEDUP_REMOVED lines=9> */
.L_x_14303:
[----:B------:R-:W-:Y:S01]  /*72e0*/  IMAD.MOV.U32 R11, RZ, RZ, R12 ;  /* 0x000000ffff0b7224 */ /* 0x000fe200078e000c */
[C---:B------:R-:W-:Y:S01]  /*72f0*/  PRMT R6, R2.reuse, 0x7632, R6 ;  /* 0x0000763202067816 */ /* 0x040fe20000000006 */
[----:B------:R-:W-:Y:S01]  /*7300*/  IMAD.MOV.U32 R12, RZ, RZ, R21 ;  /* 0x000000ffff0c7224 */ /* 0x000fe200078e0015 */
[----:B------:R-:W-:-:S07]  /*7310*/  PRMT R2, R2, 0x7610, R16 ;  /* 0x0000761002027816 */ /* 0x000fce0000000010 */
.L_x_14304:
[----:B------:R-:W-:Y:S05]  /*7320*/  BSYNC B1 ;  /* 0x0000000000017941 */ /* 0x000fea0003800000 */
.L_x_14302:
        /* <DEDUP_REMOVED lines=9> */
.L_x_14306:
[----:B------:R-:W-:Y:S01]  /*73c0*/  IMAD.MOV.U32 R21, RZ, RZ, R11 ;  /* 0x000000ffff157224 */ /* 0x000fe200078e000b */
[----:B------:R-:W-:Y:S01]  /*73d0*/  PRMT R17, R6, 0x7610, R17 ;  /* 0x0000761006117816 */ /* 0x000fe20000000011 */
[----:B------:R-:W-:Y:S01]  /*73e0*/  IMAD.MOV.U32 R11, RZ, RZ, R22 ;  /* 0x000000ffff0b7224 */ /* 0x000fe200078e0016 */
[----:B------:R-:W-:-:S07]  /*73f0*/  PRMT R6, R23, 0x7632, R6 ;  /* 0x0000763217067816 */ /* 0x000fce0000000006 */
.L_x_14307:
[----:B------:R-:W-:Y:S05]  /*7400*/  BSYNC B1 ;  /* 0x0000000000017941 */ /* 0x000fea0003800000 */
.L_x_14305:
        /* <DEDUP_REMOVED lines=9> */
.L_x_14309:
[----:B------:R-:W-:Y:S01]  /*74a0*/  IMAD.MOV.U32 R14, RZ, RZ, R21 ;  /* 0x000000ffff0e7224 */ /* 0x000fe200078e0015 */
[--C-:B------:R-:W-:Y:S01]  /*74b0*/  PRMT R16, R16, 0x5410, R17.reuse ;  /* 0x0000541010107816 */ /* 0x100fe20000000011 */
[----:B------:R-:W-:Y:S01]  /*74c0*/  IMAD.MOV.U32 R21, RZ, RZ, R4 ;  /* 0x000000ffff157224 */ /* 0x000fe200078e0004 */
[----:B------:R-:W-:-:S07]  /*74d0*/  PRMT R17, R5, 0x7610, R17 ;  /* 0x0000761005117816 */ /* 0x000fce0000000011 */
.L_x_14310:
[----:B------:R-:W-:Y:S05]  /*74e0*/  BSYNC B1 ;  /* 0x0000000000017941 */ /* 0x000fea0003800000 */
.L_x_14308:
        /* <DEDUP_REMOVED lines=9> */
.L_x_14312:
[----:B------:R-:W-:Y:S01]  /*7580*/  IMAD.MOV.U32 R4, RZ, RZ, R14 ;  /* 0x000000ffff047224 */ /* 0x000fe200078e000e */
[----:B------:R-:W-:Y:S01]  /*7590*/  PRMT R16, R16, 0x7632, R6 ;  /* 0x0000763210107816 */ /* 0x000fe20000000006 */
[----:B------:R-:W-:-:S07]  /*75a0*/  IMAD.MOV.U32 R14, RZ, RZ, R7 ;  /* 0x000000ffff0e7224 */ /* 0x000fce00078e0007 */
.L_x_14313:
[----:B------:R-:W-:Y:S05]  /*75b0*/  BSYNC B1 ;  /* 0x0000000000017941 */ /* 0x000fea0003800000 */
.L_x_14311:
        /* <DEDUP_REMOVED lines=9> */
.L_x_14315:
[----:B------:R-:W-:Y:S01]  /*7650*/  IMAD.MOV.U32 R5, RZ, RZ, R4 ;  /* 0x000000ffff057224 */ /* 0x000fe200078e0004 */
[--C-:B------:R-:W-:Y:S01]  /*7660*/  PRMT R6, R6, 0x5410, R16.reuse ;  /* 0x0000541006067816 */ /* 0x100fe20000000010 */
[----:B------:R-:W-:Y:S01]  /*7670*/  IMAD.MOV.U32 R4, RZ, RZ, R15 ;  /* 0x000000ffff047224 */ /* 0x000fe200078e000f */
[----:B------:R-:W-:-:S07]  /*7680*/  PRMT R16, R17, 0x7632, R16 ;  /* 0x0000763211107816 */ /* 0x000fce0000000010 */
.L_x_14316:
[----:B------:R-:W-:Y:S05]  /*7690*/  BSYNC B1 ;  /* 0x0000000000017941 */ /* 0x000fea0003800000 */
.L_x_14314:
        /* <DEDUP_REMOVED lines=9> */
.L_x_14318:
[----:B------:R-:W-:Y:S01]  /*7730*/  IMAD.MOV.U32 R7, RZ, RZ, R5 ;  /* 0x000000ffff077224 */ /* 0x000fe200078e0005 */
[C---:B------:R-:W-:Y:S01]  /*7740*/  PRMT R15, R6.reuse, 0x7632, R15 ;  /* 0x00007632060f7816 */ /* 0x040fe2000000000f */
[----:B------:R-:W-:Y:S01]  /*7750*/  IMAD.MOV.U32 R5, RZ, RZ, R18 ;  /* 0x000000ffff057224 */ /* 0x000fe200078e0012 */
[----:B------:R-:W-:-:S07]  /*7760*/  PRMT R6, R6, 0x5410, R2 ;  /* 0x0000541006067816 */ /* 0x000fce0000000002 */
.L_x_14319:
[----:B------:R-:W-:Y:S05]  /*7770*/  BSYNC B1 ;  /* 0x0000000000017941 */ /* 0x000fea0003800000 */
.L_x_14317:
        /* <DEDUP_REMOVED lines=16> */
.L_x_14321:
[----:B------:R-:W-:Y:S01]  /*7880*/  IMAD.MOV.U32 R10, RZ, RZ, R3 ;  /* 0x000000ffff0a7224 */ /* 0x000fe200078e0003 */
[----:B------:R-:W-:Y:S01]  /*7890*/  PRMT R22, R22, 0x7610, R30 ;  /* 0x0000761016167816 */ /* 0x000fe2000000001e */
[----:B------:R-:W-:Y:S01]  /*78a0*/  IMAD.MOV.U32 R3, RZ, RZ, R12 ;  /* 0x000000ffff037224 */ /* 0x000fe200078e000c */
[----:B------:R-:W-:-:S07]  /*78b0*/  PRMT R30, R30, 0x7610, R2 ;  /* 0x000076101e1e7816 */ /* 0x000fce0000000002 */
.L_x_14322:
[----:B------:R-:W-:Y:S05]  /*78c0*/  BSYNC B1 ;  /* 0x0000000000017941 */ /* 0x000fea0003800000 */
.L_x_14320:
        /* <DEDUP_REMOVED lines=9> */
.L_x_14324:
[----:B------:R-:W-:Y:S01]  /*7960*/  IMAD.MOV.U32 R12, RZ, RZ, R10 ;  /* 0x000000ffff0c7224 */ /* 0x000fe200078e000a */
[----:B------:R-:W-:Y:S01]  /*7970*/  PRMT R20, R20, 0x7610, R22 ;  /* 0x0000761014147816 */ /* 0x000fe20000000016 */
[----:B------:R-:W-:Y:S01]  /*7980*/  IMAD.MOV.U32 R10, RZ, RZ, R11 ;  /* 0x000000ffff0a7224 */ /* 0x000fe200078e000b */
[----:B------:R-:W-:-:S07]  /*7990*/  PRMT R22, R22, 0x5410, R6 ;  /* 0x0000541016167816 */ /* 0x000fce0000000006 */
.L_x_14325:
[----:B------:R-:W-:Y:S05]  /*79a0*/  BSYNC B1 ;  /* 0x0000000000017941 */ /* 0x000fea0003800000 */
.L_x_14323:
        /* <DEDUP_REMOVED lines=9> */
.L_x_14327:
[----:B------:R-:W-:Y:S01]  /*7a40*/  IMAD.MOV.U32 R11, RZ, RZ, R12 ;  /* 0x000000ffff0b7224 */ /* 0x000fe200078e000c */
[----:B------:R-:W-:Y:S01]  /*7a50*/  PRMT R20, R20, 0x5432, R17 ;  /* 0x0000543214147816 */ /* 0x000fe20000000011 */
[----:B------:R-:W-:-:S07]  /*7a60*/  IMAD.MOV.U32 R12, RZ, RZ, R21 ;  /* 0x000000ffff0c7224 */ /* 0x000fce00078e0015 */
.L_x_14328:
[----:B------:R-:W-:Y:S05]  /*7a70*/  BSYNC B1 ;  /* 0x0000000000017941 */ /* 0x000fea0003800000 */
.L_x_14326:
        /* <DEDUP_REMOVED lines=9> */
.L_x_14330:
[----:B------:R-:W-:Y:S01]  /*7b10*/  IMAD.MOV.U32 R17, RZ, RZ, R11 ;  /* 0x000000ffff117224 */ /* 0x000fe200078e000b */
[----:B------:R-:W-:Y:S01]  /*7b20*/  PRMT R6, R20, 0x7610, R6 ;  /* 0x0000761014067816 */ /* 0x000fe20000000006 */
[----:B------:R-:W-:Y:S01]  /*7b30*/  IMAD.MOV.U32 R11, RZ, RZ, R14 ;  /* 0x000000ffff0b7224 */ /* 0x000fe200078e000e */
[----:B------:R-:W-:-:S07]  /*7b40*/  PRMT R20, R16, 0x7632, R20 ;  /* 0x0000763210147816 */ /* 0x000fce0000000014 */
.L_x_14331:
[----:B------:R-:W-:Y:S05]  /*7b50*/  BSYNC B1 ;  /* 0x0000000000017941 */ /* 0x000fea0003800000 */
.L_x_14329:
        /* <DEDUP_REMOVED lines=9> */
.L_x_14333:
[----:B------:R-:W-:Y:S01]  /*7bf0*/  IMAD.MOV.U32 R14, RZ, RZ, R17 ;  /* 0x000000ffff0e7224 */ /* 0x000fe200078e0011 */
[----:B------:R-:W-:Y:S01]  /*7c00*/  PRMT R15, R15, 0x5410, R6 ;  /* 0x000054100f0f7816 */ /* 0x000fe20000000006 */
[----:B------:R-:W-:Y:S01]  /*7c10*/  IMAD.MOV.U32 R17, RZ, RZ, R4 ;  /* 0x000000ffff117224 */ /* 0x000fe200078e0004 */
[----:B------:R-:W-:-:S07]  /*7c20*/  PRMT R6, R16, 0x7610, R6 ;  /* 0x0000761010067816 */ /* 0x000fce0000000006 */
.L_x_14334:
[----:B------:R-:W-:Y:S05]  /*7c30*/  BSYNC B1 ;  /* 0x0000000000017941 */ /* 0x000fea0003800000 */
.L_x_14332:
        /* <DEDUP_REMOVED lines=9> */
.L_x_14336:
[----:B------:R-:W-:Y:S01]  /*7cd0*/  IMAD.MOV.U32 R16, RZ, RZ, R14 ;  /* 0x000000ffff107224 */ /* 0x000fe200078e000e */
[C---:B------:R-:W-:Y:S01]  /*7ce0*/  PRMT R21, R15.reuse, 0x7632, R21 ;  /* 0x000076320f157816 */ /* 0x040fe20000000015 */
[----:B------:R-:W-:Y:S01]  /*7cf0*/  IMAD.MOV.U32 R14, RZ, RZ, R5 ;  /* 0x000000ffff0e7224 */ /* 0x000fe200078e0005 */
[----:B------:R-:W-:-:S07]  /*7d00*/  PRMT R15, R15, 0x7610, R6 ;  /* 0x000076100f0f7816 */ /* 0x000fce0000000006 */
.L_x_14337:
[----:B------:R-:W-:Y:S05]  /*7d10*/  BSYNC B1 ;  /* 0x0000000000017941 */ /* 0x000fea0003800000 */
.L_x_14335:
        /* <DEDUP_REMOVED lines=9> */
.L_x_14339:
[----:B------:R-:W-:Y:S01]  /*7db0*/  IMAD.MOV.U32 R18, RZ, RZ, R16 ;  /* 0x000000ffff127224 */ /* 0x000fe200078e0010 */
[----:B------:R-:W-:Y:S01]  /*7dc0*/  PRMT R22, R21, 0x7610, R22 ;  /* 0x0000761015167816 */ /* 0x000fe20000000016 */
[----:B------:R-:W-:Y:S01]  /*7dd0*/  IMAD.MOV.U32 R16, RZ, RZ, R7 ;  /* 0x000000ffff107224 */ /* 0x000fe200078e0007 */
[----:B------:R-:W-:-:S07]  /*7de0*/  PRMT R21, R15, 0x7610, R21 ;  /* 0x000076100f157816 */ /* 0x000fce0000000015 */
.L_x_14340:
[----:B------:R-:W-:Y:S05]  /*7df0*/  BSYNC B1 ;  /* 0x0000000000017941 */ /* 0x000fea0003800000 */
.L_x_14338:
        /* <DEDUP_REMOVED lines=16> */
.L_x_14342:
[----:B------:R-:W-:Y:S01]  /*7f00*/  PRMT R32, R32, 0x7610, R30 ;  /* 0x0000761020207816 */ /* 0x000fe2000000001e */
[----:B------:R-:W-:Y:S01]  /*7f10*/  IMAD.MOV.U32 R2, RZ, RZ, R3 ;  /* 0x000000ffff027224 */ /* 0x000fe200078e0003 */
[----:B------:R-:W-:Y:S01]  /*7f20*/  PRMT R30, R30, 0x7610, R22 ;  /* 0x000076101e1e7816 */ /* 0x000fe20000000016 */
[----:B------:R-:W-:-:S07]  /*7f30*/  IMAD.MOV.U32 R3, RZ, RZ, R10 ;  /* 0x000000ffff037224 */ /* 0x000fce00078e000a */
.L_x_14343:
[----:B------:R-:W-:Y:S05]  /*7f40*/  BSYNC B1 ;  /* 0x0000000000017941 */ /* 0x000fea0003800000 */
.L_x_14341:
        /* <DEDUP_REMOVED lines=9> */
.L_x_14345:
[----:B------:R-:W-:Y:S01]  /*7fe0*/  PRMT R33, R33, 0x7610, R32 ;  /* 0x0000761021217816 */ /* 0x000fe20000000020 */
[----:B------:R-:W-:Y:S01]  /*7ff0*/  IMAD.MOV.U32 R5, RZ, RZ, R2 ;  /* 0x000000ffff057224 */ /* 0x000fe200078e0002 */
[----:B------:R-:W-:Y:S01]  /*8000*/  PRMT R32, R32, 0x7610, R20 ;  /* 0x0000761020207816 */ /* 0x000fe20000000014 */
[----:B------:R-:W-:-:S07]  /*8010*/  IMAD.MOV.U32 R2, RZ, RZ, R12 ;  /* 0x000000ffff027224 */ /* 0x000fce00078e000c */
.L_x_14346:
[----:B------:R-:W-:Y:S05]  /*8020*/  BSYNC B1 ;  /* 0x0000000000017941 */ /* 0x000fea0003800000 */
.L_x_14344:
        /* <DEDUP_REMOVED lines=9> */
.L_x_14348:
[----:B------:R-:W-:Y:S01]  /*80c0*/  IMAD.MOV.U32 R4, RZ, RZ, R5 ;  /* 0x000000ffff047224 */ /* 0x000fe200078e0005 */
[----:B------:R-:W-:Y:S01]  /*80d0*/  PRMT R33, R33, 0x5432, R20 ;  /* 0x0000543221217816 */ /* 0x000fe20000000014 */
[----:B------:R-:W-:-:S07]  /*80e0*/  IMAD.MOV.U32 R5, RZ, RZ, R11 ;  /* 0x000000ffff057224 */ /* 0x000fce00078e000b */
.L_x_14349:
[----:B------:R-:W-:Y:S05]  /*80f0*/  BSYNC B1 ;  /* 0x0000000000017941 */ /* 0x000fea0003800000 */
.L_x_14347:
        /* <DEDUP_REMOVED lines=9> */
.L_x_14351:
[----:B------:R-:W-:Y:S01]  /*8190*/  PRMT R32, R33, 0x7610, R32 ;  /* 0x0000761021207816 */ /* 0x000fe20000000020 */
[----:B------:R-:W-:Y:S01]  /*81a0*/  IMAD.MOV.U32 R7, RZ, RZ, R4 ;  /* 0x000000ffff077224 */ /* 0x000fe200078e0004 */
[----:B------:R-:W-:Y:S01]  /*81b0*/  PRMT R33, R6, 0x7610, R33 ;  /* 0x0000761006217816 */ /* 0x000fe20000000021 */
[----:B------:R-:W-:-:S07]  /*81c0*/  IMAD.MOV.U32 R4, RZ, RZ, R17 ;  /* 0x000000ffff047224 */ /* 0x000fce00078e0011 */
.L_x_14352:
[----:B------:R-:W-:Y:S05]  /*81d0*/  BSYNC B1 ;  /* 0x0000000000017941 */ /* 0x000fea0003800000 */
.L_x_14350:
        /* <DEDUP_REMOVED lines=9> */
.L_x_14354:
[----:B------:R-:W-:Y:S01]  /*8270*/  PRMT R31, R32, 0x7610, R31 ;  /* 0x00007610201f7816 */ /* 0x000fe2000000001f */
[----:B------:R-:W-:Y:S01]  /*8280*/  IMAD.MOV.U32 R6, RZ, RZ, R7 ;  /* 0x000000ffff067224 */ /* 0x000fe200078e0007 */
[----:B------:R-:W-:Y:S01]  /*8290*/  PRMT R32, R15, 0x7632, R32 ;  /* 0x000076320f207816 */ /* 0x000fe20000000020 */
[----:B------:R-:W-:-:S07]  /*82a0*/  IMAD.MOV.U32 R7, RZ, RZ, R14 ;  /* 0x000000ffff077224 */ /* 0x000fce00078e000e */
.L_x_14355:
[----:B------:R-:W-:Y:S05]  /*82b0*/  BSYNC B1 ;  /* 0x0000000000017941 */ /* 0x000fea0003800000 */
.L_x_14353:
        /* <DEDUP_REMOVED lines=9> */
.L_x_14357:
[----:B------:R-:W-:Y:S01]  /*8350*/  IMAD.MOV.U32 R27, RZ, RZ, R6 ;  /* 0x000000ffff1b7224 */ /* 0x000fe200078e0006 */
[----:B------:R-:W-:Y:S01]  /*8360*/  PRMT R31, R21, 0x5410, R31 ;  /* 0x00005410151f7816 */ /* 0x000fe2000000001f */
[----:B------:R-:W-:-:S07]  /*8370*/  IMAD.MOV.U32 R6, RZ, RZ, R16 ;  /* 0x000000ffff067224 */ /* 0x000fce00078e0010 */
.L_x_14358:
[----:B------:R-:W-:Y:S05]  /*8380*/  BSYNC B1 ;  /* 0x0000000000017941 */ /* 0x000fea0003800000 */
.L_x_14356:
        /* <DEDUP_REMOVED lines=9> */
.L_x_14360:
[C---:B------:R-:W-:Y:S01]  /*8420*/  PRMT R30, R31.reuse, 0x7632, R30 ;  /* 0x000076321f1e7816 */ /* 0x040fe2000000001e */
[----:B------:R-:W-:Y:S01]  /*8430*/  IMAD.MOV.U32 R26, RZ, RZ, R27 ;  /* 0x000000ffff1a7224 */ /* 0x000fe200078e001b */
[----:B------:R-:W-:Y:S01]  /*8440*/  PRMT R31, R31, 0x5410, R22 ;  /* 0x000054101f1f7816 */ /* 0x000fe20000000016 */
[----:B------:R-:W-:-:S07]  /*8450*/  IMAD.MOV.U32 R27, RZ, RZ, R18 ;  /* 0x000000ffff1b7224 */ /* 0x000fce00078e0012 */
.L_x_14361:
[----:B------:R-:W-:Y:S05]  /*8460*/  BSYNC B1 ;  /* 0x0000000000017941 */ /* 0x000fea0003800000 */
.L_x_14359:
[----:B------:R-:W-:Y:S01]  /*8470*/  FADD.FTZ R28, R19, R28 ;  /* 0x0000001c131c7221 */ /* 0x000fe20000010000 */
[----:B------:R-:W-:-:S07]  /*8480*/  IMAD.MOV.U32 R29, RZ, RZ, R0 ;  /* 0x000000ffff1d7224 */ /* 0x000fce00078e0000 */
.L_x_14193:
[----:B------:R-:W-:Y:S05]  /*8490*/  BSYNC B0 ;  /* 0x0000000000007941 */ /* 0x000fea0003800000 */
.L_x_14192:
[----:B------:R-:W-:Y:S01]  /*84a0*/  ISETP.GT.AND P0, PT, R13, 0x1b, PT ;  /* 0x0000001b0d00780c */ /* 0x000fe20003f04270 */
[----:B------:R1:W2:Y:S01]  /*84b0*/  SHFL.DOWN PT, R34, R29, 0x4, 0x1f ;  /* 0x08801f001d227f89 */ /* 0x0002a200000e0000 */
[----:B0-----:R-:W-:Y:S01]  /*84c0*/  PRMT R17, R30, 0x7610, R31 ;  /* 0x000076101e117816 */ /* 0x001fe2000000001f */
[----:B------:R-:W-:Y:S01]  /*84d0*/  BSSY B0, `(.L_x_14362) ;  /* 0x000035c000007945 */ /* 0x000fe20003800000 */
[----:B------:R-:W-:Y:S01]  /*84e0*/  PRMT R15, R31, 0x5410, R32 ;  /* 0x000054101f0f7816 */ /* 0x000fe20000000020 */
[----:B------:R1:W0:Y:S01]  /*84f0*/  SHFL.DOWN PT, R19, R28, 0x4, 0x1f ;  /* 0x08801f001c137f89 */ /* 0x00022200000e0000 */
        /* <DEDUP_REMOVED lines=13> */
[----:B--234-:R-:W-:Y:S05]  /*85d0*/  @P0 BRA `(.L_x_14363) ;  /* 0x00000034002c0947 */ /* 0x01cfea0003800000 */
[----:B------:R-:W-:Y:S01]  /*85e0*/  ISETP.GT.AND P1, PT, R3, R22, PT ;  /* 0x000000160300720c */ /* 0x000fe20003f24270 */
[----:B------:R-:W-:Y:S01]  /*85f0*/  BSSY B1, `(.L_x_14364) ;  /* 0x000001c000017945 */ /* 0x000fe20003800000 */
[----:B0-----:R-:W-:Y:S02]  /*8600*/  HSETP2.GT.AND P0, PT, R17.H0_H0, R30.H1_H1, PT ;  /* 0x3000001e11007234 */ /* 0x001fe40003f04800 */
[----:B------:R-:W-:-:S03]  /*8610*/  FSETP.GT.FTZ.AND P2, PT, R29, R34, PT ;  /* 0x000000221d00720b */ /* 0x000fc60003f54000 */
[----:B------:R-:W-:Y:S02]  /*8620*/  ISETP.EQ.OR P0, PT, R3, -0x1, P0 ;  /* 0xffffffff0300780c */ /* 0x000fe40000702670 */
[----:B-1----:R-:W-:Y:S02]  /*8630*/  FSEL R0, R29, R34, P2 ;  /* 0x000000221d007208 */ /* 0x002fe40001000000 */
        /* <DEDUP_REMOVED lines=19> */
.L_x_14365:
[----:B------:R-:W-:Y:S01]  /*8770*/  IMAD.MOV.U32 R22, RZ, RZ, R3 ;  /* 0x000000ffff167224 */ /* 0x000fe200078e0003 */
[C---:B------:R-:W-:Y:S01]  /*8780*/  PRMT R21, R30.reuse, 0x7632, R21 ;  /* 0x000076321e157816 */ /* 0x040fe20000000015 */
[----:B------:R-:W-:Y:S01]  /*8790*/  IMAD.MOV.U32 R3, RZ, RZ, R2 ;  /* 0x000000ffff037224 */ /* 0x000fe200078e0002 */
[----:B------:R-:W-:-:S07]  /*87a0*/  PRMT R30, R30, 0x7610, R32 ;  /* 0x000076101e1e7816 */ /* 0x000fce0000000020 */
.L_x_14366:
[----:B------:R-:W-:Y:S05]  /*87b0*/  BSYNC B1 ;  /* 0x0000000000017941 */ /* 0x000fea0003800000 */
.L_x_14364:
        /* <DEDUP_REMOVED lines=9> */
.L_x_14368:
[----:B------:R-:W-:Y:S01]  /*8850*/  IMAD.MOV.U32 R23, RZ, RZ, R22 ;  /* 0x000000ffff177224 */ /* 0x000fe200078e0016 */
[----:B------:R-:W-:Y:S01]  /*8860*/  PRMT R2, R21, 0x7610, R2 ;  /* 0x0000761015027816 */ /* 0x000fe20000000002 */
[----:B------:R-:W-:Y:S01]  /*8870*/  IMAD.MOV.U32 R22, RZ, RZ, R5 ;  /* 0x000000ffff167224 */ /* 0x000fe200078e0005 */
[----:B------:R-:W-:-:S07]  /*8880*/  PRMT R21, R33, 0x7632, R21 ;  /* 0x0000763221157816 */ /* 0x000fce0000000015 */
.L_x_14369:
[----:B------:R-:W-:Y:S05]  /*8890*/  BSYNC B1 ;  /* 0x0000000000017941 */ /* 0x000fea0003800000 */
.L_x_14367:
        /* <DEDUP_REMOVED lines=9> */
.L_x_14371:
[----:B------:R-:W-:Y:S01]  /*8930*/  IMAD.MOV.U32 R34, RZ, RZ, R23 ;  /* 0x000000ffff227224 */ /* 0x000fe200078e0017 */
[----:B------:R-:W-:Y:S01]  /*8940*/  PRMT R2, R33, 0x5410, R2 ;  /* 0x0000541021027816 */ /* 0x000fe20000000002 */
[----:B------:R-:W-:-:S07]  /*8950*/  IMAD.MOV.U32 R23, RZ, RZ, R4 ;  /* 0x000000ffff177224 */ /* 0x000fce00078e0004 */
.L_x_14372:
[----:B------:R-:W-:Y:S05]  /*8960*/  BSYNC B1 ;  /* 0x0000000000017941 */ /* 0x000fea0003800000 */
.L_x_14370:
        /* <DEDUP_REMOVED lines=9> */
.L_x_14374:
[----:B------:R-:W-:Y:S01]  /*8a00*/  IMAD.MOV.U32 R5, RZ, RZ, R34 ;  /* 0x000000ffff057224 */ /* 0x000fe200078e0022 */
[C---:B------:R-:W-:Y:S01]  /*8a10*/  PRMT R4, R2.reuse, 0x7632, R4 ;  /* 0x0000763202047816 */ /* 0x040fe20000000004 */
[----:B------:R-:W-:Y:S01]  /*8a20*/  IMAD.MOV.U32 R34, RZ, RZ, R7 ;  /* 0x000000ffff227224 */ /* 0x000fe200078e0007 */
[----:B------:R-:W-:-:S07]  /*8a30*/  PRMT R2, R2, 0x5410, R32 ;  /* 0x0000541002027816 */ /* 0x000fce0000000020 */
.L_x_14375:
[----:B------:R-:W-:Y:S05]  /*8a40*/  BSYNC B1 ;  /* 0x0000000000017941 */ /* 0x000fea0003800000 */
.L_x_14373:
        /* <DEDUP_REMOVED lines=9> */
.L_x_14377:
[----:B------:R-:W-:Y:S01]  /*8ae0*/  IMAD.MOV.U32 R32, RZ, RZ, R5 ;  /* 0x000000ffff207224 */ /* 0x000fe200078e0005 */
[----:B------:R-:W-:Y:S01]  /*8af0*/  PRMT R7, R4, 0x7610, R7 ;  /* 0x0000761004077816 */ /* 0x000fe20000000007 */
[----:B------:R-:W-:Y:S01]  /*8b00*/  IMAD.MOV.U32 R5, RZ, RZ, R6 ;  /* 0x000000ffff057224 */ /* 0x000fe200078e0006 */
[----:B------:R-:W-:-:S07]  /*8b10*/  PRMT R4, R31, 0x7610, R4 ;  /* 0x000076101f047816 */ /* 0x000fce0000000004 */
.L_x_14378:
[----:B------:R-:W-:Y:S05]  /*8b20*/  BSYNC B1 ;  /* 0x0000000000017941 */ /* 0x000fea0003800000 */
.L_x_14376:
        /* <DEDUP_REMOVED lines=9> */
.L_x_14380:
[----:B------:R-:W-:Y:S01]  /*8bc0*/  IMAD.MOV.U32 R29, RZ, RZ, R32 ;  /* 0x000000ffff1d7224 */ /* 0x000fe200078e0020 */
[----:B------:R-:W-:Y:S01]  /*8bd0*/  PRMT R4, R4, 0x5410, R7 ;  /* 0x0000541004047816 */ /* 0x000fe20000000007 */
[----:B------:R-:W-:Y:S01]  /*8be0*/  IMAD.MOV.U32 R32, RZ, RZ, R27 ;  /* 0x000000ffff207224 */ /* 0x000fe200078e001b */
[----:B------:R-:W-:-:S07]  /*8bf0*/  PRMT R7, R31, 0x7632, R7 ;  /* 0x000076321f077816 */ /* 0x000fce0000000007 */
.L_x_14381:
[----:B------:R-:W-:Y:S05]  /*8c00*/  BSYNC B1 ;  /* 0x0000000000017941 */ /* 0x000fea0003800000 */
.L_x_14379:
        /* <DEDUP_REMOVED lines=9> */
.L_x_14383:
[----:B------:R-:W-:Y:S01]  /*8ca0*/  IMAD.MOV.U32 R6, RZ, RZ, R29 ;  /* 0x000000ffff067224 */ /* 0x000fe200078e001d */
[----:B------:R-:W-:Y:S01]  /*8cb0*/  PRMT R7, R7, 0x7610, R4 ;  /* 0x0000761007077816 */ /* 0x000fe20000000004 */
[----:B------:R-:W-:Y:S01]  /*8cc0*/  IMAD.MOV.U32 R29, RZ, RZ, R26 ;  /* 0x000000ffff1d7224 */ /* 0x000fe200078e001a */
[----:B------:R-:W-:-:S07]  /*8cd0*/  PRMT R4, R4, 0x5410, R30 ;  /* 0x0000541004047816 */ /* 0x000fce000000001e */
.L_x_14384:
[----:B------:R-:W-:Y:S05]  /*8ce0*/  BSYNC B1 ;  /* 0x0000000000017941 */ /* 0x000fea0003800000 */
.L_x_14382:
        /* <DEDUP_REMOVED lines=16> */
.L_x_14386:
[----:B------:R-:W-:Y:S01]  /*8df0*/  IMAD.MOV.U32 R20, RZ, RZ, R3 ;  /* 0x000000ffff147224 */ /* 0x000fe200078e0003 */
[----:B------:R-:W-:Y:S01]  /*8e00*/  PRMT R17, R17, 0x7610, R30 ;  /* 0x0000761011117816 */ /* 0x000fe2000000001e */
[----:B------:R-:W-:Y:S01]  /*8e10*/  IMAD.MOV.U32 R3, RZ, RZ, R22 ;  /* 0x000000ffff037224 */ /* 0x000fe200078e0016 */
[----:B------:R-:W-:-:S07]  /*8e20*/  PRMT R30, R30, 0x5410, R21 ;  /* 0x000054101e1e7816 */ /* 0x000fce0000000015 */
.L_x_14387:
[----:B------:R-:W-:Y:S05]  /*8e30*/  BSYNC B1 ;  /* 0x0000000000017941 */ /* 0x000fea0003800000 */
.L_x_14385:
        /* <DEDUP_REMOVED lines=9> */
.L_x_14389:
[----:B------:R-:W-:Y:S01]  /*8ed0*/  IMAD.MOV.U32 R21, RZ, RZ, R20 ;  /* 0x000000ffff157224 */ /* 0x000fe200078e0014 */
[----:B------:R-:W-:Y:S01]  /*8ee0*/  PRMT R22, R22, 0x7610, R17 ;  /* 0x0000761016167816 */ /* 0x000fe20000000011 */
[----:B------:R-:W-:Y:S01]  /*8ef0*/  IMAD.MOV.U32 R20, RZ, RZ, R23 ;  /* 0x000000ffff147224 */ /* 0x000fe200078e0017 */
[----:B------:R-:W-:-:S07]  /*8f00*/  PRMT R17, R17, 0x5410, R2 ;  /* 0x0000541011117816 */ /* 0x000fce0000000002 */
.L_x_14390:
[----:B------:R-:W-:Y:S05]  /*8f10*/  BSYNC B1 ;  /* 0x0000000000017941 */ /* 0x000fea0003800000 */
.L_x_14388:
        /* <DEDUP_REMOVED lines=9> */
.L_x_14392:
[C---:B------:R-:W-:Y:S01]  /*8fb0*/  PRMT R2, R22.reuse, 0x7632, R2 ;  /* 0x0000763216027816 */ /* 0x040fe20000000002 */
[----:B------:R-:W-:Y:S02]  /*8fc0*/  IMAD.MOV.U32 R26, RZ, RZ, R21 ;  /* 0x000000ffff1a7224 */ /* 0x000fe400078e0015 */
[----:B------:R-:W-:Y:S01]  /*8fd0*/  IMAD.MOV.U32 R21, RZ, RZ, R34 ;  /* 0x000000ffff157224 */ /* 0x000fe200078e0022 */
[----:B------:R-:W-:-:S07]  /*8fe0*/  PRMT R22, R22, 0x7610, R2 ;  /* 0x0000761016167816 */ /* 0x000fce0000000002 */
.L_x_14393:
[----:B------:R-:W-:Y:S05]  /*8ff0*/  BSYNC B1 ;  /* 0x0000000000017941 */ /* 0x000fea0003800000 */
.L_x_14391:
        /* <DEDUP_REMOVED lines=9> */
.L_x_14395:
[----:B------:R-:W-:Y:S01]  /*9090*/  IMAD.MOV.U32 R23, RZ, RZ, R26 ;  /* 0x000000ffff177224 */ /* 0x000fe200078e001a */
[----:B------:R-:W-:Y:S01]  /*90a0*/  PRMT R17, R2, 0x7610, R17 ;  /* 0x0000761002117816 */ /* 0x000fe20000000011 */
[----:B------:R-:W-:Y:S01]  /*90b0*/  IMAD.MOV.U32 R26, RZ, RZ, R5 ;  /* 0x000000ffff1a7224 */ /* 0x000fe200078e0005 */
[----:B------:R-:W-:-:S07]  /*90c0*/  PRMT R2, R4, 0x7610, R2 ;  /* 0x0000761004027816 */ /* 0x000fce0000000002 */
.L_x_14396:
[----:B------:R-:W-:Y:S05]  /*90d0*/  BSYNC B1 ;  /* 0x0000000000017941 */ /* 0x000fea0003800000 */
.L_x_14394:
        /* <DEDUP_REMOVED lines=9> */
.L_x_14398:
[----:B------:R-:W-:Y:S01]  /*9170*/  IMAD.MOV.U32 R34, RZ, RZ, R23 ;  /* 0x000000ffff227224 */ /* 0x000fe200078e0017 */
[--C-:B------:R-:W-:Y:S01]  /*9180*/  PRMT R2, R2, 0x5410, R17.reuse ;  /* 0x0000541002027816 */ /* 0x100fe20000000011 */
[----:B------:R-:W-:Y:S01]  /*9190*/  IMAD.MOV.U32 R23, RZ, RZ, R32 ;  /* 0x000000ffff177224 */ /* 0x000fe200078e0020 */
[----:B------:R-:W-:-:S07]  /*91a0*/  PRMT R17, R7, 0x7610, R17 ;  /* 0x0000761007117816 */ /* 0x000fce0000000011 */
.L_x_14399:
[----:B------:R-:W-:Y:S05]  /*91b0*/  BSYNC B1 ;  /* 0x0000000000017941 */ /* 0x000fea0003800000 */
.L_x_14397:
        /* <DEDUP_REMOVED lines=9> */
.L_x_14401:
[C---:B------:R-:W-:Y:S01]  /*9250*/  PRMT R4, R2.reuse, 0x7632, R4 ;  /* 0x0000763202047816 */ /* 0x040fe20000000004 */
[----:B------:R-:W-:Y:S02]  /*9260*/  IMAD.MOV.U32 R5, RZ, RZ, R34 ;  /* 0x000000ffff057224 */ /* 0x000fe400078e0022 */
[----:B------:R-:W-:Y:S01]  /*9270*/  IMAD.MOV.U32 R34, RZ, RZ, R29 ;  /* 0x000000ffff227224 */ /* 0x000fe200078e001d */
[----:B------:R-:W-:-:S07]  /*9280*/  PRMT R2, R2, 0x7610, R4 ;  /* 0x0000761002027816 */ /* 0x000fce0000000004 */
.L_x_14402:
[----:B------:R-:W-:Y:S05]  /*9290*/  BSYNC B1 ;  /* 0x0000000000017941 */ /* 0x000fea0003800000 */
.L_x_14400:
        /* <DEDUP_REMOVED lines=9> */
.L_x_14404:
[----:B------:R-:W-:Y:S01]  /*9330*/  IMAD.MOV.U32 R27, RZ, RZ, R5 ;  /* 0x000000ffff1b7224 */ /* 0x000fe200078e0005 */
[----:B------:R-:W-:Y:S01]  /*9340*/  PRMT R4, R7, 0x5432, R4 ;  /* 0x0000543207047816 */ /* 0x000fe20000000004 */
[----:B------:R-:W-:-:S07]  /*9350*/  IMAD.MOV.U32 R5, RZ, RZ, R6 ;  /* 0x000000ffff057224 */ /* 0x000fce00078e0006 */
.L_x_14405:
[----:B------:R-:W-:Y:S05]  /*9360*/  BSYNC B1 ;  /* 0x0000000000017941 */ /* 0x000fea0003800000 */
.L_x_14403:
        /* <DEDUP_REMOVED lines=16> */
.L_x_14407:
[----:B------:R-:W-:Y:S01]  /*9470*/  IMAD.MOV.U32 R6, RZ, RZ, R3 ;  /* 0x000000ffff067224 */ /* 0x000fe200078e0003 */
[----:B------:R-:W-:Y:S01]  /*9480*/  PRMT R7, R7, 0x7610, R30 ;  /* 0x0000761007077816 */ /* 0x000fe2000000001e */
[----:B------:R-:W-:Y:S01]  /*9490*/  IMAD.MOV.U32 R3, RZ, RZ, R20 ;  /* 0x000000ffff037224 */ /* 0x000fe200078e0014 */
[----:B------:R-:W-:-:S07]  /*94a0*/  PRMT R30, R30, 0x7610, R17 ;  /* 0x000076101e1e7816 */ /* 0x000fce0000000011 */
.L_x_14408:
[----:B------:R-:W-:Y:S05]  /*94b0*/  BSYNC B1 ;  /* 0x0000000000017941 */ /* 0x000fea0003800000 */
.L_x_14406:
        /* <DEDUP_REMOVED lines=9> */
.L_x_14410:
[----:B------:R-:W-:Y:S01]  /*9550*/  IMAD.MOV.U32 R29, RZ, RZ, R6 ;  /* 0x000000ffff1d7224 */ /* 0x000fe200078e0006 */
[----:B------:R-:W-:Y:S01]  /*9560*/  PRMT R17, R17, 0x7610, R7 ;  /* 0x0000761011117816 */ /* 0x000fe20000000007 */
[----:B------:R-:W-:Y:S01]  /*9570*/  IMAD.MOV.U32 R6, RZ, RZ, R21 ;  /* 0x000000ffff067224 */ /* 0x000fe200078e0015 */
[----:B------:R-:W-:-:S07]  /*9580*/  PRMT R7, R7, 0x7610, R22 ;  /* 0x0000761007077816 */ /* 0x000fce0000000016 */
.L_x_14411:
[----:B------:R-:W-:Y:S05]  /*9590*/  BSYNC B1 ;  /* 0x0000000000017941 */ /* 0x000fea0003800000 */
.L_x_14409:
        /* <DEDUP_REMOVED lines=9> */
.L_x_14413:
[----:B------:R-:W-:Y:S01]  /*9630*/  IMAD.MOV.U32 R18, RZ, RZ, R29 ;  /* 0x000000ffff127224 */ /* 0x000fe200078e001d */
[C---:B------:R-:W-:Y:S01]  /*9640*/  PRMT R7, R17.reuse, 0x7632, R7 ;  /* 0x0000763211077816 */ /* 0x040fe20000000007 */
[----:B------:R-:W-:Y:S01]  /*9650*/  IMAD.MOV.U32 R29, RZ, RZ, R26 ;  /* 0x000000ffff1d7224 */ /* 0x000fe200078e001a */
[----:B------:R-:W-:-:S07]  /*9660*/  PRMT R17, R17, 0x5410, R2 ;  /* 0x0000541011117816 */ /* 0x000fce0000000002 */
.L_x_14414:
[----:B------:R-:W-:Y:S05]  /*9670*/  BSYNC B1 ;  /* 0x0000000000017941 */ /* 0x000fea0003800000 */
.L_x_14412:
        /* <DEDUP_REMOVED lines=9> */
.L_x_14416:
[----:B------:R-:W-:Y:S01]  /*9710*/  IMAD.MOV.U32 R21, RZ, RZ, R18 ;  /* 0x000000ffff157224 */ /* 0x000fe200078e0012 */
[----:B------:R-:W-:Y:S01]  /*9720*/  PRMT R20, R20, 0x5410, R7 ;  /* 0x0000541014147816 */ /* 0x000fe20000000007 */
[----:B------:R-:W-:Y:S01]  /*9730*/  IMAD.MOV.U32 R18, RZ, RZ, R23 ;  /* 0x000000ffff127224 */ /* 0x000fe200078e0017 */
[----:B------:R-:W-:-:S07]  /*9740*/  PRMT R7, R17, 0x7610, R7 ;  /* 0x0000761011077816 */ /* 0x000fce0000000007 */
.L_x_14417:
[----:B------:R-:W-:Y:S05]  /*9750*/  BSYNC B1 ;  /* 0x0000000000017941 */ /* 0x000fea0003800000 */
.L_x_14415:
        /* <DEDUP_REMOVED lines=9> */
.L_x_14419:
[C---:B------:R-:W-:Y:S01]  /*97f0*/  PRMT R2, R20.reuse, 0x7632, R2 ;  /* 0x0000763214027816 */ /* 0x040fe20000000002 */
[----:B------:R-:W-:Y:S02]  /*9800*/  IMAD.MOV.U32 R22, RZ, RZ, R21 ;  /* 0x000000ffff167224 */ /* 0x000fe400078e0015 */
[----:B------:R-:W-:Y:S01]  /*9810*/  IMAD.MOV.U32 R21, RZ, RZ, R34 ;  /* 0x000000ffff157224 */ /* 0x000fe200078e0022 */
[----:B------:R-:W-:-:S07]  /*9820*/  PRMT R20, R20, 0x7610, R2 ;  /* 0x0000761014147816 */ /* 0x000fce0000000002 */
.L_x_14420:
[----:B------:R-:W-:Y:S05]  /*9830*/  BSYNC B1 ;  /* 0x0000000000017941 */ /* 0x000fea0003800000 */
.L_x_14418:
        /* <DEDUP_REMOVED lines=9> */
.L_x_14422:
[----:B------:R-:W-:Y:S01]  /*98d0*/  IMAD.MOV.U32 R26, RZ, RZ, R22 ;  /* 0x000000ffff1a7224 */ /* 0x000fe200078e0016 */
[----:B------:R-:W-:Y:S01]  /*98e0*/  PRMT R2, R4, 0x5410, R2 ;  /* 0x0000541004027816 */ /* 0x000fe20000000002 */
[----:B------:R-:W-:-:S07]  /*98f0*/  IMAD.MOV.U32 R22, RZ, RZ, R5 ;  /* 0x000000ffff167224 */ /* 0x000fce00078e0005 */
.L_x_14423:
[----:B------:R-:W-:Y:S05]  /*9900*/  BSYNC B1 ;  /* 0x0000000000017941 */ /* 0x000fea0003800000 */
.L_x_14421:
        /* <DEDUP_REMOVED lines=9> */
.L_x_14425:
[C---:B------:R-:W-:Y:S01]  /*99a0*/  PRMT R4, R2.reuse, 0x7632, R4 ;  /* 0x0000763202047816 */ /* 0x040fe20000000004 */
[----:B------:R-:W-:Y:S02]  /*99b0*/  IMAD.MOV.U32 R5, RZ, RZ, R26 ;  /* 0x000000ffff057224 */ /* 0x000fe400078e001a */
[----:B------:R-:W-:Y:S01]  /*99c0*/  IMAD.MOV.U32 R26, RZ, RZ, R27 ;  /* 0x000000ffff1a7224 */ /* 0x000fe200078e001b */
[----:B------:R-:W-:-:S07]  /*99d0*/  PRMT R2, R2, 0x7610, R4 ;  /* 0x0000761002027816 */ /* 0x000fce0000000004 */
.L_x_14426:
[----:B------:R-:W-:Y:S05]  /*99e0*/  BSYNC B1 ;  /* 0x0000000000017941 */ /* 0x000fea0003800000 */
.L_x_14424:
        /* <DEDUP_REMOVED lines=16> */
.L_x_14428:
[----:B------:R-:W-:Y:S01]  /*9af0*/  IMAD.MOV.U32 R16, RZ, RZ, R3 ;  /* 0x000000ffff107224 */ /* 0x000fe200078e0003 */
[C---:B------:R-:W-:Y:S01]  /*9b00*/  PRMT R15, R30.reuse, 0x7632, R15 ;  /* 0x000076321e0f7816 */ /* 0x040fe2000000000f */
[----:B------:R-:W-:Y:S01]  /*9b10*/  IMAD.MOV.U32 R3, RZ, RZ, R6 ;  /* 0x000000ffff037224 */ /* 0x000fe200078e0006 */
[----:B------:R-:W-:-:S07]  /*9b20*/  PRMT R30, R30, 0x7610, R7 ;  /* 0x000076101e1e7816 */ /* 0x000fce0000000007 */
.L_x_14429:
[----:B------:R-:W-:Y:S05]  /*9b30*/  BSYNC B1 ;  /* 0x0000000000017941 */ /* 0x000fea0003800000 */
.L_x_14427:
        /* <DEDUP_REMOVED lines=9> */
.L_x_14431:
[----:B------:R-:W-:Y:S01]  /*9bd0*/  IMAD.MOV.U32 R23, RZ, RZ, R16 ;  /* 0x000000ffff177224 */ /* 0x000fe200078e0010 */
[----:B------:R-:W-:Y:S01]  /*9be0*/  PRMT R6, R15, 0x7610, R6 ;  /* 0x000076100f067816 */ /* 0x000fe20000000006 */
[----:B------:R-:W-:Y:S01]  /*9bf0*/  IMAD.MOV.U32 R16, RZ, RZ, R29 ;  /* 0x000000ffff107224 */ /* 0x000fe200078e001d */
[----:B------:R-:W-:-:S07]  /*9c00*/  PRMT R15, R17, 0x7632, R15 ;  /* 0x00007632110f7816 */ /* 0x000fce000000000f */
.L_x_14432:
[----:B------:R-:W-:Y:S05]  /*9c10*/  BSYNC B1 ;  /* 0x0000000000017941 */ /* 0x000fea0003800000 */
.L_x_14430:
        /* <DEDUP_REMOVED lines=9> */
.L_x_14434:
[----:B------:R-:W-:Y:S01]  /*9cb0*/  IMAD.MOV.U32 R32, RZ, RZ, R23 ;  /* 0x000000ffff207224 */ /* 0x000fe200078e0017 */
[----:B------:R-:W-:Y:S01]  /*9cc0*/  PRMT R4, R4, 0x5410, R6 ;  /* 0x0000541004047816 */ /* 0x000fe20000000006 */
[----:B------:R-:W-:Y:S01]  /*9cd0*/  IMAD.MOV.U32 R23, RZ, RZ, R18 ;  /* 0x000000ffff177224 */ /* 0x000fe200078e0012 */
[----:B------:R-:W-:-:S07]  /*9ce0*/  PRMT R6, R7, 0x7610, R6 ;  /* 0x0000761007067816 */ /* 0x000fce0000000006 */
.L_x_14435:
[----:B------:R-:W-:Y:S05]  /*9cf0*/  BSYNC B1 ;  /* 0x0000000000017941 */ /* 0x000fea0003800000 */
.L_x_14433:
        /* <DEDUP_REMOVED lines=9> */
.L_x_14437:
[----:B------:R-:W-:Y:S01]  /*9d90*/  IMAD.MOV.U32 R7, RZ, RZ, R32 ;  /* 0x000000ffff077224 */ /* 0x000fe200078e0020 */
[----:B------:R-:W-:Y:S01]  /*9da0*/  PRMT R6, R6, 0x7610, R4 ;  /* 0x0000761006067816 */ /* 0x000fe20000000004 */
[----:B------:R-:W-:Y:S01]  /*9db0*/  IMAD.MOV.U32 R32, RZ, RZ, R21 ;  /* 0x000000ffff207224 */ /* 0x000fe200078e0015 */
[----:B------:R-:W-:-:S07]  /*9dc0*/  PRMT R4, R4, 0x7610, R20 ;  /* 0x0000761004047816 */ /* 0x000fce0000000014 */
.L_x_14438:
[----:B------:R-:W-:Y:S05]  /*9dd0*/  BSYNC B1 ;  /* 0x0000000000017941 */ /* 0x000fea0003800000 */
.L_x_14436:
        /* <DEDUP_REMOVED lines=9> */
.L_x_14440:
[----:B------:R-:W-:Y:S01]  /*9e70*/  IMAD.MOV.U32 R17, RZ, RZ, R7 ;  /* 0x000000ffff117224 */ /* 0x000fe200078e0007 */
[----:B------:R-:W-:Y:S01]  /*9e80*/  PRMT R15, R15, 0x7610, R6 ;  /* 0x000076100f0f7816 */ /* 0x000fe20000000006 */
[----:B------:R-:W-:Y:S01]  /*9e90*/  IMAD.MOV.U32 R7, RZ, RZ, R22 ;  /* 0x000000ffff077224 */ /* 0x000fe200078e0016 */
[----:B------:R-:W-:-:S07]  /*9ea0*/  PRMT R6, R6, 0x5410, R2 ;  /* 0x0000541006067816 */ /* 0x000fce0000000002 */
.L_x_14441:
[----:B------:R-:W-:Y:S05]  /*9eb0*/  BSYNC B1 ;  /* 0x0000000000017941 */ /* 0x000fea0003800000 */
.L_x_14439:
        /* <DEDUP_REMOVED lines=9> */
.L_x_14443:
[C---:B------:R-:W-:Y:S01]  /*9f50*/  PRMT R2, R15.reuse, 0x7632, R2 ;  /* 0x000076320f027816 */ /* 0x040fe20000000002 */
[----:B------:R-:W-:Y:S02]  /*9f60*/  IMAD.MOV.U32 R18, RZ, RZ, R17 ;  /* 0x000000ffff127224 */ /* 0x000fe400078e0011 */
[----:B------:R-:W-:Y:S01]  /*9f70*/  IMAD.MOV.U32 R17, RZ, RZ, R26 ;  /* 0x000000ffff117224 */ /* 0x000fe200078e001a */
[----:B------:R-:W-:-:S07]  /*9f80*/  PRMT R15, R15, 0x7610, R2 ;  /* 0x000076100f0f7816 */ /* 0x000fce0000000002 */
.L_x_14444:
[----:B------:R-:W-:Y:S05]  /*9f90*/  BSYNC B1 ;  /* 0x0000000000017941 */ /* 0x000fea0003800000 */
.L_x_14442:
        /* <DEDUP_REMOVED lines=9> */
.L_x_14446:
[----:B------:R-:W-:Y:S01]  /*a030*/  IMAD.MOV.U32 R20, RZ, RZ, R18 ;  /* 0x000000ffff147224 */ /* 0x000fe200078e0012 */
[----:B------:R-:W-:Y:S01]  /*a040*/  PRMT R2, R4, 0x5410, R2 ;  /* 0x0000541004027816 */ /* 0x000fe20000000002 */
[----:B------:R-:W-:-:S07]  /*a050*/  IMAD.MOV.U32 R18, RZ, RZ, R5 ;  /* 0x000000ffff127224 */ /* 0x000fce00078e0005 */
.L_x_14447:
[----:B------:R-:W-:Y:S05]  /*a060*/  BSYNC B1 ;  /* 0x0000000000017941 */ /* 0x000fea0003800000 */
.L_x_14445:
        /* <DEDUP_REMOVED lines=16> */
.L_x_14449:
[----:B------:R-:W-:Y:S01]  /*a170*/  IMAD.MOV.U32 R14, RZ, RZ, R3 ;  /* 0x000000ffff0e7224 */ /* 0x000fe200078e0003 */
[----:B------:R-:W-:Y:S01]  /*a180*/  PRMT R5, R5, 0x7610, R30 ;  /* 0x0000761005057816 */ /* 0x000fe2000000001e */
[----:B------:R-:W-:Y:S01]  /*a190*/  IMAD.MOV.U32 R3, RZ, RZ, R16 ;  /* 0x000000ffff037224 */ /* 0x000fe200078e0010 */
[----:B------:R-:W-:-:S07]  /*a1a0*/  PRMT R30, R30, 0x5410, R15 ;  /* 0x000054101e1e7816 */ /* 0x000fce000000000f */
.L_x_14450:
[----:B------:R-:W-:Y:S05]  /*a1b0*/  BSYNC B1 ;  /* 0x0000000000017941 */ /* 0x000fea0003800000 */
.L_x_14448:
        /* <DEDUP_REMOVED lines=9> */
.L_x_14452:
[----:B------:R-:W-:Y:S01]  /*a250*/  IMAD.MOV.U32 R21, RZ, RZ, R14 ;  /* 0x000000ffff157224 */ /* 0x000fe200078e000e */
[----:B------:R-:W-:Y:S01]  /*a260*/  PRMT R16, R16, 0x7610, R5 ;  /* 0x0000761010107816 */ /* 0x000fe20000000005 */
[----:B------:R-:W-:Y:S01]  /*a270*/  IMAD.MOV.U32 R14, RZ, RZ, R23 ;  /* 0x000000ffff0e7224 */ /* 0x000fe200078e0017 */
[----:B------:R-:W-:-:S07]  /*a280*/  PRMT R5, R5, 0x5410, R6 ;  /* 0x0000541005057816 */ /* 0x000fce0000000006 */
.L_x_14453:
[----:B------:R-:W-:Y:S05]  /*a290*/  BSYNC B1 ;  /* 0x0000000000017941 */ /* 0x000fea0003800000 */
.L_x_14451:
        /* <DEDUP_REMOVED lines=9> */
.L_x_14455:
[----:B------:R-:W-:Y:S01]  /*a330*/  IMAD.MOV.U32 R22, RZ, RZ, R21 ;  /* 0x000000ffff167224 */ /* 0x000fe200078e0015 */
[----:B------:R-:W-:Y:S01]  /*a340*/  PRMT R23, R23, 0x7610, R16 ;  /* 0x0000761017177816 */ /* 0x000fe20000000010 */
[----:B------:R-:W-:Y:S01]  /*a350*/  IMAD.MOV.U32 R21, RZ, RZ, R32 ;  /* 0x000000ffff157224 */ /* 0x000fe200078e0020 */
[----:B------:R-:W-:-:S07]  /*a360*/  PRMT R16, R16, 0x7610, R4 ;  /* 0x0000761010107816 */ /* 0x000fce0000000004 */
.L_x_14456:
[----:B------:R-:W-:Y:S05]  /*a370*/  BSYNC B1 ;  /* 0x0000000000017941 */ /* 0x000fea0003800000 */
.L_x_14454:
        /* <DEDUP_REMOVED lines=9> */
.L_x_14458:
[----:B------:R-:W-:Y:S01]  /*a410*/  IMAD.MOV.U32 R4, RZ, RZ, R22 ;  /* 0x000000ffff047224 */ /* 0x000fe200078e0016 */
[C---:B------:R-:W-:Y:S01]  /*a420*/  PRMT R5, R23.reuse, 0x7632, R5 ;  /* 0x0000763217057816 */ /* 0x040fe20000000005 */
[----:B------:R-:W-:Y:S01]  /*a430*/  IMAD.MOV.U32 R22, RZ, RZ, R7 ;  /* 0x000000ffff167224 */ /* 0x000fe200078e0007 */
[----:B------:R-:W-:-:S07]  /*a440*/  PRMT R23, R23, 0x7610, R6 ;  /* 0x0000761017177816 */ /* 0x000fce0000000006 */
.L_x_14459:
[----:B------:R-:W-:Y:S05]  /*a450*/  BSYNC B1 ;  /* 0x0000000000017941 */ /* 0x000fea0003800000 */
.L_x_14457:
        /* <DEDUP_REMOVED lines=9> */
.L_x_14461:
[----:B------:R-:W-:Y:S01]  /*a4f0*/  IMAD.MOV.U32 R7, RZ, RZ, R4 ;  /* 0x000000ffff077224 */ /* 0x000fe200078e0004 */
[----:B------:R-:W-:Y:S01]  /*a500*/  PRMT R6, R6, 0x5410, R5 ;  /* 0x0000541006067816 */ /* 0x000fe20000000005 */
[----:B------:R-:W-:Y:S01]  /*a510*/  IMAD.MOV.U32 R4, RZ, RZ, R17 ;  /* 0x000000ffff047224 */ /* 0x000fe200078e0011 */
[----:B------:R-:W-:-:S07]  /*a520*/  PRMT R5, R15, 0x7632, R5 ;  /* 0x000076320f057816 */ /* 0x000fce0000000005 */
.L_x_14462:
[----:B------:R-:W-:Y:S05]  /*a530*/  BSYNC B1 ;  /* 0x0000000000017941 */ /* 0x000fea0003800000 */
.L_x_14460:
        /* <DEDUP_REMOVED lines=9> */
.L_x_14464:
[----:B------:R-:W-:Y:S01]  /*a5d0*/  IMAD.MOV.U32 R15, RZ, RZ, R7 ;  /* 0x000000ffff0f7224 */ /* 0x000fe200078e0007 */
[----:B------:R-:W-:Y:S01]  /*a5e0*/  PRMT R17, R17, 0x7610, R6 ;  /* 0x0000761011117816 */ /* 0x000fe20000000006 */
[----:B------:R-:W-:Y:S01]  /*a5f0*/  IMAD.MOV.U32 R7, RZ, RZ, R18 ;  /* 0x000000ffff077224 */ /* 0x000fe200078e0012 */
[----:B------:R-:W-:-:S07]  /*a600*/  PRMT R6, R6, 0x5410, R2 ;  /* 0x0000541006067816 */ /* 0x000fce0000000002 */
.L_x_14465:
[----:B------:R-:W-:Y:S05]  /*a610*/  BSYNC B1 ;  /* 0x0000000000017941 */ /* 0x000fea0003800000 */
.L_x_14463:
        /* <DEDUP_REMOVED lines=9> */
.L_x_14467:
[C---:B------:R-:W-:Y:S01]  /*a6b0*/  PRMT R2, R17.reuse, 0x7632, R2 ;  /* 0x0000763211027816 */ /* 0x040fe20000000002 */
[----:B------:R-:W-:Y:S02]  /*a6c0*/  IMAD.MOV.U32 R18, RZ, RZ, R15 ;  /* 0x000000ffff127224 */ /* 0x000fe400078e000f */
[----:B------:R-:W-:Y:S01]  /*a6d0*/  IMAD.MOV.U32 R15, RZ, RZ, R20 ;  /* 0x000000ffff0f7224 */ /* 0x000fe200078e0014 */
[----:B------:R-:W-:-:S07]  /*a6e0*/  PRMT R17, R17, 0x7610, R2 ;  /* 0x0000761011117816 */ /* 0x000fce0000000002 */
.L_x_14468:
[----:B------:R-:W-:Y:S05]  /*a6f0*/  BSYNC B1 ;  /* 0x0000000000017941 */ /* 0x000fea0003800000 */
.L_x_14466:
        /* <DEDUP_REMOVED lines=16> */
.L_x_14470:
[----:B------:R-:W-:Y:S01]  /*a800*/  IMAD.MOV.U32 R12, RZ, RZ, R3 ;  /* 0x000000ffff0c7224 */ /* 0x000fe200078e0003 */
[----:B------:R-:W-:Y:S01]  /*a810*/  PRMT R2, R2, 0x7610, R30 ;  /* 0x0000761002027816 */ /* 0x000fe2000000001e */
[----:B------:R-:W-:Y:S01]  /*a820*/  IMAD.MOV.U32 R3, RZ, RZ, R14 ;  /* 0x000000ffff037224 */ /* 0x000fe200078e000e */
[----:B------:R-:W-:-:S07]  /*a830*/  PRMT R30, R30, 0x7610, R5 ;  /* 0x000076101e1e7816 */ /* 0x000fce0000000005 */
.L_x_14471:
[----:B------:R-:W-:Y:S05]  /*a840*/  BSYNC B1 ;  /* 0x0000000000017941 */ /* 0x000fea0003800000 */
.L_x_14469:
        /* <DEDUP_REMOVED lines=9> */
.L_x_14473:
[----:B------:R-:W-:Y:S01]  /*a8e0*/  IMAD.MOV.U32 R11, RZ, RZ, R12 ;  /* 0x000000ffff0b7224 */ /* 0x000fe200078e000c */
[C---:B------:R-:W-:Y:S01]  /*a8f0*/  PRMT R6, R2.reuse, 0x7632, R6 ;  /* 0x0000763202067816 */ /* 0x040fe20000000006 */
[----:B------:R-:W-:Y:S01]  /*a900*/  IMAD.MOV.U32 R12, RZ, RZ, R21 ;  /* 0x000000ffff0c7224 */ /* 0x000fe200078e0015 */
[----:B------:R-:W-:-:S07]  /*a910*/  PRMT R2, R2, 0x7610, R16 ;  /* 0x0000761002027816 */ /* 0x000fce0000000010 */
.L_x_14474:
[----:B------:R-:W-:Y:S05]  /*a920*/  BSYNC B1 ;  /* 0x0000000000017941 */ /* 0x000fea0003800000 */
.L_x_14472:
        /* <DEDUP_REMOVED lines=9> */
.L_x_14476:
[----:B------:R-:W-:Y:S01]  /*a9c0*/  IMAD.MOV.U32 R21, RZ, RZ, R11 ;  /* 0x000000ffff157224 */ /* 0x000fe200078e000b */
[----:B------:R-:W-:Y:S01]  /*a9d0*/  PRMT R17, R6, 0x7610, R17 ;  /* 0x0000761006117816 */ /* 0x000fe20000000011 */
[----:B------:R-:W-:Y:S01]  /*a9e0*/  IMAD.MOV.U32 R11, RZ, RZ, R22 ;  /* 0x000000ffff0b7224 */ /* 0x000fe200078e0016 */
[----:B------:R-:W-:-:S07]  /*a9f0*/  PRMT R6, R23, 0x7632, R6 ;  /* 0x0000763217067816 */ /* 0x000fce0000000006 */
.L_x_14477:
[----:B------:R-:W-:Y:S05]  /*aa00*/  BSYNC B1 ;  /* 0x0000000000017941 */ /* 0x000fea0003800000 */
.L_x_14475:
        /* <DEDUP_REMOVED lines=9> */
.L_x_14479:
[----:B------:R-:W-:Y:S01]  /*aaa0*/  IMAD.MOV.U32 R14, RZ, RZ, R21 ;  /* 0x000000ffff0e7224 */ /* 0x000fe200078e0015 */
[--C-:B------:R-:W-:Y:S01]  /*aab0*/  PRMT R16, R16, 0x5410, R17.reuse ;  /* 0x0000541010107816 */ /* 0x100fe20000000011 */
[----:B------:R-:W-:Y:S01]  /*aac0*/  IMAD.MOV.U32 R21, RZ, RZ, R4 ;  /* 0x000000ffff157224 */ /* 0x000fe200078e0004 */
[----:B------:R-:W-:-:S07]  /*aad0*/  PRMT R17, R5, 0x7610, R17 ;  /* 0x0000761005117816 */ /* 0x000fce0000000011 */
.L_x_14480:
[----:B------:R-:W-:Y:S05]  /*aae0*/  BSYNC B1 ;  /* 0x0000000000017941 */ /* 0x000fea0003800000 */
.L_x_14478:
        /* <DEDUP_REMOVED lines=9> */
.L_x_14482:
[----:B------:R-:W-:Y:S01]  /*ab80*/  IMAD.MOV.U32 R4, RZ, RZ, R14 ;  /* 0x000000ffff047224 */ /* 0x000fe200078e000e */
[----:B------:R-:W-:Y:S01]  /*ab90*/  PRMT R16, R16, 0x7632, R6 ;  /* 0x0000763210107816 */ /* 0x000fe20000000006 */
[----:B------:R-:W-:-:S07]  /*aba0*/  IMAD.MOV.U32 R14, RZ, RZ, R7 ;  /* 0x000000ffff0e7224 */ /* 0x000fce00078e0007 */
.L_x_14483:
[----:B------:R-:W-:Y:S05]  /*abb0*/  BSYNC B1 ;  /* 0x0000000000017941 */ /* 0x000fea0003800000 */
.L_x_14481:
        /* <DEDUP_REMOVED lines=9> */
.L_x_14485:
[----:B------:R-:W-:Y:S01]  /*ac50*/  IMAD.MOV.U32 R5, RZ, RZ, R4 ;  /* 0x000000ffff057224 */ /* 0x000fe200078e0004 */
[--C-:B------:R-:W-:Y:S01]  /*ac60*/  PRMT R6, R6, 0x5410, R16.reuse ;  /* 0x0000541006067816 */ /* 0x100fe20000000010 */
[----:B------:R-:W-:Y:S01]  /*ac70*/  IMAD.MOV.U32 R4, RZ, RZ, R15 ;  /* 0x000000ffff047224 */ /* 0x000fe200078e000f */
[----:B------:R-:W-:-:S07]  /*ac80*/  PRMT R16, R17, 0x7632, R16 ;  /* 0x0000763211107816 */ /* 0x000fce0000000010 */
.L_x_14486:
[----:B------:R-:W-:Y:S05]  /*ac90*/  BSYNC B1 ;  /* 0x0000000000017941 */ /* 0x000fea0003800000 */
.L_x_14484:
        /* <DEDUP_REMOVED lines=9> */
.L_x_14488:
[----:B------:R-:W-:Y:S01]  /*ad30*/  IMAD.MOV.U32 R7, RZ, RZ, R5 ;  /* 0x000000ffff077224 */ /* 0x000fe200078e0005 */
[C---:B------:R-:W-:Y:S01]  /*ad40*/  PRMT R15, R6.reuse, 0x7632, R15 ;  /* 0x00007632060f7816 */ /* 0x040fe2000000000f */
[----:B------:R-:W-:Y:S01]  /*ad50*/  IMAD.MOV.U32 R5, RZ, RZ, R18 ;  /* 0x000000ffff057224 */ /* 0x000fe200078e0012 */
[----:B------:R-:W-:-:S07]  /*ad60*/  PRMT R6, R6, 0x5410, R2 ;  /* 0x0000541006067816 */ /* 0x000fce0000000002 */
.L_x_14489:
[----:B------:R-:W-:Y:S05]  /*ad70*/  BSYNC B1 ;  /* 0x0000000000017941 */ /* 0x000fea0003800000 */
.L_x_14487:
        /* <DEDUP_REMOVED lines=16> */
.L_x_14491:
[----:B------:R-:W-:Y:S01]  /*ae80*/  IMAD.MOV.U32 R10, RZ, RZ, R3 ;  /* 0x000000ffff0a7224 */ /* 0x000fe200078e0003 */
[----:B------:R-:W-:Y:S01]  /*ae90*/  PRMT R22, R22, 0x7610, R30 ;  /* 0x0000761016167816 */ /* 0x000fe2000000001e */
[----:B------:R-:W-:Y:S01]  /*aea0*/  IMAD.MOV.U32 R3, RZ, RZ, R12 ;  /* 0x000000ffff037224 */ /* 0x000fe200078e000c */
[----:B------:R-:W-:-:S07]  /*aeb0*/  PRMT R30, R30, 0x7610, R2 ;  /* 0x000076101e1e7816 */ /* 0x000fce0000000002 */
.L_x_14492:
[----:B------:R-:W-:Y:S05]  /*aec0*/  BSYNC B1 ;  /* 0x0000000000017941 */ /* 0x000fea0003800000 */
.L_x_14490:
        /* <DEDUP_REMOVED lines=9> */
.L_x_14494:
[----:B------:R-:W-:Y:S01]  /*af60*/  IMAD.MOV.U32 R12, RZ, RZ, R10 ;  /* 0x000000ffff0c7224 */ /* 0x000fe200078e000a */
[----:B------:R-:W-:Y:S01]  /*af70*/  PRMT R20, R20, 0x7610, R22 ;  /* 0x0000761014147816 */ /* 0x000fe20000000016 */
[----:B------:R-:W-:Y:S01]  /*af80*/  IMAD.MOV.U32 R10, RZ, RZ, R11 ;  /* 0x000000ffff0a7224 */ /* 0x000fe200078e000b */
[----:B------:R-:W-:-:S07]  /*af90*/  PRMT R22, R22, 0x5410, R6 ;  /* 0x0000541016167816 */ /* 0x000fce0000000006 */
.L_x_14495:
[----:B------:R-:W-:Y:S05]  /*afa0*/  BSYNC B1 ;  /* 0x0000000000017941 */ /* 0x000fea0003800000 */
.L_x_14493:
        /* <DEDUP_REMOVED lines=9> */
.L_x_14497:
[----:B------:R-:W-:Y:S01]  /*b040*/  IMAD.MOV.U32 R11, RZ, RZ, R12 ;  /* 0x000000ffff0b7224 */ /* 0x000fe200078e000c */
[----:B------:R-:W-:Y:S01]  /*b050*/  PRMT R20, R20, 0x5432, R17 ;  /* 0x0000543214147816 */ /* 0x000fe20000000011 */
[----:B------:R-:W-:-:S07]  /*b060*/  IMAD.MOV.U32 R12, RZ, RZ, R21 ;  /* 0x000000ffff0c7224 */ /* 0x000fce00078e0015 */
.L_x_14498:
[----:B------:R-:W-:Y:S05]  /*b070*/  BSYNC B1 ;  /* 0x0000000000017941 */ /* 0x000fea0003800000 */
.L_x_14496:
        /* <DEDUP_REMOVED lines=9> */
.L_x_14500:
[----:B------:R-:W-:Y:S01]  /*b110*/  IMAD.MOV.U32 R17, RZ, RZ, R11 ;  /* 0x000000ffff117224 */ /* 0x000fe200078e000b */
[----:B------:R-:W-:Y:S01]  /*b120*/  PRMT R6, R20, 0x7610, R6 ;  /* 0x0000761014067816 */ /* 0x000fe20000000006 */
[----:B------:R-:W-:Y:S01]  /*b130*/  IMAD.MOV.U32 R11, RZ, RZ, R14 ;  /* 0x000000ffff0b7224 */ /* 0x000fe200078e000e */
[----:B------:R-:W-:-:S07]  /*b140*/  PRMT R20, R16, 0x7632, R20 ;  /* 0x0000763210147816 */ /* 0x000fce0000000014 */
.L_x_14501:
[----:B------:R-:W-:Y:S05]  /*b150*/  BSYNC B1 ;  /* 0x0000000000017941 */ /* 0x000fea0003800000 */
.L_x_14499:
        /* <DEDUP_REMOVED lines=9> */
.L_x_14503:
[----:B------:R-:W-:Y:S01]  /*b1f0*/  IMAD.MOV.U32 R14, RZ, RZ, R17 ;  /* 0x000000ffff0e7224 */ /* 0x000fe200078e0011 */
[----:B------:R-:W-:Y:S01]  /*b200*/  PRMT R15, R15, 0x5410, R6 ;  /* 0x000054100f0f7816 */ /* 0x000fe20000000006 */
[----:B------:R-:W-:Y:S01]  /*b210*/  IMAD.MOV.U32 R17, RZ, RZ, R4 ;  /* 0x000000ffff117224 */ /* 0x000fe200078e0004 */
[----:B------:R-:W-:-:S07]  /*b220*/  PRMT R6, R16, 0x7610, R6 ;  /* 0x0000761010067816 */ /* 0x000fce0000000006 */
.L_x_14504:
[----:B------:R-:W-:Y:S05]  /*b230*/  BSYNC B1 ;  /* 0x0000000000017941 */ /* 0x000fea0003800000 */
.L_x_14502:
        /* <DEDUP_REMOVED lines=9> */
.L_x_14506:
[----:B------:R-:W-:Y:S01]  /*b2d0*/  IMAD.MOV.U32 R16, RZ, RZ, R14 ;  /* 0x000000ffff107224 */ /* 0x000fe200078e000e */
[C---:B------:R-:W-:Y:S01]  /*b2e0*/  PRMT R21, R15.reuse, 0x7632, R21 ;  /* 0x000076320f157816 */ /* 0x040fe20000000015 */
[----:B------:R-:W-:Y:S01]  /*b2f0*/  IMAD.MOV.U32 R14, RZ, RZ, R5 ;  /* 0x000000ffff0e7224 */ /* 0x000fe200078e0005 */
[----:B------:R-:W-:-:S07]  /*b300*/  PRMT R15, R15, 0x7610, R6 ;  /* 0x000076100f0f7816 */ /* 0x000fce0000000006 */
.L_x_14507:
[----:B------:R-:W-:Y:S05]  /*b310*/  BSYNC B1 ;  /* 0x0000000000017941 */ /* 0x000fea0003800000 */
.L_x_14505:
        /* <DEDUP_REMOVED lines=9> */
.L_x_14509:
[----:B------:R-:W-:Y:S01]  /*b3b0*/  IMAD.MOV.U32 R18, RZ, RZ, R16 ;  /* 0x000000ffff127224 */ /* 0x000fe200078e0010 */
[----:B------:R-:W-:Y:S01]  /*b3c0*/  PRMT R22, R21, 0x7610, R22 ;  /* 0x0000761015167816 */ /* 0x000fe20000000016 */
[----:B------:R-:W-:Y:S01]  /*b3d0*/  IMAD.MOV.U32 R16, RZ, RZ, R7 ;  /* 0x000000ffff107224 */ /* 0x000fe200078e0007 */
[----:B------:R-:W-:-:S07]  /*b3e0*/  PRMT R21, R15, 0x7610, R21 ;  /* 0x000076100f157816 */ /* 0x000fce0000000015 */
.L_x_14510:
[----:B------:R-:W-:Y:S05]  /*b3f0*/  BSYNC B1 ;  /* 0x0000000000017941 */ /* 0x000fea0003800000 */
.L_x_14508:
        /* <DEDUP_REMOVED lines=16> */
.L_x_14512:
[----:B------:R-:W-:Y:S01]  /*b500*/  PRMT R32, R32, 0x7610, R30 ;  /* 0x0000761020207816 */ /* 0x000fe2000000001e */
[----:B------:R-:W-:Y:S01]  /*b510*/  IMAD.MOV.U32 R2, RZ, RZ, R3 ;  /* 0x000000ffff027224 */ /* 0x000fe200078e0003 */
[----:B------:R-:W-:Y:S01]  /*b520*/  PRMT R30, R30, 0x7610, R22 ;  /* 0x000076101e1e7816 */ /* 0x000fe20000000016 */
[----:B------:R-:W-:-:S07]  /*b530*/  IMAD.MOV.U32 R3, RZ, RZ, R10 ;  /* 0x000000ffff037224 */ /* 0x000fce00078e000a */
.L_x_14513:
[----:B------:R-:W-:Y:S05]  /*b540*/  BSYNC B1 ;  /* 0x0000000000017941 */ /* 0x000fea0003800000 */
.L_x_14511:
        /* <DEDUP_REMOVED lines=9> */
.L_x_14515:
[----:B------:R-:W-:Y:S01]  /*b5e0*/  PRMT R33, R33, 0x7610, R32 ;  /* 0x0000761021217816 */ /* 0x000fe20000000020 */
[----:B------:R-:W-:Y:S01]  /*b5f0*/  IMAD.MOV.U32 R5, RZ, RZ, R2 ;  /* 0x000000ffff057224 */ /* 0x000fe200078e0002 */
[----:B------:R-:W-:Y:S01]  /*b600*/  PRMT R32, R32, 0x7610, R20 ;  /* 0x0000761020207816 */ /* 0x000fe20000000014 */
[----:B------:R-:W-:-:S07]  /*b610*/  IMAD.MOV.U32 R2, RZ, RZ, R12 ;  /* 0x000000ffff027224 */ /* 0x000fce00078e000c */
.L_x_14516:
[----:B------:R-:W-:Y:S05]  /*b620*/  BSYNC B1 ;  /* 0x0000000000017941 */ /* 0x000fea0003800000 */
.L_x_14514:
        /* <DEDUP_REMOVED lines=9> */
.L_x_14518:
[----:B------:R-:W-:Y:S01]  /*b6c0*/  IMAD.MOV.U32 R4, RZ, RZ, R5 ;  /* 0x000000ffff047224 */ /* 0x000fe200078e0005 */
[----:B------:R-:W-:Y:S01]  /*b6d0*/  PRMT R33, R33, 0x5432, R20 ;  /* 0x0000543221217816 */ /* 0x000fe20000000014 */
[----:B------:R-:W-:-:S07]  /*b6e0*/  IMAD.MOV.U32 R5, RZ, RZ, R11 ;  /* 0x000000ffff057224 */ /* 0x000fce00078e000b */
.L_x_14519:
[----:B------:R-:W-:Y:S05]  /*b6f0*/  BSYNC B1 ;  /* 0x0000000000017941 */ /* 0x000fea0003800000 */
.L_x_14517:
        /* <DEDUP_REMOVED lines=9> */
.L_x_14521:
[----:B------:R-:W-:Y:S01]  /*b790*/  PRMT R32, R33, 0x7610, R32 ;  /* 0x0000761021207816 */ /* 0x000fe20000000020 */
[----:B------:R-:W-:Y:S01]  /*b7a0*/  IMAD.MOV.U32 R7, RZ, RZ, R4 ;  /* 0x000000ffff077224 */ /* 0x000fe200078e0004 */
[----:B------:R-:W-:Y:S01]  /*b7b0*/  PRMT R33, R6, 0x7610, R33 ;  /* 0x0000761006217816 */ /* 0x000fe20000000021 */
[----:B------:R-:W-:-:S07]  /*b7c0*/  IMAD.MOV.U32 R4, RZ, RZ, R17 ;  /* 0x000000ffff047224 */ /* 0x000fce00078e0011 */
.L_x_14522:
[----:B------:R-:W-:Y:S05]  /*b7d0*/  BSYNC B1 ;  /* 0x0000000000017941 */ /* 0x000fea0003800000 */
.L_x_14520:
        /* <DEDUP_REMOVED lines=9> */
.L_x_14524:
[----:B------:R-:W-:Y:S01]  /*b870*/  PRMT R31, R32, 0x7610, R31 ;  /* 0x00007610201f7816 */ /* 0x000fe2000000001f */
[----:B------:R-:W-:Y:S01]  /*b880*/  IMAD.MOV.U32 R6, RZ, RZ, R7 ;  /* 0x000000ffff067224 */ /* 0x000fe200078e0007 */
[----:B------:R-:W-:Y:S01]  /*b890*/  PRMT R32, R15, 0x7632, R32 ;  /* 0x000076320f207816 */ /* 0x000fe20000000020 */
[----:B------:R-:W-:-:S07]  /*b8a0*/  IMAD.MOV.U32 R7, RZ, RZ, R14 ;  /* 0x000000ffff077224 */ /* 0x000fce00078e000e */
.L_x_14525:
[----:B------:R-:W-:Y:S05]  /*b8b0*/  BSYNC B1 ;  /* 0x0000000000017941 */ /* 0x000fea0003800000 */
.L_x_14523:
        /* <DEDUP_REMOVED lines=9> */
.L_x_14527:
[----:B------:R-:W-:Y:S01]  /*b950*/  IMAD.MOV.U32 R27, RZ, RZ, R6 ;  /* 0x000000ffff1b7224 */ /* 0x000fe200078e0006 */
[----:B------:R-:W-:Y:S01]  /*b960*/  PRMT R31, R21, 0x5410, R31 ;  /* 0x00005410151f7816 */ /* 0x000fe2000000001f */
[----:B------:R-:W-:-:S07]  /*b970*/  IMAD.MOV.U32 R6, RZ, RZ, R16 ;  /* 0x000000ffff067224 */ /* 0x000fce00078e0010 */
.L_x_14528:
[----:B------:R-:W-:Y:S05]  /*b980*/  BSYNC B1 ;  /* 0x0000000000017941 */ /* 0x000fea0003800000 */
.L_x_14526:
        /* <DEDUP_REMOVED lines=9> */
.L_x_14530:
[C---:B------:R-:W-:Y:S01]  /*ba20*/  PRMT R30, R31.reuse, 0x7632, R30 ;  /* 0x000076321f1e7816 */ /* 0x040fe2000000001e */
[----:B------:R-:W-:Y:S01]  /*ba30*/  IMAD.MOV.U32 R26, RZ, RZ, R27 ;  /* 0x000000ffff1a7224 */ /* 0x000fe200078e001b */
[----:B------:R-:W-:Y:S01]  /*ba40*/  PRMT R31, R31, 0x5410, R22 ;  /* 0x000054101f1f7816 */ /* 0x000fe20000000016 */
[----:B------:R-:W-:-:S07]  /*ba50*/  IMAD.MOV.U32 R27, RZ, RZ, R18 ;  /* 0x000000ffff1b7224 */ /* 0x000fce00078e0012 */
.L_x_14531:
[----:B------:R-:W-:Y:S05]  /*ba60*/  BSYNC B1 ;  /* 0x0000000000017941 */ /* 0x000fea0003800000 */
.L_x_14529:
[----:B------:R-:W-:Y:S01]  /*ba70*/  FADD.FTZ R28, R19, R28 ;  /* 0x0000001c131c7221 */ /* 0x000fe20000010000 */
[----:B------:R-:W-:-:S07]  /*ba80*/  IMAD.MOV.U32 R29, RZ, RZ, R0 ;  /* 0x000000ffff1d7224 */ /* 0x000fce00078e0000 */
.L_x_14363:
[----:B------:R-:W-:Y:S05]  /*ba90*/  BSYNC B0 ;  /* 0x0000000000007941 */ /* 0x000fea0003800000 */
.L_x_14362:
[----:B------:R-:W-:Y:S01]  /*baa0*/  ISETP.GT.AND P0, PT, R13, 0x17, PT ;  /* 0x000000170d00780c */ /* 0x000fe20003f04270 */
[----:B------:R2:W3:Y:S01]  /*bab0*/  SHFL.DOWN PT, R34, R29, 0x8, 0x1f ;  /* 0x09001f001d227f89 */ /* 0x0004e200000e0000 */
[----:B0-----:R-:W-:Y:S01]  /*bac0*/  PRMT R17, R30, 0x7610, R31 ;  /* 0x000076101e117816 */ /* 0x001fe2000000001f */
[----:B------:R-:W-:Y:S01]  /*bad0*/  BSSY B0, `(.L_x_14532) ;  /* 0x000035c000007945 */ /* 0x000fe20003800000 */
[----:B------:R-:W-:Y:S01]  /*bae0*/  PRMT R15, R31, 0x5410, R32 ;  /* 0x000054101f0f7816 */ /* 0x000fe20000000020 */
[----:B------:R2:W0:Y:S01]  /*baf0*/  SHFL.DOWN PT, R19, R28, 0x8, 0x1f ;  /* 0x09001f001c137f89 */ /* 0x00042200000e0000 */
[----:B-1----:R-:W-:-:S03]  /*bb00*/  PRMT R0, R32, 0x7632, R30 ;  /* 0x0000763220007816 */ /* 0x002fc6000000001e */
[----:B------:R2:W1:Y:S04]  /*bb10*/  SHFL.DOWN PT, R22, R26, 0x8, 0x1f ;  /* 0x09001f001a167f89 */ /* 0x00046800000e0000 */
        /* <DEDUP_REMOVED lines=11> */
[----:B-1-34-:R-:W-:Y:S05]  /*bbd0*/  @P0 BRA `(.L_x_14533) ;  /* 0x00000034002c0947 */ /* 0x01afea0003800000 */
[----:B------:R-:W-:Y:S01]  /*bbe0*/  ISETP.GT.AND P1, PT, R3, R22, PT ;  /* 0x000000160300720c */ /* 0x000fe20003f24270 */
[----:B------:R-:W-:Y:S01]  /*bbf0*/  BSSY B1, `(.L_x_14534) ;  /* 0x000001c000017945 */ /* 0x000fe20003800000 */
[----:B0-----:R-:W-:Y:S02]  /*bc00*/  HSETP2.GT.AND P0, PT, R17.H0_H0, R30.H1_H1, PT ;  /* 0x3000001e11007234 */ /* 0x001fe40003f04800 */
[----:B------:R-:W-:-:S03]  /*bc10*/  FSETP.GT.FTZ.AND P2, PT, R29, R34, PT ;  /* 0x000000221d00720b */ /* 0x000fc60003f54000 */
[----:B------:R-:W-:Y:S02]  /*bc20*/  ISETP.EQ.OR P0, PT, R3, -0x1, P0 ;  /* 0xffffffff0300780c */ /* 0x000fe40000702670 */
[----:B--2---:R-:W-:Y:S02]  /*bc30*/  FSEL R0, R29, R34, P2 ;  /* 0x000000221d007208 */ /* 0x004fe40001000000 */
        /* <DEDUP_REMOVED lines=19> */
.L_x_14535:
[----:B------:R-:W-:Y:S01]  /*bd70*/  IMAD.MOV.U32 R22, RZ, RZ, R3 ;  /* 0x000000ffff167224 */ /* 0x000fe200078e0003 */
[C---:B------:R-:W-:Y:S01]  /*bd80*/  PRMT R21, R30.reuse, 0x7632, R21 ;  /* 0x000076321e157816 */ /* 0x040fe20000000015 */
[----:B------:R-:W-:Y:S01]  /*bd90*/  IMAD.MOV.U32 R3, RZ, RZ, R2 ;  /* 0x000000ffff037224 */ /* 0x000fe200078e0002 */
[----:B------:R-:W-:-:S07]  /*bda0*/  PRMT R30, R30, 0x7610, R32 ;  /* 0x000076101e1e7816 */ /* 0x000fce0000000020 */
.L_x_14536:
[----:B------:R-:W-:Y:S05]  /*bdb0*/  BSYNC B1 ;  /* 0x0000000000017941 */ /* 0x000fea0003800000 */
.L_x_14534:
        /* <DEDUP_REMOVED lines=9> */
.L_x_14538:
[----:B------:R-:W-:Y:S01]  /*be50*/  IMAD.MOV.U32 R23, RZ, RZ, R22 ;  /* 0x000000ffff177224 */ /* 0x000fe200078e0016 */
[----:B------:R-:W-:Y:S01]  /*be60*/  PRMT R2, R21, 0x7610, R2 ;  /* 0x0000761015027816 */ /* 0x000fe20000000002 */
[----:B------:R-:W-:Y:S01]  /*be70*/  IMAD.MOV.U32 R22, RZ, RZ, R5 ;  /* 0x000000ffff167224 */ /* 0x000fe200078e0005 */
[----:B------:R-:W-:-:S07]  /*be80*/  PRMT R21, R33, 0x7632, R21 ;  /* 0x0000763221157816 */ /* 0x000fce0000000015 */
.L_x_14539:
[----:B------:R-:W-:Y:S05]  /*be90*/  BSYNC B1 ;  /* 0x0000000000017941 */ /* 0x000fea0003800000 */
.L_x_14537:
        /* <DEDUP_REMOVED lines=9> */
.L_x_14541:
[----:B------:R-:W-:Y:S01]  /*bf30*/  IMAD.MOV.U32 R34, RZ, RZ, R23 ;  /* 0x000000ffff227224 */ /* 0x000fe200078e0017 */
[----:B------:R-:W-:Y:S01]  /*bf40*/  PRMT R2, R33, 0x5410, R2 ;  /* 0x0000541021027816 */ /* 0x000fe20000000002 */
[----:B------:R-:W-:-:S07]  /*bf50*/  IMAD.MOV.U32 R23, RZ, RZ, R4 ;  /* 0x000000ffff177224 */ /* 0x000fce00078e0004 */
.L_x_14542:
[----:B------:R-:W-:Y:S05]  /*bf60*/  BSYNC B1 ;  /* 0x0000000000017941 */ /* 0x000fea0003800000 */
.L_x_14540:
        /* <DEDUP_REMOVED lines=9> */
.L_x_14544:
[----:B------:R-:W-:Y:S01]  /*c000*/  IMAD.MOV.U32 R5, RZ, RZ, R34 ;  /* 0x000000ffff057224 */ /* 0x000fe200078e0022 */
[C---:B------:R-:W-:Y:S01]  /*c010*/  PRMT R4, R2.reuse, 0x7632, R4 ;  /* 0x0000763202047816 */ /* 0x040fe20000000004 */
[----:B------:R-:W-:Y:S01]  /*c020*/  IMAD.MOV.U32 R34, RZ, RZ, R7 ;  /* 0x000000ffff227224 */ /* 0x000fe200078e0007 */
[----:B------:R-:W-:-:S07]  /*c030*/  PRMT R2, R2, 0x5410, R32 ;  /* 0x0000541002027816 */ /* 0x000fce0000000020 */
.L_x_14545:
[----:B------:R-:W-:Y:S05]  /*c040*/  BSYNC B1 ;  /* 0x0000000000017941 */ /* 0x000fea0003800000 */
.L_x_14543:
        /* <DEDUP_REMOVED lines=9> */
.L_x_14547:
[----:B------:R-:W-:Y:S01]  /*c0e0*/  IMAD.MOV.U32 R32, RZ, RZ, R5 ;  /* 0x000000ffff207224 */ /* 0x000fe200078e0005 */
[----:B------:R-:W-:Y:S01]  /*c0f0*/  PRMT R7, R4, 0x7610, R7 ;  /* 0x0000761004077816 */ /* 0x000fe20000000007 */
[----:B------:R-:W-:Y:S01]  /*c100*/  IMAD.MOV.U32 R5, RZ, RZ, R6 ;  /* 0x000000ffff057224 */ /* 0x000fe200078e0006 */
[----:B------:R-:W-:-:S07]  /*c110*/  PRMT R4, R31, 0x7610, R4 ;  /* 0x000076101f047816 */ /* 0x000fce0000000004 */
.L_x_14548:
[----:B------:R-:W-:Y:S05]  /*c120*/  BSYNC B1 ;  /* 0x0000000000017941 */ /* 0x000fea0003800000 */
.L_x_14546:
        /* <DEDUP_REMOVED lines=9> */
.L_x_14550:
[----:B------:R-:W-:Y:S01]  /*c1c0*/  IMAD.MOV.U32 R29, RZ, RZ, R32 ;  /* 0x000000ffff1d7224 */ /* 0x000fe200078e0020 */
[----:B------:R-:W-:Y:S01]  /*c1d0*/  PRMT R4, R4, 0x5410, R7 ;  /* 0x0000541004047816 */ /* 0x000fe20000000007 */
[----:B------:R-:W-:Y:S01]  /*c1e0*/  IMAD.MOV.U32 R32, RZ, RZ, R27 ;  /* 0x000000ffff207224 */ /* 0x000fe200078e001b */
[----:B------:R-:W-:-:S07]  /*c1f0*/  PRMT R7, R31, 0x7632, R7 ;  /* 0x000076321f077816 */ /* 0x000fce0000000007 */
.L_x_14551:
[----:B------:R-:W-:Y:S05]  /*c200*/  BSYNC B1 ;  /* 0x0000000000017941 */ /* 0x000fea0003800000 */
.L_x_14549:
        /* <DEDUP_REMOVED lines=9> */
.L_x_14553:
[----:B------:R-:W-:Y:S01]  /*c2a0*/  IMAD.MOV.U32 R6, RZ, RZ, R29 ;  /* 0x000000ffff067224 */ /* 0x000fe200078e001d */
[----:B------:R-:W-:Y:S01]  /*c2b0*/  PRMT R7, R7, 0x7610, R4 ;  /* 0x0000761007077816 */ /* 0x000fe20000000004 */
[----:B------:R-:W-:Y:S01]  /*c2c0*/  IMAD.MOV.U32 R29, RZ, RZ, R26 ;  /* 0x000000ffff1d7224 */ /* 0x000fe200078e001a */
[----:B------:R-:W-:-:S07]  /*c2d0*/  PRMT R4, R4, 0x5410, R30 ;  /* 0x0000541004047816 */ /* 0x000fce000000001e */
.L_x_14554:
[----:B------:R-:W-:Y:S05]  /*c2e0*/  BSYNC B1 ;  /* 0x0000000000017941 */ /* 0x000fea0003800000 */
.L_x_14552:
        /* <DEDUP_REMOVED lines=16> */
.L_x_14556:
[----:B------:R-:W-:Y:S01]  /*c3f0*/  IMAD.MOV.U32 R20, RZ, RZ, R3 ;  /* 0x000000ffff147224 */ /* 0x000fe200078e0003 */
[----:B------:R-:W-:Y:S01]  /*c400*/  PRMT R17, R17, 0x7610, R30 ;  /* 0x0000761011117816 */ /* 0x000fe2000000001e */
[----:B------:R-:W-:Y:S01]  /*c410*/  IMAD.MOV.U32 R3, RZ, RZ, R22 ;  /* 0x000000ffff037224 */ /* 0x000fe200078e0016 */
[----:B------:R-:W-:-:S07]  /*c420*/  PRMT R30, R30, 0x5410, R21 ;  /* 0x000054101e1e7816 */ /* 0x000fce0000000015 */
.L_x_14557:
[----:B------:R-:W-:Y:S05]  /*c430*/  BSYNC B1 ;  /* 0x0000000000017941 */ /* 0x000fea0003800000 */
.L_x_14555:
        /* <DEDUP_REMOVED lines=9> */
.L_x_14559:
[----:B------:R-:W-:Y:S01]  /*c4d0*/  IMAD.MOV.U32 R21, RZ, RZ, R20 ;  /* 0x000000ffff157224 */ /* 0x000fe200078e0014 */
[----:B------:R-:W-:Y:S01]  /*c4e0*/  PRMT R22, R22, 0x7610, R17 ;  /* 0x0000761016167816 */ /* 0x000fe20000000011 */
[----:B------:R-:W-:Y:S01]  /*c4f0*/  IMAD.MOV.U32 R20, RZ, RZ, R23 ;  /* 0x000000ffff147224 */ /* 0x000fe200078e0017 */
[----:B------:R-:W-:-:S07]  /*c500*/  PRMT R17, R17, 0x5410, R2 ;  /* 0x0000541011117816 */ /* 0x000fce0000000002 */
.L_x_14560:
[----:B------:R-:W-:Y:S05]  /*c510*/  BSYNC B1 ;  /* 0x0000000000017941 */ /* 0x000fea0003800000 */
.L_x_14558:
        /* <DEDUP_REMOVED lines=9> */
.L_x_14562:
[C---:B------:R-:W-:Y:S01]  /*c5b0*/  PRMT R2, R22.reuse, 0x7632, R2 ;  /* 0x0000763216027816 */ /* 0x040fe20000000002 */
[----:B------:R-:W-:Y:S02]  /*c5c0*/  IMAD.MOV.U32 R26, RZ, RZ, R21 ;  /* 0x000000ffff1a7224 */ /* 0x000fe400078e0015 */
[----:B------:R-:W-:Y:S01]  /*c5d0*/  IMAD.MOV.U32 R21, RZ, RZ, R34 ;  /* 0x000000ffff157224 */ /* 0x000fe200078e0022 */
[----:B------:R-:W-:-:S07]  /*c5e0*/  PRMT R22, R22, 0x7610, R2 ;  /* 0x0000761016167816 */ /* 0x000fce0000000002 */
.L_x_14563:
[----:B------:R-:W-:Y:S05]  /*c5f0*/  BSYNC B1 ;  /* 0x0000000000017941 */ /* 0x000fea0003800000 */
.L_x_14561:
        /* <DEDUP_REMOVED lines=9> */
.L_x_14565:
[----:B------:R-:W-:Y:S01]  /*c690*/  IMAD.MOV.U32 R23, RZ, RZ, R26 ;  /* 0x000000ffff177224 */ /* 0x000fe200078e001a */
[----:B------:R-:W-:Y:S01]  /*c6a0*/  PRMT R17, R2, 0x7610, R17 ;  /* 0x0000761002117816 */ /* 0x000fe20000000011 */
[----:B------:R-:W-:Y:S01]  /*c6b0*/  IMAD.MOV.U32 R26, RZ, RZ, R5 ;  /* 0x000000ffff1a7224 */ /* 0x000fe200078e0005 */
[----:B------:R-:W-:-:S07]  /*c6c0*/  PRMT R2, R4, 0x7610, R2 ;  /* 0x0000761004027816 */ /* 0x000fce0000000002 */
.L_x_14566:
[----:B------:R-:W-:Y:S05]  /*c6d0*/  BSYNC B1 ;  /* 0x0000000000017941 */ /* 0x000fea0003800000 */
.L_x_14564:
        /* <DEDUP_REMOVED lines=9> */
.L_x_14568:
[----:B------:R-:W-:Y:S01]  /*c770*/  IMAD.MOV.U32 R34, RZ, RZ, R23 ;  /* 0x000000ffff227224 */ /* 0x000fe200078e0017 */
[--C-:B------:R-:W-:Y:S01]  /*c780*/  PRMT R2, R2, 0x5410, R17.reuse ;  /* 0x0000541002027816 */ /* 0x100fe20000000011 */
[----:B------:R-:W-:Y:S01]  /*c790*/  IMAD.MOV.U32 R23, RZ, RZ, R32 ;  /* 0x000000ffff177224 */ /* 0x000fe200078e0020 */
[----:B------:R-:W-:-:S07]  /*c7a0*/  PRMT R17, R7, 0x7610, R17 ;  /* 0x0000761007117816 */ /* 0x000fce0000000011 */
.L_x_14569:
[----:B------:R-:W-:Y:S05]  /*c7b0*/  BSYNC B1 ;  /* 0x0000000000017941 */ /* 0x000fea0003800000 */
.L_x_14567:
        /* <DEDUP_REMOVED lines=9> */
.L_x_14571:
[C---:B------:R-:W-:Y:S01]  /*c850*/  PRMT R4, R2.reuse, 0x7632, R4 ;  /* 0x0000763202047816 */ /* 0x040fe20000000004 */
[----:B------:R-:W-:Y:S02]  /*c860*/  IMAD.MOV.U32 R5, RZ, RZ, R34 ;  /* 0x000000ffff057224 */ /* 0x000fe400078e0022 */
[----:B------:R-:W-:Y:S01]  /*c870*/  IMAD.MOV.U32 R34, RZ, RZ, R29 ;  /* 0x000000ffff227224 */ /* 0x000fe200078e001d */
[----:B------:R-:W-:-:S07]  /*c880*/  PRMT R2, R2, 0x7610, R4 ;  /* 0x0000761002027816 */ /* 0x000fce0000000004 */
.L_x_14572:
[----:B------:R-:W-:Y:S05]  /*c890*/  BSYNC B1 ;  /* 0x0000000000017941 */ /* 0x000fea0003800000 */
.L_x_14570:
        /* <DEDUP_REMOVED lines=9> */
.L_x_14574:
[----:B------:R-:W-:Y:S01]  /*c930*/  IMAD.MOV.U32 R27, RZ, RZ, R5 ;  /* 0x000000ffff1b7224 */ /* 0x000fe200078e0005 */
[----:B------:R-:W-:Y:S01]  /*c940*/  PRMT R4, R7, 0x5432, R4 ;  /* 0x0000543207047816 */ /* 0x000fe20000000004 */
[----:B------:R-:W-:-:S07]  /*c950*/  IMAD.MOV.U32 R5, RZ, RZ, R6 ;  /* 0x000000ffff057224 */ /* 0x000fce00078e0006 */
.L_x_14575:
[----:B------:R-:W-:Y:S05]  /*c960*/  BSYNC B1 ;  /* 0x0000000000017941 */ /* 0x000fea0003800000 */
.L_x_14573:
        /* <DEDUP_REMOVED lines=16> */
.L_x_14577:
[----:B------:R-:W-:Y:S01]  /*ca70*/  IMAD.MOV.U32 R6, RZ, RZ, R3 ;  /* 0x000000ffff067224 */ /* 0x000fe200078e0003 */
[----:B------:R-:W-:Y:S01]  /*ca80*/  PRMT R7, R7, 0x7610, R30 ;  /* 0x0000761007077816 */ /* 0x000fe2000000001e */
[----:B------:R-:W-:Y:S01]  /*ca90*/  IMAD.MOV.U32 R3, RZ, RZ, R20 ;  /* 0x000000ffff037224 */ /* 0x000fe200078e0014 */
[----:B------:R-:W-:-:S07]  /*caa0*/  PRMT R30, R30, 0x7610, R17 ;  /* 0x000076101e1e7816 */ /* 0x000fce0000000011 */
.L_x_14578:
[----:B------:R-:W-:Y:S05]  /*cab0*/  BSYNC B1 ;  /* 0x0000000000017941 */ /* 0x000fea0003800000 */
.L_x_14576:
        /* <DEDUP_REMOVED lines=9> */
.L_x_14580:
[----:B------:R-:W-:Y:S01]  /*cb50*/  IMAD.MOV.U32 R29, RZ, RZ, R6 ;  /* 0x000000ffff1d7224 */ /* 0x000fe200078e0006 */
[----:B------:R-:W-:Y:S01]  /*cb60*/  PRMT R17, R17, 0x7610, R7 ;  /* 0x0000761011117816 */ /* 0x000fe20000000007 */
[----:B------:R-:W-:Y:S01]  /*cb70*/  IMAD.MOV.U32 R6, RZ, RZ, R21 ;  /* 0x000000ffff067224 */ /* 0x000fe200078e0015 */
[----:B------:R-:W-:-:S07]  /*cb80*/  PRMT R7, R7, 0x7610, R22 ;  /* 0x0000761007077816 */ /* 0x000fce0000000016 */
.L_x_14581:
[----:B------:R-:W-:Y:S05]  /*cb90*/  BSYNC B1 ;  /* 0x0000000000017941 */ /* 0x000fea0003800000 */
.L_x_14579:
        /* <DEDUP_REMOVED lines=9> */
.L_x_14583:
[----:B------:R-:W-:Y:S01]  /*cc30*/  IMAD.MOV.U32 R18, RZ, RZ, R29 ;  /* 0x000000ffff127224 */ /* 0x000fe200078e001d */
[C---:B------:R-:W-:Y:S01]  /*cc40*/  PRMT R7, R17.reuse, 0x7632, R7 ;  /* 0x0000763211077816 */ /* 0x040fe20000000007 */
[----:B------:R-:W-:Y:S01]  /*cc50*/  IMAD.MOV.U32 R29, RZ, RZ, R26 ;  /* 0x000000ffff1d7224 */ /* 0x000fe200078e001a */
[----:B------:R-:W-:-:S07]  /*cc60*/  PRMT R17, R17, 0x5410, R2 ;  /* 0x0000541011117816 */ /* 0x000fce0000000002 */
.L_x_14584:
[----:B------:R-:W-:Y:S05]  /*cc70*/  BSYNC B1 ;  /* 0x0000000000017941 */ /* 0x000fea0003800000 */
.L_x_14582:
        /* <DEDUP_REMOVED lines=9> */
.L_x_14586:
[----:B------:R-:W-:Y:S01]  /*cd10*/  IMAD.MOV.U32 R21, RZ, RZ, R18 ;  /* 0x000000ffff157224 */ /* 0x000fe200078e0012 */
[----:B------:R-:W-:Y:S01]  /*cd20*/  PRMT R20, R20, 0x5410, R7 ;  /* 0x0000541014147816 */ /* 0x000fe20000000007 */
[----:B------:R-:W-:Y:S01]  /*cd30*/  IMAD.MOV.U32 R18, RZ, RZ, R23 ;  /* 0x000000ffff127224 */ /* 0x000fe200078e0017 */
[----:B------:R-:W-:-:S07]  /*cd40*/  PRMT R7, R17, 0x7610, R7 ;  /* 0x0000761011077816 */ /* 0x000fce0000000007 */
.L_x_14587:
[----:B------:R-:W-:Y:S05]  /*cd50*/  BSYNC B1 ;  /* 0x0000000000017941 */ /* 0x000fea0003800000 */
.L_x_14585:
        /* <DEDUP_REMOVED lines=9> */
.L_x_14589:
[C---:B------:R-:W-:Y:S01]  /*cdf0*/  PRMT R2, R20.reuse, 0x7632, R2 ;  /* 0x0000763214027816 */ /* 0x040fe20000000002 */
[----:B------:R-:W-:Y:S02]  /*ce00*/  IMAD.MOV.U32 R22, RZ, RZ, R21 ;  /* 0x000000ffff167224 */ /* 0x000fe400078e0015 */
[----:B------:R-:W-:Y:S01]  /*ce10*/  IMAD.MOV.U32 R21, RZ, RZ, R34 ;  /* 0x000000ffff157224 */ /* 0x000fe200078e0022 */
[----:B------:R-:W-:-:S07]  /*ce20*/  PRMT R20, R20, 0x7610, R2 ;  /* 0x0000761014147816 */ /* 0x000fce0000000002 */
.L_x_14590:
[----:B------:R-:W-:Y:S05]  /*ce30*/  BSYNC B1 ;  /* 0x0000000000017941 */ /* 0x000fea0003800000 */
.L_x_14588:
        /* <DEDUP_REMOVED lines=9> */
.L_x_14592:
[----:B------:R-:W-:Y:S01]  /*ced0*/  IMAD.MOV.U32 R26, RZ, RZ, R22 ;  /* 0x000000ffff1a7224 */ /* 0x000fe200078e0016 */
[----:B------:R-:W-:Y:S01]  /*cee0*/  PRMT R2, R4, 0x5410, R2 ;  /* 0x0000541004027816 */ /* 0x000fe20000000002 */
[----:B------:R-:W-:-:S07]  /*cef0*/  IMAD.MOV.U32 R22, RZ, RZ, R5 ;  /* 0x000000ffff167224 */ /* 0x000fce00078e0005 */
.L_x_14593:
[----:B------:R-:W-:Y:S05]  /*cf00*/  BSYNC B1 ;  /* 0x0000000000017941 */ /* 0x000fea0003800000 */
.L_x_14591:
        /* <DEDUP_REMOVED lines=9> */
.L_x_14595:
[C---:B------:R-:W-:Y:S01]  /*cfa0*/  PRMT R4, R2.reuse, 0x7632, R4 ;  /* 0x0000763202047816 */ /* 0x040fe20000000004 */
[----:B------:R-:W-:Y:S02]  /*cfb0*/  IMAD.MOV.U32 R5, RZ, RZ, R26 ;  /* 0x000000ffff057224 */ /* 0x000fe400078e001a */
[----:B------:R-:W-:Y:S01]  /*cfc0*/  IMAD.MOV.U32 R26, RZ, RZ, R27 ;  /* 0x000000ffff1a7224 */ /* 0x000fe200078e001b */
[----:B------:R-:W-:-:S07]  /*cfd0*/  PRMT R2, R2, 0x7610, R4 ;  /* 0x0000761002027816 */ /* 0x000fce0000000004 */
.L_x_14596:
[----:B------:R-:W-:Y:S05]  /*cfe0*/  BSYNC B1 ;  /* 0x0000000000017941 */ /* 0x000fea0003800000 */
.L_x_14594:
        /* <DEDUP_REMOVED lines=16> */
.L_x_14598:
[----:B------:R-:W-:Y:S01]  /*d0f0*/  IMAD.MOV.U32 R16, RZ, RZ, R3 ;  /* 0x000000ffff107224 */ /* 0x000fe200078e0003 */
[C---:B------:R-:W-:Y:S01]  /*d100*/  PRMT R15, R30.reuse, 0x7632, R15 ;  /* 0x000076321e0f7816 */ /* 0x040fe2000000000f */
[----:B------:R-:W-:Y:S01]  /*d110*/  IMAD.MOV.U32 R3, RZ, RZ, R6 ;  /* 0x000000ffff037224 */ /* 0x000fe200078e0006 */
[----:B------:R-:W-:-:S07]  /*d120*/  PRMT R30, R30, 0x7610, R7 ;  /* 0x000076101e1e7816 */ /* 0x000fce0000000007 */
.L_x_14599:
[----:B------:R-:W-:Y:S05]  /*d130*/  BSYNC B1 ;  /* 0x0000000000017941 */ /* 0x000fea0003800000 */
.L_x_14597:
        /* <DEDUP_REMOVED lines=9> */
.L_x_14601:
[----:B------:R-:W-:Y:S01]  /*d1d0*/  IMAD.MOV.U32 R23, RZ, RZ, R16 ;  /* 0x000000ffff177224 */ /* 0x000fe200078e0010 */
[----:B------:R-:W-:Y:S01]  /*d1e0*/  PRMT R6, R15, 0x7610, R6 ;  /* 0x000076100f067816 */ /* 0x000fe20000000006 */
[----:B------:R-:W-:Y:S01]  /*d1f0*/  IMAD.MOV.U32 R16, RZ, RZ, R29 ;  /* 0x000000ffff107224 */ /* 0x000fe200078e001d */
[----:B------:R-:W-:-:S07]  /*d200*/  PRMT R15, R17, 0x7632, R15 ;  /* 0x00007632110f7816 */ /* 0x000fce000000000f */
.L_x_14602:
[----:B------:R-:W-:Y:S05]  /*d210*/  BSYNC B1 ;  /* 0x0000000000017941 */ /* 0x000fea0003800000 */
.L_x_14600:
        /* <DEDUP_REMOVED lines=9> */
.L_x_14604:
[----:B------:R-:W-:Y:S01]  /*d2b0*/  IMAD.MOV.U32 R32, RZ, RZ, R23 ;  /* 0x000000ffff207224 */ /* 0x000fe200078e0017 */
[----:B------:R-:W-:Y:S01]  /*d2c0*/  PRMT R4, R4, 0x5410, R6 ;  /* 0x0000541004047816 */ /* 0x000fe20000000006 */
[----:B------:R-:W-:Y:S01]  /*d2d0*/  IMAD.MOV.U32 R23, RZ, RZ, R18 ;  /* 0x000000ffff177224 */ /* 0x000fe200078e0012 */
[----:B------:R-:W-:-:S07]  /*d2e0*/  PRMT R6, R7, 0x7610, R6 ;  /* 0x0000761007067816 */ /* 0x000fce0000000006 */
.L_x_14605:
[----:B------:R-:W-:Y:S05]  /*d2f0*/  BSYNC B1 ;  /* 0x0000000000017941 */ /* 0x000fea0003800000 */
.L_x_14603:
        /* <DEDUP_REMOVED lines=9> */
.L_x_14607:
[----:B------:R-:W-:Y:S01]  /*d390*/  IMAD.MOV.U32 R7, RZ, RZ, R32 ;  /* 0x000000ffff077224 */ /* 0x000fe200078e0020 */
[----:B------:R-:W-:Y:S01]  /*d3a0*/  PRMT R6, R6, 0x7610, R4 ;  /* 0x0000761006067816 */ /* 0x000fe20000000004 */
[----:B------:R-:W-:Y:S01]  /*d3b0*/  IMAD.MOV.U32 R32, RZ, RZ, R21 ;  /* 0x000000ffff207224 */ /* 0x000fe200078e0015 */
[----:B------:R-:W-:-:S07]  /*d3c0*/  PRMT R4, R4, 0x7610, R20 ;  /* 0x0000761004047816 */ /* 0x000fce0000000014 */
.L_x_14608:
[----:B------:R-:W-:Y:S05]  /*d3d0*/  BSYNC B1 ;  /* 0x0000000000017941 */ /* 0x000fea0003800000 */
.L_x_14606:
        /* <DEDUP_REMOVED lines=9> */
.L_x_14610:
[----:B------:R-:W-:Y:S01]  /*d470*/  IMAD.MOV.U32 R17, RZ, RZ, R7 ;  /* 0x000000ffff117224 */ /* 0x000fe200078e0007 */
[----:B------:R-:W-:Y:S01]  /*d480*/  PRMT R15, R15, 0x7610, R6 ;  /* 0x000076100f0f7816 */ /* 0x000fe20000000006 */
[----:B------:R-:W-:Y:S01]  /*d490*/  IMAD.MOV.U32 R7, RZ, RZ, R22 ;  /* 0x000000ffff077224 */ /* 0x000fe200078e0016 */
[----:B------:R-:W-:-:S07]  /*d4a0*/  PRMT R6, R6, 0x5410, R2 ;  /* 0x0000541006067816 */ /* 0x000fce0000000002 */
.L_x_14611:
[----:B------:R-:W-:Y:S05]  /*d4b0*/  BSYNC B1 ;  /* 0x0000000000017941 */ /* 0x000fea0003800000 */
.L_x_14609:
        /* <DEDUP_REMOVED lines=9> */
.L_x_14613:
[C---:B------:R-:W-:Y:S01]  /*d550*/  PRMT R2, R15.reuse, 0x7632, R2 ;  /* 0x000076320f027816 */ /* 0x040fe20000000002 */
[----:B------:R-:W-:Y:S02]  /*d560*/  IMAD.MOV.U32 R18, RZ, RZ, R17 ;  /* 0x000000ffff127224 */ /* 0x000fe400078e0011 */
[----:B------:R-:W-:Y:S01]  /*d570*/  IMAD.MOV.U32 R17, RZ, RZ, R26 ;  /* 0x000000ffff117224 */ /* 0x000fe200078e001a */
[----:B------:R-:W-:-:S07]  /*d580*/  PRMT R15, R15, 0x7610, R2 ;  /* 0x000076100f0f7816 */ /* 0x000fce0000000002 */
.L_x_14614:
[----:B------:R-:W-:Y:S05]  /*d590*/  BSYNC B1 ;  /* 0x0000000000017941 */ /* 0x000fea0003800000 */
.L_x_14612:
        /* <DEDUP_REMOVED lines=9> */
.L_x_14616:
[----:B------:R-:W-:Y:S01]  /*d630*/  IMAD.MOV.U32 R20, RZ, RZ, R18 ;  /* 0x000000ffff147224 */ /* 0x000fe200078e0012 */
[----:B------:R-:W-:Y:S01]  /*d640*/  PRMT R2, R4, 0x5410, R2 ;  /* 0x0000541004027816 */ /* 0x000fe20000000002 */
[----:B------:R-:W-:-:S07]  /*d650*/  IMAD.MOV.U32 R18, RZ, RZ, R5 ;  /* 0x000000ffff127224 */ /* 0x000fce00078e0005 */
.L_x_14617:
[----:B------:R-:W-:Y:S05]  /*d660*/  BSYNC B1 ;  /* 0x0000000000017941 */ /* 0x000fea0003800000 */
.L_x_14615:
        /* <DEDUP_REMOVED lines=16> */
.L_x_14619:
[----:B------:R-:W-:Y:S01]  /*d770*/  IMAD.MOV.U32 R14, RZ, RZ, R3 ;  /* 0x000000ffff0e7224 */ /* 0x000fe200078e0003 */
[----:B------:R-:W-:Y:S01]  /*d780*/  PRMT R5, R5, 0x7610, R30 ;  /* 0x0000761005057816 */ /* 0x000fe2000000001e */
[----:B------:R-:W-:Y:S01]  /*d790*/  IMAD.MOV.U32 R3, RZ, RZ, R16 ;  /* 0x000000ffff037224 */ /* 0x000fe200078e0010 */
[----:B------:R-:W-:-:S07]  /*d7a0*/  PRMT R30, R30, 0x5410, R15 ;  /* 0x000054101e1e7816 */ /* 0x000fce000000000f */
.L_x_14620:
[----:B------:R-:W-:Y:S05]  /*d7b0*/  BSYNC B1 ;  /* 0x0000000000017941 */ /* 0x000fea0003800000 */
.L_x_14618:
        /* <DEDUP_REMOVED lines=9> */
.L_x_14622:
[----:B------:R-:W-:Y:S01]  /*d850*/  IMAD.MOV.U32 R21, RZ, RZ, R14 ;  /* 0x000000ffff157224 */ /* 0x000fe200078e000e */
[----:B------:R-:W-:Y:S01]  /*d860*/  PRMT R16, R16, 0x7610, R5 ;  /* 0x0000761010107816 */ /* 0x000fe20000000005 */
[----:B------:R-:W-:Y:S01]  /*d870*/  IMAD.MOV.U32 R14, RZ, RZ, R23 ;  /* 0x000000ffff0e7224 */ /* 0x000fe200078e0017 */
[----:B------:R-:W-:-:S07]  /*d880*/  PRMT R5, R5, 0x5410, R6 ;  /* 0x0000541005057816 */ /* 0x000fce0000000006 */
.L_x_14623:
[----:B------:R-:W-:Y:S05]  /*d890*/  BSYNC B1 ;  /* 0x0000000000017941 */ /* 0x000fea0003800000 */
.L_x_14621:
        /* <DEDUP_REMOVED lines=9> */
.L_x_14625:
[----:B------:R-:W-:Y:S01]  /*d930*/  IMAD.MOV.U32 R22, RZ, RZ, R21 ;  /* 0x000000ffff167224 */ /* 0x000fe200078e0015 */
[----:B------:R-:W-:Y:S01]  /*d940*/  PRMT R23, R23, 0x7610, R16 ;  /* 0x0000761017177816 */ /* 0x000fe20000000010 */
[----:B------:R-:W-:Y:S01]  /*d950*/  IMAD.MOV.U32 R21, RZ, RZ, R32 ;  /* 0x000000ffff157224 */ /* 0x000fe200078e0020 */
[----:B------:R-:W-:-:S07]  /*d960*/  PRMT R16, R16, 0x7610, R4 ;  /* 0x0000761010107816 */ /* 0x000fce0000000004 */
.L_x_14626:
[----:B------:R-:W-:Y:S05]  /*d970*/  BSYNC B1 ;  /* 0x0000000000017941 */ /* 0x000fea0003800000 */
.L_x_14624:
        /* <DEDUP_REMOVED lines=9> */
.L_x_14628:
[----:B------:R-:W-:Y:S01]  /*da10*/  IMAD.MOV.U32 R4, RZ, RZ, R22 ;  /* 0x000000ffff047224 */ /* 0x000fe200078e0016 */
[C---:B------:R-:W-:Y:S01]  /*da20*/  PRMT R5, R23.reuse, 0x7632, R5 ;  /* 0x0000763217057816 */ /* 0x040fe20000000005 */
[----:B------:R-:W-:Y:S01]  /*da30*/  IMAD.MOV.U32 R22, RZ, RZ, R7 ;  /* 0x000000ffff167224 */ /* 0x000fe200078e0007 */
[----:B------:R-:W-:-:S07]  /*da40*/  PRMT R23, R23, 0x7610, R6 ;  /* 0x0000761017177816 */ /* 0x000fce0000000006 */
.L_x_14629:
[----:B------:R-:W-:Y:S05]  /*da50*/  BSYNC B1 ;  /* 0x0000000000017941 */ /* 0x000fea0003800000 */
.L_x_14627:
        /* <DEDUP_REMOVED lines=9> */
.L_x_14631:
[----:B------:R-:W-:Y:S01]  /*daf0*/  IMAD.MOV.U32 R7, RZ, RZ, R4 ;  /* 0x000000ffff077224 */ /* 0x000fe200078e0004 */
[----:B------:R-:W-:Y:S01]  /*db00*/  PRMT R6, R6, 0x5410, R5 ;  /* 0x0000541006067816 */ /* 0x000fe20000000005 */
[----:B------:R-:W-:Y:S01]  /*db10*/  IMAD.MOV.U32 R4, RZ, RZ, R17 ;  /* 0x000000ffff047224 */ /* 0x000fe200078e0011 */
[----:B------:R-:W-:-:S07]  /*db20*/  PRMT R5, R15, 0x7632, R5 ;  /* 0x000076320f057816 */ /* 0x000fce0000000005 */
.L_x_14632:
[----:B------:R-:W-:Y:S05]  /*db30*/  BSYNC B1 ;  /* 0x0000000000017941 */ /* 0x000fea0003800000 */
.L_x_14630:
        /* <DEDUP_REMOVED lines=9> */
.L_x_14634:
[----:B------:R-:W-:Y:S01]  /*dbd0*/  IMAD.MOV.U32 R15, RZ, RZ, R7 ;  /* 0x000000ffff0f7224 */ /* 0x000fe200078e0007 */
[----:B------:R-:W-:Y:S01]  /*dbe0*/  PRMT R17, R17, 0x7610, R6 ;  /* 0x0000761011117816 */ /* 0x000fe20000000006 */
[----:B------:R-:W-:Y:S01]  /*dbf0*/  IMAD.MOV.U32 R7, RZ, RZ, R18 ;  /* 0x000000ffff077224 */ /* 0x000fe200078e0012 */
[----:B------:R-:W-:-:S07]  /*dc00*/  PRMT R6, R6, 0x5410, R2 ;  /* 0x0000541006067816 */ /* 0x000fce0000000002 */
.L_x_14635:
[----:B------:R-:W-:Y:S05]  /*dc10*/  BSYNC B1 ;  /* 0x0000000000017941 */ /* 0x000fea0003800000 */
.L_x_14633:
        /* <DEDUP_REMOVED lines=9> */
.L_x_14637:
[C---:B------:R-:W-:Y:S01]  /*dcb0*/  PRMT R2, R17.reuse, 0x7632, R2 ;  /* 0x0000763211027816 */ /* 0x040fe20000000002 */
[----:B------:R-:W-:Y:S02]  /*dcc0*/  IMAD.MOV.U32 R18, RZ, RZ, R15 ;  /* 0x000000ffff127224 */ /* 0x000fe400078e000f */
[----:B------:R-:W-:Y:S01]  /*dcd0*/  IMAD.MOV.U32 R15, RZ, RZ, R20 ;  /* 0x000000ffff0f7224 */ /* 0x000fe200078e0014 */
[----:B------:R-:W-:-:S07]  /*dce0*/  PRMT R17, R17, 0x7610, R2 ;  /* 0x0000761011117816 */ /* 0x000fce0000000002 */
.L_x_14638:
[----:B------:R-:W-:Y:S05]  /*dcf0*/  BSYNC B1 ;  /* 0x0000000000017941 */ /* 0x000fea0003800000 */
.L_x_14636:
        /* <DEDUP_REMOVED lines=16> */
.L_x_14640:
[----:B------:R-:W-:Y:S01]  /*de00*/  IMAD.MOV.U32 R12, RZ, RZ, R3 ;  /* 0x000000ffff0c7224 */ /* 0x000fe200078e0003 */
[----:B------:R-:W-:Y:S01]  /*de10*/  PRMT R2, R2, 0x7610, R30 ;  /* 0x0000761002027816 */ /* 0x000fe2000000001e */
[----:B------:R-:W-:Y:S01]  /*de20*/  IMAD.MOV.U32 R3, RZ, RZ, R14 ;  /* 0x000000ffff037224 */ /* 0x000fe200078e000e */
[----:B------:R-:W-:-:S07]  /*de30*/  PRMT R30, R30, 0x7610, R5 ;  /* 0x000076101e1e7816 */ /* 0x000fce0000000005 */
.L_x_14641:
[----:B------:R-:W-:Y:S05]  /*de40*/  BSYNC B1 ;  /* 0x0000000000017941 */ /* 0x000fea0003800000 */
.L_x_14639:
        /* <DEDUP_REMOVED lines=9> */
.L_x_14643:
[----:B------:R-:W-:Y:S01]  /*dee0*/  IMAD.MOV.U32 R11, RZ, RZ, R12 ;  /* 0x000000ffff0b7224 */ /* 0x000fe200078e000c */
[C---:B------:R-:W-:Y:S01]  /*def0*/  PRMT R6, R2.reuse, 0x7632, R6 ;  /* 0x0000763202067816 */ /* 0x040fe20000000006 */
[----:B------:R-:W-:Y:S01]  /*df00*/  IMAD.MOV.U32 R12, RZ, RZ, R21 ;  /* 0x000000ffff0c7224 */ /* 0x000fe200078e0015 */
[----:B------:R-:W-:-:S07]  /*df10*/  PRMT R2, R2, 0x7610, R16 ;  /* 0x0000761002027816 */ /* 0x000fce0000000010 */
.L_x_14644:
[----:B------:R-:W-:Y:S05]  /*df20*/  BSYNC B1 ;  /* 0x0000000000017941 */ /* 0x000fea0003800000 */
.L_x_14642:
        /* <DEDUP_REMOVED lines=9> */
.L_x_14646:
[----:B------:R-:W-:Y:S01]  /*dfc0*/  IMAD.MOV.U32 R21, RZ, RZ, R11 ;  /* 0x000000ffff157224 */ /* 0x000fe200078e000b */
[----:B------:R-:W-:Y:S01]  /*dfd0*/  PRMT R17, R6, 0x7610, R17 ;  /* 0x0000761006117816 */ /* 0x000fe20000000011 */
[----:B------:R-:W-:Y:S01]  /*dfe0*/  IMAD.MOV.U32 R11, RZ, RZ, R22 ;  /* 0x000000ffff0b7224 */ /* 0x000fe200078e0016 */
[----:B------:R-:W-:-:S07]  /*dff0*/  PRMT R6, R23, 0x7632, R6 ;  /* 0x0000763217067816 */ /* 0x000fce0000000006 */
.L_x_14647:
[----:B------:R-:W-:Y:S05]  /*e000*/  BSYNC B1 ;  /* 0x0000000000017941 */ /* 0x000fea0003800000 */
.L_x_14645:
        /* <DEDUP_REMOVED lines=9> */
.L_x_14649:
[----:B------:R-:W-:Y:S01]  /*e0a0*/  IMAD.MOV.U32 R14, RZ, RZ, R21 ;  /* 0x000000ffff0e7224 */ /* 0x000fe200078e0015 */
[--C-:B------:R-:W-:Y:S01]  /*e0b0*/  PRMT R16, R16, 0x5410, R17.reuse ;  /* 0x0000541010107816 */ /* 0x100fe20000000011 */
[----:B------:R-:W-:Y:S01]  /*e0c0*/  IMAD.MOV.U32 R21, RZ, RZ, R4 ;  /* 0x000000ffff157224 */ /* 0x000fe200078e0004 */
[----:B------:R-:W-:-:S07]  /*e0d0*/  PRMT R17, R5, 0x7610, R17 ;  /* 0x0000761005117816 */ /* 0x000fce0000000011 */
.L_x_14650:
[----:B------:R-:W-:Y:S05]  /*e0e0*/  BSYNC B1 ;  /* 0x0000000000017941 */ /* 0x000fea0003800000 */
.L_x_14648:
        /* <DEDUP_REMOVED lines=9> */
.L_x_14652:
[----:B------:R-:W-:Y:S01]  /*e180*/  IMAD.MOV.U32 R4, RZ, RZ, R14 ;  /* 0x000000ffff047224 */ /* 0x000fe200078e000e */
[----:B------:R-:W-:Y:S01]  /*e190*/  PRMT R16, R16, 0x7632, R6 ;  /* 0x0000763210107816 */ /* 0x000fe20000000006 */
[----:B------:R-:W-:-:S07]  /*e1a0*/  IMAD.MOV.U32 R14, RZ, RZ, R7 ;  /* 0x000000ffff0e7224 */ /* 0x000fce00078e0007 */
.L_x_14653:
[----:B------:R-:W-:Y:S05]  /*e1b0*/  BSYNC B1 ;  /* 0x0000000000017941 */ /* 0x000fea0003800000 */
.L_x_14651:
        /* <DEDUP_REMOVED lines=9> */
.L_x_14655:
[----:B------:R-:W-:Y:S01]  /*e250*/  IMAD.MOV.U32 R5, RZ, RZ, R4 ;  /* 0x000000ffff057224 */ /* 0x000fe200078e0004 */
[--C-:B------:R-:W-:Y:S01]  /*e260*/  PRMT R6, R6, 0x5410, R16.reuse ;  /* 0x0000541006067816 */ /* 0x100fe20000000010 */
[----:B------:R-:W-:Y:S01]  /*e270*/  IMAD.MOV.U32 R4, RZ, RZ, R15 ;  /* 0x000000ffff047224 */ /* 0x000fe200078e000f */
[----:B------:R-:W-:-:S07]  /*e280*/  PRMT R16, R17, 0x7632, R16 ;  /* 0x0000763211107816 */ /* 0x000fce0000000010 */
.L_x_14656:
[----:B------:R-:W-:Y:S05]  /*e290*/  BSYNC B1 ;  /* 0x0000000000017941 */ /* 0x000fea0003800000 */
.L_x_14654:
        /* <DEDUP_REMOVED lines=9> */
.L_x_14658:
[----:B------:R-:W-:Y:S01]  /*e330*/  IMAD.MOV.U32 R7, RZ, RZ, R5 ;  /* 0x000000ffff077224 */ /* 0x000fe200078e0005 */
[C---:B------:R-:W-:Y:S01]  /*e340*/  PRMT R15, R6.reuse, 0x7632, R15 ;  /* 0x00007632060f7816 */ /* 0x040fe2000000000f */
[----:B------:R-:W-:Y:S01]  /*e350*/  IMAD.MOV.U32 R5, RZ, RZ, R18 ;  /* 0x000000ffff057224 */ /* 0x000fe200078e0012 */
[----:B------:R-:W-:-:S07]  /*e360*/  PRMT R6, R6, 0x5410, R2 ;  /* 0x0000541006067816 */ /* 0x000fce0000000002 */
.L_x_14659:
[----:B------:R-:W-:Y:S05]  /*e370*/  BSYNC B1 ;  /* 0x0000000000017941 */ /* 0x000fea0003800000 */
.L_x_14657:
        /* <DEDUP_REMOVED lines=16> */
.L_x_14661:
[----:B------:R-:W-:Y:S01]  /*e480*/  IMAD.MOV.U32 R10, RZ, RZ, R3 ;  /* 0x000000ffff0a7224 */ /* 0x000fe200078e0003 */
[----:B------:R-:W-:Y:S01]  /*e490*/  PRMT R22, R22, 0x7610, R30 ;  /* 0x0000761016167816 */ /* 0x000fe2000000001e */
[----:B------:R-:W-:Y:S01]  /*e4a0*/  IMAD.MOV.U32 R3, RZ, RZ, R12 ;  /* 0x000000ffff037224 */ /* 0x000fe200078e000c */
[----:B------:R-:W-:-:S07]  /*e4b0*/  PRMT R30, R30, 0x7610, R2 ;  /* 0x000076101e1e7816 */ /* 0x000fce0000000002 */
.L_x_14662:
[----:B------:R-:W-:Y:S05]  /*e4c0*/  BSYNC B1 ;  /* 0x0000000000017941 */ /* 0x000fea0003800000 */
.L_x_14660:
        /* <DEDUP_REMOVED lines=9> */
.L_x_14664:
[----:B------:R-:W-:Y:S01]  /*e560*/  IMAD.MOV.U32 R12, RZ, RZ, R10 ;  /* 0x000000ffff0c7224 */ /* 0x000fe200078e000a */
[----:B------:R-:W-:Y:S01]  /*e570*/  PRMT R20, R20, 0x7610, R22 ;  /* 0x0000761014147816 */ /* 0x000fe20000000016 */
[----:B------:R-:W-:Y:S01]  /*e580*/  IMAD.MOV.U32 R10, RZ, RZ, R11 ;  /* 0x000000ffff0a7224 */ /* 0x000fe200078e000b */
[----:B------:R-:W-:-:S07]  /*e590*/  PRMT R22, R22, 0x5410, R6 ;  /* 0x0000541016167816 */ /* 0x000fce0000000006 */
.L_x_14665:
[----:B------:R-:W-:Y:S05]  /*e5a0*/  BSYNC B1 ;  /* 0x0000000000017941 */ /* 0x000fea0003800000 */
.L_x_14663:
        /* <DEDUP_REMOVED lines=9> */
.L_x_14667:
[----:B------:R-:W-:Y:S01]  /*e640*/  IMAD.MOV.U32 R11, RZ, RZ, R12 ;  /* 0x000000ffff0b7224 */ /* 0x000fe200078e000c */
[----:B------:R-:W-:Y:S01]  /*e650*/  PRMT R20, R20, 0x5432, R17 ;  /* 0x0000543214147816 */ /* 0x000fe20000000011 */
[----:B------:R-:W-:-:S07]  /*e660*/  IMAD.MOV.U32 R12, RZ, RZ, R21 ;  /* 0x000000ffff0c7224 */ /* 0x000fce00078e0015 */
.L_x_14668:
[----:B------:R-:W-:Y:S05]  /*e670*/  BSYNC B1 ;  /* 0x0000000000017941 */ /* 0x000fea0003800000 */
.L_x_14666:
        /* <DEDUP_REMOVED lines=9> */
.L_x_14670:
[----:B------:R-:W-:Y:S01]  /*e710*/  IMAD.MOV.U32 R17, RZ, RZ, R11 ;  /* 0x000000ffff117224 */ /* 0x000fe200078e000b */
[----:B------:R-:W-:Y:S01]  /*e720*/  PRMT R6, R20, 0x7610, R6 ;  /* 0x0000761014067816 */ /* 0x000fe20000000006 */
[----:B------:R-:W-:Y:S01]  /*e730*/  IMAD.MOV.U32 R11, RZ, RZ, R14 ;  /* 0x000000ffff0b7224 */ /* 0x000fe200078e000e */
[----:B------:R-:W-:-:S07]  /*e740*/  PRMT R20, R16, 0x7632, R20 ;  /* 0x0000763210147816 */ /* 0x000fce0000000014 */
.L_x_14671:
[----:B------:R-:W-:Y:S05]  /*e750*/  BSYNC B1 ;  /* 0x0000000000017941 */ /* 0x000fea0003800000 */
.L_x_14669:
        /* <DEDUP_REMOVED lines=9> */
.L_x_14673:
[----:B------:R-:W-:Y:S01]  /*e7f0*/  IMAD.MOV.U32 R14, RZ, RZ, R17 ;  /* 0x000000ffff0e7224 */ /* 0x000fe200078e0011 */
[----:B------:R-:W-:Y:S01]  /*e800*/  PRMT R15, R15, 0x5410, R6 ;  /* 0x000054100f0f7816 */ /* 0x000fe20000000006 */
[----:B------:R-:W-:Y:S01]  /*e810*/  IMAD.MOV.U32 R17, RZ, RZ, R4 ;  /* 0x000000ffff117224 */ /* 0x000fe200078e0004 */
[----:B------:R-:W-:-:S07]  /*e820*/  PRMT R6, R16, 0x7610, R6 ;  /* 0x0000761010067816 */ /* 0x000fce0000000006 */
.L_x_14674:
[----:B------:R-:W-:Y:S05]  /*e830*/  BSYNC B1 ;  /* 0x0000000000017941 */ /* 0x000fea0003800000 */
.L_x_14672:
        /* <DEDUP_REMOVED lines=9> */
.L_x_14676:
[----:B------:R-:W-:Y:S01]  /*e8d0*/  IMAD.MOV.U32 R16, RZ, RZ, R14 ;  /* 0x000000ffff107224 */ /* 0x000fe200078e000e */
[C---:B------:R-:W-:Y:S01]  /*e8e0*/  PRMT R21, R15.reuse, 0x7632, R21 ;  /* 0x000076320f157816 */ /* 0x040fe20000000015 */
[----:B------:R-:W-:Y:S01]  /*e8f0*/  IMAD.MOV.U32 R14, RZ, RZ, R5 ;  /* 0x000000ffff0e7224 */ /* 0x000fe200078e0005 */
[----:B------:R-:W-:-:S07]  /*e900*/  PRMT R15, R15, 0x7610, R6 ;  /* 0x000076100f0f7816 */ /* 0x000fce0000000006 */
.L_x_14677:
[----:B------:R-:W-:Y:S05]  /*e910*/  BSYNC B1 ;  /* 0x0000000000017941 */ /* 0x000fea0003800000 */
.L_x_14675:
        /* <DEDUP_REMOVED lines=9> */
.L_x_14679:
[----:B------:R-:W-:Y:S01]  /*e9b0*/  IMAD.MOV.U32 R18, RZ, RZ, R16 ;  /* 0x000000ffff127224 */ /* 0x000fe200078e0010 */
[----:B------:R-:W-:Y:S01]  /*e9c0*/  PRMT R22, R21, 0x7610, R22 ;  /* 0x0000761015167816 */ /* 0x000fe20000000016 */
[----:B------:R-:W-:Y:S01]  /*e9d0*/  IMAD.MOV.U32 R16, RZ, RZ, R7 ;  /* 0x000000ffff107224 */ /* 0x000fe200078e0007 */
[----:B------:R-:W-:-:S07]  /*e9e0*/  PRMT R21, R15, 0x7610, R21 ;  /* 0x000076100f157816 */ /* 0x000fce0000000015 */
.L_x_14680:
[----:B------:R-:W-:Y:S05]  /*e9f0*/  BSYNC B1 ;  /* 0x0000000000017941 */ /* 0x000fea0003800000 */
.L_x_14678:
        /* <DEDUP_REMOVED lines=16> */
.L_x_14682:
[----:B------:R-:W-:Y:S01]  /*eb00*/  PRMT R32, R32, 0x7610, R30 ;  /* 0x0000761020207816 */ /* 0x000fe2000000001e */
[----:B------:R-:W-:Y:S01]  /*eb10*/  IMAD.MOV.U32 R2, RZ, RZ, R3 ;  /* 0x000000ffff027224 */ /* 0x000fe200078e0003 */
[----:B------:R-:W-:Y:S01]  /*eb20*/  PRMT R30, R30, 0x7610, R22 ;  /* 0x000076101e1e7816 */ /* 0x000fe20000000016 */
[----:B------:R-:W-:-:S07]  /*eb30*/  IMAD.MOV.U32 R3, RZ, RZ, R10 ;  /* 0x000000ffff037224 */ /* 0x000fce00078e000a */
.L_x_14683:
[----:B------:R-:W-:Y:S05]  /*eb40*/  BSYNC B1 ;  /* 0x0000000000017941 */ /* 0x000fea0003800000 */
.L_x_14681:
        /* <DEDUP_REMOVED lines=9> */
.L_x_14685:
[----:B------:R-:W-:Y:S01]  /*ebe0*/  PRMT R33, R33, 0x7610, R32 ;  /* 0x0000761021217816 */ /* 0x000fe20000000020 */
[----:B------:R-:W-:Y:S01]  /*ebf0*/  IMAD.MOV.U32 R5, RZ, RZ, R2 ;  /* 0x000000ffff057224 */ /* 0x000fe200078e0002 */
[----:B------:R-:W-:Y:S01]  /*ec00*/  PRMT R32, R32, 0x7610, R20 ;  /* 0x0000761020207816 */ /* 0x000fe20000000014 */
[----:B------:R-:W-:-:S07]  /*ec10*/  IMAD.MOV.U32 R2, RZ, RZ, R12 ;  /* 0x000000ffff027224 */ /* 0x000fce00078e000c */
.L_x_14686:
[----:B------:R-:W-:Y:S05]  /*ec20*/  BSYNC B1 ;  /* 0x0000000000017941 */ /* 0x000fea0003800000 */
.L_x_14684:
        /* <DEDUP_REMOVED lines=9> */
.L_x_14688:
[----:B------:R-:W-:Y:S01]  /*ecc0*/  IMAD.MOV.U32 R4, RZ, RZ, R5 ;  /* 0x000000ffff047224 */ /* 0x000fe200078e0005 */
[----:B------:R-:W-:Y:S01]  /*ecd0*/  PRMT R33, R33, 0x5432, R20 ;  /* 0x0000543221217816 */ /* 0x000fe20000000014 */
[----:B------:R-:W-:-:S07]  /*ece0*/  IMAD.MOV.U32 R5, RZ, RZ, R11 ;  /* 0x000000ffff057224 */ /* 0x000fce00078e000b */
.L_x_14689:
[----:B------:R-:W-:Y:S05]  /*ecf0*/  BSYNC B1 ;  /* 0x0000000000017941 */ /* 0x000fea0003800000 */
.L_x_14687:
        /* <DEDUP_REMOVED lines=9> */
.L_x_14691:
[----:B------:R-:W-:Y:S01]  /*ed90*/  PRMT R32, R33, 0x7610, R32 ;  /* 0x0000761021207816 */ /* 0x000fe20000000020 */
[----:B------:R-:W-:Y:S01]  /*eda0*/  IMAD.MOV.U32 R7, RZ, RZ, R4 ;  /* 0x000000ffff077224 */ /* 0x000fe200078e0004 */
[----:B------:R-:W-:Y:S01]  /*edb0*/  PRMT R33, R6, 0x7610, R33 ;  /* 0x0000761006217816 */ /* 0x000fe20000000021 */
[----:B------:R-:W-:-:S07]  /*edc0*/  IMAD.MOV.U32 R4, RZ, RZ, R17 ;  /* 0x000000ffff047224 */ /* 0x000fce00078e0011 */
.L_x_14692:
[----:B------:R-:W-:Y:S05]  /*edd0*/  BSYNC B1 ;  /* 0x0000000000017941 */ /* 0x000fea0003800000 */
.L_x_14690:
        /* <DEDUP_REMOVED lines=9> */
.L_x_14694:
[----:B------:R-:W-:Y:S01]  /*ee70*/  PRMT R31, R32, 0x7610, R31 ;  /* 0x00007610201f7816 */ /* 0x000fe2000000001f */
[----:B------:R-:W-:Y:S01]  /*ee80*/  IMAD.MOV.U32 R6, RZ, RZ, R7 ;  /* 0x000000ffff067224 */ /* 0x000fe200078e0007 */
[----:B------:R-:W-:Y:S01]  /*ee90*/  PRMT R32, R15, 0x7632, R32 ;  /* 0x000076320f207816 */ /* 0x000fe20000000020 */
[----:B------:R-:W-:-:S07]  /*eea0*/  IMAD.MOV.U32 R7, RZ, RZ, R14 ;  /* 0x000000ffff077224 */ /* 0x000fce00078e000e */
.L_x_14695:
[----:B------:R-:W-:Y:S05]  /*eeb0*/  BSYNC B1 ;  /* 0x0000000000017941 */ /* 0x000fea0003800000 */
.L_x_14693:
        /* <DEDUP_REMOVED lines=9> */
.L_x_14697:
[----:B------:R-:W-:Y:S01]  /*ef50*/  IMAD.MOV.U32 R27, RZ, RZ, R6 ;  /* 0x000000ffff1b7224 */ /* 0x000fe200078e0006 */
[----:B------:R-:W-:Y:S01]  /*ef60*/  PRMT R31, R21, 0x5410, R31 ;  /* 0x00005410151f7816 */ /* 0x000fe2000000001f */
[----:B------:R-:W-:-:S07]  /*ef70*/  IMAD.MOV.U32 R6, RZ, RZ, R16 ;  /* 0x000000ffff067224 */ /* 0x000fce00078e0010 */
.L_x_14698:
[----:B------:R-:W-:Y:S05]  /*ef80*/  BSYNC B1 ;  /* 0x0000000000017941 */ /* 0x000fea0003800000 */
.L_x_14696:
        /* <DEDUP_REMOVED lines=9> */
.L_x_14700:
[C---:B------:R-:W-:Y:S01]  /*f020*/  PRMT R30, R31.reuse, 0x7632, R30 ;  /* 0x000076321f1e7816 */ /* 0x040fe2000000001e */
[----:B------:R-:W-:Y:S01]  /*f030*/  IMAD.MOV.U32 R26, RZ, RZ, R27 ;  /* 0x000000ffff1a7224 */ /* 0x000fe200078e001b */
[----:B------:R-:W-:Y:S01]  /*f040*/  PRMT R31, R31, 0x5410, R22 ;  /* 0x000054101f1f7816 */ /* 0x000fe20000000016 */
[----:B------:R-:W-:-:S07]  /*f050*/  IMAD.MOV.U32 R27, RZ, RZ, R18 ;  /* 0x000000ffff1b7224 */ /* 0x000fce00078e0012 */
.L_x_14701:
[----:B------:R-:W-:Y:S05]  /*f060*/  BSYNC B1 ;  /* 0x0000000000017941 */ /* 0x000fea0003800000 */
.L_x_14699:
[----:B------:R-:W-:Y:S01]  /*f070*/  FADD.FTZ R28, R19, R28 ;  /* 0x0000001c131c7221 */ /* 0x000fe20000010000 */
[----:B------:R-:W-:-:S07]  /*f080*/  IMAD.MOV.U32 R29, RZ, RZ, R0 ;  /* 0x000000ffff1d7224 */ /* 0x000fce00078e0000 */
.L_x_14533:
[----:B------:R-:W-:Y:S05]  /*f090*/  BSYNC B0 ;  /* 0x0000000000007941 */ /* 0x000fea0003800000 */
.L_x_14532:
[----:B------:R-:W-:Y:S01]  /*f0a0*/  ISETP.GT.AND P0, PT, R13, 0xf, PT ;  /* 0x0000000f0d00780c */ /* 0x000fe20003f04270 */
[----:B------:R1:W3:Y:S01]  /*f0b0*/  SHFL.DOWN PT, R34, R29, 0x10, 0x1f ;  /* 0x0a001f001d227f89 */ /* 0x0002e200000e0000 */
[----:B0-----:R-:W-:Y:S01]  /*f0c0*/  PRMT R17, R30, 0x7610, R31 ;  /* 0x000076101e117816 */ /* 0x001fe2000000001f */
[----:B------:R-:W-:Y:S01]  /*f0d0*/  BSSY B0, `(.L_x_14702) ;  /* 0x000035c000007945 */ /* 0x000fe20003800000 */
[----:B------:R-:W-:Y:S01]  /*f0e0*/  PRMT R15, R31, 0x5410, R32 ;  /* 0x000054101f0f7816 */ /* 0x000fe20000000020 */
[----:B------:R1:W0:Y:S01]  /*f0f0*/  SHFL.DOWN PT, R19, R28, 0x10, 0x1f ;  /* 0x0a001f001c137f89 */ /* 0x00022200000e0000 */
[----:B--2---:R-:W-:-:S03]  /*f100*/  PRMT R0, R32, 0x7632, R30 ;  /* 0x0000763220007816 */ /* 0x004fc6000000001e */
[----:B------:R1:W2:Y:S04]  /*f110*/  SHFL.DOWN PT, R22, R26, 0x10, 0x1f ;  /* 0x0a001f001a167f89 */ /* 0x0002a800000e0000 */
        /* <DEDUP_REMOVED lines=37> */
.L_x_14705:
[----:B------:R-:W-:Y:S01]  /*f370*/  IMAD.MOV.U32 R22, RZ, RZ, R3 ;  /* 0x000000ffff167224 */ /* 0x000fe200078e0003 */
[C---:B------:R-:W-:Y:S01]  /*f380*/  PRMT R21, R30.reuse, 0x7632, R21 ;  /* 0x000076321e157816 */ /* 0x040fe20000000015 */
[----:B------:R-:W-:Y:S01]  /*f390*/  IMAD.MOV.U32 R3, RZ, RZ, R2 ;  /* 0x000000ffff037224 */ /* 0x000fe200078e0002 */
[----:B------:R-:W-:-:S07]  /*f3a0*/  PRMT R30, R30, 0x7610, R32 ;  /* 0x000076101e1e7816 */ /* 0x000fce0000000020 */
.L_x_14706:
[----:B------:R-:W-:Y:S05]  /*f3b0*/  BSYNC B1 ;  /* 0x0000000000017941 */ /* 0x000fea0003800000 */
.L_x_14704:
        /* <DEDUP_REMOVED lines=9> */
.L_x_14708:
[----:B------:R-:W-:Y:S01]  /*f450*/  IMAD.MOV.U32 R23, RZ, RZ, R22 ;  /* 0x000000ffff177224 */ /* 0x000fe200078e0016 */
[----:B------:R-:W-:Y:S01]  /*f460*/  PRMT R2, R21, 0x7610, R2 ;  /* 0x0000761015027816 */ /* 0x000fe20000000002 */
[----:B------:R-:W-:Y:S01]  /*f470*/  IMAD.MOV.U32 R22, RZ, RZ, R5 ;  /* 0x000000ffff167224 */ /* 0x000fe200078e0005 */
[----:B------:R-:W-:-:S07]  /*f480*/  PRMT R21, R33, 0x7632, R21 ;  /* 0x0000763221157816 */ /* 0x000fce0000000015 */
.L_x_14709:
[----:B------:R-:W-:Y:S05]  /*f490*/  BSYNC B1 ;  /* 0x0000000000017941 */ /* 0x000fea0003800000 */
.L_x_14707:
        /* <DEDUP_REMOVED lines=9> */
.L_x_14711:
[----:B------:R-:W-:Y:S01]  /*f530*/  IMAD.MOV.U32 R34, RZ, RZ, R23 ;  /* 0x000000ffff227224 */ /* 0x000fe200078e0017 */
[----:B------:R-:W-:Y:S01]  /*f540*/  PRMT R2, R33, 0x5410, R2 ;  /* 0x0000541021027816 */ /* 0x000fe20000000002 */
[----:B------:R-:W-:-:S07]  /*f550*/  IMAD.MOV.U32 R23, RZ, RZ, R4 ;  /* 0x000000ffff177224 */ /* 0x000fce00078e0004 */
.L_x_14712:
[----:B------:R-:W-:Y:S05]  /*f560*/  BSYNC B1 ;  /* 0x0000000000017941 */ /* 0x000fea0003800000 */
.L_x_14710:
        /* <DEDUP_REMOVED lines=9> */
.L_x_14714:
[----:B------:R-:W-:Y:S01]  /*f600*/  IMAD.MOV.U32 R5, RZ, RZ, R34 ;  /* 0x000000ffff057224 */ /* 0x000fe200078e0022 */
[C---:B------:R-:W-:Y:S01]  /*f610*/  PRMT R4, R2.reuse, 0x7632, R4 ;  /* 0x0000763202047816 */ /* 0x040fe20000000004 */
[----:B------:R-:W-:Y:S01]  /*f620*/  IMAD.MOV.U32 R34, RZ, RZ, R7 ;  /* 0x000000ffff227224 */ /* 0x000fe200078e0007 */
[----:B------:R-:W-:-:S07]  /*f630*/  PRMT R2, R2, 0x5410, R32 ;  /* 0x0000541002027816 */ /* 0x000fce0000000020 */
.L_x_14715:
[----:B------:R-:W-:Y:S05]  /*f640*/  BSYNC B1 ;  /* 0x0000000000017941 */ /* 0x000fea0003800000 */
.L_x_14713:
        /* <DEDUP_REMOVED lines=9> */
.L_x_14717:
[----:B------:R-:W-:Y:S01]  /*f6e0*/  IMAD.MOV.U32 R32, RZ, RZ, R5 ;  /* 0x000000ffff207224 */ /* 0x000fe200078e0005 */
[----:B------:R-:W-:Y:S01]  /*f6f0*/  PRMT R7, R4, 0x7610, R7 ;  /* 0x0000761004077816 */ /* 0x000fe20000000007 */
[----:B------:R-:W-:Y:S01]  /*f700*/  IMAD.MOV.U32 R5, RZ, RZ, R6 ;  /* 0x000000ffff057224 */ /* 0x000fe200078e0006 */
[----:B------:R-:W-:-:S07]  /*f710*/  PRMT R4, R31, 0x7610, R4 ;  /* 0x000076101f047816 */ /* 0x000fce0000000004 */
.L_x_14718:
[----:B------:R-:W-:Y:S05]  /*f720*/  BSYNC B1 ;  /* 0x0000000000017941 */ /* 0x000fea0003800000 */
.L_x_14716:
        /* <DEDUP_REMOVED lines=9> */
.L_x_14720:
[----:B------:R-:W-:Y:S01]  /*f7c0*/  IMAD.MOV.U32 R29, RZ, RZ, R32 ;  /* 0x000000ffff1d7224 */ /* 0x000fe200078e0020 */
[----:B------:R-:W-:Y:S01]  /*f7d0*/  PRMT R4, R4, 0x5410, R7 ;  /* 0x0000541004047816 */ /* 0x000fe20000000007 */
[----:B------:R-:W-:Y:S01]  /*f7e0*/  IMAD.MOV.U32 R32, RZ, RZ, R27 ;  /* 0x000000ffff207224 */ /* 0x000fe200078e001b */
[----:B------:R-:W-:-:S07]  /*f7f0*/  PRMT R7, R31, 0x7632, R7 ;  /* 0x000076321f077816 */ /* 0x000fce0000000007 */
.L_x_14721:
[----:B------:R-:W-:Y:S05]  /*f800*/  BSYNC B1 ;  /* 0x0000000000017941 */ /* 0x000fea0003800000 */
.L_x_14719:
        /* <DEDUP_REMOVED lines=9> */
.L_x_14723:
[----:B------:R-:W-:Y:S01]  /*f8a0*/  IMAD.MOV.U32 R6, RZ, RZ, R29 ;  /* 0x000000ffff067224 */ /* 0x000fe200078e001d */
[----:B------:R-:W-:Y:S01]  /*f8b0*/  PRMT R7, R7, 0x7610, R4 ;  /* 0x0000761007077816 */ /* 0x000fe20000000004 */
[----:B------:R-:W-:Y:S01]  /*f8c0*/  IMAD.MOV.U32 R29, RZ, RZ, R26 ;  /* 0x000000ffff1d7224 */ /* 0x000fe200078e001a */
[----:B------:R-:W-:-:S07]  /*f8d0*/  PRMT R4, R4, 0x5410, R30 ;  /* 0x0000541004047816 */ /* 0x000fce000000001e */
.L_x_14724:
[----:B------:R-:W-:Y:S05]  /*f8e0*/  BSYNC B1 ;  /* 0x0000000000017941 */ /* 0x000fea0003800000 */
.L_x_14722:
        /* <DEDUP_REMOVED lines=16> */
.L_x_14726:
[----:B------:R-:W-:Y:S01]  /*f9f0*/  IMAD.MOV.U32 R20, RZ, RZ, R3 ;  /* 0x000000ffff147224 */ /* 0x000fe200078e0003 */
[----:B------:R-:W-:Y:S01]  /*fa00*/  PRMT R17, R17, 0x7610, R30 ;  /* 0x0000761011117816 */ /* 0x000fe2000000001e */
[----:B------:R-:W-:Y:S01]  /*fa10*/  IMAD.MOV.U32 R3, RZ, RZ, R22 ;  /* 0x000000ffff037224 */ /* 0x000fe200078e0016 */
[----:B------:R-:W-:-:S07]  /*fa20*/  PRMT R30, R30, 0x5410, R21 ;  /* 0x000054101e1e7816 */ /* 0x000fce0000000015 */
.L_x_14727:
[----:B------:R-:W-:Y:S05]  /*fa30*/  BSYNC B1 ;  /* 0x0000000000017941 */ /* 0x000fea0003800000 */
.L_x_14725:
        /* <DEDUP_REMOVED lines=9> */
.L_x_14729:
[----:B------:R-:W-:Y:S01]  /*fad0*/  IMAD.MOV.U32 R21, RZ, RZ, R20 ;  /* 0x000000ffff157224 */ /* 0x000fe200078e0014 */
[----:B------:R-:W-:Y:S01]  /*fae0*/  PRMT R22, R22, 0x7610, R17 ;  /* 0x0000761016167816 */ /* 0x000fe20000000011 */
[----:B------:R-:W-:Y:S01]  /*faf0*/  IMAD.MOV.U32 R20, RZ, RZ, R23 ;  /* 0x000000ffff147224 */ /* 0x000fe200078e0017 */
[----:B------:R-:W-:-:S07]  /*fb00*/  PRMT R17, R17, 0x5410, R2 ;  /* 0x0000541011117816 */ /* 0x000fce0000000002 */
.L_x_14730:
[----:B------:R-:W-:Y:S05]  /*fb10*/  BSYNC B1 ;  /* 0x0000000000017941 */ /* 0x000fea0003800000 */
.L_x_14728:
        /* <DEDUP_REMOVED lines=9> */
.L_x_14732:
[C---:B------:R-:W-:Y:S01]  /*fbb0*/  PRMT R2, R22.reuse, 0x7632, R2 ;  /* 0x0000763216027816 */ /* 0x040fe20000000002 */
[----:B------:R-:W-:Y:S02]  /*fbc0*/  IMAD.MOV.U32 R26, RZ, RZ, R21 ;  /* 0x000000ffff1a7224 */ /* 0x000fe400078e0015 */
[----:B------:R-:W-:Y:S01]  /*fbd0*/  IMAD.MOV.U32 R21, RZ, RZ, R34 ;  /* 0x000000ffff157224 */ /* 0x000fe200078e0022 */
[----:B------:R-:W-:-:S07]  /*fbe0*/  PRMT R22, R22, 0x7610, R2 ;  /* 0x0000761016167816 */ /* 0x000fce0000000002 */
.L_x_14733:
[----:B------:R-:W-:Y:S05]  /*fbf0*/  BSYNC B1 ;  /* 0x0000000000017941 */ /* 0x000fea0003800000 */
.L_x_14731:
        /* <DEDUP_REMOVED lines=9> */
.L_x_14735:
[----:B------:R-:W-:Y:S01]  /*fc90*/  IMAD.MOV.U32 R23, RZ, RZ, R26 ;  /* 0x000000ffff177224 */ /* 0x000fe200078e001a */
[----:B------:R-:W-:Y:S01]  /*fca0*/  PRMT R17, R2, 0x7610, R17 ;  /* 0x0000761002117816 */ /* 0x000fe20000000011 */
[----:B------:R-:W-:Y:S01]  /*fcb0*/  IMAD.MOV.U32 R26, RZ, RZ, R5 ;  /* 0x000000ffff1a7224 */ /* 0x000fe200078e0005 */
[----:B------:R-:W-:-:S07]  /*fcc0*/  PRMT R2, R4, 0x7610, R2 ;  /* 0x0000761004027816 */ /* 0x000fce0000000002 */
.L_x_14736:
[----:B------:R-:W-:Y:S05]  /*fcd0*/  BSYNC B1 ;  /* 0x0000000000017941 */ /* 0x000fea0003800000 */
.L_x_14734:
        /* <DEDUP_REMOVED lines=9> */
.L_x_14738:
[----:B------:R-:W-:Y:S01]  /*fd70*/  IMAD.MOV.U32 R34, RZ, RZ, R23 ;  /* 0x000000ffff227224 */ /* 0x000fe200078e0017 */
[--C-:B------:R-:W-:Y:S01]  /*fd80*/  PRMT R2, R2, 0x5410, R17.reuse ;  /* 0x0000541002027816 */ /* 0x100fe20000000011 */
[----:B------:R-:W-:Y:S01]  /*fd90*/  IMAD.MOV.U32 R23, RZ, RZ, R32 ;  /* 0x000000ffff177224 */ /* 0x000fe200078e0020 */
[----:B------:R-:W-:-:S07]  /*fda0*/  PRMT R17, R7, 0x7610, R17 ;  /* 0x0000761007117816 */ /* 0x000fce0000000011 */
.L_x_14739:
[----:B------:R-:W-:Y:S05]  /*fdb0*/  BSYNC B1 ;  /* 0x0000000000017941 */ /* 0x000fea0003800000 */
.L_x_14737:
        /* <DEDUP_REMOVED lines=9> */
.L_x_14741:
[C---:B------:R-:W-:Y:S01]  /*fe50*/  PRMT R4, R2.reuse, 0x7632, R4 ;  /* 0x0000763202047816 */ /* 0x040fe20000000004 */
[----:B------:R-:W-:Y:S02]  /*fe60*/  IMAD.MOV.U32 R5, RZ, RZ, R34 ;  /* 0x000000ffff057224 */ /* 0x000fe400078e0022 */
[----:B------:R-:W-:Y:S01]  /*fe70*/  IMAD.MOV.U32 R34, RZ, RZ, R29 ;  /* 0x000000ffff227224 */ /* 0x000fe200078e001d */
[----:B------:R-:W-:-:S07]  /*fe80*/  PRMT R2, R2, 0x7610, R4 ;  /* 0x0000761002027816 */ /* 0x000fce0000000004 */
.L_x_14742:
[----:B------:R-:W-:Y:S05]  /*fe90*/  BSYNC B1 ;  /* 0x0000000000017941 */ /* 0x000fea0003800000 */
.L_x_14740:
        /* <DEDUP_REMOVED lines=9> */
.L_x_14744:
[----:B------:R-:W-:Y:S01]  /*ff30*/  IMAD.MOV.U32 R27, RZ, RZ, R5 ;  /* 0x000000ffff1b7224 */ /* 0x000fe200078e0005 */
[----:B------:R-:W-:Y:S01]  /*ff40*/  PRMT R4, R7, 0x5432, R4 ;  /* 0x0000543207047816 */ /* 0x000fe20000000004 */
[----:B------:R-:W-:-:S07]  /*ff50*/  IMAD.MOV.U32 R5, RZ, RZ, R6 ;  /* 0x000000ffff057224 */ /* 0x000fce00078e0006 */
.L_x_14745:
[----:B------:R-:W-:Y:S05]  /*ff60*/  BSYNC B1 ;  /* 0x0000000000017941 */ /* 0x000fea0003800000 */
.L_x_14743:
        /* <DEDUP_REMOVED lines=16> */
.L_x_14747:
[----:B------:R-:W-:Y:S01]  /*10070*/  IMAD.MOV.U32 R6, RZ, RZ, R3 ;  /* 0x000000ffff067224 */ /* 0x000fe200078e0003 */
[----:B------:R-:W-:Y:S01]  /*10080*/  PRMT R7, R7, 0x7610, R30 ;  /* 0x0000761007077816 */ /* 0x000fe2000000001e */
[----:B------:R-:W-:Y:S01]  /*10090*/  IMAD.MOV.U32 R3, RZ, RZ, R20 ;  /* 0x000000ffff037224 */ /* 0x000fe200078e0014 */
[----:B------:R-:W-:-:S07]  /*100a0*/  PRMT R30, R30, 0x7610, R17 ;  /* 0x000076101e1e7816 */ /* 0x000fce0000000011 */
.L_x_14748:
[----:B------:R-:W-:Y:S05]  /*100b0*/  BSYNC B1 ;  /* 0x0000000000017941 */ /* 0x000fea0003800000 */
.L_x_14746:
        /* <DEDUP_REMOVED lines=9> */
.L_x_14750:
[----:B------:R-:W-:Y:S01]  /*10150*/  IMAD.MOV.U32 R29, RZ, RZ, R6 ;  /* 0x000000ffff1d7224 */ /* 0x000fe200078e0006 */
[----:B------:R-:W-:Y:S01]  /*10160*/  PRMT R17, R17, 0x7610, R7 ;  /* 0x0000761011117816 */ /* 0x000fe20000000007 */
[----:B------:R-:W-:Y:S01]  /*10170*/  IMAD.MOV.U32 R6, RZ, RZ, R21 ;  /* 0x000000ffff067224 */ /* 0x000fe200078e0015 */
[----:B------:R-:W-:-:S07]  /*10180*/  PRMT R7, R7, 0x7610, R22 ;  /* 0x0000761007077816 */ /* 0x000fce0000000016 */
.L_x_14751:
[----:B------:R-:W-:Y:S05]  /*10190*/  BSYNC B1 ;  /* 0x0000000000017941 */ /* 0x000fea0003800000 */
.L_x_14749:
        /* <DEDUP_REMOVED lines=9> */
.L_x_14753:
[----:B------:R-:W-:Y:S01]  /*10230*/  IMAD.MOV.U32 R18, RZ, RZ, R29 ;  /* 0x000000ffff127224 */ /* 0x000fe200078e001d */
[C---:B------:R-:W-:Y:S01]  /*10240*/  PRMT R7, R17.reuse, 0x7632, R7 ;  /* 0x0000763211077816 */ /* 0x040fe20000000007 */
[----:B------:R-:W-:Y:S01]  /*10250*/  IMAD.MOV.U32 R29, RZ, RZ, R26 ;  /* 0x000000ffff1d7224 */ /* 0x000fe200078e001a */
[----:B------:R-:W-:-:S07]  /*10260*/  PRMT R17, R17, 0x5410, R2 ;  /* 0x0000541011117816 */ /* 0x000fce0000000002 */
.L_x_14754:
[----:B------:R-:W-:Y:S05]  /*10270*/  BSYNC B1 ;  /* 0x0000000000017941 */ /* 0x000fea0003800000 */
.L_x_14752:
        /* <DEDUP_REMOVED lines=9> */
.L_x_14756:
[----:B------:R-:W-:Y:S01]  /*10310*/  IMAD.MOV.U32 R21, RZ, RZ, R18 ;  /* 0x000000ffff157224 */ /* 0x000fe200078e0012 */
[----:B------:R-:W-:Y:S01]  /*10320*/  PRMT R20, R20, 0x5410, R7 ;  /* 0x0000541014147816 */ /* 0x000fe20000000007 */
[----:B------:R-:W-:Y:S01]  /*10330*/  IMAD.MOV.U32 R18, RZ, RZ, R23 ;  /* 0x000000ffff127224 */ /* 0x000fe200078e0017 */
[----:B------:R-:W-:-:S07]  /*10340*/  PRMT R7, R17, 0x7610, R7 ;  /* 0x0000761011077816 */ /* 0x000fce0000000007 */
.L_x_14757:
[----:B------:R-:W-:Y:S05]  /*10350*/  BSYNC B1 ;  /* 0x0000000000017941 */ /* 0x000fea0003800000 */
.L_x_14755:
        /* <DEDUP_REMOVED lines=9> */
.L_x_14759:
[C---:B------:R-:W-:Y:S01]  /*103f0*/  PRMT R2, R20.reuse, 0x7632, R2 ;  /* 0x0000763214027816 */ /* 0x040fe20000000002 */
[----:B------:R-:W-:Y:S02]  /*10400*/  IMAD.MOV.U32 R22, RZ, RZ, R21 ;  /* 0x000000ffff167224 */ /* 0x000fe400078e0015 */
[----:B------:R-:W-:Y:S01]  /*10410*/  IMAD.MOV.U32 R21, RZ, RZ, R34 ;  /* 0x000000ffff157224 */ /* 0x000fe200078e0022 */
[----:B------:R-:W-:-:S07]  /*10420*/  PRMT R20, R20, 0x7610, R2 ;  /* 0x0000761014147816 */ /* 0x000fce0000000002 */
.L_x_14760:
[----:B------:R-:W-:Y:S05]  /*10430*/  BSYNC B1 ;  /* 0x0000000000017941 */ /* 0x000fea0003800000 */
.L_x_14758:
        /* <DEDUP_REMOVED lines=9> */
.L_x_14762:
[----:B------:R-:W-:Y:S01]  /*104d0*/  IMAD.MOV.U32 R26, RZ, RZ, R22 ;  /* 0x000000ffff1a7224 */ /* 0x000fe200078e0016 */
[----:B------:R-:W-:Y:S01]  /*104e0*/  PRMT R2, R4, 0x5410, R2 ;  /* 0x0000541004027816 */ /* 0x000fe20000000002 */
[----:B------:R-:W-:-:S07]  /*104f0*/  IMAD.MOV.U32 R22, RZ, RZ, R5 ;  /* 0x000000ffff167224 */ /* 0x000fce00078e0005 */
.L_x_14763:
[----:B------:R-:W-:Y:S05]  /*10500*/  BSYNC B1 ;  /* 0x0000000000017941 */ /* 0x000fea0003800000 */
.L_x_14761:
        /* <DEDUP_REMOVED lines=9> */
.L_x_14765:
[C---:B------:R-:W-:Y:S01]  /*105a0*/  PRMT R4, R2.reuse, 0x7632, R4 ;  /* 0x0000763202047816 */ /* 0x040fe20000000004 */
[----:B------:R-:W-:Y:S02]  /*105b0*/  IMAD.MOV.U32 R5, RZ, RZ, R26 ;  /* 0x000000ffff057224 */ /* 0x000fe400078e001a */
[----:B------:R-:W-:Y:S01]  /*105c0*/  IMAD.MOV.U32 R26, RZ, RZ, R27 ;  /* 0x000000ffff1a7224 */ /* 0x000fe200078e001b */
[----:B------:R-:W-:-:S07]  /*105d0*/  PRMT R2, R2, 0x7610, R4 ;  /* 0x0000761002027816 */ /* 0x000fce0000000004 */
.L_x_14766:
[----:B------:R-:W-:Y:S05]  /*105e0*/  BSYNC B1 ;  /* 0x0000000000017941 */ /* 0x000fea0003800000 */
.L_x_14764:
        /* <DEDUP_REMOVED lines=16> */
.L_x_14768:
[----:B------:R-:W-:Y:S01]  /*106f0*/  IMAD.MOV.U32 R16, RZ, RZ, R3 ;  /* 0x000000ffff107224 */ /* 0x000fe200078e0003 */
[C---:B------:R-:W-:Y:S01]  /*10700*/  PRMT R15, R30.reuse, 0x7632, R15 ;  /* 0x000076321e0f7816 */ /* 0x040fe2000000000f */
[----:B------:R-:W-:Y:S01]  /*10710*/  IMAD.MOV.U32 R3, RZ, RZ, R6 ;  /* 0x000000ffff037224 */ /* 0x000fe200078e0006 */
[----:B------:R-:W-:-:S07]  /*10720*/  PRMT R30, R30, 0x7610, R7 ;  /* 0x000076101e1e7816 */ /* 0x000fce0000000007 */
.L_x_14769:
[----:B------:R-:W-:Y:S05]  /*10730*/  BSYNC B1 ;  /* 0x0000000000017941 */ /* 0x000fea0003800000 */
.L_x_14767:
        /* <DEDUP_REMOVED lines=9> */
.L_x_14771:
[----:B------:R-:W-:Y:S01]  /*107d0*/  IMAD.MOV.U32 R23, RZ, RZ, R16 ;  /* 0x000000ffff177224 */ /* 0x000fe200078e0010 */
[----:B------:R-:W-:Y:S01]  /*107e0*/  PRMT R6, R15, 0x7610, R6 ;  /* 0x000076100f067816 */ /* 0x000fe20000000006 */
[----:B------:R-:W-:Y:S01]  /*107f0*/  IMAD.MOV.U32 R16, RZ, RZ, R29 ;  /* 0x000000ffff107224 */ /* 0x000fe200078e001d */
[----:B------:R-:W-:-:S07]  /*10800*/  PRMT R15, R17, 0x7632, R15 ;  /* 0x00007632110f7816 */ /* 0x000fce000000000f */
.L_x_14772:
[----:B------:R-:W-:Y:S05]  /*10810*/  BSYNC B1 ;  /* 0x0000000000017941 */ /* 0x000fea0003800000 */
.L_x_14770:
        /* <DEDUP_REMOVED lines=9> */
.L_x_14774:
[----:B------:R-:W-:Y:S01]  /*108b0*/  IMAD.MOV.U32 R32, RZ, RZ, R23 ;  /* 0x000000ffff207224 */ /* 0x000fe200078e0017 */
[----:B------:R-:W-:Y:S01]  /*108c0*/  PRMT R4, R4, 0x5410, R6 ;  /* 0x0000541004047816 */ /* 0x000fe20000000006 */
[----:B------:R-:W-:Y:S01]  /*108d0*/  IMAD.MOV.U32 R23, RZ, RZ, R18 ;  /* 0x000000ffff177224 */ /* 0x000fe200078e0012 */
[----:B------:R-:W-:-:S07]  /*108e0*/  PRMT R6, R7, 0x7610, R6 ;  /* 0x0000761007067816 */ /* 0x000fce0000000006 */
.L_x_14775:
[----:B------:R-:W-:Y:S05]  /*108f0*/  BSYNC B1 ;  /* 0x0000000000017941 */ /* 0x000fea0003800000 */
.L_x_14773:
        /* <DEDUP_REMOVED lines=9> */
.L_x_14777:
[----:B------:R-:W-:Y:S01]  /*10990*/  IMAD.MOV.U32 R7, RZ, RZ, R32 ;  /* 0x000000ffff077224 */ /* 0x000fe200078e0020 */
[----:B------:R-:W-:Y:S01]  /*109a0*/  PRMT R6, R6, 0x7610, R4 ;  /* 0x0000761006067816 */ /* 0x000fe20000000004 */
[----:B------:R-:W-:Y:S01]  /*109b0*/  IMAD.MOV.U32 R32, RZ, RZ, R21 ;  /* 0x000000ffff207224 */ /* 0x000fe200078e0015 */
[----:B------:R-:W-:-:S07]  /*109c0*/  PRMT R4, R4, 0x7610, R20 ;  /* 0x0000761004047816 */ /* 0x000fce0000000014 */
.L_x_14778:
[----:B------:R-:W-:Y:S05]  /*109d0*/  BSYNC B1 ;  /* 0x0000000000017941 */ /* 0x000fea0003800000 */
.L_x_14776:
        /* <DEDUP_REMOVED lines=9> */
.L_x_14780:
[----:B------:R-:W-:Y:S01]  /*10a70*/  IMAD.MOV.U32 R17, RZ, RZ, R7 ;  /* 0x000000ffff117224 */ /* 0x000fe200078e0007 */
[----:B------:R-:W-:Y:S01]  /*10a80*/  PRMT R15, R15, 0x7610, R6 ;  /* 0x000076100f0f7816 */ /* 0x000fe20000000006 */
[----:B------:R-:W-:Y:S01]  /*10a90*/  IMAD.MOV.U32 R7, RZ, RZ, R22 ;  /* 0x000000ffff077224 */ /* 0x000fe200078e0016 */
[----:B------:R-:W-:-:S07]  /*10aa0*/  PRMT R6, R6, 0x5410, R2 ;  /* 0x0000541006067816 */ /* 0x000fce0000000002 */
.L_x_14781:
[----:B------:R-:W-:Y:S05]  /*10ab0*/  BSYNC B1 ;  /* 0x0000000000017941 */ /* 0x000fea0003800000 */
.L_x_14779:
        /* <DEDUP_REMOVED lines=9> */
.L_x_14783:
[C---:B------:R-:W-:Y:S01]  /*10b50*/  PRMT R2, R15.reuse, 0x7632, R2 ;  /* 0x000076320f027816 */ /* 0x040fe20000000002 */
[----:B------:R-:W-:Y:S02]  /*10b60*/  IMAD.MOV.U32 R18, RZ, RZ, R17 ;  /* 0x000000ffff127224 */ /* 0x000fe400078e0011 */
[----:B------:R-:W-:Y:S01]  /*10b70*/  IMAD.MOV.U32 R17, RZ, RZ, R26 ;  /* 0x000000ffff117224 */ /* 0x000fe200078e001a */
[----:B------:R-:W-:-:S07]  /*10b80*/  PRMT R15, R15, 0x7610, R2 ;  /* 0x000076100f0f7816 */ /* 0x000fce0000000002 */
.L_x_14784:
[----:B------:R-:W-:Y:S05]  /*10b90*/  BSYNC B1 ;  /* 0x0000000000017941 */ /* 0x000fea0003800000 */
.L_x_14782:
        /* <DEDUP_REMOVED lines=9> */
.L_x_14786:
[----:B------:R-:W-:Y:S01]  /*10c30*/  IMAD.MOV.U32 R20, RZ, RZ, R18 ;  /* 0x000000ffff147224 */ /* 0x000fe200078e0012 */
[----:B------:R-:W-:Y:S01]  /*10c40*/  PRMT R2, R4, 0x5410, R2 ;  /* 0x0000541004027816 */ /* 0x000fe20000000002 */
[----:B------:R-:W-:-:S07]  /*10c50*/  IMAD.MOV.U32 R18, RZ, RZ, R5 ;  /* 0x000000ffff127224 */ /* 0x000fce00078e0005 */
.L_x_14787:
[----:B------:R-:W-:Y:S05]  /*10c60*/  BSYNC B1 ;  /* 0x0000000000017941 */ /* 0x000fea0003800000 */
.L_x_14785:
        /* <DEDUP_REMOVED lines=16> */
.L_x_14789:
[----:B------:R-:W-:Y:S01]  /*10d70*/  IMAD.MOV.U32 R14, RZ, RZ, R3 ;  /* 0x000000ffff0e7224 */ /* 0x000fe200078e0003 */
[----:B------:R-:W-:Y:S01]  /*10d80*/  PRMT R5, R5, 0x7610, R30 ;  /* 0x0000761005057816 */ /* 0x000fe2000000001e */
[----:B------:R-:W-:Y:S01]  /*10d90*/  IMAD.MOV.U32 R3, RZ, RZ, R16 ;  /* 0x000000ffff037224 */ /* 0x000fe200078e0010 */
[----:B------:R-:W-:-:S07]  /*10da0*/  PRMT R30, R30, 0x5410, R15 ;  /* 0x000054101e1e7816 */ /* 0x000fce000000000f */
.L_x_14790:
[----:B------:R-:W-:Y:S05]  /*10db0*/  BSYNC B1 ;  /* 0x0000000000017941 */ /* 0x000fea0003800000 */
.L_x_14788:
        /* <DEDUP_REMOVED lines=9> */
.L_x_14792:
[----:B------:R-:W-:Y:S01]  /*10e50*/  IMAD.MOV.U32 R21, RZ, RZ, R14 ;  /* 0x000000ffff157224 */ /* 0x000fe200078e000e */
[----:B------:R-:W-:Y:S01]  /*10e60*/  PRMT R16, R16, 0x7610, R5 ;  /* 0x0000761010107816 */ /* 0x000fe20000000005 */
[----:B------:R-:W-:Y:S01]  /*10e70*/  IMAD.MOV.U32 R14, RZ, RZ, R23 ;  /* 0x000000ffff0e7224 */ /* 0x000fe200078e0017 */
[----:B------:R-:W-:-:S07]  /*10e80*/  PRMT R5, R5, 0x5410, R6 ;  /* 0x0000541005057816 */ /* 0x000fce0000000006 */
.L_x_14793:
[----:B------:R-:W-:Y:S05]  /*10e90*/  BSYNC B1 ;  /* 0x0000000000017941 */ /* 0x000fea0003800000 */
.L_x_14791:
        /* <DEDUP_REMOVED lines=9> */
.L_x_14795:
[----:B------:R-:W-:Y:S01]  /*10f30*/  IMAD.MOV.U32 R22, RZ, RZ, R21 ;  /* 0x000000ffff167224 */ /* 0x000fe200078e0015 */
[----:B------:R-:W-:Y:S01]  /*10f40*/  PRMT R23, R23, 0x7610, R16 ;  /* 0x0000761017177816 */ /* 0x000fe20000000010 */
[----:B------:R-:W-:Y:S01]  /*10f50*/  IMAD.MOV.U32 R21, RZ, RZ, R32 ;  /* 0x000000ffff157224 */ /* 0x000fe200078e0020 */
[----:B------:R-:W-:-:S07]  /*10f60*/  PRMT R16, R16, 0x7610, R4 ;  /* 0x0000761010107816 */ /* 0x000fce0000000004 */
.L_x_14796:
[----:B------:R-:W-:Y:S05]  /*10f70*/  BSYNC B1 ;  /* 0x0000000000017941 */ /* 0x000fea0003800000 */
.L_x_14794:
        /* <DEDUP_REMOVED lines=9> */
.L_x_14798:
[----:B------:R-:W-:Y:S01]  /*11010*/  IMAD.MOV.U32 R4, RZ, RZ, R22 ;  /* 0x000000ffff047224 */ /* 0x000fe200078e0016 */
[C---:B------:R-:W-:Y:S01]  /*11020*/  PRMT R5, R23.reuse, 0x7632, R5 ;  /* 0x0000763217057816 */ /* 0x040fe20000000005 */
[----:B------:R-:W-:Y:S01]  /*11030*/  IMAD.MOV.U32 R22, RZ, RZ, R7 ;  /* 0x000000ffff167224 */ /* 0x000fe200078e0007 */
[----:B------:R-:W-:-:S07]  /*11040*/  PRMT R23, R23, 0x7610, R6 ;  /* 0x0000761017177816 */ /* 0x000fce0000000006 */
.L_x_14799:
[----:B------:R-:W-:Y:S05]  /*11050*/  BSYNC B1 ;  /* 0x0000000000017941 */ /* 0x000fea0003800000 */
.L_x_14797:
        /* <DEDUP_REMOVED lines=9> */
.L_x_14801:
[----:B------:R-:W-:Y:S01]  /*110f0*/  IMAD.MOV.U32 R7, RZ, RZ, R4 ;  /* 0x000000ffff077224 */ /* 0x000fe200078e0004 */
[----:B------:R-:W-:Y:S01]  /*11100*/  PRMT R6, R6, 0x5410, R5 ;  /* 0x0000541006067816 */ /* 0x000fe20000000005 */
[----:B------:R-:W-:Y:S01]  /*11110*/  IMAD.MOV.U32 R4, RZ, RZ, R17 ;  /* 0x000000ffff047224 */ /* 0x000fe200078e0011 */
[----:B------:R-:W-:-:S07]  /*11120*/  PRMT R5, R15, 0x7632, R5 ;  /* 0x000076320f057816 */ /* 0x000fce0000000005 */
.L_x_14802:
[----:B------:R-:W-:Y:S05]  /*11130*/  BSYNC B1 ;  /* 0x0000000000017941 */ /* 0x000fea0003800000 */
.L_x_14800:
        /* <DEDUP_REMOVED lines=9> */
.L_x_14804:
[----:B------:R-:W-:Y:S01]  /*111d0*/  IMAD.MOV.U32 R15, RZ, RZ, R7 ;  /* 0x000000ffff0f7224 */ /* 0x000fe200078e0007 */
[----:B------:R-:W-:Y:S01]  /*111e0*/  PRMT R17, R17, 0x7610, R6 ;  /* 0x0000761011117816 */ /* 0x000fe20000000006 */
[----:B------:R-:W-:Y:S01]  /*111f0*/  IMAD.MOV.U32 R7, RZ, RZ, R18 ;  /* 0x000000ffff077224 */ /* 0x000fe200078e0012 */
[----:B------:R-:W-:-:S07]  /*11200*/  PRMT R6, R6, 0x5410, R2 ;  /* 0x0000541006067816 */ /* 0x000fce0000000002 */
.L_x_14805:
[----:B------:R-:W-:Y:S05]  /*11210*/  BSYNC B1 ;  /* 0x0000000000017941 */ /* 0x000fea0003800000 */
.L_x_14803:
        /* <DEDUP_REMOVED lines=9> */
.L_x_14807:
[C---:B------:R-:W-:Y:S01]  /*112b0*/  PRMT R2, R17.reuse, 0x7632, R2 ;  /* 0x0000763211027816 */ /* 0x040fe20000000002 */
[----:B------:R-:W-:Y:S02]  /*112c0*/  IMAD.MOV.U32 R18, RZ, RZ, R15 ;  /* 0x000000ffff127224 */ /* 0x000fe400078e000f */
[----:B------:R-:W-:Y:S01]  /*112d0*/  IMAD.MOV.U32 R15, RZ, RZ, R20 ;  /* 0x000000ffff0f7224 */ /* 0x000fe200078e0014 */
[----:B------:R-:W-:-:S07]  /*112e0*/  PRMT R17, R17, 0x7610, R2 ;  /* 0x0000761011117816 */ /* 0x000fce0000000002 */
.L_x_14808:
[----:B------:R-:W-:Y:S05]  /*112f0*/  BSYNC B1 ;  /* 0x0000000000017941 */ /* 0x000fea0003800000 */
.L_x_14806:
        /* <DEDUP_REMOVED lines=16> */
.L_x_14810:
[----:B------:R-:W-:Y:S01]  /*11400*/  IMAD.MOV.U32 R12, RZ, RZ, R3 ;  /* 0x000000ffff0c7224 */ /* 0x000fe200078e0003 */
[----:B------:R-:W-:Y:S01]  /*11410*/  PRMT R2, R2, 0x7610, R30 ;  /* 0x0000761002027816 */ /* 0x000fe2000000001e */
[----:B------:R-:W-:Y:S01]  /*11420*/  IMAD.MOV.U32 R3, RZ, RZ, R14 ;  /* 0x000000ffff037224 */ /* 0x000fe200078e000e */
[----:B------:R-:W-:-:S07]  /*11430*/  PRMT R30, R30, 0x7610, R5 ;  /* 0x000076101e1e7816 */ /* 0x000fce0000000005 */
.L_x_14811:
[----:B------:R-:W-:Y:S05]  /*11440*/  BSYNC B1 ;  /* 0x0000000000017941 */ /* 0x000fea0003800000 */
.L_x_14809:
        /* <DEDUP_REMOVED lines=9> */
.L_x_14813:
[----:B------:R-:W-:Y:S01]  /*114e0*/  IMAD.MOV.U32 R11, RZ, RZ, R12 ;  /* 0x000000ffff0b7224 */ /* 0x000fe200078e000c */
[C---:B------:R-:W-:Y:S01]  /*114f0*/  PRMT R6, R2.reuse, 0x7632, R6 ;  /* 0x0000763202067816 */ /* 0x040fe20000000006 */
[----:B------:R-:W-:Y:S01]  /*11500*/  IMAD.MOV.U32 R12, RZ, RZ, R21 ;  /* 0x000000ffff0c7224 */ /* 0x000fe200078e0015 */
[----:B------:R-:W-:-:S07]  /*11510*/  PRMT R2, R2, 0x7610, R16 ;  /* 0x0000761002027816 */ /* 0x000fce0000000010 */
.L_x_14814:
[----:B------:R-:W-:Y:S05]  /*11520*/  BSYNC B1 ;  /* 0x0000000000017941 */ /* 0x000fea0003800000 */
.L_x_14812:
        /* <DEDUP_REMOVED lines=9> */
.L_x_14816:
[----:B------:R-:W-:Y:S01]  /*115c0*/  IMAD.MOV.U32 R21, RZ, RZ, R11 ;  /* 0x000000ffff157224 */ /* 0x000fe200078e000b */
[----:B------:R-:W-:Y:S01]  /*115d0*/  PRMT R17, R6, 0x7610, R17 ;  /* 0x0000761006117816 */ /* 0x000fe20000000011 */
[----:B------:R-:W-:Y:S01]  /*115e0*/  IMAD.MOV.U32 R11, RZ, RZ, R22 ;  /* 0x000000ffff0b7224 */ /* 0x000fe200078e0016 */
[----:B------:R-:W-:-:S07]  /*115f0*/  PRMT R6, R23, 0x7632, R6 ;  /* 0x0000763217067816 */ /* 0x000fce0000000006 */
.L_x_14817:
[----:B------:R-:W-:Y:S05]  /*11600*/  BSYNC B1 ;  /* 0x0000000000017941 */ /* 0x000fea0003800000 */
.L_x_14815:
        /* <DEDUP_REMOVED lines=9> */
.L_x_14819:
[----:B------:R-:W-:Y:S01]  /*116a0*/  IMAD.MOV.U32 R14, RZ, RZ, R21 ;  /* 0x000000ffff0e7224 */ /* 0x000fe200078e0015 */
[--C-:B------:R-:W-:Y:S01]  /*116b0*/  PRMT R16, R16, 0x5410, R17.reuse ;  /* 0x0000541010107816 */ /* 0x100fe20000000011 */
[----:B------:R-:W-:Y:S01]  /*116c0*/  IMAD.MOV.U32 R21, RZ, RZ, R4 ;  /* 0x000000ffff157224 */ /* 0x000fe200078e0004 */
[----:B------:R-:W-:-:S07]  /*116d0*/  PRMT R17, R5, 0x7610, R17 ;  /* 0x0000761005117816 */ /* 0x000fce0000000011 */
.L_x_14820:
[----:B------:R-:W-:Y:S05]  /*116e0*/  BSYNC B1 ;  /* 0x0000000000017941 */ /* 0x000fea0003800000 */
.L_x_14818:
        /* <DEDUP_REMOVED lines=9> */
.L_x_14822:
[----:B------:R-:W-:Y:S01]  /*11780*/  IMAD.MOV.U32 R4, RZ, RZ, R14 ;  /* 0x000000ffff047224 */ /* 0x000fe200078e000e */
[----:B------:R-:W-:Y:S01]  /*11790*/  PRMT R16, R16, 0x7632, R6 ;  /* 0x0000763210107816 */ /* 0x000fe20000000006 */
[----:B------:R-:W-:-:S07]  /*117a0*/  IMAD.MOV.U32 R14, RZ, RZ, R7 ;  /* 0x000000ffff0e7224 */ /* 0x000fce00078e0007 */
.L_x_14823:
[----:B------:R-:W-:Y:S05]  /*117b0*/  BSYNC B1 ;  /* 0x0000000000017941 */ /* 0x000fea0003800000 */
.L_x_14821:
        /* <DEDUP_REMOVED lines=9> */
.L_x_14825:
[----:B------:R-:W-:Y:S01]  /*11850*/  IMAD.MOV.U32 R5, RZ, RZ, R4 ;  /* 0x000000ffff057224 */ /* 0x000fe200078e0004 */
[--C-:B------:R-:W-:Y:S01]  /*11860*/  PRMT R6, R6, 0x5410, R16.reuse ;  /* 0x0000541006067816 */ /* 0x100fe20000000010 */
[----:B------:R-:W-:Y:S01]  /*11870*/  IMAD.MOV.U32 R4, RZ, RZ, R15 ;  /* 0x000000ffff047224 */ /* 0x000fe200078e000f */
[----:B------:R-:W-:-:S07]  /*11880*/  PRMT R16, R17, 0x7632, R16 ;  /* 0x0000763211107816 */ /* 0x000fce0000000010 */
.L_x_14826:
[----:B------:R-:W-:Y:S05]  /*11890*/  BSYNC B1 ;  /* 0x0000000000017941 */ /* 0x000fea0003800000 */
.L_x_14824:
        /* <DEDUP_REMOVED lines=9> */
.L_x_14828:
[----:B------:R-:W-:Y:S01]  /*11930*/  IMAD.MOV.U32 R7, RZ, RZ, R5 ;  /* 0x000000ffff077224 */ /* 0x000fe200078e0005 */
[C---:B------:R-:W-:Y:S01]  /*11940*/  PRMT R15, R6.reuse, 0x7632, R15 ;  /* 0x00007632060f7816 */ /* 0x040fe2000000000f */
[----:B------:R-:W-:Y:S01]  /*11950*/  IMAD.MOV.U32 R5, RZ, RZ, R18 ;  /* 0x000000ffff057224 */ /* 0x000fe200078e0012 */
[----:B------:R-:W-:-:S07]  /*11960*/  PRMT R6, R6, 0x5410, R2 ;  /* 0x0000541006067816 */ /* 0x000fce0000000002 */
.L_x_14829:
[----:B------:R-:W-:Y:S05]  /*11970*/  BSYNC B1 ;  /* 0x0000000000017941 */ /* 0x000fea0003800000 */
.L_x_14827:
        /* <DEDUP_REMOVED lines=16> */
.L_x_14831:
[----:B------:R-:W-:Y:S01]  /*11a80*/  IMAD.MOV.U32 R10, RZ, RZ, R3 ;  /* 0x000000ffff0a7224 */ /* 0x000fe200078e0003 */
[----:B------:R-:W-:Y:S01]  /*11a90*/  PRMT R22, R22, 0x7610, R30 ;  /* 0x0000761016167816 */ /* 0x000fe2000000001e */
[----:B------:R-:W-:Y:S01]  /*11aa0*/  IMAD.MOV.U32 R3, RZ, RZ, R12 ;  /* 0x000000ffff037224 */ /* 0x000fe200078e000c */
[----:B------:R-:W-:-:S07]  /*11ab0*/  PRMT R30, R30, 0x7610, R2 ;  /* 0x000076101e1e7816 */ /* 0x000fce0000000002 */
.L_x_14832:
[----:B------:R-:W-:Y:S05]  /*11ac0*/  BSYNC B1 ;  /* 0x0000000000017941 */ /* 0x000fea0003800000 */
.L_x_14830:
        /* <DEDUP_REMOVED lines=9> */
.L_x_14834:
[----:B------:R-:W-:Y:S01]  /*11b60*/  IMAD.MOV.U32 R12, RZ, RZ, R10 ;  /* 0x000000ffff0c7224 */ /* 0x000fe200078e000a */
[----:B------:R-:W-:Y:S01]  /*11b70*/  PRMT R20, R20, 0x7610, R22 ;  /* 0x0000761014147816 */ /* 0x000fe20000000016 */
[----:B------:R-:W-:Y:S01]  /*11b80*/  IMAD.MOV.U32 R10, RZ, RZ, R11 ;  /* 0x000000ffff0a7224 */ /* 0x000fe200078e000b */
[----:B------:R-:W-:-:S07]  /*11b90*/  PRMT R22, R22, 0x5410, R6 ;  /* 0x0000541016167816 */ /* 0x000fce0000000006 */
.L_x_14835:
[----:B------:R-:W-:Y:S05]  /*11ba0*/  BSYNC B1 ;  /* 0x0000000000017941 */ /* 0x000fea0003800000 */
.L_x_14833:
        /* <DEDUP_REMOVED lines=9> */
.L_x_14837:
[----:B------:R-:W-:Y:S01]  /*11c40*/  IMAD.MOV.U32 R11, RZ, RZ, R12 ;  /* 0x000000ffff0b7224 */ /* 0x000fe200078e000c */
[----:B------:R-:W-:Y:S01]  /*11c50*/  PRMT R20, R20, 0x5432, R17 ;  /* 0x0000543214147816 */ /* 0x000fe20000000011 */
[----:B------:R-:W-:-:S07]  /*11c60*/  IMAD.MOV.U32 R12, RZ, RZ, R21 ;  /* 0x000000ffff0c7224 */ /* 0x000fce00078e0015 */
.L_x_14838:
[----:B------:R-:W-:Y:S05]  /*11c70*/  BSYNC B1 ;  /* 0x0000000000017941 */ /* 0x000fea0003800000 */
.L_x_14836:
        /* <DEDUP_REMOVED lines=9> */
.L_x_14840:
[----:B------:R-:W-:Y:S01]  /*11d10*/  IMAD.MOV.U32 R17, RZ, RZ, R11 ;  /* 0x000000ffff117224 */ /* 0x000fe200078e000b */
[----:B------:R-:W-:Y:S01]  /*11d20*/  PRMT R6, R20, 0x7610, R6 ;  /* 0x0000761014067816 */ /* 0x000fe20000000006 */
[----:B------:R-:W-:Y:S01]  /*11d30*/  IMAD.MOV.U32 R11, RZ, RZ, R14 ;  /* 0x000000ffff0b7224 */ /* 0x000fe200078e000e */
[----:B------:R-:W-:-:S07]  /*11d40*/  PRMT R20, R16, 0x7632, R20 ;  /* 0x0000763210147816 */ /* 0x000fce0000000014 */
.L_x_14841:
[----:B------:R-:W-:Y:S05]  /*11d50*/  BSYNC B1 ;  /* 0x0000000000017941 */ /* 0x000fea0003800000 */
.L_x_14839:
        /* <DEDUP_REMOVED lines=9> */
.L_x_14843:
[----:B------:R-:W-:Y:S01]  /*11df0*/  IMAD.MOV.U32 R14, RZ, RZ, R17 ;  /* 0x000000ffff0e7224 */ /* 0x000fe200078e0011 */
[----:B------:R-:W-:Y:S01]  /*11e00*/  PRMT R15, R15, 0x5410, R6 ;  /* 0x000054100f0f7816 */ /* 0x000fe20000000006 */
[----:B------:R-:W-:Y:S01]  /*11e10*/  IMAD.MOV.U32 R17, RZ, RZ, R4 ;  /* 0x000000ffff117224 */ /* 0x000fe200078e0004 */
[----:B------:R-:W-:-:S07]  /*11e20*/  PRMT R6, R16, 0x7610, R6 ;  /* 0x0000761010067816 */ /* 0x000fce0000000006 */
.L_x_14844:
[----:B------:R-:W-:Y:S05]  /*11e30*/  BSYNC B1 ;  /* 0x0000000000017941 */ /* 0x000fea0003800000 */
.L_x_14842:
        /* <DEDUP_REMOVED lines=9> */
.L_x_14846:
[----:B------:R-:W-:Y:S01]  /*11ed0*/  IMAD.MOV.U32 R16, RZ, RZ, R14 ;  /* 0x000000ffff107224 */ /* 0x000fe200078e000e */
[C---:B------:R-:W-:Y:S01]  /*11ee0*/  PRMT R21, R15.reuse, 0x7632, R21 ;  /* 0x000076320f157816 */ /* 0x040fe20000000015 */
[----:B------:R-:W-:Y:S01]  /*11ef0*/  IMAD.MOV.U32 R14, RZ, RZ, R5 ;  /* 0x000000ffff0e7224 */ /* 0x000fe200078e0005 */
[----:B------:R-:W-:-:S07]  /*11f00*/  PRMT R15, R15, 0x7610, R6 ;  /* 0x000076100f0f7816 */ /* 0x000fce0000000006 */
.L_x_14847:
[----:B------:R-:W-:Y:S05]  /*11f10*/  BSYNC B1 ;  /* 0x0000000000017941 */ /* 0x000fea0003800000 */
.L_x_14845:
        /* <DEDUP_REMOVED lines=9> */
.L_x_14849:
[----:B------:R-:W-:Y:S01]  /*11fb0*/  IMAD.MOV.U32 R18, RZ, RZ, R16 ;  /* 0x000000ffff127224 */ /* 0x000fe200078e0010 */
[----:B------:R-:W-:Y:S01]  /*11fc0*/  PRMT R22, R21, 0x7610, R22 ;  /* 0x0000761015167816 */ /* 0x000fe20000000016 */
[----:B------:R-:W-:Y:S01]  /*11fd0*/  IMAD.MOV.U32 R16, RZ, RZ, R7 ;  /* 0x000000ffff107224 */ /* 0x000fe200078e0007 */
[----:B------:R-:W-:-:S07]  /*11fe0*/  PRMT R21, R15, 0x7610, R21 ;  /* 0x000076100f157816 */ /* 0x000fce0000000015 */
.L_x_14850:
[----:B------:R-:W-:Y:S05]  /*11ff0*/  BSYNC B1 ;  /* 0x0000000000017941 */ /* 0x000fea0003800000 */
.L_x_14848:
        /* <DEDUP_REMOVED lines=16> */
.L_x_14852:
[----:B------:R-:W-:Y:S01]  /*12100*/  PRMT R32, R32, 0x7610, R30 ;  /* 0x0000761020207816 */ /* 0x000fe2000000001e */
[----:B------:R-:W-:Y:S01]  /*12110*/  IMAD.MOV.U32 R2, RZ, RZ, R3 ;  /* 0x000000ffff027224 */ /* 0x000fe200078e0003 */
[----:B------:R-:W-:Y:S01]  /*12120*/  PRMT R30, R30, 0x7610, R22 ;  /* 0x000076101e1e7816 */ /* 0x000fe20000000016 */
[----:B------:R-:W-:-:S07]  /*12130*/  IMAD.MOV.U32 R3, RZ, RZ, R10 ;  /* 0x000000ffff037224 */ /* 0x000fce00078e000a */
.L_x_14853:
[----:B------:R-:W-:Y:S05]  /*12140*/  BSYNC B1 ;  /* 0x0000000000017941 */ /* 0x000fea0003800000 */
.L_x_14851:
        /* <DEDUP_REMOVED lines=9> */
.L_x_14855:
[----:B------:R-:W-:Y:S01]  /*121e0*/  PRMT R33, R33, 0x7610, R32 ;  /* 0x0000761021217816 */ /* 0x000fe20000000020 */
[----:B------:R-:W-:Y:S01]  /*121f0*/  IMAD.MOV.U32 R5, RZ, RZ, R2 ;  /* 0x000000ffff057224 */ /* 0x000fe200078e0002 */
[----:B------:R-:W-:Y:S01]  /*12200*/  PRMT R32, R32, 0x7610, R20 ;  /* 0x0000761020207816 */ /* 0x000fe20000000014 */
[----:B------:R-:W-:-:S07]  /*12210*/  IMAD.MOV.U32 R2, RZ, RZ, R12 ;  /* 0x000000ffff027224 */ /* 0x000fce00078e000c */
.L_x_14856:
[----:B------:R-:W-:Y:S05]  /*12220*/  BSYNC B1 ;  /* 0x0000000000017941 */ /* 0x000fea0003800000 */
.L_x_14854:
        /* <DEDUP_REMOVED lines=9> */
.L_x_14858:
[----:B------:R-:W-:Y:S01]  /*122c0*/  IMAD.MOV.U32 R4, RZ, RZ, R5 ;  /* 0x000000ffff047224 */ /* 0x000fe200078e0005 */
[----:B------:R-:W-:Y:S01]  /*122d0*/  PRMT R33, R33, 0x5432, R20 ;  /* 0x0000543221217816 */ /* 0x000fe20000000014 */
[----:B------:R-:W-:-:S07]  /*122e0*/  IMAD.MOV.U32 R5, RZ, RZ, R11 ;  /* 0x000000ffff057224 */ /* 0x000fce00078e000b */
.L_x_14859:
[----:B------:R-:W-:Y:S05]  /*122f0*/  BSYNC B1 ;  /* 0x0000000000017941 */ /* 0x000fea0003800000 */
.L_x_14857:
        /* <DEDUP_REMOVED lines=9> */
.L_x_14861:
[----:B------:R-:W-:Y:S01]  /*12390*/  PRMT R32, R33, 0x7610, R32 ;  /* 0x0000761021207816 */ /* 0x000fe20000000020 */
[----:B------:R-:W-:Y:S01]  /*123a0*/  IMAD.MOV.U32 R7, RZ, RZ, R4 ;  /* 0x000000ffff077224 */ /* 0x000fe200078e0004 */
[----:B------:R-:W-:Y:S01]  /*123b0*/  PRMT R33, R6, 0x7610, R33 ;  /* 0x0000761006217816 */ /* 0x000fe20000000021 */
[----:B------:R-:W-:-:S07]  /*123c0*/  IMAD.MOV.U32 R4, RZ, RZ, R17 ;  /* 0x000000ffff047224 */ /* 0x000fce00078e0011 */
.L_x_14862:
[----:B------:R-:W-:Y:S05]  /*123d0*/  BSYNC B1 ;  /* 0x0000000000017941 */ /* 0x000fea0003800000 */
.L_x_14860:
        /* <DEDUP_REMOVED lines=9> */
.L_x_14864:
[----:B------:R-:W-:Y:S01]  /*12470*/  PRMT R31, R32, 0x7610, R31 ;  /* 0x00007610201f7816 */ /* 0x000fe2000000001f */
[----:B------:R-:W-:Y:S01]  /*12480*/  IMAD.MOV.U32 R6, RZ, RZ, R7 ;  /* 0x000000ffff067224 */ /* 0x000fe200078e0007 */
[----:B------:R-:W-:Y:S01]  /*12490*/  PRMT R32, R15, 0x7632, R32 ;  /* 0x000076320f207816 */ /* 0x000fe20000000020 */
[----:B------:R-:W-:-:S07]  /*124a0*/  IMAD.MOV.U32 R7, RZ, RZ, R14 ;  /* 0x000000ffff077224 */ /* 0x000fce00078e000e */
.L_x_14865:
[----:B------:R-:W-:Y:S05]  /*124b0*/  BSYNC B1 ;  /* 0x0000000000017941 */ /* 0x000fea0003800000 */
.L_x_14863:
        /* <DEDUP_REMOVED lines=9> */
.L_x_14867:
[----:B------:R-:W-:Y:S01]  /*12550*/  IMAD.MOV.U32 R27, RZ, RZ, R6 ;  /* 0x000000ffff1b7224 */ /* 0x000fe200078e0006 */
[----:B------:R-:W-:Y:S01]  /*12560*/  PRMT R31, R21, 0x5410, R31 ;  /* 0x00005410151f7816 */ /* 0x000fe2000000001f */
[----:B------:R-:W-:-:S07]  /*12570*/  IMAD.MOV.U32 R6, RZ, RZ, R16 ;  /* 0x000000ffff067224 */ /* 0x000fce00078e0010 */
.L_x_14868:
[----:B------:R-:W-:Y:S05]  /*12580*/  BSYNC B1 ;  /* 0x0000000000017941 */ /* 0x000fea0003800000 */
.L_x_14866:
        /* <DEDUP_REMOVED lines=9> */
.L_x_14870:
[C---:B------:R-:W-:Y:S01]  /*12620*/  PRMT R30, R31.reuse, 0x7632, R30 ;  /* 0x000076321f1e7816 */ /* 0x040fe2000000001e */
[----:B------:R-:W-:Y:S01]  /*12630*/  IMAD.MOV.U32 R26, RZ, RZ, R27 ;  /* 0x000000ffff1a7224 */ /* 0x000fe200078e001b */
[----:B------:R-:W-:Y:S01]  /*12640*/  PRMT R31, R31, 0x5410, R22 ;  /* 0x000054101f1f7816 */ /* 0x000fe20000000016 */
[----:B------:R-:W-:-:S07]  /*12650*/  IMAD.MOV.U32 R27, RZ, RZ, R18 ;  /* 0x000000ffff1b7224 */ /* 0x000fce00078e0012 */
.L_x_14871:
[----:B------:R-:W-:Y:S05]  /*12660*/  BSYNC B1 ;  /* 0x0000000000017941 */ /* 0x000fea0003800000 */
.L_x_14869:
[----:B------:R-:W-:Y:S01]  /*12670*/  FADD.FTZ R28, R19, R28 ;  /* 0x0000001c131c7221 */ /* 0x000fe20000010000 */
[----:B------:R-:W-:-:S07]  /*12680*/  IMAD.MOV.U32 R29, RZ, RZ, R0 ;  /* 0x000000ffff1d7224 */ /* 0x000fce00078e0000 */
.L_x_14703:
[----:B------:R-:W-:Y:S05]  /*12690*/  BSYNC B0 ;  /* 0x0000000000007941 */ /* 0x000fea0003800000 */
.L_x_14702:
[----:B------:R-:W-:Y:S01]  /*126a0*/  ISETP.NE.AND P0, PT, R13, RZ, PT ;  /* 0x000000ff0d00720c */ /* 0x000fe20003f05270 */
[----:B------:R-:W-:-:S12]  /*126b0*/  BSSY B0, `(.L_x_14872) ;  /* 0x0000016000007945 */ /* 0x000fd80003800000 */
[----:B------:R-:W-:Y:S05]  /*126c0*/  @P0 BRA `(.L_x_14873) ;  /* 0x0000000000500947 */ /* 0x000fea0003800000 */
[----:B0-----:R-:W0:Y:S01]  /*126d0*/  S2R R8, SR_CgaCtaId ;  /* 0x0000000000087919 */ /* 0x001e220000008800 */
[----:B-1----:R-:W-:Y:S01]  /*126e0*/  SHF.R.S32.HI R0, RZ, 0x1f, R25 ;  /* 0x0000001fff007819 */ /* 0x002fe20000011419 */
[----:B------:R-:W-:Y:S01]  /*126f0*/  IMAD.MOV.U32 R9, RZ, RZ, R28 ;  /* 0x000000ffff097224 */ /* 0x000fe200078e001c */
[----:B------:R-:W-:Y:S02]  /*12700*/  MOV R11, 0x400 ;  /* 0x00000400000b7802 */ /* 0x000fe40000000f00 */
[----:B------:R-:W-:Y:S02]  /*12710*/  LEA.HI R0, R0, R25, RZ, 0x5 ;  /* 0x0000001900007211 */ /* 0x000fe400078f28ff */
[----:B------:R-:W-:Y:S02]  /*12720*/  PRMT R10, R30, 0x7610, R31 ;  /* 0x000076101e0a7816 */ /* 0x000fe4000000001f */
[----:B------:R-:W-:Y:S02]  /*12730*/  SHF.R.S32.HI R0, RZ, 0x5, R0 ;  /* 0x00000005ff007819 */ /* 0x000fe40000011400 */
[----:B0-----:R-:W-:Y:S01]  /*12740*/  LEA R11, R8, R11, 0x18 ;  /* 0x0000000b080b7211 */ /* 0x001fe200078ec0ff */
[----:B------:R-:W-:-:S04]  /*12750*/  IMAD.MOV.U32 R8, RZ, RZ, R29 ;  /* 0x000000ffff087224 */ /* 0x000fc800078e001d */
[----:B------:R-:W-:Y:S01]  /*12760*/  IMAD R0, R0, 0x38, R11 ;  /* 0x0000003800007824 */ /* 0x000fe200078e020b */
[----:B------:R-:W-:-:S04]  /*12770*/  PRMT R11, R31, 0x5410, R32 ;  /* 0x000054101f0b7816 */ /* 0x000fc80000000020 */
[----:B------:R0:W-:Y:S04]  /*12780*/  STS.64 [R0+0x8], R8 ;  /* 0x0000080800007388 */ /* 0x0001e80000000a00 */
[----:B------:R2:W-:Y:S04]  /*12790*/  STS.64 [R0+0x30], R10 ;  /* 0x0000300a00007388 */ /* 0x0005e80000000a00 */
[----:B------:R2:W-:Y:S01]  /*127a0*/  STS.64 [R0+0x10], R26 ;  /* 0x0000101a00007388 */ /* 0x0005e20000000a00 */
[----:B0-----:R-:W-:Y:S01]  /*127b0*/  IMAD.MOV.U32 R8, RZ, RZ, R33 ;  /* 0x000000ffff087224 */ /* 0x001fe200078e0021 */
[----:B------:R-:W-:-:S02]  /*127c0*/  PRMT R9, R32, 0x7632, R30 ;  /* 0x0000763220097816 */ /* 0x000fc4000000001e */
[----:B------:R2:W-:Y:S04]  /*127d0*/  STS.64 [R0+0x18], R6 ;  /* 0x0000180600007388 */ /* 0x0005e80000000a00 */
[----:B------:R2:W-:Y:S04]  /*127e0*/  STS.64 [R0+0x38], R8 ;  /* 0x0000380800007388 */ /* 0x0005e80000000a00 */
[----:B------:R2:W-:Y:S04]  /*127f0*/  STS.64 [R0+0x20], R4 ;  /* 0x0000200400007388 */ /* 0x0005e80000000a00 */
[----:B------:R2:W-:Y:S02]  /*12800*/  STS.64 [R0+0x28], R2 ;  /* 0x0000280200007388 */ /* 0x0005e40000000a00 */
.L_x_14873:
[----:B------:R-:W-:Y:S05]  /*12810*/  BSYNC B0 ;  /* 0x0000000000007941 */ /* 0x000fea0003800000 */
.L_x_14872:
[----:B------:R-:W-:Y:S01]  /*12820*/  BAR.SYNC.DEFER_BLOCKING 0x0 ;  /* 0x0000000000007b1d */ /* 0x000fe20000010000 */
[----:B------:R-:W-:-:S05]  /*12830*/  ISETP.NE.AND P1, PT, R25, RZ, PT ;  /* 0x000000ff1900720c */ /* 0x000fca0003f25270 */
[----:B------:R-:W-:Y:S08]  /*12840*/  BSSY B0, `(.L_x_14874) ;  /* 0x00009f1000007945 */ /* 0x000ff00003800000 */
[----:B------:R-:W-:Y:S05]  /*12850*/  @P1 BRA `(.L_x_14875) ;  /* 0x0000009c00bc1947 */ /* 0x000fea0003800000 */
[----:B0-2---:R-:W0:Y:S01]  /*12860*/  S2R R9, SR_CgaCtaId ;  /* 0x0000000000097919 */ /* 0x005e220000008800 */
[----:B-1----:R-:W-:Y:S01]  /*12870*/  MOV R0, 0x400 ;  /* 0x0000040000007802 */ /* 0x002fe20000000f00 */
[----:B------:R-:W-:Y:S03]  /*12880*/  BSSY B1, `(.L_x_14876) ;  /* 0x0000022000017945 */ /* 0x000fe60003800000 */
[----:B0-----:R-:W-:-:S05]  /*12890*/  LEA R0, R9, R0, 0x18 ;  /* 0x0000000009007211 */ /* 0x001fca00078ec0ff */
[----:B------:R-:W0:Y:S04]  /*128a0*/  LDS.128 R20, [R0+0x40] ;  /* 0x0000400000147984 */ /* 0x000e280000000c00 */
[----:B------:R-:W1:Y:S04]  /*128b0*/  LDS.128 R8, [R0+0x60] ;  /* 0x0000600000087984 */ /* 0x000e680000000c00 */
[----:B------:R2:W3:Y:S04]  /*128c0*/  LDS.128 R12, [R0+0x50] ;  /* 0x00005000000c7984 */ /* 0x0004e80000000c00 */
[----:B------:R2:W4:Y:S01]  /*128d0*/  LDS.128 R16, [R0+0x70] ;  /* 0x0000700000107984 */ /* 0x0005220000000c00 */
[----:B0-----:R-:W-:-:S02]  /*128e0*/  ISETP.GT.AND P0, PT, R3, R22, PT ;  /* 0x000000160300720c */ /* 0x001fc40003f04270 */
[CC--:B------:R-:W-:Y:S02]  /*128f0*/  FSETP.GT.FTZ.AND P3, PT, R29.reuse, R20.reuse, PT ;  /* 0x000000141d00720b */ /* 0x0c0fe40003f74000 */
[C-C-:B-1----:R-:W-:Y:S02]  /*12900*/  HSETP2.GT.AND P2, PT, R10.reuse.H0_H0, R30.reuse.H1_H1, PT ;  /* 0x3000001e0a007234 */ /* 0x142fe40003f44800 */
[----:B------:R-:W-:Y:S02]  /*12910*/  FSEL R25, R29, R20, P3 ;  /* 0x000000141d197208 */ /* 0x000fe40001800000 */
[----:B------:R-:W-:Y:S02]  /*12920*/  FSEL R20, R20, R29, P3 ;  /* 0x0000001d14147208 */ /* 0x000fe40001800000 */
[----:B------:R-:W-:Y:S02]  /*12930*/  ISETP.EQ.OR P2, PT, R3, -0x1, P2 ;  /* 0xffffffff0300780c */ /* 0x000fe40001742670 */
[----:B------:R-:W-:Y:S01]  /*12940*/  FSEL R29, R21, R28, P3 ;  /* 0x0000001c151d7208 */ /* 0x000fe20001800000 */
[----:B------:R-:W-:Y:S01]  /*12950*/  FADD.FTZ R20, -R25, R20 ;  /* 0x0000001419147221 */ /* 0x000fe20000010100 */
[----:B------:R-:W-:-:S02]  /*12960*/  HSETP2.NEU.OR P0, PT, R10.H0_H0, R30.H1_H1, !P0 ;  /* 0x3000001e0a007234 */ /* 0x000fc4000470d820 */
[----:B------:R-:W-:Y:S01]  /*12970*/  FSEL R21, R28, R21, P3 ;  /* 0x000000151c157208 */ /* 0x000fe20001800000 */
[----:B------:R-:W-:Y:S02]  /*12980*/  FMUL.FTZ R34, R20, 1.4426950216293334961 ;  /* 0x3fb8aa3b14227820 */ /* 0x000fe40000410000 */
[----:B------:R-:W-:Y:S02]  /*12990*/  PLOP3.LUT P0, PT, P2, P0, PT, 0x8, 0x0 ;  /* 0x000000000000781c */ /* 0x000fe40001700170 */
[----:B------:R-:W0:Y:S11]  /*129a0*/  MUFU.EX2 R20, R34 ;  /* 0x0000002200147308 */ /* 0x000e360000000800 */
[----:B------:R-:W-:Y:S01]  /*129b0*/  @!P0 PRMT R30, R30, 0x5410, R10 ;  /* 0x000054101e1e8816 */ /* 0x000fe2000000000a */
[----:B------:R-:W-:-:S04]  /*129c0*/  @!P0 IMAD.MOV.U32 R3, RZ, RZ, R22 ;  /* 0x000000ffff038224 */ /* 0x000fc800078e0016 */
[----:B------:R-:W-:Y:S01]  /*129d0*/  HSETP2.GT.AND P2, PT, R30.H1_H1, R32.H1_H1, PT ;  /* 0x300000201e007234 */ /* 0x000fe20003f44c00 */
[----:B0-----:R-:W-:-:S04]  /*129e0*/  FMUL.FTZ R20, R29, R20 ;  /* 0x000000141d147220 */ /* 0x001fc80000410000 */
[----:B------:R-:W-:-:S13]  /*129f0*/  ISETP.EQ.OR P2, PT, R2, -0x1, P2 ;  /* 0xffffffff0200780c */ /* 0x000fda0001742670 */
[----:B--234-:R-:W-:Y:S05]  /*12a00*/  @P2 BRA `(.L_x_14877) ;  /* 0x0000000000142947 */ /* 0x01cfea0003800000 */
[----:B------:R-:W-:Y:S01]  /*12a10*/  ISETP.GE.AND P0, PT, R3, R2, PT ;  /* 0x000000020300720c */ /* 0x000fe20003f06270 */
[----:B------:R-:W-:Y:S01]  /*12a20*/  IMAD.MOV.U32 R22, RZ, RZ, R2 ;  /* 0x000000ffff167224 */ /* 0x000fe200078e0002 */
[----:B------:R-:W-:-:S11]  /*12a30*/  PRMT R28, R32, 0x7632, R28 ;  /* 0x00007632201c7816 */ /* 0x000fd6000000001c */
[----:B------:R-:W-:-:S13]  /*12a40*/  HSETP2.NEU.OR P0, PT, R30.H1_H1, R32.H1_H1, P0 ;  /* 0x300000201e007234 */ /* 0x000fda000070dc20 */
[----:B------:R-:W-:Y:S05]  /*12a50*/  @P0 BRA `(.L_x_14878) ;  /* 0x0000000000100947 */ /* 0x000fea0003800000 */
.L_x_14877:
[----:B------:R-:W-:Y:S01]  /*12a60*/  IMAD.MOV.U32 R22, RZ, RZ, R3 ;  /* 0x000000ffff167224 */ /* 0x000fe200078e0003 */
[C---:B------:R-:W-:Y:S01]  /*12a70*/  PRMT R28, R30.reuse, 0x7632, R28 ;  /* 0x000076321e1c7816 */ /* 0x040fe2000000001c */
[----:B------:R-:W-:Y:S01]  /*12a80*/  IMAD.MOV.U32 R3, RZ, RZ, R2 ;  /* 0x000000ffff037224 */ /* 0x000fe200078e0002 */
[----:B------:R-:W-:-:S07]  /*12a90*/  PRMT R30, R30, 0x7610, R32 ;  /* 0x000076101e1e7816 */ /* 0x000fce0000000020 */
.L_x_14878:
[----:B------:R-:W-:Y:S05]  /*12aa0*/  BSYNC B1 ;  /* 0x0000000000017941 */ /* 0x000fea0003800000 */
.L_x_14876:
        /* <DEDUP_REMOVED lines=9> */
.L_x_14880:
[----:B------:R-:W-:Y:S01]  /*12b40*/  IMAD.MOV.U32 R29, RZ, RZ, R22 ;  /* 0x000000ffff1d7224 */ /* 0x000fe200078e0016 */
[----:B------:R-:W-:Y:S01]  /*12b50*/  PRMT R2, R28, 0x7610, R2 ;  /* 0x000076101c027816 */ /* 0x000fe20000000002 */
[----:B------:R-:W-:Y:S01]  /*12b60*/  IMAD.MOV.U32 R22, RZ, RZ, R5 ;  /* 0x000000ffff167224 */ /* 0x000fe200078e0005 */
[----:B------:R-:W-:-:S07]  /*12b70*/  PRMT R28, R33, 0x7632, R28 ;  /* 0x00007632211c7816 */ /* 0x000fce000000001c */
.L_x_14881:
[----:B------:R-:W-:Y:S05]  /*12b80*/  BSYNC B1 ;  /* 0x0000000000017941 */ /* 0x000fea0003800000 */
.L_x_14879:
        /* <DEDUP_REMOVED lines=9> */
.L_x_14883:
[----:B------:R-:W-:Y:S01]  /*12c20*/  IMAD.MOV.U32 R34, RZ, RZ, R29 ;  /* 0x000000ffff227224 */ /* 0x000fe200078e001d */
[----:B------:R-:W-:Y:S01]  /*12c30*/  PRMT R2, R33, 0x5410, R2 ;  /* 0x0000541021027816 */ /* 0x000fe20000000002 */
[----:B------:R-:W-:-:S07]  /*12c40*/  IMAD.MOV.U32 R29, RZ, RZ, R4 ;  /* 0x000000ffff1d7224 */ /* 0x000fce00078e0004 */
.L_x_14884:
[----:B------:R-:W-:Y:S05]  /*12c50*/  BSYNC B1 ;  /* 0x0000000000017941 */ /* 0x000fea0003800000 */
.L_x_14882:
        /* <DEDUP_REMOVED lines=9> */
.L_x_14886:
[----:B------:R-:W-:Y:S01]  /*12cf0*/  IMAD.MOV.U32 R5, RZ, RZ, R34 ;  /* 0x000000ffff057224 */ /* 0x000fe200078e0022 */
[C---:B------:R-:W-:Y:S01]  /*12d00*/  PRMT R4, R2.reuse, 0x7632, R4 ;  /* 0x0000763202047816 */ /* 0x040fe20000000004 */
[----:B------:R-:W-:Y:S01]  /*12d10*/  IMAD.MOV.U32 R34, RZ, RZ, R7 ;  /* 0x000000ffff227224 */ /* 0x000fe200078e0007 */
[----:B------:R-:W-:-:S07]  /*12d20*/  PRMT R2, R2, 0x5410, R32 ;  /* 0x0000541002027816 */ /* 0x000fce0000000020 */
.L_x_14887:
[----:B------:R-:W-:Y:S05]  /*12d30*/  BSYNC B1 ;  /* 0x0000000000017941 */ /* 0x000fea0003800000 */
.L_x_14885:
        /* <DEDUP_REMOVED lines=9> */
.L_x_14889:
[----:B------:R-:W-:Y:S01]  /*12dd0*/  IMAD.MOV.U32 R32, RZ, RZ, R5 ;  /* 0x000000ffff207224 */ /* 0x000fe200078e0005 */
[----:B------:R-:W-:Y:S01]  /*12de0*/  PRMT R7, R4, 0x7610, R7 ;  /* 0x0000761004077816 */ /* 0x000fe20000000007 */
[----:B------:R-:W-:Y:S01]  /*12df0*/  IMAD.MOV.U32 R5, RZ, RZ, R6 ;  /* 0x000000ffff057224 */ /* 0x000fe200078e0006 */
[----:B------:R-:W-:-:S07]  /*12e00*/  PRMT R4, R31, 0x7610, R4 ;  /* 0x000076101f047816 */ /* 0x000fce0000000004 */
.L_x_14890:
[----:B------:R-:W-:Y:S05]  /*12e10*/  BSYNC B1 ;  /* 0x0000000000017941 */ /* 0x000fea0003800000 */
.L_x_14888:
        /* <DEDUP_REMOVED lines=9> */
.L_x_14892:
[----:B------:R-:W-:Y:S01]  /*12eb0*/  IMAD.MOV.U32 R33, RZ, RZ, R32 ;  /* 0x000000ffff217224 */ /* 0x000fe200078e0020 */
[----:B------:R-:W-:Y:S01]  /*12ec0*/  PRMT R4, R4, 0x5410, R7 ;  /* 0x0000541004047816 */ /* 0x000fe20000000007 */
[----:B------:R-:W-:Y:S01]  /*12ed0*/  IMAD.MOV.U32 R32, RZ, RZ, R27 ;  /* 0x000000ffff207224 */ /* 0x000fe200078e001b */
[----:B------:R-:W-:-:S07]  /*12ee0*/  PRMT R7, R31, 0x7632, R7 ;  /* 0x000076321f077816 */ /* 0x000fce0000000007 */
.L_x_14893:
[----:B------:R-:W-:Y:S05]  /*12ef0*/  BSYNC B1 ;  /* 0x0000000000017941 */ /* 0x000fea0003800000 */
.L_x_14891:
        /* <DEDUP_REMOVED lines=9> */
.L_x_14895:
[----:B------:R-:W-:Y:S01]  /*12f90*/  IMAD.MOV.U32 R6, RZ, RZ, R33 ;  /* 0x000000ffff067224 */ /* 0x000fe200078e0021 */
[----:B------:R-:W-:Y:S01]  /*12fa0*/  PRMT R7, R7, 0x7610, R4 ;  /* 0x0000761007077816 */ /* 0x000fe20000000004 */
[----:B------:R-:W-:Y:S01]  /*12fb0*/  IMAD.MOV.U32 R33, RZ, RZ, R26 ;  /* 0x000000ffff217224 */ /* 0x000fe200078e001a */
[----:B------:R-:W-:-:S07]  /*12fc0*/  PRMT R4, R4, 0x5410, R30 ;  /* 0x0000541004047816 */ /* 0x000fce000000001e */
.L_x_14896:
[----:B------:R-:W-:Y:S05]  /*12fd0*/  BSYNC B1 ;  /* 0x0000000000017941 */ /* 0x000fea0003800000 */
.L_x_14894:
        /* <DEDUP_REMOVED lines=16> */
.L_x_14898:
[----:B------:R-:W-:Y:S01]  /*130e0*/  IMAD.MOV.U32 R10, RZ, RZ, R3 ;  /* 0x000000ffff0a7224 */ /* 0x000fe200078e0003 */
[----:B------:R-:W-:Y:S01]  /*130f0*/  PRMT R23, R23, 0x7610, R30 ;  /* 0x0000761017177816 */ /* 0x000fe2000000001e */
[----:B------:R-:W-:Y:S01]  /*13100*/  IMAD.MOV.U32 R3, RZ, RZ, R22 ;  /* 0x000000ffff037224 */ /* 0x000fe200078e0016 */
[----:B------:R-:W-:-:S07]  /*13110*/  PRMT R30, R30, 0x5410, R28 ;  /* 0x000054101e1e7816 */ /* 0x000fce000000001c */
.L_x_14899:
[----:B------:R-:W-:Y:S05]  /*13120*/  BSYNC B1 ;  /* 0x0000000000017941 */ /* 0x000fea0003800000 */
.L_x_14897:
        /* <DEDUP_REMOVED lines=9> */
.L_x_14901:
[----:B------:R-:W-:Y:S01]  /*131c0*/  IMAD.MOV.U32 R27, RZ, RZ, R10 ;  /* 0x000000ffff1b7224 */ /* 0x000fe200078e000a */
[----:B------:R-:W-:Y:S01]  /*131d0*/  PRMT R22, R22, 0x7610, R23 ;  /* 0x0000761016167816 */ /* 0x000fe20000000017 */
[----:B------:R-:W-:Y:S01]  /*131e0*/  IMAD.MOV.U32 R10, RZ, RZ, R29 ;  /* 0x000000ffff0a7224 */ /* 0x000fe200078e001d */
[----:B------:R-:W-:-:S07]  /*131f0*/  PRMT R23, R23, 0x5410, R2 ;  /* 0x0000541017177816 */ /* 0x000fce0000000002 */
.L_x_14902:
[----:B------:R-:W-:Y:S05]  /*13200*/  BSYNC B1 ;  /* 0x0000000000017941 */ /* 0x000fea0003800000 */
.L_x_14900:
        /* <DEDUP_REMOVED lines=9> */
.L_x_14904:
[C---:B------:R-:W-:Y:S01]  /*132a0*/  PRMT R2, R22.reuse, 0x7632, R2 ;  /* 0x0000763216027816 */ /* 0x040fe20000000002 */
[----:B------:R-:W-:Y:S02]  /*132b0*/  IMAD.MOV.U32 R26, RZ, RZ, R27 ;  /* 0x000000ffff1a7224 */ /* 0x000fe400078e001b */
[----:B------:R-:W-:Y:S01]  /*132c0*/  IMAD.MOV.U32 R27, RZ, RZ, R34 ;  /* 0x000000ffff1b7224 */ /* 0x000fe200078e0022 */
[----:B------:R-:W-:-:S07]  /*132d0*/  PRMT R22, R22, 0x7610, R2 ;  /* 0x0000761016167816 */ /* 0x000fce0000000002 */
.L_x_14905:
[----:B------:R-:W-:Y:S05]  /*132e0*/  BSYNC B1 ;  /* 0x0000000000017941 */ /* 0x000fea0003800000 */
.L_x_14903:
        /* <DEDUP_REMOVED lines=9> */
.L_x_14907:
[----:B------:R-:W-:Y:S01]  /*13380*/  IMAD.MOV.U32 R29, RZ, RZ, R26 ;  /* 0x000000ffff1d7224 */ /* 0x000fe200078e001a */
[----:B------:R-:W-:Y:S01]  /*13390*/  PRMT R22, R2, 0x7610, R22 ;  /* 0x0000761002167816 */ /* 0x000fe20000000016 */
[----:B------:R-:W-:Y:S01]  /*133a0*/  IMAD.MOV.U32 R26, RZ, RZ, R5 ;  /* 0x000000ffff1a7224 */ /* 0x000fe200078e0005 */
[----:B------:R-:W-:-:S07]  /*133b0*/  PRMT R2, R4, 0x7610, R2 ;  /* 0x0000761004027816 */ /* 0x000fce0000000002 */
.L_x_14908:
[----:B------:R-:W-:Y:S05]  /*133c0*/  BSYNC B1 ;  /* 0x0000000000017941 */ /* 0x000fea0003800000 */
.L_x_14906:
        /* <DEDUP_REMOVED lines=9> */
.L_x_14910:
[----:B------:R-:W-:Y:S01]  /*13460*/  IMAD.MOV.U32 R28, RZ, RZ, R29 ;  /* 0x000000ffff1c7224 */ /* 0x000fe200078e001d */
[----:B------:R-:W-:Y:S01]  /*13470*/  PRMT R2, R2, 0x5410, R22 ;  /* 0x0000541002027816 */ /* 0x000fe20000000016 */
[----:B------:R-:W-:Y:S01]  /*13480*/  IMAD.MOV.U32 R29, RZ, RZ, R32 ;  /* 0x000000ffff1d7224 */ /* 0x000fe200078e0020 */
[----:B------:R-:W-:-:S07]  /*13490*/  PRMT R22, R7, 0x7610, R22 ;  /* 0x0000761007167816 */ /* 0x000fce0000000016 */
.L_x_14911:
[----:B------:R-:W-:Y:S05]  /*134a0*/  BSYNC B1 ;  /* 0x0000000000017941 */ /* 0x000fea0003800000 */
.L_x_14909:
        /* <DEDUP_REMOVED lines=9> */
.L_x_14913:
[C---:B------:R-:W-:Y:S01]  /*13540*/  PRMT R4, R2.reuse, 0x7632, R4 ;  /* 0x0000763202047816 */ /* 0x040fe20000000004 */
[----:B------:R-:W-:Y:S02]  /*13550*/  IMAD.MOV.U32 R5, RZ, RZ, R28 ;  /* 0x000000ffff057224 */ /* 0x000fe400078e001c */
[----:B------:R-:W-:Y:S01]  /*13560*/  IMAD.MOV.U32 R28, RZ, RZ, R33 ;  /* 0x000000ffff1c7224 */ /* 0x000fe200078e0021 */
[----:B------:R-:W-:-:S07]  /*13570*/  PRMT R2, R2, 0x7610, R4 ;  /* 0x0000761002027816 */ /* 0x000fce0000000004 */
.L_x_14914:
[----:B------:R-:W-:Y:S05]  /*13580*/  BSYNC B1 ;  /* 0x0000000000017941 */ /* 0x000fea0003800000 */
.L_x_14912:
        /* <DEDUP_REMOVED lines=9> */
.L_x_14916:
[----:B------:R-:W-:Y:S01]  /*13620*/  IMAD.MOV.U32 R31, RZ, RZ, R5 ;  /* 0x000000ffff1f7224 */ /* 0x000fe200078e0005 */
[----:B------:R-:W-:Y:S01]  /*13630*/  PRMT R4, R7, 0x5432, R4 ;  /* 0x0000543207047816 */ /* 0x000fe20000000004 */
[----:B------:R-:W-:-:S07]  /*13640*/  IMAD.MOV.U32 R5, RZ, RZ, R6 ;  /* 0x000000ffff057224 */ /* 0x000fce00078e0006 */
.L_x_14917:
[----:B------:R-:W-:Y:S05]  /*13650*/  BSYNC B1 ;  /* 0x0000000000017941 */ /* 0x000fea0003800000 */
.L_x_14915:
        /* <DEDUP_REMOVED lines=16> */
.L_x_14919:
[----:B------:R-:W-:Y:S01]  /*13760*/  IMAD.MOV.U32 R6, RZ, RZ, R3 ;  /* 0x000000ffff067224 */ /* 0x000fe200078e0003 */
[----:B------:R-:W-:Y:S01]  /*13770*/  PRMT R7, R7, 0x7610, R30 ;  /* 0x0000761007077816 */ /* 0x000fe2000000001e */
[----:B------:R-:W-:Y:S01]  /*13780*/  IMAD.MOV.U32 R3, RZ, RZ, R10 ;  /* 0x000000ffff037224 */ /* 0x000fe200078e000a */
[----:B------:R-:W-:-:S07]  /*13790*/  PRMT R30, R30, 0x7610, R23 ;  /* 0x000076101e1e7816 */ /* 0x000fce0000000017 */
.L_x_14920:
[----:B------:R-:W-:Y:S05]  /*137a0*/  BSYNC B1 ;  /* 0x0000000000017941 */ /* 0x000fea0003800000 */
.L_x_14918:
        /* <DEDUP_REMOVED lines=9> */
.L_x_14922:
[----:B------:R-:W-:Y:S01]  /*13840*/  IMAD.MOV.U32 R23, RZ, RZ, R6 ;  /* 0x000000ffff177224 */ /* 0x000fe200078e0006 */
[----:B------:R-:W-:Y:S01]  /*13850*/  PRMT R10, R10, 0x7610, R7 ;  /* 0x000076100a0a7816 */ /* 0x000fe20000000007 */
[----:B------:R-:W-:Y:S01]  /*13860*/  IMAD.MOV.U32 R6, RZ, RZ, R27 ;  /* 0x000000ffff067224 */ /* 0x000fe200078e001b */
[----:B------:R-:W-:-:S07]  /*13870*/  PRMT R7, R7, 0x7610, R22 ;  /* 0x0000761007077816 */ /* 0x000fce0000000016 */
.L_x_14923:
[----:B------:R-:W-:Y:S05]  /*13880*/  BSYNC B1 ;  /* 0x0000000000017941 */ /* 0x000fea0003800000 */
.L_x_14921:
        /* <DEDUP_REMOVED lines=9> */
.L_x_14925:
[----:B------:R-:W-:Y:S01]  /*13920*/  IMAD.MOV.U32 R12, RZ, RZ, R23 ;  /* 0x000000ffff0c7224 */ /* 0x000fe200078e0017 */
[----:B------:R-:W-:Y:S01]  /*13930*/  PRMT R22, R22, 0x7610, R10 ;  /* 0x0000761016167816 */ /* 0x000fe2000000000a */
[----:B------:R-:W-:Y:S01]  /*13940*/  IMAD.MOV.U32 R23, RZ, RZ, R26 ;  /* 0x000000ffff177224 */ /* 0x000fe200078e001a */
[----:B------:R-:W-:-:S07]  /*13950*/  PRMT R10, R10, 0x5410, R2 ;  /* 0x000054100a0a7816 */ /* 0x000fce0000000002 */
.L_x_14926:
[----:B------:R-:W-:Y:S05]  /*13960*/  BSYNC B1 ;  /* 0x0000000000017941 */ /* 0x000fea0003800000 */
.L_x_14924:
        /* <DEDUP_REMOVED lines=9> */
.L_x_14928:
[----:B------:R-:W-:Y:S01]  /*13a00*/  IMAD.MOV.U32 R27, RZ, RZ, R12 ;  /* 0x000000ffff1b7224 */ /* 0x000fe200078e000c */
[--C-:B------:R-:W-:Y:S01]  /*13a10*/  PRMT R26, R26, 0x7610, R22.reuse ;  /* 0x000076101a1a7816 */ /* 0x100fe20000000016 */
[----:B------:R-:W-:Y:S01]  /*13a20*/  IMAD.MOV.U32 R12, RZ, RZ, R29 ;  /* 0x000000ffff0c7224 */ /* 0x000fe200078e001d */
[----:B------:R-:W-:-:S07]  /*13a30*/  PRMT R22, R22, 0x5410, R22 ;  /* 0x0000541016167816 */ /* 0x000fce0000000016 */
.L_x_14929:
[----:B------:R-:W-:Y:S05]  /*13a40*/  BSYNC B1 ;  /* 0x0000000000017941 */ /* 0x000fea0003800000 */
.L_x_14927:
        /* <DEDUP_REMOVED lines=9> */
.L_x_14931:
[C---:B------:R-:W-:Y:S01]  /*13ae0*/  PRMT R2, R26.reuse, 0x7632, R2 ;  /* 0x000076321a027816 */ /* 0x040fe20000000002 */
[----:B------:R-:W-:Y:S02]  /*13af0*/  IMAD.MOV.U32 R32, RZ, RZ, R27 ;  /* 0x000000ffff207224 */ /* 0x000fe400078e001b */
[----:B------:R-:W-:Y:S01]  /*13b00*/  IMAD.MOV.U32 R27, RZ, RZ, R28 ;  /* 0x000000ffff1b7224 */ /* 0x000fe200078e001c */
[----:B------:R-:W-:-:S07]  /*13b10*/  PRMT R26, R26, 0x7610, R2 ;  /* 0x000076101a1a7816 */ /* 0x000fce0000000002 */
.L_x_14932:
[----:B------:R-:W-:Y:S05]  /*13b20*/  BSYNC B1 ;  /* 0x0000000000017941 */ /* 0x000fea0003800000 */
.L_x_14930:
        /* <DEDUP_REMOVED lines=9> */
.L_x_14934:
[----:B------:R-:W-:Y:S01]  /*13bc0*/  IMAD.MOV.U32 R28, RZ, RZ, R32 ;  /* 0x000000ffff1c7224 */ /* 0x000fe200078e0020 */
[----:B------:R-:W-:Y:S01]  /*13bd0*/  PRMT R2, R4, 0x5410, R2 ;  /* 0x0000541004027816 */ /* 0x000fe20000000002 */
[----:B------:R-:W-:-:S07]  /*13be0*/  IMAD.MOV.U32 R32, RZ, RZ, R5 ;  /* 0x000000ffff207224 */ /* 0x000fce00078e0005 */
.L_x_14935:
[----:B------:R-:W-:Y:S05]  /*13bf0*/  BSYNC B1 ;  /* 0x0000000000017941 */ /* 0x000fea0003800000 */
.L_x_14933:
        /* <DEDUP_REMOVED lines=9> */
.L_x_14937:
[C---:B------:R-:W-:Y:S01]  /*13c90*/  PRMT R4, R2.reuse, 0x7632, R4 ;  /* 0x0000763202047816 */ /* 0x040fe20000000004 */
[----:B------:R-:W-:Y:S02]  /*13ca0*/  IMAD.MOV.U32 R5, RZ, RZ, R28 ;  /* 0x000000ffff057224 */ /* 0x000fe400078e001c */
[----:B------:R-:W-:Y:S01]  /*13cb0*/  IMAD.MOV.U32 R28, RZ, RZ, R31 ;  /* 0x000000ffff1c7224 */ /* 0x000fe200078e001f */
[----:B------:R-:W-:-:S07]  /*13cc0*/  PRMT R2, R2, 0x7610, R4 ;  /* 0x0000761002027816 */ /* 0x000fce0000000004 */
.L_x_14938:
[----:B------:R-:W-:Y:S05]  /*13cd0*/  BSYNC B1 ;  /* 0x0000000000017941 */ /* 0x000fea0003800000 */
.L_x_14936:
        /* <DEDUP_REMOVED lines=16> */
.L_x_14940:
[----:B------:R-:W-:Y:S01]  /*13de0*/  IMAD.MOV.U32 R34, RZ, RZ, R3 ;  /* 0x000000ffff227224 */ /* 0x000fe200078e0003 */
[----:B------:R-:W-:Y:S01]  /*13df0*/  PRMT R4, R4, 0x7610, R30 ;  /* 0x0000761004047816 */ /* 0x000fe2000000001e */
[----:B------:R-:W-:Y:S01]  /*13e00*/  IMAD.MOV.U32 R3, RZ, RZ, R6 ;  /* 0x000000ffff037224 */ /* 0x000fe200078e0006 */
[----:B------:R-:W-:-:S07]  /*13e10*/  PRMT R30, R30, 0x7610, R7 ;  /* 0x000076101e1e7816 */ /* 0x000fce0000000007 */
.L_x_14941:
[----:B------:R-:W-:Y:S05]  /*13e20*/  BSYNC B1 ;  /* 0x0000000000017941 */ /* 0x000fea0003800000 */
.L_x_14939:
        /* <DEDUP_REMOVED lines=9> */
.L_x_14943:
[----:B------:R-:W-:Y:S01]  /*13ec0*/  IMAD.MOV.U32 R7, RZ, RZ, R34 ;  /* 0x000000ffff077224 */ /* 0x000fe200078e0022 */
[----:B------:R-:W-:Y:S01]  /*13ed0*/  PRMT R6, R6, 0x7610, R4 ;  /* 0x0000761006067816 */ /* 0x000fe20000000004 */
[----:B------:R-:W-:Y:S01]  /*13ee0*/  IMAD.MOV.U32 R34, RZ, RZ, R23 ;  /* 0x000000ffff227224 */ /* 0x000fe200078e0017 */
[----:B------:R-:W-:-:S07]  /*13ef0*/  PRMT R4, R4, 0x7610, R10 ;  /* 0x0000761004047816 */ /* 0x000fce000000000a */
.L_x_14944:
[----:B------:R-:W-:Y:S05]  /*13f00*/  BSYNC B1 ;  /* 0x0000000000017941 */ /* 0x000fea0003800000 */
.L_x_14942:
        /* <DEDUP_REMOVED lines=9> */
.L_x_14946:
[----:B------:R-:W-:Y:S01]  /*13fa0*/  IMAD.MOV.U32 R10, RZ, RZ, R7 ;  /* 0x000000ffff0a7224 */ /* 0x000fe200078e0007 */
[----:B------:R-:W-:Y:S01]  /*13fb0*/  PRMT R11, R11, 0x7610, R6 ;  /* 0x000076100b0b7816 */ /* 0x000fe20000000006 */
[----:B------:R-:W-:Y:S01]  /*13fc0*/  IMAD.MOV.U32 R7, RZ, RZ, R12 ;  /* 0x000000ffff077224 */ /* 0x000fe200078e000c */
[----:B------:R-:W-:-:S07]  /*13fd0*/  PRMT R6, R6, 0x7610, R22 ;  /* 0x0000761006067816 */ /* 0x000fce0000000016 */
.L_x_14947:
[----:B------:R-:W-:Y:S05]  /*13fe0*/  BSYNC B1 ;  /* 0x0000000000017941 */ /* 0x000fea0003800000 */
.L_x_14945:
        /* <DEDUP_REMOVED lines=9> */
.L_x_14949:
[----:B------:R-:W-:Y:S01]  /*14080*/  IMAD.MOV.U32 R13, RZ, RZ, R10 ;  /* 0x000000ffff0d7224 */ /* 0x000fe200078e000a */
[----:B------:R-:W-:Y:S01]  /*14090*/  PRMT R12, R12, 0x7610, R11 ;  /* 0x000076100c0c7816 */ /* 0x000fe2000000000b */
[----:B------:R-:W-:Y:S01]  /*140a0*/  IMAD.MOV.U32 R10, RZ, RZ, R27 ;  /* 0x000000ffff0a7224 */ /* 0x000fe200078e001b */
[----:B------:R-:W-:-:S07]  /*140b0*/  PRMT R11, R11, 0x7610, R26 ;  /* 0x000076100b0b7816 */ /* 0x000fce000000001a */
.L_x_14950:
[----:B------:R-:W-:Y:S05]  /*140c0*/  BSYNC B1 ;  /* 0x0000000000017941 */ /* 0x000fea0003800000 */
.L_x_14948:
        /* <DEDUP_REMOVED lines=9> */
.L_x_14952:
[----:B------:R-:W-:Y:S01]  /*14160*/  IMAD.MOV.U32 R23, RZ, RZ, R13 ;  /* 0x000000ffff177224 */ /* 0x000fe200078e000d */
[----:B------:R-:W-:Y:S01]  /*14170*/  PRMT R22, R22, 0x7610, R12 ;  /* 0x0000761016167816 */ /* 0x000fe2000000000c */
[----:B------:R-:W-:Y:S01]  /*14180*/  IMAD.MOV.U32 R13, RZ, RZ, R32 ;  /* 0x000000ffff0d7224 */ /* 0x000fe200078e0020 */
[----:B------:R-:W-:-:S07]  /*14190*/  PRMT R12, R12, 0x5410, R2 ;  /* 0x000054100c0c7816 */ /* 0x000fce0000000002 */
.L_x_14953:
[----:B------:R-:W-:Y:S05]  /*141a0*/  BSYNC B1 ;  /* 0x0000000000017941 */ /* 0x000fea0003800000 */
.L_x_14951:
        /* <DEDUP_REMOVED lines=9> */
.L_x_14955:
[C---:B------:R-:W-:Y:S01]  /*14240*/  PRMT R2, R22.reuse, 0x7632, R2 ;  /* 0x0000763216027816 */ /* 0x040fe20000000002 */
[----:B------:R-:W-:Y:S02]  /*14250*/  IMAD.MOV.U32 R26, RZ, RZ, R23 ;  /* 0x000000ffff1a7224 */ /* 0x000fe400078e0017 */
[----:B------:R-:W-:Y:S01]  /*14260*/  IMAD.MOV.U32 R23, RZ, RZ, R28 ;  /* 0x000000ffff177224 */ /* 0x000fe200078e001c */
[----:B------:R-:W-:-:S07]  /*14270*/  PRMT R22, R22, 0x7610, R2 ;  /* 0x0000761016167816 */ /* 0x000fce0000000002 */
.L_x_14956:
[----:B------:R-:W-:Y:S05]  /*14280*/  BSYNC B1 ;  /* 0x0000000000017941 */ /* 0x000fea0003800000 */
.L_x_14954:
        /* <DEDUP_REMOVED lines=9> */
.L_x_14958:
[----:B------:R-:W-:Y:S01]  /*14320*/  IMAD.MOV.U32 R27, RZ, RZ, R26 ;  /* 0x000000ffff1b7224 */ /* 0x000fe200078e001a */
[----:B------:R-:W-:Y:S01]  /*14330*/  PRMT R2, R4, 0x5410, R2 ;  /* 0x0000541004027816 */ /* 0x000fe20000000002 */
[----:B------:R-:W-:-:S07]  /*14340*/  IMAD.MOV.U32 R26, RZ, RZ, R5 ;  /* 0x000000ffff1a7224 */ /* 0x000fce00078e0005 */
.L_x_14959:
[----:B------:R-:W-:Y:S05]  /*14350*/  BSYNC B1 ;  /* 0x0000000000017941 */ /* 0x000fea0003800000 */
.L_x_14957:
        /* <DEDUP_REMOVED lines=16> */
.L_x_14961:
[----:B------:R-:W-:Y:S01]  /*14460*/  IMAD.MOV.U32 R14, RZ, RZ, R3 ;  /* 0x000000ffff0e7224 */ /* 0x000fe200078e0003 */
[----:B------:R-:W-:Y:S01]  /*14470*/  PRMT R5, R5, 0x7610, R30 ;  /* 0x0000761005057816 */ /* 0x000fe2000000001e */
[----:B------:R-:W-:Y:S01]  /*14480*/  IMAD.MOV.U32 R3, RZ, RZ, R34 ;  /* 0x000000ffff037224 */ /* 0x000fe200078e0022 */
[----:B------:R-:W-:-:S07]  /*14490*/  PRMT R30, R30, 0x7610, R4 ;  /* 0x000076101e1e7816 */ /* 0x000fce0000000004 */
.L_x_14962:
[----:B------:R-:W-:Y:S05]  /*144a0*/  BSYNC B1 ;  /* 0x0000000000017941 */ /* 0x000fea0003800000 */
.L_x_14960:
        /* <DEDUP_REMOVED lines=9> */
.L_x_14964:
[----:B------:R-:W-:Y:S01]  /*14540*/  IMAD.MOV.U32 R29, RZ, RZ, R14 ;  /* 0x000000ffff1d7224 */ /* 0x000fe200078e000e */
[C---:B------:R-:W-:Y:S01]  /*14550*/  PRMT R4, R5.reuse, 0x7632, R4 ;  /* 0x0000763205047816 */ /* 0x040fe20000000004 */
[----:B------:R-:W-:Y:S01]  /*14560*/  IMAD.MOV.U32 R14, RZ, RZ, R7 ;  /* 0x000000ffff0e7224 */ /* 0x000fe200078e0007 */
[----:B------:R-:W-:-:S07]  /*14570*/  PRMT R5, R5, 0x7610, R6 ;  /* 0x0000761005057816 */ /* 0x000fce0000000006 */
.L_x_14965:
[----:B------:R-:W-:Y:S05]  /*14580*/  BSYNC B1 ;  /* 0x0000000000017941 */ /* 0x000fea0003800000 */
.L_x_14963:
        /* <DEDUP_REMOVED lines=9> */
.L_x_14967:
[----:B------:R-:W-:Y:S01]  /*14620*/  IMAD.MOV.U32 R6, RZ, RZ, R29 ;  /* 0x000000ffff067224 */ /* 0x000fe200078e001d */
[----:B------:R-:W-:Y:S01]  /*14630*/  PRMT R4, R11, 0x5432, R4 ;  /* 0x000054320b047816 */ /* 0x000fe20000000004 */
[----:B------:R-:W-:-:S07]  /*14640*/  IMAD.MOV.U32 R29, RZ, RZ, R10 ;  /* 0x000000ffff1d7224 */ /* 0x000fce00078e000a */
.L_x_14968:
[----:B------:R-:W-:Y:S05]  /*14650*/  BSYNC B1 ;  /* 0x0000000000017941 */ /* 0x000fea0003800000 */
.L_x_14966:
        /* <DEDUP_REMOVED lines=9> */
.L_x_14970:
[----:B------:R-:W-:Y:S01]  /*146f0*/  IMAD.MOV.U32 R10, RZ, RZ, R6 ;  /* 0x000000ffff0a7224 */ /* 0x000fe200078e0006 */
[----:B------:R-:W-:Y:S01]  /*14700*/  PRMT R7, R7, 0x7610, R4 ;  /* 0x0000761007077816 */ /* 0x000fe20000000004 */
[----:B------:R-:W-:Y:S01]  /*14710*/  IMAD.MOV.U32 R6, RZ, RZ, R13 ;  /* 0x000000ffff067224 */ /* 0x000fe200078e000d */
[----:B------:R-:W-:-:S07]  /*14720*/  PRMT R4, R4, 0x7610, R12 ;  /* 0x0000761004047816 */ /* 0x000fce000000000c */
.L_x_14971:
[----:B------:R-:W-:Y:S05]  /*14730*/  BSYNC B1 ;  /* 0x0000000000017941 */ /* 0x000fea0003800000 */
.L_x_14969:
        /* <DEDUP_REMOVED lines=9> */
.L_x_14973:
[----:B------:R-:W-:Y:S01]  /*147d0*/  IMAD.MOV.U32 R11, RZ, RZ, R10 ;  /* 0x000000ffff0b7224 */ /* 0x000fe200078e000a */
[----:B------:R-:W-:Y:S01]  /*147e0*/  PRMT R12, R12, 0x7610, R7 ;  /* 0x000076100c0c7816 */ /* 0x000fe20000000007 */
[----:B------:R-:W-:Y:S01]  /*147f0*/  IMAD.MOV.U32 R10, RZ, RZ, R23 ;  /* 0x000000ffff0a7224 */ /* 0x000fe200078e0017 */
[----:B------:R-:W-:-:S07]  /*14800*/  PRMT R7, R7, 0x7610, R22 ;  /* 0x0000761007077816 */ /* 0x000fce0000000016 */
.L_x_14974:
[----:B------:R-:W-:Y:S05]  /*14810*/  BSYNC B1 ;  /* 0x0000000000017941 */ /* 0x000fea0003800000 */
.L_x_14972:
        /* <DEDUP_REMOVED lines=9> */
.L_x_14976:
[----:B------:R-:W-:Y:S01]  /*148b0*/  IMAD.MOV.U32 R22, RZ, RZ, R11 ;  /* 0x000000ffff167224 */ /* 0x000fe200078e000b */
[----:B------:R-:W-:Y:S01]  /*148c0*/  PRMT R13, R13, 0x7610, R12 ;  /* 0x000076100d0d7816 */ /* 0x000fe2000000000c */
[----:B------:R-:W-:Y:S01]  /*148d0*/  IMAD.MOV.U32 R11, RZ, RZ, R26 ;  /* 0x000000ffff0b7224 */ /* 0x000fe200078e001a */
[----:B------:R-:W-:-:S07]  /*148e0*/  PRMT R12, R12, 0x5410, R2 ;  /* 0x000054100c0c7816 */ /* 0x000fce0000000002 */
.L_x_14977:
[----:B------:R-:W-:Y:S05]  /*148f0*/  BSYNC B1 ;  /* 0x0000000000017941 */ /* 0x000fea0003800000 */
.L_x_14975:
        /* <DEDUP_REMOVED lines=9> */
.L_x_14979:
[C---:B------:R-:W-:Y:S01]  /*14990*/  PRMT R2, R13.reuse, 0x7632, R2 ;  /* 0x000076320d027816 */ /* 0x040fe20000000002 */
[----:B------:R-:W-:Y:S02]  /*149a0*/  IMAD.MOV.U32 R23, RZ, RZ, R22 ;  /* 0x000000ffff177224 */ /* 0x000fe400078e0016 */
[----:B------:R-:W-:Y:S01]  /*149b0*/  IMAD.MOV.U32 R22, RZ, RZ, R27 ;  /* 0x000000ffff167224 */ /* 0x000fe200078e001b */
[----:B------:R-:W-:-:S07]  /*149c0*/  PRMT R13, R13, 0x7610, R2 ;  /* 0x000076100d0d7816 */ /* 0x000fce0000000002 */
.L_x_14980:
[----:B------:R-:W-:Y:S05]  /*149d0*/  BSYNC B1 ;  /* 0x0000000000017941 */ /* 0x000fea0003800000 */
.L_x_14978:
        /* <DEDUP_REMOVED lines=16> */
.L_x_14982:
[----:B------:R-:W-:Y:S01]  /*14ae0*/  IMAD.MOV.U32 R16, RZ, RZ, R3 ;  /* 0x000000ffff107224 */ /* 0x000fe200078e0003 */
[----:B------:R-:W-:Y:S01]  /*14af0*/  PRMT R2, R2, 0x7610, R30 ;  /* 0x0000761002027816 */ /* 0x000fe2000000001e */
[----:B------:R-:W-:Y:S01]  /*14b00*/  IMAD.MOV.U32 R3, RZ, RZ, R14 ;  /* 0x000000ffff037224 */ /* 0x000fe200078e000e */
[----:B------:R-:W-:-:S07]  /*14b10*/  PRMT R30, R30, 0x7610, R5 ;  /* 0x000076101e1e7816 */ /* 0x000fce0000000005 */
.L_x_14983:
[----:B------:R-:W-:Y:S05]  /*14b20*/  BSYNC B1 ;  /* 0x0000000000017941 */ /* 0x000fea0003800000 */
.L_x_14981:
        /* <DEDUP_REMOVED lines=9> */
.L_x_14985:
[----:B------:R-:W-:Y:S01]  /*14bc0*/  IMAD.MOV.U32 R5, RZ, RZ, R16 ;  /* 0x000000ffff057224 */ /* 0x000fe200078e0010 */
[----:B------:R-:W-:Y:S01]  /*14bd0*/  PRMT R14, R14, 0x7610, R2 ;  /* 0x000076100e0e7816 */ /* 0x000fe20000000002 */
[----:B------:R-:W-:Y:S01]  /*14be0*/  IMAD.MOV.U32 R16, RZ, RZ, R29 ;  /* 0x000000ffff107224 */ /* 0x000fe200078e001d */
[----:B------:R-:W-:-:S07]  /*14bf0*/  PRMT R2, R2, 0x5410, R4 ;  /* 0x0000541002027816 */ /* 0x000fce0000000004 */
.L_x_14986:
[----:B------:R-:W-:Y:S05]  /*14c00*/  BSYNC B1 ;  /* 0x0000000000017941 */ /* 0x000fea0003800000 */
.L_x_14984:
        /* <DEDUP_REMOVED lines=9> */
.L_x_14988:
[----:B------:R-:W-:Y:S01]  /*14ca0*/  IMAD.MOV.U32 R15, RZ, RZ, R5 ;  /* 0x000000ffff0f7224 */ /* 0x000fe200078e0005 */
[C---:B------:R-:W-:Y:S01]  /*14cb0*/  PRMT R7, R14.reuse, 0x7632, R7 ;  /* 0x000076320e077816 */ /* 0x040fe20000000007 */
[----:B------:R-:W-:Y:S01]  /*14cc0*/  IMAD.MOV.U32 R5, RZ, RZ, R6 ;  /* 0x000000ffff057224 */ /* 0x000fe200078e0006 */
[----:B------:R-:W-:-:S07]  /*14cd0*/  PRMT R14, R14, 0x7610, R4 ;  /* 0x000076100e0e7816 */ /* 0x000fce0000000004 */
.L_x_14989:
[----:B------:R-:W-:Y:S05]  /*14ce0*/  BSYNC B1 ;  /* 0x0000000000017941 */ /* 0x000fea0003800000 */
.L_x_14987:
        /* <DEDUP_REMOVED lines=9> */
.L_x_14991:
[----:B------:R-:W-:Y:S01]  /*14d80*/  IMAD.MOV.U32 R4, RZ, RZ, R15 ;  /* 0x000000ffff047224 */ /* 0x000fe200078e000f */
[C---:B------:R-:W-:Y:S01]  /*14d90*/  PRMT R6, R7.reuse, 0x7610, R6 ;  /* 0x0000761007067816 */ /* 0x040fe20000000006 */
[----:B------:R-:W-:Y:S01]  /*14da0*/  IMAD.MOV.U32 R15, RZ, RZ, R10 ;  /* 0x000000ffff0f7224 */ /* 0x000fe200078e000a */
[----:B------:R-:W-:-:S07]  /*14db0*/  PRMT R7, R7, 0x7632, R7 ;  /* 0x0000763207077816 */ /* 0x000fce0000000007 */
.L_x_14992:
[----:B------:R-:W-:Y:S05]  /*14dc0*/  BSYNC B1 ;  /* 0x0000000000017941 */ /* 0x000fea0003800000 */
.L_x_14990:
        /* <DEDUP_REMOVED lines=9> */
.L_x_14994:
[----:B------:R-:W-:Y:S01]  /*14e60*/  IMAD.MOV.U32 R27, RZ, RZ, R4 ;  /* 0x000000ffff1b7224 */ /* 0x000fe200078e0004 */
[----:B------:R-:W-:Y:S01]  /*14e70*/  PRMT R6, R12, 0x5432, R6 ;  /* 0x000054320c067816 */ /* 0x000fe20000000006 */
[----:B------:R-:W-:-:S07]  /*14e80*/  IMAD.MOV.U32 R4, RZ, RZ, R11 ;  /* 0x000000ffff047224 */ /* 0x000fce00078e000b */
.L_x_14995:
[----:B------:R-:W-:Y:S05]  /*14e90*/  BSYNC B1 ;  /* 0x0000000000017941 */ /* 0x000fea0003800000 */
.L_x_14993:
        /* <DEDUP_REMOVED lines=9> */
.L_x_14997:
[----:B------:R-:W-:Y:S01]  /*14f30*/  IMAD.MOV.U32 R10, RZ, RZ, R27 ;  /* 0x000000ffff0a7224 */ /* 0x000fe200078e001b */
[----:B------:R-:W-:Y:S01]  /*14f40*/  PRMT R7, R7, 0x7610, R6 ;  /* 0x0000761007077816 */ /* 0x000fe20000000006 */
[----:B------:R-:W-:Y:S01]  /*14f50*/  IMAD.MOV.U32 R27, RZ, RZ, R22 ;  /* 0x000000ffff1b7224 */ /* 0x000fe200078e0016 */
[----:B------:R-:W-:-:S07]  /*14f60*/  PRMT R6, R6, 0x7610, R13 ;  /* 0x0000761006067816 */ /* 0x000fce000000000d */
.L_x_14998:
[----:B------:R-:W-:Y:S05]  /*14f70*/  BSYNC B1 ;  /* 0x0000000000017941 */ /* 0x000fea0003800000 */
.L_x_14996:
        /* <DEDUP_REMOVED lines=9> */
.L_x_15000:
[----:B------:R-:W-:Y:S01]  /*15010*/  IMAD.MOV.U32 R11, RZ, RZ, R10 ;  /* 0x000000ffff0b7224 */ /* 0x000fe200078e000a */
[C---:B------:R-:W-:Y:S01]  /*15020*/  PRMT R13, R7.reuse, 0x7632, R13 ;  /* 0x00007632070d7816 */ /* 0x040fe2000000000d */
[----:B------:R-:W-:Y:S01]  /*15030*/  IMAD.MOV.U32 R10, RZ, RZ, R23 ;  /* 0x000000ffff0a7224 */ /* 0x000fe200078e0017 */
[----:B------:R-:W-:-:S07]  /*15040*/  PRMT R7, R7, 0x5410, R2 ;  /* 0x0000541007077816 */ /* 0x000fce0000000002 */
.L_x_15001:
[----:B------:R-:W-:Y:S05]  /*15050*/  BSYNC B1 ;  /* 0x0000000000017941 */ /* 0x000fea0003800000 */
.L_x_14999:
        /* <DEDUP_REMOVED lines=16> */
.L_x_15003:
[----:B------:R-:W-:Y:S01]  /*15160*/  IMAD.MOV.U32 R12, RZ, RZ, R3 ;  /* 0x000000ffff0c7224 */ /* 0x000fe200078e0003 */
[----:B------:R-:W-:Y:S01]  /*15170*/  PRMT R22, R22, 0x7610, R30 ;  /* 0x0000761016167816 */ /* 0x000fe2000000001e */
[----:B------:R-:W-:Y:S01]  /*15180*/  IMAD.MOV.U32 R3, RZ, RZ, R16 ;  /* 0x000000ffff037224 */ /* 0x000fe200078e0010 */
[----:B------:R-:W-:-:S07]  /*15190*/  PRMT R30, R30, 0x7610, R2 ;  /* 0x000076101e1e7816 */ /* 0x000fce0000000002 */
.L_x_15004:
[----:B------:R-:W-:Y:S05]  /*151a0*/  BSYNC B1 ;  /* 0x0000000000017941 */ /* 0x000fea0003800000 */
.L_x_15002:
        /* <DEDUP_REMOVED lines=9> */
.L_x_15006:
[----:B------:R-:W-:Y:S01]  /*15240*/  IMAD.MOV.U32 R8, RZ, RZ, R12 ;  /* 0x000000ffff087224 */ /* 0x000fe200078e000c */
[C---:B------:R-:W-:Y:S01]  /*15250*/  PRMT R23, R22.reuse, 0x7632, R23 ;  /* 0x0000763216177816 */ /* 0x040fe20000000017 */
[----:B------:R-:W-:Y:S01]  /*15260*/  IMAD.MOV.U32 R12, RZ, RZ, R5 ;  /* 0x000000ffff0c7224 */ /* 0x000fe200078e0005 */
[----:B------:R-:W-:-:S07]  /*15270*/  PRMT R22, R22, 0x7610, R14 ;  /* 0x0000761016167816 */ /* 0x000fce000000000e */
.L_x_15007:
[----:B------:R-:W-:Y:S05]  /*15280*/  BSYNC B1 ;  /* 0x0000000000017941 */ /* 0x000fea0003800000 */
.L_x_15005:
        /* <DEDUP_REMOVED lines=9> */
.L_x_15009:
[----:B------:R-:W-:Y:S01]  /*15320*/  IMAD.MOV.U32 R5, RZ, RZ, R8 ;  /* 0x000000ffff057224 */ /* 0x000fe200078e0008 */
[----:B------:R-:W-:Y:S01]  /*15330*/  PRMT R14, R23, 0x7610, R14 ;  /* 0x00007610170e7816 */ /* 0x000fe2000000000e */
[----:B------:R-:W-:Y:S01]  /*15340*/  IMAD.MOV.U32 R8, RZ, RZ, R15 ;  /* 0x000000ffff087224 */ /* 0x000fe200078e000f */
[----:B------:R-:W-:-:S07]  /*15350*/  PRMT R23, R7, 0x7610, R23 ;  /* 0x0000761007177816 */ /* 0x000fce0000000017 */
.L_x_15010:
[----:B------:R-:W-:Y:S05]  /*15360*/  BSYNC B1 ;  /* 0x0000000000017941 */ /* 0x000fea0003800000 */
.L_x_15008:
        /* <DEDUP_REMOVED lines=9> */
.L_x_15012:
[----:B------:R-:W-:Y:S01]  /*15400*/  IMAD.MOV.U32 R2, RZ, RZ, R5 ;  /* 0x000000ffff027224 */ /* 0x000fe200078e0005 */
[----:B------:R-:W-:Y:S01]  /*15410*/  PRMT R13, R13, 0x5410, R14 ;  /* 0x000054100d0d7816 */ /* 0x000fe2000000000e */
[----:B------:R-:W-:Y:S01]  /*15420*/  IMAD.MOV.U32 R5, RZ, RZ, R4 ;  /* 0x000000ffff057224 */ /* 0x000fe200078e0004 */
[----:B------:R-:W-:-:S07]  /*15430*/  PRMT R14, R6, 0x7610, R14 ;  /* 0x00007610060e7816 */ /* 0x000fce000000000e */
.L_x_15013:
[----:B------:R-:W-:Y:S05]  /*15440*/  BSYNC B1 ;  /* 0x0000000000017941 */ /* 0x000fea0003800000 */
.L_x_15011:
        /* <DEDUP_REMOVED lines=9> */
.L_x_15015:
[----:B------:R-:W-:Y:S01]  /*154e0*/  IMAD.MOV.U32 R4, RZ, RZ, R2 ;  /* 0x000000ffff047224 */ /* 0x000fe200078e0002 */
[C---:B------:R-:W-:Y:S01]  /*154f0*/  PRMT R7, R13.reuse, 0x7632, R7 ;  /* 0x000076320d077816 */ /* 0x040fe20000000007 */
[----:B------:R-:W-:Y:S01]  /*15500*/  IMAD.MOV.U32 R2, RZ, RZ, R27 ;  /* 0x000000ffff027224 */ /* 0x000fe200078e001b */
[----:B------:R-:W-:-:S07]  /*15510*/  PRMT R13, R13, 0x7610, R6 ;  /* 0x000076100d0d7816 */ /* 0x000fce0000000006 */
.L_x_15016:
[----:B------:R-:W-:Y:S05]  /*15520*/  BSYNC B1 ;  /* 0x0000000000017941 */ /* 0x000fea0003800000 */
.L_x_15014:
        /* <DEDUP_REMOVED lines=9> */
.L_x_15018:
[----:B------:R-:W-:Y:S01]  /*155c0*/  IMAD.MOV.U32 R6, RZ, RZ, R4 ;  /* 0x000000ffff067224 */ /* 0x000fe200078e0004 */
[C---:B------:R-:W-:Y:S01]  /*155d0*/  PRMT R15, R7.reuse, 0x7610, R15 ;  /* 0x00007610070f7816 */ /* 0x040fe2000000000f */
[----:B------:R-:W-:Y:S01]  /*155e0*/  IMAD.MOV.U32 R4, RZ, RZ, R10 ;  /* 0x000000ffff047224 */ /* 0x000fe200078e000a */
[----:B------:R-:W-:-:S07]  /*155f0*/  PRMT R7, R7, 0x7632, R7 ;  /* 0x0000763207077816 */ /* 0x000fce0000000007 */
.L_x_15019:
[----:B------:R-:W-:Y:S05]  /*15600*/  BSYNC B1 ;  /* 0x0000000000017941 */ /* 0x000fea0003800000 */
.L_x_15017:
        /* <DEDUP_REMOVED lines=9> */
.L_x_15021:
[----:B------:R-:W-:Y:S01]  /*156a0*/  IMAD.MOV.U32 R10, RZ, RZ, R6 ;  /* 0x000000ffff0a7224 */ /* 0x000fe200078e0006 */
[----:B------:R-:W-:Y:S01]  /*156b0*/  PRMT R7, R7, 0x5410, R15 ;  /* 0x0000541007077816 */ /* 0x000fe2000000000f */
[----:B------:R-:W-:Y:S01]  /*156c0*/  IMAD.MOV.U32 R6, RZ, RZ, R11 ;  /* 0x000000ffff067224 */ /* 0x000fe200078e000b */
[----:B------:R-:W-:-:S07]  /*156d0*/  PRMT R15, R13, 0x7610, R15 ;  /* 0x000076100d0f7816 */ /* 0x000fce000000000f */
.L_x_15022:
[----:B------:R-:W-:Y:S05]  /*156e0*/  BSYNC B1 ;  /* 0x0000000000017941 */ /* 0x000fea0003800000 */
.L_x_15020:
        /* <DEDUP_REMOVED lines=16> */
.L_x_15024:
[----:B------:R-:W-:Y:S01]  /*157f0*/  IMAD.MOV.U32 R16, RZ, RZ, R3 ;  /* 0x000000ffff107224 */ /* 0x000fe200078e0003 */
[----:B------:R-:W-:Y:S01]  /*15800*/  PRMT R17, R17, 0x7610, R30 ;  /* 0x0000761011117816 */ /* 0x000fe2000000001e */
[----:B------:R-:W-:Y:S01]  /*15810*/  IMAD.MOV.U32 R3, RZ, RZ, R12 ;  /* 0x000000ffff037224 */ /* 0x000fe200078e000c */
[----:B------:R-:W-:-:S07]  /*15820*/  PRMT R30, R30, 0x7610, R22 ;  /* 0x000076101e1e7816 */ /* 0x000fce0000000016 */
.L_x_15025:
[----:B------:R-:W-:Y:S05]  /*15830*/  BSYNC B1 ;  /* 0x0000000000017941 */ /* 0x000fea0003800000 */
.L_x_15023:
        /* <DEDUP_REMOVED lines=9> */
.L_x_15027:
[----:B------:R-:W-:Y:S01]  /*158d0*/  IMAD.MOV.U32 R22, RZ, RZ, R16 ;  /* 0x000000ffff167224 */ /* 0x000fe200078e0010 */
[----:B------:R-:W-:Y:S01]  /*158e0*/  PRMT R17, R17, 0x5432, R23 ;  /* 0x0000543211117816 */ /* 0x000fe20000000017 */
[----:B------:R-:W-:-:S07]  /*158f0*/  IMAD.MOV.U32 R16, RZ, RZ, R8 ;  /* 0x000000ffff107224 */ /* 0x000fce00078e0008 */
.L_x_15028:
[----:B------:R-:W-:Y:S05]  /*15900*/  BSYNC B1 ;  /* 0x0000000000017941 */ /* 0x000fea0003800000 */
.L_x_15026:
        /* <DEDUP_REMOVED lines=9> */
.L_x_15030:
[----:B------:R-:W-:Y:S01]  /*159a0*/  IMAD.MOV.U32 R23, RZ, RZ, R22 ;  /* 0x000000ffff177224 */ /* 0x000fe200078e0016 */
[----:B------:R-:W-:Y:S01]  /*159b0*/  PRMT R26, R17, 0x7610, R26 ;  /* 0x00007610111a7816 */ /* 0x000fe2000000001a */
[----:B------:R-:W-:Y:S01]  /*159c0*/  IMAD.MOV.U32 R22, RZ, RZ, R5 ;  /* 0x000000ffff167224 */ /* 0x000fe200078e0005 */
[----:B------:R-:W-:-:S07]  /*159d0*/  PRMT R17, R14, 0x7610, R17 ;  /* 0x000076100e117816 */ /* 0x000fce0000000011 */
.L_x_15031:
[----:B------:R-:W-:Y:S05]  /*159e0*/  BSYNC B1 ;  /* 0x0000000000017941 */ /* 0x000fea0003800000 */
.L_x_15029:
        /* <DEDUP_REMOVED lines=9> */
.L_x_15033:
[----:B------:R-:W-:Y:S01]  /*15a80*/  IMAD.MOV.U32 R27, RZ, RZ, R23 ;  /* 0x000000ffff1b7224 */ /* 0x000fe200078e0017 */
[----:B------:R-:W-:Y:S01]  /*15a90*/  PRMT R26, R13, 0x5432, R26 ;  /* 0x000054320d1a7816 */ /* 0x000fe2000000001a */
[----:B------:R-:W-:-:S07]  /*15aa0*/  IMAD.MOV.U32 R23, RZ, RZ, R2 ;  /* 0x000000ffff177224 */ /* 0x000fce00078e0002 */
.L_x_15034:
[----:B------:R-:W-:Y:S05]  /*15ab0*/  BSYNC B1 ;  /* 0x0000000000017941 */ /* 0x000fea0003800000 */
.L_x_15032:
        /* <DEDUP_REMOVED lines=9> */
.L_x_15036:
[----:B------:R-:W-:Y:S01]  /*15b50*/  IMAD.MOV.U32 R28, RZ, RZ, R27 ;  /* 0x000000ffff1c7224 */ /* 0x000fe200078e001b */
[C---:B------:R-:W-:Y:S01]  /*15b60*/  PRMT R30, R26.reuse, 0x7632, R30 ;  /* 0x000076321a1e7816 */ /* 0x040fe2000000001e */
[----:B------:R-:W-:Y:S01]  /*15b70*/  IMAD.MOV.U32 R27, RZ, RZ, R4 ;  /* 0x000000ffff1b7224 */ /* 0x000fe200078e0004 */
[----:B------:R-:W-:-:S07]  /*15b80*/  PRMT R26, R26, 0x5410, R7 ;  /* 0x000054101a1a7816 */ /* 0x000fce0000000007 */
.L_x_15037:
[----:B------:R-:W-:Y:S05]  /*15b90*/  BSYNC B1 ;  /* 0x0000000000017941 */ /* 0x000fea0003800000 */
.L_x_15035:
        /* <DEDUP_REMOVED lines=9> */
.L_x_15039:
[----:B------:R-:W-:Y:S01]  /*15c30*/  IMAD.MOV.U32 R31, RZ, RZ, R28 ;  /* 0x000000ffff1f7224 */ /* 0x000fe200078e001c */
[----:B------:R-:W-:Y:S01]  /*15c40*/  PRMT R33, R30, 0x7610, R33 ;  /* 0x000076101e217816 */ /* 0x000fe20000000021 */
[----:B------:R-:W-:Y:S01]  /*15c50*/  IMAD.MOV.U32 R28, RZ, RZ, R6 ;  /* 0x000000ffff1c7224 */ /* 0x000fe200078e0006 */
[----:B------:R-:W-:-:S07]  /*15c60*/  PRMT R30, R15, 0x7610, R30 ;  /* 0x000076100f1e7816 */ /* 0x000fce000000001e */
.L_x_15040:
[----:B------:R-:W-:Y:S05]  /*15c70*/  BSYNC B1 ;  /* 0x0000000000017941 */ /* 0x000fea0003800000 */
.L_x_15038:
        /* <DEDUP_REMOVED lines=9> */
.L_x_15042:
[----:B------:R-:W-:Y:S01]  /*15d10*/  IMAD.MOV.U32 R32, RZ, RZ, R31 ;  /* 0x000000ffff207224 */ /* 0x000fe200078e001f */
[----:B------:R-:W-:Y:S01]  /*15d20*/  PRMT R33, R7, 0x5432, R33 ;  /* 0x0000543207217816 */ /* 0x000fe20000000021 */
[----:B------:R-:W-:-:S07]  /*15d30*/  IMAD.MOV.U32 R31, RZ, RZ, R10 ;  /* 0x000000ffff1f7224 */ /* 0x000fce00078e000a */
.L_x_15043:
[----:B------:R-:W-:Y:S05]  /*15d40*/  BSYNC B1 ;  /* 0x0000000000017941 */ /* 0x000fea0003800000 */
.L_x_15041:
[----:B------:R-:W0:Y:S01]  /*15d50*/  LDS.128 R12, [R0+0x80] ;  /* 0x00008000000c7984 */ /* 0x000e220000000c00 */
[-C--:B------:R-:W-:Y:S01]  /*15d60*/  FSETP.GT.FTZ.AND P2, PT, R25, R18.reuse, PT ;  /* 0x000000121900720b */ /* 0x080fe20003f54000 */
[----:B------:R-:W-:Y:S01]  /*15d70*/  FADD.FTZ R20, R21, R20 ;  /* 0x0000001415147221 */ /* 0x000fe20000010000 */
[----:B------:R-:W-:Y:S01]  /*15d80*/  BSSY B1, `(.L_x_15044) ;  /* 0x000001e000017945 */ /* 0x000fe20003800000 */
[----:B------:R-:W1:Y:S01]  /*15d90*/  LDS.128 R4, [R0+0xa0] ;  /* 0x0000a00000047984 */ /* 0x000e620000000c00 */
[----:B------:R-:W-:Y:S02]  /*15da0*/  FSEL R29, R25, R18, P2 ;  /* 0x00000012191d7208 */ /* 0x000fe40001000000 */
[----:B------:R-:W-:Y:S01]  /*15db0*/  FSEL R18, R18, R25, P2 ;  /* 0x0000001912127208 */ /* 0x000fe20001000000 */
[----:B------:R2:W3:Y:S01]  /*15dc0*/  LDS.128 R8, [R0+0x90] ;  /* 0x0000900000087984 */ /* 0x0004e20000000c00 */
[----:B------:R-:W-:Y:S02]  /*15dd0*/  FSEL R21, R19, R20, P2 ;  /* 0x0000001413157208 */ /* 0x000fe40001000000 */
[----:B------:R-:W-:Y:S01]  /*15de0*/  FSEL R19, R20, R19, P2 ;  /* 0x0000001314137208 */ /* 0x000fe20001000000 */
[----:B------:R-:W-:-:S04]  /*15df0*/  FADD.FTZ R18, -R29, R18 ;  /* 0x000000121d127221 */ /* 0x000fc80000010100 */
[----:B------:R-:W-:-:S04]  /*15e00*/  FMUL.FTZ R18, R18, 1.4426950216293334961 ;  /* 0x3fb8aa3b12127820 */ /* 0x000fc80000410000 */
[----:B------:R-:W4:Y:S02]  /*15e10*/  MUFU.EX2 R2, R18 ;  /* 0x0000001200027308 */ /* 0x000f240000000800 */
[----:B----4-:R-:W-:Y:S01]  /*15e20*/  FMUL.FTZ R2, R21, R2 ;  /* 0x0000000215027220 */ /* 0x010fe20000410000 */
[----:B0-----:R-:W-:Y:S02]  /*15e30*/  ISETP.GT.AND P0, PT, R3, R12, PT ;  /* 0x0000000c0300720c */ /* 0x001fe40003f04270 */
[----:B-1----:R-:W-:-:S05]  /*15e40*/  HSETP2.GT.AND P3, PT, R4.H0_H0, R30.H1_H1, PT ;  /* 0x3000001e04007234 */ /* 0x002fca0003f64800 */
[----:B------:R-:W-:-:S06]  /*15e50*/  ISETP.EQ.OR P3, PT, R3, -0x1, P3 ;  /* 0xffffffff0300780c */ /* 0x000fcc0001f62670 */
[----:B------:R-:W-:-:S05]  /*15e60*/  HSETP2.NEU.OR P0, PT, R4.H0_H0, R30.H1_H1, !P0 ;  /* 0x3000001e04007234 */ /* 0x000fca000470d820 */
[----:B------:R-:W-:-:S13]  /*15e70*/  PLOP3.LUT P0, PT, P3, P0, PT, 0x8, 0x0 ;  /* 0x000000000000781c */ /* 0x000fda0001f00170 */
[----:B------:R-:W-:Y:S01]  /*15e80*/  @!P0 PRMT R30, R30, 0x5410, R4 ;  /* 0x000054101e1e8816 */ /* 0x000fe20000000004 */
[----:B------:R-:W-:-:S04]  /*15e90*/  @!P0 IMAD.MOV.U32 R3, RZ, RZ, R12 ;  /* 0x000000ffff038224 */ /* 0x000fc800078e000c */
[----:B------:R-:W-:-:S05]  /*15ea0*/  HSETP2.GT.AND P3, PT, R30.H1_H1, R17.H1_H1, PT ;  /* 0x300000111e007234 */ /* 0x000fca0003f64c00 */
[----:B------:R-:W-:-:S13]  /*15eb0*/  ISETP.EQ.OR P3, PT, R16, -0x1, P3 ;  /* 0xffffffff1000780c */ /* 0x000fda0001f62670 */
[----:B--23--:R-:W-:Y:S05]  /*15ec0*/  @P3 BRA `(.L_x_15045) ;  /* 0x0000000000143947 */ /* 0x00cfea0003800000 */
[----:B------:R-:W-:Y:S01]  /*15ed0*/  ISETP.GE.AND P0, PT, R3, R16, PT ;  /* 0x000000100300720c */ /* 0x000fe20003f06270 */
[----:B------:R-:W-:Y:S01]  /*15ee0*/  IMAD.MOV.U32 R12, RZ, RZ, R16 ;  /* 0x000000ffff0c7224 */ /* 0x000fe200078e0010 */
[----:B------:R-:W-:-:S11]  /*15ef0*/  PRMT R18, R17, 0x7632, R18 ;  /* 0x0000763211127816 */ /* 0x000fd60000000012 */
[----:B------:R-:W-:-:S13]  /*15f00*/  HSETP2.NEU.OR P0, PT, R30.H1_H1, R17.H1_H1, P0 ;  /* 0x300000111e007234 */ /* 0x000fda000070dc20 */
[----:B------:R-:W-:Y:S05]  /*15f10*/  @P0 BRA `(.L_x_15046) ;  /* 0x0000000000100947 */ /* 0x000fea0003800000 */
.L_x_15045:
[----:B------:R-:W-:Y:S01]  /*15f20*/  IMAD.MOV.U32 R12, RZ, RZ, R3 ;  /* 0x000000ffff0c7224 */ /* 0x000fe200078e0003 */
[C---:B------:R-:W-:Y:S01]  /*15f30*/  PRMT R18, R30.reuse, 0x7632, R18 ;  /* 0x000076321e127816 */ /* 0x040fe20000000012 */
[----:B------:R-:W-:Y:S01]  /*15f40*/  IMAD.MOV.U32 R3, RZ, RZ, R16 ;  /* 0x000000ffff037224 */ /* 0x000fe200078e0010 */
[----:B------:R-:W-:-:S07]  /*15f50*/  PRMT R30, R30, 0x7610, R17 ;  /* 0x000076101e1e7816 */ /* 0x000fce0000000011 */
.L_x_15046:
[----:B------:R-:W-:Y:S05]  /*15f60*/  BSYNC B1 ;  /* 0x0000000000017941 */ /* 0x000fea0003800000 */
.L_x_15044:
        /* <DEDUP_REMOVED lines=9> */
.L_x_15048:
[----:B------:R-:W-:Y:S01]  /*16000*/  PRMT R17, R17, 0x5410, R18 ;  /* 0x0000541011117816 */ /* 0x000fe20000000012 */
[----:B------:R-:W-:Y:S02]  /*16010*/  IMAD.MOV.U32 R16, RZ, RZ, R12 ;  /* 0x000000ffff107224 */ /* 0x000fe400078e000c */
[----:B------:R-:W-:Y:S01]  /*16020*/  IMAD.MOV.U32 R12, RZ, RZ, R22 ;  /* 0x000000ffff0c7224 */ /* 0x000fe200078e0016 */
[----:B------:R-:W-:-:S07]  /*16030*/  PRMT R18, R17, 0x7610, R18 ;  /* 0x0000761011127816 */ /* 0x000fce0000000012 */
.L_x_15049:
[----:B------:R-:W-:Y:S05]  /*16040*/  BSYNC B1 ;  /* 0x0000000000017941 */ /* 0x000fea0003800000 */
.L_x_15047:
        /* <DEDUP_REMOVED lines=9> */
.L_x_15051:
[----:B------:R-:W-:Y:S01]  /*160e0*/  IMAD.MOV.U32 R20, RZ, RZ, R16 ;  /* 0x000000ffff147224 */ /* 0x000fe200078e0010 */
[----:B------:R-:W-:Y:S01]  /*160f0*/  PRMT R18, R18, 0x7610, R17 ;  /* 0x0000761012127816 */ /* 0x000fe20000000011 */
[----:B------:R-:W-:Y:S01]  /*16100*/  IMAD.MOV.U32 R16, RZ, RZ, R23 ;  /* 0x000000ffff107224 */ /* 0x000fe200078e0017 */
[----:B------:R-:W-:-:S07]  /*16110*/  PRMT R17, R17, 0x5410, R26 ;  /* 0x0000541011117816 */ /* 0x000fce000000001a */
.L_x_15052:
[----:B------:R-:W-:Y:S05]  /*16120*/  BSYNC B1 ;  /* 0x0000000000017941 */ /* 0x000fea0003800000 */
.L_x_15050:
        /* <DEDUP_REMOVED lines=9> */
.L_x_15054:
[----:B------:R-:W-:Y:S01]  /*161c0*/  IMAD.MOV.U32 R21, RZ, RZ, R20 ;  /* 0x000000ffff157224 */ /* 0x000fe200078e0014 */
[----:B------:R-:W-:Y:S01]  /*161d0*/  PRMT R22, R22, 0x7610, R18 ;  /* 0x0000761016167816 */ /* 0x000fe20000000012 */
[----:B------:R-:W-:Y:S01]  /*161e0*/  IMAD.MOV.U32 R20, RZ, RZ, R27 ;  /* 0x000000ffff147224 */ /* 0x000fe200078e001b */
[----:B------:R-:W-:-:S07]  /*161f0*/  PRMT R18, R18, 0x7610, R26 ;  /* 0x0000761012127816 */ /* 0x000fce000000001a */
.L_x_15055:
[----:B------:R-:W-:Y:S05]  /*16200*/  BSYNC B1 ;  /* 0x0000000000017941 */ /* 0x000fea0003800000 */
.L_x_15053:
        /* <DEDUP_REMOVED lines=9> */
.L_x_15057:
[----:B------:R-:W-:Y:S01]  /*162a0*/  IMAD.MOV.U32 R26, RZ, RZ, R21 ;  /* 0x000000ffff1a7224 */ /* 0x000fe200078e0015 */
[C---:B------:R-:W-:Y:S01]  /*162b0*/  PRMT R17, R22.reuse, 0x7632, R17 ;  /* 0x0000763216117816 */ /* 0x040fe20000000011 */
[----:B------:R-:W-:Y:S01]  /*162c0*/  IMAD.MOV.U32 R21, RZ, RZ, R28 ;  /* 0x000000ffff157224 */ /* 0x000fe200078e001c */
[----:B------:R-:W-:-:S07]  /*162d0*/  PRMT R22, R22, 0x5410, R30 ;  /* 0x0000541016167816 */ /* 0x000fce000000001e */
.L_x_15058:
[----:B------:R-:W-:Y:S05]  /*162e0*/  BSYNC B1 ;  /* 0x0000000000017941 */ /* 0x000fea0003800000 */
.L_x_15056:
        /* <DEDUP_REMOVED lines=9> */
.L_x_15060:
[----:B------:R-:W-:Y:S01]  /*16380*/  IMAD.MOV.U32 R23, RZ, RZ, R26 ;  /* 0x000000ffff177224 */ /* 0x000fe200078e001a */
[----:B------:R-:W-:Y:S01]  /*16390*/  PRMT R22, R17, 0x7610, R22 ;  /* 0x0000761011167816 */ /* 0x000fe20000000016 */
[----:B------:R-:W-:Y:S01]  /*163a0*/  IMAD.MOV.U32 R26, RZ, RZ, R31 ;  /* 0x000000ffff1a7224 */ /* 0x000fe200078e001f */
[----:B------:R-:W-:-:S07]  /*163b0*/  PRMT R17, R33, 0x7610, R17 ;  /* 0x0000761021117816 */ /* 0x000fce0000000011 */
.L_x_15061:
[----:B------:R-:W-:Y:S05]  /*163c0*/  BSYNC B1 ;  /* 0x0000000000017941 */ /* 0x000fea0003800000 */
.L_x_15059:
        /* <DEDUP_REMOVED lines=9> */
.L_x_15063:
[----:B------:R-:W-:Y:S01]  /*16460*/  IMAD.MOV.U32 R25, RZ, RZ, R23 ;  /* 0x000000ffff197224 */ /* 0x000fe200078e0017 */
[----:B------:R-:W-:Y:S01]  /*16470*/  PRMT R27, R22, 0x7610, R27 ;  /* 0x00007610161b7816 */ /* 0x000fe2000000001b */
[----:B------:R-:W-:Y:S01]  /*16480*/  IMAD.MOV.U32 R23, RZ, RZ, R32 ;  /* 0x000000ffff177224 */ /* 0x000fe200078e0020 */
[----:B------:R-:W-:-:S07]  /*16490*/  PRMT R22, R33, 0x7632, R22 ;  /* 0x0000763221167816 */ /* 0x000fce0000000016 */
.L_x_15064:
[----:B------:R-:W-:Y:S05]  /*164a0*/  BSYNC B1 ;  /* 0x0000000000017941 */ /* 0x000fea0003800000 */
.L_x_15062:
        /* <DEDUP_REMOVED lines=16> */
.L_x_15066:
[----:B------:R-:W-:Y:S01]  /*165b0*/  IMAD.MOV.U32 R4, RZ, RZ, R3 ;  /* 0x000000ffff047224 */ /* 0x000fe200078e0003 */
[C---:B------:R-:W-:Y:S01]  /*165c0*/  PRMT R13, R30.reuse, 0x7632, R13 ;  /* 0x000076321e0d7816 */ /* 0x040fe2000000000d */
[----:B------:R-:W-:Y:S01]  /*165d0*/  IMAD.MOV.U32 R3, RZ, RZ, R12 ;  /* 0x000000ffff037224 */ /* 0x000fe200078e000c */
[----:B------:R-:W-:-:S07]  /*165e0*/  PRMT R30, R30, 0x5410, R18 ;  /* 0x000054101e1e7816 */ /* 0x000fce0000000012 */
.L_x_15067:
[----:B------:R-:W-:Y:S05]  /*165f0*/  BSYNC B1 ;  /* 0x0000000000017941 */ /* 0x000fea0003800000 */
.L_x_15065:
        /* <DEDUP_REMOVED lines=9> */
.L_x_15069:
[----:B------:R-:W-:Y:S01]  /*16690*/  IMAD.MOV.U32 R31, RZ, RZ, R4 ;  /* 0x000000ffff1f7224 */ /* 0x000fe200078e0004 */
[--C-:B------:R-:W-:Y:S01]  /*166a0*/  PRMT R12, R12, 0x5410, R13.reuse ;  /* 0x000054100c0c7816 */ /* 0x100fe2000000000d */
[----:B------:R-:W-:Y:S01]  /*166b0*/  IMAD.MOV.U32 R4, RZ, RZ, R16 ;  /* 0x000000ffff047224 */ /* 0x000fe200078e0010 */
[----:B------:R-:W-:-:S07]  /*166c0*/  PRMT R13, R17, 0x7632, R13 ;  /* 0x00007632110d7816 */ /* 0x000fce000000000d */
.L_x_15070:
[----:B------:R-:W-:Y:S05]  /*166d0*/  BSYNC B1 ;  /* 0x0000000000017941 */ /* 0x000fea0003800000 */
.L_x_15068:
        /* <DEDUP_REMOVED lines=9> */
.L_x_15072:
[----:B------:R-:W-:Y:S01]  /*16770*/  IMAD.MOV.U32 R16, RZ, RZ, R31 ;  /* 0x000000ffff107224 */ /* 0x000fe200078e001f */
[----:B------:R-:W-:Y:S01]  /*16780*/  PRMT R13, R13, 0x7610, R12 ;  /* 0x000076100d0d7816 */ /* 0x000fe2000000000c */
[----:B------:R-:W-:Y:S01]  /*16790*/  IMAD.MOV.U32 R31, RZ, RZ, R20 ;  /* 0x000000ffff1f7224 */ /* 0x000fe200078e0014 */
[----:B------:R-:W-:-:S07]  /*167a0*/  PRMT R12, R12, 0x7610, R18 ;  /* 0x000076100c0c7816 */ /* 0x000fce0000000012 */
.L_x_15073:
[----:B------:R-:W-:Y:S05]  /*167b0*/  BSYNC B1 ;  /* 0x0000000000017941 */ /* 0x000fea0003800000 */
.L_x_15071:
        /* <DEDUP_REMOVED lines=9> */
.L_x_15075:
[----:B------:R-:W-:Y:S01]  /*16850*/  IMAD.MOV.U32 R33, RZ, RZ, R16 ;  /* 0x000000ffff217224 */ /* 0x000fe200078e0010 */
[C---:B------:R-:W-:Y:S01]  /*16860*/  PRMT R12, R13.reuse, 0x7632, R12 ;  /* 0x000076320d0c7816 */ /* 0x040fe2000000000c */
[----:B------:R-:W-:Y:S01]  /*16870*/  IMAD.MOV.U32 R16, RZ, RZ, R21 ;  /* 0x000000ffff107224 */ /* 0x000fe200078e0015 */
[----:B------:R-:W-:-:S07]  /*16880*/  PRMT R13, R13, 0x7610, R22 ;  /* 0x000076100d0d7816 */ /* 0x000fce0000000016 */
.L_x_15076:
[----:B------:R-:W-:Y:S05]  /*16890*/  BSYNC B1 ;  /* 0x0000000000017941 */ /* 0x000fea0003800000 */
.L_x_15074:
        /* <DEDUP_REMOVED lines=9> */
.L_x_15078:
[----:B------:R-:W-:Y:S01]  /*16930*/  PRMT R17, R17, 0x5410, R12 ;  /* 0x0000541011117816 */ /* 0x000fe2000000000c */
[----:B------:R-:W-:Y:S02]  /*16940*/  IMAD.MOV.U32 R18, RZ, RZ, R33 ;  /* 0x000000ffff127224 */ /* 0x000fe400078e0021 */
[----:B------:R-:W-:Y:S01]  /*16950*/  IMAD.MOV.U32 R33, RZ, RZ, R26 ;  /* 0x000000ffff217224 */ /* 0x000fe200078e001a */
[----:B------:R-:W-:-:S07]  /*16960*/  PRMT R12, R17, 0x7610, R12 ;  /* 0x00007610110c7816 */ /* 0x000fce000000000c */
.L_x_15079:
[----:B------:R-:W-:Y:S05]  /*16970*/  BSYNC B1 ;  /* 0x0000000000017941 */ /* 0x000fea0003800000 */
.L_x_15077:
        /* <DEDUP_REMOVED lines=9> */
.L_x_15081:
[----:B------:R-:W-:Y:S01]  /*16a10*/  IMAD.MOV.U32 R20, RZ, RZ, R18 ;  /* 0x000000ffff147224 */ /* 0x000fe200078e0012 */
[----:B------:R-:W-:Y:S01]  /*16a20*/  PRMT R17, R17, 0x5432, R22 ;  /* 0x0000543211117816 */ /* 0x000fe20000000016 */
[----:B------:R-:W-:-:S07]  /*16a30*/  IMAD.MOV.U32 R18, RZ, RZ, R23 ;  /* 0x000000ffff127224 */ /* 0x000fce00078e0017 */
.L_x_15082:
[----:B------:R-:W-:Y:S05]  /*16a40*/  BSYNC B1 ;  /* 0x0000000000017941 */ /* 0x000fea0003800000 */
.L_x_15080:
        /* <DEDUP_REMOVED lines=9> */
.L_x_15084:
[----:B------:R-:W-:Y:S01]  /*16ae0*/  IMAD.MOV.U32 R21, RZ, RZ, R20 ;  /* 0x000000ffff157224 */ /* 0x000fe200078e0014 */
[----:B------:R-:W-:Y:S01]  /*16af0*/  PRMT R22, R17, 0x7610, R22 ;  /* 0x0000761011167816 */ /* 0x000fe20000000016 */
[----:B------:R-:W-:Y:S01]  /*16b00*/  IMAD.MOV.U32 R20, RZ, RZ, R25 ;  /* 0x000000ffff147224 */ /* 0x000fe200078e0019 */
[----:B------:R-:W-:-:S07]  /*16b10*/  PRMT R17, R27, 0x7610, R17 ;  /* 0x000076101b117816 */ /* 0x000fce0000000011 */
.L_x_15085:
[----:B------:R-:W-:Y:S05]  /*16b20*/  BSYNC B1 ;  /* 0x0000000000017941 */ /* 0x000fea0003800000 */
.L_x_15083:
        /* <DEDUP_REMOVED lines=16> */
.L_x_15087:
[----:B------:R-:W-:Y:S01]  /*16c30*/  IMAD.MOV.U32 R14, RZ, RZ, R3 ;  /* 0x000000ffff0e7224 */ /* 0x000fe200078e0003 */
[----:B------:R-:W-:Y:S01]  /*16c40*/  PRMT R22, R22, 0x7610, R30 ;  /* 0x0000761016167816 */ /* 0x000fe2000000001e */
[----:B------:R-:W-:Y:S01]  /*16c50*/  IMAD.MOV.U32 R3, RZ, RZ, R4 ;  /* 0x000000ffff037224 */ /* 0x000fe200078e0004 */
[----:B------:R-:W-:-:S07]  /*16c60*/  PRMT R30, R30, 0x5410, R13 ;  /* 0x000054101e1e7816 */ /* 0x000fce000000000d */
.L_x_15088:
[----:B------:R-:W-:Y:S05]  /*16c70*/  BSYNC B1 ;  /* 0x0000000000017941 */ /* 0x000fea0003800000 */
.L_x_15086:
        /* <DEDUP_REMOVED lines=9> */
.L_x_15090:
[----:B------:R-:W-:Y:S01]  /*16d10*/  IMAD.MOV.U32 R23, RZ, RZ, R14 ;  /* 0x000000ffff177224 */ /* 0x000fe200078e000e */
[C---:B------:R-:W-:Y:S01]  /*16d20*/  PRMT R4, R22.reuse, 0x7632, R4 ;  /* 0x0000763216047816 */ /* 0x040fe20000000004 */
[----:B------:R-:W-:Y:S01]  /*16d30*/  IMAD.MOV.U32 R14, RZ, RZ, R31 ;  /* 0x000000ffff0e7224 */ /* 0x000fe200078e001f */
[----:B------:R-:W-:-:S07]  /*16d40*/  PRMT R22, R22, 0x7610, R12 ;  /* 0x0000761016167816 */ /* 0x000fce000000000c */
.L_x_15091:
[----:B------:R-:W-:Y:S05]  /*16d50*/  BSYNC B1 ;  /* 0x0000000000017941 */ /* 0x000fea0003800000 */
.L_x_15089:
        /* <DEDUP_REMOVED lines=9> */
.L_x_15093:
[----:B------:R-:W-:Y:S01]  /*16df0*/  IMAD.MOV.U32 R26, RZ, RZ, R23 ;  /* 0x000000ffff1a7224 */ /* 0x000fe200078e0017 */
[----:B------:R-:W-:Y:S01]  /*16e00*/  PRMT R4, R13, 0x5432, R4 ;  /* 0x000054320d047816 */ /* 0x000fe20000000004 */
[----:B------:R-:W-:-:S07]  /*16e10*/  IMAD.MOV.U32 R23, RZ, RZ, R16 ;  /* 0x000000ffff177224 */ /* 0x000fce00078e0010 */
.L_x_15094:
[----:B------:R-:W-:Y:S05]  /*16e20*/  BSYNC B1 ;  /* 0x0000000000017941 */ /* 0x000fea0003800000 */
.L_x_15092:
        /* <DEDUP_REMOVED lines=9> */
.L_x_15096:
[----:B------:R-:W-:Y:S01]  /*16ec0*/  IMAD.MOV.U32 R13, RZ, RZ, R26 ;  /* 0x000000ffff0d7224 */ /* 0x000fe200078e001a */
[C---:B------:R-:W-:Y:S01]  /*16ed0*/  PRMT R16, R4.reuse, 0x7632, R16 ;  /* 0x0000763204107816 */ /* 0x040fe20000000010 */
[----:B------:R-:W-:Y:S01]  /*16ee0*/  IMAD.MOV.U32 R26, RZ, RZ, R33 ;  /* 0x000000ffff1a7224 */ /* 0x000fe200078e0021 */
[----:B------:R-:W-:-:S07]  /*16ef0*/  PRMT R4, R4, 0x5410, R12 ;  /* 0x0000541004047816 */ /* 0x000fce000000000c */
.L_x_15097:
[----:B------:R-:W-:Y:S05]  /*16f00*/  BSYNC B1 ;  /* 0x0000000000017941 */ /* 0x000fea0003800000 */
.L_x_15095:
        /* <DEDUP_REMOVED lines=9> */
.L_x_15099:
[----:B------:R-:W-:Y:S01]  /*16fa0*/  IMAD.MOV.U32 R25, RZ, RZ, R13 ;  /* 0x000000ffff197224 */ /* 0x000fe200078e000d */
[----:B------:R-:W-:Y:S01]  /*16fb0*/  PRMT R12, R16, 0x7610, R12 ;  /* 0x00007610100c7816 */ /* 0x000fe2000000000c */
[----:B------:R-:W-:Y:S01]  /*16fc0*/  IMAD.MOV.U32 R13, RZ, RZ, R18 ;  /* 0x000000ffff0d7224 */ /* 0x000fe200078e0012 */
[----:B------:R-:W-:-:S07]  /*16fd0*/  PRMT R16, R17, 0x7632, R16 ;  /* 0x0000763211107816 */ /* 0x000fce0000000010 */
.L_x_15100:
[----:B------:R-:W-:Y:S05]  /*16fe0*/  BSYNC B1 ;  /* 0x0000000000017941 */ /* 0x000fea0003800000 */
.L_x_15098:
        /* <DEDUP_REMOVED lines=9> */
.L_x_15102:
[----:B------:R-:W-:Y:S01]  /*17080*/  IMAD.MOV.U32 R18, RZ, RZ, R25 ;  /* 0x000000ffff127224 */ /* 0x000fe200078e0019 */
[----:B------:R-:W-:Y:S01]  /*17090*/  PRMT R12, R17, 0x5410, R12 ;  /* 0x00005410110c7816 */ /* 0x000fe2000000000c */
[----:B------:R-:W-:-:S07]  /*170a0*/  IMAD.MOV.U32 R25, RZ, RZ, R20 ;  /* 0x000000ffff197224 */ /* 0x000fce00078e0014 */
.L_x_15103:
[----:B------:R-:W-:Y:S05]  /*170b0*/  BSYNC B1 ;  /* 0x0000000000017941 */ /* 0x000fea0003800000 */
.L_x_15101:
        /* <DEDUP_REMOVED lines=9> */
.L_x_15105:
[----:B------:R-:W-:Y:S01]  /*17150*/  IMAD.MOV.U32 R17, RZ, RZ, R18 ;  /* 0x000000ffff117224 */ /* 0x000fe200078e0012 */
[----:B------:R-:W-:Y:S01]  /*17160*/  PRMT R16, R16, 0x7610, R12 ;  /* 0x0000761010107816 */ /* 0x000fe2000000000c */
[----:B------:R-:W-:Y:S01]  /*17170*/  IMAD.MOV.U32 R18, RZ, RZ, R21 ;  /* 0x000000ffff127224 */ /* 0x000fe200078e0015 */
[----:B------:R-:W-:-:S07]  /*17180*/  PRMT R12, R12, 0x5410, R22 ;  /* 0x000054100c0c7816 */ /* 0x000fce0000000016 */
.L_x_15106:
[----:B------:R-:W-:Y:S05]  /*17190*/  BSYNC B1 ;  /* 0x0000000000017941 */ /* 0x000fea0003800000 */
.L_x_15104:
        /* <DEDUP_REMOVED lines=16> */
.L_x_15108:
[----:B------:R-:W-:Y:S01]  /*172a0*/  IMAD.MOV.U32 R20, RZ, RZ, R3 ;  /* 0x000000ffff147224 */ /* 0x000fe200078e0003 */
[----:B------:R-:W-:Y:S01]  /*172b0*/  PRMT R5, R5, 0x7610, R30 ;  /* 0x0000761005057816 */ /* 0x000fe2000000001e */
[----:B------:R-:W-:Y:S01]  /*172c0*/  IMAD.MOV.U32 R3, RZ, RZ, R14 ;  /* 0x000000ffff037224 */ /* 0x000fe200078e000e */
[----:B------:R-:W-:-:S07]  /*172d0*/  PRMT R30, R30, 0x7610, R22 ;  /* 0x000076101e1e7816 */ /* 0x000fce0000000016 */
.L_x_15109:
[----:B------:R-:W-:Y:S05]  /*172e0*/  BSYNC B1 ;  /* 0x0000000000017941 */ /* 0x000fea0003800000 */
.L_x_15107:
        /* <DEDUP_REMOVED lines=9> */
.L_x_15111:
[----:B------:R-:W-:Y:S01]  /*17380*/  IMAD.MOV.U32 R15, RZ, RZ, R20 ;  /* 0x000000ffff0f7224 */ /* 0x000fe200078e0014 */
[----:B------:R-:W-:Y:S01]  /*17390*/  PRMT R14, R14, 0x7610, R5 ;  /* 0x000076100e0e7816 */ /* 0x000fe20000000005 */
[----:B------:R-:W-:Y:S01]  /*173a0*/  IMAD.MOV.U32 R20, RZ, RZ, R23 ;  /* 0x000000ffff147224 */ /* 0x000fe200078e0017 */
[----:B------:R-:W-:-:S07]  /*173b0*/  PRMT R5, R5, 0x5410, R4 ;  /* 0x0000541005057816 */ /* 0x000fce0000000004 */
.L_x_15112:
[----:B------:R-:W-:Y:S05]  /*173c0*/  BSYNC B1 ;  /* 0x0000000000017941 */ /* 0x000fea0003800000 */
.L_x_15110:
        /* <DEDUP_REMOVED lines=9> */
.L_x_15114:
[----:B------:R-:W-:Y:S01]  /*17460*/  IMAD.MOV.U32 R22, RZ, RZ, R15 ;  /* 0x000000ffff167224 */ /* 0x000fe200078e000f */
[----:B------:R-:W-:Y:S01]  /*17470*/  PRMT R21, R21, 0x7610, R14 ;  /* 0x0000761015157816 */ /* 0x000fe2000000000e */
[----:B------:R-:W-:Y:S01]  /*17480*/  IMAD.MOV.U32 R15, RZ, RZ, R26 ;  /* 0x000000ffff0f7224 */ /* 0x000fe200078e001a */
[----:B------:R-:W-:-:S07]  /*17490*/  PRMT R14, R14, 0x7610, R4 ;  /* 0x000076100e0e7816 */ /* 0x000fce0000000004 */
.L_x_15115:
[----:B------:R-:W-:Y:S05]  /*174a0*/  BSYNC B1 ;  /* 0x0000000000017941 */ /* 0x000fea0003800000 */
.L_x_15113:
        /* <DEDUP_REMOVED lines=9> */
.L_x_15117:
[----:B------:R-:W-:Y:S01]  /*17540*/  IMAD.MOV.U32 R4, RZ, RZ, R22 ;  /* 0x000000ffff047224 */ /* 0x000fe200078e0016 */
[----:B------:R-:W-:Y:S01]  /*17550*/  PRMT R23, R23, 0x7610, R21 ;  /* 0x0000761017177816 */ /* 0x000fe20000000015 */
[----:B------:R-:W-:Y:S01]  /*17560*/  IMAD.MOV.U32 R22, RZ, RZ, R13 ;  /* 0x000000ffff167224 */ /* 0x000fe200078e000d */
[----:B------:R-:W-:-:S07]  /*17570*/  PRMT R21, R21, 0x5410, R16 ;  /* 0x0000541015157816 */ /* 0x000fce0000000010 */
.L_x_15118:
[----:B------:R-:W-:Y:S05]  /*17580*/  BSYNC B1 ;  /* 0x0000000000017941 */ /* 0x000fea0003800000 */
.L_x_15116:
        /* <DEDUP_REMOVED lines=9> */
.L_x_15120:
[----:B------:R-:W-:Y:S01]  /*17620*/  IMAD.MOV.U32 R13, RZ, RZ, R4 ;  /* 0x000000ffff0d7224 */ /* 0x000fe200078e0004 */
[----:B------:R-:W-:Y:S01]  /*17630*/  PRMT R26, R26, 0x7610, R23 ;  /* 0x000076101a1a7816 */ /* 0x000fe20000000017 */
[----:B------:R-:W-:Y:S01]  /*17640*/  IMAD.MOV.U32 R4, RZ, RZ, R25 ;  /* 0x000000ffff047224 */ /* 0x000fe200078e0019 */
[----:B------:R-:W-:-:S07]  /*17650*/  PRMT R23, R23, 0x5410, R12 ;  /* 0x0000541017177816 */ /* 0x000fce000000000c */
.L_x_15121:
[----:B------:R-:W-:Y:S05]  /*17660*/  BSYNC B1 ;  /* 0x0000000000017941 */ /* 0x000fea0003800000 */
.L_x_15119:
        /* <DEDUP_REMOVED lines=9> */
.L_x_15123:
[----:B------:R-:W-:Y:S01]  /*17700*/  IMAD.MOV.U32 R28, RZ, RZ, R13 ;  /* 0x000000ffff1c7224 */ /* 0x000fe200078e000d */
[----:B------:R-:W-:Y:S01]  /*17710*/  PRMT R25, R25, 0x7610, R26 ;  /* 0x0000761019197816 */ /* 0x000fe2000000001a */
[----:B------:R-:W-:Y:S01]  /*17720*/  IMAD.MOV.U32 R13, RZ, RZ, R18 ;  /* 0x000000ffff0d7224 */ /* 0x000fe200078e0012 */
[----:B------:R-:W-:-:S07]  /*17730*/  PRMT R26, R26, 0x7610, R12 ;  /* 0x000076101a1a7816 */ /* 0x000fce000000000c */
.L_x_15124:
[----:B------:R-:W-:Y:S05]  /*17740*/  BSYNC B1 ;  /* 0x0000000000017941 */ /* 0x000fea0003800000 */
.L_x_15122:
        /* <DEDUP_REMOVED lines=9> */
.L_x_15126:
[----:B------:R-:W-:Y:S01]  /*177e0*/  IMAD.MOV.U32 R12, RZ, RZ, R28 ;  /* 0x000000ffff0c7224 */ /* 0x000fe200078e001c */
[C---:B------:R-:W-:Y:S01]  /*177f0*/  PRMT R5, R25.reuse, 0x7632, R5 ;  /* 0x0000763219057816 */ /* 0x040fe20000000005 */
[----:B------:R-:W-:Y:S01]  /*17800*/  IMAD.MOV.U32 R28, RZ, RZ, R17 ;  /* 0x000000ffff1c7224 */ /* 0x000fe200078e0011 */
[----:B------:R-:W-:-:S07]  /*17810*/  PRMT R25, R25, 0x7610, R16 ;  /* 0x0000761019197816 */ /* 0x000fce0000000010 */
.L_x_15127:
[----:B------:R-:W-:Y:S05]  /*17820*/  BSYNC B1 ;  /* 0x0000000000017941 */ /* 0x000fea0003800000 */
.L_x_15125:
        /* <DEDUP_REMOVED lines=16> */
.L_x_15129:
[----:B------:R-:W-:Y:S01]  /*17930*/  IMAD.MOV.U32 R8, RZ, RZ, R3 ;  /* 0x000000ffff087224 */ /* 0x000fe200078e0003 */
[----:B------:R-:W-:Y:S01]  /*17940*/  PRMT R16, R16, 0x7610, R30 ;  /* 0x0000761010107816 */ /* 0x000fe2000000001e */
[----:B------:R-:W-:Y:S01]  /*17950*/  IMAD.MOV.U32 R3, RZ, RZ, R20 ;  /* 0x000000ffff037224 */ /* 0x000fe200078e0014 */
[----:B------:R-:W-:-:S07]  /*17960*/  PRMT R30, R30, 0x7610, R5 ;  /* 0x000076101e1e7816 */ /* 0x000fce0000000005 */
.L_x_15130:
[----:B------:R-:W-:Y:S05]  /*17970*/  BSYNC B1 ;  /* 0x0000000000017941 */ /* 0x000fea0003800000 */
.L_x_15128:
        /* <DEDUP_REMOVED lines=9> */
.L_x_15132:
[C---:B------:R-:W-:Y:S01]  /*17a10*/  PRMT R14, R16.reuse, 0x7632, R14 ;  /* 0x00007632100e7816 */ /* 0x040fe2000000000e */
[----:B------:R-:W-:Y:S02]  /*17a20*/  IMAD.MOV.U32 R17, RZ, RZ, R8 ;  /* 0x000000ffff117224 */ /* 0x000fe400078e0008 */
[----:B------:R-:W-:Y:S01]  /*17a30*/  IMAD.MOV.U32 R8, RZ, RZ, R15 ;  /* 0x000000ffff087224 */ /* 0x000fe200078e000f */
[----:B------:R-:W-:-:S07]  /*17a40*/  PRMT R16, R16, 0x7610, R14 ;  /* 0x0000761010107816 */ /* 0x000fce000000000e */
.L_x_15133:
[----:B------:R-:W-:Y:S05]  /*17a50*/  BSYNC B1 ;  /* 0x0000000000017941 */ /* 0x000fea0003800000 */
.L_x_15131:
        /* <DEDUP_REMOVED lines=9> */
.L_x_15135:
[----:B------:R-:W-:Y:S01]  /*17af0*/  IMAD.MOV.U32 R15, RZ, RZ, R17 ;  /* 0x000000ffff0f7224 */ /* 0x000fe200078e0011 */
[----:B------:R-:W-:Y:S01]  /*17b00*/  PRMT R16, R14, 0x7610, R16 ;  /* 0x000076100e107816 */ /* 0x000fe20000000010 */
[----:B------:R-:W-:Y:S01]  /*17b10*/  IMAD.MOV.U32 R17, RZ, RZ, R22 ;  /* 0x000000ffff117224 */ /* 0x000fe200078e0016 */
[----:B------:R-:W-:-:S07]  /*17b20*/  PRMT R14, R21, 0x7632, R14 ;  /* 0x00007632150e7816 */ /* 0x000fce000000000e */
.L_x_15136:
[----:B------:R-:W-:Y:S05]  /*17b30*/  BSYNC B1 ;  /* 0x0000000000017941 */ /* 0x000fea0003800000 */
.L_x_15134:
        /* <DEDUP_REMOVED lines=9> */
.L_x_15138:
[----:B------:R-:W-:Y:S01]  /*17bd0*/  IMAD.MOV.U32 R18, RZ, RZ, R15 ;  /* 0x000000ffff127224 */ /* 0x000fe200078e000f */
[----:B------:R-:W-:Y:S01]  /*17be0*/  PRMT R5, R5, 0x5410, R16 ;  /* 0x0000541005057816 */ /* 0x000fe20000000010 */
[----:B------:R-:W-:Y:S01]  /*17bf0*/  IMAD.MOV.U32 R15, RZ, RZ, R4 ;  /* 0x000000ffff0f7224 */ /* 0x000fe200078e0004 */
[----:B------:R-:W-:-:S07]  /*17c00*/  PRMT R16, R23, 0x7632, R16 ;  /* 0x0000763217107816 */ /* 0x000fce0000000010 */
.L_x_15139:
[----:B------:R-:W-:Y:S05]  /*17c10*/  BSYNC B1 ;  /* 0x0000000000017941 */ /* 0x000fea0003800000 */
.L_x_15137:
        /* <DEDUP_REMOVED lines=9> */
.L_x_15141:
[----:B------:R-:W-:Y:S01]  /*17cb0*/  IMAD.MOV.U32 R21, RZ, RZ, R18 ;  /* 0x000000ffff157224 */ /* 0x000fe200078e0012 */
[C---:B------:R-:W-:Y:S01]  /*17cc0*/  PRMT R20, R5.reuse, 0x7632, R20 ;  /* 0x0000763205147816 */ /* 0x040fe20000000014 */
[----:B------:R-:W-:Y:S01]  /*17cd0*/  IMAD.MOV.U32 R18, RZ, RZ, R13 ;  /* 0x000000ffff127224 */ /* 0x000fe200078e000d */
[----:B------:R-:W-:-:S07]  /*17ce0*/  PRMT R5, R5, 0x7610, R26 ;  /* 0x0000761005057816 */ /* 0x000fce000000001a */
.L_x_15142:
[----:B------:R-:W-:Y:S05]  /*17cf0*/  BSYNC B1 ;  /* 0x0000000000017941 */ /* 0x000fea0003800000 */
.L_x_15140:
        /* <DEDUP_REMOVED lines=9> */
.L_x_15144:
[----:B------:R-:W-:Y:S01]  /*17d90*/  IMAD.MOV.U32 R13, RZ, RZ, R21 ;  /* 0x000000ffff0d7224 */ /* 0x000fe200078e0015 */
[----:B------:R-:W-:Y:S01]  /*17da0*/  PRMT R4, R20, 0x7610, R4 ;  /* 0x0000761014047816 */ /* 0x000fe20000000004 */
[----:B------:R-:W-:Y:S01]  /*17db0*/  IMAD.MOV.U32 R21, RZ, RZ, R28 ;  /* 0x000000ffff157224 */ /* 0x000fe200078e001c */
[----:B------:R-:W-:-:S07]  /*17dc0*/  PRMT R20, R25, 0x7632, R20 ;  /* 0x0000763219147816 */ /* 0x000fce0000000014 */
.L_x_15145:
[----:B------:R-:W-:Y:S05]  /*17dd0*/  BSYNC B1 ;  /* 0x0000000000017941 */ /* 0x000fea0003800000 */
.L_x_15143:
        /* <DEDUP_REMOVED lines=9> */
.L_x_15147:
[----:B------:R-:W-:Y:S01]  /*17e70*/  IMAD.MOV.U32 R22, RZ, RZ, R13 ;  /* 0x000000ffff167224 */ /* 0x000fe200078e000d */
[----:B------:R-:W-:Y:S01]  /*17e80*/  PRMT R4, R5, 0x5410, R4 ;  /* 0x0000541005047816 */ /* 0x000fe20000000004 */
[----:B------:R-:W-:-:S07]  /*17e90*/  IMAD.MOV.U32 R13, RZ, RZ, R12 ;  /* 0x000000ffff0d7224 */ /* 0x000fce00078e000c */
.L_x_15148:
[----:B------:R-:W-:Y:S05]  /*17ea0*/  BSYNC B1 ;  /* 0x0000000000017941 */ /* 0x000fea0003800000 */
.L_x_15146:
        /* <DEDUP_REMOVED lines=16> */
.L_x_15150:
[----:B------:R-:W-:Y:S01]  /*17fb0*/  IMAD.MOV.U32 R6, RZ, RZ, R3 ;  /* 0x000000ffff067224 */ /* 0x000fe200078e0003 */
[----:B------:R-:W-:Y:S01]  /*17fc0*/  PRMT R9, R9, 0x7610, R30 ;  /* 0x0000761009097816 */ /* 0x000fe2000000001e */
[----:B------:R-:W-:Y:S01]  /*17fd0*/  IMAD.MOV.U32 R3, RZ, RZ, R8 ;  /* 0x000000ffff037224 */ /* 0x000fe200078e0008 */
[----:B------:R-:W-:-:S07]  /*17fe0*/  PRMT R30, R30, 0x7610, R16 ;  /* 0x000076101e1e7816 */ /* 0x000fce0000000010 */
.L_x_15151:
[----:B------:R-:W-:Y:S05]  /*17ff0*/  BSYNC B1 ;  /* 0x0000000000017941 */ /* 0x000fea0003800000 */
.L_x_15149:
        /* <DEDUP_REMOVED lines=9> */
.L_x_15153:
[----:B------:R-:W-:Y:S01]  /*18090*/  IMAD.MOV.U32 R8, RZ, RZ, R6 ;  /* 0x000000ffff087224 */ /* 0x000fe200078e0006 */
[----:B------:R-:W-:Y:S01]  /*180a0*/  PRMT R23, R23, 0x7610, R9 ;  /* 0x0000761017177816 */ /* 0x000fe20000000009 */
[----:B------:R-:W-:Y:S01]  /*180b0*/  IMAD.MOV.U32 R6, RZ, RZ, R17 ;  /* 0x000000ffff067224 */ /* 0x000fe200078e0011 */
[----:B------:R-:W-:-:S07]  /*180c0*/  PRMT R9, R9, 0x5410, R14 ;  /* 0x0000541009097816 */ /* 0x000fce000000000e */
.L_x_15154:
[----:B------:R-:W-:Y:S05]  /*180d0*/  BSYNC B1 ;  /* 0x0000000000017941 */ /* 0x000fea0003800000 */
.L_x_15152:
        /* <DEDUP_REMOVED lines=9> */
.L_x_15156:
[----:B------:R-:W-:Y:S01]  /*18170*/  IMAD.MOV.U32 R17, RZ, RZ, R8 ;  /* 0x000000ffff117224 */ /* 0x000fe200078e0008 */
[C---:B------:R-:W-:Y:S01]  /*18180*/  PRMT R9, R23.reuse, 0x7632, R9 ;  /* 0x0000763217097816 */ /* 0x040fe20000000009 */
[----:B------:R-:W-:Y:S01]  /*18190*/  IMAD.MOV.U32 R8, RZ, RZ, R15 ;  /* 0x000000ffff087224 */ /* 0x000fe200078e000f */
[----:B------:R-:W-:-:S07]  /*181a0*/  PRMT R23, R23, 0x5410, R16 ;  /* 0x0000541017177816 */ /* 0x000fce0000000010 */
.L_x_15157:
[----:B------:R-:W-:Y:S05]  /*181b0*/  BSYNC B1 ;  /* 0x0000000000017941 */ /* 0x000fea0003800000 */
.L_x_15155:
        /* <DEDUP_REMOVED lines=9> */
.L_x_15159:
[----:B------:R-:W-:Y:S01]  /*18250*/  IMAD.MOV.U32 R14, RZ, RZ, R17 ;  /* 0x000000ffff0e7224 */ /* 0x000fe200078e0011 */
[--C-:B------:R-:W-:Y:S01]  /*18260*/  PRMT R20, R20, 0x5410, R9.reuse ;  /* 0x0000541014147816 */ /* 0x100fe20000000009 */
[----:B------:R-:W-:Y:S01]  /*18270*/  IMAD.MOV.U32 R17, RZ, RZ, R18 ;  /* 0x000000ffff117224 */ /* 0x000fe200078e0012 */
[----:B------:R-:W-:-:S07]  /*18280*/  PRMT R9, R5, 0x7632, R9 ;  /* 0x0000763205097816 */ /* 0x000fce0000000009 */
.L_x_15160:
[----:B------:R-:W-:Y:S05]  /*18290*/  BSYNC B1 ;  /* 0x0000000000017941 */ /* 0x000fea0003800000 */
.L_x_15158:
        /* <DEDUP_REMOVED lines=9> */
.L_x_15162:
[----:B------:R-:W-:Y:S01]  /*18330*/  IMAD.MOV.U32 R12, RZ, RZ, R14 ;  /* 0x000000ffff0c7224 */ /* 0x000fe200078e000e */
[--C-:B------:R-:W-:Y:S01]  /*18340*/  PRMT R16, R16, 0x7610, R20.reuse ;  /* 0x0000761010107816 */ /* 0x100fe20000000014 */
[----:B------:R-:W-:Y:S01]  /*18350*/  IMAD.MOV.U32 R14, RZ, RZ, R21 ;  /* 0x000000ffff0e7224 */ /* 0x000fe200078e0015 */
[----:B------:R-:W-:-:S07]  /*18360*/  PRMT R20, R20, 0x5410, R20 ;  /* 0x0000541014147816 */ /* 0x000fce0000000014 */
.L_x_15163:
[----:B------:R-:W-:Y:S05]  /*18370*/  BSYNC B1 ;  /* 0x0000000000017941 */ /* 0x000fea0003800000 */
.L_x_15161:
        /* <DEDUP_REMOVED lines=9> */
.L_x_15165:
[----:B------:R-:W-:Y:S01]  /*18410*/  IMAD.MOV.U32 R5, RZ, RZ, R12 ;  /* 0x000000ffff057224 */ /* 0x000fe200078e000c */
[----:B------:R-:W-:Y:S01]  /*18420*/  PRMT R15, R15, 0x7610, R16 ;  /* 0x000076100f0f7816 */ /* 0x000fe20000000010 */
[----:B------:R-:W-:Y:S01]  /*18430*/  IMAD.MOV.U32 R12, RZ, RZ, R13 ;  /* 0x000000ffff0c7224 */ /* 0x000fe200078e000d */
[----:B------:R-:W-:-:S07]  /*18440*/  PRMT R16, R16, 0x5410, R4 ;  /* 0x0000541010107816 */ /* 0x000fce0000000004 */
.L_x_15166:
[----:B------:R-:W-:Y:S05]  /*18450*/  BSYNC B1 ;  /* 0x0000000000017941 */ /* 0x000fea0003800000 */
.L_x_15164:
        /* <DEDUP_REMOVED lines=9> */
.L_x_15168:
[----:B------:R-:W-:Y:S01]  /*184f0*/  IMAD.MOV.U32 R13, RZ, RZ, R5 ;  /* 0x000000ffff0d7224 */ /* 0x000fe200078e0005 */
[----:B------:R-:W-:Y:S01]  /*18500*/  PRMT R15, R15, 0x7632, R4 ;  /* 0x000076320f0f7816 */ /* 0x000fe20000000004 */
[----:B------:R-:W-:-:S07]  /*18510*/  IMAD.MOV.U32 R5, RZ, RZ, R22 ;  /* 0x000000ffff057224 */ /* 0x000fce00078e0016 */
.L_x_15169:
[----:B------:R-:W-:Y:S05]  /*18520*/  BSYNC B1 ;  /* 0x0000000000017941 */ /* 0x000fea0003800000 */
.L_x_15167:
        /* <DEDUP_REMOVED lines=16> */
.L_x_15171:
[----:B------:R-:W-:Y:S01]  /*18630*/  IMAD.MOV.U32 R21, RZ, RZ, R3 ;  /* 0x000000ffff157224 */ /* 0x000fe200078e0003 */
[C---:B------:R-:W-:Y:S01]  /*18640*/  PRMT R20, R30.reuse, 0x7632, R20 ;  /* 0x000076321e147816 */ /* 0x040fe20000000014 */
[----:B------:R-:W-:Y:S01]  /*18650*/  IMAD.MOV.U32 R3, RZ, RZ, R6 ;  /* 0x000000ffff037224 */ /* 0x000fe200078e0006 */
[----:B------:R-:W-:-:S07]  /*18660*/  PRMT R30, R30, 0x7610, R9 ;  /* 0x000076101e1e7816 */ /* 0x000fce0000000009 */
.L_x_15172:
[----:B------:R-:W-:Y:S05]  /*18670*/  BSYNC B1 ;  /* 0x0000000000017941 */ /* 0x000fea0003800000 */
.L_x_15170:
        /* <DEDUP_REMOVED lines=9> */
.L_x_15174:
[----:B------:R-:W-:Y:S01]  /*18710*/  IMAD.MOV.U32 R10, RZ, RZ, R21 ;  /* 0x000000ffff0a7224 */ /* 0x000fe200078e0015 */
[----:B------:R-:W-:Y:S01]  /*18720*/  PRMT R22, R20, 0x7610, R22 ;  /* 0x0000761014167816 */ /* 0x000fe20000000016 */
[----:B------:R-:W-:Y:S01]  /*18730*/  IMAD.MOV.U32 R21, RZ, RZ, R8 ;  /* 0x000000ffff157224 */ /* 0x000fe200078e0008 */
[----:B------:R-:W-:-:S07]  /*18740*/  PRMT R20, R23, 0x7632, R20 ;  /* 0x0000763217147816 */ /* 0x000fce0000000014 */
.L_x_15175:
[----:B------:R-:W-:Y:S05]  /*18750*/  BSYNC B1 ;  /* 0x0000000000017941 */ /* 0x000fea0003800000 */
.L_x_15173:
        /* <DEDUP_REMOVED lines=9> */
.L_x_15177:
[----:B------:R-:W-:Y:S01]  /*187f0*/  IMAD.MOV.U32 R23, RZ, RZ, R10 ;  /* 0x000000ffff177224 */ /* 0x000fe200078e000a */
[----:B------:R-:W-:Y:S01]  /*18800*/  PRMT R16, R22, 0x7610, R16 ;  /* 0x0000761016107816 */ /* 0x000fe20000000010 */
[----:B------:R-:W-:Y:S01]  /*18810*/  IMAD.MOV.U32 R10, RZ, RZ, R17 ;  /* 0x000000ffff0a7224 */ /* 0x000fe200078e0011 */
[----:B------:R-:W-:-:S07]  /*18820*/  PRMT R22, R9, 0x7610, R22 ;  /* 0x0000761009167816 */ /* 0x000fce0000000016 */
.L_x_15178:
[----:B------:R-:W-:Y:S05]  /*18830*/  BSYNC B1 ;  /* 0x0000000000017941 */ /* 0x000fea0003800000 */
.L_x_15176:
        /* <DEDUP_REMOVED lines=9> */
.L_x_15180:
[----:B------:R-:W-:Y:S01]  /*188d0*/  IMAD.MOV.U32 R8, RZ, RZ, R23 ;  /* 0x000000ffff087224 */ /* 0x000fe200078e0017 */
[----:B------:R-:W-:Y:S01]  /*188e0*/  PRMT R17, R17, 0x5410, R16 ;  /* 0x0000541011117816 */ /* 0x000fe20000000010 */
[----:B------:R-:W-:Y:S01]  /*188f0*/  IMAD.MOV.U32 R23, RZ, RZ, R14 ;  /* 0x000000ffff177224 */ /* 0x000fe200078e000e */
[----:B------:R-:W-:-:S07]  /*18900*/  PRMT R16, R20, 0x7632, R16 ;  /* 0x0000763214107816 */ /* 0x000fce0000000010 */
.L_x_15181:
[----:B------:R-:W-:Y:S05]  /*18910*/  BSYNC B1 ;  /* 0x0000000000017941 */ /* 0x000fea0003800000 */
.L_x_15179:
        /* <DEDUP_REMOVED lines=9> */
.L_x_15183:
[----:B------:R-:W-:Y:S01]  /*189b0*/  IMAD.MOV.U32 R6, RZ, RZ, R8 ;  /* 0x000000ffff067224 */ /* 0x000fe200078e0008 */
[----:B------:R-:W-:Y:S01]  /*189c0*/  PRMT R9, R9, 0x7610, R17 ;  /* 0x0000761009097816 */ /* 0x000fe20000000011 */
[----:B------:R-:W-:Y:S01]  /*189d0*/  IMAD.MOV.U32 R8, RZ, RZ, R12 ;  /* 0x000000ffff087224 */ /* 0x000fe200078e000c */
[----:B------:R-:W-:-:S07]  /*189e0*/  PRMT R17, R17, 0x7610, R16 ;  /* 0x0000761011117816 */ /* 0x000fce0000000010 */
.L_x_15184:
[----:B------:R-:W-:Y:S05]  /*189f0*/  BSYNC B1 ;  /* 0x0000000000017941 */ /* 0x000fea0003800000 */
.L_x_15182:
        /* <DEDUP_REMOVED lines=9> */
.L_x_15186:
[----:B------:R-:W-:Y:S01]  /*18a90*/  IMAD.MOV.U32 R4, RZ, RZ, R6 ;  /* 0x000000ffff047224 */ /* 0x000fe200078e0006 */
[----:B------:R-:W-:Y:S01]  /*18aa0*/  PRMT R9, R9, 0x7632, R15 ;  /* 0x0000763209097816 */ /* 0x000fe2000000000f */
[----:B------:R-:W-:-:S07]  /*18ab0*/  IMAD.MOV.U32 R6, RZ, RZ, R5 ;  /* 0x000000ffff067224 */ /* 0x000fce00078e0005 */
.L_x_15187:
[----:B------:R-:W-:Y:S05]  /*18ac0*/  BSYNC B1 ;  /* 0x0000000000017941 */ /* 0x000fea0003800000 */
.L_x_15185:
        /* <DEDUP_REMOVED lines=9> */
.L_x_15189:
[----:B------:R-:W-:Y:S01]  /*18b60*/  IMAD.MOV.U32 R12, RZ, RZ, R4 ;  /* 0x000000ffff0c7224 */ /* 0x000fe200078e0004 */
[----:B------:R-:W-:Y:S01]  /*18b70*/  PRMT R5, R9, 0x7610, R5 ;  /* 0x0000761009057816 */ /* 0x000fe20000000005 */
[----:B------:R-:W-:Y:S01]  /*18b80*/  IMAD.MOV.U32 R4, RZ, RZ, R13 ;  /* 0x000000ffff047224 */ /* 0x000fe200078e000d */
[----:B------:R-:W-:-:S07]  /*18b90*/  PRMT R9, R15, 0x7610, R9 ;  /* 0x000076100f097816 */ /* 0x000fce0000000009 */
.L_x_15190:
[----:B------:R-:W-:Y:S05]  /*18ba0*/  BSYNC B1 ;  /* 0x0000000000017941 */ /* 0x000fea0003800000 */
.L_x_15188:
        /* <DEDUP_REMOVED lines=16> */
.L_x_15192:
[----:B------:R-:W-:Y:S01]  /*18cb0*/  IMAD.MOV.U32 R18, RZ, RZ, R3 ;  /* 0x000000ffff127224 */ /* 0x000fe200078e0003 */
[----:B------:R-:W-:Y:S01]  /*18cc0*/  PRMT R25, R25, 0x7610, R30 ;  /* 0x0000761019197816 */ /* 0x000fe2000000001e */
[----:B------:R-:W-:Y:S01]  /*18cd0*/  IMAD.MOV.U32 R3, RZ, RZ, R21 ;  /* 0x000000ffff037224 */ /* 0x000fe200078e0015 */
[----:B------:R-:W-:-:S07]  /*18ce0*/  PRMT R30, R30, 0x5410, R20 ;  /* 0x000054101e1e7816 */ /* 0x000fce0000000014 */
.L_x_15193:
[----:B------:R-:W-:Y:S05]  /*18cf0*/  BSYNC B1 ;  /* 0x0000000000017941 */ /* 0x000fea0003800000 */
.L_x_15191:
        /* <DEDUP_REMOVED lines=9> */
.L_x_15195:
[----:B------:R-:W-:Y:S01]  /*18d90*/  IMAD.MOV.U32 R20, RZ, RZ, R18 ;  /* 0x000000ffff147224 */ /* 0x000fe200078e0012 */
[----:B------:R-:W-:Y:S01]  /*18da0*/  PRMT R25, R25, 0x5432, R22 ;  /* 0x0000543219197816 */ /* 0x000fe20000000016 */
[----:B------:R-:W-:-:S07]  /*18db0*/  IMAD.MOV.U32 R18, RZ, RZ, R10 ;  /* 0x000000ffff127224 */ /* 0x000fce00078e000a */
.L_x_15196:
[----:B------:R-:W-:Y:S05]  /*18dc0*/  BSYNC B1 ;  /* 0x0000000000017941 */ /* 0x000fea0003800000 */
.L_x_15194:
        /* <DEDUP_REMOVED lines=9> */
.L_x_15198:
[----:B------:R-:W-:Y:S01]  /*18e60*/  IMAD.MOV.U32 R21, RZ, RZ, R20 ;  /* 0x000000ffff157224 */ /* 0x000fe200078e0014 */
[----:B------:R-:W-:Y:S01]  /*18e70*/  PRMT R26, R25, 0x7610, R26 ;  /* 0x00007610191a7816 */ /* 0x000fe2000000001a */
[----:B------:R-:W-:Y:S01]  /*18e80*/  IMAD.MOV.U32 R20, RZ, RZ, R23 ;  /* 0x000000ffff147224 */ /* 0x000fe200078e0017 */
[----:B------:R-:W-:-:S07]  /*18e90*/  PRMT R25, R16, 0x7610, R25 ;  /* 0x0000761010197816 */ /* 0x000fce0000000019 */
.L_x_15199:
[----:B------:R-:W-:Y:S05]  /*18ea0*/  BSYNC B1 ;  /* 0x0000000000017941 */ /* 0x000fea0003800000 */
.L_x_15197:
        /* <DEDUP_REMOVED lines=9> */
.L_x_15201:
[----:B------:R-:W-:Y:S01]  /*18f40*/  IMAD.MOV.U32 R22, RZ, RZ, R21 ;  /* 0x000000ffff167224 */ /* 0x000fe200078e0015 */
[----:B------:R-:W-:Y:S01]  /*18f50*/  PRMT R26, R17, 0x5432, R26 ;  /* 0x00005432111a7816 */ /* 0x000fe2000000001a */
[----:B------:R-:W-:-:S07]  /*18f60*/  IMAD.MOV.U32 R21, RZ, RZ, R8 ;  /* 0x000000ffff157224 */ /* 0x000fce00078e0008 */
.L_x_15202:
[----:B------:R-:W-:Y:S05]  /*18f70*/  BSYNC B1 ;  /* 0x0000000000017941 */ /* 0x000fea0003800000 */
.L_x_15200:
        /* <DEDUP_REMOVED lines=9> */
.L_x_15204:
[----:B------:R-:W-:Y:S01]  /*19010*/  IMAD.MOV.U32 R23, RZ, RZ, R22 ;  /* 0x000000ffff177224 */ /* 0x000fe200078e0016 */
[C---:B------:R-:W-:Y:S01]  /*19020*/  PRMT R30, R26.reuse, 0x7632, R30 ;  /* 0x000076321a1e7816 */ /* 0x040fe2000000001e */
[----:B------:R-:W-:Y:S01]  /*19030*/  IMAD.MOV.U32 R22, RZ, RZ, R6 ;  /* 0x000000ffff167224 */ /* 0x000fe200078e0006 */
[----:B------:R-:W-:-:S07]  /*19040*/  PRMT R26, R26, 0x7610, R9 ;  /* 0x000076101a1a7816 */ /* 0x000fce0000000009 */
.L_x_15205:
[----:B------:R-:W-:Y:S05]  /*19050*/  BSYNC B1 ;  /* 0x0000000000017941 */ /* 0x000fea0003800000 */
.L_x_15203:
        /* <DEDUP_REMOVED lines=9> */
.L_x_15207:
[----:B------:R-:W-:Y:S01]  /*190f0*/  IMAD.MOV.U32 R27, RZ, RZ, R23 ;  /* 0x000000ffff1b7224 */ /* 0x000fe200078e0017 */
[----:B------:R-:W-:Y:S01]  /*19100*/  PRMT R31, R30, 0x7610, R31 ;  /* 0x000076101e1f7816 */ /* 0x000fe2000000001f */
[----:B------:R-:W-:Y:S01]  /*19110*/  IMAD.MOV.U32 R23, RZ, RZ, R4 ;  /* 0x000000ffff177224 */ /* 0x000fe200078e0004 */
[----:B------:R-:W-:-:S07]  /*19120*/  PRMT R30, R9, 0x7610, R30 ;  /* 0x00007610091e7816 */ /* 0x000fce000000001e */
.L_x_15208:
[----:B------:R-:W-:Y:S05]  /*19130*/  BSYNC B1 ;  /* 0x0000000000017941 */ /* 0x000fea0003800000 */
.L_x_15206:
        /* <DEDUP_REMOVED lines=9> */
.L_x_15210:
[----:B------:R-:W-:Y:S01]  /*191d0*/  IMAD.MOV.U32 R32, RZ, RZ, R27 ;  /* 0x000000ffff207224 */ /* 0x000fe200078e001b */
[----:B------:R-:W-:Y:S01]  /*191e0*/  PRMT R31, R5, 0x5410, R31 ;  /* 0x00005410051f7816 */ /* 0x000fe2000000001f */
[----:B------:R-:W-:-:S07]  /*191f0*/  IMAD.MOV.U32 R27, RZ, RZ, R12 ;  /* 0x000000ffff1b7224 */ /* 0x000fce00078e000c */
.L_x_15211:
[----:B------:R-:W-:Y:S05]  /*19200*/  BSYNC B1 ;  /* 0x0000000000017941 */ /* 0x000fea0003800000 */
.L_x_15209:
[----:B------:R-:W0:Y:S01]  /*19210*/  LDS.128 R8, [R0+0xb0] ;  /* 0x0000b00000087984 */ /* 0x000e220000000c00 */
[----:B------:R-:W-:Y:S01]  /*19220*/  FADD.FTZ R2, R19, R2 ;  /* 0x0000000213027221 */ /* 0x000fe20000010000 */
[----:B------:R-:W-:Y:S02]  /*19230*/  BSSY B1, `(.L_x_15212) ;  /* 0x0000020000017945 */ /* 0x000fe40003800000 */
[----:B------:R-:W1:Y:S04]  /*19240*/  LDS.128 R4, [R0+0xd0] ;  /* 0x0000d00000047984 */ /* 0x000e680000000c00 */
[----:B------:R2:W3:Y:S04]  /*19250*/  LDS.64 R16, [R0+0xe0] ;  /* 0x0000e00000107984 */ /* 0x0004e80000000a00 */
[----:B------:R2:W4:Y:S01]  /*19260*/  LDS.128 R12, [R0+0xc0] ;  /* 0x0000c000000c7984 */ /* 0x0005220000000c00 */
[----:B0-----:R-:W-:-:S02]  /*19270*/  ISETP.GT.AND P0, PT, R3, R10, PT ;  /* 0x0000000a0300720c */ /* 0x001fc40003f04270 */
[CC--:B------:R-:W-:Y:S02]  /*19280*/  FSETP.GT.FTZ.AND P2, PT, R29.reuse, R8.reuse, PT ;  /* 0x000000081d00720b */ /* 0x0c0fe40003f54000 */
[----:B-1----:R-:W-:Y:S02]  /*19290*/  HSETP2.GT.AND P3, PT, R6.H0_H0, R30.H1_H1, PT ;  /* 0x3000001e06007234 */ /* 0x002fe40003f64800 */
[----:B------:R-:W-:Y:S02]  /*192a0*/  FSEL R28, R8, R29, P2 ;  /* 0x0000001d081c7208 */ /* 0x000fe40001000000 */
[----:B------:R-:W-:Y:S02]  /*192b0*/  FSEL R29, R29, R8, P2 ;  /* 0x000000081d1d7208 */ /* 0x000fe40001000000 */
[----:B------:R-:W-:-:S03]  /*192c0*/  ISETP.EQ.OR P3, PT, R3, -0x1, P3 ;  /* 0xffffffff0300780c */ /* 0x000fc60001f62670 */
[----:B------:R-:W-:Y:S01]  /*192d0*/  HSETP2.NEU.OR P0, PT, R6.H0_H0, R30.H1_H1, !P0 ;  /* 0x3000001e06007234 */ /* 0x000fe2000470d820 */
[----:B------:R-:W-:-:S04]  /*192e0*/  FADD.FTZ R28, -R29, R28 ;  /* 0x0000001c1d1c7221 */ /* 0x000fc80000010100 */
[----:B------:R-:W-:Y:S01]  /*192f0*/  PLOP3.LUT P0, PT, P3, P0, PT, 0x8, 0x0 ;  /* 0x000000000000781c */ /* 0x000fe20001f00170 */
[----:B------:R-:W-:Y:S01]  /*19300*/  FMUL.FTZ R8, R28, 1.4426950216293334961 ;  /* 0x3fb8aa3b1c087820 */ /* 0x000fe20000410000 */
[----:B------:R-:W-:Y:S02]  /*19310*/  FSEL R28, R9, R2, P2 ;  /* 0x00000002091c7208 */ /* 0x000fe40001000000 */
[----:B------:R-:W-:Y:S01]  /*19320*/  FSEL R9, R2, R9, P2 ;  /* 0x0000000902097208 */ /* 0x000fe20001000000 */
[----:B------:R-:W0:Y:S08]  /*19330*/  MUFU.EX2 R33, R8 ;  /* 0x0000000800217308 */ /* 0x000e300000000800 */
        /* <DEDUP_REMOVED lines=11> */
.L_x_15213:
[----:B------:R-:W-:Y:S01]  /*193f0*/  IMAD.MOV.U32 R0, RZ, RZ, R3 ;  /* 0x000000ffff007224 */ /* 0x000fe200078e0003 */
[C---:B------:R-:W-:Y:S01]  /*19400*/  PRMT R2, R30.reuse, 0x7632, R2 ;  /* 0x000076321e027816 */ /* 0x040fe20000000002 */
[----:B------:R-:W-:Y:S01]  /*19410*/  IMAD.MOV.U32 R3, RZ, RZ, R18 ;  /* 0x000000ffff037224 */ /* 0x000fe200078e0012 */
[----:B------:R-:W-:-:S07]  /*19420*/  PRMT R30, R30, 0x7610, R25 ;  /* 0x000076101e1e7816 */ /* 0x000fce0000000019 */
.L_x_15214:
[----:B------:R-:W-:Y:S05]  /*19430*/  BSYNC B1 ;  /* 0x0000000000017941 */ /* 0x000fea0003800000 */
.L_x_15212:
        /* <DEDUP_REMOVED lines=9> */
.L_x_15216:
[----:B------:R-:W-:Y:S01]  /*194d0*/  IMAD.MOV.U32 R8, RZ, RZ, R0 ;  /* 0x000000ffff087224 */ /* 0x000fe200078e0000 */
[----:B------:R-:W-:Y:S01]  /*194e0*/  PRMT R2, R25, 0x5410, R2 ;  /* 0x0000541019027816 */ /* 0x000fe20000000002 */
[----:B------:R-:W-:-:S07]  /*194f0*/  IMAD.MOV.U32 R0, RZ, RZ, R20 ;  /* 0x000000ffff007224 */ /* 0x000fce00078e0014 */
.L_x_15217:
[----:B------:R-:W-:Y:S05]  /*19500*/  BSYNC B1 ;  /* 0x0000000000017941 */ /* 0x000fea0003800000 */
.L_x_15215:
        /* <DEDUP_REMOVED lines=9> */
.L_x_15219:
[----:B------:R-:W-:Y:S01]  /*195a0*/  IMAD.MOV.U32 R19, RZ, RZ, R8 ;  /* 0x000000ffff137224 */ /* 0x000fe200078e0008 */
[----:B------:R-:W-:Y:S01]  /*195b0*/  PRMT R10, R10, 0x7610, R2 ;  /* 0x000076100a0a7816 */ /* 0x000fe20000000002 */
[----:B------:R-:W-:Y:S01]  /*195c0*/  IMAD.MOV.U32 R8, RZ, RZ, R21 ;  /* 0x000000ffff087224 */ /* 0x000fe200078e0015 */
[----:B------:R-:W-:-:S07]  /*195d0*/  PRMT R2, R2, 0x5410, R26 ;  /* 0x0000541002027816 */ /* 0x000fce000000001a */
.L_x_15220:
[----:B------:R-:W-:Y:S05]  /*195e0*/  BSYNC B1 ;  /* 0x0000000000017941 */ /* 0x000fea0003800000 */
.L_x_15218:
        /* <DEDUP_REMOVED lines=9> */
.L_x_15222:
[----:B------:R-:W-:Y:S01]  /*19680*/  IMAD.MOV.U32 R18, RZ, RZ, R19 ;  /* 0x000000ffff127224 */ /* 0x000fe200078e0013 */
[----:B------:R-:W-:Y:S01]  /*19690*/  PRMT R20, R20, 0x7610, R10 ;  /* 0x0000761014147816 */ /* 0x000fe2000000000a */
[----:B------:R-:W-:Y:S01]  /*196a0*/  IMAD.MOV.U32 R19, RZ, RZ, R22 ;  /* 0x000000ffff137224 */ /* 0x000fe200078e0016 */
[----:B------:R-:W-:-:S07]  /*196b0*/  PRMT R10, R10, 0x7610, R26 ;  /* 0x000076100a0a7816 */ /* 0x000fce000000001a */
.L_x_15223:
[----:B------:R-:W-:Y:S05]  /*196c0*/  BSYNC B1 ;  /* 0x0000000000017941 */ /* 0x000fea0003800000 */
.L_x_15221:
        /* <DEDUP_REMOVED lines=9> */
.L_x_15225:
[----:B------:R-:W-:Y:S01]  /*19760*/  IMAD.MOV.U32 R22, RZ, RZ, R18 ;  /* 0x000000ffff167224 */ /* 0x000fe200078e0012 */
[C---:B------:R-:W-:Y:S01]  /*19770*/  PRMT R10, R20.reuse, 0x7632, R10 ;  /* 0x00007632140a7816 */ /* 0x040fe2000000000a */
[----:B------:R-:W-:Y:S01]  /*19780*/  IMAD.MOV.U32 R18, RZ, RZ, R23 ;  /* 0x000000ffff127224 */ /* 0x000fe200078e0017 */
[----:B------:R-:W-:-:S07]  /*19790*/  PRMT R20, R20, 0x5410, R30 ;  /* 0x0000541014147816 */ /* 0x000fce000000001e */
.L_x_15226:
[----:B------:R-:W-:Y:S05]  /*197a0*/  BSYNC B1 ;  /* 0x0000000000017941 */ /* 0x000fea0003800000 */
.L_x_15224:
        /* <DEDUP_REMOVED lines=9> */
.L_x_15228:
[----:B------:R-:W-:Y:S01]  /*19840*/  IMAD.MOV.U32 R21, RZ, RZ, R22 ;  /* 0x000000ffff157224 */ /* 0x000fe200078e0016 */
[----:B------:R-:W-:Y:S01]  /*19850*/  PRMT R20, R10, 0x7610, R20 ;  /* 0x000076100a147816 */ /* 0x000fe20000000014 */
[----:B------:R-:W-:Y:S01]  /*19860*/  IMAD.MOV.U32 R22, RZ, RZ, R27 ;  /* 0x000000ffff167224 */ /* 0x000fe200078e001b */
[----:B------:R-:W-:-:S07]  /*19870*/  PRMT R10, R31, 0x7610, R10 ;  /* 0x000076101f0a7816 */ /* 0x000fce000000000a */
.L_x_15229:
[----:B------:R-:W-:Y:S05]  /*19880*/  BSYNC B1 ;  /* 0x0000000000017941 */ /* 0x000fea0003800000 */
.L_x_15227:
        /* <DEDUP_REMOVED lines=9> */
.L_x_15231:
[----:B------:R-:W-:Y:S01]  /*19920*/  IMAD.MOV.U32 R23, RZ, RZ, R21 ;  /* 0x000000ffff177224 */ /* 0x000fe200078e0015 */
[----:B------:R-:W-:Y:S01]  /*19930*/  PRMT R25, R20, 0x7610, R25 ;  /* 0x0000761014197816 */ /* 0x000fe20000000019 */
[----:B------:R-:W-:Y:S01]  /*19940*/  IMAD.MOV.U32 R21, RZ, RZ, R32 ;  /* 0x000000ffff157224 */ /* 0x000fe200078e0020 */
[----:B------:R-:W-:-:S07]  /*19950*/  PRMT R20, R31, 0x7632, R20 ;  /* 0x000076321f147816 */ /* 0x000fce0000000014 */
.L_x_15232:
[----:B------:R-:W-:Y:S05]  /*19960*/  BSYNC B1 ;  /* 0x0000000000017941 */ /* 0x000fea0003800000 */
.L_x_15230:
        /* <DEDUP_REMOVED lines=16> */
.L_x_15234:
[----:B------:R-:W-:Y:S01]  /*19a70*/  IMAD.MOV.U32 R6, RZ, RZ, R3 ;  /* 0x000000ffff067224 */ /* 0x000fe200078e0003 */
[----:B------:R-:W-:Y:S01]  /*19a80*/  PRMT R11, R11, 0x7610, R30 ;  /* 0x000076100b0b7816 */ /* 0x000fe2000000001e */
[----:B------:R-:W-:Y:S01]  /*19a90*/  IMAD.MOV.U32 R3, RZ, RZ, R0 ;  /* 0x000000ffff037224 */ /* 0x000fe200078e0000 */
[----:B------:R-:W-:-:S07]  /*19aa0*/  PRMT R30, R30, 0x5410, R2 ;  /* 0x000054101e1e7816 */ /* 0x000fce0000000002 */
.L_x_15235:
[----:B------:R-:W-:Y:S05]  /*19ab0*/  BSYNC B1 ;  /* 0x0000000000017941 */ /* 0x000fea0003800000 */
.L_x_15233:
        /* <DEDUP_REMOVED lines=9> */
.L_x_15237:
[----:B------:R-:W-:Y:S01]  /*19b50*/  IMAD.MOV.U32 R0, RZ, RZ, R6 ;  /* 0x000000ffff007224 */ /* 0x000fe200078e0006 */
[----:B------:R-:W-:Y:S01]  /*19b60*/  PRMT R25, R25, 0x7610, R11 ;  /* 0x0000761019197816 */ /* 0x000fe2000000000b */
[----:B------:R-:W-:Y:S01]  /*19b70*/  IMAD.MOV.U32 R6, RZ, RZ, R8 ;  /* 0x000000ffff067224 */ /* 0x000fe200078e0008 */
[----:B------:R-:W-:-:S07]  /*19b80*/  PRMT R11, R11, 0x7610, R2 ;  /* 0x000076100b0b7816 */ /* 0x000fce0000000002 */
.L_x_15238:
[----:B------:R-:W-:Y:S05]  /*19b90*/  BSYNC B1 ;  /* 0x0000000000017941 */ /* 0x000fea0003800000 */
.L_x_15236:
        /* <DEDUP_REMOVED lines=9> */
.L_x_15240:
[----:B------:R-:W-:Y:S01]  /*19c30*/  IMAD.MOV.U32 R27, RZ, RZ, R0 ;  /* 0x000000ffff1b7224 */ /* 0x000fe200078e0000 */
[----:B------:R-:W-:Y:S01]  /*19c40*/  PRMT R2, R2, 0x7610, R25 ;  /* 0x0000761002027816 */ /* 0x000fe20000000019 */
[----:B------:R-:W-:Y:S01]  /*19c50*/  IMAD.MOV.U32 R0, RZ, RZ, R19 ;  /* 0x000000ffff007224 */ /* 0x000fe200078e0013 */
[----:B------:R-:W-:-:S07]  /*19c60*/  PRMT R25, R25, 0x7610, R10 ;  /* 0x0000761019197816 */ /* 0x000fce000000000a */
.L_x_15241:
[----:B------:R-:W-:Y:S05]  /*19c70*/  BSYNC B1 ;  /* 0x0000000000017941 */ /* 0x000fea0003800000 */
.L_x_15239:
        /* <DEDUP_REMOVED lines=9> */
.L_x_15243:
[----:B------:R-:W-:Y:S01]  /*19d10*/  IMAD.MOV.U32 R19, RZ, RZ, R27 ;  /* 0x000000ffff137224 */ /* 0x000fe200078e001b */
[----:B------:R-:W-:Y:S01]  /*19d20*/  PRMT R8, R8, 0x7610, R2 ;  /* 0x0000761008087816 */ /* 0x000fe20000000002 */
[----:B------:R-:W-:Y:S01]  /*19d30*/  IMAD.MOV.U32 R27, RZ, RZ, R18 ;  /* 0x000000ffff1b7224 */ /* 0x000fe200078e0012 */
[----:B------:R-:W-:-:S07]  /*19d40*/  PRMT R2, R2, 0x7610, R20 ;  /* 0x0000761002027816 */ /* 0x000fce0000000014 */
.L_x_15244:
[----:B------:R-:W-:Y:S05]  /*19d50*/  BSYNC B1 ;  /* 0x0000000000017941 */ /* 0x000fea0003800000 */
.L_x_15242:
        /* <DEDUP_REMOVED lines=9> */
.L_x_15246:
[----:B------:R-:W-:Y:S01]  /*19df0*/  PRMT R10, R10, 0x7610, R8 ;  /* 0x000076100a0a7816 */ /* 0x000fe20000000008 */
[----:B------:R-:W-:Y:S02]  /*19e00*/  IMAD.MOV.U32 R18, RZ, RZ, R19 ;  /* 0x000000ffff127224 */ /* 0x000fe400078e0013 */
[----:B------:R-:W-:Y:S01]  /*19e10*/  IMAD.MOV.U32 R19, RZ, RZ, R22 ;  /* 0x000000ffff137224 */ /* 0x000fe200078e0016 */
[----:B------:R-:W-:-:S07]  /*19e20*/  PRMT R8, R8, 0x5410, R10 ;  /* 0x0000541008087816 */ /* 0x000fce000000000a */
.L_x_15247:
[----:B------:R-:W-:Y:S05]  /*19e30*/  BSYNC B1 ;  /* 0x0000000000017941 */ /* 0x000fea0003800000 */
.L_x_15245:
        /* <DEDUP_REMOVED lines=9> */
.L_x_15249:
[----:B------:R-:W-:Y:S01]  /*19ed0*/  IMAD.MOV.U32 R22, RZ, RZ, R18 ;  /* 0x000000ffff167224 */ /* 0x000fe200078e0012 */
[C---:B------:R-:W-:Y:S01]  /*19ee0*/  PRMT R2, R10.reuse, 0x7632, R2 ;  /* 0x000076320a027816 */ /* 0x040fe20000000002 */
[----:B------:R-:W-:Y:S01]  /*19ef0*/  IMAD.MOV.U32 R18, RZ, RZ, R21 ;  /* 0x000000ffff127224 */ /* 0x000fe200078e0015 */
[----:B------:R-:W-:-:S07]  /*19f00*/  PRMT R10, R10, 0x5410, R20 ;  /* 0x000054100a0a7816 */ /* 0x000fce0000000014 */
.L_x_15250:
[----:B------:R-:W-:Y:S05]  /*19f10*/  BSYNC B1 ;  /* 0x0000000000017941 */ /* 0x000fea0003800000 */
.L_x_15248:
        /* <DEDUP_REMOVED lines=9> */
.L_x_15252:
[----:B------:R-:W-:Y:S01]  /*19fb0*/  IMAD.MOV.U32 R20, RZ, RZ, R22 ;  /* 0x000000ffff147224 */ /* 0x000fe200078e0016 */
[----:B------:R-:W-:Y:S01]  /*19fc0*/  PRMT R8, R2, 0x7610, R8 ;  /* 0x0000761002087816 */ /* 0x000fe20000000008 */
[----:B------:R-:W-:Y:S01]  /*19fd0*/  IMAD.MOV.U32 R22, RZ, RZ, R23 ;  /* 0x000000ffff167224 */ /* 0x000fe200078e0017 */
[----:B------:R-:W-:-:S07]  /*19fe0*/  PRMT R2, R25, 0x7610, R2 ;  /* 0x0000761019027816 */ /* 0x000fce0000000002 */
.L_x_15253:
[----:B------:R-:W-:Y:S05]  /*19ff0*/  BSYNC B1 ;  /* 0x0000000000017941 */ /* 0x000fea0003800000 */
.L_x_15251:
        /* <DEDUP_REMOVED lines=16> */
.L_x_15255:
[----:B------:R-:W-:Y:S01]  /*1a100*/  IMAD.MOV.U32 R12, RZ, RZ, R3 ;  /* 0x000000ffff0c7224 */ /* 0x000fe200078e0003 */
[C---:B------:R-:W-:Y:S01]  /*1a110*/  PRMT R10, R30.reuse, 0x7632, R10 ;  /* 0x000076321e0a7816 */ /* 0x040fe2000000000a */
[----:B------:R-:W-:Y:S01]  /*1a120*/  IMAD.MOV.U32 R3, RZ, RZ, R6 ;  /* 0x000000ffff037224 */ /* 0x000fe200078e0006 */
[----:B------:R-:W-:-:S07]  /*1a130*/  PRMT R30, R30, 0x7610, R11 ;  /* 0x000076101e1e7816 */ /* 0x000fce000000000b */
.L_x_15256:
[----:B------:R-:W-:Y:S05]  /*1a140*/  BSYNC B1 ;  /* 0x0000000000017941 */ /* 0x000fea0003800000 */
.L_x_15254:
        /* <DEDUP_REMOVED lines=9> */
.L_x_15258:
[----:B------:R-:W-:Y:S01]  /*1a1e0*/  IMAD.MOV.U32 R6, RZ, RZ, R12 ;  /* 0x000000ffff067224 */ /* 0x000fe200078e000c */
[----:B------:R-:W-:Y:S01]  /*1a1f0*/  PRMT R11, R11, 0x5410, R10 ;  /* 0x000054100b0b7816 */ /* 0x000fe2000000000a */
[----:B------:R-:W-:Y:S01]  /*1a200*/  IMAD.MOV.U32 R12, RZ, RZ, R0 ;  /* 0x000000ffff0c7224 */ /* 0x000fe200078e0000 */
[----:B------:R-:W-:-:S07]  /*1a210*/  PRMT R10, R25, 0x7632, R10 ;  /* 0x00007632190a7816 */ /* 0x000fce000000000a */
.L_x_15259:
[----:B------:R-:W-:Y:S05]  /*1a220*/  BSYNC B1 ;  /* 0x0000000000017941 */ /* 0x000fea0003800000 */
.L_x_15257:
        /* <DEDUP_REMOVED lines=9> */
.L_x_15261:
[----:B------:R-:W-:Y:S01]  /*1a2c0*/  IMAD.MOV.U32 R0, RZ, RZ, R6 ;  /* 0x000000ffff007224 */ /* 0x000fe200078e0006 */
[----:B------:R-:W-:Y:S01]  /*1a2d0*/  PRMT R21, R21, 0x7610, R11 ;  /* 0x0000761015157816 */ /* 0x000fe2000000000b */
[----:B------:R-:W-:Y:S01]  /*1a2e0*/  IMAD.MOV.U32 R6, RZ, RZ, R27 ;  /* 0x000000ffff067224 */ /* 0x000fe200078e001b */
[----:B------:R-:W-:-:S07]  /*1a2f0*/  PRMT R11, R11, 0x7610, R2 ;  /* 0x000076100b0b7816 */ /* 0x000fce0000000002 */
.L_x_15262:
[----:B------:R-:W-:Y:S05]  /*1a300*/  BSYNC B1 ;  /* 0x0000000000017941 */ /* 0x000fea0003800000 */
.L_x_15260:
        /* <DEDUP_REMOVED lines=9> */
.L_x_15264:
[----:B------:R-:W-:Y:S01]  /*1a3a0*/  IMAD.MOV.U32 R23, RZ, RZ, R0 ;  /* 0x000000ffff177224 */ /* 0x000fe200078e0000 */
[----:B------:R-:W-:Y:S01]  /*1a3b0*/  PRMT R2, R2, 0x7610, R21 ;  /* 0x0000761002027816 */ /* 0x000fe20000000015 */
[----:B------:R-:W-:Y:S01]  /*1a3c0*/  IMAD.MOV.U32 R0, RZ, RZ, R19 ;  /* 0x000000ffff007224 */ /* 0x000fe200078e0013 */
[----:B------:R-:W-:-:S07]  /*1a3d0*/  PRMT R21, R21, 0x7610, R8 ;  /* 0x0000761015157816 */ /* 0x000fce0000000008 */
.L_x_15265:
[----:B------:R-:W-:Y:S05]  /*1a3e0*/  BSYNC B1 ;  /* 0x0000000000017941 */ /* 0x000fea0003800000 */
.L_x_15263:
        /* <DEDUP_REMOVED lines=9> */
.L_x_15267:
[----:B------:R-:W-:Y:S01]  /*1a480*/  IMAD.MOV.U32 R19, RZ, RZ, R23 ;  /* 0x000000ffff137224 */ /* 0x000fe200078e0017 */
[----:B------:R-:W-:Y:S01]  /*1a490*/  PRMT R8, R8, 0x7610, R2 ;  /* 0x0000761008087816 */ /* 0x000fe20000000002 */
[----:B------:R-:W-:Y:S01]  /*1a4a0*/  IMAD.MOV.U32 R23, RZ, RZ, R18 ;  /* 0x000000ffff177224 */ /* 0x000fe200078e0012 */
[----:B------:R-:W-:-:S07]  /*1a4b0*/  PRMT R2, R2, 0x7610, R10 ;  /* 0x0000761002027816 */ /* 0x000fce000000000a */
.L_x_15268:
[----:B------:R-:W-:Y:S05]  /*1a4c0*/  BSYNC B1 ;  /* 0x0000000000017941 */ /* 0x000fea0003800000 */
.L_x_15266:
        /* <DEDUP_REMOVED lines=9> */
.L_x_15270:
[----:B------:R-:W-:Y:S01]  /*1a560*/  IMAD.MOV.U32 R25, RZ, RZ, R19 ;  /* 0x000000ffff197224 */ /* 0x000fe200078e0013 */
[----:B------:R-:W-:Y:S01]  /*1a570*/  PRMT R10, R10, 0x7610, R8 ;  /* 0x000076100a0a7816 */ /* 0x000fe20000000008 */
[----:B------:R-:W-:Y:S01]  /*1a580*/  IMAD.MOV.U32 R19, RZ, RZ, R22 ;  /* 0x000000ffff137224 */ /* 0x000fe200078e0016 */
[----:B------:R-:W-:-:S07]  /*1a590*/  PRMT R8, R8, 0x5410, R2 ;  /* 0x0000541008087816 */ /* 0x000fce0000000002 */
.L_x_15271:
[----:B------:R-:W-:Y:S05]  /*1a5a0*/  BSYNC B1 ;  /* 0x0000000000017941 */ /* 0x000fea0003800000 */
.L_x_15269:
        /* <DEDUP_REMOVED lines=9> */
.L_x_15273:
[----:B------:R-:W-:Y:S01]  /*1a640*/  IMAD.MOV.U32 R18, RZ, RZ, R25 ;  /* 0x000000ffff127224 */ /* 0x000fe200078e0019 */
[C---:B------:R-:W-:Y:S01]  /*1a650*/  PRMT R2, R10.reuse, 0x7632, R2 ;  /* 0x000076320a027816 */ /* 0x040fe20000000002 */
[----:B------:R-:W-:Y:S01]  /*1a660*/  IMAD.MOV.U32 R25, RZ, RZ, R20 ;  /* 0x000000ffff197224 */ /* 0x000fe200078e0014 */
[----:B------:R-:W-:-:S07]  /*1a670*/  PRMT R10, R10, 0x5410, R8 ;  /* 0x000054100a0a7816 */ /* 0x000fce0000000008 */
.L_x_15274:
[----:B------:R-:W-:Y:S05]  /*1a680*/  BSYNC B1 ;  /* 0x0000000000017941 */ /* 0x000fea0003800000 */
.L_x_15272:
        /* <DEDUP_REMOVED lines=16> */
.L_x_15276:
[----:B------:R-:W-:Y:S01]  /*1a790*/  IMAD.MOV.U32 R7, RZ, RZ, R3 ;  /* 0x000000ffff077224 */ /* 0x000fe200078e0003 */
[C---:B------:R-:W-:Y:S01]  /*1a7a0*/  PRMT R8, R30.reuse, 0x7632, R8 ;  /* 0x000076321e087816 */ /* 0x040fe20000000008 */
[----:B------:R-:W-:Y:S01]  /*1a7b0*/  IMAD.MOV.U32 R3, RZ, RZ, R12 ;  /* 0x000000ffff037224 */ /* 0x000fe200078e000c */
[----:B------:R-:W-:-:S07]  /*1a7c0*/  PRMT R30, R30, 0x5410, R10 ;  /* 0x000054101e1e7816 */ /* 0x000fce000000000a */
.L_x_15277:
[----:B------:R-:W-:Y:S05]  /*1a7d0*/  BSYNC B1 ;  /* 0x0000000000017941 */ /* 0x000fea0003800000 */
.L_x_15275:
        /* <DEDUP_REMOVED lines=9> */
.L_x_15279:
[----:B------:R-:W-:Y:S01]  /*1a870*/  IMAD.MOV.U32 R13, RZ, RZ, R7 ;  /* 0x000000ffff0d7224 */ /* 0x000fe200078e0007 */
[----:B------:R-:W-:Y:S01]  /*1a880*/  PRMT R10, R8, 0x7610, R10 ;  /* 0x00007610080a7816 */ /* 0x000fe2000000000a */
[----:B------:R-:W-:Y:S01]  /*1a890*/  IMAD.MOV.U32 R7, RZ, RZ, R6 ;  /* 0x000000ffff077224 */ /* 0x000fe200078e0006 */
[----:B------:R-:W-:-:S07]  /*1a8a0*/  PRMT R8, R11, 0x7632, R8 ;  /* 0x000076320b087816 */ /* 0x000fce0000000008 */
.L_x_15280:
[----:B------:R-:W-:Y:S05]  /*1a8b0*/  BSYNC B1 ;  /* 0x0000000000017941 */ /* 0x000fea0003800000 */
.L_x_15278:
        /* <DEDUP_REMOVED lines=9> */
.L_x_15282:
[----:B------:R-:W-:Y:S01]  /*1a950*/  IMAD.MOV.U32 R6, RZ, RZ, R13 ;  /* 0x000000ffff067224 */ /* 0x000fe200078e000d */
[----:B------:R-:W-:Y:S01]  /*1a960*/  PRMT R11, R11, 0x5410, R10 ;  /* 0x000054100b0b7816 */ /* 0x000fe2000000000a */
[----:B------:R-:W-:Y:S01]  /*1a970*/  IMAD.MOV.U32 R13, RZ, RZ, R0 ;  /* 0x000000ffff0d7224 */ /* 0x000fe200078e0000 */
[----:B------:R-:W-:-:S07]  /*1a980*/  PRMT R10, R21, 0x7632, R10 ;  /* 0x00007632150a7816 */ /* 0x000fce000000000a */
.L_x_15283:
[----:B------:R-:W-:Y:S05]  /*1a990*/  BSYNC B1 ;  /* 0x0000000000017941 */ /* 0x000fea0003800000 */
.L_x_15281:
        /* <DEDUP_REMOVED lines=9> */
.L_x_15285:
[----:B------:R-:W-:Y:S01]  /*1aa30*/  IMAD.MOV.U32 R0, RZ, RZ, R6 ;  /* 0x000000ffff007224 */ /* 0x000fe200078e0006 */
[----:B------:R-:W-:Y:S01]  /*1aa40*/  PRMT R12, R12, 0x7610, R11 ;  /* 0x000076100c0c7816 */ /* 0x000fe2000000000b */
[----:B------:R-:W-:Y:S01]  /*1aa50*/  IMAD.MOV.U32 R6, RZ, RZ, R23 ;  /* 0x000000ffff067224 */ /* 0x000fe200078e0017 */
[----:B------:R-:W-:-:S07]  /*1aa60*/  PRMT R11, R11, 0x7610, R2 ;  /* 0x000076100b0b7816 */ /* 0x000fce0000000002 */
.L_x_15286:
[----:B------:R-:W-:Y:S05]  /*1aa70*/  BSYNC B1 ;  /* 0x0000000000017941 */ /* 0x000fea0003800000 */
.L_x_15284:
        /* <DEDUP_REMOVED lines=9> */
.L_x_15288:
[----:B------:R-:W-:Y:S01]  /*1ab10*/  IMAD.MOV.U32 R20, RZ, RZ, R0 ;  /* 0x000000ffff147224 */ /* 0x000fe200078e0000 */
[----:B------:R-:W-:Y:S01]  /*1ab20*/  PRMT R2, R2, 0x7610, R12 ;  /* 0x0000761002027816 */ /* 0x000fe2000000000c */
[----:B------:R-:W-:Y:S01]  /*1ab30*/  IMAD.MOV.U32 R0, RZ, RZ, R19 ;  /* 0x000000ffff007224 */ /* 0x000fe200078e0013 */
[----:B------:R-:W-:-:S07]  /*1ab40*/  PRMT R12, R12, 0x7610, R8 ;  /* 0x000076100c0c7816 */ /* 0x000fce0000000008 */
.L_x_15289:
[----:B------:R-:W-:Y:S05]  /*1ab50*/  BSYNC B1 ;  /* 0x0000000000017941 */ /* 0x000fea0003800000 */
.L_x_15287:
        /* <DEDUP_REMOVED lines=9> */
.L_x_15291:
[----:B------:R-:W-:Y:S01]  /*1abf0*/  IMAD.MOV.U32 R19, RZ, RZ, R20 ;  /* 0x000000ffff137224 */ /* 0x000fe200078e0014 */
[----:B------:R-:W-:Y:S01]  /*1ac00*/  PRMT R8, R8, 0x7610, R2 ;  /* 0x0000761008087816 */ /* 0x000fe20000000002 */
[----:B------:R-:W-:Y:S01]  /*1ac10*/  IMAD.MOV.U32 R20, RZ, RZ, R25 ;  /* 0x000000ffff147224 */ /* 0x000fe200078e0019 */
[----:B------:R-:W-:-:S07]  /*1ac20*/  PRMT R2, R2, 0x7610, R10 ;  /* 0x0000761002027816 */ /* 0x000fce000000000a */
.L_x_15292:
[----:B------:R-:W-:Y:S05]  /*1ac30*/  BSYNC B1 ;  /* 0x0000000000017941 */ /* 0x000fea0003800000 */
.L_x_15290:
        /* <DEDUP_REMOVED lines=9> */
.L_x_15294:
[----:B------:R-:W-:Y:S01]  /*1acd0*/  IMAD.MOV.U32 R21, RZ, RZ, R19 ;  /* 0x000000ffff157224 */ /* 0x000fe200078e0013 */
[----:B------:R-:W-:Y:S01]  /*1ace0*/  PRMT R10, R10, 0x7610, R8 ;  /* 0x000076100a0a7816 */ /* 0x000fe20000000008 */
[----:B------:R-:W-:Y:S01]  /*1acf0*/  IMAD.MOV.U32 R19, RZ, RZ, R18 ;  /* 0x000000ffff137224 */ /* 0x000fe200078e0012 */
[----:B------:R-:W-:-:S07]  /*1ad00*/  PRMT R8, R8, 0x5410, R2 ;  /* 0x0000541008087816 */ /* 0x000fce0000000002 */
.L_x_15295:
[----:B------:R-:W-:Y:S05]  /*1ad10*/  BSYNC B1 ;  /* 0x0000000000017941 */ /* 0x000fea0003800000 */
.L_x_15293:
        /* <DEDUP_REMOVED lines=16> */
.L_x_15297:
[----:B------:R-:W-:Y:S01]  /*1ae20*/  IMAD.MOV.U32 R14, RZ, RZ, R3 ;  /* 0x000000ffff0e7224 */ /* 0x000fe200078e0003 */
[----:B------:R-:W-:Y:S01]  /*1ae30*/  PRMT R18, R18, 0x7610, R30 ;  /* 0x0000761012127816 */ /* 0x000fe2000000001e */
[----:B------:R-:W-:Y:S01]  /*1ae40*/  IMAD.MOV.U32 R3, RZ, RZ, R7 ;  /* 0x000000ffff037224 */ /* 0x000fe200078e0007 */
[----:B------:R-:W-:-:S07]  /*1ae50*/  PRMT R30, R30, 0x5410, R8 ;  /* 0x000054101e1e7816 */ /* 0x000fce0000000008 */
.L_x_15298:
[----:B------:R-:W-:Y:S05]  /*1ae60*/  BSYNC B1 ;  /* 0x0000000000017941 */ /* 0x000fea0003800000 */
.L_x_15296:
        /* <DEDUP_REMOVED lines=9> */
.L_x_15300:
[----:B------:R-:W-:Y:S01]  /*1af00*/  IMAD.MOV.U32 R7, RZ, RZ, R14 ;  /* 0x000000ffff077224 */ /* 0x000fe200078e000e */
[C---:B------:R-:W-:Y:S01]  /*1af10*/  PRMT R2, R18.reuse, 0x7632, R2 ;  /* 0x0000763212027816 */ /* 0x040fe20000000002 */
[----:B------:R-:W-:Y:S01]  /*1af20*/  IMAD.MOV.U32 R14, RZ, RZ, R13 ;  /* 0x000000ffff0e7224 */ /* 0x000fe200078e000d */
[----:B------:R-:W-:-:S07]  /*1af30*/  PRMT R18, R18, 0x5410, R10 ;  /* 0x0000541012127816 */ /* 0x000fce000000000a */
.L_x_15301:
[----:B------:R-:W-:Y:S05]  /*1af40*/  BSYNC B1 ;  /* 0x0000000000017941 */ /* 0x000fea0003800000 */
.L_x_15299:
        /* <DEDUP_REMOVED lines=9> */
.L_x_15303:
[----:B------:R-:W-:Y:S01]  /*1afe0*/  IMAD.MOV.U32 R13, RZ, RZ, R7 ;  /* 0x000000ffff0d7224 */ /* 0x000fe200078e0007 */
[----:B------:R-:W-:Y:S01]  /*1aff0*/  PRMT R22, R22, 0x5410, R2 ;  /* 0x0000541016167816 */ /* 0x000fe20000000002 */
[----:B------:R-:W-:Y:S01]  /*1b000*/  IMAD.MOV.U32 R7, RZ, RZ, R6 ;  /* 0x000000ffff077224 */ /* 0x000fe200078e0006 */
[----:B------:R-:W-:-:S07]  /*1b010*/  PRMT R2, R11, 0x7632, R2 ;  /* 0x000076320b027816 */ /* 0x000fce0000000002 */
.L_x_15304:
[----:B------:R-:W-:Y:S05]  /*1b020*/  BSYNC B1 ;  /* 0x0000000000017941 */ /* 0x000fea0003800000 */
.L_x_15302:
        /* <DEDUP_REMOVED lines=9> */
.L_x_15306:
[----:B------:R-:W-:Y:S01]  /*1b0c0*/  IMAD.MOV.U32 R11, RZ, RZ, R13 ;  /* 0x000000ffff0b7224 */ /* 0x000fe200078e000d */
[----:B------:R-:W-:Y:S01]  /*1b0d0*/  PRMT R6, R6, 0x7610, R22 ;  /* 0x0000761006067816 */ /* 0x000fe20000000016 */
[----:B------:R-:W-:Y:S01]  /*1b0e0*/  IMAD.MOV.U32 R13, RZ, RZ, R0 ;  /* 0x000000ffff0d7224 */ /* 0x000fe200078e0000 */
[----:B------:R-:W-:-:S07]  /*1b0f0*/  PRMT R22, R22, 0x7610, R12 ;  /* 0x0000761016167816 */ /* 0x000fce000000000c */
.L_x_15307:
[----:B------:R-:W-:Y:S05]  /*1b100*/  BSYNC B1 ;  /* 0x0000000000017941 */ /* 0x000fea0003800000 */
.L_x_15305:
        /* <DEDUP_REMOVED lines=9> */
.L_x_15309:
[----:B------:R-:W-:Y:S01]  /*1b1a0*/  IMAD.MOV.U32 R0, RZ, RZ, R11 ;  /* 0x000000ffff007224 */ /* 0x000fe200078e000b */
[----:B------:R-:W-:Y:S01]  /*1b1b0*/  PRMT R12, R12, 0x7610, R6 ;  /* 0x000076100c0c7816 */ /* 0x000fe20000000006 */
[----:B------:R-:W-:Y:S01]  /*1b1c0*/  IMAD.MOV.U32 R11, RZ, RZ, R20 ;  /* 0x000000ffff0b7224 */ /* 0x000fe200078e0014 */
[----:B------:R-:W-:-:S07]  /*1b1d0*/  PRMT R6, R6, 0x7610, R2 ;  /* 0x0000761006067816 */ /* 0x000fce0000000002 */
.L_x_15310:
[----:B------:R-:W-:Y:S05]  /*1b1e0*/  BSYNC B1 ;  /* 0x0000000000017941 */ /* 0x000fea0003800000 */
.L_x_15308:
        /* <DEDUP_REMOVED lines=9> */
.L_x_15312:
[----:B------:R-:W-:Y:S01]  /*1b280*/  IMAD.MOV.U32 R20, RZ, RZ, R0 ;  /* 0x000000ffff147224 */ /* 0x000fe200078e0000 */
[----:B------:R-:W-:Y:S01]  /*1b290*/  PRMT R2, R2, 0x7610, R12 ;  /* 0x0000761002027816 */ /* 0x000fe2000000000c */
[----:B------:R-:W-:Y:S01]  /*1b2a0*/  IMAD.MOV.U32 R0, RZ, RZ, R19 ;  /* 0x000000ffff007224 */ /* 0x000fe200078e0013 */
[----:B------:R-:W-:-:S07]  /*1b2b0*/  PRMT R12, R12, 0x7610, R8 ;  /* 0x000076100c0c7816 */ /* 0x000fce0000000008 */
.L_x_15313:
[----:B------:R-:W-:Y:S05]  /*1b2c0*/  BSYNC B1 ;  /* 0x0000000000017941 */ /* 0x000fea0003800000 */
.L_x_15311:
        /* <DEDUP_REMOVED lines=9> */
.L_x_15315:
[----:B------:R-:W-:Y:S01]  /*1b360*/  IMAD.MOV.U32 R8, RZ, RZ, R20 ;  /* 0x000000ffff087224 */ /* 0x000fe200078e0014 */
[C---:B------:R-:W-:Y:S01]  /*1b370*/  PRMT R6, R2.reuse, 0x7632, R6 ;  /* 0x0000763202067816 */ /* 0x040fe20000000006 */
[----:B------:R-:W-:Y:S01]  /*1b380*/  IMAD.MOV.U32 R20, RZ, RZ, R21 ;  /* 0x000000ffff147224 */ /* 0x000fe200078e0015 */
[----:B------:R-:W-:-:S07]  /*1b390*/  PRMT R2, R2, 0x7610, R10 ;  /* 0x0000761002027816 */ /* 0x000fce000000000a */
.L_x_15316:
[----:B------:R-:W-:Y:S05]  /*1b3a0*/  BSYNC B1 ;  /* 0x0000000000017941 */ /* 0x000fea0003800000 */
.L_x_15314:
        /* <DEDUP_REMOVED lines=16> */
.L_x_15318:
[----:B------:R-:W-:Y:S01]  /*1b4b0*/  IMAD.MOV.U32 R10, RZ, RZ, R3 ;  /* 0x000000ffff0a7224 */ /* 0x000fe200078e0003 */
[----:B------:R-:W-:Y:S01]  /*1b4c0*/  PRMT R15, R15, 0x7610, R30 ;  /* 0x000076100f0f7816 */ /* 0x000fe2000000001e */
[----:B------:R-:W-:Y:S01]  /*1b4d0*/  IMAD.MOV.U32 R3, RZ, RZ, R14 ;  /* 0x000000ffff037224 */ /* 0x000fe200078e000e */
[----:B------:R-:W-:-:S07]  /*1b4e0*/  PRMT R30, R30, 0x7610, R18 ;  /* 0x000076101e1e7816 */ /* 0x000fce0000000012 */
.L_x_15319:
[----:B------:R-:W-:Y:S05]  /*1b4f0*/  BSYNC B1 ;  /* 0x0000000000017941 */ /* 0x000fea0003800000 */
.L_x_15317:
        /* <DEDUP_REMOVED lines=9> */
.L_x_15321:
[----:B------:R-:W-:Y:S01]  /*1b590*/  IMAD.MOV.U32 R14, RZ, RZ, R10 ;  /* 0x000000ffff0e7224 */ /* 0x000fe200078e000a */
[----:B------:R-:W-:Y:S01]  /*1b5a0*/  PRMT R18, R18, 0x7610, R15 ;  /* 0x0000761012127816 */ /* 0x000fe2000000000f */
[----:B------:R-:W-:Y:S01]  /*1b5b0*/  IMAD.MOV.U32 R10, RZ, RZ, R7 ;  /* 0x000000ffff0a7224 */ /* 0x000fe200078e0007 */
[----:B------:R-:W-:-:S07]  /*1b5c0*/  PRMT R15, R15, 0x5410, R2 ;  /* 0x000054100f0f7816 */ /* 0x000fce0000000002 */
.L_x_15322:
[----:B------:R-:W-:Y:S05]  /*1b5d0*/  BSYNC B1 ;  /* 0x0000000000017941 */ /* 0x000fea0003800000 */
.L_x_15320:
        /* <DEDUP_REMOVED lines=9> */
.L_x_15324:
[----:B------:R-:W-:Y:S01]  /*1b670*/  IMAD.MOV.U32 R16, RZ, RZ, R14 ;  /* 0x000000ffff107224 */ /* 0x000fe200078e000e */
[----:B------:R-:W-:Y:S01]  /*1b680*/  PRMT R19, R19, 0x7610, R18 ;  /* 0x0000761013137816 */ /* 0x000fe20000000012 */
[----:B------:R-:W-:Y:S01]  /*1b690*/  IMAD.MOV.U32 R14, RZ, RZ, R13 ;  /* 0x000000ffff0e7224 */ /* 0x000fe200078e000d */
[----:B------:R-:W-:-:S07]  /*1b6a0*/  PRMT R18, R18, 0x7610, R22 ;  /* 0x0000761012127816 */ /* 0x000fce0000000016 */
.L_x_15325:
[----:B------:R-:W-:Y:S05]  /*1b6b0*/  BSYNC B1 ;  /* 0x0000000000017941 */ /* 0x000fea0003800000 */
.L_x_15323:
        /* <DEDUP_REMOVED lines=9> */
.L_x_15327:
[----:B------:R-:W-:Y:S01]  /*1b750*/  IMAD.MOV.U32 R7, RZ, RZ, R16 ;  /* 0x000000ffff077224 */ /* 0x000fe200078e0010 */
[----:B------:R-:W-:Y:S01]  /*1b760*/  PRMT R13, R13, 0x7610, R19 ;  /* 0x000076100d0d7816 */ /* 0x000fe20000000013 */
[----:B------:R-:W-:Y:S01]  /*1b770*/  IMAD.MOV.U32 R16, RZ, RZ, R11 ;  /* 0x000000ffff107224 */ /* 0x000fe200078e000b */
[----:B------:R-:W-:-:S07]  /*1b780*/  PRMT R19, R19, 0x7610, R6 ;  /* 0x0000761013137816 */ /* 0x000fce0000000006 */
.L_x_15328:
[----:B------:R-:W-:Y:S05]  /*1b790*/  BSYNC B1 ;  /* 0x0000000000017941 */ /* 0x000fea0003800000 */
.L_x_15326:
        /* <DEDUP_REMOVED lines=9> */
.L_x_15330:
[----:B------:R-:W-:Y:S01]  /*1b830*/  IMAD.MOV.U32 R11, RZ, RZ, R7 ;  /* 0x000000ffff0b7224 */ /* 0x000fe200078e0007 */
[----:B------:R-:W-:Y:S01]  /*1b840*/  PRMT R6, R6, 0x7610, R13 ;  /* 0x0000761006067816 */ /* 0x000fe2000000000d */
[----:B------:R-:W-:Y:S01]  /*1b850*/  IMAD.MOV.U32 R7, RZ, RZ, R0 ;  /* 0x000000ffff077224 */ /* 0x000fe200078e0000 */
[----:B------:R-:W-:-:S07]  /*1b860*/  PRMT R13, R13, 0x7610, R12 ;  /* 0x000076100d0d7816 */ /* 0x000fce000000000c */
.L_x_15331:
[----:B------:R-:W-:Y:S05]  /*1b870*/  BSYNC B1 ;  /* 0x0000000000017941 */ /* 0x000fea0003800000 */
.L_x_15329:
        /* <DEDUP_REMOVED lines=9> */
.L_x_15333:
[----:B------:R-:W-:Y:S01]  /*1b910*/  IMAD.MOV.U32 R21, RZ, RZ, R11 ;  /* 0x000000ffff157224 */ /* 0x000fe200078e000b */
[----:B------:R-:W-:Y:S01]  /*1b920*/  PRMT R12, R12, 0x7610, R6 ;  /* 0x000076100c0c7816 */ /* 0x000fe20000000006 */
[----:B------:R-:W-:Y:S01]  /*1b930*/  IMAD.MOV.U32 R11, RZ, RZ, R20 ;  /* 0x000000ffff0b7224 */ /* 0x000fe200078e0014 */
[----:B------:R-:W-:-:S07]  /*1b940*/  PRMT R6, R6, 0x7610, R2 ;  /* 0x0000761006067816 */ /* 0x000fce0000000002 */
.L_x_15334:
[----:B------:R-:W-:Y:S05]  /*1b950*/  BSYNC B1 ;  /* 0x0000000000017941 */ /* 0x000fea0003800000 */
.L_x_15332:
        /* <DEDUP_REMOVED lines=9> */
.L_x_15336:
[----:B------:R-:W-:Y:S01]  /*1b9f0*/  IMAD.MOV.U32 R0, RZ, RZ, R21 ;  /* 0x000000ffff007224 */ /* 0x000fe200078e0015 */
[C---:B------:R-:W-:Y:S01]  /*1ba00*/  PRMT R2, R12.reuse, 0x7632, R2 ;  /* 0x000076320c027816 */ /* 0x040fe20000000002 */
[----:B------:R-:W-:Y:S01]  /*1ba10*/  IMAD.MOV.U32 R21, RZ, RZ, R8 ;  /* 0x000000ffff157224 */ /* 0x000fe200078e0008 */
[----:B------:R-:W-:-:S07]  /*1ba20*/  PRMT R12, R12, 0x5410, R6 ;  /* 0x000054100c0c7816 */ /* 0x000fce0000000006 */
.L_x_15337:
[----:B------:R-:W-:Y:S05]  /*1ba30*/  BSYNC B1 ;  /* 0x0000000000017941 */ /* 0x000fea0003800000 */
.L_x_15335:
        /* <DEDUP_REMOVED lines=16> */
.L_x_15339:
[----:B------:R-:W-:Y:S01]  /*1bb40*/  IMAD.MOV.U32 R4, RZ, RZ, R3 ;  /* 0x000000ffff047224 */ /* 0x000fe200078e0003 */
[----:B------:R-:W-:Y:S01]  /*1bb50*/  PRMT R20, R20, 0x7610, R30 ;  /* 0x0000761014147816 */ /* 0x000fe2000000001e */
[----:B------:R-:W-:Y:S01]  /*1bb60*/  IMAD.MOV.U32 R3, RZ, RZ, R10 ;  /* 0x000000ffff037224 */ /* 0x000fe200078e000a */
[----:B------:R-:W-:-:S07]  /*1bb70*/  PRMT R30, R30, 0x7610, R15 ;  /* 0x000076101e1e7816 */ /* 0x000fce000000000f */
.L_x_15340:
[----:B------:R-:W-:Y:S05]  /*1bb80*/  BSYNC B1 ;  /* 0x0000000000017941 */ /* 0x000fea0003800000 */
.L_x_15338:
        /* <DEDUP_REMOVED lines=9> */
.L_x_15342:
[----:B------:R-:W-:Y:S01]  /*1bc20*/  IMAD.MOV.U32 R15, RZ, RZ, R4 ;  /* 0x000000ffff0f7224 */ /* 0x000fe200078e0004 */
[C---:B------:R-:W-:Y:S01]  /*1bc30*/  PRMT R6, R20.reuse, 0x7632, R6 ;  /* 0x0000763214067816 */ /* 0x040fe20000000006 */
[----:B------:R-:W-:Y:S01]  /*1bc40*/  IMAD.MOV.U32 R4, RZ, RZ, R14 ;  /* 0x000000ffff047224 */ /* 0x000fe200078e000e */
[----:B------:R-:W-:-:S07]  /*1bc50*/  PRMT R20, R20, 0x7610, R18 ;  /* 0x0000761014147816 */ /* 0x000fce0000000012 */
.L_x_15343:
[----:B------:R-:W-:Y:S05]  /*1bc60*/  BSYNC B1 ;  /* 0x0000000000017941 */ /* 0x000fea0003800000 */
.L_x_15341:
        /* <DEDUP_REMOVED lines=9> */
.L_x_15345:
[----:B------:R-:W-:Y:S01]  /*1bd00*/  IMAD.MOV.U32 R14, RZ, RZ, R15 ;  /* 0x000000ffff0e7224 */ /* 0x000fe200078e000f */
[----:B------:R-:W-:Y:S01]  /*1bd10*/  PRMT R13, R6, 0x7610, R13 ;  /* 0x00007610060d7816 */ /* 0x000fe2000000000d */
[----:B------:R-:W-:Y:S01]  /*1bd20*/  IMAD.MOV.U32 R15, RZ, RZ, R16 ;  /* 0x000000ffff0f7224 */ /* 0x000fe200078e0010 */
[----:B------:R-:W-:-:S07]  /*1bd30*/  PRMT R6, R19, 0x7632, R6 ;  /* 0x0000763213067816 */ /* 0x000fce0000000006 */
.L_x_15346:
[----:B------:R-:W-:Y:S05]  /*1bd40*/  BSYNC B1 ;  /* 0x0000000000017941 */ /* 0x000fea0003800000 */
.L_x_15344:
        /* <DEDUP_REMOVED lines=9> */
.L_x_15348:
[----:B------:R-:W-:Y:S01]  /*1bde0*/  IMAD.MOV.U32 R10, RZ, RZ, R14 ;  /* 0x000000ffff0a7224 */ /* 0x000fe200078e000e */
[----:B------:R-:W-:Y:S01]  /*1bdf0*/  PRMT R16, R16, 0x5410, R13 ;  /* 0x0000541010107816 */ /* 0x000fe2000000000d */
[----:B------:R-:W-:Y:S01]  /*1be00*/  IMAD.MOV.U32 R14, RZ, RZ, R7 ;  /* 0x000000ffff0e7224 */ /* 0x000fe200078e0007 */
[----:B------:R-:W-:-:S07]  /*1be10*/  PRMT R13, R13, 0x7632, R13 ;  /* 0x000076320d0d7816 */ /* 0x000fce000000000d */
.L_x_15349:
[----:B------:R-:W-:Y:S05]  /*1be20*/  BSYNC B1 ;  /* 0x0000000000017941 */ /* 0x000fea0003800000 */
.L_x_15347:
        /* <DEDUP_REMOVED lines=9> */
.L_x_15351:
[----:B------:R-:W-:Y:S01]  /*1bec0*/  IMAD.MOV.U32 R8, RZ, RZ, R10 ;  /* 0x000000ffff087224 */ /* 0x000fe200078e000a */
[----:B------:R-:W-:Y:S01]  /*1bed0*/  PRMT R13, R13, 0x7610, R16 ;  /* 0x000076100d0d7816 */ /* 0x000fe20000000010 */
[----:B------:R-:W-:Y:S01]  /*1bee0*/  IMAD.MOV.U32 R10, RZ, RZ, R11 ;  /* 0x000000ffff0a7224 */ /* 0x000fe200078e000b */
[----:B------:R-:W-:-:S07]  /*1bef0*/  PRMT R16, R16, 0x7610, R6 ;  /* 0x0000761010107816 */ /* 0x000fce0000000006 */
.L_x_15352:
[----:B------:R-:W-:Y:S05]  /*1bf00*/  BSYNC B1 ;  /* 0x0000000000017941 */ /* 0x000fea0003800000 */
.L_x_15350:
        /* <DEDUP_REMOVED lines=9> */
.L_x_15354:
[----:B------:R-:W-:Y:S01]  /*1bfa0*/  IMAD.MOV.U32 R11, RZ, RZ, R8 ;  /* 0x000000ffff0b7224 */ /* 0x000fe200078e0008 */
[C---:B------:R-:W-:Y:S01]  /*1bfb0*/  PRMT R16, R13.reuse, 0x7632, R16 ;  /* 0x000076320d107816 */ /* 0x040fe20000000010 */
[----:B------:R-:W-:Y:S01]  /*1bfc0*/  IMAD.MOV.U32 R8, RZ, RZ, R21 ;  /* 0x000000ffff087224 */ /* 0x000fe200078e0015 */
[----:B------:R-:W-:-:S07]  /*1bfd0*/  PRMT R13, R13, 0x7610, R12 ;  /* 0x000076100d0d7816 */ /* 0x000fce000000000c */
.L_x_15355:
[----:B------:R-:W-:Y:S05]  /*1bfe0*/  BSYNC B1 ;  /* 0x0000000000017941 */ /* 0x000fea0003800000 */
.L_x_15353:
        /* <DEDUP_REMOVED lines=9> */
.L_x_15357:
[----:B------:R-:W-:Y:S01]  /*1c080*/  IMAD.MOV.U32 R12, RZ, RZ, R11 ;  /* 0x000000ffff0c7224 */ /* 0x000fe200078e000b */
[----:B------:R-:W-:Y:S01]  /*1c090*/  PRMT R18, R16, 0x7610, R18 ;  /* 0x0000761010127816 */ /* 0x000fe20000000012 */
[----:B------:R-:W-:Y:S01]  /*1c0a0*/  IMAD.MOV.U32 R11, RZ, RZ, R0 ;  /* 0x000000ffff0b7224 */ /* 0x000fe200078e0000 */
[----:B------:R-:W-:-:S07]  /*1c0b0*/  PRMT R16, R2, 0x7610, R16 ;  /* 0x0000761002107816 */ /* 0x000fce0000000010 */
.L_x_15358:
[----:B------:R-:W-:Y:S05]  /*1c0c0*/  BSYNC B1 ;  /* 0x0000000000017941 */ /* 0x000fea0003800000 */
.L_x_15356:
        /* <DEDUP_REMOVED lines=16> */
.L_x_15360:
[----:B------:R-:W-:Y:S01]  /*1c1d0*/  PRMT R32, R32, 0x7610, R30 ;  /* 0x0000761020207816 */ /* 0x000fe2000000001e */
[----:B------:R-:W-:Y:S01]  /*1c1e0*/  IMAD.MOV.U32 R2, RZ, RZ, R3 ;  /* 0x000000ffff027224 */ /* 0x000fe200078e0003 */
[----:B------:R-:W-:Y:S01]  /*1c1f0*/  PRMT R30, R30, 0x7610, R20 ;  /* 0x000076101e1e7816 */ /* 0x000fe20000000014 */
[----:B------:R-:W-:-:S07]  /*1c200*/  IMAD.MOV.U32 R3, RZ, RZ, R4 ;  /* 0x000000ffff037224 */ /* 0x000fce00078e0004 */
.L_x_15361:
[----:B------:R-:W-:Y:S05]  /*1c210*/  BSYNC B1 ;  /* 0x0000000000017941 */ /* 0x000fea0003800000 */
.L_x_15359:
        /* <DEDUP_REMOVED lines=9> */
.L_x_15363:
[----:B------:R-:W-:Y:S01]  /*1c2b0*/  PRMT R33, R33, 0x7610, R32 ;  /* 0x0000761021217816 */ /* 0x000fe20000000020 */
[----:B------:R-:W-:Y:S01]  /*1c2c0*/  IMAD.MOV.U32 R5, RZ, RZ, R2 ;  /* 0x000000ffff057224 */ /* 0x000fe200078e0002 */
[----:B------:R-:W-:Y:S01]  /*1c2d0*/  PRMT R32, R32, 0x5410, R6 ;  /* 0x0000541020207816 */ /* 0x000fe20000000006 */
[----:B------:R-:W-:-:S07]  /*1c2e0*/  IMAD.MOV.U32 R2, RZ, RZ, R15 ;  /* 0x000000ffff027224 */ /* 0x000fce00078e000f */
.L_x_15364:
[----:B------:R-:W-:Y:S05]  /*1c2f0*/  BSYNC B1 ;  /* 0x0000000000017941 */ /* 0x000fea0003800000 */
.L_x_15362:
        /* <DEDUP_REMOVED lines=9> */
.L_x_15366:
[----:B------:R-:W-:Y:S01]  /*1c390*/  IMAD.MOV.U32 R4, RZ, RZ, R5 ;  /* 0x000000ffff047224 */ /* 0x000fe200078e0005 */
[----:B------:R-:W-:Y:S01]  /*1c3a0*/  PRMT R33, R33, 0x5432, R13 ;  /* 0x0000543221217816 */ /* 0x000fe2000000000d */
[----:B------:R-:W-:-:S07]  /*1c3b0*/  IMAD.MOV.U32 R5, RZ, RZ, R14 ;  /* 0x000000ffff057224 */ /* 0x000fce00078e000e */
.L_x_15367:
[----:B------:R-:W-:Y:S05]  /*1c3c0*/  BSYNC B1 ;  /* 0x0000000000017941 */ /* 0x000fea0003800000 */
.L_x_15365:
        /* <DEDUP_REMOVED lines=9> */
.L_x_15369:
[----:B------:R-:W-:Y:S01]  /*1c460*/  PRMT R32, R33, 0x7610, R32 ;  /* 0x0000761021207816 */ /* 0x000fe20000000020 */
[----:B------:R-:W-:Y:S01]  /*1c470*/  IMAD.MOV.U32 R7, RZ, RZ, R4 ;  /* 0x000000ffff077224 */ /* 0x000fe200078e0004 */
[----:B------:R-:W-:Y:S01]  /*1c480*/  PRMT R33, R16, 0x7632, R33 ;  /* 0x0000763210217816 */ /* 0x000fe20000000021 */
[----:B------:R-:W-:-:S07]  /*1c490*/  IMAD.MOV.U32 R4, RZ, RZ, R10 ;  /* 0x000000ffff047224 */ /* 0x000fce00078e000a */
.L_x_15370:
[----:B------:R-:W-:Y:S05]  /*1c4a0*/  BSYNC B1 ;  /* 0x0000000000017941 */ /* 0x000fea0003800000 */
.L_x_15368:
        /* <DEDUP_REMOVED lines=9> */
.L_x_15372:
[----:B------:R-:W-:Y:S01]  /*1c540*/  PRMT R31, R32, 0x7610, R31 ;  /* 0x00007610201f7816 */ /* 0x000fe2000000001f */
[----:B------:R-:W-:Y:S01]  /*1c550*/  IMAD.MOV.U32 R6, RZ, RZ, R7 ;  /* 0x000000ffff067224 */ /* 0x000fe200078e0007 */
[----:B------:R-:W-:Y:S01]  /*1c560*/  PRMT R32, R13, 0x7632, R32 ;  /* 0x000076320d207816 */ /* 0x000fe20000000020 */
[----:B------:R-:W-:-:S07]  /*1c570*/  IMAD.MOV.U32 R7, RZ, RZ, R8 ;  /* 0x000000ffff077224 */ /* 0x000fce00078e0008 */
.L_x_15373:
[----:B------:R-:W-:Y:S05]  /*1c580*/  BSYNC B1 ;  /* 0x0000000000017941 */ /* 0x000fea0003800000 */
.L_x_15371:
        /* <DEDUP_REMOVED lines=9> */
.L_x_15375:
[----:B------:R-:W-:Y:S01]  /*1c620*/  IMAD.MOV.U32 R27, RZ, RZ, R6 ;  /* 0x000000ffff1b7224 */ /* 0x000fe200078e0006 */
[----:B------:R-:W-:Y:S01]  /*1c630*/  PRMT R31, R16, 0x5410, R31 ;  /* 0x00005410101f7816 */ /* 0x000fe2000000001f */
[----:B------:R-:W-:-:S07]  /*1c640*/  IMAD.MOV.U32 R6, RZ, RZ, R11 ;  /* 0x000000ffff067224 */ /* 0x000fce00078e000b */
.L_x_15376:
[----:B------:R-:W-:Y:S05]  /*1c650*/  BSYNC B1 ;  /* 0x0000000000017941 */ /* 0x000fea0003800000 */
.L_x_15374:
        /* <DEDUP_REMOVED lines=9> */
.L_x_15378:
[C---:B------:R-:W-:Y:S01]  /*1c6f0*/  PRMT R30, R31.reuse, 0x7632, R30 ;  /* 0x000076321f1e7816 */ /* 0x040fe2000000001e */
[----:B------:R-:W-:Y:S01]  /*1c700*/  IMAD.MOV.U32 R26, RZ, RZ, R27 ;  /* 0x000000ffff1a7224 */ /* 0x000fe200078e001b */
[----:B------:R-:W-:Y:S01]  /*1c710*/  PRMT R31, R31, 0x5410, R18 ;  /* 0x000054101f1f7816 */ /* 0x000fe20000000012 */
[----:B------:R-:W-:-:S07]  /*1c720*/  IMAD.MOV.U32 R27, RZ, RZ, R12 ;  /* 0x000000ffff1b7224 */ /* 0x000fce00078e000c */
.L_x_15379:
[----:B------:R-:W-:Y:S05]  /*1c730*/  BSYNC B1 ;  /* 0x0000000000017941 */ /* 0x000fea0003800000 */
.L_x_15377:
[----:B------:R-:W-:-:S07]  /*1c740*/  FADD.FTZ R28, R9, R28 ;  /* 0x0000001c091c7221 */ /* 0x000fce0000010000 */
.L_x_14875:
[----:B------:R-:W-:Y:S05]  /*1c750*/  BSYNC B0 ;  /* 0x0000000000007941 */ /* 0x000fea0003800000 */
.L_x_14874:
[----:B------:R-:W-:Y:S05]  /*1c760*/  @P1 EXIT ;  /* 0x000000000000194d */ /* 0x000fea0003800000 */
[----:B------:R-:W3:Y:S08]  /*1c770*/  LDC R21, c[0x0][0x230] ;  /* 0x00008c00ff157b82 */ /* 0x000ef00000000800 */
[----:B0-2---:R-:W0:Y:S01]  /*1c780*/  LDC.64 R8, c[0x0][0x218] ;  /* 0x00008600ff087b82 */ /* 0x005e220000000a00 */
[----:B-1----:R-:W1:Y:S07]  /*1c790*/  MUFU.LG2 R28, R28 ;  /* 0x0000001c001c7308 */ /* 0x002e6e0000000c00 */
[----:B------:R-:W2:Y:S01]  /*1c7a0*/  LDC.64 R12, c[0x0][0x220] ;  /* 0x00008800ff0c7b82 */ /* 0x000ea20000000a00 */
[----:B---3--:R-:W-:-:S07]  /*1c7b0*/  ISETP.GE.AND P3, PT, R21, 0x1, PT ;  /* 0x000000011500780c */ /* 0x008fce0003f66270 */
[----:B------:R-:W3:Y:S01]  /*1c7c0*/  LDC.64 R10, c[0x0][0x228] ;  /* 0x00008a00ff0a7b82 */ /* 0x000ee20000000a00 */
[----:B------:R-:W-:Y:S01]  /*1c7d0*/  ISETP.GE.AND P0, PT, R21, 0x2, PT ;  /* 0x000000021500780c */ /* 0x000fe20003f06270 */
[----:B0-----:R-:W-:-:S05]  /*1c7e0*/  IMAD.WIDE R8, R24, 0x4, R8 ;  /* 0x0000000418087825 */ /* 0x001fca00078e0208 */
[----:B------:R-:W4:Y:S04]  /*1c7f0*/  @P3 LDG.E.CONSTANT R19, desc[UR6][R8.64] ;  /* 0x0000000608133981 */ /* 0x000f28000c1e9900 */
[----:B------:R-:W5:Y:S01]  /*1c800*/  @P3 LDG.E.CONSTANT R18, desc[UR6][R8.64] ;  /* 0x0000000608123981 */ /* 0x000f62000c1e9900 */
[C---:B------:R-:W-:Y:S02]  /*1c810*/  ISETP.GE.AND P1, PT, R21.reuse, 0x3, PT ;  /* 0x000000031500780c */ /* 0x040fe40003f26270 */
[----:B------:R-:W-:Y:S01]  /*1c820*/  ISETP.GE.AND P2, PT, R21, 0x4, PT ;  /* 0x000000041500780c */ /* 0x000fe20003f46270 */
[----:B------:R-:W3:Y:S04]  /*1c830*/  @P0 LDG.E.CONSTANT R17, desc[UR6][R8.64] ;  /* 0x0000000608110981 */ /* 0x000ee8000c1e9900 */
[----:B------:R-:W3:Y:S06]  /*1c840*/  @P0 LDG.E.CONSTANT R16, desc[UR6][R8.64] ;  /* 0x0000000608100981 */ /* 0x000eec000c1e9900 */
[----:B------:R-:W3:Y:S04]  /*1c850*/  @P1 LDG.E.CONSTANT R15, desc[UR6][R8.64] ;  /* 0x00000006080f1981 */ /* 0x000ee8000c1e9900 */
[----:B------:R-:W3:Y:S04]  /*1c860*/  @P1 LDG.E.CONSTANT R14, desc[UR6][R8.64] ;  /* 0x00000006080e1981 */ /* 0x000ee8000c1e9900 */
[----:B------:R-:W3:Y:S01]  /*1c870*/  @P2 LDG.E.CONSTANT R0, desc[UR6][R8.64] ;  /* 0x0000000608002981 */ /* 0x000ee2000c1e9900 */
[----:B------:R-:W-:-:S02]  /*1c880*/  HADD2.F32 R20, -RZ, R30.H0_H0 ;  /* 0x2000001eff147230 */ /* 0x000fc40000004100 */
[----:B------:R-:W-:Y:S02]  /*1c890*/  HADD2.F32 R22, -RZ, R31.H1_H1 ;  /* 0x3000001fff167230 */ /* 0x000fe40000004100 */
[----:B------:R-:W-:Y:S02]  /*1c8a0*/  IMAD R21, R24, R21, RZ ;  /* 0x0000001518157224 */ /* 0x000fe400078e02ff */
[----:B------:R-:W-:Y:S01]  /*1c8b0*/  @P3 FADD.FTZ R23, R20, -R29 ;  /* 0x8000001d14173221 */ /* 0x000fe20000010000 */
[----:B------:R-:W-:-:S03]  /*1c8c0*/  HADD2.F32 R24, -RZ, R32.H0_H0 ;  /* 0x20000020ff187230 */ /* 0x000fc60000004100 */
[----:B-1----:R-:W-:Y:S01]  /*1c8d0*/  @P3 FFMA.FTZ R20, R28, -0.69314718246459960938, R23 ;  /* 0xbf3172181c143823 */ /* 0x002fe20000010017 */
[--C-:B------:R-:W-:Y:S01]  /*1c8e0*/  @P3 FADD.FTZ R23, R22, -R29.reuse ;  /* 0x8000001d16173221 */ /* 0x100fe20000010000 */
[----:B------:R-:W-:Y:S02]  /*1c8f0*/  HADD2.F32 R22, -RZ, R31.H0_H0 ;  /* 0x2000001fff167230 */ /* 0x000fe40000004100 */
[----:B------:R-:W-:Y:S01]  /*1c900*/  @P0 FADD.FTZ R25, R24, -R29 ;  /* 0x8000001d18190221 */ /* 0x000fe20000010000 */
[----:B------:R-:W-:-:S03]  /*1c910*/  @P3 FFMA.FTZ R23, R28, -0.69314718246459960938, R23 ;  /* 0xbf3172181c173823 */ /* 0x000fc60000010017 */
[----:B------:R-:W-:Y:S01]  /*1c920*/  @P0 FFMA.FTZ R25, R28, -0.69314718246459960938, R25 ;  /* 0xbf3172181c190823 */ /* 0x000fe20000010019 */
[----:B----4-:R-:W-:Y:S01]  /*1c930*/  @P3 FADD.FTZ R20, R19, R20 ;  /* 0x0000001413143221 */ /* 0x010fe20000010000 */
[----:B------:R-:W-:Y:S02]  /*1c940*/  IMAD.SHL.U32 R19, R21, 0x2, RZ ;  /* 0x0000000215137824 */ /* 0x000fe400078e00ff */
[----:B------:R-:W-:Y:S01]  /*1c950*/  @P0 FADD.FTZ R21, R22, -R29 ;  /* 0x8000001d16150221 */ /* 0x000fe20000010000 */
[----:B-----5:R-:W-:Y:S01]  /*1c960*/  @P3 FADD.FTZ R18, R18, R23 ;  /* 0x0000001712123221 */ /* 0x020fe20000010000 */
[----:B------:R-:W-:Y:S02]  /*1c970*/  @P3 F2FP.F16.F32.PACK_AB R20, RZ, R20 ;  /* 0x00000014ff14323e */ /* 0x000fe400000000ff */
[----:B------:R-:W-:Y:S01]  /*1c980*/  @P0 FFMA.FTZ R22, R28, -0.69314718246459960938, R21 ;  /* 0xbf3172181c160823 */ /* 0x000fe20000010015 */
[----:B--2---:R-:W-:Y:S01]  /*1c990*/  IMAD.WIDE R12, R19, 0x4, R12 ;  /* 0x00000004130c7825 */ /* 0x004fe200078e020c */
[----:B------:R-:W-:-:S03]  /*1c9a0*/  @P3 F2FP.F16.F32.PACK_AB R18, RZ, R18 ;  /* 0x00000012ff12323e */ /* 0x000fc600000000ff */
[----:B---3--:R-:W-:Y:S01]  /*1c9b0*/  @P0 FADD.FTZ R17, R17, R22 ;  /* 0x0000001611110221 */ /* 0x008fe20000010000 */
[----:B------:R-:W-:Y:S01]  /*1c9c0*/  PRMT R23, R20, 0x7610, R23 ;  /* 0x0000761014177816 */ /* 0x000fe20000000017 */
[--C-:B------:R-:W-:Y:S01]  /*1c9d0*/  HADD2.F32 R20, -RZ, R33.reuse.H0_H0 ;  /* 0x20000021ff147230 */ /* 0x100fe20000004100 */
[----:B------:R-:W-:Y:S01]  /*1c9e0*/  PRMT R24, R18, 0x7610, R24 ;  /* 0x0000761012187816 */ /* 0x000fe20000000018 */
[----:B------:R-:W-:Y:S02]  /*1c9f0*/  HADD2.F32 R18, -RZ, R33.H1_H1 ;  /* 0x30000021ff127230 */ /* 0x000fe40000004100 */
[----:B------:R-:W-:Y:S01]  /*1ca00*/  @P0 FADD.FTZ R16, R16, R25 ;  /* 0x0000001910100221 */ /* 0x000fe20000010000 */
[----:B------:R-:W-:-:S04]  /*1ca10*/  IMAD.WIDE R10, R19, 0x2, R10 ;  /* 0x00000002130a7825 */ /* 0x000fc800078e020a */
[--C-:B------:R-:W-:Y:S01]  /*1ca20*/  @P1 FADD.FTZ R19, R20, -R29.reuse ;  /* 0x8000001d14131221 */ /* 0x100fe20000010000 */
[----:B------:R0:W-:Y:S01]  /*1ca30*/  @P3 STG.E desc[UR6][R12.64], R26 ;  /* 0x0000001a0c003986 */ /* 0x0001e2000c101906 */
[----:B------:R-:W-:Y:S01]  /*1ca40*/  @P1 FADD.FTZ R21, R18, -R29 ;  /* 0x8000001d12151221 */ /* 0x000fe20000010000 */
[----:B------:R-:W-:Y:S02]  /*1ca50*/  HADD2.F32 R22, -RZ, R32.H1_H1 ;  /* 0x30000020ff167230 */ /* 0x000fe40000004100 */
[C---:B------:R-:W-:Y:S01]  /*1ca60*/  @P1 FFMA.FTZ R18, R28.reuse, -0.69314718246459960938, R19 ;  /* 0xbf3172181c121823 */ /* 0x040fe20000010013 */
[----:B------:R-:W-:Y:S01]  /*1ca70*/  @P0 F2FP.F16.F32.PACK_AB R17, RZ, R17 ;  /* 0x00000011ff11023e */ /* 0x000fe200000000ff */
[----:B------:R-:W-:Y:S01]  /*1ca80*/  @P1 FFMA.FTZ R21, R28, -0.69314718246459960938, R21 ;  /* 0xbf3172181c151823 */ /* 0x000fe20000010015 */
[----:B------:R0:W-:Y:S01]  /*1ca90*/  @P3 STG.E.U16 desc[UR6][R10.64], R23 ;  /* 0x000000170a003986 */ /* 0x0001e2000c101506 */
[----:B------:R-:W-:Y:S01]  /*1caa0*/  @P2 FADD.FTZ R19, R22, -R29 ;  /* 0x8000001d16132221 */ /* 0x000fe20000010000 */
[----:B------:R-:W-:Y:S01]  /*1cab0*/  @P1 FADD.FTZ R15, R15, R18 ;  /* 0x000000120f0f1221 */ /* 0x000fe20000010000 */
[----:B------:R-:W-:Y:S01]  /*1cac0*/  @P1 FADD.FTZ R14, R14, R21 ;  /* 0x000000150e0e1221 */ /* 0x000fe20000010000 */
[----:B------:R0:W-:Y:S01]  /*1cad0*/  @P3 STG.E desc[UR6][R12.64+0x4], R27 ;  /* 0x0000041b0c003986 */ /* 0x0001e2000c101906 */
[----:B------:R-:W-:Y:S01]  /*1cae0*/  @P2 FFMA.FTZ R19, R28, -0.69314718246459960938, R19 ;  /* 0xbf3172181c132823 */ /* 0x000fe20000010013 */
[----:B------:R-:W-:-:S02]  /*1caf0*/  @P0 F2FP.F16.F32.PACK_AB R16, RZ, R16 ;  /* 0x00000010ff10023e */ /* 0x000fc400000000ff */
[----:B------:R0:W-:Y:S01]  /*1cb00*/  @P3 STG.E.U16 desc[UR6][R10.64+0x2], R24 ;  /* 0x000002180a003986 */ /* 0x0001e2000c101506 */
[----:B------:R-:W-:Y:S01]  /*1cb10*/  @P2 FADD.FTZ R0, R0, R19 ;  /* 0x0000001300002221 */ /* 0x000fe20000010000 */
[----:B------:R-:W-:Y:S02]  /*1cb20*/  @P1 F2FP.F16.F32.PACK_AB R15, RZ, R15 ;  /* 0x0000000fff0f123e */ /* 0x000fe400000000ff */
[----:B------:R0:W-:Y:S01]  /*1cb30*/  @P0 STG.E desc[UR6][R12.64+0x8], R6 ;  /* 0x000008060c000986 */ /* 0x0001e2000c101906 */
[----:B------:R-:W-:Y:S02]  /*1cb40*/  @P1 F2FP.F16.F32.PACK_AB R14, RZ, R14 ;  /* 0x0000000eff0e123e */ /* 0x000fe400000000ff */
[----:B------:R-:W-:Y:S01]  /*1cb50*/  @P2 F2FP.F16.F32.PACK_AB R0, RZ, R0 ;  /* 0x00000000ff00223e */ /* 0x000fe200000000ff */
        /* <DEDUP_REMOVED lines=19> */
.L_x_15380:
        /* <DEDUP_REMOVED lines=15> */
.L_x_74345:


//--------------------- .text._ZN17fastertransformer38beam_online_softmax_topk_stage2_kernelI6__halfLi8ELi64EEEvPKfS3_PiPT_ii --------------------------
	.section	.text._ZN17fastertransformer38beam_online_softmax_topk_stage2_kernelI6__halfLi8ELi64EEEvPKfS3_PiPT_ii,"ax",@progbits
	.align	128
        .global         _ZN17fastertransformer38beam_online_softmax_topk_stage2_kernelI6__halfLi8ELi64EEEvPKfS3_PiPT_ii
        .type           _ZN17fastertransformer38beam_online_softmax_topk_stage2_kernelI6__halfLi8ELi64EEEvPKfS3_PiPT_ii,@function
        .size           _ZN17fastertransformer38beam_online_softmax_topk_stage2_kernelI6__halfLi8ELi64EEEvPKfS3_PiPT_ii,(.L_x_74346 - _ZN17fastertransformer38beam_online_softmax_topk_stage2_kernelI6__halfLi8ELi64EEEvPKfS3_PiPT_ii)
        .other          _ZN17fastertransformer38beam_online_softmax_topk_stage2_kernelI6__halfLi8ELi64EEEvPKfS3_PiPT_ii,@"STO_CUDA_ENTRY STV_DEFAULT"
_ZN17fastertransformer38beam_online_softmax_topk_stage2_kernelI6__halfLi8ELi64EEEvPKfS3_PiPT_ii:
.text._ZN17fastertransformer38beam_online_softmax_topk_stage2_kernelI6__halfLi8ELi64EEEvPKfS3_PiPT_ii:
        /* <DEDUP_REMOVED lines=53> */
.L_x_15385:
[----:B------:R-:W-:-:S06]  /*0350*/  IMAD.MOV.U32 R4, RZ, RZ, R12 ;  /* 0x000000ffff047224 */ /* 0x000fcc00078e000c */
[----:B------:R0:W2:Y:S01]  /*0360*/  LDG.E.CONSTANT R4, desc[UR6][R4.64] ;  /* 0x0000000604047981 */ /* 0x0000a2000c1e9900 */
[----:B------:R-:W-:Y:S01]  /*0370*/  VIADD R8, R8, 0xffffffff ;  /* 0xffffffff08087836 */ /* 0x000fe20000000000 */
[----:B------:R-:W-:Y:S01]  /*0380*/  IADD3 R12, P2, R12, 0x100, RZ ;  /* 0x000001000c0c7810 */ /* 0x000fe20007f5e0ff */
[----:B------:R-:W-:-:S03]  /*0390*/  VIADD R6, R6, 0x40 ;  /* 0x0000004006067836 */ /* 0x000fc60000000000 */
[----:B------:R-:W-:Y:S01]  /*03a0*/  ISETP.NE.AND P1, PT, R8, RZ, PT ;  /* 0x000000ff0800720c */ /* 0x000fe20003f25270 */
[----:B0-----:R-:W-:Y:S01]  /*03b0*/  IMAD.X R5, RZ, RZ, R5, P2 ;  /* 0x000000ffff057224 */ /* 0x001fe200010e0605 */
[----:B--2---:R0:W-:Y:S02]  /*03c0*/  STS [R9], R4 ;  /* 0x0000000409007388 */ /* 0x0041e40000000800 */
[----:B0-----:R-:W-:-:S09]  /*03d0*/  VIADD R9, R9, 0x100 ;  /* 0x0000010009097836 */ /* 0x001fd20000000000 */
[----:B------:R-:W-:Y:S05]  /*03e0*/  @P1 BRA `(.L_x_15385) ;  /* 0xfffffffc00d81947 */ /* 0x000fea000383ffff */
.L_x_15384:
[----:B------:R-:W-:Y:S05]  /*03f0*/  BSYNC B1 ;  /* 0x0000000000017941 */ /* 0x000fea0003800000 */
.L_x_15383:
        /* <DEDUP_REMOVED lines=19> */
.L_x_15388:
        /* <DEDUP_REMOVED lines=38> */
.L_x_15387:
[----:B------:R-:W-:Y:S05]  /*0790*/  BSYNC B1 ;  /* 0x0000000000017941 */ /* 0x000fea0003800000 */
.L_x_15386:
        /* <DEDUP_REMOVED lines=25> */
.L_x_15390:
[----:B------:R-:W-:Y:S05]  /*0930*/  BSYNC B1 ;  /* 0x0000000000017941 */ /* 0x000fea0003800000 */
.L_x_15389:
        /* <DEDUP_REMOVED lines=10> */
.L_x_15382:
[----:B------:R-:W-:Y:S05]  /*09e0*/  BSYNC B0 ;  /* 0x0000000000007941 */ /* 0x000fea0003800000 */
.L_x_15381:
        /* <DEDUP_REMOVED lines=27> */
.L_x_15397:
[----:B------:R-:W-:Y:S02]  /*0ba0*/  IMAD R25, R14, 0x12, R21 ;  /* 0x000000120e197824 */ /* 0x000fe400078e0215 */
[C-C-:B-1----:R-:W-:Y:S02]  /*0bb0*/  IMAD R34, R21.reuse, 0x4, R15.reuse ;  /* 0x0000000415227824 */ /* 0x142fe400078e020f */
[----:B------:R-:W-:Y:S01]  /*0bc0*/  IMAD R23, R21, 0x2, R15 ;  /* 0x0000000215177824 */ /* 0x000fe200078e020f */
[----:B------:R-:W-:Y:S01]  /*0bd0*/  LEA R25, R25, UR4, 0x2 ;  /* 0x0000000419197c11 */ /* 0x000fe2000f8e10ff */
[----:B------:R-:W-:-:S04]  /*0be0*/  VIADD R22, R22, 0xfffffff0 ;  /* 0xfffffff016167836 */ /* 0x000fc80000000000 */
[----:B0--3--:R-:W0:Y:S01]  /*0bf0*/  LDS.64 R12, [R25+0x20] ;  /* 0x00002000190c7984 */ /* 0x009e220000000a00 */
[----:B------:R-:W-:-:S03]  /*0c00*/  ISETP.GT.AND P1, PT, R22, 0xc, PT ;  /* 0x0000000c1600780c */ /* 0x000fc60003f24270 */
[----:B------:R-:W1:Y:S04]  /*0c10*/  LDS.64 R10, [R25+0x28] ;  /* 0x00002800190a7984 */ /* 0x000e680000000a00 */
[----:B------:R-:W2:Y:S04]  /*0c20*/  LDS.64 R30, [R25] ;  /* 0x00000000191e7984 */ /* 0x000ea80000000a00 */
[----:B------:R-:W3:Y:S04]  /*0c30*/  LDS.64 R8, [R25+0x30] ;  /* 0x0000300019087984 */ /* 0x000ee80000000a00 */
[----:B------:R-:W-:Y:S04]  /*0c40*/  LDS.64 R26, [R25+0x8] ;  /* 0x00000800191a7984 */ /* 0x000fe80000000a00 */
        /* <DEDUP_REMOVED lines=9> */
[----:B--2---:R0:W-:Y:S03]  /*0ce0*/  STL [R34], R30 ;  /* 0x0000001e22007387 */ /* 0x0041e60000100800 */
[----:B------:R-:W-:Y:S01]  /*0cf0*/  PRMT R37, R32, 0x7610, R37 ;  /* 0x0000761020257816 */ /* 0x000fe20000000025 */
[----:B------:R3:W-:Y:S04]  /*0d00*/  STL.U16 [R23+0x20], R35 ;  /* 0x0000202317007387 */ /* 0x0007e80000100400 */
[----:B------:R-:W1:Y:S01]  /*0d10*/  LDS.64 R28, [R25+0x50] ;  /* 0x00005000191c7984 */ /* 0x000e620000000a00 */
[----:B0-----:R-:W-:-:S03]  /*0d20*/  VIADD R30, R21, 0x4 ;  /* 0x00000004151e7836 */ /* 0x001fc60000000000 */
[----:B------:R0:W-:Y:S01]  /*0d30*/  STL [R34+0x4], R31 ;  /* 0x0000041f22007387 */ /* 0x0001e20000100800 */
[----:B---3--:R-:W-:-:S03]  /*0d40*/  F2FP.F16.F32.PACK_AB R35, R9, R8 ;  /* 0x000000080923723e */ /* 0x008fc600000000ff */
[----:B------:R2:W-:Y:S01]  /*0d50*/  STL.U16 [R23+0x22], R36 ;  /* 0x0000222417007387 */ /* 0x0005e20000100400 */
[----:B----4-:R-:W-:-:S03]  /*0d60*/  F2FP.F16.F32.PACK_AB R16, R17, R16 ;  /* 0x000000101110723e */ /* 0x010fc600000000ff */
[----:B------:R3:W-:Y:S01]  /*0d70*/  STL [R34+0x8], R26 ;  /* 0x0000081a22007387 */ /* 0x0007e20000100800 */
[C-C-:B0-----:R-:W-:Y:S01]  /*0d80*/  IMAD R31, R30.reuse, 0x4, R15.reuse ;  /* 0x000000041e1f7824 */ /* 0x141fe200078e020f */
[----:B-----5:R-:W-:Y:S01]  /*0d90*/  F2FP.F16.F32.PACK_AB R3, R3, R2 ;  /* 0x000000020303723e */ /* 0x020fe200000000ff */
[----:B------:R-:W-:Y:S01]  /*0da0*/  IMAD R30, R30, 0x2, R15 ;  /* 0x000000021e1e7824 */ /* 0x000fe200078e020f */
[----:B------:R0:W-:Y:S01]  /*0db0*/  STL.U16 [R23+0x24], R37 ;  /* 0x0000242517007387 */ /* 0x0001e20000100400 */
[----:B--2---:R-:W-:-:S03]  /*0dc0*/  PRMT R36, R32, 0x7632, R36 ;  /* 0x0000763220247816 */ /* 0x004fc60000000024 */
[----:B------:R-:W2:Y:S01]  /*0dd0*/  LDS.64 R32, [R25+0x58] ;  /* 0x0000580019207984 */ /* 0x000ea20000000a00 */
[----:B---3--:R-:W-:-:S03]  /*0de0*/  F2FP.F16.F32.PACK_AB R26, R7, R6 ;  /* 0x00000006071a723e */ /* 0x008fc600000000ff */
[----:B------:R3:W-:Y:S01]  /*0df0*/  STL [R34+0xc], R27 ;  /* 0x00000c1b22007387 */ /* 0x0007e20000100800 */
[----:B------:R-:W-:Y:S02]  /*0e00*/  PRMT R17, R26, 0x7632, R17 ;  /* 0x000076321a117816 */ /* 0x000fe40000000011 */
[----:B0-----:R-:W-:Y:S01]  /*0e10*/  PRMT R37, R35, 0x7632, R37 ;  /* 0x0000763223257816 */ /* 0x001fe20000000025 */
[----:B------:R-:W-:Y:S04]  /*0e20*/  STL.U16 [R23+0x26], R36 ;  /* 0x0000262417007387 */ /* 0x000fe80000100400 */
[----:B------:R0:W-:Y:S01]  /*0e30*/  STL [R31], R4 ;  /* 0x000000041f007387 */ /* 0x0001e20000100800 */
[----:B---3--:R-:W-:-:S03]  /*0e40*/  VIADD R34, R21, 0x8 ;  /* 0x0000000815227836 */ /* 0x008fc60000000000 */
[----:B------:R-:W-:Y:S01]  /*0e50*/  STL.U16 [R30+0x20], R35 ;  /* 0x000020231e007387 */ /* 0x000fe20000100400 */
[C-C-:B------:R-:W-:Y:S01]  /*0e60*/  IMAD R2, R34.reuse, 0x4, R15.reuse ;  /* 0x0000000422027824 */ /* 0x140fe200078e020f */
[----:B-1----:R-:W-:Y:S02]  /*0e70*/  F2FP.F16.F32.PACK_AB R28, R29, R28 ;  /* 0x0000001c1d1c723e */ /* 0x002fe400000000ff */
[----:B------:R1:W-:Y:S01]  /*0e80*/  STL [R31+0x4], R5 ;  /* 0x000004051f007387 */ /* 0x0003e20000100800 */
[----:B------:R-:W-:Y:S02]  /*0e90*/  IMAD R34, R34, 0x2, R15 ;  /* 0x0000000222227824 */ /* 0x000fe400078e020f */
[C---:B0-----:R-:W-:Y:S01]  /*0ea0*/  VIADD R4, R21.reuse, 0xc ;  /* 0x0000000c15047836 */ /* 0x041fe20000000000 */
[----:B------:R-:W-:Y:S01]  /*0eb0*/  STL.U16 [R30+0x22], R37 ;  /* 0x000022251e007387 */ /* 0x000fe20000100400 */
[----:B------:R-:W-:-:S03]  /*0ec0*/  VIADD R21, R21, 0x10 ;  /* 0x0000001015157836 */ /* 0x000fc60000000000 */
[----:B------:R0:W-:Y:S01]  /*0ed0*/  STL [R31+0x8], R18 ;  /* 0x000008121f007387 */ /* 0x0001e20000100800 */
[----:B-1----:R-:W-:-:S03]  /*0ee0*/  PRMT R5, R16, 0x7632, R5 ;  /* 0x0000763210057816 */ /* 0x002fc60000000005 */
[----:B------:R-:W-:Y:S04]  /*0ef0*/  STL.U16 [R30+0x24], R26 ;  /* 0x0000241a1e007387 */ /* 0x000fe80000100400 */
        /* <DEDUP_REMOVED lines=26> */
.L_x_15396:
        /* <DEDUP_REMOVED lines=10> */
[----:B0-----:R-:W-:-:S05]  /*1140*/  LEA R16, R2, UR4, 0x2 ;  /* 0x0000000402107c11 */ /* 0x001fca000f8e10ff */
[----:B------:R-:W0:Y:S04]  /*1150*/  LDS.64 R18, [R16+0x20] ;  /* 0x0000200010127984 */ /* 0x000e280000000a00 */
[----:B------:R-:W1:Y:S04]  /*1160*/  LDS.64 R26, [R16+0x28] ;  /* 0x00002800101a7984 */ /* 0x000e680000000a00 */
[----:B------:R-:W2:Y:S04]  /*1170*/  LDS.64 R2, [R16] ;  /* 0x0000000010027984 */ /* 0x000ea80000000a00 */
[----:B---3--:R-:W3:Y:S04]  /*1180*/  LDS.64 R6, [R16+0x30] ;  /* 0x0000300010067984 */ /* 0x008ee80000000a00 */
[----:B------:R-:W-:Y:S04]  /*1190*/  LDS.64 R4, [R16+0x8] ;  /* 0x0000080010047984 */ /* 0x000fe80000000a00 */
[----:B------:R-:W4:Y:S04]  /*11a0*/  LDS.64 R8, [R16+0x38] ;  /* 0x0000380010087984 */ /* 0x000f280000000a00 */
[----:B------:R-:W5:Y:S04]  /*11b0*/  LDS.64 R10, [R16+0x10] ;  /* 0x00001000100a7984 */ /* 0x000f680000000a00 */
[----:B------:R0:W5:Y:S02]  /*11c0*/  LDS.64 R12, [R16+0x18] ;  /* 0x00001800100c7984 */ /* 0x0001640000000a00 */
[----:B0-----:R-:W-:Y:S01]  /*11d0*/  VIADD R16, R21, 0x4 ;  /* 0x0000000415107836 */ /* 0x001fe20000000000 */
[----:B------:R-:W-:Y:S01]  /*11e0*/  F2FP.F16.F32.PACK_AB R18, R19, R18 ;  /* 0x000000121312723e */ /* 0x000fe200000000ff */
[----:B------:R-:W-:-:S02]  /*11f0*/  IMAD R19, R21, 0x2, R15 ;  /* 0x0000000215137824 */ /* 0x000fc400078e020f */
[----:B------:R-:W-:Y:S01]  /*1200*/  VIADD R21, R21, 0x8 ;  /* 0x0000000815157836 */ /* 0x000fe20000000000 */
[----:B-1----:R-:W-:Y:S02]  /*1210*/  F2FP.F16.F32.PACK_AB R26, R27, R26 ;  /* 0x0000001a1b1a723e */ /* 0x002fe400000000ff */
[----:B------:R-:W-:Y:S01]  /*1220*/  PRMT R23, R18, 0x7632, R23 ;  /* 0x0000763212177816 */ /* 0x000fe20000000017 */
[----:B--2---:R0:W-:Y:S04]  /*1230*/  STL [R17], R2 ;  /* 0x0000000211007387 */ /* 0x0041e80000100800 */
        /* <DEDUP_REMOVED lines=22> */
.L_x_15398:
[----:B------:R-:W-:-:S13]  /*13a0*/  ISETP.NE.OR P0, PT, R22, RZ, P0 ;  /* 0x000000ff1600720c */ /* 0x000fda0000705670 */
[----:B------:R-:W-:Y:S05]  /*13b0*/  @!P0 BRA `(.L_x_15394) ;  /* 0x0000000000708947 */ /* 0x000fea0003800000 */
.L_x_15395:
[----:B------:R-:W4:Y:S01]  /*13c0*/  S2UR UR5, SR_CgaCtaId ;  /* 0x00000000000579c3 */ /* 0x000f220000008800 */
[----:B------:R-:W-:Y:S02]  /*13d0*/  UMOV UR4, 0x400 ;  /* 0x0000040000047882 */ /* 0x000fe40000000000 */
[----:B------:R-:W-:-:S04]  /*13e0*/  UIADD3 UR4, UR4, 0xb0, URZ ;  /* 0x000000b004047890 */ /* 0x000fc8000fffe03f */
[----:B----4-:R-:W-:-:S12]  /*13f0*/  ULEA UR4, UR5, UR4, 0x18 ;  /* 0x0000000405047291 */ /* 0x010fd8000f8ec03f */
.L_x_15399:
[----:B012---:R-:W-:Y:S02]  /*1400*/  IMAD R2, R14, 0x12, R21 ;  /* 0x000000120e027824 */ /* 0x007fe400078e0215 */
[----:B------:R-:W-:Y:S02]  /*1410*/  IMAD R11, R21, 0x2, R15 ;  /* 0x00000002150b7824 */ /* 0x000fe400078e020f */
[----:B------:R-:W-:Y:S01]  /*1420*/  VIADD R22, R22, 0xfffffffc ;  /* 0xfffffffc16167836 */ /* 0x000fe20000000000 */
[----:B------:R-:W-:-:S04]  /*1430*/  LEA R10, R2, UR4, 0x2 ;  /* 0x00000004020a7c11 */ /* 0x000fc8000f8e10ff */
[----:B------:R-:W-:Y:S01]  /*1440*/  ISETP.NE.AND P0, PT, R22, RZ, PT ;  /* 0x000000ff1600720c */ /* 0x000fe20003f05270 */
[----:B0--3--:R-:W0:Y:S04]  /*1450*/  LDS.64 R6, [R10+0x20] ;  /* 0x000020000a067984 */ /* 0x009e280000000a00 */
        /* <DEDUP_REMOVED lines=18> */
.L_x_15394:
        /* <DEDUP_REMOVED lines=13> */
.L_x_15400:
        /* <DEDUP_REMOVED lines=11> */
.L_x_15393:
        /* <DEDUP_REMOVED lines=9> */
.L_x_15392:
[----:B------:R-:W-:Y:S05]  /*1790*/  BSYNC B0 ;  /* 0x0000000000007941 */ /* 0x000fea0003800000 */
.L_x_15391:
        /* <DEDUP_REMOVED lines=16> */
[----:B------:R-:W-:Y:S01]  /*18a0*/  PRMT R29, R18, 0x7610, R12 ;  /* 0x00007610121d7816 */ /* 0x000fe2000000000c */
[----:B------:R-:W-:Y:S01]  /*18b0*/  IMAD.MOV.U32 R21, RZ, RZ, R13 ;  /* 0x000000ffff157224 */ /* 0x000fe200078e000d */
        /* <DEDUP_REMOVED lines=31> */
[----:B------:R-:W-:-:S05]  /*1ab0*/  HSETP2.GT.AND P0, PT, R30.H1_H1, R30.H0_H0, PT ;  /* 0x2000001e1e007234 */ /* 0x000fca0003f04c00 */
[----:B------:R-:W-:Y:S01]  /*1ac0*/  ISETP.EQ.OR P0, PT, R2, -0x1, P0 ;  /* 0xffffffff0200780c */ /* 0x000fe20000702670 */
[----:B0-----:R-:W-:-:S12]  /*1ad0*/  FMUL.FTZ R10, R11, R16 ;  /* 0x000000100b0a7220 */ /* 0x001fd80000410000 */
[----:B------:R-:W-:Y:S05]  /*1ae0*/  @P0 BRA `(.L_x_15404) ;  /* 0x0000000000140947 */ /* 0x000fea0003800000 */
[----:B------:R-:W-:Y:S01]  /*1af0*/  ISETP.GE.AND P0, PT, R3, R2, PT ;  /* 0x000000020300720c */ /* 0x000fe20003f06270 */
[----:B------:R-:W-:Y:S01]  /*1b00*/  IMAD.MOV.U32 R14, RZ, RZ, R2 ;  /* 0x000000ffff0e7224 */ /* 0x000fe200078e0002 */
[----:B------:R-:W-:-:S11]  /*1b10*/  PRMT R11, R30, 0x7610, R11 ;  /* 0x000076101e0b7816 */ /* 0x000fd6000000000b */
[----:B------:R-:W-:-:S13]  /*1b20*/  HSETP2.NEU.OR P0, PT, R30.H1_H1, R30.H0_H0, P0 ;  /* 0x2000001e1e007234 */ /* 0x000fda000070dc20 */
[----:B------:R-:W-:Y:S05]  /*1b30*/  @P0 BRA `(.L_x_15405) ;  /* 0x0000000000100947 */ /* 0x000fea0003800000 */
.L_x_15404:
[----:B------:R-:W-:Y:S01]  /*1b40*/  IMAD.MOV.U32 R14, RZ, RZ, R3 ;  /* 0x000000ffff0e7224 */ /* 0x000fe200078e0003 */
[C---:B------:R-:W-:Y:S01]  /*1b50*/  PRMT R11, R30.reuse, 0x7632, R11 ;  /* 0x000076321e0b7816 */ /* 0x040fe2000000000b */
[----:B------:R-:W-:Y:S01]  /*1b60*/  IMAD.MOV.U32 R3, RZ, RZ, R2 ;  /* 0x000000ffff037224 */ /* 0x000fe200078e0002 */
[----:B------:R-:W-:-:S07]  /*1b70*/  PRMT R30, R30, 0x5410, R30 ;  /* 0x000054101e1e7816 */ /* 0x000fce000000001e */
.L_x_15405:
[----:B------:R-:W-:Y:S05]  /*1b80*/  BSYNC B1 ;  /* 0x0000000000017941 */ /* 0x000fea0003800000 */
.L_x_15403:
        /* <DEDUP_REMOVED lines=9> */
.L_x_15407:
[----:B------:R-:W-:Y:S01]  /*1c20*/  IMAD.MOV.U32 R13, RZ, RZ, R14 ;  /* 0x000000ffff0d7224 */ /* 0x000fe200078e000e */
[----:B------:R-:W-:Y:S01]  /*1c30*/  PRMT R2, R11, 0x7610, R2 ;  /* 0x000076100b027816 */ /* 0x000fe20000000002 */
[----:B------:R-:W-:Y:S01]  /*1c40*/  IMAD.MOV.U32 R14, RZ, RZ, R5 ;  /* 0x000000ffff0e7224 */ /* 0x000fe200078e0005 */
[----:B------:R-:W-:-:S07]  /*1c50*/  PRMT R11, R29, 0x7632, R11 ;  /* 0x000076321d0b7816 */ /* 0x000fce000000000b */
.L_x_15408:
[----:B------:R-:W-:Y:S05]  /*1c60*/  BSYNC B1 ;  /* 0x0000000000017941 */ /* 0x000fea0003800000 */
.L_x_15406:
        /* <DEDUP_REMOVED lines=9> */
.L_x_15410:
[----:B------:R-:W-:Y:S01]  /*1d00*/  IMAD.MOV.U32 R16, RZ, RZ, R13 ;  /* 0x000000ffff107224 */ /* 0x000fe200078e000d */
[----:B------:R-:W-:Y:S01]  /*1d10*/  PRMT R5, R2, 0x7610, R5 ;  /* 0x0000761002057816 */ /* 0x000fe20000000005 */
[----:B------:R-:W-:Y:S01]  /*1d20*/  IMAD.MOV.U32 R13, RZ, RZ, R4 ;  /* 0x000000ffff0d7224 */ /* 0x000fe200078e0004 */
[----:B------:R-:W-:-:S07]  /*1d30*/  PRMT R2, R25, 0x7610, R2 ;  /* 0x0000761019027816 */ /* 0x000fce0000000002 */
.L_x_15411:
[----:B------:R-:W-:Y:S05]  /*1d40*/  BSYNC B1 ;  /* 0x0000000000017941 */ /* 0x000fea0003800000 */
.L_x_15409:
        /* <DEDUP_REMOVED lines=9> */
.L_x_15413:
[----:B------:R-:W-:Y:S01]  /*1de0*/  IMAD.MOV.U32 R19, RZ, RZ, R16 ;  /* 0x000000ffff137224 */ /* 0x000fe200078e0010 */
[----:B------:R-:W-:Y:S01]  /*1df0*/  PRMT R2, R2, 0x5410, R5 ;  /* 0x0000541002027816 */ /* 0x000fe20000000005 */
[----:B------:R-:W-:Y:S01]  /*1e00*/  IMAD.MOV.U32 R16, RZ, RZ, R7 ;  /* 0x000000ffff107224 */ /* 0x000fe200078e0007 */
[----:B------:R-:W-:-:S07]  /*1e10*/  PRMT R5, R25, 0x7632, R5 ;  /* 0x0000763219057816 */ /* 0x000fce0000000005 */
.L_x_15414:
[----:B------:R-:W-:Y:S05]  /*1e20*/  BSYNC B1 ;  /* 0x0000000000017941 */ /* 0x000fea0003800000 */
.L_x_15412:
        /* <DEDUP_REMOVED lines=9> */
.L_x_15416:
[----:B------:R-:W-:Y:S01]  /*1ec0*/  IMAD.MOV.U32 R4, RZ, RZ, R19 ;  /* 0x000000ffff047224 */ /* 0x000fe200078e0013 */
[----:B------:R-:W-:Y:S01]  /*1ed0*/  PRMT R5, R5, 0x7610, R2 ;  /* 0x0000761005057816 */ /* 0x000fe20000000002 */
[----:B------:R-:W-:Y:S01]  /*1ee0*/  IMAD.MOV.U32 R19, RZ, RZ, R6 ;  /* 0x000000ffff137224 */ /* 0x000fe200078e0006 */
[----:B------:R-:W-:-:S07]  /*1ef0*/  PRMT R2, R2, 0x5410, R28 ;  /* 0x0000541002027816 */ /* 0x000fce000000001c */
.L_x_15417:
[----:B------:R-:W-:Y:S05]  /*1f00*/  BSYNC B1 ;  /* 0x0000000000017941 */ /* 0x000fea0003800000 */
.L_x_15415:
        /* <DEDUP_REMOVED lines=9> */
.L_x_15419:
[----:B------:R-:W-:Y:S01]  /*1fa0*/  IMAD.MOV.U32 R7, RZ, RZ, R4 ;  /* 0x000000ffff077224 */ /* 0x000fe200078e0004 */
[C---:B------:R-:W-:Y:S01]  /*1fb0*/  PRMT R6, R5.reuse, 0x7632, R6 ;  /* 0x0000763205067816 */ /* 0x040fe20000000006 */
[----:B------:R-:W-:Y:S01]  /*1fc0*/  IMAD.MOV.U32 R4, RZ, RZ, R9 ;  /* 0x000000ffff047224 */ /* 0x000fe200078e0009 */
[----:B------:R-:W-:-:S07]  /*1fd0*/  PRMT R5, R5, 0x7610, R28 ;  /* 0x0000761005057816 */ /* 0x000fce000000001c */
.L_x_15420:
[----:B------:R-:W-:Y:S05]  /*1fe0*/  BSYNC B1 ;  /* 0x0000000000017941 */ /* 0x000fea0003800000 */
.L_x_15418:
        /* <DEDUP_REMOVED lines=9> */
.L_x_15422:
[----:B------:R-:W-:Y:S01]  /*2080*/  IMAD.MOV.U32 R9, RZ, RZ, R7 ;  /* 0x000000ffff097224 */ /* 0x000fe200078e0007 */
[----:B------:R-:W-:Y:S01]  /*2090*/  PRMT R6, R29, 0x5410, R6 ;  /* 0x000054101d067816 */ /* 0x000fe20000000006 */
[----:B------:R-:W-:-:S07]  /*20a0*/  IMAD.MOV.U32 R7, RZ, RZ, R8 ;  /* 0x000000ffff077224 */ /* 0x000fce00078e0008 */
.L_x_15423:
[----:B------:R-:W-:Y:S05]  /*20b0*/  BSYNC B1 ;  /* 0x0000000000017941 */ /* 0x000fea0003800000 */
.L_x_15421:
        /* <DEDUP_REMOVED lines=16> */
.L_x_15425:
[----:B------:R-:W-:Y:S01]  /*21c0*/  IMAD.MOV.U32 R0, RZ, RZ, R3 ;  /* 0x000000ffff007224 */ /* 0x000fe200078e0003 */
[----:B------:R-:W-:Y:S01]  /*21d0*/  PRMT R8, R8, 0x7610, R30 ;  /* 0x0000761008087816 */ /* 0x000fe2000000001e */
[----:B------:R-:W-:Y:S01]  /*21e0*/  IMAD.MOV.U32 R3, RZ, RZ, R14 ;  /* 0x000000ffff037224 */ /* 0x000fe200078e000e */
[----:B------:R-:W-:-:S07]  /*21f0*/  PRMT R30, R30, 0x5410, R11 ;  /* 0x000054101e1e7816 */ /* 0x000fce000000000b */
.L_x_15426:
[----:B------:R-:W-:Y:S05]  /*2200*/  BSYNC B1 ;  /* 0x0000000000017941 */ /* 0x000fea0003800000 */
.L_x_15424:
        /* <DEDUP_REMOVED lines=9> */
.L_x_15428:
[----:B------:R-:W-:Y:S01]  /*22a0*/  IMAD.MOV.U32 R11, RZ, RZ, R0 ;  /* 0x000000ffff0b7224 */ /* 0x000fe200078e0000 */
[----:B------:R-:W-:Y:S01]  /*22b0*/  PRMT R8, R8, 0x5432, R2 ;  /* 0x0000543208087816 */ /* 0x000fe20000000002 */
[----:B------:R-:W-:-:S07]  /*22c0*/  IMAD.MOV.U32 R0, RZ, RZ, R13 ;  /* 0x000000ffff007224 */ /* 0x000fce00078e000d */
.L_x_15429:
[----:B------:R-:W-:Y:S05]  /*22d0*/  BSYNC B1 ;  /* 0x0000000000017941 */ /* 0x000fea0003800000 */
.L_x_15427:
        /* <DEDUP_REMOVED lines=9> */
.L_x_15431:
[----:B------:R-:W-:Y:S01]  /*2370*/  IMAD.MOV.U32 R14, RZ, RZ, R11 ;  /* 0x000000ffff0e7224 */ /* 0x000fe200078e000b */
[----:B------:R-:W-:Y:S01]  /*2380*/  PRMT R13, R13, 0x5410, R8 ;  /* 0x000054100d0d7816 */ /* 0x000fe20000000008 */
[----:B------:R-:W-:Y:S01]  /*2390*/  IMAD.MOV.U32 R11, RZ, RZ, R16 ;  /* 0x000000ffff0b7224 */ /* 0x000fe200078e0010 */
[----:B------:R-:W-:-:S07]  /*23a0*/  PRMT R8, R5, 0x7610, R8 ;  /* 0x0000761005087816 */ /* 0x000fce0000000008 */
.L_x_15432:
[----:B------:R-:W-:Y:S05]  /*23b0*/  BSYNC B1 ;  /* 0x0000000000017941 */ /* 0x000fea0003800000 */
.L_x_15430:
        /* <DEDUP_REMOVED lines=9> */
.L_x_15434:
[C---:B------:R-:W-:Y:S01]  /*2450*/  PRMT R2, R13.reuse, 0x7632, R2 ;  /* 0x000076320d027816 */ /* 0x040fe20000000002 */
[----:B------:R-:W-:Y:S02]  /*2460*/  IMAD.MOV.U32 R25, RZ, RZ, R14 ;  /* 0x000000ffff197224 */ /* 0x000fe400078e000e */
[----:B------:R-:W-:Y:S01]  /*2470*/  IMAD.MOV.U32 R14, RZ, RZ, R19 ;  /* 0x000000ffff0e7224 */ /* 0x000fe200078e0013 */
[----:B------:R-:W-:-:S07]  /*2480*/  PRMT R13, R13, 0x7610, R2 ;  /* 0x000076100d0d7816 */ /* 0x000fce0000000002 */
.L_x_15435:
[----:B------:R-:W-:Y:S05]  /*2490*/  BSYNC B1 ;  /* 0x0000000000017941 */ /* 0x000fea0003800000 */
.L_x_15433:
        /* <DEDUP_REMOVED lines=9> */
.L_x_15437:
[----:B------:R-:W-:Y:S01]  /*2530*/  IMAD.MOV.U32 R16, RZ, RZ, R25 ;  /* 0x000000ffff107224 */ /* 0x000fe200078e0019 */
[----:B------:R-:W-:Y:S01]  /*2540*/  PRMT R2, R5, 0x5432, R2 ;  /* 0x0000543205027816 */ /* 0x000fe20000000002 */
[----:B------:R-:W-:-:S07]  /*2550*/  IMAD.MOV.U32 R25, RZ, RZ, R4 ;  /* 0x000000ffff197224 */ /* 0x000fce00078e0004 */
.L_x_15438:
[----:B------:R-:W-:Y:S05]  /*2560*/  BSYNC B1 ;  /* 0x0000000000017941 */ /* 0x000fea0003800000 */
.L_x_15436:
        /* <DEDUP_REMOVED lines=9> */
.L_x_15440:
[----:B------:R-:W-:Y:S01]  /*2600*/  IMAD.MOV.U32 R4, RZ, RZ, R16 ;  /* 0x000000ffff047224 */ /* 0x000fe200078e0010 */
[----:B------:R-:W-:Y:S01]  /*2610*/  PRMT R5, R5, 0x7610, R2 ;  /* 0x0000761005057816 */ /* 0x000fe20000000002 */
[----:B------:R-:W-:Y:S01]  /*2620*/  IMAD.MOV.U32 R16, RZ, RZ, R7 ;  /* 0x000000ffff107224 */ /* 0x000fe200078e0007 */
[----:B------:R-:W-:-:S07]  /*2630*/  PRMT R2, R2, 0x5410, R6 ;  /* 0x0000541002027816 */ /* 0x000fce0000000006 */
.L_x_15441:
[----:B------:R-:W-:Y:S05]  /*2640*/  BSYNC B1 ;  /* 0x0000000000017941 */ /* 0x000fea0003800000 */
.L_x_15439:
        /* <DEDUP_REMOVED lines=9> */
.L_x_15443:
[----:B------:R-:W-:Y:S01]  /*26e0*/  IMAD.MOV.U32 R7, RZ, RZ, R4 ;  /* 0x000000ffff077224 */ /* 0x000fe200078e0004 */
[----:B------:R-:W-:Y:S01]  /*26f0*/  PRMT R5, R5, 0x7632, R6 ;  /* 0x0000763205057816 */ /* 0x000fe20000000006 */
[----:B------:R-:W-:-:S07]  /*2700*/  IMAD.MOV.U32 R4, RZ, RZ, R9 ;  /* 0x000000ffff047224 */ /* 0x000fce00078e0009 */
.L_x_15444:
[----:B------:R-:W-:Y:S05]  /*2710*/  BSYNC B1 ;  /* 0x0000000000017941 */ /* 0x000fea0003800000 */
.L_x_15442:
        /* <DEDUP_REMOVED lines=16> */
.L_x_15446:
[----:B------:R-:W-:Y:S01]  /*2820*/  IMAD.MOV.U32 R6, RZ, RZ, R3 ;  /* 0x000000ffff067224 */ /* 0x000fe200078e0003 */
[----:B------:R-:W-:Y:S01]  /*2830*/  PRMT R9, R9, 0x7610, R30 ;  /* 0x0000761009097816 */ /* 0x000fe2000000001e */
[----:B------:R-:W-:Y:S01]  /*2840*/  IMAD.MOV.U32 R3, RZ, RZ, R0 ;  /* 0x000000ffff037224 */ /* 0x000fe200078e0000 */
[----:B------:R-:W-:-:S07]  /*2850*/  PRMT R30, R30, 0x7610, R8 ;  /* 0x000076101e1e7816 */ /* 0x000fce0000000008 */
.L_x_15447:
[----:B------:R-:W-:Y:S05]  /*2860*/  BSYNC B1 ;  /* 0x0000000000017941 */ /* 0x000fea0003800000 */
.L_x_15445:
        /* <DEDUP_REMOVED lines=9> */
.L_x_15449:
[----:B------:R-:W-:Y:S01]  /*2900*/  IMAD.MOV.U32 R19, RZ, RZ, R6 ;  /* 0x000000ffff137224 */ /* 0x000fe200078e0006 */
[C---:B------:R-:W-:Y:S01]  /*2910*/  PRMT R0, R9.reuse, 0x7632, R0 ;  /* 0x0000763209007816 */ /* 0x040fe20000000000 */
[----:B------:R-:W-:Y:S01]  /*2920*/  IMAD.MOV.U32 R6, RZ, RZ, R11 ;  /* 0x000000ffff067224 */ /* 0x000fe200078e000b */
[----:B------:R-:W-:-:S07]  /*2930*/  PRMT R9, R9, 0x5410, R8 ;  /* 0x0000541009097816 */ /* 0x000fce0000000008 */
.L_x_15450:
[----:B------:R-:W-:Y:S05]  /*2940*/  BSYNC B1 ;  /* 0x0000000000017941 */ /* 0x000fea0003800000 */
.L_x_15448:
        /* <DEDUP_REMOVED lines=9> */
.L_x_15452:
[----:B------:R-:W-:Y:S01]  /*29e0*/  IMAD.MOV.U32 R8, RZ, RZ, R19 ;  /* 0x000000ffff087224 */ /* 0x000fe200078e0013 */
[----:B------:R-:W-:Y:S01]  /*29f0*/  PRMT R0, R13, 0x5432, R0 ;  /* 0x000054320d007816 */ /* 0x000fe20000000000 */
[----:B------:R-:W-:-:S07]  /*2a00*/  IMAD.MOV.U32 R19, RZ, RZ, R14 ;  /* 0x000000ffff137224 */ /* 0x000fce00078e000e */
.L_x_15453:
[----:B------:R-:W-:Y:S05]  /*2a10*/  BSYNC B1 ;  /* 0x0000000000017941 */ /* 0x000fea0003800000 */
.L_x_15451:
        /* <DEDUP_REMOVED lines=9> */
.L_x_15455:
[----:B------:R-:W-:Y:S01]  /*2ab0*/  IMAD.MOV.U32 R11, RZ, RZ, R8 ;  /* 0x000000ffff0b7224 */ /* 0x000fe200078e0008 */
[----:B------:R-:W-:Y:S01]  /*2ac0*/  PRMT R13, R13, 0x7610, R0 ;  /* 0x000076100d0d7816 */ /* 0x000fe20000000000 */
[----:B------:R-:W-:Y:S01]  /*2ad0*/  IMAD.MOV.U32 R8, RZ, RZ, R25 ;  /* 0x000000ffff087224 */ /* 0x000fe200078e0019 */
[----:B------:R-:W-:-:S07]  /*2ae0*/  PRMT R0, R0, 0x5410, R2 ;  /* 0x0000541000007816 */ /* 0x000fce0000000002 */
.L_x_15456:
[----:B------:R-:W-:Y:S05]  /*2af0*/  BSYNC B1 ;  /* 0x0000000000017941 */ /* 0x000fea0003800000 */
.L_x_15454:
        /* <DEDUP_REMOVED lines=9> */
.L_x_15458:
[C---:B------:R-:W-:Y:S01]  /*2b90*/  PRMT R2, R13.reuse, 0x7632, R2 ;  /* 0x000076320d027816 */ /* 0x040fe20000000002 */
[----:B------:R-:W-:Y:S02]  /*2ba0*/  IMAD.MOV.U32 R25, RZ, RZ, R11 ;  /* 0x000000ffff197224 */ /* 0x000fe400078e000b */
[----:B------:R-:W-:Y:S01]  /*2bb0*/  IMAD.MOV.U32 R11, RZ, RZ, R16 ;  /* 0x000000ffff0b7224 */ /* 0x000fe200078e0010 */
[----:B------:R-:W-:-:S07]  /*2bc0*/  PRMT R13, R13, 0x7610, R2 ;  /* 0x000076100d0d7816 */ /* 0x000fce0000000002 */
.L_x_15459:
[----:B------:R-:W-:Y:S05]  /*2bd0*/  BSYNC B1 ;  /* 0x0000000000017941 */ /* 0x000fea0003800000 */
.L_x_15457:
        /* <DEDUP_REMOVED lines=9> */
.L_x_15461:
[----:B------:R-:W-:Y:S01]  /*2c70*/  IMAD.MOV.U32 R14, RZ, RZ, R25 ;  /* 0x000000ffff0e7224 */ /* 0x000fe200078e0019 */
[----:B------:R-:W-:Y:S01]  /*2c80*/  PRMT R2, R5, 0x5432, R2 ;  /* 0x0000543205027816 */ /* 0x000fe20000000002 */
[----:B------:R-:W-:-:S07]  /*2c90*/  IMAD.MOV.U32 R25, RZ, RZ, R4 ;  /* 0x000000ffff197224 */ /* 0x000fce00078e0004 */
.L_x_15462:
[----:B------:R-:W-:Y:S05]  /*2ca0*/  BSYNC B1 ;  /* 0x0000000000017941 */ /* 0x000fea0003800000 */
.L_x_15460:
        /* <DEDUP_REMOVED lines=9> */
.L_x_15464:
[----:B------:R-:W-:Y:S01]  /*2d40*/  PRMT R5, R5, 0x7610, R2 ;  /* 0x0000761005057816 */ /* 0x000fe20000000002 */
[----:B------:R-:W-:Y:S02]  /*2d50*/  IMAD.MOV.U32 R4, RZ, RZ, R14 ;  /* 0x000000ffff047224 */ /* 0x000fe400078e000e */
[----:B------:R-:W-:Y:S01]  /*2d60*/  IMAD.MOV.U32 R14, RZ, RZ, R7 ;  /* 0x000000ffff0e7224 */ /* 0x000fe200078e0007 */
[----:B------:R-:W-:-:S07]  /*2d70*/  PRMT R2, R2, 0x5410, R5 ;  /* 0x0000541002027816 */ /* 0x000fce0000000005 */
.L_x_15465:
[----:B------:R-:W-:Y:S05]  /*2d80*/  BSYNC B1 ;  /* 0x0000000000017941 */ /* 0x000fea0003800000 */
.L_x_15463:
        /* <DEDUP_REMOVED lines=16> */
.L_x_15467:
[----:B------:R-:W-:Y:S01]  /*2e90*/  IMAD.MOV.U32 R16, RZ, RZ, R3 ;  /* 0x000000ffff107224 */ /* 0x000fe200078e0003 */
[----:B------:R-:W-:Y:S01]  /*2ea0*/  PRMT R7, R7, 0x7610, R30 ;  /* 0x0000761007077816 */ /* 0x000fe2000000001e */
[----:B------:R-:W-:Y:S01]  /*2eb0*/  IMAD.MOV.U32 R3, RZ, RZ, R6 ;  /* 0x000000ffff037224 */ /* 0x000fe200078e0006 */
[----:B------:R-:W-:-:S07]  /*2ec0*/  PRMT R30, R30, 0x7610, R9 ;  /* 0x000076101e1e7816 */ /* 0x000fce0000000009 */
.L_x_15468:
[----:B------:R-:W-:Y:S05]  /*2ed0*/  BSYNC B1 ;  /* 0x0000000000017941 */ /* 0x000fea0003800000 */
.L_x_15466:
        /* <DEDUP_REMOVED lines=9> */
.L_x_15470:
[----:B------:R-:W-:Y:S01]  /*2f70*/  IMAD.MOV.U32 R9, RZ, RZ, R16 ;  /* 0x000000ffff097224 */ /* 0x000fe200078e0010 */
[----:B------:R-:W-:Y:S01]  /*2f80*/  PRMT R6, R6, 0x7610, R7 ;  /* 0x0000761006067816 */ /* 0x000fe20000000007 */
[----:B------:R-:W-:Y:S01]  /*2f90*/  IMAD.MOV.U32 R16, RZ, RZ, R19 ;  /* 0x000000ffff107224 */ /* 0x000fe200078e0013 */
[----:B------:R-:W-:-:S07]  /*2fa0*/  PRMT R7, R7, 0x5410, R0 ;  /* 0x0000541007077816 */ /* 0x000fce0000000000 */
.L_x_15471:
[----:B------:R-:W-:Y:S05]  /*2fb0*/  BSYNC B1 ;  /* 0x0000000000017941 */ /* 0x000fea0003800000 */
.L_x_15469:
        /* <DEDUP_REMOVED lines=9> */
.L_x_15473:
[C---:B------:R-:W-:Y:S01]  /*3050*/  PRMT R0, R6.reuse, 0x7632, R0 ;  /* 0x0000763206007816 */ /* 0x040fe20000000000 */
[----:B------:R-:W-:Y:S02]  /*3060*/  IMAD.MOV.U32 R18, RZ, RZ, R9 ;  /* 0x000000ffff127224 */ /* 0x000fe400078e0009 */
[----:B------:R-:W-:Y:S01]  /*3070*/  IMAD.MOV.U32 R9, RZ, RZ, R8 ;  /* 0x000000ffff097224 */ /* 0x000fe200078e0008 */
[----:B------:R-:W-:-:S07]  /*3080*/  PRMT R6, R6, 0x7610, R0 ;  /* 0x0000761006067816 */ /* 0x000fce0000000000 */
.L_x_15474:
[----:B------:R-:W-:Y:S05]  /*3090*/  BSYNC B1 ;  /* 0x0000000000017941 */ /* 0x000fea0003800000 */
.L_x_15472:
        /* <DEDUP_REMOVED lines=9> */
.L_x_15476:
[----:B------:R-:W-:Y:S01]  /*3130*/  IMAD.MOV.U32 R8, RZ, RZ, R18 ;  /* 0x000000ffff087224 */ /* 0x000fe200078e0012 */
[----:B------:R-:W-:Y:S01]  /*3140*/  PRMT R0, R13, 0x5432, R0 ;  /* 0x000054320d007816 */ /* 0x000fe20000000000 */
[----:B------:R-:W-:-:S07]  /*3150*/  IMAD.MOV.U32 R18, RZ, RZ, R11 ;  /* 0x000000ffff127224 */ /* 0x000fce00078e000b */
.L_x_15477:
[----:B------:R-:W-:Y:S05]  /*3160*/  BSYNC B1 ;  /* 0x0000000000017941 */ /* 0x000fea0003800000 */
.L_x_15475:
        /* <DEDUP_REMOVED lines=9> */
.L_x_15479:
[----:B------:R-:W-:Y:S01]  /*3200*/  IMAD.MOV.U32 R11, RZ, RZ, R8 ;  /* 0x000000ffff0b7224 */ /* 0x000fe200078e0008 */
[----:B------:R-:W-:Y:S01]  /*3210*/  PRMT R13, R13, 0x7610, R0 ;  /* 0x000076100d0d7816 */ /* 0x000fe20000000000 */
[----:B------:R-:W-:Y:S01]  /*3220*/  IMAD.MOV.U32 R8, RZ, RZ, R25 ;  /* 0x000000ffff087224 */ /* 0x000fe200078e0019 */
[----:B------:R-:W-:-:S07]  /*3230*/  PRMT R0, R0, 0x5410, R2 ;  /* 0x0000541000007816 */ /* 0x000fce0000000002 */
.L_x_15480:
[----:B------:R-:W-:Y:S05]  /*3240*/  BSYNC B1 ;  /* 0x0000000000017941 */ /* 0x000fea0003800000 */
.L_x_15478:
        /* <DEDUP_REMOVED lines=9> */
.L_x_15482:
[C---:B------:R-:W-:Y:S01]  /*32e0*/  PRMT R2, R13.reuse, 0x7632, R2 ;  /* 0x000076320d027816 */ /* 0x040fe20000000002 */
[----:B------:R-:W-:Y:S02]  /*32f0*/  IMAD.MOV.U32 R19, RZ, RZ, R11 ;  /* 0x000000ffff137224 */ /* 0x000fe400078e000b */
[----:B------:R-:W-:Y:S01]  /*3300*/  IMAD.MOV.U32 R11, RZ, RZ, R14 ;  /* 0x000000ffff0b7224 */ /* 0x000fe200078e000e */
[----:B------:R-:W-:-:S07]  /*3310*/  PRMT R13, R13, 0x7610, R2 ;  /* 0x000076100d0d7816 */ /* 0x000fce0000000002 */
.L_x_15483:
[----:B------:R-:W-:Y:S05]  /*3320*/  BSYNC B1 ;  /* 0x0000000000017941 */ /* 0x000fea0003800000 */
.L_x_15481:
        /* <DEDUP_REMOVED lines=9> */
.L_x_15485:
[----:B------:R-:W-:Y:S01]  /*33c0*/  IMAD.MOV.U32 R14, RZ, RZ, R19 ;  /* 0x000000ffff0e7224 */ /* 0x000fe200078e0013 */
[----:B------:R-:W-:Y:S01]  /*33d0*/  PRMT R2, R5, 0x5432, R2 ;  /* 0x0000543205027816 */ /* 0x000fe20000000002 */
[----:B------:R-:W-:-:S07]  /*33e0*/  IMAD.MOV.U32 R19, RZ, RZ, R4 ;  /* 0x000000ffff137224 */ /* 0x000fce00078e0004 */
.L_x_15486:
[----:B------:R-:W-:Y:S05]  /*33f0*/  BSYNC B1 ;  /* 0x0000000000017941 */ /* 0x000fea0003800000 */
.L_x_15484:
        /* <DEDUP_REMOVED lines=16> */
.L_x_15488:
[----:B------:R-:W-:Y:S01]  /*3500*/  IMAD.MOV.U32 R4, RZ, RZ, R3 ;  /* 0x000000ffff047224 */ /* 0x000fe200078e0003 */
[----:B------:R-:W-:Y:S01]  /*3510*/  PRMT R5, R5, 0x7610, R30 ;  /* 0x0000761005057816 */ /* 0x000fe2000000001e */
[----:B------:R-:W-:Y:S01]  /*3520*/  IMAD.MOV.U32 R3, RZ, RZ, R16 ;  /* 0x000000ffff037224 */ /* 0x000fe200078e0010 */
[----:B------:R-:W-:-:S07]  /*3530*/  PRMT R30, R30, 0x7610, R7 ;  /* 0x000076101e1e7816 */ /* 0x000fce0000000007 */
.L_x_15489:
[----:B------:R-:W-:Y:S05]  /*3540*/  BSYNC B1 ;  /* 0x0000000000017941 */ /* 0x000fea0003800000 */
.L_x_15487:
        /* <DEDUP_REMOVED lines=9> */
.L_x_15491:
[----:B------:R-:W-:Y:S01]  /*35e0*/  IMAD.MOV.U32 R7, RZ, RZ, R4 ;  /* 0x000000ffff077224 */ /* 0x000fe200078e0004 */
[----:B------:R-:W-:Y:S01]  /*35f0*/  PRMT R16, R16, 0x7610, R5 ;  /* 0x0000761010107816 */ /* 0x000fe20000000005 */
[----:B------:R-:W-:Y:S01]  /*3600*/  IMAD.MOV.U32 R4, RZ, RZ, R9 ;  /* 0x000000ffff047224 */ /* 0x000fe200078e0009 */
[----:B------:R-:W-:-:S07]  /*3610*/  PRMT R5, R5, 0x7610, R6 ;  /* 0x0000761005057816 */ /* 0x000fce0000000006 */
.L_x_15492:
[----:B------:R-:W-:Y:S05]  /*3620*/  BSYNC B1 ;  /* 0x0000000000017941 */ /* 0x000fea0003800000 */
.L_x_15490:
        /* <DEDUP_REMOVED lines=9> */
.L_x_15494:
[----:B------:R-:W-:Y:S01]  /*36c0*/  IMAD.MOV.U32 R9, RZ, RZ, R7 ;  /* 0x000000ffff097224 */ /* 0x000fe200078e0007 */
[----:B------:R-:W-:Y:S01]  /*36d0*/  PRMT R6, R6, 0x7610, R16 ;  /* 0x0000761006067816 */ /* 0x000fe20000000010 */
[----:B------:R-:W-:Y:S01]  /*36e0*/  IMAD.MOV.U32 R7, RZ, RZ, R18 ;  /* 0x000000ffff077224 */ /* 0x000fe200078e0012 */
[----:B------:R-:W-:-:S07]  /*36f0*/  PRMT R16, R16, 0x5410, R0 ;  /* 0x0000541010107816 */ /* 0x000fce0000000000 */
.L_x_15495:
[----:B------:R-:W-:Y:S05]  /*3700*/  BSYNC B1 ;  /* 0x0000000000017941 */ /* 0x000fea0003800000 */
.L_x_15493:
        /* <DEDUP_REMOVED lines=9> */
.L_x_15497:
[----:B------:R-:W-:Y:S01]  /*37a0*/  IMAD.MOV.U32 R18, RZ, RZ, R9 ;  /* 0x000000ffff127224 */ /* 0x000fe200078e0009 */
[C---:B------:R-:W-:Y:S01]  /*37b0*/  PRMT R5, R6.reuse, 0x7632, R5 ;  /* 0x0000763206057816 */ /* 0x040fe20000000005 */
[----:B------:R-:W-:Y:S01]  /*37c0*/  IMAD.MOV.U32 R9, RZ, RZ, R8 ;  /* 0x000000ffff097224 */ /* 0x000fe200078e0008 */
[----:B------:R-:W-:-:S07]  /*37d0*/  PRMT R6, R6, 0x7610, R0 ;  /* 0x0000761006067816 */ /* 0x000fce0000000000 */
.L_x_15498:
[----:B------:R-:W-:Y:S05]  /*37e0*/  BSYNC B1 ;  /* 0x0000000000017941 */ /* 0x000fea0003800000 */
.L_x_15496:
        /* <DEDUP_REMOVED lines=9> */
.L_x_15500:
[----:B------:R-:W-:Y:S01]  /*3880*/  IMAD.MOV.U32 R0, RZ, RZ, R18 ;  /* 0x000000ffff007224 */ /* 0x000fe200078e0012 */
[----:B------:R-:W-:Y:S01]  /*3890*/  PRMT R25, R25, 0x5410, R5 ;  /* 0x0000541019197816 */ /* 0x000fe20000000005 */
[----:B------:R-:W-:Y:S01]  /*38a0*/  IMAD.MOV.U32 R18, RZ, RZ, R11 ;  /* 0x000000ffff127224 */ /* 0x000fe200078e000b */
[----:B------:R-:W-:-:S07]  /*38b0*/  PRMT R5, R13, 0x7632, R5 ;  /* 0x000076320d057816 */ /* 0x000fce0000000005 */
.L_x_15501:
[----:B------:R-:W-:Y:S05]  /*38c0*/  BSYNC B1 ;  /* 0x0000000000017941 */ /* 0x000fea0003800000 */
.L_x_15499:
        /* <DEDUP_REMOVED lines=9> */
.L_x_15503:
[----:B------:R-:W-:Y:S01]  /*3960*/  IMAD.MOV.U32 R11, RZ, RZ, R0 ;  /* 0x000000ffff0b7224 */ /* 0x000fe200078e0000 */
[----:B------:R-:W-:Y:S01]  /*3970*/  PRMT R13, R13, 0x7610, R25 ;  /* 0x000076100d0d7816 */ /* 0x000fe20000000019 */
[----:B------:R-:W-:Y:S01]  /*3980*/  IMAD.MOV.U32 R0, RZ, RZ, R19 ;  /* 0x000000ffff007224 */ /* 0x000fe200078e0013 */
[----:B------:R-:W-:-:S07]  /*3990*/  PRMT R25, R25, 0x5410, R2 ;  /* 0x0000541019197816 */ /* 0x000fce0000000002 */
.L_x_15504:
[----:B------:R-:W-:Y:S05]  /*39a0*/  BSYNC B1 ;  /* 0x0000000000017941 */ /* 0x000fea0003800000 */
.L_x_15502:
        /* <DEDUP_REMOVED lines=9> */
.L_x_15506:
[C---:B------:R-:W-:Y:S01]  /*3a40*/  PRMT R2, R13.reuse, 0x7632, R2 ;  /* 0x000076320d027816 */ /* 0x040fe20000000002 */
[----:B------:R-:W-:Y:S02]  /*3a50*/  IMAD.MOV.U32 R8, RZ, RZ, R11 ;  /* 0x000000ffff087224 */ /* 0x000fe400078e000b */
[----:B------:R-:W-:Y:S01]  /*3a60*/  IMAD.MOV.U32 R11, RZ, RZ, R14 ;  /* 0x000000ffff0b7224 */ /* 0x000fe200078e000e */
[----:B------:R-:W-:-:S07]  /*3a70*/  PRMT R13, R13, 0x7610, R2 ;  /* 0x000076100d0d7816 */ /* 0x000fce0000000002 */
.L_x_15507:
[----:B------:R-:W-:Y:S05]  /*3a80*/  BSYNC B1 ;  /* 0x0000000000017941 */ /* 0x000fea0003800000 */
.L_x_15505:
        /* <DEDUP_REMOVED lines=16> */
.L_x_15509:
[----:B------:R-:W-:Y:S01]  /*3b90*/  IMAD.MOV.U32 R14, RZ, RZ, R3 ;  /* 0x000000ffff0e7224 */ /* 0x000fe200078e0003 */
[----:B------:R-:W-:Y:S01]  /*3ba0*/  PRMT R2, R2, 0x7610, R30 ;  /* 0x0000761002027816 */ /* 0x000fe2000000001e */
[----:B------:R-:W-:Y:S01]  /*3bb0*/  IMAD.MOV.U32 R3, RZ, RZ, R4 ;  /* 0x000000ffff037224 */ /* 0x000fe200078e0004 */
[----:B------:R-:W-:-:S07]  /*3bc0*/  PRMT R30, R30, 0x7610, R5 ;  /* 0x000076101e1e7816 */ /* 0x000fce0000000005 */
.L_x_15510:
[----:B------:R-:W-:Y:S05]  /*3bd0*/  BSYNC B1 ;  /* 0x0000000000017941 */ /* 0x000fea0003800000 */
.L_x_15508:
        /* <DEDUP_REMOVED lines=9> */
.L_x_15512:
[----:B------:R-:W-:Y:S01]  /*3c70*/  IMAD.MOV.U32 R4, RZ, RZ, R14 ;  /* 0x000000ffff047224 */ /* 0x000fe200078e000e */
[----:B------:R-:W-:Y:S01]  /*3c80*/  PRMT R23, R23, 0x7610, R2 ;  /* 0x0000761017177816 */ /* 0x000fe20000000002 */
[----:B------:R-:W-:Y:S01]  /*3c90*/  IMAD.MOV.U32 R14, RZ, RZ, R7 ;  /* 0x000000ffff0e7224 */ /* 0x000fe200078e0007 */
[----:B------:R-:W-:-:S07]  /*3ca0*/  PRMT R2, R2, 0x7610, R16 ;  /* 0x0000761002027816 */ /* 0x000fce0000000010 */
.L_x_15513:
[----:B------:R-:W-:Y:S05]  /*3cb0*/  BSYNC B1 ;  /* 0x0000000000017941 */ /* 0x000fea0003800000 */
.L_x_15511:
        /* <DEDUP_REMOVED lines=9> */
.L_x_15515:
[----:B------:R-:W-:Y:S01]  /*3d50*/  IMAD.MOV.U32 R19, RZ, RZ, R4 ;  /* 0x000000ffff137224 */ /* 0x000fe200078e0004 */
[C---:B------:R-:W-:Y:S01]  /*3d60*/  PRMT R16, R23.reuse, 0x7632, R16 ;  /* 0x0000763217107816 */ /* 0x040fe20000000010 */
[----:B------:R-:W-:Y:S01]  /*3d70*/  IMAD.MOV.U32 R4, RZ, RZ, R9 ;  /* 0x000000ffff047224 */ /* 0x000fe200078e0009 */
[----:B------:R-:W-:-:S07]  /*3d80*/  PRMT R23, R23, 0x7610, R6 ;  /* 0x0000761017177816 */ /* 0x000fce0000000006 */
.L_x_15516:
[----:B------:R-:W-:Y:S05]  /*3d90*/  BSYNC B1 ;  /* 0x0000000000017941 */ /* 0x000fea0003800000 */
.L_x_15514:
        /* <DEDUP_REMOVED lines=9> */
.L_x_15518:
[----:B------:R-:W-:Y:S01]  /*3e30*/  IMAD.MOV.U32 R7, RZ, RZ, R19 ;  /* 0x000000ffff077224 */ /* 0x000fe200078e0013 */
[----:B------:R-:W-:Y:S01]  /*3e40*/  PRMT R13, R16, 0x7610, R13 ;  /* 0x00007610100d7816 */ /* 0x000fe2000000000d */
[----:B------:R-:W-:Y:S01]  /*3e50*/  IMAD.MOV.U32 R19, RZ, RZ, R18 ;  /* 0x000000ffff137224 */ /* 0x000fe200078e0012 */
[----:B------:R-:W-:-:S07]  /*3e60*/  PRMT R16, R5, 0x7610, R16 ;  /* 0x0000761005107816 */ /* 0x000fce0000000010 */
.L_x_15519:
[----:B------:R-:W-:Y:S05]  /*3e70*/  BSYNC B1 ;  /* 0x0000000000017941 */ /* 0x000fea0003800000 */
.L_x_15517:
        /* <DEDUP_REMOVED lines=9> */
.L_x_15521:
[----:B------:R-:W-:Y:S01]  /*3f10*/  IMAD.MOV.U32 R6, RZ, RZ, R7 ;  /* 0x000000ffff067224 */ /* 0x000fe200078e0007 */
[----:B------:R-:W-:Y:S01]  /*3f20*/  PRMT R9, R13, 0x7610, R9 ;  /* 0x000076100d097816 */ /* 0x000fe20000000009 */
[----:B------:R-:W-:Y:S01]  /*3f30*/  IMAD.MOV.U32 R7, RZ, RZ, R0 ;  /* 0x000000ffff077224 */ /* 0x000fe200078e0000 */
[----:B------:R-:W-:-:S07]  /*3f40*/  PRMT R13, R25, 0x7632, R13 ;  /* 0x00007632190d7816 */ /* 0x000fce000000000d */
.L_x_15522:
[----:B------:R-:W-:Y:S05]  /*3f50*/  BSYNC B1 ;  /* 0x0000000000017941 */ /* 0x000fea0003800000 */
.L_x_15520:
        /* <DEDUP_REMOVED lines=9> */
.L_x_15524:
[----:B------:R-:W-:Y:S01]  /*3ff0*/  IMAD.MOV.U32 R5, RZ, RZ, R6 ;  /* 0x000000ffff057224 */ /* 0x000fe200078e0006 */
[----:B------:R-:W-:Y:S01]  /*4000*/  PRMT R9, R13, 0x5432, R9 ;  /* 0x000054320d097816 */ /* 0x000fe20000000009 */
[----:B------:R-:W-:-:S07]  /*4010*/  IMAD.MOV.U32 R6, RZ, RZ, R11 ;  /* 0x000000ffff067224 */ /* 0x000fce00078e000b */
.L_x_15525:
[----:B------:R-:W-:Y:S05]  /*4020*/  BSYNC B1 ;  /* 0x0000000000017941 */ /* 0x000fea0003800000 */
.L_x_15523:
        /* <DEDUP_REMOVED lines=9> */
.L_x_15527:
[----:B------:R-:W-:Y:S01]  /*40c0*/  IMAD.MOV.U32 R0, RZ, RZ, R5 ;  /* 0x000000ffff007224 */ /* 0x000fe200078e0005 */
[C---:B------:R-:W-:Y:S01]  /*40d0*/  PRMT R11, R9.reuse, 0x7632, R11 ;  /* 0x00007632090b7816 */ /* 0x040fe2000000000b */
[----:B------:R-:W-:Y:S01]  /*40e0*/  IMAD.MOV.U32 R5, RZ, RZ, R8 ;  /* 0x000000ffff057224 */ /* 0x000fe200078e0008 */
[----:B------:R-:W-:-:S07]  /*40f0*/  PRMT R9, R9, 0x5410, R2 ;  /* 0x0000541009097816 */ /* 0x000fce0000000002 */
.L_x_15528:
[----:B------:R-:W-:Y:S05]  /*4100*/  BSYNC B1 ;  /* 0x0000000000017941 */ /* 0x000fea0003800000 */
.L_x_15526:
        /* <DEDUP_REMOVED lines=16> */
.L_x_15530:
[----:B------:R-:W-:Y:S01]  /*4210*/  IMAD.MOV.U32 R8, RZ, RZ, R3 ;  /* 0x000000ffff087224 */ /* 0x000fe200078e0003 */
[C---:B------:R-:W-:Y:S01]  /*4220*/  PRMT R25, R30.reuse, 0x7632, R25 ;  /* 0x000076321e197816 */ /* 0x040fe20000000019 */
[----:B------:R-:W-:Y:S01]  /*4230*/  IMAD.MOV.U32 R3, RZ, RZ, R14 ;  /* 0x000000ffff037224 */ /* 0x000fe200078e000e */
[----:B------:R-:W-:-:S07]  /*4240*/  PRMT R30, R30, 0x7610, R2 ;  /* 0x000076101e1e7816 */ /* 0x000fce0000000002 */
.L_x_15531:
[----:B------:R-:W-:Y:S05]  /*4250*/  BSYNC B1 ;  /* 0x0000000000017941 */ /* 0x000fea0003800000 */
.L_x_15529:
        /* <DEDUP_REMOVED lines=9> */
.L_x_15533:
[----:B------:R-:W-:Y:S01]  /*42f0*/  IMAD.MOV.U32 R14, RZ, RZ, R8 ;  /* 0x000000ffff0e7224 */ /* 0x000fe200078e0008 */
[----:B------:R-:W-:Y:S01]  /*4300*/  PRMT R25, R23, 0x5432, R25 ;  /* 0x0000543217197816 */ /* 0x000fe20000000019 */
[----:B------:R-:W-:-:S07]  /*4310*/  IMAD.MOV.U32 R8, RZ, RZ, R4 ;  /* 0x000000ffff087224 */ /* 0x000fce00078e0004 */
.L_x_15534:
[----:B------:R-:W-:Y:S05]  /*4320*/  BSYNC B1 ;  /* 0x0000000000017941 */ /* 0x000fea0003800000 */
.L_x_15532:
        /* <DEDUP_REMOVED lines=9> */
.L_x_15536:
[----:B------:R-:W-:Y:S01]  /*43c0*/  IMAD.MOV.U32 R18, RZ, RZ, R14 ;  /* 0x000000ffff127224 */ /* 0x000fe200078e000e */
[C---:B------:R-:W-:Y:S01]  /*43d0*/  PRMT R27, R25.reuse, 0x7632, R27 ;  /* 0x00007632191b7816 */ /* 0x040fe2000000001b */
[----:B------:R-:W-:Y:S01]  /*43e0*/  IMAD.MOV.U32 R14, RZ, RZ, R19 ;  /* 0x000000ffff0e7224 */ /* 0x000fe200078e0013 */
[----:B------:R-:W-:-:S07]  /*43f0*/  PRMT R25, R25, 0x5410, R16 ;  /* 0x0000541019197816 */ /* 0x000fce0000000010 */
.L_x_15537:
[----:B------:R-:W-:Y:S05]  /*4400*/  BSYNC B1 ;  /* 0x0000000000017941 */ /* 0x000fea0003800000 */
.L_x_15535:
        /* <DEDUP_REMOVED lines=9> */
.L_x_15539:
[----:B------:R-:W-:Y:S01]  /*44a0*/  IMAD.MOV.U32 R19, RZ, RZ, R18 ;  /* 0x000000ffff137224 */ /* 0x000fe200078e0012 */
[----:B------:R-:W-:Y:S01]  /*44b0*/  PRMT R26, R27, 0x7610, R26 ;  /* 0x000076101b1a7816 */ /* 0x000fe2000000001a */
[----:B------:R-:W-:Y:S01]  /*44c0*/  IMAD.MOV.U32 R18, RZ, RZ, R7 ;  /* 0x000000ffff127224 */ /* 0x000fe200078e0007 */
[----:B------:R-:W-:-:S07]  /*44d0*/  PRMT R27, R13, 0x7610, R27 ;  /* 0x000076100d1b7816 */ /* 0x000fce000000001b */
.L_x_15540:
[----:B------:R-:W-:Y:S05]  /*44e0*/  BSYNC B1 ;  /* 0x0000000000017941 */ /* 0x000fea0003800000 */
.L_x_15538:
        /* <DEDUP_REMOVED lines=9> */
.L_x_15542:
[----:B------:R-:W-:Y:S01]  /*4580*/  IMAD.MOV.U32 R16, RZ, RZ, R19 ;  /* 0x000000ffff107224 */ /* 0x000fe200078e0013 */
[----:B------:R-:W-:Y:S01]  /*4590*/  PRMT R23, R26, 0x7610, R23 ;  /* 0x000076101a177816 */ /* 0x000fe20000000017 */
[----:B------:R-:W-:Y:S01]  /*45a0*/  IMAD.MOV.U32 R19, RZ, RZ, R6 ;  /* 0x000000ffff137224 */ /* 0x000fe200078e0006 */
[----:B------:R-:W-:-:S07]  /*45b0*/  PRMT R26, R9, 0x7610, R26 ;  /* 0x00007610091a7816 */ /* 0x000fce000000001a */
.L_x_15543:
[----:B------:R-:W-:Y:S05]  /*45c0*/  BSYNC B1 ;  /* 0x0000000000017941 */ /* 0x000fea0003800000 */
.L_x_15541:
        /* <DEDUP_REMOVED lines=9> */
.L_x_15545:
[----:B------:R-:W-:Y:S01]  /*4660*/  IMAD.MOV.U32 R13, RZ, RZ, R16 ;  /* 0x000000ffff0d7224 */ /* 0x000fe200078e0010 */
[----:B------:R-:W-:Y:S01]  /*4670*/  PRMT R11, R11, 0x5410, R23 ;  /* 0x000054100b0b7816 */ /* 0x000fe20000000017 */
[----:B------:R-:W-:Y:S01]  /*4680*/  IMAD.MOV.U32 R16, RZ, RZ, R5 ;  /* 0x000000ffff107224 */ /* 0x000fe200078e0005 */
[----:B------:R-:W-:-:S07]  /*4690*/  PRMT R23, R9, 0x7632, R23 ;  /* 0x0000763209177816 */ /* 0x000fce0000000017 */
.L_x_15546:
[----:B------:R-:W-:Y:S05]  /*46a0*/  BSYNC B1 ;  /* 0x0000000000017941 */ /* 0x000fea0003800000 */
.L_x_15544:
        /* <DEDUP_REMOVED lines=9> */
.L_x_15548:
[----:B------:R-:W-:Y:S01]  /*4740*/  IMAD.MOV.U32 R22, RZ, RZ, R13 ;  /* 0x000000ffff167224 */ /* 0x000fe200078e000d */
[--C-:B------:R-:W-:Y:S01]  /*4750*/  PRMT R23, R23, 0x7610, R11.reuse ;  /* 0x0000761017177816 */ /* 0x100fe2000000000b */
[----:B------:R-:W-:Y:S01]  /*4760*/  IMAD.MOV.U32 R13, RZ, RZ, R0 ;  /* 0x000000ffff0d7224 */ /* 0x000fe200078e0000 */
[----:B------:R-:W-:-:S07]  /*4770*/  PRMT R11, R11, 0x5410, R11 ;  /* 0x000054100b0b7816 */ /* 0x000fce000000000b */
.L_x_15549:
[----:B------:R-:W-:Y:S05]  /*4780*/  BSYNC B1 ;  /* 0x0000000000017941 */ /* 0x000fea0003800000 */
.L_x_15547:
        /* <DEDUP_REMOVED lines=16> */
.L_x_15551:
[----:B------:R-:W-:Y:S01]  /*4890*/  IMAD.MOV.U32 R2, RZ, RZ, R3 ;  /* 0x000000ffff027224 */ /* 0x000fe200078e0003 */
[----:B------:R-:W-:Y:S01]  /*48a0*/  PRMT R30, R30, 0x5432, R25 ;  /* 0x000054321e1e7816 */ /* 0x000fe20000000019 */
[----:B------:R-:W-:-:S07]  /*48b0*/  IMAD.MOV.U32 R3, RZ, RZ, R8 ;  /* 0x000000ffff037224 */ /* 0x000fce00078e0008 */
.L_x_15552:
[----:B------:R-:W-:Y:S05]  /*48c0*/  BSYNC B1 ;  /* 0x0000000000017941 */ /* 0x000fea0003800000 */
.L_x_15550:
        /* <DEDUP_REMOVED lines=9> */
.L_x_15554:
[----:B------:R-:W-:Y:S01]  /*4960*/  PRMT R29, R29, 0x5410, R30 ;  /* 0x000054101d1d7816 */ /* 0x000fe2000000001e */
[----:B------:R-:W-:Y:S01]  /*4970*/  IMAD.MOV.U32 R5, RZ, RZ, R2 ;  /* 0x000000ffff057224 */ /* 0x000fe200078e0002 */
[----:B------:R-:W-:Y:S01]  /*4980*/  PRMT R30, R25, 0x7632, R30 ;  /* 0x00007632191e7816 */ /* 0x000fe2000000001e */
[----:B------:R-:W-:-:S07]  /*4990*/  IMAD.MOV.U32 R2, RZ, RZ, R14 ;  /* 0x000000ffff027224 */ /* 0x000fce00078e000e */
.L_x_15555:
[----:B------:R-:W-:Y:S05]  /*49a0*/  BSYNC B1 ;  /* 0x0000000000017941 */ /* 0x000fea0003800000 */
.L_x_15553:
        /* <DEDUP_REMOVED lines=9> */
.L_x_15557:
[C---:B------:R-:W-:Y:S01]  /*4a40*/  PRMT R25, R29.reuse, 0x7632, R25 ;  /* 0x000076321d197816 */ /* 0x040fe20000000019 */
[----:B------:R-:W-:Y:S01]  /*4a50*/  IMAD.MOV.U32 R4, RZ, RZ, R5 ;  /* 0x000000ffff047224 */ /* 0x000fe200078e0005 */
[----:B------:R-:W-:Y:S01]  /*4a60*/  PRMT R29, R29, 0x5410, R27 ;  /* 0x000054101d1d7816 */ /* 0x000fe2000000001b */
[----:B------:R-:W-:-:S07]  /*4a70*/  IMAD.MOV.U32 R5, RZ, RZ, R18 ;  /* 0x000000ffff057224 */ /* 0x000fce00078e0012 */
.L_x_15558:
[----:B------:R-:W-:Y:S05]  /*4a80*/  BSYNC B1 ;  /* 0x0000000000017941 */ /* 0x000fea0003800000 */
.L_x_15556:
        /* <DEDUP_REMOVED lines=9> */
.L_x_15560:
[----:B------:R-:W-:Y:S01]  /*4b20*/  IMAD.MOV.U32 R7, RZ, RZ, R4 ;  /* 0x000000ffff077224 */ /* 0x000fe200078e0004 */
[----:B------:R-:W-:Y:S01]  /*4b30*/  PRMT R25, R26, 0x5410, R25 ;  /* 0x000054101a197816 */ /* 0x000fe20000000019 */
[----:B------:R-:W-:-:S07]  /*4b40*/  IMAD.MOV.U32 R4, RZ, RZ, R19 ;  /* 0x000000ffff047224 */ /* 0x000fce00078e0013 */
.L_x_15561:
[----:B------:R-:W-:Y:S05]  /*4b50*/  BSYNC B1 ;  /* 0x0000000000017941 */ /* 0x000fea0003800000 */
.L_x_15559:
        /* <DEDUP_REMOVED lines=9> */
.L_x_15563:
[C---:B------:R-:W-:Y:S01]  /*4bf0*/  PRMT R28, R25.reuse, 0x7632, R28 ;  /* 0x00007632191c7816 */ /* 0x040fe2000000001c */
[----:B------:R-:W-:Y:S01]  /*4c00*/  IMAD.MOV.U32 R6, RZ, RZ, R7 ;  /* 0x000000ffff067224 */ /* 0x000fe200078e0007 */
[----:B------:R-:W-:Y:S01]  /*4c10*/  PRMT R25, R25, 0x5410, R23 ;  /* 0x0000541019197816 */ /* 0x000fe20000000017 */
[----:B------:R-:W-:-:S07]  /*4c20*/  IMAD.MOV.U32 R7, RZ, RZ, R16 ;  /* 0x000000ffff077224 */ /* 0x000fce00078e0010 */
.L_x_15564:
[----:B------:R-:W-:Y:S05]  /*4c30*/  BSYNC B1 ;  /* 0x0000000000017941 */ /* 0x000fea0003800000 */
.L_x_15562:
        /* <DEDUP_REMOVED lines=9> */
.L_x_15566:
[----:B------:R-:W-:Y:S01]  /*4cd0*/  IMAD.MOV.U32 R9, RZ, RZ, R6 ;  /* 0x000000ffff097224 */ /* 0x000fe200078e0006 */
[----:B------:R-:W-:Y:S01]  /*4ce0*/  PRMT R28, R11, 0x5432, R28 ;  /* 0x000054320b1c7816 */ /* 0x000fe2000000001c */
[----:B------:R-:W-:-:S07]  /*4cf0*/  IMAD.MOV.U32 R6, RZ, RZ, R13 ;  /* 0x000000ffff067224 */ /* 0x000fce00078e000d */
.L_x_15567:
[----:B------:R-:W-:Y:S05]  /*4d00*/  BSYNC B1 ;  /* 0x0000000000017941 */ /* 0x000fea0003800000 */
.L_x_15565:
        /* <DEDUP_REMOVED lines=9> */
.L_x_15569:
[C---:B------:R-:W-:Y:S01]  /*4da0*/  PRMT R29, R28.reuse, 0x7632, R29 ;  /* 0x000076321c1d7816 */ /* 0x040fe2000000001d */
[----:B------:R-:W-:Y:S01]  /*4db0*/  IMAD.MOV.U32 R8, RZ, RZ, R9 ;  /* 0x000000ffff087224 */ /* 0x000fe200078e0009 */
[----:B------:R-:W-:Y:S01]  /*4dc0*/  PRMT R28, R28, 0x7610, R23 ;  /* 0x000076101c1c7816 */ /* 0x000fe20000000017 */
[----:B------:R-:W-:-:S07]  /*4dd0*/  IMAD.MOV.U32 R9, RZ, RZ, R22 ;  /* 0x000000ffff097224 */ /* 0x000fce00078e0016 */
.L_x_15570:
[----:B------:R-:W-:Y:S05]  /*4de0*/  BSYNC B1 ;  /* 0x0000000000017941 */ /* 0x000fea0003800000 */
.L_x_15568:
[----:B------:R-:W-:Y:S01]  /*4df0*/  FADD.FTZ R10, R15, R10 ;  /* 0x0000000a0f0a7221 */ /* 0x000fe20000010000 */
[----:B------:R-:W-:-:S07]  /*4e00*/  IMAD.MOV.U32 R11, RZ, RZ, R12 ;  /* 0x000000ffff0b7224 */ /* 0x000fce00078e000c */
.L_x_15402:
[----:B------:R-:W-:Y:S05]  /*4e10*/  BSYNC B0 ;  /* 0x0000000000007941 */ /* 0x000fea0003800000 */
.L_x_15401:
        /* <DEDUP_REMOVED lines=27> */
[----:B------:R-:W-:Y:S02]  /*4fd0*/  HSETP2.NEU.OR P1, PT, R21.H0_H0, R30.H1_H1, !P1 ;  /* 0x3000001e15007234 */ /* 0x000fe40004f2d820 */
[----:B------:R-:W-:Y:S01]  /*4fe0*/  FSEL R32, R10, R23, P2 ;  /* 0x000000170a207208 */ /* 0x000fe20001000000 */
[----:B------:R-:W-:Y:S02]  /*4ff0*/  FADD.FTZ R11, -R0, R11 ;  /* 0x0000000b000b7221 */ /* 0x000fe40000010100 */
[----:B------:R-:W-:-:S02]  /*5000*/  PLOP3.LUT P0, PT, P0, P1, PT, 0x8, 0x0 ;  /* 0x000000000000781c */ /* 0x000fc40000702170 */
[----:B------:R-:W-:Y:S01]  /*5010*/  FMUL.FTZ R27, R11, 1.4426950216293334961 ;  /* 0x3fb8aa3b0b1b7820 */ /* 0x000fe20000410000 */
[----:B------:R-:W-:-:S03]  /*5020*/  FSEL R11, R23, R10, P2 ;  /* 0x0000000a170b7208 */ /* 0x000fc60001000000 */
        /* <DEDUP_REMOVED lines=12> */
.L_x_15574:
[----:B------:R-:W-:Y:S01]  /*50f0*/  IMAD.MOV.U32 R10, RZ, RZ, R3 ;  /* 0x000000ffff0a7224 */ /* 0x000fe200078e0003 */
[C---:B------:R-:W-:Y:S01]  /*5100*/  PRMT R23, R30.reuse, 0x7632, R23 ;  /* 0x000076321e177816 */ /* 0x040fe20000000017 */
[----:B------:R-:W-:Y:S01]  /*5110*/  IMAD.MOV.U32 R3, RZ, RZ, R2 ;  /* 0x000000ffff037224 */ /* 0x000fe200078e0002 */
[----:B------:R-:W-:-:S07]  /*5120*/  PRMT R30, R30, 0x5410, R30 ;  /* 0x000054101e1e7816 */ /* 0x000fce000000001e */
.L_x_15575:
[----:B------:R-:W-:Y:S05]  /*5130*/  BSYNC B1 ;  /* 0x0000000000017941 */ /* 0x000fea0003800000 */
.L_x_15573:
        /* <DEDUP_REMOVED lines=9> */
.L_x_15577:
[----:B------:R-:W-:Y:S01]  /*51d0*/  IMAD.MOV.U32 R27, RZ, RZ, R10 ;  /* 0x000000ffff1b7224 */ /* 0x000fe200078e000a */
[----:B------:R-:W-:Y:S01]  /*51e0*/  PRMT R2, R23, 0x7610, R2 ;  /* 0x0000761017027816 */ /* 0x000fe20000000002 */
[----:B------:R-:W-:Y:S01]  /*51f0*/  IMAD.MOV.U32 R10, RZ, RZ, R5 ;  /* 0x000000ffff0a7224 */ /* 0x000fe200078e0005 */
[----:B------:R-:W-:-:S07]  /*5200*/  PRMT R23, R29, 0x7632, R23 ;  /* 0x000076321d177816 */ /* 0x000fce0000000017 */
.L_x_15578:
[----:B------:R-:W-:Y:S05]  /*5210*/  BSYNC B1 ;  /* 0x0000000000017941 */ /* 0x000fea0003800000 */
.L_x_15576:
        /* <DEDUP_REMOVED lines=9> */
.L_x_15580:
[----:B------:R-:W-:Y:S01]  /*52b0*/  IMAD.MOV.U32 R34, RZ, RZ, R27 ;  /* 0x000000ffff227224 */ /* 0x000fe200078e001b */
[----:B------:R-:W-:Y:S01]  /*52c0*/  PRMT R5, R2, 0x7610, R5 ;  /* 0x0000761002057816 */ /* 0x000fe20000000005 */
[----:B------:R-:W-:Y:S01]  /*52d0*/  IMAD.MOV.U32 R27, RZ, RZ, R4 ;  /* 0x000000ffff1b7224 */ /* 0x000fe200078e0004 */
[----:B------:R-:W-:-:S07]  /*52e0*/  PRMT R2, R25, 0x7610, R2 ;  /* 0x0000761019027816 */ /* 0x000fce0000000002 */
.L_x_15581:
[----:B------:R-:W-:Y:S05]  /*52f0*/  BSYNC B1 ;  /* 0x0000000000017941 */ /* 0x000fea0003800000 */
.L_x_15579:
        /* <DEDUP_REMOVED lines=9> */
.L_x_15583:
[----:B------:R-:W-:Y:S01]  /*5390*/  IMAD.MOV.U32 R31, RZ, RZ, R34 ;  /* 0x000000ffff1f7224 */ /* 0x000fe200078e0022 */
[----:B------:R-:W-:Y:S01]  /*53a0*/  PRMT R2, R2, 0x5410, R5 ;  /* 0x0000541002027816 */ /* 0x000fe20000000005 */
[----:B------:R-:W-:Y:S01]  /*53b0*/  IMAD.MOV.U32 R34, RZ, RZ, R7 ;  /* 0x000000ffff227224 */ /* 0x000fe200078e0007 */
[----:B------:R-:W-:-:S07]  /*53c0*/  PRMT R5, R25, 0x7632, R5 ;  /* 0x0000763219057816 */ /* 0x000fce0000000005 */
.L_x_15584:
[----:B------:R-:W-:Y:S05]  /*53d0*/  BSYNC B1 ;  /* 0x0000000000017941 */ /* 0x000fea0003800000 */
.L_x_15582:
        /* <DEDUP_REMOVED lines=9> */
.L_x_15586:
[----:B------:R-:W-:Y:S01]  /*5470*/  IMAD.MOV.U32 R4, RZ, RZ, R31 ;  /* 0x000000ffff047224 */ /* 0x000fe200078e001f */
[----:B------:R-:W-:Y:S01]  /*5480*/  PRMT R5, R5, 0x7610, R2 ;  /* 0x0000761005057816 */ /* 0x000fe20000000002 */
[----:B------:R-:W-:Y:S01]  /*5490*/  IMAD.MOV.U32 R31, RZ, RZ, R6 ;  /* 0x000000ffff1f7224 */ /* 0x000fe200078e0006 */
[----:B------:R-:W-:-:S07]  /*54a0*/  PRMT R2, R2, 0x5410, R28 ;  /* 0x0000541002027816 */ /* 0x000fce000000001c */
.L_x_15587:
[----:B------:R-:W-:Y:S05]  /*54b0*/  BSYNC B1 ;  /* 0x0000000000017941 */ /* 0x000fea0003800000 */
.L_x_15585:
        /* <DEDUP_REMOVED lines=9> */
.L_x_15589:
[----:B------:R-:W-:Y:S01]  /*5550*/  IMAD.MOV.U32 R7, RZ, RZ, R4 ;  /* 0x000000ffff077224 */ /* 0x000fe200078e0004 */
[C---:B------:R-:W-:Y:S01]  /*5560*/  PRMT R6, R5.reuse, 0x7632, R6 ;  /* 0x0000763205067816 */ /* 0x040fe20000000006 */
[----:B------:R-:W-:Y:S01]  /*5570*/  IMAD.MOV.U32 R4, RZ, RZ, R9 ;  /* 0x000000ffff047224 */ /* 0x000fe200078e0009 */
[----:B------:R-:W-:-:S07]  /*5580*/  PRMT R5, R5, 0x7610, R28 ;  /* 0x0000761005057816 */ /* 0x000fce000000001c */
.L_x_15590:
[----:B------:R-:W-:Y:S05]  /*5590*/  BSYNC B1 ;  /* 0x0000000000017941 */ /* 0x000fea0003800000 */
.L_x_15588:
        /* <DEDUP_REMOVED lines=9> */
.L_x_15592:
[----:B------:R-:W-:Y:S01]  /*5630*/  IMAD.MOV.U32 R9, RZ, RZ, R7 ;  /* 0x000000ffff097224 */ /* 0x000fe200078e0007 */
[----:B------:R-:W-:Y:S01]  /*5640*/  PRMT R6, R29, 0x5410, R6 ;  /* 0x000054101d067816 */ /* 0x000fe20000000006 */
[----:B------:R-:W-:-:S07]  /*5650*/  IMAD.MOV.U32 R7, RZ, RZ, R8 ;  /* 0x000000ffff077224 */ /* 0x000fce00078e0008 */
.L_x_15593:
[----:B------:R-:W-:Y:S05]  /*5660*/  BSYNC B1 ;  /* 0x0000000000017941 */ /* 0x000fea0003800000 */
.L_x_15591:
        /* <DEDUP_REMOVED lines=16> */
.L_x_15595:
[----:B------:R-:W-:Y:S01]  /*5770*/  IMAD.MOV.U32 R8, RZ, RZ, R3 ;  /* 0x000000ffff087224 */ /* 0x000fe200078e0003 */
[----:B------:R-:W-:Y:S01]  /*5780*/  PRMT R21, R21, 0x7610, R30 ;  /* 0x0000761015157816 */ /* 0x000fe2000000001e */
[----:B------:R-:W-:Y:S01]  /*5790*/  IMAD.MOV.U32 R3, RZ, RZ, R10 ;  /* 0x000000ffff037224 */ /* 0x000fe200078e000a */
[----:B------:R-:W-:-:S07]  /*57a0*/  PRMT R30, R30, 0x5410, R23 ;  /* 0x000054101e1e7816 */ /* 0x000fce0000000017 */
.L_x_15596:
[----:B------:R-:W-:Y:S05]  /*57b0*/  BSYNC B1 ;  /* 0x0000000000017941 */ /* 0x000fea0003800000 */
.L_x_15594:
        /* <DEDUP_REMOVED lines=9> */
.L_x_15598:
[----:B------:R-:W-:Y:S01]  /*5850*/  IMAD.MOV.U32 R23, RZ, RZ, R8 ;  /* 0x000000ffff177224 */ /* 0x000fe200078e0008 */
[C---:B------:R-:W-:Y:S01]  /*5860*/  PRMT R10, R21.reuse, 0x7632, R10 ;  /* 0x00007632150a7816 */ /* 0x040fe2000000000a */
[----:B------:R-:W-:Y:S01]  /*5870*/  IMAD.MOV.U32 R8, RZ, RZ, R27 ;  /* 0x000000ffff087224 */ /* 0x000fe200078e001b */
[----:B------:R-:W-:-:S07]  /*5880*/  PRMT R21, R21, 0x5410, R2 ;  /* 0x0000541015157816 */ /* 0x000fce0000000002 */
.L_x_15599:
[----:B------:R-:W-:Y:S05]  /*5890*/  BSYNC B1 ;  /* 0x0000000000017941 */ /* 0x000fea0003800000 */
.L_x_15597:
        /* <DEDUP_REMOVED lines=9> */
.L_x_15601:
[----:B------:R-:W-:Y:S01]  /*5930*/  IMAD.MOV.U32 R26, RZ, RZ, R23 ;  /* 0x000000ffff1a7224 */ /* 0x000fe200078e0017 */
[----:B------:R-:W-:Y:S01]  /*5940*/  PRMT R10, R5, 0x5410, R10 ;  /* 0x00005410050a7816 */ /* 0x000fe2000000000a */
[----:B------:R-:W-:-:S07]  /*5950*/  IMAD.MOV.U32 R23, RZ, RZ, R34 ;  /* 0x000000ffff177224 */ /* 0x000fce00078e0022 */
.L_x_15602:
[----:B------:R-:W-:Y:S05]  /*5960*/  BSYNC B1 ;  /* 0x0000000000017941 */ /* 0x000fea0003800000 */
.L_x_15600:
        /* <DEDUP_REMOVED lines=9> */
.L_x_15604:
[C---:B------:R-:W-:Y:S01]  /*5a00*/  PRMT R2, R10.reuse, 0x7632, R2 ;  /* 0x000076320a027816 */ /* 0x040fe20000000002 */
[----:B------:R-:W-:Y:S02]  /*5a10*/  IMAD.MOV.U32 R25, RZ, RZ, R26 ;  /* 0x000000ffff197224 */ /* 0x000fe400078e001a */
[----:B------:R-:W-:Y:S01]  /*5a20*/  IMAD.MOV.U32 R26, RZ, RZ, R31 ;  /* 0x000000ffff1a7224 */ /* 0x000fe200078e001f */
[----:B------:R-:W-:-:S07]  /*5a30*/  PRMT R10, R10, 0x7610, R2 ;  /* 0x000076100a0a7816 */ /* 0x000fce0000000002 */
.L_x_15605:
[----:B------:R-:W-:Y:S05]  /*5a40*/  BSYNC B1 ;  /* 0x0000000000017941 */ /* 0x000fea0003800000 */
.L_x_15603:
        /* <DEDUP_REMOVED lines=9> */
.L_x_15607:
[----:B------:R-:W-:Y:S01]  /*5ae0*/  IMAD.MOV.U32 R28, RZ, RZ, R25 ;  /* 0x000000ffff1c7224 */ /* 0x000fe200078e0019 */
[----:B------:R-:W-:Y:S01]  /*5af0*/  PRMT R2, R5, 0x5432, R2 ;  /* 0x0000543205027816 */ /* 0x000fe20000000002 */
[----:B------:R-:W-:-:S07]  /*5b00*/  IMAD.MOV.U32 R25, RZ, RZ, R4 ;  /* 0x000000ffff197224 */ /* 0x000fce00078e0004 */
.L_x_15608:
[----:B------:R-:W-:Y:S05]  /*5b10*/  BSYNC B1 ;  /* 0x0000000000017941 */ /* 0x000fea0003800000 */
.L_x_15606:
        /* <DEDUP_REMOVED lines=9> */
.L_x_15610:
[----:B------:R-:W-:Y:S01]  /*5bb0*/  IMAD.MOV.U32 R4, RZ, RZ, R28 ;  /* 0x000000ffff047224 */ /* 0x000fe200078e001c */
[----:B------:R-:W-:Y:S01]  /*5bc0*/  PRMT R5, R5, 0x7610, R2 ;  /* 0x0000761005057816 */ /* 0x000fe20000000002 */
[----:B------:R-:W-:Y:S01]  /*5bd0*/  IMAD.MOV.U32 R28, RZ, RZ, R7 ;  /* 0x000000ffff1c7224 */ /* 0x000fe200078e0007 */
[----:B------:R-:W-:-:S07]  /*5be0*/  PRMT R2, R2, 0x5410, R6 ;  /* 0x0000541002027816 */ /* 0x000fce0000000006 */
.L_x_15611:
[----:B------:R-:W-:Y:S05]  /*5bf0*/  BSYNC B1 ;  /* 0x0000000000017941 */ /* 0x000fea0003800000 */
.L_x_15609:
        /* <DEDUP_REMOVED lines=9> */
.L_x_15613:
[----:B------:R-:W-:Y:S01]  /*5c90*/  IMAD.MOV.U32 R7, RZ, RZ, R4 ;  /* 0x000000ffff077224 */ /* 0x000fe200078e0004 */
[----:B------:R-:W-:Y:S01]  /*5ca0*/  PRMT R5, R5, 0x7632, R6 ;  /* 0x0000763205057816 */ /* 0x000fe20000000006 */
[----:B------:R-:W-:-:S07]  /*5cb0*/  IMAD.MOV.U32 R4, RZ, RZ, R9 ;  /* 0x000000ffff047224 */ /* 0x000fce00078e0009 */
.L_x_15614:
[----:B------:R-:W-:Y:S05]  /*5cc0*/  BSYNC B1 ;  /* 0x0000000000017941 */ /* 0x000fea0003800000 */
.L_x_15612:
        /* <DEDUP_REMOVED lines=16> */
.L_x_15616:
[----:B------:R-:W-:Y:S01]  /*5dd0*/  IMAD.MOV.U32 R6, RZ, RZ, R3 ;  /* 0x000000ffff067224 */ /* 0x000fe200078e0003 */
[----:B------:R-:W-:Y:S01]  /*5de0*/  PRMT R9, R9, 0x7610, R30 ;  /* 0x0000761009097816 */ /* 0x000fe2000000001e */
[----:B------:R-:W-:Y:S01]  /*5df0*/  IMAD.MOV.U32 R3, RZ, RZ, R8 ;  /* 0x000000ffff037224 */ /* 0x000fe200078e0008 */
[----:B------:R-:W-:-:S07]  /*5e00*/  PRMT R30, R30, 0x7610, R21 ;  /* 0x000076101e1e7816 */ /* 0x000fce0000000015 */
.L_x_15617:
[----:B------:R-:W-:Y:S05]  /*5e10*/  BSYNC B1 ;  /* 0x0000000000017941 */ /* 0x000fea0003800000 */
.L_x_15615:
        /* <DEDUP_REMOVED lines=9> */
.L_x_15619:
[----:B------:R-:W-:Y:S01]  /*5eb0*/  IMAD.MOV.U32 R21, RZ, RZ, R6 ;  /* 0x000000ffff157224 */ /* 0x000fe200078e0006 */
[----:B------:R-:W-:Y:S01]  /*5ec0*/  PRMT R8, R8, 0x7610, R9 ;  /* 0x0000761008087816 */ /* 0x000fe20000000009 */
[----:B------:R-:W-:Y:S01]  /*5ed0*/  IMAD.MOV.U32 R6, RZ, RZ, R23 ;  /* 0x000000ffff067224 */ /* 0x000fe200078e0017 */
[----:B------:R-:W-:-:S07]  /*5ee0*/  PRMT R9, R9, 0x5410, R10 ;  /* 0x0000541009097816 */ /* 0x000fce000000000a */
.L_x_15620:
[----:B------:R-:W-:Y:S05]  /*5ef0*/  BSYNC B1 ;  /* 0x0000000000017941 */ /* 0x000fea0003800000 */
.L_x_15618:
        /* <DEDUP_REMOVED lines=9> */
.L_x_15622:
[----:B------:R-:W-:Y:S01]  /*5f90*/  IMAD.MOV.U32 R22, RZ, RZ, R21 ;  /* 0x000000ffff167224 */ /* 0x000fe200078e0015 */
[----:B------:R-:W-:Y:S01]  /*5fa0*/  PRMT R23, R23, 0x7610, R8 ;  /* 0x0000761017177816 */ /* 0x000fe20000000008 */
[----:B------:R-:W-:Y:S01]  /*5fb0*/  IMAD.MOV.U32 R21, RZ, RZ, R26 ;  /* 0x000000ffff157224 */ /* 0x000fe200078e001a */
[----:B------:R-:W-:-:S07]  /*5fc0*/  PRMT R8, R8, 0x7610, R10 ;  /* 0x0000761008087816 */ /* 0x000fce000000000a */
.L_x_15623:
[----:B------:R-:W-:Y:S05]  /*5fd0*/  BSYNC B1 ;  /* 0x0000000000017941 */ /* 0x000fea0003800000 */
.L_x_15621:
        /* <DEDUP_REMOVED lines=9> */
.L_x_15625:
[----:B------:R-:W-:Y:S01]  /*6070*/  IMAD.MOV.U32 R27, RZ, RZ, R22 ;  /* 0x000000ffff1b7224 */ /* 0x000fe200078e0016 */
[----:B------:R-:W-:Y:S01]  /*6080*/  PRMT R10, R10, 0x7610, R23 ;  /* 0x000076100a0a7816 */ /* 0x000fe20000000017 */
[----:B------:R-:W-:Y:S01]  /*6090*/  IMAD.MOV.U32 R22, RZ, RZ, R25 ;  /* 0x000000ffff167224 */ /* 0x000fe200078e0019 */
[----:B------:R-:W-:-:S07]  /*60a0*/  PRMT R23, R23, 0x5410, R2 ;  /* 0x0000541017177816 */ /* 0x000fce0000000002 */
.L_x_15626:
[----:B------:R-:W-:Y:S05]  /*60b0*/  BSYNC B1 ;  /* 0x0000000000017941 */ /* 0x000fea0003800000 */
.L_x_15624:
        /* <DEDUP_REMOVED lines=9> */
.L_x_15628:
[C---:B------:R-:W-:Y:S01]  /*6150*/  PRMT R2, R10.reuse, 0x7632, R2 ;  /* 0x000076320a027816 */ /* 0x040fe20000000002 */
[----:B------:R-:W-:Y:S02]  /*6160*/  IMAD.MOV.U32 R25, RZ, RZ, R27 ;  /* 0x000000ffff197224 */ /* 0x000fe400078e001b */
[----:B------:R-:W-:Y:S01]  /*6170*/  IMAD.MOV.U32 R27, RZ, RZ, R28 ;  /* 0x000000ffff1b7224 */ /* 0x000fe200078e001c */
[----:B------:R-:W-:-:S07]  /*6180*/  PRMT R10, R10, 0x7610, R2 ;  /* 0x000076100a0a7816 */ /* 0x000fce0000000002 */
.L_x_15629:
[----:B------:R-:W-:Y:S05]  /*6190*/  BSYNC B1 ;  /* 0x0000000000017941 */ /* 0x000fea0003800000 */
.L_x_15627:
        /* <DEDUP_REMOVED lines=9> */
.L_x_15631:
[----:B------:R-:W-:Y:S01]  /*6230*/  IMAD.MOV.U32 R26, RZ, RZ, R25 ;  /* 0x000000ffff1a7224 */ /* 0x000fe200078e0019 */
[----:B------:R-:W-:Y:S01]  /*6240*/  PRMT R2, R5, 0x5432, R2 ;  /* 0x0000543205027816 */ /* 0x000fe20000000002 */
[----:B------:R-:W-:-:S07]  /*6250*/  IMAD.MOV.U32 R25, RZ, RZ, R4 ;  /* 0x000000ffff197224 */ /* 0x000fce00078e0004 */
.L_x_15632:
[----:B------:R-:W-:Y:S05]  /*6260*/  BSYNC B1 ;  /* 0x0000000000017941 */ /* 0x000fea0003800000 */
.L_x_15630:
        /* <DEDUP_REMOVED lines=9> */
.L_x_15634:
[----:B------:R-:W-:Y:S01]  /*6300*/  PRMT R5, R5, 0x7610, R2 ;  /* 0x0000761005057816 */ /* 0x000fe20000000002 */
[----:B------:R-:W-:Y:S02]  /*6310*/  IMAD.MOV.U32 R4, RZ, RZ, R26 ;  /* 0x000000ffff047224 */ /* 0x000fe400078e001a */
[----:B------:R-:W-:Y:S01]  /*6320*/  IMAD.MOV.U32 R26, RZ, RZ, R7 ;  /* 0x000000ffff1a7224 */ /* 0x000fe200078e0007 */
[----:B------:R-:W-:-:S07]  /*6330*/  PRMT R2, R2, 0x5410, R5 ;  /* 0x0000541002027816 */ /* 0x000fce0000000005 */
.L_x_15635:
[----:B------:R-:W-:Y:S05]  /*6340*/  BSYNC B1 ;  /* 0x0000000000017941 */ /* 0x000fea0003800000 */
.L_x_15633:
        /* <DEDUP_REMOVED lines=16> */
.L_x_15637:
[----:B------:R-:W-:Y:S01]  /*6450*/  IMAD.MOV.U32 R20, RZ, RZ, R3 ;  /* 0x000000ffff147224 */ /* 0x000fe200078e0003 */
[----:B------:R-:W-:Y:S01]  /*6460*/  PRMT R7, R7, 0x7610, R30 ;  /* 0x0000761007077816 */ /* 0x000fe2000000001e */
[----:B------:R-:W-:Y:S01]  /*6470*/  IMAD.MOV.U32 R3, RZ, RZ, R6 ;  /* 0x000000ffff037224 */ /* 0x000fe200078e0006 */
[----:B------:R-:W-:-:S07]  /*6480*/  PRMT R30, R30, 0x7610, R9 ;  /* 0x000076101e1e7816 */ /* 0x000fce0000000009 */
.L_x_15638:
[----:B------:R-:W-:Y:S05]  /*6490*/  BSYNC B1 ;  /* 0x0000000000017941 */ /* 0x000fea0003800000 */
.L_x_15636:
        /* <DEDUP_REMOVED lines=9> */
.L_x_15640:
[----:B------:R-:W-:Y:S01]  /*6530*/  IMAD.MOV.U32 R9, RZ, RZ, R20 ;  /* 0x000000ffff097224 */ /* 0x000fe200078e0014 */
[C---:B------:R-:W-:Y:S01]  /*6540*/  PRMT R5, R7.reuse, 0x7632, R5 ;  /* 0x0000763207057816 */ /* 0x040fe20000000005 */
[----:B------:R-:W-:Y:S01]  /*6550*/  IMAD.MOV.U32 R20, RZ, RZ, R21 ;  /* 0x000000ffff147224 */ /* 0x000fe200078e0015 */
[----:B------:R-:W-:-:S07]  /*6560*/  PRMT R7, R7, 0x7610, R8 ;  /* 0x0000761007077816 */ /* 0x000fce0000000008 */
.L_x_15641:
[----:B------:R-:W-:Y:S05]  /*6570*/  BSYNC B1 ;  /* 0x0000000000017941 */ /* 0x000fea0003800000 */
.L_x_15639:
        /* <DEDUP_REMOVED lines=9> */
.L_x_15643:
[----:B------:R-:W-:Y:S01]  /*6610*/  IMAD.MOV.U32 R6, RZ, RZ, R9 ;  /* 0x000000ffff067224 */ /* 0x000fe200078e0009 */
[--C-:B------:R-:W-:Y:S01]  /*6620*/  PRMT R8, R8, 0x5410, R5.reuse ;  /* 0x0000541008087816 */ /* 0x100fe20000000005 */
[----:B------:R-:W-:Y:S01]  /*6630*/  IMAD.MOV.U32 R9, RZ, RZ, R22 ;  /* 0x000000ffff097224 */ /* 0x000fe200078e0016 */
[----:B------:R-:W-:-:S07]  /*6640*/  PRMT R5, R23, 0x7632, R5 ;  /* 0x0000763217057816 */ /* 0x000fce0000000005 */
.L_x_15644:
[----:B------:R-:W-:Y:S05]  /*6650*/  BSYNC B1 ;  /* 0x0000000000017941 */ /* 0x000fea0003800000 */
.L_x_15642:
        /* <DEDUP_REMOVED lines=9> */
.L_x_15646:
[----:B------:R-:W-:Y:S01]  /*66f0*/  IMAD.MOV.U32 R22, RZ, RZ, R6 ;  /* 0x000000ffff167224 */ /* 0x000fe200078e0006 */
[----:B------:R-:W-:Y:S01]  /*6700*/  PRMT R19, R19, 0x7610, R8 ;  /* 0x0000761013137816 */ /* 0x000fe20000000008 */
[----:B------:R-:W-:Y:S01]  /*6710*/  IMAD.MOV.U32 R6, RZ, RZ, R27 ;  /* 0x000000ffff067224 */ /* 0x000fe200078e001b */
[----:B------:R-:W-:-:S07]  /*6720*/  PRMT R8, R8, 0x7610, R10 ;  /* 0x0000761008087816 */ /* 0x000fce000000000a */
.L_x_15647:
[----:B------:R-:W-:Y:S05]  /*6730*/  BSYNC B1 ;  /* 0x0000000000017941 */ /* 0x000fea0003800000 */
.L_x_15645:
        /* <DEDUP_REMOVED lines=9> */
.L_x_15649:
[----:B------:R-:W-:Y:S01]  /*67d0*/  IMAD.MOV.U32 R21, RZ, RZ, R22 ;  /* 0x000000ffff157224 */ /* 0x000fe200078e0016 */
[----:B------:R-:W-:Y:S01]  /*67e0*/  PRMT R10, R10, 0x7610, R19 ;  /* 0x000076100a0a7816 */ /* 0x000fe20000000013 */
[----:B------:R-:W-:Y:S01]  /*67f0*/  IMAD.MOV.U32 R22, RZ, RZ, R25 ;  /* 0x000000ffff167224 */ /* 0x000fe200078e0019 */
[----:B------:R-:W-:-:S07]  /*6800*/  PRMT R19, R19, 0x5410, R2 ;  /* 0x0000541013137816 */ /* 0x000fce0000000002 */
.L_x_15650:
[----:B------:R-:W-:Y:S05]  /*6810*/  BSYNC B1 ;  /* 0x0000000000017941 */ /* 0x000fea0003800000 */
.L_x_15648:
        /* <DEDUP_REMOVED lines=9> */
.L_x_15652:
[C---:B------:R-:W-:Y:S01]  /*68b0*/  PRMT R2, R10.reuse, 0x7632, R2 ;  /* 0x000076320a027816 */ /* 0x040fe20000000002 */
[----:B------:R-:W-:Y:S02]  /*68c0*/  IMAD.MOV.U32 R23, RZ, RZ, R21 ;  /* 0x000000ffff177224 */ /* 0x000fe400078e0015 */
[----:B------:R-:W-:Y:S01]  /*68d0*/  IMAD.MOV.U32 R21, RZ, RZ, R26 ;  /* 0x000000ffff157224 */ /* 0x000fe200078e001a */
[----:B------:R-:W-:-:S07]  /*68e0*/  PRMT R10, R10, 0x7610, R2 ;  /* 0x000076100a0a7816 */ /* 0x000fce0000000002 */
.L_x_15653:
[----:B------:R-:W-:Y:S05]  /*68f0*/  BSYNC B1 ;  /* 0x0000000000017941 */ /* 0x000fea0003800000 */
.L_x_15651:
        /* <DEDUP_REMOVED lines=9> */
.L_x_15655:
[----:B------:R-:W-:Y:S01]  /*6990*/  IMAD.MOV.U32 R25, RZ, RZ, R23 ;  /* 0x000000ffff197224 */ /* 0x000fe200078e0017 */
[----:B------:R-:W-:Y:S01]  /*69a0*/  PRMT R2, R5, 0x5432, R2 ;  /* 0x0000543205027816 */ /* 0x000fe20000000002 */
[----:B------:R-:W-:-:S07]  /*69b0*/  IMAD.MOV.U32 R23, RZ, RZ, R4 ;  /* 0x000000ffff177224 */ /* 0x000fce00078e0004 */
.L_x_15656:
[----:B------:R-:W-:Y:S05]  /*69c0*/  BSYNC B1 ;  /* 0x0000000000017941 */ /* 0x000fea0003800000 */
.L_x_15654:
        /* <DEDUP_REMOVED lines=16> */
.L_x_15658:
[----:B------:R-:W-:Y:S01]  /*6ad0*/  IMAD.MOV.U32 R4, RZ, RZ, R3 ;  /* 0x000000ffff047224 */ /* 0x000fe200078e0003 */
[----:B------:R-:W-:Y:S01]  /*6ae0*/  PRMT R5, R5, 0x7610, R30 ;  /* 0x0000761005057816 */ /* 0x000fe2000000001e */
[----:B------:R-:W-:Y:S01]  /*6af0*/  IMAD.MOV.U32 R3, RZ, RZ, R20 ;  /* 0x000000ffff037224 */ /* 0x000fe200078e0014 */
[----:B------:R-:W-:-:S07]  /*6b00*/  PRMT R30, R30, 0x7610, R7 ;  /* 0x000076101e1e7816 */ /* 0x000fce0000000007 */
.L_x_15659:
[----:B------:R-:W-:Y:S05]  /*6b10*/  BSYNC B1 ;  /* 0x0000000000017941 */ /* 0x000fea0003800000 */
.L_x_15657:
        /* <DEDUP_REMOVED lines=9> */
.L_x_15661:
[----:B------:R-:W-:Y:S01]  /*6bb0*/  IMAD.MOV.U32 R7, RZ, RZ, R4 ;  /* 0x000000ffff077224 */ /* 0x000fe200078e0004 */
[----:B------:R-:W-:Y:S01]  /*6bc0*/  PRMT R18, R18, 0x7610, R5 ;  /* 0x0000761012127816 */ /* 0x000fe20000000005 */
[----:B------:R-:W-:Y:S01]  /*6bd0*/  IMAD.MOV.U32 R4, RZ, RZ, R9 ;  /* 0x000000ffff047224 */ /* 0x000fe200078e0009 */
[----:B------:R-:W-:-:S07]  /*6be0*/  PRMT R5, R5, 0x5410, R5 ;  /* 0x0000541005057816 */ /* 0x000fce0000000005 */
.L_x_15662:
[----:B------:R-:W-:Y:S05]  /*6bf0*/  BSYNC B1 ;  /* 0x0000000000017941 */ /* 0x000fea0003800000 */
.L_x_15660:
        /* <DEDUP_REMOVED lines=9> */
.L_x_15664:
[----:B------:R-:W-:Y:S01]  /*6c90*/  IMAD.MOV.U32 R9, RZ, RZ, R7 ;  /* 0x000000ffff097224 */ /* 0x000fe200078e0007 */
[C---:B------:R-:W-:Y:S01]  /*6ca0*/  PRMT R5, R18.reuse, 0x7632, R5 ;  /* 0x0000763212057816 */ /* 0x040fe20000000005 */
[----:B------:R-:W-:Y:S01]  /*6cb0*/  IMAD.MOV.U32 R7, RZ, RZ, R6 ;  /* 0x000000ffff077224 */ /* 0x000fe200078e0006 */
[----:B------:R-:W-:-:S07]  /*6cc0*/  PRMT R18, R18, 0x7610, R8 ;  /* 0x0000761012127816 */ /* 0x000fce0000000008 */
.L_x_15665:
[----:B------:R-:W-:Y:S05]  /*6cd0*/  BSYNC B1 ;  /* 0x0000000000017941 */ /* 0x000fea0003800000 */
.L_x_15663:
        /* <DEDUP_REMOVED lines=9> */
.L_x_15667:
[----:B------:R-:W-:Y:S01]  /*6d70*/  IMAD.MOV.U32 R6, RZ, RZ, R9 ;  /* 0x000000ffff067224 */ /* 0x000fe200078e0009 */
[--C-:B------:R-:W-:Y:S01]  /*6d80*/  PRMT R20, R20, 0x5410, R5.reuse ;  /* 0x0000541014147816 */ /* 0x100fe20000000005 */
[----:B------:R-:W-:Y:S01]  /*6d90*/  IMAD.MOV.U32 R9, RZ, RZ, R22 ;  /* 0x000000ffff097224 */ /* 0x000fe200078e0016 */
[----:B------:R-:W-:-:S07]  /*6da0*/  PRMT R5, R19, 0x7632, R5 ;  /* 0x0000763213057816 */ /* 0x000fce0000000005 */
.L_x_15668:
[----:B------:R-:W-:Y:S05]  /*6db0*/  BSYNC B1 ;  /* 0x0000000000017941 */ /* 0x000fea0003800000 */
.L_x_15666:
        /* <DEDUP_REMOVED lines=9> */
.L_x_15670:
[----:B------:R-:W-:Y:S01]  /*6e50*/  IMAD.MOV.U32 R8, RZ, RZ, R6 ;  /* 0x000000ffff087224 */ /* 0x000fe200078e0006 */
[----:B------:R-:W-:Y:S01]  /*6e60*/  PRMT R22, R22, 0x7610, R20 ;  /* 0x0000761016167816 */ /* 0x000fe20000000014 */
[----:B------:R-:W-:Y:S01]  /*6e70*/  IMAD.MOV.U32 R6, RZ, RZ, R21 ;  /* 0x000000ffff067224 */ /* 0x000fe200078e0015 */
[----:B------:R-:W-:-:S07]  /*6e80*/  PRMT R20, R20, 0x7610, R10 ;  /* 0x0000761014147816 */ /* 0x000fce000000000a */
.L_x_15671:
[----:B------:R-:W-:Y:S05]  /*6e90*/  BSYNC B1 ;  /* 0x0000000000017941 */ /* 0x000fea0003800000 */
.L_x_15669:
        /* <DEDUP_REMOVED lines=9> */
.L_x_15673:
[----:B------:R-:W-:Y:S01]  /*6f30*/  IMAD.MOV.U32 R10, RZ, RZ, R8 ;  /* 0x000000ffff0a7224 */ /* 0x000fe200078e0008 */
[----:B------:R-:W-:Y:S01]  /*6f40*/  PRMT R21, R21, 0x7610, R22 ;  /* 0x0000761015157816 */ /* 0x000fe20000000016 */
[----:B------:R-:W-:Y:S01]  /*6f50*/  IMAD.MOV.U32 R8, RZ, RZ, R23 ;  /* 0x000000ffff087224 */ /* 0x000fe200078e0017 */
[----:B------:R-:W-:-:S07]  /*6f60*/  PRMT R22, R22, 0x5410, R2 ;  /* 0x0000541016167816 */ /* 0x000fce0000000002 */
.L_x_15674:
[----:B------:R-:W-:Y:S05]  /*6f70*/  BSYNC B1 ;  /* 0x0000000000017941 */ /* 0x000fea0003800000 */
.L_x_15672:
        /* <DEDUP_REMOVED lines=9> */
.L_x_15676:
[C---:B------:R-:W-:Y:S01]  /*7010*/  PRMT R2, R21.reuse, 0x7632, R2 ;  /* 0x0000763215027816 */ /* 0x040fe20000000002 */
[----:B------:R-:W-:Y:S02]  /*7020*/  IMAD.MOV.U32 R19, RZ, RZ, R10 ;  /* 0x000000ffff137224 */ /* 0x000fe400078e000a */
[----:B------:R-:W-:Y:S01]  /*7030*/  IMAD.MOV.U32 R10, RZ, RZ, R25 ;  /* 0x000000ffff0a7224 */ /* 0x000fe200078e0019 */
[----:B------:R-:W-:-:S07]  /*7040*/  PRMT R21, R21, 0x7610, R2 ;  /* 0x0000761015157816 */ /* 0x000fce0000000002 */
.L_x_15677:
[----:B------:R-:W-:Y:S05]  /*7050*/  BSYNC B1 ;  /* 0x0000000000017941 */ /* 0x000fea0003800000 */
.L_x_15675:
        /* <DEDUP_REMOVED lines=16> */
.L_x_15679:
[----:B------:R-:W-:Y:S01]  /*7160*/  IMAD.MOV.U32 R16, RZ, RZ, R3 ;  /* 0x000000ffff107224 */ /* 0x000fe200078e0003 */
[----:B------:R-:W-:Y:S01]  /*7170*/  PRMT R2, R2, 0x7610, R30 ;  /* 0x0000761002027816 */ /* 0x000fe2000000001e */
[----:B------:R-:W-:Y:S01]  /*7180*/  IMAD.MOV.U32 R3, RZ, RZ, R4 ;  /* 0x000000ffff037224 */ /* 0x000fe200078e0004 */
[----:B------:R-:W-:-:S07]  /*7190*/  PRMT R30, R30, 0x7610, R5 ;  /* 0x000076101e1e7816 */ /* 0x000fce0000000005 */
.L_x_15680:
[----:B------:R-:W-:Y:S05]  /*71a0*/  BSYNC B1 ;  /* 0x0000000000017941 */ /* 0x000fea0003800000 */
.L_x_15678:
        /* <DEDUP_REMOVED lines=9> */
.L_x_15682:
[C---:B------:R-:W-:Y:S01]  /*7240*/  PRMT R18, R2.reuse, 0x7632, R18 ;  /* 0x0000763202127816 */ /* 0x040fe20000000012 */
[----:B------:R-:W-:Y:S02]  /*7250*/  IMAD.MOV.U32 R4, RZ, RZ, R16 ;  /* 0x000000ffff047224 */ /* 0x000fe400078e0010 */
[----:B------:R-:W-:Y:S01]  /*7260*/  IMAD.MOV.U32 R16, RZ, RZ, R7 ;  /* 0x000000ffff107224 */ /* 0x000fe200078e0007 */
[----:B------:R-:W-:-:S07]  /*7270*/  PRMT R2, R2, 0x7610, R18 ;  /* 0x0000761002027816 */ /* 0x000fce0000000012 */
.L_x_15683:
[----:B------:R-:W-:Y:S05]  /*7280*/  BSYNC B1 ;  /* 0x0000000000017941 */ /* 0x000fea0003800000 */
.L_x_15681:
        /* <DEDUP_REMOVED lines=9> */
.L_x_15685:
[----:B------:R-:W-:Y:S01]  /*7320*/  IMAD.MOV.U32 R15, RZ, RZ, R4 ;  /* 0x000000ffff0f7224 */ /* 0x000fe200078e0004 */
[--C-:B------:R-:W-:Y:S01]  /*7330*/  PRMT R23, R23, 0x5410, R18.reuse ;  /* 0x0000541017177816 */ /* 0x100fe20000000012 */
[----:B------:R-:W-:Y:S01]  /*7340*/  IMAD.MOV.U32 R4, RZ, RZ, R9 ;  /* 0x000000ffff047224 */ /* 0x000fe200078e0009 */
[----:B------:R-:W-:-:S07]  /*7350*/  PRMT R18, R5, 0x7610, R18 ;  /* 0x0000761005127816 */ /* 0x000fce0000000012 */
.L_x_15686:
[----:B------:R-:W-:Y:S05]  /*7360*/  BSYNC B1 ;  /* 0x0000000000017941 */ /* 0x000fea0003800000 */
.L_x_15684:
        /* <DEDUP_REMOVED lines=9> */
.L_x_15688:
[----:B------:R-:W-:Y:S01]  /*7400*/  IMAD.MOV.U32 R7, RZ, RZ, R15 ;  /* 0x000000ffff077224 */ /* 0x000fe200078e000f */
[----:B------:R-:W-:Y:S01]  /*7410*/  PRMT R18, R18, 0x7610, R23 ;  /* 0x0000761012127816 */ /* 0x000fe20000000017 */
[----:B------:R-:W-:Y:S01]  /*7420*/  IMAD.MOV.U32 R15, RZ, RZ, R6 ;  /* 0x000000ffff0f7224 */ /* 0x000fe200078e0006 */
[----:B------:R-:W-:-:S07]  /*7430*/  PRMT R23, R23, 0x7610, R20 ;  /* 0x0000761017177816 */ /* 0x000fce0000000014 */
.L_x_15689:
[----:B------:R-:W-:Y:S05]  /*7440*/  BSYNC B1 ;  /* 0x0000000000017941 */ /* 0x000fea0003800000 */
.L_x_15687:
        /* <DEDUP_REMOVED lines=9> */
.L_x_15691:
[----:B------:R-:W-:Y:S01]  /*74e0*/  IMAD.MOV.U32 R5, RZ, RZ, R7 ;  /* 0x000000ffff057224 */ /* 0x000fe200078e0007 */
[C---:B------:R-:W-:Y:S01]  /*74f0*/  PRMT R9, R18.reuse, 0x7632, R9 ;  /* 0x0000763212097816 */ /* 0x040fe20000000009 */
[----:B------:R-:W-:Y:S01]  /*7500*/  IMAD.MOV.U32 R7, RZ, RZ, R8 ;  /* 0x000000ffff077224 */ /* 0x000fe200078e0008 */
[----:B------:R-:W-:-:S07]  /*7510*/  PRMT R18, R18, 0x7610, R22 ;  /* 0x0000761012127816 */ /* 0x000fce0000000016 */
.L_x_15692:
[----:B------:R-:W-:Y:S05]  /*7520*/  BSYNC B1 ;  /* 0x0000000000017941 */ /* 0x000fea0003800000 */
.L_x_15690:
        /* <DEDUP_REMOVED lines=9> */
.L_x_15694:
[----:B------:R-:W-:Y:S01]  /*75c0*/  IMAD.MOV.U32 R6, RZ, RZ, R5 ;  /* 0x000000ffff067224 */ /* 0x000fe200078e0005 */
[----:B------:R-:W-:Y:S01]  /*75d0*/  PRMT R9, R21, 0x5432, R9 ;  /* 0x0000543215097816 */ /* 0x000fe20000000009 */
[----:B------:R-:W-:-:S07]  /*75e0*/  IMAD.MOV.U32 R5, RZ, RZ, R10 ;  /* 0x000000ffff057224 */ /* 0x000fce00078e000a */
.L_x_15695:
[----:B------:R-:W-:Y:S05]  /*75f0*/  BSYNC B1 ;  /* 0x0000000000017941 */ /* 0x000fea0003800000 */
.L_x_15693:
        /* <DEDUP_REMOVED lines=9> */
.L_x_15697:
[----:B------:R-:W-:Y:S01]  /*7690*/  IMAD.MOV.U32 R8, RZ, RZ, R6 ;  /* 0x000000ffff087224 */ /* 0x000fe200078e0006 */
[C---:B------:R-:W-:Y:S01]  /*76a0*/  PRMT R10, R9.reuse, 0x7632, R10 ;  /* 0x00007632090a7816 */ /* 0x040fe2000000000a */
[----:B------:R-:W-:Y:S01]  /*76b0*/  IMAD.MOV.U32 R6, RZ, RZ, R19 ;  /* 0x000000ffff067224 */ /* 0x000fe200078e0013 */
[----:B------:R-:W-:-:S07]  /*76c0*/  PRMT R9, R9, 0x5410, R2 ;  /* 0x0000541009097816 */ /* 0x000fce0000000002 */
.L_x_15698:
[----:B------:R-:W-:Y:S05]  /*76d0*/  BSYNC B1 ;  /* 0x0000000000017941 */ /* 0x000fea0003800000 */
.L_x_15696:
        /* <DEDUP_REMOVED lines=16> */
.L_x_15700:
[----:B------:R-:W-:Y:S01]  /*77e0*/  IMAD.MOV.U32 R14, RZ, RZ, R3 ;  /* 0x000000ffff0e7224 */ /* 0x000fe200078e0003 */
[----:B------:R-:W-:Y:S01]  /*77f0*/  PRMT R25, R25, 0x7610, R30 ;  /* 0x0000761019197816 */ /* 0x000fe2000000001e */
[----:B------:R-:W-:Y:S01]  /*7800*/  IMAD.MOV.U32 R3, RZ, RZ, R16 ;  /* 0x000000ffff037224 */ /* 0x000fe200078e0010 */
[----:B------:R-:W-:-:S07]  /*7810*/  PRMT R30, R30, 0x7610, R2 ;  /* 0x000076101e1e7816 */ /* 0x000fce0000000002 */
.L_x_15701:
[----:B------:R-:W-:Y:S05]  /*7820*/  BSYNC B1 ;  /* 0x0000000000017941 */ /* 0x000fea0003800000 */
.L_x_15699:
        /* <DEDUP_REMOVED lines=9> */
.L_x_15703:
[----:B------:R-:W-:Y:S01]  /*78c0*/  IMAD.MOV.U32 R16, RZ, RZ, R14 ;  /* 0x000000ffff107224 */ /* 0x000fe200078e000e */
[----:B------:R-:W-:Y:S01]  /*78d0*/  PRMT R25, R25, 0x5432, R18 ;  /* 0x0000543219197816 */ /* 0x000fe20000000012 */
[----:B------:R-:W-:-:S07]  /*78e0*/  IMAD.MOV.U32 R14, RZ, RZ, R4 ;  /* 0x000000ffff0e7224 */ /* 0x000fce00078e0004 */
.L_x_15704:
[----:B------:R-:W-:Y:S05]  /*78f0*/  BSYNC B1 ;  /* 0x0000000000017941 */ /* 0x000fea0003800000 */
.L_x_15702:
        /* <DEDUP_REMOVED lines=9> */
.L_x_15706:
[----:B------:R-:W-:Y:S01]  /*7990*/  IMAD.MOV.U32 R20, RZ, RZ, R16 ;  /* 0x000000ffff147224 */ /* 0x000fe200078e0010 */
[----:B------:R-:W-:Y:S01]  /*79a0*/  PRMT R21, R21, 0x5410, R25 ;  /* 0x0000541015157816 */ /* 0x000fe20000000019 */
[----:B------:R-:W-:Y:S01]  /*79b0*/  IMAD.MOV.U32 R16, RZ, RZ, R15 ;  /* 0x000000ffff107224 */ /* 0x000fe200078e000f */
[----:B------:R-:W-:-:S07]  /*79c0*/  PRMT R25, R23, 0x7632, R25 ;  /* 0x0000763217197816 */ /* 0x000fce0000000019 */
.L_x_15707:
[----:B------:R-:W-:Y:S05]  /*79d0*/  BSYNC B1 ;  /* 0x0000000000017941 */ /* 0x000fea0003800000 */
.L_x_15705:
        /* <DEDUP_REMOVED lines=9> */
.L_x_15709:
[----:B------:R-:W-:Y:S01]  /*7a70*/  IMAD.MOV.U32 R15, RZ, RZ, R20 ;  /* 0x000000ffff0f7224 */ /* 0x000fe200078e0014 */
[C---:B------:R-:W-:Y:S01]  /*7a80*/  PRMT R23, R21.reuse, 0x7632, R23 ;  /* 0x0000763215177816 */ /* 0x040fe20000000017 */
[----:B------:R-:W-:Y:S01]  /*7a90*/  IMAD.MOV.U32 R20, RZ, RZ, R7 ;  /* 0x000000ffff147224 */ /* 0x000fe200078e0007 */
[----:B------:R-:W-:-:S07]  /*7aa0*/  PRMT R21, R21, 0x7610, R18 ;  /* 0x0000761015157816 */ /* 0x000fce0000000012 */
.L_x_15710:
[----:B------:R-:W-:Y:S05]  /*7ab0*/  BSYNC B1 ;  /* 0x0000000000017941 */ /* 0x000fea0003800000 */
.L_x_15708:
        /* <DEDUP_REMOVED lines=9> */
.L_x_15712:
[----:B------:R-:W-:Y:S01]  /*7b50*/  IMAD.MOV.U32 R18, RZ, RZ, R15 ;  /* 0x000000ffff127224 */ /* 0x000fe200078e000f */
[----:B------:R-:W-:Y:S01]  /*7b60*/  PRMT R21, R23, 0x7610, R21 ;  /* 0x0000761017157816 */ /* 0x000fe20000000015 */
[----:B------:R-:W-:Y:S01]  /*7b70*/  IMAD.MOV.U32 R15, RZ, RZ, R5 ;  /* 0x000000ffff0f7224 */ /* 0x000fe200078e0005 */
[----:B------:R-:W-:-:S07]  /*7b80*/  PRMT R23, R9, 0x7610, R23 ;  /* 0x0000761009177816 */ /* 0x000fce0000000017 */
.L_x_15713:
[----:B------:R-:W-:Y:S05]  /*7b90*/  BSYNC B1 ;  /* 0x0000000000017941 */ /* 0x000fea0003800000 */
.L_x_15711:
        /* <DEDUP_REMOVED lines=9> */
.L_x_15715:
[----:B------:R-:W-:Y:S01]  /*7c30*/  IMAD.MOV.U32 R19, RZ, RZ, R18 ;  /* 0x000000ffff137224 */ /* 0x000fe200078e0012 */
[--C-:B------:R-:W-:Y:S01]  /*7c40*/  PRMT R10, R10, 0x5410, R21.reuse ;  /* 0x000054100a0a7816 */ /* 0x100fe20000000015 */
[----:B------:R-:W-:Y:S01]  /*7c50*/  IMAD.MOV.U32 R18, RZ, RZ, R6 ;  /* 0x000000ffff127224 */ /* 0x000fe200078e0006 */
[----:B------:R-:W-:-:S07]  /*7c60*/  PRMT R21, R9, 0x7632, R21 ;  /* 0x0000763209157816 */ /* 0x000fce0000000015 */
.L_x_15716:
[----:B------:R-:W-:Y:S05]  /*7c70*/  BSYNC B1 ;  /* 0x0000000000017941 */ /* 0x000fea0003800000 */
.L_x_15714:
        /* <DEDUP_REMOVED lines=9> */
.L_x_15718:
[----:B------:R-:W-:Y:S01]  /*7d10*/  IMAD.MOV.U32 R22, RZ, RZ, R19 ;  /* 0x000000ffff167224 */ /* 0x000fe200078e0013 */
[----:B------:R-:W-:Y:S01]  /*7d20*/  PRMT R23, R23, 0x7610, R10 ;  /* 0x0000761017177816 */ /* 0x000fe2000000000a */
[----:B------:R-:W-:Y:S01]  /*7d30*/  IMAD.MOV.U32 R19, RZ, RZ, R8 ;  /* 0x000000ffff137224 */ /* 0x000fe200078e0008 */
[----:B------:R-:W-:-:S07]  /*7d40*/  PRMT R10, R10, 0x5410, R10 ;  /* 0x000054100a0a7816 */ /* 0x000fce000000000a */
.L_x_15719:
[----:B------:R-:W-:Y:S05]  /*7d50*/  BSYNC B1 ;  /* 0x0000000000017941 */ /* 0x000fea0003800000 */
.L_x_15717:
        /* <DEDUP_REMOVED lines=12> */
[----:B------:R-:W-:-:S12]  /*7e20*/  IMAD.MOV.U32 R2, RZ, RZ, R14 ;  /* 0x000000ffff027224 */ /* 0x000fd800078e000e */
[----:B------:R-:W-:Y:S02]  /*7e30*/  HSETP2.NEU.OR P0, PT, R30.H1_H1, R25.H1_H1, P0 ;  /* 0x300000191e007234 */ /* 0x000fe4000070dc20 */
[----:B------:R-:W-:-:S11]  /*7e40*/  PRMT R30, R25, 0x7632, R30 ;  /* 0x00007632191e7816 */ /* 0x000fd6000000001e */
[----:B------:R-:W-:Y:S05]  /*7e50*/  @P0 BRA `(.L_x_15722) ;  /* 0x00000000000c0947 */ /* 0x000fea0003800000 */
.L_x_15721:
[----:B------:R-:W-:Y:S01]  /*7e60*/  IMAD.MOV.U32 R2, RZ, RZ, R3 ;  /* 0x000000ffff027224 */ /* 0x000fe200078e0003 */
[----:B------:R-:W-:Y:S01]  /*7e70*/  PRMT R30, R30, 0x7632, R25 ;  /* 0x000076321e1e7816 */ /* 0x000fe20000000019 */
[----:B------:R-:W-:-:S07]  /*7e80*/  IMAD.MOV.U32 R3, RZ, RZ, R14 ;  /* 0x000000ffff037224 */ /* 0x000fce00078e000e */
.L_x_15722:
[----:B------:R-:W-:Y:S05]  /*7e90*/  BSYNC B1 ;  /* 0x0000000000017941 */ /* 0x000fea0003800000 */
.L_x_15720:
        /* <DEDUP_REMOVED lines=9> */
.L_x_15724:
[----:B------:R-:W-:Y:S01]  /*7f30*/  PRMT R29, R29, 0x5410, R30 ;  /* 0x000054101d1d7816 */ /* 0x000fe2000000001e */
[----:B------:R-:W-:Y:S01]  /*7f40*/  IMAD.MOV.U32 R5, RZ, RZ, R2 ;  /* 0x000000ffff057224 */ /* 0x000fe200078e0002 */
[----:B------:R-:W-:Y:S01]  /*7f50*/  PRMT R30, R25, 0x7610, R30 ;  /* 0x00007610191e7816 */ /* 0x000fe2000000001e */
[----:B------:R-:W-:-:S07]  /*7f60*/  IMAD.MOV.U32 R2, RZ, RZ, R16 ;  /* 0x000000ffff027224 */ /* 0x000fce00078e0010 */
.L_x_15725:
[----:B------:R-:W-:Y:S05]  /*7f70*/  BSYNC B1 ;  /* 0x0000000000017941 */ /* 0x000fea0003800000 */
.L_x_15723:
        /* <DEDUP_REMOVED lines=9> */
.L_x_15727:
[C---:B------:R-:W-:Y:S01]  /*8010*/  PRMT R25, R29.reuse, 0x7632, R25 ;  /* 0x000076321d197816 */ /* 0x040fe20000000019 */
[----:B------:R-:W-:Y:S01]  /*8020*/  IMAD.MOV.U32 R4, RZ, RZ, R5 ;  /* 0x000000ffff047224 */ /* 0x000fe200078e0005 */
[----:B------:R-:W-:Y:S01]  /*8030*/  PRMT R29, R29, 0x7610, R21 ;  /* 0x000076101d1d7816 */ /* 0x000fe20000000015 */
[----:B------:R-:W-:-:S07]  /*8040*/  IMAD.MOV.U32 R5, RZ, RZ, R20 ;  /* 0x000000ffff057224 */ /* 0x000fce00078e0014 */
.L_x_15728:
[----:B------:R-:W-:Y:S05]  /*8050*/  BSYNC B1 ;  /* 0x0000000000017941 */ /* 0x000fea0003800000 */
.L_x_15726:
        /* <DEDUP_REMOVED lines=9> */
.L_x_15730:
[----:B------:R-:W-:Y:S01]  /*80f0*/  IMAD.MOV.U32 R7, RZ, RZ, R4 ;  /* 0x000000ffff077224 */ /* 0x000fe200078e0004 */
[----:B------:R-:W-:Y:S01]  /*8100*/  PRMT R25, R23, 0x5410, R25 ;  /* 0x0000541017197816 */ /* 0x000fe20000000019 */
[----:B------:R-:W-:-:S07]  /*8110*/  IMAD.MOV.U32 R4, RZ, RZ, R15 ;  /* 0x000000ffff047224 */ /* 0x000fce00078e000f */
.L_x_15731:
[----:B------:R-:W-:Y:S05]  /*8120*/  BSYNC B1 ;  /* 0x0000000000017941 */ /* 0x000fea0003800000 */
.L_x_15729:
        /* <DEDUP_REMOVED lines=9> */
.L_x_15733:
[C---:B------:R-:W-:Y:S01]  /*81c0*/  PRMT R28, R25.reuse, 0x7632, R28 ;  /* 0x00007632191c7816 */ /* 0x040fe2000000001c */
[----:B------:R-:W-:Y:S01]  /*81d0*/  IMAD.MOV.U32 R6, RZ, RZ, R7 ;  /* 0x000000ffff067224 */ /* 0x000fe200078e0007 */
[----:B------:R-:W-:Y:S01]  /*81e0*/  PRMT R25, R25, 0x5410, R21 ;  /* 0x0000541019197816 */ /* 0x000fe20000000015 */
[----:B------:R-:W-:-:S07]  /*81f0*/  IMAD.MOV.U32 R7, RZ, RZ, R18 ;  /* 0x000000ffff077224 */ /* 0x000fce00078e0012 */
.L_x_15734:
[----:B------:R-:W-:Y:S05]  /*8200*/  BSYNC B1 ;  /* 0x0000000000017941 */ /* 0x000fea0003800000 */
.L_x_15732:
        /* <DEDUP_REMOVED lines=9> */
.L_x_15736:
[----:B------:R-:W-:Y:S01]  /*82a0*/  IMAD.MOV.U32 R9, RZ, RZ, R6 ;  /* 0x000000ffff097224 */ /* 0x000fe200078e0006 */
[----:B------:R-:W-:Y:S01]  /*82b0*/  PRMT R28, R10, 0x5432, R28 ;  /* 0x000054320a1c7816 */ /* 0x000fe2000000001c */
[----:B------:R-:W-:-:S07]  /*82c0*/  IMAD.MOV.U32 R6, RZ, RZ, R19 ;  /* 0x000000ffff067224 */ /* 0x000fce00078e0013 */
.L_x_15737:
[----:B------:R-:W-:Y:S05]  /*82d0*/  BSYNC B1 ;  /* 0x0000000000017941 */ /* 0x000fea0003800000 */
.L_x_15735:
        /* <DEDUP_REMOVED lines=9> */
.L_x_15739:
[C---:B------:R-:W-:Y:S01]  /*8370*/  PRMT R29, R28.reuse, 0x7632, R29 ;  /* 0x000076321c1d7816 */ /* 0x040fe2000000001d */
[----:B------:R-:W-:Y:S01]  /*8380*/  IMAD.MOV.U32 R8, RZ, RZ, R9 ;  /* 0x000000ffff087224 */ /* 0x000fe200078e0009 */
[----:B------:R-:W-:Y:S01]  /*8390*/  PRMT R28, R28, 0x7610, R23 ;  /* 0x000076101c1c7816 */ /* 0x000fe20000000017 */
[----:B------:R-:W-:-:S07]  /*83a0*/  IMAD.MOV.U32 R9, RZ, RZ, R22 ;  /* 0x000000ffff097224 */ /* 0x000fce00078e0016 */
.L_x_15740:
[----:B------:R-:W-:Y:S05]  /*83b0*/  BSYNC B1 ;  /* 0x0000000000017941 */ /* 0x000fea0003800000 */
.L_x_15738:
[----:B------:R-:W-:Y:S01]  /*83c0*/  FADD.FTZ R10, R32, R11 ;  /* 0x0000000b200a7221 */ /* 0x000fe20000010000 */
[----:B------:R-:W-:-:S07]  /*83d0*/  IMAD.MOV.U32 R11, RZ, RZ, R0 ;  /* 0x000000ffff0b7224 */ /* 0x000fce00078e0000 */
.L_x_15572:
[----:B------:R-:W-:Y:S05]  /*83e0*/  BSYNC B0 ;  /* 0x0000000000007941 */ /* 0x000fea0003800000 */
.L_x_15571:
        /* <DEDUP_REMOVED lines=45> */
.L_x_15744:
[----:B------:R-:W-:Y:S01]  /*86c0*/  IMAD.MOV.U32 R10, RZ, RZ, R3 ;  /* 0x000000ffff0a7224 */ /* 0x000fe200078e0003 */
[C---:B------:R-:W-:Y:S01]  /*86d0*/  PRMT R23, R30.reuse, 0x7632, R23 ;  /* 0x000076321e177816 */ /* 0x040fe20000000017 */
[----:B------:R-:W-:Y:S01]  /*86e0*/  IMAD.MOV.U32 R3, RZ, RZ, R2 ;  /* 0x000000ffff037224 */ /* 0x000fe200078e0002 */
[----:B------:R-:W-:-:S07]  /*86f0*/  PRMT R30, R30, 0x5410, R30 ;  /* 0x000054101e1e7816 */ /* 0x000fce000000001e */
.L_x_15745:
[----:B------:R-:W-:Y:S05]  /*8700*/  BSYNC B1 ;  /* 0x0000000000017941 */ /* 0x000fea0003800000 */
.L_x_15743:
        /* <DEDUP_REMOVED lines=9> */
.L_x_15747:
[----:B------:R-:W-:Y:S01]  /*87a0*/  IMAD.MOV.U32 R27, RZ, RZ, R10 ;  /* 0x000000ffff1b7224 */ /* 0x000fe200078e000a */
[----:B------:R-:W-:Y:S01]  /*87b0*/  PRMT R2, R23, 0x7610, R2 ;  /* 0x0000761017027816 */ /* 0x000fe20000000002 */
[----:B------:R-:W-:Y:S01]  /*87c0*/  IMAD.MOV.U32 R10, RZ, RZ, R5 ;  /* 0x000000ffff0a7224 */ /* 0x000fe200078e0005 */
[----:B------:R-:W-:-:S07]  /*87d0*/  PRMT R23, R29, 0x7632, R23 ;  /* 0x000076321d177816 */ /* 0x000fce0000000017 */
.L_x_15748:
[----:B------:R-:W-:Y:S05]  /*87e0*/  BSYNC B1 ;  /* 0x0000000000017941 */ /* 0x000fea0003800000 */
.L_x_15746:
        /* <DEDUP_REMOVED lines=9> */
.L_x_15750:
[----:B------:R-:W-:Y:S01]  /*8880*/  IMAD.MOV.U32 R34, RZ, RZ, R27 ;  /* 0x000000ffff227224 */ /* 0x000fe200078e001b */
[----:B------:R-:W-:Y:S01]  /*8890*/  PRMT R5, R2, 0x7610, R5 ;  /* 0x0000761002057816 */ /* 0x000fe20000000005 */
[----:B------:R-:W-:Y:S01]  /*88a0*/  IMAD.MOV.U32 R27, RZ, RZ, R4 ;  /* 0x000000ffff1b7224 */ /* 0x000fe200078e0004 */
[----:B------:R-:W-:-:S07]  /*88b0*/  PRMT R2, R25, 0x7610, R2 ;  /* 0x0000761019027816 */ /* 0x000fce0000000002 */
.L_x_15751:
[----:B------:R-:W-:Y:S05]  /*88c0*/  BSYNC B1 ;  /* 0x0000000000017941 */ /* 0x000fea0003800000 */
.L_x_15749:
        /* <DEDUP_REMOVED lines=9> */
.L_x_15753:
[----:B------:R-:W-:Y:S01]  /*8960*/  IMAD.MOV.U32 R31, RZ, RZ, R34 ;  /* 0x000000ffff1f7224 */ /* 0x000fe200078e0022 */
[----:B------:R-:W-:Y:S01]  /*8970*/  PRMT R2, R2, 0x5410, R5 ;  /* 0x0000541002027816 */ /* 0x000fe20000000005 */
[----:B------:R-:W-:Y:S01]  /*8980*/  IMAD.MOV.U32 R34, RZ, RZ, R7 ;  /* 0x000000ffff227224 */ /* 0x000fe200078e0007 */
[----:B------:R-:W-:-:S07]  /*8990*/  PRMT R5, R25, 0x7632, R5 ;  /* 0x0000763219057816 */ /* 0x000fce0000000005 */
.L_x_15754:
[----:B------:R-:W-:Y:S05]  /*89a0*/  BSYNC B1 ;  /* 0x0000000000017941 */ /* 0x000fea0003800000 */
.L_x_15752:
        /* <DEDUP_REMOVED lines=9> */
.L_x_15756:
[----:B------:R-:W-:Y:S01]  /*8a40*/  IMAD.MOV.U32 R4, RZ, RZ, R31 ;  /* 0x000000ffff047224 */ /* 0x000fe200078e001f */
[----:B------:R-:W-:Y:S01]  /*8a50*/  PRMT R5, R5, 0x7610, R2 ;  /* 0x0000761005057816 */ /* 0x000fe20000000002 */
[----:B------:R-:W-:Y:S01]  /*8a60*/  IMAD.MOV.U32 R31, RZ, RZ, R6 ;  /* 0x000000ffff1f7224 */ /* 0x000fe200078e0006 */
[----:B------:R-:W-:-:S07]  /*8a70*/  PRMT R2, R2, 0x5410, R28 ;  /* 0x0000541002027816 */ /* 0x000fce000000001c */
.L_x_15757:
[----:B------:R-:W-:Y:S05]  /*8a80*/  BSYNC B1 ;  /* 0x0000000000017941 */ /* 0x000fea0003800000 */
.L_x_15755:
        /* <DEDUP_REMOVED lines=9> */
.L_x_15759:
[----:B------:R-:W-:Y:S01]  /*8b20*/  IMAD.MOV.U32 R7, RZ, RZ, R4 ;  /* 0x000000ffff077224 */ /* 0x000fe200078e0004 */
[C---:B------:R-:W-:Y:S01]  /*8b30*/  PRMT R6, R5.reuse, 0x7632, R6 ;  /* 0x0000763205067816 */ /* 0x040fe20000000006 */
[----:B------:R-:W-:Y:S01]  /*8b40*/  IMAD.MOV.U32 R4, RZ, RZ, R9 ;  /* 0x000000ffff047224 */ /* 0x000fe200078e0009 */
[----:B------:R-:W-:-:S07]  /*8b50*/  PRMT R5, R5, 0x7610, R28 ;  /* 0x0000761005057816 */ /* 0x000fce000000001c */
.L_x_15760:
[----:B------:R-:W-:Y:S05]  /*8b60*/  BSYNC B1 ;  /* 0x0000000000017941 */ /* 0x000fea0003800000 */
.L_x_15758:
        /* <DEDUP_REMOVED lines=9> */
.L_x_15762:
[----:B------:R-:W-:Y:S01]  /*8c00*/  IMAD.MOV.U32 R9, RZ, RZ, R7 ;  /* 0x000000ffff097224 */ /* 0x000fe200078e0007 */
[----:B------:R-:W-:Y:S01]  /*8c10*/  PRMT R6, R29, 0x5410, R6 ;  /* 0x000054101d067816 */ /* 0x000fe20000000006 */
[----:B------:R-:W-:-:S07]  /*8c20*/  IMAD.MOV.U32 R7, RZ, RZ, R8 ;  /* 0x000000ffff077224 */ /* 0x000fce00078e0008 */
.L_x_15763:
[----:B------:R-:W-:Y:S05]  /*8c30*/  BSYNC B1 ;  /* 0x0000000000017941 */ /* 0x000fea0003800000 */
.L_x_15761:
        /* <DEDUP_REMOVED lines=16> */
.L_x_15765:
[----:B------:R-:W-:Y:S01]  /*8d40*/  IMAD.MOV.U32 R8, RZ, RZ, R3 ;  /* 0x000000ffff087224 */ /* 0x000fe200078e0003 */
[----:B------:R-:W-:Y:S01]  /*8d50*/  PRMT R21, R21, 0x7610, R30 ;  /* 0x0000761015157816 */ /* 0x000fe2000000001e */
[----:B------:R-:W-:Y:S01]  /*8d60*/  IMAD.MOV.U32 R3, RZ, RZ, R10 ;  /* 0x000000ffff037224 */ /* 0x000fe200078e000a */
[----:B------:R-:W-:-:S07]  /*8d70*/  PRMT R30, R30, 0x5410, R23 ;  /* 0x000054101e1e7816 */ /* 0x000fce0000000017 */
.L_x_15766:
[----:B------:R-:W-:Y:S05]  /*8d80*/  BSYNC B1 ;  /* 0x0000000000017941 */ /* 0x000fea0003800000 */
.L_x_15764:
        /* <DEDUP_REMOVED lines=9> */
.L_x_15768:
[----:B------:R-:W-:Y:S01]  /*8e20*/  IMAD.MOV.U32 R23, RZ, RZ, R8 ;  /* 0x000000ffff177224 */ /* 0x000fe200078e0008 */
[C---:B------:R-:W-:Y:S01]  /*8e30*/  PRMT R10, R21.reuse, 0x7632, R10 ;  /* 0x00007632150a7816 */ /* 0x040fe2000000000a */
[----:B------:R-:W-:Y:S01]  /*8e40*/  IMAD.MOV.U32 R8, RZ, RZ, R27 ;  /* 0x000000ffff087224 */ /* 0x000fe200078e001b */
[----:B------:R-:W-:-:S07]  /*8e50*/  PRMT R21, R21, 0x5410, R2 ;  /* 0x0000541015157816 */ /* 0x000fce0000000002 */
.L_x_15769:
[----:B------:R-:W-:Y:S05]  /*8e60*/  BSYNC B1 ;  /* 0x0000000000017941 */ /* 0x000fea0003800000 */
.L_x_15767:
        /* <DEDUP_REMOVED lines=9> */
.L_x_15771:
[----:B------:R-:W-:Y:S01]  /*8f00*/  IMAD.MOV.U32 R26, RZ, RZ, R23 ;  /* 0x000000ffff1a7224 */ /* 0x000fe200078e0017 */
[----:B------:R-:W-:Y:S01]  /*8f10*/  PRMT R10, R5, 0x5410, R10 ;  /* 0x00005410050a7816 */ /* 0x000fe2000000000a */
[----:B------:R-:W-:-:S07]  /*8f20*/  IMAD.MOV.U32 R23, RZ, RZ, R34 ;  /* 0x000000ffff177224 */ /* 0x000fce00078e0022 */
.L_x_15772:
[----:B------:R-:W-:Y:S05]  /*8f30*/  BSYNC B1 ;  /* 0x0000000000017941 */ /* 0x000fea0003800000 */
.L_x_15770:
        /* <DEDUP_REMOVED lines=9> */
.L_x_15774:
[C---:B------:R-:W-:Y:S01]  /*8fd0*/  PRMT R2, R10.reuse, 0x7632, R2 ;  /* 0x000076320a027816 */ /* 0x040fe20000000002 */
[----:B------:R-:W-:Y:S02]  /*8fe0*/  IMAD.MOV.U32 R25, RZ, RZ, R26 ;  /* 0x000000ffff197224 */ /* 0x000fe400078e001a */
[----:B------:R-:W-:Y:S01]  /*8ff0*/  IMAD.MOV.U32 R26, RZ, RZ, R31 ;  /* 0x000000ffff1a7224 */ /* 0x000fe200078e001f */
[----:B------:R-:W-:-:S07]  /*9000*/  PRMT R10, R10, 0x7610, R2 ;  /* 0x000076100a0a7816 */ /* 0x000fce0000000002 */
.L_x_15775:
[----:B------:R-:W-:Y:S05]  /*9010*/  BSYNC B1 ;  /* 0x0000000000017941 */ /* 0x000fea0003800000 */
.L_x_15773:
        /* <DEDUP_REMOVED lines=9> */
.L_x_15777:
[----:B------:R-:W-:Y:S01]  /*90b0*/  IMAD.MOV.U32 R28, RZ, RZ, R25 ;  /* 0x000000ffff1c7224 */ /* 0x000fe200078e0019 */
[----:B------:R-:W-:Y:S01]  /*90c0*/  PRMT R2, R5, 0x5432, R2 ;  /* 0x0000543205027816 */ /* 0x000fe20000000002 */
[----:B------:R-:W-:-:S07]  /*90d0*/  IMAD.MOV.U32 R25, RZ, RZ, R4 ;  /* 0x000000ffff197224 */ /* 0x000fce00078e0004 */
.L_x_15778:
[----:B------:R-:W-:Y:S05]  /*90e0*/  BSYNC B1 ;  /* 0x0000000000017941 */ /* 0x000fea0003800000 */
.L_x_15776:
        /* <DEDUP_REMOVED lines=9> */
.L_x_15780:
[----:B------:R-:W-:Y:S01]  /*9180*/  IMAD.MOV.U32 R4, RZ, RZ, R28 ;  /* 0x000000ffff047224 */ /* 0x000fe200078e001c */
[----:B------:R-:W-:Y:S01]  /*9190*/  PRMT R5, R5, 0x7610, R2 ;  /* 0x0000761005057816 */ /* 0x000fe20000000002 */
[----:B------:R-:W-:Y:S01]  /*91a0*/  IMAD.MOV.U32 R28, RZ, RZ, R7 ;  /* 0x000000ffff1c7224 */ /* 0x000fe200078e0007 */
[----:B------:R-:W-:-:S07]  /*91b0*/  PRMT R2, R2, 0x5410, R6 ;  /* 0x0000541002027816 */ /* 0x000fce0000000006 */
.L_x_15781:
[----:B------:R-:W-:Y:S05]  /*91c0*/  BSYNC B1 ;  /* 0x0000000000017941 */ /* 0x000fea0003800000 */
.L_x_15779:
        /* <DEDUP_REMOVED lines=9> */
.L_x_15783:
[----:B------:R-:W-:Y:S01]  /*9260*/  IMAD.MOV.U32 R7, RZ, RZ, R4 ;  /* 0x000000ffff077224 */ /* 0x000fe200078e0004 */
[----:B------:R-:W-:Y:S01]  /*9270*/  PRMT R5, R5, 0x7632, R6 ;  /* 0x0000763205057816 */ /* 0x000fe20000000006 */
[----:B------:R-:W-:-:S07]  /*9280*/  IMAD.MOV.U32 R4, RZ, RZ, R9 ;  /* 0x000000ffff047224 */ /* 0x000fce00078e0009 */
.L_x_15784:
[----:B------:R-:W-:Y:S05]  /*9290*/  BSYNC B1 ;  /* 0x0000000000017941 */ /* 0x000fea0003800000 */
.L_x_15782:
        /* <DEDUP_REMOVED lines=16> */
.L_x_15786:
[----:B------:R-:W-:Y:S01]  /*93a0*/  IMAD.MOV.U32 R6, RZ, RZ, R3 ;  /* 0x000000ffff067224 */ /* 0x000fe200078e0003 */
[----:B------:R-:W-:Y:S01]  /*93b0*/  PRMT R9, R9, 0x7610, R30 ;  /* 0x0000761009097816 */ /* 0x000fe2000000001e */
[----:B------:R-:W-:Y:S01]  /*93c0*/  IMAD.MOV.U32 R3, RZ, RZ, R8 ;  /* 0x000000ffff037224 */ /* 0x000fe200078e0008 */
[----:B------:R-:W-:-:S07]  /*93d0*/  PRMT R30, R30, 0x7610, R21 ;  /* 0x000076101e1e7816 */ /* 0x000fce0000000015 */
.L_x_15787:
[----:B------:R-:W-:Y:S05]  /*93e0*/  BSYNC B1 ;  /* 0x0000000000017941 */ /* 0x000fea0003800000 */
.L_x_15785:
        /* <DEDUP_REMOVED lines=9> */
.L_x_15789:
[----:B------:R-:W-:Y:S01]  /*9480*/  IMAD.MOV.U32 R21, RZ, RZ, R6 ;  /* 0x000000ffff157224 */ /* 0x000fe200078e0006 */
[----:B------:R-:W-:Y:S01]  /*9490*/  PRMT R8, R8, 0x7610, R9 ;  /* 0x0000761008087816 */ /* 0x000fe20000000009 */
[----:B------:R-:W-:Y:S01]  /*94a0*/  IMAD.MOV.U32 R6, RZ, RZ, R23 ;  /* 0x000000ffff067224 */ /* 0x000fe200078e0017 */
[----:B------:R-:W-:-:S07]  /*94b0*/  PRMT R9, R9, 0x5410, R10 ;  /* 0x0000541009097816 */ /* 0x000fce000000000a */
.L_x_15790:
[----:B------:R-:W-:Y:S05]  /*94c0*/  BSYNC B1 ;  /* 0x0000000000017941 */ /* 0x000fea0003800000 */
.L_x_15788:
        /* <DEDUP_REMOVED lines=9> */
.L_x_15792:
[----:B------:R-:W-:Y:S01]  /*9560*/  IMAD.MOV.U32 R22, RZ, RZ, R21 ;  /* 0x000000ffff167224 */ /* 0x000fe200078e0015 */
[----:B------:R-:W-:Y:S01]  /*9570*/  PRMT R23, R23, 0x7610, R8 ;  /* 0x0000761017177816 */ /* 0x000fe20000000008 */
[----:B------:R-:W-:Y:S01]  /*9580*/  IMAD.MOV.U32 R21, RZ, RZ, R26 ;  /* 0x000000ffff157224 */ /* 0x000fe200078e001a */
[----:B------:R-:W-:-:S07]  /*9590*/  PRMT R8, R8, 0x7610, R10 ;  /* 0x0000761008087816 */ /* 0x000fce000000000a */
.L_x_15793:
[----:B------:R-:W-:Y:S05]  /*95a0*/  BSYNC B1 ;  /* 0x0000000000017941 */ /* 0x000fea0003800000 */
.L_x_15791:
        /* <DEDUP_REMOVED lines=9> */
.L_x_15795:
[----:B------:R-:W-:Y:S01]  /*9640*/  IMAD.MOV.U32 R27, RZ, RZ, R22 ;  /* 0x000000ffff1b7224 */ /* 0x000fe200078e0016 */
[----:B------:R-:W-:Y:S01]  /*9650*/  PRMT R10, R10, 0x7610, R23 ;  /* 0x000076100a0a7816 */ /* 0x000fe20000000017 */
[----:B------:R-:W-:Y:S01]  /*9660*/  IMAD.MOV.U32 R22, RZ, RZ, R25 ;  /* 0x000000ffff167224 */ /* 0x000fe200078e0019 */
[----:B------:R-:W-:-:S07]  /*9670*/  PRMT R23, R23, 0x5410, R2 ;  /* 0x0000541017177816 */ /* 0x000fce0000000002 */
.L_x_15796:
[----:B------:R-:W-:Y:S05]  /*9680*/  BSYNC B1 ;  /* 0x0000000000017941 */ /* 0x000fea0003800000 */
.L_x_15794:
        /* <DEDUP_REMOVED lines=9> */
.L_x_15798:
[C---:B------:R-:W-:Y:S01]  /*9720*/  PRMT R2, R10.reuse, 0x7632, R2 ;  /* 0x000076320a027816 */ /* 0x040fe20000000002 */
[----:B------:R-:W-:Y:S02]  /*9730*/  IMAD.MOV.U32 R25, RZ, RZ, R27 ;  /* 0x000000ffff197224 */ /* 0x000fe400078e001b */
[----:B------:R-:W-:Y:S01]  /*9740*/  IMAD.MOV.U32 R27, RZ, RZ, R28 ;  /* 0x000000ffff1b7224 */ /* 0x000fe200078e001c */
[----:B------:R-:W-:-:S07]  /*9750*/  PRMT R10, R10, 0x7610, R2 ;  /* 0x000076100a0a7816 */ /* 0x000fce0000000002 */
.L_x_15799:
[----:B------:R-:W-:Y:S05]  /*9760*/  BSYNC B1 ;  /* 0x0000000000017941 */ /* 0x000fea0003800000 */
.L_x_15797:
        /* <DEDUP_REMOVED lines=9> */
.L_x_15801:
[----:B------:R-:W-:Y:S01]  /*9800*/  IMAD.MOV.U32 R26, RZ, RZ, R25 ;  /* 0x000000ffff1a7224 */ /* 0x000fe200078e0019 */
[----:B------:R-:W-:Y:S01]  /*9810*/  PRMT R2, R5, 0x5432, R2 ;  /* 0x0000543205027816 */ /* 0x000fe20000000002 */
[----:B------:R-:W-:-:S07]  /*9820*/  IMAD.MOV.U32 R25, RZ, RZ, R4 ;  /* 0x000000ffff197224 */ /* 0x000fce00078e0004 */
.L_x_15802:
[----:B------:R-:W-:Y:S05]  /*9830*/  BSYNC B1 ;  /* 0x0000000000017941 */ /* 0x000fea0003800000 */
.L_x_15800:
        /* <DEDUP_REMOVED lines=9> */
.L_x_15804:
[----:B------:R-:W-:Y:S01]  /*98d0*/  PRMT R5, R5, 0x7610, R2 ;  /* 0x0000761005057816 */ /* 0x000fe20000000002 */
[----:B------:R-:W-:Y:S02]  /*98e0*/  IMAD.MOV.U32 R4, RZ, RZ, R26 ;  /* 0x000000ffff047224 */ /* 0x000fe400078e001a */
[----:B------:R-:W-:Y:S01]  /*98f0*/  IMAD.MOV.U32 R26, RZ, RZ, R7 ;  /* 0x000000ffff1a7224 */ /* 0x000fe200078e0007 */
[----:B------:R-:W-:-:S07]  /*9900*/  PRMT R2, R2, 0x5410, R5 ;  /* 0x0000541002027816 */ /* 0x000fce0000000005 */
.L_x_15805:
[----:B------:R-:W-:Y:S05]  /*9910*/  BSYNC B1 ;  /* 0x0000000000017941 */ /* 0x000fea0003800000 */
.L_x_15803:
        /* <DEDUP_REMOVED lines=16> */
.L_x_15807:
[----:B------:R-:W-:Y:S01]  /*9a20*/  IMAD.MOV.U32 R20, RZ, RZ, R3 ;  /* 0x000000ffff147224 */ /* 0x000fe200078e0003 */
[----:B------:R-:W-:Y:S01]  /*9a30*/  PRMT R7, R7, 0x7610, R30 ;  /* 0x0000761007077816 */ /* 0x000fe2000000001e */
[----:B------:R-:W-:Y:S01]  /*9a40*/  IMAD.MOV.U32 R3, RZ, RZ, R6 ;  /* 0x000000ffff037224 */ /* 0x000fe200078e0006 */
[----:B------:R-:W-:-:S07]  /*9a50*/  PRMT R30, R30, 0x7610, R9 ;  /* 0x000076101e1e7816 */ /* 0x000fce0000000009 */
.L_x_15808:
[----:B------:R-:W-:Y:S05]  /*9a60*/  BSYNC B1 ;  /* 0x0000000000017941 */ /* 0x000fea0003800000 */
.L_x_15806:
        /* <DEDUP_REMOVED lines=9> */
.L_x_15810:
[----:B------:R-:W-:Y:S01]  /*9b00*/  IMAD.MOV.U32 R9, RZ, RZ, R20 ;  /* 0x000000ffff097224 */ /* 0x000fe200078e0014 */
[C---:B------:R-:W-:Y:S01]  /*9b10*/  PRMT R5, R7.reuse, 0x7632, R5 ;  /* 0x0000763207057816 */ /* 0x040fe20000000005 */
[----:B------:R-:W-:Y:S01]  /*9b20*/  IMAD.MOV.U32 R20, RZ, RZ, R21 ;  /* 0x000000ffff147224 */ /* 0x000fe200078e0015 */
[----:B------:R-:W-:-:S07]  /*9b30*/  PRMT R7, R7, 0x7610, R8 ;  /* 0x0000761007077816 */ /* 0x000fce0000000008 */
.L_x_15811:
[----:B------:R-:W-:Y:S05]  /*9b40*/  BSYNC B1 ;  /* 0x0000000000017941 */ /* 0x000fea0003800000 */
.L_x_15809:
        /* <DEDUP_REMOVED lines=9> */
.L_x_15813:
[----:B------:R-:W-:Y:S01]  /*9be0*/  IMAD.MOV.U32 R6, RZ, RZ, R9 ;  /* 0x000000ffff067224 */ /* 0x000fe200078e0009 */
[--C-:B------:R-:W-:Y:S01]  /*9bf0*/  PRMT R8, R8, 0x5410, R5.reuse ;  /* 0x0000541008087816 */ /* 0x100fe20000000005 */
[----:B------:R-:W-:Y:S01]  /*9c00*/  IMAD.MOV.U32 R9, RZ, RZ, R22 ;  /* 0x000000ffff097224 */ /* 0x000fe200078e0016 */
[----:B------:R-:W-:-:S07]  /*9c10*/  PRMT R5, R23, 0x7632, R5 ;  /* 0x0000763217057816 */ /* 0x000fce0000000005 */
.L_x_15814:
[----:B------:R-:W-:Y:S05]  /*9c20*/  BSYNC B1 ;  /* 0x0000000000017941 */ /* 0x000fea0003800000 */
.L_x_15812:
        /* <DEDUP_REMOVED lines=9> */
.L_x_15816:
[----:B------:R-:W-:Y:S01]  /*9cc0*/  IMAD.MOV.U32 R22, RZ, RZ, R6 ;  /* 0x000000ffff167224 */ /* 0x000fe200078e0006 */
[----:B------:R-:W-:Y:S01]  /*9cd0*/  PRMT R19, R19, 0x7610, R8 ;  /* 0x0000761013137816 */ /* 0x000fe20000000008 */
[----:B------:R-:W-:Y:S01]  /*9ce0*/  IMAD.MOV.U32 R6, RZ, RZ, R27 ;  /* 0x000000ffff067224 */ /* 0x000fe200078e001b */
[----:B------:R-:W-:-:S07]  /*9cf0*/  PRMT R8, R8, 0x7610, R10 ;  /* 0x0000761008087816 */ /* 0x000fce000000000a */
.L_x_15817:
[----:B------:R-:W-:Y:S05]  /*9d00*/  BSYNC B1 ;  /* 0x0000000000017941 */ /* 0x000fea0003800000 */
.L_x_15815:
        /* <DEDUP_REMOVED lines=9> */
.L_x_15819:
[----:B------:R-:W-:Y:S01]  /*9da0*/  IMAD.MOV.U32 R21, RZ, RZ, R22 ;  /* 0x000000ffff157224 */ /* 0x000fe200078e0016 */
[----:B------:R-:W-:Y:S01]  /*9db0*/  PRMT R10, R10, 0x7610, R19 ;  /* 0x000076100a0a7816 */ /* 0x000fe20000000013 */
[----:B------:R-:W-:Y:S01]  /*9dc0*/  IMAD.MOV.U32 R22, RZ, RZ, R25 ;  /* 0x000000ffff167224 */ /* 0x000fe200078e0019 */
[----:B------:R-:W-:-:S07]  /*9dd0*/  PRMT R19, R19, 0x5410, R2 ;  /* 0x0000541013137816 */ /* 0x000fce0000000002 */
.L_x_15820:
[----:B------:R-:W-:Y:S05]  /*9de0*/  BSYNC B1 ;  /* 0x0000000000017941 */ /* 0x000fea0003800000 */
.L_x_15818:
        /* <DEDUP_REMOVED lines=9> */
.L_x_15822:
[C---:B------:R-:W-:Y:S01]  /*9e80*/  PRMT R2, R10.reuse, 0x7632, R2 ;  /* 0x000076320a027816 */ /* 0x040fe20000000002 */
[----:B------:R-:W-:Y:S02]  /*9e90*/  IMAD.MOV.U32 R23, RZ, RZ, R21 ;  /* 0x000000ffff177224 */ /* 0x000fe400078e0015 */
[----:B------:R-:W-:Y:S01]  /*9ea0*/  IMAD.MOV.U32 R21, RZ, RZ, R26 ;  /* 0x000000ffff157224 */ /* 0x000fe200078e001a */
[----:B------:R-:W-:-:S07]  /*9eb0*/  PRMT R10, R10, 0x7610, R2 ;  /* 0x000076100a0a7816 */ /* 0x000fce0000000002 */
.L_x_15823:
[----:B------:R-:W-:Y:S05]  /*9ec0*/  BSYNC B1 ;  /* 0x0000000000017941 */ /* 0x000fea0003800000 */
.L_x_15821:
        /* <DEDUP_REMOVED lines=9> */
.L_x_15825:
[----:B------:R-:W-:Y:S01]  /*9f60*/  IMAD.MOV.U32 R25, RZ, RZ, R23 ;  /* 0x000000ffff197224 */ /* 0x000fe200078e0017 */
[----:B------:R-:W-:Y:S01]  /*9f70*/  PRMT R2, R5, 0x5432, R2 ;  /* 0x0000543205027816 */ /* 0x000fe20000000002 */
[----:B------:R-:W-:-:S07]  /*9f80*/  IMAD.MOV.U32 R23, RZ, RZ, R4 ;  /* 0x000000ffff177224 */ /* 0x000fce00078e0004 */
.L_x_15826:
[----:B------:R-:W-:Y:S05]  /*9f90*/  BSYNC B1 ;  /* 0x0000000000017941 */ /* 0x000fea0003800000 */
.L_x_15824:
        /* <DEDUP_REMOVED lines=16> */
.L_x_15828:
[----:B------:R-:W-:Y:S01]  /*a0a0*/  IMAD.MOV.U32 R4, RZ, RZ, R3 ;  /* 0x000000ffff047224 */ /* 0x000fe200078e0003 */
[----:B------:R-:W-:Y:S01]  /*a0b0*/  PRMT R5, R5, 0x7610, R30 ;  /* 0x0000761005057816 */ /* 0x000fe2000000001e */
[----:B------:R-:W-:Y:S01]  /*a0c0*/  IMAD.MOV.U32 R3, RZ, RZ, R20 ;  /* 0x000000ffff037224 */ /* 0x000fe200078e0014 */
[----:B------:R-:W-:-:S07]  /*a0d0*/  PRMT R30, R30, 0x7610, R7 ;  /* 0x000076101e1e7816 */ /* 0x000fce0000000007 */
.L_x_15829:
[----:B------:R-:W-:Y:S05]  /*a0e0*/  BSYNC B1 ;  /* 0x0000000000017941 */ /* 0x000fea0003800000 */
.L_x_15827:
        /* <DEDUP_REMOVED lines=9> */
.L_x_15831:
[----:B------:R-:W-:Y:S01]  /*a180*/  IMAD.MOV.U32 R7, RZ, RZ, R4 ;  /* 0x000000ffff077224 */ /* 0x000fe200078e0004 */
[----:B------:R-:W-:Y:S01]  /*a190*/  PRMT R18, R18, 0x7610, R5 ;  /* 0x0000761012127816 */ /* 0x000fe20000000005 */
[----:B------:R-:W-:Y:S01]  /*a1a0*/  IMAD.MOV.U32 R4, RZ, RZ, R9 ;  /* 0x000000ffff047224 */ /* 0x000fe200078e0009 */
[----:B------:R-:W-:-:S07]  /*a1b0*/  PRMT R5, R5, 0x5410, R5 ;  /* 0x0000541005057816 */ /* 0x000fce0000000005 */
.L_x_15832:
[----:B------:R-:W-:Y:S05]  /*a1c0*/  BSYNC B1 ;  /* 0x0000000000017941 */ /* 0x000fea0003800000 */
.L_x_15830:
        /* <DEDUP_REMOVED lines=9> */
.L_x_15834:
[----:B------:R-:W-:Y:S01]  /*a260*/  IMAD.MOV.U32 R9, RZ, RZ, R7 ;  /* 0x000000ffff097224 */ /* 0x000fe200078e0007 */
[C---:B------:R-:W-:Y:S01]  /*a270*/  PRMT R5, R18.reuse, 0x7632, R5 ;  /* 0x0000763212057816 */ /* 0x040fe20000000005 */
[----:B------:R-:W-:Y:S01]  /*a280*/  IMAD.MOV.U32 R7, RZ, RZ, R6 ;  /* 0x000000ffff077224 */ /* 0x000fe200078e0006 */
[----:B------:R-:W-:-:S07]  /*a290*/  PRMT R18, R18, 0x7610, R8 ;  /* 0x0000761012127816 */ /* 0x000fce0000000008 */
.L_x_15835:
[----:B------:R-:W-:Y:S05]  /*a2a0*/  BSYNC B1 ;  /* 0x0000000000017941 */ /* 0x000fea0003800000 */
.L_x_15833:
        /* <DEDUP_REMOVED lines=9> */
.L_x_15837:
[----:B------:R-:W-:Y:S01]  /*a340*/  IMAD.MOV.U32 R6, RZ, RZ, R9 ;  /* 0x000000ffff067224 */ /* 0x000fe200078e0009 */
[--C-:B------:R-:W-:Y:S01]  /*a350*/  PRMT R20, R20, 0x5410, R5.reuse ;  /* 0x0000541014147816 */ /* 0x100fe20000000005 */
[----:B------:R-:W-:Y:S01]  /*a360*/  IMAD.MOV.U32 R9, RZ, RZ, R22 ;  /* 0x000000ffff097224 */ /* 0x000fe200078e0016 */
[----:B------:R-:W-:-:S07]  /*a370*/  PRMT R5, R19, 0x7632, R5 ;  /* 0x0000763213057816 */ /* 0x000fce0000000005 */
.L_x_15838:
[----:B------:R-:W-:Y:S05]  /*a380*/  BSYNC B1 ;  /* 0x0000000000017941 */ /* 0x000fea0003800000 */
.L_x_15836:
        /* <DEDUP_REMOVED lines=9> */
.L_x_15840:
[----:B------:R-:W-:Y:S01]  /*a420*/  IMAD.MOV.U32 R8, RZ, RZ, R6 ;  /* 0x000000ffff087224 */ /* 0x000fe200078e0006 */
[----:B------:R-:W-:Y:S01]  /*a430*/  PRMT R22, R22, 0x7610, R20 ;  /* 0x0000761016167816 */ /* 0x000fe20000000014 */
[----:B------:R-:W-:Y:S01]  /*a440*/  IMAD.MOV.U32 R6, RZ, RZ, R21 ;  /* 0x000000ffff067224 */ /* 0x000fe200078e0015 */
[----:B------:R-:W-:-:S07]  /*a450*/  PRMT R20, R20, 0x7610, R10 ;  /* 0x0000761014147816 */ /* 0x000fce000000000a */
.L_x_15841:
[----:B------:R-:W-:Y:S05]  /*a460*/  BSYNC B1 ;  /* 0x0000000000017941 */ /* 0x000fea0003800000 */
.L_x_15839:
        /* <DEDUP_REMOVED lines=9> */
.L_x_15843:
[----:B------:R-:W-:Y:S01]  /*a500*/  IMAD.MOV.U32 R10, RZ, RZ, R8 ;  /* 0x000000ffff0a7224 */ /* 0x000fe200078e0008 */
[----:B------:R-:W-:Y:S01]  /*a510*/  PRMT R21, R21, 0x7610, R22 ;  /* 0x0000761015157816 */ /* 0x000fe20000000016 */
[----:B------:R-:W-:Y:S01]  /*a520*/  IMAD.MOV.U32 R8, RZ, RZ, R23 ;  /* 0x000000ffff087224 */ /* 0x000fe200078e0017 */
[----:B------:R-:W-:-:S07]  /*a530*/  PRMT R22, R22, 0x5410, R2 ;  /* 0x0000541016167816 */ /* 0x000fce0000000002 */
.L_x_15844:
[----:B------:R-:W-:Y:S05]  /*a540*/  BSYNC B1 ;  /* 0x0000000000017941 */ /* 0x000fea0003800000 */
.L_x_15842:
        /* <DEDUP_REMOVED lines=9> */
.L_x_15846:
[C---:B------:R-:W-:Y:S01]  /*a5e0*/  PRMT R2, R21.reuse, 0x7632, R2 ;  /* 0x0000763215027816 */ /* 0x040fe20000000002 */
[----:B------:R-:W-:Y:S02]  /*a5f0*/  IMAD.MOV.U32 R19, RZ, RZ, R10 ;  /* 0x000000ffff137224 */ /* 0x000fe400078e000a */
[----:B------:R-:W-:Y:S01]  /*a600*/  IMAD.MOV.U32 R10, RZ, RZ, R25 ;  /* 0x000000ffff0a7224 */ /* 0x000fe200078e0019 */
[----:B------:R-:W-:-:S07]  /*a610*/  PRMT R21, R21, 0x7610, R2 ;  /* 0x0000761015157816 */ /* 0x000fce0000000002 */
.L_x_15847:
[----:B------:R-:W-:Y:S05]  /*a620*/  BSYNC B1 ;  /* 0x0000000000017941 */ /* 0x000fea0003800000 */
.L_x_15845:
        /* <DEDUP_REMOVED lines=16> */
.L_x_15849:
[----:B------:R-:W-:Y:S01]  /*a730*/  IMAD.MOV.U32 R16, RZ, RZ, R3 ;  /* 0x000000ffff107224 */ /* 0x000fe200078e0003 */
[----:B------:R-:W-:Y:S01]  /*a740*/  PRMT R2, R2, 0x7610, R30 ;  /* 0x0000761002027816 */ /* 0x000fe2000000001e */
[----:B------:R-:W-:Y:S01]  /*a750*/  IMAD.MOV.U32 R3, RZ, RZ, R4 ;  /* 0x000000ffff037224 */ /* 0x000fe200078e0004 */
[----:B------:R-:W-:-:S07]  /*a760*/  PRMT R30, R30, 0x7610, R5 ;  /* 0x000076101e1e7816 */ /* 0x000fce0000000005 */
.L_x_15850:
[----:B------:R-:W-:Y:S05]  /*a770*/  BSYNC B1 ;  /* 0x0000000000017941 */ /* 0x000fea0003800000 */
.L_x_15848:
        /* <DEDUP_REMOVED lines=9> */
.L_x_15852:
[C---:B------:R-:W-:Y:S01]  /*a810*/  PRMT R18, R2.reuse, 0x7632, R18 ;  /* 0x0000763202127816 */ /* 0x040fe20000000012 */
[----:B------:R-:W-:Y:S02]  /*a820*/  IMAD.MOV.U32 R4, RZ, RZ, R16 ;  /* 0x000000ffff047224 */ /* 0x000fe400078e0010 */
[----:B------:R-:W-:Y:S01]  /*a830*/  IMAD.MOV.U32 R16, RZ, RZ, R7 ;  /* 0x000000ffff107224 */ /* 0x000fe200078e0007 */
[----:B------:R-:W-:-:S07]  /*a840*/  PRMT R2, R2, 0x7610, R18 ;  /* 0x0000761002027816 */ /* 0x000fce0000000012 */
.L_x_15853:
[----:B------:R-:W-:Y:S05]  /*a850*/  BSYNC B1 ;  /* 0x0000000000017941 */ /* 0x000fea0003800000 */
.L_x_15851:
        /* <DEDUP_REMOVED lines=9> */
.L_x_15855:
[----:B------:R-:W-:Y:S01]  /*a8f0*/  IMAD.MOV.U32 R15, RZ, RZ, R4 ;  /* 0x000000ffff0f7224 */ /* 0x000fe200078e0004 */
[--C-:B------:R-:W-:Y:S01]  /*a900*/  PRMT R23, R23, 0x5410, R18.reuse ;  /* 0x0000541017177816 */ /* 0x100fe20000000012 */
[----:B------:R-:W-:Y:S01]  /*a910*/  IMAD.MOV.U32 R4, RZ, RZ, R9 ;  /* 0x000000ffff047224 */ /* 0x000fe200078e0009 */
[----:B------:R-:W-:-:S07]  /*a920*/  PRMT R18, R5, 0x7610, R18 ;  /* 0x0000761005127816 */ /* 0x000fce0000000012 */
.L_x_15856:
[----:B------:R-:W-:Y:S05]  /*a930*/  BSYNC B1 ;  /* 0x0000000000017941 */ /* 0x000fea0003800000 */
.L_x_15854:
        /* <DEDUP_REMOVED lines=9> */
.L_x_15858:
[----:B------:R-:W-:Y:S01]  /*a9d0*/  IMAD.MOV.U32 R7, RZ, RZ, R15 ;  /* 0x000000ffff077224 */ /* 0x000fe200078e000f */
[----:B------:R-:W-:Y:S01]  /*a9e0*/  PRMT R18, R18, 0x7610, R23 ;  /* 0x0000761012127816 */ /* 0x000fe20000000017 */
[----:B------:R-:W-:Y:S01]  /*a9f0*/  IMAD.MOV.U32 R15, RZ, RZ, R6 ;  /* 0x000000ffff0f7224 */ /* 0x000fe200078e0006 */
[----:B------:R-:W-:-:S07]  /*aa00*/  PRMT R23, R23, 0x7610, R20 ;  /* 0x0000761017177816 */ /* 0x000fce0000000014 */
.L_x_15859:
[----:B------:R-:W-:Y:S05]  /*aa10*/  BSYNC B1 ;  /* 0x0000000000017941 */ /* 0x000fea0003800000 */
.L_x_15857:
        /* <DEDUP_REMOVED lines=9> */
.L_x_15861:
[----:B------:R-:W-:Y:S01]  /*aab0*/  IMAD.MOV.U32 R5, RZ, RZ, R7 ;  /* 0x000000ffff057224 */ /* 0x000fe200078e0007 */
[C---:B------:R-:W-:Y:S01]  /*aac0*/  PRMT R9, R18.reuse, 0x7632, R9 ;  /* 0x0000763212097816 */ /* 0x040fe20000000009 */
[----:B------:R-:W-:Y:S01]  /*aad0*/  IMAD.MOV.U32 R7, RZ, RZ, R8 ;  /* 0x000000ffff077224 */ /* 0x000fe200078e0008 */
[----:B------:R-:W-:-:S07]  /*aae0*/  PRMT R18, R18, 0x7610, R22 ;  /* 0x0000761012127816 */ /* 0x000fce0000000016 */
.L_x_15862:
[----:B------:R-:W-:Y:S05]  /*aaf0*/  BSYNC B1 ;  /* 0x0000000000017941 */ /* 0x000fea0003800000 */
.L_x_15860:
        /* <DEDUP_REMOVED lines=9> */
.L_x_15864:
[----:B------:R-:W-:Y:S01]  /*ab90*/  IMAD.MOV.U32 R6, RZ, RZ, R5 ;  /* 0x000000ffff067224 */ /* 0x000fe200078e0005 */
[----:B------:R-:W-:Y:S01]  /*aba0*/  PRMT R9, R21, 0x5432, R9 ;  /* 0x0000543215097816 */ /* 0x000fe20000000009 */
[----:B------:R-:W-:-:S07]  /*abb0*/  IMAD.MOV.U32 R5, RZ, RZ, R10 ;  /* 0x000000ffff057224 */ /* 0x000fce00078e000a */
.L_x_15865:
[----:B------:R-:W-:Y:S05]  /*abc0*/  BSYNC B1 ;  /* 0x0000000000017941 */ /* 0x000fea0003800000 */
.L_x_15863:
        /* <DEDUP_REMOVED lines=9> */
.L_x_15867:
[----:B------:R-:W-:Y:S01]  /*ac60*/  IMAD.MOV.U32 R8, RZ, RZ, R6 ;  /* 0x000000ffff087224 */ /* 0x000fe200078e0006 */
[C---:B------:R-:W-:Y:S01]  /*ac70*/  PRMT R10, R9.reuse, 0x7632, R10 ;  /* 0x00007632090a7816 */ /* 0x040fe2000000000a */
[----:B------:R-:W-:Y:S01]  /*ac80*/  IMAD.MOV.U32 R6, RZ, RZ, R19 ;  /* 0x000000ffff067224 */ /* 0x000fe200078e0013 */
[----:B------:R-:W-:-:S07]  /*ac90*/  PRMT R9, R9, 0x5410, R2 ;  /* 0x0000541009097816 */ /* 0x000fce0000000002 */
.L_x_15868:
[----:B------:R-:W-:Y:S05]  /*aca0*/  BSYNC B1 ;  /* 0x0000000000017941 */ /* 0x000fea0003800000 */
.L_x_15866:
        /* <DEDUP_REMOVED lines=16> */
.L_x_15870:
[----:B------:R-:W-:Y:S01]  /*adb0*/  IMAD.MOV.U32 R14, RZ, RZ, R3 ;  /* 0x000000ffff0e7224 */ /* 0x000fe200078e0003 */
[----:B------:R-:W-:Y:S01]  /*adc0*/  PRMT R25, R25, 0x7610, R30 ;  /* 0x0000761019197816 */ /* 0x000fe2000000001e */
[----:B------:R-:W-:Y:S01]  /*add0*/  IMAD.MOV.U32 R3, RZ, RZ, R16 ;  /* 0x000000ffff037224 */ /* 0x000fe200078e0010 */
[----:B------:R-:W-:-:S07]  /*ade0*/  PRMT R30, R30, 0x7610, R2 ;  /* 0x000076101e1e7816 */ /* 0x000fce0000000002 */
.L_x_15871:
[----:B------:R-:W-:Y:S05]  /*adf0*/  BSYNC B1 ;  /* 0x0000000000017941 */ /* 0x000fea0003800000 */
.L_x_15869:
        /* <DEDUP_REMOVED lines=9> */
.L_x_15873:
[----:B------:R-:W-:Y:S01]  /*ae90*/  IMAD.MOV.U32 R16, RZ, RZ, R14 ;  /* 0x000000ffff107224 */ /* 0x000fe200078e000e */
[----:B------:R-:W-:Y:S01]  /*aea0*/  PRMT R25, R25, 0x5432, R18 ;  /* 0x0000543219197816 */ /* 0x000fe20000000012 */
[----:B------:R-:W-:-:S07]  /*aeb0*/  IMAD.MOV.U32 R14, RZ, RZ, R4 ;  /* 0x000000ffff0e7224 */ /* 0x000fce00078e0004 */
.L_x_15874:
[----:B------:R-:W-:Y:S05]  /*aec0*/  BSYNC B1 ;  /* 0x0000000000017941 */ /* 0x000fea0003800000 */
.L_x_15872:
        /* <DEDUP_REMOVED lines=9> */
.L_x_15876:
[----:B------:R-:W-:Y:S01]  /*af60*/  IMAD.MOV.U32 R20, RZ, RZ, R16 ;  /* 0x000000ffff147224 */ /* 0x000fe200078e0010 */
[----:B------:R-:W-:Y:S01]  /*af70*/  PRMT R21, R21, 0x5410, R25 ;  /* 0x0000541015157816 */ /* 0x000fe20000000019 */
[----:B------:R-:W-:Y:S01]  /*af80*/  IMAD.MOV.U32 R16, RZ, RZ, R15 ;  /* 0x000000ffff107224 */ /* 0x000fe200078e000f */
[----:B------:R-:W-:-:S07]  /*af90*/  PRMT R25, R23, 0x7632, R25 ;  /* 0x0000763217197816 */ /* 0x000fce0000000019 */
.L_x_15877:
[----:B------:R-:W-:Y:S05]  /*afa0*/  BSYNC B1 ;  /* 0x0000000000017941 */ /* 0x000fea0003800000 */
.L_x_15875:
        /* <DEDUP_REMOVED lines=9> */
.L_x_15879:
[----:B------:R-:W-:Y:S01]  /*b040*/  IMAD.MOV.U32 R15, RZ, RZ, R20 ;  /* 0x000000ffff0f7224 */ /* 0x000fe200078e0014 */
[C---:B------:R-:W-:Y:S01]  /*b050*/  PRMT R23, R21.reuse, 0x7632, R23 ;  /* 0x0000763215177816 */ /* 0x040fe20000000017 */
[----:B------:R-:W-:Y:S01]  /*b060*/  IMAD.MOV.U32 R20, RZ, RZ, R7 ;  /* 0x000000ffff147224 */ /* 0x000fe200078e0007 */
[----:B------:R-:W-:-:S07]  /*b070*/  PRMT R21, R21, 0x7610, R18 ;  /* 0x0000761015157816 */ /* 0x000fce0000000012 */
.L_x_15880:
[----:B------:R-:W-:Y:S05]  /*b080*/  BSYNC B1 ;  /* 0x0000000000017941 */ /* 0x000fea0003800000 */
.L_x_15878:
        /* <DEDUP_REMOVED lines=9> */
.L_x_15882:
[----:B------:R-:W-:Y:S01]  /*b120*/  IMAD.MOV.U32 R18, RZ, RZ, R15 ;  /* 0x000000ffff127224 */ /* 0x000fe200078e000f */
[----:B------:R-:W-:Y:S01]  /*b130*/  PRMT R21, R23, 0x7610, R21 ;  /* 0x0000761017157816 */ /* 0x000fe20000000015 */
[----:B------:R-:W-:Y:S01]  /*b140*/  IMAD.MOV.U32 R15, RZ, RZ, R5 ;  /* 0x000000ffff0f7224 */ /* 0x000fe200078e0005 */
[----:B------:R-:W-:-:S07]  /*b150*/  PRMT R23, R9, 0x7610, R23 ;  /* 0x0000761009177816 */ /* 0x000fce0000000017 */
.L_x_15883:
[----:B------:R-:W-:Y:S05]  /*b160*/  BSYNC B1 ;  /* 0x0000000000017941 */ /* 0x000fea0003800000 */
.L_x_15881:
        /* <DEDUP_REMOVED lines=9> */
.L_x_15885:
[----:B------:R-:W-:Y:S01]  /*b200*/  IMAD.MOV.U32 R19, RZ, RZ, R18 ;  /* 0x000000ffff137224 */ /* 0x000fe200078e0012 */
[--C-:B------:R-:W-:Y:S01]  /*b210*/  PRMT R10, R10, 0x5410, R21.reuse ;  /* 0x000054100a0a7816 */ /* 0x100fe20000000015 */
[----:B------:R-:W-:Y:S01]  /*b220*/  IMAD.MOV.U32 R18, RZ, RZ, R6 ;  /* 0x000000ffff127224 */ /* 0x000fe200078e0006 */
[----:B------:R-:W-:-:S07]  /*b230*/  PRMT R21, R9, 0x7632, R21 ;  /* 0x0000763209157816 */ /* 0x000fce0000000015 */
.L_x_15886:
[----:B------:R-:W-:Y:S05]  /*b240*/  BSYNC B1 ;  /* 0x0000000000017941 */ /* 0x000fea0003800000 */
.L_x_15884:
        /* <DEDUP_REMOVED lines=9> */
.L_x_15888:
[----:B------:R-:W-:Y:S01]  /*b2e0*/  IMAD.MOV.U32 R22, RZ, RZ, R19 ;  /* 0x000000ffff167224 */ /* 0x000fe200078e0013 */
[----:B------:R-:W-:Y:S01]  /*b2f0*/  PRMT R23, R23, 0x7610, R10 ;  /* 0x0000761017177816 */ /* 0x000fe2000000000a */
[----:B------:R-:W-:Y:S01]  /*b300*/  IMAD.MOV.U32 R19, RZ, RZ, R8 ;  /* 0x000000ffff137224 */ /* 0x000fe200078e0008 */
[----:B------:R-:W-:-:S07]  /*b310*/  PRMT R10, R10, 0x5410, R10 ;  /* 0x000054100a0a7816 */ /* 0x000fce000000000a */
.L_x_15889:
[----:B------:R-:W-:Y:S05]  /*b320*/  BSYNC B1 ;  /* 0x0000000000017941 */ /* 0x000fea0003800000 */
.L_x_15887:
        /* <DEDUP_REMOVED lines=16> */
.L_x_15891:
[----:B------:R-:W-:Y:S01]  /*b430*/  IMAD.MOV.U32 R2, RZ, RZ, R3 ;  /* 0x000000ffff027224 */ /* 0x000fe200078e0003 */
[----:B------:R-:W-:Y:S01]  /*b440*/  PRMT R30, R30, 0x7632, R25 ;  /* 0x000076321e1e7816 */ /* 0x000fe20000000019 */
[----:B------:R-:W-:-:S07]  /*b450*/  IMAD.MOV.U32 R3, RZ, RZ, R14 ;  /* 0x000000ffff037224 */ /* 0x000fce00078e000e */
.L_x_15892:
[----:B------:R-:W-:Y:S05]  /*b460*/  BSYNC B1 ;  /* 0x0000000000017941 */ /* 0x000fea0003800000 */
.L_x_15890:
        /* <DEDUP_REMOVED lines=9> */
.L_x_15894:
[----:B------:R-:W-:Y:S01]  /*b500*/  PRMT R29, R29, 0x5410, R30 ;  /* 0x000054101d1d7816 */ /* 0x000fe2000000001e */
[----:B------:R-:W-:Y:S01]  /*b510*/  IMAD.MOV.U32 R5, RZ, RZ, R2 ;  /* 0x000000ffff057224 */ /* 0x000fe200078e0002 */
[----:B------:R-:W-:Y:S01]  /*b520*/  PRMT R30, R25, 0x7610, R30 ;  /* 0x00007610191e7816 */ /* 0x000fe2000000001e */
[----:B------:R-:W-:-:S07]  /*b530*/  IMAD.MOV.U32 R2, RZ, RZ, R16 ;  /* 0x000000ffff027224 */ /* 0x000fce00078e0010 */
.L_x_15895:
[----:B------:R-:W-:Y:S05]  /*b540*/  BSYNC B1 ;  /* 0x0000000000017941 */ /* 0x000fea0003800000 */
.L_x_15893:
        /* <DEDUP_REMOVED lines=9> */
.L_x_15897:
[C---:B------:R-:W-:Y:S01]  /*b5e0*/  PRMT R25, R29.reuse, 0x7632, R25 ;  /* 0x000076321d197816 */ /* 0x040fe20000000019 */
[----:B------:R-:W-:Y:S01]  /*b5f0*/  IMAD.MOV.U32 R4, RZ, RZ, R5 ;  /* 0x000000ffff047224 */ /* 0x000fe200078e0005 */
[----:B------:R-:W-:Y:S01]  /*b600*/  PRMT R29, R29, 0x7610, R21 ;  /* 0x000076101d1d7816 */ /* 0x000fe20000000015 */
[----:B------:R-:W-:-:S07]  /*b610*/  IMAD.MOV.U32 R5, RZ, RZ, R20 ;  /* 0x000000ffff057224 */ /* 0x000fce00078e0014 */
.L_x_15898:
[----:B------:R-:W-:Y:S05]  /*b620*/  BSYNC B1 ;  /* 0x0000000000017941 */ /* 0x000fea0003800000 */
.L_x_15896:
        /* <DEDUP_REMOVED lines=9> */
.L_x_15900:
[----:B------:R-:W-:Y:S01]  /*b6c0*/  IMAD.MOV.U32 R7, RZ, RZ, R4 ;  /* 0x000000ffff077224 */ /* 0x000fe200078e0004 */
[----:B------:R-:W-:Y:S01]  /*b6d0*/  PRMT R25, R23, 0x5410, R25 ;  /* 0x0000541017197816 */ /* 0x000fe20000000019 */
[----:B------:R-:W-:-:S07]  /*b6e0*/  IMAD.MOV.U32 R4, RZ, RZ, R15 ;  /* 0x000000ffff047224 */ /* 0x000fce00078e000f */
.L_x_15901:
[----:B------:R-:W-:Y:S05]  /*b6f0*/  BSYNC B1 ;  /* 0x0000000000017941 */ /* 0x000fea0003800000 */
.L_x_15899:
        /* <DEDUP_REMOVED lines=9> */
.L_x_15903:
[C---:B------:R-:W-:Y:S01]  /*b790*/  PRMT R28, R25.reuse, 0x7632, R28 ;  /* 0x00007632191c7816 */ /* 0x040fe2000000001c */
[----:B------:R-:W-:Y:S01]  /*b7a0*/  IMAD.MOV.U32 R6, RZ, RZ, R7 ;  /* 0x000000ffff067224 */ /* 0x000fe200078e0007 */
[----:B------:R-:W-:Y:S01]  /*b7b0*/  PRMT R25, R25, 0x5410, R21 ;  /* 0x0000541019197816 */ /* 0x000fe20000000015 */
[----:B------:R-:W-:-:S07]  /*b7c0*/  IMAD.MOV.U32 R7, RZ, RZ, R18 ;  /* 0x000000ffff077224 */ /* 0x000fce00078e0012 */
.L_x_15904:
[----:B------:R-:W-:Y:S05]  /*b7d0*/  BSYNC B1 ;  /* 0x0000000000017941 */ /* 0x000fea0003800000 */
.L_x_15902:
        /* <DEDUP_REMOVED lines=9> */
.L_x_15906:
[----:B------:R-:W-:Y:S01]  /*b870*/  IMAD.MOV.U32 R9, RZ, RZ, R6 ;  /* 0x000000ffff097224 */ /* 0x000fe200078e0006 */
[----:B------:R-:W-:Y:S01]  /*b880*/  PRMT R28, R10, 0x5432, R28 ;  /* 0x000054320a1c7816 */ /* 0x000fe2000000001c */
[----:B------:R-:W-:-:S07]  /*b890*/  IMAD.MOV.U32 R6, RZ, RZ, R19 ;  /* 0x000000ffff067224 */ /* 0x000fce00078e0013 */
.L_x_15907:
[----:B------:R-:W-:Y:S05]  /*b8a0*/  BSYNC B1 ;  /* 0x0000000000017941 */ /* 0x000fea0003800000 */
.L_x_15905:
        /* <DEDUP_REMOVED lines=9> */
.L_x_15909:
[C---:B------:R-:W-:Y:S01]  /*b940*/  PRMT R29, R28.reuse, 0x7632, R29 ;  /* 0x000076321c1d7816 */ /* 0x040fe2000000001d */
[----:B------:R-:W-:Y:S01]  /*b950*/  IMAD.MOV.U32 R8, RZ, RZ, R9 ;  /* 0x000000ffff087224 */ /* 0x000fe200078e0009 */
[----:B------:R-:W-:Y:S01]  /*b960*/  PRMT R28, R28, 0x7610, R23 ;  /* 0x000076101c1c7816 */ /* 0x000fe20000000017 */
[----:B------:R-:W-:-:S07]  /*b970*/  IMAD.MOV.U32 R9, RZ, RZ, R22 ;  /* 0x000000ffff097224 */ /* 0x000fce00078e0016 */
.L_x_15910:
[----:B------:R-:W-:Y:S05]  /*b980*/  BSYNC B1 ;  /* 0x0000000000017941 */ /* 0x000fea0003800000 */
.L_x_15908:
[----:B------:R-:W-:Y:S01]  /*b990*/  FADD.FTZ R10, R32, R11 ;  /* 0x0000000b200a7221 */ /* 0x000fe20000010000 */
[----:B------:R-:W-:-:S07]  /*b9a0*/  IMAD.MOV.U32 R11, RZ, RZ, R0 ;  /* 0x000000ffff0b7224 */ /* 0x000fce00078e0000 */
.L_x_15742:
[----:B------:R-:W-:Y:S05]  /*b9b0*/  BSYNC B0 ;  /* 0x0000000000007941 */ /* 0x000fea0003800000 */
.L_x_15741:
        /* <DEDUP_REMOVED lines=45> */
.L_x_15914:
[----:B------:R-:W-:Y:S01]  /*bc90*/  IMAD.MOV.U32 R10, RZ, RZ, R3 ;  /* 0x000000ffff0a7224 */ /* 0x000fe200078e0003 */
[C---:B------:R-:W-:Y:S01]  /*bca0*/  PRMT R23, R30.reuse, 0x7632, R23 ;  /* 0x000076321e177816 */ /* 0x040fe20000000017 */
[----:B------:R-:W-:Y:S01]  /*bcb0*/  IMAD.MOV.U32 R3, RZ, RZ, R2 ;  /* 0x000000ffff037224 */ /* 0x000fe200078e0002 */
[----:B------:R-:W-:-:S07]  /*bcc0*/  PRMT R30, R30, 0x5410, R30 ;  /* 0x000054101e1e7816 */ /* 0x000fce000000001e */
.L_x_15915:
[----:B------:R-:W-:Y:S05]  /*bcd0*/  BSYNC B1 ;  /* 0x0000000000017941 */ /* 0x000fea0003800000 */
.L_x_15913:
        /* <DEDUP_REMOVED lines=9> */
.L_x_15917:
[----:B------:R-:W-:Y:S01]  /*bd70*/  IMAD.MOV.U32 R27, RZ, RZ, R10 ;  /* 0x000000ffff1b7224 */ /* 0x000fe200078e000a */
[----:B------:R-:W-:Y:S01]  /*bd80*/  PRMT R2, R23, 0x7610, R2 ;  /* 0x0000761017027816 */ /* 0x000fe20000000002 */
[----:B------:R-:W-:Y:S01]  /*bd90*/  IMAD.MOV.U32 R10, RZ, RZ, R5 ;  /* 0x000000ffff0a7224 */ /* 0x000fe200078e0005 */
[----:B------:R-:W-:-:S07]  /*bda0*/  PRMT R23, R29, 0x7632, R23 ;  /* 0x000076321d177816 */ /* 0x000fce0000000017 */
.L_x_15918:
[----:B------:R-:W-:Y:S05]  /*bdb0*/  BSYNC B1 ;  /* 0x0000000000017941 */ /* 0x000fea0003800000 */
.L_x_15916:
        /* <DEDUP_REMOVED lines=9> */
.L_x_15920:
[----:B------:R-:W-:Y:S01]  /*be50*/  IMAD.MOV.U32 R34, RZ, RZ, R27 ;  /* 0x000000ffff227224 */ /* 0x000fe200078e001b */
[----:B------:R-:W-:Y:S01]  /*be60*/  PRMT R5, R2, 0x7610, R5 ;  /* 0x0000761002057816 */ /* 0x000fe20000000005 */
[----:B------:R-:W-:Y:S01]  /*be70*/  IMAD.MOV.U32 R27, RZ, RZ, R4 ;  /* 0x000000ffff1b7224 */ /* 0x000fe200078e0004 */
[----:B------:R-:W-:-:S07]  /*be80*/  PRMT R2, R25, 0x7610, R2 ;  /* 0x0000761019027816 */ /* 0x000fce0000000002 */
.L_x_15921:
[----:B------:R-:W-:Y:S05]  /*be90*/  BSYNC B1 ;  /* 0x0000000000017941 */ /* 0x000fea0003800000 */
.L_x_15919:
        /* <DEDUP_REMOVED lines=9> */
.L_x_15923:
[----:B------:R-:W-:Y:S01]  /*bf30*/  IMAD.MOV.U32 R31, RZ, RZ, R34 ;  /* 0x000000ffff1f7224 */ /* 0x000fe200078e0022 */
[----:B------:R-:W-:Y:S01]  /*bf40*/  PRMT R2, R2, 0x5410, R5 ;  /* 0x0000541002027816 */ /* 0x000fe20000000005 */
[----:B------:R-:W-:Y:S01]  /*bf50*/  IMAD.MOV.U32 R34, RZ, RZ, R7 ;  /* 0x000000ffff227224 */ /* 0x000fe200078e0007 */
[----:B------:R-:W-:-:S07]  /*bf60*/  PRMT R5, R25, 0x7632, R5 ;  /* 0x0000763219057816 */ /* 0x000fce0000000005 */
.L_x_15924:
[----:B------:R-:W-:Y:S05]  /*bf70*/  BSYNC B1 ;  /* 0x0000000000017941 */ /* 0x000fea0003800000 */
.L_x_15922:
        /* <DEDUP_REMOVED lines=9> */
.L_x_15926:
[----:B------:R-:W-:Y:S01]  /*c010*/  IMAD.MOV.U32 R4, RZ, RZ, R31 ;  /* 0x000000ffff047224 */ /* 0x000fe200078e001f */
[----:B------:R-:W-:Y:S01]  /*c020*/  PRMT R5, R5, 0x7610, R2 ;  /* 0x0000761005057816 */ /* 0x000fe20000000002 */
[----:B------:R-:W-:Y:S01]  /*c030*/  IMAD.MOV.U32 R31, RZ, RZ, R6 ;  /* 0x000000ffff1f7224 */ /* 0x000fe200078e0006 */
[----:B------:R-:W-:-:S07]  /*c040*/  PRMT R2, R2, 0x5410, R28 ;  /* 0x0000541002027816 */ /* 0x000fce000000001c */
.L_x_15927:
[----:B------:R-:W-:Y:S05]  /*c050*/  BSYNC B1 ;  /* 0x0000000000017941 */ /* 0x000fea0003800000 */
.L_x_15925:
        /* <DEDUP_REMOVED lines=9> */
.L_x_15929:
[----:B------:R-:W-:Y:S01]  /*c0f0*/  IMAD.MOV.U32 R7, RZ, RZ, R4 ;  /* 0x000000ffff077224 */ /* 0x000fe200078e0004 */
[C---:B------:R-:W-:Y:S01]  /*c100*/  PRMT R6, R5.reuse, 0x7632, R6 ;  /* 0x0000763205067816 */ /* 0x040fe20000000006 */
[----:B------:R-:W-:Y:S01]  /*c110*/  IMAD.MOV.U32 R4, RZ, RZ, R9 ;  /* 0x000000ffff047224 */ /* 0x000fe200078e0009 */
[----:B------:R-:W-:-:S07]  /*c120*/  PRMT R5, R5, 0x7610, R28 ;  /* 0x0000761005057816 */ /* 0x000fce000000001c */
.L_x_15930:
[----:B------:R-:W-:Y:S05]  /*c130*/  BSYNC B1 ;  /* 0x0000000000017941 */ /* 0x000fea0003800000 */
.L_x_15928:
        /* <DEDUP_REMOVED lines=9> */
.L_x_15932:
[----:B------:R-:W-:Y:S01]  /*c1d0*/  IMAD.MOV.U32 R9, RZ, RZ, R7 ;  /* 0x000000ffff097224 */ /* 0x000fe200078e0007 */
[----:B------:R-:W-:Y:S01]  /*c1e0*/  PRMT R6, R29, 0x5410, R6 ;  /* 0x000054101d067816 */ /* 0x000fe20000000006 */
[----:B------:R-:W-:-:S07]  /*c1f0*/  IMAD.MOV.U32 R7, RZ, RZ, R8 ;  /* 0x000000ffff077224 */ /* 0x000fce00078e0008 */
.L_x_15933:
[----:B------:R-:W-:Y:S05]  /*c200*/  BSYNC B1 ;  /* 0x0000000000017941 */ /* 0x000fea0003800000 */
.L_x_15931:
        /* <DEDUP_REMOVED lines=16> */
.L_x_15935:
[----:B------:R-:W-:Y:S01]  /*c310*/  IMAD.MOV.U32 R8, RZ, RZ, R3 ;  /* 0x000000ffff087224 */ /* 0x000fe200078e0003 */
[----:B------:R-:W-:Y:S01]  /*c320*/  PRMT R21, R21, 0x7610, R30 ;  /* 0x0000761015157816 */ /* 0x000fe2000000001e */
[----:B------:R-:W-:Y:S01]  /*c330*/  IMAD.MOV.U32 R3, RZ, RZ, R10 ;  /* 0x000000ffff037224 */ /* 0x000fe200078e000a */
[----:B------:R-:W-:-:S07]  /*c340*/  PRMT R30, R30, 0x5410, R23 ;  /* 0x000054101e1e7816 */ /* 0x000fce0000000017 */
.L_x_15936:
[----:B------:R-:W-:Y:S05]  /*c350*/  BSYNC B1 ;  /* 0x0000000000017941 */ /* 0x000fea0003800000 */
.L_x_15934:
        /* <DEDUP_REMOVED lines=9> */
.L_x_15938:
[----:B------:R-:W-:Y:S01]  /*c3f0*/  IMAD.MOV.U32 R23, RZ, RZ, R8 ;  /* 0x000000ffff177224 */ /* 0x000fe200078e0008 */
[C---:B------:R-:W-:Y:S01]  /*c400*/  PRMT R10, R21.reuse, 0x7632, R10 ;  /* 0x00007632150a7816 */ /* 0x040fe2000000000a */
[----:B------:R-:W-:Y:S01]  /*c410*/  IMAD.MOV.U32 R8, RZ, RZ, R27 ;  /* 0x000000ffff087224 */ /* 0x000fe200078e001b */
[----:B------:R-:W-:-:S07]  /*c420*/  PRMT R21, R21, 0x5410, R2 ;  /* 0x0000541015157816 */ /* 0x000fce0000000002 */
.L_x_15939:
[----:B------:R-:W-:Y:S05]  /*c430*/  BSYNC B1 ;  /* 0x0000000000017941 */ /* 0x000fea0003800000 */
.L_x_15937:
        /* <DEDUP_REMOVED lines=9> */
.L_x_15941:
[----:B------:R-:W-:Y:S01]  /*c4d0*/  IMAD.MOV.U32 R26, RZ, RZ, R23 ;  /* 0x000000ffff1a7224 */ /* 0x000fe200078e0017 */
[----:B------:R-:W-:Y:S01]  /*c4e0*/  PRMT R10, R5, 0x5410, R10 ;  /* 0x00005410050a7816 */ /* 0x000fe2000000000a */
[----:B------:R-:W-:-:S07]  /*c4f0*/  IMAD.MOV.U32 R23, RZ, RZ, R34 ;  /* 0x000000ffff177224 */ /* 0x000fce00078e0022 */
.L_x_15942:
[----:B------:R-:W-:Y:S05]  /*c500*/  BSYNC B1 ;  /* 0x0000000000017941 */ /* 0x000fea0003800000 */
.L_x_15940:
        /* <DEDUP_REMOVED lines=9> */
.L_x_15944:
[C---:B------:R-:W-:Y:S01]  /*c5a0*/  PRMT R2, R10.reuse, 0x7632, R2 ;  /* 0x000076320a027816 */ /* 0x040fe20000000002 */
[----:B------:R-:W-:Y:S02]  /*c5b0*/  IMAD.MOV.U32 R25, RZ, RZ, R26 ;  /* 0x000000ffff197224 */ /* 0x000fe400078e001a */
[----:B------:R-:W-:Y:S01]  /*c5c0*/  IMAD.MOV.U32 R26, RZ, RZ, R31 ;  /* 0x000000ffff1a7224 */ /* 0x000fe200078e001f */
[----:B------:R-:W-:-:S07]  /*c5d0*/  PRMT R10, R10, 0x7610, R2 ;  /* 0x000076100a0a7816 */ /* 0x000fce0000000002 */
.L_x_15945:
[----:B------:R-:W-:Y:S05]  /*c5e0*/  BSYNC B1 ;  /* 0x0000000000017941 */ /* 0x000fea0003800000 */
.L_x_15943:
        /* <DEDUP_REMOVED lines=9> */
.L_x_15947:
[----:B------:R-:W-:Y:S01]  /*c680*/  IMAD.MOV.U32 R28, RZ, RZ, R25 ;  /* 0x000000ffff1c7224 */ /* 0x000fe200078e0019 */
[----:B------:R-:W-:Y:S01]  /*c690*/  PRMT R2, R5, 0x5432, R2 ;  /* 0x0000543205027816 */ /* 0x000fe20000000002 */
[----:B------:R-:W-:-:S07]  /*c6a0*/  IMAD.MOV.U32 R25, RZ, RZ, R4 ;  /* 0x000000ffff197224 */ /* 0x000fce00078e0004 */
.L_x_15948:
[----:B------:R-:W-:Y:S05]  /*c6b0*/  BSYNC B1 ;  /* 0x0000000000017941 */ /* 0x000fea0003800000 */
.L_x_15946:
        /* <DEDUP_REMOVED lines=9> */
.L_x_15950:
[----:B------:R-:W-:Y:S01]  /*c750*/  IMAD.MOV.U32 R4, RZ, RZ, R28 ;  /* 0x000000ffff047224 */ /* 0x000fe200078e001c */
[----:B------:R-:W-:Y:S01]  /*c760*/  PRMT R5, R5, 0x7610, R2 ;  /* 0x0000761005057816 */ /* 0x000fe20000000002 */
[----:B------:R-:W-:Y:S01]  /*c770*/  IMAD.MOV.U32 R28, RZ, RZ, R7 ;  /* 0x000000ffff1c7224 */ /* 0x000fe200078e0007 */
[----:B------:R-:W-:-:S07]  /*c780*/  PRMT R2, R2, 0x5410, R6 ;  /* 0x0000541002027816 */ /* 0x000fce0000000006 */
.L_x_15951:
[----:B------:R-:W-:Y:S05]  /*c790*/  BSYNC B1 ;  /* 0x0000000000017941 */ /* 0x000fea0003800000 */
.L_x_15949:
        /* <DEDUP_REMOVED lines=9> */
.L_x_15953:
[----:B------:R-:W-:Y:S01]  /*c830*/  IMAD.MOV.U32 R7, RZ, RZ, R4 ;  /* 0x000000ffff077224 */ /* 0x000fe200078e0004 */
[----:B------:R-:W-:Y:S01]  /*c840*/  PRMT R5, R5, 0x7632, R6 ;  /* 0x0000763205057816 */ /* 0x000fe20000000006 */
[----:B------:R-:W-:-:S07]  /*c850*/  IMAD.MOV.U32 R4, RZ, RZ, R9 ;  /* 0x000000ffff047224 */ /* 0x000fce00078e0009 */
.L_x_15954:
[----:B------:R-:W-:Y:S05]  /*c860*/  BSYNC B1 ;  /* 0x0000000000017941 */ /* 0x000fea0003800000 */
.L_x_15952:
        /* <DEDUP_REMOVED lines=16> */
.L_x_15956:
[----:B------:R-:W-:Y:S01]  /*c970*/  IMAD.MOV.U32 R6, RZ, RZ, R3 ;  /* 0x000000ffff067224 */ /* 0x000fe200078e0003 */
[----:B------:R-:W-:Y:S01]  /*c980*/  PRMT R9, R9, 0x7610, R30 ;  /* 0x0000761009097816 */ /* 0x000fe2000000001e */
[----:B------:R-:W-:Y:S01]  /*c990*/  IMAD.MOV.U32 R3, RZ, RZ, R8 ;  /* 0x000000ffff037224 */ /* 0x000fe200078e0008 */
[----:B------:R-:W-:-:S07]  /*c9a0*/  PRMT R30, R30, 0x7610, R21 ;  /* 0x000076101e1e7816 */ /* 0x000fce0000000015 */
.L_x_15957:
[----:B------:R-:W-:Y:S05]  /*c9b0*/  BSYNC B1 ;  /* 0x0000000000017941 */ /* 0x000fea0003800000 */
.L_x_15955:
        /* <DEDUP_REMOVED lines=9> */
.L_x_15959:
[----:B------:R-:W-:Y:S01]  /*ca50*/  IMAD.MOV.U32 R21, RZ, RZ, R6 ;  /* 0x000000ffff157224 */ /* 0x000fe200078e0006 */
[----:B------:R-:W-:Y:S01]  /*ca60*/  PRMT R8, R8, 0x7610, R9 ;  /* 0x0000761008087816 */ /* 0x000fe20000000009 */
[----:B------:R-:W-:Y:S01]  /*ca70*/  IMAD.MOV.U32 R6, RZ, RZ, R23 ;  /* 0x000000ffff067224 */ /* 0x000fe200078e0017 */
[----:B------:R-:W-:-:S07]  /*ca80*/  PRMT R9, R9, 0x5410, R10 ;  /* 0x0000541009097816 */ /* 0x000fce000000000a */
.L_x_15960:
[----:B------:R-:W-:Y:S05]  /*ca90*/  BSYNC B1 ;  /* 0x0000000000017941 */ /* 0x000fea0003800000 */
.L_x_15958:
        /* <DEDUP_REMOVED lines=9> */
.L_x_15962:
[----:B------:R-:W-:Y:S01]  /*cb30*/  IMAD.MOV.U32 R22, RZ, RZ, R21 ;  /* 0x000000ffff167224 */ /* 0x000fe200078e0015 */
[----:B------:R-:W-:Y:S01]  /*cb40*/  PRMT R23, R23, 0x7610, R8 ;  /* 0x0000761017177816 */ /* 0x000fe20000000008 */
[----:B------:R-:W-:Y:S01]  /*cb50*/  IMAD.MOV.U32 R21, RZ, RZ, R26 ;  /* 0x000000ffff157224 */ /* 0x000fe200078e001a */
[----:B------:R-:W-:-:S07]  /*cb60*/  PRMT R8, R8, 0x7610, R10 ;  /* 0x0000761008087816 */ /* 0x000fce000000000a */
.L_x_15963:
[----:B------:R-:W-:Y:S05]  /*cb70*/  BSYNC B1 ;  /* 0x0000000000017941 */ /* 0x000fea0003800000 */
.L_x_15961:
        /* <DEDUP_REMOVED lines=9> */
.L_x_15965:
[----:B------:R-:W-:Y:S01]  /*cc10*/  IMAD.MOV.U32 R27, RZ, RZ, R22 ;  /* 0x000000ffff1b7224 */ /* 0x000fe200078e0016 */
[----:B------:R-:W-:Y:S01]  /*cc20*/  PRMT R10, R10, 0x7610, R23 ;  /* 0x000076100a0a7816 */ /* 0x000fe20000000017 */
[----:B------:R-:W-:Y:S01]  /*cc30*/  IMAD.MOV.U32 R22, RZ, RZ, R25 ;  /* 0x000000ffff167224 */ /* 0x000fe200078e0019 */
[----:B------:R-:W-:-:S07]  /*cc40*/  PRMT R23, R23, 0x5410, R2 ;  /* 0x0000541017177816 */ /* 0x000fce0000000002 */
.L_x_15966:
[----:B------:R-:W-:Y:S05]  /*cc50*/  BSYNC B1 ;  /* 0x0000000000017941 */ /* 0x000fea0003800000 */
.L_x_15964:
        /* <DEDUP_REMOVED lines=9> */
.L_x_15968:
[C---:B------:R-:W-:Y:S01]  /*ccf0*/  PRMT R2, R10.reuse, 0x7632, R2 ;  /* 0x000076320a027816 */ /* 0x040fe20000000002 */
[----:B------:R-:W-:Y:S02]  /*cd00*/  IMAD.MOV.U32 R25, RZ, RZ, R27 ;  /* 0x000000ffff197224 */ /* 0x000fe400078e001b */
[----:B------:R-:W-:Y:S01]  /*cd10*/  IMAD.MOV.U32 R27, RZ, RZ, R28 ;  /* 0x000000ffff1b7224 */ /* 0x000fe200078e001c */
[----:B------:R-:W-:-:S07]  /*cd20*/  PRMT R10, R10, 0x7610, R2 ;  /* 0x000076100a0a7816 */ /* 0x000fce0000000002 */
.L_x_15969:
[----:B------:R-:W-:Y:S05]  /*cd30*/  BSYNC B1 ;  /* 0x0000000000017941 */ /* 0x000fea0003800000 */
.L_x_15967:
        /* <DEDUP_REMOVED lines=9> */
.L_x_15971:
[----:B------:R-:W-:Y:S01]  /*cdd0*/  IMAD.MOV.U32 R26, RZ, RZ, R25 ;  /* 0x000000ffff1a7224 */ /* 0x000fe200078e0019 */
[----:B------:R-:W-:Y:S01]  /*cde0*/  PRMT R2, R5, 0x5432, R2 ;  /* 0x0000543205027816 */ /* 0x000fe20000000002 */
[----:B------:R-:W-:-:S07]  /*cdf0*/  IMAD.MOV.U32 R25, RZ, RZ, R4 ;  /* 0x000000ffff197224 */ /* 0x000fce00078e0004 */
.L_x_15972:
[----:B------:R-:W-:Y:S05]  /*ce00*/  BSYNC B1 ;  /* 0x0000000000017941 */ /* 0x000fea0003800000 */
.L_x_15970:
        /* <DEDUP_REMOVED lines=9> */
.L_x_15974:
[----:B------:R-:W-:Y:S01]  /*cea0*/  PRMT R5, R5, 0x7610, R2 ;  /* 0x0000761005057816 */ /* 0x000fe20000000002 */
[----:B------:R-:W-:Y:S02]  /*ceb0*/  IMAD.MOV.U32 R4, RZ, RZ, R26 ;  /* 0x000000ffff047224 */ /* 0x000fe400078e001a */
[----:B------:R-:W-:Y:S01]  /*cec0*/  IMAD.MOV.U32 R26, RZ, RZ, R7 ;  /* 0x000000ffff1a7224 */ /* 0x000fe200078e0007 */
[----:B------:R-:W-:-:S07]  /*ced0*/  PRMT R2, R2, 0x5410, R5 ;  /* 0x0000541002027816 */ /* 0x000fce0000000005 */
.L_x_15975:
[----:B------:R-:W-:Y:S05]  /*cee0*/  BSYNC B1 ;  /* 0x0000000000017941 */ /* 0x000fea0003800000 */
.L_x_15973:
        /* <DEDUP_REMOVED lines=16> */
.L_x_15977:
[----:B------:R-:W-:Y:S01]  /*cff0*/  IMAD.MOV.U32 R20, RZ, RZ, R3 ;  /* 0x000000ffff147224 */ /* 0x000fe200078e0003 */
[----:B------:R-:W-:Y:S01]  /*d000*/  PRMT R7, R7, 0x7610, R30 ;  /* 0x0000761007077816 */ /* 0x000fe2000000001e */
[----:B------:R-:W-:Y:S01]  /*d010*/  IMAD.MOV.U32 R3, RZ, RZ, R6 ;  /* 0x000000ffff037224 */ /* 0x000fe200078e0006 */
[----:B------:R-:W-:-:S07]  /*d020*/  PRMT R30, R30, 0x7610, R9 ;  /* 0x000076101e1e7816 */ /* 0x000fce0000000009 */
.L_x_15978:
[----:B------:R-:W-:Y:S05]  /*d030*/  BSYNC B1 ;  /* 0x0000000000017941 */ /* 0x000fea0003800000 */
.L_x_15976:
        /* <DEDUP_REMOVED lines=9> */
.L_x_15980:
[----:B------:R-:W-:Y:S01]  /*d0d0*/  IMAD.MOV.U32 R9, RZ, RZ, R20 ;  /* 0x000000ffff097224 */ /* 0x000fe200078e0014 */
[C---:B------:R-:W-:Y:S01]  /*d0e0*/  PRMT R5, R7.reuse, 0x7632, R5 ;  /* 0x0000763207057816 */ /* 0x040fe20000000005 */
[----:B------:R-:W-:Y:S01]  /*d0f0*/  IMAD.MOV.U32 R20, RZ, RZ, R21 ;  /* 0x000000ffff147224 */ /* 0x000fe200078e0015 */
[----:B------:R-:W-:-:S07]  /*d100*/  PRMT R7, R7, 0x7610, R8 ;  /* 0x0000761007077816 */ /* 0x000fce0000000008 */
.L_x_15981:
[----:B------:R-:W-:Y:S05]  /*d110*/  BSYNC B1 ;  /* 0x0000000000017941 */ /* 0x000fea0003800000 */
.L_x_15979:
        /* <DEDUP_REMOVED lines=9> */
.L_x_15983:
[----:B------:R-:W-:Y:S01]  /*d1b0*/  IMAD.MOV.U32 R6, RZ, RZ, R9 ;  /* 0x000000ffff067224 */ /* 0x000fe200078e0009 */
[--C-:B------:R-:W-:Y:S01]  /*d1c0*/  PRMT R8, R8, 0x5410, R5.reuse ;  /* 0x0000541008087816 */ /* 0x100fe20000000005 */
[----:B------:R-:W-:Y:S01]  /*d1d0*/  IMAD.MOV.U32 R9, RZ, RZ, R22 ;  /* 0x000000ffff097224 */ /* 0x000fe200078e0016 */
[----:B------:R-:W-:-:S07]  /*d1e0*/  PRMT R5, R23, 0x7632, R5 ;  /* 0x0000763217057816 */ /* 0x000fce0000000005 */
.L_x_15984:
[----:B------:R-:W-:Y:S05]  /*d1f0*/  BSYNC B1 ;  /* 0x0000000000017941 */ /* 0x000fea0003800000 */
.L_x_15982:
        /* <DEDUP_REMOVED lines=9> */
.L_x_15986:
[----:B------:R-:W-:Y:S01]  /*d290*/  IMAD.MOV.U32 R22, RZ, RZ, R6 ;  /* 0x000000ffff167224 */ /* 0x000fe200078e0006 */
[----:B------:R-:W-:Y:S01]  /*d2a0*/  PRMT R19, R19, 0x7610, R8 ;  /* 0x0000761013137816 */ /* 0x000fe20000000008 */
[----:B------:R-:W-:Y:S01]  /*d2b0*/  IMAD.MOV.U32 R6, RZ, RZ, R27 ;  /* 0x000000ffff067224 */ /* 0x000fe200078e001b */
[----:B------:R-:W-:-:S07]  /*d2c0*/  PRMT R8, R8, 0x7610, R10 ;  /* 0x0000761008087816 */ /* 0x000fce000000000a */
.L_x_15987:
[----:B------:R-:W-:Y:S05]  /*d2d0*/  BSYNC B1 ;  /* 0x0000000000017941 */ /* 0x000fea0003800000 */
.L_x_15985:
        /* <DEDUP_REMOVED lines=9> */
.L_x_15989:
[----:B------:R-:W-:Y:S01]  /*d370*/  IMAD.MOV.U32 R21, RZ, RZ, R22 ;  /* 0x000000ffff157224 */ /* 0x000fe200078e0016 */
[----:B------:R-:W-:Y:S01]  /*d380*/  PRMT R10, R10, 0x7610, R19 ;  /* 0x000076100a0a7816 */ /* 0x000fe20000000013 */
[----:B------:R-:W-:Y:S01]  /*d390*/  IMAD.MOV.U32 R22, RZ, RZ, R25 ;  /* 0x000000ffff167224 */ /* 0x000fe200078e0019 */
[----:B------:R-:W-:-:S07]  /*d3a0*/  PRMT R19, R19, 0x5410, R2 ;  /* 0x0000541013137816 */ /* 0x000fce0000000002 */
.L_x_15990:
[----:B------:R-:W-:Y:S05]  /*d3b0*/  BSYNC B1 ;  /* 0x0000000000017941 */ /* 0x000fea0003800000 */
.L_x_15988:
        /* <DEDUP_REMOVED lines=9> */
.L_x_15992:
[C---:B------:R-:W-:Y:S01]  /*d450*/  PRMT R2, R10.reuse, 0x7632, R2 ;  /* 0x000076320a027816 */ /* 0x040fe20000000002 */
[----:B------:R-:W-:Y:S02]  /*d460*/  IMAD.MOV.U32 R23, RZ, RZ, R21 ;  /* 0x000000ffff177224 */ /* 0x000fe400078e0015 */
[----:B------:R-:W-:Y:S01]  /*d470*/  IMAD.MOV.U32 R21, RZ, RZ, R26 ;  /* 0x000000ffff157224 */ /* 0x000fe200078e001a */
[----:B------:R-:W-:-:S07]  /*d480*/  PRMT R10, R10, 0x7610, R2 ;  /* 0x000076100a0a7816 */ /* 0x000fce0000000002 */
.L_x_15993:
[----:B------:R-:W-:Y:S05]  /*d490*/  BSYNC B1 ;  /* 0x0000000000017941 */ /* 0x000fea0003800000 */
.L_x_15991:
        /* <DEDUP_REMOVED lines=9> */
.L_x_15995:
[----:B------:R-:W-:Y:S01]  /*d530*/  IMAD.MOV.U32 R25, RZ, RZ, R23 ;  /* 0x000000ffff197224 */ /* 0x000fe200078e0017 */
[----:B------:R-:W-:Y:S01]  /*d540*/  PRMT R2, R5, 0x5432, R2 ;  /* 0x0000543205027816 */ /* 0x000fe20000000002 */
[----:B------:R-:W-:-:S07]  /*d550*/  IMAD.MOV.U32 R23, RZ, RZ, R4 ;  /* 0x000000ffff177224 */ /* 0x000fce00078e0004 */
.L_x_15996:
[----:B------:R-:W-:Y:S05]  /*d560*/  BSYNC B1 ;  /* 0x0000000000017941 */ /* 0x000fea0003800000 */
.L_x_15994:
        /* <DEDUP_REMOVED lines=16> */
.L_x_15998:
[----:B------:R-:W-:Y:S01]  /*d670*/  IMAD.MOV.U32 R4, RZ, RZ, R3 ;  /* 0x000000ffff047224 */ /* 0x000fe200078e0003 */
[----:B------:R-:W-:Y:S01]  /*d680*/  PRMT R5, R5, 0x7610, R30 ;  /* 0x0000761005057816 */ /* 0x000fe2000000001e */
[----:B------:R-:W-:Y:S01]  /*d690*/  IMAD.MOV.U32 R3, RZ, RZ, R20 ;  /* 0x000000ffff037224 */ /* 0x000fe200078e0014 */
[----:B------:R-:W-:-:S07]  /*d6a0*/  PRMT R30, R30, 0x7610, R7 ;  /* 0x000076101e1e7816 */ /* 0x000fce0000000007 */
.L_x_15999:
[----:B------:R-:W-:Y:S05]  /*d6b0*/  BSYNC B1 ;  /* 0x0000000000017941 */ /* 0x000fea0003800000 */
.L_x_15997:
        /* <DEDUP_REMOVED lines=9> */
.L_x_16001:
[----:B------:R-:W-:Y:S01]  /*d750*/  IMAD.MOV.U32 R7, RZ, RZ, R4 ;  /* 0x000000ffff077224 */ /* 0x000fe200078e0004 */
[----:B------:R-:W-:Y:S01]  /*d760*/  PRMT R18, R18, 0x7610, R5 ;  /* 0x0000761012127816 */ /* 0x000fe20000000005 */
[----:B------:R-:W-:Y:S01]  /*d770*/  IMAD.MOV.U32 R4, RZ, RZ, R9 ;  /* 0x000000ffff047224 */ /* 0x000fe200078e0009 */
[----:B------:R-:W-:-:S07]  /*d780*/  PRMT R5, R5, 0x5410, R5 ;  /* 0x0000541005057816 */ /* 0x000fce0000000005 */
.L_x_16002:
[----:B------:R-:W-:Y:S05]  /*d790*/  BSYNC B1 ;  /* 0x0000000000017941 */ /* 0x000fea0003800000 */
.L_x_16000:
        /* <DEDUP_REMOVED lines=9> */
.L_x_16004:
[----:B------:R-:W-:Y:S01]  /*d830*/  IMAD.MOV.U32 R9, RZ, RZ, R7 ;  /* 0x000000ffff097224 */ /* 0x000fe200078e0007 */
[C---:B------:R-:W-:Y:S01]  /*d840*/  PRMT R5, R18.reuse, 0x7632, R5 ;  /* 0x0000763212057816 */ /* 0x040fe20000000005 */
[----:B------:R-:W-:Y:S01]  /*d850*/  IMAD.MOV.U32 R7, RZ, RZ, R6 ;  /* 0x000000ffff077224 */ /* 0x000fe200078e0006 */
[----:B------:R-:W-:-:S07]  /*d860*/  PRMT R18, R18, 0x7610, R8 ;  /* 0x0000761012127816 */ /* 0x000fce0000000008 */
.L_x_16005:
[----:B------:R-:W-:Y:S05]  /*d870*/  BSYNC B1 ;  /* 0x0000000000017941 */ /* 0x000fea0003800000 */
.L_x_16003:
        /* <DEDUP_REMOVED lines=9> */
.L_x_16007:
[----:B------:R-:W-:Y:S01]  /*d910*/  IMAD.MOV.U32 R6, RZ, RZ, R9 ;  /* 0x000000ffff067224 */ /* 0x000fe200078e0009 */
[--C-:B------:R-:W-:Y:S01]  /*d920*/  PRMT R20, R20, 0x5410, R5.reuse ;  /* 0x0000541014147816 */ /* 0x100fe20000000005 */
[----:B------:R-:W-:Y:S01]  /*d930*/  IMAD.MOV.U32 R9, RZ, RZ, R22 ;  /* 0x000000ffff097224 */ /* 0x000fe200078e0016 */
[----:B------:R-:W-:-:S07]  /*d940*/  PRMT R5, R19, 0x7632, R5 ;  /* 0x0000763213057816 */ /* 0x000fce0000000005 */
.L_x_16008:
[----:B------:R-:W-:Y:S05]  /*d950*/  BSYNC B1 ;  /* 0x0000000000017941 */ /* 0x000fea0003800000 */
.L_x_16006:
        /* <DEDUP_REMOVED lines=9> */
.L_x_16010:
[----:B------:R-:W-:Y:S01]  /*d9f0*/  IMAD.MOV.U32 R8, RZ, RZ, R6 ;  /* 0x000000ffff087224 */ /* 0x000fe200078e0006 */
[----:B------:R-:W-:Y:S01]  /*da00*/  PRMT R22, R22, 0x7610, R20 ;  /* 0x0000761016167816 */ /* 0x000fe20000000014 */
[----:B------:R-:W-:Y:S01]  /*da10*/  IMAD.MOV.U32 R6, RZ, RZ, R21 ;  /* 0x000000ffff067224 */ /* 0x000fe200078e0015 */
[----:B------:R-:W-:-:S07]  /*da20*/  PRMT R20, R20, 0x7610, R10 ;  /* 0x0000761014147816 */ /* 0x000fce000000000a */
.L_x_16011:
[----:B------:R-:W-:Y:S05]  /*da30*/  BSYNC B1 ;  /* 0x0000000000017941 */ /* 0x000fea0003800000 */
.L_x_16009:
        /* <DEDUP_REMOVED lines=9> */
.L_x_16013:
[----:B------:R-:W-:Y:S01]  /*dad0*/  IMAD.MOV.U32 R10, RZ, RZ, R8 ;  /* 0x000000ffff0a7224 */ /* 0x000fe200078e0008 */
[----:B------:R-:W-:Y:S01]  /*dae0*/  PRMT R21, R21, 0x7610, R22 ;  /* 0x0000761015157816 */ /* 0x000fe20000000016 */
[----:B------:R-:W-:Y:S01]  /*daf0*/  IMAD.MOV.U32 R8, RZ, RZ, R23 ;  /* 0x000000ffff087224 */ /* 0x000fe200078e0017 */
[----:B------:R-:W-:-:S07]  /*db00*/  PRMT R22, R22, 0x5410, R2 ;  /* 0x0000541016167816 */ /* 0x000fce0000000002 */
.L_x_16014:
[----:B------:R-:W-:Y:S05]  /*db10*/  BSYNC B1 ;  /* 0x0000000000017941 */ /* 0x000fea0003800000 */
.L_x_16012:
        /* <DEDUP_REMOVED lines=9> */
.L_x_16016:
[C---:B------:R-:W-:Y:S01]  /*dbb0*/  PRMT R2, R21.reuse, 0x7632, R2 ;  /* 0x0000763215027816 */ /* 0x040fe20000000002 */
[----:B------:R-:W-:Y:S02]  /*dbc0*/  IMAD.MOV.U32 R19, RZ, RZ, R10 ;  /* 0x000000ffff137224 */ /* 0x000fe400078e000a */
[----:B------:R-:W-:Y:S01]  /*dbd0*/  IMAD.MOV.U32 R10, RZ, RZ, R25 ;  /* 0x000000ffff0a7224 */ /* 0x000fe200078e0019 */
[----:B------:R-:W-:-:S07]  /*dbe0*/  PRMT R21, R21, 0x7610, R2 ;  /* 0x0000761015157816 */ /* 0x000fce0000000002 */
.L_x_16017:
[----:B------:R-:W-:Y:S05]  /*dbf0*/  BSYNC B1 ;  /* 0x0000000000017941 */ /* 0x000fea0003800000 */
.L_x_16015:
        /* <DEDUP_REMOVED lines=16> */
.L_x_16019:
[----:B------:R-:W-:Y:S01]  /*dd00*/  IMAD.MOV.U32 R16, RZ, RZ, R3 ;  /* 0x000000ffff107224 */ /* 0x000fe200078e0003 */
[----:B------:R-:W-:Y:S01]  /*dd10*/  PRMT R2, R2, 0x7610, R30 ;  /* 0x0000761002027816 */ /* 0x000fe2000000001e */
[----:B------:R-:W-:Y:S01]  /*dd20*/  IMAD.MOV.U32 R3, RZ, RZ, R4 ;  /* 0x000000ffff037224 */ /* 0x000fe200078e0004 */
[----:B------:R-:W-:-:S07]  /*dd30*/  PRMT R30, R30, 0x7610, R5 ;  /* 0x000076101e1e7816 */ /* 0x000fce0000000005 */
.L_x_16020:
[----:B------:R-:W-:Y:S05]  /*dd40*/  BSYNC B1 ;  /* 0x0000000000017941 */ /* 0x000fea0003800000 */
.L_x_16018:
        /* <DEDUP_REMOVED lines=9> */
.L_x_16022:
[C---:B------:R-:W-:Y:S01]  /*dde0*/  PRMT R18, R2.reuse, 0x7632, R18 ;  /* 0x0000763202127816 */ /* 0x040fe20000000012 */
[----:B------:R-:W-:Y:S02]  /*ddf0*/  IMAD.MOV.U32 R4, RZ, RZ, R16 ;  /* 0x000000ffff047224 */ /* 0x000fe400078e0010 */
[----:B------:R-:W-:Y:S01]  /*de00*/  IMAD.MOV.U32 R16, RZ, RZ, R7 ;  /* 0x000000ffff107224 */ /* 0x000fe200078e0007 */
[----:B------:R-:W-:-:S07]  /*de10*/  PRMT R2, R2, 0x7610, R18 ;  /* 0x0000761002027816 */ /* 0x000fce0000000012 */
.L_x_16023:
[----:B------:R-:W-:Y:S05]  /*de20*/  BSYNC B1 ;  /* 0x0000000000017941 */ /* 0x000fea0003800000 */
.L_x_16021:
        /* <DEDUP_REMOVED lines=9> */
.L_x_16025:
[----:B------:R-:W-:Y:S01]  /*dec0*/  IMAD.MOV.U32 R15, RZ, RZ, R4 ;  /* 0x000000ffff0f7224 */ /* 0x000fe200078e0004 */
[--C-:B------:R-:W-:Y:S01]  /*ded0*/  PRMT R23, R23, 0x5410, R18.reuse ;  /* 0x0000541017177816 */ /* 0x100fe20000000012 */
[----:B------:R-:W-:Y:S01]  /*dee0*/  IMAD.MOV.U32 R4, RZ, RZ, R9 ;  /* 0x000000ffff047224 */ /* 0x000fe200078e0009 */
[----:B------:R-:W-:-:S07]  /*def0*/  PRMT R18, R5, 0x7610, R18 ;  /* 0x0000761005127816 */ /* 0x000fce0000000012 */
.L_x_16026:
[----:B------:R-:W-:Y:S05]  /*df00*/  BSYNC B1 ;  /* 0x0000000000017941 */ /* 0x000fea0003800000 */
.L_x_16024:
        /* <DEDUP_REMOVED lines=9> */
.L_x_16028:
[----:B------:R-:W-:Y:S01]  /*dfa0*/  IMAD.MOV.U32 R7, RZ, RZ, R15 ;  /* 0x000000ffff077224 */ /* 0x000fe200078e000f */
[----:B------:R-:W-:Y:S01]  /*dfb0*/  PRMT R18, R18, 0x7610, R23 ;  /* 0x0000761012127816 */ /* 0x000fe20000000017 */
[----:B------:R-:W-:Y:S01]  /*dfc0*/  IMAD.MOV.U32 R15, RZ, RZ, R6 ;  /* 0x000000ffff0f7224 */ /* 0x000fe200078e0006 */
[----:B------:R-:W-:-:S07]  /*dfd0*/  PRMT R23, R23, 0x7610, R20 ;  /* 0x0000761017177816 */ /* 0x000fce0000000014 */
.L_x_16029:
[----:B------:R-:W-:Y:S05]  /*dfe0*/  BSYNC B1 ;  /* 0x0000000000017941 */ /* 0x000fea0003800000 */
.L_x_16027:
        /* <DEDUP_REMOVED lines=9> */
.L_x_16031:
[----:B------:R-:W-:Y:S01]  /*e080*/  IMAD.MOV.U32 R5, RZ, RZ, R7 ;  /* 0x000000ffff057224 */ /* 0x000fe200078e0007 */
[C---:B------:R-:W-:Y:S01]  /*e090*/  PRMT R9, R18.reuse, 0x7632, R9 ;  /* 0x0000763212097816 */ /* 0x040fe20000000009 */
[----:B------:R-:W-:Y:S01]  /*e0a0*/  IMAD.MOV.U32 R7, RZ, RZ, R8 ;  /* 0x000000ffff077224 */ /* 0x000fe200078e0008 */
[----:B------:R-:W-:-:S07]  /*e0b0*/  PRMT R18, R18, 0x7610, R22 ;  /* 0x0000761012127816 */ /* 0x000fce0000000016 */
.L_x_16032:
[----:B------:R-:W-:Y:S05]  /*e0c0*/  BSYNC B1 ;  /* 0x0000000000017941 */ /* 0x000fea0003800000 */
.L_x_16030:
        /* <DEDUP_REMOVED lines=9> */
.L_x_16034:
[----:B------:R-:W-:Y:S01]  /*e160*/  IMAD.MOV.U32 R6, RZ, RZ, R5 ;  /* 0x000000ffff067224 */ /* 0x000fe200078e0005 */
[----:B------:R-:W-:Y:S01]  /*e170*/  PRMT R9, R21, 0x5432, R9 ;  /* 0x0000543215097816 */ /* 0x000fe20000000009 */
[----:B------:R-:W-:-:S07]  /*e180*/  IMAD.MOV.U32 R5, RZ, RZ, R10 ;  /* 0x000000ffff057224 */ /* 0x000fce00078e000a */
.L_x_16035:
[----:B------:R-:W-:Y:S05]  /*e190*/  BSYNC B1 ;  /* 0x0000000000017941 */ /* 0x000fea0003800000 */
.L_x_16033:
        /* <DEDUP_REMOVED lines=9> */
.L_x_16037:
[----:B------:R-:W-:Y:S01]  /*e230*/  IMAD.MOV.U32 R8, RZ, RZ, R6 ;  /* 0x000000ffff087224 */ /* 0x000fe200078e0006 */
[C---:B------:R-:W-:Y:S01]  /*e240*/  PRMT R10, R9.reuse, 0x7632, R10 ;  /* 0x00007632090a7816 */ /* 0x040fe2000000000a */
[----:B------:R-:W-:Y:S01]  /*e250*/  IMAD.MOV.U32 R6, RZ, RZ, R19 ;  /* 0x000000ffff067224 */ /* 0x000fe200078e0013 */
[----:B------:R-:W-:-:S07]  /*e260*/  PRMT R9, R9, 0x5410, R2 ;  /* 0x0000541009097816 */ /* 0x000fce0000000002 */
.L_x_16038:
[----:B------:R-:W-:Y:S05]  /*e270*/  BSYNC B1 ;  /* 0x0000000000017941 */ /* 0x000fea0003800000 */
.L_x_16036:
        /* <DEDUP_REMOVED lines=16> */
.L_x_16040:
[----:B------:R-:W-:Y:S01]  /*e380*/  IMAD.MOV.U32 R14, RZ, RZ, R3 ;  /* 0x000000ffff0e7224 */ /* 0x000fe200078e0003 */
[----:B------:R-:W-:Y:S01]  /*e390*/  PRMT R25, R25, 0x7610, R30 ;  /* 0x0000761019197816 */ /* 0x000fe2000000001e */
[----:B------:R-:W-:Y:S01]  /*e3a0*/  IMAD.MOV.U32 R3, RZ, RZ, R16 ;  /* 0x000000ffff037224 */ /* 0x000fe200078e0010 */
[----:B------:R-:W-:-:S07]  /*e3b0*/  PRMT R30, R30, 0x7610, R2 ;  /* 0x000076101e1e7816 */ /* 0x000fce0000000002 */
.L_x_16041:
[----:B------:R-:W-:Y:S05]  /*e3c0*/  BSYNC B1 ;  /* 0x0000000000017941 */ /* 0x000fea0003800000 */
.L_x_16039:
        /* <DEDUP_REMOVED lines=9> */
.L_x_16043:
[----:B------:R-:W-:Y:S01]  /*e460*/  IMAD.MOV.U32 R16, RZ, RZ, R14 ;  /* 0x000000ffff107224 */ /* 0x000fe200078e000e */
[----:B------:R-:W-:Y:S01]  /*e470*/  PRMT R25, R25, 0x5432, R18 ;  /* 0x0000543219197816 */ /* 0x000fe20000000012 */
[----:B------:R-:W-:-:S07]  /*e480*/  IMAD.MOV.U32 R14, RZ, RZ, R4 ;  /* 0x000000ffff0e7224 */ /* 0x000fce00078e0004 */
.L_x_16044:
[----:B------:R-:W-:Y:S05]  /*e490*/  BSYNC B1 ;  /* 0x0000000000017941 */ /* 0x000fea0003800000 */
.L_x_16042:
        /* <DEDUP_REMOVED lines=9> */
.L_x_16046:
[----:B------:R-:W-:Y:S01]  /*e530*/  IMAD.MOV.U32 R20, RZ, RZ, R16 ;  /* 0x000000ffff147224 */ /* 0x000fe200078e0010 */
[----:B------:R-:W-:Y:S01]  /*e540*/  PRMT R21, R21, 0x5410, R25 ;  /* 0x0000541015157816 */ /* 0x000fe20000000019 */
[----:B------:R-:W-:Y:S01]  /*e550*/  IMAD.MOV.U32 R16, RZ, RZ, R15 ;  /* 0x000000ffff107224 */ /* 0x000fe200078e000f */
[----:B------:R-:W-:-:S07]  /*e560*/  PRMT R25, R23, 0x7632, R25 ;  /* 0x0000763217197816 */ /* 0x000fce0000000019 */
.L_x_16047:
[----:B------:R-:W-:Y:S05]  /*e570*/  BSYNC B1 ;  /* 0x0000000000017941 */ /* 0x000fea0003800000 */
.L_x_16045:
        /* <DEDUP_REMOVED lines=9> */
.L_x_16049:
[----:B------:R-:W-:Y:S01]  /*e610*/  IMAD.MOV.U32 R15, RZ, RZ, R20 ;  /* 0x000000ffff0f7224 */ /* 0x000fe200078e0014 */
[C---:B------:R-:W-:Y:S01]  /*e620*/  PRMT R23, R21.reuse, 0x7632, R23 ;  /* 0x0000763215177816 */ /* 0x040fe20000000017 */
[----:B------:R-:W-:Y:S01]  /*e630*/  IMAD.MOV.U32 R20, RZ, RZ, R7 ;  /* 0x000000ffff147224 */ /* 0x000fe200078e0007 */
[----:B------:R-:W-:-:S07]  /*e640*/  PRMT R21, R21, 0x7610, R18 ;  /* 0x0000761015157816 */ /* 0x000fce0000000012 */
.L_x_16050:
[----:B------:R-:W-:Y:S05]  /*e650*/  BSYNC B1 ;  /* 0x0000000000017941 */ /* 0x000fea0003800000 */
.L_x_16048:
        /* <DEDUP_REMOVED lines=9> */
.L_x_16052:
[----:B------:R-:W-:Y:S01]  /*e6f0*/  IMAD.MOV.U32 R18, RZ, RZ, R15 ;  /* 0x000000ffff127224 */ /* 0x000fe200078e000f */
[----:B------:R-:W-:Y:S01]  /*e700*/  PRMT R21, R23, 0x7610, R21 ;  /* 0x0000761017157816 */ /* 0x000fe20000000015 */
[----:B------:R-:W-:Y:S01]  /*e710*/  IMAD.MOV.U32 R15, RZ, RZ, R5 ;  /* 0x000000ffff0f7224 */ /* 0x000fe200078e0005 */
[----:B------:R-:W-:-:S07]  /*e720*/  PRMT R23, R9, 0x7610, R23 ;  /* 0x0000761009177816 */ /* 0x000fce0000000017 */
.L_x_16053:
[----:B------:R-:W-:Y:S05]  /*e730*/  BSYNC B1 ;  /* 0x0000000000017941 */ /* 0x000fea0003800000 */
.L_x_16051:
        /* <DEDUP_REMOVED lines=9> */
.L_x_16055:
[----:B------:R-:W-:Y:S01]  /*e7d0*/  IMAD.MOV.U32 R19, RZ, RZ, R18 ;  /* 0x000000ffff137224 */ /* 0x000fe200078e0012 */
[--C-:B------:R-:W-:Y:S01]  /*e7e0*/  PRMT R10, R10, 0x5410, R21.reuse ;  /* 0x000054100a0a7816 */ /* 0x100fe20000000015 */
[----:B------:R-:W-:Y:S01]  /*e7f0*/  IMAD.MOV.U32 R18, RZ, RZ, R6 ;  /* 0x000000ffff127224 */ /* 0x000fe200078e0006 */
[----:B------:R-:W-:-:S07]  /*e800*/  PRMT R21, R9, 0x7632, R21 ;  /* 0x0000763209157816 */ /* 0x000fce0000000015 */
.L_x_16056:
[----:B------:R-:W-:Y:S05]  /*e810*/  BSYNC B1 ;  /* 0x0000000000017941 */ /* 0x000fea0003800000 */
.L_x_16054:
        /* <DEDUP_REMOVED lines=9> */
.L_x_16058:
[----:B------:R-:W-:Y:S01]  /*e8b0*/  IMAD.MOV.U32 R22, RZ, RZ, R19 ;  /* 0x000000ffff167224 */ /* 0x000fe200078e0013 */
[----:B------:R-:W-:Y:S01]  /*e8c0*/  PRMT R23, R23, 0x7610, R10 ;  /* 0x0000761017177816 */ /* 0x000fe2000000000a */
[----:B------:R-:W-:Y:S01]  /*e8d0*/  IMAD.MOV.U32 R19, RZ, RZ, R8 ;  /* 0x000000ffff137224 */ /* 0x000fe200078e0008 */
[----:B------:R-:W-:-:S07]  /*e8e0*/  PRMT R10, R10, 0x5410, R10 ;  /* 0x000054100a0a7816 */ /* 0x000fce000000000a */
.L_x_16059:
[----:B------:R-:W-:Y:S05]  /*e8f0*/  BSYNC B1 ;  /* 0x0000000000017941 */ /* 0x000fea0003800000 */
.L_x_16057:
        /* <DEDUP_REMOVED lines=16> */
.L_x_16061:
[----:B------:R-:W-:Y:S01]  /*ea00*/  IMAD.MOV.U32 R2, RZ, RZ, R3 ;  /* 0x000000ffff027224 */ /* 0x000fe200078e0003 */
[----:B------:R-:W-:Y:S01]  /*ea10*/  PRMT R30, R30, 0x7632, R25 ;  /* 0x000076321e1e7816 */ /* 0x000fe20000000019 */
[----:B------:R-:W-:-:S07]  /*ea20*/  IMAD.MOV.U32 R3, RZ, RZ, R14 ;  /* 0x000000ffff037224 */ /* 0x000fce00078e000e */
.L_x_16062:
[----:B------:R-:W-:Y:S05]  /*ea30*/  BSYNC B1 ;  /* 0x0000000000017941 */ /* 0x000fea0003800000 */
.L_x_16060:
        /* <DEDUP_REMOVED lines=9> */
.L_x_16064:
[----:B------:R-:W-:Y:S01]  /*ead0*/  PRMT R29, R29, 0x5410, R30 ;  /* 0x000054101d1d7816 */ /* 0x000fe2000000001e */
[----:B------:R-:W-:Y:S01]  /*eae0*/  IMAD.MOV.U32 R5, RZ, RZ, R2 ;  /* 0x000000ffff057224 */ /* 0x000fe200078e0002 */
[----:B------:R-:W-:Y:S01]  /*eaf0*/  PRMT R30, R25, 0x7610, R30 ;  /* 0x00007610191e7816 */ /* 0x000fe2000000001e */
[----:B------:R-:W-:-:S07]  /*eb00*/  IMAD.MOV.U32 R2, RZ, RZ, R16 ;  /* 0x000000ffff027224 */ /* 0x000fce00078e0010 */
.L_x_16065:
[----:B------:R-:W-:Y:S05]  /*eb10*/  BSYNC B1 ;  /* 0x0000000000017941 */ /* 0x000fea0003800000 */
.L_x_16063:
        /* <DEDUP_REMOVED lines=9> */
.L_x_16067:
[C---:B------:R-:W-:Y:S01]  /*ebb0*/  PRMT R25, R29.reuse, 0x7632, R25 ;  /* 0x000076321d197816 */ /* 0x040fe20000000019 */
[----:B------:R-:W-:Y:S01]  /*ebc0*/  IMAD.MOV.U32 R4, RZ, RZ, R5 ;  /* 0x000000ffff047224 */ /* 0x000fe200078e0005 */
[----:B------:R-:W-:Y:S01]  /*ebd0*/  PRMT R29, R29, 0x7610, R21 ;  /* 0x000076101d1d7816 */ /* 0x000fe20000000015 */
[----:B------:R-:W-:-:S07]  /*ebe0*/  IMAD.MOV.U32 R5, RZ, RZ, R20 ;  /* 0x000000ffff057224 */ /* 0x000fce00078e0014 */
.L_x_16068:
[----:B------:R-:W-:Y:S05]  /*ebf0*/  BSYNC B1 ;  /* 0x0000000000017941 */ /* 0x000fea0003800000 */
.L_x_16066:
        /* <DEDUP_REMOVED lines=9> */
.L_x_16070:
[----:B------:R-:W-:Y:S01]  /*ec90*/  IMAD.MOV.U32 R7, RZ, RZ, R4 ;  /* 0x000000ffff077224 */ /* 0x000fe200078e0004 */
[----:B------:R-:W-:Y:S01]  /*eca0*/  PRMT R25, R23, 0x5410, R25 ;  /* 0x0000541017197816 */ /* 0x000fe20000000019 */
[----:B------:R-:W-:-:S07]  /*ecb0*/  IMAD.MOV.U32 R4, RZ, RZ, R15 ;  /* 0x000000ffff047224 */ /* 0x000fce00078e000f */
.L_x_16071:
[----:B------:R-:W-:Y:S05]  /*ecc0*/  BSYNC B1 ;  /* 0x0000000000017941 */ /* 0x000fea0003800000 */
.L_x_16069:
        /* <DEDUP_REMOVED lines=9> */
.L_x_16073:
[C---:B------:R-:W-:Y:S01]  /*ed60*/  PRMT R28, R25.reuse, 0x7632, R28 ;  /* 0x00007632191c7816 */ /* 0x040fe2000000001c */
[----:B------:R-:W-:Y:S01]  /*ed70*/  IMAD.MOV.U32 R6, RZ, RZ, R7 ;  /* 0x000000ffff067224 */ /* 0x000fe200078e0007 */
[----:B------:R-:W-:Y:S01]  /*ed80*/  PRMT R25, R25, 0x5410, R21 ;  /* 0x0000541019197816 */ /* 0x000fe20000000015 */
[----:B------:R-:W-:-:S07]  /*ed90*/  IMAD.MOV.U32 R7, RZ, RZ, R18 ;  /* 0x000000ffff077224 */ /* 0x000fce00078e0012 */
.L_x_16074:
[----:B------:R-:W-:Y:S05]  /*eda0*/  BSYNC B1 ;  /* 0x0000000000017941 */ /* 0x000fea0003800000 */
.L_x_16072:
        /* <DEDUP_REMOVED lines=9> */
.L_x_16076:
[----:B------:R-:W-:Y:S01]  /*ee40*/  IMAD.MOV.U32 R9, RZ, RZ, R6 ;  /* 0x000000ffff097224 */ /* 0x000fe200078e0006 */
[----:B------:R-:W-:Y:S01]  /*ee50*/  PRMT R28, R10, 0x5432, R28 ;  /* 0x000054320a1c7816 */ /* 0x000fe2000000001c */
[----:B------:R-:W-:-:S07]  /*ee60*/  IMAD.MOV.U32 R6, RZ, RZ, R19 ;  /* 0x000000ffff067224 */ /* 0x000fce00078e0013 */
.L_x_16077:
[----:B------:R-:W-:Y:S05]  /*ee70*/  BSYNC B1 ;  /* 0x0000000000017941 */ /* 0x000fea0003800000 */
.L_x_16075:
        /* <DEDUP_REMOVED lines=9> */
.L_x_16079:
[C---:B------:R-:W-:Y:S01]  /*ef10*/  PRMT R29, R28.reuse, 0x7632, R29 ;  /* 0x000076321c1d7816 */ /* 0x040fe2000000001d */
[----:B------:R-:W-:Y:S01]  /*ef20*/  IMAD.MOV.U32 R8, RZ, RZ, R9 ;  /* 0x000000ffff087224 */ /* 0x000fe200078e0009 */
[----:B------:R-:W-:Y:S01]  /*ef30*/  PRMT R28, R28, 0x7610, R23 ;  /* 0x000076101c1c7816 */ /* 0x000fe20000000017 */
[----:B------:R-:W-:-:S07]  /*ef40*/  IMAD.MOV.U32 R9, RZ, RZ, R22 ;  /* 0x000000ffff097224 */ /* 0x000fce00078e0016 */
.L_x_16080:
[----:B------:R-:W-:Y:S05]  /*ef50*/  BSYNC B1 ;  /* 0x0000000000017941 */ /* 0x000fea0003800000 */
.L_x_16078:
[----:B------:R-:W-:Y:S01]  /*ef60*/  FADD.FTZ R10, R32, R11 ;  /* 0x0000000b200a7221 */ /* 0x000fe20000010000 */
[----:B------:R-:W-:-:S07]  /*ef70*/  IMAD.MOV.U32 R11, RZ, RZ, R0 ;  /* 0x000000ffff0b7224 */ /* 0x000fce00078e0000 */
.L_x_15912:
[----:B------:R-:W-:Y:S05]  /*ef80*/  BSYNC B0 ;  /* 0x0000000000007941 */ /* 0x000fea0003800000 */
.L_x_15911:
        /* <DEDUP_REMOVED lines=45> */
.L_x_16084:
[----:B------:R-:W-:Y:S01]  /*f260*/  IMAD.MOV.U32 R10, RZ, RZ, R3 ;  /* 0x000000ffff0a7224 */ /* 0x000fe200078e0003 */
[C---:B------:R-:W-:Y:S01]  /*f270*/  PRMT R23, R30.reuse, 0x7632, R23 ;  /* 0x000076321e177816 */ /* 0x040fe20000000017 */
[----:B------:R-:W-:Y:S01]  /*f280*/  IMAD.MOV.U32 R3, RZ, RZ, R2 ;  /* 0x000000ffff037224 */ /* 0x000fe200078e0002 */
[----:B------:R-:W-:-:S07]  /*f290*/  PRMT R30, R30, 0x5410, R30 ;  /* 0x000054101e1e7816 */ /* 0x000fce000000001e */
.L_x_16085:
[----:B------:R-:W-:Y:S05]  /*f2a0*/  BSYNC B1 ;  /* 0x0000000000017941 */ /* 0x000fea0003800000 */
.L_x_16083:
        /* <DEDUP_REMOVED lines=9> */
.L_x_16087:
[----:B------:R-:W-:Y:S01]  /*f340*/  IMAD.MOV.U32 R27, RZ, RZ, R10 ;  /* 0x000000ffff1b7224 */ /* 0x000fe200078e000a */
[----:B------:R-:W-:Y:S01]  /*f350*/  PRMT R2, R23, 0x7610, R2 ;  /* 0x0000761017027816 */ /* 0x000fe20000000002 */
[----:B------:R-:W-:Y:S01]  /*f360*/  IMAD.MOV.U32 R10, RZ, RZ, R5 ;  /* 0x000000ffff0a7224 */ /* 0x000fe200078e0005 */
[----:B------:R-:W-:-:S07]  /*f370*/  PRMT R23, R29, 0x7632, R23 ;  /* 0x000076321d177816 */ /* 0x000fce0000000017 */
.L_x_16088:
[----:B------:R-:W-:Y:S05]  /*f380*/  BSYNC B1 ;  /* 0x0000000000017941 */ /* 0x000fea0003800000 */
.L_x_16086:
        /* <DEDUP_REMOVED lines=9> */
.L_x_16090:
[----:B------:R-:W-:Y:S01]  /*f420*/  IMAD.MOV.U32 R34, RZ, RZ, R27 ;  /* 0x000000ffff227224 */ /* 0x000fe200078e001b */
[----:B------:R-:W-:Y:S01]  /*f430*/  PRMT R5, R2, 0x7610, R5 ;  /* 0x0000761002057816 */ /* 0x000fe20000000005 */
[----:B------:R-:W-:Y:S01]  /*f440*/  IMAD.MOV.U32 R27, RZ, RZ, R4 ;  /* 0x000000ffff1b7224 */ /* 0x000fe200078e0004 */
[----:B------:R-:W-:-:S07]  /*f450*/  PRMT R2, R25, 0x7610, R2 ;  /* 0x0000761019027816 */ /* 0x000fce0000000002 */
.L_x_16091:
[----:B------:R-:W-:Y:S05]  /*f460*/  BSYNC B1 ;  /* 0x0000000000017941 */ /* 0x000fea0003800000 */
.L_x_16089:
        /* <DEDUP_REMOVED lines=9> */
.L_x_16093:
[----:B------:R-:W-:Y:S01]  /*f500*/  IMAD.MOV.U32 R31, RZ, RZ, R34 ;  /* 0x000000ffff1f7224 */ /* 0x000fe200078e0022 */
[----:B------:R-:W-:Y:S01]  /*f510*/  PRMT R2, R2, 0x5410, R5 ;  /* 0x0000541002027816 */ /* 0x000fe20000000005 */
[----:B------:R-:W-:Y:S01]  /*f520*/  IMAD.MOV.U32 R34, RZ, RZ, R7 ;  /* 0x000000ffff227224 */ /* 0x000fe200078e0007 */
[----:B------:R-:W-:-:S07]  /*f530*/  PRMT R5, R25, 0x7632, R5 ;  /* 0x0000763219057816 */ /* 0x000fce0000000005 */
.L_x_16094:
[----:B------:R-:W-:Y:S05]  /*f540*/  BSYNC B1 ;  /* 0x0000000000017941 */ /* 0x000fea0003800000 */
.L_x_16092:
        /* <DEDUP_REMOVED lines=9> */
.L_x_16096:
[----:B------:R-:W-:Y:S01]  /*f5e0*/  IMAD.MOV.U32 R4, RZ, RZ, R31 ;  /* 0x000000ffff047224 */ /* 0x000fe200078e001f */
[----:B------:R-:W-:Y:S01]  /*f5f0*/  PRMT R5, R5, 0x7610, R2 ;  /* 0x0000761005057816 */ /* 0x000fe20000000002 */
[----:B------:R-:W-:Y:S01]  /*f600*/  IMAD.MOV.U32 R31, RZ, RZ, R6 ;  /* 0x000000ffff1f7224 */ /* 0x000fe200078e0006 */
[----:B------:R-:W-:-:S07]  /*f610*/  PRMT R2, R2, 0x5410, R28 ;  /* 0x0000541002027816 */ /* 0x000fce000000001c */
.L_x_16097:
[----:B------:R-:W-:Y:S05]  /*f620*/  BSYNC B1 ;  /* 0x0000000000017941 */ /* 0x000fea0003800000 */
.L_x_16095:
        /* <DEDUP_REMOVED lines=9> */
.L_x_16099:
[----:B------:R-:W-:Y:S01]  /*f6c0*/  IMAD.MOV.U32 R7, RZ, RZ, R4 ;  /* 0x000000ffff077224 */ /* 0x000fe200078e0004 */
[C---:B------:R-:W-:Y:S01]  /*f6d0*/  PRMT R6, R5.reuse, 0x7632, R6 ;  /* 0x0000763205067816 */ /* 0x040fe20000000006 */
[----:B------:R-:W-:Y:S01]  /*f6e0*/  IMAD.MOV.U32 R4, RZ, RZ, R9 ;  /* 0x000000ffff047224 */ /* 0x000fe200078e0009 */
[----:B------:R-:W-:-:S07]  /*f6f0*/  PRMT R5, R5, 0x7610, R28 ;  /* 0x0000761005057816 */ /* 0x000fce000000001c */
.L_x_16100:
[----:B------:R-:W-:Y:S05]  /*f700*/  BSYNC B1 ;  /* 0x0000000000017941 */ /* 0x000fea0003800000 */
.L_x_16098:
        /* <DEDUP_REMOVED lines=9> */
.L_x_16102:
[----:B------:R-:W-:Y:S01]  /*f7a0*/  IMAD.MOV.U32 R9, RZ, RZ, R7 ;  /* 0x000000ffff097224 */ /* 0x000fe200078e0007 */
[----:B------:R-:W-:Y:S01]  /*f7b0*/  PRMT R6, R29, 0x5410, R6 ;  /* 0x000054101d067816 */ /* 0x000fe20000000006 */
[----:B------:R-:W-:-:S07]  /*f7c0*/  IMAD.MOV.U32 R7, RZ, RZ, R8 ;  /* 0x000000ffff077224 */ /* 0x000fce00078e0008 */
.L_x_16103:
[----:B------:R-:W-:Y:S05]  /*f7d0*/  BSYNC B1 ;  /* 0x0000000000017941 */ /* 0x000fea0003800000 */
.L_x_16101:
        /* <DEDUP_REMOVED lines=16> */
.L_x_16105:
[----:B------:R-:W-:Y:S01]  /*f8e0*/  IMAD.MOV.U32 R8, RZ, RZ, R3 ;  /* 0x000000ffff087224 */ /* 0x000fe200078e0003 */
[----:B------:R-:W-:Y:S01]  /*f8f0*/  PRMT R21, R21, 0x7610, R30 ;  /* 0x0000761015157816 */ /* 0x000fe2000000001e */
[----:B------:R-:W-:Y:S01]  /*f900*/  IMAD.MOV.U32 R3, RZ, RZ, R10 ;  /* 0x000000ffff037224 */ /* 0x000fe200078e000a */
[----:B------:R-:W-:-:S07]  /*f910*/  PRMT R30, R30, 0x5410, R23 ;  /* 0x000054101e1e7816 */ /* 0x000fce0000000017 */
.L_x_16106:
[----:B------:R-:W-:Y:S05]  /*f920*/  BSYNC B1 ;  /* 0x0000000000017941 */ /* 0x000fea0003800000 */
.L_x_16104:
        /* <DEDUP_REMOVED lines=9> */
.L_x_16108:
[----:B------:R-:W-:Y:S01]  /*f9c0*/  IMAD.MOV.U32 R23, RZ, RZ, R8 ;  /* 0x000000ffff177224 */ /* 0x000fe200078e0008 */
[C---:B------:R-:W-:Y:S01]  /*f9d0*/  PRMT R10, R21.reuse, 0x7632, R10 ;  /* 0x00007632150a7816 */ /* 0x040fe2000000000a */
[----:B------:R-:W-:Y:S01]  /*f9e0*/  IMAD.MOV.U32 R8, RZ, RZ, R27 ;  /* 0x000000ffff087224 */ /* 0x000fe200078e001b */
[----:B------:R-:W-:-:S07]  /*f9f0*/  PRMT R21, R21, 0x5410, R2 ;  /* 0x0000541015157816 */ /* 0x000fce0000000002 */
.L_x_16109:
[----:B------:R-:W-:Y:S05]  /*fa00*/  BSYNC B1 ;  /* 0x0000000000017941 */ /* 0x000fea0003800000 */
.L_x_16107:
        /* <DEDUP_REMOVED lines=9> */
.L_x_16111:
[----:B------:R-:W-:Y:S01]  /*faa0*/  IMAD.MOV.U32 R26, RZ, RZ, R23 ;  /* 0x000000ffff1a7224 */ /* 0x000fe200078e0017 */
[----:B------:R-:W-:Y:S01]  /*fab0*/  PRMT R10, R5, 0x5410, R10 ;  /* 0x00005410050a7816 */ /* 0x000fe2000000000a */
[----:B------:R-:W-:-:S07]  /*fac0*/  IMAD.MOV.U32 R23, RZ, RZ, R34 ;  /* 0x000000ffff177224 */ /* 0x000fce00078e0022 */
.L_x_16112:
[----:B------:R-:W-:Y:S05]  /*fad0*/  BSYNC B1 ;  /* 0x0000000000017941 */ /* 0x000fea0003800000 */
.L_x_16110:
        /* <DEDUP_REMOVED lines=9> */
.L_x_16114:
[C---:B------:R-:W-:Y:S01]  /*fb70*/  PRMT R2, R10.reuse, 0x7632, R2 ;  /* 0x000076320a027816 */ /* 0x040fe20000000002 */
[----:B------:R-:W-:Y:S02]  /*fb80*/  IMAD.MOV.U32 R25, RZ, RZ, R26 ;  /* 0x000000ffff197224 */ /* 0x000fe400078e001a */
[----:B------:R-:W-:Y:S01]  /*fb90*/  IMAD.MOV.U32 R26, RZ, RZ, R31 ;  /* 0x000000ffff1a7224 */ /* 0x000fe200078e001f */
[----:B------:R-:W-:-:S07]  /*fba0*/  PRMT R10, R10, 0x7610, R2 ;  /* 0x000076100a0a7816 */ /* 0x000fce0000000002 */
.L_x_16115:
[----:B------:R-:W-:Y:S05]  /*fbb0*/  BSYNC B1 ;  /* 0x0000000000017941 */ /* 0x000fea0003800000 */
.L_x_16113:
        /* <DEDUP_REMOVED lines=9> */
.L_x_16117:
[----:B------:R-:W-:Y:S01]  /*fc50*/  IMAD.MOV.U32 R28, RZ, RZ, R25 ;  /* 0x000000ffff1c7224 */ /* 0x000fe200078e0019 */
[----:B------:R-:W-:Y:S01]  /*fc60*/  PRMT R2, R5, 0x5432, R2 ;  /* 0x0000543205027816 */ /* 0x000fe20000000002 */
[----:B------:R-:W-:-:S07]  /*fc70*/  IMAD.MOV.U32 R25, RZ, RZ, R4 ;  /* 0x000000ffff197224 */ /* 0x000fce00078e0004 */
.L_x_16118:
[----:B------:R-:W-:Y:S05]  /*fc80*/  BSYNC B1 ;  /* 0x0000000000017941 */ /* 0x000fea0003800000 */
.L_x_16116:
        /* <DEDUP_REMOVED lines=9> */
.L_x_16120:
[----:B------:R-:W-:Y:S01]  /*fd20*/  IMAD.MOV.U32 R4, RZ, RZ, R28 ;  /* 0x000000ffff047224 */ /* 0x000fe200078e001c */
[----:B------:R-:W-:Y:S01]  /*fd30*/  PRMT R5, R5, 0x7610, R2 ;  /* 0x0000761005057816 */ /* 0x000fe20000000002 */
[----:B------:R-:W-:Y:S01]  /*fd40*/  IMAD.MOV.U32 R28, RZ, RZ, R7 ;  /* 0x000000ffff1c7224 */ /* 0x000fe200078e0007 */
[----:B------:R-:W-:-:S07]  /*fd50*/  PRMT R2, R2, 0x5410, R6 ;  /* 0x0000541002027816 */ /* 0x000fce0000000006 */
.L_x_16121:
[----:B------:R-:W-:Y:S05]  /*fd60*/  BSYNC B1 ;  /* 0x0000000000017941 */ /* 0x000fea0003800000 */
.L_x_16119:
        /* <DEDUP_REMOVED lines=9> */
.L_x_16123:
[----:B------:R-:W-:Y:S01]  /*fe00*/  IMAD.MOV.U32 R7, RZ, RZ, R4 ;  /* 0x000000ffff077224 */ /* 0x000fe200078e0004 */
[----:B------:R-:W-:Y:S01]  /*fe10*/  PRMT R5, R5, 0x7632, R6 ;  /* 0x0000763205057816 */ /* 0x000fe20000000006 */
[----:B------:R-:W-:-:S07]  /*fe20*/  IMAD.MOV.U32 R4, RZ, RZ, R9 ;  /* 0x000000ffff047224 */ /* 0x000fce00078e0009 */
.L_x_16124:
[----:B------:R-:W-:Y:S05]  /*fe30*/  BSYNC B1 ;  /* 0x0000000000017941 */ /* 0x000fea0003800000 */
.L_x_16122:
        /* <DEDUP_REMOVED lines=16> */
.L_x_16126:
[----:B------:R-:W-:Y:S01]  /*ff40*/  IMAD.MOV.U32 R6, RZ, RZ, R3 ;  /* 0x000000ffff067224 */ /* 0x000fe200078e0003 */
[----:B------:R-:W-:Y:S01]  /*ff50*/  PRMT R9, R9, 0x7610, R30 ;  /* 0x0000761009097816 */ /* 0x000fe2000000001e */
[----:B------:R-:W-:Y:S01]  /*ff60*/  IMAD.MOV.U32 R3, RZ, RZ, R8 ;  /* 0x000000ffff037224 */ /* 0x000fe200078e0008 */
[----:B------:R-:W-:-:S07]  /*ff70*/  PRMT R30, R30, 0x7610, R21 ;  /* 0x000076101e1e7816 */ /* 0x000fce0000000015 */
.L_x_16127:
[----:B------:R-:W-:Y:S05]  /*ff80*/  BSYNC B1 ;  /* 0x0000000000017941 */ /* 0x000fea0003800000 */
.L_x_16125:
        /* <DEDUP_REMOVED lines=9> */
.L_x_16129:
[----:B------:R-:W-:Y:S01]  /*10020*/  IMAD.MOV.U32 R21, RZ, RZ, R6 ;  /* 0x000000ffff157224 */ /* 0x000fe200078e0006 */
[----:B------:R-:W-:Y:S01]  /*10030*/  PRMT R8, R8, 0x7610, R9 ;  /* 0x0000761008087816 */ /* 0x000fe20000000009 */
[----:B------:R-:W-:Y:S01]  /*10040*/  IMAD.MOV.U32 R6, RZ, RZ, R23 ;  /* 0x000000ffff067224 */ /* 0x000fe200078e0017 */
[----:B------:R-:W-:-:S07]  /*10050*/  PRMT R9, R9, 0x5410, R10 ;  /* 0x0000541009097816 */ /* 0x000fce000000000a */
.L_x_16130:
[----:B------:R-:W-:Y:S05]  /*10060*/  BSYNC B1 ;  /* 0x0000000000017941 */ /* 0x000fea0003800000 */
.L_x_16128:
        /* <DEDUP_REMOVED lines=9> */
.L_x_16132:
[----:B------:R-:W-:Y:S01]  /*10100*/  IMAD.MOV.U32 R22, RZ, RZ, R21 ;  /* 0x000000ffff167224 */ /* 0x000fe200078e0015 */
[----:B------:R-:W-:Y:S01]  /*10110*/  PRMT R23, R23, 0x7610, R8 ;  /* 0x0000761017177816 */ /* 0x000fe20000000008 */
[----:B------:R-:W-:Y:S01]  /*10120*/  IMAD.MOV.U32 R21, RZ, RZ, R26 ;  /* 0x000000ffff157224 */ /* 0x000fe200078e001a */
[----:B------:R-:W-:-:S07]  /*10130*/  PRMT R8, R8, 0x7610, R10 ;  /* 0x0000761008087816 */ /* 0x000fce000000000a */
.L_x_16133:
[----:B------:R-:W-:Y:S05]  /*10140*/  BSYNC B1 ;  /* 0x0000000000017941 */ /* 0x000fea0003800000 */
.L_x_16131:
        /* <DEDUP_REMOVED lines=9> */
.L_x_16135:
[----:B------:R-:W-:Y:S01]  /*101e0*/  IMAD.MOV.U32 R27, RZ, RZ, R22 ;  /* 0x000000ffff1b7224 */ /* 0x000fe200078e0016 */
[----:B------:R-:W-:Y:S01]  /*101f0*/  PRMT R10, R10, 0x7610, R23 ;  /* 0x000076100a0a7816 */ /* 0x000fe20000000017 */
[----:B------:R-:W-:Y:S01]  /*10200*/  IMAD.MOV.U32 R22, RZ, RZ, R25 ;  /* 0x000000ffff167224 */ /* 0x000fe200078e0019 */
[----:B------:R-:W-:-:S07]  /*10210*/  PRMT R23, R23, 0x5410, R2 ;  /* 0x0000541017177816 */ /* 0x000fce0000000002 */
.L_x_16136:
[----:B------:R-:W-:Y:S05]  /*10220*/  BSYNC B1 ;  /* 0x0000000000017941 */ /* 0x000fea0003800000 */
.L_x_16134:
        /* <DEDUP_REMOVED lines=9> */
.L_x_16138:
[C---:B------:R-:W-:Y:S01]  /*102c0*/  PRMT R2, R10.reuse, 0x7632, R2 ;  /* 0x000076320a027816 */ /* 0x040fe20000000002 */
[----:B------:R-:W-:Y:S02]  /*102d0*/  IMAD.MOV.U32 R25, RZ, RZ, R27 ;  /* 0x000000ffff197224 */ /* 0x000fe400078e001b */
[----:B------:R-:W-:Y:S01]  /*102e0*/  IMAD.MOV.U32 R27, RZ, RZ, R28 ;  /* 0x000000ffff1b7224 */ /* 0x000fe200078e001c */
[----:B------:R-:W-:-:S07]  /*102f0*/  PRMT R10, R10, 0x7610, R2 ;  /* 0x000076100a0a7816 */ /* 0x000fce0000000002 */
.L_x_16139:
[----:B------:R-:W-:Y:S05]  /*10300*/  BSYNC B1 ;  /* 0x0000000000017941 */ /* 0x000fea0003800000 */
.L_x_16137:
        /* <DEDUP_REMOVED lines=9> */
.L_x_16141:
[----:B------:R-:W-:Y:S01]  /*103a0*/  IMAD.MOV.U32 R26, RZ, RZ, R25 ;  /* 0x000000ffff1a7224 */ /* 0x000fe200078e0019 */
[----:B------:R-:W-:Y:S01]  /*103b0*/  PRMT R2, R5, 0x5432, R2 ;  /* 0x0000543205027816 */ /* 0x000fe20000000002 */
[----:B------:R-:W-:-:S07]  /*103c0*/  IMAD.MOV.U32 R25, RZ, RZ, R4 ;  /* 0x000000ffff197224 */ /* 0x000fce00078e0004 */
.L_x_16142:
[----:B------:R-:W-:Y:S05]  /*103d0*/  BSYNC B1 ;  /* 0x0000000000017941 */ /* 0x000fea0003800000 */
.L_x_16140:
        /* <DEDUP_REMOVED lines=9> */
.L_x_16144:
[----:B------:R-:W-:Y:S01]  /*10470*/  PRMT R5, R5, 0x7610, R2 ;  /* 0x0000761005057816 */ /* 0x000fe20000000002 */
[----:B------:R-:W-:Y:S02]  /*10480*/  IMAD.MOV.U32 R4, RZ, RZ, R26 ;  /* 0x000000ffff047224 */ /* 0x000fe400078e001a */
[----:B------:R-:W-:Y:S01]  /*10490*/  IMAD.MOV.U32 R26, RZ, RZ, R7 ;  /* 0x000000ffff1a7224 */ /* 0x000fe200078e0007 */
[----:B------:R-:W-:-:S07]  /*104a0*/  PRMT R2, R2, 0x5410, R5 ;  /* 0x0000541002027816 */ /* 0x000fce0000000005 */
.L_x_16145:
[----:B------:R-:W-:Y:S05]  /*104b0*/  BSYNC B1 ;  /* 0x0000000000017941 */ /* 0x000fea0003800000 */
.L_x_16143:
        /* <DEDUP_REMOVED lines=16> */
.L_x_16147:
[----:B------:R-:W-:Y:S01]  /*105c0*/  IMAD.MOV.U32 R20, RZ, RZ, R3 ;  /* 0x000000ffff147224 */ /* 0x000fe200078e0003 */
[----:B------:R-:W-:Y:S01]  /*105d0*/  PRMT R7, R7, 0x7610, R30 ;  /* 0x0000761007077816 */ /* 0x000fe2000000001e */
[----:B------:R-:W-:Y:S01]  /*105e0*/  IMAD.MOV.U32 R3, RZ, RZ, R6 ;  /* 0x000000ffff037224 */ /* 0x000fe200078e0006 */
[----:B------:R-:W-:-:S07]  /*105f0*/  PRMT R30, R30, 0x7610, R9 ;  /* 0x000076101e1e7816 */ /* 0x000fce0000000009 */
.L_x_16148:
[----:B------:R-:W-:Y:S05]  /*10600*/  BSYNC B1 ;  /* 0x0000000000017941 */ /* 0x000fea0003800000 */
.L_x_16146:
        /* <DEDUP_REMOVED lines=9> */
.L_x_16150:
[----:B------:R-:W-:Y:S01]  /*106a0*/  IMAD.MOV.U32 R9, RZ, RZ, R20 ;  /* 0x000000ffff097224 */ /* 0x000fe200078e0014 */
[C---:B------:R-:W-:Y:S01]  /*106b0*/  PRMT R5, R7.reuse, 0x7632, R5 ;  /* 0x0000763207057816 */ /* 0x040fe20000000005 */
[----:B------:R-:W-:Y:S01]  /*106c0*/  IMAD.MOV.U32 R20, RZ, RZ, R21 ;  /* 0x000000ffff147224 */ /* 0x000fe200078e0015 */
[----:B------:R-:W-:-:S07]  /*106d0*/  PRMT R7, R7, 0x7610, R8 ;  /* 0x0000761007077816 */ /* 0x000fce0000000008 */
.L_x_16151:
[----:B------:R-:W-:Y:S05]  /*106e0*/  BSYNC B1 ;  /* 0x0000000000017941 */ /* 0x000fea0003800000 */
.L_x_16149:
        /* <DEDUP_REMOVED lines=9> */
.L_x_16153:
[----:B------:R-:W-:Y:S01]  /*10780*/  IMAD.MOV.U32 R6, RZ, RZ, R9 ;  /* 0x000000ffff067224 */ /* 0x000fe200078e0009 */
[--C-:B------:R-:W-:Y:S01]  /*10790*/  PRMT R8, R8, 0x5410, R5.reuse ;  /* 0x0000541008087816 */ /* 0x100fe20000000005 */
[----:B------:R-:W-:Y:S01]  /*107a0*/  IMAD.MOV.U32 R9, RZ, RZ, R22 ;  /* 0x000000ffff097224 */ /* 0x000fe200078e0016 */
[----:B------:R-:W-:-:S07]  /*107b0*/  PRMT R5, R23, 0x7632, R5 ;  /* 0x0000763217057816 */ /* 0x000fce0000000005 */
.L_x_16154:
[----:B------:R-:W-:Y:S05]  /*107c0*/  BSYNC B1 ;  /* 0x0000000000017941 */ /* 0x000fea0003800000 */
.L_x_16152:
        /* <DEDUP_REMOVED lines=9> */
.L_x_16156:
[----:B------:R-:W-:Y:S01]  /*10860*/  IMAD.MOV.U32 R22, RZ, RZ, R6 ;  /* 0x000000ffff167224 */ /* 0x000fe200078e0006 */
[----:B------:R-:W-:Y:S01]  /*10870*/  PRMT R19, R19, 0x7610, R8 ;  /* 0x0000761013137816 */ /* 0x000fe20000000008 */
[----:B------:R-:W-:Y:S01]  /*10880*/  IMAD.MOV.U32 R6, RZ, RZ, R27 ;  /* 0x000000ffff067224 */ /* 0x000fe200078e001b */
[----:B------:R-:W-:-:S07]  /*10890*/  PRMT R8, R8, 0x7610, R10 ;  /* 0x0000761008087816 */ /* 0x000fce000000000a */
.L_x_16157:
[----:B------:R-:W-:Y:S05]  /*108a0*/  BSYNC B1 ;  /* 0x0000000000017941 */ /* 0x000fea0003800000 */
.L_x_16155:
        /* <DEDUP_REMOVED lines=9> */
.L_x_16159:
[----:B------:R-:W-:Y:S01]  /*10940*/  IMAD.MOV.U32 R21, RZ, RZ, R22 ;  /* 0x000000ffff157224 */ /* 0x000fe200078e0016 */
[----:B------:R-:W-:Y:S01]  /*10950*/  PRMT R10, R10, 0x7610, R19 ;  /* 0x000076100a0a7816 */ /* 0x000fe20000000013 */
[----:B------:R-:W-:Y:S01]  /*10960*/  IMAD.MOV.U32 R22, RZ, RZ, R25 ;  /* 0x000000ffff167224 */ /* 0x000fe200078e0019 */
[----:B------:R-:W-:-:S07]  /*10970*/  PRMT R19, R19, 0x5410, R2 ;  /* 0x0000541013137816 */ /* 0x000fce0000000002 */
.L_x_16160:
[----:B------:R-:W-:Y:S05]  /*10980*/  BSYNC B1 ;  /* 0x0000000000017941 */ /* 0x000fea0003800000 */
.L_x_16158:
        /* <DEDUP_REMOVED lines=9> */
.L_x_16162:
[C---:B------:R-:W-:Y:S01]  /*10a20*/  PRMT R2, R10.reuse, 0x7632, R2 ;  /* 0x000076320a027816 */ /* 0x040fe20000000002 */
[----:B------:R-:W-:Y:S02]  /*10a30*/  IMAD.MOV.U32 R23, RZ, RZ, R21 ;  /* 0x000000ffff177224 */ /* 0x000fe400078e0015 */
[----:B------:R-:W-:Y:S01]  /*10a40*/  IMAD.MOV.U32 R21, RZ, RZ, R26 ;  /* 0x000000ffff157224 */ /* 0x000fe200078e001a */
[----:B------:R-:W-:-:S07]  /*10a50*/  PRMT R10, R10, 0x7610, R2 ;  /* 0x000076100a0a7816 */ /* 0x000fce0000000002 */
.L_x_16163:
[----:B------:R-:W-:Y:S05]  /*10a60*/  BSYNC B1 ;  /* 0x0000000000017941 */ /* 0x000fea0003800000 */
.L_x_16161:
        /* <DEDUP_REMOVED lines=9> */
.L_x_16165:
[----:B------:R-:W-:Y:S01]  /*10b00*/  IMAD.MOV.U32 R25, RZ, RZ, R23 ;  /* 0x000000ffff197224 */ /* 0x000fe200078e0017 */
[----:B------:R-:W-:Y:S01]  /*10b10*/  PRMT R2, R5, 0x5432, R2 ;  /* 0x0000543205027816 */ /* 0x000fe20000000002 */
[----:B------:R-:W-:-:S07]  /*10b20*/  IMAD.MOV.U32 R23, RZ, RZ, R4 ;  /* 0x000000ffff177224 */ /* 0x000fce00078e0004 */
.L_x_16166:
[----:B------:R-:W-:Y:S05]  /*10b30*/  BSYNC B1 ;  /* 0x0000000000017941 */ /* 0x000fea0003800000 */
.L_x_16164:
        /* <DEDUP_REMOVED lines=16> */
.L_x_16168:
[----:B------:R-:W-:Y:S01]  /*10c40*/  IMAD.MOV.U32 R4, RZ, RZ, R3 ;  /* 0x000000ffff047224 */ /* 0x000fe200078e0003 */
[----:B------:R-:W-:Y:S01]  /*10c50*/  PRMT R5, R5, 0x7610, R30 ;  /* 0x0000761005057816 */ /* 0x000fe2000000001e */
[----:B------:R-:W-:Y:S01]  /*10c60*/  IMAD.MOV.U32 R3, RZ, RZ, R20 ;  /* 0x000000ffff037224 */ /* 0x000fe200078e0014 */
[----:B------:R-:W-:-:S07]  /*10c70*/  PRMT R30, R30, 0x7610, R7 ;  /* 0x000076101e1e7816 */ /* 0x000fce0000000007 */
.L_x_16169:
[----:B------:R-:W-:Y:S05]  /*10c80*/  BSYNC B1 ;  /* 0x0000000000017941 */ /* 0x000fea0003800000 */
.L_x_16167:
        /* <DEDUP_REMOVED lines=9> */
.L_x_16171:
[----:B------:R-:W-:Y:S01]  /*10d20*/  IMAD.MOV.U32 R7, RZ, RZ, R4 ;  /* 0x000000ffff077224 */ /* 0x000fe200078e0004 */
[----:B------:R-:W-:Y:S01]  /*10d30*/  PRMT R18, R18, 0x7610, R5 ;  /* 0x0000761012127816 */ /* 0x000fe20000000005 */
[----:B------:R-:W-:Y:S01]  /*10d40*/  IMAD.MOV.U32 R4, RZ, RZ, R9 ;  /* 0x000000ffff047224 */ /* 0x000fe200078e0009 */
[----:B------:R-:W-:-:S07]  /*10d50*/  PRMT R5, R5, 0x5410, R5 ;  /* 0x0000541005057816 */ /* 0x000fce0000000005 */
.L_x_16172:
[----:B------:R-:W-:Y:S05]  /*10d60*/  BSYNC B1 ;  /* 0x0000000000017941 */ /* 0x000fea0003800000 */
.L_x_16170:
        /* <DEDUP_REMOVED lines=9> */
.L_x_16174:
[----:B------:R-:W-:Y:S01]  /*10e00*/  IMAD.MOV.U32 R9, RZ, RZ, R7 ;  /* 0x000000ffff097224 */ /* 0x000fe200078e0007 */
[C---:B------:R-:W-:Y:S01]  /*10e10*/  PRMT R5, R18.reuse, 0x7632, R5 ;  /* 0x0000763212057816 */ /* 0x040fe20000000005 */
[----:B------:R-:W-:Y:S01]  /*10e20*/  IMAD.MOV.U32 R7, RZ, RZ, R6 ;  /* 0x000000ffff077224 */ /* 0x000fe200078e0006 */
[----:B------:R-:W-:-:S07]  /*10e30*/  PRMT R18, R18, 0x7610, R8 ;  /* 0x0000761012127816 */ /* 0x000fce0000000008 */
.L_x_16175:
[----:B------:R-:W-:Y:S05]  /*10e40*/  BSYNC B1 ;  /* 0x0000000000017941 */ /* 0x000fea0003800000 */
.L_x_16173:
        /* <DEDUP_REMOVED lines=9> */
.L_x_16177:
[----:B------:R-:W-:Y:S01]  /*10ee0*/  IMAD.MOV.U32 R6, RZ, RZ, R9 ;  /* 0x000000ffff067224 */ /* 0x000fe200078e0009 */
[--C-:B------:R-:W-:Y:S01]  /*10ef0*/  PRMT R20, R20, 0x5410, R5.reuse ;  /* 0x0000541014147816 */ /* 0x100fe20000000005 */
[----:B------:R-:W-:Y:S01]  /*10f00*/  IMAD.MOV.U32 R9, RZ, RZ, R22 ;  /* 0x000000ffff097224 */ /* 0x000fe200078e0016 */
[----:B------:R-:W-:-:S07]  /*10f10*/  PRMT R5, R19, 0x7632, R5 ;  /* 0x0000763213057816 */ /* 0x000fce0000000005 */
.L_x_16178:
[----:B------:R-:W-:Y:S05]  /*10f20*/  BSYNC B1 ;  /* 0x0000000000017941 */ /* 0x000fea0003800000 */
.L_x_16176:
        /* <DEDUP_REMOVED lines=9> */
.L_x_16180:
[----:B------:R-:W-:Y:S01]  /*10fc0*/  IMAD.MOV.U32 R8, RZ, RZ, R6 ;  /* 0x000000ffff087224 */ /* 0x000fe200078e0006 */
[----:B------:R-:W-:Y:S01]  /*10fd0*/  PRMT R22, R22, 0x7610, R20 ;  /* 0x0000761016167816 */ /* 0x000fe20000000014 */
[----:B------:R-:W-:Y:S01]  /*10fe0*/  IMAD.MOV.U32 R6, RZ, RZ, R21 ;  /* 0x000000ffff067224 */ /* 0x000fe200078e0015 */
[----:B------:R-:W-:-:S07]  /*10ff0*/  PRMT R20, R20, 0x7610, R10 ;  /* 0x0000761014147816 */ /* 0x000fce000000000a */
.L_x_16181:
[----:B------:R-:W-:Y:S05]  /*11000*/  BSYNC B1 ;  /* 0x0000000000017941 */ /* 0x000fea0003800000 */
.L_x_16179:
        /* <DEDUP_REMOVED lines=9> */
.L_x_16183:
[----:B------:R-:W-:Y:S01]  /*110a0*/  IMAD.MOV.U32 R10, RZ, RZ, R8 ;  /* 0x000000ffff0a7224 */ /* 0x000fe200078e0008 */
[----:B------:R-:W-:Y:S01]  /*110b0*/  PRMT R21, R21, 0x7610, R22 ;  /* 0x0000761015157816 */ /* 0x000fe20000000016 */
[----:B------:R-:W-:Y:S01]  /*110c0*/  IMAD.MOV.U32 R8, RZ, RZ, R23 ;  /* 0x000000ffff087224 */ /* 0x000fe200078e0017 */
[----:B------:R-:W-:-:S07]  /*110d0*/  PRMT R22, R22, 0x5410, R2 ;  /* 0x0000541016167816 */ /* 0x000fce0000000002 */
.L_x_16184:
[----:B------:R-:W-:Y:S05]  /*110e0*/  BSYNC B1 ;  /* 0x0000000000017941 */ /* 0x000fea0003800000 */
.L_x_16182:
        /* <DEDUP_REMOVED lines=9> */
.L_x_16186:
[C---:B------:R-:W-:Y:S01]  /*11180*/  PRMT R2, R21.reuse, 0x7632, R2 ;  /* 0x0000763215027816 */ /* 0x040fe20000000002 */
[----:B------:R-:W-:Y:S02]  /*11190*/  IMAD.MOV.U32 R19, RZ, RZ, R10 ;  /* 0x000000ffff137224 */ /* 0x000fe400078e000a */
[----:B------:R-:W-:Y:S01]  /*111a0*/  IMAD.MOV.U32 R10, RZ, RZ, R25 ;  /* 0x000000ffff0a7224 */ /* 0x000fe200078e0019 */
[----:B------:R-:W-:-:S07]  /*111b0*/  PRMT R21, R21, 0x7610, R2 ;  /* 0x0000761015157816 */ /* 0x000fce0000000002 */
.L_x_16187:
[----:B------:R-:W-:Y:S05]  /*111c0*/  BSYNC B1 ;  /* 0x0000000000017941 */ /* 0x000fea0003800000 */
.L_x_16185:
        /* <DEDUP_REMOVED lines=16> */
.L_x_16189:
[----:B------:R-:W-:Y:S01]  /*112d0*/  IMAD.MOV.U32 R16, RZ, RZ, R3 ;  /* 0x000000ffff107224 */ /* 0x000fe200078e0003 */
[----:B------:R-:W-:Y:S01]  /*112e0*/  PRMT R2, R2, 0x7610, R30 ;  /* 0x0000761002027816 */ /* 0x000fe2000000001e */
[----:B------:R-:W-:Y:S01]  /*112f0*/  IMAD.MOV.U32 R3, RZ, RZ, R4 ;  /* 0x000000ffff037224 */ /* 0x000fe200078e0004 */
[----:B------:R-:W-:-:S07]  /*11300*/  PRMT R30, R30, 0x7610, R5 ;  /* 0x000076101e1e7816 */ /* 0x000fce0000000005 */
.L_x_16190:
[----:B------:R-:W-:Y:S05]  /*11310*/  BSYNC B1 ;  /* 0x0000000000017941 */ /* 0x000fea0003800000 */
.L_x_16188:
        /* <DEDUP_REMOVED lines=9> */
.L_x_16192:
[C---:B------:R-:W-:Y:S01]  /*113b0*/  PRMT R18, R2.reuse, 0x7632, R18 ;  /* 0x0000763202127816 */ /* 0x040fe20000000012 */
[----:B------:R-:W-:Y:S02]  /*113c0*/  IMAD.MOV.U32 R4, RZ, RZ, R16 ;  /* 0x000000ffff047224 */ /* 0x000fe400078e0010 */
[----:B------:R-:W-:Y:S01]  /*113d0*/  IMAD.MOV.U32 R16, RZ, RZ, R7 ;  /* 0x000000ffff107224 */ /* 0x000fe200078e0007 */
[----:B------:R-:W-:-:S07]  /*113e0*/  PRMT R2, R2, 0x7610, R18 ;  /* 0x0000761002027816 */ /* 0x000fce0000000012 */
.L_x_16193:
[----:B------:R-:W-:Y:S05]  /*113f0*/  BSYNC B1 ;  /* 0x0000000000017941 */ /* 0x000fea0003800000 */
.L_x_16191:
        /* <DEDUP_REMOVED lines=9> */
.L_x_16195:
[----:B------:R-:W-:Y:S01]  /*11490*/  IMAD.MOV.U32 R15, RZ, RZ, R4 ;  /* 0x000000ffff0f7224 */ /* 0x000fe200078e0004 */
[--C-:B------:R-:W-:Y:S01]  /*114a0*/  PRMT R23, R23, 0x5410, R18.reuse ;  /* 0x0000541017177816 */ /* 0x100fe20000000012 */
[----:B------:R-:W-:Y:S01]  /*114b0*/  IMAD.MOV.U32 R4, RZ, RZ, R9 ;  /* 0x000000ffff047224 */ /* 0x000fe200078e0009 */
[----:B------:R-:W-:-:S07]  /*114c0*/  PRMT R18, R5, 0x7610, R18 ;  /* 0x0000761005127816 */ /* 0x000fce0000000012 */
.L_x_16196:
[----:B------:R-:W-:Y:S05]  /*114d0*/  BSYNC B1 ;  /* 0x0000000000017941 */ /* 0x000fea0003800000 */
.L_x_16194:
        /* <DEDUP_REMOVED lines=9> */
.L_x_16198:
[----:B------:R-:W-:Y:S01]  /*11570*/  IMAD.MOV.U32 R7, RZ, RZ, R15 ;  /* 0x000000ffff077224 */ /* 0x000fe200078e000f */
[----:B------:R-:W-:Y:S01]  /*11580*/  PRMT R18, R18, 0x7610, R23 ;  /* 0x0000761012127816 */ /* 0x000fe20000000017 */
[----:B------:R-:W-:Y:S01]  /*11590*/  IMAD.MOV.U32 R15, RZ, RZ, R6 ;  /* 0x000000ffff0f7224 */ /* 0x000fe200078e0006 */
[----:B------:R-:W-:-:S07]  /*115a0*/  PRMT R23, R23, 0x7610, R20 ;  /* 0x0000761017177816 */ /* 0x000fce0000000014 */
.L_x_16199:
[----:B------:R-:W-:Y:S05]  /*115b0*/  BSYNC B1 ;  /* 0x0000000000017941 */ /* 0x000fea0003800000 */
.L_x_16197:
        /* <DEDUP_REMOVED lines=9> */
.L_x_16201:
[----:B------:R-:W-:Y:S01]  /*11650*/  IMAD.MOV.U32 R5, RZ, RZ, R7 ;  /* 0x000000ffff057224 */ /* 0x000fe200078e0007 */
[C---:B------:R-:W-:Y:S01]  /*11660*/  PRMT R9, R18.reuse, 0x7632, R9 ;  /* 0x0000763212097816 */ /* 0x040fe20000000009 */
[----:B------:R-:W-:Y:S01]  /*11670*/  IMAD.MOV.U32 R7, RZ, RZ, R8 ;  /* 0x000000ffff077224 */ /* 0x000fe200078e0008 */
[----:B------:R-:W-:-:S07]  /*11680*/  PRMT R18, R18, 0x7610, R22 ;  /* 0x0000761012127816 */ /* 0x000fce0000000016 */
.L_x_16202:
[----:B------:R-:W-:Y:S05]  /*11690*/  BSYNC B1 ;  /* 0x0000000000017941 */ /* 0x000fea0003800000 */
.L_x_16200:
        /* <DEDUP_REMOVED lines=9> */
.L_x_16204:
[----:B------:R-:W-:Y:S01]  /*11730*/  IMAD.MOV.U32 R6, RZ, RZ, R5 ;  /* 0x000000ffff067224 */ /* 0x000fe200078e0005 */
[----:B------:R-:W-:Y:S01]  /*11740*/  PRMT R9, R21, 0x5432, R9 ;  /* 0x0000543215097816 */ /* 0x000fe20000000009 */
[----:B------:R-:W-:-:S07]  /*11750*/  IMAD.MOV.U32 R5, RZ, RZ, R10 ;  /* 0x000000ffff057224 */ /* 0x000fce00078e000a */
.L_x_16205:
[----:B------:R-:W-:Y:S05]  /*11760*/  BSYNC B1 ;  /* 0x0000000000017941 */ /* 0x000fea0003800000 */
.L_x_16203:
        /* <DEDUP_REMOVED lines=9> */
.L_x_16207:
[----:B------:R-:W-:Y:S01]  /*11800*/  IMAD.MOV.U32 R8, RZ, RZ, R6 ;  /* 0x000000ffff087224 */ /* 0x000fe200078e0006 */
[C---:B------:R-:W-:Y:S01]  /*11810*/  PRMT R10, R9.reuse, 0x7632, R10 ;  /* 0x00007632090a7816 */ /* 0x040fe2000000000a */
[----:B------:R-:W-:Y:S01]  /*11820*/  IMAD.MOV.U32 R6, RZ, RZ, R19 ;  /* 0x000000ffff067224 */ /* 0x000fe200078e0013 */
[----:B------:R-:W-:-:S07]  /*11830*/  PRMT R9, R9, 0x5410, R2 ;  /* 0x0000541009097816 */ /* 0x000fce0000000002 */
.L_x_16208:
[----:B------:R-:W-:Y:S05]  /*11840*/  BSYNC B1 ;  /* 0x0000000000017941 */ /* 0x000fea0003800000 */
.L_x_16206:
        /* <DEDUP_REMOVED lines=16> */
.L_x_16210:
[----:B------:R-:W-:Y:S01]  /*11950*/  IMAD.MOV.U32 R14, RZ, RZ, R3 ;  /* 0x000000ffff0e7224 */ /* 0x000fe200078e0003 */
[----:B------:R-:W-:Y:S01]  /*11960*/  PRMT R25, R25, 0x7610, R30 ;  /* 0x0000761019197816 */ /* 0x000fe2000000001e */
[----:B------:R-:W-:Y:S01]  /*11970*/  IMAD.MOV.U32 R3, RZ, RZ, R16 ;  /* 0x000000ffff037224 */ /* 0x000fe200078e0010 */
[----:B------:R-:W-:-:S07]  /*11980*/  PRMT R30, R30, 0x7610, R2 ;  /* 0x000076101e1e7816 */ /* 0x000fce0000000002 */
.L_x_16211:
[----:B------:R-:W-:Y:S05]  /*11990*/  BSYNC B1 ;  /* 0x0000000000017941 */ /* 0x000fea0003800000 */
.L_x_16209:
        /* <DEDUP_REMOVED lines=9> */
.L_x_16213:
[----:B------:R-:W-:Y:S01]  /*11a30*/  IMAD.MOV.U32 R16, RZ, RZ, R14 ;  /* 0x000000ffff107224 */ /* 0x000fe200078e000e */
[----:B------:R-:W-:Y:S01]  /*11a40*/  PRMT R25, R25, 0x5432, R18 ;  /* 0x0000543219197816 */ /* 0x000fe20000000012 */
[----:B------:R-:W-:-:S07]  /*11a50*/  IMAD.MOV.U32 R14, RZ, RZ, R4 ;  /* 0x000000ffff0e7224 */ /* 0x000fce00078e0004 */
.L_x_16214:
[----:B------:R-:W-:Y:S05]  /*11a60*/  BSYNC B1 ;  /* 0x0000000000017941 */ /* 0x000fea0003800000 */
.L_x_16212:
        /* <DEDUP_REMOVED lines=9> */
.L_x_16216:
[----:B------:R-:W-:Y:S01]  /*11b00*/  IMAD.MOV.U32 R20, RZ, RZ, R16 ;  /* 0x000000ffff147224 */ /* 0x000fe200078e0010 */
[----:B------:R-:W-:Y:S01]  /*11b10*/  PRMT R21, R21, 0x5410, R25 ;  /* 0x0000541015157816 */ /* 0x000fe20000000019 */
[----:B------:R-:W-:Y:S01]  /*11b20*/  IMAD.MOV.U32 R16, RZ, RZ, R15 ;  /* 0x000000ffff107224 */ /* 0x000fe200078e000f */
[----:B------:R-:W-:-:S07]  /*11b30*/  PRMT R25, R23, 0x7632, R25 ;  /* 0x0000763217197816 */ /* 0x000fce0000000019 */
.L_x_16217:
[----:B------:R-:W-:Y:S05]  /*11b40*/  BSYNC B1 ;  /* 0x0000000000017941 */ /* 0x000fea0003800000 */
.L_x_16215:
        /* <DEDUP_REMOVED lines=9> */
.L_x_16219:
[----:B------:R-:W-:Y:S01]  /*11be0*/  IMAD.MOV.U32 R15, RZ, RZ, R20 ;  /* 0x000000ffff0f7224 */ /* 0x000fe200078e0014 */
[C---:B------:R-:W-:Y:S01]  /*11bf0*/  PRMT R23, R21.reuse, 0x7632, R23 ;  /* 0x0000763215177816 */ /* 0x040fe20000000017 */
[----:B------:R-:W-:Y:S01]  /*11c00*/  IMAD.MOV.U32 R20, RZ, RZ, R7 ;  /* 0x000000ffff147224 */ /* 0x000fe200078e0007 */
[----:B------:R-:W-:-:S07]  /*11c10*/  PRMT R21, R21, 0x7610, R18 ;  /* 0x0000761015157816 */ /* 0x000fce0000000012 */
.L_x_16220:
[----:B------:R-:W-:Y:S05]  /*11c20*/  BSYNC B1 ;  /* 0x0000000000017941 */ /* 0x000fea0003800000 */
.L_x_16218:
        /* <DEDUP_REMOVED lines=9> */
.L_x_16222:
[----:B------:R-:W-:Y:S01]  /*11cc0*/  IMAD.MOV.U32 R18, RZ, RZ, R15 ;  /* 0x000000ffff127224 */ /* 0x000fe200078e000f */
[----:B------:R-:W-:Y:S01]  /*11cd0*/  PRMT R21, R23, 0x7610, R21 ;  /* 0x0000761017157816 */ /* 0x000fe20000000015 */
[----:B------:R-:W-:Y:S01]  /*11ce0*/  IMAD.MOV.U32 R15, RZ, RZ, R5 ;  /* 0x000000ffff0f7224 */ /* 0x000fe200078e0005 */
[----:B------:R-:W-:-:S07]  /*11cf0*/  PRMT R23, R9, 0x7610, R23 ;  /* 0x0000761009177816 */ /* 0x000fce0000000017 */
.L_x_16223:
[----:B------:R-:W-:Y:S05]  /*11d00*/  BSYNC B1 ;  /* 0x0000000000017941 */ /* 0x000fea0003800000 */
.L_x_16221:
        /* <DEDUP_REMOVED lines=9> */
.L_x_16225:
[----:B------:R-:W-:Y:S01]  /*11da0*/  IMAD.MOV.U32 R19, RZ, RZ, R18 ;  /* 0x000000ffff137224 */ /* 0x000fe200078e0012 */
[--C-:B------:R-:W-:Y:S01]  /*11db0*/  PRMT R10, R10, 0x5410, R21.reuse ;  /* 0x000054100a0a7816 */ /* 0x100fe20000000015 */
[----:B------:R-:W-:Y:S01]  /*11dc0*/  IMAD.MOV.U32 R18, RZ, RZ, R6 ;  /* 0x000000ffff127224 */ /* 0x000fe200078e0006 */
[----:B------:R-:W-:-:S07]  /*11dd0*/  PRMT R21, R9, 0x7632, R21 ;  /* 0x0000763209157816 */ /* 0x000fce0000000015 */
.L_x_16226:
[----:B------:R-:W-:Y:S05]  /*11de0*/  BSYNC B1 ;  /* 0x0000000000017941 */ /* 0x000fea0003800000 */
.L_x_16224:
        /* <DEDUP_REMOVED lines=9> */
.L_x_16228:
[----:B------:R-:W-:Y:S01]  /*11e80*/  IMAD.MOV.U32 R22, RZ, RZ, R19 ;  /* 0x000000ffff167224 */ /* 0x000fe200078e0013 */
[----:B------:R-:W-:Y:S01]  /*11e90*/  PRMT R23, R23, 0x7610, R10 ;  /* 0x0000761017177816 */ /* 0x000fe2000000000a */
[----:B------:R-:W-:Y:S01]  /*11ea0*/  IMAD.MOV.U32 R19, RZ, RZ, R8 ;  /* 0x000000ffff137224 */ /* 0x000fe200078e0008 */
[----:B------:R-:W-:-:S07]  /*11eb0*/  PRMT R10, R10, 0x5410, R10 ;  /* 0x000054100a0a7816 */ /* 0x000fce000000000a */
.L_x_16229:
[----:B------:R-:W-:Y:S05]  /*11ec0*/  BSYNC B1 ;  /* 0x0000000000017941 */ /* 0x000fea0003800000 */
.L_x_16227:
        /* <DEDUP_REMOVED lines=16> */
.L_x_16231:
[----:B------:R-:W-:Y:S01]  /*11fd0*/  IMAD.MOV.U32 R2, RZ, RZ, R3 ;  /* 0x000000ffff027224 */ /* 0x000fe200078e0003 */
[----:B------:R-:W-:Y:S01]  /*11fe0*/  PRMT R30, R30, 0x7632, R25 ;  /* 0x000076321e1e7816 */ /* 0x000fe20000000019 */
[----:B------:R-:W-:-:S07]  /*11ff0*/  IMAD.MOV.U32 R3, RZ, RZ, R14 ;  /* 0x000000ffff037224 */ /* 0x000fce00078e000e */
.L_x_16232:
[----:B------:R-:W-:Y:S05]  /*12000*/  BSYNC B1 ;  /* 0x0000000000017941 */ /* 0x000fea0003800000 */
.L_x_16230:
        /* <DEDUP_REMOVED lines=9> */
.L_x_16234:
[----:B------:R-:W-:Y:S01]  /*120a0*/  PRMT R29, R29, 0x5410, R30 ;  /* 0x000054101d1d7816 */ /* 0x000fe2000000001e */
[----:B------:R-:W-:Y:S01]  /*120b0*/  IMAD.MOV.U32 R5, RZ, RZ, R2 ;  /* 0x000000ffff057224 */ /* 0x000fe200078e0002 */
[----:B------:R-:W-:Y:S01]  /*120c0*/  PRMT R30, R25, 0x7610, R30 ;  /* 0x00007610191e7816 */ /* 0x000fe2000000001e */
[----:B------:R-:W-:-:S07]  /*120d0*/  IMAD.MOV.U32 R2, RZ, RZ, R16 ;  /* 0x000000ffff027224 */ /* 0x000fce00078e0010 */
.L_x_16235:
[----:B------:R-:W-:Y:S05]  /*120e0*/  BSYNC B1 ;  /* 0x0000000000017941 */ /* 0x000fea0003800000 */
.L_x_16233:
        /* <DEDUP_REMOVED lines=9> */
.L_x_16237:
[C---:B------:R-:W-:Y:S01]  /*12180*/  PRMT R25, R29.reuse, 0x7632, R25 ;  /* 0x000076321d197816 */ /* 0x040fe20000000019 */
[----:B------:R-:W-:Y:S01]  /*12190*/  IMAD.MOV.U32 R4, RZ, RZ, R5 ;  /* 0x000000ffff047224 */ /* 0x000fe200078e0005 */
[----:B------:R-:W-:Y:S01]  /*121a0*/  PRMT R29, R29, 0x7610, R21 ;  /* 0x000076101d1d7816 */ /* 0x000fe20000000015 */
[----:B------:R-:W-:-:S07]  /*121b0*/  IMAD.MOV.U32 R5, RZ, RZ, R20 ;  /* 0x000000ffff057224 */ /* 0x000fce00078e0014 */
.L_x_16238:
[----:B------:R-:W-:Y:S05]  /*121c0*/  BSYNC B1 ;  /* 0x0000000000017941 */ /* 0x000fea0003800000 */
.L_x_16236:
        /* <DEDUP_REMOVED lines=9> */
.L_x_16240:
[----:B------:R-:W-:Y:S01]  /*12260*/  IMAD.MOV.U32 R7, RZ, RZ, R4 ;  /* 0x000000ffff077224 */ /* 0x000fe200078e0004 */
[----:B------:R-:W-:Y:S01]  /*12270*/  PRMT R25, R23, 0x5410, R25 ;  /* 0x0000541017197816 */ /* 0x000fe20000000019 */
[----:B------:R-:W-:-:S07]  /*12280*/  IMAD.MOV.U32 R4, RZ, RZ, R15 ;  /* 0x000000ffff047224 */ /* 0x000fce00078e000f */
.L_x_16241:
[----:B------:R-:W-:Y:S05]  /*12290*/  BSYNC B1 ;  /* 0x0000000000017941 */ /* 0x000fea0003800000 */
.L_x_16239:
        /* <DEDUP_REMOVED lines=9> */
.L_x_16243:
[C---:B------:R-:W-:Y:S01]  /*12330*/  PRMT R28, R25.reuse, 0x7632, R28 ;  /* 0x00007632191c7816 */ /* 0x040fe2000000001c */
[----:B------:R-:W-:Y:S01]  /*12340*/  IMAD.MOV.U32 R6, RZ, RZ, R7 ;  /* 0x000000ffff067224 */ /* 0x000fe200078e0007 */
[----:B------:R-:W-:Y:S01]  /*12350*/  PRMT R25, R25, 0x5410, R21 ;  /* 0x0000541019197816 */ /* 0x000fe20000000015 */
[----:B------:R-:W-:-:S07]  /*12360*/  IMAD.MOV.U32 R7, RZ, RZ, R18 ;  /* 0x000000ffff077224 */ /* 0x000fce00078e0012 */
.L_x_16244:
[----:B------:R-:W-:Y:S05]  /*12370*/  BSYNC B1 ;  /* 0x0000000000017941 */ /* 0x000fea0003800000 */
.L_x_16242:
        /* <DEDUP_REMOVED lines=9> */
.L_x_16246:
[----:B------:R-:W-:Y:S01]  /*12410*/  IMAD.MOV.U32 R9, RZ, RZ, R6 ;  /* 0x000000ffff097224 */ /* 0x000fe200078e0006 */
[----:B------:R-:W-:Y:S01]  /*12420*/  PRMT R28, R10, 0x5432, R28 ;  /* 0x000054320a1c7816 */ /* 0x000fe2000000001c */
[----:B------:R-:W-:-:S07]  /*12430*/  IMAD.MOV.U32 R6, RZ, RZ, R19 ;  /* 0x000000ffff067224 */ /* 0x000fce00078e0013 */
.L_x_16247:
[----:B------:R-:W-:Y:S05]  /*12440*/  BSYNC B1 ;  /* 0x0000000000017941 */ /* 0x000fea0003800000 */
.L_x_16245:
        /* <DEDUP_REMOVED lines=9> */
.L_x_16249:
[C---:B------:R-:W-:Y:S01]  /*124e0*/  PRMT R29, R28.reuse, 0x7632, R29 ;  /* 0x000076321c1d7816 */ /* 0x040fe2000000001d */
[----:B------:R-:W-:Y:S01]  /*124f0*/  IMAD.MOV.U32 R8, RZ, RZ, R9 ;  /* 0x000000ffff087224 */ /* 0x000fe200078e0009 */
[----:B------:R-:W-:Y:S01]  /*12500*/  PRMT R28, R28, 0x7610, R23 ;  /* 0x000076101c1c7816 */ /* 0x000fe20000000017 */
[----:B------:R-:W-:-:S07]  /*12510*/  IMAD.MOV.U32 R9, RZ, RZ, R22 ;  /* 0x000000ffff097224 */ /* 0x000fce00078e0016 */
.L_x_16250:
[----:B------:R-:W-:Y:S05]  /*12520*/  BSYNC B1 ;  /* 0x0000000000017941 */ /* 0x000fea0003800000 */
.L_x_16248:
[----:B------:R-:W-:Y:S01]  /*12530*/  FADD.FTZ R10, R32, R11 ;  /* 0x0000000b200a7221 */ /* 0x000fe20000010000 */
[----:B------:R-:W-:-:S07]  /*12540*/  IMAD.MOV.U32 R11, RZ, RZ, R0 ;  /* 0x000000ffff0b7224 */ /* 0x000fce00078e0000 */
.L_x_16082:
[----:B------:R-:W-:Y:S05]  /*12550*/  BSYNC B0 ;  /* 0x0000000000007941 */ /* 0x000fea0003800000 */
.L_x_16081:
[----:B0-----:R-:W0:Y:S01]  /*12560*/  S2R R19, SR_TID.X ;  /* 0x0000000000137919 */ /* 0x001e220000002100 */
[----:B------:R-:W-:Y:S01]  /*12570*/  ISETP.NE.AND P0, PT, R17, RZ, PT ;  /* 0x000000ff1100720c */ /* 0x000fe20003f05270 */
[----:B------:R-:W-:-:S12]  /*12580*/  BSSY B0, `(.L_x_16251) ;  /* 0x0000016000007945 */ /* 0x000fd80003800000 */
[----:B------:R-:W-:Y:S05]  /*12590*/  @P0 BRA `(.L_x_16252) ;  /* 0x0000000000500947 */ /* 0x000fea0003800000 */
[----:B------:R-:W2:Y:S01]  /*125a0*/  S2R R12, SR_CgaCtaId ;  /* 0x00000000000c7919 */ /* 0x000ea20000008800 */
[----:B01----:R-:W-:Y:S01]  /*125b0*/  SHF.R.S32.HI R0, RZ, 0x1f, R19 ;  /* 0x0000001fff007819 */ /* 0x003fe20000011413 */
[----:B------:R-:W-:Y:S01]  /*125c0*/  IMAD.MOV.U32 R13, RZ, RZ, R10 ;  /* 0x000000ffff0d7224 */ /* 0x000fe200078e000a */
[----:B------:R-:W-:Y:S02]  /*125d0*/  MOV R15, 0x400 ;  /* 0x00000400000f7802 */ /* 0x000fe40000000f00 */
[----:B------:R-:W-:Y:S02]  /*125e0*/  LEA.HI R0, R0, R19, RZ, 0x5 ;  /* 0x0000001300007211 */ /* 0x000fe400078f28ff */
[----:B------:R-:W-:Y:S02]  /*125f0*/  PRMT R14, R29, 0x7610, R28 ;  /* 0x000076101d0e7816 */ /* 0x000fe4000000001c */
[----:B------:R-:W-:Y:S02]  /*12600*/  SHF.R.S32.HI R0, RZ, 0x5, R0 ;  /* 0x00000005ff007819 */ /* 0x000fe40000011400 */
[----:B--2---:R-:W-:Y:S01]  /*12610*/  LEA R15, R12, R15, 0x18 ;  /* 0x0000000f0c0f7211 */ /* 0x004fe200078ec0ff */
[----:B------:R-:W-:-:S04]  /*12620*/  IMAD.MOV.U32 R12, RZ, RZ, R11 ;  /* 0x000000ffff0c7224 */ /* 0x000fc800078e000b */
[----:B------:R-:W-:Y:S01]  /*12630*/  IMAD R0, R0, 0x38, R15 ;  /* 0x0000003800007824 */ /* 0x000fe200078e020f */
[----:B------:R-:W-:-:S04]  /*12640*/  PRMT R15, R28, 0x7610, R25 ;  /* 0x000076101c0f7816 */ /* 0x000fc80000000019 */
[----:B------:R0:W-:Y:S04]  /*12650*/  STS.64 [R0+0x8], R12 ;  /* 0x0000080c00007388 */ /* 0x0001e80000000a00 */
[----:B------:R2:W-:Y:S04]  /*12660*/  STS.64 [R0+0x30], R14 ;  /* 0x0000300e00007388 */ /* 0x0005e80000000a00 */
[----:B------:R2:W-:Y:S01]  /*12670*/  STS.64 [R0+0x10], R8 ;  /* 0x0000100800007388 */ /* 0x0005e20000000a00 */
[----:B0-----:R-:W-:Y:S01]  /*12680*/  PRMT R12, R25, 0x7610, R29 ;  /* 0x00007610190c7816 */ /* 0x001fe2000000001d */
[----:B------:R-:W-:-:S02]  /*12690*/  IMAD.MOV.U32 R13, RZ, RZ, R30 ;  /* 0x000000ffff0d7224 */ /* 0x000fc400078e001e */
[----:B------:R2:W-:Y:S04]  /*126a0*/  STS.64 [R0+0x18], R6 ;  /* 0x0000180600007388 */ /* 0x0005e80000000a00 */
[----:B------:R2:W-:Y:S04]  /*126b0*/  STS.64 [R0+0x38], R12 ;  /* 0x0000380c00007388 */ /* 0x0005e80000000a00 */
[----:B------:R2:W-:Y:S04]  /*126c0*/  STS.64 [R0+0x20], R4 ;  /* 0x0000200400007388 */ /* 0x0005e80000000a00 */
[----:B------:R2:W-:Y:S02]  /*126d0*/  STS.64 [R0+0x28], R2 ;  /* 0x0000280200007388 */ /* 0x0005e40000000a00 */
.L_x_16252:
[----:B------:R-:W-:Y:S05]  /*126e0*/  BSYNC B0 ;  /* 0x0000000000007941 */ /* 0x000fea0003800000 */
.L_x_16251:
[----:B------:R-:W-:Y:S01]  /*126f0*/  BAR.SYNC.DEFER_BLOCKING 0x0 ;  /* 0x0000000000007b1d */ /* 0x000fe20000010000 */
[----:B0-----:R-:W-:-:S05]  /*12700*/  ISETP.NE.AND P2, PT, R19, RZ, PT ;  /* 0x000000ff1300720c */ /* 0x001fca0003f45270 */
[----:B------:R-:W-:Y:S08]  /*12710*/  BSSY B0, `(.L_x_16253) ;  /* 0x0000352000007945 */ /* 0x000ff00003800000 */
[----:B------:R-:W-:Y:S05]  /*12720*/  @P2 BRA `(.L_x_16254) ;  /* 0x0000003400402947 */ /* 0x000fea0003800000 */
[----:B------:R-:W0:Y:S01]  /*12730*/  S2UR UR5, SR_CgaCtaId ;  /* 0x00000000000579c3 */ /* 0x000e220000008800 */
[----:B------:R-:W-:Y:S01]  /*12740*/  UMOV UR4, 0x400 ;  /* 0x0000040000047882 */ /* 0x000fe20000000000 */
[----:B------:R-:W-:Y:S01]  /*12750*/  BSSY B1, `(.L_x_16255) ;  /* 0x0000022000017945 */ /* 0x000fe20003800000 */
[----:B0-----:R-:W-:-:S09]  /*12760*/  ULEA UR4, UR5, UR4, 0x18 ;  /* 0x0000000405047291 */ /* 0x001fd2000f8ec03f */
[----:B------:R-:W0:Y:S04]  /*12770*/  LDS.128 R20, [UR4+0x40] ;  /* 0x00004004ff147984 */ /* 0x000e280008000c00 */
[----:B--2---:R-:W2:Y:S04]  /*12780*/  LDS.128 R12, [UR4+0x60] ;  /* 0x00006004ff0c7984 */ /* 0x004ea80008000c00 */
[----:B------:R-:W3:Y:S04]  /*12790*/  LDS.64 R26, [UR4+0x70] ;  /* 0x00007004ff1a7984 */ /* 0x000ee80008000a00 */
[----:B------:R-:W4:Y:S01]  /*127a0*/  LDS.128 R16, [UR4+0x50] ;  /* 0x00005004ff107984 */ /* 0x000f220008000c00 */
[----:B0-----:R-:W-:-:S02]  /*127b0*/  ISETP.GT.AND P0, PT, R3, R22, PT ;  /* 0x000000160300720c */ /* 0x001fc40003f04270 */
[CC--:B------:R-:W-:Y:S02]  /*127c0*/  FSETP.GT.FTZ.AND P3, PT, R11.reuse, R20.reuse, PT ;  /* 0x000000140b00720b */ /* 0x0c0fe40003f74000 */
[----:B--2---:R-:W-:Y:S02]  /*127d0*/  HSETP2.GT.AND P1, PT, R14.H0_H0, R30.H1_H1, PT ;  /* 0x3000001e0e007234 */ /* 0x004fe40003f24800 */
[----:B-1----:R-:W-:Y:S02]  /*127e0*/  FSEL R0, R11, R20, P3 ;  /* 0x000000140b007208 */ /* 0x002fe40001800000 */
[----:B------:R-:W-:Y:S02]  /*127f0*/  FSEL R11, R20, R11, P3 ;  /* 0x0000000b140b7208 */ /* 0x000fe40001800000 */
[----:B------:R-:W-:-:S03]  /*12800*/  ISETP.EQ.OR P1, PT, R3, -0x1, P1 ;  /* 0xffffffff0300780c */ /* 0x000fc60000f22670 */
[----:B------:R-:W-:Y:S01]  /*12810*/  HSETP2.NEU.OR P0, PT, R14.H0_H0, R30.H1_H1, !P0 ;  /* 0x3000001e0e007234 */ /* 0x000fe2000470d820 */
[----:B------:R-:W-:-:S04]  /*12820*/  FADD.FTZ R11, -R0, R11 ;  /* 0x0000000b000b7221 */ /* 0x000fc80000010100 */
[----:B------:R-:W-:Y:S01]  /*12830*/  PLOP3.LUT P0, PT, P1, P0, PT, 0x8, 0x0 ;  /* 0x000000000000781c */ /* 0x000fe20000f00170 */
[----:B------:R-:W-:Y:S01]  /*12840*/  FMUL.FTZ R20, R11, 1.4426950216293334961 ;  /* 0x3fb8aa3b0b147820 */ /* 0x000fe20000410000 */
[----:B------:R-:W-:Y:S02]  /*12850*/  FSEL R11, R21, R10, P3 ;  /* 0x0000000a150b7208 */ /* 0x000fe40001800000 */
[----:B------:R-:W-:-:S03]  /*12860*/  FSEL R21, R10, R21, P3 ;  /* 0x000000150a157208 */ /* 0x000fc60001800000 */
[----:B------:R-:W0:Y:S06]  /*12870*/  MUFU.EX2 R20, R20 ;  /* 0x0000001400147308 */ /* 0x000e2c0000000800 */
[----:B------:R-:W-:Y:S01]  /*12880*/  @!P0 PRMT R30, R30, 0x5410, R14 ;  /* 0x000054101e1e8816 */ /* 0x000fe2000000000e */
[----:B------:R-:W-:-:S04]  /*12890*/  @!P0 IMAD.MOV.U32 R3, RZ, RZ, R22 ;  /* 0x000000ffff038224 */ /* 0x000fc800078e0016 */
[----:B------:R-:W-:-:S05]  /*128a0*/  HSETP2.GT.AND P1, PT, R30.H1_H1, R30.H0_H0, PT ;  /* 0x2000001e1e007234 */ /* 0x000fca0003f24c00 */
[----:B------:R-:W-:Y:S01]  /*128b0*/  ISETP.EQ.OR P1, PT, R2, -0x1, P1 ;  /* 0xffffffff0200780c */ /* 0x000fe20000f22670 */
[----:B0-----:R-:W-:-:S12]  /*128c0*/  FMUL.FTZ R10, R11, R20 ;  /* 0x000000140b0a7220 */ /* 0x001fd80000410000 */
[----:B---34-:R-:W-:Y:S05]  /*128d0*/  @P1 BRA `(.L_x_16256) ;  /* 0x0000000000141947 */ /* 0x018fea0003800000 */
[----:B------:R-:W-:Y:S01]  /*128e0*/  ISETP.GE.AND P0, PT, R3, R2, PT ;  /* 0x000000020300720c */ /* 0x000fe20003f06270 */
[----:B------:R-:W-:Y:S01]  /*128f0*/  IMAD.MOV.U32 R20, RZ, RZ, R2 ;  /* 0x000000ffff147224 */ /* 0x000fe200078e0002 */
[----:B------:R-:W-:-:S11]  /*12900*/  PRMT R11, R30, 0x7610, R11 ;  /* 0x000076101e0b7816 */ /* 0x000fd6000000000b */
[----:B------:R-:W-:-:S13]  /*12910*/  HSETP2.NEU.OR P0, PT, R30.H1_H1, R30.H0_H0, P0 ;  /* 0x2000001e1e007234 */ /* 0x000fda000070dc20 */
[----:B------:R-:W-:Y:S05]  /*12920*/  @P0 BRA `(.L_x_16257) ;  /* 0x0000000000100947 */ /* 0x000fea0003800000 */
.L_x_16256:
[----:B------:R-:W-:Y:S01]  /*12930*/  IMAD.MOV.U32 R20, RZ, RZ, R3 ;  /* 0x000000ffff147224 */ /* 0x000fe200078e0003 */
[C---:B------:R-:W-:Y:S01]  /*12940*/  PRMT R11, R30.reuse, 0x7632, R11 ;  /* 0x000076321e0b7816 */ /* 0x040fe2000000000b */
[----:B------:R-:W-:Y:S01]  /*12950*/  IMAD.MOV.U32 R3, RZ, RZ, R2 ;  /* 0x000000ffff037224 */ /* 0x000fe200078e0002 */
[----:B------:R-:W-:-:S07]  /*12960*/  PRMT R30, R30, 0x5410, R30 ;  /* 0x000054101e1e7816 */ /* 0x000fce000000001e */
.L_x_16257:
[----:B------:R-:W-:Y:S05]  /*12970*/  BSYNC B1 ;  /* 0x0000000000017941 */ /* 0x000fea0003800000 */
.L_x_16255:
        /* <DEDUP_REMOVED lines=9> */
.L_x_16259:
[----:B------:R-:W-:Y:S01]  /*12a10*/  IMAD.MOV.U32 R31, RZ, RZ, R20 ;  /* 0x000000ffff1f7224 */ /* 0x000fe200078e0014 */
[----:B------:R-:W-:Y:S01]  /*12a20*/  PRMT R2, R11, 0x7610, R2 ;  /* 0x000076100b027816 */ /* 0x000fe20000000002 */
[----:B------:R-:W-:Y:S01]  /*12a30*/  IMAD.MOV.U32 R20, RZ, RZ, R5 ;  /* 0x000000ffff147224 */ /* 0x000fe200078e0005 */
[----:B------:R-:W-:-:S07]  /*12a40*/  PRMT R11, R29, 0x7632, R11 ;  /* 0x000076321d0b7816 */ /* 0x000fce000000000b */
.L_x_16260:
[----:B------:R-:W-:Y:S05]  /*12a50*/  BSYNC B1 ;  /* 0x0000000000017941 */ /* 0x000fea0003800000 */
.L_x_16258:
        /* <DEDUP_REMOVED lines=9> */
.L_x_16262:
[----:B------:R-:W-:Y:S01]  /*12af0*/  IMAD.MOV.U32 R22, RZ, RZ, R31 ;  /* 0x000000ffff167224 */ /* 0x000fe200078e001f */
[----:B------:R-:W-:Y:S01]  /*12b00*/  PRMT R5, R2, 0x7610, R5 ;  /* 0x0000761002057816 */ /* 0x000fe20000000005 */
[----:B------:R-:W-:Y:S01]  /*12b10*/  IMAD.MOV.U32 R31, RZ, RZ, R4 ;  /* 0x000000ffff1f7224 */ /* 0x000fe200078e0004 */
[----:B------:R-:W-:-:S07]  /*12b20*/  PRMT R2, R25, 0x7610, R2 ;  /* 0x0000761019027816 */ /* 0x000fce0000000002 */
.L_x_16263:
[----:B------:R-:W-:Y:S05]  /*12b30*/  BSYNC B1 ;  /* 0x0000000000017941 */ /* 0x000fea0003800000 */
.L_x_16261:
        /* <DEDUP_REMOVED lines=9> */
.L_x_16265:
[----:B------:R-:W-:Y:S01]  /*12bd0*/  IMAD.MOV.U32 R33, RZ, RZ, R22 ;  /* 0x000000ffff217224 */ /* 0x000fe200078e0016 */
[----:B------:R-:W-:Y:S01]  /*12be0*/  PRMT R2, R2, 0x5410, R5 ;  /* 0x0000541002027816 */ /* 0x000fe20000000005 */
[----:B------:R-:W-:Y:S01]  /*12bf0*/  IMAD.MOV.U32 R22, RZ, RZ, R7 ;  /* 0x000000ffff167224 */ /* 0x000fe200078e0007 */
[----:B------:R-:W-:-:S07]  /*12c00*/  PRMT R5, R25, 0x7632, R5 ;  /* 0x0000763219057816 */ /* 0x000fce0000000005 */
.L_x_16266:
[----:B------:R-:W-:Y:S05]  /*12c10*/  BSYNC B1 ;  /* 0x0000000000017941 */ /* 0x000fea0003800000 */
.L_x_16264:
        /* <DEDUP_REMOVED lines=9> */
.L_x_16268:
[----:B------:R-:W-:Y:S01]  /*12cb0*/  IMAD.MOV.U32 R4, RZ, RZ, R33 ;  /* 0x000000ffff047224 */ /* 0x000fe200078e0021 */
[----:B------:R-:W-:Y:S01]  /*12cc0*/  PRMT R5, R5, 0x7610, R2 ;  /* 0x0000761005057816 */ /* 0x000fe20000000002 */
[----:B------:R-:W-:Y:S01]  /*12cd0*/  IMAD.MOV.U32 R33, RZ, RZ, R6 ;  /* 0x000000ffff217224 */ /* 0x000fe200078e0006 */
[----:B------:R-:W-:-:S07]  /*12ce0*/  PRMT R2, R2, 0x5410, R28 ;  /* 0x0000541002027816 */ /* 0x000fce000000001c */
.L_x_16269:
[----:B------:R-:W-:Y:S05]  /*12cf0*/  BSYNC B1 ;  /* 0x0000000000017941 */ /* 0x000fea0003800000 */
.L_x_16267:
        /* <DEDUP_REMOVED lines=9> */
.L_x_16271:
[----:B------:R-:W-:Y:S01]  /*12d90*/  IMAD.MOV.U32 R7, RZ, RZ, R4 ;  /* 0x000000ffff077224 */ /* 0x000fe200078e0004 */
[C---:B------:R-:W-:Y:S01]  /*12da0*/  PRMT R6, R5.reuse, 0x7632, R6 ;  /* 0x0000763205067816 */ /* 0x040fe20000000006 */
[----:B------:R-:W-:Y:S01]  /*12db0*/  IMAD.MOV.U32 R4, RZ, RZ, R9 ;  /* 0x000000ffff047224 */ /* 0x000fe200078e0009 */
[----:B------:R-:W-:-:S07]  /*12dc0*/  PRMT R5, R5, 0x7610, R28 ;  /* 0x0000761005057816 */ /* 0x000fce000000001c */
.L_x_16272:
[----:B------:R-:W-:Y:S05]  /*12dd0*/  BSYNC B1 ;  /* 0x0000000000017941 */ /* 0x000fea0003800000 */
.L_x_16270:
        /* <DEDUP_REMOVED lines=9> */
.L_x_16274:
[----:B------:R-:W-:Y:S01]  /*12e70*/  IMAD.MOV.U32 R9, RZ, RZ, R7 ;  /* 0x000000ffff097224 */ /* 0x000fe200078e0007 */
[----:B------:R-:W-:Y:S01]  /*12e80*/  PRMT R6, R29, 0x5410, R6 ;  /* 0x000054101d067816 */ /* 0x000fe20000000006 */
[----:B------:R-:W-:-:S07]  /*12e90*/  IMAD.MOV.U32 R7, RZ, RZ, R8 ;  /* 0x000000ffff077224 */ /* 0x000fce00078e0008 */
.L_x_16275:
[----:B------:R-:W-:Y:S05]  /*12ea0*/  BSYNC B1 ;  /* 0x0000000000017941 */ /* 0x000fea0003800000 */
.L_x_16273:
        /* <DEDUP_REMOVED lines=16> */
.L_x_16277:
[----:B------:R-:W-:Y:S01]  /*12fb0*/  PRMT R11, R11, 0x7610, R30 ;  /* 0x000076100b0b7816 */ /* 0x000fe2000000001e */
[----:B------:R-:W-:Y:S02]  /*12fc0*/  IMAD.MOV.U32 R8, RZ, RZ, R3 ;  /* 0x000000ffff087224 */ /* 0x000fe400078e0003 */
[----:B------:R-:W-:Y:S01]  /*12fd0*/  IMAD.MOV.U32 R3, RZ, RZ, R20 ;  /* 0x000000ffff037224 */ /* 0x000fe200078e0014 */
[----:B------:R-:W-:-:S07]  /*12fe0*/  PRMT R30, R30, 0x5410, R11 ;  /* 0x000054101e1e7816 */ /* 0x000fce000000000b */
.L_x_16278:
[----:B------:R-:W-:Y:S05]  /*12ff0*/  BSYNC B1 ;  /* 0x0000000000017941 */ /* 0x000fea0003800000 */
.L_x_16276:
        /* <DEDUP_REMOVED lines=9> */
.L_x_16280:
[----:B------:R-:W-:Y:S01]  /*13090*/  IMAD.MOV.U32 R23, RZ, RZ, R8 ;  /* 0x000000ffff177224 */ /* 0x000fe200078e0008 */
[----:B------:R-:W-:Y:S01]  /*130a0*/  PRMT R11, R11, 0x5432, R2 ;  /* 0x000054320b0b7816 */ /* 0x000fe20000000002 */
[----:B------:R-:W-:-:S07]  /*130b0*/  IMAD.MOV.U32 R8, RZ, RZ, R31 ;  /* 0x000000ffff087224 */ /* 0x000fce00078e001f */
.L_x_16281:
[----:B------:R-:W-:Y:S05]  /*130c0*/  BSYNC B1 ;  /* 0x0000000000017941 */ /* 0x000fea0003800000 */
.L_x_16279:
        /* <DEDUP_REMOVED lines=9> */
.L_x_16283:
[----:B------:R-:W-:Y:S01]  /*13160*/  IMAD.MOV.U32 R14, RZ, RZ, R23 ;  /* 0x000000ffff0e7224 */ /* 0x000fe200078e0017 */
[--C-:B------:R-:W-:Y:S01]  /*13170*/  PRMT R20, R20, 0x5410, R11.reuse ;  /* 0x0000541014147816 */ /* 0x100fe2000000000b */
[----:B------:R-:W-:Y:S01]  /*13180*/  IMAD.MOV.U32 R23, RZ, RZ, R22 ;  /* 0x000000ffff177224 */ /* 0x000fe200078e0016 */
[----:B------:R-:W-:-:S07]  /*13190*/  PRMT R11, R5, 0x7610, R11 ;  /* 0x00007610050b7816 */ /* 0x000fce000000000b */
.L_x_16284:
[----:B------:R-:W-:Y:S05]  /*131a0*/  BSYNC B1 ;  /* 0x0000000000017941 */ /* 0x000fea0003800000 */
.L_x_16282:
        /* <DEDUP_REMOVED lines=9> */
.L_x_16286:
[C---:B------:R-:W-:Y:S01]  /*13240*/  PRMT R2, R20.reuse, 0x7632, R2 ;  /* 0x0000763214027816 */ /* 0x040fe20000000002 */
[----:B------:R-:W-:Y:S02]  /*13250*/  IMAD.MOV.U32 R25, RZ, RZ, R14 ;  /* 0x000000ffff197224 */ /* 0x000fe400078e000e */
[----:B------:R-:W-:Y:S01]  /*13260*/  IMAD.MOV.U32 R14, RZ, RZ, R33 ;  /* 0x000000ffff0e7224 */ /* 0x000fe200078e0021 */
[----:B------:R-:W-:-:S07]  /*13270*/  PRMT R20, R20, 0x7610, R2 ;  /* 0x0000761014147816 */ /* 0x000fce0000000002 */
.L_x_16287:
[----:B------:R-:W-:Y:S05]  /*13280*/  BSYNC B1 ;  /* 0x0000000000017941 */ /* 0x000fea0003800000 */
.L_x_16285:
        /* <DEDUP_REMOVED lines=9> */
.L_x_16289:
[----:B------:R-:W-:Y:S01]  /*13320*/  IMAD.MOV.U32 R22, RZ, RZ, R25 ;  /* 0x000000ffff167224 */ /* 0x000fe200078e0019 */
[----:B------:R-:W-:Y:S01]  /*13330*/  PRMT R2, R5, 0x5432, R2 ;  /* 0x0000543205027816 */ /* 0x000fe20000000002 */
[----:B------:R-:W-:-:S07]  /*13340*/  IMAD.MOV.U32 R25, RZ, RZ, R4 ;  /* 0x000000ffff197224 */ /* 0x000fce00078e0004 */
.L_x_16290:
[----:B------:R-:W-:Y:S05]  /*13350*/  BSYNC B1 ;  /* 0x0000000000017941 */ /* 0x000fea0003800000 */
.L_x_16288:
        /* <DEDUP_REMOVED lines=9> */
.L_x_16292:
[----:B------:R-:W-:Y:S01]  /*133f0*/  IMAD.MOV.U32 R4, RZ, RZ, R22 ;  /* 0x000000ffff047224 */ /* 0x000fe200078e0016 */
[----:B------:R-:W-:Y:S01]  /*13400*/  PRMT R5, R5, 0x7610, R2 ;  /* 0x0000761005057816 */ /* 0x000fe20000000002 */
[----:B------:R-:W-:Y:S01]  /*13410*/  IMAD.MOV.U32 R22, RZ, RZ, R7 ;  /* 0x000000ffff167224 */ /* 0x000fe200078e0007 */
[----:B------:R-:W-:-:S07]  /*13420*/  PRMT R2, R2, 0x5410, R6 ;  /* 0x0000541002027816 */ /* 0x000fce0000000006 */
.L_x_16293:
[----:B------:R-:W-:Y:S05]  /*13430*/  BSYNC B1 ;  /* 0x0000000000017941 */ /* 0x000fea0003800000 */
.L_x_16291:
        /* <DEDUP_REMOVED lines=9> */
.L_x_16295:
[----:B------:R-:W-:Y:S01]  /*134d0*/  IMAD.MOV.U32 R7, RZ, RZ, R4 ;  /* 0x000000ffff077224 */ /* 0x000fe200078e0004 */
[----:B------:R-:W-:Y:S01]  /*134e0*/  PRMT R5, R5, 0x7632, R6 ;  /* 0x0000763205057816 */ /* 0x000fe20000000006 */
[----:B------:R-:W-:-:S07]  /*134f0*/  IMAD.MOV.U32 R4, RZ, RZ, R9 ;  /* 0x000000ffff047224 */ /* 0x000fce00078e0009 */
.L_x_16296:
[----:B------:R-:W-:Y:S05]  /*13500*/  BSYNC B1 ;  /* 0x0000000000017941 */ /* 0x000fea0003800000 */
.L_x_16294:
        /* <DEDUP_REMOVED lines=16> */
.L_x_16298:
[----:B------:R-:W-:Y:S01]  /*13610*/  IMAD.MOV.U32 R6, RZ, RZ, R3 ;  /* 0x000000ffff067224 */ /* 0x000fe200078e0003 */
[C---:B------:R-:W-:Y:S01]  /*13620*/  PRMT R9, R30.reuse, 0x7632, R9 ;  /* 0x000076321e097816 */ /* 0x040fe20000000009 */
[----:B------:R-:W-:Y:S01]  /*13630*/  IMAD.MOV.U32 R3, RZ, RZ, R8 ;  /* 0x000000ffff037224 */ /* 0x000fe200078e0008 */
[----:B------:R-:W-:-:S07]  /*13640*/  PRMT R30, R30, 0x7610, R11 ;  /* 0x000076101e1e7816 */ /* 0x000fce000000000b */
.L_x_16299:
[----:B------:R-:W-:Y:S05]  /*13650*/  BSYNC B1 ;  /* 0x0000000000017941 */ /* 0x000fea0003800000 */
.L_x_16297:
        /* <DEDUP_REMOVED lines=9> */
.L_x_16301:
[----:B------:R-:W-:Y:S01]  /*136f0*/  IMAD.MOV.U32 R29, RZ, RZ, R6 ;  /* 0x000000ffff1d7224 */ /* 0x000fe200078e0006 */
[----:B------:R-:W-:Y:S01]  /*13700*/  PRMT R8, R8, 0x5410, R9 ;  /* 0x0000541008087816 */ /* 0x000fe20000000009 */
[----:B------:R-:W-:Y:S01]  /*13710*/  IMAD.MOV.U32 R6, RZ, RZ, R23 ;  /* 0x000000ffff067224 */ /* 0x000fe200078e0017 */
[----:B------:R-:W-:-:S07]  /*13720*/  PRMT R9, R11, 0x7610, R9 ;  /* 0x000076100b097816 */ /* 0x000fce0000000009 */
.L_x_16302:
[----:B------:R-:W-:Y:S05]  /*13730*/  BSYNC B1 ;  /* 0x0000000000017941 */ /* 0x000fea0003800000 */
.L_x_16300:
        /* <DEDUP_REMOVED lines=9> */
.L_x_16304:
[----:B------:R-:W-:Y:S01]  /*137d0*/  IMAD.MOV.U32 R16, RZ, RZ, R29 ;  /* 0x000000ffff107224 */ /* 0x000fe200078e001d */
[----:B------:R-:W-:Y:S01]  /*137e0*/  PRMT R9, R9, 0x7610, R8 ;  /* 0x0000761009097816 */ /* 0x000fe20000000008 */
[----:B------:R-:W-:Y:S01]  /*137f0*/  IMAD.MOV.U32 R29, RZ, RZ, R14 ;  /* 0x000000ffff1d7224 */ /* 0x000fe200078e000e */
[----:B------:R-:W-:-:S07]  /*13800*/  PRMT R8, R8, 0x7610, R20 ;  /* 0x0000761008087816 */ /* 0x000fce0000000014 */
.L_x_16305:
[----:B------:R-:W-:Y:S05]  /*13810*/  BSYNC B1 ;  /* 0x0000000000017941 */ /* 0x000fea0003800000 */
.L_x_16303:
        /* <DEDUP_REMOVED lines=9> */
.L_x_16307:
[----:B------:R-:W-:Y:S01]  /*138b0*/  IMAD.MOV.U32 R11, RZ, RZ, R16 ;  /* 0x000000ffff0b7224 */ /* 0x000fe200078e0010 */
[----:B------:R-:W-:Y:S01]  /*138c0*/  PRMT R14, R14, 0x7610, R9 ;  /* 0x000076100e0e7816 */ /* 0x000fe20000000009 */
[----:B------:R-:W-:Y:S01]  /*138d0*/  IMAD.MOV.U32 R16, RZ, RZ, R25 ;  /* 0x000000ffff107224 */ /* 0x000fe200078e0019 */
[----:B------:R-:W-:-:S07]  /*138e0*/  PRMT R9, R9, 0x5410, R2 ;  /* 0x0000541009097816 */ /* 0x000fce0000000002 */
.L_x_16308:
[----:B------:R-:W-:Y:S05]  /*138f0*/  BSYNC B1 ;  /* 0x0000000000017941 */ /* 0x000fea0003800000 */
.L_x_16306:
        /* <DEDUP_REMOVED lines=9> */
.L_x_16310:
[C---:B------:R-:W-:Y:S01]  /*13990*/  PRMT R2, R14.reuse, 0x7632, R2 ;  /* 0x000076320e027816 */ /* 0x040fe20000000002 */
[----:B------:R-:W-:Y:S02]  /*139a0*/  IMAD.MOV.U32 R23, RZ, RZ, R11 ;  /* 0x000000ffff177224 */ /* 0x000fe400078e000b */
[----:B------:R-:W-:Y:S01]  /*139b0*/  IMAD.MOV.U32 R11, RZ, RZ, R22 ;  /* 0x000000ffff0b7224 */ /* 0x000fe200078e0016 */
[----:B------:R-:W-:-:S07]  /*139c0*/  PRMT R14, R14, 0x7610, R2 ;  /* 0x000076100e0e7816 */ /* 0x000fce0000000002 */
.L_x_16311:
[----:B------:R-:W-:Y:S05]  /*139d0*/  BSYNC B1 ;  /* 0x0000000000017941 */ /* 0x000fea0003800000 */
.L_x_16309:
        /* <DEDUP_REMOVED lines=9> */
.L_x_16313:
[----:B------:R-:W-:Y:S01]  /*13a70*/  IMAD.MOV.U32 R20, RZ, RZ, R23 ;  /* 0x000000ffff147224 */ /* 0x000fe200078e0017 */
[----:B------:R-:W-:Y:S01]  /*13a80*/  PRMT R2, R5, 0x5432, R2 ;  /* 0x0000543205027816 */ /* 0x000fe20000000002 */
[----:B------:R-:W-:-:S07]  /*13a90*/  IMAD.MOV.U32 R23, RZ, RZ, R4 ;  /* 0x000000ffff177224 */ /* 0x000fce00078e0004 */
.L_x_16314:
[----:B------:R-:W-:Y:S05]  /*13aa0*/  BSYNC B1 ;  /* 0x0000000000017941 */ /* 0x000fea0003800000 */
.L_x_16312:
        /* <DEDUP_REMOVED lines=9> */
.L_x_16316:
[----:B------:R-:W-:Y:S01]  /*13b40*/  PRMT R5, R5, 0x7610, R2 ;  /* 0x0000761005057816 */ /* 0x000fe20000000002 */
[----:B------:R-:W-:Y:S02]  /*13b50*/  IMAD.MOV.U32 R4, RZ, RZ, R20 ;  /* 0x000000ffff047224 */ /* 0x000fe400078e0014 */
[----:B------:R-:W-:Y:S01]  /*13b60*/  IMAD.MOV.U32 R20, RZ, RZ, R7 ;  /* 0x000000ffff147224 */ /* 0x000fe200078e0007 */
[----:B------:R-:W-:-:S07]  /*13b70*/  PRMT R2, R2, 0x5410, R5 ;  /* 0x0000541002027816 */ /* 0x000fce0000000005 */
.L_x_16317:
[----:B------:R-:W-:Y:S05]  /*13b80*/  BSYNC B1 ;  /* 0x0000000000017941 */ /* 0x000fea0003800000 */
.L_x_16315:
        /* <DEDUP_REMOVED lines=16> */
.L_x_16319:
[----:B------:R-:W-:Y:S01]  /*13c90*/  IMAD.MOV.U32 R22, RZ, RZ, R3 ;  /* 0x000000ffff167224 */ /* 0x000fe200078e0003 */
[----:B------:R-:W-:Y:S01]  /*13ca0*/  PRMT R7, R7, 0x7610, R30 ;  /* 0x0000761007077816 */ /* 0x000fe2000000001e */
[----:B------:R-:W-:Y:S01]  /*13cb0*/  IMAD.MOV.U32 R3, RZ, RZ, R6 ;  /* 0x000000ffff037224 */ /* 0x000fe200078e0006 */
[----:B------:R-:W-:-:S07]  /*13cc0*/  PRMT R30, R30, 0x5410, R9 ;  /* 0x000054101e1e7816 */ /* 0x000fce0000000009 */
.L_x_16320:
[----:B------:R-:W-:Y:S05]  /*13cd0*/  BSYNC B1 ;  /* 0x0000000000017941 */ /* 0x000fea0003800000 */
.L_x_16318:
        /* <DEDUP_REMOVED lines=9> */
.L_x_16322:
[----:B------:R-:W-:Y:S01]  /*13d70*/  IMAD.MOV.U32 R15, RZ, RZ, R22 ;  /* 0x000000ffff0f7224 */ /* 0x000fe200078e0016 */
[C---:B------:R-:W-:Y:S01]  /*13d80*/  PRMT R5, R7.reuse, 0x7632, R5 ;  /* 0x0000763207057816 */ /* 0x040fe20000000005 */
[----:B------:R-:W-:Y:S01]  /*13d90*/  IMAD.MOV.U32 R22, RZ, RZ, R29 ;  /* 0x000000ffff167224 */ /* 0x000fe200078e001d */
[----:B------:R-:W-:-:S07]  /*13da0*/  PRMT R7, R7, 0x7610, R8 ;  /* 0x0000761007077816 */ /* 0x000fce0000000008 */
.L_x_16323:
[----:B------:R-:W-:Y:S05]  /*13db0*/  BSYNC B1 ;  /* 0x0000000000017941 */ /* 0x000fea0003800000 */
.L_x_16321:
        /* <DEDUP_REMOVED lines=9> */
.L_x_16325:
[----:B------:R-:W-:Y:S01]  /*13e50*/  IMAD.MOV.U32 R6, RZ, RZ, R15 ;  /* 0x000000ffff067224 */ /* 0x000fe200078e000f */
[----:B------:R-:W-:Y:S01]  /*13e60*/  PRMT R7, R5, 0x7610, R7 ;  /* 0x0000761005077816 */ /* 0x000fe20000000007 */
[----:B------:R-:W-:Y:S01]  /*13e70*/  IMAD.MOV.U32 R15, RZ, RZ, R16 ;  /* 0x000000ffff0f7224 */ /* 0x000fe200078e0010 */
[----:B------:R-:W-:-:S07]  /*13e80*/  PRMT R5, R9, 0x7632, R5 ;  /* 0x0000763209057816 */ /* 0x000fce0000000005 */
.L_x_16326:
[----:B------:R-:W-:Y:S05]  /*13e90*/  BSYNC B1 ;  /* 0x0000000000017941 */ /* 0x000fea0003800000 */
.L_x_16324:
        /* <DEDUP_REMOVED lines=9> */
.L_x_16328:
[----:B------:R-:W-:Y:S01]  /*13f30*/  IMAD.MOV.U32 R8, RZ, RZ, R6 ;  /* 0x000000ffff087224 */ /* 0x000fe200078e0006 */
[----:B------:R-:W-:Y:S01]  /*13f40*/  PRMT R9, R9, 0x5410, R7 ;  /* 0x0000541009097816 */ /* 0x000fe20000000007 */
[----:B------:R-:W-:Y:S01]  /*13f50*/  IMAD.MOV.U32 R6, RZ, RZ, R11 ;  /* 0x000000ffff067224 */ /* 0x000fe200078e000b */
[----:B------:R-:W-:-:S07]  /*13f60*/  PRMT R7, R14, 0x7632, R7 ;  /* 0x000076320e077816 */ /* 0x000fce0000000007 */
.L_x_16329:
[----:B------:R-:W-:Y:S05]  /*13f70*/  BSYNC B1 ;  /* 0x0000000000017941 */ /* 0x000fea0003800000 */
.L_x_16327:
        /* <DEDUP_REMOVED lines=9> */
.L_x_16331:
[----:B------:R-:W-:Y:S01]  /*14010*/  IMAD.MOV.U32 R11, RZ, RZ, R8 ;  /* 0x000000ffff0b7224 */ /* 0x000fe200078e0008 */
[----:B------:R-:W-:Y:S01]  /*14020*/  PRMT R14, R14, 0x7610, R9 ;  /* 0x000076100e0e7816 */ /* 0x000fe20000000009 */
[----:B------:R-:W-:Y:S01]  /*14030*/  IMAD.MOV.U32 R8, RZ, RZ, R23 ;  /* 0x000000ffff087224 */ /* 0x000fe200078e0017 */
[----:B------:R-:W-:-:S07]  /*14040*/  PRMT R9, R9, 0x5410, R2 ;  /* 0x0000541009097816 */ /* 0x000fce0000000002 */
.L_x_16332:
[----:B------:R-:W-:Y:S05]  /*14050*/  BSYNC B1 ;  /* 0x0000000000017941 */ /* 0x000fea0003800000 */
.L_x_16330:
        /* <DEDUP_REMOVED lines=9> */
.L_x_16334:
[C---:B------:R-:W-:Y:S01]  /*140f0*/  PRMT R2, R14.reuse, 0x7632, R2 ;  /* 0x000076320e027816 */ /* 0x040fe20000000002 */
[----:B------:R-:W-:Y:S02]  /*14100*/  IMAD.MOV.U32 R17, RZ, RZ, R11 ;  /* 0x000000ffff117224 */ /* 0x000fe400078e000b */
[----:B------:R-:W-:Y:S01]  /*14110*/  IMAD.MOV.U32 R11, RZ, RZ, R20 ;  /* 0x000000ffff0b7224 */ /* 0x000fe200078e0014 */
[----:B------:R-:W-:-:S07]  /*14120*/  PRMT R14, R14, 0x7610, R2 ;  /* 0x000076100e0e7816 */ /* 0x000fce0000000002 */
.L_x_16335:
[----:B------:R-:W-:Y:S05]  /*14130*/  BSYNC B1 ;  /* 0x0000000000017941 */ /* 0x000fea0003800000 */
.L_x_16333:
        /* <DEDUP_REMOVED lines=9> */
.L_x_16337:
[----:B------:R-:W-:Y:S01]  /*141d0*/  IMAD.MOV.U32 R16, RZ, RZ, R17 ;  /* 0x000000ffff107224 */ /* 0x000fe200078e0011 */
[----:B------:R-:W-:Y:S01]  /*141e0*/  PRMT R2, R5, 0x5432, R2 ;  /* 0x0000543205027816 */ /* 0x000fe20000000002 */
[----:B------:R-:W-:-:S07]  /*141f0*/  IMAD.MOV.U32 R17, RZ, RZ, R4 ;  /* 0x000000ffff117224 */ /* 0x000fce00078e0004 */
.L_x_16338:
[----:B------:R-:W-:Y:S05]  /*14200*/  BSYNC B1 ;  /* 0x0000000000017941 */ /* 0x000fea0003800000 */
.L_x_16336:
        /* <DEDUP_REMOVED lines=16> */
.L_x_16340:
[----:B------:R-:W-:Y:S01]  /*14310*/  IMAD.MOV.U32 R4, RZ, RZ, R3 ;  /* 0x000000ffff047224 */ /* 0x000fe200078e0003 */
[----:B------:R-:W-:Y:S01]  /*14320*/  PRMT R5, R5, 0x7610, R30 ;  /* 0x0000761005057816 */ /* 0x000fe2000000001e */
[----:B------:R-:W-:Y:S01]  /*14330*/  IMAD.MOV.U32 R3, RZ, RZ, R22 ;  /* 0x000000ffff037224 */ /* 0x000fe200078e0016 */
[----:B------:R-:W-:-:S07]  /*14340*/  PRMT R30, R30, 0x7610, R7 ;  /* 0x000076101e1e7816 */ /* 0x000fce0000000007 */
.L_x_16341:
[----:B------:R-:W-:Y:S05]  /*14350*/  BSYNC B1 ;  /* 0x0000000000017941 */ /* 0x000fea0003800000 */
.L_x_16339:
        /* <DEDUP_REMOVED lines=9> */
.L_x_16343:
[----:B------:R-:W-:Y:S01]  /*143f0*/  IMAD.MOV.U32 R23, RZ, RZ, R4 ;  /* 0x000000ffff177224 */ /* 0x000fe200078e0004 */
[C---:B------:R-:W-:Y:S01]  /*14400*/  PRMT R9, R5.reuse, 0x7632, R9 ;  /* 0x0000763205097816 */ /* 0x040fe20000000009 */
[----:B------:R-:W-:Y:S01]  /*14410*/  IMAD.MOV.U32 R4, RZ, RZ, R15 ;  /* 0x000000ffff047224 */ /* 0x000fe200078e000f */
[----:B------:R-:W-:-:S07]  /*14420*/  PRMT R5, R5, 0x5410, R5 ;  /* 0x0000541005057816 */ /* 0x000fce0000000005 */
.L_x_16344:
[----:B------:R-:W-:Y:S05]  /*14430*/  BSYNC B1 ;  /* 0x0000000000017941 */ /* 0x000fea0003800000 */
.L_x_16342:
        /* <DEDUP_REMOVED lines=9> */
.L_x_16346:
[----:B------:R-:W-:Y:S01]  /*144d0*/  IMAD.MOV.U32 R15, RZ, RZ, R23 ;  /* 0x000000ffff0f7224 */ /* 0x000fe200078e0017 */
[----:B------:R-:W-:Y:S01]  /*144e0*/  PRMT R5, R9, 0x7610, R5 ;  /* 0x0000761009057816 */ /* 0x000fe20000000005 */
[----:B------:R-:W-:Y:S01]  /*144f0*/  IMAD.MOV.U32 R23, RZ, RZ, R6 ;  /* 0x000000ffff177224 */ /* 0x000fe200078e0006 */
[----:B------:R-:W-:-:S07]  /*14500*/  PRMT R9, R7, 0x7610, R9 ;  /* 0x0000761007097816 */ /* 0x000fce0000000009 */
.L_x_16347:
[----:B------:R-:W-:Y:S05]  /*14510*/  BSYNC B1 ;  /* 0x0000000000017941 */ /* 0x000fea0003800000 */
.L_x_16345:
        /* <DEDUP_REMOVED lines=9> */
.L_x_16349:
[----:B------:R-:W-:Y:S01]  /*145b0*/  IMAD.MOV.U32 R6, RZ, RZ, R15 ;  /* 0x000000ffff067224 */ /* 0x000fe200078e000f */
[----:B------:R-:W-:Y:S01]  /*145c0*/  PRMT R7, R5, 0x7610, R7 ;  /* 0x0000761005077816 */ /* 0x000fe20000000007 */
[----:B------:R-:W-:Y:S01]  /*145d0*/  IMAD.MOV.U32 R15, RZ, RZ, R8 ;  /* 0x000000ffff0f7224 */ /* 0x000fe200078e0008 */
[----:B------:R-:W-:-:S07]  /*145e0*/  PRMT R5, R9, 0x7632, R5 ;  /* 0x0000763209057816 */ /* 0x000fce0000000005 */
.L_x_16350:
[----:B------:R-:W-:Y:S05]  /*145f0*/  BSYNC B1 ;  /* 0x0000000000017941 */ /* 0x000fea0003800000 */
.L_x_16348:
        /* <DEDUP_REMOVED lines=9> */
.L_x_16352:
[----:B------:R-:W-:Y:S01]  /*14690*/  IMAD.MOV.U32 R8, RZ, RZ, R6 ;  /* 0x000000ffff087224 */ /* 0x000fe200078e0006 */
[----:B------:R-:W-:Y:S01]  /*146a0*/  PRMT R7, R14, 0x5432, R7 ;  /* 0x000054320e077816 */ /* 0x000fe20000000007 */
[----:B------:R-:W-:-:S07]  /*146b0*/  IMAD.MOV.U32 R6, RZ, RZ, R11 ;  /* 0x000000ffff067224 */ /* 0x000fce00078e000b */
.L_x_16353:
[----:B------:R-:W-:Y:S05]  /*146c0*/  BSYNC B1 ;  /* 0x0000000000017941 */ /* 0x000fea0003800000 */
.L_x_16351:
        /* <DEDUP_REMOVED lines=9> */
.L_x_16355:
[----:B------:R-:W-:Y:S01]  /*14760*/  IMAD.MOV.U32 R11, RZ, RZ, R8 ;  /* 0x000000ffff0b7224 */ /* 0x000fe200078e0008 */
[----:B------:R-:W-:Y:S01]  /*14770*/  PRMT R9, R9, 0x7610, R7 ;  /* 0x0000761009097816 */ /* 0x000fe20000000007 */
[----:B------:R-:W-:Y:S01]  /*14780*/  IMAD.MOV.U32 R8, RZ, RZ, R17 ;  /* 0x000000ffff087224 */ /* 0x000fe200078e0011 */
[----:B------:R-:W-:-:S07]  /*14790*/  PRMT R7, R7, 0x5410, R2 ;  /* 0x0000541007077816 */ /* 0x000fce0000000002 */
.L_x_16356:
[----:B------:R-:W-:Y:S05]  /*147a0*/  BSYNC B1 ;  /* 0x0000000000017941 */ /* 0x000fea0003800000 */
.L_x_16354:
        /* <DEDUP_REMOVED lines=9> */
.L_x_16358:
[C---:B------:R-:W-:Y:S01]  /*14840*/  PRMT R2, R9.reuse, 0x7632, R2 ;  /* 0x0000763209027816 */ /* 0x040fe20000000002 */
[----:B------:R-:W-:Y:S02]  /*14850*/  IMAD.MOV.U32 R14, RZ, RZ, R11 ;  /* 0x000000ffff0e7224 */ /* 0x000fe400078e000b */
[----:B------:R-:W-:Y:S01]  /*14860*/  IMAD.MOV.U32 R11, RZ, RZ, R16 ;  /* 0x000000ffff0b7224 */ /* 0x000fe200078e0010 */
[----:B------:R-:W-:-:S07]  /*14870*/  PRMT R9, R9, 0x7610, R2 ;  /* 0x0000761009097816 */ /* 0x000fce0000000002 */
.L_x_16359:
[----:B------:R-:W-:Y:S05]  /*14880*/  BSYNC B1 ;  /* 0x0000000000017941 */ /* 0x000fea0003800000 */
.L_x_16357:
        /* <DEDUP_REMOVED lines=16> */
.L_x_16361:
[----:B------:R-:W-:Y:S01]  /*14990*/  IMAD.MOV.U32 R16, RZ, RZ, R3 ;  /* 0x000000ffff107224 */ /* 0x000fe200078e0003 */
[----:B------:R-:W-:Y:S01]  /*149a0*/  PRMT R2, R2, 0x7610, R30 ;  /* 0x0000761002027816 */ /* 0x000fe2000000001e */
[----:B------:R-:W-:Y:S01]  /*149b0*/  IMAD.MOV.U32 R3, RZ, RZ, R4 ;  /* 0x000000ffff037224 */ /* 0x000fe200078e0004 */
[----:B------:R-:W-:-:S07]  /*149c0*/  PRMT R30, R30, 0x7610, R5 ;  /* 0x000076101e1e7816 */ /* 0x000fce0000000005 */
.L_x_16362:
[----:B------:R-:W-:Y:S05]  /*149d0*/  BSYNC B1 ;  /* 0x0000000000017941 */ /* 0x000fea0003800000 */
.L_x_16360:
        /* <DEDUP_REMOVED lines=9> */
.L_x_16364:
[----:B------:R-:W-:Y:S01]  /*14a70*/  IMAD.MOV.U32 R4, RZ, RZ, R16 ;  /* 0x000000ffff047224 */ /* 0x000fe200078e0010 */
[C---:B------:R-:W-:Y:S01]  /*14a80*/  PRMT R18, R2.reuse, 0x7632, R18 ;  /* 0x0000763202127816 */ /* 0x040fe20000000012 */
[----:B------:R-:W-:Y:S01]  /*14a90*/  IMAD.MOV.U32 R16, RZ, RZ, R23 ;  /* 0x000000ffff107224 */ /* 0x000fe200078e0017 */
[----:B------:R-:W-:-:S07]  /*14aa0*/  PRMT R2, R2, 0x5410, R9 ;  /* 0x0000541002027816 */ /* 0x000fce0000000009 */
.L_x_16365:
[----:B------:R-:W-:Y:S05]  /*14ab0*/  BSYNC B1 ;  /* 0x0000000000017941 */ /* 0x000fea0003800000 */
.L_x_16363:
        /* <DEDUP_REMOVED lines=9> */
.L_x_16367:
[----:B------:R-:W-:Y:S01]  /*14b50*/  IMAD.MOV.U32 R17, RZ, RZ, R4 ;  /* 0x000000ffff117224 */ /* 0x000fe200078e0004 */
[----:B------:R-:W-:Y:S01]  /*14b60*/  PRMT R9, R18, 0x7610, R9 ;  /* 0x0000761012097816 */ /* 0x000fe20000000009 */
[----:B------:R-:W-:Y:S01]  /*14b70*/  IMAD.MOV.U32 R4, RZ, RZ, R15 ;  /* 0x000000ffff047224 */ /* 0x000fe200078e000f */
[----:B------:R-:W-:-:S07]  /*14b80*/  PRMT R18, R5, 0x7610, R18 ;  /* 0x0000761005127816 */ /* 0x000fce0000000012 */
.L_x_16368:
[----:B------:R-:W-:Y:S05]  /*14b90*/  BSYNC B1 ;  /* 0x0000000000017941 */ /* 0x000fea0003800000 */
.L_x_16366:
        /* <DEDUP_REMOVED lines=9> */
.L_x_16370:
[----:B------:R-:W-:Y:S01]  /*14c30*/  IMAD.MOV.U32 R5, RZ, RZ, R17 ;  /* 0x000000ffff057224 */ /* 0x000fe200078e0011 */
[----:B------:R-:W-:Y:S01]  /*14c40*/  PRMT R15, R9, 0x7610, R15 ;  /* 0x00007610090f7816 */ /* 0x000fe2000000000f */
[----:B------:R-:W-:Y:S01]  /*14c50*/  IMAD.MOV.U32 R17, RZ, RZ, R6 ;  /* 0x000000ffff117224 */ /* 0x000fe200078e0006 */
[----:B------:R-:W-:-:S07]  /*14c60*/  PRMT R9, R7, 0x7610, R9 ;  /* 0x0000761007097816 */ /* 0x000fce0000000009 */
.L_x_16371:
[----:B------:R-:W-:Y:S05]  /*14c70*/  BSYNC B1 ;  /* 0x0000000000017941 */ /* 0x000fea0003800000 */
.L_x_16369:
        /* <DEDUP_REMOVED lines=9> */
.L_x_16373:
[----:B------:R-:W-:Y:S01]  /*14d10*/  IMAD.MOV.U32 R6, RZ, RZ, R5 ;  /* 0x000000ffff067224 */ /* 0x000fe200078e0005 */
[----:B------:R-:W-:Y:S01]  /*14d20*/  PRMT R19, R15, 0x7610, R19 ;  /* 0x000076100f137816 */ /* 0x000fe20000000013 */
[----:B------:R-:W-:Y:S01]  /*14d30*/  IMAD.MOV.U32 R5, RZ, RZ, R8 ;  /* 0x000000ffff057224 */ /* 0x000fe200078e0008 */
[----:B------:R-:W-:-:S07]  /*14d40*/  PRMT R15, R7, 0x7632, R15 ;  /* 0x00007632070f7816 */ /* 0x000fce000000000f */
.L_x_16374:
[----:B------:R-:W-:Y:S05]  /*14d50*/  BSYNC B1 ;  /* 0x0000000000017941 */ /* 0x000fea0003800000 */
.L_x_16372:
        /* <DEDUP_REMOVED lines=9> */
.L_x_16376:
[----:B------:R-:W-:Y:S01]  /*14df0*/  IMAD.MOV.U32 R7, RZ, RZ, R6 ;  /* 0x000000ffff077224 */ /* 0x000fe200078e0006 */
[----:B------:R-:W-:Y:S01]  /*14e00*/  PRMT R15, R15, 0x5410, R19 ;  /* 0x000054100f0f7816 */ /* 0x000fe20000000013 */
[----:B------:R-:W-:Y:S01]  /*14e10*/  IMAD.MOV.U32 R6, RZ, RZ, R11 ;  /* 0x000000ffff067224 */ /* 0x000fe200078e000b */
[----:B------:R-:W-:-:S07]  /*14e20*/  PRMT R19, R9, 0x7632, R19 ;  /* 0x0000763209137816 */ /* 0x000fce0000000013 */
.L_x_16377:
[----:B------:R-:W-:Y:S05]  /*14e30*/  BSYNC B1 ;  /* 0x0000000000017941 */ /* 0x000fea0003800000 */
.L_x_16375:
        /* <DEDUP_REMOVED lines=9> */
.L_x_16379:
[----:B------:R-:W-:Y:S01]  /*14ed0*/  IMAD.MOV.U32 R8, RZ, RZ, R7 ;  /* 0x000000ffff087224 */ /* 0x000fe200078e0007 */
[----:B------:R-:W-:Y:S01]  /*14ee0*/  PRMT R18, R18, 0x7610, R15 ;  /* 0x0000761012127816 */ /* 0x000fe2000000000f */
[----:B------:R-:W-:Y:S01]  /*14ef0*/  IMAD.MOV.U32 R7, RZ, RZ, R14 ;  /* 0x000000ffff077224 */ /* 0x000fe200078e000e */
[----:B------:R-:W-:-:S07]  /*14f00*/  PRMT R15, R15, 0x5410, R2 ;  /* 0x000054100f0f7816 */ /* 0x000fce0000000002 */
.L_x_16380:
[----:B------:R-:W-:Y:S05]  /*14f10*/  BSYNC B1 ;  /* 0x0000000000017941 */ /* 0x000fea0003800000 */
.L_x_16378:
        /* <DEDUP_REMOVED lines=16> */
.L_x_16382:
[----:B------:R-:W-:Y:S01]  /*15020*/  IMAD.MOV.U32 R20, RZ, RZ, R3 ;  /* 0x000000ffff147224 */ /* 0x000fe200078e0003 */
[----:B------:R-:W-:Y:S01]  /*15030*/  PRMT R19, R19, 0x7610, R30 ;  /* 0x0000761013137816 */ /* 0x000fe2000000001e */
[----:B------:R-:W-:Y:S01]  /*15040*/  IMAD.MOV.U32 R3, RZ, RZ, R16 ;  /* 0x000000ffff037224 */ /* 0x000fe200078e0010 */
[----:B------:R-:W-:-:S07]  /*15050*/  PRMT R30, R30, 0x7610, R2 ;  /* 0x000076101e1e7816 */ /* 0x000fce0000000002 */
.L_x_16383:
[----:B------:R-:W-:Y:S05]  /*15060*/  BSYNC B1 ;  /* 0x0000000000017941 */ /* 0x000fea0003800000 */
.L_x_16381:
        /* <DEDUP_REMOVED lines=9> */
.L_x_16385:
[----:B------:R-:W-:Y:S01]  /*15100*/  IMAD.MOV.U32 R16, RZ, RZ, R20 ;  /* 0x000000ffff107224 */ /* 0x000fe200078e0014 */
[C---:B------:R-:W-:Y:S01]  /*15110*/  PRMT R23, R19.reuse, 0x7632, R23 ;  /* 0x0000763213177816 */ /* 0x040fe20000000017 */
[----:B------:R-:W-:Y:S01]  /*15120*/  IMAD.MOV.U32 R20, RZ, RZ, R4 ;  /* 0x000000ffff147224 */ /* 0x000fe200078e0004 */
[----:B------:R-:W-:-:S07]  /*15130*/  PRMT R19, R19, 0x5410, R18 ;  /* 0x0000541013137816 */ /* 0x000fce0000000012 */
.L_x_16386:
[----:B------:R-:W-:Y:S05]  /*15140*/  BSYNC B1 ;  /* 0x0000000000017941 */ /* 0x000fea0003800000 */
.L_x_16384:
        /* <DEDUP_REMOVED lines=9> */
.L_x_16388:
[----:B------:R-:W-:Y:S01]  /*151e0*/  IMAD.MOV.U32 R14, RZ, RZ, R16 ;  /* 0x000000ffff0e7224 */ /* 0x000fe200078e0010 */
[----:B------:R-:W-:Y:S01]  /*151f0*/  PRMT R18, R23, 0x7610, R18 ;  /* 0x0000761017127816 */ /* 0x000fe20000000012 */
[----:B------:R-:W-:Y:S01]  /*15200*/  IMAD.MOV.U32 R16, RZ, RZ, R17 ;  /* 0x000000ffff107224 */ /* 0x000fe200078e0011 */
[----:B------:R-:W-:-:S07]  /*15210*/  PRMT R23, R9, 0x7610, R23 ;  /* 0x0000761009177816 */ /* 0x000fce0000000017 */
.L_x_16389:
[----:B------:R-:W-:Y:S05]  /*15220*/  BSYNC B1 ;  /* 0x0000000000017941 */ /* 0x000fea0003800000 */
.L_x_16387:
        /* <DEDUP_REMOVED lines=9> */
.L_x_16391:
[----:B------:R-:W-:Y:S01]  /*152c0*/  IMAD.MOV.U32 R9, RZ, RZ, R14 ;  /* 0x000000ffff097224 */ /* 0x000fe200078e000e */
[----:B------:R-:W-:Y:S01]  /*152d0*/  PRMT R17, R18, 0x7610, R17 ;  /* 0x0000761012117816 */ /* 0x000fe20000000011 */
[----:B------:R-:W-:Y:S01]  /*152e0*/  IMAD.MOV.U32 R14, RZ, RZ, R5 ;  /* 0x000000ffff0e7224 */ /* 0x000fe200078e0005 */
[----:B------:R-:W-:-:S07]  /*152f0*/  PRMT R18, R15, 0x7610, R18 ;  /* 0x000076100f127816 */ /* 0x000fce0000000012 */
.L_x_16392:
[----:B------:R-:W-:Y:S05]  /*15300*/  BSYNC B1 ;  /* 0x0000000000017941 */ /* 0x000fea0003800000 */
.L_x_16390:
        /* <DEDUP_REMOVED lines=9> */
.L_x_16394:
[----:B------:R-:W-:Y:S01]  /*153a0*/  IMAD.MOV.U32 R12, RZ, RZ, R9 ;  /* 0x000000ffff0c7224 */ /* 0x000fe200078e0009 */
[----:B------:R-:W-:Y:S01]  /*153b0*/  PRMT R15, R17, 0x7610, R15 ;  /* 0x00007610110f7816 */ /* 0x000fe2000000000f */
[----:B------:R-:W-:Y:S01]  /*153c0*/  IMAD.MOV.U32 R9, RZ, RZ, R6 ;  /* 0x000000ffff097224 */ /* 0x000fe200078e0006 */
[----:B------:R-:W-:-:S07]  /*153d0*/  PRMT R17, R19, 0x7610, R17 ;  /* 0x0000761013117816 */ /* 0x000fce0000000011 */
.L_x_16395:
[----:B------:R-:W-:Y:S05]  /*153e0*/  BSYNC B1 ;  /* 0x0000000000017941 */ /* 0x000fea0003800000 */
.L_x_16393:
        /* <DEDUP_REMOVED lines=9> */
.L_x_16397:
[----:B------:R-:W-:Y:S01]  /*15480*/  IMAD.MOV.U32 R11, RZ, RZ, R12 ;  /* 0x000000ffff0b7224 */ /* 0x000fe200078e000c */
[----:B------:R-:W-:Y:S01]  /*15490*/  PRMT R17, R17, 0x5410, R15 ;  /* 0x0000541011117816 */ /* 0x000fe2000000000f */
[----:B------:R-:W-:Y:S01]  /*154a0*/  IMAD.MOV.U32 R12, RZ, RZ, R7 ;  /* 0x000000ffff0c7224 */ /* 0x000fe200078e0007 */
[----:B------:R-:W-:-:S07]  /*154b0*/  PRMT R15, R15, 0x7632, R15 ;  /* 0x000076320f0f7816 */ /* 0x000fce000000000f */
.L_x_16398:
[----:B------:R-:W-:Y:S05]  /*154c0*/  BSYNC B1 ;  /* 0x0000000000017941 */ /* 0x000fea0003800000 */
.L_x_16396:
        /* <DEDUP_REMOVED lines=9> */
.L_x_16400:
[----:B------:R-:W-:Y:S01]  /*15560*/  IMAD.MOV.U32 R22, RZ, RZ, R11 ;  /* 0x000000ffff167224 */ /* 0x000fe200078e000b */
[----:B------:R-:W-:Y:S01]  /*15570*/  PRMT R15, R15, 0x7610, R17 ;  /* 0x000076100f0f7816 */ /* 0x000fe20000000011 */
[----:B------:R-:W-:Y:S01]  /*15580*/  IMAD.MOV.U32 R11, RZ, RZ, R8 ;  /* 0x000000ffff0b7224 */ /* 0x000fe200078e0008 */
[----:B------:R-:W-:-:S07]  /*15590*/  PRMT R17, R17, 0x7610, R18 ;  /* 0x0000761011117816 */ /* 0x000fce0000000012 */
.L_x_16401:
[----:B------:R-:W-:Y:S05]  /*155a0*/  BSYNC B1 ;  /* 0x0000000000017941 */ /* 0x000fea0003800000 */
.L_x_16399:
        /* <DEDUP_REMOVED lines=16> */
.L_x_16403:
[----:B------:R-:W-:Y:S01]  /*156b0*/  IMAD.MOV.U32 R2, RZ, RZ, R3 ;  /* 0x000000ffff027224 */ /* 0x000fe200078e0003 */
[----:B------:R-:W-:Y:S01]  /*156c0*/  PRMT R30, R30, 0x7632, R19 ;  /* 0x000076321e1e7816 */ /* 0x000fe20000000013 */
[----:B------:R-:W-:-:S07]  /*156d0*/  IMAD.MOV.U32 R3, RZ, RZ, R20 ;  /* 0x000000ffff037224 */ /* 0x000fce00078e0014 */
.L_x_16404:
[----:B------:R-:W-:Y:S05]  /*156e0*/  BSYNC B1 ;  /* 0x0000000000017941 */ /* 0x000fea0003800000 */
.L_x_16402:
        /* <DEDUP_REMOVED lines=9> */
.L_x_16406:
[----:B------:R-:W-:Y:S01]  /*15780*/  PRMT R29, R29, 0x5410, R30 ;  /* 0x000054101d1d7816 */ /* 0x000fe2000000001e */
[----:B------:R-:W-:Y:S01]  /*15790*/  IMAD.MOV.U32 R5, RZ, RZ, R2 ;  /* 0x000000ffff057224 */ /* 0x000fe200078e0002 */
[----:B------:R-:W-:Y:S01]  /*157a0*/  PRMT R30, R23, 0x7610, R30 ;  /* 0x00007610171e7816 */ /* 0x000fe2000000001e */
[----:B------:R-:W-:-:S07]  /*157b0*/  IMAD.MOV.U32 R2, RZ, RZ, R16 ;  /* 0x000000ffff027224 */ /* 0x000fce00078e0010 */
.L_x_16407:
[----:B------:R-:W-:Y:S05]  /*157c0*/  BSYNC B1 ;  /* 0x0000000000017941 */ /* 0x000fea0003800000 */
.L_x_16405:
        /* <DEDUP_REMOVED lines=9> */
.L_x_16409:
[C---:B------:R-:W-:Y:S01]  /*15860*/  PRMT R25, R29.reuse, 0x7632, R25 ;  /* 0x000076321d197816 */ /* 0x040fe20000000019 */
[----:B------:R-:W-:Y:S01]  /*15870*/  IMAD.MOV.U32 R4, RZ, RZ, R5 ;  /* 0x000000ffff047224 */ /* 0x000fe200078e0005 */
[----:B------:R-:W-:Y:S01]  /*15880*/  PRMT R29, R29, 0x5410, R18 ;  /* 0x000054101d1d7816 */ /* 0x000fe20000000012 */
[----:B------:R-:W-:-:S07]  /*15890*/  IMAD.MOV.U32 R5, RZ, RZ, R14 ;  /* 0x000000ffff057224 */ /* 0x000fce00078e000e */
.L_x_16410:
[----:B------:R-:W-:Y:S05]  /*158a0*/  BSYNC B1 ;  /* 0x0000000000017941 */ /* 0x000fea0003800000 */
.L_x_16408:
        /* <DEDUP_REMOVED lines=9> */
.L_x_16412:
[----:B------:R-:W-:Y:S01]  /*15940*/  IMAD.MOV.U32 R7, RZ, RZ, R4 ;  /* 0x000000ffff077224 */ /* 0x000fe200078e0004 */
[----:B------:R-:W-:Y:S01]  /*15950*/  PRMT R25, R17, 0x5410, R25 ;  /* 0x0000541011197816 */ /* 0x000fe20000000019 */
[----:B------:R-:W-:-:S07]  /*15960*/  IMAD.MOV.U32 R4, RZ, RZ, R9 ;  /* 0x000000ffff047224 */ /* 0x000fce00078e0009 */
.L_x_16413:
[----:B------:R-:W-:Y:S05]  /*15970*/  BSYNC B1 ;  /* 0x0000000000017941 */ /* 0x000fea0003800000 */
.L_x_16411:
        /* <DEDUP_REMOVED lines=9> */
.L_x_16415:
[C---:B------:R-:W-:Y:S01]  /*15a10*/  PRMT R28, R25.reuse, 0x7632, R28 ;  /* 0x00007632191c7816 */ /* 0x040fe2000000001c */
[----:B------:R-:W-:Y:S01]  /*15a20*/  IMAD.MOV.U32 R6, RZ, RZ, R7 ;  /* 0x000000ffff067224 */ /* 0x000fe200078e0007 */
[----:B------:R-:W-:Y:S01]  /*15a30*/  PRMT R25, R25, 0x5410, R15 ;  /* 0x0000541019197816 */ /* 0x000fe2000000000f */
[----:B------:R-:W-:-:S07]  /*15a40*/  IMAD.MOV.U32 R7, RZ, RZ, R12 ;  /* 0x000000ffff077224 */ /* 0x000fce00078e000c */
.L_x_16416:
[----:B------:R-:W-:Y:S05]  /*15a50*/  BSYNC B1 ;  /* 0x0000000000017941 */ /* 0x000fea0003800000 */
.L_x_16414:
        /* <DEDUP_REMOVED lines=9> */
.L_x_16418:
[----:B------:R-:W-:Y:S01]  /*15af0*/  IMAD.MOV.U32 R9, RZ, RZ, R6 ;  /* 0x000000ffff097224 */ /* 0x000fe200078e0006 */
[----:B------:R-:W-:Y:S01]  /*15b00*/  PRMT R28, R17, 0x5432, R28 ;  /* 0x00005432111c7816 */ /* 0x000fe2000000001c */
[----:B------:R-:W-:-:S07]  /*15b10*/  IMAD.MOV.U32 R6, RZ, RZ, R11 ;  /* 0x000000ffff067224 */ /* 0x000fce00078e000b */
.L_x_16419:
[----:B------:R-:W-:Y:S05]  /*15b20*/  BSYNC B1 ;  /* 0x0000000000017941 */ /* 0x000fea0003800000 */
.L_x_16417:
        /* <DEDUP_REMOVED lines=9> */
.L_x_16421:
[C---:B------:R-:W-:Y:S01]  /*15bc0*/  PRMT R29, R28.reuse, 0x7632, R29 ;  /* 0x000076321c1d7816 */ /* 0x040fe2000000001d */
[----:B------:R-:W-:Y:S01]  /*15bd0*/  IMAD.MOV.U32 R8, RZ, RZ, R9 ;  /* 0x000000ffff087224 */ /* 0x000fe200078e0009 */
[----:B------:R-:W-:Y:S01]  /*15be0*/  PRMT R28, R28, 0x7610, R15 ;  /* 0x000076101c1c7816 */ /* 0x000fe2000000000f */
[----:B------:R-:W-:-:S07]  /*15bf0*/  IMAD.MOV.U32 R9, RZ, RZ, R22 ;  /* 0x000000ffff097224 */ /* 0x000fce00078e0016 */
.L_x_16422:
[----:B------:R-:W-:Y:S05]  /*15c00*/  BSYNC B1 ;  /* 0x0000000000017941 */ /* 0x000fea0003800000 */
.L_x_16420:
[----:B------:R-:W-:Y:S01]  /*15c10*/  FADD.FTZ R10, R21, R10 ;  /* 0x0000000a150a7221 */ /* 0x000fe20000010000 */
[----:B------:R-:W-:-:S07]  /*15c20*/  IMAD.MOV.U32 R11, RZ, RZ, R0 ;  /* 0x000000ffff0b7224 */ /* 0x000fce00078e0000 */
.L_x_16254:
[----:B------:R-:W-:Y:S05]  /*15c30*/  BSYNC B0 ;  /* 0x0000000000007941 */ /* 0x000fea0003800000 */
.L_x_16253:
[----:B------:R-:W-:Y:S05]  /*15c40*/  @P2 EXIT ;  /* 0x000000000000294d */ /* 0x000fea0003800000 */
[----:B------:R-:W0:Y:S08]  /*15c50*/  LDC R27, c[0x0][0x230] ;  /* 0x00008c00ff1b7b82 */ /* 0x000e300000000800 */
[----:B--2---:R-:W2:Y:S01]  /*15c60*/  LDC.64 R12, c[0x0][0x218] ;  /* 0x00008600ff0c7b82 */ /* 0x004ea20000000a00 */
[----:B-1----:R-:W1:Y:S07]  /*15c70*/  MUFU.LG2 R10, R10 ;  /* 0x0000000a000a7308 */ /* 0x002e6e0000000c00 */
[----:B------:R-:W3:Y:S01]  /*15c80*/  LDC.64 R16, c[0x0][0x220] ;  /* 0x00008800ff107b82 */ /* 0x000ee20000000a00 */
[----:B0-----:R-:W-:-:S07]  /*15c90*/  ISETP.GE.AND P3, PT, R27, 0x1, PT ;  /* 0x000000011b00780c */ /* 0x001fce0003f66270 */
[----:B------:R-:W0:Y:S01]  /*15ca0*/  LDC.64 R14, c[0x0][0x228] ;  /* 0x00008a00ff0e7b82 */ /* 0x000e220000000a00 */
[----:B------:R-:W-:Y:S01]  /*15cb0*/  ISETP.GE.AND P0, PT, R27, 0x2, PT ;  /* 0x000000021b00780c */ /* 0x000fe20003f06270 */
[----:B--2---:R-:W-:-:S05]  /*15cc0*/  IMAD.WIDE R12, R24, 0x4, R12 ;  /* 0x00000004180c7825 */ /* 0x004fca00078e020c */
[----:B------:R-:W2:Y:S04]  /*15cd0*/  @P3 LDG.E.CONSTANT R23, desc[UR6][R12.64] ;  /* 0x000000060c173981 */ /* 0x000ea8000c1e9900 */
[----:B------:R-:W4:Y:S01]  /*15ce0*/  @P3 LDG.E.CONSTANT R22, desc[UR6][R12.64] ;  /* 0x000000060c163981 */ /* 0x000f22000c1e9900 */
[----:B------:R-:W-:-:S03]  /*15cf0*/  ISETP.GE.AND P1, PT, R27, 0x3, PT ;  /* 0x000000031b00780c */ /* 0x000fc60003f26270 */
[----:B------:R-:W5:Y:S01]  /*15d00*/  @P0 LDG.E.CONSTANT R21, desc[UR6][R12.64] ;  /* 0x000000060c150981 */ /* 0x000f62000c1e9900 */
[----:B------:R-:W-:-:S03]  /*15d10*/  ISETP.GE.AND P2, PT, R27, 0x4, PT ;  /* 0x000000041b00780c */ /* 0x000fc60003f46270 */
[----:B------:R-:W5:Y:S06]  /*15d20*/  @P0 LDG.E.CONSTANT R20, desc[UR6][R12.64] ;  /* 0x000000060c140981 */ /* 0x000f6c000c1e9900 */
[----:B------:R-:W5:Y:S04]  /*15d30*/  @P1 LDG.E.CONSTANT R19, desc[UR6][R12.64] ;  /* 0x000000060c131981 */ /* 0x000f68000c1e9900 */
[----:B------:R-:W5:Y:S04]  /*15d40*/  @P1 LDG.E.CONSTANT R18, desc[UR6][R12.64] ;  /* 0x000000060c121981 */ /* 0x000f68000c1e9900 */
[----:B------:R-:W5:Y:S01]  /*15d50*/  @P2 LDG.E.CONSTANT R0, desc[UR6][R12.64] ;  /* 0x000000060c002981 */ /* 0x000f62000c1e9900 */
[----:B------:R-:W-:-:S02]  /*15d60*/  HADD2.F32 R26, -RZ, R29.H0_H0 ;  /* 0x2000001dff1a7230 */ /* 0x000fc40000004100 */
[--C-:B------:R-:W-:Y:S02]  /*15d70*/  HADD2.F32 R32, -RZ, R28.reuse.H1_H1 ;  /* 0x3000001cff207230 */ /* 0x100fe40000004100 */
[----:B------:R-:W-:Y:S02]  /*15d80*/  IMAD R24, R24, R27, RZ ;  /* 0x0000001b18187224 */ /* 0x000fe400078e02ff */
[--C-:B------:R-:W-:Y:S01]  /*15d90*/  @P3 FADD.FTZ R31, R26, -R11.reuse ;  /* 0x8000000b1a1f3221 */ /* 0x100fe20000010000 */
[----:B------:R-:W-:Y:S02]  /*15da0*/  HADD2.F32 R28, -RZ, R28.H0_H0 ;  /* 0x2000001cff1c7230 */ /* 0x000fe40000004100 */
[----:B------:R-:W-:Y:S01]  /*15db0*/  @P3 FADD.FTZ R27, R32, -R11 ;  /* 0x8000000b201b3221 */ /* 0x000fe20000010000 */
[----:B------:R-:W-:Y:S02]  /*15dc0*/  HADD2.F32 R32, -RZ, R25.H1_H1 ;  /* 0x30000019ff207230 */ /* 0x000fe40000004100 */
[C---:B-1----:R-:W-:Y:S01]  /*15dd0*/  @P3 FFMA.FTZ R26, R10.reuse, -0.69314718246459960938, R31 ;  /* 0xbf3172180a1a3823 */ /* 0x042fe2000001001f */
[----:B------:R-:W-:Y:S01]  /*15de0*/  @P3 FFMA.FTZ R27, R10, -0.69314718246459960938, R27 ;  /* 0xbf3172180a1b3823 */ /* 0x000fe2000001001b */
[--C-:B------:R-:W-:Y:S01]  /*15df0*/  @P0 FADD.FTZ R31, R28, -R11.reuse ;  /* 0x8000000b1c1f0221 */ /* 0x100fe20000010000 */
[----:B------:R-:W-:-:S04]  /*15e00*/  @P0 FADD.FTZ R33, R32, -R11 ;  /* 0x8000000b20210221 */ /* 0x000fc80000010000 */
[----:B------:R-:W-:Y:S01]  /*15e10*/  @P0 FFMA.FTZ R33, R10, -0.69314718246459960938, R33 ;  /* 0xbf3172180a210823 */ /* 0x000fe20000010021 */
[----:B--2---:R-:W-:Y:S01]  /*15e20*/  @P3 FADD.FTZ R26, R23, R26 ;  /* 0x0000001a171a3221 */ /* 0x004fe20000010000 */
[----:B------:R-:W-:Y:S02]  /*15e30*/  IMAD.SHL.U32 R23, R24, 0x2, RZ ;  /* 0x0000000218177824 */ /* 0x000fe400078e00ff */
[----:B------:R-:W-:Y:S01]  /*15e40*/  @P0 FFMA.FTZ R24, R10, -0.69314718246459960938, R31 ;  /* 0xbf3172180a180823 */ /* 0x000fe2000001001f */
[----:B----4-:R-:W-:Y:S01]  /*15e50*/  @P3 FADD.FTZ R22, R22, R27 ;  /* 0x0000001b16163221 */ /* 0x010fe20000010000 */
[----:B------:R-:W-:Y:S01]  /*15e60*/  @P3 F2FP.F16.F32.PACK_AB R26, RZ, R26 ;  /* 0x0000001aff1a323e */ /* 0x000fe200000000ff */
[----:B---3--:R-:W-:-:S04]  /*15e70*/  IMAD.WIDE R16, R23, 0x4, R16 ;  /* 0x0000000417107825 */ /* 0x008fc800078e0210 */
[----:B-----5:R-:W-:Y:S01]  /*15e80*/  @P0 FADD.FTZ R21, R21, R24 ;  /* 0x0000001815150221 */ /* 0x020fe20000010000 */
[----:B------:R-:W-:Y:S01]  /*15e90*/  @P3 F2FP.F16.F32.PACK_AB R22, RZ, R22 ;  /* 0x00000016ff16323e */ /* 0x000fe200000000ff */
[----:B------:R-:W-:Y:S01]  /*15ea0*/  HADD2.F32 R24, -RZ, R25.H0_H0 ;  /* 0x20000019ff187230 */ /* 0x000fe20000004100 */
[----:B------:R-:W-:Y:S01]  /*15eb0*/  PRMT R27, R26, 0x7610, R27 ;  /* 0x000076101a1b7816 */ /* 0x000fe2000000001b */
[----:B0-----:R-:W-:Y:S01]  /*15ec0*/  IMAD.WIDE R14, R23, 0x2, R14 ;  /* 0x00000002170e7825 */ /* 0x001fe200078e020e */
[----:B------:R-:W-:Y:S01]  /*15ed0*/  PRMT R28, R22, 0x7610, R28 ;  /* 0x00007610161c7816 */ /* 0x000fe2000000001c */
[----:B------:R0:W-:Y:S02]  /*15ee0*/  @P3 STG.E desc[UR6][R16.64], R8 ;  /* 0x0000000810003986 */ /* 0x0001e4000c101906 */
[----:B------:R-:W-:Y:S01]  /*15ef0*/  @P1 FADD.FTZ R23, R24, -R11 ;  /* 0x8000000b18171221 */ /* 0x000fe20000010000 */
[----:B------:R-:W-:Y:S02]  /*15f00*/  HADD2.F32 R22, -RZ, R29.H1_H1 ;  /* 0x3000001dff167230 */ /* 0x000fe40000004100 */
[----:B------:R-:W-:Y:S01]  /*15f10*/  @P0 FADD.FTZ R20, R20, R33 ;  /* 0x0000002114140221 */ /* 0x000fe20000010000 */
[----:B------:R-:W-:Y:S01]  /*15f20*/  HADD2.F32 R26, -RZ, R30.H0_H0 ;  /* 0x2000001eff1a7230 */ /* 0x000fe20000004100 */
[----:B------:R-:W-:Y:S01]  /*15f30*/  @P0 F2FP.F16.F32.PACK_AB R21, RZ, R21 ;  /* 0x00000015ff15023e */ /* 0x000fe200000000ff */
[----:B------:R1:W-:Y:S01]  /*15f40*/  @P3 STG.E.U16 desc[UR6][R14.64], R27 ;  /* 0x0000001b0e003986 */ /* 0x0003e2000c101506 */
[----:B------:R-:W-:Y:S01]  /*15f50*/  @P1 FADD.FTZ R25, R22, -R11 ;  /* 0x8000000b16191221 */ /* 0x000fe20000010000 */
[----:B------:R-:W-:-:S02]  /*15f60*/  @P0 F2FP.F16.F32.PACK_AB R20, RZ, R20 ;  /* 0x00000014ff14023e */ /* 0x000fc400000000ff */
[----:B------:R1:W-:Y:S01]  /*15f70*/  @P3 STG.E desc[UR6][R16.64+0x4], R9 ;  /* 0x0000040910003986 */ /* 0x0003e2000c101906 */
[C---:B------:R-:W-:Y:S01]  /*15f80*/  @P1 FFMA.FTZ R25, R10.reuse, -0.69314718246459960938, R25 ;  /* 0xbf3172180a191823 */ /* 0x040fe20000010019 */
[----:B0-----:R-:W-:Y:S01]  /*15f90*/  @P1 FFMA.FTZ R8, R10, -0.69314718246459960938, R23 ;  /* 0xbf3172180a081823 */ /* 0x001fe20000010017 */
[----:B------:R-:W-:Y:S01]  /*15fa0*/  @P2 FADD.FTZ R23, R26, -R11 ;  /* 0x8000000b1a172221 */ /* 0x000fe20000010000 */
[----:B------:R1:W-:Y:S01]  /*15fb0*/  @P3 STG.E.U16 desc[UR6][R14.64+0x2], R28 ;  /* 0x0000021c0e003986 */ /* 0x0003e2000c101506 */
[----:B------:R-:W-:Y:S01]  /*15fc0*/  @P1 FADD.FTZ R18, R18, R25 ;  /* 0x0000001912121221 */ /* 0x000fe20000010000 */
[----:B------:R-:W-:Y:S01]  /*15fd0*/  @P1 FADD.FTZ R8, R19, R8 ;  /* 0x0000000813081221 */ /* 0x000fe20000010000 */
[----:B------:R-:W-:Y:S01]  /*15fe0*/  @P2 FFMA.FTZ R23, R10, -0.69314718246459960938, R23 ;  /* 0xbf3172180a172823 */ /* 0x000fe20000010017 */
[----:B------:R1:W-:Y:S02]  /*15ff0*/  @P0 STG.E desc[UR6][R16.64+0x8], R6 ;  /* 0x0000080610000986 */ /* 0x0003e4000c101906 */
[----:B------:R-:W-:Y:S01]  /*16000*/  @P1 F2FP.F16.F32.PACK_AB R18, RZ, R18 ;  /* 0x00000012ff12123e */ /* 0x000fe200000000ff */
[----:B------:R-:W-:Y:S01]  /*16010*/  @P2 FADD.FTZ R0, R0, R23 ;  /* 0x0000001700002221 */ /* 0x000fe20000010000 */
[----:B------:R-:W-:Y:S01]  /*16020*/  @P1 F2FP.F16.F32.PACK_AB R8, RZ, R8 ;  /* 0x00000008ff08123e */ /* 0x000fe200000000ff */
[----:B------:R1:W-:Y:S03]  /*16030*/  @P0 STG.E.U16 desc[UR6][R14.64+0x4], R21 ;  /* 0x000004150e000986 */ /* 0x0003e6000c101506 */
[----:B------:R-:W-:Y:S01]  /*16040*/  @P2 F2FP.F16.F32.PACK_AB R0, RZ, R0 ;  /* 0x00000000ff00223e */ /* 0x000fe200000000ff */
        /* <DEDUP_REMOVED lines=13> */
[----:B-1----:R-:W-:-:S04]  /*16120*/  FFMA.FTZ R0, R10, -0.69314718246459960938, R11 ;  /* 0xbf3172180a007823 */ /* 0x002fc8000001000b */
[----:B--2---:R-:W-:-:S05]  /*16130*/  FADD.FTZ R0, R13, R0 ;  /* 0x000000000d007221 */ /* 0x004fca0000010000 */
[----:B------:R-:W-:-:S05]  /*16140*/  F2FP.F16.F32.PACK_AB R0, RZ, R0 ;  /* 0x00000000ff00723e */ /* 0x000fca00000000ff */
[----:B------:R-:W-:Y:S01]  /*16150*/  STG.E.U16 desc[UR6][R14.64+0xe], R0 ;  /* 0x00000e000e007986 */ /* 0x000fe2000c101506 */
[----:B------:R-:W-:Y:S05]  /*16160*/  EXIT ;  /* 0x000000000000794d */ /* 0x000fea0003800000 */
.L_x_16423:
        /* <DEDUP_REMOVED lines=9> */
.L_x_74346:


//--------------------- .text._ZN17fastertransformer38beam_online_softmax_topk_stage2_kernelI6__halfLi8ELi32EEEvPKfS3_PiPT_ii --------------------------
	.section	.text._ZN17fastertransformer38beam_online_softmax_topk_stage2_kernelI6__halfLi8ELi32EEEvPKfS3_PiPT_ii,"ax",@progbits
	.align	128
        .global         _ZN17fastertransformer38beam_online_softmax_topk_stage2_kernelI6__halfLi8ELi32EEEvPKfS3_PiPT_ii
        .type           _ZN17fastertransformer38beam_online_softmax_topk_stage2_kernelI6__halfLi8ELi32EEEvPKfS3_PiPT_ii,@function
        .size           _ZN17fastertransformer38beam_online_softmax_topk_stage2_kernelI6__halfLi8ELi32EEEvPKfS3_PiPT_ii,(.L_x_74347 - _ZN17fastertransformer38beam_online_softmax_topk_stage2_kernelI6__halfLi8ELi32EEEvPKfS3_PiPT_ii)
        .other          _ZN17fastertransformer38beam_online_softmax_topk_stage2_kernelI6__halfLi8ELi32EEEvPKfS3_PiPT_ii,@"STO_CUDA_ENTRY STV_DEFAULT"
_ZN17fastertransformer38beam_online_softmax_topk_stage2_kernelI6__halfLi8ELi32EEEvPKfS3_PiPT_ii:
.text._ZN17fastertransformer38beam_online_softmax_topk_stage2_kernelI6__halfLi8ELi32EEEvPKfS3_PiPT_ii:
        /* <DEDUP_REMOVED lines=9> */
[----:B------:R-:W-:Y:S01]  /*0090*/  IMAD.MOV.U32 R7, RZ, RZ, -0x1 ;  /* 0xffffffffff077424 */ /* 0x000fe200078e00ff */
[C-C-:B------:R-:W-:Y:S01]  /*00a0*/  PRMT R9, R0.reuse, 0x5410, R0.reuse ;  /* 0x0000541000097816 */ /* 0x140fe20000000000 */
[----:B------:R-:W-:Y:S01]  /*00b0*/  IMAD.MOV.U32 R2, RZ, RZ, -0x38802000 ;  /* 0xc77fe000ff027424 */ /* 0x000fe200078e00ff */
[C-C-:B------:R-:W-:Y:S01]  /*00c0*/  PRMT R10, R0.reuse, 0x5410, R0.reuse ;  /* 0x00005410000a7816 */ /* 0x140fe20000000000 */
[----:B------:R-:W-:Y:S01]  /*00d0*/  STL [R1+0x28], R8 ;  /* 0x0000280801007387 */ /* 0x000fe20000100800 */
[----:B------:R-:W-:Y:S01]  /*00e0*/  PRMT R11, R0, 0x5410, R0 ;  /* 0x00005410000b7816 */ /* 0x000fe20000000000 */
[----:B------:R-:W-:Y:S01]  /*00f0*/  IMAD.MOV.U32 R3, RZ, RZ, RZ ;  /* 0x000000ffff037224 */ /* 0x000fe200078e00ff */
[----:B------:R-:W-:Y:S01]  /*0100*/  BSSY B0, `(.L_x_16424) ;  /* 0x000008f000007945 */ /* 0x000fe20003800000 */
[----:B------:R-:W-:Y:S01]  /*0110*/  STL.64 [R1+0x8], R6 ;  /* 0x0000080601007387 */ /* 0x000fe20000100a00 */
[----:B------:R-:W-:-:S03]  /*0120*/  IMAD.MOV.U32 R0, RZ, RZ, R1 ;  /* 0x000000ffff007224 */ /* 0x000fc600078e0001 */
[----:B------:R-:W-:Y:S04]  /*0130*/  STL.64 [R1+0x10], R6 ;  /* 0x0000100601007387 */ /* 0x000fe80000100a00 */
[----:B------:R-:W-:Y:S01]  /*0140*/  STL.64 [R1+0x18], R6 ;  /* 0x0000180601007387 */ /* 0x000fe20000100a00 */
[----:B--2---:R-:W-:-:S03]  /*0150*/  IMAD R5, R4, 0x12, RZ ;  /* 0x0000001204057824 */ /* 0x004fc600078e02ff */
[----:B------:R-:W-:Y:S04]  /*0160*/  STL.64 [R1+0x20], R6 ;  /* 0x0000200601007387 */ /* 0x000fe80000100a00 */
[----:B------:R-:W-:Y:S01]  /*0170*/  STL [R1+0x2c], R9 ;  /* 0x00002c0901007387 */ /* 0x000fe20000100800 */
[----:B-1----:R-:W-:-:S03]  /*0180*/  ISETP.GE.AND P0, PT, R17, R5, PT ;  /* 0x000000051100720c */ /* 0x002fc60003f06270 */
[----:B------:R-:W-:Y:S04]  /*0190*/  STL [R1+0x30], R10 ;  /* 0x0000300a01007387 */ /* 0x000fe80000100800 */
[----:B------:R-:W-:Y:S04]  /*01a0*/  STL [R1+0x34], R11 ;  /* 0x0000340b01007387 */ /* 0x000fe80000100800 */
[----:B------:R1:W-:Y:S02]  /*01b0*/  STL.64 [R1], R2 ;  /* 0x0000000201007387 */ /* 0x0003e40000100a00 */
[----:B-1----:R-:W-:-:S02]  /*01c0*/  IMAD.MOV.U32 R3, RZ, RZ, -0x38802000 ;  /* 0xc77fe000ff037424 */ /* 0x002fc400078e00ff */
[----:B------:R-:W-:Y:S01]  /*01d0*/  IMAD.MOV.U32 R2, RZ, RZ, RZ ;  /* 0x000000ffff027224 */ /* 0x000fe200078e00ff */
[----:B0-----:R-:W-:Y:S06]  /*01e0*/  @P0 BRA `(.L_x_16425) ;  /* 0x0000000800000947 */ /* 0x001fec0003800000 */
[----:B------:R-:W-:Y:S01]  /*01f0*/  LOP3.LUT R6, RZ, R17, RZ, 0x33, !PT ;  /* 0x00000011ff067212 */ /* 0x000fe200078e33ff */
        /* <DEDUP_REMOVED lines=21> */
.L_x_16428:
        /* <DEDUP_REMOVED lines=11> */
.L_x_16427:
[----:B------:R-:W-:Y:S05]  /*0400*/  BSYNC B1 ;  /* 0x0000000000017941 */ /* 0x000fea0003800000 */
.L_x_16426:
        /* <DEDUP_REMOVED lines=19> */
.L_x_16431:
        /* <DEDUP_REMOVED lines=38> */
.L_x_16430:
[----:B------:R-:W-:Y:S05]  /*07a0*/  BSYNC B1 ;  /* 0x0000000000017941 */ /* 0x000fea0003800000 */
.L_x_16429:
        /* <DEDUP_REMOVED lines=25> */
.L_x_16433:
[----:B------:R-:W-:Y:S05]  /*0940*/  BSYNC B1 ;  /* 0x0000000000017941 */ /* 0x000fea0003800000 */
.L_x_16432:
        /* <DEDUP_REMOVED lines=10> */
.L_x_16425:
[----:B------:R-:W-:Y:S05]  /*09f0*/  BSYNC B0 ;  /* 0x0000000000007941 */ /* 0x000fea0003800000 */
.L_x_16424:
        /* <DEDUP_REMOVED lines=27> */
.L_x_16440:
[----:B--2---:R-:W-:Y:S02]  /*0bb0*/  IMAD R4, R17, 0x12, R14 ;  /* 0x0000001211047824 */ /* 0x004fe400078e020e */
[C-C-:B------:R-:W-:Y:S02]  /*0bc0*/  IMAD R21, R14.reuse, 0x4, R3.reuse ;  /* 0x000000040e157824 */ /* 0x140fe400078e0203 */
        /* <DEDUP_REMOVED lines=9> */
[----:B------:R-:W4:Y:S04]  /*0c60*/  LDS.64 R34, [R16+0x8] ;  /* 0x0000080010227984 */ /* 0x000f280000000a00 */
[----:B------:R-:W-:Y:S04]  /*0c70*/  LDS.64 R4, [R16+0x38] ;  /* 0x0000380010047984 */ /* 0x000fe80000000a00 */
[----:B------:R-:W-:Y:S04]  /*0c80*/  LDS.64 R26, [R16+0x10] ;  /* 0x00001000101a7984 */ /* 0x000fe80000000a00 */
[----:B------:R-:W5:Y:S04]  /*0c90*/  LDS.64 R24, [R16+0x40] ;  /* 0x0000400010187984 */ /* 0x000f680000000a00 */
[----:B------:R-:W5:Y:S04]  /*0ca0*/  LDS.64 R12, [R16+0x48] ;  /* 0x00004800100c7984 */ /* 0x000f680000000a00 */
[----:B------:R-:W-:Y:S01]  /*0cb0*/  LDS.64 R28, [R16+0x18] ;  /* 0x00001800101c7984 */ /* 0x000fe20000000a00 */
[----:B0-----:R-:W-:-:S03]  /*0cc0*/  F2FP.F16.F32.PACK_AB R18, R11, R10 ;  /* 0x0000000a0b12723e */ /* 0x001fc600000000ff */
[----:B------:R-:W0:Y:S01]  /*0cd0*/  LDS.64 R22, [R16+0x58] ;  /* 0x0000580010167984 */ /* 0x000e220000000a00 */
[C---:B------:R-:W-:Y:S02]  /*0ce0*/  PRMT R38, R18.reuse, 0x7610, R38 ;  /* 0x0000761012267816 */ /* 0x040fe40000000026 */
[----:B------:R-:W-:Y:S02]  /*0cf0*/  PRMT R39, R18, 0x7632, R39 ;  /* 0x0000763212277816 */ /* 0x000fe40000000027 */
[----:B------:R4:W0:Y:S01]  /*0d00*/  LDS.64 R18, [R16+0x50] ;  /* 0x0000500010127984 */ /* 0x0008220000000a00 */
[----:B-1----:R-:W-:-:S03]  /*0d10*/  F2FP.F16.F32.PACK_AB R33, R9, R8 ;  /* 0x000000080921723e */ /* 0x002fc600000000ff */
[----:B--2---:R1:W-:Y:S01]  /*0d20*/  STL [R21], R30 ;  /* 0x0000001e15007387 */ /* 0x0043e20000100800 */
[----:B---3--:R-:W-:-:S03]  /*0d30*/  F2FP.F16.F32.PACK_AB R37, R7, R6 ;  /* 0x000000060725723e */ /* 0x008fc600000000ff */
[----:B------:R2:W-:Y:S01]  /*0d40*/  STL.U16 [R32+0x20], R38 ;  /* 0x0000202620007387 */ /* 0x0005e20000100400 */
[----:B----4-:R-:W-:-:S03]  /*0d50*/  VIADD R16, R14, 0x8 ;  /* 0x000000080e107836 */ /* 0x010fc60000000000 */
[----:B------:R3:W-:Y:S01]  /*0d60*/  STL [R21+0x4], R31 ;  /* 0x0000041f15007387 */ /* 0x0007e20000100800 */
[----:B-1----:R-:W-:-:S03]  /*0d70*/  IMAD R30, R36, 0x4, R3 ;  /* 0x00000004241e7824 */ /* 0x002fc600078e0203 */
[----:B------:R-:W-:Y:S01]  /*0d80*/  STL.U16 [R32+0x22], R39 ;  /* 0x0000222720007387 */ /* 0x000fe20000100400 */
[--C-:B------:R-:W-:Y:S01]  /*0d90*/  IMAD R36, R36, 0x2, R3.reuse ;  /* 0x0000000224247824 */ /* 0x100fe200078e0203 */
[----:B--2---:R-:W-:Y:S02]  /*0da0*/  PRMT R38, R33, 0x7632, R38 ;  /* 0x0000763221267816 */ /* 0x004fe40000000026 */
[----:B------:R-:W-:Y:S01]  /*0db0*/  STL [R21+0x8], R34 ;  /* 0x0000082215007387 */ /* 0x000fe20000100800 */
[----:B-----5:R-:W-:Y:S02]  /*0dc0*/  F2FP.F16.F32.PACK_AB R24, R25, R24 ;  /* 0x000000181918723e */ /* 0x020fe400000000ff */
[----:B---3--:R-:W-:Y:S01]  /*0dd0*/  F2FP.F16.F32.PACK_AB R31, R5, R4 ;  /* 0x00000004051f723e */ /* 0x008fe200000000ff */
[----:B------:R1:W-:Y:S01]  /*0de0*/  STL.U16 [R32+0x24], R33 ;  /* 0x0000242120007387 */ /* 0x0003e20000100400 */
[----:B------:R-:W-:Y:S01]  /*0df0*/  F2FP.F16.F32.PACK_AB R13, R13, R12 ;  /* 0x0000000c0d0d723e */ /* 0x000fe200000000ff */
[----:B------:R-:W-:Y:S01]  /*0e00*/  IMAD R12, R16, 0x4, R3 ;  /* 0x00000004100c7824 */ /* 0x000fe200078e0203 */
[----:B------:R-:W-:Y:S01]  /*0e10*/  PRMT R25, R24, 0x7610, R25 ;  /* 0x0000761018197816 */ /* 0x000fe20000000019 */
[----:B------:R2:W-:Y:S01]  /*0e20*/  STL [R21+0xc], R35 ;  /* 0x00000c2315007387 */ /* 0x0005e20000100800 */
[----:B------:R-:W-:-:S03]  /*0e30*/  IMAD R16, R16, 0x2, R3 ;  /* 0x0000000210107824 */ /* 0x000fc600078e0203 */
[----:B------:R-:W-:Y:S01]  /*0e40*/  STL.U16 [R32+0x26], R38 ;  /* 0x0000262620007387 */ /* 0x000fe20000100400 */
[----:B0-----:R-:W-:Y:S02]  /*0e50*/  F2FP.F16.F32.PACK_AB R22, R23, R22 ;  /* 0x000000161716723e */ /* 0x001fe400000000ff */
[----:B-1----:R-:W-:Y:S01]  /*0e60*/  PRMT R33, R37, 0x7632, R33 ;  /* 0x0000763225217816 */ /* 0x002fe20000000021 */
[----:B------:R0:W-:Y:S01]  /*0e70*/  STL [R30], R26 ;  /* 0x0000001a1e007387 */ /* 0x0001e20000100800 */
[----:B--2---:R-:W-:-:S03]  /*0e80*/  PRMT R21, R31, 0x7632, R21 ;  /* 0x000076321f157816 */ /* 0x004fc60000000015 */
[----:B------:R-:W-:Y:S01]  /*0e90*/  STL.U16 [R36+0x20], R37 ;  /* 0x0000202524007387 */ /* 0x000fe20000100400 */
[----:B------:R-:W-:Y:S02]  /*0ea0*/  F2FP.F16.F32.PACK_AB R18, R19, R18 ;  /* 0x000000121312723e */ /* 0x000fe400000000ff */
[----:B------:R-:W-:Y:S01]  /*0eb0*/  PRMT R19, R13, 0x7632, R19 ;  /* 0x000076320d137816 */ /* 0x000fe20000000013 */
[----:B------:R-:W-:Y:S01]  /*0ec0*/  STL [R30+0x4], R27 ;  /* 0x0000041b1e007387 */ /* 0x000fe20000100800 */
[----:B0-----:R-:W-:Y:S01]  /*0ed0*/  PRMT R26, R24, 0x7632, R26 ;  /* 0x00007632181a7816 */ /* 0x001fe2000000001a */
[C---:B------:R-:W-:Y:S02]  /*0ee0*/  VIADD R24, R14.reuse, 0xc ;  /* 0x0000000c0e187836 */ /* 0x040fe40000000000 */
[----:B------:R-:W-:Y:S01]  /*0ef0*/  STL.U16 [R36+0x22], R33 ;  /* 0x0000222124007387 */ /* 0x000fe20000100400 */
[----:B------:R-:W-:-:S03]  /*0f00*/  VIADD R14, R14, 0x10 ;  /* 0x000000100e0e7836 */ /* 0x000fc60000000000 */
[----:B------:R-:W-:Y:S04]  /*0f10*/  STL [R30+0x8], R28 ;  /* 0x0000081c1e007387 */ /* 0x000fe80000100800 */
[----:B------:R-:W-:Y:S04]  /*0f20*/  STL.U16 [R36+0x24], R31 ;  /* 0x0000241f24007387 */ /* 0x000fe80000100400 */
[----:B------:R-:W-:Y:S04]  /*0f30*/  STL [R30+0xc], R29 ;  /* 0x00000c1d1e007387 */ /* 0x000fe80000100800 */
[----:B------:R-:W-:Y:S04]  /*0f40*/  STL.U16 [R36+0x26], R21 ;  /* 0x0000261524007387 */ /* 0x000fe80000100400 */
[----:B------:R0:W-:Y:S04]  /*0f50*/  STL [R12], R10 ;  /* 0x0000000a0c007387 */ /* 0x0001e80000100800 */
[----:B------:R-:W-:Y:S04]  /*0f60*/  STL.U16 [R16+0x20], R25 ;  /* 0x0000201910007387 */ /* 0x000fe80000100400 */
[----:B------:R-:W-:Y:S01]  /*0f70*/  STL [R12+0x4], R11 ;  /* 0x0000040b0c007387 */ /* 0x000fe20000100800 */
[----:B0-----:R-:W-:-:S03]  /*0f80*/  IMAD R10, R24, 0x4, R3 ;  /* 0x00000004180a7824 */ /* 0x001fc600078e0203 */
[----:B------:R-:W-:Y:S01]  /*0f90*/  STL.U16 [R16+0x22], R26 ;  /* 0x0000221a10007387 */ /* 0x000fe20000100400 */
[----:B------:R-:W-:-:S03]  /*0fa0*/  IMAD R24, R24, 0x2, R3 ;  /* 0x0000000218187824 */ /* 0x000fc600078e0203 */
[----:B------:R0:W-:Y:S04]  /*0fb0*/  STL [R12+0x8], R8 ;  /* 0x000008080c007387 */ /* 0x0001e80000100800 */
[----:B------:R-:W-:Y:S04]  /*0fc0*/  STL.U16 [R16+0x24], R13 ;  /* 0x0000240d10007387 */ /* 0x000fe80000100400 */
[----:B------:R1:W-:Y:S01]  /*0fd0*/  STL [R12+0xc], R9 ;  /* 0x00000c090c007387 */ /* 0x0003e20000100800 */
[----:B0-----:R-:W-:-:S03]  /*0fe0*/  PRMT R8, R18, 0x7632, R8 ;  /* 0x0000763212087816 */ /* 0x001fc60000000008 */
[----:B------:R2:W-:Y:S04]  /*0ff0*/  STL.U16 [R16+0x26], R19 ;  /* 0x0000261310007387 */ /* 0x0005e80000100400 */
[----:B------:R2:W-:Y:S01]  /*1000*/  STL [R10], R6 ;  /* 0x000000060a007387 */ /* 0x0005e20000100800 */
[----:B-1----:R-:W-:-:S03]  /*1010*/  PRMT R12, R22, 0x7632, R12 ;  /* 0x00007632160c7816 */ /* 0x002fc6000000000c */
        /* <DEDUP_REMOVED lines=8> */
.L_x_16439:
[----:B------:R-:W-:-:S13]  /*10a0*/  ISETP.GT.AND P1, PT, R15, 0x4, PT ;  /* 0x000000040f00780c */ /* 0x000fda0003f24270 */
[----:B------:R-:W-:Y:S05]  /*10b0*/  @!P1 BRA `(.L_x_16441) ;  /* 0x0000000000b89947 */ /* 0x000fea0003800000 */
[----:B------:R-:W1:Y:S01]  /*10c0*/  S2UR UR5, SR_CgaCtaId ;  /* 0x00000000000579c3 */ /* 0x000e620000008800 */
[----:B------:R-:W-:Y:S01]  /*10d0*/  UMOV UR4, 0x400 ;  /* 0x0000040000047882 */ /* 0x000fe20000000000 */
[----:B--2---:R-:W-:Y:S01]  /*10e0*/  IMAD R4, R17, 0x12, R14 ;  /* 0x0000001211047824 */ /* 0x004fe200078e020e */
[----:B------:R-:W-:Y:S01]  /*10f0*/  UIADD3 UR4, UR4, 0x80, URZ ;  /* 0x0000008004047890 */ /* 0x000fe2000fffe03f */
[----:B0-----:R-:W-:Y:S01]  /*1100*/  IMAD R9, R14, 0x4, R3 ;  /* 0x000000040e097824 */ /* 0x001fe200078e0203 */
[----:B------:R-:W-:Y:S01]  /*1110*/  PLOP3.LUT P0, PT, PT, PT, PT, 0x8, 0x0 ;  /* 0x000000000000781c */ /* 0x000fe20003f0e170 */
[----:B------:R-:W-:Y:S01]  /*1120*/  VIADD R15, R15, 0xfffffff8 ;  /* 0xfffffff80f0f7836 */ /* 0x000fe20000000000 */
[----:B-1----:R-:W-:-:S06]  /*1130*/  ULEA UR4, UR5, UR4, 0x18 ;  /* 0x0000000405047291 */ /* 0x002fcc000f8ec03f */
        /* <DEDUP_REMOVED lines=9> */
[C---:B0-----:R-:W-:Y:S01]  /*11d0*/  VIADD R8, R14.reuse, 0x4 ;  /* 0x000000040e087836 */ /* 0x041fe20000000000 */
[----:B------:R-:W-:Y:S01]  /*11e0*/  F2FP.F16.F32.PACK_AB R12, R13, R12 ;  /* 0x0000000c0d0c723e */ /* 0x000fe200000000ff */
[----:B------:R-:W-:-:S02]  /*11f0*/  IMAD R13, R14, 0x2, R3 ;  /* 0x000000020e0d7824 */ /* 0x000fc400078e0203 */
[----:B------:R-:W-:Y:S01]  /*1200*/  VIADD R14, R14, 0x8 ;  /* 0x000000080e0e7836 */ /* 0x000fe20000000000 */
[----:B-1----:R-:W-:Y:S02]  /*1210*/  F2FP.F16.F32.PACK_AB R22, R23, R22 ;  /* 0x000000161716723e */ /* 0x002fe400000000ff */
[----:B------:R-:W-:Y:S01]  /*1220*/  PRMT R16, R12, 0x7632, R16 ;  /* 0x000076320c107816 */ /* 0x000fe20000000010 */
[----:B--2---:R0:W-:Y:S01]  /*1230*/  STL [R9], R10 ;  /* 0x0000000a09007387 */ /* 0x0041e20000100800 */
[----:B------:R-:W-:-:S03]  /*1240*/  PRMT R21, R22, 0x7632, R21 ;  /* 0x0000763216157816 */ /* 0x000fc60000000015 */
[----:B------:R-:W-:Y:S01]  /*1250*/  STL.U16 [R13+0x20], R12 ;  /* 0x0000200c0d007387 */ /* 0x000fe20000100400 */
[----:B---3--:R-:W-:-:S03]  /*1260*/  F2FP.F16.F32.PACK_AB R24, R25, R24 ;  /* 0x000000181918723e */ /* 0x008fc600000000ff */
        /* <DEDUP_REMOVED lines=19> */
.L_x_16441:
[----:B------:R-:W-:-:S13]  /*13a0*/  ISETP.NE.OR P0, PT, R15, RZ, P0 ;  /* 0x000000ff0f00720c */ /* 0x000fda0000705670 */
[----:B------:R-:W-:Y:S05]  /*13b0*/  @!P0 BRA `(.L_x_16437) ;  /* 0x0000000000708947 */ /* 0x000fea0003800000 */
.L_x_16438:
[----:B------:R-:W3:Y:S01]  /*13c0*/  S2UR UR5, SR_CgaCtaId ;  /* 0x00000000000579c3 */ /* 0x000ee20000008800 */
[----:B------:R-:W-:Y:S02]  /*13d0*/  UMOV UR4, 0x400 ;  /* 0x0000040000047882 */ /* 0x000fe40000000000 */
[----:B------:R-:W-:-:S04]  /*13e0*/  UIADD3 UR4, UR4, 0x80, URZ ;  /* 0x0000008004047890 */ /* 0x000fc8000fffe03f */
[----:B---3--:R-:W-:-:S12]  /*13f0*/  ULEA UR4, UR5, UR4, 0x18 ;  /* 0x0000000405047291 */ /* 0x008fd8000f8ec03f */
.L_x_16442:
        /* <DEDUP_REMOVED lines=24> */
.L_x_16437:
        /* <DEDUP_REMOVED lines=13> */
.L_x_16443:
        /* <DEDUP_REMOVED lines=11> */
.L_x_16436:
[----:B------:R-:W3:Y:S01]  /*1700*/  S2R R3, SR_CgaCtaId ;  /* 0x0000000000037919 */ /* 0x000ee20000008800 */
[----:B------:R-:W-:-:S05]  /*1710*/  MOV R0, 0x400 ;  /* 0x0000040000007802 */ /* 0x000fca0000000f00 */
[----:B------:R-:W-:-:S05]  /*1720*/  VIADD R0, R0, 0x80 ;  /* 0x0000008000007836 */ /* 0x000fca0000000000 */
[----:B---3--:R-:W-:-:S05]  /*1730*/  LEA R0, R3, R0, 0x18 ;  /* 0x0000000003007211 */ /* 0x008fca00078ec0ff */
[----:B------:R-:W-:-:S06]  /*1740*/  IMAD R2, R17, 0x48, R0 ;  /* 0x0000004811027824 */ /* 0x000fcc00078e0200 */
[----:B------:R-:W0:Y:S02]  /*1750*/  LDS.64 R2, [R2+0x40] ;  /* 0x0000400002027984 */ /* 0x000e240000000a00 */
[----:B012---:R-:W-:Y:S02]  /*1760*/  IMAD.MOV.U32 R4, RZ, RZ, R3 ;  /* 0x000000ffff047224 */ /* 0x007fe400078e0003 */
[----:B------:R-:W-:-:S05]  /*1770*/  IMAD.MOV.U32 R5, RZ, RZ, R2 ;  /* 0x000000ffff057224 */ /* 0x000fca00078e0002 */
[----:B------:R1:W-:Y:S02]  /*1780*/  STL.64 [R1], R4 ;  /* 0x0000000401007387 */ /* 0x0003e40000100a00 */
.L_x_16435:
[----:B------:R-:W-:Y:S05]  /*1790*/  BSYNC B0 ;  /* 0x0000000000007941 */ /* 0x000fea0003800000 */
.L_x_16434:
[----:B------:R-:W2:Y:S04]  /*17a0*/  LDL.64 R22, [R1+0x28] ;  /* 0x0000280001167983 */ /* 0x000ea80000100a00 */
[----:B0-----:R-:W3:Y:S04]  /*17b0*/  LDL.64 R12, [R1+0x30] ;  /* 0x00003000010c7983 */ /* 0x001ee80000100a00 */
[----:B------:R-:W4:Y:S04]  /*17c0*/  LDL.64 R8, [R1+0x8] ;  /* 0x0000080001087983 */ /* 0x000f280000100a00 */
[----:B------:R-:W5:Y:S04]  /*17d0*/  LDL.64 R10, [R1+0x10] ;  /* 0x00001000010a7983 */ /* 0x000f680000100a00 */
[----:B-1----:R-:W5:Y:S04]  /*17e0*/  LDL.64 R4, [R1+0x18] ;  /* 0x0000180001047983 */ /* 0x002f680000100a00 */
[----:B------:R-:W5:Y:S01]  /*17f0*/  LDL.64 R6, [R1+0x20] ;  /* 0x0000200001067983 */ /* 0x000f620000100a00 */
        /* <DEDUP_REMOVED lines=8> */
[--C-:B------:R-:W-:Y:S01]  /*1880*/  IMAD.MOV.U32 R38, RZ, RZ, R23.reuse ;  /* 0x000000ffff267224 */ /* 0x100fe200078e0017 */
[----:B------:R-:W-:Y:S01]  /*1890*/  PRMT R21, R23, 0x7610, R23 ;  /* 0x0000761017157816 */ /* 0x000fe20000000017 */
[----:B---3--:R-:W-:-:S02]  /*18a0*/  IMAD.MOV.U32 R40, RZ, RZ, R12 ;  /* 0x000000ffff287224 */ /* 0x008fc400078e000c */
[----:B------:R-:W-:Y:S01]  /*18b0*/  IMAD.MOV.U32 R42, RZ, RZ, R13 ;  /* 0x000000ffff2a7224 */ /* 0x000fe200078e000d */
[----:B------:R-:W0:Y:S04]  /*18c0*/  SHFL.DOWN PT, R36, R36, 0x1, 0x1f ;  /* 0x08201f0024247f89 */ /* 0x000e2800000e0000 */
        /* <DEDUP_REMOVED lines=37> */
.L_x_16447:
[----:B------:R-:W-:Y:S01]  /*1b20*/  IMAD.MOV.U32 R16, RZ, RZ, R7 ;  /* 0x000000ffff107224 */ /* 0x000fe200078e0007 */
[C---:B------:R-:W-:Y:S01]  /*1b30*/  PRMT R15, R13.reuse, 0x7632, R15 ;  /* 0x000076320d0f7816 */ /* 0x040fe2000000000f */
[----:B------:R-:W-:Y:S01]  /*1b40*/  IMAD.MOV.U32 R7, RZ, RZ, R6 ;  /* 0x000000ffff077224 */ /* 0x000fe200078e0006 */
[----:B------:R-:W-:-:S07]  /*1b50*/  PRMT R13, R13, 0x5410, R13 ;  /* 0x000054100d0d7816 */ /* 0x000fce000000000d */
.L_x_16448:
[----:B------:R-:W-:Y:S05]  /*1b60*/  BSYNC B1 ;  /* 0x0000000000017941 */ /* 0x000fea0003800000 */
.L_x_16446:
        /* <DEDUP_REMOVED lines=9> */
.L_x_16450:
[----:B------:R-:W-:Y:S01]  /*1c00*/  IMAD.MOV.U32 R23, RZ, RZ, R16 ;  /* 0x000000ffff177224 */ /* 0x000fe200078e0010 */
[----:B------:R-:W-:Y:S01]  /*1c10*/  PRMT R6, R15, 0x7610, R6 ;  /* 0x000076100f067816 */ /* 0x000fe20000000006 */
[----:B------:R-:W-:Y:S01]  /*1c20*/  IMAD.MOV.U32 R16, RZ, RZ, R5 ;  /* 0x000000ffff107224 */ /* 0x000fe200078e0005 */
[----:B------:R-:W-:-:S07]  /*1c30*/  PRMT R15, R12, 0x7632, R15 ;  /* 0x000076320c0f7816 */ /* 0x000fce000000000f */
.L_x_16451:
[----:B------:R-:W-:Y:S05]  /*1c40*/  BSYNC B1 ;  /* 0x0000000000017941 */ /* 0x000fea0003800000 */
.L_x_16449:
        /* <DEDUP_REMOVED lines=9> */
.L_x_16453:
[----:B------:R-:W-:Y:S01]  /*1ce0*/  IMAD.MOV.U32 R18, RZ, RZ, R23 ;  /* 0x000000ffff127224 */ /* 0x000fe200078e0017 */
[----:B------:R-:W-:Y:S01]  /*1cf0*/  PRMT R5, R6, 0x7610, R5 ;  /* 0x0000761006057816 */ /* 0x000fe20000000005 */
[----:B------:R-:W-:Y:S01]  /*1d00*/  IMAD.MOV.U32 R23, RZ, RZ, R4 ;  /* 0x000000ffff177224 */ /* 0x000fe200078e0004 */
[----:B------:R-:W-:-:S07]  /*1d10*/  PRMT R6, R12, 0x7610, R6 ;  /* 0x000076100c067816 */ /* 0x000fce0000000006 */
.L_x_16454:
[----:B------:R-:W-:Y:S05]  /*1d20*/  BSYNC B1 ;  /* 0x0000000000017941 */ /* 0x000fea0003800000 */
.L_x_16452:
        /* <DEDUP_REMOVED lines=9> */
.L_x_16456:
[----:B------:R-:W-:Y:S01]  /*1dc0*/  IMAD.MOV.U32 R25, RZ, RZ, R18 ;  /* 0x000000ffff197224 */ /* 0x000fe200078e0012 */
[----:B------:R-:W-:Y:S01]  /*1dd0*/  PRMT R4, R5, 0x7610, R4 ;  /* 0x0000761005047816 */ /* 0x000fe20000000004 */
[----:B------:R-:W-:Y:S01]  /*1de0*/  IMAD.MOV.U32 R18, RZ, RZ, R11 ;  /* 0x000000ffff127224 */ /* 0x000fe200078e000b */
[----:B------:R-:W-:-:S07]  /*1df0*/  PRMT R5, R21, 0x7632, R5 ;  /* 0x0000763215057816 */ /* 0x000fce0000000005 */
.L_x_16457:
[----:B------:R-:W-:Y:S05]  /*1e00*/  BSYNC B1 ;  /* 0x0000000000017941 */ /* 0x000fea0003800000 */
.L_x_16455:
        /* <DEDUP_REMOVED lines=9> */
.L_x_16459:
[----:B------:R-:W-:Y:S01]  /*1ea0*/  IMAD.MOV.U32 R12, RZ, RZ, R25 ;  /* 0x000000ffff0c7224 */ /* 0x000fe200078e0019 */
[----:B------:R-:W-:Y:S01]  /*1eb0*/  PRMT R11, R4, 0x7610, R11 ;  /* 0x00007610040b7816 */ /* 0x000fe2000000000b */
[----:B------:R-:W-:Y:S01]  /*1ec0*/  IMAD.MOV.U32 R25, RZ, RZ, R10 ;  /* 0x000000ffff197224 */ /* 0x000fe200078e000a */
[----:B------:R-:W-:-:S07]  /*1ed0*/  PRMT R4, R21, 0x7610, R4 ;  /* 0x0000761015047816 */ /* 0x000fce0000000004 */
.L_x_16460:
[----:B------:R-:W-:Y:S05]  /*1ee0*/  BSYNC B1 ;  /* 0x0000000000017941 */ /* 0x000fea0003800000 */
.L_x_16458:
        /* <DEDUP_REMOVED lines=9> */
.L_x_16462:
[----:B------:R-:W-:Y:S01]  /*1f80*/  IMAD.MOV.U32 R21, RZ, RZ, R12 ;  /* 0x000000ffff157224 */ /* 0x000fe200078e000c */
[----:B------:R-:W-:Y:S01]  /*1f90*/  PRMT R10, R11, 0x7610, R10 ;  /* 0x000076100b0a7816 */ /* 0x000fe2000000000a */
[----:B------:R-:W-:Y:S01]  /*1fa0*/  IMAD.MOV.U32 R12, RZ, RZ, R9 ;  /* 0x000000ffff0c7224 */ /* 0x000fe200078e0009 */
[----:B------:R-:W-:-:S07]  /*1fb0*/  PRMT R11, R19, 0x7632, R11 ;  /* 0x00007632130b7816 */ /* 0x000fce000000000b */
.L_x_16463:
[----:B------:R-:W-:Y:S05]  /*1fc0*/  BSYNC B1 ;  /* 0x0000000000017941 */ /* 0x000fea0003800000 */
.L_x_16461:
        /* <DEDUP_REMOVED lines=9> */
.L_x_16465:
[----:B------:R-:W-:Y:S01]  /*2060*/  IMAD.MOV.U32 R9, RZ, RZ, R21 ;  /* 0x000000ffff097224 */ /* 0x000fe200078e0015 */
[----:B------:R-:W-:Y:S01]  /*2070*/  PRMT R4, R4, 0x5410, R10 ;  /* 0x0000541004047816 */ /* 0x000fe2000000000a */
[----:B------:R-:W-:Y:S01]  /*2080*/  IMAD.MOV.U32 R21, RZ, RZ, R8 ;  /* 0x000000ffff157224 */ /* 0x000fe200078e0008 */
[----:B------:R-:W-:-:S07]  /*2090*/  PRMT R10, R19, 0x7610, R10 ;  /* 0x00007610130a7816 */ /* 0x000fce000000000a */
.L_x_16466:
[----:B------:R-:W-:Y:S05]  /*20a0*/  BSYNC B1 ;  /* 0x0000000000017941 */ /* 0x000fea0003800000 */
.L_x_16464:
        /* <DEDUP_REMOVED lines=16> */
.L_x_16468:
[----:B------:R-:W-:Y:S01]  /*21b0*/  IMAD.MOV.U32 R8, RZ, RZ, R7 ;  /* 0x000000ffff087224 */ /* 0x000fe200078e0007 */
[----:B------:R-:W-:Y:S01]  /*21c0*/  PRMT R6, R6, 0x7610, R13 ;  /* 0x0000761006067816 */ /* 0x000fe2000000000d */
[----:B------:R-:W-:Y:S01]  /*21d0*/  IMAD.MOV.U32 R7, RZ, RZ, R16 ;  /* 0x000000ffff077224 */ /* 0x000fe200078e0010 */
[----:B------:R-:W-:-:S07]  /*21e0*/  PRMT R13, R13, 0x5410, R15 ;  /* 0x000054100d0d7816 */ /* 0x000fce000000000f */
.L_x_16469:
[----:B------:R-:W-:Y:S05]  /*21f0*/  BSYNC B1 ;  /* 0x0000000000017941 */ /* 0x000fea0003800000 */
.L_x_16467:
        /* <DEDUP_REMOVED lines=9> */
.L_x_16471:
[----:B------:R-:W-:Y:S01]  /*2290*/  IMAD.MOV.U32 R15, RZ, RZ, R8 ;  /* 0x000000ffff0f7224 */ /* 0x000fe200078e0008 */
[C---:B------:R-:W-:Y:S01]  /*22a0*/  PRMT R13, R6.reuse, 0x7632, R13 ;  /* 0x00007632060d7816 */ /* 0x040fe2000000000d */
[----:B------:R-:W-:Y:S01]  /*22b0*/  IMAD.MOV.U32 R8, RZ, RZ, R23 ;  /* 0x000000ffff087224 */ /* 0x000fe200078e0017 */
[----:B------:R-:W-:-:S07]  /*22c0*/  PRMT R6, R6, 0x5410, R6 ;  /* 0x0000541006067816 */ /* 0x000fce0000000006 */
.L_x_16472:
[----:B------:R-:W-:Y:S05]  /*22d0*/  BSYNC B1 ;  /* 0x0000000000017941 */ /* 0x000fea0003800000 */
.L_x_16470:
        /* <DEDUP_REMOVED lines=9> */
.L_x_16474:
[----:B------:R-:W-:Y:S01]  /*2370*/  PRMT R5, R5, 0x5410, R13 ;  /* 0x0000541005057816 */ /* 0x000fe2000000000d */
[----:B------:R-:W-:Y:S02]  /*2380*/  IMAD.MOV.U32 R14, RZ, RZ, R15 ;  /* 0x000000ffff0e7224 */ /* 0x000fe400078e000f */
[----:B------:R-:W-:Y:S01]  /*2390*/  IMAD.MOV.U32 R15, RZ, RZ, R18 ;  /* 0x000000ffff0f7224 */ /* 0x000fe200078e0012 */
[----:B------:R-:W-:-:S07]  /*23a0*/  PRMT R13, R5, 0x7610, R13 ;  /* 0x00007610050d7816 */ /* 0x000fce000000000d */
.L_x_16475:
[----:B------:R-:W-:Y:S05]  /*23b0*/  BSYNC B1 ;  /* 0x0000000000017941 */ /* 0x000fea0003800000 */
.L_x_16473:
        /* <DEDUP_REMOVED lines=9> */
.L_x_16477:
[----:B------:R-:W-:Y:S01]  /*2450*/  IMAD.MOV.U32 R19, RZ, RZ, R14 ;  /* 0x000000ffff137224 */ /* 0x000fe200078e000e */
[----:B------:R-:W-:Y:S01]  /*2460*/  PRMT R5, R5, 0x5432, R4 ;  /* 0x0000543205057816 */ /* 0x000fe20000000004 */
[----:B------:R-:W-:-:S07]  /*2470*/  IMAD.MOV.U32 R14, RZ, RZ, R25 ;  /* 0x000000ffff0e7224 */ /* 0x000fce00078e0019 */
.L_x_16478:
[----:B------:R-:W-:Y:S05]  /*2480*/  BSYNC B1 ;  /* 0x0000000000017941 */ /* 0x000fea0003800000 */
.L_x_16476:
        /* <DEDUP_REMOVED lines=9> */
.L_x_16480:
[----:B------:R-:W-:Y:S01]  /*2520*/  IMAD.MOV.U32 R16, RZ, RZ, R19 ;  /* 0x000000ffff107224 */ /* 0x000fe200078e0013 */
[--C-:B------:R-:W-:Y:S01]  /*2530*/  PRMT R10, R10, 0x5410, R5.reuse ;  /* 0x000054100a0a7816 */ /* 0x100fe20000000005 */
[----:B------:R-:W-:Y:S01]  /*2540*/  IMAD.MOV.U32 R19, RZ, RZ, R12 ;  /* 0x000000ffff137224 */ /* 0x000fe200078e000c */
[----:B------:R-:W-:-:S07]  /*2550*/  PRMT R5, R11, 0x7610, R5 ;  /* 0x000076100b057816 */ /* 0x000fce0000000005 */
.L_x_16481:
[----:B------:R-:W-:Y:S05]  /*2560*/  BSYNC B1 ;  /* 0x0000000000017941 */ /* 0x000fea0003800000 */
.L_x_16479:
        /* <DEDUP_REMOVED lines=9> */
.L_x_16483:
[----:B------:R-:W-:Y:S01]  /*2600*/  IMAD.MOV.U32 R12, RZ, RZ, R16 ;  /* 0x000000ffff0c7224 */ /* 0x000fe200078e0010 */
[--C-:B------:R-:W-:Y:S01]  /*2610*/  PRMT R11, R11, 0x7610, R10.reuse ;  /* 0x000076100b0b7816 */ /* 0x100fe2000000000a */
[----:B------:R-:W-:Y:S01]  /*2620*/  IMAD.MOV.U32 R16, RZ, RZ, R21 ;  /* 0x000000ffff107224 */ /* 0x000fe200078e0015 */
[----:B------:R-:W-:-:S07]  /*2630*/  PRMT R10, R10, 0x5410, R10 ;  /* 0x000054100a0a7816 */ /* 0x000fce000000000a */
.L_x_16484:
[----:B------:R-:W-:Y:S05]  /*2640*/  BSYNC B1 ;  /* 0x0000000000017941 */ /* 0x000fea0003800000 */
.L_x_16482:
        /* <DEDUP_REMOVED lines=9> */
.L_x_16486:
[C---:B------:R-:W-:Y:S01]  /*26e0*/  PRMT R4, R11.reuse, 0x7632, R4 ;  /* 0x000076320b047816 */ /* 0x040fe20000000004 */
[----:B------:R-:W-:Y:S02]  /*26f0*/  IMAD.MOV.U32 R18, RZ, RZ, R12 ;  /* 0x000000ffff127224 */ /* 0x000fe400078e000c */
[----:B------:R-:W-:Y:S01]  /*2700*/  IMAD.MOV.U32 R12, RZ, RZ, R9 ;  /* 0x000000ffff0c7224 */ /* 0x000fe200078e0009 */
[----:B------:R-:W-:-:S07]  /*2710*/  PRMT R11, R11, 0x7610, R4 ;  /* 0x000076100b0b7816 */ /* 0x000fce0000000004 */
.L_x_16487:
[----:B------:R-:W-:Y:S05]  /*2720*/  BSYNC B1 ;  /* 0x0000000000017941 */ /* 0x000fea0003800000 */
.L_x_16485:
        /* <DEDUP_REMOVED lines=16> */
.L_x_16489:
[C---:B------:R-:W-:Y:S01]  /*2830*/  PRMT R6, R13.reuse, 0x7632, R6 ;  /* 0x000076320d067816 */ /* 0x040fe20000000006 */
[----:B------:R-:W-:Y:S02]  /*2840*/  IMAD.MOV.U32 R34, RZ, RZ, R7 ;  /* 0x000000ffff227224 */ /* 0x000fe400078e0007 */
[----:B------:R-:W-:Y:S01]  /*2850*/  IMAD.MOV.U32 R7, RZ, RZ, R8 ;  /* 0x000000ffff077224 */ /* 0x000fe200078e0008 */
[----:B------:R-:W-:-:S07]  /*2860*/  PRMT R13, R13, 0x7610, R6 ;  /* 0x000076100d0d7816 */ /* 0x000fce0000000006 */
.L_x_16490:
[----:B------:R-:W-:Y:S05]  /*2870*/  BSYNC B1 ;  /* 0x0000000000017941 */ /* 0x000fea0003800000 */
.L_x_16488:
        /* <DEDUP_REMOVED lines=9> */
.L_x_16492:
[----:B------:R-:W-:Y:S01]  /*2910*/  IMAD.MOV.U32 R9, RZ, RZ, R34 ;  /* 0x000000ffff097224 */ /* 0x000fe200078e0022 */
[----:B------:R-:W-:Y:S01]  /*2920*/  PRMT R8, R6, 0x7610, R8 ;  /* 0x0000761006087816 */ /* 0x000fe20000000008 */
[----:B------:R-:W-:Y:S01]  /*2930*/  IMAD.MOV.U32 R34, RZ, RZ, R15 ;  /* 0x000000ffff227224 */ /* 0x000fe200078e000f */
[----:B------:R-:W-:-:S07]  /*2940*/  PRMT R6, R13, 0x7610, R6 ;  /* 0x000076100d067816 */ /* 0x000fce0000000006 */
.L_x_16493:
[----:B------:R-:W-:Y:S05]  /*2950*/  BSYNC B1 ;  /* 0x0000000000017941 */ /* 0x000fea0003800000 */
.L_x_16491:
        /* <DEDUP_REMOVED lines=9> */
.L_x_16495:
[----:B------:R-:W-:Y:S01]  /*29f0*/  IMAD.MOV.U32 R36, RZ, RZ, R9 ;  /* 0x000000ffff247224 */ /* 0x000fe200078e0009 */
[----:B------:R-:W-:Y:S01]  /*2a00*/  PRMT R10, R8, 0x7610, R10 ;  /* 0x00007610080a7816 */ /* 0x000fe2000000000a */
[----:B------:R-:W-:Y:S01]  /*2a10*/  IMAD.MOV.U32 R9, RZ, RZ, R14 ;  /* 0x000000ffff097224 */ /* 0x000fe200078e000e */
[----:B------:R-:W-:-:S07]  /*2a20*/  PRMT R8, R5, 0x7632, R8 ;  /* 0x0000763205087816 */ /* 0x000fce0000000008 */
.L_x_16496:
[----:B------:R-:W-:Y:S05]  /*2a30*/  BSYNC B1 ;  /* 0x0000000000017941 */ /* 0x000fea0003800000 */
.L_x_16494:
        /* <DEDUP_REMOVED lines=9> */
.L_x_16498:
[----:B------:R-:W-:Y:S01]  /*2ad0*/  IMAD.MOV.U32 R15, RZ, RZ, R36 ;  /* 0x000000ffff0f7224 */ /* 0x000fe200078e0024 */
[--C-:B------:R-:W-:Y:S01]  /*2ae0*/  PRMT R4, R4, 0x5410, R10.reuse ;  /* 0x0000541004047816 */ /* 0x100fe2000000000a */
[----:B------:R-:W-:Y:S01]  /*2af0*/  IMAD.MOV.U32 R36, RZ, RZ, R19 ;  /* 0x000000ffff247224 */ /* 0x000fe200078e0013 */
[----:B------:R-:W-:-:S07]  /*2b00*/  PRMT R10, R5, 0x7610, R10 ;  /* 0x00007610050a7816 */ /* 0x000fce000000000a */
.L_x_16499:
[----:B------:R-:W-:Y:S05]  /*2b10*/  BSYNC B1 ;  /* 0x0000000000017941 */ /* 0x000fea0003800000 */
.L_x_16497:
        /* <DEDUP_REMOVED lines=9> */
.L_x_16501:
[----:B------:R-:W-:Y:S01]  /*2bb0*/  IMAD.MOV.U32 R5, RZ, RZ, R15 ;  /* 0x000000ffff057224 */ /* 0x000fe200078e000f */
[C---:B------:R-:W-:Y:S01]  /*2bc0*/  PRMT R11, R4.reuse, 0x7632, R11 ;  /* 0x00007632040b7816 */ /* 0x040fe2000000000b */
[----:B------:R-:W-:Y:S01]  /*2bd0*/  IMAD.MOV.U32 R15, RZ, RZ, R16 ;  /* 0x000000ffff0f7224 */ /* 0x000fe200078e0010 */
[----:B------:R-:W-:-:S07]  /*2be0*/  PRMT R4, R4, 0x7610, R10 ;  /* 0x0000761004047816 */ /* 0x000fce000000000a */
.L_x_16502:
[----:B------:R-:W-:Y:S05]  /*2bf0*/  BSYNC B1 ;  /* 0x0000000000017941 */ /* 0x000fea0003800000 */
.L_x_16500:
        /* <DEDUP_REMOVED lines=9> */
.L_x_16504:
[----:B------:R-:W-:Y:S01]  /*2c90*/  IMAD.MOV.U32 R19, RZ, RZ, R5 ;  /* 0x000000ffff137224 */ /* 0x000fe200078e0005 */
[--C-:B------:R-:W-:Y:S01]  /*2ca0*/  PRMT R6, R6, 0x5410, R11.reuse ;  /* 0x0000541006067816 */ /* 0x100fe2000000000b */
[----:B------:R-:W-:Y:S01]  /*2cb0*/  IMAD.MOV.U32 R5, RZ, RZ, R12 ;  /* 0x000000ffff057224 */ /* 0x000fe200078e000c */
[----:B------:R-:W-:-:S07]  /*2cc0*/  PRMT R11, R11, 0x7632, R11 ;  /* 0x000076320b0b7816 */ /* 0x000fce000000000b */
.L_x_16505:
[----:B------:R-:W-:Y:S05]  /*2cd0*/  BSYNC B1 ;  /* 0x0000000000017941 */ /* 0x000fea0003800000 */
.L_x_16503:
        /* <DEDUP_REMOVED lines=9> */
.L_x_16507:
[----:B------:R-:W-:Y:S01]  /*2d70*/  IMAD.MOV.U32 R12, RZ, RZ, R19 ;  /* 0x000000ffff0c7224 */ /* 0x000fe200078e0013 */
[----:B------:R-:W-:Y:S01]  /*2d80*/  PRMT R8, R8, 0x7610, R6 ;  /* 0x0000761008087816 */ /* 0x000fe20000000006 */
[----:B------:R-:W-:Y:S01]  /*2d90*/  IMAD.MOV.U32 R19, RZ, RZ, R18 ;  /* 0x000000ffff137224 */ /* 0x000fe200078e0012 */
[----:B------:R-:W-:-:S07]  /*2da0*/  PRMT R6, R6, 0x5410, R4 ;  /* 0x0000541006067816 */ /* 0x000fce0000000004 */
.L_x_16508:
[----:B------:R-:W-:Y:S05]  /*2db0*/  BSYNC B1 ;  /* 0x0000000000017941 */ /* 0x000fea0003800000 */
.L_x_16506:
        /* <DEDUP_REMOVED lines=16> */
.L_x_16510:
[----:B------:R-:W-:Y:S01]  /*2ec0*/  IMAD.MOV.U32 R14, RZ, RZ, R7 ;  /* 0x000000ffff0e7224 */ /* 0x000fe200078e0007 */
[C---:B------:R-:W-:Y:S01]  /*2ed0*/  PRMT R4, R13.reuse, 0x7632, R4 ;  /* 0x000076320d047816 */ /* 0x040fe20000000004 */
[----:B------:R-:W-:Y:S01]  /*2ee0*/  IMAD.MOV.U32 R7, RZ, RZ, R34 ;  /* 0x000000ffff077224 */ /* 0x000fe200078e0022 */
[----:B------:R-:W-:-:S07]  /*2ef0*/  PRMT R13, R13, 0x5410, R6 ;  /* 0x000054100d0d7816 */ /* 0x000fce0000000006 */
.L_x_16511:
[----:B------:R-:W-:Y:S05]  /*2f00*/  BSYNC B1 ;  /* 0x0000000000017941 */ /* 0x000fea0003800000 */
.L_x_16509:
        /* <DEDUP_REMOVED lines=9> */
.L_x_16513:
[----:B------:R-:W-:Y:S01]  /*2fa0*/  IMAD.MOV.U32 R21, RZ, RZ, R14 ;  /* 0x000000ffff157224 */ /* 0x000fe200078e000e */
[--C-:B------:R-:W-:Y:S01]  /*2fb0*/  PRMT R10, R10, 0x5410, R4.reuse ;  /* 0x000054100a0a7816 */ /* 0x100fe20000000004 */
[----:B------:R-:W-:Y:S01]  /*2fc0*/  IMAD.MOV.U32 R14, RZ, RZ, R9 ;  /* 0x000000ffff0e7224 */ /* 0x000fe200078e0009 */
[----:B------:R-:W-:-:S07]  /*2fd0*/  PRMT R4, R8, 0x7610, R4 ;  /* 0x0000761008047816 */ /* 0x000fce0000000004 */
.L_x_16514:
[----:B------:R-:W-:Y:S05]  /*2fe0*/  BSYNC B1 ;  /* 0x0000000000017941 */ /* 0x000fea0003800000 */
.L_x_16512:
        /* <DEDUP_REMOVED lines=9> */
.L_x_16516:
[----:B------:R-:W-:Y:S01]  /*3080*/  IMAD.MOV.U32 R16, RZ, RZ, R21 ;  /* 0x000000ffff107224 */ /* 0x000fe200078e0015 */
[----:B------:R-:W-:Y:S01]  /*3090*/  PRMT R9, R9, 0x7610, R10 ;  /* 0x0000761009097816 */ /* 0x000fe2000000000a */
[----:B------:R-:W-:Y:S01]  /*30a0*/  IMAD.MOV.U32 R21, RZ, RZ, R36 ;  /* 0x000000ffff157224 */ /* 0x000fe200078e0024 */
[----:B------:R-:W-:-:S07]  /*30b0*/  PRMT R10, R10, 0x5410, R10 ;  /* 0x000054100a0a7816 */ /* 0x000fce000000000a */
.L_x_16517:
[----:B------:R-:W-:Y:S05]  /*30c0*/  BSYNC B1 ;  /* 0x0000000000017941 */ /* 0x000fea0003800000 */
.L_x_16515:
        /* <DEDUP_REMOVED lines=9> */
.L_x_16519:
[----:B------:R-:W-:Y:S01]  /*3160*/  IMAD.MOV.U32 R18, RZ, RZ, R16 ;  /* 0x000000ffff127224 */ /* 0x000fe200078e0010 */
[C---:B------:R-:W-:Y:S01]  /*3170*/  PRMT R6, R9.reuse, 0x7632, R6 ;  /* 0x0000763209067816 */ /* 0x040fe20000000006 */
[----:B------:R-:W-:Y:S01]  /*3180*/  IMAD.MOV.U32 R16, RZ, RZ, R15 ;  /* 0x000000ffff107224 */ /* 0x000fe200078e000f */
[----:B------:R-:W-:-:S07]  /*3190*/  PRMT R9, R9, 0x7610, R4 ;  /* 0x0000761009097816 */ /* 0x000fce0000000004 */
.L_x_16520:
[----:B------:R-:W-:Y:S05]  /*31a0*/  BSYNC B1 ;  /* 0x0000000000017941 */ /* 0x000fea0003800000 */
.L_x_16518:
        /* <DEDUP_REMOVED lines=9> */
.L_x_16522:
[----:B------:R-:W-:Y:S01]  /*3240*/  IMAD.MOV.U32 R32, RZ, RZ, R18 ;  /* 0x000000ffff207224 */ /* 0x000fe200078e0012 */
[--C-:B------:R-:W-:Y:S01]  /*3250*/  PRMT R4, R4, 0x5410, R6.reuse ;  /* 0x0000541004047816 */ /* 0x100fe20000000006 */
[----:B------:R-:W-:Y:S01]  /*3260*/  IMAD.MOV.U32 R18, RZ, RZ, R5 ;  /* 0x000000ffff127224 */ /* 0x000fe200078e0005 */
[----:B------:R-:W-:-:S07]  /*3270*/  PRMT R6, R11, 0x7610, R6 ;  /* 0x000076100b067816 */ /* 0x000fce0000000006 */
.L_x_16523:
[----:B------:R-:W-:Y:S05]  /*3280*/  BSYNC B1 ;  /* 0x0000000000017941 */ /* 0x000fea0003800000 */
.L_x_16521:
        /* <DEDUP_REMOVED lines=9> */
.L_x_16525:
[----:B------:R-:W-:Y:S01]  /*3320*/  IMAD.MOV.U32 R5, RZ, RZ, R32 ;  /* 0x000000ffff057224 */ /* 0x000fe200078e0020 */
[----:B------:R-:W-:Y:S01]  /*3330*/  PRMT R11, R11, 0x7610, R4 ;  /* 0x000076100b0b7816 */ /* 0x000fe20000000004 */
[----:B------:R-:W-:Y:S01]  /*3340*/  IMAD.MOV.U32 R32, RZ, RZ, R19 ;  /* 0x000000ffff207224 */ /* 0x000fe200078e0013 */
[----:B------:R-:W-:-:S07]  /*3350*/  PRMT R4, R4, 0x7610, R6 ;  /* 0x0000761004047816 */ /* 0x000fce0000000006 */
.L_x_16526:
[----:B------:R-:W-:Y:S05]  /*3360*/  BSYNC B1 ;  /* 0x0000000000017941 */ /* 0x000fea0003800000 */
.L_x_16524:
        /* <DEDUP_REMOVED lines=9> */
.L_x_16528:
[----:B------:R-:W-:Y:S01]  /*3400*/  IMAD.MOV.U32 R15, RZ, RZ, R5 ;  /* 0x000000ffff0f7224 */ /* 0x000fe200078e0005 */
[----:B------:R-:W-:Y:S01]  /*3410*/  PRMT R6, R6, 0x7610, R11 ;  /* 0x0000761006067816 */ /* 0x000fe2000000000b */
[----:B------:R-:W-:Y:S01]  /*3420*/  IMAD.MOV.U32 R5, RZ, RZ, R12 ;  /* 0x000000ffff057224 */ /* 0x000fe200078e000c */
[----:B------:R-:W-:-:S07]  /*3430*/  PRMT R11, R11, 0x7610, R8 ;  /* 0x000076100b0b7816 */ /* 0x000fce0000000008 */
.L_x_16529:
[----:B------:R-:W-:Y:S05]  /*3440*/  BSYNC B1 ;  /* 0x0000000000017941 */ /* 0x000fea0003800000 */
.L_x_16527:
        /* <DEDUP_REMOVED lines=16> */
.L_x_16531:
[----:B------:R-:W-:Y:S01]  /*3550*/  IMAD.MOV.U32 R8, RZ, RZ, R7 ;  /* 0x000000ffff087224 */ /* 0x000fe200078e0007 */
[C---:B------:R-:W-:Y:S01]  /*3560*/  PRMT R9, R13.reuse, 0x7632, R9 ;  /* 0x000076320d097816 */ /* 0x040fe20000000009 */
[----:B------:R-:W-:Y:S01]  /*3570*/  IMAD.MOV.U32 R7, RZ, RZ, R14 ;  /* 0x000000ffff077224 */ /* 0x000fe200078e000e */
[----:B------:R-:W-:-:S07]  /*3580*/  PRMT R13, R13, 0x5410, R4 ;  /* 0x000054100d0d7816 */ /* 0x000fce0000000004 */
.L_x_16532:
[----:B------:R-:W-:Y:S05]  /*3590*/  BSYNC B1 ;  /* 0x0000000000017941 */ /* 0x000fea0003800000 */
.L_x_16530:
        /* <DEDUP_REMOVED lines=9> */
.L_x_16534:
[----:B------:R-:W-:Y:S01]  /*3630*/  IMAD.MOV.U32 R19, RZ, RZ, R8 ;  /* 0x000000ffff137224 */ /* 0x000fe200078e0008 */
[----:B------:R-:W-:Y:S01]  /*3640*/  PRMT R4, R9, 0x7610, R4 ;  /* 0x0000761009047816 */ /* 0x000fe20000000004 */
[----:B------:R-:W-:Y:S01]  /*3650*/  IMAD.MOV.U32 R8, RZ, RZ, R21 ;  /* 0x000000ffff087224 */ /* 0x000fe200078e0015 */
[----:B------:R-:W-:-:S07]  /*3660*/  PRMT R9, R10, 0x7632, R9 ;  /* 0x000076320a097816 */ /* 0x000fce0000000009 */
.L_x_16535:
[----:B------:R-:W-:Y:S05]  /*3670*/  BSYNC B1 ;  /* 0x0000000000017941 */ /* 0x000fea0003800000 */
.L_x_16533:
        /* <DEDUP_REMOVED lines=9> */
.L_x_16537:
[----:B------:R-:W-:Y:S01]  /*3710*/  IMAD.MOV.U32 R21, RZ, RZ, R19 ;  /* 0x000000ffff157224 */ /* 0x000fe200078e0013 */
[----:B------:R-:W-:Y:S01]  /*3720*/  PRMT R10, R10, 0x5410, R4 ;  /* 0x000054100a0a7816 */ /* 0x000fe20000000004 */
[----:B------:R-:W-:Y:S01]  /*3730*/  IMAD.MOV.U32 R19, RZ, RZ, R16 ;  /* 0x000000ffff137224 */ /* 0x000fe200078e0010 */
[----:B------:R-:W-:-:S07]  /*3740*/  PRMT R4, R9, 0x7632, R4 ;  /* 0x0000763209047816 */ /* 0x000fce0000000004 */
.L_x_16538:
[----:B------:R-:W-:Y:S05]  /*3750*/  BSYNC B1 ;  /* 0x0000000000017941 */ /* 0x000fea0003800000 */
.L_x_16536:
        /* <DEDUP_REMOVED lines=9> */
.L_x_16540:
[----:B------:R-:W-:Y:S01]  /*37f0*/  IMAD.MOV.U32 R23, RZ, RZ, R21 ;  /* 0x000000ffff177224 */ /* 0x000fe200078e0015 */
[----:B------:R-:W-:Y:S01]  /*3800*/  PRMT R9, R9, 0x7610, R10 ;  /* 0x0000761009097816 */ /* 0x000fe2000000000a */
[----:B------:R-:W-:Y:S01]  /*3810*/  IMAD.MOV.U32 R21, RZ, RZ, R18 ;  /* 0x000000ffff157224 */ /* 0x000fe200078e0012 */
[----:B------:R-:W-:-:S07]  /*3820*/  PRMT R10, R10, 0x5410, R6 ;  /* 0x000054100a0a7816 */ /* 0x000fce0000000006 */
.L_x_16541:
[----:B------:R-:W-:Y:S05]  /*3830*/  BSYNC B1 ;  /* 0x0000000000017941 */ /* 0x000fea0003800000 */
.L_x_16539:
        /* <DEDUP_REMOVED lines=9> */
.L_x_16543:
[----:B------:R-:W-:Y:S01]  /*38d0*/  IMAD.MOV.U32 R12, RZ, RZ, R23 ;  /* 0x000000ffff0c7224 */ /* 0x000fe200078e0017 */
[C---:B------:R-:W-:Y:S01]  /*38e0*/  PRMT R6, R9.reuse, 0x7632, R6 ;  /* 0x0000763209067816 */ /* 0x040fe20000000006 */
[----:B------:R-:W-:Y:S01]  /*38f0*/  IMAD.MOV.U32 R23, RZ, RZ, R32 ;  /* 0x000000ffff177224 */ /* 0x000fe200078e0020 */
[----:B------:R-:W-:-:S07]  /*3900*/  PRMT R9, R9, 0x7610, R4 ;  /* 0x0000761009097816 */ /* 0x000fce0000000004 */
.L_x_16544:
[----:B------:R-:W-:Y:S05]  /*3910*/  BSYNC B1 ;  /* 0x0000000000017941 */ /* 0x000fea0003800000 */
.L_x_16542:
        /* <DEDUP_REMOVED lines=9> */
.L_x_16546:
[----:B------:R-:W-:Y:S01]  /*39b0*/  IMAD.MOV.U32 R14, RZ, RZ, R12 ;  /* 0x000000ffff0e7224 */ /* 0x000fe200078e000c */
[--C-:B------:R-:W-:Y:S01]  /*39c0*/  PRMT R4, R4, 0x5410, R6.reuse ;  /* 0x0000541004047816 */ /* 0x100fe20000000006 */
[----:B------:R-:W-:Y:S01]  /*39d0*/  IMAD.MOV.U32 R12, RZ, RZ, R5 ;  /* 0x000000ffff0c7224 */ /* 0x000fe200078e0005 */
[----:B------:R-:W-:-:S07]  /*39e0*/  PRMT R6, R11, 0x7632, R6 ;  /* 0x000076320b067816 */ /* 0x000fce0000000006 */
.L_x_16547:
[----:B------:R-:W-:Y:S05]  /*39f0*/  BSYNC B1 ;  /* 0x0000000000017941 */ /* 0x000fea0003800000 */
.L_x_16545:
        /* <DEDUP_REMOVED lines=9> */
.L_x_16549:
[----:B------:R-:W-:Y:S01]  /*3a90*/  IMAD.MOV.U32 R5, RZ, RZ, R14 ;  /* 0x000000ffff057224 */ /* 0x000fe200078e000e */
[C---:B------:R-:W-:Y:S01]  /*3aa0*/  PRMT R10, R4.reuse, 0x7632, R10 ;  /* 0x00007632040a7816 */ /* 0x040fe2000000000a */
[----:B------:R-:W-:Y:S01]  /*3ab0*/  IMAD.MOV.U32 R14, RZ, RZ, R15 ;  /* 0x000000ffff0e7224 */ /* 0x000fe200078e000f */
[----:B------:R-:W-:-:S07]  /*3ac0*/  PRMT R4, R4, 0x7610, R6 ;  /* 0x0000761004047816 */ /* 0x000fce0000000006 */
.L_x_16550:
[----:B------:R-:W-:Y:S05]  /*3ad0*/  BSYNC B1 ;  /* 0x0000000000017941 */ /* 0x000fea0003800000 */
.L_x_16548:
        /* <DEDUP_REMOVED lines=16> */
.L_x_16552:
[----:B------:R-:W-:Y:S01]  /*3be0*/  IMAD.MOV.U32 R16, RZ, RZ, R7 ;  /* 0x000000ffff107224 */ /* 0x000fe200078e0007 */
[----:B------:R-:W-:Y:S01]  /*3bf0*/  PRMT R6, R6, 0x7610, R13 ;  /* 0x0000761006067816 */ /* 0x000fe2000000000d */
[----:B------:R-:W-:Y:S01]  /*3c00*/  IMAD.MOV.U32 R7, RZ, RZ, R8 ;  /* 0x000000ffff077224 */ /* 0x000fe200078e0008 */
[----:B------:R-:W-:-:S07]  /*3c10*/  PRMT R13, R13, 0x5410, R9 ;  /* 0x000054100d0d7816 */ /* 0x000fce0000000009 */
.L_x_16553:
[----:B------:R-:W-:Y:S05]  /*3c20*/  BSYNC B1 ;  /* 0x0000000000017941 */ /* 0x000fea0003800000 */
.L_x_16551:
        /* <DEDUP_REMOVED lines=9> */
.L_x_16555:
[----:B------:R-:W-:Y:S01]  /*3cc0*/  IMAD.MOV.U32 R8, RZ, RZ, R16 ;  /* 0x000000ffff087224 */ /* 0x000fe200078e0010 */
[----:B------:R-:W-:Y:S01]  /*3cd0*/  PRMT R11, R11, 0x7610, R6 ;  /* 0x000076100b0b7816 */ /* 0x000fe20000000006 */
[----:B------:R-:W-:Y:S01]  /*3ce0*/  IMAD.MOV.U32 R16, RZ, RZ, R19 ;  /* 0x000000ffff107224 */ /* 0x000fe200078e0013 */
[----:B------:R-:W-:-:S07]  /*3cf0*/  PRMT R6, R6, 0x5410, R4 ;  /* 0x0000541006067816 */ /* 0x000fce0000000004 */
.L_x_16556:
[----:B------:R-:W-:Y:S05]  /*3d00*/  BSYNC B1 ;  /* 0x0000000000017941 */ /* 0x000fea0003800000 */
.L_x_16554:
        /* <DEDUP_REMOVED lines=9> */
.L_x_16558:
[----:B------:R-:W-:Y:S01]  /*3da0*/  IMAD.MOV.U32 R18, RZ, RZ, R8 ;  /* 0x000000ffff127224 */ /* 0x000fe200078e0008 */
[C---:B------:R-:W-:Y:S01]  /*3db0*/  PRMT R4, R11.reuse, 0x7632, R4 ;  /* 0x000076320b047816 */ /* 0x040fe20000000004 */
[----:B------:R-:W-:Y:S01]  /*3dc0*/  IMAD.MOV.U32 R8, RZ, RZ, R21 ;  /* 0x000000ffff087224 */ /* 0x000fe200078e0015 */
[----:B------:R-:W-:-:S07]  /*3dd0*/  PRMT R11, R11, 0x7610, R10 ;  /* 0x000076100b0b7816 */ /* 0x000fce000000000a */
.L_x_16559:
[----:B------:R-:W-:Y:S05]  /*3de0*/  BSYNC B1 ;  /* 0x0000000000017941 */ /* 0x000fea0003800000 */
.L_x_16557:
        /* <DEDUP_REMOVED lines=9> */
.L_x_16561:
[----:B------:R-:W-:Y:S01]  /*3e80*/  IMAD.MOV.U32 R15, RZ, RZ, R18 ;  /* 0x000000ffff0f7224 */ /* 0x000fe200078e0012 */
[--C-:B------:R-:W-:Y:S01]  /*3e90*/  PRMT R10, R10, 0x5410, R4.reuse ;  /* 0x000054100a0a7816 */ /* 0x100fe20000000004 */
[----:B------:R-:W-:Y:S01]  /*3ea0*/  IMAD.MOV.U32 R18, RZ, RZ, R23 ;  /* 0x000000ffff127224 */ /* 0x000fe200078e0017 */
[----:B------:R-:W-:-:S07]  /*3eb0*/  PRMT R4, R9, 0x7632, R4 ;  /* 0x0000763209047816 */ /* 0x000fce0000000004 */
.L_x_16562:
[----:B------:R-:W-:Y:S05]  /*3ec0*/  BSYNC B1 ;  /* 0x0000000000017941 */ /* 0x000fea0003800000 */
.L_x_16560:
        /* <DEDUP_REMOVED lines=9> */
.L_x_16564:
[----:B------:R-:W-:Y:S01]  /*3f60*/  IMAD.MOV.U32 R9, RZ, RZ, R15 ;  /* 0x000000ffff097224 */ /* 0x000fe200078e000f */
[----:B------:R-:W-:Y:S01]  /*3f70*/  PRMT R19, R19, 0x7610, R10 ;  /* 0x0000761013137816 */ /* 0x000fe2000000000a */
[----:B------:R-:W-:Y:S01]  /*3f80*/  IMAD.MOV.U32 R15, RZ, RZ, R12 ;  /* 0x000000ffff0f7224 */ /* 0x000fe200078e000c */
[----:B------:R-:W-:-:S07]  /*3f90*/  PRMT R10, R10, 0x5410, R6 ;  /* 0x000054100a0a7816 */ /* 0x000fce0000000006 */
.L_x_16565:
[----:B------:R-:W-:Y:S05]  /*3fa0*/  BSYNC B1 ;  /* 0x0000000000017941 */ /* 0x000fea0003800000 */
.L_x_16563:
        /* <DEDUP_REMOVED lines=9> */
.L_x_16567:
[----:B------:R-:W-:Y:S01]  /*4040*/  IMAD.MOV.U32 R12, RZ, RZ, R9 ;  /* 0x000000ffff0c7224 */ /* 0x000fe200078e0009 */
[----:B------:R-:W-:Y:S01]  /*4050*/  PRMT R21, R21, 0x7610, R19 ;  /* 0x0000761015157816 */ /* 0x000fe20000000013 */
[----:B------:R-:W-:Y:S01]  /*4060*/  IMAD.MOV.U32 R9, RZ, RZ, R14 ;  /* 0x000000ffff097224 */ /* 0x000fe200078e000e */
[----:B------:R-:W-:-:S07]  /*4070*/  PRMT R19, R19, 0x7610, R4 ;  /* 0x0000761013137816 */ /* 0x000fce0000000004 */
.L_x_16568:
[----:B------:R-:W-:Y:S05]  /*4080*/  BSYNC B1 ;  /* 0x0000000000017941 */ /* 0x000fea0003800000 */
.L_x_16566:
        /* <DEDUP_REMOVED lines=9> */
.L_x_16570:
[----:B------:R-:W-:Y:S01]  /*4120*/  IMAD.MOV.U32 R14, RZ, RZ, R12 ;  /* 0x000000ffff0e7224 */ /* 0x000fe200078e000c */
[----:B------:R-:W-:Y:S01]  /*4130*/  PRMT R4, R4, 0x7610, R21 ;  /* 0x0000761004047816 */ /* 0x000fe20000000015 */
[----:B------:R-:W-:Y:S01]  /*4140*/  IMAD.MOV.U32 R12, RZ, RZ, R5 ;  /* 0x000000ffff0c7224 */ /* 0x000fe200078e0005 */
[----:B------:R-:W-:-:S07]  /*4150*/  PRMT R21, R21, 0x5410, R10 ;  /* 0x0000541015157816 */ /* 0x000fce000000000a */
.L_x_16571:
[----:B------:R-:W-:Y:S05]  /*4160*/  BSYNC B1 ;  /* 0x0000000000017941 */ /* 0x000fea0003800000 */
.L_x_16569:
        /* <DEDUP_REMOVED lines=16> */
.L_x_16573:
[----:B------:R-:W-:Y:S01]  /*4270*/  IMAD.MOV.U32 R5, RZ, RZ, R7 ;  /* 0x000000ffff057224 */ /* 0x000fe200078e0007 */
[C---:B------:R-:W-:Y:S01]  /*4280*/  PRMT R10, R13.reuse, 0x7632, R10 ;  /* 0x000076320d0a7816 */ /* 0x040fe2000000000a */
[----:B------:R-:W-:Y:S01]  /*4290*/  IMAD.MOV.U32 R7, RZ, RZ, R16 ;  /* 0x000000ffff077224 */ /* 0x000fe200078e0010 */
[----:B------:R-:W-:-:S07]  /*42a0*/  PRMT R13, R13, 0x7610, R6 ;  /* 0x000076100d0d7816 */ /* 0x000fce0000000006 */
.L_x_16574:
[----:B------:R-:W-:Y:S05]  /*42b0*/  BSYNC B1 ;  /* 0x0000000000017941 */ /* 0x000fea0003800000 */
.L_x_16572:
        /* <DEDUP_REMOVED lines=9> */
.L_x_16576:
[----:B------:R-:W-:Y:S01]  /*4350*/  PRMT R11, R10, 0x7610, R11 ;  /* 0x000076100a0b7816 */ /* 0x000fe2000000000b */
[----:B------:R-:W-:Y:S02]  /*4360*/  IMAD.MOV.U32 R23, RZ, RZ, R5 ;  /* 0x000000ffff177224 */ /* 0x000fe400078e0005 */
[----:B------:R-:W-:Y:S01]  /*4370*/  IMAD.MOV.U32 R5, RZ, RZ, R8 ;  /* 0x000000ffff057224 */ /* 0x000fe200078e0008 */
[----:B------:R-:W-:-:S07]  /*4380*/  PRMT R10, R11, 0x7632, R10 ;  /* 0x000076320b0a7816 */ /* 0x000fce000000000a */
.L_x_16577:
[----:B------:R-:W-:Y:S05]  /*4390*/  BSYNC B1 ;  /* 0x0000000000017941 */ /* 0x000fea0003800000 */
.L_x_16575:
        /* <DEDUP_REMOVED lines=9> */
.L_x_16579:
[----:B------:R-:W-:Y:S01]  /*4430*/  IMAD.MOV.U32 R8, RZ, RZ, R23 ;  /* 0x000000ffff087224 */ /* 0x000fe200078e0017 */
[----:B------:R-:W-:Y:S01]  /*4440*/  PRMT R11, R4, 0x5410, R11 ;  /* 0x00005410040b7816 */ /* 0x000fe2000000000b */
[----:B------:R-:W-:-:S07]  /*4450*/  IMAD.MOV.U32 R23, RZ, RZ, R18 ;  /* 0x000000ffff177224 */ /* 0x000fce00078e0012 */
.L_x_16580:
[----:B------:R-:W-:Y:S05]  /*4460*/  BSYNC B1 ;  /* 0x0000000000017941 */ /* 0x000fea0003800000 */
.L_x_16578:
        /* <DEDUP_REMOVED lines=9> */
.L_x_16582:
[----:B------:R-:W-:Y:S01]  /*4500*/  IMAD.MOV.U32 R16, RZ, RZ, R8 ;  /* 0x000000ffff107224 */ /* 0x000fe200078e0008 */
[C---:B------:R-:W-:Y:S01]  /*4510*/  PRMT R18, R11.reuse, 0x7632, R18 ;  /* 0x000076320b127816 */ /* 0x040fe20000000012 */
[----:B------:R-:W-:Y:S01]  /*4520*/  IMAD.MOV.U32 R8, RZ, RZ, R15 ;  /* 0x000000ffff087224 */ /* 0x000fe200078e000f */
[----:B------:R-:W-:-:S07]  /*4530*/  PRMT R11, R11, 0x7610, R10 ;  /* 0x000076100b0b7816 */ /* 0x000fce000000000a */
.L_x_16583:
[----:B------:R-:W-:Y:S05]  /*4540*/  BSYNC B1 ;  /* 0x0000000000017941 */ /* 0x000fea0003800000 */
.L_x_16581:
        /* <DEDUP_REMOVED lines=9> */
.L_x_16585:
[----:B------:R-:W-:Y:S01]  /*45e0*/  PRMT R19, R18, 0x7610, R19 ;  /* 0x0000761012137816 */ /* 0x000fe20000000013 */
[----:B------:R-:W-:Y:S02]  /*45f0*/  IMAD.MOV.U32 R15, RZ, RZ, R16 ;  /* 0x000000ffff0f7224 */ /* 0x000fe400078e0010 */
[----:B------:R-:W-:Y:S01]  /*4600*/  IMAD.MOV.U32 R16, RZ, RZ, R9 ;  /* 0x000000ffff107224 */ /* 0x000fe200078e0009 */
[----:B------:R-:W-:-:S07]  /*4610*/  PRMT R18, R19, 0x7632, R18 ;  /* 0x0000763213127816 */ /* 0x000fce0000000012 */
.L_x_16586:
[----:B------:R-:W-:Y:S05]  /*4620*/  BSYNC B1 ;  /* 0x0000000000017941 */ /* 0x000fea0003800000 */
.L_x_16584:
        /* <DEDUP_REMOVED lines=9> */
.L_x_16588:
[----:B------:R-:W-:Y:S01]  /*46c0*/  IMAD.MOV.U32 R25, RZ, RZ, R15 ;  /* 0x000000ffff197224 */ /* 0x000fe200078e000f */
[--C-:B------:R-:W-:Y:S01]  /*46d0*/  PRMT R18, R18, 0x5410, R19.reuse ;  /* 0x0000541012127816 */ /* 0x100fe20000000013 */
[----:B------:R-:W-:Y:S01]  /*46e0*/  IMAD.MOV.U32 R15, RZ, RZ, R12 ;  /* 0x000000ffff0f7224 */ /* 0x000fe200078e000c */
[----:B------:R-:W-:-:S07]  /*46f0*/  PRMT R19, R21, 0x7632, R19 ;  /* 0x0000763215137816 */ /* 0x000fce0000000013 */
.L_x_16589:
[----:B------:R-:W-:Y:S05]  /*4700*/  BSYNC B1 ;  /* 0x0000000000017941 */ /* 0x000fea0003800000 */
.L_x_16587:
        /* <DEDUP_REMOVED lines=9> */
.L_x_16591:
[----:B------:R-:W-:Y:S01]  /*47a0*/  IMAD.MOV.U32 R26, RZ, RZ, R25 ;  /* 0x000000ffff1a7224 */ /* 0x000fe200078e0019 */
[C---:B------:R-:W-:Y:S01]  /*47b0*/  PRMT R27, R18.reuse, 0x7632, R27 ;  /* 0x00007632121b7816 */ /* 0x040fe2000000001b */
[----:B------:R-:W-:Y:S01]  /*47c0*/  IMAD.MOV.U32 R25, RZ, RZ, R14 ;  /* 0x000000ffff197224 */ /* 0x000fe200078e000e */
[----:B------:R-:W-:-:S07]  /*47d0*/  PRMT R18, R18, 0x7610, R4 ;  /* 0x0000761012127816 */ /* 0x000fce0000000004 */
.L_x_16592:
[----:B------:R-:W-:Y:S05]  /*47e0*/  BSYNC B1 ;  /* 0x0000000000017941 */ /* 0x000fea0003800000 */
.L_x_16590:
        /* <DEDUP_REMOVED lines=16> */
.L_x_16594:
[----:B------:R-:W-:Y:S01]  /*48f0*/  IMAD.MOV.U32 R6, RZ, RZ, R7 ;  /* 0x000000ffff067224 */ /* 0x000fe200078e0007 */
[----:B------:R-:W-:Y:S01]  /*4900*/  PRMT R13, R13, 0x5432, R10 ;  /* 0x000054320d0d7816 */ /* 0x000fe2000000000a */
[----:B------:R-:W-:-:S07]  /*4910*/  IMAD.MOV.U32 R7, RZ, RZ, R5 ;  /* 0x000000ffff077224 */ /* 0x000fce00078e0005 */
.L_x_16595:
[----:B------:R-:W-:Y:S05]  /*4920*/  BSYNC B1 ;  /* 0x0000000000017941 */ /* 0x000fea0003800000 */
.L_x_16593:
        /* <DEDUP_REMOVED lines=9> */
.L_x_16597:
[--C-:B------:R-:W-:Y:S01]  /*49c0*/  PRMT R12, R12, 0x5410, R13.reuse ;  /* 0x000054100c0c7816 */ /* 0x100fe2000000000d */
[----:B------:R-:W-:Y:S01]  /*49d0*/  IMAD.MOV.U32 R5, RZ, RZ, R6 ;  /* 0x000000ffff057224 */ /* 0x000fe200078e0006 */
[----:B------:R-:W-:Y:S01]  /*49e0*/  PRMT R13, R11, 0x7610, R13 ;  /* 0x000076100b0d7816 */ /* 0x000fe2000000000d */
[----:B------:R-:W-:-:S07]  /*49f0*/  IMAD.MOV.U32 R6, RZ, RZ, R23 ;  /* 0x000000ffff067224 */ /* 0x000fce00078e0017 */
.L_x_16598:
[----:B------:R-:W-:Y:S05]  /*4a00*/  BSYNC B1 ;  /* 0x0000000000017941 */ /* 0x000fea0003800000 */
.L_x_16596:
        /* <DEDUP_REMOVED lines=9> */
.L_x_16600:
[----:B------:R-:W-:Y:S01]  /*4aa0*/  IMAD.MOV.U32 R4, RZ, RZ, R5 ;  /* 0x000000ffff047224 */ /* 0x000fe200078e0005 */
[----:B------:R-:W-:Y:S01]  /*4ab0*/  PRMT R12, R12, 0x7632, R11 ;  /* 0x000076320c0c7816 */ /* 0x000fe2000000000b */
[----:B------:R-:W-:-:S07]  /*4ac0*/  IMAD.MOV.U32 R5, RZ, RZ, R8 ;  /* 0x000000ffff057224 */ /* 0x000fce00078e0008 */
.L_x_16601:
[----:B------:R-:W-:Y:S05]  /*4ad0*/  BSYNC B1 ;  /* 0x0000000000017941 */ /* 0x000fea0003800000 */
.L_x_16599:
        /* <DEDUP_REMOVED lines=9> */
.L_x_16603:
[----:B------:R-:W-:Y:S01]  /*4b70*/  PRMT R21, R21, 0x5410, R12 ;  /* 0x0000541015157816 */ /* 0x000fe2000000000c */
[----:B------:R-:W-:Y:S01]  /*4b80*/  IMAD.MOV.U32 R11, RZ, RZ, R4 ;  /* 0x000000ffff0b7224 */ /* 0x000fe200078e0004 */
[----:B------:R-:W-:Y:S01]  /*4b90*/  PRMT R12, R18, 0x7610, R12 ;  /* 0x00007610120c7816 */ /* 0x000fe2000000000c */
[----:B------:R-:W-:-:S07]  /*4ba0*/  IMAD.MOV.U32 R4, RZ, RZ, R16 ;  /* 0x000000ffff047224 */ /* 0x000fce00078e0010 */
.L_x_16604:
[----:B------:R-:W-:Y:S05]  /*4bb0*/  BSYNC B1 ;  /* 0x0000000000017941 */ /* 0x000fea0003800000 */
.L_x_16602:
        /* <DEDUP_REMOVED lines=9> */
.L_x_16606:
[----:B------:R-:W-:Y:S01]  /*4c50*/  IMAD.MOV.U32 R10, RZ, RZ, R11 ;  /* 0x000000ffff0a7224 */ /* 0x000fe200078e000b */
[----:B------:R-:W-:Y:S01]  /*4c60*/  PRMT R21, R21, 0x5432, R19 ;  /* 0x0000543215157816 */ /* 0x000fe20000000013 */
[----:B------:R-:W-:-:S07]  /*4c70*/  IMAD.MOV.U32 R11, RZ, RZ, R15 ;  /* 0x000000ffff0b7224 */ /* 0x000fce00078e000f */
.L_x_16607:
[----:B------:R-:W-:Y:S05]  /*4c80*/  BSYNC B1 ;  /* 0x0000000000017941 */ /* 0x000fea0003800000 */
.L_x_16605:
        /* <DEDUP_REMOVED lines=9> */
.L_x_16609:
[--C-:B------:R-:W-:Y:S01]  /*4d20*/  PRMT R19, R19, 0x5410, R21.reuse ;  /* 0x0000541013137816 */ /* 0x100fe20000000015 */
[----:B------:R-:W-:Y:S01]  /*4d30*/  IMAD.MOV.U32 R9, RZ, RZ, R10 ;  /* 0x000000ffff097224 */ /* 0x000fe200078e000a */
[----:B------:R-:W-:Y:S01]  /*4d40*/  PRMT R21, R18, 0x7632, R21 ;  /* 0x0000763212157816 */ /* 0x000fe20000000015 */
[----:B------:R-:W-:-:S07]  /*4d50*/  IMAD.MOV.U32 R10, RZ, RZ, R25 ;  /* 0x000000ffff0a7224 */ /* 0x000fce00078e0019 */
.L_x_16610:
[----:B------:R-:W-:Y:S05]  /*4d60*/  BSYNC B1 ;  /* 0x0000000000017941 */ /* 0x000fea0003800000 */
.L_x_16608:
        /* <DEDUP_REMOVED lines=9> */
.L_x_16612:
[----:B------:R-:W-:Y:S01]  /*4e00*/  IMAD.MOV.U32 R8, RZ, RZ, R9 ;  /* 0x000000ffff087224 */ /* 0x000fe200078e0009 */
[----:B------:R-:W-:Y:S01]  /*4e10*/  PRMT R19, R19, 0x5432, R27 ;  /* 0x0000543213137816 */ /* 0x000fe2000000001b */
[----:B------:R-:W-:-:S07]  /*4e20*/  IMAD.MOV.U32 R9, RZ, RZ, R26 ;  /* 0x000000ffff097224 */ /* 0x000fce00078e001a */
.L_x_16613:
[----:B------:R-:W-:Y:S05]  /*4e30*/  BSYNC B1 ;  /* 0x0000000000017941 */ /* 0x000fea0003800000 */
.L_x_16611:
[----:B------:R-:W-:Y:S01]  /*4e40*/  FADD.FTZ R2, R2, R3 ;  /* 0x0000000302027221 */ /* 0x000fe20000010000 */
[----:B------:R-:W-:-:S07]  /*4e50*/  IMAD.MOV.U32 R3, RZ, RZ, R22 ;  /* 0x000000ffff037224 */ /* 0x000fce00078e0016 */
.L_x_16445:
[----:B------:R-:W-:Y:S05]  /*4e60*/  BSYNC B0 ;  /* 0x0000000000007941 */ /* 0x000fea0003800000 */
.L_x_16444:
[----:B------:R-:W-:Y:S01]  /*4e70*/  ISETP.GT.AND P0, PT, R0, 0x1d, PT ;  /* 0x0000001d0000780c */ /* 0x000fe20003f04270 */
[----:B------:R1:W2:Y:S01]  /*4e80*/  SHFL.DOWN PT, R34, R3, 0x2, 0x1f ;  /* 0x08401f0003227f89 */ /* 0x0002a200000e0000 */
[----:B------:R-:W-:Y:S03]  /*4e90*/  BSSY B0, `(.L_x_16614) ;  /* 0x000035b000007945 */ /* 0x000fe60003800000 */
[----:B------:R1:W3:Y:S04]  /*4ea0*/  SHFL.DOWN PT, R23, R2, 0x2, 0x1f ;  /* 0x08401f0002177f89 */ /* 0x0002e800000e0000 */
[----:B0-----:R1:W0:Y:S04]  /*4eb0*/  SHFL.DOWN PT, R36, R8, 0x2, 0x1f ;  /* 0x08401f0008247f89 */ /* 0x00122800000e0000 */
        /* <DEDUP_REMOVED lines=10> */
[----:B------:R1:W0:Y:S01]  /*4f60*/  SHFL.DOWN PT, R32, R13, 0x2, 0x1f ;  /* 0x08401f000d207f89 */ /* 0x00022200000e0000 */
[----:B--234-:R-:W-:Y:S05]  /*4f70*/  @P0 BRA `(.L_x_16615) ;  /* 0x0000003400300947 */ /* 0x01cfea0003800000 */
[----:B0-----:R-:W-:Y:S01]  /*4f80*/  ISETP.GT.AND P1, PT, R7, R36, PT ;  /* 0x000000240700720c */ /* 0x001fe20003f24270 */
[----:B------:R-:W-:Y:S01]  /*4f90*/  BSSY B1, `(.L_x_16616) ;  /* 0x000001c000017945 */ /* 0x000fe20003800000 */
[----:B------:R-:W-:Y:S02]  /*4fa0*/  HSETP2.GT.AND P0, PT, R40.H0_H0, R13.H1_H1, PT ;  /* 0x3000000d28007234 */ /* 0x000fe40003f04800 */
[----:B------:R-:W-:-:S03]  /*4fb0*/  FSETP.GT.FTZ.AND P2, PT, R3, R34, PT ;  /* 0x000000220300720b */ /* 0x000fc60003f54000 */
[----:B------:R-:W-:Y:S02]  /*4fc0*/  ISETP.EQ.OR P0, PT, R7, -0x1, P0 ;  /* 0xffffffff0700780c */ /* 0x000fe40000702670 */
[----:B------:R-:W-:Y:S02]  /*4fd0*/  FSEL R15, R3, R34, P2 ;  /* 0x00000022030f7208 */ /* 0x000fe40001000000 */
[----:B------:R-:W-:Y:S02]  /*4fe0*/  FSEL R34, R34, R3, P2 ;  /* 0x0000000322227208 */ /* 0x000fe40001000000 */
[----:B------:R-:W-:Y:S02]  /*4ff0*/  HSETP2.NEU.OR P1, PT, R40.H0_H0, R13.H1_H1, !P1 ;  /* 0x3000000d28007234 */ /* 0x000fe40004f2d820 */
[----:B-1----:R-:W-:Y:S01]  /*5000*/  FSEL R3, R23, R2, P2 ;  /* 0x0000000217037208 */ /* 0x002fe20001000000 */
[----:B------:R-:W-:Y:S01]  /*5010*/  FADD.FTZ R34, -R15, R34 ;  /* 0x000000220f227221 */ /* 0x000fe20000010100 */
[----:B------:R-:W-:-:S02]  /*5020*/  FSEL R2, R2, R23, P2 ;  /* 0x0000001702027208 */ /* 0x000fc40001000000 */
[----:B------:R-:W-:Y:S01]  /*5030*/  PLOP3.LUT P0, PT, P0, P1, PT, 0x8, 0x0 ;  /* 0x000000000000781c */ /* 0x000fe20000702170 */
[----:B------:R-:W-:-:S06]  /*5040*/  FMUL.FTZ R34, R34, 1.4426950216293334961 ;  /* 0x3fb8aa3b22227820 */ /* 0x000fcc0000410000 */
[----:B------:R-:W0:Y:S06]  /*5050*/  MUFU.EX2 R34, R34 ;  /* 0x0000002200227308 */ /* 0x000e2c0000000800 */
        /* <DEDUP_REMOVED lines=11> */
.L_x_16617:
[----:B------:R-:W-:Y:S01]  /*5110*/  IMAD.MOV.U32 R34, RZ, RZ, R7 ;  /* 0x000000ffff227224 */ /* 0x000fe200078e0007 */
[C---:B------:R-:W-:Y:S01]  /*5120*/  PRMT R23, R13.reuse, 0x7632, R23 ;  /* 0x000076320d177816 */ /* 0x040fe20000000017 */
[----:B------:R-:W-:Y:S01]  /*5130*/  IMAD.MOV.U32 R7, RZ, RZ, R6 ;  /* 0x000000ffff077224 */ /* 0x000fe200078e0006 */
[----:B------:R-:W-:-:S07]  /*5140*/  PRMT R13, R13, 0x5410, R13 ;  /* 0x000054100d0d7816 */ /* 0x000fce000000000d */
.L_x_16618:
[----:B------:R-:W-:Y:S05]  /*5150*/  BSYNC B1 ;  /* 0x0000000000017941 */ /* 0x000fea0003800000 */
.L_x_16616:
        /* <DEDUP_REMOVED lines=9> */
.L_x_16620:
[----:B------:R-:W-:Y:S01]  /*51f0*/  IMAD.MOV.U32 R25, RZ, RZ, R34 ;  /* 0x000000ffff197224 */ /* 0x000fe200078e0022 */
[----:B------:R-:W-:Y:S01]  /*5200*/  PRMT R6, R23, 0x7610, R6 ;  /* 0x0000761017067816 */ /* 0x000fe20000000006 */
[----:B------:R-:W-:Y:S01]  /*5210*/  IMAD.MOV.U32 R34, RZ, RZ, R5 ;  /* 0x000000ffff227224 */ /* 0x000fe200078e0005 */
[----:B------:R-:W-:-:S07]  /*5220*/  PRMT R23, R12, 0x7632, R23 ;  /* 0x000076320c177816 */ /* 0x000fce0000000017 */
.L_x_16621:
[----:B------:R-:W-:Y:S05]  /*5230*/  BSYNC B1 ;  /* 0x0000000000017941 */ /* 0x000fea0003800000 */
.L_x_16619:
        /* <DEDUP_REMOVED lines=9> */
.L_x_16623:
[----:B------:R-:W-:Y:S01]  /*52d0*/  IMAD.MOV.U32 R36, RZ, RZ, R25 ;  /* 0x000000ffff247224 */ /* 0x000fe200078e0019 */
[----:B------:R-:W-:Y:S01]  /*52e0*/  PRMT R5, R6, 0x7610, R5 ;  /* 0x0000761006057816 */ /* 0x000fe20000000005 */
[----:B------:R-:W-:Y:S01]  /*52f0*/  IMAD.MOV.U32 R25, RZ, RZ, R4 ;  /* 0x000000ffff197224 */ /* 0x000fe200078e0004 */
[----:B------:R-:W-:-:S07]  /*5300*/  PRMT R6, R12, 0x7610, R6 ;  /* 0x000076100c067816 */ /* 0x000fce0000000006 */
.L_x_16624:
[----:B------:R-:W-:Y:S05]  /*5310*/  BSYNC B1 ;  /* 0x0000000000017941 */ /* 0x000fea0003800000 */
.L_x_16622:
        /* <DEDUP_REMOVED lines=9> */
.L_x_16626:
[----:B------:R-:W-:Y:S01]  /*53b0*/  IMAD.MOV.U32 R27, RZ, RZ, R36 ;  /* 0x000000ffff1b7224 */ /* 0x000fe200078e0024 */
[----:B------:R-:W-:Y:S01]  /*53c0*/  PRMT R4, R5, 0x7610, R4 ;  /* 0x0000761005047816 */ /* 0x000fe20000000004 */
[----:B------:R-:W-:Y:S01]  /*53d0*/  IMAD.MOV.U32 R36, RZ, RZ, R11 ;  /* 0x000000ffff247224 */ /* 0x000fe200078e000b */
[----:B------:R-:W-:-:S07]  /*53e0*/  PRMT R5, R21, 0x7632, R5 ;  /* 0x0000763215057816 */ /* 0x000fce0000000005 */
.L_x_16627:
[----:B------:R-:W-:Y:S05]  /*53f0*/  BSYNC B1 ;  /* 0x0000000000017941 */ /* 0x000fea0003800000 */
.L_x_16625:
        /* <DEDUP_REMOVED lines=9> */
.L_x_16629:
[----:B------:R-:W-:Y:S01]  /*5490*/  IMAD.MOV.U32 R12, RZ, RZ, R27 ;  /* 0x000000ffff0c7224 */ /* 0x000fe200078e001b */
[----:B------:R-:W-:Y:S01]  /*54a0*/  PRMT R11, R4, 0x7610, R11 ;  /* 0x00007610040b7816 */ /* 0x000fe2000000000b */
[----:B------:R-:W-:Y:S01]  /*54b0*/  IMAD.MOV.U32 R27, RZ, RZ, R10 ;  /* 0x000000ffff1b7224 */ /* 0x000fe200078e000a */
[----:B------:R-:W-:-:S07]  /*54c0*/  PRMT R4, R21, 0x7610, R4 ;  /* 0x0000761015047816 */ /* 0x000fce0000000004 */
.L_x_16630:
[----:B------:R-:W-:Y:S05]  /*54d0*/  BSYNC B1 ;  /* 0x0000000000017941 */ /* 0x000fea0003800000 */
.L_x_16628:
        /* <DEDUP_REMOVED lines=9> */
.L_x_16632:
[----:B------:R-:W-:Y:S01]  /*5570*/  IMAD.MOV.U32 R21, RZ, RZ, R12 ;  /* 0x000000ffff157224 */ /* 0x000fe200078e000c */
[----:B------:R-:W-:Y:S01]  /*5580*/  PRMT R10, R11, 0x7610, R10 ;  /* 0x000076100b0a7816 */ /* 0x000fe2000000000a */
[----:B------:R-:W-:Y:S01]  /*5590*/  IMAD.MOV.U32 R12, RZ, RZ, R9 ;  /* 0x000000ffff0c7224 */ /* 0x000fe200078e0009 */
[----:B------:R-:W-:-:S07]  /*55a0*/  PRMT R11, R19, 0x7632, R11 ;  /* 0x00007632130b7816 */ /* 0x000fce000000000b */
.L_x_16633:
[----:B------:R-:W-:Y:S05]  /*55b0*/  BSYNC B1 ;  /* 0x0000000000017941 */ /* 0x000fea0003800000 */
.L_x_16631:
        /* <DEDUP_REMOVED lines=9> */
.L_x_16635:
[----:B------:R-:W-:Y:S01]  /*5650*/  IMAD.MOV.U32 R9, RZ, RZ, R21 ;  /* 0x000000ffff097224 */ /* 0x000fe200078e0015 */
[----:B------:R-:W-:Y:S01]  /*5660*/  PRMT R4, R4, 0x5410, R10 ;  /* 0x0000541004047816 */ /* 0x000fe2000000000a */
[----:B------:R-:W-:Y:S01]  /*5670*/  IMAD.MOV.U32 R21, RZ, RZ, R8 ;  /* 0x000000ffff157224 */ /* 0x000fe200078e0008 */
[----:B------:R-:W-:-:S07]  /*5680*/  PRMT R10, R19, 0x7610, R10 ;  /* 0x00007610130a7816 */ /* 0x000fce000000000a */
.L_x_16636:
[----:B------:R-:W-:Y:S05]  /*5690*/  BSYNC B1 ;  /* 0x0000000000017941 */ /* 0x000fea0003800000 */
.L_x_16634:
        /* <DEDUP_REMOVED lines=16> */
.L_x_16638:
[----:B------:R-:W-:Y:S01]  /*57a0*/  IMAD.MOV.U32 R8, RZ, RZ, R7 ;  /* 0x000000ffff087224 */ /* 0x000fe200078e0007 */
[----:B------:R-:W-:Y:S01]  /*57b0*/  PRMT R6, R6, 0x7610, R13 ;  /* 0x0000761006067816 */ /* 0x000fe2000000000d */
[----:B------:R-:W-:Y:S01]  /*57c0*/  IMAD.MOV.U32 R7, RZ, RZ, R34 ;  /* 0x000000ffff077224 */ /* 0x000fe200078e0022 */
[----:B------:R-:W-:-:S07]  /*57d0*/  PRMT R13, R13, 0x5410, R23 ;  /* 0x000054100d0d7816 */ /* 0x000fce0000000017 */
.L_x_16639:
[----:B------:R-:W-:Y:S05]  /*57e0*/  BSYNC B1 ;  /* 0x0000000000017941 */ /* 0x000fea0003800000 */
.L_x_16637:
        /* <DEDUP_REMOVED lines=9> */
.L_x_16641:
[----:B------:R-:W-:Y:S01]  /*5880*/  IMAD.MOV.U32 R19, RZ, RZ, R8 ;  /* 0x000000ffff137224 */ /* 0x000fe200078e0008 */
[C---:B------:R-:W-:Y:S01]  /*5890*/  PRMT R13, R6.reuse, 0x7632, R13 ;  /* 0x00007632060d7816 */ /* 0x040fe2000000000d */
[----:B------:R-:W-:Y:S01]  /*58a0*/  IMAD.MOV.U32 R8, RZ, RZ, R25 ;  /* 0x000000ffff087224 */ /* 0x000fe200078e0019 */
[----:B------:R-:W-:-:S07]  /*58b0*/  PRMT R6, R6, 0x5410, R6 ;  /* 0x0000541006067816 */ /* 0x000fce0000000006 */
.L_x_16642:
[----:B------:R-:W-:Y:S05]  /*58c0*/  BSYNC B1 ;  /* 0x0000000000017941 */ /* 0x000fea0003800000 */
.L_x_16640:
        /* <DEDUP_REMOVED lines=9> */
.L_x_16644:
[----:B------:R-:W-:Y:S01]  /*5960*/  PRMT R5, R5, 0x5410, R13 ;  /* 0x0000541005057816 */ /* 0x000fe2000000000d */
[----:B------:R-:W-:Y:S02]  /*5970*/  IMAD.MOV.U32 R34, RZ, RZ, R19 ;  /* 0x000000ffff227224 */ /* 0x000fe400078e0013 */
[----:B------:R-:W-:Y:S01]  /*5980*/  IMAD.MOV.U32 R19, RZ, RZ, R36 ;  /* 0x000000ffff137224 */ /* 0x000fe200078e0024 */
[----:B------:R-:W-:-:S07]  /*5990*/  PRMT R13, R5, 0x7610, R13 ;  /* 0x00007610050d7816 */ /* 0x000fce000000000d */
.L_x_16645:
[----:B------:R-:W-:Y:S05]  /*59a0*/  BSYNC B1 ;  /* 0x0000000000017941 */ /* 0x000fea0003800000 */
.L_x_16643:
        /* <DEDUP_REMOVED lines=9> */
.L_x_16647:
[----:B------:R-:W-:Y:S01]  /*5a40*/  IMAD.MOV.U32 R23, RZ, RZ, R34 ;  /* 0x000000ffff177224 */ /* 0x000fe200078e0022 */
[----:B------:R-:W-:Y:S01]  /*5a50*/  PRMT R5, R5, 0x5432, R4 ;  /* 0x0000543205057816 */ /* 0x000fe20000000004 */
[----:B------:R-:W-:-:S07]  /*5a60*/  IMAD.MOV.U32 R34, RZ, RZ, R27 ;  /* 0x000000ffff227224 */ /* 0x000fce00078e001b */
.L_x_16648:
[----:B------:R-:W-:Y:S05]  /*5a70*/  BSYNC B1 ;  /* 0x0000000000017941 */ /* 0x000fea0003800000 */
.L_x_16646:
        /* <DEDUP_REMOVED lines=9> */
.L_x_16650:
[----:B------:R-:W-:Y:S01]  /*5b10*/  IMAD.MOV.U32 R36, RZ, RZ, R23 ;  /* 0x000000ffff247224 */ /* 0x000fe200078e0017 */
[--C-:B------:R-:W-:Y:S01]  /*5b20*/  PRMT R10, R10, 0x5410, R5.reuse ;  /* 0x000054100a0a7816 */ /* 0x100fe20000000005 */
[----:B------:R-:W-:Y:S01]  /*5b30*/  IMAD.MOV.U32 R23, RZ, RZ, R12 ;  /* 0x000000ffff177224 */ /* 0x000fe200078e000c */
[----:B------:R-:W-:-:S07]  /*5b40*/  PRMT R5, R11, 0x7610, R5 ;  /* 0x000076100b057816 */ /* 0x000fce0000000005 */
.L_x_16651:
[----:B------:R-:W-:Y:S05]  /*5b50*/  BSYNC B1 ;  /* 0x0000000000017941 */ /* 0x000fea0003800000 */
.L_x_16649:
        /* <DEDUP_REMOVED lines=9> */
.L_x_16653:
[----:B------:R-:W-:Y:S01]  /*5bf0*/  IMAD.MOV.U32 R12, RZ, RZ, R36 ;  /* 0x000000ffff0c7224 */ /* 0x000fe200078e0024 */
[--C-:B------:R-:W-:Y:S01]  /*5c00*/  PRMT R11, R11, 0x7610, R10.reuse ;  /* 0x000076100b0b7816 */ /* 0x100fe2000000000a */
[----:B------:R-:W-:Y:S01]  /*5c10*/  IMAD.MOV.U32 R36, RZ, RZ, R21 ;  /* 0x000000ffff247224 */ /* 0x000fe200078e0015 */
[----:B------:R-:W-:-:S07]  /*5c20*/  PRMT R10, R10, 0x5410, R10 ;  /* 0x000054100a0a7816 */ /* 0x000fce000000000a */
.L_x_16654:
[----:B------:R-:W-:Y:S05]  /*5c30*/  BSYNC B1 ;  /* 0x0000000000017941 */ /* 0x000fea0003800000 */
.L_x_16652:
        /* <DEDUP_REMOVED lines=9> */
.L_x_16656:
[C---:B------:R-:W-:Y:S01]  /*5cd0*/  PRMT R4, R11.reuse, 0x7632, R4 ;  /* 0x000076320b047816 */ /* 0x040fe20000000004 */
[----:B------:R-:W-:Y:S02]  /*5ce0*/  IMAD.MOV.U32 R21, RZ, RZ, R12 ;  /* 0x000000ffff157224 */ /* 0x000fe400078e000c */
[----:B------:R-:W-:Y:S01]  /*5cf0*/  IMAD.MOV.U32 R12, RZ, RZ, R9 ;  /* 0x000000ffff0c7224 */ /* 0x000fe200078e0009 */
[----:B------:R-:W-:-:S07]  /*5d00*/  PRMT R11, R11, 0x7610, R4 ;  /* 0x000076100b0b7816 */ /* 0x000fce0000000004 */
.L_x_16657:
[----:B------:R-:W-:Y:S05]  /*5d10*/  BSYNC B1 ;  /* 0x0000000000017941 */ /* 0x000fea0003800000 */
.L_x_16655:
        /* <DEDUP_REMOVED lines=16> */
.L_x_16659:
[C---:B------:R-:W-:Y:S01]  /*5e20*/  PRMT R6, R13.reuse, 0x7632, R6 ;  /* 0x000076320d067816 */ /* 0x040fe20000000006 */
[----:B------:R-:W-:Y:S02]  /*5e30*/  IMAD.MOV.U32 R26, RZ, RZ, R7 ;  /* 0x000000ffff1a7224 */ /* 0x000fe400078e0007 */
[----:B------:R-:W-:Y:S01]  /*5e40*/  IMAD.MOV.U32 R7, RZ, RZ, R8 ;  /* 0x000000ffff077224 */ /* 0x000fe200078e0008 */
[----:B------:R-:W-:-:S07]  /*5e50*/  PRMT R13, R13, 0x7610, R6 ;  /* 0x000076100d0d7816 */ /* 0x000fce0000000006 */
.L_x_16660:
[----:B------:R-:W-:Y:S05]  /*5e60*/  BSYNC B1 ;  /* 0x0000000000017941 */ /* 0x000fea0003800000 */
.L_x_16658:
        /* <DEDUP_REMOVED lines=9> */
.L_x_16662:
[----:B------:R-:W-:Y:S01]  /*5f00*/  IMAD.MOV.U32 R9, RZ, RZ, R26 ;  /* 0x000000ffff097224 */ /* 0x000fe200078e001a */
[----:B------:R-:W-:Y:S01]  /*5f10*/  PRMT R8, R6, 0x7610, R8 ;  /* 0x0000761006087816 */ /* 0x000fe20000000008 */
[----:B------:R-:W-:Y:S01]  /*5f20*/  IMAD.MOV.U32 R26, RZ, RZ, R19 ;  /* 0x000000ffff1a7224 */ /* 0x000fe200078e0013 */
[----:B------:R-:W-:-:S07]  /*5f30*/  PRMT R6, R13, 0x7610, R6 ;  /* 0x000076100d067816 */ /* 0x000fce0000000006 */
.L_x_16663:
[----:B------:R-:W-:Y:S05]  /*5f40*/  BSYNC B1 ;  /* 0x0000000000017941 */ /* 0x000fea0003800000 */
.L_x_16661:
        /* <DEDUP_REMOVED lines=9> */
.L_x_16665:
[----:B------:R-:W-:Y:S01]  /*5fe0*/  IMAD.MOV.U32 R38, RZ, RZ, R9 ;  /* 0x000000ffff267224 */ /* 0x000fe200078e0009 */
[----:B------:R-:W-:Y:S01]  /*5ff0*/  PRMT R10, R8, 0x7610, R10 ;  /* 0x00007610080a7816 */ /* 0x000fe2000000000a */
[----:B------:R-:W-:Y:S01]  /*6000*/  IMAD.MOV.U32 R9, RZ, RZ, R34 ;  /* 0x000000ffff097224 */ /* 0x000fe200078e0022 */
[----:B------:R-:W-:-:S07]  /*6010*/  PRMT R8, R5, 0x7632, R8 ;  /* 0x0000763205087816 */ /* 0x000fce0000000008 */
.L_x_16666:
[----:B------:R-:W-:Y:S05]  /*6020*/  BSYNC B1 ;  /* 0x0000000000017941 */ /* 0x000fea0003800000 */
.L_x_16664:
        /* <DEDUP_REMOVED lines=9> */
.L_x_16668:
[----:B------:R-:W-:Y:S01]  /*60c0*/  IMAD.MOV.U32 R19, RZ, RZ, R38 ;  /* 0x000000ffff137224 */ /* 0x000fe200078e0026 */
[--C-:B------:R-:W-:Y:S01]  /*60d0*/  PRMT R4, R4, 0x5410, R10.reuse ;  /* 0x0000541004047816 */ /* 0x100fe2000000000a */
[----:B------:R-:W-:Y:S01]  /*60e0*/  IMAD.MOV.U32 R38, RZ, RZ, R23 ;  /* 0x000000ffff267224 */ /* 0x000fe200078e0017 */
[----:B------:R-:W-:-:S07]  /*60f0*/  PRMT R10, R5, 0x7610, R10 ;  /* 0x00007610050a7816 */ /* 0x000fce000000000a */
.L_x_16669:
[----:B------:R-:W-:Y:S05]  /*6100*/  BSYNC B1 ;  /* 0x0000000000017941 */ /* 0x000fea0003800000 */
.L_x_16667:
        /* <DEDUP_REMOVED lines=9> */
.L_x_16671:
[----:B------:R-:W-:Y:S01]  /*61a0*/  IMAD.MOV.U32 R5, RZ, RZ, R19 ;  /* 0x000000ffff057224 */ /* 0x000fe200078e0013 */
[C---:B------:R-:W-:Y:S01]  /*61b0*/  PRMT R11, R4.reuse, 0x7632, R11 ;  /* 0x00007632040b7816 */ /* 0x040fe2000000000b */
[----:B------:R-:W-:Y:S01]  /*61c0*/  IMAD.MOV.U32 R19, RZ, RZ, R36 ;  /* 0x000000ffff137224 */ /* 0x000fe200078e0024 */
[----:B------:R-:W-:-:S07]  /*61d0*/  PRMT R4, R4, 0x7610, R10 ;  /* 0x0000761004047816 */ /* 0x000fce000000000a */
.L_x_16672:
[----:B------:R-:W-:Y:S05]  /*61e0*/  BSYNC B1 ;  /* 0x0000000000017941 */ /* 0x000fea0003800000 */
.L_x_16670:
        /* <DEDUP_REMOVED lines=9> */
.L_x_16674:
[----:B------:R-:W-:Y:S01]  /*6280*/  IMAD.MOV.U32 R34, RZ, RZ, R5 ;  /* 0x000000ffff227224 */ /* 0x000fe200078e0005 */
[--C-:B------:R-:W-:Y:S01]  /*6290*/  PRMT R6, R6, 0x5410, R11.reuse ;  /* 0x0000541006067816 */ /* 0x100fe2000000000b */
[----:B------:R-:W-:Y:S01]  /*62a0*/  IMAD.MOV.U32 R5, RZ, RZ, R12 ;  /* 0x000000ffff057224 */ /* 0x000fe200078e000c */
[----:B------:R-:W-:-:S07]  /*62b0*/  PRMT R11, R11, 0x7632, R11 ;  /* 0x000076320b0b7816 */ /* 0x000fce000000000b */
.L_x_16675:
[----:B------:R-:W-:Y:S05]  /*62c0*/  BSYNC B1 ;  /* 0x0000000000017941 */ /* 0x000fea0003800000 */
.L_x_16673:
        /* <DEDUP_REMOVED lines=9> */
.L_x_16677:
[----:B------:R-:W-:Y:S01]  /*6360*/  IMAD.MOV.U32 R12, RZ, RZ, R34 ;  /* 0x000000ffff0c7224 */ /* 0x000fe200078e0022 */
[----:B------:R-:W-:Y:S01]  /*6370*/  PRMT R8, R8, 0x7610, R6 ;  /* 0x0000761008087816 */ /* 0x000fe20000000006 */
[----:B------:R-:W-:Y:S01]  /*6380*/  IMAD.MOV.U32 R34, RZ, RZ, R21 ;  /* 0x000000ffff227224 */ /* 0x000fe200078e0015 */
[----:B------:R-:W-:-:S07]  /*6390*/  PRMT R6, R6, 0x5410, R4 ;  /* 0x0000541006067816 */ /* 0x000fce0000000004 */
.L_x_16678:
[----:B------:R-:W-:Y:S05]  /*63a0*/  BSYNC B1 ;  /* 0x0000000000017941 */ /* 0x000fea0003800000 */
.L_x_16676:
        /* <DEDUP_REMOVED lines=16> */
.L_x_16680:
[----:B------:R-:W-:Y:S01]  /*64b0*/  IMAD.MOV.U32 R24, RZ, RZ, R7 ;  /* 0x000000ffff187224 */ /* 0x000fe200078e0007 */
[C---:B------:R-:W-:Y:S01]  /*64c0*/  PRMT R4, R13.reuse, 0x7632, R4 ;  /* 0x000076320d047816 */ /* 0x040fe20000000004 */
[----:B------:R-:W-:Y:S01]  /*64d0*/  IMAD.MOV.U32 R7, RZ, RZ, R26 ;  /* 0x000000ffff077224 */ /* 0x000fe200078e001a */
[----:B------:R-:W-:-:S07]  /*64e0*/  PRMT R13, R13, 0x5410, R6 ;  /* 0x000054100d0d7816 */ /* 0x000fce0000000006 */
.L_x_16681:
[----:B------:R-:W-:Y:S05]  /*64f0*/  BSYNC B1 ;  /* 0x0000000000017941 */ /* 0x000fea0003800000 */
.L_x_16679:
        /* <DEDUP_REMOVED lines=9> */
.L_x_16683:
[----:B------:R-:W-:Y:S01]  /*6590*/  IMAD.MOV.U32 R21, RZ, RZ, R24 ;  /* 0x000000ffff157224 */ /* 0x000fe200078e0018 */
[--C-:B------:R-:W-:Y:S01]  /*65a0*/  PRMT R10, R10, 0x5410, R4.reuse ;  /* 0x000054100a0a7816 */ /* 0x100fe20000000004 */
[----:B------:R-:W-:Y:S01]  /*65b0*/  IMAD.MOV.U32 R24, RZ, RZ, R9 ;  /* 0x000000ffff187224 */ /* 0x000fe200078e0009 */
[----:B------:R-:W-:-:S07]  /*65c0*/  PRMT R4, R8, 0x7610, R4 ;  /* 0x0000761008047816 */ /* 0x000fce0000000004 */
.L_x_16684:
[----:B------:R-:W-:Y:S05]  /*65d0*/  BSYNC B1 ;  /* 0x0000000000017941 */ /* 0x000fea0003800000 */
.L_x_16682:
        /* <DEDUP_REMOVED lines=9> */
.L_x_16686:
[----:B------:R-:W-:Y:S01]  /*6670*/  IMAD.MOV.U32 R26, RZ, RZ, R21 ;  /* 0x000000ffff1a7224 */ /* 0x000fe200078e0015 */
[----:B------:R-:W-:Y:S01]  /*6680*/  PRMT R9, R9, 0x7610, R10 ;  /* 0x0000761009097816 */ /* 0x000fe2000000000a */
[----:B------:R-:W-:Y:S01]  /*6690*/  IMAD.MOV.U32 R21, RZ, RZ, R38 ;  /* 0x000000ffff157224 */ /* 0x000fe200078e0026 */
[----:B------:R-:W-:-:S07]  /*66a0*/  PRMT R10, R10, 0x5410, R10 ;  /* 0x000054100a0a7816 */ /* 0x000fce000000000a */
.L_x_16687:
[----:B------:R-:W-:Y:S05]  /*66b0*/  BSYNC B1 ;  /* 0x0000000000017941 */ /* 0x000fea0003800000 */
.L_x_16685:
        /* <DEDUP_REMOVED lines=9> */
.L_x_16689:
[----:B------:R-:W-:Y:S01]  /*6750*/  IMAD.MOV.U32 R28, RZ, RZ, R26 ;  /* 0x000000ffff1c7224 */ /* 0x000fe200078e001a */
[C---:B------:R-:W-:Y:S01]  /*6760*/  PRMT R6, R9.reuse, 0x7632, R6 ;  /* 0x0000763209067816 */ /* 0x040fe20000000006 */
[----:B------:R-:W-:Y:S01]  /*6770*/  IMAD.MOV.U32 R26, RZ, RZ, R19 ;  /* 0x000000ffff1a7224 */ /* 0x000fe200078e0013 */
[----:B------:R-:W-:-:S07]  /*6780*/  PRMT R9, R9, 0x7610, R4 ;  /* 0x0000761009097816 */ /* 0x000fce0000000004 */
.L_x_16690:
[----:B------:R-:W-:Y:S05]  /*6790*/  BSYNC B1 ;  /* 0x0000000000017941 */ /* 0x000fea0003800000 */
.L_x_16688:
        /* <DEDUP_REMOVED lines=9> */
.L_x_16692:
[----:B------:R-:W-:Y:S01]  /*6830*/  IMAD.MOV.U32 R19, RZ, RZ, R28 ;  /* 0x000000ffff137224 */ /* 0x000fe200078e001c */
[--C-:B------:R-:W-:Y:S01]  /*6840*/  PRMT R4, R4, 0x5410, R6.reuse ;  /* 0x0000541004047816 */ /* 0x100fe20000000006 */
[----:B------:R-:W-:Y:S01]  /*6850*/  IMAD.MOV.U32 R28, RZ, RZ, R5 ;  /* 0x000000ffff1c7224 */ /* 0x000fe200078e0005 */
[----:B------:R-:W-:-:S07]  /*6860*/  PRMT R6, R11, 0x7610, R6 ;  /* 0x000076100b067816 */ /* 0x000fce0000000006 */
.L_x_16693:
[----:B------:R-:W-:Y:S05]  /*6870*/  BSYNC B1 ;  /* 0x0000000000017941 */ /* 0x000fea0003800000 */
.L_x_16691:
        /* <DEDUP_REMOVED lines=9> */
.L_x_16695:
[----:B------:R-:W-:Y:S01]  /*6910*/  IMAD.MOV.U32 R5, RZ, RZ, R19 ;  /* 0x000000ffff057224 */ /* 0x000fe200078e0013 */
[----:B------:R-:W-:Y:S01]  /*6920*/  PRMT R11, R11, 0x7610, R4 ;  /* 0x000076100b0b7816 */ /* 0x000fe20000000004 */
[----:B------:R-:W-:Y:S01]  /*6930*/  IMAD.MOV.U32 R19, RZ, RZ, R34 ;  /* 0x000000ffff137224 */ /* 0x000fe200078e0022 */
[----:B------:R-:W-:-:S07]  /*6940*/  PRMT R4, R4, 0x7610, R6 ;  /* 0x0000761004047816 */ /* 0x000fce0000000006 */
.L_x_16696:
[----:B------:R-:W-:Y:S05]  /*6950*/  BSYNC B1 ;  /* 0x0000000000017941 */ /* 0x000fea0003800000 */
.L_x_16694:
        /* <DEDUP_REMOVED lines=9> */
.L_x_16698:
[----:B------:R-:W-:Y:S01]  /*69f0*/  IMAD.MOV.U32 R23, RZ, RZ, R5 ;  /* 0x000000ffff177224 */ /* 0x000fe200078e0005 */
[----:B------:R-:W-:Y:S01]  /*6a00*/  PRMT R6, R6, 0x7610, R11 ;  /* 0x0000761006067816 */ /* 0x000fe2000000000b */
[----:B------:R-:W-:Y:S01]  /*6a10*/  IMAD.MOV.U32 R5, RZ, RZ, R12 ;  /* 0x000000ffff057224 */ /* 0x000fe200078e000c */
[----:B------:R-:W-:-:S07]  /*6a20*/  PRMT R11, R11, 0x7610, R8 ;  /* 0x000076100b0b7816 */ /* 0x000fce0000000008 */
.L_x_16699:
[----:B------:R-:W-:Y:S05]  /*6a30*/  BSYNC B1 ;  /* 0x0000000000017941 */ /* 0x000fea0003800000 */
.L_x_16697:
        /* <DEDUP_REMOVED lines=16> */
.L_x_16701:
[----:B------:R-:W-:Y:S01]  /*6b40*/  IMAD.MOV.U32 R8, RZ, RZ, R7 ;  /* 0x000000ffff087224 */ /* 0x000fe200078e0007 */
[C---:B------:R-:W-:Y:S01]  /*6b50*/  PRMT R9, R13.reuse, 0x7632, R9 ;  /* 0x000076320d097816 */ /* 0x040fe20000000009 */
[----:B------:R-:W-:Y:S01]  /*6b60*/  IMAD.MOV.U32 R7, RZ, RZ, R24 ;  /* 0x000000ffff077224 */ /* 0x000fe200078e0018 */
[----:B------:R-:W-:-:S07]  /*6b70*/  PRMT R13, R13, 0x5410, R4 ;  /* 0x000054100d0d7816 */ /* 0x000fce0000000004 */
.L_x_16702:
[----:B------:R-:W-:Y:S05]  /*6b80*/  BSYNC B1 ;  /* 0x0000000000017941 */ /* 0x000fea0003800000 */
.L_x_16700:
        /* <DEDUP_REMOVED lines=9> */
.L_x_16704:
[----:B------:R-:W-:Y:S01]  /*6c20*/  IMAD.MOV.U32 R25, RZ, RZ, R8 ;  /* 0x000000ffff197224 */ /* 0x000fe200078e0008 */
[----:B------:R-:W-:Y:S01]  /*6c30*/  PRMT R4, R9, 0x7610, R4 ;  /* 0x0000761009047816 */ /* 0x000fe20000000004 */
[----:B------:R-:W-:Y:S01]  /*6c40*/  IMAD.MOV.U32 R8, RZ, RZ, R21 ;  /* 0x000000ffff087224 */ /* 0x000fe200078e0015 */
[----:B------:R-:W-:-:S07]  /*6c50*/  PRMT R9, R10, 0x7632, R9 ;  /* 0x000076320a097816 */ /* 0x000fce0000000009 */
.L_x_16705:
[----:B------:R-:W-:Y:S05]  /*6c60*/  BSYNC B1 ;  /* 0x0000000000017941 */ /* 0x000fea0003800000 */
.L_x_16703:
        /* <DEDUP_REMOVED lines=9> */
.L_x_16707:
[----:B------:R-:W-:Y:S01]  /*6d00*/  IMAD.MOV.U32 R21, RZ, RZ, R25 ;  /* 0x000000ffff157224 */ /* 0x000fe200078e0019 */
[----:B------:R-:W-:Y:S01]  /*6d10*/  PRMT R10, R10, 0x5410, R4 ;  /* 0x000054100a0a7816 */ /* 0x000fe20000000004 */
[----:B------:R-:W-:Y:S01]  /*6d20*/  IMAD.MOV.U32 R25, RZ, RZ, R26 ;  /* 0x000000ffff197224 */ /* 0x000fe200078e001a */
[----:B------:R-:W-:-:S07]  /*6d30*/  PRMT R4, R9, 0x7632, R4 ;  /* 0x0000763209047816 */ /* 0x000fce0000000004 */
.L_x_16708:
[----:B------:R-:W-:Y:S05]  /*6d40*/  BSYNC B1 ;  /* 0x0000000000017941 */ /* 0x000fea0003800000 */
.L_x_16706:
        /* <DEDUP_REMOVED lines=9> */
.L_x_16710:
[----:B------:R-:W-:Y:S01]  /*6de0*/  IMAD.MOV.U32 R12, RZ, RZ, R21 ;  /* 0x000000ffff0c7224 */ /* 0x000fe200078e0015 */
[----:B------:R-:W-:Y:S01]  /*6df0*/  PRMT R9, R9, 0x7610, R10 ;  /* 0x0000761009097816 */ /* 0x000fe2000000000a */
[----:B------:R-:W-:Y:S01]  /*6e00*/  IMAD.MOV.U32 R21, RZ, RZ, R28 ;  /* 0x000000ffff157224 */ /* 0x000fe200078e001c */
[----:B------:R-:W-:-:S07]  /*6e10*/  PRMT R10, R10, 0x5410, R6 ;  /* 0x000054100a0a7816 */ /* 0x000fce0000000006 */
.L_x_16711:
[----:B------:R-:W-:Y:S05]  /*6e20*/  BSYNC B1 ;  /* 0x0000000000017941 */ /* 0x000fea0003800000 */
.L_x_16709:
        /* <DEDUP_REMOVED lines=9> */
.L_x_16713:
[----:B------:R-:W-:Y:S01]  /*6ec0*/  IMAD.MOV.U32 R22, RZ, RZ, R12 ;  /* 0x000000ffff167224 */ /* 0x000fe200078e000c */
[C---:B------:R-:W-:Y:S01]  /*6ed0*/  PRMT R6, R9.reuse, 0x7632, R6 ;  /* 0x0000763209067816 */ /* 0x040fe20000000006 */
[----:B------:R-:W-:Y:S01]  /*6ee0*/  IMAD.MOV.U32 R12, RZ, RZ, R19 ;  /* 0x000000ffff0c7224 */ /* 0x000fe200078e0013 */
[----:B------:R-:W-:-:S07]  /*6ef0*/  PRMT R9, R9, 0x7610, R4 ;  /* 0x0000761009097816 */ /* 0x000fce0000000004 */
.L_x_16714:
[----:B------:R-:W-:Y:S05]  /*6f00*/  BSYNC B1 ;  /* 0x0000000000017941 */ /* 0x000fea0003800000 */
.L_x_16712:
        /* <DEDUP_REMOVED lines=9> */
.L_x_16716:
[----:B------:R-:W-:Y:S01]  /*6fa0*/  IMAD.MOV.U32 R24, RZ, RZ, R22 ;  /* 0x000000ffff187224 */ /* 0x000fe200078e0016 */
[--C-:B------:R-:W-:Y:S01]  /*6fb0*/  PRMT R4, R4, 0x5410, R6.reuse ;  /* 0x0000541004047816 */ /* 0x100fe20000000006 */
[----:B------:R-:W-:Y:S01]  /*6fc0*/  IMAD.MOV.U32 R22, RZ, RZ, R5 ;  /* 0x000000ffff167224 */ /* 0x000fe200078e0005 */
[----:B------:R-:W-:-:S07]  /*6fd0*/  PRMT R6, R11, 0x7632, R6 ;  /* 0x000076320b067816 */ /* 0x000fce0000000006 */
.L_x_16717:
[----:B------:R-:W-:Y:S05]  /*6fe0*/  BSYNC B1 ;  /* 0x0000000000017941 */ /* 0x000fea0003800000 */
.L_x_16715:
        /* <DEDUP_REMOVED lines=9> */
.L_x_16719:
[----:B------:R-:W-:Y:S01]  /*7080*/  IMAD.MOV.U32 R5, RZ, RZ, R24 ;  /* 0x000000ffff057224 */ /* 0x000fe200078e0018 */
[C---:B------:R-:W-:Y:S01]  /*7090*/  PRMT R10, R4.reuse, 0x7632, R10 ;  /* 0x00007632040a7816 */ /* 0x040fe2000000000a */
[----:B------:R-:W-:Y:S01]  /*70a0*/  IMAD.MOV.U32 R24, RZ, RZ, R23 ;  /* 0x000000ffff187224 */ /* 0x000fe200078e0017 */
[----:B------:R-:W-:-:S07]  /*70b0*/  PRMT R4, R4, 0x7610, R6 ;  /* 0x0000761004047816 */ /* 0x000fce0000000006 */
.L_x_16720:
[----:B------:R-:W-:Y:S05]  /*70c0*/  BSYNC B1 ;  /* 0x0000000000017941 */ /* 0x000fea0003800000 */
.L_x_16718:
        /* <DEDUP_REMOVED lines=16> */
.L_x_16722:
[----:B------:R-:W-:Y:S01]  /*71d0*/  IMAD.MOV.U32 R18, RZ, RZ, R7 ;  /* 0x000000ffff127224 */ /* 0x000fe200078e0007 */
[----:B------:R-:W-:Y:S01]  /*71e0*/  PRMT R6, R6, 0x7610, R13 ;  /* 0x0000761006067816 */ /* 0x000fe2000000000d */
[----:B------:R-:W-:Y:S01]  /*71f0*/  IMAD.MOV.U32 R7, RZ, RZ, R8 ;  /* 0x000000ffff077224 */ /* 0x000fe200078e0008 */
[----:B------:R-:W-:-:S07]  /*7200*/  PRMT R13, R13, 0x5410, R9 ;  /* 0x000054100d0d7816 */ /* 0x000fce0000000009 */
.L_x_16723:
[----:B------:R-:W-:Y:S05]  /*7210*/  BSYNC B1 ;  /* 0x0000000000017941 */ /* 0x000fea0003800000 */
.L_x_16721:
        /* <DEDUP_REMOVED lines=9> */
.L_x_16725:
[----:B------:R-:W-:Y:S01]  /*72b0*/  IMAD.MOV.U32 R8, RZ, RZ, R18 ;  /* 0x000000ffff087224 */ /* 0x000fe200078e0012 */
[----:B------:R-:W-:Y:S01]  /*72c0*/  PRMT R11, R11, 0x7610, R6 ;  /* 0x000076100b0b7816 */ /* 0x000fe20000000006 */
[----:B------:R-:W-:Y:S01]  /*72d0*/  IMAD.MOV.U32 R18, RZ, RZ, R25 ;  /* 0x000000ffff127224 */ /* 0x000fe200078e0019 */
[----:B------:R-:W-:-:S07]  /*72e0*/  PRMT R6, R6, 0x5410, R4 ;  /* 0x0000541006067816 */ /* 0x000fce0000000004 */
.L_x_16726:
[----:B------:R-:W-:Y:S05]  /*72f0*/  BSYNC B1 ;  /* 0x0000000000017941 */ /* 0x000fea0003800000 */
.L_x_16724:
        /* <DEDUP_REMOVED lines=9> */
.L_x_16728:
[----:B------:R-:W-:Y:S01]  /*7390*/  IMAD.MOV.U32 R19, RZ, RZ, R8 ;  /* 0x000000ffff137224 */ /* 0x000fe200078e0008 */
[C---:B------:R-:W-:Y:S01]  /*73a0*/  PRMT R4, R11.reuse, 0x7632, R4 ;  /* 0x000076320b047816 */ /* 0x040fe20000000004 */
[----:B------:R-:W-:Y:S01]  /*73b0*/  IMAD.MOV.U32 R8, RZ, RZ, R21 ;  /* 0x000000ffff087224 */ /* 0x000fe200078e0015 */
[----:B------:R-:W-:-:S07]  /*73c0*/  PRMT R11, R11, 0x7610, R10 ;  /* 0x000076100b0b7816 */ /* 0x000fce000000000a */
.L_x_16729:
[----:B------:R-:W-:Y:S05]  /*73d0*/  BSYNC B1 ;  /* 0x0000000000017941 */ /* 0x000fea0003800000 */
.L_x_16727:
        /* <DEDUP_REMOVED lines=9> */
.L_x_16731:
[----:B------:R-:W-:Y:S01]  /*7470*/  IMAD.MOV.U32 R21, RZ, RZ, R19 ;  /* 0x000000ffff157224 */ /* 0x000fe200078e0013 */
[----:B------:R-:W-:Y:S01]  /*7480*/  PRMT R10, R10, 0x5410, R4 ;  /* 0x000054100a0a7816 */ /* 0x000fe20000000004 */
[----:B------:R-:W-:Y:S01]  /*7490*/  IMAD.MOV.U32 R19, RZ, RZ, R12 ;  /* 0x000000ffff137224 */ /* 0x000fe200078e000c */
[----:B------:R-:W-:-:S07]  /*74a0*/  PRMT R4, R9, 0x7632, R4 ;  /* 0x0000763209047816 */ /* 0x000fce0000000004 */
.L_x_16732:
[----:B------:R-:W-:Y:S05]  /*74b0*/  BSYNC B1 ;  /* 0x0000000000017941 */ /* 0x000fea0003800000 */
.L_x_16730:
        /* <DEDUP_REMOVED lines=9> */
.L_x_16734:
[----:B------:R-:W-:Y:S01]  /*7550*/  IMAD.MOV.U32 R9, RZ, RZ, R21 ;  /* 0x000000ffff097224 */ /* 0x000fe200078e0015 */
[----:B------:R-:W-:Y:S01]  /*7560*/  PRMT R12, R12, 0x7610, R10 ;  /* 0x000076100c0c7816 */ /* 0x000fe2000000000a */
[----:B------:R-:W-:Y:S01]  /*7570*/  IMAD.MOV.U32 R21, RZ, RZ, R22 ;  /* 0x000000ffff157224 */ /* 0x000fe200078e0016 */
[----:B------:R-:W-:-:S07]  /*7580*/  PRMT R10, R10, 0x5410, R6 ;  /* 0x000054100a0a7816 */ /* 0x000fce0000000006 */
.L_x_16735:
[----:B------:R-:W-:Y:S05]  /*7590*/  BSYNC B1 ;  /* 0x0000000000017941 */ /* 0x000fea0003800000 */
.L_x_16733:
        /* <DEDUP_REMOVED lines=9> */
.L_x_16737:
[----:B------:R-:W-:Y:S01]  /*7630*/  IMAD.MOV.U32 R22, RZ, RZ, R9 ;  /* 0x000000ffff167224 */ /* 0x000fe200078e0009 */
[----:B------:R-:W-:Y:S01]  /*7640*/  PRMT R23, R23, 0x7610, R12 ;  /* 0x0000761017177816 */ /* 0x000fe2000000000c */
[----:B------:R-:W-:Y:S01]  /*7650*/  IMAD.MOV.U32 R9, RZ, RZ, R24 ;  /* 0x000000ffff097224 */ /* 0x000fe200078e0018 */
[----:B------:R-:W-:-:S07]  /*7660*/  PRMT R12, R12, 0x7610, R4 ;  /* 0x000076100c0c7816 */ /* 0x000fce0000000004 */
.L_x_16738:
[----:B------:R-:W-:Y:S05]  /*7670*/  BSYNC B1 ;  /* 0x0000000000017941 */ /* 0x000fea0003800000 */
.L_x_16736:
        /* <DEDUP_REMOVED lines=9> */
.L_x_16740:
[----:B------:R-:W-:Y:S01]  /*7710*/  IMAD.MOV.U32 R24, RZ, RZ, R22 ;  /* 0x000000ffff187224 */ /* 0x000fe200078e0016 */
[----:B------:R-:W-:Y:S01]  /*7720*/  PRMT R4, R4, 0x7610, R23 ;  /* 0x0000761004047816 */ /* 0x000fe20000000017 */
[----:B------:R-:W-:Y:S01]  /*7730*/  IMAD.MOV.U32 R22, RZ, RZ, R5 ;  /* 0x000000ffff167224 */ /* 0x000fe200078e0005 */
[----:B------:R-:W-:-:S07]  /*7740*/  PRMT R23, R23, 0x5410, R10 ;  /* 0x0000541017177816 */ /* 0x000fce000000000a */
.L_x_16741:
[----:B------:R-:W-:Y:S05]  /*7750*/  BSYNC B1 ;  /* 0x0000000000017941 */ /* 0x000fea0003800000 */
.L_x_16739:
        /* <DEDUP_REMOVED lines=16> */
.L_x_16743:
[----:B------:R-:W-:Y:S01]  /*7860*/  IMAD.MOV.U32 R5, RZ, RZ, R7 ;  /* 0x000000ffff057224 */ /* 0x000fe200078e0007 */
[C---:B------:R-:W-:Y:S01]  /*7870*/  PRMT R10, R13.reuse, 0x7632, R10 ;  /* 0x000076320d0a7816 */ /* 0x040fe2000000000a */
[----:B------:R-:W-:Y:S01]  /*7880*/  IMAD.MOV.U32 R7, RZ, RZ, R18 ;  /* 0x000000ffff077224 */ /* 0x000fe200078e0012 */
[----:B------:R-:W-:-:S07]  /*7890*/  PRMT R13, R13, 0x7610, R6 ;  /* 0x000076100d0d7816 */ /* 0x000fce0000000006 */
.L_x_16744:
[----:B------:R-:W-:Y:S05]  /*78a0*/  BSYNC B1 ;  /* 0x0000000000017941 */ /* 0x000fea0003800000 */
.L_x_16742:
        /* <DEDUP_REMOVED lines=9> */
.L_x_16746:
[----:B------:R-:W-:Y:S01]  /*7940*/  PRMT R11, R10, 0x7610, R11 ;  /* 0x000076100a0b7816 */ /* 0x000fe2000000000b */
[----:B------:R-:W-:Y:S02]  /*7950*/  IMAD.MOV.U32 R16, RZ, RZ, R5 ;  /* 0x000000ffff107224 */ /* 0x000fe400078e0005 */
[----:B------:R-:W-:Y:S01]  /*7960*/  IMAD.MOV.U32 R5, RZ, RZ, R8 ;  /* 0x000000ffff057224 */ /* 0x000fe200078e0008 */
[----:B------:R-:W-:-:S07]  /*7970*/  PRMT R10, R11, 0x7632, R10 ;  /* 0x000076320b0a7816 */ /* 0x000fce000000000a */
.L_x_16747:
[----:B------:R-:W-:Y:S05]  /*7980*/  BSYNC B1 ;  /* 0x0000000000017941 */ /* 0x000fea0003800000 */
.L_x_16745:
        /* <DEDUP_REMOVED lines=9> */
.L_x_16749:
[----:B------:R-:W-:Y:S01]  /*7a20*/  IMAD.MOV.U32 R8, RZ, RZ, R16 ;  /* 0x000000ffff087224 */ /* 0x000fe200078e0010 */
[----:B------:R-:W-:Y:S01]  /*7a30*/  PRMT R11, R4, 0x5410, R11 ;  /* 0x00005410040b7816 */ /* 0x000fe2000000000b */
[----:B------:R-:W-:-:S07]  /*7a40*/  IMAD.MOV.U32 R16, RZ, RZ, R19 ;  /* 0x000000ffff107224 */ /* 0x000fce00078e0013 */
.L_x_16750:
[----:B------:R-:W-:Y:S05]  /*7a50*/  BSYNC B1 ;  /* 0x0000000000017941 */ /* 0x000fea0003800000 */
.L_x_16748:
        /* <DEDUP_REMOVED lines=9> */
.L_x_16752:
[----:B------:R-:W-:Y:S01]  /*7af0*/  IMAD.MOV.U32 R18, RZ, RZ, R8 ;  /* 0x000000ffff127224 */ /* 0x000fe200078e0008 */
[----:B------:R-:W-:Y:S01]  /*7b00*/  PRMT R19, R19, 0x7610, R11 ;  /* 0x0000761013137816 */ /* 0x000fe2000000000b */
[----:B------:R-:W-:Y:S01]  /*7b10*/  IMAD.MOV.U32 R8, RZ, RZ, R21 ;  /* 0x000000ffff087224 */ /* 0x000fe200078e0015 */
[----:B------:R-:W-:-:S07]  /*7b20*/  PRMT R11, R11, 0x7610, R10 ;  /* 0x000076100b0b7816 */ /* 0x000fce000000000a */
.L_x_16753:
[----:B------:R-:W-:Y:S05]  /*7b30*/  BSYNC B1 ;  /* 0x0000000000017941 */ /* 0x000fea0003800000 */
.L_x_16751:
        /* <DEDUP_REMOVED lines=9> */
.L_x_16755:
[----:B------:R-:W-:Y:S01]  /*7bd0*/  IMAD.MOV.U32 R25, RZ, RZ, R18 ;  /* 0x000000ffff197224 */ /* 0x000fe200078e0012 */
[----:B------:R-:W-:Y:S01]  /*7be0*/  PRMT R19, R19, 0x7632, R12 ;  /* 0x0000763213137816 */ /* 0x000fe2000000000c */
[----:B------:R-:W-:-:S07]  /*7bf0*/  IMAD.MOV.U32 R18, RZ, RZ, R9 ;  /* 0x000000ffff127224 */ /* 0x000fce00078e0009 */
.L_x_16756:
[----:B------:R-:W-:Y:S05]  /*7c00*/  BSYNC B1 ;  /* 0x0000000000017941 */ /* 0x000fea0003800000 */
.L_x_16754:
        /* <DEDUP_REMOVED lines=9> */
.L_x_16758:
[----:B------:R-:W-:Y:S01]  /*7ca0*/  PRMT R23, R19, 0x7610, R23 ;  /* 0x0000761013177816 */ /* 0x000fe20000000017 */
[----:B------:R-:W-:Y:S02]  /*7cb0*/  IMAD.MOV.U32 R27, RZ, RZ, R25 ;  /* 0x000000ffff1b7224 */ /* 0x000fe400078e0019 */
[----:B------:R-:W-:Y:S01]  /*7cc0*/  IMAD.MOV.U32 R25, RZ, RZ, R22 ;  /* 0x000000ffff197224 */ /* 0x000fe200078e0016 */
[----:B------:R-:W-:-:S07]  /*7cd0*/  PRMT R19, R23, 0x7632, R19 ;  /* 0x0000763217137816 */ /* 0x000fce0000000013 */
.L_x_16759:
[----:B------:R-:W-:Y:S05]  /*7ce0*/  BSYNC B1 ;  /* 0x0000000000017941 */ /* 0x000fea0003800000 */
.L_x_16757:
        /* <DEDUP_REMOVED lines=9> */
.L_x_16761:
[----:B------:R-:W-:Y:S01]  /*7d80*/  IMAD.MOV.U32 R22, RZ, RZ, R27 ;  /* 0x000000ffff167224 */ /* 0x000fe200078e001b */
[----:B------:R-:W-:Y:S01]  /*7d90*/  PRMT R26, R23, 0x7610, R26 ;  /* 0x00007610171a7816 */ /* 0x000fe2000000001a */
[----:B------:R-:W-:Y:S01]  /*7da0*/  IMAD.MOV.U32 R27, RZ, RZ, R24 ;  /* 0x000000ffff1b7224 */ /* 0x000fe200078e0018 */
[----:B------:R-:W-:-:S07]  /*7db0*/  PRMT R23, R4, 0x7632, R23 ;  /* 0x0000763204177816 */ /* 0x000fce0000000017 */
.L_x_16762:
[----:B------:R-:W-:Y:S05]  /*7dc0*/  BSYNC B1 ;  /* 0x0000000000017941 */ /* 0x000fea0003800000 */
.L_x_16760:
        /* <DEDUP_REMOVED lines=16> */
.L_x_16764:
[----:B------:R-:W-:Y:S01]  /*7ed0*/  IMAD.MOV.U32 R6, RZ, RZ, R7 ;  /* 0x000000ffff067224 */ /* 0x000fe200078e0007 */
[----:B------:R-:W-:Y:S01]  /*7ee0*/  PRMT R13, R13, 0x5432, R10 ;  /* 0x000054320d0d7816 */ /* 0x000fe2000000000a */
[----:B------:R-:W-:-:S07]  /*7ef0*/  IMAD.MOV.U32 R7, RZ, RZ, R5 ;  /* 0x000000ffff077224 */ /* 0x000fce00078e0005 */
.L_x_16765:
[----:B------:R-:W-:Y:S05]  /*7f00*/  BSYNC B1 ;  /* 0x0000000000017941 */ /* 0x000fea0003800000 */
.L_x_16763:
        /* <DEDUP_REMOVED lines=9> */
.L_x_16767:
[--C-:B------:R-:W-:Y:S01]  /*7fa0*/  PRMT R12, R12, 0x5410, R13.reuse ;  /* 0x000054100c0c7816 */ /* 0x100fe2000000000d */
[----:B------:R-:W-:Y:S01]  /*7fb0*/  IMAD.MOV.U32 R5, RZ, RZ, R6 ;  /* 0x000000ffff057224 */ /* 0x000fe200078e0006 */
[----:B------:R-:W-:Y:S01]  /*7fc0*/  PRMT R13, R11, 0x7610, R13 ;  /* 0x000076100b0d7816 */ /* 0x000fe2000000000d */
[----:B------:R-:W-:-:S07]  /*7fd0*/  IMAD.MOV.U32 R6, RZ, RZ, R16 ;  /* 0x000000ffff067224 */ /* 0x000fce00078e0010 */
.L_x_16768:
[----:B------:R-:W-:Y:S05]  /*7fe0*/  BSYNC B1 ;  /* 0x0000000000017941 */ /* 0x000fea0003800000 */
.L_x_16766:
        /* <DEDUP_REMOVED lines=9> */
.L_x_16770:
[----:B------:R-:W-:Y:S01]  /*8080*/  IMAD.MOV.U32 R4, RZ, RZ, R5 ;  /* 0x000000ffff047224 */ /* 0x000fe200078e0005 */
[----:B------:R-:W-:Y:S01]  /*8090*/  PRMT R12, R12, 0x7632, R11 ;  /* 0x000076320c0c7816 */ /* 0x000fe2000000000b */
[----:B------:R-:W-:-:S07]  /*80a0*/  IMAD.MOV.U32 R5, RZ, RZ, R8 ;  /* 0x000000ffff057224 */ /* 0x000fce00078e0008 */
.L_x_16771:
[----:B------:R-:W-:Y:S05]  /*80b0*/  BSYNC B1 ;  /* 0x0000000000017941 */ /* 0x000fea0003800000 */
.L_x_16769:
        /* <DEDUP_REMOVED lines=9> */
.L_x_16773:
[----:B------:R-:W-:Y:S01]  /*8150*/  PRMT R21, R21, 0x5410, R12 ;  /* 0x0000541015157816 */ /* 0x000fe2000000000c */
[----:B------:R-:W-:Y:S01]  /*8160*/  IMAD.MOV.U32 R11, RZ, RZ, R4 ;  /* 0x000000ffff0b7224 */ /* 0x000fe200078e0004 */
[----:B------:R-:W-:Y:S01]  /*8170*/  PRMT R12, R19, 0x7632, R12 ;  /* 0x00007632130c7816 */ /* 0x000fe2000000000c */
[----:B------:R-:W-:-:S07]  /*8180*/  IMAD.MOV.U32 R4, RZ, RZ, R18 ;  /* 0x000000ffff047224 */ /* 0x000fce00078e0012 */
.L_x_16774:
[----:B------:R-:W-:Y:S05]  /*8190*/  BSYNC B1 ;  /* 0x0000000000017941 */ /* 0x000fea0003800000 */
.L_x_16772:
        /* <DEDUP_REMOVED lines=9> */
.L_x_16776:
[----:B------:R-:W-:Y:S01]  /*8230*/  IMAD.MOV.U32 R10, RZ, RZ, R11 ;  /* 0x000000ffff0a7224 */ /* 0x000fe200078e000b */
[----:B------:R-:W-:Y:S01]  /*8240*/  PRMT R21, R21, 0x5432, R19 ;  /* 0x0000543215157816 */ /* 0x000fe20000000013 */
[----:B------:R-:W-:-:S07]  /*8250*/  IMAD.MOV.U32 R11, RZ, RZ, R25 ;  /* 0x000000ffff0b7224 */ /* 0x000fce00078e0019 */
.L_x_16777:
[----:B------:R-:W-:Y:S05]  /*8260*/  BSYNC B1 ;  /* 0x0000000000017941 */ /* 0x000fea0003800000 */
.L_x_16775:
        /* <DEDUP_REMOVED lines=9> */
.L_x_16779:
[--C-:B------:R-:W-:Y:S01]  /*8300*/  PRMT R19, R19, 0x5410, R21.reuse ;  /* 0x0000541013137816 */ /* 0x100fe20000000015 */
[----:B------:R-:W-:Y:S01]  /*8310*/  IMAD.MOV.U32 R9, RZ, RZ, R10 ;  /* 0x000000ffff097224 */ /* 0x000fe200078e000a */
[----:B------:R-:W-:Y:S01]  /*8320*/  PRMT R21, R23, 0x7610, R21 ;  /* 0x0000761017157816 */ /* 0x000fe20000000015 */
[----:B------:R-:W-:-:S07]  /*8330*/  IMAD.MOV.U32 R10, RZ, RZ, R27 ;  /* 0x000000ffff0a7224 */ /* 0x000fce00078e001b */
.L_x_16780:
[----:B------:R-:W-:Y:S05]  /*8340*/  BSYNC B1 ;  /* 0x0000000000017941 */ /* 0x000fea0003800000 */
.L_x_16778:
        /* <DEDUP_REMOVED lines=9> */
.L_x_16782:
[----:B------:R-:W-:Y:S01]  /*83e0*/  IMAD.MOV.U32 R8, RZ, RZ, R9 ;  /* 0x000000ffff087224 */ /* 0x000fe200078e0009 */
[----:B------:R-:W-:Y:S01]  /*83f0*/  PRMT R19, R19, 0x5432, R26 ;  /* 0x0000543213137816 */ /* 0x000fe2000000001a */
[----:B------:R-:W-:-:S07]  /*8400*/  IMAD.MOV.U32 R9, RZ, RZ, R22 ;  /* 0x000000ffff097224 */ /* 0x000fce00078e0016 */
.L_x_16783:
[----:B------:R-:W-:Y:S05]  /*8410*/  BSYNC B1 ;  /* 0x0000000000017941 */ /* 0x000fea0003800000 */
.L_x_16781:
[----:B------:R-:W-:Y:S01]  /*8420*/  FADD.FTZ R2, R2, R3 ;  /* 0x0000000302027221 */ /* 0x000fe20000010000 */
[----:B------:R-:W-:-:S07]  /*8430*/  IMAD.MOV.U32 R3, RZ, RZ, R15 ;  /* 0x000000ffff037224 */ /* 0x000fce00078e000f */
.L_x_16615:
[----:B------:R-:W-:Y:S05]  /*8440*/  BSYNC B0 ;  /* 0x0000000000007941 */ /* 0x000fea0003800000 */
.L_x_16614:
[----:B------:R-:W-:Y:S01]  /*8450*/  ISETP.GT.AND P0, PT, R0, 0x1b, PT ;  /* 0x0000001b0000780c */ /* 0x000fe20003f04270 */
[----:B0-----:R0:W2:Y:S01]  /*8460*/  SHFL.DOWN PT, R36, R3, 0x4, 0x1f ;  /* 0x08801f0003247f89 */ /* 0x0010a200000e0000 */
[----:B------:R-:W-:Y:S03]  /*8470*/  BSSY B0, `(.L_x_16784) ;  /* 0x000035b000007945 */ /* 0x000fe60003800000 */
        /* <DEDUP_REMOVED lines=19> */
[----:B------:R-:W-:Y:S02]  /*85b0*/  FSEL R14, R3, R36, P2 ;  /* 0x00000024030e7208 */ /* 0x000fe40001000000 */
[----:B-1----:R-:W-:Y:S02]  /*85c0*/  FSEL R3, R36, R3, P2 ;  /* 0x0000000324037208 */ /* 0x002fe40001000000 */
        /* <DEDUP_REMOVED lines=18> */
.L_x_16787:
[----:B------:R-:W-:Y:S01]  /*86f0*/  IMAD.MOV.U32 R36, RZ, RZ, R7 ;  /* 0x000000ffff247224 */ /* 0x000fe200078e0007 */
[C---:B------:R-:W-:Y:S01]  /*8700*/  PRMT R15, R13.reuse, 0x7632, R15 ;  /* 0x000076320d0f7816 */ /* 0x040fe2000000000f */
[----:B------:R-:W-:Y:S01]  /*8710*/  IMAD.MOV.U32 R7, RZ, RZ, R6 ;  /* 0x000000ffff077224 */ /* 0x000fe200078e0006 */
[----:B------:R-:W-:-:S07]  /*8720*/  PRMT R13, R13, 0x5410, R13 ;  /* 0x000054100d0d7816 */ /* 0x000fce000000000d */
.L_x_16788:
[----:B------:R-:W-:Y:S05]  /*8730*/  BSYNC B1 ;  /* 0x0000000000017941 */ /* 0x000fea0003800000 */
.L_x_16786:
        /* <DEDUP_REMOVED lines=9> */
.L_x_16790:
[----:B------:R-:W-:Y:S01]  /*87d0*/  IMAD.MOV.U32 R23, RZ, RZ, R36 ;  /* 0x000000ffff177224 */ /* 0x000fe200078e0024 */
[----:B------:R-:W-:Y:S01]  /*87e0*/  PRMT R6, R15, 0x7610, R6 ;  /* 0x000076100f067816 */ /* 0x000fe20000000006 */
[----:B------:R-:W-:Y:S01]  /*87f0*/  IMAD.MOV.U32 R36, RZ, RZ, R5 ;  /* 0x000000ffff247224 */ /* 0x000fe200078e0005 */
[----:B------:R-:W-:-:S07]  /*8800*/  PRMT R15, R12, 0x7632, R15 ;  /* 0x000076320c0f7816 */ /* 0x000fce000000000f */
.L_x_16791:
[----:B------:R-:W-:Y:S05]  /*8810*/  BSYNC B1 ;  /* 0x0000000000017941 */ /* 0x000fea0003800000 */
.L_x_16789:
        /* <DEDUP_REMOVED lines=9> */
.L_x_16793:
[----:B------:R-:W-:Y:S01]  /*88b0*/  IMAD.MOV.U32 R38, RZ, RZ, R23 ;  /* 0x000000ffff267224 */ /* 0x000fe200078e0017 */
[----:B------:R-:W-:Y:S01]  /*88c0*/  PRMT R5, R6, 0x7610, R5 ;  /* 0x0000761006057816 */ /* 0x000fe20000000005 */
[----:B------:R-:W-:Y:S01]  /*88d0*/  IMAD.MOV.U32 R23, RZ, RZ, R4 ;  /* 0x000000ffff177224 */ /* 0x000fe200078e0004 */
[----:B------:R-:W-:-:S07]  /*88e0*/  PRMT R6, R12, 0x7610, R6 ;  /* 0x000076100c067816 */ /* 0x000fce0000000006 */
.L_x_16794:
[----:B------:R-:W-:Y:S05]  /*88f0*/  BSYNC B1 ;  /* 0x0000000000017941 */ /* 0x000fea0003800000 */
.L_x_16792:
        /* <DEDUP_REMOVED lines=9> */
.L_x_16796:
[----:B------:R-:W-:Y:S01]  /*8990*/  IMAD.MOV.U32 R25, RZ, RZ, R38 ;  /* 0x000000ffff197224 */ /* 0x000fe200078e0026 */
[----:B------:R-:W-:Y:S01]  /*89a0*/  PRMT R4, R5, 0x7610, R4 ;  /* 0x0000761005047816 */ /* 0x000fe20000000004 */
[----:B------:R-:W-:Y:S01]  /*89b0*/  IMAD.MOV.U32 R38, RZ, RZ, R11 ;  /* 0x000000ffff267224 */ /* 0x000fe200078e000b */
[----:B------:R-:W-:-:S07]  /*89c0*/  PRMT R5, R21, 0x7632, R5 ;  /* 0x0000763215057816 */ /* 0x000fce0000000005 */
.L_x_16797:
[----:B------:R-:W-:Y:S05]  /*89d0*/  BSYNC B1 ;  /* 0x0000000000017941 */ /* 0x000fea0003800000 */
.L_x_16795:
        /* <DEDUP_REMOVED lines=9> */
.L_x_16799:
[----:B------:R-:W-:Y:S01]  /*8a70*/  IMAD.MOV.U32 R12, RZ, RZ, R25 ;  /* 0x000000ffff0c7224 */ /* 0x000fe200078e0019 */
[----:B------:R-:W-:Y:S01]  /*8a80*/  PRMT R11, R4, 0x7610, R11 ;  /* 0x00007610040b7816 */ /* 0x000fe2000000000b */
[----:B------:R-:W-:Y:S01]  /*8a90*/  IMAD.MOV.U32 R25, RZ, RZ, R10 ;  /* 0x000000ffff197224 */ /* 0x000fe200078e000a */
[----:B------:R-:W-:-:S07]  /*8aa0*/  PRMT R4, R21, 0x7610, R4 ;  /* 0x0000761015047816 */ /* 0x000fce0000000004 */
.L_x_16800:
[----:B------:R-:W-:Y:S05]  /*8ab0*/  BSYNC B1 ;  /* 0x0000000000017941 */ /* 0x000fea0003800000 */
.L_x_16798:
        /* <DEDUP_REMOVED lines=9> */
.L_x_16802:
[----:B------:R-:W-:Y:S01]  /*8b50*/  IMAD.MOV.U32 R21, RZ, RZ, R12 ;  /* 0x000000ffff157224 */ /* 0x000fe200078e000c */
[----:B------:R-:W-:Y:S01]  /*8b60*/  PRMT R10, R11, 0x7610, R10 ;  /* 0x000076100b0a7816 */ /* 0x000fe2000000000a */
[----:B------:R-:W-:Y:S01]  /*8b70*/  IMAD.MOV.U32 R12, RZ, RZ, R9 ;  /* 0x000000ffff0c7224 */ /* 0x000fe200078e0009 */
[----:B------:R-:W-:-:S07]  /*8b80*/  PRMT R11, R19, 0x7632, R11 ;  /* 0x00007632130b7816 */ /* 0x000fce000000000b */
.L_x_16803:
[----:B------:R-:W-:Y:S05]  /*8b90*/  BSYNC B1 ;  /* 0x0000000000017941 */ /* 0x000fea0003800000 */
.L_x_16801:
        /* <DEDUP_REMOVED lines=9> */
.L_x_16805:
[----:B------:R-:W-:Y:S01]  /*8c30*/  IMAD.MOV.U32 R9, RZ, RZ, R21 ;  /* 0x000000ffff097224 */ /* 0x000fe200078e0015 */
[----:B------:R-:W-:Y:S01]  /*8c40*/  PRMT R4, R4, 0x5410, R10 ;  /* 0x0000541004047816 */ /* 0x000fe2000000000a */
[----:B------:R-:W-:Y:S01]  /*8c50*/  IMAD.MOV.U32 R21, RZ, RZ, R8 ;  /* 0x000000ffff157224 */ /* 0x000fe200078e0008 */
[----:B------:R-:W-:-:S07]  /*8c60*/  PRMT R10, R19, 0x7610, R10 ;  /* 0x00007610130a7816 */ /* 0x000fce000000000a */
.L_x_16806:
[----:B------:R-:W-:Y:S05]  /*8c70*/  BSYNC B1 ;  /* 0x0000000000017941 */ /* 0x000fea0003800000 */
.L_x_16804:
        /* <DEDUP_REMOVED lines=16> */
.L_x_16808:
[----:B------:R-:W-:Y:S01]  /*8d80*/  IMAD.MOV.U32 R8, RZ, RZ, R7 ;  /* 0x000000ffff087224 */ /* 0x000fe200078e0007 */
[----:B------:R-:W-:Y:S01]  /*8d90*/  PRMT R6, R6, 0x7610, R13 ;  /* 0x0000761006067816 */ /* 0x000fe2000000000d */
[----:B------:R-:W-:Y:S01]  /*8da0*/  IMAD.MOV.U32 R7, RZ, RZ, R36 ;  /* 0x000000ffff077224 */ /* 0x000fe200078e0024 */
[----:B------:R-:W-:-:S07]  /*8db0*/  PRMT R13, R13, 0x5410, R15 ;  /* 0x000054100d0d7816 */ /* 0x000fce000000000f */
.L_x_16809:
[----:B------:R-:W-:Y:S05]  /*8dc0*/  BSYNC B1 ;  /* 0x0000000000017941 */ /* 0x000fea0003800000 */
.L_x_16807:
        /* <DEDUP_REMOVED lines=9> */
.L_x_16811:
[----:B------:R-:W-:Y:S01]  /*8e60*/  IMAD.MOV.U32 R15, RZ, RZ, R8 ;  /* 0x000000ffff0f7224 */ /* 0x000fe200078e0008 */
[C---:B------:R-:W-:Y:S01]  /*8e70*/  PRMT R13, R6.reuse, 0x7632, R13 ;  /* 0x00007632060d7816 */ /* 0x040fe2000000000d */
[----:B------:R-:W-:Y:S01]  /*8e80*/  IMAD.MOV.U32 R8, RZ, RZ, R23 ;  /* 0x000000ffff087224 */ /* 0x000fe200078e0017 */
[----:B------:R-:W-:-:S07]  /*8e90*/  PRMT R6, R6, 0x5410, R6 ;  /* 0x0000541006067816 */ /* 0x000fce0000000006 */
.L_x_16812:
[----:B------:R-:W-:Y:S05]  /*8ea0*/  BSYNC B1 ;  /* 0x0000000000017941 */ /* 0x000fea0003800000 */
.L_x_16810:
        /* <DEDUP_REMOVED lines=9> */
.L_x_16814:
[----:B------:R-:W-:Y:S01]  /*8f40*/  PRMT R5, R5, 0x5410, R13 ;  /* 0x0000541005057816 */ /* 0x000fe2000000000d */
[----:B------:R-:W-:Y:S02]  /*8f50*/  IMAD.MOV.U32 R36, RZ, RZ, R15 ;  /* 0x000000ffff247224 */ /* 0x000fe400078e000f */
[----:B------:R-:W-:Y:S01]  /*8f60*/  IMAD.MOV.U32 R15, RZ, RZ, R38 ;  /* 0x000000ffff0f7224 */ /* 0x000fe200078e0026 */
[----:B------:R-:W-:-:S07]  /*8f70*/  PRMT R13, R5, 0x7610, R13 ;  /* 0x00007610050d7816 */ /* 0x000fce000000000d */
.L_x_16815:
[----:B------:R-:W-:Y:S05]  /*8f80*/  BSYNC B1 ;  /* 0x0000000000017941 */ /* 0x000fea0003800000 */
.L_x_16813:
        /* <DEDUP_REMOVED lines=9> */
.L_x_16817:
[----:B------:R-:W-:Y:S01]  /*9020*/  IMAD.MOV.U32 R19, RZ, RZ, R36 ;  /* 0x000000ffff137224 */ /* 0x000fe200078e0024 */
[----:B------:R-:W-:Y:S01]  /*9030*/  PRMT R5, R5, 0x5432, R4 ;  /* 0x0000543205057816 */ /* 0x000fe20000000004 */
[----:B------:R-:W-:-:S07]  /*9040*/  IMAD.MOV.U32 R36, RZ, RZ, R25 ;  /* 0x000000ffff247224 */ /* 0x000fce00078e0019 */
.L_x_16818:
[----:B------:R-:W-:Y:S05]  /*9050*/  BSYNC B1 ;  /* 0x0000000000017941 */ /* 0x000fea0003800000 */
.L_x_16816:
        /* <DEDUP_REMOVED lines=9> */
.L_x_16820:
[----:B------:R-:W-:Y:S01]  /*90f0*/  IMAD.MOV.U32 R38, RZ, RZ, R19 ;  /* 0x000000ffff267224 */ /* 0x000fe200078e0013 */
[--C-:B------:R-:W-:Y:S01]  /*9100*/  PRMT R10, R10, 0x5410, R5.reuse ;  /* 0x000054100a0a7816 */ /* 0x100fe20000000005 */
[----:B------:R-:W-:Y:S01]  /*9110*/  IMAD.MOV.U32 R19, RZ, RZ, R12 ;  /* 0x000000ffff137224 */ /* 0x000fe200078e000c */
[----:B------:R-:W-:-:S07]  /*9120*/  PRMT R5, R11, 0x7610, R5 ;  /* 0x000076100b057816 */ /* 0x000fce0000000005 */
.L_x_16821:
[----:B------:R-:W-:Y:S05]  /*9130*/  BSYNC B1 ;  /* 0x0000000000017941 */ /* 0x000fea0003800000 */
.L_x_16819:
        /* <DEDUP_REMOVED lines=9> */
.L_x_16823:
[----:B------:R-:W-:Y:S01]  /*91d0*/  IMAD.MOV.U32 R12, RZ, RZ, R38 ;  /* 0x000000ffff0c7224 */ /* 0x000fe200078e0026 */
[--C-:B------:R-:W-:Y:S01]  /*91e0*/  PRMT R11, R11, 0x7610, R10.reuse ;  /* 0x000076100b0b7816 */ /* 0x100fe2000000000a */
[----:B------:R-:W-:Y:S01]  /*91f0*/  IMAD.MOV.U32 R38, RZ, RZ, R21 ;  /* 0x000000ffff267224 */ /* 0x000fe200078e0015 */
[----:B------:R-:W-:-:S07]  /*9200*/  PRMT R10, R10, 0x5410, R10 ;  /* 0x000054100a0a7816 */ /* 0x000fce000000000a */
.L_x_16824:
[----:B------:R-:W-:Y:S05]  /*9210*/  BSYNC B1 ;  /* 0x0000000000017941 */ /* 0x000fea0003800000 */
.L_x_16822:
        /* <DEDUP_REMOVED lines=9> */
.L_x_16826:
[C---:B------:R-:W-:Y:S01]  /*92b0*/  PRMT R4, R11.reuse, 0x7632, R4 ;  /* 0x000076320b047816 */ /* 0x040fe20000000004 */
[----:B------:R-:W-:Y:S02]  /*92c0*/  IMAD.MOV.U32 R21, RZ, RZ, R12 ;  /* 0x000000ffff157224 */ /* 0x000fe400078e000c */
[----:B------:R-:W-:Y:S01]  /*92d0*/  IMAD.MOV.U32 R12, RZ, RZ, R9 ;  /* 0x000000ffff0c7224 */ /* 0x000fe200078e0009 */
[----:B------:R-:W-:-:S07]  /*92e0*/  PRMT R11, R11, 0x7610, R4 ;  /* 0x000076100b0b7816 */ /* 0x000fce0000000004 */
.L_x_16827:
[----:B------:R-:W-:Y:S05]  /*92f0*/  BSYNC B1 ;  /* 0x0000000000017941 */ /* 0x000fea0003800000 */
.L_x_16825:
        /* <DEDUP_REMOVED lines=16> */
.L_x_16829:
[C---:B------:R-:W-:Y:S01]  /*9400*/  PRMT R6, R13.reuse, 0x7632, R6 ;  /* 0x000076320d067816 */ /* 0x040fe20000000006 */
[----:B------:R-:W-:Y:S02]  /*9410*/  IMAD.MOV.U32 R34, RZ, RZ, R7 ;  /* 0x000000ffff227224 */ /* 0x000fe400078e0007 */
[----:B------:R-:W-:Y:S01]  /*9420*/  IMAD.MOV.U32 R7, RZ, RZ, R8 ;  /* 0x000000ffff077224 */ /* 0x000fe200078e0008 */
[----:B------:R-:W-:-:S07]  /*9430*/  PRMT R13, R13, 0x7610, R6 ;  /* 0x000076100d0d7816 */ /* 0x000fce0000000006 */
.L_x_16830:
[----:B------:R-:W-:Y:S05]  /*9440*/  BSYNC B1 ;  /* 0x0000000000017941 */ /* 0x000fea0003800000 */
.L_x_16828:
        /* <DEDUP_REMOVED lines=9> */
.L_x_16832:
[----:B------:R-:W-:Y:S01]  /*94e0*/  IMAD.MOV.U32 R9, RZ, RZ, R34 ;  /* 0x000000ffff097224 */ /* 0x000fe200078e0022 */
[----:B------:R-:W-:Y:S01]  /*94f0*/  PRMT R8, R6, 0x7610, R8 ;  /* 0x0000761006087816 */ /* 0x000fe20000000008 */
[----:B------:R-:W-:Y:S01]  /*9500*/  IMAD.MOV.U32 R34, RZ, RZ, R15 ;  /* 0x000000ffff227224 */ /* 0x000fe200078e000f */
[----:B------:R-:W-:-:S07]  /*9510*/  PRMT R6, R13, 0x7610, R6 ;  /* 0x000076100d067816 */ /* 0x000fce0000000006 */
.L_x_16833:
[----:B------:R-:W-:Y:S05]  /*9520*/  BSYNC B1 ;  /* 0x0000000000017941 */ /* 0x000fea0003800000 */
.L_x_16831:
        /* <DEDUP_REMOVED lines=9> */
.L_x_16835:
[----:B------:R-:W-:Y:S01]  /*95c0*/  IMAD.MOV.U32 R40, RZ, RZ, R9 ;  /* 0x000000ffff287224 */ /* 0x000fe200078e0009 */
[----:B------:R-:W-:Y:S01]  /*95d0*/  PRMT R10, R8, 0x7610, R10 ;  /* 0x00007610080a7816 */ /* 0x000fe2000000000a */
[----:B------:R-:W-:Y:S01]  /*95e0*/  IMAD.MOV.U32 R9, RZ, RZ, R36 ;  /* 0x000000ffff097224 */ /* 0x000fe200078e0024 */
[----:B------:R-:W-:-:S07]  /*95f0*/  PRMT R8, R5, 0x7632, R8 ;  /* 0x0000763205087816 */ /* 0x000fce0000000008 */
.L_x_16836:
[----:B------:R-:W-:Y:S05]  /*9600*/  BSYNC B1 ;  /* 0x0000000000017941 */ /* 0x000fea0003800000 */
.L_x_16834:
        /* <DEDUP_REMOVED lines=9> */
.L_x_16838:
[----:B------:R-:W-:Y:S01]  /*96a0*/  IMAD.MOV.U32 R15, RZ, RZ, R40 ;  /* 0x000000ffff0f7224 */ /* 0x000fe200078e0028 */
[--C-:B------:R-:W-:Y:S01]  /*96b0*/  PRMT R4, R4, 0x5410, R10.reuse ;  /* 0x0000541004047816 */ /* 0x100fe2000000000a */
[----:B------:R-:W-:Y:S01]  /*96c0*/  IMAD.MOV.U32 R40, RZ, RZ, R19 ;  /* 0x000000ffff287224 */ /* 0x000fe200078e0013 */
[----:B------:R-:W-:-:S07]  /*96d0*/  PRMT R10, R5, 0x7610, R10 ;  /* 0x00007610050a7816 */ /* 0x000fce000000000a */
.L_x_16839:
[----:B------:R-:W-:Y:S05]  /*96e0*/  BSYNC B1 ;  /* 0x0000000000017941 */ /* 0x000fea0003800000 */
.L_x_16837:
        /* <DEDUP_REMOVED lines=9> */
.L_x_16841:
[----:B------:R-:W-:Y:S01]  /*9780*/  IMAD.MOV.U32 R5, RZ, RZ, R15 ;  /* 0x000000ffff057224 */ /* 0x000fe200078e000f */
[C---:B------:R-:W-:Y:S01]  /*9790*/  PRMT R11, R4.reuse, 0x7632, R11 ;  /* 0x00007632040b7816 */ /* 0x040fe2000000000b */
[----:B------:R-:W-:Y:S01]  /*97a0*/  IMAD.MOV.U32 R15, RZ, RZ, R38 ;  /* 0x000000ffff0f7224 */ /* 0x000fe200078e0026 */
[----:B------:R-:W-:-:S07]  /*97b0*/  PRMT R4, R4, 0x7610, R10 ;  /* 0x0000761004047816 */ /* 0x000fce000000000a */
.L_x_16842:
[----:B------:R-:W-:Y:S05]  /*97c0*/  BSYNC B1 ;  /* 0x0000000000017941 */ /* 0x000fea0003800000 */
.L_x_16840:
        /* <DEDUP_REMOVED lines=9> */
.L_x_16844:
[----:B------:R-:W-:Y:S01]  /*9860*/  IMAD.MOV.U32 R36, RZ, RZ, R5 ;  /* 0x000000ffff247224 */ /* 0x000fe200078e0005 */
[--C-:B------:R-:W-:Y:S01]  /*9870*/  PRMT R6, R6, 0x5410, R11.reuse ;  /* 0x0000541006067816 */ /* 0x100fe2000000000b */
[----:B------:R-:W-:Y:S01]  /*9880*/  IMAD.MOV.U32 R5, RZ, RZ, R12 ;  /* 0x000000ffff057224 */ /* 0x000fe200078e000c */
[----:B------:R-:W-:-:S07]  /*9890*/  PRMT R11, R11, 0x7632, R11 ;  /* 0x000076320b0b7816 */ /* 0x000fce000000000b */
.L_x_16845:
[----:B------:R-:W-:Y:S05]  /*98a0*/  BSYNC B1 ;  /* 0x0000000000017941 */ /* 0x000fea0003800000 */
.L_x_16843:
        /* <DEDUP_REMOVED lines=9> */
.L_x_16847:
[----:B------:R-:W-:Y:S01]  /*9940*/  IMAD.MOV.U32 R12, RZ, RZ, R36 ;  /* 0x000000ffff0c7224 */ /* 0x000fe200078e0024 */
[----:B------:R-:W-:Y:S01]  /*9950*/  PRMT R8, R8, 0x7610, R6 ;  /* 0x0000761008087816 */ /* 0x000fe20000000006 */
[----:B------:R-:W-:Y:S01]  /*9960*/  IMAD.MOV.U32 R36, RZ, RZ, R21 ;  /* 0x000000ffff247224 */ /* 0x000fe200078e0015 */
[----:B------:R-:W-:-:S07]  /*9970*/  PRMT R6, R6, 0x5410, R4 ;  /* 0x0000541006067816 */ /* 0x000fce0000000004 */
.L_x_16848:
[----:B------:R-:W-:Y:S05]  /*9980*/  BSYNC B1 ;  /* 0x0000000000017941 */ /* 0x000fea0003800000 */
.L_x_16846:
        /* <DEDUP_REMOVED lines=16> */
.L_x_16850:
[----:B------:R-:W-:Y:S01]  /*9a90*/  IMAD.MOV.U32 R22, RZ, RZ, R7 ;  /* 0x000000ffff167224 */ /* 0x000fe200078e0007 */
[C---:B------:R-:W-:Y:S01]  /*9aa0*/  PRMT R4, R13.reuse, 0x7632, R4 ;  /* 0x000076320d047816 */ /* 0x040fe20000000004 */
[----:B------:R-:W-:Y:S01]  /*9ab0*/  IMAD.MOV.U32 R7, RZ, RZ, R34 ;  /* 0x000000ffff077224 */ /* 0x000fe200078e0022 */
[----:B------:R-:W-:-:S07]  /*9ac0*/  PRMT R13, R13, 0x5410, R6 ;  /* 0x000054100d0d7816 */ /* 0x000fce0000000006 */
.L_x_16851:
[----:B------:R-:W-:Y:S05]  /*9ad0*/  BSYNC B1 ;  /* 0x0000000000017941 */ /* 0x000fea0003800000 */
.L_x_16849:
        /* <DEDUP_REMOVED lines=9> */
.L_x_16853:
[----:B------:R-:W-:Y:S01]  /*9b70*/  IMAD.MOV.U32 R19, RZ, RZ, R22 ;  /* 0x000000ffff137224 */ /* 0x000fe200078e0016 */
[--C-:B------:R-:W-:Y:S01]  /*9b80*/  PRMT R10, R10, 0x5410, R4.reuse ;  /* 0x000054100a0a7816 */ /* 0x100fe20000000004 */
[----:B------:R-:W-:Y:S01]  /*9b90*/  IMAD.MOV.U32 R22, RZ, RZ, R9 ;  /* 0x000000ffff167224 */ /* 0x000fe200078e0009 */
[----:B------:R-:W-:-:S07]  /*9ba0*/  PRMT R4, R8, 0x7610, R4 ;  /* 0x0000761008047816 */ /* 0x000fce0000000004 */
.L_x_16854:
[----:B------:R-:W-:Y:S05]  /*9bb0*/  BSYNC B1 ;  /* 0x0000000000017941 */ /* 0x000fea0003800000 */
.L_x_16852:
        /* <DEDUP_REMOVED lines=9> */
.L_x_16856:
[----:B------:R-:W-:Y:S01]  /*9c50*/  IMAD.MOV.U32 R32, RZ, RZ, R19 ;  /* 0x000000ffff207224 */ /* 0x000fe200078e0013 */
[----:B------:R-:W-:Y:S01]  /*9c60*/  PRMT R9, R9, 0x7610, R10 ;  /* 0x0000761009097816 */ /* 0x000fe2000000000a */
[----:B------:R-:W-:Y:S01]  /*9c70*/  IMAD.MOV.U32 R19, RZ, RZ, R40 ;  /* 0x000000ffff137224 */ /* 0x000fe200078e0028 */
[----:B------:R-:W-:-:S07]  /*9c80*/  PRMT R10, R10, 0x5410, R10 ;  /* 0x000054100a0a7816 */ /* 0x000fce000000000a */
.L_x_16857:
[----:B------:R-:W-:Y:S05]  /*9c90*/  BSYNC B1 ;  /* 0x0000000000017941 */ /* 0x000fea0003800000 */
.L_x_16855:
        /* <DEDUP_REMOVED lines=9> */
.L_x_16859:
[----:B------:R-:W-:Y:S01]  /*9d30*/  IMAD.MOV.U32 R34, RZ, RZ, R32 ;  /* 0x000000ffff227224 */ /* 0x000fe200078e0020 */
[C---:B------:R-:W-:Y:S01]  /*9d40*/  PRMT R6, R9.reuse, 0x7632, R6 ;  /* 0x0000763209067816 */ /* 0x040fe20000000006 */
[----:B------:R-:W-:Y:S01]  /*9d50*/  IMAD.MOV.U32 R32, RZ, RZ, R15 ;  /* 0x000000ffff207224 */ /* 0x000fe200078e000f */
[----:B------:R-:W-:-:S07]  /*9d60*/  PRMT R9, R9, 0x7610, R4 ;  /* 0x0000761009097816 */ /* 0x000fce0000000004 */
.L_x_16860:
[----:B------:R-:W-:Y:S05]  /*9d70*/  BSYNC B1 ;  /* 0x0000000000017941 */ /* 0x000fea0003800000 */
.L_x_16858:
        /* <DEDUP_REMOVED lines=9> */
.L_x_16862:
[----:B------:R-:W-:Y:S01]  /*9e10*/  IMAD.MOV.U32 R15, RZ, RZ, R34 ;  /* 0x000000ffff0f7224 */ /* 0x000fe200078e0022 */
[--C-:B------:R-:W-:Y:S01]  /*9e20*/  PRMT R4, R4, 0x5410, R6.reuse ;  /* 0x0000541004047816 */ /* 0x100fe20000000006 */
[----:B------:R-:W-:Y:S01]  /*9e30*/  IMAD.MOV.U32 R34, RZ, RZ, R5 ;  /* 0x000000ffff227224 */ /* 0x000fe200078e0005 */
[----:B------:R-:W-:-:S07]  /*9e40*/  PRMT R6, R11, 0x7610, R6 ;  /* 0x000076100b067816 */ /* 0x000fce0000000006 */
.L_x_16863:
[----:B------:R-:W-:Y:S05]  /*9e50*/  BSYNC B1 ;  /* 0x0000000000017941 */ /* 0x000fea0003800000 */
.L_x_16861:
        /* <DEDUP_REMOVED lines=9> */
.L_x_16865:
[----:B------:R-:W-:Y:S01]  /*9ef0*/  IMAD.MOV.U32 R5, RZ, RZ, R15 ;  /* 0x000000ffff057224 */ /* 0x000fe200078e000f */
[----:B------:R-:W-:Y:S01]  /*9f00*/  PRMT R11, R11, 0x7610, R4 ;  /* 0x000076100b0b7816 */ /* 0x000fe20000000004 */
[----:B------:R-:W-:Y:S01]  /*9f10*/  IMAD.MOV.U32 R15, RZ, RZ, R36 ;  /* 0x000000ffff0f7224 */ /* 0x000fe200078e0024 */
[----:B------:R-:W-:-:S07]  /*9f20*/  PRMT R4, R4, 0x7610, R6 ;  /* 0x0000761004047816 */ /* 0x000fce0000000006 */
.L_x_16866:
[----:B------:R-:W-:Y:S05]  /*9f30*/  BSYNC B1 ;  /* 0x0000000000017941 */ /* 0x000fea0003800000 */
.L_x_16864:
        /* <DEDUP_REMOVED lines=9> */
.L_x_16868:
[----:B------:R-:W-:Y:S01]  /*9fd0*/  IMAD.MOV.U32 R21, RZ, RZ, R5 ;  /* 0x000000ffff157224 */ /* 0x000fe200078e0005 */
[----:B------:R-:W-:Y:S01]  /*9fe0*/  PRMT R6, R6, 0x7610, R11 ;  /* 0x0000761006067816 */ /* 0x000fe2000000000b */
[----:B------:R-:W-:Y:S01]  /*9ff0*/  IMAD.MOV.U32 R5, RZ, RZ, R12 ;  /* 0x000000ffff057224 */ /* 0x000fe200078e000c */
[----:B------:R-:W-:-:S07]  /*a000*/  PRMT R11, R11, 0x7610, R8 ;  /* 0x000076100b0b7816 */ /* 0x000fce0000000008 */
.L_x_16869:
[----:B------:R-:W-:Y:S05]  /*a010*/  BSYNC B1 ;  /* 0x0000000000017941 */ /* 0x000fea0003800000 */
.L_x_16867:
        /* <DEDUP_REMOVED lines=16> */
.L_x_16871:
[----:B------:R-:W-:Y:S01]  /*a120*/  IMAD.MOV.U32 R8, RZ, RZ, R7 ;  /* 0x000000ffff087224 */ /* 0x000fe200078e0007 */
[C---:B------:R-:W-:Y:S01]  /*a130*/  PRMT R9, R13.reuse, 0x7632, R9 ;  /* 0x000076320d097816 */ /* 0x040fe20000000009 */
[----:B------:R-:W-:Y:S01]  /*a140*/  IMAD.MOV.U32 R7, RZ, RZ, R22 ;  /* 0x000000ffff077224 */ /* 0x000fe200078e0016 */
[----:B------:R-:W-:-:S07]  /*a150*/  PRMT R13, R13, 0x5410, R4 ;  /* 0x000054100d0d7816 */ /* 0x000fce0000000004 */
.L_x_16872:
[----:B------:R-:W-:Y:S05]  /*a160*/  BSYNC B1 ;  /* 0x0000000000017941 */ /* 0x000fea0003800000 */
.L_x_16870:
        /* <DEDUP_REMOVED lines=9> */
.L_x_16874:
[----:B------:R-:W-:Y:S01]  /*a200*/  IMAD.MOV.U32 R23, RZ, RZ, R8 ;  /* 0x000000ffff177224 */ /* 0x000fe200078e0008 */
[----:B------:R-:W-:Y:S01]  /*a210*/  PRMT R4, R9, 0x7610, R4 ;  /* 0x0000761009047816 */ /* 0x000fe20000000004 */
[----:B------:R-:W-:Y:S01]  /*a220*/  IMAD.MOV.U32 R8, RZ, RZ, R19 ;  /* 0x000000ffff087224 */ /* 0x000fe200078e0013 */
[----:B------:R-:W-:-:S07]  /*a230*/  PRMT R9, R10, 0x7632, R9 ;  /* 0x000076320a097816 */ /* 0x000fce0000000009 */
.L_x_16875:
[----:B------:R-:W-:Y:S05]  /*a240*/  BSYNC B1 ;  /* 0x0000000000017941 */ /* 0x000fea0003800000 */
.L_x_16873:
        /* <DEDUP_REMOVED lines=9> */
.L_x_16877:
[----:B------:R-:W-:Y:S01]  /*a2e0*/  IMAD.MOV.U32 R19, RZ, RZ, R23 ;  /* 0x000000ffff137224 */ /* 0x000fe200078e0017 */
[----:B------:R-:W-:Y:S01]  /*a2f0*/  PRMT R10, R10, 0x5410, R4 ;  /* 0x000054100a0a7816 */ /* 0x000fe20000000004 */
[----:B------:R-:W-:Y:S01]  /*a300*/  IMAD.MOV.U32 R23, RZ, RZ, R32 ;  /* 0x000000ffff177224 */ /* 0x000fe200078e0020 */
[----:B------:R-:W-:-:S07]  /*a310*/  PRMT R4, R9, 0x7632, R4 ;  /* 0x0000763209047816 */ /* 0x000fce0000000004 */
.L_x_16878:
[----:B------:R-:W-:Y:S05]  /*a320*/  BSYNC B1 ;  /* 0x0000000000017941 */ /* 0x000fea0003800000 */
.L_x_16876:
        /* <DEDUP_REMOVED lines=9> */
.L_x_16880:
[----:B------:R-:W-:Y:S01]  /*a3c0*/  IMAD.MOV.U32 R12, RZ, RZ, R19 ;  /* 0x000000ffff0c7224 */ /* 0x000fe200078e0013 */
[----:B------:R-:W-:Y:S01]  /*a3d0*/  PRMT R9, R9, 0x7610, R10 ;  /* 0x0000761009097816 */ /* 0x000fe2000000000a */
[----:B------:R-:W-:Y:S01]  /*a3e0*/  IMAD.MOV.U32 R19, RZ, RZ, R34 ;  /* 0x000000ffff137224 */ /* 0x000fe200078e0022 */
[----:B------:R-:W-:-:S07]  /*a3f0*/  PRMT R10, R10, 0x5410, R6 ;  /* 0x000054100a0a7816 */ /* 0x000fce0000000006 */
.L_x_16881:
[----:B------:R-:W-:Y:S05]  /*a400*/  BSYNC B1 ;  /* 0x0000000000017941 */ /* 0x000fea0003800000 */
.L_x_16879:
        /* <DEDUP_REMOVED lines=9> */
.L_x_16883:
[----:B------:R-:W-:Y:S01]  /*a4a0*/  IMAD.MOV.U32 R22, RZ, RZ, R12 ;  /* 0x000000ffff167224 */ /* 0x000fe200078e000c */
[C---:B------:R-:W-:Y:S01]  /*a4b0*/  PRMT R6, R9.reuse, 0x7632, R6 ;  /* 0x0000763209067816 */ /* 0x040fe20000000006 */
[----:B------:R-:W-:Y:S01]  /*a4c0*/  IMAD.MOV.U32 R12, RZ, RZ, R15 ;  /* 0x000000ffff0c7224 */ /* 0x000fe200078e000f */
[----:B------:R-:W-:-:S07]  /*a4d0*/  PRMT R9, R9, 0x7610, R4 ;  /* 0x0000761009097816 */ /* 0x000fce0000000004 */
.L_x_16884:
[----:B------:R-:W-:Y:S05]  /*a4e0*/  BSYNC B1 ;  /* 0x0000000000017941 */ /* 0x000fea0003800000 */
.L_x_16882:
        /* <DEDUP_REMOVED lines=9> */
.L_x_16886:
[----:B------:R-:W-:Y:S01]  /*a580*/  IMAD.MOV.U32 R30, RZ, RZ, R22 ;  /* 0x000000ffff1e7224 */ /* 0x000fe200078e0016 */
[--C-:B------:R-:W-:Y:S01]  /*a590*/  PRMT R4, R4, 0x5410, R6.reuse ;  /* 0x0000541004047816 */ /* 0x100fe20000000006 */
[----:B------:R-:W-:Y:S01]  /*a5a0*/  IMAD.MOV.U32 R22, RZ, RZ, R5 ;  /* 0x000000ffff167224 */ /* 0x000fe200078e0005 */
[----:B------:R-:W-:-:S07]  /*a5b0*/  PRMT R6, R11, 0x7632, R6 ;  /* 0x000076320b067816 */ /* 0x000fce0000000006 */
.L_x_16887:
[----:B------:R-:W-:Y:S05]  /*a5c0*/  BSYNC B1 ;  /* 0x0000000000017941 */ /* 0x000fea0003800000 */
.L_x_16885:
        /* <DEDUP_REMOVED lines=9> */
.L_x_16889:
[----:B------:R-:W-:Y:S01]  /*a660*/  IMAD.MOV.U32 R5, RZ, RZ, R30 ;  /* 0x000000ffff057224 */ /* 0x000fe200078e001e */
[C---:B------:R-:W-:Y:S01]  /*a670*/  PRMT R10, R4.reuse, 0x7632, R10 ;  /* 0x00007632040a7816 */ /* 0x040fe2000000000a */
[----:B------:R-:W-:Y:S01]  /*a680*/  IMAD.MOV.U32 R30, RZ, RZ, R21 ;  /* 0x000000ffff1e7224 */ /* 0x000fe200078e0015 */
[----:B------:R-:W-:-:S07]  /*a690*/  PRMT R4, R4, 0x7610, R6 ;  /* 0x0000761004047816 */ /* 0x000fce0000000006 */
.L_x_16890:
[----:B------:R-:W-:Y:S05]  /*a6a0*/  BSYNC B1 ;  /* 0x0000000000017941 */ /* 0x000fea0003800000 */
.L_x_16888:
        /* <DEDUP_REMOVED lines=16> */
.L_x_16892:
[----:B------:R-:W-:Y:S01]  /*a7b0*/  IMAD.MOV.U32 R18, RZ, RZ, R7 ;  /* 0x000000ffff127224 */ /* 0x000fe200078e0007 */
[----:B------:R-:W-:Y:S01]  /*a7c0*/  PRMT R6, R6, 0x7610, R13 ;  /* 0x0000761006067816 */ /* 0x000fe2000000000d */
[----:B------:R-:W-:Y:S01]  /*a7d0*/  IMAD.MOV.U32 R7, RZ, RZ, R8 ;  /* 0x000000ffff077224 */ /* 0x000fe200078e0008 */
[----:B------:R-:W-:-:S07]  /*a7e0*/  PRMT R13, R13, 0x5410, R9 ;  /* 0x000054100d0d7816 */ /* 0x000fce0000000009 */
.L_x_16893:
[----:B------:R-:W-:Y:S05]  /*a7f0*/  BSYNC B1 ;  /* 0x0000000000017941 */ /* 0x000fea0003800000 */
.L_x_16891:
        /* <DEDUP_REMOVED lines=9> */
.L_x_16895:
[----:B------:R-:W-:Y:S01]  /*a890*/  IMAD.MOV.U32 R8, RZ, RZ, R18 ;  /* 0x000000ffff087224 */ /* 0x000fe200078e0012 */
[----:B------:R-:W-:Y:S01]  /*a8a0*/  PRMT R11, R11, 0x7610, R6 ;  /* 0x000076100b0b7816 */ /* 0x000fe20000000006 */
[----:B------:R-:W-:Y:S01]  /*a8b0*/  IMAD.MOV.U32 R18, RZ, RZ, R23 ;  /* 0x000000ffff127224 */ /* 0x000fe200078e0017 */
[----:B------:R-:W-:-:S07]  /*a8c0*/  PRMT R6, R6, 0x5410, R4 ;  /* 0x0000541006067816 */ /* 0x000fce0000000004 */
.L_x_16896:
[----:B------:R-:W-:Y:S05]  /*a8d0*/  BSYNC B1 ;  /* 0x0000000000017941 */ /* 0x000fea0003800000 */
.L_x_16894:
        /* <DEDUP_REMOVED lines=9> */
.L_x_16898:
[----:B------:R-:W-:Y:S01]  /*a970*/  IMAD.MOV.U32 R15, RZ, RZ, R8 ;  /* 0x000000ffff0f7224 */ /* 0x000fe200078e0008 */
[C---:B------:R-:W-:Y:S01]  /*a980*/  PRMT R4, R11.reuse, 0x7632, R4 ;  /* 0x000076320b047816 */ /* 0x040fe20000000004 */
[----:B------:R-:W-:Y:S01]  /*a990*/  IMAD.MOV.U32 R8, RZ, RZ, R19 ;  /* 0x000000ffff087224 */ /* 0x000fe200078e0013 */
[----:B------:R-:W-:-:S07]  /*a9a0*/  PRMT R11, R11, 0x7610, R10 ;  /* 0x000076100b0b7816 */ /* 0x000fce000000000a */
.L_x_16899:
[----:B------:R-:W-:Y:S05]  /*a9b0*/  BSYNC B1 ;  /* 0x0000000000017941 */ /* 0x000fea0003800000 */
.L_x_16897:
        /* <DEDUP_REMOVED lines=9> */
.L_x_16901:
[----:B------:R-:W-:Y:S01]  /*aa50*/  IMAD.MOV.U32 R19, RZ, RZ, R15 ;  /* 0x000000ffff137224 */ /* 0x000fe200078e000f */
[----:B------:R-:W-:Y:S01]  /*aa60*/  PRMT R10, R10, 0x5410, R4 ;  /* 0x000054100a0a7816 */ /* 0x000fe20000000004 */
[----:B------:R-:W-:Y:S01]  /*aa70*/  IMAD.MOV.U32 R15, RZ, RZ, R12 ;  /* 0x000000ffff0f7224 */ /* 0x000fe200078e000c */
[----:B------:R-:W-:-:S07]  /*aa80*/  PRMT R4, R9, 0x7632, R4 ;  /* 0x0000763209047816 */ /* 0x000fce0000000004 */
.L_x_16902:
[----:B------:R-:W-:Y:S05]  /*aa90*/  BSYNC B1 ;  /* 0x0000000000017941 */ /* 0x000fea0003800000 */
.L_x_16900:
        /* <DEDUP_REMOVED lines=9> */
.L_x_16904:
[----:B------:R-:W-:Y:S01]  /*ab30*/  IMAD.MOV.U32 R9, RZ, RZ, R19 ;  /* 0x000000ffff097224 */ /* 0x000fe200078e0013 */
[----:B------:R-:W-:Y:S01]  /*ab40*/  PRMT R12, R12, 0x7610, R10 ;  /* 0x000076100c0c7816 */ /* 0x000fe2000000000a */
[----:B------:R-:W-:Y:S01]  /*ab50*/  IMAD.MOV.U32 R19, RZ, RZ, R22 ;  /* 0x000000ffff137224 */ /* 0x000fe200078e0016 */
[----:B------:R-:W-:-:S07]  /*ab60*/  PRMT R10, R10, 0x5410, R6 ;  /* 0x000054100a0a7816 */ /* 0x000fce0000000006 */
.L_x_16905:
[----:B------:R-:W-:Y:S05]  /*ab70*/  BSYNC B1 ;  /* 0x0000000000017941 */ /* 0x000fea0003800000 */
.L_x_16903:
        /* <DEDUP_REMOVED lines=9> */
.L_x_16907:
[----:B------:R-:W-:Y:S01]  /*ac10*/  IMAD.MOV.U32 R22, RZ, RZ, R9 ;  /* 0x000000ffff167224 */ /* 0x000fe200078e0009 */
[----:B------:R-:W-:Y:S01]  /*ac20*/  PRMT R21, R21, 0x7610, R12 ;  /* 0x0000761015157816 */ /* 0x000fe2000000000c */
[----:B------:R-:W-:Y:S01]  /*ac30*/  IMAD.MOV.U32 R9, RZ, RZ, R30 ;  /* 0x000000ffff097224 */ /* 0x000fe200078e001e */
[----:B------:R-:W-:-:S07]  /*ac40*/  PRMT R12, R12, 0x7610, R4 ;  /* 0x000076100c0c7816 */ /* 0x000fce0000000004 */
.L_x_16908:
[----:B------:R-:W-:Y:S05]  /*ac50*/  BSYNC B1 ;  /* 0x0000000000017941 */ /* 0x000fea0003800000 */
.L_x_16906:
        /* <DEDUP_REMOVED lines=9> */
.L_x_16910:
[----:B------:R-:W-:Y:S01]  /*acf0*/  IMAD.MOV.U32 R23, RZ, RZ, R22 ;  /* 0x000000ffff177224 */ /* 0x000fe200078e0016 */
[----:B------:R-:W-:Y:S01]  /*ad00*/  PRMT R4, R4, 0x7610, R21 ;  /* 0x0000761004047816 */ /* 0x000fe20000000015 */
[----:B------:R-:W-:Y:S01]  /*ad10*/  IMAD.MOV.U32 R22, RZ, RZ, R5 ;  /* 0x000000ffff167224 */ /* 0x000fe200078e0005 */
[----:B------:R-:W-:-:S07]  /*ad20*/  PRMT R21, R21, 0x5410, R10 ;  /* 0x0000541015157816 */ /* 0x000fce000000000a */
.L_x_16911:
[----:B------:R-:W-:Y:S05]  /*ad30*/  BSYNC B1 ;  /* 0x0000000000017941 */ /* 0x000fea0003800000 */
.L_x_16909:
        /* <DEDUP_REMOVED lines=16> */
.L_x_16913:
[----:B------:R-:W-:Y:S01]  /*ae40*/  IMAD.MOV.U32 R5, RZ, RZ, R7 ;  /* 0x000000ffff057224 */ /* 0x000fe200078e0007 */
[C---:B------:R-:W-:Y:S01]  /*ae50*/  PRMT R10, R13.reuse, 0x7632, R10 ;  /* 0x000076320d0a7816 */ /* 0x040fe2000000000a */
[----:B------:R-:W-:Y:S01]  /*ae60*/  IMAD.MOV.U32 R7, RZ, RZ, R18 ;  /* 0x000000ffff077224 */ /* 0x000fe200078e0012 */
[----:B------:R-:W-:-:S07]  /*ae70*/  PRMT R13, R13, 0x7610, R6 ;  /* 0x000076100d0d7816 */ /* 0x000fce0000000006 */
.L_x_16914:
[----:B------:R-:W-:Y:S05]  /*ae80*/  BSYNC B1 ;  /* 0x0000000000017941 */ /* 0x000fea0003800000 */
.L_x_16912:
        /* <DEDUP_REMOVED lines=9> */
.L_x_16916:
[----:B------:R-:W-:Y:S01]  /*af20*/  PRMT R11, R10, 0x7610, R11 ;  /* 0x000076100a0b7816 */ /* 0x000fe2000000000b */
[----:B------:R-:W-:Y:S02]  /*af30*/  IMAD.MOV.U32 R18, RZ, RZ, R5 ;  /* 0x000000ffff127224 */ /* 0x000fe400078e0005 */
[----:B------:R-:W-:Y:S01]  /*af40*/  IMAD.MOV.U32 R5, RZ, RZ, R8 ;  /* 0x000000ffff057224 */ /* 0x000fe200078e0008 */
[----:B------:R-:W-:-:S07]  /*af50*/  PRMT R10, R11, 0x7632, R10 ;  /* 0x000076320b0a7816 */ /* 0x000fce000000000a */
.L_x_16917:
[----:B------:R-:W-:Y:S05]  /*af60*/  BSYNC B1 ;  /* 0x0000000000017941 */ /* 0x000fea0003800000 */
.L_x_16915:
        /* <DEDUP_REMOVED lines=9> */
.L_x_16919:
[----:B------:R-:W-:Y:S01]  /*b000*/  IMAD.MOV.U32 R8, RZ, RZ, R18 ;  /* 0x000000ffff087224 */ /* 0x000fe200078e0012 */
[----:B------:R-:W-:Y:S01]  /*b010*/  PRMT R11, R4, 0x5410, R11 ;  /* 0x00005410040b7816 */ /* 0x000fe2000000000b */
[----:B------:R-:W-:-:S07]  /*b020*/  IMAD.MOV.U32 R18, RZ, RZ, R15 ;  /* 0x000000ffff127224 */ /* 0x000fce00078e000f */
.L_x_16920:
[----:B------:R-:W-:Y:S05]  /*b030*/  BSYNC B1 ;  /* 0x0000000000017941 */ /* 0x000fea0003800000 */
.L_x_16918:
        /* <DEDUP_REMOVED lines=9> */
.L_x_16922:
[----:B------:R-:W-:Y:S01]  /*b0d0*/  IMAD.MOV.U32 R15, RZ, RZ, R8 ;  /* 0x000000ffff0f7224 */ /* 0x000fe200078e0008 */
[----:B------:R-:W-:Y:S01]  /*b0e0*/  PRMT R25, R25, 0x7610, R11 ;  /* 0x0000761019197816 */ /* 0x000fe2000000000b */
[----:B------:R-:W-:Y:S01]  /*b0f0*/  IMAD.MOV.U32 R8, RZ, RZ, R19 ;  /* 0x000000ffff087224 */ /* 0x000fe200078e0013 */
[----:B------:R-:W-:-:S07]  /*b100*/  PRMT R11, R11, 0x7610, R10 ;  /* 0x000076100b0b7816 */ /* 0x000fce000000000a */
.L_x_16923:
[----:B------:R-:W-:Y:S05]  /*b110*/  BSYNC B1 ;  /* 0x0000000000017941 */ /* 0x000fea0003800000 */
.L_x_16921:
        /* <DEDUP_REMOVED lines=9> */
.L_x_16925:
[----:B------:R-:W-:Y:S01]  /*b1b0*/  IMAD.MOV.U32 R19, RZ, RZ, R15 ;  /* 0x000000ffff137224 */ /* 0x000fe200078e000f */
[----:B------:R-:W-:Y:S01]  /*b1c0*/  PRMT R25, R25, 0x7632, R12 ;  /* 0x0000763219197816 */ /* 0x000fe2000000000c */
[----:B------:R-:W-:-:S07]  /*b1d0*/  IMAD.MOV.U32 R15, RZ, RZ, R9 ;  /* 0x000000ffff0f7224 */ /* 0x000fce00078e0009 */
.L_x_16926:
[----:B------:R-:W-:Y:S05]  /*b1e0*/  BSYNC B1 ;  /* 0x0000000000017941 */ /* 0x000fea0003800000 */
.L_x_16924:
        /* <DEDUP_REMOVED lines=9> */
.L_x_16928:
[----:B------:R-:W-:Y:S01]  /*b280*/  IMAD.MOV.U32 R26, RZ, RZ, R19 ;  /* 0x000000ffff1a7224 */ /* 0x000fe200078e0013 */
[----:B------:R-:W-:Y:S01]  /*b290*/  PRMT R27, R25, 0x7610, R27 ;  /* 0x00007610191b7816 */ /* 0x000fe2000000001b */
[----:B------:R-:W-:Y:S01]  /*b2a0*/  IMAD.MOV.U32 R19, RZ, RZ, R22 ;  /* 0x000000ffff137224 */ /* 0x000fe200078e0016 */
[----:B------:R-:W-:-:S07]  /*b2b0*/  PRMT R25, R21, 0x7632, R25 ;  /* 0x0000763215197816 */ /* 0x000fce0000000019 */
.L_x_16929:
[----:B------:R-:W-:Y:S05]  /*b2c0*/  BSYNC B1 ;  /* 0x0000000000017941 */ /* 0x000fea0003800000 */
.L_x_16927:
        /* <DEDUP_REMOVED lines=9> */
.L_x_16931:
[----:B------:R-:W-:Y:S01]  /*b360*/  IMAD.MOV.U32 R22, RZ, RZ, R26 ;  /* 0x000000ffff167224 */ /* 0x000fe200078e001a */
[----:B------:R-:W-:Y:S01]  /*b370*/  PRMT R28, R27, 0x7610, R28 ;  /* 0x000076101b1c7816 */ /* 0x000fe2000000001c */
[----:B------:R-:W-:Y:S01]  /*b380*/  IMAD.MOV.U32 R26, RZ, RZ, R23 ;  /* 0x000000ffff1a7224 */ /* 0x000fe200078e0017 */
[----:B------:R-:W-:-:S07]  /*b390*/  PRMT R27, R4, 0x7632, R27 ;  /* 0x00007632041b7816 */ /* 0x000fce000000001b */
.L_x_16932:
[----:B------:R-:W-:Y:S05]  /*b3a0*/  BSYNC B1 ;  /* 0x0000000000017941 */ /* 0x000fea0003800000 */
.L_x_16930:
        /* <DEDUP_REMOVED lines=16> */
.L_x_16934:
[----:B------:R-:W-:Y:S01]  /*b4b0*/  IMAD.MOV.U32 R6, RZ, RZ, R7 ;  /* 0x000000ffff067224 */ /* 0x000fe200078e0007 */
[----:B------:R-:W-:Y:S01]  /*b4c0*/  PRMT R13, R13, 0x5432, R10 ;  /* 0x000054320d0d7816 */ /* 0x000fe2000000000a */
[----:B------:R-:W-:-:S07]  /*b4d0*/  IMAD.MOV.U32 R7, RZ, RZ, R5 ;  /* 0x000000ffff077224 */ /* 0x000fce00078e0005 */
.L_x_16935:
[----:B------:R-:W-:Y:S05]  /*b4e0*/  BSYNC B1 ;  /* 0x0000000000017941 */ /* 0x000fea0003800000 */
.L_x_16933:
        /* <DEDUP_REMOVED lines=9> */
.L_x_16937:
[--C-:B------:R-:W-:Y:S01]  /*b580*/  PRMT R12, R12, 0x5410, R13.reuse ;  /* 0x000054100c0c7816 */ /* 0x100fe2000000000d */
[----:B------:R-:W-:Y:S01]  /*b590*/  IMAD.MOV.U32 R5, RZ, RZ, R6 ;  /* 0x000000ffff057224 */ /* 0x000fe200078e0006 */
[----:B------:R-:W-:Y:S01]  /*b5a0*/  PRMT R13, R11, 0x7610, R13 ;  /* 0x000076100b0d7816 */ /* 0x000fe2000000000d */
[----:B------:R-:W-:-:S07]  /*b5b0*/  IMAD.MOV.U32 R6, RZ, RZ, R18 ;  /* 0x000000ffff067224 */ /* 0x000fce00078e0012 */
.L_x_16938:
[----:B------:R-:W-:Y:S05]  /*b5c0*/  BSYNC B1 ;  /* 0x0000000000017941 */ /* 0x000fea0003800000 */
.L_x_16936:
        /* <DEDUP_REMOVED lines=9> */
.L_x_16940:
[----:B------:R-:W-:Y:S01]  /*b660*/  IMAD.MOV.U32 R4, RZ, RZ, R5 ;  /* 0x000000ffff047224 */ /* 0x000fe200078e0005 */
[----:B------:R-:W-:Y:S01]  /*b670*/  PRMT R12, R12, 0x7632, R11 ;  /* 0x000076320c0c7816 */ /* 0x000fe2000000000b */
[----:B------:R-:W-:-:S07]  /*b680*/  IMAD.MOV.U32 R5, RZ, RZ, R8 ;  /* 0x000000ffff057224 */ /* 0x000fce00078e0008 */
.L_x_16941:
[----:B------:R-:W-:Y:S05]  /*b690*/  BSYNC B1 ;  /* 0x0000000000017941 */ /* 0x000fea0003800000 */
.L_x_16939:
        /* <DEDUP_REMOVED lines=9> */
.L_x_16943:
[----:B------:R-:W-:Y:S01]  /*b730*/  PRMT R21, R21, 0x5410, R12 ;  /* 0x0000541015157816 */ /* 0x000fe2000000000c */
[----:B------:R-:W-:Y:S01]  /*b740*/  IMAD.MOV.U32 R11, RZ, RZ, R4 ;  /* 0x000000ffff0b7224 */ /* 0x000fe200078e0004 */
[----:B------:R-:W-:Y:S01]  /*b750*/  PRMT R12, R25, 0x7632, R12 ;  /* 0x00007632190c7816 */ /* 0x000fe2000000000c */
[----:B------:R-:W-:-:S07]  /*b760*/  IMAD.MOV.U32 R4, RZ, RZ, R15 ;  /* 0x000000ffff047224 */ /* 0x000fce00078e000f */
.L_x_16944:
[----:B------:R-:W-:Y:S05]  /*b770*/  BSYNC B1 ;  /* 0x0000000000017941 */ /* 0x000fea0003800000 */
.L_x_16942:
        /* <DEDUP_REMOVED lines=9> */
.L_x_16946:
[----:B------:R-:W-:Y:S01]  /*b810*/  IMAD.MOV.U32 R10, RZ, RZ, R11 ;  /* 0x000000ffff0a7224 */ /* 0x000fe200078e000b */
[----:B------:R-:W-:Y:S01]  /*b820*/  PRMT R21, R21, 0x5432, R25 ;  /* 0x0000543215157816 */ /* 0x000fe20000000019 */
[----:B------:R-:W-:-:S07]  /*b830*/  IMAD.MOV.U32 R11, RZ, RZ, R19 ;  /* 0x000000ffff0b7224 */ /* 0x000fce00078e0013 */
.L_x_16947:
[----:B------:R-:W-:Y:S05]  /*b840*/  BSYNC B1 ;  /* 0x0000000000017941 */ /* 0x000fea0003800000 */
.L_x_16945:
        /* <DEDUP_REMOVED lines=9> */
.L_x_16949:
[--C-:B------:R-:W-:Y:S01]  /*b8e0*/  PRMT R19, R19, 0x5410, R21.reuse ;  /* 0x0000541013137816 */ /* 0x100fe20000000015 */
[----:B------:R-:W-:Y:S01]  /*b8f0*/  IMAD.MOV.U32 R9, RZ, RZ, R10 ;  /* 0x000000ffff097224 */ /* 0x000fe200078e000a */
[----:B------:R-:W-:Y:S01]  /*b900*/  PRMT R21, R27, 0x7610, R21 ;  /* 0x000076101b157816 */ /* 0x000fe20000000015 */
[----:B------:R-:W-:-:S07]  /*b910*/  IMAD.MOV.U32 R10, RZ, RZ, R26 ;  /* 0x000000ffff0a7224 */ /* 0x000fce00078e001a */
.L_x_16950:
[----:B------:R-:W-:Y:S05]  /*b920*/  BSYNC B1 ;  /* 0x0000000000017941 */ /* 0x000fea0003800000 */
.L_x_16948:
        /* <DEDUP_REMOVED lines=9> */
.L_x_16952:
[----:B------:R-:W-:Y:S01]  /*b9c0*/  IMAD.MOV.U32 R8, RZ, RZ, R9 ;  /* 0x000000ffff087224 */ /* 0x000fe200078e0009 */
[----:B------:R-:W-:Y:S01]  /*b9d0*/  PRMT R19, R19, 0x5432, R28 ;  /* 0x0000543213137816 */ /* 0x000fe2000000001c */
[----:B------:R-:W-:-:S07]  /*b9e0*/  IMAD.MOV.U32 R9, RZ, RZ, R22 ;  /* 0x000000ffff097224 */ /* 0x000fce00078e0016 */
.L_x_16953:
[----:B------:R-:W-:Y:S05]  /*b9f0*/  BSYNC B1 ;  /* 0x0000000000017941 */ /* 0x000fea0003800000 */
.L_x_16951:
[----:B------:R-:W-:Y:S01]  /*ba00*/  FADD.FTZ R2, R2, R3 ;  /* 0x0000000302027221 */ /* 0x000fe20000010000 */
[----:B------:R-:W-:-:S07]  /*ba10*/  IMAD.MOV.U32 R3, RZ, RZ, R14 ;  /* 0x000000ffff037224 */ /* 0x000fce00078e000e */
.L_x_16785:
[----:B------:R-:W-:Y:S05]  /*ba20*/  BSYNC B0 ;  /* 0x0000000000007941 */ /* 0x000fea0003800000 */
.L_x_16784:
[----:B------:R-:W-:Y:S01]  /*ba30*/  ISETP.GT.AND P0, PT, R0, 0x17, PT ;  /* 0x000000170000780c */ /* 0x000fe20003f04270 */
[----:B------:R2:W3:Y:S01]  /*ba40*/  SHFL.DOWN PT, R36, R3, 0x8, 0x1f ;  /* 0x09001f0003247f89 */ /* 0x0004e200000e0000 */
[----:B------:R-:W-:Y:S03]  /*ba50*/  BSSY B0, `(.L_x_16954) ;  /* 0x000035b000007945 */ /* 0x000fe60003800000 */
[----:B------:R2:W4:Y:S04]  /*ba60*/  SHFL.DOWN PT, R23, R2, 0x8, 0x1f ;  /* 0x09001f0002177f89 */ /* 0x00052800000e0000 */
[----:B------:R2:W1:Y:S04]  /*ba70*/  SHFL.DOWN PT, R38, R8, 0x8, 0x1f ;  /* 0x09001f0008267f89 */ /* 0x00046800000e0000 */
[----:B0-----:R2:W0:Y:S04]  /*ba80*/  SHFL.DOWN PT, R40, R9, 0x8, 0x1f ;  /* 0x09001f0009287f89 */ /* 0x00142800000e0000 */
        /* <DEDUP_REMOVED lines=16> */
[----:B------:R-:W-:Y:S02]  /*bb90*/  FSEL R14, R3, R36, P2 ;  /* 0x00000024030e7208 */ /* 0x000fe40001000000 */
[----:B--2---:R-:W-:Y:S02]  /*bba0*/  FSEL R3, R36, R3, P2 ;  /* 0x0000000324037208 */ /* 0x004fe40001000000 */
        /* <DEDUP_REMOVED lines=18> */
.L_x_16957:
[----:B------:R-:W-:Y:S01]  /*bcd0*/  IMAD.MOV.U32 R36, RZ, RZ, R7 ;  /* 0x000000ffff247224 */ /* 0x000fe200078e0007 */
[C---:B------:R-:W-:Y:S01]  /*bce0*/  PRMT R15, R13.reuse, 0x7632, R15 ;  /* 0x000076320d0f7816 */ /* 0x040fe2000000000f */
[----:B------:R-:W-:Y:S01]  /*bcf0*/  IMAD.MOV.U32 R7, RZ, RZ, R6 ;  /* 0x000000ffff077224 */ /* 0x000fe200078e0006 */
[----:B------:R-:W-:-:S07]  /*bd00*/  PRMT R13, R13, 0x5410, R13 ;  /* 0x000054100d0d7816 */ /* 0x000fce000000000d */
.L_x_16958:
[----:B------:R-:W-:Y:S05]  /*bd10*/  BSYNC B1 ;  /* 0x0000000000017941 */ /* 0x000fea0003800000 */
.L_x_16956:
        /* <DEDUP_REMOVED lines=9> */
.L_x_16960:
[----:B------:R-:W-:Y:S01]  /*bdb0*/  IMAD.MOV.U32 R23, RZ, RZ, R36 ;  /* 0x000000ffff177224 */ /* 0x000fe200078e0024 */
[----:B------:R-:W-:Y:S01]  /*bdc0*/  PRMT R6, R15, 0x7610, R6 ;  /* 0x000076100f067816 */ /* 0x000fe20000000006 */
[----:B------:R-:W-:Y:S01]  /*bdd0*/  IMAD.MOV.U32 R36, RZ, RZ, R5 ;  /* 0x000000ffff247224 */ /* 0x000fe200078e0005 */
[----:B------:R-:W-:-:S07]  /*bde0*/  PRMT R15, R12, 0x7632, R15 ;  /* 0x000076320c0f7816 */ /* 0x000fce000000000f */
.L_x_16961:
[----:B------:R-:W-:Y:S05]  /*bdf0*/  BSYNC B1 ;  /* 0x0000000000017941 */ /* 0x000fea0003800000 */
.L_x_16959:
        /* <DEDUP_REMOVED lines=9> */
.L_x_16963:
[----:B------:R-:W-:Y:S01]  /*be90*/  IMAD.MOV.U32 R38, RZ, RZ, R23 ;  /* 0x000000ffff267224 */ /* 0x000fe200078e0017 */
[----:B------:R-:W-:Y:S01]  /*bea0*/  PRMT R5, R6, 0x7610, R5 ;  /* 0x0000761006057816 */ /* 0x000fe20000000005 */
[----:B------:R-:W-:Y:S01]  /*beb0*/  IMAD.MOV.U32 R23, RZ, RZ, R4 ;  /* 0x000000ffff177224 */ /* 0x000fe200078e0004 */
[----:B------:R-:W-:-:S07]  /*bec0*/  PRMT R6, R12, 0x7610, R6 ;  /* 0x000076100c067816 */ /* 0x000fce0000000006 */
.L_x_16964:
[----:B------:R-:W-:Y:S05]  /*bed0*/  BSYNC B1 ;  /* 0x0000000000017941 */ /* 0x000fea0003800000 */
.L_x_16962:
        /* <DEDUP_REMOVED lines=9> */
.L_x_16966:
[----:B------:R-:W-:Y:S01]  /*bf70*/  IMAD.MOV.U32 R25, RZ, RZ, R38 ;  /* 0x000000ffff197224 */ /* 0x000fe200078e0026 */
[----:B------:R-:W-:Y:S01]  /*bf80*/  PRMT R4, R5, 0x7610, R4 ;  /* 0x0000761005047816 */ /* 0x000fe20000000004 */
[----:B------:R-:W-:Y:S01]  /*bf90*/  IMAD.MOV.U32 R38, RZ, RZ, R11 ;  /* 0x000000ffff267224 */ /* 0x000fe200078e000b */
[----:B------:R-:W-:-:S07]  /*bfa0*/  PRMT R5, R21, 0x7632, R5 ;  /* 0x0000763215057816 */ /* 0x000fce0000000005 */
.L_x_16967:
[----:B------:R-:W-:Y:S05]  /*bfb0*/  BSYNC B1 ;  /* 0x0000000000017941 */ /* 0x000fea0003800000 */
.L_x_16965:
        /* <DEDUP_REMOVED lines=9> */
.L_x_16969:
[----:B------:R-:W-:Y:S01]  /*c050*/  IMAD.MOV.U32 R12, RZ, RZ, R25 ;  /* 0x000000ffff0c7224 */ /* 0x000fe200078e0019 */
[----:B------:R-:W-:Y:S01]  /*c060*/  PRMT R11, R4, 0x7610, R11 ;  /* 0x00007610040b7816 */ /* 0x000fe2000000000b */
[----:B------:R-:W-:Y:S01]  /*c070*/  IMAD.MOV.U32 R25, RZ, RZ, R10 ;  /* 0x000000ffff197224 */ /* 0x000fe200078e000a */
[----:B------:R-:W-:-:S07]  /*c080*/  PRMT R4, R21, 0x7610, R4 ;  /* 0x0000761015047816 */ /* 0x000fce0000000004 */
.L_x_16970:
[----:B------:R-:W-:Y:S05]  /*c090*/  BSYNC B1 ;  /* 0x0000000000017941 */ /* 0x000fea0003800000 */
.L_x_16968:
        /* <DEDUP_REMOVED lines=9> */
.L_x_16972:
[----:B------:R-:W-:Y:S01]  /*c130*/  IMAD.MOV.U32 R21, RZ, RZ, R12 ;  /* 0x000000ffff157224 */ /* 0x000fe200078e000c */
[----:B------:R-:W-:Y:S01]  /*c140*/  PRMT R10, R11, 0x7610, R10 ;  /* 0x000076100b0a7816 */ /* 0x000fe2000000000a */
[----:B------:R-:W-:Y:S01]  /*c150*/  IMAD.MOV.U32 R12, RZ, RZ, R9 ;  /* 0x000000ffff0c7224 */ /* 0x000fe200078e0009 */
[----:B------:R-:W-:-:S07]  /*c160*/  PRMT R11, R19, 0x7632, R11 ;  /* 0x00007632130b7816 */ /* 0x000fce000000000b */
.L_x_16973:
[----:B------:R-:W-:Y:S05]  /*c170*/  BSYNC B1 ;  /* 0x0000000000017941 */ /* 0x000fea0003800000 */
.L_x_16971:
        /* <DEDUP_REMOVED lines=9> */
.L_x_16975:
[----:B------:R-:W-:Y:S01]  /*c210*/  IMAD.MOV.U32 R9, RZ, RZ, R21 ;  /* 0x000000ffff097224 */ /* 0x000fe200078e0015 */
[----:B------:R-:W-:Y:S01]  /*c220*/  PRMT R4, R4, 0x5410, R10 ;  /* 0x0000541004047816 */ /* 0x000fe2000000000a */
[----:B------:R-:W-:Y:S01]  /*c230*/  IMAD.MOV.U32 R21, RZ, RZ, R8 ;  /* 0x000000ffff157224 */ /* 0x000fe200078e0008 */
[----:B------:R-:W-:-:S07]  /*c240*/  PRMT R10, R19, 0x7610, R10 ;  /* 0x00007610130a7816 */ /* 0x000fce000000000a */
.L_x_16976:
[----:B------:R-:W-:Y:S05]  /*c250*/  BSYNC B1 ;  /* 0x0000000000017941 */ /* 0x000fea0003800000 */
.L_x_16974:
        /* <DEDUP_REMOVED lines=16> */
.L_x_16978:
[----:B------:R-:W-:Y:S01]  /*c360*/  IMAD.MOV.U32 R8, RZ, RZ, R7 ;  /* 0x000000ffff087224 */ /* 0x000fe200078e0007 */
[----:B------:R-:W-:Y:S01]  /*c370*/  PRMT R6, R6, 0x7610, R13 ;  /* 0x0000761006067816 */ /* 0x000fe2000000000d */
[----:B------:R-:W-:Y:S01]  /*c380*/  IMAD.MOV.U32 R7, RZ, RZ, R36 ;  /* 0x000000ffff077224 */ /* 0x000fe200078e0024 */
[----:B------:R-:W-:-:S07]  /*c390*/  PRMT R13, R13, 0x5410, R15 ;  /* 0x000054100d0d7816 */ /* 0x000fce000000000f */
.L_x_16979:
[----:B------:R-:W-:Y:S05]  /*c3a0*/  BSYNC B1 ;  /* 0x0000000000017941 */ /* 0x000fea0003800000 */
.L_x_16977:
        /* <DEDUP_REMOVED lines=9> */
.L_x_16981:
[----:B------:R-:W-:Y:S01]  /*c440*/  IMAD.MOV.U32 R15, RZ, RZ, R8 ;  /* 0x000000ffff0f7224 */ /* 0x000fe200078e0008 */
[C---:B------:R-:W-:Y:S01]  /*c450*/  PRMT R13, R6.reuse, 0x7632, R13 ;  /* 0x00007632060d7816 */ /* 0x040fe2000000000d */
[----:B------:R-:W-:Y:S01]  /*c460*/  IMAD.MOV.U32 R8, RZ, RZ, R23 ;  /* 0x000000ffff087224 */ /* 0x000fe200078e0017 */
[----:B------:R-:W-:-:S07]  /*c470*/  PRMT R6, R6, 0x5410, R6 ;  /* 0x0000541006067816 */ /* 0x000fce0000000006 */
.L_x_16982:
[----:B------:R-:W-:Y:S05]  /*c480*/  BSYNC B1 ;  /* 0x0000000000017941 */ /* 0x000fea0003800000 */
.L_x_16980:
        /* <DEDUP_REMOVED lines=9> */
.L_x_16984:
[----:B------:R-:W-:Y:S01]  /*c520*/  PRMT R5, R5, 0x5410, R13 ;  /* 0x0000541005057816 */ /* 0x000fe2000000000d */
[----:B------:R-:W-:Y:S02]  /*c530*/  IMAD.MOV.U32 R36, RZ, RZ, R15 ;  /* 0x000000ffff247224 */ /* 0x000fe400078e000f */
[----:B------:R-:W-:Y:S01]  /*c540*/  IMAD.MOV.U32 R15, RZ, RZ, R38 ;  /* 0x000000ffff0f7224 */ /* 0x000fe200078e0026 */
[----:B------:R-:W-:-:S07]  /*c550*/  PRMT R13, R5, 0x7610, R13 ;  /* 0x00007610050d7816 */ /* 0x000fce000000000d */
.L_x_16985:
[----:B------:R-:W-:Y:S05]  /*c560*/  BSYNC B1 ;  /* 0x0000000000017941 */ /* 0x000fea0003800000 */
.L_x_16983:
        /* <DEDUP_REMOVED lines=9> */
.L_x_16987:
[----:B------:R-:W-:Y:S01]  /*c600*/  IMAD.MOV.U32 R19, RZ, RZ, R36 ;  /* 0x000000ffff137224 */ /* 0x000fe200078e0024 */
[----:B------:R-:W-:Y:S01]  /*c610*/  PRMT R5, R5, 0x5432, R4 ;  /* 0x0000543205057816 */ /* 0x000fe20000000004 */
[----:B------:R-:W-:-:S07]  /*c620*/  IMAD.MOV.U32 R36, RZ, RZ, R25 ;  /* 0x000000ffff247224 */ /* 0x000fce00078e0019 */
.L_x_16988:
[----:B------:R-:W-:Y:S05]  /*c630*/  BSYNC B1 ;  /* 0x0000000000017941 */ /* 0x000fea0003800000 */
.L_x_16986:
        /* <DEDUP_REMOVED lines=9> */
.L_x_16990:
[----:B------:R-:W-:Y:S01]  /*c6d0*/  IMAD.MOV.U32 R38, RZ, RZ, R19 ;  /* 0x000000ffff267224 */ /* 0x000fe200078e0013 */
[--C-:B------:R-:W-:Y:S01]  /*c6e0*/  PRMT R10, R10, 0x5410, R5.reuse ;  /* 0x000054100a0a7816 */ /* 0x100fe20000000005 */
[----:B------:R-:W-:Y:S01]  /*c6f0*/  IMAD.MOV.U32 R19, RZ, RZ, R12 ;  /* 0x000000ffff137224 */ /* 0x000fe200078e000c */
[----:B------:R-:W-:-:S07]  /*c700*/  PRMT R5, R11, 0x7610, R5 ;  /* 0x000076100b057816 */ /* 0x000fce0000000005 */
.L_x_16991:
[----:B------:R-:W-:Y:S05]  /*c710*/  BSYNC B1 ;  /* 0x0000000000017941 */ /* 0x000fea0003800000 */
.L_x_16989:
        /* <DEDUP_REMOVED lines=9> */
.L_x_16993:
[----:B------:R-:W-:Y:S01]  /*c7b0*/  IMAD.MOV.U32 R12, RZ, RZ, R38 ;  /* 0x000000ffff0c7224 */ /* 0x000fe200078e0026 */
[--C-:B------:R-:W-:Y:S01]  /*c7c0*/  PRMT R11, R11, 0x7610, R10.reuse ;  /* 0x000076100b0b7816 */ /* 0x100fe2000000000a */
[----:B------:R-:W-:Y:S01]  /*c7d0*/  IMAD.MOV.U32 R38, RZ, RZ, R21 ;  /* 0x000000ffff267224 */ /* 0x000fe200078e0015 */
[----:B------:R-:W-:-:S07]  /*c7e0*/  PRMT R10, R10, 0x5410, R10 ;  /* 0x000054100a0a7816 */ /* 0x000fce000000000a */
.L_x_16994:
[----:B------:R-:W-:Y:S05]  /*c7f0*/  BSYNC B1 ;  /* 0x0000000000017941 */ /* 0x000fea0003800000 */
.L_x_16992:
        /* <DEDUP_REMOVED lines=9> */
.L_x_16996:
[C---:B------:R-:W-:Y:S01]  /*c890*/  PRMT R4, R11.reuse, 0x7632, R4 ;  /* 0x000076320b047816 */ /* 0x040fe20000000004 */
[----:B------:R-:W-:Y:S02]  /*c8a0*/  IMAD.MOV.U32 R21, RZ, RZ, R12 ;  /* 0x000000ffff157224 */ /* 0x000fe400078e000c */
[----:B------:R-:W-:Y:S01]  /*c8b0*/  IMAD.MOV.U32 R12, RZ, RZ, R9 ;  /* 0x000000ffff0c7224 */ /* 0x000fe200078e0009 */
[----:B------:R-:W-:-:S07]  /*c8c0*/  PRMT R11, R11, 0x7610, R4 ;  /* 0x000076100b0b7816 */ /* 0x000fce0000000004 */
.L_x_16997:
[----:B------:R-:W-:Y:S05]  /*c8d0*/  BSYNC B1 ;  /* 0x0000000000017941 */ /* 0x000fea0003800000 */
.L_x_16995:
        /* <DEDUP_REMOVED lines=16> */
.L_x_16999:
[C---:B------:R-:W-:Y:S01]  /*c9e0*/  PRMT R6, R13.reuse, 0x7632, R6 ;  /* 0x000076320d067816 */ /* 0x040fe20000000006 */
[----:B------:R-:W-:Y:S02]  /*c9f0*/  IMAD.MOV.U32 R34, RZ, RZ, R7 ;  /* 0x000000ffff227224 */ /* 0x000fe400078e0007 */
[----:B------:R-:W-:Y:S01]  /*ca00*/  IMAD.MOV.U32 R7, RZ, RZ, R8 ;  /* 0x000000ffff077224 */ /* 0x000fe200078e0008 */
[----:B------:R-:W-:-:S07]  /*ca10*/  PRMT R13, R13, 0x7610, R6 ;  /* 0x000076100d0d7816 */ /* 0x000fce0000000006 */
.L_x_17000:
[----:B------:R-:W-:Y:S05]  /*ca20*/  BSYNC B1 ;  /* 0x0000000000017941 */ /* 0x000fea0003800000 */
.L_x_16998:
        /* <DEDUP_REMOVED lines=9> */
.L_x_17002:
[----:B------:R-:W-:Y:S01]  /*cac0*/  IMAD.MOV.U32 R9, RZ, RZ, R34 ;  /* 0x000000ffff097224 */ /* 0x000fe200078e0022 */
[----:B------:R-:W-:Y:S01]  /*cad0*/  PRMT R8, R6, 0x7610, R8 ;  /* 0x0000761006087816 */ /* 0x000fe20000000008 */
[----:B------:R-:W-:Y:S01]  /*cae0*/  IMAD.MOV.U32 R34, RZ, RZ, R15 ;  /* 0x000000ffff227224 */ /* 0x000fe200078e000f */
[----:B------:R-:W-:-:S07]  /*caf0*/  PRMT R6, R13, 0x7610, R6 ;  /* 0x000076100d067816 */ /* 0x000fce0000000006 */
.L_x_17003:
[----:B------:R-:W-:Y:S05]  /*cb00*/  BSYNC B1 ;  /* 0x0000000000017941 */ /* 0x000fea0003800000 */
.L_x_17001:
        /* <DEDUP_REMOVED lines=9> */
.L_x_17005:
[----:B------:R-:W-:Y:S01]  /*cba0*/  IMAD.MOV.U32 R40, RZ, RZ, R9 ;  /* 0x000000ffff287224 */ /* 0x000fe200078e0009 */
[----:B------:R-:W-:Y:S01]  /*cbb0*/  PRMT R10, R8, 0x7610, R10 ;  /* 0x00007610080a7816 */ /* 0x000fe2000000000a */
[----:B------:R-:W-:Y:S01]  /*cbc0*/  IMAD.MOV.U32 R9, RZ, RZ, R36 ;  /* 0x000000ffff097224 */ /* 0x000fe200078e0024 */
[----:B------:R-:W-:-:S07]  /*cbd0*/  PRMT R8, R5, 0x7632, R8 ;  /* 0x0000763205087816 */ /* 0x000fce0000000008 */
.L_x_17006:
[----:B------:R-:W-:Y:S05]  /*cbe0*/  BSYNC B1 ;  /* 0x0000000000017941 */ /* 0x000fea0003800000 */
.L_x_17004:
        /* <DEDUP_REMOVED lines=9> */
.L_x_17008:
[----:B------:R-:W-:Y:S01]  /*cc80*/  IMAD.MOV.U32 R15, RZ, RZ, R40 ;  /* 0x000000ffff0f7224 */ /* 0x000fe200078e0028 */
[--C-:B------:R-:W-:Y:S01]  /*cc90*/  PRMT R4, R4, 0x5410, R10.reuse ;  /* 0x0000541004047816 */ /* 0x100fe2000000000a */
[----:B------:R-:W-:Y:S01]  /*cca0*/  IMAD.MOV.U32 R40, RZ, RZ, R19 ;  /* 0x000000ffff287224 */ /* 0x000fe200078e0013 */
[----:B------:R-:W-:-:S07]  /*ccb0*/  PRMT R10, R5, 0x7610, R10 ;  /* 0x00007610050a7816 */ /* 0x000fce000000000a */
.L_x_17009:
[----:B------:R-:W-:Y:S05]  /*ccc0*/  BSYNC B1 ;  /* 0x0000000000017941 */ /* 0x000fea0003800000 */
.L_x_17007:
        /* <DEDUP_REMOVED lines=9> */
.L_x_17011:
[----:B------:R-:W-:Y:S01]  /*cd60*/  IMAD.MOV.U32 R5, RZ, RZ, R15 ;  /* 0x000000ffff057224 */ /* 0x000fe200078e000f */
[C---:B------:R-:W-:Y:S01]  /*cd70*/  PRMT R11, R4.reuse, 0x7632, R11 ;  /* 0x00007632040b7816 */ /* 0x040fe2000000000b */
[----:B------:R-:W-:Y:S01]  /*cd80*/  IMAD.MOV.U32 R15, RZ, RZ, R38 ;  /* 0x000000ffff0f7224 */ /* 0x000fe200078e0026 */
[----:B------:R-:W-:-:S07]  /*cd90*/  PRMT R4, R4, 0x7610, R10 ;  /* 0x0000761004047816 */ /* 0x000fce000000000a */
.L_x_17012:
[----:B------:R-:W-:Y:S05]  /*cda0*/  BSYNC B1 ;  /* 0x0000000000017941 */ /* 0x000fea0003800000 */
.L_x_17010:
        /* <DEDUP_REMOVED lines=9> */
.L_x_17014:
[----:B------:R-:W-:Y:S01]  /*ce40*/  IMAD.MOV.U32 R36, RZ, RZ, R5 ;  /* 0x000000ffff247224 */ /* 0x000fe200078e0005 */
[--C-:B------:R-:W-:Y:S01]  /*ce50*/  PRMT R6, R6, 0x5410, R11.reuse ;  /* 0x0000541006067816 */ /* 0x100fe2000000000b */
[----:B------:R-:W-:Y:S01]  /*ce60*/  IMAD.MOV.U32 R5, RZ, RZ, R12 ;  /* 0x000000ffff057224 */ /* 0x000fe200078e000c */
[----:B------:R-:W-:-:S07]  /*ce70*/  PRMT R11, R11, 0x7632, R11 ;  /* 0x000076320b0b7816 */ /* 0x000fce000000000b */
.L_x_17015:
[----:B------:R-:W-:Y:S05]  /*ce80*/  BSYNC B1 ;  /* 0x0000000000017941 */ /* 0x000fea0003800000 */
.L_x_17013:
        /* <DEDUP_REMOVED lines=9> */
.L_x_17017:
[----:B------:R-:W-:Y:S01]  /*cf20*/  IMAD.MOV.U32 R12, RZ, RZ, R36 ;  /* 0x000000ffff0c7224 */ /* 0x000fe200078e0024 */
[----:B------:R-:W-:Y:S01]  /*cf30*/  PRMT R8, R8, 0x7610, R6 ;  /* 0x0000761008087816 */ /* 0x000fe20000000006 */
[----:B------:R-:W-:Y:S01]  /*cf40*/  IMAD.MOV.U32 R36, RZ, RZ, R21 ;  /* 0x000000ffff247224 */ /* 0x000fe200078e0015 */
[----:B------:R-:W-:-:S07]  /*cf50*/  PRMT R6, R6, 0x5410, R4 ;  /* 0x0000541006067816 */ /* 0x000fce0000000004 */
.L_x_17018:
[----:B------:R-:W-:Y:S05]  /*cf60*/  BSYNC B1 ;  /* 0x0000000000017941 */ /* 0x000fea0003800000 */
.L_x_17016:
        /* <DEDUP_REMOVED lines=16> */
.L_x_17020:
[----:B------:R-:W-:Y:S01]  /*d070*/  IMAD.MOV.U32 R22, RZ, RZ, R7 ;  /* 0x000000ffff167224 */ /* 0x000fe200078e0007 */
[C---:B------:R-:W-:Y:S01]  /*d080*/  PRMT R4, R13.reuse, 0x7632, R4 ;  /* 0x000076320d047816 */ /* 0x040fe20000000004 */
[----:B------:R-:W-:Y:S01]  /*d090*/  IMAD.MOV.U32 R7, RZ, RZ, R34 ;  /* 0x000000ffff077224 */ /* 0x000fe200078e0022 */
[----:B------:R-:W-:-:S07]  /*d0a0*/  PRMT R13, R13, 0x5410, R6 ;  /* 0x000054100d0d7816 */ /* 0x000fce0000000006 */
.L_x_17021:
[----:B------:R-:W-:Y:S05]  /*d0b0*/  BSYNC B1 ;  /* 0x0000000000017941 */ /* 0x000fea0003800000 */
.L_x_17019:
        /* <DEDUP_REMOVED lines=9> */
.L_x_17023:
[----:B------:R-:W-:Y:S01]  /*d150*/  IMAD.MOV.U32 R19, RZ, RZ, R22 ;  /* 0x000000ffff137224 */ /* 0x000fe200078e0016 */
[--C-:B------:R-:W-:Y:S01]  /*d160*/  PRMT R10, R10, 0x5410, R4.reuse ;  /* 0x000054100a0a7816 */ /* 0x100fe20000000004 */
[----:B------:R-:W-:Y:S01]  /*d170*/  IMAD.MOV.U32 R22, RZ, RZ, R9 ;  /* 0x000000ffff167224 */ /* 0x000fe200078e0009 */
[----:B------:R-:W-:-:S07]  /*d180*/  PRMT R4, R8, 0x7610, R4 ;  /* 0x0000761008047816 */ /* 0x000fce0000000004 */
.L_x_17024:
[----:B------:R-:W-:Y:S05]  /*d190*/  BSYNC B1 ;  /* 0x0000000000017941 */ /* 0x000fea0003800000 */
.L_x_17022:
        /* <DEDUP_REMOVED lines=9> */
.L_x_17026:
[----:B------:R-:W-:Y:S01]  /*d230*/  IMAD.MOV.U32 R32, RZ, RZ, R19 ;  /* 0x000000ffff207224 */ /* 0x000fe200078e0013 */
[----:B------:R-:W-:Y:S01]  /*d240*/  PRMT R9, R9, 0x7610, R10 ;  /* 0x0000761009097816 */ /* 0x000fe2000000000a */
[----:B------:R-:W-:Y:S01]  /*d250*/  IMAD.MOV.U32 R19, RZ, RZ, R40 ;  /* 0x000000ffff137224 */ /* 0x000fe200078e0028 */
[----:B------:R-:W-:-:S07]  /*d260*/  PRMT R10, R10, 0x5410, R10 ;  /* 0x000054100a0a7816 */ /* 0x000fce000000000a */
.L_x_17027:
[----:B------:R-:W-:Y:S05]  /*d270*/  BSYNC B1 ;  /* 0x0000000000017941 */ /* 0x000fea0003800000 */
.L_x_17025:
        /* <DEDUP_REMOVED lines=9> */
.L_x_17029:
[----:B------:R-:W-:Y:S01]  /*d310*/  IMAD.MOV.U32 R34, RZ, RZ, R32 ;  /* 0x000000ffff227224 */ /* 0x000fe200078e0020 */
[C---:B------:R-:W-:Y:S01]  /*d320*/  PRMT R6, R9.reuse, 0x7632, R6 ;  /* 0x0000763209067816 */ /* 0x040fe20000000006 */
[----:B------:R-:W-:Y:S01]  /*d330*/  IMAD.MOV.U32 R32, RZ, RZ, R15 ;  /* 0x000000ffff207224 */ /* 0x000fe200078e000f */
[----:B------:R-:W-:-:S07]  /*d340*/  PRMT R9, R9, 0x7610, R4 ;  /* 0x0000761009097816 */ /* 0x000fce0000000004 */
.L_x_17030:
[----:B------:R-:W-:Y:S05]  /*d350*/  BSYNC B1 ;  /* 0x0000000000017941 */ /* 0x000fea0003800000 */
.L_x_17028:
        /* <DEDUP_REMOVED lines=9> */
.L_x_17032:
[----:B------:R-:W-:Y:S01]  /*d3f0*/  IMAD.MOV.U32 R15, RZ, RZ, R34 ;  /* 0x000000ffff0f7224 */ /* 0x000fe200078e0022 */
[--C-:B------:R-:W-:Y:S01]  /*d400*/  PRMT R4, R4, 0x5410, R6.reuse ;  /* 0x0000541004047816 */ /* 0x100fe20000000006 */
[----:B------:R-:W-:Y:S01]  /*d410*/  IMAD.MOV.U32 R34, RZ, RZ, R5 ;  /* 0x000000ffff227224 */ /* 0x000fe200078e0005 */
[----:B------:R-:W-:-:S07]  /*d420*/  PRMT R6, R11, 0x7610, R6 ;  /* 0x000076100b067816 */ /* 0x000fce0000000006 */
.L_x_17033:
[----:B------:R-:W-:Y:S05]  /*d430*/  BSYNC B1 ;  /* 0x0000000000017941 */ /* 0x000fea0003800000 */
.L_x_17031:
        /* <DEDUP_REMOVED lines=9> */
.L_x_17035:
[----:B------:R-:W-:Y:S01]  /*d4d0*/  IMAD.MOV.U32 R5, RZ, RZ, R15 ;  /* 0x000000ffff057224 */ /* 0x000fe200078e000f */
[----:B------:R-:W-:Y:S01]  /*d4e0*/  PRMT R11, R11, 0x7610, R4 ;  /* 0x000076100b0b7816 */ /* 0x000fe20000000004 */
[----:B------:R-:W-:Y:S01]  /*d4f0*/  IMAD.MOV.U32 R15, RZ, RZ, R36 ;  /* 0x000000ffff0f7224 */ /* 0x000fe200078e0024 */
[----:B------:R-:W-:-:S07]  /*d500*/  PRMT R4, R4, 0x7610, R6 ;  /* 0x0000761004047816 */ /* 0x000fce0000000006 */
.L_x_17036:
[----:B------:R-:W-:Y:S05]  /*d510*/  BSYNC B1 ;  /* 0x0000000000017941 */ /* 0x000fea0003800000 */
.L_x_17034:
        /* <DEDUP_REMOVED lines=9> */
.L_x_17038:
[----:B------:R-:W-:Y:S01]  /*d5b0*/  IMAD.MOV.U32 R21, RZ, RZ, R5 ;  /* 0x000000ffff157224 */ /* 0x000fe200078e0005 */
[----:B------:R-:W-:Y:S01]  /*d5c0*/  PRMT R6, R6, 0x7610, R11 ;  /* 0x0000761006067816 */ /* 0x000fe2000000000b */
[----:B------:R-:W-:Y:S01]  /*d5d0*/  IMAD.MOV.U32 R5, RZ, RZ, R12 ;  /* 0x000000ffff057224 */ /* 0x000fe200078e000c */
[----:B------:R-:W-:-:S07]  /*d5e0*/  PRMT R11, R11, 0x7610, R8 ;  /* 0x000076100b0b7816 */ /* 0x000fce0000000008 */
.L_x_17039:
[----:B------:R-:W-:Y:S05]  /*d5f0*/  BSYNC B1 ;  /* 0x0000000000017941 */ /* 0x000fea0003800000 */
.L_x_17037:
        /* <DEDUP_REMOVED lines=16> */
.L_x_17041:
[----:B------:R-:W-:Y:S01]  /*d700*/  IMAD.MOV.U32 R8, RZ, RZ, R7 ;  /* 0x000000ffff087224 */ /* 0x000fe200078e0007 */
[C---:B------:R-:W-:Y:S01]  /*d710*/  PRMT R9, R13.reuse, 0x7632, R9 ;  /* 0x000076320d097816 */ /* 0x040fe20000000009 */
[----:B------:R-:W-:Y:S01]  /*d720*/  IMAD.MOV.U32 R7, RZ, RZ, R22 ;  /* 0x000000ffff077224 */ /* 0x000fe200078e0016 */
[----:B------:R-:W-:-:S07]  /*d730*/  PRMT R13, R13, 0x5410, R4 ;  /* 0x000054100d0d7816 */ /* 0x000fce0000000004 */
.L_x_17042:
[----:B------:R-:W-:Y:S05]  /*d740*/  BSYNC B1 ;  /* 0x0000000000017941 */ /* 0x000fea0003800000 */
.L_x_17040:
        /* <DEDUP_REMOVED lines=9> */
.L_x_17044:
[----:B------:R-:W-:Y:S01]  /*d7e0*/  IMAD.MOV.U32 R23, RZ, RZ, R8 ;  /* 0x000000ffff177224 */ /* 0x000fe200078e0008 */
[----:B------:R-:W-:Y:S01]  /*d7f0*/  PRMT R4, R9, 0x7610, R4 ;  /* 0x0000761009047816 */ /* 0x000fe20000000004 */
[----:B------:R-:W-:Y:S01]  /*d800*/  IMAD.MOV.U32 R8, RZ, RZ, R19 ;  /* 0x000000ffff087224 */ /* 0x000fe200078e0013 */
[----:B------:R-:W-:-:S07]  /*d810*/  PRMT R9, R10, 0x7632, R9 ;  /* 0x000076320a097816 */ /* 0x000fce0000000009 */
.L_x_17045:
[----:B------:R-:W-:Y:S05]  /*d820*/  BSYNC B1 ;  /* 0x0000000000017941 */ /* 0x000fea0003800000 */
.L_x_17043:
        /* <DEDUP_REMOVED lines=9> */
.L_x_17047:
[----:B------:R-:W-:Y:S01]  /*d8c0*/  IMAD.MOV.U32 R19, RZ, RZ, R23 ;  /* 0x000000ffff137224 */ /* 0x000fe200078e0017 */
[----:B------:R-:W-:Y:S01]  /*d8d0*/  PRMT R10, R10, 0x5410, R4 ;  /* 0x000054100a0a7816 */ /* 0x000fe20000000004 */
[----:B------:R-:W-:Y:S01]  /*d8e0*/  IMAD.MOV.U32 R23, RZ, RZ, R32 ;  /* 0x000000ffff177224 */ /* 0x000fe200078e0020 */
[----:B------:R-:W-:-:S07]  /*d8f0*/  PRMT R4, R9, 0x7632, R4 ;  /* 0x0000763209047816 */ /* 0x000fce0000000004 */
.L_x_17048:
[----:B------:R-:W-:Y:S05]  /*d900*/  BSYNC B1 ;  /* 0x0000000000017941 */ /* 0x000fea0003800000 */
.L_x_17046:
        /* <DEDUP_REMOVED lines=9> */
.L_x_17050:
[----:B------:R-:W-:Y:S01]  /*d9a0*/  IMAD.MOV.U32 R12, RZ, RZ, R19 ;  /* 0x000000ffff0c7224 */ /* 0x000fe200078e0013 */
[----:B------:R-:W-:Y:S01]  /*d9b0*/  PRMT R9, R9, 0x7610, R10 ;  /* 0x0000761009097816 */ /* 0x000fe2000000000a */
[----:B------:R-:W-:Y:S01]  /*d9c0*/  IMAD.MOV.U32 R19, RZ, RZ, R34 ;  /* 0x000000ffff137224 */ /* 0x000fe200078e0022 */
[----:B------:R-:W-:-:S07]  /*d9d0*/  PRMT R10, R10, 0x5410, R6 ;  /* 0x000054100a0a7816 */ /* 0x000fce0000000006 */
.L_x_17051:
[----:B------:R-:W-:Y:S05]  /*d9e0*/  BSYNC B1 ;  /* 0x0000000000017941 */ /* 0x000fea0003800000 */
.L_x_17049:
        /* <DEDUP_REMOVED lines=9> */
.L_x_17053:
[----:B------:R-:W-:Y:S01]  /*da80*/  IMAD.MOV.U32 R22, RZ, RZ, R12 ;  /* 0x000000ffff167224 */ /* 0x000fe200078e000c */
[C---:B------:R-:W-:Y:S01]  /*da90*/  PRMT R6, R9.reuse, 0x7632, R6 ;  /* 0x0000763209067816 */ /* 0x040fe20000000006 */
[----:B------:R-:W-:Y:S01]  /*daa0*/  IMAD.MOV.U32 R12, RZ, RZ, R15 ;  /* 0x000000ffff0c7224 */ /* 0x000fe200078e000f */
[----:B------:R-:W-:-:S07]  /*dab0*/  PRMT R9, R9, 0x7610, R4 ;  /* 0x0000761009097816 */ /* 0x000fce0000000004 */
.L_x_17054:
[----:B------:R-:W-:Y:S05]  /*dac0*/  BSYNC B1 ;  /* 0x0000000000017941 */ /* 0x000fea0003800000 */
.L_x_17052:
        /* <DEDUP_REMOVED lines=9> */
.L_x_17056:
[----:B------:R-:W-:Y:S01]  /*db60*/  IMAD.MOV.U32 R30, RZ, RZ, R22 ;  /* 0x000000ffff1e7224 */ /* 0x000fe200078e0016 */
[--C-:B------:R-:W-:Y:S01]  /*db70*/  PRMT R4, R4, 0x5410, R6.reuse ;  /* 0x0000541004047816 */ /* 0x100fe20000000006 */
[----:B------:R-:W-:Y:S01]  /*db80*/  IMAD.MOV.U32 R22, RZ, RZ, R5 ;  /* 0x000000ffff167224 */ /* 0x000fe200078e0005 */
[----:B------:R-:W-:-:S07]  /*db90*/  PRMT R6, R11, 0x7632, R6 ;  /* 0x000076320b067816 */ /* 0x000fce0000000006 */
.L_x_17057:
[----:B------:R-:W-:Y:S05]  /*dba0*/  BSYNC B1 ;  /* 0x0000000000017941 */ /* 0x000fea0003800000 */
.L_x_17055:
        /* <DEDUP_REMOVED lines=9> */
.L_x_17059:
[----:B------:R-:W-:Y:S01]  /*dc40*/  IMAD.MOV.U32 R5, RZ, RZ, R30 ;  /* 0x000000ffff057224 */ /* 0x000fe200078e001e */
[C---:B------:R-:W-:Y:S01]  /*dc50*/  PRMT R10, R4.reuse, 0x7632, R10 ;  /* 0x00007632040a7816 */ /* 0x040fe2000000000a */
[----:B------:R-:W-:Y:S01]  /*dc60*/  IMAD.MOV.U32 R30, RZ, RZ, R21 ;  /* 0x000000ffff1e7224 */ /* 0x000fe200078e0015 */
[----:B------:R-:W-:-:S07]  /*dc70*/  PRMT R4, R4, 0x7610, R6 ;  /* 0x0000761004047816 */ /* 0x000fce0000000006 */
.L_x_17060:
[----:B------:R-:W-:Y:S05]  /*dc80*/  BSYNC B1 ;  /* 0x0000000000017941 */ /* 0x000fea0003800000 */
.L_x_17058:
        /* <DEDUP_REMOVED lines=16> */
.L_x_17062:
[----:B------:R-:W-:Y:S01]  /*dd90*/  IMAD.MOV.U32 R18, RZ, RZ, R7 ;  /* 0x000000ffff127224 */ /* 0x000fe200078e0007 */
[----:B------:R-:W-:Y:S01]  /*dda0*/  PRMT R6, R6, 0x7610, R13 ;  /* 0x0000761006067816 */ /* 0x000fe2000000000d */
[----:B------:R-:W-:Y:S01]  /*ddb0*/  IMAD.MOV.U32 R7, RZ, RZ, R8 ;  /* 0x000000ffff077224 */ /* 0x000fe200078e0008 */
[----:B------:R-:W-:-:S07]  /*ddc0*/  PRMT R13, R13, 0x5410, R9 ;  /* 0x000054100d0d7816 */ /* 0x000fce0000000009 */
.L_x_17063:
[----:B------:R-:W-:Y:S05]  /*ddd0*/  BSYNC B1 ;  /* 0x0000000000017941 */ /* 0x000fea0003800000 */
.L_x_17061:
        /* <DEDUP_REMOVED lines=9> */
.L_x_17065:
[----:B------:R-:W-:Y:S01]  /*de70*/  IMAD.MOV.U32 R8, RZ, RZ, R18 ;  /* 0x000000ffff087224 */ /* 0x000fe200078e0012 */
[----:B------:R-:W-:Y:S01]  /*de80*/  PRMT R11, R11, 0x7610, R6 ;  /* 0x000076100b0b7816 */ /* 0x000fe20000000006 */
[----:B------:R-:W-:Y:S01]  /*de90*/  IMAD.MOV.U32 R18, RZ, RZ, R23 ;  /* 0x000000ffff127224 */ /* 0x000fe200078e0017 */
[----:B------:R-:W-:-:S07]  /*dea0*/  PRMT R6, R6, 0x5410, R4 ;  /* 0x0000541006067816 */ /* 0x000fce0000000004 */
.L_x_17066:
[----:B------:R-:W-:Y:S05]  /*deb0*/  BSYNC B1 ;  /* 0x0000000000017941 */ /* 0x000fea0003800000 */
.L_x_17064:
        /* <DEDUP_REMOVED lines=9> */
.L_x_17068:
[----:B------:R-:W-:Y:S01]  /*df50*/  IMAD.MOV.U32 R15, RZ, RZ, R8 ;  /* 0x000000ffff0f7224 */ /* 0x000fe200078e0008 */
[C---:B------:R-:W-:Y:S01]  /*df60*/  PRMT R4, R11.reuse, 0x7632, R4 ;  /* 0x000076320b047816 */ /* 0x040fe20000000004 */
[----:B------:R-:W-:Y:S01]  /*df70*/  IMAD.MOV.U32 R8, RZ, RZ, R19 ;  /* 0x000000ffff087224 */ /* 0x000fe200078e0013 */
[----:B------:R-:W-:-:S07]  /*df80*/  PRMT R11, R11, 0x7610, R10 ;  /* 0x000076100b0b7816 */ /* 0x000fce000000000a */
.L_x_17069:
[----:B------:R-:W-:Y:S05]  /*df90*/  BSYNC B1 ;  /* 0x0000000000017941 */ /* 0x000fea0003800000 */
.L_x_17067:
        /* <DEDUP_REMOVED lines=9> */
.L_x_17071:
[----:B------:R-:W-:Y:S01]  /*e030*/  IMAD.MOV.U32 R19, RZ, RZ, R15 ;  /* 0x000000ffff137224 */ /* 0x000fe200078e000f */
[----:B------:R-:W-:Y:S01]  /*e040*/  PRMT R10, R10, 0x5410, R4 ;  /* 0x000054100a0a7816 */ /* 0x000fe20000000004 */
[----:B------:R-:W-:Y:S01]  /*e050*/  IMAD.MOV.U32 R15, RZ, RZ, R12 ;  /* 0x000000ffff0f7224 */ /* 0x000fe200078e000c */
[----:B------:R-:W-:-:S07]  /*e060*/  PRMT R4, R9, 0x7632, R4 ;  /* 0x0000763209047816 */ /* 0x000fce0000000004 */
.L_x_17072:
[----:B------:R-:W-:Y:S05]  /*e070*/  BSYNC B1 ;  /* 0x0000000000017941 */ /* 0x000fea0003800000 */
.L_x_17070:
        /* <DEDUP_REMOVED lines=9> */
.L_x_17074:
[----:B------:R-:W-:Y:S01]  /*e110*/  IMAD.MOV.U32 R9, RZ, RZ, R19 ;  /* 0x000000ffff097224 */ /* 0x000fe200078e0013 */
[----:B------:R-:W-:Y:S01]  /*e120*/  PRMT R12, R12, 0x7610, R10 ;  /* 0x000076100c0c7816 */ /* 0x000fe2000000000a */
[----:B------:R-:W-:Y:S01]  /*e130*/  IMAD.MOV.U32 R19, RZ, RZ, R22 ;  /* 0x000000ffff137224 */ /* 0x000fe200078e0016 */
[----:B------:R-:W-:-:S07]  /*e140*/  PRMT R10, R10, 0x5410, R6 ;  /* 0x000054100a0a7816 */ /* 0x000fce0000000006 */
.L_x_17075:
[----:B------:R-:W-:Y:S05]  /*e150*/  BSYNC B1 ;  /* 0x0000000000017941 */ /* 0x000fea0003800000 */
.L_x_17073:
        /* <DEDUP_REMOVED lines=9> */
.L_x_17077:
[----:B------:R-:W-:Y:S01]  /*e1f0*/  IMAD.MOV.U32 R22, RZ, RZ, R9 ;  /* 0x000000ffff167224 */ /* 0x000fe200078e0009 */
[----:B------:R-:W-:Y:S01]  /*e200*/  PRMT R21, R21, 0x7610, R12 ;  /* 0x0000761015157816 */ /* 0x000fe2000000000c */
[----:B------:R-:W-:Y:S01]  /*e210*/  IMAD.MOV.U32 R9, RZ, RZ, R30 ;  /* 0x000000ffff097224 */ /* 0x000fe200078e001e */
[----:B------:R-:W-:-:S07]  /*e220*/  PRMT R12, R12, 0x7610, R4 ;  /* 0x000076100c0c7816 */ /* 0x000fce0000000004 */
.L_x_17078:
[----:B------:R-:W-:Y:S05]  /*e230*/  BSYNC B1 ;  /* 0x0000000000017941 */ /* 0x000fea0003800000 */
.L_x_17076:
        /* <DEDUP_REMOVED lines=9> */
.L_x_17080:
[----:B------:R-:W-:Y:S01]  /*e2d0*/  IMAD.MOV.U32 R23, RZ, RZ, R22 ;  /* 0x000000ffff177224 */ /* 0x000fe200078e0016 */
[----:B------:R-:W-:Y:S01]  /*e2e0*/  PRMT R4, R4, 0x7610, R21 ;  /* 0x0000761004047816 */ /* 0x000fe20000000015 */
[----:B------:R-:W-:Y:S01]  /*e2f0*/  IMAD.MOV.U32 R22, RZ, RZ, R5 ;  /* 0x000000ffff167224 */ /* 0x000fe200078e0005 */
[----:B------:R-:W-:-:S07]  /*e300*/  PRMT R21, R21, 0x5410, R10 ;  /* 0x0000541015157816 */ /* 0x000fce000000000a */
.L_x_17081:
[----:B------:R-:W-:Y:S05]  /*e310*/  BSYNC B1 ;  /* 0x0000000000017941 */ /* 0x000fea0003800000 */
.L_x_17079:
        /* <DEDUP_REMOVED lines=16> */
.L_x_17083:
[----:B------:R-:W-:Y:S01]  /*e420*/  IMAD.MOV.U32 R5, RZ, RZ, R7 ;  /* 0x000000ffff057224 */ /* 0x000fe200078e0007 */
[C---:B------:R-:W-:Y:S01]  /*e430*/  PRMT R10, R13.reuse, 0x7632, R10 ;  /* 0x000076320d0a7816 */ /* 0x040fe2000000000a */
[----:B------:R-:W-:Y:S01]  /*e440*/  IMAD.MOV.U32 R7, RZ, RZ, R18 ;  /* 0x000000ffff077224 */ /* 0x000fe200078e0012 */
[----:B------:R-:W-:-:S07]  /*e450*/  PRMT R13, R13, 0x7610, R6 ;  /* 0x000076100d0d7816 */ /* 0x000fce0000000006 */
.L_x_17084:
[----:B------:R-:W-:Y:S05]  /*e460*/  BSYNC B1 ;  /* 0x0000000000017941 */ /* 0x000fea0003800000 */
.L_x_17082:
        /* <DEDUP_REMOVED lines=9> */
.L_x_17086:
[----:B------:R-:W-:Y:S01]  /*e500*/  PRMT R11, R10, 0x7610, R11 ;  /* 0x000076100a0b7816 */ /* 0x000fe2000000000b */
[----:B------:R-:W-:Y:S02]  /*e510*/  IMAD.MOV.U32 R18, RZ, RZ, R5 ;  /* 0x000000ffff127224 */ /* 0x000fe400078e0005 */
[----:B------:R-:W-:Y:S01]  /*e520*/  IMAD.MOV.U32 R5, RZ, RZ, R8 ;  /* 0x000000ffff057224 */ /* 0x000fe200078e0008 */
[----:B------:R-:W-:-:S07]  /*e530*/  PRMT R10, R11, 0x7632, R10 ;  /* 0x000076320b0a7816 */ /* 0x000fce000000000a */
.L_x_17087:
[----:B------:R-:W-:Y:S05]  /*e540*/  BSYNC B1 ;  /* 0x0000000000017941 */ /* 0x000fea0003800000 */
.L_x_17085:
        /* <DEDUP_REMOVED lines=9> */
.L_x_17089:
[----:B------:R-:W-:Y:S01]  /*e5e0*/  IMAD.MOV.U32 R8, RZ, RZ, R18 ;  /* 0x000000ffff087224 */ /* 0x000fe200078e0012 */
[----:B------:R-:W-:Y:S01]  /*e5f0*/  PRMT R11, R4, 0x5410, R11 ;  /* 0x00005410040b7816 */ /* 0x000fe2000000000b */
[----:B------:R-:W-:-:S07]  /*e600*/  IMAD.MOV.U32 R18, RZ, RZ, R15 ;  /* 0x000000ffff127224 */ /* 0x000fce00078e000f */
.L_x_17090:
[----:B------:R-:W-:Y:S05]  /*e610*/  BSYNC B1 ;  /* 0x0000000000017941 */ /* 0x000fea0003800000 */
.L_x_17088:
        /* <DEDUP_REMOVED lines=9> */
.L_x_17092:
[----:B------:R-:W-:Y:S01]  /*e6b0*/  IMAD.MOV.U32 R15, RZ, RZ, R8 ;  /* 0x000000ffff0f7224 */ /* 0x000fe200078e0008 */
[----:B------:R-:W-:Y:S01]  /*e6c0*/  PRMT R25, R25, 0x7610, R11 ;  /* 0x0000761019197816 */ /* 0x000fe2000000000b */
[----:B------:R-:W-:Y:S01]  /*e6d0*/  IMAD.MOV.U32 R8, RZ, RZ, R19 ;  /* 0x000000ffff087224 */ /* 0x000fe200078e0013 */
[----:B------:R-:W-:-:S07]  /*e6e0*/  PRMT R11, R11, 0x7610, R10 ;  /* 0x000076100b0b7816 */ /* 0x000fce000000000a */
.L_x_17093:
[----:B------:R-:W-:Y:S05]  /*e6f0*/  BSYNC B1 ;  /* 0x0000000000017941 */ /* 0x000fea0003800000 */
.L_x_17091:
        /* <DEDUP_REMOVED lines=9> */
.L_x_17095:
[----:B------:R-:W-:Y:S01]  /*e790*/  IMAD.MOV.U32 R19, RZ, RZ, R15 ;  /* 0x000000ffff137224 */ /* 0x000fe200078e000f */
[----:B------:R-:W-:Y:S01]  /*e7a0*/  PRMT R25, R25, 0x7632, R12 ;  /* 0x0000763219197816 */ /* 0x000fe2000000000c */
[----:B------:R-:W-:-:S07]  /*e7b0*/  IMAD.MOV.U32 R15, RZ, RZ, R9 ;  /* 0x000000ffff0f7224 */ /* 0x000fce00078e0009 */
.L_x_17096:
[----:B------:R-:W-:Y:S05]  /*e7c0*/  BSYNC B1 ;  /* 0x0000000000017941 */ /* 0x000fea0003800000 */
.L_x_17094:
        /* <DEDUP_REMOVED lines=9> */
.L_x_17098:
[----:B------:R-:W-:Y:S01]  /*e860*/  IMAD.MOV.U32 R26, RZ, RZ, R19 ;  /* 0x000000ffff1a7224 */ /* 0x000fe200078e0013 */
[----:B------:R-:W-:Y:S01]  /*e870*/  PRMT R27, R25, 0x7610, R27 ;  /* 0x00007610191b7816 */ /* 0x000fe2000000001b */
[----:B------:R-:W-:Y:S01]  /*e880*/  IMAD.MOV.U32 R19, RZ, RZ, R22 ;  /* 0x000000ffff137224 */ /* 0x000fe200078e0016 */
[----:B------:R-:W-:-:S07]  /*e890*/  PRMT R25, R21, 0x7632, R25 ;  /* 0x0000763215197816 */ /* 0x000fce0000000019 */
.L_x_17099:
[----:B------:R-:W-:Y:S05]  /*e8a0*/  BSYNC B1 ;  /* 0x0000000000017941 */ /* 0x000fea0003800000 */
.L_x_17097:
        /* <DEDUP_REMOVED lines=9> */
.L_x_17101:
[----:B------:R-:W-:Y:S01]  /*e940*/  IMAD.MOV.U32 R22, RZ, RZ, R26 ;  /* 0x000000ffff167224 */ /* 0x000fe200078e001a */
[----:B------:R-:W-:Y:S01]  /*e950*/  PRMT R28, R27, 0x7610, R28 ;  /* 0x000076101b1c7816 */ /* 0x000fe2000000001c */
[----:B------:R-:W-:Y:S01]  /*e960*/  IMAD.MOV.U32 R26, RZ, RZ, R23 ;  /* 0x000000ffff1a7224 */ /* 0x000fe200078e0017 */
[----:B------:R-:W-:-:S07]  /*e970*/  PRMT R27, R4, 0x7632, R27 ;  /* 0x00007632041b7816 */ /* 0x000fce000000001b */
.L_x_17102:
[----:B------:R-:W-:Y:S05]  /*e980*/  BSYNC B1 ;  /* 0x0000000000017941 */ /* 0x000fea0003800000 */
.L_x_17100:
        /* <DEDUP_REMOVED lines=16> */
.L_x_17104:
[----:B------:R-:W-:Y:S01]  /*ea90*/  IMAD.MOV.U32 R6, RZ, RZ, R7 ;  /* 0x000000ffff067224 */ /* 0x000fe200078e0007 */
[----:B------:R-:W-:Y:S01]  /*eaa0*/  PRMT R13, R13, 0x5432, R10 ;  /* 0x000054320d0d7816 */ /* 0x000fe2000000000a */
[----:B------:R-:W-:-:S07]  /*eab0*/  IMAD.MOV.U32 R7, RZ, RZ, R5 ;  /* 0x000000ffff077224 */ /* 0x000fce00078e0005 */
.L_x_17105:
[----:B------:R-:W-:Y:S05]  /*eac0*/  BSYNC B1 ;  /* 0x0000000000017941 */ /* 0x000fea0003800000 */
.L_x_17103:
        /* <DEDUP_REMOVED lines=9> */
.L_x_17107:
[--C-:B------:R-:W-:Y:S01]  /*eb60*/  PRMT R12, R12, 0x5410, R13.reuse ;  /* 0x000054100c0c7816 */ /* 0x100fe2000000000d */
[----:B------:R-:W-:Y:S01]  /*eb70*/  IMAD.MOV.U32 R5, RZ, RZ, R6 ;  /* 0x000000ffff057224 */ /* 0x000fe200078e0006 */
[----:B------:R-:W-:Y:S01]  /*eb80*/  PRMT R13, R11, 0x7610, R13 ;  /* 0x000076100b0d7816 */ /* 0x000fe2000000000d */
[----:B------:R-:W-:-:S07]  /*eb90*/  IMAD.MOV.U32 R6, RZ, RZ, R18 ;  /* 0x000000ffff067224 */ /* 0x000fce00078e0012 */
.L_x_17108:
[----:B------:R-:W-:Y:S05]  /*eba0*/  BSYNC B1 ;  /* 0x0000000000017941 */ /* 0x000fea0003800000 */
.L_x_17106:
        /* <DEDUP_REMOVED lines=9> */
.L_x_17110:
[----:B------:R-:W-:Y:S01]  /*ec40*/  IMAD.MOV.U32 R4, RZ, RZ, R5 ;  /* 0x000000ffff047224 */ /* 0x000fe200078e0005 */
[----:B------:R-:W-:Y:S01]  /*ec50*/  PRMT R12, R12, 0x7632, R11 ;  /* 0x000076320c0c7816 */ /* 0x000fe2000000000b */
[----:B------:R-:W-:-:S07]  /*ec60*/  IMAD.MOV.U32 R5, RZ, RZ, R8 ;  /* 0x000000ffff057224 */ /* 0x000fce00078e0008 */
.L_x_17111:
[----:B------:R-:W-:Y:S05]  /*ec70*/  BSYNC B1 ;  /* 0x0000000000017941 */ /* 0x000fea0003800000 */
.L_x_17109:
        /* <DEDUP_REMOVED lines=9> */
.L_x_17113:
[----:B------:R-:W-:Y:S01]  /*ed10*/  PRMT R21, R21, 0x5410, R12 ;  /* 0x0000541015157816 */ /* 0x000fe2000000000c */
[----:B------:R-:W-:Y:S01]  /*ed20*/  IMAD.MOV.U32 R11, RZ, RZ, R4 ;  /* 0x000000ffff0b7224 */ /* 0x000fe200078e0004 */
[----:B------:R-:W-:Y:S01]  /*ed30*/  PRMT R12, R25, 0x7632, R12 ;  /* 0x00007632190c7816 */ /* 0x000fe2000000000c */
[----:B------:R-:W-:-:S07]  /*ed40*/  IMAD.MOV.U32 R4, RZ, RZ, R15 ;  /* 0x000000ffff047224 */ /* 0x000fce00078e000f */
.L_x_17114:
[----:B------:R-:W-:Y:S05]  /*ed50*/  BSYNC B1 ;  /* 0x0000000000017941 */ /* 0x000fea0003800000 */
.L_x_17112:
        /* <DEDUP_REMOVED lines=9> */
.L_x_17116:
[----:B------:R-:W-:Y:S01]  /*edf0*/  IMAD.MOV.U32 R10, RZ, RZ, R11 ;  /* 0x000000ffff0a7224 */ /* 0x000fe200078e000b */
[----:B------:R-:W-:Y:S01]  /*ee00*/  PRMT R21, R21, 0x5432, R25 ;  /* 0x0000543215157816 */ /* 0x000fe20000000019 */
[----:B------:R-:W-:-:S07]  /*ee10*/  IMAD.MOV.U32 R11, RZ, RZ, R19 ;  /* 0x000000ffff0b7224 */ /* 0x000fce00078e0013 */
.L_x_17117:
[----:B------:R-:W-:Y:S05]  /*ee20*/  BSYNC B1 ;  /* 0x0000000000017941 */ /* 0x000fea0003800000 */
.L_x_17115:
        /* <DEDUP_REMOVED lines=9> */
.L_x_17119:
[--C-:B------:R-:W-:Y:S01]  /*eec0*/  PRMT R19, R19, 0x5410, R21.reuse ;  /* 0x0000541013137816 */ /* 0x100fe20000000015 */
[----:B------:R-:W-:Y:S01]  /*eed0*/  IMAD.MOV.U32 R9, RZ, RZ, R10 ;  /* 0x000000ffff097224 */ /* 0x000fe200078e000a */
[----:B------:R-:W-:Y:S01]  /*eee0*/  PRMT R21, R27, 0x7610, R21 ;  /* 0x000076101b157816 */ /* 0x000fe20000000015 */
[----:B------:R-:W-:-:S07]  /*eef0*/  IMAD.MOV.U32 R10, RZ, RZ, R26 ;  /* 0x000000ffff0a7224 */ /* 0x000fce00078e001a */
.L_x_17120:
[----:B------:R-:W-:Y:S05]  /*ef00*/  BSYNC B1 ;  /* 0x0000000000017941 */ /* 0x000fea0003800000 */
.L_x_17118:
        /* <DEDUP_REMOVED lines=9> */
.L_x_17122:
[----:B------:R-:W-:Y:S01]  /*efa0*/  IMAD.MOV.U32 R8, RZ, RZ, R9 ;  /* 0x000000ffff087224 */ /* 0x000fe200078e0009 */
[----:B------:R-:W-:Y:S01]  /*efb0*/  PRMT R19, R19, 0x5432, R28 ;  /* 0x0000543213137816 */ /* 0x000fe2000000001c */
[----:B------:R-:W-:-:S07]  /*efc0*/  IMAD.MOV.U32 R9, RZ, RZ, R22 ;  /* 0x000000ffff097224 */ /* 0x000fce00078e0016 */
.L_x_17123:
[----:B------:R-:W-:Y:S05]  /*efd0*/  BSYNC B1 ;  /* 0x0000000000017941 */ /* 0x000fea0003800000 */
.L_x_17121:
[----:B------:R-:W-:Y:S01]  /*efe0*/  FADD.FTZ R2, R2, R3 ;  /* 0x0000000302027221 */ /* 0x000fe20000010000 */
[----:B------:R-:W-:-:S07]  /*eff0*/  IMAD.MOV.U32 R3, RZ, RZ, R14 ;  /* 0x000000ffff037224 */ /* 0x000fce00078e000e */
.L_x_16955:
[----:B------:R-:W-:Y:S05]  /*f000*/  BSYNC B0 ;  /* 0x0000000000007941 */ /* 0x000fea0003800000 */
.L_x_16954:
        /* <DEDUP_REMOVED lines=42> */
.L_x_17127:
[----:B------:R-:W-:Y:S01]  /*f2b0*/  IMAD.MOV.U32 R36, RZ, RZ, R7 ;  /* 0x000000ffff247224 */ /* 0x000fe200078e0007 */
[C---:B------:R-:W-:Y:S01]  /*f2c0*/  PRMT R15, R13.reuse, 0x7632, R15 ;  /* 0x000076320d0f7816 */ /* 0x040fe2000000000f */
[----:B------:R-:W-:Y:S01]  /*f2d0*/  IMAD.MOV.U32 R7, RZ, RZ, R6 ;  /* 0x000000ffff077224 */ /* 0x000fe200078e0006 */
[----:B------:R-:W-:-:S07]  /*f2e0*/  PRMT R13, R13, 0x5410, R13 ;  /* 0x000054100d0d7816 */ /* 0x000fce000000000d */
.L_x_17128:
[----:B------:R-:W-:Y:S05]  /*f2f0*/  BSYNC B1 ;  /* 0x0000000000017941 */ /* 0x000fea0003800000 */
.L_x_17126:
        /* <DEDUP_REMOVED lines=9> */
.L_x_17130:
[----:B------:R-:W-:Y:S01]  /*f390*/  IMAD.MOV.U32 R23, RZ, RZ, R36 ;  /* 0x000000ffff177224 */ /* 0x000fe200078e0024 */
[----:B------:R-:W-:Y:S01]  /*f3a0*/  PRMT R6, R15, 0x7610, R6 ;  /* 0x000076100f067816 */ /* 0x000fe20000000006 */
[----:B------:R-:W-:Y:S01]  /*f3b0*/  IMAD.MOV.U32 R36, RZ, RZ, R5 ;  /* 0x000000ffff247224 */ /* 0x000fe200078e0005 */
[----:B------:R-:W-:-:S07]  /*f3c0*/  PRMT R15, R12, 0x7632, R15 ;  /* 0x000076320c0f7816 */ /* 0x000fce000000000f */
.L_x_17131:
[----:B------:R-:W-:Y:S05]  /*f3d0*/  BSYNC B1 ;  /* 0x0000000000017941 */ /* 0x000fea0003800000 */
.L_x_17129:
        /* <DEDUP_REMOVED lines=9> */
.L_x_17133:
[----:B------:R-:W-:Y:S01]  /*f470*/  IMAD.MOV.U32 R38, RZ, RZ, R23 ;  /* 0x000000ffff267224 */ /* 0x000fe200078e0017 */
[----:B------:R-:W-:Y:S01]  /*f480*/  PRMT R5, R6, 0x7610, R5 ;  /* 0x0000761006057816 */ /* 0x000fe20000000005 */
[----:B------:R-:W-:Y:S01]  /*f490*/  IMAD.MOV.U32 R23, RZ, RZ, R4 ;  /* 0x000000ffff177224 */ /* 0x000fe200078e0004 */
[----:B------:R-:W-:-:S07]  /*f4a0*/  PRMT R6, R12, 0x7610, R6 ;  /* 0x000076100c067816 */ /* 0x000fce0000000006 */
.L_x_17134:
[----:B------:R-:W-:Y:S05]  /*f4b0*/  BSYNC B1 ;  /* 0x0000000000017941 */ /* 0x000fea0003800000 */
.L_x_17132:
        /* <DEDUP_REMOVED lines=9> */
.L_x_17136:
[----:B------:R-:W-:Y:S01]  /*f550*/  IMAD.MOV.U32 R25, RZ, RZ, R38 ;  /* 0x000000ffff197224 */ /* 0x000fe200078e0026 */
[----:B------:R-:W-:Y:S01]  /*f560*/  PRMT R4, R5, 0x7610, R4 ;  /* 0x0000761005047816 */ /* 0x000fe20000000004 */
[----:B------:R-:W-:Y:S01]  /*f570*/  IMAD.MOV.U32 R38, RZ, RZ, R11 ;  /* 0x000000ffff267224 */ /* 0x000fe200078e000b */
[----:B------:R-:W-:-:S07]  /*f580*/  PRMT R5, R21, 0x7632, R5 ;  /* 0x0000763215057816 */ /* 0x000fce0000000005 */
.L_x_17137:
[----:B------:R-:W-:Y:S05]  /*f590*/  BSYNC B1 ;  /* 0x0000000000017941 */ /* 0x000fea0003800000 */
.L_x_17135:
        /* <DEDUP_REMOVED lines=9> */
.L_x_17139:
[----:B------:R-:W-:Y:S01]  /*f630*/  IMAD.MOV.U32 R12, RZ, RZ, R25 ;  /* 0x000000ffff0c7224 */ /* 0x000fe200078e0019 */
[----:B------:R-:W-:Y:S01]  /*f640*/  PRMT R11, R4, 0x7610, R11 ;  /* 0x00007610040b7816 */ /* 0x000fe2000000000b */
[----:B------:R-:W-:Y:S01]  /*f650*/  IMAD.MOV.U32 R25, RZ, RZ, R10 ;  /* 0x000000ffff197224 */ /* 0x000fe200078e000a */
[----:B------:R-:W-:-:S07]  /*f660*/  PRMT R4, R21, 0x7610, R4 ;  /* 0x0000761015047816 */ /* 0x000fce0000000004 */
.L_x_17140:
[----:B------:R-:W-:Y:S05]  /*f670*/  BSYNC B1 ;  /* 0x0000000000017941 */ /* 0x000fea0003800000 */
.L_x_17138:
        /* <DEDUP_REMOVED lines=9> */
.L_x_17142:
[----:B------:R-:W-:Y:S01]  /*f710*/  IMAD.MOV.U32 R21, RZ, RZ, R12 ;  /* 0x000000ffff157224 */ /* 0x000fe200078e000c */
[----:B------:R-:W-:Y:S01]  /*f720*/  PRMT R10, R11, 0x7610, R10 ;  /* 0x000076100b0a7816 */ /* 0x000fe2000000000a */
[----:B------:R-:W-:Y:S01]  /*f730*/  IMAD.MOV.U32 R12, RZ, RZ, R9 ;  /* 0x000000ffff0c7224 */ /* 0x000fe200078e0009 */
[----:B------:R-:W-:-:S07]  /*f740*/  PRMT R11, R19, 0x7632, R11 ;  /* 0x00007632130b7816 */ /* 0x000fce000000000b */
.L_x_17143:
[----:B------:R-:W-:Y:S05]  /*f750*/  BSYNC B1 ;  /* 0x0000000000017941 */ /* 0x000fea0003800000 */
.L_x_17141:
        /* <DEDUP_REMOVED lines=9> */
.L_x_17145:
[----:B------:R-:W-:Y:S01]  /*f7f0*/  IMAD.MOV.U32 R9, RZ, RZ, R21 ;  /* 0x000000ffff097224 */ /* 0x000fe200078e0015 */
[----:B------:R-:W-:Y:S01]  /*f800*/  PRMT R4, R4, 0x5410, R10 ;  /* 0x0000541004047816 */ /* 0x000fe2000000000a */
[----:B------:R-:W-:Y:S01]  /*f810*/  IMAD.MOV.U32 R21, RZ, RZ, R8 ;  /* 0x000000ffff157224 */ /* 0x000fe200078e0008 */
[----:B------:R-:W-:-:S07]  /*f820*/  PRMT R10, R19, 0x7610, R10 ;  /* 0x00007610130a7816 */ /* 0x000fce000000000a */
.L_x_17146:
[----:B------:R-:W-:Y:S05]  /*f830*/  BSYNC B1 ;  /* 0x0000000000017941 */ /* 0x000fea0003800000 */
.L_x_17144:
        /* <DEDUP_REMOVED lines=16> */
.L_x_17148:
[----:B------:R-:W-:Y:S01]  /*f940*/  IMAD.MOV.U32 R8, RZ, RZ, R7 ;  /* 0x000000ffff087224 */ /* 0x000fe200078e0007 */
[----:B------:R-:W-:Y:S01]  /*f950*/  PRMT R6, R6, 0x7610, R13 ;  /* 0x0000761006067816 */ /* 0x000fe2000000000d */
[----:B------:R-:W-:Y:S01]  /*f960*/  IMAD.MOV.U32 R7, RZ, RZ, R36 ;  /* 0x000000ffff077224 */ /* 0x000fe200078e0024 */
[----:B------:R-:W-:-:S07]  /*f970*/  PRMT R13, R13, 0x5410, R15 ;  /* 0x000054100d0d7816 */ /* 0x000fce000000000f */
.L_x_17149:
[----:B------:R-:W-:Y:S05]  /*f980*/  BSYNC B1 ;  /* 0x0000000000017941 */ /* 0x000fea0003800000 */
.L_x_17147:
        /* <DEDUP_REMOVED lines=9> */
.L_x_17151:
[----:B------:R-:W-:Y:S01]  /*fa20*/  IMAD.MOV.U32 R15, RZ, RZ, R8 ;  /* 0x000000ffff0f7224 */ /* 0x000fe200078e0008 */
[C---:B------:R-:W-:Y:S01]  /*fa30*/  PRMT R13, R6.reuse, 0x7632, R13 ;  /* 0x00007632060d7816 */ /* 0x040fe2000000000d */
[----:B------:R-:W-:Y:S01]  /*fa40*/  IMAD.MOV.U32 R8, RZ, RZ, R23 ;  /* 0x000000ffff087224 */ /* 0x000fe200078e0017 */
[----:B------:R-:W-:-:S07]  /*fa50*/  PRMT R6, R6, 0x5410, R6 ;  /* 0x0000541006067816 */ /* 0x000fce0000000006 */
.L_x_17152:
[----:B------:R-:W-:Y:S05]  /*fa60*/  BSYNC B1 ;  /* 0x0000000000017941 */ /* 0x000fea0003800000 */
.L_x_17150:
        /* <DEDUP_REMOVED lines=9> */
.L_x_17154:
[----:B------:R-:W-:Y:S01]  /*fb00*/  PRMT R5, R5, 0x5410, R13 ;  /* 0x0000541005057816 */ /* 0x000fe2000000000d */
[----:B------:R-:W-:Y:S02]  /*fb10*/  IMAD.MOV.U32 R36, RZ, RZ, R15 ;  /* 0x000000ffff247224 */ /* 0x000fe400078e000f */
[----:B------:R-:W-:Y:S01]  /*fb20*/  IMAD.MOV.U32 R15, RZ, RZ, R38 ;  /* 0x000000ffff0f7224 */ /* 0x000fe200078e0026 */
[----:B------:R-:W-:-:S07]  /*fb30*/  PRMT R13, R5, 0x7610, R13 ;  /* 0x00007610050d7816 */ /* 0x000fce000000000d */
.L_x_17155:
[----:B------:R-:W-:Y:S05]  /*fb40*/  BSYNC B1 ;  /* 0x0000000000017941 */ /* 0x000fea0003800000 */
.L_x_17153:
        /* <DEDUP_REMOVED lines=9> */
.L_x_17157:
[----:B------:R-:W-:Y:S01]  /*fbe0*/  IMAD.MOV.U32 R19, RZ, RZ, R36 ;  /* 0x000000ffff137224 */ /* 0x000fe200078e0024 */
[----:B------:R-:W-:Y:S01]  /*fbf0*/  PRMT R5, R5, 0x5432, R4 ;  /* 0x0000543205057816 */ /* 0x000fe20000000004 */
[----:B------:R-:W-:-:S07]  /*fc00*/  IMAD.MOV.U32 R36, RZ, RZ, R25 ;  /* 0x000000ffff247224 */ /* 0x000fce00078e0019 */
.L_x_17158:
[----:B------:R-:W-:Y:S05]  /*fc10*/  BSYNC B1 ;  /* 0x0000000000017941 */ /* 0x000fea0003800000 */
.L_x_17156:
        /* <DEDUP_REMOVED lines=9> */
.L_x_17160:
[----:B------:R-:W-:Y:S01]  /*fcb0*/  IMAD.MOV.U32 R38, RZ, RZ, R19 ;  /* 0x000000ffff267224 */ /* 0x000fe200078e0013 */
[--C-:B------:R-:W-:Y:S01]  /*fcc0*/  PRMT R10, R10, 0x5410, R5.reuse ;  /* 0x000054100a0a7816 */ /* 0x100fe20000000005 */
[----:B------:R-:W-:Y:S01]  /*fcd0*/  IMAD.MOV.U32 R19, RZ, RZ, R12 ;  /* 0x000000ffff137224 */ /* 0x000fe200078e000c */
[----:B------:R-:W-:-:S07]  /*fce0*/  PRMT R5, R11, 0x7610, R5 ;  /* 0x000076100b057816 */ /* 0x000fce0000000005 */
.L_x_17161:
[----:B------:R-:W-:Y:S05]  /*fcf0*/  BSYNC B1 ;  /* 0x0000000000017941 */ /* 0x000fea0003800000 */
.L_x_17159:
        /* <DEDUP_REMOVED lines=9> */
.L_x_17163:
[----:B------:R-:W-:Y:S01]  /*fd90*/  IMAD.MOV.U32 R12, RZ, RZ, R38 ;  /* 0x000000ffff0c7224 */ /* 0x000fe200078e0026 */
[--C-:B------:R-:W-:Y:S01]  /*fda0*/  PRMT R11, R11, 0x7610, R10.reuse ;  /* 0x000076100b0b7816 */ /* 0x100fe2000000000a */
[----:B------:R-:W-:Y:S01]  /*fdb0*/  IMAD.MOV.U32 R38, RZ, RZ, R21 ;  /* 0x000000ffff267224 */ /* 0x000fe200078e0015 */
[----:B------:R-:W-:-:S07]  /*fdc0*/  PRMT R10, R10, 0x5410, R10 ;  /* 0x000054100a0a7816 */ /* 0x000fce000000000a */
.L_x_17164:
[----:B------:R-:W-:Y:S05]  /*fdd0*/  BSYNC B1 ;  /* 0x0000000000017941 */ /* 0x000fea0003800000 */
.L_x_17162:
        /* <DEDUP_REMOVED lines=9> */
.L_x_17166:
[C---:B------:R-:W-:Y:S01]  /*fe70*/  PRMT R4, R11.reuse, 0x7632, R4 ;  /* 0x000076320b047816 */ /* 0x040fe20000000004 */
[----:B------:R-:W-:Y:S02]  /*fe80*/  IMAD.MOV.U32 R21, RZ, RZ, R12 ;  /* 0x000000ffff157224 */ /* 0x000fe400078e000c */
[----:B------:R-:W-:Y:S01]  /*fe90*/  IMAD.MOV.U32 R12, RZ, RZ, R9 ;  /* 0x000000ffff0c7224 */ /* 0x000fe200078e0009 */
[----:B------:R-:W-:-:S07]  /*fea0*/  PRMT R11, R11, 0x7610, R4 ;  /* 0x000076100b0b7816 */ /* 0x000fce0000000004 */
.L_x_17167:
[----:B------:R-:W-:Y:S05]  /*feb0*/  BSYNC B1 ;  /* 0x0000000000017941 */ /* 0x000fea0003800000 */
.L_x_17165:
        /* <DEDUP_REMOVED lines=16> */
.L_x_17169:
[C---:B------:R-:W-:Y:S01]  /*ffc0*/  PRMT R6, R13.reuse, 0x7632, R6 ;  /* 0x000076320d067816 */ /* 0x040fe20000000006 */
[----:B------:R-:W-:Y:S02]  /*ffd0*/  IMAD.MOV.U32 R34, RZ, RZ, R7 ;  /* 0x000000ffff227224 */ /* 0x000fe400078e0007 */
[----:B------:R-:W-:Y:S01]  /*ffe0*/  IMAD.MOV.U32 R7, RZ, RZ, R8 ;  /* 0x000000ffff077224 */ /* 0x000fe200078e0008 */
[----:B------:R-:W-:-:S07]  /*fff0*/  PRMT R13, R13, 0x7610, R6 ;  /* 0x000076100d0d7816 */ /* 0x000fce0000000006 */
.L_x_17170:
[----:B------:R-:W-:Y:S05]  /*10000*/  BSYNC B1 ;  /* 0x0000000000017941 */ /* 0x000fea0003800000 */
.L_x_17168:
        /* <DEDUP_REMOVED lines=9> */
.L_x_17172:
[----:B------:R-:W-:Y:S01]  /*100a0*/  IMAD.MOV.U32 R9, RZ, RZ, R34 ;  /* 0x000000ffff097224 */ /* 0x000fe200078e0022 */
[----:B------:R-:W-:Y:S01]  /*100b0*/  PRMT R8, R6, 0x7610, R8 ;  /* 0x0000761006087816 */ /* 0x000fe20000000008 */
[----:B------:R-:W-:Y:S01]  /*100c0*/  IMAD.MOV.U32 R34, RZ, RZ, R15 ;  /* 0x000000ffff227224 */ /* 0x000fe200078e000f */
[----:B------:R-:W-:-:S07]  /*100d0*/  PRMT R6, R13, 0x7610, R6 ;  /* 0x000076100d067816 */ /* 0x000fce0000000006 */
.L_x_17173:
[----:B------:R-:W-:Y:S05]  /*100e0*/  BSYNC B1 ;  /* 0x0000000000017941 */ /* 0x000fea0003800000 */
.L_x_17171:
        /* <DEDUP_REMOVED lines=9> */
.L_x_17175:
[----:B------:R-:W-:Y:S01]  /*10180*/  IMAD.MOV.U32 R40, RZ, RZ, R9 ;  /* 0x000000ffff287224 */ /* 0x000fe200078e0009 */
[----:B------:R-:W-:Y:S01]  /*10190*/  PRMT R10, R8, 0x7610, R10 ;  /* 0x00007610080a7816 */ /* 0x000fe2000000000a */
[----:B------:R-:W-:Y:S01]  /*101a0*/  IMAD.MOV.U32 R9, RZ, RZ, R36 ;  /* 0x000000ffff097224 */ /* 0x000fe200078e0024 */
[----:B------:R-:W-:-:S07]  /*101b0*/  PRMT R8, R5, 0x7632, R8 ;  /* 0x0000763205087816 */ /* 0x000fce0000000008 */
.L_x_17176:
[----:B------:R-:W-:Y:S05]  /*101c0*/  BSYNC B1 ;  /* 0x0000000000017941 */ /* 0x000fea0003800000 */
.L_x_17174:
        /* <DEDUP_REMOVED lines=9> */
.L_x_17178:
[----:B------:R-:W-:Y:S01]  /*10260*/  IMAD.MOV.U32 R15, RZ, RZ, R40 ;  /* 0x000000ffff0f7224 */ /* 0x000fe200078e0028 */
[--C-:B------:R-:W-:Y:S01]  /*10270*/  PRMT R4, R4, 0x5410, R10.reuse ;  /* 0x0000541004047816 */ /* 0x100fe2000000000a */
[----:B------:R-:W-:Y:S01]  /*10280*/  IMAD.MOV.U32 R40, RZ, RZ, R19 ;  /* 0x000000ffff287224 */ /* 0x000fe200078e0013 */
[----:B------:R-:W-:-:S07]  /*10290*/  PRMT R10, R5, 0x7610, R10 ;  /* 0x00007610050a7816 */ /* 0x000fce000000000a */
.L_x_17179:
[----:B------:R-:W-:Y:S05]  /*102a0*/  BSYNC B1 ;  /* 0x0000000000017941 */ /* 0x000fea0003800000 */
.L_x_17177:
        /* <DEDUP_REMOVED lines=9> */
.L_x_17181:
[----:B------:R-:W-:Y:S01]  /*10340*/  IMAD.MOV.U32 R5, RZ, RZ, R15 ;  /* 0x000000ffff057224 */ /* 0x000fe200078e000f */
[C---:B------:R-:W-:Y:S01]  /*10350*/  PRMT R11, R4.reuse, 0x7632, R11 ;  /* 0x00007632040b7816 */ /* 0x040fe2000000000b */
[----:B------:R-:W-:Y:S01]  /*10360*/  IMAD.MOV.U32 R15, RZ, RZ, R38 ;  /* 0x000000ffff0f7224 */ /* 0x000fe200078e0026 */
[----:B------:R-:W-:-:S07]  /*10370*/  PRMT R4, R4, 0x7610, R10 ;  /* 0x0000761004047816 */ /* 0x000fce000000000a */
.L_x_17182:
[----:B------:R-:W-:Y:S05]  /*10380*/  BSYNC B1 ;  /* 0x0000000000017941 */ /* 0x000fea0003800000 */
.L_x_17180:
        /* <DEDUP_REMOVED lines=9> */
.L_x_17184:
[----:B------:R-:W-:Y:S01]  /*10420*/  IMAD.MOV.U32 R36, RZ, RZ, R5 ;  /* 0x000000ffff247224 */ /* 0x000fe200078e0005 */
[--C-:B------:R-:W-:Y:S01]  /*10430*/  PRMT R6, R6, 0x5410, R11.reuse ;  /* 0x0000541006067816 */ /* 0x100fe2000000000b */
[----:B------:R-:W-:Y:S01]  /*10440*/  IMAD.MOV.U32 R5, RZ, RZ, R12 ;  /* 0x000000ffff057224 */ /* 0x000fe200078e000c */
[----:B------:R-:W-:-:S07]  /*10450*/  PRMT R11, R11, 0x7632, R11 ;  /* 0x000076320b0b7816 */ /* 0x000fce000000000b */
.L_x_17185:
[----:B------:R-:W-:Y:S05]  /*10460*/  BSYNC B1 ;  /* 0x0000000000017941 */ /* 0x000fea0003800000 */
.L_x_17183:
        /* <DEDUP_REMOVED lines=9> */
.L_x_17187:
[----:B------:R-:W-:Y:S01]  /*10500*/  IMAD.MOV.U32 R12, RZ, RZ, R36 ;  /* 0x000000ffff0c7224 */ /* 0x000fe200078e0024 */
[----:B------:R-:W-:Y:S01]  /*10510*/  PRMT R8, R8, 0x7610, R6 ;  /* 0x0000761008087816 */ /* 0x000fe20000000006 */
[----:B------:R-:W-:Y:S01]  /*10520*/  IMAD.MOV.U32 R36, RZ, RZ, R21 ;  /* 0x000000ffff247224 */ /* 0x000fe200078e0015 */
[----:B------:R-:W-:-:S07]  /*10530*/  PRMT R6, R6, 0x5410, R4 ;  /* 0x0000541006067816 */ /* 0x000fce0000000004 */
.L_x_17188:
[----:B------:R-:W-:Y:S05]  /*10540*/  BSYNC B1 ;  /* 0x0000000000017941 */ /* 0x000fea0003800000 */
.L_x_17186:
        /* <DEDUP_REMOVED lines=16> */
.L_x_17190:
[----:B------:R-:W-:Y:S01]  /*10650*/  IMAD.MOV.U32 R22, RZ, RZ, R7 ;  /* 0x000000ffff167224 */ /* 0x000fe200078e0007 */
[C---:B------:R-:W-:Y:S01]  /*10660*/  PRMT R4, R13.reuse, 0x7632, R4 ;  /* 0x000076320d047816 */ /* 0x040fe20000000004 */
[----:B------:R-:W-:Y:S01]  /*10670*/  IMAD.MOV.U32 R7, RZ, RZ, R34 ;  /* 0x000000ffff077224 */ /* 0x000fe200078e0022 */
[----:B------:R-:W-:-:S07]  /*10680*/  PRMT R13, R13, 0x5410, R6 ;  /* 0x000054100d0d7816 */ /* 0x000fce0000000006 */
.L_x_17191:
[----:B------:R-:W-:Y:S05]  /*10690*/  BSYNC B1 ;  /* 0x0000000000017941 */ /* 0x000fea0003800000 */
.L_x_17189:
        /* <DEDUP_REMOVED lines=9> */
.L_x_17193:
[----:B------:R-:W-:Y:S01]  /*10730*/  IMAD.MOV.U32 R19, RZ, RZ, R22 ;  /* 0x000000ffff137224 */ /* 0x000fe200078e0016 */
[--C-:B------:R-:W-:Y:S01]  /*10740*/  PRMT R10, R10, 0x5410, R4.reuse ;  /* 0x000054100a0a7816 */ /* 0x100fe20000000004 */
[----:B------:R-:W-:Y:S01]  /*10750*/  IMAD.MOV.U32 R22, RZ, RZ, R9 ;  /* 0x000000ffff167224 */ /* 0x000fe200078e0009 */
[----:B------:R-:W-:-:S07]  /*10760*/  PRMT R4, R8, 0x7610, R4 ;  /* 0x0000761008047816 */ /* 0x000fce0000000004 */
.L_x_17194:
[----:B------:R-:W-:Y:S05]  /*10770*/  BSYNC B1 ;  /* 0x0000000000017941 */ /* 0x000fea0003800000 */
.L_x_17192:
        /* <DEDUP_REMOVED lines=9> */
.L_x_17196:
[----:B------:R-:W-:Y:S01]  /*10810*/  IMAD.MOV.U32 R32, RZ, RZ, R19 ;  /* 0x000000ffff207224 */ /* 0x000fe200078e0013 */
[----:B------:R-:W-:Y:S01]  /*10820*/  PRMT R9, R9, 0x7610, R10 ;  /* 0x0000761009097816 */ /* 0x000fe2000000000a */
[----:B------:R-:W-:Y:S01]  /*10830*/  IMAD.MOV.U32 R19, RZ, RZ, R40 ;  /* 0x000000ffff137224 */ /* 0x000fe200078e0028 */
[----:B------:R-:W-:-:S07]  /*10840*/  PRMT R10, R10, 0x5410, R10 ;  /* 0x000054100a0a7816 */ /* 0x000fce000000000a */
.L_x_17197:
[----:B------:R-:W-:Y:S05]  /*10850*/  BSYNC B1 ;  /* 0x0000000000017941 */ /* 0x000fea0003800000 */
.L_x_17195:
        /* <DEDUP_REMOVED lines=9> */
.L_x_17199:
[----:B------:R-:W-:Y:S01]  /*108f0*/  IMAD.MOV.U32 R34, RZ, RZ, R32 ;  /* 0x000000ffff227224 */ /* 0x000fe200078e0020 */
[C---:B------:R-:W-:Y:S01]  /*10900*/  PRMT R6, R9.reuse, 0x7632, R6 ;  /* 0x0000763209067816 */ /* 0x040fe20000000006 */
[----:B------:R-:W-:Y:S01]  /*10910*/  IMAD.MOV.U32 R32, RZ, RZ, R15 ;  /* 0x000000ffff207224 */ /* 0x000fe200078e000f */
[----:B------:R-:W-:-:S07]  /*10920*/  PRMT R9, R9, 0x7610, R4 ;  /* 0x0000761009097816 */ /* 0x000fce0000000004 */
.L_x_17200:
[----:B------:R-:W-:Y:S05]  /*10930*/  BSYNC B1 ;  /* 0x0000000000017941 */ /* 0x000fea0003800000 */
.L_x_17198:
        /* <DEDUP_REMOVED lines=9> */
.L_x_17202:
[----:B------:R-:W-:Y:S01]  /*109d0*/  IMAD.MOV.U32 R15, RZ, RZ, R34 ;  /* 0x000000ffff0f7224 */ /* 0x000fe200078e0022 */
[--C-:B------:R-:W-:Y:S01]  /*109e0*/  PRMT R4, R4, 0x5410, R6.reuse ;  /* 0x0000541004047816 */ /* 0x100fe20000000006 */
[----:B------:R-:W-:Y:S01]  /*109f0*/  IMAD.MOV.U32 R34, RZ, RZ, R5 ;  /* 0x000000ffff227224 */ /* 0x000fe200078e0005 */
[----:B------:R-:W-:-:S07]  /*10a00*/  PRMT R6, R11, 0x7610, R6 ;  /* 0x000076100b067816 */ /* 0x000fce0000000006 */
.L_x_17203:
[----:B------:R-:W-:Y:S05]  /*10a10*/  BSYNC B1 ;  /* 0x0000000000017941 */ /* 0x000fea0003800000 */
.L_x_17201:
        /* <DEDUP_REMOVED lines=9> */
.L_x_17205:
[----:B------:R-:W-:Y:S01]  /*10ab0*/  IMAD.MOV.U32 R5, RZ, RZ, R15 ;  /* 0x000000ffff057224 */ /* 0x000fe200078e000f */
[----:B------:R-:W-:Y:S01]  /*10ac0*/  PRMT R11, R11, 0x7610, R4 ;  /* 0x000076100b0b7816 */ /* 0x000fe20000000004 */
[----:B------:R-:W-:Y:S01]  /*10ad0*/  IMAD.MOV.U32 R15, RZ, RZ, R36 ;  /* 0x000000ffff0f7224 */ /* 0x000fe200078e0024 */
[----:B------:R-:W-:-:S07]  /*10ae0*/  PRMT R4, R4, 0x7610, R6 ;  /* 0x0000761004047816 */ /* 0x000fce0000000006 */
.L_x_17206:
[----:B------:R-:W-:Y:S05]  /*10af0*/  BSYNC B1 ;  /* 0x0000000000017941 */ /* 0x000fea0003800000 */
.L_x_17204:
        /* <DEDUP_REMOVED lines=9> */
.L_x_17208:
[----:B------:R-:W-:Y:S01]  /*10b90*/  IMAD.MOV.U32 R21, RZ, RZ, R5 ;  /* 0x000000ffff157224 */ /* 0x000fe200078e0005 */
[----:B------:R-:W-:Y:S01]  /*10ba0*/  PRMT R6, R6, 0x7610, R11 ;  /* 0x0000761006067816 */ /* 0x000fe2000000000b */
[----:B------:R-:W-:Y:S01]  /*10bb0*/  IMAD.MOV.U32 R5, RZ, RZ, R12 ;  /* 0x000000ffff057224 */ /* 0x000fe200078e000c */
[----:B------:R-:W-:-:S07]  /*10bc0*/  PRMT R11, R11, 0x7610, R8 ;  /* 0x000076100b0b7816 */ /* 0x000fce0000000008 */
.L_x_17209:
[----:B------:R-:W-:Y:S05]  /*10bd0*/  BSYNC B1 ;  /* 0x0000000000017941 */ /* 0x000fea0003800000 */
.L_x_17207:
        /* <DEDUP_REMOVED lines=16> */
.L_x_17211:
[----:B------:R-:W-:Y:S01]  /*10ce0*/  IMAD.MOV.U32 R8, RZ, RZ, R7 ;  /* 0x000000ffff087224 */ /* 0x000fe200078e0007 */
[C---:B------:R-:W-:Y:S01]  /*10cf0*/  PRMT R9, R13.reuse, 0x7632, R9 ;  /* 0x000076320d097816 */ /* 0x040fe20000000009 */
[----:B------:R-:W-:Y:S01]  /*10d00*/  IMAD.MOV.U32 R7, RZ, RZ, R22 ;  /* 0x000000ffff077224 */ /* 0x000fe200078e0016 */
[----:B------:R-:W-:-:S07]  /*10d10*/  PRMT R13, R13, 0x5410, R4 ;  /* 0x000054100d0d7816 */ /* 0x000fce0000000004 */
.L_x_17212:
[----:B------:R-:W-:Y:S05]  /*10d20*/  BSYNC B1 ;  /* 0x0000000000017941 */ /* 0x000fea0003800000 */
.L_x_17210:
        /* <DEDUP_REMOVED lines=9> */
.L_x_17214:
[----:B------:R-:W-:Y:S01]  /*10dc0*/  IMAD.MOV.U32 R23, RZ, RZ, R8 ;  /* 0x000000ffff177224 */ /* 0x000fe200078e0008 */
[----:B------:R-:W-:Y:S01]  /*10dd0*/  PRMT R4, R9, 0x7610, R4 ;  /* 0x0000761009047816 */ /* 0x000fe20000000004 */
[----:B------:R-:W-:Y:S01]  /*10de0*/  IMAD.MOV.U32 R8, RZ, RZ, R19 ;  /* 0x000000ffff087224 */ /* 0x000fe200078e0013 */
[----:B------:R-:W-:-:S07]  /*10df0*/  PRMT R9, R10, 0x7632, R9 ;  /* 0x000076320a097816 */ /* 0x000fce0000000009 */
.L_x_17215:
[----:B------:R-:W-:Y:S05]  /*10e00*/  BSYNC B1 ;  /* 0x0000000000017941 */ /* 0x000fea0003800000 */
.L_x_17213:
        /* <DEDUP_REMOVED lines=9> */
.L_x_17217:
[----:B------:R-:W-:Y:S01]  /*10ea0*/  IMAD.MOV.U32 R19, RZ, RZ, R23 ;  /* 0x000000ffff137224 */ /* 0x000fe200078e0017 */
[----:B------:R-:W-:Y:S01]  /*10eb0*/  PRMT R10, R10, 0x5410, R4 ;  /* 0x000054100a0a7816 */ /* 0x000fe20000000004 */
[----:B------:R-:W-:Y:S01]  /*10ec0*/  IMAD.MOV.U32 R23, RZ, RZ, R32 ;  /* 0x000000ffff177224 */ /* 0x000fe200078e0020 */
[----:B------:R-:W-:-:S07]  /*10ed0*/  PRMT R4, R9, 0x7632, R4 ;  /* 0x0000763209047816 */ /* 0x000fce0000000004 */
.L_x_17218:
[----:B------:R-:W-:Y:S05]  /*10ee0*/  BSYNC B1 ;  /* 0x0000000000017941 */ /* 0x000fea0003800000 */
.L_x_17216:
        /* <DEDUP_REMOVED lines=9> */
.L_x_17220:
[----:B------:R-:W-:Y:S01]  /*10f80*/  IMAD.MOV.U32 R12, RZ, RZ, R19 ;  /* 0x000000ffff0c7224 */ /* 0x000fe200078e0013 */
[----:B------:R-:W-:Y:S01]  /*10f90*/  PRMT R9, R9, 0x7610, R10 ;  /* 0x0000761009097816 */ /* 0x000fe2000000000a */
[----:B------:R-:W-:Y:S01]  /*10fa0*/  IMAD.MOV.U32 R19, RZ, RZ, R34 ;  /* 0x000000ffff137224 */ /* 0x000fe200078e0022 */
[----:B------:R-:W-:-:S07]  /*10fb0*/  PRMT R10, R10, 0x5410, R6 ;  /* 0x000054100a0a7816 */ /* 0x000fce0000000006 */
.L_x_17221:
[----:B------:R-:W-:Y:S05]  /*10fc0*/  BSYNC B1 ;  /* 0x0000000000017941 */ /* 0x000fea0003800000 */
.L_x_17219:
        /* <DEDUP_REMOVED lines=9> */
.L_x_17223:
[----:B------:R-:W-:Y:S01]  /*11060*/  IMAD.MOV.U32 R22, RZ, RZ, R12 ;  /* 0x000000ffff167224 */ /* 0x000fe200078e000c */
[C---:B------:R-:W-:Y:S01]  /*11070*/  PRMT R6, R9.reuse, 0x7632, R6 ;  /* 0x0000763209067816 */ /* 0x040fe20000000006 */
[----:B------:R-:W-:Y:S01]  /*11080*/  IMAD.MOV.U32 R12, RZ, RZ, R15 ;  /* 0x000000ffff0c7224 */ /* 0x000fe200078e000f */
[----:B------:R-:W-:-:S07]  /*11090*/  PRMT R9, R9, 0x7610, R4 ;  /* 0x0000761009097816 */ /* 0x000fce0000000004 */
.L_x_17224:
[----:B------:R-:W-:Y:S05]  /*110a0*/  BSYNC B1 ;  /* 0x0000000000017941 */ /* 0x000fea0003800000 */
.L_x_17222:
        /* <DEDUP_REMOVED lines=9> */
.L_x_17226:
[----:B------:R-:W-:Y:S01]  /*11140*/  IMAD.MOV.U32 R30, RZ, RZ, R22 ;  /* 0x000000ffff1e7224 */ /* 0x000fe200078e0016 */
[--C-:B------:R-:W-:Y:S01]  /*11150*/  PRMT R4, R4, 0x5410, R6.reuse ;  /* 0x0000541004047816 */ /* 0x100fe20000000006 */
[----:B------:R-:W-:Y:S01]  /*11160*/  IMAD.MOV.U32 R22, RZ, RZ, R5 ;  /* 0x000000ffff167224 */ /* 0x000fe200078e0005 */
[----:B------:R-:W-:-:S07]  /*11170*/  PRMT R6, R11, 0x7632, R6 ;  /* 0x000076320b067816 */ /* 0x000fce0000000006 */
.L_x_17227:
[----:B------:R-:W-:Y:S05]  /*11180*/  BSYNC B1 ;  /* 0x0000000000017941 */ /* 0x000fea0003800000 */
.L_x_17225:
        /* <DEDUP_REMOVED lines=9> */
.L_x_17229:
[----:B------:R-:W-:Y:S01]  /*11220*/  IMAD.MOV.U32 R5, RZ, RZ, R30 ;  /* 0x000000ffff057224 */ /* 0x000fe200078e001e */
[C---:B------:R-:W-:Y:S01]  /*11230*/  PRMT R10, R4.reuse, 0x7632, R10 ;  /* 0x00007632040a7816 */ /* 0x040fe2000000000a */
[----:B------:R-:W-:Y:S01]  /*11240*/  IMAD.MOV.U32 R30, RZ, RZ, R21 ;  /* 0x000000ffff1e7224 */ /* 0x000fe200078e0015 */
[----:B------:R-:W-:-:S07]  /*11250*/  PRMT R4, R4, 0x7610, R6 ;  /* 0x0000761004047816 */ /* 0x000fce0000000006 */
.L_x_17230:
[----:B------:R-:W-:Y:S05]  /*11260*/  BSYNC B1 ;  /* 0x0000000000017941 */ /* 0x000fea0003800000 */
.L_x_17228:
        /* <DEDUP_REMOVED lines=16> */
.L_x_17232:
[----:B------:R-:W-:Y:S01]  /*11370*/  IMAD.MOV.U32 R18, RZ, RZ, R7 ;  /* 0x000000ffff127224 */ /* 0x000fe200078e0007 */
[----:B------:R-:W-:Y:S01]  /*11380*/  PRMT R6, R6, 0x7610, R13 ;  /* 0x0000761006067816 */ /* 0x000fe2000000000d */
[----:B------:R-:W-:Y:S01]  /*11390*/  IMAD.MOV.U32 R7, RZ, RZ, R8 ;  /* 0x000000ffff077224 */ /* 0x000fe200078e0008 */
[----:B------:R-:W-:-:S07]  /*113a0*/  PRMT R13, R13, 0x5410, R9 ;  /* 0x000054100d0d7816 */ /* 0x000fce0000000009 */
.L_x_17233:
[----:B------:R-:W-:Y:S05]  /*113b0*/  BSYNC B1 ;  /* 0x0000000000017941 */ /* 0x000fea0003800000 */
.L_x_17231:
        /* <DEDUP_REMOVED lines=9> */
.L_x_17235:
[----:B------:R-:W-:Y:S01]  /*11450*/  IMAD.MOV.U32 R8, RZ, RZ, R18 ;  /* 0x000000ffff087224 */ /* 0x000fe200078e0012 */
[----:B------:R-:W-:Y:S01]  /*11460*/  PRMT R11, R11, 0x7610, R6 ;  /* 0x000076100b0b7816 */ /* 0x000fe20000000006 */
[----:B------:R-:W-:Y:S01]  /*11470*/  IMAD.MOV.U32 R18, RZ, RZ, R23 ;  /* 0x000000ffff127224 */ /* 0x000fe200078e0017 */
[----:B------:R-:W-:-:S07]  /*11480*/  PRMT R6, R6, 0x5410, R4 ;  /* 0x0000541006067816 */ /* 0x000fce0000000004 */
.L_x_17236:
[----:B------:R-:W-:Y:S05]  /*11490*/  BSYNC B1 ;  /* 0x0000000000017941 */ /* 0x000fea0003800000 */
.L_x_17234:
        /* <DEDUP_REMOVED lines=9> */
.L_x_17238:
[----:B------:R-:W-:Y:S01]  /*11530*/  IMAD.MOV.U32 R15, RZ, RZ, R8 ;  /* 0x000000ffff0f7224 */ /* 0x000fe200078e0008 */
[C---:B------:R-:W-:Y:S01]  /*11540*/  PRMT R4, R11.reuse, 0x7632, R4 ;  /* 0x000076320b047816 */ /* 0x040fe20000000004 */
[----:B------:R-:W-:Y:S01]  /*11550*/  IMAD.MOV.U32 R8, RZ, RZ, R19 ;  /* 0x000000ffff087224 */ /* 0x000fe200078e0013 */
[----:B------:R-:W-:-:S07]  /*11560*/  PRMT R11, R11, 0x7610, R10 ;  /* 0x000076100b0b7816 */ /* 0x000fce000000000a */
.L_x_17239:
[----:B------:R-:W-:Y:S05]  /*11570*/  BSYNC B1 ;  /* 0x0000000000017941 */ /* 0x000fea0003800000 */
.L_x_17237:
        /* <DEDUP_REMOVED lines=9> */
.L_x_17241:
[----:B------:R-:W-:Y:S01]  /*11610*/  IMAD.MOV.U32 R19, RZ, RZ, R15 ;  /* 0x000000ffff137224 */ /* 0x000fe200078e000f */
[----:B------:R-:W-:Y:S01]  /*11620*/  PRMT R10, R10, 0x5410, R4 ;  /* 0x000054100a0a7816 */ /* 0x000fe20000000004 */
[----:B------:R-:W-:Y:S01]  /*11630*/  IMAD.MOV.U32 R15, RZ, RZ, R12 ;  /* 0x000000ffff0f7224 */ /* 0x000fe200078e000c */
[----:B------:R-:W-:-:S07]  /*11640*/  PRMT R4, R9, 0x7632, R4 ;  /* 0x0000763209047816 */ /* 0x000fce0000000004 */
.L_x_17242:
[----:B------:R-:W-:Y:S05]  /*11650*/  BSYNC B1 ;  /* 0x0000000000017941 */ /* 0x000fea0003800000 */
.L_x_17240:
        /* <DEDUP_REMOVED lines=9> */
.L_x_17244:
[----:B------:R-:W-:Y:S01]  /*116f0*/  IMAD.MOV.U32 R9, RZ, RZ, R19 ;  /* 0x000000ffff097224 */ /* 0x000fe200078e0013 */
[----:B------:R-:W-:Y:S01]  /*11700*/  PRMT R12, R12, 0x7610, R10 ;  /* 0x000076100c0c7816 */ /* 0x000fe2000000000a */
[----:B------:R-:W-:Y:S01]  /*11710*/  IMAD.MOV.U32 R19, RZ, RZ, R22 ;  /* 0x000000ffff137224 */ /* 0x000fe200078e0016 */
[----:B------:R-:W-:-:S07]  /*11720*/  PRMT R10, R10, 0x5410, R6 ;  /* 0x000054100a0a7816 */ /* 0x000fce0000000006 */
.L_x_17245:
[----:B------:R-:W-:Y:S05]  /*11730*/  BSYNC B1 ;  /* 0x0000000000017941 */ /* 0x000fea0003800000 */
.L_x_17243:
        /* <DEDUP_REMOVED lines=9> */
.L_x_17247:
[----:B------:R-:W-:Y:S01]  /*117d0*/  IMAD.MOV.U32 R22, RZ, RZ, R9 ;  /* 0x000000ffff167224 */ /* 0x000fe200078e0009 */
[----:B------:R-:W-:Y:S01]  /*117e0*/  PRMT R21, R21, 0x7610, R12 ;  /* 0x0000761015157816 */ /* 0x000fe2000000000c */
[----:B------:R-:W-:Y:S01]  /*117f0*/  IMAD.MOV.U32 R9, RZ, RZ, R30 ;  /* 0x000000ffff097224 */ /* 0x000fe200078e001e */
[----:B------:R-:W-:-:S07]  /*11800*/  PRMT R12, R12, 0x7610, R4 ;  /* 0x000076100c0c7816 */ /* 0x000fce0000000004 */
.L_x_17248:
[----:B------:R-:W-:Y:S05]  /*11810*/  BSYNC B1 ;  /* 0x0000000000017941 */ /* 0x000fea0003800000 */
.L_x_17246:
        /* <DEDUP_REMOVED lines=9> */
.L_x_17250:
[----:B------:R-:W-:Y:S01]  /*118b0*/  IMAD.MOV.U32 R23, RZ, RZ, R22 ;  /* 0x000000ffff177224 */ /* 0x000fe200078e0016 */
[----:B------:R-:W-:Y:S01]  /*118c0*/  PRMT R4, R4, 0x7610, R21 ;  /* 0x0000761004047816 */ /* 0x000fe20000000015 */
[----:B------:R-:W-:Y:S01]  /*118d0*/  IMAD.MOV.U32 R22, RZ, RZ, R5 ;  /* 0x000000ffff167224 */ /* 0x000fe200078e0005 */
[----:B------:R-:W-:-:S07]  /*118e0*/  PRMT R21, R21, 0x5410, R10 ;  /* 0x0000541015157816 */ /* 0x000fce000000000a */
.L_x_17251:
[----:B------:R-:W-:Y:S05]  /*118f0*/  BSYNC B1 ;  /* 0x0000000000017941 */ /* 0x000fea0003800000 */
.L_x_17249:
        /* <DEDUP_REMOVED lines=16> */
.L_x_17253:
[----:B------:R-:W-:Y:S01]  /*11a00*/  IMAD.MOV.U32 R5, RZ, RZ, R7 ;  /* 0x000000ffff057224 */ /* 0x000fe200078e0007 */
[C---:B------:R-:W-:Y:S01]  /*11a10*/  PRMT R10, R13.reuse, 0x7632, R10 ;  /* 0x000076320d0a7816 */ /* 0x040fe2000000000a */
[----:B------:R-:W-:Y:S01]  /*11a20*/  IMAD.MOV.U32 R7, RZ, RZ, R18 ;  /* 0x000000ffff077224 */ /* 0x000fe200078e0012 */
[----:B------:R-:W-:-:S07]  /*11a30*/  PRMT R13, R13, 0x7610, R6 ;  /* 0x000076100d0d7816 */ /* 0x000fce0000000006 */
.L_x_17254:
[----:B------:R-:W-:Y:S05]  /*11a40*/  BSYNC B1 ;  /* 0x0000000000017941 */ /* 0x000fea0003800000 */
.L_x_17252:
        /* <DEDUP_REMOVED lines=9> */
.L_x_17256:
[----:B------:R-:W-:Y:S01]  /*11ae0*/  PRMT R11, R10, 0x7610, R11 ;  /* 0x000076100a0b7816 */ /* 0x000fe2000000000b */
[----:B------:R-:W-:Y:S02]  /*11af0*/  IMAD.MOV.U32 R18, RZ, RZ, R5 ;  /* 0x000000ffff127224 */ /* 0x000fe400078e0005 */
[----:B------:R-:W-:Y:S01]  /*11b00*/  IMAD.MOV.U32 R5, RZ, RZ, R8 ;  /* 0x000000ffff057224 */ /* 0x000fe200078e0008 */
[----:B------:R-:W-:-:S07]  /*11b10*/  PRMT R10, R11, 0x7632, R10 ;  /* 0x000076320b0a7816 */ /* 0x000fce000000000a */
.L_x_17257:
[----:B------:R-:W-:Y:S05]  /*11b20*/  BSYNC B1 ;  /* 0x0000000000017941 */ /* 0x000fea0003800000 */
.L_x_17255:
        /* <DEDUP_REMOVED lines=9> */
.L_x_17259:
[----:B------:R-:W-:Y:S01]  /*11bc0*/  IMAD.MOV.U32 R8, RZ, RZ, R18 ;  /* 0x000000ffff087224 */ /* 0x000fe200078e0012 */
[----:B------:R-:W-:Y:S01]  /*11bd0*/  PRMT R11, R4, 0x5410, R11 ;  /* 0x00005410040b7816 */ /* 0x000fe2000000000b */
[----:B------:R-:W-:-:S07]  /*11be0*/  IMAD.MOV.U32 R18, RZ, RZ, R15 ;  /* 0x000000ffff127224 */ /* 0x000fce00078e000f */
.L_x_17260:
[----:B------:R-:W-:Y:S05]  /*11bf0*/  BSYNC B1 ;  /* 0x0000000000017941 */ /* 0x000fea0003800000 */
.L_x_17258:
        /* <DEDUP_REMOVED lines=9> */
.L_x_17262:
[----:B------:R-:W-:Y:S01]  /*11c90*/  IMAD.MOV.U32 R15, RZ, RZ, R8 ;  /* 0x000000ffff0f7224 */ /* 0x000fe200078e0008 */
[----:B------:R-:W-:Y:S01]  /*11ca0*/  PRMT R25, R25, 0x7610, R11 ;  /* 0x0000761019197816 */ /* 0x000fe2000000000b */
[----:B------:R-:W-:Y:S01]  /*11cb0*/  IMAD.MOV.U32 R8, RZ, RZ, R19 ;  /* 0x000000ffff087224 */ /* 0x000fe200078e0013 */
[----:B------:R-:W-:-:S07]  /*11cc0*/  PRMT R11, R11, 0x7610, R10 ;  /* 0x000076100b0b7816 */ /* 0x000fce000000000a */
.L_x_17263:
[----:B------:R-:W-:Y:S05]  /*11cd0*/  BSYNC B1 ;  /* 0x0000000000017941 */ /* 0x000fea0003800000 */
.L_x_17261:
        /* <DEDUP_REMOVED lines=9> */
.L_x_17265:
[----:B------:R-:W-:Y:S01]  /*11d70*/  IMAD.MOV.U32 R19, RZ, RZ, R15 ;  /* 0x000000ffff137224 */ /* 0x000fe200078e000f */
[----:B------:R-:W-:Y:S01]  /*11d80*/  PRMT R25, R25, 0x7632, R12 ;  /* 0x0000763219197816 */ /* 0x000fe2000000000c */
[----:B------:R-:W-:-:S07]  /*11d90*/  IMAD.MOV.U32 R15, RZ, RZ, R9 ;  /* 0x000000ffff0f7224 */ /* 0x000fce00078e0009 */
.L_x_17266:
[----:B------:R-:W-:Y:S05]  /*11da0*/  BSYNC B1 ;  /* 0x0000000000017941 */ /* 0x000fea0003800000 */
.L_x_17264:
        /* <DEDUP_REMOVED lines=9> */
.L_x_17268:
[----:B------:R-:W-:Y:S01]  /*11e40*/  IMAD.MOV.U32 R26, RZ, RZ, R19 ;  /* 0x000000ffff1a7224 */ /* 0x000fe200078e0013 */
[----:B------:R-:W-:Y:S01]  /*11e50*/  PRMT R27, R25, 0x7610, R27 ;  /* 0x00007610191b7816 */ /* 0x000fe2000000001b */
[----:B------:R-:W-:Y:S01]  /*11e60*/  IMAD.MOV.U32 R19, RZ, RZ, R22 ;  /* 0x000000ffff137224 */ /* 0x000fe200078e0016 */
[----:B------:R-:W-:-:S07]  /*11e70*/  PRMT R25, R21, 0x7632, R25 ;  /* 0x0000763215197816 */ /* 0x000fce0000000019 */
.L_x_17269:
[----:B------:R-:W-:Y:S05]  /*11e80*/  BSYNC B1 ;  /* 0x0000000000017941 */ /* 0x000fea0003800000 */
.L_x_17267:
        /* <DEDUP_REMOVED lines=9> */
.L_x_17271:
[----:B------:R-:W-:Y:S01]  /*11f20*/  IMAD.MOV.U32 R22, RZ, RZ, R26 ;  /* 0x000000ffff167224 */ /* 0x000fe200078e001a */
[----:B------:R-:W-:Y:S01]  /*11f30*/  PRMT R28, R27, 0x7610, R28 ;  /* 0x000076101b1c7816 */ /* 0x000fe2000000001c */
[----:B------:R-:W-:Y:S01]  /*11f40*/  IMAD.MOV.U32 R26, RZ, RZ, R23 ;  /* 0x000000ffff1a7224 */ /* 0x000fe200078e0017 */
[----:B------:R-:W-:-:S07]  /*11f50*/  PRMT R27, R4, 0x7632, R27 ;  /* 0x00007632041b7816 */ /* 0x000fce000000001b */
.L_x_17272:
[----:B------:R-:W-:Y:S05]  /*11f60*/  BSYNC B1 ;  /* 0x0000000000017941 */ /* 0x000fea0003800000 */
.L_x_17270:
        /* <DEDUP_REMOVED lines=16> */
.L_x_17274:
[----:B------:R-:W-:Y:S01]  /*12070*/  IMAD.MOV.U32 R6, RZ, RZ, R7 ;  /* 0x000000ffff067224 */ /* 0x000fe200078e0007 */
[----:B------:R-:W-:Y:S01]  /*12080*/  PRMT R13, R13, 0x5432, R10 ;  /* 0x000054320d0d7816 */ /* 0x000fe2000000000a */
[----:B------:R-:W-:-:S07]  /*12090*/  IMAD.MOV.U32 R7, RZ, RZ, R5 ;  /* 0x000000ffff077224 */ /* 0x000fce00078e0005 */
.L_x_17275:
[----:B------:R-:W-:Y:S05]  /*120a0*/  BSYNC B1 ;  /* 0x0000000000017941 */ /* 0x000fea0003800000 */
.L_x_17273:
        /* <DEDUP_REMOVED lines=9> */
.L_x_17277:
[--C-:B------:R-:W-:Y:S01]  /*12140*/  PRMT R12, R12, 0x5410, R13.reuse ;  /* 0x000054100c0c7816 */ /* 0x100fe2000000000d */
[----:B------:R-:W-:Y:S01]  /*12150*/  IMAD.MOV.U32 R5, RZ, RZ, R6 ;  /* 0x000000ffff057224 */ /* 0x000fe200078e0006 */
[----:B------:R-:W-:Y:S01]  /*12160*/  PRMT R13, R11, 0x7610, R13 ;  /* 0x000076100b0d7816 */ /* 0x000fe2000000000d */
[----:B------:R-:W-:-:S07]  /*12170*/  IMAD.MOV.U32 R6, RZ, RZ, R18 ;  /* 0x000000ffff067224 */ /* 0x000fce00078e0012 */
.L_x_17278:
[----:B------:R-:W-:Y:S05]  /*12180*/  BSYNC B1 ;  /* 0x0000000000017941 */ /* 0x000fea0003800000 */
.L_x_17276:
        /* <DEDUP_REMOVED lines=9> */
.L_x_17280:
[----:B------:R-:W-:Y:S01]  /*12220*/  IMAD.MOV.U32 R4, RZ, RZ, R5 ;  /* 0x000000ffff047224 */ /* 0x000fe200078e0005 */
[----:B------:R-:W-:Y:S01]  /*12230*/  PRMT R12, R12, 0x7632, R11 ;  /* 0x000076320c0c7816 */ /* 0x000fe2000000000b */
[----:B------:R-:W-:-:S07]  /*12240*/  IMAD.MOV.U32 R5, RZ, RZ, R8 ;  /* 0x000000ffff057224 */ /* 0x000fce00078e0008 */
.L_x_17281:
[----:B------:R-:W-:Y:S05]  /*12250*/  BSYNC B1 ;  /* 0x0000000000017941 */ /* 0x000fea0003800000 */
.L_x_17279:
        /* <DEDUP_REMOVED lines=9> */
.L_x_17283:
[----:B------:R-:W-:Y:S01]  /*122f0*/  PRMT R21, R21, 0x5410, R12 ;  /* 0x0000541015157816 */ /* 0x000fe2000000000c */
[----:B------:R-:W-:Y:S01]  /*12300*/  IMAD.MOV.U32 R11, RZ, RZ, R4 ;  /* 0x000000ffff0b7224 */ /* 0x000fe200078e0004 */
[----:B------:R-:W-:Y:S01]  /*12310*/  PRMT R12, R25, 0x7632, R12 ;  /* 0x00007632190c7816 */ /* 0x000fe2000000000c */
[----:B------:R-:W-:-:S07]  /*12320*/  IMAD.MOV.U32 R4, RZ, RZ, R15 ;  /* 0x000000ffff047224 */ /* 0x000fce00078e000f */
.L_x_17284:
[----:B------:R-:W-:Y:S05]  /*12330*/  BSYNC B1 ;  /* 0x0000000000017941 */ /* 0x000fea0003800000 */
.L_x_17282:
        /* <DEDUP_REMOVED lines=9> */
.L_x_17286:
[----:B------:R-:W-:Y:S01]  /*123d0*/  IMAD.MOV.U32 R10, RZ, RZ, R11 ;  /* 0x000000ffff0a7224 */ /* 0x000fe200078e000b */
[----:B------:R-:W-:Y:S01]  /*123e0*/  PRMT R21, R21, 0x5432, R25 ;  /* 0x0000543215157816 */ /* 0x000fe20000000019 */
[----:B------:R-:W-:-:S07]  /*123f0*/  IMAD.MOV.U32 R11, RZ, RZ, R19 ;  /* 0x000000ffff0b7224 */ /* 0x000fce00078e0013 */
.L_x_17287:
[----:B------:R-:W-:Y:S05]  /*12400*/  BSYNC B1 ;  /* 0x0000000000017941 */ /* 0x000fea0003800000 */
.L_x_17285:
        /* <DEDUP_REMOVED lines=9> */
.L_x_17289:
[--C-:B------:R-:W-:Y:S01]  /*124a0*/  PRMT R19, R19, 0x5410, R21.reuse ;  /* 0x0000541013137816 */ /* 0x100fe20000000015 */
[----:B------:R-:W-:Y:S01]  /*124b0*/  IMAD.MOV.U32 R9, RZ, RZ, R10 ;  /* 0x000000ffff097224 */ /* 0x000fe200078e000a */
[----:B------:R-:W-:Y:S01]  /*124c0*/  PRMT R21, R27, 0x7610, R21 ;  /* 0x000076101b157816 */ /* 0x000fe20000000015 */
[----:B------:R-:W-:-:S07]  /*124d0*/  IMAD.MOV.U32 R10, RZ, RZ, R26 ;  /* 0x000000ffff0a7224 */ /* 0x000fce00078e001a */
.L_x_17290:
[----:B------:R-:W-:Y:S05]  /*124e0*/  BSYNC B1 ;  /* 0x0000000000017941 */ /* 0x000fea0003800000 */
.L_x_17288:
        /* <DEDUP_REMOVED lines=9> */
.L_x_17292:
[----:B------:R-:W-:Y:S01]  /*12580*/  IMAD.MOV.U32 R8, RZ, RZ, R9 ;  /* 0x000000ffff087224 */ /* 0x000fe200078e0009 */
[----:B------:R-:W-:Y:S01]  /*12590*/  PRMT R19, R19, 0x5432, R28 ;  /* 0x0000543213137816 */ /* 0x000fe2000000001c */
[----:B------:R-:W-:-:S07]  /*125a0*/  IMAD.MOV.U32 R9, RZ, RZ, R22 ;  /* 0x000000ffff097224 */ /* 0x000fce00078e0016 */
.L_x_17293:
[----:B------:R-:W-:Y:S05]  /*125b0*/  BSYNC B1 ;  /* 0x0000000000017941 */ /* 0x000fea0003800000 */
.L_x_17291:
[----:B------:R-:W-:Y:S01]  /*125c0*/  FADD.FTZ R2, R2, R3 ;  /* 0x0000000302027221 */ /* 0x000fe20000010000 */
[----:B------:R-:W-:-:S07]  /*125d0*/  IMAD.MOV.U32 R3, RZ, RZ, R14 ;  /* 0x000000ffff037224 */ /* 0x000fce00078e000e */
.L_x_17125:
[----:B------:R-:W-:Y:S05]  /*125e0*/  BSYNC B0 ;  /* 0x0000000000007941 */ /* 0x000fea0003800000 */
.L_x_17124:
[----:B------:R-:W-:Y:S01]  /*125f0*/  ISETP.NE.AND P0, PT, R0, RZ, PT ;  /* 0x000000ff0000720c */ /* 0x000fe20003f05270 */
[----:B------:R-:W-:Y:S01]  /*12600*/  BSSY B0, `(.L_x_17294) ;  /* 0x0000010000007945 */ /* 0x000fe20003800000 */
[----:B------:R-:W-:-:S11]  /*12610*/  ISETP.NE.AND P1, PT, R17, RZ, PT ;  /* 0x000000ff1100720c */ /* 0x000fd60003f25270 */
[----:B------:R-:W-:Y:S05]  /*12620*/  @P0 BRA `(.L_x_17295) ;  /* 0x0000000000340947 */ /* 0x000fea0003800000 */
[----:B------:R-:W1:Y:S01]  /*12630*/  S2UR UR5, SR_CgaCtaId ;  /* 0x00000000000579c3 */ /* 0x000e620000008800 */
[----:B------:R-:W-:Y:S01]  /*12640*/  UMOV UR4, 0x400 ;  /* 0x0000040000047882 */ /* 0x000fe20000000000 */
[----:B------:R-:W-:Y:S02]  /*12650*/  IMAD.MOV.U32 R14, RZ, RZ, R3 ;  /* 0x000000ffff0e7224 */ /* 0x000fe400078e0003 */
[----:B------:R-:W-:Y:S02]  /*12660*/  IMAD.MOV.U32 R15, RZ, RZ, R2 ;  /* 0x000000ffff0f7224 */ /* 0x000fe400078e0002 */
[----:B0-----:R-:W-:Y:S02]  /*12670*/  IMAD.MOV.U32 R24, RZ, RZ, R19 ;  /* 0x000000ffff187224 */ /* 0x001fe400078e0013 */
[----:B------:R-:W-:Y:S02]  /*12680*/  IMAD.MOV.U32 R25, RZ, RZ, R21 ;  /* 0x000000ffff197224 */ /* 0x000fe400078e0015 */
[----:B------:R-:W-:-:S02]  /*12690*/  IMAD.MOV.U32 R26, RZ, RZ, R12 ;  /* 0x000000ffff1a7224 */ /* 0x000fc400078e000c */
[----:B------:R-:W-:Y:S01]  /*126a0*/  IMAD.MOV.U32 R27, RZ, RZ, R13 ;  /* 0x000000ffff1b7224 */ /* 0x000fe200078e000d */
[----:B-1----:R-:W-:-:S09]  /*126b0*/  ULEA UR4, UR5, UR4, 0x18 ;  /* 0x0000000405047291 */ /* 0x002fd2000f8ec03f */
[----:B------:R1:W-:Y:S04]  /*126c0*/  STS.128 [UR4+0x30], R24 ;  /* 0x00003018ff007988 */ /* 0x0003e80008000c04 */
[----:B------:R1:W-:Y:S04]  /*126d0*/  STS.64 [UR4+0x8], R14 ;  /* 0x0000080eff007988 */ /* 0x0003e80008000a04 */
[----:B------:R1:W-:Y:S04]  /*126e0*/  STS.128 [UR4+0x10], R8 ;  /* 0x00001008ff007988 */ /* 0x0003e80008000c04 */
[----:B------:R1:W-:Y:S02]  /*126f0*/  STS.128 [UR4+0x20], R4 ;  /* 0x00002004ff007988 */ /* 0x0003e40008000c04 */
.L_x_17295:
[----:B------:R-:W-:Y:S05]  /*12700*/  BSYNC B0 ;  /* 0x0000000000007941 */ /* 0x000fea0003800000 */
.L_x_17294:
[----:B------:R-:W-:Y:S06]  /*12710*/  BAR.SYNC.DEFER_BLOCKING 0x0 ;  /* 0x0000000000007b1d */ /* 0x000fec0000010000 */
[----:B------:R-:W-:Y:S05]  /*12720*/  @P1 EXIT ;  /* 0x000000000000194d */ /* 0x000fea0003800000 */
[----:B-1----:R-:W1:Y:S08]  /*12730*/  LDC R27, c[0x0][0x230] ;  /* 0x00008c00ff1b7b82 */ /* 0x002e700000000800 */
[----:B------:R-:W3:Y:S01]  /*12740*/  LDC.64 R14, c[0x0][0x218] ;  /* 0x00008600ff0e7b82 */ /* 0x000ee20000000a00 */
[----:B--2---:R-:W2:Y:S07]  /*12750*/  MUFU.LG2 R2, R2 ;  /* 0x0000000200027308 */ /* 0x004eae0000000c00 */
[----:B0-----:R-:W0:Y:S01]  /*12760*/  LDC.64 R22, c[0x0][0x220] ;  /* 0x00008800ff167b82 */ /* 0x001e220000000a00 */
[----:B-1----:R-:W-:-:S07]  /*12770*/  ISETP.GE.AND P3, PT, R27, 0x1, PT ;  /* 0x000000011b00780c */ /* 0x002fce0003f66270 */
[----:B------:R-:W1:Y:S01]  /*12780*/  LDC.64 R16, c[0x0][0x228] ;  /* 0x00008a00ff107b82 */ /* 0x000e620000000a00 */
[C---:B------:R-:W-:Y:S01]  /*12790*/  ISETP.GE.AND P0, PT, R27.reuse, 0x2, PT ;  /* 0x000000021b00780c */ /* 0x040fe20003f06270 */
[----:B---3--:R-:W-:Y:S01]  /*127a0*/  IMAD.WIDE R14, R20, 0x4, R14 ;  /* 0x00000004140e7825 */ /* 0x008fe200078e020e */
[----:B------:R-:W-:-:S04]  /*127b0*/  ISETP.GE.AND P1, PT, R27, 0x3, PT ;  /* 0x000000031b00780c */ /* 0x000fc80003f26270 */
[----:B------:R-:W3:Y:S04]  /*127c0*/  @P3 LDG.E.CONSTANT R32, desc[UR6][R14.64] ;  /* 0x000000060e203981 */ /* 0x000ee8000c1e9900 */
[----:B------:R-:W4:Y:S01]  /*127d0*/  @P3 LDG.E.CONSTANT R25, desc[UR6][R14.64] ;  /* 0x000000060e193981 */ /* 0x000f22000c1e9900 */
[----:B------:R-:W-:-:S03]  /*127e0*/  ISETP.GE.AND P2, PT, R27, 0x4, PT ;  /* 0x000000041b00780c */ /* 0x000fc60003f46270 */
[----:B------:R-:W5:Y:S04]  /*127f0*/  @P0 LDG.E.CONSTANT R34, desc[UR6][R14.64] ;  /* 0x000000060e220981 */ /* 0x000f68000c1e9900 */
[----:B------:R-:W5:Y:S04]  /*12800*/  @P0 LDG.E.CONSTANT R36, desc[UR6][R14.64] ;  /* 0x000000060e240981 */ /* 0x000f68000c1e9900 */
[----:B------:R-:W5:Y:S04]  /*12810*/  @P1 LDG.E.CONSTANT R24, desc[UR6][R14.64] ;  /* 0x000000060e181981 */ /* 0x000f68000c1e9900 */
[----:B------:R-:W5:Y:S04]  /*12820*/  @P1 LDG.E.CONSTANT R18, desc[UR6][R14.64] ;  /* 0x000000060e121981 */ /* 0x000f68000c1e9900 */
[----:B------:R-:W5:Y:S01]  /*12830*/  @P2 LDG.E.CONSTANT R0, desc[UR6][R14.64] ;  /* 0x000000060e002981 */ /* 0x000f62000c1e9900 */
[----:B------:R-:W-:-:S02]  /*12840*/  HADD2.F32 R26, -RZ, R19.H0_H0 ;  /* 0x20000013ff1a7230 */ /* 0x000fc40000004100 */
[----:B------:R-:W-:-:S03]  /*12850*/  HADD2.F32 R28, -RZ, R19.H1_H1 ;  /* 0x30000013ff1c7230 */ /* 0x000fc60000004100 */
[----:B------:R-:W-:-:S04]  /*12860*/  @P3 FADD.FTZ R19, R26, -R3 ;  /* 0x800000031a133221 */ /* 0x000fc80000010000 */
[----:B--2---:R-:W-:Y:S01]  /*12870*/  @P3 FFMA.FTZ R26, R2, -0.69314718246459960938, R19 ;  /* 0xbf317218021a3823 */ /* 0x004fe20000010013 */
[----:B------:R-:W-:Y:S01]  /*12880*/  @P3 FADD.FTZ R19, R28, -R3 ;  /* 0x800000031c133221 */ /* 0x000fe20000010000 */
[--C-:B------:R-:W-:Y:S02]  /*12890*/  HADD2.F32 R28, -RZ, R21.reuse.H0_H0 ;  /* 0x20000015ff1c7230 */ /* 0x100fe40000004100 */
[----:B------:R-:W-:Y:S02]  /*128a0*/  HADD2.F32 R30, -RZ, R21.H1_H1 ;  /* 0x30000015ff1e7230 */ /* 0x000fe40000004100 */
[----:B------:R-:W-:Y:S01]  /*128b0*/  @P3 FFMA.FTZ R21, R2, -0.69314718246459960938, R19 ;  /* 0xbf31721802153823 */ /* 0x000fe20000010013 */
[----:B------:R-:W-:Y:S02]  /*128c0*/  IMAD R20, R20, R27, RZ ;  /* 0x0000001b14147224 */ /* 0x000fe400078e02ff */
[----:B------:R-:W-:Y:S02]  /*128d0*/  @P0 FADD.FTZ R27, R28, -R3 ;  /* 0x800000031c1b0221 */ /* 0x000fe40000010000 */
[----:B------:R-:W-:-:S02]  /*128e0*/  IMAD.SHL.U32 R19, R20, 0x2, RZ ;  /* 0x0000000214137824 */ /* 0x000fc400078e00ff */
[----:B------:R-:W-:Y:S02]  /*128f0*/  HADD2.F32 R20, -RZ, R12.H0_H0 ;  /* 0x2000000cff147230 */ /* 0x000fe40000004100 */
[----:B------:R-:W-:Y:S01]  /*12900*/  @P0 FADD.FTZ R29, R30, -R3 ;  /* 0x800000031e1d0221 */ /* 0x000fe20000010000 */
[----:B0-----:R-:W-:-:S04]  /*12910*/  IMAD.WIDE R22, R19, 0x4, R22 ;  /* 0x0000000413167825 */ /* 0x001fc800078e0216 */
[----:B------:R-:W-:Y:S01]  /*12920*/  @P0 FFMA.FTZ R27, R2, -0.69314718246459960938, R27 ;  /* 0xbf317218021b0823 */ /* 0x000fe2000001001b */
[----:B------:R-:W-:Y:S02]  /*12930*/  HADD2.F32 R12, -RZ, R12.H1_H1 ;  /* 0x3000000cff0c7230 */ /* 0x000fe40000004100 */
[----:B-1----:R-:W-:-:S04]  /*12940*/  IMAD.WIDE R16, R19, 0x2, R16 ;  /* 0x0000000213107825 */ /* 0x002fc800078e0210 */
[----:B------:R-:W-:Y:S01]  /*12950*/  @P1 FADD.FTZ R19, R20, -R3 ;  /* 0x8000000314131221 */ /* 0x000fe20000010000 */
[C---:B------:R-:W-:Y:S01]  /*12960*/  @P0 FFMA.FTZ R29, R2.reuse, -0.69314718246459960938, R29 ;  /* 0xbf317218021d0823 */ /* 0x040fe2000001001d */
[----:B------:R-:W-:Y:S02]  /*12970*/  @P3 STG.E desc[UR6][R22.64], R8 ;  /* 0x0000000816003986 */ /* 0x000fe4000c101906 */
[----:B------:R-:W-:Y:S01]  /*12980*/  @P1 FFMA.FTZ R19, R2, -0.69314718246459960938, R19 ;  /* 0xbf31721802131823 */ /* 0x000fe20000010013 */
[----:B---3--:R-:W-:Y:S01]  /*12990*/  @P3 FADD.FTZ R21, R32, R21 ;  /* 0x0000001520153221 */ /* 0x008fe20000010000 */
[----:B----4-:R-:W-:-:S04]  /*129a0*/  @P3 FADD.FTZ R25, R25, R26 ;  /* 0x0000001a19193221 */ /* 0x010fc80000010000 */
[----:B------:R-:W-:Y:S01]  /*129b0*/  @P3 F2FP.F16.F32.PACK_AB R21, RZ, R21 ;  /* 0x00000015ff15323e */ /* 0x000fe200000000ff */
[----:B------:R-:W-:Y:S01]  /*129c0*/  HADD2.F32 R26, -RZ, R13.H0_H0 ;  /* 0x2000000dff1a7230 */ /* 0x000fe20000004100 */
[----:B------:R-:W-:Y:S02]  /*129d0*/  @P3 F2FP.F16.F32.PACK_AB R25, RZ, R25 ;  /* 0x00000019ff19323e */ /* 0x000fe400000000ff */
[----:B------:R-:W-:Y:S01]  /*129e0*/  PRMT R28, R21, 0x7610, R28 ;  /* 0x00007610151c7816 */ /* 0x000fe2000000001c */
[----:B------:R-:W-:Y:S01]  /*129f0*/  @P1 FADD.FTZ R21, R12, -R3 ;  /* 0x800000030c151221 */ /* 0x000fe20000010000 */
[----:B-----5:R-:W-:Y:S01]  /*12a00*/  @P0 FADD.FTZ R27, R34, R27 ;  /* 0x0000001b221b0221 */ /* 0x020fe20000010000 */
[----:B------:R0:W-:Y:S01]  /*12a10*/  @P3 STG.E.U16 desc[UR6][R16.64], R25 ;  /* 0x0000001910003986 */ /* 0x0001e2000c101506 */
[----:B------:R-:W-:Y:S01]  /*12a20*/  @P0 FADD.FTZ R29, R36, R29 ;  /* 0x0000001d241d0221 */ /* 0x000fe20000010000 */
[----:B------:R-:W-:Y:S01]  /*12a30*/  @P1 FFMA.FTZ R21, R2, -0.69314718246459960938, R21 ;  /* 0xbf31721802151823 */ /* 0x000fe20000010015 */
[----:B------:R-:W-:Y:S01]  /*12a40*/  @P1 FADD.FTZ R19, R24, R19 ;  /* 0x0000001318131221 */ /* 0x000fe20000010000 */
[----:B------:R-:W-:Y:S01]  /*12a50*/  @P0 F2FP.F16.F32.PACK_AB R27, RZ, R27 ;  /* 0x0000001bff1b023e */ /* 0x000fe200000000ff */
[----:B------:R1:W-:Y:S01]  /*12a60*/  @P3 STG.E desc[UR6][R22.64+0x4], R9 ;  /* 0x0000040916003986 */ /* 0x0003e2000c101906 */
[----:B------:R-:W-:Y:S01]  /*12a70*/  @P1 FADD.FTZ R18, R18, R21 ;  /* 0x0000001512121221 */ /* 0x000fe20000010000 */
[----:B0-----:R-:W-:Y:S01]  /*12a80*/  @P2 FADD.FTZ R25, R26, -R3 ;  /* 0x800000031a192221 */ /* 0x001fe20000010000 */
[----:B------:R-:W-:-:S03]  /*12a90*/  @P0 F2FP.F16.F32.PACK_AB R29, RZ, R29 ;  /* 0x0000001dff1d023e */ /* 0x000fc600000000ff */
[----:B------:R-:W-:Y:S01]  /*12aa0*/  @P2 FFMA.FTZ R25, R2, -0.69314718246459960938, R25 ;  /* 0xbf31721802192823 */ /* 0x000fe20000010019 */
[----:B------:R1:W-:Y:S01]  /*12ab0*/  @P3 STG.E.U16 desc[UR6][R16.64+0x2], R28 ;  /* 0x0000021c10003986 */ /* 0x0003e2000c101506 */
[----:B------:R-:W-:Y:S02]  /*12ac0*/  @P1 F2FP.F16.F32.PACK_AB R19, RZ, R19 ;  /* 0x00000013ff13123e */ /* 0x000fe400000000ff */
[----:B------:R-:W-:Y:S01]  /*12ad0*/  @P2 FADD.FTZ R0, R0, R25 ;  /* 0x0000001900002221 */ /* 0x000fe20000010000 */
        /* <DEDUP_REMOVED lines=22> */
.L_x_17296:
        /* <DEDUP_REMOVED lines=12> */
.L_x_74347:


//--------------------- .text._ZN17fastertransformer38beam_online_softmax_topk_stage1_kernelI6__halfLi1ELi8ELi256EEEvPKT_S4_PKbPfiiPKi --------------------------
	.section	.text._ZN17fastertransformer38beam_online_softmax_topk_stage1_kernelI6__halfLi1ELi8ELi256EEEvPKT_S4_PKbPfiiPKi,"ax",@progbits
	.align	128
        .global         _ZN17fastertransformer38beam_online_softmax_topk_stage1_kernelI6__halfLi1ELi8ELi256EEEvPKT_S4_PKbPfiiPKi
        .type           _ZN17fastertransformer38beam_online_softmax_topk_stage1_kernelI6__halfLi1ELi8ELi256EEEvPKT_S4_PKbPfiiPKi,@function
        .size           _ZN17fastertransformer38beam_online_softmax_topk_stage1_kernelI6__halfLi1ELi8ELi256EEEvPKT_S4_PKbPfiiPKi,(.L_x_74348 - _ZN17fastertransformer38beam_online_softmax_topk_stage1_kernelI6__halfLi1ELi8ELi256EEEvPKT_S4_PKbPfiiPKi)
        .other          _ZN17fastertransformer38beam_online_softmax_topk_stage1_kernelI6__halfLi1ELi8ELi256EEEvPKT_S4_PKbPfiiPKi,@"STO_CUDA_ENTRY STV_DEFAULT"
_ZN17fastertransformer38beam_online_softmax_topk_stage1_kernelI6__halfLi1ELi8ELi256EEEvPKT_S4_PKbPfiiPKi:
.text._ZN17fastertransformer38beam_online_softmax_topk_stage1_kernelI6__halfLi1ELi8ELi256EEEvPKT_S4_PKbPfiiPKi:
        /* <DEDUP_REMOVED lines=11> */
[----:B------:R-:W-:Y:S01]  /*00b0*/  ISETP.NE.U32.AND P2, PT, R9, RZ, PT ;  /* 0x000000ff0900720c */ /* 0x000fe20003f45070 */
[----:B------:R-:W-:Y:S01]  /*00c0*/  IMAD.MOV.U32 R33, RZ, RZ, 0xfbff ;  /* 0x0000fbffff217424 */ /* 0x000fe200078e00ff */
[----:B------:R-:W-:Y:S01]  /*00d0*/  BSSY B0, `(.L_x_17297) ;  /* 0x000021c000007945 */ /* 0x000fe20003800000 */
[----:B------:R-:W-:Y:S02]  /*00e0*/  IMAD.MOV.U32 R34, RZ, RZ, 0xfbff ;  /* 0x0000fbffff227424 */ /* 0x000fe400078e00ff */
[----:B------:R-:W-:Y:S02]  /*00f0*/  IMAD.MOV.U32 R32, RZ, RZ, 0xfbff ;  /* 0x0000fbffff207424 */ /* 0x000fe400078e00ff */
[----:B------:R-:W-:Y:S01]  /*0100*/  IMAD.MOV.U32 R36, RZ, RZ, 0xfbff ;  /* 0x0000fbffff247424 */ /* 0x000fe200078e00ff */
[----:B0-----:R-:W0:Y:S02]  /*0110*/  MUFU.RCP R6, R6 ;  /* 0x0000000600067308 */ /* 0x001e240000001000 */
[----:B0-----:R-:W-:-:S02]  /*0120*/  VIADD R4, R6, 0xffffffe ;  /* 0x0ffffffe06047836 */ /* 0x001fc40000000000 */
[----:B------:R-:W-:-:S04]  /*0130*/  IMAD.MOV.U32 R6, RZ, RZ, 0xfbff ;  /* 0x0000fbffff067424 */ /* 0x000fc800078e00ff */
[----:B------:R0:W4:Y:S02]  /*0140*/  F2I.FTZ.U32.TRUNC.NTZ R5, R4 ;  /* 0x0000000400057305 */ /* 0x000124000021f000 */
[----:B0-----:R-:W-:Y:S02]  /*0150*/  IMAD.MOV.U32 R4, RZ, RZ, RZ ;  /* 0x000000ffff047224 */ /* 0x001fe400078e00ff */
[----:B----4-:R-:W-:-:S04]  /*0160*/  IMAD.MOV R0, RZ, RZ, -R5 ;  /* 0x000000ffff007224 */ /* 0x010fc800078e0a05 */
[----:B------:R-:W-:Y:S01]  /*0170*/  IMAD R7, R0, R9, RZ ;  /* 0x0000000900077224 */ /* 0x000fe200078e02ff */
[----:B--2---:R-:W-:-:S03]  /*0180*/  IADD3 R0, R9, -0x1, R10 ;  /* 0xffffffff09007810 */ /* 0x004fc60007ffe00a */
[----:B------:R-:W-:Y:S02]  /*0190*/  IMAD.HI.U32 R5, R5, R7, R4 ;  /* 0x0000000705057227 */ /* 0x000fe400078e0004 */
[----:B------:R-:W0:Y:S02]  /*01a0*/  S2R R4, SR_CTAID.Y ;  /* 0x0000000000047919 */ /* 0x000e240000002600 */
[----:B------:R-:W-:Y:S02]  /*01b0*/  IMAD.MOV.U32 R7, RZ, RZ, 0xfbff ;  /* 0x0000fbffff077424 */ /* 0x000fe400078e00ff */
[----:B------:R-:W-:-:S03]  /*01c0*/  IMAD.HI.U32 R5, R5, R0, RZ ;  /* 0x0000000005057227 */ /* 0x000fc600078e00ff */
[----:B------:R-:W-:Y:S01]  /*01d0*/  PRMT R7, R7, 0x5410, R6 ;  /* 0x0000541007077816 */ /* 0x000fe20000000006 */
[----:B-1----:R-:W-:Y:S02]  /*01e0*/  IMAD.MOV R3, RZ, RZ, -R5 ;  /* 0x000000ffff037224 */ /* 0x002fe400078e0a05 */
[----:B------:R-:W-:Y:S02]  /*01f0*/  IMAD R6, R8, R10, RZ ;  /* 0x0000000a08067224 */ /* 0x000fe400078e02ff */
[----:B------:R-:W-:Y:S02]  /*0200*/  IMAD R0, R9, R3, R0 ;  /* 0x0000000309007224 */ /* 0x000fe400078e0200 */
[----:B------:R-:W1:Y:S01]  /*0210*/  S2R R3, SR_TID.X ;  /* 0x0000000000037919 */ /* 0x000e620000002100 */
[----:B------:R-:W-:Y:S02]  /*0220*/  SHF.R.S32.HI R17, RZ, 0x1f, R6 ;  /* 0x0000001fff117819 */ /* 0x000fe40000011406 */
[----:B------:R-:W-:-:S13]  /*0230*/  ISETP.GE.U32.AND P0, PT, R0, R9, PT ;  /* 0x000000090000720c */ /* 0x000fda0003f06070 */
[----:B------:R-:W-:Y:S02]  /*0240*/  @P0 IMAD.IADD R0, R0, 0x1, -R9 ;  /* 0x0000000100000824 */ /* 0x000fe400078e0a09 */
[----:B------:R-:W-:-:S03]  /*0250*/  @P0 VIADD R5, R5, 0x1 ;  /* 0x0000000105050836 */ /* 0x000fc60000000000 */
[----:B------:R-:W-:Y:S01]  /*0260*/  ISETP.GE.U32.AND P1, PT, R0, R9, PT ;  /* 0x000000090000720c */ /* 0x000fe20003f26070 */
[----:B------:R-:W-:-:S05]  /*0270*/  IMAD.MOV.U32 R0, RZ, RZ, 0xfbff ;  /* 0x0000fbffff007424 */ /* 0x000fca00078e00ff */
[--C-:B------:R-:W-:Y:S02]  /*0280*/  PRMT R33, R33, 0x5410, R0.reuse ;  /* 0x0000541021217816 */ /* 0x100fe40000000000 */
[----:B------:R-:W-:-:S05]  /*0290*/  PRMT R34, R34, 0x5410, R0 ;  /* 0x0000541022227816 */ /* 0x000fca0000000000 */
[----:B------:R-:W-:Y:S01]  /*02a0*/  @P1 VIADD R5, R5, 0x1 ;  /* 0x0000000105051836 */ /* 0x000fe20000000000 */
[----:B------:R-:W-:-:S05]  /*02b0*/  @!P2 LOP3.LUT R5, RZ, R9, RZ, 0x33, !PT ;  /* 0x00000009ff05a212 */ /* 0x000fca00078e33ff */
[CC--:B0-----:R-:W-:Y:S02]  /*02c0*/  IMAD R15, R5.reuse, R4.reuse, R5 ;  /* 0x00000004050f7224 */ /* 0x0c1fe400078e0205 */
[----:B-1----:R-:W-:Y:S02]  /*02d0*/  IMAD R0, R5, R4, R3 ;  /* 0x0000000405007224 */ /* 0x002fe400078e0203 */
        /* <DEDUP_REMOVED lines=47> */
.L_x_17325:
        /* <DEDUP_REMOVED lines=23> */
.L_x_17302:
[----:B------:R-:W-:Y:S01]  /*0740*/  PRMT R8, R8, 0x5410, R11 ;  /* 0x0000541008087816 */ /* 0x000fe2000000000b */
[----:B------:R-:W-:-:S07]  /*0750*/  IMAD.MOV.U32 R3, RZ, RZ, R0 ;  /* 0x000000ffff037224 */ /* 0x000fce00078e0000 */
.L_x_17303:
[----:B------:R-:W-:Y:S05]  /*0760*/  BSYNC B2 ;  /* 0x0000000000027941 */ /* 0x000fea0003800000 */
.L_x_17301:
        /* <DEDUP_REMOVED lines=10> */
.L_x_17305:
[----:B------:R-:W-:Y:S01]  /*0810*/  IMAD.MOV.U32 R12, RZ, RZ, R3 ;  /* 0x000000ffff0c7224 */ /* 0x000fe200078e0003 */
[----:B------:R-:W-:Y:S01]  /*0820*/  PRMT R7, R7, 0x5410, R36 ;  /* 0x0000541007077816 */ /* 0x000fe20000000024 */
[----:B------:R-:W-:Y:S01]  /*0830*/  IMAD.MOV.U32 R3, RZ, RZ, R2 ;  /* 0x000000ffff037224 */ /* 0x000fe200078e0002 */
[----:B------:R-:W-:-:S07]  /*0840*/  PRMT R10, R10, 0x7610, R8 ;  /* 0x000076100a0a7816 */ /* 0x000fce0000000008 */
.L_x_17306:
[----:B------:R-:W-:Y:S05]  /*0850*/  BSYNC B2 ;  /* 0x0000000000027941 */ /* 0x000fea0003800000 */
.L_x_17304:
        /* <DEDUP_REMOVED lines=11> */
.L_x_17308:
[----:B------:R-:W-:Y:S01]  /*0910*/  PRMT R36, R34, 0x7632, R36 ;  /* 0x0000763222247816 */ /* 0x000fe20000000024 */
[----:B------:R-:W-:Y:S01]  /*0920*/  IMAD.MOV.U32 R11, RZ, RZ, R12 ;  /* 0x000000ffff0b7224 */ /* 0x000fe200078e000c */
[----:B------:R-:W-:Y:S01]  /*0930*/  PRMT R8, R8, 0x7610, R10 ;  /* 0x0000761008087816 */ /* 0x000fe2000000000a */
[----:B------:R-:W-:-:S07]  /*0940*/  IMAD.MOV.U32 R2, RZ, RZ, R31 ;  /* 0x000000ffff027224 */ /* 0x000fce00078e001f */
.L_x_17309:
[----:B------:R-:W-:Y:S05]  /*0950*/  BSYNC B2 ;  /* 0x0000000000027941 */ /* 0x000fea0003800000 */
.L_x_17307:
        /* <DEDUP_REMOVED lines=11> */
.L_x_17311:
[----:B------:R-:W-:Y:S01]  /*0a10*/  PRMT R34, R34, 0x5410, R34 ;  /* 0x0000541022227816 */ /* 0x000fe20000000022 */
[----:B------:R-:W-:Y:S01]  /*0a20*/  IMAD.MOV.U32 R10, RZ, RZ, R11 ;  /* 0x000000ffff0a7224 */ /* 0x000fe200078e000b */
[----:B------:R-:W-:Y:S01]  /*0a30*/  PRMT R8, R8, 0x7632, R8 ;  /* 0x0000763208087816 */ /* 0x000fe20000000008 */
[----:B------:R-:W-:-:S07]  /*0a40*/  IMAD.MOV.U32 R31, RZ, RZ, R30 ;  /* 0x000000ffff1f7224 */ /* 0x000fce00078e001e */
.L_x_17312:
[----:B------:R-:W-:Y:S05]  /*0a50*/  BSYNC B2 ;  /* 0x0000000000027941 */ /* 0x000fea0003800000 */
.L_x_17310:
        /* <DEDUP_REMOVED lines=11> */
.L_x_17314:
[----:B------:R-:W-:Y:S01]  /*0b10*/  PRMT R34, R33, 0x7632, R34 ;  /* 0x0000763221227816 */ /* 0x000fe20000000022 */
[----:B------:R-:W-:Y:S01]  /*0b20*/  IMAD.MOV.U32 R13, RZ, RZ, R10 ;  /* 0x000000ffff0d7224 */ /* 0x000fe200078e000a */
[----:B------:R-:W-:Y:S01]  /*0b30*/  PRMT R11, R8, 0x7610, R11 ;  /* 0x00007610080b7816 */ /* 0x000fe2000000000b */
[----:B------:R-:W-:-:S07]  /*0b40*/  IMAD.MOV.U32 R30, RZ, RZ, R29 ;  /* 0x000000ffff1e7224 */ /* 0x000fce00078e001d */
.L_x_17315:
[----:B------:R-:W-:Y:S05]  /*0b50*/  BSYNC B2 ;  /* 0x0000000000027941 */ /* 0x000fea0003800000 */
.L_x_17313:
        /* <DEDUP_REMOVED lines=11> */
.L_x_17317:
[----:B------:R-:W-:Y:S01]  /*0c10*/  PRMT R33, R33, 0x5410, R33 ;  /* 0x0000541021217816 */ /* 0x000fe20000000021 */
[----:B------:R-:W-:Y:S01]  /*0c20*/  IMAD.MOV.U32 R10, RZ, RZ, R13 ;  /* 0x000000ffff0a7224 */ /* 0x000fe200078e000d */
[----:B------:R-:W-:Y:S01]  /*0c30*/  PRMT R8, R8, 0x5410, R11 ;  /* 0x0000541008087816 */ /* 0x000fe2000000000b */
[----:B------:R-:W-:-:S07]  /*0c40*/  IMAD.MOV.U32 R29, RZ, RZ, R28 ;  /* 0x000000ffff1d7224 */ /* 0x000fce00078e001c */
.L_x_17318:
[----:B------:R-:W-:Y:S05]  /*0c50*/  BSYNC B2 ;  /* 0x0000000000027941 */ /* 0x000fea0003800000 */
.L_x_17316:
        /* <DEDUP_REMOVED lines=11> */
.L_x_17320:
[----:B------:R-:W-:Y:S01]  /*0d10*/  PRMT R33, R32, 0x7610, R33 ;  /* 0x0000761020217816 */ /* 0x000fe20000000021 */
[----:B------:R-:W-:Y:S01]  /*0d20*/  IMAD.MOV.U32 R11, RZ, RZ, R10 ;  /* 0x000000ffff0b7224 */ /* 0x000fe200078e000a */
[----:B------:R-:W-:Y:S01]  /*0d30*/  PRMT R8, R8, 0x7632, R8 ;  /* 0x0000763208087816 */ /* 0x000fe20000000008 */
[----:B------:R-:W-:-:S07]  /*0d40*/  IMAD.MOV.U32 R28, RZ, RZ, R27 ;  /* 0x000000ffff1c7224 */ /* 0x000fce00078e001b */
.L_x_17321:
[----:B------:R-:W-:Y:S05]  /*0d50*/  BSYNC B2 ;  /* 0x0000000000027941 */ /* 0x000fea0003800000 */
.L_x_17319:
        /* <DEDUP_REMOVED lines=9> */
.L_x_17323:
[----:B------:R-:W-:Y:S01]  /*0df0*/  PRMT R32, R7, 0x7610, R32 ;  /* 0x0000761007207816 */ /* 0x000fe20000000020 */
[----:B------:R-:W-:Y:S01]  /*0e00*/  IMAD.MOV.U32 R27, RZ, RZ, R26 ;  /* 0x000000ffff1b7224 */ /* 0x000fe200078e001a */
[----:B------:R-:W-:Y:S01]  /*0e10*/  PRMT R7, R8, 0x7610, R7 ;  /* 0x0000761008077816 */ /* 0x000fe20000000007 */
[----:B------:R-:W-:-:S07]  /*0e20*/  IMAD.MOV.U32 R26, RZ, RZ, R11 ;  /* 0x000000ffff1a7224 */ /* 0x000fce00078e000b */
.L_x_17324:
[----:B------:R-:W-:Y:S05]  /*0e30*/  BSYNC B2 ;  /* 0x0000000000027941 */ /* 0x000fea0003800000 */
.L_x_17322:
[----:B------:R-:W-:-:S05]  /*0e40*/  VIADD R0, R0, 0x100 ;  /* 0x0000010000007836 */ /* 0x000fca0000000000 */
[----:B------:R-:W-:-:S13]  /*0e50*/  ISETP.GE.AND P0, PT, R0, R15, PT ;  /* 0x0000000f0000720c */ /* 0x000fda0003f06270 */
[----:B------:R-:W-:Y:S05]  /*0e60*/  @!P0 BRA `(.L_x_17325) ;  /* 0xfffffff400d88947 */ /* 0x000fea000383ffff */
.L_x_17300:
[----:B------:R-:W-:Y:S05]  /*0e70*/  BSYNC B1 ;  /* 0x0000000000017941 */ /* 0x000fea0003800000 */
.L_x_17299:
[----:B------:R-:W-:Y:S05]  /*0e80*/  BRA `(.L_x_17326) ;  /* 0x0000001400007947 */ /* 0x000fea0003800000 */
.L_x_17298:
        /* <DEDUP_REMOVED lines=16> */
[----:B------:R-:W0:Y:S01]  /*0f90*/  LDC.64 R8, c[0x0][0x218] ;  /* 0x00008600ff087b82 */ /* 0x000e220000000a00 */
[----:B------:R-:W-:Y:S01]  /*0fa0*/  BSSY B1, `(.L_x_17328) ;  /* 0x0000098000017945 */ /* 0x000fe20003800000 */
        /* <DEDUP_REMOVED lines=9> */
[----:B------:R-:W-:-:S07]  /*1040*/  IMAD.MOV.U32 R26, RZ, RZ, -0x1 ;  /* 0xffffffffff1a7424 */ /* 0x000fce00078e00ff */
.L_x_17353:
[----:B------:R-:W-:Y:S01]  /*1050*/  IADD3 R11, P0, R6, R0, RZ ;  /* 0x00000000060b7210 */ /* 0x000fe20007f1e0ff */
[----:B0-----:R-:W-:-:S03]  /*1060*/  IMAD.WIDE R12, R0, 0x2, R8 ;  /* 0x00000002000c7825 */ /* 0x001fc600078e0208 */
[----:B------:R-:W-:Y:S02]  /*1070*/  LEA.HI.X.SX32 R14, R0, R17, 0x1, P0 ;  /* 0x00000011000e7211 */ /* 0x000fe400000f0eff */
[C---:B------:R-:W-:Y:S01]  /*1080*/  LEA R10, P0, R11.reuse, UR8, 0x1 ;  /* 0x000000080b0a7c11 */ /* 0x040fe2000f8008ff */
[----:B------:R-:W2:Y:S03]  /*1090*/  LDG.E.U16.CONSTANT R12, desc[UR6][R12.64] ;  /* 0x000000060c0c7981 */ /* 0x000ea6000c1e9500 */
        /* <DEDUP_REMOVED lines=21> */
.L_x_17330:
[----:B------:R-:W-:Y:S01]  /*11f0*/  PRMT R10, R10, 0x5410, R11 ;  /* 0x000054100a0a7816 */ /* 0x000fe2000000000b */
[----:B------:R-:W-:-:S07]  /*1200*/  IMAD.MOV.U32 R3, RZ, RZ, R0 ;  /* 0x000000ffff037224 */ /* 0x000fce00078e0000 */
.L_x_17331:
[----:B------:R-:W-:Y:S05]  /*1210*/  BSYNC B2 ;  /* 0x0000000000027941 */ /* 0x000fea0003800000 */
.L_x_17329:
        /* <DEDUP_REMOVED lines=10> */
.L_x_17333:
[----:B------:R-:W-:Y:S01]  /*12c0*/  IMAD.MOV.U32 R12, RZ, RZ, R3 ;  /* 0x000000ffff0c7224 */ /* 0x000fe200078e0003 */
[----:B------:R-:W-:Y:S01]  /*12d0*/  PRMT R7, R7, 0x5410, R36 ;  /* 0x0000541007077816 */ /* 0x000fe20000000024 */
[----:B------:R-:W-:Y:S01]  /*12e0*/  IMAD.MOV.U32 R3, RZ, RZ, R2 ;  /* 0x000000ffff037224 */ /* 0x000fe200078e0002 */
[----:B------:R-:W-:-:S07]  /*12f0*/  PRMT R11, R11, 0x7610, R10 ;  /* 0x000076100b0b7816 */ /* 0x000fce000000000a */
.L_x_17334:
[----:B------:R-:W-:Y:S05]  /*1300*/  BSYNC B2 ;  /* 0x0000000000027941 */ /* 0x000fea0003800000 */
.L_x_17332:
        /* <DEDUP_REMOVED lines=11> */
.L_x_17336:
[----:B------:R-:W-:Y:S01]  /*13c0*/  PRMT R36, R34, 0x7632, R36 ;  /* 0x0000763222247816 */ /* 0x000fe20000000024 */
[----:B------:R-:W-:Y:S01]  /*13d0*/  IMAD.MOV.U32 R13, RZ, RZ, R12 ;  /* 0x000000ffff0d7224 */ /* 0x000fe200078e000c */
[----:B------:R-:W-:Y:S01]  /*13e0*/  PRMT R10, R10, 0x7610, R11 ;  /* 0x000076100a0a7816 */ /* 0x000fe2000000000b */
[----:B------:R-:W-:-:S07]  /*13f0*/  IMAD.MOV.U32 R2, RZ, RZ, R31 ;  /* 0x000000ffff027224 */ /* 0x000fce00078e001f */
.L_x_17337:
[----:B------:R-:W-:Y:S05]  /*1400*/  BSYNC B2 ;  /* 0x0000000000027941 */ /* 0x000fea0003800000 */
.L_x_17335:
        /* <DEDUP_REMOVED lines=11> */
.L_x_17339:
[----:B------:R-:W-:Y:S01]  /*14c0*/  PRMT R34, R34, 0x5410, R34 ;  /* 0x0000541022227816 */ /* 0x000fe20000000022 */
[----:B------:R-:W-:Y:S01]  /*14d0*/  IMAD.MOV.U32 R12, RZ, RZ, R13 ;  /* 0x000000ffff0c7224 */ /* 0x000fe200078e000d */
[----:B------:R-:W-:Y:S01]  /*14e0*/  PRMT R10, R10, 0x7632, R10 ;  /* 0x000076320a0a7816 */ /* 0x000fe2000000000a */
[----:B------:R-:W-:-:S07]  /*14f0*/  IMAD.MOV.U32 R31, RZ, RZ, R30 ;  /* 0x000000ffff1f7224 */ /* 0x000fce00078e001e */
.L_x_17340:
[----:B------:R-:W-:Y:S05]  /*1500*/  BSYNC B2 ;  /* 0x0000000000027941 */ /* 0x000fea0003800000 */
.L_x_17338:
        /* <DEDUP_REMOVED lines=11> */
.L_x_17342:
[----:B------:R-:W-:Y:S01]  /*15c0*/  PRMT R34, R33, 0x7632, R34 ;  /* 0x0000763221227816 */ /* 0x000fe20000000022 */
[----:B------:R-:W-:Y:S01]  /*15d0*/  IMAD.MOV.U32 R13, RZ, RZ, R12 ;  /* 0x000000ffff0d7224 */ /* 0x000fe200078e000c */
[----:B------:R-:W-:Y:S01]  /*15e0*/  PRMT R11, R10, 0x7610, R11 ;  /* 0x000076100a0b7816 */ /* 0x000fe2000000000b */
[----:B------:R-:W-:-:S07]  /*15f0*/  IMAD.MOV.U32 R30, RZ, RZ, R29 ;  /* 0x000000ffff1e7224 */ /* 0x000fce00078e001d */
.L_x_17343:
[----:B------:R-:W-:Y:S05]  /*1600*/  BSYNC B2 ;  /* 0x0000000000027941 */ /* 0x000fea0003800000 */
.L_x_17341:
        /* <DEDUP_REMOVED lines=11> */
.L_x_17345:
[----:B------:R-:W-:Y:S01]  /*16c0*/  PRMT R33, R33, 0x5410, R33 ;  /* 0x0000541021217816 */ /* 0x000fe20000000021 */
[----:B------:R-:W-:Y:S01]  /*16d0*/  IMAD.MOV.U32 R12, RZ, RZ, R13 ;  /* 0x000000ffff0c7224 */ /* 0x000fe200078e000d */
[----:B------:R-:W-:Y:S01]  /*16e0*/  PRMT R10, R10, 0x5410, R11 ;  /* 0x000054100a0a7816 */ /* 0x000fe2000000000b */
[----:B------:R-:W-:-:S07]  /*16f0*/  IMAD.MOV.U32 R29, RZ, RZ, R28 ;  /* 0x000000ffff1d7224 */ /* 0x000fce00078e001c */
.L_x_17346:
[----:B------:R-:W-:Y:S05]  /*1700*/  BSYNC B2 ;  /* 0x0000000000027941 */ /* 0x000fea0003800000 */
.L_x_17344:
        /* <DEDUP_REMOVED lines=11> */
.L_x_17348:
[----:B------:R-:W-:Y:S01]  /*17c0*/  PRMT R33, R32, 0x7610, R33 ;  /* 0x0000761020217816 */ /* 0x000fe20000000021 */
[----:B------:R-:W-:Y:S01]  /*17d0*/  IMAD.MOV.U32 R11, RZ, RZ, R12 ;  /* 0x000000ffff0b7224 */ /* 0x000fe200078e000c */
[----:B------:R-:W-:Y:S01]  /*17e0*/  PRMT R10, R10, 0x7632, R10 ;  /* 0x000076320a0a7816 */ /* 0x000fe2000000000a */
[----:B------:R-:W-:-:S07]  /*17f0*/  IMAD.MOV.U32 R28, RZ, RZ, R27 ;  /* 0x000000ffff1c7224 */ /* 0x000fce00078e001b */
.L_x_17349:
[----:B------:R-:W-:Y:S05]  /*1800*/  BSYNC B2 ;  /* 0x0000000000027941 */ /* 0x000fea0003800000 */
.L_x_17347:
        /* <DEDUP_REMOVED lines=9> */
.L_x_17351:
[----:B------:R-:W-:Y:S01]  /*18a0*/  PRMT R32, R7, 0x7610, R32 ;  /* 0x0000761007207816 */ /* 0x000fe20000000020 */
[----:B------:R-:W-:Y:S01]  /*18b0*/  IMAD.MOV.U32 R27, RZ, RZ, R26 ;  /* 0x000000ffff1b7224 */ /* 0x000fe200078e001a */
[----:B------:R-:W-:Y:S01]  /*18c0*/  PRMT R7, R10, 0x7610, R7 ;  /* 0x000076100a077816 */ /* 0x000fe20000000007 */
[----:B------:R-:W-:-:S07]  /*18d0*/  IMAD.MOV.U32 R26, RZ, RZ, R11 ;  /* 0x000000ffff1a7224 */ /* 0x000fce00078e000b */
.L_x_17352:
[----:B------:R-:W-:Y:S05]  /*18e0*/  BSYNC B2 ;  /* 0x0000000000027941 */ /* 0x000fea0003800000 */
.L_x_17350:
[----:B------:R-:W-:-:S05]  /*18f0*/  VIADD R0, R0, 0x100 ;  /* 0x0000010000007836 */ /* 0x000fca0000000000 */
[----:B------:R-:W-:-:S13]  /*1900*/  ISETP.GE.AND P0, PT, R0, R15, PT ;  /* 0x0000000f0000720c */ /* 0x000fda0003f06270 */
[----:B------:R-:W-:Y:S05]  /*1910*/  @!P0 BRA `(.L_x_17353) ;  /* 0xfffffff400cc8947 */ /* 0x000fea000383ffff */
[----:B------:R-:W-:Y:S05]  /*1920*/  BSYNC B1 ;  /* 0x0000000000017941 */ /* 0x000fea0003800000 */
.L_x_17328:
[----:B------:R-:W-:Y:S05]  /*1930*/  BRA `(.L_x_17326) ;  /* 0x0000000800547947 */ /* 0x000fea0003800000 */
.L_x_17327:
        /* <DEDUP_REMOVED lines=9> */
[----:B------:R-:W-:-:S07]  /*19d0*/  IMAD.MOV.U32 R5, RZ, RZ, RZ ;  /* 0x000000ffff057224 */ /* 0x000fce00078e00ff */
.L_x_17378:
        /* <DEDUP_REMOVED lines=24> */
.L_x_17355:
[----:B------:R-:W-:Y:S01]  /*1b60*/  PRMT R8, R8, 0x5410, R9 ;  /* 0x0000541008087816 */ /* 0x000fe20000000009 */
[----:B------:R-:W-:-:S07]  /*1b70*/  IMAD.MOV.U32 R3, RZ, RZ, R0 ;  /* 0x000000ffff037224 */ /* 0x000fce00078e0000 */
.L_x_17356:
[----:B------:R-:W-:Y:S05]  /*1b80*/  BSYNC B1 ;  /* 0x0000000000017941 */ /* 0x000fea0003800000 */
.L_x_17354:
        /* <DEDUP_REMOVED lines=10> */
.L_x_17358:
[----:B------:R-:W-:Y:S01]  /*1c30*/  IMAD.MOV.U32 R10, RZ, RZ, R3 ;  /* 0x000000ffff0a7224 */ /* 0x000fe200078e0003 */
[----:B------:R-:W-:Y:S01]  /*1c40*/  PRMT R7, R7, 0x5410, R36 ;  /* 0x0000541007077816 */ /* 0x000fe20000000024 */
[----:B------:R-:W-:Y:S01]  /*1c50*/  IMAD.MOV.U32 R3, RZ, RZ, R2 ;  /* 0x000000ffff037224 */ /* 0x000fe200078e0002 */
[----:B------:R-:W-:-:S07]  /*1c60*/  PRMT R9, R9, 0x7610, R8 ;  /* 0x0000761009097816 */ /* 0x000fce0000000008 */
.L_x_17359:
[----:B------:R-:W-:Y:S05]  /*1c70*/  BSYNC B1 ;  /* 0x0000000000017941 */ /* 0x000fea0003800000 */
.L_x_17357:
        /* <DEDUP_REMOVED lines=11> */
.L_x_17361:
[----:B------:R-:W-:Y:S01]  /*1d30*/  PRMT R36, R34, 0x7632, R36 ;  /* 0x0000763222247816 */ /* 0x000fe20000000024 */
[----:B------:R-:W-:Y:S01]  /*1d40*/  IMAD.MOV.U32 R11, RZ, RZ, R10 ;  /* 0x000000ffff0b7224 */ /* 0x000fe200078e000a */
[----:B------:R-:W-:Y:S01]  /*1d50*/  PRMT R8, R8, 0x7610, R9 ;  /* 0x0000761008087816 */ /* 0x000fe20000000009 */
[----:B------:R-:W-:-:S07]  /*1d60*/  IMAD.MOV.U32 R2, RZ, RZ, R31 ;  /* 0x000000ffff027224 */ /* 0x000fce00078e001f */
.L_x_17362:
[----:B------:R-:W-:Y:S05]  /*1d70*/  BSYNC B1 ;  /* 0x0000000000017941 */ /* 0x000fea0003800000 */
.L_x_17360:
        /* <DEDUP_REMOVED lines=11> */
.L_x_17364:
[----:B------:R-:W-:Y:S01]  /*1e30*/  PRMT R34, R34, 0x5410, R34 ;  /* 0x0000541022227816 */ /* 0x000fe20000000022 */
[----:B------:R-:W-:Y:S01]  /*1e40*/  IMAD.MOV.U32 R10, RZ, RZ, R11 ;  /* 0x000000ffff0a7224 */ /* 0x000fe200078e000b */
[----:B------:R-:W-:Y:S01]  /*1e50*/  PRMT R8, R8, 0x7632, R8 ;  /* 0x0000763208087816 */ /* 0x000fe20000000008 */
[----:B------:R-:W-:-:S07]  /*1e60*/  IMAD.MOV.U32 R31, RZ, RZ, R30 ;  /* 0x000000ffff1f7224 */ /* 0x000fce00078e001e */
.L_x_17365:
[----:B------:R-:W-:Y:S05]  /*1e70*/  BSYNC B1 ;  /* 0x0000000000017941 */ /* 0x000fea0003800000 */
.L_x_17363:
        /* <DEDUP_REMOVED lines=11> */
.L_x_17367:
[----:B------:R-:W-:Y:S01]  /*1f30*/  PRMT R34, R33, 0x7632, R34 ;  /* 0x0000763221227816 */ /* 0x000fe20000000022 */
[----:B------:R-:W-:Y:S01]  /*1f40*/  IMAD.MOV.U32 R11, RZ, RZ, R10 ;  /* 0x000000ffff0b7224 */ /* 0x000fe200078e000a */
[----:B------:R-:W-:Y:S01]  /*1f50*/  PRMT R9, R8, 0x7610, R9 ;  /* 0x0000761008097816 */ /* 0x000fe20000000009 */
[----:B------:R-:W-:-:S07]  /*1f60*/  IMAD.MOV.U32 R30, RZ, RZ, R29 ;  /* 0x000000ffff1e7224 */ /* 0x000fce00078e001d */
.L_x_17368:
[----:B------:R-:W-:Y:S05]  /*1f70*/  BSYNC B1 ;  /* 0x0000000000017941 */ /* 0x000fea0003800000 */
.L_x_17366:
        /* <DEDUP_REMOVED lines=11> */
.L_x_17370:
[----:B------:R-:W-:Y:S01]  /*2030*/  PRMT R33, R33, 0x5410, R33 ;  /* 0x0000541021217816 */ /* 0x000fe20000000021 */
[----:B------:R-:W-:Y:S01]  /*2040*/  IMAD.MOV.U32 R10, RZ, RZ, R11 ;  /* 0x000000ffff0a7224 */ /* 0x000fe200078e000b */
[----:B------:R-:W-:Y:S01]  /*2050*/  PRMT R8, R8, 0x5410, R9 ;  /* 0x0000541008087816 */ /* 0x000fe20000000009 */
[----:B------:R-:W-:-:S07]  /*2060*/  IMAD.MOV.U32 R29, RZ, RZ, R28 ;  /* 0x000000ffff1d7224 */ /* 0x000fce00078e001c */
.L_x_17371:
[----:B------:R-:W-:Y:S05]  /*2070*/  BSYNC B1 ;  /* 0x0000000000017941 */ /* 0x000fea0003800000 */
.L_x_17369:
        /* <DEDUP_REMOVED lines=11> */
.L_x_17373:
[----:B------:R-:W-:Y:S01]  /*2130*/  PRMT R33, R32, 0x7610, R33 ;  /* 0x0000761020217816 */ /* 0x000fe20000000021 */
[----:B------:R-:W-:Y:S01]  /*2140*/  IMAD.MOV.U32 R9, RZ, RZ, R10 ;  /* 0x000000ffff097224 */ /* 0x000fe200078e000a */
[----:B------:R-:W-:Y:S01]  /*2150*/  PRMT R8, R8, 0x7632, R8 ;  /* 0x0000763208087816 */ /* 0x000fe20000000008 */
[----:B------:R-:W-:-:S07]  /*2160*/  IMAD.MOV.U32 R28, RZ, RZ, R27 ;  /* 0x000000ffff1c7224 */ /* 0x000fce00078e001b */
.L_x_17374:
[----:B------:R-:W-:Y:S05]  /*2170*/  BSYNC B1 ;  /* 0x0000000000017941 */ /* 0x000fea0003800000 */
.L_x_17372:
        /* <DEDUP_REMOVED lines=9> */
.L_x_17376:
[----:B------:R-:W-:Y:S01]  /*2210*/  PRMT R32, R7, 0x7610, R32 ;  /* 0x0000761007207816 */ /* 0x000fe20000000020 */
[----:B------:R-:W-:Y:S01]  /*2220*/  IMAD.MOV.U32 R27, RZ, RZ, R26 ;  /* 0x000000ffff1b7224 */ /* 0x000fe200078e001a */
[----:B------:R-:W-:Y:S01]  /*2230*/  PRMT R7, R8, 0x7610, R7 ;  /* 0x0000761008077816 */ /* 0x000fe20000000007 */
[----:B------:R-:W-:-:S07]  /*2240*/  IMAD.MOV.U32 R26, RZ, RZ, R9 ;  /* 0x000000ffff1a7224 */ /* 0x000fce00078e0009 */
.L_x_17377:
[----:B------:R-:W-:Y:S05]  /*2250*/  BSYNC B1 ;  /* 0x0000000000017941 */ /* 0x000fea0003800000 */
.L_x_17375:
[----:B------:R-:W-:-:S05]  /*2260*/  VIADD R0, R0, 0x100 ;  /* 0x0000010000007836 */ /* 0x000fca0000000000 */
[----:B------:R-:W-:-:S13]  /*2270*/  ISETP.GE.AND P0, PT, R0, R15, PT ;  /* 0x0000000f0000720c */ /* 0x000fda0003f06270 */
[----:B------:R-:W-:Y:S05]  /*2280*/  @!P0 BRA `(.L_x_17378) ;  /* 0xfffffff400d48947 */ /* 0x000fea000383ffff */
.L_x_17326:
[----:B------:R-:W-:Y:S05]  /*2290*/  BSYNC B0 ;  /* 0x0000000000007941 */ /* 0x000fea0003800000 */
.L_x_17297:
[----:B------:R-:W0:Y:S01]  /*22a0*/  S2R R15, SR_LANEID ;  /* 0x00000000000f7919 */ /* 0x000e220000000000 */
[----:B------:R-:W-:Y:S01]  /*22b0*/  PRMT R0, R7, 0x5410, R32 ;  /* 0x0000541007007816 */ /* 0x000fe20000000020 */
[----:B------:R-:W-:Y:S01]  /*22c0*/  BSSY B0, `(.L_x_17379) ;  /* 0x000035c000007945 */ /* 0x000fe20003800000 */
[----:B------:R-:W-:Y:S01]  /*22d0*/  PRMT R36, R36, 0x7610, R7 ;  /* 0x0000761024247816 */ /* 0x000fe20000000007 */
[----:B------:R1:W2:Y:S04]  /*22e0*/  SHFL.DOWN PT, R19, R4, 0x1, 0x1f ;  /* 0x08201f0004137f89 */ /* 0x0002a800000e0000 */
[----:B------:R1:W3:Y:S04]  /*22f0*/  SHFL.DOWN PT, R13, R5, 0x1, 0x1f ;  /* 0x08201f00050d7f89 */ /* 0x0002e800000e0000 */
[----:B------:R1:W4:Y:S04]  /*2300*/  SHFL.DOWN PT, R17, R26, 0x1, 0x1f ;  /* 0x08201f001a117f89 */ /* 0x00032800000e0000 */
[----:B------:R1:W1:Y:S04]  /*2310*/  SHFL.DOWN PT, R11, R27, 0x1, 0x1f ;  /* 0x08201f001b0b7f89 */ /* 0x00026800000e0000 */
[----:B------:R0:W1:Y:S04]  /*2320*/  SHFL.DOWN PT, R9, R28, 0x1, 0x1f ;  /* 0x08201f001c097f89 */ /* 0x00006800000e0000 */
[----:B------:R0:W1:Y:S04]  /*2330*/  SHFL.DOWN PT, R24, R29, 0x1, 0x1f ;  /* 0x08201f001d187f89 */ /* 0x00006800000e0000 */
[----:B------:R1:W1:Y:S01]  /*2340*/  SHFL.DOWN PT, R22, R30, 0x1, 0x1f ;  /* 0x08201f001e167f89 */ /* 0x00026200000e0000 */
[----:B0-----:R-:W-:-:S03]  /*2350*/  ISETP.GT.AND P0, PT, R15, 0x1e, PT ;  /* 0x0000001e0f00780c */ /* 0x001fc60003f04270 */
[----:B------:R0:W0:Y:S04]  /*2360*/  SHFL.DOWN PT, R20, R31, 0x1, 0x1f ;  /* 0x08201f001f147f89 */ /* 0x00002800000e0000 */
[----:B------:R0:W0:Y:S04]  /*2370*/  SHFL.DOWN PT, R18, R2, 0x1, 0x1f ;  /* 0x08201f0002127f89 */ /* 0x00002800000e0000 */
[----:B------:R0:W0:Y:S04]  /*2380*/  SHFL.DOWN PT, R16, R3, 0x1, 0x1f ;  /* 0x08201f0003107f89 */ /* 0x00002800000e0000 */
[----:B------:R0:W0:Y:S04]  /*2390*/  SHFL.DOWN PT, R14, R0, 0x1, 0x1f ;  /* 0x08201f00000e7f89 */ /* 0x00002800000e0000 */
[----:B------:R0:W0:Y:S04]  /*23a0*/  SHFL.DOWN PT, R12, R33, 0x1, 0x1f ;  /* 0x08201f00210c7f89 */ /* 0x00002800000e0000 */
        /* <DEDUP_REMOVED lines=28> */
.L_x_17382:
[----:B------:R-:W-:Y:S01]  /*2570*/  IMAD.MOV.U32 R4, RZ, RZ, R3 ;  /* 0x000000ffff047224 */ /* 0x000fe200078e0003 */
[C---:B------:R-:W-:Y:S01]  /*2580*/  PRMT R17, R7.reuse, 0x7632, R17 ;  /* 0x0000763207117816 */ /* 0x040fe20000000011 */
[----:B------:R-:W-:Y:S01]  /*2590*/  IMAD.MOV.U32 R3, RZ, RZ, R2 ;  /* 0x000000ffff037224 */ /* 0x000fe200078e0002 */
[----:B------:R-:W-:-:S07]  /*25a0*/  PRMT R7, R7, 0x5410, R36 ;  /* 0x0000541007077816 */ /* 0x000fce0000000024 */
.L_x_17383:
[----:B------:R-:W-:Y:S05]  /*25b0*/  BSYNC B1 ;  /* 0x0000000000017941 */ /* 0x000fea0003800000 */
.L_x_17381:
        /* <DEDUP_REMOVED lines=9> */
.L_x_17385:
[----:B------:R-:W-:Y:S01]  /*2650*/  IMAD.MOV.U32 R19, RZ, RZ, R4 ;  /* 0x000000ffff137224 */ /* 0x000fe200078e0004 */
[----:B------:R-:W-:Y:S01]  /*2660*/  PRMT R2, R2, 0x5410, R17 ;  /* 0x0000541002027816 */ /* 0x000fe20000000011 */
[----:B------:R-:W-:Y:S01]  /*2670*/  IMAD.MOV.U32 R4, RZ, RZ, R31 ;  /* 0x000000ffff047224 */ /* 0x000fe200078e001f */
[----:B------:R-:W-:-:S07]  /*2680*/  PRMT R17, R34, 0x7632, R17 ;  /* 0x0000763222117816 */ /* 0x000fce0000000011 */
.L_x_17386:
[----:B------:R-:W-:Y:S05]  /*2690*/  BSYNC B1 ;  /* 0x0000000000017941 */ /* 0x000fea0003800000 */
.L_x_17384:
        /* <DEDUP_REMOVED lines=9> */
.L_x_17388:
[----:B------:R-:W-:Y:S01]  /*2730*/  IMAD.MOV.U32 R36, RZ, RZ, R19 ;  /* 0x000000ffff247224 */ /* 0x000fe200078e0013 */
[----:B------:R-:W-:Y:S01]  /*2740*/  PRMT R2, R2, 0x5432, R34 ;  /* 0x0000543202027816 */ /* 0x000fe20000000022 */
[----:B------:R-:W-:-:S07]  /*2750*/  IMAD.MOV.U32 R19, RZ, RZ, R30 ;  /* 0x000000ffff137224 */ /* 0x000fce00078e001e */
.L_x_17389:
[----:B------:R-:W-:Y:S05]  /*2760*/  BSYNC B1 ;  /* 0x0000000000017941 */ /* 0x000fea0003800000 */
.L_x_17387:
        /* <DEDUP_REMOVED lines=9> */
.L_x_17391:
[----:B------:R-:W-:Y:S01]  /*2800*/  IMAD.MOV.U32 R21, RZ, RZ, R36 ;  /* 0x000000ffff157224 */ /* 0x000fe200078e0024 */
[----:B------:R-:W-:Y:S01]  /*2810*/  PRMT R23, R2, 0x7610, R23 ;  /* 0x0000761002177816 */ /* 0x000fe20000000017 */
[----:B------:R-:W-:Y:S01]  /*2820*/  IMAD.MOV.U32 R36, RZ, RZ, R29 ;  /* 0x000000ffff247224 */ /* 0x000fe200078e001d */
[----:B------:R-:W-:-:S07]  /*2830*/  PRMT R2, R33, 0x7632, R2 ;  /* 0x0000763221027816 */ /* 0x000fce0000000002 */
.L_x_17392:
[----:B------:R-:W-:Y:S05]  /*2840*/  BSYNC B1 ;  /* 0x0000000000017941 */ /* 0x000fea0003800000 */
.L_x_17390:
        /* <DEDUP_REMOVED lines=9> */
.L_x_17394:
[----:B------:R-:W-:Y:S01]  /*28e0*/  IMAD.MOV.U32 R30, RZ, RZ, R21 ;  /* 0x000000ffff1e7224 */ /* 0x000fe200078e0015 */
[--C-:B------:R-:W-:Y:S01]  /*28f0*/  PRMT R17, R17, 0x5410, R23.reuse ;  /* 0x0000541011117816 */ /* 0x100fe20000000017 */
[----:B------:R-:W-:Y:S01]  /*2900*/  IMAD.MOV.U32 R21, RZ, RZ, R28 ;  /* 0x000000ffff157224 */ /* 0x000fe200078e001c */
[----:B------:R-:W-:-:S07]  /*2910*/  PRMT R23, R33, 0x7610, R23 ;  /* 0x0000761021177816 */ /* 0x000fce0000000017 */
.L_x_17395:
[----:B------:R-:W-:Y:S05]  /*2920*/  BSYNC B1 ;  /* 0x0000000000017941 */ /* 0x000fea0003800000 */
.L_x_17393:
        /* <DEDUP_REMOVED lines=9> */
.L_x_17397:
[----:B------:R-:W-:Y:S01]  /*29c0*/  IMAD.MOV.U32 R25, RZ, RZ, R30 ;  /* 0x000000ffff197224 */ /* 0x000fe200078e001e */
[C---:B------:R-:W-:Y:S01]  /*29d0*/  PRMT R28, R17.reuse, 0x7632, R28 ;  /* 0x00007632111c7816 */ /* 0x040fe2000000001c */
[----:B------:R-:W-:Y:S01]  /*29e0*/  IMAD.MOV.U32 R30, RZ, RZ, R27 ;  /* 0x000000ffff1e7224 */ /* 0x000fe200078e001b */
[----:B------:R-:W-:-:S07]  /*29f0*/  PRMT R17, R17, 0x5410, R32 ;  /* 0x0000541011117816 */ /* 0x000fce0000000020 */
.L_x_17398:
[----:B------:R-:W-:Y:S05]  /*2a00*/  BSYNC B1 ;  /* 0x0000000000017941 */ /* 0x000fea0003800000 */
.L_x_17396:
        /* <DEDUP_REMOVED lines=9> */
.L_x_17400:
[----:B------:R-:W-:Y:S01]  /*2aa0*/  IMAD.MOV.U32 R27, RZ, RZ, R25 ;  /* 0x000000ffff1b7224 */ /* 0x000fe200078e0019 */
[----:B------:R-:W-:Y:S01]  /*2ab0*/  PRMT R23, R23, 0x5410, R28 ;  /* 0x0000541017177816 */ /* 0x000fe2000000001c */
[----:B------:R-:W-:Y:S01]  /*2ac0*/  IMAD.MOV.U32 R25, RZ, RZ, R26 ;  /* 0x000000ffff197224 */ /* 0x000fe200078e001a */
[----:B------:R-:W-:-:S07]  /*2ad0*/  PRMT R28, R7, 0x7610, R28 ;  /* 0x00007610071c7816 */ /* 0x000fce000000001c */
.L_x_17401:
[----:B------:R-:W-:Y:S05]  /*2ae0*/  BSYNC B1 ;  /* 0x0000000000017941 */ /* 0x000fea0003800000 */
.L_x_17399:
        /* <DEDUP_REMOVED lines=16> */
.L_x_17403:
[----:B------:R-:W-:Y:S01]  /*2bf0*/  IMAD.MOV.U32 R14, RZ, RZ, R3 ;  /* 0x000000ffff0e7224 */ /* 0x000fe200078e0003 */
[----:B------:R-:W-:Y:S01]  /*2c00*/  PRMT R7, R7, 0x5432, R17 ;  /* 0x0000543207077816 */ /* 0x000fe20000000011 */
[----:B------:R-:W-:-:S07]  /*2c10*/  IMAD.MOV.U32 R3, RZ, RZ, R4 ;  /* 0x000000ffff037224 */ /* 0x000fce00078e0004 */
.L_x_17404:
[----:B------:R-:W-:Y:S05]  /*2c20*/  BSYNC B1 ;  /* 0x0000000000017941 */ /* 0x000fea0003800000 */
.L_x_17402:
        /* <DEDUP_REMOVED lines=9> */
.L_x_17406:
[----:B------:R-:W-:Y:S01]  /*2cc0*/  IMAD.MOV.U32 R11, RZ, RZ, R14 ;  /* 0x000000ffff0b7224 */ /* 0x000fe200078e000e */
[----:B------:R-:W-:Y:S01]  /*2cd0*/  PRMT R4, R4, 0x5410, R7 ;  /* 0x0000541004047816 */ /* 0x000fe20000000007 */
[----:B------:R-:W-:Y:S01]  /*2ce0*/  IMAD.MOV.U32 R14, RZ, RZ, R19 ;  /* 0x000000ffff0e7224 */ /* 0x000fe200078e0013 */
[----:B------:R-:W-:-:S07]  /*2cf0*/  PRMT R7, R2, 0x7632, R7 ;  /* 0x0000763202077816 */ /* 0x000fce0000000007 */
.L_x_17407:
[----:B------:R-:W-:Y:S05]  /*2d00*/  BSYNC B1 ;  /* 0x0000000000017941 */ /* 0x000fea0003800000 */
.L_x_17405:
        /* <DEDUP_REMOVED lines=9> */
.L_x_17409:
[----:B------:R-:W-:Y:S01]  /*2da0*/  IMAD.MOV.U32 R26, RZ, RZ, R11 ;  /* 0x000000ffff1a7224 */ /* 0x000fe200078e000b */
[----:B------:R-:W-:Y:S01]  /*2db0*/  PRMT R4, R4, 0x5432, R2 ;  /* 0x0000543204047816 */ /* 0x000fe20000000002 */
[----:B------:R-:W-:-:S07]  /*2dc0*/  IMAD.MOV.U32 R11, RZ, RZ, R36 ;  /* 0x000000ffff0b7224 */ /* 0x000fce00078e0024 */
.L_x_17410:
[----:B------:R-:W-:Y:S05]  /*2dd0*/  BSYNC B1 ;  /* 0x0000000000017941 */ /* 0x000fea0003800000 */
.L_x_17408:
        /* <DEDUP_REMOVED lines=9> */
.L_x_17412:
[----:B------:R-:W-:Y:S01]  /*2e70*/  IMAD.MOV.U32 R19, RZ, RZ, R26 ;  /* 0x000000ffff137224 */ /* 0x000fe200078e001a */
[----:B------:R-:W-:Y:S01]  /*2e80*/  PRMT R2, R4, 0x7610, R2 ;  /* 0x0000761004027816 */ /* 0x000fe20000000002 */
[----:B------:R-:W-:Y:S01]  /*2e90*/  IMAD.MOV.U32 R26, RZ, RZ, R21 ;  /* 0x000000ffff1a7224 */ /* 0x000fe200078e0015 */
[----:B------:R-:W-:-:S07]  /*2ea0*/  PRMT R4, R23, 0x7610, R4 ;  /* 0x0000761017047816 */ /* 0x000fce0000000004 */
.L_x_17413:
[----:B------:R-:W-:Y:S05]  /*2eb0*/  BSYNC B1 ;  /* 0x0000000000017941 */ /* 0x000fea0003800000 */
.L_x_17411:
        /* <DEDUP_REMOVED lines=9> */
.L_x_17415:
[----:B------:R-:W-:Y:S01]  /*2f50*/  IMAD.MOV.U32 R32, RZ, RZ, R19 ;  /* 0x000000ffff207224 */ /* 0x000fe200078e0013 */
[----:B------:R-:W-:Y:S01]  /*2f60*/  PRMT R2, R17, 0x5432, R2 ;  /* 0x0000543211027816 */ /* 0x000fe20000000002 */
[----:B------:R-:W-:-:S07]  /*2f70*/  IMAD.MOV.U32 R19, RZ, RZ, R30 ;  /* 0x000000ffff137224 */ /* 0x000fce00078e001e */
.L_x_17416:
[----:B------:R-:W-:Y:S05]  /*2f80*/  BSYNC B1 ;  /* 0x0000000000017941 */ /* 0x000fea0003800000 */
.L_x_17414:
        /* <DEDUP_REMOVED lines=9> */
.L_x_17418:
[----:B------:R-:W-:Y:S01]  /*3020*/  IMAD.MOV.U32 R30, RZ, RZ, R32 ;  /* 0x000000ffff1e7224 */ /* 0x000fe200078e0020 */
[C---:B------:R-:W-:Y:S01]  /*3030*/  PRMT R17, R2.reuse, 0x7632, R17 ;  /* 0x0000763202117816 */ /* 0x040fe20000000011 */
[----:B------:R-:W-:Y:S01]  /*3040*/  IMAD.MOV.U32 R32, RZ, RZ, R25 ;  /* 0x000000ffff207224 */ /* 0x000fe200078e0019 */
[----:B------:R-:W-:-:S07]  /*3050*/  PRMT R2, R2, 0x5410, R28 ;  /* 0x0000541002027816 */ /* 0x000fce000000001c */
.L_x_17419:
[----:B------:R-:W-:Y:S05]  /*3060*/  BSYNC B1 ;  /* 0x0000000000017941 */ /* 0x000fea0003800000 */
.L_x_17417:
        /* <DEDUP_REMOVED lines=9> */
.L_x_17421:
[----:B------:R-:W-:Y:S01]  /*3100*/  IMAD.MOV.U32 R21, RZ, RZ, R30 ;  /* 0x000000ffff157224 */ /* 0x000fe200078e001e */
[----:B------:R-:W-:Y:S01]  /*3110*/  PRMT R17, R23, 0x5432, R17 ;  /* 0x0000543217117816 */ /* 0x000fe20000000011 */
[----:B------:R-:W-:-:S07]  /*3120*/  IMAD.MOV.U32 R30, RZ, RZ, R27 ;  /* 0x000000ffff1e7224 */ /* 0x000fce00078e001b */
.L_x_17422:
[----:B------:R-:W-:Y:S05]  /*3130*/  BSYNC B1 ;  /* 0x0000000000017941 */ /* 0x000fea0003800000 */
.L_x_17420:
        /* <DEDUP_REMOVED lines=16> */
.L_x_17424:
[----:B------:R-:W-:Y:S01]  /*3240*/  IMAD.MOV.U32 R28, RZ, RZ, R3 ;  /* 0x000000ffff1c7224 */ /* 0x000fe200078e0003 */
[C---:B------:R-:W-:Y:S01]  /*3250*/  PRMT R9, R7.reuse, 0x7632, R9 ;  /* 0x0000763207097816 */ /* 0x040fe20000000009 */
[----:B------:R-:W-:Y:S01]  /*3260*/  IMAD.MOV.U32 R3, RZ, RZ, R14 ;  /* 0x000000ffff037224 */ /* 0x000fe200078e000e */
[----:B------:R-:W-:-:S07]  /*3270*/  PRMT R7, R7, 0x5410, R7 ;  /* 0x0000541007077816 */ /* 0x000fce0000000007 */
.L_x_17425:
[----:B------:R-:W-:Y:S05]  /*3280*/  BSYNC B1 ;  /* 0x0000000000017941 */ /* 0x000fea0003800000 */
.L_x_17423:
        /* <DEDUP_REMOVED lines=9> */
.L_x_17427:
[----:B------:R-:W-:Y:S01]  /*3320*/  IMAD.MOV.U32 R23, RZ, RZ, R28 ;  /* 0x000000ffff177224 */ /* 0x000fe200078e001c */
[----:B------:R-:W-:Y:S01]  /*3330*/  PRMT R9, R4, 0x5432, R9 ;  /* 0x0000543204097816 */ /* 0x000fe20000000009 */
[----:B------:R-:W-:-:S07]  /*3340*/  IMAD.MOV.U32 R28, RZ, RZ, R11 ;  /* 0x000000ffff1c7224 */ /* 0x000fce00078e000b */
.L_x_17428:
[----:B------:R-:W-:Y:S05]  /*3350*/  BSYNC B1 ;  /* 0x0000000000017941 */ /* 0x000fea0003800000 */
.L_x_17426:
        /* <DEDUP_REMOVED lines=9> */
.L_x_17430:
[----:B------:R-:W-:Y:S01]  /*33f0*/  PRMT R4, R4, 0x7610, R9 ;  /* 0x0000761004047816 */ /* 0x000fe20000000009 */
[----:B------:R-:W-:Y:S02]  /*3400*/  IMAD.MOV.U32 R14, RZ, RZ, R23 ;  /* 0x000000ffff0e7224 */ /* 0x000fe400078e0017 */
[----:B------:R-:W-:Y:S01]  /*3410*/  IMAD.MOV.U32 R23, RZ, RZ, R26 ;  /* 0x000000ffff177224 */ /* 0x000fe200078e001a */
[----:B------:R-:W-:-:S07]  /*3420*/  PRMT R9, R9, 0x5410, R4 ;  /* 0x0000541009097816 */ /* 0x000fce0000000004 */
.L_x_17431:
[----:B------:R-:W-:Y:S05]  /*3430*/  BSYNC B1 ;  /* 0x0000000000017941 */ /* 0x000fea0003800000 */
.L_x_17429:
        /* <DEDUP_REMOVED lines=9> */
.L_x_17433:
[----:B------:R-:W-:Y:S01]  /*34d0*/  IMAD.MOV.U32 R11, RZ, RZ, R14 ;  /* 0x000000ffff0b7224 */ /* 0x000fe200078e000e */
[----:B------:R-:W-:Y:S01]  /*34e0*/  PRMT R25, R25, 0x7610, R4 ;  /* 0x0000761019197816 */ /* 0x000fe20000000004 */
[----:B------:R-:W-:Y:S01]  /*34f0*/  IMAD.MOV.U32 R14, RZ, RZ, R19 ;  /* 0x000000ffff0e7224 */ /* 0x000fe200078e0013 */
[----:B------:R-:W-:-:S07]  /*3500*/  PRMT R4, R4, 0x5410, R2 ;  /* 0x0000541004047816 */ /* 0x000fce0000000002 */
.L_x_17434:
[----:B------:R-:W-:Y:S05]  /*3510*/  BSYNC B1 ;  /* 0x0000000000017941 */ /* 0x000fea0003800000 */
.L_x_17432:
        /* <DEDUP_REMOVED lines=9> */
.L_x_17436:
[C---:B------:R-:W-:Y:S01]  /*35b0*/  PRMT R2, R25.reuse, 0x7632, R2 ;  /* 0x0000763219027816 */ /* 0x040fe20000000002 */
[----:B------:R-:W-:Y:S02]  /*35c0*/  IMAD.MOV.U32 R19, RZ, RZ, R11 ;  /* 0x000000ffff137224 */ /* 0x000fe400078e000b */
[----:B------:R-:W-:Y:S01]  /*35d0*/  IMAD.MOV.U32 R11, RZ, RZ, R32 ;  /* 0x000000ffff0b7224 */ /* 0x000fe200078e0020 */
[----:B------:R-:W-:-:S07]  /*35e0*/  PRMT R25, R25, 0x7610, R2 ;  /* 0x0000761019197816 */ /* 0x000fce0000000002 */
.L_x_17437:
[----:B------:R-:W-:Y:S05]  /*35f0*/  BSYNC B1 ;  /* 0x0000000000017941 */ /* 0x000fea0003800000 */
.L_x_17435:
        /* <DEDUP_REMOVED lines=9> */
.L_x_17439:
[----:B------:R-:W-:Y:S01]  /*3690*/  IMAD.MOV.U32 R26, RZ, RZ, R19 ;  /* 0x000000ffff1a7224 */ /* 0x000fe200078e0013 */
[----:B------:R-:W-:Y:S01]  /*36a0*/  PRMT R4, R2, 0x7610, R4 ;  /* 0x0000761002047816 */ /* 0x000fe20000000004 */
[----:B------:R-:W-:Y:S01]  /*36b0*/  IMAD.MOV.U32 R19, RZ, RZ, R30 ;  /* 0x000000ffff137224 */ /* 0x000fe200078e001e */
[----:B------:R-:W-:-:S07]  /*36c0*/  PRMT R2, R17, 0x7610, R2 ;  /* 0x0000761011027816 */ /* 0x000fce0000000002 */
.L_x_17440:
[----:B------:R-:W-:Y:S05]  /*36d0*/  BSYNC B1 ;  /* 0x0000000000017941 */ /* 0x000fea0003800000 */
.L_x_17438:
        /* <DEDUP_REMOVED lines=9> */
.L_x_17442:
[----:B------:R-:W-:Y:S01]  /*3770*/  IMAD.MOV.U32 R27, RZ, RZ, R26 ;  /* 0x000000ffff1b7224 */ /* 0x000fe200078e001a */
[--C-:B------:R-:W-:Y:S01]  /*3780*/  PRMT R2, R2, 0x5410, R4.reuse ;  /* 0x0000541002027816 */ /* 0x100fe20000000004 */
[----:B------:R-:W-:Y:S01]  /*3790*/  IMAD.MOV.U32 R26, RZ, RZ, R21 ;  /* 0x000000ffff1a7224 */ /* 0x000fe200078e0015 */
[----:B------:R-:W-:-:S07]  /*37a0*/  PRMT R4, R17, 0x7632, R4 ;  /* 0x0000763211047816 */ /* 0x000fce0000000004 */
.L_x_17443:
[----:B------:R-:W-:Y:S05]  /*37b0*/  BSYNC B1 ;  /* 0x0000000000017941 */ /* 0x000fea0003800000 */
.L_x_17441:
        /* <DEDUP_REMOVED lines=16> */
.L_x_17445:
[----:B------:R-:W-:Y:S01]  /*38c0*/  IMAD.MOV.U32 R12, RZ, RZ, R3 ;  /* 0x000000ffff0c7224 */ /* 0x000fe200078e0003 */
[----:B------:R-:W-:Y:S01]  /*38d0*/  PRMT R7, R7, 0x5432, R9 ;  /* 0x0000543207077816 */ /* 0x000fe20000000009 */
[----:B------:R-:W-:-:S07]  /*38e0*/  IMAD.MOV.U32 R3, RZ, RZ, R28 ;  /* 0x000000ffff037224 */ /* 0x000fce00078e001c */
.L_x_17446:
[----:B------:R-:W-:Y:S05]  /*38f0*/  BSYNC B1 ;  /* 0x0000000000017941 */ /* 0x000fea0003800000 */
.L_x_17444:
        /* <DEDUP_REMOVED lines=9> */
.L_x_17448:
[----:B------:R-:W-:Y:S01]  /*3990*/  IMAD.MOV.U32 R17, RZ, RZ, R12 ;  /* 0x000000ffff117224 */ /* 0x000fe200078e000c */
[----:B------:R-:W-:Y:S01]  /*39a0*/  PRMT R21, R21, 0x5410, R7 ;  /* 0x0000541015157816 */ /* 0x000fe20000000007 */
[----:B------:R-:W-:Y:S01]  /*39b0*/  IMAD.MOV.U32 R12, RZ, RZ, R23 ;  /* 0x000000ffff0c7224 */ /* 0x000fe200078e0017 */
[----:B------:R-:W-:-:S07]  /*39c0*/  PRMT R7, R9, 0x7632, R7 ;  /* 0x0000763209077816 */ /* 0x000fce0000000007 */
.L_x_17449:
[----:B------:R-:W-:Y:S05]  /*39d0*/  BSYNC B1 ;  /* 0x0000000000017941 */ /* 0x000fea0003800000 */
.L_x_17447:
        /* <DEDUP_REMOVED lines=9> */
.L_x_17451:
[----:B------:R-:W-:Y:S01]  /*3a70*/  IMAD.MOV.U32 R24, RZ, RZ, R17 ;  /* 0x000000ffff187224 */ /* 0x000fe200078e0011 */
[C---:B------:R-:W-:Y:S01]  /*3a80*/  PRMT R9, R21.reuse, 0x7632, R9 ;  /* 0x0000763215097816 */ /* 0x040fe20000000009 */
[----:B------:R-:W-:Y:S01]  /*3a90*/  IMAD.MOV.U32 R17, RZ, RZ, R14 ;  /* 0x000000ffff117224 */ /* 0x000fe200078e000e */
[----:B------:R-:W-:-:S07]  /*3aa0*/  PRMT R21, R21, 0x7610, R4 ;  /* 0x0000761015157816 */ /* 0x000fce0000000004 */
.L_x_17452:
[----:B------:R-:W-:Y:S05]  /*3ab0*/  BSYNC B1 ;  /* 0x0000000000017941 */ /* 0x000fea0003800000 */
.L_x_17450:
        /* <DEDUP_REMOVED lines=9> */
.L_x_17454:
[----:B------:R-:W-:Y:S01]  /*3b50*/  IMAD.MOV.U32 R14, RZ, RZ, R24 ;  /* 0x000000ffff0e7224 */ /* 0x000fe200078e0018 */
[----:B------:R-:W-:Y:S01]  /*3b60*/  PRMT R4, R4, 0x5410, R9 ;  /* 0x0000541004047816 */ /* 0x000fe20000000009 */
[----:B------:R-:W-:Y:S01]  /*3b70*/  IMAD.MOV.U32 R24, RZ, RZ, R11 ;  /* 0x000000ffff187224 */ /* 0x000fe200078e000b */
[----:B------:R-:W-:-:S07]  /*3b80*/  PRMT R9, R25, 0x7632, R9 ;  /* 0x0000763219097816 */ /* 0x000fce0000000009 */
.L_x_17455:
[----:B------:R-:W-:Y:S05]  /*3b90*/  BSYNC B1 ;  /* 0x0000000000017941 */ /* 0x000fea0003800000 */
.L_x_17453:
        /* <DEDUP_REMOVED lines=9> */
.L_x_17457:
[----:B------:R-:W-:Y:S01]  /*3c30*/  IMAD.MOV.U32 R11, RZ, RZ, R14 ;  /* 0x000000ffff0b7224 */ /* 0x000fe200078e000e */
[----:B------:R-:W-:Y:S01]  /*3c40*/  PRMT R9, R9, 0x7610, R4 ;  /* 0x0000761009097816 */ /* 0x000fe20000000004 */
[----:B------:R-:W-:Y:S01]  /*3c50*/  IMAD.MOV.U32 R14, RZ, RZ, R19 ;  /* 0x000000ffff0e7224 */ /* 0x000fe200078e0013 */
[----:B------:R-:W-:-:S07]  /*3c60*/  PRMT R4, R4, 0x5410, R2 ;  /* 0x0000541004047816 */ /* 0x000fce0000000002 */
.L_x_17458:
[----:B------:R-:W-:Y:S05]  /*3c70*/  BSYNC B1 ;  /* 0x0000000000017941 */ /* 0x000fea0003800000 */
.L_x_17456:
        /* <DEDUP_REMOVED lines=9> */
.L_x_17460:
[----:B------:R-:W-:Y:S01]  /*3d10*/  IMAD.MOV.U32 R28, RZ, RZ, R11 ;  /* 0x000000ffff1c7224 */ /* 0x000fe200078e000b */
[----:B------:R-:W-:Y:S01]  /*3d20*/  PRMT R19, R19, 0x7610, R9 ;  /* 0x0000761013137816 */ /* 0x000fe20000000009 */
[----:B------:R-:W-:Y:S01]  /*3d30*/  IMAD.MOV.U32 R11, RZ, RZ, R26 ;  /* 0x000000ffff0b7224 */ /* 0x000fe200078e001a */
[----:B------:R-:W-:-:S07]  /*3d40*/  PRMT R9, R9, 0x5410, R4 ;  /* 0x0000541009097816 */ /* 0x000fce0000000004 */
.L_x_17461:
[----:B------:R-:W-:Y:S05]  /*3d50*/  BSYNC B1 ;  /* 0x0000000000017941 */ /* 0x000fea0003800000 */
.L_x_17459:
        /* <DEDUP_REMOVED lines=9> */
.L_x_17463:
[C---:B------:R-:W-:Y:S01]  /*3df0*/  PRMT R2, R19.reuse, 0x7632, R2 ;  /* 0x0000763213027816 */ /* 0x040fe20000000002 */
[----:B------:R-:W-:Y:S02]  /*3e00*/  IMAD.MOV.U32 R23, RZ, RZ, R28 ;  /* 0x000000ffff177224 */ /* 0x000fe400078e001c */
[----:B------:R-:W-:Y:S01]  /*3e10*/  IMAD.MOV.U32 R28, RZ, RZ, R27 ;  /* 0x000000ffff1c7224 */ /* 0x000fe200078e001b */
[----:B------:R-:W-:-:S07]  /*3e20*/  PRMT R19, R19, 0x7610, R2 ;  /* 0x0000761013137816 */ /* 0x000fce0000000002 */
.L_x_17464:
[----:B------:R-:W-:Y:S05]  /*3e30*/  BSYNC B1 ;  /* 0x0000000000017941 */ /* 0x000fea0003800000 */
.L_x_17462:
        /* <DEDUP_REMOVED lines=16> */
.L_x_17466:
[----:B------:R-:W-:Y:S01]  /*3f40*/  IMAD.MOV.U32 R22, RZ, RZ, R3 ;  /* 0x000000ffff167224 */ /* 0x000fe200078e0003 */
[C---:B------:R-:W-:Y:S01]  /*3f50*/  PRMT R4, R7.reuse, 0x7632, R4 ;  /* 0x0000763207047816 */ /* 0x040fe20000000004 */
[----:B------:R-:W-:Y:S01]  /*3f60*/  IMAD.MOV.U32 R3, RZ, RZ, R12 ;  /* 0x000000ffff037224 */ /* 0x000fe200078e000c */
[----:B------:R-:W-:-:S07]  /*3f70*/  PRMT R7, R7, 0x5410, R7 ;  /* 0x0000541007077816 */ /* 0x000fce0000000007 */
.L_x_17467:
[----:B------:R-:W-:Y:S05]  /*3f80*/  BSYNC B1 ;  /* 0x0000000000017941 */ /* 0x000fea0003800000 */
.L_x_17465:
        /* <DEDUP_REMOVED lines=9> */
.L_x_17469:
[----:B------:R-:W-:Y:S01]  /*4020*/  IMAD.MOV.U32 R25, RZ, RZ, R22 ;  /* 0x000000ffff197224 */ /* 0x000fe200078e0016 */
[----:B------:R-:W-:Y:S01]  /*4030*/  PRMT R7, R4, 0x7610, R7 ;  /* 0x0000761004077816 */ /* 0x000fe20000000007 */
[----:B------:R-:W-:Y:S01]  /*4040*/  IMAD.MOV.U32 R22, RZ, RZ, R17 ;  /* 0x000000ffff167224 */ /* 0x000fe200078e0011 */
[----:B------:R-:W-:-:S07]  /*4050*/  PRMT R4, R21, 0x7632, R4 ;  /* 0x0000763215047816 */ /* 0x000fce0000000004 */
.L_x_17470:
[----:B------:R-:W-:Y:S05]  /*4060*/  BSYNC B1 ;  /* 0x0000000000017941 */ /* 0x000fea0003800000 */
.L_x_17468:
        /* <DEDUP_REMOVED lines=9> */
.L_x_17472:
[----:B------:R-:W-:Y:S01]  /*4100*/  IMAD.MOV.U32 R17, RZ, RZ, R25 ;  /* 0x000000ffff117224 */ /* 0x000fe200078e0019 */
[--C-:B------:R-:W-:Y:S01]  /*4110*/  PRMT R2, R2, 0x5410, R7.reuse ;  /* 0x0000541002027816 */ /* 0x100fe20000000007 */
[----:B------:R-:W-:Y:S01]  /*4120*/  IMAD.MOV.U32 R25, RZ, RZ, R24 ;  /* 0x000000ffff197224 */ /* 0x000fe200078e0018 */
[----:B------:R-:W-:-:S07]  /*4130*/  PRMT R7, R9, 0x7610, R7 ;  /* 0x0000761009077816 */ /* 0x000fce0000000007 */
.L_x_17473:
[----:B------:R-:W-:Y:S05]  /*4140*/  BSYNC B1 ;  /* 0x0000000000017941 */ /* 0x000fea0003800000 */
.L_x_17471:
        /* <DEDUP_REMOVED lines=9> */
.L_x_17475:
[----:B------:R-:W-:Y:S01]  /*41e0*/  IMAD.MOV.U32 R12, RZ, RZ, R17 ;  /* 0x000000ffff0c7224 */ /* 0x000fe200078e0011 */
[C---:B------:R-:W-:Y:S01]  /*41f0*/  PRMT R9, R2.reuse, 0x7632, R9 ;  /* 0x0000763202097816 */ /* 0x040fe20000000009 */
[----:B------:R-:W-:Y:S01]  /*4200*/  IMAD.MOV.U32 R17, RZ, RZ, R14 ;  /* 0x000000ffff117224 */ /* 0x000fe200078e000e */
[----:B------:R-:W-:-:S07]  /*4210*/  PRMT R2, R2, 0x7610, R4 ;  /* 0x0000761002027816 */ /* 0x000fce0000000004 */
.L_x_17476:
[----:B------:R-:W-:Y:S05]  /*4220*/  BSYNC B1 ;  /* 0x0000000000017941 */ /* 0x000fea0003800000 */
.L_x_17474:
        /* <DEDUP_REMOVED lines=9> */
.L_x_17478:
[----:B------:R-:W-:Y:S01]  /*42c0*/  IMAD.MOV.U32 R21, RZ, RZ, R12 ;  /* 0x000000ffff157224 */ /* 0x000fe200078e000c */
[C---:B------:R-:W-:Y:S01]  /*42d0*/  PRMT R19, R9.reuse, 0x7610, R19 ;  /* 0x0000761009137816 */ /* 0x040fe20000000013 */
[----:B------:R-:W-:Y:S01]  /*42e0*/  IMAD.MOV.U32 R12, RZ, RZ, R11 ;  /* 0x000000ffff0c7224 */ /* 0x000fe200078e000b */
[----:B------:R-:W-:-:S07]  /*42f0*/  PRMT R9, R9, 0x7632, R9 ;  /* 0x0000763209097816 */ /* 0x000fce0000000009 */
.L_x_17479:
[----:B------:R-:W-:Y:S05]  /*4300*/  BSYNC B1 ;  /* 0x0000000000017941 */ /* 0x000fea0003800000 */
.L_x_17477:
        /* <DEDUP_REMOVED lines=9> */
.L_x_17481:
[----:B------:R-:W-:Y:S01]  /*43a0*/  IMAD.MOV.U32 R14, RZ, RZ, R21 ;  /* 0x000000ffff0e7224 */ /* 0x000fe200078e0015 */
[--C-:B------:R-:W-:Y:S01]  /*43b0*/  PRMT R4, R4, 0x5410, R19.reuse ;  /* 0x0000541004047816 */ /* 0x100fe20000000013 */
[----:B------:R-:W-:Y:S01]  /*43c0*/  IMAD.MOV.U32 R21, RZ, RZ, R28 ;  /* 0x000000ffff157224 */ /* 0x000fe200078e001c */
[----:B------:R-:W-:-:S07]  /*43d0*/  PRMT R19, R19, 0x7632, R19 ;  /* 0x0000763213137816 */ /* 0x000fce0000000013 */
.L_x_17482:
[----:B------:R-:W-:Y:S05]  /*43e0*/  BSYNC B1 ;  /* 0x0000000000017941 */ /* 0x000fea0003800000 */
.L_x_17480:
        /* <DEDUP_REMOVED lines=9> */
.L_x_17484:
[----:B------:R-:W-:Y:S01]  /*4480*/  IMAD.MOV.U32 R11, RZ, RZ, R14 ;  /* 0x000000ffff0b7224 */ /* 0x000fe200078e000e */
[----:B------:R-:W-:Y:S01]  /*4490*/  PRMT R9, R9, 0x7610, R4 ;  /* 0x0000761009097816 */ /* 0x000fe20000000004 */
[----:B------:R-:W-:Y:S01]  /*44a0*/  IMAD.MOV.U32 R14, RZ, RZ, R23 ;  /* 0x000000ffff0e7224 */ /* 0x000fe200078e0017 */
[----:B------:R-:W-:-:S07]  /*44b0*/  PRMT R4, R4, 0x5410, R2 ;  /* 0x0000541004047816 */ /* 0x000fce0000000002 */
.L_x_17485:
[----:B------:R-:W-:Y:S05]  /*44c0*/  BSYNC B1 ;  /* 0x0000000000017941 */ /* 0x000fea0003800000 */
.L_x_17483:
        /* <DEDUP_REMOVED lines=16> */
.L_x_17487:
[----:B------:R-:W-:Y:S01]  /*45d0*/  IMAD.MOV.U32 R10, RZ, RZ, R3 ;  /* 0x000000ffff0a7224 */ /* 0x000fe200078e0003 */
[C---:B------:R-:W-:Y:S01]  /*45e0*/  PRMT R2, R7.reuse, 0x7632, R2 ;  /* 0x0000763207027816 */ /* 0x040fe20000000002 */
[----:B------:R-:W-:Y:S01]  /*45f0*/  IMAD.MOV.U32 R3, RZ, RZ, R22 ;  /* 0x000000ffff037224 */ /* 0x000fe200078e0016 */
[----:B------:R-:W-:-:S07]  /*4600*/  PRMT R7, R7, 0x5410, R4 ;  /* 0x0000541007077816 */ /* 0x000fce0000000004 */
.L_x_17488:
[----:B------:R-:W-:Y:S05]  /*4610*/  BSYNC B1 ;  /* 0x0000000000017941 */ /* 0x000fea0003800000 */
.L_x_17486:
        /* <DEDUP_REMOVED lines=9> */
.L_x_17490:
[----:B------:R-:W-:Y:S01]  /*46b0*/  IMAD.MOV.U32 R20, RZ, RZ, R10 ;  /* 0x000000ffff147224 */ /* 0x000fe200078e000a */
[--C-:B------:R-:W-:Y:S01]  /*46c0*/  PRMT R19, R19, 0x5410, R2.reuse ;  /* 0x0000541013137816 */ /* 0x100fe20000000002 */
[----:B------:R-:W-:Y:S01]  /*46d0*/  IMAD.MOV.U32 R10, RZ, RZ, R25 ;  /* 0x000000ffff0a7224 */ /* 0x000fe200078e0019 */
[----:B------:R-:W-:-:S07]  /*46e0*/  PRMT R2, R7, 0x7610, R2 ;  /* 0x0000761007027816 */ /* 0x000fce0000000002 */
.L_x_17491:
[----:B------:R-:W-:Y:S05]  /*46f0*/  BSYNC B1 ;  /* 0x0000000000017941 */ /* 0x000fea0003800000 */
.L_x_17489:
        /* <DEDUP_REMOVED lines=9> */
.L_x_17493:
[----:B------:R-:W-:Y:S01]  /*4790*/  IMAD.MOV.U32 R23, RZ, RZ, R20 ;  /* 0x000000ffff177224 */ /* 0x000fe200078e0014 */
[C---:B------:R-:W-:Y:S01]  /*47a0*/  PRMT R25, R19.reuse, 0x7632, R25 ;  /* 0x0000763213197816 */ /* 0x040fe20000000019 */
[----:B------:R-:W-:Y:S01]  /*47b0*/  IMAD.MOV.U32 R20, RZ, RZ, R17 ;  /* 0x000000ffff147224 */ /* 0x000fe200078e0011 */
[----:B------:R-:W-:-:S07]  /*47c0*/  PRMT R19, R19, 0x7610, R2 ;  /* 0x0000761013137816 */ /* 0x000fce0000000002 */
.L_x_17494:
[----:B------:R-:W-:Y:S05]  /*47d0*/  BSYNC B1 ;  /* 0x0000000000017941 */ /* 0x000fea0003800000 */
.L_x_17492:
        /* <DEDUP_REMOVED lines=9> */
.L_x_17496:
[----:B------:R-:W-:Y:S01]  /*4870*/  IMAD.MOV.U32 R22, RZ, RZ, R23 ;  /* 0x000000ffff167224 */ /* 0x000fe200078e0017 */
[----:B------:R-:W-:Y:S01]  /*4880*/  PRMT R24, R25, 0x7610, R24 ;  /* 0x0000761019187816 */ /* 0x000fe20000000018 */
[----:B------:R-:W-:Y:S01]  /*4890*/  IMAD.MOV.U32 R23, RZ, RZ, R12 ;  /* 0x000000ffff177224 */ /* 0x000fe200078e000c */
[----:B------:R-:W-:-:S07]  /*48a0*/  PRMT R25, R9, 0x7610, R25 ;  /* 0x0000761009197816 */ /* 0x000fce0000000019 */
.L_x_17497:
[----:B------:R-:W-:Y:S05]  /*48b0*/  BSYNC B1 ;  /* 0x0000000000017941 */ /* 0x000fea0003800000 */
.L_x_17495:
        /* <DEDUP_REMOVED lines=9> */
.L_x_17499:
[----:B------:R-:W-:Y:S01]  /*4950*/  IMAD.MOV.U32 R17, RZ, RZ, R22 ;  /* 0x000000ffff117224 */ /* 0x000fe200078e0016 */
[--C-:B------:R-:W-:Y:S01]  /*4960*/  PRMT R2, R2, 0x5410, R24.reuse ;  /* 0x0000541002027816 */ /* 0x100fe20000000018 */
[----:B------:R-:W-:Y:S01]  /*4970*/  IMAD.MOV.U32 R22, RZ, RZ, R21 ;  /* 0x000000ffff167224 */ /* 0x000fe200078e0015 */
[----:B------:R-:W-:-:S07]  /*4980*/  PRMT R24, R19, 0x7610, R24 ;  /* 0x0000761013187816 */ /* 0x000fce0000000018 */
.L_x_17500:
[----:B------:R-:W-:Y:S05]  /*4990*/  BSYNC B1 ;  /* 0x0000000000017941 */ /* 0x000fea0003800000 */
.L_x_17498:
        /* <DEDUP_REMOVED lines=9> */
.L_x_17502:
[----:B------:R-:W-:Y:S01]  /*4a30*/  IMAD.MOV.U32 R12, RZ, RZ, R17 ;  /* 0x000000ffff0c7224 */ /* 0x000fe200078e0011 */
[C---:B------:R-:W-:Y:S01]  /*4a40*/  PRMT R7, R2.reuse, 0x7632, R7 ;  /* 0x0000763202077816 */ /* 0x040fe20000000007 */
[----:B------:R-:W-:Y:S01]  /*4a50*/  IMAD.MOV.U32 R17, RZ, RZ, R14 ;  /* 0x000000ffff117224 */ /* 0x000fe200078e000e */
[----:B------:R-:W-:-:S07]  /*4a60*/  PRMT R2, R2, 0x7610, R4 ;  /* 0x0000761002027816 */ /* 0x000fce0000000004 */
.L_x_17503:
[----:B------:R-:W-:Y:S05]  /*4a70*/  BSYNC B1 ;  /* 0x0000000000017941 */ /* 0x000fea0003800000 */
.L_x_17501:
        /* <DEDUP_REMOVED lines=9> */
.L_x_17505:
[----:B------:R-:W-:Y:S01]  /*4b10*/  PRMT R9, R7, 0x7610, R9 ;  /* 0x0000761007097816 */ /* 0x000fe20000000009 */
[----:B------:R-:W-:Y:S02]  /*4b20*/  IMAD.MOV.U32 R4, RZ, RZ, R12 ;  /* 0x000000ffff047224 */ /* 0x000fe400078e000c */
[----:B------:R-:W-:Y:S01]  /*4b30*/  IMAD.MOV.U32 R12, RZ, RZ, R11 ;  /* 0x000000ffff0c7224 */ /* 0x000fe200078e000b */
[----:B------:R-:W-:-:S07]  /*4b40*/  PRMT R7, R9, 0x7632, R7 ;  /* 0x0000763209077816 */ /* 0x000fce0000000007 */
.L_x_17506:
[----:B------:R-:W-:Y:S05]  /*4b50*/  BSYNC B1 ;  /* 0x0000000000017941 */ /* 0x000fea0003800000 */
.L_x_17504:
        /* <DEDUP_REMOVED lines=16> */
.L_x_17508:
[----:B------:R-:W-:Y:S01]  /*4c60*/  IMAD.MOV.U32 R11, RZ, RZ, R3 ;  /* 0x000000ffff0b7224 */ /* 0x000fe200078e0003 */
[C---:B------:R-:W-:Y:S01]  /*4c70*/  PRMT R26, R7.reuse, 0x7632, R26 ;  /* 0x00007632071a7816 */ /* 0x040fe2000000001a */
[----:B------:R-:W-:Y:S01]  /*4c80*/  IMAD.MOV.U32 R3, RZ, RZ, R10 ;  /* 0x000000ffff037224 */ /* 0x000fe200078e000a */
[----:B------:R-:W-:-:S07]  /*4c90*/  PRMT R7, R7, 0x5410, R2 ;  /* 0x0000541007077816 */ /* 0x000fce0000000002 */
.L_x_17509:
[----:B------:R-:W-:Y:S05]  /*4ca0*/  BSYNC B1 ;  /* 0x0000000000017941 */ /* 0x000fea0003800000 */
.L_x_17507:
        /* <DEDUP_REMOVED lines=9> */
.L_x_17511:
[----:B------:R-:W-:Y:S01]  /*4d40*/  IMAD.MOV.U32 R10, RZ, RZ, R11 ;  /* 0x000000ffff0a7224 */ /* 0x000fe200078e000b */
[----:B------:R-:W-:Y:S01]  /*4d50*/  PRMT R21, R21, 0x5410, R26 ;  /* 0x0000541015157816 */ /* 0x000fe2000000001a */
[----:B------:R-:W-:Y:S01]  /*4d60*/  IMAD.MOV.U32 R11, RZ, RZ, R20 ;  /* 0x000000ffff0b7224 */ /* 0x000fe200078e0014 */
[----:B------:R-:W-:-:S07]  /*4d70*/  PRMT R26, R19, 0x7632, R26 ;  /* 0x00007632131a7816 */ /* 0x000fce000000001a */
.L_x_17512:
[----:B------:R-:W-:Y:S05]  /*4d80*/  BSYNC B1 ;  /* 0x0000000000017941 */ /* 0x000fea0003800000 */
.L_x_17510:
        /* <DEDUP_REMOVED lines=9> */
.L_x_17514:
[----:B------:R-:W-:Y:S01]  /*4e20*/  IMAD.MOV.U32 R14, RZ, RZ, R10 ;  /* 0x000000ffff0e7224 */ /* 0x000fe200078e000a */
[----:B------:R-:W-:Y:S01]  /*4e30*/  PRMT R20, R20, 0x7610, R21 ;  /* 0x0000761014147816 */ /* 0x000fe20000000015 */
[----:B------:R-:W-:Y:S01]  /*4e40*/  IMAD.MOV.U32 R10, RZ, RZ, R23 ;  /* 0x000000ffff0a7224 */ /* 0x000fe200078e0017 */
[----:B------:R-:W-:-:S07]  /*4e50*/  PRMT R21, R21, 0x5410, R25 ;  /* 0x0000541015157816 */ /* 0x000fce0000000019 */
.L_x_17515:
[----:B------:R-:W-:Y:S05]  /*4e60*/  BSYNC B1 ;  /* 0x0000000000017941 */ /* 0x000fea0003800000 */
.L_x_17513:
        /* <DEDUP_REMOVED lines=9> */
.L_x_17517:
[----:B------:R-:W-:Y:S01]  /*4f00*/  IMAD.MOV.U32 R18, RZ, RZ, R14 ;  /* 0x000000ffff127224 */ /* 0x000fe200078e000e */
[----:B------:R-:W-:Y:S01]  /*4f10*/  PRMT R9, R9, 0x7610, R20 ;  /* 0x0000761009097816 */ /* 0x000fe20000000014 */
[----:B------:R-:W-:Y:S01]  /*4f20*/  IMAD.MOV.U32 R14, RZ, RZ, R22 ;  /* 0x000000ffff0e7224 */ /* 0x000fe200078e0016 */
[----:B------:R-:W-:-:S07]  /*4f30*/  PRMT R20, R20, 0x5410, R24 ;  /* 0x0000541014147816 */ /* 0x000fce0000000018 */
.L_x_17518:
[----:B------:R-:W-:Y:S05]  /*4f40*/  BSYNC B1 ;  /* 0x0000000000017941 */ /* 0x000fea0003800000 */
.L_x_17516:
        /* <DEDUP_REMOVED lines=9> */
.L_x_17520:
[----:B------:R-:W-:Y:S01]  /*4fe0*/  IMAD.MOV.U32 R19, RZ, RZ, R18 ;  /* 0x000000ffff137224 */ /* 0x000fe200078e0012 */
[C---:B------:R-:W-:Y:S01]  /*4ff0*/  PRMT R21, R9.reuse, 0x7632, R21 ;  /* 0x0000763209157816 */ /* 0x040fe20000000015 */
[----:B------:R-:W-:Y:S01]  /*5000*/  IMAD.MOV.U32 R18, RZ, RZ, R17 ;  /* 0x000000ffff127224 */ /* 0x000fe200078e0011 */
[----:B------:R-:W-:-:S07]  /*5010*/  PRMT R9, R9, 0x7610, R2 ;  /* 0x0000761009097816 */ /* 0x000fce0000000002 */
.L_x_17521:
[----:B------:R-:W-:Y:S05]  /*5020*/  BSYNC B1 ;  /* 0x0000000000017941 */ /* 0x000fea0003800000 */
.L_x_17519:
        /* <DEDUP_REMOVED lines=9> */
.L_x_17523:
[----:B------:R-:W-:Y:S01]  /*50c0*/  IMAD.MOV.U32 R17, RZ, RZ, R19 ;  /* 0x000000ffff117224 */ /* 0x000fe200078e0013 */
[----:B------:R-:W-:Y:S01]  /*50d0*/  PRMT R20, R21, 0x7610, R20 ;  /* 0x0000761015147816 */ /* 0x000fe20000000014 */
[----:B------:R-:W-:Y:S01]  /*50e0*/  IMAD.MOV.U32 R19, RZ, RZ, R12 ;  /* 0x000000ffff137224 */ /* 0x000fe200078e000c */
[----:B------:R-:W-:-:S07]  /*50f0*/  PRMT R21, R7, 0x7610, R21 ;  /* 0x0000761007157816 */ /* 0x000fce0000000015 */
.L_x_17524:
[----:B------:R-:W-:Y:S05]  /*5100*/  BSYNC B1 ;  /* 0x0000000000017941 */ /* 0x000fea0003800000 */
.L_x_17522:
        /* <DEDUP_REMOVED lines=9> */
.L_x_17526:
[----:B------:R-:W-:Y:S01]  /*51a0*/  IMAD.MOV.U32 R12, RZ, RZ, R17 ;  /* 0x000000ffff0c7224 */ /* 0x000fe200078e0011 */
[----:B------:R-:W-:Y:S01]  /*51b0*/  PRMT R22, R22, 0x5410, R20 ;  /* 0x0000541016167816 */ /* 0x000fe20000000014 */
[----:B------:R-:W-:Y:S01]  /*51c0*/  IMAD.MOV.U32 R17, RZ, RZ, R4 ;  /* 0x000000ffff117224 */ /* 0x000fe200078e0004 */
[----:B------:R-:W-:-:S07]  /*51d0*/  PRMT R20, R9, 0x7610, R20 ;  /* 0x0000761009147816 */ /* 0x000fce0000000014 */
.L_x_17527:
[----:B------:R-:W-:Y:S05]  /*51e0*/  BSYNC B1 ;  /* 0x0000000000017941 */ /* 0x000fea0003800000 */
.L_x_17525:
        /* <DEDUP_REMOVED lines=16> */
.L_x_17529:
[C---:B------:R-:W-:Y:S01]  /*52f0*/  PRMT R36, R7.reuse, 0x7632, R36 ;  /* 0x0000763207247816 */ /* 0x040fe20000000024 */
[----:B------:R-:W-:Y:S01]  /*5300*/  IMAD.MOV.U32 R2, RZ, RZ, R3 ;  /* 0x000000ffff027224 */ /* 0x000fe200078e0003 */
[----:B------:R-:W-:Y:S01]  /*5310*/  PRMT R7, R7, 0x5410, R26 ;  /* 0x0000541007077816 */ /* 0x000fe2000000001a */
[----:B------:R-:W-:-:S07]  /*5320*/  IMAD.MOV.U32 R3, RZ, RZ, R11 ;  /* 0x000000ffff037224 */ /* 0x000fce00078e000b */
.L_x_17530:
[----:B------:R-:W-:Y:S05]  /*5330*/  BSYNC B1 ;  /* 0x0000000000017941 */ /* 0x000fea0003800000 */
.L_x_17528:
        /* <DEDUP_REMOVED lines=9> */
.L_x_17532:
[----:B------:R-:W-:Y:S01]  /*53d0*/  PRMT R34, R34, 0x5410, R36 ;  /* 0x0000541022227816 */ /* 0x000fe20000000024 */
[----:B------:R-:W-:Y:S01]  /*53e0*/  IMAD.MOV.U32 R31, RZ, RZ, R2 ;  /* 0x000000ffff1f7224 */ /* 0x000fe200078e0002 */
[----:B------:R-:W-:Y:S01]  /*53f0*/  PRMT R36, R21, 0x7632, R36 ;  /* 0x0000763215247816 */ /* 0x000fe20000000024 */
[----:B------:R-:W-:-:S07]  /*5400*/  IMAD.MOV.U32 R2, RZ, RZ, R10 ;  /* 0x000000ffff027224 */ /* 0x000fce00078e000a */
.L_x_17533:
[----:B------:R-:W-:Y:S05]  /*5410*/  BSYNC B1 ;  /* 0x0000000000017941 */ /* 0x000fea0003800000 */
.L_x_17531:
        /* <DEDUP_REMOVED lines=9> */
.L_x_17535:
[----:B------:R-:W-:Y:S01]  /*54b0*/  IMAD.MOV.U32 R30, RZ, RZ, R31 ;  /* 0x000000ffff1e7224 */ /* 0x000fe200078e001f */
[----:B------:R-:W-:Y:S01]  /*54c0*/  PRMT R34, R34, 0x7632, R20 ;  /* 0x0000763222227816 */ /* 0x000fe20000000014 */
[----:B------:R-:W-:-:S07]  /*54d0*/  IMAD.MOV.U32 R31, RZ, RZ, R14 ;  /* 0x000000ffff1f7224 */ /* 0x000fce00078e000e */
.L_x_17536:
[----:B------:R-:W-:Y:S05]  /*54e0*/  BSYNC B1 ;  /* 0x0000000000017941 */ /* 0x000fea0003800000 */
.L_x_17534:
        /* <DEDUP_REMOVED lines=9> */
.L_x_17538:
[----:B------:R-:W-:Y:S01]  /*5580*/  PRMT R33, R33, 0x5410, R34 ;  /* 0x0000541021217816 */ /* 0x000fe20000000022 */
[----:B------:R-:W-:Y:S01]  /*5590*/  IMAD.MOV.U32 R29, RZ, RZ, R30 ;  /* 0x000000ffff1d7224 */ /* 0x000fe200078e001e */
[----:B------:R-:W-:Y:S01]  /*55a0*/  PRMT R34, R9, 0x7632, R34 ;  /* 0x0000763209227816 */ /* 0x000fe20000000022 */
[----:B------:R-:W-:-:S07]  /*55b0*/  IMAD.MOV.U32 R30, RZ, RZ, R18 ;  /* 0x000000ffff1e7224 */ /* 0x000fce00078e0012 */
.L_x_17539:
[----:B------:R-:W-:Y:S05]  /*55c0*/  BSYNC B1 ;  /* 0x0000000000017941 */ /* 0x000fea0003800000 */
.L_x_17537:
        /* <DEDUP_REMOVED lines=9> */
.L_x_17541:
[----:B------:R-:W-:Y:S01]  /*5660*/  IMAD.MOV.U32 R28, RZ, RZ, R29 ;  /* 0x000000ffff1c7224 */ /* 0x000fe200078e001d */
[----:B------:R-:W-:Y:S01]  /*5670*/  PRMT R33, R33, 0x5432, R21 ;  /* 0x0000543221217816 */ /* 0x000fe20000000015 */
[----:B------:R-:W-:-:S07]  /*5680*/  IMAD.MOV.U32 R29, RZ, RZ, R19 ;  /* 0x000000ffff1d7224 */ /* 0x000fce00078e0013 */
.L_x_17542:
[----:B------:R-:W-:Y:S05]  /*5690*/  BSYNC B1 ;  /* 0x0000000000017941 */ /* 0x000fea0003800000 */
.L_x_17540:
        /* <DEDUP_REMOVED lines=9> */
.L_x_17544:
[----:B------:R-:W-:Y:S01]  /*5730*/  PRMT R32, R33, 0x7610, R32 ;  /* 0x0000761021207816 */ /* 0x000fe20000000020 */
[----:B------:R-:W-:Y:S01]  /*5740*/  IMAD.MOV.U32 R27, RZ, RZ, R28 ;  /* 0x000000ffff1b7224 */ /* 0x000fe200078e001c */
[----:B------:R-:W-:Y:S01]  /*5750*/  PRMT R33, R20, 0x7610, R33 ;  /* 0x0000761014217816 */ /* 0x000fe20000000021 */
[----:B------:R-:W-:-:S07]  /*5760*/  IMAD.MOV.U32 R28, RZ, RZ, R17 ;  /* 0x000000ffff1c7224 */ /* 0x000fce00078e0011 */
.L_x_17545:
[----:B------:R-:W-:Y:S05]  /*5770*/  BSYNC B1 ;  /* 0x0000000000017941 */ /* 0x000fea0003800000 */
.L_x_17543:
        /* <DEDUP_REMOVED lines=9> */
.L_x_17547:
[----:B------:R-:W-:Y:S01]  /*5810*/  PRMT R7, R32, 0x7610, R7 ;  /* 0x0000761020077816 */ /* 0x000fe20000000007 */
[----:B------:R-:W-:Y:S01]  /*5820*/  IMAD.MOV.U32 R26, RZ, RZ, R27 ;  /* 0x000000ffff1a7224 */ /* 0x000fe200078e001b */
[----:B------:R-:W-:Y:S01]  /*5830*/  PRMT R32, R22, 0x7632, R32 ;  /* 0x0000763216207816 */ /* 0x000fe20000000020 */
[----:B------:R-:W-:-:S07]  /*5840*/  IMAD.MOV.U32 R27, RZ, RZ, R12 ;  /* 0x000000ffff1b7224 */ /* 0x000fce00078e000c */
.L_x_17548:
[----:B------:R-:W-:Y:S05]  /*5850*/  BSYNC B1 ;  /* 0x0000000000017941 */ /* 0x000fea0003800000 */
.L_x_17546:
[----:B------:R-:W-:Y:S01]  /*5860*/  FADD.FTZ R5, R13, R5 ;  /* 0x000000050d057221 */ /* 0x000fe20000010000 */
[----:B------:R-:W-:-:S07]  /*5870*/  IMAD.MOV.U32 R4, RZ, RZ, R0 ;  /* 0x000000ffff047224 */ /* 0x000fce00078e0000 */
.L_x_17380:
[----:B------:R-:W-:Y:S05]  /*5880*/  BSYNC B0 ;  /* 0x0000000000007941 */ /* 0x000fea0003800000 */
.L_x_17379:
[----:B------:R-:W-:Y:S01]  /*5890*/  ISETP.GT.AND P0, PT, R15, 0x1d, PT ;  /* 0x0000001d0f00780c */ /* 0x000fe20003f04270 */
[----:B------:R1:W2:Y:S01]  /*58a0*/  SHFL.DOWN PT, R19, R4, 0x2, 0x1f ;  /* 0x08401f0004137f89 */ /* 0x0002a200000e0000 */
[----:B0-----:R-:W-:Y:S01]  /*58b0*/  PRMT R0, R7, 0x5410, R32 ;  /* 0x0000541007007816 */ /* 0x001fe20000000020 */
[----:B------:R-:W-:Y:S01]  /*58c0*/  BSSY B0, `(.L_x_17549) ;  /* 0x000035a000007945 */ /* 0x000fe20003800000 */
[----:B------:R-:W-:Y:S01]  /*58d0*/  PRMT R36, R36, 0x7610, R7 ;  /* 0x0000761024247816 */ /* 0x000fe20000000007 */
[----:B------:R1:W0:Y:S04]  /*58e0*/  SHFL.DOWN PT, R13, R5, 0x2, 0x1f ;  /* 0x08401f00050d7f89 */ /* 0x00022800000e0000 */
        /* <DEDUP_REMOVED lines=38> */
.L_x_17552:
[----:B------:R-:W-:Y:S01]  /*5b50*/  IMAD.MOV.U32 R4, RZ, RZ, R3 ;  /* 0x000000ffff047224 */ /* 0x000fe200078e0003 */
[C---:B------:R-:W-:Y:S01]  /*5b60*/  PRMT R17, R7.reuse, 0x7632, R17 ;  /* 0x0000763207117816 */ /* 0x040fe20000000011 */
[----:B------:R-:W-:Y:S01]  /*5b70*/  IMAD.MOV.U32 R3, RZ, RZ, R2 ;  /* 0x000000ffff037224 */ /* 0x000fe200078e0002 */
[----:B------:R-:W-:-:S07]  /*5b80*/  PRMT R7, R7, 0x5410, R36 ;  /* 0x0000541007077816 */ /* 0x000fce0000000024 */
.L_x_17553:
[----:B------:R-:W-:Y:S05]  /*5b90*/  BSYNC B1 ;  /* 0x0000000000017941 */ /* 0x000fea0003800000 */
.L_x_17551:
        /* <DEDUP_REMOVED lines=9> */
.L_x_17555:
[----:B------:R-:W-:Y:S01]  /*5c30*/  IMAD.MOV.U32 R19, RZ, RZ, R4 ;  /* 0x000000ffff137224 */ /* 0x000fe200078e0004 */
[----:B------:R-:W-:Y:S01]  /*5c40*/  PRMT R2, R2, 0x5410, R17 ;  /* 0x0000541002027816 */ /* 0x000fe20000000011 */
[----:B------:R-:W-:Y:S01]  /*5c50*/  IMAD.MOV.U32 R4, RZ, RZ, R31 ;  /* 0x000000ffff047224 */ /* 0x000fe200078e001f */
[----:B------:R-:W-:-:S07]  /*5c60*/  PRMT R17, R34, 0x7632, R17 ;  /* 0x0000763222117816 */ /* 0x000fce0000000011 */
.L_x_17556:
[----:B------:R-:W-:Y:S05]  /*5c70*/  BSYNC B1 ;  /* 0x0000000000017941 */ /* 0x000fea0003800000 */
.L_x_17554:
        /* <DEDUP_REMOVED lines=9> */
.L_x_17558:
[----:B------:R-:W-:Y:S01]  /*5d10*/  IMAD.MOV.U32 R36, RZ, RZ, R19 ;  /* 0x000000ffff247224 */ /* 0x000fe200078e0013 */
[----:B------:R-:W-:Y:S01]  /*5d20*/  PRMT R2, R2, 0x5432, R34 ;  /* 0x0000543202027816 */ /* 0x000fe20000000022 */
[----:B------:R-:W-:-:S07]  /*5d30*/  IMAD.MOV.U32 R19, RZ, RZ, R30 ;  /* 0x000000ffff137224 */ /* 0x000fce00078e001e */
.L_x_17559:
[----:B------:R-:W-:Y:S05]  /*5d40*/  BSYNC B1 ;  /* 0x0000000000017941 */ /* 0x000fea0003800000 */
.L_x_17557:
        /* <DEDUP_REMOVED lines=9> */
.L_x_17561:
[----:B------:R-:W-:Y:S01]  /*5de0*/  IMAD.MOV.U32 R21, RZ, RZ, R36 ;  /* 0x000000ffff157224 */ /* 0x000fe200078e0024 */
[----:B------:R-:W-:Y:S01]  /*5df0*/  PRMT R23, R2, 0x7610, R23 ;  /* 0x0000761002177816 */ /* 0x000fe20000000017 */
[----:B------:R-:W-:Y:S01]  /*5e00*/  IMAD.MOV.U32 R36, RZ, RZ, R29 ;  /* 0x000000ffff247224 */ /* 0x000fe200078e001d */
[----:B------:R-:W-:-:S07]  /*5e10*/  PRMT R2, R33, 0x7632, R2 ;  /* 0x0000763221027816 */ /* 0x000fce0000000002 */
.L_x_17562:
[----:B------:R-:W-:Y:S05]  /*5e20*/  BSYNC B1 ;  /* 0x0000000000017941 */ /* 0x000fea0003800000 */
.L_x_17560:
        /* <DEDUP_REMOVED lines=9> */
.L_x_17564:
[----:B------:R-:W-:Y:S01]  /*5ec0*/  IMAD.MOV.U32 R30, RZ, RZ, R21 ;  /* 0x000000ffff1e7224 */ /* 0x000fe200078e0015 */
[--C-:B------:R-:W-:Y:S01]  /*5ed0*/  PRMT R17, R17, 0x5410, R23.reuse ;  /* 0x0000541011117816 */ /* 0x100fe20000000017 */
[----:B------:R-:W-:Y:S01]  /*5ee0*/  IMAD.MOV.U32 R21, RZ, RZ, R28 ;  /* 0x000000ffff157224 */ /* 0x000fe200078e001c */
[----:B------:R-:W-:-:S07]  /*5ef0*/  PRMT R23, R33, 0x7610, R23 ;  /* 0x0000761021177816 */ /* 0x000fce0000000017 */
.L_x_17565:
[----:B------:R-:W-:Y:S05]  /*5f00*/  BSYNC B1 ;  /* 0x0000000000017941 */ /* 0x000fea0003800000 */
.L_x_17563:
        /* <DEDUP_REMOVED lines=9> */
.L_x_17567:
[----:B------:R-:W-:Y:S01]  /*5fa0*/  IMAD.MOV.U32 R25, RZ, RZ, R30 ;  /* 0x000000ffff197224 */ /* 0x000fe200078e001e */
[C---:B------:R-:W-:Y:S01]  /*5fb0*/  PRMT R28, R17.reuse, 0x7632, R28 ;  /* 0x00007632111c7816 */ /* 0x040fe2000000001c */
[----:B------:R-:W-:Y:S01]  /*5fc0*/  IMAD.MOV.U32 R30, RZ, RZ, R27 ;  /* 0x000000ffff1e7224 */ /* 0x000fe200078e001b */
[----:B------:R-:W-:-:S07]  /*5fd0*/  PRMT R17, R17, 0x5410, R32 ;  /* 0x0000541011117816 */ /* 0x000fce0000000020 */
.L_x_17568:
[----:B------:R-:W-:Y:S05]  /*5fe0*/  BSYNC B1 ;  /* 0x0000000000017941 */ /* 0x000fea0003800000 */
.L_x_17566:
        /* <DEDUP_REMOVED lines=9> */
.L_x_17570:
[----:B------:R-:W-:Y:S01]  /*6080*/  IMAD.MOV.U32 R27, RZ, RZ, R25 ;  /* 0x000000ffff1b7224 */ /* 0x000fe200078e0019 */
[----:B------:R-:W-:Y:S01]  /*6090*/  PRMT R23, R23, 0x5410, R28 ;  /* 0x0000541017177816 */ /* 0x000fe2000000001c */
[----:B------:R-:W-:Y:S01]  /*60a0*/  IMAD.MOV.U32 R25, RZ, RZ, R26 ;  /* 0x000000ffff197224 */ /* 0x000fe200078e001a */
[----:B------:R-:W-:-:S07]  /*60b0*/  PRMT R28, R7, 0x7610, R28 ;  /* 0x00007610071c7816 */ /* 0x000fce000000001c */
.L_x_17571:
[----:B------:R-:W-:Y:S05]  /*60c0*/  BSYNC B1 ;  /* 0x0000000000017941 */ /* 0x000fea0003800000 */
.L_x_17569:
        /* <DEDUP_REMOVED lines=16> */
.L_x_17573:
[----:B------:R-:W-:Y:S01]  /*61d0*/  IMAD.MOV.U32 R14, RZ, RZ, R3 ;  /* 0x000000ffff0e7224 */ /* 0x000fe200078e0003 */
[----:B------:R-:W-:Y:S01]  /*61e0*/  PRMT R7, R7, 0x5432, R17 ;  /* 0x0000543207077816 */ /* 0x000fe20000000011 */
[----:B------:R-:W-:-:S07]  /*61f0*/  IMAD.MOV.U32 R3, RZ, RZ, R4 ;  /* 0x000000ffff037224 */ /* 0x000fce00078e0004 */
.L_x_17574:
[----:B------:R-:W-:Y:S05]  /*6200*/  BSYNC B1 ;  /* 0x0000000000017941 */ /* 0x000fea0003800000 */
.L_x_17572:
        /* <DEDUP_REMOVED lines=9> */
.L_x_17576:
[----:B------:R-:W-:Y:S01]  /*62a0*/  IMAD.MOV.U32 R11, RZ, RZ, R14 ;  /* 0x000000ffff0b7224 */ /* 0x000fe200078e000e */
[----:B------:R-:W-:Y:S01]  /*62b0*/  PRMT R4, R4, 0x5410, R7 ;  /* 0x0000541004047816 */ /* 0x000fe20000000007 */
[----:B------:R-:W-:Y:S01]  /*62c0*/  IMAD.MOV.U32 R14, RZ, RZ, R19 ;  /* 0x000000ffff0e7224 */ /* 0x000fe200078e0013 */
[----:B------:R-:W-:-:S07]  /*62d0*/  PRMT R7, R2, 0x7632, R7 ;  /* 0x0000763202077816 */ /* 0x000fce0000000007 */
.L_x_17577:
[----:B------:R-:W-:Y:S05]  /*62e0*/  BSYNC B1 ;  /* 0x0000000000017941 */ /* 0x000fea0003800000 */
.L_x_17575:
        /* <DEDUP_REMOVED lines=9> */
.L_x_17579:
[----:B------:R-:W-:Y:S01]  /*6380*/  IMAD.MOV.U32 R26, RZ, RZ, R11 ;  /* 0x000000ffff1a7224 */ /* 0x000fe200078e000b */
[----:B------:R-:W-:Y:S01]  /*6390*/  PRMT R4, R4, 0x5432, R2 ;  /* 0x0000543204047816 */ /* 0x000fe20000000002 */
[----:B------:R-:W-:-:S07]  /*63a0*/  IMAD.MOV.U32 R11, RZ, RZ, R36 ;  /* 0x000000ffff0b7224 */ /* 0x000fce00078e0024 */
.L_x_17580:
[----:B------:R-:W-:Y:S05]  /*63b0*/  BSYNC B1 ;  /* 0x0000000000017941 */ /* 0x000fea0003800000 */
.L_x_17578:
        /* <DEDUP_REMOVED lines=9> */
.L_x_17582:
[----:B------:R-:W-:Y:S01]  /*6450*/  IMAD.MOV.U32 R19, RZ, RZ, R26 ;  /* 0x000000ffff137224 */ /* 0x000fe200078e001a */
[----:B------:R-:W-:Y:S01]  /*6460*/  PRMT R2, R4, 0x7610, R2 ;  /* 0x0000761004027816 */ /* 0x000fe20000000002 */
[----:B------:R-:W-:Y:S01]  /*6470*/  IMAD.MOV.U32 R26, RZ, RZ, R21 ;  /* 0x000000ffff1a7224 */ /* 0x000fe200078e0015 */
[----:B------:R-:W-:-:S07]  /*6480*/  PRMT R4, R23, 0x7610, R4 ;  /* 0x0000761017047816 */ /* 0x000fce0000000004 */
.L_x_17583:
[----:B------:R-:W-:Y:S05]  /*6490*/  BSYNC B1 ;  /* 0x0000000000017941 */ /* 0x000fea0003800000 */
.L_x_17581:
        /* <DEDUP_REMOVED lines=9> */
.L_x_17585:
[----:B------:R-:W-:Y:S01]  /*6530*/  IMAD.MOV.U32 R32, RZ, RZ, R19 ;  /* 0x000000ffff207224 */ /* 0x000fe200078e0013 */
[----:B------:R-:W-:Y:S01]  /*6540*/  PRMT R2, R17, 0x5432, R2 ;  /* 0x0000543211027816 */ /* 0x000fe20000000002 */
[----:B------:R-:W-:-:S07]  /*6550*/  IMAD.MOV.U32 R19, RZ, RZ, R30 ;  /* 0x000000ffff137224 */ /* 0x000fce00078e001e */
.L_x_17586:
[----:B------:R-:W-:Y:S05]  /*6560*/  BSYNC B1 ;  /* 0x0000000000017941 */ /* 0x000fea0003800000 */
.L_x_17584:
        /* <DEDUP_REMOVED lines=9> */
.L_x_17588:
[----:B------:R-:W-:Y:S01]  /*6600*/  IMAD.MOV.U32 R30, RZ, RZ, R32 ;  /* 0x000000ffff1e7224 */ /* 0x000fe200078e0020 */
[C---:B------:R-:W-:Y:S01]  /*6610*/  PRMT R17, R2.reuse, 0x7632, R17 ;  /* 0x0000763202117816 */ /* 0x040fe20000000011 */
[----:B------:R-:W-:Y:S01]  /*6620*/  IMAD.MOV.U32 R32, RZ, RZ, R25 ;  /* 0x000000ffff207224 */ /* 0x000fe200078e0019 */
[----:B------:R-:W-:-:S07]  /*6630*/  PRMT R2, R2, 0x5410, R28 ;  /* 0x0000541002027816 */ /* 0x000fce000000001c */
.L_x_17589:
[----:B------:R-:W-:Y:S05]  /*6640*/  BSYNC B1 ;  /* 0x0000000000017941 */ /* 0x000fea0003800000 */
.L_x_17587:
        /* <DEDUP_REMOVED lines=9> */
.L_x_17591:
[----:B------:R-:W-:Y:S01]  /*66e0*/  IMAD.MOV.U32 R21, RZ, RZ, R30 ;  /* 0x000000ffff157224 */ /* 0x000fe200078e001e */
[----:B------:R-:W-:Y:S01]  /*66f0*/  PRMT R17, R23, 0x5432, R17 ;  /* 0x0000543217117816 */ /* 0x000fe20000000011 */
[----:B------:R-:W-:-:S07]  /*6700*/  IMAD.MOV.U32 R30, RZ, RZ, R27 ;  /* 0x000000ffff1e7224 */ /* 0x000fce00078e001b */
.L_x_17592:
[----:B------:R-:W-:Y:S05]  /*6710*/  BSYNC B1 ;  /* 0x0000000000017941 */ /* 0x000fea0003800000 */
.L_x_17590:
        /* <DEDUP_REMOVED lines=16> */
.L_x_17594:
[----:B------:R-:W-:Y:S01]  /*6820*/  IMAD.MOV.U32 R28, RZ, RZ, R3 ;  /* 0x000000ffff1c7224 */ /* 0x000fe200078e0003 */
[C---:B------:R-:W-:Y:S01]  /*6830*/  PRMT R9, R7.reuse, 0x7632, R9 ;  /* 0x0000763207097816 */ /* 0x040fe20000000009 */
[----:B------:R-:W-:Y:S01]  /*6840*/  IMAD.MOV.U32 R3, RZ, RZ, R14 ;  /* 0x000000ffff037224 */ /* 0x000fe200078e000e */
[----:B------:R-:W-:-:S07]  /*6850*/  PRMT R7, R7, 0x5410, R7 ;  /* 0x0000541007077816 */ /* 0x000fce0000000007 */
.L_x_17595:
[----:B------:R-:W-:Y:S05]  /*6860*/  BSYNC B1 ;  /* 0x0000000000017941 */ /* 0x000fea0003800000 */
.L_x_17593:
        /* <DEDUP_REMOVED lines=9> */
.L_x_17597:
[----:B------:R-:W-:Y:S01]  /*6900*/  IMAD.MOV.U32 R23, RZ, RZ, R28 ;  /* 0x000000ffff177224 */ /* 0x000fe200078e001c */
[----:B------:R-:W-:Y:S01]  /*6910*/  PRMT R9, R4, 0x5432, R9 ;  /* 0x0000543204097816 */ /* 0x000fe20000000009 */
[----:B------:R-:W-:-:S07]  /*6920*/  IMAD.MOV.U32 R28, RZ, RZ, R11 ;  /* 0x000000ffff1c7224 */ /* 0x000fce00078e000b */
.L_x_17598:
[----:B------:R-:W-:Y:S05]  /*6930*/  BSYNC B1 ;  /* 0x0000000000017941 */ /* 0x000fea0003800000 */
.L_x_17596:
        /* <DEDUP_REMOVED lines=9> */
.L_x_17600:
[----:B------:R-:W-:Y:S01]  /*69d0*/  PRMT R4, R4, 0x7610, R9 ;  /* 0x0000761004047816 */ /* 0x000fe20000000009 */
[----:B------:R-:W-:Y:S02]  /*69e0*/  IMAD.MOV.U32 R14, RZ, RZ, R23 ;  /* 0x000000ffff0e7224 */ /* 0x000fe400078e0017 */
[----:B------:R-:W-:Y:S01]  /*69f0*/  IMAD.MOV.U32 R23, RZ, RZ, R26 ;  /* 0x000000ffff177224 */ /* 0x000fe200078e001a */
[----:B------:R-:W-:-:S07]  /*6a00*/  PRMT R9, R9, 0x5410, R4 ;  /* 0x0000541009097816 */ /* 0x000fce0000000004 */
.L_x_17601:
[----:B------:R-:W-:Y:S05]  /*6a10*/  BSYNC B1 ;  /* 0x0000000000017941 */ /* 0x000fea0003800000 */
.L_x_17599:
        /* <DEDUP_REMOVED lines=9> */
.L_x_17603:
[----:B------:R-:W-:Y:S01]  /*6ab0*/  IMAD.MOV.U32 R11, RZ, RZ, R14 ;  /* 0x000000ffff0b7224 */ /* 0x000fe200078e000e */
[----:B------:R-:W-:Y:S01]  /*6ac0*/  PRMT R25, R25, 0x7610, R4 ;  /* 0x0000761019197816 */ /* 0x000fe20000000004 */
[----:B------:R-:W-:Y:S01]  /*6ad0*/  IMAD.MOV.U32 R14, RZ, RZ, R19 ;  /* 0x000000ffff0e7224 */ /* 0x000fe200078e0013 */
[----:B------:R-:W-:-:S07]  /*6ae0*/  PRMT R4, R4, 0x5410, R2 ;  /* 0x0000541004047816 */ /* 0x000fce0000000002 */
.L_x_17604:
[----:B------:R-:W-:Y:S05]  /*6af0*/  BSYNC B1 ;  /* 0x0000000000017941 */ /* 0x000fea0003800000 */
.L_x_17602:
        /* <DEDUP_REMOVED lines=9> */
.L_x_17606:
[C---:B------:R-:W-:Y:S01]  /*6b90*/  PRMT R2, R25.reuse, 0x7632, R2 ;  /* 0x0000763219027816 */ /* 0x040fe20000000002 */
[----:B------:R-:W-:Y:S02]  /*6ba0*/  IMAD.MOV.U32 R19, RZ, RZ, R11 ;  /* 0x000000ffff137224 */ /* 0x000fe400078e000b */
[----:B------:R-:W-:Y:S01]  /*6bb0*/  IMAD.MOV.U32 R11, RZ, RZ, R32 ;  /* 0x000000ffff0b7224 */ /* 0x000fe200078e0020 */
[----:B------:R-:W-:-:S07]  /*6bc0*/  PRMT R25, R25, 0x7610, R2 ;  /* 0x0000761019197816 */ /* 0x000fce0000000002 */
.L_x_17607:
[----:B------:R-:W-:Y:S05]  /*6bd0*/  BSYNC B1 ;  /* 0x0000000000017941 */ /* 0x000fea0003800000 */
.L_x_17605:
        /* <DEDUP_REMOVED lines=9> */
.L_x_17609:
[----:B------:R-:W-:Y:S01]  /*6c70*/  IMAD.MOV.U32 R26, RZ, RZ, R19 ;  /* 0x000000ffff1a7224 */ /* 0x000fe200078e0013 */
[----:B------:R-:W-:Y:S01]  /*6c80*/  PRMT R4, R2, 0x7610, R4 ;  /* 0x0000761002047816 */ /* 0x000fe20000000004 */
[----:B------:R-:W-:Y:S01]  /*6c90*/  IMAD.MOV.U32 R19, RZ, RZ, R30 ;  /* 0x000000ffff137224 */ /* 0x000fe200078e001e */
[----:B------:R-:W-:-:S07]  /*6ca0*/  PRMT R2, R17, 0x7610, R2 ;  /* 0x0000761011027816 */ /* 0x000fce0000000002 */
.L_x_17610:
[----:B------:R-:W-:Y:S05]  /*6cb0*/  BSYNC B1 ;  /* 0x0000000000017941 */ /* 0x000fea0003800000 */
.L_x_17608:
        /* <DEDUP_REMOVED lines=9> */
.L_x_17612:
[----:B------:R-:W-:Y:S01]  /*6d50*/  IMAD.MOV.U32 R27, RZ, RZ, R26 ;  /* 0x000000ffff1b7224 */ /* 0x000fe200078e001a */
[--C-:B------:R-:W-:Y:S01]  /*6d60*/  PRMT R2, R2, 0x5410, R4.reuse ;  /* 0x0000541002027816 */ /* 0x100fe20000000004 */
[----:B------:R-:W-:Y:S01]  /*6d70*/  IMAD.MOV.U32 R26, RZ, RZ, R21 ;  /* 0x000000ffff1a7224 */ /* 0x000fe200078e0015 */
[----:B------:R-:W-:-:S07]  /*6d80*/  PRMT R4, R17, 0x7632, R4 ;  /* 0x0000763211047816 */ /* 0x000fce0000000004 */
.L_x_17613:
[----:B------:R-:W-:Y:S05]  /*6d90*/  BSYNC B1 ;  /* 0x0000000000017941 */ /* 0x000fea0003800000 */
.L_x_17611:
        /* <DEDUP_REMOVED lines=16> */
.L_x_17615:
[----:B------:R-:W-:Y:S01]  /*6ea0*/  IMAD.MOV.U32 R12, RZ, RZ, R3 ;  /* 0x000000ffff0c7224 */ /* 0x000fe200078e0003 */
[----:B------:R-:W-:Y:S01]  /*6eb0*/  PRMT R7, R7, 0x5432, R9 ;  /* 0x0000543207077816 */ /* 0x000fe20000000009 */
[----:B------:R-:W-:-:S07]  /*6ec0*/  IMAD.MOV.U32 R3, RZ, RZ, R28 ;  /* 0x000000ffff037224 */ /* 0x000fce00078e001c */
.L_x_17616:
[----:B------:R-:W-:Y:S05]  /*6ed0*/  BSYNC B1 ;  /* 0x0000000000017941 */ /* 0x000fea0003800000 */
.L_x_17614:
        /* <DEDUP_REMOVED lines=9> */
.L_x_17618:
[----:B------:R-:W-:Y:S01]  /*6f70*/  IMAD.MOV.U32 R17, RZ, RZ, R12 ;  /* 0x000000ffff117224 */ /* 0x000fe200078e000c */
[----:B------:R-:W-:Y:S01]  /*6f80*/  PRMT R21, R21, 0x5410, R7 ;  /* 0x0000541015157816 */ /* 0x000fe20000000007 */
[----:B------:R-:W-:Y:S01]  /*6f90*/  IMAD.MOV.U32 R12, RZ, RZ, R23 ;  /* 0x000000ffff0c7224 */ /* 0x000fe200078e0017 */
[----:B------:R-:W-:-:S07]  /*6fa0*/  PRMT R7, R9, 0x7632, R7 ;  /* 0x0000763209077816 */ /* 0x000fce0000000007 */
.L_x_17619:
[----:B------:R-:W-:Y:S05]  /*6fb0*/  BSYNC B1 ;  /* 0x0000000000017941 */ /* 0x000fea0003800000 */
.L_x_17617:
        /* <DEDUP_REMOVED lines=9> */
.L_x_17621:
[----:B------:R-:W-:Y:S01]  /*7050*/  IMAD.MOV.U32 R24, RZ, RZ, R17 ;  /* 0x000000ffff187224 */ /* 0x000fe200078e0011 */
[C---:B------:R-:W-:Y:S01]  /*7060*/  PRMT R9, R21.reuse, 0x7632, R9 ;  /* 0x0000763215097816 */ /* 0x040fe20000000009 */
[----:B------:R-:W-:Y:S01]  /*7070*/  IMAD.MOV.U32 R17, RZ, RZ, R14 ;  /* 0x000000ffff117224 */ /* 0x000fe200078e000e */
[----:B------:R-:W-:-:S07]  /*7080*/  PRMT R21, R21, 0x7610, R4 ;  /* 0x0000761015157816 */ /* 0x000fce0000000004 */
.L_x_17622:
[----:B------:R-:W-:Y:S05]  /*7090*/  BSYNC B1 ;  /* 0x0000000000017941 */ /* 0x000fea0003800000 */
.L_x_17620:
        /* <DEDUP_REMOVED lines=9> */
.L_x_17624:
[----:B------:R-:W-:Y:S01]  /*7130*/  IMAD.MOV.U32 R14, RZ, RZ, R24 ;  /* 0x000000ffff0e7224 */ /* 0x000fe200078e0018 */
[----:B------:R-:W-:Y:S01]  /*7140*/  PRMT R4, R4, 0x5410, R9 ;  /* 0x0000541004047816 */ /* 0x000fe20000000009 */
[----:B------:R-:W-:Y:S01]  /*7150*/  IMAD.MOV.U32 R24, RZ, RZ, R11 ;  /* 0x000000ffff187224 */ /* 0x000fe200078e000b */
[----:B------:R-:W-:-:S07]  /*7160*/  PRMT R9, R25, 0x7632, R9 ;  /* 0x0000763219097816 */ /* 0x000fce0000000009 */
.L_x_17625:
[----:B------:R-:W-:Y:S05]  /*7170*/  BSYNC B1 ;  /* 0x0000000000017941 */ /* 0x000fea0003800000 */
.L_x_17623:
        /* <DEDUP_REMOVED lines=9> */
.L_x_17627:
[----:B------:R-:W-:Y:S01]  /*7210*/  IMAD.MOV.U32 R11, RZ, RZ, R14 ;  /* 0x000000ffff0b7224 */ /* 0x000fe200078e000e */
[----:B------:R-:W-:Y:S01]  /*7220*/  PRMT R9, R9, 0x7610, R4 ;  /* 0x0000761009097816 */ /* 0x000fe20000000004 */
[----:B------:R-:W-:Y:S01]  /*7230*/  IMAD.MOV.U32 R14, RZ, RZ, R19 ;  /* 0x000000ffff0e7224 */ /* 0x000fe200078e0013 */
[----:B------:R-:W-:-:S07]  /*7240*/  PRMT R4, R4, 0x5410, R2 ;  /* 0x0000541004047816 */ /* 0x000fce0000000002 */
.L_x_17628:
[----:B------:R-:W-:Y:S05]  /*7250*/  BSYNC B1 ;  /* 0x0000000000017941 */ /* 0x000fea0003800000 */
.L_x_17626:
        /* <DEDUP_REMOVED lines=9> */
.L_x_17630:
[----:B------:R-:W-:Y:S01]  /*72f0*/  IMAD.MOV.U32 R28, RZ, RZ, R11 ;  /* 0x000000ffff1c7224 */ /* 0x000fe200078e000b */
[----:B------:R-:W-:Y:S01]  /*7300*/  PRMT R19, R19, 0x7610, R9 ;  /* 0x0000761013137816 */ /* 0x000fe20000000009 */
[----:B------:R-:W-:Y:S01]  /*7310*/  IMAD.MOV.U32 R11, RZ, RZ, R26 ;  /* 0x000000ffff0b7224 */ /* 0x000fe200078e001a */
[----:B------:R-:W-:-:S07]  /*7320*/  PRMT R9, R9, 0x5410, R4 ;  /* 0x0000541009097816 */ /* 0x000fce0000000004 */
.L_x_17631:
[----:B------:R-:W-:Y:S05]  /*7330*/  BSYNC B1 ;  /* 0x0000000000017941 */ /* 0x000fea0003800000 */
.L_x_17629:
        /* <DEDUP_REMOVED lines=9> */
.L_x_17633:
[C---:B------:R-:W-:Y:S01]  /*73d0*/  PRMT R2, R19.reuse, 0x7632, R2 ;  /* 0x0000763213027816 */ /* 0x040fe20000000002 */
[----:B------:R-:W-:Y:S02]  /*73e0*/  IMAD.MOV.U32 R23, RZ, RZ, R28 ;  /* 0x000000ffff177224 */ /* 0x000fe400078e001c */
[----:B------:R-:W-:Y:S01]  /*73f0*/  IMAD.MOV.U32 R28, RZ, RZ, R27 ;  /* 0x000000ffff1c7224 */ /* 0x000fe200078e001b */
[----:B------:R-:W-:-:S07]  /*7400*/  PRMT R19, R19, 0x7610, R2 ;  /* 0x0000761013137816 */ /* 0x000fce0000000002 */
.L_x_17634:
[----:B------:R-:W-:Y:S05]  /*7410*/  BSYNC B1 ;  /* 0x0000000000017941 */ /* 0x000fea0003800000 */
.L_x_17632:
        /* <DEDUP_REMOVED lines=16> */
.L_x_17636:
[----:B------:R-:W-:Y:S01]  /*7520*/  IMAD.MOV.U32 R22, RZ, RZ, R3 ;  /* 0x000000ffff167224 */ /* 0x000fe200078e0003 */
[C---:B------:R-:W-:Y:S01]  /*7530*/  PRMT R4, R7.reuse, 0x7632, R4 ;  /* 0x0000763207047816 */ /* 0x040fe20000000004 */
[----:B------:R-:W-:Y:S01]  /*7540*/  IMAD.MOV.U32 R3, RZ, RZ, R12 ;  /* 0x000000ffff037224 */ /* 0x000fe200078e000c */
[----:B------:R-:W-:-:S07]  /*7550*/  PRMT R7, R7, 0x5410, R7 ;  /* 0x0000541007077816 */ /* 0x000fce0000000007 */
.L_x_17637:
[----:B------:R-:W-:Y:S05]  /*7560*/  BSYNC B1 ;  /* 0x0000000000017941 */ /* 0x000fea0003800000 */
.L_x_17635:
        /* <DEDUP_REMOVED lines=9> */
.L_x_17639:
[----:B------:R-:W-:Y:S01]  /*7600*/  IMAD.MOV.U32 R25, RZ, RZ, R22 ;  /* 0x000000ffff197224 */ /* 0x000fe200078e0016 */
[----:B------:R-:W-:Y:S01]  /*7610*/  PRMT R7, R4, 0x7610, R7 ;  /* 0x0000761004077816 */ /* 0x000fe20000000007 */
[----:B------:R-:W-:Y:S01]  /*7620*/  IMAD.MOV.U32 R22, RZ, RZ, R17 ;  /* 0x000000ffff167224 */ /* 0x000fe200078e0011 */
[----:B------:R-:W-:-:S07]  /*7630*/  PRMT R4, R21, 0x7632, R4 ;  /* 0x0000763215047816 */ /* 0x000fce0000000004 */
.L_x_17640:
[----:B------:R-:W-:Y:S05]  /*7640*/  BSYNC B1 ;  /* 0x0000000000017941 */ /* 0x000fea0003800000 */
.L_x_17638:
        /* <DEDUP_REMOVED lines=9> */
.L_x_17642:
[----:B------:R-:W-:Y:S01]  /*76e0*/  IMAD.MOV.U32 R17, RZ, RZ, R25 ;  /* 0x000000ffff117224 */ /* 0x000fe200078e0019 */
[--C-:B------:R-:W-:Y:S01]  /*76f0*/  PRMT R2, R2, 0x5410, R7.reuse ;  /* 0x0000541002027816 */ /* 0x100fe20000000007 */
[----:B------:R-:W-:Y:S01]  /*7700*/  IMAD.MOV.U32 R25, RZ, RZ, R24 ;  /* 0x000000ffff197224 */ /* 0x000fe200078e0018 */
[----:B------:R-:W-:-:S07]  /*7710*/  PRMT R7, R9, 0x7610, R7 ;  /* 0x0000761009077816 */ /* 0x000fce0000000007 */
.L_x_17643:
[----:B------:R-:W-:Y:S05]  /*7720*/  BSYNC B1 ;  /* 0x0000000000017941 */ /* 0x000fea0003800000 */
.L_x_17641:
        /* <DEDUP_REMOVED lines=9> */
.L_x_17645:
[----:B------:R-:W-:Y:S01]  /*77c0*/  IMAD.MOV.U32 R12, RZ, RZ, R17 ;  /* 0x000000ffff0c7224 */ /* 0x000fe200078e0011 */
[C---:B------:R-:W-:Y:S01]  /*77d0*/  PRMT R9, R2.reuse, 0x7632, R9 ;  /* 0x0000763202097816 */ /* 0x040fe20000000009 */
[----:B------:R-:W-:Y:S01]  /*77e0*/  IMAD.MOV.U32 R17, RZ, RZ, R14 ;  /* 0x000000ffff117224 */ /* 0x000fe200078e000e */
[----:B------:R-:W-:-:S07]  /*77f0*/  PRMT R2, R2, 0x7610, R4 ;  /* 0x0000761002027816 */ /* 0x000fce0000000004 */
.L_x_17646:
[----:B------:R-:W-:Y:S05]  /*7800*/  BSYNC B1 ;  /* 0x0000000000017941 */ /* 0x000fea0003800000 */
.L_x_17644:
        /* <DEDUP_REMOVED lines=9> */
.L_x_17648:
[----:B------:R-:W-:Y:S01]  /*78a0*/  IMAD.MOV.U32 R21, RZ, RZ, R12 ;  /* 0x000000ffff157224 */ /* 0x000fe200078e000c */
[C---:B------:R-:W-:Y:S01]  /*78b0*/  PRMT R19, R9.reuse, 0x7610, R19 ;  /* 0x0000761009137816 */ /* 0x040fe20000000013 */
[----:B------:R-:W-:Y:S01]  /*78c0*/  IMAD.MOV.U32 R12, RZ, RZ, R11 ;  /* 0x000000ffff0c7224 */ /* 0x000fe200078e000b */
[----:B------:R-:W-:-:S07]  /*78d0*/  PRMT R9, R9, 0x7632, R9 ;  /* 0x0000763209097816 */ /* 0x000fce0000000009 */
.L_x_17649:
[----:B------:R-:W-:Y:S05]  /*78e0*/  BSYNC B1 ;  /* 0x0000000000017941 */ /* 0x000fea0003800000 */
.L_x_17647:
        /* <DEDUP_REMOVED lines=9> */
.L_x_17651:
[----:B------:R-:W-:Y:S01]  /*7980*/  IMAD.MOV.U32 R14, RZ, RZ, R21 ;  /* 0x000000ffff0e7224 */ /* 0x000fe200078e0015 */
[--C-:B------:R-:W-:Y:S01]  /*7990*/  PRMT R4, R4, 0x5410, R19.reuse ;  /* 0x0000541004047816 */ /* 0x100fe20000000013 */
[----:B------:R-:W-:Y:S01]  /*79a0*/  IMAD.MOV.U32 R21, RZ, RZ, R28 ;  /* 0x000000ffff157224 */ /* 0x000fe200078e001c */
[----:B------:R-:W-:-:S07]  /*79b0*/  PRMT R19, R19, 0x7632, R19 ;  /* 0x0000763213137816 */ /* 0x000fce0000000013 */
.L_x_17652:
[----:B------:R-:W-:Y:S05]  /*79c0*/  BSYNC B1 ;  /* 0x0000000000017941 */ /* 0x000fea0003800000 */
.L_x_17650:
        /* <DEDUP_REMOVED lines=9> */
.L_x_17654:
[----:B------:R-:W-:Y:S01]  /*7a60*/  IMAD.MOV.U32 R11, RZ, RZ, R14 ;  /* 0x000000ffff0b7224 */ /* 0x000fe200078e000e */
[----:B------:R-:W-:Y:S01]  /*7a70*/  PRMT R9, R9, 0x7610, R4 ;  /* 0x0000761009097816 */ /* 0x000fe20000000004 */
[----:B------:R-:W-:Y:S01]  /*7a80*/  IMAD.MOV.U32 R14, RZ, RZ, R23 ;  /* 0x000000ffff0e7224 */ /* 0x000fe200078e0017 */
[----:B------:R-:W-:-:S07]  /*7a90*/  PRMT R4, R4, 0x5410, R2 ;  /* 0x0000541004047816 */ /* 0x000fce0000000002 */
.L_x_17655:
[----:B------:R-:W-:Y:S05]  /*7aa0*/  BSYNC B1 ;  /* 0x0000000000017941 */ /* 0x000fea0003800000 */
.L_x_17653:
        /* <DEDUP_REMOVED lines=16> */
.L_x_17657:
[----:B------:R-:W-:Y:S01]  /*7bb0*/  IMAD.MOV.U32 R10, RZ, RZ, R3 ;  /* 0x000000ffff0a7224 */ /* 0x000fe200078e0003 */
[C---:B------:R-:W-:Y:S01]  /*7bc0*/  PRMT R2, R7.reuse, 0x7632, R2 ;  /* 0x0000763207027816 */ /* 0x040fe20000000002 */
[----:B------:R-:W-:Y:S01]  /*7bd0*/  IMAD.MOV.U32 R3, RZ, RZ, R22 ;  /* 0x000000ffff037224 */ /* 0x000fe200078e0016 */
[----:B------:R-:W-:-:S07]  /*7be0*/  PRMT R7, R7, 0x5410, R4 ;  /* 0x0000541007077816 */ /* 0x000fce0000000004 */
.L_x_17658:
[----:B------:R-:W-:Y:S05]  /*7bf0*/  BSYNC B1 ;  /* 0x0000000000017941 */ /* 0x000fea0003800000 */
.L_x_17656:
        /* <DEDUP_REMOVED lines=9> */
.L_x_17660:
[----:B------:R-:W-:Y:S01]  /*7c90*/  IMAD.MOV.U32 R20, RZ, RZ, R10 ;  /* 0x000000ffff147224 */ /* 0x000fe200078e000a */
[--C-:B------:R-:W-:Y:S01]  /*7ca0*/  PRMT R19, R19, 0x5410, R2.reuse ;  /* 0x0000541013137816 */ /* 0x100fe20000000002 */
[----:B------:R-:W-:Y:S01]  /*7cb0*/  IMAD.MOV.U32 R10, RZ, RZ, R25 ;  /* 0x000000ffff0a7224 */ /* 0x000fe200078e0019 */
[----:B------:R-:W-:-:S07]  /*7cc0*/  PRMT R2, R7, 0x7610, R2 ;  /* 0x0000761007027816 */ /* 0x000fce0000000002 */
.L_x_17661:
[----:B------:R-:W-:Y:S05]  /*7cd0*/  BSYNC B1 ;  /* 0x0000000000017941 */ /* 0x000fea0003800000 */
.L_x_17659:
        /* <DEDUP_REMOVED lines=9> */
.L_x_17663:
[----:B------:R-:W-:Y:S01]  /*7d70*/  IMAD.MOV.U32 R23, RZ, RZ, R20 ;  /* 0x000000ffff177224 */ /* 0x000fe200078e0014 */
[C---:B------:R-:W-:Y:S01]  /*7d80*/  PRMT R25, R19.reuse, 0x7632, R25 ;  /* 0x0000763213197816 */ /* 0x040fe20000000019 */
[----:B------:R-:W-:Y:S01]  /*7d90*/  IMAD.MOV.U32 R20, RZ, RZ, R17 ;  /* 0x000000ffff147224 */ /* 0x000fe200078e0011 */
[----:B------:R-:W-:-:S07]  /*7da0*/  PRMT R19, R19, 0x7610, R2 ;  /* 0x0000761013137816 */ /* 0x000fce0000000002 */
.L_x_17664:
[----:B------:R-:W-:Y:S05]  /*7db0*/  BSYNC B1 ;  /* 0x0000000000017941 */ /* 0x000fea0003800000 */
.L_x_17662:
        /* <DEDUP_REMOVED lines=9> */
.L_x_17666:
[----:B------:R-:W-:Y:S01]  /*7e50*/  IMAD.MOV.U32 R22, RZ, RZ, R23 ;  /* 0x000000ffff167224 */ /* 0x000fe200078e0017 */
[----:B------:R-:W-:Y:S01]  /*7e60*/  PRMT R24, R25, 0x7610, R24 ;  /* 0x0000761019187816 */ /* 0x000fe20000000018 */
[----:B------:R-:W-:Y:S01]  /*7e70*/  IMAD.MOV.U32 R23, RZ, RZ, R12 ;  /* 0x000000ffff177224 */ /* 0x000fe200078e000c */
[----:B------:R-:W-:-:S07]  /*7e80*/  PRMT R25, R9, 0x7610, R25 ;  /* 0x0000761009197816 */ /* 0x000fce0000000019 */
.L_x_17667:
[----:B------:R-:W-:Y:S05]  /*7e90*/  BSYNC B1 ;  /* 0x0000000000017941 */ /* 0x000fea0003800000 */
.L_x_17665:
        /* <DEDUP_REMOVED lines=9> */
.L_x_17669:
[----:B------:R-:W-:Y:S01]  /*7f30*/  IMAD.MOV.U32 R17, RZ, RZ, R22 ;  /* 0x000000ffff117224 */ /* 0x000fe200078e0016 */
[--C-:B------:R-:W-:Y:S01]  /*7f40*/  PRMT R2, R2, 0x5410, R24.reuse ;  /* 0x0000541002027816 */ /* 0x100fe20000000018 */
[----:B------:R-:W-:Y:S01]  /*7f50*/  IMAD.MOV.U32 R22, RZ, RZ, R21 ;  /* 0x000000ffff167224 */ /* 0x000fe200078e0015 */
[----:B------:R-:W-:-:S07]  /*7f60*/  PRMT R24, R19, 0x7610, R24 ;  /* 0x0000761013187816 */ /* 0x000fce0000000018 */
.L_x_17670:
[----:B------:R-:W-:Y:S05]  /*7f70*/  BSYNC B1 ;  /* 0x0000000000017941 */ /* 0x000fea0003800000 */
.L_x_17668:
        /* <DEDUP_REMOVED lines=9> */
.L_x_17672:
[----:B------:R-:W-:Y:S01]  /*8010*/  IMAD.MOV.U32 R12, RZ, RZ, R17 ;  /* 0x000000ffff0c7224 */ /* 0x000fe200078e0011 */
[C---:B------:R-:W-:Y:S01]  /*8020*/  PRMT R7, R2.reuse, 0x7632, R7 ;  /* 0x0000763202077816 */ /* 0x040fe20000000007 */
[----:B------:R-:W-:Y:S01]  /*8030*/  IMAD.MOV.U32 R17, RZ, RZ, R14 ;  /* 0x000000ffff117224 */ /* 0x000fe200078e000e */
[----:B------:R-:W-:-:S07]  /*8040*/  PRMT R2, R2, 0x7610, R4 ;  /* 0x0000761002027816 */ /* 0x000fce0000000004 */
.L_x_17673:
[----:B------:R-:W-:Y:S05]  /*8050*/  BSYNC B1 ;  /* 0x0000000000017941 */ /* 0x000fea0003800000 */
.L_x_17671:
        /* <DEDUP_REMOVED lines=9> */
.L_x_17675:
[----:B------:R-:W-:Y:S01]  /*80f0*/  PRMT R9, R7, 0x7610, R9 ;  /* 0x0000761007097816 */ /* 0x000fe20000000009 */
[----:B------:R-:W-:Y:S02]  /*8100*/  IMAD.MOV.U32 R4, RZ, RZ, R12 ;  /* 0x000000ffff047224 */ /* 0x000fe400078e000c */
[----:B------:R-:W-:Y:S01]  /*8110*/  IMAD.MOV.U32 R12, RZ, RZ, R11 ;  /* 0x000000ffff0c7224 */ /* 0x000fe200078e000b */
[----:B------:R-:W-:-:S07]  /*8120*/  PRMT R7, R9, 0x7632, R7 ;  /* 0x0000763209077816 */ /* 0x000fce0000000007 */
.L_x_17676:
[----:B------:R-:W-:Y:S05]  /*8130*/  BSYNC B1 ;  /* 0x0000000000017941 */ /* 0x000fea0003800000 */
.L_x_17674:
        /* <DEDUP_REMOVED lines=16> */
.L_x_17678:
[----:B------:R-:W-:Y:S01]  /*8240*/  IMAD.MOV.U32 R11, RZ, RZ, R3 ;  /* 0x000000ffff0b7224 */ /* 0x000fe200078e0003 */
[C---:B------:R-:W-:Y:S01]  /*8250*/  PRMT R26, R7.reuse, 0x7632, R26 ;  /* 0x00007632071a7816 */ /* 0x040fe2000000001a */
[----:B------:R-:W-:Y:S01]  /*8260*/  IMAD.MOV.U32 R3, RZ, RZ, R10 ;  /* 0x000000ffff037224 */ /* 0x000fe200078e000a */
[----:B------:R-:W-:-:S07]  /*8270*/  PRMT R7, R7, 0x5410, R2 ;  /* 0x0000541007077816 */ /* 0x000fce0000000002 */
.L_x_17679:
[----:B------:R-:W-:Y:S05]  /*8280*/  BSYNC B1 ;  /* 0x0000000000017941 */ /* 0x000fea0003800000 */
.L_x_17677:
        /* <DEDUP_REMOVED lines=9> */
.L_x_17681:
[----:B------:R-:W-:Y:S01]  /*8320*/  IMAD.MOV.U32 R10, RZ, RZ, R11 ;  /* 0x000000ffff0a7224 */ /* 0x000fe200078e000b */
[----:B------:R-:W-:Y:S01]  /*8330*/  PRMT R21, R21, 0x5410, R26 ;  /* 0x0000541015157816 */ /* 0x000fe2000000001a */
[----:B------:R-:W-:Y:S01]  /*8340*/  IMAD.MOV.U32 R11, RZ, RZ, R20 ;  /* 0x000000ffff0b7224 */ /* 0x000fe200078e0014 */
[----:B------:R-:W-:-:S07]  /*8350*/  PRMT R26, R19, 0x7632, R26 ;  /* 0x00007632131a7816 */ /* 0x000fce000000001a */
.L_x_17682:
[----:B------:R-:W-:Y:S05]  /*8360*/  BSYNC B1 ;  /* 0x0000000000017941 */ /* 0x000fea0003800000 */
.L_x_17680:
        /* <DEDUP_REMOVED lines=9> */
.L_x_17684:
[----:B------:R-:W-:Y:S01]  /*8400*/  IMAD.MOV.U32 R14, RZ, RZ, R10 ;  /* 0x000000ffff0e7224 */ /* 0x000fe200078e000a */
[----:B------:R-:W-:Y:S01]  /*8410*/  PRMT R20, R20, 0x7610, R21 ;  /* 0x0000761014147816 */ /* 0x000fe20000000015 */
[----:B------:R-:W-:Y:S01]  /*8420*/  IMAD.MOV.U32 R10, RZ, RZ, R23 ;  /* 0x000000ffff0a7224 */ /* 0x000fe200078e0017 */
[----:B------:R-:W-:-:S07]  /*8430*/  PRMT R21, R21, 0x5410, R25 ;  /* 0x0000541015157816 */ /* 0x000fce0000000019 */
.L_x_17685:
[----:B------:R-:W-:Y:S05]  /*8440*/  BSYNC B1 ;  /* 0x0000000000017941 */ /* 0x000fea0003800000 */
.L_x_17683:
        /* <DEDUP_REMOVED lines=9> */
.L_x_17687:
[----:B------:R-:W-:Y:S01]  /*84e0*/  IMAD.MOV.U32 R18, RZ, RZ, R14 ;  /* 0x000000ffff127224 */ /* 0x000fe200078e000e */
[----:B------:R-:W-:Y:S01]  /*84f0*/  PRMT R9, R9, 0x7610, R20 ;  /* 0x0000761009097816 */ /* 0x000fe20000000014 */
[----:B------:R-:W-:Y:S01]  /*8500*/  IMAD.MOV.U32 R14, RZ, RZ, R22 ;  /* 0x000000ffff0e7224 */ /* 0x000fe200078e0016 */
[----:B------:R-:W-:-:S07]  /*8510*/  PRMT R20, R20, 0x5410, R24 ;  /* 0x0000541014147816 */ /* 0x000fce0000000018 */
.L_x_17688:
[----:B------:R-:W-:Y:S05]  /*8520*/  BSYNC B1 ;  /* 0x0000000000017941 */ /* 0x000fea0003800000 */
.L_x_17686:
        /* <DEDUP_REMOVED lines=9> */
.L_x_17690:
[----:B------:R-:W-:Y:S01]  /*85c0*/  IMAD.MOV.U32 R19, RZ, RZ, R18 ;  /* 0x000000ffff137224 */ /* 0x000fe200078e0012 */
[C---:B------:R-:W-:Y:S01]  /*85d0*/  PRMT R21, R9.reuse, 0x7632, R21 ;  /* 0x0000763209157816 */ /* 0x040fe20000000015 */
[----:B------:R-:W-:Y:S01]  /*85e0*/  IMAD.MOV.U32 R18, RZ, RZ, R17 ;  /* 0x000000ffff127224 */ /* 0x000fe200078e0011 */
[----:B------:R-:W-:-:S07]  /*85f0*/  PRMT R9, R9, 0x7610, R2 ;  /* 0x0000761009097816 */ /* 0x000fce0000000002 */
.L_x_17691:
[----:B------:R-:W-:Y:S05]  /*8600*/  BSYNC B1 ;  /* 0x0000000000017941 */ /* 0x000fea0003800000 */
.L_x_17689:
        /* <DEDUP_REMOVED lines=9> */
.L_x_17693:
[----:B------:R-:W-:Y:S01]  /*86a0*/  IMAD.MOV.U32 R17, RZ, RZ, R19 ;  /* 0x000000ffff117224 */ /* 0x000fe200078e0013 */
[----:B------:R-:W-:Y:S01]  /*86b0*/  PRMT R20, R21, 0x7610, R20 ;  /* 0x0000761015147816 */ /* 0x000fe20000000014 */
[----:B------:R-:W-:Y:S01]  /*86c0*/  IMAD.MOV.U32 R19, RZ, RZ, R12 ;  /* 0x000000ffff137224 */ /* 0x000fe200078e000c */
[----:B------:R-:W-:-:S07]  /*86d0*/  PRMT R21, R7, 0x7610, R21 ;  /* 0x0000761007157816 */ /* 0x000fce0000000015 */
.L_x_17694:
[----:B------:R-:W-:Y:S05]  /*86e0*/  BSYNC B1 ;  /* 0x0000000000017941 */ /* 0x000fea0003800000 */
.L_x_17692:
        /* <DEDUP_REMOVED lines=9> */
.L_x_17696:
[----:B------:R-:W-:Y:S01]  /*8780*/  IMAD.MOV.U32 R12, RZ, RZ, R17 ;  /* 0x000000ffff0c7224 */ /* 0x000fe200078e0011 */
[----:B------:R-:W-:Y:S01]  /*8790*/  PRMT R22, R22, 0x5410, R20 ;  /* 0x0000541016167816 */ /* 0x000fe20000000014 */
[----:B------:R-:W-:Y:S01]  /*87a0*/  IMAD.MOV.U32 R17, RZ, RZ, R4 ;  /* 0x000000ffff117224 */ /* 0x000fe200078e0004 */
[----:B------:R-:W-:-:S07]  /*87b0*/  PRMT R20, R9, 0x7610, R20 ;  /* 0x0000761009147816 */ /* 0x000fce0000000014 */
.L_x_17697:
[----:B------:R-:W-:Y:S05]  /*87c0*/  BSYNC B1 ;  /* 0x0000000000017941 */ /* 0x000fea0003800000 */
.L_x_17695:
        /* <DEDUP_REMOVED lines=16> */
.L_x_17699:
[C---:B------:R-:W-:Y:S01]  /*88d0*/  PRMT R36, R7.reuse, 0x7632, R36 ;  /* 0x0000763207247816 */ /* 0x040fe20000000024 */
[----:B------:R-:W-:Y:S01]  /*88e0*/  IMAD.MOV.U32 R2, RZ, RZ, R3 ;  /* 0x000000ffff027224 */ /* 0x000fe200078e0003 */
[----:B------:R-:W-:Y:S01]  /*88f0*/  PRMT R7, R7, 0x5410, R26 ;  /* 0x0000541007077816 */ /* 0x000fe2000000001a */
[----:B------:R-:W-:-:S07]  /*8900*/  IMAD.MOV.U32 R3, RZ, RZ, R11 ;  /* 0x000000ffff037224 */ /* 0x000fce00078e000b */
.L_x_17700:
[----:B------:R-:W-:Y:S05]  /*8910*/  BSYNC B1 ;  /* 0x0000000000017941 */ /* 0x000fea0003800000 */
.L_x_17698:
        /* <DEDUP_REMOVED lines=9> */
.L_x_17702:
[----:B------:R-:W-:Y:S01]  /*89b0*/  PRMT R34, R34, 0x5410, R36 ;  /* 0x0000541022227816 */ /* 0x000fe20000000024 */
[----:B------:R-:W-:Y:S01]  /*89c0*/  IMAD.MOV.U32 R31, RZ, RZ, R2 ;  /* 0x000000ffff1f7224 */ /* 0x000fe200078e0002 */
[----:B------:R-:W-:Y:S01]  /*89d0*/  PRMT R36, R21, 0x7632, R36 ;  /* 0x0000763215247816 */ /* 0x000fe20000000024 */
[----:B------:R-:W-:-:S07]  /*89e0*/  IMAD.MOV.U32 R2, RZ, RZ, R10 ;  /* 0x000000ffff027224 */ /* 0x000fce00078e000a */
.L_x_17703:
[----:B------:R-:W-:Y:S05]  /*89f0*/  BSYNC B1 ;  /* 0x0000000000017941 */ /* 0x000fea0003800000 */
.L_x_17701:
        /* <DEDUP_REMOVED lines=9> */
.L_x_17705:
[----:B------:R-:W-:Y:S01]  /*8a90*/  IMAD.MOV.U32 R30, RZ, RZ, R31 ;  /* 0x000000ffff1e7224 */ /* 0x000fe200078e001f */
[----:B------:R-:W-:Y:S01]  /*8aa0*/  PRMT R34, R34, 0x7632, R20 ;  /* 0x0000763222227816 */ /* 0x000fe20000000014 */
[----:B------:R-:W-:-:S07]  /*8ab0*/  IMAD.MOV.U32 R31, RZ, RZ, R14 ;  /* 0x000000ffff1f7224 */ /* 0x000fce00078e000e */
.L_x_17706:
[----:B------:R-:W-:Y:S05]  /*8ac0*/  BSYNC B1 ;  /* 0x0000000000017941 */ /* 0x000fea0003800000 */
.L_x_17704:
        /* <DEDUP_REMOVED lines=9> */
.L_x_17708:
[----:B------:R-:W-:Y:S01]  /*8b60*/  PRMT R33, R33, 0x5410, R34 ;  /* 0x0000541021217816 */ /* 0x000fe20000000022 */
[----:B------:R-:W-:Y:S01]  /*8b70*/  IMAD.MOV.U32 R29, RZ, RZ, R30 ;  /* 0x000000ffff1d7224 */ /* 0x000fe200078e001e */
[----:B------:R-:W-:Y:S01]  /*8b80*/  PRMT R34, R9, 0x7632, R34 ;  /* 0x0000763209227816 */ /* 0x000fe20000000022 */
[----:B------:R-:W-:-:S07]  /*8b90*/  IMAD.MOV.U32 R30, RZ, RZ, R18 ;  /* 0x000000ffff1e7224 */ /* 0x000fce00078e0012 */
.L_x_17709:
[----:B------:R-:W-:Y:S05]  /*8ba0*/  BSYNC B1 ;  /* 0x0000000000017941 */ /* 0x000fea0003800000 */
.L_x_17707:
        /* <DEDUP_REMOVED lines=9> */
.L_x_17711:
[----:B------:R-:W-:Y:S01]  /*8c40*/  IMAD.MOV.U32 R28, RZ, RZ, R29 ;  /* 0x000000ffff1c7224 */ /* 0x000fe200078e001d */
[----:B------:R-:W-:Y:S01]  /*8c50*/  PRMT R33, R33, 0x5432, R21 ;  /* 0x0000543221217816 */ /* 0x000fe20000000015 */
[----:B------:R-:W-:-:S07]  /*8c60*/  IMAD.MOV.U32 R29, RZ, RZ, R19 ;  /* 0x000000ffff1d7224 */ /* 0x000fce00078e0013 */
.L_x_17712:
[----:B------:R-:W-:Y:S05]  /*8c70*/  BSYNC B1 ;  /* 0x0000000000017941 */ /* 0x000fea0003800000 */
.L_x_17710:
        /* <DEDUP_REMOVED lines=9> */
.L_x_17714:
[----:B------:R-:W-:Y:S01]  /*8d10*/  PRMT R32, R33, 0x7610, R32 ;  /* 0x0000761021207816 */ /* 0x000fe20000000020 */
[----:B------:R-:W-:Y:S01]  /*8d20*/  IMAD.MOV.U32 R27, RZ, RZ, R28 ;  /* 0x000000ffff1b7224 */ /* 0x000fe200078e001c */
[----:B------:R-:W-:Y:S01]  /*8d30*/  PRMT R33, R20, 0x7610, R33 ;  /* 0x0000761014217816 */ /* 0x000fe20000000021 */
[----:B------:R-:W-:-:S07]  /*8d40*/  IMAD.MOV.U32 R28, RZ, RZ, R17 ;  /* 0x000000ffff1c7224 */ /* 0x000fce00078e0011 */
.L_x_17715:
[----:B------:R-:W-:Y:S05]  /*8d50*/  BSYNC B1 ;  /* 0x0000000000017941 */ /* 0x000fea0003800000 */
.L_x_17713:
        /* <DEDUP_REMOVED lines=9> */
.L_x_17717:
[----:B------:R-:W-:Y:S01]  /*8df0*/  PRMT R7, R32, 0x7610, R7 ;  /* 0x0000761020077816 */ /* 0x000fe20000000007 */
[----:B------:R-:W-:Y:S01]  /*8e00*/  IMAD.MOV.U32 R26, RZ, RZ, R27 ;  /* 0x000000ffff1a7224 */ /* 0x000fe200078e001b */
[----:B------:R-:W-:Y:S01]  /*8e10*/  PRMT R32, R22, 0x7632, R32 ;  /* 0x0000763216207816 */ /* 0x000fe20000000020 */
[----:B------:R-:W-:-:S07]  /*8e20*/  IMAD.MOV.U32 R27, RZ, RZ, R12 ;  /* 0x000000ffff1b7224 */ /* 0x000fce00078e000c */
.L_x_17718:
[----:B------:R-:W-:Y:S05]  /*8e30*/  BSYNC B1 ;  /* 0x0000000000017941 */ /* 0x000fea0003800000 */
.L_x_17716:
[----:B------:R-:W-:Y:S01]  /*8e40*/  FADD.FTZ R5, R13, R5 ;  /* 0x000000050d057221 */ /* 0x000fe20000010000 */
[----:B------:R-:W-:-:S07]  /*8e50*/  IMAD.MOV.U32 R4, RZ, RZ, R0 ;  /* 0x000000ffff047224 */ /* 0x000fce00078e0000 */
.L_x_17550:
[----:B------:R-:W-:Y:S05]  /*8e60*/  BSYNC B0 ;  /* 0x0000000000007941 */ /* 0x000fea0003800000 */
.L_x_17549:
[----:B------:R-:W-:Y:S01]  /*8e70*/  ISETP.GT.AND P0, PT, R15, 0x1b, PT ;  /* 0x0000001b0f00780c */ /* 0x000fe20003f04270 */
[----:B------:R2:W3:Y:S01]  /*8e80*/  SHFL.DOWN PT, R19, R4, 0x4, 0x1f ;  /* 0x08801f0004137f89 */ /* 0x0004e200000e0000 */
[----:B-1----:R-:W-:Y:S01]  /*8e90*/  PRMT R0, R7, 0x5410, R32 ;  /* 0x0000541007007816 */ /* 0x002fe20000000020 */
[----:B------:R-:W-:Y:S01]  /*8ea0*/  BSSY B0, `(.L_x_17719) ;  /* 0x000035a000007945 */ /* 0x000fe20003800000 */
[----:B------:R-:W-:Y:S01]  /*8eb0*/  PRMT R36, R36, 0x7610, R7 ;  /* 0x0000761024247816 */ /* 0x000fe20000000007 */
[----:B0-----:R2:W0:Y:S04]  /*8ec0*/  SHFL.DOWN PT, R13, R5, 0x4, 0x1f ;  /* 0x08801f00050d7f89 */ /* 0x00142800000e0000 */
        /* <DEDUP_REMOVED lines=38> */
.L_x_17722:
[----:B------:R-:W-:Y:S01]  /*9130*/  IMAD.MOV.U32 R4, RZ, RZ, R3 ;  /* 0x000000ffff047224 */ /* 0x000fe200078e0003 */
[C---:B------:R-:W-:Y:S01]  /*9140*/  PRMT R17, R7.reuse, 0x7632, R17 ;  /* 0x0000763207117816 */ /* 0x040fe20000000011 */
[----:B------:R-:W-:Y:S01]  /*9150*/  IMAD.MOV.U32 R3, RZ, RZ, R2 ;  /* 0x000000ffff037224 */ /* 0x000fe200078e0002 */
[----:B------:R-:W-:-:S07]  /*9160*/  PRMT R7, R7, 0x5410, R36 ;  /* 0x0000541007077816 */ /* 0x000fce0000000024 */
.L_x_17723:
[----:B------:R-:W-:Y:S05]  /*9170*/  BSYNC B1 ;  /* 0x0000000000017941 */ /* 0x000fea0003800000 */
.L_x_17721:
        /* <DEDUP_REMOVED lines=9> */
.L_x_17725:
[----:B------:R-:W-:Y:S01]  /*9210*/  IMAD.MOV.U32 R19, RZ, RZ, R4 ;  /* 0x000000ffff137224 */ /* 0x000fe200078e0004 */
[----:B------:R-:W-:Y:S01]  /*9220*/  PRMT R2, R2, 0x5410, R17 ;  /* 0x0000541002027816 */ /* 0x000fe20000000011 */
[----:B------:R-:W-:Y:S01]  /*9230*/  IMAD.MOV.U32 R4, RZ, RZ, R31 ;  /* 0x000000ffff047224 */ /* 0x000fe200078e001f */
[----:B------:R-:W-:-:S07]  /*9240*/  PRMT R17, R34, 0x7632, R17 ;  /* 0x0000763222117816 */ /* 0x000fce0000000011 */
.L_x_17726:
[----:B------:R-:W-:Y:S05]  /*9250*/  BSYNC B1 ;  /* 0x0000000000017941 */ /* 0x000fea0003800000 */
.L_x_17724:
        /* <DEDUP_REMOVED lines=9> */
.L_x_17728:
[----:B------:R-:W-:Y:S01]  /*92f0*/  IMAD.MOV.U32 R36, RZ, RZ, R19 ;  /* 0x000000ffff247224 */ /* 0x000fe200078e0013 */
[----:B------:R-:W-:Y:S01]  /*9300*/  PRMT R2, R2, 0x5432, R34 ;  /* 0x0000543202027816 */ /* 0x000fe20000000022 */
[----:B------:R-:W-:-:S07]  /*9310*/  IMAD.MOV.U32 R19, RZ, RZ, R30 ;  /* 0x000000ffff137224 */ /* 0x000fce00078e001e */
.L_x_17729:
[----:B------:R-:W-:Y:S05]  /*9320*/  BSYNC B1 ;  /* 0x0000000000017941 */ /* 0x000fea0003800000 */
.L_x_17727:
        /* <DEDUP_REMOVED lines=9> */
.L_x_17731:
[----:B------:R-:W-:Y:S01]  /*93c0*/  IMAD.MOV.U32 R21, RZ, RZ, R36 ;  /* 0x000000ffff157224 */ /* 0x000fe200078e0024 */
[----:B------:R-:W-:Y:S01]  /*93d0*/  PRMT R23, R2, 0x7610, R23 ;  /* 0x0000761002177816 */ /* 0x000fe20000000017 */
[----:B------:R-:W-:Y:S01]  /*93e0*/  IMAD.MOV.U32 R36, RZ, RZ, R29 ;  /* 0x000000ffff247224 */ /* 0x000fe200078e001d */
[----:B------:R-:W-:-:S07]  /*93f0*/  PRMT R2, R33, 0x7632, R2 ;  /* 0x0000763221027816 */ /* 0x000fce0000000002 */
.L_x_17732:
[----:B------:R-:W-:Y:S05]  /*9400*/  BSYNC B1 ;  /* 0x0000000000017941 */ /* 0x000fea0003800000 */
.L_x_17730:
        /* <DEDUP_REMOVED lines=9> */
.L_x_17734:
[----:B------:R-:W-:Y:S01]  /*94a0*/  IMAD.MOV.U32 R30, RZ, RZ, R21 ;  /* 0x000000ffff1e7224 */ /* 0x000fe200078e0015 */
[--C-:B------:R-:W-:Y:S01]  /*94b0*/  PRMT R17, R17, 0x5410, R23.reuse ;  /* 0x0000541011117816 */ /* 0x100fe20000000017 */
[----:B------:R-:W-:Y:S01]  /*94c0*/  IMAD.MOV.U32 R21, RZ, RZ, R28 ;  /* 0x000000ffff157224 */ /* 0x000fe200078e001c */
[----:B------:R-:W-:-:S07]  /*94d0*/  PRMT R23, R33, 0x7610, R23 ;  /* 0x0000761021177816 */ /* 0x000fce0000000017 */
.L_x_17735:
[----:B------:R-:W-:Y:S05]  /*94e0*/  BSYNC B1 ;  /* 0x0000000000017941 */ /* 0x000fea0003800000 */
.L_x_17733:
        /* <DEDUP_REMOVED lines=9> */
.L_x_17737:
[----:B------:R-:W-:Y:S01]  /*9580*/  IMAD.MOV.U32 R25, RZ, RZ, R30 ;  /* 0x000000ffff197224 */ /* 0x000fe200078e001e */
[C---:B------:R-:W-:Y:S01]  /*9590*/  PRMT R28, R17.reuse, 0x7632, R28 ;  /* 0x00007632111c7816 */ /* 0x040fe2000000001c */
[----:B------:R-:W-:Y:S01]  /*95a0*/  IMAD.MOV.U32 R30, RZ, RZ, R27 ;  /* 0x000000ffff1e7224 */ /* 0x000fe200078e001b */
[----:B------:R-:W-:-:S07]  /*95b0*/  PRMT R17, R17, 0x5410, R32 ;  /* 0x0000541011117816 */ /* 0x000fce0000000020 */
.L_x_17738:
[----:B------:R-:W-:Y:S05]  /*95c0*/  BSYNC B1 ;  /* 0x0000000000017941 */ /* 0x000fea0003800000 */
.L_x_17736:
        /* <DEDUP_REMOVED lines=9> */
.L_x_17740:
[----:B------:R-:W-:Y:S01]  /*9660*/  IMAD.MOV.U32 R27, RZ, RZ, R25 ;  /* 0x000000ffff1b7224 */ /* 0x000fe200078e0019 */
[----:B------:R-:W-:Y:S01]  /*9670*/  PRMT R23, R23, 0x5410, R28 ;  /* 0x0000541017177816 */ /* 0x000fe2000000001c */
[----:B------:R-:W-:Y:S01]  /*9680*/  IMAD.MOV.U32 R25, RZ, RZ, R26 ;  /* 0x000000ffff197224 */ /* 0x000fe200078e001a */
[----:B------:R-:W-:-:S07]  /*9690*/  PRMT R28, R7, 0x7610, R28 ;  /* 0x00007610071c7816 */ /* 0x000fce000000001c */
.L_x_17741:
[----:B------:R-:W-:Y:S05]  /*96a0*/  BSYNC B1 ;  /* 0x0000000000017941 */ /* 0x000fea0003800000 */
.L_x_17739:
        /* <DEDUP_REMOVED lines=16> */
.L_x_17743:
[----:B------:R-:W-:Y:S01]  /*97b0*/  IMAD.MOV.U32 R14, RZ, RZ, R3 ;  /* 0x000000ffff0e7224 */ /* 0x000fe200078e0003 */
[----:B------:R-:W-:Y:S01]  /*97c0*/  PRMT R7, R7, 0x5432, R17 ;  /* 0x0000543207077816 */ /* 0x000fe20000000011 */
[----:B------:R-:W-:-:S07]  /*97d0*/  IMAD.MOV.U32 R3, RZ, RZ, R4 ;  /* 0x000000ffff037224 */ /* 0x000fce00078e0004 */
.L_x_17744:
[----:B------:R-:W-:Y:S05]  /*97e0*/  BSYNC B1 ;  /* 0x0000000000017941 */ /* 0x000fea0003800000 */
.L_x_17742:
        /* <DEDUP_REMOVED lines=9> */
.L_x_17746:
[----:B------:R-:W-:Y:S01]  /*9880*/  IMAD.MOV.U32 R11, RZ, RZ, R14 ;  /* 0x000000ffff0b7224 */ /* 0x000fe200078e000e */
[----:B------:R-:W-:Y:S01]  /*9890*/  PRMT R4, R4, 0x5410, R7 ;  /* 0x0000541004047816 */ /* 0x000fe20000000007 */
[----:B------:R-:W-:Y:S01]  /*98a0*/  IMAD.MOV.U32 R14, RZ, RZ, R19 ;  /* 0x000000ffff0e7224 */ /* 0x000fe200078e0013 */
[----:B------:R-:W-:-:S07]  /*98b0*/  PRMT R7, R2, 0x7632, R7 ;  /* 0x0000763202077816 */ /* 0x000fce0000000007 */
.L_x_17747:
[----:B------:R-:W-:Y:S05]  /*98c0*/  BSYNC B1 ;  /* 0x0000000000017941 */ /* 0x000fea0003800000 */
.L_x_17745:
        /* <DEDUP_REMOVED lines=9> */
.L_x_17749:
[----:B------:R-:W-:Y:S01]  /*9960*/  IMAD.MOV.U32 R26, RZ, RZ, R11 ;  /* 0x000000ffff1a7224 */ /* 0x000fe200078e000b */
[----:B------:R-:W-:Y:S01]  /*9970*/  PRMT R4, R4, 0x5432, R2 ;  /* 0x0000543204047816 */ /* 0x000fe20000000002 */
[----:B------:R-:W-:-:S07]  /*9980*/  IMAD.MOV.U32 R11, RZ, RZ, R36 ;  /* 0x000000ffff0b7224 */ /* 0x000fce00078e0024 */
.L_x_17750:
[----:B------:R-:W-:Y:S05]  /*9990*/  BSYNC B1 ;  /* 0x0000000000017941 */ /* 0x000fea0003800000 */
.L_x_17748:
        /* <DEDUP_REMOVED lines=9> */
.L_x_17752:
[----:B------:R-:W-:Y:S01]  /*9a30*/  IMAD.MOV.U32 R19, RZ, RZ, R26 ;  /* 0x000000ffff137224 */ /* 0x000fe200078e001a */
[----:B------:R-:W-:Y:S01]  /*9a40*/  PRMT R2, R4, 0x7610, R2 ;  /* 0x0000761004027816 */ /* 0x000fe20000000002 */
[----:B------:R-:W-:Y:S01]  /*9a50*/  IMAD.MOV.U32 R26, RZ, RZ, R21 ;  /* 0x000000ffff1a7224 */ /* 0x000fe200078e0015 */
[----:B------:R-:W-:-:S07]  /*9a60*/  PRMT R4, R23, 0x7610, R4 ;  /* 0x0000761017047816 */ /* 0x000fce0000000004 */
.L_x_17753:
[----:B------:R-:W-:Y:S05]  /*9a70*/  BSYNC B1 ;  /* 0x0000000000017941 */ /* 0x000fea0003800000 */
.L_x_17751:
        /* <DEDUP_REMOVED lines=9> */
.L_x_17755:
[----:B------:R-:W-:Y:S01]  /*9b10*/  IMAD.MOV.U32 R32, RZ, RZ, R19 ;  /* 0x000000ffff207224 */ /* 0x000fe200078e0013 */
[----:B------:R-:W-:Y:S01]  /*9b20*/  PRMT R2, R17, 0x5432, R2 ;  /* 0x0000543211027816 */ /* 0x000fe20000000002 */
[----:B------:R-:W-:-:S07]  /*9b30*/  IMAD.MOV.U32 R19, RZ, RZ, R30 ;  /* 0x000000ffff137224 */ /* 0x000fce00078e001e */
.L_x_17756:
[----:B------:R-:W-:Y:S05]  /*9b40*/  BSYNC B1 ;  /* 0x0000000000017941 */ /* 0x000fea0003800000 */
.L_x_17754:
        /* <DEDUP_REMOVED lines=9> */
.L_x_17758:
[----:B------:R-:W-:Y:S01]  /*9be0*/  IMAD.MOV.U32 R30, RZ, RZ, R32 ;  /* 0x000000ffff1e7224 */ /* 0x000fe200078e0020 */
[C---:B------:R-:W-:Y:S01]  /*9bf0*/  PRMT R17, R2.reuse, 0x7632, R17 ;  /* 0x0000763202117816 */ /* 0x040fe20000000011 */
[----:B------:R-:W-:Y:S01]  /*9c00*/  IMAD.MOV.U32 R32, RZ, RZ, R25 ;  /* 0x000000ffff207224 */ /* 0x000fe200078e0019 */
[----:B------:R-:W-:-:S07]  /*9c10*/  PRMT R2, R2, 0x5410, R28 ;  /* 0x0000541002027816 */ /* 0x000fce000000001c */
.L_x_17759:
[----:B------:R-:W-:Y:S05]  /*9c20*/  BSYNC B1 ;  /* 0x0000000000017941 */ /* 0x000fea0003800000 */
.L_x_17757:
        /* <DEDUP_REMOVED lines=9> */
.L_x_17761:
[----:B------:R-:W-:Y:S01]  /*9cc0*/  IMAD.MOV.U32 R21, RZ, RZ, R30 ;  /* 0x000000ffff157224 */ /* 0x000fe200078e001e */
[----:B------:R-:W-:Y:S01]  /*9cd0*/  PRMT R17, R23, 0x5432, R17 ;  /* 0x0000543217117816 */ /* 0x000fe20000000011 */
[----:B------:R-:W-:-:S07]  /*9ce0*/  IMAD.MOV.U32 R30, RZ, RZ, R27 ;  /* 0x000000ffff1e7224 */ /* 0x000fce00078e001b */
.L_x_17762:
[----:B------:R-:W-:Y:S05]  /*9cf0*/  BSYNC B1 ;  /* 0x0000000000017941 */ /* 0x000fea0003800000 */
.L_x_17760:
        /* <DEDUP_REMOVED lines=16> */
.L_x_17764:
[----:B------:R-:W-:Y:S01]  /*9e00*/  IMAD.MOV.U32 R28, RZ, RZ, R3 ;  /* 0x000000ffff1c7224 */ /* 0x000fe200078e0003 */
[C---:B------:R-:W-:Y:S01]  /*9e10*/  PRMT R9, R7.reuse, 0x7632, R9 ;  /* 0x0000763207097816 */ /* 0x040fe20000000009 */
[----:B------:R-:W-:Y:S01]  /*9e20*/  IMAD.MOV.U32 R3, RZ, RZ, R14 ;  /* 0x000000ffff037224 */ /* 0x000fe200078e000e */
[----:B------:R-:W-:-:S07]  /*9e30*/  PRMT R7, R7, 0x5410, R7 ;  /* 0x0000541007077816 */ /* 0x000fce0000000007 */
.L_x_17765:
[----:B------:R-:W-:Y:S05]  /*9e40*/  BSYNC B1 ;  /* 0x0000000000017941 */ /* 0x000fea0003800000 */
.L_x_17763:
        /* <DEDUP_REMOVED lines=9> */
.L_x_17767:
[----:B------:R-:W-:Y:S01]  /*9ee0*/  IMAD.MOV.U32 R23, RZ, RZ, R28 ;  /* 0x000000ffff177224 */ /* 0x000fe200078e001c */
[----:B------:R-:W-:Y:S01]  /*9ef0*/  PRMT R9, R4, 0x5432, R9 ;  /* 0x0000543204097816 */ /* 0x000fe20000000009 */
[----:B------:R-:W-:-:S07]  /*9f00*/  IMAD.MOV.U32 R28, RZ, RZ, R11 ;  /* 0x000000ffff1c7224 */ /* 0x000fce00078e000b */
.L_x_17768:
[----:B------:R-:W-:Y:S05]  /*9f10*/  BSYNC B1 ;  /* 0x0000000000017941 */ /* 0x000fea0003800000 */
.L_x_17766:
        /* <DEDUP_REMOVED lines=9> */
.L_x_17770:
[----:B------:R-:W-:Y:S01]  /*9fb0*/  PRMT R4, R4, 0x7610, R9 ;  /* 0x0000761004047816 */ /* 0x000fe20000000009 */
[----:B------:R-:W-:Y:S02]  /*9fc0*/  IMAD.MOV.U32 R14, RZ, RZ, R23 ;  /* 0x000000ffff0e7224 */ /* 0x000fe400078e0017 */
[----:B------:R-:W-:Y:S01]  /*9fd0*/  IMAD.MOV.U32 R23, RZ, RZ, R26 ;  /* 0x000000ffff177224 */ /* 0x000fe200078e001a */
[----:B------:R-:W-:-:S07]  /*9fe0*/  PRMT R9, R9, 0x5410, R4 ;  /* 0x0000541009097816 */ /* 0x000fce0000000004 */
.L_x_17771:
[----:B------:R-:W-:Y:S05]  /*9ff0*/  BSYNC B1 ;  /* 0x0000000000017941 */ /* 0x000fea0003800000 */
.L_x_17769:
        /* <DEDUP_REMOVED lines=9> */
.L_x_17773:
[----:B------:R-:W-:Y:S01]  /*a090*/  IMAD.MOV.U32 R11, RZ, RZ, R14 ;  /* 0x000000ffff0b7224 */ /* 0x000fe200078e000e */
[----:B------:R-:W-:Y:S01]  /*a0a0*/  PRMT R25, R25, 0x7610, R4 ;  /* 0x0000761019197816 */ /* 0x000fe20000000004 */
[----:B------:R-:W-:Y:S01]  /*a0b0*/  IMAD.MOV.U32 R14, RZ, RZ, R19 ;  /* 0x000000ffff0e7224 */ /* 0x000fe200078e0013 */
[----:B------:R-:W-:-:S07]  /*a0c0*/  PRMT R4, R4, 0x5410, R2 ;  /* 0x0000541004047816 */ /* 0x000fce0000000002 */
.L_x_17774:
[----:B------:R-:W-:Y:S05]  /*a0d0*/  BSYNC B1 ;  /* 0x0000000000017941 */ /* 0x000fea0003800000 */
.L_x_17772:
        /* <DEDUP_REMOVED lines=9> */
.L_x_17776:
[C---:B------:R-:W-:Y:S01]  /*a170*/  PRMT R2, R25.reuse, 0x7632, R2 ;  /* 0x0000763219027816 */ /* 0x040fe20000000002 */
[----:B------:R-:W-:Y:S02]  /*a180*/  IMAD.MOV.U32 R19, RZ, RZ, R11 ;  /* 0x000000ffff137224 */ /* 0x000fe400078e000b */
[----:B------:R-:W-:Y:S01]  /*a190*/  IMAD.MOV.U32 R11, RZ, RZ, R32 ;  /* 0x000000ffff0b7224 */ /* 0x000fe200078e0020 */
[----:B------:R-:W-:-:S07]  /*a1a0*/  PRMT R25, R25, 0x7610, R2 ;  /* 0x0000761019197816 */ /* 0x000fce0000000002 */
.L_x_17777:
[----:B------:R-:W-:Y:S05]  /*a1b0*/  BSYNC B1 ;  /* 0x0000000000017941 */ /* 0x000fea0003800000 */
.L_x_17775:
        /* <DEDUP_REMOVED lines=9> */
.L_x_17779:
[----:B------:R-:W-:Y:S01]  /*a250*/  IMAD.MOV.U32 R26, RZ, RZ, R19 ;  /* 0x000000ffff1a7224 */ /* 0x000fe200078e0013 */
[----:B------:R-:W-:Y:S01]  /*a260*/  PRMT R4, R2, 0x7610, R4 ;  /* 0x0000761002047816 */ /* 0x000fe20000000004 */
[----:B------:R-:W-:Y:S01]  /*a270*/  IMAD.MOV.U32 R19, RZ, RZ, R30 ;  /* 0x000000ffff137224 */ /* 0x000fe200078e001e */
[----:B------:R-:W-:-:S07]  /*a280*/  PRMT R2, R17, 0x7610, R2 ;  /* 0x0000761011027816 */ /* 0x000fce0000000002 */
.L_x_17780:
[----:B------:R-:W-:Y:S05]  /*a290*/  BSYNC B1 ;  /* 0x0000000000017941 */ /* 0x000fea0003800000 */
.L_x_17778:
        /* <DEDUP_REMOVED lines=9> */
.L_x_17782:
[----:B------:R-:W-:Y:S01]  /*a330*/  IMAD.MOV.U32 R27, RZ, RZ, R26 ;  /* 0x000000ffff1b7224 */ /* 0x000fe200078e001a */
[--C-:B------:R-:W-:Y:S01]  /*a340*/  PRMT R2, R2, 0x5410, R4.reuse ;  /* 0x0000541002027816 */ /* 0x100fe20000000004 */
[----:B------:R-:W-:Y:S01]  /*a350*/  IMAD.MOV.U32 R26, RZ, RZ, R21 ;  /* 0x000000ffff1a7224 */ /* 0x000fe200078e0015 */
[----:B------:R-:W-:-:S07]  /*a360*/  PRMT R4, R17, 0x7632, R4 ;  /* 0x0000763211047816 */ /* 0x000fce0000000004 */
.L_x_17783:
[----:B------:R-:W-:Y:S05]  /*a370*/  BSYNC B1 ;  /* 0x0000000000017941 */ /* 0x000fea0003800000 */
.L_x_17781:
        /* <DEDUP_REMOVED lines=16> */
.L_x_17785:
[----:B------:R-:W-:Y:S01]  /*a480*/  IMAD.MOV.U32 R12, RZ, RZ, R3 ;  /* 0x000000ffff0c7224 */ /* 0x000fe200078e0003 */
[----:B------:R-:W-:Y:S01]  /*a490*/  PRMT R7, R7, 0x5432, R9 ;  /* 0x0000543207077816 */ /* 0x000fe20000000009 */
[----:B------:R-:W-:-:S07]  /*a4a0*/  IMAD.MOV.U32 R3, RZ, RZ, R28 ;  /* 0x000000ffff037224 */ /* 0x000fce00078e001c */
.L_x_17786:
[----:B------:R-:W-:Y:S05]  /*a4b0*/  BSYNC B1 ;  /* 0x0000000000017941 */ /* 0x000fea0003800000 */
.L_x_17784:
        /* <DEDUP_REMOVED lines=9> */
.L_x_17788:
[----:B------:R-:W-:Y:S01]  /*a550*/  IMAD.MOV.U32 R17, RZ, RZ, R12 ;  /* 0x000000ffff117224 */ /* 0x000fe200078e000c */
[----:B------:R-:W-:Y:S01]  /*a560*/  PRMT R21, R21, 0x5410, R7 ;  /* 0x0000541015157816 */ /* 0x000fe20000000007 */
[----:B------:R-:W-:Y:S01]  /*a570*/  IMAD.MOV.U32 R12, RZ, RZ, R23 ;  /* 0x000000ffff0c7224 */ /* 0x000fe200078e0017 */
[----:B------:R-:W-:-:S07]  /*a580*/  PRMT R7, R9, 0x7632, R7 ;  /* 0x0000763209077816 */ /* 0x000fce0000000007 */
.L_x_17789:
[----:B------:R-:W-:Y:S05]  /*a590*/  BSYNC B1 ;  /* 0x0000000000017941 */ /* 0x000fea0003800000 */
.L_x_17787:
        /* <DEDUP_REMOVED lines=9> */
.L_x_17791:
[----:B------:R-:W-:Y:S01]  /*a630*/  IMAD.MOV.U32 R24, RZ, RZ, R17 ;  /* 0x000000ffff187224 */ /* 0x000fe200078e0011 */
[C---:B------:R-:W-:Y:S01]  /*a640*/  PRMT R9, R21.reuse, 0x7632, R9 ;  /* 0x0000763215097816 */ /* 0x040fe20000000009 */
[----:B------:R-:W-:Y:S01]  /*a650*/  IMAD.MOV.U32 R17, RZ, RZ, R14 ;  /* 0x000000ffff117224 */ /* 0x000fe200078e000e */
[----:B------:R-:W-:-:S07]  /*a660*/  PRMT R21, R21, 0x7610, R4 ;  /* 0x0000761015157816 */ /* 0x000fce0000000004 */
.L_x_17792:
[----:B------:R-:W-:Y:S05]  /*a670*/  BSYNC B1 ;  /* 0x0000000000017941 */ /* 0x000fea0003800000 */
.L_x_17790:
        /* <DEDUP_REMOVED lines=9> */
.L_x_17794:
[----:B------:R-:W-:Y:S01]  /*a710*/  IMAD.MOV.U32 R14, RZ, RZ, R24 ;  /* 0x000000ffff0e7224 */ /* 0x000fe200078e0018 */
[----:B------:R-:W-:Y:S01]  /*a720*/  PRMT R4, R4, 0x5410, R9 ;  /* 0x0000541004047816 */ /* 0x000fe20000000009 */
[----:B------:R-:W-:Y:S01]  /*a730*/  IMAD.MOV.U32 R24, RZ, RZ, R11 ;  /* 0x000000ffff187224 */ /* 0x000fe200078e000b */
[----:B------:R-:W-:-:S07]  /*a740*/  PRMT R9, R25, 0x7632, R9 ;  /* 0x0000763219097816 */ /* 0x000fce0000000009 */
.L_x_17795:
[----:B------:R-:W-:Y:S05]  /*a750*/  BSYNC B1 ;  /* 0x0000000000017941 */ /* 0x000fea0003800000 */
.L_x_17793:
        /* <DEDUP_REMOVED lines=9> */
.L_x_17797:
[----:B------:R-:W-:Y:S01]  /*a7f0*/  IMAD.MOV.U32 R11, RZ, RZ, R14 ;  /* 0x000000ffff0b7224 */ /* 0x000fe200078e000e */
[----:B------:R-:W-:Y:S01]  /*a800*/  PRMT R9, R9, 0x7610, R4 ;  /* 0x0000761009097816 */ /* 0x000fe20000000004 */
[----:B------:R-:W-:Y:S01]  /*a810*/  IMAD.MOV.U32 R14, RZ, RZ, R19 ;  /* 0x000000ffff0e7224 */ /* 0x000fe200078e0013 */
[----:B------:R-:W-:-:S07]  /*a820*/  PRMT R4, R4, 0x5410, R2 ;  /* 0x0000541004047816 */ /* 0x000fce0000000002 */
.L_x_17798:
[----:B------:R-:W-:Y:S05]  /*a830*/  BSYNC B1 ;  /* 0x0000000000017941 */ /* 0x000fea0003800000 */
.L_x_17796:
        /* <DEDUP_REMOVED lines=9> */
.L_x_17800:
[----:B------:R-:W-:Y:S01]  /*a8d0*/  IMAD.MOV.U32 R28, RZ, RZ, R11 ;  /* 0x000000ffff1c7224 */ /* 0x000fe200078e000b */
[----:B------:R-:W-:Y:S01]  /*a8e0*/  PRMT R19, R19, 0x7610, R9 ;  /* 0x0000761013137816 */ /* 0x000fe20000000009 */
[----:B------:R-:W-:Y:S01]  /*a8f0*/  IMAD.MOV.U32 R11, RZ, RZ, R26 ;  /* 0x000000ffff0b7224 */ /* 0x000fe200078e001a */
[----:B------:R-:W-:-:S07]  /*a900*/  PRMT R9, R9, 0x5410, R4 ;  /* 0x0000541009097816 */ /* 0x000fce0000000004 */
.L_x_17801:
[----:B------:R-:W-:Y:S05]  /*a910*/  BSYNC B1 ;  /* 0x0000000000017941 */ /* 0x000fea0003800000 */
.L_x_17799:
        /* <DEDUP_REMOVED lines=9> */
.L_x_17803:
[C---:B------:R-:W-:Y:S01]  /*a9b0*/  PRMT R2, R19.reuse, 0x7632, R2 ;  /* 0x0000763213027816 */ /* 0x040fe20000000002 */
[----:B------:R-:W-:Y:S02]  /*a9c0*/  IMAD.MOV.U32 R23, RZ, RZ, R28 ;  /* 0x000000ffff177224 */ /* 0x000fe400078e001c */
[----:B------:R-:W-:Y:S01]  /*a9d0*/  IMAD.MOV.U32 R28, RZ, RZ, R27 ;  /* 0x000000ffff1c7224 */ /* 0x000fe200078e001b */
[----:B------:R-:W-:-:S07]  /*a9e0*/  PRMT R19, R19, 0x7610, R2 ;  /* 0x0000761013137816 */ /* 0x000fce0000000002 */
.L_x_17804:
[----:B------:R-:W-:Y:S05]  /*a9f0*/  BSYNC B1 ;  /* 0x0000000000017941 */ /* 0x000fea0003800000 */
.L_x_17802:
        /* <DEDUP_REMOVED lines=16> */
.L_x_17806:
[----:B------:R-:W-:Y:S01]  /*ab00*/  IMAD.MOV.U32 R22, RZ, RZ, R3 ;  /* 0x000000ffff167224 */ /* 0x000fe200078e0003 */
[C---:B------:R-:W-:Y:S01]  /*ab10*/  PRMT R4, R7.reuse, 0x7632, R4 ;  /* 0x0000763207047816 */ /* 0x040fe20000000004 */
[----:B------:R-:W-:Y:S01]  /*ab20*/  IMAD.MOV.U32 R3, RZ, RZ, R12 ;  /* 0x000000ffff037224 */ /* 0x000fe200078e000c */
[----:B------:R-:W-:-:S07]  /*ab30*/  PRMT R7, R7, 0x5410, R7 ;  /* 0x0000541007077816 */ /* 0x000fce0000000007 */
.L_x_17807:
[----:B------:R-:W-:Y:S05]  /*ab40*/  BSYNC B1 ;  /* 0x0000000000017941 */ /* 0x000fea0003800000 */
.L_x_17805:
        /* <DEDUP_REMOVED lines=9> */
.L_x_17809:
[----:B------:R-:W-:Y:S01]  /*abe0*/  IMAD.MOV.U32 R25, RZ, RZ, R22 ;  /* 0x000000ffff197224 */ /* 0x000fe200078e0016 */
[----:B------:R-:W-:Y:S01]  /*abf0*/  PRMT R7, R4, 0x7610, R7 ;  /* 0x0000761004077816 */ /* 0x000fe20000000007 */
[----:B------:R-:W-:Y:S01]  /*ac00*/  IMAD.MOV.U32 R22, RZ, RZ, R17 ;  /* 0x000000ffff167224 */ /* 0x000fe200078e0011 */
[----:B------:R-:W-:-:S07]  /*ac10*/  PRMT R4, R21, 0x7632, R4 ;  /* 0x0000763215047816 */ /* 0x000fce0000000004 */
.L_x_17810:
[----:B------:R-:W-:Y:S05]  /*ac20*/  BSYNC B1 ;  /* 0x0000000000017941 */ /* 0x000fea0003800000 */
.L_x_17808:
        /* <DEDUP_REMOVED lines=9> */
.L_x_17812:
[----:B------:R-:W-:Y:S01]  /*acc0*/  IMAD.MOV.U32 R17, RZ, RZ, R25 ;  /* 0x000000ffff117224 */ /* 0x000fe200078e0019 */
[--C-:B------:R-:W-:Y:S01]  /*acd0*/  PRMT R2, R2, 0x5410, R7.reuse ;  /* 0x0000541002027816 */ /* 0x100fe20000000007 */
[----:B------:R-:W-:Y:S01]  /*ace0*/  IMAD.MOV.U32 R25, RZ, RZ, R24 ;  /* 0x000000ffff197224 */ /* 0x000fe200078e0018 */
[----:B------:R-:W-:-:S07]  /*acf0*/  PRMT R7, R9, 0x7610, R7 ;  /* 0x0000761009077816 */ /* 0x000fce0000000007 */
.L_x_17813:
[----:B------:R-:W-:Y:S05]  /*ad00*/  BSYNC B1 ;  /* 0x0000000000017941 */ /* 0x000fea0003800000 */
.L_x_17811:
        /* <DEDUP_REMOVED lines=9> */
.L_x_17815:
[----:B------:R-:W-:Y:S01]  /*ada0*/  IMAD.MOV.U32 R12, RZ, RZ, R17 ;  /* 0x000000ffff0c7224 */ /* 0x000fe200078e0011 */
[C---:B------:R-:W-:Y:S01]  /*adb0*/  PRMT R9, R2.reuse, 0x7632, R9 ;  /* 0x0000763202097816 */ /* 0x040fe20000000009 */
[----:B------:R-:W-:Y:S01]  /*adc0*/  IMAD.MOV.U32 R17, RZ, RZ, R14 ;  /* 0x000000ffff117224 */ /* 0x000fe200078e000e */
[----:B------:R-:W-:-:S07]  /*add0*/  PRMT R2, R2, 0x7610, R4 ;  /* 0x0000761002027816 */ /* 0x000fce0000000004 */
.L_x_17816:
[----:B------:R-:W-:Y:S05]  /*ade0*/  BSYNC B1 ;  /* 0x0000000000017941 */ /* 0x000fea0003800000 */
.L_x_17814:
        /* <DEDUP_REMOVED lines=9> */
.L_x_17818:
[----:B------:R-:W-:Y:S01]  /*ae80*/  IMAD.MOV.U32 R21, RZ, RZ, R12 ;  /* 0x000000ffff157224 */ /* 0x000fe200078e000c */
[C---:B------:R-:W-:Y:S01]  /*ae90*/  PRMT R19, R9.reuse, 0x7610, R19 ;  /* 0x0000761009137816 */ /* 0x040fe20000000013 */
[----:B------:R-:W-:Y:S01]  /*aea0*/  IMAD.MOV.U32 R12, RZ, RZ, R11 ;  /* 0x000000ffff0c7224 */ /* 0x000fe200078e000b */
[----:B------:R-:W-:-:S07]  /*aeb0*/  PRMT R9, R9, 0x7632, R9 ;  /* 0x0000763209097816 */ /* 0x000fce0000000009 */
.L_x_17819:
[----:B------:R-:W-:Y:S05]  /*aec0*/  BSYNC B1 ;  /* 0x0000000000017941 */ /* 0x000fea0003800000 */
.L_x_17817:
        /* <DEDUP_REMOVED lines=9> */
.L_x_17821:
[----:B------:R-:W-:Y:S01]  /*af60*/  IMAD.MOV.U32 R14, RZ, RZ, R21 ;  /* 0x000000ffff0e7224 */ /* 0x000fe200078e0015 */
[--C-:B------:R-:W-:Y:S01]  /*af70*/  PRMT R4, R4, 0x5410, R19.reuse ;  /* 0x0000541004047816 */ /* 0x100fe20000000013 */
[----:B------:R-:W-:Y:S01]  /*af80*/  IMAD.MOV.U32 R21, RZ, RZ, R28 ;  /* 0x000000ffff157224 */ /* 0x000fe200078e001c */
[----:B------:R-:W-:-:S07]  /*af90*/  PRMT R19, R19, 0x7632, R19 ;  /* 0x0000763213137816 */ /* 0x000fce0000000013 */
.L_x_17822:
[----:B------:R-:W-:Y:S05]  /*afa0*/  BSYNC B1 ;  /* 0x0000000000017941 */ /* 0x000fea0003800000 */
.L_x_17820:
        /* <DEDUP_REMOVED lines=9> */
.L_x_17824:
[----:B------:R-:W-:Y:S01]  /*b040*/  IMAD.MOV.U32 R11, RZ, RZ, R14 ;  /* 0x000000ffff0b7224 */ /* 0x000fe200078e000e */
[----:B------:R-:W-:Y:S01]  /*b050*/  PRMT R9, R9, 0x7610, R4 ;  /* 0x0000761009097816 */ /* 0x000fe20000000004 */
[----:B------:R-:W-:Y:S01]  /*b060*/  IMAD.MOV.U32 R14, RZ, RZ, R23 ;  /* 0x000000ffff0e7224 */ /* 0x000fe200078e0017 */
[----:B------:R-:W-:-:S07]  /*b070*/  PRMT R4, R4, 0x5410, R2 ;  /* 0x0000541004047816 */ /* 0x000fce0000000002 */
.L_x_17825:
[----:B------:R-:W-:Y:S05]  /*b080*/  BSYNC B1 ;  /* 0x0000000000017941 */ /* 0x000fea0003800000 */
.L_x_17823:
        /* <DEDUP_REMOVED lines=16> */
.L_x_17827:
[----:B------:R-:W-:Y:S01]  /*b190*/  IMAD.MOV.U32 R10, RZ, RZ, R3 ;  /* 0x000000ffff0a7224 */ /* 0x000fe200078e0003 */
[C---:B------:R-:W-:Y:S01]  /*b1a0*/  PRMT R2, R7.reuse, 0x7632, R2 ;  /* 0x0000763207027816 */ /* 0x040fe20000000002 */
[----:B------:R-:W-:Y:S01]  /*b1b0*/  IMAD.MOV.U32 R3, RZ, RZ, R22 ;  /* 0x000000ffff037224 */ /* 0x000fe200078e0016 */
[----:B------:R-:W-:-:S07]  /*b1c0*/  PRMT R7, R7, 0x5410, R4 ;  /* 0x0000541007077816 */ /* 0x000fce0000000004 */
.L_x_17828:
[----:B------:R-:W-:Y:S05]  /*b1d0*/  BSYNC B1 ;  /* 0x0000000000017941 */ /* 0x000fea0003800000 */
.L_x_17826:
        /* <DEDUP_REMOVED lines=9> */
.L_x_17830:
[----:B------:R-:W-:Y:S01]  /*b270*/  IMAD.MOV.U32 R20, RZ, RZ, R10 ;  /* 0x000000ffff147224 */ /* 0x000fe200078e000a */
[--C-:B------:R-:W-:Y:S01]  /*b280*/  PRMT R19, R19, 0x5410, R2.reuse ;  /* 0x0000541013137816 */ /* 0x100fe20000000002 */
[----:B------:R-:W-:Y:S01]  /*b290*/  IMAD.MOV.U32 R10, RZ, RZ, R25 ;  /* 0x000000ffff0a7224 */ /* 0x000fe200078e0019 */
[----:B------:R-:W-:-:S07]  /*b2a0*/  PRMT R2, R7, 0x7610, R2 ;  /* 0x0000761007027816 */ /* 0x000fce0000000002 */
.L_x_17831:
[----:B------:R-:W-:Y:S05]  /*b2b0*/  BSYNC B1 ;  /* 0x0000000000017941 */ /* 0x000fea0003800000 */
.L_x_17829:
        /* <DEDUP_REMOVED lines=9> */
.L_x_17833:
[----:B------:R-:W-:Y:S01]  /*b350*/  IMAD.MOV.U32 R23, RZ, RZ, R20 ;  /* 0x000000ffff177224 */ /* 0x000fe200078e0014 */
[C---:B------:R-:W-:Y:S01]  /*b360*/  PRMT R25, R19.reuse, 0x7632, R25 ;  /* 0x0000763213197816 */ /* 0x040fe20000000019 */
[----:B------:R-:W-:Y:S01]  /*b370*/  IMAD.MOV.U32 R20, RZ, RZ, R17 ;  /* 0x000000ffff147224 */ /* 0x000fe200078e0011 */
[----:B------:R-:W-:-:S07]  /*b380*/  PRMT R19, R19, 0x7610, R2 ;  /* 0x0000761013137816 */ /* 0x000fce0000000002 */
.L_x_17834:
[----:B------:R-:W-:Y:S05]  /*b390*/  BSYNC B1 ;  /* 0x0000000000017941 */ /* 0x000fea0003800000 */
.L_x_17832:
        /* <DEDUP_REMOVED lines=9> */
.L_x_17836:
[----:B------:R-:W-:Y:S01]  /*b430*/  IMAD.MOV.U32 R22, RZ, RZ, R23 ;  /* 0x000000ffff167224 */ /* 0x000fe200078e0017 */
[----:B------:R-:W-:Y:S01]  /*b440*/  PRMT R24, R25, 0x7610, R24 ;  /* 0x0000761019187816 */ /* 0x000fe20000000018 */
[----:B------:R-:W-:Y:S01]  /*b450*/  IMAD.MOV.U32 R23, RZ, RZ, R12 ;  /* 0x000000ffff177224 */ /* 0x000fe200078e000c */
[----:B------:R-:W-:-:S07]  /*b460*/  PRMT R25, R9, 0x7610, R25 ;  /* 0x0000761009197816 */ /* 0x000fce0000000019 */
.L_x_17837:
[----:B------:R-:W-:Y:S05]  /*b470*/  BSYNC B1 ;  /* 0x0000000000017941 */ /* 0x000fea0003800000 */
.L_x_17835:
        /* <DEDUP_REMOVED lines=9> */
.L_x_17839:
[----:B------:R-:W-:Y:S01]  /*b510*/  IMAD.MOV.U32 R17, RZ, RZ, R22 ;  /* 0x000000ffff117224 */ /* 0x000fe200078e0016 */
[--C-:B------:R-:W-:Y:S01]  /*b520*/  PRMT R2, R2, 0x5410, R24.reuse ;  /* 0x0000541002027816 */ /* 0x100fe20000000018 */
[----:B------:R-:W-:Y:S01]  /*b530*/  IMAD.MOV.U32 R22, RZ, RZ, R21 ;  /* 0x000000ffff167224 */ /* 0x000fe200078e0015 */
[----:B------:R-:W-:-:S07]  /*b540*/  PRMT R24, R19, 0x7610, R24 ;  /* 0x0000761013187816 */ /* 0x000fce0000000018 */
.L_x_17840:
[----:B------:R-:W-:Y:S05]  /*b550*/  BSYNC B1 ;  /* 0x0000000000017941 */ /* 0x000fea0003800000 */
.L_x_17838:
        /* <DEDUP_REMOVED lines=9> */
.L_x_17842:
[----:B------:R-:W-:Y:S01]  /*b5f0*/  IMAD.MOV.U32 R12, RZ, RZ, R17 ;  /* 0x000000ffff0c7224 */ /* 0x000fe200078e0011 */
[C---:B------:R-:W-:Y:S01]  /*b600*/  PRMT R7, R2.reuse, 0x7632, R7 ;  /* 0x0000763202077816 */ /* 0x040fe20000000007 */
[----:B------:R-:W-:Y:S01]  /*b610*/  IMAD.MOV.U32 R17, RZ, RZ, R14 ;  /* 0x000000ffff117224 */ /* 0x000fe200078e000e */
[----:B------:R-:W-:-:S07]  /*b620*/  PRMT R2, R2, 0x7610, R4 ;  /* 0x0000761002027816 */ /* 0x000fce0000000004 */
.L_x_17843:
[----:B------:R-:W-:Y:S05]  /*b630*/  BSYNC B1 ;  /* 0x0000000000017941 */ /* 0x000fea0003800000 */
.L_x_17841:
        /* <DEDUP_REMOVED lines=9> */
.L_x_17845:
[----:B------:R-:W-:Y:S01]  /*b6d0*/  PRMT R9, R7, 0x7610, R9 ;  /* 0x0000761007097816 */ /* 0x000fe20000000009 */
[----:B------:R-:W-:Y:S02]  /*b6e0*/  IMAD.MOV.U32 R4, RZ, RZ, R12 ;  /* 0x000000ffff047224 */ /* 0x000fe400078e000c */
[----:B------:R-:W-:Y:S01]  /*b6f0*/  IMAD.MOV.U32 R12, RZ, RZ, R11 ;  /* 0x000000ffff0c7224 */ /* 0x000fe200078e000b */
[----:B------:R-:W-:-:S07]  /*b700*/  PRMT R7, R9, 0x7632, R7 ;  /* 0x0000763209077816 */ /* 0x000fce0000000007 */
.L_x_17846:
[----:B------:R-:W-:Y:S05]  /*b710*/  BSYNC B1 ;  /* 0x0000000000017941 */ /* 0x000fea0003800000 */
.L_x_17844:
        /* <DEDUP_REMOVED lines=16> */
.L_x_17848:
[----:B------:R-:W-:Y:S01]  /*b820*/  IMAD.MOV.U32 R11, RZ, RZ, R3 ;  /* 0x000000ffff0b7224 */ /* 0x000fe200078e0003 */
[C---:B------:R-:W-:Y:S01]  /*b830*/  PRMT R26, R7.reuse, 0x7632, R26 ;  /* 0x00007632071a7816 */ /* 0x040fe2000000001a */
[----:B------:R-:W-:Y:S01]  /*b840*/  IMAD.MOV.U32 R3, RZ, RZ, R10 ;  /* 0x000000ffff037224 */ /* 0x000fe200078e000a */
[----:B------:R-:W-:-:S07]  /*b850*/  PRMT R7, R7, 0x5410, R2 ;  /* 0x0000541007077816 */ /* 0x000fce0000000002 */
.L_x_17849:
[----:B------:R-:W-:Y:S05]  /*b860*/  BSYNC B1 ;  /* 0x0000000000017941 */ /* 0x000fea0003800000 */
.L_x_17847:
        /* <DEDUP_REMOVED lines=9> */
.L_x_17851:
[----:B------:R-:W-:Y:S01]  /*b900*/  IMAD.MOV.U32 R10, RZ, RZ, R11 ;  /* 0x000000ffff0a7224 */ /* 0x000fe200078e000b */
[----:B------:R-:W-:Y:S01]  /*b910*/  PRMT R21, R21, 0x5410, R26 ;  /* 0x0000541015157816 */ /* 0x000fe2000000001a */
[----:B------:R-:W-:Y:S01]  /*b920*/  IMAD.MOV.U32 R11, RZ, RZ, R20 ;  /* 0x000000ffff0b7224 */ /* 0x000fe200078e0014 */
[----:B------:R-:W-:-:S07]  /*b930*/  PRMT R26, R19, 0x7632, R26 ;  /* 0x00007632131a7816 */ /* 0x000fce000000001a */
.L_x_17852:
[----:B------:R-:W-:Y:S05]  /*b940*/  BSYNC B1 ;  /* 0x0000000000017941 */ /* 0x000fea0003800000 */
.L_x_17850:
        /* <DEDUP_REMOVED lines=9> */
.L_x_17854:
[----:B------:R-:W-:Y:S01]  /*b9e0*/  IMAD.MOV.U32 R14, RZ, RZ, R10 ;  /* 0x000000ffff0e7224 */ /* 0x000fe200078e000a */
[----:B------:R-:W-:Y:S01]  /*b9f0*/  PRMT R20, R20, 0x7610, R21 ;  /* 0x0000761014147816 */ /* 0x000fe20000000015 */
[----:B------:R-:W-:Y:S01]  /*ba00*/  IMAD.MOV.U32 R10, RZ, RZ, R23 ;  /* 0x000000ffff0a7224 */ /* 0x000fe200078e0017 */
[----:B------:R-:W-:-:S07]  /*ba10*/  PRMT R21, R21, 0x5410, R25 ;  /* 0x0000541015157816 */ /* 0x000fce0000000019 */
.L_x_17855:
[----:B------:R-:W-:Y:S05]  /*ba20*/  BSYNC B1 ;  /* 0x0000000000017941 */ /* 0x000fea0003800000 */
.L_x_17853:
        /* <DEDUP_REMOVED lines=9> */
.L_x_17857:
[----:B------:R-:W-:Y:S01]  /*bac0*/  IMAD.MOV.U32 R18, RZ, RZ, R14 ;  /* 0x000000ffff127224 */ /* 0x000fe200078e000e */
[----:B------:R-:W-:Y:S01]  /*bad0*/  PRMT R9, R9, 0x7610, R20 ;  /* 0x0000761009097816 */ /* 0x000fe20000000014 */
[----:B------:R-:W-:Y:S01]  /*bae0*/  IMAD.MOV.U32 R14, RZ, RZ, R22 ;  /* 0x000000ffff0e7224 */ /* 0x000fe200078e0016 */
[----:B------:R-:W-:-:S07]  /*baf0*/  PRMT R20, R20, 0x5410, R24 ;  /* 0x0000541014147816 */ /* 0x000fce0000000018 */
.L_x_17858:
[----:B------:R-:W-:Y:S05]  /*bb00*/  BSYNC B1 ;  /* 0x0000000000017941 */ /* 0x000fea0003800000 */
.L_x_17856:
        /* <DEDUP_REMOVED lines=9> */
.L_x_17860:
[----:B------:R-:W-:Y:S01]  /*bba0*/  IMAD.MOV.U32 R19, RZ, RZ, R18 ;  /* 0x000000ffff137224 */ /* 0x000fe200078e0012 */
[C---:B------:R-:W-:Y:S01]  /*bbb0*/  PRMT R21, R9.reuse, 0x7632, R21 ;  /* 0x0000763209157816 */ /* 0x040fe20000000015 */
[----:B------:R-:W-:Y:S01]  /*bbc0*/  IMAD.MOV.U32 R18, RZ, RZ, R17 ;  /* 0x000000ffff127224 */ /* 0x000fe200078e0011 */
[----:B------:R-:W-:-:S07]  /*bbd0*/  PRMT R9, R9, 0x7610, R2 ;  /* 0x0000761009097816 */ /* 0x000fce0000000002 */
.L_x_17861:
[----:B------:R-:W-:Y:S05]  /*bbe0*/  BSYNC B1 ;  /* 0x0000000000017941 */ /* 0x000fea0003800000 */
.L_x_17859:
        /* <DEDUP_REMOVED lines=9> */
.L_x_17863:
[----:B------:R-:W-:Y:S01]  /*bc80*/  IMAD.MOV.U32 R17, RZ, RZ, R19 ;  /* 0x000000ffff117224 */ /* 0x000fe200078e0013 */
[----:B------:R-:W-:Y:S01]  /*bc90*/  PRMT R20, R21, 0x7610, R20 ;  /* 0x0000761015147816 */ /* 0x000fe20000000014 */
[----:B------:R-:W-:Y:S01]  /*bca0*/  IMAD.MOV.U32 R19, RZ, RZ, R12 ;  /* 0x000000ffff137224 */ /* 0x000fe200078e000c */
[----:B------:R-:W-:-:S07]  /*bcb0*/  PRMT R21, R7, 0x7610, R21 ;  /* 0x0000761007157816 */ /* 0x000fce0000000015 */
.L_x_17864:
[----:B------:R-:W-:Y:S05]  /*bcc0*/  BSYNC B1 ;  /* 0x0000000000017941 */ /* 0x000fea0003800000 */
.L_x_17862:
        /* <DEDUP_REMOVED lines=9> */
.L_x_17866:
[----:B------:R-:W-:Y:S01]  /*bd60*/  IMAD.MOV.U32 R12, RZ, RZ, R17 ;  /* 0x000000ffff0c7224 */ /* 0x000fe200078e0011 */
[----:B------:R-:W-:Y:S01]  /*bd70*/  PRMT R22, R22, 0x5410, R20 ;  /* 0x0000541016167816 */ /* 0x000fe20000000014 */
[----:B------:R-:W-:Y:S01]  /*bd80*/  IMAD.MOV.U32 R17, RZ, RZ, R4 ;  /* 0x000000ffff117224 */ /* 0x000fe200078e0004 */
[----:B------:R-:W-:-:S07]  /*bd90*/  PRMT R20, R9, 0x7610, R20 ;  /* 0x0000761009147816 */ /* 0x000fce0000000014 */
.L_x_17867:
[----:B------:R-:W-:Y:S05]  /*bda0*/  BSYNC B1 ;  /* 0x0000000000017941 */ /* 0x000fea0003800000 */
.L_x_17865:
        /* <DEDUP_REMOVED lines=16> */
.L_x_17869:
[C---:B------:R-:W-:Y:S01]  /*beb0*/  PRMT R36, R7.reuse, 0x7632, R36 ;  /* 0x0000763207247816 */ /* 0x040fe20000000024 */
[----:B------:R-:W-:Y:S01]  /*bec0*/  IMAD.MOV.U32 R2, RZ, RZ, R3 ;  /* 0x000000ffff027224 */ /* 0x000fe200078e0003 */
[----:B------:R-:W-:Y:S01]  /*bed0*/  PRMT R7, R7, 0x5410, R26 ;  /* 0x0000541007077816 */ /* 0x000fe2000000001a */
[----:B------:R-:W-:-:S07]  /*bee0*/  IMAD.MOV.U32 R3, RZ, RZ, R11 ;  /* 0x000000ffff037224 */ /* 0x000fce00078e000b */
.L_x_17870:
[----:B------:R-:W-:Y:S05]  /*bef0*/  BSYNC B1 ;  /* 0x0000000000017941 */ /* 0x000fea0003800000 */
.L_x_17868:
        /* <DEDUP_REMOVED lines=9> */
.L_x_17872:
[----:B------:R-:W-:Y:S01]  /*bf90*/  PRMT R34, R34, 0x5410, R36 ;  /* 0x0000541022227816 */ /* 0x000fe20000000024 */
[----:B------:R-:W-:Y:S01]  /*bfa0*/  IMAD.MOV.U32 R31, RZ, RZ, R2 ;  /* 0x000000ffff1f7224 */ /* 0x000fe200078e0002 */
[----:B------:R-:W-:Y:S01]  /*bfb0*/  PRMT R36, R21, 0x7632, R36 ;  /* 0x0000763215247816 */ /* 0x000fe20000000024 */
[----:B------:R-:W-:-:S07]  /*bfc0*/  IMAD.MOV.U32 R2, RZ, RZ, R10 ;  /* 0x000000ffff027224 */ /* 0x000fce00078e000a */
.L_x_17873:
[----:B------:R-:W-:Y:S05]  /*bfd0*/  BSYNC B1 ;  /* 0x0000000000017941 */ /* 0x000fea0003800000 */
.L_x_17871:
        /* <DEDUP_REMOVED lines=9> */
.L_x_17875:
[----:B------:R-:W-:Y:S01]  /*c070*/  IMAD.MOV.U32 R30, RZ, RZ, R31 ;  /* 0x000000ffff1e7224 */ /* 0x000fe200078e001f */
[----:B------:R-:W-:Y:S01]  /*c080*/  PRMT R34, R34, 0x7632, R20 ;  /* 0x0000763222227816 */ /* 0x000fe20000000014 */
[----:B------:R-:W-:-:S07]  /*c090*/  IMAD.MOV.U32 R31, RZ, RZ, R14 ;  /* 0x000000ffff1f7224 */ /* 0x000fce00078e000e */
.L_x_17876:
[----:B------:R-:W-:Y:S05]  /*c0a0*/  BSYNC B1 ;  /* 0x0000000000017941 */ /* 0x000fea0003800000 */
.L_x_17874:
        /* <DEDUP_REMOVED lines=9> */
.L_x_17878:
[----:B------:R-:W-:Y:S01]  /*c140*/  PRMT R33, R33, 0x5410, R34 ;  /* 0x0000541021217816 */ /* 0x000fe20000000022 */
[----:B------:R-:W-:Y:S01]  /*c150*/  IMAD.MOV.U32 R29, RZ, RZ, R30 ;  /* 0x000000ffff1d7224 */ /* 0x000fe200078e001e */
[----:B------:R-:W-:Y:S01]  /*c160*/  PRMT R34, R9, 0x7632, R34 ;  /* 0x0000763209227816 */ /* 0x000fe20000000022 */
[----:B------:R-:W-:-:S07]  /*c170*/  IMAD.MOV.U32 R30, RZ, RZ, R18 ;  /* 0x000000ffff1e7224 */ /* 0x000fce00078e0012 */
.L_x_17879:
[----:B------:R-:W-:Y:S05]  /*c180*/  BSYNC B1 ;  /* 0x0000000000017941 */ /* 0x000fea0003800000 */
.L_x_17877:
        /* <DEDUP_REMOVED lines=9> */
.L_x_17881:
[----:B------:R-:W-:Y:S01]  /*c220*/  IMAD.MOV.U32 R28, RZ, RZ, R29 ;  /* 0x000000ffff1c7224 */ /* 0x000fe200078e001d */
[----:B------:R-:W-:Y:S01]  /*c230*/  PRMT R33, R33, 0x5432, R21 ;  /* 0x0000543221217816 */ /* 0x000fe20000000015 */
[----:B------:R-:W-:-:S07]  /*c240*/  IMAD.MOV.U32 R29, RZ, RZ, R19 ;  /* 0x000000ffff1d7224 */ /* 0x000fce00078e0013 */
.L_x_17882:
[----:B------:R-:W-:Y:S05]  /*c250*/  BSYNC B1 ;  /* 0x0000000000017941 */ /* 0x000fea0003800000 */
.L_x_17880:
        /* <DEDUP_REMOVED lines=9> */
.L_x_17884:
[----:B------:R-:W-:Y:S01]  /*c2f0*/  PRMT R32, R33, 0x7610, R32 ;  /* 0x0000761021207816 */ /* 0x000fe20000000020 */
[----:B------:R-:W-:Y:S01]  /*c300*/  IMAD.MOV.U32 R27, RZ, RZ, R28 ;  /* 0x000000ffff1b7224 */ /* 0x000fe200078e001c */
[----:B------:R-:W-:Y:S01]  /*c310*/  PRMT R33, R20, 0x7610, R33 ;  /* 0x0000761014217816 */ /* 0x000fe20000000021 */
[----:B------:R-:W-:-:S07]  /*c320*/  IMAD.MOV.U32 R28, RZ, RZ, R17 ;  /* 0x000000ffff1c7224 */ /* 0x000fce00078e0011 */
.L_x_17885:
[----:B------:R-:W-:Y:S05]  /*c330*/  BSYNC B1 ;  /* 0x0000000000017941 */ /* 0x000fea0003800000 */
.L_x_17883:
        /* <DEDUP_REMOVED lines=9> */
.L_x_17887:
[----:B------:R-:W-:Y:S01]  /*c3d0*/  PRMT R7, R32, 0x7610, R7 ;  /* 0x0000761020077816 */ /* 0x000fe20000000007 */
[----:B------:R-:W-:Y:S01]  /*c3e0*/  IMAD.MOV.U32 R26, RZ, RZ, R27 ;  /* 0x000000ffff1a7224 */ /* 0x000fe200078e001b */
[----:B------:R-:W-:Y:S01]  /*c3f0*/  PRMT R32, R22, 0x7632, R32 ;  /* 0x0000763216207816 */ /* 0x000fe20000000020 */
[----:B------:R-:W-:-:S07]  /*c400*/  IMAD.MOV.U32 R27, RZ, RZ, R12 ;  /* 0x000000ffff1b7224 */ /* 0x000fce00078e000c */
.L_x_17888:
[----:B------:R-:W-:Y:S05]  /*c410*/  BSYNC B1 ;  /* 0x0000000000017941 */ /* 0x000fea0003800000 */
.L_x_17886:
[----:B------:R-:W-:Y:S01]  /*c420*/  FADD.FTZ R5, R13, R5 ;  /* 0x000000050d057221 */ /* 0x000fe20000010000 */
[----:B------:R-:W-:-:S07]  /*c430*/  IMAD.MOV.U32 R4, RZ, RZ, R0 ;  /* 0x000000ffff047224 */ /* 0x000fce00078e0000 */
.L_x_17720:
[----:B------:R-:W-:Y:S05]  /*c440*/  BSYNC B0 ;  /* 0x0000000000007941 */ /* 0x000fea0003800000 */
.L_x_17719:
[----:B------:R-:W-:Y:S01]  /*c450*/  ISETP.GT.AND P0, PT, R15, 0x17, PT ;  /* 0x000000170f00780c */ /* 0x000fe20003f04270 */
[----:B------:R1:W3:Y:S01]  /*c460*/  SHFL.DOWN PT, R19, R4, 0x8, 0x1f ;  /* 0x09001f0004137f89 */ /* 0x0002e200000e0000 */
[----:B--2---:R-:W-:Y:S01]  /*c470*/  PRMT R0, R7, 0x5410, R32 ;  /* 0x0000541007007816 */ /* 0x004fe20000000020 */
[----:B------:R-:W-:Y:S01]  /*c480*/  BSSY B0, `(.L_x_17889) ;  /* 0x000035a000007945 */ /* 0x000fe20003800000 */
[----:B------:R-:W-:Y:S01]  /*c490*/  PRMT R36, R36, 0x7610, R7 ;  /* 0x0000761024247816 */ /* 0x000fe20000000007 */
[----:B0-----:R1:W0:Y:S04]  /*c4a0*/  SHFL.DOWN PT, R13, R5, 0x8, 0x1f ;  /* 0x09001f00050d7f89 */ /* 0x00122800000e0000 */
        /* <DEDUP_REMOVED lines=38> */
.L_x_17892:
[----:B------:R-:W-:Y:S01]  /*c710*/  IMAD.MOV.U32 R4, RZ, RZ, R3 ;  /* 0x000000ffff047224 */ /* 0x000fe200078e0003 */
[C---:B------:R-:W-:Y:S01]  /*c720*/  PRMT R17, R7.reuse, 0x7632, R17 ;  /* 0x0000763207117816 */ /* 0x040fe20000000011 */
[----:B------:R-:W-:Y:S01]  /*c730*/  IMAD.MOV.U32 R3, RZ, RZ, R2 ;  /* 0x000000ffff037224 */ /* 0x000fe200078e0002 */
[----:B------:R-:W-:-:S07]  /*c740*/  PRMT R7, R7, 0x5410, R36 ;  /* 0x0000541007077816 */ /* 0x000fce0000000024 */
.L_x_17893:
[----:B------:R-:W-:Y:S05]  /*c750*/  BSYNC B1 ;  /* 0x0000000000017941 */ /* 0x000fea0003800000 */
.L_x_17891:
        /* <DEDUP_REMOVED lines=9> */
.L_x_17895:
[----:B------:R-:W-:Y:S01]  /*c7f0*/  IMAD.MOV.U32 R19, RZ, RZ, R4 ;  /* 0x000000ffff137224 */ /* 0x000fe200078e0004 */
[----:B------:R-:W-:Y:S01]  /*c800*/  PRMT R2, R2, 0x5410, R17 ;  /* 0x0000541002027816 */ /* 0x000fe20000000011 */
[----:B------:R-:W-:Y:S01]  /*c810*/  IMAD.MOV.U32 R4, RZ, RZ, R31 ;  /* 0x000000ffff047224 */ /* 0x000fe200078e001f */
[----:B------:R-:W-:-:S07]  /*c820*/  PRMT R17, R34, 0x7632, R17 ;  /* 0x0000763222117816 */ /* 0x000fce0000000011 */
.L_x_17896:
[----:B------:R-:W-:Y:S05]  /*c830*/  BSYNC B1 ;  /* 0x0000000000017941 */ /* 0x000fea0003800000 */
.L_x_17894:
        /* <DEDUP_REMOVED lines=9> */
.L_x_17898:
[----:B------:R-:W-:Y:S01]  /*c8d0*/  IMAD.MOV.U32 R36, RZ, RZ, R19 ;  /* 0x000000ffff247224 */ /* 0x000fe200078e0013 */
[----:B------:R-:W-:Y:S01]  /*c8e0*/  PRMT R2, R2, 0x5432, R34 ;  /* 0x0000543202027816 */ /* 0x000fe20000000022 */
[----:B------:R-:W-:-:S07]  /*c8f0*/  IMAD.MOV.U32 R19, RZ, RZ, R30 ;  /* 0x000000ffff137224 */ /* 0x000fce00078e001e */
.L_x_17899:
[----:B------:R-:W-:Y:S05]  /*c900*/  BSYNC B1 ;  /* 0x0000000000017941 */ /* 0x000fea0003800000 */
.L_x_17897:
        /* <DEDUP_REMOVED lines=9> */
.L_x_17901:
[----:B------:R-:W-:Y:S01]  /*c9a0*/  IMAD.MOV.U32 R21, RZ, RZ, R36 ;  /* 0x000000ffff157224 */ /* 0x000fe200078e0024 */
[----:B------:R-:W-:Y:S01]  /*c9b0*/  PRMT R23, R2, 0x7610, R23 ;  /* 0x0000761002177816 */ /* 0x000fe20000000017 */
[----:B------:R-:W-:Y:S01]  /*c9c0*/  IMAD.MOV.U32 R36, RZ, RZ, R29 ;  /* 0x000000ffff247224 */ /* 0x000fe200078e001d */
[----:B------:R-:W-:-:S07]  /*c9d0*/  PRMT R2, R33, 0x7632, R2 ;  /* 0x0000763221027816 */ /* 0x000fce0000000002 */
.L_x_17902:
[----:B------:R-:W-:Y:S05]  /*c9e0*/  BSYNC B1 ;  /* 0x0000000000017941 */ /* 0x000fea0003800000 */
.L_x_17900:
        /* <DEDUP_REMOVED lines=9> */
.L_x_17904:
[----:B------:R-:W-:Y:S01]  /*ca80*/  IMAD.MOV.U32 R30, RZ, RZ, R21 ;  /* 0x000000ffff1e7224 */ /* 0x000fe200078e0015 */
[--C-:B------:R-:W-:Y:S01]  /*ca90*/  PRMT R17, R17, 0x5410, R23.reuse ;  /* 0x0000541011117816 */ /* 0x100fe20000000017 */
[----:B------:R-:W-:Y:S01]  /*caa0*/  IMAD.MOV.U32 R21, RZ, RZ, R28 ;  /* 0x000000ffff157224 */ /* 0x000fe200078e001c */
[----:B------:R-:W-:-:S07]  /*cab0*/  PRMT R23, R33, 0x7610, R23 ;  /* 0x0000761021177816 */ /* 0x000fce0000000017 */
.L_x_17905:
[----:B------:R-:W-:Y:S05]  /*cac0*/  BSYNC B1 ;  /* 0x0000000000017941 */ /* 0x000fea0003800000 */
.L_x_17903:
        /* <DEDUP_REMOVED lines=9> */
.L_x_17907:
[----:B------:R-:W-:Y:S01]  /*cb60*/  IMAD.MOV.U32 R25, RZ, RZ, R30 ;  /* 0x000000ffff197224 */ /* 0x000fe200078e001e */
[C---:B------:R-:W-:Y:S01]  /*cb70*/  PRMT R28, R17.reuse, 0x7632, R28 ;  /* 0x00007632111c7816 */ /* 0x040fe2000000001c */
[----:B------:R-:W-:Y:S01]  /*cb80*/  IMAD.MOV.U32 R30, RZ, RZ, R27 ;  /* 0x000000ffff1e7224 */ /* 0x000fe200078e001b */
[----:B------:R-:W-:-:S07]  /*cb90*/  PRMT R17, R17, 0x5410, R32 ;  /* 0x0000541011117816 */ /* 0x000fce0000000020 */
.L_x_17908:
[----:B------:R-:W-:Y:S05]  /*cba0*/  BSYNC B1 ;  /* 0x0000000000017941 */ /* 0x000fea0003800000 */
.L_x_17906:
        /* <DEDUP_REMOVED lines=9> */
.L_x_17910:
[----:B------:R-:W-:Y:S01]  /*cc40*/  IMAD.MOV.U32 R27, RZ, RZ, R25 ;  /* 0x000000ffff1b7224 */ /* 0x000fe200078e0019 */
[----:B------:R-:W-:Y:S01]  /*cc50*/  PRMT R23, R23, 0x5410, R28 ;  /* 0x0000541017177816 */ /* 0x000fe2000000001c */
[----:B------:R-:W-:Y:S01]  /*cc60*/  IMAD.MOV.U32 R25, RZ, RZ, R26 ;  /* 0x000000ffff197224 */ /* 0x000fe200078e001a */
[----:B------:R-:W-:-:S07]  /*cc70*/  PRMT R28, R7, 0x7610, R28 ;  /* 0x00007610071c7816 */ /* 0x000fce000000001c */
.L_x_17911:
[----:B------:R-:W-:Y:S05]  /*cc80*/  BSYNC B1 ;  /* 0x0000000000017941 */ /* 0x000fea0003800000 */
.L_x_17909:
        /* <DEDUP_REMOVED lines=16> */
.L_x_17913:
[----:B------:R-:W-:Y:S01]  /*cd90*/  IMAD.MOV.U32 R14, RZ, RZ, R3 ;  /* 0x000000ffff0e7224 */ /* 0x000fe200078e0003 */
[----:B------:R-:W-:Y:S01]  /*cda0*/  PRMT R7, R7, 0x5432, R17 ;  /* 0x0000543207077816 */ /* 0x000fe20000000011 */
[----:B------:R-:W-:-:S07]  /*cdb0*/  IMAD.MOV.U32 R3, RZ, RZ, R4 ;  /* 0x000000ffff037224 */ /* 0x000fce00078e0004 */
.L_x_17914:
[----:B------:R-:W-:Y:S05]  /*cdc0*/  BSYNC B1 ;  /* 0x0000000000017941 */ /* 0x000fea0003800000 */
.L_x_17912:
        /* <DEDUP_REMOVED lines=9> */
.L_x_17916:
[----:B------:R-:W-:Y:S01]  /*ce60*/  IMAD.MOV.U32 R11, RZ, RZ, R14 ;  /* 0x000000ffff0b7224 */ /* 0x000fe200078e000e */
[----:B------:R-:W-:Y:S01]  /*ce70*/  PRMT R4, R4, 0x5410, R7 ;  /* 0x0000541004047816 */ /* 0x000fe20000000007 */
[----:B------:R-:W-:Y:S01]  /*ce80*/  IMAD.MOV.U32 R14, RZ, RZ, R19 ;  /* 0x000000ffff0e7224 */ /* 0x000fe200078e0013 */
[----:B------:R-:W-:-:S07]  /*ce90*/  PRMT R7, R2, 0x7632, R7 ;  /* 0x0000763202077816 */ /* 0x000fce0000000007 */
.L_x_17917:
[----:B------:R-:W-:Y:S05]  /*cea0*/  BSYNC B1 ;  /* 0x0000000000017941 */ /* 0x000fea0003800000 */
.L_x_17915:
        /* <DEDUP_REMOVED lines=9> */
.L_x_17919:
[----:B------:R-:W-:Y:S01]  /*cf40*/  IMAD.MOV.U32 R26, RZ, RZ, R11 ;  /* 0x000000ffff1a7224 */ /* 0x000fe200078e000b */
[----:B------:R-:W-:Y:S01]  /*cf50*/  PRMT R4, R4, 0x5432, R2 ;  /* 0x0000543204047816 */ /* 0x000fe20000000002 */
[----:B------:R-:W-:-:S07]  /*cf60*/  IMAD.MOV.U32 R11, RZ, RZ, R36 ;  /* 0x000000ffff0b7224 */ /* 0x000fce00078e0024 */
.L_x_17920:
[----:B------:R-:W-:Y:S05]  /*cf70*/  BSYNC B1 ;  /* 0x0000000000017941 */ /* 0x000fea0003800000 */
.L_x_17918:
        /* <DEDUP_REMOVED lines=9> */
.L_x_17922:
[----:B------:R-:W-:Y:S01]  /*d010*/  IMAD.MOV.U32 R19, RZ, RZ, R26 ;  /* 0x000000ffff137224 */ /* 0x000fe200078e001a */
[----:B------:R-:W-:Y:S01]  /*d020*/  PRMT R2, R4, 0x7610, R2 ;  /* 0x0000761004027816 */ /* 0x000fe20000000002 */
[----:B------:R-:W-:Y:S01]  /*d030*/  IMAD.MOV.U32 R26, RZ, RZ, R21 ;  /* 0x000000ffff1a7224 */ /* 0x000fe200078e0015 */
[----:B------:R-:W-:-:S07]  /*d040*/  PRMT R4, R23, 0x7610, R4 ;  /* 0x0000761017047816 */ /* 0x000fce0000000004 */
.L_x_17923:
[----:B------:R-:W-:Y:S05]  /*d050*/  BSYNC B1 ;  /* 0x0000000000017941 */ /* 0x000fea0003800000 */
.L_x_17921:
        /* <DEDUP_REMOVED lines=9> */
.L_x_17925:
[----:B------:R-:W-:Y:S01]  /*d0f0*/  IMAD.MOV.U32 R32, RZ, RZ, R19 ;  /* 0x000000ffff207224 */ /* 0x000fe200078e0013 */
[----:B------:R-:W-:Y:S01]  /*d100*/  PRMT R2, R17, 0x5432, R2 ;  /* 0x0000543211027816 */ /* 0x000fe20000000002 */
[----:B------:R-:W-:-:S07]  /*d110*/  IMAD.MOV.U32 R19, RZ, RZ, R30 ;  /* 0x000000ffff137224 */ /* 0x000fce00078e001e */
.L_x_17926:
[----:B------:R-:W-:Y:S05]  /*d120*/  BSYNC B1 ;  /* 0x0000000000017941 */ /* 0x000fea0003800000 */
.L_x_17924:
        /* <DEDUP_REMOVED lines=9> */
.L_x_17928:
[----:B------:R-:W-:Y:S01]  /*d1c0*/  IMAD.MOV.U32 R30, RZ, RZ, R32 ;  /* 0x000000ffff1e7224 */ /* 0x000fe200078e0020 */
[C---:B------:R-:W-:Y:S01]  /*d1d0*/  PRMT R17, R2.reuse, 0x7632, R17 ;  /* 0x0000763202117816 */ /* 0x040fe20000000011 */
[----:B------:R-:W-:Y:S01]  /*d1e0*/  IMAD.MOV.U32 R32, RZ, RZ, R25 ;  /* 0x000000ffff207224 */ /* 0x000fe200078e0019 */
[----:B------:R-:W-:-:S07]  /*d1f0*/  PRMT R2, R2, 0x5410, R28 ;  /* 0x0000541002027816 */ /* 0x000fce000000001c */
.L_x_17929:
[----:B------:R-:W-:Y:S05]  /*d200*/  BSYNC B1 ;  /* 0x0000000000017941 */ /* 0x000fea0003800000 */
.L_x_17927:
        /* <DEDUP_REMOVED lines=9> */
.L_x_17931:
[----:B------:R-:W-:Y:S01]  /*d2a0*/  IMAD.MOV.U32 R21, RZ, RZ, R30 ;  /* 0x000000ffff157224 */ /* 0x000fe200078e001e */
[----:B------:R-:W-:Y:S01]  /*d2b0*/  PRMT R17, R23, 0x5432, R17 ;  /* 0x0000543217117816 */ /* 0x000fe20000000011 */
[----:B------:R-:W-:-:S07]  /*d2c0*/  IMAD.MOV.U32 R30, RZ, RZ, R27 ;  /* 0x000000ffff1e7224 */ /* 0x000fce00078e001b */
.L_x_17932:
[----:B------:R-:W-:Y:S05]  /*d2d0*/  BSYNC B1 ;  /* 0x0000000000017941 */ /* 0x000fea0003800000 */
.L_x_17930:
        /* <DEDUP_REMOVED lines=16> */
.L_x_17934:
[----:B------:R-:W-:Y:S01]  /*d3e0*/  IMAD.MOV.U32 R28, RZ, RZ, R3 ;  /* 0x000000ffff1c7224 */ /* 0x000fe200078e0003 */
[C---:B------:R-:W-:Y:S01]  /*d3f0*/  PRMT R9, R7.reuse, 0x7632, R9 ;  /* 0x0000763207097816 */ /* 0x040fe20000000009 */
[----:B------:R-:W-:Y:S01]  /*d400*/  IMAD.MOV.U32 R3, RZ, RZ, R14 ;  /* 0x000000ffff037224 */ /* 0x000fe200078e000e */
[----:B------:R-:W-:-:S07]  /*d410*/  PRMT R7, R7, 0x5410, R7 ;  /* 0x0000541007077816 */ /* 0x000fce0000000007 */
.L_x_17935:
[----:B------:R-:W-:Y:S05]  /*d420*/  BSYNC B1 ;  /* 0x0000000000017941 */ /* 0x000fea0003800000 */
.L_x_17933:
        /* <DEDUP_REMOVED lines=9> */
.L_x_17937:
[----:B------:R-:W-:Y:S01]  /*d4c0*/  IMAD.MOV.U32 R23, RZ, RZ, R28 ;  /* 0x000000ffff177224 */ /* 0x000fe200078e001c */
[----:B------:R-:W-:Y:S01]  /*d4d0*/  PRMT R9, R4, 0x5432, R9 ;  /* 0x0000543204097816 */ /* 0x000fe20000000009 */
[----:B------:R-:W-:-:S07]  /*d4e0*/  IMAD.MOV.U32 R28, RZ, RZ, R11 ;  /* 0x000000ffff1c7224 */ /* 0x000fce00078e000b */
.L_x_17938:
[----:B------:R-:W-:Y:S05]  /*d4f0*/  BSYNC B1 ;  /* 0x0000000000017941 */ /* 0x000fea0003800000 */
.L_x_17936:
        /* <DEDUP_REMOVED lines=9> */
.L_x_17940:
[----:B------:R-:W-:Y:S01]  /*d590*/  PRMT R4, R4, 0x7610, R9 ;  /* 0x0000761004047816 */ /* 0x000fe20000000009 */
[----:B------:R-:W-:Y:S02]  /*d5a0*/  IMAD.MOV.U32 R14, RZ, RZ, R23 ;  /* 0x000000ffff0e7224 */ /* 0x000fe400078e0017 */
[----:B------:R-:W-:Y:S01]  /*d5b0*/  IMAD.MOV.U32 R23, RZ, RZ, R26 ;  /* 0x000000ffff177224 */ /* 0x000fe200078e001a */
[----:B------:R-:W-:-:S07]  /*d5c0*/  PRMT R9, R9, 0x5410, R4 ;  /* 0x0000541009097816 */ /* 0x000fce0000000004 */
.L_x_17941:
[----:B------:R-:W-:Y:S05]  /*d5d0*/  BSYNC B1 ;  /* 0x0000000000017941 */ /* 0x000fea0003800000 */
.L_x_17939:
        /* <DEDUP_REMOVED lines=9> */
.L_x_17943:
[----:B------:R-:W-:Y:S01]  /*d670*/  IMAD.MOV.U32 R11, RZ, RZ, R14 ;  /* 0x000000ffff0b7224 */ /* 0x000fe200078e000e */
[----:B------:R-:W-:Y:S01]  /*d680*/  PRMT R25, R25, 0x7610, R4 ;  /* 0x0000761019197816 */ /* 0x000fe20000000004 */
[----:B------:R-:W-:Y:S01]  /*d690*/  IMAD.MOV.U32 R14, RZ, RZ, R19 ;  /* 0x000000ffff0e7224 */ /* 0x000fe200078e0013 */
[----:B------:R-:W-:-:S07]  /*d6a0*/  PRMT R4, R4, 0x5410, R2 ;  /* 0x0000541004047816 */ /* 0x000fce0000000002 */
.L_x_17944:
[----:B------:R-:W-:Y:S05]  /*d6b0*/  BSYNC B1 ;  /* 0x0000000000017941 */ /* 0x000fea0003800000 */
.L_x_17942:
        /* <DEDUP_REMOVED lines=9> */
.L_x_17946:
[C---:B------:R-:W-:Y:S01]  /*d750*/  PRMT R2, R25.reuse, 0x7632, R2 ;  /* 0x0000763219027816 */ /* 0x040fe20000000002 */
[----:B------:R-:W-:Y:S02]  /*d760*/  IMAD.MOV.U32 R19, RZ, RZ, R11 ;  /* 0x000000ffff137224 */ /* 0x000fe400078e000b */
[----:B------:R-:W-:Y:S01]  /*d770*/  IMAD.MOV.U32 R11, RZ, RZ, R32 ;  /* 0x000000ffff0b7224 */ /* 0x000fe200078e0020 */
[----:B------:R-:W-:-:S07]  /*d780*/  PRMT R25, R25, 0x7610, R2 ;  /* 0x0000761019197816 */ /* 0x000fce0000000002 */
.L_x_17947:
[----:B------:R-:W-:Y:S05]  /*d790*/  BSYNC B1 ;  /* 0x0000000000017941 */ /* 0x000fea0003800000 */
.L_x_17945:
        /* <DEDUP_REMOVED lines=9> */
.L_x_17949:
[----:B------:R-:W-:Y:S01]  /*d830*/  IMAD.MOV.U32 R26, RZ, RZ, R19 ;  /* 0x000000ffff1a7224 */ /* 0x000fe200078e0013 */
[----:B------:R-:W-:Y:S01]  /*d840*/  PRMT R4, R2, 0x7610, R4 ;  /* 0x0000761002047816 */ /* 0x000fe20000000004 */
[----:B------:R-:W-:Y:S01]  /*d850*/  IMAD.MOV.U32 R19, RZ, RZ, R30 ;  /* 0x000000ffff137224 */ /* 0x000fe200078e001e */
[----:B------:R-:W-:-:S07]  /*d860*/  PRMT R2, R17, 0x7610, R2 ;  /* 0x0000761011027816 */ /* 0x000fce0000000002 */
.L_x_17950:
[----:B------:R-:W-:Y:S05]  /*d870*/  BSYNC B1 ;  /* 0x0000000000017941 */ /* 0x000fea0003800000 */
.L_x_17948:
        /* <DEDUP_REMOVED lines=9> */
.L_x_17952:
[----:B------:R-:W-:Y:S01]  /*d910*/  IMAD.MOV.U32 R27, RZ, RZ, R26 ;  /* 0x000000ffff1b7224 */ /* 0x000fe200078e001a */
[--C-:B------:R-:W-:Y:S01]  /*d920*/  PRMT R2, R2, 0x5410, R4.reuse ;  /* 0x0000541002027816 */ /* 0x100fe20000000004 */
[----:B------:R-:W-:Y:S01]  /*d930*/  IMAD.MOV.U32 R26, RZ, RZ, R21 ;  /* 0x000000ffff1a7224 */ /* 0x000fe200078e0015 */
[----:B------:R-:W-:-:S07]  /*d940*/  PRMT R4, R17, 0x7632, R4 ;  /* 0x0000763211047816 */ /* 0x000fce0000000004 */
.L_x_17953:
[----:B------:R-:W-:Y:S05]  /*d950*/  BSYNC B1 ;  /* 0x0000000000017941 */ /* 0x000fea0003800000 */
.L_x_17951:
        /* <DEDUP_REMOVED lines=16> */
.L_x_17955:
[----:B------:R-:W-:Y:S01]  /*da60*/  IMAD.MOV.U32 R12, RZ, RZ, R3 ;  /* 0x000000ffff0c7224 */ /* 0x000fe200078e0003 */
[----:B------:R-:W-:Y:S01]  /*da70*/  PRMT R7, R7, 0x5432, R9 ;  /* 0x0000543207077816 */ /* 0x000fe20000000009 */
[----:B------:R-:W-:-:S07]  /*da80*/  IMAD.MOV.U32 R3, RZ, RZ, R28 ;  /* 0x000000ffff037224 */ /* 0x000fce00078e001c */
.L_x_17956:
[----:B------:R-:W-:Y:S05]  /*da90*/  BSYNC B1 ;  /* 0x0000000000017941 */ /* 0x000fea0003800000 */
.L_x_17954:
        /* <DEDUP_REMOVED lines=9> */
.L_x_17958:
[----:B------:R-:W-:Y:S01]  /*db30*/  IMAD.MOV.U32 R17, RZ, RZ, R12 ;  /* 0x000000ffff117224 */ /* 0x000fe200078e000c */
[----:B------:R-:W-:Y:S01]  /*db40*/  PRMT R21, R21, 0x5410, R7 ;  /* 0x0000541015157816 */ /* 0x000fe20000000007 */
[----:B------:R-:W-:Y:S01]  /*db50*/  IMAD.MOV.U32 R12, RZ, RZ, R23 ;  /* 0x000000ffff0c7224 */ /* 0x000fe200078e0017 */
[----:B------:R-:W-:-:S07]  /*db60*/  PRMT R7, R9, 0x7632, R7 ;  /* 0x0000763209077816 */ /* 0x000fce0000000007 */
.L_x_17959:
[----:B------:R-:W-:Y:S05]  /*db70*/  BSYNC B1 ;  /* 0x0000000000017941 */ /* 0x000fea0003800000 */
.L_x_17957:
        /* <DEDUP_REMOVED lines=9> */
.L_x_17961:
[----:B------:R-:W-:Y:S01]  /*dc10*/  IMAD.MOV.U32 R24, RZ, RZ, R17 ;  /* 0x000000ffff187224 */ /* 0x000fe200078e0011 */
[C---:B------:R-:W-:Y:S01]  /*dc20*/  PRMT R9, R21.reuse, 0x7632, R9 ;  /* 0x0000763215097816 */ /* 0x040fe20000000009 */
[----:B------:R-:W-:Y:S01]  /*dc30*/  IMAD.MOV.U32 R17, RZ, RZ, R14 ;  /* 0x000000ffff117224 */ /* 0x000fe200078e000e */
[----:B------:R-:W-:-:S07]  /*dc40*/  PRMT R21, R21, 0x7610, R4 ;  /* 0x0000761015157816 */ /* 0x000fce0000000004 */
.L_x_17962:
[----:B------:R-:W-:Y:S05]  /*dc50*/  BSYNC B1 ;  /* 0x0000000000017941 */ /* 0x000fea0003800000 */
.L_x_17960:
        /* <DEDUP_REMOVED lines=9> */
.L_x_17964:
[----:B------:R-:W-:Y:S01]  /*dcf0*/  IMAD.MOV.U32 R14, RZ, RZ, R24 ;  /* 0x000000ffff0e7224 */ /* 0x000fe200078e0018 */
[----:B------:R-:W-:Y:S01]  /*dd00*/  PRMT R4, R4, 0x5410, R9 ;  /* 0x0000541004047816 */ /* 0x000fe20000000009 */
[----:B------:R-:W-:Y:S01]  /*dd10*/  IMAD.MOV.U32 R24, RZ, RZ, R11 ;  /* 0x000000ffff187224 */ /* 0x000fe200078e000b */
[----:B------:R-:W-:-:S07]  /*dd20*/  PRMT R9, R25, 0x7632, R9 ;  /* 0x0000763219097816 */ /* 0x000fce0000000009 */
.L_x_17965:
[----:B------:R-:W-:Y:S05]  /*dd30*/  BSYNC B1 ;  /* 0x0000000000017941 */ /* 0x000fea0003800000 */
.L_x_17963:
        /* <DEDUP_REMOVED lines=9> */
.L_x_17967:
[----:B------:R-:W-:Y:S01]  /*ddd0*/  IMAD.MOV.U32 R11, RZ, RZ, R14 ;  /* 0x000000ffff0b7224 */ /* 0x000fe200078e000e */
[----:B------:R-:W-:Y:S01]  /*dde0*/  PRMT R9, R9, 0x7610, R4 ;  /* 0x0000761009097816 */ /* 0x000fe20000000004 */
[----:B------:R-:W-:Y:S01]  /*ddf0*/  IMAD.MOV.U32 R14, RZ, RZ, R19 ;  /* 0x000000ffff0e7224 */ /* 0x000fe200078e0013 */
[----:B------:R-:W-:-:S07]  /*de00*/  PRMT R4, R4, 0x5410, R2 ;  /* 0x0000541004047816 */ /* 0x000fce0000000002 */
.L_x_17968:
[----:B------:R-:W-:Y:S05]  /*de10*/  BSYNC B1 ;  /* 0x0000000000017941 */ /* 0x000fea0003800000 */
.L_x_17966:
        /* <DEDUP_REMOVED lines=9> */
.L_x_17970:
[----:B------:R-:W-:Y:S01]  /*deb0*/  IMAD.MOV.U32 R28, RZ, RZ, R11 ;  /* 0x000000ffff1c7224 */ /* 0x000fe200078e000b */
[----:B------:R-:W-:Y:S01]  /*dec0*/  PRMT R19, R19, 0x7610, R9 ;  /* 0x0000761013137816 */ /* 0x000fe20000000009 */
[----:B------:R-:W-:Y:S01]  /*ded0*/  IMAD.MOV.U32 R11, RZ, RZ, R26 ;  /* 0x000000ffff0b7224 */ /* 0x000fe200078e001a */
[----:B------:R-:W-:-:S07]  /*dee0*/  PRMT R9, R9, 0x5410, R4 ;  /* 0x0000541009097816 */ /* 0x000fce0000000004 */
.L_x_17971:
[----:B------:R-:W-:Y:S05]  /*def0*/  BSYNC B1 ;  /* 0x0000000000017941 */ /* 0x000fea0003800000 */
.L_x_17969:
        /* <DEDUP_REMOVED lines=9> */
.L_x_17973:
[C---:B------:R-:W-:Y:S01]  /*df90*/  PRMT R2, R19.reuse, 0x7632, R2 ;  /* 0x0000763213027816 */ /* 0x040fe20000000002 */
[----:B------:R-:W-:Y:S02]  /*dfa0*/  IMAD.MOV.U32 R23, RZ, RZ, R28 ;  /* 0x000000ffff177224 */ /* 0x000fe400078e001c */
[----:B------:R-:W-:Y:S01]  /*dfb0*/  IMAD.MOV.U32 R28, RZ, RZ, R27 ;  /* 0x000000ffff1c7224 */ /* 0x000fe200078e001b */
[----:B------:R-:W-:-:S07]  /*dfc0*/  PRMT R19, R19, 0x7610, R2 ;  /* 0x0000761013137816 */ /* 0x000fce0000000002 */
.L_x_17974:
[----:B------:R-:W-:Y:S05]  /*dfd0*/  BSYNC B1 ;  /* 0x0000000000017941 */ /* 0x000fea0003800000 */
.L_x_17972:
        /* <DEDUP_REMOVED lines=16> */
.L_x_17976:
[----:B------:R-:W-:Y:S01]  /*e0e0*/  IMAD.MOV.U32 R22, RZ, RZ, R3 ;  /* 0x000000ffff167224 */ /* 0x000fe200078e0003 */
[C---:B------:R-:W-:Y:S01]  /*e0f0*/  PRMT R4, R7.reuse, 0x7632, R4 ;  /* 0x0000763207047816 */ /* 0x040fe20000000004 */
[----:B------:R-:W-:Y:S01]  /*e100*/  IMAD.MOV.U32 R3, RZ, RZ, R12 ;  /* 0x000000ffff037224 */ /* 0x000fe200078e000c */
[----:B------:R-:W-:-:S07]  /*e110*/  PRMT R7, R7, 0x5410, R7 ;  /* 0x0000541007077816 */ /* 0x000fce0000000007 */
.L_x_17977:
[----:B------:R-:W-:Y:S05]  /*e120*/  BSYNC B1 ;  /* 0x0000000000017941 */ /* 0x000fea0003800000 */
.L_x_17975:
        /* <DEDUP_REMOVED lines=9> */
.L_x_17979:
[----:B------:R-:W-:Y:S01]  /*e1c0*/  IMAD.MOV.U32 R25, RZ, RZ, R22 ;  /* 0x000000ffff197224 */ /* 0x000fe200078e0016 */
[----:B------:R-:W-:Y:S01]  /*e1d0*/  PRMT R7, R4, 0x7610, R7 ;  /* 0x0000761004077816 */ /* 0x000fe20000000007 */
[----:B------:R-:W-:Y:S01]  /*e1e0*/  IMAD.MOV.U32 R22, RZ, RZ, R17 ;  /* 0x000000ffff167224 */ /* 0x000fe200078e0011 */
[----:B------:R-:W-:-:S07]  /*e1f0*/  PRMT R4, R21, 0x7632, R4 ;  /* 0x0000763215047816 */ /* 0x000fce0000000004 */
.L_x_17980:
[----:B------:R-:W-:Y:S05]  /*e200*/  BSYNC B1 ;  /* 0x0000000000017941 */ /* 0x000fea0003800000 */
.L_x_17978:
        /* <DEDUP_REMOVED lines=9> */
.L_x_17982:
[----:B------:R-:W-:Y:S01]  /*e2a0*/  IMAD.MOV.U32 R17, RZ, RZ, R25 ;  /* 0x000000ffff117224 */ /* 0x000fe200078e0019 */
[--C-:B------:R-:W-:Y:S01]  /*e2b0*/  PRMT R2, R2, 0x5410, R7.reuse ;  /* 0x0000541002027816 */ /* 0x100fe20000000007 */
[----:B------:R-:W-:Y:S01]  /*e2c0*/  IMAD.MOV.U32 R25, RZ, RZ, R24 ;  /* 0x000000ffff197224 */ /* 0x000fe200078e0018 */
[----:B------:R-:W-:-:S07]  /*e2d0*/  PRMT R7, R9, 0x7610, R7 ;  /* 0x0000761009077816 */ /* 0x000fce0000000007 */
.L_x_17983:
[----:B------:R-:W-:Y:S05]  /*e2e0*/  BSYNC B1 ;  /* 0x0000000000017941 */ /* 0x000fea0003800000 */
.L_x_17981:
        /* <DEDUP_REMOVED lines=9> */
.L_x_17985:
[----:B------:R-:W-:Y:S01]  /*e380*/  IMAD.MOV.U32 R12, RZ, RZ, R17 ;  /* 0x000000ffff0c7224 */ /* 0x000fe200078e0011 */
[C---:B------:R-:W-:Y:S01]  /*e390*/  PRMT R9, R2.reuse, 0x7632, R9 ;  /* 0x0000763202097816 */ /* 0x040fe20000000009 */
[----:B------:R-:W-:Y:S01]  /*e3a0*/  IMAD.MOV.U32 R17, RZ, RZ, R14 ;  /* 0x000000ffff117224 */ /* 0x000fe200078e000e */
[----:B------:R-:W-:-:S07]  /*e3b0*/  PRMT R2, R2, 0x7610, R4 ;  /* 0x0000761002027816 */ /* 0x000fce0000000004 */
.L_x_17986:
[----:B------:R-:W-:Y:S05]  /*e3c0*/  BSYNC B1 ;  /* 0x0000000000017941 */ /* 0x000fea0003800000 */
.L_x_17984:
        /* <DEDUP_REMOVED lines=9> */
.L_x_17988:
[----:B------:R-:W-:Y:S01]  /*e460*/  IMAD.MOV.U32 R21, RZ, RZ, R12 ;  /* 0x000000ffff157224 */ /* 0x000fe200078e000c */
[C---:B------:R-:W-:Y:S01]  /*e470*/  PRMT R19, R9.reuse, 0x7610, R19 ;  /* 0x0000761009137816 */ /* 0x040fe20000000013 */
[----:B------:R-:W-:Y:S01]  /*e480*/  IMAD.MOV.U32 R12, RZ, RZ, R11 ;  /* 0x000000ffff0c7224 */ /* 0x000fe200078e000b */
[----:B------:R-:W-:-:S07]  /*e490*/  PRMT R9, R9, 0x7632, R9 ;  /* 0x0000763209097816 */ /* 0x000fce0000000009 */
.L_x_17989:
[----:B------:R-:W-:Y:S05]  /*e4a0*/  BSYNC B1 ;  /* 0x0000000000017941 */ /* 0x000fea0003800000 */
.L_x_17987:
        /* <DEDUP_REMOVED lines=9> */
.L_x_17991:
[----:B------:R-:W-:Y:S01]  /*e540*/  IMAD.MOV.U32 R14, RZ, RZ, R21 ;  /* 0x000000ffff0e7224 */ /* 0x000fe200078e0015 */
[--C-:B------:R-:W-:Y:S01]  /*e550*/  PRMT R4, R4, 0x5410, R19.reuse ;  /* 0x0000541004047816 */ /* 0x100fe20000000013 */
[----:B------:R-:W-:Y:S01]  /*e560*/  IMAD.MOV.U32 R21, RZ, RZ, R28 ;  /* 0x000000ffff157224 */ /* 0x000fe200078e001c */
[----:B------:R-:W-:-:S07]  /*e570*/  PRMT R19, R19, 0x7632, R19 ;  /* 0x0000763213137816 */ /* 0x000fce0000000013 */
.L_x_17992:
[----:B------:R-:W-:Y:S05]  /*e580*/  BSYNC B1 ;  /* 0x0000000000017941 */ /* 0x000fea0003800000 */
.L_x_17990:
        /* <DEDUP_REMOVED lines=9> */
.L_x_17994:
[----:B------:R-:W-:Y:S01]  /*e620*/  IMAD.MOV.U32 R11, RZ, RZ, R14 ;  /* 0x000000ffff0b7224 */ /* 0x000fe200078e000e */
[----:B------:R-:W-:Y:S01]  /*e630*/  PRMT R9, R9, 0x7610, R4 ;  /* 0x0000761009097816 */ /* 0x000fe20000000004 */
[----:B------:R-:W-:Y:S01]  /*e640*/  IMAD.MOV.U32 R14, RZ, RZ, R23 ;  /* 0x000000ffff0e7224 */ /* 0x000fe200078e0017 */
[----:B------:R-:W-:-:S07]  /*e650*/  PRMT R4, R4, 0x5410, R2 ;  /* 0x0000541004047816 */ /* 0x000fce0000000002 */
.L_x_17995:
[----:B------:R-:W-:Y:S05]  /*e660*/  BSYNC B1 ;  /* 0x0000000000017941 */ /* 0x000fea0003800000 */
.L_x_17993:
        /* <DEDUP_REMOVED lines=16> */
.L_x_17997:
[----:B------:R-:W-:Y:S01]  /*e770*/  IMAD.MOV.U32 R10, RZ, RZ, R3 ;  /* 0x000000ffff0a7224 */ /* 0x000fe200078e0003 */
[C---:B------:R-:W-:Y:S01]  /*e780*/  PRMT R2, R7.reuse, 0x7632, R2 ;  /* 0x0000763207027816 */ /* 0x040fe20000000002 */
[----:B------:R-:W-:Y:S01]  /*e790*/  IMAD.MOV.U32 R3, RZ, RZ, R22 ;  /* 0x000000ffff037224 */ /* 0x000fe200078e0016 */
[----:B------:R-:W-:-:S07]  /*e7a0*/  PRMT R7, R7, 0x5410, R4 ;  /* 0x0000541007077816 */ /* 0x000fce0000000004 */
.L_x_17998:
[----:B------:R-:W-:Y:S05]  /*e7b0*/  BSYNC B1 ;  /* 0x0000000000017941 */ /* 0x000fea0003800000 */
.L_x_17996:
        /* <DEDUP_REMOVED lines=9> */
.L_x_18000:
[----:B------:R-:W-:Y:S01]  /*e850*/  IMAD.MOV.U32 R20, RZ, RZ, R10 ;  /* 0x000000ffff147224 */ /* 0x000fe200078e000a */
[--C-:B------:R-:W-:Y:S01]  /*e860*/  PRMT R19, R19, 0x5410, R2.reuse ;  /* 0x0000541013137816 */ /* 0x100fe20000000002 */
[----:B------:R-:W-:Y:S01]  /*e870*/  IMAD.MOV.U32 R10, RZ, RZ, R25 ;  /* 0x000000ffff0a7224 */ /* 0x000fe200078e0019 */
[----:B------:R-:W-:-:S07]  /*e880*/  PRMT R2, R7, 0x7610, R2 ;  /* 0x0000761007027816 */ /* 0x000fce0000000002 */
.L_x_18001:
[----:B------:R-:W-:Y:S05]  /*e890*/  BSYNC B1 ;  /* 0x0000000000017941 */ /* 0x000fea0003800000 */
.L_x_17999:
        /* <DEDUP_REMOVED lines=9> */
.L_x_18003:
[----:B------:R-:W-:Y:S01]  /*e930*/  IMAD.MOV.U32 R23, RZ, RZ, R20 ;  /* 0x000000ffff177224 */ /* 0x000fe200078e0014 */
[C---:B------:R-:W-:Y:S01]  /*e940*/  PRMT R25, R19.reuse, 0x7632, R25 ;  /* 0x0000763213197816 */ /* 0x040fe20000000019 */
[----:B------:R-:W-:Y:S01]  /*e950*/  IMAD.MOV.U32 R20, RZ, RZ, R17 ;  /* 0x000000ffff147224 */ /* 0x000fe200078e0011 */
[----:B------:R-:W-:-:S07]  /*e960*/  PRMT R19, R19, 0x7610, R2 ;  /* 0x0000761013137816 */ /* 0x000fce0000000002 */
.L_x_18004:
[----:B------:R-:W-:Y:S05]  /*e970*/  BSYNC B1 ;  /* 0x0000000000017941 */ /* 0x000fea0003800000 */
.L_x_18002:
        /* <DEDUP_REMOVED lines=9> */
.L_x_18006:
[----:B------:R-:W-:Y:S01]  /*ea10*/  IMAD.MOV.U32 R22, RZ, RZ, R23 ;  /* 0x000000ffff167224 */ /* 0x000fe200078e0017 */
[----:B------:R-:W-:Y:S01]  /*ea20*/  PRMT R24, R25, 0x7610, R24 ;  /* 0x0000761019187816 */ /* 0x000fe20000000018 */
[----:B------:R-:W-:Y:S01]  /*ea30*/  IMAD.MOV.U32 R23, RZ, RZ, R12 ;  /* 0x000000ffff177224 */ /* 0x000fe200078e000c */
[----:B------:R-:W-:-:S07]  /*ea40*/  PRMT R25, R9, 0x7610, R25 ;  /* 0x0000761009197816 */ /* 0x000fce0000000019 */
.L_x_18007:
[----:B------:R-:W-:Y:S05]  /*ea50*/  BSYNC B1 ;  /* 0x0000000000017941 */ /* 0x000fea0003800000 */
.L_x_18005:
        /* <DEDUP_REMOVED lines=9> */
.L_x_18009:
[----:B------:R-:W-:Y:S01]  /*eaf0*/  IMAD.MOV.U32 R17, RZ, RZ, R22 ;  /* 0x000000ffff117224 */ /* 0x000fe200078e0016 */
[--C-:B------:R-:W-:Y:S01]  /*eb00*/  PRMT R2, R2, 0x5410, R24.reuse ;  /* 0x0000541002027816 */ /* 0x100fe20000000018 */
[----:B------:R-:W-:Y:S01]  /*eb10*/  IMAD.MOV.U32 R22, RZ, RZ, R21 ;  /* 0x000000ffff167224 */ /* 0x000fe200078e0015 */
[----:B------:R-:W-:-:S07]  /*eb20*/  PRMT R24, R19, 0x7610, R24 ;  /* 0x0000761013187816 */ /* 0x000fce0000000018 */
.L_x_18010:
[----:B------:R-:W-:Y:S05]  /*eb30*/  BSYNC B1 ;  /* 0x0000000000017941 */ /* 0x000fea0003800000 */
.L_x_18008:
        /* <DEDUP_REMOVED lines=9> */
.L_x_18012:
[----:B------:R-:W-:Y:S01]  /*ebd0*/  IMAD.MOV.U32 R12, RZ, RZ, R17 ;  /* 0x000000ffff0c7224 */ /* 0x000fe200078e0011 */
[C---:B------:R-:W-:Y:S01]  /*ebe0*/  PRMT R7, R2.reuse, 0x7632, R7 ;  /* 0x0000763202077816 */ /* 0x040fe20000000007 */
[----:B------:R-:W-:Y:S01]  /*ebf0*/  IMAD.MOV.U32 R17, RZ, RZ, R14 ;  /* 0x000000ffff117224 */ /* 0x000fe200078e000e */
[----:B------:R-:W-:-:S07]  /*ec00*/  PRMT R2, R2, 0x7610, R4 ;  /* 0x0000761002027816 */ /* 0x000fce0000000004 */
.L_x_18013:
[----:B------:R-:W-:Y:S05]  /*ec10*/  BSYNC B1 ;  /* 0x0000000000017941 */ /* 0x000fea0003800000 */
.L_x_18011:
        /* <DEDUP_REMOVED lines=9> */
.L_x_18015:
[----:B------:R-:W-:Y:S01]  /*ecb0*/  PRMT R9, R7, 0x7610, R9 ;  /* 0x0000761007097816 */ /* 0x000fe20000000009 */
[----:B------:R-:W-:Y:S02]  /*ecc0*/  IMAD.MOV.U32 R4, RZ, RZ, R12 ;  /* 0x000000ffff047224 */ /* 0x000fe400078e000c */
[----:B------:R-:W-:Y:S01]  /*ecd0*/  IMAD.MOV.U32 R12, RZ, RZ, R11 ;  /* 0x000000ffff0c7224 */ /* 0x000fe200078e000b */
[----:B------:R-:W-:-:S07]  /*ece0*/  PRMT R7, R9, 0x7632, R7 ;  /* 0x0000763209077816 */ /* 0x000fce0000000007 */
.L_x_18016:
[----:B------:R-:W-:Y:S05]  /*ecf0*/  BSYNC B1 ;  /* 0x0000000000017941 */ /* 0x000fea0003800000 */
.L_x_18014:
        /* <DEDUP_REMOVED lines=16> */
.L_x_18018:
[----:B------:R-:W-:Y:S01]  /*ee00*/  IMAD.MOV.U32 R11, RZ, RZ, R3 ;  /* 0x000000ffff0b7224 */ /* 0x000fe200078e0003 */
[C---:B------:R-:W-:Y:S01]  /*ee10*/  PRMT R26, R7.reuse, 0x7632, R26 ;  /* 0x00007632071a7816 */ /* 0x040fe2000000001a */
[----:B------:R-:W-:Y:S01]  /*ee20*/  IMAD.MOV.U32 R3, RZ, RZ, R10 ;  /* 0x000000ffff037224 */ /* 0x000fe200078e000a */
[----:B------:R-:W-:-:S07]  /*ee30*/  PRMT R7, R7, 0x5410, R2 ;  /* 0x0000541007077816 */ /* 0x000fce0000000002 */
.L_x_18019:
[----:B------:R-:W-:Y:S05]  /*ee40*/  BSYNC B1 ;  /* 0x0000000000017941 */ /* 0x000fea0003800000 */
.L_x_18017:
        /* <DEDUP_REMOVED lines=9> */
.L_x_18021:
[----:B------:R-:W-:Y:S01]  /*eee0*/  IMAD.MOV.U32 R10, RZ, RZ, R11 ;  /* 0x000000ffff0a7224 */ /* 0x000fe200078e000b */
[----:B------:R-:W-:Y:S01]  /*eef0*/  PRMT R21, R21, 0x5410, R26 ;  /* 0x0000541015157816 */ /* 0x000fe2000000001a */
[----:B------:R-:W-:Y:S01]  /*ef00*/  IMAD.MOV.U32 R11, RZ, RZ, R20 ;  /* 0x000000ffff0b7224 */ /* 0x000fe200078e0014 */
[----:B------:R-:W-:-:S07]  /*ef10*/  PRMT R26, R19, 0x7632, R26 ;  /* 0x00007632131a7816 */ /* 0x000fce000000001a */
.L_x_18022:
[----:B------:R-:W-:Y:S05]  /*ef20*/  BSYNC B1 ;  /* 0x0000000000017941 */ /* 0x000fea0003800000 */
.L_x_18020:
        /* <DEDUP_REMOVED lines=9> */
.L_x_18024:
[----:B------:R-:W-:Y:S01]  /*efc0*/  IMAD.MOV.U32 R14, RZ, RZ, R10 ;  /* 0x000000ffff0e7224 */ /* 0x000fe200078e000a */
[----:B------:R-:W-:Y:S01]  /*efd0*/  PRMT R20, R20, 0x7610, R21 ;  /* 0x0000761014147816 */ /* 0x000fe20000000015 */
[----:B------:R-:W-:Y:S01]  /*efe0*/  IMAD.MOV.U32 R10, RZ, RZ, R23 ;  /* 0x000000ffff0a7224 */ /* 0x000fe200078e0017 */
[----:B------:R-:W-:-:S07]  /*eff0*/  PRMT R21, R21, 0x5410, R25 ;  /* 0x0000541015157816 */ /* 0x000fce0000000019 */
.L_x_18025:
[----:B------:R-:W-:Y:S05]  /*f000*/  BSYNC B1 ;  /* 0x0000000000017941 */ /* 0x000fea0003800000 */
.L_x_18023:
        /* <DEDUP_REMOVED lines=9> */
.L_x_18027:
[----:B------:R-:W-:Y:S01]  /*f0a0*/  IMAD.MOV.U32 R18, RZ, RZ, R14 ;  /* 0x000000ffff127224 */ /* 0x000fe200078e000e */
[----:B------:R-:W-:Y:S01]  /*f0b0*/  PRMT R9, R9, 0x7610, R20 ;  /* 0x0000761009097816 */ /* 0x000fe20000000014 */
[----:B------:R-:W-:Y:S01]  /*f0c0*/  IMAD.MOV.U32 R14, RZ, RZ, R22 ;  /* 0x000000ffff0e7224 */ /* 0x000fe200078e0016 */
[----:B------:R-:W-:-:S07]  /*f0d0*/  PRMT R20, R20, 0x5410, R24 ;  /* 0x0000541014147816 */ /* 0x000fce0000000018 */
.L_x_18028:
[----:B------:R-:W-:Y:S05]  /*f0e0*/  BSYNC B1 ;  /* 0x0000000000017941 */ /* 0x000fea0003800000 */
.L_x_18026:
        /* <DEDUP_REMOVED lines=9> */
.L_x_18030:
[----:B------:R-:W-:Y:S01]  /*f180*/  IMAD.MOV.U32 R19, RZ, RZ, R18 ;  /* 0x000000ffff137224 */ /* 0x000fe200078e0012 */
[C---:B------:R-:W-:Y:S01]  /*f190*/  PRMT R21, R9.reuse, 0x7632, R21 ;  /* 0x0000763209157816 */ /* 0x040fe20000000015 */
[----:B------:R-:W-:Y:S01]  /*f1a0*/  IMAD.MOV.U32 R18, RZ, RZ, R17 ;  /* 0x000000ffff127224 */ /* 0x000fe200078e0011 */
[----:B------:R-:W-:-:S07]  /*f1b0*/  PRMT R9, R9, 0x7610, R2 ;  /* 0x0000761009097816 */ /* 0x000fce0000000002 */
.L_x_18031:
[----:B------:R-:W-:Y:S05]  /*f1c0*/  BSYNC B1 ;  /* 0x0000000000017941 */ /* 0x000fea0003800000 */
.L_x_18029:
        /* <DEDUP_REMOVED lines=9> */
.L_x_18033:
[----:B------:R-:W-:Y:S01]  /*f260*/  IMAD.MOV.U32 R17, RZ, RZ, R19 ;  /* 0x000000ffff117224 */ /* 0x000fe200078e0013 */
[----:B------:R-:W-:Y:S01]  /*f270*/  PRMT R20, R21, 0x7610, R20 ;  /* 0x0000761015147816 */ /* 0x000fe20000000014 */
[----:B------:R-:W-:Y:S01]  /*f280*/  IMAD.MOV.U32 R19, RZ, RZ, R12 ;  /* 0x000000ffff137224 */ /* 0x000fe200078e000c */
[----:B------:R-:W-:-:S07]  /*f290*/  PRMT R21, R7, 0x7610, R21 ;  /* 0x0000761007157816 */ /* 0x000fce0000000015 */
.L_x_18034:
[----:B------:R-:W-:Y:S05]  /*f2a0*/  BSYNC B1 ;  /* 0x0000000000017941 */ /* 0x000fea0003800000 */
.L_x_18032:
        /* <DEDUP_REMOVED lines=9> */
.L_x_18036:
[----:B------:R-:W-:Y:S01]  /*f340*/  IMAD.MOV.U32 R12, RZ, RZ, R17 ;  /* 0x000000ffff0c7224 */ /* 0x000fe200078e0011 */
[----:B------:R-:W-:Y:S01]  /*f350*/  PRMT R22, R22, 0x5410, R20 ;  /* 0x0000541016167816 */ /* 0x000fe20000000014 */
[----:B------:R-:W-:Y:S01]  /*f360*/  IMAD.MOV.U32 R17, RZ, RZ, R4 ;  /* 0x000000ffff117224 */ /* 0x000fe200078e0004 */
[----:B------:R-:W-:-:S07]  /*f370*/  PRMT R20, R9, 0x7610, R20 ;  /* 0x0000761009147816 */ /* 0x000fce0000000014 */
.L_x_18037:
[----:B------:R-:W-:Y:S05]  /*f380*/  BSYNC B1 ;  /* 0x0000000000017941 */ /* 0x000fea0003800000 */
.L_x_18035:
        /* <DEDUP_REMOVED lines=16> */
.L_x_18039:
[C---:B------:R-:W-:Y:S01]  /*f490*/  PRMT R36, R7.reuse, 0x7632, R36 ;  /* 0x0000763207247816 */ /* 0x040fe20000000024 */
[----:B------:R-:W-:Y:S01]  /*f4a0*/  IMAD.MOV.U32 R2, RZ, RZ, R3 ;  /* 0x000000ffff027224 */ /* 0x000fe200078e0003 */
[----:B------:R-:W-:Y:S01]  /*f4b0*/  PRMT R7, R7, 0x5410, R26 ;  /* 0x0000541007077816 */ /* 0x000fe2000000001a */
[----:B------:R-:W-:-:S07]  /*f4c0*/  IMAD.MOV.U32 R3, RZ, RZ, R11 ;  /* 0x000000ffff037224 */ /* 0x000fce00078e000b */
.L_x_18040:
[----:B------:R-:W-:Y:S05]  /*f4d0*/  BSYNC B1 ;  /* 0x0000000000017941 */ /* 0x000fea0003800000 */
.L_x_18038:
        /* <DEDUP_REMOVED lines=9> */
.L_x_18042:
[----:B------:R-:W-:Y:S01]  /*f570*/  PRMT R34, R34, 0x5410, R36 ;  /* 0x0000541022227816 */ /* 0x000fe20000000024 */
[----:B------:R-:W-:Y:S01]  /*f580*/  IMAD.MOV.U32 R31, RZ, RZ, R2 ;  /* 0x000000ffff1f7224 */ /* 0x000fe200078e0002 */
[----:B------:R-:W-:Y:S01]  /*f590*/  PRMT R36, R21, 0x7632, R36 ;  /* 0x0000763215247816 */ /* 0x000fe20000000024 */
[----:B------:R-:W-:-:S07]  /*f5a0*/  IMAD.MOV.U32 R2, RZ, RZ, R10 ;  /* 0x000000ffff027224 */ /* 0x000fce00078e000a */
.L_x_18043:
[----:B------:R-:W-:Y:S05]  /*f5b0*/  BSYNC B1 ;  /* 0x0000000000017941 */ /* 0x000fea0003800000 */
.L_x_18041:
        /* <DEDUP_REMOVED lines=9> */
.L_x_18045:
[----:B------:R-:W-:Y:S01]  /*f650*/  IMAD.MOV.U32 R30, RZ, RZ, R31 ;  /* 0x000000ffff1e7224 */ /* 0x000fe200078e001f */
[----:B------:R-:W-:Y:S01]  /*f660*/  PRMT R34, R34, 0x7632, R20 ;  /* 0x0000763222227816 */ /* 0x000fe20000000014 */
[----:B------:R-:W-:-:S07]  /*f670*/  IMAD.MOV.U32 R31, RZ, RZ, R14 ;  /* 0x000000ffff1f7224 */ /* 0x000fce00078e000e */
.L_x_18046:
[----:B------:R-:W-:Y:S05]  /*f680*/  BSYNC B1 ;  /* 0x0000000000017941 */ /* 0x000fea0003800000 */
.L_x_18044:
        /* <DEDUP_REMOVED lines=9> */
.L_x_18048:
[----:B------:R-:W-:Y:S01]  /*f720*/  PRMT R33, R33, 0x5410, R34 ;  /* 0x0000541021217816 */ /* 0x000fe20000000022 */
[----:B------:R-:W-:Y:S01]  /*f730*/  IMAD.MOV.U32 R29, RZ, RZ, R30 ;  /* 0x000000ffff1d7224 */ /* 0x000fe200078e001e */
[----:B------:R-:W-:Y:S01]  /*f740*/  PRMT R34, R9, 0x7632, R34 ;  /* 0x0000763209227816 */ /* 0x000fe20000000022 */
[----:B------:R-:W-:-:S07]  /*f750*/  IMAD.MOV.U32 R30, RZ, RZ, R18 ;  /* 0x000000ffff1e7224 */ /* 0x000fce00078e0012 */
.L_x_18049:
[----:B------:R-:W-:Y:S05]  /*f760*/  BSYNC B1 ;  /* 0x0000000000017941 */ /* 0x000fea0003800000 */
.L_x_18047:
        /* <DEDUP_REMOVED lines=9> */
.L_x_18051:
[----:B------:R-:W-:Y:S01]  /*f800*/  IMAD.MOV.U32 R28, RZ, RZ, R29 ;  /* 0x000000ffff1c7224 */ /* 0x000fe200078e001d */
[----:B------:R-:W-:Y:S01]  /*f810*/  PRMT R33, R33, 0x5432, R21 ;  /* 0x0000543221217816 */ /* 0x000fe20000000015 */
[----:B------:R-:W-:-:S07]  /*f820*/  IMAD.MOV.U32 R29, RZ, RZ, R19 ;  /* 0x000000ffff1d7224 */ /* 0x000fce00078e0013 */
.L_x_18052:
[----:B------:R-:W-:Y:S05]  /*f830*/  BSYNC B1 ;  /* 0x0000000000017941 */ /* 0x000fea0003800000 */
.L_x_18050:
        /* <DEDUP_REMOVED lines=9> */
.L_x_18054:
[----:B------:R-:W-:Y:S01]  /*f8d0*/  PRMT R32, R33, 0x7610, R32 ;  /* 0x0000761021207816 */ /* 0x000fe20000000020 */
[----:B------:R-:W-:Y:S01]  /*f8e0*/  IMAD.MOV.U32 R27, RZ, RZ, R28 ;  /* 0x000000ffff1b7224 */ /* 0x000fe200078e001c */
[----:B------:R-:W-:Y:S01]  /*f8f0*/  PRMT R33, R20, 0x7610, R33 ;  /* 0x0000761014217816 */ /* 0x000fe20000000021 */
[----:B------:R-:W-:-:S07]  /*f900*/  IMAD.MOV.U32 R28, RZ, RZ, R17 ;  /* 0x000000ffff1c7224 */ /* 0x000fce00078e0011 */
.L_x_18055:
[----:B------:R-:W-:Y:S05]  /*f910*/  BSYNC B1 ;  /* 0x0000000000017941 */ /* 0x000fea0003800000 */
.L_x_18053:
        /* <DEDUP_REMOVED lines=9> */
.L_x_18057:
[----:B------:R-:W-:Y:S01]  /*f9b0*/  PRMT R7, R32, 0x7610, R7 ;  /* 0x0000761020077816 */ /* 0x000fe20000000007 */
[----:B------:R-:W-:Y:S01]  /*f9c0*/  IMAD.MOV.U32 R26, RZ, RZ, R27 ;  /* 0x000000ffff1a7224 */ /* 0x000fe200078e001b */
[----:B------:R-:W-:Y:S01]  /*f9d0*/  PRMT R32, R22, 0x7632, R32 ;  /* 0x0000763216207816 */ /* 0x000fe20000000020 */
[----:B------:R-:W-:-:S07]  /*f9e0*/  IMAD.MOV.U32 R27, RZ, RZ, R12 ;  /* 0x000000ffff1b7224 */ /* 0x000fce00078e000c */
.L_x_18058:
[----:B------:R-:W-:Y:S05]  /*f9f0*/  BSYNC B1 ;  /* 0x0000000000017941 */ /* 0x000fea0003800000 */
.L_x_18056:
[----:B------:R-:W-:Y:S01]  /*fa00*/  FADD.FTZ R5, R13, R5 ;  /* 0x000000050d057221 */ /* 0x000fe20000010000 */
[----:B------:R-:W-:-:S07]  /*fa10*/  IMAD.MOV.U32 R4, RZ, RZ, R0 ;  /* 0x000000ffff047224 */ /* 0x000fce00078e0000 */
.L_x_17890:
[----:B------:R-:W-:Y:S05]  /*fa20*/  BSYNC B0 ;  /* 0x0000000000007941 */ /* 0x000fea0003800000 */
.L_x_17889:
        /* <DEDUP_REMOVED lines=44> */
.L_x_18062:
[----:B------:R-:W-:Y:S01]  /*fcf0*/  IMAD.MOV.U32 R4, RZ, RZ, R3 ;  /* 0x000000ffff047224 */ /* 0x000fe200078e0003 */
[C---:B------:R-:W-:Y:S01]  /*fd00*/  PRMT R17, R7.reuse, 0x7632, R17 ;  /* 0x0000763207117816 */ /* 0x040fe20000000011 */
[----:B------:R-:W-:Y:S01]  /*fd10*/  IMAD.MOV.U32 R3, RZ, RZ, R2 ;  /* 0x000000ffff037224 */ /* 0x000fe200078e0002 */
[----:B------:R-:W-:-:S07]  /*fd20*/  PRMT R7, R7, 0x5410, R36 ;  /* 0x0000541007077816 */ /* 0x000fce0000000024 */
.L_x_18063:
[----:B------:R-:W-:Y:S05]  /*fd30*/  BSYNC B1 ;  /* 0x0000000000017941 */ /* 0x000fea0003800000 */
.L_x_18061:
        /* <DEDUP_REMOVED lines=9> */
.L_x_18065:
[----:B------:R-:W-:Y:S01]  /*fdd0*/  IMAD.MOV.U32 R19, RZ, RZ, R4 ;  /* 0x000000ffff137224 */ /* 0x000fe200078e0004 */
[----:B------:R-:W-:Y:S01]  /*fde0*/  PRMT R2, R2, 0x5410, R17 ;  /* 0x0000541002027816 */ /* 0x000fe20000000011 */
[----:B------:R-:W-:Y:S01]  /*fdf0*/  IMAD.MOV.U32 R4, RZ, RZ, R31 ;  /* 0x000000ffff047224 */ /* 0x000fe200078e001f */
[----:B------:R-:W-:-:S07]  /*fe00*/  PRMT R17, R34, 0x7632, R17 ;  /* 0x0000763222117816 */ /* 0x000fce0000000011 */
.L_x_18066:
[----:B------:R-:W-:Y:S05]  /*fe10*/  BSYNC B1 ;  /* 0x0000000000017941 */ /* 0x000fea0003800000 */
.L_x_18064:
        /* <DEDUP_REMOVED lines=9> */
.L_x_18068:
[----:B------:R-:W-:Y:S01]  /*feb0*/  IMAD.MOV.U32 R36, RZ, RZ, R19 ;  /* 0x000000ffff247224 */ /* 0x000fe200078e0013 */
[----:B------:R-:W-:Y:S01]  /*fec0*/  PRMT R2, R2, 0x5432, R34 ;  /* 0x0000543202027816 */ /* 0x000fe20000000022 */
[----:B------:R-:W-:-:S07]  /*fed0*/  IMAD.MOV.U32 R19, RZ, RZ, R30 ;  /* 0x000000ffff137224 */ /* 0x000fce00078e001e */
.L_x_18069:
[----:B------:R-:W-:Y:S05]  /*fee0*/  BSYNC B1 ;  /* 0x0000000000017941 */ /* 0x000fea0003800000 */
.L_x_18067:
        /* <DEDUP_REMOVED lines=9> */
.L_x_18071:
[----:B------:R-:W-:Y:S01]  /*ff80*/  IMAD.MOV.U32 R21, RZ, RZ, R36 ;  /* 0x000000ffff157224 */ /* 0x000fe200078e0024 */
[----:B------:R-:W-:Y:S01]  /*ff90*/  PRMT R23, R2, 0x7610, R23 ;  /* 0x0000761002177816 */ /* 0x000fe20000000017 */
[----:B------:R-:W-:Y:S01]  /*ffa0*/  IMAD.MOV.U32 R36, RZ, RZ, R29 ;  /* 0x000000ffff247224 */ /* 0x000fe200078e001d */
[----:B------:R-:W-:-:S07]  /*ffb0*/  PRMT R2, R33, 0x7632, R2 ;  /* 0x0000763221027816 */ /* 0x000fce0000000002 */
.L_x_18072:
[----:B------:R-:W-:Y:S05]  /*ffc0*/  BSYNC B1 ;  /* 0x0000000000017941 */ /* 0x000fea0003800000 */
.L_x_18070:
        /* <DEDUP_REMOVED lines=9> */
.L_x_18074:
[----:B------:R-:W-:Y:S01]  /*10060*/  IMAD.MOV.U32 R30, RZ, RZ, R21 ;  /* 0x000000ffff1e7224 */ /* 0x000fe200078e0015 */
[--C-:B------:R-:W-:Y:S01]  /*10070*/  PRMT R17, R17, 0x5410, R23.reuse ;  /* 0x0000541011117816 */ /* 0x100fe20000000017 */
[----:B------:R-:W-:Y:S01]  /*10080*/  IMAD.MOV.U32 R21, RZ, RZ, R28 ;  /* 0x000000ffff157224 */ /* 0x000fe200078e001c */
[----:B------:R-:W-:-:S07]  /*10090*/  PRMT R23, R33, 0x7610, R23 ;  /* 0x0000761021177816 */ /* 0x000fce0000000017 */
.L_x_18075:
[----:B------:R-:W-:Y:S05]  /*100a0*/  BSYNC B1 ;  /* 0x0000000000017941 */ /* 0x000fea0003800000 */
.L_x_18073:
        /* <DEDUP_REMOVED lines=9> */
.L_x_18077:
[----:B------:R-:W-:Y:S01]  /*10140*/  IMAD.MOV.U32 R25, RZ, RZ, R30 ;  /* 0x000000ffff197224 */ /* 0x000fe200078e001e */
[C---:B------:R-:W-:Y:S01]  /*10150*/  PRMT R28, R17.reuse, 0x7632, R28 ;  /* 0x00007632111c7816 */ /* 0x040fe2000000001c */
[----:B------:R-:W-:Y:S01]  /*10160*/  IMAD.MOV.U32 R30, RZ, RZ, R27 ;  /* 0x000000ffff1e7224 */ /* 0x000fe200078e001b */
[----:B------:R-:W-:-:S07]  /*10170*/  PRMT R17, R17, 0x5410, R32 ;  /* 0x0000541011117816 */ /* 0x000fce0000000020 */
.L_x_18078:
[----:B------:R-:W-:Y:S05]  /*10180*/  BSYNC B1 ;  /* 0x0000000000017941 */ /* 0x000fea0003800000 */
.L_x_18076:
        /* <DEDUP_REMOVED lines=9> */
.L_x_18080:
[----:B------:R-:W-:Y:S01]  /*10220*/  IMAD.MOV.U32 R27, RZ, RZ, R25 ;  /* 0x000000ffff1b7224 */ /* 0x000fe200078e0019 */
[----:B------:R-:W-:Y:S01]  /*10230*/  PRMT R23, R23, 0x5410, R28 ;  /* 0x0000541017177816 */ /* 0x000fe2000000001c */
[----:B------:R-:W-:Y:S01]  /*10240*/  IMAD.MOV.U32 R25, RZ, RZ, R26 ;  /* 0x000000ffff197224 */ /* 0x000fe200078e001a */
[----:B------:R-:W-:-:S07]  /*10250*/  PRMT R28, R7, 0x7610, R28 ;  /* 0x00007610071c7816 */ /* 0x000fce000000001c */
.L_x_18081:
[----:B------:R-:W-:Y:S05]  /*10260*/  BSYNC B1 ;  /* 0x0000000000017941 */ /* 0x000fea0003800000 */
.L_x_18079:
        /* <DEDUP_REMOVED lines=16> */
.L_x_18083:
[----:B------:R-:W-:Y:S01]  /*10370*/  IMAD.MOV.U32 R14, RZ, RZ, R3 ;  /* 0x000000ffff0e7224 */ /* 0x000fe200078e0003 */
[----:B------:R-:W-:Y:S01]  /*10380*/  PRMT R7, R7, 0x5432, R17 ;  /* 0x0000543207077816 */ /* 0x000fe20000000011 */
[----:B------:R-:W-:-:S07]  /*10390*/  IMAD.MOV.U32 R3, RZ, RZ, R4 ;  /* 0x000000ffff037224 */ /* 0x000fce00078e0004 */
.L_x_18084:
[----:B------:R-:W-:Y:S05]  /*103a0*/  BSYNC B1 ;  /* 0x0000000000017941 */ /* 0x000fea0003800000 */
.L_x_18082:
        /* <DEDUP_REMOVED lines=9> */
.L_x_18086:
[----:B------:R-:W-:Y:S01]  /*10440*/  IMAD.MOV.U32 R11, RZ, RZ, R14 ;  /* 0x000000ffff0b7224 */ /* 0x000fe200078e000e */
[----:B------:R-:W-:Y:S01]  /*10450*/  PRMT R4, R4, 0x5410, R7 ;  /* 0x0000541004047816 */ /* 0x000fe20000000007 */
[----:B------:R-:W-:Y:S01]  /*10460*/  IMAD.MOV.U32 R14, RZ, RZ, R19 ;  /* 0x000000ffff0e7224 */ /* 0x000fe200078e0013 */
[----:B------:R-:W-:-:S07]  /*10470*/  PRMT R7, R2, 0x7632, R7 ;  /* 0x0000763202077816 */ /* 0x000fce0000000007 */
.L_x_18087:
[----:B------:R-:W-:Y:S05]  /*10480*/  BSYNC B1 ;  /* 0x0000000000017941 */ /* 0x000fea0003800000 */
.L_x_18085:
        /* <DEDUP_REMOVED lines=9> */
.L_x_18089:
[----:B------:R-:W-:Y:S01]  /*10520*/  IMAD.MOV.U32 R26, RZ, RZ, R11 ;  /* 0x000000ffff1a7224 */ /* 0x000fe200078e000b */
[----:B------:R-:W-:Y:S01]  /*10530*/  PRMT R4, R4, 0x5432, R2 ;  /* 0x0000543204047816 */ /* 0x000fe20000000002 */
[----:B------:R-:W-:-:S07]  /*10540*/  IMAD.MOV.U32 R11, RZ, RZ, R36 ;  /* 0x000000ffff0b7224 */ /* 0x000fce00078e0024 */
.L_x_18090:
[----:B------:R-:W-:Y:S05]  /*10550*/  BSYNC B1 ;  /* 0x0000000000017941 */ /* 0x000fea0003800000 */
.L_x_18088:
        /* <DEDUP_REMOVED lines=9> */
.L_x_18092:
[----:B------:R-:W-:Y:S01]  /*105f0*/  IMAD.MOV.U32 R19, RZ, RZ, R26 ;  /* 0x000000ffff137224 */ /* 0x000fe200078e001a */
[----:B------:R-:W-:Y:S01]  /*10600*/  PRMT R2, R4, 0x7610, R2 ;  /* 0x0000761004027816 */ /* 0x000fe20000000002 */
[----:B------:R-:W-:Y:S01]  /*10610*/  IMAD.MOV.U32 R26, RZ, RZ, R21 ;  /* 0x000000ffff1a7224 */ /* 0x000fe200078e0015 */
[----:B------:R-:W-:-:S07]  /*10620*/  PRMT R4, R23, 0x7610, R4 ;  /* 0x0000761017047816 */ /* 0x000fce0000000004 */
.L_x_18093:
[----:B------:R-:W-:Y:S05]  /*10630*/  BSYNC B1 ;  /* 0x0000000000017941 */ /* 0x000fea0003800000 */
.L_x_18091:
        /* <DEDUP_REMOVED lines=9> */
.L_x_18095:
[----:B------:R-:W-:Y:S01]  /*106d0*/  IMAD.MOV.U32 R32, RZ, RZ, R19 ;  /* 0x000000ffff207224 */ /* 0x000fe200078e0013 */
[----:B------:R-:W-:Y:S01]  /*106e0*/  PRMT R2, R17, 0x5432, R2 ;  /* 0x0000543211027816 */ /* 0x000fe20000000002 */
[----:B------:R-:W-:-:S07]  /*106f0*/  IMAD.MOV.U32 R19, RZ, RZ, R30 ;  /* 0x000000ffff137224 */ /* 0x000fce00078e001e */
.L_x_18096:
[----:B------:R-:W-:Y:S05]  /*10700*/  BSYNC B1 ;  /* 0x0000000000017941 */ /* 0x000fea0003800000 */
.L_x_18094:
        /* <DEDUP_REMOVED lines=9> */
.L_x_18098:
[----:B------:R-:W-:Y:S01]  /*107a0*/  IMAD.MOV.U32 R30, RZ, RZ, R32 ;  /* 0x000000ffff1e7224 */ /* 0x000fe200078e0020 */
[C---:B------:R-:W-:Y:S01]  /*107b0*/  PRMT R17, R2.reuse, 0x7632, R17 ;  /* 0x0000763202117816 */ /* 0x040fe20000000011 */
[----:B------:R-:W-:Y:S01]  /*107c0*/  IMAD.MOV.U32 R32, RZ, RZ, R25 ;  /* 0x000000ffff207224 */ /* 0x000fe200078e0019 */
[----:B------:R-:W-:-:S07]  /*107d0*/  PRMT R2, R2, 0x5410, R28 ;  /* 0x0000541002027816 */ /* 0x000fce000000001c */
.L_x_18099:
[----:B------:R-:W-:Y:S05]  /*107e0*/  BSYNC B1 ;  /* 0x0000000000017941 */ /* 0x000fea0003800000 */
.L_x_18097:
        /* <DEDUP_REMOVED lines=9> */
.L_x_18101:
[----:B------:R-:W-:Y:S01]  /*10880*/  IMAD.MOV.U32 R21, RZ, RZ, R30 ;  /* 0x000000ffff157224 */ /* 0x000fe200078e001e */
[----:B------:R-:W-:Y:S01]  /*10890*/  PRMT R17, R23, 0x5432, R17 ;  /* 0x0000543217117816 */ /* 0x000fe20000000011 */
[----:B------:R-:W-:-:S07]  /*108a0*/  IMAD.MOV.U32 R30, RZ, RZ, R27 ;  /* 0x000000ffff1e7224 */ /* 0x000fce00078e001b */
.L_x_18102:
[----:B------:R-:W-:Y:S05]  /*108b0*/  BSYNC B1 ;  /* 0x0000000000017941 */ /* 0x000fea0003800000 */
.L_x_18100:
        /* <DEDUP_REMOVED lines=16> */
.L_x_18104:
[----:B------:R-:W-:Y:S01]  /*109c0*/  IMAD.MOV.U32 R28, RZ, RZ, R3 ;  /* 0x000000ffff1c7224 */ /* 0x000fe200078e0003 */
[C---:B------:R-:W-:Y:S01]  /*109d0*/  PRMT R9, R7.reuse, 0x7632, R9 ;  /* 0x0000763207097816 */ /* 0x040fe20000000009 */
[----:B------:R-:W-:Y:S01]  /*109e0*/  IMAD.MOV.U32 R3, RZ, RZ, R14 ;  /* 0x000000ffff037224 */ /* 0x000fe200078e000e */
[----:B------:R-:W-:-:S07]  /*109f0*/  PRMT R7, R7, 0x5410, R7 ;  /* 0x0000541007077816 */ /* 0x000fce0000000007 */
.L_x_18105:
[----:B------:R-:W-:Y:S05]  /*10a00*/  BSYNC B1 ;  /* 0x0000000000017941 */ /* 0x000fea0003800000 */
.L_x_18103:
        /* <DEDUP_REMOVED lines=9> */
.L_x_18107:
[----:B------:R-:W-:Y:S01]  /*10aa0*/  IMAD.MOV.U32 R23, RZ, RZ, R28 ;  /* 0x000000ffff177224 */ /* 0x000fe200078e001c */
[----:B------:R-:W-:Y:S01]  /*10ab0*/  PRMT R9, R4, 0x5432, R9 ;  /* 0x0000543204097816 */ /* 0x000fe20000000009 */
[----:B------:R-:W-:-:S07]  /*10ac0*/  IMAD.MOV.U32 R28, RZ, RZ, R11 ;  /* 0x000000ffff1c7224 */ /* 0x000fce00078e000b */
.L_x_18108:
[----:B------:R-:W-:Y:S05]  /*10ad0*/  BSYNC B1 ;  /* 0x0000000000017941 */ /* 0x000fea0003800000 */
.L_x_18106:
        /* <DEDUP_REMOVED lines=9> */
.L_x_18110:
[----:B------:R-:W-:Y:S01]  /*10b70*/  PRMT R4, R4, 0x7610, R9 ;  /* 0x0000761004047816 */ /* 0x000fe20000000009 */
[----:B------:R-:W-:Y:S02]  /*10b80*/  IMAD.MOV.U32 R14, RZ, RZ, R23 ;  /* 0x000000ffff0e7224 */ /* 0x000fe400078e0017 */
[----:B------:R-:W-:Y:S01]  /*10b90*/  IMAD.MOV.U32 R23, RZ, RZ, R26 ;  /* 0x000000ffff177224 */ /* 0x000fe200078e001a */
[----:B------:R-:W-:-:S07]  /*10ba0*/  PRMT R9, R9, 0x5410, R4 ;  /* 0x0000541009097816 */ /* 0x000fce0000000004 */
.L_x_18111:
[----:B------:R-:W-:Y:S05]  /*10bb0*/  BSYNC B1 ;  /* 0x0000000000017941 */ /* 0x000fea0003800000 */
.L_x_18109:
        /* <DEDUP_REMOVED lines=9> */
.L_x_18113:
[----:B------:R-:W-:Y:S01]  /*10c50*/  IMAD.MOV.U32 R11, RZ, RZ, R14 ;  /* 0x000000ffff0b7224 */ /* 0x000fe200078e000e */
[----:B------:R-:W-:Y:S01]  /*10c60*/  PRMT R25, R25, 0x7610, R4 ;  /* 0x0000761019197816 */ /* 0x000fe20000000004 */
[----:B------:R-:W-:Y:S01]  /*10c70*/  IMAD.MOV.U32 R14, RZ, RZ, R19 ;  /* 0x000000ffff0e7224 */ /* 0x000fe200078e0013 */
[----:B------:R-:W-:-:S07]  /*10c80*/  PRMT R4, R4, 0x5410, R2 ;  /* 0x0000541004047816 */ /* 0x000fce0000000002 */
.L_x_18114:
[----:B------:R-:W-:Y:S05]  /*10c90*/  BSYNC B1 ;  /* 0x0000000000017941 */ /* 0x000fea0003800000 */
.L_x_18112:
        /* <DEDUP_REMOVED lines=9> */
.L_x_18116:
[C---:B------:R-:W-:Y:S01]  /*10d30*/  PRMT R2, R25.reuse, 0x7632, R2 ;  /* 0x0000763219027816 */ /* 0x040fe20000000002 */
[----:B------:R-:W-:Y:S02]  /*10d40*/  IMAD.MOV.U32 R19, RZ, RZ, R11 ;  /* 0x000000ffff137224 */ /* 0x000fe400078e000b */
[----:B------:R-:W-:Y:S01]  /*10d50*/  IMAD.MOV.U32 R11, RZ, RZ, R32 ;  /* 0x000000ffff0b7224 */ /* 0x000fe200078e0020 */
[----:B------:R-:W-:-:S07]  /*10d60*/  PRMT R25, R25, 0x7610, R2 ;  /* 0x0000761019197816 */ /* 0x000fce0000000002 */
.L_x_18117:
[----:B------:R-:W-:Y:S05]  /*10d70*/  BSYNC B1 ;  /* 0x0000000000017941 */ /* 0x000fea0003800000 */
.L_x_18115:
        /* <DEDUP_REMOVED lines=9> */
.L_x_18119:
[----:B------:R-:W-:Y:S01]  /*10e10*/  IMAD.MOV.U32 R26, RZ, RZ, R19 ;  /* 0x000000ffff1a7224 */ /* 0x000fe200078e0013 */
[----:B------:R-:W-:Y:S01]  /*10e20*/  PRMT R4, R2, 0x7610, R4 ;  /* 0x0000761002047816 */ /* 0x000fe20000000004 */
[----:B------:R-:W-:Y:S01]  /*10e30*/  IMAD.MOV.U32 R19, RZ, RZ, R30 ;  /* 0x000000ffff137224 */ /* 0x000fe200078e001e */
[----:B------:R-:W-:-:S07]  /*10e40*/  PRMT R2, R17, 0x7610, R2 ;  /* 0x0000761011027816 */ /* 0x000fce0000000002 */
.L_x_18120:
[----:B------:R-:W-:Y:S05]  /*10e50*/  BSYNC B1 ;  /* 0x0000000000017941 */ /* 0x000fea0003800000 */
.L_x_18118:
        /* <DEDUP_REMOVED lines=9> */
.L_x_18122:
[----:B------:R-:W-:Y:S01]  /*10ef0*/  IMAD.MOV.U32 R27, RZ, RZ, R26 ;  /* 0x000000ffff1b7224 */ /* 0x000fe200078e001a */
[--C-:B------:R-:W-:Y:S01]  /*10f00*/  PRMT R2, R2, 0x5410, R4.reuse ;  /* 0x0000541002027816 */ /* 0x100fe20000000004 */
[----:B------:R-:W-:Y:S01]  /*10f10*/  IMAD.MOV.U32 R26, RZ, RZ, R21 ;  /* 0x000000ffff1a7224 */ /* 0x000fe200078e0015 */
[----:B------:R-:W-:-:S07]  /*10f20*/  PRMT R4, R17, 0x7632, R4 ;  /* 0x0000763211047816 */ /* 0x000fce0000000004 */
.L_x_18123:
[----:B------:R-:W-:Y:S05]  /*10f30*/  BSYNC B1 ;  /* 0x0000000000017941 */ /* 0x000fea0003800000 */
.L_x_18121:
        /* <DEDUP_REMOVED lines=16> */
.L_x_18125:
[----:B------:R-:W-:Y:S01]  /*11040*/  IMAD.MOV.U32 R12, RZ, RZ, R3 ;  /* 0x000000ffff0c7224 */ /* 0x000fe200078e0003 */
[----:B------:R-:W-:Y:S01]  /*11050*/  PRMT R7, R7, 0x5432, R9 ;  /* 0x0000543207077816 */ /* 0x000fe20000000009 */
[----:B------:R-:W-:-:S07]  /*11060*/  IMAD.MOV.U32 R3, RZ, RZ, R28 ;  /* 0x000000ffff037224 */ /* 0x000fce00078e001c */
.L_x_18126:
[----:B------:R-:W-:Y:S05]  /*11070*/  BSYNC B1 ;  /* 0x0000000000017941 */ /* 0x000fea0003800000 */
.L_x_18124:
        /* <DEDUP_REMOVED lines=9> */
.L_x_18128:
[----:B------:R-:W-:Y:S01]  /*11110*/  IMAD.MOV.U32 R17, RZ, RZ, R12 ;  /* 0x000000ffff117224 */ /* 0x000fe200078e000c */
[----:B------:R-:W-:Y:S01]  /*11120*/  PRMT R21, R21, 0x5410, R7 ;  /* 0x0000541015157816 */ /* 0x000fe20000000007 */
[----:B------:R-:W-:Y:S01]  /*11130*/  IMAD.MOV.U32 R12, RZ, RZ, R23 ;  /* 0x000000ffff0c7224 */ /* 0x000fe200078e0017 */
[----:B------:R-:W-:-:S07]  /*11140*/  PRMT R7, R9, 0x7632, R7 ;  /* 0x0000763209077816 */ /* 0x000fce0000000007 */
.L_x_18129:
[----:B------:R-:W-:Y:S05]  /*11150*/  BSYNC B1 ;  /* 0x0000000000017941 */ /* 0x000fea0003800000 */
.L_x_18127:
        /* <DEDUP_REMOVED lines=9> */
.L_x_18131:
[----:B------:R-:W-:Y:S01]  /*111f0*/  IMAD.MOV.U32 R24, RZ, RZ, R17 ;  /* 0x000000ffff187224 */ /* 0x000fe200078e0011 */
[C---:B------:R-:W-:Y:S01]  /*11200*/  PRMT R9, R21.reuse, 0x7632, R9 ;  /* 0x0000763215097816 */ /* 0x040fe20000000009 */
[----:B------:R-:W-:Y:S01]  /*11210*/  IMAD.MOV.U32 R17, RZ, RZ, R14 ;  /* 0x000000ffff117224 */ /* 0x000fe200078e000e */
[----:B------:R-:W-:-:S07]  /*11220*/  PRMT R21, R21, 0x7610, R4 ;  /* 0x0000761015157816 */ /* 0x000fce0000000004 */
.L_x_18132:
[----:B------:R-:W-:Y:S05]  /*11230*/  BSYNC B1 ;  /* 0x0000000000017941 */ /* 0x000fea0003800000 */
.L_x_18130:
        /* <DEDUP_REMOVED lines=9> */
.L_x_18134:
[----:B------:R-:W-:Y:S01]  /*112d0*/  IMAD.MOV.U32 R14, RZ, RZ, R24 ;  /* 0x000000ffff0e7224 */ /* 0x000fe200078e0018 */
[----:B------:R-:W-:Y:S01]  /*112e0*/  PRMT R4, R4, 0x5410, R9 ;  /* 0x0000541004047816 */ /* 0x000fe20000000009 */
[----:B------:R-:W-:Y:S01]  /*112f0*/  IMAD.MOV.U32 R24, RZ, RZ, R11 ;  /* 0x000000ffff187224 */ /* 0x000fe200078e000b */
[----:B------:R-:W-:-:S07]  /*11300*/  PRMT R9, R25, 0x7632, R9 ;  /* 0x0000763219097816 */ /* 0x000fce0000000009 */
.L_x_18135:
[----:B------:R-:W-:Y:S05]  /*11310*/  BSYNC B1 ;  /* 0x0000000000017941 */ /* 0x000fea0003800000 */
.L_x_18133:
        /* <DEDUP_REMOVED lines=9> */
.L_x_18137:
[----:B------:R-:W-:Y:S01]  /*113b0*/  IMAD.MOV.U32 R11, RZ, RZ, R14 ;  /* 0x000000ffff0b7224 */ /* 0x000fe200078e000e */
[----:B------:R-:W-:Y:S01]  /*113c0*/  PRMT R9, R9, 0x7610, R4 ;  /* 0x0000761009097816 */ /* 0x000fe20000000004 */
[----:B------:R-:W-:Y:S01]  /*113d0*/  IMAD.MOV.U32 R14, RZ, RZ, R19 ;  /* 0x000000ffff0e7224 */ /* 0x000fe200078e0013 */
[----:B------:R-:W-:-:S07]  /*113e0*/  PRMT R4, R4, 0x5410, R2 ;  /* 0x0000541004047816 */ /* 0x000fce0000000002 */
.L_x_18138:
[----:B------:R-:W-:Y:S05]  /*113f0*/  BSYNC B1 ;  /* 0x0000000000017941 */ /* 0x000fea0003800000 */
.L_x_18136:
        /* <DEDUP_REMOVED lines=9> */
.L_x_18140:
[----:B------:R-:W-:Y:S01]  /*11490*/  IMAD.MOV.U32 R28, RZ, RZ, R11 ;  /* 0x000000ffff1c7224 */ /* 0x000fe200078e000b */
[----:B------:R-:W-:Y:S01]  /*114a0*/  PRMT R19, R19, 0x7610, R9 ;  /* 0x0000761013137816 */ /* 0x000fe20000000009 */
[----:B------:R-:W-:Y:S01]  /*114b0*/  IMAD.MOV.U32 R11, RZ, RZ, R26 ;  /* 0x000000ffff0b7224 */ /* 0x000fe200078e001a */
[----:B------:R-:W-:-:S07]  /*114c0*/  PRMT R9, R9, 0x5410, R4 ;  /* 0x0000541009097816 */ /* 0x000fce0000000004 */
.L_x_18141:
[----:B------:R-:W-:Y:S05]  /*114d0*/  BSYNC B1 ;  /* 0x0000000000017941 */ /* 0x000fea0003800000 */
.L_x_18139:
        /* <DEDUP_REMOVED lines=9> */
.L_x_18143:
[C---:B------:R-:W-:Y:S01]  /*11570*/  PRMT R2, R19.reuse, 0x7632, R2 ;  /* 0x0000763213027816 */ /* 0x040fe20000000002 */
[----:B------:R-:W-:Y:S02]  /*11580*/  IMAD.MOV.U32 R23, RZ, RZ, R28 ;  /* 0x000000ffff177224 */ /* 0x000fe400078e001c */
[----:B------:R-:W-:Y:S01]  /*11590*/  IMAD.MOV.U32 R28, RZ, RZ, R27 ;  /* 0x000000ffff1c7224 */ /* 0x000fe200078e001b */
[----:B------:R-:W-:-:S07]  /*115a0*/  PRMT R19, R19, 0x7610, R2 ;  /* 0x0000761013137816 */ /* 0x000fce0000000002 */
.L_x_18144:
[----:B------:R-:W-:Y:S05]  /*115b0*/  BSYNC B1 ;  /* 0x0000000000017941 */ /* 0x000fea0003800000 */
.L_x_18142:
        /* <DEDUP_REMOVED lines=16> */
.L_x_18146:
[----:B------:R-:W-:Y:S01]  /*116c0*/  IMAD.MOV.U32 R22, RZ, RZ, R3 ;  /* 0x000000ffff167224 */ /* 0x000fe200078e0003 */
[C---:B------:R-:W-:Y:S01]  /*116d0*/  PRMT R4, R7.reuse, 0x7632, R4 ;  /* 0x0000763207047816 */ /* 0x040fe20000000004 */
[----:B------:R-:W-:Y:S01]  /*116e0*/  IMAD.MOV.U32 R3, RZ, RZ, R12 ;  /* 0x000000ffff037224 */ /* 0x000fe200078e000c */
[----:B------:R-:W-:-:S07]  /*116f0*/  PRMT R7, R7, 0x5410, R7 ;  /* 0x0000541007077816 */ /* 0x000fce0000000007 */
.L_x_18147:
[----:B------:R-:W-:Y:S05]  /*11700*/  BSYNC B1 ;  /* 0x0000000000017941 */ /* 0x000fea0003800000 */
.L_x_18145:
        /* <DEDUP_REMOVED lines=9> */
.L_x_18149:
[----:B------:R-:W-:Y:S01]  /*117a0*/  IMAD.MOV.U32 R25, RZ, RZ, R22 ;  /* 0x000000ffff197224 */ /* 0x000fe200078e0016 */
[----:B------:R-:W-:Y:S01]  /*117b0*/  PRMT R7, R4, 0x7610, R7 ;  /* 0x0000761004077816 */ /* 0x000fe20000000007 */
[----:B------:R-:W-:Y:S01]  /*117c0*/  IMAD.MOV.U32 R22, RZ, RZ, R17 ;  /* 0x000000ffff167224 */ /* 0x000fe200078e0011 */
[----:B------:R-:W-:-:S07]  /*117d0*/  PRMT R4, R21, 0x7632, R4 ;  /* 0x0000763215047816 */ /* 0x000fce0000000004 */
.L_x_18150:
[----:B------:R-:W-:Y:S05]  /*117e0*/  BSYNC B1 ;  /* 0x0000000000017941 */ /* 0x000fea0003800000 */
.L_x_18148:
        /* <DEDUP_REMOVED lines=9> */
.L_x_18152:
[----:B------:R-:W-:Y:S01]  /*11880*/  IMAD.MOV.U32 R17, RZ, RZ, R25 ;  /* 0x000000ffff117224 */ /* 0x000fe200078e0019 */
[--C-:B------:R-:W-:Y:S01]  /*11890*/  PRMT R2, R2, 0x5410, R7.reuse ;  /* 0x0000541002027816 */ /* 0x100fe20000000007 */
[----:B------:R-:W-:Y:S01]  /*118a0*/  IMAD.MOV.U32 R25, RZ, RZ, R24 ;  /* 0x000000ffff197224 */ /* 0x000fe200078e0018 */
[----:B------:R-:W-:-:S07]  /*118b0*/  PRMT R7, R9, 0x7610, R7 ;  /* 0x0000761009077816 */ /* 0x000fce0000000007 */
.L_x_18153:
[----:B------:R-:W-:Y:S05]  /*118c0*/  BSYNC B1 ;  /* 0x0000000000017941 */ /* 0x000fea0003800000 */
.L_x_18151:
        /* <DEDUP_REMOVED lines=9> */
.L_x_18155:
[----:B------:R-:W-:Y:S01]  /*11960*/  IMAD.MOV.U32 R12, RZ, RZ, R17 ;  /* 0x000000ffff0c7224 */ /* 0x000fe200078e0011 */
[C---:B------:R-:W-:Y:S01]  /*11970*/  PRMT R9, R2.reuse, 0x7632, R9 ;  /* 0x0000763202097816 */ /* 0x040fe20000000009 */
[----:B------:R-:W-:Y:S01]  /*11980*/  IMAD.MOV.U32 R17, RZ, RZ, R14 ;  /* 0x000000ffff117224 */ /* 0x000fe200078e000e */
[----:B------:R-:W-:-:S07]  /*11990*/  PRMT R2, R2, 0x7610, R4 ;  /* 0x0000761002027816 */ /* 0x000fce0000000004 */
.L_x_18156:
[----:B------:R-:W-:Y:S05]  /*119a0*/  BSYNC B1 ;  /* 0x0000000000017941 */ /* 0x000fea0003800000 */
.L_x_18154:
        /* <DEDUP_REMOVED lines=9> */
.L_x_18158:
[----:B------:R-:W-:Y:S01]  /*11a40*/  IMAD.MOV.U32 R21, RZ, RZ, R12 ;  /* 0x000000ffff157224 */ /* 0x000fe200078e000c */
[C---:B------:R-:W-:Y:S01]  /*11a50*/  PRMT R19, R9.reuse, 0x7610, R19 ;  /* 0x0000761009137816 */ /* 0x040fe20000000013 */
[----:B------:R-:W-:Y:S01]  /*11a60*/  IMAD.MOV.U32 R12, RZ, RZ, R11 ;  /* 0x000000ffff0c7224 */ /* 0x000fe200078e000b */
[----:B------:R-:W-:-:S07]  /*11a70*/  PRMT R9, R9, 0x7632, R9 ;  /* 0x0000763209097816 */ /* 0x000fce0000000009 */
.L_x_18159:
[----:B------:R-:W-:Y:S05]  /*11a80*/  BSYNC B1 ;  /* 0x0000000000017941 */ /* 0x000fea0003800000 */
.L_x_18157:
        /* <DEDUP_REMOVED lines=9> */
.L_x_18161:
[----:B------:R-:W-:Y:S01]  /*11b20*/  IMAD.MOV.U32 R14, RZ, RZ, R21 ;  /* 0x000000ffff0e7224 */ /* 0x000fe200078e0015 */
[--C-:B------:R-:W-:Y:S01]  /*11b30*/  PRMT R4, R4, 0x5410, R19.reuse ;  /* 0x0000541004047816 */ /* 0x100fe20000000013 */
[----:B------:R-:W-:Y:S01]  /*11b40*/  IMAD.MOV.U32 R21, RZ, RZ, R28 ;  /* 0x000000ffff157224 */ /* 0x000fe200078e001c */
[----:B------:R-:W-:-:S07]  /*11b50*/  PRMT R19, R19, 0x7632, R19 ;  /* 0x0000763213137816 */ /* 0x000fce0000000013 */
.L_x_18162:
[----:B------:R-:W-:Y:S05]  /*11b60*/  BSYNC B1 ;  /* 0x0000000000017941 */ /* 0x000fea0003800000 */
.L_x_18160:
        /* <DEDUP_REMOVED lines=9> */
.L_x_18164:
[----:B------:R-:W-:Y:S01]  /*11c00*/  IMAD.MOV.U32 R11, RZ, RZ, R14 ;  /* 0x000000ffff0b7224 */ /* 0x000fe200078e000e */
[----:B------:R-:W-:Y:S01]  /*11c10*/  PRMT R9, R9, 0x7610, R4 ;  /* 0x0000761009097816 */ /* 0x000fe20000000004 */
[----:B------:R-:W-:Y:S01]  /*11c20*/  IMAD.MOV.U32 R14, RZ, RZ, R23 ;  /* 0x000000ffff0e7224 */ /* 0x000fe200078e0017 */
[----:B------:R-:W-:-:S07]  /*11c30*/  PRMT R4, R4, 0x5410, R2 ;  /* 0x0000541004047816 */ /* 0x000fce0000000002 */
.L_x_18165:
[----:B------:R-:W-:Y:S05]  /*11c40*/  BSYNC B1 ;  /* 0x0000000000017941 */ /* 0x000fea0003800000 */
.L_x_18163:
        /* <DEDUP_REMOVED lines=16> */
.L_x_18167:
[----:B------:R-:W-:Y:S01]  /*11d50*/  IMAD.MOV.U32 R10, RZ, RZ, R3 ;  /* 0x000000ffff0a7224 */ /* 0x000fe200078e0003 */
[C---:B------:R-:W-:Y:S01]  /*11d60*/  PRMT R2, R7.reuse, 0x7632, R2 ;  /* 0x0000763207027816 */ /* 0x040fe20000000002 */
[----:B------:R-:W-:Y:S01]  /*11d70*/  IMAD.MOV.U32 R3, RZ, RZ, R22 ;  /* 0x000000ffff037224 */ /* 0x000fe200078e0016 */
[----:B------:R-:W-:-:S07]  /*11d80*/  PRMT R7, R7, 0x5410, R4 ;  /* 0x0000541007077816 */ /* 0x000fce0000000004 */
.L_x_18168:
[----:B------:R-:W-:Y:S05]  /*11d90*/  BSYNC B1 ;  /* 0x0000000000017941 */ /* 0x000fea0003800000 */
.L_x_18166:
        /* <DEDUP_REMOVED lines=9> */
.L_x_18170:
[----:B------:R-:W-:Y:S01]  /*11e30*/  IMAD.MOV.U32 R20, RZ, RZ, R10 ;  /* 0x000000ffff147224 */ /* 0x000fe200078e000a */
[--C-:B------:R-:W-:Y:S01]  /*11e40*/  PRMT R19, R19, 0x5410, R2.reuse ;  /* 0x0000541013137816 */ /* 0x100fe20000000002 */
[----:B------:R-:W-:Y:S01]  /*11e50*/  IMAD.MOV.U32 R10, RZ, RZ, R25 ;  /* 0x000000ffff0a7224 */ /* 0x000fe200078e0019 */
[----:B------:R-:W-:-:S07]  /*11e60*/  PRMT R2, R7, 0x7610, R2 ;  /* 0x0000761007027816 */ /* 0x000fce0000000002 */
.L_x_18171:
[----:B------:R-:W-:Y:S05]  /*11e70*/  BSYNC B1 ;  /* 0x0000000000017941 */ /* 0x000fea0003800000 */
.L_x_18169:
        /* <DEDUP_REMOVED lines=9> */
.L_x_18173:
[----:B------:R-:W-:Y:S01]  /*11f10*/  IMAD.MOV.U32 R23, RZ, RZ, R20 ;  /* 0x000000ffff177224 */ /* 0x000fe200078e0014 */
[C---:B------:R-:W-:Y:S01]  /*11f20*/  PRMT R25, R19.reuse, 0x7632, R25 ;  /* 0x0000763213197816 */ /* 0x040fe20000000019 */
[----:B------:R-:W-:Y:S01]  /*11f30*/  IMAD.MOV.U32 R20, RZ, RZ, R17 ;  /* 0x000000ffff147224 */ /* 0x000fe200078e0011 */
[----:B------:R-:W-:-:S07]  /*11f40*/  PRMT R19, R19, 0x7610, R2 ;  /* 0x0000761013137816 */ /* 0x000fce0000000002 */
.L_x_18174:
[----:B------:R-:W-:Y:S05]  /*11f50*/  BSYNC B1 ;  /* 0x0000000000017941 */ /* 0x000fea0003800000 */
.L_x_18172:
        /* <DEDUP_REMOVED lines=9> */
.L_x_18176:
[----:B------:R-:W-:Y:S01]  /*11ff0*/  IMAD.MOV.U32 R22, RZ, RZ, R23 ;  /* 0x000000ffff167224 */ /* 0x000fe200078e0017 */
[----:B------:R-:W-:Y:S01]  /*12000*/  PRMT R24, R25, 0x7610, R24 ;  /* 0x0000761019187816 */ /* 0x000fe20000000018 */
[----:B------:R-:W-:Y:S01]  /*12010*/  IMAD.MOV.U32 R23, RZ, RZ, R12 ;  /* 0x000000ffff177224 */ /* 0x000fe200078e000c */
[----:B------:R-:W-:-:S07]  /*12020*/  PRMT R25, R9, 0x7610, R25 ;  /* 0x0000761009197816 */ /* 0x000fce0000000019 */
.L_x_18177:
[----:B------:R-:W-:Y:S05]  /*12030*/  BSYNC B1 ;  /* 0x0000000000017941 */ /* 0x000fea0003800000 */
.L_x_18175:
        /* <DEDUP_REMOVED lines=9> */
.L_x_18179:
[----:B------:R-:W-:Y:S01]  /*120d0*/  IMAD.MOV.U32 R17, RZ, RZ, R22 ;  /* 0x000000ffff117224 */ /* 0x000fe200078e0016 */
[--C-:B------:R-:W-:Y:S01]  /*120e0*/  PRMT R2, R2, 0x5410, R24.reuse ;  /* 0x0000541002027816 */ /* 0x100fe20000000018 */
[----:B------:R-:W-:Y:S01]  /*120f0*/  IMAD.MOV.U32 R22, RZ, RZ, R21 ;  /* 0x000000ffff167224 */ /* 0x000fe200078e0015 */
[----:B------:R-:W-:-:S07]  /*12100*/  PRMT R24, R19, 0x7610, R24 ;  /* 0x0000761013187816 */ /* 0x000fce0000000018 */
.L_x_18180:
[----:B------:R-:W-:Y:S05]  /*12110*/  BSYNC B1 ;  /* 0x0000000000017941 */ /* 0x000fea0003800000 */
.L_x_18178:
        /* <DEDUP_REMOVED lines=9> */
.L_x_18182:
[----:B------:R-:W-:Y:S01]  /*121b0*/  IMAD.MOV.U32 R12, RZ, RZ, R17 ;  /* 0x000000ffff0c7224 */ /* 0x000fe200078e0011 */
[C---:B------:R-:W-:Y:S01]  /*121c0*/  PRMT R7, R2.reuse, 0x7632, R7 ;  /* 0x0000763202077816 */ /* 0x040fe20000000007 */
[----:B------:R-:W-:Y:S01]  /*121d0*/  IMAD.MOV.U32 R17, RZ, RZ, R14 ;  /* 0x000000ffff117224 */ /* 0x000fe200078e000e */
[----:B------:R-:W-:-:S07]  /*121e0*/  PRMT R2, R2, 0x7610, R4 ;  /* 0x0000761002027816 */ /* 0x000fce0000000004 */
.L_x_18183:
[----:B------:R-:W-:Y:S05]  /*121f0*/  BSYNC B1 ;  /* 0x0000000000017941 */ /* 0x000fea0003800000 */
.L_x_18181:
        /* <DEDUP_REMOVED lines=9> */
.L_x_18185:
[----:B------:R-:W-:Y:S01]  /*12290*/  PRMT R9, R7, 0x7610, R9 ;  /* 0x0000761007097816 */ /* 0x000fe20000000009 */
[----:B------:R-:W-:Y:S02]  /*122a0*/  IMAD.MOV.U32 R4, RZ, RZ, R12 ;  /* 0x000000ffff047224 */ /* 0x000fe400078e000c */
[----:B------:R-:W-:Y:S01]  /*122b0*/  IMAD.MOV.U32 R12, RZ, RZ, R11 ;  /* 0x000000ffff0c7224 */ /* 0x000fe200078e000b */
[----:B------:R-:W-:-:S07]  /*122c0*/  PRMT R7, R9, 0x7632, R7 ;  /* 0x0000763209077816 */ /* 0x000fce0000000007 */
.L_x_18186:
[----:B------:R-:W-:Y:S05]  /*122d0*/  BSYNC B1 ;  /* 0x0000000000017941 */ /* 0x000fea0003800000 */
.L_x_18184:
        /* <DEDUP_REMOVED lines=16> */
.L_x_18188:
[----:B------:R-:W-:Y:S01]  /*123e0*/  IMAD.MOV.U32 R11, RZ, RZ, R3 ;  /* 0x000000ffff0b7224 */ /* 0x000fe200078e0003 */
[C---:B------:R-:W-:Y:S01]  /*123f0*/  PRMT R26, R7.reuse, 0x7632, R26 ;  /* 0x00007632071a7816 */ /* 0x040fe2000000001a */
[----:B------:R-:W-:Y:S01]  /*12400*/  IMAD.MOV.U32 R3, RZ, RZ, R10 ;  /* 0x000000ffff037224 */ /* 0x000fe200078e000a */
[----:B------:R-:W-:-:S07]  /*12410*/  PRMT R7, R7, 0x5410, R2 ;  /* 0x0000541007077816 */ /* 0x000fce0000000002 */
.L_x_18189:
[----:B------:R-:W-:Y:S05]  /*12420*/  BSYNC B1 ;  /* 0x0000000000017941 */ /* 0x000fea0003800000 */
.L_x_18187:
        /* <DEDUP_REMOVED lines=9> */
.L_x_18191:
[----:B------:R-:W-:Y:S01]  /*124c0*/  IMAD.MOV.U32 R10, RZ, RZ, R11 ;  /* 0x000000ffff0a7224 */ /* 0x000fe200078e000b */
[----:B------:R-:W-:Y:S01]  /*124d0*/  PRMT R21, R21, 0x5410, R26 ;  /* 0x0000541015157816 */ /* 0x000fe2000000001a */
[----:B------:R-:W-:Y:S01]  /*124e0*/  IMAD.MOV.U32 R11, RZ, RZ, R20 ;  /* 0x000000ffff0b7224 */ /* 0x000fe200078e0014 */
[----:B------:R-:W-:-:S07]  /*124f0*/  PRMT R26, R19, 0x7632, R26 ;  /* 0x00007632131a7816 */ /* 0x000fce000000001a */
.L_x_18192:
[----:B------:R-:W-:Y:S05]  /*12500*/  BSYNC B1 ;  /* 0x0000000000017941 */ /* 0x000fea0003800000 */
.L_x_18190:
        /* <DEDUP_REMOVED lines=9> */
.L_x_18194:
[----:B------:R-:W-:Y:S01]  /*125a0*/  IMAD.MOV.U32 R14, RZ, RZ, R10 ;  /* 0x000000ffff0e7224 */ /* 0x000fe200078e000a */
[----:B------:R-:W-:Y:S01]  /*125b0*/  PRMT R20, R20, 0x7610, R21 ;  /* 0x0000761014147816 */ /* 0x000fe20000000015 */
[----:B------:R-:W-:Y:S01]  /*125c0*/  IMAD.MOV.U32 R10, RZ, RZ, R23 ;  /* 0x000000ffff0a7224 */ /* 0x000fe200078e0017 */
[----:B------:R-:W-:-:S07]  /*125d0*/  PRMT R21, R21, 0x5410, R25 ;  /* 0x0000541015157816 */ /* 0x000fce0000000019 */
.L_x_18195:
[----:B------:R-:W-:Y:S05]  /*125e0*/  BSYNC B1 ;  /* 0x0000000000017941 */ /* 0x000fea0003800000 */
.L_x_18193:
        /* <DEDUP_REMOVED lines=9> */
.L_x_18197:
[----:B------:R-:W-:Y:S01]  /*12680*/  IMAD.MOV.U32 R18, RZ, RZ, R14 ;  /* 0x000000ffff127224 */ /* 0x000fe200078e000e */
[----:B------:R-:W-:Y:S01]  /*12690*/  PRMT R9, R9, 0x7610, R20 ;  /* 0x0000761009097816 */ /* 0x000fe20000000014 */
[----:B------:R-:W-:Y:S01]  /*126a0*/  IMAD.MOV.U32 R14, RZ, RZ, R22 ;  /* 0x000000ffff0e7224 */ /* 0x000fe200078e0016 */
[----:B------:R-:W-:-:S07]  /*126b0*/  PRMT R20, R20, 0x5410, R24 ;  /* 0x0000541014147816 */ /* 0x000fce0000000018 */
.L_x_18198:
[----:B------:R-:W-:Y:S05]  /*126c0*/  BSYNC B1 ;  /* 0x0000000000017941 */ /* 0x000fea0003800000 */
.L_x_18196:
        /* <DEDUP_REMOVED lines=9> */
.L_x_18200:
[----:B------:R-:W-:Y:S01]  /*12760*/  IMAD.MOV.U32 R19, RZ, RZ, R18 ;  /* 0x000000ffff137224 */ /* 0x000fe200078e0012 */
[C---:B------:R-:W-:Y:S01]  /*12770*/  PRMT R21, R9.reuse, 0x7632, R21 ;  /* 0x0000763209157816 */ /* 0x040fe20000000015 */
[----:B------:R-:W-:Y:S01]  /*12780*/  IMAD.MOV.U32 R18, RZ, RZ, R17 ;  /* 0x000000ffff127224 */ /* 0x000fe200078e0011 */
[----:B------:R-:W-:-:S07]  /*12790*/  PRMT R9, R9, 0x7610, R2 ;  /* 0x0000761009097816 */ /* 0x000fce0000000002 */
.L_x_18201:
[----:B------:R-:W-:Y:S05]  /*127a0*/  BSYNC B1 ;  /* 0x0000000000017941 */ /* 0x000fea0003800000 */
.L_x_18199:
        /* <DEDUP_REMOVED lines=9> */
.L_x_18203:
[----:B------:R-:W-:Y:S01]  /*12840*/  IMAD.MOV.U32 R17, RZ, RZ, R19 ;  /* 0x000000ffff117224 */ /* 0x000fe200078e0013 */
[----:B------:R-:W-:Y:S01]  /*12850*/  PRMT R20, R21, 0x7610, R20 ;  /* 0x0000761015147816 */ /* 0x000fe20000000014 */
[----:B------:R-:W-:Y:S01]  /*12860*/  IMAD.MOV.U32 R19, RZ, RZ, R12 ;  /* 0x000000ffff137224 */ /* 0x000fe200078e000c */
[----:B------:R-:W-:-:S07]  /*12870*/  PRMT R21, R7, 0x7610, R21 ;  /* 0x0000761007157816 */ /* 0x000fce0000000015 */
.L_x_18204:
[----:B------:R-:W-:Y:S05]  /*12880*/  BSYNC B1 ;  /* 0x0000000000017941 */ /* 0x000fea0003800000 */
.L_x_18202:
        /* <DEDUP_REMOVED lines=9> */
.L_x_18206:
[----:B------:R-:W-:Y:S01]  /*12920*/  IMAD.MOV.U32 R12, RZ, RZ, R17 ;  /* 0x000000ffff0c7224 */ /* 0x000fe200078e0011 */
[----:B------:R-:W-:Y:S01]  /*12930*/  PRMT R22, R22, 0x5410, R20 ;  /* 0x0000541016167816 */ /* 0x000fe20000000014 */
[----:B------:R-:W-:Y:S01]  /*12940*/  IMAD.MOV.U32 R17, RZ, RZ, R4 ;  /* 0x000000ffff117224 */ /* 0x000fe200078e0004 */
[----:B------:R-:W-:-:S07]  /*12950*/  PRMT R20, R9, 0x7610, R20 ;  /* 0x0000761009147816 */ /* 0x000fce0000000014 */
.L_x_18207:
[----:B------:R-:W-:Y:S05]  /*12960*/  BSYNC B1 ;  /* 0x0000000000017941 */ /* 0x000fea0003800000 */
.L_x_18205:
        /* <DEDUP_REMOVED lines=16> */
.L_x_18209:
[C---:B------:R-:W-:Y:S01]  /*12a70*/  PRMT R36, R7.reuse, 0x7632, R36 ;  /* 0x0000763207247816 */ /* 0x040fe20000000024 */
[----:B------:R-:W-:Y:S01]  /*12a80*/  IMAD.MOV.U32 R2, RZ, RZ, R3 ;  /* 0x000000ffff027224 */ /* 0x000fe200078e0003 */
[----:B------:R-:W-:Y:S01]  /*12a90*/  PRMT R7, R7, 0x5410, R26 ;  /* 0x0000541007077816 */ /* 0x000fe2000000001a */
[----:B------:R-:W-:-:S07]  /*12aa0*/  IMAD.MOV.U32 R3, RZ, RZ, R11 ;  /* 0x000000ffff037224 */ /* 0x000fce00078e000b */
.L_x_18210:
[----:B------:R-:W-:Y:S05]  /*12ab0*/  BSYNC B1 ;  /* 0x0000000000017941 */ /* 0x000fea0003800000 */
.L_x_18208:
        /* <DEDUP_REMOVED lines=9> */
.L_x_18212:
[----:B------:R-:W-:Y:S01]  /*12b50*/  PRMT R34, R34, 0x5410, R36 ;  /* 0x0000541022227816 */ /* 0x000fe20000000024 */
[----:B------:R-:W-:Y:S01]  /*12b60*/  IMAD.MOV.U32 R31, RZ, RZ, R2 ;  /* 0x000000ffff1f7224 */ /* 0x000fe200078e0002 */
[----:B------:R-:W-:Y:S01]  /*12b70*/  PRMT R36, R21, 0x7632, R36 ;  /* 0x0000763215247816 */ /* 0x000fe20000000024 */
[----:B------:R-:W-:-:S07]  /*12b80*/  IMAD.MOV.U32 R2, RZ, RZ, R10 ;  /* 0x000000ffff027224 */ /* 0x000fce00078e000a */
.L_x_18213:
[----:B------:R-:W-:Y:S05]  /*12b90*/  BSYNC B1 ;  /* 0x0000000000017941 */ /* 0x000fea0003800000 */
.L_x_18211:
        /* <DEDUP_REMOVED lines=9> */
.L_x_18215:
[----:B------:R-:W-:Y:S01]  /*12c30*/  IMAD.MOV.U32 R30, RZ, RZ, R31 ;  /* 0x000000ffff1e7224 */ /* 0x000fe200078e001f */
[----:B------:R-:W-:Y:S01]  /*12c40*/  PRMT R34, R34, 0x7632, R20 ;  /* 0x0000763222227816 */ /* 0x000fe20000000014 */
[----:B------:R-:W-:-:S07]  /*12c50*/  IMAD.MOV.U32 R31, RZ, RZ, R14 ;  /* 0x000000ffff1f7224 */ /* 0x000fce00078e000e */
.L_x_18216:
[----:B------:R-:W-:Y:S05]  /*12c60*/  BSYNC B1 ;  /* 0x0000000000017941 */ /* 0x000fea0003800000 */
.L_x_18214:
        /* <DEDUP_REMOVED lines=9> */
.L_x_18218:
[----:B------:R-:W-:Y:S01]  /*12d00*/  PRMT R33, R33, 0x5410, R34 ;  /* 0x0000541021217816 */ /* 0x000fe20000000022 */
[----:B------:R-:W-:Y:S01]  /*12d10*/  IMAD.MOV.U32 R29, RZ, RZ, R30 ;  /* 0x000000ffff1d7224 */ /* 0x000fe200078e001e */
[----:B------:R-:W-:Y:S01]  /*12d20*/  PRMT R34, R9, 0x7632, R34 ;  /* 0x0000763209227816 */ /* 0x000fe20000000022 */
[----:B------:R-:W-:-:S07]  /*12d30*/  IMAD.MOV.U32 R30, RZ, RZ, R18 ;  /* 0x000000ffff1e7224 */ /* 0x000fce00078e0012 */
.L_x_18219:
[----:B------:R-:W-:Y:S05]  /*12d40*/  BSYNC B1 ;  /* 0x0000000000017941 */ /* 0x000fea0003800000 */
.L_x_18217:
        /* <DEDUP_REMOVED lines=9> */
.L_x_18221:
[----:B------:R-:W-:Y:S01]  /*12de0*/  IMAD.MOV.U32 R28, RZ, RZ, R29 ;  /* 0x000000ffff1c7224 */ /* 0x000fe200078e001d */
[----:B------:R-:W-:Y:S01]  /*12df0*/  PRMT R33, R33, 0x5432, R21 ;  /* 0x0000543221217816 */ /* 0x000fe20000000015 */
[----:B------:R-:W-:-:S07]  /*12e00*/  IMAD.MOV.U32 R29, RZ, RZ, R19 ;  /* 0x000000ffff1d7224 */ /* 0x000fce00078e0013 */
.L_x_18222:
[----:B------:R-:W-:Y:S05]  /*12e10*/  BSYNC B1 ;  /* 0x0000000000017941 */ /* 0x000fea0003800000 */
.L_x_18220:
        /* <DEDUP_REMOVED lines=9> */
.L_x_18224:
[----:B------:R-:W-:Y:S01]  /*12eb0*/  PRMT R32, R33, 0x7610, R32 ;  /* 0x0000761021207816 */ /* 0x000fe20000000020 */
[----:B------:R-:W-:Y:S01]  /*12ec0*/  IMAD.MOV.U32 R27, RZ, RZ, R28 ;  /* 0x000000ffff1b7224 */ /* 0x000fe200078e001c */
[----:B------:R-:W-:Y:S01]  /*12ed0*/  PRMT R33, R20, 0x7610, R33 ;  /* 0x0000761014217816 */ /* 0x000fe20000000021 */
[----:B------:R-:W-:-:S07]  /*12ee0*/  IMAD.MOV.U32 R28, RZ, RZ, R17 ;  /* 0x000000ffff1c7224 */ /* 0x000fce00078e0011 */
.L_x_18225:
[----:B------:R-:W-:Y:S05]  /*12ef0*/  BSYNC B1 ;  /* 0x0000000000017941 */ /* 0x000fea0003800000 */
.L_x_18223:
        /* <DEDUP_REMOVED lines=9> */
.L_x_18227:
[----:B------:R-:W-:Y:S01]  /*12f90*/  PRMT R7, R32, 0x7610, R7 ;  /* 0x0000761020077816 */ /* 0x000fe20000000007 */
[----:B------:R-:W-:Y:S01]  /*12fa0*/  IMAD.MOV.U32 R26, RZ, RZ, R27 ;  /* 0x000000ffff1a7224 */ /* 0x000fe200078e001b */
[----:B------:R-:W-:Y:S01]  /*12fb0*/  PRMT R32, R22, 0x7632, R32 ;  /* 0x0000763216207816 */ /* 0x000fe20000000020 */
[----:B------:R-:W-:-:S07]  /*12fc0*/  IMAD.MOV.U32 R27, RZ, RZ, R12 ;  /* 0x000000ffff1b7224 */ /* 0x000fce00078e000c */
.L_x_18228:
[----:B------:R-:W-:Y:S05]  /*12fd0*/  BSYNC B1 ;  /* 0x0000000000017941 */ /* 0x000fea0003800000 */
.L_x_18226:
[----:B------:R-:W-:Y:S01]  /*12fe0*/  FADD.FTZ R5, R13, R5 ;  /* 0x000000050d057221 */ /* 0x000fe20000010000 */
[----:B------:R-:W-:-:S07]  /*12ff0*/  IMAD.MOV.U32 R4, RZ, RZ, R0 ;  /* 0x000000ffff047224 */ /* 0x000fce00078e0000 */
.L_x_18060:
[----:B------:R-:W-:Y:S05]  /*13000*/  BSYNC B0 ;  /* 0x0000000000007941 */ /* 0x000fea0003800000 */
.L_x_18059:
[----:B--2---:R-:W1:Y:S01]  /*13010*/  S2R R0, SR_TID.X ;  /* 0x0000000000007919 */ /* 0x004e620000002100 */
[----:B------:R-:W-:Y:S01]  /*13020*/  ISETP.NE.AND P0, PT, R15, RZ, PT ;  /* 0x000000ff0f00720c */ /* 0x000fe20003f05270 */
[----:B------:R-:W-:-:S12]  /*13030*/  BSSY B0, `(.L_x_18229) ;  /* 0x0000014000007945 */ /* 0x000fd80003800000 */
[----:B------:R-:W-:Y:S05]  /*13040*/  @P0 BRA `(.L_x_18230) ;  /* 0x0000000000480947 */ /* 0x000fea0003800000 */
[----:B------:R-:W2:Y:S01]  /*13050*/  S2R R11, SR_TID.X ;  /* 0x00000000000b7919 */ /* 0x000ea20000002100 */
[----:B0-----:R-:W-:Y:S02]  /*13060*/  MOV R9, 0x400 ;  /* 0x0000040000097802 */ /* 0x001fe40000000f00 */
[----:B------:R-:W-:Y:S01]  /*13070*/  PRMT R35, R36, 0x7610, R7 ;  /* 0x0000761024237816 */ /* 0x000fe20000000007 */
[----:B------:R-:W0:Y:S01]  /*13080*/  S2R R10, SR_CgaCtaId ;  /* 0x00000000000a7919 */ /* 0x000e220000008800 */
[----:B--2---:R-:W-:-:S04]  /*13090*/  SHF.R.S32.HI R8, RZ, 0x1f, R11 ;  /* 0x0000001fff087819 */ /* 0x004fc8000001140b */
[----:B------:R-:W-:Y:S01]  /*130a0*/  LEA.HI R8, R8, R11, RZ, 0x5 ;  /* 0x0000000b08087211 */ /* 0x000fe200078f28ff */
[----:B------:R-:W-:Y:S01]  /*130b0*/  IMAD.MOV.U32 R11, RZ, RZ, R33 ;  /* 0x000000ffff0b7224 */ /* 0x000fe200078e0021 */
[----:B0-----:R-:W-:Y:S02]  /*130c0*/  LEA R9, R10, R9, 0x18 ;  /* 0x000000090a097211 */ /* 0x001fe400078ec0ff */
[----:B------:R-:W-:Y:S02]  /*130d0*/  SHF.R.S32.HI R8, RZ, 0x5, R8 ;  /* 0x00000005ff087819 */ /* 0x000fe40000011408 */
[----:B------:R-:W-:-:S03]  /*130e0*/  PRMT R10, R7, 0x5410, R32 ;  /* 0x00005410070a7816 */ /* 0x000fc60000000020 */
[----:B------:R-:W-:-:S05]  /*130f0*/  IMAD R8, R8, 0x38, R9 ;  /* 0x0000003808087824 */ /* 0x000fca00078e0209 */
[----:B------:R2:W-:Y:S04]  /*13100*/  STS.64 [R8+0x30], R10 ;  /* 0x0000300a08007388 */ /* 0x0005e80000000a00 */
[----:B------:R2:W-:Y:S04]  /*13110*/  STS.64 [R8+0x38], R34 ;  /* 0x0000382208007388 */ /* 0x0005e80000000a00 */
[----:B------:R2:W-:Y:S04]  /*13120*/  STS.64 [R8+0x8], R4 ;  /* 0x0000080408007388 */ /* 0x0005e80000000a00 */
[----:B------:R2:W-:Y:S04]  /*13130*/  STS.64 [R8+0x10], R26 ;  /* 0x0000101a08007388 */ /* 0x0005e80000000a00 */
[----:B------:R2:W-:Y:S04]  /*13140*/  STS.64 [R8+0x18], R28 ;  /* 0x0000181c08007388 */ /* 0x0005e80000000a00 */
[----:B------:R2:W-:Y:S04]  /*13150*/  STS.64 [R8+0x20], R30 ;  /* 0x0000201e08007388 */ /* 0x0005e80000000a00 */
[----:B------:R2:W-:Y:S02]  /*13160*/  STS.64 [R8+0x28], R2 ;  /* 0x0000280208007388 */ /* 0x0005e40000000a00 */
.L_x_18230:
[----:B------:R-:W-:Y:S05]  /*13170*/  BSYNC B0 ;  /* 0x0000000000007941 */ /* 0x000fea0003800000 */
.L_x_18229:
[----:B------:R-:W-:Y:S01]  /*13180*/  BAR.SYNC.DEFER_BLOCKING 0x0 ;  /* 0x0000000000007b1d */ /* 0x000fe20000010000 */
[----:B-1----:R-:W-:-:S05]  /*13190*/  ISETP.NE.AND P1, PT, R0, RZ, PT ;  /* 0x000000ff0000720c */ /* 0x002fca0003f25270 */
[----:B------:R-:W-:Y:S08]  /*131a0*/  BSSY B0, `(.L_x_18231) ;  /* 0x0001722000007945 */ /* 0x000ff00003800000 */
[----:B------:R-:W-:Y:S05]  /*131b0*/  @P1 BRA `(.L_x_18232) ;  /* 0x0000017000801947 */ /* 0x000fea0003800000 */
[----:B0-----:R-:W0:Y:S01]  /*131c0*/  S2R R9, SR_CgaCtaId ;  /* 0x0000000000097919 */ /* 0x001e220000008800 */
[----:B------:R-:W-:Y:S01]  /*131d0*/  MOV R24, 0x400 ;  /* 0x0000040000187802 */ /* 0x000fe20000000f00 */
[----:B------:R-:W-:Y:S03]  /*131e0*/  BSSY B1, `(.L_x_18233) ;  /* 0x0000022000017945 */ /* 0x000fe60003800000 */
[----:B0-----:R-:W-:-:S05]  /*131f0*/  LEA R24, R9, R24, 0x18 ;  /* 0x0000001809187211 */ /* 0x001fca00078ec0ff */
[----:B------:R-:W0:Y:S04]  /*13200*/  LDS.128 R20, [R24+0x40] ;  /* 0x0000400018147984 */ /* 0x000e280000000c00 */
[----:B--2---:R-:W1:Y:S04]  /*13210*/  LDS.128 R8, [R24+0x60] ;  /* 0x0000600018087984 */ /* 0x004e680000000c00 */
        /* <DEDUP_REMOVED lines=17> */
[----:B------:R-:W-:Y:S01]  /*13330*/  HSETP2.GT.AND P2, PT, R7.H1_H1, R36.H0_H0, PT ;  /* 0x2000002407007234 */ /* 0x000fe20003f44c00 */
[----:B0-----:R-:W-:-:S04]  /*13340*/  FMUL.FTZ R4, R35, R4 ;  /* 0x0000000423047220 */ /* 0x001fc80000410000 */
[----:B------:R-:W-:-:S13]  /*13350*/  ISETP.EQ.OR P2, PT, R2, -0x1, P2 ;  /* 0xffffffff0200780c */ /* 0x000fda0001742670 */
[----:B--234-:R-:W-:Y:S05]  /*13360*/  @P2 BRA `(.L_x_18234) ;  /* 0x0000000000142947 */ /* 0x01cfea0003800000 */
[----:B------:R-:W-:Y:S01]  /*13370*/  ISETP.GE.AND P0, PT, R3, R2, PT ;  /* 0x000000020300720c */ /* 0x000fe20003f06270 */
[----:B------:R-:W-:Y:S01]  /*13380*/  IMAD.MOV.U32 R20, RZ, RZ, R2 ;  /* 0x000000ffff147224 */ /* 0x000fe200078e0002 */
[----:B------:R-:W-:-:S11]  /*13390*/  PRMT R21, R36, 0x7610, R21 ;  /* 0x0000761024157816 */ /* 0x000fd60000000015 */
[----:B------:R-:W-:-:S13]  /*133a0*/  HSETP2.NEU.OR P0, PT, R7.H1_H1, R36.H0_H0, P0 ;  /* 0x2000002407007234 */ /* 0x000fda000070dc20 */
[----:B------:R-:W-:Y:S05]  /*133b0*/  @P0 BRA `(.L_x_18235) ;  /* 0x0000000000100947 */ /* 0x000fea0003800000 */
.L_x_18234:
[----:B------:R-:W-:Y:S01]  /*133c0*/  IMAD.MOV.U32 R20, RZ, RZ, R3 ;  /* 0x000000ffff147224 */ /* 0x000fe200078e0003 */
[C---:B------:R-:W-:Y:S01]  /*133d0*/  PRMT R21, R7.reuse, 0x7632, R21 ;  /* 0x0000763207157816 */ /* 0x040fe20000000015 */
[----:B------:R-:W-:Y:S01]  /*133e0*/  IMAD.MOV.U32 R3, RZ, RZ, R2 ;  /* 0x000000ffff037224 */ /* 0x000fe200078e0002 */
[----:B------:R-:W-:-:S07]  /*133f0*/  PRMT R7, R7, 0x5410, R36 ;  /* 0x0000541007077816 */ /* 0x000fce0000000024 */
.L_x_18235:
[----:B------:R-:W-:Y:S05]  /*13400*/  BSYNC B1 ;  /* 0x0000000000017941 */ /* 0x000fea0003800000 */
.L_x_18233:
        /* <DEDUP_REMOVED lines=9> */
.L_x_18237:
[----:B------:R-:W-:Y:S01]  /*134a0*/  IMAD.MOV.U32 R35, RZ, RZ, R20 ;  /* 0x000000ffff237224 */ /* 0x000fe200078e0014 */
[----:B------:R-:W-:Y:S01]  /*134b0*/  PRMT R2, R2, 0x5410, R21 ;  /* 0x0000541002027816 */ /* 0x000fe20000000015 */
[----:B------:R-:W-:Y:S01]  /*134c0*/  IMAD.MOV.U32 R20, RZ, RZ, R31 ;  /* 0x000000ffff147224 */ /* 0x000fe200078e001f */
[----:B------:R-:W-:-:S07]  /*134d0*/  PRMT R21, R34, 0x7632, R21 ;  /* 0x0000763222157816 */ /* 0x000fce0000000015 */
.L_x_18238:
[----:B------:R-:W-:Y:S05]  /*134e0*/  BSYNC B1 ;  /* 0x0000000000017941 */ /* 0x000fea0003800000 */
.L_x_18236:
        /* <DEDUP_REMOVED lines=9> */
.L_x_18240:
[----:B------:R-:W-:Y:S01]  /*13580*/  IMAD.MOV.U32 R22, RZ, RZ, R35 ;  /* 0x000000ffff167224 */ /* 0x000fe200078e0023 */
[----:B------:R-:W-:Y:S01]  /*13590*/  PRMT R2, R2, 0x5432, R34 ;  /* 0x0000543202027816 */ /* 0x000fe20000000022 */
[----:B------:R-:W-:-:S07]  /*135a0*/  IMAD.MOV.U32 R35, RZ, RZ, R30 ;  /* 0x000000ffff237224 */ /* 0x000fce00078e001e */
.L_x_18241:
[----:B------:R-:W-:Y:S05]  /*135b0*/  BSYNC B1 ;  /* 0x0000000000017941 */ /* 0x000fea0003800000 */
.L_x_18239:
        /* <DEDUP_REMOVED lines=9> */
.L_x_18243:
[----:B------:R-:W-:Y:S01]  /*13650*/  IMAD.MOV.U32 R31, RZ, RZ, R22 ;  /* 0x000000ffff1f7224 */ /* 0x000fe200078e0016 */
[----:B------:R-:W-:Y:S01]  /*13660*/  PRMT R30, R2, 0x7610, R30 ;  /* 0x00007610021e7816 */ /* 0x000fe2000000001e */
[----:B------:R-:W-:Y:S01]  /*13670*/  IMAD.MOV.U32 R22, RZ, RZ, R29 ;  /* 0x000000ffff167224 */ /* 0x000fe200078e001d */
[----:B------:R-:W-:-:S07]  /*13680*/  PRMT R2, R33, 0x7632, R2 ;  /* 0x0000763221027816 */ /* 0x000fce0000000002 */
.L_x_18244:
[----:B------:R-:W-:Y:S05]  /*13690*/  BSYNC B1 ;  /* 0x0000000000017941 */ /* 0x000fea0003800000 */
.L_x_18242:
        /* <DEDUP_REMOVED lines=9> */
.L_x_18246:
[----:B------:R-:W-:Y:S01]  /*13730*/  IMAD.MOV.U32 R34, RZ, RZ, R31 ;  /* 0x000000ffff227224 */ /* 0x000fe200078e001f */
[----:B------:R-:W-:Y:S01]  /*13740*/  PRMT R21, R21, 0x5410, R30 ;  /* 0x0000541015157816 */ /* 0x000fe2000000001e */
[----:B------:R-:W-:Y:S01]  /*13750*/  IMAD.MOV.U32 R31, RZ, RZ, R28 ;  /* 0x000000ffff1f7224 */ /* 0x000fe200078e001c */
[----:B------:R-:W-:-:S07]  /*13760*/  PRMT R30, R33, 0x7610, R30 ;  /* 0x00007610211e7816 */ /* 0x000fce000000001e */
.L_x_18247:
[----:B------:R-:W-:Y:S05]  /*13770*/  BSYNC B1 ;  /* 0x0000000000017941 */ /* 0x000fea0003800000 */
.L_x_18245:
        /* <DEDUP_REMOVED lines=9> */
.L_x_18249:
[----:B------:R-:W-:Y:S01]  /*13810*/  IMAD.MOV.U32 R29, RZ, RZ, R34 ;  /* 0x000000ffff1d7224 */ /* 0x000fe200078e0022 */
[C---:B------:R-:W-:Y:S01]  /*13820*/  PRMT R28, R21.reuse, 0x7632, R28 ;  /* 0x00007632151c7816 */ /* 0x040fe2000000001c */
[----:B------:R-:W-:Y:S01]  /*13830*/  IMAD.MOV.U32 R34, RZ, RZ, R27 ;  /* 0x000000ffff227224 */ /* 0x000fe200078e001b */
[----:B------:R-:W-:-:S07]  /*13840*/  PRMT R21, R21, 0x5410, R32 ;  /* 0x0000541015157816 */ /* 0x000fce0000000020 */
.L_x_18250:
[----:B------:R-:W-:Y:S05]  /*13850*/  BSYNC B1 ;  /* 0x0000000000017941 */ /* 0x000fea0003800000 */
.L_x_18248:
        /* <DEDUP_REMOVED lines=9> */
.L_x_18252:
[----:B------:R-:W-:Y:S01]  /*138f0*/  IMAD.MOV.U32 R27, RZ, RZ, R29 ;  /* 0x000000ffff1b7224 */ /* 0x000fe200078e001d */
[----:B------:R-:W-:Y:S01]  /*13900*/  PRMT R28, R7, 0x5410, R28 ;  /* 0x00005410071c7816 */ /* 0x000fe2000000001c */
[----:B------:R-:W-:-:S07]  /*13910*/  IMAD.MOV.U32 R29, RZ, RZ, R26 ;  /* 0x000000ffff1d7224 */ /* 0x000fce00078e001a */
.L_x_18253:
[----:B------:R-:W-:Y:S05]  /*13920*/  BSYNC B1 ;  /* 0x0000000000017941 */ /* 0x000fea0003800000 */
.L_x_18251:
        /* <DEDUP_REMOVED lines=16> */
.L_x_18255:
[----:B------:R-:W-:Y:S01]  /*13a30*/  IMAD.MOV.U32 R10, RZ, RZ, R3 ;  /* 0x000000ffff0a7224 */ /* 0x000fe200078e0003 */
[----:B------:R-:W-:Y:S01]  /*13a40*/  PRMT R7, R7, 0x5432, R21 ;  /* 0x0000543207077816 */ /* 0x000fe20000000015 */
[----:B------:R-:W-:-:S07]  /*13a50*/  IMAD.MOV.U32 R3, RZ, RZ, R20 ;  /* 0x000000ffff037224 */ /* 0x000fce00078e0014 */
.L_x_18256:
[----:B------:R-:W-:Y:S05]  /*13a60*/  BSYNC B1 ;  /* 0x0000000000017941 */ /* 0x000fea0003800000 */
.L_x_18254:
        /* <DEDUP_REMOVED lines=9> */
.L_x_18258:
[----:B------:R-:W-:Y:S01]  /*13b00*/  IMAD.MOV.U32 R23, RZ, RZ, R10 ;  /* 0x000000ffff177224 */ /* 0x000fe200078e000a */
[----:B------:R-:W-:Y:S01]  /*13b10*/  PRMT R20, R20, 0x5410, R7 ;  /* 0x0000541014147816 */ /* 0x000fe20000000007 */
[----:B------:R-:W-:Y:S01]  /*13b20*/  IMAD.MOV.U32 R10, RZ, RZ, R35 ;  /* 0x000000ffff0a7224 */ /* 0x000fe200078e0023 */
[----:B------:R-:W-:-:S07]  /*13b30*/  PRMT R7, R2, 0x7632, R7 ;  /* 0x0000763202077816 */ /* 0x000fce0000000007 */
.L_x_18259:
[----:B------:R-:W-:Y:S05]  /*13b40*/  BSYNC B1 ;  /* 0x0000000000017941 */ /* 0x000fea0003800000 */
.L_x_18257:
        /* <DEDUP_REMOVED lines=9> */
.L_x_18261:
[----:B------:R-:W-:Y:S01]  /*13be0*/  PRMT R2, R2, 0x7610, R20 ;  /* 0x0000761002027816 */ /* 0x000fe20000000014 */
[----:B------:R-:W-:Y:S02]  /*13bf0*/  IMAD.MOV.U32 R26, RZ, RZ, R23 ;  /* 0x000000ffff1a7224 */ /* 0x000fe400078e0017 */
[----:B------:R-:W-:Y:S01]  /*13c00*/  IMAD.MOV.U32 R23, RZ, RZ, R22 ;  /* 0x000000ffff177224 */ /* 0x000fe200078e0016 */
[----:B------:R-:W-:-:S07]  /*13c10*/  PRMT R20, R20, 0x5410, R2 ;  /* 0x0000541014147816 */ /* 0x000fce0000000002 */
.L_x_18262:
[----:B------:R-:W-:Y:S05]  /*13c20*/  BSYNC B1 ;  /* 0x0000000000017941 */ /* 0x000fea0003800000 */
.L_x_18260:
        /* <DEDUP_REMOVED lines=9> */
.L_x_18264:
[----:B------:R-:W-:Y:S01]  /*13cc0*/  IMAD.MOV.U32 R33, RZ, RZ, R26 ;  /* 0x000000ffff217224 */ /* 0x000fe200078e001a */
[----:B------:R-:W-:Y:S01]  /*13cd0*/  PRMT R2, R2, 0x5432, R30 ;  /* 0x0000543202027816 */ /* 0x000fe2000000001e */
[----:B------:R-:W-:-:S07]  /*13ce0*/  IMAD.MOV.U32 R26, RZ, RZ, R31 ;  /* 0x000000ffff1a7224 */ /* 0x000fce00078e001f */
.L_x_18265:
[----:B------:R-:W-:Y:S05]  /*13cf0*/  BSYNC B1 ;  /* 0x0000000000017941 */ /* 0x000fea0003800000 */
.L_x_18263:
        /* <DEDUP_REMOVED lines=9> */
.L_x_18267:
[----:B------:R-:W-:Y:S01]  /*13d90*/  IMAD.MOV.U32 R22, RZ, RZ, R33 ;  /* 0x000000ffff167224 */ /* 0x000fe200078e0021 */
[----:B------:R-:W-:Y:S01]  /*13da0*/  PRMT R30, R30, 0x5410, R2 ;  /* 0x000054101e1e7816 */ /* 0x000fe20000000002 */
[----:B------:R-:W-:Y:S01]  /*13db0*/  IMAD.MOV.U32 R33, RZ, RZ, R34 ;  /* 0x000000ffff217224 */ /* 0x000fe200078e0022 */
[----:B------:R-:W-:-:S07]  /*13dc0*/  PRMT R2, R21, 0x7632, R2 ;  /* 0x0000763215027816 */ /* 0x000fce0000000002 */
.L_x_18268:
[----:B------:R-:W-:Y:S05]  /*13dd0*/  BSYNC B1 ;  /* 0x0000000000017941 */ /* 0x000fea0003800000 */
.L_x_18266:
        /* <DEDUP_REMOVED lines=9> */
.L_x_18270:
[----:B------:R-:W-:Y:S01]  /*13e70*/  IMAD.MOV.U32 R32, RZ, RZ, R22 ;  /* 0x000000ffff207224 */ /* 0x000fe200078e0016 */
[----:B------:R-:W-:Y:S01]  /*13e80*/  PRMT R21, R21, 0x7610, R30 ;  /* 0x0000761015157816 */ /* 0x000fe2000000001e */
[----:B------:R-:W-:Y:S01]  /*13e90*/  IMAD.MOV.U32 R22, RZ, RZ, R29 ;  /* 0x000000ffff167224 */ /* 0x000fe200078e001d */
[----:B------:R-:W-:-:S07]  /*13ea0*/  PRMT R30, R30, 0x5410, R28 ;  /* 0x000054101e1e7816 */ /* 0x000fce000000001c */
.L_x_18271:
[----:B------:R-:W-:Y:S05]  /*13eb0*/  BSYNC B1 ;  /* 0x0000000000017941 */ /* 0x000fea0003800000 */
.L_x_18269:
        /* <DEDUP_REMOVED lines=9> */
.L_x_18273:
[----:B------:R-:W-:Y:S01]  /*13f50*/  IMAD.MOV.U32 R29, RZ, RZ, R32 ;  /* 0x000000ffff1d7224 */ /* 0x000fe200078e0020 */
[C---:B------:R-:W-:Y:S01]  /*13f60*/  PRMT R20, R21.reuse, 0x7632, R20 ;  /* 0x0000763215147816 */ /* 0x040fe20000000014 */
[----:B------:R-:W-:Y:S01]  /*13f70*/  IMAD.MOV.U32 R32, RZ, RZ, R27 ;  /* 0x000000ffff207224 */ /* 0x000fe200078e001b */
[----:B------:R-:W-:-:S07]  /*13f80*/  PRMT R21, R21, 0x7610, R28 ;  /* 0x0000761015157816 */ /* 0x000fce000000001c */
.L_x_18274:
[----:B------:R-:W-:Y:S05]  /*13f90*/  BSYNC B1 ;  /* 0x0000000000017941 */ /* 0x000fea0003800000 */
.L_x_18272:
        /* <DEDUP_REMOVED lines=16> */
.L_x_18276:
[----:B------:R-:W-:Y:S01]  /*140a0*/  IMAD.MOV.U32 R12, RZ, RZ, R3 ;  /* 0x000000ffff0c7224 */ /* 0x000fe200078e0003 */
[C---:B------:R-:W-:Y:S01]  /*140b0*/  PRMT R21, R7.reuse, 0x7632, R21 ;  /* 0x0000763207157816 */ /* 0x040fe20000000015 */
[----:B------:R-:W-:Y:S01]  /*140c0*/  IMAD.MOV.U32 R3, RZ, RZ, R10 ;  /* 0x000000ffff037224 */ /* 0x000fe200078e000a */
[----:B------:R-:W-:-:S07]  /*140d0*/  PRMT R7, R7, 0x5410, R7 ;  /* 0x0000541007077816 */ /* 0x000fce0000000007 */
.L_x_18277:
[----:B------:R-:W-:Y:S05]  /*140e0*/  BSYNC B1 ;  /* 0x0000000000017941 */ /* 0x000fea0003800000 */
.L_x_18275:
        /* <DEDUP_REMOVED lines=9> */
.L_x_18279:
[----:B------:R-:W-:Y:S01]  /*14180*/  IMAD.MOV.U32 R27, RZ, RZ, R12 ;  /* 0x000000ffff1b7224 */ /* 0x000fe200078e000c */
[----:B------:R-:W-:Y:S01]  /*14190*/  PRMT R10, R10, 0x5410, R21 ;  /* 0x000054100a0a7816 */ /* 0x000fe20000000015 */
[----:B------:R-:W-:Y:S01]  /*141a0*/  IMAD.MOV.U32 R12, RZ, RZ, R23 ;  /* 0x000000ffff0c7224 */ /* 0x000fe200078e0017 */
[----:B------:R-:W-:-:S07]  /*141b0*/  PRMT R21, R20, 0x7632, R21 ;  /* 0x0000763214157816 */ /* 0x000fce0000000015 */
.L_x_18280:
[----:B------:R-:W-:Y:S05]  /*141c0*/  BSYNC B1 ;  /* 0x0000000000017941 */ /* 0x000fea0003800000 */
.L_x_18278:
        /* <DEDUP_REMOVED lines=9> */
.L_x_18282:
[----:B------:R-:W-:Y:S01]  /*14260*/  IMAD.MOV.U32 R28, RZ, RZ, R27 ;  /* 0x000000ffff1c7224 */ /* 0x000fe200078e001b */
[----:B------:R-:W-:Y:S01]  /*14270*/  PRMT R20, R20, 0x7610, R10 ;  /* 0x0000761014147816 */ /* 0x000fe2000000000a */
[----:B------:R-:W-:Y:S01]  /*14280*/  IMAD.MOV.U32 R27, RZ, RZ, R26 ;  /* 0x000000ffff1b7224 */ /* 0x000fe200078e001a */
[----:B------:R-:W-:-:S07]  /*14290*/  PRMT R10, R10, 0x7610, R2 ;  /* 0x000076100a0a7816 */ /* 0x000fce0000000002 */
.L_x_18283:
[----:B------:R-:W-:Y:S05]  /*142a0*/  BSYNC B1 ;  /* 0x0000000000017941 */ /* 0x000fea0003800000 */
.L_x_18281:
        /* <DEDUP_REMOVED lines=9> */
.L_x_18285:
[----:B------:R-:W-:Y:S01]  /*14340*/  PRMT R2, R2, 0x7610, R20 ;  /* 0x0000761002027816 */ /* 0x000fe20000000014 */
[----:B------:R-:W-:Y:S02]  /*14350*/  IMAD.MOV.U32 R23, RZ, RZ, R28 ;  /* 0x000000ffff177224 */ /* 0x000fe400078e001c */
[----:B------:R-:W-:Y:S01]  /*14360*/  IMAD.MOV.U32 R28, RZ, RZ, R33 ;  /* 0x000000ffff1c7224 */ /* 0x000fe200078e0021 */
[----:B------:R-:W-:-:S07]  /*14370*/  PRMT R20, R20, 0x5410, R2 ;  /* 0x0000541014147816 */ /* 0x000fce0000000002 */
.L_x_18286:
[----:B------:R-:W-:Y:S05]  /*14380*/  BSYNC B1 ;  /* 0x0000000000017941 */ /* 0x000fea0003800000 */
.L_x_18284:
        /* <DEDUP_REMOVED lines=9> */
.L_x_18288:
[----:B------:R-:W-:Y:S01]  /*14420*/  IMAD.MOV.U32 R31, RZ, RZ, R23 ;  /* 0x000000ffff1f7224 */ /* 0x000fe200078e0017 */
[----:B------:R-:W-:Y:S01]  /*14430*/  PRMT R2, R2, 0x7632, R30 ;  /* 0x0000763202027816 */ /* 0x000fe2000000001e */
[----:B------:R-:W-:-:S07]  /*14440*/  IMAD.MOV.U32 R23, RZ, RZ, R22 ;  /* 0x000000ffff177224 */ /* 0x000fce00078e0016 */
.L_x_18289:
[----:B------:R-:W-:Y:S05]  /*14450*/  BSYNC B1 ;  /* 0x0000000000017941 */ /* 0x000fea0003800000 */
.L_x_18287:
        /* <DEDUP_REMOVED lines=9> */
.L_x_18291:
[----:B------:R-:W-:Y:S01]  /*144f0*/  IMAD.MOV.U32 R22, RZ, RZ, R31 ;  /* 0x000000ffff167224 */ /* 0x000fe200078e001f */
[----:B------:R-:W-:Y:S01]  /*14500*/  PRMT R10, R2, 0x7610, R10 ;  /* 0x00007610020a7816 */ /* 0x000fe2000000000a */
[----:B------:R-:W-:Y:S01]  /*14510*/  IMAD.MOV.U32 R31, RZ, RZ, R32 ;  /* 0x000000ffff1f7224 */ /* 0x000fe200078e0020 */
[----:B------:R-:W-:-:S07]  /*14520*/  PRMT R2, R21, 0x7632, R2 ;  /* 0x0000763215027816 */ /* 0x000fce0000000002 */
.L_x_18292:
[----:B------:R-:W-:Y:S05]  /*14530*/  BSYNC B1 ;  /* 0x0000000000017941 */ /* 0x000fea0003800000 */
.L_x_18290:
        /* <DEDUP_REMOVED lines=9> */
.L_x_18294:
[----:B------:R-:W-:Y:S01]  /*145d0*/  IMAD.MOV.U32 R26, RZ, RZ, R22 ;  /* 0x000000ffff1a7224 */ /* 0x000fe200078e0016 */
[----:B------:R-:W-:Y:S01]  /*145e0*/  PRMT R7, R10, 0x7610, R7 ;  /* 0x000076100a077816 */ /* 0x000fe20000000007 */
[----:B------:R-:W-:Y:S01]  /*145f0*/  IMAD.MOV.U32 R22, RZ, RZ, R29 ;  /* 0x000000ffff167224 */ /* 0x000fe200078e001d */
[----:B------:R-:W-:-:S07]  /*14600*/  PRMT R10, R20, 0x7610, R10 ;  /* 0x00007610140a7816 */ /* 0x000fce000000000a */
.L_x_18295:
[----:B------:R-:W-:Y:S05]  /*14610*/  BSYNC B1 ;  /* 0x0000000000017941 */ /* 0x000fea0003800000 */
.L_x_18293:
        /* <DEDUP_REMOVED lines=16> */
.L_x_18297:
[----:B------:R-:W-:Y:S01]  /*14720*/  IMAD.MOV.U32 R30, RZ, RZ, R3 ;  /* 0x000000ffff1e7224 */ /* 0x000fe200078e0003 */
[C---:B------:R-:W-:Y:S01]  /*14730*/  PRMT R11, R7.reuse, 0x7632, R11 ;  /* 0x00007632070b7816 */ /* 0x040fe2000000000b */
[----:B------:R-:W-:Y:S01]  /*14740*/  IMAD.MOV.U32 R3, RZ, RZ, R12 ;  /* 0x000000ffff037224 */ /* 0x000fe200078e000c */
[----:B------:R-:W-:-:S07]  /*14750*/  PRMT R7, R7, 0x5410, R21 ;  /* 0x0000541007077816 */ /* 0x000fce0000000015 */
.L_x_18298:
[----:B------:R-:W-:Y:S05]  /*14760*/  BSYNC B1 ;  /* 0x0000000000017941 */ /* 0x000fea0003800000 */
.L_x_18296:
        /* <DEDUP_REMOVED lines=9> */
.L_x_18300:
[----:B------:R-:W-:Y:S01]  /*14800*/  IMAD.MOV.U32 R13, RZ, RZ, R30 ;  /* 0x000000ffff0d7224 */ /* 0x000fe200078e001e */
[----:B------:R-:W-:Y:S01]  /*14810*/  PRMT R11, R10, 0x5432, R11 ;  /* 0x000054320a0b7816 */ /* 0x000fe2000000000b */
[----:B------:R-:W-:-:S07]  /*14820*/  IMAD.MOV.U32 R30, RZ, RZ, R27 ;  /* 0x000000ffff1e7224 */ /* 0x000fce00078e001b */
.L_x_18301:
[----:B------:R-:W-:Y:S05]  /*14830*/  BSYNC B1 ;  /* 0x0000000000017941 */ /* 0x000fea0003800000 */
.L_x_18299:
        /* <DEDUP_REMOVED lines=9> */
.L_x_18303:
[----:B------:R-:W-:Y:S01]  /*148d0*/  IMAD.MOV.U32 R12, RZ, RZ, R13 ;  /* 0x000000ffff0c7224 */ /* 0x000fe200078e000d */
[----:B------:R-:W-:Y:S01]  /*148e0*/  PRMT R10, R10, 0x7610, R11 ;  /* 0x000076100a0a7816 */ /* 0x000fe2000000000b */
[----:B------:R-:W-:Y:S01]  /*148f0*/  IMAD.MOV.U32 R13, RZ, RZ, R28 ;  /* 0x000000ffff0d7224 */ /* 0x000fe200078e001c */
[----:B------:R-:W-:-:S07]  /*14900*/  PRMT R11, R11, 0x7610, R20 ;  /* 0x000076100b0b7816 */ /* 0x000fce0000000014 */
.L_x_18304:
[----:B------:R-:W-:Y:S05]  /*14910*/  BSYNC B1 ;  /* 0x0000000000017941 */ /* 0x000fea0003800000 */
.L_x_18302:
        /* <DEDUP_REMOVED lines=9> */
.L_x_18306:
[----:B------:R-:W-:Y:S01]  /*149b0*/  IMAD.MOV.U32 R20, RZ, RZ, R12 ;  /* 0x000000ffff147224 */ /* 0x000fe200078e000c */
[----:B------:R-:W-:Y:S01]  /*149c0*/  PRMT R21, R21, 0x7610, R10 ;  /* 0x0000761015157816 */ /* 0x000fe2000000000a */
[----:B------:R-:W-:Y:S01]  /*149d0*/  IMAD.MOV.U32 R12, RZ, RZ, R23 ;  /* 0x000000ffff0c7224 */ /* 0x000fe200078e0017 */
[----:B------:R-:W-:-:S07]  /*149e0*/  PRMT R10, R10, 0x7610, R2 ;  /* 0x000076100a0a7816 */ /* 0x000fce0000000002 */
.L_x_18307:
[----:B------:R-:W-:Y:S05]  /*149f0*/  BSYNC B1 ;  /* 0x0000000000017941 */ /* 0x000fea0003800000 */
.L_x_18305:
        /* <DEDUP_REMOVED lines=9> */
.L_x_18309:
[----:B------:R-:W-:Y:S01]  /*14a90*/  PRMT R2, R2, 0x7610, R21 ;  /* 0x0000761002027816 */ /* 0x000fe20000000015 */
[----:B------:R-:W-:Y:S02]  /*14aa0*/  IMAD.MOV.U32 R23, RZ, RZ, R20 ;  /* 0x000000ffff177224 */ /* 0x000fe400078e0014 */
[----:B------:R-:W-:Y:S01]  /*14ab0*/  IMAD.MOV.U32 R20, RZ, RZ, R31 ;  /* 0x000000ffff147224 */ /* 0x000fe200078e001f */
[----:B------:R-:W-:-:S07]  /*14ac0*/  PRMT R21, R21, 0x5410, R2 ;  /* 0x0000541015157816 */ /* 0x000fce0000000002 */
.L_x_18310:
[----:B------:R-:W-:Y:S05]  /*14ad0*/  BSYNC B1 ;  /* 0x0000000000017941 */ /* 0x000fea0003800000 */
.L_x_18308:
        /* <DEDUP_REMOVED lines=9> */
.L_x_18312:
[----:B------:R-:W-:Y:S01]  /*14b70*/  IMAD.MOV.U32 R27, RZ, RZ, R23 ;  /* 0x000000ffff1b7224 */ /* 0x000fe200078e0017 */
[----:B------:R-:W-:Y:S01]  /*14b80*/  PRMT R2, R2, 0x5432, R10 ;  /* 0x0000543202027816 */ /* 0x000fe2000000000a */
[----:B------:R-:W-:-:S07]  /*14b90*/  IMAD.MOV.U32 R23, RZ, RZ, R22 ;  /* 0x000000ffff177224 */ /* 0x000fce00078e0016 */
.L_x_18313:
[----:B------:R-:W-:Y:S05]  /*14ba0*/  BSYNC B1 ;  /* 0x0000000000017941 */ /* 0x000fea0003800000 */
.L_x_18311:
        /* <DEDUP_REMOVED lines=9> */
.L_x_18315:
[----:B------:R-:W-:Y:S01]  /*14c40*/  IMAD.MOV.U32 R22, RZ, RZ, R27 ;  /* 0x000000ffff167224 */ /* 0x000fe200078e001b */
[----:B------:R-:W-:Y:S01]  /*14c50*/  PRMT R10, R2, 0x7610, R10 ;  /* 0x00007610020a7816 */ /* 0x000fe2000000000a */
[----:B------:R-:W-:Y:S01]  /*14c60*/  IMAD.MOV.U32 R27, RZ, RZ, R26 ;  /* 0x000000ffff1b7224 */ /* 0x000fe200078e001a */
[----:B------:R-:W-:-:S07]  /*14c70*/  PRMT R2, R7, 0x7610, R2 ;  /* 0x0000761007027816 */ /* 0x000fce0000000002 */
.L_x_18316:
[----:B------:R-:W-:Y:S05]  /*14c80*/  BSYNC B1 ;  /* 0x0000000000017941 */ /* 0x000fea0003800000 */
.L_x_18314:
        /* <DEDUP_REMOVED lines=16> */
.L_x_18318:
[----:B------:R-:W-:Y:S01]  /*14d90*/  IMAD.MOV.U32 R14, RZ, RZ, R3 ;  /* 0x000000ffff0e7224 */ /* 0x000fe200078e0003 */
[----:B------:R-:W-:Y:S01]  /*14da0*/  PRMT R7, R7, 0x5432, R11 ;  /* 0x0000543207077816 */ /* 0x000fe2000000000b */
[----:B------:R-:W-:-:S07]  /*14db0*/  IMAD.MOV.U32 R3, RZ, RZ, R30 ;  /* 0x000000ffff037224 */ /* 0x000fce00078e001e */
.L_x_18319:
[----:B------:R-:W-:Y:S05]  /*14dc0*/  BSYNC B1 ;  /* 0x0000000000017941 */ /* 0x000fea0003800000 */
.L_x_18317:
        /* <DEDUP_REMOVED lines=9> */
.L_x_18321:
[----:B------:R-:W-:Y:S01]  /*14e60*/  IMAD.MOV.U32 R29, RZ, RZ, R14 ;  /* 0x000000ffff1d7224 */ /* 0x000fe200078e000e */
[----:B------:R-:W-:Y:S01]  /*14e70*/  PRMT R26, R26, 0x5410, R7 ;  /* 0x000054101a1a7816 */ /* 0x000fe20000000007 */
[----:B------:R-:W-:Y:S01]  /*14e80*/  IMAD.MOV.U32 R14, RZ, RZ, R13 ;  /* 0x000000ffff0e7224 */ /* 0x000fe200078e000d */
[----:B------:R-:W-:-:S07]  /*14e90*/  PRMT R7, R11, 0x7632, R7 ;  /* 0x000076320b077816 */ /* 0x000fce0000000007 */
.L_x_18322:
[----:B------:R-:W-:Y:S05]  /*14ea0*/  BSYNC B1 ;  /* 0x0000000000017941 */ /* 0x000fea0003800000 */
.L_x_18320:
        /* <DEDUP_REMOVED lines=9> */
.L_x_18324:
[----:B------:R-:W-:Y:S01]  /*14f40*/  IMAD.MOV.U32 R11, RZ, RZ, R29 ;  /* 0x000000ffff0b7224 */ /* 0x000fe200078e001d */
[C---:B------:R-:W-:Y:S01]  /*14f50*/  PRMT R13, R26.reuse, 0x7632, R13 ;  /* 0x000076321a0d7816 */ /* 0x040fe2000000000d */
[----:B------:R-:W-:Y:S01]  /*14f60*/  IMAD.MOV.U32 R29, RZ, RZ, R12 ;  /* 0x000000ffff1d7224 */ /* 0x000fe200078e000c */
[----:B------:R-:W-:-:S07]  /*14f70*/  PRMT R26, R26, 0x7610, R10 ;  /* 0x000076101a1a7816 */ /* 0x000fce000000000a */
.L_x_18325:
[----:B------:R-:W-:Y:S05]  /*14f80*/  BSYNC B1 ;  /* 0x0000000000017941 */ /* 0x000fea0003800000 */
.L_x_18323:
        /* <DEDUP_REMOVED lines=9> */
.L_x_18327:
[----:B------:R-:W-:Y:S01]  /*15020*/  IMAD.MOV.U32 R12, RZ, RZ, R11 ;  /* 0x000000ffff0c7224 */ /* 0x000fe200078e000b */
[--C-:B------:R-:W-:Y:S01]  /*15030*/  PRMT R10, R10, 0x5410, R13.reuse ;  /* 0x000054100a0a7816 */ /* 0x100fe2000000000d */
[----:B------:R-:W-:Y:S01]  /*15040*/  IMAD.MOV.U32 R11, RZ, RZ, R20 ;  /* 0x000000ffff0b7224 */ /* 0x000fe200078e0014 */
[----:B------:R-:W-:-:S07]  /*15050*/  PRMT R13, R21, 0x7632, R13 ;  /* 0x00007632150d7816 */ /* 0x000fce000000000d */
.L_x_18328:
[----:B------:R-:W-:Y:S05]  /*15060*/  BSYNC B1 ;  /* 0x0000000000017941 */ /* 0x000fea0003800000 */
.L_x_18326:
        /* <DEDUP_REMOVED lines=9> */
.L_x_18330:
[----:B------:R-:W-:Y:S01]  /*15100*/  IMAD.MOV.U32 R20, RZ, RZ, R12 ;  /* 0x000000ffff147224 */ /* 0x000fe200078e000c */
[----:B------:R-:W-:Y:S01]  /*15110*/  PRMT R13, R13, 0x7610, R10 ;  /* 0x000076100d0d7816 */ /* 0x000fe2000000000a */
[----:B------:R-:W-:Y:S01]  /*15120*/  IMAD.MOV.U32 R12, RZ, RZ, R23 ;  /* 0x000000ffff0c7224 */ /* 0x000fe200078e0017 */
[----:B------:R-:W-:-:S07]  /*15130*/  PRMT R10, R10, 0x7610, R2 ;  /* 0x000076100a0a7816 */ /* 0x000fce0000000002 */
.L_x_18331:
[----:B------:R-:W-:Y:S05]  /*15140*/  BSYNC B1 ;  /* 0x0000000000017941 */ /* 0x000fea0003800000 */
.L_x_18329:
        /* <DEDUP_REMOVED lines=9> */
.L_x_18333:
[----:B------:R-:W-:Y:S01]  /*151e0*/  PRMT R2, R2, 0x7610, R13 ;  /* 0x0000761002027816 */ /* 0x000fe2000000000d */
[----:B------:R-:W-:Y:S02]  /*151f0*/  IMAD.MOV.U32 R21, RZ, RZ, R20 ;  /* 0x000000ffff157224 */ /* 0x000fe400078e0014 */
[----:B------:R-:W-:Y:S01]  /*15200*/  IMAD.MOV.U32 R20, RZ, RZ, R27 ;  /* 0x000000ffff147224 */ /* 0x000fe200078e001b */
[----:B------:R-:W-:-:S07]  /*15210*/  PRMT R13, R13, 0x5410, R2 ;  /* 0x000054100d0d7816 */ /* 0x000fce0000000002 */
.L_x_18334:
[----:B------:R-:W-:Y:S05]  /*15220*/  BSYNC B1 ;  /* 0x0000000000017941 */ /* 0x000fea0003800000 */
.L_x_18332:
        /* <DEDUP_REMOVED lines=9> */
.L_x_18336:
[----:B------:R-:W-:Y:S01]  /*152c0*/  IMAD.MOV.U32 R23, RZ, RZ, R21 ;  /* 0x000000ffff177224 */ /* 0x000fe200078e0015 */
[----:B------:R-:W-:Y:S01]  /*152d0*/  PRMT R2, R2, 0x5432, R10 ;  /* 0x0000543202027816 */ /* 0x000fe2000000000a */
[----:B------:R-:W-:-:S07]  /*152e0*/  IMAD.MOV.U32 R21, RZ, RZ, R22 ;  /* 0x000000ffff157224 */ /* 0x000fce00078e0016 */
.L_x_18337:
[----:B------:R-:W-:Y:S05]  /*152f0*/  BSYNC B1 ;  /* 0x0000000000017941 */ /* 0x000fea0003800000 */
.L_x_18335:
        /* <DEDUP_REMOVED lines=16> */
.L_x_18339:
[----:B------:R-:W-:Y:S01]  /*15400*/  IMAD.MOV.U32 R16, RZ, RZ, R3 ;  /* 0x000000ffff107224 */ /* 0x000fe200078e0003 */
[C---:B------:R-:W-:Y:S01]  /*15410*/  PRMT R10, R7.reuse, 0x7632, R10 ;  /* 0x00007632070a7816 */ /* 0x040fe2000000000a */
[----:B------:R-:W-:Y:S01]  /*15420*/  IMAD.MOV.U32 R3, RZ, RZ, R14 ;  /* 0x000000ffff037224 */ /* 0x000fe200078e000e */
[----:B------:R-:W-:-:S07]  /*15430*/  PRMT R7, R7, 0x5410, R7 ;  /* 0x0000541007077816 */ /* 0x000fce0000000007 */
.L_x_18340:
[----:B------:R-:W-:Y:S05]  /*15440*/  BSYNC B1 ;  /* 0x0000000000017941 */ /* 0x000fea0003800000 */
.L_x_18338:
        /* <DEDUP_REMOVED lines=9> */
.L_x_18342:
[----:B------:R-:W-:Y:S01]  /*154e0*/  IMAD.MOV.U32 R14, RZ, RZ, R16 ;  /* 0x000000ffff0e7224 */ /* 0x000fe200078e0010 */
[----:B------:R-:W-:Y:S01]  /*154f0*/  PRMT R7, R10, 0x7610, R7 ;  /* 0x000076100a077816 */ /* 0x000fe20000000007 */
[----:B------:R-:W-:Y:S01]  /*15500*/  IMAD.MOV.U32 R16, RZ, RZ, R29 ;  /* 0x000000ffff107224 */ /* 0x000fe200078e001d */
[----:B------:R-:W-:-:S07]  /*15510*/  PRMT R10, R26, 0x7632, R10 ;  /* 0x000076321a0a7816 */ /* 0x000fce000000000a */
.L_x_18343:
[----:B------:R-:W-:Y:S05]  /*15520*/  BSYNC B1 ;  /* 0x0000000000017941 */ /* 0x000fea0003800000 */
.L_x_18341:
        /* <DEDUP_REMOVED lines=9> */
.L_x_18345:
[----:B------:R-:W-:Y:S01]  /*155c0*/  IMAD.MOV.U32 R15, RZ, RZ, R14 ;  /* 0x000000ffff0f7224 */ /* 0x000fe200078e000e */
[----:B------:R-:W-:Y:S01]  /*155d0*/  PRMT R22, R22, 0x5410, R7 ;  /* 0x0000541016167816 */ /* 0x000fe20000000007 */
[----:B------:R-:W-:Y:S01]  /*155e0*/  IMAD.MOV.U32 R14, RZ, RZ, R11 ;  /* 0x000000ffff0e7224 */ /* 0x000fe200078e000b */
[----:B------:R-:W-:-:S07]  /*155f0*/  PRMT R7, R13, 0x7610, R7 ;  /* 0x000076100d077816 */ /* 0x000fce0000000007 */
.L_x_18346:
[----:B------:R-:W-:Y:S05]  /*15600*/  BSYNC B1 ;  /* 0x0000000000017941 */ /* 0x000fea0003800000 */
.L_x_18344:
        /* <DEDUP_REMOVED lines=9> */
.L_x_18348:
[----:B------:R-:W-:Y:S01]  /*156a0*/  IMAD.MOV.U32 R11, RZ, RZ, R15 ;  /* 0x000000ffff0b7224 */ /* 0x000fe200078e000f */
[C---:B------:R-:W-:Y:S01]  /*156b0*/  PRMT R13, R22.reuse, 0x7632, R13 ;  /* 0x00007632160d7816 */ /* 0x040fe2000000000d */
[----:B------:R-:W-:Y:S01]  /*156c0*/  IMAD.MOV.U32 R15, RZ, RZ, R12 ;  /* 0x000000ffff0f7224 */ /* 0x000fe200078e000c */
[----:B------:R-:W-:-:S07]  /*156d0*/  PRMT R22, R22, 0x7610, R10 ;  /* 0x0000761016167816 */ /* 0x000fce000000000a */
.L_x_18349:
[----:B------:R-:W-:Y:S05]  /*156e0*/  BSYNC B1 ;  /* 0x0000000000017941 */ /* 0x000fea0003800000 */
.L_x_18347:
        /* <DEDUP_REMOVED lines=9> */
.L_x_18351:
[----:B------:R-:W-:Y:S01]  /*15780*/  IMAD.MOV.U32 R12, RZ, RZ, R11 ;  /* 0x000000ffff0c7224 */ /* 0x000fe200078e000b */
[--C-:B------:R-:W-:Y:S01]  /*15790*/  PRMT R10, R10, 0x5410, R13.reuse ;  /* 0x000054100a0a7816 */ /* 0x100fe2000000000d */
[----:B------:R-:W-:Y:S01]  /*157a0*/  IMAD.MOV.U32 R11, RZ, RZ, R20 ;  /* 0x000000ffff0b7224 */ /* 0x000fe200078e0014 */
[----:B------:R-:W-:-:S07]  /*157b0*/  PRMT R13, R13, 0x7632, R13 ;  /* 0x000076320d0d7816 */ /* 0x000fce000000000d */
.L_x_18352:
[----:B------:R-:W-:Y:S05]  /*157c0*/  BSYNC B1 ;  /* 0x0000000000017941 */ /* 0x000fea0003800000 */
.L_x_18350:
        /* <DEDUP_REMOVED lines=9> */
.L_x_18354:
[----:B------:R-:W-:Y:S01]  /*15860*/  IMAD.MOV.U32 R20, RZ, RZ, R12 ;  /* 0x000000ffff147224 */ /* 0x000fe200078e000c */
[----:B------:R-:W-:Y:S01]  /*15870*/  PRMT R13, R13, 0x7610, R10 ;  /* 0x000076100d0d7816 */ /* 0x000fe2000000000a */
[----:B------:R-:W-:Y:S01]  /*15880*/  IMAD.MOV.U32 R12, RZ, RZ, R21 ;  /* 0x000000ffff0c7224 */ /* 0x000fe200078e0015 */
[----:B------:R-:W-:-:S07]  /*15890*/  PRMT R10, R10, 0x7610, R2 ;  /* 0x000076100a0a7816 */ /* 0x000fce0000000002 */
.L_x_18355:
[----:B------:R-:W-:Y:S05]  /*158a0*/  BSYNC B1 ;  /* 0x0000000000017941 */ /* 0x000fea0003800000 */
.L_x_18353:
        /* <DEDUP_REMOVED lines=9> */
.L_x_18357:
[----:B------:R-:W-:Y:S01]  /*15940*/  IMAD.MOV.U32 R21, RZ, RZ, R20 ;  /* 0x000000ffff157224 */ /* 0x000fe200078e0014 */
[C---:B------:R-:W-:Y:S01]  /*15950*/  PRMT R22, R13.reuse, 0x7632, R22 ;  /* 0x000076320d167816 */ /* 0x040fe20000000016 */
[----:B------:R-:W-:Y:S01]  /*15960*/  IMAD.MOV.U32 R20, RZ, RZ, R23 ;  /* 0x000000ffff147224 */ /* 0x000fe200078e0017 */
[----:B------:R-:W-:-:S07]  /*15970*/  PRMT R13, R13, 0x5410, R2 ;  /* 0x000054100d0d7816 */ /* 0x000fce0000000002 */
.L_x_18358:
[----:B------:R-:W-:Y:S05]  /*15980*/  BSYNC B1 ;  /* 0x0000000000017941 */ /* 0x000fea0003800000 */
.L_x_18356:
        /* <DEDUP_REMOVED lines=16> */
.L_x_18360:
[----:B------:R-:W-:Y:S01]  /*15a90*/  IMAD.MOV.U32 R8, RZ, RZ, R3 ;  /* 0x000000ffff087224 */ /* 0x000fe200078e0003 */
[C---:B------:R-:W-:Y:S01]  /*15aa0*/  PRMT R23, R7.reuse, 0x7632, R23 ;  /* 0x0000763207177816 */ /* 0x040fe20000000017 */
[----:B------:R-:W-:Y:S01]  /*15ab0*/  IMAD.MOV.U32 R3, RZ, RZ, R16 ;  /* 0x000000ffff037224 */ /* 0x000fe200078e0010 */
[----:B------:R-:W-:-:S07]  /*15ac0*/  PRMT R7, R7, 0x5410, R10 ;  /* 0x0000541007077816 */ /* 0x000fce000000000a */
.L_x_18361:
[----:B------:R-:W-:Y:S05]  /*15ad0*/  BSYNC B1 ;  /* 0x0000000000017941 */ /* 0x000fea0003800000 */
.L_x_18359:
        /* <DEDUP_REMOVED lines=9> */
.L_x_18363:
[----:B------:R-:W-:Y:S01]  /*15b70*/  IMAD.MOV.U32 R2, RZ, RZ, R8 ;  /* 0x000000ffff027224 */ /* 0x000fe200078e0008 */
[----:B------:R-:W-:Y:S01]  /*15b80*/  PRMT R10, R23, 0x7610, R10 ;  /* 0x00007610170a7816 */ /* 0x000fe2000000000a */
[----:B------:R-:W-:Y:S01]  /*15b90*/  IMAD.MOV.U32 R8, RZ, RZ, R14 ;  /* 0x000000ffff087224 */ /* 0x000fe200078e000e */
[----:B------:R-:W-:-:S07]  /*15ba0*/  PRMT R23, R7, 0x7610, R23 ;  /* 0x0000761007177816 */ /* 0x000fce0000000017 */
.L_x_18364:
[----:B------:R-:W-:Y:S05]  /*15bb0*/  BSYNC B1 ;  /* 0x0000000000017941 */ /* 0x000fea0003800000 */
.L_x_18362:
        /* <DEDUP_REMOVED lines=9> */
.L_x_18366:
[----:B------:R-:W-:Y:S01]  /*15c50*/  IMAD.MOV.U32 R14, RZ, RZ, R2 ;  /* 0x000000ffff0e7224 */ /* 0x000fe200078e0002 */
[--C-:B------:R-:W-:Y:S01]  /*15c60*/  PRMT R23, R23, 0x5410, R10.reuse ;  /* 0x0000541017177816 */ /* 0x100fe2000000000a */
[----:B------:R-:W-:Y:S01]  /*15c70*/  IMAD.MOV.U32 R2, RZ, RZ, R15 ;  /* 0x000000ffff027224 */ /* 0x000fe200078e000f */
[----:B------:R-:W-:-:S07]  /*15c80*/  PRMT R10, R22, 0x7632, R10 ;  /* 0x00007632160a7816 */ /* 0x000fce000000000a */
.L_x_18367:
[----:B------:R-:W-:Y:S05]  /*15c90*/  BSYNC B1 ;  /* 0x0000000000017941 */ /* 0x000fea0003800000 */
.L_x_18365:
        /* <DEDUP_REMOVED lines=9> */
.L_x_18369:
[----:B------:R-:W-:Y:S01]  /*15d30*/  IMAD.MOV.U32 R15, RZ, RZ, R14 ;  /* 0x000000ffff0f7224 */ /* 0x000fe200078e000e */
[----:B------:R-:W-:Y:S01]  /*15d40*/  PRMT R22, R22, 0x7610, R23 ;  /* 0x0000761016167816 */ /* 0x000fe20000000017 */
[----:B------:R-:W-:Y:S01]  /*15d50*/  IMAD.MOV.U32 R14, RZ, RZ, R11 ;  /* 0x000000ffff0e7224 */ /* 0x000fe200078e000b */
[----:B------:R-:W-:-:S07]  /*15d60*/  PRMT R23, R23, 0x5410, R13 ;  /* 0x0000541017177816 */ /* 0x000fce000000000d */
.L_x_18370:
[----:B------:R-:W-:Y:S05]  /*15d70*/  BSYNC B1 ;  /* 0x0000000000017941 */ /* 0x000fea0003800000 */
.L_x_18368:
        /* <DEDUP_REMOVED lines=9> */
.L_x_18372:
[----:B------:R-:W-:Y:S01]  /*15e10*/  IMAD.MOV.U32 R11, RZ, RZ, R15 ;  /* 0x000000ffff0b7224 */ /* 0x000fe200078e000f */
[C---:B------:R-:W-:Y:S01]  /*15e20*/  PRMT R13, R22.reuse, 0x7632, R13 ;  /* 0x00007632160d7816 */ /* 0x040fe2000000000d */
[----:B------:R-:W-:Y:S01]  /*15e30*/  IMAD.MOV.U32 R15, RZ, RZ, R12 ;  /* 0x000000ffff0f7224 */ /* 0x000fe200078e000c */
[----:B------:R-:W-:-:S07]  /*15e40*/  PRMT R22, R22, 0x7610, R10 ;  /* 0x0000761016167816 */ /* 0x000fce000000000a */
.L_x_18373:
[----:B------:R-:W-:Y:S05]  /*15e50*/  BSYNC B1 ;  /* 0x0000000000017941 */ /* 0x000fea0003800000 */
.L_x_18371:
        /* <DEDUP_REMOVED lines=9> */
.L_x_18375:
[----:B------:R-:W-:Y:S01]  /*15ef0*/  IMAD.MOV.U32 R12, RZ, RZ, R11 ;  /* 0x000000ffff0c7224 */ /* 0x000fe200078e000b */
[--C-:B------:R-:W-:Y:S01]  /*15f00*/  PRMT R10, R10, 0x5410, R13.reuse ;  /* 0x000054100a0a7816 */ /* 0x100fe2000000000d */
[----:B------:R-:W-:Y:S01]  /*15f10*/  IMAD.MOV.U32 R11, RZ, RZ, R20 ;  /* 0x000000ffff0b7224 */ /* 0x000fe200078e0014 */
[----:B------:R-:W-:-:S07]  /*15f20*/  PRMT R13, R13, 0x7632, R13 ;  /* 0x000076320d0d7816 */ /* 0x000fce000000000d */
.L_x_18376:
[----:B------:R-:W-:Y:S05]  /*15f30*/  BSYNC B1 ;  /* 0x0000000000017941 */ /* 0x000fea0003800000 */
.L_x_18374:
        /* <DEDUP_REMOVED lines=9> */
.L_x_18378:
[----:B------:R-:W-:Y:S01]  /*15fd0*/  IMAD.MOV.U32 R20, RZ, RZ, R12 ;  /* 0x000000ffff147224 */ /* 0x000fe200078e000c */
[----:B------:R-:W-:Y:S01]  /*15fe0*/  PRMT R13, R13, 0x7610, R10 ;  /* 0x000076100d0d7816 */ /* 0x000fe2000000000a */
[----:B------:R-:W-:Y:S01]  /*15ff0*/  IMAD.MOV.U32 R12, RZ, RZ, R21 ;  /* 0x000000ffff0c7224 */ /* 0x000fe200078e0015 */
[----:B------:R-:W-:-:S07]  /*16000*/  PRMT R10, R10, 0x5410, R22 ;  /* 0x000054100a0a7816 */ /* 0x000fce0000000016 */
.L_x_18379:
[----:B------:R-:W-:Y:S05]  /*16010*/  BSYNC B1 ;  /* 0x0000000000017941 */ /* 0x000fea0003800000 */
.L_x_18377:
        /* <DEDUP_REMOVED lines=16> */
.L_x_18381:
[----:B------:R-:W-:Y:S01]  /*16120*/  IMAD.MOV.U32 R16, RZ, RZ, R3 ;  /* 0x000000ffff107224 */ /* 0x000fe200078e0003 */
[----:B------:R-:W-:Y:S01]  /*16130*/  PRMT R7, R7, 0x5432, R23 ;  /* 0x0000543207077816 */ /* 0x000fe20000000017 */
[----:B------:R-:W-:-:S07]  /*16140*/  IMAD.MOV.U32 R3, RZ, RZ, R8 ;  /* 0x000000ffff037224 */ /* 0x000fce00078e0008 */
.L_x_18382:
[----:B------:R-:W-:Y:S05]  /*16150*/  BSYNC B1 ;  /* 0x0000000000017941 */ /* 0x000fea0003800000 */
.L_x_18380:
        /* <DEDUP_REMOVED lines=9> */
.L_x_18384:
[----:B------:R-:W-:Y:S01]  /*161f0*/  IMAD.MOV.U32 R17, RZ, RZ, R16 ;  /* 0x000000ffff117224 */ /* 0x000fe200078e0010 */
[----:B------:R-:W-:Y:S01]  /*16200*/  PRMT R26, R7, 0x7610, R26 ;  /* 0x00007610071a7816 */ /* 0x000fe2000000001a */
[----:B------:R-:W-:Y:S01]  /*16210*/  IMAD.MOV.U32 R16, RZ, RZ, R2 ;  /* 0x000000ffff107224 */ /* 0x000fe200078e0002 */
[----:B------:R-:W-:-:S07]  /*16220*/  PRMT R7, R10, 0x7610, R7 ;  /* 0x000076100a077816 */ /* 0x000fce0000000007 */
.L_x_18385:
[----:B------:R-:W-:Y:S05]  /*16230*/  BSYNC B1 ;  /* 0x0000000000017941 */ /* 0x000fea0003800000 */
.L_x_18383:
        /* <DEDUP_REMOVED lines=9> */
.L_x_18387:
[----:B------:R-:W-:Y:S01]  /*162d0*/  IMAD.MOV.U32 R28, RZ, RZ, R17 ;  /* 0x000000ffff1c7224 */ /* 0x000fe200078e0011 */
[----:B------:R-:W-:Y:S01]  /*162e0*/  PRMT R26, R23, 0x5432, R26 ;  /* 0x00005432171a7816 */ /* 0x000fe2000000001a */
[----:B------:R-:W-:-:S07]  /*162f0*/  IMAD.MOV.U32 R17, RZ, RZ, R14 ;  /* 0x000000ffff117224 */ /* 0x000fce00078e000e */
.L_x_18388:
[----:B------:R-:W-:Y:S05]  /*16300*/  BSYNC B1 ;  /* 0x0000000000017941 */ /* 0x000fea0003800000 */
.L_x_18386:
        /* <DEDUP_REMOVED lines=9> */
.L_x_18390:
[----:B------:R-:W-:Y:S01]  /*163a0*/  IMAD.MOV.U32 R29, RZ, RZ, R28 ;  /* 0x000000ffff1d7224 */ /* 0x000fe200078e001c */
[C---:B------:R-:W-:Y:S01]  /*163b0*/  PRMT R33, R26.reuse, 0x7632, R33 ;  /* 0x000076321a217816 */ /* 0x040fe20000000021 */
[----:B------:R-:W-:Y:S01]  /*163c0*/  IMAD.MOV.U32 R28, RZ, RZ, R15 ;  /* 0x000000ffff1c7224 */ /* 0x000fe200078e000f */
[----:B------:R-:W-:-:S07]  /*163d0*/  PRMT R26, R26, 0x7610, R22 ;  /* 0x000076101a1a7816 */ /* 0x000fce0000000016 */
.L_x_18391:
[----:B------:R-:W-:Y:S05]  /*163e0*/  BSYNC B1 ;  /* 0x0000000000017941 */ /* 0x000fea0003800000 */
.L_x_18389:
        /* <DEDUP_REMOVED lines=9> */
.L_x_18393:
[----:B------:R-:W-:Y:S01]  /*16480*/  IMAD.MOV.U32 R30, RZ, RZ, R29 ;  /* 0x000000ffff1e7224 */ /* 0x000fe200078e001d */
[----:B------:R-:W-:Y:S01]  /*16490*/  PRMT R33, R13, 0x5410, R33 ;  /* 0x000054100d217816 */ /* 0x000fe20000000021 */
[----:B------:R-:W-:-:S07]  /*164a0*/  IMAD.MOV.U32 R29, RZ, RZ, R11 ;  /* 0x000000ffff1d7224 */ /* 0x000fce00078e000b */
.L_x_18394:
[----:B------:R-:W-:Y:S05]  /*164b0*/  BSYNC B1 ;  /* 0x0000000000017941 */ /* 0x000fea0003800000 */
.L_x_18392:
        /* <DEDUP_REMOVED lines=9> */
.L_x_18396:
[----:B------:R-:W-:Y:S01]  /*16550*/  IMAD.MOV.U32 R31, RZ, RZ, R30 ;  /* 0x000000ffff1f7224 */ /* 0x000fe200078e001e */
[C---:B------:R-:W-:Y:S01]  /*16560*/  PRMT R34, R33.reuse, 0x7632, R34 ;  /* 0x0000763221227816 */ /* 0x040fe20000000022 */
[----:B------:R-:W-:Y:S01]  /*16570*/  IMAD.MOV.U32 R30, RZ, RZ, R12 ;  /* 0x000000ffff1e7224 */ /* 0x000fe200078e000c */
[----:B------:R-:W-:-:S07]  /*16580*/  PRMT R33, R33, 0x7610, R10 ;  /* 0x0000761021217816 */ /* 0x000fce000000000a */
.L_x_18397:
[----:B------:R-:W-:Y:S05]  /*16590*/  BSYNC B1 ;  /* 0x0000000000017941 */ /* 0x000fea0003800000 */
.L_x_18395:
        /* <DEDUP_REMOVED lines=9> */
.L_x_18399:
[----:B------:R-:W-:Y:S01]  /*16630*/  IMAD.MOV.U32 R32, RZ, RZ, R31 ;  /* 0x000000ffff207224 */ /* 0x000fe200078e001f */
[----:B------:R-:W-:Y:S01]  /*16640*/  PRMT R34, R13, 0x5432, R34 ;  /* 0x000054320d227816 */ /* 0x000fe20000000022 */
[----:B------:R-:W-:-:S07]  /*16650*/  IMAD.MOV.U32 R31, RZ, RZ, R20 ;  /* 0x000000ffff1f7224 */ /* 0x000fce00078e0014 */
.L_x_18400:
[----:B------:R-:W-:Y:S05]  /*16660*/  BSYNC B1 ;  /* 0x0000000000017941 */ /* 0x000fea0003800000 */
.L_x_18398:
        /* <DEDUP_REMOVED lines=21> */
[----:B------:R-:W-:-:S05]  /*167c0*/  HSETP2.GT.AND P3, PT, R7.H1_H1, R7.H0_H0, PT ;  /* 0x2000000707007234 */ /* 0x000fca0003f64c00 */
[----:B------:R-:W-:-:S13]  /*167d0*/  ISETP.EQ.OR P3, PT, R16, -0x1, P3 ;  /* 0xffffffff1000780c */ /* 0x000fda0001f62670 */
[----:B--23--:R-:W-:Y:S05]  /*167e0*/  @P3 BRA `(.L_x_18402) ;  /* 0x0000000000143947 */ /* 0x00cfea0003800000 */
[----:B------:R-:W-:Y:S01]  /*167f0*/  ISETP.GE.AND P0, PT, R3, R16, PT ;  /* 0x000000100300720c */ /* 0x000fe20003f06270 */
[----:B------:R-:W-:Y:S01]  /*16800*/  IMAD.MOV.U32 R4, RZ, RZ, R16 ;  /* 0x000000ffff047224 */ /* 0x000fe200078e0010 */
[----:B------:R-:W-:-:S11]  /*16810*/  PRMT R18, R7, 0x7610, R18 ;  /* 0x0000761007127816 */ /* 0x000fd60000000012 */
[----:B------:R-:W-:-:S13]  /*16820*/  HSETP2.NEU.OR P0, PT, R7.H1_H1, R7.H0_H0, P0 ;  /* 0x2000000707007234 */ /* 0x000fda000070dc20 */
[----:B------:R-:W-:Y:S05]  /*16830*/  @P0 BRA `(.L_x_18403) ;  /* 0x0000000000100947 */ /* 0x000fea0003800000 */
.L_x_18402:
[----:B------:R-:W-:Y:S01]  /*16840*/  IMAD.MOV.U32 R4, RZ, RZ, R3 ;  /* 0x000000ffff047224 */ /* 0x000fe200078e0003 */
[C---:B------:R-:W-:Y:S01]  /*16850*/  PRMT R18, R7.reuse, 0x7632, R18 ;  /* 0x0000763207127816 */ /* 0x040fe20000000012 */
[----:B------:R-:W-:Y:S01]  /*16860*/  IMAD.MOV.U32 R3, RZ, RZ, R16 ;  /* 0x000000ffff037224 */ /* 0x000fe200078e0010 */
[----:B------:R-:W-:-:S07]  /*16870*/  PRMT R7, R7, 0x5410, R7 ;  /* 0x0000541007077816 */ /* 0x000fce0000000007 */
.L_x_18403:
[----:B------:R-:W-:Y:S05]  /*16880*/  BSYNC B1 ;  /* 0x0000000000017941 */ /* 0x000fea0003800000 */
.L_x_18401:
        /* <DEDUP_REMOVED lines=9> */
.L_x_18405:
[----:B------:R-:W-:Y:S01]  /*16920*/  IMAD.MOV.U32 R19, RZ, RZ, R4 ;  /* 0x000000ffff137224 */ /* 0x000fe200078e0004 */
[--C-:B------:R-:W-:Y:S01]  /*16930*/  PRMT R16, R16, 0x5410, R18.reuse ;  /* 0x0000541010107816 */ /* 0x100fe20000000012 */
[----:B------:R-:W-:Y:S01]  /*16940*/  IMAD.MOV.U32 R4, RZ, RZ, R17 ;  /* 0x000000ffff047224 */ /* 0x000fe200078e0011 */
[----:B------:R-:W-:-:S07]  /*16950*/  PRMT R18, R26, 0x7610, R18 ;  /* 0x000076101a127816 */ /* 0x000fce0000000012 */
.L_x_18406:
[----:B------:R-:W-:Y:S05]  /*16960*/  BSYNC B1 ;  /* 0x0000000000017941 */ /* 0x000fea0003800000 */
.L_x_18404:
        /* <DEDUP_REMOVED lines=9> */
.L_x_18408:
[----:B------:R-:W-:Y:S01]  /*16a00*/  IMAD.MOV.U32 R20, RZ, RZ, R19 ;  /* 0x000000ffff147224 */ /* 0x000fe200078e0013 */
[C---:B------:R-:W-:Y:S01]  /*16a10*/  PRMT R7, R16.reuse, 0x7632, R7 ;  /* 0x0000763210077816 */ /* 0x040fe20000000007 */
[----:B------:R-:W-:Y:S01]  /*16a20*/  IMAD.MOV.U32 R19, RZ, RZ, R28 ;  /* 0x000000ffff137224 */ /* 0x000fe200078e001c */
[----:B------:R-:W-:-:S07]  /*16a30*/  PRMT R16, R16, 0x7610, R26 ;  /* 0x0000761010107816 */ /* 0x000fce000000001a */
.L_x_18409:
[----:B------:R-:W-:Y:S05]  /*16a40*/  BSYNC B1 ;  /* 0x0000000000017941 */ /* 0x000fea0003800000 */
.L_x_18407:
        /* <DEDUP_REMOVED lines=9> */
.L_x_18411:
[----:B------:R-:W-:Y:S01]  /*16ae0*/  IMAD.MOV.U32 R17, RZ, RZ, R20 ;  /* 0x000000ffff117224 */ /* 0x000fe200078e0014 */
[----:B------:R-:W-:Y:S01]  /*16af0*/  PRMT R16, R7, 0x7610, R16 ;  /* 0x0000761007107816 */ /* 0x000fe20000000010 */
[----:B------:R-:W-:Y:S01]  /*16b00*/  IMAD.MOV.U32 R20, RZ, RZ, R29 ;  /* 0x000000ffff147224 */ /* 0x000fe200078e001d */
[----:B------:R-:W-:-:S07]  /*16b10*/  PRMT R7, R33, 0x7610, R7 ;  /* 0x0000761021077816 */ /* 0x000fce0000000007 */
.L_x_18412:
[----:B------:R-:W-:Y:S05]  /*16b20*/  BSYNC B1 ;  /* 0x0000000000017941 */ /* 0x000fea0003800000 */
.L_x_18410:
        /* <DEDUP_REMOVED lines=9> */
.L_x_18414:
[----:B------:R-:W-:Y:S01]  /*16bc0*/  IMAD.MOV.U32 R26, RZ, RZ, R17 ;  /* 0x000000ffff1a7224 */ /* 0x000fe200078e0011 */
[----:B------:R-:W-:Y:S01]  /*16bd0*/  PRMT R18, R18, 0x5410, R16 ;  /* 0x0000541012127816 */ /* 0x000fe20000000010 */
[----:B------:R-:W-:Y:S01]  /*16be0*/  IMAD.MOV.U32 R17, RZ, RZ, R30 ;  /* 0x000000ffff117224 */ /* 0x000fe200078e001e */
[----:B------:R-:W-:-:S07]  /*16bf0*/  PRMT R16, R33, 0x7632, R16 ;  /* 0x0000763221107816 */ /* 0x000fce0000000010 */
.L_x_18415:
[----:B------:R-:W-:Y:S05]  /*16c00*/  BSYNC B1 ;  /* 0x0000000000017941 */ /* 0x000fea0003800000 */
.L_x_18413:
        /* <DEDUP_REMOVED lines=9> */
.L_x_18417:
[----:B------:R-:W-:Y:S01]  /*16ca0*/  IMAD.MOV.U32 R25, RZ, RZ, R26 ;  /* 0x000000ffff197224 */ /* 0x000fe200078e001a */
[----:B------:R-:W-:Y:S01]  /*16cb0*/  PRMT R28, R28, 0x7610, R18 ;  /* 0x000076101c1c7816 */ /* 0x000fe20000000012 */
[----:B------:R-:W-:Y:S01]  /*16cc0*/  IMAD.MOV.U32 R26, RZ, RZ, R31 ;  /* 0x000000ffff1a7224 */ /* 0x000fe200078e001f */
[----:B------:R-:W-:-:S07]  /*16cd0*/  PRMT R18, R18, 0x5410, R34 ;  /* 0x0000541012127816 */ /* 0x000fce0000000022 */
.L_x_18418:
[----:B------:R-:W-:Y:S05]  /*16ce0*/  BSYNC B1 ;  /* 0x0000000000017941 */ /* 0x000fea0003800000 */
.L_x_18416:
        /* <DEDUP_REMOVED lines=9> */
.L_x_18420:
[----:B------:R-:W-:Y:S01]  /*16d80*/  IMAD.MOV.U32 R29, RZ, RZ, R25 ;  /* 0x000000ffff1d7224 */ /* 0x000fe200078e0019 */
[----:B------:R-:W-:Y:S01]  /*16d90*/  PRMT R28, R28, 0x7632, R34 ;  /* 0x000076321c1c7816 */ /* 0x000fe20000000022 */
[----:B------:R-:W-:-:S07]  /*16da0*/  IMAD.MOV.U32 R25, RZ, RZ, R32 ;  /* 0x000000ffff197224 */ /* 0x000fce00078e0020 */
.L_x_18421:
[----:B------:R-:W-:Y:S05]  /*16db0*/  BSYNC B1 ;  /* 0x0000000000017941 */ /* 0x000fea0003800000 */
.L_x_18419:
        /* <DEDUP_REMOVED lines=16> */
.L_x_18423:
[----:B------:R-:W-:Y:S01]  /*16ec0*/  IMAD.MOV.U32 R8, RZ, RZ, R3 ;  /* 0x000000ffff087224 */ /* 0x000fe200078e0003 */
[C---:B------:R-:W-:Y:S01]  /*16ed0*/  PRMT R21, R7.reuse, 0x7632, R21 ;  /* 0x0000763207157816 */ /* 0x040fe20000000015 */
[----:B------:R-:W-:Y:S01]  /*16ee0*/  IMAD.MOV.U32 R3, RZ, RZ, R4 ;  /* 0x000000ffff037224 */ /* 0x000fe200078e0004 */
[----:B------:R-:W-:-:S07]  /*16ef0*/  PRMT R7, R7, 0x5410, R18 ;  /* 0x0000541007077816 */ /* 0x000fce0000000012 */
.L_x_18424:
[----:B------:R-:W-:Y:S05]  /*16f00*/  BSYNC B1 ;  /* 0x0000000000017941 */ /* 0x000fea0003800000 */
.L_x_18422:
        /* <DEDUP_REMOVED lines=9> */
.L_x_18426:
[----:B------:R-:W-:Y:S01]  /*16fa0*/  IMAD.MOV.U32 R31, RZ, RZ, R8 ;  /* 0x000000ffff1f7224 */ /* 0x000fe200078e0008 */
[----:B------:R-:W-:Y:S01]  /*16fb0*/  PRMT R4, R21, 0x7610, R4 ;  /* 0x0000761015047816 */ /* 0x000fe20000000004 */
[----:B------:R-:W-:Y:S01]  /*16fc0*/  IMAD.MOV.U32 R8, RZ, RZ, R19 ;  /* 0x000000ffff087224 */ /* 0x000fe200078e0013 */
[----:B------:R-:W-:-:S07]  /*16fd0*/  PRMT R21, R16, 0x7632, R21 ;  /* 0x0000763210157816 */ /* 0x000fce0000000015 */
.L_x_18427:
[----:B------:R-:W-:Y:S05]  /*16fe0*/  BSYNC B1 ;  /* 0x0000000000017941 */ /* 0x000fea0003800000 */
.L_x_18425:
        /* <DEDUP_REMOVED lines=9> */
.L_x_18429:
[----:B------:R-:W-:Y:S01]  /*17080*/  IMAD.MOV.U32 R30, RZ, RZ, R31 ;  /* 0x000000ffff1e7224 */ /* 0x000fe200078e001f */
[----:B------:R-:W-:Y:S01]  /*17090*/  PRMT R4, R7, 0x5410, R4 ;  /* 0x0000541007047816 */ /* 0x000fe20000000004 */
[----:B------:R-:W-:-:S07]  /*170a0*/  IMAD.MOV.U32 R31, RZ, RZ, R20 ;  /* 0x000000ffff1f7224 */ /* 0x000fce00078e0014 */
.L_x_18430:
[----:B------:R-:W-:Y:S05]  /*170b0*/  BSYNC B1 ;  /* 0x0000000000017941 */ /* 0x000fea0003800000 */
.L_x_18428:
        /* <DEDUP_REMOVED lines=9> */
.L_x_18432:
[----:B------:R-:W-:Y:S01]  /*17150*/  PRMT R16, R16, 0x7610, R4 ;  /* 0x0000761010107816 */ /* 0x000fe20000000004 */
[----:B------:R-:W-:Y:S02]  /*17160*/  IMAD.MOV.U32 R19, RZ, RZ, R30 ;  /* 0x000000ffff137224 */ /* 0x000fe400078e001e */
[----:B------:R-:W-:Y:S01]  /*17170*/  IMAD.MOV.U32 R30, RZ, RZ, R17 ;  /* 0x000000ffff1e7224 */ /* 0x000fe200078e0011 */
[----:B------:R-:W-:-:S07]  /*17180*/  PRMT R4, R4, 0x5410, R16 ;  /* 0x0000541004047816 */ /* 0x000fce0000000010 */
.L_x_18433:
[----:B------:R-:W-:Y:S05]  /*17190*/  BSYNC B1 ;  /* 0x0000000000017941 */ /* 0x000fea0003800000 */
.L_x_18431:
        /* <DEDUP_REMOVED lines=9> */
.L_x_18435:
[----:B------:R-:W-:Y:S01]  /*17230*/  IMAD.MOV.U32 R20, RZ, RZ, R19 ;  /* 0x000000ffff147224 */ /* 0x000fe200078e0013 */
[----:B------:R-:W-:Y:S01]  /*17240*/  PRMT R17, R17, 0x7610, R16 ;  /* 0x0000761011117816 */ /* 0x000fe20000000010 */
[----:B------:R-:W-:Y:S01]  /*17250*/  IMAD.MOV.U32 R19, RZ, RZ, R26 ;  /* 0x000000ffff137224 */ /* 0x000fe200078e001a */
[----:B------:R-:W-:-:S07]  /*17260*/  PRMT R16, R16, 0x7610, R18 ;  /* 0x0000761010107816 */ /* 0x000fce0000000012 */
.L_x_18436:
[----:B------:R-:W-:Y:S05]  /*17270*/  BSYNC B1 ;  /* 0x0000000000017941 */ /* 0x000fea0003800000 */
.L_x_18434:
        /* <DEDUP_REMOVED lines=9> */
.L_x_18438:
[----:B------:R-:W-:Y:S01]  /*17310*/  IMAD.MOV.U32 R18, RZ, RZ, R20 ;  /* 0x000000ffff127224 */ /* 0x000fe200078e0014 */
[----:B------:R-:W-:Y:S01]  /*17320*/  PRMT R21, R21, 0x7610, R17 ;  /* 0x0000761015157816 */ /* 0x000fe20000000011 */
[----:B------:R-:W-:Y:S01]  /*17330*/  IMAD.MOV.U32 R20, RZ, RZ, R25 ;  /* 0x000000ffff147224 */ /* 0x000fe200078e0019 */
[----:B------:R-:W-:-:S07]  /*17340*/  PRMT R17, R17, 0x7610, R28 ;  /* 0x0000761011117816 */ /* 0x000fce000000001c */
.L_x_18439:
[----:B------:R-:W-:Y:S05]  /*17350*/  BSYNC B1 ;  /* 0x0000000000017941 */ /* 0x000fea0003800000 */
.L_x_18437:
        /* <DEDUP_REMOVED lines=9> */
.L_x_18441:
[----:B------:R-:W-:Y:S01]  /*173f0*/  IMAD.MOV.U32 R25, RZ, RZ, R18 ;  /* 0x000000ffff197224 */ /* 0x000fe200078e0012 */
[C---:B------:R-:W-:Y:S01]  /*17400*/  PRMT R7, R21.reuse, 0x7632, R7 ;  /* 0x0000763215077816 */ /* 0x040fe20000000007 */
[----:B------:R-:W-:Y:S01]  /*17410*/  IMAD.MOV.U32 R18, RZ, RZ, R29 ;  /* 0x000000ffff127224 */ /* 0x000fe200078e001d */
[----:B------:R-:W-:-:S07]  /*17420*/  PRMT R21, R21, 0x5410, R28 ;  /* 0x0000541015157816 */ /* 0x000fce000000001c */
.L_x_18442:
[----:B------:R-:W-:Y:S05]  /*17430*/  BSYNC B1 ;  /* 0x0000000000017941 */ /* 0x000fea0003800000 */
.L_x_18440:
        /* <DEDUP_REMOVED lines=16> */
.L_x_18444:
[----:B------:R-:W-:Y:S01]  /*17540*/  IMAD.MOV.U32 R22, RZ, RZ, R3 ;  /* 0x000000ffff167224 */ /* 0x000fe200078e0003 */
[C---:B------:R-:W-:Y:S01]  /*17550*/  PRMT R16, R7.reuse, 0x7632, R16 ;  /* 0x0000763207107816 */ /* 0x040fe20000000010 */
[----:B------:R-:W-:Y:S01]  /*17560*/  IMAD.MOV.U32 R3, RZ, RZ, R8 ;  /* 0x000000ffff037224 */ /* 0x000fe200078e0008 */
[----:B------:R-:W-:-:S07]  /*17570*/  PRMT R7, R7, 0x5410, R21 ;  /* 0x0000541007077816 */ /* 0x000fce0000000015 */
.L_x_18445:
[----:B------:R-:W-:Y:S05]  /*17580*/  BSYNC B1 ;  /* 0x0000000000017941 */ /* 0x000fea0003800000 */
.L_x_18443:
        /* <DEDUP_REMOVED lines=9> */
.L_x_18447:
[----:B------:R-:W-:Y:S01]  /*17620*/  IMAD.MOV.U32 R29, RZ, RZ, R22 ;  /* 0x000000ffff1d7224 */ /* 0x000fe200078e0016 */
[--C-:B------:R-:W-:Y:S01]  /*17630*/  PRMT R8, R8, 0x5410, R16.reuse ;  /* 0x0000541008087816 */ /* 0x100fe20000000010 */
[----:B------:R-:W-:Y:S01]  /*17640*/  IMAD.MOV.U32 R22, RZ, RZ, R31 ;  /* 0x000000ffff167224 */ /* 0x000fe200078e001f */
[----:B------:R-:W-:-:S07]  /*17650*/  PRMT R16, R4, 0x7610, R16 ;  /* 0x0000761004107816 */ /* 0x000fce0000000010 */
.L_x_18448:
[----:B------:R-:W-:Y:S05]  /*17660*/  BSYNC B1 ;  /* 0x0000000000017941 */ /* 0x000fea0003800000 */
.L_x_18446:
        /* <DEDUP_REMOVED lines=9> */
.L_x_18450:
[----:B------:R-:W-:Y:S01]  /*17700*/  IMAD.MOV.U32 R26, RZ, RZ, R29 ;  /* 0x000000ffff1a7224 */ /* 0x000fe200078e001d */
[----:B------:R-:W-:Y:S01]  /*17710*/  PRMT R8, R8, 0x7632, R4 ;  /* 0x0000763208087816 */ /* 0x000fe20000000004 */
[----:B------:R-:W-:-:S07]  /*17720*/  IMAD.MOV.U32 R29, RZ, RZ, R30 ;  /* 0x000000ffff1d7224 */ /* 0x000fce00078e001e */
.L_x_18451:
[----:B------:R-:W-:Y:S05]  /*17730*/  BSYNC B1 ;  /* 0x0000000000017941 */ /* 0x000fea0003800000 */
.L_x_18449:
        /* <DEDUP_REMOVED lines=9> */
.L_x_18453:
[----:B------:R-:W-:Y:S01]  /*177d0*/  IMAD.MOV.U32 R31, RZ, RZ, R26 ;  /* 0x000000ffff1f7224 */ /* 0x000fe200078e001a */
[----:B------:R-:W-:Y:S01]  /*177e0*/  PRMT R4, R8, 0x7610, R4 ;  /* 0x0000761008047816 */ /* 0x000fe20000000004 */
[----:B------:R-:W-:Y:S01]  /*177f0*/  IMAD.MOV.U32 R26, RZ, RZ, R19 ;  /* 0x000000ffff1a7224 */ /* 0x000fe200078e0013 */
[----:B------:R-:W-:-:S07]  /*17800*/  PRMT R8, R16, 0x7632, R8 ;  /* 0x0000763210087816 */ /* 0x000fce0000000008 */
.L_x_18454:
[----:B------:R-:W-:Y:S05]  /*17810*/  BSYNC B1 ;  /* 0x0000000000017941 */ /* 0x000fea0003800000 */
.L_x_18452:
        /* <DEDUP_REMOVED lines=9> */
.L_x_18456:
[----:B------:R-:W-:Y:S01]  /*178b0*/  PRMT R17, R4, 0x7610, R17 ;  /* 0x0000761004117816 */ /* 0x000fe20000000011 */
[----:B------:R-:W-:Y:S02]  /*178c0*/  IMAD.MOV.U32 R19, RZ, RZ, R31 ;  /* 0x000000ffff137224 */ /* 0x000fe400078e001f */
[----:B------:R-:W-:Y:S01]  /*178d0*/  IMAD.MOV.U32 R31, RZ, RZ, R20 ;  /* 0x000000ffff1f7224 */ /* 0x000fe200078e0014 */
[----:B------:R-:W-:-:S07]  /*178e0*/  PRMT R4, R17, 0x7632, R4 ;  /* 0x0000763211047816 */ /* 0x000fce0000000004 */
.L_x_18457:
[----:B------:R-:W-:Y:S05]  /*178f0*/  BSYNC B1 ;  /* 0x0000000000017941 */ /* 0x000fea0003800000 */
.L_x_18455:
        /* <DEDUP_REMOVED lines=9> */
.L_x_18459:
[----:B------:R-:W-:Y:S01]  /*17990*/  PRMT R21, R17, 0x7610, R21 ;  /* 0x0000761011157816 */ /* 0x000fe20000000015 */
[----:B------:R-:W-:Y:S02]  /*179a0*/  IMAD.MOV.U32 R20, RZ, RZ, R19 ;  /* 0x000000ffff147224 */ /* 0x000fe400078e0013 */
[----:B------:R-:W-:Y:S01]  /*179b0*/  IMAD.MOV.U32 R19, RZ, RZ, R18 ;  /* 0x000000ffff137224 */ /* 0x000fe200078e0012 */
[----:B------:R-:W-:-:S07]  /*179c0*/  PRMT R17, R21, 0x7632, R17 ;  /* 0x0000763215117816 */ /* 0x000fce0000000011 */
.L_x_18460:
[----:B------:R-:W-:Y:S05]  /*179d0*/  BSYNC B1 ;  /* 0x0000000000017941 */ /* 0x000fea0003800000 */
.L_x_18458:
        /* <DEDUP_REMOVED lines=9> */
.L_x_18462:
[----:B------:R-:W-:Y:S01]  /*17a70*/  IMAD.MOV.U32 R18, RZ, RZ, R20 ;  /* 0x000000ffff127224 */ /* 0x000fe200078e0014 */
[----:B------:R-:W-:Y:S01]  /*17a80*/  PRMT R4, R4, 0x5410, R21 ;  /* 0x0000541004047816 */ /* 0x000fe20000000015 */
[----:B------:R-:W-:Y:S01]  /*17a90*/  IMAD.MOV.U32 R20, RZ, RZ, R25 ;  /* 0x000000ffff147224 */ /* 0x000fe200078e0019 */
[----:B------:R-:W-:-:S07]  /*17aa0*/  PRMT R21, R7, 0x7610, R21 ;  /* 0x0000761007157816 */ /* 0x000fce0000000015 */
.L_x_18463:
[----:B------:R-:W-:Y:S05]  /*17ab0*/  BSYNC B1 ;  /* 0x0000000000017941 */ /* 0x000fea0003800000 */
.L_x_18461:
        /* <DEDUP_REMOVED lines=16> */
.L_x_18465:
[----:B------:R-:W-:Y:S01]  /*17bc0*/  IMAD.MOV.U32 R28, RZ, RZ, R3 ;  /* 0x000000ffff1c7224 */ /* 0x000fe200078e0003 */
[----:B------:R-:W-:Y:S01]  /*17bd0*/  PRMT R7, R7, 0x5432, R16 ;  /* 0x0000543207077816 */ /* 0x000fe20000000010 */
[----:B------:R-:W-:-:S07]  /*17be0*/  IMAD.MOV.U32 R3, RZ, RZ, R22 ;  /* 0x000000ffff037224 */ /* 0x000fce00078e0016 */
.L_x_18466:
[----:B------:R-:W-:Y:S05]  /*17bf0*/  BSYNC B1 ;  /* 0x0000000000017941 */ /* 0x000fea0003800000 */
.L_x_18464:
        /* <DEDUP_REMOVED lines=9> */
.L_x_18468:
[----:B------:R-:W-:Y:S01]  /*17c90*/  IMAD.MOV.U32 R9, RZ, RZ, R28 ;  /* 0x000000ffff097224 */ /* 0x000fe200078e001c */
[----:B------:R-:W-:Y:S01]  /*17ca0*/  PRMT R16, R16, 0x5410, R7 ;  /* 0x0000541010107816 */ /* 0x000fe20000000007 */
[----:B------:R-:W-:Y:S01]  /*17cb0*/  IMAD.MOV.U32 R28, RZ, RZ, R29 ;  /* 0x000000ffff1c7224 */ /* 0x000fe200078e001d */
[----:B------:R-:W-:-:S07]  /*17cc0*/  PRMT R7, R8, 0x7632, R7 ;  /* 0x0000763208077816 */ /* 0x000fce0000000007 */
.L_x_18469:
[----:B------:R-:W-:Y:S05]  /*17cd0*/  BSYNC B1 ;  /* 0x0000000000017941 */ /* 0x000fea0003800000 */
.L_x_18467:
        /* <DEDUP_REMOVED lines=9> */
.L_x_18471:
[----:B------:R-:W-:Y:S01]  /*17d70*/  PRMT R8, R8, 0x7610, R16 ;  /* 0x0000761008087816 */ /* 0x000fe20000000010 */
[----:B------:R-:W-:Y:S02]  /*17d80*/  IMAD.MOV.U32 R22, RZ, RZ, R9 ;  /* 0x000000ffff167224 */ /* 0x000fe400078e0009 */
[----:B------:R-:W-:Y:S01]  /*17d90*/  IMAD.MOV.U32 R9, RZ, RZ, R26 ;  /* 0x000000ffff097224 */ /* 0x000fe200078e001a */
[----:B------:R-:W-:-:S07]  /*17da0*/  PRMT R16, R16, 0x5410, R8 ;  /* 0x0000541010107816 */ /* 0x000fce0000000008 */
.L_x_18472:
[----:B------:R-:W-:Y:S05]  /*17db0*/  BSYNC B1 ;  /* 0x0000000000017941 */ /* 0x000fea0003800000 */
.L_x_18470:
        /* <DEDUP_REMOVED lines=9> */
.L_x_18474:
[----:B------:R-:W-:Y:S01]  /*17e50*/  IMAD.MOV.U32 R26, RZ, RZ, R22 ;  /* 0x000000ffff1a7224 */ /* 0x000fe200078e0016 */
[----:B------:R-:W-:Y:S01]  /*17e60*/  PRMT R8, R8, 0x5432, R4 ;  /* 0x0000543208087816 */ /* 0x000fe20000000004 */
[----:B------:R-:W-:-:S07]  /*17e70*/  IMAD.MOV.U32 R22, RZ, RZ, R31 ;  /* 0x000000ffff167224 */ /* 0x000fce00078e001f */
.L_x_18475:
[----:B------:R-:W-:Y:S05]  /*17e80*/  BSYNC B1 ;  /* 0x0000000000017941 */ /* 0x000fea0003800000 */
.L_x_18473:
        /* <DEDUP_REMOVED lines=9> */
.L_x_18477:
[----:B------:R-:W-:Y:S01]  /*17f20*/  IMAD.MOV.U32 R23, RZ, RZ, R26 ;  /* 0x000000ffff177224 */ /* 0x000fe200078e001a */
[----:B------:R-:W-:Y:S01]  /*17f30*/  PRMT R4, R8, 0x7610, R4 ;  /* 0x0000761008047816 */ /* 0x000fe20000000004 */
[----:B------:R-:W-:Y:S01]  /*17f40*/  IMAD.MOV.U32 R26, RZ, RZ, R19 ;  /* 0x000000ffff1a7224 */ /* 0x000fe200078e0013 */
[----:B------:R-:W-:-:S07]  /*17f50*/  PRMT R8, R17, 0x7610, R8 ;  /* 0x0000761011087816 */ /* 0x000fce0000000008 */
.L_x_18478:
[----:B------:R-:W-:Y:S05]  /*17f60*/  BSYNC B1 ;  /* 0x0000000000017941 */ /* 0x000fea0003800000 */
.L_x_18476:
        /* <DEDUP_REMOVED lines=9> */
.L_x_18480:
[----:B------:R-:W-:Y:S01]  /*18000*/  IMAD.MOV.U32 R17, RZ, RZ, R23 ;  /* 0x000000ffff117224 */ /* 0x000fe200078e0017 */
[----:B------:R-:W-:Y:S01]  /*18010*/  PRMT R19, R19, 0x5410, R4 ;  /* 0x0000541013137816 */ /* 0x000fe20000000004 */
[----:B------:R-:W-:Y:S01]  /*18020*/  IMAD.MOV.U32 R23, RZ, RZ, R20 ;  /* 0x000000ffff177224 */ /* 0x000fe200078e0014 */
[----:B------:R-:W-:-:S07]  /*18030*/  PRMT R4, R21, 0x7610, R4 ;  /* 0x0000761015047816 */ /* 0x000fce0000000004 */
.L_x_18481:
[----:B------:R-:W-:Y:S05]  /*18040*/  BSYNC B1 ;  /* 0x0000000000017941 */ /* 0x000fea0003800000 */
.L_x_18479:
        /* <DEDUP_REMOVED lines=9> */
.L_x_18483:
[----:B------:R-:W-:Y:S01]  /*180e0*/  IMAD.MOV.U32 R20, RZ, RZ, R17 ;  /* 0x000000ffff147224 */ /* 0x000fe200078e0011 */
[C---:B------:R-:W-:Y:S01]  /*180f0*/  PRMT R16, R19.reuse, 0x7632, R16 ;  /* 0x0000763213107816 */ /* 0x040fe20000000010 */
[----:B------:R-:W-:Y:S01]  /*18100*/  IMAD.MOV.U32 R17, RZ, RZ, R18 ;  /* 0x000000ffff117224 */ /* 0x000fe200078e0012 */
[----:B------:R-:W-:-:S07]  /*18110*/  PRMT R19, R19, 0x7610, R4 ;  /* 0x0000761013137816 */ /* 0x000fce0000000004 */
.L_x_18484:
[----:B------:R-:W-:Y:S05]  /*18120*/  BSYNC B1 ;  /* 0x0000000000017941 */ /* 0x000fea0003800000 */
.L_x_18482:
        /* <DEDUP_REMOVED lines=16> */
.L_x_18486:
[----:B------:R-:W-:Y:S01]  /*18230*/  IMAD.MOV.U32 R12, RZ, RZ, R3 ;  /* 0x000000ffff0c7224 */ /* 0x000fe200078e0003 */
[--C-:B------:R-:W-:Y:S01]  /*18240*/  PRMT R4, R4, 0x7610, R7.reuse ;  /* 0x0000761004047816 */ /* 0x100fe20000000007 */
[----:B------:R-:W-:Y:S01]  /*18250*/  IMAD.MOV.U32 R3, RZ, RZ, R28 ;  /* 0x000000ffff037224 */ /* 0x000fe200078e001c */
[----:B------:R-:W-:-:S07]  /*18260*/  PRMT R7, R7, 0x5410, R7 ;  /* 0x0000541007077816 */ /* 0x000fce0000000007 */
.L_x_18487:
[----:B------:R-:W-:Y:S05]  /*18270*/  BSYNC B1 ;  /* 0x0000000000017941 */ /* 0x000fea0003800000 */
.L_x_18485:
        /* <DEDUP_REMOVED lines=9> */
.L_x_18489:
[----:B------:R-:W-:Y:S01]  /*18310*/  IMAD.MOV.U32 R21, RZ, RZ, R12 ;  /* 0x000000ffff157224 */ /* 0x000fe200078e000c */
[----:B------:R-:W-:Y:S01]  /*18320*/  PRMT R18, R18, 0x7610, R4 ;  /* 0x0000761012127816 */ /* 0x000fe20000000004 */
[----:B------:R-:W-:Y:S01]  /*18330*/  IMAD.MOV.U32 R12, RZ, RZ, R9 ;  /* 0x000000ffff0c7224 */ /* 0x000fe200078e0009 */
[----:B------:R-:W-:-:S07]  /*18340*/  PRMT R4, R4, 0x7610, R16 ;  /* 0x0000761004047816 */ /* 0x000fce0000000010 */
.L_x_18490:
[----:B------:R-:W-:Y:S05]  /*18350*/  BSYNC B1 ;  /* 0x0000000000017941 */ /* 0x000fea0003800000 */
.L_x_18488:
        /* <DEDUP_REMOVED lines=9> */
.L_x_18492:
[----:B------:R-:W-:Y:S01]  /*183f0*/  IMAD.MOV.U32 R9, RZ, RZ, R21 ;  /* 0x000000ffff097224 */ /* 0x000fe200078e0015 */
[----:B------:R-:W-:Y:S01]  /*18400*/  PRMT R16, R16, 0x7610, R18 ;  /* 0x0000761010107816 */ /* 0x000fe20000000012 */
[----:B------:R-:W-:Y:S01]  /*18410*/  IMAD.MOV.U32 R21, RZ, RZ, R22 ;  /* 0x000000ffff157224 */ /* 0x000fe200078e0016 */
[----:B------:R-:W-:-:S07]  /*18420*/  PRMT R18, R18, 0x7610, R8 ;  /* 0x0000761012127816 */ /* 0x000fce0000000008 */
.L_x_18493:
[----:B------:R-:W-:Y:S05]  /*18430*/  BSYNC B1 ;  /* 0x0000000000017941 */ /* 0x000fea0003800000 */
.L_x_18491:
        /* <DEDUP_REMOVED lines=9> */
.L_x_18495:
[----:B------:R-:W-:Y:S01]  /*184d0*/  PRMT R8, R8, 0x7610, R16 ;  /* 0x0000761008087816 */ /* 0x000fe20000000010 */
[----:B------:R-:W-:Y:S02]  /*184e0*/  IMAD.MOV.U32 R22, RZ, RZ, R9 ;  /* 0x000000ffff167224 */ /* 0x000fe400078e0009 */
[----:B------:R-:W-:Y:S01]  /*184f0*/  IMAD.MOV.U32 R9, RZ, RZ, R26 ;  /* 0x000000ffff097224 */ /* 0x000fe200078e001a */
[----:B------:R-:W-:-:S07]  /*18500*/  PRMT R16, R16, 0x5410, R8 ;  /* 0x0000541010107816 */ /* 0x000fce0000000008 */
.L_x_18496:
[----:B------:R-:W-:Y:S05]  /*18510*/  BSYNC B1 ;  /* 0x0000000000017941 */ /* 0x000fea0003800000 */
.L_x_18494:
        /* <DEDUP_REMOVED lines=9> */
.L_x_18498:
[----:B------:R-:W-:Y:S01]  /*185b0*/  IMAD.MOV.U32 R26, RZ, RZ, R22 ;  /* 0x000000ffff1a7224 */ /* 0x000fe200078e0016 */
[C---:B------:R-:W-:Y:S01]  /*185c0*/  PRMT R7, R8.reuse, 0x7632, R7 ;  /* 0x0000763208077816 */ /* 0x040fe20000000007 */
[----:B------:R-:W-:Y:S01]  /*185d0*/  IMAD.MOV.U32 R22, RZ, RZ, R23 ;  /* 0x000000ffff167224 */ /* 0x000fe200078e0017 */
[----:B------:R-:W-:-:S07]  /*185e0*/  PRMT R8, R8, 0x5410, R4 ;  /* 0x0000541008087816 */ /* 0x000fce0000000004 */
.L_x_18499:
[----:B------:R-:W-:Y:S05]  /*185f0*/  BSYNC B1 ;  /* 0x0000000000017941 */ /* 0x000fea0003800000 */
.L_x_18497:
        /* <DEDUP_REMOVED lines=9> */
.L_x_18501:
[----:B------:R-:W-:Y:S01]  /*18690*/  IMAD.MOV.U32 R23, RZ, RZ, R26 ;  /* 0x000000ffff177224 */ /* 0x000fe200078e001a */
[----:B------:R-:W-:Y:S01]  /*186a0*/  PRMT R8, R7, 0x7610, R8 ;  /* 0x0000761007087816 */ /* 0x000fe20000000008 */
[----:B------:R-:W-:Y:S01]  /*186b0*/  IMAD.MOV.U32 R26, RZ, RZ, R17 ;  /* 0x000000ffff1a7224 */ /* 0x000fe200078e0011 */
[----:B------:R-:W-:-:S07]  /*186c0*/  PRMT R7, R19, 0x7632, R7 ;  /* 0x0000763213077816 */ /* 0x000fce0000000007 */
.L_x_18502:
[----:B------:R-:W-:Y:S05]  /*186d0*/  BSYNC B1 ;  /* 0x0000000000017941 */ /* 0x000fea0003800000 */
.L_x_18500:
        /* <DEDUP_REMOVED lines=9> */
.L_x_18504:
[----:B------:R-:W-:Y:S01]  /*18770*/  IMAD.MOV.U32 R17, RZ, RZ, R23 ;  /* 0x000000ffff117224 */ /* 0x000fe200078e0017 */
[----:B------:R-:W-:Y:S01]  /*18780*/  PRMT R4, R8, 0x7610, R4 ;  /* 0x0000761008047816 */ /* 0x000fe20000000004 */
[----:B------:R-:W-:Y:S01]  /*18790*/  IMAD.MOV.U32 R23, RZ, RZ, R20 ;  /* 0x000000ffff177224 */ /* 0x000fe200078e0014 */
[----:B------:R-:W-:-:S07]  /*187a0*/  PRMT R8, R16, 0x7610, R8 ;  /* 0x0000761010087816 */ /* 0x000fce0000000008 */
.L_x_18505:
[----:B------:R-:W-:Y:S05]  /*187b0*/  BSYNC B1 ;  /* 0x0000000000017941 */ /* 0x000fea0003800000 */
.L_x_18503:
        /* <DEDUP_REMOVED lines=16> */
.L_x_18507:
[----:B------:R-:W-:Y:S01]  /*188c0*/  IMAD.MOV.U32 R10, RZ, RZ, R3 ;  /* 0x000000ffff0a7224 */ /* 0x000fe200078e0003 */
[C---:B------:R-:W-:Y:S01]  /*188d0*/  PRMT R13, R7.reuse, 0x7632, R13 ;  /* 0x00007632070d7816 */ /* 0x040fe2000000000d */
[----:B------:R-:W-:Y:S01]  /*188e0*/  IMAD.MOV.U32 R3, RZ, RZ, R12 ;  /* 0x000000ffff037224 */ /* 0x000fe200078e000c */
[----:B------:R-:W-:-:S07]  /*188f0*/  PRMT R7, R7, 0x7610, R4 ;  /* 0x0000761007077816 */ /* 0x000fce0000000004 */
.L_x_18508:
[----:B------:R-:W-:Y:S05]  /*18900*/  BSYNC B1 ;  /* 0x0000000000017941 */ /* 0x000fea0003800000 */
.L_x_18506:
        /* <DEDUP_REMOVED lines=9> */
.L_x_18510:
[----:B------:R-:W-:Y:S01]  /*189a0*/  IMAD.MOV.U32 R12, RZ, RZ, R10 ;  /* 0x000000ffff0c7224 */ /* 0x000fe200078e000a */
[----:B------:R-:W-:Y:S01]  /*189b0*/  PRMT R4, R4, 0x5410, R13 ;  /* 0x0000541004047816 */ /* 0x000fe2000000000d */
[----:B------:R-:W-:Y:S01]  /*189c0*/  IMAD.MOV.U32 R10, RZ, RZ, R21 ;  /* 0x000000ffff0a7224 */ /* 0x000fe200078e0015 */
[----:B------:R-:W-:-:S07]  /*189d0*/  PRMT R13, R18, 0x7632, R13 ;  /* 0x00007632120d7816 */ /* 0x000fce000000000d */
.L_x_18511:
[----:B------:R-:W-:Y:S05]  /*189e0*/  BSYNC B1 ;  /* 0x0000000000017941 */ /* 0x000fea0003800000 */
.L_x_18509:
        /* <DEDUP_REMOVED lines=9> */
.L_x_18513:
[----:B------:R-:W-:Y:S01]  /*18a80*/  IMAD.MOV.U32 R19, RZ, RZ, R12 ;  /* 0x000000ffff137224 */ /* 0x000fe200078e000c */
[----:B------:R-:W-:Y:S01]  /*18a90*/  PRMT R13, R13, 0x7610, R4 ;  /* 0x000076100d0d7816 */ /* 0x000fe20000000004 */
[----:B------:R-:W-:Y:S01]  /*18aa0*/  IMAD.MOV.U32 R12, RZ, RZ, R9 ;  /* 0x000000ffff0c7224 */ /* 0x000fe200078e0009 */
[----:B------:R-:W-:-:S07]  /*18ab0*/  PRMT R4, R4, 0x7610, R16 ;  /* 0x0000761004047816 */ /* 0x000fce0000000010 */
.L_x_18514:
[----:B------:R-:W-:Y:S05]  /*18ac0*/  BSYNC B1 ;  /* 0x0000000000017941 */ /* 0x000fea0003800000 */
.L_x_18512:
        /* <DEDUP_REMOVED lines=9> */
.L_x_18516:
[----:B------:R-:W-:Y:S01]  /*18b60*/  IMAD.MOV.U32 R9, RZ, RZ, R19 ;  /* 0x000000ffff097224 */ /* 0x000fe200078e0013 */
[C---:B------:R-:W-:Y:S01]  /*18b70*/  PRMT R18, R13.reuse, 0x7632, R18 ;  /* 0x000076320d127816 */ /* 0x040fe20000000012 */
[----:B------:R-:W-:Y:S01]  /*18b80*/  IMAD.MOV.U32 R19, RZ, RZ, R22 ;  /* 0x000000ffff137224 */ /* 0x000fe200078e0016 */
[----:B------:R-:W-:-:S07]  /*18b90*/  PRMT R13, R13, 0x7610, R8 ;  /* 0x000076100d0d7816 */ /* 0x000fce0000000008 */
.L_x_18517:
[----:B------:R-:W-:Y:S05]  /*18ba0*/  BSYNC B1 ;  /* 0x0000000000017941 */ /* 0x000fea0003800000 */
.L_x_18515:
        /* <DEDUP_REMOVED lines=9> */
.L_x_18519:
[----:B------:R-:W-:Y:S01]  /*18c40*/  IMAD.MOV.U32 R16, RZ, RZ, R9 ;  /* 0x000000ffff107224 */ /* 0x000fe200078e0009 */
[----:B------:R-:W-:Y:S01]  /*18c50*/  PRMT R8, R8, 0x5410, R18 ;  /* 0x0000541008087816 */ /* 0x000fe20000000012 */
[----:B------:R-:W-:Y:S01]  /*18c60*/  IMAD.MOV.U32 R9, RZ, RZ, R26 ;  /* 0x000000ffff097224 */ /* 0x000fe200078e001a */
[----:B------:R-:W-:-:S07]  /*18c70*/  PRMT R18, R7, 0x7610, R18 ;  /* 0x0000761007127816 */ /* 0x000fce0000000012 */
.L_x_18520:
[----:B------:R-:W-:Y:S05]  /*18c80*/  BSYNC B1 ;  /* 0x0000000000017941 */ /* 0x000fea0003800000 */
.L_x_18518:
        /* <DEDUP_REMOVED lines=9> */
.L_x_18522:
[----:B------:R-:W-:Y:S01]  /*18d20*/  IMAD.MOV.U32 R20, RZ, RZ, R16 ;  /* 0x000000ffff147224 */ /* 0x000fe200078e0010 */
[--C-:B------:R-:W-:Y:S01]  /*18d30*/  PRMT R18, R18, 0x7610, R8.reuse ;  /* 0x0000761012127816 */ /* 0x100fe20000000008 */
[----:B------:R-:W-:Y:S01]  /*18d40*/  IMAD.MOV.U32 R16, RZ, RZ, R23 ;  /* 0x000000ffff107224 */ /* 0x000fe200078e0017 */
[----:B------:R-:W-:-:S07]  /*18d50*/  PRMT R8, R8, 0x5410, R8 ;  /* 0x0000541008087816 */ /* 0x000fce0000000008 */
.L_x_18523:
[----:B------:R-:W-:Y:S05]  /*18d60*/  BSYNC B1 ;  /* 0x0000000000017941 */ /* 0x000fea0003800000 */
.L_x_18521:
        /* <DEDUP_REMOVED lines=9> */
.L_x_18525:
[----:B------:R-:W-:Y:S01]  /*18e00*/  IMAD.MOV.U32 R21, RZ, RZ, R20 ;  /* 0x000000ffff157224 */ /* 0x000fe200078e0014 */
[C---:B------:R-:W-:Y:S01]  /*18e10*/  PRMT R7, R18.reuse, 0x7632, R7 ;  /* 0x0000763212077816 */ /* 0x040fe20000000007 */
[----:B------:R-:W-:Y:S01]  /*18e20*/  IMAD.MOV.U32 R20, RZ, RZ, R17 ;  /* 0x000000ffff147224 */ /* 0x000fe200078e0011 */
[----:B------:R-:W-:-:S07]  /*18e30*/  PRMT R18, R18, 0x5410, R4 ;  /* 0x0000541012127816 */ /* 0x000fce0000000004 */
.L_x_18526:
[----:B------:R-:W-:Y:S05]  /*18e40*/  BSYNC B1 ;  /* 0x0000000000017941 */ /* 0x000fea0003800000 */
.L_x_18524:
        /* <DEDUP_REMOVED lines=16> */
.L_x_18528:
[----:B------:R-:W-:Y:S01]  /*18f50*/  IMAD.MOV.U32 R17, RZ, RZ, R3 ;  /* 0x000000ffff117224 */ /* 0x000fe200078e0003 */
[----:B------:R-:W-:Y:S01]  /*18f60*/  PRMT R22, R22, 0x7610, R7 ;  /* 0x0000761016167816 */ /* 0x000fe20000000007 */
[----:B------:R-:W-:Y:S01]  /*18f70*/  IMAD.MOV.U32 R3, RZ, RZ, R10 ;  /* 0x000000ffff037224 */ /* 0x000fe200078e000a */
[----:B------:R-:W-:-:S07]  /*18f80*/  PRMT R7, R7, 0x5410, R13 ;  /* 0x0000541007077816 */ /* 0x000fce000000000d */
.L_x_18529:
[----:B------:R-:W-:Y:S05]  /*18f90*/  BSYNC B1 ;  /* 0x0000000000017941 */ /* 0x000fea0003800000 */
.L_x_18527:
        /* <DEDUP_REMOVED lines=9> */
.L_x_18531:
[----:B------:R-:W-:Y:S01]  /*19030*/  IMAD.MOV.U32 R14, RZ, RZ, R17 ;  /* 0x000000ffff0e7224 */ /* 0x000fe200078e0011 */
[----:B------:R-:W-:Y:S01]  /*19040*/  PRMT R22, R22, 0x7632, R4 ;  /* 0x0000763216167816 */ /* 0x000fe20000000004 */
[----:B------:R-:W-:-:S07]  /*19050*/  IMAD.MOV.U32 R17, RZ, RZ, R12 ;  /* 0x000000ffff117224 */ /* 0x000fce00078e000c */
.L_x_18532:
[----:B------:R-:W-:Y:S05]  /*19060*/  BSYNC B1 ;  /* 0x0000000000017941 */ /* 0x000fea0003800000 */
.L_x_18530:
        /* <DEDUP_REMOVED lines=9> */
.L_x_18534:
[----:B------:R-:W-:Y:S01]  /*19100*/  IMAD.MOV.U32 R10, RZ, RZ, R14 ;  /* 0x000000ffff0a7224 */ /* 0x000fe200078e000e */
[----:B------:R-:W-:Y:S01]  /*19110*/  PRMT R12, R22, 0x7610, R12 ;  /* 0x00007610160c7816 */ /* 0x000fe2000000000c */
[----:B------:R-:W-:Y:S01]  /*19120*/  IMAD.MOV.U32 R14, RZ, RZ, R19 ;  /* 0x000000ffff0e7224 */ /* 0x000fe200078e0013 */
[----:B------:R-:W-:-:S07]  /*19130*/  PRMT R22, R13, 0x7632, R22 ;  /* 0x000076320d167816 */ /* 0x000fce0000000016 */
.L_x_18535:
[----:B------:R-:W-:Y:S05]  /*19140*/  BSYNC B1 ;  /* 0x0000000000017941 */ /* 0x000fea0003800000 */
.L_x_18533:
        /* <DEDUP_REMOVED lines=9> */
.L_x_18537:
[----:B------:R-:W-:Y:S01]  /*191e0*/  IMAD.MOV.U32 R13, RZ, RZ, R10 ;  /* 0x000000ffff0d7224 */ /* 0x000fe200078e000a */
[----:B------:R-:W-:Y:S01]  /*191f0*/  PRMT R8, R12, 0x7610, R8 ;  /* 0x000076100c087816 */ /* 0x000fe20000000008 */
[----:B------:R-:W-:Y:S01]  /*19200*/  IMAD.MOV.U32 R10, RZ, RZ, R9 ;  /* 0x000000ffff0a7224 */ /* 0x000fe200078e0009 */
[----:B------:R-:W-:-:S07]  /*19210*/  PRMT R12, R18, 0x7610, R12 ;  /* 0x00007610120c7816 */ /* 0x000fce000000000c */
.L_x_18538:
[----:B------:R-:W-:Y:S05]  /*19220*/  BSYNC B1 ;  /* 0x0000000000017941 */ /* 0x000fea0003800000 */
.L_x_18536:
        /* <DEDUP_REMOVED lines=9> */
.L_x_18540:
[----:B------:R-:W-:Y:S01]  /*192c0*/  IMAD.MOV.U32 R9, RZ, RZ, R13 ;  /* 0x000000ffff097224 */ /* 0x000fe200078e000d */
[----:B------:R-:W-:Y:S01]  /*192d0*/  PRMT R12, R12, 0x5410, R8 ;  /* 0x000054100c0c7816 */ /* 0x000fe20000000008 */
[----:B------:R-:W-:Y:S01]  /*192e0*/  IMAD.MOV.U32 R13, RZ, RZ, R16 ;  /* 0x000000ffff0d7224 */ /* 0x000fe200078e0010 */
[----:B------:R-:W-:-:S07]  /*192f0*/  PRMT R8, R8, 0x7632, R8 ;  /* 0x0000763208087816 */ /* 0x000fce0000000008 */
.L_x_18541:
[----:B------:R-:W-:Y:S05]  /*19300*/  BSYNC B1 ;  /* 0x0000000000017941 */ /* 0x000fea0003800000 */
.L_x_18539:
        /* <DEDUP_REMOVED lines=9> */
.L_x_18543:
[C---:B------:R-:W-:Y:S01]  /*193a0*/  PRMT R18, R12.reuse, 0x7632, R18 ;  /* 0x000076320c127816 */ /* 0x040fe20000000012 */
[----:B------:R-:W-:Y:S02]  /*193b0*/  IMAD.MOV.U32 R16, RZ, RZ, R9 ;  /* 0x000000ffff107224 */ /* 0x000fe400078e0009 */
[----:B------:R-:W-:Y:S01]  /*193c0*/  IMAD.MOV.U32 R9, RZ, RZ, R20 ;  /* 0x000000ffff097224 */ /* 0x000fe200078e0014 */
[----:B------:R-:W-:-:S07]  /*193d0*/  PRMT R12, R12, 0x7610, R18 ;  /* 0x000076100c0c7816 */ /* 0x000fce0000000012 */
.L_x_18544:
[----:B------:R-:W-:Y:S05]  /*193e0*/  BSYNC B1 ;  /* 0x0000000000017941 */ /* 0x000fea0003800000 */
.L_x_18542:
        /* <DEDUP_REMOVED lines=9> */
.L_x_18546:
[----:B------:R-:W-:Y:S01]  /*19480*/  IMAD.MOV.U32 R20, RZ, RZ, R16 ;  /* 0x000000ffff147224 */ /* 0x000fe200078e0010 */
[--C-:B------:R-:W-:Y:S01]  /*19490*/  PRMT R8, R8, 0x5410, R18.reuse ;  /* 0x0000541008087816 */ /* 0x100fe20000000012 */
[----:B------:R-:W-:Y:S01]  /*194a0*/  IMAD.MOV.U32 R16, RZ, RZ, R21 ;  /* 0x000000ffff107224 */ /* 0x000fe200078e0015 */
[----:B------:R-:W-:-:S07]  /*194b0*/  PRMT R18, R7, 0x7610, R18 ;  /* 0x0000761007127816 */ /* 0x000fce0000000012 */
.L_x_18547:
[----:B------:R-:W-:Y:S05]  /*194c0*/  BSYNC B1 ;  /* 0x0000000000017941 */ /* 0x000fea0003800000 */
.L_x_18545:
        /* <DEDUP_REMOVED lines=16> */
.L_x_18549:
[----:B------:R-:W-:Y:S01]  /*195d0*/  IMAD.MOV.U32 R4, RZ, RZ, R3 ;  /* 0x000000ffff047224 */ /* 0x000fe200078e0003 */
[C---:B------:R-:W-:Y:S01]  /*195e0*/  PRMT R34, R7.reuse, 0x7632, R34 ;  /* 0x0000763207227816 */ /* 0x040fe20000000022 */
[----:B------:R-:W-:Y:S01]  /*195f0*/  IMAD.MOV.U32 R3, RZ, RZ, R17 ;  /* 0x000000ffff037224 */ /* 0x000fe200078e0011 */
[----:B------:R-:W-:-:S07]  /*19600*/  PRMT R7, R7, 0x7610, R22 ;  /* 0x0000761007077816 */ /* 0x000fce0000000016 */
.L_x_18550:
[----:B------:R-:W-:Y:S05]  /*19610*/  BSYNC B1 ;  /* 0x0000000000017941 */ /* 0x000fea0003800000 */
.L_x_18548:
        /* <DEDUP_REMOVED lines=9> */
.L_x_18552:
[----:B------:R-:W-:Y:S01]  /*196b0*/  IMAD.MOV.U32 R26, RZ, RZ, R4 ;  /* 0x000000ffff1a7224 */ /* 0x000fe200078e0004 */
[----:B------:R-:W-:Y:S01]  /*196c0*/  PRMT R33, R34, 0x7610, R33 ;  /* 0x0000761022217816 */ /* 0x000fe20000000021 */
[----:B------:R-:W-:Y:S01]  /*196d0*/  IMAD.MOV.U32 R4, RZ, RZ, R14 ;  /* 0x000000ffff047224 */ /* 0x000fe200078e000e */
[----:B------:R-:W-:-:S07]  /*196e0*/  PRMT R34, R22, 0x7610, R34 ;  /* 0x0000761016227816 */ /* 0x000fce0000000022 */
.L_x_18553:
[----:B------:R-:W-:Y:S05]  /*196f0*/  BSYNC B1 ;  /* 0x0000000000017941 */ /* 0x000fea0003800000 */
.L_x_18551:
        /* <DEDUP_REMOVED lines=9> */
.L_x_18555:
[----:B------:R-:W-:Y:S01]  /*19790*/  IMAD.MOV.U32 R28, RZ, RZ, R26 ;  /* 0x000000ffff1c7224 */ /* 0x000fe200078e001a */
[----:B------:R-:W-:Y:S01]  /*197a0*/  PRMT R7, R33, 0x7610, R7 ;  /* 0x0000761021077816 */ /* 0x000fe20000000007 */
[----:B------:R-:W-:Y:S01]  /*197b0*/  IMAD.MOV.U32 R26, RZ, RZ, R10 ;  /* 0x000000ffff1a7224 */ /* 0x000fe200078e000a */
[----:B------:R-:W-:-:S07]  /*197c0*/  PRMT R33, R12, 0x7610, R33 ;  /* 0x000076100c217816 */ /* 0x000fce0000000021 */
.L_x_18556:
[----:B------:R-:W-:Y:S05]  /*197d0*/  BSYNC B1 ;  /* 0x0000000000017941 */ /* 0x000fea0003800000 */
.L_x_18554:
        /* <DEDUP_REMOVED lines=9> */
.L_x_18558:
[----:B------:R-:W-:Y:S01]  /*19870*/  IMAD.MOV.U32 R29, RZ, RZ, R28 ;  /* 0x000000ffff1d7224 */ /* 0x000fe200078e001c */
[----:B------:R-:W-:Y:S01]  /*19880*/  PRMT R33, R33, 0x5410, R7 ;  /* 0x0000541021217816 */ /* 0x000fe20000000007 */
[----:B------:R-:W-:Y:S01]  /*19890*/  IMAD.MOV.U32 R28, RZ, RZ, R13 ;  /* 0x000000ffff1c7224 */ /* 0x000fe200078e000d */
[----:B------:R-:W-:-:S07]  /*198a0*/  PRMT R7, R8, 0x7610, R7 ;  /* 0x0000761008077816 */ /* 0x000fce0000000007 */
.L_x_18559:
[----:B------:R-:W-:Y:S05]  /*198b0*/  BSYNC B1 ;  /* 0x0000000000017941 */ /* 0x000fea0003800000 */
.L_x_18557:
        /* <DEDUP_REMOVED lines=9> */
.L_x_18561:
[----:B------:R-:W-:Y:S01]  /*19950*/  IMAD.MOV.U32 R30, RZ, RZ, R29 ;  /* 0x000000ffff1e7224 */ /* 0x000fe200078e001d */
[----:B------:R-:W-:Y:S01]  /*19960*/  PRMT R34, R34, 0x7610, R33 ;  /* 0x0000761022227816 */ /* 0x000fe20000000021 */
[----:B------:R-:W-:Y:S01]  /*19970*/  IMAD.MOV.U32 R29, RZ, RZ, R9 ;  /* 0x000000ffff1d7224 */ /* 0x000fe200078e0009 */
[----:B------:R-:W-:-:S07]  /*19980*/  PRMT R33, R33, 0x7610, R12 ;  /* 0x0000761021217816 */ /* 0x000fce000000000c */
.L_x_18562:
[----:B------:R-:W-:Y:S05]  /*19990*/  BSYNC B1 ;  /* 0x0000000000017941 */ /* 0x000fea0003800000 */
.L_x_18560:
        /* <DEDUP_REMOVED lines=9> */
.L_x_18564:
[----:B------:R-:W-:Y:S01]  /*19a30*/  IMAD.MOV.U32 R31, RZ, RZ, R30 ;  /* 0x000000ffff1f7224 */ /* 0x000fe200078e001e */
[----:B------:R-:W-:Y:S01]  /*19a40*/  PRMT R36, R36, 0x7610, R34 ;  /* 0x0000761024247816 */ /* 0x000fe20000000022 */
[----:B------:R-:W-:Y:S01]  /*19a50*/  IMAD.MOV.U32 R30, RZ, RZ, R16 ;  /* 0x000000ffff1e7224 */ /* 0x000fe200078e0010 */
[----:B------:R-:W-:-:S07]  /*19a60*/  PRMT R34, R34, 0x5410, R18 ;  /* 0x0000541022227816 */ /* 0x000fce0000000012 */
.L_x_18565:
[----:B------:R-:W-:Y:S05]  /*19a70*/  BSYNC B1 ;  /* 0x0000000000017941 */ /* 0x000fea0003800000 */
.L_x_18563:
        /* <DEDUP_REMOVED lines=9> */
.L_x_18567:
[----:B------:R-:W-:Y:S01]  /*19b10*/  IMAD.MOV.U32 R32, RZ, RZ, R31 ;  /* 0x000000ffff207224 */ /* 0x000fe200078e001f */
[----:B------:R-:W-:Y:S01]  /*19b20*/  PRMT R36, R36, 0x7632, R8 ;  /* 0x0000763224247816 */ /* 0x000fe20000000008 */
[----:B------:R-:W-:-:S07]  /*19b30*/  IMAD.MOV.U32 R31, RZ, RZ, R20 ;  /* 0x000000ffff1f7224 */ /* 0x000fce00078e0014 */
.L_x_18568:
[----:B------:R-:W-:Y:S05]  /*19b40*/  BSYNC B1 ;  /* 0x0000000000017941 */ /* 0x000fea0003800000 */
.L_x_18566:
[----:B------:R-:W0:Y:S01]  /*19b50*/  LDS.128 R20, [R24+0xb0] ;  /* 0x0000b00018147984 */ /* 0x000e220000000c00 */
[----:B------:R-:W-:Y:S01]  /*19b60*/  FADD.FTZ R2, R5, R2 ;  /* 0x0000000205027221 */ /* 0x000fe20000010000 */
[----:B------:R-:W-:Y:S02]  /*19b70*/  BSSY B1, `(.L_x_18569) ;  /* 0x0000020000017945 */ /* 0x000fe40003800000 */
[----:B------:R-:W1:Y:S04]  /*19b80*/  LDS.128 R12, [R24+0xd0] ;  /* 0x0000d000180c7984 */ /* 0x000e680000000c00 */
[----:B------:R2:W3:Y:S04]  /*19b90*/  LDS.128 R16, [R24+0xc0] ;  /* 0x0000c00018107984 */ /* 0x0004e80000000c00 */
        /* <DEDUP_REMOVED lines=25> */
.L_x_18570:
[----:B------:R-:W-:Y:S01]  /*19d30*/  IMAD.MOV.U32 R5, RZ, RZ, R3 ;  /* 0x000000ffff057224 */ /* 0x000fe200078e0003 */
[C---:B------:R-:W-:Y:S01]  /*19d40*/  PRMT R20, R7.reuse, 0x7632, R20 ;  /* 0x0000763207147816 */ /* 0x040fe20000000014 */
[----:B------:R-:W-:Y:S01]  /*19d50*/  IMAD.MOV.U32 R3, RZ, RZ, R4 ;  /* 0x000000ffff037224 */ /* 0x000fe200078e0004 */
[----:B------:R-:W-:-:S07]  /*19d60*/  PRMT R7, R7, 0x5410, R34 ;  /* 0x0000541007077816 */ /* 0x000fce0000000022 */
.L_x_18571:
[----:B------:R-:W-:Y:S05]  /*19d70*/  BSYNC B1 ;  /* 0x0000000000017941 */ /* 0x000fea0003800000 */
.L_x_18569:
        /* <DEDUP_REMOVED lines=9> */
.L_x_18573:
[----:B------:R-:W-:Y:S01]  /*19e10*/  IMAD.MOV.U32 R21, RZ, RZ, R5 ;  /* 0x000000ffff157224 */ /* 0x000fe200078e0005 */
[----:B------:R-:W-:Y:S01]  /*19e20*/  PRMT R4, R20, 0x7610, R4 ;  /* 0x0000761014047816 */ /* 0x000fe20000000004 */
[----:B------:R-:W-:Y:S01]  /*19e30*/  IMAD.MOV.U32 R5, RZ, RZ, R26 ;  /* 0x000000ffff057224 */ /* 0x000fe200078e001a */
[----:B------:R-:W-:-:S07]  /*19e40*/  PRMT R20, R33, 0x7610, R20 ;  /* 0x0000761021147816 */ /* 0x000fce0000000014 */
.L_x_18574:
[----:B------:R-:W-:Y:S05]  /*19e50*/  BSYNC B1 ;  /* 0x0000000000017941 */ /* 0x000fea0003800000 */
.L_x_18572:
        /* <DEDUP_REMOVED lines=9> */
.L_x_18576:
[----:B------:R-:W-:Y:S01]  /*19ef0*/  IMAD.MOV.U32 R22, RZ, RZ, R21 ;  /* 0x000000ffff167224 */ /* 0x000fe200078e0015 */
[----:B------:R-:W-:Y:S01]  /*19f00*/  PRMT R26, R4, 0x7610, R26 ;  /* 0x00007610041a7816 */ /* 0x000fe2000000001a */
[----:B------:R-:W-:Y:S01]  /*19f10*/  IMAD.MOV.U32 R21, RZ, RZ, R28 ;  /* 0x000000ffff157224 */ /* 0x000fe200078e001c */
[----:B------:R-:W-:-:S07]  /*19f20*/  PRMT R4, R7, 0x7610, R4 ;  /* 0x0000761007047816 */ /* 0x000fce0000000004 */
.L_x_18577:
[----:B------:R-:W-:Y:S05]  /*19f30*/  BSYNC B1 ;  /* 0x0000000000017941 */ /* 0x000fea0003800000 */
.L_x_18575:
        /* <DEDUP_REMOVED lines=9> */
.L_x_18579:
[----:B------:R-:W-:Y:S01]  /*19fd0*/  IMAD.MOV.U32 R35, RZ, RZ, R22 ;  /* 0x000000ffff237224 */ /* 0x000fe200078e0016 */
[--C-:B------:R-:W-:Y:S01]  /*19fe0*/  PRMT R4, R4, 0x5410, R26.reuse ;  /* 0x0000541004047816 */ /* 0x100fe2000000001a */
[----:B------:R-:W-:Y:S01]  /*19ff0*/  IMAD.MOV.U32 R22, RZ, RZ, R29 ;  /* 0x000000ffff167224 */ /* 0x000fe200078e001d */
[----:B------:R-:W-:-:S07]  /*1a000*/  PRMT R26, R33, 0x7632, R26 ;  /* 0x00007632211a7816 */ /* 0x000fce000000001a */
.L_x_18580:
[----:B------:R-:W-:Y:S05]  /*1a010*/  BSYNC B1 ;  /* 0x0000000000017941 */ /* 0x000fea0003800000 */
.L_x_18578:
        /* <DEDUP_REMOVED lines=9> */
.L_x_18582:
[----:B------:R-:W-:Y:S01]  /*1a0b0*/  IMAD.MOV.U32 R28, RZ, RZ, R35 ;  /* 0x000000ffff1c7224 */ /* 0x000fe200078e0023 */
[----:B------:R-:W-:Y:S01]  /*1a0c0*/  PRMT R20, R20, 0x7610, R4 ;  /* 0x0000761014147816 */ /* 0x000fe20000000004 */
[----:B------:R-:W-:Y:S01]  /*1a0d0*/  IMAD.MOV.U32 R35, RZ, RZ, R30 ;  /* 0x000000ffff237224 */ /* 0x000fe200078e001e */
[----:B------:R-:W-:-:S07]  /*1a0e0*/  PRMT R4, R4, 0x7610, R34 ;  /* 0x0000761004047816 */ /* 0x000fce0000000022 */
.L_x_18583:
[----:B------:R-:W-:Y:S05]  /*1a0f0*/  BSYNC B1 ;  /* 0x0000000000017941 */ /* 0x000fea0003800000 */
.L_x_18581:
        /* <DEDUP_REMOVED lines=9> */
.L_x_18585:
[----:B------:R-:W-:Y:S01]  /*1a190*/  IMAD.MOV.U32 R29, RZ, RZ, R28 ;  /* 0x000000ffff1d7224 */ /* 0x000fe200078e001c */
[----:B------:R-:W-:Y:S01]  /*1a1a0*/  PRMT R26, R26, 0x7610, R20 ;  /* 0x000076101a1a7816 */ /* 0x000fe20000000014 */
[----:B------:R-:W-:Y:S01]  /*1a1b0*/  IMAD.MOV.U32 R28, RZ, RZ, R31 ;  /* 0x000000ffff1c7224 */ /* 0x000fe200078e001f */
[----:B------:R-:W-:-:S07]  /*1a1c0*/  PRMT R20, R20, 0x7610, R36 ;  /* 0x0000761014147816 */ /* 0x000fce0000000024 */
.L_x_18586:
[----:B------:R-:W-:Y:S05]  /*1a1d0*/  BSYNC B1 ;  /* 0x0000000000017941 */ /* 0x000fea0003800000 */
.L_x_18584:
        /* <DEDUP_REMOVED lines=9> */
.L_x_18588:
[----:B------:R-:W-:Y:S01]  /*1a270*/  IMAD.MOV.U32 R30, RZ, RZ, R29 ;  /* 0x000000ffff1e7224 */ /* 0x000fe200078e001d */
[C---:B------:R-:W-:Y:S01]  /*1a280*/  PRMT R7, R26.reuse, 0x7632, R7 ;  /* 0x000076321a077816 */ /* 0x040fe20000000007 */
[----:B------:R-:W-:Y:S01]  /*1a290*/  IMAD.MOV.U32 R29, RZ, RZ, R32 ;  /* 0x000000ffff1d7224 */ /* 0x000fe200078e0020 */
[----:B------:R-:W-:-:S07]  /*1a2a0*/  PRMT R26, R26, 0x5410, R36 ;  /* 0x000054101a1a7816 */ /* 0x000fce0000000024 */
.L_x_18589:
[----:B------:R-:W-:Y:S05]  /*1a2b0*/  BSYNC B1 ;  /* 0x0000000000017941 */ /* 0x000fea0003800000 */
.L_x_18587:
        /* <DEDUP_REMOVED lines=16> */
.L_x_18591:
[----:B------:R-:W-:Y:S01]  /*1a3c0*/  IMAD.MOV.U32 R14, RZ, RZ, R3 ;  /* 0x000000ffff0e7224 */ /* 0x000fe200078e0003 */
[C---:B------:R-:W-:Y:S01]  /*1a3d0*/  PRMT R23, R7.reuse, 0x7632, R23 ;  /* 0x0000763207177816 */ /* 0x040fe20000000017 */
[----:B------:R-:W-:Y:S01]  /*1a3e0*/  IMAD.MOV.U32 R3, RZ, RZ, R5 ;  /* 0x000000ffff037224 */ /* 0x000fe200078e0005 */
[----:B------:R-:W-:-:S07]  /*1a3f0*/  PRMT R7, R7, 0x5410, R20 ;  /* 0x0000541007077816 */ /* 0x000fce0000000014 */
.L_x_18592:
[----:B------:R-:W-:Y:S05]  /*1a400*/  BSYNC B1 ;  /* 0x0000000000017941 */ /* 0x000fea0003800000 */
.L_x_18590:
        /* <DEDUP_REMOVED lines=9> */
.L_x_18594:
[----:B------:R-:W-:Y:S01]  /*1a4a0*/  IMAD.MOV.U32 R5, RZ, RZ, R14 ;  /* 0x000000ffff057224 */ /* 0x000fe200078e000e */
[----:B------:R-:W-:Y:S01]  /*1a4b0*/  PRMT R23, R4, 0x5410, R23 ;  /* 0x0000541004177816 */ /* 0x000fe20000000017 */
[----:B------:R-:W-:-:S07]  /*1a4c0*/  IMAD.MOV.U32 R14, RZ, RZ, R21 ;  /* 0x000000ffff0e7224 */ /* 0x000fce00078e0015 */
.L_x_18595:
[----:B------:R-:W-:Y:S05]  /*1a4d0*/  BSYNC B1 ;  /* 0x0000000000017941 */ /* 0x000fea0003800000 */
.L_x_18593:
        /* <DEDUP_REMOVED lines=9> */
.L_x_18597:
[----:B------:R-:W-:Y:S01]  /*1a570*/  IMAD.MOV.U32 R32, RZ, RZ, R5 ;  /* 0x000000ffff207224 */ /* 0x000fe200078e0005 */
[----:B------:R-:W-:Y:S01]  /*1a580*/  PRMT R21, R21, 0x7610, R23 ;  /* 0x0000761015157816 */ /* 0x000fe20000000017 */
[----:B------:R-:W-:Y:S01]  /*1a590*/  IMAD.MOV.U32 R5, RZ, RZ, R22 ;  /* 0x000000ffff057224 */ /* 0x000fe200078e0016 */
[----:B------:R-:W-:-:S07]  /*1a5a0*/  PRMT R23, R23, 0x5410, R26 ;  /* 0x0000541017177816 */ /* 0x000fce000000001a */
.L_x_18598:
[----:B------:R-:W-:Y:S05]  /*1a5b0*/  BSYNC B1 ;  /* 0x0000000000017941 */ /* 0x000fea0003800000 */
.L_x_18596:
        /* <DEDUP_REMOVED lines=9> */
.L_x_18600:
[----:B------:R-:W-:Y:S01]  /*1a650*/  IMAD.MOV.U32 R31, RZ, RZ, R32 ;  /* 0x000000ffff1f7224 */ /* 0x000fe200078e0020 */
[----:B------:R-:W-:Y:S01]  /*1a660*/  PRMT R22, R22, 0x7610, R21 ;  /* 0x0000761016167816 */ /* 0x000fe20000000015 */
[----:B------:R-:W-:Y:S01]  /*1a670*/  IMAD.MOV.U32 R32, RZ, RZ, R35 ;  /* 0x000000ffff207224 */ /* 0x000fe200078e0023 */
[----:B------:R-:W-:-:S07]  /*1a680*/  PRMT R21, R21, 0x7610, R4 ;  /* 0x0000761015157816 */ /* 0x000fce0000000004 */
.L_x_18601:
[----:B------:R-:W-:Y:S05]  /*1a690*/  BSYNC B1 ;  /* 0x0000000000017941 */ /* 0x000fea0003800000 */
.L_x_18599:
        /* <DEDUP_REMOVED lines=9> */
.L_x_18603:
[----:B------:R-:W-:Y:S01]  /*1a730*/  IMAD.MOV.U32 R4, RZ, RZ, R31 ;  /* 0x000000ffff047224 */ /* 0x000fe200078e001f */
[----:B------:R-:W-:Y:S01]  /*1a740*/  PRMT R33, R33, 0x7610, R22 ;  /* 0x0000761021217816 */ /* 0x000fe20000000016 */
[----:B------:R-:W-:Y:S01]  /*1a750*/  IMAD.MOV.U32 R31, RZ, RZ, R28 ;  /* 0x000000ffff1f7224 */ /* 0x000fe200078e001c */
[----:B------:R-:W-:-:S07]  /*1a760*/  PRMT R22, R22, 0x7610, R20 ;  /* 0x0000761016167816 */ /* 0x000fce0000000014 */
.L_x_18604:
[----:B------:R-:W-:Y:S05]  /*1a770*/  BSYNC B1 ;  /* 0x0000000000017941 */ /* 0x000fea0003800000 */
.L_x_18602:
        /* <DEDUP_REMOVED lines=9> */
.L_x_18606:
[----:B------:R-:W-:Y:S01]  /*1a810*/  IMAD.MOV.U32 R35, RZ, RZ, R4 ;  /* 0x000000ffff237224 */ /* 0x000fe200078e0004 */
[C---:B------:R-:W-:Y:S01]  /*1a820*/  PRMT R20, R33.reuse, 0x7632, R20 ;  /* 0x0000763221147816 */ /* 0x040fe20000000014 */
[----:B------:R-:W-:Y:S01]  /*1a830*/  IMAD.MOV.U32 R4, RZ, RZ, R29 ;  /* 0x000000ffff047224 */ /* 0x000fe200078e001d */
[----:B------:R-:W-:-:S07]  /*1a840*/  PRMT R33, R33, 0x7610, R26 ;  /* 0x0000761021217816 */ /* 0x000fce000000001a */
.L_x_18607:
[----:B------:R-:W-:Y:S05]  /*1a850*/  BSYNC B1 ;  /* 0x0000000000017941 */ /* 0x000fea0003800000 */
.L_x_18605:
        /* <DEDUP_REMOVED lines=9> */
.L_x_18609:
[----:B------:R-:W-:Y:S01]  /*1a8f0*/  IMAD.MOV.U32 R26, RZ, RZ, R35 ;  /* 0x000000ffff1a7224 */ /* 0x000fe200078e0023 */
[----:B------:R-:W-:Y:S01]  /*1a900*/  PRMT R20, R7, 0x5410, R20 ;  /* 0x0000541007147816 */ /* 0x000fe20000000014 */
[----:B------:R-:W-:-:S07]  /*1a910*/  IMAD.MOV.U32 R35, RZ, RZ, R30 ;  /* 0x000000ffff237224 */ /* 0x000fce00078e001e */
.L_x_18610:
[----:B------:R-:W-:Y:S05]  /*1a920*/  BSYNC B1 ;  /* 0x0000000000017941 */ /* 0x000fea0003800000 */
.L_x_18608:
        /* <DEDUP_REMOVED lines=16> */
.L_x_18612:
[----:B------:R-:W-:Y:S01]  /*1aa30*/  IMAD.MOV.U32 R16, RZ, RZ, R3 ;  /* 0x000000ffff107224 */ /* 0x000fe200078e0003 */
[----:B------:R-:W-:Y:S01]  /*1aa40*/  PRMT R7, R7, 0x5432, R23 ;  /* 0x0000543207077816 */ /* 0x000fe20000000017 */
[----:B------:R-:W-:-:S07]  /*1aa50*/  IMAD.MOV.U32 R3, RZ, RZ, R14 ;  /* 0x000000ffff037224 */ /* 0x000fce00078e000e */
.L_x_18613:
[----:B------:R-:W-:Y:S05]  /*1aa60*/  BSYNC B1 ;  /* 0x0000000000017941 */ /* 0x000fea0003800000 */
.L_x_18611:
        /* <DEDUP_REMOVED lines=9> */
.L_x_18615:
[----:B------:R-:W-:Y:S01]  /*1ab00*/  IMAD.MOV.U32 R29, RZ, RZ, R16 ;  /* 0x000000ffff1d7224 */ /* 0x000fe200078e0010 */
[----:B------:R-:W-:Y:S01]  /*1ab10*/  PRMT R14, R7, 0x7610, R14 ;  /* 0x00007610070e7816 */ /* 0x000fe2000000000e */
[----:B------:R-:W-:Y:S01]  /*1ab20*/  IMAD.MOV.U32 R16, RZ, RZ, R5 ;  /* 0x000000ffff107224 */ /* 0x000fe200078e0005 */
[----:B------:R-:W-:-:S07]  /*1ab30*/  PRMT R7, R23, 0x7632, R7 ;  /* 0x0000763217077816 */ /* 0x000fce0000000007 */
.L_x_18616:
[----:B------:R-:W-:Y:S05]  /*1ab40*/  BSYNC B1 ;  /* 0x0000000000017941 */ /* 0x000fea0003800000 */
.L_x_18614:
        /* <DEDUP_REMOVED lines=9> */
.L_x_18618:
[----:B------:R-:W-:Y:S01]  /*1abe0*/  IMAD.MOV.U32 R28, RZ, RZ, R29 ;  /* 0x000000ffff1c7224 */ /* 0x000fe200078e001d */
[----:B------:R-:W-:Y:S01]  /*1abf0*/  PRMT R5, R5, 0x5410, R14 ;  /* 0x0000541005057816 */ /* 0x000fe2000000000e */
[----:B------:R-:W-:Y:S01]  /*1ac00*/  IMAD.MOV.U32 R29, RZ, RZ, R32 ;  /* 0x000000ffff1d7224 */ /* 0x000fe200078e0020 */
[----:B------:R-:W-:-:S07]  /*1ac10*/  PRMT R14, R21, 0x7632, R14 ;  /* 0x00007632150e7816 */ /* 0x000fce000000000e */
.L_x_18619:
[----:B------:R-:W-:Y:S05]  /*1ac20*/  BSYNC B1 ;  /* 0x0000000000017941 */ /* 0x000fea0003800000 */
.L_x_18617:
        /* <DEDUP_REMOVED lines=9> */
.L_x_18621:
[----:B------:R-:W-:Y:S01]  /*1acc0*/  IMAD.MOV.U32 R21, RZ, RZ, R28 ;  /* 0x000000ffff157224 */ /* 0x000fe200078e001c */
[----:B------:R-:W-:Y:S01]  /*1acd0*/  PRMT R5, R5, 0x7632, R22 ;  /* 0x0000763205057816 */ /* 0x000fe20000000016 */
[----:B------:R-:W-:-:S07]  /*1ace0*/  IMAD.MOV.U32 R28, RZ, RZ, R31 ;  /* 0x000000ffff1c7224 */ /* 0x000fce00078e001f */
.L_x_18622:
[----:B------:R-:W-:Y:S05]  /*1acf0*/  BSYNC B1 ;  /* 0x0000000000017941 */ /* 0x000fea0003800000 */
.L_x_18620:
        /* <DEDUP_REMOVED lines=9> */
.L_x_18624:
[----:B------:R-:W-:Y:S01]  /*1ad90*/  IMAD.MOV.U32 R22, RZ, RZ, R21 ;  /* 0x000000ffff167224 */ /* 0x000fe200078e0015 */
[--C-:B------:R-:W-:Y:S01]  /*1ada0*/  PRMT R14, R14, 0x5410, R5.reuse ;  /* 0x000054100e0e7816 */ /* 0x100fe20000000005 */
[----:B------:R-:W-:Y:S01]  /*1adb0*/  IMAD.MOV.U32 R21, RZ, RZ, R4 ;  /* 0x000000ffff157224 */ /* 0x000fe200078e0004 */
[----:B------:R-:W-:-:S07]  /*1adc0*/  PRMT R5, R33, 0x7632, R5 ;  /* 0x0000763221057816 */ /* 0x000fce0000000005 */
.L_x_18625:
[----:B------:R-:W-:Y:S05]  /*1add0*/  BSYNC B1 ;  /* 0x0000000000017941 */ /* 0x000fea0003800000 */
.L_x_18623:
        /* <DEDUP_REMOVED lines=9> */
.L_x_18627:
[----:B------:R-:W-:Y:S01]  /*1ae70*/  IMAD.MOV.U32 R23, RZ, RZ, R22 ;  /* 0x000000ffff177224 */ /* 0x000fe200078e0016 */
[----:B------:R-:W-:Y:S01]  /*1ae80*/  PRMT R4, R4, 0x7610, R14 ;  /* 0x0000761004047816 */ /* 0x000fe2000000000e */
[----:B------:R-:W-:Y:S01]  /*1ae90*/  IMAD.MOV.U32 R22, RZ, RZ, R35 ;  /* 0x000000ffff167224 */ /* 0x000fe200078e0023 */
[----:B------:R-:W-:-:S07]  /*1aea0*/  PRMT R14, R14, 0x5410, R20 ;  /* 0x000054100e0e7816 */ /* 0x000fce0000000014 */
.L_x_18628:
[----:B------:R-:W-:Y:S05]  /*1aeb0*/  BSYNC B1 ;  /* 0x0000000000017941 */ /* 0x000fea0003800000 */
.L_x_18626:
        /* <DEDUP_REMOVED lines=9> */
.L_x_18630:
[----:B------:R-:W-:Y:S01]  /*1af50*/  IMAD.MOV.U32 R30, RZ, RZ, R23 ;  /* 0x000000ffff1e7224 */ /* 0x000fe200078e0017 */
[----:B------:R-:W-:Y:S01]  /*1af60*/  PRMT R4, R4, 0x7632, R20 ;  /* 0x0000763204047816 */ /* 0x000fe20000000014 */
[----:B------:R-:W-:-:S07]  /*1af70*/  IMAD.MOV.U32 R23, RZ, RZ, R26 ;  /* 0x000000ffff177224 */ /* 0x000fce00078e001a */
.L_x_18631:
[----:B------:R-:W-:Y:S05]  /*1af80*/  BSYNC B1 ;  /* 0x0000000000017941 */ /* 0x000fea0003800000 */
.L_x_18629:
        /* <DEDUP_REMOVED lines=16> */
.L_x_18633:
[----:B------:R-:W-:Y:S01]  /*1b090*/  IMAD.MOV.U32 R20, RZ, RZ, R3 ;  /* 0x000000ffff147224 */ /* 0x000fe200078e0003 */
[C---:B------:R-:W-:Y:S01]  /*1b0a0*/  PRMT R15, R7.reuse, 0x7632, R15 ;  /* 0x00007632070f7816 */ /* 0x040fe2000000000f */
[----:B------:R-:W-:Y:S01]  /*1b0b0*/  IMAD.MOV.U32 R3, RZ, RZ, R16 ;  /* 0x000000ffff037224 */ /* 0x000fe200078e0010 */
[----:B------:R-:W-:-:S07]  /*1b0c0*/  PRMT R7, R7, 0x5410, R7 ;  /* 0x0000541007077816 */ /* 0x000fce0000000007 */
.L_x_18634:
[----:B------:R-:W-:Y:S05]  /*1b0d0*/  BSYNC B1 ;  /* 0x0000000000017941 */ /* 0x000fea0003800000 */
.L_x_18632:
        /* <DEDUP_REMOVED lines=9> */
.L_x_18636:
[----:B------:R-:W-:Y:S01]  /*1b170*/  IMAD.MOV.U32 R17, RZ, RZ, R20 ;  /* 0x000000ffff117224 */ /* 0x000fe200078e0014 */
[----:B------:R-:W-:Y:S01]  /*1b180*/  PRMT R7, R15, 0x7610, R7 ;  /* 0x000076100f077816 */ /* 0x000fe20000000007 */
[----:B------:R-:W-:Y:S01]  /*1b190*/  IMAD.MOV.U32 R20, RZ, RZ, R29 ;  /* 0x000000ffff147224 */ /* 0x000fe200078e001d */
[----:B------:R-:W-:-:S07]  /*1b1a0*/  PRMT R15, R14, 0x7610, R15 ;  /* 0x000076100e0f7816 */ /* 0x000fce000000000f */
.L_x_18637:
[----:B------:R-:W-:Y:S05]  /*1b1b0*/  BSYNC B1 ;  /* 0x0000000000017941 */ /* 0x000fea0003800000 */
.L_x_18635:
        /* <DEDUP_REMOVED lines=9> */
.L_x_18639:
[----:B------:R-:W-:Y:S01]  /*1b250*/  IMAD.MOV.U32 R16, RZ, RZ, R17 ;  /* 0x000000ffff107224 */ /* 0x000fe200078e0011 */
[----:B------:R-:W-:Y:S01]  /*1b260*/  PRMT R14, R7, 0x7610, R14 ;  /* 0x00007610070e7816 */ /* 0x000fe2000000000e */
[----:B------:R-:W-:Y:S01]  /*1b270*/  IMAD.MOV.U32 R17, RZ, RZ, R28 ;  /* 0x000000ffff117224 */ /* 0x000fe200078e001c */
[----:B------:R-:W-:-:S07]  /*1b280*/  PRMT R7, R5, 0x7632, R7 ;  /* 0x0000763205077816 */ /* 0x000fce0000000007 */
.L_x_18640:
[----:B------:R-:W-:Y:S05]  /*1b290*/  BSYNC B1 ;  /* 0x0000000000017941 */ /* 0x000fea0003800000 */
.L_x_18638:
        /* <DEDUP_REMOVED lines=9> */
.L_x_18642:
[----:B------:R-:W-:Y:S01]  /*1b330*/  PRMT R5, R5, 0x5410, R14 ;  /* 0x0000541005057816 */ /* 0x000fe2000000000e */
[----:B------:R-:W-:Y:S02]  /*1b340*/  IMAD.MOV.U32 R29, RZ, RZ, R16 ;  /* 0x000000ffff1d7224 */ /* 0x000fe400078e0010 */
[----:B------:R-:W-:Y:S01]  /*1b350*/  IMAD.MOV.U32 R16, RZ, RZ, R21 ;  /* 0x000000ffff107224 */ /* 0x000fe200078e0015 */
[----:B------:R-:W-:-:S07]  /*1b360*/  PRMT R14, R5, 0x7610, R14 ;  /* 0x00007610050e7816 */ /* 0x000fce000000000e */
.L_x_18643:
[----:B------:R-:W-:Y:S05]  /*1b370*/  BSYNC B1 ;  /* 0x0000000000017941 */ /* 0x000fea0003800000 */
.L_x_18641:
        /* <DEDUP_REMOVED lines=9> */
.L_x_18645:
[----:B------:R-:W-:Y:S01]  /*1b410*/  IMAD.MOV.U32 R26, RZ, RZ, R29 ;  /* 0x000000ffff1a7224 */ /* 0x000fe200078e001d */
[----:B------:R-:W-:Y:S01]  /*1b420*/  PRMT R15, R15, 0x7610, R5 ;  /* 0x000076100f0f7816 */ /* 0x000fe20000000005 */
[----:B------:R-:W-:Y:S01]  /*1b430*/  IMAD.MOV.U32 R29, RZ, RZ, R22 ;  /* 0x000000ffff1d7224 */ /* 0x000fe200078e0016 */
[----:B------:R-:W-:-:S07]  /*1b440*/  PRMT R5, R5, 0x7610, R14 ;  /* 0x0000761005057816 */ /* 0x000fce000000000e */
.L_x_18646:
[----:B------:R-:W-:Y:S05]  /*1b450*/  BSYNC B1 ;  /* 0x0000000000017941 */ /* 0x000fea0003800000 */
.L_x_18644:
        /* <DEDUP_REMOVED lines=9> */
.L_x_18648:
[----:B------:R-:W-:Y:S01]  /*1b4f0*/  IMAD.MOV.U32 R21, RZ, RZ, R26 ;  /* 0x000000ffff157224 */ /* 0x000fe200078e001a */
[----:B------:R-:W-:Y:S01]  /*1b500*/  PRMT R14, R14, 0x7610, R15 ;  /* 0x000076100e0e7816 */ /* 0x000fe2000000000f */
[----:B------:R-:W-:Y:S01]  /*1b510*/  IMAD.MOV.U32 R26, RZ, RZ, R23 ;  /* 0x000000ffff1a7224 */ /* 0x000fe200078e0017 */
[----:B------:R-:W-:-:S07]  /*1b520*/  PRMT R15, R15, 0x7610, R4 ;  /* 0x000076100f0f7816 */ /* 0x000fce0000000004 */
.L_x_18649:
[----:B------:R-:W-:Y:S05]  /*1b530*/  BSYNC B1 ;  /* 0x0000000000017941 */ /* 0x000fea0003800000 */
.L_x_18647:
        /* <DEDUP_REMOVED lines=9> */
.L_x_18651:
[----:B------:R-:W-:Y:S01]  /*1b5d0*/  PRMT R4, R4, 0x7610, R14 ;  /* 0x0000761004047816 */ /* 0x000fe2000000000e */
[----:B------:R-:W-:Y:S02]  /*1b5e0*/  IMAD.MOV.U32 R22, RZ, RZ, R21 ;  /* 0x000000ffff167224 */ /* 0x000fe400078e0015 */
[----:B------:R-:W-:Y:S01]  /*1b5f0*/  IMAD.MOV.U32 R21, RZ, RZ, R30 ;  /* 0x000000ffff157224 */ /* 0x000fe200078e001e */
[----:B------:R-:W-:-:S07]  /*1b600*/  PRMT R14, R14, 0x5410, R4 ;  /* 0x000054100e0e7816 */ /* 0x000fce0000000004 */
.L_x_18652:
[----:B------:R-:W-:Y:S05]  /*1b610*/  BSYNC B1 ;  /* 0x0000000000017941 */ /* 0x000fea0003800000 */
.L_x_18650:
        /* <DEDUP_REMOVED lines=16> */
.L_x_18654:
[----:B------:R-:W-:Y:S01]  /*1b720*/  IMAD.MOV.U32 R18, RZ, RZ, R3 ;  /* 0x000000ffff127224 */ /* 0x000fe200078e0003 */
[C---:B------:R-:W-:Y:S01]  /*1b730*/  PRMT R4, R7.reuse, 0x7632, R4 ;  /* 0x0000763207047816 */ /* 0x040fe20000000004 */
[----:B------:R-:W-:Y:S01]  /*1b740*/  IMAD.MOV.U32 R3, RZ, RZ, R20 ;  /* 0x000000ffff037224 */ /* 0x000fe200078e0014 */
[----:B------:R-:W-:-:S07]  /*1b750*/  PRMT R7, R7, 0x5410, R15 ;  /* 0x0000541007077816 */ /* 0x000fce000000000f */
.L_x_18655:
[----:B------:R-:W-:Y:S05]  /*1b760*/  BSYNC B1 ;  /* 0x0000000000017941 */ /* 0x000fea0003800000 */
.L_x_18653:
        /* <DEDUP_REMOVED lines=9> */
.L_x_18657:
[----:B------:R-:W-:Y:S01]  /*1b800*/  IMAD.MOV.U32 R23, RZ, RZ, R18 ;  /* 0x000000ffff177224 */ /* 0x000fe200078e0012 */
[--C-:B------:R-:W-:Y:S01]  /*1b810*/  PRMT R20, R20, 0x5410, R4.reuse ;  /* 0x0000541014147816 */ /* 0x100fe20000000004 */
[----:B------:R-:W-:Y:S01]  /*1b820*/  IMAD.MOV.U32 R18, RZ, RZ, R17 ;  /* 0x000000ffff127224 */ /* 0x000fe200078e0011 */
[----:B------:R-:W-:-:S07]  /*1b830*/  PRMT R4, R7, 0x7610, R4 ;  /* 0x0000761007047816 */ /* 0x000fce0000000004 */
.L_x_18658:
[----:B------:R-:W-:Y:S05]  /*1b840*/  BSYNC B1 ;  /* 0x0000000000017941 */ /* 0x000fea0003800000 */
.L_x_18656:
        /* <DEDUP_REMOVED lines=9> */
.L_x_18660:
[----:B------:R-:W-:Y:S01]  /*1b8e0*/  IMAD.MOV.U32 R28, RZ, RZ, R23 ;  /* 0x000000ffff1c7224 */ /* 0x000fe200078e0017 */
[C---:B------:R-:W-:Y:S01]  /*1b8f0*/  PRMT R5, R20.reuse, 0x7632, R5 ;  /* 0x0000763214057816 */ /* 0x040fe20000000005 */
[----:B------:R-:W-:Y:S01]  /*1b900*/  IMAD.MOV.U32 R23, RZ, RZ, R16 ;  /* 0x000000ffff177224 */ /* 0x000fe200078e0010 */
[----:B------:R-:W-:-:S07]  /*1b910*/  PRMT R20, R20, 0x5410, R14 ;  /* 0x0000541014147816 */ /* 0x000fce000000000e */
.L_x_18661:
[----:B------:R-:W-:Y:S05]  /*1b920*/  BSYNC B1 ;  /* 0x0000000000017941 */ /* 0x000fea0003800000 */
.L_x_18659:
        /* <DEDUP_REMOVED lines=9> */
.L_x_18663:
[----:B------:R-:W-:Y:S01]  /*1b9c0*/  IMAD.MOV.U32 R17, RZ, RZ, R28 ;  /* 0x000000ffff117224 */ /* 0x000fe200078e001c */
[C---:B------:R-:W-:Y:S01]  /*1b9d0*/  PRMT R7, R5.reuse, 0x7610, R7 ;  /* 0x0000761005077816 */ /* 0x040fe20000000007 */
[----:B------:R-:W-:Y:S01]  /*1b9e0*/  IMAD.MOV.U32 R28, RZ, RZ, R29 ;  /* 0x000000ffff1c7224 */ /* 0x000fe200078e001d */
[----:B------:R-:W-:-:S07]  /*1b9f0*/  PRMT R5, R5, 0x7632, R5 ;  /* 0x0000763205057816 */ /* 0x000fce0000000005 */
.L_x_18664:
[----:B------:R-:W-:Y:S05]  /*1ba00*/  BSYNC B1 ;  /* 0x0000000000017941 */ /* 0x000fea0003800000 */
.L_x_18662:
        /* <DEDUP_REMOVED lines=9> */
.L_x_18666:
[----:B------:R-:W-:Y:S01]  /*1baa0*/  IMAD.MOV.U32 R16, RZ, RZ, R17 ;  /* 0x000000ffff107224 */ /* 0x000fe200078e0011 */
[--C-:B------:R-:W-:Y:S01]  /*1bab0*/  PRMT R5, R5, 0x5410, R7.reuse ;  /* 0x0000541005057816 */ /* 0x100fe20000000007 */
[----:B------:R-:W-:Y:S01]  /*1bac0*/  IMAD.MOV.U32 R17, RZ, RZ, R26 ;  /* 0x000000ffff117224 */ /* 0x000fe200078e001a */
[----:B------:R-:W-:-:S07]  /*1bad0*/  PRMT R7, R15, 0x7632, R7 ;  /* 0x000076320f077816 */ /* 0x000fce0000000007 */
.L_x_18667:
[----:B------:R-:W-:Y:S05]  /*1bae0*/  BSYNC B1 ;  /* 0x0000000000017941 */ /* 0x000fea0003800000 */
.L_x_18665:
        /* <DEDUP_REMOVED lines=9> */
.L_x_18669:
[----:B------:R-:W-:Y:S01]  /*1bb80*/  IMAD.MOV.U32 R15, RZ, RZ, R16 ;  /* 0x000000ffff0f7224 */ /* 0x000fe200078e0010 */
[----:B------:R-:W-:Y:S01]  /*1bb90*/  PRMT R26, R26, 0x7610, R5 ;  /* 0x000076101a1a7816 */ /* 0x000fe20000000005 */
[----:B------:R-:W-:Y:S01]  /*1bba0*/  IMAD.MOV.U32 R16, RZ, RZ, R21 ;  /* 0x000000ffff107224 */ /* 0x000fe200078e0015 */
[----:B------:R-:W-:-:S07]  /*1bbb0*/  PRMT R5, R5, 0x7610, R14 ;  /* 0x0000761005057816 */ /* 0x000fce000000000e */
.L_x_18670:
[----:B------:R-:W-:Y:S05]  /*1bbc0*/  BSYNC B1 ;  /* 0x0000000000017941 */ /* 0x000fea0003800000 */
.L_x_18668:
        /* <DEDUP_REMOVED lines=9> */
.L_x_18672:
[----:B------:R-:W-:Y:S01]  /*1bc60*/  IMAD.MOV.U32 R14, RZ, RZ, R15 ;  /* 0x000000ffff0e7224 */ /* 0x000fe200078e000f */
[C---:B------:R-:W-:Y:S01]  /*1bc70*/  PRMT R20, R26.reuse, 0x7632, R20 ;  /* 0x000076321a147816 */ /* 0x040fe20000000014 */
[----:B------:R-:W-:Y:S01]  /*1bc80*/  IMAD.MOV.U32 R15, RZ, RZ, R22 ;  /* 0x000000ffff0f7224 */ /* 0x000fe200078e0016 */
[----:B------:R-:W-:-:S07]  /*1bc90*/  PRMT R26, R26, 0x7610, R4 ;  /* 0x000076101a1a7816 */ /* 0x000fce0000000004 */
.L_x_18673:
[----:B------:R-:W-:Y:S05]  /*1bca0*/  BSYNC B1 ;  /* 0x0000000000017941 */ /* 0x000fea0003800000 */
.L_x_18671:
        /* <DEDUP_REMOVED lines=16> */
.L_x_18675:
[----:B------:R-:W-:Y:S01]  /*1bdb0*/  PRMT R4, R4, 0x7610, R7 ;  /* 0x0000761004047816 */ /* 0x000fe20000000007 */
[----:B------:R-:W-:Y:S02]  /*1bdc0*/  IMAD.MOV.U32 R8, RZ, RZ, R3 ;  /* 0x000000ffff087224 */ /* 0x000fe400078e0003 */
[----:B------:R-:W-:Y:S01]  /*1bdd0*/  IMAD.MOV.U32 R3, RZ, RZ, R18 ;  /* 0x000000ffff037224 */ /* 0x000fe200078e0012 */
[----:B------:R-:W-:-:S07]  /*1bde0*/  PRMT R7, R7, 0x5410, R4 ;  /* 0x0000541007077816 */ /* 0x000fce0000000004 */
.L_x_18676:
[----:B------:R-:W-:Y:S05]  /*1bdf0*/  BSYNC B1 ;  /* 0x0000000000017941 */ /* 0x000fea0003800000 */
.L_x_18674:
        /* <DEDUP_REMOVED lines=9> */
.L_x_18678:
[----:B------:R-:W-:Y:S01]  /*1be90*/  IMAD.MOV.U32 R19, RZ, RZ, R8 ;  /* 0x000000ffff137224 */ /* 0x000fe200078e0008 */
[----:B------:R-:W-:Y:S01]  /*1bea0*/  PRMT R4, R4, 0x7632, R20 ;  /* 0x0000763204047816 */ /* 0x000fe20000000014 */
[----:B------:R-:W-:-:S07]  /*1beb0*/  IMAD.MOV.U32 R8, RZ, RZ, R23 ;  /* 0x000000ffff087224 */ /* 0x000fce00078e0017 */
.L_x_18679:
[----:B------:R-:W-:Y:S05]  /*1bec0*/  BSYNC B1 ;  /* 0x0000000000017941 */ /* 0x000fea0003800000 */
.L_x_18677:
        /* <DEDUP_REMOVED lines=9> */
.L_x_18681:
[----:B------:R-:W-:Y:S01]  /*1bf60*/  IMAD.MOV.U32 R18, RZ, RZ, R19 ;  /* 0x000000ffff127224 */ /* 0x000fe200078e0013 */
[----:B------:R-:W-:Y:S01]  /*1bf70*/  PRMT R21, R4, 0x7610, R21 ;  /* 0x0000761004157816 */ /* 0x000fe20000000015 */
[----:B------:R-:W-:Y:S01]  /*1bf80*/  IMAD.MOV.U32 R19, RZ, RZ, R28 ;  /* 0x000000ffff137224 */ /* 0x000fe200078e001c */
[----:B------:R-:W-:-:S07]  /*1bf90*/  PRMT R4, R5, 0x7610, R4 ;  /* 0x0000761005047816 */ /* 0x000fce0000000004 */
.L_x_18682:
[----:B------:R-:W-:Y:S05]  /*1bfa0*/  BSYNC B1 ;  /* 0x0000000000017941 */ /* 0x000fea0003800000 */
.L_x_18680:
        /* <DEDUP_REMOVED lines=9> */
.L_x_18684:
[----:B------:R-:W-:Y:S01]  /*1c040*/  IMAD.MOV.U32 R23, RZ, RZ, R18 ;  /* 0x000000ffff177224 */ /* 0x000fe200078e0012 */
[----:B------:R-:W-:Y:S01]  /*1c050*/  PRMT R5, R21, 0x7610, R5 ;  /* 0x0000761015057816 */ /* 0x000fe20000000005 */
[----:B------:R-:W-:Y:S01]  /*1c060*/  IMAD.MOV.U32 R18, RZ, RZ, R17 ;  /* 0x000000ffff127224 */ /* 0x000fe200078e0011 */
[----:B------:R-:W-:-:S07]  /*1c070*/  PRMT R21, R7, 0x7610, R21 ;  /* 0x0000761007157816 */ /* 0x000fce0000000015 */
.L_x_18685:
[----:B------:R-:W-:Y:S05]  /*1c080*/  BSYNC B1 ;  /* 0x0000000000017941 */ /* 0x000fea0003800000 */
.L_x_18683:
        /* <DEDUP_REMOVED lines=9> */
.L_x_18687:
[----:B------:R-:W-:Y:S01]  /*1c120*/  IMAD.MOV.U32 R22, RZ, RZ, R23 ;  /* 0x000000ffff167224 */ /* 0x000fe200078e0017 */
[--C-:B------:R-:W-:Y:S01]  /*1c130*/  PRMT R17, R17, 0x5410, R5.reuse ;  /* 0x0000541011117816 */ /* 0x100fe20000000005 */
[----:B------:R-:W-:Y:S01]  /*1c140*/  IMAD.MOV.U32 R23, RZ, RZ, R16 ;  /* 0x000000ffff177224 */ /* 0x000fe200078e0010 */
[----:B------:R-:W-:-:S07]  /*1c150*/  PRMT R5, R5, 0x7632, R5 ;  /* 0x0000763205057816 */ /* 0x000fce0000000005 */
.L_x_18688:
[----:B------:R-:W-:Y:S05]  /*1c160*/  BSYNC B1 ;  /* 0x0000000000017941 */ /* 0x000fea0003800000 */
.L_x_18686:
        /* <DEDUP_REMOVED lines=9> */
.L_x_18690:
[----:B------:R-:W-:Y:S01]  /*1c200*/  IMAD.MOV.U32 R29, RZ, RZ, R22 ;  /* 0x000000ffff1d7224 */ /* 0x000fe200078e0016 */
[----:B------:R-:W-:Y:S01]  /*1c210*/  PRMT R5, R5, 0x7610, R17 ;  /* 0x0000761005057816 */ /* 0x000fe20000000011 */
[----:B------:R-:W-:Y:S01]  /*1c220*/  IMAD.MOV.U32 R22, RZ, RZ, R15 ;  /* 0x000000ffff167224 */ /* 0x000fe200078e000f */
[----:B------:R-:W-:-:S07]  /*1c230*/  PRMT R17, R17, 0x7610, R26 ;  /* 0x0000761011117816 */ /* 0x000fce000000001a */
.L_x_18691:
[----:B------:R-:W-:Y:S05]  /*1c240*/  BSYNC B1 ;  /* 0x0000000000017941 */ /* 0x000fea0003800000 */
.L_x_18689:
        /* <DEDUP_REMOVED lines=9> */
.L_x_18693:
[----:B------:R-:W-:Y:S01]  /*1c2e0*/  IMAD.MOV.U32 R15, RZ, RZ, R29 ;  /* 0x000000ffff0f7224 */ /* 0x000fe200078e001d */
[C---:B------:R-:W-:Y:S01]  /*1c2f0*/  PRMT R7, R5.reuse, 0x7632, R7 ;  /* 0x0000763205077816 */ /* 0x040fe20000000007 */
[----:B------:R-:W-:Y:S01]  /*1c300*/  IMAD.MOV.U32 R29, RZ, RZ, R14 ;  /* 0x000000ffff1d7224 */ /* 0x000fe200078e000e */
[----:B------:R-:W-:-:S07]  /*1c310*/  PRMT R5, R5, 0x5410, R20 ;  /* 0x0000541005057816 */ /* 0x000fce0000000014 */
.L_x_18694:
[----:B------:R-:W-:Y:S05]  /*1c320*/  BSYNC B1 ;  /* 0x0000000000017941 */ /* 0x000fea0003800000 */
.L_x_18692:
        /* <DEDUP_REMOVED lines=16> */
.L_x_18696:
[----:B------:R-:W-:Y:S01]  /*1c430*/  IMAD.MOV.U32 R12, RZ, RZ, R3 ;  /* 0x000000ffff0c7224 */ /* 0x000fe200078e0003 */
[----:B------:R-:W-:Y:S01]  /*1c440*/  PRMT R16, R16, 0x7610, R7 ;  /* 0x0000761010107816 */ /* 0x000fe20000000007 */
[----:B------:R-:W-:Y:S01]  /*1c450*/  IMAD.MOV.U32 R3, RZ, RZ, R8 ;  /* 0x000000ffff037224 */ /* 0x000fe200078e0008 */
[----:B------:R-:W-:-:S07]  /*1c460*/  PRMT R7, R7, 0x7610, R4 ;  /* 0x0000761007077816 */ /* 0x000fce0000000004 */
.L_x_18697:
[----:B------:R-:W-:Y:S05]  /*1c470*/  BSYNC B1 ;  /* 0x0000000000017941 */ /* 0x000fea0003800000 */
.L_x_18695:
        /* <DEDUP_REMOVED lines=9> */
.L_x_18699:
[----:B------:R-:W-:Y:S01]  /*1c510*/  IMAD.MOV.U32 R31, RZ, RZ, R12 ;  /* 0x000000ffff1f7224 */ /* 0x000fe200078e000c */
[----:B------:R-:W-:Y:S01]  /*1c520*/  PRMT R16, R16, 0x5432, R4 ;  /* 0x0000543210107816 */ /* 0x000fe20000000004 */
[----:B------:R-:W-:-:S07]  /*1c530*/  IMAD.MOV.U32 R12, RZ, RZ, R19 ;  /* 0x000000ffff0c7224 */ /* 0x000fce00078e0013 */
.L_x_18700:
[----:B------:R-:W-:Y:S05]  /*1c540*/  BSYNC B1 ;  /* 0x0000000000017941 */ /* 0x000fea0003800000 */
.L_x_18698:
        /* <DEDUP_REMOVED lines=9> */
.L_x_18702:
[----:B------:R-:W-:Y:S01]  /*1c5e0*/  IMAD.MOV.U32 R14, RZ, RZ, R31 ;  /* 0x000000ffff0e7224 */ /* 0x000fe200078e001f */
[----:B------:R-:W-:Y:S01]  /*1c5f0*/  PRMT R17, R16, 0x7610, R17 ;  /* 0x0000761010117816 */ /* 0x000fe20000000011 */
[----:B------:R-:W-:Y:S01]  /*1c600*/  IMAD.MOV.U32 R31, RZ, RZ, R18 ;  /* 0x000000ffff1f7224 */ /* 0x000fe200078e0012 */
[----:B------:R-:W-:-:S07]  /*1c610*/  PRMT R16, R21, 0x7610, R16 ;  /* 0x0000761015107816 */ /* 0x000fce0000000010 */
.L_x_18703:
[----:B------:R-:W-:Y:S05]  /*1c620*/  BSYNC B1 ;  /* 0x0000000000017941 */ /* 0x000fea0003800000 */
.L_x_18701:
        /* <DEDUP_REMOVED lines=9> */
.L_x_18705:
[----:B------:R-:W-:Y:S01]  /*1c6c0*/  IMAD.MOV.U32 R19, RZ, RZ, R14 ;  /* 0x000000ffff137224 */ /* 0x000fe200078e000e */
[----:B------:R-:W-:Y:S01]  /*1c6d0*/  PRMT R20, R17, 0x7610, R20 ;  /* 0x0000761011147816 */ /* 0x000fe20000000014 */
[----:B------:R-:W-:Y:S01]  /*1c6e0*/  IMAD.MOV.U32 R14, RZ, RZ, R23 ;  /* 0x000000ffff0e7224 */ /* 0x000fe200078e0017 */
[----:B------:R-:W-:-:S07]  /*1c6f0*/  PRMT R17, R5, 0x7610, R17 ;  /* 0x0000761005117816 */ /* 0x000fce0000000011 */
.L_x_18706:
[----:B------:R-:W-:Y:S05]  /*1c700*/  BSYNC B1 ;  /* 0x0000000000017941 */ /* 0x000fea0003800000 */
.L_x_18704:
        /* <DEDUP_REMOVED lines=9> */
.L_x_18708:
[----:B------:R-:W-:Y:S01]  /*1c7a0*/  IMAD.MOV.U32 R18, RZ, RZ, R19 ;  /* 0x000000ffff127224 */ /* 0x000fe200078e0013 */
[----:B------:R-:W-:Y:S01]  /*1c7b0*/  PRMT R5, R20, 0x7610, R5 ;  /* 0x0000761014057816 */ /* 0x000fe20000000005 */
[----:B------:R-:W-:Y:S01]  /*1c7c0*/  IMAD.MOV.U32 R19, RZ, RZ, R22 ;  /* 0x000000ffff137224 */ /* 0x000fe200078e0016 */
[----:B------:R-:W-:-:S07]  /*1c7d0*/  PRMT R20, R17, 0x7632, R20 ;  /* 0x0000763211147816 */ /* 0x000fce0000000014 */
.L_x_18709:
[----:B------:R-:W-:Y:S05]  /*1c7e0*/  BSYNC B1 ;  /* 0x0000000000017941 */ /* 0x000fea0003800000 */
.L_x_18707:
        /* <DEDUP_REMOVED lines=9> */
.L_x_18711:
[----:B------:R-:W-:Y:S01]  /*1c880*/  IMAD.MOV.U32 R22, RZ, RZ, R18 ;  /* 0x000000ffff167224 */ /* 0x000fe200078e0012 */
[C---:B------:R-:W-:Y:S01]  /*1c890*/  PRMT R21, R5.reuse, 0x7610, R21 ;  /* 0x0000761005157816 */ /* 0x040fe20000000015 */
[----:B------:R-:W-:Y:S01]  /*1c8a0*/  IMAD.MOV.U32 R18, RZ, RZ, R29 ;  /* 0x000000ffff127224 */ /* 0x000fe200078e001d */
[----:B------:R-:W-:-:S07]  /*1c8b0*/  PRMT R5, R5, 0x7632, R5 ;  /* 0x0000763205057816 */ /* 0x000fce0000000005 */
.L_x_18712:
[----:B------:R-:W-:Y:S05]  /*1c8c0*/  BSYNC B1 ;  /* 0x0000000000017941 */ /* 0x000fea0003800000 */
.L_x_18710:
        /* <DEDUP_REMOVED lines=9> */
.L_x_18714:
[----:B------:R-:W-:Y:S01]  /*1c960*/  IMAD.MOV.U32 R23, RZ, RZ, R22 ;  /* 0x000000ffff177224 */ /* 0x000fe200078e0016 */
[----:B------:R-:W-:Y:S01]  /*1c970*/  PRMT R5, R5, 0x5410, R21 ;  /* 0x0000541005057816 */ /* 0x000fe20000000015 */
[----:B------:R-:W-:Y:S01]  /*1c980*/  IMAD.MOV.U32 R22, RZ, RZ, R15 ;  /* 0x000000ffff167224 */ /* 0x000fe200078e000f */
[----:B------:R-:W-:-:S07]  /*1c990*/  PRMT R21, R7, 0x7610, R21 ;  /* 0x0000761007157816 */ /* 0x000fce0000000015 */
.L_x_18715:
[----:B------:R-:W-:Y:S05]  /*1c9a0*/  BSYNC B1 ;  /* 0x0000000000017941 */ /* 0x000fea0003800000 */
.L_x_18713:
        /* <DEDUP_REMOVED lines=16> */
.L_x_18717:
[----:B------:R-:W-:Y:S01]  /*1cab0*/  IMAD.MOV.U32 R4, RZ, RZ, R3 ;  /* 0x000000ffff047224 */ /* 0x000fe200078e0003 */
[----:B------:R-:W-:Y:S01]  /*1cac0*/  PRMT R7, R7, 0x7632, R16 ;  /* 0x0000763207077816 */ /* 0x000fe20000000010 */
[----:B------:R-:W-:-:S07]  /*1cad0*/  IMAD.MOV.U32 R3, RZ, RZ, R12 ;  /* 0x000000ffff037224 */ /* 0x000fce00078e000c */
.L_x_18718:
[----:B------:R-:W-:Y:S05]  /*1cae0*/  BSYNC B1 ;  /* 0x0000000000017941 */ /* 0x000fea0003800000 */
.L_x_18716:
        /* <DEDUP_REMOVED lines=9> */
.L_x_18720:
[----:B------:R-:W-:Y:S01]  /*1cb80*/  IMAD.MOV.U32 R8, RZ, RZ, R4 ;  /* 0x000000ffff087224 */ /* 0x000fe200078e0004 */
[----:B------:R-:W-:Y:S01]  /*1cb90*/  PRMT R9, R7, 0x7610, R9 ;  /* 0x0000761007097816 */ /* 0x000fe20000000009 */
[----:B------:R-:W-:Y:S01]  /*1cba0*/  IMAD.MOV.U32 R4, RZ, RZ, R31 ;  /* 0x000000ffff047224 */ /* 0x000fe200078e001f */
[----:B------:R-:W-:-:S07]  /*1cbb0*/  PRMT R7, R16, 0x7610, R7 ;  /* 0x0000761010077816 */ /* 0x000fce0000000007 */
.L_x_18721:
[----:B------:R-:W-:Y:S05]  /*1cbc0*/  BSYNC B1 ;  /* 0x0000000000017941 */ /* 0x000fea0003800000 */
.L_x_18719:
        /* <DEDUP_REMOVED lines=9> */
.L_x_18723:
[----:B------:R-:W-:Y:S01]  /*1cc60*/  IMAD.MOV.U32 R26, RZ, RZ, R8 ;  /* 0x000000ffff1a7224 */ /* 0x000fe200078e0008 */
[----:B------:R-:W-:Y:S01]  /*1cc70*/  PRMT R9, R17, 0x5410, R9 ;  /* 0x0000541011097816 */ /* 0x000fe20000000009 */
[----:B------:R-:W-:-:S07]  /*1cc80*/  IMAD.MOV.U32 R8, RZ, RZ, R14 ;  /* 0x000000ffff087224 */ /* 0x000fce00078e000e */
.L_x_18724:
[----:B------:R-:W-:Y:S05]  /*1cc90*/  BSYNC B1 ;  /* 0x0000000000017941 */ /* 0x000fea0003800000 */
.L_x_18722:
        /* <DEDUP_REMOVED lines=9> */
.L_x_18726:
[----:B------:R-:W-:Y:S01]  /*1cd30*/  IMAD.MOV.U32 R28, RZ, RZ, R26 ;  /* 0x000000ffff1c7224 */ /* 0x000fe200078e001a */
[C---:B------:R-:W-:Y:S01]  /*1cd40*/  PRMT R32, R9.reuse, 0x7632, R32 ;  /* 0x0000763209207816 */ /* 0x040fe20000000020 */
[----:B------:R-:W-:Y:S01]  /*1cd50*/  IMAD.MOV.U32 R26, RZ, RZ, R19 ;  /* 0x000000ffff1a7224 */ /* 0x000fe200078e0013 */
[----:B------:R-:W-:-:S07]  /*1cd60*/  PRMT R9, R9, 0x5410, R20 ;  /* 0x0000541009097816 */ /* 0x000fce0000000014 */
.L_x_18727:
[----:B------:R-:W-:Y:S05]  /*1cd70*/  BSYNC B1 ;  /* 0x0000000000017941 */ /* 0x000fea0003800000 */
.L_x_18725:
        /* <DEDUP_REMOVED lines=9> */
.L_x_18729:
[----:B------:R-:W-:Y:S01]  /*1ce10*/  IMAD.MOV.U32 R29, RZ, RZ, R28 ;  /* 0x000000ffff1d7224 */ /* 0x000fe200078e001c */
[----:B------:R-:W-:Y:S01]  /*1ce20*/  PRMT R33, R32, 0x7610, R33 ;  /* 0x0000761020217816 */ /* 0x000fe20000000021 */
[----:B------:R-:W-:Y:S01]  /*1ce30*/  IMAD.MOV.U32 R28, RZ, RZ, R18 ;  /* 0x000000ffff1c7224 */ /* 0x000fe200078e0012 */
[----:B------:R-:W-:-:S07]  /*1ce40*/  PRMT R32, R5, 0x7610, R32 ;  /* 0x0000761005207816 */ /* 0x000fce0000000020 */
.L_x_18730:
[----:B------:R-:W-:Y:S05]  /*1ce50*/  BSYNC B1 ;  /* 0x0000000000017941 */ /* 0x000fea0003800000 */
.L_x_18728:
        /* <DEDUP_REMOVED lines=9> */
.L_x_18732:
[----:B------:R-:W-:Y:S01]  /*1cef0*/  IMAD.MOV.U32 R30, RZ, RZ, R29 ;  /* 0x000000ffff1e7224 */ /* 0x000fe200078e001d */
[----:B------:R-:W-:Y:S01]  /*1cf00*/  PRMT R34, R33, 0x7610, R34 ;  /* 0x0000761021227816 */ /* 0x000fe20000000022 */
[----:B------:R-:W-:Y:S01]  /*1cf10*/  IMAD.MOV.U32 R29, RZ, RZ, R22 ;  /* 0x000000ffff1d7224 */ /* 0x000fe200078e0016 */
[----:B------:R-:W-:-:S07]  /*1cf20*/  PRMT R33, R21, 0x7610, R33 ;  /* 0x0000761015217816 */ /* 0x000fce0000000021 */
.L_x_18733:
[----:B------:R-:W-:Y:S05]  /*1cf30*/  BSYNC B1 ;  /* 0x0000000000017941 */ /* 0x000fea0003800000 */
.L_x_18731:
        /* <DEDUP_REMOVED lines=9> */
.L_x_18735:
[----:B------:R-:W-:Y:S01]  /*1cfd0*/  IMAD.MOV.U32 R31, RZ, RZ, R30 ;  /* 0x000000ffff1f7224 */ /* 0x000fe200078e001e */
[--C-:B------:R-:W-:Y:S01]  /*1cfe0*/  PRMT R32, R32, 0x5410, R34.reuse ;  /* 0x0000541020207816 */ /* 0x100fe20000000022 */
[----:B------:R-:W-:Y:S01]  /*1cff0*/  IMAD.MOV.U32 R30, RZ, RZ, R23 ;  /* 0x000000ffff1e7224 */ /* 0x000fe200078e0017 */
[----:B------:R-:W-:-:S07]  /*1d000*/  PRMT R34, R5, 0x7632, R34 ;  /* 0x0000763205227816 */ /* 0x000fce0000000022 */
.L_x_18736:
[----:B------:R-:W-:Y:S05]  /*1d010*/  BSYNC B1 ;  /* 0x0000000000017941 */ /* 0x000fea0003800000 */
.L_x_18734:
[----:B------:R-:W0:Y:S01]  /*1d020*/  LDS.128 R20, [R24+0xf0] ;  /* 0x0000f00018147984 */ /* 0x000e220000000c00 */
[CC--:B------:R-:W-:Y:S01]  /*1d030*/  FSETP.GT.FTZ.AND P2, PT, R25.reuse, R10.reuse, PT ;  /* 0x0000000a1900720b */ /* 0x0c0fe20003f54000 */
        /* <DEDUP_REMOVED lines=9> */
[----:B------:R-:W-:-:S06]  /*1d0d0*/  FMUL.FTZ R10, R10, 1.4426950216293334961 ;  /* 0x3fb8aa3b0a0a7820 */ /* 0x000fcc0000410000 */
        /* <DEDUP_REMOVED lines=17> */
.L_x_18738:
[----:B------:R-:W-:Y:S01]  /*1d1f0*/  IMAD.MOV.U32 R10, RZ, RZ, R3 ;  /* 0x000000ffff0a7224 */ /* 0x000fe200078e0003 */
[C---:B------:R-:W-:Y:S01]  /*1d200*/  PRMT R11, R7.reuse, 0x7632, R11 ;  /* 0x00007632070b7816 */ /* 0x040fe2000000000b */
[----:B------:R-:W-:Y:S01]  /*1d210*/  IMAD.MOV.U32 R3, RZ, RZ, R4 ;  /* 0x000000ffff037224 */ /* 0x000fe200078e0004 */
[----:B------:R-:W-:-:S07]  /*1d220*/  PRMT R7, R7, 0x5410, R7 ;  /* 0x0000541007077816 */ /* 0x000fce0000000007 */
.L_x_18739:
[----:B------:R-:W-:Y:S05]  /*1d230*/  BSYNC B1 ;  /* 0x0000000000017941 */ /* 0x000fea0003800000 */
.L_x_18737:
        /* <DEDUP_REMOVED lines=9> */
.L_x_18741:
[----:B------:R-:W-:Y:S01]  /*1d2d0*/  IMAD.MOV.U32 R25, RZ, RZ, R10 ;  /* 0x000000ffff197224 */ /* 0x000fe200078e000a */
[----:B------:R-:W-:Y:S01]  /*1d2e0*/  PRMT R4, R11, 0x7610, R4 ;  /* 0x000076100b047816 */ /* 0x000fe20000000004 */
[----:B------:R-:W-:Y:S01]  /*1d2f0*/  IMAD.MOV.U32 R10, RZ, RZ, R8 ;  /* 0x000000ffff0a7224 */ /* 0x000fe200078e0008 */
[----:B------:R-:W-:-:S07]  /*1d300*/  PRMT R11, R9, 0x7610, R11 ;  /* 0x00007610090b7816 */ /* 0x000fce000000000b */
.L_x_18742:
[----:B------:R-:W-:Y:S05]  /*1d310*/  BSYNC B1 ;  /* 0x0000000000017941 */ /* 0x000fea0003800000 */
.L_x_18740:
        /* <DEDUP_REMOVED lines=9> */
.L_x_18744:
[----:B------:R-:W-:Y:S01]  /*1d3b0*/  IMAD.MOV.U32 R35, RZ, RZ, R25 ;  /* 0x000000ffff237224 */ /* 0x000fe200078e0019 */
[----:B------:R-:W-:Y:S01]  /*1d3c0*/  PRMT R4, R9, 0x5432, R4 ;  /* 0x0000543209047816 */ /* 0x000fe20000000004 */
[----:B------:R-:W-:-:S07]  /*1d3d0*/  IMAD.MOV.U32 R25, RZ, RZ, R26 ;  /* 0x000000ffff197224 */ /* 0x000fce00078e001a */
.L_x_18745:
[----:B------:R-:W-:Y:S05]  /*1d3e0*/  BSYNC B1 ;  /* 0x0000000000017941 */ /* 0x000fea0003800000 */
.L_x_18743:
        /* <DEDUP_REMOVED lines=9> */
.L_x_18747:
[----:B------:R-:W-:Y:S01]  /*1d480*/  IMAD.MOV.U32 R8, RZ, RZ, R35 ;  /* 0x000000ffff087224 */ /* 0x000fe200078e0023 */
[C---:B------:R-:W-:Y:S01]  /*1d490*/  PRMT R7, R4.reuse, 0x7632, R7 ;  /* 0x0000763204077816 */ /* 0x040fe20000000007 */
[----:B------:R-:W-:Y:S01]  /*1d4a0*/  IMAD.MOV.U32 R35, RZ, RZ, R28 ;  /* 0x000000ffff237224 */ /* 0x000fe200078e001c */
[----:B------:R-:W-:-:S07]  /*1d4b0*/  PRMT R4, R4, 0x5410, R32 ;  /* 0x0000541004047816 */ /* 0x000fce0000000020 */
.L_x_18748:
[----:B------:R-:W-:Y:S05]  /*1d4c0*/  BSYNC B1 ;  /* 0x0000000000017941 */ /* 0x000fea0003800000 */
.L_x_18746:
        /* <DEDUP_REMOVED lines=9> */
.L_x_18750:
[----:B------:R-:W-:Y:S01]  /*1d560*/  IMAD.MOV.U32 R9, RZ, RZ, R8 ;  /* 0x000000ffff097224 */ /* 0x000fe200078e0008 */
[----:B------:R-:W-:Y:S01]  /*1d570*/  PRMT R11, R11, 0x5410, R7 ;  /* 0x000054100b0b7816 */ /* 0x000fe20000000007 */
[----:B------:R-:W-:Y:S01]  /*1d580*/  IMAD.MOV.U32 R8, RZ, RZ, R29 ;  /* 0x000000ffff087224 */ /* 0x000fe200078e001d */
[----:B------:R-:W-:-:S07]  /*1d590*/  PRMT R7, R33, 0x7610, R7 ;  /* 0x0000761021077816 */ /* 0x000fce0000000007 */
.L_x_18751:
[----:B------:R-:W-:Y:S05]  /*1d5a0*/  BSYNC B1 ;  /* 0x0000000000017941 */ /* 0x000fea0003800000 */
.L_x_18749:
        /* <DEDUP_REMOVED lines=9> */
.L_x_18753:
[----:B------:R-:W-:Y:S01]  /*1d640*/  IMAD.MOV.U32 R20, RZ, RZ, R9 ;  /* 0x000000ffff147224 */ /* 0x000fe200078e0009 */
[----:B------:R-:W-:Y:S01]  /*1d650*/  PRMT R26, R26, 0x7610, R11 ;  /* 0x000076101a1a7816 */ /* 0x000fe2000000000b */
[----:B------:R-:W-:Y:S01]  /*1d660*/  IMAD.MOV.U32 R9, RZ, RZ, R30 ;  /* 0x000000ffff097224 */ /* 0x000fe200078e001e */
[----:B------:R-:W-:-:S07]  /*1d670*/  PRMT R11, R11, 0x5410, R34 ;  /* 0x000054100b0b7816 */ /* 0x000fce0000000022 */
.L_x_18754:
[----:B------:R-:W-:Y:S05]  /*1d680*/  BSYNC B1 ;  /* 0x0000000000017941 */ /* 0x000fea0003800000 */
.L_x_18752:
        /* <DEDUP_REMOVED lines=9> */
.L_x_18756:
[----:B------:R-:W-:Y:S01]  /*1d720*/  IMAD.MOV.U32 R28, RZ, RZ, R20 ;  /* 0x000000ffff1c7224 */ /* 0x000fe200078e0014 */
[----:B------:R-:W-:Y:S01]  /*1d730*/  PRMT R26, R26, 0x7632, R32 ;  /* 0x000076321a1a7816 */ /* 0x000fe20000000020 */
[----:B------:R-:W-:-:S07]  /*1d740*/  IMAD.MOV.U32 R20, RZ, RZ, R31 ;  /* 0x000000ffff147224 */ /* 0x000fce00078e001f */
.L_x_18757:
[----:B------:R-:W-:Y:S05]  /*1d750*/  BSYNC B1 ;  /* 0x0000000000017941 */ /* 0x000fea0003800000 */
.L_x_18755:
        /* <DEDUP_REMOVED lines=16> */
.L_x_18759:
[----:B------:R-:W-:Y:S01]  /*1d860*/  IMAD.MOV.U32 R12, RZ, RZ, R3 ;  /* 0x000000ffff0c7224 */ /* 0x000fe200078e0003 */
[C---:B------:R-:W-:Y:S01]  /*1d870*/  PRMT R21, R7.reuse, 0x7632, R21 ;  /* 0x0000763207157816 */ /* 0x040fe20000000015 */
[----:B------:R-:W-:Y:S01]  /*1d880*/  IMAD.MOV.U32 R3, RZ, RZ, R10 ;  /* 0x000000ffff037224 */ /* 0x000fe200078e000a */
[----:B------:R-:W-:-:S07]  /*1d890*/  PRMT R7, R7, 0x5410, R11 ;  /* 0x0000541007077816 */ /* 0x000fce000000000b */
.L_x_18760:
[----:B------:R-:W-:Y:S05]  /*1d8a0*/  BSYNC B1 ;  /* 0x0000000000017941 */ /* 0x000fea0003800000 */
.L_x_18758:
        /* <DEDUP_REMOVED lines=9> */
.L_x_18762:
[----:B------:R-:W-:Y:S01]  /*1d940*/  IMAD.MOV.U32 R10, RZ, RZ, R12 ;  /* 0x000000ffff0a7224 */ /* 0x000fe200078e000c */
[----:B------:R-:W-:Y:S01]  /*1d950*/  PRMT R21, R4, 0x5410, R21 ;  /* 0x0000541004157816 */ /* 0x000fe20000000015 */
[----:B------:R-:W-:-:S07]  /*1d960*/  IMAD.MOV.U32 R12, RZ, RZ, R25 ;  /* 0x000000ffff0c7224 */ /* 0x000fce00078e0019 */
.L_x_18763:
[----:B------:R-:W-:Y:S05]  /*1d970*/  BSYNC B1 ;  /* 0x0000000000017941 */ /* 0x000fea0003800000 */
.L_x_18761:
        /* <DEDUP_REMOVED lines=9> */
.L_x_18765:
[C---:B------:R-:W-:Y:S01]  /*1da10*/  PRMT R4, R21.reuse, 0x7632, R4 ;  /* 0x0000763215047816 */ /* 0x040fe20000000004 */
[----:B------:R-:W-:Y:S02]  /*1da20*/  IMAD.MOV.U32 R25, RZ, RZ, R10 ;  /* 0x000000ffff197224 */ /* 0x000fe400078e000a */
[----:B------:R-:W-:Y:S01]  /*1da30*/  IMAD.MOV.U32 R10, RZ, RZ, R35 ;  /* 0x000000ffff0a7224 */ /* 0x000fe200078e0023 */
[----:B------:R-:W-:-:S07]  /*1da40*/  PRMT R21, R21, 0x7610, R4 ;  /* 0x0000761015157816 */ /* 0x000fce0000000004 */
.L_x_18766:
[----:B------:R-:W-:Y:S05]  /*1da50*/  BSYNC B1 ;  /* 0x0000000000017941 */ /* 0x000fea0003800000 */
.L_x_18764:
        /* <DEDUP_REMOVED lines=9> */
.L_x_18768:
[----:B------:R-:W-:Y:S01]  /*1daf0*/  IMAD.MOV.U32 R30, RZ, RZ, R25 ;  /* 0x000000ffff1e7224 */ /* 0x000fe200078e0019 */
[----:B------:R-:W-:Y:S01]  /*1db00*/  PRMT R11, R4, 0x7610, R11 ;  /* 0x00007610040b7816 */ /* 0x000fe2000000000b */
[----:B------:R-:W-:Y:S01]  /*1db10*/  IMAD.MOV.U32 R25, RZ, RZ, R8 ;  /* 0x000000ffff197224 */ /* 0x000fe200078e0008 */
[----:B------:R-:W-:-:S07]  /*1db20*/  PRMT R4, R7, 0x7610, R4 ;  /* 0x0000761007047816 */ /* 0x000fce0000000004 */
.L_x_18769:
[----:B------:R-:W-:Y:S05]  /*1db30*/  BSYNC B1 ;  /* 0x0000000000017941 */ /* 0x000fea0003800000 */
.L_x_18767:
        /* <DEDUP_REMOVED lines=9> */
.L_x_18771:
[----:B------:R-:W-:Y:S01]  /*1dbd0*/  IMAD.MOV.U32 R29, RZ, RZ, R30 ;  /* 0x000000ffff1d7224 */ /* 0x000fe200078e001e */
[----:B------:R-:W-:Y:S01]  /*1dbe0*/  PRMT R4, R4, 0x5410, R11 ;  /* 0x0000541004047816 */ /* 0x000fe2000000000b */
[----:B------:R-:W-:Y:S01]  /*1dbf0*/  IMAD.MOV.U32 R30, RZ, RZ, R9 ;  /* 0x000000ffff1e7224 */ /* 0x000fe200078e0009 */
[----:B------:R-:W-:-:S07]  /*1dc00*/  PRMT R11, R11, 0x7632, R11 ;  /* 0x000076320b0b7816 */ /* 0x000fce000000000b */
.L_x_18772:
[----:B------:R-:W-:Y:S05]  /*1dc10*/  BSYNC B1 ;  /* 0x0000000000017941 */ /* 0x000fea0003800000 */
.L_x_18770:
        /* <DEDUP_REMOVED lines=9> */
.L_x_18774:
[----:B------:R-:W-:Y:S01]  /*1dcb0*/  IMAD.MOV.U32 R9, RZ, RZ, R29 ;  /* 0x000000ffff097224 */ /* 0x000fe200078e001d */
[----:B------:R-:W-:Y:S01]  /*1dcc0*/  PRMT R8, R8, 0x7610, R4 ;  /* 0x0000761008087816 */ /* 0x000fe20000000004 */
[----:B------:R-:W-:Y:S01]  /*1dcd0*/  IMAD.MOV.U32 R29, RZ, RZ, R20 ;  /* 0x000000ffff1d7224 */ /* 0x000fe200078e0014 */
[----:B------:R-:W-:-:S07]  /*1dce0*/  PRMT R4, R4, 0x7610, R26 ;  /* 0x0000761004047816 */ /* 0x000fce000000001a */
.L_x_18775:
[----:B------:R-:W-:Y:S05]  /*1dcf0*/  BSYNC B1 ;  /* 0x0000000000017941 */ /* 0x000fea0003800000 */
.L_x_18773:
        /* <DEDUP_REMOVED lines=9> */
.L_x_18777:
[----:B------:R-:W-:Y:S01]  /*1dd90*/  IMAD.MOV.U32 R20, RZ, RZ, R9 ;  /* 0x000000ffff147224 */ /* 0x000fe200078e0009 */
[C---:B------:R-:W-:Y:S01]  /*1dda0*/  PRMT R7, R8.reuse, 0x7632, R7 ;  /* 0x0000763208077816 */ /* 0x040fe20000000007 */
[----:B------:R-:W-:Y:S01]  /*1ddb0*/  IMAD.MOV.U32 R9, RZ, RZ, R28 ;  /* 0x000000ffff097224 */ /* 0x000fe200078e001c */
[----:B------:R-:W-:-:S07]  /*1ddc0*/  PRMT R8, R8, 0x5410, R26 ;  /* 0x0000541008087816 */ /* 0x000fce000000001a */
.L_x_18778:
[----:B------:R-:W-:Y:S05]  /*1ddd0*/  BSYNC B1 ;  /* 0x0000000000017941 */ /* 0x000fea0003800000 */
.L_x_18776:
        /* <DEDUP_REMOVED lines=16> */
.L_x_18780:
[----:B------:R-:W-:Y:S01]  /*1dee0*/  IMAD.MOV.U32 R22, RZ, RZ, R3 ;  /* 0x000000ffff167224 */ /* 0x000fe200078e0003 */
[C---:B------:R-:W-:Y:S01]  /*1def0*/  PRMT R8, R7.reuse, 0x7632, R8 ;  /* 0x0000763207087816 */ /* 0x040fe20000000008 */
[----:B------:R-:W-:Y:S01]  /*1df00*/  IMAD.MOV.U32 R3, RZ, RZ, R12 ;  /* 0x000000ffff037224 */ /* 0x000fe200078e000c */
[----:B------:R-:W-:-:S07]  /*1df10*/  PRMT R7, R7, 0x5410, R21 ;  /* 0x0000541007077816 */ /* 0x000fce0000000015 */
.L_x_18781:
[----:B------:R-:W-:Y:S05]  /*1df20*/  BSYNC B1 ;  /* 0x0000000000017941 */ /* 0x000fea0003800000 */
.L_x_18779:
        /* <DEDUP_REMOVED lines=9> */
.L_x_18783:
[----:B------:R-:W-:Y:S01]  /*1dfc0*/  IMAD.MOV.U32 R12, RZ, RZ, R22 ;  /* 0x000000ffff0c7224 */ /* 0x000fe200078e0016 */
[----:B------:R-:W-:Y:S01]  /*1dfd0*/  PRMT R11, R11, 0x5410, R8 ;  /* 0x000054100b0b7816 */ /* 0x000fe20000000008 */
[----:B------:R-:W-:Y:S01]  /*1dfe0*/  IMAD.MOV.U32 R22, RZ, RZ, R10 ;  /* 0x000000ffff167224 */ /* 0x000fe200078e000a */
[----:B------:R-:W-:-:S07]  /*1dff0*/  PRMT R8, R21, 0x7632, R8 ;  /* 0x0000763215087816 */ /* 0x000fce0000000008 */
.L_x_18784:
[----:B------:R-:W-:Y:S05]  /*1e000*/  BSYNC B1 ;  /* 0x0000000000017941 */ /* 0x000fea0003800000 */
.L_x_18782:
        /* <DEDUP_REMOVED lines=9> */
.L_x_18786:
[----:B------:R-:W-:Y:S01]  /*1e0a0*/  IMAD.MOV.U32 R21, RZ, RZ, R12 ;  /* 0x000000ffff157224 */ /* 0x000fe200078e000c */
[C---:B------:R-:W-:Y:S01]  /*1e0b0*/  PRMT R10, R11.reuse, 0x7632, R10 ;  /* 0x000076320b0a7816 */ /* 0x040fe2000000000a */
[----:B------:R-:W-:Y:S01]  /*1e0c0*/  IMAD.MOV.U32 R12, RZ, RZ, R25 ;  /* 0x000000ffff0c7224 */ /* 0x000fe200078e0019 */
[----:B------:R-:W-:-:S07]  /*1e0d0*/  PRMT R11, R11, 0x5410, R4 ;  /* 0x000054100b0b7816 */ /* 0x000fce0000000004 */
.L_x_18787:
[----:B------:R-:W-:Y:S05]  /*1e0e0*/  BSYNC B1 ;  /* 0x0000000000017941 */ /* 0x000fea0003800000 */
.L_x_18785:
        /* <DEDUP_REMOVED lines=9> */
.L_x_18789:
[----:B------:R-:W-:Y:S01]  /*1e180*/  IMAD.MOV.U32 R26, RZ, RZ, R21 ;  /* 0x000000ffff1a7224 */ /* 0x000fe200078e0015 */
[----:B------:R-:W-:Y:S01]  /*1e190*/  PRMT R10, R11, 0x5410, R10 ;  /* 0x000054100b0a7816 */ /* 0x000fe2000000000a */
[----:B------:R-:W-:-:S07]  /*1e1a0*/  IMAD.MOV.U32 R21, RZ, RZ, R30 ;  /* 0x000000ffff157224 */ /* 0x000fce00078e001e */
.L_x_18790:
[----:B------:R-:W-:Y:S05]  /*1e1b0*/  BSYNC B1 ;  /* 0x0000000000017941 */ /* 0x000fea0003800000 */
.L_x_18788:
        /* <DEDUP_REMOVED lines=9> */
.L_x_18792:
[C---:B------:R-:W-:Y:S01]  /*1e250*/  PRMT R4, R10.reuse, 0x7632, R4 ;  /* 0x000076320a047816 */ /* 0x040fe20000000004 */
[----:B------:R-:W-:Y:S02]  /*1e260*/  IMAD.MOV.U32 R28, RZ, RZ, R26 ;  /* 0x000000ffff1c7224 */ /* 0x000fe400078e001a */
[----:B------:R-:W-:Y:S01]  /*1e270*/  IMAD.MOV.U32 R26, RZ, RZ, R29 ;  /* 0x000000ffff1a7224 */ /* 0x000fe200078e001d */
[----:B------:R-:W-:-:S07]  /*1e280*/  PRMT R10, R10, 0x7610, R4 ;  /* 0x000076100a0a7816 */ /* 0x000fce0000000004 */
.L_x_18793:
[----:B------:R-:W-:Y:S05]  /*1e290*/  BSYNC B1 ;  /* 0x0000000000017941 */ /* 0x000fea0003800000 */
.L_x_18791:
        /* <DEDUP_REMOVED lines=9> */
.L_x_18795:
[----:B------:R-:W-:Y:S01]  /*1e330*/  IMAD.MOV.U32 R25, RZ, RZ, R28 ;  /* 0x000000ffff197224 */ /* 0x000fe200078e001c */
[----:B------:R-:W-:Y:S01]  /*1e340*/  PRMT R11, R4, 0x7610, R11 ;  /* 0x00007610040b7816 */ /* 0x000fe2000000000b */
[----:B------:R-:W-:Y:S01]  /*1e350*/  IMAD.MOV.U32 R28, RZ, RZ, R9 ;  /* 0x000000ffff1c7224 */ /* 0x000fe200078e0009 */
[----:B------:R-:W-:-:S07]  /*1e360*/  PRMT R4, R8, 0x7632, R4 ;  /* 0x0000763208047816 */ /* 0x000fce0000000004 */
.L_x_18796:
[----:B------:R-:W-:Y:S05]  /*1e370*/  BSYNC B1 ;  /* 0x0000000000017941 */ /* 0x000fea0003800000 */
.L_x_18794:
        /* <DEDUP_REMOVED lines=9> */
.L_x_18798:
[----:B------:R-:W-:Y:S01]  /*1e410*/  IMAD.MOV.U32 R9, RZ, RZ, R25 ;  /* 0x000000ffff097224 */ /* 0x000fe200078e0019 */
[--C-:B------:R-:W-:Y:S01]  /*1e420*/  PRMT R4, R4, 0x5410, R11.reuse ;  /* 0x0000541004047816 */ /* 0x100fe2000000000b */
[----:B------:R-:W-:Y:S01]  /*1e430*/  IMAD.MOV.U32 R25, RZ, RZ, R20 ;  /* 0x000000ffff197224 */ /* 0x000fe200078e0014 */
[----:B------:R-:W-:-:S07]  /*1e440*/  PRMT R11, R7, 0x7610, R11 ;  /* 0x00007610070b7816 */ /* 0x000fce000000000b */
.L_x_18799:
[----:B------:R-:W-:Y:S05]  /*1e450*/  BSYNC B1 ;  /* 0x0000000000017941 */ /* 0x000fea0003800000 */
.L_x_18797:
        /* <DEDUP_REMOVED lines=16> */
.L_x_18801:
[----:B------:R-:W-:Y:S01]  /*1e560*/  IMAD.MOV.U32 R13, RZ, RZ, R3 ;  /* 0x000000ffff0d7224 */ /* 0x000fe200078e0003 */
[----:B------:R-:W-:Y:S01]  /*1e570*/  PRMT R7, R7, 0x5432, R8 ;  /* 0x0000543207077816 */ /* 0x000fe20000000008 */
[----:B------:R-:W-:-:S07]  /*1e580*/  IMAD.MOV.U32 R3, RZ, RZ, R22 ;  /* 0x000000ffff037224 */ /* 0x000fce00078e0016 */
.L_x_18802:
[----:B------:R-:W-:Y:S05]  /*1e590*/  BSYNC B1 ;  /* 0x0000000000017941 */ /* 0x000fea0003800000 */
.L_x_18800:
        /* <DEDUP_REMOVED lines=9> */
.L_x_18804:
[----:B------:R-:W-:Y:S01]  /*1e630*/  IMAD.MOV.U32 R8, RZ, RZ, R13 ;  /* 0x000000ffff087224 */ /* 0x000fe200078e000d */
[--C-:B------:R-:W-:Y:S01]  /*1e640*/  PRMT R20, R20, 0x5410, R7.reuse ;  /* 0x0000541014147816 */ /* 0x100fe20000000007 */
[----:B------:R-:W-:Y:S01]  /*1e650*/  IMAD.MOV.U32 R13, RZ, RZ, R12 ;  /* 0x000000ffff0d7224 */ /* 0x000fe200078e000c */
[----:B------:R-:W-:-:S07]  /*1e660*/  PRMT R7, R11, 0x7632, R7 ;  /* 0x000076320b077816 */ /* 0x000fce0000000007 */
.L_x_18805:
[----:B------:R-:W-:Y:S05]  /*1e670*/  BSYNC B1 ;  /* 0x0000000000017941 */ /* 0x000fea0003800000 */
.L_x_18803:
        /* <DEDUP_REMOVED lines=9> */
.L_x_18807:
[----:B------:R-:W-:Y:S01]  /*1e710*/  IMAD.MOV.U32 R23, RZ, RZ, R8 ;  /* 0x000000ffff177224 */ /* 0x000fe200078e0008 */
[----:B------:R-:W-:Y:S01]  /*1e720*/  PRMT R11, R11, 0x7610, R20 ;  /* 0x000076100b0b7816 */ /* 0x000fe20000000014 */
[----:B------:R-:W-:Y:S01]  /*1e730*/  IMAD.MOV.U32 R8, RZ, RZ, R21 ;  /* 0x000000ffff087224 */ /* 0x000fe200078e0015 */
[----:B------:R-:W-:-:S07]  /*1e740*/  PRMT R20, R20, 0x5410, R10 ;  /* 0x0000541014147816 */ /* 0x000fce000000000a */
.L_x_18808:
[----:B------:R-:W-:Y:S05]  /*1e750*/  BSYNC B1 ;  /* 0x0000000000017941 */ /* 0x000fea0003800000 */
.L_x_18806:
        /* <DEDUP_REMOVED lines=9> */
.L_x_18810:
[----:B------:R-:W-:Y:S01]  /*1e7f0*/  IMAD.MOV.U32 R21, RZ, RZ, R23 ;  /* 0x000000ffff157224 */ /* 0x000fe200078e0017 */
[----:B------:R-:W-:Y:S01]  /*1e800*/  PRMT R12, R12, 0x7610, R11 ;  /* 0x000076100c0c7816 */ /* 0x000fe2000000000b */
[----:B------:R-:W-:Y:S01]  /*1e810*/  IMAD.MOV.U32 R23, RZ, RZ, R26 ;  /* 0x000000ffff177224 */ /* 0x000fe200078e001a */
[----:B------:R-:W-:-:S07]  /*1e820*/  PRMT R11, R11, 0x7610, R10 ;  /* 0x000076100b0b7816 */ /* 0x000fce000000000a */
.L_x_18811:
[----:B------:R-:W-:Y:S05]  /*1e830*/  BSYNC B1 ;  /* 0x0000000000017941 */ /* 0x000fea0003800000 */
.L_x_18809:
        /* <DEDUP_REMOVED lines=9> */
.L_x_18813:
[----:B------:R-:W-:Y:S01]  /*1e8d0*/  IMAD.MOV.U32 R10, RZ, RZ, R21 ;  /* 0x000000ffff0a7224 */ /* 0x000fe200078e0015 */
[----:B------:R-:W-:Y:S01]  /*1e8e0*/  PRMT R12, R12, 0x5432, R4 ;  /* 0x000054320c0c7816 */ /* 0x000fe20000000004 */
[----:B------:R-:W-:-:S07]  /*1e8f0*/  IMAD.MOV.U32 R21, RZ, RZ, R28 ;  /* 0x000000ffff157224 */ /* 0x000fce00078e001c */
.L_x_18814:
[----:B------:R-:W-:Y:S05]  /*1e900*/  BSYNC B1 ;  /* 0x0000000000017941 */ /* 0x000fea0003800000 */
.L_x_18812:
        /* <DEDUP_REMOVED lines=9> */
.L_x_18816:
[----:B------:R-:W-:Y:S01]  /*1e9a0*/  IMAD.MOV.U32 R22, RZ, RZ, R10 ;  /* 0x000000ffff167224 */ /* 0x000fe200078e000a */
[--C-:B------:R-:W-:Y:S01]  /*1e9b0*/  PRMT R26, R26, 0x5410, R12.reuse ;  /* 0x000054101a1a7816 */ /* 0x100fe2000000000c */
[----:B------:R-:W-:Y:S01]  /*1e9c0*/  IMAD.MOV.U32 R10, RZ, RZ, R25 ;  /* 0x000000ffff0a7224 */ /* 0x000fe200078e0019 */
[----:B------:R-:W-:-:S07]  /*1e9d0*/  PRMT R12, R11, 0x7610, R12 ;  /* 0x000076100b0c7816 */ /* 0x000fce000000000c */
.L_x_18817:
[----:B------:R-:W-:Y:S05]  /*1e9e0*/  BSYNC B1 ;  /* 0x0000000000017941 */ /* 0x000fea0003800000 */
.L_x_18815:
        /* <DEDUP_REMOVED lines=9> */
.L_x_18819:
[C---:B------:R-:W-:Y:S01]  /*1ea80*/  PRMT R4, R26.reuse, 0x7632, R4 ;  /* 0x000076321a047816 */ /* 0x040fe20000000004 */
[----:B------:R-:W-:Y:S02]  /*1ea90*/  IMAD.MOV.U32 R25, RZ, RZ, R22 ;  /* 0x000000ffff197224 */ /* 0x000fe400078e0016 */
[----:B------:R-:W-:Y:S01]  /*1eaa0*/  IMAD.MOV.U32 R22, RZ, RZ, R9 ;  /* 0x000000ffff167224 */ /* 0x000fe200078e0009 */
[----:B------:R-:W-:-:S07]  /*1eab0*/  PRMT R26, R26, 0x7610, R4 ;  /* 0x000076101a1a7816 */ /* 0x000fce0000000004 */
.L_x_18820:
[----:B------:R-:W-:Y:S05]  /*1eac0*/  BSYNC B1 ;  /* 0x0000000000017941 */ /* 0x000fea0003800000 */
.L_x_18818:
        /* <DEDUP_REMOVED lines=16> */
.L_x_18822:
[----:B------:R-:W-:Y:S01]  /*1ebd0*/  IMAD.MOV.U32 R9, RZ, RZ, R3 ;  /* 0x000000ffff097224 */ /* 0x000fe200078e0003 */
[----:B------:R-:W-:Y:S01]  /*1ebe0*/  PRMT R4, R4, 0x7610, R7 ;  /* 0x0000761004047816 */ /* 0x000fe20000000007 */
[----:B------:R-:W-:Y:S01]  /*1ebf0*/  IMAD.MOV.U32 R3, RZ, RZ, R13 ;  /* 0x000000ffff037224 */ /* 0x000fe200078e000d */
[----:B------:R-:W-:-:S07]  /*1ec00*/  PRMT R7, R7, 0x5410, R7 ;  /* 0x0000541007077816 */ /* 0x000fce0000000007 */
.L_x_18823:
[----:B------:R-:W-:Y:S05]  /*1ec10*/  BSYNC B1 ;  /* 0x0000000000017941 */ /* 0x000fea0003800000 */
.L_x_18821:
        /* <DEDUP_REMOVED lines=9> */
.L_x_18825:
[----:B------:R-:W-:Y:S01]  /*1ecb0*/  IMAD.MOV.U32 R16, RZ, RZ, R9 ;  /* 0x000000ffff107224 */ /* 0x000fe200078e0009 */
[C---:B------:R-:W-:Y:S01]  /*1ecc0*/  PRMT R7, R4.reuse, 0x7632, R7 ;  /* 0x0000763204077816 */ /* 0x040fe20000000007 */
[----:B------:R-:W-:Y:S01]  /*1ecd0*/  IMAD.MOV.U32 R9, RZ, RZ, R8 ;  /* 0x000000ffff097224 */ /* 0x000fe200078e0008 */
[----:B------:R-:W-:-:S07]  /*1ece0*/  PRMT R4, R4, 0x7610, R20 ;  /* 0x0000761004047816 */ /* 0x000fce0000000014 */
.L_x_18826:
[----:B------:R-:W-:Y:S05]  /*1ecf0*/  BSYNC B1 ;  /* 0x0000000000017941 */ /* 0x000fea0003800000 */
.L_x_18824:
        /* <DEDUP_REMOVED lines=9> */
.L_x_18828:
[----:B------:R-:W-:Y:S01]  /*1ed90*/  IMAD.MOV.U32 R8, RZ, RZ, R16 ;  /* 0x000000ffff087224 */ /* 0x000fe200078e0010 */
[----:B------:R-:W-:Y:S01]  /*1eda0*/  PRMT R13, R13, 0x5410, R7 ;  /* 0x000054100d0d7816 */ /* 0x000fe20000000007 */
[----:B------:R-:W-:Y:S01]  /*1edb0*/  IMAD.MOV.U32 R16, RZ, RZ, R23 ;  /* 0x000000ffff107224 */ /* 0x000fe200078e0017 */
[----:B------:R-:W-:-:S07]  /*1edc0*/  PRMT R7, R11, 0x7632, R7 ;  /* 0x000076320b077816 */ /* 0x000fce0000000007 */
.L_x_18829:
[----:B------:R-:W-:Y:S05]  /*1edd0*/  BSYNC B1 ;  /* 0x0000000000017941 */ /* 0x000fea0003800000 */
.L_x_18827:
        /* <DEDUP_REMOVED lines=9> */
.L_x_18831:
[----:B------:R-:W-:Y:S01]  /*1ee70*/  IMAD.MOV.U32 R11, RZ, RZ, R8 ;  /* 0x000000ffff0b7224 */ /* 0x000fe200078e0008 */
[----:B------:R-:W-:Y:S01]  /*1ee80*/  PRMT R20, R20, 0x7610, R13 ;  /* 0x0000761014147816 */ /* 0x000fe2000000000d */
[----:B------:R-:W-:Y:S01]  /*1ee90*/  IMAD.MOV.U32 R8, RZ, RZ, R21 ;  /* 0x000000ffff087224 */ /* 0x000fe200078e0015 */
[----:B------:R-:W-:-:S07]  /*1eea0*/  PRMT R13, R13, 0x7610, R12 ;  /* 0x000076100d0d7816 */ /* 0x000fce000000000c */
.L_x_18832:
[----:B------:R-:W-:Y:S05]  /*1eeb0*/  BSYNC B1 ;  /* 0x0000000000017941 */ /* 0x000fea0003800000 */
.L_x_18830:
        /* <DEDUP_REMOVED lines=9> */
.L_x_18834:
[----:B------:R-:W-:Y:S01]  /*1ef50*/  PRMT R12, R12, 0x7610, R20 ;  /* 0x000076100c0c7816 */ /* 0x000fe20000000014 */
[----:B------:R-:W-:Y:S02]  /*1ef60*/  IMAD.MOV.U32 R21, RZ, RZ, R11 ;  /* 0x000000ffff157224 */ /* 0x000fe400078e000b */
[----:B------:R-:W-:Y:S01]  /*1ef70*/  IMAD.MOV.U32 R11, RZ, RZ, R10 ;  /* 0x000000ffff0b7224 */ /* 0x000fe200078e000a */
[----:B------:R-:W-:-:S07]  /*1ef80*/  PRMT R20, R20, 0x5410, R12 ;  /* 0x0000541014147816 */ /* 0x000fce000000000c */
.L_x_18835:
[----:B------:R-:W-:Y:S05]  /*1ef90*/  BSYNC B1 ;  /* 0x0000000000017941 */ /* 0x000fea0003800000 */
.L_x_18833:
        /* <DEDUP_REMOVED lines=9> */
.L_x_18837:
[----:B------:R-:W-:Y:S01]  /*1f030*/  IMAD.MOV.U32 R10, RZ, RZ, R21 ;  /* 0x000000ffff0a7224 */ /* 0x000fe200078e0015 */
[----:B------:R-:W-:Y:S01]  /*1f040*/  PRMT R23, R23, 0x7610, R12 ;  /* 0x0000761017177816 */ /* 0x000fe2000000000c */
[----:B------:R-:W-:Y:S01]  /*1f050*/  IMAD.MOV.U32 R21, RZ, RZ, R22 ;  /* 0x000000ffff157224 */ /* 0x000fe200078e0016 */
[----:B------:R-:W-:-:S07]  /*1f060*/  PRMT R12, R12, 0x7610, R26 ;  /* 0x000076100c0c7816 */ /* 0x000fce000000001a */
.L_x_18838:
[----:B------:R-:W-:Y:S05]  /*1f070*/  BSYNC B1 ;  /* 0x0000000000017941 */ /* 0x000fea0003800000 */
.L_x_18836:
        /* <DEDUP_REMOVED lines=9> */
.L_x_18840:
[----:B------:R-:W-:Y:S01]  /*1f110*/  IMAD.MOV.U32 R22, RZ, RZ, R10 ;  /* 0x000000ffff167224 */ /* 0x000fe200078e000a */
[C---:B------:R-:W-:Y:S01]  /*1f120*/  PRMT R12, R23.reuse, 0x7632, R12 ;  /* 0x00007632170c7816 */ /* 0x040fe2000000000c */
[----:B------:R-:W-:Y:S01]  /*1f130*/  IMAD.MOV.U32 R10, RZ, RZ, R25 ;  /* 0x000000ffff0a7224 */ /* 0x000fe200078e0019 */
[----:B------:R-:W-:-:S07]  /*1f140*/  PRMT R23, R23, 0x5410, R4 ;  /* 0x0000541017177816 */ /* 0x000fce0000000004 */
.L_x_18841:
[----:B------:R-:W-:Y:S05]  /*1f150*/  BSYNC B1 ;  /* 0x0000000000017941 */ /* 0x000fea0003800000 */
.L_x_18839:
        /* <DEDUP_REMOVED lines=16> */
.L_x_18843:
[C---:B------:R-:W-:Y:S01]  /*1f260*/  PRMT R4, R7.reuse, 0x7632, R4 ;  /* 0x0000763207047816 */ /* 0x040fe20000000004 */
[----:B------:R-:W-:Y:S02]  /*1f270*/  IMAD.MOV.U32 R14, RZ, RZ, R3 ;  /* 0x000000ffff0e7224 */ /* 0x000fe400078e0003 */
[----:B------:R-:W-:Y:S01]  /*1f280*/  IMAD.MOV.U32 R3, RZ, RZ, R9 ;  /* 0x000000ffff037224 */ /* 0x000fe200078e0009 */
[----:B------:R-:W-:-:S07]  /*1f290*/  PRMT R7, R7, 0x7610, R4 ;  /* 0x0000761007077816 */ /* 0x000fce0000000004 */
.L_x_18844:
[----:B------:R-:W-:Y:S05]  /*1f2a0*/  BSYNC B1 ;  /* 0x0000000000017941 */ /* 0x000fea0003800000 */
.L_x_18842:
        /* <DEDUP_REMOVED lines=9> */
.L_x_18846:
[----:B------:R-:W-:Y:S01]  /*1f340*/  IMAD.MOV.U32 R9, RZ, RZ, R14 ;  /* 0x000000ffff097224 */ /* 0x000fe200078e000e */
[----:B------:R-:W-:Y:S01]  /*1f350*/  PRMT R13, R4, 0x7610, R13 ;  /* 0x00007610040d7816 */ /* 0x000fe2000000000d */
[----:B------:R-:W-:Y:S01]  /*1f360*/  IMAD.MOV.U32 R14, RZ, RZ, R16 ;  /* 0x000000ffff0e7224 */ /* 0x000fe200078e0010 */
[----:B------:R-:W-:-:S07]  /*1f370*/  PRMT R4, R7, 0x7610, R4 ;  /* 0x0000761007047816 */ /* 0x000fce0000000004 */
.L_x_18847:
[----:B------:R-:W-:Y:S05]  /*1f380*/  BSYNC B1 ;  /* 0x0000000000017941 */ /* 0x000fea0003800000 */
.L_x_18845:
        /* <DEDUP_REMOVED lines=9> */
.L_x_18849:
[----:B------:R-:W-:Y:S01]  /*1f420*/  IMAD.MOV.U32 R16, RZ, RZ, R9 ;  /* 0x000000ffff107224 */ /* 0x000fe200078e0009 */
[--C-:B------:R-:W-:Y:S01]  /*1f430*/  PRMT R4, R4, 0x5410, R13.reuse ;  /* 0x0000541004047816 */ /* 0x100fe2000000000d */
[----:B------:R-:W-:Y:S01]  /*1f440*/  IMAD.MOV.U32 R9, RZ, RZ, R8 ;  /* 0x000000ffff097224 */ /* 0x000fe200078e0008 */
[----:B------:R-:W-:-:S07]  /*1f450*/  PRMT R13, R13, 0x7632, R13 ;  /* 0x000076320d0d7816 */ /* 0x000fce000000000d */
.L_x_18850:
[----:B------:R-:W-:Y:S05]  /*1f460*/  BSYNC B1 ;  /* 0x0000000000017941 */ /* 0x000fea0003800000 */
.L_x_18848:
        /* <DEDUP_REMOVED lines=9> */
.L_x_18852:
[----:B------:R-:W-:Y:S01]  /*1f500*/  IMAD.MOV.U32 R8, RZ, RZ, R16 ;  /* 0x000000ffff087224 */ /* 0x000fe200078e0010 */
[----:B------:R-:W-:Y:S01]  /*1f510*/  PRMT R13, R13, 0x7610, R4 ;  /* 0x000076100d0d7816 */ /* 0x000fe20000000004 */
[----:B------:R-:W-:Y:S01]  /*1f520*/  IMAD.MOV.U32 R16, RZ, RZ, R11 ;  /* 0x000000ffff107224 */ /* 0x000fe200078e000b */
[----:B------:R-:W-:-:S07]  /*1f530*/  PRMT R4, R4, 0x7610, R20 ;  /* 0x0000761004047816 */ /* 0x000fce0000000014 */
.L_x_18853:
[----:B------:R-:W-:Y:S05]  /*1f540*/  BSYNC B1 ;  /* 0x0000000000017941 */ /* 0x000fea0003800000 */
.L_x_18851:
        /* <DEDUP_REMOVED lines=9> */
.L_x_18855:
[----:B------:R-:W-:Y:S01]  /*1f5e0*/  IMAD.MOV.U32 R11, RZ, RZ, R8 ;  /* 0x000000ffff0b7224 */ /* 0x000fe200078e0008 */
[C---:B------:R-:W-:Y:S01]  /*1f5f0*/  PRMT R7, R13.reuse, 0x7632, R7 ;  /* 0x000076320d077816 */ /* 0x040fe20000000007 */
[----:B------:R-:W-:Y:S01]  /*1f600*/  IMAD.MOV.U32 R8, RZ, RZ, R21 ;  /* 0x000000ffff087224 */ /* 0x000fe200078e0015 */
[----:B------:R-:W-:-:S07]  /*1f610*/  PRMT R13, R13, 0x7610, R12 ;  /* 0x000076100d0d7816 */ /* 0x000fce000000000c */
.L_x_18856:
[----:B------:R-:W-:Y:S05]  /*1f620*/  BSYNC B1 ;  /* 0x0000000000017941 */ /* 0x000fea0003800000 */
.L_x_18854:
        /* <DEDUP_REMOVED lines=9> */
.L_x_18858:
[----:B------:R-:W-:Y:S01]  /*1f6c0*/  IMAD.MOV.U32 R17, RZ, RZ, R11 ;  /* 0x000000ffff117224 */ /* 0x000fe200078e000b */
[--C-:B------:R-:W-:Y:S01]  /*1f6d0*/  PRMT R12, R12, 0x5410, R7.reuse ;  /* 0x000054100c0c7816 */ /* 0x100fe20000000007 */
[----:B------:R-:W-:Y:S01]  /*1f6e0*/  IMAD.MOV.U32 R11, RZ, RZ, R10 ;  /* 0x000000ffff0b7224 */ /* 0x000fe200078e000a */
[----:B------:R-:W-:-:S07]  /*1f6f0*/  PRMT R7, R23, 0x7632, R7 ;  /* 0x0000763217077816 */ /* 0x000fce0000000007 */
.L_x_18859:
[----:B------:R-:W-:Y:S05]  /*1f700*/  BSYNC B1 ;  /* 0x0000000000017941 */ /* 0x000fea0003800000 */
.L_x_18857:
        /* <DEDUP_REMOVED lines=9> */
.L_x_18861:
[----:B------:R-:W-:Y:S01]  /*1f7a0*/  IMAD.MOV.U32 R10, RZ, RZ, R17 ;  /* 0x000000ffff0a7224 */ /* 0x000fe200078e0011 */
[C---:B------:R-:W-:Y:S01]  /*1f7b0*/  PRMT R20, R12.reuse, 0x7632, R20 ;  /* 0x000076320c147816 */ /* 0x040fe20000000014 */
[----:B------:R-:W-:Y:S01]  /*1f7c0*/  IMAD.MOV.U32 R17, RZ, RZ, R22 ;  /* 0x000000ffff117224 */ /* 0x000fe200078e0016 */
[----:B------:R-:W-:-:S07]  /*1f7d0*/  PRMT R12, R12, 0x5410, R12 ;  /* 0x000054100c0c7816 */ /* 0x000fce000000000c */
.L_x_18862:
[----:B------:R-:W-:Y:S05]  /*1f7e0*/  BSYNC B1 ;  /* 0x0000000000017941 */ /* 0x000fea0003800000 */
.L_x_18860:
        /* <DEDUP_REMOVED lines=16> */
.L_x_18864:
[----:B------:R-:W-:Y:S01]  /*1f8f0*/  IMAD.MOV.U32 R18, RZ, RZ, R3 ;  /* 0x000000ffff127224 */ /* 0x000fe200078e0003 */
[C---:B------:R-:W-:Y:S01]  /*1f900*/  PRMT R22, R7.reuse, 0x7632, R22 ;  /* 0x0000763207167816 */ /* 0x040fe20000000016 */
[----:B------:R-:W-:Y:S01]  /*1f910*/  IMAD.MOV.U32 R3, RZ, RZ, R14 ;  /* 0x000000ffff037224 */ /* 0x000fe200078e000e */
[----:B------:R-:W-:-:S07]  /*1f920*/  PRMT R7, R7, 0x5410, R4 ;  /* 0x0000541007077816 */ /* 0x000fce0000000004 */
.L_x_18865:
[----:B------:R-:W-:Y:S05]  /*1f930*/  BSYNC B1 ;  /* 0x0000000000017941 */ /* 0x000fea0003800000 */
.L_x_18863:
        /* <DEDUP_REMOVED lines=9> */
.L_x_18867:
[----:B------:R-:W-:Y:S01]  /*1f9d0*/  IMAD.MOV.U32 R23, RZ, RZ, R18 ;  /* 0x000000ffff177224 */ /* 0x000fe200078e0012 */
[--C-:B------:R-:W-:Y:S01]  /*1f9e0*/  PRMT R14, R14, 0x5410, R22.reuse ;  /* 0x000054100e0e7816 */ /* 0x100fe20000000016 */
[----:B------:R-:W-:Y:S01]  /*1f9f0*/  IMAD.MOV.U32 R18, RZ, RZ, R9 ;  /* 0x000000ffff127224 */ /* 0x000fe200078e0009 */
[----:B------:R-:W-:-:S07]  /*1fa00*/  PRMT R22, R13, 0x7610, R22 ;  /* 0x000076100d167816 */ /* 0x000fce0000000016 */
.L_x_18868:
[----:B------:R-:W-:Y:S05]  /*1fa10*/  BSYNC B1 ;  /* 0x0000000000017941 */ /* 0x000fea0003800000 */
.L_x_18866:
        /* <DEDUP_REMOVED lines=9> */
.L_x_18870:
[----:B------:R-:W-:Y:S01]  /*1fab0*/  IMAD.MOV.U32 R21, RZ, RZ, R23 ;  /* 0x000000ffff157224 */ /* 0x000fe200078e0017 */
[C---:B------:R-:W-:Y:S01]  /*1fac0*/  PRMT R13, R14.reuse, 0x7632, R13 ;  /* 0x000076320e0d7816 */ /* 0x040fe2000000000d */
[----:B------:R-:W-:Y:S01]  /*1fad0*/  IMAD.MOV.U32 R23, RZ, RZ, R16 ;  /* 0x000000ffff177224 */ /* 0x000fe200078e0010 */
[----:B------:R-:W-:-:S07]  /*1fae0*/  PRMT R14, R14, 0x7610, R4 ;  /* 0x000076100e0e7816 */ /* 0x000fce0000000004 */
.L_x_18871:
[----:B------:R-:W-:Y:S05]  /*1faf0*/  BSYNC B1 ;  /* 0x0000000000017941 */ /* 0x000fea0003800000 */
.L_x_18869:
        /* <DEDUP_REMOVED lines=9> */
.L_x_18873:
[----:B------:R-:W-:Y:S01]  /*1fb90*/  IMAD.MOV.U32 R9, RZ, RZ, R21 ;  /* 0x000000ffff097224 */ /* 0x000fe200078e0015 */
[C---:B------:R-:W-:Y:S01]  /*1fba0*/  PRMT R12, R13.reuse, 0x7610, R12 ;  /* 0x000076100d0c7816 */ /* 0x040fe2000000000c */
[----:B------:R-:W-:Y:S01]  /*1fbb0*/  IMAD.MOV.U32 R21, RZ, RZ, R8 ;  /* 0x000000ffff157224 */ /* 0x000fe200078e0008 */
[----:B------:R-:W-:-:S07]  /*1fbc0*/  PRMT R13, R13, 0x7632, R13 ;  /* 0x000076320d0d7816 */ /* 0x000fce000000000d */
.L_x_18874:
[----:B------:R-:W-:Y:S05]  /*1fbd0*/  BSYNC B1 ;  /* 0x0000000000017941 */ /* 0x000fea0003800000 */
.L_x_18872:
        /* <DEDUP_REMOVED lines=9> */
.L_x_18876:
[----:B------:R-:W-:Y:S01]  /*1fc70*/  IMAD.MOV.U32 R8, RZ, RZ, R9 ;  /* 0x000000ffff087224 */ /* 0x000fe200078e0009 */
[--C-:B------:R-:W-:Y:S01]  /*1fc80*/  PRMT R16, R16, 0x5410, R12.reuse ;  /* 0x0000541010107816 */ /* 0x100fe2000000000c */
[----:B------:R-:W-:Y:S01]  /*1fc90*/  IMAD.MOV.U32 R9, RZ, RZ, R11 ;  /* 0x000000ffff097224 */ /* 0x000fe200078e000b */
[----:B------:R-:W-:-:S07]  /*1fca0*/  PRMT R12, R7, 0x7610, R12 ;  /* 0x00007610070c7816 */ /* 0x000fce000000000c */
.L_x_18877:
[----:B------:R-:W-:Y:S05]  /*1fcb0*/  BSYNC B1 ;  /* 0x0000000000017941 */ /* 0x000fea0003800000 */
.L_x_18875:
        /* <DEDUP_REMOVED lines=9> */
.L_x_18879:
[----:B------:R-:W-:Y:S01]  /*1fd50*/  IMAD.MOV.U32 R11, RZ, RZ, R8 ;  /* 0x000000ffff0b7224 */ /* 0x000fe200078e0008 */
[----:B------:R-:W-:Y:S01]  /*1fd60*/  PRMT R13, R13, 0x7610, R16 ;  /* 0x000076100d0d7816 */ /* 0x000fe20000000010 */
[----:B------:R-:W-:Y:S01]  /*1fd70*/  IMAD.MOV.U32 R8, RZ, RZ, R17 ;  /* 0x000000ffff087224 */ /* 0x000fe200078e0011 */
[----:B------:R-:W-:-:S07]  /*1fd80*/  PRMT R16, R16, 0x7610, R12 ;  /* 0x0000761010107816 */ /* 0x000fce000000000c */
.L_x_18880:
[----:B------:R-:W-:Y:S05]  /*1fd90*/  BSYNC B1 ;  /* 0x0000000000017941 */ /* 0x000fea0003800000 */
.L_x_18878:
        /* <DEDUP_REMOVED lines=9> */
.L_x_18882:
[----:B------:R-:W-:Y:S01]  /*1fe30*/  IMAD.MOV.U32 R36, RZ, RZ, R11 ;  /* 0x000000ffff247224 */ /* 0x000fe200078e000b */
[----:B------:R-:W-:Y:S01]  /*1fe40*/  PRMT R12, R12, 0x7610, R13 ;  /* 0x000076100c0c7816 */ /* 0x000fe2000000000d */
[----:B------:R-:W-:Y:S01]  /*1fe50*/  IMAD.MOV.U32 R11, RZ, RZ, R10 ;  /* 0x000000ffff0b7224 */ /* 0x000fe200078e000a */
[----:B------:R-:W-:-:S07]  /*1fe60*/  PRMT R13, R13, 0x5410, R20 ;  /* 0x000054100d0d7816 */ /* 0x000fce0000000014 */
.L_x_18883:
[----:B------:R-:W-:Y:S05]  /*1fe70*/  BSYNC B1 ;  /* 0x0000000000017941 */ /* 0x000fea0003800000 */
.L_x_18881:
        /* <DEDUP_REMOVED lines=16> */
.L_x_18885:
[----:B------:R-:W-:Y:S01]  /*1ff80*/  IMAD.MOV.U32 R4, RZ, RZ, R3 ;  /* 0x000000ffff047224 */ /* 0x000fe200078e0003 */
[C---:B------:R-:W-:Y:S01]  /*1ff90*/  PRMT R34, R7.reuse, 0x7632, R34 ;  /* 0x0000763207227816 */ /* 0x040fe20000000022 */
[----:B------:R-:W-:Y:S01]  /*1ffa0*/  IMAD.MOV.U32 R3, RZ, RZ, R18 ;  /* 0x000000ffff037224 */ /* 0x000fe200078e0012 */
[----:B------:R-:W-:-:S07]  /*1ffb0*/  PRMT R7, R7, 0x5410, R22 ;  /* 0x0000541007077816 */ /* 0x000fce0000000016 */
.L_x_18886:
[----:B------:R-:W-:Y:S05]  /*1ffc0*/  BSYNC B1 ;  /* 0x0000000000017941 */ /* 0x000fea0003800000 */
.L_x_18884:
        /* <DEDUP_REMOVED lines=9> */
.L_x_18888:
[----:B------:R-:W-:Y:S01]  /*20060*/  IMAD.MOV.U32 R26, RZ, RZ, R4 ;  /* 0x000000ffff1a7224 */ /* 0x000fe200078e0004 */
[----:B------:R-:W-:Y:S01]  /*20070*/  PRMT R33, R34, 0x7610, R33 ;  /* 0x0000761022217816 */ /* 0x000fe20000000021 */
[----:B------:R-:W-:Y:S01]  /*20080*/  IMAD.MOV.U32 R4, RZ, RZ, R23 ;  /* 0x000000ffff047224 */ /* 0x000fe200078e0017 */
[----:B------:R-:W-:-:S07]  /*20090*/  PRMT R34, R14, 0x7632, R34 ;  /* 0x000076320e227816 */ /* 0x000fce0000000022 */
.L_x_18889:
[----:B------:R-:W-:Y:S05]  /*200a0*/  BSYNC B1 ;  /* 0x0000000000017941 */ /* 0x000fea0003800000 */
.L_x_18887:
        /* <DEDUP_REMOVED lines=9> */
.L_x_18891:
[----:B------:R-:W-:Y:S01]  /*20140*/  IMAD.MOV.U32 R28, RZ, RZ, R26 ;  /* 0x000000ffff1c7224 */ /* 0x000fe200078e001a */
[----:B------:R-:W-:Y:S01]  /*20150*/  PRMT R7, R33, 0x7610, R7 ;  /* 0x0000761021077816 */ /* 0x000fe20000000007 */
[----:B------:R-:W-:Y:S01]  /*20160*/  IMAD.MOV.U32 R26, RZ, RZ, R21 ;  /* 0x000000ffff1a7224 */ /* 0x000fe200078e0015 */
[----:B------:R-:W-:-:S07]  /*20170*/  PRMT R33, R13, 0x7610, R33 ;  /* 0x000076100d217816 */ /* 0x000fce0000000021 */
.L_x_18892:
[----:B------:R-:W-:Y:S05]  /*20180*/  BSYNC B1 ;  /* 0x0000000000017941 */ /* 0x000fea0003800000 */
.L_x_18890:
        /* <DEDUP_REMOVED lines=9> */
.L_x_18894:
[----:B------:R-:W-:Y:S01]  /*20220*/  IMAD.MOV.U32 R29, RZ, RZ, R28 ;  /* 0x000000ffff1d7224 */ /* 0x000fe200078e001c */
[----:B------:R-:W-:Y:S01]  /*20230*/  PRMT R33, R33, 0x5410, R7 ;  /* 0x0000541021217816 */ /* 0x000fe20000000007 */
[----:B------:R-:W-:Y:S01]  /*20240*/  IMAD.MOV.U32 R28, RZ, RZ, R9 ;  /* 0x000000ffff1c7224 */ /* 0x000fe200078e0009 */
[----:B------:R-:W-:-:S07]  /*20250*/  PRMT R7, R12, 0x7610, R7 ;  /* 0x000076100c077816 */ /* 0x000fce0000000007 */
.L_x_18895:
[----:B------:R-:W-:Y:S05]  /*20260*/  BSYNC B1 ;  /* 0x0000000000017941 */ /* 0x000fea0003800000 */
.L_x_18893:
        /* <DEDUP_REMOVED lines=9> */
.L_x_18897:
[----:B------:R-:W-:Y:S01]  /*20300*/  IMAD.MOV.U32 R30, RZ, RZ, R29 ;  /* 0x000000ffff1e7224 */ /* 0x000fe200078e001d */
[C---:B------:R-:W-:Y:S01]  /*20310*/  PRMT R35, R33.reuse, 0x7632, R35 ;  /* 0x0000763221237816 */ /* 0x040fe20000000023 */
[----:B------:R-:W-:Y:S01]  /*20320*/  IMAD.MOV.U32 R29, RZ, RZ, R8 ;  /* 0x000000ffff1d7224 */ /* 0x000fe200078e0008 */
[----:B------:R-:W-:-:S07]  /*20330*/  PRMT R33, R33, 0x7610, R16 ;  /* 0x0000761021217816 */ /* 0x000fce0000000010 */
.L_x_18898:
[----:B------:R-:W-:Y:S05]  /*20340*/  BSYNC B1 ;  /* 0x0000000000017941 */ /* 0x000fea0003800000 */
.L_x_18896:
        /* <DEDUP_REMOVED lines=9> */
.L_x_18900:
[----:B------:R-:W-:Y:S01]  /*203e0*/  IMAD.MOV.U32 R31, RZ, RZ, R30 ;  /* 0x000000ffff1f7224 */ /* 0x000fe200078e001e */
[----:B------:R-:W-:Y:S01]  /*203f0*/  PRMT R34, R34, 0x5410, R35 ;  /* 0x0000541022227816 */ /* 0x000fe20000000023 */
[----:B------:R-:W-:Y:S01]  /*20400*/  IMAD.MOV.U32 R30, RZ, RZ, R11 ;  /* 0x000000ffff1e7224 */ /* 0x000fe200078e000b */
[----:B------:R-:W-:-:S07]  /*20410*/  PRMT R35, R13, 0x7632, R35 ;  /* 0x000076320d237816 */ /* 0x000fce0000000023 */
.L_x_18901:
[----:B------:R-:W-:Y:S05]  /*20420*/  BSYNC B1 ;  /* 0x0000000000017941 */ /* 0x000fea0003800000 */
.L_x_18899:
        /* <DEDUP_REMOVED lines=9> */
.L_x_18903:
[----:B------:R-:W-:Y:S01]  /*204c0*/  IMAD.MOV.U32 R32, RZ, RZ, R31 ;  /* 0x000000ffff207224 */ /* 0x000fe200078e001f */
[----:B------:R-:W-:Y:S01]  /*204d0*/  PRMT R35, R35, 0x7610, R34 ;  /* 0x0000761023237816 */ /* 0x000fe20000000022 */
[----:B------:R-:W-:Y:S01]  /*204e0*/  IMAD.MOV.U32 R31, RZ, RZ, R36 ;  /* 0x000000ffff1f7224 */ /* 0x000fe200078e0024 */
[----:B------:R-:W-:-:S07]  /*204f0*/  PRMT R34, R34, 0x7610, R12 ;  /* 0x0000761022227816 */ /* 0x000fce000000000c */
.L_x_18904:
[----:B------:R-:W-:Y:S05]  /*20500*/  BSYNC B1 ;  /* 0x0000000000017941 */ /* 0x000fea0003800000 */
.L_x_18902:
        /* <DEDUP_REMOVED lines=30> */
.L_x_18906:
[----:B------:R-:W-:Y:S01]  /*206f0*/  IMAD.MOV.U32 R20, RZ, RZ, R3 ;  /* 0x000000ffff147224 */ /* 0x000fe200078e0003 */
[C---:B------:R-:W-:Y:S01]  /*20700*/  PRMT R21, R7.reuse, 0x7632, R21 ;  /* 0x0000763207157816 */ /* 0x040fe20000000015 */
[----:B------:R-:W-:Y:S01]  /*20710*/  IMAD.MOV.U32 R3, RZ, RZ, R4 ;  /* 0x000000ffff037224 */ /* 0x000fe200078e0004 */
[----:B------:R-:W-:-:S07]  /*20720*/  PRMT R7, R7, 0x5410, R34 ;  /* 0x0000541007077816 */ /* 0x000fce0000000022 */
.L_x_18907:
[----:B------:R-:W-:Y:S05]  /*20730*/  BSYNC B1 ;  /* 0x0000000000017941 */ /* 0x000fea0003800000 */
.L_x_18905:
        /* <DEDUP_REMOVED lines=9> */
.L_x_18909:
[----:B------:R-:W-:Y:S01]  /*207d0*/  IMAD.MOV.U32 R27, RZ, RZ, R20 ;  /* 0x000000ffff1b7224 */ /* 0x000fe200078e0014 */
[----:B------:R-:W-:Y:S01]  /*207e0*/  PRMT R4, R21, 0x7610, R4 ;  /* 0x0000761015047816 */ /* 0x000fe20000000004 */
[----:B------:R-:W-:Y:S01]  /*207f0*/  IMAD.MOV.U32 R20, RZ, RZ, R26 ;  /* 0x000000ffff147224 */ /* 0x000fe200078e001a */
[----:B------:R-:W-:-:S07]  /*20800*/  PRMT R21, R33, 0x7610, R21 ;  /* 0x0000761021157816 */ /* 0x000fce0000000015 */
.L_x_18910:
[----:B------:R-:W-:Y:S05]  /*20810*/  BSYNC B1 ;  /* 0x0000000000017941 */ /* 0x000fea0003800000 */
.L_x_18908:
        /* <DEDUP_REMOVED lines=9> */
.L_x_18912:
[----:B------:R-:W-:Y:S01]  /*208b0*/  IMAD.MOV.U32 R22, RZ, RZ, R27 ;  /* 0x000000ffff167224 */ /* 0x000fe200078e001b */
[----:B------:R-:W-:Y:S01]  /*208c0*/  PRMT R26, R4, 0x7610, R26 ;  /* 0x00007610041a7816 */ /* 0x000fe2000000001a */
[----:B------:R-:W-:Y:S01]  /*208d0*/  IMAD.MOV.U32 R27, RZ, RZ, R28 ;  /* 0x000000ffff1b7224 */ /* 0x000fe200078e001c */
[----:B------:R-:W-:-:S07]  /*208e0*/  PRMT R4, R7, 0x7610, R4 ;  /* 0x0000761007047816 */ /* 0x000fce0000000004 */
.L_x_18913:
[----:B------:R-:W-:Y:S05]  /*208f0*/  BSYNC B1 ;  /* 0x0000000000017941 */ /* 0x000fea0003800000 */
.L_x_18911:
        /* <DEDUP_REMOVED lines=9> */
.L_x_18915:
[----:B------:R-:W-:Y:S01]  /*20990*/  IMAD.MOV.U32 R37, RZ, RZ, R22 ;  /* 0x000000ffff257224 */ /* 0x000fe200078e0016 */
[----:B------:R-:W-:Y:S01]  /*209a0*/  PRMT R7, R26, 0x7610, R7 ;  /* 0x000076101a077816 */ /* 0x000fe20000000007 */
[----:B------:R-:W-:Y:S01]  /*209b0*/  IMAD.MOV.U32 R22, RZ, RZ, R29 ;  /* 0x000000ffff167224 */ /* 0x000fe200078e001d */
[----:B------:R-:W-:-:S07]  /*209c0*/  PRMT R26, R33, 0x7632, R26 ;  /* 0x00007632211a7816 */ /* 0x000fce000000001a */
.L_x_18916:
[----:B------:R-:W-:Y:S05]  /*209d0*/  BSYNC B1 ;  /* 0x0000000000017941 */ /* 0x000fea0003800000 */
.L_x_18914:
        /* <DEDUP_REMOVED lines=9> */
.L_x_18918:
[----:B------:R-:W-:Y:S01]  /*20a70*/  IMAD.MOV.U32 R28, RZ, RZ, R37 ;  /* 0x000000ffff1c7224 */ /* 0x000fe200078e0025 */
[--C-:B------:R-:W-:Y:S01]  /*20a80*/  PRMT R4, R4, 0x5410, R7.reuse ;  /* 0x0000541004047816 */ /* 0x100fe20000000007 */
[----:B------:R-:W-:Y:S01]  /*20a90*/  IMAD.MOV.U32 R37, RZ, RZ, R30 ;  /* 0x000000ffff257224 */ /* 0x000fe200078e001e */
[----:B------:R-:W-:-:S07]  /*20aa0*/  PRMT R7, R35, 0x7610, R7 ;  /* 0x0000761023077816 */ /* 0x000fce0000000007 */
.L_x_18919:
[----:B------:R-:W-:Y:S05]  /*20ab0*/  BSYNC B1 ;  /* 0x0000000000017941 */ /* 0x000fea0003800000 */
.L_x_18917:
        /* <DEDUP_REMOVED lines=9> */
.L_x_18921:
[----:B------:R-:W-:Y:S01]  /*20b50*/  IMAD.MOV.U32 R29, RZ, RZ, R28 ;  /* 0x000000ffff1d7224 */ /* 0x000fe200078e001c */
[C---:B------:R-:W-:Y:S01]  /*20b60*/  PRMT R30, R4.reuse, 0x7632, R30 ;  /* 0x00007632041e7816 */ /* 0x040fe2000000001e */
[----:B------:R-:W-:Y:S01]  /*20b70*/  IMAD.MOV.U32 R28, RZ, RZ, R31 ;  /* 0x000000ffff1c7224 */ /* 0x000fe200078e001f */
[----:B------:R-:W-:-:S07]  /*20b80*/  PRMT R4, R4, 0x7610, R34 ;  /* 0x0000761004047816 */ /* 0x000fce0000000022 */
.L_x_18922:
[----:B------:R-:W-:Y:S05]  /*20b90*/  BSYNC B1 ;  /* 0x0000000000017941 */ /* 0x000fea0003800000 */
.L_x_18920:
        /* <DEDUP_REMOVED lines=9> */
.L_x_18924:
[----:B------:R-:W-:Y:S01]  /*20c30*/  IMAD.MOV.U32 R31, RZ, RZ, R29 ;  /* 0x000000ffff1f7224 */ /* 0x000fe200078e001d */
[----:B------:R-:W-:Y:S01]  /*20c40*/  PRMT R21, R21, 0x5410, R30 ;  /* 0x0000541015157816 */ /* 0x000fe2000000001e */
[----:B------:R-:W-:Y:S01]  /*20c50*/  IMAD.MOV.U32 R29, RZ, RZ, R32 ;  /* 0x000000ffff1d7224 */ /* 0x000fe200078e0020 */
[----:B------:R-:W-:-:S07]  /*20c60*/  PRMT R30, R35, 0x7632, R30 ;  /* 0x00007632231e7816 */ /* 0x000fce000000001e */
.L_x_18925:
[----:B------:R-:W-:Y:S05]  /*20c70*/  BSYNC B1 ;  /* 0x0000000000017941 */ /* 0x000fea0003800000 */
.L_x_18923:
        /* <DEDUP_REMOVED lines=16> */
.L_x_18927:
[----:B------:R-:W-:Y:S01]  /*20d80*/  IMAD.MOV.U32 R14, RZ, RZ, R3 ;  /* 0x000000ffff0e7224 */ /* 0x000fe200078e0003 */
[C---:B------:R-:W-:Y:S01]  /*20d90*/  PRMT R23, R7.reuse, 0x7632, R23 ;  /* 0x0000763207177816 */ /* 0x040fe20000000017 */
[----:B------:R-:W-:Y:S01]  /*20da0*/  IMAD.MOV.U32 R3, RZ, RZ, R20 ;  /* 0x000000ffff037224 */ /* 0x000fe200078e0014 */
[----:B------:R-:W-:-:S07]  /*20db0*/  PRMT R7, R7, 0x5410, R21 ;  /* 0x0000541007077816 */ /* 0x000fce0000000015 */
.L_x_18928:
[----:B------:R-:W-:Y:S05]  /*20dc0*/  BSYNC B1 ;  /* 0x0000000000017941 */ /* 0x000fea0003800000 */
.L_x_18926:
        /* <DEDUP_REMOVED lines=9> */
.L_x_18930:
[----:B------:R-:W-:Y:S01]  /*20e60*/  IMAD.MOV.U32 R33, RZ, RZ, R14 ;  /* 0x000000ffff217224 */ /* 0x000fe200078e000e */
[----:B------:R-:W-:Y:S01]  /*20e70*/  PRMT R20, R20, 0x5410, R23 ;  /* 0x0000541014147816 */ /* 0x000fe20000000017 */
[----:B------:R-:W-:Y:S01]  /*20e80*/  IMAD.MOV.U32 R14, RZ, RZ, R27 ;  /* 0x000000ffff0e7224 */ /* 0x000fe200078e001b */
[----:B------:R-:W-:-:S07]  /*20e90*/  PRMT R23, R4, 0x7610, R23 ;  /* 0x0000761004177816 */ /* 0x000fce0000000017 */
.L_x_18931:
[----:B------:R-:W-:Y:S05]  /*20ea0*/  BSYNC B1 ;  /* 0x0000000000017941 */ /* 0x000fea0003800000 */
.L_x_18929:
        /* <DEDUP_REMOVED lines=9> */
.L_x_18933:
[----:B------:R-:W-:Y:S01]  /*20f40*/  IMAD.MOV.U32 R32, RZ, RZ, R33 ;  /* 0x000000ffff207224 */ /* 0x000fe200078e0021 */
[C---:B------:R-:W-:Y:S01]  /*20f50*/  PRMT R4, R20.reuse, 0x7632, R4 ;  /* 0x0000763214047816 */ /* 0x040fe20000000004 */
[----:B------:R-:W-:Y:S01]  /*20f60*/  IMAD.MOV.U32 R33, RZ, RZ, R22 ;  /* 0x000000ffff217224 */ /* 0x000fe200078e0016 */
[----:B------:R-:W-:-:S07]  /*20f70*/  PRMT R20, R20, 0x5410, R26 ;  /* 0x0000541014147816 */ /* 0x000fce000000001a */
.L_x_18934:
[----:B------:R-:W-:Y:S05]  /*20f80*/  BSYNC B1 ;  /* 0x0000000000017941 */ /* 0x000fea0003800000 */
.L_x_18932:
        /* <DEDUP_REMOVED lines=9> */
.L_x_18936:
[----:B------:R-:W-:Y:S01]  /*21020*/  IMAD.MOV.U32 R27, RZ, RZ, R32 ;  /* 0x000000ffff1b7224 */ /* 0x000fe200078e0020 */
[--C-:B------:R-:W-:Y:S01]  /*21030*/  PRMT R22, R22, 0x5410, R4.reuse ;  /* 0x0000541016167816 */ /* 0x100fe20000000004 */
[----:B------:R-:W-:Y:S01]  /*21040*/  IMAD.MOV.U32 R32, RZ, RZ, R37 ;  /* 0x000000ffff207224 */ /* 0x000fe200078e0025 */
[----:B------:R-:W-:-:S07]  /*21050*/  PRMT R4, R7, 0x7610, R4 ;  /* 0x0000761007047816 */ /* 0x000fce0000000004 */
.L_x_18937:
[----:B------:R-:W-:Y:S05]  /*21060*/  BSYNC B1 ;  /* 0x0000000000017941 */ /* 0x000fea0003800000 */
.L_x_18935:
        /* <DEDUP_REMOVED lines=9> */
.L_x_18939:
[----:B------:R-:W-:Y:S01]  /*21100*/  IMAD.MOV.U32 R26, RZ, RZ, R27 ;  /* 0x000000ffff1a7224 */ /* 0x000fe200078e001b */
[----:B------:R-:W-:Y:S01]  /*21110*/  PRMT R23, R23, 0x7610, R22 ;  /* 0x0000761017177816 */ /* 0x000fe20000000016 */
[----:B------:R-:W-:Y:S01]  /*21120*/  IMAD.MOV.U32 R27, RZ, RZ, R28 ;  /* 0x000000ffff1b7224 */ /* 0x000fe200078e001c */
[----:B------:R-:W-:-:S07]  /*21130*/  PRMT R22, R22, 0x7610, R4 ;  /* 0x0000761016167816 */ /* 0x000fce0000000004 */
.L_x_18940:
[----:B------:R-:W-:Y:S05]  /*21140*/  BSYNC B1 ;  /* 0x0000000000017941 */ /* 0x000fea0003800000 */
.L_x_18938:
        /* <DEDUP_REMOVED lines=9> */
.L_x_18942:
[----:B------:R-:W-:Y:S01]  /*211e0*/  IMAD.MOV.U32 R28, RZ, RZ, R26 ;  /* 0x000000ffff1c7224 */ /* 0x000fe200078e001a */
[C---:B------:R-:W-:Y:S01]  /*211f0*/  PRMT R7, R23.reuse, 0x7632, R7 ;  /* 0x0000763217077816 */ /* 0x040fe20000000007 */
[----:B------:R-:W-:Y:S01]  /*21200*/  IMAD.MOV.U32 R26, RZ, RZ, R29 ;  /* 0x000000ffff1a7224 */ /* 0x000fe200078e001d */
[----:B------:R-:W-:-:S07]  /*21210*/  PRMT R23, R23, 0x5410, R30 ;  /* 0x0000541017177816 */ /* 0x000fce000000001e */
.L_x_18943:
[----:B------:R-:W-:Y:S05]  /*21220*/  BSYNC B1 ;  /* 0x0000000000017941 */ /* 0x000fea0003800000 */
.L_x_18941:
        /* <DEDUP_REMOVED lines=9> */
.L_x_18945:
[----:B------:R-:W-:Y:S01]  /*212c0*/  IMAD.MOV.U32 R29, RZ, RZ, R28 ;  /* 0x000000ffff1d7224 */ /* 0x000fe200078e001c */
[----:B------:R-:W-:Y:S01]  /*212d0*/  PRMT R4, R4, 0x5410, R7 ;  /* 0x0000541004047816 */ /* 0x000fe20000000007 */
[----:B------:R-:W-:Y:S01]  /*212e0*/  IMAD.MOV.U32 R28, RZ, RZ, R31 ;  /* 0x000000ffff1c7224 */ /* 0x000fe200078e001f */
[----:B------:R-:W-:-:S07]  /*212f0*/  PRMT R7, R21, 0x7632, R7 ;  /* 0x0000763215077816 */ /* 0x000fce0000000007 */
.L_x_18946:
[----:B------:R-:W-:Y:S05]  /*21300*/  BSYNC B1 ;  /* 0x0000000000017941 */ /* 0x000fea0003800000 */
.L_x_18944:
        /* <DEDUP_REMOVED lines=16> */
.L_x_18948:
[----:B------:R-:W-:Y:S01]  /*21410*/  IMAD.MOV.U32 R16, RZ, RZ, R3 ;  /* 0x000000ffff107224 */ /* 0x000fe200078e0003 */
[C---:B------:R-:W-:Y:S01]  /*21420*/  PRMT R20, R7.reuse, 0x7632, R20 ;  /* 0x0000763207147816 */ /* 0x040fe20000000014 */
[----:B------:R-:W-:Y:S01]  /*21430*/  IMAD.MOV.U32 R3, RZ, RZ, R14 ;  /* 0x000000ffff037224 */ /* 0x000fe200078e000e */
[----:B------:R-:W-:-:S07]  /*21440*/  PRMT R7, R7, 0x5410, R23 ;  /* 0x0000541007077816 */ /* 0x000fce0000000017 */
.L_x_18949:
[----:B------:R-:W-:Y:S05]  /*21450*/  BSYNC B1 ;  /* 0x0000000000017941 */ /* 0x000fea0003800000 */
.L_x_18947:
        /* <DEDUP_REMOVED lines=9> */
.L_x_18951:
[----:B------:R-:W-:Y:S01]  /*214f0*/  IMAD.MOV.U32 R21, RZ, RZ, R16 ;  /* 0x000000ffff157224 */ /* 0x000fe200078e0010 */
[--C-:B------:R-:W-:Y:S01]  /*21500*/  PRMT R14, R14, 0x5410, R20.reuse ;  /* 0x000054100e0e7816 */ /* 0x100fe20000000014 */
[----:B------:R-:W-:Y:S01]  /*21510*/  IMAD.MOV.U32 R16, RZ, RZ, R33 ;  /* 0x000000ffff107224 */ /* 0x000fe200078e0021 */
[----:B------:R-:W-:-:S07]  /*21520*/  PRMT R20, R20, 0x7632, R20 ;  /* 0x0000763214147816 */ /* 0x000fce0000000014 */
.L_x_18952:
[----:B------:R-:W-:Y:S05]  /*21530*/  BSYNC B1 ;  /* 0x0000000000017941 */ /* 0x000fea0003800000 */
.L_x_18950:
        /* <DEDUP_REMOVED lines=9> */
.L_x_18954:
[----:B------:R-:W-:Y:S01]  /*215d0*/  IMAD.MOV.U32 R30, RZ, RZ, R21 ;  /* 0x000000ffff1e7224 */ /* 0x000fe200078e0015 */
[----:B------:R-:W-:Y:S01]  /*215e0*/  PRMT R20, R20, 0x7610, R14 ;  /* 0x0000761014147816 */ /* 0x000fe2000000000e */
[----:B------:R-:W-:Y:S01]  /*215f0*/  IMAD.MOV.U32 R21, RZ, RZ, R32 ;  /* 0x000000ffff157224 */ /* 0x000fe200078e0020 */
[----:B------:R-:W-:-:S07]  /*21600*/  PRMT R14, R14, 0x5410, R4 ;  /* 0x000054100e0e7816 */ /* 0x000fce0000000004 */
.L_x_18955:
[----:B------:R-:W-:Y:S05]  /*21610*/  BSYNC B1 ;  /* 0x0000000000017941 */ /* 0x000fea0003800000 */
.L_x_18953:
        /* <DEDUP_REMOVED lines=9> */
.L_x_18957:
[----:B------:R-:W-:Y:S01]  /*216b0*/  IMAD.MOV.U32 R31, RZ, RZ, R30 ;  /* 0x000000ffff1f7224 */ /* 0x000fe200078e001e */
[C---:B------:R-:W-:Y:S01]  /*216c0*/  PRMT R4, R20.reuse, 0x7632, R4 ;  /* 0x0000763214047816 */ /* 0x040fe20000000004 */
[----:B------:R-:W-:Y:S01]  /*216d0*/  IMAD.MOV.U32 R30, RZ, RZ, R27 ;  /* 0x000000ffff1e7224 */ /* 0x000fe200078e001b */
[----:B------:R-:W-:-:S07]  /*216e0*/  PRMT R20, R20, 0x7610, R22 ;  /* 0x0000761014147816 */ /* 0x000fce0000000016 */
.L_x_18958:
[----:B------:R-:W-:Y:S05]  /*216f0*/  BSYNC B1 ;  /* 0x0000000000017941 */ /* 0x000fea0003800000 */
.L_x_18956:
        /* <DEDUP_REMOVED lines=9> */
.L_x_18960:
[----:B------:R-:W-:Y:S01]  /*21790*/  IMAD.MOV.U32 R27, RZ, RZ, R31 ;  /* 0x000000ffff1b7224 */ /* 0x000fe200078e001f */
[----:B------:R-:W-:Y:S01]  /*217a0*/  PRMT R14, R4, 0x7610, R14 ;  /* 0x00007610040e7816 */ /* 0x000fe2000000000e */
[----:B------:R-:W-:Y:S01]  /*217b0*/  IMAD.MOV.U32 R31, RZ, RZ, R26 ;  /* 0x000000ffff1f7224 */ /* 0x000fe200078e001a */
[----:B------:R-:W-:-:S07]  /*217c0*/  PRMT R4, R23, 0x7632, R4 ;  /* 0x0000763217047816 */ /* 0x000fce0000000004 */
.L_x_18961:
[----:B------:R-:W-:Y:S05]  /*217d0*/  BSYNC B1 ;  /* 0x0000000000017941 */ /* 0x000fea0003800000 */
.L_x_18959:
        /* <DEDUP_REMOVED lines=9> */
.L_x_18963:
[----:B------:R-:W-:Y:S01]  /*21870*/  IMAD.MOV.U32 R22, RZ, RZ, R27 ;  /* 0x000000ffff167224 */ /* 0x000fe200078e001b */
[----:B------:R-:W-:Y:S01]  /*21880*/  PRMT R23, R23, 0x5410, R14 ;  /* 0x0000541017177816 */ /* 0x000fe2000000000e */
[----:B------:R-:W-:Y:S01]  /*21890*/  IMAD.MOV.U32 R27, RZ, RZ, R28 ;  /* 0x000000ffff1b7224 */ /* 0x000fe200078e001c */
[----:B------:R-:W-:-:S07]  /*218a0*/  PRMT R14, R7, 0x7610, R14 ;  /* 0x00007610070e7816 */ /* 0x000fce000000000e */
.L_x_18964:
[----:B------:R-:W-:Y:S05]  /*218b0*/  BSYNC B1 ;  /* 0x0000000000017941 */ /* 0x000fea0003800000 */
.L_x_18962:
        /* <DEDUP_REMOVED lines=9> */
.L_x_18966:
[----:B------:R-:W-:Y:S01]  /*21950*/  IMAD.MOV.U32 R26, RZ, RZ, R22 ;  /* 0x000000ffff1a7224 */ /* 0x000fe200078e0016 */
[C---:B------:R-:W-:Y:S01]  /*21960*/  PRMT R7, R23.reuse, 0x7632, R7 ;  /* 0x0000763217077816 */ /* 0x040fe20000000007 */
[----:B------:R-:W-:Y:S01]  /*21970*/  IMAD.MOV.U32 R22, RZ, RZ, R29 ;  /* 0x000000ffff167224 */ /* 0x000fe200078e001d */
[----:B------:R-:W-:-:S07]  /*21980*/  PRMT R23, R23, 0x7610, R4 ;  /* 0x0000761017177816 */ /* 0x000fce0000000004 */
.L_x_18967:
[----:B------:R-:W-:Y:S05]  /*21990*/  BSYNC B1 ;  /* 0x0000000000017941 */ /* 0x000fea0003800000 */
.L_x_18965:
        /* <DEDUP_REMOVED lines=16> */
.L_x_18969:
[----:B------:R-:W-:Y:S01]  /*21aa0*/  IMAD.MOV.U32 R28, RZ, RZ, R3 ;  /* 0x000000ffff1c7224 */ /* 0x000fe200078e0003 */
[----:B------:R-:W-:Y:S01]  /*21ab0*/  PRMT R4, R4, 0x7610, R7 ;  /* 0x0000761004047816 */ /* 0x000fe20000000007 */
[----:B------:R-:W-:Y:S01]  /*21ac0*/  IMAD.MOV.U32 R3, RZ, RZ, R16 ;  /* 0x000000ffff037224 */ /* 0x000fe200078e0010 */
[----:B------:R-:W-:-:S07]  /*21ad0*/  PRMT R7, R7, 0x5410, R20 ;  /* 0x0000541007077816 */ /* 0x000fce0000000014 */
.L_x_18970:
[----:B------:R-:W-:Y:S05]  /*21ae0*/  BSYNC B1 ;  /* 0x0000000000017941 */ /* 0x000fea0003800000 */
.L_x_18968:
        /* <DEDUP_REMOVED lines=9> */
.L_x_18972:
[----:B------:R-:W-:Y:S01]  /*21b80*/  IMAD.MOV.U32 R15, RZ, RZ, R28 ;  /* 0x000000ffff0f7224 */ /* 0x000fe200078e001c */
[----:B------:R-:W-:Y:S01]  /*21b90*/  PRMT R16, R16, 0x7610, R4 ;  /* 0x0000761010107816 */ /* 0x000fe20000000004 */
[----:B------:R-:W-:Y:S01]  /*21ba0*/  IMAD.MOV.U32 R28, RZ, RZ, R21 ;  /* 0x000000ffff1c7224 */ /* 0x000fe200078e0015 */
[----:B------:R-:W-:-:S07]  /*21bb0*/  PRMT R4, R4, 0x7610, R14 ;  /* 0x0000761004047816 */ /* 0x000fce000000000e */
.L_x_18973:
[----:B------:R-:W-:Y:S05]  /*21bc0*/  BSYNC B1 ;  /* 0x0000000000017941 */ /* 0x000fea0003800000 */
.L_x_18971:
        /* <DEDUP_REMOVED lines=9> */
.L_x_18975:
[----:B------:R-:W-:Y:S01]  /*21c60*/  IMAD.MOV.U32 R32, RZ, RZ, R15 ;  /* 0x000000ffff207224 */ /* 0x000fe200078e000f */
[----:B------:R-:W-:Y:S01]  /*21c70*/  PRMT R14, R14, 0x7610, R16 ;  /* 0x000076100e0e7816 */ /* 0x000fe20000000010 */
[----:B------:R-:W-:Y:S01]  /*21c80*/  IMAD.MOV.U32 R15, RZ, RZ, R30 ;  /* 0x000000ffff0f7224 */ /* 0x000fe200078e001e */
[----:B------:R-:W-:-:S07]  /*21c90*/  PRMT R16, R16, 0x7610, R20 ;  /* 0x0000761010107816 */ /* 0x000fce0000000014 */
.L_x_18976:
[----:B------:R-:W-:Y:S05]  /*21ca0*/  BSYNC B1 ;  /* 0x0000000000017941 */ /* 0x000fea0003800000 */
.L_x_18974:
        /* <DEDUP_REMOVED lines=9> */
.L_x_18978:
[----:B------:R-:W-:Y:S01]  /*21d40*/  IMAD.MOV.U32 R20, RZ, RZ, R32 ;  /* 0x000000ffff147224 */ /* 0x000fe200078e0020 */
[----:B------:R-:W-:Y:S01]  /*21d50*/  PRMT R17, R17, 0x7610, R14 ;  /* 0x0000761011117816 */ /* 0x000fe2000000000e */
[----:B------:R-:W-:Y:S01]  /*21d60*/  IMAD.MOV.U32 R32, RZ, RZ, R31 ;  /* 0x000000ffff207224 */ /* 0x000fe200078e001f */
[----:B------:R-:W-:-:S07]  /*21d70*/  PRMT R14, R14, 0x5410, R4 ;  /* 0x000054100e0e7816 */ /* 0x000fce0000000004 */
.L_x_18979:
[----:B------:R-:W-:Y:S05]  /*21d80*/  BSYNC B1 ;  /* 0x0000000000017941 */ /* 0x000fea0003800000 */
.L_x_18977:
        /* <DEDUP_REMOVED lines=9> */
.L_x_18981:
[----:B------:R-:W-:Y:S01]  /*21e20*/  IMAD.MOV.U32 R21, RZ, RZ, R20 ;  /* 0x000000ffff157224 */ /* 0x000fe200078e0014 */
[C---:B------:R-:W-:Y:S01]  /*21e30*/  PRMT R4, R17.reuse, 0x7632, R4 ;  /* 0x0000763211047816 */ /* 0x040fe20000000004 */
[----:B------:R-:W-:Y:S01]  /*21e40*/  IMAD.MOV.U32 R20, RZ, RZ, R27 ;  /* 0x000000ffff147224 */ /* 0x000fe200078e001b */
[----:B------:R-:W-:-:S07]  /*21e50*/  PRMT R17, R17, 0x5410, R14 ;  /* 0x0000541011117816 */ /* 0x000fce000000000e */
.L_x_18982:
[----:B------:R-:W-:Y:S05]  /*21e60*/  BSYNC B1 ;  /* 0x0000000000017941 */ /* 0x000fea0003800000 */
.L_x_18980:
        /* <DEDUP_REMOVED lines=9> */
.L_x_18984:
[----:B------:R-:W-:Y:S01]  /*21f00*/  IMAD.MOV.U32 R27, RZ, RZ, R21 ;  /* 0x000000ffff1b7224 */ /* 0x000fe200078e0015 */
[----:B------:R-:W-:Y:S01]  /*21f10*/  PRMT R14, R4, 0x7610, R14 ;  /* 0x00007610040e7816 */ /* 0x000fe2000000000e */
[----:B------:R-:W-:Y:S01]  /*21f20*/  IMAD.MOV.U32 R21, RZ, RZ, R22 ;  /* 0x000000ffff157224 */ /* 0x000fe200078e0016 */
[----:B------:R-:W-:-:S07]  /*21f30*/  PRMT R4, R23, 0x7632, R4 ;  /* 0x0000763217047816 */ /* 0x000fce0000000004 */
.L_x_18985:
[----:B------:R-:W-:Y:S05]  /*21f40*/  BSYNC B1 ;  /* 0x0000000000017941 */ /* 0x000fea0003800000 */
.L_x_18983:
        /* <DEDUP_REMOVED lines=9> */
.L_x_18987:
[----:B------:R-:W-:Y:S01]  /*21fe0*/  IMAD.MOV.U32 R22, RZ, RZ, R27 ;  /* 0x000000ffff167224 */ /* 0x000fe200078e001b */
[----:B------:R-:W-:Y:S01]  /*21ff0*/  PRMT R16, R14, 0x7610, R16 ;  /* 0x000076100e107816 */ /* 0x000fe20000000010 */
[----:B------:R-:W-:Y:S01]  /*22000*/  IMAD.MOV.U32 R27, RZ, RZ, R26 ;  /* 0x000000ffff1b7224 */ /* 0x000fe200078e001a */
[----:B------:R-:W-:-:S07]  /*22010*/  PRMT R14, R7, 0x7610, R14 ;  /* 0x00007610070e7816 */ /* 0x000fce000000000e */
.L_x_18988:
[----:B------:R-:W-:Y:S05]  /*22020*/  BSYNC B1 ;  /* 0x0000000000017941 */ /* 0x000fea0003800000 */
.L_x_18986:
        /* <DEDUP_REMOVED lines=16> */
.L_x_18990:
[----:B------:R-:W-:Y:S01]  /*22130*/  IMAD.MOV.U32 R18, RZ, RZ, R3 ;  /* 0x000000ffff127224 */ /* 0x000fe200078e0003 */
[----:B------:R-:W-:Y:S01]  /*22140*/  PRMT R7, R7, 0x7632, R4 ;  /* 0x0000763207077816 */ /* 0x000fe20000000004 */
[----:B------:R-:W-:-:S07]  /*22150*/  IMAD.MOV.U32 R3, RZ, RZ, R28 ;  /* 0x000000ffff037224 */ /* 0x000fce00078e001c */
.L_x_18991:
[----:B------:R-:W-:Y:S05]  /*22160*/  BSYNC B1 ;  /* 0x0000000000017941 */ /* 0x000fea0003800000 */
.L_x_18989:
        /* <DEDUP_REMOVED lines=9> */
.L_x_18993:
[----:B------:R-:W-:Y:S01]  /*22200*/  IMAD.MOV.U32 R23, RZ, RZ, R18 ;  /* 0x000000ffff177224 */ /* 0x000fe200078e0012 */
[----:B------:R-:W-:Y:S01]  /*22210*/  PRMT R4, R4, 0x5410, R7 ;  /* 0x0000541004047816 */ /* 0x000fe20000000007 */
[----:B------:R-:W-:Y:S01]  /*22220*/  IMAD.MOV.U32 R18, RZ, RZ, R15 ;  /* 0x000000ffff127224 */ /* 0x000fe200078e000f */
[----:B------:R-:W-:-:S07]  /*22230*/  PRMT R7, R16, 0x7632, R7 ;  /* 0x0000763210077816 */ /* 0x000fce0000000007 */
.L_x_18994:
[----:B------:R-:W-:Y:S05]  /*22240*/  BSYNC B1 ;  /* 0x0000000000017941 */ /* 0x000fea0003800000 */
.L_x_18992:
        /* <DEDUP_REMOVED lines=9> */
.L_x_18996:
[----:B------:R-:W-:Y:S01]  /*222e0*/  IMAD.MOV.U32 R15, RZ, RZ, R23 ;  /* 0x000000ffff0f7224 */ /* 0x000fe200078e0017 */
[C---:B------:R-:W-:Y:S01]  /*222f0*/  PRMT R17, R4.reuse, 0x7632, R17 ;  /* 0x0000763204117816 */ /* 0x040fe20000000011 */
[----:B------:R-:W-:Y:S01]  /*22300*/  IMAD.MOV.U32 R23, RZ, RZ, R32 ;  /* 0x000000ffff177224 */ /* 0x000fe200078e0020 */
[----:B------:R-:W-:-:S07]  /*22310*/  PRMT R4, R4, 0x7610, R14 ;  /* 0x0000761004047816 */ /* 0x000fce000000000e */
.L_x_18997:
[----:B------:R-:W-:Y:S05]  /*22320*/  BSYNC B1 ;  /* 0x0000000000017941 */ /* 0x000fea0003800000 */
.L_x_18995:
        /* <DEDUP_REMOVED lines=9> */
.L_x_18999:
[----:B------:R-:W-:Y:S01]  /*223c0*/  IMAD.MOV.U32 R26, RZ, RZ, R15 ;  /* 0x000000ffff1a7224 */ /* 0x000fe200078e000f */
[--C-:B------:R-:W-:Y:S01]  /*223d0*/  PRMT R14, R14, 0x5410, R17.reuse ;  /* 0x000054100e0e7816 */ /* 0x100fe20000000011 */
[----:B------:R-:W-:Y:S01]  /*223e0*/  IMAD.MOV.U32 R15, RZ, RZ, R20 ;  /* 0x000000ffff0f7224 */ /* 0x000fe200078e0014 */
[----:B------:R-:W-:-:S07]  /*223f0*/  PRMT R17, R17, 0x7632, R17 ;  /* 0x0000763211117816 */ /* 0x000fce0000000011 */
.L_x_19000:
[----:B------:R-:W-:Y:S05]  /*22400*/  BSYNC B1 ;  /* 0x0000000000017941 */ /* 0x000fea0003800000 */
.L_x_18998:
        /* <DEDUP_REMOVED lines=9> */
.L_x_19002:
[----:B------:R-:W-:Y:S01]  /*224a0*/  IMAD.MOV.U32 R20, RZ, RZ, R26 ;  /* 0x000000ffff147224 */ /* 0x000fe200078e001a */
[----:B------:R-:W-:Y:S01]  /*224b0*/  PRMT R16, R16, 0x7610, R14 ;  /* 0x0000761010107816 */ /* 0x000fe2000000000e */
[----:B------:R-:W-:Y:S01]  /*224c0*/  IMAD.MOV.U32 R26, RZ, RZ, R21 ;  /* 0x000000ffff1a7224 */ /* 0x000fe200078e0015 */
[----:B------:R-:W-:-:S07]  /*224d0*/  PRMT R14, R14, 0x5410, R4 ;  /* 0x000054100e0e7816 */ /* 0x000fce0000000004 */
.L_x_19003:
[----:B------:R-:W-:Y:S05]  /*224e0*/  BSYNC B1 ;  /* 0x0000000000017941 */ /* 0x000fea0003800000 */
.L_x_19001:
        /* <DEDUP_REMOVED lines=9> */
.L_x_19005:
[----:B------:R-:W-:Y:S01]  /*22580*/  IMAD.MOV.U32 R21, RZ, RZ, R20 ;  /* 0x000000ffff157224 */ /* 0x000fe200078e0014 */
[----:B------:R-:W-:Y:S01]  /*22590*/  PRMT R17, R17, 0x7610, R16 ;  /* 0x0000761011117816 */ /* 0x000fe20000000010 */
[----:B------:R-:W-:Y:S01]  /*225a0*/  IMAD.MOV.U32 R20, RZ, RZ, R27 ;  /* 0x000000ffff147224 */ /* 0x000fe200078e001b */
[----:B------:R-:W-:-:S07]  /*225b0*/  PRMT R16, R16, 0x5410, R14 ;  /* 0x0000541010107816 */ /* 0x000fce000000000e */
.L_x_19006:
[----:B------:R-:W-:Y:S05]  /*225c0*/  BSYNC B1 ;  /* 0x0000000000017941 */ /* 0x000fea0003800000 */
.L_x_19004:
        /* <DEDUP_REMOVED lines=9> */
.L_x_19008:
[----:B------:R-:W-:Y:S01]  /*22660*/  IMAD.MOV.U32 R27, RZ, RZ, R21 ;  /* 0x000000ffff1b7224 */ /* 0x000fe200078e0015 */
[C---:B------:R-:W-:Y:S01]  /*22670*/  PRMT R4, R17.reuse, 0x7632, R4 ;  /* 0x0000763211047816 */ /* 0x040fe20000000004 */
[----:B------:R-:W-:Y:S01]  /*22680*/  IMAD.MOV.U32 R21, RZ, RZ, R22 ;  /* 0x000000ffff157224 */ /* 0x000fe200078e0016 */
[----:B------:R-:W-:-:S07]  /*22690*/  PRMT R17, R17, 0x5410, R16 ;  /* 0x0000541011117816 */ /* 0x000fce0000000010 */
.L_x_19009:
[----:B------:R-:W-:Y:S05]  /*226a0*/  BSYNC B1 ;  /* 0x0000000000017941 */ /* 0x000fea0003800000 */
.L_x_19007:
        /* <DEDUP_REMOVED lines=16> */
.L_x_19011:
[----:B------:R-:W-:Y:S01]  /*227b0*/  IMAD.MOV.U32 R8, RZ, RZ, R3 ;  /* 0x000000ffff087224 */ /* 0x000fe200078e0003 */
[C---:B------:R-:W-:Y:S01]  /*227c0*/  PRMT R14, R7.reuse, 0x7632, R14 ;  /* 0x00007632070e7816 */ /* 0x040fe2000000000e */
[----:B------:R-:W-:Y:S01]  /*227d0*/  IMAD.MOV.U32 R3, RZ, RZ, R18 ;  /* 0x000000ffff037224 */ /* 0x000fe200078e0012 */
[----:B------:R-:W-:-:S07]  /*227e0*/  PRMT R7, R7, 0x5410, R7 ;  /* 0x0000541007077816 */ /* 0x000fce0000000007 */
.L_x_19012:
[----:B------:R-:W-:Y:S05]  /*227f0*/  BSYNC B1 ;  /* 0x0000000000017941 */ /* 0x000fea0003800000 */
.L_x_19010:
        /* <DEDUP_REMOVED lines=9> */
.L_x_19014:
[----:B------:R-:W-:Y:S01]  /*22890*/  IMAD.MOV.U32 R18, RZ, RZ, R8 ;  /* 0x000000ffff127224 */ /* 0x000fe200078e0008 */
[----:B------:R-:W-:Y:S01]  /*228a0*/  PRMT R7, R14, 0x7610, R7 ;  /* 0x000076100e077816 */ /* 0x000fe20000000007 */
[----:B------:R-:W-:Y:S01]  /*228b0*/  IMAD.MOV.U32 R8, RZ, RZ, R23 ;  /* 0x000000ffff087224 */ /* 0x000fe200078e0017 */
[----:B------:R-:W-:-:S07]  /*228c0*/  PRMT R14, R4, 0x7632, R14 ;  /* 0x00007632040e7816 */ /* 0x000fce000000000e */
.L_x_19015:
[----:B------:R-:W-:Y:S05]  /*228d0*/  BSYNC B1 ;  /* 0x0000000000017941 */ /* 0x000fea0003800000 */
.L_x_19013:
        /* <DEDUP_REMOVED lines=9> */
.L_x_19017:
[----:B------:R-:W-:Y:S01]  /*22970*/  IMAD.MOV.U32 R19, RZ, RZ, R18 ;  /* 0x000000ffff137224 */ /* 0x000fe200078e0012 */
[----:B------:R-:W-:Y:S01]  /*22980*/  PRMT R4, R4, 0x5410, R7 ;  /* 0x0000541004047816 */ /* 0x000fe20000000007 */
[----:B------:R-:W-:Y:S01]  /*22990*/  IMAD.MOV.U32 R18, RZ, RZ, R15 ;  /* 0x000000ffff127224 */ /* 0x000fe200078e000f */
[----:B------:R-:W-:-:S07]  /*229a0*/  PRMT R7, R17, 0x7610, R7 ;  /* 0x0000761011077816 */ /* 0x000fce0000000007 */
.L_x_19018:
[----:B------:R-:W-:Y:S05]  /*229b0*/  BSYNC B1 ;  /* 0x0000000000017941 */ /* 0x000fea0003800000 */
.L_x_19016:
        /* <DEDUP_REMOVED lines=9> */
.L_x_19020:
[----:B------:R-:W-:Y:S01]  /*22a50*/  IMAD.MOV.U32 R15, RZ, RZ, R19 ;  /* 0x000000ffff0f7224 */ /* 0x000fe200078e0013 */
[----:B------:R-:W-:Y:S01]  /*22a60*/  PRMT R22, R22, 0x7610, R4 ;  /* 0x0000761016167816 */ /* 0x000fe20000000004 */
[----:B------:R-:W-:Y:S01]  /*22a70*/  IMAD.MOV.U32 R19, RZ, RZ, R26 ;  /* 0x000000ffff137224 */ /* 0x000fe200078e001a */
[----:B------:R-:W-:-:S07]  /*22a80*/  PRMT R4, R4, 0x7610, R14 ;  /* 0x0000761004047816 */ /* 0x000fce000000000e */
.L_x_19021:
[----:B------:R-:W-:Y:S05]  /*22a90*/  BSYNC B1 ;  /* 0x0000000000017941 */ /* 0x000fea0003800000 */
.L_x_19019:
        /* <DEDUP_REMOVED lines=9> */
.L_x_19023:
[C---:B------:R-:W-:Y:S01]  /*22b30*/  PRMT R16, R22.reuse, 0x7632, R16 ;  /* 0x0000763216107816 */ /* 0x040fe20000000010 */
[----:B------:R-:W-:Y:S02]  /*22b40*/  IMAD.MOV.U32 R26, RZ, RZ, R15 ;  /* 0x000000ffff1a7224 */ /* 0x000fe400078e000f */
[----:B------:R-:W-:Y:S01]  /*22b50*/  IMAD.MOV.U32 R15, RZ, RZ, R20 ;  /* 0x000000ffff0f7224 */ /* 0x000fe200078e0014 */
[----:B------:R-:W-:-:S07]  /*22b60*/  PRMT R22, R22, 0x7610, R16 ;  /* 0x0000761016167816 */ /* 0x000fce0000000010 */
.L_x_19024:
[----:B------:R-:W-:Y:S05]  /*22b70*/  BSYNC B1 ;  /* 0x0000000000017941 */ /* 0x000fea0003800000 */
.L_x_19022:
        /* <DEDUP_REMOVED lines=9> */
.L_x_19026:
[----:B------:R-:W-:Y:S01]  /*22c10*/  IMAD.MOV.U32 R20, RZ, RZ, R26 ;  /* 0x000000ffff147224 */ /* 0x000fe200078e001a */
[--C-:B------:R-:W-:Y:S01]  /*22c20*/  PRMT R14, R14, 0x5410, R16.reuse ;  /* 0x000054100e0e7816 */ /* 0x100fe20000000010 */
[----:B------:R-:W-:Y:S01]  /*22c30*/  IMAD.MOV.U32 R26, RZ, RZ, R21 ;  /* 0x000000ffff1a7224 */ /* 0x000fe200078e0015 */
[----:B------:R-:W-:-:S07]  /*22c40*/  PRMT R16, R17, 0x7632, R16 ;  /* 0x0000763211107816 */ /* 0x000fce0000000010 */
.L_x_19027:
[----:B------:R-:W-:Y:S05]  /*22c50*/  BSYNC B1 ;  /* 0x0000000000017941 */ /* 0x000fea0003800000 */
.L_x_19025:
        /* <DEDUP_REMOVED lines=9> */
.L_x_19029:
[----:B------:R-:W-:Y:S01]  /*22cf0*/  IMAD.MOV.U32 R17, RZ, RZ, R20 ;  /* 0x000000ffff117224 */ /* 0x000fe200078e0014 */
[----:B------:R-:W-:Y:S01]  /*22d00*/  PRMT R16, R16, 0x7610, R14 ;  /* 0x0000761010107816 */ /* 0x000fe2000000000e */
[----:B------:R-:W-:Y:S01]  /*22d10*/  IMAD.MOV.U32 R20, RZ, RZ, R27 ;  /* 0x000000ffff147224 */ /* 0x000fe200078e001b */
[----:B------:R-:W-:-:S07]  /*22d20*/  PRMT R14, R14, 0x5410, R4 ;  /* 0x000054100e0e7816 */ /* 0x000fce0000000004 */
.L_x_19030:
[----:B------:R-:W-:Y:S05]  /*22d30*/  BSYNC B1 ;  /* 0x0000000000017941 */ /* 0x000fea0003800000 */
.L_x_19028:
        /* <DEDUP_REMOVED lines=16> */
.L_x_19032:
[----:B------:R-:W-:Y:S01]  /*22e40*/  IMAD.MOV.U32 R21, RZ, RZ, R3 ;  /* 0x000000ffff157224 */ /* 0x000fe200078e0003 */
[C---:B------:R-:W-:Y:S01]  /*22e50*/  PRMT R22, R7.reuse, 0x7632, R22 ;  /* 0x0000763207167816 */ /* 0x040fe20000000016 */
[----:B------:R-:W-:Y:S01]  /*22e60*/  IMAD.MOV.U32 R3, RZ, RZ, R8 ;  /* 0x000000ffff037224 */ /* 0x000fe200078e0008 */
[----:B------:R-:W-:-:S07]  /*22e70*/  PRMT R7, R7, 0x5410, R14 ;  /* 0x0000541007077816 */ /* 0x000fce000000000e */
.L_x_19033:
[----:B------:R-:W-:Y:S05]  /*22e80*/  BSYNC B1 ;  /* 0x0000000000017941 */ /* 0x000fea0003800000 */
.L_x_19031:
        /* <DEDUP_REMOVED lines=9> */
.L_x_19035:
[----:B------:R-:W-:Y:S01]  /*22f20*/  IMAD.MOV.U32 R12, RZ, RZ, R21 ;  /* 0x000000ffff0c7224 */ /* 0x000fe200078e0015 */
[----:B------:R-:W-:Y:S01]  /*22f30*/  PRMT R14, R22, 0x7610, R14 ;  /* 0x00007610160e7816 */ /* 0x000fe2000000000e */
[----:B------:R-:W-:Y:S01]  /*22f40*/  IMAD.MOV.U32 R21, RZ, RZ, R18 ;  /* 0x000000ffff157224 */ /* 0x000fe200078e0012 */
[----:B------:R-:W-:-:S07]  /*22f50*/  PRMT R22, R7, 0x7610, R22 ;  /* 0x0000761007167816 */ /* 0x000fce0000000016 */
.L_x_19036:
[----:B------:R-:W-:Y:S05]  /*22f60*/  BSYNC B1 ;  /* 0x0000000000017941 */ /* 0x000fea0003800000 */
.L_x_19034:
        /* <DEDUP_REMOVED lines=9> */
.L_x_19038:
[----:B------:R-:W-:Y:S01]  /*23000*/  IMAD.MOV.U32 R18, RZ, RZ, R12 ;  /* 0x000000ffff127224 */ /* 0x000fe200078e000c */
[----:B------:R-:W-:Y:S01]  /*23010*/  PRMT R23, R14, 0x7610, R23 ;  /* 0x000076100e177816 */ /* 0x000fe20000000017 */
[----:B------:R-:W-:Y:S01]  /*23020*/  IMAD.MOV.U32 R12, RZ, RZ, R19 ;  /* 0x000000ffff0c7224 */ /* 0x000fe200078e0013 */
[----:B------:R-:W-:-:S07]  /*23030*/  PRMT R14, R4, 0x7632, R14 ;  /* 0x00007632040e7816 */ /* 0x000fce000000000e */
.L_x_19039:
[----:B------:R-:W-:Y:S05]  /*23040*/  BSYNC B1 ;  /* 0x0000000000017941 */ /* 0x000fea0003800000 */
.L_x_19037:
        /* <DEDUP_REMOVED lines=9> */
.L_x_19041:
[----:B------:R-:W-:Y:S01]  /*230e0*/  IMAD.MOV.U32 R19, RZ, RZ, R18 ;  /* 0x000000ffff137224 */ /* 0x000fe200078e0012 */
[----:B------:R-:W-:Y:S01]  /*230f0*/  PRMT R23, R22, 0x5432, R23 ;  /* 0x0000543216177816 */ /* 0x000fe20000000017 */
[----:B------:R-:W-:-:S07]  /*23100*/  IMAD.MOV.U32 R18, RZ, RZ, R15 ;  /* 0x000000ffff127224 */ /* 0x000fce00078e000f */
.L_x_19042:
[----:B------:R-:W-:Y:S05]  /*23110*/  BSYNC B1 ;  /* 0x0000000000017941 */ /* 0x000fea0003800000 */
.L_x_19040:
        /* <DEDUP_REMOVED lines=9> */
.L_x_19044:
[----:B------:R-:W-:Y:S01]  /*231b0*/  IMAD.MOV.U32 R15, RZ, RZ, R19 ;  /* 0x000000ffff0f7224 */ /* 0x000fe200078e0013 */
[----:B------:R-:W-:Y:S01]  /*231c0*/  PRMT R22, R22, 0x7610, R23 ;  /* 0x0000761016167816 */ /* 0x000fe20000000017 */
[----:B------:R-:W-:Y:S01]  /*231d0*/  IMAD.MOV.U32 R19, RZ, RZ, R26 ;  /* 0x000000ffff137224 */ /* 0x000fe200078e001a */
[----:B------:R-:W-:-:S07]  /*231e0*/  PRMT R23, R23, 0x5410, R16 ;  /* 0x0000541017177816 */ /* 0x000fce0000000010 */
.L_x_19045:
[----:B------:R-:W-:Y:S05]  /*231f0*/  BSYNC B1 ;  /* 0x0000000000017941 */ /* 0x000fea0003800000 */
.L_x_19043:
        /* <DEDUP_REMOVED lines=9> */
.L_x_19047:
[----:B------:R-:W-:Y:S01]  /*23290*/  IMAD.MOV.U32 R30, RZ, RZ, R15 ;  /* 0x000000ffff1e7224 */ /* 0x000fe200078e000f */
[----:B------:R-:W-:Y:S01]  /*232a0*/  PRMT R27, R27, 0x7610, R22 ;  /* 0x000076101b1b7816 */ /* 0x000fe20000000016 */
[----:B------:R-:W-:Y:S01]  /*232b0*/  IMAD.MOV.U32 R15, RZ, RZ, R20 ;  /* 0x000000ffff0f7224 */ /* 0x000fe200078e0014 */
[----:B------:R-:W-:-:S07]  /*232c0*/  PRMT R22, R22, 0x7610, R14 ;  /* 0x0000761016167816 */ /* 0x000fce000000000e */
.L_x_19048:
[----:B------:R-:W-:Y:S05]  /*232d0*/  BSYNC B1 ;  /* 0x0000000000017941 */ /* 0x000fea0003800000 */
.L_x_19046:
        /* <DEDUP_REMOVED lines=9> */
.L_x_19050:
[----:B------:R-:W-:Y:S01]  /*23370*/  IMAD.MOV.U32 R20, RZ, RZ, R30 ;  /* 0x000000ffff147224 */ /* 0x000fe200078e001e */
[----:B------:R-:W-:Y:S01]  /*23380*/  PRMT R14, R14, 0x7610, R27 ;  /* 0x000076100e0e7816 */ /* 0x000fe2000000001b */
[----:B------:R-:W-:Y:S01]  /*23390*/  IMAD.MOV.U32 R30, RZ, RZ, R17 ;  /* 0x000000ffff1e7224 */ /* 0x000fe200078e0011 */
[----:B------:R-:W-:-:S07]  /*233a0*/  PRMT R27, R27, 0x7610, R16 ;  /* 0x000076101b1b7816 */ /* 0x000fce0000000010 */
.L_x_19051:
[----:B------:R-:W-:Y:S05]  /*233b0*/  BSYNC B1 ;  /* 0x0000000000017941 */ /* 0x000fea0003800000 */
.L_x_19049:
        /* <DEDUP_REMOVED lines=16> */
.L_x_19053:
[----:B------:R-:W-:Y:S01]  /*234c0*/  IMAD.MOV.U32 R4, RZ, RZ, R3 ;  /* 0x000000ffff047224 */ /* 0x000fe200078e0003 */
[----:B------:R-:W-:Y:S01]  /*234d0*/  PRMT R7, R7, 0x5432, R22 ;  /* 0x0000543207077816 */ /* 0x000fe20000000016 */
[----:B------:R-:W-:-:S07]  /*234e0*/  IMAD.MOV.U32 R3, RZ, RZ, R21 ;  /* 0x000000ffff037224 */ /* 0x000fce00078e0015 */
.L_x_19054:
[----:B------:R-:W-:Y:S05]  /*234f0*/  BSYNC B1 ;  /* 0x0000000000017941 */ /* 0x000fea0003800000 */
.L_x_19052:
        /* <DEDUP_REMOVED lines=9> */
.L_x_19056:
[----:B------:R-:W-:Y:S01]  /*23590*/  IMAD.MOV.U32 R8, RZ, RZ, R4 ;  /* 0x000000ffff087224 */ /* 0x000fe200078e0004 */
[----:B------:R-:W-:Y:S01]  /*235a0*/  PRMT R9, R7, 0x7610, R9 ;  /* 0x0000761007097816 */ /* 0x000fe20000000009 */
[----:B------:R-:W-:Y:S01]  /*235b0*/  IMAD.MOV.U32 R4, RZ, RZ, R12 ;  /* 0x000000ffff047224 */ /* 0x000fe200078e000c */
[----:B------:R-:W-:-:S07]  /*235c0*/  PRMT R7, R14, 0x7610, R7 ;  /* 0x000076100e077816 */ /* 0x000fce0000000007 */
.L_x_19057:
[----:B------:R-:W-:Y:S05]  /*235d0*/  BSYNC B1 ;  /* 0x0000000000017941 */ /* 0x000fea0003800000 */
.L_x_19055:
        /* <DEDUP_REMOVED lines=9> */
.L_x_19059:
[----:B------:R-:W-:Y:S01]  /*23670*/  IMAD.MOV.U32 R26, RZ, RZ, R8 ;  /* 0x000000ffff1a7224 */ /* 0x000fe200078e0008 */
[----:B------:R-:W-:Y:S01]  /*23680*/  PRMT R32, R9, 0x7610, R32 ;  /* 0x0000761009207816 */ /* 0x000fe20000000020 */
[----:B------:R-:W-:Y:S01]  /*23690*/  IMAD.MOV.U32 R8, RZ, RZ, R18 ;  /* 0x000000ffff087224 */ /* 0x000fe200078e0012 */
[----:B------:R-:W-:-:S07]  /*236a0*/  PRMT R9, R23, 0x7610, R9 ;  /* 0x0000761017097816 */ /* 0x000fce0000000009 */
.L_x_19060:
[----:B------:R-:W-:Y:S05]  /*236b0*/  BSYNC B1 ;  /* 0x0000000000017941 */ /* 0x000fea0003800000 */
.L_x_19058:
        /* <DEDUP_REMOVED lines=9> */
.L_x_19062:
[----:B------:R-:W-:Y:S01]  /*23750*/  IMAD.MOV.U32 R28, RZ, RZ, R26 ;  /* 0x000000ffff1c7224 */ /* 0x000fe200078e001a */
[--C-:B------:R-:W-:Y:S01]  /*23760*/  PRMT R9, R9, 0x5410, R32.reuse ;  /* 0x0000541009097816 */ /* 0x100fe20000000020 */
[----:B------:R-:W-:Y:S01]  /*23770*/  IMAD.MOV.U32 R26, RZ, RZ, R19 ;  /* 0x000000ffff1a7224 */ /* 0x000fe200078e0013 */
[----:B------:R-:W-:-:S07]  /*23780*/  PRMT R32, R23, 0x7632, R32 ;  /* 0x0000763217207816 */ /* 0x000fce0000000020 */
.L_x_19063:
[----:B------:R-:W-:Y:S05]  /*23790*/  BSYNC B1 ;  /* 0x0000000000017941 */ /* 0x000fea0003800000 */
.L_x_19061:
        /* <DEDUP_REMOVED lines=9> */
.L_x_19065:
[----:B------:R-:W-:Y:S01]  /*23830*/  IMAD.MOV.U32 R29, RZ, RZ, R28 ;  /* 0x000000ffff1d7224 */ /* 0x000fe200078e001c */
[C---:B------:R-:W-:Y:S01]  /*23840*/  PRMT R33, R9.reuse, 0x7632, R33 ;  /* 0x0000763209217816 */ /* 0x040fe20000000021 */
[----:B------:R-:W-:Y:S01]  /*23850*/  IMAD.MOV.U32 R28, RZ, RZ, R15 ;  /* 0x000000ffff1c7224 */ /* 0x000fe200078e000f */
[----:B------:R-:W-:-:S07]  /*23860*/  PRMT R9, R9, 0x7610, R22 ;  /* 0x0000761009097816 */ /* 0x000fce0000000016 */
.L_x_19066:
[----:B------:R-:W-:Y:S05]  /*23870*/  BSYNC B1 ;  /* 0x0000000000017941 */ /* 0x000fea0003800000 */
.L_x_19064:
        /* <DEDUP_REMOVED lines=9> */
.L_x_19068:
[----:B------:R-:W-:Y:S01]  /*23910*/  IMAD.MOV.U32 R31, RZ, RZ, R29 ;  /* 0x000000ffff1f7224 */ /* 0x000fe200078e001d */
[--C-:B------:R-:W-:Y:S01]  /*23920*/  PRMT R32, R32, 0x5410, R33.reuse ;  /* 0x0000541020207816 */ /* 0x100fe20000000021 */
[----:B------:R-:W-:Y:S01]  /*23930*/  IMAD.MOV.U32 R29, RZ, RZ, R30 ;  /* 0x000000ffff1d7224 */ /* 0x000fe200078e001e */
[----:B------:R-:W-:-:S07]  /*23940*/  PRMT R33, R27, 0x7632, R33 ;  /* 0x000076321b217816 */ /* 0x000fce0000000021 */
.L_x_19069:
[----:B------:R-:W-:Y:S05]  /*23950*/  BSYNC B1 ;  /* 0x0000000000017941 */ /* 0x000fea0003800000 */
.L_x_19067:
        /* <DEDUP_REMOVED lines=9> */
.L_x_19071:
[----:B------:R-:W-:Y:S01]  /*239f0*/  IMAD.MOV.U32 R30, RZ, RZ, R31 ;  /* 0x000000ffff1e7224 */ /* 0x000fe200078e001f */
[----:B------:R-:W-:Y:S01]  /*23a00*/  PRMT R33, R33, 0x7610, R32 ;  /* 0x0000761021217816 */ /* 0x000fe20000000020 */
[----:B------:R-:W-:Y:S01]  /*23a10*/  IMAD.MOV.U32 R31, RZ, RZ, R20 ;  /* 0x000000ffff1f7224 */ /* 0x000fe200078e0014 */
[----:B------:R-:W-:-:S07]  /*23a20*/  PRMT R32, R32, 0x7610, R14 ;  /* 0x0000761020207816 */ /* 0x000fce000000000e */
.L_x_19072:
[----:B------:R-:W-:Y:S05]  /*23a30*/  BSYNC B1 ;  /* 0x0000000000017941 */ /* 0x000fea0003800000 */
.L_x_19070:
        /* <DEDUP_REMOVED lines=29> */
.L_x_19074:
[----:B------:R-:W-:Y:S01]  /*23c10*/  IMAD.MOV.U32 R10, RZ, RZ, R3 ;  /* 0x000000ffff0a7224 */ /* 0x000fe200078e0003 */
[C---:B------:R-:W-:Y:S01]  /*23c20*/  PRMT R11, R7.reuse, 0x7632, R11 ;  /* 0x00007632070b7816 */ /* 0x040fe2000000000b */
[----:B------:R-:W-:Y:S01]  /*23c30*/  IMAD.MOV.U32 R3, RZ, RZ, R4 ;  /* 0x000000ffff037224 */ /* 0x000fe200078e0004 */
[----:B------:R-:W-:-:S07]  /*23c40*/  PRMT R7, R7, 0x5410, R7 ;  /* 0x0000541007077816 */ /* 0x000fce0000000007 */
.L_x_19075:
[----:B------:R-:W-:Y:S05]  /*23c50*/  BSYNC B1 ;  /* 0x0000000000017941 */ /* 0x000fea0003800000 */
.L_x_19073:
        /* <DEDUP_REMOVED lines=9> */
.L_x_19077:
[----:B------:R-:W-:Y:S01]  /*23cf0*/  IMAD.MOV.U32 R25, RZ, RZ, R10 ;  /* 0x000000ffff197224 */ /* 0x000fe200078e000a */
[--C-:B------:R-:W-:Y:S01]  /*23d00*/  PRMT R4, R4, 0x5410, R11.reuse ;  /* 0x0000541004047816 */ /* 0x100fe2000000000b */
[----:B------:R-:W-:Y:S01]  /*23d10*/  IMAD.MOV.U32 R10, RZ, RZ, R8 ;  /* 0x000000ffff0a7224 */ /* 0x000fe200078e0008 */
[----:B------:R-:W-:-:S07]  /*23d20*/  PRMT R11, R9, 0x7610, R11 ;  /* 0x00007610090b7816 */ /* 0x000fce000000000b */
.L_x_19078:
[----:B------:R-:W-:Y:S05]  /*23d30*/  BSYNC B1 ;  /* 0x0000000000017941 */ /* 0x000fea0003800000 */
.L_x_19076:
        /* <DEDUP_REMOVED lines=9> */
.L_x_19080:
[----:B------:R-:W-:Y:S01]  /*23dd0*/  IMAD.MOV.U32 R35, RZ, RZ, R25 ;  /* 0x000000ffff237224 */ /* 0x000fe200078e0019 */
[----:B------:R-:W-:Y:S01]  /*23de0*/  PRMT R4, R4, 0x5432, R32 ;  /* 0x0000543204047816 */ /* 0x000fe20000000020 */
[----:B------:R-:W-:-:S07]  /*23df0*/  IMAD.MOV.U32 R25, RZ, RZ, R26 ;  /* 0x000000ffff197224 */ /* 0x000fce00078e001a */
.L_x_19081:
[----:B------:R-:W-:Y:S05]  /*23e00*/  BSYNC B1 ;  /* 0x0000000000017941 */ /* 0x000fea0003800000 */
.L_x_19079:
        /* <DEDUP_REMOVED lines=9> */
.L_x_19083:
[----:B------:R-:W-:Y:S01]  /*23ea0*/  IMAD.MOV.U32 R8, RZ, RZ, R35 ;  /* 0x000000ffff087224 */ /* 0x000fe200078e0023 */
[----:B------:R-:W-:Y:S01]  /*23eb0*/  PRMT R7, R4, 0x7610, R7 ;  /* 0x0000761004077816 */ /* 0x000fe20000000007 */
[----:B------:R-:W-:Y:S01]  /*23ec0*/  IMAD.MOV.U32 R35, RZ, RZ, R28 ;  /* 0x000000ffff237224 */ /* 0x000fe200078e001c */
[----:B------:R-:W-:-:S07]  /*23ed0*/  PRMT R4, R9, 0x7632, R4 ;  /* 0x0000763209047816 */ /* 0x000fce0000000004 */
.L_x_19084:
[----:B------:R-:W-:Y:S05]  /*23ee0*/  BSYNC B1 ;  /* 0x0000000000017941 */ /* 0x000fea0003800000 */
.L_x_19082:
        /* <DEDUP_REMOVED lines=9> */
.L_x_19086:
[----:B------:R-:W-:Y:S01]  /*23f80*/  IMAD.MOV.U32 R20, RZ, RZ, R8 ;  /* 0x000000ffff147224 */ /* 0x000fe200078e0008 */
[----:B------:R-:W-:Y:S01]  /*23f90*/  PRMT R9, R9, 0x5410, R7 ;  /* 0x0000541009097816 */ /* 0x000fe20000000007 */
[----:B------:R-:W-:Y:S01]  /*23fa0*/  IMAD.MOV.U32 R8, RZ, RZ, R29 ;  /* 0x000000ffff087224 */ /* 0x000fe200078e001d */
[----:B------:R-:W-:-:S07]  /*23fb0*/  PRMT R7, R33, 0x7610, R7 ;  /* 0x0000761021077816 */ /* 0x000fce0000000007 */
.L_x_19087:
[----:B------:R-:W-:Y:S05]  /*23fc0*/  BSYNC B1 ;  /* 0x0000000000017941 */ /* 0x000fea0003800000 */
.L_x_19085:
        /* <DEDUP_REMOVED lines=9> */
.L_x_19089:
[----:B------:R-:W-:Y:S01]  /*24060*/  IMAD.MOV.U32 R29, RZ, RZ, R20 ;  /* 0x000000ffff1d7224 */ /* 0x000fe200078e0014 */
[----:B------:R-:W-:Y:S01]  /*24070*/  PRMT R9, R9, 0x7632, R32 ;  /* 0x0000763209097816 */ /* 0x000fe20000000020 */
[----:B------:R-:W-:-:S07]  /*24080*/  IMAD.MOV.U32 R20, RZ, RZ, R31 ;  /* 0x000000ffff147224 */ /* 0x000fce00078e001f */
.L_x_19090:
[----:B------:R-:W-:Y:S05]  /*24090*/  BSYNC B1 ;  /* 0x0000000000017941 */ /* 0x000fea0003800000 */
.L_x_19088:
        /* <DEDUP_REMOVED lines=9> */
.L_x_19092:
[----:B------:R-:W-:Y:S01]  /*24130*/  IMAD.MOV.U32 R26, RZ, RZ, R29 ;  /* 0x000000ffff1a7224 */ /* 0x000fe200078e001d */
[--C-:B------:R-:W-:Y:S01]  /*24140*/  PRMT R11, R11, 0x5410, R9.reuse ;  /* 0x000054100b0b7816 */ /* 0x100fe20000000009 */
[----:B------:R-:W-:Y:S01]  /*24150*/  IMAD.MOV.U32 R29, RZ, RZ, R30 ;  /* 0x000000ffff1d7224 */ /* 0x000fe200078e001e */
[----:B------:R-:W-:-:S07]  /*24160*/  PRMT R9, R33, 0x7632, R9 ;  /* 0x0000763221097816 */ /* 0x000fce0000000009 */
.L_x_19093:
[----:B------:R-:W-:Y:S05]  /*24170*/  BSYNC B1 ;  /* 0x0000000000017941 */ /* 0x000fea0003800000 */
.L_x_19091:
        /* <DEDUP_REMOVED lines=16> */
.L_x_19095:
[----:B------:R-:W-:Y:S01]  /*24280*/  IMAD.MOV.U32 R12, RZ, RZ, R3 ;  /* 0x000000ffff0c7224 */ /* 0x000fe200078e0003 */
[C---:B------:R-:W-:Y:S01]  /*24290*/  PRMT R21, R7.reuse, 0x7632, R21 ;  /* 0x0000763207157816 */ /* 0x040fe20000000015 */
[----:B------:R-:W-:Y:S01]  /*242a0*/  IMAD.MOV.U32 R3, RZ, RZ, R10 ;  /* 0x000000ffff037224 */ /* 0x000fe200078e000a */
[----:B------:R-:W-:-:S07]  /*242b0*/  PRMT R7, R7, 0x5410, R11 ;  /* 0x0000541007077816 */ /* 0x000fce000000000b */
.L_x_19096:
[----:B------:R-:W-:Y:S05]  /*242c0*/  BSYNC B1 ;  /* 0x0000000000017941 */ /* 0x000fea0003800000 */
.L_x_19094:
        /* <DEDUP_REMOVED lines=9> */
.L_x_19098:
[----:B------:R-:W-:Y:S01]  /*24360*/  IMAD.MOV.U32 R10, RZ, RZ, R12 ;  /* 0x000000ffff0a7224 */ /* 0x000fe200078e000c */
[----:B------:R-:W-:Y:S01]  /*24370*/  PRMT R21, R4, 0x5432, R21 ;  /* 0x0000543204157816 */ /* 0x000fe20000000015 */
[----:B------:R-:W-:-:S07]  /*24380*/  IMAD.MOV.U32 R12, RZ, RZ, R25 ;  /* 0x000000ffff0c7224 */ /* 0x000fce00078e0019 */
.L_x_19099:
[----:B------:R-:W-:Y:S05]  /*24390*/  BSYNC B1 ;  /* 0x0000000000017941 */ /* 0x000fea0003800000 */
.L_x_19097:
        /* <DEDUP_REMOVED lines=9> */
.L_x_19101:
[----:B------:R-:W-:Y:S01]  /*24430*/  IMAD.MOV.U32 R25, RZ, RZ, R10 ;  /* 0x000000ffff197224 */ /* 0x000fe200078e000a */
[C---:B------:R-:W-:Y:S01]  /*24440*/  PRMT R11, R21.reuse, 0x7632, R11 ;  /* 0x00007632150b7816 */ /* 0x040fe2000000000b */
[----:B------:R-:W-:Y:S01]  /*24450*/  IMAD.MOV.U32 R10, RZ, RZ, R35 ;  /* 0x000000ffff0a7224 */ /* 0x000fe200078e0023 */
[----:B------:R-:W-:-:S07]  /*24460*/  PRMT R21, R21, 0x5410, R4 ;  /* 0x0000541015157816 */ /* 0x000fce0000000004 */
.L_x_19102:
[----:B------:R-:W-:Y:S05]  /*24470*/  BSYNC B1 ;  /* 0x0000000000017941 */ /* 0x000fea0003800000 */
.L_x_19100:
        /* <DEDUP_REMOVED lines=9> */
.L_x_19104:
[----:B------:R-:W-:Y:S01]  /*24510*/  IMAD.MOV.U32 R31, RZ, RZ, R25 ;  /* 0x000000ffff1f7224 */ /* 0x000fe200078e0019 */
[----:B------:R-:W-:Y:S01]  /*24520*/  PRMT R4, R11, 0x7610, R4 ;  /* 0x000076100b047816 */ /* 0x000fe20000000004 */
[----:B------:R-:W-:Y:S01]  /*24530*/  IMAD.MOV.U32 R25, RZ, RZ, R8 ;  /* 0x000000ffff197224 */ /* 0x000fe200078e0008 */
[----:B------:R-:W-:-:S07]  /*24540*/  PRMT R11, R7, 0x7610, R11 ;  /* 0x00007610070b7816 */ /* 0x000fce000000000b */
.L_x_19105:
[----:B------:R-:W-:Y:S05]  /*24550*/  BSYNC B1 ;  /* 0x0000000000017941 */ /* 0x000fea0003800000 */
.L_x_19103:
        /* <DEDUP_REMOVED lines=9> */
.L_x_19107:
[----:B------:R-:W-:Y:S01]  /*245f0*/  IMAD.MOV.U32 R8, RZ, RZ, R31 ;  /* 0x000000ffff087224 */ /* 0x000fe200078e001f */
[----:B------:R-:W-:Y:S01]  /*24600*/  PRMT R4, R9, 0x5432, R4 ;  /* 0x0000543209047816 */ /* 0x000fe20000000004 */
[----:B------:R-:W-:-:S07]  /*24610*/  IMAD.MOV.U32 R31, RZ, RZ, R20 ;  /* 0x000000ffff1f7224 */ /* 0x000fce00078e0014 */
.L_x_19108:
[----:B------:R-:W-:Y:S05]  /*24620*/  BSYNC B1 ;  /* 0x0000000000017941 */ /* 0x000fea0003800000 */
.L_x_19106:
        /* <DEDUP_REMOVED lines=9> */
.L_x_19110:
[----:B------:R-:W-:Y:S01]  /*246c0*/  IMAD.MOV.U32 R33, RZ, RZ, R8 ;  /* 0x000000ffff217224 */ /* 0x000fe200078e0008 */
[C---:B------:R-:W-:Y:S01]  /*246d0*/  PRMT R7, R4.reuse, 0x7632, R7 ;  /* 0x0000763204077816 */ /* 0x040fe20000000007 */
[----:B------:R-:W-:Y:S01]  /*246e0*/  IMAD.MOV.U32 R8, RZ, RZ, R29 ;  /* 0x000000ffff087224 */ /* 0x000fe200078e001d */
[----:B------:R-:W-:-:S07]  /*246f0*/  PRMT R4, R4, 0x5410, R9 ;  /* 0x0000541004047816 */ /* 0x000fce0000000009 */
.L_x_19111:
[----:B------:R-:W-:Y:S05]  /*24700*/  BSYNC B1 ;  /* 0x0000000000017941 */ /* 0x000fea0003800000 */
.L_x_19109:
        /* <DEDUP_REMOVED lines=9> */
.L_x_19113:
[----:B------:R-:W-:Y:S01]  /*247a0*/  IMAD.MOV.U32 R9, RZ, RZ, R33 ;  /* 0x000000ffff097224 */ /* 0x000fe200078e0021 */
[----:B------:R-:W-:Y:S01]  /*247b0*/  PRMT R20, R7, 0x7610, R20 ;  /* 0x0000761007147816 */ /* 0x000fe20000000014 */
[----:B------:R-:W-:Y:S01]  /*247c0*/  IMAD.MOV.U32 R33, RZ, RZ, R26 ;  /* 0x000000ffff217224 */ /* 0x000fe200078e001a */
[----:B------:R-:W-:-:S07]  /*247d0*/  PRMT R7, R11, 0x7632, R7 ;  /* 0x000076320b077816 */ /* 0x000fce0000000007 */
.L_x_19114:
[----:B------:R-:W-:Y:S05]  /*247e0*/  BSYNC B1 ;  /* 0x0000000000017941 */ /* 0x000fea0003800000 */
.L_x_19112:
        /* <DEDUP_REMOVED lines=16> */
.L_x_19116:
[----:B------:R-:W-:Y:S01]  /*248f0*/  IMAD.MOV.U32 R22, RZ, RZ, R3 ;  /* 0x000000ffff167224 */ /* 0x000fe200078e0003 */
[C---:B------:R-:W-:Y:S01]  /*24900*/  PRMT R26, R7.reuse, 0x7632, R26 ;  /* 0x00007632071a7816 */ /* 0x040fe2000000001a */
[----:B------:R-:W-:Y:S01]  /*24910*/  IMAD.MOV.U32 R3, RZ, RZ, R12 ;  /* 0x000000ffff037224 */ /* 0x000fe200078e000c */
[----:B------:R-:W-:-:S07]  /*24920*/  PRMT R7, R7, 0x5410, R21 ;  /* 0x0000541007077816 */ /* 0x000fce0000000015 */
.L_x_19117:
[----:B------:R-:W-:Y:S05]  /*24930*/  BSYNC B1 ;  /* 0x0000000000017941 */ /* 0x000fea0003800000 */
.L_x_19115:
        /* <DEDUP_REMOVED lines=9> */
.L_x_19119:
[----:B------:R-:W-:Y:S01]  /*249d0*/  PRMT R21, R26, 0x7610, R21 ;  /* 0x000076101a157816 */ /* 0x000fe20000000015 */
[----:B------:R-:W-:Y:S02]  /*249e0*/  IMAD.MOV.U32 R12, RZ, RZ, R22 ;  /* 0x000000ffff0c7224 */ /* 0x000fe400078e0016 */
[----:B------:R-:W-:Y:S01]  /*249f0*/  IMAD.MOV.U32 R22, RZ, RZ, R10 ;  /* 0x000000ffff167224 */ /* 0x000fe200078e000a */
[----:B------:R-:W-:-:S07]  /*24a00*/  PRMT R26, R21, 0x7632, R26 ;  /* 0x00007632151a7816 */ /* 0x000fce000000001a */
.L_x_19120:
[----:B------:R-:W-:Y:S05]  /*24a10*/  BSYNC B1 ;  /* 0x0000000000017941 */ /* 0x000fea0003800000 */
.L_x_19118:
        /* <DEDUP_REMOVED lines=9> */
.L_x_19122:
[----:B------:R-:W-:Y:S01]  /*24ab0*/  PRMT R11, R11, 0x5410, R21 ;  /* 0x000054100b0b7816 */ /* 0x000fe20000000015 */
[----:B------:R-:W-:Y:S02]  /*24ac0*/  IMAD.MOV.U32 R10, RZ, RZ, R12 ;  /* 0x000000ffff0a7224 */ /* 0x000fe400078e000c */
[----:B------:R-:W-:Y:S01]  /*24ad0*/  IMAD.MOV.U32 R12, RZ, RZ, R25 ;  /* 0x000000ffff0c7224 */ /* 0x000fe200078e0019 */
[----:B------:R-:W-:-:S07]  /*24ae0*/  PRMT R21, R11, 0x7610, R21 ;  /* 0x000076100b157816 */ /* 0x000fce0000000015 */
.L_x_19123:
[----:B------:R-:W-:Y:S05]  /*24af0*/  BSYNC B1 ;  /* 0x0000000000017941 */ /* 0x000fea0003800000 */
.L_x_19121:
        /* <DEDUP_REMOVED lines=9> */
.L_x_19125:
[----:B------:R-:W-:Y:S01]  /*24b90*/  IMAD.MOV.U32 R25, RZ, RZ, R10 ;  /* 0x000000ffff197224 */ /* 0x000fe200078e000a */
[----:B------:R-:W-:Y:S01]  /*24ba0*/  PRMT R20, R20, 0x7610, R11 ;  /* 0x0000761014147816 */ /* 0x000fe2000000000b */
[----:B------:R-:W-:Y:S01]  /*24bb0*/  IMAD.MOV.U32 R10, RZ, RZ, R31 ;  /* 0x000000ffff0a7224 */ /* 0x000fe200078e001f */
[----:B------:R-:W-:-:S07]  /*24bc0*/  PRMT R11, R11, 0x5410, R4 ;  /* 0x000054100b0b7816 */ /* 0x000fce0000000004 */
.L_x_19126:
[----:B------:R-:W-:Y:S05]  /*24bd0*/  BSYNC B1 ;  /* 0x0000000000017941 */ /* 0x000fea0003800000 */
.L_x_19124:
        /* <DEDUP_REMOVED lines=9> */
.L_x_19128:
[C---:B------:R-:W-:Y:S01]  /*24c70*/  PRMT R4, R20.reuse, 0x7632, R4 ;  /* 0x0000763214047816 */ /* 0x040fe20000000004 */
[----:B------:R-:W-:Y:S02]  /*24c80*/  IMAD.MOV.U32 R28, RZ, RZ, R25 ;  /* 0x000000ffff1c7224 */ /* 0x000fe400078e0019 */
[----:B------:R-:W-:Y:S01]  /*24c90*/  IMAD.MOV.U32 R25, RZ, RZ, R8 ;  /* 0x000000ffff197224 */ /* 0x000fe200078e0008 */
[----:B------:R-:W-:-:S07]  /*24ca0*/  PRMT R20, R20, 0x7610, R4 ;  /* 0x0000761014147816 */ /* 0x000fce0000000004 */
.L_x_19129:
[----:B------:R-:W-:Y:S05]  /*24cb0*/  BSYNC B1 ;  /* 0x0000000000017941 */ /* 0x000fea0003800000 */
.L_x_19127:
        /* <DEDUP_REMOVED lines=9> */
.L_x_19131:
[----:B------:R-:W-:Y:S01]  /*24d50*/  IMAD.MOV.U32 R8, RZ, RZ, R28 ;  /* 0x000000ffff087224 */ /* 0x000fe200078e001c */
[----:B------:R-:W-:Y:S01]  /*24d60*/  PRMT R4, R7, 0x5410, R4 ;  /* 0x0000541007047816 */ /* 0x000fe20000000004 */
[----:B------:R-:W-:-:S07]  /*24d70*/  IMAD.MOV.U32 R28, RZ, RZ, R33 ;  /* 0x000000ffff1c7224 */ /* 0x000fce00078e0021 */
.L_x_19132:
[----:B------:R-:W-:Y:S05]  /*24d80*/  BSYNC B1 ;  /* 0x0000000000017941 */ /* 0x000fea0003800000 */
.L_x_19130:
        /* <DEDUP_REMOVED lines=9> */
.L_x_19134:
[----:B------:R-:W-:Y:S01]  /*24e20*/  IMAD.MOV.U32 R29, RZ, RZ, R8 ;  /* 0x000000ffff1d7224 */ /* 0x000fe200078e0008 */
[C---:B------:R-:W-:Y:S01]  /*24e30*/  PRMT R7, R4.reuse, 0x7632, R7 ;  /* 0x0000763204077816 */ /* 0x040fe20000000007 */
[----:B------:R-:W-:Y:S01]  /*24e40*/  IMAD.MOV.U32 R8, RZ, RZ, R9 ;  /* 0x000000ffff087224 */ /* 0x000fe200078e0009 */
[----:B------:R-:W-:-:S07]  /*24e50*/  PRMT R4, R4, 0x5410, R20 ;  /* 0x0000541004047816 */ /* 0x000fce0000000014 */
.L_x_19135:
[----:B------:R-:W-:Y:S05]  /*24e60*/  BSYNC B1 ;  /* 0x0000000000017941 */ /* 0x000fea0003800000 */
.L_x_19133:
        /* <DEDUP_REMOVED lines=16> */
.L_x_19137:
[----:B------:R-:W-:Y:S01]  /*24f70*/  IMAD.MOV.U32 R9, RZ, RZ, R3 ;  /* 0x000000ffff097224 */ /* 0x000fe200078e0003 */
[C---:B------:R-:W-:Y:S01]  /*24f80*/  PRMT R11, R7.reuse, 0x7632, R11 ;  /* 0x00007632070b7816 */ /* 0x040fe2000000000b */
[----:B------:R-:W-:Y:S01]  /*24f90*/  IMAD.MOV.U32 R3, RZ, RZ, R22 ;  /* 0x000000ffff037224 */ /* 0x000fe200078e0016 */
[----:B------:R-:W-:-:S07]  /*24fa0*/  PRMT R7, R7, 0x5410, R26 ;  /* 0x0000541007077816 */ /* 0x000fce000000001a */
.L_x_19138:
[----:B------:R-:W-:Y:S05]  /*24fb0*/  BSYNC B1 ;  /* 0x0000000000017941 */ /* 0x000fea0003800000 */
.L_x_19136:
        /* <DEDUP_REMOVED lines=9> */
.L_x_19140:
[----:B------:R-:W-:Y:S01]  /*25050*/  IMAD.MOV.U32 R13, RZ, RZ, R9 ;  /* 0x000000ffff0d7224 */ /* 0x000fe200078e0009 */
[----:B------:R-:W-:Y:S01]  /*25060*/  PRMT R20, R11, 0x7610, R20 ;  /* 0x000076100b147816 */ /* 0x000fe20000000014 */
[----:B------:R-:W-:Y:S01]  /*25070*/  IMAD.MOV.U32 R9, RZ, RZ, R12 ;  /* 0x000000ffff097224 */ /* 0x000fe200078e000c */
[----:B------:R-:W-:-:S07]  /*25080*/  PRMT R11, R21, 0x7610, R11 ;  /* 0x00007610150b7816 */ /* 0x000fce000000000b */
.L_x_19141:
[----:B------:R-:W-:Y:S05]  /*25090*/  BSYNC B1 ;  /* 0x0000000000017941 */ /* 0x000fea0003800000 */
.L_x_19139:
        /* <DEDUP_REMOVED lines=9> */
.L_x_19143:
[----:B------:R-:W-:Y:S01]  /*25130*/  IMAD.MOV.U32 R12, RZ, RZ, R13 ;  /* 0x000000ffff0c7224 */ /* 0x000fe200078e000d */
[----:B------:R-:W-:Y:S01]  /*25140*/  PRMT R21, R21, 0x5410, R20 ;  /* 0x0000541015157816 */ /* 0x000fe20000000014 */
[----:B------:R-:W-:Y:S01]  /*25150*/  IMAD.MOV.U32 R13, RZ, RZ, R10 ;  /* 0x000000ffff0d7224 */ /* 0x000fe200078e000a */
[----:B------:R-:W-:-:S07]  /*25160*/  PRMT R20, R11, 0x7632, R20 ;  /* 0x000076320b147816 */ /* 0x000fce0000000014 */
.L_x_19144:
[----:B------:R-:W-:Y:S05]  /*25170*/  BSYNC B1 ;  /* 0x0000000000017941 */ /* 0x000fea0003800000 */
.L_x_19142:
        /* <DEDUP_REMOVED lines=9> */
.L_x_19146:
[----:B------:R-:W-:Y:S01]  /*25210*/  IMAD.MOV.U32 R23, RZ, RZ, R12 ;  /* 0x000000ffff177224 */ /* 0x000fe200078e000c */
[----:B------:R-:W-:Y:S01]  /*25220*/  PRMT R10, R10, 0x7610, R21 ;  /* 0x000076100a0a7816 */ /* 0x000fe20000000015 */
[----:B------:R-:W-:Y:S01]  /*25230*/  IMAD.MOV.U32 R12, RZ, RZ, R25 ;  /* 0x000000ffff0c7224 */ /* 0x000fe200078e0019 */
[----:B------:R-:W-:-:S07]  /*25240*/  PRMT R21, R21, 0x7610, R20 ;  /* 0x0000761015157816 */ /* 0x000fce0000000014 */
.L_x_19147:
[----:B------:R-:W-:Y:S05]  /*25250*/  BSYNC B1 ;  /* 0x0000000000017941 */ /* 0x000fea0003800000 */
.L_x_19145:
        /* <DEDUP_REMOVED lines=9> */
.L_x_19149:
[----:B------:R-:W-:Y:S01]  /*252f0*/  IMAD.MOV.U32 R25, RZ, RZ, R23 ;  /* 0x000000ffff197224 */ /* 0x000fe200078e0017 */
[----:B------:R-:W-:Y:S01]  /*25300*/  PRMT R11, R11, 0x7610, R10 ;  /* 0x000076100b0b7816 */ /* 0x000fe2000000000a */
[----:B------:R-:W-:Y:S01]  /*25310*/  IMAD.MOV.U32 R23, RZ, RZ, R28 ;  /* 0x000000ffff177224 */ /* 0x000fe200078e001c */
[----:B------:R-:W-:-:S07]  /*25320*/  PRMT R10, R10, 0x5410, R4 ;  /* 0x000054100a0a7816 */ /* 0x000fce0000000004 */
.L_x_19150:
[----:B------:R-:W-:Y:S05]  /*25330*/  BSYNC B1 ;  /* 0x0000000000017941 */ /* 0x000fea0003800000 */
.L_x_19148:
        /* <DEDUP_REMOVED lines=9> */
.L_x_19152:
[C---:B------:R-:W-:Y:S01]  /*253d0*/  PRMT R4, R11.reuse, 0x7632, R4 ;  /* 0x000076320b047816 */ /* 0x040fe20000000004 */
[----:B------:R-:W-:Y:S02]  /*253e0*/  IMAD.MOV.U32 R22, RZ, RZ, R25 ;  /* 0x000000ffff167224 */ /* 0x000fe400078e0019 */
[----:B------:R-:W-:Y:S01]  /*253f0*/  IMAD.MOV.U32 R25, RZ, RZ, R8 ;  /* 0x000000ffff197224 */ /* 0x000fe200078e0008 */
[----:B------:R-:W-:-:S07]  /*25400*/  PRMT R11, R11, 0x7610, R4 ;  /* 0x000076100b0b7816 */ /* 0x000fce0000000004 */
.L_x_19153:
[----:B------:R-:W-:Y:S05]  /*25410*/  BSYNC B1 ;  /* 0x0000000000017941 */ /* 0x000fea0003800000 */
.L_x_19151:
        /* <DEDUP_REMOVED lines=9> */
.L_x_19155:
[----:B------:R-:W-:Y:S01]  /*254b0*/  IMAD.MOV.U32 R8, RZ, RZ, R22 ;  /* 0x000000ffff087224 */ /* 0x000fe200078e0016 */
[----:B------:R-:W-:Y:S01]  /*254c0*/  PRMT R4, R7, 0x5410, R4 ;  /* 0x0000541007047816 */ /* 0x000fe20000000004 */
[----:B------:R-:W-:-:S07]  /*254d0*/  IMAD.MOV.U32 R22, RZ, RZ, R29 ;  /* 0x000000ffff167224 */ /* 0x000fce00078e001d */
.L_x_19156:
[----:B------:R-:W-:Y:S05]  /*254e0*/  BSYNC B1 ;  /* 0x0000000000017941 */ /* 0x000fea0003800000 */
.L_x_19154:
        /* <DEDUP_REMOVED lines=16> */
.L_x_19158:
[----:B------:R-:W-:Y:S01]  /*255f0*/  IMAD.MOV.U32 R16, RZ, RZ, R3 ;  /* 0x000000ffff107224 */ /* 0x000fe200078e0003 */
[C---:B------:R-:W-:Y:S01]  /*25600*/  PRMT R10, R7.reuse, 0x7632, R10 ;  /* 0x00007632070a7816 */ /* 0x040fe2000000000a */
[----:B------:R-:W-:Y:S01]  /*25610*/  IMAD.MOV.U32 R3, RZ, RZ, R9 ;  /* 0x000000ffff037224 */ /* 0x000fe200078e0009 */
[----:B------:R-:W-:-:S07]  /*25620*/  PRMT R7, R7, 0x5410, R11 ;  /* 0x0000541007077816 */ /* 0x000fce000000000b */
.L_x_19159:
[----:B------:R-:W-:Y:S05]  /*25630*/  BSYNC B1 ;  /* 0x0000000000017941 */ /* 0x000fea0003800000 */
.L_x_19157:
        /* <DEDUP_REMOVED lines=9> */
.L_x_19161:
[----:B------:R-:W-:Y:S01]  /*256d0*/  IMAD.MOV.U32 R9, RZ, RZ, R16 ;  /* 0x000000ffff097224 */ /* 0x000fe200078e0010 */
[----:B------:R-:W-:Y:S01]  /*256e0*/  PRMT R7, R10, 0x7610, R7 ;  /* 0x000076100a077816 */ /* 0x000fe20000000007 */
[----:B------:R-:W-:Y:S01]  /*256f0*/  IMAD.MOV.U32 R16, RZ, RZ, R13 ;  /* 0x000000ffff107224 */ /* 0x000fe200078e000d */
[----:B------:R-:W-:-:S07]  /*25700*/  PRMT R10, R20, 0x7610, R10 ;  /* 0x00007610140a7816 */ /* 0x000fce000000000a */
.L_x_19162:
[----:B------:R-:W-:Y:S05]  /*25710*/  BSYNC B1 ;  /* 0x0000000000017941 */ /* 0x000fea0003800000 */
.L_x_19160:
        /* <DEDUP_REMOVED lines=9> */
.L_x_19164:
[----:B------:R-:W-:Y:S01]  /*257b0*/  IMAD.MOV.U32 R20, RZ, RZ, R9 ;  /* 0x000000ffff147224 */ /* 0x000fe200078e0009 */
[--C-:B------:R-:W-:Y:S01]  /*257c0*/  PRMT R13, R13, 0x5410, R7.reuse ;  /* 0x000054100d0d7816 */ /* 0x100fe20000000007 */
[----:B------:R-:W-:Y:S01]  /*257d0*/  IMAD.MOV.U32 R9, RZ, RZ, R12 ;  /* 0x000000ffff097224 */ /* 0x000fe200078e000c */
[----:B------:R-:W-:-:S07]  /*257e0*/  PRMT R7, R21, 0x7632, R7 ;  /* 0x0000763215077816 */ /* 0x000fce0000000007 */
.L_x_19165:
[----:B------:R-:W-:Y:S05]  /*257f0*/  BSYNC B1 ;  /* 0x0000000000017941 */ /* 0x000fea0003800000 */
.L_x_19163:
        /* <DEDUP_REMOVED lines=9> */
.L_x_19167:
[----:B------:R-:W-:Y:S01]  /*25890*/  IMAD.MOV.U32 R12, RZ, RZ, R20 ;  /* 0x000000ffff0c7224 */ /* 0x000fe200078e0014 */
[C---:B------:R-:W-:Y:S01]  /*258a0*/  PRMT R11, R13.reuse, 0x7632, R11 ;  /* 0x000076320d0b7816 */ /* 0x040fe2000000000b */
[----:B------:R-:W-:Y:S01]  /*258b0*/  IMAD.MOV.U32 R20, RZ, RZ, R23 ;  /* 0x000000ffff147224 */ /* 0x000fe200078e0017 */
[----:B------:R-:W-:-:S07]  /*258c0*/  PRMT R13, R13, 0x7610, R10 ;  /* 0x000076100d0d7816 */ /* 0x000fce000000000a */
.L_x_19168:
[----:B------:R-:W-:Y:S05]  /*258d0*/  BSYNC B1 ;  /* 0x0000000000017941 */ /* 0x000fea0003800000 */
.L_x_19166:
        /* <DEDUP_REMOVED lines=9> */
.L_x_19170:
[----:B------:R-:W-:Y:S01]  /*25970*/  IMAD.MOV.U32 R21, RZ, RZ, R12 ;  /* 0x000000ffff157224 */ /* 0x000fe200078e000c */
[----:B------:R-:W-:Y:S01]  /*25980*/  PRMT R10, R10, 0x5410, R11 ;  /* 0x000054100a0a7816 */ /* 0x000fe2000000000b */
[----:B------:R-:W-:Y:S01]  /*25990*/  IMAD.MOV.U32 R12, RZ, RZ, R25 ;  /* 0x000000ffff0c7224 */ /* 0x000fe200078e0019 */
[----:B------:R-:W-:-:S07]  /*259a0*/  PRMT R11, R11, 0x7632, R11 ;  /* 0x000076320b0b7816 */ /* 0x000fce000000000b */
.L_x_19171:
[----:B------:R-:W-:Y:S05]  /*259b0*/  BSYNC B1 ;  /* 0x0000000000017941 */ /* 0x000fea0003800000 */
.L_x_19169:
        /* <DEDUP_REMOVED lines=9> */
.L_x_19173:
[----:B------:R-:W-:Y:S01]  /*25a50*/  IMAD.MOV.U32 R23, RZ, RZ, R21 ;  /* 0x000000ffff177224 */ /* 0x000fe200078e0015 */
[----:B------:R-:W-:Y:S01]  /*25a60*/  PRMT R11, R11, 0x7610, R10 ;  /* 0x000076100b0b7816 */ /* 0x000fe2000000000a */
[----:B------:R-:W-:Y:S01]  /*25a70*/  IMAD.MOV.U32 R21, RZ, RZ, R22 ;  /* 0x000000ffff157224 */ /* 0x000fe200078e0016 */
[----:B------:R-:W-:-:S07]  /*25a80*/  PRMT R10, R10, 0x5410, R4 ;  /* 0x000054100a0a7816 */ /* 0x000fce0000000004 */
.L_x_19174:
[----:B------:R-:W-:Y:S05]  /*25a90*/  BSYNC B1 ;  /* 0x0000000000017941 */ /* 0x000fea0003800000 */
.L_x_19172:
        /* <DEDUP_REMOVED lines=9> */
.L_x_19176:
[C---:B------:R-:W-:Y:S01]  /*25b30*/  PRMT R4, R11.reuse, 0x7632, R4 ;  /* 0x000076320b047816 */ /* 0x040fe20000000004 */
[----:B------:R-:W-:Y:S02]  /*25b40*/  IMAD.MOV.U32 R22, RZ, RZ, R23 ;  /* 0x000000ffff167224 */ /* 0x000fe400078e0017 */
[----:B------:R-:W-:Y:S01]  /*25b50*/  IMAD.MOV.U32 R23, RZ, RZ, R8 ;  /* 0x000000ffff177224 */ /* 0x000fe200078e0008 */
[----:B------:R-:W-:-:S07]  /*25b60*/  PRMT R11, R11, 0x7610, R4 ;  /* 0x000076100b0b7816 */ /* 0x000fce0000000004 */
.L_x_19177:
[----:B------:R-:W-:Y:S05]  /*25b70*/  BSYNC B1 ;  /* 0x0000000000017941 */ /* 0x000fea0003800000 */
.L_x_19175:
        /* <DEDUP_REMOVED lines=16> */
.L_x_19179:
[----:B------:R-:W-:Y:S01]  /*25c80*/  IMAD.MOV.U32 R8, RZ, RZ, R3 ;  /* 0x000000ffff087224 */ /* 0x000fe200078e0003 */
[C---:B------:R-:W-:Y:S01]  /*25c90*/  PRMT R13, R7.reuse, 0x7632, R13 ;  /* 0x00007632070d7816 */ /* 0x040fe2000000000d */
[----:B------:R-:W-:Y:S01]  /*25ca0*/  IMAD.MOV.U32 R3, RZ, RZ, R16 ;  /* 0x000000ffff037224 */ /* 0x000fe200078e0010 */
[----:B------:R-:W-:-:S07]  /*25cb0*/  PRMT R7, R7, 0x5410, R10 ;  /* 0x0000541007077816 */ /* 0x000fce000000000a */
.L_x_19180:
[----:B------:R-:W-:Y:S05]  /*25cc0*/  BSYNC B1 ;  /* 0x0000000000017941 */ /* 0x000fea0003800000 */
.L_x_19178:
        /* <DEDUP_REMOVED lines=9> */
.L_x_19182:
[----:B------:R-:W-:Y:S01]  /*25d60*/  IMAD.MOV.U32 R17, RZ, RZ, R8 ;  /* 0x000000ffff117224 */ /* 0x000fe200078e0008 */
[----:B------:R-:W-:Y:S01]  /*25d70*/  PRMT R10, R13, 0x7610, R10 ;  /* 0x000076100d0a7816 */ /* 0x000fe2000000000a */
[----:B------:R-:W-:Y:S01]  /*25d80*/  IMAD.MOV.U32 R8, RZ, RZ, R9 ;  /* 0x000000ffff087224 */ /* 0x000fe200078e0009 */
[----:B------:R-:W-:-:S07]  /*25d90*/  PRMT R13, R7, 0x7610, R13 ;  /* 0x00007610070d7816 */ /* 0x000fce000000000d */
.L_x_19183:
[----:B------:R-:W-:Y:S05]  /*25da0*/  BSYNC B1 ;  /* 0x0000000000017941 */ /* 0x000fea0003800000 */
.L_x_19181:
        /* <DEDUP_REMOVED lines=9> */
.L_x_19185:
[----:B------:R-:W-:Y:S01]  /*25e40*/  IMAD.MOV.U32 R9, RZ, RZ, R17 ;  /* 0x000000ffff097224 */ /* 0x000fe200078e0011 */
[----:B------:R-:W-:Y:S01]  /*25e50*/  PRMT R7, R10, 0x7610, R7 ;  /* 0x000076100a077816 */ /* 0x000fe20000000007 */
[----:B------:R-:W-:Y:S01]  /*25e60*/  IMAD.MOV.U32 R17, RZ, RZ, R20 ;  /* 0x000000ffff117224 */ /* 0x000fe200078e0014 */
[----:B------:R-:W-:-:S07]  /*25e70*/  PRMT R10, R13, 0x7632, R10 ;  /* 0x000076320d0a7816 */ /* 0x000fce000000000a */
.L_x_19186:
[----:B------:R-:W-:Y:S05]  /*25e80*/  BSYNC B1 ;  /* 0x0000000000017941 */ /* 0x000fea0003800000 */
.L_x_19184:
        /* <DEDUP_REMOVED lines=9> */
.L_x_19188:
[----:B------:R-:W-:Y:S01]  /*25f20*/  IMAD.MOV.U32 R14, RZ, RZ, R9 ;  /* 0x000000ffff0e7224 */ /* 0x000fe200078e0009 */
[--C-:B------:R-:W-:Y:S01]  /*25f30*/  PRMT R4, R4, 0x5410, R7.reuse ;  /* 0x0000541004047816 */ /* 0x100fe20000000007 */
[----:B------:R-:W-:Y:S01]  /*25f40*/  IMAD.MOV.U32 R9, RZ, RZ, R12 ;  /* 0x000000ffff097224 */ /* 0x000fe200078e000c */
[----:B------:R-:W-:-:S07]  /*25f50*/  PRMT R7, R11, 0x7610, R7 ;  /* 0x000076100b077816 */ /* 0x000fce0000000007 */
.L_x_19189:
[----:B------:R-:W-:Y:S05]  /*25f60*/  BSYNC B1 ;  /* 0x0000000000017941 */ /* 0x000fea0003800000 */
.L_x_19187:
        /* <DEDUP_REMOVED lines=9> */
.L_x_19191:
[----:B------:R-:W-:Y:S01]  /*26000*/  IMAD.MOV.U32 R12, RZ, RZ, R14 ;  /* 0x000000ffff0c7224 */ /* 0x000fe200078e000e */
[C---:B------:R-:W-:Y:S01]  /*26010*/  PRMT R11, R4.reuse, 0x7632, R11 ;  /* 0x00007632040b7816 */ /* 0x040fe2000000000b */
[----:B------:R-:W-:Y:S01]  /*26020*/  IMAD.MOV.U32 R14, RZ, RZ, R21 ;  /* 0x000000ffff0e7224 */ /* 0x000fe200078e0015 */
[----:B------:R-:W-:-:S07]  /*26030*/  PRMT R4, R4, 0x7610, R10 ;  /* 0x0000761004047816 */ /* 0x000fce000000000a */
.L_x_19192:
[----:B------:R-:W-:Y:S05]  /*26040*/  BSYNC B1 ;  /* 0x0000000000017941 */ /* 0x000fea0003800000 */
.L_x_19190:
        /* <DEDUP_REMOVED lines=9> */
.L_x_19194:
[----:B------:R-:W-:Y:S01]  /*260e0*/  IMAD.MOV.U32 R21, RZ, RZ, R12 ;  /* 0x000000ffff157224 */ /* 0x000fe200078e000c */
[----:B------:R-:W-:Y:S01]  /*260f0*/  PRMT R10, R10, 0x5410, R11 ;  /* 0x000054100a0a7816 */ /* 0x000fe2000000000b */
[----:B------:R-:W-:Y:S01]  /*26100*/  IMAD.MOV.U32 R12, RZ, RZ, R23 ;  /* 0x000000ffff0c7224 */ /* 0x000fe200078e0017 */
[----:B------:R-:W-:-:S07]  /*26110*/  PRMT R11, R11, 0x7632, R11 ;  /* 0x000076320b0b7816 */ /* 0x000fce000000000b */
.L_x_19195:
[----:B------:R-:W-:Y:S05]  /*26120*/  BSYNC B1 ;  /* 0x0000000000017941 */ /* 0x000fea0003800000 */
.L_x_19193:
        /* <DEDUP_REMOVED lines=9> */
.L_x_19197:
[----:B------:R-:W-:Y:S01]  /*261c0*/  IMAD.MOV.U32 R16, RZ, RZ, R21 ;  /* 0x000000ffff107224 */ /* 0x000fe200078e0015 */
[----:B------:R-:W-:Y:S01]  /*261d0*/  PRMT R11, R11, 0x7610, R10 ;  /* 0x000076100b0b7816 */ /* 0x000fe2000000000a */
[----:B------:R-:W-:Y:S01]  /*261e0*/  IMAD.MOV.U32 R21, RZ, RZ, R22 ;  /* 0x000000ffff157224 */ /* 0x000fe200078e0016 */
[----:B------:R-:W-:-:S07]  /*261f0*/  PRMT R10, R10, 0x5410, R4 ;  /* 0x000054100a0a7816 */ /* 0x000fce0000000004 */
.L_x_19198:
[----:B------:R-:W-:Y:S05]  /*26200*/  BSYNC B1 ;  /* 0x0000000000017941 */ /* 0x000fea0003800000 */
.L_x_19196:
        /* <DEDUP_REMOVED lines=16> */
.L_x_19200:
[----:B------:R-:W-:Y:S01]  /*26310*/  IMAD.MOV.U32 R20, RZ, RZ, R3 ;  /* 0x000000ffff147224 */ /* 0x000fe200078e0003 */
[C---:B------:R-:W-:Y:S01]  /*26320*/  PRMT R23, R7.reuse, 0x7632, R23 ;  /* 0x0000763207177816 */ /* 0x040fe20000000017 */
[----:B------:R-:W-:Y:S01]  /*26330*/  IMAD.MOV.U32 R3, RZ, RZ, R8 ;  /* 0x000000ffff037224 */ /* 0x000fe200078e0008 */
[----:B------:R-:W-:-:S07]  /*26340*/  PRMT R7, R7, 0x5410, R13 ;  /* 0x0000541007077816 */ /* 0x000fce000000000d */
.L_x_19201:
[----:B------:R-:W-:Y:S05]  /*26350*/  BSYNC B1 ;  /* 0x0000000000017941 */ /* 0x000fea0003800000 */
.L_x_19199:
        /* <DEDUP_REMOVED lines=9> */
.L_x_19203:
[----:B------:R-:W-:Y:S01]  /*263f0*/  IMAD.MOV.U32 R18, RZ, RZ, R20 ;  /* 0x000000ffff127224 */ /* 0x000fe200078e0014 */
[----:B------:R-:W-:Y:S01]  /*26400*/  PRMT R25, R23, 0x7610, R25 ;  /* 0x0000761017197816 */ /* 0x000fe20000000019 */
[----:B------:R-:W-:Y:S01]  /*26410*/  IMAD.MOV.U32 R20, RZ, RZ, R17 ;  /* 0x000000ffff147224 */ /* 0x000fe200078e0011 */
[----:B------:R-:W-:-:S07]  /*26420*/  PRMT R23, R10, 0x7610, R23 ;  /* 0x000076100a177816 */ /* 0x000fce0000000017 */
.L_x_19204:
[----:B------:R-:W-:Y:S05]  /*26430*/  BSYNC B1 ;  /* 0x0000000000017941 */ /* 0x000fea0003800000 */
.L_x_19202:
        /* <DEDUP_REMOVED lines=9> */
.L_x_19206:
[----:B------:R-:W-:Y:S01]  /*264d0*/  IMAD.MOV.U32 R13, RZ, RZ, R18 ;  /* 0x000000ffff0d7224 */ /* 0x000fe200078e0012 */
[----:B------:R-:W-:Y:S01]  /*264e0*/  PRMT R17, R17, 0x5410, R25 ;  /* 0x0000541011117816 */ /* 0x000fe20000000019 */
[----:B------:R-:W-:Y:S01]  /*264f0*/  IMAD.MOV.U32 R18, RZ, RZ, R9 ;  /* 0x000000ffff127224 */ /* 0x000fe200078e0009 */
[----:B------:R-:W-:-:S07]  /*26500*/  PRMT R25, R7, 0x7610, R25 ;  /* 0x0000761007197816 */ /* 0x000fce0000000019 */
.L_x_19207:
[----:B------:R-:W-:Y:S05]  /*26510*/  BSYNC B1 ;  /* 0x0000000000017941 */ /* 0x000fea0003800000 */
.L_x_19205:
        /* <DEDUP_REMOVED lines=9> */
.L_x_19209:
[----:B------:R-:W-:Y:S01]  /*265b0*/  IMAD.MOV.U32 R8, RZ, RZ, R13 ;  /* 0x000000ffff087224 */ /* 0x000fe200078e000d */
[C---:B------:R-:W-:Y:S01]  /*265c0*/  PRMT R9, R17.reuse, 0x7632, R9 ;  /* 0x0000763211097816 */ /* 0x040fe20000000009 */
[----:B------:R-:W-:Y:S01]  /*265d0*/  IMAD.MOV.U32 R13, RZ, RZ, R14 ;  /* 0x000000ffff0d7224 */ /* 0x000fe200078e000e */
[----:B------:R-:W-:-:S07]  /*265e0*/  PRMT R17, R17, 0x7610, R4 ;  /* 0x0000761011117816 */ /* 0x000fce0000000004 */
.L_x_19210:
[----:B------:R-:W-:Y:S05]  /*265f0*/  BSYNC B1 ;  /* 0x0000000000017941 */ /* 0x000fea0003800000 */
.L_x_19208:
        /* <DEDUP_REMOVED lines=9> */
.L_x_19212:
[----:B------:R-:W-:Y:S01]  /*26690*/  IMAD.MOV.U32 R4, RZ, RZ, R8 ;  /* 0x000000ffff047224 */ /* 0x000fe200078e0008 */
[--C-:B------:R-:W-:Y:S01]  /*266a0*/  PRMT R14, R14, 0x5410, R9.reuse ;  /* 0x000054100e0e7816 */ /* 0x100fe20000000009 */
[----:B------:R-:W-:Y:S01]  /*266b0*/  IMAD.MOV.U32 R8, RZ, RZ, R12 ;  /* 0x000000ffff087224 */ /* 0x000fe200078e000c */
[----:B------:R-:W-:-:S07]  /*266c0*/  PRMT R9, R11, 0x7610, R9 ;  /* 0x000076100b097816 */ /* 0x000fce0000000009 */
.L_x_19213:
[----:B------:R-:W-:Y:S05]  /*266d0*/  BSYNC B1 ;  /* 0x0000000000017941 */ /* 0x000fea0003800000 */
.L_x_19211:
        /* <DEDUP_REMOVED lines=9> */
.L_x_19215:
[C---:B------:R-:W-:Y:S01]  /*26770*/  PRMT R10, R14.reuse, 0x7632, R10 ;  /* 0x000076320e0a7816 */ /* 0x040fe2000000000a */
[----:B------:R-:W-:Y:S02]  /*26780*/  IMAD.MOV.U32 R33, RZ, RZ, R4 ;  /* 0x000000ffff217224 */ /* 0x000fe400078e0004 */
[----:B------:R-:W-:Y:S01]  /*26790*/  IMAD.MOV.U32 R4, RZ, RZ, R21 ;  /* 0x000000ffff047224 */ /* 0x000fe200078e0015 */
[----:B------:R-:W-:-:S07]  /*267a0*/  PRMT R14, R14, 0x7610, R10 ;  /* 0x000076100e0e7816 */ /* 0x000fce000000000a */
.L_x_19216:
[----:B------:R-:W-:Y:S05]  /*267b0*/  BSYNC B1 ;  /* 0x0000000000017941 */ /* 0x000fea0003800000 */
.L_x_19214:
        /* <DEDUP_REMOVED lines=9> */
.L_x_19218:
[----:B------:R-:W-:Y:S01]  /*26850*/  IMAD.MOV.U32 R12, RZ, RZ, R33 ;  /* 0x000000ffff0c7224 */ /* 0x000fe200078e0021 */
[----:B------:R-:W-:Y:S01]  /*26860*/  PRMT R9, R9, 0x5410, R10 ;  /* 0x0000541009097816 */ /* 0x000fe2000000000a */
[----:B------:R-:W-:Y:S01]  /*26870*/  IMAD.MOV.U32 R33, RZ, RZ, R16 ;  /* 0x000000ffff217224 */ /* 0x000fe200078e0010 */
[----:B------:R-:W-:-:S07]  /*26880*/  PRMT R10, R11, 0x7632, R10 ;  /* 0x000076320b0a7816 */ /* 0x000fce000000000a */
.L_x_19219:
[----:B------:R-:W-:Y:S05]  /*26890*/  BSYNC B1 ;  /* 0x0000000000017941 */ /* 0x000fea0003800000 */
.L_x_19217:
        /* <DEDUP_REMOVED lines=16> */
.L_x_19221:
[----:B------:R-:W-:Y:S01]  /*269a0*/  IMAD.MOV.U32 R22, RZ, RZ, R3 ;  /* 0x000000ffff167224 */ /* 0x000fe200078e0003 */
[----:B------:R-:W-:Y:S01]  /*269b0*/  PRMT R7, R7, 0x5432, R23 ;  /* 0x0000543207077816 */ /* 0x000fe20000000017 */
[----:B------:R-:W-:-:S07]  /*269c0*/  IMAD.MOV.U32 R3, RZ, RZ, R20 ;  /* 0x000000ffff037224 */ /* 0x000fce00078e0014 */
.L_x_19222:
[----:B------:R-:W-:Y:S05]  /*269d0*/  BSYNC B1 ;  /* 0x0000000000017941 */ /* 0x000fea0003800000 */
.L_x_19220:
        /* <DEDUP_REMOVED lines=9> */
.L_x_19224:
[----:B------:R-:W-:Y:S01]  /*26a70*/  IMAD.MOV.U32 R23, RZ, RZ, R22 ;  /* 0x000000ffff177224 */ /* 0x000fe200078e0016 */
[----:B------:R-:W-:Y:S01]  /*26a80*/  PRMT R26, R7, 0x7610, R26 ;  /* 0x00007610071a7816 */ /* 0x000fe2000000001a */
[----:B------:R-:W-:Y:S01]  /*26a90*/  IMAD.MOV.U32 R22, RZ, RZ, R18 ;  /* 0x000000ffff167224 */ /* 0x000fe200078e0012 */
[----:B------:R-:W-:-:S07]  /*26aa0*/  PRMT R7, R25, 0x7610, R7 ;  /* 0x0000761019077816 */ /* 0x000fce0000000007 */
.L_x_19225:
[----:B------:R-:W-:Y:S05]  /*26ab0*/  BSYNC B1 ;  /* 0x0000000000017941 */ /* 0x000fea0003800000 */
.L_x_19223:
        /* <DEDUP_REMOVED lines=9> */
.L_x_19227:
[----:B------:R-:W-:Y:S01]  /*26b50*/  IMAD.MOV.U32 R25, RZ, RZ, R23 ;  /* 0x000000ffff197224 */ /* 0x000fe200078e0017 */
[----:B------:R-:W-:Y:S01]  /*26b60*/  PRMT R26, R17, 0x5432, R26 ;  /* 0x00005432111a7816 */ /* 0x000fe2000000001a */
[----:B------:R-:W-:-:S07]  /*26b70*/  IMAD.MOV.U32 R23, RZ, RZ, R13 ;  /* 0x000000ffff177224 */ /* 0x000fce00078e000d */
.L_x_19228:
[----:B------:R-:W-:Y:S05]  /*26b80*/  BSYNC B1 ;  /* 0x0000000000017941 */ /* 0x000fea0003800000 */
.L_x_19226:
        /* <DEDUP_REMOVED lines=9> */
.L_x_19230:
[----:B------:R-:W-:Y:S01]  /*26c20*/  IMAD.MOV.U32 R28, RZ, RZ, R25 ;  /* 0x000000ffff1c7224 */ /* 0x000fe200078e0019 */
[C---:B------:R-:W-:Y:S01]  /*26c30*/  PRMT R29, R26.reuse, 0x7632, R29 ;  /* 0x000076321a1d7816 */ /* 0x040fe2000000001d */
[----:B------:R-:W-:Y:S01]  /*26c40*/  IMAD.MOV.U32 R25, RZ, RZ, R8 ;  /* 0x000000ffff197224 */ /* 0x000fe200078e0008 */
[----:B------:R-:W-:-:S07]  /*26c50*/  PRMT R26, R26, 0x5410, R9 ;  /* 0x000054101a1a7816 */ /* 0x000fce0000000009 */
.L_x_19231:
[----:B------:R-:W-:Y:S05]  /*26c60*/  BSYNC B1 ;  /* 0x0000000000017941 */ /* 0x000fea0003800000 */
.L_x_19229:
        /* <DEDUP_REMOVED lines=9> */
.L_x_19233:
[----:B------:R-:W-:Y:S01]  /*26d00*/  IMAD.MOV.U32 R30, RZ, RZ, R28 ;  /* 0x000000ffff1e7224 */ /* 0x000fe200078e001c */
[----:B------:R-:W-:Y:S01]  /*26d10*/  PRMT R29, R14, 0x5432, R29 ;  /* 0x000054320e1d7816 */ /* 0x000fe2000000001d */
[----:B------:R-:W-:-:S07]  /*26d20*/  IMAD.MOV.U32 R28, RZ, RZ, R4 ;  /* 0x000000ffff1c7224 */ /* 0x000fce00078e0004 */
.L_x_19234:
[----:B------:R-:W-:Y:S05]  /*26d30*/  BSYNC B1 ;  /* 0x0000000000017941 */ /* 0x000fea0003800000 */
.L_x_19232:
        /* <DEDUP_REMOVED lines=9> */
.L_x_19236:
[----:B------:R-:W-:Y:S01]  /*26dd0*/  IMAD.MOV.U32 R31, RZ, RZ, R30 ;  /* 0x000000ffff1f7224 */ /* 0x000fe200078e001e */
[C---:B------:R-:W-:Y:S01]  /*26de0*/  PRMT R34, R29.reuse, 0x7632, R34 ;  /* 0x000076321d227816 */ /* 0x040fe20000000022 */
[----:B------:R-:W-:Y:S01]  /*26df0*/  IMAD.MOV.U32 R30, RZ, RZ, R33 ;  /* 0x000000ffff1e7224 */ /* 0x000fe200078e0021 */
[----:B------:R-:W-:-:S07]  /*26e00*/  PRMT R29, R29, 0x5410, R10 ;  /* 0x000054101d1d7816 */ /* 0x000fce000000000a */
.L_x_19237:
[----:B------:R-:W-:Y:S05]  /*26e10*/  BSYNC B1 ;  /* 0x0000000000017941 */ /* 0x000fea0003800000 */
.L_x_19235:
        /* <DEDUP_REMOVED lines=9> */
.L_x_19239:
[----:B------:R-:W-:Y:S01]  /*26eb0*/  IMAD.MOV.U32 R32, RZ, RZ, R31 ;  /* 0x000000ffff207224 */ /* 0x000fe200078e001f */
[----:B------:R-:W-:Y:S01]  /*26ec0*/  PRMT R34, R9, 0x5432, R34 ;  /* 0x0000543209227816 */ /* 0x000fe20000000022 */
[----:B------:R-:W-:-:S07]  /*26ed0*/  IMAD.MOV.U32 R31, RZ, RZ, R12 ;  /* 0x000000ffff1f7224 */ /* 0x000fce00078e000c */
.L_x_19240:
[----:B------:R-:W-:Y:S05]  /*26ee0*/  BSYNC B1 ;  /* 0x0000000000017941 */ /* 0x000fea0003800000 */
.L_x_19238:
        /* <DEDUP_REMOVED lines=30> */
.L_x_19242:
[----:B------:R-:W-:Y:S01]  /*270d0*/  IMAD.MOV.U32 R2, RZ, RZ, R3 ;  /* 0x000000ffff027224 */ /* 0x000fe200078e0003 */
[C---:B------:R-:W-:Y:S01]  /*270e0*/  PRMT R17, R7.reuse, 0x7632, R17 ;  /* 0x0000763207117816 */ /* 0x040fe20000000011 */
[----:B------:R-:W-:Y:S01]  /*270f0*/  IMAD.MOV.U32 R3, RZ, RZ, R22 ;  /* 0x000000ffff037224 */ /* 0x000fe200078e0016 */
[----:B------:R-:W-:-:S07]  /*27100*/  PRMT R7, R7, 0x5410, R7 ;  /* 0x0000541007077816 */ /* 0x000fce0000000007 */
.L_x_19243:
[----:B------:R-:W-:Y:S05]  /*27110*/  BSYNC B1 ;  /* 0x0000000000017941 */ /* 0x000fea0003800000 */
.L_x_19241:
        /* <DEDUP_REMOVED lines=9> */
.L_x_19245:
[----:B------:R-:W-:Y:S01]  /*271b0*/  IMAD.MOV.U32 R18, RZ, RZ, R2 ;  /* 0x000000ffff127224 */ /* 0x000fe200078e0002 */
[----:B------:R-:W-:Y:S01]  /*271c0*/  PRMT R17, R26, 0x5410, R17 ;  /* 0x000054101a117816 */ /* 0x000fe20000000011 */
[----:B------:R-:W-:-:S07]  /*271d0*/  IMAD.MOV.U32 R2, RZ, RZ, R23 ;  /* 0x000000ffff027224 */ /* 0x000fce00078e0017 */
.L_x_19246:
[----:B------:R-:W-:Y:S05]  /*271e0*/  BSYNC B1 ;  /* 0x0000000000017941 */ /* 0x000fea0003800000 */
.L_x_19244:
        /* <DEDUP_REMOVED lines=9> */
.L_x_19248:
[----:B------:R-:W-:Y:S01]  /*27280*/  IMAD.MOV.U32 R23, RZ, RZ, R18 ;  /* 0x000000ffff177224 */ /* 0x000fe200078e0012 */
[C---:B------:R-:W-:Y:S01]  /*27290*/  PRMT R7, R17.reuse, 0x7632, R7 ;  /* 0x0000763211077816 */ /* 0x040fe20000000007 */
[----:B------:R-:W-:Y:S01]  /*272a0*/  IMAD.MOV.U32 R18, RZ, RZ, R25 ;  /* 0x000000ffff127224 */ /* 0x000fe200078e0019 */
[----:B------:R-:W-:-:S07]  /*272b0*/  PRMT R17, R17, 0x7610, R26 ;  /* 0x0000761011117816 */ /* 0x000fce000000001a */
.L_x_19249:
[----:B------:R-:W-:Y:S05]  /*272c0*/  BSYNC B1 ;  /* 0x0000000000017941 */ /* 0x000fea0003800000 */
.L_x_19247:
        /* <DEDUP_REMOVED lines=9> */
.L_x_19251:
[----:B------:R-:W-:Y:S01]  /*27360*/  IMAD.MOV.U32 R25, RZ, RZ, R23 ;  /* 0x000000ffff197224 */ /* 0x000fe200078e0017 */
[----:B------:R-:W-:Y:S01]  /*27370*/  PRMT R22, R7, 0x7610, R22 ;  /* 0x0000761007167816 */ /* 0x000fe20000000016 */
[----:B------:R-:W-:Y:S01]  /*27380*/  IMAD.MOV.U32 R23, RZ, RZ, R28 ;  /* 0x000000ffff177224 */ /* 0x000fe200078e001c */
[----:B------:R-:W-:-:S07]  /*27390*/  PRMT R7, R29, 0x7610, R7 ;  /* 0x000076101d077816 */ /* 0x000fce0000000007 */
.L_x_19252:
[----:B------:R-:W-:Y:S05]  /*273a0*/  BSYNC B1 ;  /* 0x0000000000017941 */ /* 0x000fea0003800000 */
.L_x_19250:
        /* <DEDUP_REMOVED lines=9> */
.L_x_19254:
[----:B------:R-:W-:Y:S01]  /*27440*/  IMAD.MOV.U32 R24, RZ, RZ, R25 ;  /* 0x000000ffff187224 */ /* 0x000fe200078e0019 */
[----:B------:R-:W-:Y:S01]  /*27450*/  PRMT R22, R29, 0x5432, R22 ;  /* 0x000054321d167816 */ /* 0x000fe20000000016 */
[----:B------:R-:W-:-:S07]  /*27460*/  IMAD.MOV.U32 R25, RZ, RZ, R30 ;  /* 0x000000ffff197224 */ /* 0x000fce00078e001e */
.L_x_19255:
[----:B------:R-:W-:Y:S05]  /*27470*/  BSYNC B1 ;  /* 0x0000000000017941 */ /* 0x000fea0003800000 */
.L_x_19253:
        /* <DEDUP_REMOVED lines=9> */
.L_x_19257:
[----:B------:R-:W-:Y:S01]  /*27510*/  IMAD.MOV.U32 R27, RZ, RZ, R24 ;  /* 0x000000ffff1b7224 */ /* 0x000fe200078e0018 */
[----:B------:R-:W-:Y:S01]  /*27520*/  PRMT R26, R26, 0x7610, R22 ;  /* 0x000076101a1a7816 */ /* 0x000fe20000000016 */
[----:B------:R-:W-:Y:S01]  /*27530*/  IMAD.MOV.U32 R24, RZ, RZ, R31 ;  /* 0x000000ffff187224 */ /* 0x000fe200078e001f */
[----:B------:R-:W-:-:S07]  /*27540*/  PRMT R22, R22, 0x5410, R34 ;  /* 0x0000541016167816 */ /* 0x000fce0000000022 */
.L_x_19258:
[----:B------:R-:W-:Y:S05]  /*27550*/  BSYNC B1 ;  /* 0x0000000000017941 */ /* 0x000fea0003800000 */
.L_x_19256:
        /* <DEDUP_REMOVED lines=9> */
.L_x_19260:
[----:B------:R-:W-:Y:S01]  /*275f0*/  IMAD.MOV.U32 R28, RZ, RZ, R27 ;  /* 0x000000ffff1c7224 */ /* 0x000fe200078e001b */
[----:B------:R-:W-:Y:S01]  /*27600*/  PRMT R26, R26, 0x7632, R34 ;  /* 0x000076321a1a7816 */ /* 0x000fe20000000022 */
[----:B------:R-:W-:-:S07]  /*27610*/  IMAD.MOV.U32 R27, RZ, RZ, R32 ;  /* 0x000000ffff1b7224 */ /* 0x000fce00078e0020 */
.L_x_19261:
[----:B------:R-:W-:Y:S05]  /*27620*/  BSYNC B1 ;  /* 0x0000000000017941 */ /* 0x000fea0003800000 */
.L_x_19259:
        /* <DEDUP_REMOVED lines=16> */
.L_x_19263:
[----:B------:R-:W-:Y:S01]  /*27730*/  IMAD.MOV.U32 R10, RZ, RZ, R3 ;  /* 0x000000ffff0a7224 */ /* 0x000fe200078e0003 */
[C---:B------:R-:W-:Y:S01]  /*27740*/  PRMT R19, R7.reuse, 0x7632, R19 ;  /* 0x0000763207137816 */ /* 0x040fe20000000013 */
[----:B------:R-:W-:Y:S01]  /*27750*/  IMAD.MOV.U32 R3, RZ, RZ, R2 ;  /* 0x000000ffff037224 */ /* 0x000fe200078e0002 */
[----:B------:R-:W-:-:S07]  /*27760*/  PRMT R7, R7, 0x5410, R17 ;  /* 0x0000541007077816 */ /* 0x000fce0000000011 */
.L_x_19264:
[----:B------:R-:W-:Y:S05]  /*27770*/  BSYNC B1 ;  /* 0x0000000000017941 */ /* 0x000fea0003800000 */
.L_x_19262:
        /* <DEDUP_REMOVED lines=9> */
.L_x_19266:
[----:B------:R-:W-:Y:S01]  /*27810*/  PRMT R17, R19, 0x7610, R17 ;  /* 0x0000761013117816 */ /* 0x000fe20000000011 */
[----:B------:R-:W-:Y:S02]  /*27820*/  IMAD.MOV.U32 R2, RZ, RZ, R10 ;  /* 0x000000ffff027224 */ /* 0x000fe400078e000a */
[----:B------:R-:W-:Y:S01]  /*27830*/  IMAD.MOV.U32 R10, RZ, RZ, R18 ;  /* 0x000000ffff0a7224 */ /* 0x000fe200078e0012 */
[----:B------:R-:W-:-:S07]  /*27840*/  PRMT R19, R17, 0x7632, R19 ;  /* 0x0000763211137816 */ /* 0x000fce0000000013 */
.L_x_19267:
[----:B------:R-:W-:Y:S05]  /*27850*/  BSYNC B1 ;  /* 0x0000000000017941 */ /* 0x000fea0003800000 */
.L_x_19265:
        /* <DEDUP_REMOVED lines=9> */
.L_x_19269:
[----:B------:R-:W-:Y:S01]  /*278f0*/  IMAD.MOV.U32 R18, RZ, RZ, R2 ;  /* 0x000000ffff127224 */ /* 0x000fe200078e0002 */
[----:B------:R-:W-:Y:S01]  /*27900*/  PRMT R17, R7, 0x5410, R17 ;  /* 0x0000541007117816 */ /* 0x000fe20000000011 */
[----:B------:R-:W-:-:S07]  /*27910*/  IMAD.MOV.U32 R2, RZ, RZ, R23 ;  /* 0x000000ffff027224 */ /* 0x000fce00078e0017 */
.L_x_19270:
[----:B------:R-:W-:Y:S05]  /*27920*/  BSYNC B1 ;  /* 0x0000000000017941 */ /* 0x000fea0003800000 */
.L_x_19268:
        /* <DEDUP_REMOVED lines=9> */
.L_x_19272:
[----:B------:R-:W-:Y:S01]  /*279c0*/  IMAD.MOV.U32 R23, RZ, RZ, R18 ;  /* 0x000000ffff177224 */ /* 0x000fe200078e0012 */
[----:B------:R-:W-:Y:S01]  /*279d0*/  PRMT R19, R19, 0x7610, R17 ;  /* 0x0000761013137816 */ /* 0x000fe20000000011 */
[----:B------:R-:W-:Y:S01]  /*279e0*/  IMAD.MOV.U32 R18, RZ, RZ, R25 ;  /* 0x000000ffff127224 */ /* 0x000fe200078e0019 */
[----:B------:R-:W-:-:S07]  /*279f0*/  PRMT R17, R17, 0x5410, R22 ;  /* 0x0000541011117816 */ /* 0x000fce0000000016 */
.L_x_19273:
[----:B------:R-:W-:Y:S05]  /*27a00*/  BSYNC B1 ;  /* 0x0000000000017941 */ /* 0x000fea0003800000 */
.L_x_19271:
        /* <DEDUP_REMOVED lines=9> */
.L_x_19275:
[----:B------:R-:W-:Y:S01]  /*27aa0*/  IMAD.MOV.U32 R30, RZ, RZ, R23 ;  /* 0x000000ffff1e7224 */ /* 0x000fe200078e0017 */
[----:B------:R-:W-:Y:S01]  /*27ab0*/  PRMT R25, R25, 0x7610, R19 ;  /* 0x0000761019197816 */ /* 0x000fe20000000013 */
[----:B------:R-:W-:Y:S01]  /*27ac0*/  IMAD.MOV.U32 R23, RZ, RZ, R24 ;  /* 0x000000ffff177224 */ /* 0x000fe200078e0018 */
[----:B------:R-:W-:-:S07]  /*27ad0*/  PRMT R19, R19, 0x7610, R22 ;  /* 0x0000761013137816 */ /* 0x000fce0000000016 */
.L_x_19276:
[----:B------:R-:W-:Y:S05]  /*27ae0*/  BSYNC B1 ;  /* 0x0000000000017941 */ /* 0x000fea0003800000 */
.L_x_19274:
        /* <DEDUP_REMOVED lines=9> */
.L_x_19278:
[----:B------:R-:W-:Y:S01]  /*27b80*/  IMAD.MOV.U32 R29, RZ, RZ, R30 ;  /* 0x000000ffff1d7224 */ /* 0x000fe200078e001e */
[----:B------:R-:W-:Y:S01]  /*27b90*/  PRMT R22, R22, 0x7610, R25 ;  /* 0x0000761016167816 */ /* 0x000fe20000000019 */
[----:B------:R-:W-:Y:S01]  /*27ba0*/  IMAD.MOV.U32 R30, RZ, RZ, R27 ;  /* 0x000000ffff1e7224 */ /* 0x000fe200078e001b */
[----:B------:R-:W-:-:S07]  /*27bb0*/  PRMT R25, R25, 0x7610, R26 ;  /* 0x0000761019197816 */ /* 0x000fce000000001a */
.L_x_19279:
[----:B------:R-:W-:Y:S05]  /*27bc0*/  BSYNC B1 ;  /* 0x0000000000017941 */ /* 0x000fea0003800000 */
.L_x_19277:
        /* <DEDUP_REMOVED lines=9> */
.L_x_19281:
[----:B------:R-:W-:Y:S01]  /*27c60*/  IMAD.MOV.U32 R24, RZ, RZ, R29 ;  /* 0x000000ffff187224 */ /* 0x000fe200078e001d */
[C---:B------:R-:W-:Y:S01]  /*27c70*/  PRMT R7, R22.reuse, 0x7632, R7 ;  /* 0x0000763216077816 */ /* 0x040fe20000000007 */
[----:B------:R-:W-:Y:S01]  /*27c80*/  IMAD.MOV.U32 R29, RZ, RZ, R28 ;  /* 0x000000ffff1d7224 */ /* 0x000fe200078e001c */
[----:B------:R-:W-:-:S07]  /*27c90*/  PRMT R22, R22, 0x5410, R26 ;  /* 0x0000541016167816 */ /* 0x000fce000000001a */
.L_x_19282:
[----:B------:R-:W-:Y:S05]  /*27ca0*/  BSYNC B1 ;  /* 0x0000000000017941 */ /* 0x000fea0003800000 */
.L_x_19280:
        /* <DEDUP_REMOVED lines=16> */
.L_x_19284:
[----:B------:R-:W-:Y:S01]  /*27db0*/  IMAD.MOV.U32 R12, RZ, RZ, R3 ;  /* 0x000000ffff0c7224 */ /* 0x000fe200078e0003 */
[C---:B------:R-:W-:Y:S01]  /*27dc0*/  PRMT R22, R7.reuse, 0x7632, R22 ;  /* 0x0000763207167816 */ /* 0x040fe20000000016 */
[----:B------:R-:W-:Y:S01]  /*27dd0*/  IMAD.MOV.U32 R3, RZ, RZ, R10 ;  /* 0x000000ffff037224 */ /* 0x000fe200078e000a */
[----:B------:R-:W-:-:S07]  /*27de0*/  PRMT R7, R7, 0x5410, R19 ;  /* 0x0000541007077816 */ /* 0x000fce0000000013 */
.L_x_19285:
[----:B------:R-:W-:Y:S05]  /*27df0*/  BSYNC B1 ;  /* 0x0000000000017941 */ /* 0x000fea0003800000 */
.L_x_19283:
        /* <DEDUP_REMOVED lines=9> */
.L_x_19287:
[----:B------:R-:W-:Y:S01]  /*27e90*/  IMAD.MOV.U32 R27, RZ, RZ, R12 ;  /* 0x000000ffff1b7224 */ /* 0x000fe200078e000c */
[----:B------:R-:W-:Y:S01]  /*27ea0*/  PRMT R10, R22, 0x7610, R10 ;  /* 0x00007610160a7816 */ /* 0x000fe2000000000a */
[----:B------:R-:W-:Y:S01]  /*27eb0*/  IMAD.MOV.U32 R12, RZ, RZ, R2 ;  /* 0x000000ffff0c7224 */ /* 0x000fe200078e0002 */
[----:B------:R-:W-:-:S07]  /*27ec0*/  PRMT R22, R17, 0x7610, R22 ;  /* 0x0000761011167816 */ /* 0x000fce0000000016 */
.L_x_19288:
[----:B------:R-:W-:Y:S05]  /*27ed0*/  BSYNC B1 ;  /* 0x0000000000017941 */ /* 0x000fea0003800000 */
.L_x_19286:
        /* <DEDUP_REMOVED lines=9> */
.L_x_19290:
[----:B------:R-:W-:Y:S01]  /*27f70*/  PRMT R17, R10, 0x7610, R17 ;  /* 0x000076100a117816 */ /* 0x000fe20000000011 */
[----:B------:R-:W-:Y:S02]  /*27f80*/  IMAD.MOV.U32 R2, RZ, RZ, R27 ;  /* 0x000000ffff027224 */ /* 0x000fe400078e001b */
[----:B------:R-:W-:Y:S01]  /*27f90*/  IMAD.MOV.U32 R27, RZ, RZ, R18 ;  /* 0x000000ffff1b7224 */ /* 0x000fe200078e0012 */
[----:B------:R-:W-:-:S07]  /*27fa0*/  PRMT R10, R17, 0x7632, R10 ;  /* 0x00007632110a7816 */ /* 0x000fce000000000a */
.L_x_19291:
[----:B------:R-:W-:Y:S05]  /*27fb0*/  BSYNC B1 ;  /* 0x0000000000017941 */ /* 0x000fea0003800000 */
.L_x_19289:
        /* <DEDUP_REMOVED lines=9> */
.L_x_19293:
[----:B------:R-:W-:Y:S01]  /*28050*/  IMAD.MOV.U32 R31, RZ, RZ, R2 ;  /* 0x000000ffff1f7224 */ /* 0x000fe200078e0002 */
[----:B------:R-:W-:Y:S01]  /*28060*/  PRMT R18, R17, 0x7610, R18 ;  /* 0x0000761011127816 */ /* 0x000fe20000000012 */
[----:B------:R-:W-:Y:S01]  /*28070*/  IMAD.MOV.U32 R2, RZ, RZ, R23 ;  /* 0x000000ffff027224 */ /* 0x000fe200078e0017 */
[----:B------:R-:W-:-:S07]  /*28080*/  PRMT R17, R19, 0x7632, R17 ;  /* 0x0000763213117816 */ /* 0x000fce0000000011 */
.L_x_19294:
[----:B------:R-:W-:Y:S05]  /*28090*/  BSYNC B1 ;  /* 0x0000000000017941 */ /* 0x000fea0003800000 */
.L_x_19292:
        /* <DEDUP_REMOVED lines=9> */
.L_x_19296:
[----:B------:R-:W-:Y:S01]  /*28130*/  IMAD.MOV.U32 R26, RZ, RZ, R31 ;  /* 0x000000ffff1a7224 */ /* 0x000fe200078e001f */
[----:B------:R-:W-:Y:S01]  /*28140*/  PRMT R10, R10, 0x5410, R18 ;  /* 0x000054100a0a7816 */ /* 0x000fe20000000012 */
[----:B------:R-:W-:Y:S01]  /*28150*/  IMAD.MOV.U32 R31, RZ, RZ, R30 ;  /* 0x000000ffff1f7224 */ /* 0x000fe200078e001e */
[----:B------:R-:W-:-:S07]  /*28160*/  PRMT R18, R25, 0x7632, R18 ;  /* 0x0000763219127816 */ /* 0x000fce0000000012 */
.L_x_19297:
[----:B------:R-:W-:Y:S05]  /*28170*/  BSYNC B1 ;  /* 0x0000000000017941 */ /* 0x000fea0003800000 */
.L_x_19295:
        /* <DEDUP_REMOVED lines=9> */
.L_x_19299:
[----:B------:R-:W-:Y:S01]  /*28210*/  IMAD.MOV.U32 R19, RZ, RZ, R26 ;  /* 0x000000ffff137224 */ /* 0x000fe200078e001a */
[C---:B------:R-:W-:Y:S01]  /*28220*/  PRMT R23, R10.reuse, 0x7632, R23 ;  /* 0x000076320a177816 */ /* 0x040fe20000000017 */
[----:B------:R-:W-:Y:S01]  /*28230*/  IMAD.MOV.U32 R26, RZ, RZ, R29 ;  /* 0x000000ffff1a7224 */ /* 0x000fe200078e001d */
[----:B------:R-:W-:-:S07]  /*28240*/  PRMT R10, R10, 0x7610, R22 ;  /* 0x000076100a0a7816 */ /* 0x000fce0000000016 */
.L_x_19300:
[----:B------:R-:W-:Y:S05]  /*28250*/  BSYNC B1 ;  /* 0x0000000000017941 */ /* 0x000fea0003800000 */
.L_x_19298:
        /* <DEDUP_REMOVED lines=9> */
.L_x_19302:
[----:B------:R-:W-:Y:S01]  /*282f0*/  IMAD.MOV.U32 R25, RZ, RZ, R19 ;  /* 0x000000ffff197224 */ /* 0x000fe200078e0013 */
[--C-:B------:R-:W-:Y:S01]  /*28300*/  PRMT R17, R17, 0x5410, R23.reuse ;  /* 0x0000541011117816 */ /* 0x100fe20000000017 */
[----:B------:R-:W-:Y:S01]  /*28310*/  IMAD.MOV.U32 R19, RZ, RZ, R24 ;  /* 0x000000ffff137224 */ /* 0x000fe200078e0018 */
[----:B------:R-:W-:-:S07]  /*28320*/  PRMT R23, R7, 0x7610, R23 ;  /* 0x0000761007177816 */ /* 0x000fce0000000017 */
.L_x_19303:
[----:B------:R-:W-:Y:S05]  /*28330*/  BSYNC B1 ;  /* 0x0000000000017941 */ /* 0x000fea0003800000 */
.L_x_19301:
        /* <DEDUP_REMOVED lines=16> */
.L_x_19305:
[----:B------:R-:W-:Y:S01]  /*28440*/  IMAD.MOV.U32 R24, RZ, RZ, R3 ;  /* 0x000000ffff187224 */ /* 0x000fe200078e0003 */
[----:B------:R-:W-:Y:S01]  /*28450*/  PRMT R7, R7, 0x5432, R22 ;  /* 0x0000543207077816 */ /* 0x000fe20000000016 */
[----:B------:R-:W-:-:S07]  /*28460*/  IMAD.MOV.U32 R3, RZ, RZ, R12 ;  /* 0x000000ffff037224 */ /* 0x000fce00078e000c */
.L_x_19306:
[----:B------:R-:W-:Y:S05]  /*28470*/  BSYNC B1 ;  /* 0x0000000000017941 */ /* 0x000fea0003800000 */
.L_x_19304:
        /* <DEDUP_REMOVED lines=9> */
.L_x_19308:
[----:B------:R-:W-:Y:S01]  /*28510*/  IMAD.MOV.U32 R11, RZ, RZ, R24 ;  /* 0x000000ffff0b7224 */ /* 0x000fe200078e0018 */
[----:B------:R-:W-:Y:S01]  /*28520*/  PRMT R12, R7, 0x7610, R12 ;  /* 0x00007610070c7816 */ /* 0x000fe2000000000c */
[----:B------:R-:W-:Y:S01]  /*28530*/  IMAD.MOV.U32 R24, RZ, RZ, R27 ;  /* 0x000000ffff187224 */ /* 0x000fe200078e001b */
[----:B------:R-:W-:-:S07]  /*28540*/  PRMT R7, R10, 0x7610, R7 ;  /* 0x000076100a077816 */ /* 0x000fce0000000007 */
.L_x_19309:
[----:B------:R-:W-:Y:S05]  /*28550*/  BSYNC B1 ;  /* 0x0000000000017941 */ /* 0x000fea0003800000 */
.L_x_19307:
        /* <DEDUP_REMOVED lines=9> */
.L_x_19311:
[----:B------:R-:W-:Y:S01]  /*285f0*/  IMAD.MOV.U32 R22, RZ, RZ, R11 ;  /* 0x000000ffff167224 */ /* 0x000fe200078e000b */
[----:B------:R-:W-:Y:S01]  /*28600*/  PRMT R12, R17, 0x5410, R12 ;  /* 0x00005410110c7816 */ /* 0x000fe2000000000c */
[----:B------:R-:W-:-:S07]  /*28610*/  IMAD.MOV.U32 R11, RZ, RZ, R2 ;  /* 0x000000ffff0b7224 */ /* 0x000fce00078e0002 */
.L_x_19312:
[----:B------:R-:W-:Y:S05]  /*28620*/  BSYNC B1 ;  /* 0x0000000000017941 */ /* 0x000fea0003800000 */
.L_x_19310:
        /* <DEDUP_REMOVED lines=9> */
.L_x_19314:
[----:B------:R-:W-:Y:S01]  /*286c0*/  IMAD.MOV.U32 R13, RZ, RZ, R22 ;  /* 0x000000ffff0d7224 */ /* 0x000fe200078e0016 */
[----:B------:R-:W-:Y:S01]  /*286d0*/  PRMT R2, R2, 0x7610, R12 ;  /* 0x0000761002027816 */ /* 0x000fe2000000000c */
[----:B------:R-:W-:Y:S01]  /*286e0*/  IMAD.MOV.U32 R22, RZ, RZ, R31 ;  /* 0x000000ffff167224 */ /* 0x000fe200078e001f */
[----:B------:R-:W-:-:S07]  /*286f0*/  PRMT R12, R12, 0x5410, R18 ;  /* 0x000054100c0c7816 */ /* 0x000fce0000000012 */
.L_x_19315:
[----:B------:R-:W-:Y:S05]  /*28700*/  BSYNC B1 ;  /* 0x0000000000017941 */ /* 0x000fea0003800000 */
.L_x_19313:
        /* <DEDUP_REMOVED lines=9> */
.L_x_19317:
[----:B------:R-:W-:Y:S01]  /*287a0*/  IMAD.MOV.U32 R18, RZ, RZ, R13 ;  /* 0x000000ffff127224 */ /* 0x000fe200078e000d */
[----:B------:R-:W-:Y:S01]  /*287b0*/  PRMT R2, R2, 0x7632, R10 ;  /* 0x0000763202027816 */ /* 0x000fe2000000000a */
[----:B------:R-:W-:-:S07]  /*287c0*/  IMAD.MOV.U32 R13, RZ, RZ, R26 ;  /* 0x000000ffff0d7224 */ /* 0x000fce00078e001a */
.L_x_19318:
[----:B------:R-:W-:Y:S05]  /*287d0*/  BSYNC B1 ;  /* 0x0000000000017941 */ /* 0x000fea0003800000 */
.L_x_19316:
        /* <DEDUP_REMOVED lines=9> */
.L_x_19320:
[----:B------:R-:W-:Y:S01]  /*28870*/  IMAD.MOV.U32 R10, RZ, RZ, R18 ;  /* 0x000000ffff0a7224 */ /* 0x000fe200078e0012 */
[----:B------:R-:W-:Y:S01]  /*28880*/  PRMT R17, R2, 0x7610, R17 ;  /* 0x0000761002117816 */ /* 0x000fe20000000011 */
[----:B------:R-:W-:Y:S01]  /*28890*/  IMAD.MOV.U32 R18, RZ, RZ, R19 ;  /* 0x000000ffff127224 */ /* 0x000fe200078e0013 */
[----:B------:R-:W-:-:S07]  /*288a0*/  PRMT R2, R23, 0x7610, R2 ;  /* 0x0000761017027816 */ /* 0x000fce0000000002 */
.L_x_19321:
[----:B------:R-:W-:Y:S05]  /*288b0*/  BSYNC B1 ;  /* 0x0000000000017941 */ /* 0x000fea0003800000 */
.L_x_19319:
        /* <DEDUP_REMOVED lines=9> */
.L_x_19323:
[----:B------:R-:W-:Y:S01]  /*28950*/  IMAD.MOV.U32 R19, RZ, RZ, R10 ;  /* 0x000000ffff137224 */ /* 0x000fe200078e000a */
[C---:B------:R-:W-:Y:S01]  /*28960*/  PRMT R23, R17.reuse, 0x7610, R23 ;  /* 0x0000761011177816 */ /* 0x040fe20000000017 */
[----:B------:R-:W-:Y:S01]  /*28970*/  IMAD.MOV.U32 R10, RZ, RZ, R25 ;  /* 0x000000ffff0a7224 */ /* 0x000fe200078e0019 */
[----:B------:R-:W-:-:S07]  /*28980*/  PRMT R17, R17, 0x7632, R17 ;  /* 0x0000763211117816 */ /* 0x000fce0000000011 */
.L_x_19324:
[----:B------:R-:W-:Y:S05]  /*28990*/  BSYNC B1 ;  /* 0x0000000000017941 */ /* 0x000fea0003800000 */
.L_x_19322:
        /* <DEDUP_REMOVED lines=16> */
.L_x_19326:
[----:B------:R-:W-:Y:S01]  /*28aa0*/  IMAD.MOV.U32 R14, RZ, RZ, R3 ;  /* 0x000000ffff0e7224 */ /* 0x000fe200078e0003 */
[--C-:B------:R-:W-:Y:S01]  /*28ab0*/  PRMT R17, R17, 0x7610, R7.reuse ;  /* 0x0000761011117816 */ /* 0x100fe20000000007 */
[----:B------:R-:W-:Y:S01]  /*28ac0*/  IMAD.MOV.U32 R3, RZ, RZ, R24 ;  /* 0x000000ffff037224 */ /* 0x000fe200078e0018 */
[----:B------:R-:W-:-:S07]  /*28ad0*/  PRMT R7, R7, 0x5410, R7 ;  /* 0x0000541007077816 */ /* 0x000fce0000000007 */
.L_x_19327:
[----:B------:R-:W-:Y:S05]  /*28ae0*/  BSYNC B1 ;  /* 0x0000000000017941 */ /* 0x000fea0003800000 */
.L_x_19325:
        /* <DEDUP_REMOVED lines=9> */
.L_x_19329:
[----:B------:R-:W-:Y:S01]  /*28b80*/  IMAD.MOV.U32 R25, RZ, RZ, R14 ;  /* 0x000000ffff197224 */ /* 0x000fe200078e000e */
[----:B------:R-:W-:Y:S01]  /*28b90*/  PRMT R23, R23, 0x7610, R17 ;  /* 0x0000761017177816 */ /* 0x000fe20000000011 */
[----:B------:R-:W-:Y:S01]  /*28ba0*/  IMAD.MOV.U32 R14, RZ, RZ, R11 ;  /* 0x000000ffff0e7224 */ /* 0x000fe200078e000b */
[----:B------:R-:W-:-:S07]  /*28bb0*/  PRMT R17, R17, 0x5410, R12 ;  /* 0x0000541011117816 */ /* 0x000fce000000000c */
.L_x_19330:
[----:B------:R-:W-:Y:S05]  /*28bc0*/  BSYNC B1 ;  /* 0x0000000000017941 */ /* 0x000fea0003800000 */
.L_x_19328:
        /* <DEDUP_REMOVED lines=9> */
.L_x_19332:
[----:B------:R-:W-:Y:S01]  /*28c60*/  IMAD.MOV.U32 R24, RZ, RZ, R25 ;  /* 0x000000ffff187224 */ /* 0x000fe200078e0019 */
[----:B------:R-:W-:Y:S01]  /*28c70*/  PRMT R11, R11, 0x7610, R23 ;  /* 0x000076100b0b7816 */ /* 0x000fe20000000017 */
[----:B------:R-:W-:Y:S01]  /*28c80*/  IMAD.MOV.U32 R25, RZ, RZ, R22 ;  /* 0x000000ffff197224 */ /* 0x000fe200078e0016 */
[----:B------:R-:W-:-:S07]  /*28c90*/  PRMT R23, R23, 0x7610, R12 ;  /* 0x0000761017177816 */ /* 0x000fce000000000c */
.L_x_19333:
[----:B------:R-:W-:Y:S05]  /*28ca0*/  BSYNC B1 ;  /* 0x0000000000017941 */ /* 0x000fea0003800000 */
.L_x_19331:
        /* <DEDUP_REMOVED lines=9> */
.L_x_19335:
[----:B------:R-:W-:Y:S01]  /*28d40*/  IMAD.MOV.U32 R27, RZ, RZ, R24 ;  /* 0x000000ffff1b7224 */ /* 0x000fe200078e0018 */
[----:B------:R-:W-:Y:S01]  /*28d50*/  PRMT R12, R12, 0x7610, R11 ;  /* 0x000076100c0c7816 */ /* 0x000fe2000000000b */
[----:B------:R-:W-:Y:S01]  /*28d60*/  IMAD.MOV.U32 R24, RZ, RZ, R13 ;  /* 0x000000ffff187224 */ /* 0x000fe200078e000d */
[----:B------:R-:W-:-:S07]  /*28d70*/  PRMT R11, R11, 0x7610, R2 ;  /* 0x000076100b0b7816 */ /* 0x000fce0000000002 */
.L_x_19336:
[----:B------:R-:W-:Y:S05]  /*28d80*/  BSYNC B1 ;  /* 0x0000000000017941 */ /* 0x000fea0003800000 */
.L_x_19334:
        /* <DEDUP_REMOVED lines=9> */
.L_x_19338:
[----:B------:R-:W-:Y:S01]  /*28e20*/  IMAD.MOV.U32 R13, RZ, RZ, R27 ;  /* 0x000000ffff0d7224 */ /* 0x000fe200078e001b */
[C---:B------:R-:W-:Y:S01]  /*28e30*/  PRMT R7, R12.reuse, 0x7632, R7 ;  /* 0x000076320c077816 */ /* 0x040fe20000000007 */
[----:B------:R-:W-:Y:S01]  /*28e40*/  IMAD.MOV.U32 R27, RZ, RZ, R18 ;  /* 0x000000ffff1b7224 */ /* 0x000fe200078e0012 */
[----:B------:R-:W-:-:S07]  /*28e50*/  PRMT R12, R12, 0x5410, R2 ;  /* 0x000054100c0c7816 */ /* 0x000fce0000000002 */
.L_x_19339:
[----:B------:R-:W-:Y:S05]  /*28e60*/  BSYNC B1 ;  /* 0x0000000000017941 */ /* 0x000fea0003800000 */
.L_x_19337:
        /* <DEDUP_REMOVED lines=9> */
.L_x_19341:
[----:B------:R-:W-:Y:S01]  /*28f00*/  IMAD.MOV.U32 R2, RZ, RZ, R13 ;  /* 0x000000ffff027224 */ /* 0x000fe200078e000d */
[----:B------:R-:W-:Y:S01]  /*28f10*/  PRMT R11, R7, 0x7610, R11 ;  /* 0x00007610070b7816 */ /* 0x000fe2000000000b */
[----:B------:R-:W-:Y:S01]  /*28f20*/  IMAD.MOV.U32 R13, RZ, RZ, R10 ;  /* 0x000000ffff0d7224 */ /* 0x000fe200078e000a */
[----:B------:R-:W-:-:S07]  /*28f30*/  PRMT R7, R17, 0x7610, R7 ;  /* 0x0000761011077816 */ /* 0x000fce0000000007 */
.L_x_19342:
[----:B------:R-:W-:Y:S05]  /*28f40*/  BSYNC B1 ;  /* 0x0000000000017941 */ /* 0x000fea0003800000 */
.L_x_19340:
        /* <DEDUP_REMOVED lines=9> */
.L_x_19344:
[----:B------:R-:W-:Y:S01]  /*28fe0*/  IMAD.MOV.U32 R10, RZ, RZ, R2 ;  /* 0x000000ffff0a7224 */ /* 0x000fe200078e0002 */
[----:B------:R-:W-:Y:S01]  /*28ff0*/  PRMT R12, R11, 0x7610, R12 ;  /* 0x000076100b0c7816 */ /* 0x000fe2000000000c */
[----:B------:R-:W-:Y:S01]  /*29000*/  IMAD.MOV.U32 R2, RZ, RZ, R19 ;  /* 0x000000ffff027224 */ /* 0x000fe200078e0013 */
[----:B------:R-:W-:-:S07]  /*29010*/  PRMT R11, R23, 0x7610, R11 ;  /* 0x00007610170b7816 */ /* 0x000fce000000000b */
.L_x_19345:
[----:B------:R-:W-:Y:S05]  /*29020*/  BSYNC B1 ;  /* 0x0000000000017941 */ /* 0x000fea0003800000 */
.L_x_19343:
        /* <DEDUP_REMOVED lines=16> */
.L_x_19347:
[----:B------:R-:W-:Y:S01]  /*29130*/  IMAD.MOV.U32 R18, RZ, RZ, R3 ;  /* 0x000000ffff127224 */ /* 0x000fe200078e0003 */
[C---:B------:R-:W-:Y:S01]  /*29140*/  PRMT R15, R7.reuse, 0x7632, R15 ;  /* 0x00007632070f7816 */ /* 0x040fe2000000000f */
[----:B------:R-:W-:Y:S01]  /*29150*/  IMAD.MOV.U32 R3, RZ, RZ, R14 ;  /* 0x000000ffff037224 */ /* 0x000fe200078e000e */
[----:B------:R-:W-:-:S07]  /*29160*/  PRMT R7, R7, 0x7610, R17 ;  /* 0x0000761007077816 */ /* 0x000fce0000000011 */
.L_x_19348:
[----:B------:R-:W-:Y:S05]  /*29170*/  BSYNC B1 ;  /* 0x0000000000017941 */ /* 0x000fea0003800000 */
.L_x_19346:
        /* <DEDUP_REMOVED lines=9> */
.L_x_19350:
[----:B------:R-:W-:Y:S01]  /*29210*/  IMAD.MOV.U32 R17, RZ, RZ, R18 ;  /* 0x000000ffff117224 */ /* 0x000fe200078e0012 */
[----:B------:R-:W-:Y:S01]  /*29220*/  PRMT R14, R15, 0x7610, R14 ;  /* 0x000076100f0e7816 */ /* 0x000fe2000000000e */
[----:B------:R-:W-:Y:S01]  /*29230*/  IMAD.MOV.U32 R18, RZ, RZ, R25 ;  /* 0x000000ffff127224 */ /* 0x000fe200078e0019 */
[----:B------:R-:W-:-:S07]  /*29240*/  PRMT R15, R23, 0x7632, R15 ;  /* 0x00007632170f7816 */ /* 0x000fce000000000f */
.L_x_19351:
[----:B------:R-:W-:Y:S05]  /*29250*/  BSYNC B1 ;  /* 0x0000000000017941 */ /* 0x000fea0003800000 */
.L_x_19349:
        /* <DEDUP_REMOVED lines=9> */
.L_x_19353:
[----:B------:R-:W-:Y:S01]  /*292f0*/  IMAD.MOV.U32 R20, RZ, RZ, R17 ;  /* 0x000000ffff147224 */ /* 0x000fe200078e0011 */
[----:B------:R-:W-:Y:S01]  /*29300*/  PRMT R14, R11, 0x5432, R14 ;  /* 0x000054320b0e7816 */ /* 0x000fe2000000000e */
[----:B------:R-:W-:-:S07]  /*29310*/  IMAD.MOV.U32 R17, RZ, RZ, R24 ;  /* 0x000000ffff117224 */ /* 0x000fce00078e0018 */
.L_x_19354:
[----:B------:R-:W-:Y:S05]  /*29320*/  BSYNC B1 ;  /* 0x0000000000017941 */ /* 0x000fea0003800000 */
.L_x_19352:
        /* <DEDUP_REMOVED lines=9> */
.L_x_19356:
[----:B------:R-:W-:Y:S01]  /*293c0*/  IMAD.MOV.U32 R22, RZ, RZ, R20 ;  /* 0x000000ffff167224 */ /* 0x000fe200078e0014 */
[C---:B------:R-:W-:Y:S01]  /*293d0*/  PRMT R24, R14.reuse, 0x7632, R24 ;  /* 0x000076320e187816 */ /* 0x040fe20000000018 */
[----:B------:R-:W-:Y:S01]  /*293e0*/  IMAD.MOV.U32 R20, RZ, RZ, R27 ;  /* 0x000000ffff147224 */ /* 0x000fe200078e001b */
[----:B------:R-:W-:-:S07]  /*293f0*/  PRMT R14, R14, 0x7610, R12 ;  /* 0x000076100e0e7816 */ /* 0x000fce000000000c */
.L_x_19357:
[----:B------:R-:W-:Y:S05]  /*29400*/  BSYNC B1 ;  /* 0x0000000000017941 */ /* 0x000fea0003800000 */
.L_x_19355:
        /* <DEDUP_REMOVED lines=9> */
.L_x_19359:
[----:B------:R-:W-:Y:S01]  /*294a0*/  IMAD.MOV.U32 R19, RZ, RZ, R22 ;  /* 0x000000ffff137224 */ /* 0x000fe200078e0016 */
[----:B------:R-:W-:Y:S01]  /*294b0*/  PRMT R23, R24, 0x7610, R23 ;  /* 0x0000761018177816 */ /* 0x000fe20000000017 */
[----:B------:R-:W-:Y:S01]  /*294c0*/  IMAD.MOV.U32 R22, RZ, RZ, R13 ;  /* 0x000000ffff167224 */ /* 0x000fe200078e000d */
[----:B------:R-:W-:-:S07]  /*294d0*/  PRMT R24, R7, 0x7610, R24 ;  /* 0x0000761007187816 */ /* 0x000fce0000000018 */
.L_x_19360:
[----:B------:R-:W-:Y:S05]  /*294e0*/  BSYNC B1 ;  /* 0x0000000000017941 */ /* 0x000fea0003800000 */
.L_x_19358:
        /* <DEDUP_REMOVED lines=9> */
.L_x_19362:
[----:B------:R-:W-:Y:S01]  /*29580*/  PRMT R11, R11, 0x5410, R23 ;  /* 0x000054100b0b7816 */ /* 0x000fe20000000017 */
[----:B------:R-:W-:Y:S02]  /*29590*/  IMAD.MOV.U32 R13, RZ, RZ, R19 ;  /* 0x000000ffff0d7224 */ /* 0x000fe400078e0013 */
[----:B------:R-:W-:Y:S01]  /*295a0*/  IMAD.MOV.U32 R19, RZ, RZ, R2 ;  /* 0x000000ffff137224 */ /* 0x000fe200078e0002 */
[----:B------:R-:W-:-:S07]  /*295b0*/  PRMT R23, R11, 0x7610, R23 ;  /* 0x000076100b177816 */ /* 0x000fce0000000017 */
.L_x_19363:
[----:B------:R-:W-:Y:S05]  /*295c0*/  BSYNC B1 ;  /* 0x0000000000017941 */ /* 0x000fea0003800000 */
.L_x_19361:
        /* <DEDUP_REMOVED lines=9> */
.L_x_19365:
[----:B------:R-:W-:Y:S01]  /*29660*/  IMAD.MOV.U32 R2, RZ, RZ, R13 ;  /* 0x000000ffff027224 */ /* 0x000fe200078e000d */
[C---:B------:R-:W-:Y:S01]  /*29670*/  PRMT R7, R11.reuse, 0x7632, R7 ;  /* 0x000076320b077816 */ /* 0x040fe20000000007 */
[----:B------:R-:W-:Y:S01]  /*29680*/  IMAD.MOV.U32 R13, RZ, RZ, R10 ;  /* 0x000000ffff0d7224 */ /* 0x000fe200078e000a */
[----:B------:R-:W-:-:S07]  /*29690*/  PRMT R11, R11, 0x5410, R12 ;  /* 0x000054100b0b7816 */ /* 0x000fce000000000c */
.L_x_19366:
[----:B------:R-:W-:Y:S05]  /*296a0*/  BSYNC B1 ;  /* 0x0000000000017941 */ /* 0x000fea0003800000 */
.L_x_19364:
        /* <DEDUP_REMOVED lines=16> */
.L_x_19368:
[----:B------:R-:W-:Y:S01]  /*297b0*/  IMAD.MOV.U32 R8, RZ, RZ, R3 ;  /* 0x000000ffff087224 */ /* 0x000fe200078e0003 */
[C---:B------:R-:W-:Y:S01]  /*297c0*/  PRMT R25, R7.reuse, 0x7632, R25 ;  /* 0x0000763207197816 */ /* 0x040fe20000000019 */
[----:B------:R-:W-:Y:S01]  /*297d0*/  IMAD.MOV.U32 R3, RZ, RZ, R18 ;  /* 0x000000ffff037224 */ /* 0x000fe200078e0012 */
[----:B------:R-:W-:-:S07]  /*297e0*/  PRMT R7, R7, 0x5410, R15 ;  /* 0x0000541007077816 */ /* 0x000fce000000000f */
.L_x_19369:
[----:B------:R-:W-:Y:S05]  /*297f0*/  BSYNC B1 ;  /* 0x0000000000017941 */ /* 0x000fea0003800000 */
.L_x_19367:
        /* <DEDUP_REMOVED lines=9> */
.L_x_19371:
[----:B------:R-:W-:Y:S01]  /*29890*/  IMAD.MOV.U32 R15, RZ, RZ, R8 ;  /* 0x000000ffff0f7224 */ /* 0x000fe200078e0008 */
[----:B------:R-:W-:Y:S01]  /*298a0*/  PRMT R24, R24, 0x5410, R25 ;  /* 0x0000541018187816 */ /* 0x000fe20000000019 */
[----:B------:R-:W-:Y:S01]  /*298b0*/  IMAD.MOV.U32 R8, RZ, RZ, R17 ;  /* 0x000000ffff087224 */ /* 0x000fe200078e0011 */
[----:B------:R-:W-:-:S07]  /*298c0*/  PRMT R25, R14, 0x7610, R25 ;  /* 0x000076100e197816 */ /* 0x000fce0000000019 */
.L_x_19372:
[----:B------:R-:W-:Y:S05]  /*298d0*/  BSYNC B1 ;  /* 0x0000000000017941 */ /* 0x000fea0003800000 */
.L_x_19370:
        /* <DEDUP_REMOVED lines=9> */
.L_x_19374:
[----:B------:R-:W-:Y:S01]  /*29970*/  IMAD.MOV.U32 R10, RZ, RZ, R15 ;  /* 0x000000ffff0a7224 */ /* 0x000fe200078e000f */
[----:B------:R-:W-:Y:S01]  /*29980*/  PRMT R23, R23, 0x7610, R24 ;  /* 0x0000761017177816 */ /* 0x000fe20000000018 */
[----:B------:R-:W-:Y:S01]  /*29990*/  IMAD.MOV.U32 R15, RZ, RZ, R20 ;  /* 0x000000ffff0f7224 */ /* 0x000fe200078e0014 */
[----:B------:R-:W-:-:S07]  /*299a0*/  PRMT R24, R24, 0x7610, R14 ;  /* 0x0000761018187816 */ /* 0x000fce000000000e */
.L_x_19375:
[----:B------:R-:W-:Y:S05]  /*299b0*/  BSYNC B1 ;  /* 0x0000000000017941 */ /* 0x000fea0003800000 */
.L_x_19373:
        /* <DEDUP_REMOVED lines=9> */
.L_x_19377:
[----:B------:R-:W-:Y:S01]  /*29a50*/  IMAD.MOV.U32 R12, RZ, RZ, R10 ;  /* 0x000000ffff0c7224 */ /* 0x000fe200078e000a */
[C---:B------:R-:W-:Y:S01]  /*29a60*/  PRMT R20, R23.reuse, 0x7632, R20 ;  /* 0x0000763217147816 */ /* 0x040fe20000000014 */
[----:B------:R-:W-:Y:S01]  /*29a70*/  IMAD.MOV.U32 R10, RZ, RZ, R22 ;  /* 0x000000ffff0a7224 */ /* 0x000fe200078e0016 */
[----:B------:R-:W-:-:S07]  /*29a80*/  PRMT R23, R23, 0x5410, R24 ;  /* 0x0000541017177816 */ /* 0x000fce0000000018 */
.L_x_19378:
[----:B------:R-:W-:Y:S05]  /*29a90*/  BSYNC B1 ;  /* 0x0000000000017941 */ /* 0x000fea0003800000 */
.L_x_19376:
        /* <DEDUP_REMOVED lines=9> */
.L_x_19380:
[----:B------:R-:W-:Y:S01]  /*29b30*/  IMAD.MOV.U32 R14, RZ, RZ, R12 ;  /* 0x000000ffff0e7224 */ /* 0x000fe200078e000c */
[----:B------:R-:W-:Y:S01]  /*29b40*/  PRMT R11, R20, 0x7610, R11 ;  /* 0x00007610140b7816 */ /* 0x000fe2000000000b */
[----:B------:R-:W-:Y:S01]  /*29b50*/  IMAD.MOV.U32 R12, RZ, RZ, R19 ;  /* 0x000000ffff0c7224 */ /* 0x000fe200078e0013 */
[----:B------:R-:W-:-:S07]  /*29b60*/  PRMT R20, R23, 0x7610, R20 ;  /* 0x0000761017147816 */ /* 0x000fce0000000014 */
.L_x_19381:
[----:B------:R-:W-:Y:S05]  /*29b70*/  BSYNC B1 ;  /* 0x0000000000017941 */ /* 0x000fea0003800000 */
.L_x_19379:
        /* <DEDUP_REMOVED lines=9> */
.L_x_19383:
[----:B------:R-:W-:Y:S01]  /*29c10*/  IMAD.MOV.U32 R17, RZ, RZ, R14 ;  /* 0x000000ffff117224 */ /* 0x000fe200078e000e */
[C---:B------:R-:W-:Y:S01]  /*29c20*/  PRMT R19, R11.reuse, 0x7610, R19 ;  /* 0x000076100b137816 */ /* 0x040fe20000000013 */
[----:B------:R-:W-:Y:S01]  /*29c30*/  IMAD.MOV.U32 R14, RZ, RZ, R13 ;  /* 0x000000ffff0e7224 */ /* 0x000fe200078e000d */
[----:B------:R-:W-:-:S07]  /*29c40*/  PRMT R11, R11, 0x7632, R11 ;  /* 0x000076320b0b7816 */ /* 0x000fce000000000b */
.L_x_19384:
[----:B------:R-:W-:Y:S05]  /*29c50*/  BSYNC B1 ;  /* 0x0000000000017941 */ /* 0x000fea0003800000 */
.L_x_19382:
        /* <DEDUP_REMOVED lines=9> */
.L_x_19386:
[----:B------:R-:W-:Y:S01]  /*29cf0*/  IMAD.MOV.U32 R18, RZ, RZ, R17 ;  /* 0x000000ffff127224 */ /* 0x000fe200078e0011 */
[--C-:B------:R-:W-:Y:S01]  /*29d00*/  PRMT R11, R11, 0x5410, R19.reuse ;  /* 0x000054100b0b7816 */ /* 0x100fe20000000013 */
[----:B------:R-:W-:Y:S01]  /*29d10*/  IMAD.MOV.U32 R17, RZ, RZ, R2 ;  /* 0x000000ffff117224 */ /* 0x000fe200078e0002 */
[----:B------:R-:W-:-:S07]  /*29d20*/  PRMT R19, R7, 0x7610, R19 ;  /* 0x0000761007137816 */ /* 0x000fce0000000013 */
.L_x_19387:
[----:B------:R-:W-:Y:S05]  /*29d30*/  BSYNC B1 ;  /* 0x0000000000017941 */ /* 0x000fea0003800000 */
.L_x_19385:
        /* <DEDUP_REMOVED lines=16> */
.L_x_19389:
[C---:B------:R-:W-:Y:S01]  /*29e40*/  PRMT R36, R7.reuse, 0x7632, R36 ;  /* 0x0000763207247816 */ /* 0x040fe20000000024 */
[----:B------:R-:W-:Y:S01]  /*29e50*/  IMAD.MOV.U32 R2, RZ, RZ, R3 ;  /* 0x000000ffff027224 */ /* 0x000fe200078e0003 */
[----:B------:R-:W-:Y:S01]  /*29e60*/  PRMT R7, R7, 0x5410, R25 ;  /* 0x0000541007077816 */ /* 0x000fe20000000019 */
[----:B------:R-:W-:-:S07]  /*29e70*/  IMAD.MOV.U32 R3, RZ, RZ, R8 ;  /* 0x000000ffff037224 */ /* 0x000fce00078e0008 */
.L_x_19390:
[----:B------:R-:W-:Y:S05]  /*29e80*/  BSYNC B1 ;  /* 0x0000000000017941 */ /* 0x000fea0003800000 */
.L_x_19388:
        /* <DEDUP_REMOVED lines=9> */
.L_x_19392:
[----:B------:R-:W-:Y:S01]  /*29f20*/  PRMT R34, R34, 0x5410, R36 ;  /* 0x0000541022227816 */ /* 0x000fe20000000024 */
[----:B------:R-:W-:Y:S01]  /*29f30*/  IMAD.MOV.U32 R31, RZ, RZ, R2 ;  /* 0x000000ffff1f7224 */ /* 0x000fe200078e0002 */
[----:B------:R-:W-:Y:S01]  /*29f40*/  PRMT R36, R24, 0x7632, R36 ;  /* 0x0000763218247816 */ /* 0x000fe20000000024 */
[----:B------:R-:W-:-:S07]  /*29f50*/  IMAD.MOV.U32 R2, RZ, RZ, R15 ;  /* 0x000000ffff027224 */ /* 0x000fce00078e000f */
.L_x_19393:
[----:B------:R-:W-:Y:S05]  /*29f60*/  BSYNC B1 ;  /* 0x0000000000017941 */ /* 0x000fea0003800000 */
.L_x_19391:
        /* <DEDUP_REMOVED lines=9> */
.L_x_19395:
[----:B------:R-:W-:Y:S01]  /*2a000*/  IMAD.MOV.U32 R30, RZ, RZ, R31 ;  /* 0x000000ffff1e7224 */ /* 0x000fe200078e001f */
[----:B------:R-:W-:Y:S01]  /*2a010*/  PRMT R34, R34, 0x7632, R23 ;  /* 0x0000763222227816 */ /* 0x000fe20000000017 */
[----:B------:R-:W-:-:S07]  /*2a020*/  IMAD.MOV.U32 R31, RZ, RZ, R10 ;  /* 0x000000ffff1f7224 */ /* 0x000fce00078e000a */
.L_x_19396:
[----:B------:R-:W-:Y:S05]  /*2a030*/  BSYNC B1 ;  /* 0x0000000000017941 */ /* 0x000fea0003800000 */
.L_x_19394:
        /* <DEDUP_REMOVED lines=9> */
.L_x_19398:
[----:B------:R-:W-:Y:S01]  /*2a0d0*/  PRMT R33, R33, 0x5410, R34 ;  /* 0x0000541021217816 */ /* 0x000fe20000000022 */
[----:B------:R-:W-:Y:S01]  /*2a0e0*/  IMAD.MOV.U32 R29, RZ, RZ, R30 ;  /* 0x000000ffff1d7224 */ /* 0x000fe200078e001e */
[----:B------:R-:W-:Y:S01]  /*2a0f0*/  PRMT R34, R20, 0x7610, R34 ;  /* 0x0000761014227816 */ /* 0x000fe20000000022 */
[----:B------:R-:W-:-:S07]  /*2a100*/  IMAD.MOV.U32 R30, RZ, RZ, R12 ;  /* 0x000000ffff1e7224 */ /* 0x000fce00078e000c */
.L_x_19399:
[----:B------:R-:W-:Y:S05]  /*2a110*/  BSYNC B1 ;  /* 0x0000000000017941 */ /* 0x000fea0003800000 */
.L_x_19397:
        /* <DEDUP_REMOVED lines=9> */
.L_x_19401:
[----:B------:R-:W-:Y:S01]  /*2a1b0*/  IMAD.MOV.U32 R28, RZ, RZ, R29 ;  /* 0x000000ffff1c7224 */ /* 0x000fe200078e001d */
[----:B------:R-:W-:Y:S01]  /*2a1c0*/  PRMT R33, R33, 0x5432, R11 ;  /* 0x0000543221217816 */ /* 0x000fe2000000000b */
[----:B------:R-:W-:-:S07]  /*2a1d0*/  IMAD.MOV.U32 R29, RZ, RZ, R14 ;  /* 0x000000ffff1d7224 */ /* 0x000fce00078e000e */
.L_x_19402:
[----:B------:R-:W-:Y:S05]  /*2a1e0*/  BSYNC B1 ;  /* 0x0000000000017941 */ /* 0x000fea0003800000 */
.L_x_19400:
        /* <DEDUP_REMOVED lines=9> */
.L_x_19404:
[----:B------:R-:W-:Y:S01]  /*2a280*/  PRMT R32, R33, 0x7610, R32 ;  /* 0x0000761021207816 */ /* 0x000fe20000000020 */
[----:B------:R-:W-:Y:S01]  /*2a290*/  IMAD.MOV.U32 R27, RZ, RZ, R28 ;  /* 0x000000ffff1b7224 */ /* 0x000fe200078e001c */
[----:B------:R-:W-:Y:S01]  /*2a2a0*/  PRMT R33, R19, 0x7610, R33 ;  /* 0x0000761013217816 */ /* 0x000fe20000000021 */
[----:B------:R-:W-:-:S07]  /*2a2b0*/  IMAD.MOV.U32 R28, RZ, RZ, R17 ;  /* 0x000000ffff1c7224 */ /* 0x000fce00078e0011 */
.L_x_19405:
[----:B------:R-:W-:Y:S05]  /*2a2c0*/  BSYNC B1 ;  /* 0x0000000000017941 */ /* 0x000fea0003800000 */
.L_x_19403:
        /* <DEDUP_REMOVED lines=9> */
.L_x_19407:
[----:B------:R-:W-:Y:S01]  /*2a360*/  PRMT R7, R32, 0x7610, R7 ;  /* 0x0000761020077816 */ /* 0x000fe20000000007 */
[----:B------:R-:W-:Y:S01]  /*2a370*/  IMAD.MOV.U32 R26, RZ, RZ, R27 ;  /* 0x000000ffff1a7224 */ /* 0x000fe200078e001b */
[----:B------:R-:W-:Y:S01]  /*2a380*/  PRMT R32, R11, 0x7632, R32 ;  /* 0x000076320b207816 */ /* 0x000fe20000000020 */
[----:B------:R-:W-:-:S07]  /*2a390*/  IMAD.MOV.U32 R27, RZ, RZ, R18 ;  /* 0x000000ffff1b7224 */ /* 0x000fce00078e0012 */
.L_x_19408:
[----:B------:R-:W-:Y:S05]  /*2a3a0*/  BSYNC B1 ;  /* 0x0000000000017941 */ /* 0x000fea0003800000 */
.L_x_19406:
[----:B------:R-:W-:-:S07]  /*2a3b0*/  FADD.FTZ R5, R5, R16 ;  /* 0x0000001005057221 */ /* 0x000fce0000010000 */
.L_x_18232:
[----:B------:R-:W-:Y:S05]  /*2a3c0*/  BSYNC B0 ;  /* 0x0000000000007941 */ /* 0x000fea0003800000 */
.L_x_18231:
[----:B------:R-:W-:Y:S01]  /*2a3d0*/  PRMT R32, R7, 0x5410, R32 ;  /* 0x0000541007207816 */ /* 0x000fe20000000020 */
[----:B------:R1:W-:Y:S01]  /*2a3e0*/  STL.64 [R1+0x8], R26 ;  /* 0x0000081a01007387 */ /* 0x0003e20000100a00 */
[----:B--2---:R-:W-:Y:S01]  /*2a3f0*/  PRMT R35, R36, 0x7610, R7 ;  /* 0x0000761024237816 */ /* 0x004fe20000000007 */
[----:B------:R-:W-:Y:S02]  /*2a400*/  BSSY B0, `(.L_x_19409) ;  /* 0x0000051000007945 */ /* 0x000fe40003800000 */
[----:B------:R1:W-:Y:S04]  /*2a410*/  STL.64 [R1+0x10], R28 ;  /* 0x0000101c01007387 */ /* 0x0003e80000100a00 */
[----:B------:R1:W-:Y:S04]  /*2a420*/  STL.64 [R1+0x18], R30 ;  /* 0x0000181e01007387 */ /* 0x0003e80000100a00 */
[----:B------:R1:W-:Y:S04]  /*2a430*/  STL.64 [R1+0x20], R2 ;  /* 0x0000200201007387 */ /* 0x0003e80000100a00 */
[----:B------:R1:W-:Y:S04]  /*2a440*/  STL.64 [R1+0x28], R32 ;  /* 0x0000282001007387 */ /* 0x0003e80000100a00 */
[----:B------:R1:W-:Y:S04]  /*2a450*/  STL.64 [R1+0x30], R34 ;  /* 0x0000302201007387 */ /* 0x0003e80000100a00 */
[----:B------:R1:W-:Y:S01]  /*2a460*/  STL.64 [R1], R4 ;  /* 0x0000000401007387 */ /* 0x0003e20000100a00 */
[----:B------:R-:W-:Y:S05]  /*2a470*/  @P1 BRA `(.L_x_19410) ;  /* 0x0000000400241947 */ /* 0x000fea0003800000 */
[----:B-1----:R-:W1:Y:S02]  /*2a480*/  LDC R2, c[0x0][0x234] ;  /* 0x00008d00ff027b82 */ /* 0x002e640000000800 */
[----:B-1----:R-:W-:-:S13]  /*2a490*/  ISETP.GE.AND P0, PT, R2, 0x1, PT ;  /* 0x000000010200780c */ /* 0x002fda0003f06270 */
[----:B------:R-:W-:Y:S05]  /*2a4a0*/  @!P0 BRA `(.L_x_19411) ;  /* 0x0000000400008947 */ /* 0x000fea0003800000 */
[----:B------:R-:W-:Y:S02]  /*2a4b0*/  IMAD.SHL.U32 R2, R2, 0x2, RZ ;  /* 0x0000000202027824 */ /* 0x000fe400078e00ff */
[----:B0-----:R-:W-:-:S03]  /*2a4c0*/  IMAD.MOV.U32 R8, RZ, RZ, RZ ;  /* 0x000000ffff087224 */ /* 0x001fc600078e00ff */
[----:B------:R-:W-:-:S04]  /*2a4d0*/  VIMNMX R2, R2, 0x1, !PT ;  /* 0x0000000102027848 */ /* 0x000fc80007fe0100 */
[C---:B------:R-:W-:Y:S01]  /*2a4e0*/  LOP3.LUT R7, R2.reuse, 0x3, RZ, 0xc0, !PT ;  /* 0x0000000302077812 */ /* 0x040fe200078ec0ff */
[----:B------:R-:W-:-:S03]  /*2a4f0*/  VIADD R3, R2, 0xffffffff ;  /* 0xffffffff02037836 */ /* 0x000fc60000000000 */
[----:B------:R-:W-:Y:S02]  /*2a500*/  ISETP.NE.AND P1, PT, R7, RZ, PT ;  /* 0x000000ff0700720c */ /* 0x000fe40003f25270 */
[----:B------:R-:W-:-:S13]  /*2a510*/  ISETP.GE.U32.AND P0, PT, R3, 0x3, PT ;  /* 0x000000030300780c */ /* 0x000fda0003f06070 */
[----:B------:R-:W-:Y:S05]  /*2a520*/  @!P0 BRA `(.L_x_19412) ;  /* 0x0000000000848947 */ /* 0x000fea0003800000 */
[----:B------:R-:W0:Y:S01]  /*2a530*/  S2R R8, SR_CgaCtaId ;  /* 0x0000000000087919 */ /* 0x000e220000008800 */
[----:B------:R-:W-:Y:S01]  /*2a540*/  MOV R3, 0x400 ;  /* 0x0000040000037802 */ /* 0x000fe20000000f00 */
[----:B------:R-:W-:Y:S02]  /*2a550*/  IMAD.IADD R9, R2, 0x1, -R7 ;  /* 0x0000000102097824 */ /* 0x000fe400078e0a07 */
[----:B------:R-:W-:Y:S02]  /*2a560*/  VIADD R19, R1, 0x8 ;  /* 0x0000000801137836 */ /* 0x000fe40000000000 */
[----:B------:R-:W-:-:S05]  /*2a570*/  VIADD R3, R3, 0x200 ;  /* 0x0000020003037836 */ /* 0x000fca0000000000 */
[----:B0-----:R-:W-:Y:S01]  /*2a580*/  LEA R11, R8, R3, 0x18 ;  /* 0x00000003080b7211 */ /* 0x001fe200078ec0ff */
[----:B------:R-:W-:-:S07]  /*2a590*/  IMAD.MOV.U32 R8, RZ, RZ, RZ ;  /* 0x000000ffff087224 */ /* 0x000fce00078e00ff */
.L_x_19413:
[C-C-:B0-----:R-:W-:Y:S02]  /*2a5a0*/  IMAD R10, R8.reuse, 0x4, R19.reuse ;  /* 0x00000004080a7824 */ /* 0x141fe400078e0213 */
[----:B------:R-:W-:-:S03]  /*2a5b0*/  IMAD R2, R8, 0x2, R19 ;  /* 0x0000000208027824 */ /* 0x000fc600078e0213 */
[----:B------:R-:W2:Y:S04]  /*2a5c0*/  LDL.64 R16, [R10+0x8] ;  /* 0x000008000a107983 */ /* 0x000ea80000100a00 */
[----:B------:R-:W3:Y:S04]  /*2a5d0*/  LDL.64 R2, [R2+0x20] ;  /* 0x0000200002027983 */ /* 0x000ee80000100a00 */
[----:B------:R3:W4:Y:S01]  /*2a5e0*/  LDL.64 R12, [R10] ;  /* 0x000000000a0c7983 */ /* 0x0007220000100a00 */
[----:B------:R-:W-:Y:S02]  /*2a5f0*/  IMAD R15, R8, 0x4, R11 ;  /* 0x00000004080f7824 */ /* 0x000fe400078e020b */
[----:B------:R-:W-:-:S05]  /*2a600*/  VIADD R9, R9, 0xfffffffc ;  /* 0xfffffffc09097836 */ /* 0x000fca0000000000 */
[----:B------:R-:W-:Y:S01]  /*2a610*/  ISETP.NE.AND P0, PT, R9, RZ, PT ;  /* 0x000000ff0900720c */ /* 0x000fe20003f05270 */
[----:B------:R-:W-:Y:S02]  /*2a620*/  VIADD R8, R8, 0x4 ;  /* 0x0000000408087836 */ /* 0x000fe40000000000 */
[C---:B--2---:R-:W-:Y:S02]  /*2a630*/  IMAD.IADD R18, R6.reuse, 0x1, R16 ;  /* 0x0000000106127824 */ /* 0x044fe400078e0210 */
[C---:B------:R-:W-:Y:S02]  /*2a640*/  IMAD.IADD R20, R6.reuse, 0x1, R17 ;  /* 0x0000000106147824 */ /* 0x040fe400078e0211 */
[--C-:B---3--:R-:W-:Y:S02]  /*2a650*/  HADD2.F32 R10, -RZ, R2.reuse.H0_H0 ;  /* 0x20000002ff0a7230 */ /* 0x108fe40000004100 */
[----:B------:R-:W-:Y:S02]  /*2a660*/  HADD2.F32 R16, -RZ, R2.H1_H1 ;  /* 0x30000002ff107230 */ /* 0x000fe40000004100 */
[----:B----4-:R-:W-:-:S02]  /*2a670*/  IMAD.IADD R12, R6, 0x1, R12 ;  /* 0x00000001060c7824 */ /* 0x010fc400078e020c */
        /* <DEDUP_REMOVED lines=12> */
.L_x_19412:
[----:B------:R-:W-:Y:S05]  /*2a740*/  @!P1 BRA `(.L_x_19411) ;  /* 0x0000000000589947 */ /* 0x000fea0003800000 */
[----:B------:R-:W1:Y:S01]  /*2a750*/  S2R R3, SR_CgaCtaId ;  /* 0x0000000000037919 */ /* 0x000e620000008800 */
[----:B0-----:R-:W-:-:S05]  /*2a760*/  MOV R2, 0x400 ;  /* 0x0000040000027802 */ /* 0x001fca0000000f00 */
[----:B------:R-:W-:-:S05]  /*2a770*/  VIADD R2, R2, 0x200 ;  /* 0x0000020002027836 */ /* 0x000fca0000000000 */
[----:B-1----:R-:W-:Y:S01]  /*2a780*/  LEA R9, R3, R2, 0x18 ;  /* 0x0000000203097211 */ /* 0x002fe200078ec0ff */
[C-C-:B------:R-:W-:Y:S02]  /*2a790*/  IMAD R2, R8.reuse, 0x2, R1.reuse ;  /* 0x0000000208027824 */ /* 0x140fe400078e0201 */
[C---:B------:R-:W-:Y:S02]  /*2a7a0*/  IMAD R3, R8.reuse, 0x4, R1 ;  /* 0x0000000408037824 */ /* 0x040fe400078e0201 */
[----:B------:R-:W-:Y:S02]  /*2a7b0*/  IMAD R8, R8, 0x4, R9 ;  /* 0x0000000408087824 */ /* 0x000fe400078e0209 */
[----:B------:R-:W-:Y:S02]  /*2a7c0*/  VIADD R11, R2, 0x28 ;  /* 0x00000028020b7836 */ /* 0x000fe40000000000 */
[----:B------:R-:W-:Y:S02]  /*2a7d0*/  VIADD R10, R3, 0x8 ;  /* 0x00000008030a7836 */ /* 0x000fe40000000000 */
[----:B------:R-:W-:-:S07]  /*2a7e0*/  VIADD R8, R8, 0x20 ;  /* 0x0000002008087836 */ /* 0x000fce0000000000 */
.L_x_19414:
[----:B------:R0:W2:Y:S04]  /*2a7f0*/  LDL R3, [R10] ;  /* 0x000000000a037983 */ /* 0x0000a80000100800 */
[----:B------:R1:W3:Y:S01]  /*2a800*/  LDL.U16 R2, [R11] ;  /* 0x000000000b027983 */ /* 0x0002e20000100400 */
[----:B------:R-:W-:Y:S02]  /*2a810*/  VIADD R7, R7, 0xffffffff ;  /* 0xffffffff07077836 */ /* 0x000fe40000000000 */
[----:B0-----:R-:W-:-:S03]  /*2a820*/  VIADD R10, R10, 0x4 ;  /* 0x000000040a0a7836 */ /* 0x001fc60000000000 */
[----:B------:R-:W-:Y:S01]  /*2a830*/  ISETP.NE.AND P0, PT, R7, RZ, PT ;  /* 0x000000ff0700720c */ /* 0x000fe20003f05270 */
[----:B-1----:R-:W-:Y:S02]  /*2a840*/  VIADD R11, R11, 0x2 ;  /* 0x000000020b0b7836 */ /* 0x002fe40000000000 */
[----:B--2---:R-:W-:Y:S02]  /*2a850*/  IMAD.IADD R3, R6, 0x1, R3 ;  /* 0x0000000106037824 */ /* 0x004fe400078e0203 */
[----:B---3--:R-:W-:-:S03]  /*2a860*/  HADD2.F32 R9, -RZ, R2.H0_H0 ;  /* 0x20000002ff097230 */ /* 0x008fc60000004100 */
[----:B------:R-:W-:Y:S04]  /*2a870*/  STS [R8+-0x20], R3 ;  /* 0xffffe00308007388 */ /* 0x000fe80000000800 */
[----:B------:R0:W-:Y:S02]  /*2a880*/  STS [R8], R9 ;  /* 0x0000000908007388 */ /* 0x0001e40000000800 */
[----:B0-----:R-:W-:Y:S01]  /*2a890*/  VIADD R8, R8, 0x4 ;  /* 0x0000000408087836 */ /* 0x001fe20000000000 */
[----:B------:R-:W-:Y:S06]  /*2a8a0*/  @P0 BRA `(.L_x_19414) ;  /* 0xfffffffc00d00947 */ /* 0x000fec000383ffff */
.L_x_19411:
[----:B------:R-:W1:Y:S01]  /*2a8b0*/  S2UR UR5, SR_CgaCtaId ;  /* 0x00000000000579c3 */ /* 0x000e620000008800 */
[----:B------:R-:W-:Y:S01]  /*2a8c0*/  UMOV UR4, 0x400 ;  /* 0x0000040000047882 */ /* 0x000fe20000000000 */
[----:B0-----:R-:W-:Y:S02]  /*2a8d0*/  IMAD.MOV.U32 R2, RZ, RZ, R5 ;  /* 0x000000ffff027224 */ /* 0x001fe400078e0005 */
[----:B------:R-:W-:Y:S01]  /*2a8e0*/  IMAD.MOV.U32 R3, RZ, RZ, R4 ;  /* 0x000000ffff037224 */ /* 0x000fe200078e0004 */
[----:B-1----:R-:W-:-:S09]  /*2a8f0*/  ULEA UR4, UR5, UR4, 0x18 ;  /* 0x0000000405047291 */ /* 0x002fd2000f8ec03f */
[----:B------:R2:W-:Y:S03]  /*2a900*/  STS.64 [UR4+0x240], R2 ;  /* 0x00024002ff007988 */ /* 0x0005e60008000a04 */
.L_x_19410:
[----:B------:R-:W-:Y:S05]  /*2a910*/  BSYNC B0 ;  /* 0x0000000000007941 */ /* 0x000fea0003800000 */
.L_x_19409:
[----:B------:R-:W-:Y:S01]  /*2a920*/  BAR.SYNC.DEFER_BLOCKING 0x0 ;  /* 0x0000000000007b1d */ /* 0x000fe20000010000 */
[----:B------:R-:W-:-:S13]  /*2a930*/  ISETP.GT.AND P0, PT, R0, 0x11, PT ;  /* 0x000000110000780c */ /* 0x000fda0003f04270 */
[----:B------:R-:W-:Y:S05]  /*2a940*/  @P0 EXIT ;  /* 0x000000000000094d */ /* 0x000fea0003800000 */
[----:B-1----:R-:W1:Y:S01]  /*2a950*/  S2R R4, SR_CTAID.X ;  /* 0x0000000000047919 */ /* 0x002e620000002500 */
[----:B------:R-:W1:Y:S01]  /*2a960*/  S2UR UR4, SR_CTAID.Y ;  /* 0x00000000000479c3 */ /* 0x000e620000002600 */
[C---:B--2---:R-:W-:Y:S01]  /*2a970*/  VIMNMX R3, R0.reuse, -0xee, !PT ;  /* 0xffffff1200037848 */ /* 0x044fe20007fe0100 */
        /* <DEDUP_REMOVED lines=10> */
[----:B------:R-:W-:Y:S01]  /*2aa20*/  IMAD.MOV.U32 R6, RZ, RZ, R2 ;  /* 0x000000ffff067224 */ /* 0x000fe200078e0002 */
[----:B------:R-:W-:Y:S01]  /*2aa30*/  UIADD3 UR4, UR4, 0x200, URZ ;  /* 0x0000020004047890 */ /* 0x000fe2000fffe03f */
[----:B------:R-:W-:-:S04]  /*2aa40*/  IMAD R7, R19, 0x12, R0 ;  /* 0x0000001213077824 */ /* 0x000fc800078e0200 */
[----:B------:R-:W2:Y:S01]  /*2aa50*/  LDC.64 R4, c[0x0][0x228] ;  /* 0x00008a00ff047b82 */ /* 0x000ea20000000a00 */
[----:B-1----:R-:W-:-:S06]  /*2aa60*/  ULEA UR4, UR5, UR4, 0x18 ;  /* 0x0000000405047291 */ /* 0x002fcc000f8ec03f */
[----:B0-----:R-:W-:-:S07]  /*2aa70*/  LEA R8, R0, UR4, 0x2 ;  /* 0x0000000400087c11 */ /* 0x001fce000f8e10ff */
.L_x_19417:
[----:B-1----:R0:W1:Y:S01]  /*2aa80*/  LDS R9, [R8] ;  /* 0x0000000008097984 */ /* 0x0020620000000800 */
[----:B--2---:R-:W-:-:S04]  /*2aa90*/  IMAD.WIDE.U32 R2, R7, 0x4, R4 ;  /* 0x0000000407027825 */ /* 0x004fc800078e0004 */
[----:B------:R-:W-:Y:S02]  /*2aaa0*/  VIADD R6, R6, 0xffffffff ;  /* 0xffffffff06067836 */ /* 0x000fe40000000000 */
[----:B------:R-:W-:Y:S02]  /*2aab0*/  VIADD R0, R0, 0x100 ;  /* 0x0000010000007836 */ /* 0x000fe40000000000 */
[----:B------:R-:W-:Y:S01]  /*2aac0*/  VIADD R7, R7, 0x100 ;  /* 0x0000010007077836 */ /* 0x000fe20000000000 */
[----:B------:R-:W-:Y:S01]  /*2aad0*/  ISETP.NE.AND P0, PT, R6, RZ, PT ;  /* 0x000000ff0600720c */ /* 0x000fe20003f05270 */
[----:B0-----:R-:W-:Y:S01]  /*2aae0*/  VIADD R8, R8, 0x400 ;  /* 0x0000040008087836 */ /* 0x001fe20000000000 */
[----:B-1----:R1:W-:Y:S11]  /*2aaf0*/  STG.E desc[UR6][R2.64], R9 ;  /* 0x0000000902007986 */ /* 0x0023f6000c101906 */
[----:B------:R-:W-:Y:S05]  /*2ab00*/  @P0 BRA `(.L_x_19417) ;  /* 0xfffffffc00dc0947 */ /* 0x000fea000383ffff */
.L_x_19416:
[----:B------:R-:W-:Y:S05]  /*2ab10*/  BSYNC B0 ;  /* 0x0000000000007941 */ /* 0x000fea0003800000 */
.L_x_19415:
[----:B------:R-:W-:Y:S05]  /*2ab20*/  @!P1 EXIT ;  /* 0x000000000000994d */ /* 0x000fea0003800000 */
[----:B------:R-:W2:Y:S01]  /*2ab30*/  S2UR UR5, SR_CgaCtaId ;  /* 0x00000000000579c3 */ /* 0x000ea20000008800 */
[----:B0-----:R-:W-:Y:S01]  /*2ab40*/  VIADD R16, R0, 0xfffffc00 ;  /* 0xfffffc0000107836 */ /* 0x001fe20000000000 */
[----:B------:R-:W-:Y:S01]  /*2ab50*/  UMOV UR4, 0x400 ;  /* 0x0000040000047882 */ /* 0x000fe20000000000 */
[----:B------:R-:W-:Y:S01]  /*2ab60*/  IMAD R19, R19, 0x12, R0 ;  /* 0x0000001213137824 */ /* 0x000fe200078e0200 */
[----:B------:R-:W-:Y:S01]  /*2ab70*/  UIADD3 UR4, UR4, 0x200, URZ ;  /* 0x0000020004047890 */ /* 0x000fe2000fffe03f */
[----:B------:R-:W-:Y:S01]  /*2ab80*/  BSSY B0, `(.L_x_19418) ;  /* 0x000004f000007945 */ /* 0x000fe20003800000 */
[----:B-1----:R-:W-:Y:S01]  /*2ab90*/  IADD3 R2, -R16, -0x3ee, RZ ;  /* 0xfffffc1210027810 */ /* 0x002fe20007ffe1ff */
        /* <DEDUP_REMOVED lines=9> */
.L_x_19420:
        /* <DEDUP_REMOVED lines=68> */
.L_x_19419:
[----:B------:R-:W-:Y:S05]  /*2b070*/  BSYNC B0 ;  /* 0x0000000000007941 */ /* 0x000fea0003800000 */
.L_x_19418:
[----:B------:R-:W-:Y:S01]  /*2b080*/  IADD3 R2, -R16, -0x3ee, RZ ;  /* 0xfffffc1210027810 */ /* 0x000fe20007ffe1ff */
[----:B------:R-:W-:Y:S03]  /*2b090*/  BSSY B0, `(.L_x_19421) ;  /* 0x0000027000007945 */ /* 0x000fe60003800000 */
[----:B------:R-:W-:-:S13]  /*2b0a0*/  ISETP.GT.AND P1, PT, R2, 0x400, PT ;  /* 0x000004000200780c */ /* 0x000fda0003f24270 */
[----:B------:R-:W-:Y:S05]  /*2b0b0*/  @!P1 BRA `(.L_x_19422) ;  /* 0x0000000000909947 */ /* 0x000fea0003800000 */
[----:B------:R-:W0:Y:S01]  /*2b0c0*/  LDS R23, [R0+-0x800] ;  /* 0xfff8000000177984 */ /* 0x000e220000000800 */
[----:B------:R-:W1:Y:S01]  /*2b0d0*/  LDC.64 R2, c[0x0][0x228] ;  /* 0x00008a00ff027b82 */ /* 0x000e620000000a00 */
[C---:B----4-:R-:W-:Y:S01]  /*2b0e0*/  VIADD R5, R17.reuse, 0xfffffe00 ;  /* 0xfffffe0011057836 */ /* 0x050fe20000000000 */
        /* <DEDUP_REMOVED lines=33> */
.L_x_19422:
[----:B------:R-:W-:Y:S05]  /*2b300*/  BSYNC B0 ;  /* 0x0000000000007941 */ /* 0x000fea0003800000 */
.L_x_19421:
[----:B------:R-:W-:-:S13]  /*2b310*/  ISETP.LT.OR P0, PT, R16, -0x3ee, P0 ;  /* 0xfffffc121000780c */ /* 0x000fda0000701670 */
[----:B------:R-:W-:Y:S05]  /*2b320*/  @!P0 EXIT ;  /* 0x000000000000894d */ /* 0x000fea0003800000 */
[----:B0---4-:R-:W0:Y:S01]  /*2b330*/  LDS R11, [R0+-0x800] ;  /* 0xfff80000000b7984 */ /* 0x011e220000000800 */
        /* <DEDUP_REMOVED lines=15> */
.L_x_19423:
        /* <DEDUP_REMOVED lines=13> */
.L_x_74348:


//--------------------- .text._ZN17fastertransformer17batch_topk_kernelIfLi128ELi32EEEvPKiPKT_PiPfS7_PKbS2_NS_14BeamHypothesesEiiifS3_ --------------------------
	.section	.text._ZN17fastertransformer17batch_topk_kernelIfLi128ELi32EEEvPKiPKT_PiPfS7_PKbS2_NS_14BeamHypothesesEiiifS3_,"ax",@progbits
	.align	128
        .global         _ZN17fastertransformer17batch_topk_kernelIfLi128ELi32EEEvPKiPKT_PiPfS7_PKbS2_NS_14BeamHypothesesEiiifS3_
        .type           _ZN17fastertransformer17batch_topk_kernelIfLi128ELi32EEEvPKiPKT_PiPfS7_PKbS2_NS_14BeamHypothesesEiiifS3_,@function
        .size           _ZN17fastertransformer17batch_topk_kernelIfLi128ELi32EEEvPKiPKT_PiPfS7_PKbS2_NS_14BeamHypothesesEiiifS3_,(.L_x_74349 - _ZN17fastertransformer17batch_topk_kernelIfLi128ELi32EEEvPKiPKT_PiPfS7_PKbS2_NS_14BeamHypothesesEiiifS3_)
        .other          _ZN17fastertransformer17batch_topk_kernelIfLi128ELi32EEEvPKiPKT_PiPfS7_PKbS2_NS_14BeamHypothesesEiiifS3_,@"STO_CUDA_ENTRY STV_DEFAULT"
_ZN17fastertransformer17batch_topk_kernelIfLi128ELi32EEEvPKiPKT_PiPfS7_PKbS2_NS_14BeamHypothesesEiiifS3_:
.text._ZN17fastertransformer17batch_topk_kernelIfLi128ELi32EEEvPKiPKT_PiPfS7_PKbS2_NS_14BeamHypothesesEiiifS3_:
[----:B------:R-:W0:Y:S01]  /*0000*/  LDC R1, c[0x0][0x28] ;  /* 0x00000a00ff017b82 */ /* 0x000e220000000800 */
[----:B------:R-:W1:Y:S07]  /*0010*/  S2R R0, SR_TID.X ;  /* 0x0000000000007919 */ /* 0x000e6e0000002100 */
[----:B------:R-:W1:Y:S01]  /*0020*/  LDC R252, c[0x0][0x2d4] ;  /* 0x0000b500fffc7b82 */ /* 0x000e620000000800 */
[----:B------:R-:W-:Y:S01]  /*0030*/  ULDC.64 UR6, c[0x0][0x208] ;  /* 0x0000820000067ab9 */ /* 0x000fe20000000a00 */
[----:B------:R-:W-:Y:S01]  /*0040*/  ULDC.64 UR4, c[0x0][0x278] ;  /* 0x00009e0000047ab9 */ /* 0x000fe20000000a00 */
[----:B------:R-:W2:Y:S01]  /*0050*/  S2R R8, SR_CTAID.X ;  /* 0x0000000000087919 */ /* 0x000ea20000002500 */
[----:B0-----:R-:W-:Y:S01]  /*0060*/  VIADD R1, R1, 0xfffff7b0 ;  /* 0xfffff7b001017836 */ /* 0x001fe20000000000 */
        /* <DEDUP_REMOVED lines=33> */
.L_x_19425:
[----:B------:R-:W0:Y:S02]  /*0280*/  LDC.64 R2, c[0x0][0x270] ;  /* 0x00009c00ff027b82 */ /* 0x000e240000000a00 */
[----:B0-----:R-:W-:-:S04]  /*0290*/  LEA R2, P0, R5, R2, 0x2 ;  /* 0x0000000205027211 */ /* 0x001fc800078010ff */
[----:B------:R-:W-:Y:S01]  /*02a0*/  LEA.HI.X R3, R5, R3, R4, 0x2, P0 ;  /* 0x0000000305037211 */ /* 0x000fe200000f1404 */
[----:B------:R-:W-:-:S05]  /*02b0*/  IMAD.MOV.U32 R5, RZ, RZ, 0x7f7fffff ;  /* 0x7f7fffffff057424 */ /* 0x000fca00078e00ff */
[----:B------:R0:W-:Y:S03]  /*02c0*/  STG.E desc[UR6][R2.64], R5 ;  /* 0x0000000502007986 */ /* 0x0001e6000c101906 */
.L_x_19426:
[----:B------:R-:W-:Y:S05]  /*02d0*/  BSYNC B0 ;  /* 0x0000000000007941 */ /* 0x000fea0003800000 */
.L_x_19424:
[----:B------:R-:W-:Y:S01]  /*02e0*/  ULDC UR4, c[0x0][0x2d0] ;  /* 0x0000b40000047ab9 */ /* 0x000fe20000000800 */
[----:B0-----:R-:W-:Y:S01]  /*02f0*/  IMAD.MOV.U32 R4, RZ, RZ, -0x800001 ;  /* 0xff7fffffff047424 */ /* 0x001fe200078e00ff */
[----:B------:R-:W-:Y:S01]  /*0300*/  ISETP.GE.AND P0, PT, R0, UR4, PT ;  /* 0x0000000400007c0c */ /* 0x000fe2000bf06270 */
[----:B------:R-:W-:Y:S01]  /*0310*/  IMAD.MOV.U32 R5, RZ, RZ, -0x1 ;  /* 0xffffffffff057424 */ /* 0x000fe200078e00ff */
[----:B------:R-:W-:Y:S01]  /*0320*/  ULDC UR11, c[0x0][0x2d0] ;  /* 0x0000b400000b7ab9 */ /* 0x000fe20000000800 */
[----:B------:R-:W-:Y:S01]  /*0330*/  IMAD.MOV.U32 R130, RZ, RZ, -0x800001 ;  /* 0xff7fffffff827424 */ /* 0x000fe200078e00ff */
[----:B------:R0:W-:Y:S01]  /*0340*/  STL [R1+0x81c], R4 ;  /* 0x00081c0401007387 */ /* 0x0001e20000100800 */
[----:B------:R-:W-:Y:S01]  /*0350*/  IMAD.MOV.U32 R129, RZ, RZ, -0x800001 ;  /* 0xff7fffffff817424 */ /* 0x000fe200078e00ff */
[----:B------:R-:W-:Y:S01]  /*0360*/  ULDC UR15, c[0x0][0x2d0] ;  /* 0x0000b400000f7ab9 */ /* 0x000fe20000000800 */
[----:B------:R-:W-:Y:S01]  /*0370*/  IMAD.MOV.U32 R128, RZ, RZ, -0x800001 ;  /* 0xff7fffffff807424 */ /* 0x000fe200078e00ff */
[----:B------:R-:W-:Y:S01]  /*0380*/  ULDC UR10, c[0x0][0x2e0] ;  /* 0x0000b800000a7ab9 */ /* 0x000fe20000000800 */
[----:B------:R-:W-:Y:S01]  /*0390*/  ULDC UR14, c[0x0][0x2e0] ;  /* 0x0000b800000e7ab9 */ /* 0x000fe20000000800 */
[----:B------:R-:W-:Y:S01]  /*03a0*/  ULDC.64 UR8, c[0x0][0x218] ;  /* 0x0000860000087ab9 */ /* 0x000fe20000000a00 */
[----:B------:R-:W-:Y:S01]  /*03b0*/  ULDC.64 UR12, c[0x0][0x218] ;  /* 0x00008600000c7ab9 */ /* 0x000fe20000000a00 */
[----:B------:R-:W-:Y:S01]  /*03c0*/  BSSY B1, `(.L_x_19427) ;  /* 0x00014bb000017945 */ /* 0x000fe20003800000 */
[----:B------:R1:W-:Y:S01]  /*03d0*/  STL [R1+0x820], R5 ;  /* 0x0008200501007387 */ /* 0x0003e20000100800 */
[----:B0-----:R-:W-:Y:S01]  /*03e0*/  IMAD.MOV.U32 R4, RZ, RZ, -0x1 ;  /* 0xffffffffff047424 */ /* 0x001fe200078e00ff */
[----:B------:R-:W-:Y:S01]  /*03f0*/  MOV R3, 0xffffffff ;  /* 0xffffffff00037802 */ /* 0x000fe20000000f00 */
[----:B------:R-:W-:Y:S01]  /*0400*/  IMAD.MOV.U32 R2, RZ, RZ, -0x1 ;  /* 0xffffffffff027424 */ /* 0x000fe200078e00ff */
[----:B------:R-:W-:Y:S01]  /*0410*/  STL [R1+0x80c], R130 ;  /* 0x00080c8201007387 */ /* 0x000fe20000100800 */
[----:B------:R-:W-:Y:S01]  /*0420*/  IMAD.MOV.U32 R7, RZ, RZ, -0x800001 ;  /* 0xff7fffffff077424 */ /* 0x000fe200078e00ff */
[----:B------:R-:W-:Y:S01]  /*0430*/  MOV R15, 0xff7fffff ;  /* 0xff7fffff000f7802 */ /* 0x000fe20000000f00 */
[----:B------:R-:W-:Y:S01]  /*0440*/  IMAD.MOV.U32 R6, RZ, RZ, -0x800001 ;  /* 0xff7fffffff067424 */ /* 0x000fe200078e00ff */
[----:B------:R0:W-:Y:S01]  /*0450*/  STL [R1+0x800], R4 ;  /* 0x0008000401007387 */ /* 0x0001e20000100800 */
[----:B------:R-:W-:Y:S01]  /*0460*/  IMAD.MOV.U32 R11, RZ, RZ, -0x800001 ;  /* 0xff7fffffff0b7424 */ /* 0x000fe200078e00ff */
[----:B-1----:R-:W-:Y:S01]  /*0470*/  MOV R5, 0xff7fffff ;  /* 0xff7fffff00057802 */ /* 0x002fe20000000f00 */
[----:B------:R-:W-:Y:S01]  /*0480*/  IMAD.MOV.U32 R10, RZ, RZ, -0x800001 ;  /* 0xff7fffffff0a7424 */ /* 0x000fe200078e00ff */
[----:B------:R1:W-:Y:S01]  /*0490*/  STL [R1+0x808], R129 ;  /* 0x0008088101007387 */ /* 0x0003e20000100800 */
[----:B------:R-:W-:Y:S01]  /*04a0*/  IMAD.MOV.U32 R9, RZ, RZ, -0x800001 ;  /* 0xff7fffffff097424 */ /* 0x000fe200078e00ff */
[----:B------:R-:W-:Y:S01]  /*04b0*/  MOV R17, 0xff7fffff ;  /* 0xff7fffff00117802 */ /* 0x000fe20000000f00 */
[----:B------:R-:W-:Y:S01]  /*04c0*/  IMAD.MOV.U32 R8, RZ, RZ, -0x800001 ;  /* 0xff7fffffff087424 */ /* 0x000fe200078e00ff */
[----:B------:R2:W-:Y:S01]  /*04d0*/  STL [R1+0x804], R128 ;  /* 0x0008048001007387 */ /* 0x0005e20000100800 */
[----:B------:R-:W-:Y:S01]  /*04e0*/  IMAD.MOV.U32 R14, RZ, RZ, -0x800001 ;  /* 0xff7fffffff0e7424 */ /* 0x000fe200078e00ff */
[----:B------:R-:W-:Y:S01]  /*04f0*/  MOV R27, 0xff7fffff ;  /* 0xff7fffff001b7802 */ /* 0x000fe20000000f00 */
[----:B0-----:R-:W-:Y:S01]  /*0500*/  IMAD.MOV.U32 R4, RZ, RZ, -0x800001 ;  /* 0xff7fffffff047424 */ /* 0x001fe200078e00ff */
[----:B------:R-:W-:Y:S01]  /*0510*/  MOV R29, 0xff7fffff ;  /* 0xff7fffff001d7802 */ /* 0x000fe20000000f00 */
[----:B------:R-:W-:Y:S01]  /*0520*/  IMAD.MOV.U32 R13, RZ, RZ, -0x800001 ;  /* 0xff7fffffff0d7424 */ /* 0x000fe200078e00ff */
        /* <DEDUP_REMOVED lines=132> */
[----:B-1----:R-:W-:Y:S02]  /*0d70*/  IMAD.MOV.U32 R129, RZ, RZ, -0x1 ;  /* 0xffffffffff817424 */ /* 0x002fe400078e00ff */
[----:B--2---:R-:W-:-:S02]  /*0d80*/  IMAD.MOV.U32 R128, RZ, RZ, -0x1 ;  /* 0xffffffffff807424 */ /* 0x004fc400078e00ff */
        /* <DEDUP_REMOVED lines=104> */
[----:B------:R-:W0:Y:S01]  /*1410*/  S2R R248, SR_CTAID.X ;  /* 0x0000000000f87919 */ /* 0x000e220000002500 */
[----:B------:R-:W0:Y:S08]  /*1420*/  LDC.64 R6, c[0x0][0x238] ;  /* 0x00008e00ff067b82 */ /* 0x000e300000000a00 */
[----:B------:R-:W1:Y:S01]  /*1430*/  LDC.64 R4, c[0x0][0x240] ;  /* 0x00009000ff047b82 */ /* 0x000e620000000a00 */
[----:B0-----:R-:W-:-:S04]  /*1440*/  IADD3 R6, P0, R248, R6, RZ ;  /* 0x00000006f8067210 */ /* 0x001fc80007f1e0ff */
[----:B------:R-:W-:-:S05]  /*1450*/  LEA.HI.X.SX32 R7, R248, R7, 0x1, P0 ;  /* 0x00000007f8077211 */ /* 0x000fca00000f0eff */
[----:B------:R-:W2:Y:S01]  /*1460*/  LDG.E.U8 R6, desc[UR6][R6.64] ;  /* 0x0000000606067981 */ /* 0x000ea2000c1e1100 */
[----:B-1----:R-:W-:-:S06]  /*1470*/  IMAD.WIDE R4, R248, 0x4, R4 ;  /* 0x00000004f8047825 */ /* 0x002fcc00078e0204 */
[----:B------:R0:W3:Y:S01]  /*1480*/  LDG.E R4, desc[UR6][R4.64] ;  /* 0x0000000604047981 */ /* 0x0000e2000c1e1900 */
[----:B------:R-:W-:Y:S01]  /*1490*/  IMAD.MOV.U32 R2, RZ, RZ, -0x800001 ;  /* 0xff7fffffff027424 */ /* 0x000fe200078e00ff */
[----:B------:R-:W-:Y:S01]  /*14a0*/  BSSY B0, `(.L_x_19430) ;  /* 0x00009db000007945 */ /* 0x000fe20003800000 */
[----:B------:R-:W-:Y:S01]  /*14b0*/  IMAD.MOV.U32 R130, RZ, RZ, -0x800001 ;  /* 0xff7fffffff827424 */ /* 0x000fe200078e00ff */
[----:B------:R-:W-:Y:S01]  /*14c0*/  MOV R15, 0xff7fffff ;  /* 0xff7fffff000f7802 */ /* 0x000fe20000000f00 */
[----:B------:R-:W-:Y:S01]  /*14d0*/  IMAD.MOV.U32 R129, RZ, RZ, -0x800001 ;  /* 0xff7fffffff817424 */ /* 0x000fe200078e00ff */
[----:B------:R1:W-:Y:S01]  /*14e0*/  STL [R1+0x81c], R2 ;  /* 0x00081c0201007387 */ /* 0x0003e20000100800 */
[----:B------:R-:W-:Y:S01]  /*14f0*/  IMAD.MOV.U32 R128, RZ, RZ, -0x800001 ;  /* 0xff7fffffff807424 */ /* 0x000fe200078e00ff */
[----:B------:R-:W-:Y:S01]  /*1500*/  MOV R17, 0xff7fffff ;  /* 0xff7fffff00117802 */ /* 0x000fe20000000f00 */
[----:B------:R-:W-:Y:S01]  /*1510*/  IMAD R3, R248, UR4, RZ ;  /* 0x00000004f8037c24 */ /* 0x000fe2000f8e02ff */
[----:B------:R-:W-:Y:S01]  /*1520*/  STL [R1+0x80c], R130 ;  /* 0x00080c8201007387 */ /* 0x000fe20000100800 */
[----:B0-----:R-:W-:Y:S01]  /*1530*/  IMAD.MOV.U32 R5, RZ, RZ, -0x1 ;  /* 0xffffffffff057424 */ /* 0x001fe200078e00ff */
[----:B------:R-:W-:Y:S01]  /*1540*/  MOV R3, 0xffffffff ;  /* 0xffffffff00037802 */ /* 0x000fe20000000f00 */
[----:B------:R-:W-:Y:S01]  /*1550*/  IMAD.MOV.U32 R7, RZ, RZ, -0x800001 ;  /* 0xff7fffffff077424 */ /* 0x000fe200078e00ff */
[----:B------:R-:W-:Y:S01]  /*1560*/  STL [R1+0x808], R129 ;  /* 0x0008088101007387 */ /* 0x000fe20000100800 */
[----:B------:R-:W-:Y:S01]  /*1570*/  IMAD.MOV.U32 R11, RZ, RZ, -0x800001 ;  /* 0xff7fffffff0b7424 */ /* 0x000fe200078e00ff */
[----:B------:R-:W-:Y:S01]  /*1580*/  MOV R27, 0xff7fffff ;  /* 0xff7fffff001b7802 */ /* 0x000fe20000000f00 */
[----:B-1----:R-:W-:Y:S01]  /*1590*/  IMAD.MOV.U32 R2, RZ, RZ, -0x1 ;  /* 0xffffffffff027424 */ /* 0x002fe200078e00ff */
[----:B------:R0:W-:Y:S01]  /*15a0*/  STL [R1+0x820], R5 ;  /* 0x0008200501007387 */ /* 0x0001e20000100800 */
[----:B------:R-:W-:Y:S01]  /*15b0*/  IMAD.MOV.U32 R10, RZ, RZ, -0x800001 ;  /* 0xff7fffffff0a7424 */ /* 0x000fe200078e00ff */
[----:B------:R-:W-:Y:S01]  /*15c0*/  MOV R29, 0xff7fffff ;  /* 0xff7fffff001d7802 */ /* 0x000fe20000000f00 */
[----:B------:R-:W-:Y:S01]  /*15d0*/  IMAD.MOV.U32 R9, RZ, RZ, -0x800001 ;  /* 0xff7fffffff097424 */ /* 0x000fe200078e00ff */
[----:B------:R1:W-:Y:S01]  /*15e0*/  STL [R1+0x804], R128 ;  /* 0x0008048001007387 */ /* 0x0003e20000100800 */
[----:B------:R-:W-:Y:S01]  /*15f0*/  IMAD.MOV.U32 R8, RZ, RZ, -0x800001 ;  /* 0xff7fffffff087424 */ /* 0x000fe200078e00ff */
[----:B------:R-:W-:Y:S01]  /*1600*/  MOV R39, 0xff7fffff ;  /* 0xff7fffff00277802 */ /* 0x000fe20000000f00 */
[----:B------:R-:W-:Y:S01]  /*1610*/  IMAD.MOV.U32 R14, RZ, RZ, -0x800001 ;  /* 0xff7fffffff0e7424 */ /* 0x000fe200078e00ff */
[----:B------:R-:W-:Y:S01]  /*1620*/  MOV R41, 0xff7fffff ;  /* 0xff7fffff00297802 */ /* 0x000fe20000000f00 */
[----:B------:R-:W-:Y:S01]  /*1630*/  IMAD.MOV.U32 R13, RZ, RZ, -0x800001 ;  /* 0xff7fffffff0d7424 */ /* 0x000fe200078e00ff */
[----:B0-----:R-:W-:Y:S01]  /*1640*/  MOV R5, 0xff7fffff ;  /* 0xff7fffff00057802 */ /* 0x001fe20000000f00 */
        /* <DEDUP_REMOVED lines=129> */
[----:B-1----:R-:W-:Y:S02]  /*1e60*/  IMAD.MOV.U32 R128, RZ, RZ, -0x1 ;  /* 0xffffffffff807424 */ /* 0x002fe400078e00ff */
        /* <DEDUP_REMOVED lines=36> */
[----:B------:R-:W-:Y:S02]  /*20b0*/  IMAD.MOV.U32 R6, RZ, RZ, -0x800001 ;  /* 0xff7fffffff067424 */ /* 0x000fe400078e00ff */
[----:B------:R-:W-:Y:S02]  /*20c0*/  IMAD.MOV.U32 R173, RZ, RZ, -0x1 ;  /* 0xffffffffffad7424 */ /* 0x000fe400078e00ff */
[----:B------:R-:W-:Y:S02]  /*20d0*/  IMAD.MOV.U32 R172, RZ, RZ, -0x1 ;  /* 0xffffffffffac7424 */ /* 0x000fe400078e00ff */
[----:B---3--:R-:W-:-:S02]  /*20e0*/  VIADD R208, R4, 0x1 ;  /* 0x0000000104d07836 */ /* 0x008fc40000000000 */
[----:B------:R-:W-:Y:S02]  /*20f0*/  IMAD.MOV.U32 R179, RZ, RZ, -0x1 ;  /* 0xffffffffffb37424 */ /* 0x000fe400078e00ff */
[----:B------:R-:W-:Y:S02]  /*2100*/  IMAD.MOV.U32 R177, RZ, RZ, -0x1 ;  /* 0xffffffffffb17424 */ /* 0x000fe400078e00ff */
[----:B------:R-:W-:Y:S02]  /*2110*/  @P0 IMAD.MOV R208, RZ, RZ, R4 ;  /* 0x000000ffffd00224 */ /* 0x000fe400078e0204 */
[----:B------:R-:W-:Y:S02]  /*2120*/  IMAD.MOV.U32 R4, RZ, RZ, -0x1 ;  /* 0xffffffffff047424 */ /* 0x000fe400078e00ff */
[----:B------:R-:W-:Y:S01]  /*2130*/  IMAD.MOV.U32 R176, RZ, RZ, -0x1 ;  /* 0xffffffffffb07424 */ /* 0x000fe200078e00ff */
[----:B------:R-:W-:Y:S01]  /*2140*/  I2FP.F32.S32 R220, R208 ;  /* 0x000000d000dc7245 */ /* 0x000fe20000201400 */
[----:B------:R-:W-:Y:S01]  /*2150*/  STL [R1+0x824], R208 ;  /* 0x000824d001007387 */ /* 0x000fe20000100800 */
[----:B------:R-:W-:-:S02]  /*2160*/  IMAD.MOV.U32 R183, RZ, RZ, -0x1 ;  /* 0xffffffffffb77424 */ /* 0x000fc400078e00ff */
[----:B------:R-:W0:Y:S01]  /*2170*/  MUFU.LG2 R228, R220 ;  /* 0x000000dc00e47308 */ /* 0x000e220000000c00 */
[----:B------:R1:W-:Y:S01]  /*2180*/  STL [R1+0x800], R4 ;  /* 0x0008000401007387 */ /* 0x0003e20000100800 */
[----:B------:R-:W-:Y:S02]  /*2190*/  IMAD.MOV.U32 R182, RZ, RZ, -0x1 ;  /* 0xffffffffffb67424 */ /* 0x000fe400078e00ff */
[----:B------:R-:W-:Y:S02]  /*21a0*/  IMAD.MOV.U32 R181, RZ, RZ, -0x1 ;  /* 0xffffffffffb57424 */ /* 0x000fe400078e00ff */
[----:B------:R-:W-:Y:S02]  /*21b0*/  IMAD.MOV.U32 R187, RZ, RZ, -0x1 ;  /* 0xffffffffffbb7424 */ /* 0x000fe400078e00ff */
[----:B------:R-:W-:Y:S02]  /*21c0*/  IMAD.MOV.U32 R186, RZ, RZ, -0x1 ;  /* 0xffffffffffba7424 */ /* 0x000fe400078e00ff */
[----:B------:R-:W-:-:S02]  /*21d0*/  IMAD.MOV.U32 R185, RZ, RZ, -0x1 ;  /* 0xffffffffffb97424 */ /* 0x000fc400078e00ff */
[----:B-1----:R-:W-:Y:S02]  /*21e0*/  IMAD.MOV.U32 R4, RZ, RZ, -0x800001 ;  /* 0xff7fffffff047424 */ /* 0x002fe400078e00ff */
[----:B------:R-:W-:Y:S02]  /*21f0*/  IMAD.MOV.U32 R184, RZ, RZ, -0x1 ;  /* 0xffffffffffb87424 */ /* 0x000fe400078e00ff */
[----:B------:R-:W-:Y:S02]  /*2200*/  IMAD.MOV.U32 R191, RZ, RZ, -0x1 ;  /* 0xffffffffffbf7424 */ /* 0x000fe400078e00ff */
[----:B0-----:R-:W-:Y:S01]  /*2210*/  FMUL.FTZ R240, R228, UR5 ;  /* 0x00000005e4f07c20 */ /* 0x001fe20008410000 */
[----:B------:R-:W-:Y:S01]  /*2220*/  IMAD.MOV.U32 R189, RZ, RZ, -0x1 ;  /* 0xffffffffffbd7424 */ /* 0x000fe200078e00ff */
[----:B------:R-:W-:Y:S01]  /*2230*/  MOV R228, 0xffffffff ;  /* 0xffffffff00e47802 */ /* 0x000fe20000000f00 */
[----:B------:R-:W-:Y:S01]  /*2240*/  IMAD.MOV.U32 R188, RZ, RZ, -0x1 ;  /* 0xffffffffffbc7424 */ /* 0x000fe200078e00ff */
[----:B------:R0:W1:Y:S01]  /*2250*/  MUFU.EX2 R232, -R240 ;  /* 0x800000f000e87308 */ /* 0x0000620000000800 */
[----:B------:R-:W-:-:S02]  /*2260*/  IMAD.MOV.U32 R195, RZ, RZ, -0x1 ;  /* 0xffffffffffc37424 */ /* 0x000fc400078e00ff */
[----:B------:R-:W-:Y:S02]  /*2270*/  IMAD.MOV.U32 R194, RZ, RZ, -0x1 ;  /* 0xffffffffffc27424 */ /* 0x000fe400078e00ff */
[----:B------:R-:W-:Y:S02]  /*2280*/  IMAD.MOV.U32 R193, RZ, RZ, -0x1 ;  /* 0xffffffffffc17424 */ /* 0x000fe400078e00ff */
[----:B------:R-:W-:Y:S02]  /*2290*/  IMAD.MOV.U32 R199, RZ, RZ, -0x1 ;  /* 0xffffffffffc77424 */ /* 0x000fe400078e00ff */
[----:B------:R-:W-:Y:S01]  /*22a0*/  IMAD.MOV.U32 R198, RZ, RZ, -0x1 ;  /* 0xffffffffffc67424 */ /* 0x000fe200078e00ff */
[----:B0-----:R-:W-:Y:S01]  /*22b0*/  MOV R240, 0xffffffff ;  /* 0xffffffff00f07802 */ /* 0x001fe20000000f00 */
[----:B------:R-:W-:Y:S02]  /*22c0*/  IMAD.MOV.U32 R197, RZ, RZ, -0x1 ;  /* 0xffffffffffc57424 */ /* 0x000fe400078e00ff */
[----:B------:R-:W-:-:S02]  /*22d0*/  IMAD.MOV.U32 R196, RZ, RZ, -0x1 ;  /* 0xffffffffffc47424 */ /* 0x000fc400078e00ff */
[----:B------:R-:W-:Y:S01]  /*22e0*/  IMAD.MOV.U32 R203, RZ, RZ, -0x1 ;  /* 0xffffffffffcb7424 */ /* 0x000fe200078e00ff */
[----:B-1----:R0:W-:Y:S01]  /*22f0*/  STL [R1+0x828], R232 ;  /* 0x000828e801007387 */ /* 0x0021e20000100800 */
        /* <DEDUP_REMOVED lines=28> */
[----:B0-----:R-:W-:-:S02]  /*24c0*/  IMAD.MOV.U32 R232, RZ, RZ, -0x1 ;  /* 0xffffffffffe87424 */ /* 0x001fc400078e00ff */
        /* <DEDUP_REMOVED lines=13> */
.L_x_19815:
[----:B------:R0:W-:Y:S04]  /*25a0*/  STL [R1+0x848], R8 ;  /* 0x0008480801007387 */ /* 0x0001e80000100800 */
[----:B------:R-:W-:Y:S04]  /*25b0*/  STL.64 [R1+0x840], R6 ;  /* 0x0008400601007387 */ /* 0x000fe80000100a00 */
[----:B------:R-:W-:Y:S01]  /*25c0*/  STL [R1+0x83c], R5 ;  /* 0x00083c0501007387 */ /* 0x000fe20000100800 */
[----:B0-----:R-:W0:Y:S03]  /*25d0*/  LDC R8, c[0x0][0x2d4] ;  /* 0x0000b500ff087b82 */ /* 0x001e260000000800 */
[----:B-1----:R1:W-:Y:S04]  /*25e0*/  STL [R1+0x838], R4 ;  /* 0x0008380401007387 */ /* 0x0023e80000100800 */
[----:B------:R2:W-:Y:S04]  /*25f0*/  STL [R1+0x830], R2 ;  /* 0x0008300201007387 */ /* 0x0005e80000100800 */
[----:B---3--:R3:W-:Y:S01]  /*2600*/  STL [R1+0x834], R3 ;  /* 0x0008340301007387 */ /* 0x0087e20000100800 */
[----:B-1----:R-:W-:Y:S01]  /*2610*/  HFMA2.MMA R4, -RZ, RZ, 0, 0 ;  /* 0x00000000ff047435 */ /* 0x002fe200000001ff */
[----:B0-----:R-:W-:-:S05]  /*2620*/  IABS R252, R8 ;  /* 0x0000000800fc7213 */ /* 0x001fca0000000000 */
[----:B------:R-:W-:-:S04]  /*2630*/  IMAD.MOV.U32 R7, RZ, RZ, R252 ;  /* 0x000000ffff077224 */ /* 0x000fc800078e00fc */
[----:B------:R-:W0:Y:S08]  /*2640*/  I2F.RP R252, R7 ;  /* 0x0000000700fc7306 */ /* 0x000e300000209400 */
[----:B0-----:R-:W0:Y:S02]  /*2650*/  MUFU.RCP R252, R252 ;  /* 0x000000fc00fc7308 */ /* 0x001e240000001000 */
[----:B0-----:R-:W-:-:S06]  /*2660*/  VIADD R252, R252, 0xffffffe ;  /* 0x0ffffffefcfc7836 */ /* 0x001fcc0000000000 */
[----:B------:R-:W0:Y:S02]  /*2670*/  F2I.FTZ.U32.TRUNC.NTZ R5, R252 ;  /* 0x000000fc00057305 */ /* 0x000e24000021f000 */
[----:B0-----:R-:W-:-:S04]  /*2680*/  IMAD.MOV R252, RZ, RZ, -R5 ;  /* 0x000000fffffc7224 */ /* 0x001fc800078e0a05 */
[----:B------:R-:W-:-:S04]  /*2690*/  IMAD R252, R252, R7, RZ ;  /* 0x00000007fcfc7224 */ /* 0x000fc800078e02ff */
[----:B--2---:R-:W-:Y:S01]  /*26a0*/  IMAD.HI.U32 R2, R5, R252, R4 ;  /* 0x000000fc05027227 */ /* 0x004fe200078e0004 */
[----:B------:R-:W-:Y:S01]  /*26b0*/  IABS R252, R0 ;  /* 0x0000000000fc7213 */ /* 0x000fe20000000000 */
[----:B------:R-:W2:Y:S04]  /*26c0*/  LDL R5, [R1+0x824] ;  /* 0x0008240001057983 */ /* 0x000ea80000100800 */
[----:B------:R-:W-:Y:S01]  /*26d0*/  IMAD.HI.U32 R2, R2, R252, RZ ;  /* 0x000000fc02027227 */ /* 0x000fe200078e00ff */
[----:B------:R-:W-:Y:S01]  /*26e0*/  ISETP.GE.AND P1, PT, R0, RZ, PT ;  /* 0x000000ff0000720c */ /* 0x000fe20003f26270 */
[----:B------:R-:W4:Y:S02]  /*26f0*/  LDL R4, [R1+0x828] ;  /* 0x0008280001047983 */ /* 0x000f240000100800 */
[----:B------:R-:W-:-:S04]  /*2700*/  IMAD.MOV R2, RZ, RZ, -R2 ;  /* 0x000000ffff027224 */ /* 0x000fc800078e0a02 */
[C---:B------:R-:W-:Y:S02]  /*2710*/  IMAD R252, R7.reuse, R2, R252 ;  /* 0x0000000207fc7224 */ /* 0x040fe400078e02fc */
[----:B------:R-:W4:Y:S03]  /*2720*/  LDL R2, [R1+0x800] ;  /* 0x0008000001027983 */ /* 0x000f260000100800 */
[----:B------:R-:W-:-:S13]  /*2730*/  ISETP.GT.U32.AND P0, PT, R7, R252, PT ;  /* 0x000000fc0700720c */ /* 0x000fda0003f04070 */
[----:B------:R-:W-:-:S05]  /*2740*/  @!P0 IMAD.IADD R252, R252, 0x1, -R7 ;  /* 0x00000001fcfc8824 */ /* 0x000fca00078e0a07 */
[----:B------:R-:W-:-:S13]  /*2750*/  ISETP.GT.U32.AND P0, PT, R7, R252, PT ;  /* 0x000000fc0700720c */ /* 0x000fda0003f04070 */
[----:B------:R-:W-:Y:S02]  /*2760*/  @!P0 IMAD.IADD R252, R252, 0x1, -R7 ;  /* 0x00000001fcfc8824 */ /* 0x000fe400078e0a07 */
[----:B------:R-:W0:Y:S01]  /*2770*/  S2R R7, SR_CTAID.X ;  /* 0x0000000000077919 */ /* 0x000e220000002500 */
[----:B------:R-:W-:Y:S01]  /*2780*/  ISETP.NE.AND P0, PT, R8, RZ, PT ;  /* 0x000000ff0800720c */ /* 0x000fe20003f05270 */
[----:B------:R-:W-:-:S12]  /*2790*/  @!P1 IMAD.MOV R252, RZ, RZ, -R252 ;  /* 0x000000fffffc9224 */ /* 0x000fd800078e0afc */
[----:B------:R-:W-:Y:S01]  /*27a0*/  @!P0 LOP3.LUT R252, RZ, R8, RZ, 0x33, !PT ;  /* 0x00000008fffc8212 */ /* 0x000fe200078e33ff */
[----:B0-----:R-:W-:Y:S01]  /*27b0*/  IMAD R6, R7, UR4, RZ ;  /* 0x0000000407067c24 */ /* 0x001fe2000f8e02ff */
[----:B------:R-:W-:-:S04]  /*27c0*/  SHF.R.S32.HI R7, RZ, 0x1f, R0 ;  /* 0x0000001fff077819 */ /* 0x000fc80000011400 */
[----:B---3--:R-:W-:-:S04]  /*27d0*/  IADD3 R3, P0, R6, R0, RZ ;  /* 0x0000000006037210 */ /* 0x008fc80007f1e0ff */
[----:B------:R-:W-:Y:S02]  /*27e0*/  LEA.HI.X.SX32 R8, R6, R7, 0x1, P0 ;  /* 0x0000000706087211 */ /* 0x000fe400000f0eff */
[----:B------:R-:W-:-:S04]  /*27f0*/  LEA R6, P0, R3, UR8, 0x2 ;  /* 0x0000000803067c11 */ /* 0x000fc8000f8010ff */
[----:B------:R-:W-:Y:S02]  /*2800*/  LEA.HI.X R7, R3, UR9, R8, 0x2, P0 ;  /* 0x0000000903077c11 */ /* 0x000fe400080f1408 */
[----:B------:R-:W-:Y:S01]  /*2810*/  I2FP.F32.S32 R252, R252 ;  /* 0x000000fc00fc7245 */ /* 0x000fe20000201400 */
[----:B------:R0:W5:Y:S04]  /*2820*/  LDL.LU R8, [R1+0x848] ;  /* 0x0008480001087983 */ /* 0x0001680000300800 */
[----:B------:R-:W4:Y:S04]  /*2830*/  LDG.E.CONSTANT R3, desc[UR6][R6.64] ;  /* 0x0000000606037981 */ /* 0x000f28000c1e9900 */
[----:B------:R0:W5:Y:S01]  /*2840*/  LDL.LU.64 R6, [R1+0x840] ;  /* 0x0008400001067983 */ /* 0x0001620000300a00 */
[----:B--2---:R-:W-:-:S03]  /*2850*/  ISETP.NE.AND P0, PT, R5, 0x1, PT ;  /* 0x000000010500780c */ /* 0x004fc60003f05270 */
[----:B------:R0:W5:Y:S10]  /*2860*/  LDL.LU R5, [R1+0x83c] ;  /* 0x00083c0001057983 */ /* 0x0001740000300800 */
[----:B----4-:R-:W-:-:S02]  /*2870*/  @P0 FMUL.FTZ R3, R3, R4 ;  /* 0x0000000403030220 */ /* 0x010fc40000410000 */
[----:B------:R0:W5:Y:S02]  /*2880*/  LDL.LU R4, [R1+0x838] ;  /* 0x0008380001047983 */ /* 0x0001640000300800 */
[----:B------:R-:W-:Y:S02]  /*2890*/  FFMA.FTZ R3, R252, UR10, R3 ;  /* 0x0000000afc037c23 */ /* 0x000fe40008010003 */
[----:B------:R-:W2:Y:S04]  /*28a0*/  LDL R252, [R1+0x81c] ;  /* 0x00081c0001fc7983 */ /* 0x000ea80000100800 */
[----:B------:R1:W-:Y:S01]  /*28b0*/  STL [R1+0x810], R3 ;  /* 0x0008100301007387 */ /* 0x0003e20000100800 */
[----:B--2---:R-:W-:-:S03]  /*28c0*/  FSETP.GEU.FTZ.AND P0, PT, R252, R3, PT ;  /* 0x00000003fc00720b */ /* 0x004fc60003f1e000 */
[----:B-1----:R0:W5:Y:S01]  /*28d0*/  LDL.LU R3, [R1+0x834] ;  /* 0x0008340001037983 */ /* 0x0021620000300800 */
[----:B------:R-:W-:-:S03]  /*28e0*/  ISETP.EQ.OR P0, PT, R2, -0x1, !P0 ;  /* 0xffffffff0200780c */ /* 0x000fc60004702670 */
[----:B------:R0:W5:Y:S01]  /*28f0*/  LDL.LU R2, [R1+0x830] ;  /* 0x0008300001027983 */ /* 0x0001620000300800 */
[----:B------:R-:W-:Y:S09]  /*2900*/  BSSY B2, `(.L_x_19431) ;  /* 0x000000e000027945 */ /* 0x000ff20003800000 */
[----:B0-----:R-:W-:Y:S05]  /*2910*/  @P0 BRA `(.L_x_19432) ;  /* 0x0000000000280947 */ /* 0x001fea0003800000 */
[----:B-----5:R0:W-:Y:S04]  /*2920*/  STL [R1+0x834], R3 ;  /* 0x0008340301007387 */ /* 0x0201e80000100800 */
[----:B------:R1:W-:Y:S04]  /*2930*/  STL [R1+0x830], R2 ;  /* 0x0008300201007387 */ /* 0x0003e80000100800 */
[----:B0-----:R-:W2:Y:S04]  /*2940*/  LDL R3, [R1+0x810] ;  /* 0x0008100001037983 */ /* 0x001ea80000100800 */
[----:B-1----:R-:W3:Y:S01]  /*2950*/  LDL.LU R2, [R1+0x800] ;  /* 0x0008000001027983 */ /* 0x002ee20000300800 */
[----:B--2---:R-:W-:-:S03]  /*2960*/  FSETP.NEU.FTZ.AND P0, PT, R252, R3, PT ;  /* 0x00000003fc00720b */ /* 0x004fc60003f1d000 */
[----:B------:R0:W5:Y:S01]  /*2970*/  LDL.LU R3, [R1+0x834] ;  /* 0x0008340001037983 */ /* 0x0001620000300800 */
[----:B---3--:R-:W-:-:S03]  /*2980*/  ISETP.LE.OR P0, PT, R2, R0, P0 ;  /* 0x000000000200720c */ /* 0x008fc60000703670 */
[----:B------:R1:W-:Y:S04]  /*2990*/  STL [R1+0x800], R2 ;  /* 0x0008000201007387 */ /* 0x0003e80000100800 */
[----:B-1----:R0:W5:Y:S06]  /*29a0*/  LDL.LU R2, [R1+0x830] ;  /* 0x0008300001027983 */ /* 0x00216c0000300800 */
[----:B------:R-:W-:Y:S05]  /*29b0*/  @P0 BRA `(.L_x_19433) ;  /* 0x0000000000080947 */ /* 0x000fea0003800000 */
.L_x_19432:
[----:B------:R1:W5:Y:S04]  /*29c0*/  LDL.LU R252, [R1+0x810] ;  /* 0x0008100001fc7983 */ /* 0x0003680000300800 */
[----:B------:R1:W-:Y:S02]  /*29d0*/  STL [R1+0x800], R0 ;  /* 0x0008000001007387 */ /* 0x0003e40000100800 */
.L_x_19433:
[----:B------:R-:W-:Y:S05]  /*29e0*/  BSYNC B2 ;  /* 0x0000000000027941 */ /* 0x000fea0003800000 */
.L_x_19431:
[----:B-----5:R-:W-:Y:S01]  /*29f0*/  FSETP.GT.FTZ.AND P0, PT, R252, R7, PT ;  /* 0x00000007fc00720b */ /* 0x020fe20003f14000 */
[----:B------:R-:W-:Y:S03]  /*2a00*/  BSSY B2, `(.L_x_19434) ;  /* 0x0000012000027945 */ /* 0x000fe60003800000 */
[----:B------:R-:W-:-:S13]  /*2a10*/  ISETP.EQ.OR P0, PT, R131, -0x1, P0 ;  /* 0xffffffff8300780c */ /* 0x000fda0000702670 */
[----:B------:R-:W-:Y:S05]  /*2a20*/  @P0 BRA `(.L_x_19435) ;  /* 0x0000000000280947 */ /* 0x000fea0003800000 */
[----:B------:R1:W-:Y:S04]  /*2a30*/  STL [R1+0x830], R0 ;  /* 0x0008300001007387 */ /* 0x0003e80000100800 */
[----:B-1----:R-:W2:Y:S01]  /*2a40*/  LDL.LU R0, [R1+0x800] ;  /* 0x0008000001007983 */ /* 0x002ea20000300800 */
[----:B------:R-:W-:-:S03]  /*2a50*/  FSETP.NEU.FTZ.AND P0, PT, R252, R7, PT ;  /* 0x00000007fc00720b */ /* 0x000fc60003f1d000 */
[----:B------:R-:W-:Y:S04]  /*2a60*/  STL [R1+0x810], R7 ;  /* 0x0008100701007387 */ /* 0x000fe80000100800 */
[----:B------:R-:W-:Y:S04]  /*2a70*/  STL [R1+0x818], R131 ;  /* 0x0008188301007387 */ /* 0x000fe80000100800 */
[----:B------:R-:W-:Y:S01]  /*2a80*/  STL [R1+0x81c], R252 ;  /* 0x00081cfc01007387 */ /* 0x000fe20000100800 */
[----:B--2---:R-:W-:-:S03]  /*2a90*/  ISETP.GE.OR P0, PT, R0, R131, P0 ;  /* 0x000000830000720c */ /* 0x004fc60000706670 */
[----:B------:R1:W-:Y:S04]  /*2aa0*/  STL [R1+0x800], R0 ;  /* 0x0008000001007387 */ /* 0x0003e80000100800 */
[----:B-1----:R2:W5:Y:S06]  /*2ab0*/  LDL.LU R0, [R1+0x830] ;  /* 0x0008300001007983 */ /* 0x00256c0000300800 */
[----:B------:R-:W-:Y:S05]  /*2ac0*/  @P0 BRA `(.L_x_19436) ;  /* 0x0000000000140947 */ /* 0x000fea0003800000 */
.L_x_19435:
[----:B------:R3:W-:Y:S04]  /*2ad0*/  STL [R1+0x810], R252 ;  /* 0x000810fc01007387 */ /* 0x0007e80000100800 */
[----:B---3--:R-:W3:Y:S04]  /*2ae0*/  LDL.LU R252, [R1+0x800] ;  /* 0x0008000001fc7983 */ /* 0x008ee80000300800 */
[----:B------:R4:W-:Y:S04]  /*2af0*/  STL [R1+0x81c], R7 ;  /* 0x00081c0701007387 */ /* 0x0009e80000100800 */
[----:B------:R4:W-:Y:S04]  /*2b00*/  STL [R1+0x800], R131 ;  /* 0x0008008301007387 */ /* 0x0009e80000100800 */
[----:B---3--:R4:W-:Y:S02]  /*2b10*/  STL [R1+0x818], R252 ;  /* 0x000818fc01007387 */ /* 0x0089e40000100800 */
.L_x_19436:
[----:B------:R-:W-:Y:S05]  /*2b20*/  BSYNC B2 ;  /* 0x0000000000027941 */ /* 0x000fea0003800000 */
.L_x_19434:
[----:B----4-:R-:W3:Y:S01]  /*2b30*/  LDL R7, [R1+0x810] ;  /* 0x0008100001077983 */ /* 0x010ee20000100800 */
[----:B------:R-:W-:Y:S01]  /*2b40*/  BSSY B2, `(.L_x_19437) ;  /* 0x000000f000027945 */ /* 0x000fe20003800000 */
[----:B---3--:R-:W-:-:S04]  /*2b50*/  FSETP.GT.FTZ.AND P0, PT, R7, R6, PT ;  /* 0x000000060700720b */ /* 0x008fc80003f14000 */
[----:B------:R-:W-:-:S13]  /*2b60*/  ISETP.EQ.OR P0, PT, R130, -0x1, P0 ;  /* 0xffffffff8200780c */ /* 0x000fda0000702670 */
[----:B------:R-:W-:Y:S05]  /*2b70*/  @P0 BRA `(.L_x_19438) ;  /* 0x0000000000180947 */ /* 0x000fea0003800000 */
[----:B------:R-:W3:Y:S01]  /*2b80*/  LDL R131, [R1+0x818] ;  /* 0x0008180001837983 */ /* 0x000ee20000100800 */
[----:B------:R-:W-:Y:S01]  /*2b90*/  FSETP.NEU.FTZ.AND P0, PT, R7, R6, PT ;  /* 0x000000060700720b */ /* 0x000fe20003f1d000 */
[----:B------:R-:W-:Y:S02]  /*2ba0*/  IMAD.MOV.U32 R252, RZ, RZ, R6 ;  /* 0x000000fffffc7224 */ /* 0x000fe400078e0006 */
[----:B------:R4:W-:Y:S01]  /*2bb0*/  STL [R1+0x814], R130 ;  /* 0x0008148201007387 */ /* 0x0009e20000100800 */
[----:B---3--:R-:W-:-:S13]  /*2bc0*/  ISETP.GE.OR P0, PT, R131, R130, P0 ;  /* 0x000000828300720c */ /* 0x008fda0000706670 */
[----:B----4-:R-:W-:Y:S05]  /*2bd0*/  @P0 BRA `(.L_x_19439) ;  /* 0x0000000000140947 */ /* 0x010fea0003800000 */
.L_x_19438:
[----:B------:R-:W3:Y:S04]  /*2be0*/  LDL.LU R131, [R1+0x818] ;  /* 0x0008180001837983 */ /* 0x000ee80000300800 */
[----:B------:R4:W5:Y:S01]  /*2bf0*/  LDL.LU R252, [R1+0x810] ;  /* 0x0008100001fc7983 */ /* 0x0009620000300800 */
[----:B------:R-:W-:-:S03]  /*2c00*/  MOV R7, R6 ;  /* 0x0000000600077202 */ /* 0x000fc60000000f00 */
[----:B---3--:R3:W-:Y:S02]  /*2c10*/  STL [R1+0x814], R131 ;  /* 0x0008148301007387 */ /* 0x0087e40000100800 */
[----:B---34-:R-:W-:-:S07]  /*2c20*/  IMAD.MOV.U32 R131, RZ, RZ, R130 ;  /* 0x000000ffff837224 */ /* 0x018fce00078e0082 */
.L_x_19439:
[----:B------:R-:W-:Y:S05]  /*2c30*/  BSYNC B2 ;  /* 0x0000000000027941 */ /* 0x000fea0003800000 */
.L_x_19437:
[----:B-----5:R-:W-:Y:S01]  /*2c40*/  FSETP.GT.FTZ.AND P0, PT, R252, R5, PT ;  /* 0x00000005fc00720b */ /* 0x020fe20003f14000 */
[----:B------:R-:W-:Y:S03]  /*2c50*/  BSSY B2, `(.L_x_19440) ;  /* 0x000000f000027945 */ /* 0x000fe60003800000 */
[----:B------:R-:W-:-:S13]  /*2c60*/  ISETP.EQ.OR P0, PT, R129, -0x1, P0 ;  /* 0xffffffff8100780c */ /* 0x000fda0000702670 */
[----:B------:R-:W-:Y:S05]  /*2c70*/  @P0 BRA `(.L_x_19441) ;  /* 0x00000000001c0947 */ /* 0x000fea0003800000 */
[----:B------:R-:W3:Y:S01]  /*2c80*/  LDL R130, [R1+0x814] ;  /* 0x0008140001827983 */ /* 0x000ee20000100800 */
[----:B------:R-:W-:Y:S01]  /*2c90*/  FSETP.NEU.FTZ.AND P0, PT, R252, R5, PT ;  /* 0x00000005fc00720b */ /* 0x000fe20003f1d000 */
[----:B------:R-:W-:Y:S02]  /*2ca0*/  IMAD.MOV.U32 R6, RZ, RZ, R252 ;  /* 0x000000ffff067224 */ /* 0x000fe400078e00fc */
[----:B------:R4:W-:Y:S04]  /*2cb0*/  STL [R1+0x810], R5 ;  /* 0x0008100501007387 */ /* 0x0009e80000100800 */
[----:B------:R4:W-:Y:S01]  /*2cc0*/  STL [R1+0x818], R129 ;  /* 0x0008188101007387 */ /* 0x0009e20000100800 */
[----:B---3--:R-:W-:-:S13]  /*2cd0*/  ISETP.GE.OR P0, PT, R130, R129, P0 ;  /* 0x000000818200720c */ /* 0x008fda0000706670 */
[----:B----4-:R-:W-:Y:S05]  /*2ce0*/  @P0 BRA `(.L_x_19442) ;  /* 0x0000000000140947 */ /* 0x010fea0003800000 */
.L_x_19441:
[----:B------:R3:W-:Y:S04]  /*2cf0*/  STL [R1+0x810], R252 ;  /* 0x000810fc01007387 */ /* 0x0007e80000100800 */
[----:B---3--:R-:W3:Y:S01]  /*2d00*/  LDL.LU R252, [R1+0x814] ;  /* 0x0008140001fc7983 */ /* 0x008ee20000300800 */
[----:B------:R-:W-:Y:S02]  /*2d10*/  IMAD.MOV.U32 R6, RZ, RZ, R5 ;  /* 0x000000ffff067224 */ /* 0x000fe400078e0005 */
[----:B------:R-:W-:Y:S01]  /*2d20*/  IMAD.MOV.U32 R130, RZ, RZ, R129 ;  /* 0x000000ffff827224 */ /* 0x000fe200078e0081 */
[----:B---3--:R3:W-:Y:S06]  /*2d30*/  STL [R1+0x818], R252 ;  /* 0x000818fc01007387 */ /* 0x0087ec0000100800 */
.L_x_19442:
[----:B------:R-:W-:Y:S05]  /*2d40*/  BSYNC B2 ;  /* 0x0000000000027941 */ /* 0x000fea0003800000 */
.L_x_19440:
[----:B------:R-:W4:Y:S01]  /*2d50*/  LDL R5, [R1+0x810] ;  /* 0x0008100001057983 */ /* 0x000f220000100800 */
[----:B------:R-:W-:Y:S01]  /*2d60*/  BSSY B2, `(.L_x_19443) ;  /* 0x000000f000027945 */ /* 0x000fe20003800000 */
[----:B----4-:R-:W-:-:S04]  /*2d70*/  FSETP.GT.FTZ.AND P0, PT, R5, R4, PT ;  /* 0x000000040500720b */ /* 0x010fc80003f14000 */
[----:B------:R-:W-:-:S13]  /*2d80*/  ISETP.EQ.OR P0, PT, R128, -0x1, P0 ;  /* 0xffffffff8000780c */ /* 0x000fda0000702670 */
[----:B------:R-:W-:Y:S05]  /*2d90*/  @P0 BRA `(.L_x_19444) ;  /* 0x0000000000180947 */ /* 0x000fea0003800000 */
[----:B------:R-:W4:Y:S01]  /*2da0*/  LDL R129, [R1+0x818] ;  /* 0x0008180001817983 */ /* 0x000f220000100800 */
[----:B------:R-:W-:Y:S01]  /*2db0*/  FSETP.NEU.FTZ.AND P0, PT, R5, R4, PT ;  /* 0x000000040500720b */ /* 0x000fe20003f1d000 */
[----:B---3--:R-:W-:Y:S02]  /*2dc0*/  IMAD.MOV.U32 R252, RZ, RZ, R4 ;  /* 0x000000fffffc7224 */ /* 0x008fe400078e0004 */
[----:B------:R3:W-:Y:S01]  /*2dd0*/  STL [R1+0x814], R128 ;  /* 0x0008148001007387 */ /* 0x0007e20000100800 */
[----:B----4-:R-:W-:-:S13]  /*2de0*/  ISETP.GE.OR P0, PT, R129, R128, P0 ;  /* 0x000000808100720c */ /* 0x010fda0000706670 */
[----:B---3--:R-:W-:Y:S05]  /*2df0*/  @P0 BRA `(.L_x_19445) ;  /* 0x0000000000140947 */ /* 0x008fea0003800000 */
.L_x_19444:
[----:B------:R-:W4:Y:S04]  /*2e00*/  LDL.LU R129, [R1+0x818] ;  /* 0x0008180001817983 */ /* 0x000f280000300800 */
[----:B---3--:R3:W5:Y:S01]  /*2e10*/  LDL.LU R252, [R1+0x810] ;  /* 0x0008100001fc7983 */ /* 0x0087620000300800 */
[----:B------:R-:W-:-:S03]  /*2e20*/  MOV R5, R4 ;  /* 0x0000000400057202 */ /* 0x000fc60000000f00 */
[----:B----4-:R4:W-:Y:S02]  /*2e30*/  STL [R1+0x814], R129 ;  /* 0x0008148101007387 */ /* 0x0109e40000100800 */
[----:B---34-:R-:W-:-:S07]  /*2e40*/  IMAD.MOV.U32 R129, RZ, RZ, R128 ;  /* 0x000000ffff817224 */ /* 0x018fce00078e0080 */
.L_x_19445:
[----:B------:R-:W-:Y:S05]  /*2e50*/  BSYNC B2 ;  /* 0x0000000000027941 */ /* 0x000fea0003800000 */
.L_x_19443:
        /* <DEDUP_REMOVED lines=11> */
.L_x_19447:
[----:B------:R3:W-:Y:S04]  /*2f10*/  STL [R1+0x810], R252 ;  /* 0x000810fc01007387 */ /* 0x0007e80000100800 */
[----:B---3--:R-:W3:Y:S01]  /*2f20*/  LDL.LU R252, [R1+0x814] ;  /* 0x0008140001fc7983 */ /* 0x008ee20000300800 */
[----:B------:R-:W-:Y:S02]  /*2f30*/  IMAD.MOV.U32 R4, RZ, RZ, R11 ;  /* 0x000000ffff047224 */ /* 0x000fe400078e000b */
[----:B------:R-:W-:Y:S01]  /*2f40*/  IMAD.MOV.U32 R128, RZ, RZ, R135 ;  /* 0x000000ffff807224 */ /* 0x000fe200078e0087 */
[----:B---3--:R3:W-:Y:S06]  /*2f50*/  STL [R1+0x818], R252 ;  /* 0x000818fc01007387 */ /* 0x0087ec0000100800 */
.L_x_19448:
[----:B------:R-:W-:Y:S05]  /*2f60*/  BSYNC B2 ;  /* 0x0000000000027941 */ /* 0x000fea0003800000 */
.L_x_19446:
        /* <DEDUP_REMOVED lines=11> */
.L_x_19450:
[----:B------:R-:W4:Y:S04]  /*3020*/  LDL.LU R135, [R1+0x818] ;  /* 0x0008180001877983 */ /* 0x000f280000300800 */
[----:B---3--:R3:W5:Y:S01]  /*3030*/  LDL.LU R252, [R1+0x810] ;  /* 0x0008100001fc7983 */ /* 0x0087620000300800 */
[----:B------:R-:W-:-:S03]  /*3040*/  MOV R11, R10 ;  /* 0x0000000a000b7202 */ /* 0x000fc60000000f00 */
[----:B----4-:R4:W-:Y:S02]  /*3050*/  STL [R1+0x814], R135 ;  /* 0x0008148701007387 */ /* 0x0109e40000100800 */
[----:B---34-:R-:W-:-:S07]  /*3060*/  IMAD.MOV.U32 R135, RZ, RZ, R134 ;  /* 0x000000ffff877224 */ /* 0x018fce00078e0086 */
.L_x_19451:
[----:B------:R-:W-:Y:S05]  /*3070*/  BSYNC B2 ;  /* 0x0000000000027941 */ /* 0x000fea0003800000 */
.L_x_19449:
        /* <DEDUP_REMOVED lines=11> */
.L_x_19453:
[----:B------:R3:W-:Y:S04]  /*3130*/  STL [R1+0x810], R252 ;  /* 0x000810fc01007387 */ /* 0x0007e80000100800 */
[----:B---3--:R-:W3:Y:S01]  /*3140*/  LDL.LU R252, [R1+0x814] ;  /* 0x0008140001fc7983 */ /* 0x008ee20000300800 */
[----:B------:R-:W-:Y:S02]  /*3150*/  IMAD.MOV.U32 R10, RZ, RZ, R9 ;  /* 0x000000ffff0a7224 */ /* 0x000fe400078e0009 */
[----:B------:R-:W-:Y:S01]  /*3160*/  IMAD.MOV.U32 R134, RZ, RZ, R133 ;  /* 0x000000ffff867224 */ /* 0x000fe200078e0085 */
[----:B---3--:R3:W-:Y:S06]  /*3170*/  STL [R1+0x818], R252 ;  /* 0x000818fc01007387 */ /* 0x0087ec0000100800 */
.L_x_19454:
[----:B------:R-:W-:Y:S05]  /*3180*/  BSYNC B2 ;  /* 0x0000000000027941 */ /* 0x000fea0003800000 */
.L_x_19452:
        /* <DEDUP_REMOVED lines=11> */
.L_x_19456:
[----:B------:R-:W4:Y:S04]  /*3240*/  LDL.LU R133, [R1+0x818] ;  /* 0x0008180001857983 */ /* 0x000f280000300800 */
[----:B---3--:R3:W5:Y:S01]  /*3250*/  LDL.LU R252, [R1+0x810] ;  /* 0x0008100001fc7983 */ /* 0x0087620000300800 */
[----:B------:R-:W-:-:S03]  /*3260*/  MOV R9, R8 ;  /* 0x0000000800097202 */ /* 0x000fc60000000f00 */
[----:B----4-:R4:W-:Y:S02]  /*3270*/  STL [R1+0x814], R133 ;  /* 0x0008148501007387 */ /* 0x0109e40000100800 */
[----:B---34-:R-:W-:-:S07]  /*3280*/  IMAD.MOV.U32 R133, RZ, RZ, R132 ;  /* 0x000000ffff857224 */ /* 0x018fce00078e0084 */
.L_x_19457:
[----:B------:R-:W-:Y:S05]  /*3290*/  BSYNC B2 ;  /* 0x0000000000027941 */ /* 0x000fea0003800000 */
.L_x_19455:
        /* <DEDUP_REMOVED lines=11> */
.L_x_19459:
[----:B------:R3:W-:Y:S04]  /*3350*/  STL [R1+0x810], R252 ;  /* 0x000810fc01007387 */ /* 0x0007e80000100800 */
[----:B---3--:R-:W3:Y:S01]  /*3360*/  LDL.LU R252, [R1+0x814] ;  /* 0x0008140001fc7983 */ /* 0x008ee20000300800 */
[----:B------:R-:W-:Y:S02]  /*3370*/  IMAD.MOV.U32 R8, RZ, RZ, R15 ;  /* 0x000000ffff087224 */ /* 0x000fe400078e000f */
[----:B------:R-:W-:Y:S01]  /*3380*/  IMAD.MOV.U32 R132, RZ, RZ, R139 ;  /* 0x000000ffff847224 */ /* 0x000fe200078e008b */
[----:B---3--:R3:W-:Y:S06]  /*3390*/  STL [R1+0x818], R252 ;  /* 0x000818fc01007387 */ /* 0x0087ec0000100800 */
.L_x_19460:
[----:B------:R-:W-:Y:S05]  /*33a0*/  BSYNC B2 ;  /* 0x0000000000027941 */ /* 0x000fea0003800000 */
.L_x_19458:
        /* <DEDUP_REMOVED lines=11> */
.L_x_19462:
[----:B------:R-:W4:Y:S04]  /*3460*/  LDL.LU R139, [R1+0x818] ;  /* 0x00081800018b7983 */ /* 0x000f280000300800 */
[----:B---3--:R3:W5:Y:S01]  /*3470*/  LDL.LU R252, [R1+0x810] ;  /* 0x0008100001fc7983 */ /* 0x0087620000300800 */
[----:B------:R-:W-:-:S03]  /*3480*/  MOV R15, R14 ;  /* 0x0000000e000f7202 */ /* 0x000fc60000000f00 */
[----:B----4-:R4:W-:Y:S02]  /*3490*/  STL [R1+0x814], R139 ;  /* 0x0008148b01007387 */ /* 0x0109e40000100800 */
[----:B---34-:R-:W-:-:S07]  /*34a0*/  IMAD.MOV.U32 R139, RZ, RZ, R138 ;  /* 0x000000ffff8b7224 */ /* 0x018fce00078e008a */
.L_x_19463:
[----:B------:R-:W-:Y:S05]  /*34b0*/  BSYNC B2 ;  /* 0x0000000000027941 */ /* 0x000fea0003800000 */
.L_x_19461:
        /* <DEDUP_REMOVED lines=11> */
.L_x_19465:
[----:B------:R3:W-:Y:S04]  /*3570*/  STL [R1+0x810], R252 ;  /* 0x000810fc01007387 */ /* 0x0007e80000100800 */
[----:B---3--:R-:W3:Y:S01]  /*3580*/  LDL.LU R252, [R1+0x814] ;  /* 0x0008140001fc7983 */ /* 0x008ee20000300800 */
[----:B------:R-:W-:Y:S02]  /*3590*/  IMAD.MOV.U32 R14, RZ, RZ, R13 ;  /* 0x000000ffff0e7224 */ /* 0x000fe400078e000d */
[----:B------:R-:W-:Y:S01]  /*35a0*/  IMAD.MOV.U32 R138, RZ, RZ, R137 ;  /* 0x000000ffff8a7224 */ /* 0x000fe200078e0089 */
[----:B---3--:R3:W-:Y:S06]  /*35b0*/  STL [R1+0x818], R252 ;  /* 0x000818fc01007387 */ /* 0x0087ec0000100800 */
.L_x_19466:
[----:B------:R-:W-:Y:S05]  /*35c0*/  BSYNC B2 ;  /* 0x0000000000027941 */ /* 0x000fea0003800000 */
.L_x_19464:
        /* <DEDUP_REMOVED lines=11> */
.L_x_19468:
[----:B------:R-:W4:Y:S04]  /*3680*/  LDL.LU R137, [R1+0x818] ;  /* 0x0008180001897983 */ /* 0x000f280000300800 */
[----:B---3--:R3:W5:Y:S01]  /*3690*/  LDL.LU R252, [R1+0x810] ;  /* 0x0008100001fc7983 */ /* 0x0087620000300800 */
[----:B------:R-:W-:-:S03]  /*36a0*/  MOV R13, R12 ;  /* 0x0000000c000d7202 */ /* 0x000fc60000000f00 */
[----:B----4-:R4:W-:Y:S02]  /*36b0*/  STL [R1+0x814], R137 ;  /* 0x0008148901007387 */ /* 0x0109e40000100800 */
[----:B---34-:R-:W-:-:S07]  /*36c0*/  IMAD.MOV.U32 R137, RZ, RZ, R136 ;  /* 0x000000ffff897224 */ /* 0x018fce00078e0088 */
.L_x_19469:
[----:B------:R-:W-:Y:S05]  /*36d0*/  BSYNC B2 ;  /* 0x0000000000027941 */ /* 0x000fea0003800000 */
.L_x_19467:
        /* <DEDUP_REMOVED lines=11> */
.L_x_19471:
[----:B------:R3:W-:Y:S04]  /*3790*/  STL [R1+0x810], R252 ;  /* 0x000810fc01007387 */ /* 0x0007e80000100800 */
[----:B---3--:R-:W3:Y:S01]  /*37a0*/  LDL.LU R252, [R1+0x814] ;  /* 0x0008140001fc7983 */ /* 0x008ee20000300800 */
[----:B------:R-:W-:Y:S02]  /*37b0*/  IMAD.MOV.U32 R12, RZ, RZ, R19 ;  /* 0x000000ffff0c7224 */ /* 0x000fe400078e0013 */
[----:B------:R-:W-:Y:S01]  /*37c0*/  IMAD.MOV.U32 R136, RZ, RZ, R143 ;  /* 0x000000ffff887224 */ /* 0x000fe200078e008f */
[----:B---3--:R3:W-:Y:S06]  /*37d0*/  STL [R1+0x818], R252 ;  /* 0x000818fc01007387 */ /* 0x0087ec0000100800 */
.L_x_19472:
[----:B------:R-:W-:Y:S05]  /*37e0*/  BSYNC B2 ;  /* 0x0000000000027941 */ /* 0x000fea0003800000 */
.L_x_19470:
        /* <DEDUP_REMOVED lines=11> */
.L_x_19474:
[----:B------:R-:W4:Y:S04]  /*38a0*/  LDL.LU R143, [R1+0x818] ;  /* 0x00081800018f7983 */ /* 0x000f280000300800 */
[----:B---3--:R3:W5:Y:S01]  /*38b0*/  LDL.LU R252, [R1+0x810] ;  /* 0x0008100001fc7983 */ /* 0x0087620000300800 */
[----:B------:R-:W-:-:S03]  /*38c0*/  MOV R19, R18 ;  /* 0x0000001200137202 */ /* 0x000fc60000000f00 */
[----:B----4-:R4:W-:Y:S02]  /*38d0*/  STL [R1+0x814], R143 ;  /* 0x0008148f01007387 */ /* 0x0109e40000100800 */
[----:B---34-:R-:W-:-:S07]  /*38e0*/  IMAD.MOV.U32 R143, RZ, RZ, R142 ;  /* 0x000000ffff8f7224 */ /* 0x018fce00078e008e */
.L_x_19475:
[----:B------:R-:W-:Y:S05]  /*38f0*/  BSYNC B2 ;  /* 0x0000000000027941 */ /* 0x000fea0003800000 */
.L_x_19473:
        /* <DEDUP_REMOVED lines=11> */
.L_x_19477:
[----:B------:R3:W-:Y:S04]  /*39b0*/  STL [R1+0x810], R252 ;  /* 0x000810fc01007387 */ /* 0x0007e80000100800 */
[----:B---3--:R-:W3:Y:S01]  /*39c0*/  LDL.LU R252, [R1+0x814] ;  /* 0x0008140001fc7983 */ /* 0x008ee20000300800 */
[----:B------:R-:W-:Y:S02]  /*39d0*/  IMAD.MOV.U32 R18, RZ, RZ, R17 ;  /* 0x000000ffff127224 */ /* 0x000fe400078e0011 */
[----:B------:R-:W-:Y:S01]  /*39e0*/  IMAD.MOV.U32 R142, RZ, RZ, R141 ;  /* 0x000000ffff8e7224 */ /* 0x000fe200078e008d */
[----:B---3--:R3:W-:Y:S06]  /*39f0*/  STL [R1+0x818], R252 ;  /* 0x000818fc01007387 */ /* 0x0087ec0000100800 */
.L_x_19478:
[----:B------:R-:W-:Y:S05]  /*3a00*/  BSYNC B2 ;  /* 0x0000000000027941 */ /* 0x000fea0003800000 */
.L_x_19476:
        /* <DEDUP_REMOVED lines=11> */
.L_x_19480:
[----:B------:R-:W4:Y:S04]  /*3ac0*/  LDL.LU R141, [R1+0x818] ;  /* 0x00081800018d7983 */ /* 0x000f280000300800 */
[----:B---3--:R3:W5:Y:S01]  /*3ad0*/  LDL.LU R252, [R1+0x810] ;  /* 0x0008100001fc7983 */ /* 0x0087620000300800 */
[----:B------:R-:W-:-:S03]  /*3ae0*/  MOV R17, R16 ;  /* 0x0000001000117202 */ /* 0x000fc60000000f00 */
[----:B----4-:R4:W-:Y:S02]  /*3af0*/  STL [R1+0x814], R141 ;  /* 0x0008148d01007387 */ /* 0x0109e40000100800 */
[----:B---34-:R-:W-:-:S07]  /*3b00*/  IMAD.MOV.U32 R141, RZ, RZ, R140 ;  /* 0x000000ffff8d7224 */ /* 0x018fce00078e008c */
.L_x_19481:
[----:B------:R-:W-:Y:S05]  /*3b10*/  BSYNC B2 ;  /* 0x0000000000027941 */ /* 0x000fea0003800000 */
.L_x_19479:
        /* <DEDUP_REMOVED lines=11> */
.L_x_19483:
[----:B------:R3:W-:Y:S04]  /*3bd0*/  STL [R1+0x810], R252 ;  /* 0x000810fc01007387 */ /* 0x0007e80000100800 */
[----:B---3--:R-:W3:Y:S01]  /*3be0*/  LDL.LU R252, [R1+0x814] ;  /* 0x0008140001fc7983 */ /* 0x008ee20000300800 */
[----:B------:R-:W-:Y:S02]  /*3bf0*/  IMAD.MOV.U32 R16, RZ, RZ, R23 ;  /* 0x000000ffff107224 */ /* 0x000fe400078e0017 */
[----:B------:R-:W-:Y:S01]  /*3c00*/  IMAD.MOV.U32 R140, RZ, RZ, R147 ;  /* 0x000000ffff8c7224 */ /* 0x000fe200078e0093 */
[----:B---3--:R3:W-:Y:S06]  /*3c10*/  STL [R1+0x818], R252 ;  /* 0x000818fc01007387 */ /* 0x0087ec0000100800 */
.L_x_19484:
[----:B------:R-:W-:Y:S05]  /*3c20*/  BSYNC B2 ;  /* 0x0000000000027941 */ /* 0x000fea0003800000 */
.L_x_19482:
        /* <DEDUP_REMOVED lines=11> */
.L_x_19486:
[----:B------:R-:W4:Y:S04]  /*3ce0*/  LDL.LU R147, [R1+0x818] ;  /* 0x0008180001937983 */ /* 0x000f280000300800 */
[----:B---3--:R3:W5:Y:S01]  /*3cf0*/  LDL.LU R252, [R1+0x810] ;  /* 0x0008100001fc7983 */ /* 0x0087620000300800 */
[----:B------:R-:W-:-:S03]  /*3d00*/  MOV R23, R22 ;  /* 0x0000001600177202 */ /* 0x000fc60000000f00 */
[----:B----4-:R4:W-:Y:S02]  /*3d10*/  STL [R1+0x814], R147 ;  /* 0x0008149301007387 */ /* 0x0109e40000100800 */
[----:B---34-:R-:W-:-:S07]  /*3d20*/  IMAD.MOV.U32 R147, RZ, RZ, R146 ;  /* 0x000000ffff937224 */ /* 0x018fce00078e0092 */
.L_x_19487:
[----:B------:R-:W-:Y:S05]  /*3d30*/  BSYNC B2 ;  /* 0x0000000000027941 */ /* 0x000fea0003800000 */
.L_x_19485:
        /* <DEDUP_REMOVED lines=11> */
.L_x_19489:
[----:B------:R3:W-:Y:S04]  /*3df0*/  STL [R1+0x810], R252 ;  /* 0x000810fc01007387 */ /* 0x0007e80000100800 */
[----:B---3--:R-:W3:Y:S01]  /*3e00*/  LDL.LU R252, [R1+0x814] ;  /* 0x0008140001fc7983 */ /* 0x008ee20000300800 */
[----:B------:R-:W-:Y:S02]  /*3e10*/  IMAD.MOV.U32 R22, RZ, RZ, R21 ;  /* 0x000000ffff167224 */ /* 0x000fe400078e0015 */
[----:B------:R-:W-:Y:S01]  /*3e20*/  IMAD.MOV.U32 R146, RZ, RZ, R145 ;  /* 0x000000ffff927224 */ /* 0x000fe200078e0091 */
[----:B---3--:R3:W-:Y:S06]  /*3e30*/  STL [R1+0x818], R252 ;  /* 0x000818fc01007387 */ /* 0x0087ec0000100800 */
.L_x_19490:
[----:B------:R-:W-:Y:S05]  /*3e40*/  BSYNC B2 ;  /* 0x0000000000027941 */ /* 0x000fea0003800000 */
.L_x_19488:
        /* <DEDUP_REMOVED lines=11> */
.L_x_19492:
[----:B------:R-:W4:Y:S04]  /*3f00*/  LDL.LU R145, [R1+0x818] ;  /* 0x0008180001917983 */ /* 0x000f280000300800 */
[----:B---3--:R3:W5:Y:S01]  /*3f10*/  LDL.LU R252, [R1+0x810] ;  /* 0x0008100001fc7983 */ /* 0x0087620000300800 */
[----:B------:R-:W-:-:S03]  /*3f20*/  MOV R21, R20 ;  /* 0x0000001400157202 */ /* 0x000fc60000000f00 */
[----:B----4-:R4:W-:Y:S02]  /*3f30*/  STL [R1+0x814], R145 ;  /* 0x0008149101007387 */ /* 0x0109e40000100800 */
[----:B---34-:R-:W-:-:S07]  /*3f40*/  IMAD.MOV.U32 R145, RZ, RZ, R144 ;  /* 0x000000ffff917224 */ /* 0x018fce00078e0090 */
.L_x_19493:
[----:B------:R-:W-:Y:S05]  /*3f50*/  BSYNC B2 ;  /* 0x0000000000027941 */ /* 0x000fea0003800000 */
.L_x_19491:
        /* <DEDUP_REMOVED lines=11> */
.L_x_19495:
[----:B------:R3:W-:Y:S04]  /*4010*/  STL [R1+0x810], R252 ;  /* 0x000810fc01007387 */ /* 0x0007e80000100800 */
[----:B---3--:R-:W3:Y:S01]  /*4020*/  LDL.LU R252, [R1+0x814] ;  /* 0x0008140001fc7983 */ /* 0x008ee20000300800 */
[----:B------:R-:W-:Y:S02]  /*4030*/  IMAD.MOV.U32 R20, RZ, RZ, R27 ;  /* 0x000000ffff147224 */ /* 0x000fe400078e001b */
[----:B------:R-:W-:Y:S01]  /*4040*/  IMAD.MOV.U32 R144, RZ, RZ, R151 ;  /* 0x000000ffff907224 */ /* 0x000fe200078e0097 */
[----:B---3--:R3:W-:Y:S06]  /*4050*/  STL [R1+0x818], R252 ;  /* 0x000818fc01007387 */ /* 0x0087ec0000100800 */
.L_x_19496:
[----:B------:R-:W-:Y:S05]  /*4060*/  BSYNC B2 ;  /* 0x0000000000027941 */ /* 0x000fea0003800000 */
.L_x_19494:
        /* <DEDUP_REMOVED lines=11> */
.L_x_19498:
[----:B------:R-:W4:Y:S04]  /*4120*/  LDL.LU R151, [R1+0x818] ;  /* 0x0008180001977983 */ /* 0x000f280000300800 */
[----:B---3--:R3:W5:Y:S01]  /*4130*/  LDL.LU R252, [R1+0x810] ;  /* 0x0008100001fc7983 */ /* 0x0087620000300800 */
[----:B------:R-:W-:-:S03]  /*4140*/  MOV R27, R26 ;  /* 0x0000001a001b7202 */ /* 0x000fc60000000f00 */
[----:B----4-:R4:W-:Y:S02]  /*4150*/  STL [R1+0x814], R151 ;  /* 0x0008149701007387 */ /* 0x0109e40000100800 */
[----:B---34-:R-:W-:-:S07]  /*4160*/  IMAD.MOV.U32 R151, RZ, RZ, R150 ;  /* 0x000000ffff977224 */ /* 0x018fce00078e0096 */
.L_x_19499:
[----:B------:R-:W-:Y:S05]  /*4170*/  BSYNC B2 ;  /* 0x0000000000027941 */ /* 0x000fea0003800000 */
.L_x_19497:
        /* <DEDUP_REMOVED lines=11> */
.L_x_19501:
[----:B------:R3:W-:Y:S04]  /*4230*/  STL [R1+0x810], R252 ;  /* 0x000810fc01007387 */ /* 0x0007e80000100800 */
[----:B---3--:R-:W3:Y:S01]  /*4240*/  LDL.LU R252, [R1+0x814] ;  /* 0x0008140001fc7983 */ /* 0x008ee20000300800 */
[----:B------:R-:W-:Y:S02]  /*4250*/  IMAD.MOV.U32 R26, RZ, RZ, R25 ;  /* 0x000000ffff1a7224 */ /* 0x000fe400078e0019 */
[----:B------:R-:W-:Y:S01]  /*4260*/  IMAD.MOV.U32 R150, RZ, RZ, R149 ;  /* 0x000000ffff967224 */ /* 0x000fe200078e0095 */
[----:B---3--:R3:W-:Y:S06]  /*4270*/  STL [R1+0x818], R252 ;  /* 0x000818fc01007387 */ /* 0x0087ec0000100800 */
.L_x_19502:
[----:B------:R-:W-:Y:S05]  /*4280*/  BSYNC B2 ;  /* 0x0000000000027941 */ /* 0x000fea0003800000 */
.L_x_19500:
        /* <DEDUP_REMOVED lines=11> */
.L_x_19504:
[----:B------:R-:W4:Y:S04]  /*4340*/  LDL.LU R149, [R1+0x818] ;  /* 0x0008180001957983 */ /* 0x000f280000300800 */
[----:B---3--:R3:W5:Y:S01]  /*4350*/  LDL.LU R252, [R1+0x810] ;  /* 0x0008100001fc7983 */ /* 0x0087620000300800 */
[----:B------:R-:W-:-:S03]  /*4360*/  MOV R25, R24 ;  /* 0x0000001800197202 */ /* 0x000fc60000000f00 */
[----:B----4-:R4:W-:Y:S02]  /*4370*/  STL [R1+0x814], R149 ;  /* 0x0008149501007387 */ /* 0x0109e40000100800 */
[----:B---34-:R-:W-:-:S07]  /*4380*/  IMAD.MOV.U32 R149, RZ, RZ, R148 ;  /* 0x000000ffff957224 */ /* 0x018fce00078e0094 */
.L_x_19505:
[----:B------:R-:W-:Y:S05]  /*4390*/  BSYNC B2 ;  /* 0x0000000000027941 */ /* 0x000fea0003800000 */
.L_x_19503:
        /* <DEDUP_REMOVED lines=11> */
.L_x_19507:
[----:B------:R3:W-:Y:S04]  /*4450*/  STL [R1+0x810], R252 ;  /* 0x000810fc01007387 */ /* 0x0007e80000100800 */
[----:B---3--:R-:W3:Y:S01]  /*4460*/  LDL.LU R252, [R1+0x814] ;  /* 0x0008140001fc7983 */ /* 0x008ee20000300800 */
[----:B------:R-:W-:Y:S02]  /*4470*/  IMAD.MOV.U32 R24, RZ, RZ, R31 ;  /* 0x000000ffff187224 */ /* 0x000fe400078e001f */
[----:B------:R-:W-:Y:S01]  /*4480*/  IMAD.MOV.U32 R148, RZ, RZ, R155 ;  /* 0x000000ffff947224 */ /* 0x000fe200078e009b */
[----:B---3--:R3:W-:Y:S06]  /*4490*/  STL [R1+0x818], R252 ;  /* 0x000818fc01007387 */ /* 0x0087ec0000100800 */
.L_x_19508:
[----:B------:R-:W-:Y:S05]  /*44a0*/  BSYNC B2 ;  /* 0x0000000000027941 */ /* 0x000fea0003800000 */
.L_x_19506:
        /* <DEDUP_REMOVED lines=11> */
.L_x_19510:
[----:B------:R-:W4:Y:S04]  /*4560*/  LDL.LU R155, [R1+0x818] ;  /* 0x00081800019b7983 */ /* 0x000f280000300800 */
[----:B---3--:R3:W5:Y:S01]  /*4570*/  LDL.LU R252, [R1+0x810] ;  /* 0x0008100001fc7983 */ /* 0x0087620000300800 */
[----:B------:R-:W-:-:S03]  /*4580*/  MOV R31, R30 ;  /* 0x0000001e001f7202 */ /* 0x000fc60000000f00 */
[----:B----4-:R4:W-:Y:S02]  /*4590*/  STL [R1+0x814], R155 ;  /* 0x0008149b01007387 */ /* 0x0109e40000100800 */
[----:B---34-:R-:W-:-:S07]  /*45a0*/  IMAD.MOV.U32 R155, RZ, RZ, R154 ;  /* 0x000000ffff9b7224 */ /* 0x018fce00078e009a */
.L_x_19511:
[----:B------:R-:W-:Y:S05]  /*45b0*/  BSYNC B2 ;  /* 0x0000000000027941 */ /* 0x000fea0003800000 */
.L_x_19509:
        /* <DEDUP_REMOVED lines=11> */
.L_x_19513:
[----:B------:R3:W-:Y:S04]  /*4670*/  STL [R1+0x810], R252 ;  /* 0x000810fc01007387 */ /* 0x0007e80000100800 */
[----:B---3--:R-:W3:Y:S01]  /*4680*/  LDL.LU R252, [R1+0x814] ;  /* 0x0008140001fc7983 */ /* 0x008ee20000300800 */
[----:B------:R-:W-:Y:S02]  /*4690*/  IMAD.MOV.U32 R30, RZ, RZ, R29 ;  /* 0x000000ffff1e7224 */ /* 0x000fe400078e001d */
[----:B------:R-:W-:Y:S01]  /*46a0*/  IMAD.MOV.U32 R154, RZ, RZ, R153 ;  /* 0x000000ffff9a7224 */ /* 0x000fe200078e0099 */
[----:B---3--:R3:W-:Y:S06]  /*46b0*/  STL [R1+0x818], R252 ;  /* 0x000818fc01007387 */ /* 0x0087ec0000100800 */
.L_x_19514:
[----:B------:R-:W-:Y:S05]  /*46c0*/  BSYNC B2 ;  /* 0x0000000000027941 */ /* 0x000fea0003800000 */
.L_x_19512:
        /* <DEDUP_REMOVED lines=11> */
.L_x_19516:
[----:B------:R-:W4:Y:S04]  /*4780*/  LDL.LU R153, [R1+0x818] ;  /* 0x0008180001997983 */ /* 0x000f280000300800 */
[----:B---3--:R3:W5:Y:S01]  /*4790*/  LDL.LU R252, [R1+0x810] ;  /* 0x0008100001fc7983 */ /* 0x0087620000300800 */
[----:B------:R-:W-:-:S03]  /*47a0*/  MOV R29, R28 ;  /* 0x0000001c001d7202 */ /* 0x000fc60000000f00 */
[----:B----4-:R4:W-:Y:S02]  /*47b0*/  STL [R1+0x814], R153 ;  /* 0x0008149901007387 */ /* 0x0109e40000100800 */
[----:B---34-:R-:W-:-:S07]  /*47c0*/  IMAD.MOV.U32 R153, RZ, RZ, R152 ;  /* 0x000000ffff997224 */ /* 0x018fce00078e0098 */
.L_x_19517:
[----:B------:R-:W-:Y:S05]  /*47d0*/  BSYNC B2 ;  /* 0x0000000000027941 */ /* 0x000fea0003800000 */
.L_x_19515:
        /* <DEDUP_REMOVED lines=11> */
.L_x_19519:
[----:B------:R3:W-:Y:S04]  /*4890*/  STL [R1+0x810], R252 ;  /* 0x000810fc01007387 */ /* 0x0007e80000100800 */
[----:B---3--:R-:W3:Y:S01]  /*48a0*/  LDL.LU R252, [R1+0x814] ;  /* 0x0008140001fc7983 */ /* 0x008ee20000300800 */
[----:B------:R-:W-:Y:S02]  /*48b0*/  IMAD.MOV.U32 R28, RZ, RZ, R35 ;  /* 0x000000ffff1c7224 */ /* 0x000fe400078e0023 */
[----:B------:R-:W-:Y:S01]  /*48c0*/  IMAD.MOV.U32 R152, RZ, RZ, R159 ;  /* 0x000000ffff987224 */ /* 0x000fe200078e009f */
[----:B---3--:R3:W-:Y:S06]  /*48d0*/  STL [R1+0x818], R252 ;  /* 0x000818fc01007387 */ /* 0x0087ec0000100800 */
.L_x_19520:
[----:B------:R-:W-:Y:S05]  /*48e0*/  BSYNC B2 ;  /* 0x0000000000027941 */ /* 0x000fea0003800000 */
.L_x_19518:
        /* <DEDUP_REMOVED lines=11> */
.L_x_19522:
[----:B------:R-:W4:Y:S04]  /*49a0*/  LDL.LU R159, [R1+0x818] ;  /* 0x00081800019f7983 */ /* 0x000f280000300800 */
[----:B---3--:R3:W5:Y:S01]  /*49b0*/  LDL.LU R252, [R1+0x810] ;  /* 0x0008100001fc7983 */ /* 0x0087620000300800 */
[----:B------:R-:W-:-:S03]  /*49c0*/  MOV R35, R34 ;  /* 0x0000002200237202 */ /* 0x000fc60000000f00 */
[----:B----4-:R4:W-:Y:S02]  /*49d0*/  STL [R1+0x814], R159 ;  /* 0x0008149f01007387 */ /* 0x0109e40000100800 */
[----:B---34-:R-:W-:-:S07]  /*49e0*/  IMAD.MOV.U32 R159, RZ, RZ, R158 ;  /* 0x000000ffff9f7224 */ /* 0x018fce00078e009e */
.L_x_19523:
[----:B------:R-:W-:Y:S05]  /*49f0*/  BSYNC B2 ;  /* 0x0000000000027941 */ /* 0x000fea0003800000 */
.L_x_19521:
        /* <DEDUP_REMOVED lines=11> */
.L_x_19525:
[----:B------:R3:W-:Y:S04]  /*4ab0*/  STL [R1+0x810], R252 ;  /* 0x000810fc01007387 */ /* 0x0007e80000100800 */
[----:B---3--:R-:W3:Y:S01]  /*4ac0*/  LDL.LU R252, [R1+0x814] ;  /* 0x0008140001fc7983 */ /* 0x008ee20000300800 */
[----:B------:R-:W-:Y:S02]  /*4ad0*/  IMAD.MOV.U32 R34, RZ, RZ, R33 ;  /* 0x000000ffff227224 */ /* 0x000fe400078e0021 */
[----:B------:R-:W-:Y:S01]  /*4ae0*/  IMAD.MOV.U32 R158, RZ, RZ, R157 ;  /* 0x000000ffff9e7224 */ /* 0x000fe200078e009d */
[----:B---3--:R3:W-:Y:S06]  /*4af0*/  STL [R1+0x818], R252 ;  /* 0x000818fc01007387 */ /* 0x0087ec0000100800 */
.L_x_19526:
[----:B------:R-:W-:Y:S05]  /*4b00*/  BSYNC B2 ;  /* 0x0000000000027941 */ /* 0x000fea0003800000 */
.L_x_19524:
        /* <DEDUP_REMOVED lines=11> */
.L_x_19528:
[----:B------:R-:W4:Y:S04]  /*4bc0*/  LDL.LU R157, [R1+0x818] ;  /* 0x00081800019d7983 */ /* 0x000f280000300800 */
[----:B---3--:R3:W5:Y:S01]  /*4bd0*/  LDL.LU R252, [R1+0x810] ;  /* 0x0008100001fc7983 */ /* 0x0087620000300800 */
[----:B------:R-:W-:-:S03]  /*4be0*/  MOV R33, R32 ;  /* 0x0000002000217202 */ /* 0x000fc60000000f00 */
[----:B----4-:R4:W-:Y:S02]  /*4bf0*/  STL [R1+0x814], R157 ;  /* 0x0008149d01007387 */ /* 0x0109e40000100800 */
[----:B---34-:R-:W-:-:S07]  /*4c00*/  IMAD.MOV.U32 R157, RZ, RZ, R156 ;  /* 0x000000ffff9d7224 */ /* 0x018fce00078e009c */
.L_x_19529:
[----:B------:R-:W-:Y:S05]  /*4c10*/  BSYNC B2 ;  /* 0x0000000000027941 */ /* 0x000fea0003800000 */
.L_x_19527:
        /* <DEDUP_REMOVED lines=11> */
.L_x_19531:
[----:B------:R3:W-:Y:S04]  /*4cd0*/  STL [R1+0x810], R252 ;  /* 0x000810fc01007387 */ /* 0x0007e80000100800 */
[----:B---3--:R-:W3:Y:S01]  /*4ce0*/  LDL.LU R252, [R1+0x814] ;  /* 0x0008140001fc7983 */ /* 0x008ee20000300800 */
[----:B------:R-:W-:Y:S02]  /*4cf0*/  IMAD.MOV.U32 R32, RZ, RZ, R39 ;  /* 0x000000ffff207224 */ /* 0x000fe400078e0027 */
[----:B------:R-:W-:Y:S01]  /*4d00*/  IMAD.MOV.U32 R156, RZ, RZ, R163 ;  /* 0x000000ffff9c7224 */ /* 0x000fe200078e00a3 */
[----:B---3--:R3:W-:Y:S06]  /*4d10*/  STL [R1+0x818], R252 ;  /* 0x000818fc01007387 */ /* 0x0087ec0000100800 */
.L_x_19532:
[----:B------:R-:W-:Y:S05]  /*4d20*/  BSYNC B2 ;  /* 0x0000000000027941 */ /* 0x000fea0003800000 */
.L_x_19530:
        /* <DEDUP_REMOVED lines=11> */
.L_x_19534:
[----:B------:R-:W4:Y:S04]  /*4de0*/  LDL.LU R163, [R1+0x818] ;  /* 0x0008180001a37983 */ /* 0x000f280000300800 */
[----:B---3--:R3:W5:Y:S01]  /*4df0*/  LDL.LU R252, [R1+0x810] ;  /* 0x0008100001fc7983 */ /* 0x0087620000300800 */
[----:B------:R-:W-:-:S03]  /*4e00*/  MOV R39, R38 ;  /* 0x0000002600277202 */ /* 0x000fc60000000f00 */
[----:B----4-:R4:W-:Y:S02]  /*4e10*/  STL [R1+0x814], R163 ;  /* 0x000814a301007387 */ /* 0x0109e40000100800 */
[----:B---34-:R-:W-:-:S07]  /*4e20*/  IMAD.MOV.U32 R163, RZ, RZ, R162 ;  /* 0x000000ffffa37224 */ /* 0x018fce00078e00a2 */
.L_x_19535:
[----:B------:R-:W-:Y:S05]  /*4e30*/  BSYNC B2 ;  /* 0x0000000000027941 */ /* 0x000fea0003800000 */
.L_x_19533:
        /* <DEDUP_REMOVED lines=11> */
.L_x_19537:
[----:B------:R3:W-:Y:S04]  /*4ef0*/  STL [R1+0x810], R252 ;  /* 0x000810fc01007387 */ /* 0x0007e80000100800 */
[----:B---3--:R-:W3:Y:S01]  /*4f00*/  LDL.LU R252, [R1+0x814] ;  /* 0x0008140001fc7983 */ /* 0x008ee20000300800 */
[----:B------:R-:W-:Y:S02]  /*4f10*/  IMAD.MOV.U32 R38, RZ, RZ, R37 ;  /* 0x000000ffff267224 */ /* 0x000fe400078e0025 */
[----:B------:R-:W-:Y:S01]  /*4f20*/  IMAD.MOV.U32 R162, RZ, RZ, R161 ;  /* 0x000000ffffa27224 */ /* 0x000fe200078e00a1 */
[----:B---3--:R3:W-:Y:S06]  /*4f30*/  STL [R1+0x818], R252 ;  /* 0x000818fc01007387 */ /* 0x0087ec0000100800 */
.L_x_19538:
[----:B------:R-:W-:Y:S05]  /*4f40*/  BSYNC B2 ;  /* 0x0000000000027941 */ /* 0x000fea0003800000 */
.L_x_19536:
        /* <DEDUP_REMOVED lines=11> */
.L_x_19540:
[----:B------:R-:W4:Y:S04]  /*5000*/  LDL.LU R161, [R1+0x818] ;  /* 0x0008180001a17983 */ /* 0x000f280000300800 */
[----:B---3--:R3:W5:Y:S01]  /*5010*/  LDL.LU R252, [R1+0x810] ;  /* 0x0008100001fc7983 */ /* 0x0087620000300800 */
[----:B------:R-:W-:-:S03]  /*5020*/  MOV R37, R36 ;  /* 0x0000002400257202 */ /* 0x000fc60000000f00 */
[----:B----4-:R4:W-:Y:S02]  /*5030*/  STL [R1+0x814], R161 ;  /* 0x000814a101007387 */ /* 0x0109e40000100800 */
[----:B---34-:R-:W-:-:S07]  /*5040*/  IMAD.MOV.U32 R161, RZ, RZ, R160 ;  /* 0x000000ffffa17224 */ /* 0x018fce00078e00a0 */
.L_x_19541:
[----:B------:R-:W-:Y:S05]  /*5050*/  BSYNC B2 ;  /* 0x0000000000027941 */ /* 0x000fea0003800000 */
.L_x_19539:
        /* <DEDUP_REMOVED lines=11> */
.L_x_19543:
[----:B------:R3:W-:Y:S04]  /*5110*/  STL [R1+0x810], R252 ;  /* 0x000810fc01007387 */ /* 0x0007e80000100800 */
[----:B---3--:R-:W3:Y:S01]  /*5120*/  LDL.LU R252, [R1+0x814] ;  /* 0x0008140001fc7983 */ /* 0x008ee20000300800 */
[----:B------:R-:W-:Y:S02]  /*5130*/  IMAD.MOV.U32 R36, RZ, RZ, R43 ;  /* 0x000000ffff247224 */ /* 0x000fe400078e002b */
[----:B------:R-:W-:Y:S01]  /*5140*/  IMAD.MOV.U32 R160, RZ, RZ, R167 ;  /* 0x000000ffffa07224 */ /* 0x000fe200078e00a7 */
[----:B---3--:R3:W-:Y:S06]  /*5150*/  STL [R1+0x818], R252 ;  /* 0x000818fc01007387 */ /* 0x0087ec0000100800 */
.L_x_19544:
[----:B------:R-:W-:Y:S05]  /*5160*/  BSYNC B2 ;  /* 0x0000000000027941 */ /* 0x000fea0003800000 */
.L_x_19542:
        /* <DEDUP_REMOVED lines=11> */
.L_x_19546:
[----:B------:R-:W4:Y:S04]  /*5220*/  LDL.LU R167, [R1+0x818] ;  /* 0x0008180001a77983 */ /* 0x000f280000300800 */
[----:B---3--:R3:W5:Y:S01]  /*5230*/  LDL.LU R252, [R1+0x810] ;  /* 0x0008100001fc7983 */ /* 0x0087620000300800 */
[----:B------:R-:W-:-:S03]  /*5240*/  MOV R43, R42 ;  /* 0x0000002a002b7202 */ /* 0x000fc60000000f00 */
[----:B----4-:R4:W-:Y:S02]  /*5250*/  STL [R1+0x814], R167 ;  /* 0x000814a701007387 */ /* 0x0109e40000100800 */
[----:B---34-:R-:W-:-:S07]  /*5260*/  IMAD.MOV.U32 R167, RZ, RZ, R166 ;  /* 0x000000ffffa77224 */ /* 0x018fce00078e00a6 */
.L_x_19547:
[----:B------:R-:W-:Y:S05]  /*5270*/  BSYNC B2 ;  /* 0x0000000000027941 */ /* 0x000fea0003800000 */
.L_x_19545:
        /* <DEDUP_REMOVED lines=11> */
.L_x_19549:
[----:B------:R3:W-:Y:S04]  /*5330*/  STL [R1+0x810], R252 ;  /* 0x000810fc01007387 */ /* 0x0007e80000100800 */
[----:B---3--:R-:W3:Y:S01]  /*5340*/  LDL.LU R252, [R1+0x814] ;  /* 0x0008140001fc7983 */ /* 0x008ee20000300800 */
[----:B------:R-:W-:Y:S02]  /*5350*/  IMAD.MOV.U32 R42, RZ, RZ, R41 ;  /* 0x000000ffff2a7224 */ /* 0x000fe400078e0029 */
[----:B------:R-:W-:Y:S01]  /*5360*/  IMAD.MOV.U32 R166, RZ, RZ, R165 ;  /* 0x000000ffffa67224 */ /* 0x000fe200078e00a5 */
[----:B---3--:R3:W-:Y:S06]  /*5370*/  STL [R1+0x818], R252 ;  /* 0x000818fc01007387 */ /* 0x0087ec0000100800 */
.L_x_19550:
[----:B------:R-:W-:Y:S05]  /*5380*/  BSYNC B2 ;  /* 0x0000000000027941 */ /* 0x000fea0003800000 */
.L_x_19548:
        /* <DEDUP_REMOVED lines=11> */
.L_x_19552:
[----:B------:R-:W4:Y:S04]  /*5440*/  LDL.LU R165, [R1+0x818] ;  /* 0x0008180001a57983 */ /* 0x000f280000300800 */
[----:B---3--:R3:W5:Y:S01]  /*5450*/  LDL.LU R252, [R1+0x810] ;  /* 0x0008100001fc7983 */ /* 0x0087620000300800 */
[----:B------:R-:W-:-:S03]  /*5460*/  MOV R41, R40 ;  /* 0x0000002800297202 */ /* 0x000fc60000000f00 */
[----:B----4-:R4:W-:Y:S02]  /*5470*/  STL [R1+0x814], R165 ;  /* 0x000814a501007387 */ /* 0x0109e40000100800 */
[----:B---34-:R-:W-:-:S07]  /*5480*/  IMAD.MOV.U32 R165, RZ, RZ, R164 ;  /* 0x000000ffffa57224 */ /* 0x018fce00078e00a4 */
.L_x_19553:
[----:B------:R-:W-:Y:S05]  /*5490*/  BSYNC B2 ;  /* 0x0000000000027941 */ /* 0x000fea0003800000 */
.L_x_19551:
        /* <DEDUP_REMOVED lines=11> */
.L_x_19555:
[----:B------:R3:W-:Y:S04]  /*5550*/  STL [R1+0x810], R252 ;  /* 0x000810fc01007387 */ /* 0x0007e80000100800 */
[----:B---3--:R-:W3:Y:S01]  /*5560*/  LDL.LU R252, [R1+0x814] ;  /* 0x0008140001fc7983 */ /* 0x008ee20000300800 */
[----:B------:R-:W-:Y:S02]  /*5570*/  IMAD.MOV.U32 R40, RZ, RZ, R47 ;  /* 0x000000ffff287224 */ /* 0x000fe400078e002f */
[----:B------:R-:W-:Y:S01]  /*5580*/  IMAD.MOV.U32 R164, RZ, RZ, R171 ;  /* 0x000000ffffa47224 */ /* 0x000fe200078e00ab */
[----:B---3--:R3:W-:Y:S06]  /*5590*/  STL [R1+0x818], R252 ;  /* 0x000818fc01007387 */ /* 0x0087ec0000100800 */
.L_x_19556:
[----:B------:R-:W-:Y:S05]  /*55a0*/  BSYNC B2 ;  /* 0x0000000000027941 */ /* 0x000fea0003800000 */
.L_x_19554:
        /* <DEDUP_REMOVED lines=11> */
.L_x_19558:
[----:B------:R-:W4:Y:S04]  /*5660*/  LDL.LU R171, [R1+0x818] ;  /* 0x0008180001ab7983 */ /* 0x000f280000300800 */
[----:B---3--:R3:W5:Y:S01]  /*5670*/  LDL.LU R252, [R1+0x810] ;  /* 0x0008100001fc7983 */ /* 0x0087620000300800 */
[----:B------:R-:W-:-:S03]  /*5680*/  MOV R47, R46 ;  /* 0x0000002e002f7202 */ /* 0x000fc60000000f00 */
[----:B----4-:R4:W-:Y:S02]  /*5690*/  STL [R1+0x814], R171 ;  /* 0x000814ab01007387 */ /* 0x0109e40000100800 */
[----:B---34-:R-:W-:-:S07]  /*56a0*/  IMAD.MOV.U32 R171, RZ, RZ, R170 ;  /* 0x000000ffffab7224 */ /* 0x018fce00078e00aa */
.L_x_19559:
[----:B------:R-:W-:Y:S05]  /*56b0*/  BSYNC B2 ;  /* 0x0000000000027941 */ /* 0x000fea0003800000 */
.L_x_19557:
        /* <DEDUP_REMOVED lines=11> */
.L_x_19561:
[----:B------:R3:W-:Y:S04]  /*5770*/  STL [R1+0x810], R252 ;  /* 0x000810fc01007387 */ /* 0x0007e80000100800 */
[----:B---3--:R-:W3:Y:S01]  /*5780*/  LDL.LU R252, [R1+0x814] ;  /* 0x0008140001fc7983 */ /* 0x008ee20000300800 */
[----:B------:R-:W-:Y:S02]  /*5790*/  IMAD.MOV.U32 R46, RZ, RZ, R45 ;  /* 0x000000ffff2e7224 */ /* 0x000fe400078e002d */
[----:B------:R-:W-:Y:S01]  /*57a0*/  IMAD.MOV.U32 R170, RZ, RZ, R169 ;  /* 0x000000ffffaa7224 */ /* 0x000fe200078e00a9 */
[----:B---3--:R3:W-:Y:S06]  /*57b0*/  STL [R1+0x818], R252 ;  /* 0x000818fc01007387 */ /* 0x0087ec0000100800 */
.L_x_19562:
[----:B------:R-:W-:Y:S05]  /*57c0*/  BSYNC B2 ;  /* 0x0000000000027941 */ /* 0x000fea0003800000 */
.L_x_19560:
        /* <DEDUP_REMOVED lines=11> */
.L_x_19564:
[----:B------:R-:W4:Y:S04]  /*5880*/  LDL.LU R169, [R1+0x818] ;  /* 0x0008180001a97983 */ /* 0x000f280000300800 */
[----:B---3--:R3:W5:Y:S01]  /*5890*/  LDL.LU R252, [R1+0x810] ;  /* 0x0008100001fc7983 */ /* 0x0087620000300800 */
[----:B------:R-:W-:-:S03]  /*58a0*/  MOV R45, R44 ;  /* 0x0000002c002d7202 */ /* 0x000fc60000000f00 */
[----:B----4-:R4:W-:Y:S02]  /*58b0*/  STL [R1+0x814], R169 ;  /* 0x000814a901007387 */ /* 0x0109e40000100800 */
[----:B---34-:R-:W-:-:S07]  /*58c0*/  IMAD.MOV.U32 R169, RZ, RZ, R168 ;  /* 0x000000ffffa97224 */ /* 0x018fce00078e00a8 */
.L_x_19565:
[----:B------:R-:W-:Y:S05]  /*58d0*/  BSYNC B2 ;  /* 0x0000000000027941 */ /* 0x000fea0003800000 */
.L_x_19563:
        /* <DEDUP_REMOVED lines=11> */
.L_x_19567:
[----:B------:R3:W-:Y:S04]  /*5990*/  STL [R1+0x810], R252 ;  /* 0x000810fc01007387 */ /* 0x0007e80000100800 */
[----:B---3--:R-:W3:Y:S01]  /*59a0*/  LDL.LU R252, [R1+0x814] ;  /* 0x0008140001fc7983 */ /* 0x008ee20000300800 */
[----:B------:R-:W-:Y:S02]  /*59b0*/  IMAD.MOV.U32 R44, RZ, RZ, R51 ;  /* 0x000000ffff2c7224 */ /* 0x000fe400078e0033 */
[----:B------:R-:W-:Y:S01]  /*59c0*/  IMAD.MOV.U32 R168, RZ, RZ, R175 ;  /* 0x000000ffffa87224 */ /* 0x000fe200078e00af */
[----:B---3--:R3:W-:Y:S06]  /*59d0*/  STL [R1+0x818], R252 ;  /* 0x000818fc01007387 */ /* 0x0087ec0000100800 */
.L_x_19568:
[----:B------:R-:W-:Y:S05]  /*59e0*/  BSYNC B2 ;  /* 0x0000000000027941 */ /* 0x000fea0003800000 */
.L_x_19566:
        /* <DEDUP_REMOVED lines=11> */
.L_x_19570:
[----:B------:R-:W4:Y:S04]  /*5aa0*/  LDL.LU R175, [R1+0x818] ;  /* 0x0008180001af7983 */ /* 0x000f280000300800 */
[----:B---3--:R3:W5:Y:S01]  /*5ab0*/  LDL.LU R252, [R1+0x810] ;  /* 0x0008100001fc7983 */ /* 0x0087620000300800 */
[----:B------:R-:W-:-:S03]  /*5ac0*/  MOV R51, R50 ;  /* 0x0000003200337202 */ /* 0x000fc60000000f00 */
[----:B----4-:R4:W-:Y:S02]  /*5ad0*/  STL [R1+0x814], R175 ;  /* 0x000814af01007387 */ /* 0x0109e40000100800 */
[----:B---34-:R-:W-:-:S07]  /*5ae0*/  IMAD.MOV.U32 R175, RZ, RZ, R174 ;  /* 0x000000ffffaf7224 */ /* 0x018fce00078e00ae */
.L_x_19571:
[----:B------:R-:W-:Y:S05]  /*5af0*/  BSYNC B2 ;  /* 0x0000000000027941 */ /* 0x000fea0003800000 */
.L_x_19569:
        /* <DEDUP_REMOVED lines=11> */
.L_x_19573:
[----:B------:R3:W-:Y:S04]  /*5bb0*/  STL [R1+0x810], R252 ;  /* 0x000810fc01007387 */ /* 0x0007e80000100800 */
[----:B---3--:R-:W3:Y:S01]  /*5bc0*/  LDL.LU R252, [R1+0x814] ;  /* 0x0008140001fc7983 */ /* 0x008ee20000300800 */
[----:B------:R-:W-:Y:S02]  /*5bd0*/  IMAD.MOV.U32 R50, RZ, RZ, R49 ;  /* 0x000000ffff327224 */ /* 0x000fe400078e0031 */
[----:B------:R-:W-:Y:S01]  /*5be0*/  IMAD.MOV.U32 R174, RZ, RZ, R173 ;  /* 0x000000ffffae7224 */ /* 0x000fe200078e00ad */
[----:B---3--:R3:W-:Y:S06]  /*5bf0*/  STL [R1+0x818], R252 ;  /* 0x000818fc01007387 */ /* 0x0087ec0000100800 */
.L_x_19574:
[----:B------:R-:W-:Y:S05]  /*5c00*/  BSYNC B2 ;  /* 0x0000000000027941 */ /* 0x000fea0003800000 */
.L_x_19572:
        /* <DEDUP_REMOVED lines=11> */
.L_x_19576:
[----:B------:R-:W4:Y:S04]  /*5cc0*/  LDL.LU R173, [R1+0x818] ;  /* 0x0008180001ad7983 */ /* 0x000f280000300800 */
[----:B---3--:R3:W5:Y:S01]  /*5cd0*/  LDL.LU R252, [R1+0x810] ;  /* 0x0008100001fc7983 */ /* 0x0087620000300800 */
[----:B------:R-:W-:-:S03]  /*5ce0*/  MOV R49, R48 ;  /* 0x0000003000317202 */ /* 0x000fc60000000f00 */
[----:B----4-:R4:W-:Y:S02]  /*5cf0*/  STL [R1+0x814], R173 ;  /* 0x000814ad01007387 */ /* 0x0109e40000100800 */
[----:B---34-:R-:W-:-:S07]  /*5d00*/  IMAD.MOV.U32 R173, RZ, RZ, R172 ;  /* 0x000000ffffad7224 */ /* 0x018fce00078e00ac */
.L_x_19577:
[----:B------:R-:W-:Y:S05]  /*5d10*/  BSYNC B2 ;  /* 0x0000000000027941 */ /* 0x000fea0003800000 */
.L_x_19575:
        /* <DEDUP_REMOVED lines=11> */
.L_x_19579:
[----:B------:R3:W-:Y:S04]  /*5dd0*/  STL [R1+0x810], R252 ;  /* 0x000810fc01007387 */ /* 0x0007e80000100800 */
[----:B---3--:R-:W3:Y:S01]  /*5de0*/  LDL.LU R252, [R1+0x814] ;  /* 0x0008140001fc7983 */ /* 0x008ee20000300800 */
[----:B------:R-:W-:Y:S02]  /*5df0*/  IMAD.MOV.U32 R48, RZ, RZ, R55 ;  /* 0x000000ffff307224 */ /* 0x000fe400078e0037 */
[----:B------:R-:W-:Y:S01]  /*5e00*/  IMAD.MOV.U32 R172, RZ, RZ, R179 ;  /* 0x000000ffffac7224 */ /* 0x000fe200078e00b3 */
[----:B---3--:R3:W-:Y:S06]  /*5e10*/  STL [R1+0x818], R252 ;  /* 0x000818fc01007387 */ /* 0x0087ec0000100800 */
.L_x_19580:
[----:B------:R-:W-:Y:S05]  /*5e20*/  BSYNC B2 ;  /* 0x0000000000027941 */ /* 0x000fea0003800000 */
.L_x_19578:
        /* <DEDUP_REMOVED lines=11> */
.L_x_19582:
[----:B------:R-:W4:Y:S04]  /*5ee0*/  LDL.LU R179, [R1+0x818] ;  /* 0x0008180001b37983 */ /* 0x000f280000300800 */
[----:B---3--:R3:W5:Y:S01]  /*5ef0*/  LDL.LU R252, [R1+0x810] ;  /* 0x0008100001fc7983 */ /* 0x0087620000300800 */
[----:B------:R-:W-:-:S03]  /*5f00*/  MOV R55, R54 ;  /* 0x0000003600377202 */ /* 0x000fc60000000f00 */
[----:B----4-:R4:W-:Y:S02]  /*5f10*/  STL [R1+0x814], R179 ;  /* 0x000814b301007387 */ /* 0x0109e40000100800 */
[----:B---34-:R-:W-:-:S07]  /*5f20*/  IMAD.MOV.U32 R179, RZ, RZ, R178 ;  /* 0x000000ffffb37224 */ /* 0x018fce00078e00b2 */
.L_x_19583:
[----:B------:R-:W-:Y:S05]  /*5f30*/  BSYNC B2 ;  /* 0x0000000000027941 */ /* 0x000fea0003800000 */
.L_x_19581:
        /* <DEDUP_REMOVED lines=11> */
.L_x_19585:
[----:B------:R3:W-:Y:S04]  /*5ff0*/  STL [R1+0x810], R252 ;  /* 0x000810fc01007387 */ /* 0x0007e80000100800 */
[----:B---3--:R-:W3:Y:S01]  /*6000*/  LDL.LU R252, [R1+0x814] ;  /* 0x0008140001fc7983 */ /* 0x008ee20000300800 */
[----:B------:R-:W-:Y:S02]  /*6010*/  IMAD.MOV.U32 R54, RZ, RZ, R53 ;  /* 0x000000ffff367224 */ /* 0x000fe400078e0035 */
[----:B------:R-:W-:Y:S01]  /*6020*/  IMAD.MOV.U32 R178, RZ, RZ, R177 ;  /* 0x000000ffffb27224 */ /* 0x000fe200078e00b1 */
[----:B---3--:R3:W-:Y:S06]  /*6030*/  STL [R1+0x818], R252 ;  /* 0x000818fc01007387 */ /* 0x0087ec0000100800 */
.L_x_19586:
[----:B------:R-:W-:Y:S05]  /*6040*/  BSYNC B2 ;  /* 0x0000000000027941 */ /* 0x000fea0003800000 */
.L_x_19584:
        /* <DEDUP_REMOVED lines=11> */
.L_x_19588:
[----:B------:R-:W4:Y:S04]  /*6100*/  LDL.LU R177, [R1+0x818] ;  /* 0x0008180001b17983 */ /* 0x000f280000300800 */
[----:B---3--:R3:W5:Y:S01]  /*6110*/  LDL.LU R252, [R1+0x810] ;  /* 0x0008100001fc7983 */ /* 0x0087620000300800 */
[----:B------:R-:W-:-:S03]  /*6120*/  MOV R53, R52 ;  /* 0x0000003400357202 */ /* 0x000fc60000000f00 */
[----:B----4-:R4:W-:Y:S02]  /*6130*/  STL [R1+0x814], R177 ;  /* 0x000814b101007387 */ /* 0x0109e40000100800 */
[----:B---34-:R-:W-:-:S07]  /*6140*/  IMAD.MOV.U32 R177, RZ, RZ, R176 ;  /* 0x000000ffffb17224 */ /* 0x018fce00078e00b0 */
.L_x_19589:
[----:B------:R-:W-:Y:S05]  /*6150*/  BSYNC B2 ;  /* 0x0000000000027941 */ /* 0x000fea0003800000 */
.L_x_19587:
        /* <DEDUP_REMOVED lines=11> */
.L_x_19591:
[----:B------:R3:W-:Y:S04]  /*6210*/  STL [R1+0x810], R252 ;  /* 0x000810fc01007387 */ /* 0x0007e80000100800 */
[----:B---3--:R-:W3:Y:S01]  /*6220*/  LDL.LU R252, [R1+0x814] ;  /* 0x0008140001fc7983 */ /* 0x008ee20000300800 */
[----:B------:R-:W-:Y:S02]  /*6230*/  IMAD.MOV.U32 R52, RZ, RZ, R59 ;  /* 0x000000ffff347224 */ /* 0x000fe400078e003b */
[----:B------:R-:W-:Y:S01]  /*6240*/  IMAD.MOV.U32 R176, RZ, RZ, R183 ;  /* 0x000000ffffb07224 */ /* 0x000fe200078e00b7 */
[----:B---3--:R3:W-:Y:S06]  /*6250*/  STL [R1+0x818], R252 ;  /* 0x000818fc01007387 */ /* 0x0087ec0000100800 */
.L_x_19592:
[----:B------:R-:W-:Y:S05]  /*6260*/  BSYNC B2 ;  /* 0x0000000000027941 */ /* 0x000fea0003800000 */
.L_x_19590:
        /* <DEDUP_REMOVED lines=11> */
.L_x_19594:
[----:B------:R-:W4:Y:S04]  /*6320*/  LDL.LU R183, [R1+0x818] ;  /* 0x0008180001b77983 */ /* 0x000f280000300800 */
[----:B---3--:R3:W5:Y:S01]  /*6330*/  LDL.LU R252, [R1+0x810] ;  /* 0x0008100001fc7983 */ /* 0x0087620000300800 */
[----:B------:R-:W-:-:S03]  /*6340*/  MOV R59, R58 ;  /* 0x0000003a003b7202 */ /* 0x000fc60000000f00 */
[----:B----4-:R4:W-:Y:S02]  /*6350*/  STL [R1+0x814], R183 ;  /* 0x000814b701007387 */ /* 0x0109e40000100800 */
[----:B---34-:R-:W-:-:S07]  /*6360*/  IMAD.MOV.U32 R183, RZ, RZ, R182 ;  /* 0x000000ffffb77224 */ /* 0x018fce00078e00b6 */
.L_x_19595:
[----:B------:R-:W-:Y:S05]  /*6370*/  BSYNC B2 ;  /* 0x0000000000027941 */ /* 0x000fea0003800000 */
.L_x_19593:
        /* <DEDUP_REMOVED lines=11> */
.L_x_19597:
[----:B------:R3:W-:Y:S04]  /*6430*/  STL [R1+0x810], R252 ;  /* 0x000810fc01007387 */ /* 0x0007e80000100800 */
[----:B---3--:R-:W3:Y:S01]  /*6440*/  LDL.LU R252, [R1+0x814] ;  /* 0x0008140001fc7983 */ /* 0x008ee20000300800 */
[----:B------:R-:W-:Y:S02]  /*6450*/  IMAD.MOV.U32 R58, RZ, RZ, R57 ;  /* 0x000000ffff3a7224 */ /* 0x000fe400078e0039 */
[----:B------:R-:W-:Y:S01]  /*6460*/  IMAD.MOV.U32 R182, RZ, RZ, R181 ;  /* 0x000000ffffb67224 */ /* 0x000fe200078e00b5 */
[----:B---3--:R3:W-:Y:S06]  /*6470*/  STL [R1+0x818], R252 ;  /* 0x000818fc01007387 */ /* 0x0087ec0000100800 */
.L_x_19598:
[----:B------:R-:W-:Y:S05]  /*6480*/  BSYNC B2 ;  /* 0x0000000000027941 */ /* 0x000fea0003800000 */
.L_x_19596:
        /* <DEDUP_REMOVED lines=11> */
.L_x_19600:
[----:B------:R-:W4:Y:S04]  /*6540*/  LDL.LU R181, [R1+0x818] ;  /* 0x0008180001b57983 */ /* 0x000f280000300800 */
[----:B---3--:R3:W5:Y:S01]  /*6550*/  LDL.LU R252, [R1+0x810] ;  /* 0x0008100001fc7983 */ /* 0x0087620000300800 */
[----:B------:R-:W-:-:S03]  /*6560*/  MOV R57, R56 ;  /* 0x0000003800397202 */ /* 0x000fc60000000f00 */
[----:B----4-:R4:W-:Y:S02]  /*6570*/  STL [R1+0x814], R181 ;  /* 0x000814b501007387 */ /* 0x0109e40000100800 */
[----:B---34-:R-:W-:-:S07]  /*6580*/  IMAD.MOV.U32 R181, RZ, RZ, R180 ;  /* 0x000000ffffb57224 */ /* 0x018fce00078e00b4 */
.L_x_19601:
[----:B------:R-:W-:Y:S05]  /*6590*/  BSYNC B2 ;  /* 0x0000000000027941 */ /* 0x000fea0003800000 */
.L_x_19599:
        /* <DEDUP_REMOVED lines=11> */
.L_x_19603:
[----:B------:R3:W-:Y:S04]  /*6650*/  STL [R1+0x810], R252 ;  /* 0x000810fc01007387 */ /* 0x0007e80000100800 */
[----:B---3--:R-:W3:Y:S01]  /*6660*/  LDL.LU R252, [R1+0x814] ;  /* 0x0008140001fc7983 */ /* 0x008ee20000300800 */
[----:B------:R-:W-:Y:S02]  /*6670*/  IMAD.MOV.U32 R56, RZ, RZ, R63 ;  /* 0x000000ffff387224 */ /* 0x000fe400078e003f */
[----:B------:R-:W-:Y:S01]  /*6680*/  IMAD.MOV.U32 R180, RZ, RZ, R187 ;  /* 0x000000ffffb47224 */ /* 0x000fe200078e00bb */
[----:B---3--:R3:W-:Y:S06]  /*6690*/  STL [R1+0x818], R252 ;  /* 0x000818fc01007387 */ /* 0x0087ec0000100800 */
.L_x_19604:
[----:B------:R-:W-:Y:S05]  /*66a0*/  BSYNC B2 ;  /* 0x0000000000027941 */ /* 0x000fea0003800000 */
.L_x_19602:
        /* <DEDUP_REMOVED lines=11> */
.L_x_19606:
[----:B------:R-:W4:Y:S04]  /*6760*/  LDL.LU R187, [R1+0x818] ;  /* 0x0008180001bb7983 */ /* 0x000f280000300800 */
[----:B---3--:R3:W5:Y:S01]  /*6770*/  LDL.LU R252, [R1+0x810] ;  /* 0x0008100001fc7983 */ /* 0x0087620000300800 */
[----:B------:R-:W-:-:S03]  /*6780*/  MOV R63, R62 ;  /* 0x0000003e003f7202 */ /* 0x000fc60000000f00 */
[----:B----4-:R4:W-:Y:S02]  /*6790*/  STL [R1+0x814], R187 ;  /* 0x000814bb01007387 */ /* 0x0109e40000100800 */
[----:B---34-:R-:W-:-:S07]  /*67a0*/  IMAD.MOV.U32 R187, RZ, RZ, R186 ;  /* 0x000000ffffbb7224 */ /* 0x018fce00078e00ba */
.L_x_19607:
[----:B------:R-:W-:Y:S05]  /*67b0*/  BSYNC B2 ;  /* 0x0000000000027941 */ /* 0x000fea0003800000 */
.L_x_19605:
        /* <DEDUP_REMOVED lines=11> */
.L_x_19609:
[----:B------:R3:W-:Y:S04]  /*6870*/  STL [R1+0x810], R252 ;  /* 0x000810fc01007387 */ /* 0x0007e80000100800 */
[----:B---3--:R-:W3:Y:S01]  /*6880*/  LDL.LU R252, [R1+0x814] ;  /* 0x0008140001fc7983 */ /* 0x008ee20000300800 */
[----:B------:R-:W-:Y:S02]  /*6890*/  IMAD.MOV.U32 R62, RZ, RZ, R61 ;  /* 0x000000ffff3e7224 */ /* 0x000fe400078e003d */
[----:B------:R-:W-:Y:S01]  /*68a0*/  IMAD.MOV.U32 R186, RZ, RZ, R185 ;  /* 0x000000ffffba7224 */ /* 0x000fe200078e00b9 */
[----:B---3--:R3:W-:Y:S06]  /*68b0*/  STL [R1+0x818], R252 ;  /* 0x000818fc01007387 */ /* 0x0087ec0000100800 */
.L_x_19610:
[----:B------:R-:W-:Y:S05]  /*68c0*/  BSYNC B2 ;  /* 0x0000000000027941 */ /* 0x000fea0003800000 */
.L_x_19608:
        /* <DEDUP_REMOVED lines=11> */
.L_x_19612:
[----:B------:R-:W4:Y:S04]  /*6980*/  LDL.LU R185, [R1+0x818] ;  /* 0x0008180001b97983 */ /* 0x000f280000300800 */
[----:B---3--:R3:W5:Y:S01]  /*6990*/  LDL.LU R252, [R1+0x810] ;  /* 0x0008100001fc7983 */ /* 0x0087620000300800 */
[----:B------:R-:W-:-:S03]  /*69a0*/  MOV R61, R60 ;  /* 0x0000003c003d7202 */ /* 0x000fc60000000f00 */
[----:B----4-:R4:W-:Y:S02]  /*69b0*/  STL [R1+0x814], R185 ;  /* 0x000814b901007387 */ /* 0x0109e40000100800 */
[----:B---34-:R-:W-:-:S07]  /*69c0*/  IMAD.MOV.U32 R185, RZ, RZ, R184 ;  /* 0x000000ffffb97224 */ /* 0x018fce00078e00b8 */
.L_x_19613:
[----:B------:R-:W-:Y:S05]  /*69d0*/  BSYNC B2 ;  /* 0x0000000000027941 */ /* 0x000fea0003800000 */
.L_x_19611:
        /* <DEDUP_REMOVED lines=11> */
.L_x_19615:
[----:B------:R3:W-:Y:S04]  /*6a90*/  STL [R1+0x810], R252 ;  /* 0x000810fc01007387 */ /* 0x0007e80000100800 */
[----:B---3--:R-:W3:Y:S01]  /*6aa0*/  LDL.LU R252, [R1+0x814] ;  /* 0x0008140001fc7983 */ /* 0x008ee20000300800 */
[----:B------:R-:W-:Y:S02]  /*6ab0*/  IMAD.MOV.U32 R60, RZ, RZ, R67 ;  /* 0x000000ffff3c7224 */ /* 0x000fe400078e0043 */
[----:B------:R-:W-:Y:S01]  /*6ac0*/  IMAD.MOV.U32 R184, RZ, RZ, R191 ;  /* 0x000000ffffb87224 */ /* 0x000fe200078e00bf */
[----:B---3--:R3:W-:Y:S06]  /*6ad0*/  STL [R1+0x818], R252 ;  /* 0x000818fc01007387 */ /* 0x0087ec0000100800 */
.L_x_19616:
[----:B------:R-:W-:Y:S05]  /*6ae0*/  BSYNC B2 ;  /* 0x0000000000027941 */ /* 0x000fea0003800000 */
.L_x_19614:
        /* <DEDUP_REMOVED lines=11> */
.L_x_19618:
[----:B------:R-:W4:Y:S04]  /*6ba0*/  LDL.LU R191, [R1+0x818] ;  /* 0x0008180001bf7983 */ /* 0x000f280000300800 */
[----:B---3--:R3:W5:Y:S01]  /*6bb0*/  LDL.LU R252, [R1+0x810] ;  /* 0x0008100001fc7983 */ /* 0x0087620000300800 */
[----:B------:R-:W-:-:S03]  /*6bc0*/  MOV R67, R66 ;  /* 0x0000004200437202 */ /* 0x000fc60000000f00 */
[----:B----4-:R4:W-:Y:S02]  /*6bd0*/  STL [R1+0x814], R191 ;  /* 0x000814bf01007387 */ /* 0x0109e40000100800 */
[----:B---34-:R-:W-:-:S07]  /*6be0*/  IMAD.MOV.U32 R191, RZ, RZ, R190 ;  /* 0x000000ffffbf7224 */ /* 0x018fce00078e00be */
.L_x_19619:
[----:B------:R-:W-:Y:S05]  /*6bf0*/  BSYNC B2 ;  /* 0x0000000000027941 */ /* 0x000fea0003800000 */
.L_x_19617:
        /* <DEDUP_REMOVED lines=11> */
.L_x_19621:
[----:B------:R3:W-:Y:S04]  /*6cb0*/  STL [R1+0x810], R252 ;  /* 0x000810fc01007387 */ /* 0x0007e80000100800 */
[----:B---3--:R-:W3:Y:S01]  /*6cc0*/  LDL.LU R252, [R1+0x814] ;  /* 0x0008140001fc7983 */ /* 0x008ee20000300800 */
[----:B------:R-:W-:Y:S02]  /*6cd0*/  IMAD.MOV.U32 R66, RZ, RZ, R65 ;  /* 0x000000ffff427224 */ /* 0x000fe400078e0041 */
[----:B------:R-:W-:Y:S01]  /*6ce0*/  IMAD.MOV.U32 R190, RZ, RZ, R189 ;  /* 0x000000ffffbe7224 */ /* 0x000fe200078e00bd */
[----:B---3--:R3:W-:Y:S06]  /*6cf0*/  STL [R1+0x818], R252 ;  /* 0x000818fc01007387 */ /* 0x0087ec0000100800 */
.L_x_19622:
[----:B------:R-:W-:Y:S05]  /*6d00*/  BSYNC B2 ;  /* 0x0000000000027941 */ /* 0x000fea0003800000 */
.L_x_19620:
        /* <DEDUP_REMOVED lines=11> */
.L_x_19624:
[----:B------:R-:W4:Y:S04]  /*6dc0*/  LDL.LU R189, [R1+0x818] ;  /* 0x0008180001bd7983 */ /* 0x000f280000300800 */
[----:B---3--:R3:W5:Y:S01]  /*6dd0*/  LDL.LU R252, [R1+0x810] ;  /* 0x0008100001fc7983 */ /* 0x0087620000300800 */
[----:B------:R-:W-:-:S03]  /*6de0*/  MOV R65, R64 ;  /* 0x0000004000417202 */ /* 0x000fc60000000f00 */
[----:B----4-:R4:W-:Y:S02]  /*6df0*/  STL [R1+0x814], R189 ;  /* 0x000814bd01007387 */ /* 0x0109e40000100800 */
[----:B---34-:R-:W-:-:S07]  /*6e00*/  IMAD.MOV.U32 R189, RZ, RZ, R188 ;  /* 0x000000ffffbd7224 */ /* 0x018fce00078e00bc */
.L_x_19625:
[----:B------:R-:W-:Y:S05]  /*6e10*/  BSYNC B2 ;  /* 0x0000000000027941 */ /* 0x000fea0003800000 */
.L_x_19623:
        /* <DEDUP_REMOVED lines=11> */
.L_x_19627:
[----:B------:R3:W-:Y:S04]  /*6ed0*/  STL [R1+0x810], R252 ;  /* 0x000810fc01007387 */ /* 0x0007e80000100800 */
[----:B---3--:R-:W3:Y:S01]  /*6ee0*/  LDL.LU R252, [R1+0x814] ;  /* 0x0008140001fc7983 */ /* 0x008ee20000300800 */
[----:B------:R-:W-:Y:S02]  /*6ef0*/  IMAD.MOV.U32 R64, RZ, RZ, R71 ;  /* 0x000000ffff407224 */ /* 0x000fe400078e0047 */
[----:B------:R-:W-:Y:S01]  /*6f00*/  IMAD.MOV.U32 R188, RZ, RZ, R195 ;  /* 0x000000ffffbc7224 */ /* 0x000fe200078e00c3 */
[----:B---3--:R3:W-:Y:S06]  /*6f10*/  STL [R1+0x818], R252 ;  /* 0x000818fc01007387 */ /* 0x0087ec0000100800 */
.L_x_19628:
[----:B------:R-:W-:Y:S05]  /*6f20*/  BSYNC B2 ;  /* 0x0000000000027941 */ /* 0x000fea0003800000 */
.L_x_19626:
        /* <DEDUP_REMOVED lines=11> */
.L_x_19630:
[----:B------:R-:W4:Y:S04]  /*6fe0*/  LDL.LU R195, [R1+0x818] ;  /* 0x0008180001c37983 */ /* 0x000f280000300800 */
[----:B---3--:R3:W5:Y:S01]  /*6ff0*/  LDL.LU R252, [R1+0x810] ;  /* 0x0008100001fc7983 */ /* 0x0087620000300800 */
[----:B------:R-:W-:-:S03]  /*7000*/  MOV R71, R70 ;  /* 0x0000004600477202 */ /* 0x000fc60000000f00 */
[----:B----4-:R4:W-:Y:S02]  /*7010*/  STL [R1+0x814], R195 ;  /* 0x000814c301007387 */ /* 0x0109e40000100800 */
[----:B---34-:R-:W-:-:S07]  /*7020*/  IMAD.MOV.U32 R195, RZ, RZ, R194 ;  /* 0x000000ffffc37224 */ /* 0x018fce00078e00c2 */
.L_x_19631:
[----:B------:R-:W-:Y:S05]  /*7030*/  BSYNC B2 ;  /* 0x0000000000027941 */ /* 0x000fea0003800000 */
.L_x_19629:
        /* <DEDUP_REMOVED lines=11> */
.L_x_19633:
[----:B------:R3:W-:Y:S04]  /*70f0*/  STL [R1+0x810], R252 ;  /* 0x000810fc01007387 */ /* 0x0007e80000100800 */
[----:B---3--:R-:W3:Y:S01]  /*7100*/  LDL.LU R252, [R1+0x814] ;  /* 0x0008140001fc7983 */ /* 0x008ee20000300800 */
[----:B------:R-:W-:Y:S02]  /*7110*/  IMAD.MOV.U32 R70, RZ, RZ, R69 ;  /* 0x000000ffff467224 */ /* 0x000fe400078e0045 */
[----:B------:R-:W-:Y:S01]  /*7120*/  IMAD.MOV.U32 R194, RZ, RZ, R193 ;  /* 0x000000ffffc27224 */ /* 0x000fe200078e00c1 */
[----:B---3--:R3:W-:Y:S06]  /*7130*/  STL [R1+0x818], R252 ;  /* 0x000818fc01007387 */ /* 0x0087ec0000100800 */
.L_x_19634:
[----:B------:R-:W-:Y:S05]  /*7140*/  BSYNC B2 ;  /* 0x0000000000027941 */ /* 0x000fea0003800000 */
.L_x_19632:
        /* <DEDUP_REMOVED lines=11> */
.L_x_19636:
[----:B------:R-:W4:Y:S04]  /*7200*/  LDL.LU R193, [R1+0x818] ;  /* 0x0008180001c17983 */ /* 0x000f280000300800 */
[----:B---3--:R3:W5:Y:S01]  /*7210*/  LDL.LU R252, [R1+0x810] ;  /* 0x0008100001fc7983 */ /* 0x0087620000300800 */
[----:B------:R-:W-:-:S03]  /*7220*/  MOV R69, R68 ;  /* 0x0000004400457202 */ /* 0x000fc60000000f00 */
[----:B----4-:R4:W-:Y:S02]  /*7230*/  STL [R1+0x814], R193 ;  /* 0x000814c101007387 */ /* 0x0109e40000100800 */
[----:B---34-:R-:W-:-:S07]  /*7240*/  IMAD.MOV.U32 R193, RZ, RZ, R192 ;  /* 0x000000ffffc17224 */ /* 0x018fce00078e00c0 */
.L_x_19637:
[----:B------:R-:W-:Y:S05]  /*7250*/  BSYNC B2 ;  /* 0x0000000000027941 */ /* 0x000fea0003800000 */
.L_x_19635:
        /* <DEDUP_REMOVED lines=11> */
.L_x_19639:
[----:B------:R3:W-:Y:S04]  /*7310*/  STL [R1+0x810], R252 ;  /* 0x000810fc01007387 */ /* 0x0007e80000100800 */
[----:B---3--:R-:W3:Y:S01]  /*7320*/  LDL.LU R252, [R1+0x814] ;  /* 0x0008140001fc7983 */ /* 0x008ee20000300800 */
[----:B------:R-:W-:Y:S02]  /*7330*/  IMAD.MOV.U32 R68, RZ, RZ, R75 ;  /* 0x000000ffff447224 */ /* 0x000fe400078e004b */
[----:B------:R-:W-:Y:S01]  /*7340*/  IMAD.MOV.U32 R192, RZ, RZ, R199 ;  /* 0x000000ffffc07224 */ /* 0x000fe200078e00c7 */
[----:B---3--:R3:W-:Y:S06]  /*7350*/  STL [R1+0x818], R252 ;  /* 0x000818fc01007387 */ /* 0x0087ec0000100800 */
.L_x_19640:
[----:B------:R-:W-:Y:S05]  /*7360*/  BSYNC B2 ;  /* 0x0000000000027941 */ /* 0x000fea0003800000 */
.L_x_19638:
        /* <DEDUP_REMOVED lines=11> */
.L_x_19642:
[----:B------:R-:W4:Y:S04]  /*7420*/  LDL.LU R199, [R1+0x818] ;  /* 0x0008180001c77983 */ /* 0x000f280000300800 */
[----:B---3--:R3:W5:Y:S01]  /*7430*/  LDL.LU R252, [R1+0x810] ;  /* 0x0008100001fc7983 */ /* 0x0087620000300800 */
[----:B------:R-:W-:-:S03]  /*7440*/  MOV R75, R74 ;  /* 0x0000004a004b7202 */ /* 0x000fc60000000f00 */
[----:B----4-:R4:W-:Y:S02]  /*7450*/  STL [R1+0x814], R199 ;  /* 0x000814c701007387 */ /* 0x0109e40000100800 */
[----:B---34-:R-:W-:-:S07]  /*7460*/  IMAD.MOV.U32 R199, RZ, RZ, R198 ;  /* 0x000000ffffc77224 */ /* 0x018fce00078e00c6 */
.L_x_19643:
[----:B------:R-:W-:Y:S05]  /*7470*/  BSYNC B2 ;  /* 0x0000000000027941 */ /* 0x000fea0003800000 */
.L_x_19641:
        /* <DEDUP_REMOVED lines=11> */
.L_x_19645:
[----:B------:R3:W-:Y:S04]  /*7530*/  STL [R1+0x810], R252 ;  /* 0x000810fc01007387 */ /* 0x0007e80000100800 */
[----:B---3--:R-:W3:Y:S01]  /*7540*/  LDL.LU R252, [R1+0x814] ;  /* 0x0008140001fc7983 */ /* 0x008ee20000300800 */
[----:B------:R-:W-:Y:S02]  /*7550*/  IMAD.MOV.U32 R74, RZ, RZ, R73 ;  /* 0x000000ffff4a7224 */ /* 0x000fe400078e0049 */
[----:B------:R-:W-:Y:S01]  /*7560*/  IMAD.MOV.U32 R198, RZ, RZ, R197 ;  /* 0x000000ffffc67224 */ /* 0x000fe200078e00c5 */
[----:B---3--:R3:W-:Y:S06]  /*7570*/  STL [R1+0x818], R252 ;  /* 0x000818fc01007387 */ /* 0x0087ec0000100800 */
.L_x_19646:
[----:B------:R-:W-:Y:S05]  /*7580*/  BSYNC B2 ;  /* 0x0000000000027941 */ /* 0x000fea0003800000 */
.L_x_19644:
        /* <DEDUP_REMOVED lines=11> */
.L_x_19648:
[----:B------:R-:W4:Y:S04]  /*7640*/  LDL.LU R197, [R1+0x818] ;  /* 0x0008180001c57983 */ /* 0x000f280000300800 */
[----:B---3--:R3:W5:Y:S01]  /*7650*/  LDL.LU R252, [R1+0x810] ;  /* 0x0008100001fc7983 */ /* 0x0087620000300800 */
[----:B------:R-:W-:-:S03]  /*7660*/  MOV R73, R72 ;  /* 0x0000004800497202 */ /* 0x000fc60000000f00 */
[----:B----4-:R4:W-:Y:S02]  /*7670*/  STL [R1+0x814], R197 ;  /* 0x000814c501007387 */ /* 0x0109e40000100800 */
[----:B---34-:R-:W-:-:S07]  /*7680*/  IMAD.MOV.U32 R197, RZ, RZ, R196 ;  /* 0x000000ffffc57224 */ /* 0x018fce00078e00c4 */
.L_x_19649:
[----:B------:R-:W-:Y:S05]  /*7690*/  BSYNC B2 ;  /* 0x0000000000027941 */ /* 0x000fea0003800000 */
.L_x_19647:
        /* <DEDUP_REMOVED lines=11> */
.L_x_19651:
[----:B------:R3:W-:Y:S04]  /*7750*/  STL [R1+0x810], R252 ;  /* 0x000810fc01007387 */ /* 0x0007e80000100800 */
[----:B---3--:R-:W3:Y:S01]  /*7760*/  LDL.LU R252, [R1+0x814] ;  /* 0x0008140001fc7983 */ /* 0x008ee20000300800 */
[----:B------:R-:W-:Y:S02]  /*7770*/  IMAD.MOV.U32 R72, RZ, RZ, R79 ;  /* 0x000000ffff487224 */ /* 0x000fe400078e004f */
[----:B------:R-:W-:Y:S01]  /*7780*/  IMAD.MOV.U32 R196, RZ, RZ, R203 ;  /* 0x000000ffffc47224 */ /* 0x000fe200078e00cb */
[----:B---3--:R3:W-:Y:S06]  /*7790*/  STL [R1+0x818], R252 ;  /* 0x000818fc01007387 */ /* 0x0087ec0000100800 */
.L_x_19652:
[----:B------:R-:W-:Y:S05]  /*77a0*/  BSYNC B2 ;  /* 0x0000000000027941 */ /* 0x000fea0003800000 */
.L_x_19650:
        /* <DEDUP_REMOVED lines=11> */
.L_x_19654:
[----:B------:R-:W4:Y:S04]  /*7860*/  LDL.LU R203, [R1+0x818] ;  /* 0x0008180001cb7983 */ /* 0x000f280000300800 */
[----:B---3--:R3:W5:Y:S01]  /*7870*/  LDL.LU R252, [R1+0x810] ;  /* 0x0008100001fc7983 */ /* 0x0087620000300800 */
[----:B------:R-:W-:-:S03]  /*7880*/  MOV R79, R78 ;  /* 0x0000004e004f7202 */ /* 0x000fc60000000f00 */
[----:B----4-:R4:W-:Y:S02]  /*7890*/  STL [R1+0x814], R203 ;  /* 0x000814cb01007387 */ /* 0x0109e40000100800 */
[----:B---34-:R-:W-:-:S07]  /*78a0*/  IMAD.MOV.U32 R203, RZ, RZ, R202 ;  /* 0x000000ffffcb7224 */ /* 0x018fce00078e00ca */
.L_x_19655:
[----:B------:R-:W-:Y:S05]  /*78b0*/  BSYNC B2 ;  /* 0x0000000000027941 */ /* 0x000fea0003800000 */
.L_x_19653:
        /* <DEDUP_REMOVED lines=11> */
.L_x_19657:
[----:B------:R3:W-:Y:S04]  /*7970*/  STL [R1+0x810], R252 ;  /* 0x000810fc01007387 */ /* 0x0007e80000100800 */
[----:B---3--:R-:W3:Y:S01]  /*7980*/  LDL.LU R252, [R1+0x814] ;  /* 0x0008140001fc7983 */ /* 0x008ee20000300800 */
[----:B------:R-:W-:Y:S02]  /*7990*/  IMAD.MOV.U32 R78, RZ, RZ, R77 ;  /* 0x000000ffff4e7224 */ /* 0x000fe400078e004d */
[----:B------:R-:W-:Y:S01]  /*79a0*/  IMAD.MOV.U32 R202, RZ, RZ, R201 ;  /* 0x000000ffffca7224 */ /* 0x000fe200078e00c9 */
[----:B---3--:R3:W-:Y:S06]  /*79b0*/  STL [R1+0x818], R252 ;  /* 0x000818fc01007387 */ /* 0x0087ec0000100800 */
.L_x_19658:
[----:B------:R-:W-:Y:S05]  /*79c0*/  BSYNC B2 ;  /* 0x0000000000027941 */ /* 0x000fea0003800000 */
.L_x_19656:
        /* <DEDUP_REMOVED lines=11> */
.L_x_19660:
[----:B------:R-:W4:Y:S04]  /*7a80*/  LDL.LU R201, [R1+0x818] ;  /* 0x0008180001c97983 */ /* 0x000f280000300800 */
[----:B---3--:R3:W5:Y:S01]  /*7a90*/  LDL.LU R252, [R1+0x810] ;  /* 0x0008100001fc7983 */ /* 0x0087620000300800 */
[----:B------:R-:W-:-:S03]  /*7aa0*/  MOV R77, R76 ;  /* 0x0000004c004d7202 */ /* 0x000fc60000000f00 */
[----:B----4-:R4:W-:Y:S02]  /*7ab0*/  STL [R1+0x814], R201 ;  /* 0x000814c901007387 */ /* 0x0109e40000100800 */
[----:B---34-:R-:W-:-:S07]  /*7ac0*/  IMAD.MOV.U32 R201, RZ, RZ, R200 ;  /* 0x000000ffffc97224 */ /* 0x018fce00078e00c8 */
.L_x_19661:
[----:B------:R-:W-:Y:S05]  /*7ad0*/  BSYNC B2 ;  /* 0x0000000000027941 */ /* 0x000fea0003800000 */
.L_x_19659:
        /* <DEDUP_REMOVED lines=11> */
.L_x_19663:
[----:B------:R3:W-:Y:S04]  /*7b90*/  STL [R1+0x810], R252 ;  /* 0x000810fc01007387 */ /* 0x0007e80000100800 */
[----:B---3--:R-:W3:Y:S01]  /*7ba0*/  LDL.LU R252, [R1+0x814] ;  /* 0x0008140001fc7983 */ /* 0x008ee20000300800 */
[----:B------:R-:W-:Y:S02]  /*7bb0*/  IMAD.MOV.U32 R76, RZ, RZ, R83 ;  /* 0x000000ffff4c7224 */ /* 0x000fe400078e0053 */
[----:B------:R-:W-:Y:S01]  /*7bc0*/  IMAD.MOV.U32 R200, RZ, RZ, R207 ;  /* 0x000000ffffc87224 */ /* 0x000fe200078e00cf */
[----:B---3--:R3:W-:Y:S06]  /*7bd0*/  STL [R1+0x818], R252 ;  /* 0x000818fc01007387 */ /* 0x0087ec0000100800 */
.L_x_19664:
[----:B------:R-:W-:Y:S05]  /*7be0*/  BSYNC B2 ;  /* 0x0000000000027941 */ /* 0x000fea0003800000 */
.L_x_19662:
        /* <DEDUP_REMOVED lines=11> */
.L_x_19666:
[----:B------:R-:W4:Y:S04]  /*7ca0*/  LDL.LU R207, [R1+0x818] ;  /* 0x0008180001cf7983 */ /* 0x000f280000300800 */
[----:B---3--:R3:W5:Y:S01]  /*7cb0*/  LDL.LU R252, [R1+0x810] ;  /* 0x0008100001fc7983 */ /* 0x0087620000300800 */
[----:B------:R-:W-:-:S03]  /*7cc0*/  MOV R83, R82 ;  /* 0x0000005200537202 */ /* 0x000fc60000000f00 */
[----:B----4-:R4:W-:Y:S02]  /*7cd0*/  STL [R1+0x814], R207 ;  /* 0x000814cf01007387 */ /* 0x0109e40000100800 */
[----:B---34-:R-:W-:-:S07]  /*7ce0*/  IMAD.MOV.U32 R207, RZ, RZ, R206 ;  /* 0x000000ffffcf7224 */ /* 0x018fce00078e00ce */
.L_x_19667:
[----:B------:R-:W-:Y:S05]  /*7cf0*/  BSYNC B2 ;  /* 0x0000000000027941 */ /* 0x000fea0003800000 */
.L_x_19665:
        /* <DEDUP_REMOVED lines=11> */
.L_x_19669:
[----:B------:R3:W-:Y:S04]  /*7db0*/  STL [R1+0x810], R252 ;  /* 0x000810fc01007387 */ /* 0x0007e80000100800 */
[----:B---3--:R-:W3:Y:S01]  /*7dc0*/  LDL.LU R252, [R1+0x814] ;  /* 0x0008140001fc7983 */ /* 0x008ee20000300800 */
[----:B------:R-:W-:Y:S02]  /*7dd0*/  IMAD.MOV.U32 R82, RZ, RZ, R81 ;  /* 0x000000ffff527224 */ /* 0x000fe400078e0051 */
[----:B------:R-:W-:Y:S01]  /*7de0*/  IMAD.MOV.U32 R206, RZ, RZ, R205 ;  /* 0x000000ffffce7224 */ /* 0x000fe200078e00cd */
[----:B---3--:R3:W-:Y:S06]  /*7df0*/  STL [R1+0x818], R252 ;  /* 0x000818fc01007387 */ /* 0x0087ec0000100800 */
.L_x_19670:
[----:B------:R-:W-:Y:S05]  /*7e00*/  BSYNC B2 ;  /* 0x0000000000027941 */ /* 0x000fea0003800000 */
.L_x_19668:
        /* <DEDUP_REMOVED lines=11> */
.L_x_19672:
[----:B------:R-:W4:Y:S04]  /*7ec0*/  LDL.LU R205, [R1+0x818] ;  /* 0x0008180001cd7983 */ /* 0x000f280000300800 */
[----:B---3--:R3:W5:Y:S01]  /*7ed0*/  LDL.LU R252, [R1+0x810] ;  /* 0x0008100001fc7983 */ /* 0x0087620000300800 */
[----:B------:R-:W-:-:S03]  /*7ee0*/  MOV R81, R80 ;  /* 0x0000005000517202 */ /* 0x000fc60000000f00 */
[----:B----4-:R4:W-:Y:S02]  /*7ef0*/  STL [R1+0x814], R205 ;  /* 0x000814cd01007387 */ /* 0x0109e40000100800 */
[----:B---34-:R-:W-:-:S07]  /*7f00*/  IMAD.MOV.U32 R205, RZ, RZ, R204 ;  /* 0x000000ffffcd7224 */ /* 0x018fce00078e00cc */
.L_x_19673:
[----:B------:R-:W-:Y:S05]  /*7f10*/  BSYNC B2 ;  /* 0x0000000000027941 */ /* 0x000fea0003800000 */
.L_x_19671:
        /* <DEDUP_REMOVED lines=11> */
.L_x_19675:
[----:B------:R3:W-:Y:S04]  /*7fd0*/  STL [R1+0x810], R252 ;  /* 0x000810fc01007387 */ /* 0x0007e80000100800 */
[----:B---3--:R-:W3:Y:S01]  /*7fe0*/  LDL.LU R252, [R1+0x814] ;  /* 0x0008140001fc7983 */ /* 0x008ee20000300800 */
[----:B------:R-:W-:Y:S02]  /*7ff0*/  IMAD.MOV.U32 R80, RZ, RZ, R87 ;  /* 0x000000ffff507224 */ /* 0x000fe400078e0057 */
[----:B------:R-:W-:Y:S01]  /*8000*/  IMAD.MOV.U32 R204, RZ, RZ, R211 ;  /* 0x000000ffffcc7224 */ /* 0x000fe200078e00d3 */
[----:B---3--:R3:W-:Y:S06]  /*8010*/  STL [R1+0x818], R252 ;  /* 0x000818fc01007387 */ /* 0x0087ec0000100800 */
.L_x_19676:
[----:B------:R-:W-:Y:S05]  /*8020*/  BSYNC B2 ;  /* 0x0000000000027941 */ /* 0x000fea0003800000 */
.L_x_19674:
        /* <DEDUP_REMOVED lines=11> */
.L_x_19678:
[----:B------:R-:W4:Y:S04]  /*80e0*/  LDL.LU R211, [R1+0x818] ;  /* 0x0008180001d37983 */ /* 0x000f280000300800 */
[----:B---3--:R3:W5:Y:S01]  /*80f0*/  LDL.LU R252, [R1+0x810] ;  /* 0x0008100001fc7983 */ /* 0x0087620000300800 */
[----:B------:R-:W-:-:S03]  /*8100*/  MOV R87, R86 ;  /* 0x0000005600577202 */ /* 0x000fc60000000f00 */
[----:B----4-:R4:W-:Y:S02]  /*8110*/  STL [R1+0x814], R211 ;  /* 0x000814d301007387 */ /* 0x0109e40000100800 */
[----:B---34-:R-:W-:-:S07]  /*8120*/  IMAD.MOV.U32 R211, RZ, RZ, R210 ;  /* 0x000000ffffd37224 */ /* 0x018fce00078e00d2 */
.L_x_19679:
[----:B------:R-:W-:Y:S05]  /*8130*/  BSYNC B2 ;  /* 0x0000000000027941 */ /* 0x000fea0003800000 */
.L_x_19677:
        /* <DEDUP_REMOVED lines=11> */
.L_x_19681:
[----:B------:R3:W-:Y:S04]  /*81f0*/  STL [R1+0x810], R252 ;  /* 0x000810fc01007387 */ /* 0x0007e80000100800 */
[----:B---3--:R-:W3:Y:S01]  /*8200*/  LDL.LU R252, [R1+0x814] ;  /* 0x0008140001fc7983 */ /* 0x008ee20000300800 */
[----:B------:R-:W-:Y:S02]  /*8210*/  IMAD.MOV.U32 R86, RZ, RZ, R85 ;  /* 0x000000ffff567224 */ /* 0x000fe400078e0055 */
[----:B------:R-:W-:Y:S01]  /*8220*/  IMAD.MOV.U32 R210, RZ, RZ, R209 ;  /* 0x000000ffffd27224 */ /* 0x000fe200078e00d1 */
[----:B---3--:R3:W-:Y:S06]  /*8230*/  STL [R1+0x818], R252 ;  /* 0x000818fc01007387 */ /* 0x0087ec0000100800 */
.L_x_19682:
[----:B------:R-:W-:Y:S05]  /*8240*/  BSYNC B2 ;  /* 0x0000000000027941 */ /* 0x000fea0003800000 */
.L_x_19680:
        /* <DEDUP_REMOVED lines=11> */
.L_x_19684:
[----:B------:R-:W4:Y:S04]  /*8300*/  LDL.LU R209, [R1+0x818] ;  /* 0x0008180001d17983 */ /* 0x000f280000300800 */
[----:B---3--:R3:W5:Y:S01]  /*8310*/  LDL.LU R252, [R1+0x810] ;  /* 0x0008100001fc7983 */ /* 0x0087620000300800 */
[----:B------:R-:W-:-:S03]  /*8320*/  MOV R85, R84 ;  /* 0x0000005400557202 */ /* 0x000fc60000000f00 */
[----:B----4-:R4:W-:Y:S02]  /*8330*/  STL [R1+0x814], R209 ;  /* 0x000814d101007387 */ /* 0x0109e40000100800 */
[----:B---34-:R-:W-:-:S07]  /*8340*/  IMAD.MOV.U32 R209, RZ, RZ, R208 ;  /* 0x000000ffffd17224 */ /* 0x018fce00078e00d0 */
.L_x_19685:
[----:B------:R-:W-:Y:S05]  /*8350*/  BSYNC B2 ;  /* 0x0000000000027941 */ /* 0x000fea0003800000 */
.L_x_19683:
        /* <DEDUP_REMOVED lines=11> */
.L_x_19687:
[----:B------:R3:W-:Y:S04]  /*8410*/  STL [R1+0x810], R252 ;  /* 0x000810fc01007387 */ /* 0x0007e80000100800 */
[----:B---3--:R-:W3:Y:S01]  /*8420*/  LDL.LU R252, [R1+0x814] ;  /* 0x0008140001fc7983 */ /* 0x008ee20000300800 */
[----:B------:R-:W-:Y:S02]  /*8430*/  IMAD.MOV.U32 R84, RZ, RZ, R91 ;  /* 0x000000ffff547224 */ /* 0x000fe400078e005b */
[----:B------:R-:W-:Y:S01]  /*8440*/  IMAD.MOV.U32 R208, RZ, RZ, R215 ;  /* 0x000000ffffd07224 */ /* 0x000fe200078e00d7 */
[----:B---3--:R3:W-:Y:S06]  /*8450*/  STL [R1+0x818], R252 ;  /* 0x000818fc01007387 */ /* 0x0087ec0000100800 */
.L_x_19688:
[----:B------:R-:W-:Y:S05]  /*8460*/  BSYNC B2 ;  /* 0x0000000000027941 */ /* 0x000fea0003800000 */
.L_x_19686:
        /* <DEDUP_REMOVED lines=11> */
.L_x_19690:
[----:B------:R-:W4:Y:S04]  /*8520*/  LDL.LU R215, [R1+0x818] ;  /* 0x0008180001d77983 */ /* 0x000f280000300800 */
[----:B---3--:R3:W5:Y:S01]  /*8530*/  LDL.LU R252, [R1+0x810] ;  /* 0x0008100001fc7983 */ /* 0x0087620000300800 */
[----:B------:R-:W-:-:S03]  /*8540*/  MOV R91, R90 ;  /* 0x0000005a005b7202 */ /* 0x000fc60000000f00 */
[----:B----4-:R4:W-:Y:S02]  /*8550*/  STL [R1+0x814], R215 ;  /* 0x000814d701007387 */ /* 0x0109e40000100800 */
[----:B---34-:R-:W-:-:S07]  /*8560*/  IMAD.MOV.U32 R215, RZ, RZ, R214 ;  /* 0x000000ffffd77224 */ /* 0x018fce00078e00d6 */
.L_x_19691:
[----:B------:R-:W-:Y:S05]  /*8570*/  BSYNC B2 ;  /* 0x0000000000027941 */ /* 0x000fea0003800000 */
.L_x_19689:
        /* <DEDUP_REMOVED lines=11> */
.L_x_19693:
[----:B------:R3:W-:Y:S04]  /*8630*/  STL [R1+0x810], R252 ;  /* 0x000810fc01007387 */ /* 0x0007e80000100800 */
[----:B---3--:R-:W3:Y:S01]  /*8640*/  LDL.LU R252, [R1+0x814] ;  /* 0x0008140001fc7983 */ /* 0x008ee20000300800 */
[----:B------:R-:W-:Y:S02]  /*8650*/  IMAD.MOV.U32 R90, RZ, RZ, R89 ;  /* 0x000000ffff5a7224 */ /* 0x000fe400078e0059 */
[----:B------:R-:W-:Y:S01]  /*8660*/  IMAD.MOV.U32 R214, RZ, RZ, R213 ;  /* 0x000000ffffd67224 */ /* 0x000fe200078e00d5 */
[----:B---3--:R3:W-:Y:S06]  /*8670*/  STL [R1+0x818], R252 ;  /* 0x000818fc01007387 */ /* 0x0087ec0000100800 */
.L_x_19694:
[----:B------:R-:W-:Y:S05]  /*8680*/  BSYNC B2 ;  /* 0x0000000000027941 */ /* 0x000fea0003800000 */
.L_x_19692:
        /* <DEDUP_REMOVED lines=11> */
.L_x_19696:
[----:B------:R-:W4:Y:S04]  /*8740*/  LDL.LU R213, [R1+0x818] ;  /* 0x0008180001d57983 */ /* 0x000f280000300800 */
[----:B---3--:R3:W5:Y:S01]  /*8750*/  LDL.LU R252, [R1+0x810] ;  /* 0x0008100001fc7983 */ /* 0x0087620000300800 */
[----:B------:R-:W-:-:S03]  /*8760*/  MOV R89, R88 ;  /* 0x0000005800597202 */ /* 0x000fc60000000f00 */
[----:B----4-:R4:W-:Y:S02]  /*8770*/  STL [R1+0x814], R213 ;  /* 0x000814d501007387 */ /* 0x0109e40000100800 */
[----:B---34-:R-:W-:-:S07]  /*8780*/  IMAD.MOV.U32 R213, RZ, RZ, R212 ;  /* 0x000000ffffd57224 */ /* 0x018fce00078e00d4 */
.L_x_19697:
[----:B------:R-:W-:Y:S05]  /*8790*/  BSYNC B2 ;  /* 0x0000000000027941 */ /* 0x000fea0003800000 */
.L_x_19695:
        /* <DEDUP_REMOVED lines=11> */
.L_x_19699:
[----:B------:R3:W-:Y:S04]  /*8850*/  STL [R1+0x810], R252 ;  /* 0x000810fc01007387 */ /* 0x0007e80000100800 */
[----:B---3--:R-:W3:Y:S01]  /*8860*/  LDL.LU R252, [R1+0x814] ;  /* 0x0008140001fc7983 */ /* 0x008ee20000300800 */
[----:B------:R-:W-:Y:S02]  /*8870*/  IMAD.MOV.U32 R88, RZ, RZ, R95 ;  /* 0x000000ffff587224 */ /* 0x000fe400078e005f */
[----:B------:R-:W-:Y:S01]  /*8880*/  IMAD.MOV.U32 R212, RZ, RZ, R219 ;  /* 0x000000ffffd47224 */ /* 0x000fe200078e00db */
[----:B---3--:R3:W-:Y:S06]  /*8890*/  STL [R1+0x818], R252 ;  /* 0x000818fc01007387 */ /* 0x0087ec0000100800 */
.L_x_19700:
[----:B------:R-:W-:Y:S05]  /*88a0*/  BSYNC B2 ;  /* 0x0000000000027941 */ /* 0x000fea0003800000 */
.L_x_19698:
        /* <DEDUP_REMOVED lines=11> */
.L_x_19702:
[----:B------:R-:W4:Y:S04]  /*8960*/  LDL.LU R219, [R1+0x818] ;  /* 0x0008180001db7983 */ /* 0x000f280000300800 */
[----:B---3--:R3:W5:Y:S01]  /*8970*/  LDL.LU R252, [R1+0x810] ;  /* 0x0008100001fc7983 */ /* 0x0087620000300800 */
[----:B------:R-:W-:-:S03]  /*8980*/  MOV R95, R94 ;  /* 0x0000005e005f7202 */ /* 0x000fc60000000f00 */
[----:B----4-:R4:W-:Y:S02]  /*8990*/  STL [R1+0x814], R219 ;  /* 0x000814db01007387 */ /* 0x0109e40000100800 */
[----:B---34-:R-:W-:-:S07]  /*89a0*/  IMAD.MOV.U32 R219, RZ, RZ, R218 ;  /* 0x000000ffffdb7224 */ /* 0x018fce00078e00da */
.L_x_19703:
[----:B------:R-:W-:Y:S05]  /*89b0*/  BSYNC B2 ;  /* 0x0000000000027941 */ /* 0x000fea0003800000 */
.L_x_19701:
        /* <DEDUP_REMOVED lines=11> */
.L_x_19705:
[----:B------:R3:W-:Y:S04]  /*8a70*/  STL [R1+0x810], R252 ;  /* 0x000810fc01007387 */ /* 0x0007e80000100800 */
[----:B---3--:R-:W3:Y:S01]  /*8a80*/  LDL.LU R252, [R1+0x814] ;  /* 0x0008140001fc7983 */ /* 0x008ee20000300800 */
[----:B------:R-:W-:Y:S02]  /*8a90*/  IMAD.MOV.U32 R94, RZ, RZ, R93 ;  /* 0x000000ffff5e7224 */ /* 0x000fe400078e005d */
[----:B------:R-:W-:Y:S01]  /*8aa0*/  IMAD.MOV.U32 R218, RZ, RZ, R217 ;  /* 0x000000ffffda7224 */ /* 0x000fe200078e00d9 */
[----:B---3--:R3:W-:Y:S06]  /*8ab0*/  STL [R1+0x818], R252 ;  /* 0x000818fc01007387 */ /* 0x0087ec0000100800 */
.L_x_19706:
[----:B------:R-:W-:Y:S05]  /*8ac0*/  BSYNC B2 ;  /* 0x0000000000027941 */ /* 0x000fea0003800000 */
.L_x_19704:
        /* <DEDUP_REMOVED lines=11> */
.L_x_19708:
[----:B------:R-:W4:Y:S04]  /*8b80*/  LDL.LU R217, [R1+0x818] ;  /* 0x0008180001d97983 */ /* 0x000f280000300800 */
[----:B---3--:R3:W5:Y:S01]  /*8b90*/  LDL.LU R252, [R1+0x810] ;  /* 0x0008100001fc7983 */ /* 0x0087620000300800 */
[----:B------:R-:W-:-:S03]  /*8ba0*/  MOV R93, R92 ;  /* 0x0000005c005d7202 */ /* 0x000fc60000000f00 */
[----:B----4-:R4:W-:Y:S02]  /*8bb0*/  STL [R1+0x814], R217 ;  /* 0x000814d901007387 */ /* 0x0109e40000100800 */
[----:B---34-:R-:W-:-:S07]  /*8bc0*/  IMAD.MOV.U32 R217, RZ, RZ, R216 ;  /* 0x000000ffffd97224 */ /* 0x018fce00078e00d8 */
.L_x_19709:
[----:B------:R-:W-:Y:S05]  /*8bd0*/  BSYNC B2 ;  /* 0x0000000000027941 */ /* 0x000fea0003800000 */
.L_x_19707:
        /* <DEDUP_REMOVED lines=11> */
.L_x_19711:
[----:B------:R3:W-:Y:S04]  /*8c90*/  STL [R1+0x810], R252 ;  /* 0x000810fc01007387 */ /* 0x0007e80000100800 */
[----:B---3--:R-:W3:Y:S01]  /*8ca0*/  LDL.LU R252, [R1+0x814] ;  /* 0x0008140001fc7983 */ /* 0x008ee20000300800 */
[----:B------:R-:W-:Y:S02]  /*8cb0*/  IMAD.MOV.U32 R92, RZ, RZ, R99 ;  /* 0x000000ffff5c7224 */ /* 0x000fe400078e0063 */
[----:B------:R-:W-:Y:S01]  /*8cc0*/  IMAD.MOV.U32 R216, RZ, RZ, R223 ;  /* 0x000000ffffd87224 */ /* 0x000fe200078e00df */
[----:B---3--:R3:W-:Y:S06]  /*8cd0*/  STL [R1+0x818], R252 ;  /* 0x000818fc01007387 */ /* 0x0087ec0000100800 */
.L_x_19712:
[----:B------:R-:W-:Y:S05]  /*8ce0*/  BSYNC B2 ;  /* 0x0000000000027941 */ /* 0x000fea0003800000 */
.L_x_19710:
        /* <DEDUP_REMOVED lines=11> */
.L_x_19714:
[----:B------:R-:W4:Y:S04]  /*8da0*/  LDL.LU R223, [R1+0x818] ;  /* 0x0008180001df7983 */ /* 0x000f280000300800 */
[----:B---3--:R3:W5:Y:S01]  /*8db0*/  LDL.LU R252, [R1+0x810] ;  /* 0x0008100001fc7983 */ /* 0x0087620000300800 */
[----:B------:R-:W-:-:S03]  /*8dc0*/  MOV R99, R98 ;  /* 0x0000006200637202 */ /* 0x000fc60000000f00 */
[----:B----4-:R4:W-:Y:S02]  /*8dd0*/  STL [R1+0x814], R223 ;  /* 0x000814df01007387 */ /* 0x0109e40000100800 */
[----:B---34-:R-:W-:-:S07]  /*8de0*/  IMAD.MOV.U32 R223, RZ, RZ, R222 ;  /* 0x000000ffffdf7224 */ /* 0x018fce00078e00de */
.L_x_19715:
[----:B------:R-:W-:Y:S05]  /*8df0*/  BSYNC B2 ;  /* 0x0000000000027941 */ /* 0x000fea0003800000 */
.L_x_19713:
        /* <DEDUP_REMOVED lines=11> */
.L_x_19717:
[----:B------:R3:W-:Y:S04]  /*8eb0*/  STL [R1+0x810], R252 ;  /* 0x000810fc01007387 */ /* 0x0007e80000100800 */
[----:B---3--:R-:W3:Y:S01]  /*8ec0*/  LDL.LU R252, [R1+0x814] ;  /* 0x0008140001fc7983 */ /* 0x008ee20000300800 */
[----:B------:R-:W-:Y:S02]  /*8ed0*/  IMAD.MOV.U32 R98, RZ, RZ, R97 ;  /* 0x000000ffff627224 */ /* 0x000fe400078e0061 */
[----:B------:R-:W-:Y:S01]  /*8ee0*/  IMAD.MOV.U32 R222, RZ, RZ, R221 ;  /* 0x000000ffffde7224 */ /* 0x000fe200078e00dd */
[----:B---3--:R3:W-:Y:S06]  /*8ef0*/  STL [R1+0x818], R252 ;  /* 0x000818fc01007387 */ /* 0x0087ec0000100800 */
.L_x_19718:
[----:B------:R-:W-:Y:S05]  /*8f00*/  BSYNC B2 ;  /* 0x0000000000027941 */ /* 0x000fea0003800000 */
.L_x_19716:
        /* <DEDUP_REMOVED lines=11> */
.L_x_19720:
[----:B------:R-:W4:Y:S04]  /*8fc0*/  LDL.LU R221, [R1+0x818] ;  /* 0x0008180001dd7983 */ /* 0x000f280000300800 */
[----:B---3--:R3:W5:Y:S01]  /*8fd0*/  LDL.LU R252, [R1+0x810] ;  /* 0x0008100001fc7983 */ /* 0x0087620000300800 */
[----:B------:R-:W-:-:S03]  /*8fe0*/  MOV R97, R96 ;  /* 0x0000006000617202 */ /* 0x000fc60000000f00 */
[----:B----4-:R4:W-:Y:S02]  /*8ff0*/  STL [R1+0x814], R221 ;  /* 0x000814dd01007387 */ /* 0x0109e40000100800 */
[----:B---34-:R-:W-:-:S07]  /*9000*/  IMAD.MOV.U32 R221, RZ, RZ, R220 ;  /* 0x000000ffffdd7224 */ /* 0x018fce00078e00dc */
.L_x_19721:
[----:B------:R-:W-:Y:S05]  /*9010*/  BSYNC B2 ;  /* 0x0000000000027941 */ /* 0x000fea0003800000 */
.L_x_19719:
        /* <DEDUP_REMOVED lines=11> */
.L_x_19723:
[----:B------:R3:W-:Y:S04]  /*90d0*/  STL [R1+0x810], R252 ;  /* 0x000810fc01007387 */ /* 0x0007e80000100800 */
[----:B---3--:R-:W3:Y:S01]  /*90e0*/  LDL.LU R252, [R1+0x814] ;  /* 0x0008140001fc7983 */ /* 0x008ee20000300800 */
[----:B------:R-:W-:Y:S02]  /*90f0*/  IMAD.MOV.U32 R96, RZ, RZ, R103 ;  /* 0x000000ffff607224 */ /* 0x000fe400078e0067 */
[----:B------:R-:W-:Y:S01]  /*9100*/  IMAD.MOV.U32 R220, RZ, RZ, R227 ;  /* 0x000000ffffdc7224 */ /* 0x000fe200078e00e3 */
[----:B---3--:R3:W-:Y:S06]  /*9110*/  STL [R1+0x818], R252 ;  /* 0x000818fc01007387 */ /* 0x0087ec0000100800 */
.L_x_19724:
[----:B------:R-:W-:Y:S05]  /*9120*/  BSYNC B2 ;  /* 0x0000000000027941 */ /* 0x000fea0003800000 */
.L_x_19722:
        /* <DEDUP_REMOVED lines=11> */
.L_x_19726:
[----:B------:R-:W4:Y:S04]  /*91e0*/  LDL.LU R227, [R1+0x818] ;  /* 0x0008180001e37983 */ /* 0x000f280000300800 */
[----:B---3--:R3:W5:Y:S01]  /*91f0*/  LDL.LU R252, [R1+0x810] ;  /* 0x0008100001fc7983 */ /* 0x0087620000300800 */
[----:B------:R-:W-:-:S03]  /*9200*/  MOV R103, R102 ;  /* 0x0000006600677202 */ /* 0x000fc60000000f00 */
[----:B----4-:R4:W-:Y:S02]  /*9210*/  STL [R1+0x814], R227 ;  /* 0x000814e301007387 */ /* 0x0109e40000100800 */
[----:B---34-:R-:W-:-:S07]  /*9220*/  IMAD.MOV.U32 R227, RZ, RZ, R226 ;  /* 0x000000ffffe37224 */ /* 0x018fce00078e00e2 */
.L_x_19727:
[----:B------:R-:W-:Y:S05]  /*9230*/  BSYNC B2 ;  /* 0x0000000000027941 */ /* 0x000fea0003800000 */
.L_x_19725:
        /* <DEDUP_REMOVED lines=11> */
.L_x_19729:
[----:B------:R3:W-:Y:S04]  /*92f0*/  STL [R1+0x810], R252 ;  /* 0x000810fc01007387 */ /* 0x0007e80000100800 */
[----:B---3--:R-:W3:Y:S01]  /*9300*/  LDL.LU R252, [R1+0x814] ;  /* 0x0008140001fc7983 */ /* 0x008ee20000300800 */
[----:B------:R-:W-:Y:S02]  /*9310*/  IMAD.MOV.U32 R102, RZ, RZ, R101 ;  /* 0x000000ffff667224 */ /* 0x000fe400078e0065 */
[----:B------:R-:W-:Y:S01]  /*9320*/  IMAD.MOV.U32 R226, RZ, RZ, R225 ;  /* 0x000000ffffe27224 */ /* 0x000fe200078e00e1 */
[----:B---3--:R3:W-:Y:S06]  /*9330*/  STL [R1+0x818], R252 ;  /* 0x000818fc01007387 */ /* 0x0087ec0000100800 */
.L_x_19730:
[----:B------:R-:W-:Y:S05]  /*9340*/  BSYNC B2 ;  /* 0x0000000000027941 */ /* 0x000fea0003800000 */
.L_x_19728:
        /* <DEDUP_REMOVED lines=11> */
.L_x_19732:
[----:B------:R-:W4:Y:S04]  /*9400*/  LDL.LU R225, [R1+0x818] ;  /* 0x0008180001e17983 */ /* 0x000f280000300800 */
[----:B---3--:R3:W5:Y:S01]  /*9410*/  LDL.LU R252, [R1+0x810] ;  /* 0x0008100001fc7983 */ /* 0x0087620000300800 */
[----:B------:R-:W-:-:S03]  /*9420*/  MOV R101, R100 ;  /* 0x0000006400657202 */ /* 0x000fc60000000f00 */
[----:B----4-:R4:W-:Y:S02]  /*9430*/  STL [R1+0x814], R225 ;  /* 0x000814e101007387 */ /* 0x0109e40000100800 */
[----:B---34-:R-:W-:-:S07]  /*9440*/  IMAD.MOV.U32 R225, RZ, RZ, R224 ;  /* 0x000000ffffe17224 */ /* 0x018fce00078e00e0 */
.L_x_19733:
[----:B------:R-:W-:Y:S05]  /*9450*/  BSYNC B2 ;  /* 0x0000000000027941 */ /* 0x000fea0003800000 */
.L_x_19731:
        /* <DEDUP_REMOVED lines=11> */
.L_x_19735:
[----:B------:R3:W-:Y:S04]  /*9510*/  STL [R1+0x810], R252 ;  /* 0x000810fc01007387 */ /* 0x0007e80000100800 */
[----:B---3--:R-:W3:Y:S01]  /*9520*/  LDL.LU R252, [R1+0x814] ;  /* 0x0008140001fc7983 */ /* 0x008ee20000300800 */
[----:B------:R-:W-:Y:S02]  /*9530*/  IMAD.MOV.U32 R100, RZ, RZ, R107 ;  /* 0x000000ffff647224 */ /* 0x000fe400078e006b */
[----:B------:R-:W-:Y:S01]  /*9540*/  IMAD.MOV.U32 R224, RZ, RZ, R231 ;  /* 0x000000ffffe07224 */ /* 0x000fe200078e00e7 */
[----:B---3--:R3:W-:Y:S06]  /*9550*/  STL [R1+0x818], R252 ;  /* 0x000818fc01007387 */ /* 0x0087ec0000100800 */
.L_x_19736:
[----:B------:R-:W-:Y:S05]  /*9560*/  BSYNC B2 ;  /* 0x0000000000027941 */ /* 0x000fea0003800000 */
.L_x_19734:
        /* <DEDUP_REMOVED lines=11> */
.L_x_19738:
[----:B------:R-:W4:Y:S04]  /*9620*/  LDL.LU R231, [R1+0x818] ;  /* 0x0008180001e77983 */ /* 0x000f280000300800 */
[----:B---3--:R3:W5:Y:S01]  /*9630*/  LDL.LU R252, [R1+0x810] ;  /* 0x0008100001fc7983 */ /* 0x0087620000300800 */
[----:B------:R-:W-:-:S03]  /*9640*/  MOV R107, R106 ;  /* 0x0000006a006b7202 */ /* 0x000fc60000000f00 */
[----:B----4-:R4:W-:Y:S02]  /*9650*/  STL [R1+0x814], R231 ;  /* 0x000814e701007387 */ /* 0x0109e40000100800 */
[----:B---34-:R-:W-:-:S07]  /*9660*/  IMAD.MOV.U32 R231, RZ, RZ, R230 ;  /* 0x000000ffffe77224 */ /* 0x018fce00078e00e6 */
.L_x_19739:
[----:B------:R-:W-:Y:S05]  /*9670*/  BSYNC B2 ;  /* 0x0000000000027941 */ /* 0x000fea0003800000 */
.L_x_19737:
        /* <DEDUP_REMOVED lines=11> */
.L_x_19741:
[----:B------:R3:W-:Y:S04]  /*9730*/  STL [R1+0x810], R252 ;  /* 0x000810fc01007387 */ /* 0x0007e80000100800 */
[----:B---3--:R-:W3:Y:S01]  /*9740*/  LDL.LU R252, [R1+0x814] ;  /* 0x0008140001fc7983 */ /* 0x008ee20000300800 */
[----:B------:R-:W-:Y:S02]  /*9750*/  IMAD.MOV.U32 R106, RZ, RZ, R105 ;  /* 0x000000ffff6a7224 */ /* 0x000fe400078e0069 */
[----:B------:R-:W-:Y:S01]  /*9760*/  IMAD.MOV.U32 R230, RZ, RZ, R229 ;  /* 0x000000ffffe67224 */ /* 0x000fe200078e00e5 */
[----:B---3--:R3:W-:Y:S06]  /*9770*/  STL [R1+0x818], R252 ;  /* 0x000818fc01007387 */ /* 0x0087ec0000100800 */
.L_x_19742:
[----:B------:R-:W-:Y:S05]  /*9780*/  BSYNC B2 ;  /* 0x0000000000027941 */ /* 0x000fea0003800000 */
.L_x_19740:
        /* <DEDUP_REMOVED lines=11> */
.L_x_19744:
[----:B------:R-:W4:Y:S04]  /*9840*/  LDL.LU R229, [R1+0x818] ;  /* 0x0008180001e57983 */ /* 0x000f280000300800 */
[----:B---3--:R3:W5:Y:S01]  /*9850*/  LDL.LU R252, [R1+0x810] ;  /* 0x0008100001fc7983 */ /* 0x0087620000300800 */
[----:B------:R-:W-:-:S03]  /*9860*/  MOV R105, R104 ;  /* 0x0000006800697202 */ /* 0x000fc60000000f00 */
[----:B----4-:R4:W-:Y:S02]  /*9870*/  STL [R1+0x814], R229 ;  /* 0x000814e501007387 */ /* 0x0109e40000100800 */
[----:B---34-:R-:W-:-:S07]  /*9880*/  IMAD.MOV.U32 R229, RZ, RZ, R228 ;  /* 0x000000ffffe57224 */ /* 0x018fce00078e00e4 */
.L_x_19745:
[----:B------:R-:W-:Y:S05]  /*9890*/  BSYNC B2 ;  /* 0x0000000000027941 */ /* 0x000fea0003800000 */
.L_x_19743:
        /* <DEDUP_REMOVED lines=11> */
.L_x_19747:
[----:B------:R3:W-:Y:S04]  /*9950*/  STL [R1+0x810], R252 ;  /* 0x000810fc01007387 */ /* 0x0007e80000100800 */
[----:B---3--:R-:W3:Y:S01]  /*9960*/  LDL.LU R252, [R1+0x814] ;  /* 0x0008140001fc7983 */ /* 0x008ee20000300800 */
[----:B------:R-:W-:Y:S02]  /*9970*/  IMAD.MOV.U32 R104, RZ, RZ, R111 ;  /* 0x000000ffff687224 */ /* 0x000fe400078e006f */
[----:B------:R-:W-:Y:S01]  /*9980*/  IMAD.MOV.U32 R228, RZ, RZ, R235 ;  /* 0x000000ffffe47224 */ /* 0x000fe200078e00eb */
[----:B---3--:R3:W-:Y:S06]  /*9990*/  STL [R1+0x818], R252 ;  /* 0x000818fc01007387 */ /* 0x0087ec0000100800 */
.L_x_19748:
[----:B------:R-:W-:Y:S05]  /*99a0*/  BSYNC B2 ;  /* 0x0000000000027941 */ /* 0x000fea0003800000 */
.L_x_19746:
        /* <DEDUP_REMOVED lines=11> */
.L_x_19750:
[----:B------:R-:W4:Y:S04]  /*9a60*/  LDL.LU R235, [R1+0x818] ;  /* 0x0008180001eb7983 */ /* 0x000f280000300800 */
[----:B---3--:R3:W5:Y:S01]  /*9a70*/  LDL.LU R252, [R1+0x810] ;  /* 0x0008100001fc7983 */ /* 0x0087620000300800 */
[----:B------:R-:W-:-:S03]  /*9a80*/  MOV R111, R110 ;  /* 0x0000006e006f7202 */ /* 0x000fc60000000f00 */
[----:B----4-:R4:W-:Y:S02]  /*9a90*/  STL [R1+0x814], R235 ;  /* 0x000814eb01007387 */ /* 0x0109e40000100800 */
[----:B---34-:R-:W-:-:S07]  /*9aa0*/  IMAD.MOV.U32 R235, RZ, RZ, R234 ;  /* 0x000000ffffeb7224 */ /* 0x018fce00078e00ea */
.L_x_19751:
[----:B------:R-:W-:Y:S05]  /*9ab0*/  BSYNC B2 ;  /* 0x0000000000027941 */ /* 0x000fea0003800000 */
.L_x_19749:
        /* <DEDUP_REMOVED lines=11> */
.L_x_19753:
[----:B------:R3:W-:Y:S04]  /*9b70*/  STL [R1+0x810], R252 ;  /* 0x000810fc01007387 */ /* 0x0007e80000100800 */
[----:B---3--:R-:W3:Y:S01]  /*9b80*/  LDL.LU R252, [R1+0x814] ;  /* 0x0008140001fc7983 */ /* 0x008ee20000300800 */
[----:B------:R-:W-:Y:S02]  /*9b90*/  IMAD.MOV.U32 R110, RZ, RZ, R109 ;  /* 0x000000ffff6e7224 */ /* 0x000fe400078e006d */
[----:B------:R-:W-:Y:S01]  /*9ba0*/  IMAD.MOV.U32 R234, RZ, RZ, R233 ;  /* 0x000000ffffea7224 */ /* 0x000fe200078e00e9 */
[----:B---3--:R3:W-:Y:S06]  /*9bb0*/  STL [R1+0x818], R252 ;  /* 0x000818fc01007387 */ /* 0x0087ec0000100800 */
.L_x_19754:
[----:B------:R-:W-:Y:S05]  /*9bc0*/  BSYNC B2 ;  /* 0x0000000000027941 */ /* 0x000fea0003800000 */
.L_x_19752:
        /* <DEDUP_REMOVED lines=11> */
.L_x_19756:
[----:B------:R-:W4:Y:S04]  /*9c80*/  LDL.LU R233, [R1+0x818] ;  /* 0x0008180001e97983 */ /* 0x000f280000300800 */
[----:B---3--:R3:W5:Y:S01]  /*9c90*/  LDL.LU R252, [R1+0x810] ;  /* 0x0008100001fc7983 */ /* 0x0087620000300800 */
[----:B------:R-:W-:-:S03]  /*9ca0*/  MOV R109, R108 ;  /* 0x0000006c006d7202 */ /* 0x000fc60000000f00 */
[----:B----4-:R4:W-:Y:S02]  /*9cb0*/  STL [R1+0x814], R233 ;  /* 0x000814e901007387 */ /* 0x0109e40000100800 */
[----:B---34-:R-:W-:-:S07]  /*9cc0*/  IMAD.MOV.U32 R233, RZ, RZ, R232 ;  /* 0x000000ffffe97224 */ /* 0x018fce00078e00e8 */
.L_x_19757:
[----:B------:R-:W-:Y:S05]  /*9cd0*/  BSYNC B2 ;  /* 0x0000000000027941 */ /* 0x000fea0003800000 */
.L_x_19755:
        /* <DEDUP_REMOVED lines=11> */
.L_x_19759:
[----:B------:R3:W-:Y:S04]  /*9d90*/  STL [R1+0x810], R252 ;  /* 0x000810fc01007387 */ /* 0x0007e80000100800 */
[----:B---3--:R-:W3:Y:S01]  /*9da0*/  LDL.LU R252, [R1+0x814] ;  /* 0x0008140001fc7983 */ /* 0x008ee20000300800 */
[----:B------:R-:W-:Y:S02]  /*9db0*/  IMAD.MOV.U32 R108, RZ, RZ, R115 ;  /* 0x000000ffff6c7224 */ /* 0x000fe400078e0073 */
[----:B------:R-:W-:Y:S01]  /*9dc0*/  IMAD.MOV.U32 R232, RZ, RZ, R239 ;  /* 0x000000ffffe87224 */ /* 0x000fe200078e00ef */
[----:B---3--:R3:W-:Y:S06]  /*9dd0*/  STL [R1+0x818], R252 ;  /* 0x000818fc01007387 */ /* 0x0087ec0000100800 */
.L_x_19760:
[----:B------:R-:W-:Y:S05]  /*9de0*/  BSYNC B2 ;  /* 0x0000000000027941 */ /* 0x000fea0003800000 */
.L_x_19758:
        /* <DEDUP_REMOVED lines=11> */
.L_x_19762:
[----:B------:R-:W4:Y:S04]  /*9ea0*/  LDL.LU R239, [R1+0x818] ;  /* 0x0008180001ef7983 */ /* 0x000f280000300800 */
[----:B---3--:R3:W5:Y:S01]  /*9eb0*/  LDL.LU R252, [R1+0x810] ;  /* 0x0008100001fc7983 */ /* 0x0087620000300800 */
[----:B------:R-:W-:-:S03]  /*9ec0*/  MOV R115, R114 ;  /* 0x0000007200737202 */ /* 0x000fc60000000f00 */
[----:B----4-:R4:W-:Y:S02]  /*9ed0*/  STL [R1+0x814], R239 ;  /* 0x000814ef01007387 */ /* 0x0109e40000100800 */
[----:B---34-:R-:W-:-:S07]  /*9ee0*/  IMAD.MOV.U32 R239, RZ, RZ, R238 ;  /* 0x000000ffffef7224 */ /* 0x018fce00078e00ee */
.L_x_19763:
[----:B------:R-:W-:Y:S05]  /*9ef0*/  BSYNC B2 ;  /* 0x0000000000027941 */ /* 0x000fea0003800000 */
.L_x_19761:
        /* <DEDUP_REMOVED lines=11> */
.L_x_19765:
[----:B------:R3:W-:Y:S04]  /*9fb0*/  STL [R1+0x810], R252 ;  /* 0x000810fc01007387 */ /* 0x0007e80000100800 */
[----:B---3--:R-:W3:Y:S01]  /*9fc0*/  LDL.LU R252, [R1+0x814] ;  /* 0x0008140001fc7983 */ /* 0x008ee20000300800 */
[----:B------:R-:W-:Y:S02]  /*9fd0*/  IMAD.MOV.U32 R114, RZ, RZ, R113 ;  /* 0x000000ffff727224 */ /* 0x000fe400078e0071 */
[----:B------:R-:W-:Y:S01]  /*9fe0*/  IMAD.MOV.U32 R238, RZ, RZ, R237 ;  /* 0x000000ffffee7224 */ /* 0x000fe200078e00ed */
[----:B---3--:R3:W-:Y:S06]  /*9ff0*/  STL [R1+0x818], R252 ;  /* 0x000818fc01007387 */ /* 0x0087ec0000100800 */
.L_x_19766:
[----:B------:R-:W-:Y:S05]  /*a000*/  BSYNC B2 ;  /* 0x0000000000027941 */ /* 0x000fea0003800000 */
.L_x_19764:
        /* <DEDUP_REMOVED lines=11> */
.L_x_19768:
[----:B------:R-:W4:Y:S04]  /*a0c0*/  LDL.LU R237, [R1+0x818] ;  /* 0x0008180001ed7983 */ /* 0x000f280000300800 */
[----:B---3--:R3:W5:Y:S01]  /*a0d0*/  LDL.LU R252, [R1+0x810] ;  /* 0x0008100001fc7983 */ /* 0x0087620000300800 */
[----:B------:R-:W-:-:S03]  /*a0e0*/  MOV R113, R112 ;  /* 0x0000007000717202 */ /* 0x000fc60000000f00 */
[----:B----4-:R4:W-:Y:S02]  /*a0f0*/  STL [R1+0x814], R237 ;  /* 0x000814ed01007387 */ /* 0x0109e40000100800 */
[----:B---34-:R-:W-:-:S07]  /*a100*/  IMAD.MOV.U32 R237, RZ, RZ, R236 ;  /* 0x000000ffffed7224 */ /* 0x018fce00078e00ec */
.L_x_19769:
[----:B------:R-:W-:Y:S05]  /*a110*/  BSYNC B2 ;  /* 0x0000000000027941 */ /* 0x000fea0003800000 */
.L_x_19767:
        /* <DEDUP_REMOVED lines=11> */
.L_x_19771:
[----:B------:R3:W-:Y:S04]  /*a1d0*/  STL [R1+0x810], R252 ;  /* 0x000810fc01007387 */ /* 0x0007e80000100800 */
[----:B---3--:R-:W3:Y:S01]  /*a1e0*/  LDL.LU R252, [R1+0x814] ;  /* 0x0008140001fc7983 */ /* 0x008ee20000300800 */
[----:B------:R-:W-:Y:S02]  /*a1f0*/  IMAD.MOV.U32 R112, RZ, RZ, R119 ;  /* 0x000000ffff707224 */ /* 0x000fe400078e0077 */
[----:B------:R-:W-:Y:S01]  /*a200*/  IMAD.MOV.U32 R236, RZ, RZ, R243 ;  /* 0x000000ffffec7224 */ /* 0x000fe200078e00f3 */
[----:B---3--:R3:W-:Y:S06]  /*a210*/  STL [R1+0x818], R252 ;  /* 0x000818fc01007387 */ /* 0x0087ec0000100800 */
.L_x_19772:
[----:B------:R-:W-:Y:S05]  /*a220*/  BSYNC B2 ;  /* 0x0000000000027941 */ /* 0x000fea0003800000 */
.L_x_19770:
        /* <DEDUP_REMOVED lines=11> */
.L_x_19774:
[----:B------:R-:W4:Y:S04]  /*a2e0*/  LDL.LU R243, [R1+0x818] ;  /* 0x0008180001f37983 */ /* 0x000f280000300800 */
[----:B---3--:R3:W5:Y:S01]  /*a2f0*/  LDL.LU R252, [R1+0x810] ;  /* 0x0008100001fc7983 */ /* 0x0087620000300800 */
[----:B------:R-:W-:-:S03]  /*a300*/  MOV R119, R118 ;  /* 0x0000007600777202 */ /* 0x000fc60000000f00 */
[----:B----4-:R4:W-:Y:S02]  /*a310*/  STL [R1+0x814], R243 ;  /* 0x000814f301007387 */ /* 0x0109e40000100800 */
[----:B---34-:R-:W-:-:S07]  /*a320*/  IMAD.MOV.U32 R243, RZ, RZ, R242 ;  /* 0x000000fffff37224 */ /* 0x018fce00078e00f2 */
.L_x_19775:
[----:B------:R-:W-:Y:S05]  /*a330*/  BSYNC B2 ;  /* 0x0000000000027941 */ /* 0x000fea0003800000 */
.L_x_19773:
        /* <DEDUP_REMOVED lines=11> */
.L_x_19777:
[----:B------:R3:W-:Y:S04]  /*a3f0*/  STL [R1+0x810], R252 ;  /* 0x000810fc01007387 */ /* 0x0007e80000100800 */
[----:B---3--:R-:W3:Y:S01]  /*a400*/  LDL.LU R252, [R1+0x814] ;  /* 0x0008140001fc7983 */ /* 0x008ee20000300800 */
[----:B------:R-:W-:Y:S02]  /*a410*/  IMAD.MOV.U32 R118, RZ, RZ, R117 ;  /* 0x000000ffff767224 */ /* 0x000fe400078e0075 */
[----:B------:R-:W-:Y:S01]  /*a420*/  IMAD.MOV.U32 R242, RZ, RZ, R241 ;  /* 0x000000fffff27224 */ /* 0x000fe200078e00f1 */
[----:B---3--:R3:W-:Y:S06]  /*a430*/  STL [R1+0x818], R252 ;  /* 0x000818fc01007387 */ /* 0x0087ec0000100800 */
.L_x_19778:
[----:B------:R-:W-:Y:S05]  /*a440*/  BSYNC B2 ;  /* 0x0000000000027941 */ /* 0x000fea0003800000 */
.L_x_19776:
        /* <DEDUP_REMOVED lines=11> */
.L_x_19780:
[----:B------:R-:W4:Y:S04]  /*a500*/  LDL.LU R241, [R1+0x818] ;  /* 0x0008180001f17983 */ /* 0x000f280000300800 */
[----:B---3--:R3:W5:Y:S01]  /*a510*/  LDL.LU R252, [R1+0x810] ;  /* 0x0008100001fc7983 */ /* 0x0087620000300800 */
[----:B------:R-:W-:-:S03]  /*a520*/  MOV R117, R116 ;  /* 0x0000007400757202 */ /* 0x000fc60000000f00 */
[----:B----4-:R4:W-:Y:S02]  /*a530*/  STL [R1+0x814], R241 ;  /* 0x000814f101007387 */ /* 0x0109e40000100800 */
[----:B---34-:R-:W-:-:S07]  /*a540*/  IMAD.MOV.U32 R241, RZ, RZ, R240 ;  /* 0x000000fffff17224 */ /* 0x018fce00078e00f0 */
.L_x_19781:
[----:B------:R-:W-:Y:S05]  /*a550*/  BSYNC B2 ;  /* 0x0000000000027941 */ /* 0x000fea0003800000 */
.L_x_19779:
        /* <DEDUP_REMOVED lines=11> */
.L_x_19783:
[----:B------:R3:W-:Y:S04]  /*a610*/  STL [R1+0x810], R252 ;  /* 0x000810fc01007387 */ /* 0x0007e80000100800 */
[----:B---3--:R-:W3:Y:S01]  /*a620*/  LDL.LU R252, [R1+0x814] ;  /* 0x0008140001fc7983 */ /* 0x008ee20000300800 */
[----:B------:R-:W-:Y:S02]  /*a630*/  IMAD.MOV.U32 R116, RZ, RZ, R123 ;  /* 0x000000ffff747224 */ /* 0x000fe400078e007b */
[----:B------:R-:W-:Y:S01]  /*a640*/  IMAD.MOV.U32 R240, RZ, RZ, R247 ;  /* 0x000000fffff07224 */ /* 0x000fe200078e00f7 */
[----:B---3--:R3:W-:Y:S06]  /*a650*/  STL [R1+0x818], R252 ;  /* 0x000818fc01007387 */ /* 0x0087ec0000100800 */
.L_x_19784:
[----:B------:R-:W-:Y:S05]  /*a660*/  BSYNC B2 ;  /* 0x0000000000027941 */ /* 0x000fea0003800000 */
.L_x_19782:
        /* <DEDUP_REMOVED lines=11> */
.L_x_19786:
[----:B------:R-:W4:Y:S04]  /*a720*/  LDL.LU R247, [R1+0x818] ;  /* 0x0008180001f77983 */ /* 0x000f280000300800 */
[----:B---3--:R3:W5:Y:S01]  /*a730*/  LDL.LU R252, [R1+0x810] ;  /* 0x0008100001fc7983 */ /* 0x0087620000300800 */
[----:B------:R-:W-:-:S03]  /*a740*/  MOV R123, R122 ;  /* 0x0000007a007b7202 */ /* 0x000fc60000000f00 */
[----:B----4-:R4:W-:Y:S02]  /*a750*/  STL [R1+0x814], R247 ;  /* 0x000814f701007387 */ /* 0x0109e40000100800 */
[----:B---34-:R-:W-:-:S07]  /*a760*/  IMAD.MOV.U32 R247, RZ, RZ, R246 ;  /* 0x000000fffff77224 */ /* 0x018fce00078e00f6 */
.L_x_19787:
[----:B------:R-:W-:Y:S05]  /*a770*/  BSYNC B2 ;  /* 0x0000000000027941 */ /* 0x000fea0003800000 */
.L_x_19785:
        /* <DEDUP_REMOVED lines=11> */
.L_x_19789:
[----:B------:R3:W-:Y:S04]  /*a830*/  STL [R1+0x810], R252 ;  /* 0x000810fc01007387 */ /* 0x0007e80000100800 */
[----:B---3--:R-:W3:Y:S01]  /*a840*/  LDL.LU R252, [R1+0x814] ;  /* 0x0008140001fc7983 */ /* 0x008ee20000300800 */
[----:B------:R-:W-:Y:S02]  /*a850*/  IMAD.MOV.U32 R122, RZ, RZ, R121 ;  /* 0x000000ffff7a7224 */ /* 0x000fe400078e0079 */
[----:B------:R-:W-:Y:S01]  /*a860*/  IMAD.MOV.U32 R246, RZ, RZ, R245 ;  /* 0x000000fffff67224 */ /* 0x000fe200078e00f5 */
[----:B---3--:R3:W-:Y:S06]  /*a870*/  STL [R1+0x818], R252 ;  /* 0x000818fc01007387 */ /* 0x0087ec0000100800 */
.L_x_19790:
[----:B------:R-:W-:Y:S05]  /*a880*/  BSYNC B2 ;  /* 0x0000000000027941 */ /* 0x000fea0003800000 */
.L_x_19788:
        /* <DEDUP_REMOVED lines=11> */
.L_x_19792:
[----:B------:R-:W4:Y:S04]  /*a940*/  LDL.LU R245, [R1+0x818] ;  /* 0x0008180001f57983 */ /* 0x000f280000300800 */
[----:B---3--:R3:W5:Y:S01]  /*a950*/  LDL.LU R252, [R1+0x810] ;  /* 0x0008100001fc7983 */ /* 0x0087620000300800 */
[----:B------:R-:W-:-:S03]  /*a960*/  MOV R121, R120 ;  /* 0x0000007800797202 */ /* 0x000fc60000000f00 */
[----:B----4-:R4:W-:Y:S02]  /*a970*/  STL [R1+0x814], R245 ;  /* 0x000814f501007387 */ /* 0x0109e40000100800 */
[----:B---34-:R-:W-:-:S07]  /*a980*/  IMAD.MOV.U32 R245, RZ, RZ, R244 ;  /* 0x000000fffff57224 */ /* 0x018fce00078e00f4 */
.L_x_19793:
[----:B------:R-:W-:Y:S05]  /*a990*/  BSYNC B2 ;  /* 0x0000000000027941 */ /* 0x000fea0003800000 */
.L_x_19791:
        /* <DEDUP_REMOVED lines=11> */
.L_x_19795:
[----:B------:R3:W-:Y:S04]  /*aa50*/  STL [R1+0x810], R252 ;  /* 0x000810fc01007387 */ /* 0x0007e80000100800 */
[----:B---3--:R-:W3:Y:S01]  /*aa60*/  LDL.LU R252, [R1+0x814] ;  /* 0x0008140001fc7983 */ /* 0x008ee20000300800 */
[----:B------:R-:W-:Y:S02]  /*aa70*/  IMAD.MOV.U32 R120, RZ, RZ, R127 ;  /* 0x000000ffff787224 */ /* 0x000fe400078e007f */
[----:B------:R-:W-:Y:S01]  /*aa80*/  IMAD.MOV.U32 R244, RZ, RZ, R251 ;  /* 0x000000fffff47224 */ /* 0x000fe200078e00fb */
[----:B---3--:R3:W-:Y:S06]  /*aa90*/  STL [R1+0x818], R252 ;  /* 0x000818fc01007387 */ /* 0x0087ec0000100800 */
.L_x_19796:
[----:B------:R-:W-:Y:S05]  /*aaa0*/  BSYNC B2 ;  /* 0x0000000000027941 */ /* 0x000fea0003800000 */
.L_x_19794:
        /* <DEDUP_REMOVED lines=11> */
.L_x_19798:
[----:B------:R-:W4:Y:S04]  /*ab60*/  LDL.LU R251, [R1+0x818] ;  /* 0x0008180001fb7983 */ /* 0x000f280000300800 */
[----:B---3--:R3:W5:Y:S01]  /*ab70*/  LDL.LU R252, [R1+0x810] ;  /* 0x0008100001fc7983 */ /* 0x0087620000300800 */
[----:B------:R-:W-:-:S03]  /*ab80*/  MOV R127, R126 ;  /* 0x0000007e007f7202 */ /* 0x000fc60000000f00 */
[----:B----4-:R4:W-:Y:S02]  /*ab90*/  STL [R1+0x814], R251 ;  /* 0x000814fb01007387 */ /* 0x0109e40000100800 */
[----:B---34-:R-:W-:-:S07]  /*aba0*/  IMAD.MOV.U32 R251, RZ, RZ, R250 ;  /* 0x000000fffffb7224 */ /* 0x018fce00078e00fa */
.L_x_19799:
[----:B------:R-:W-:Y:S05]  /*abb0*/  BSYNC B2 ;  /* 0x0000000000027941 */ /* 0x000fea0003800000 */
.L_x_19797:
        /* <DEDUP_REMOVED lines=11> */
.L_x_19801:
[----:B------:R3:W-:Y:S04]  /*ac70*/  STL [R1+0x810], R252 ;  /* 0x000810fc01007387 */ /* 0x0007e80000100800 */
[----:B---3--:R-:W3:Y:S01]  /*ac80*/  LDL.LU R252, [R1+0x814] ;  /* 0x0008140001fc7983 */ /* 0x008ee20000300800 */
[----:B------:R-:W-:Y:S02]  /*ac90*/  IMAD.MOV.U32 R126, RZ, RZ, R125 ;  /* 0x000000ffff7e7224 */ /* 0x000fe400078e007d */
[----:B------:R-:W-:Y:S01]  /*aca0*/  IMAD.MOV.U32 R250, RZ, RZ, R249 ;  /* 0x000000fffffa7224 */ /* 0x000fe200078e00f9 */
[----:B---3--:R3:W-:Y:S06]  /*acb0*/  STL [R1+0x818], R252 ;  /* 0x000818fc01007387 */ /* 0x0087ec0000100800 */
.L_x_19802:
[----:B------:R-:W-:Y:S05]  /*acc0*/  BSYNC B2 ;  /* 0x0000000000027941 */ /* 0x000fea0003800000 */
.L_x_19800:
        /* <DEDUP_REMOVED lines=11> */
.L_x_19804:
[----:B------:R-:W4:Y:S04]  /*ad80*/  LDL.LU R249, [R1+0x818] ;  /* 0x0008180001f97983 */ /* 0x000f280000300800 */
[----:B---3--:R3:W5:Y:S01]  /*ad90*/  LDL.LU R252, [R1+0x810] ;  /* 0x0008100001fc7983 */ /* 0x0087620000300800 */
[----:B------:R-:W-:-:S03]  /*ada0*/  MOV R125, R124 ;  /* 0x0000007c007d7202 */ /* 0x000fc60000000f00 */
[----:B----4-:R4:W-:Y:S02]  /*adb0*/  STL [R1+0x814], R249 ;  /* 0x000814f901007387 */ /* 0x0109e40000100800 */
[----:B---34-:R-:W-:-:S07]  /*adc0*/  IMAD.MOV.U32 R249, RZ, RZ, R248 ;  /* 0x000000fffff97224 */ /* 0x018fce00078e00f8 */
.L_x_19805:
[----:B------:R-:W-:Y:S05]  /*add0*/  BSYNC B2 ;  /* 0x0000000000027941 */ /* 0x000fea0003800000 */
.L_x_19803:
[----:B------:R-:W3:Y:S01]  /*ade0*/  LDL R124, [R1+0x80c] ;  /* 0x00080c00017c7983 */ /* 0x000ee20000100800 */
[----:B------:R-:W-:Y:S01]  /*adf0*/  BSSY B2, `(.L_x_19806) ;  /* 0x0000010000027945 */ /* 0x000fe20003800000 */
[----:B---3-5:R-:W-:-:S04]  /*ae00*/  FSETP.GT.FTZ.AND P0, PT, R252, R124, PT ;  /* 0x0000007cfc00720b */ /* 0x028fc80003f14000 */
[----:B------:R-:W-:-:S13]  /*ae10*/  ISETP.EQ.OR P0, PT, R3, -0x1, P0 ;  /* 0xffffffff0300780c */ /* 0x000fda0000702670 */
[----:B------:R-:W-:Y:S05]  /*ae20*/  @P0 BRA `(.L_x_19807) ;  /* 0x00000000001c0947 */ /* 0x000fea0003800000 */
[----:B------:R-:W3:Y:S01]  /*ae30*/  LDL R248, [R1+0x814] ;  /* 0x0008140001f87983 */ /* 0x000ee20000100800 */
[----:B------:R-:W-:-:S03]  /*ae40*/  FSETP.NEU.FTZ.AND P0, PT, R252, R124, PT ;  /* 0x0000007cfc00720b */ /* 0x000fc60003f1d000 */
[----:B------:R-:W-:Y:S04]  /*ae50*/  STL [R1+0x818], R3 ;  /* 0x0008180301007387 */ /* 0x000fe80000100800 */
[----:B------:R4:W-:Y:S02]  /*ae60*/  STL [R1+0x810], R124 ;  /* 0x0008107c01007387 */ /* 0x0009e40000100800 */
[----:B----4-:R-:W-:Y:S01]  /*ae70*/  IMAD.MOV.U32 R124, RZ, RZ, R252 ;  /* 0x000000ffff7c7224 */ /* 0x010fe200078e00fc */
[----:B---3--:R-:W-:-:S13]  /*ae80*/  ISETP.GE.OR P0, PT, R248, R3, P0 ;  /* 0x00000003f800720c */ /* 0x008fda0000706670 */
[----:B------:R-:W-:Y:S05]  /*ae90*/  @P0 BRA `(.L_x_19808) ;  /* 0x0000000000140947 */ /* 0x000fea0003800000 */
.L_x_19807:
[----:B------:R-:W3:Y:S04]  /*aea0*/  LDL.LU R248, [R1+0x814] ;  /* 0x0008140001f87983 */ /* 0x000ee80000300800 */
[----:B------:R4:W5:Y:S04]  /*aeb0*/  LDL.LU R124, [R1+0x80c] ;  /* 0x00080c00017c7983 */ /* 0x0009680000300800 */
[----:B------:R-:W-:Y:S04]  /*aec0*/  STL [R1+0x810], R252 ;  /* 0x000810fc01007387 */ /* 0x000fe80000100800 */
[----:B---3--:R3:W-:Y:S02]  /*aed0*/  STL [R1+0x818], R248 ;  /* 0x000818f801007387 */ /* 0x0087e40000100800 */
[----:B---34-:R-:W-:-:S07]  /*aee0*/  IMAD.MOV.U32 R248, RZ, RZ, R3 ;  /* 0x000000fffff87224 */ /* 0x018fce00078e0003 */
.L_x_19808:
[----:B------:R-:W-:Y:S05]  /*aef0*/  BSYNC B2 ;  /* 0x0000000000027941 */ /* 0x000fea0003800000 */
.L_x_19806:
[----:B------:R-:W3:Y:S04]  /*af00*/  LDL R3, [R1+0x810] ;  /* 0x0008100001037983 */ /* 0x000ee80000100800 */
[----:B------:R-:W3:Y:S01]  /*af10*/  LDL R252, [R1+0x808] ;  /* 0x0008080001fc7983 */ /* 0x000ee20000100800 */
[----:B------:R-:W-:Y:S01]  /*af20*/  BSSY B2, `(.L_x_19809) ;  /* 0x0000013000027945 */ /* 0x000fe20003800000 */
[----:B---3--:R-:W-:-:S04]  /*af30*/  FSETP.GT.FTZ.AND P0, PT, R3, R252, PT ;  /* 0x000000fc0300720b */ /* 0x008fc80003f14000 */
[----:B------:R-:W-:-:S13]  /*af40*/  ISETP.EQ.OR P0, PT, R2, -0x1, P0 ;  /* 0xffffffff0200780c */ /* 0x000fda0000702670 */
[----:B------:R-:W-:Y:S05]  /*af50*/  @P0 BRA `(.L_x_19810) ;  /* 0x0000000000240947 */ /* 0x000fea0003800000 */
[----:B------:R1:W-:Y:S04]  /*af60*/  STL [R1+0x830], R0 ;  /* 0x0008300001007387 */ /* 0x0003e80000100800 */
[----:B------:R-:W3:Y:S04]  /*af70*/  LDL R3, [R1+0x818] ;  /* 0x0008180001037983 */ /* 0x000ee80000100800 */
[----:B-1----:R-:W4:Y:S04]  /*af80*/  LDL R0, [R1+0x810] ;  /* 0x0008100001007983 */ /* 0x002f280000100800 */
[----:B------:R-:W-:Y:S01]  /*af90*/  STL [R1+0x814], R2 ;  /* 0x0008140201007387 */ /* 0x000fe20000100800 */
[----:B----4-:R-:W-:-:S03]  /*afa0*/  FSETP.NEU.FTZ.AND P0, PT, R0, R252, PT ;  /* 0x000000fc0000720b */ /* 0x010fc60003f1d000 */
[----:B------:R1:W-:Y:S01]  /*afb0*/  STL [R1+0x80c], R0 ;  /* 0x00080c0001007387 */ /* 0x0003e20000100800 */
[----:B---3--:R-:W-:-:S03]  /*afc0*/  ISETP.GE.OR P0, PT, R3, R2, P0 ;  /* 0x000000020300720c */ /* 0x008fc60000706670 */
[----:B-1----:R3:W5:Y:S10]  /*afd0*/  LDL.LU R0, [R1+0x830] ;  /* 0x0008300001007983 */ /* 0x0027740000300800 */
[----:B------:R-:W-:Y:S05]  /*afe0*/  @P0 BRA `(.L_x_19811) ;  /* 0x0000000000180947 */ /* 0x000fea0003800000 */
.L_x_19810:
[----:B------:R-:W4:Y:S04]  /*aff0*/  LDL.LU R3, [R1+0x818] ;  /* 0x0008180001037983 */ /* 0x000f280000300800 */
[----:B------:R0:W5:Y:S04]  /*b000*/  LDL.LU R252, [R1+0x810] ;  /* 0x0008100001fc7983 */ /* 0x0001680000300800 */
[----:B----4-:R4:W-:Y:S02]  /*b010*/  STL [R1+0x814], R3 ;  /* 0x0008140301007387 */ /* 0x0109e40000100800 */
[----:B----4-:R-:W-:-:S02]  /*b020*/  IMAD.MOV.U32 R3, RZ, RZ, R2 ;  /* 0x000000ffff037224 */ /* 0x010fc400078e0002 */
[----:B------:R-:W4:Y:S04]  /*b030*/  LDL.LU R2, [R1+0x808] ;  /* 0x0008080001027983 */ /* 0x000f280000300800 */
[----:B----4-:R0:W-:Y:S02]  /*b040*/  STL [R1+0x80c], R2 ;  /* 0x00080c0201007387 */ /* 0x0101e40000100800 */
.L_x_19811:
[----:B------:R-:W-:Y:S05]  /*b050*/  BSYNC B2 ;  /* 0x0000000000027941 */ /* 0x000fea0003800000 */
.L_x_19809:
[----:B0-----:R-:W4:Y:S04]  /*b060*/  LDL R2, [R1+0x804] ;  /* 0x0008040001027983 */ /* 0x001f280000100800 */
[----:B-----5:R1:W-:Y:S04]  /*b070*/  STL [R1+0x830], R0 ;  /* 0x0008300001007387 */ /* 0x0203e80000100800 */
[----:B-1----:R-:W2:Y:S01]  /*b080*/  LDL R0, [R1+0x820] ;  /* 0x0008200001007983 */ /* 0x002ea20000100800 */
[----:B----4-:R-:W-:-:S04]  /*b090*/  FSETP.GT.FTZ.AND P0, PT, R252, R2, PT ;  /* 0x00000002fc00720b */ /* 0x010fc80003f14000 */
[----:B--2---:R-:W-:Y:S02]  /*b0a0*/  ISETP.EQ.OR P0, PT, R0, -0x1, P0 ;  /* 0xffffffff0000780c */ /* 0x004fe40000702670 */
[----:B------:R0:W5:Y:S01]  /*b0b0*/  LDL.LU R0, [R1+0x830] ;  /* 0x0008300001007983 */ /* 0x0001620000300800 */
[----:B------:R-:W-:Y:S10]  /*b0c0*/  BSSY B2, `(.L_x_19812) ;  /* 0x0000015000027945 */ /* 0x000ff40003800000 */
[----:B0-----:R-:W-:Y:S05]  /*b0d0*/  @P0 BRA `(.L_x_19813) ;  /* 0x00000000002c0947 */ /* 0x001fea0003800000 */
[----:B------:R0:W-:Y:S04]  /*b0e0*/  STL [R1+0x834], R3 ;  /* 0x0008340301007387 */ /* 0x0001e80000100800 */
[----:B-----5:R1:W-:Y:S01]  /*b0f0*/  STL [R1+0x830], R0 ;  /* 0x0008300001007387 */ /* 0x0203e20000100800 */
[----:B0-----:R-:W-:-:S03]  /*b100*/  IMAD.MOV.U32 R3, RZ, RZ, R2 ;  /* 0x000000ffff037224 */ /* 0x001fc600078e0002 */
[----:B------:R-:W2:Y:S04]  /*b110*/  LDL R2, [R1+0x814] ;  /* 0x0008140001027983 */ /* 0x000ea80000100800 */
[----:B-1----:R-:W2:Y:S01]  /*b120*/  LDL R0, [R1+0x820] ;  /* 0x0008200001007983 */ /* 0x002ea20000100800 */
[----:B------:R-:W-:-:S03]  /*b130*/  FSETP.NEU.FTZ.AND P0, PT, R252, R3, PT ;  /* 0x00000003fc00720b */ /* 0x000fc60003f1d000 */
[----:B------:R0:W5:Y:S04]  /*b140*/  LDL.LU R3, [R1+0x834] ;  /* 0x0008340001037983 */ /* 0x0001680000300800 */
[----:B------:R0:W-:Y:S01]  /*b150*/  STL [R1+0x808], R252 ;  /* 0x000808fc01007387 */ /* 0x0001e20000100800 */
[----:B--2---:R-:W-:-:S03]  /*b160*/  ISETP.GE.OR P0, PT, R2, R0, P0 ;  /* 0x000000000200720c */ /* 0x004fc60000706670 */
[----:B------:R0:W5:Y:S10]  /*b170*/  LDL.LU R0, [R1+0x830] ;  /* 0x0008300001007983 */ /* 0x0001740000300800 */
[----:B0-----:R-:W-:Y:S05]  /*b180*/  @P0 BRA `(.L_x_19814) ;  /* 0x0000000000200947 */ /* 0x001fea0003800000 */
.L_x_19813:
[----:B-----5:R0:W-:Y:S04]  /*b190*/  STL [R1+0x830], R0 ;  /* 0x0008300001007387 */ /* 0x0201e80000100800 */
[----:B------:R1:W5:Y:S04]  /*b1a0*/  LDL.LU R2, [R1+0x820] ;  /* 0x0008200001027983 */ /* 0x0003680000300800 */
[----:B0-----:R-:W2:Y:S04]  /*b1b0*/  LDL.LU R0, [R1+0x804] ;  /* 0x0008040001007983 */ /* 0x001ea80000300800 */
[----:B--2---:R0:W-:Y:S04]  /*b1c0*/  STL [R1+0x808], R0 ;  /* 0x0008080001007387 */ /* 0x0041e80000100800 */
[----:B0-----:R-:W2:Y:S04]  /*b1d0*/  LDL.LU R0, [R1+0x814] ;  /* 0x0008140001007983 */ /* 0x001ea80000300800 */
[----:B------:R-:W-:Y:S04]  /*b1e0*/  STL [R1+0x804], R252 ;  /* 0x000804fc01007387 */ /* 0x000fe80000100800 */
[----:B--2---:R0:W-:Y:S04]  /*b1f0*/  STL [R1+0x820], R0 ;  /* 0x0008200001007387 */ /* 0x0041e80000100800 */
[----:B0-----:R1:W5:Y:S02]  /*b200*/  LDL.LU R0, [R1+0x830] ;  /* 0x0008300001007983 */ /* 0x0013640000300800 */
.L_x_19814:
[----:B------:R-:W-:Y:S05]  /*b210*/  BSYNC B2 ;  /* 0x0000000000027941 */ /* 0x000fea0003800000 */
.L_x_19812:
[----:B-----5:R-:W-:-:S04]  /*b220*/  IADD3 R0, R0, 0x20, RZ ;  /* 0x0000002000007810 */ /* 0x020fc80007ffe0ff */
[----:B------:R-:W-:-:S13]  /*b230*/  ISETP.GE.AND P0, PT, R0, UR11, PT ;  /* 0x0000000b00007c0c */ /* 0x000fda000bf06270 */
[----:B------:R-:W-:Y:S05]  /*b240*/  @!P0 BRA `(.L_x_19815) ;  /* 0xffffff7000d48947 */ /* 0x000fea000383ffff */
[----:B------:R-:W-:Y:S05]  /*b250*/  BSYNC B0 ;  /* 0x0000000000007941 */ /* 0x000fea0003800000 */
.L_x_19430:
[----:B------:R-:W-:Y:S05]  /*b260*/  BRA `(.L_x_19428) ;  /* 0x0000009c00407947 */ /* 0x000fea0003800000 */
.L_x_19429:
[----:B------:R-:W-:Y:S01]  /*b270*/  IABS R252, R252 ;  /* 0x000000fc00fc7213 */ /* 0x000fe20000000000 */
[----:B------:R-:W0:Y:S01]  /*b280*/  S2R R248, SR_CTAID.X ;  /* 0x0000000000f87919 */ /* 0x000e220000002500 */
[----:B------:R-:W-:Y:S01]  /*b290*/  IMAD.MOV.U32 R2, RZ, RZ, RZ ;  /* 0x000000ffff027224 */ /* 0x000fe200078e00ff */
[----:B------:R-:W-:Y:S01]  /*b2a0*/  MOV R15, 0xff7fffff ;  /* 0xff7fffff000f7802 */ /* 0x000fe20000000f00 */
[----:B------:R-:W-:Y:S01]  /*b2b0*/  IMAD.MOV.U32 R130, RZ, RZ, -0x800001 ;  /* 0xff7fffffff827424 */ /* 0x000fe200078e00ff */
[----:B------:R-:W-:Y:S01]  /*b2c0*/  MOV R17, 0xff7fffff ;  /* 0xff7fffff00117802 */ /* 0x000fe20000000f00 */
[----:B------:R-:W-:Y:S01]  /*b2d0*/  IMAD.MOV.U32 R6, RZ, RZ, R252 ;  /* 0x000000ffff067224 */ /* 0x000fe200078e00fc */
[----:B------:R-:W-:Y:S01]  /*b2e0*/  MOV R27, 0xff7fffff ;  /* 0xff7fffff001b7802 */ /* 0x000fe20000000f00 */
[----:B------:R-:W-:Y:S01]  /*b2f0*/  IMAD.MOV.U32 R129, RZ, RZ, -0x800001 ;  /* 0xff7fffffff817424 */ /* 0x000fe200078e00ff */
[----:B------:R1:W-:Y:S01]  /*b300*/  STL [R1+0x80c], R130 ;  /* 0x00080c8201007387 */ /* 0x0003e20000100800 */
[----:B------:R-:W2:Y:S01]  /*b310*/  I2F.RP R4, R6 ;  /* 0x0000000600047306 */ /* 0x000ea20000209400 */
[----:B------:R-:W-:Y:S01]  /*b320*/  IMAD.MOV.U32 R128, RZ, RZ, -0x800001 ;  /* 0xff7fffffff807424 */ /* 0x000fe200078e00ff */
[----:B------:R-:W-:Y:S01]  /*b330*/  MOV R29, 0xff7fffff ;  /* 0xff7fffff001d7802 */ /* 0x000fe20000000f00 */
[----:B------:R-:W-:Y:S01]  /*b340*/  STL [R1+0x808], R129 ;  /* 0x0008088101007387 */ /* 0x000fe20000100800 */
[----:B------:R-:W-:Y:S01]  /*b350*/  IMAD.MOV.U32 R11, RZ, RZ, -0x800001 ;  /* 0xff7fffffff0b7424 */ /* 0x000fe200078e00ff */
[----:B------:R-:W-:Y:S01]  /*b360*/  MOV R39, 0xff7fffff ;  /* 0xff7fffff00277802 */ /* 0x000fe20000000f00 */
[----:B------:R-:W-:Y:S01]  /*b370*/  IMAD.MOV.U32 R10, RZ, RZ, -0x800001 ;  /* 0xff7fffffff0a7424 */ /* 0x000fe200078e00ff */
[----:B------:R-:W-:Y:S01]  /*b380*/  STL [R1+0x804], R128 ;  /* 0x0008048001007387 */ /* 0x000fe20000100800 */
[----:B------:R-:W-:Y:S01]  /*b390*/  IMAD.MOV.U32 R9, RZ, RZ, -0x800001 ;  /* 0xff7fffffff097424 */ /* 0x000fe200078e00ff */
[----:B------:R-:W-:Y:S01]  /*b3a0*/  MOV R41, 0xff7fffff ;  /* 0xff7fffff00297802 */ /* 0x000fe20000000f00 */
[----:B------:R-:W-:Y:S01]  /*b3b0*/  IMAD.MOV.U32 R8, RZ, RZ, -0x800001 ;  /* 0xff7fffffff087424 */ /* 0x000fe200078e00ff */
[----:B------:R-:W-:Y:S01]  /*b3c0*/  MOV R51, 0xff7fffff ;  /* 0xff7fffff00337802 */ /* 0x000fe20000000f00 */
[----:B------:R-:W-:Y:S01]  /*b3d0*/  IMAD.MOV.U32 R14, RZ, RZ, -0x800001 ;  /* 0xff7fffffff0e7424 */ /* 0x000fe200078e00ff */
[----:B------:R-:W-:Y:S01]  /*b3e0*/  MOV R53, 0xff7fffff ;  /* 0xff7fffff00357802 */ /* 0x000fe20000000f00 */
[----:B------:R-:W-:Y:S01]  /*b3f0*/  IMAD.MOV.U32 R13, RZ, RZ, -0x800001 ;  /* 0xff7fffffff0d7424 */ /* 0x000fe200078e00ff */
[----:B--2---:R-:W2:Y:S01]  /*b400*/  MUFU.RCP R4, R4 ;  /* 0x0000000400047308 */ /* 0x004ea20000001000 */
        /* <DEDUP_REMOVED lines=16> */
[----:B--2---:R-:W-:Y:S01]  /*b510*/  VIADD R5, R4, 0xffffffe ;  /* 0x0ffffffe04057836 */ /* 0x004fe20000000000 */
[----:B------:R-:W-:Y:S01]  /*b520*/  MOV R111, 0xff7fffff ;  /* 0xff7fffff006f7802 */ /* 0x000fe20000000f00 */
[----:B0-----:R-:W-:Y:S01]  /*b530*/  IMAD R4, R248, UR4, RZ ;  /* 0x00000004f8047c24 */ /* 0x001fe2000f8e02ff */
[----:B------:R-:W-:Y:S01]  /*b540*/  MOV R113, 0xff7fffff ;  /* 0xff7fffff00717802 */ /* 0x000fe20000000f00 */
[----:B------:R0:W2:Y:S01]  /*b550*/  F2I.FTZ.U32.TRUNC.NTZ R3, R5 ;  /* 0x0000000500037305 */ /* 0x0000a2000021f000 */
[----:B------:R-:W-:Y:S01]  /*b560*/  IMAD.MOV.U32 R26, RZ, RZ, -0x800001 ;  /* 0xff7fffffff1a7424 */ /* 0x000fe200078e00ff */
[----:B------:R-:W-:Y:S01]  /*b570*/  MOV R123, 0xff7fffff ;  /* 0xff7fffff007b7802 */ /* 0x000fe20000000f00 */
[----:B------:R-:W-:Y:S01]  /*b580*/  IMAD.MOV.U32 R25, RZ, RZ, -0x800001 ;  /* 0xff7fffffff197424 */ /* 0x000fe200078e00ff */
[----:B------:R-:W-:Y:S01]  /*b590*/  MOV R125, 0xff7fffff ;  /* 0xff7fffff007d7802 */ /* 0x000fe20000000f00 */
[----:B------:R-:W-:Y:S01]  /*b5a0*/  IMAD.MOV.U32 R24, RZ, RZ, -0x800001 ;  /* 0xff7fffffff187424 */ /* 0x000fe200078e00ff */
[----:B-1----:R-:W-:Y:S01]  /*b5b0*/  MOV R130, 0xffffffff ;  /* 0xffffffff00827802 */ /* 0x002fe20000000f00 */
[----:B------:R-:W-:Y:S01]  /*b5c0*/  IMAD.MOV.U32 R31, RZ, RZ, -0x800001 ;  /* 0xff7fffffff1f7424 */ /* 0x000fe200078e00ff */
[----:B------:R-:W-:Y:S01]  /*b5d0*/  MOV R132, 0xffffffff ;  /* 0xffffffff00847802 */ /* 0x000fe20000000f00 */
[----:B0-----:R-:W-:Y:S01]  /*b5e0*/  IMAD.MOV.U32 R5, RZ, RZ, -0x800001 ;  /* 0xff7fffffff057424 */ /* 0x001fe200078e00ff */
[----:B------:R-:W-:Y:S01]  /*b5f0*/  MOV R142, 0xffffffff ;  /* 0xffffffff008e7802 */ /* 0x000fe20000000f00 */
[----:B------:R-:W-:Y:S01]  /*b600*/  IMAD.MOV.U32 R30, RZ, RZ, -0x800001 ;  /* 0xff7fffffff1e7424 */ /* 0x000fe200078e00ff */
[----:B------:R-:W-:Y:S01]  /*b610*/  MOV R144, 0xffffffff ;  /* 0xffffffff00907802 */ /* 0x000fe20000000f00 */
[----:B------:R-:W-:Y:S01]  /*b620*/  IMAD.MOV.U32 R28, RZ, RZ, -0x800001 ;  /* 0xff7fffffff1c7424 */ /* 0x000fe200078e00ff */
[----:B------:R0:W-:Y:S01]  /*b630*/  STL [R1+0x81c], R5 ;  /* 0x00081c0501007387 */ /* 0x0001e20000100800 */
[--C-:B--2---:R-:W-:Y:S01]  /*b640*/  IMAD.MOV R7, RZ, RZ, -R3.reuse ;  /* 0x000000ffff077224 */ /* 0x104fe200078e0a03 */
[----:B------:R-:W-:Y:S01]  /*b650*/  MOV R154, 0xffffffff ;  /* 0xffffffff009a7802 */ /* 0x000fe20000000f00 */
[----:B------:R-:W-:Y:S01]  /*b660*/  IMAD.MOV.U32 R35, RZ, RZ, -0x800001 ;  /* 0xff7fffffff237424 */ /* 0x000fe200078e00ff */
[----:B------:R-:W-:Y:S01]  /*b670*/  MOV R156, 0xffffffff ;  /* 0xffffffff009c7802 */ /* 0x000fe20000000f00 */
[----:B------:R-:W-:Y:S01]  /*b680*/  IMAD R7, R7, R6, RZ ;  /* 0x0000000607077224 */ /* 0x000fe200078e02ff */
[----:B------:R-:W-:Y:S01]  /*b690*/  MOV R166, 0xffffffff ;  /* 0xffffffff00a67802 */ /* 0x000fe20000000f00 */
[----:B------:R-:W-:Y:S01]  /*b6a0*/  IMAD.MOV.U32 R6, RZ, RZ, -0x800001 ;  /* 0xff7fffffff067424 */ /* 0x000fe200078e00ff */
[----:B------:R-:W-:Y:S01]  /*b6b0*/  MOV R168, 0xffffffff ;  /* 0xffffffff00a87802 */ /* 0x000fe20000000f00 */
[----:B------:R-:W-:Y:S01]  /*b6c0*/  IMAD.HI.U32 R4, R3, R7, R2 ;  /* 0x0000000703047227 */ /* 0x000fe200078e0002 */
[----:B------:R-:W-:-:S02]  /*b6d0*/  MOV R3, 0xffffffff ;  /* 0xffffffff00037802 */ /* 0x000fc40000000f00 */
[----:B------:R-:W-:Y:S01]  /*b6e0*/  MOV R178, 0xffffffff ;  /* 0xffffffff00b27802 */ /* 0x000fe20000000f00 */
[----:B0-----:R-:W-:Y:S01]  /*b6f0*/  IMAD.MOV.U32 R5, RZ, RZ, -0x1 ;  /* 0xffffffffff057424 */ /* 0x001fe200078e00ff */
        /* <DEDUP_REMOVED lines=10> */
[----:B------:R-:W-:Y:S01]  /*b7a0*/  MOV R202, 0xffffffff ;  /* 0xffffffff00ca7802 */ /* 0x000fe20000000f00 */
[----:B0-----:R-:W-:Y:S01]  /*b7b0*/  IMAD.MOV.U32 R4, RZ, RZ, -0x1 ;  /* 0xffffffffff047424 */ /* 0x001fe200078e00ff */
[----:B------:R-:W-:Y:S01]  /*b7c0*/  MOV R204, 0xffffffff ;  /* 0xffffffff00cc7802 */ /* 0x000fe20000000f00 */
[----:B------:R-:W-:Y:S01]  /*b7d0*/  IMAD.MOV.U32 R38, RZ, RZ, -0x800001 ;  /* 0xff7fffffff267424 */ /* 0x000fe200078e00ff */
[----:B-1----:R-:W-:Y:S01]  /*b7e0*/  MOV R5, 0xff7fffff ;  /* 0xff7fffff00057802 */ /* 0x002fe20000000f00 */
        /* <DEDUP_REMOVED lines=187> */
.L_x_20200:
[----:B------:R0:W-:Y:S04]  /*c3a0*/  STL [R1+0x840], R6 ;  /* 0x0008400601007387 */ /* 0x0001e80000100800 */
[----:B0-----:R-:W2:Y:S01]  /*c3b0*/  LDL R6, [R1+0x824] ;  /* 0x0008240001067983 */ /* 0x001ea20000100800 */
[----:B------:R-:W-:-:S03]  /*c3c0*/  IABS R252, R0 ;  /* 0x0000000000fc7213 */ /* 0x000fc60000000000 */
[----:B------:R0:W-:Y:S04]  /*c3d0*/  STL.64 [R1+0x838], R4 ;  /* 0x0008380401007387 */ /* 0x0001e80000100a00 */
[----:B-1----:R1:W-:Y:S04]  /*c3e0*/  STL [R1+0x834], R3 ;  /* 0x0008340301007387 */ /* 0x0023e80000100800 */
[----:B---3--:R3:W-:Y:S01]  /*c3f0*/  STL [R1+0x830], R2 ;  /* 0x0008300201007387 */ /* 0x0087e20000100800 */
[----:B0-----:R-:W1:Y:S02]  /*c400*/  LDC R5, c[0x0][0x2d4] ;  /* 0x0000b500ff057b82 */ /* 0x001e640000000800 */
[----:B-1----:R-:W-:-:S02]  /*c410*/  IABS R3, R5 ;  /* 0x0000000500037213 */ /* 0x002fc40000000000 */
[----:B------:R-:W-:Y:S01]  /*c420*/  ISETP.NE.AND P1, PT, R5, RZ, PT ;  /* 0x000000ff0500720c */ /* 0x000fe20003f25270 */
[----:B--2---:R-:W-:-:S03]  /*c430*/  IMAD.HI.U32 R4, R6, R252, RZ ;  /* 0x000000fc06047227 */ /* 0x004fc600078e00ff */
[----:B------:R-:W0:Y:S01]  /*c440*/  LDC R6, c[0x0][0x2d4] ;  /* 0x0000b500ff067b82 */ /* 0x000e220000000800 */
[----:B---3--:R-:W-:-:S04]  /*c450*/  IMAD.MOV R2, RZ, RZ, -R4 ;  /* 0x000000ffff027224 */ /* 0x008fc800078e0a04 */
[----:B------:R-:W-:Y:S01]  /*c460*/  IMAD R252, R3, R2, R252 ;  /* 0x0000000203fc7224 */ /* 0x000fe200078e02fc */
[----:B0-----:R-:W-:Y:S01]  /*c470*/  IABS R6, R6 ;  /* 0x0000000600067213 */ /* 0x001fe20000000000 */
[----:B------:R-:W2:Y:S03]  /*c480*/  LDL R2, [R1+0x800] ;  /* 0x0008000001027983 */ /* 0x000ea60000100800 */
[----:B------:R-:W-:-:S13]  /*c490*/  ISETP.GT.U32.AND P0, PT, R6, R252, PT ;  /* 0x000000fc0600720c */ /* 0x000fda0003f04070 */
[----:B------:R-:W-:-:S05]  /*c4a0*/  @!P0 IMAD.IADD R252, R252, 0x1, -R3 ;  /* 0x00000001fcfc8824 */ /* 0x000fca00078e0a03 */
[----:B------:R-:W-:Y:S02]  /*c4b0*/  ISETP.GT.U32.AND P0, PT, R6, R252, PT ;  /* 0x000000fc0600720c */ /* 0x000fe40003f04070 */
[----:B------:R-:W0:Y:S11]  /*c4c0*/  S2R R6, SR_CTAID.X ;  /* 0x0000000000067919 */ /* 0x000e360000002500 */
[----:B------:R-:W-:Y:S01]  /*c4d0*/  @!P0 IMAD.IADD R252, R252, 0x1, -R3 ;  /* 0x00000001fcfc8824 */ /* 0x000fe200078e0a03 */
[----:B------:R-:W-:-:S02]  /*c4e0*/  ISETP.GE.AND P0, PT, R0, RZ, PT ;  /* 0x000000ff0000720c */ /* 0x000fc40003f06270 */
[----:B------:R-:W-:-:S11]  /*c4f0*/  SHF.R.S32.HI R4, RZ, 0x1f, R0 ;  /* 0x0000001fff047819 */ /* 0x000fd60000011400 */
[----:B------:R-:W-:Y:S01]  /*c500*/  @!P0 IADD3 R252, -R252, RZ, RZ ;  /* 0x000000fffcfc8210 */ /* 0x000fe20007ffe1ff */
[----:B0-----:R-:W-:-:S05]  /*c510*/  IMAD R6, R6, UR4, RZ ;  /* 0x0000000406067c24 */ /* 0x001fca000f8e02ff */
[----:B------:R-:W-:-:S04]  /*c520*/  IADD3 R3, P0, R6, R0, RZ ;  /* 0x0000000006037210 */ /* 0x000fc80007f1e0ff */
[----:B------:R-:W-:Y:S02]  /*c530*/  LEA.HI.X.SX32 R6, R6, R4, 0x1, P0 ;  /* 0x0000000406067211 */ /* 0x000fe400000f0eff */
[C---:B------:R-:W-:Y:S02]  /*c540*/  LEA R4, P0, R3.reuse, UR12, 0x2 ;  /* 0x0000000c03047c11 */ /* 0x040fe4000f8010ff */
[----:B------:R-:W-:Y:S02]  /*c550*/  @!P1 LOP3.LUT R252, RZ, R5, RZ, 0x33, !PT ;  /* 0x00000005fffc9212 */ /* 0x000fe400078e33ff */
[----:B------:R-:W-:Y:S02]  /*c560*/  LEA.HI.X R5, R3, UR13, R6, 0x2, P0 ;  /* 0x0000000d03057c11 */ /* 0x000fe400080f1406 */
[----:B------:R-:W-:Y:S01]  /*c570*/  I2FP.F32.S32 R252, R252 ;  /* 0x000000fc00fc7245 */ /* 0x000fe20000201400 */
[----:B------:R0:W5:Y:S04]  /*c580*/  LDL.LU R6, [R1+0x840] ;  /* 0x0008400001067983 */ /* 0x0001680000300800 */
[----:B------:R-:W3:Y:S04]  /*c590*/  LDG.E.CONSTANT R3, desc[UR6][R4.64] ;  /* 0x0000000604037981 */ /* 0x000ee8000c1e9900 */
[----:B------:R0:W5:Y:S01]  /*c5a0*/  LDL.LU.64 R4, [R1+0x838] ;  /* 0x0008380001047983 */ /* 0x0001620000300a00 */
[----:B---3--:R-:W-:-:S03]  /*c5b0*/  FFMA.FTZ R3, R252, UR14, R3 ;  /* 0x0000000efc037c23 */ /* 0x008fc60008010003 */
[----:B------:R-:W3:Y:S04]  /*c5c0*/  LDL R252, [R1+0x81c] ;  /* 0x00081c0001fc7983 */ /* 0x000ee80000100800 */
[----:B------:R1:W-:Y:S01]  /*c5d0*/  STL [R1+0x810], R3 ;  /* 0x0008100301007387 */ /* 0x0003e20000100800 */
[----:B---3--:R-:W-:-:S03]  /*c5e0*/  FSETP.GEU.FTZ.AND P0, PT, R252, R3, PT ;  /* 0x00000003fc00720b */ /* 0x008fc60003f1e000 */
[----:B-1----:R0:W5:Y:S01]  /*c5f0*/  LDL.LU R3, [R1+0x834] ;  /* 0x0008340001037983 */ /* 0x0021620000300800 */
[----:B--2---:R-:W-:-:S03]  /*c600*/  ISETP.EQ.OR P0, PT, R2, -0x1, !P0 ;  /* 0xffffffff0200780c */ /* 0x004fc60004702670 */
        /* <DEDUP_REMOVED lines=13> */
.L_x_19817:
[----:B------:R1:W5:Y:S04]  /*c6e0*/  LDL.LU R252, [R1+0x810] ;  /* 0x0008100001fc7983 */ /* 0x0003680000300800 */
[----:B------:R1:W-:Y:S02]  /*c6f0*/  STL [R1+0x800], R0 ;  /* 0x0008000001007387 */ /* 0x0003e40000100800 */
.L_x_19818:
[----:B------:R-:W-:Y:S05]  /*c700*/  BSYNC B0 ;  /* 0x0000000000007941 */ /* 0x000fea0003800000 */
.L_x_19816:
        /* <DEDUP_REMOVED lines=14> */
.L_x_19820:
[----:B------:R3:W-:Y:S04]  /*c7f0*/  STL [R1+0x810], R252 ;  /* 0x000810fc01007387 */ /* 0x0007e80000100800 */
[----:B---3--:R-:W3:Y:S04]  /*c800*/  LDL.LU R252, [R1+0x800] ;  /* 0x0008000001fc7983 */ /* 0x008ee80000300800 */
[----:B------:R4:W-:Y:S04]  /*c810*/  STL [R1+0x81c], R7 ;  /* 0x00081c0701007387 */ /* 0x0009e80000100800 */
[----:B------:R4:W-:Y:S04]  /*c820*/  STL [R1+0x800], R131 ;  /* 0x0008008301007387 */ /* 0x0009e80000100800 */
[----:B---3--:R4:W-:Y:S02]  /*c830*/  STL [R1+0x818], R252 ;  /* 0x000818fc01007387 */ /* 0x0089e40000100800 */
.L_x_19821:
[----:B------:R-:W-:Y:S05]  /*c840*/  BSYNC B0 ;  /* 0x0000000000007941 */ /* 0x000fea0003800000 */
.L_x_19819:
        /* <DEDUP_REMOVED lines=11> */
.L_x_19823:
[----:B------:R-:W3:Y:S04]  /*c900*/  LDL.LU R131, [R1+0x818] ;  /* 0x0008180001837983 */ /* 0x000ee80000300800 */
[----:B------:R4:W5:Y:S01]  /*c910*/  LDL.LU R252, [R1+0x810] ;  /* 0x0008100001fc7983 */ /* 0x0009620000300800 */
[----:B------:R-:W-:-:S03]  /*c920*/  IMAD.MOV.U32 R7, RZ, RZ, R6 ;  /* 0x000000ffff077224 */ /* 0x000fc600078e0006 */
[----:B---3--:R3:W-:Y:S02]  /*c930*/  STL [R1+0x814], R131 ;  /* 0x0008148301007387 */ /* 0x0087e40000100800 */
[----:B---34-:R-:W-:-:S07]  /*c940*/  IMAD.MOV.U32 R131, RZ, RZ, R130 ;  /* 0x000000ffff837224 */ /* 0x018fce00078e0082 */
.L_x_19824:
[----:B------:R-:W-:Y:S05]  /*c950*/  BSYNC B0 ;  /* 0x0000000000007941 */ /* 0x000fea0003800000 */
.L_x_19822:
        /* <DEDUP_REMOVED lines=11> */
.L_x_19826:
[----:B------:R3:W-:Y:S04]  /*ca10*/  STL [R1+0x810], R252 ;  /* 0x000810fc01007387 */ /* 0x0007e80000100800 */
[----:B---3--:R-:W3:Y:S01]  /*ca20*/  LDL.LU R252, [R1+0x814] ;  /* 0x0008140001fc7983 */ /* 0x008ee20000300800 */
[----:B------:R-:W-:Y:S01]  /*ca30*/  IMAD.MOV.U32 R6, RZ, RZ, R5 ;  /* 0x000000ffff067224 */ /* 0x000fe200078e0005 */
[----:B------:R-:W-:Y:S02]  /*ca40*/  MOV R130, R129 ;  /* 0x0000008100827202 */ /* 0x000fe40000000f00 */
[----:B---3--:R3:W-:Y:S05]  /*ca50*/  STL [R1+0x818], R252 ;  /* 0x000818fc01007387 */ /* 0x0087ea0000100800 */
.L_x_19827:
[----:B------:R-:W-:Y:S05]  /*ca60*/  BSYNC B0 ;  /* 0x0000000000007941 */ /* 0x000fea0003800000 */
.L_x_19825:
        /* <DEDUP_REMOVED lines=11> */
.L_x_19829:
[----:B------:R-:W4:Y:S04]  /*cb20*/  LDL.LU R129, [R1+0x818] ;  /* 0x0008180001817983 */ /* 0x000f280000300800 */
[----:B---3--:R3:W5:Y:S01]  /*cb30*/  LDL.LU R252, [R1+0x810] ;  /* 0x0008100001fc7983 */ /* 0x0087620000300800 */
[----:B------:R-:W-:-:S03]  /*cb40*/  IMAD.MOV.U32 R5, RZ, RZ, R4 ;  /* 0x000000ffff057224 */ /* 0x000fc600078e0004 */
[----:B----4-:R4:W-:Y:S02]  /*cb50*/  STL [R1+0x814], R129 ;  /* 0x0008148101007387 */ /* 0x0109e40000100800 */
[----:B---34-:R-:W-:-:S07]  /*cb60*/  IMAD.MOV.U32 R129, RZ, RZ, R128 ;  /* 0x000000ffff817224 */ /* 0x018fce00078e0080 */
.L_x_19830:
[----:B------:R-:W-:Y:S05]  /*cb70*/  BSYNC B0 ;  /* 0x0000000000007941 */ /* 0x000fea0003800000 */
.L_x_19828:
        /* <DEDUP_REMOVED lines=11> */
.L_x_19832:
[----:B------:R3:W-:Y:S04]  /*cc30*/  STL [R1+0x810], R252 ;  /* 0x000810fc01007387 */ /* 0x0007e80000100800 */
[----:B---3--:R-:W3:Y:S01]  /*cc40*/  LDL.LU R252, [R1+0x814] ;  /* 0x0008140001fc7983 */ /* 0x008ee20000300800 */
[----:B------:R-:W-:Y:S01]  /*cc50*/  IMAD.MOV.U32 R4, RZ, RZ, R11 ;  /* 0x000000ffff047224 */ /* 0x000fe200078e000b */
[----:B------:R-:W-:Y:S02]  /*cc60*/  MOV R128, R135 ;  /* 0x0000008700807202 */ /* 0x000fe40000000f00 */
[----:B---3--:R3:W-:Y:S05]  /*cc70*/  STL [R1+0x818], R252 ;  /* 0x000818fc01007387 */ /* 0x0087ea0000100800 */
.L_x_19833:
[----:B------:R-:W-:Y:S05]  /*cc80*/  BSYNC B0 ;  /* 0x0000000000007941 */ /* 0x000fea0003800000 */
.L_x_19831:
        /* <DEDUP_REMOVED lines=11> */
.L_x_19835:
[----:B------:R-:W4:Y:S04]  /*cd40*/  LDL.LU R135, [R1+0x818] ;  /* 0x0008180001877983 */ /* 0x000f280000300800 */
[----:B---3--:R3:W5:Y:S01]  /*cd50*/  LDL.LU R252, [R1+0x810] ;  /* 0x0008100001fc7983 */ /* 0x0087620000300800 */
[----:B------:R-:W-:-:S03]  /*cd60*/  IMAD.MOV.U32 R11, RZ, RZ, R10 ;  /* 0x000000ffff0b7224 */ /* 0x000fc600078e000a */
[----:B----4-:R4:W-:Y:S02]  /*cd70*/  STL [R1+0x814], R135 ;  /* 0x0008148701007387 */ /* 0x0109e40000100800 */
[----:B---34-:R-:W-:-:S07]  /*cd80*/  IMAD.MOV.U32 R135, RZ, RZ, R134 ;  /* 0x000000ffff877224 */ /* 0x018fce00078e0086 */
.L_x_19836:
[----:B------:R-:W-:Y:S05]  /*cd90*/  BSYNC B0 ;  /* 0x0000000000007941 */ /* 0x000fea0003800000 */
.L_x_19834:
        /* <DEDUP_REMOVED lines=11> */
.L_x_19838:
[----:B------:R3:W-:Y:S04]  /*ce50*/  STL [R1+0x810], R252 ;  /* 0x000810fc01007387 */ /* 0x0007e80000100800 */
[----:B---3--:R-:W3:Y:S01]  /*ce60*/  LDL.LU R252, [R1+0x814] ;  /* 0x0008140001fc7983 */ /* 0x008ee20000300800 */
[----:B------:R-:W-:Y:S01]  /*ce70*/  IMAD.MOV.U32 R10, RZ, RZ, R9 ;  /* 0x000000ffff0a7224 */ /* 0x000fe200078e0009 */
[----:B------:R-:W-:Y:S02]  /*ce80*/  MOV R134, R133 ;  /* 0x0000008500867202 */ /* 0x000fe40000000f00 */
[----:B---3--:R3:W-:Y:S05]  /*ce90*/  STL [R1+0x818], R252 ;  /* 0x000818fc01007387 */ /* 0x0087ea0000100800 */
.L_x_19839:
[----:B------:R-:W-:Y:S05]  /*cea0*/  BSYNC B0 ;  /* 0x0000000000007941 */ /* 0x000fea0003800000 */
.L_x_19837:
        /* <DEDUP_REMOVED lines=11> */
.L_x_19841:
[----:B------:R-:W4:Y:S04]  /*cf60*/  LDL.LU R133, [R1+0x818] ;  /* 0x0008180001857983 */ /* 0x000f280000300800 */
[----:B---3--:R3:W5:Y:S01]  /*cf70*/  LDL.LU R252, [R1+0x810] ;  /* 0x0008100001fc7983 */ /* 0x0087620000300800 */
[----:B------:R-:W-:-:S03]  /*cf80*/  IMAD.MOV.U32 R9, RZ, RZ, R8 ;  /* 0x000000ffff097224 */ /* 0x000fc600078e0008 */
[----:B----4-:R4:W-:Y:S02]  /*cf90*/  STL [R1+0x814], R133 ;  /* 0x0008148501007387 */ /* 0x0109e40000100800 */
[----:B---34-:R-:W-:-:S07]  /*cfa0*/  IMAD.MOV.U32 R133, RZ, RZ, R132 ;  /* 0x000000ffff857224 */ /* 0x018fce00078e0084 */
.L_x_19842:
[----:B------:R-:W-:Y:S05]  /*cfb0*/  BSYNC B0 ;  /* 0x0000000000007941 */ /* 0x000fea0003800000 */
.L_x_19840:
        /* <DEDUP_REMOVED lines=11> */
.L_x_19844:
[----:B------:R3:W-:Y:S04]  /*d070*/  STL [R1+0x810], R252 ;  /* 0x000810fc01007387 */ /* 0x0007e80000100800 */
[----:B---3--:R-:W3:Y:S01]  /*d080*/  LDL.LU R252, [R1+0x814] ;  /* 0x0008140001fc7983 */ /* 0x008ee20000300800 */
[----:B------:R-:W-:Y:S01]  /*d090*/  IMAD.MOV.U32 R8, RZ, RZ, R15 ;  /* 0x000000ffff087224 */ /* 0x000fe200078e000f */
[----:B------:R-:W-:Y:S02]  /*d0a0*/  MOV R132, R139 ;  /* 0x0000008b00847202 */ /* 0x000fe40000000f00 */
[----:B---3--:R3:W-:Y:S05]  /*d0b0*/  STL [R1+0x818], R252 ;  /* 0x000818fc01007387 */ /* 0x0087ea0000100800 */
.L_x_19845:
[----:B------:R-:W-:Y:S05]  /*d0c0*/  BSYNC B0 ;  /* 0x0000000000007941 */ /* 0x000fea0003800000 */
.L_x_19843:
        /* <DEDUP_REMOVED lines=11> */
.L_x_19847:
[----:B------:R-:W4:Y:S04]  /*d180*/  LDL.LU R139, [R1+0x818] ;  /* 0x00081800018b7983 */ /* 0x000f280000300800 */
[----:B---3--:R3:W5:Y:S01]  /*d190*/  LDL.LU R252, [R1+0x810] ;  /* 0x0008100001fc7983 */ /* 0x0087620000300800 */
[----:B------:R-:W-:-:S03]  /*d1a0*/  IMAD.MOV.U32 R15, RZ, RZ, R14 ;  /* 0x000000ffff0f7224 */ /* 0x000fc600078e000e */
[----:B----4-:R4:W-:Y:S02]  /*d1b0*/  STL [R1+0x814], R139 ;  /* 0x0008148b01007387 */ /* 0x0109e40000100800 */
[----:B---34-:R-:W-:-:S07]  /*d1c0*/  IMAD.MOV.U32 R139, RZ, RZ, R138 ;  /* 0x000000ffff8b7224 */ /* 0x018fce00078e008a */
.L_x_19848:
[----:B------:R-:W-:Y:S05]  /*d1d0*/  BSYNC B0 ;  /* 0x0000000000007941 */ /* 0x000fea0003800000 */
.L_x_19846:
        /* <DEDUP_REMOVED lines=11> */
.L_x_19850:
[----:B------:R3:W-:Y:S04]  /*d290*/  STL [R1+0x810], R252 ;  /* 0x000810fc01007387 */ /* 0x0007e80000100800 */
[----:B---3--:R-:W3:Y:S01]  /*d2a0*/  LDL.LU R252, [R1+0x814] ;  /* 0x0008140001fc7983 */ /* 0x008ee20000300800 */
[----:B------:R-:W-:Y:S01]  /*d2b0*/  IMAD.MOV.U32 R14, RZ, RZ, R13 ;  /* 0x000000ffff0e7224 */ /* 0x000fe200078e000d */
[----:B------:R-:W-:Y:S02]  /*d2c0*/  MOV R138, R137 ;  /* 0x00000089008a7202 */ /* 0x000fe40000000f00 */
[----:B---3--:R3:W-:Y:S05]  /*d2d0*/  STL [R1+0x818], R252 ;  /* 0x000818fc01007387 */ /* 0x0087ea0000100800 */
.L_x_19851:
[----:B------:R-:W-:Y:S05]  /*d2e0*/  BSYNC B0 ;  /* 0x0000000000007941 */ /* 0x000fea0003800000 */
.L_x_19849:
        /* <DEDUP_REMOVED lines=11> */
.L_x_19853:
[----:B------:R-:W4:Y:S04]  /*d3a0*/  LDL.LU R137, [R1+0x818] ;  /* 0x0008180001897983 */ /* 0x000f280000300800 */
[----:B---3--:R3:W5:Y:S01]  /*d3b0*/  LDL.LU R252, [R1+0x810] ;  /* 0x0008100001fc7983 */ /* 0x0087620000300800 */
[----:B------:R-:W-:-:S03]  /*d3c0*/  IMAD.MOV.U32 R13, RZ, RZ, R12 ;  /* 0x000000ffff0d7224 */ /* 0x000fc600078e000c */
[----:B----4-:R4:W-:Y:S02]  /*d3d0*/  STL [R1+0x814], R137 ;  /* 0x0008148901007387 */ /* 0x0109e40000100800 */
[----:B---34-:R-:W-:-:S07]  /*d3e0*/  IMAD.MOV.U32 R137, RZ, RZ, R136 ;  /* 0x000000ffff897224 */ /* 0x018fce00078e0088 */
.L_x_19854:
[----:B------:R-:W-:Y:S05]  /*d3f0*/  BSYNC B0 ;  /* 0x0000000000007941 */ /* 0x000fea0003800000 */
.L_x_19852:
        /* <DEDUP_REMOVED lines=11> */
.L_x_19856:
[----:B------:R3:W-:Y:S04]  /*d4b0*/  STL [R1+0x810], R252 ;  /* 0x000810fc01007387 */ /* 0x0007e80000100800 */
[----:B---3--:R-:W3:Y:S01]  /*d4c0*/  LDL.LU R252, [R1+0x814] ;  /* 0x0008140001fc7983 */ /* 0x008ee20000300800 */
[----:B------:R-:W-:Y:S01]  /*d4d0*/  IMAD.MOV.U32 R12, RZ, RZ, R19 ;  /* 0x000000ffff0c7224 */ /* 0x000fe200078e0013 */
[----:B------:R-:W-:Y:S02]  /*d4e0*/  MOV R136, R143 ;  /* 0x0000008f00887202 */ /* 0x000fe40000000f00 */
[----:B---3--:R3:W-:Y:S05]  /*d4f0*/  STL [R1+0x818], R252 ;  /* 0x000818fc01007387 */ /* 0x0087ea0000100800 */
.L_x_19857:
[----:B------:R-:W-:Y:S05]  /*d500*/  BSYNC B0 ;  /* 0x0000000000007941 */ /* 0x000fea0003800000 */
.L_x_19855:
        /* <DEDUP_REMOVED lines=11> */
.L_x_19859:
[----:B------:R-:W4:Y:S04]  /*d5c0*/  LDL.LU R143, [R1+0x818] ;  /* 0x00081800018f7983 */ /* 0x000f280000300800 */
[----:B---3--:R3:W5:Y:S01]  /*d5d0*/  LDL.LU R252, [R1+0x810] ;  /* 0x0008100001fc7983 */ /* 0x0087620000300800 */
[----:B------:R-:W-:-:S03]  /*d5e0*/  IMAD.MOV.U32 R19, RZ, RZ, R18 ;  /* 0x000000ffff137224 */ /* 0x000fc600078e0012 */
[----:B----4-:R4:W-:Y:S02]  /*d5f0*/  STL [R1+0x814], R143 ;  /* 0x0008148f01007387 */ /* 0x0109e40000100800 */
[----:B---34-:R-:W-:-:S07]  /*d600*/  IMAD.MOV.U32 R143, RZ, RZ, R142 ;  /* 0x000000ffff8f7224 */ /* 0x018fce00078e008e */
.L_x_19860:
[----:B------:R-:W-:Y:S05]  /*d610*/  BSYNC B0 ;  /* 0x0000000000007941 */ /* 0x000fea0003800000 */
.L_x_19858:
        /* <DEDUP_REMOVED lines=11> */
.L_x_19862:
[----:B------:R3:W-:Y:S04]  /*d6d0*/  STL [R1+0x810], R252 ;  /* 0x000810fc01007387 */ /* 0x0007e80000100800 */
[----:B---3--:R-:W3:Y:S01]  /*d6e0*/  LDL.LU R252, [R1+0x814] ;  /* 0x0008140001fc7983 */ /* 0x008ee20000300800 */
[----:B------:R-:W-:Y:S01]  /*d6f0*/  IMAD.MOV.U32 R18, RZ, RZ, R17 ;  /* 0x000000ffff127224 */ /* 0x000fe200078e0011 */
[----:B------:R-:W-:Y:S02]  /*d700*/  MOV R142, R141 ;  /* 0x0000008d008e7202 */ /* 0x000fe40000000f00 */
[----:B---3--:R3:W-:Y:S05]  /*d710*/  STL [R1+0x818], R252 ;  /* 0x000818fc01007387 */ /* 0x0087ea0000100800 */
.L_x_19863:
[----:B------:R-:W-:Y:S05]  /*d720*/  BSYNC B0 ;  /* 0x0000000000007941 */ /* 0x000fea0003800000 */
.L_x_19861:
        /* <DEDUP_REMOVED lines=11> */
.L_x_19865:
[----:B------:R-:W4:Y:S04]  /*d7e0*/  LDL.LU R141, [R1+0x818] ;  /* 0x00081800018d7983 */ /* 0x000f280000300800 */
[----:B---3--:R3:W5:Y:S01]  /*d7f0*/  LDL.LU R252, [R1+0x810] ;  /* 0x0008100001fc7983 */ /* 0x0087620000300800 */
[----:B------:R-:W-:-:S03]  /*d800*/  IMAD.MOV.U32 R17, RZ, RZ, R16 ;  /* 0x000000ffff117224 */ /* 0x000fc600078e0010 */
[----:B----4-:R4:W-:Y:S02]  /*d810*/  STL [R1+0x814], R141 ;  /* 0x0008148d01007387 */ /* 0x0109e40000100800 */
[----:B---34-:R-:W-:-:S07]  /*d820*/  IMAD.MOV.U32 R141, RZ, RZ, R140 ;  /* 0x000000ffff8d7224 */ /* 0x018fce00078e008c */
.L_x_19866:
[----:B------:R-:W-:Y:S05]  /*d830*/  BSYNC B0 ;  /* 0x0000000000007941 */ /* 0x000fea0003800000 */
.L_x_19864:
        /* <DEDUP_REMOVED lines=11> */
.L_x_19868:
[----:B------:R3:W-:Y:S04]  /*d8f0*/  STL [R1+0x810], R252 ;  /* 0x000810fc01007387 */ /* 0x0007e80000100800 */
[----:B---3--:R-:W3:Y:S01]  /*d900*/  LDL.LU R252, [R1+0x814] ;  /* 0x0008140001fc7983 */ /* 0x008ee20000300800 */
[----:B------:R-:W-:Y:S01]  /*d910*/  IMAD.MOV.U32 R16, RZ, RZ, R23 ;  /* 0x000000ffff107224 */ /* 0x000fe200078e0017 */
[----:B------:R-:W-:Y:S02]  /*d920*/  MOV R140, R147 ;  /* 0x00000093008c7202 */ /* 0x000fe40000000f00 */
[----:B---3--:R3:W-:Y:S05]  /*d930*/  STL [R1+0x818], R252 ;  /* 0x000818fc01007387 */ /* 0x0087ea0000100800 */
.L_x_19869:
[----:B------:R-:W-:Y:S05]  /*d940*/  BSYNC B0 ;  /* 0x0000000000007941 */ /* 0x000fea0003800000 */
.L_x_19867:
        /* <DEDUP_REMOVED lines=11> */
.L_x_19871:
[----:B------:R-:W4:Y:S04]  /*da00*/  LDL.LU R147, [R1+0x818] ;  /* 0x0008180001937983 */ /* 0x000f280000300800 */
[----:B---3--:R3:W5:Y:S01]  /*da10*/  LDL.LU R252, [R1+0x810] ;  /* 0x0008100001fc7983 */ /* 0x0087620000300800 */
[----:B------:R-:W-:-:S03]  /*da20*/  IMAD.MOV.U32 R23, RZ, RZ, R22 ;  /* 0x000000ffff177224 */ /* 0x000fc600078e0016 */
[----:B----4-:R4:W-:Y:S02]  /*da30*/  STL [R1+0x814], R147 ;  /* 0x0008149301007387 */ /* 0x0109e40000100800 */
[----:B---34-:R-:W-:-:S07]  /*da40*/  IMAD.MOV.U32 R147, RZ, RZ, R146 ;  /* 0x000000ffff937224 */ /* 0x018fce00078e0092 */
.L_x_19872:
[----:B------:R-:W-:Y:S05]  /*da50*/  BSYNC B0 ;  /* 0x0000000000007941 */ /* 0x000fea0003800000 */
.L_x_19870:
        /* <DEDUP_REMOVED lines=11> */
.L_x_19874:
[----:B------:R3:W-:Y:S04]  /*db10*/  STL [R1+0x810], R252 ;  /* 0x000810fc01007387 */ /* 0x0007e80000100800 */
[----:B---3--:R-:W3:Y:S01]  /*db20*/  LDL.LU R252, [R1+0x814] ;  /* 0x0008140001fc7983 */ /* 0x008ee20000300800 */
[----:B------:R-:W-:Y:S01]  /*db30*/  IMAD.MOV.U32 R22, RZ, RZ, R21 ;  /* 0x000000ffff167224 */ /* 0x000fe200078e0015 */
[----:B------:R-:W-:Y:S02]  /*db40*/  MOV R146, R145 ;  /* 0x0000009100927202 */ /* 0x000fe40000000f00 */
[----:B---3--:R3:W-:Y:S05]  /*db50*/  STL [R1+0x818], R252 ;  /* 0x000818fc01007387 */ /* 0x0087ea0000100800 */
.L_x_19875:
[----:B------:R-:W-:Y:S05]  /*db60*/  BSYNC B0 ;  /* 0x0000000000007941 */ /* 0x000fea0003800000 */
.L_x_19873:
        /* <DEDUP_REMOVED lines=11> */
.L_x_19877:
[----:B------:R-:W4:Y:S04]  /*dc20*/  LDL.LU R145, [R1+0x818] ;  /* 0x0008180001917983 */ /* 0x000f280000300800 */
[----:B---3--:R3:W5:Y:S01]  /*dc30*/  LDL.LU R252, [R1+0x810] ;  /* 0x0008100001fc7983 */ /* 0x0087620000300800 */
[----:B------:R-:W-:-:S03]  /*dc40*/  IMAD.MOV.U32 R21, RZ, RZ, R20 ;  /* 0x000000ffff157224 */ /* 0x000fc600078e0014 */
[----:B----4-:R4:W-:Y:S02]  /*dc50*/  STL [R1+0x814], R145 ;  /* 0x0008149101007387 */ /* 0x0109e40000100800 */
[----:B---34-:R-:W-:-:S07]  /*dc60*/  IMAD.MOV.U32 R145, RZ, RZ, R144 ;  /* 0x000000ffff917224 */ /* 0x018fce00078e0090 */
.L_x_19878:
[----:B------:R-:W-:Y:S05]  /*dc70*/  BSYNC B0 ;  /* 0x0000000000007941 */ /* 0x000fea0003800000 */
.L_x_19876:
        /* <DEDUP_REMOVED lines=11> */
.L_x_19880:
[----:B------:R3:W-:Y:S04]  /*dd30*/  STL [R1+0x810], R252 ;  /* 0x000810fc01007387 */ /* 0x0007e80000100800 */
[----:B---3--:R-:W3:Y:S01]  /*dd40*/  LDL.LU R252, [R1+0x814] ;  /* 0x0008140001fc7983 */ /* 0x008ee20000300800 */
[----:B------:R-:W-:Y:S01]  /*dd50*/  IMAD.MOV.U32 R20, RZ, RZ, R27 ;  /* 0x000000ffff147224 */ /* 0x000fe200078e001b */
[----:B------:R-:W-:Y:S02]  /*dd60*/  MOV R144, R151 ;  /* 0x0000009700907202 */ /* 0x000fe40000000f00 */
[----:B---3--:R3:W-:Y:S05]  /*dd70*/  STL [R1+0x818], R252 ;  /* 0x000818fc01007387 */ /* 0x0087ea0000100800 */
.L_x_19881:
[----:B------:R-:W-:Y:S05]  /*dd80*/  BSYNC B0 ;  /* 0x0000000000007941 */ /* 0x000fea0003800000 */
.L_x_19879:
        /* <DEDUP_REMOVED lines=11> */
.L_x_19883:
[----:B------:R-:W4:Y:S04]  /*de40*/  LDL.LU R151, [R1+0x818] ;  /* 0x0008180001977983 */ /* 0x000f280000300800 */
[----:B---3--:R3:W5:Y:S01]  /*de50*/  LDL.LU R252, [R1+0x810] ;  /* 0x0008100001fc7983 */ /* 0x0087620000300800 */
[----:B------:R-:W-:-:S03]  /*de60*/  IMAD.MOV.U32 R27, RZ, RZ, R26 ;  /* 0x000000ffff1b7224 */ /* 0x000fc600078e001a */
[----:B----4-:R4:W-:Y:S02]  /*de70*/  STL [R1+0x814], R151 ;  /* 0x0008149701007387 */ /* 0x0109e40000100800 */
[----:B---34-:R-:W-:-:S07]  /*de80*/  IMAD.MOV.U32 R151, RZ, RZ, R150 ;  /* 0x000000ffff977224 */ /* 0x018fce00078e0096 */
.L_x_19884:
[----:B------:R-:W-:Y:S05]  /*de90*/  BSYNC B0 ;  /* 0x0000000000007941 */ /* 0x000fea0003800000 */
.L_x_19882:
        /* <DEDUP_REMOVED lines=11> */
.L_x_19886:
[----:B------:R3:W-:Y:S04]  /*df50*/  STL [R1+0x810], R252 ;  /* 0x000810fc01007387 */ /* 0x0007e80000100800 */
[----:B---3--:R-:W3:Y:S01]  /*df60*/  LDL.LU R252, [R1+0x814] ;  /* 0x0008140001fc7983 */ /* 0x008ee20000300800 */
[----:B------:R-:W-:Y:S01]  /*df70*/  IMAD.MOV.U32 R26, RZ, RZ, R25 ;  /* 0x000000ffff1a7224 */ /* 0x000fe200078e0019 */
[----:B------:R-:W-:Y:S02]  /*df80*/  MOV R150, R149 ;  /* 0x0000009500967202 */ /* 0x000fe40000000f00 */
[----:B---3--:R3:W-:Y:S05]  /*df90*/  STL [R1+0x818], R252 ;  /* 0x000818fc01007387 */ /* 0x0087ea0000100800 */
.L_x_19887:
[----:B------:R-:W-:Y:S05]  /*dfa0*/  BSYNC B0 ;  /* 0x0000000000007941 */ /* 0x000fea0003800000 */
.L_x_19885:
        /* <DEDUP_REMOVED lines=11> */
.L_x_19889:
[----:B------:R-:W4:Y:S04]  /*e060*/  LDL.LU R149, [R1+0x818] ;  /* 0x0008180001957983 */ /* 0x000f280000300800 */
[----:B---3--:R3:W5:Y:S01]  /*e070*/  LDL.LU R252, [R1+0x810] ;  /* 0x0008100001fc7983 */ /* 0x0087620000300800 */
[----:B------:R-:W-:-:S03]  /*e080*/  IMAD.MOV.U32 R25, RZ, RZ, R24 ;  /* 0x000000ffff197224 */ /* 0x000fc600078e0018 */
[----:B----4-:R4:W-:Y:S02]  /*e090*/  STL [R1+0x814], R149 ;  /* 0x0008149501007387 */ /* 0x0109e40000100800 */
[----:B---34-:R-:W-:-:S07]  /*e0a0*/  IMAD.MOV.U32 R149, RZ, RZ, R148 ;  /* 0x000000ffff957224 */ /* 0x018fce00078e0094 */
.L_x_19890:
[----:B------:R-:W-:Y:S05]  /*e0b0*/  BSYNC B0 ;  /* 0x0000000000007941 */ /* 0x000fea0003800000 */
.L_x_19888:
        /* <DEDUP_REMOVED lines=11> */
.L_x_19892:
[----:B------:R3:W-:Y:S04]  /*e170*/  STL [R1+0x810], R252 ;  /* 0x000810fc01007387 */ /* 0x0007e80000100800 */
[----:B---3--:R-:W3:Y:S01]  /*e180*/  LDL.LU R252, [R1+0x814] ;  /* 0x0008140001fc7983 */ /* 0x008ee20000300800 */
[----:B------:R-:W-:Y:S01]  /*e190*/  IMAD.MOV.U32 R24, RZ, RZ, R31 ;  /* 0x000000ffff187224 */ /* 0x000fe200078e001f */
[----:B------:R-:W-:Y:S02]  /*e1a0*/  MOV R148, R155 ;  /* 0x0000009b00947202 */ /* 0x000fe40000000f00 */
[----:B---3--:R3:W-:Y:S05]  /*e1b0*/  STL [R1+0x818], R252 ;  /* 0x000818fc01007387 */ /* 0x0087ea0000100800 */
.L_x_19893:
[----:B------:R-:W-:Y:S05]  /*e1c0*/  BSYNC B0 ;  /* 0x0000000000007941 */ /* 0x000fea0003800000 */
.L_x_19891:
        /* <DEDUP_REMOVED lines=11> */
.L_x_19895:
[----:B------:R-:W4:Y:S04]  /*e280*/  LDL.LU R155, [R1+0x818] ;  /* 0x00081800019b7983 */ /* 0x000f280000300800 */
[----:B---3--:R3:W5:Y:S01]  /*e290*/  LDL.LU R252, [R1+0x810] ;  /* 0x0008100001fc7983 */ /* 0x0087620000300800 */
[----:B------:R-:W-:-:S03]  /*e2a0*/  IMAD.MOV.U32 R31, RZ, RZ, R30 ;  /* 0x000000ffff1f7224 */ /* 0x000fc600078e001e */
[----:B----4-:R4:W-:Y:S02]  /*e2b0*/  STL [R1+0x814], R155 ;  /* 0x0008149b01007387 */ /* 0x0109e40000100800 */
[----:B---34-:R-:W-:-:S07]  /*e2c0*/  IMAD.MOV.U32 R155, RZ, RZ, R154 ;  /* 0x000000ffff9b7224 */ /* 0x018fce00078e009a */
.L_x_19896:
[----:B------:R-:W-:Y:S05]  /*e2d0*/  BSYNC B0 ;  /* 0x0000000000007941 */ /* 0x000fea0003800000 */
.L_x_19894:
        /* <DEDUP_REMOVED lines=11> */
.L_x_19898:
[----:B------:R3:W-:Y:S04]  /*e390*/  STL [R1+0x810], R252 ;  /* 0x000810fc01007387 */ /* 0x0007e80000100800 */
[----:B---3--:R-:W3:Y:S01]  /*e3a0*/  LDL.LU R252, [R1+0x814] ;  /* 0x0008140001fc7983 */ /* 0x008ee20000300800 */
[----:B------:R-:W-:Y:S01]  /*e3b0*/  IMAD.MOV.U32 R30, RZ, RZ, R29 ;  /* 0x000000ffff1e7224 */ /* 0x000fe200078e001d */
[----:B------:R-:W-:Y:S02]  /*e3c0*/  MOV R154, R153 ;  /* 0x00000099009a7202 */ /* 0x000fe40000000f00 */
[----:B---3--:R3:W-:Y:S05]  /*e3d0*/  STL [R1+0x818], R252 ;  /* 0x000818fc01007387 */ /* 0x0087ea0000100800 */
.L_x_19899:
[----:B------:R-:W-:Y:S05]  /*e3e0*/  BSYNC B0 ;  /* 0x0000000000007941 */ /* 0x000fea0003800000 */
.L_x_19897:
        /* <DEDUP_REMOVED lines=11> */
.L_x_19901:
[----:B------:R-:W4:Y:S04]  /*e4a0*/  LDL.LU R153, [R1+0x818] ;  /* 0x0008180001997983 */ /* 0x000f280000300800 */
[----:B---3--:R3:W5:Y:S01]  /*e4b0*/  LDL.LU R252, [R1+0x810] ;  /* 0x0008100001fc7983 */ /* 0x0087620000300800 */
[----:B------:R-:W-:-:S03]  /*e4c0*/  IMAD.MOV.U32 R29, RZ, RZ, R28 ;  /* 0x000000ffff1d7224 */ /* 0x000fc600078e001c */
[----:B----4-:R4:W-:Y:S02]  /*e4d0*/  STL [R1+0x814], R153 ;  /* 0x0008149901007387 */ /* 0x0109e40000100800 */
[----:B---34-:R-:W-:-:S07]  /*e4e0*/  IMAD.MOV.U32 R153, RZ, RZ, R152 ;  /* 0x000000ffff997224 */ /* 0x018fce00078e0098 */
.L_x_19902:
[----:B------:R-:W-:Y:S05]  /*e4f0*/  BSYNC B0 ;  /* 0x0000000000007941 */ /* 0x000fea0003800000 */
.L_x_19900:
        /* <DEDUP_REMOVED lines=11> */
.L_x_19904:
[----:B------:R3:W-:Y:S04]  /*e5b0*/  STL [R1+0x810], R252 ;  /* 0x000810fc01007387 */ /* 0x0007e80000100800 */
[----:B---3--:R-:W3:Y:S01]  /*e5c0*/  LDL.LU R252, [R1+0x814] ;  /* 0x0008140001fc7983 */ /* 0x008ee20000300800 */
[----:B------:R-:W-:Y:S01]  /*e5d0*/  IMAD.MOV.U32 R28, RZ, RZ, R35 ;  /* 0x000000ffff1c7224 */ /* 0x000fe200078e0023 */
[----:B------:R-:W-:Y:S02]  /*e5e0*/  MOV R152, R159 ;  /* 0x0000009f00987202 */ /* 0x000fe40000000f00 */
[----:B---3--:R3:W-:Y:S05]  /*e5f0*/  STL [R1+0x818], R252 ;  /* 0x000818fc01007387 */ /* 0x0087ea0000100800 */
.L_x_19905:
[----:B------:R-:W-:Y:S05]  /*e600*/  BSYNC B0 ;  /* 0x0000000000007941 */ /* 0x000fea0003800000 */
.L_x_19903:
        /* <DEDUP_REMOVED lines=11> */
.L_x_19907:
[----:B------:R-:W4:Y:S04]  /*e6c0*/  LDL.LU R159, [R1+0x818] ;  /* 0x00081800019f7983 */ /* 0x000f280000300800 */
[----:B---3--:R3:W5:Y:S01]  /*e6d0*/  LDL.LU R252, [R1+0x810] ;  /* 0x0008100001fc7983 */ /* 0x0087620000300800 */
[----:B------:R-:W-:-:S03]  /*e6e0*/  IMAD.MOV.U32 R35, RZ, RZ, R34 ;  /* 0x000000ffff237224 */ /* 0x000fc600078e0022 */
[----:B----4-:R4:W-:Y:S02]  /*e6f0*/  STL [R1+0x814], R159 ;  /* 0x0008149f01007387 */ /* 0x0109e40000100800 */
[----:B---34-:R-:W-:-:S07]  /*e700*/  IMAD.MOV.U32 R159, RZ, RZ, R158 ;  /* 0x000000ffff9f7224 */ /* 0x018fce00078e009e */
.L_x_19908:
[----:B------:R-:W-:Y:S05]  /*e710*/  BSYNC B0 ;  /* 0x0000000000007941 */ /* 0x000fea0003800000 */
.L_x_19906:
        /* <DEDUP_REMOVED lines=11> */
.L_x_19910:
[----:B------:R3:W-:Y:S04]  /*e7d0*/  STL [R1+0x810], R252 ;  /* 0x000810fc01007387 */ /* 0x0007e80000100800 */
[----:B---3--:R-:W3:Y:S01]  /*e7e0*/  LDL.LU R252, [R1+0x814] ;  /* 0x0008140001fc7983 */ /* 0x008ee20000300800 */
[----:B------:R-:W-:Y:S01]  /*e7f0*/  IMAD.MOV.U32 R34, RZ, RZ, R33 ;  /* 0x000000ffff227224 */ /* 0x000fe200078e0021 */
[----:B------:R-:W-:Y:S02]  /*e800*/  MOV R158, R157 ;  /* 0x0000009d009e7202 */ /* 0x000fe40000000f00 */
[----:B---3--:R3:W-:Y:S05]  /*e810*/  STL [R1+0x818], R252 ;  /* 0x000818fc01007387 */ /* 0x0087ea0000100800 */
.L_x_19911:
[----:B------:R-:W-:Y:S05]  /*e820*/  BSYNC B0 ;  /* 0x0000000000007941 */ /* 0x000fea0003800000 */
.L_x_19909:
        /* <DEDUP_REMOVED lines=11> */
.L_x_19913:
[----:B------:R-:W4:Y:S04]  /*e8e0*/  LDL.LU R157, [R1+0x818] ;  /* 0x00081800019d7983 */ /* 0x000f280000300800 */
[----:B---3--:R3:W5:Y:S01]  /*e8f0*/  LDL.LU R252, [R1+0x810] ;  /* 0x0008100001fc7983 */ /* 0x0087620000300800 */
[----:B------:R-:W-:-:S03]  /*e900*/  IMAD.MOV.U32 R33, RZ, RZ, R32 ;  /* 0x000000ffff217224 */ /* 0x000fc600078e0020 */
[----:B----4-:R4:W-:Y:S02]  /*e910*/  STL [R1+0x814], R157 ;  /* 0x0008149d01007387 */ /* 0x0109e40000100800 */
[----:B---34-:R-:W-:-:S07]  /*e920*/  IMAD.MOV.U32 R157, RZ, RZ, R156 ;  /* 0x000000ffff9d7224 */ /* 0x018fce00078e009c */
.L_x_19914:
[----:B------:R-:W-:Y:S05]  /*e930*/  BSYNC B0 ;  /* 0x0000000000007941 */ /* 0x000fea0003800000 */
.L_x_19912:
        /* <DEDUP_REMOVED lines=11> */
.L_x_19916:
[----:B------:R3:W-:Y:S04]  /*e9f0*/  STL [R1+0x810], R252 ;  /* 0x000810fc01007387 */ /* 0x0007e80000100800 */
[----:B---3--:R-:W3:Y:S01]  /*ea00*/  LDL.LU R252, [R1+0x814] ;  /* 0x0008140001fc7983 */ /* 0x008ee20000300800 */
[----:B------:R-:W-:Y:S01]  /*ea10*/  IMAD.MOV.U32 R32, RZ, RZ, R39 ;  /* 0x000000ffff207224 */ /* 0x000fe200078e0027 */
[----:B------:R-:W-:Y:S02]  /*ea20*/  MOV R156, R163 ;  /* 0x000000a3009c7202 */ /* 0x000fe40000000f00 */
[----:B---3--:R3:W-:Y:S05]  /*ea30*/  STL [R1+0x818], R252 ;  /* 0x000818fc01007387 */ /* 0x0087ea0000100800 */
.L_x_19917:
[----:B------:R-:W-:Y:S05]  /*ea40*/  BSYNC B0 ;  /* 0x0000000000007941 */ /* 0x000fea0003800000 */
.L_x_19915:
        /* <DEDUP_REMOVED lines=11> */
.L_x_19919:
[----:B------:R-:W4:Y:S04]  /*eb00*/  LDL.LU R163, [R1+0x818] ;  /* 0x0008180001a37983 */ /* 0x000f280000300800 */
[----:B---3--:R3:W5:Y:S01]  /*eb10*/  LDL.LU R252, [R1+0x810] ;  /* 0x0008100001fc7983 */ /* 0x0087620000300800 */
[----:B------:R-:W-:-:S03]  /*eb20*/  IMAD.MOV.U32 R39, RZ, RZ, R38 ;  /* 0x000000ffff277224 */ /* 0x000fc600078e0026 */
[----:B----4-:R4:W-:Y:S02]  /*eb30*/  STL [R1+0x814], R163 ;  /* 0x000814a301007387 */ /* 0x0109e40000100800 */
[----:B---34-:R-:W-:-:S07]  /*eb40*/  IMAD.MOV.U32 R163, RZ, RZ, R162 ;  /* 0x000000ffffa37224 */ /* 0x018fce00078e00a2 */
.L_x_19920:
[----:B------:R-:W-:Y:S05]  /*eb50*/  BSYNC B0 ;  /* 0x0000000000007941 */ /* 0x000fea0003800000 */
.L_x_19918:
        /* <DEDUP_REMOVED lines=11> */
.L_x_19922:
[----:B------:R3:W-:Y:S04]  /*ec10*/  STL [R1+0x810], R252 ;  /* 0x000810fc01007387 */ /* 0x0007e80000100800 */
[----:B---3--:R-:W3:Y:S01]  /*ec20*/  LDL.LU R252, [R1+0x814] ;  /* 0x0008140001fc7983 */ /* 0x008ee20000300800 */
[----:B------:R-:W-:Y:S01]  /*ec30*/  IMAD.MOV.U32 R38, RZ, RZ, R37 ;  /* 0x000000ffff267224 */ /* 0x000fe200078e0025 */
[----:B------:R-:W-:Y:S02]  /*ec40*/  MOV R162, R161 ;  /* 0x000000a100a27202 */ /* 0x000fe40000000f00 */
[----:B---3--:R3:W-:Y:S05]  /*ec50*/  STL [R1+0x818], R252 ;  /* 0x000818fc01007387 */ /* 0x0087ea0000100800 */
.L_x_19923:
[----:B------:R-:W-:Y:S05]  /*ec60*/  BSYNC B0 ;  /* 0x0000000000007941 */ /* 0x000fea0003800000 */
.L_x_19921:
        /* <DEDUP_REMOVED lines=11> */
.L_x_19925:
[----:B------:R-:W4:Y:S04]  /*ed20*/  LDL.LU R161, [R1+0x818] ;  /* 0x0008180001a17983 */ /* 0x000f280000300800 */
[----:B---3--:R3:W5:Y:S01]  /*ed30*/  LDL.LU R252, [R1+0x810] ;  /* 0x0008100001fc7983 */ /* 0x0087620000300800 */
[----:B------:R-:W-:-:S03]  /*ed40*/  IMAD.MOV.U32 R37, RZ, RZ, R36 ;  /* 0x000000ffff257224 */ /* 0x000fc600078e0024 */
[----:B----4-:R4:W-:Y:S02]  /*ed50*/  STL [R1+0x814], R161 ;  /* 0x000814a101007387 */ /* 0x0109e40000100800 */
[----:B---34-:R-:W-:-:S07]  /*ed60*/  IMAD.MOV.U32 R161, RZ, RZ, R160 ;  /* 0x000000ffffa17224 */ /* 0x018fce00078e00a0 */
.L_x_19926:
[----:B------:R-:W-:Y:S05]  /*ed70*/  BSYNC B0 ;  /* 0x0000000000007941 */ /* 0x000fea0003800000 */
.L_x_19924:
        /* <DEDUP_REMOVED lines=11> */
.L_x_19928:
[----:B------:R3:W-:Y:S04]  /*ee30*/  STL [R1+0x810], R252 ;  /* 0x000810fc01007387 */ /* 0x0007e80000100800 */
[----:B---3--:R-:W3:Y:S01]  /*ee40*/  LDL.LU R252, [R1+0x814] ;  /* 0x0008140001fc7983 */ /* 0x008ee20000300800 */
[----:B------:R-:W-:Y:S01]  /*ee50*/  IMAD.MOV.U32 R36, RZ, RZ, R43 ;  /* 0x000000ffff247224 */ /* 0x000fe200078e002b */
[----:B------:R-:W-:Y:S02]  /*ee60*/  MOV R160, R167 ;  /* 0x000000a700a07202 */ /* 0x000fe40000000f00 */
[----:B---3--:R3:W-:Y:S05]  /*ee70*/  STL [R1+0x818], R252 ;  /* 0x000818fc01007387 */ /* 0x0087ea0000100800 */
.L_x_19929:
[----:B------:R-:W-:Y:S05]  /*ee80*/  BSYNC B0 ;  /* 0x0000000000007941 */ /* 0x000fea0003800000 */
.L_x_19927:
        /* <DEDUP_REMOVED lines=11> */
.L_x_19931:
[----:B------:R-:W4:Y:S04]  /*ef40*/  LDL.LU R167, [R1+0x818] ;  /* 0x0008180001a77983 */ /* 0x000f280000300800 */
[----:B---3--:R3:W5:Y:S01]  /*ef50*/  LDL.LU R252, [R1+0x810] ;  /* 0x0008100001fc7983 */ /* 0x0087620000300800 */
[----:B------:R-:W-:-:S03]  /*ef60*/  IMAD.MOV.U32 R43, RZ, RZ, R42 ;  /* 0x000000ffff2b7224 */ /* 0x000fc600078e002a */
[----:B----4-:R4:W-:Y:S02]  /*ef70*/  STL [R1+0x814], R167 ;  /* 0x000814a701007387 */ /* 0x0109e40000100800 */
[----:B---34-:R-:W-:-:S07]  /*ef80*/  IMAD.MOV.U32 R167, RZ, RZ, R166 ;  /* 0x000000ffffa77224 */ /* 0x018fce00078e00a6 */
.L_x_19932:
[----:B------:R-:W-:Y:S05]  /*ef90*/  BSYNC B0 ;  /* 0x0000000000007941 */ /* 0x000fea0003800000 */
.L_x_19930:
        /* <DEDUP_REMOVED lines=11> */
.L_x_19934:
[----:B------:R3:W-:Y:S04]  /*f050*/  STL [R1+0x810], R252 ;  /* 0x000810fc01007387 */ /* 0x0007e80000100800 */
[----:B---3--:R-:W3:Y:S01]  /*f060*/  LDL.LU R252, [R1+0x814] ;  /* 0x0008140001fc7983 */ /* 0x008ee20000300800 */
[----:B------:R-:W-:Y:S01]  /*f070*/  IMAD.MOV.U32 R42, RZ, RZ, R41 ;  /* 0x000000ffff2a7224 */ /* 0x000fe200078e0029 */
[----:B------:R-:W-:Y:S02]  /*f080*/  MOV R166, R165 ;  /* 0x000000a500a67202 */ /* 0x000fe40000000f00 */
[----:B---3--:R3:W-:Y:S05]  /*f090*/  STL [R1+0x818], R252 ;  /* 0x000818fc01007387 */ /* 0x0087ea0000100800 */
.L_x_19935:
[----:B------:R-:W-:Y:S05]  /*f0a0*/  BSYNC B0 ;  /* 0x0000000000007941 */ /* 0x000fea0003800000 */
.L_x_19933:
        /* <DEDUP_REMOVED lines=11> */
.L_x_19937:
[----:B------:R-:W4:Y:S04]  /*f160*/  LDL.LU R165, [R1+0x818] ;  /* 0x0008180001a57983 */ /* 0x000f280000300800 */
[----:B---3--:R3:W5:Y:S01]  /*f170*/  LDL.LU R252, [R1+0x810] ;  /* 0x0008100001fc7983 */ /* 0x0087620000300800 */
[----:B------:R-:W-:-:S03]  /*f180*/  IMAD.MOV.U32 R41, RZ, RZ, R40 ;  /* 0x000000ffff297224 */ /* 0x000fc600078e0028 */
[----:B----4-:R4:W-:Y:S02]  /*f190*/  STL [R1+0x814], R165 ;  /* 0x000814a501007387 */ /* 0x0109e40000100800 */
[----:B---34-:R-:W-:-:S07]  /*f1a0*/  IMAD.MOV.U32 R165, RZ, RZ, R164 ;  /* 0x000000ffffa57224 */ /* 0x018fce00078e00a4 */
.L_x_19938:
[----:B------:R-:W-:Y:S05]  /*f1b0*/  BSYNC B0 ;  /* 0x0000000000007941 */ /* 0x000fea0003800000 */
.L_x_19936:
        /* <DEDUP_REMOVED lines=11> */
.L_x_19940:
[----:B------:R3:W-:Y:S04]  /*f270*/  STL [R1+0x810], R252 ;  /* 0x000810fc01007387 */ /* 0x0007e80000100800 */
[----:B---3--:R-:W3:Y:S01]  /*f280*/  LDL.LU R252, [R1+0x814] ;  /* 0x0008140001fc7983 */ /* 0x008ee20000300800 */
[----:B------:R-:W-:Y:S01]  /*f290*/  IMAD.MOV.U32 R40, RZ, RZ, R47 ;  /* 0x000000ffff287224 */ /* 0x000fe200078e002f */
[----:B------:R-:W-:Y:S02]  /*f2a0*/  MOV R164, R171 ;  /* 0x000000ab00a47202 */ /* 0x000fe40000000f00 */
[----:B---3--:R3:W-:Y:S05]  /*f2b0*/  STL [R1+0x818], R252 ;  /* 0x000818fc01007387 */ /* 0x0087ea0000100800 */
.L_x_19941:
[----:B------:R-:W-:Y:S05]  /*f2c0*/  BSYNC B0 ;  /* 0x0000000000007941 */ /* 0x000fea0003800000 */
.L_x_19939:
        /* <DEDUP_REMOVED lines=11> */
.L_x_19943:
[----:B------:R-:W4:Y:S04]  /*f380*/  LDL.LU R171, [R1+0x818] ;  /* 0x0008180001ab7983 */ /* 0x000f280000300800 */
[----:B---3--:R3:W5:Y:S01]  /*f390*/  LDL.LU R252, [R1+0x810] ;  /* 0x0008100001fc7983 */ /* 0x0087620000300800 */
[----:B------:R-:W-:-:S03]  /*f3a0*/  IMAD.MOV.U32 R47, RZ, RZ, R46 ;  /* 0x000000ffff2f7224 */ /* 0x000fc600078e002e */
[----:B----4-:R4:W-:Y:S02]  /*f3b0*/  STL [R1+0x814], R171 ;  /* 0x000814ab01007387 */ /* 0x0109e40000100800 */
[----:B---34-:R-:W-:-:S07]  /*f3c0*/  IMAD.MOV.U32 R171, RZ, RZ, R170 ;  /* 0x000000ffffab7224 */ /* 0x018fce00078e00aa */
.L_x_19944:
[----:B------:R-:W-:Y:S05]  /*f3d0*/  BSYNC B0 ;  /* 0x0000000000007941 */ /* 0x000fea0003800000 */
.L_x_19942:
        /* <DEDUP_REMOVED lines=11> */
.L_x_19946:
[----:B------:R3:W-:Y:S04]  /*f490*/  STL [R1+0x810], R252 ;  /* 0x000810fc01007387 */ /* 0x0007e80000100800 */
[----:B---3--:R-:W3:Y:S01]  /*f4a0*/  LDL.LU R252, [R1+0x814] ;  /* 0x0008140001fc7983 */ /* 0x008ee20000300800 */
[----:B------:R-:W-:Y:S01]  /*f4b0*/  IMAD.MOV.U32 R46, RZ, RZ, R45 ;  /* 0x000000ffff2e7224 */ /* 0x000fe200078e002d */
[----:B------:R-:W-:Y:S02]  /*f4c0*/  MOV R170, R169 ;  /* 0x000000a900aa7202 */ /* 0x000fe40000000f00 */
[----:B---3--:R3:W-:Y:S05]  /*f4d0*/  STL [R1+0x818], R252 ;  /* 0x000818fc01007387 */ /* 0x0087ea0000100800 */
.L_x_19947:
[----:B------:R-:W-:Y:S05]  /*f4e0*/  BSYNC B0 ;  /* 0x0000000000007941 */ /* 0x000fea0003800000 */
.L_x_19945:
        /* <DEDUP_REMOVED lines=11> */
.L_x_19949:
[----:B------:R-:W4:Y:S04]  /*f5a0*/  LDL.LU R169, [R1+0x818] ;  /* 0x0008180001a97983 */ /* 0x000f280000300800 */
[----:B---3--:R3:W5:Y:S01]  /*f5b0*/  LDL.LU R252, [R1+0x810] ;  /* 0x0008100001fc7983 */ /* 0x0087620000300800 */
[----:B------:R-:W-:-:S03]  /*f5c0*/  IMAD.MOV.U32 R45, RZ, RZ, R44 ;  /* 0x000000ffff2d7224 */ /* 0x000fc600078e002c */
[----:B----4-:R4:W-:Y:S02]  /*f5d0*/  STL [R1+0x814], R169 ;  /* 0x000814a901007387 */ /* 0x0109e40000100800 */
[----:B---34-:R-:W-:-:S07]  /*f5e0*/  IMAD.MOV.U32 R169, RZ, RZ, R168 ;  /* 0x000000ffffa97224 */ /* 0x018fce00078e00a8 */
.L_x_19950:
[----:B------:R-:W-:Y:S05]  /*f5f0*/  BSYNC B0 ;  /* 0x0000000000007941 */ /* 0x000fea0003800000 */
.L_x_19948:
        /* <DEDUP_REMOVED lines=11> */
.L_x_19952:
[----:B------:R3:W-:Y:S04]  /*f6b0*/  STL [R1+0x810], R252 ;  /* 0x000810fc01007387 */ /* 0x0007e80000100800 */
[----:B---3--:R-:W3:Y:S01]  /*f6c0*/  LDL.LU R252, [R1+0x814] ;  /* 0x0008140001fc7983 */ /* 0x008ee20000300800 */
[----:B------:R-:W-:Y:S01]  /*f6d0*/  IMAD.MOV.U32 R44, RZ, RZ, R51 ;  /* 0x000000ffff2c7224 */ /* 0x000fe200078e0033 */
[----:B------:R-:W-:Y:S02]  /*f6e0*/  MOV R168, R175 ;  /* 0x000000af00a87202 */ /* 0x000fe40000000f00 */
[----:B---3--:R3:W-:Y:S05]  /*f6f0*/  STL [R1+0x818], R252 ;  /* 0x000818fc01007387 */ /* 0x0087ea0000100800 */
.L_x_19953:
[----:B------:R-:W-:Y:S05]  /*f700*/  BSYNC B0 ;  /* 0x0000000000007941 */ /* 0x000fea0003800000 */
.L_x_19951:
        /* <DEDUP_REMOVED lines=11> */
.L_x_19955:
[----:B------:R-:W4:Y:S04]  /*f7c0*/  LDL.LU R175, [R1+0x818] ;  /* 0x0008180001af7983 */ /* 0x000f280000300800 */
[----:B---3--:R3:W5:Y:S01]  /*f7d0*/  LDL.LU R252, [R1+0x810] ;  /* 0x0008100001fc7983 */ /* 0x0087620000300800 */
[----:B------:R-:W-:-:S03]  /*f7e0*/  IMAD.MOV.U32 R51, RZ, RZ, R50 ;  /* 0x000000ffff337224 */ /* 0x000fc600078e0032 */
[----:B----4-:R4:W-:Y:S02]  /*f7f0*/  STL [R1+0x814], R175 ;  /* 0x000814af01007387 */ /* 0x0109e40000100800 */
[----:B---34-:R-:W-:-:S07]  /*f800*/  IMAD.MOV.U32 R175, RZ, RZ, R174 ;  /* 0x000000ffffaf7224 */ /* 0x018fce00078e00ae */
.L_x_19956:
[----:B------:R-:W-:Y:S05]  /*f810*/  BSYNC B0 ;  /* 0x0000000000007941 */ /* 0x000fea0003800000 */
.L_x_19954:
        /* <DEDUP_REMOVED lines=11> */
.L_x_19958:
[----:B------:R3:W-:Y:S04]  /*f8d0*/  STL [R1+0x810], R252 ;  /* 0x000810fc01007387 */ /* 0x0007e80000100800 */
[----:B---3--:R-:W3:Y:S01]  /*f8e0*/  LDL.LU R252, [R1+0x814] ;  /* 0x0008140001fc7983 */ /* 0x008ee20000300800 */
[----:B------:R-:W-:Y:S01]  /*f8f0*/  IMAD.MOV.U32 R50, RZ, RZ, R49 ;  /* 0x000000ffff327224 */ /* 0x000fe200078e0031 */
[----:B------:R-:W-:Y:S02]  /*f900*/  MOV R174, R173 ;  /* 0x000000ad00ae7202 */ /* 0x000fe40000000f00 */
[----:B---3--:R3:W-:Y:S05]  /*f910*/  STL [R1+0x818], R252 ;  /* 0x000818fc01007387 */ /* 0x0087ea0000100800 */
.L_x_19959:
[----:B------:R-:W-:Y:S05]  /*f920*/  BSYNC B0 ;  /* 0x0000000000007941 */ /* 0x000fea0003800000 */
.L_x_19957:
        /* <DEDUP_REMOVED lines=11> */
.L_x_19961:
[----:B------:R-:W4:Y:S04]  /*f9e0*/  LDL.LU R173, [R1+0x818] ;  /* 0x0008180001ad7983 */ /* 0x000f280000300800 */
[----:B---3--:R3:W5:Y:S01]  /*f9f0*/  LDL.LU R252, [R1+0x810] ;  /* 0x0008100001fc7983 */ /* 0x0087620000300800 */
[----:B------:R-:W-:-:S03]  /*fa00*/  IMAD.MOV.U32 R49, RZ, RZ, R48 ;  /* 0x000000ffff317224 */ /* 0x000fc600078e0030 */
[----:B----4-:R4:W-:Y:S02]  /*fa10*/  STL [R1+0x814], R173 ;  /* 0x000814ad01007387 */ /* 0x0109e40000100800 */
[----:B---34-:R-:W-:-:S07]  /*fa20*/  IMAD.MOV.U32 R173, RZ, RZ, R172 ;  /* 0x000000ffffad7224 */ /* 0x018fce00078e00ac */
.L_x_19962:
[----:B------:R-:W-:Y:S05]  /*fa30*/  BSYNC B0 ;  /* 0x0000000000007941 */ /* 0x000fea0003800000 */
.L_x_19960:
        /* <DEDUP_REMOVED lines=11> */
.L_x_19964:
[----:B------:R3:W-:Y:S04]  /*faf0*/  STL [R1+0x810], R252 ;  /* 0x000810fc01007387 */ /* 0x0007e80000100800 */
[----:B---3--:R-:W3:Y:S01]  /*fb00*/  LDL.LU R252, [R1+0x814] ;  /* 0x0008140001fc7983 */ /* 0x008ee20000300800 */
[----:B------:R-:W-:Y:S01]  /*fb10*/  IMAD.MOV.U32 R48, RZ, RZ, R55 ;  /* 0x000000ffff307224 */ /* 0x000fe200078e0037 */
[----:B------:R-:W-:Y:S02]  /*fb20*/  MOV R172, R179 ;  /* 0x000000b300ac7202 */ /* 0x000fe40000000f00 */
[----:B---3--:R3:W-:Y:S05]  /*fb30*/  STL [R1+0x818], R252 ;  /* 0x000818fc01007387 */ /* 0x0087ea0000100800 */
.L_x_19965:
[----:B------:R-:W-:Y:S05]  /*fb40*/  BSYNC B0 ;  /* 0x0000000000007941 */ /* 0x000fea0003800000 */
.L_x_19963:
        /* <DEDUP_REMOVED lines=11> */
.L_x_19967:
[----:B------:R-:W4:Y:S04]  /*fc00*/  LDL.LU R179, [R1+0x818] ;  /* 0x0008180001b37983 */ /* 0x000f280000300800 */
[----:B---3--:R3:W5:Y:S01]  /*fc10*/  LDL.LU R252, [R1+0x810] ;  /* 0x0008100001fc7983 */ /* 0x0087620000300800 */
[----:B------:R-:W-:-:S03]  /*fc20*/  IMAD.MOV.U32 R55, RZ, RZ, R54 ;  /* 0x000000ffff377224 */ /* 0x000fc600078e0036 */
[----:B----4-:R4:W-:Y:S02]  /*fc30*/  STL [R1+0x814], R179 ;  /* 0x000814b301007387 */ /* 0x0109e40000100800 */
[----:B---34-:R-:W-:-:S07]  /*fc40*/  IMAD.MOV.U32 R179, RZ, RZ, R178 ;  /* 0x000000ffffb37224 */ /* 0x018fce00078e00b2 */
.L_x_19968:
[----:B------:R-:W-:Y:S05]  /*fc50*/  BSYNC B0 ;  /* 0x0000000000007941 */ /* 0x000fea0003800000 */
.L_x_19966:
        /* <DEDUP_REMOVED lines=11> */
.L_x_19970:
[----:B------:R3:W-:Y:S04]  /*fd10*/  STL [R1+0x810], R252 ;  /* 0x000810fc01007387 */ /* 0x0007e80000100800 */
[----:B---3--:R-:W3:Y:S01]  /*fd20*/  LDL.LU R252, [R1+0x814] ;  /* 0x0008140001fc7983 */ /* 0x008ee20000300800 */
[----:B------:R-:W-:Y:S01]  /*fd30*/  IMAD.MOV.U32 R54, RZ, RZ, R53 ;  /* 0x000000ffff367224 */ /* 0x000fe200078e0035 */
[----:B------:R-:W-:Y:S02]  /*fd40*/  MOV R178, R177 ;  /* 0x000000b100b27202 */ /* 0x000fe40000000f00 */
[----:B---3--:R3:W-:Y:S05]  /*fd50*/  STL [R1+0x818], R252 ;  /* 0x000818fc01007387 */ /* 0x0087ea0000100800 */
.L_x_19971:
[----:B------:R-:W-:Y:S05]  /*fd60*/  BSYNC B0 ;  /* 0x0000000000007941 */ /* 0x000fea0003800000 */
.L_x_19969:
        /* <DEDUP_REMOVED lines=11> */
.L_x_19973:
[----:B------:R-:W4:Y:S04]  /*fe20*/  LDL.LU R177, [R1+0x818] ;  /* 0x0008180001b17983 */ /* 0x000f280000300800 */
[----:B---3--:R3:W5:Y:S01]  /*fe30*/  LDL.LU R252, [R1+0x810] ;  /* 0x0008100001fc7983 */ /* 0x0087620000300800 */
[----:B------:R-:W-:-:S03]  /*fe40*/  IMAD.MOV.U32 R53, RZ, RZ, R52 ;  /* 0x000000ffff357224 */ /* 0x000fc600078e0034 */
[----:B----4-:R4:W-:Y:S02]  /*fe50*/  STL [R1+0x814], R177 ;  /* 0x000814b101007387 */ /* 0x0109e40000100800 */
[----:B---34-:R-:W-:-:S07]  /*fe60*/  IMAD.MOV.U32 R177, RZ, RZ, R176 ;  /* 0x000000ffffb17224 */ /* 0x018fce00078e00b0 */
.L_x_19974:
[----:B------:R-:W-:Y:S05]  /*fe70*/  BSYNC B0 ;  /* 0x0000000000007941 */ /* 0x000fea0003800000 */
.L_x_19972:
        /* <DEDUP_REMOVED lines=11> */
.L_x_19976:
[----:B------:R3:W-:Y:S04]  /*ff30*/  STL [R1+0x810], R252 ;  /* 0x000810fc01007387 */ /* 0x0007e80000100800 */
[----:B---3--:R-:W3:Y:S01]  /*ff40*/  LDL.LU R252, [R1+0x814] ;  /* 0x0008140001fc7983 */ /* 0x008ee20000300800 */
[----:B------:R-:W-:Y:S01]  /*ff50*/  IMAD.MOV.U32 R52, RZ, RZ, R59 ;  /* 0x000000ffff347224 */ /* 0x000fe200078e003b */
[----:B------:R-:W-:Y:S02]  /*ff60*/  MOV R176, R183 ;  /* 0x000000b700b07202 */ /* 0x000fe40000000f00 */
[----:B---3--:R3:W-:Y:S05]  /*ff70*/  STL [R1+0x818], R252 ;  /* 0x000818fc01007387 */ /* 0x0087ea0000100800 */
.L_x_19977:
[----:B------:R-:W-:Y:S05]  /*ff80*/  BSYNC B0 ;  /* 0x0000000000007941 */ /* 0x000fea0003800000 */
.L_x_19975:
        /* <DEDUP_REMOVED lines=11> */
.L_x_19979:
[----:B------:R-:W4:Y:S04]  /*10040*/  LDL.LU R183, [R1+0x818] ;  /* 0x0008180001b77983 */ /* 0x000f280000300800 */
[----:B---3--:R3:W5:Y:S01]  /*10050*/  LDL.LU R252, [R1+0x810] ;  /* 0x0008100001fc7983 */ /* 0x0087620000300800 */
[----:B------:R-:W-:-:S03]  /*10060*/  IMAD.MOV.U32 R59, RZ, RZ, R58 ;  /* 0x000000ffff3b7224 */ /* 0x000fc600078e003a */
[----:B----4-:R4:W-:Y:S02]  /*10070*/  STL [R1+0x814], R183 ;  /* 0x000814b701007387 */ /* 0x0109e40000100800 */
[----:B---34-:R-:W-:-:S07]  /*10080*/  IMAD.MOV.U32 R183, RZ, RZ, R182 ;  /* 0x000000ffffb77224 */ /* 0x018fce00078e00b6 */
.L_x_19980:
[----:B------:R-:W-:Y:S05]  /*10090*/  BSYNC B0 ;  /* 0x0000000000007941 */ /* 0x000fea0003800000 */
.L_x_19978:
        /* <DEDUP_REMOVED lines=11> */
.L_x_19982:
[----:B------:R3:W-:Y:S04]  /*10150*/  STL [R1+0x810], R252 ;  /* 0x000810fc01007387 */ /* 0x0007e80000100800 */
[----:B---3--:R-:W3:Y:S01]  /*10160*/  LDL.LU R252, [R1+0x814] ;  /* 0x0008140001fc7983 */ /* 0x008ee20000300800 */
[----:B------:R-:W-:Y:S01]  /*10170*/  IMAD.MOV.U32 R58, RZ, RZ, R57 ;  /* 0x000000ffff3a7224 */ /* 0x000fe200078e0039 */
[----:B------:R-:W-:Y:S02]  /*10180*/  MOV R182, R181 ;  /* 0x000000b500b67202 */ /* 0x000fe40000000f00 */
[----:B---3--:R3:W-:Y:S05]  /*10190*/  STL [R1+0x818], R252 ;  /* 0x000818fc01007387 */ /* 0x0087ea0000100800 */
.L_x_19983:
[----:B------:R-:W-:Y:S05]  /*101a0*/  BSYNC B0 ;  /* 0x0000000000007941 */ /* 0x000fea0003800000 */
.L_x_19981:
        /* <DEDUP_REMOVED lines=11> */
.L_x_19985:
[----:B------:R-:W4:Y:S04]  /*10260*/  LDL.LU R181, [R1+0x818] ;  /* 0x0008180001b57983 */ /* 0x000f280000300800 */
[----:B---3--:R3:W5:Y:S01]  /*10270*/  LDL.LU R252, [R1+0x810] ;  /* 0x0008100001fc7983 */ /* 0x0087620000300800 */
[----:B------:R-:W-:-:S03]  /*10280*/  IMAD.MOV.U32 R57, RZ, RZ, R56 ;  /* 0x000000ffff397224 */ /* 0x000fc600078e0038 */
[----:B----4-:R4:W-:Y:S02]  /*10290*/  STL [R1+0x814], R181 ;  /* 0x000814b501007387 */ /* 0x0109e40000100800 */
[----:B---34-:R-:W-:-:S07]  /*102a0*/  IMAD.MOV.U32 R181, RZ, RZ, R180 ;  /* 0x000000ffffb57224 */ /* 0x018fce00078e00b4 */
.L_x_19986:
[----:B------:R-:W-:Y:S05]  /*102b0*/  BSYNC B0 ;  /* 0x0000000000007941 */ /* 0x000fea0003800000 */
.L_x_19984:
        /* <DEDUP_REMOVED lines=11> */
.L_x_19988:
[----:B------:R3:W-:Y:S04]  /*10370*/  STL [R1+0x810], R252 ;  /* 0x000810fc01007387 */ /* 0x0007e80000100800 */
[----:B---3--:R-:W3:Y:S01]  /*10380*/  LDL.LU R252, [R1+0x814] ;  /* 0x0008140001fc7983 */ /* 0x008ee20000300800 */
[----:B------:R-:W-:Y:S01]  /*10390*/  IMAD.MOV.U32 R56, RZ, RZ, R63 ;  /* 0x000000ffff387224 */ /* 0x000fe200078e003f */
[----:B------:R-:W-:Y:S02]  /*103a0*/  MOV R180, R187 ;  /* 0x000000bb00b47202 */ /* 0x000fe40000000f00 */
[----:B---3--:R3:W-:Y:S05]  /*103b0*/  STL [R1+0x818], R252 ;  /* 0x000818fc01007387 */ /* 0x0087ea0000100800 */
.L_x_19989:
[----:B------:R-:W-:Y:S05]  /*103c0*/  BSYNC B0 ;  /* 0x0000000000007941 */ /* 0x000fea0003800000 */
.L_x_19987:
        /* <DEDUP_REMOVED lines=11> */
.L_x_19991:
[----:B------:R-:W4:Y:S04]  /*10480*/  LDL.LU R187, [R1+0x818] ;  /* 0x0008180001bb7983 */ /* 0x000f280000300800 */
[----:B---3--:R3:W5:Y:S01]  /*10490*/  LDL.LU R252, [R1+0x810] ;  /* 0x0008100001fc7983 */ /* 0x0087620000300800 */
[----:B------:R-:W-:-:S03]  /*104a0*/  IMAD.MOV.U32 R63, RZ, RZ, R62 ;  /* 0x000000ffff3f7224 */ /* 0x000fc600078e003e */
[----:B----4-:R4:W-:Y:S02]  /*104b0*/  STL [R1+0x814], R187 ;  /* 0x000814bb01007387 */ /* 0x0109e40000100800 */
[----:B---34-:R-:W-:-:S07]  /*104c0*/  IMAD.MOV.U32 R187, RZ, RZ, R186 ;  /* 0x000000ffffbb7224 */ /* 0x018fce00078e00ba */
.L_x_19992:
[----:B------:R-:W-:Y:S05]  /*104d0*/  BSYNC B0 ;  /* 0x0000000000007941 */ /* 0x000fea0003800000 */
.L_x_19990:
        /* <DEDUP_REMOVED lines=11> */
.L_x_19994:
[----:B------:R3:W-:Y:S04]  /*10590*/  STL [R1+0x810], R252 ;  /* 0x000810fc01007387 */ /* 0x0007e80000100800 */
[----:B---3--:R-:W3:Y:S01]  /*105a0*/  LDL.LU R252, [R1+0x814] ;  /* 0x0008140001fc7983 */ /* 0x008ee20000300800 */
[----:B------:R-:W-:Y:S01]  /*105b0*/  IMAD.MOV.U32 R62, RZ, RZ, R61 ;  /* 0x000000ffff3e7224 */ /* 0x000fe200078e003d */
[----:B------:R-:W-:Y:S02]  /*105c0*/  MOV R186, R185 ;  /* 0x000000b900ba7202 */ /* 0x000fe40000000f00 */
[----:B---3--:R3:W-:Y:S05]  /*105d0*/  STL [R1+0x818], R252 ;  /* 0x000818fc01007387 */ /* 0x0087ea0000100800 */
.L_x_19995:
[----:B------:R-:W-:Y:S05]  /*105e0*/  BSYNC B0 ;  /* 0x0000000000007941 */ /* 0x000fea0003800000 */
.L_x_19993:
        /* <DEDUP_REMOVED lines=11> */
.L_x_19997:
[----:B------:R-:W4:Y:S04]  /*106a0*/  LDL.LU R185, [R1+0x818] ;  /* 0x0008180001b97983 */ /* 0x000f280000300800 */
[----:B---3--:R3:W5:Y:S01]  /*106b0*/  LDL.LU R252, [R1+0x810] ;  /* 0x0008100001fc7983 */ /* 0x0087620000300800 */
[----:B------:R-:W-:-:S03]  /*106c0*/  IMAD.MOV.U32 R61, RZ, RZ, R60 ;  /* 0x000000ffff3d7224 */ /* 0x000fc600078e003c */
[----:B----4-:R4:W-:Y:S02]  /*106d0*/  STL [R1+0x814], R185 ;  /* 0x000814b901007387 */ /* 0x0109e40000100800 */
[----:B---34-:R-:W-:-:S07]  /*106e0*/  IMAD.MOV.U32 R185, RZ, RZ, R184 ;  /* 0x000000ffffb97224 */ /* 0x018fce00078e00b8 */
.L_x_19998:
[----:B------:R-:W-:Y:S05]  /*106f0*/  BSYNC B0 ;  /* 0x0000000000007941 */ /* 0x000fea0003800000 */
.L_x_19996:
        /* <DEDUP_REMOVED lines=11> */
.L_x_20000:
[----:B------:R3:W-:Y:S04]  /*107b0*/  STL [R1+0x810], R252 ;  /* 0x000810fc01007387 */ /* 0x0007e80000100800 */
[----:B---3--:R-:W3:Y:S01]  /*107c0*/  LDL.LU R252, [R1+0x814] ;  /* 0x0008140001fc7983 */ /* 0x008ee20000300800 */
[----:B------:R-:W-:Y:S01]  /*107d0*/  IMAD.MOV.U32 R60, RZ, RZ, R67 ;  /* 0x000000ffff3c7224 */ /* 0x000fe200078e0043 */
[----:B------:R-:W-:Y:S02]  /*107e0*/  MOV R184, R191 ;  /* 0x000000bf00b87202 */ /* 0x000fe40000000f00 */
[----:B---3--:R3:W-:Y:S05]  /*107f0*/  STL [R1+0x818], R252 ;  /* 0x000818fc01007387 */ /* 0x0087ea0000100800 */
.L_x_20001:
[----:B------:R-:W-:Y:S05]  /*10800*/  BSYNC B0 ;  /* 0x0000000000007941 */ /* 0x000fea0003800000 */
.L_x_19999:
        /* <DEDUP_REMOVED lines=11> */
.L_x_20003:
[----:B------:R-:W4:Y:S04]  /*108c0*/  LDL.LU R191, [R1+0x818] ;  /* 0x0008180001bf7983 */ /* 0x000f280000300800 */
[----:B---3--:R3:W5:Y:S01]  /*108d0*/  LDL.LU R252, [R1+0x810] ;  /* 0x0008100001fc7983 */ /* 0x0087620000300800 */
[----:B------:R-:W-:-:S03]  /*108e0*/  IMAD.MOV.U32 R67, RZ, RZ, R66 ;  /* 0x000000ffff437224 */ /* 0x000fc600078e0042 */
[----:B----4-:R4:W-:Y:S02]  /*108f0*/  STL [R1+0x814], R191 ;  /* 0x000814bf01007387 */ /* 0x0109e40000100800 */
[----:B---34-:R-:W-:-:S07]  /*10900*/  IMAD.MOV.U32 R191, RZ, RZ, R190 ;  /* 0x000000ffffbf7224 */ /* 0x018fce00078e00be */
.L_x_20004:
[----:B------:R-:W-:Y:S05]  /*10910*/  BSYNC B0 ;  /* 0x0000000000007941 */ /* 0x000fea0003800000 */
.L_x_20002:
        /* <DEDUP_REMOVED lines=11> */
.L_x_20006:
[----:B------:R3:W-:Y:S04]  /*109d0*/  STL [R1+0x810], R252 ;  /* 0x000810fc01007387 */ /* 0x0007e80000100800 */
[----:B---3--:R-:W3:Y:S01]  /*109e0*/  LDL.LU R252, [R1+0x814] ;  /* 0x0008140001fc7983 */ /* 0x008ee20000300800 */
[----:B------:R-:W-:Y:S01]  /*109f0*/  IMAD.MOV.U32 R66, RZ, RZ, R65 ;  /* 0x000000ffff427224 */ /* 0x000fe200078e0041 */
[----:B------:R-:W-:Y:S02]  /*10a00*/  MOV R190, R189 ;  /* 0x000000bd00be7202 */ /* 0x000fe40000000f00 */
[----:B---3--:R3:W-:Y:S05]  /*10a10*/  STL [R1+0x818], R252 ;  /* 0x000818fc01007387 */ /* 0x0087ea0000100800 */
.L_x_20007:
[----:B------:R-:W-:Y:S05]  /*10a20*/  BSYNC B0 ;  /* 0x0000000000007941 */ /* 0x000fea0003800000 */
.L_x_20005:
        /* <DEDUP_REMOVED lines=11> */
.L_x_20009:
[----:B------:R-:W4:Y:S04]  /*10ae0*/  LDL.LU R189, [R1+0x818] ;  /* 0x0008180001bd7983 */ /* 0x000f280000300800 */
[----:B---3--:R3:W5:Y:S01]  /*10af0*/  LDL.LU R252, [R1+0x810] ;  /* 0x0008100001fc7983 */ /* 0x0087620000300800 */
[----:B------:R-:W-:-:S03]  /*10b00*/  IMAD.MOV.U32 R65, RZ, RZ, R64 ;  /* 0x000000ffff417224 */ /* 0x000fc600078e0040 */
[----:B----4-:R4:W-:Y:S02]  /*10b10*/  STL [R1+0x814], R189 ;  /* 0x000814bd01007387 */ /* 0x0109e40000100800 */
[----:B---34-:R-:W-:-:S07]  /*10b20*/  IMAD.MOV.U32 R189, RZ, RZ, R188 ;  /* 0x000000ffffbd7224 */ /* 0x018fce00078e00bc */
.L_x_20010:
[----:B------:R-:W-:Y:S05]  /*10b30*/  BSYNC B0 ;  /* 0x0000000000007941 */ /* 0x000fea0003800000 */
.L_x_20008:
        /* <DEDUP_REMOVED lines=11> */
.L_x_20012:
[----:B------:R3:W-:Y:S04]  /*10bf0*/  STL [R1+0x810], R252 ;  /* 0x000810fc01007387 */ /* 0x0007e80000100800 */
[----:B---3--:R-:W3:Y:S01]  /*10c00*/  LDL.LU R252, [R1+0x814] ;  /* 0x0008140001fc7983 */ /* 0x008ee20000300800 */
[----:B------:R-:W-:Y:S01]  /*10c10*/  IMAD.MOV.U32 R64, RZ, RZ, R71 ;  /* 0x000000ffff407224 */ /* 0x000fe200078e0047 */
[----:B------:R-:W-:Y:S02]  /*10c20*/  MOV R188, R195 ;  /* 0x000000c300bc7202 */ /* 0x000fe40000000f00 */
[----:B---3--:R3:W-:Y:S05]  /*10c30*/  STL [R1+0x818], R252 ;  /* 0x000818fc01007387 */ /* 0x0087ea0000100800 */
.L_x_20013:
[----:B------:R-:W-:Y:S05]  /*10c40*/  BSYNC B0 ;  /* 0x0000000000007941 */ /* 0x000fea0003800000 */
.L_x_20011:
        /* <DEDUP_REMOVED lines=11> */
.L_x_20015:
[----:B------:R-:W4:Y:S04]  /*10d00*/  LDL.LU R195, [R1+0x818] ;  /* 0x0008180001c37983 */ /* 0x000f280000300800 */
[----:B---3--:R3:W5:Y:S01]  /*10d10*/  LDL.LU R252, [R1+0x810] ;  /* 0x0008100001fc7983 */ /* 0x0087620000300800 */
[----:B------:R-:W-:-:S03]  /*10d20*/  IMAD.MOV.U32 R71, RZ, RZ, R70 ;  /* 0x000000ffff477224 */ /* 0x000fc600078e0046 */
[----:B----4-:R4:W-:Y:S02]  /*10d30*/  STL [R1+0x814], R195 ;  /* 0x000814c301007387 */ /* 0x0109e40000100800 */
[----:B---34-:R-:W-:-:S07]  /*10d40*/  IMAD.MOV.U32 R195, RZ, RZ, R194 ;  /* 0x000000ffffc37224 */ /* 0x018fce00078e00c2 */
.L_x_20016:
[----:B------:R-:W-:Y:S05]  /*10d50*/  BSYNC B0 ;  /* 0x0000000000007941 */ /* 0x000fea0003800000 */
.L_x_20014:
        /* <DEDUP_REMOVED lines=11> */
.L_x_20018:
[----:B------:R3:W-:Y:S04]  /*10e10*/  STL [R1+0x810], R252 ;  /* 0x000810fc01007387 */ /* 0x0007e80000100800 */
[----:B---3--:R-:W3:Y:S01]  /*10e20*/  LDL.LU R252, [R1+0x814] ;  /* 0x0008140001fc7983 */ /* 0x008ee20000300800 */
[----:B------:R-:W-:Y:S01]  /*10e30*/  IMAD.MOV.U32 R70, RZ, RZ, R69 ;  /* 0x000000ffff467224 */ /* 0x000fe200078e0045 */
[----:B------:R-:W-:Y:S02]  /*10e40*/  MOV R194, R193 ;  /* 0x000000c100c27202 */ /* 0x000fe40000000f00 */
[----:B---3--:R3:W-:Y:S05]  /*10e50*/  STL [R1+0x818], R252 ;  /* 0x000818fc01007387 */ /* 0x0087ea0000100800 */
.L_x_20019:
[----:B------:R-:W-:Y:S05]  /*10e60*/  BSYNC B0 ;  /* 0x0000000000007941 */ /* 0x000fea0003800000 */
.L_x_20017:
        /* <DEDUP_REMOVED lines=11> */
.L_x_20021:
[----:B------:R-:W4:Y:S04]  /*10f20*/  LDL.LU R193, [R1+0x818] ;  /* 0x0008180001c17983 */ /* 0x000f280000300800 */
[----:B---3--:R3:W5:Y:S01]  /*10f30*/  LDL.LU R252, [R1+0x810] ;  /* 0x0008100001fc7983 */ /* 0x0087620000300800 */
[----:B------:R-:W-:-:S03]  /*10f40*/  IMAD.MOV.U32 R69, RZ, RZ, R68 ;  /* 0x000000ffff457224 */ /* 0x000fc600078e0044 */
[----:B----4-:R4:W-:Y:S02]  /*10f50*/  STL [R1+0x814], R193 ;  /* 0x000814c101007387 */ /* 0x0109e40000100800 */
[----:B---34-:R-:W-:-:S07]  /*10f60*/  IMAD.MOV.U32 R193, RZ, RZ, R192 ;  /* 0x000000ffffc17224 */ /* 0x018fce00078e00c0 */
.L_x_20022:
[----:B------:R-:W-:Y:S05]  /*10f70*/  BSYNC B0 ;  /* 0x0000000000007941 */ /* 0x000fea0003800000 */
.L_x_20020:
        /* <DEDUP_REMOVED lines=11> */
.L_x_20024:
[----:B------:R3:W-:Y:S04]  /*11030*/  STL [R1+0x810], R252 ;  /* 0x000810fc01007387 */ /* 0x0007e80000100800 */
[----:B---3--:R-:W3:Y:S01]  /*11040*/  LDL.LU R252, [R1+0x814] ;  /* 0x0008140001fc7983 */ /* 0x008ee20000300800 */
[----:B------:R-:W-:Y:S01]  /*11050*/  IMAD.MOV.U32 R68, RZ, RZ, R75 ;  /* 0x000000ffff447224 */ /* 0x000fe200078e004b */
[----:B------:R-:W-:Y:S02]  /*11060*/  MOV R192, R199 ;  /* 0x000000c700c07202 */ /* 0x000fe40000000f00 */
[----:B---3--:R3:W-:Y:S05]  /*11070*/  STL [R1+0x818], R252 ;  /* 0x000818fc01007387 */ /* 0x0087ea0000100800 */
.L_x_20025:
[----:B------:R-:W-:Y:S05]  /*11080*/  BSYNC B0 ;  /* 0x0000000000007941 */ /* 0x000fea0003800000 */
.L_x_20023:
        /* <DEDUP_REMOVED lines=11> */
.L_x_20027:
[----:B------:R-:W4:Y:S04]  /*11140*/  LDL.LU R199, [R1+0x818] ;  /* 0x0008180001c77983 */ /* 0x000f280000300800 */
[----:B---3--:R3:W5:Y:S01]  /*11150*/  LDL.LU R252, [R1+0x810] ;  /* 0x0008100001fc7983 */ /* 0x0087620000300800 */
[----:B------:R-:W-:-:S03]  /*11160*/  IMAD.MOV.U32 R75, RZ, RZ, R74 ;  /* 0x000000ffff4b7224 */ /* 0x000fc600078e004a */
[----:B----4-:R4:W-:Y:S02]  /*11170*/  STL [R1+0x814], R199 ;  /* 0x000814c701007387 */ /* 0x0109e40000100800 */
[----:B---34-:R-:W-:-:S07]  /*11180*/  IMAD.MOV.U32 R199, RZ, RZ, R198 ;  /* 0x000000ffffc77224 */ /* 0x018fce00078e00c6 */
.L_x_20028:
[----:B------:R-:W-:Y:S05]  /*11190*/  BSYNC B0 ;  /* 0x0000000000007941 */ /* 0x000fea0003800000 */
.L_x_20026:
        /* <DEDUP_REMOVED lines=11> */
.L_x_20030:
[----:B------:R3:W-:Y:S04]  /*11250*/  STL [R1+0x810], R252 ;  /* 0x000810fc01007387 */ /* 0x0007e80000100800 */
[----:B---3--:R-:W3:Y:S01]  /*11260*/  LDL.LU R252, [R1+0x814] ;  /* 0x0008140001fc7983 */ /* 0x008ee20000300800 */
[----:B------:R-:W-:Y:S01]  /*11270*/  IMAD.MOV.U32 R74, RZ, RZ, R73 ;  /* 0x000000ffff4a7224 */ /* 0x000fe200078e0049 */
[----:B------:R-:W-:Y:S02]  /*11280*/  MOV R198, R197 ;  /* 0x000000c500c67202 */ /* 0x000fe40000000f00 */
[----:B---3--:R3:W-:Y:S05]  /*11290*/  STL [R1+0x818], R252 ;  /* 0x000818fc01007387 */ /* 0x0087ea0000100800 */
.L_x_20031:
[----:B------:R-:W-:Y:S05]  /*112a0*/  BSYNC B0 ;  /* 0x0000000000007941 */ /* 0x000fea0003800000 */
.L_x_20029:
        /* <DEDUP_REMOVED lines=11> */
.L_x_20033:
[----:B------:R-:W4:Y:S04]  /*11360*/  LDL.LU R197, [R1+0x818] ;  /* 0x0008180001c57983 */ /* 0x000f280000300800 */
[----:B---3--:R3:W5:Y:S01]  /*11370*/  LDL.LU R252, [R1+0x810] ;  /* 0x0008100001fc7983 */ /* 0x0087620000300800 */
[----:B------:R-:W-:-:S03]  /*11380*/  IMAD.MOV.U32 R73, RZ, RZ, R72 ;  /* 0x000000ffff497224 */ /* 0x000fc600078e0048 */
[----:B----4-:R4:W-:Y:S02]  /*11390*/  STL [R1+0x814], R197 ;  /* 0x000814c501007387 */ /* 0x0109e40000100800 */
[----:B---34-:R-:W-:-:S07]  /*113a0*/  IMAD.MOV.U32 R197, RZ, RZ, R196 ;  /* 0x000000ffffc57224 */ /* 0x018fce00078e00c4 */
.L_x_20034:
[----:B------:R-:W-:Y:S05]  /*113b0*/  BSYNC B0 ;  /* 0x0000000000007941 */ /* 0x000fea0003800000 */
.L_x_20032:
        /* <DEDUP_REMOVED lines=11> */
.L_x_20036:
[----:B------:R3:W-:Y:S04]  /*11470*/  STL [R1+0x810], R252 ;  /* 0x000810fc01007387 */ /* 0x0007e80000100800 */
[----:B---3--:R-:W3:Y:S01]  /*11480*/  LDL.LU R252, [R1+0x814] ;  /* 0x0008140001fc7983 */ /* 0x008ee20000300800 */
[----:B------:R-:W-:Y:S01]  /*11490*/  IMAD.MOV.U32 R72, RZ, RZ, R79 ;  /* 0x000000ffff487224 */ /* 0x000fe200078e004f */
[----:B------:R-:W-:Y:S02]  /*114a0*/  MOV R196, R203 ;  /* 0x000000cb00c47202 */ /* 0x000fe40000000f00 */
[----:B---3--:R3:W-:Y:S05]  /*114b0*/  STL [R1+0x818], R252 ;  /* 0x000818fc01007387 */ /* 0x0087ea0000100800 */
.L_x_20037:
[----:B------:R-:W-:Y:S05]  /*114c0*/  BSYNC B0 ;  /* 0x0000000000007941 */ /* 0x000fea0003800000 */
.L_x_20035:
        /* <DEDUP_REMOVED lines=11> */
.L_x_20039:
[----:B------:R-:W4:Y:S04]  /*11580*/  LDL.LU R203, [R1+0x818] ;  /* 0x0008180001cb7983 */ /* 0x000f280000300800 */
[----:B---3--:R3:W5:Y:S01]  /*11590*/  LDL.LU R252, [R1+0x810] ;  /* 0x0008100001fc7983 */ /* 0x0087620000300800 */
[----:B------:R-:W-:-:S03]  /*115a0*/  IMAD.MOV.U32 R79, RZ, RZ, R78 ;  /* 0x000000ffff4f7224 */ /* 0x000fc600078e004e */
[----:B----4-:R4:W-:Y:S02]  /*115b0*/  STL [R1+0x814], R203 ;  /* 0x000814cb01007387 */ /* 0x0109e40000100800 */
[----:B---34-:R-:W-:-:S07]  /*115c0*/  IMAD.MOV.U32 R203, RZ, RZ, R202 ;  /* 0x000000ffffcb7224 */ /* 0x018fce00078e00ca */
.L_x_20040:
[----:B------:R-:W-:Y:S05]  /*115d0*/  BSYNC B0 ;  /* 0x0000000000007941 */ /* 0x000fea0003800000 */
.L_x_20038:
        /* <DEDUP_REMOVED lines=11> */
.L_x_20042:
[----:B------:R3:W-:Y:S04]  /*11690*/  STL [R1+0x810], R252 ;  /* 0x000810fc01007387 */ /* 0x0007e80000100800 */
[----:B---3--:R-:W3:Y:S01]  /*116a0*/  LDL.LU R252, [R1+0x814] ;  /* 0x0008140001fc7983 */ /* 0x008ee20000300800 */
[----:B------:R-:W-:Y:S01]  /*116b0*/  IMAD.MOV.U32 R78, RZ, RZ, R77 ;  /* 0x000000ffff4e7224 */ /* 0x000fe200078e004d */
[----:B------:R-:W-:Y:S02]  /*116c0*/  MOV R202, R201 ;  /* 0x000000c900ca7202 */ /* 0x000fe40000000f00 */
[----:B---3--:R3:W-:Y:S05]  /*116d0*/  STL [R1+0x818], R252 ;  /* 0x000818fc01007387 */ /* 0x0087ea0000100800 */
.L_x_20043:
[----:B------:R-:W-:Y:S05]  /*116e0*/  BSYNC B0 ;  /* 0x0000000000007941 */ /* 0x000fea0003800000 */
.L_x_20041:
        /* <DEDUP_REMOVED lines=11> */
.L_x_20045:
[----:B------:R-:W4:Y:S04]  /*117a0*/  LDL.LU R201, [R1+0x818] ;  /* 0x0008180001c97983 */ /* 0x000f280000300800 */
[----:B---3--:R3:W5:Y:S01]  /*117b0*/  LDL.LU R252, [R1+0x810] ;  /* 0x0008100001fc7983 */ /* 0x0087620000300800 */
[----:B------:R-:W-:-:S03]  /*117c0*/  IMAD.MOV.U32 R77, RZ, RZ, R76 ;  /* 0x000000ffff4d7224 */ /* 0x000fc600078e004c */
[----:B----4-:R4:W-:Y:S02]  /*117d0*/  STL [R1+0x814], R201 ;  /* 0x000814c901007387 */ /* 0x0109e40000100800 */
[----:B---34-:R-:W-:-:S07]  /*117e0*/  IMAD.MOV.U32 R201, RZ, RZ, R200 ;  /* 0x000000ffffc97224 */ /* 0x018fce00078e00c8 */
.L_x_20046:
[----:B------:R-:W-:Y:S05]  /*117f0*/  BSYNC B0 ;  /* 0x0000000000007941 */ /* 0x000fea0003800000 */
.L_x_20044:
        /* <DEDUP_REMOVED lines=11> */
.L_x_20048:
[----:B------:R3:W-:Y:S04]  /*118b0*/  STL [R1+0x810], R252 ;  /* 0x000810fc01007387 */ /* 0x0007e80000100800 */
[----:B---3--:R-:W3:Y:S01]  /*118c0*/  LDL.LU R252, [R1+0x814] ;  /* 0x0008140001fc7983 */ /* 0x008ee20000300800 */
[----:B------:R-:W-:Y:S01]  /*118d0*/  IMAD.MOV.U32 R76, RZ, RZ, R83 ;  /* 0x000000ffff4c7224 */ /* 0x000fe200078e0053 */
[----:B------:R-:W-:Y:S02]  /*118e0*/  MOV R200, R207 ;  /* 0x000000cf00c87202 */ /* 0x000fe40000000f00 */
[----:B---3--:R3:W-:Y:S05]  /*118f0*/  STL [R1+0x818], R252 ;  /* 0x000818fc01007387 */ /* 0x0087ea0000100800 */
.L_x_20049:
[----:B------:R-:W-:Y:S05]  /*11900*/  BSYNC B0 ;  /* 0x0000000000007941 */ /* 0x000fea0003800000 */
.L_x_20047:
        /* <DEDUP_REMOVED lines=11> */
.L_x_20051:
[----:B------:R-:W4:Y:S04]  /*119c0*/  LDL.LU R207, [R1+0x818] ;  /* 0x0008180001cf7983 */ /* 0x000f280000300800 */
[----:B---3--:R3:W5:Y:S01]  /*119d0*/  LDL.LU R252, [R1+0x810] ;  /* 0x0008100001fc7983 */ /* 0x0087620000300800 */
[----:B------:R-:W-:-:S03]  /*119e0*/  IMAD.MOV.U32 R83, RZ, RZ, R82 ;  /* 0x000000ffff537224 */ /* 0x000fc600078e0052 */
[----:B----4-:R4:W-:Y:S02]  /*119f0*/  STL [R1+0x814], R207 ;  /* 0x000814cf01007387 */ /* 0x0109e40000100800 */
[----:B---34-:R-:W-:-:S07]  /*11a00*/  IMAD.MOV.U32 R207, RZ, RZ, R206 ;  /* 0x000000ffffcf7224 */ /* 0x018fce00078e00ce */
.L_x_20052:
[----:B------:R-:W-:Y:S05]  /*11a10*/  BSYNC B0 ;  /* 0x0000000000007941 */ /* 0x000fea0003800000 */
.L_x_20050:
        /* <DEDUP_REMOVED lines=11> */
.L_x_20054:
[----:B------:R3:W-:Y:S04]  /*11ad0*/  STL [R1+0x810], R252 ;  /* 0x000810fc01007387 */ /* 0x0007e80000100800 */
[----:B---3--:R-:W3:Y:S01]  /*11ae0*/  LDL.LU R252, [R1+0x814] ;  /* 0x0008140001fc7983 */ /* 0x008ee20000300800 */
[----:B------:R-:W-:Y:S01]  /*11af0*/  IMAD.MOV.U32 R82, RZ, RZ, R81 ;  /* 0x000000ffff527224 */ /* 0x000fe200078e0051 */
[----:B------:R-:W-:Y:S02]  /*11b00*/  MOV R206, R205 ;  /* 0x000000cd00ce7202 */ /* 0x000fe40000000f00 */
[----:B---3--:R3:W-:Y:S05]  /*11b10*/  STL [R1+0x818], R252 ;  /* 0x000818fc01007387 */ /* 0x0087ea0000100800 */
.L_x_20055:
[----:B------:R-:W-:Y:S05]  /*11b20*/  BSYNC B0 ;  /* 0x0000000000007941 */ /* 0x000fea0003800000 */
.L_x_20053:
        /* <DEDUP_REMOVED lines=11> */
.L_x_20057:
[----:B------:R-:W4:Y:S04]  /*11be0*/  LDL.LU R205, [R1+0x818] ;  /* 0x0008180001cd7983 */ /* 0x000f280000300800 */
[----:B---3--:R3:W5:Y:S01]  /*11bf0*/  LDL.LU R252, [R1+0x810] ;  /* 0x0008100001fc7983 */ /* 0x0087620000300800 */
[----:B------:R-:W-:-:S03]  /*11c00*/  IMAD.MOV.U32 R81, RZ, RZ, R80 ;  /* 0x000000ffff517224 */ /* 0x000fc600078e0050 */
[----:B----4-:R4:W-:Y:S02]  /*11c10*/  STL [R1+0x814], R205 ;  /* 0x000814cd01007387 */ /* 0x0109e40000100800 */
[----:B---34-:R-:W-:-:S07]  /*11c20*/  IMAD.MOV.U32 R205, RZ, RZ, R204 ;  /* 0x000000ffffcd7224 */ /* 0x018fce00078e00cc */
.L_x_20058:
[----:B------:R-:W-:Y:S05]  /*11c30*/  BSYNC B0 ;  /* 0x0000000000007941 */ /* 0x000fea0003800000 */
.L_x_20056:
        /* <DEDUP_REMOVED lines=11> */
.L_x_20060:
[----:B------:R3:W-:Y:S04]  /*11cf0*/  STL [R1+0x810], R252 ;  /* 0x000810fc01007387 */ /* 0x0007e80000100800 */
[----:B---3--:R-:W3:Y:S01]  /*11d00*/  LDL.LU R252, [R1+0x814] ;  /* 0x0008140001fc7983 */ /* 0x008ee20000300800 */
[----:B------:R-:W-:Y:S01]  /*11d10*/  IMAD.MOV.U32 R80, RZ, RZ, R87 ;  /* 0x000000ffff507224 */ /* 0x000fe200078e0057 */
[----:B------:R-:W-:Y:S02]  /*11d20*/  MOV R204, R211 ;  /* 0x000000d300cc7202 */ /* 0x000fe40000000f00 */
[----:B---3--:R3:W-:Y:S05]  /*11d30*/  STL [R1+0x818], R252 ;  /* 0x000818fc01007387 */ /* 0x0087ea0000100800 */
.L_x_20061:
[----:B------:R-:W-:Y:S05]  /*11d40*/  BSYNC B0 ;  /* 0x0000000000007941 */ /* 0x000fea0003800000 */
.L_x_20059:
        /* <DEDUP_REMOVED lines=11> */
.L_x_20063:
[----:B------:R-:W4:Y:S04]  /*11e00*/  LDL.LU R211, [R1+0x818] ;  /* 0x0008180001d37983 */ /* 0x000f280000300800 */
[----:B---3--:R3:W5:Y:S01]  /*11e10*/  LDL.LU R252, [R1+0x810] ;  /* 0x0008100001fc7983 */ /* 0x0087620000300800 */
[----:B------:R-:W-:-:S03]  /*11e20*/  IMAD.MOV.U32 R87, RZ, RZ, R86 ;  /* 0x000000ffff577224 */ /* 0x000fc600078e0056 */
[----:B----4-:R4:W-:Y:S02]  /*11e30*/  STL [R1+0x814], R211 ;  /* 0x000814d301007387 */ /* 0x0109e40000100800 */
[----:B---34-:R-:W-:-:S07]  /*11e40*/  IMAD.MOV.U32 R211, RZ, RZ, R210 ;  /* 0x000000ffffd37224 */ /* 0x018fce00078e00d2 */
.L_x_20064:
[----:B------:R-:W-:Y:S05]  /*11e50*/  BSYNC B0 ;  /* 0x0000000000007941 */ /* 0x000fea0003800000 */
.L_x_20062:
        /* <DEDUP_REMOVED lines=11> */
.L_x_20066:
[----:B------:R3:W-:Y:S04]  /*11f10*/  STL [R1+0x810], R252 ;  /* 0x000810fc01007387 */ /* 0x0007e80000100800 */
[----:B---3--:R-:W3:Y:S01]  /*11f20*/  LDL.LU R252, [R1+0x814] ;  /* 0x0008140001fc7983 */ /* 0x008ee20000300800 */
[----:B------:R-:W-:Y:S01]  /*11f30*/  IMAD.MOV.U32 R86, RZ, RZ, R85 ;  /* 0x000000ffff567224 */ /* 0x000fe200078e0055 */
[----:B------:R-:W-:Y:S02]  /*11f40*/  MOV R210, R209 ;  /* 0x000000d100d27202 */ /* 0x000fe40000000f00 */
[----:B---3--:R3:W-:Y:S05]  /*11f50*/  STL [R1+0x818], R252 ;  /* 0x000818fc01007387 */ /* 0x0087ea0000100800 */
.L_x_20067:
[----:B------:R-:W-:Y:S05]  /*11f60*/  BSYNC B0 ;  /* 0x0000000000007941 */ /* 0x000fea0003800000 */
.L_x_20065:
        /* <DEDUP_REMOVED lines=11> */
.L_x_20069:
[----:B------:R-:W4:Y:S04]  /*12020*/  LDL.LU R209, [R1+0x818] ;  /* 0x0008180001d17983 */ /* 0x000f280000300800 */
[----:B---3--:R3:W5:Y:S01]  /*12030*/  LDL.LU R252, [R1+0x810] ;  /* 0x0008100001fc7983 */ /* 0x0087620000300800 */
[----:B------:R-:W-:-:S03]  /*12040*/  IMAD.MOV.U32 R85, RZ, RZ, R84 ;  /* 0x000000ffff557224 */ /* 0x000fc600078e0054 */
[----:B----4-:R4:W-:Y:S02]  /*12050*/  STL [R1+0x814], R209 ;  /* 0x000814d101007387 */ /* 0x0109e40000100800 */
[----:B---34-:R-:W-:-:S07]  /*12060*/  IMAD.MOV.U32 R209, RZ, RZ, R208 ;  /* 0x000000ffffd17224 */ /* 0x018fce00078e00d0 */
.L_x_20070:
[----:B------:R-:W-:Y:S05]  /*12070*/  BSYNC B0 ;  /* 0x0000000000007941 */ /* 0x000fea0003800000 */
.L_x_20068:
        /* <DEDUP_REMOVED lines=11> */
.L_x_20072:
[----:B------:R3:W-:Y:S04]  /*12130*/  STL [R1+0x810], R252 ;  /* 0x000810fc01007387 */ /* 0x0007e80000100800 */
[----:B---3--:R-:W3:Y:S01]  /*12140*/  LDL.LU R252, [R1+0x814] ;  /* 0x0008140001fc7983 */ /* 0x008ee20000300800 */
[----:B------:R-:W-:Y:S01]  /*12150*/  IMAD.MOV.U32 R84, RZ, RZ, R91 ;  /* 0x000000ffff547224 */ /* 0x000fe200078e005b */
[----:B------:R-:W-:Y:S02]  /*12160*/  MOV R208, R215 ;  /* 0x000000d700d07202 */ /* 0x000fe40000000f00 */
[----:B---3--:R3:W-:Y:S05]  /*12170*/  STL [R1+0x818], R252 ;  /* 0x000818fc01007387 */ /* 0x0087ea0000100800 */
.L_x_20073:
[----:B------:R-:W-:Y:S05]  /*12180*/  BSYNC B0 ;  /* 0x0000000000007941 */ /* 0x000fea0003800000 */
.L_x_20071:
        /* <DEDUP_REMOVED lines=11> */
.L_x_20075:
[----:B------:R-:W4:Y:S04]  /*12240*/  LDL.LU R215, [R1+0x818] ;  /* 0x0008180001d77983 */ /* 0x000f280000300800 */
[----:B---3--:R3:W5:Y:S01]  /*12250*/  LDL.LU R252, [R1+0x810] ;  /* 0x0008100001fc7983 */ /* 0x0087620000300800 */
[----:B------:R-:W-:-:S03]  /*12260*/  IMAD.MOV.U32 R91, RZ, RZ, R90 ;  /* 0x000000ffff5b7224 */ /* 0x000fc600078e005a */
[----:B----4-:R4:W-:Y:S02]  /*12270*/  STL [R1+0x814], R215 ;  /* 0x000814d701007387 */ /* 0x0109e40000100800 */
[----:B---34-:R-:W-:-:S07]  /*12280*/  IMAD.MOV.U32 R215, RZ, RZ, R214 ;  /* 0x000000ffffd77224 */ /* 0x018fce00078e00d6 */
.L_x_20076:
[----:B------:R-:W-:Y:S05]  /*12290*/  BSYNC B0 ;  /* 0x0000000000007941 */ /* 0x000fea0003800000 */
.L_x_20074:
        /* <DEDUP_REMOVED lines=11> */
.L_x_20078:
[----:B------:R3:W-:Y:S04]  /*12350*/  STL [R1+0x810], R252 ;  /* 0x000810fc01007387 */ /* 0x0007e80000100800 */
[----:B---3--:R-:W3:Y:S01]  /*12360*/  LDL.LU R252, [R1+0x814] ;  /* 0x0008140001fc7983 */ /* 0x008ee20000300800 */
[----:B------:R-:W-:Y:S01]  /*12370*/  IMAD.MOV.U32 R90, RZ, RZ, R89 ;  /* 0x000000ffff5a7224 */ /* 0x000fe200078e0059 */
[----:B------:R-:W-:Y:S02]  /*12380*/  MOV R214, R213 ;  /* 0x000000d500d67202 */ /* 0x000fe40000000f00 */
[----:B---3--:R3:W-:Y:S05]  /*12390*/  STL [R1+0x818], R252 ;  /* 0x000818fc01007387 */ /* 0x0087ea0000100800 */
.L_x_20079:
[----:B------:R-:W-:Y:S05]  /*123a0*/  BSYNC B0 ;  /* 0x0000000000007941 */ /* 0x000fea0003800000 */
.L_x_20077:
        /* <DEDUP_REMOVED lines=11> */
.L_x_20081:
[----:B------:R-:W4:Y:S04]  /*12460*/  LDL.LU R213, [R1+0x818] ;  /* 0x0008180001d57983 */ /* 0x000f280000300800 */
[----:B---3--:R3:W5:Y:S01]  /*12470*/  LDL.LU R252, [R1+0x810] ;  /* 0x0008100001fc7983 */ /* 0x0087620000300800 */
[----:B------:R-:W-:-:S03]  /*12480*/  IMAD.MOV.U32 R89, RZ, RZ, R88 ;  /* 0x000000ffff597224 */ /* 0x000fc600078e0058 */
[----:B----4-:R4:W-:Y:S02]  /*12490*/  STL [R1+0x814], R213 ;  /* 0x000814d501007387 */ /* 0x0109e40000100800 */
[----:B---34-:R-:W-:-:S07]  /*124a0*/  IMAD.MOV.U32 R213, RZ, RZ, R212 ;  /* 0x000000ffffd57224 */ /* 0x018fce00078e00d4 */
.L_x_20082:
[----:B------:R-:W-:Y:S05]  /*124b0*/  BSYNC B0 ;  /* 0x0000000000007941 */ /* 0x000fea0003800000 */
.L_x_20080:
        /* <DEDUP_REMOVED lines=11> */
.L_x_20084:
[----:B------:R3:W-:Y:S04]  /*12570*/  STL [R1+0x810], R252 ;  /* 0x000810fc01007387 */ /* 0x0007e80000100800 */
[----:B---3--:R-:W3:Y:S01]  /*12580*/  LDL.LU R252, [R1+0x814] ;  /* 0x0008140001fc7983 */ /* 0x008ee20000300800 */
[----:B------:R-:W-:Y:S01]  /*12590*/  IMAD.MOV.U32 R88, RZ, RZ, R95 ;  /* 0x000000ffff587224 */ /* 0x000fe200078e005f */
[----:B------:R-:W-:Y:S02]  /*125a0*/  MOV R212, R219 ;  /* 0x000000db00d47202 */ /* 0x000fe40000000f00 */
[----:B---3--:R3:W-:Y:S05]  /*125b0*/  STL [R1+0x818], R252 ;  /* 0x000818fc01007387 */ /* 0x0087ea0000100800 */
.L_x_20085:
[----:B------:R-:W-:Y:S05]  /*125c0*/  BSYNC B0 ;  /* 0x0000000000007941 */ /* 0x000fea0003800000 */
.L_x_20083:
        /* <DEDUP_REMOVED lines=11> */
.L_x_20087:
[----:B------:R-:W4:Y:S04]  /*12680*/  LDL.LU R219, [R1+0x818] ;  /* 0x0008180001db7983 */ /* 0x000f280000300800 */
[----:B---3--:R3:W5:Y:S01]  /*12690*/  LDL.LU R252, [R1+0x810] ;  /* 0x0008100001fc7983 */ /* 0x0087620000300800 */
[----:B------:R-:W-:-:S03]  /*126a0*/  IMAD.MOV.U32 R95, RZ, RZ, R94 ;  /* 0x000000ffff5f7224 */ /* 0x000fc600078e005e */
[----:B----4-:R4:W-:Y:S02]  /*126b0*/  STL [R1+0x814], R219 ;  /* 0x000814db01007387 */ /* 0x0109e40000100800 */
[----:B---34-:R-:W-:-:S07]  /*126c0*/  IMAD.MOV.U32 R219, RZ, RZ, R218 ;  /* 0x000000ffffdb7224 */ /* 0x018fce00078e00da */
.L_x_20088:
[----:B------:R-:W-:Y:S05]  /*126d0*/  BSYNC B0 ;  /* 0x0000000000007941 */ /* 0x000fea0003800000 */
.L_x_20086:
        /* <DEDUP_REMOVED lines=11> */
.L_x_20090:
[----:B------:R3:W-:Y:S04]  /*12790*/  STL [R1+0x810], R252 ;  /* 0x000810fc01007387 */ /* 0x0007e80000100800 */
[----:B---3--:R-:W3:Y:S01]  /*127a0*/  LDL.LU R252, [R1+0x814] ;  /* 0x0008140001fc7983 */ /* 0x008ee20000300800 */
[----:B------:R-:W-:Y:S01]  /*127b0*/  IMAD.MOV.U32 R94, RZ, RZ, R93 ;  /* 0x000000ffff5e7224 */ /* 0x000fe200078e005d */
[----:B------:R-:W-:Y:S02]  /*127c0*/  MOV R218, R217 ;  /* 0x000000d900da7202 */ /* 0x000fe40000000f00 */
[----:B---3--:R3:W-:Y:S05]  /*127d0*/  STL [R1+0x818], R252 ;  /* 0x000818fc01007387 */ /* 0x0087ea0000100800 */
.L_x_20091:
[----:B------:R-:W-:Y:S05]  /*127e0*/  BSYNC B0 ;  /* 0x0000000000007941 */ /* 0x000fea0003800000 */
.L_x_20089:
        /* <DEDUP_REMOVED lines=11> */
.L_x_20093:
[----:B------:R-:W4:Y:S04]  /*128a0*/  LDL.LU R217, [R1+0x818] ;  /* 0x0008180001d97983 */ /* 0x000f280000300800 */
[----:B---3--:R3:W5:Y:S01]  /*128b0*/  LDL.LU R252, [R1+0x810] ;  /* 0x0008100001fc7983 */ /* 0x0087620000300800 */
[----:B------:R-:W-:-:S03]  /*128c0*/  IMAD.MOV.U32 R93, RZ, RZ, R92 ;  /* 0x000000ffff5d7224 */ /* 0x000fc600078e005c */
[----:B----4-:R4:W-:Y:S02]  /*128d0*/  STL [R1+0x814], R217 ;  /* 0x000814d901007387 */ /* 0x0109e40000100800 */
[----:B---34-:R-:W-:-:S07]  /*128e0*/  IMAD.MOV.U32 R217, RZ, RZ, R216 ;  /* 0x000000ffffd97224 */ /* 0x018fce00078e00d8 */
.L_x_20094:
[----:B------:R-:W-:Y:S05]  /*128f0*/  BSYNC B0 ;  /* 0x0000000000007941 */ /* 0x000fea0003800000 */
.L_x_20092:
        /* <DEDUP_REMOVED lines=11> */
.L_x_20096:
[----:B------:R3:W-:Y:S04]  /*129b0*/  STL [R1+0x810], R252 ;  /* 0x000810fc01007387 */ /* 0x0007e80000100800 */
[----:B---3--:R-:W3:Y:S01]  /*129c0*/  LDL.LU R252, [R1+0x814] ;  /* 0x0008140001fc7983 */ /* 0x008ee20000300800 */
[----:B------:R-:W-:Y:S01]  /*129d0*/  IMAD.MOV.U32 R92, RZ, RZ, R99 ;  /* 0x000000ffff5c7224 */ /* 0x000fe200078e0063 */
[----:B------:R-:W-:Y:S02]  /*129e0*/  MOV R216, R223 ;  /* 0x000000df00d87202 */ /* 0x000fe40000000f00 */
[----:B---3--:R3:W-:Y:S05]  /*129f0*/  STL [R1+0x818], R252 ;  /* 0x000818fc01007387 */ /* 0x0087ea0000100800 */
.L_x_20097:
[----:B------:R-:W-:Y:S05]  /*12a00*/  BSYNC B0 ;  /* 0x0000000000007941 */ /* 0x000fea0003800000 */
.L_x_20095:
        /* <DEDUP_REMOVED lines=11> */
.L_x_20099:
[----:B------:R-:W4:Y:S04]  /*12ac0*/  LDL.LU R223, [R1+0x818] ;  /* 0x0008180001df7983 */ /* 0x000f280000300800 */
[----:B---3--:R3:W5:Y:S01]  /*12ad0*/  LDL.LU R252, [R1+0x810] ;  /* 0x0008100001fc7983 */ /* 0x0087620000300800 */
[----:B------:R-:W-:-:S03]  /*12ae0*/  IMAD.MOV.U32 R99, RZ, RZ, R98 ;  /* 0x000000ffff637224 */ /* 0x000fc600078e0062 */
[----:B----4-:R4:W-:Y:S02]  /*12af0*/  STL [R1+0x814], R223 ;  /* 0x000814df01007387 */ /* 0x0109e40000100800 */
[----:B---34-:R-:W-:-:S07]  /*12b00*/  IMAD.MOV.U32 R223, RZ, RZ, R222 ;  /* 0x000000ffffdf7224 */ /* 0x018fce00078e00de */
.L_x_20100:
[----:B------:R-:W-:Y:S05]  /*12b10*/  BSYNC B0 ;  /* 0x0000000000007941 */ /* 0x000fea0003800000 */
.L_x_20098:
        /* <DEDUP_REMOVED lines=11> */
.L_x_20102:
[----:B------:R3:W-:Y:S04]  /*12bd0*/  STL [R1+0x810], R252 ;  /* 0x000810fc01007387 */ /* 0x0007e80000100800 */
[----:B---3--:R-:W3:Y:S01]  /*12be0*/  LDL.LU R252, [R1+0x814] ;  /* 0x0008140001fc7983 */ /* 0x008ee20000300800 */
[----:B------:R-:W-:Y:S01]  /*12bf0*/  IMAD.MOV.U32 R98, RZ, RZ, R97 ;  /* 0x000000ffff627224 */ /* 0x000fe200078e0061 */
[----:B------:R-:W-:Y:S02]  /*12c00*/  MOV R222, R221 ;  /* 0x000000dd00de7202 */ /* 0x000fe40000000f00 */
[----:B---3--:R3:W-:Y:S05]  /*12c10*/  STL [R1+0x818], R252 ;  /* 0x000818fc01007387 */ /* 0x0087ea0000100800 */
.L_x_20103:
[----:B------:R-:W-:Y:S05]  /*12c20*/  BSYNC B0 ;  /* 0x0000000000007941 */ /* 0x000fea0003800000 */
.L_x_20101:
        /* <DEDUP_REMOVED lines=11> */
.L_x_20105:
[----:B------:R-:W4:Y:S04]  /*12ce0*/  LDL.LU R221, [R1+0x818] ;  /* 0x0008180001dd7983 */ /* 0x000f280000300800 */
[----:B---3--:R3:W5:Y:S01]  /*12cf0*/  LDL.LU R252, [R1+0x810] ;  /* 0x0008100001fc7983 */ /* 0x0087620000300800 */
[----:B------:R-:W-:-:S03]  /*12d00*/  IMAD.MOV.U32 R97, RZ, RZ, R96 ;  /* 0x000000ffff617224 */ /* 0x000fc600078e0060 */
[----:B----4-:R4:W-:Y:S02]  /*12d10*/  STL [R1+0x814], R221 ;  /* 0x000814dd01007387 */ /* 0x0109e40000100800 */
[----:B---34-:R-:W-:-:S07]  /*12d20*/  IMAD.MOV.U32 R221, RZ, RZ, R220 ;  /* 0x000000ffffdd7224 */ /* 0x018fce00078e00dc */
.L_x_20106:
[----:B------:R-:W-:Y:S05]  /*12d30*/  BSYNC B0 ;  /* 0x0000000000007941 */ /* 0x000fea0003800000 */
.L_x_20104:
        /* <DEDUP_REMOVED lines=11> */
.L_x_20108:
[----:B------:R3:W-:Y:S04]  /*12df0*/  STL [R1+0x810], R252 ;  /* 0x000810fc01007387 */ /* 0x0007e80000100800 */
[----:B---3--:R-:W3:Y:S01]  /*12e00*/  LDL.LU R252, [R1+0x814] ;  /* 0x0008140001fc7983 */ /* 0x008ee20000300800 */
[----:B------:R-:W-:Y:S01]  /*12e10*/  IMAD.MOV.U32 R96, RZ, RZ, R103 ;  /* 0x000000ffff607224 */ /* 0x000fe200078e0067 */
[----:B------:R-:W-:Y:S02]  /*12e20*/  MOV R220, R227 ;  /* 0x000000e300dc7202 */ /* 0x000fe40000000f00 */
[----:B---3--:R3:W-:Y:S05]  /*12e30*/  STL [R1+0x818], R252 ;  /* 0x000818fc01007387 */ /* 0x0087ea0000100800 */
.L_x_20109:
[----:B------:R-:W-:Y:S05]  /*12e40*/  BSYNC B0 ;  /* 0x0000000000007941 */ /* 0x000fea0003800000 */
.L_x_20107:
        /* <DEDUP_REMOVED lines=11> */
.L_x_20111:
[----:B------:R-:W4:Y:S04]  /*12f00*/  LDL.LU R227, [R1+0x818] ;  /* 0x0008180001e37983 */ /* 0x000f280000300800 */
[----:B---3--:R3:W5:Y:S01]  /*12f10*/  LDL.LU R252, [R1+0x810] ;  /* 0x0008100001fc7983 */ /* 0x0087620000300800 */
[----:B------:R-:W-:-:S03]  /*12f20*/  IMAD.MOV.U32 R103, RZ, RZ, R102 ;  /* 0x000000ffff677224 */ /* 0x000fc600078e0066 */
[----:B----4-:R4:W-:Y:S02]  /*12f30*/  STL [R1+0x814], R227 ;  /* 0x000814e301007387 */ /* 0x0109e40000100800 */
[----:B---34-:R-:W-:-:S07]  /*12f40*/  IMAD.MOV.U32 R227, RZ, RZ, R226 ;  /* 0x000000ffffe37224 */ /* 0x018fce00078e00e2 */
.L_x_20112:
[----:B------:R-:W-:Y:S05]  /*12f50*/  BSYNC B0 ;  /* 0x0000000000007941 */ /* 0x000fea0003800000 */
.L_x_20110:
        /* <DEDUP_REMOVED lines=11> */
.L_x_20114:
[----:B------:R3:W-:Y:S04]  /*13010*/  STL [R1+0x810], R252 ;  /* 0x000810fc01007387 */ /* 0x0007e80000100800 */
[----:B---3--:R-:W3:Y:S01]  /*13020*/  LDL.LU R252, [R1+0x814] ;  /* 0x0008140001fc7983 */ /* 0x008ee20000300800 */
[----:B------:R-:W-:Y:S01]  /*13030*/  IMAD.MOV.U32 R102, RZ, RZ, R101 ;  /* 0x000000ffff667224 */ /* 0x000fe200078e0065 */
[----:B------:R-:W-:Y:S02]  /*13040*/  MOV R226, R225 ;  /* 0x000000e100e27202 */ /* 0x000fe40000000f00 */
[----:B---3--:R3:W-:Y:S05]  /*13050*/  STL [R1+0x818], R252 ;  /* 0x000818fc01007387 */ /* 0x0087ea0000100800 */
.L_x_20115:
[----:B------:R-:W-:Y:S05]  /*13060*/  BSYNC B0 ;  /* 0x0000000000007941 */ /* 0x000fea0003800000 */
.L_x_20113:
        /* <DEDUP_REMOVED lines=11> */
.L_x_20117:
[----:B------:R-:W4:Y:S04]  /*13120*/  LDL.LU R225, [R1+0x818] ;  /* 0x0008180001e17983 */ /* 0x000f280000300800 */
[----:B---3--:R3:W5:Y:S01]  /*13130*/  LDL.LU R252, [R1+0x810] ;  /* 0x0008100001fc7983 */ /* 0x0087620000300800 */
[----:B------:R-:W-:-:S03]  /*13140*/  IMAD.MOV.U32 R101, RZ, RZ, R100 ;  /* 0x000000ffff657224 */ /* 0x000fc600078e0064 */
[----:B----4-:R4:W-:Y:S02]  /*13150*/  STL [R1+0x814], R225 ;  /* 0x000814e101007387 */ /* 0x0109e40000100800 */
[----:B---34-:R-:W-:-:S07]  /*13160*/  IMAD.MOV.U32 R225, RZ, RZ, R224 ;  /* 0x000000ffffe17224 */ /* 0x018fce00078e00e0 */
.L_x_20118:
[----:B------:R-:W-:Y:S05]  /*13170*/  BSYNC B0 ;  /* 0x0000000000007941 */ /* 0x000fea0003800000 */
.L_x_20116:
        /* <DEDUP_REMOVED lines=11> */
.L_x_20120:
[----:B------:R3:W-:Y:S04]  /*13230*/  STL [R1+0x810], R252 ;  /* 0x000810fc01007387 */ /* 0x0007e80000100800 */
[----:B---3--:R-:W3:Y:S01]  /*13240*/  LDL.LU R252, [R1+0x814] ;  /* 0x0008140001fc7983 */ /* 0x008ee20000300800 */
[----:B------:R-:W-:Y:S01]  /*13250*/  IMAD.MOV.U32 R100, RZ, RZ, R107 ;  /* 0x000000ffff647224 */ /* 0x000fe200078e006b */
[----:B------:R-:W-:Y:S02]  /*13260*/  MOV R224, R231 ;  /* 0x000000e700e07202 */ /* 0x000fe40000000f00 */
[----:B---3--:R3:W-:Y:S05]  /*13270*/  STL [R1+0x818], R252 ;  /* 0x000818fc01007387 */ /* 0x0087ea0000100800 */
.L_x_20121:
[----:B------:R-:W-:Y:S05]  /*13280*/  BSYNC B0 ;  /* 0x0000000000007941 */ /* 0x000fea0003800000 */
.L_x_20119:
        /* <DEDUP_REMOVED lines=11> */
.L_x_20123:
[----:B------:R-:W4:Y:S04]  /*13340*/  LDL.LU R231, [R1+0x818] ;  /* 0x0008180001e77983 */ /* 0x000f280000300800 */
[----:B---3--:R3:W5:Y:S01]  /*13350*/  LDL.LU R252, [R1+0x810] ;  /* 0x0008100001fc7983 */ /* 0x0087620000300800 */
[----:B------:R-:W-:-:S03]  /*13360*/  IMAD.MOV.U32 R107, RZ, RZ, R106 ;  /* 0x000000ffff6b7224 */ /* 0x000fc600078e006a */
[----:B----4-:R4:W-:Y:S02]  /*13370*/  STL [R1+0x814], R231 ;  /* 0x000814e701007387 */ /* 0x0109e40000100800 */
[----:B---34-:R-:W-:-:S07]  /*13380*/  IMAD.MOV.U32 R231, RZ, RZ, R230 ;  /* 0x000000ffffe77224 */ /* 0x018fce00078e00e6 */
.L_x_20124:
[----:B------:R-:W-:Y:S05]  /*13390*/  BSYNC B0 ;  /* 0x0000000000007941 */ /* 0x000fea0003800000 */
.L_x_20122:
        /* <DEDUP_REMOVED lines=11> */
.L_x_20126:
[----:B------:R3:W-:Y:S04]  /*13450*/  STL [R1+0x810], R252 ;  /* 0x000810fc01007387 */ /* 0x0007e80000100800 */
[----:B---3--:R-:W3:Y:S01]  /*13460*/  LDL.LU R252, [R1+0x814] ;  /* 0x0008140001fc7983 */ /* 0x008ee20000300800 */
[----:B------:R-:W-:Y:S01]  /*13470*/  IMAD.MOV.U32 R106, RZ, RZ, R105 ;  /* 0x000000ffff6a7224 */ /* 0x000fe200078e0069 */
[----:B------:R-:W-:Y:S02]  /*13480*/  MOV R230, R229 ;  /* 0x000000e500e67202 */ /* 0x000fe40000000f00 */
[----:B---3--:R3:W-:Y:S05]  /*13490*/  STL [R1+0x818], R252 ;  /* 0x000818fc01007387 */ /* 0x0087ea0000100800 */
.L_x_20127:
[----:B------:R-:W-:Y:S05]  /*134a0*/  BSYNC B0 ;  /* 0x0000000000007941 */ /* 0x000fea0003800000 */
.L_x_20125:
        /* <DEDUP_REMOVED lines=11> */
.L_x_20129:
[----:B------:R-:W4:Y:S04]  /*13560*/  LDL.LU R229, [R1+0x818] ;  /* 0x0008180001e57983 */ /* 0x000f280000300800 */
[----:B---3--:R3:W5:Y:S01]  /*13570*/  LDL.LU R252, [R1+0x810] ;  /* 0x0008100001fc7983 */ /* 0x0087620000300800 */
[----:B------:R-:W-:-:S03]  /*13580*/  IMAD.MOV.U32 R105, RZ, RZ, R104 ;  /* 0x000000ffff697224 */ /* 0x000fc600078e0068 */
[----:B----4-:R4:W-:Y:S02]  /*13590*/  STL [R1+0x814], R229 ;  /* 0x000814e501007387 */ /* 0x0109e40000100800 */
[----:B---34-:R-:W-:-:S07]  /*135a0*/  IMAD.MOV.U32 R229, RZ, RZ, R228 ;  /* 0x000000ffffe57224 */ /* 0x018fce00078e00e4 */
.L_x_20130:
[----:B------:R-:W-:Y:S05]  /*135b0*/  BSYNC B0 ;  /* 0x0000000000007941 */ /* 0x000fea0003800000 */
.L_x_20128:
        /* <DEDUP_REMOVED lines=11> */
.L_x_20132:
[----:B------:R3:W-:Y:S04]  /*13670*/  STL [R1+0x810], R252 ;  /* 0x000810fc01007387 */ /* 0x0007e80000100800 */
[----:B---3--:R-:W3:Y:S01]  /*13680*/  LDL.LU R252, [R1+0x814] ;  /* 0x0008140001fc7983 */ /* 0x008ee20000300800 */
[----:B------:R-:W-:Y:S01]  /*13690*/  IMAD.MOV.U32 R104, RZ, RZ, R111 ;  /* 0x000000ffff687224 */ /* 0x000fe200078e006f */
[----:B------:R-:W-:Y:S02]  /*136a0*/  MOV R228, R235 ;  /* 0x000000eb00e47202 */ /* 0x000fe40000000f00 */
[----:B---3--:R3:W-:Y:S05]  /*136b0*/  STL [R1+0x818], R252 ;  /* 0x000818fc01007387 */ /* 0x0087ea0000100800 */
.L_x_20133:
[----:B------:R-:W-:Y:S05]  /*136c0*/  BSYNC B0 ;  /* 0x0000000000007941 */ /* 0x000fea0003800000 */
.L_x_20131:
        /* <DEDUP_REMOVED lines=11> */
.L_x_20135:
[----:B------:R-:W4:Y:S04]  /*13780*/  LDL.LU R235, [R1+0x818] ;  /* 0x0008180001eb7983 */ /* 0x000f280000300800 */
[----:B---3--:R3:W5:Y:S01]  /*13790*/  LDL.LU R252, [R1+0x810] ;  /* 0x0008100001fc7983 */ /* 0x0087620000300800 */
[----:B------:R-:W-:-:S03]  /*137a0*/  IMAD.MOV.U32 R111, RZ, RZ, R110 ;  /* 0x000000ffff6f7224 */ /* 0x000fc600078e006e */
[----:B----4-:R4:W-:Y:S02]  /*137b0*/  STL [R1+0x814], R235 ;  /* 0x000814eb01007387 */ /* 0x0109e40000100800 */
[----:B---34-:R-:W-:-:S07]  /*137c0*/  IMAD.MOV.U32 R235, RZ, RZ, R234 ;  /* 0x000000ffffeb7224 */ /* 0x018fce00078e00ea */
.L_x_20136:
[----:B------:R-:W-:Y:S05]  /*137d0*/  BSYNC B0 ;  /* 0x0000000000007941 */ /* 0x000fea0003800000 */
.L_x_20134:
        /* <DEDUP_REMOVED lines=11> */
.L_x_20138:
[----:B------:R3:W-:Y:S04]  /*13890*/  STL [R1+0x810], R252 ;  /* 0x000810fc01007387 */ /* 0x0007e80000100800 */
[----:B---3--:R-:W3:Y:S01]  /*138a0*/  LDL.LU R252, [R1+0x814] ;  /* 0x0008140001fc7983 */ /* 0x008ee20000300800 */
[----:B------:R-:W-:Y:S01]  /*138b0*/  IMAD.MOV.U32 R110, RZ, RZ, R109 ;  /* 0x000000ffff6e7224 */ /* 0x000fe200078e006d */
[----:B------:R-:W-:Y:S02]  /*138c0*/  MOV R234, R233 ;  /* 0x000000e900ea7202 */ /* 0x000fe40000000f00 */
[----:B---3--:R3:W-:Y:S05]  /*138d0*/  STL [R1+0x818], R252 ;  /* 0x000818fc01007387 */ /* 0x0087ea0000100800 */
.L_x_20139:
[----:B------:R-:W-:Y:S05]  /*138e0*/  BSYNC B0 ;  /* 0x0000000000007941 */ /* 0x000fea0003800000 */
.L_x_20137:
        /* <DEDUP_REMOVED lines=11> */
.L_x_20141:
[----:B------:R-:W4:Y:S04]  /*139a0*/  LDL.LU R233, [R1+0x818] ;  /* 0x0008180001e97983 */ /* 0x000f280000300800 */
[----:B---3--:R3:W5:Y:S01]  /*139b0*/  LDL.LU R252, [R1+0x810] ;  /* 0x0008100001fc7983 */ /* 0x0087620000300800 */
[----:B------:R-:W-:-:S03]  /*139c0*/  IMAD.MOV.U32 R109, RZ, RZ, R108 ;  /* 0x000000ffff6d7224 */ /* 0x000fc600078e006c */
[----:B----4-:R4:W-:Y:S02]  /*139d0*/  STL [R1+0x814], R233 ;  /* 0x000814e901007387 */ /* 0x0109e40000100800 */
[----:B---34-:R-:W-:-:S07]  /*139e0*/  IMAD.MOV.U32 R233, RZ, RZ, R232 ;  /* 0x000000ffffe97224 */ /* 0x018fce00078e00e8 */
.L_x_20142:
[----:B------:R-:W-:Y:S05]  /*139f0*/  BSYNC B0 ;  /* 0x0000000000007941 */ /* 0x000fea0003800000 */
.L_x_20140:
        /* <DEDUP_REMOVED lines=11> */
.L_x_20144:
[----:B------:R3:W-:Y:S04]  /*13ab0*/  STL [R1+0x810], R252 ;  /* 0x000810fc01007387 */ /* 0x0007e80000100800 */
[----:B---3--:R-:W3:Y:S01]  /*13ac0*/  LDL.LU R252, [R1+0x814] ;  /* 0x0008140001fc7983 */ /* 0x008ee20000300800 */
[----:B------:R-:W-:Y:S01]  /*13ad0*/  IMAD.MOV.U32 R108, RZ, RZ, R115 ;  /* 0x000000ffff6c7224 */ /* 0x000fe200078e0073 */
[----:B------:R-:W-:Y:S02]  /*13ae0*/  MOV R232, R239 ;  /* 0x000000ef00e87202 */ /* 0x000fe40000000f00 */
[----:B---3--:R3:W-:Y:S05]  /*13af0*/  STL [R1+0x818], R252 ;  /* 0x000818fc01007387 */ /* 0x0087ea0000100800 */
.L_x_20145:
[----:B------:R-:W-:Y:S05]  /*13b00*/  BSYNC B0 ;  /* 0x0000000000007941 */ /* 0x000fea0003800000 */
.L_x_20143:
        /* <DEDUP_REMOVED lines=11> */
.L_x_20147:
[----:B------:R-:W4:Y:S04]  /*13bc0*/  LDL.LU R239, [R1+0x818] ;  /* 0x0008180001ef7983 */ /* 0x000f280000300800 */
[----:B---3--:R3:W5:Y:S01]  /*13bd0*/  LDL.LU R252, [R1+0x810] ;  /* 0x0008100001fc7983 */ /* 0x0087620000300800 */
[----:B------:R-:W-:-:S03]  /*13be0*/  IMAD.MOV.U32 R115, RZ, RZ, R114 ;  /* 0x000000ffff737224 */ /* 0x000fc600078e0072 */
[----:B----4-:R4:W-:Y:S02]  /*13bf0*/  STL [R1+0x814], R239 ;  /* 0x000814ef01007387 */ /* 0x0109e40000100800 */
[----:B---34-:R-:W-:-:S07]  /*13c00*/  IMAD.MOV.U32 R239, RZ, RZ, R238 ;  /* 0x000000ffffef7224 */ /* 0x018fce00078e00ee */
.L_x_20148:
[----:B------:R-:W-:Y:S05]  /*13c10*/  BSYNC B0 ;  /* 0x0000000000007941 */ /* 0x000fea0003800000 */
.L_x_20146:
        /* <DEDUP_REMOVED lines=11> */
.L_x_20150:
[----:B------:R3:W-:Y:S04]  /*13cd0*/  STL [R1+0x810], R252 ;  /* 0x000810fc01007387 */ /* 0x0007e80000100800 */
[----:B---3--:R-:W3:Y:S01]  /*13ce0*/  LDL.LU R252, [R1+0x814] ;  /* 0x0008140001fc7983 */ /* 0x008ee20000300800 */
[----:B------:R-:W-:Y:S01]  /*13cf0*/  IMAD.MOV.U32 R114, RZ, RZ, R113 ;  /* 0x000000ffff727224 */ /* 0x000fe200078e0071 */
[----:B------:R-:W-:Y:S02]  /*13d00*/  MOV R238, R237 ;  /* 0x000000ed00ee7202 */ /* 0x000fe40000000f00 */
[----:B---3--:R3:W-:Y:S05]  /*13d10*/  STL [R1+0x818], R252 ;  /* 0x000818fc01007387 */ /* 0x0087ea0000100800 */
.L_x_20151:
[----:B------:R-:W-:Y:S05]  /*13d20*/  BSYNC B0 ;  /* 0x0000000000007941 */ /* 0x000fea0003800000 */
.L_x_20149:
        /* <DEDUP_REMOVED lines=11> */
.L_x_20153:
[----:B------:R-:W4:Y:S04]  /*13de0*/  LDL.LU R237, [R1+0x818] ;  /* 0x0008180001ed7983 */ /* 0x000f280000300800 */
[----:B---3--:R3:W5:Y:S01]  /*13df0*/  LDL.LU R252, [R1+0x810] ;  /* 0x0008100001fc7983 */ /* 0x0087620000300800 */
[----:B------:R-:W-:-:S03]  /*13e00*/  IMAD.MOV.U32 R113, RZ, RZ, R112 ;  /* 0x000000ffff717224 */ /* 0x000fc600078e0070 */
[----:B----4-:R4:W-:Y:S02]  /*13e10*/  STL [R1+0x814], R237 ;  /* 0x000814ed01007387 */ /* 0x0109e40000100800 */
[----:B---34-:R-:W-:-:S07]  /*13e20*/  IMAD.MOV.U32 R237, RZ, RZ, R236 ;  /* 0x000000ffffed7224 */ /* 0x018fce00078e00ec */
.L_x_20154:
[----:B------:R-:W-:Y:S05]  /*13e30*/  BSYNC B0 ;  /* 0x0000000000007941 */ /* 0x000fea0003800000 */
.L_x_20152:
        /* <DEDUP_REMOVED lines=11> */
.L_x_20156:
[----:B------:R3:W-:Y:S04]  /*13ef0*/  STL [R1+0x810], R252 ;  /* 0x000810fc01007387 */ /* 0x0007e80000100800 */
[----:B---3--:R-:W3:Y:S01]  /*13f00*/  LDL.LU R252, [R1+0x814] ;  /* 0x0008140001fc7983 */ /* 0x008ee20000300800 */
[----:B------:R-:W-:Y:S01]  /*13f10*/  IMAD.MOV.U32 R112, RZ, RZ, R119 ;  /* 0x000000ffff707224 */ /* 0x000fe200078e0077 */
[----:B------:R-:W-:Y:S02]  /*13f20*/  MOV R236, R243 ;  /* 0x000000f300ec7202 */ /* 0x000fe40000000f00 */
[----:B---3--:R3:W-:Y:S05]  /*13f30*/  STL [R1+0x818], R252 ;  /* 0x000818fc01007387 */ /* 0x0087ea0000100800 */
.L_x_20157:
[----:B------:R-:W-:Y:S05]  /*13f40*/  BSYNC B0 ;  /* 0x0000000000007941 */ /* 0x000fea0003800000 */
.L_x_20155:
        /* <DEDUP_REMOVED lines=11> */
.L_x_20159:
[----:B------:R-:W4:Y:S04]  /*14000*/  LDL.LU R243, [R1+0x818] ;  /* 0x0008180001f37983 */ /* 0x000f280000300800 */
[----:B---3--:R3:W5:Y:S01]  /*14010*/  LDL.LU R252, [R1+0x810] ;  /* 0x0008100001fc7983 */ /* 0x0087620000300800 */
[----:B------:R-:W-:-:S03]  /*14020*/  IMAD.MOV.U32 R119, RZ, RZ, R118 ;  /* 0x000000ffff777224 */ /* 0x000fc600078e0076 */
[----:B----4-:R4:W-:Y:S02]  /*14030*/  STL [R1+0x814], R243 ;  /* 0x000814f301007387 */ /* 0x0109e40000100800 */
[----:B---34-:R-:W-:-:S07]  /*14040*/  IMAD.MOV.U32 R243, RZ, RZ, R242 ;  /* 0x000000fffff37224 */ /* 0x018fce00078e00f2 */
.L_x_20160:
[----:B------:R-:W-:Y:S05]  /*14050*/  BSYNC B0 ;  /* 0x0000000000007941 */ /* 0x000fea0003800000 */
.L_x_20158:
        /* <DEDUP_REMOVED lines=11> */
.L_x_20162:
[----:B------:R3:W-:Y:S04]  /*14110*/  STL [R1+0x810], R252 ;  /* 0x000810fc01007387 */ /* 0x0007e80000100800 */
[----:B---3--:R-:W3:Y:S01]  /*14120*/  LDL.LU R252, [R1+0x814] ;  /* 0x0008140001fc7983 */ /* 0x008ee20000300800 */
[----:B------:R-:W-:Y:S01]  /*14130*/  IMAD.MOV.U32 R118, RZ, RZ, R117 ;  /* 0x000000ffff767224 */ /* 0x000fe200078e0075 */
[----:B------:R-:W-:Y:S02]  /*14140*/  MOV R242, R241 ;  /* 0x000000f100f27202 */ /* 0x000fe40000000f00 */
[----:B---3--:R3:W-:Y:S05]  /*14150*/  STL [R1+0x818], R252 ;  /* 0x000818fc01007387 */ /* 0x0087ea0000100800 */
.L_x_20163:
[----:B------:R-:W-:Y:S05]  /*14160*/  BSYNC B0 ;  /* 0x0000000000007941 */ /* 0x000fea0003800000 */
.L_x_20161:
        /* <DEDUP_REMOVED lines=11> */
.L_x_20165:
[----:B------:R-:W4:Y:S04]  /*14220*/  LDL.LU R241, [R1+0x818] ;  /* 0x0008180001f17983 */ /* 0x000f280000300800 */
[----:B---3--:R3:W5:Y:S01]  /*14230*/  LDL.LU R252, [R1+0x810] ;  /* 0x0008100001fc7983 */ /* 0x0087620000300800 */
[----:B------:R-:W-:-:S03]  /*14240*/  IMAD.MOV.U32 R117, RZ, RZ, R116 ;  /* 0x000000ffff757224 */ /* 0x000fc600078e0074 */
[----:B----4-:R4:W-:Y:S02]  /*14250*/  STL [R1+0x814], R241 ;  /* 0x000814f101007387 */ /* 0x0109e40000100800 */
[----:B---34-:R-:W-:-:S07]  /*14260*/  IMAD.MOV.U32 R241, RZ, RZ, R240 ;  /* 0x000000fffff17224 */ /* 0x018fce00078e00f0 */
.L_x_20166:
[----:B------:R-:W-:Y:S05]  /*14270*/  BSYNC B0 ;  /* 0x0000000000007941 */ /* 0x000fea0003800000 */
.L_x_20164:
        /* <DEDUP_REMOVED lines=11> */
.L_x_20168:
[----:B------:R3:W-:Y:S04]  /*14330*/  STL [R1+0x810], R252 ;  /* 0x000810fc01007387 */ /* 0x0007e80000100800 */
[----:B---3--:R-:W3:Y:S01]  /*14340*/  LDL.LU R252, [R1+0x814] ;  /* 0x0008140001fc7983 */ /* 0x008ee20000300800 */
[----:B------:R-:W-:Y:S01]  /*14350*/  IMAD.MOV.U32 R116, RZ, RZ, R123 ;  /* 0x000000ffff747224 */ /* 0x000fe200078e007b */
[----:B------:R-:W-:Y:S02]  /*14360*/  MOV R240, R247 ;  /* 0x000000f700f07202 */ /* 0x000fe40000000f00 */
[----:B---3--:R3:W-:Y:S05]  /*14370*/  STL [R1+0x818], R252 ;  /* 0x000818fc01007387 */ /* 0x0087ea0000100800 */
.L_x_20169:
[----:B------:R-:W-:Y:S05]  /*14380*/  BSYNC B0 ;  /* 0x0000000000007941 */ /* 0x000fea0003800000 */
.L_x_20167:
        /* <DEDUP_REMOVED lines=11> */
.L_x_20171:
[----:B------:R-:W4:Y:S04]  /*14440*/  LDL.LU R247, [R1+0x818] ;  /* 0x0008180001f77983 */ /* 0x000f280000300800 */
[----:B---3--:R3:W5:Y:S01]  /*14450*/  LDL.LU R252, [R1+0x810] ;  /* 0x0008100001fc7983 */ /* 0x0087620000300800 */
[----:B------:R-:W-:-:S03]  /*14460*/  IMAD.MOV.U32 R123, RZ, RZ, R122 ;  /* 0x000000ffff7b7224 */ /* 0x000fc600078e007a */
[----:B----4-:R4:W-:Y:S02]  /*14470*/  STL [R1+0x814], R247 ;  /* 0x000814f701007387 */ /* 0x0109e40000100800 */
[----:B---34-:R-:W-:-:S07]  /*14480*/  IMAD.MOV.U32 R247, RZ, RZ, R246 ;  /* 0x000000fffff77224 */ /* 0x018fce00078e00f6 */
.L_x_20172:
[----:B------:R-:W-:Y:S05]  /*14490*/  BSYNC B0 ;  /* 0x0000000000007941 */ /* 0x000fea0003800000 */
.L_x_20170:
        /* <DEDUP_REMOVED lines=11> */
.L_x_20174:
[----:B------:R3:W-:Y:S04]  /*14550*/  STL [R1+0x810], R252 ;  /* 0x000810fc01007387 */ /* 0x0007e80000100800 */
[----:B---3--:R-:W3:Y:S01]  /*14560*/  LDL.LU R252, [R1+0x814] ;  /* 0x0008140001fc7983 */ /* 0x008ee20000300800 */
[----:B------:R-:W-:Y:S01]  /*14570*/  IMAD.MOV.U32 R122, RZ, RZ, R121 ;  /* 0x000000ffff7a7224 */ /* 0x000fe200078e0079 */
[----:B------:R-:W-:Y:S02]  /*14580*/  MOV R246, R245 ;  /* 0x000000f500f67202 */ /* 0x000fe40000000f00 */
[----:B---3--:R3:W-:Y:S05]  /*14590*/  STL [R1+0x818], R252 ;  /* 0x000818fc01007387 */ /* 0x0087ea0000100800 */
.L_x_20175:
[----:B------:R-:W-:Y:S05]  /*145a0*/  BSYNC B0 ;  /* 0x0000000000007941 */ /* 0x000fea0003800000 */
.L_x_20173:
        /* <DEDUP_REMOVED lines=11> */
.L_x_20177:
[----:B------:R-:W4:Y:S04]  /*14660*/  LDL.LU R245, [R1+0x818] ;  /* 0x0008180001f57983 */ /* 0x000f280000300800 */
[----:B---3--:R3:W5:Y:S01]  /*14670*/  LDL.LU R252, [R1+0x810] ;  /* 0x0008100001fc7983 */ /* 0x0087620000300800 */
[----:B------:R-:W-:-:S03]  /*14680*/  IMAD.MOV.U32 R121, RZ, RZ, R120 ;  /* 0x000000ffff797224 */ /* 0x000fc600078e0078 */
[----:B----4-:R4:W-:Y:S02]  /*14690*/  STL [R1+0x814], R245 ;  /* 0x000814f501007387 */ /* 0x0109e40000100800 */
[----:B---34-:R-:W-:-:S07]  /*146a0*/  IMAD.MOV.U32 R245, RZ, RZ, R244 ;  /* 0x000000fffff57224 */ /* 0x018fce00078e00f4 */
.L_x_20178:
[----:B------:R-:W-:Y:S05]  /*146b0*/  BSYNC B0 ;  /* 0x0000000000007941 */ /* 0x000fea0003800000 */
.L_x_20176:
        /* <DEDUP_REMOVED lines=11> */
.L_x_20180:
[----:B------:R3:W-:Y:S04]  /*14770*/  STL [R1+0x810], R252 ;  /* 0x000810fc01007387 */ /* 0x0007e80000100800 */
[----:B---3--:R-:W3:Y:S01]  /*14780*/  LDL.LU R252, [R1+0x814] ;  /* 0x0008140001fc7983 */ /* 0x008ee20000300800 */
[----:B------:R-:W-:Y:S01]  /*14790*/  IMAD.MOV.U32 R120, RZ, RZ, R127 ;  /* 0x000000ffff787224 */ /* 0x000fe200078e007f */
[----:B------:R-:W-:Y:S02]  /*147a0*/  MOV R244, R251 ;  /* 0x000000fb00f47202 */ /* 0x000fe40000000f00 */
[----:B---3--:R3:W-:Y:S05]  /*147b0*/  STL [R1+0x818], R252 ;  /* 0x000818fc01007387 */ /* 0x0087ea0000100800 */
.L_x_20181:
[----:B------:R-:W-:Y:S05]  /*147c0*/  BSYNC B0 ;  /* 0x0000000000007941 */ /* 0x000fea0003800000 */
.L_x_20179:
        /* <DEDUP_REMOVED lines=11> */
.L_x_20183:
[----:B------:R-:W4:Y:S04]  /*14880*/  LDL.LU R251, [R1+0x818] ;  /* 0x0008180001fb7983 */ /* 0x000f280000300800 */
[----:B---3--:R3:W5:Y:S01]  /*14890*/  LDL.LU R252, [R1+0x810] ;  /* 0x0008100001fc7983 */ /* 0x0087620000300800 */
[----:B------:R-:W-:-:S03]  /*148a0*/  IMAD.MOV.U32 R127, RZ, RZ, R126 ;  /* 0x000000ffff7f7224 */ /* 0x000fc600078e007e */
[----:B----4-:R4:W-:Y:S02]  /*148b0*/  STL [R1+0x814], R251 ;  /* 0x000814fb01007387 */ /* 0x0109e40000100800 */
[----:B---34-:R-:W-:-:S07]  /*148c0*/  IMAD.MOV.U32 R251, RZ, RZ, R250 ;  /* 0x000000fffffb7224 */ /* 0x018fce00078e00fa */
.L_x_20184:
[----:B------:R-:W-:Y:S05]  /*148d0*/  BSYNC B0 ;  /* 0x0000000000007941 */ /* 0x000fea0003800000 */
.L_x_20182:
        /* <DEDUP_REMOVED lines=11> */
.L_x_20186:
[----:B------:R3:W-:Y:S04]  /*14990*/  STL [R1+0x810], R252 ;  /* 0x000810fc01007387 */ /* 0x0007e80000100800 */
[----:B---3--:R-:W3:Y:S01]  /*149a0*/  LDL.LU R252, [R1+0x814] ;  /* 0x0008140001fc7983 */ /* 0x008ee20000300800 */
[----:B------:R-:W-:Y:S01]  /*149b0*/  IMAD.MOV.U32 R126, RZ, RZ, R125 ;  /* 0x000000ffff7e7224 */ /* 0x000fe200078e007d */
[----:B------:R-:W-:Y:S02]  /*149c0*/  MOV R250, R249 ;  /* 0x000000f900fa7202 */ /* 0x000fe40000000f00 */
[----:B---3--:R3:W-:Y:S05]  /*149d0*/  STL [R1+0x818], R252 ;  /* 0x000818fc01007387 */ /* 0x0087ea0000100800 */
.L_x_20187:
[----:B------:R-:W-:Y:S05]  /*149e0*/  BSYNC B0 ;  /* 0x0000000000007941 */ /* 0x000fea0003800000 */
.L_x_20185:
        /* <DEDUP_REMOVED lines=11> */
.L_x_20189:
[----:B------:R-:W4:Y:S04]  /*14aa0*/  LDL.LU R249, [R1+0x818] ;  /* 0x0008180001f97983 */ /* 0x000f280000300800 */
[----:B---3--:R3:W5:Y:S01]  /*14ab0*/  LDL.LU R252, [R1+0x810] ;  /* 0x0008100001fc7983 */ /* 0x0087620000300800 */
[----:B------:R-:W-:-:S03]  /*14ac0*/  IMAD.MOV.U32 R125, RZ, RZ, R124 ;  /* 0x000000ffff7d7224 */ /* 0x000fc600078e007c */
[----:B----4-:R4:W-:Y:S02]  /*14ad0*/  STL [R1+0x814], R249 ;  /* 0x000814f901007387 */ /* 0x0109e40000100800 */
[----:B---34-:R-:W-:-:S07]  /*14ae0*/  IMAD.MOV.U32 R249, RZ, RZ, R248 ;  /* 0x000000fffff97224 */ /* 0x018fce00078e00f8 */
.L_x_20190:
[----:B------:R-:W-:Y:S05]  /*14af0*/  BSYNC B0 ;  /* 0x0000000000007941 */ /* 0x000fea0003800000 */
.L_x_20188:
        /* <DEDUP_REMOVED lines=12> */
.L_x_20192:
[----:B------:R-:W3:Y:S04]  /*14bc0*/  LDL.LU R248, [R1+0x814] ;  /* 0x0008140001f87983 */ /* 0x000ee80000300800 */
[----:B------:R4:W5:Y:S04]  /*14bd0*/  LDL.LU R124, [R1+0x80c] ;  /* 0x00080c00017c7983 */ /* 0x0009680000300800 */
[----:B------:R-:W-:Y:S04]  /*14be0*/  STL [R1+0x810], R252 ;  /* 0x000810fc01007387 */ /* 0x000fe80000100800 */
[----:B---3--:R3:W-:Y:S02]  /*14bf0*/  STL [R1+0x818], R248 ;  /* 0x000818f801007387 */ /* 0x0087e40000100800 */
[----:B---34-:R-:W-:-:S07]  /*14c00*/  IMAD.MOV.U32 R248, RZ, RZ, R3 ;  /* 0x000000fffff87224 */ /* 0x018fce00078e0003 */
.L_x_20193:
[----:B------:R-:W-:Y:S05]  /*14c10*/  BSYNC B0 ;  /* 0x0000000000007941 */ /* 0x000fea0003800000 */
.L_x_20191:
        /* <DEDUP_REMOVED lines=15> */
.L_x_20195:
[----:B------:R-:W4:Y:S04]  /*14d10*/  LDL.LU R3, [R1+0x818] ;  /* 0x0008180001037983 */ /* 0x000f280000300800 */
[----:B------:R0:W5:Y:S04]  /*14d20*/  LDL.LU R252, [R1+0x810] ;  /* 0x0008100001fc7983 */ /* 0x0001680000300800 */
[----:B----4-:R4:W-:Y:S02]  /*14d30*/  STL [R1+0x814], R3 ;  /* 0x0008140301007387 */ /* 0x0109e40000100800 */
[----:B----4-:R-:W-:-:S02]  /*14d40*/  MOV R3, R2 ;  /* 0x0000000200037202 */ /* 0x010fc40000000f00 */
[----:B------:R-:W4:Y:S04]  /*14d50*/  LDL.LU R2, [R1+0x808] ;  /* 0x0008080001027983 */ /* 0x000f280000300800 */
[----:B----4-:R0:W-:Y:S02]  /*14d60*/  STL [R1+0x80c], R2 ;  /* 0x00080c0201007387 */ /* 0x0101e40000100800 */
.L_x_20196:
[----:B------:R-:W-:Y:S05]  /*14d70*/  BSYNC B0 ;  /* 0x0000000000007941 */ /* 0x000fea0003800000 */
.L_x_20194:
        /* <DEDUP_REMOVED lines=19> */
.L_x_20198:
        /* <DEDUP_REMOVED lines=8> */
.L_x_20199:
[----:B------:R-:W-:Y:S05]  /*14f30*/  BSYNC B0 ;  /* 0x0000000000007941 */ /* 0x000fea0003800000 */
.L_x_20197:
[----:B-----5:R-:W-:-:S05]  /*14f40*/  VIADD R0, R0, 0x20 ;  /* 0x0000002000007836 */ /* 0x020fca0000000000 */
[----:B------:R-:W-:-:S13]  /*14f50*/  ISETP.GE.AND P0, PT, R0, UR15, PT ;  /* 0x0000000f00007c0c */ /* 0x000fda000bf06270 */
[----:B------:R-:W-:Y:S05]  /*14f60*/  @!P0 BRA `(.L_x_20200) ;  /* 0xffffff74000c8947 */ /* 0x000fea000383ffff */
.L_x_19428:
[----:B------:R-:W-:Y:S05]  /*14f70*/  BSYNC B1 ;  /* 0x0000000000017941 */ /* 0x000fea0003800000 */
.L_x_19427:
[----:B------:R-:W2:Y:S04]  /*14f80*/  LDL R252, [R1+0x820] ;  /* 0x0008200001fc7983 */ /* 0x000ea80000100800 */
[----:B------:R-:W-:Y:S04]  /*14f90*/  STL.64 [R1+0x840], R4 ;  /* 0x0008400401007387 */ /* 0x000fe80000100a00 */
[----:B------:R-:W-:Y:S04]  /*14fa0*/  SHFL.DOWN PT, R5, R2, 0x1, 0x1f ;  /* 0x08201f0002057f89 */ /* 0x000fe800000e0000 */
[----:B------:R-:W-:Y:S04]  /*14fb0*/  STL.64 [R1+0x830], R2 ;  /* 0x0008300201007387 */ /* 0x000fe80000100a00 */
[----:B------:R-:W-:Y:S04]  /*14fc0*/  SHFL.DOWN PT, R2, R249, 0x1, 0x1f ;  /* 0x08201f00f9027f89 */ /* 0x000fe800000e0000 */
[----:B------:R-:W4:Y:S04]  /*14fd0*/  LDL R0, [R1+0x808] ;  /* 0x0008080001007983 */ /* 0x000f280000100800 */
[----:B------:R0:W-:Y:S04]  /*14fe0*/  STL.64 [R1+0x838], R6 ;  /* 0x0008380601007387 */ /* 0x0001e80000100a00 */
[----:B0-----:R-:W3:Y:S04]  /*14ff0*/  LDL R7, [R1+0x800] ;  /* 0x0008000001077983 */ /* 0x001ee80000100800 */
[----:B--2---:R0:W2:Y:S04]  /*15000*/  SHFL.DOWN PT, R4, R252, 0x1, 0x1f ;  /* 0x08201f00fc047f89 */ /* 0x0040a800000e0000 */
[----:B0-----:R-:W3:Y:S04]  /*15010*/  LDL R252, [R1+0x80c] ;  /* 0x00080c0001fc7983 */ /* 0x001ee80000100800 */
[----:B--2---:R-:W-:Y:S04]  /*15020*/  STL.64 [R1], R4 ;  /* 0x0000000401007387 */ /* 0x004fe80000100a00 */
[----:B------:R-:W-:Y:S04]  /*15030*/  SHFL.DOWN PT, R4, R3, 0x1, 0x1f ;  /* 0x08201f0003047f89 */ /* 0x000fe800000e0000 */
[----:B------:R-:W0:Y:S04]  /*15040*/  SHFL.DOWN PT, R3, R250, 0x1, 0x1f ;  /* 0x08201f00fa037f89 */ /* 0x000e2800000e0000 */
[----:B------:R-:W2:Y:S04]  /*15050*/  SHFL.DOWN PT, R5, R248, 0x1, 0x1f ;  /* 0x08201f00f8057f89 */ /* 0x000ea800000e0000 */
[----:B0-----:R-:W-:Y:S04]  /*15060*/  STL.64 [R1+0x10], R2 ;  /* 0x0000100201007387 */ /* 0x001fe80000100a00 */
[----:B------:R-:W-:Y:S04]  /*15070*/  SHFL.DOWN PT, R2, R251, 0x1, 0x1f ;  /* 0x08201f00fb027f89 */ /* 0x000fe800000e0000 */
[----:B------:R-:W0:Y:S04]  /*15080*/  SHFL.DOWN PT, R3, R244, 0x1, 0x1f ;  /* 0x08201f00f4037f89 */ /* 0x000e2800000e0000 */
[----:B--2---:R-:W-:Y:S04]  /*15090*/  STL.64 [R1+0x8], R4 ;  /* 0x0000080401007387 */ /* 0x004fe80000100a00 */
[----:B0-----:R-:W-:Y:S04]  /*150a0*/  STL.64 [R1+0x18], R2 ;  /* 0x0000180201007387 */ /* 0x001fe80000100a00 */
[----:B------:R-:W-:Y:S04]  /*150b0*/  SHFL.DOWN PT, R2, R245, 0x1, 0x1f ;  /* 0x08201f00f5027f89 */ /* 0x000fe800000e0000 */
[----:B------:R-:W0:Y:S04]  /*150c0*/  SHFL.DOWN PT, R3, R246, 0x1, 0x1f ;  /* 0x08201f00f6037f89 */ /* 0x000e2800000e0000 */
        /* <DEDUP_REMOVED lines=147> */
[----:B0-----:R0:W-:Y:S04]  /*15a00*/  STL.64 [R1+0x1a8], R2 ;  /* 0x0001a80201007387 */ /* 0x0011e80000100a00 */
[----:B0-----:R-:W2:Y:S04]  /*15a10*/  LDL R3, [R1+0x804] ;  /* 0x0008040001037983 */ /* 0x001ea80000100800 */
[----:B--2---:R-:W-:Y:S04]  /*15a20*/  SHFL.DOWN PT, R2, R3, 0x1, 0x1f ;  /* 0x08201f0003027f89 */ /* 0x004fe800000e0000 */
[----:B----4-:R-:W0:Y:S04]  /*15a30*/  SHFL.DOWN PT, R3, R0, 0x1, 0x1f ;  /* 0x08201f0000037f89 */ /* 0x010e2800000e0000 */
[----:B0-----:R-:W-:Y:S04]  /*15a40*/  STL.64 [R1+0x200], R2 ;  /* 0x0002000201007387 */ /* 0x001fe80000100a00 */
[----:B---3--:R0:W-:Y:S04]  /*15a50*/  SHFL.DOWN PT, R2, R252, 0x1, 0x1f ;  /* 0x08201f00fc027f89 */ /* 0x0081e800000e0000 */
[----:B------:R-:W2:Y:S04]  /*15a60*/  SHFL.DOWN PT, R3, R124, 0x1, 0x1f ;  /* 0x08201f007c037f89 */ /* 0x000ea800000e0000 */
[----:B------:R-:W-:Y:S04]  /*15a70*/  SHFL.DOWN PT, R4, R145, 0x1, 0x1f ;  /* 0x08201f0091047f89 */ /* 0x000fe800000e0000 */
[----:B------:R-:W-:Y:S04]  /*15a80*/  SHFL.DOWN PT, R5, R146, 0x1, 0x1f ;  /* 0x08201f0092057f89 */ /* 0x000fe800000e0000 */
[----:B------:R-:W-:Y:S04]  /*15a90*/  SHFL.DOWN PT, R6, R131, 0x1, 0x1f ;  /* 0x08201f0083067f89 */ /* 0x000fe800000e0000 */
[----:B------:R-:W-:Y:S04]  /*15aa0*/  SHFL.DOWN PT, R7, R7, 0x1, 0x1f ;  /* 0x08201f0007077f89 */ /* 0x000fe800000e0000 */
[----:B0-----:R-:W3:Y:S04]  /*15ab0*/  LDL R252, [R1+0x81c] ;  /* 0x00081c0001fc7983 */ /* 0x001ee80000100800 */
[----:B--2---:R-:W-:Y:S04]  /*15ac0*/  STL.64 [R1+0x208], R2 ;  /* 0x0002080201007387 */ /* 0x004fe80000100a00 */
        /* <DEDUP_REMOVED lines=77> */
[----:B------:R-:W-:Y:S04]  /*15fa0*/  STL.64 [R1+0x1b0], R4 ;  /* 0x0001b00401007387 */ /* 0x000fe80000100a00 */
[----:B------:R-:W-:Y:S04]  /*15fb0*/  SHFL.DOWN PT, R4, R147, 0x1, 0x1f ;  /* 0x08201f0093047f89 */ /* 0x000fe800000e0000 */
[----:B------:R-:W2:Y:S04]  /*15fc0*/  SHFL.DOWN PT, R5, R140, 0x1, 0x1f ;  /* 0x08201f008c057f89 */ /* 0x000ea800000e0000 */
[----:B0-----:R-:W-:Y:S04]  /*15fd0*/  STL.64 [R1+0x2d8], R2 ;  /* 0x0002d80201007387 */ /* 0x001fe80000100a00 */
[----:B------:R-:W-:Y:S04]  /*15fe0*/  SHFL.DOWN PT, R2, R73, 0x1, 0x1f ;  /* 0x08201f0049027f89 */ /* 0x000fe800000e0000 */
[----:B------:R-:W0:Y:S04]  /*15ff0*/  SHFL.DOWN PT, R3, R74, 0x1, 0x1f ;  /* 0x08201f004a037f89 */ /* 0x000e2800000e0000 */
[----:B--2---:R-:W-:Y:S04]  /*16000*/  STL.64 [R1+0x1b8], R4 ;  /* 0x0001b80401007387 */ /* 0x004fe80000100a00 */
        /* <DEDUP_REMOVED lines=41> */
[----:B--2---:R2:W-:Y:S04]  /*162a0*/  STL.64 [R1+0x1f0], R4 ;  /* 0x0001f00401007387 */ /* 0x0045e80000100a00 */
[----:B------:R4:W-:Y:S04]  /*162b0*/  STL.64 [R1+0x1f8], R6 ;  /* 0x0001f80601007387 */ /* 0x0009e80000100a00 */
[----:B--2---:R-:W2:Y:S04]  /*162c0*/  LDL.LU.64 R4, [R1+0x840] ;  /* 0x0008400001047983 */ /* 0x004ea80000300a00 */
[----:B----4-:R-:W4:Y:S04]  /*162d0*/  LDL.LU.64 R6, [R1+0x838] ;  /* 0x0008380001067983 */ /* 0x010f280000300a00 */
        /* <DEDUP_REMOVED lines=77> */
[----:B--2---:R-:W0:Y:S04]  /*167b0*/  SHFL.DOWN PT, R3, R4, 0x1, 0x1f ;  /* 0x08201f0004037f89 */ /* 0x004e2800000e0000 */
[----:B0-----:R-:W-:Y:S04]  /*167c0*/  STL.64 [R1+0x3e8], R2 ;  /* 0x0003e80201007387 */ /* 0x001fe80000100a00 */
[----:B------:R-:W-:Y:S04]  /*167d0*/  SHFL.DOWN PT, R2, R5, 0x1, 0x1f ;  /* 0x08201f0005027f89 */ /* 0x000fe800000e0000 */
[----:B----4-:R-:W0:Y:S04]  /*167e0*/  SHFL.DOWN PT, R3, R6, 0x1, 0x1f ;  /* 0x08201f0006037f89 */ /* 0x010e2800000e0000 */
[----:B0-----:R-:W-:Y:S04]  /*167f0*/  STL.64 [R1+0x3f0], R2 ;  /* 0x0003f00201007387 */ /* 0x001fe80000100a00 */
[----:B------:R-:W-:Y:S04]  /*16800*/  SHFL.DOWN PT, R2, R7, 0x1, 0x1f ;  /* 0x08201f0007027f89 */ /* 0x000fe800000e0000 */
[----:B---3--:R-:W0:Y:S04]  /*16810*/  SHFL.DOWN PT, R3, R252, 0x1, 0x1f ;  /* 0x08201f00fc037f89 */ /* 0x008e2800000e0000 */
[----:B0-----:R0:W-:Y:S04]  /*16820*/  STL.64 [R1+0x3f8], R2 ;  /* 0x0003f80201007387 */ /* 0x0011e80000100a00 */
[----:B0-----:R0:W5:Y:S01]  /*16830*/  LDL.LU.64 R2, [R1+0x830] ;  /* 0x0008300001027983 */ /* 0x0011620000300a00 */
[----:B------:R-:W2:Y:S01]  /*16840*/  S2R R0, SR_LANEID ;  /* 0x0000000000007919 */ /* 0x000ea20000000000 */
[----:B------:R-:W-:Y:S01]  /*16850*/  BSSY B0, `(.L_x_20201) ;  /* 0x0000915000007945 */ /* 0x000fe20003800000 */
[----:B--2---:R-:W-:-:S13]  /*16860*/  ISETP.GT.AND P0, PT, R0, 0x1e, PT ;  /* 0x0000001e0000780c */ /* 0x004fda0003f04270 */
[----:B0-----:R-:W-:Y:S05]  /*16870*/  @P0 BRA `(.L_x_20202) ;  /* 0x0000009000480947 */ /* 0x001fea0003800000 */
[----:B------:R0:W-:Y:S02]  /*16880*/  STL [R1+0x824], RZ ;  /* 0x000824ff01007387 */ /* 0x0001e40000100800 */
.L_x_20584:
[----:B-----5:R2:W-:Y:S04]  /*16890*/  STL [R1+0x830], R2 ;  /* 0x0008300201007387 */ /* 0x0205e80000100800 */
[----:B------:R3:W-:Y:S04]  /*168a0*/  STL [R1+0x838], R4 ;  /* 0x0008380401007387 */ /* 0x0007e80000100800 */
[----:B--2---:R-:W2:Y:S04]  /*168b0*/  LDL.LU R2, [R1+0x824] ;  /* 0x0008240001027983 */ /* 0x004ea80000300800 */
[----:B------:R4:W-:Y:S04]  /*168c0*/  STL [R1+0x834], R3 ;  /* 0x0008340301007387 */ /* 0x0009e80000100800 */
[----:B---3--:R-:W3:Y:S04]  /*168d0*/  LDL R4, [R1+0x800] ;  /* 0x0008000001047983 */ /* 0x008ee80000100800 */
[----:B----4-:R-:W4:Y:S01]  /*168e0*/  LDL R3, [R1+0x81c] ;  /* 0x00081c0001037983 */ /* 0x010f220000100800 */
[----:B--2---:R-:W-:-:S05]  /*168f0*/  IMAD R252, R2, 0x4, R1 ;  /* 0x0000000402fc7824 */ /* 0x004fca00078e0201 */
[----:B------:R-:W4:Y:S04]  /*16900*/  LDL R0, [R252+0x200] ;  /* 0x00020000fc007983 */ /* 0x000f280000100800 */
[----:B------:R-:W2:Y:S01]  /*16910*/  LDL R252, [R252] ;  /* 0x00000000fcfc7983 */ /* 0x000ea20000100800 */
[----:B------:R-:W-:-:S05]  /*16920*/  VIADD R2, R2, 0x1 ;  /* 0x0000000102027836 */ /* 0x000fca0000000000 */
[----:B-1----:R1:W-:Y:S01]  /*16930*/  STL [R1+0x824], R2 ;  /* 0x0008240201007387 */ /* 0x0023e20000100800 */
[CC--:B----4-:R-:W-:Y:S02]  /*16940*/  FSETP.GEU.FTZ.AND P0, PT, R3.reuse, R0.reuse, PT ;  /* 0x000000000300720b */ /* 0x0d0fe40003f1e000 */
[----:B------:R-:W-:Y:S02]  /*16950*/  FSETP.NEU.FTZ.AND P1, PT, R3, R0, PT ;  /* 0x000000000300720b */ /* 0x000fe40003f3d000 */
[C---:B---3--:R-:W-:Y:S02]  /*16960*/  ISETP.EQ.OR P0, PT, R4.reuse, -0x1, !P0 ;  /* 0xffffffff0400780c */ /* 0x048fe40004702670 */
[----:B--2---:R-:W-:Y:S02]  /*16970*/  ISETP.LE.OR P1, PT, R4, R252, P1 ;  /* 0x000000fc0400720c */ /* 0x004fe40000f23670 */
[----:B------:R2:W5:Y:S02]  /*16980*/  LDL.LU R4, [R1+0x838] ;  /* 0x0008380001047983 */ /* 0x0005640000300800 */
[----:B------:R-:W-:-:S13]  /*16990*/  PLOP3.LUT P2, PT, P0, P1, PT, 0x8, 0x0 ;  /* 0x000000000000781c */ /* 0x000fda0000742170 */
[----:B------:R-:W-:Y:S02]  /*169a0*/  @!P2 IMAD.MOV.U32 R3, RZ, RZ, R0 ;  /* 0x000000ffff03a224 */ /* 0x000fe400078e0000 */
[----:B------:R2:W3:Y:S01]  /*169b0*/  LDL R0, [R1+0x800] ;  /* 0x0008000001007983 */ /* 0x0004e20000100800 */
[----:B------:R-:W-:Y:S02]  /*169c0*/  ISETP.NE.AND P1, PT, R2, 0x80, PT ;  /* 0x000000800200780c */ /* 0x000fe40003f25270 */
[----:B------:R-:W-:Y:S01]  /*169d0*/  FSETP.GT.FTZ.AND P0, PT, R3, R7, PT ;  /* 0x000000070300720b */ /* 0x000fe20003f14000 */
[----:B------:R4:W-:Y:S04]  /*169e0*/  @!P2 STL [R1+0x81c], R3 ;  /* 0x00081c030100a387 */ /* 0x0009e80000100800 */
[----:B-1----:R2:W5:Y:S04]  /*169f0*/  LDL.LU R2, [R1+0x830] ;  /* 0x0008300001027983 */ /* 0x0025680000300800 */
[----:B----4-:R2:W5:Y:S01]  /*16a00*/  LDL.LU R3, [R1+0x834] ;  /* 0x0008340001037983 */ /* 0x0105620000300800 */
[----:B------:R-:W-:Y:S01]  /*16a10*/  ISETP.EQ.OR P0, PT, R131, -0x1, P0 ;  /* 0xffffffff8300780c */ /* 0x000fe20000702670 */
[----:B------:R-:W-:Y:S01]  /*16a20*/  BSSY B1, `(.L_x_20203) ;  /* 0x000000f000017945 */ /* 0x000fe20003800000 */
[----:B---3--:R-:W-:-:S05]  /*16a30*/  @!P2 MOV R0, R252 ;  /* 0x000000fc0000a202 */ /* 0x008fca0000000f00 */
[----:B------:R2:W-:Y:S06]  /*16a40*/  @!P2 STL [R1+0x800], R0 ;  /* 0x000800000100a387 */ /* 0x0005ec0000100800 */
[----:B------:R-:W-:Y:S05]  /*16a50*/  @P0 BRA `(.L_x_20204) ;  /* 0x0000000000180947 */ /* 0x000fea0003800000 */
[----:B------:R-:W3:Y:S04]  /*16a60*/  LDL R252, [R1+0x81c] ;  /* 0x00081c0001fc7983 */ /* 0x000ee80000100800 */
[----:B------:R1:W-:Y:S01]  /*16a70*/  STL [R1+0x810], R131 ;  /* 0x0008108301007387 */ /* 0x0003e20000100800 */
[----:B---3--:R-:W-:-:S04]  /*16a80*/  FSETP.NEU.FTZ.AND P0, PT, R252, R7, PT ;  /* 0x00000007fc00720b */ /* 0x008fc80003f1d000 */
[----:B------:R-:W-:Y:S01]  /*16a90*/  ISETP.GE.OR P0, PT, R0, R131, P0 ;  /* 0x000000830000720c */ /* 0x000fe20000706670 */
[----:B--2---:R-:W-:-:S12]  /*16aa0*/  IMAD.MOV.U32 R0, RZ, RZ, R7 ;  /* 0x000000ffff007224 */ /* 0x004fd800078e0007 */
[----:B-1----:R-:W-:Y:S05]  /*16ab0*/  @P0 BRA `(.L_x_20205) ;  /* 0x0000000000140947 */ /* 0x002fea0003800000 */
.L_x_20204:
[----:B------:R-:W3:Y:S04]  /*16ac0*/  LDL.LU R252, [R1+0x800] ;  /* 0x0008000001fc7983 */ /* 0x000ee80000300800 */
[----:B--2---:R1:W5:Y:S04]  /*16ad0*/  LDL.LU R0, [R1+0x81c] ;  /* 0x00081c0001007983 */ /* 0x0043680000300800 */
[----:B------:R1:W-:Y:S04]  /*16ae0*/  STL [R1+0x81c], R7 ;  /* 0x00081c0701007387 */ /* 0x0003e80000100800 */
[----:B------:R1:W-:Y:S04]  /*16af0*/  STL [R1+0x800], R131 ;  /* 0x0008008301007387 */ /* 0x0003e80000100800 */
[----:B---3--:R1:W-:Y:S02]  /*16b00*/  STL [R1+0x810], R252 ;  /* 0x000810fc01007387 */ /* 0x0083e40000100800 */
.L_x_20205:
[----:B------:R-:W-:Y:S05]  /*16b10*/  BSYNC B1 ;  /* 0x0000000000017941 */ /* 0x000fea0003800000 */
.L_x_20203:
[----:B-----5:R-:W-:Y:S01]  /*16b20*/  FSETP.GT.FTZ.AND P0, PT, R0, R6, PT ;  /* 0x000000060000720b */ /* 0x020fe20003f14000 */
[----:B------:R-:W-:Y:S03]  /*16b30*/  BSSY B1, `(.L_x_20206) ;  /* 0x0000010000017945 */ /* 0x000fe60003800000 */
[----:B------:R-:W-:-:S13]  /*16b40*/  ISETP.EQ.OR P0, PT, R130, -0x1, P0 ;  /* 0xffffffff8200780c */ /* 0x000fda0000702670 */
[----:B------:R-:W-:Y:S05]  /*16b50*/  @P0 BRA `(.L_x_20207) ;  /* 0x0000000000200947 */ /* 0x000fea0003800000 */
[----:B-1----:R-:W2:Y:S01]  /*16b60*/  LDL R7, [R1+0x810] ;  /* 0x0008100001077983 */ /* 0x002ea20000100800 */
[----:B------:R-:W-:Y:S01]  /*16b70*/  FSETP.NEU.FTZ.AND P0, PT, R0, R6, PT ;  /* 0x000000060000720b */ /* 0x000fe20003f1d000 */
[----:B------:R-:W-:Y:S02]  /*16b80*/  IMAD.MOV.U32 R252, RZ, RZ, R6 ;  /* 0x000000fffffc7224 */ /* 0x000fe400078e0006 */
[----:B------:R3:W-:Y:S01]  /*16b90*/  STL [R1+0x814], R130 ;  /* 0x0008148201007387 */ /* 0x0007e20000100800 */
[----:B--2---:R-:W-:Y:S01]  /*16ba0*/  ISETP.GE.OR P0, PT, R7, R130, P0 ;  /* 0x000000820700720c */ /* 0x004fe20000706670 */
[----:B------:R-:W-:Y:S02]  /*16bb0*/  IMAD.MOV.U32 R131, RZ, RZ, R7 ;  /* 0x000000ffff837224 */ /* 0x000fe400078e0007 */
[----:B------:R-:W-:-:S10]  /*16bc0*/  IMAD.MOV.U32 R7, RZ, RZ, R0 ;  /* 0x000000ffff077224 */ /* 0x000fd400078e0000 */
[----:B---3--:R-:W-:Y:S05]  /*16bd0*/  @P0 BRA `(.L_x_20208) ;  /* 0x0000000000140947 */ /* 0x008fea0003800000 */
.L_x_20207:
[----:B-1----:R-:W2:Y:S01]  /*16be0*/  LDL.LU R7, [R1+0x810] ;  /* 0x0008100001077983 */ /* 0x002ea20000300800 */
[----:B------:R-:W-:Y:S01]  /*16bf0*/  IMAD.MOV.U32 R252, RZ, RZ, R0 ;  /* 0x000000fffffc7224 */ /* 0x000fe200078e0000 */
[----:B------:R-:W-:Y:S02]  /*16c00*/  MOV R131, R130 ;  /* 0x0000008200837202 */ /* 0x000fe40000000f00 */
[----:B--2---:R1:W-:Y:S02]  /*16c10*/  STL [R1+0x814], R7 ;  /* 0x0008140701007387 */ /* 0x0043e40000100800 */
[----:B-1----:R-:W-:-:S07]  /*16c20*/  IMAD.MOV.U32 R7, RZ, RZ, R6 ;  /* 0x000000ffff077224 */ /* 0x002fce00078e0006 */
.L_x_20208:
[----:B------:R-:W-:Y:S05]  /*16c30*/  BSYNC B1 ;  /* 0x0000000000017941 */ /* 0x000fea0003800000 */
.L_x_20206:
[----:B------:R-:W-:Y:S01]  /*16c40*/  FSETP.GT.FTZ.AND P0, PT, R252, R5, PT ;  /* 0x00000005fc00720b */ /* 0x000fe20003f14000 */
[----:B------:R-:W-:Y:S03]  /*16c50*/  BSSY B1, `(.L_x_20209) ;  /* 0x0000010000017945 */ /* 0x000fe60003800000 */
[----:B------:R-:W-:-:S13]  /*16c60*/  ISETP.EQ.OR P0, PT, R129, -0x1, P0 ;  /* 0xffffffff8100780c */ /* 0x000fda0000702670 */
[----:B------:R-:W-:Y:S05]  /*16c70*/  @P0 BRA `(.L_x_20210) ;  /* 0x0000000000200947 */ /* 0x000fea0003800000 */
[----:B------:R-:W2:Y:S01]  /*16c80*/  LDL R6, [R1+0x814] ;  /* 0x0008140001067983 */ /* 0x000ea20000100800 */
[----:B------:R-:W-:Y:S01]  /*16c90*/  FSETP.NEU.FTZ.AND P0, PT, R252, R5, PT ;  /* 0x00000005fc00720b */ /* 0x000fe20003f1d000 */
[----:B------:R-:W-:Y:S02]  /*16ca0*/  IMAD.MOV.U32 R0, RZ, RZ, R5 ;  /* 0x000000ffff007224 */ /* 0x000fe400078e0005 */
[----:B------:R1:W-:Y:S01]  /*16cb0*/  STL [R1+0x810], R129 ;  /* 0x0008108101007387 */ /* 0x0003e20000100800 */
[----:B--2---:R-:W-:Y:S01]  /*16cc0*/  ISETP.GE.OR P0, PT, R6, R129, P0 ;  /* 0x000000810600720c */ /* 0x004fe20000706670 */
[----:B------:R-:W-:Y:S02]  /*16cd0*/  IMAD.MOV.U32 R130, RZ, RZ, R6 ;  /* 0x000000ffff827224 */ /* 0x000fe400078e0006 */
[----:B------:R-:W-:-:S10]  /*16ce0*/  IMAD.MOV.U32 R6, RZ, RZ, R252 ;  /* 0x000000ffff067224 */ /* 0x000fd400078e00fc */
[----:B-1----:R-:W-:Y:S05]  /*16cf0*/  @P0 BRA `(.L_x_20211) ;  /* 0x0000000000140947 */ /* 0x002fea0003800000 */
.L_x_20210:
[----:B------:R-:W2:Y:S01]  /*16d00*/  LDL.LU R6, [R1+0x814] ;  /* 0x0008140001067983 */ /* 0x000ea20000300800 */
[----:B------:R-:W-:Y:S01]  /*16d10*/  IMAD.MOV.U32 R0, RZ, RZ, R252 ;  /* 0x000000ffff007224 */ /* 0x000fe200078e00fc */
[----:B------:R-:W-:Y:S02]  /*16d20*/  MOV R130, R129 ;  /* 0x0000008100827202 */ /* 0x000fe40000000f00 */
[----:B--2---:R1:W-:Y:S02]  /*16d30*/  STL [R1+0x810], R6 ;  /* 0x0008100601007387 */ /* 0x0043e40000100800 */
[----:B-1----:R-:W-:-:S07]  /*16d40*/  IMAD.MOV.U32 R6, RZ, RZ, R5 ;  /* 0x000000ffff067224 */ /* 0x002fce00078e0005 */
.L_x_20211:
[----:B------:R-:W-:Y:S05]  /*16d50*/  BSYNC B1 ;  /* 0x0000000000017941 */ /* 0x000fea0003800000 */
.L_x_20209:
        /* <DEDUP_REMOVED lines=12> */
.L_x_20213:
[----:B------:R-:W2:Y:S01]  /*16e20*/  LDL.LU R5, [R1+0x810] ;  /* 0x0008100001057983 */ /* 0x000ea20000300800 */
[----:B------:R-:W-:Y:S01]  /*16e30*/  IMAD.MOV.U32 R252, RZ, RZ, R0 ;  /* 0x000000fffffc7224 */ /* 0x000fe200078e0000 */
[----:B------:R-:W-:Y:S02]  /*16e40*/  MOV R129, R128 ;  /* 0x0000008000817202 */ /* 0x000fe40000000f00 */
[----:B--2---:R1:W-:Y:S02]  /*16e50*/  STL [R1+0x814], R5 ;  /* 0x0008140501007387 */ /* 0x0043e40000100800 */
[----:B-1----:R-:W-:-:S07]  /*16e60*/  IMAD.MOV.U32 R5, RZ, RZ, R4 ;  /* 0x000000ffff057224 */ /* 0x002fce00078e0004 */
.L_x_20214:
[----:B------:R-:W-:Y:S05]  /*16e70*/  BSYNC B1 ;  /* 0x0000000000017941 */ /* 0x000fea0003800000 */
.L_x_20212:
        /* <DEDUP_REMOVED lines=12> */
.L_x_20216:
[----:B------:R-:W2:Y:S01]  /*16f40*/  LDL.LU R4, [R1+0x814] ;  /* 0x0008140001047983 */ /* 0x000ea20000300800 */
[----:B------:R-:W-:Y:S01]  /*16f50*/  IMAD.MOV.U32 R0, RZ, RZ, R252 ;  /* 0x000000ffff007224 */ /* 0x000fe200078e00fc */
[----:B------:R-:W-:Y:S02]  /*16f60*/  MOV R128, R135 ;  /* 0x0000008700807202 */ /* 0x000fe40000000f00 */
[----:B--2---:R1:W-:Y:S02]  /*16f70*/  STL [R1+0x810], R4 ;  /* 0x0008100401007387 */ /* 0x0043e40000100800 */
[----:B-1----:R-:W-:-:S07]  /*16f80*/  IMAD.MOV.U32 R4, RZ, RZ, R11 ;  /* 0x000000ffff047224 */ /* 0x002fce00078e000b */
.L_x_20217:
[----:B------:R-:W-:Y:S05]  /*16f90*/  BSYNC B1 ;  /* 0x0000000000017941 */ /* 0x000fea0003800000 */
.L_x_20215:
        /* <DEDUP_REMOVED lines=12> */
.L_x_20219:
[----:B------:R-:W2:Y:S01]  /*17060*/  LDL.LU R11, [R1+0x810] ;  /* 0x00081000010b7983 */ /* 0x000ea20000300800 */
[----:B------:R-:W-:Y:S01]  /*17070*/  IMAD.MOV.U32 R252, RZ, RZ, R0 ;  /* 0x000000fffffc7224 */ /* 0x000fe200078e0000 */
[----:B------:R-:W-:Y:S02]  /*17080*/  MOV R135, R134 ;  /* 0x0000008600877202 */ /* 0x000fe40000000f00 */
[----:B--2---:R1:W-:Y:S02]  /*17090*/  STL [R1+0x814], R11 ;  /* 0x0008140b01007387 */ /* 0x0043e40000100800 */
[----:B-1----:R-:W-:-:S07]  /*170a0*/  IMAD.MOV.U32 R11, RZ, RZ, R10 ;  /* 0x000000ffff0b7224 */ /* 0x002fce00078e000a */
.L_x_20220:
[----:B------:R-:W-:Y:S05]  /*170b0*/  BSYNC B1 ;  /* 0x0000000000017941 */ /* 0x000fea0003800000 */
.L_x_20218:
        /* <DEDUP_REMOVED lines=12> */
.L_x_20222:
[----:B------:R-:W2:Y:S01]  /*17180*/  LDL.LU R10, [R1+0x814] ;  /* 0x00081400010a7983 */ /* 0x000ea20000300800 */
[----:B------:R-:W-:Y:S01]  /*17190*/  IMAD.MOV.U32 R0, RZ, RZ, R252 ;  /* 0x000000ffff007224 */ /* 0x000fe200078e00fc */
[----:B------:R-:W-:Y:S02]  /*171a0*/  MOV R134, R133 ;  /* 0x0000008500867202 */ /* 0x000fe40000000f00 */
[----:B--2---:R1:W-:Y:S02]  /*171b0*/  STL [R1+0x810], R10 ;  /* 0x0008100a01007387 */ /* 0x0043e40000100800 */
[----:B-1----:R-:W-:-:S07]  /*171c0*/  IMAD.MOV.U32 R10, RZ, RZ, R9 ;  /* 0x000000ffff0a7224 */ /* 0x002fce00078e0009 */
.L_x_20223:
[----:B------:R-:W-:Y:S05]  /*171d0*/  BSYNC B1 ;  /* 0x0000000000017941 */ /* 0x000fea0003800000 */
.L_x_20221:
        /* <DEDUP_REMOVED lines=12> */
.L_x_20225:
[----:B------:R-:W2:Y:S01]  /*172a0*/  LDL.LU R9, [R1+0x810] ;  /* 0x0008100001097983 */ /* 0x000ea20000300800 */
[----:B------:R-:W-:Y:S01]  /*172b0*/  IMAD.MOV.U32 R252, RZ, RZ, R0 ;  /* 0x000000fffffc7224 */ /* 0x000fe200078e0000 */
[----:B------:R-:W-:Y:S02]  /*172c0*/  MOV R133, R132 ;  /* 0x0000008400857202 */ /* 0x000fe40000000f00 */
[----:B--2---:R1:W-:Y:S02]  /*172d0*/  STL [R1+0x814], R9 ;  /* 0x0008140901007387 */ /* 0x0043e40000100800 */
[----:B-1----:R-:W-:-:S07]  /*172e0*/  IMAD.MOV.U32 R9, RZ, RZ, R8 ;  /* 0x000000ffff097224 */ /* 0x002fce00078e0008 */
.L_x_20226:
[----:B------:R-:W-:Y:S05]  /*172f0*/  BSYNC B1 ;  /* 0x0000000000017941 */ /* 0x000fea0003800000 */
.L_x_20224:
        /* <DEDUP_REMOVED lines=12> */
.L_x_20228:
[----:B------:R-:W2:Y:S01]  /*173c0*/  LDL.LU R8, [R1+0x814] ;  /* 0x0008140001087983 */ /* 0x000ea20000300800 */
[----:B------:R-:W-:Y:S01]  /*173d0*/  IMAD.MOV.U32 R0, RZ, RZ, R252 ;  /* 0x000000ffff007224 */ /* 0x000fe200078e00fc */
[----:B------:R-:W-:Y:S02]  /*173e0*/  MOV R132, R139 ;  /* 0x0000008b00847202 */ /* 0x000fe40000000f00 */
[----:B--2---:R1:W-:Y:S02]  /*173f0*/  STL [R1+0x810], R8 ;  /* 0x0008100801007387 */ /* 0x0043e40000100800 */
[----:B-1----:R-:W-:-:S07]  /*17400*/  IMAD.MOV.U32 R8, RZ, RZ, R15 ;  /* 0x000000ffff087224 */ /* 0x002fce00078e000f */
.L_x_20229:
[----:B------:R-:W-:Y:S05]  /*17410*/  BSYNC B1 ;  /* 0x0000000000017941 */ /* 0x000fea0003800000 */
.L_x_20227:
        /* <DEDUP_REMOVED lines=12> */
.L_x_20231:
[----:B------:R-:W2:Y:S01]  /*174e0*/  LDL.LU R15, [R1+0x810] ;  /* 0x00081000010f7983 */ /* 0x000ea20000300800 */
[----:B------:R-:W-:Y:S01]  /*174f0*/  IMAD.MOV.U32 R252, RZ, RZ, R0 ;  /* 0x000000fffffc7224 */ /* 0x000fe200078e0000 */
[----:B------:R-:W-:Y:S02]  /*17500*/  MOV R139, R138 ;  /* 0x0000008a008b7202 */ /* 0x000fe40000000f00 */
[----:B--2---:R1:W-:Y:S02]  /*17510*/  STL [R1+0x814], R15 ;  /* 0x0008140f01007387 */ /* 0x0043e40000100800 */
[----:B-1----:R-:W-:-:S07]  /*17520*/  IMAD.MOV.U32 R15, RZ, RZ, R14 ;  /* 0x000000ffff0f7224 */ /* 0x002fce00078e000e */
.L_x_20232:
[----:B------:R-:W-:Y:S05]  /*17530*/  BSYNC B1 ;  /* 0x0000000000017941 */ /* 0x000fea0003800000 */
.L_x_20230:
        /* <DEDUP_REMOVED lines=12> */
.L_x_20234:
[----:B------:R-:W2:Y:S01]  /*17600*/  LDL.LU R14, [R1+0x814] ;  /* 0x00081400010e7983 */ /* 0x000ea20000300800 */
[----:B------:R-:W-:Y:S01]  /*17610*/  IMAD.MOV.U32 R0, RZ, RZ, R252 ;  /* 0x000000ffff007224 */ /* 0x000fe200078e00fc */
[----:B------:R-:W-:Y:S02]  /*17620*/  MOV R138, R137 ;  /* 0x00000089008a7202 */ /* 0x000fe40000000f00 */
[----:B--2---:R1:W-:Y:S02]  /*17630*/  STL [R1+0x810], R14 ;  /* 0x0008100e01007387 */ /* 0x0043e40000100800 */
[----:B-1----:R-:W-:-:S07]  /*17640*/  IMAD.MOV.U32 R14, RZ, RZ, R13 ;  /* 0x000000ffff0e7224 */ /* 0x002fce00078e000d */
.L_x_20235:
[----:B------:R-:W-:Y:S05]  /*17650*/  BSYNC B1 ;  /* 0x0000000000017941 */ /* 0x000fea0003800000 */
.L_x_20233:
        /* <DEDUP_REMOVED lines=12> */
.L_x_20237:
[----:B------:R-:W2:Y:S01]  /*17720*/  LDL.LU R13, [R1+0x810] ;  /* 0x00081000010d7983 */ /* 0x000ea20000300800 */
[----:B------:R-:W-:Y:S01]  /*17730*/  IMAD.MOV.U32 R252, RZ, RZ, R0 ;  /* 0x000000fffffc7224 */ /* 0x000fe200078e0000 */
[----:B------:R-:W-:Y:S02]  /*17740*/  MOV R137, R136 ;  /* 0x0000008800897202 */ /* 0x000fe40000000f00 */
[----:B--2---:R1:W-:Y:S02]  /*17750*/  STL [R1+0x814], R13 ;  /* 0x0008140d01007387 */ /* 0x0043e40000100800 */
[----:B-1----:R-:W-:-:S07]  /*17760*/  IMAD.MOV.U32 R13, RZ, RZ, R12 ;  /* 0x000000ffff0d7224 */ /* 0x002fce00078e000c */
.L_x_20238:
[----:B------:R-:W-:Y:S05]  /*17770*/  BSYNC B1 ;  /* 0x0000000000017941 */ /* 0x000fea0003800000 */
.L_x_20236:
        /* <DEDUP_REMOVED lines=12> */
.L_x_20240:
[----:B------:R-:W2:Y:S01]  /*17840*/  LDL.LU R12, [R1+0x814] ;  /* 0x00081400010c7983 */ /* 0x000ea20000300800 */
[----:B------:R-:W-:Y:S01]  /*17850*/  IMAD.MOV.U32 R0, RZ, RZ, R252 ;  /* 0x000000ffff007224 */ /* 0x000fe200078e00fc */
[----:B------:R-:W-:Y:S02]  /*17860*/  MOV R136, R143 ;  /* 0x0000008f00887202 */ /* 0x000fe40000000f00 */
[----:B--2---:R1:W-:Y:S02]  /*17870*/  STL [R1+0x810], R12 ;  /* 0x0008100c01007387 */ /* 0x0043e40000100800 */
[----:B-1----:R-:W-:-:S07]  /*17880*/  IMAD.MOV.U32 R12, RZ, RZ, R19 ;  /* 0x000000ffff0c7224 */ /* 0x002fce00078e0013 */
.L_x_20241:
[----:B------:R-:W-:Y:S05]  /*17890*/  BSYNC B1 ;  /* 0x0000000000017941 */ /* 0x000fea0003800000 */
.L_x_20239:
        /* <DEDUP_REMOVED lines=12> */
.L_x_20243:
[----:B------:R-:W2:Y:S01]  /*17960*/  LDL.LU R19, [R1+0x810] ;  /* 0x0008100001137983 */ /* 0x000ea20000300800 */
[----:B------:R-:W-:Y:S01]  /*17970*/  IMAD.MOV.U32 R252, RZ, RZ, R0 ;  /* 0x000000fffffc7224 */ /* 0x000fe200078e0000 */
[----:B------:R-:W-:Y:S02]  /*17980*/  MOV R143, R142 ;  /* 0x0000008e008f7202 */ /* 0x000fe40000000f00 */
[----:B--2---:R1:W-:Y:S02]  /*17990*/  STL [R1+0x814], R19 ;  /* 0x0008141301007387 */ /* 0x0043e40000100800 */
[----:B-1----:R-:W-:-:S07]  /*179a0*/  IMAD.MOV.U32 R19, RZ, RZ, R18 ;  /* 0x000000ffff137224 */ /* 0x002fce00078e0012 */
.L_x_20244:
[----:B------:R-:W-:Y:S05]  /*179b0*/  BSYNC B1 ;  /* 0x0000000000017941 */ /* 0x000fea0003800000 */
.L_x_20242:
        /* <DEDUP_REMOVED lines=12> */
.L_x_20246:
[----:B------:R-:W2:Y:S01]  /*17a80*/  LDL.LU R18, [R1+0x814] ;  /* 0x0008140001127983 */ /* 0x000ea20000300800 */
[----:B------:R-:W-:Y:S01]  /*17a90*/  IMAD.MOV.U32 R0, RZ, RZ, R252 ;  /* 0x000000ffff007224 */ /* 0x000fe200078e00fc */
[----:B------:R-:W-:Y:S02]  /*17aa0*/  MOV R142, R141 ;  /* 0x0000008d008e7202 */ /* 0x000fe40000000f00 */
[----:B--2---:R1:W-:Y:S02]  /*17ab0*/  STL [R1+0x810], R18 ;  /* 0x0008101201007387 */ /* 0x0043e40000100800 */
[----:B-1----:R-:W-:-:S07]  /*17ac0*/  IMAD.MOV.U32 R18, RZ, RZ, R17 ;  /* 0x000000ffff127224 */ /* 0x002fce00078e0011 */
.L_x_20247:
[----:B------:R-:W-:Y:S05]  /*17ad0*/  BSYNC B1 ;  /* 0x0000000000017941 */ /* 0x000fea0003800000 */
.L_x_20245:
        /* <DEDUP_REMOVED lines=12> */
.L_x_20249:
[----:B------:R-:W2:Y:S01]  /*17ba0*/  LDL.LU R17, [R1+0x810] ;  /* 0x0008100001117983 */ /* 0x000ea20000300800 */
[----:B------:R-:W-:Y:S01]  /*17bb0*/  IMAD.MOV.U32 R252, RZ, RZ, R0 ;  /* 0x000000fffffc7224 */ /* 0x000fe200078e0000 */
[----:B------:R-:W-:Y:S02]  /*17bc0*/  MOV R141, R140 ;  /* 0x0000008c008d7202 */ /* 0x000fe40000000f00 */
[----:B--2---:R1:W-:Y:S02]  /*17bd0*/  STL [R1+0x814], R17 ;  /* 0x0008141101007387 */ /* 0x0043e40000100800 */
[----:B-1----:R-:W-:-:S07]  /*17be0*/  IMAD.MOV.U32 R17, RZ, RZ, R16 ;  /* 0x000000ffff117224 */ /* 0x002fce00078e0010 */
.L_x_20250:
[----:B------:R-:W-:Y:S05]  /*17bf0*/  BSYNC B1 ;  /* 0x0000000000017941 */ /* 0x000fea0003800000 */
.L_x_20248:
        /* <DEDUP_REMOVED lines=12> */
.L_x_20252:
[----:B------:R-:W2:Y:S01]  /*17cc0*/  LDL.LU R16, [R1+0x814] ;  /* 0x0008140001107983 */ /* 0x000ea20000300800 */
[----:B------:R-:W-:Y:S01]  /*17cd0*/  IMAD.MOV.U32 R0, RZ, RZ, R252 ;  /* 0x000000ffff007224 */ /* 0x000fe200078e00fc */
[----:B------:R-:W-:Y:S02]  /*17ce0*/  MOV R140, R147 ;  /* 0x00000093008c7202 */ /* 0x000fe40000000f00 */
[----:B--2---:R1:W-:Y:S02]  /*17cf0*/  STL [R1+0x810], R16 ;  /* 0x0008101001007387 */ /* 0x0043e40000100800 */
[----:B-1----:R-:W-:-:S07]  /*17d00*/  IMAD.MOV.U32 R16, RZ, RZ, R23 ;  /* 0x000000ffff107224 */ /* 0x002fce00078e0017 */
.L_x_20253:
[----:B------:R-:W-:Y:S05]  /*17d10*/  BSYNC B1 ;  /* 0x0000000000017941 */ /* 0x000fea0003800000 */
.L_x_20251:
        /* <DEDUP_REMOVED lines=12> */
.L_x_20255:
[----:B------:R-:W2:Y:S01]  /*17de0*/  LDL.LU R23, [R1+0x810] ;  /* 0x0008100001177983 */ /* 0x000ea20000300800 */
[----:B------:R-:W-:Y:S01]  /*17df0*/  IMAD.MOV.U32 R252, RZ, RZ, R0 ;  /* 0x000000fffffc7224 */ /* 0x000fe200078e0000 */
[----:B------:R-:W-:Y:S02]  /*17e00*/  MOV R147, R146 ;  /* 0x0000009200937202 */ /* 0x000fe40000000f00 */
[----:B--2---:R1:W-:Y:S02]  /*17e10*/  STL [R1+0x814], R23 ;  /* 0x0008141701007387 */ /* 0x0043e40000100800 */
[----:B-1----:R-:W-:-:S07]  /*17e20*/  IMAD.MOV.U32 R23, RZ, RZ, R22 ;  /* 0x000000ffff177224 */ /* 0x002fce00078e0016 */
.L_x_20256:
[----:B------:R-:W-:Y:S05]  /*17e30*/  BSYNC B1 ;  /* 0x0000000000017941 */ /* 0x000fea0003800000 */
.L_x_20254:
        /* <DEDUP_REMOVED lines=12> */
.L_x_20258:
[----:B------:R-:W2:Y:S01]  /*17f00*/  LDL.LU R22, [R1+0x814] ;  /* 0x0008140001167983 */ /* 0x000ea20000300800 */
[----:B------:R-:W-:Y:S01]  /*17f10*/  IMAD.MOV.U32 R0, RZ, RZ, R252 ;  /* 0x000000ffff007224 */ /* 0x000fe200078e00fc */
[----:B------:R-:W-:Y:S02]  /*17f20*/  MOV R146, R145 ;  /* 0x0000009100927202 */ /* 0x000fe40000000f00 */
[----:B--2---:R1:W-:Y:S02]  /*17f30*/  STL [R1+0x810], R22 ;  /* 0x0008101601007387 */ /* 0x0043e40000100800 */
[----:B-1----:R-:W-:-:S07]  /*17f40*/  IMAD.MOV.U32 R22, RZ, RZ, R21 ;  /* 0x000000ffff167224 */ /* 0x002fce00078e0015 */
.L_x_20259:
[----:B------:R-:W-:Y:S05]  /*17f50*/  BSYNC B1 ;  /* 0x0000000000017941 */ /* 0x000fea0003800000 */
.L_x_20257:
        /* <DEDUP_REMOVED lines=12> */
.L_x_20261:
[----:B------:R-:W2:Y:S01]  /*18020*/  LDL.LU R21, [R1+0x810] ;  /* 0x0008100001157983 */ /* 0x000ea20000300800 */
[----:B------:R-:W-:Y:S01]  /*18030*/  IMAD.MOV.U32 R252, RZ, RZ, R0 ;  /* 0x000000fffffc7224 */ /* 0x000fe200078e0000 */
[----:B------:R-:W-:Y:S02]  /*18040*/  MOV R145, R144 ;  /* 0x0000009000917202 */ /* 0x000fe40000000f00 */
[----:B--2---:R1:W-:Y:S02]  /*18050*/  STL [R1+0x814], R21 ;  /* 0x0008141501007387 */ /* 0x0043e40000100800 */
[----:B-1----:R-:W-:-:S07]  /*18060*/  IMAD.MOV.U32 R21, RZ, RZ, R20 ;  /* 0x000000ffff157224 */ /* 0x002fce00078e0014 */
.L_x_20262:
[----:B------:R-:W-:Y:S05]  /*18070*/  BSYNC B1 ;  /* 0x0000000000017941 */ /* 0x000fea0003800000 */
.L_x_20260:
        /* <DEDUP_REMOVED lines=12> */
.L_x_20264:
[----:B------:R-:W2:Y:S01]  /*18140*/  LDL.LU R20, [R1+0x814] ;  /* 0x0008140001147983 */ /* 0x000ea20000300800 */
[----:B------:R-:W-:Y:S01]  /*18150*/  IMAD.MOV.U32 R0, RZ, RZ, R252 ;  /* 0x000000ffff007224 */ /* 0x000fe200078e00fc */
[----:B------:R-:W-:Y:S02]  /*18160*/  MOV R144, R151 ;  /* 0x0000009700907202 */ /* 0x000fe40000000f00 */
[----:B--2---:R1:W-:Y:S02]  /*18170*/  STL [R1+0x810], R20 ;  /* 0x0008101401007387 */ /* 0x0043e40000100800 */
[----:B-1----:R-:W-:-:S07]  /*18180*/  IMAD.MOV.U32 R20, RZ, RZ, R27 ;  /* 0x000000ffff147224 */ /* 0x002fce00078e001b */
.L_x_20265:
[----:B------:R-:W-:Y:S05]  /*18190*/  BSYNC B1 ;  /* 0x0000000000017941 */ /* 0x000fea0003800000 */
.L_x_20263:
        /* <DEDUP_REMOVED lines=12> */
.L_x_20267:
[----:B------:R-:W2:Y:S01]  /*18260*/  LDL.LU R27, [R1+0x810] ;  /* 0x00081000011b7983 */ /* 0x000ea20000300800 */
[----:B------:R-:W-:Y:S01]  /*18270*/  IMAD.MOV.U32 R252, RZ, RZ, R0 ;  /* 0x000000fffffc7224 */ /* 0x000fe200078e0000 */
[----:B------:R-:W-:Y:S02]  /*18280*/  MOV R151, R150 ;  /* 0x0000009600977202 */ /* 0x000fe40000000f00 */
[----:B--2---:R1:W-:Y:S02]  /*18290*/  STL [R1+0x814], R27 ;  /* 0x0008141b01007387 */ /* 0x0043e40000100800 */
[----:B-1----:R-:W-:-:S07]  /*182a0*/  IMAD.MOV.U32 R27, RZ, RZ, R26 ;  /* 0x000000ffff1b7224 */ /* 0x002fce00078e001a */
.L_x_20268:
[----:B------:R-:W-:Y:S05]  /*182b0*/  BSYNC B1 ;  /* 0x0000000000017941 */ /* 0x000fea0003800000 */
.L_x_20266:
        /* <DEDUP_REMOVED lines=12> */
.L_x_20270:
[----:B------:R-:W2:Y:S01]  /*18380*/  LDL.LU R26, [R1+0x814] ;  /* 0x00081400011a7983 */ /* 0x000ea20000300800 */
[----:B------:R-:W-:Y:S01]  /*18390*/  IMAD.MOV.U32 R0, RZ, RZ, R252 ;  /* 0x000000ffff007224 */ /* 0x000fe200078e00fc */
[----:B------:R-:W-:Y:S02]  /*183a0*/  MOV R150, R149 ;  /* 0x0000009500967202 */ /* 0x000fe40000000f00 */
[----:B--2---:R1:W-:Y:S02]  /*183b0*/  STL [R1+0x810], R26 ;  /* 0x0008101a01007387 */ /* 0x0043e40000100800 */
[----:B-1----:R-:W-:-:S07]  /*183c0*/  IMAD.MOV.U32 R26, RZ, RZ, R25 ;  /* 0x000000ffff1a7224 */ /* 0x002fce00078e0019 */
.L_x_20271:
[----:B------:R-:W-:Y:S05]  /*183d0*/  BSYNC B1 ;  /* 0x0000000000017941 */ /* 0x000fea0003800000 */
.L_x_20269:
        /* <DEDUP_REMOVED lines=12> */
.L_x_20273:
[----:B------:R-:W2:Y:S01]  /*184a0*/  LDL.LU R25, [R1+0x810] ;  /* 0x0008100001197983 */ /* 0x000ea20000300800 */
[----:B------:R-:W-:Y:S01]  /*184b0*/  IMAD.MOV.U32 R252, RZ, RZ, R0 ;  /* 0x000000fffffc7224 */ /* 0x000fe200078e0000 */
[----:B------:R-:W-:Y:S02]  /*184c0*/  MOV R149, R148 ;  /* 0x0000009400957202 */ /* 0x000fe40000000f00 */
[----:B--2---:R1:W-:Y:S02]  /*184d0*/  STL [R1+0x814], R25 ;  /* 0x0008141901007387 */ /* 0x0043e40000100800 */
[----:B-1----:R-:W-:-:S07]  /*184e0*/  IMAD.MOV.U32 R25, RZ, RZ, R24 ;  /* 0x000000ffff197224 */ /* 0x002fce00078e0018 */
.L_x_20274:
[----:B------:R-:W-:Y:S05]  /*184f0*/  BSYNC B1 ;  /* 0x0000000000017941 */ /* 0x000fea0003800000 */
.L_x_20272:
        /* <DEDUP_REMOVED lines=12> */
.L_x_20276:
[----:B------:R-:W2:Y:S01]  /*185c0*/  LDL.LU R24, [R1+0x814] ;  /* 0x0008140001187983 */ /* 0x000ea20000300800 */
[----:B------:R-:W-:Y:S01]  /*185d0*/  IMAD.MOV.U32 R0, RZ, RZ, R252 ;  /* 0x000000ffff007224 */ /* 0x000fe200078e00fc */
[----:B------:R-:W-:Y:S02]  /*185e0*/  MOV R148, R155 ;  /* 0x0000009b00947202 */ /* 0x000fe40000000f00 */
[----:B--2---:R1:W-:Y:S02]  /*185f0*/  STL [R1+0x810], R24 ;  /* 0x0008101801007387 */ /* 0x0043e40000100800 */
[----:B-1----:R-:W-:-:S07]  /*18600*/  IMAD.MOV.U32 R24, RZ, RZ, R31 ;  /* 0x000000ffff187224 */ /* 0x002fce00078e001f */
.L_x_20277:
[----:B------:R-:W-:Y:S05]  /*18610*/  BSYNC B1 ;  /* 0x0000000000017941 */ /* 0x000fea0003800000 */
.L_x_20275:
        /* <DEDUP_REMOVED lines=12> */
.L_x_20279:
[----:B------:R-:W2:Y:S01]  /*186e0*/  LDL.LU R31, [R1+0x810] ;  /* 0x00081000011f7983 */ /* 0x000ea20000300800 */
[----:B------:R-:W-:Y:S01]  /*186f0*/  IMAD.MOV.U32 R252, RZ, RZ, R0 ;  /* 0x000000fffffc7224 */ /* 0x000fe200078e0000 */
[----:B------:R-:W-:Y:S02]  /*18700*/  MOV R155, R154 ;  /* 0x0000009a009b7202 */ /* 0x000fe40000000f00 */
[----:B--2---:R1:W-:Y:S02]  /*18710*/  STL [R1+0x814], R31 ;  /* 0x0008141f01007387 */ /* 0x0043e40000100800 */
[----:B-1----:R-:W-:-:S07]  /*18720*/  IMAD.MOV.U32 R31, RZ, RZ, R30 ;  /* 0x000000ffff1f7224 */ /* 0x002fce00078e001e */
.L_x_20280:
[----:B------:R-:W-:Y:S05]  /*18730*/  BSYNC B1 ;  /* 0x0000000000017941 */ /* 0x000fea0003800000 */
.L_x_20278:
        /* <DEDUP_REMOVED lines=12> */
.L_x_20282:
[----:B------:R-:W2:Y:S01]  /*18800*/  LDL.LU R30, [R1+0x814] ;  /* 0x00081400011e7983 */ /* 0x000ea20000300800 */
[----:B------:R-:W-:Y:S01]  /*18810*/  IMAD.MOV.U32 R0, RZ, RZ, R252 ;  /* 0x000000ffff007224 */ /* 0x000fe200078e00fc */
[----:B------:R-:W-:Y:S02]  /*18820*/  MOV R154, R153 ;  /* 0x00000099009a7202 */ /* 0x000fe40000000f00 */
[----:B--2---:R1:W-:Y:S02]  /*18830*/  STL [R1+0x810], R30 ;  /* 0x0008101e01007387 */ /* 0x0043e40000100800 */
[----:B-1----:R-:W-:-:S07]  /*18840*/  IMAD.MOV.U32 R30, RZ, RZ, R29 ;  /* 0x000000ffff1e7224 */ /* 0x002fce00078e001d */
.L_x_20283:
[----:B------:R-:W-:Y:S05]  /*18850*/  BSYNC B1 ;  /* 0x0000000000017941 */ /* 0x000fea0003800000 */
.L_x_20281:
        /* <DEDUP_REMOVED lines=12> */
.L_x_20285:
[----:B------:R-:W2:Y:S01]  /*18920*/  LDL.LU R29, [R1+0x810] ;  /* 0x00081000011d7983 */ /* 0x000ea20000300800 */
[----:B------:R-:W-:Y:S01]  /*18930*/  IMAD.MOV.U32 R252, RZ, RZ, R0 ;  /* 0x000000fffffc7224 */ /* 0x000fe200078e0000 */
[----:B------:R-:W-:Y:S02]  /*18940*/  MOV R153, R152 ;  /* 0x0000009800997202 */ /* 0x000fe40000000f00 */
[----:B--2---:R1:W-:Y:S02]  /*18950*/  STL [R1+0x814], R29 ;  /* 0x0008141d01007387 */ /* 0x0043e40000100800 */
[----:B-1----:R-:W-:-:S07]  /*18960*/  IMAD.MOV.U32 R29, RZ, RZ, R28 ;  /* 0x000000ffff1d7224 */ /* 0x002fce00078e001c */
.L_x_20286:
[----:B------:R-:W-:Y:S05]  /*18970*/  BSYNC B1 ;  /* 0x0000000000017941 */ /* 0x000fea0003800000 */
.L_x_20284:
        /* <DEDUP_REMOVED lines=12> */
.L_x_20288:
[----:B------:R-:W2:Y:S01]  /*18a40*/  LDL.LU R28, [R1+0x814] ;  /* 0x00081400011c7983 */ /* 0x000ea20000300800 */
[----:B------:R-:W-:Y:S01]  /*18a50*/  IMAD.MOV.U32 R0, RZ, RZ, R252 ;  /* 0x000000ffff007224 */ /* 0x000fe200078e00fc */
[----:B------:R-:W-:Y:S02]  /*18a60*/  MOV R152, R159 ;  /* 0x0000009f00987202 */ /* 0x000fe40000000f00 */
[----:B--2---:R1:W-:Y:S02]  /*18a70*/  STL [R1+0x810], R28 ;  /* 0x0008101c01007387 */ /* 0x0043e40000100800 */
[----:B-1----:R-:W-:-:S07]  /*18a80*/  IMAD.MOV.U32 R28, RZ, RZ, R35 ;  /* 0x000000ffff1c7224 */ /* 0x002fce00078e0023 */
.L_x_20289:
[----:B------:R-:W-:Y:S05]  /*18a90*/  BSYNC B1 ;  /* 0x0000000000017941 */ /* 0x000fea0003800000 */
.L_x_20287:
        /* <DEDUP_REMOVED lines=12> */
.L_x_20291:
[----:B------:R-:W2:Y:S01]  /*18b60*/  LDL.LU R35, [R1+0x810] ;  /* 0x0008100001237983 */ /* 0x000ea20000300800 */
[----:B------:R-:W-:Y:S01]  /*18b70*/  IMAD.MOV.U32 R252, RZ, RZ, R0 ;  /* 0x000000fffffc7224 */ /* 0x000fe200078e0000 */
[----:B------:R-:W-:Y:S02]  /*18b80*/  MOV R159, R158 ;  /* 0x0000009e009f7202 */ /* 0x000fe40000000f00 */
[----:B--2---:R1:W-:Y:S02]  /*18b90*/  STL [R1+0x814], R35 ;  /* 0x0008142301007387 */ /* 0x0043e40000100800 */
[----:B-1----:R-:W-:-:S07]  /*18ba0*/  IMAD.MOV.U32 R35, RZ, RZ, R34 ;  /* 0x000000ffff237224 */ /* 0x002fce00078e0022 */
.L_x_20292:
[----:B------:R-:W-:Y:S05]  /*18bb0*/  BSYNC B1 ;  /* 0x0000000000017941 */ /* 0x000fea0003800000 */
.L_x_20290:
        /* <DEDUP_REMOVED lines=12> */
.L_x_20294:
[----:B------:R-:W2:Y:S01]  /*18c80*/  LDL.LU R34, [R1+0x814] ;  /* 0x0008140001227983 */ /* 0x000ea20000300800 */
[----:B------:R-:W-:Y:S01]  /*18c90*/  IMAD.MOV.U32 R0, RZ, RZ, R252 ;  /* 0x000000ffff007224 */ /* 0x000fe200078e00fc */
[----:B------:R-:W-:Y:S02]  /*18ca0*/  MOV R158, R157 ;  /* 0x0000009d009e7202 */ /* 0x000fe40000000f00 */
[----:B--2---:R1:W-:Y:S02]  /*18cb0*/  STL [R1+0x810], R34 ;  /* 0x0008102201007387 */ /* 0x0043e40000100800 */
[----:B-1----:R-:W-:-:S07]  /*18cc0*/  IMAD.MOV.U32 R34, RZ, RZ, R33 ;  /* 0x000000ffff227224 */ /* 0x002fce00078e0021 */
.L_x_20295:
[----:B------:R-:W-:Y:S05]  /*18cd0*/  BSYNC B1 ;  /* 0x0000000000017941 */ /* 0x000fea0003800000 */
.L_x_20293:
        /* <DEDUP_REMOVED lines=12> */
.L_x_20297:
[----:B------:R-:W2:Y:S01]  /*18da0*/  LDL.LU R33, [R1+0x810] ;  /* 0x0008100001217983 */ /* 0x000ea20000300800 */
[----:B------:R-:W-:Y:S01]  /*18db0*/  IMAD.MOV.U32 R252, RZ, RZ, R0 ;  /* 0x000000fffffc7224 */ /* 0x000fe200078e0000 */
[----:B------:R-:W-:Y:S02]  /*18dc0*/  MOV R157, R156 ;  /* 0x0000009c009d7202 */ /* 0x000fe40000000f00 */
[----:B--2---:R1:W-:Y:S02]  /*18dd0*/  STL [R1+0x814], R33 ;  /* 0x0008142101007387 */ /* 0x0043e40000100800 */
[----:B-1----:R-:W-:-:S07]  /*18de0*/  IMAD.MOV.U32 R33, RZ, RZ, R32 ;  /* 0x000000ffff217224 */ /* 0x002fce00078e0020 */
.L_x_20298:
[----:B------:R-:W-:Y:S05]  /*18df0*/  BSYNC B1 ;  /* 0x0000000000017941 */ /* 0x000fea0003800000 */
.L_x_20296:
        /* <DEDUP_REMOVED lines=12> */
.L_x_20300:
[----:B------:R-:W2:Y:S01]  /*18ec0*/  LDL.LU R32, [R1+0x814] ;  /* 0x0008140001207983 */ /* 0x000ea20000300800 */
[----:B------:R-:W-:Y:S01]  /*18ed0*/  IMAD.MOV.U32 R0, RZ, RZ, R252 ;  /* 0x000000ffff007224 */ /* 0x000fe200078e00fc */
[----:B------:R-:W-:Y:S02]  /*18ee0*/  MOV R156, R163 ;  /* 0x000000a3009c7202 */ /* 0x000fe40000000f00 */
[----:B--2---:R1:W-:Y:S02]  /*18ef0*/  STL [R1+0x810], R32 ;  /* 0x0008102001007387 */ /* 0x0043e40000100800 */
[----:B-1----:R-:W-:-:S07]  /*18f00*/  IMAD.MOV.U32 R32, RZ, RZ, R39 ;  /* 0x000000ffff207224 */ /* 0x002fce00078e0027 */
.L_x_20301:
[----:B------:R-:W-:Y:S05]  /*18f10*/  BSYNC B1 ;  /* 0x0000000000017941 */ /* 0x000fea0003800000 */
.L_x_20299:
        /* <DEDUP_REMOVED lines=12> */
.L_x_20303:
[----:B------:R-:W2:Y:S01]  /*18fe0*/  LDL.LU R39, [R1+0x810] ;  /* 0x0008100001277983 */ /* 0x000ea20000300800 */
[----:B------:R-:W-:Y:S01]  /*18ff0*/  IMAD.MOV.U32 R252, RZ, RZ, R0 ;  /* 0x000000fffffc7224 */ /* 0x000fe200078e0000 */
[----:B------:R-:W-:Y:S02]  /*19000*/  MOV R163, R162 ;  /* 0x000000a200a37202 */ /* 0x000fe40000000f00 */
[----:B--2---:R1:W-:Y:S02]  /*19010*/  STL [R1+0x814], R39 ;  /* 0x0008142701007387 */ /* 0x0043e40000100800 */
[----:B-1----:R-:W-:-:S07]  /*19020*/  IMAD.MOV.U32 R39, RZ, RZ, R38 ;  /* 0x000000ffff277224 */ /* 0x002fce00078e0026 */
.L_x_20304:
[----:B------:R-:W-:Y:S05]  /*19030*/  BSYNC B1 ;  /* 0x0000000000017941 */ /* 0x000fea0003800000 */
.L_x_20302:
        /* <DEDUP_REMOVED lines=12> */
.L_x_20306:
[----:B------:R-:W2:Y:S01]  /*19100*/  LDL.LU R38, [R1+0x814] ;  /* 0x0008140001267983 */ /* 0x000ea20000300800 */
[----:B------:R-:W-:Y:S01]  /*19110*/  IMAD.MOV.U32 R0, RZ, RZ, R252 ;  /* 0x000000ffff007224 */ /* 0x000fe200078e00fc */
[----:B------:R-:W-:Y:S02]  /*19120*/  MOV R162, R161 ;  /* 0x000000a100a27202 */ /* 0x000fe40000000f00 */
[----:B--2---:R1:W-:Y:S02]  /*19130*/  STL [R1+0x810], R38 ;  /* 0x0008102601007387 */ /* 0x0043e40000100800 */
[----:B-1----:R-:W-:-:S07]  /*19140*/  IMAD.MOV.U32 R38, RZ, RZ, R37 ;  /* 0x000000ffff267224 */ /* 0x002fce00078e0025 */
.L_x_20307:
[----:B------:R-:W-:Y:S05]  /*19150*/  BSYNC B1 ;  /* 0x0000000000017941 */ /* 0x000fea0003800000 */
.L_x_20305:
        /* <DEDUP_REMOVED lines=12> */
.L_x_20309:
[----:B------:R-:W2:Y:S01]  /*19220*/  LDL.LU R37, [R1+0x810] ;  /* 0x0008100001257983 */ /* 0x000ea20000300800 */
[----:B------:R-:W-:Y:S01]  /*19230*/  IMAD.MOV.U32 R252, RZ, RZ, R0 ;  /* 0x000000fffffc7224 */ /* 0x000fe200078e0000 */
[----:B------:R-:W-:Y:S02]  /*19240*/  MOV R161, R160 ;  /* 0x000000a000a17202 */ /* 0x000fe40000000f00 */
[----:B--2---:R1:W-:Y:S02]  /*19250*/  STL [R1+0x814], R37 ;  /* 0x0008142501007387 */ /* 0x0043e40000100800 */
[----:B-1----:R-:W-:-:S07]  /*19260*/  IMAD.MOV.U32 R37, RZ, RZ, R36 ;  /* 0x000000ffff257224 */ /* 0x002fce00078e0024 */
.L_x_20310:
[----:B------:R-:W-:Y:S05]  /*19270*/  BSYNC B1 ;  /* 0x0000000000017941 */ /* 0x000fea0003800000 */
.L_x_20308:
        /* <DEDUP_REMOVED lines=12> */
.L_x_20312:
[----:B------:R-:W2:Y:S01]  /*19340*/  LDL.LU R36, [R1+0x814] ;  /* 0x0008140001247983 */ /* 0x000ea20000300800 */
[----:B------:R-:W-:Y:S01]  /*19350*/  IMAD.MOV.U32 R0, RZ, RZ, R252 ;  /* 0x000000ffff007224 */ /* 0x000fe200078e00fc */
[----:B------:R-:W-:Y:S02]  /*19360*/  MOV R160, R167 ;  /* 0x000000a700a07202 */ /* 0x000fe40000000f00 */
[----:B--2---:R1:W-:Y:S02]  /*19370*/  STL [R1+0x810], R36 ;  /* 0x0008102401007387 */ /* 0x0043e40000100800 */
[----:B-1----:R-:W-:-:S07]  /*19380*/  IMAD.MOV.U32 R36, RZ, RZ, R43 ;  /* 0x000000ffff247224 */ /* 0x002fce00078e002b */
.L_x_20313:
[----:B------:R-:W-:Y:S05]  /*19390*/  BSYNC B1 ;  /* 0x0000000000017941 */ /* 0x000fea0003800000 */
.L_x_20311:
        /* <DEDUP_REMOVED lines=12> */
.L_x_20315:
[----:B------:R-:W2:Y:S01]  /*19460*/  LDL.LU R43, [R1+0x810] ;  /* 0x00081000012b7983 */ /* 0x000ea20000300800 */
[----:B------:R-:W-:Y:S01]  /*19470*/  IMAD.MOV.U32 R252, RZ, RZ, R0 ;  /* 0x000000fffffc7224 */ /* 0x000fe200078e0000 */
[----:B------:R-:W-:Y:S02]  /*19480*/  MOV R167, R166 ;  /* 0x000000a600a77202 */ /* 0x000fe40000000f00 */
[----:B--2---:R1:W-:Y:S02]  /*19490*/  STL [R1+0x814], R43 ;  /* 0x0008142b01007387 */ /* 0x0043e40000100800 */
[----:B-1----:R-:W-:-:S07]  /*194a0*/  IMAD.MOV.U32 R43, RZ, RZ, R42 ;  /* 0x000000ffff2b7224 */ /* 0x002fce00078e002a */
.L_x_20316:
[----:B------:R-:W-:Y:S05]  /*194b0*/  BSYNC B1 ;  /* 0x0000000000017941 */ /* 0x000fea0003800000 */
.L_x_20314:
        /* <DEDUP_REMOVED lines=12> */
.L_x_20318:
[----:B------:R-:W2:Y:S01]  /*19580*/  LDL.LU R42, [R1+0x814] ;  /* 0x00081400012a7983 */ /* 0x000ea20000300800 */
[----:B------:R-:W-:Y:S01]  /*19590*/  IMAD.MOV.U32 R0, RZ, RZ, R252 ;  /* 0x000000ffff007224 */ /* 0x000fe200078e00fc */
[----:B------:R-:W-:Y:S02]  /*195a0*/  MOV R166, R165 ;  /* 0x000000a500a67202 */ /* 0x000fe40000000f00 */
[----:B--2---:R1:W-:Y:S02]  /*195b0*/  STL [R1+0x810], R42 ;  /* 0x0008102a01007387 */ /* 0x0043e40000100800 */
[----:B-1----:R-:W-:-:S07]  /*195c0*/  IMAD.MOV.U32 R42, RZ, RZ, R41 ;  /* 0x000000ffff2a7224 */ /* 0x002fce00078e0029 */
.L_x_20319:
[----:B------:R-:W-:Y:S05]  /*195d0*/  BSYNC B1 ;  /* 0x0000000000017941 */ /* 0x000fea0003800000 */
.L_x_20317:
        /* <DEDUP_REMOVED lines=12> */
.L_x_20321:
[----:B------:R-:W2:Y:S01]  /*196a0*/  LDL.LU R41, [R1+0x810] ;  /* 0x0008100001297983 */ /* 0x000ea20000300800 */
[----:B------:R-:W-:Y:S01]  /*196b0*/  IMAD.MOV.U32 R252, RZ, RZ, R0 ;  /* 0x000000fffffc7224 */ /* 0x000fe200078e0000 */
[----:B------:R-:W-:Y:S02]  /*196c0*/  MOV R165, R164 ;  /* 0x000000a400a57202 */ /* 0x000fe40000000f00 */
[----:B--2---:R1:W-:Y:S02]  /*196d0*/  STL [R1+0x814], R41 ;  /* 0x0008142901007387 */ /* 0x0043e40000100800 */
[----:B-1----:R-:W-:-:S07]  /*196e0*/  IMAD.MOV.U32 R41, RZ, RZ, R40 ;  /* 0x000000ffff297224 */ /* 0x002fce00078e0028 */
.L_x_20322:
[----:B------:R-:W-:Y:S05]  /*196f0*/  BSYNC B1 ;  /* 0x0000000000017941 */ /* 0x000fea0003800000 */
.L_x_20320:
        /* <DEDUP_REMOVED lines=12> */
.L_x_20324:
[----:B------:R-:W2:Y:S01]  /*197c0*/  LDL.LU R40, [R1+0x814] ;  /* 0x0008140001287983 */ /* 0x000ea20000300800 */
[----:B------:R-:W-:Y:S01]  /*197d0*/  IMAD.MOV.U32 R0, RZ, RZ, R252 ;  /* 0x000000ffff007224 */ /* 0x000fe200078e00fc */
[----:B------:R-:W-:Y:S02]  /*197e0*/  MOV R164, R171 ;  /* 0x000000ab00a47202 */ /* 0x000fe40000000f00 */
[----:B--2---:R1:W-:Y:S02]  /*197f0*/  STL [R1+0x810], R40 ;  /* 0x0008102801007387 */ /* 0x0043e40000100800 */
[----:B-1----:R-:W-:-:S07]  /*19800*/  IMAD.MOV.U32 R40, RZ, RZ, R47 ;  /* 0x000000ffff287224 */ /* 0x002fce00078e002f */
.L_x_20325:
[----:B------:R-:W-:Y:S05]  /*19810*/  BSYNC B1 ;  /* 0x0000000000017941 */ /* 0x000fea0003800000 */
.L_x_20323:
        /* <DEDUP_REMOVED lines=12> */
.L_x_20327:
[----:B------:R-:W2:Y:S01]  /*198e0*/  LDL.LU R47, [R1+0x810] ;  /* 0x00081000012f7983 */ /* 0x000ea20000300800 */
[----:B------:R-:W-:Y:S01]  /*198f0*/  IMAD.MOV.U32 R252, RZ, RZ, R0 ;  /* 0x000000fffffc7224 */ /* 0x000fe200078e0000 */
[----:B------:R-:W-:Y:S02]  /*19900*/  MOV R171, R170 ;  /* 0x000000aa00ab7202 */ /* 0x000fe40000000f00 */
[----:B--2---:R1:W-:Y:S02]  /*19910*/  STL [R1+0x814], R47 ;  /* 0x0008142f01007387 */ /* 0x0043e40000100800 */
[----:B-1----:R-:W-:-:S07]  /*19920*/  IMAD.MOV.U32 R47, RZ, RZ, R46 ;  /* 0x000000ffff2f7224 */ /* 0x002fce00078e002e */
.L_x_20328:
[----:B------:R-:W-:Y:S05]  /*19930*/  BSYNC B1 ;  /* 0x0000000000017941 */ /* 0x000fea0003800000 */
.L_x_20326:
        /* <DEDUP_REMOVED lines=12> */
.L_x_20330:
[----:B------:R-:W2:Y:S01]  /*19a00*/  LDL.LU R46, [R1+0x814] ;  /* 0x00081400012e7983 */ /* 0x000ea20000300800 */
[----:B------:R-:W-:Y:S01]  /*19a10*/  IMAD.MOV.U32 R0, RZ, RZ, R252 ;  /* 0x000000ffff007224 */ /* 0x000fe200078e00fc */
[----:B------:R-:W-:Y:S02]  /*19a20*/  MOV R170, R169 ;  /* 0x000000a900aa7202 */ /* 0x000fe40000000f00 */
[----:B--2---:R1:W-:Y:S02]  /*19a30*/  STL [R1+0x810], R46 ;  /* 0x0008102e01007387 */ /* 0x0043e40000100800 */
[----:B-1----:R-:W-:-:S07]  /*19a40*/  IMAD.MOV.U32 R46, RZ, RZ, R45 ;  /* 0x000000ffff2e7224 */ /* 0x002fce00078e002d */
.L_x_20331:
[----:B------:R-:W-:Y:S05]  /*19a50*/  BSYNC B1 ;  /* 0x0000000000017941 */ /* 0x000fea0003800000 */
.L_x_20329:
        /* <DEDUP_REMOVED lines=12> */
.L_x_20333:
[----:B------:R-:W2:Y:S01]  /*19b20*/  LDL.LU R45, [R1+0x810] ;  /* 0x00081000012d7983 */ /* 0x000ea20000300800 */
[----:B------:R-:W-:Y:S01]  /*19b30*/  IMAD.MOV.U32 R252, RZ, RZ, R0 ;  /* 0x000000fffffc7224 */ /* 0x000fe200078e0000 */
[----:B------:R-:W-:Y:S02]  /*19b40*/  MOV R169, R168 ;  /* 0x000000a800a97202 */ /* 0x000fe40000000f00 */
[----:B--2---:R1:W-:Y:S02]  /*19b50*/  STL [R1+0x814], R45 ;  /* 0x0008142d01007387 */ /* 0x0043e40000100800 */
[----:B-1----:R-:W-:-:S07]  /*19b60*/  IMAD.MOV.U32 R45, RZ, RZ, R44 ;  /* 0x000000ffff2d7224 */ /* 0x002fce00078e002c */
.L_x_20334:
[----:B------:R-:W-:Y:S05]  /*19b70*/  BSYNC B1 ;  /* 0x0000000000017941 */ /* 0x000fea0003800000 */
.L_x_20332:
        /* <DEDUP_REMOVED lines=12> */
.L_x_20336:
[----:B------:R-:W2:Y:S01]  /*19c40*/  LDL.LU R44, [R1+0x814] ;  /* 0x00081400012c7983 */ /* 0x000ea20000300800 */
[----:B------:R-:W-:Y:S01]  /*19c50*/  IMAD.MOV.U32 R0, RZ, RZ, R252 ;  /* 0x000000ffff007224 */ /* 0x000fe200078e00fc */
[----:B------:R-:W-:Y:S02]  /*19c60*/  MOV R168, R175 ;  /* 0x000000af00a87202 */ /* 0x000fe40000000f00 */
[----:B--2---:R1:W-:Y:S02]  /*19c70*/  STL [R1+0x810], R44 ;  /* 0x0008102c01007387 */ /* 0x0043e40000100800 */
[----:B-1----:R-:W-:-:S07]  /*19c80*/  IMAD.MOV.U32 R44, RZ, RZ, R51 ;  /* 0x000000ffff2c7224 */ /* 0x002fce00078e0033 */
.L_x_20337:
[----:B------:R-:W-:Y:S05]  /*19c90*/  BSYNC B1 ;  /* 0x0000000000017941 */ /* 0x000fea0003800000 */
.L_x_20335:
        /* <DEDUP_REMOVED lines=12> */
.L_x_20339:
[----:B------:R-:W2:Y:S01]  /*19d60*/  LDL.LU R51, [R1+0x810] ;  /* 0x0008100001337983 */ /* 0x000ea20000300800 */
[----:B------:R-:W-:Y:S01]  /*19d70*/  IMAD.MOV.U32 R252, RZ, RZ, R0 ;  /* 0x000000fffffc7224 */ /* 0x000fe200078e0000 */
[----:B------:R-:W-:Y:S02]  /*19d80*/  MOV R175, R174 ;  /* 0x000000ae00af7202 */ /* 0x000fe40000000f00 */
[----:B--2---:R1:W-:Y:S02]  /*19d90*/  STL [R1+0x814], R51 ;  /* 0x0008143301007387 */ /* 0x0043e40000100800 */
[----:B-1----:R-:W-:-:S07]  /*19da0*/  IMAD.MOV.U32 R51, RZ, RZ, R50 ;  /* 0x000000ffff337224 */ /* 0x002fce00078e0032 */
.L_x_20340:
[----:B------:R-:W-:Y:S05]  /*19db0*/  BSYNC B1 ;  /* 0x0000000000017941 */ /* 0x000fea0003800000 */
.L_x_20338:
        /* <DEDUP_REMOVED lines=12> */
.L_x_20342:
[----:B------:R-:W2:Y:S01]  /*19e80*/  LDL.LU R50, [R1+0x814] ;  /* 0x0008140001327983 */ /* 0x000ea20000300800 */
[----:B------:R-:W-:Y:S01]  /*19e90*/  IMAD.MOV.U32 R0, RZ, RZ, R252 ;  /* 0x000000ffff007224 */ /* 0x000fe200078e00fc */
[----:B------:R-:W-:Y:S02]  /*19ea0*/  MOV R174, R173 ;  /* 0x000000ad00ae7202 */ /* 0x000fe40000000f00 */
[----:B--2---:R1:W-:Y:S02]  /*19eb0*/  STL [R1+0x810], R50 ;  /* 0x0008103201007387 */ /* 0x0043e40000100800 */
[----:B-1----:R-:W-:-:S07]  /*19ec0*/  IMAD.MOV.U32 R50, RZ, RZ, R49 ;  /* 0x000000ffff327224 */ /* 0x002fce00078e0031 */
.L_x_20343:
[----:B------:R-:W-:Y:S05]  /*19ed0*/  BSYNC B1 ;  /* 0x0000000000017941 */ /* 0x000fea0003800000 */
.L_x_20341:
        /* <DEDUP_REMOVED lines=12> */
.L_x_20345:
[----:B------:R-:W2:Y:S01]  /*19fa0*/  LDL.LU R49, [R1+0x810] ;  /* 0x0008100001317983 */ /* 0x000ea20000300800 */
[----:B------:R-:W-:Y:S01]  /*19fb0*/  IMAD.MOV.U32 R252, RZ, RZ, R0 ;  /* 0x000000fffffc7224 */ /* 0x000fe200078e0000 */
[----:B------:R-:W-:Y:S02]  /*19fc0*/  MOV R173, R172 ;  /* 0x000000ac00ad7202 */ /* 0x000fe40000000f00 */
[----:B--2---:R1:W-:Y:S02]  /*19fd0*/  STL [R1+0x814], R49 ;  /* 0x0008143101007387 */ /* 0x0043e40000100800 */
[----:B-1----:R-:W-:-:S07]  /*19fe0*/  IMAD.MOV.U32 R49, RZ, RZ, R48 ;  /* 0x000000ffff317224 */ /* 0x002fce00078e0030 */
.L_x_20346:
[----:B------:R-:W-:Y:S05]  /*19ff0*/  BSYNC B1 ;  /* 0x0000000000017941 */ /* 0x000fea0003800000 */
.L_x_20344:
        /* <DEDUP_REMOVED lines=12> */
.L_x_20348:
[----:B------:R-:W2:Y:S01]  /*1a0c0*/  LDL.LU R48, [R1+0x814] ;  /* 0x0008140001307983 */ /* 0x000ea20000300800 */
[----:B------:R-:W-:Y:S01]  /*1a0d0*/  IMAD.MOV.U32 R0, RZ, RZ, R252 ;  /* 0x000000ffff007224 */ /* 0x000fe200078e00fc */
[----:B------:R-:W-:Y:S02]  /*1a0e0*/  MOV R172, R179 ;  /* 0x000000b300ac7202 */ /* 0x000fe40000000f00 */
[----:B--2---:R1:W-:Y:S02]  /*1a0f0*/  STL [R1+0x810], R48 ;  /* 0x0008103001007387 */ /* 0x0043e40000100800 */
[----:B-1----:R-:W-:-:S07]  /*1a100*/  IMAD.MOV.U32 R48, RZ, RZ, R55 ;  /* 0x000000ffff307224 */ /* 0x002fce00078e0037 */
.L_x_20349:
[----:B------:R-:W-:Y:S05]  /*1a110*/  BSYNC B1 ;  /* 0x0000000000017941 */ /* 0x000fea0003800000 */
.L_x_20347:
        /* <DEDUP_REMOVED lines=12> */
.L_x_20351:
[----:B------:R-:W2:Y:S01]  /*1a1e0*/  LDL.LU R55, [R1+0x810] ;  /* 0x0008100001377983 */ /* 0x000ea20000300800 */
[----:B------:R-:W-:Y:S01]  /*1a1f0*/  IMAD.MOV.U32 R252, RZ, RZ, R0 ;  /* 0x000000fffffc7224 */ /* 0x000fe200078e0000 */
[----:B------:R-:W-:Y:S02]  /*1a200*/  MOV R179, R178 ;  /* 0x000000b200b37202 */ /* 0x000fe40000000f00 */
[----:B--2---:R1:W-:Y:S02]  /*1a210*/  STL [R1+0x814], R55 ;  /* 0x0008143701007387 */ /* 0x0043e40000100800 */
[----:B-1----:R-:W-:-:S07]  /*1a220*/  IMAD.MOV.U32 R55, RZ, RZ, R54 ;  /* 0x000000ffff377224 */ /* 0x002fce00078e0036 */
.L_x_20352:
[----:B------:R-:W-:Y:S05]  /*1a230*/  BSYNC B1 ;  /* 0x0000000000017941 */ /* 0x000fea0003800000 */
.L_x_20350:
        /* <DEDUP_REMOVED lines=12> */
.L_x_20354:
[----:B------:R-:W2:Y:S01]  /*1a300*/  LDL.LU R54, [R1+0x814] ;  /* 0x0008140001367983 */ /* 0x000ea20000300800 */
[----:B------:R-:W-:Y:S01]  /*1a310*/  IMAD.MOV.U32 R0, RZ, RZ, R252 ;  /* 0x000000ffff007224 */ /* 0x000fe200078e00fc */
[----:B------:R-:W-:Y:S02]  /*1a320*/  MOV R178, R177 ;  /* 0x000000b100b27202 */ /* 0x000fe40000000f00 */
[----:B--2---:R1:W-:Y:S02]  /*1a330*/  STL [R1+0x810], R54 ;  /* 0x0008103601007387 */ /* 0x0043e40000100800 */
[----:B-1----:R-:W-:-:S07]  /*1a340*/  IMAD.MOV.U32 R54, RZ, RZ, R53 ;  /* 0x000000ffff367224 */ /* 0x002fce00078e0035 */
.L_x_20355:
[----:B------:R-:W-:Y:S05]  /*1a350*/  BSYNC B1 ;  /* 0x0000000000017941 */ /* 0x000fea0003800000 */
.L_x_20353:
        /* <DEDUP_REMOVED lines=12> */
.L_x_20357:
[----:B------:R-:W2:Y:S01]  /*1a420*/  LDL.LU R53, [R1+0x810] ;  /* 0x0008100001357983 */ /* 0x000ea20000300800 */
[----:B------:R-:W-:Y:S01]  /*1a430*/  IMAD.MOV.U32 R252, RZ, RZ, R0 ;  /* 0x000000fffffc7224 */ /* 0x000fe200078e0000 */
[----:B------:R-:W-:Y:S02]  /*1a440*/  MOV R177, R176 ;  /* 0x000000b000b17202 */ /* 0x000fe40000000f00 */
[----:B--2---:R1:W-:Y:S02]  /*1a450*/  STL [R1+0x814], R53 ;  /* 0x0008143501007387 */ /* 0x0043e40000100800 */
[----:B-1----:R-:W-:-:S07]  /*1a460*/  IMAD.MOV.U32 R53, RZ, RZ, R52 ;  /* 0x000000ffff357224 */ /* 0x002fce00078e0034 */
.L_x_20358:
[----:B------:R-:W-:Y:S05]  /*1a470*/  BSYNC B1 ;  /* 0x0000000000017941 */ /* 0x000fea0003800000 */
.L_x_20356:
        /* <DEDUP_REMOVED lines=12> */
.L_x_20360:
[----:B------:R-:W2:Y:S01]  /*1a540*/  LDL.LU R52, [R1+0x814] ;  /* 0x0008140001347983 */ /* 0x000ea20000300800 */
[----:B------:R-:W-:Y:S01]  /*1a550*/  IMAD.MOV.U32 R0, RZ, RZ, R252 ;  /* 0x000000ffff007224 */ /* 0x000fe200078e00fc */
[----:B------:R-:W-:Y:S02]  /*1a560*/  MOV R176, R183 ;  /* 0x000000b700b07202 */ /* 0x000fe40000000f00 */
[----:B--2---:R1:W-:Y:S02]  /*1a570*/  STL [R1+0x810], R52 ;  /* 0x0008103401007387 */ /* 0x0043e40000100800 */
[----:B-1----:R-:W-:-:S07]  /*1a580*/  IMAD.MOV.U32 R52, RZ, RZ, R59 ;  /* 0x000000ffff347224 */ /* 0x002fce00078e003b */
.L_x_20361:
[----:B------:R-:W-:Y:S05]  /*1a590*/  BSYNC B1 ;  /* 0x0000000000017941 */ /* 0x000fea0003800000 */
.L_x_20359:
        /* <DEDUP_REMOVED lines=12> */
.L_x_20363:
[----:B------:R-:W2:Y:S01]  /*1a660*/  LDL.LU R59, [R1+0x810] ;  /* 0x00081000013b7983 */ /* 0x000ea20000300800 */
[----:B------:R-:W-:Y:S01]  /*1a670*/  IMAD.MOV.U32 R252, RZ, RZ, R0 ;  /* 0x000000fffffc7224 */ /* 0x000fe200078e0000 */
[----:B------:R-:W-:Y:S02]  /*1a680*/  MOV R183, R182 ;  /* 0x000000b600b77202 */ /* 0x000fe40000000f00 */
[----:B--2---:R1:W-:Y:S02]  /*1a690*/  STL [R1+0x814], R59 ;  /* 0x0008143b01007387 */ /* 0x0043e40000100800 */
[----:B-1----:R-:W-:-:S07]  /*1a6a0*/  IMAD.MOV.U32 R59, RZ, RZ, R58 ;  /* 0x000000ffff3b7224 */ /* 0x002fce00078e003a */
.L_x_20364:
[----:B------:R-:W-:Y:S05]  /*1a6b0*/  BSYNC B1 ;  /* 0x0000000000017941 */ /* 0x000fea0003800000 */
.L_x_20362:
        /* <DEDUP_REMOVED lines=12> */
.L_x_20366:
[----:B------:R-:W2:Y:S01]  /*1a780*/  LDL.LU R58, [R1+0x814] ;  /* 0x00081400013a7983 */ /* 0x000ea20000300800 */
[----:B------:R-:W-:Y:S01]  /*1a790*/  IMAD.MOV.U32 R0, RZ, RZ, R252 ;  /* 0x000000ffff007224 */ /* 0x000fe200078e00fc */
[----:B------:R-:W-:Y:S02]  /*1a7a0*/  MOV R182, R181 ;  /* 0x000000b500b67202 */ /* 0x000fe40000000f00 */
[----:B--2---:R1:W-:Y:S02]  /*1a7b0*/  STL [R1+0x810], R58 ;  /* 0x0008103a01007387 */ /* 0x0043e40000100800 */
[----:B-1----:R-:W-:-:S07]  /*1a7c0*/  IMAD.MOV.U32 R58, RZ, RZ, R57 ;  /* 0x000000ffff3a7224 */ /* 0x002fce00078e0039 */
.L_x_20367:
[----:B------:R-:W-:Y:S05]  /*1a7d0*/  BSYNC B1 ;  /* 0x0000000000017941 */ /* 0x000fea0003800000 */
.L_x_20365:
        /* <DEDUP_REMOVED lines=12> */
.L_x_20369:
[----:B------:R-:W2:Y:S01]  /*1a8a0*/  LDL.LU R57, [R1+0x810] ;  /* 0x0008100001397983 */ /* 0x000ea20000300800 */
[----:B------:R-:W-:Y:S01]  /*1a8b0*/  IMAD.MOV.U32 R252, RZ, RZ, R0 ;  /* 0x000000fffffc7224 */ /* 0x000fe200078e0000 */
[----:B------:R-:W-:Y:S02]  /*1a8c0*/  MOV R181, R180 ;  /* 0x000000b400b57202 */ /* 0x000fe40000000f00 */
[----:B--2---:R1:W-:Y:S02]  /*1a8d0*/  STL [R1+0x814], R57 ;  /* 0x0008143901007387 */ /* 0x0043e40000100800 */
[----:B-1----:R-:W-:-:S07]  /*1a8e0*/  IMAD.MOV.U32 R57, RZ, RZ, R56 ;  /* 0x000000ffff397224 */ /* 0x002fce00078e0038 */
.L_x_20370:
[----:B------:R-:W-:Y:S05]  /*1a8f0*/  BSYNC B1 ;  /* 0x0000000000017941 */ /* 0x000fea0003800000 */
.L_x_20368:
        /* <DEDUP_REMOVED lines=12> */
.L_x_20372:
[----:B------:R-:W2:Y:S01]  /*1a9c0*/  LDL.LU R56, [R1+0x814] ;  /* 0x0008140001387983 */ /* 0x000ea20000300800 */
[----:B------:R-:W-:Y:S01]  /*1a9d0*/  IMAD.MOV.U32 R0, RZ, RZ, R252 ;  /* 0x000000ffff007224 */ /* 0x000fe200078e00fc */
[----:B------:R-:W-:Y:S02]  /*1a9e0*/  MOV R180, R187 ;  /* 0x000000bb00b47202 */ /* 0x000fe40000000f00 */
[----:B--2---:R1:W-:Y:S02]  /*1a9f0*/  STL [R1+0x810], R56 ;  /* 0x0008103801007387 */ /* 0x0043e40000100800 */
[----:B-1----:R-:W-:-:S07]  /*1aa00*/  IMAD.MOV.U32 R56, RZ, RZ, R63 ;  /* 0x000000ffff387224 */ /* 0x002fce00078e003f */
.L_x_20373:
[----:B------:R-:W-:Y:S05]  /*1aa10*/  BSYNC B1 ;  /* 0x0000000000017941 */ /* 0x000fea0003800000 */
.L_x_20371:
        /* <DEDUP_REMOVED lines=12> */
.L_x_20375:
[----:B------:R-:W2:Y:S01]  /*1aae0*/  LDL.LU R63, [R1+0x810] ;  /* 0x00081000013f7983 */ /* 0x000ea20000300800 */
[----:B------:R-:W-:Y:S01]  /*1aaf0*/  IMAD.MOV.U32 R252, RZ, RZ, R0 ;  /* 0x000000fffffc7224 */ /* 0x000fe200078e0000 */
[----:B------:R-:W-:Y:S02]  /*1ab00*/  MOV R187, R186 ;  /* 0x000000ba00bb7202 */ /* 0x000fe40000000f00 */
[----:B--2---:R1:W-:Y:S02]  /*1ab10*/  STL [R1+0x814], R63 ;  /* 0x0008143f01007387 */ /* 0x0043e40000100800 */
[----:B-1----:R-:W-:-:S07]  /*1ab20*/  IMAD.MOV.U32 R63, RZ, RZ, R62 ;  /* 0x000000ffff3f7224 */ /* 0x002fce00078e003e */
.L_x_20376:
[----:B------:R-:W-:Y:S05]  /*1ab30*/  BSYNC B1 ;  /* 0x0000000000017941 */ /* 0x000fea0003800000 */
.L_x_20374:
        /* <DEDUP_REMOVED lines=12> */
.L_x_20378:
[----:B------:R-:W2:Y:S01]  /*1ac00*/  LDL.LU R62, [R1+0x814] ;  /* 0x00081400013e7983 */ /* 0x000ea20000300800 */
[----:B------:R-:W-:Y:S01]  /*1ac10*/  IMAD.MOV.U32 R0, RZ, RZ, R252 ;  /* 0x000000ffff007224 */ /* 0x000fe200078e00fc */
[----:B------:R-:W-:Y:S02]  /*1ac20*/  MOV R186, R185 ;  /* 0x000000b900ba7202 */ /* 0x000fe40000000f00 */
[----:B--2---:R1:W-:Y:S02]  /*1ac30*/  STL [R1+0x810], R62 ;  /* 0x0008103e01007387 */ /* 0x0043e40000100800 */
[----:B-1----:R-:W-:-:S07]  /*1ac40*/  IMAD.MOV.U32 R62, RZ, RZ, R61 ;  /* 0x000000ffff3e7224 */ /* 0x002fce00078e003d */
.L_x_20379:
[----:B------:R-:W-:Y:S05]  /*1ac50*/  BSYNC B1 ;  /* 0x0000000000017941 */ /* 0x000fea0003800000 */
.L_x_20377:
        /* <DEDUP_REMOVED lines=12> */
.L_x_20381:
[----:B------:R-:W2:Y:S01]  /*1ad20*/  LDL.LU R61, [R1+0x810] ;  /* 0x00081000013d7983 */ /* 0x000ea20000300800 */
[----:B------:R-:W-:Y:S01]  /*1ad30*/  IMAD.MOV.U32 R252, RZ, RZ, R0 ;  /* 0x000000fffffc7224 */ /* 0x000fe200078e0000 */
[----:B------:R-:W-:Y:S02]  /*1ad40*/  MOV R185, R184 ;  /* 0x000000b800b97202 */ /* 0x000fe40000000f00 */
[----:B--2---:R1:W-:Y:S02]  /*1ad50*/  STL [R1+0x814], R61 ;  /* 0x0008143d01007387 */ /* 0x0043e40000100800 */
[----:B-1----:R-:W-:-:S07]  /*1ad60*/  IMAD.MOV.U32 R61, RZ, RZ, R60 ;  /* 0x000000ffff3d7224 */ /* 0x002fce00078e003c */
.L_x_20382:
[----:B------:R-:W-:Y:S05]  /*1ad70*/  BSYNC B1 ;  /* 0x0000000000017941 */ /* 0x000fea0003800000 */
.L_x_20380:
        /* <DEDUP_REMOVED lines=12> */
.L_x_20384:
[----:B------:R-:W2:Y:S01]  /*1ae40*/  LDL.LU R60, [R1+0x814] ;  /* 0x00081400013c7983 */ /* 0x000ea20000300800 */
[----:B------:R-:W-:Y:S01]  /*1ae50*/  IMAD.MOV.U32 R0, RZ, RZ, R252 ;  /* 0x000000ffff007224 */ /* 0x000fe200078e00fc */
[----:B------:R-:W-:Y:S02]  /*1ae60*/  MOV R184, R191 ;  /* 0x000000bf00b87202 */ /* 0x000fe40000000f00 */
[----:B--2---:R1:W-:Y:S02]  /*1ae70*/  STL [R1+0x810], R60 ;  /* 0x0008103c01007387 */ /* 0x0043e40000100800 */
[----:B-1----:R-:W-:-:S07]  /*1ae80*/  IMAD.MOV.U32 R60, RZ, RZ, R67 ;  /* 0x000000ffff3c7224 */ /* 0x002fce00078e0043 */
.L_x_20385:
[----:B------:R-:W-:Y:S05]  /*1ae90*/  BSYNC B1 ;  /* 0x0000000000017941 */ /* 0x000fea0003800000 */
.L_x_20383:
        /* <DEDUP_REMOVED lines=12> */
.L_x_20387:
[----:B------:R-:W2:Y:S01]  /*1af60*/  LDL.LU R67, [R1+0x810] ;  /* 0x0008100001437983 */ /* 0x000ea20000300800 */
[----:B------:R-:W-:Y:S01]  /*1af70*/  IMAD.MOV.U32 R252, RZ, RZ, R0 ;  /* 0x000000fffffc7224 */ /* 0x000fe200078e0000 */
[----:B------:R-:W-:Y:S02]  /*1af80*/  MOV R191, R190 ;  /* 0x000000be00bf7202 */ /* 0x000fe40000000f00 */
[----:B--2---:R1:W-:Y:S02]  /*1af90*/  STL [R1+0x814], R67 ;  /* 0x0008144301007387 */ /* 0x0043e40000100800 */
[----:B-1----:R-:W-:-:S07]  /*1afa0*/  IMAD.MOV.U32 R67, RZ, RZ, R66 ;  /* 0x000000ffff437224 */ /* 0x002fce00078e0042 */
.L_x_20388:
[----:B------:R-:W-:Y:S05]  /*1afb0*/  BSYNC B1 ;  /* 0x0000000000017941 */ /* 0x000fea0003800000 */
.L_x_20386:
        /* <DEDUP_REMOVED lines=12> */
.L_x_20390:
[----:B------:R-:W2:Y:S01]  /*1b080*/  LDL.LU R66, [R1+0x814] ;  /* 0x0008140001427983 */ /* 0x000ea20000300800 */
[----:B------:R-:W-:Y:S01]  /*1b090*/  IMAD.MOV.U32 R0, RZ, RZ, R252 ;  /* 0x000000ffff007224 */ /* 0x000fe200078e00fc */
[----:B------:R-:W-:Y:S02]  /*1b0a0*/  MOV R190, R189 ;  /* 0x000000bd00be7202 */ /* 0x000fe40000000f00 */
[----:B--2---:R1:W-:Y:S02]  /*1b0b0*/  STL [R1+0x810], R66 ;  /* 0x0008104201007387 */ /* 0x0043e40000100800 */
[----:B-1----:R-:W-:-:S07]  /*1b0c0*/  IMAD.MOV.U32 R66, RZ, RZ, R65 ;  /* 0x000000ffff427224 */ /* 0x002fce00078e0041 */
.L_x_20391:
[----:B------:R-:W-:Y:S05]  /*1b0d0*/  BSYNC B1 ;  /* 0x0000000000017941 */ /* 0x000fea0003800000 */
.L_x_20389:
        /* <DEDUP_REMOVED lines=12> */
.L_x_20393:
[----:B------:R-:W2:Y:S01]  /*1b1a0*/  LDL.LU R65, [R1+0x810] ;  /* 0x0008100001417983 */ /* 0x000ea20000300800 */
[----:B------:R-:W-:Y:S01]  /*1b1b0*/  IMAD.MOV.U32 R252, RZ, RZ, R0 ;  /* 0x000000fffffc7224 */ /* 0x000fe200078e0000 */
[----:B------:R-:W-:Y:S02]  /*1b1c0*/  MOV R189, R188 ;  /* 0x000000bc00bd7202 */ /* 0x000fe40000000f00 */
[----:B--2---:R1:W-:Y:S02]  /*1b1d0*/  STL [R1+0x814], R65 ;  /* 0x0008144101007387 */ /* 0x0043e40000100800 */
[----:B-1----:R-:W-:-:S07]  /*1b1e0*/  IMAD.MOV.U32 R65, RZ, RZ, R64 ;  /* 0x000000ffff417224 */ /* 0x002fce00078e0040 */
.L_x_20394:
[----:B------:R-:W-:Y:S05]  /*1b1f0*/  BSYNC B1 ;  /* 0x0000000000017941 */ /* 0x000fea0003800000 */
.L_x_20392:
        /* <DEDUP_REMOVED lines=12> */
.L_x_20396:
[----:B------:R-:W2:Y:S01]  /*1b2c0*/  LDL.LU R64, [R1+0x814] ;  /* 0x0008140001407983 */ /* 0x000ea20000300800 */
[----:B------:R-:W-:Y:S01]  /*1b2d0*/  IMAD.MOV.U32 R0, RZ, RZ, R252 ;  /* 0x000000ffff007224 */ /* 0x000fe200078e00fc */
[----:B------:R-:W-:Y:S02]  /*1b2e0*/  MOV R188, R195 ;  /* 0x000000c300bc7202 */ /* 0x000fe40000000f00 */
[----:B--2---:R1:W-:Y:S02]  /*1b2f0*/  STL [R1+0x810], R64 ;  /* 0x0008104001007387 */ /* 0x0043e40000100800 */
[----:B-1----:R-:W-:-:S07]  /*1b300*/  IMAD.MOV.U32 R64, RZ, RZ, R71 ;  /* 0x000000ffff407224 */ /* 0x002fce00078e0047 */
.L_x_20397:
[----:B------:R-:W-:Y:S05]  /*1b310*/  BSYNC B1 ;  /* 0x0000000000017941 */ /* 0x000fea0003800000 */
.L_x_20395:
        /* <DEDUP_REMOVED lines=12> */
.L_x_20399:
[----:B------:R-:W2:Y:S01]  /*1b3e0*/  LDL.LU R71, [R1+0x810] ;  /* 0x0008100001477983 */ /* 0x000ea20000300800 */
[----:B------:R-:W-:Y:S01]  /*1b3f0*/  IMAD.MOV.U32 R252, RZ, RZ, R0 ;  /* 0x000000fffffc7224 */ /* 0x000fe200078e0000 */
[----:B------:R-:W-:Y:S02]  /*1b400*/  MOV R195, R194 ;  /* 0x000000c200c37202 */ /* 0x000fe40000000f00 */
[----:B--2---:R1:W-:Y:S02]  /*1b410*/  STL [R1+0x814], R71 ;  /* 0x0008144701007387 */ /* 0x0043e40000100800 */
[----:B-1----:R-:W-:-:S07]  /*1b420*/  IMAD.MOV.U32 R71, RZ, RZ, R70 ;  /* 0x000000ffff477224 */ /* 0x002fce00078e0046 */
.L_x_20400:
[----:B------:R-:W-:Y:S05]  /*1b430*/  BSYNC B1 ;  /* 0x0000000000017941 */ /* 0x000fea0003800000 */
.L_x_20398:
        /* <DEDUP_REMOVED lines=12> */
.L_x_20402:
[----:B------:R-:W2:Y:S01]  /*1b500*/  LDL.LU R70, [R1+0x814] ;  /* 0x0008140001467983 */ /* 0x000ea20000300800 */
[----:B------:R-:W-:Y:S01]  /*1b510*/  IMAD.MOV.U32 R0, RZ, RZ, R252 ;  /* 0x000000ffff007224 */ /* 0x000fe200078e00fc */
[----:B------:R-:W-:Y:S02]  /*1b520*/  MOV R194, R193 ;  /* 0x000000c100c27202 */ /* 0x000fe40000000f00 */
[----:B--2---:R1:W-:Y:S02]  /*1b530*/  STL [R1+0x810], R70 ;  /* 0x0008104601007387 */ /* 0x0043e40000100800 */
[----:B-1----:R-:W-:-:S07]  /*1b540*/  IMAD.MOV.U32 R70, RZ, RZ, R69 ;  /* 0x000000ffff467224 */ /* 0x002fce00078e0045 */
.L_x_20403:
[----:B------:R-:W-:Y:S05]  /*1b550*/  BSYNC B1 ;  /* 0x0000000000017941 */ /* 0x000fea0003800000 */
.L_x_20401:
        /* <DEDUP_REMOVED lines=12> */
.L_x_20405:
[----:B------:R-:W2:Y:S01]  /*1b620*/  LDL.LU R69, [R1+0x810] ;  /* 0x0008100001457983 */ /* 0x000ea20000300800 */
[----:B------:R-:W-:Y:S01]  /*1b630*/  IMAD.MOV.U32 R252, RZ, RZ, R0 ;  /* 0x000000fffffc7224 */ /* 0x000fe200078e0000 */
[----:B------:R-:W-:Y:S02]  /*1b640*/  MOV R193, R192 ;  /* 0x000000c000c17202 */ /* 0x000fe40000000f00 */
[----:B--2---:R1:W-:Y:S02]  /*1b650*/  STL [R1+0x814], R69 ;  /* 0x0008144501007387 */ /* 0x0043e40000100800 */
[----:B-1----:R-:W-:-:S07]  /*1b660*/  IMAD.MOV.U32 R69, RZ, RZ, R68 ;  /* 0x000000ffff457224 */ /* 0x002fce00078e0044 */
.L_x_20406:
[----:B------:R-:W-:Y:S05]  /*1b670*/  BSYNC B1 ;  /* 0x0000000000017941 */ /* 0x000fea0003800000 */
.L_x_20404:
        /* <DEDUP_REMOVED lines=12> */
.L_x_20408:
[----:B------:R-:W2:Y:S01]  /*1b740*/  LDL.LU R68, [R1+0x814] ;  /* 0x0008140001447983 */ /* 0x000ea20000300800 */
[----:B------:R-:W-:Y:S01]  /*1b750*/  IMAD.MOV.U32 R0, RZ, RZ, R252 ;  /* 0x000000ffff007224 */ /* 0x000fe200078e00fc */
[----:B------:R-:W-:Y:S02]  /*1b760*/  MOV R192, R199 ;  /* 0x000000c700c07202 */ /* 0x000fe40000000f00 */
[----:B--2---:R1:W-:Y:S02]  /*1b770*/  STL [R1+0x810], R68 ;  /* 0x0008104401007387 */ /* 0x0043e40000100800 */
[----:B-1----:R-:W-:-:S07]  /*1b780*/  IMAD.MOV.U32 R68, RZ, RZ, R75 ;  /* 0x000000ffff447224 */ /* 0x002fce00078e004b */
.L_x_20409:
[----:B------:R-:W-:Y:S05]  /*1b790*/  BSYNC B1 ;  /* 0x0000000000017941 */ /* 0x000fea0003800000 */
.L_x_20407:
        /* <DEDUP_REMOVED lines=12> */
.L_x_20411:
[----:B------:R-:W2:Y:S01]  /*1b860*/  LDL.LU R75, [R1+0x810] ;  /* 0x00081000014b7983 */ /* 0x000ea20000300800 */
[----:B------:R-:W-:Y:S01]  /*1b870*/  IMAD.MOV.U32 R252, RZ, RZ, R0 ;  /* 0x000000fffffc7224 */ /* 0x000fe200078e0000 */
[----:B------:R-:W-:Y:S02]  /*1b880*/  MOV R199, R198 ;  /* 0x000000c600c77202 */ /* 0x000fe40000000f00 */
[----:B--2---:R1:W-:Y:S02]  /*1b890*/  STL [R1+0x814], R75 ;  /* 0x0008144b01007387 */ /* 0x0043e40000100800 */
[----:B-1----:R-:W-:-:S07]  /*1b8a0*/  IMAD.MOV.U32 R75, RZ, RZ, R74 ;  /* 0x000000ffff4b7224 */ /* 0x002fce00078e004a */
.L_x_20412:
[----:B------:R-:W-:Y:S05]  /*1b8b0*/  BSYNC B1 ;  /* 0x0000000000017941 */ /* 0x000fea0003800000 */
.L_x_20410:
        /* <DEDUP_REMOVED lines=12> */
.L_x_20414:
[----:B------:R-:W2:Y:S01]  /*1b980*/  LDL.LU R74, [R1+0x814] ;  /* 0x00081400014a7983 */ /* 0x000ea20000300800 */
[----:B------:R-:W-:Y:S01]  /*1b990*/  IMAD.MOV.U32 R0, RZ, RZ, R252 ;  /* 0x000000ffff007224 */ /* 0x000fe200078e00fc */
[----:B------:R-:W-:Y:S02]  /*1b9a0*/  MOV R198, R197 ;  /* 0x000000c500c67202 */ /* 0x000fe40000000f00 */
[----:B--2---:R1:W-:Y:S02]  /*1b9b0*/  STL [R1+0x810], R74 ;  /* 0x0008104a01007387 */ /* 0x0043e40000100800 */
[----:B-1----:R-:W-:-:S07]  /*1b9c0*/  IMAD.MOV.U32 R74, RZ, RZ, R73 ;  /* 0x000000ffff4a7224 */ /* 0x002fce00078e0049 */
.L_x_20415:
[----:B------:R-:W-:Y:S05]  /*1b9d0*/  BSYNC B1 ;  /* 0x0000000000017941 */ /* 0x000fea0003800000 */
.L_x_20413:
        /* <DEDUP_REMOVED lines=12> */
.L_x_20417:
[----:B------:R-:W2:Y:S01]  /*1baa0*/  LDL.LU R73, [R1+0x810] ;  /* 0x0008100001497983 */ /* 0x000ea20000300800 */
[----:B------:R-:W-:Y:S01]  /*1bab0*/  IMAD.MOV.U32 R252, RZ, RZ, R0 ;  /* 0x000000fffffc7224 */ /* 0x000fe200078e0000 */
[----:B------:R-:W-:Y:S02]  /*1bac0*/  MOV R197, R196 ;  /* 0x000000c400c57202 */ /* 0x000fe40000000f00 */
[----:B--2---:R1:W-:Y:S02]  /*1bad0*/  STL [R1+0x814], R73 ;  /* 0x0008144901007387 */ /* 0x0043e40000100800 */
[----:B-1----:R-:W-:-:S07]  /*1bae0*/  IMAD.MOV.U32 R73, RZ, RZ, R72 ;  /* 0x000000ffff497224 */ /* 0x002fce00078e0048 */
.L_x_20418:
[----:B------:R-:W-:Y:S05]  /*1baf0*/  BSYNC B1 ;  /* 0x0000000000017941 */ /* 0x000fea0003800000 */
.L_x_20416:
        /* <DEDUP_REMOVED lines=12> */
.L_x_20420:
[----:B------:R-:W2:Y:S01]  /*1bbc0*/  LDL.LU R72, [R1+0x814] ;  /* 0x0008140001487983 */ /* 0x000ea20000300800 */
[----:B------:R-:W-:Y:S01]  /*1bbd0*/  IMAD.MOV.U32 R0, RZ, RZ, R252 ;  /* 0x000000ffff007224 */ /* 0x000fe200078e00fc */
[----:B------:R-:W-:Y:S02]  /*1bbe0*/  MOV R196, R203 ;  /* 0x000000cb00c47202 */ /* 0x000fe40000000f00 */
[----:B--2---:R1:W-:Y:S02]  /*1bbf0*/  STL [R1+0x810], R72 ;  /* 0x0008104801007387 */ /* 0x0043e40000100800 */
[----:B-1----:R-:W-:-:S07]  /*1bc00*/  IMAD.MOV.U32 R72, RZ, RZ, R79 ;  /* 0x000000ffff487224 */ /* 0x002fce00078e004f */
.L_x_20421:
[----:B------:R-:W-:Y:S05]  /*1bc10*/  BSYNC B1 ;  /* 0x0000000000017941 */ /* 0x000fea0003800000 */
.L_x_20419:
        /* <DEDUP_REMOVED lines=12> */
.L_x_20423:
[----:B------:R-:W2:Y:S01]  /*1bce0*/  LDL.LU R79, [R1+0x810] ;  /* 0x00081000014f7983 */ /* 0x000ea20000300800 */
[----:B------:R-:W-:Y:S01]  /*1bcf0*/  IMAD.MOV.U32 R252, RZ, RZ, R0 ;  /* 0x000000fffffc7224 */ /* 0x000fe200078e0000 */
[----:B------:R-:W-:Y:S02]  /*1bd00*/  MOV R203, R202 ;  /* 0x000000ca00cb7202 */ /* 0x000fe40000000f00 */
[----:B--2---:R1:W-:Y:S02]  /*1bd10*/  STL [R1+0x814], R79 ;  /* 0x0008144f01007387 */ /* 0x0043e40000100800 */
[----:B-1----:R-:W-:-:S07]  /*1bd20*/  IMAD.MOV.U32 R79, RZ, RZ, R78 ;  /* 0x000000ffff4f7224 */ /* 0x002fce00078e004e */
.L_x_20424:
[----:B------:R-:W-:Y:S05]  /*1bd30*/  BSYNC B1 ;  /* 0x0000000000017941 */ /* 0x000fea0003800000 */
.L_x_20422:
        /* <DEDUP_REMOVED lines=12> */
.L_x_20426:
[----:B------:R-:W2:Y:S01]  /*1be00*/  LDL.LU R78, [R1+0x814] ;  /* 0x00081400014e7983 */ /* 0x000ea20000300800 */
[----:B------:R-:W-:Y:S01]  /*1be10*/  IMAD.MOV.U32 R0, RZ, RZ, R252 ;  /* 0x000000ffff007224 */ /* 0x000fe200078e00fc */
[----:B------:R-:W-:Y:S02]  /*1be20*/  MOV R202, R201 ;  /* 0x000000c900ca7202 */ /* 0x000fe40000000f00 */
[----:B--2---:R1:W-:Y:S02]  /*1be30*/  STL [R1+0x810], R78 ;  /* 0x0008104e01007387 */ /* 0x0043e40000100800 */
[----:B-1----:R-:W-:-:S07]  /*1be40*/  IMAD.MOV.U32 R78, RZ, RZ, R77 ;  /* 0x000000ffff4e7224 */ /* 0x002fce00078e004d */
.L_x_20427:
[----:B------:R-:W-:Y:S05]  /*1be50*/  BSYNC B1 ;  /* 0x0000000000017941 */ /* 0x000fea0003800000 */
.L_x_20425:
        /* <DEDUP_REMOVED lines=12> */
.L_x_20429:
[----:B------:R-:W2:Y:S01]  /*1bf20*/  LDL.LU R77, [R1+0x810] ;  /* 0x00081000014d7983 */ /* 0x000ea20000300800 */
[----:B------:R-:W-:Y:S01]  /*1bf30*/  IMAD.MOV.U32 R252, RZ, RZ, R0 ;  /* 0x000000fffffc7224 */ /* 0x000fe200078e0000 */
[----:B------:R-:W-:Y:S02]  /*1bf40*/  MOV R201, R200 ;  /* 0x000000c800c97202 */ /* 0x000fe40000000f00 */
[----:B--2---:R1:W-:Y:S02]  /*1bf50*/  STL [R1+0x814], R77 ;  /* 0x0008144d01007387 */ /* 0x0043e40000100800 */
[----:B-1----:R-:W-:-:S07]  /*1bf60*/  IMAD.MOV.U32 R77, RZ, RZ, R76 ;  /* 0x000000ffff4d7224 */ /* 0x002fce00078e004c */
.L_x_20430:
[----:B------:R-:W-:Y:S05]  /*1bf70*/  BSYNC B1 ;  /* 0x0000000000017941 */ /* 0x000fea0003800000 */
.L_x_20428:
        /* <DEDUP_REMOVED lines=12> */
.L_x_20432:
[----:B------:R-:W2:Y:S01]  /*1c040*/  LDL.LU R76, [R1+0x814] ;  /* 0x00081400014c7983 */ /* 0x000ea20000300800 */
[----:B------:R-:W-:Y:S01]  /*1c050*/  IMAD.MOV.U32 R0, RZ, RZ, R252 ;  /* 0x000000ffff007224 */ /* 0x000fe200078e00fc */
[----:B------:R-:W-:Y:S02]  /*1c060*/  MOV R200, R207 ;  /* 0x000000cf00c87202 */ /* 0x000fe40000000f00 */
[----:B--2---:R1:W-:Y:S02]  /*1c070*/  STL [R1+0x810], R76 ;  /* 0x0008104c01007387 */ /* 0x0043e40000100800 */
[----:B-1----:R-:W-:-:S07]  /*1c080*/  IMAD.MOV.U32 R76, RZ, RZ, R83 ;  /* 0x000000ffff4c7224 */ /* 0x002fce00078e0053 */
.L_x_20433:
[----:B------:R-:W-:Y:S05]  /*1c090*/  BSYNC B1 ;  /* 0x0000000000017941 */ /* 0x000fea0003800000 */
.L_x_20431:
        /* <DEDUP_REMOVED lines=12> */
.L_x_20435:
[----:B------:R-:W2:Y:S01]  /*1c160*/  LDL.LU R83, [R1+0x810] ;  /* 0x0008100001537983 */ /* 0x000ea20000300800 */
[----:B------:R-:W-:Y:S01]  /*1c170*/  IMAD.MOV.U32 R252, RZ, RZ, R0 ;  /* 0x000000fffffc7224 */ /* 0x000fe200078e0000 */
[----:B------:R-:W-:Y:S02]  /*1c180*/  MOV R207, R206 ;  /* 0x000000ce00cf7202 */ /* 0x000fe40000000f00 */
[----:B--2---:R1:W-:Y:S02]  /*1c190*/  STL [R1+0x814], R83 ;  /* 0x0008145301007387 */ /* 0x0043e40000100800 */
[----:B-1----:R-:W-:-:S07]  /*1c1a0*/  IMAD.MOV.U32 R83, RZ, RZ, R82 ;  /* 0x000000ffff537224 */ /* 0x002fce00078e0052 */
.L_x_20436:
[----:B------:R-:W-:Y:S05]  /*1c1b0*/  BSYNC B1 ;  /* 0x0000000000017941 */ /* 0x000fea0003800000 */
.L_x_20434:
        /* <DEDUP_REMOVED lines=12> */
.L_x_20438:
[----:B------:R-:W2:Y:S01]  /*1c280*/  LDL.LU R82, [R1+0x814] ;  /* 0x0008140001527983 */ /* 0x000ea20000300800 */
[----:B------:R-:W-:Y:S01]  /*1c290*/  IMAD.MOV.U32 R0, RZ, RZ, R252 ;  /* 0x000000ffff007224 */ /* 0x000fe200078e00fc */
[----:B------:R-:W-:Y:S02]  /*1c2a0*/  MOV R206, R205 ;  /* 0x000000cd00ce7202 */ /* 0x000fe40000000f00 */
[----:B--2---:R1:W-:Y:S02]  /*1c2b0*/  STL [R1+0x810], R82 ;  /* 0x0008105201007387 */ /* 0x0043e40000100800 */
[----:B-1----:R-:W-:-:S07]  /*1c2c0*/  IMAD.MOV.U32 R82, RZ, RZ, R81 ;  /* 0x000000ffff527224 */ /* 0x002fce00078e0051 */
.L_x_20439:
[----:B------:R-:W-:Y:S05]  /*1c2d0*/  BSYNC B1 ;  /* 0x0000000000017941 */ /* 0x000fea0003800000 */
.L_x_20437:
        /* <DEDUP_REMOVED lines=12> */
.L_x_20441:
[----:B------:R-:W2:Y:S01]  /*1c3a0*/  LDL.LU R81, [R1+0x810] ;  /* 0x0008100001517983 */ /* 0x000ea20000300800 */
[----:B------:R-:W-:Y:S01]  /*1c3b0*/  IMAD.MOV.U32 R252, RZ, RZ, R0 ;  /* 0x000000fffffc7224 */ /* 0x000fe200078e0000 */
[----:B------:R-:W-:Y:S02]  /*1c3c0*/  MOV R205, R204 ;  /* 0x000000cc00cd7202 */ /* 0x000fe40000000f00 */
[----:B--2---:R1:W-:Y:S02]  /*1c3d0*/  STL [R1+0x814], R81 ;  /* 0x0008145101007387 */ /* 0x0043e40000100800 */
[----:B-1----:R-:W-:-:S07]  /*1c3e0*/  IMAD.MOV.U32 R81, RZ, RZ, R80 ;  /* 0x000000ffff517224 */ /* 0x002fce00078e0050 */
.L_x_20442:
[----:B------:R-:W-:Y:S05]  /*1c3f0*/  BSYNC B1 ;  /* 0x0000000000017941 */ /* 0x000fea0003800000 */
.L_x_20440:
        /* <DEDUP_REMOVED lines=12> */
.L_x_20444:
[----:B------:R-:W2:Y:S01]  /*1c4c0*/  LDL.LU R80, [R1+0x814] ;  /* 0x0008140001507983 */ /* 0x000ea20000300800 */
[----:B------:R-:W-:Y:S01]  /*1c4d0*/  IMAD.MOV.U32 R0, RZ, RZ, R252 ;  /* 0x000000ffff007224 */ /* 0x000fe200078e00fc */
[----:B------:R-:W-:Y:S02]  /*1c4e0*/  MOV R204, R211 ;  /* 0x000000d300cc7202 */ /* 0x000fe40000000f00 */
[----:B--2---:R1:W-:Y:S02]  /*1c4f0*/  STL [R1+0x810], R80 ;  /* 0x0008105001007387 */ /* 0x0043e40000100800 */
[----:B-1----:R-:W-:-:S07]  /*1c500*/  IMAD.MOV.U32 R80, RZ, RZ, R87 ;  /* 0x000000ffff507224 */ /* 0x002fce00078e0057 */
.L_x_20445:
[----:B------:R-:W-:Y:S05]  /*1c510*/  BSYNC B1 ;  /* 0x0000000000017941 */ /* 0x000fea0003800000 */
.L_x_20443:
        /* <DEDUP_REMOVED lines=12> */
.L_x_20447:
[----:B------:R-:W2:Y:S01]  /*1c5e0*/  LDL.LU R87, [R1+0x810] ;  /* 0x0008100001577983 */ /* 0x000ea20000300800 */
[----:B------:R-:W-:Y:S01]  /*1c5f0*/  IMAD.MOV.U32 R252, RZ, RZ, R0 ;  /* 0x000000fffffc7224 */ /* 0x000fe200078e0000 */
[----:B------:R-:W-:Y:S02]  /*1c600*/  MOV R211, R210 ;  /* 0x000000d200d37202 */ /* 0x000fe40000000f00 */
[----:B--2---:R1:W-:Y:S02]  /*1c610*/  STL [R1+0x814], R87 ;  /* 0x0008145701007387 */ /* 0x0043e40000100800 */
[----:B-1----:R-:W-:-:S07]  /*1c620*/  IMAD.MOV.U32 R87, RZ, RZ, R86 ;  /* 0x000000ffff577224 */ /* 0x002fce00078e0056 */
.L_x_20448:
[----:B------:R-:W-:Y:S05]  /*1c630*/  BSYNC B1 ;  /* 0x0000000000017941 */ /* 0x000fea0003800000 */
.L_x_20446:
        /* <DEDUP_REMOVED lines=12> */
.L_x_20450:
[----:B------:R-:W2:Y:S01]  /*1c700*/  LDL.LU R86, [R1+0x814] ;  /* 0x0008140001567983 */ /* 0x000ea20000300800 */
[----:B------:R-:W-:Y:S01]  /*1c710*/  IMAD.MOV.U32 R0, RZ, RZ, R252 ;  /* 0x000000ffff007224 */ /* 0x000fe200078e00fc */
[----:B------:R-:W-:Y:S02]  /*1c720*/  MOV R210, R209 ;  /* 0x000000d100d27202 */ /* 0x000fe40000000f00 */
[----:B--2---:R1:W-:Y:S02]  /*1c730*/  STL [R1+0x810], R86 ;  /* 0x0008105601007387 */ /* 0x0043e40000100800 */
[----:B-1----:R-:W-:-:S07]  /*1c740*/  IMAD.MOV.U32 R86, RZ, RZ, R85 ;  /* 0x000000ffff567224 */ /* 0x002fce00078e0055 */
.L_x_20451:
[----:B------:R-:W-:Y:S05]  /*1c750*/  BSYNC B1 ;  /* 0x0000000000017941 */ /* 0x000fea0003800000 */
.L_x_20449:
        /* <DEDUP_REMOVED lines=12> */
.L_x_20453:
[----:B------:R-:W2:Y:S01]  /*1c820*/  LDL.LU R85, [R1+0x810] ;  /* 0x0008100001557983 */ /* 0x000ea20000300800 */
[----:B------:R-:W-:Y:S01]  /*1c830*/  IMAD.MOV.U32 R252, RZ, RZ, R0 ;  /* 0x000000fffffc7224 */ /* 0x000fe200078e0000 */
[----:B------:R-:W-:Y:S02]  /*1c840*/  MOV R209, R208 ;  /* 0x000000d000d17202 */ /* 0x000fe40000000f00 */
[----:B--2---:R1:W-:Y:S02]  /*1c850*/  STL [R1+0x814], R85 ;  /* 0x0008145501007387 */ /* 0x0043e40000100800 */
[----:B-1----:R-:W-:-:S07]  /*1c860*/  IMAD.MOV.U32 R85, RZ, RZ, R84 ;  /* 0x000000ffff557224 */ /* 0x002fce00078e0054 */
.L_x_20454:
[----:B------:R-:W-:Y:S05]  /*1c870*/  BSYNC B1 ;  /* 0x0000000000017941 */ /* 0x000fea0003800000 */
.L_x_20452:
        /* <DEDUP_REMOVED lines=12> */
.L_x_20456:
[----:B------:R-:W2:Y:S01]  /*1c940*/  LDL.LU R84, [R1+0x814] ;  /* 0x0008140001547983 */ /* 0x000ea20000300800 */
[----:B------:R-:W-:Y:S01]  /*1c950*/  IMAD.MOV.U32 R0, RZ, RZ, R252 ;  /* 0x000000ffff007224 */ /* 0x000fe200078e00fc */
[----:B------:R-:W-:Y:S02]  /*1c960*/  MOV R208, R215 ;  /* 0x000000d700d07202 */ /* 0x000fe40000000f00 */
[----:B--2---:R1:W-:Y:S02]  /*1c970*/  STL [R1+0x810], R84 ;  /* 0x0008105401007387 */ /* 0x0043e40000100800 */
[----:B-1----:R-:W-:-:S07]  /*1c980*/  IMAD.MOV.U32 R84, RZ, RZ, R91 ;  /* 0x000000ffff547224 */ /* 0x002fce00078e005b */
.L_x_20457:
[----:B------:R-:W-:Y:S05]  /*1c990*/  BSYNC B1 ;  /* 0x0000000000017941 */ /* 0x000fea0003800000 */
.L_x_20455:
        /* <DEDUP_REMOVED lines=12> */
.L_x_20459:
[----:B------:R-:W2:Y:S01]  /*1ca60*/  LDL.LU R91, [R1+0x810] ;  /* 0x00081000015b7983 */ /* 0x000ea20000300800 */
[----:B------:R-:W-:Y:S01]  /*1ca70*/  IMAD.MOV.U32 R252, RZ, RZ, R0 ;  /* 0x000000fffffc7224 */ /* 0x000fe200078e0000 */
[----:B------:R-:W-:Y:S02]  /*1ca80*/  MOV R215, R214 ;  /* 0x000000d600d77202 */ /* 0x000fe40000000f00 */
[----:B--2---:R1:W-:Y:S02]  /*1ca90*/  STL [R1+0x814], R91 ;  /* 0x0008145b01007387 */ /* 0x0043e40000100800 */
[----:B-1----:R-:W-:-:S07]  /*1caa0*/  IMAD.MOV.U32 R91, RZ, RZ, R90 ;  /* 0x000000ffff5b7224 */ /* 0x002fce00078e005a */
.L_x_20460:
[----:B------:R-:W-:Y:S05]  /*1cab0*/  BSYNC B1 ;  /* 0x0000000000017941 */ /* 0x000fea0003800000 */
.L_x_20458:
        /* <DEDUP_REMOVED lines=12> */
.L_x_20462:
[----:B------:R-:W2:Y:S01]  /*1cb80*/  LDL.LU R90, [R1+0x814] ;  /* 0x00081400015a7983 */ /* 0x000ea20000300800 */
[----:B------:R-:W-:Y:S01]  /*1cb90*/  IMAD.MOV.U32 R0, RZ, RZ, R252 ;  /* 0x000000ffff007224 */ /* 0x000fe200078e00fc */
[----:B------:R-:W-:Y:S02]  /*1cba0*/  MOV R214, R213 ;  /* 0x000000d500d67202 */ /* 0x000fe40000000f00 */
[----:B--2---:R1:W-:Y:S02]  /*1cbb0*/  STL [R1+0x810], R90 ;  /* 0x0008105a01007387 */ /* 0x0043e40000100800 */
[----:B-1----:R-:W-:-:S07]  /*1cbc0*/  IMAD.MOV.U32 R90, RZ, RZ, R89 ;  /* 0x000000ffff5a7224 */ /* 0x002fce00078e0059 */
.L_x_20463:
[----:B------:R-:W-:Y:S05]  /*1cbd0*/  BSYNC B1 ;  /* 0x0000000000017941 */ /* 0x000fea0003800000 */
.L_x_20461:
        /* <DEDUP_REMOVED lines=12> */
.L_x_20465:
[----:B------:R-:W2:Y:S01]  /*1cca0*/  LDL.LU R89, [R1+0x810] ;  /* 0x0008100001597983 */ /* 0x000ea20000300800 */
[----:B------:R-:W-:Y:S01]  /*1ccb0*/  IMAD.MOV.U32 R252, RZ, RZ, R0 ;  /* 0x000000fffffc7224 */ /* 0x000fe200078e0000 */
[----:B------:R-:W-:Y:S02]  /*1ccc0*/  MOV R213, R212 ;  /* 0x000000d400d57202 */ /* 0x000fe40000000f00 */
[----:B--2---:R1:W-:Y:S02]  /*1ccd0*/  STL [R1+0x814], R89 ;  /* 0x0008145901007387 */ /* 0x0043e40000100800 */
[----:B-1----:R-:W-:-:S07]  /*1cce0*/  IMAD.MOV.U32 R89, RZ, RZ, R88 ;  /* 0x000000ffff597224 */ /* 0x002fce00078e0058 */
.L_x_20466:
[----:B------:R-:W-:Y:S05]  /*1ccf0*/  BSYNC B1 ;  /* 0x0000000000017941 */ /* 0x000fea0003800000 */
.L_x_20464:
        /* <DEDUP_REMOVED lines=12> */
.L_x_20468:
[----:B------:R-:W2:Y:S01]  /*1cdc0*/  LDL.LU R88, [R1+0x814] ;  /* 0x0008140001587983 */ /* 0x000ea20000300800 */
[----:B------:R-:W-:Y:S01]  /*1cdd0*/  IMAD.MOV.U32 R0, RZ, RZ, R252 ;  /* 0x000000ffff007224 */ /* 0x000fe200078e00fc */
[----:B------:R-:W-:Y:S02]  /*1cde0*/  MOV R212, R219 ;  /* 0x000000db00d47202 */ /* 0x000fe40000000f00 */
[----:B--2---:R1:W-:Y:S02]  /*1cdf0*/  STL [R1+0x810], R88 ;  /* 0x0008105801007387 */ /* 0x0043e40000100800 */
[----:B-1----:R-:W-:-:S07]  /*1ce00*/  IMAD.MOV.U32 R88, RZ, RZ, R95 ;  /* 0x000000ffff587224 */ /* 0x002fce00078e005f */
.L_x_20469:
[----:B------:R-:W-:Y:S05]  /*1ce10*/  BSYNC B1 ;  /* 0x0000000000017941 */ /* 0x000fea0003800000 */
.L_x_20467:
        /* <DEDUP_REMOVED lines=12> */
.L_x_20471:
[----:B------:R-:W2:Y:S01]  /*1cee0*/  LDL.LU R95, [R1+0x810] ;  /* 0x00081000015f7983 */ /* 0x000ea20000300800 */
[----:B------:R-:W-:Y:S01]  /*1cef0*/  IMAD.MOV.U32 R252, RZ, RZ, R0 ;  /* 0x000000fffffc7224 */ /* 0x000fe200078e0000 */
[----:B------:R-:W-:Y:S02]  /*1cf00*/  MOV R219, R218 ;  /* 0x000000da00db7202 */ /* 0x000fe40000000f00 */
[----:B--2---:R1:W-:Y:S02]  /*1cf10*/  STL [R1+0x814], R95 ;  /* 0x0008145f01007387 */ /* 0x0043e40000100800 */
[----:B-1----:R-:W-:-:S07]  /*1cf20*/  IMAD.MOV.U32 R95, RZ, RZ, R94 ;  /* 0x000000ffff5f7224 */ /* 0x002fce00078e005e */
.L_x_20472:
[----:B------:R-:W-:Y:S05]  /*1cf30*/  BSYNC B1 ;  /* 0x0000000000017941 */ /* 0x000fea0003800000 */
.L_x_20470:
        /* <DEDUP_REMOVED lines=12> */
.L_x_20474:
[----:B------:R-:W2:Y:S01]  /*1d000*/  LDL.LU R94, [R1+0x814] ;  /* 0x00081400015e7983 */ /* 0x000ea20000300800 */
[----:B------:R-:W-:Y:S01]  /*1d010*/  IMAD.MOV.U32 R0, RZ, RZ, R252 ;  /* 0x000000ffff007224 */ /* 0x000fe200078e00fc */
[----:B------:R-:W-:Y:S02]  /*1d020*/  MOV R218, R217 ;  /* 0x000000d900da7202 */ /* 0x000fe40000000f00 */
[----:B--2---:R1:W-:Y:S02]  /*1d030*/  STL [R1+0x810], R94 ;  /* 0x0008105e01007387 */ /* 0x0043e40000100800 */
[----:B-1----:R-:W-:-:S07]  /*1d040*/  IMAD.MOV.U32 R94, RZ, RZ, R93 ;  /* 0x000000ffff5e7224 */ /* 0x002fce00078e005d */
.L_x_20475:
[----:B------:R-:W-:Y:S05]  /*1d050*/  BSYNC B1 ;  /* 0x0000000000017941 */ /* 0x000fea0003800000 */
.L_x_20473:
        /* <DEDUP_REMOVED lines=12> */
.L_x_20477:
[----:B------:R-:W2:Y:S01]  /*1d120*/  LDL.LU R93, [R1+0x810] ;  /* 0x00081000015d7983 */ /* 0x000ea20000300800 */
[----:B------:R-:W-:Y:S01]  /*1d130*/  IMAD.MOV.U32 R252, RZ, RZ, R0 ;  /* 0x000000fffffc7224 */ /* 0x000fe200078e0000 */
[----:B------:R-:W-:Y:S02]  /*1d140*/  MOV R217, R216 ;  /* 0x000000d800d97202 */ /* 0x000fe40000000f00 */
[----:B--2---:R1:W-:Y:S02]  /*1d150*/  STL [R1+0x814], R93 ;  /* 0x0008145d01007387 */ /* 0x0043e40000100800 */
[----:B-1----:R-:W-:-:S07]  /*1d160*/  IMAD.MOV.U32 R93, RZ, RZ, R92 ;  /* 0x000000ffff5d7224 */ /* 0x002fce00078e005c */
.L_x_20478:
[----:B------:R-:W-:Y:S05]  /*1d170*/  BSYNC B1 ;  /* 0x0000000000017941 */ /* 0x000fea0003800000 */
.L_x_20476:
        /* <DEDUP_REMOVED lines=12> */
.L_x_20480:
[----:B------:R-:W2:Y:S01]  /*1d240*/  LDL.LU R92, [R1+0x814] ;  /* 0x00081400015c7983 */ /* 0x000ea20000300800 */
[----:B------:R-:W-:Y:S01]  /*1d250*/  IMAD.MOV.U32 R0, RZ, RZ, R252 ;  /* 0x000000ffff007224 */ /* 0x000fe200078e00fc */
[----:B------:R-:W-:Y:S02]  /*1d260*/  MOV R216, R223 ;  /* 0x000000df00d87202 */ /* 0x000fe40000000f00 */
[----:B--2---:R1:W-:Y:S02]  /*1d270*/  STL [R1+0x810], R92 ;  /* 0x0008105c01007387 */ /* 0x0043e40000100800 */
[----:B-1----:R-:W-:-:S07]  /*1d280*/  IMAD.MOV.U32 R92, RZ, RZ, R99 ;  /* 0x000000ffff5c7224 */ /* 0x002fce00078e0063 */
.L_x_20481:
[----:B------:R-:W-:Y:S05]  /*1d290*/  BSYNC B1 ;  /* 0x0000000000017941 */ /* 0x000fea0003800000 */
.L_x_20479:
        /* <DEDUP_REMOVED lines=12> */
.L_x_20483:
[----:B------:R-:W2:Y:S01]  /*1d360*/  LDL.LU R99, [R1+0x810] ;  /* 0x0008100001637983 */ /* 0x000ea20000300800 */
[----:B------:R-:W-:Y:S01]  /*1d370*/  IMAD.MOV.U32 R252, RZ, RZ, R0 ;  /* 0x000000fffffc7224 */ /* 0x000fe200078e0000 */
[----:B------:R-:W-:Y:S02]  /*1d380*/  MOV R223, R222 ;  /* 0x000000de00df7202 */ /* 0x000fe40000000f00 */
[----:B--2---:R1:W-:Y:S02]  /*1d390*/  STL [R1+0x814], R99 ;  /* 0x0008146301007387 */ /* 0x0043e40000100800 */
[----:B-1----:R-:W-:-:S07]  /*1d3a0*/  IMAD.MOV.U32 R99, RZ, RZ, R98 ;  /* 0x000000ffff637224 */ /* 0x002fce00078e0062 */
.L_x_20484:
[----:B------:R-:W-:Y:S05]  /*1d3b0*/  BSYNC B1 ;  /* 0x0000000000017941 */ /* 0x000fea0003800000 */
.L_x_20482:
        /* <DEDUP_REMOVED lines=12> */
.L_x_20486:
[----:B------:R-:W2:Y:S01]  /*1d480*/  LDL.LU R98, [R1+0x814] ;  /* 0x0008140001627983 */ /* 0x000ea20000300800 */
[----:B------:R-:W-:Y:S01]  /*1d490*/  IMAD.MOV.U32 R0, RZ, RZ, R252 ;  /* 0x000000ffff007224 */ /* 0x000fe200078e00fc */
[----:B------:R-:W-:Y:S02]  /*1d4a0*/  MOV R222, R221 ;  /* 0x000000dd00de7202 */ /* 0x000fe40000000f00 */
[----:B--2---:R1:W-:Y:S02]  /*1d4b0*/  STL [R1+0x810], R98 ;  /* 0x0008106201007387 */ /* 0x0043e40000100800 */
[----:B-1----:R-:W-:-:S07]  /*1d4c0*/  IMAD.MOV.U32 R98, RZ, RZ, R97 ;  /* 0x000000ffff627224 */ /* 0x002fce00078e0061 */
.L_x_20487:
[----:B------:R-:W-:Y:S05]  /*1d4d0*/  BSYNC B1 ;  /* 0x0000000000017941 */ /* 0x000fea0003800000 */
.L_x_20485:
        /* <DEDUP_REMOVED lines=12> */
.L_x_20489:
[----:B------:R-:W2:Y:S01]  /*1d5a0*/  LDL.LU R97, [R1+0x810] ;  /* 0x0008100001617983 */ /* 0x000ea20000300800 */
[----:B------:R-:W-:Y:S01]  /*1d5b0*/  IMAD.MOV.U32 R252, RZ, RZ, R0 ;  /* 0x000000fffffc7224 */ /* 0x000fe200078e0000 */
[----:B------:R-:W-:Y:S02]  /*1d5c0*/  MOV R221, R220 ;  /* 0x000000dc00dd7202 */ /* 0x000fe40000000f00 */
[----:B--2---:R1:W-:Y:S02]  /*1d5d0*/  STL [R1+0x814], R97 ;  /* 0x0008146101007387 */ /* 0x0043e40000100800 */
[----:B-1----:R-:W-:-:S07]  /*1d5e0*/  IMAD.MOV.U32 R97, RZ, RZ, R96 ;  /* 0x000000ffff617224 */ /* 0x002fce00078e0060 */
.L_x_20490:
[----:B------:R-:W-:Y:S05]  /*1d5f0*/  BSYNC B1 ;  /* 0x0000000000017941 */ /* 0x000fea0003800000 */
.L_x_20488:
        /* <DEDUP_REMOVED lines=12> */
.L_x_20492:
[----:B------:R-:W2:Y:S01]  /*1d6c0*/  LDL.LU R96, [R1+0x814] ;  /* 0x0008140001607983 */ /* 0x000ea20000300800 */
[----:B------:R-:W-:Y:S01]  /*1d6d0*/  IMAD.MOV.U32 R0, RZ, RZ, R252 ;  /* 0x000000ffff007224 */ /* 0x000fe200078e00fc */
[----:B------:R-:W-:Y:S02]  /*1d6e0*/  MOV R220, R227 ;  /* 0x000000e300dc7202 */ /* 0x000fe40000000f00 */
[----:B--2---:R1:W-:Y:S02]  /*1d6f0*/  STL [R1+0x810], R96 ;  /* 0x0008106001007387 */ /* 0x0043e40000100800 */
[----:B-1----:R-:W-:-:S07]  /*1d700*/  IMAD.MOV.U32 R96, RZ, RZ, R103 ;  /* 0x000000ffff607224 */ /* 0x002fce00078e0067 */
.L_x_20493:
[----:B------:R-:W-:Y:S05]  /*1d710*/  BSYNC B1 ;  /* 0x0000000000017941 */ /* 0x000fea0003800000 */
.L_x_20491:
        /* <DEDUP_REMOVED lines=12> */
.L_x_20495:
[----:B------:R-:W2:Y:S01]  /*1d7e0*/  LDL.LU R103, [R1+0x810] ;  /* 0x0008100001677983 */ /* 0x000ea20000300800 */
[----:B------:R-:W-:Y:S01]  /*1d7f0*/  IMAD.MOV.U32 R252, RZ, RZ, R0 ;  /* 0x000000fffffc7224 */ /* 0x000fe200078e0000 */
[----:B------:R-:W-:Y:S02]  /*1d800*/  MOV R227, R226 ;  /* 0x000000e200e37202 */ /* 0x000fe40000000f00 */
[----:B--2---:R1:W-:Y:S02]  /*1d810*/  STL [R1+0x814], R103 ;  /* 0x0008146701007387 */ /* 0x0043e40000100800 */
[----:B-1----:R-:W-:-:S07]  /*1d820*/  IMAD.MOV.U32 R103, RZ, RZ, R102 ;  /* 0x000000ffff677224 */ /* 0x002fce00078e0066 */
.L_x_20496:
[----:B------:R-:W-:Y:S05]  /*1d830*/  BSYNC B1 ;  /* 0x0000000000017941 */ /* 0x000fea0003800000 */
.L_x_20494:
        /* <DEDUP_REMOVED lines=12> */
.L_x_20498:
[----:B------:R-:W2:Y:S01]  /*1d900*/  LDL.LU R102, [R1+0x814] ;  /* 0x0008140001667983 */ /* 0x000ea20000300800 */
[----:B------:R-:W-:Y:S01]  /*1d910*/  IMAD.MOV.U32 R0, RZ, RZ, R252 ;  /* 0x000000ffff007224 */ /* 0x000fe200078e00fc */
[----:B------:R-:W-:Y:S02]  /*1d920*/  MOV R226, R225 ;  /* 0x000000e100e27202 */ /* 0x000fe40000000f00 */
[----:B--2---:R1:W-:Y:S02]  /*1d930*/  STL [R1+0x810], R102 ;  /* 0x0008106601007387 */ /* 0x0043e40000100800 */
[----:B-1----:R-:W-:-:S07]  /*1d940*/  IMAD.MOV.U32 R102, RZ, RZ, R101 ;  /* 0x000000ffff667224 */ /* 0x002fce00078e0065 */
.L_x_20499:
[----:B------:R-:W-:Y:S05]  /*1d950*/  BSYNC B1 ;  /* 0x0000000000017941 */ /* 0x000fea0003800000 */
.L_x_20497:
        /* <DEDUP_REMOVED lines=12> */
.L_x_20501:
[----:B------:R-:W2:Y:S01]  /*1da20*/  LDL.LU R101, [R1+0x810] ;  /* 0x0008100001657983 */ /* 0x000ea20000300800 */
[----:B------:R-:W-:Y:S01]  /*1da30*/  IMAD.MOV.U32 R252, RZ, RZ, R0 ;  /* 0x000000fffffc7224 */ /* 0x000fe200078e0000 */
[----:B------:R-:W-:Y:S02]  /*1da40*/  MOV R225, R224 ;  /* 0x000000e000e17202 */ /* 0x000fe40000000f00 */
[----:B--2---:R1:W-:Y:S02]  /*1da50*/  STL [R1+0x814], R101 ;  /* 0x0008146501007387 */ /* 0x0043e40000100800 */
[----:B-1----:R-:W-:-:S07]  /*1da60*/  IMAD.MOV.U32 R101, RZ, RZ, R100 ;  /* 0x000000ffff657224 */ /* 0x002fce00078e0064 */
.L_x_20502:
[----:B------:R-:W-:Y:S05]  /*1da70*/  BSYNC B1 ;  /* 0x0000000000017941 */ /* 0x000fea0003800000 */
.L_x_20500:
        /* <DEDUP_REMOVED lines=12> */
.L_x_20504:
[----:B------:R-:W2:Y:S01]  /*1db40*/  LDL.LU R100, [R1+0x814] ;  /* 0x0008140001647983 */ /* 0x000ea20000300800 */
[----:B------:R-:W-:Y:S01]  /*1db50*/  IMAD.MOV.U32 R0, RZ, RZ, R252 ;  /* 0x000000ffff007224 */ /* 0x000fe200078e00fc */
[----:B------:R-:W-:Y:S02]  /*1db60*/  MOV R224, R231 ;  /* 0x000000e700e07202 */ /* 0x000fe40000000f00 */
[----:B--2---:R1:W-:Y:S02]  /*1db70*/  STL [R1+0x810], R100 ;  /* 0x0008106401007387 */ /* 0x0043e40000100800 */
[----:B-1----:R-:W-:-:S07]  /*1db80*/  IMAD.MOV.U32 R100, RZ, RZ, R107 ;  /* 0x000000ffff647224 */ /* 0x002fce00078e006b */
.L_x_20505:
[----:B------:R-:W-:Y:S05]  /*1db90*/  BSYNC B1 ;  /* 0x0000000000017941 */ /* 0x000fea0003800000 */
.L_x_20503:
        /* <DEDUP_REMOVED lines=12> */
.L_x_20507:
[----:B------:R-:W2:Y:S01]  /*1dc60*/  LDL.LU R107, [R1+0x810] ;  /* 0x00081000016b7983 */ /* 0x000ea20000300800 */
[----:B------:R-:W-:Y:S01]  /*1dc70*/  IMAD.MOV.U32 R252, RZ, RZ, R0 ;  /* 0x000000fffffc7224 */ /* 0x000fe200078e0000 */
[----:B------:R-:W-:Y:S02]  /*1dc80*/  MOV R231, R230 ;  /* 0x000000e600e77202 */ /* 0x000fe40000000f00 */
[----:B--2---:R1:W-:Y:S02]  /*1dc90*/  STL [R1+0x814], R107 ;  /* 0x0008146b01007387 */ /* 0x0043e40000100800 */
[----:B-1----:R-:W-:-:S07]  /*1dca0*/  IMAD.MOV.U32 R107, RZ, RZ, R106 ;  /* 0x000000ffff6b7224 */ /* 0x002fce00078e006a */
.L_x_20508:
[----:B------:R-:W-:Y:S05]  /*1dcb0*/  BSYNC B1 ;  /* 0x0000000000017941 */ /* 0x000fea0003800000 */
.L_x_20506:
        /* <DEDUP_REMOVED lines=12> */
.L_x_20510:
[----:B------:R-:W2:Y:S01]  /*1dd80*/  LDL.LU R106, [R1+0x814] ;  /* 0x00081400016a7983 */ /* 0x000ea20000300800 */
[----:B------:R-:W-:Y:S01]  /*1dd90*/  IMAD.MOV.U32 R0, RZ, RZ, R252 ;  /* 0x000000ffff007224 */ /* 0x000fe200078e00fc */
[----:B------:R-:W-:Y:S02]  /*1dda0*/  MOV R230, R229 ;  /* 0x000000e500e67202 */ /* 0x000fe40000000f00 */
[----:B--2---:R1:W-:Y:S02]  /*1ddb0*/  STL [R1+0x810], R106 ;  /* 0x0008106a01007387 */ /* 0x0043e40000100800 */
[----:B-1----:R-:W-:-:S07]  /*1ddc0*/  IMAD.MOV.U32 R106, RZ, RZ, R105 ;  /* 0x000000ffff6a7224 */ /* 0x002fce00078e0069 */
.L_x_20511:
[----:B------:R-:W-:Y:S05]  /*1ddd0*/  BSYNC B1 ;  /* 0x0000000000017941 */ /* 0x000fea0003800000 */
.L_x_20509:
        /* <DEDUP_REMOVED lines=12> */
.L_x_20513:
[----:B------:R-:W2:Y:S01]  /*1dea0*/  LDL.LU R105, [R1+0x810] ;  /* 0x0008100001697983 */ /* 0x000ea20000300800 */
[----:B------:R-:W-:Y:S01]  /*1deb0*/  IMAD.MOV.U32 R252, RZ, RZ, R0 ;  /* 0x000000fffffc7224 */ /* 0x000fe200078e0000 */
[----:B------:R-:W-:Y:S02]  /*1dec0*/  MOV R229, R228 ;  /* 0x000000e400e57202 */ /* 0x000fe40000000f00 */
[----:B--2---:R1:W-:Y:S02]  /*1ded0*/  STL [R1+0x814], R105 ;  /* 0x0008146901007387 */ /* 0x0043e40000100800 */
[----:B-1----:R-:W-:-:S07]  /*1dee0*/  IMAD.MOV.U32 R105, RZ, RZ, R104 ;  /* 0x000000ffff697224 */ /* 0x002fce00078e0068 */
.L_x_20514:
[----:B------:R-:W-:Y:S05]  /*1def0*/  BSYNC B1 ;  /* 0x0000000000017941 */ /* 0x000fea0003800000 */
.L_x_20512:
        /* <DEDUP_REMOVED lines=12> */
.L_x_20516:
[----:B------:R-:W2:Y:S01]  /*1dfc0*/  LDL.LU R104, [R1+0x814] ;  /* 0x0008140001687983 */ /* 0x000ea20000300800 */
[----:B------:R-:W-:Y:S01]  /*1dfd0*/  IMAD.MOV.U32 R0, RZ, RZ, R252 ;  /* 0x000000ffff007224 */ /* 0x000fe200078e00fc */
[----:B------:R-:W-:Y:S02]  /*1dfe0*/  MOV R228, R235 ;  /* 0x000000eb00e47202 */ /* 0x000fe40000000f00 */
[----:B--2---:R1:W-:Y:S02]  /*1dff0*/  STL [R1+0x810], R104 ;  /* 0x0008106801007387 */ /* 0x0043e40000100800 */
[----:B-1----:R-:W-:-:S07]  /*1e000*/  IMAD.MOV.U32 R104, RZ, RZ, R111 ;  /* 0x000000ffff687224 */ /* 0x002fce00078e006f */
.L_x_20517:
[----:B------:R-:W-:Y:S05]  /*1e010*/  BSYNC B1 ;  /* 0x0000000000017941 */ /* 0x000fea0003800000 */
.L_x_20515:
        /* <DEDUP_REMOVED lines=12> */
.L_x_20519:
[----:B------:R-:W2:Y:S01]  /*1e0e0*/  LDL.LU R111, [R1+0x810] ;  /* 0x00081000016f7983 */ /* 0x000ea20000300800 */
[----:B------:R-:W-:Y:S01]  /*1e0f0*/  IMAD.MOV.U32 R252, RZ, RZ, R0 ;  /* 0x000000fffffc7224 */ /* 0x000fe200078e0000 */
[----:B------:R-:W-:Y:S02]  /*1e100*/  MOV R235, R234 ;  /* 0x000000ea00eb7202 */ /* 0x000fe40000000f00 */
[----:B--2---:R1:W-:Y:S02]  /*1e110*/  STL [R1+0x814], R111 ;  /* 0x0008146f01007387 */ /* 0x0043e40000100800 */
[----:B-1----:R-:W-:-:S07]  /*1e120*/  IMAD.MOV.U32 R111, RZ, RZ, R110 ;  /* 0x000000ffff6f7224 */ /* 0x002fce00078e006e */
.L_x_20520:
[----:B------:R-:W-:Y:S05]  /*1e130*/  BSYNC B1 ;  /* 0x0000000000017941 */ /* 0x000fea0003800000 */
.L_x_20518:
        /* <DEDUP_REMOVED lines=12> */
.L_x_20522:
[----:B------:R-:W2:Y:S01]  /*1e200*/  LDL.LU R110, [R1+0x814] ;  /* 0x00081400016e7983 */ /* 0x000ea20000300800 */
[----:B------:R-:W-:Y:S01]  /*1e210*/  IMAD.MOV.U32 R0, RZ, RZ, R252 ;  /* 0x000000ffff007224 */ /* 0x000fe200078e00fc */
[----:B------:R-:W-:Y:S02]  /*1e220*/  MOV R234, R233 ;  /* 0x000000e900ea7202 */ /* 0x000fe40000000f00 */
[----:B--2---:R1:W-:Y:S02]  /*1e230*/  STL [R1+0x810], R110 ;  /* 0x0008106e01007387 */ /* 0x0043e40000100800 */
[----:B-1----:R-:W-:-:S07]  /*1e240*/  IMAD.MOV.U32 R110, RZ, RZ, R109 ;  /* 0x000000ffff6e7224 */ /* 0x002fce00078e006d */
.L_x_20523:
[----:B------:R-:W-:Y:S05]  /*1e250*/  BSYNC B1 ;  /* 0x0000000000017941 */ /* 0x000fea0003800000 */
.L_x_20521:
        /* <DEDUP_REMOVED lines=12> */
.L_x_20525:
[----:B------:R-:W2:Y:S01]  /*1e320*/  LDL.LU R109, [R1+0x810] ;  /* 0x00081000016d7983 */ /* 0x000ea20000300800 */
[----:B------:R-:W-:Y:S01]  /*1e330*/  IMAD.MOV.U32 R252, RZ, RZ, R0 ;  /* 0x000000fffffc7224 */ /* 0x000fe200078e0000 */
[----:B------:R-:W-:Y:S02]  /*1e340*/  MOV R233, R232 ;  /* 0x000000e800e97202 */ /* 0x000fe40000000f00 */
[----:B--2---:R1:W-:Y:S02]  /*1e350*/  STL [R1+0x814], R109 ;  /* 0x0008146d01007387 */ /* 0x0043e40000100800 */
[----:B-1----:R-:W-:-:S07]  /*1e360*/  IMAD.MOV.U32 R109, RZ, RZ, R108 ;  /* 0x000000ffff6d7224 */ /* 0x002fce00078e006c */
.L_x_20526:
[----:B------:R-:W-:Y:S05]  /*1e370*/  BSYNC B1 ;  /* 0x0000000000017941 */ /* 0x000fea0003800000 */
.L_x_20524:
        /* <DEDUP_REMOVED lines=12> */
.L_x_20528:
[----:B------:R-:W2:Y:S01]  /*1e440*/  LDL.LU R108, [R1+0x814] ;  /* 0x00081400016c7983 */ /* 0x000ea20000300800 */
[----:B------:R-:W-:Y:S01]  /*1e450*/  IMAD.MOV.U32 R0, RZ, RZ, R252 ;  /* 0x000000ffff007224 */ /* 0x000fe200078e00fc */
[----:B------:R-:W-:Y:S02]  /*1e460*/  MOV R232, R239 ;  /* 0x000000ef00e87202 */ /* 0x000fe40000000f00 */
[----:B--2---:R1:W-:Y:S02]  /*1e470*/  STL [R1+0x810], R108 ;  /* 0x0008106c01007387 */ /* 0x0043e40000100800 */
[----:B-1----:R-:W-:-:S07]  /*1e480*/  IMAD.MOV.U32 R108, RZ, RZ, R115 ;  /* 0x000000ffff6c7224 */ /* 0x002fce00078e0073 */
.L_x_20529:
[----:B------:R-:W-:Y:S05]  /*1e490*/  BSYNC B1 ;  /* 0x0000000000017941 */ /* 0x000fea0003800000 */
.L_x_20527:
        /* <DEDUP_REMOVED lines=12> */
.L_x_20531:
[----:B------:R-:W2:Y:S01]  /*1e560*/  LDL.LU R115, [R1+0x810] ;  /* 0x0008100001737983 */ /* 0x000ea20000300800 */
[----:B------:R-:W-:Y:S01]  /*1e570*/  IMAD.MOV.U32 R252, RZ, RZ, R0 ;  /* 0x000000fffffc7224 */ /* 0x000fe200078e0000 */
[----:B------:R-:W-:Y:S02]  /*1e580*/  MOV R239, R238 ;  /* 0x000000ee00ef7202 */ /* 0x000fe40000000f00 */
[----:B--2---:R1:W-:Y:S02]  /*1e590*/  STL [R1+0x814], R115 ;  /* 0x0008147301007387 */ /* 0x0043e40000100800 */
[----:B-1----:R-:W-:-:S07]  /*1e5a0*/  IMAD.MOV.U32 R115, RZ, RZ, R114 ;  /* 0x000000ffff737224 */ /* 0x002fce00078e0072 */
.L_x_20532:
[----:B------:R-:W-:Y:S05]  /*1e5b0*/  BSYNC B1 ;  /* 0x0000000000017941 */ /* 0x000fea0003800000 */
.L_x_20530:
        /* <DEDUP_REMOVED lines=12> */
.L_x_20534:
[----:B------:R-:W2:Y:S01]  /*1e680*/  LDL.LU R114, [R1+0x814] ;  /* 0x0008140001727983 */ /* 0x000ea20000300800 */
[----:B------:R-:W-:Y:S01]  /*1e690*/  IMAD.MOV.U32 R0, RZ, RZ, R252 ;  /* 0x000000ffff007224 */ /* 0x000fe200078e00fc */
[----:B------:R-:W-:Y:S02]  /*1e6a0*/  MOV R238, R237 ;  /* 0x000000ed00ee7202 */ /* 0x000fe40000000f00 */
[----:B--2---:R1:W-:Y:S02]  /*1e6b0*/  STL [R1+0x810], R114 ;  /* 0x0008107201007387 */ /* 0x0043e40000100800 */
[----:B-1----:R-:W-:-:S07]  /*1e6c0*/  IMAD.MOV.U32 R114, RZ, RZ, R113 ;  /* 0x000000ffff727224 */ /* 0x002fce00078e0071 */
.L_x_20535:
[----:B------:R-:W-:Y:S05]  /*1e6d0*/  BSYNC B1 ;  /* 0x0000000000017941 */ /* 0x000fea0003800000 */
.L_x_20533:
        /* <DEDUP_REMOVED lines=12> */
.L_x_20537:
[----:B------:R-:W2:Y:S01]  /*1e7a0*/  LDL.LU R113, [R1+0x810] ;  /* 0x0008100001717983 */ /* 0x000ea20000300800 */
[----:B------:R-:W-:Y:S01]  /*1e7b0*/  IMAD.MOV.U32 R252, RZ, RZ, R0 ;  /* 0x000000fffffc7224 */ /* 0x000fe200078e0000 */
[----:B------:R-:W-:Y:S02]  /*1e7c0*/  MOV R237, R236 ;  /* 0x000000ec00ed7202 */ /* 0x000fe40000000f00 */
[----:B--2---:R1:W-:Y:S02]  /*1e7d0*/  STL [R1+0x814], R113 ;  /* 0x0008147101007387 */ /* 0x0043e40000100800 */
[----:B-1----:R-:W-:-:S07]  /*1e7e0*/  IMAD.MOV.U32 R113, RZ, RZ, R112 ;  /* 0x000000ffff717224 */ /* 0x002fce00078e0070 */
.L_x_20538:
[----:B------:R-:W-:Y:S05]  /*1e7f0*/  BSYNC B1 ;  /* 0x0000000000017941 */ /* 0x000fea0003800000 */
.L_x_20536:
        /* <DEDUP_REMOVED lines=12> */
.L_x_20540:
[----:B------:R-:W2:Y:S01]  /*1e8c0*/  LDL.LU R112, [R1+0x814] ;  /* 0x0008140001707983 */ /* 0x000ea20000300800 */
[----:B------:R-:W-:Y:S01]  /*1e8d0*/  IMAD.MOV.U32 R0, RZ, RZ, R252 ;  /* 0x000000ffff007224 */ /* 0x000fe200078e00fc */
[----:B------:R-:W-:Y:S02]  /*1e8e0*/  MOV R236, R243 ;  /* 0x000000f300ec7202 */ /* 0x000fe40000000f00 */
[----:B--2---:R1:W-:Y:S02]  /*1e8f0*/  STL [R1+0x810], R112 ;  /* 0x0008107001007387 */ /* 0x0043e40000100800 */
[----:B-1----:R-:W-:-:S07]  /*1e900*/  IMAD.MOV.U32 R112, RZ, RZ, R119 ;  /* 0x000000ffff707224 */ /* 0x002fce00078e0077 */
.L_x_20541:
[----:B------:R-:W-:Y:S05]  /*1e910*/  BSYNC B1 ;  /* 0x0000000000017941 */ /* 0x000fea0003800000 */
.L_x_20539:
        /* <DEDUP_REMOVED lines=12> */
.L_x_20543:
[----:B------:R-:W2:Y:S01]  /*1e9e0*/  LDL.LU R119, [R1+0x810] ;  /* 0x0008100001777983 */ /* 0x000ea20000300800 */
[----:B------:R-:W-:Y:S01]  /*1e9f0*/  IMAD.MOV.U32 R252, RZ, RZ, R0 ;  /* 0x000000fffffc7224 */ /* 0x000fe200078e0000 */
[----:B------:R-:W-:Y:S02]  /*1ea00*/  MOV R243, R242 ;  /* 0x000000f200f37202 */ /* 0x000fe40000000f00 */
[----:B--2---:R1:W-:Y:S02]  /*1ea10*/  STL [R1+0x814], R119 ;  /* 0x0008147701007387 */ /* 0x0043e40000100800 */
[----:B-1----:R-:W-:-:S07]  /*1ea20*/  IMAD.MOV.U32 R119, RZ, RZ, R118 ;  /* 0x000000ffff777224 */ /* 0x002fce00078e0076 */
.L_x_20544:
[----:B------:R-:W-:Y:S05]  /*1ea30*/  BSYNC B1 ;  /* 0x0000000000017941 */ /* 0x000fea0003800000 */
.L_x_20542:
        /* <DEDUP_REMOVED lines=12> */
.L_x_20546:
[----:B------:R-:W2:Y:S01]  /*1eb00*/  LDL.LU R118, [R1+0x814] ;  /* 0x0008140001767983 */ /* 0x000ea20000300800 */
[----:B------:R-:W-:Y:S01]  /*1eb10*/  IMAD.MOV.U32 R0, RZ, RZ, R252 ;  /* 0x000000ffff007224 */ /* 0x000fe200078e00fc */
[----:B------:R-:W-:Y:S02]  /*1eb20*/  MOV R242, R241 ;  /* 0x000000f100f27202 */ /* 0x000fe40000000f00 */
[----:B--2---:R1:W-:Y:S02]  /*1eb30*/  STL [R1+0x810], R118 ;  /* 0x0008107601007387 */ /* 0x0043e40000100800 */
[----:B-1----:R-:W-:-:S07]  /*1eb40*/  IMAD.MOV.U32 R118, RZ, RZ, R117 ;  /* 0x000000ffff767224 */ /* 0x002fce00078e0075 */
.L_x_20547:
[----:B------:R-:W-:Y:S05]  /*1eb50*/  BSYNC B1 ;  /* 0x0000000000017941 */ /* 0x000fea0003800000 */
.L_x_20545:
        /* <DEDUP_REMOVED lines=12> */
.L_x_20549:
[----:B------:R-:W2:Y:S01]  /*1ec20*/  LDL.LU R117, [R1+0x810] ;  /* 0x0008100001757983 */ /* 0x000ea20000300800 */
[----:B------:R-:W-:Y:S01]  /*1ec30*/  IMAD.MOV.U32 R252, RZ, RZ, R0 ;  /* 0x000000fffffc7224 */ /* 0x000fe200078e0000 */
[----:B------:R-:W-:Y:S02]  /*1ec40*/  MOV R241, R240 ;  /* 0x000000f000f17202 */ /* 0x000fe40000000f00 */
[----:B--2---:R1:W-:Y:S02]  /*1ec50*/  STL [R1+0x814], R117 ;  /* 0x0008147501007387 */ /* 0x0043e40000100800 */
[----:B-1----:R-:W-:-:S07]  /*1ec60*/  IMAD.MOV.U32 R117, RZ, RZ, R116 ;  /* 0x000000ffff757224 */ /* 0x002fce00078e0074 */
.L_x_20550:
[----:B------:R-:W-:Y:S05]  /*1ec70*/  BSYNC B1 ;  /* 0x0000000000017941 */ /* 0x000fea0003800000 */
.L_x_20548:
        /* <DEDUP_REMOVED lines=12> */
.L_x_20552:
[----:B------:R-:W2:Y:S01]  /*1ed40*/  LDL.LU R116, [R1+0x814] ;  /* 0x0008140001747983 */ /* 0x000ea20000300800 */
[----:B------:R-:W-:Y:S01]  /*1ed50*/  IMAD.MOV.U32 R0, RZ, RZ, R252 ;  /* 0x000000ffff007224 */ /* 0x000fe200078e00fc */
[----:B------:R-:W-:Y:S02]  /*1ed60*/  MOV R240, R247 ;  /* 0x000000f700f07202 */ /* 0x000fe40000000f00 */
[----:B--2---:R1:W-:Y:S02]  /*1ed70*/  STL [R1+0x810], R116 ;  /* 0x0008107401007387 */ /* 0x0043e40000100800 */
[----:B-1----:R-:W-:-:S07]  /*1ed80*/  IMAD.MOV.U32 R116, RZ, RZ, R123 ;  /* 0x000000ffff747224 */ /* 0x002fce00078e007b */
.L_x_20553:
[----:B------:R-:W-:Y:S05]  /*1ed90*/  BSYNC B1 ;  /* 0x0000000000017941 */ /* 0x000fea0003800000 */
.L_x_20551:
        /* <DEDUP_REMOVED lines=12> */
.L_x_20555:
[----:B------:R-:W2:Y:S01]  /*1ee60*/  LDL.LU R123, [R1+0x810] ;  /* 0x00081000017b7983 */ /* 0x000ea20000300800 */
[----:B------:R-:W-:Y:S01]  /*1ee70*/  IMAD.MOV.U32 R252, RZ, RZ, R0 ;  /* 0x000000fffffc7224 */ /* 0x000fe200078e0000 */
[----:B------:R-:W-:Y:S02]  /*1ee80*/  MOV R247, R246 ;  /* 0x000000f600f77202 */ /* 0x000fe40000000f00 */
[----:B--2---:R1:W-:Y:S02]  /*1ee90*/  STL [R1+0x814], R123 ;  /* 0x0008147b01007387 */ /* 0x0043e40000100800 */
[----:B-1----:R-:W-:-:S07]  /*1eea0*/  IMAD.MOV.U32 R123, RZ, RZ, R122 ;  /* 0x000000ffff7b7224 */ /* 0x002fce00078e007a */
.L_x_20556:
[----:B------:R-:W-:Y:S05]  /*1eeb0*/  BSYNC B1 ;  /* 0x0000000000017941 */ /* 0x000fea0003800000 */
.L_x_20554:
        /* <DEDUP_REMOVED lines=12> */
.L_x_20558:
[----:B------:R-:W2:Y:S01]  /*1ef80*/  LDL.LU R122, [R1+0x814] ;  /* 0x00081400017a7983 */ /* 0x000ea20000300800 */
[----:B------:R-:W-:Y:S01]  /*1ef90*/  IMAD.MOV.U32 R0, RZ, RZ, R252 ;  /* 0x000000ffff007224 */ /* 0x000fe200078e00fc */
[----:B------:R-:W-:Y:S02]  /*1efa0*/  MOV R246, R245 ;  /* 0x000000f500f67202 */ /* 0x000fe40000000f00 */
[----:B--2---:R1:W-:Y:S02]  /*1efb0*/  STL [R1+0x810], R122 ;  /* 0x0008107a01007387 */ /* 0x0043e40000100800 */
[----:B-1----:R-:W-:-:S07]  /*1efc0*/  IMAD.MOV.U32 R122, RZ, RZ, R121 ;  /* 0x000000ffff7a7224 */ /* 0x002fce00078e0079 */
.L_x_20559:
[----:B------:R-:W-:Y:S05]  /*1efd0*/  BSYNC B1 ;  /* 0x0000000000017941 */ /* 0x000fea0003800000 */
.L_x_20557:
        /* <DEDUP_REMOVED lines=12> */
.L_x_20561:
[----:B------:R-:W2:Y:S01]  /*1f0a0*/  LDL.LU R121, [R1+0x810] ;  /* 0x0008100001797983 */ /* 0x000ea20000300800 */
[----:B------:R-:W-:Y:S01]  /*1f0b0*/  IMAD.MOV.U32 R252, RZ, RZ, R0 ;  /* 0x000000fffffc7224 */ /* 0x000fe200078e0000 */
[----:B------:R-:W-:Y:S02]  /*1f0c0*/  MOV R245, R244 ;  /* 0x000000f400f57202 */ /* 0x000fe40000000f00 */
[----:B--2---:R1:W-:Y:S02]  /*1f0d0*/  STL [R1+0x814], R121 ;  /* 0x0008147901007387 */ /* 0x0043e40000100800 */
[----:B-1----:R-:W-:-:S07]  /*1f0e0*/  IMAD.MOV.U32 R121, RZ, RZ, R120 ;  /* 0x000000ffff797224 */ /* 0x002fce00078e0078 */
.L_x_20562:
[----:B------:R-:W-:Y:S05]  /*1f0f0*/  BSYNC B1 ;  /* 0x0000000000017941 */ /* 0x000fea0003800000 */
.L_x_20560:
        /* <DEDUP_REMOVED lines=12> */
.L_x_20564:
[----:B------:R-:W2:Y:S01]  /*1f1c0*/  LDL.LU R120, [R1+0x814] ;  /* 0x0008140001787983 */ /* 0x000ea20000300800 */
[----:B------:R-:W-:Y:S01]  /*1f1d0*/  IMAD.MOV.U32 R0, RZ, RZ, R252 ;  /* 0x000000ffff007224 */ /* 0x000fe200078e00fc */
[----:B------:R-:W-:Y:S02]  /*1f1e0*/  MOV R244, R251 ;  /* 0x000000fb00f47202 */ /* 0x000fe40000000f00 */
[----:B--2---:R1:W-:Y:S02]  /*1f1f0*/  STL [R1+0x810], R120 ;  /* 0x0008107801007387 */ /* 0x0043e40000100800 */
[----:B-1----:R-:W-:-:S07]  /*1f200*/  IMAD.MOV.U32 R120, RZ, RZ, R127 ;  /* 0x000000ffff787224 */ /* 0x002fce00078e007f */
.L_x_20565:
[----:B------:R-:W-:Y:S05]  /*1f210*/  BSYNC B1 ;  /* 0x0000000000017941 */ /* 0x000fea0003800000 */
.L_x_20563:
        /* <DEDUP_REMOVED lines=12> */
.L_x_20567:
[----:B------:R-:W2:Y:S01]  /*1f2e0*/  LDL.LU R127, [R1+0x810] ;  /* 0x00081000017f7983 */ /* 0x000ea20000300800 */
[----:B------:R-:W-:Y:S01]  /*1f2f0*/  IMAD.MOV.U32 R252, RZ, RZ, R0 ;  /* 0x000000fffffc7224 */ /* 0x000fe200078e0000 */
[----:B------:R-:W-:Y:S02]  /*1f300*/  MOV R251, R250 ;  /* 0x000000fa00fb7202 */ /* 0x000fe40000000f00 */
[----:B--2---:R1:W-:Y:S02]  /*1f310*/  STL [R1+0x818], R127 ;  /* 0x0008187f01007387 */ /* 0x0043e40000100800 */
[----:B-1----:R-:W-:-:S07]  /*1f320*/  IMAD.MOV.U32 R127, RZ, RZ, R126 ;  /* 0x000000ffff7f7224 */ /* 0x002fce00078e007e */
.L_x_20568:
[----:B------:R-:W-:Y:S05]  /*1f330*/  BSYNC B1 ;  /* 0x0000000000017941 */ /* 0x000fea0003800000 */
.L_x_20566:
        /* <DEDUP_REMOVED lines=12> */
.L_x_20570:
[----:B------:R-:W2:Y:S01]  /*1f400*/  LDL.LU R126, [R1+0x818] ;  /* 0x00081800017e7983 */ /* 0x000ea20000300800 */
[----:B------:R-:W-:Y:S01]  /*1f410*/  IMAD.MOV.U32 R0, RZ, RZ, R252 ;  /* 0x000000ffff007224 */ /* 0x000fe200078e00fc */
[----:B------:R-:W-:Y:S02]  /*1f420*/  MOV R250, R249 ;  /* 0x000000f900fa7202 */ /* 0x000fe40000000f00 */
[----:B--2---:R1:W-:Y:S02]  /*1f430*/  STL [R1+0x814], R126 ;  /* 0x0008147e01007387 */ /* 0x0043e40000100800 */
[----:B-1----:R-:W-:-:S07]  /*1f440*/  IMAD.MOV.U32 R126, RZ, RZ, R125 ;  /* 0x000000ffff7e7224 */ /* 0x002fce00078e007d */
.L_x_20571:
[----:B------:R-:W-:Y:S05]  /*1f450*/  BSYNC B1 ;  /* 0x0000000000017941 */ /* 0x000fea0003800000 */
.L_x_20569:
[----:B------:R1:W5:Y:S01]  /*1f460*/  LDL R252, [R1+0x814] ;  /* 0x0008140001fc7983 */ /* 0x0003620000100800 */
[----:B------:R-:W-:Y:S01]  /*1f470*/  FSETP.GT.FTZ.AND P0, PT, R0, R124, PT ;  /* 0x0000007c0000720b */ /* 0x000fe20003f14000 */
[----:B------:R-:W-:Y:S03]  /*1f480*/  BSSY B1, `(.L_x_20572) ;  /* 0x000000f000017945 */ /* 0x000fe60003800000 */
[----:B------:R-:W-:-:S13]  /*1f490*/  ISETP.EQ.OR P0, PT, R248, -0x1, P0 ;  /* 0xfffffffff800780c */ /* 0x000fda0000702670 */
[----:B-1----:R-:W-:Y:S05]  /*1f4a0*/  @P0 BRA `(.L_x_20573) ;  /* 0x00000000001c0947 */ /* 0x002fea0003800000 */
[----:B------:R1:W-:Y:S01]  /*1f4b0*/  STL [R1+0x818], R248 ;  /* 0x000818f801007387 */ /* 0x0003e20000100800 */
[----:B------:R-:W-:Y:S01]  /*1f4c0*/  FSETP.NEU.FTZ.AND P0, PT, R0, R124, PT ;  /* 0x0000007c0000720b */ /* 0x000fe20003f1d000 */
[----:B-----5:R-:W-:Y:S02]  /*1f4d0*/  IMAD.MOV.U32 R249, RZ, RZ, R252 ;  /* 0x000000fffff97224 */ /* 0x020fe400078e00fc */
[----:B------:R1:W-:Y:S01]  /*1f4e0*/  STL [R1+0x810], R124 ;  /* 0x0008107c01007387 */ /* 0x0003e20000100800 */
[----:B------:R-:W-:Y:S01]  /*1f4f0*/  ISETP.GE.OR P0, PT, R252, R248, P0 ;  /* 0x000000f8fc00720c */ /* 0x000fe20000706670 */
[----:B------:R-:W-:-:S12]  /*1f500*/  IMAD.MOV.U32 R125, RZ, RZ, R0 ;  /* 0x000000ffff7d7224 */ /* 0x000fd800078e0000 */
[----:B-1----:R-:W-:Y:S05]  /*1f510*/  @P0 BRA `(.L_x_20574) ;  /* 0x0000000000140947 */ /* 0x002fea0003800000 */
.L_x_20573:
[----:B------:R-:W-:Y:S01]  /*1f520*/  STL [R1+0x810], R0 ;  /* 0x0008100001007387 */ /* 0x000fe20000100800 */
[----:B-----5:R-:W-:Y:S02]  /*1f530*/  IMAD.MOV.U32 R125, RZ, RZ, R252 ;  /* 0x000000ffff7d7224 */ /* 0x020fe400078e00fc */
[----:B------:R-:W-:-:S03]  /*1f540*/  IMAD.MOV.U32 R249, RZ, RZ, R248 ;  /* 0x000000fffff97224 */ /* 0x000fc600078e00f8 */
[----:B------:R1:W-:Y:S02]  /*1f550*/  STL [R1+0x818], R125 ;  /* 0x0008187d01007387 */ /* 0x0003e40000100800 */
[----:B-1----:R-:W-:-:S07]  /*1f560*/  MOV R125, R124 ;  /* 0x0000007c007d7202 */ /* 0x002fce0000000f00 */
.L_x_20574:
[----:B------:R-:W-:Y:S05]  /*1f570*/  BSYNC B1 ;  /* 0x0000000000017941 */ /* 0x000fea0003800000 */
.L_x_20572:
[----:B------:R-:W2:Y:S04]  /*1f580*/  LDL R124, [R1+0x810] ;  /* 0x00081000017c7983 */ /* 0x000ea80000100800 */
[----:B------:R-:W2:Y:S01]  /*1f590*/  LDL R0, [R1+0x80c] ;  /* 0x00080c0001007983 */ /* 0x000ea20000100800 */
[----:B------:R-:W-:Y:S01]  /*1f5a0*/  BSSY B1, `(.L_x_20575) ;  /* 0x000000f000017945 */ /* 0x000fe20003800000 */
[----:B--2---:R-:W-:-:S04]  /*1f5b0*/  FSETP.GT.FTZ.AND P0, PT, R124, R0, PT ;  /* 0x000000007c00720b */ /* 0x004fc80003f14000 */
[----:B------:R-:W-:-:S13]  /*1f5c0*/  ISETP.EQ.OR P0, PT, R3, -0x1, P0 ;  /* 0xffffffff0300780c */ /* 0x000fda0000702670 */
[----:B------:R-:W-:Y:S05]  /*1f5d0*/  @P0 BRA `(.L_x_20576) ;  /* 0x0000000000180947 */ /* 0x000fea0003800000 */
[----:B------:R-:W2:Y:S01]  /*1f5e0*/  LDL R248, [R1+0x818] ;  /* 0x0008180001f87983 */ /* 0x000ea20000100800 */
[----:B------:R-:W-:Y:S01]  /*1f5f0*/  FSETP.NEU.FTZ.AND P0, PT, R124, R0, PT ;  /* 0x000000007c00720b */ /* 0x000fe20003f1d000 */
[----:B------:R-:W-:Y:S02]  /*1f600*/  IMAD.MOV.U32 R252, RZ, RZ, R0 ;  /* 0x000000fffffc7224 */ /* 0x000fe400078e0000 */
[----:B------:R1:W-:Y:S01]  /*1f610*/  STL [R1+0x814], R3 ;  /* 0x0008140301007387 */ /* 0x0003e20000100800 */
[----:B--2---:R-:W-:-:S13]  /*1f620*/  ISETP.GE.OR P0, PT, R248, R3, P0 ;  /* 0x00000003f800720c */ /* 0x004fda0000706670 */
[----:B-1----:R-:W-:Y:S05]  /*1f630*/  @P0 BRA `(.L_x_20577) ;  /* 0x0000000000140947 */ /* 0x002fea0003800000 */
.L_x_20576:
[----:B------:R-:W2:Y:S04]  /*1f640*/  LDL.LU R124, [R1+0x818] ;  /* 0x00081800017c7983 */ /* 0x000ea80000300800 */
[----:B------:R1:W5:Y:S01]  /*1f650*/  LDL.LU R252, [R1+0x810] ;  /* 0x0008100001fc7983 */ /* 0x0003620000300800 */
[----:B------:R-:W-:-:S03]  /*1f660*/  IMAD.MOV.U32 R248, RZ, RZ, R3 ;  /* 0x000000fffff87224 */ /* 0x000fc600078e0003 */
[----:B--2---:R2:W-:Y:S02]  /*1f670*/  STL [R1+0x814], R124 ;  /* 0x0008147c01007387 */ /* 0x0045e40000100800 */
[----:B-12---:R-:W-:-:S07]  /*1f680*/  IMAD.MOV.U32 R124, RZ, RZ, R0 ;  /* 0x000000ffff7c7224 */ /* 0x006fce00078e0000 */
.L_x_20577:
[----:B------:R-:W-:Y:S05]  /*1f690*/  BSYNC B1 ;  /* 0x0000000000017941 */ /* 0x000fea0003800000 */
.L_x_20575:
[----:B------:R-:W2:Y:S01]  /*1f6a0*/  LDL R0, [R1+0x808] ;  /* 0x0008080001007983 */ /* 0x000ea20000100800 */
[----:B------:R-:W-:Y:S01]  /*1f6b0*/  BSSY B1, `(.L_x_20578) ;  /* 0x0000010000017945 */ /* 0x000fe20003800000 */
[----:B--2--5:R-:W-:-:S04]  /*1f6c0*/  FSETP.GT.FTZ.AND P0, PT, R252, R0, PT ;  /* 0x00000000fc00720b */ /* 0x024fc80003f14000 */
[----:B------:R-:W-:-:S13]  /*1f6d0*/  ISETP.EQ.OR P0, PT, R2, -0x1, P0 ;  /* 0xffffffff0200780c */ /* 0x000fda0000702670 */
[----:B------:R-:W-:Y:S05]  /*1f6e0*/  @P0 BRA `(.L_x_20579) ;  /* 0x0000000000180947 */ /* 0x000fea0003800000 */
[----:B------:R-:W2:Y:S01]  /*1f6f0*/  LDL R3, [R1+0x814] ;  /* 0x0008140001037983 */ /* 0x000ea20000100800 */
[----:B------:R-:W-:-:S03]  /*1f700*/  FSETP.NEU.FTZ.AND P0, PT, R252, R0, PT ;  /* 0x00000000fc00720b */ /* 0x000fc60003f1d000 */
[----:B------:R1:W-:Y:S04]  /*1f710*/  STL [R1+0x810], R2 ;  /* 0x0008100201007387 */ /* 0x0003e80000100800 */
[----:B------:R1:W-:Y:S01]  /*1f720*/  STL [R1+0x80c], R252 ;  /* 0x00080cfc01007387 */ /* 0x0003e20000100800 */
[----:B--2---:R-:W-:-:S13]  /*1f730*/  ISETP.GE.OR P0, PT, R3, R2, P0 ;  /* 0x000000020300720c */ /* 0x004fda0000706670 */
[----:B-1----:R-:W-:Y:S05]  /*1f740*/  @P0 BRA `(.L_x_20580) ;  /* 0x0000000000180947 */ /* 0x002fea0003800000 */
.L_x_20579:
[----:B------:R-:W2:Y:S01]  /*1f750*/  LDL.LU R3, [R1+0x814] ;  /* 0x0008140001037983 */ /* 0x000ea20000300800 */
[----:B------:R-:W-:-:S03]  /*1f760*/  IMAD.MOV.U32 R0, RZ, RZ, R252 ;  /* 0x000000ffff007224 */ /* 0x000fc600078e00fc */
[----:B--2---:R1:W-:Y:S02]  /*1f770*/  STL [R1+0x810], R3 ;  /* 0x0008100301007387 */ /* 0x0043e40000100800 */
[----:B-1----:R-:W-:Y:S02]  /*1f780*/  IMAD.MOV.U32 R3, RZ, RZ, R2 ;  /* 0x000000ffff037224 */ /* 0x002fe400078e0002 */
[----:B------:R-:W2:Y:S04]  /*1f790*/  LDL.LU R2, [R1+0x808] ;  /* 0x0008080001027983 */ /* 0x000ea80000300800 */
[----:B--2---:R1:W-:Y:S02]  /*1f7a0*/  STL [R1+0x80c], R2 ;  /* 0x00080c0201007387 */ /* 0x0043e40000100800 */
.L_x_20580:
[----:B------:R-:W-:Y:S05]  /*1f7b0*/  BSYNC B1 ;  /* 0x0000000000017941 */ /* 0x000fea0003800000 */
.L_x_20578:
[----:B------:R-:W2:Y:S04]  /*1f7c0*/  LDL R252, [R1+0x804] ;  /* 0x0008040001fc7983 */ /* 0x000ea80000100800 */
[----:B-1----:R-:W3:Y:S01]  /*1f7d0*/  LDL R2, [R1+0x820] ;  /* 0x0008200001027983 */ /* 0x002ee20000100800 */
[----:B------:R-:W-:Y:S01]  /*1f7e0*/  BSSY B1, `(.L_x_20581) ;  /* 0x0000017000017945 */ /* 0x000fe20003800000 */
[----:B--2---:R-:W-:-:S04]  /*1f7f0*/  FSETP.GT.FTZ.AND P0, PT, R0, R252, PT ;  /* 0x000000fc0000720b */ /* 0x004fc80003f14000 */
[----:B---3--:R-:W-:-:S13]  /*1f800*/  ISETP.EQ.OR P0, PT, R2, -0x1, P0 ;  /* 0xffffffff0200780c */ /* 0x008fda0000702670 */
[----:B------:R-:W-:Y:S05]  /*1f810*/  @P0 BRA `(.L_x_20582) ;  /* 0x0000000000240947 */ /* 0x000fea0003800000 */
[----:B------:R1:W-:Y:S04]  /*1f820*/  STL [R1+0x830], R3 ;  /* 0x0008300301007387 */ /* 0x0003e80000100800 */
[----:B------:R-:W2:Y:S04]  /*1f830*/  LDL R2, [R1+0x810] ;  /* 0x0008100001027983 */ /* 0x000ea80000100800 */
[----:B-1----:R-:W2:Y:S01]  /*1f840*/  LDL R3, [R1+0x820] ;  /* 0x0008200001037983 */ /* 0x002ea20000100800 */
[----:B------:R-:W-:-:S03]  /*1f850*/  FSETP.NEU.FTZ.AND P0, PT, R0, R252, PT ;  /* 0x000000fc0000720b */ /* 0x000fc60003f1d000 */
[----:B------:R-:W-:Y:S01]  /*1f860*/  STL [R1+0x808], R0 ;  /* 0x0008080001007387 */ /* 0x000fe20000100800 */
[----:B--2---:R-:W-:-:S03]  /*1f870*/  ISETP.GE.OR P0, PT, R2, R3, P0 ;  /* 0x000000030200720c */ /* 0x004fc60000706670 */
[----:B------:R1:W-:Y:S04]  /*1f880*/  STL [R1+0x814], R3 ;  /* 0x0008140301007387 */ /* 0x0003e80000100800 */
[----:B-1----:R1:W5:Y:S06]  /*1f890*/  LDL.LU R3, [R1+0x830] ;  /* 0x0008300001037983 */ /* 0x00236c0000300800 */
[----:B------:R-:W-:Y:S05]  /*1f8a0*/  @P0 BRA `(.L_x_20583) ;  /* 0x0000000000280947 */ /* 0x000fea0003800000 */
.L_x_20582:
[----:B-----5:R2:W-:Y:S04]  /*1f8b0*/  STL [R1+0x830], R3 ;  /* 0x0008300301007387 */ /* 0x0205e80000100800 */
[----:B------:R-:W3:Y:S04]  /*1f8c0*/  LDL.LU R252, [R1+0x810] ;  /* 0x0008100001fc7983 */ /* 0x000ee80000300800 */
[----:B------:R4:W5:Y:S04]  /*1f8d0*/  LDL.LU R2, [R1+0x820] ;  /* 0x0008200001027983 */ /* 0x0009680000300800 */
[----:B--2---:R-:W2:Y:S04]  /*1f8e0*/  LDL.LU R3, [R1+0x804] ;  /* 0x0008040001037983 */ /* 0x004ea80000300800 */
[----:B------:R-:W-:Y:S04]  /*1f8f0*/  STL [R1+0x804], R0 ;  /* 0x0008040001007387 */ /* 0x000fe80000100800 */
[----:B--2---:R2:W-:Y:S04]  /*1f900*/  STL [R1+0x808], R3 ;  /* 0x0008080301007387 */ /* 0x0045e80000100800 */
[----:B--2---:R4:W5:Y:S04]  /*1f910*/  LDL.LU R3, [R1+0x830] ;  /* 0x0008300001037983 */ /* 0x0049680000300800 */
[----:B---3--:R-:W-:Y:S04]  /*1f920*/  STL [R1+0x814], R252 ;  /* 0x000814fc01007387 */ /* 0x008fe80000100800 */
[----:B------:R2:W-:Y:S02]  /*1f930*/  STL [R1+0x820], R252 ;  /* 0x000820fc01007387 */ /* 0x0005e40000100800 */
[----:B--2-4-:R-:W-:-:S07]  /*1f940*/  MOV R252, R0 ;  /* 0x0000000000fc7202 */ /* 0x014fce0000000f00 */
.L_x_20583:
[----:B------:R-:W-:Y:S05]  /*1f950*/  BSYNC B1 ;  /* 0x0000000000017941 */ /* 0x000fea0003800000 */
.L_x_20581:
[----:B------:R-:W-:Y:S05]  /*1f960*/  @P1 BRA `(.L_x_20584) ;  /* 0xffffff6c00c81947 */ /* 0x000fea000383ffff */
[----:B------:R-:W2:Y:S04]  /*1f970*/  LDL.LU R0, [R1+0x814] ;  /* 0x0008140001007983 */ /* 0x000ea80000300800 */
[----:B------:R3:W-:Y:S04]  /*1f980*/  STL [R1+0x804], R252 ;  /* 0x000804fc01007387 */ /* 0x0007e80000100800 */
[----:B--2---:R3:W-:Y:S02]  /*1f990*/  STL [R1+0x820], R0 ;  /* 0x0008200001007387 */ /* 0x0047e40000100800 */
.L_x_20202:
[----:B------:R-:W-:Y:S05]  /*1f9a0*/  BSYNC B0 ;  /* 0x0000000000007941 */ /* 0x000fea0003800000 */
.L_x_20201:
[----:B---3--:R-:W2:Y:S04]  /*1f9b0*/  LDL R0, [R1+0x820] ;  /* 0x0008200001007983 */ /* 0x008ea80000100800 */
[----:B------:R-:W-:Y:S04]  /*1f9c0*/  STL.64 [R1+0x840], R4 ;  /* 0x0008400401007387 */ /* 0x000fe80000100a00 */
[----:B-----5:R-:W-:Y:S04]  /*1f9d0*/  SHFL.DOWN PT, R5, R2, 0x2, 0x1f ;  /* 0x08401f0002057f89 */ /* 0x020fe800000e0000 */
[----:B------:R-:W-:Y:S04]  /*1f9e0*/  STL.64 [R1+0x830], R2 ;  /* 0x0008300201007387 */ /* 0x000fe80000100a00 */
[----:B------:R-:W-:Y:S04]  /*1f9f0*/  SHFL.DOWN PT, R2, R249, 0x2, 0x1f ;  /* 0x08401f00f9027f89 */ /* 0x000fe800000e0000 */
[----:B------:R-:W3:Y:S04]  /*1fa00*/  LDL R252, [R1+0x808] ;  /* 0x0008080001fc7983 */ /* 0x000ee80000100800 */
[----:B------:R4:W-:Y:S04]  /*1fa10*/  STL.64 [R1+0x838], R6 ;  /* 0x0008380601007387 */ /* 0x0009e80000100a00 */
[----:B----4-:R-:W4:Y:S04]  /*1fa20*/  LDL R7, [R1+0x800] ;  /* 0x0008000001077983 */ /* 0x010f280000100800 */
[----:B--2---:R2:W0:Y:S04]  /*1fa30*/  SHFL.DOWN PT, R4, R0, 0x2, 0x1f ;  /* 0x08401f0000047f89 */ /* 0x00442800000e0000 */
[----:B--2---:R-:W2:Y:S04]  /*1fa40*/  LDL R0, [R1+0x80c] ;  /* 0x00080c0001007983 */ /* 0x004ea80000100800 */
[----:B0-----:R-:W-:Y:S04]  /*1fa50*/  STL.64 [R1], R4 ;  /* 0x0000000401007387 */ /* 0x001fe80000100a00 */
[----:B------:R-:W-:Y:S04]  /*1fa60*/  SHFL.DOWN PT, R4, R3, 0x2, 0x1f ;  /* 0x08401f0003047f89 */ /* 0x000fe800000e0000 */
[----:B------:R-:W0:Y:S04]  /*1fa70*/  SHFL.DOWN PT, R3, R250, 0x2, 0x1f ;  /* 0x08401f00fa037f89 */ /* 0x000e2800000e0000 */
[----:B------:R-:W1:Y:S04]  /*1fa80*/  SHFL.DOWN PT, R5, R248, 0x2, 0x1f ;  /* 0x08401f00f8057f89 */ /* 0x000e6800000e0000 */
[----:B0-----:R-:W-:Y:S04]  /*1fa90*/  STL.64 [R1+0x10], R2 ;  /* 0x0000100201007387 */ /* 0x001fe80000100a00 */
[----:B------:R-:W-:Y:S04]  /*1faa0*/  SHFL.DOWN PT, R2, R251, 0x2, 0x1f ;  /* 0x08401f00fb027f89 */ /* 0x000fe800000e0000 */
[----:B------:R-:W0:Y:S04]  /*1fab0*/  SHFL.DOWN PT, R3, R244, 0x2, 0x1f ;  /* 0x08401f00f4037f89 */ /* 0x000e2800000e0000 */
[----:B-1----:R-:W-:Y:S04]  /*1fac0*/  STL.64 [R1+0x8], R4 ;  /* 0x0000080401007387 */ /* 0x002fe80000100a00 */
        /* <DEDUP_REMOVED lines=151> */
[----:B0-----:R-:W3:Y:S04]  /*20440*/  LDL R3, [R1+0x804] ;  /* 0x0008040001037983 */ /* 0x001ee80000100800 */
[----:B---3--:R-:W-:Y:S04]  /*20450*/  SHFL.DOWN PT, R2, R3, 0x2, 0x1f ;  /* 0x08401f0003027f89 */ /* 0x008fe800000e0000 */
[----:B------:R-:W0:Y:S04]  /*20460*/  SHFL.DOWN PT, R3, R252, 0x2, 0x1f ;  /* 0x08401f00fc037f89 */ /* 0x000e2800000e0000 */
[----:B0-----:R-:W-:Y:S04]  /*20470*/  STL.64 [R1+0x200], R2 ;  /* 0x0002000201007387 */ /* 0x001fe80000100a00 */
[----:B--2---:R0:W-:Y:S04]  /*20480*/  SHFL.DOWN PT, R2, R0, 0x2, 0x1f ;  /* 0x08401f0000027f89 */ /* 0x0041e800000e0000 */
[----:B------:R-:W1:Y:S04]  /*20490*/  SHFL.DOWN PT, R3, R124, 0x2, 0x1f ;  /* 0x08401f007c037f89 */ /* 0x000e6800000e0000 */
[----:B------:R-:W-:Y:S04]  /*204a0*/  SHFL.DOWN PT, R4, R145, 0x2, 0x1f ;  /* 0x08401f0091047f89 */ /* 0x000fe800000e0000 */
[----:B------:R-:W-:Y:S04]  /*204b0*/  SHFL.DOWN PT, R5, R146, 0x2, 0x1f ;  /* 0x08401f0092057f89 */ /* 0x000fe800000e0000 */
[----:B------:R-:W-:Y:S04]  /*204c0*/  SHFL.DOWN PT, R6, R131, 0x2, 0x1f ;  /* 0x08401f0083067f89 */ /* 0x000fe800000e0000 */
[----:B----4-:R-:W-:Y:S04]  /*204d0*/  SHFL.DOWN PT, R7, R7, 0x2, 0x1f ;  /* 0x08401f0007077f89 */ /* 0x010fe800000e0000 */
[----:B0-----:R-:W2:Y:S04]  /*204e0*/  LDL R0, [R1+0x81c] ;  /* 0x00081c0001007983 */ /* 0x001ea80000100800 */
[----:B-1----:R-:W-:Y:S04]  /*204f0*/  STL.64 [R1+0x208], R2 ;  /* 0x0002080201007387 */ /* 0x002fe80000100a00 */
        /* <DEDUP_REMOVED lines=79> */
[----:B------:R-:W1:Y:S04]  /*209f0*/  SHFL.DOWN PT, R5, R140, 0x2, 0x1f ;  /* 0x08401f008c057f89 */ /* 0x000e6800000e0000 */
[----:B0-----:R-:W-:Y:S04]  /*20a00*/  STL.64 [R1+0x2d8], R2 ;  /* 0x0002d80201007387 */ /* 0x001fe80000100a00 */
[----:B------:R-:W-:Y:S04]  /*20a10*/  SHFL.DOWN PT, R2, R73, 0x2, 0x1f ;  /* 0x08401f0049027f89 */ /* 0x000fe800000e0000 */
[----:B------:R-:W0:Y:S04]  /*20a20*/  SHFL.DOWN PT, R3, R74, 0x2, 0x1f ;  /* 0x08401f004a037f89 */ /* 0x000e2800000e0000 */
[----:B-1----:R-:W-:Y:S04]  /*20a30*/  STL.64 [R1+0x1b8], R4 ;  /* 0x0001b80401007387 */ /* 0x002fe80000100a00 */
        /* <DEDUP_REMOVED lines=41> */
[----:B-1----:R1:W-:Y:S04]  /*20cd0*/  STL.64 [R1+0x1f0], R4 ;  /* 0x0001f00401007387 */ /* 0x0023e80000100a00 */
[----:B------:R3:W-:Y:S04]  /*20ce0*/  STL.64 [R1+0x1f8], R6 ;  /* 0x0001f80601007387 */ /* 0x0007e80000100a00 */
[----:B-1----:R-:W4:Y:S04]  /*20cf0*/  LDL.LU.64 R4, [R1+0x840] ;  /* 0x0008400001047983 */ /* 0x002f280000300a00 */
[----:B---3--:R-:W3:Y:S04]  /*20d00*/  LDL.LU.64 R6, [R1+0x838] ;  /* 0x0008380001067983 */ /* 0x008ee80000300a00 */
        /* <DEDUP_REMOVED lines=77> */
[----:B----4-:R-:W0:Y:S04]  /*211e0*/  SHFL.DOWN PT, R3, R4, 0x2, 0x1f ;  /* 0x08401f0004037f89 */ /* 0x010e2800000e0000 */
[----:B0-----:R-:W-:Y:S04]  /*211f0*/  STL.64 [R1+0x3e8], R2 ;  /* 0x0003e80201007387 */ /* 0x001fe80000100a00 */
[----:B------:R-:W-:Y:S04]  /*21200*/  SHFL.DOWN PT, R2, R5, 0x2, 0x1f ;  /* 0x08401f0005027f89 */ /* 0x000fe800000e0000 */
[----:B---3--:R-:W0:Y:S04]  /*21210*/  SHFL.DOWN PT, R3, R6, 0x2, 0x1f ;  /* 0x08401f0006037f89 */ /* 0x008e2800000e0000 */
[----:B0-----:R-:W-:Y:S04]  /*21220*/  STL.64 [R1+0x3f0], R2 ;  /* 0x0003f00201007387 */ /* 0x001fe80000100a00 */
[----:B------:R-:W-:Y:S04]  /*21230*/  SHFL.DOWN PT, R2, R7, 0x2, 0x1f ;  /* 0x08401f0007027f89 */ /* 0x000fe800000e0000 */
[----:B--2---:R-:W0:Y:S04]  /*21240*/  SHFL.DOWN PT, R3, R0, 0x2, 0x1f ;  /* 0x08401f0000037f89 */ /* 0x004e2800000e0000 */
[----:B0-----:R0:W-:Y:S04]  /*21250*/  STL.64 [R1+0x3f8], R2 ;  /* 0x0003f80201007387 */ /* 0x0011e80000100a00 */
[----:B0-----:R0:W5:Y:S01]  /*21260*/  LDL.LU.64 R2, [R1+0x830] ;  /* 0x0008300001027983 */ /* 0x0011620000300a00 */
[----:B------:R-:W1:Y:S01]  /*21270*/  S2R R0, SR_LANEID ;  /* 0x0000000000007919 */ /* 0x000e620000000000 */
[----:B------:R-:W-:Y:S01]  /*21280*/  BSSY B0, `(.L_x_20585) ;  /* 0x0000915000007945 */ /* 0x000fe20003800000 */
[----:B-1----:R-:W-:-:S13]  /*21290*/  ISETP.GT.AND P0, PT, R0, 0x1d, PT ;  /* 0x0000001d0000780c */ /* 0x002fda0003f04270 */
[----:B0-----:R-:W-:Y:S05]  /*212a0*/  @P0 BRA `(.L_x_20586) ;  /* 0x0000009000480947 */ /* 0x001fea0003800000 */
[----:B------:R0:W-:Y:S02]  /*212b0*/  STL [R1+0x824], RZ ;  /* 0x000824ff01007387 */ /* 0x0001e40000100800 */
.L_x_20968:
[----:B-1---5:R1:W-:Y:S04]  /*212c0*/  STL [R1+0x830], R2 ;  /* 0x0008300201007387 */ /* 0x0223e80000100800 */
[----:B------:R2:W-:Y:S04]  /*212d0*/  STL [R1+0x838], R4 ;  /* 0x0008380401007387 */ /* 0x0005e80000100800 */
[----:B-1----:R-:W3:Y:S04]  /*212e0*/  LDL.LU R2, [R1+0x824] ;  /* 0x0008240001027983 */ /* 0x002ee80000300800 */
[----:B------:R1:W-:Y:S04]  /*212f0*/  STL [R1+0x834], R3 ;  /* 0x0008340301007387 */ /* 0x0003e80000100800 */
[----:B--2---:R-:W2:Y:S04]  /*21300*/  LDL R4, [R1+0x800] ;  /* 0x0008000001047983 */ /* 0x004ea80000100800 */
[----:B-1----:R-:W4:Y:S01]  /*21310*/  LDL R3, [R1+0x81c] ;  /* 0x00081c0001037983 */ /* 0x002f220000100800 */
[----:B---3--:R-:W-:-:S05]  /*21320*/  IMAD R252, R2, 0x4, R1 ;  /* 0x0000000402fc7824 */ /* 0x008fca00078e0201 */
[----:B------:R-:W4:Y:S04]  /*21330*/  LDL R0, [R252+0x200] ;  /* 0x00020000fc007983 */ /* 0x000f280000100800 */
[----:B------:R-:W3:Y:S01]  /*21340*/  LDL R252, [R252] ;  /* 0x00000000fcfc7983 */ /* 0x000ee20000100800 */
[----:B------:R-:W-:-:S05]  /*21350*/  VIADD R2, R2, 0x1 ;  /* 0x0000000102027836 */ /* 0x000fca0000000000 */
[----:B------:R1:W-:Y:S01]  /*21360*/  STL [R1+0x824], R2 ;  /* 0x0008240201007387 */ /* 0x0003e20000100800 */
[CC--:B----4-:R-:W-:Y:S02]  /*21370*/  FSETP.GEU.FTZ.AND P0, PT, R3.reuse, R0.reuse, PT ;  /* 0x000000000300720b */ /* 0x0d0fe40003f1e000 */
[----:B------:R-:W-:Y:S02]  /*21380*/  FSETP.NEU.FTZ.AND P1, PT, R3, R0, PT ;  /* 0x000000000300720b */ /* 0x000fe40003f3d000 */
[C---:B--2---:R-:W-:Y:S02]  /*21390*/  ISETP.EQ.OR P0, PT, R4.reuse, -0x1, !P0 ;  /* 0xffffffff0400780c */ /* 0x044fe40004702670 */
[----:B---3--:R-:W-:Y:S02]  /*213a0*/  ISETP.LE.OR P1, PT, R4, R252, P1 ;  /* 0x000000fc0400720c */ /* 0x008fe40000f23670 */
        /* <DEDUP_REMOVED lines=11> */
[----:B---3--:R-:W-:-:S05]  /*21460*/  @!P2 IMAD.MOV.U32 R0, RZ, RZ, R252 ;  /* 0x000000ffff00a224 */ /* 0x008fca00078e00fc */
        /* <DEDUP_REMOVED lines=8> */
.L_x_20588:
[----:B------:R-:W3:Y:S04]  /*214f0*/  LDL.LU R252, [R1+0x800] ;  /* 0x0008000001fc7983 */ /* 0x000ee80000300800 */
[----:B--2---:R1:W5:Y:S04]  /*21500*/  LDL.LU R0, [R1+0x81c] ;  /* 0x00081c0001007983 */ /* 0x0043680000300800 */
[----:B------:R1:W-:Y:S04]  /*21510*/  STL [R1+0x81c], R7 ;  /* 0x00081c0701007387 */ /* 0x0003e80000100800 */
[----:B------:R1:W-:Y:S04]  /*21520*/  STL [R1+0x800], R131 ;  /* 0x0008008301007387 */ /* 0x0003e80000100800 */
[----:B---3--:R1:W-:Y:S02]  /*21530*/  STL [R1+0x810], R252 ;  /* 0x000810fc01007387 */ /* 0x0083e40000100800 */
.L_x_20589:
[----:B------:R-:W-:Y:S05]  /*21540*/  BSYNC B1 ;  /* 0x0000000000017941 */ /* 0x000fea0003800000 */
.L_x_20587:
[----:B-----5:R-:W-:Y:S01]  /*21550*/  FSETP.GT.FTZ.AND P0, PT, R0, R6, PT ;  /* 0x000000060000720b */ /* 0x020fe20003f14000 */
[----:B------:R-:W-:Y:S03]  /*21560*/  BSSY B1, `(.L_x_20590) ;  /* 0x0000010000017945 */ /* 0x000fe60003800000 */
[----:B------:R-:W-:-:S13]  /*21570*/  ISETP.EQ.OR P0, PT, R130, -0x1, P0 ;  /* 0xffffffff8200780c */ /* 0x000fda0000702670 */
[----:B------:R-:W-:Y:S05]  /*21580*/  @P0 BRA `(.L_x_20591) ;  /* 0x0000000000200947 */ /* 0x000fea0003800000 */
[----:B-1----:R-:W2:Y:S01]  /*21590*/  LDL R7, [R1+0x810] ;  /* 0x0008100001077983 */ /* 0x002ea20000100800 */
[-C--:B------:R-:W-:Y:S02]  /*215a0*/  FSETP.NEU.FTZ.AND P0, PT, R0, R6.reuse, PT ;  /* 0x000000060000720b */ /* 0x080fe40003f1d000 */
[----:B------:R-:W-:Y:S01]  /*215b0*/  MOV R252, R6 ;  /* 0x0000000600fc7202 */ /* 0x000fe20000000f00 */
[----:B------:R3:W-:Y:S01]  /*215c0*/  STL [R1+0x814], R130 ;  /* 0x0008148201007387 */ /* 0x0007e20000100800 */
[----:B--2---:R-:W-:Y:S01]  /*215d0*/  ISETP.GE.OR P0, PT, R7, R130, P0 ;  /* 0x000000820700720c */ /* 0x004fe20000706670 */
[----:B------:R-:W-:Y:S02]  /*215e0*/  IMAD.MOV.U32 R131, RZ, RZ, R7 ;  /* 0x000000ffff837224 */ /* 0x000fe400078e0007 */
[----:B------:R-:W-:-:S10]  /*215f0*/  IMAD.MOV.U32 R7, RZ, RZ, R0 ;  /* 0x000000ffff077224 */ /* 0x000fd400078e0000 */
[----:B---3--:R-:W-:Y:S05]  /*21600*/  @P0 BRA `(.L_x_20592) ;  /* 0x0000000000140947 */ /* 0x008fea0003800000 */
.L_x_20591:
[----:B-1----:R-:W2:Y:S01]  /*21610*/  LDL.LU R7, [R1+0x810] ;  /* 0x0008100001077983 */ /* 0x002ea20000300800 */
[----:B------:R-:W-:Y:S02]  /*21620*/  IMAD.MOV.U32 R252, RZ, RZ, R0 ;  /* 0x000000fffffc7224 */ /* 0x000fe400078e0000 */
[----:B------:R-:W-:Y:S01]  /*21630*/  IMAD.MOV.U32 R131, RZ, RZ, R130 ;  /* 0x000000ffff837224 */ /* 0x000fe200078e0082 */
[----:B--2---:R1:W-:Y:S02]  /*21640*/  STL [R1+0x814], R7 ;  /* 0x0008140701007387 */ /* 0x0043e40000100800 */
[----:B-1----:R-:W-:-:S07]  /*21650*/  IMAD.MOV.U32 R7, RZ, RZ, R6 ;  /* 0x000000ffff077224 */ /* 0x002fce00078e0006 */
.L_x_20592:
[----:B------:R-:W-:Y:S05]  /*21660*/  BSYNC B1 ;  /* 0x0000000000017941 */ /* 0x000fea0003800000 */
.L_x_20590:
[----:B------:R-:W-:Y:S01]  /*21670*/  FSETP.GT.FTZ.AND P0, PT, R252, R5, PT ;  /* 0x00000005fc00720b */ /* 0x000fe20003f14000 */
[----:B------:R-:W-:Y:S03]  /*21680*/  BSSY B1, `(.L_x_20593) ;  /* 0x0000010000017945 */ /* 0x000fe60003800000 */
[----:B------:R-:W-:-:S13]  /*21690*/  ISETP.EQ.OR P0, PT, R129, -0x1, P0 ;  /* 0xffffffff8100780c */ /* 0x000fda0000702670 */
[----:B------:R-:W-:Y:S05]  /*216a0*/  @P0 BRA `(.L_x_20594) ;  /* 0x0000000000200947 */ /* 0x000fea0003800000 */
[----:B------:R-:W2:Y:S01]  /*216b0*/  LDL R6, [R1+0x814] ;  /* 0x0008140001067983 */ /* 0x000ea20000100800 */
[-C--:B------:R-:W-:Y:S02]  /*216c0*/  FSETP.NEU.FTZ.AND P0, PT, R252, R5.reuse, PT ;  /* 0x00000005fc00720b */ /* 0x080fe40003f1d000 */
[----:B------:R-:W-:Y:S01]  /*216d0*/  MOV R0, R5 ;  /* 0x0000000500007202 */ /* 0x000fe20000000f00 */
[----:B------:R1:W-:Y:S01]  /*216e0*/  STL [R1+0x810], R129 ;  /* 0x0008108101007387 */ /* 0x0003e20000100800 */
[----:B--2---:R-:W-:Y:S01]  /*216f0*/  ISETP.GE.OR P0, PT, R6, R129, P0 ;  /* 0x000000810600720c */ /* 0x004fe20000706670 */
[----:B------:R-:W-:Y:S02]  /*21700*/  IMAD.MOV.U32 R130, RZ, RZ, R6 ;  /* 0x000000ffff827224 */ /* 0x000fe400078e0006 */
[----:B------:R-:W-:-:S10]  /*21710*/  IMAD.MOV.U32 R6, RZ, RZ, R252 ;  /* 0x000000ffff067224 */ /* 0x000fd400078e00fc */
[----:B-1----:R-:W-:Y:S05]  /*21720*/  @P0 BRA `(.L_x_20595) ;  /* 0x0000000000140947 */ /* 0x002fea0003800000 */
.L_x_20594:
[----:B------:R-:W2:Y:S01]  /*21730*/  LDL.LU R6, [R1+0x814] ;  /* 0x0008140001067983 */ /* 0x000ea20000300800 */
[----:B------:R-:W-:Y:S02]  /*21740*/  IMAD.MOV.U32 R0, RZ, RZ, R252 ;  /* 0x000000ffff007224 */ /* 0x000fe400078e00fc */
[----:B------:R-:W-:Y:S01]  /*21750*/  IMAD.MOV.U32 R130, RZ, RZ, R129 ;  /* 0x000000ffff827224 */ /* 0x000fe200078e0081 */
[----:B--2---:R1:W-:Y:S02]  /*21760*/  STL [R1+0x810], R6 ;  /* 0x0008100601007387 */ /* 0x0043e40000100800 */
[----:B-1----:R-:W-:-:S07]  /*21770*/  IMAD.MOV.U32 R6, RZ, RZ, R5 ;  /* 0x000000ffff067224 */ /* 0x002fce00078e0005 */
.L_x_20595:
[----:B------:R-:W-:Y:S05]  /*21780*/  BSYNC B1 ;  /* 0x0000000000017941 */ /* 0x000fea0003800000 */
.L_x_20593:
        /* <DEDUP_REMOVED lines=12> */
.L_x_20597:
[----:B------:R-:W2:Y:S01]  /*21850*/  LDL.LU R5, [R1+0x810] ;  /* 0x0008100001057983 */ /* 0x000ea20000300800 */
[----:B------:R-:W-:Y:S02]  /*21860*/  IMAD.MOV.U32 R252, RZ, RZ, R0 ;  /* 0x000000fffffc7224 */ /* 0x000fe400078e0000 */
[----:B------:R-:W-:Y:S01]  /*21870*/  IMAD.MOV.U32 R129, RZ, RZ, R128 ;  /* 0x000000ffff817224 */ /* 0x000fe200078e0080 */
[----:B--2---:R1:W-:Y:S02]  /*21880*/  STL [R1+0x814], R5 ;  /* 0x0008140501007387 */ /* 0x0043e40000100800 */
[----:B-1----:R-:W-:-:S07]  /*21890*/  IMAD.MOV.U32 R5, RZ, RZ, R4 ;  /* 0x000000ffff057224 */ /* 0x002fce00078e0004 */
.L_x_20598:
[----:B------:R-:W-:Y:S05]  /*218a0*/  BSYNC B1 ;  /* 0x0000000000017941 */ /* 0x000fea0003800000 */
.L_x_20596:
        /* <DEDUP_REMOVED lines=12> */
.L_x_20600:
[----:B------:R-:W2:Y:S01]  /*21970*/  LDL.LU R4, [R1+0x814] ;  /* 0x0008140001047983 */ /* 0x000ea20000300800 */
[----:B------:R-:W-:Y:S02]  /*21980*/  IMAD.MOV.U32 R0, RZ, RZ, R252 ;  /* 0x000000ffff007224 */ /* 0x000fe400078e00fc */
[----:B------:R-:W-:Y:S01]  /*21990*/  IMAD.MOV.U32 R128, RZ, RZ, R135 ;  /* 0x000000ffff807224 */ /* 0x000fe200078e0087 */
[----:B--2---:R1:W-:Y:S02]  /*219a0*/  STL [R1+0x810], R4 ;  /* 0x0008100401007387 */ /* 0x0043e40000100800 */
[----:B-1----:R-:W-:-:S07]  /*219b0*/  IMAD.MOV.U32 R4, RZ, RZ, R11 ;  /* 0x000000ffff047224 */ /* 0x002fce00078e000b */
.L_x_20601:
[----:B------:R-:W-:Y:S05]  /*219c0*/  BSYNC B1 ;  /* 0x0000000000017941 */ /* 0x000fea0003800000 */
.L_x_20599:
        /* <DEDUP_REMOVED lines=12> */
.L_x_20603:
[----:B------:R-:W2:Y:S01]  /*21a90*/  LDL.LU R11, [R1+0x810] ;  /* 0x00081000010b7983 */ /* 0x000ea20000300800 */
[----:B------:R-:W-:Y:S02]  /*21aa0*/  IMAD.MOV.U32 R252, RZ, RZ, R0 ;  /* 0x000000fffffc7224 */ /* 0x000fe400078e0000 */
[----:B------:R-:W-:Y:S01]  /*21ab0*/  IMAD.MOV.U32 R135, RZ, RZ, R134 ;  /* 0x000000ffff877224 */ /* 0x000fe200078e0086 */
[----:B--2---:R1:W-:Y:S02]  /*21ac0*/  STL [R1+0x814], R11 ;  /* 0x0008140b01007387 */ /* 0x0043e40000100800 */
[----:B-1----:R-:W-:-:S07]  /*21ad0*/  IMAD.MOV.U32 R11, RZ, RZ, R10 ;  /* 0x000000ffff0b7224 */ /* 0x002fce00078e000a */
.L_x_20604:
[----:B------:R-:W-:Y:S05]  /*21ae0*/  BSYNC B1 ;  /* 0x0000000000017941 */ /* 0x000fea0003800000 */
.L_x_20602:
        /* <DEDUP_REMOVED lines=12> */
.L_x_20606:
[----:B------:R-:W2:Y:S01]  /*21bb0*/  LDL.LU R10, [R1+0x814] ;  /* 0x00081400010a7983 */ /* 0x000ea20000300800 */
[----:B------:R-:W-:Y:S02]  /*21bc0*/  IMAD.MOV.U32 R0, RZ, RZ, R252 ;  /* 0x000000ffff007224 */ /* 0x000fe400078e00fc */
[----:B------:R-:W-:Y:S01]  /*21bd0*/  IMAD.MOV.U32 R134, RZ, RZ, R133 ;  /* 0x000000ffff867224 */ /* 0x000fe200078e0085 */
[----:B--2---:R1:W-:Y:S02]  /*21be0*/  STL [R1+0x810], R10 ;  /* 0x0008100a01007387 */ /* 0x0043e40000100800 */
[----:B-1----:R-:W-:-:S07]  /*21bf0*/  IMAD.MOV.U32 R10, RZ, RZ, R9 ;  /* 0x000000ffff0a7224 */ /* 0x002fce00078e0009 */
.L_x_20607:
[----:B------:R-:W-:Y:S05]  /*21c00*/  BSYNC B1 ;  /* 0x0000000000017941 */ /* 0x000fea0003800000 */
.L_x_20605:
        /* <DEDUP_REMOVED lines=12> */
.L_x_20609:
[----:B------:R-:W2:Y:S01]  /*21cd0*/  LDL.LU R9, [R1+0x810] ;  /* 0x0008100001097983 */ /* 0x000ea20000300800 */
[----:B------:R-:W-:Y:S02]  /*21ce0*/  IMAD.MOV.U32 R252, RZ, RZ, R0 ;  /* 0x000000fffffc7224 */ /* 0x000fe400078e0000 */
[----:B------:R-:W-:Y:S01]  /*21cf0*/  IMAD.MOV.U32 R133, RZ, RZ, R132 ;  /* 0x000000ffff857224 */ /* 0x000fe200078e0084 */
[----:B--2---:R1:W-:Y:S02]  /*21d00*/  STL [R1+0x814], R9 ;  /* 0x0008140901007387 */ /* 0x0043e40000100800 */
[----:B-1----:R-:W-:-:S07]  /*21d10*/  IMAD.MOV.U32 R9, RZ, RZ, R8 ;  /* 0x000000ffff097224 */ /* 0x002fce00078e0008 */
.L_x_20610:
[----:B------:R-:W-:Y:S05]  /*21d20*/  BSYNC B1 ;  /* 0x0000000000017941 */ /* 0x000fea0003800000 */
.L_x_20608:
        /* <DEDUP_REMOVED lines=12> */
.L_x_20612:
[----:B------:R-:W2:Y:S01]  /*21df0*/  LDL.LU R8, [R1+0x814] ;  /* 0x0008140001087983 */ /* 0x000ea20000300800 */
[----:B------:R-:W-:Y:S02]  /*21e00*/  IMAD.MOV.U32 R0, RZ, RZ, R252 ;  /* 0x000000ffff007224 */ /* 0x000fe400078e00fc */
[----:B------:R-:W-:Y:S01]  /*21e10*/  IMAD.MOV.U32 R132, RZ, RZ, R139 ;  /* 0x000000ffff847224 */ /* 0x000fe200078e008b */
[----:B--2---:R1:W-:Y:S02]  /*21e20*/  STL [R1+0x810], R8 ;  /* 0x0008100801007387 */ /* 0x0043e40000100800 */
[----:B-1----:R-:W-:-:S07]  /*21e30*/  IMAD.MOV.U32 R8, RZ, RZ, R15 ;  /* 0x000000ffff087224 */ /* 0x002fce00078e000f */
.L_x_20613:
[----:B------:R-:W-:Y:S05]  /*21e40*/  BSYNC B1 ;  /* 0x0000000000017941 */ /* 0x000fea0003800000 */
.L_x_20611:
        /* <DEDUP_REMOVED lines=12> */
.L_x_20615:
[----:B------:R-:W2:Y:S01]  /*21f10*/  LDL.LU R15, [R1+0x810] ;  /* 0x00081000010f7983 */ /* 0x000ea20000300800 */
[----:B------:R-:W-:Y:S02]  /*21f20*/  IMAD.MOV.U32 R252, RZ, RZ, R0 ;  /* 0x000000fffffc7224 */ /* 0x000fe400078e0000 */
[----:B------:R-:W-:Y:S01]  /*21f30*/  IMAD.MOV.U32 R139, RZ, RZ, R138 ;  /* 0x000000ffff8b7224 */ /* 0x000fe200078e008a */
[----:B--2---:R1:W-:Y:S02]  /*21f40*/  STL [R1+0x814], R15 ;  /* 0x0008140f01007387 */ /* 0x0043e40000100800 */
[----:B-1----:R-:W-:-:S07]  /*21f50*/  IMAD.MOV.U32 R15, RZ, RZ, R14 ;  /* 0x000000ffff0f7224 */ /* 0x002fce00078e000e */
.L_x_20616:
[----:B------:R-:W-:Y:S05]  /*21f60*/  BSYNC B1 ;  /* 0x0000000000017941 */ /* 0x000fea0003800000 */
.L_x_20614:
        /* <DEDUP_REMOVED lines=12> */
.L_x_20618:
[----:B------:R-:W2:Y:S01]  /*22030*/  LDL.LU R14, [R1+0x814] ;  /* 0x00081400010e7983 */ /* 0x000ea20000300800 */
[----:B------:R-:W-:Y:S02]  /*22040*/  IMAD.MOV.U32 R0, RZ, RZ, R252 ;  /* 0x000000ffff007224 */ /* 0x000fe400078e00fc */
[----:B------:R-:W-:Y:S01]  /*22050*/  IMAD.MOV.U32 R138, RZ, RZ, R137 ;  /* 0x000000ffff8a7224 */ /* 0x000fe200078e0089 */
[----:B--2---:R1:W-:Y:S02]  /*22060*/  STL [R1+0x810], R14 ;  /* 0x0008100e01007387 */ /* 0x0043e40000100800 */
[----:B-1----:R-:W-:-:S07]  /*22070*/  IMAD.MOV.U32 R14, RZ, RZ, R13 ;  /* 0x000000ffff0e7224 */ /* 0x002fce00078e000d */
.L_x_20619:
[----:B------:R-:W-:Y:S05]  /*22080*/  BSYNC B1 ;  /* 0x0000000000017941 */ /* 0x000fea0003800000 */
.L_x_20617:
        /* <DEDUP_REMOVED lines=12> */
.L_x_20621:
[----:B------:R-:W2:Y:S01]  /*22150*/  LDL.LU R13, [R1+0x810] ;  /* 0x00081000010d7983 */ /* 0x000ea20000300800 */
[----:B------:R-:W-:Y:S02]  /*22160*/  IMAD.MOV.U32 R252, RZ, RZ, R0 ;  /* 0x000000fffffc7224 */ /* 0x000fe400078e0000 */
[----:B------:R-:W-:Y:S01]  /*22170*/  IMAD.MOV.U32 R137, RZ, RZ, R136 ;  /* 0x000000ffff897224 */ /* 0x000fe200078e0088 */
[----:B--2---:R1:W-:Y:S02]  /*22180*/  STL [R1+0x814], R13 ;  /* 0x0008140d01007387 */ /* 0x0043e40000100800 */
[----:B-1----:R-:W-:-:S07]  /*22190*/  IMAD.MOV.U32 R13, RZ, RZ, R12 ;  /* 0x000000ffff0d7224 */ /* 0x002fce00078e000c */
.L_x_20622:
[----:B------:R-:W-:Y:S05]  /*221a0*/  BSYNC B1 ;  /* 0x0000000000017941 */ /* 0x000fea0003800000 */
.L_x_20620:
        /* <DEDUP_REMOVED lines=12> */
.L_x_20624:
[----:B------:R-:W2:Y:S01]  /*22270*/  LDL.LU R12, [R1+0x814] ;  /* 0x00081400010c7983 */ /* 0x000ea20000300800 */
[----:B------:R-:W-:Y:S02]  /*22280*/  IMAD.MOV.U32 R0, RZ, RZ, R252 ;  /* 0x000000ffff007224 */ /* 0x000fe400078e00fc */
[----:B------:R-:W-:Y:S01]  /*22290*/  IMAD.MOV.U32 R136, RZ, RZ, R143 ;  /* 0x000000ffff887224 */ /* 0x000fe200078e008f */
[----:B--2---:R1:W-:Y:S02]  /*222a0*/  STL [R1+0x810], R12 ;  /* 0x0008100c01007387 */ /* 0x0043e40000100800 */
[----:B-1----:R-:W-:-:S07]  /*222b0*/  IMAD.MOV.U32 R12, RZ, RZ, R19 ;  /* 0x000000ffff0c7224 */ /* 0x002fce00078e0013 */
.L_x_20625:
[----:B------:R-:W-:Y:S05]  /*222c0*/  BSYNC B1 ;  /* 0x0000000000017941 */ /* 0x000fea0003800000 */
.L_x_20623:
        /* <DEDUP_REMOVED lines=12> */
.L_x_20627:
[----:B------:R-:W2:Y:S01]  /*22390*/  LDL.LU R19, [R1+0x810] ;  /* 0x0008100001137983 */ /* 0x000ea20000300800 */
[----:B------:R-:W-:Y:S02]  /*223a0*/  IMAD.MOV.U32 R252, RZ, RZ, R0 ;  /* 0x000000fffffc7224 */ /* 0x000fe400078e0000 */
[----:B------:R-:W-:Y:S01]  /*223b0*/  IMAD.MOV.U32 R143, RZ, RZ, R142 ;  /* 0x000000ffff8f7224 */ /* 0x000fe200078e008e */
[----:B--2---:R1:W-:Y:S02]  /*223c0*/  STL [R1+0x814], R19 ;  /* 0x0008141301007387 */ /* 0x0043e40000100800 */
[----:B-1----:R-:W-:-:S07]  /*223d0*/  IMAD.MOV.U32 R19, RZ, RZ, R18 ;  /* 0x000000ffff137224 */ /* 0x002fce00078e0012 */
.L_x_20628:
[----:B------:R-:W-:Y:S05]  /*223e0*/  BSYNC B1 ;  /* 0x0000000000017941 */ /* 0x000fea0003800000 */
.L_x_20626:
        /* <DEDUP_REMOVED lines=12> */
.L_x_20630:
[----:B------:R-:W2:Y:S01]  /*224b0*/  LDL.LU R18, [R1+0x814] ;  /* 0x0008140001127983 */ /* 0x000ea20000300800 */
[----:B------:R-:W-:Y:S02]  /*224c0*/  IMAD.MOV.U32 R0, RZ, RZ, R252 ;  /* 0x000000ffff007224 */ /* 0x000fe400078e00fc */
[----:B------:R-:W-:Y:S01]  /*224d0*/  IMAD.MOV.U32 R142, RZ, RZ, R141 ;  /* 0x000000ffff8e7224 */ /* 0x000fe200078e008d */
[----:B--2---:R1:W-:Y:S02]  /*224e0*/  STL [R1+0x810], R18 ;  /* 0x0008101201007387 */ /* 0x0043e40000100800 */
[----:B-1----:R-:W-:-:S07]  /*224f0*/  IMAD.MOV.U32 R18, RZ, RZ, R17 ;  /* 0x000000ffff127224 */ /* 0x002fce00078e0011 */
.L_x_20631:
[----:B------:R-:W-:Y:S05]  /*22500*/  BSYNC B1 ;  /* 0x0000000000017941 */ /* 0x000fea0003800000 */
.L_x_20629:
        /* <DEDUP_REMOVED lines=12> */
.L_x_20633:
[----:B------:R-:W2:Y:S01]  /*225d0*/  LDL.LU R17, [R1+0x810] ;  /* 0x0008100001117983 */ /* 0x000ea20000300800 */
[----:B------:R-:W-:Y:S02]  /*225e0*/  IMAD.MOV.U32 R252, RZ, RZ, R0 ;  /* 0x000000fffffc7224 */ /* 0x000fe400078e0000 */
[----:B------:R-:W-:Y:S01]  /*225f0*/  IMAD.MOV.U32 R141, RZ, RZ, R140 ;  /* 0x000000ffff8d7224 */ /* 0x000fe200078e008c */
[----:B--2---:R1:W-:Y:S02]  /*22600*/  STL [R1+0x814], R17 ;  /* 0x0008141101007387 */ /* 0x0043e40000100800 */
[----:B-1----:R-:W-:-:S07]  /*22610*/  IMAD.MOV.U32 R17, RZ, RZ, R16 ;  /* 0x000000ffff117224 */ /* 0x002fce00078e0010 */
.L_x_20634:
[----:B------:R-:W-:Y:S05]  /*22620*/  BSYNC B1 ;  /* 0x0000000000017941 */ /* 0x000fea0003800000 */
.L_x_20632:
        /* <DEDUP_REMOVED lines=12> */
.L_x_20636:
[----:B------:R-:W2:Y:S01]  /*226f0*/  LDL.LU R16, [R1+0x814] ;  /* 0x0008140001107983 */ /* 0x000ea20000300800 */
[----:B------:R-:W-:Y:S02]  /*22700*/  IMAD.MOV.U32 R0, RZ, RZ, R252 ;  /* 0x000000ffff007224 */ /* 0x000fe400078e00fc */
[----:B------:R-:W-:Y:S01]  /*22710*/  IMAD.MOV.U32 R140, RZ, RZ, R147 ;  /* 0x000000ffff8c7224 */ /* 0x000fe200078e0093 */
[----:B--2---:R1:W-:Y:S02]  /*22720*/  STL [R1+0x810], R16 ;  /* 0x0008101001007387 */ /* 0x0043e40000100800 */
[----:B-1----:R-:W-:-:S07]  /*22730*/  IMAD.MOV.U32 R16, RZ, RZ, R23 ;  /* 0x000000ffff107224 */ /* 0x002fce00078e0017 */
.L_x_20637:
[----:B------:R-:W-:Y:S05]  /*22740*/  BSYNC B1 ;  /* 0x0000000000017941 */ /* 0x000fea0003800000 */
.L_x_20635:
        /* <DEDUP_REMOVED lines=12> */
.L_x_20639:
[----:B------:R-:W2:Y:S01]  /*22810*/  LDL.LU R23, [R1+0x810] ;  /* 0x0008100001177983 */ /* 0x000ea20000300800 */
[----:B------:R-:W-:Y:S02]  /*22820*/  IMAD.MOV.U32 R252, RZ, RZ, R0 ;  /* 0x000000fffffc7224 */ /* 0x000fe400078e0000 */
[----:B------:R-:W-:Y:S01]  /*22830*/  IMAD.MOV.U32 R147, RZ, RZ, R146 ;  /* 0x000000ffff937224 */ /* 0x000fe200078e0092 */
[----:B--2---:R1:W-:Y:S02]  /*22840*/  STL [R1+0x814], R23 ;  /* 0x0008141701007387 */ /* 0x0043e40000100800 */
[----:B-1----:R-:W-:-:S07]  /*22850*/  IMAD.MOV.U32 R23, RZ, RZ, R22 ;  /* 0x000000ffff177224 */ /* 0x002fce00078e0016 */
.L_x_20640:
[----:B------:R-:W-:Y:S05]  /*22860*/  BSYNC B1 ;  /* 0x0000000000017941 */ /* 0x000fea0003800000 */
.L_x_20638:
        /* <DEDUP_REMOVED lines=12> */
.L_x_20642:
[----:B------:R-:W2:Y:S01]  /*22930*/  LDL.LU R22, [R1+0x814] ;  /* 0x0008140001167983 */ /* 0x000ea20000300800 */
[----:B------:R-:W-:Y:S02]  /*22940*/  IMAD.MOV.U32 R0, RZ, RZ, R252 ;  /* 0x000000ffff007224 */ /* 0x000fe400078e00fc */
[----:B------:R-:W-:Y:S01]  /*22950*/  IMAD.MOV.U32 R146, RZ, RZ, R145 ;  /* 0x000000ffff927224 */ /* 0x000fe200078e0091 */
[----:B--2---:R1:W-:Y:S02]  /*22960*/  STL [R1+0x810], R22 ;  /* 0x0008101601007387 */ /* 0x0043e40000100800 */
[----:B-1----:R-:W-:-:S07]  /*22970*/  IMAD.MOV.U32 R22, RZ, RZ, R21 ;  /* 0x000000ffff167224 */ /* 0x002fce00078e0015 */
.L_x_20643:
[----:B------:R-:W-:Y:S05]  /*22980*/  BSYNC B1 ;  /* 0x0000000000017941 */ /* 0x000fea0003800000 */
.L_x_20641:
        /* <DEDUP_REMOVED lines=12> */
.L_x_20645:
[----:B------:R-:W2:Y:S01]  /*22a50*/  LDL.LU R21, [R1+0x810] ;  /* 0x0008100001157983 */ /* 0x000ea20000300800 */
[----:B------:R-:W-:Y:S02]  /*22a60*/  IMAD.MOV.U32 R252, RZ, RZ, R0 ;  /* 0x000000fffffc7224 */ /* 0x000fe400078e0000 */
[----:B------:R-:W-:Y:S01]  /*22a70*/  IMAD.MOV.U32 R145, RZ, RZ, R144 ;  /* 0x000000ffff917224 */ /* 0x000fe200078e0090 */
[----:B--2---:R1:W-:Y:S02]  /*22a80*/  STL [R1+0x814], R21 ;  /* 0x0008141501007387 */ /* 0x0043e40000100800 */
[----:B-1----:R-:W-:-:S07]  /*22a90*/  IMAD.MOV.U32 R21, RZ, RZ, R20 ;  /* 0x000000ffff157224 */ /* 0x002fce00078e0014 */
.L_x_20646:
[----:B------:R-:W-:Y:S05]  /*22aa0*/  BSYNC B1 ;  /* 0x0000000000017941 */ /* 0x000fea0003800000 */
.L_x_20644:
        /* <DEDUP_REMOVED lines=12> */
.L_x_20648:
[----:B------:R-:W2:Y:S01]  /*22b70*/  LDL.LU R20, [R1+0x814] ;  /* 0x0008140001147983 */ /* 0x000ea20000300800 */
[----:B------:R-:W-:Y:S02]  /*22b80*/  IMAD.MOV.U32 R0, RZ, RZ, R252 ;  /* 0x000000ffff007224 */ /* 0x000fe400078e00fc */
[----:B------:R-:W-:Y:S01]  /*22b90*/  IMAD.MOV.U32 R144, RZ, RZ, R151 ;  /* 0x000000ffff907224 */ /* 0x000fe200078e0097 */
[----:B--2---:R1:W-:Y:S02]  /*22ba0*/  STL [R1+0x810], R20 ;  /* 0x0008101401007387 */ /* 0x0043e40000100800 */
[----:B-1----:R-:W-:-:S07]  /*22bb0*/  IMAD.MOV.U32 R20, RZ, RZ, R27 ;  /* 0x000000ffff147224 */ /* 0x002fce00078e001b */
.L_x_20649:
[----:B------:R-:W-:Y:S05]  /*22bc0*/  BSYNC B1 ;  /* 0x0000000000017941 */ /* 0x000fea0003800000 */
.L_x_20647:
        /* <DEDUP_REMOVED lines=12> */
.L_x_20651:
[----:B------:R-:W2:Y:S01]  /*22c90*/  LDL.LU R27, [R1+0x810] ;  /* 0x00081000011b7983 */ /* 0x000ea20000300800 */
[----:B------:R-:W-:Y:S02]  /*22ca0*/  IMAD.MOV.U32 R252, RZ, RZ, R0 ;  /* 0x000000fffffc7224 */ /* 0x000fe400078e0000 */
[----:B------:R-:W-:Y:S01]  /*22cb0*/  IMAD.MOV.U32 R151, RZ, RZ, R150 ;  /* 0x000000ffff977224 */ /* 0x000fe200078e0096 */
[----:B--2---:R1:W-:Y:S02]  /*22cc0*/  STL [R1+0x814], R27 ;  /* 0x0008141b01007387 */ /* 0x0043e40000100800 */
[----:B-1----:R-:W-:-:S07]  /*22cd0*/  IMAD.MOV.U32 R27, RZ, RZ, R26 ;  /* 0x000000ffff1b7224 */ /* 0x002fce00078e001a */
.L_x_20652:
[----:B------:R-:W-:Y:S05]  /*22ce0*/  BSYNC B1 ;  /* 0x0000000000017941 */ /* 0x000fea0003800000 */
.L_x_20650:
        /* <DEDUP_REMOVED lines=12> */
.L_x_20654:
[----:B------:R-:W2:Y:S01]  /*22db0*/  LDL.LU R26, [R1+0x814] ;  /* 0x00081400011a7983 */ /* 0x000ea20000300800 */
[----:B------:R-:W-:Y:S02]  /*22dc0*/  IMAD.MOV.U32 R0, RZ, RZ, R252 ;  /* 0x000000ffff007224 */ /* 0x000fe400078e00fc */
[----:B------:R-:W-:Y:S01]  /*22dd0*/  IMAD.MOV.U32 R150, RZ, RZ, R149 ;  /* 0x000000ffff967224 */ /* 0x000fe200078e0095 */
[----:B--2---:R1:W-:Y:S02]  /*22de0*/  STL [R1+0x810], R26 ;  /* 0x0008101a01007387 */ /* 0x0043e40000100800 */
[----:B-1----:R-:W-:-:S07]  /*22df0*/  IMAD.MOV.U32 R26, RZ, RZ, R25 ;  /* 0x000000ffff1a7224 */ /* 0x002fce00078e0019 */
.L_x_20655:
[----:B------:R-:W-:Y:S05]  /*22e00*/  BSYNC B1 ;  /* 0x0000000000017941 */ /* 0x000fea0003800000 */
.L_x_20653:
        /* <DEDUP_REMOVED lines=12> */
.L_x_20657:
[----:B------:R-:W2:Y:S01]  /*22ed0*/  LDL.LU R25, [R1+0x810] ;  /* 0x0008100001197983 */ /* 0x000ea20000300800 */
[----:B------:R-:W-:Y:S02]  /*22ee0*/  IMAD.MOV.U32 R252, RZ, RZ, R0 ;  /* 0x000000fffffc7224 */ /* 0x000fe400078e0000 */
[----:B------:R-:W-:Y:S01]  /*22ef0*/  IMAD.MOV.U32 R149, RZ, RZ, R148 ;  /* 0x000000ffff957224 */ /* 0x000fe200078e0094 */
[----:B--2---:R1:W-:Y:S02]  /*22f00*/  STL [R1+0x814], R25 ;  /* 0x0008141901007387 */ /* 0x0043e40000100800 */
[----:B-1----:R-:W-:-:S07]  /*22f10*/  IMAD.MOV.U32 R25, RZ, RZ, R24 ;  /* 0x000000ffff197224 */ /* 0x002fce00078e0018 */
.L_x_20658:
[----:B------:R-:W-:Y:S05]  /*22f20*/  BSYNC B1 ;  /* 0x0000000000017941 */ /* 0x000fea0003800000 */
.L_x_20656:
        /* <DEDUP_REMOVED lines=12> */
.L_x_20660:
[----:B------:R-:W2:Y:S01]  /*22ff0*/  LDL.LU R24, [R1+0x814] ;  /* 0x0008140001187983 */ /* 0x000ea20000300800 */
[----:B------:R-:W-:Y:S02]  /*23000*/  IMAD.MOV.U32 R0, RZ, RZ, R252 ;  /* 0x000000ffff007224 */ /* 0x000fe400078e00fc */
[----:B------:R-:W-:Y:S01]  /*23010*/  IMAD.MOV.U32 R148, RZ, RZ, R155 ;  /* 0x000000ffff947224 */ /* 0x000fe200078e009b */
[----:B--2---:R1:W-:Y:S02]  /*23020*/  STL [R1+0x810], R24 ;  /* 0x0008101801007387 */ /* 0x0043e40000100800 */
[----:B-1----:R-:W-:-:S07]  /*23030*/  IMAD.MOV.U32 R24, RZ, RZ, R31 ;  /* 0x000000ffff187224 */ /* 0x002fce00078e001f */
.L_x_20661:
[----:B------:R-:W-:Y:S05]  /*23040*/  BSYNC B1 ;  /* 0x0000000000017941 */ /* 0x000fea0003800000 */
.L_x_20659:
        /* <DEDUP_REMOVED lines=12> */
.L_x_20663:
[----:B------:R-:W2:Y:S01]  /*23110*/  LDL.LU R31, [R1+0x810] ;  /* 0x00081000011f7983 */ /* 0x000ea20000300800 */
[----:B------:R-:W-:Y:S02]  /*23120*/  IMAD.MOV.U32 R252, RZ, RZ, R0 ;  /* 0x000000fffffc7224 */ /* 0x000fe400078e0000 */
[----:B------:R-:W-:Y:S01]  /*23130*/  IMAD.MOV.U32 R155, RZ, RZ, R154 ;  /* 0x000000ffff9b7224 */ /* 0x000fe200078e009a */
[----:B--2---:R1:W-:Y:S02]  /*23140*/  STL [R1+0x814], R31 ;  /* 0x0008141f01007387 */ /* 0x0043e40000100800 */
[----:B-1----:R-:W-:-:S07]  /*23150*/  IMAD.MOV.U32 R31, RZ, RZ, R30 ;  /* 0x000000ffff1f7224 */ /* 0x002fce00078e001e */
.L_x_20664:
[----:B------:R-:W-:Y:S05]  /*23160*/  BSYNC B1 ;  /* 0x0000000000017941 */ /* 0x000fea0003800000 */
.L_x_20662:
        /* <DEDUP_REMOVED lines=12> */
.L_x_20666:
[----:B------:R-:W2:Y:S01]  /*23230*/  LDL.LU R30, [R1+0x814] ;  /* 0x00081400011e7983 */ /* 0x000ea20000300800 */
[----:B------:R-:W-:Y:S02]  /*23240*/  IMAD.MOV.U32 R0, RZ, RZ, R252 ;  /* 0x000000ffff007224 */ /* 0x000fe400078e00fc */
[----:B------:R-:W-:Y:S01]  /*23250*/  IMAD.MOV.U32 R154, RZ, RZ, R153 ;  /* 0x000000ffff9a7224 */ /* 0x000fe200078e0099 */
[----:B--2---:R1:W-:Y:S02]  /*23260*/  STL [R1+0x810], R30 ;  /* 0x0008101e01007387 */ /* 0x0043e40000100800 */
[----:B-1----:R-:W-:-:S07]  /*23270*/  IMAD.MOV.U32 R30, RZ, RZ, R29 ;  /* 0x000000ffff1e7224 */ /* 0x002fce00078e001d */
.L_x_20667:
[----:B------:R-:W-:Y:S05]  /*23280*/  BSYNC B1 ;  /* 0x0000000000017941 */ /* 0x000fea0003800000 */
.L_x_20665:
        /* <DEDUP_REMOVED lines=12> */
.L_x_20669:
[----:B------:R-:W2:Y:S01]  /*23350*/  LDL.LU R29, [R1+0x810] ;  /* 0x00081000011d7983 */ /* 0x000ea20000300800 */
[----:B------:R-:W-:Y:S02]  /*23360*/  IMAD.MOV.U32 R252, RZ, RZ, R0 ;  /* 0x000000fffffc7224 */ /* 0x000fe400078e0000 */
[----:B------:R-:W-:Y:S01]  /*23370*/  IMAD.MOV.U32 R153, RZ, RZ, R152 ;  /* 0x000000ffff997224 */ /* 0x000fe200078e0098 */
[----:B--2---:R1:W-:Y:S02]  /*23380*/  STL [R1+0x814], R29 ;  /* 0x0008141d01007387 */ /* 0x0043e40000100800 */
[----:B-1----:R-:W-:-:S07]  /*23390*/  IMAD.MOV.U32 R29, RZ, RZ, R28 ;  /* 0x000000ffff1d7224 */ /* 0x002fce00078e001c */
.L_x_20670:
[----:B------:R-:W-:Y:S05]  /*233a0*/  BSYNC B1 ;  /* 0x0000000000017941 */ /* 0x000fea0003800000 */
.L_x_20668:
        /* <DEDUP_REMOVED lines=12> */
.L_x_20672:
[----:B------:R-:W2:Y:S01]  /*23470*/  LDL.LU R28, [R1+0x814] ;  /* 0x00081400011c7983 */ /* 0x000ea20000300800 */
[----:B------:R-:W-:Y:S02]  /*23480*/  IMAD.MOV.U32 R0, RZ, RZ, R252 ;  /* 0x000000ffff007224 */ /* 0x000fe400078e00fc */
[----:B------:R-:W-:Y:S01]  /*23490*/  IMAD.MOV.U32 R152, RZ, RZ, R159 ;  /* 0x000000ffff987224 */ /* 0x000fe200078e009f */
[----:B--2---:R1:W-:Y:S02]  /*234a0*/  STL [R1+0x810], R28 ;  /* 0x0008101c01007387 */ /* 0x0043e40000100800 */
[----:B-1----:R-:W-:-:S07]  /*234b0*/  IMAD.MOV.U32 R28, RZ, RZ, R35 ;  /* 0x000000ffff1c7224 */ /* 0x002fce00078e0023 */
.L_x_20673:
[----:B------:R-:W-:Y:S05]  /*234c0*/  BSYNC B1 ;  /* 0x0000000000017941 */ /* 0x000fea0003800000 */
.L_x_20671:
        /* <DEDUP_REMOVED lines=12> */
.L_x_20675:
[----:B------:R-:W2:Y:S01]  /*23590*/  LDL.LU R35, [R1+0x810] ;  /* 0x0008100001237983 */ /* 0x000ea20000300800 */
[----:B------:R-:W-:Y:S02]  /*235a0*/  IMAD.MOV.U32 R252, RZ, RZ, R0 ;  /* 0x000000fffffc7224 */ /* 0x000fe400078e0000 */
[----:B------:R-:W-:Y:S01]  /*235b0*/  IMAD.MOV.U32 R159, RZ, RZ, R158 ;  /* 0x000000ffff9f7224 */ /* 0x000fe200078e009e */
[----:B--2---:R1:W-:Y:S02]  /*235c0*/  STL [R1+0x814], R35 ;  /* 0x0008142301007387 */ /* 0x0043e40000100800 */
[----:B-1----:R-:W-:-:S07]  /*235d0*/  IMAD.MOV.U32 R35, RZ, RZ, R34 ;  /* 0x000000ffff237224 */ /* 0x002fce00078e0022 */
.L_x_20676:
[----:B------:R-:W-:Y:S05]  /*235e0*/  BSYNC B1 ;  /* 0x0000000000017941 */ /* 0x000fea0003800000 */
.L_x_20674:
        /* <DEDUP_REMOVED lines=12> */
.L_x_20678:
[----:B------:R-:W2:Y:S01]  /*236b0*/  LDL.LU R34, [R1+0x814] ;  /* 0x0008140001227983 */ /* 0x000ea20000300800 */
[----:B------:R-:W-:Y:S02]  /*236c0*/  IMAD.MOV.U32 R0, RZ, RZ, R252 ;  /* 0x000000ffff007224 */ /* 0x000fe400078e00fc */
[----:B------:R-:W-:Y:S01]  /*236d0*/  IMAD.MOV.U32 R158, RZ, RZ, R157 ;  /* 0x000000ffff9e7224 */ /* 0x000fe200078e009d */
[----:B--2---:R1:W-:Y:S02]  /*236e0*/  STL [R1+0x810], R34 ;  /* 0x0008102201007387 */ /* 0x0043e40000100800 */
[----:B-1----:R-:W-:-:S07]  /*236f0*/  IMAD.MOV.U32 R34, RZ, RZ, R33 ;  /* 0x000000ffff227224 */ /* 0x002fce00078e0021 */
.L_x_20679:
[----:B------:R-:W-:Y:S05]  /*23700*/  BSYNC B1 ;  /* 0x0000000000017941 */ /* 0x000fea0003800000 */
.L_x_20677:
        /* <DEDUP_REMOVED lines=12> */
.L_x_20681:
[----:B------:R-:W2:Y:S01]  /*237d0*/  LDL.LU R33, [R1+0x810] ;  /* 0x0008100001217983 */ /* 0x000ea20000300800 */
[----:B------:R-:W-:Y:S02]  /*237e0*/  IMAD.MOV.U32 R252, RZ, RZ, R0 ;  /* 0x000000fffffc7224 */ /* 0x000fe400078e0000 */
[----:B------:R-:W-:Y:S01]  /*237f0*/  IMAD.MOV.U32 R157, RZ, RZ, R156 ;  /* 0x000000ffff9d7224 */ /* 0x000fe200078e009c */
[----:B--2---:R1:W-:Y:S02]  /*23800*/  STL [R1+0x814], R33 ;  /* 0x0008142101007387 */ /* 0x0043e40000100800 */
[----:B-1----:R-:W-:-:S07]  /*23810*/  IMAD.MOV.U32 R33, RZ, RZ, R32 ;  /* 0x000000ffff217224 */ /* 0x002fce00078e0020 */
.L_x_20682:
[----:B------:R-:W-:Y:S05]  /*23820*/  BSYNC B1 ;  /* 0x0000000000017941 */ /* 0x000fea0003800000 */
.L_x_20680:
        /* <DEDUP_REMOVED lines=12> */
.L_x_20684:
[----:B------:R-:W2:Y:S01]  /*238f0*/  LDL.LU R32, [R1+0x814] ;  /* 0x0008140001207983 */ /* 0x000ea20000300800 */
[----:B------:R-:W-:Y:S02]  /*23900*/  IMAD.MOV.U32 R0, RZ, RZ, R252 ;  /* 0x000000ffff007224 */ /* 0x000fe400078e00fc */
[----:B------:R-:W-:Y:S01]  /*23910*/  IMAD.MOV.U32 R156, RZ, RZ, R163 ;  /* 0x000000ffff9c7224 */ /* 0x000fe200078e00a3 */
[----:B--2---:R1:W-:Y:S02]  /*23920*/  STL [R1+0x810], R32 ;  /* 0x0008102001007387 */ /* 0x0043e40000100800 */
[----:B-1----:R-:W-:-:S07]  /*23930*/  IMAD.MOV.U32 R32, RZ, RZ, R39 ;  /* 0x000000ffff207224 */ /* 0x002fce00078e0027 */
.L_x_20685:
[----:B------:R-:W-:Y:S05]  /*23940*/  BSYNC B1 ;  /* 0x0000000000017941 */ /* 0x000fea0003800000 */
.L_x_20683:
        /* <DEDUP_REMOVED lines=12> */
.L_x_20687:
[----:B------:R-:W2:Y:S01]  /*23a10*/  LDL.LU R39, [R1+0x810] ;  /* 0x0008100001277983 */ /* 0x000ea20000300800 */
[----:B------:R-:W-:Y:S02]  /*23a20*/  IMAD.MOV.U32 R252, RZ, RZ, R0 ;  /* 0x000000fffffc7224 */ /* 0x000fe400078e0000 */
[----:B------:R-:W-:Y:S01]  /*23a30*/  IMAD.MOV.U32 R163, RZ, RZ, R162 ;  /* 0x000000ffffa37224 */ /* 0x000fe200078e00a2 */
[----:B--2---:R1:W-:Y:S02]  /*23a40*/  STL [R1+0x814], R39 ;  /* 0x0008142701007387 */ /* 0x0043e40000100800 */
[----:B-1----:R-:W-:-:S07]  /*23a50*/  IMAD.MOV.U32 R39, RZ, RZ, R38 ;  /* 0x000000ffff277224 */ /* 0x002fce00078e0026 */
.L_x_20688:
[----:B------:R-:W-:Y:S05]  /*23a60*/  BSYNC B1 ;  /* 0x0000000000017941 */ /* 0x000fea0003800000 */
.L_x_20686:
        /* <DEDUP_REMOVED lines=12> */
.L_x_20690:
[----:B------:R-:W2:Y:S01]  /*23b30*/  LDL.LU R38, [R1+0x814] ;  /* 0x0008140001267983 */ /* 0x000ea20000300800 */
[----:B------:R-:W-:Y:S02]  /*23b40*/  IMAD.MOV.U32 R0, RZ, RZ, R252 ;  /* 0x000000ffff007224 */ /* 0x000fe400078e00fc */
[----:B------:R-:W-:Y:S01]  /*23b50*/  IMAD.MOV.U32 R162, RZ, RZ, R161 ;  /* 0x000000ffffa27224 */ /* 0x000fe200078e00a1 */
[----:B--2---:R1:W-:Y:S02]  /*23b60*/  STL [R1+0x810], R38 ;  /* 0x0008102601007387 */ /* 0x0043e40000100800 */
[----:B-1----:R-:W-:-:S07]  /*23b70*/  IMAD.MOV.U32 R38, RZ, RZ, R37 ;  /* 0x000000ffff267224 */ /* 0x002fce00078e0025 */
.L_x_20691:
[----:B------:R-:W-:Y:S05]  /*23b80*/  BSYNC B1 ;  /* 0x0000000000017941 */ /* 0x000fea0003800000 */
.L_x_20689:
        /* <DEDUP_REMOVED lines=12> */
.L_x_20693:
[----:B------:R-:W2:Y:S01]  /*23c50*/  LDL.LU R37, [R1+0x810] ;  /* 0x0008100001257983 */ /* 0x000ea20000300800 */
[----:B------:R-:W-:Y:S02]  /*23c60*/  IMAD.MOV.U32 R252, RZ, RZ, R0 ;  /* 0x000000fffffc7224 */ /* 0x000fe400078e0000 */
[----:B------:R-:W-:Y:S01]  /*23c70*/  IMAD.MOV.U32 R161, RZ, RZ, R160 ;  /* 0x000000ffffa17224 */ /* 0x000fe200078e00a0 */
[----:B--2---:R1:W-:Y:S02]  /*23c80*/  STL [R1+0x814], R37 ;  /* 0x0008142501007387 */ /* 0x0043e40000100800 */
[----:B-1----:R-:W-:-:S07]  /*23c90*/  IMAD.MOV.U32 R37, RZ, RZ, R36 ;  /* 0x000000ffff257224 */ /* 0x002fce00078e0024 */
.L_x_20694:
[----:B------:R-:W-:Y:S05]  /*23ca0*/  BSYNC B1 ;  /* 0x0000000000017941 */ /* 0x000fea0003800000 */
.L_x_20692:
        /* <DEDUP_REMOVED lines=12> */
.L_x_20696:
[----:B------:R-:W2:Y:S01]  /*23d70*/  LDL.LU R36, [R1+0x814] ;  /* 0x0008140001247983 */ /* 0x000ea20000300800 */
[----:B------:R-:W-:Y:S02]  /*23d80*/  IMAD.MOV.U32 R0, RZ, RZ, R252 ;  /* 0x000000ffff007224 */ /* 0x000fe400078e00fc */
[----:B------:R-:W-:Y:S01]  /*23d90*/  IMAD.MOV.U32 R160, RZ, RZ, R167 ;  /* 0x000000ffffa07224 */ /* 0x000fe200078e00a7 */
[----:B--2---:R1:W-:Y:S02]  /*23da0*/  STL [R1+0x810], R36 ;  /* 0x0008102401007387 */ /* 0x0043e40000100800 */
[----:B-1----:R-:W-:-:S07]  /*23db0*/  IMAD.MOV.U32 R36, RZ, RZ, R43 ;  /* 0x000000ffff247224 */ /* 0x002fce00078e002b */
.L_x_20697:
[----:B------:R-:W-:Y:S05]  /*23dc0*/  BSYNC B1 ;  /* 0x0000000000017941 */ /* 0x000fea0003800000 */
.L_x_20695:
        /* <DEDUP_REMOVED lines=12> */
.L_x_20699:
[----:B------:R-:W2:Y:S01]  /*23e90*/  LDL.LU R43, [R1+0x810] ;  /* 0x00081000012b7983 */ /* 0x000ea20000300800 */
[----:B------:R-:W-:Y:S02]  /*23ea0*/  IMAD.MOV.U32 R252, RZ, RZ, R0 ;  /* 0x000000fffffc7224 */ /* 0x000fe400078e0000 */
[----:B------:R-:W-:Y:S01]  /*23eb0*/  IMAD.MOV.U32 R167, RZ, RZ, R166 ;  /* 0x000000ffffa77224 */ /* 0x000fe200078e00a6 */
[----:B--2---:R1:W-:Y:S02]  /*23ec0*/  STL [R1+0x814], R43 ;  /* 0x0008142b01007387 */ /* 0x0043e40000100800 */
[----:B-1----:R-:W-:-:S07]  /*23ed0*/  IMAD.MOV.U32 R43, RZ, RZ, R42 ;  /* 0x000000ffff2b7224 */ /* 0x002fce00078e002a */
.L_x_20700:
[----:B------:R-:W-:Y:S05]  /*23ee0*/  BSYNC B1 ;  /* 0x0000000000017941 */ /* 0x000fea0003800000 */
.L_x_20698:
        /* <DEDUP_REMOVED lines=12> */
.L_x_20702:
[----:B------:R-:W2:Y:S01]  /*23fb0*/  LDL.LU R42, [R1+0x814] ;  /* 0x00081400012a7983 */ /* 0x000ea20000300800 */
[----:B------:R-:W-:Y:S02]  /*23fc0*/  IMAD.MOV.U32 R0, RZ, RZ, R252 ;  /* 0x000000ffff007224 */ /* 0x000fe400078e00fc */
[----:B------:R-:W-:Y:S01]  /*23fd0*/  IMAD.MOV.U32 R166, RZ, RZ, R165 ;  /* 0x000000ffffa67224 */ /* 0x000fe200078e00a5 */
[----:B--2---:R1:W-:Y:S02]  /*23fe0*/  STL [R1+0x810], R42 ;  /* 0x0008102a01007387 */ /* 0x0043e40000100800 */
[----:B-1----:R-:W-:-:S07]  /*23ff0*/  IMAD.MOV.U32 R42, RZ, RZ, R41 ;  /* 0x000000ffff2a7224 */ /* 0x002fce00078e0029 */
.L_x_20703:
[----:B------:R-:W-:Y:S05]  /*24000*/  BSYNC B1 ;  /* 0x0000000000017941 */ /* 0x000fea0003800000 */
.L_x_20701:
        /* <DEDUP_REMOVED lines=12> */
.L_x_20705:
[----:B------:R-:W2:Y:S01]  /*240d0*/  LDL.LU R41, [R1+0x810] ;  /* 0x0008100001297983 */ /* 0x000ea20000300800 */
[----:B------:R-:W-:Y:S02]  /*240e0*/  IMAD.MOV.U32 R252, RZ, RZ, R0 ;  /* 0x000000fffffc7224 */ /* 0x000fe400078e0000 */
[----:B------:R-:W-:Y:S01]  /*240f0*/  IMAD.MOV.U32 R165, RZ, RZ, R164 ;  /* 0x000000ffffa57224 */ /* 0x000fe200078e00a4 */
[----:B--2---:R1:W-:Y:S02]  /*24100*/  STL [R1+0x814], R41 ;  /* 0x0008142901007387 */ /* 0x0043e40000100800 */
[----:B-1----:R-:W-:-:S07]  /*24110*/  IMAD.MOV.U32 R41, RZ, RZ, R40 ;  /* 0x000000ffff297224 */ /* 0x002fce00078e0028 */
.L_x_20706:
[----:B------:R-:W-:Y:S05]  /*24120*/  BSYNC B1 ;  /* 0x0000000000017941 */ /* 0x000fea0003800000 */
.L_x_20704:
        /* <DEDUP_REMOVED lines=12> */
.L_x_20708:
[----:B------:R-:W2:Y:S01]  /*241f0*/  LDL.LU R40, [R1+0x814] ;  /* 0x0008140001287983 */ /* 0x000ea20000300800 */
[----:B------:R-:W-:Y:S02]  /*24200*/  IMAD.MOV.U32 R0, RZ, RZ, R252 ;  /* 0x000000ffff007224 */ /* 0x000fe400078e00fc */
[----:B------:R-:W-:Y:S01]  /*24210*/  IMAD.MOV.U32 R164, RZ, RZ, R171 ;  /* 0x000000ffffa47224 */ /* 0x000fe200078e00ab */
[----:B--2---:R1:W-:Y:S02]  /*24220*/  STL [R1+0x810], R40 ;  /* 0x0008102801007387 */ /* 0x0043e40000100800 */
[----:B-1----:R-:W-:-:S07]  /*24230*/  IMAD.MOV.U32 R40, RZ, RZ, R47 ;  /* 0x000000ffff287224 */ /* 0x002fce00078e002f */
.L_x_20709:
[----:B------:R-:W-:Y:S05]  /*24240*/  BSYNC B1 ;  /* 0x0000000000017941 */ /* 0x000fea0003800000 */
.L_x_20707:
        /* <DEDUP_REMOVED lines=12> */
.L_x_20711:
[----:B------:R-:W2:Y:S01]  /*24310*/  LDL.LU R47, [R1+0x810] ;  /* 0x00081000012f7983 */ /* 0x000ea20000300800 */
[----:B------:R-:W-:Y:S02]  /*24320*/  IMAD.MOV.U32 R252, RZ, RZ, R0 ;  /* 0x000000fffffc7224 */ /* 0x000fe400078e0000 */
[----:B------:R-:W-:Y:S01]  /*24330*/  IMAD.MOV.U32 R171, RZ, RZ, R170 ;  /* 0x000000ffffab7224 */ /* 0x000fe200078e00aa */
[----:B--2---:R1:W-:Y:S02]  /*24340*/  STL [R1+0x814], R47 ;  /* 0x0008142f01007387 */ /* 0x0043e40000100800 */
[----:B-1----:R-:W-:-:S07]  /*24350*/  IMAD.MOV.U32 R47, RZ, RZ, R46 ;  /* 0x000000ffff2f7224 */ /* 0x002fce00078e002e */
.L_x_20712:
[----:B------:R-:W-:Y:S05]  /*24360*/  BSYNC B1 ;  /* 0x0000000000017941 */ /* 0x000fea0003800000 */
.L_x_20710:
        /* <DEDUP_REMOVED lines=12> */
.L_x_20714:
[----:B------:R-:W2:Y:S01]  /*24430*/  LDL.LU R46, [R1+0x814] ;  /* 0x00081400012e7983 */ /* 0x000ea20000300800 */
[----:B------:R-:W-:Y:S02]  /*24440*/  IMAD.MOV.U32 R0, RZ, RZ, R252 ;  /* 0x000000ffff007224 */ /* 0x000fe400078e00fc */
[----:B------:R-:W-:Y:S01]  /*24450*/  IMAD.MOV.U32 R170, RZ, RZ, R169 ;  /* 0x000000ffffaa7224 */ /* 0x000fe200078e00a9 */
[----:B--2---:R1:W-:Y:S02]  /*24460*/  STL [R1+0x810], R46 ;  /* 0x0008102e01007387 */ /* 0x0043e40000100800 */
[----:B-1----:R-:W-:-:S07]  /*24470*/  IMAD.MOV.U32 R46, RZ, RZ, R45 ;  /* 0x000000ffff2e7224 */ /* 0x002fce00078e002d */
.L_x_20715:
[----:B------:R-:W-:Y:S05]  /*24480*/  BSYNC B1 ;  /* 0x0000000000017941 */ /* 0x000fea0003800000 */
.L_x_20713:
        /* <DEDUP_REMOVED lines=12> */
.L_x_20717:
[----:B------:R-:W2:Y:S01]  /*24550*/  LDL.LU R45, [R1+0x810] ;  /* 0x00081000012d7983 */ /* 0x000ea20000300800 */
[----:B------:R-:W-:Y:S02]  /*24560*/  IMAD.MOV.U32 R252, RZ, RZ, R0 ;  /* 0x000000fffffc7224 */ /* 0x000fe400078e0000 */
[----:B------:R-:W-:Y:S01]  /*24570*/  IMAD.MOV.U32 R169, RZ, RZ, R168 ;  /* 0x000000ffffa97224 */ /* 0x000fe200078e00a8 */
[----:B--2---:R1:W-:Y:S02]  /*24580*/  STL [R1+0x814], R45 ;  /* 0x0008142d01007387 */ /* 0x0043e40000100800 */
[----:B-1----:R-:W-:-:S07]  /*24590*/  IMAD.MOV.U32 R45, RZ, RZ, R44 ;  /* 0x000000ffff2d7224 */ /* 0x002fce00078e002c */
.L_x_20718:
[----:B------:R-:W-:Y:S05]  /*245a0*/  BSYNC B1 ;  /* 0x0000000000017941 */ /* 0x000fea0003800000 */
.L_x_20716:
        /* <DEDUP_REMOVED lines=12> */
.L_x_20720:
[----:B------:R-:W2:Y:S01]  /*24670*/  LDL.LU R44, [R1+0x814] ;  /* 0x00081400012c7983 */ /* 0x000ea20000300800 */
[----:B------:R-:W-:Y:S02]  /*24680*/  IMAD.MOV.U32 R0, RZ, RZ, R252 ;  /* 0x000000ffff007224 */ /* 0x000fe400078e00fc */
[----:B------:R-:W-:Y:S01]  /*24690*/  IMAD.MOV.U32 R168, RZ, RZ, R175 ;  /* 0x000000ffffa87224 */ /* 0x000fe200078e00af */
[----:B--2---:R1:W-:Y:S02]  /*246a0*/  STL [R1+0x810], R44 ;  /* 0x0008102c01007387 */ /* 0x0043e40000100800 */
[----:B-1----:R-:W-:-:S07]  /*246b0*/  IMAD.MOV.U32 R44, RZ, RZ, R51 ;  /* 0x000000ffff2c7224 */ /* 0x002fce00078e0033 */
.L_x_20721:
[----:B------:R-:W-:Y:S05]  /*246c0*/  BSYNC B1 ;  /* 0x0000000000017941 */ /* 0x000fea0003800000 */
.L_x_20719:
        /* <DEDUP_REMOVED lines=12> */
.L_x_20723:
[----:B------:R-:W2:Y:S01]  /*24790*/  LDL.LU R51, [R1+0x810] ;  /* 0x0008100001337983 */ /* 0x000ea20000300800 */
[----:B------:R-:W-:Y:S02]  /*247a0*/  IMAD.MOV.U32 R252, RZ, RZ, R0 ;  /* 0x000000fffffc7224 */ /* 0x000fe400078e0000 */
[----:B------:R-:W-:Y:S01]  /*247b0*/  IMAD.MOV.U32 R175, RZ, RZ, R174 ;  /* 0x000000ffffaf7224 */ /* 0x000fe200078e00ae */
[----:B--2---:R1:W-:Y:S02]  /*247c0*/  STL [R1+0x814], R51 ;  /* 0x0008143301007387 */ /* 0x0043e40000100800 */
[----:B-1----:R-:W-:-:S07]  /*247d0*/  IMAD.MOV.U32 R51, RZ, RZ, R50 ;  /* 0x000000ffff337224 */ /* 0x002fce00078e0032 */
.L_x_20724:
[----:B------:R-:W-:Y:S05]  /*247e0*/  BSYNC B1 ;  /* 0x0000000000017941 */ /* 0x000fea0003800000 */
.L_x_20722:
        /* <DEDUP_REMOVED lines=12> */
.L_x_20726:
[----:B------:R-:W2:Y:S01]  /*248b0*/  LDL.LU R50, [R1+0x814] ;  /* 0x0008140001327983 */ /* 0x000ea20000300800 */
[----:B------:R-:W-:Y:S02]  /*248c0*/  IMAD.MOV.U32 R0, RZ, RZ, R252 ;  /* 0x000000ffff007224 */ /* 0x000fe400078e00fc */
[----:B------:R-:W-:Y:S01]  /*248d0*/  IMAD.MOV.U32 R174, RZ, RZ, R173 ;  /* 0x000000ffffae7224 */ /* 0x000fe200078e00ad */
[----:B--2---:R1:W-:Y:S02]  /*248e0*/  STL [R1+0x810], R50 ;  /* 0x0008103201007387 */ /* 0x0043e40000100800 */
[----:B-1----:R-:W-:-:S07]  /*248f0*/  IMAD.MOV.U32 R50, RZ, RZ, R49 ;  /* 0x000000ffff327224 */ /* 0x002fce00078e0031 */
.L_x_20727:
[----:B------:R-:W-:Y:S05]  /*24900*/  BSYNC B1 ;  /* 0x0000000000017941 */ /* 0x000fea0003800000 */
.L_x_20725:
        /* <DEDUP_REMOVED lines=12> */
.L_x_20729:
[----:B------:R-:W2:Y:S01]  /*249d0*/  LDL.LU R49, [R1+0x810] ;  /* 0x0008100001317983 */ /* 0x000ea20000300800 */
[----:B------:R-:W-:Y:S02]  /*249e0*/  IMAD.MOV.U32 R252, RZ, RZ, R0 ;  /* 0x000000fffffc7224 */ /* 0x000fe400078e0000 */
[----:B------:R-:W-:Y:S01]  /*249f0*/  IMAD.MOV.U32 R173, RZ, RZ, R172 ;  /* 0x000000ffffad7224 */ /* 0x000fe200078e00ac */
[----:B--2---:R1:W-:Y:S02]  /*24a00*/  STL [R1+0x814], R49 ;  /* 0x0008143101007387 */ /* 0x0043e40000100800 */
[----:B-1----:R-:W-:-:S07]  /*24a10*/  IMAD.MOV.U32 R49, RZ, RZ, R48 ;  /* 0x000000ffff317224 */ /* 0x002fce00078e0030 */
.L_x_20730:
[----:B------:R-:W-:Y:S05]  /*24a20*/  BSYNC B1 ;  /* 0x0000000000017941 */ /* 0x000fea0003800000 */
.L_x_20728:
        /* <DEDUP_REMOVED lines=12> */
.L_x_20732:
[----:B------:R-:W2:Y:S01]  /*24af0*/  LDL.LU R48, [R1+0x814] ;  /* 0x0008140001307983 */ /* 0x000ea20000300800 */
[----:B------:R-:W-:Y:S02]  /*24b00*/  IMAD.MOV.U32 R0, RZ, RZ, R252 ;  /* 0x000000ffff007224 */ /* 0x000fe400078e00fc */
[----:B------:R-:W-:Y:S01]  /*24b10*/  IMAD.MOV.U32 R172, RZ, RZ, R179 ;  /* 0x000000ffffac7224 */ /* 0x000fe200078e00b3 */
[----:B--2---:R1:W-:Y:S02]  /*24b20*/  STL [R1+0x810], R48 ;  /* 0x0008103001007387 */ /* 0x0043e40000100800 */
[----:B-1----:R-:W-:-:S07]  /*24b30*/  IMAD.MOV.U32 R48, RZ, RZ, R55 ;  /* 0x000000ffff307224 */ /* 0x002fce00078e0037 */
.L_x_20733:
[----:B------:R-:W-:Y:S05]  /*24b40*/  BSYNC B1 ;  /* 0x0000000000017941 */ /* 0x000fea0003800000 */
.L_x_20731:
        /* <DEDUP_REMOVED lines=12> */
.L_x_20735:
[----:B------:R-:W2:Y:S01]  /*24c10*/  LDL.LU R55, [R1+0x810] ;  /* 0x0008100001377983 */ /* 0x000ea20000300800 */
[----:B------:R-:W-:Y:S02]  /*24c20*/  IMAD.MOV.U32 R252, RZ, RZ, R0 ;  /* 0x000000fffffc7224 */ /* 0x000fe400078e0000 */
[----:B------:R-:W-:Y:S01]  /*24c30*/  IMAD.MOV.U32 R179, RZ, RZ, R178 ;  /* 0x000000ffffb37224 */ /* 0x000fe200078e00b2 */
[----:B--2---:R1:W-:Y:S02]  /*24c40*/  STL [R1+0x814], R55 ;  /* 0x0008143701007387 */ /* 0x0043e40000100800 */
[----:B-1----:R-:W-:-:S07]  /*24c50*/  IMAD.MOV.U32 R55, RZ, RZ, R54 ;  /* 0x000000ffff377224 */ /* 0x002fce00078e0036 */
.L_x_20736:
[----:B------:R-:W-:Y:S05]  /*24c60*/  BSYNC B1 ;  /* 0x0000000000017941 */ /* 0x000fea0003800000 */
.L_x_20734:
        /* <DEDUP_REMOVED lines=12> */
.L_x_20738:
[----:B------:R-:W2:Y:S01]  /*24d30*/  LDL.LU R54, [R1+0x814] ;  /* 0x0008140001367983 */ /* 0x000ea20000300800 */
[----:B------:R-:W-:Y:S02]  /*24d40*/  IMAD.MOV.U32 R0, RZ, RZ, R252 ;  /* 0x000000ffff007224 */ /* 0x000fe400078e00fc */
[----:B------:R-:W-:Y:S01]  /*24d50*/  IMAD.MOV.U32 R178, RZ, RZ, R177 ;  /* 0x000000ffffb27224 */ /* 0x000fe200078e00b1 */
[----:B--2---:R1:W-:Y:S02]  /*24d60*/  STL [R1+0x810], R54 ;  /* 0x0008103601007387 */ /* 0x0043e40000100800 */
[----:B-1----:R-:W-:-:S07]  /*24d70*/  IMAD.MOV.U32 R54, RZ, RZ, R53 ;  /* 0x000000ffff367224 */ /* 0x002fce00078e0035 */
.L_x_20739:
[----:B------:R-:W-:Y:S05]  /*24d80*/  BSYNC B1 ;  /* 0x0000000000017941 */ /* 0x000fea0003800000 */
.L_x_20737:
        /* <DEDUP_REMOVED lines=12> */
.L_x_20741:
[----:B------:R-:W2:Y:S01]  /*24e50*/  LDL.LU R53, [R1+0x810] ;  /* 0x0008100001357983 */ /* 0x000ea20000300800 */
[----:B------:R-:W-:Y:S02]  /*24e60*/  IMAD.MOV.U32 R252, RZ, RZ, R0 ;  /* 0x000000fffffc7224 */ /* 0x000fe400078e0000 */
[----:B------:R-:W-:Y:S01]  /*24e70*/  IMAD.MOV.U32 R177, RZ, RZ, R176 ;  /* 0x000000ffffb17224 */ /* 0x000fe200078e00b0 */
[----:B--2---:R1:W-:Y:S02]  /*24e80*/  STL [R1+0x814], R53 ;  /* 0x0008143501007387 */ /* 0x0043e40000100800 */
[----:B-1----:R-:W-:-:S07]  /*24e90*/  IMAD.MOV.U32 R53, RZ, RZ, R52 ;  /* 0x000000ffff357224 */ /* 0x002fce00078e0034 */
.L_x_20742:
[----:B------:R-:W-:Y:S05]  /*24ea0*/  BSYNC B1 ;  /* 0x0000000000017941 */ /* 0x000fea0003800000 */
.L_x_20740:
        /* <DEDUP_REMOVED lines=12> */
.L_x_20744:
[----:B------:R-:W2:Y:S01]  /*24f70*/  LDL.LU R52, [R1+0x814] ;  /* 0x0008140001347983 */ /* 0x000ea20000300800 */
[----:B------:R-:W-:Y:S02]  /*24f80*/  IMAD.MOV.U32 R0, RZ, RZ, R252 ;  /* 0x000000ffff007224 */ /* 0x000fe400078e00fc */
[----:B------:R-:W-:Y:S01]  /*24f90*/  IMAD.MOV.U32 R176, RZ, RZ, R183 ;  /* 0x000000ffffb07224 */ /* 0x000fe200078e00b7 */
[----:B--2---:R1:W-:Y:S02]  /*24fa0*/  STL [R1+0x810], R52 ;  /* 0x0008103401007387 */ /* 0x0043e40000100800 */
[----:B-1----:R-:W-:-:S07]  /*24fb0*/  IMAD.MOV.U32 R52, RZ, RZ, R59 ;  /* 0x000000ffff347224 */ /* 0x002fce00078e003b */
.L_x_20745:
[----:B------:R-:W-:Y:S05]  /*24fc0*/  BSYNC B1 ;  /* 0x0000000000017941 */ /* 0x000fea0003800000 */
.L_x_20743:
        /* <DEDUP_REMOVED lines=12> */
.L_x_20747:
[----:B------:R-:W2:Y:S01]  /*25090*/  LDL.LU R59, [R1+0x810] ;  /* 0x00081000013b7983 */ /* 0x000ea20000300800 */
[----:B------:R-:W-:Y:S02]  /*250a0*/  IMAD.MOV.U32 R252, RZ, RZ, R0 ;  /* 0x000000fffffc7224 */ /* 0x000fe400078e0000 */
[----:B------:R-:W-:Y:S01]  /*250b0*/  IMAD.MOV.U32 R183, RZ, RZ, R182 ;  /* 0x000000ffffb77224 */ /* 0x000fe200078e00b6 */
[----:B--2---:R1:W-:Y:S02]  /*250c0*/  STL [R1+0x814], R59 ;  /* 0x0008143b01007387 */ /* 0x0043e40000100800 */
[----:B-1----:R-:W-:-:S07]  /*250d0*/  IMAD.MOV.U32 R59, RZ, RZ, R58 ;  /* 0x000000ffff3b7224 */ /* 0x002fce00078e003a */
.L_x_20748:
[----:B------:R-:W-:Y:S05]  /*250e0*/  BSYNC B1 ;  /* 0x0000000000017941 */ /* 0x000fea0003800000 */
.L_x_20746:
        /* <DEDUP_REMOVED lines=12> */
.L_x_20750:
[----:B------:R-:W2:Y:S01]  /*251b0*/  LDL.LU R58, [R1+0x814] ;  /* 0x00081400013a7983 */ /* 0x000ea20000300800 */
[----:B------:R-:W-:Y:S02]  /*251c0*/  IMAD.MOV.U32 R0, RZ, RZ, R252 ;  /* 0x000000ffff007224 */ /* 0x000fe400078e00fc */
[----:B------:R-:W-:Y:S01]  /*251d0*/  IMAD.MOV.U32 R182, RZ, RZ, R181 ;  /* 0x000000ffffb67224 */ /* 0x000fe200078e00b5 */
[----:B--2---:R1:W-:Y:S02]  /*251e0*/  STL [R1+0x810], R58 ;  /* 0x0008103a01007387 */ /* 0x0043e40000100800 */
[----:B-1----:R-:W-:-:S07]  /*251f0*/  IMAD.MOV.U32 R58, RZ, RZ, R57 ;  /* 0x000000ffff3a7224 */ /* 0x002fce00078e0039 */
.L_x_20751:
[----:B------:R-:W-:Y:S05]  /*25200*/  BSYNC B1 ;  /* 0x0000000000017941 */ /* 0x000fea0003800000 */
.L_x_20749:
        /* <DEDUP_REMOVED lines=12> */
.L_x_20753:
[----:B------:R-:W2:Y:S01]  /*252d0*/  LDL.LU R57, [R1+0x810] ;  /* 0x0008100001397983 */ /* 0x000ea20000300800 */
[----:B------:R-:W-:Y:S02]  /*252e0*/  IMAD.MOV.U32 R252, RZ, RZ, R0 ;  /* 0x000000fffffc7224 */ /* 0x000fe400078e0000 */
[----:B------:R-:W-:Y:S01]  /*252f0*/  IMAD.MOV.U32 R181, RZ, RZ, R180 ;  /* 0x000000ffffb57224 */ /* 0x000fe200078e00b4 */
[----:B--2---:R1:W-:Y:S02]  /*25300*/  STL [R1+0x814], R57 ;  /* 0x0008143901007387 */ /* 0x0043e40000100800 */
[----:B-1----:R-:W-:-:S07]  /*25310*/  IMAD.MOV.U32 R57, RZ, RZ, R56 ;  /* 0x000000ffff397224 */ /* 0x002fce00078e0038 */
.L_x_20754:
[----:B------:R-:W-:Y:S05]  /*25320*/  BSYNC B1 ;  /* 0x0000000000017941 */ /* 0x000fea0003800000 */
.L_x_20752:
        /* <DEDUP_REMOVED lines=12> */
.L_x_20756:
[----:B------:R-:W2:Y:S01]  /*253f0*/  LDL.LU R56, [R1+0x814] ;  /* 0x0008140001387983 */ /* 0x000ea20000300800 */
[----:B------:R-:W-:Y:S02]  /*25400*/  IMAD.MOV.U32 R0, RZ, RZ, R252 ;  /* 0x000000ffff007224 */ /* 0x000fe400078e00fc */
[----:B------:R-:W-:Y:S01]  /*25410*/  IMAD.MOV.U32 R180, RZ, RZ, R187 ;  /* 0x000000ffffb47224 */ /* 0x000fe200078e00bb */
[----:B--2---:R1:W-:Y:S02]  /*25420*/  STL [R1+0x810], R56 ;  /* 0x0008103801007387 */ /* 0x0043e40000100800 */
[----:B-1----:R-:W-:-:S07]  /*25430*/  IMAD.MOV.U32 R56, RZ, RZ, R63 ;  /* 0x000000ffff387224 */ /* 0x002fce00078e003f */
.L_x_20757:
[----:B------:R-:W-:Y:S05]  /*25440*/  BSYNC B1 ;  /* 0x0000000000017941 */ /* 0x000fea0003800000 */
.L_x_20755:
        /* <DEDUP_REMOVED lines=12> */
.L_x_20759:
[----:B------:R-:W2:Y:S01]  /*25510*/  LDL.LU R63, [R1+0x810] ;  /* 0x00081000013f7983 */ /* 0x000ea20000300800 */
[----:B------:R-:W-:Y:S02]  /*25520*/  IMAD.MOV.U32 R252, RZ, RZ, R0 ;  /* 0x000000fffffc7224 */ /* 0x000fe400078e0000 */
[----:B------:R-:W-:Y:S01]  /*25530*/  IMAD.MOV.U32 R187, RZ, RZ, R186 ;  /* 0x000000ffffbb7224 */ /* 0x000fe200078e00ba */
[----:B--2---:R1:W-:Y:S02]  /*25540*/  STL [R1+0x814], R63 ;  /* 0x0008143f01007387 */ /* 0x0043e40000100800 */
[----:B-1----:R-:W-:-:S07]  /*25550*/  IMAD.MOV.U32 R63, RZ, RZ, R62 ;  /* 0x000000ffff3f7224 */ /* 0x002fce00078e003e */
.L_x_20760:
[----:B------:R-:W-:Y:S05]  /*25560*/  BSYNC B1 ;  /* 0x0000000000017941 */ /* 0x000fea0003800000 */
.L_x_20758:
        /* <DEDUP_REMOVED lines=12> */
.L_x_20762:
[----:B------:R-:W2:Y:S01]  /*25630*/  LDL.LU R62, [R1+0x814] ;  /* 0x00081400013e7983 */ /* 0x000ea20000300800 */
[----:B------:R-:W-:Y:S02]  /*25640*/  IMAD.MOV.U32 R0, RZ, RZ, R252 ;  /* 0x000000ffff007224 */ /* 0x000fe400078e00fc */
[----:B------:R-:W-:Y:S01]  /*25650*/  IMAD.MOV.U32 R186, RZ, RZ, R185 ;  /* 0x000000ffffba7224 */ /* 0x000fe200078e00b9 */
[----:B--2---:R1:W-:Y:S02]  /*25660*/  STL [R1+0x810], R62 ;  /* 0x0008103e01007387 */ /* 0x0043e40000100800 */
[----:B-1----:R-:W-:-:S07]  /*25670*/  IMAD.MOV.U32 R62, RZ, RZ, R61 ;  /* 0x000000ffff3e7224 */ /* 0x002fce00078e003d */
.L_x_20763:
[----:B------:R-:W-:Y:S05]  /*25680*/  BSYNC B1 ;  /* 0x0000000000017941 */ /* 0x000fea0003800000 */
.L_x_20761:
        /* <DEDUP_REMOVED lines=12> */
.L_x_20765:
[----:B------:R-:W2:Y:S01]  /*25750*/  LDL.LU R61, [R1+0x810] ;  /* 0x00081000013d7983 */ /* 0x000ea20000300800 */
[----:B------:R-:W-:Y:S02]  /*25760*/  IMAD.MOV.U32 R252, RZ, RZ, R0 ;  /* 0x000000fffffc7224 */ /* 0x000fe400078e0000 */
[----:B------:R-:W-:Y:S01]  /*25770*/  IMAD.MOV.U32 R185, RZ, RZ, R184 ;  /* 0x000000ffffb97224 */ /* 0x000fe200078e00b8 */
[----:B--2---:R1:W-:Y:S02]  /*25780*/  STL [R1+0x814], R61 ;  /* 0x0008143d01007387 */ /* 0x0043e40000100800 */
[----:B-1----:R-:W-:-:S07]  /*25790*/  IMAD.MOV.U32 R61, RZ, RZ, R60 ;  /* 0x000000ffff3d7224 */ /* 0x002fce00078e003c */
.L_x_20766:
[----:B------:R-:W-:Y:S05]  /*257a0*/  BSYNC B1 ;  /* 0x0000000000017941 */ /* 0x000fea0003800000 */
.L_x_20764:
        /* <DEDUP_REMOVED lines=12> */
.L_x_20768:
[----:B------:R-:W2:Y:S01]  /*25870*/  LDL.LU R60, [R1+0x814] ;  /* 0x00081400013c7983 */ /* 0x000ea20000300800 */
[----:B------:R-:W-:Y:S02]  /*25880*/  IMAD.MOV.U32 R0, RZ, RZ, R252 ;  /* 0x000000ffff007224 */ /* 0x000fe400078e00fc */
[----:B------:R-:W-:Y:S01]  /*25890*/  IMAD.MOV.U32 R184, RZ, RZ, R191 ;  /* 0x000000ffffb87224 */ /* 0x000fe200078e00bf */
[----:B--2---:R1:W-:Y:S02]  /*258a0*/  STL [R1+0x810], R60 ;  /* 0x0008103c01007387 */ /* 0x0043e40000100800 */
[----:B-1----:R-:W-:-:S07]  /*258b0*/  IMAD.MOV.U32 R60, RZ, RZ, R67 ;  /* 0x000000ffff3c7224 */ /* 0x002fce00078e0043 */
.L_x_20769:
[----:B------:R-:W-:Y:S05]  /*258c0*/  BSYNC B1 ;  /* 0x0000000000017941 */ /* 0x000fea0003800000 */
.L_x_20767:
        /* <DEDUP_REMOVED lines=12> */
.L_x_20771:
[----:B------:R-:W2:Y:S01]  /*25990*/  LDL.LU R67, [R1+0x810] ;  /* 0x0008100001437983 */ /* 0x000ea20000300800 */
[----:B------:R-:W-:Y:S02]  /*259a0*/  IMAD.MOV.U32 R252, RZ, RZ, R0 ;  /* 0x000000fffffc7224 */ /* 0x000fe400078e0000 */
[----:B------:R-:W-:Y:S01]  /*259b0*/  IMAD.MOV.U32 R191, RZ, RZ, R190 ;  /* 0x000000ffffbf7224 */ /* 0x000fe200078e00be */
[----:B--2---:R1:W-:Y:S02]  /*259c0*/  STL [R1+0x814], R67 ;  /* 0x0008144301007387 */ /* 0x0043e40000100800 */
[----:B-1----:R-:W-:-:S07]  /*259d0*/  IMAD.MOV.U32 R67, RZ, RZ, R66 ;  /* 0x000000ffff437224 */ /* 0x002fce00078e0042 */
.L_x_20772:
[----:B------:R-:W-:Y:S05]  /*259e0*/  BSYNC B1 ;  /* 0x0000000000017941 */ /* 0x000fea0003800000 */
.L_x_20770:
        /* <DEDUP_REMOVED lines=12> */
.L_x_20774:
[----:B------:R-:W2:Y:S01]  /*25ab0*/  LDL.LU R66, [R1+0x814] ;  /* 0x0008140001427983 */ /* 0x000ea20000300800 */
[----:B------:R-:W-:Y:S02]  /*25ac0*/  IMAD.MOV.U32 R0, RZ, RZ, R252 ;  /* 0x000000ffff007224 */ /* 0x000fe400078e00fc */
[----:B------:R-:W-:Y:S01]  /*25ad0*/  IMAD.MOV.U32 R190, RZ, RZ, R189 ;  /* 0x000000ffffbe7224 */ /* 0x000fe200078e00bd */
[----:B--2---:R1:W-:Y:S02]  /*25ae0*/  STL [R1+0x810], R66 ;  /* 0x0008104201007387 */ /* 0x0043e40000100800 */
[----:B-1----:R-:W-:-:S07]  /*25af0*/  IMAD.MOV.U32 R66, RZ, RZ, R65 ;  /* 0x000000ffff427224 */ /* 0x002fce00078e0041 */
.L_x_20775:
[----:B------:R-:W-:Y:S05]  /*25b00*/  BSYNC B1 ;  /* 0x0000000000017941 */ /* 0x000fea0003800000 */
.L_x_20773:
        /* <DEDUP_REMOVED lines=12> */
.L_x_20777:
[----:B------:R-:W2:Y:S01]  /*25bd0*/  LDL.LU R65, [R1+0x810] ;  /* 0x0008100001417983 */ /* 0x000ea20000300800 */
[----:B------:R-:W-:Y:S02]  /*25be0*/  IMAD.MOV.U32 R252, RZ, RZ, R0 ;  /* 0x000000fffffc7224 */ /* 0x000fe400078e0000 */
[----:B------:R-:W-:Y:S01]  /*25bf0*/  IMAD.MOV.U32 R189, RZ, RZ, R188 ;  /* 0x000000ffffbd7224 */ /* 0x000fe200078e00bc */
[----:B--2---:R1:W-:Y:S02]  /*25c00*/  STL [R1+0x814], R65 ;  /* 0x0008144101007387 */ /* 0x0043e40000100800 */
[----:B-1----:R-:W-:-:S07]  /*25c10*/  IMAD.MOV.U32 R65, RZ, RZ, R64 ;  /* 0x000000ffff417224 */ /* 0x002fce00078e0040 */
.L_x_20778:
[----:B------:R-:W-:Y:S05]  /*25c20*/  BSYNC B1 ;  /* 0x0000000000017941 */ /* 0x000fea0003800000 */
.L_x_20776:
        /* <DEDUP_REMOVED lines=12> */
.L_x_20780:
[----:B------:R-:W2:Y:S01]  /*25cf0*/  LDL.LU R64, [R1+0x814] ;  /* 0x0008140001407983 */ /* 0x000ea20000300800 */
[----:B------:R-:W-:Y:S02]  /*25d00*/  IMAD.MOV.U32 R0, RZ, RZ, R252 ;  /* 0x000000ffff007224 */ /* 0x000fe400078e00fc */
[----:B------:R-:W-:Y:S01]  /*25d10*/  IMAD.MOV.U32 R188, RZ, RZ, R195 ;  /* 0x000000ffffbc7224 */ /* 0x000fe200078e00c3 */
[----:B--2---:R1:W-:Y:S02]  /*25d20*/  STL [R1+0x810], R64 ;  /* 0x0008104001007387 */ /* 0x0043e40000100800 */
[----:B-1----:R-:W-:-:S07]  /*25d30*/  IMAD.MOV.U32 R64, RZ, RZ, R71 ;  /* 0x000000ffff407224 */ /* 0x002fce00078e0047 */
.L_x_20781:
[----:B------:R-:W-:Y:S05]  /*25d40*/  BSYNC B1 ;  /* 0x0000000000017941 */ /* 0x000fea0003800000 */
.L_x_20779:
        /* <DEDUP_REMOVED lines=12> */
.L_x_20783:
[----:B------:R-:W2:Y:S01]  /*25e10*/  LDL.LU R71, [R1+0x810] ;  /* 0x0008100001477983 */ /* 0x000ea20000300800 */
[----:B------:R-:W-:Y:S02]  /*25e20*/  IMAD.MOV.U32 R252, RZ, RZ, R0 ;  /* 0x000000fffffc7224 */ /* 0x000fe400078e0000 */
[----:B------:R-:W-:Y:S01]  /*25e30*/  IMAD.MOV.U32 R195, RZ, RZ, R194 ;  /* 0x000000ffffc37224 */ /* 0x000fe200078e00c2 */
[----:B--2---:R1:W-:Y:S02]  /*25e40*/  STL [R1+0x814], R71 ;  /* 0x0008144701007387 */ /* 0x0043e40000100800 */
[----:B-1----:R-:W-:-:S07]  /*25e50*/  IMAD.MOV.U32 R71, RZ, RZ, R70 ;  /* 0x000000ffff477224 */ /* 0x002fce00078e0046 */
.L_x_20784:
[----:B------:R-:W-:Y:S05]  /*25e60*/  BSYNC B1 ;  /* 0x0000000000017941 */ /* 0x000fea0003800000 */
.L_x_20782:
        /* <DEDUP_REMOVED lines=12> */
.L_x_20786:
[----:B------:R-:W2:Y:S01]  /*25f30*/  LDL.LU R70, [R1+0x814] ;  /* 0x0008140001467983 */ /* 0x000ea20000300800 */
[----:B------:R-:W-:Y:S02]  /*25f40*/  IMAD.MOV.U32 R0, RZ, RZ, R252 ;  /* 0x000000ffff007224 */ /* 0x000fe400078e00fc */
[----:B------:R-:W-:Y:S01]  /*25f50*/  IMAD.MOV.U32 R194, RZ, RZ, R193 ;  /* 0x000000ffffc27224 */ /* 0x000fe200078e00c1 */
[----:B--2---:R1:W-:Y:S02]  /*25f60*/  STL [R1+0x810], R70 ;  /* 0x0008104601007387 */ /* 0x0043e40000100800 */
[----:B-1----:R-:W-:-:S07]  /*25f70*/  IMAD.MOV.U32 R70, RZ, RZ, R69 ;  /* 0x000000ffff467224 */ /* 0x002fce00078e0045 */
.L_x_20787:
[----:B------:R-:W-:Y:S05]  /*25f80*/  BSYNC B1 ;  /* 0x0000000000017941 */ /* 0x000fea0003800000 */
.L_x_20785:
        /* <DEDUP_REMOVED lines=12> */
.L_x_20789:
[----:B------:R-:W2:Y:S01]  /*26050*/  LDL.LU R69, [R1+0x810] ;  /* 0x0008100001457983 */ /* 0x000ea20000300800 */
[----:B------:R-:W-:Y:S02]  /*26060*/  IMAD.MOV.U32 R252, RZ, RZ, R0 ;  /* 0x000000fffffc7224 */ /* 0x000fe400078e0000 */
[----:B------:R-:W-:Y:S01]  /*26070*/  IMAD.MOV.U32 R193, RZ, RZ, R192 ;  /* 0x000000ffffc17224 */ /* 0x000fe200078e00c0 */
[----:B--2---:R1:W-:Y:S02]  /*26080*/  STL [R1+0x814], R69 ;  /* 0x0008144501007387 */ /* 0x0043e40000100800 */
[----:B-1----:R-:W-:-:S07]  /*26090*/  IMAD.MOV.U32 R69, RZ, RZ, R68 ;  /* 0x000000ffff457224 */ /* 0x002fce00078e0044 */
.L_x_20790:
[----:B------:R-:W-:Y:S05]  /*260a0*/  BSYNC B1 ;  /* 0x0000000000017941 */ /* 0x000fea0003800000 */
.L_x_20788:
        /* <DEDUP_REMOVED lines=12> */
.L_x_20792:
[----:B------:R-:W2:Y:S01]  /*26170*/  LDL.LU R68, [R1+0x814] ;  /* 0x0008140001447983 */ /* 0x000ea20000300800 */
[----:B------:R-:W-:Y:S02]  /*26180*/  IMAD.MOV.U32 R0, RZ, RZ, R252 ;  /* 0x000000ffff007224 */ /* 0x000fe400078e00fc */
[----:B------:R-:W-:Y:S01]  /*26190*/  IMAD.MOV.U32 R192, RZ, RZ, R199 ;  /* 0x000000ffffc07224 */ /* 0x000fe200078e00c7 */
[----:B--2---:R1:W-:Y:S02]  /*261a0*/  STL [R1+0x810], R68 ;  /* 0x0008104401007387 */ /* 0x0043e40000100800 */
[----:B-1----:R-:W-:-:S07]  /*261b0*/  IMAD.MOV.U32 R68, RZ, RZ, R75 ;  /* 0x000000ffff447224 */ /* 0x002fce00078e004b */
.L_x_20793:
[----:B------:R-:W-:Y:S05]  /*261c0*/  BSYNC B1 ;  /* 0x0000000000017941 */ /* 0x000fea0003800000 */
.L_x_20791:
        /* <DEDUP_REMOVED lines=12> */
.L_x_20795:
[----:B------:R-:W2:Y:S01]  /*26290*/  LDL.LU R75, [R1+0x810] ;  /* 0x00081000014b7983 */ /* 0x000ea20000300800 */
[----:B------:R-:W-:Y:S02]  /*262a0*/  IMAD.MOV.U32 R252, RZ, RZ, R0 ;  /* 0x000000fffffc7224 */ /* 0x000fe400078e0000 */
[----:B------:R-:W-:Y:S01]  /*262b0*/  IMAD.MOV.U32 R199, RZ, RZ, R198 ;  /* 0x000000ffffc77224 */ /* 0x000fe200078e00c6 */
[----:B--2---:R1:W-:Y:S02]  /*262c0*/  STL [R1+0x814], R75 ;  /* 0x0008144b01007387 */ /* 0x0043e40000100800 */
[----:B-1----:R-:W-:-:S07]  /*262d0*/  IMAD.MOV.U32 R75, RZ, RZ, R74 ;  /* 0x000000ffff4b7224 */ /* 0x002fce00078e004a */
.L_x_20796:
[----:B------:R-:W-:Y:S05]  /*262e0*/  BSYNC B1 ;  /* 0x0000000000017941 */ /* 0x000fea0003800000 */
.L_x_20794:
        /* <DEDUP_REMOVED lines=12> */
.L_x_20798:
[----:B------:R-:W2:Y:S01]  /*263b0*/  LDL.LU R74, [R1+0x814] ;  /* 0x00081400014a7983 */ /* 0x000ea20000300800 */
[----:B------:R-:W-:Y:S02]  /*263c0*/  IMAD.MOV.U32 R0, RZ, RZ, R252 ;  /* 0x000000ffff007224 */ /* 0x000fe400078e00fc */
[----:B------:R-:W-:Y:S01]  /*263d0*/  IMAD.MOV.U32 R198, RZ, RZ, R197 ;  /* 0x000000ffffc67224 */ /* 0x000fe200078e00c5 */
[----:B--2---:R1:W-:Y:S02]  /*263e0*/  STL [R1+0x810], R74 ;  /* 0x0008104a01007387 */ /* 0x0043e40000100800 */
[----:B-1----:R-:W-:-:S07]  /*263f0*/  IMAD.MOV.U32 R74, RZ, RZ, R73 ;  /* 0x000000ffff4a7224 */ /* 0x002fce00078e0049 */
.L_x_20799:
[----:B------:R-:W-:Y:S05]  /*26400*/  BSYNC B1 ;  /* 0x0000000000017941 */ /* 0x000fea0003800000 */
.L_x_20797:
        /* <DEDUP_REMOVED lines=12> */
.L_x_20801:
[----:B------:R-:W2:Y:S01]  /*264d0*/  LDL.LU R73, [R1+0x810] ;  /* 0x0008100001497983 */ /* 0x000ea20000300800 */
[----:B------:R-:W-:Y:S02]  /*264e0*/  IMAD.MOV.U32 R252, RZ, RZ, R0 ;  /* 0x000000fffffc7224 */ /* 0x000fe400078e0000 */
[----:B------:R-:W-:Y:S01]  /*264f0*/  IMAD.MOV.U32 R197, RZ, RZ, R196 ;  /* 0x000000ffffc57224 */ /* 0x000fe200078e00c4 */
[----:B--2---:R1:W-:Y:S02]  /*26500*/  STL [R1+0x814], R73 ;  /* 0x0008144901007387 */ /* 0x0043e40000100800 */
[----:B-1----:R-:W-:-:S07]  /*26510*/  IMAD.MOV.U32 R73, RZ, RZ, R72 ;  /* 0x000000ffff497224 */ /* 0x002fce00078e0048 */
.L_x_20802:
[----:B------:R-:W-:Y:S05]  /*26520*/  BSYNC B1 ;  /* 0x0000000000017941 */ /* 0x000fea0003800000 */
.L_x_20800:
        /* <DEDUP_REMOVED lines=12> */
.L_x_20804:
[----:B------:R-:W2:Y:S01]  /*265f0*/  LDL.LU R72, [R1+0x814] ;  /* 0x0008140001487983 */ /* 0x000ea20000300800 */
[----:B------:R-:W-:Y:S02]  /*26600*/  IMAD.MOV.U32 R0, RZ, RZ, R252 ;  /* 0x000000ffff007224 */ /* 0x000fe400078e00fc */
[----:B------:R-:W-:Y:S01]  /*26610*/  IMAD.MOV.U32 R196, RZ, RZ, R203 ;  /* 0x000000ffffc47224 */ /* 0x000fe200078e00cb */
[----:B--2---:R1:W-:Y:S02]  /*26620*/  STL [R1+0x810], R72 ;  /* 0x0008104801007387 */ /* 0x0043e40000100800 */
[----:B-1----:R-:W-:-:S07]  /*26630*/  IMAD.MOV.U32 R72, RZ, RZ, R79 ;  /* 0x000000ffff487224 */ /* 0x002fce00078e004f */
.L_x_20805:
[----:B------:R-:W-:Y:S05]  /*26640*/  BSYNC B1 ;  /* 0x0000000000017941 */ /* 0x000fea0003800000 */
.L_x_20803:
        /* <DEDUP_REMOVED lines=12> */
.L_x_20807:
[----:B------:R-:W2:Y:S01]  /*26710*/  LDL.LU R79, [R1+0x810] ;  /* 0x00081000014f7983 */ /* 0x000ea20000300800 */
[----:B------:R-:W-:Y:S02]  /*26720*/  IMAD.MOV.U32 R252, RZ, RZ, R0 ;  /* 0x000000fffffc7224 */ /* 0x000fe400078e0000 */
[----:B------:R-:W-:Y:S01]  /*26730*/  IMAD.MOV.U32 R203, RZ, RZ, R202 ;  /* 0x000000ffffcb7224 */ /* 0x000fe200078e00ca */
[----:B--2---:R1:W-:Y:S02]  /*26740*/  STL [R1+0x814], R79 ;  /* 0x0008144f01007387 */ /* 0x0043e40000100800 */
[----:B-1----:R-:W-:-:S07]  /*26750*/  IMAD.MOV.U32 R79, RZ, RZ, R78 ;  /* 0x000000ffff4f7224 */ /* 0x002fce00078e004e */
.L_x_20808:
[----:B------:R-:W-:Y:S05]  /*26760*/  BSYNC B1 ;  /* 0x0000000000017941 */ /* 0x000fea0003800000 */
.L_x_20806:
        /* <DEDUP_REMOVED lines=12> */
.L_x_20810:
[----:B------:R-:W2:Y:S01]  /*26830*/  LDL.LU R78, [R1+0x814] ;  /* 0x00081400014e7983 */ /* 0x000ea20000300800 */
[----:B------:R-:W-:Y:S02]  /*26840*/  IMAD.MOV.U32 R0, RZ, RZ, R252 ;  /* 0x000000ffff007224 */ /* 0x000fe400078e00fc */
[----:B------:R-:W-:Y:S01]  /*26850*/  IMAD.MOV.U32 R202, RZ, RZ, R201 ;  /* 0x000000ffffca7224 */ /* 0x000fe200078e00c9 */
[----:B--2---:R1:W-:Y:S02]  /*26860*/  STL [R1+0x810], R78 ;  /* 0x0008104e01007387 */ /* 0x0043e40000100800 */
[----:B-1----:R-:W-:-:S07]  /*26870*/  IMAD.MOV.U32 R78, RZ, RZ, R77 ;  /* 0x000000ffff4e7224 */ /* 0x002fce00078e004d */
.L_x_20811:
[----:B------:R-:W-:Y:S05]  /*26880*/  BSYNC B1 ;  /* 0x0000000000017941 */ /* 0x000fea0003800000 */
.L_x_20809:
        /* <DEDUP_REMOVED lines=12> */
.L_x_20813:
[----:B------:R-:W2:Y:S01]  /*26950*/  LDL.LU R77, [R1+0x810] ;  /* 0x00081000014d7983 */ /* 0x000ea20000300800 */
[----:B------:R-:W-:Y:S02]  /*26960*/  IMAD.MOV.U32 R252, RZ, RZ, R0 ;  /* 0x000000fffffc7224 */ /* 0x000fe400078e0000 */
[----:B------:R-:W-:Y:S01]  /*26970*/  IMAD.MOV.U32 R201, RZ, RZ, R200 ;  /* 0x000000ffffc97224 */ /* 0x000fe200078e00c8 */
[----:B--2---:R1:W-:Y:S02]  /*26980*/  STL [R1+0x814], R77 ;  /* 0x0008144d01007387 */ /* 0x0043e40000100800 */
[----:B-1----:R-:W-:-:S07]  /*26990*/  IMAD.MOV.U32 R77, RZ, RZ, R76 ;  /* 0x000000ffff4d7224 */ /* 0x002fce00078e004c */
.L_x_20814:
[----:B------:R-:W-:Y:S05]  /*269a0*/  BSYNC B1 ;  /* 0x0000000000017941 */ /* 0x000fea0003800000 */
.L_x_20812:
        /* <DEDUP_REMOVED lines=12> */
.L_x_20816:
[----:B------:R-:W2:Y:S01]  /*26a70*/  LDL.LU R76, [R1+0x814] ;  /* 0x00081400014c7983 */ /* 0x000ea20000300800 */
[----:B------:R-:W-:Y:S02]  /*26a80*/  IMAD.MOV.U32 R0, RZ, RZ, R252 ;  /* 0x000000ffff007224 */ /* 0x000fe400078e00fc */
[----:B------:R-:W-:Y:S01]  /*26a90*/  IMAD.MOV.U32 R200, RZ, RZ, R207 ;  /* 0x000000ffffc87224 */ /* 0x000fe200078e00cf */
[----:B--2---:R1:W-:Y:S02]  /*26aa0*/  STL [R1+0x810], R76 ;  /* 0x0008104c01007387 */ /* 0x0043e40000100800 */
[----:B-1----:R-:W-:-:S07]  /*26ab0*/  IMAD.MOV.U32 R76, RZ, RZ, R83 ;  /* 0x000000ffff4c7224 */ /* 0x002fce00078e0053 */
.L_x_20817:
[----:B------:R-:W-:Y:S05]  /*26ac0*/  BSYNC B1 ;  /* 0x0000000000017941 */ /* 0x000fea0003800000 */
.L_x_20815:
        /* <DEDUP_REMOVED lines=12> */
.L_x_20819:
[----:B------:R-:W2:Y:S01]  /*26b90*/  LDL.LU R83, [R1+0x810] ;  /* 0x0008100001537983 */ /* 0x000ea20000300800 */
[----:B------:R-:W-:Y:S02]  /*26ba0*/  IMAD.MOV.U32 R252, RZ, RZ, R0 ;  /* 0x000000fffffc7224 */ /* 0x000fe400078e0000 */
[----:B------:R-:W-:Y:S01]  /*26bb0*/  IMAD.MOV.U32 R207, RZ, RZ, R206 ;  /* 0x000000ffffcf7224 */ /* 0x000fe200078e00ce */
[----:B--2---:R1:W-:Y:S02]  /*26bc0*/  STL [R1+0x814], R83 ;  /* 0x0008145301007387 */ /* 0x0043e40000100800 */
[----:B-1----:R-:W-:-:S07]  /*26bd0*/  IMAD.MOV.U32 R83, RZ, RZ, R82 ;  /* 0x000000ffff537224 */ /* 0x002fce00078e0052 */
.L_x_20820:
[----:B------:R-:W-:Y:S05]  /*26be0*/  BSYNC B1 ;  /* 0x0000000000017941 */ /* 0x000fea0003800000 */
.L_x_20818:
        /* <DEDUP_REMOVED lines=12> */
.L_x_20822:
[----:B------:R-:W2:Y:S01]  /*26cb0*/  LDL.LU R82, [R1+0x814] ;  /* 0x0008140001527983 */ /* 0x000ea20000300800 */
[----:B------:R-:W-:Y:S02]  /*26cc0*/  IMAD.MOV.U32 R0, RZ, RZ, R252 ;  /* 0x000000ffff007224 */ /* 0x000fe400078e00fc */
[----:B------:R-:W-:Y:S01]  /*26cd0*/  IMAD.MOV.U32 R206, RZ, RZ, R205 ;  /* 0x000000ffffce7224 */ /* 0x000fe200078e00cd */
[----:B--2---:R1:W-:Y:S02]  /*26ce0*/  STL [R1+0x810], R82 ;  /* 0x0008105201007387 */ /* 0x0043e40000100800 */
[----:B-1----:R-:W-:-:S07]  /*26cf0*/  IMAD.MOV.U32 R82, RZ, RZ, R81 ;  /* 0x000000ffff527224 */ /* 0x002fce00078e0051 */
.L_x_20823:
[----:B------:R-:W-:Y:S05]  /*26d00*/  BSYNC B1 ;  /* 0x0000000000017941 */ /* 0x000fea0003800000 */
.L_x_20821:
        /* <DEDUP_REMOVED lines=12> */
.L_x_20825:
[----:B------:R-:W2:Y:S01]  /*26dd0*/  LDL.LU R81, [R1+0x810] ;  /* 0x0008100001517983 */ /* 0x000ea20000300800 */
[----:B------:R-:W-:Y:S02]  /*26de0*/  IMAD.MOV.U32 R252, RZ, RZ, R0 ;  /* 0x000000fffffc7224 */ /* 0x000fe400078e0000 */
[----:B------:R-:W-:Y:S01]  /*26df0*/  IMAD.MOV.U32 R205, RZ, RZ, R204 ;  /* 0x000000ffffcd7224 */ /* 0x000fe200078e00cc */
[----:B--2---:R1:W-:Y:S02]  /*26e00*/  STL [R1+0x814], R81 ;  /* 0x0008145101007387 */ /* 0x0043e40000100800 */
[----:B-1----:R-:W-:-:S07]  /*26e10*/  IMAD.MOV.U32 R81, RZ, RZ, R80 ;  /* 0x000000ffff517224 */ /* 0x002fce00078e0050 */
.L_x_20826:
[----:B------:R-:W-:Y:S05]  /*26e20*/  BSYNC B1 ;  /* 0x0000000000017941 */ /* 0x000fea0003800000 */
.L_x_20824:
        /* <DEDUP_REMOVED lines=12> */
.L_x_20828:
[----:B------:R-:W2:Y:S01]  /*26ef0*/  LDL.LU R80, [R1+0x814] ;  /* 0x0008140001507983 */ /* 0x000ea20000300800 */
[----:B------:R-:W-:Y:S02]  /*26f00*/  IMAD.MOV.U32 R0, RZ, RZ, R252 ;  /* 0x000000ffff007224 */ /* 0x000fe400078e00fc */
[----:B------:R-:W-:Y:S01]  /*26f10*/  IMAD.MOV.U32 R204, RZ, RZ, R211 ;  /* 0x000000ffffcc7224 */ /* 0x000fe200078e00d3 */
[----:B--2---:R1:W-:Y:S02]  /*26f20*/  STL [R1+0x810], R80 ;  /* 0x0008105001007387 */ /* 0x0043e40000100800 */
[----:B-1----:R-:W-:-:S07]  /*26f30*/  IMAD.MOV.U32 R80, RZ, RZ, R87 ;  /* 0x000000ffff507224 */ /* 0x002fce00078e0057 */
.L_x_20829:
[----:B------:R-:W-:Y:S05]  /*26f40*/  BSYNC B1 ;  /* 0x0000000000017941 */ /* 0x000fea0003800000 */
.L_x_20827:
        /* <DEDUP_REMOVED lines=12> */
.L_x_20831:
[----:B------:R-:W2:Y:S01]  /*27010*/  LDL.LU R87, [R1+0x810] ;  /* 0x0008100001577983 */ /* 0x000ea20000300800 */
[----:B------:R-:W-:Y:S02]  /*27020*/  IMAD.MOV.U32 R252, RZ, RZ, R0 ;  /* 0x000000fffffc7224 */ /* 0x000fe400078e0000 */
[----:B------:R-:W-:Y:S01]  /*27030*/  IMAD.MOV.U32 R211, RZ, RZ, R210 ;  /* 0x000000ffffd37224 */ /* 0x000fe200078e00d2 */
[----:B--2---:R1:W-:Y:S02]  /*27040*/  STL [R1+0x814], R87 ;  /* 0x0008145701007387 */ /* 0x0043e40000100800 */
[----:B-1----:R-:W-:-:S07]  /*27050*/  IMAD.MOV.U32 R87, RZ, RZ, R86 ;  /* 0x000000ffff577224 */ /* 0x002fce00078e0056 */
.L_x_20832:
[----:B------:R-:W-:Y:S05]  /*27060*/  BSYNC B1 ;  /* 0x0000000000017941 */ /* 0x000fea0003800000 */
.L_x_20830:
        /* <DEDUP_REMOVED lines=12> */
.L_x_20834:
[----:B------:R-:W2:Y:S01]  /*27130*/  LDL.LU R86, [R1+0x814] ;  /* 0x0008140001567983 */ /* 0x000ea20000300800 */
[----:B------:R-:W-:Y:S02]  /*27140*/  IMAD.MOV.U32 R0, RZ, RZ, R252 ;  /* 0x000000ffff007224 */ /* 0x000fe400078e00fc */
[----:B------:R-:W-:Y:S01]  /*27150*/  IMAD.MOV.U32 R210, RZ, RZ, R209 ;  /* 0x000000ffffd27224 */ /* 0x000fe200078e00d1 */
[----:B--2---:R1:W-:Y:S02]  /*27160*/  STL [R1+0x810], R86 ;  /* 0x0008105601007387 */ /* 0x0043e40000100800 */
[----:B-1----:R-:W-:-:S07]  /*27170*/  IMAD.MOV.U32 R86, RZ, RZ, R85 ;  /* 0x000000ffff567224 */ /* 0x002fce00078e0055 */
.L_x_20835:
[----:B------:R-:W-:Y:S05]  /*27180*/  BSYNC B1 ;  /* 0x0000000000017941 */ /* 0x000fea0003800000 */
.L_x_20833:
        /* <DEDUP_REMOVED lines=12> */
.L_x_20837:
[----:B------:R-:W2:Y:S01]  /*27250*/  LDL.LU R85, [R1+0x810] ;  /* 0x0008100001557983 */ /* 0x000ea20000300800 */
[----:B------:R-:W-:Y:S02]  /*27260*/  IMAD.MOV.U32 R252, RZ, RZ, R0 ;  /* 0x000000fffffc7224 */ /* 0x000fe400078e0000 */
[----:B------:R-:W-:Y:S01]  /*27270*/  IMAD.MOV.U32 R209, RZ, RZ, R208 ;  /* 0x000000ffffd17224 */ /* 0x000fe200078e00d0 */
[----:B--2---:R1:W-:Y:S02]  /*27280*/  STL [R1+0x814], R85 ;  /* 0x0008145501007387 */ /* 0x0043e40000100800 */
[----:B-1----:R-:W-:-:S07]  /*27290*/  IMAD.MOV.U32 R85, RZ, RZ, R84 ;  /* 0x000000ffff557224 */ /* 0x002fce00078e0054 */
.L_x_20838:
[----:B------:R-:W-:Y:S05]  /*272a0*/  BSYNC B1 ;  /* 0x0000000000017941 */ /* 0x000fea0003800000 */
.L_x_20836:
        /* <DEDUP_REMOVED lines=12> */
.L_x_20840:
[----:B------:R-:W2:Y:S01]  /*27370*/  LDL.LU R84, [R1+0x814] ;  /* 0x0008140001547983 */ /* 0x000ea20000300800 */
[----:B------:R-:W-:Y:S02]  /*27380*/  IMAD.MOV.U32 R0, RZ, RZ, R252 ;  /* 0x000000ffff007224 */ /* 0x000fe400078e00fc */
[----:B------:R-:W-:Y:S01]  /*27390*/  IMAD.MOV.U32 R208, RZ, RZ, R215 ;  /* 0x000000ffffd07224 */ /* 0x000fe200078e00d7 */
[----:B--2---:R1:W-:Y:S02]  /*273a0*/  STL [R1+0x810], R84 ;  /* 0x0008105401007387 */ /* 0x0043e40000100800 */
[----:B-1----:R-:W-:-:S07]  /*273b0*/  IMAD.MOV.U32 R84, RZ, RZ, R91 ;  /* 0x000000ffff547224 */ /* 0x002fce00078e005b */
.L_x_20841:
[----:B------:R-:W-:Y:S05]  /*273c0*/  BSYNC B1 ;  /* 0x0000000000017941 */ /* 0x000fea0003800000 */
.L_x_20839:
        /* <DEDUP_REMOVED lines=12> */
.L_x_20843:
[----:B------:R-:W2:Y:S01]  /*27490*/  LDL.LU R91, [R1+0x810] ;  /* 0x00081000015b7983 */ /* 0x000ea20000300800 */
[----:B------:R-:W-:Y:S02]  /*274a0*/  IMAD.MOV.U32 R252, RZ, RZ, R0 ;  /* 0x000000fffffc7224 */ /* 0x000fe400078e0000 */
[----:B------:R-:W-:Y:S01]  /*274b0*/  IMAD.MOV.U32 R215, RZ, RZ, R214 ;  /* 0x000000ffffd77224 */ /* 0x000fe200078e00d6 */
[----:B--2---:R1:W-:Y:S02]  /*274c0*/  STL [R1+0x814], R91 ;  /* 0x0008145b01007387 */ /* 0x0043e40000100800 */
[----:B-1----:R-:W-:-:S07]  /*274d0*/  IMAD.MOV.U32 R91, RZ, RZ, R90 ;  /* 0x000000ffff5b7224 */ /* 0x002fce00078e005a */
.L_x_20844:
[----:B------:R-:W-:Y:S05]  /*274e0*/  BSYNC B1 ;  /* 0x0000000000017941 */ /* 0x000fea0003800000 */
.L_x_20842:
        /* <DEDUP_REMOVED lines=12> */
.L_x_20846:
[----:B------:R-:W2:Y:S01]  /*275b0*/  LDL.LU R90, [R1+0x814] ;  /* 0x00081400015a7983 */ /* 0x000ea20000300800 */
[----:B------:R-:W-:Y:S02]  /*275c0*/  IMAD.MOV.U32 R0, RZ, RZ, R252 ;  /* 0x000000ffff007224 */ /* 0x000fe400078e00fc */
[----:B------:R-:W-:Y:S01]  /*275d0*/  IMAD.MOV.U32 R214, RZ, RZ, R213 ;  /* 0x000000ffffd67224 */ /* 0x000fe200078e00d5 */
[----:B--2---:R1:W-:Y:S02]  /*275e0*/  STL [R1+0x810], R90 ;  /* 0x0008105a01007387 */ /* 0x0043e40000100800 */
[----:B-1----:R-:W-:-:S07]  /*275f0*/  IMAD.MOV.U32 R90, RZ, RZ, R89 ;  /* 0x000000ffff5a7224 */ /* 0x002fce00078e0059 */
.L_x_20847:
[----:B------:R-:W-:Y:S05]  /*27600*/  BSYNC B1 ;  /* 0x0000000000017941 */ /* 0x000fea0003800000 */
.L_x_20845:
        /* <DEDUP_REMOVED lines=12> */
.L_x_20849:
[----:B------:R-:W2:Y:S01]  /*276d0*/  LDL.LU R89, [R1+0x810] ;  /* 0x0008100001597983 */ /* 0x000ea20000300800 */
[----:B------:R-:W-:Y:S02]  /*276e0*/  IMAD.MOV.U32 R252, RZ, RZ, R0 ;  /* 0x000000fffffc7224 */ /* 0x000fe400078e0000 */
[----:B------:R-:W-:Y:S01]  /*276f0*/  IMAD.MOV.U32 R213, RZ, RZ, R212 ;  /* 0x000000ffffd57224 */ /* 0x000fe200078e00d4 */
[----:B--2---:R1:W-:Y:S02]  /*27700*/  STL [R1+0x814], R89 ;  /* 0x0008145901007387 */ /* 0x0043e40000100800 */
[----:B-1----:R-:W-:-:S07]  /*27710*/  IMAD.MOV.U32 R89, RZ, RZ, R88 ;  /* 0x000000ffff597224 */ /* 0x002fce00078e0058 */
.L_x_20850:
[----:B------:R-:W-:Y:S05]  /*27720*/  BSYNC B1 ;  /* 0x0000000000017941 */ /* 0x000fea0003800000 */
.L_x_20848:
        /* <DEDUP_REMOVED lines=12> */
.L_x_20852:
[----:B------:R-:W2:Y:S01]  /*277f0*/  LDL.LU R88, [R1+0x814] ;  /* 0x0008140001587983 */ /* 0x000ea20000300800 */
[----:B------:R-:W-:Y:S02]  /*27800*/  IMAD.MOV.U32 R0, RZ, RZ, R252 ;  /* 0x000000ffff007224 */ /* 0x000fe400078e00fc */
[----:B------:R-:W-:Y:S01]  /*27810*/  IMAD.MOV.U32 R212, RZ, RZ, R219 ;  /* 0x000000ffffd47224 */ /* 0x000fe200078e00db */
[----:B--2---:R1:W-:Y:S02]  /*27820*/  STL [R1+0x810], R88 ;  /* 0x0008105801007387 */ /* 0x0043e40000100800 */
[----:B-1----:R-:W-:-:S07]  /*27830*/  IMAD.MOV.U32 R88, RZ, RZ, R95 ;  /* 0x000000ffff587224 */ /* 0x002fce00078e005f */
.L_x_20853:
[----:B------:R-:W-:Y:S05]  /*27840*/  BSYNC B1 ;  /* 0x0000000000017941 */ /* 0x000fea0003800000 */
.L_x_20851:
        /* <DEDUP_REMOVED lines=12> */
.L_x_20855:
[----:B------:R-:W2:Y:S01]  /*27910*/  LDL.LU R95, [R1+0x810] ;  /* 0x00081000015f7983 */ /* 0x000ea20000300800 */
[----:B------:R-:W-:Y:S02]  /*27920*/  IMAD.MOV.U32 R252, RZ, RZ, R0 ;  /* 0x000000fffffc7224 */ /* 0x000fe400078e0000 */
[----:B------:R-:W-:Y:S01]  /*27930*/  IMAD.MOV.U32 R219, RZ, RZ, R218 ;  /* 0x000000ffffdb7224 */ /* 0x000fe200078e00da */
[----:B--2---:R1:W-:Y:S02]  /*27940*/  STL [R1+0x814], R95 ;  /* 0x0008145f01007387 */ /* 0x0043e40000100800 */
[----:B-1----:R-:W-:-:S07]  /*27950*/  IMAD.MOV.U32 R95, RZ, RZ, R94 ;  /* 0x000000ffff5f7224 */ /* 0x002fce00078e005e */
.L_x_20856:
[----:B------:R-:W-:Y:S05]  /*27960*/  BSYNC B1 ;  /* 0x0000000000017941 */ /* 0x000fea0003800000 */
.L_x_20854:
        /* <DEDUP_REMOVED lines=12> */
.L_x_20858:
[----:B------:R-:W2:Y:S01]  /*27a30*/  LDL.LU R94, [R1+0x814] ;  /* 0x00081400015e7983 */ /* 0x000ea20000300800 */
[----:B------:R-:W-:Y:S02]  /*27a40*/  IMAD.MOV.U32 R0, RZ, RZ, R252 ;  /* 0x000000ffff007224 */ /* 0x000fe400078e00fc */
[----:B------:R-:W-:Y:S01]  /*27a50*/  IMAD.MOV.U32 R218, RZ, RZ, R217 ;  /* 0x000000ffffda7224 */ /* 0x000fe200078e00d9 */
[----:B--2---:R1:W-:Y:S02]  /*27a60*/  STL [R1+0x810], R94 ;  /* 0x0008105e01007387 */ /* 0x0043e40000100800 */
[----:B-1----:R-:W-:-:S07]  /*27a70*/  IMAD.MOV.U32 R94, RZ, RZ, R93 ;  /* 0x000000ffff5e7224 */ /* 0x002fce00078e005d */
.L_x_20859:
[----:B------:R-:W-:Y:S05]  /*27a80*/  BSYNC B1 ;  /* 0x0000000000017941 */ /* 0x000fea0003800000 */
.L_x_20857:
        /* <DEDUP_REMOVED lines=12> */
.L_x_20861:
[----:B------:R-:W2:Y:S01]  /*27b50*/  LDL.LU R93, [R1+0x810] ;  /* 0x00081000015d7983 */ /* 0x000ea20000300800 */
[----:B------:R-:W-:Y:S02]  /*27b60*/  IMAD.MOV.U32 R252, RZ, RZ, R0 ;  /* 0x000000fffffc7224 */ /* 0x000fe400078e0000 */
[----:B------:R-:W-:Y:S01]  /*27b70*/  IMAD.MOV.U32 R217, RZ, RZ, R216 ;  /* 0x000000ffffd97224 */ /* 0x000fe200078e00d8 */
[----:B--2---:R1:W-:Y:S02]  /*27b80*/  STL [R1+0x814], R93 ;  /* 0x0008145d01007387 */ /* 0x0043e40000100800 */
[----:B-1----:R-:W-:-:S07]  /*27b90*/  IMAD.MOV.U32 R93, RZ, RZ, R92 ;  /* 0x000000ffff5d7224 */ /* 0x002fce00078e005c */
.L_x_20862:
[----:B------:R-:W-:Y:S05]  /*27ba0*/  BSYNC B1 ;  /* 0x0000000000017941 */ /* 0x000fea0003800000 */
.L_x_20860:
        /* <DEDUP_REMOVED lines=12> */
.L_x_20864:
[----:B------:R-:W2:Y:S01]  /*27c70*/  LDL.LU R92, [R1+0x814] ;  /* 0x00081400015c7983 */ /* 0x000ea20000300800 */
[----:B------:R-:W-:Y:S02]  /*27c80*/  IMAD.MOV.U32 R0, RZ, RZ, R252 ;  /* 0x000000ffff007224 */ /* 0x000fe400078e00fc */
[----:B------:R-:W-:Y:S01]  /*27c90*/  IMAD.MOV.U32 R216, RZ, RZ, R223 ;  /* 0x000000ffffd87224 */ /* 0x000fe200078e00df */
[----:B--2---:R1:W-:Y:S02]  /*27ca0*/  STL [R1+0x810], R92 ;  /* 0x0008105c01007387 */ /* 0x0043e40000100800 */
[----:B-1----:R-:W-:-:S07]  /*27cb0*/  IMAD.MOV.U32 R92, RZ, RZ, R99 ;  /* 0x000000ffff5c7224 */ /* 0x002fce00078e0063 */
.L_x_20865:
[----:B------:R-:W-:Y:S05]  /*27cc0*/  BSYNC B1 ;  /* 0x0000000000017941 */ /* 0x000fea0003800000 */
.L_x_20863:
        /* <DEDUP_REMOVED lines=12> */
.L_x_20867:
[----:B------:R-:W2:Y:S01]  /*27d90*/  LDL.LU R99, [R1+0x810] ;  /* 0x0008100001637983 */ /* 0x000ea20000300800 */
[----:B------:R-:W-:Y:S02]  /*27da0*/  IMAD.MOV.U32 R252, RZ, RZ, R0 ;  /* 0x000000fffffc7224 */ /* 0x000fe400078e0000 */
[----:B------:R-:W-:Y:S01]  /*27db0*/  IMAD.MOV.U32 R223, RZ, RZ, R222 ;  /* 0x000000ffffdf7224 */ /* 0x000fe200078e00de */
[----:B--2---:R1:W-:Y:S02]  /*27dc0*/  STL [R1+0x814], R99 ;  /* 0x0008146301007387 */ /* 0x0043e40000100800 */
[----:B-1----:R-:W-:-:S07]  /*27dd0*/  IMAD.MOV.U32 R99, RZ, RZ, R98 ;  /* 0x000000ffff637224 */ /* 0x002fce00078e0062 */
.L_x_20868:
[----:B------:R-:W-:Y:S05]  /*27de0*/  BSYNC B1 ;  /* 0x0000000000017941 */ /* 0x000fea0003800000 */
.L_x_20866:
        /* <DEDUP_REMOVED lines=12> */
.L_x_20870:
[----:B------:R-:W2:Y:S01]  /*27eb0*/  LDL.LU R98, [R1+0x814] ;  /* 0x0008140001627983 */ /* 0x000ea20000300800 */
[----:B------:R-:W-:Y:S02]  /*27ec0*/  IMAD.MOV.U32 R0, RZ, RZ, R252 ;  /* 0x000000ffff007224 */ /* 0x000fe400078e00fc */
[----:B------:R-:W-:Y:S01]  /*27ed0*/  IMAD.MOV.U32 R222, RZ, RZ, R221 ;  /* 0x000000ffffde7224 */ /* 0x000fe200078e00dd */
[----:B--2---:R1:W-:Y:S02]  /*27ee0*/  STL [R1+0x810], R98 ;  /* 0x0008106201007387 */ /* 0x0043e40000100800 */
[----:B-1----:R-:W-:-:S07]  /*27ef0*/  IMAD.MOV.U32 R98, RZ, RZ, R97 ;  /* 0x000000ffff627224 */ /* 0x002fce00078e0061 */
.L_x_20871:
[----:B------:R-:W-:Y:S05]  /*27f00*/  BSYNC B1 ;  /* 0x0000000000017941 */ /* 0x000fea0003800000 */
.L_x_20869:
        /* <DEDUP_REMOVED lines=12> */
.L_x_20873:
[----:B------:R-:W2:Y:S01]  /*27fd0*/  LDL.LU R97, [R1+0x810] ;  /* 0x0008100001617983 */ /* 0x000ea20000300800 */
[----:B------:R-:W-:Y:S02]  /*27fe0*/  IMAD.MOV.U32 R252, RZ, RZ, R0 ;  /* 0x000000fffffc7224 */ /* 0x000fe400078e0000 */
[----:B------:R-:W-:Y:S01]  /*27ff0*/  IMAD.MOV.U32 R221, RZ, RZ, R220 ;  /* 0x000000ffffdd7224 */ /* 0x000fe200078e00dc */
[----:B--2---:R1:W-:Y:S02]  /*28000*/  STL [R1+0x814], R97 ;  /* 0x0008146101007387 */ /* 0x0043e40000100800 */
[----:B-1----:R-:W-:-:S07]  /*28010*/  IMAD.MOV.U32 R97, RZ, RZ, R96 ;  /* 0x000000ffff617224 */ /* 0x002fce00078e0060 */
.L_x_20874:
[----:B------:R-:W-:Y:S05]  /*28020*/  BSYNC B1 ;  /* 0x0000000000017941 */ /* 0x000fea0003800000 */
.L_x_20872:
        /* <DEDUP_REMOVED lines=12> */
.L_x_20876:
[----:B------:R-:W2:Y:S01]  /*280f0*/  LDL.LU R96, [R1+0x814] ;  /* 0x0008140001607983 */ /* 0x000ea20000300800 */
[----:B------:R-:W-:Y:S02]  /*28100*/  IMAD.MOV.U32 R0, RZ, RZ, R252 ;  /* 0x000000ffff007224 */ /* 0x000fe400078e00fc */
[----:B------:R-:W-:Y:S01]  /*28110*/  IMAD.MOV.U32 R220, RZ, RZ, R227 ;  /* 0x000000ffffdc7224 */ /* 0x000fe200078e00e3 */
[----:B--2---:R1:W-:Y:S02]  /*28120*/  STL [R1+0x810], R96 ;  /* 0x0008106001007387 */ /* 0x0043e40000100800 */
[----:B-1----:R-:W-:-:S07]  /*28130*/  IMAD.MOV.U32 R96, RZ, RZ, R103 ;  /* 0x000000ffff607224 */ /* 0x002fce00078e0067 */
.L_x_20877:
[----:B------:R-:W-:Y:S05]  /*28140*/  BSYNC B1 ;  /* 0x0000000000017941 */ /* 0x000fea0003800000 */
.L_x_20875:
        /* <DEDUP_REMOVED lines=12> */
.L_x_20879:
[----:B------:R-:W2:Y:S01]  /*28210*/  LDL.LU R103, [R1+0x810] ;  /* 0x0008100001677983 */ /* 0x000ea20000300800 */
[----:B------:R-:W-:Y:S02]  /*28220*/  IMAD.MOV.U32 R252, RZ, RZ, R0 ;  /* 0x000000fffffc7224 */ /* 0x000fe400078e0000 */
[----:B------:R-:W-:Y:S01]  /*28230*/  IMAD.MOV.U32 R227, RZ, RZ, R226 ;  /* 0x000000ffffe37224 */ /* 0x000fe200078e00e2 */
[----:B--2---:R1:W-:Y:S02]  /*28240*/  STL [R1+0x814], R103 ;  /* 0x0008146701007387 */ /* 0x0043e40000100800 */
[----:B-1----:R-:W-:-:S07]  /*28250*/  IMAD.MOV.U32 R103, RZ, RZ, R102 ;  /* 0x000000ffff677224 */ /* 0x002fce00078e0066 */
.L_x_20880:
[----:B------:R-:W-:Y:S05]  /*28260*/  BSYNC B1 ;  /* 0x0000000000017941 */ /* 0x000fea0003800000 */
.L_x_20878:
        /* <DEDUP_REMOVED lines=12> */
.L_x_20882:
[----:B------:R-:W2:Y:S01]  /*28330*/  LDL.LU R102, [R1+0x814] ;  /* 0x0008140001667983 */ /* 0x000ea20000300800 */
[----:B------:R-:W-:Y:S02]  /*28340*/  IMAD.MOV.U32 R0, RZ, RZ, R252 ;  /* 0x000000ffff007224 */ /* 0x000fe400078e00fc */
[----:B------:R-:W-:Y:S01]  /*28350*/  IMAD.MOV.U32 R226, RZ, RZ, R225 ;  /* 0x000000ffffe27224 */ /* 0x000fe200078e00e1 */
[----:B--2---:R1:W-:Y:S02]  /*28360*/  STL [R1+0x810], R102 ;  /* 0x0008106601007387 */ /* 0x0043e40000100800 */
[----:B-1----:R-:W-:-:S07]  /*28370*/  IMAD.MOV.U32 R102, RZ, RZ, R101 ;  /* 0x000000ffff667224 */ /* 0x002fce00078e0065 */
.L_x_20883:
[----:B------:R-:W-:Y:S05]  /*28380*/  BSYNC B1 ;  /* 0x0000000000017941 */ /* 0x000fea0003800000 */
.L_x_20881:
        /* <DEDUP_REMOVED lines=12> */
.L_x_20885:
[----:B------:R-:W2:Y:S01]  /*28450*/  LDL.LU R101, [R1+0x810] ;  /* 0x0008100001657983 */ /* 0x000ea20000300800 */
[----:B------:R-:W-:Y:S02]  /*28460*/  IMAD.MOV.U32 R252, RZ, RZ, R0 ;  /* 0x000000fffffc7224 */ /* 0x000fe400078e0000 */
[----:B------:R-:W-:Y:S01]  /*28470*/  IMAD.MOV.U32 R225, RZ, RZ, R224 ;  /* 0x000000ffffe17224 */ /* 0x000fe200078e00e0 */
[----:B--2---:R1:W-:Y:S02]  /*28480*/  STL [R1+0x814], R101 ;  /* 0x0008146501007387 */ /* 0x0043e40000100800 */
[----:B-1----:R-:W-:-:S07]  /*28490*/  IMAD.MOV.U32 R101, RZ, RZ, R100 ;  /* 0x000000ffff657224 */ /* 0x002fce00078e0064 */
.L_x_20886:
[----:B------:R-:W-:Y:S05]  /*284a0*/  BSYNC B1 ;  /* 0x0000000000017941 */ /* 0x000fea0003800000 */
.L_x_20884:
        /* <DEDUP_REMOVED lines=12> */
.L_x_20888:
[----:B------:R-:W2:Y:S01]  /*28570*/  LDL.LU R100, [R1+0x814] ;  /* 0x0008140001647983 */ /* 0x000ea20000300800 */
[----:B------:R-:W-:Y:S02]  /*28580*/  IMAD.MOV.U32 R0, RZ, RZ, R252 ;  /* 0x000000ffff007224 */ /* 0x000fe400078e00fc */
[----:B------:R-:W-:Y:S01]  /*28590*/  IMAD.MOV.U32 R224, RZ, RZ, R231 ;  /* 0x000000ffffe07224 */ /* 0x000fe200078e00e7 */
[----:B--2---:R1:W-:Y:S02]  /*285a0*/  STL [R1+0x810], R100 ;  /* 0x0008106401007387 */ /* 0x0043e40000100800 */
[----:B-1----:R-:W-:-:S07]  /*285b0*/  IMAD.MOV.U32 R100, RZ, RZ, R107 ;  /* 0x000000ffff647224 */ /* 0x002fce00078e006b */
.L_x_20889:
[----:B------:R-:W-:Y:S05]  /*285c0*/  BSYNC B1 ;  /* 0x0000000000017941 */ /* 0x000fea0003800000 */
.L_x_20887:
        /* <DEDUP_REMOVED lines=12> */
.L_x_20891:
[----:B------:R-:W2:Y:S01]  /*28690*/  LDL.LU R107, [R1+0x810] ;  /* 0x00081000016b7983 */ /* 0x000ea20000300800 */
[----:B------:R-:W-:Y:S02]  /*286a0*/  IMAD.MOV.U32 R252, RZ, RZ, R0 ;  /* 0x000000fffffc7224 */ /* 0x000fe400078e0000 */
[----:B------:R-:W-:Y:S01]  /*286b0*/  IMAD.MOV.U32 R231, RZ, RZ, R230 ;  /* 0x000000ffffe77224 */ /* 0x000fe200078e00e6 */
[----:B--2---:R1:W-:Y:S02]  /*286c0*/  STL [R1+0x814], R107 ;  /* 0x0008146b01007387 */ /* 0x0043e40000100800 */
[----:B-1----:R-:W-:-:S07]  /*286d0*/  IMAD.MOV.U32 R107, RZ, RZ, R106 ;  /* 0x000000ffff6b7224 */ /* 0x002fce00078e006a */
.L_x_20892:
[----:B------:R-:W-:Y:S05]  /*286e0*/  BSYNC B1 ;  /* 0x0000000000017941 */ /* 0x000fea0003800000 */
.L_x_20890:
        /* <DEDUP_REMOVED lines=12> */
.L_x_20894:
[----:B------:R-:W2:Y:S01]  /*287b0*/  LDL.LU R106, [R1+0x814] ;  /* 0x00081400016a7983 */ /* 0x000ea20000300800 */
[----:B------:R-:W-:Y:S02]  /*287c0*/  IMAD.MOV.U32 R0, RZ, RZ, R252 ;  /* 0x000000ffff007224 */ /* 0x000fe400078e00fc */
[----:B------:R-:W-:Y:S01]  /*287d0*/  IMAD.MOV.U32 R230, RZ, RZ, R229 ;  /* 0x000000ffffe67224 */ /* 0x000fe200078e00e5 */
[----:B--2---:R1:W-:Y:S02]  /*287e0*/  STL [R1+0x810], R106 ;  /* 0x0008106a01007387 */ /* 0x0043e40000100800 */
[----:B-1----:R-:W-:-:S07]  /*287f0*/  IMAD.MOV.U32 R106, RZ, RZ, R105 ;  /* 0x000000ffff6a7224 */ /* 0x002fce00078e0069 */
.L_x_20895:
[----:B------:R-:W-:Y:S05]  /*28800*/  BSYNC B1 ;  /* 0x0000000000017941 */ /* 0x000fea0003800000 */
.L_x_20893:
        /* <DEDUP_REMOVED lines=12> */
.L_x_20897:
[----:B------:R-:W2:Y:S01]  /*288d0*/  LDL.LU R105, [R1+0x810] ;  /* 0x0008100001697983 */ /* 0x000ea20000300800 */
[----:B------:R-:W-:Y:S02]  /*288e0*/  IMAD.MOV.U32 R252, RZ, RZ, R0 ;  /* 0x000000fffffc7224 */ /* 0x000fe400078e0000 */
[----:B------:R-:W-:Y:S01]  /*288f0*/  IMAD.MOV.U32 R229, RZ, RZ, R228 ;  /* 0x000000ffffe57224 */ /* 0x000fe200078e00e4 */
[----:B--2---:R1:W-:Y:S02]  /*28900*/  STL [R1+0x814], R105 ;  /* 0x0008146901007387 */ /* 0x0043e40000100800 */
[----:B-1----:R-:W-:-:S07]  /*28910*/  IMAD.MOV.U32 R105, RZ, RZ, R104 ;  /* 0x000000ffff697224 */ /* 0x002fce00078e0068 */
.L_x_20898:
[----:B------:R-:W-:Y:S05]  /*28920*/  BSYNC B1 ;  /* 0x0000000000017941 */ /* 0x000fea0003800000 */
.L_x_20896:
        /* <DEDUP_REMOVED lines=12> */
.L_x_20900:
[----:B------:R-:W2:Y:S01]  /*289f0*/  LDL.LU R104, [R1+0x814] ;  /* 0x0008140001687983 */ /* 0x000ea20000300800 */
[----:B------:R-:W-:Y:S02]  /*28a00*/  IMAD.MOV.U32 R0, RZ, RZ, R252 ;  /* 0x000000ffff007224 */ /* 0x000fe400078e00fc */
[----:B------:R-:W-:Y:S01]  /*28a10*/  IMAD.MOV.U32 R228, RZ, RZ, R235 ;  /* 0x000000ffffe47224 */ /* 0x000fe200078e00eb */
[----:B--2---:R1:W-:Y:S02]  /*28a20*/  STL [R1+0x810], R104 ;  /* 0x0008106801007387 */ /* 0x0043e40000100800 */
[----:B-1----:R-:W-:-:S07]  /*28a30*/  IMAD.MOV.U32 R104, RZ, RZ, R111 ;  /* 0x000000ffff687224 */ /* 0x002fce00078e006f */
.L_x_20901:
[----:B------:R-:W-:Y:S05]  /*28a40*/  BSYNC B1 ;  /* 0x0000000000017941 */ /* 0x000fea0003800000 */
.L_x_20899:
        /* <DEDUP_REMOVED lines=12> */
.L_x_20903:
[----:B------:R-:W2:Y:S01]  /*28b10*/  LDL.LU R111, [R1+0x810] ;  /* 0x00081000016f7983 */ /* 0x000ea20000300800 */
[----:B------:R-:W-:Y:S02]  /*28b20*/  IMAD.MOV.U32 R252, RZ, RZ, R0 ;  /* 0x000000fffffc7224 */ /* 0x000fe400078e0000 */
[----:B------:R-:W-:Y:S01]  /*28b30*/  IMAD.MOV.U32 R235, RZ, RZ, R234 ;  /* 0x000000ffffeb7224 */ /* 0x000fe200078e00ea */
[----:B--2---:R1:W-:Y:S02]  /*28b40*/  STL [R1+0x814], R111 ;  /* 0x0008146f01007387 */ /* 0x0043e40000100800 */
[----:B-1----:R-:W-:-:S07]  /*28b50*/  IMAD.MOV.U32 R111, RZ, RZ, R110 ;  /* 0x000000ffff6f7224 */ /* 0x002fce00078e006e */
.L_x_20904:
[----:B------:R-:W-:Y:S05]  /*28b60*/  BSYNC B1 ;  /* 0x0000000000017941 */ /* 0x000fea0003800000 */
.L_x_20902:
        /* <DEDUP_REMOVED lines=12> */
.L_x_20906:
[----:B------:R-:W2:Y:S01]  /*28c30*/  LDL.LU R110, [R1+0x814] ;  /* 0x00081400016e7983 */ /* 0x000ea20000300800 */
[----:B------:R-:W-:Y:S02]  /*28c40*/  IMAD.MOV.U32 R0, RZ, RZ, R252 ;  /* 0x000000ffff007224 */ /* 0x000fe400078e00fc */
[----:B------:R-:W-:Y:S01]  /*28c50*/  IMAD.MOV.U32 R234, RZ, RZ, R233 ;  /* 0x000000ffffea7224 */ /* 0x000fe200078e00e9 */
[----:B--2---:R1:W-:Y:S02]  /*28c60*/  STL [R1+0x810], R110 ;  /* 0x0008106e01007387 */ /* 0x0043e40000100800 */
[----:B-1----:R-:W-:-:S07]  /*28c70*/  IMAD.MOV.U32 R110, RZ, RZ, R109 ;  /* 0x000000ffff6e7224 */ /* 0x002fce00078e006d */
.L_x_20907:
[----:B------:R-:W-:Y:S05]  /*28c80*/  BSYNC B1 ;  /* 0x0000000000017941 */ /* 0x000fea0003800000 */
.L_x_20905:
        /* <DEDUP_REMOVED lines=12> */
.L_x_20909:
[----:B------:R-:W2:Y:S01]  /*28d50*/  LDL.LU R109, [R1+0x810] ;  /* 0x00081000016d7983 */ /* 0x000ea20000300800 */
[----:B------:R-:W-:Y:S02]  /*28d60*/  IMAD.MOV.U32 R252, RZ, RZ, R0 ;  /* 0x000000fffffc7224 */ /* 0x000fe400078e0000 */
[----:B------:R-:W-:Y:S01]  /*28d70*/  IMAD.MOV.U32 R233, RZ, RZ, R232 ;  /* 0x000000ffffe97224 */ /* 0x000fe200078e00e8 */
[----:B--2---:R1:W-:Y:S02]  /*28d80*/  STL [R1+0x814], R109 ;  /* 0x0008146d01007387 */ /* 0x0043e40000100800 */
[----:B-1----:R-:W-:-:S07]  /*28d90*/  IMAD.MOV.U32 R109, RZ, RZ, R108 ;  /* 0x000000ffff6d7224 */ /* 0x002fce00078e006c */
.L_x_20910:
[----:B------:R-:W-:Y:S05]  /*28da0*/  BSYNC B1 ;  /* 0x0000000000017941 */ /* 0x000fea0003800000 */
.L_x_20908:
        /* <DEDUP_REMOVED lines=12> */
.L_x_20912:
[----:B------:R-:W2:Y:S01]  /*28e70*/  LDL.LU R108, [R1+0x814] ;  /* 0x00081400016c7983 */ /* 0x000ea20000300800 */
[----:B------:R-:W-:Y:S02]  /*28e80*/  IMAD.MOV.U32 R0, RZ, RZ, R252 ;  /* 0x000000ffff007224 */ /* 0x000fe400078e00fc */
[----:B------:R-:W-:Y:S01]  /*28e90*/  IMAD.MOV.U32 R232, RZ, RZ, R239 ;  /* 0x000000ffffe87224 */ /* 0x000fe200078e00ef */
[----:B--2---:R1:W-:Y:S02]  /*28ea0*/  STL [R1+0x810], R108 ;  /* 0x0008106c01007387 */ /* 0x0043e40000100800 */
[----:B-1----:R-:W-:-:S07]  /*28eb0*/  IMAD.MOV.U32 R108, RZ, RZ, R115 ;  /* 0x000000ffff6c7224 */ /* 0x002fce00078e0073 */
.L_x_20913:
[----:B------:R-:W-:Y:S05]  /*28ec0*/  BSYNC B1 ;  /* 0x0000000000017941 */ /* 0x000fea0003800000 */
.L_x_20911:
        /* <DEDUP_REMOVED lines=12> */
.L_x_20915:
[----:B------:R-:W2:Y:S01]  /*28f90*/  LDL.LU R115, [R1+0x810] ;  /* 0x0008100001737983 */ /* 0x000ea20000300800 */
[----:B------:R-:W-:Y:S02]  /*28fa0*/  IMAD.MOV.U32 R252, RZ, RZ, R0 ;  /* 0x000000fffffc7224 */ /* 0x000fe400078e0000 */
[----:B------:R-:W-:Y:S01]  /*28fb0*/  IMAD.MOV.U32 R239, RZ, RZ, R238 ;  /* 0x000000ffffef7224 */ /* 0x000fe200078e00ee */
[----:B--2---:R1:W-:Y:S02]  /*28fc0*/  STL [R1+0x814], R115 ;  /* 0x0008147301007387 */ /* 0x0043e40000100800 */
[----:B-1----:R-:W-:-:S07]  /*28fd0*/  IMAD.MOV.U32 R115, RZ, RZ, R114 ;  /* 0x000000ffff737224 */ /* 0x002fce00078e0072 */
.L_x_20916:
[----:B------:R-:W-:Y:S05]  /*28fe0*/  BSYNC B1 ;  /* 0x0000000000017941 */ /* 0x000fea0003800000 */
.L_x_20914:
        /* <DEDUP_REMOVED lines=12> */
.L_x_20918:
[----:B------:R-:W2:Y:S01]  /*290b0*/  LDL.LU R114, [R1+0x814] ;  /* 0x0008140001727983 */ /* 0x000ea20000300800 */
[----:B------:R-:W-:Y:S02]  /*290c0*/  IMAD.MOV.U32 R0, RZ, RZ, R252 ;  /* 0x000000ffff007224 */ /* 0x000fe400078e00fc */
[----:B------:R-:W-:Y:S01]  /*290d0*/  IMAD.MOV.U32 R238, RZ, RZ, R237 ;  /* 0x000000ffffee7224 */ /* 0x000fe200078e00ed */
[----:B--2---:R1:W-:Y:S02]  /*290e0*/  STL [R1+0x810], R114 ;  /* 0x0008107201007387 */ /* 0x0043e40000100800 */
[----:B-1----:R-:W-:-:S07]  /*290f0*/  IMAD.MOV.U32 R114, RZ, RZ, R113 ;  /* 0x000000ffff727224 */ /* 0x002fce00078e0071 */
.L_x_20919:
[----:B------:R-:W-:Y:S05]  /*29100*/  BSYNC B1 ;  /* 0x0000000000017941 */ /* 0x000fea0003800000 */
.L_x_20917:
        /* <DEDUP_REMOVED lines=12> */
.L_x_20921:
[----:B------:R-:W2:Y:S01]  /*291d0*/  LDL.LU R113, [R1+0x810] ;  /* 0x0008100001717983 */ /* 0x000ea20000300800 */
[----:B------:R-:W-:Y:S02]  /*291e0*/  IMAD.MOV.U32 R252, RZ, RZ, R0 ;  /* 0x000000fffffc7224 */ /* 0x000fe400078e0000 */
[----:B------:R-:W-:Y:S01]  /*291f0*/  IMAD.MOV.U32 R237, RZ, RZ, R236 ;  /* 0x000000ffffed7224 */ /* 0x000fe200078e00ec */
[----:B--2---:R1:W-:Y:S02]  /*29200*/  STL [R1+0x814], R113 ;  /* 0x0008147101007387 */ /* 0x0043e40000100800 */
[----:B-1----:R-:W-:-:S07]  /*29210*/  IMAD.MOV.U32 R113, RZ, RZ, R112 ;  /* 0x000000ffff717224 */ /* 0x002fce00078e0070 */
.L_x_20922:
[----:B------:R-:W-:Y:S05]  /*29220*/  BSYNC B1 ;  /* 0x0000000000017941 */ /* 0x000fea0003800000 */
.L_x_20920:
        /* <DEDUP_REMOVED lines=12> */
.L_x_20924:
[----:B------:R-:W2:Y:S01]  /*292f0*/  LDL.LU R112, [R1+0x814] ;  /* 0x0008140001707983 */ /* 0x000ea20000300800 */
[----:B------:R-:W-:Y:S02]  /*29300*/  IMAD.MOV.U32 R0, RZ, RZ, R252 ;  /* 0x000000ffff007224 */ /* 0x000fe400078e00fc */
[----:B------:R-:W-:Y:S01]  /*29310*/  IMAD.MOV.U32 R236, RZ, RZ, R243 ;  /* 0x000000ffffec7224 */ /* 0x000fe200078e00f3 */
[----:B--2---:R1:W-:Y:S02]  /*29320*/  STL [R1+0x810], R112 ;  /* 0x0008107001007387 */ /* 0x0043e40000100800 */
[----:B-1----:R-:W-:-:S07]  /*29330*/  IMAD.MOV.U32 R112, RZ, RZ, R119 ;  /* 0x000000ffff707224 */ /* 0x002fce00078e0077 */
.L_x_20925:
[----:B------:R-:W-:Y:S05]  /*29340*/  BSYNC B1 ;  /* 0x0000000000017941 */ /* 0x000fea0003800000 */
.L_x_20923:
        /* <DEDUP_REMOVED lines=12> */
.L_x_20927:
[----:B------:R-:W2:Y:S01]  /*29410*/  LDL.LU R119, [R1+0x810] ;  /* 0x0008100001777983 */ /* 0x000ea20000300800 */
[----:B------:R-:W-:Y:S02]  /*29420*/  IMAD.MOV.U32 R252, RZ, RZ, R0 ;  /* 0x000000fffffc7224 */ /* 0x000fe400078e0000 */
[----:B------:R-:W-:Y:S01]  /*29430*/  IMAD.MOV.U32 R243, RZ, RZ, R242 ;  /* 0x000000fffff37224 */ /* 0x000fe200078e00f2 */
[----:B--2---:R1:W-:Y:S02]  /*29440*/  STL [R1+0x814], R119 ;  /* 0x0008147701007387 */ /* 0x0043e40000100800 */
[----:B-1----:R-:W-:-:S07]  /*29450*/  IMAD.MOV.U32 R119, RZ, RZ, R118 ;  /* 0x000000ffff777224 */ /* 0x002fce00078e0076 */
.L_x_20928:
[----:B------:R-:W-:Y:S05]  /*29460*/  BSYNC B1 ;  /* 0x0000000000017941 */ /* 0x000fea0003800000 */
.L_x_20926:
        /* <DEDUP_REMOVED lines=12> */
.L_x_20930:
[----:B------:R-:W2:Y:S01]  /*29530*/  LDL.LU R118, [R1+0x814] ;  /* 0x0008140001767983 */ /* 0x000ea20000300800 */
[----:B------:R-:W-:Y:S02]  /*29540*/  IMAD.MOV.U32 R0, RZ, RZ, R252 ;  /* 0x000000ffff007224 */ /* 0x000fe400078e00fc */
[----:B------:R-:W-:Y:S01]  /*29550*/  IMAD.MOV.U32 R242, RZ, RZ, R241 ;  /* 0x000000fffff27224 */ /* 0x000fe200078e00f1 */
[----:B--2---:R1:W-:Y:S02]  /*29560*/  STL [R1+0x810], R118 ;  /* 0x0008107601007387 */ /* 0x0043e40000100800 */
[----:B-1----:R-:W-:-:S07]  /*29570*/  IMAD.MOV.U32 R118, RZ, RZ, R117 ;  /* 0x000000ffff767224 */ /* 0x002fce00078e0075 */
.L_x_20931:
[----:B------:R-:W-:Y:S05]  /*29580*/  BSYNC B1 ;  /* 0x0000000000017941 */ /* 0x000fea0003800000 */
.L_x_20929:
        /* <DEDUP_REMOVED lines=12> */
.L_x_20933:
[----:B------:R-:W2:Y:S01]  /*29650*/  LDL.LU R117, [R1+0x810] ;  /* 0x0008100001757983 */ /* 0x000ea20000300800 */
[----:B------:R-:W-:Y:S02]  /*29660*/  IMAD.MOV.U32 R252, RZ, RZ, R0 ;  /* 0x000000fffffc7224 */ /* 0x000fe400078e0000 */
[----:B------:R-:W-:Y:S01]  /*29670*/  IMAD.MOV.U32 R241, RZ, RZ, R240 ;  /* 0x000000fffff17224 */ /* 0x000fe200078e00f0 */
[----:B--2---:R1:W-:Y:S02]  /*29680*/  STL [R1+0x814], R117 ;  /* 0x0008147501007387 */ /* 0x0043e40000100800 */
[----:B-1----:R-:W-:-:S07]  /*29690*/  IMAD.MOV.U32 R117, RZ, RZ, R116 ;  /* 0x000000ffff757224 */ /* 0x002fce00078e0074 */
.L_x_20934:
[----:B------:R-:W-:Y:S05]  /*296a0*/  BSYNC B1 ;  /* 0x0000000000017941 */ /* 0x000fea0003800000 */
.L_x_20932:
        /* <DEDUP_REMOVED lines=12> */
.L_x_20936:
[----:B------:R-:W2:Y:S01]  /*29770*/  LDL.LU R116, [R1+0x814] ;  /* 0x0008140001747983 */ /* 0x000ea20000300800 */
[----:B------:R-:W-:Y:S02]  /*29780*/  IMAD.MOV.U32 R0, RZ, RZ, R252 ;  /* 0x000000ffff007224 */ /* 0x000fe400078e00fc */
[----:B------:R-:W-:Y:S01]  /*29790*/  IMAD.MOV.U32 R240, RZ, RZ, R247 ;  /* 0x000000fffff07224 */ /* 0x000fe200078e00f7 */
[----:B--2---:R1:W-:Y:S02]  /*297a0*/  STL [R1+0x810], R116 ;  /* 0x0008107401007387 */ /* 0x0043e40000100800 */
[----:B-1----:R-:W-:-:S07]  /*297b0*/  IMAD.MOV.U32 R116, RZ, RZ, R123 ;  /* 0x000000ffff747224 */ /* 0x002fce00078e007b */
.L_x_20937:
[----:B------:R-:W-:Y:S05]  /*297c0*/  BSYNC B1 ;  /* 0x0000000000017941 */ /* 0x000fea0003800000 */
.L_x_20935:
        /* <DEDUP_REMOVED lines=12> */
.L_x_20939:
[----:B------:R-:W2:Y:S01]  /*29890*/  LDL.LU R123, [R1+0x810] ;  /* 0x00081000017b7983 */ /* 0x000ea20000300800 */
[----:B------:R-:W-:Y:S02]  /*298a0*/  IMAD.MOV.U32 R252, RZ, RZ, R0 ;  /* 0x000000fffffc7224 */ /* 0x000fe400078e0000 */
[----:B------:R-:W-:Y:S01]  /*298b0*/  IMAD.MOV.U32 R247, RZ, RZ, R246 ;  /* 0x000000fffff77224 */ /* 0x000fe200078e00f6 */
[----:B--2---:R1:W-:Y:S02]  /*298c0*/  STL [R1+0x814], R123 ;  /* 0x0008147b01007387 */ /* 0x0043e40000100800 */
[----:B-1----:R-:W-:-:S07]  /*298d0*/  IMAD.MOV.U32 R123, RZ, RZ, R122 ;  /* 0x000000ffff7b7224 */ /* 0x002fce00078e007a */
.L_x_20940:
[----:B------:R-:W-:Y:S05]  /*298e0*/  BSYNC B1 ;  /* 0x0000000000017941 */ /* 0x000fea0003800000 */
.L_x_20938:
        /* <DEDUP_REMOVED lines=12> */
.L_x_20942:
[----:B------:R-:W2:Y:S01]  /*299b0*/  LDL.LU R122, [R1+0x814] ;  /* 0x00081400017a7983 */ /* 0x000ea20000300800 */
[----:B------:R-:W-:Y:S02]  /*299c0*/  IMAD.MOV.U32 R0, RZ, RZ, R252 ;  /* 0x000000ffff007224 */ /* 0x000fe400078e00fc */
[----:B------:R-:W-:Y:S01]  /*299d0*/  IMAD.MOV.U32 R246, RZ, RZ, R245 ;  /* 0x000000fffff67224 */ /* 0x000fe200078e00f5 */
[----:B--2---:R1:W-:Y:S02]  /*299e0*/  STL [R1+0x810], R122 ;  /* 0x0008107a01007387 */ /* 0x0043e40000100800 */
[----:B-1----:R-:W-:-:S07]  /*299f0*/  IMAD.MOV.U32 R122, RZ, RZ, R121 ;  /* 0x000000ffff7a7224 */ /* 0x002fce00078e0079 */
.L_x_20943:
[----:B------:R-:W-:Y:S05]  /*29a00*/  BSYNC B1 ;  /* 0x0000000000017941 */ /* 0x000fea0003800000 */
.L_x_20941:
        /* <DEDUP_REMOVED lines=12> */
.L_x_20945:
[----:B------:R-:W2:Y:S01]  /*29ad0*/  LDL.LU R121, [R1+0x810] ;  /* 0x0008100001797983 */ /* 0x000ea20000300800 */
[----:B------:R-:W-:Y:S02]  /*29ae0*/  IMAD.MOV.U32 R252, RZ, RZ, R0 ;  /* 0x000000fffffc7224 */ /* 0x000fe400078e0000 */
[----:B------:R-:W-:Y:S01]  /*29af0*/  IMAD.MOV.U32 R245, RZ, RZ, R244 ;  /* 0x000000fffff57224 */ /* 0x000fe200078e00f4 */
[----:B--2---:R1:W-:Y:S02]  /*29b00*/  STL [R1+0x814], R121 ;  /* 0x0008147901007387 */ /* 0x0043e40000100800 */
[----:B-1----:R-:W-:-:S07]  /*29b10*/  IMAD.MOV.U32 R121, RZ, RZ, R120 ;  /* 0x000000ffff797224 */ /* 0x002fce00078e0078 */
.L_x_20946:
[----:B------:R-:W-:Y:S05]  /*29b20*/  BSYNC B1 ;  /* 0x0000000000017941 */ /* 0x000fea0003800000 */
.L_x_20944:
        /* <DEDUP_REMOVED lines=12> */
.L_x_20948:
[----:B------:R-:W2:Y:S01]  /*29bf0*/  LDL.LU R120, [R1+0x814] ;  /* 0x0008140001787983 */ /* 0x000ea20000300800 */
[----:B------:R-:W-:Y:S02]  /*29c00*/  IMAD.MOV.U32 R0, RZ, RZ, R252 ;  /* 0x000000ffff007224 */ /* 0x000fe400078e00fc */
[----:B------:R-:W-:Y:S01]  /*29c10*/  IMAD.MOV.U32 R244, RZ, RZ, R251 ;  /* 0x000000fffff47224 */ /* 0x000fe200078e00fb */
[----:B--2---:R1:W-:Y:S02]  /*29c20*/  STL [R1+0x810], R120 ;  /* 0x0008107801007387 */ /* 0x0043e40000100800 */
[----:B-1----:R-:W-:-:S07]  /*29c30*/  IMAD.MOV.U32 R120, RZ, RZ, R127 ;  /* 0x000000ffff787224 */ /* 0x002fce00078e007f */
.L_x_20949:
[----:B------:R-:W-:Y:S05]  /*29c40*/  BSYNC B1 ;  /* 0x0000000000017941 */ /* 0x000fea0003800000 */
.L_x_20947:
        /* <DEDUP_REMOVED lines=12> */
.L_x_20951:
[----:B------:R-:W2:Y:S01]  /*29d10*/  LDL.LU R127, [R1+0x810] ;  /* 0x00081000017f7983 */ /* 0x000ea20000300800 */
[----:B------:R-:W-:Y:S02]  /*29d20*/  IMAD.MOV.U32 R252, RZ, RZ, R0 ;  /* 0x000000fffffc7224 */ /* 0x000fe400078e0000 */
[----:B------:R-:W-:Y:S01]  /*29d30*/  IMAD.MOV.U32 R251, RZ, RZ, R250 ;  /* 0x000000fffffb7224 */ /* 0x000fe200078e00fa */
[----:B--2---:R1:W-:Y:S02]  /*29d40*/  STL [R1+0x818], R127 ;  /* 0x0008187f01007387 */ /* 0x0043e40000100800 */
[----:B-1----:R-:W-:-:S07]  /*29d50*/  IMAD.MOV.U32 R127, RZ, RZ, R126 ;  /* 0x000000ffff7f7224 */ /* 0x002fce00078e007e */
.L_x_20952:
[----:B------:R-:W-:Y:S05]  /*29d60*/  BSYNC B1 ;  /* 0x0000000000017941 */ /* 0x000fea0003800000 */
.L_x_20950:
        /* <DEDUP_REMOVED lines=12> */
.L_x_20954:
[----:B------:R-:W2:Y:S01]  /*29e30*/  LDL.LU R126, [R1+0x818] ;  /* 0x00081800017e7983 */ /* 0x000ea20000300800 */
[----:B------:R-:W-:Y:S02]  /*29e40*/  IMAD.MOV.U32 R0, RZ, RZ, R252 ;  /* 0x000000ffff007224 */ /* 0x000fe400078e00fc */
[----:B------:R-:W-:Y:S01]  /*29e50*/  IMAD.MOV.U32 R250, RZ, RZ, R249 ;  /* 0x000000fffffa7224 */ /* 0x000fe200078e00f9 */
[----:B--2---:R1:W-:Y:S02]  /*29e60*/  STL [R1+0x814], R126 ;  /* 0x0008147e01007387 */ /* 0x0043e40000100800 */
[----:B-1----:R-:W-:-:S07]  /*29e70*/  IMAD.MOV.U32 R126, RZ, RZ, R125 ;  /* 0x000000ffff7e7224 */ /* 0x002fce00078e007d */
.L_x_20955:
[----:B------:R-:W-:Y:S05]  /*29e80*/  BSYNC B1 ;  /* 0x0000000000017941 */ /* 0x000fea0003800000 */
.L_x_20953:
[----:B------:R1:W5:Y:S01]  /*29e90*/  LDL R252, [R1+0x814] ;  /* 0x0008140001fc7983 */ /* 0x0003620000100800 */
[----:B------:R-:W-:Y:S01]  /*29ea0*/  FSETP.GT.FTZ.AND P0, PT, R0, R124, PT ;  /* 0x0000007c0000720b */ /* 0x000fe20003f14000 */
[----:B------:R-:W-:Y:S03]  /*29eb0*/  BSSY B1, `(.L_x_20956) ;  /* 0x000000f000017945 */ /* 0x000fe60003800000 */
[----:B------:R-:W-:-:S13]  /*29ec0*/  ISETP.EQ.OR P0, PT, R248, -0x1, P0 ;  /* 0xfffffffff800780c */ /* 0x000fda0000702670 */
[----:B-1----:R-:W-:Y:S05]  /*29ed0*/  @P0 BRA `(.L_x_20957) ;  /* 0x00000000001c0947 */ /* 0x002fea0003800000 */
[----:B------:R1:W-:Y:S01]  /*29ee0*/  STL [R1+0x818], R248 ;  /* 0x000818f801007387 */ /* 0x0003e20000100800 */
[----:B------:R-:W-:Y:S01]  /*29ef0*/  FSETP.NEU.FTZ.AND P0, PT, R0, R124, PT ;  /* 0x0000007c0000720b */ /* 0x000fe20003f1d000 */
[----:B------:R-:W-:Y:S01]  /*29f00*/  IMAD.MOV.U32 R125, RZ, RZ, R0 ;  /* 0x000000ffff7d7224 */ /* 0x000fe200078e0000 */
[----:B-----5:R-:W-:Y:S01]  /*29f10*/  MOV R249, R252 ;  /* 0x000000fc00f97202 */ /* 0x020fe20000000f00 */
[----:B------:R1:W-:Y:S01]  /*29f20*/  STL [R1+0x810], R124 ;  /* 0x0008107c01007387 */ /* 0x0003e20000100800 */
[----:B------:R-:W-:-:S13]  /*29f30*/  ISETP.GE.OR P0, PT, R252, R248, P0 ;  /* 0x000000f8fc00720c */ /* 0x000fda0000706670 */
[----:B-1----:R-:W-:Y:S05]  /*29f40*/  @P0 BRA `(.L_x_20958) ;  /* 0x0000000000140947 */ /* 0x002fea0003800000 */
.L_x_20957:
[----:B------:R-:W-:Y:S01]  /*29f50*/  STL [R1+0x810], R0 ;  /* 0x0008100001007387 */ /* 0x000fe20000100800 */
[----:B-----5:R-:W-:Y:S02]  /*29f60*/  IMAD.MOV.U32 R125, RZ, RZ, R252 ;  /* 0x000000ffff7d7224 */ /* 0x020fe400078e00fc */
[----:B------:R-:W-:-:S03]  /*29f70*/  IMAD.MOV.U32 R249, RZ, RZ, R248 ;  /* 0x000000fffff97224 */ /* 0x000fc600078e00f8 */
[----:B------:R1:W-:Y:S02]  /*29f80*/  STL [R1+0x818], R125 ;  /* 0x0008187d01007387 */ /* 0x0003e40000100800 */
[----:B-1----:R-:W-:-:S07]  /*29f90*/  IMAD.MOV.U32 R125, RZ, RZ, R124 ;  /* 0x000000ffff7d7224 */ /* 0x002fce00078e007c */
.L_x_20958:
[----:B------:R-:W-:Y:S05]  /*29fa0*/  BSYNC B1 ;  /* 0x0000000000017941 */ /* 0x000fea0003800000 */
.L_x_20956:
        /* <DEDUP_REMOVED lines=12> */
.L_x_20960:
[----:B------:R-:W2:Y:S04]  /*2a070*/  LDL.LU R124, [R1+0x818] ;  /* 0x00081800017c7983 */ /* 0x000ea80000300800 */
[----:B------:R1:W5:Y:S01]  /*2a080*/  LDL.LU R252, [R1+0x810] ;  /* 0x0008100001fc7983 */ /* 0x0003620000300800 */
[----:B------:R-:W-:-:S03]  /*2a090*/  IMAD.MOV.U32 R248, RZ, RZ, R3 ;  /* 0x000000fffff87224 */ /* 0x000fc600078e0003 */
[----:B--2---:R2:W-:Y:S02]  /*2a0a0*/  STL [R1+0x814], R124 ;  /* 0x0008147c01007387 */ /* 0x0045e40000100800 */
[----:B-12---:R-:W-:-:S07]  /*2a0b0*/  MOV R124, R0 ;  /* 0x00000000007c7202 */ /* 0x006fce0000000f00 */
.L_x_20961:
[----:B------:R-:W-:Y:S05]  /*2a0c0*/  BSYNC B1 ;  /* 0x0000000000017941 */ /* 0x000fea0003800000 */
.L_x_20959:
        /* <DEDUP_REMOVED lines=11> */
.L_x_20963:
[----:B------:R-:W2:Y:S01]  /*2a180*/  LDL.LU R3, [R1+0x814] ;  /* 0x0008140001037983 */ /* 0x000ea20000300800 */
[----:B------:R-:W-:-:S03]  /*2a190*/  IMAD.MOV.U32 R0, RZ, RZ, R252 ;  /* 0x000000ffff007224 */ /* 0x000fc600078e00fc */
[----:B--2---:R1:W-:Y:S02]  /*2a1a0*/  STL [R1+0x810], R3 ;  /* 0x0008100301007387 */ /* 0x0043e40000100800 */
[----:B-1----:R-:W-:Y:S02]  /*2a1b0*/  IMAD.MOV.U32 R3, RZ, RZ, R2 ;  /* 0x000000ffff037224 */ /* 0x002fe400078e0002 */
[----:B------:R-:W2:Y:S04]  /*2a1c0*/  LDL.LU R2, [R1+0x808] ;  /* 0x0008080001027983 */ /* 0x000ea80000300800 */
[----:B--2---:R1:W-:Y:S02]  /*2a1d0*/  STL [R1+0x80c], R2 ;  /* 0x00080c0201007387 */ /* 0x0043e40000100800 */
.L_x_20964:
[----:B------:R-:W-:Y:S05]  /*2a1e0*/  BSYNC B1 ;  /* 0x0000000000017941 */ /* 0x000fea0003800000 */
.L_x_20962:
        /* <DEDUP_REMOVED lines=15> */
.L_x_20966:
        /* <DEDUP_REMOVED lines=9> */
[----:B--2-4-:R-:W-:-:S07]  /*2a370*/  IMAD.MOV.U32 R252, RZ, RZ, R0 ;  /* 0x000000fffffc7224 */ /* 0x014fce00078e0000 */
.L_x_20967:
[----:B------:R-:W-:Y:S05]  /*2a380*/  BSYNC B1 ;  /* 0x0000000000017941 */ /* 0x000fea0003800000 */
.L_x_20965:
[----:B------:R-:W-:Y:S05]  /*2a390*/  @P1 BRA `(.L_x_20968) ;  /* 0xffffff6c00c81947 */ /* 0x000fea000383ffff */
[----:B------:R-:W2:Y:S04]  /*2a3a0*/  LDL.LU R0, [R1+0x814] ;  /* 0x0008140001007983 */ /* 0x000ea80000300800 */
[----:B------:R3:W-:Y:S04]  /*2a3b0*/  STL [R1+0x804], R252 ;  /* 0x000804fc01007387 */ /* 0x0007e80000100800 */
[----:B--2---:R3:W-:Y:S02]  /*2a3c0*/  STL [R1+0x820], R0 ;  /* 0x0008200001007387 */ /* 0x0047e40000100800 */
.L_x_20586:
[----:B------:R-:W-:Y:S05]  /*2a3d0*/  BSYNC B0 ;  /* 0x0000000000007941 */ /* 0x000fea0003800000 */
.L_x_20585:
        /* <DEDUP_REMOVED lines=401> */
.L_x_21352:
        /* <DEDUP_REMOVED lines=17> */
[----:B------:R-:W-:Y:S02]  /*2be00*/  @!P2 MOV R3, R0 ;  /* 0x000000000003a202 */ /* 0x000fe40000000f00 */
        /* <DEDUP_REMOVED lines=17> */
.L_x_20972:
[----:B------:R-:W3:Y:S04]  /*2bf20*/  LDL.LU R252, [R1+0x800] ;  /* 0x0008000001fc7983 */ /* 0x000ee80000300800 */
[----:B--2---:R1:W5:Y:S04]  /*2bf30*/  LDL.LU R0, [R1+0x81c] ;  /* 0x00081c0001007983 */ /* 0x0043680000300800 */
[----:B------:R1:W-:Y:S04]  /*2bf40*/  STL [R1+0x81c], R7 ;  /* 0x00081c0701007387 */ /* 0x0003e80000100800 */
[----:B------:R1:W-:Y:S04]  /*2bf50*/  STL [R1+0x800], R131 ;  /* 0x0008008301007387 */ /* 0x0003e80000100800 */
[----:B---3--:R1:W-:Y:S02]  /*2bf60*/  STL [R1+0x810], R252 ;  /* 0x000810fc01007387 */ /* 0x0083e40000100800 */
.L_x_20973:
[----:B------:R-:W-:Y:S05]  /*2bf70*/  BSYNC B1 ;  /* 0x0000000000017941 */ /* 0x000fea0003800000 */
.L_x_20971:
        /* <DEDUP_REMOVED lines=9> */
[----:B------:R-:W-:Y:S01]  /*2c010*/  IMAD.MOV.U32 R131, RZ, RZ, R7 ;  /* 0x000000ffff837224 */ /* 0x000fe200078e0007 */
[----:B------:R-:W-:-:S11]  /*2c020*/  MOV R7, R0 ;  /* 0x0000000000077202 */ /* 0x000fd60000000f00 */
[----:B---3--:R-:W-:Y:S05]  /*2c030*/  @P0 BRA `(.L_x_20976) ;  /* 0x0000000000140947 */ /* 0x008fea0003800000 */
.L_x_20975:
[----:B-1----:R-:W2:Y:S01]  /*2c040*/  LDL.LU R7, [R1+0x810] ;  /* 0x0008100001077983 */ /* 0x002ea20000300800 */
[----:B------:R-:W-:Y:S02]  /*2c050*/  IMAD.MOV.U32 R252, RZ, RZ, R0 ;  /* 0x000000fffffc7224 */ /* 0x000fe400078e0000 */
[----:B------:R-:W-:Y:S01]  /*2c060*/  IMAD.MOV.U32 R131, RZ, RZ, R130 ;  /* 0x000000ffff837224 */ /* 0x000fe200078e0082 */
[----:B--2---:R1:W-:Y:S02]  /*2c070*/  STL [R1+0x814], R7 ;  /* 0x0008140701007387 */ /* 0x0043e40000100800 */
[----:B-1----:R-:W-:-:S07]  /*2c080*/  IMAD.MOV.U32 R7, RZ, RZ, R6 ;  /* 0x000000ffff077224 */ /* 0x002fce00078e0006 */
.L_x_20976:
[----:B------:R-:W-:Y:S05]  /*2c090*/  BSYNC B1 ;  /* 0x0000000000017941 */ /* 0x000fea0003800000 */
.L_x_20974:
        /* <DEDUP_REMOVED lines=9> */
[----:B------:R-:W-:Y:S01]  /*2c130*/  IMAD.MOV.U32 R130, RZ, RZ, R6 ;  /* 0x000000ffff827224 */ /* 0x000fe200078e0006 */
[----:B------:R-:W-:-:S11]  /*2c140*/  MOV R6, R252 ;  /* 0x000000fc00067202 */ /* 0x000fd60000000f00 */
[----:B-1----:R-:W-:Y:S05]  /*2c150*/  @P0 BRA `(.L_x_20979) ;  /* 0x0000000000140947 */ /* 0x002fea0003800000 */
.L_x_20978:
[----:B------:R-:W2:Y:S01]  /*2c160*/  LDL.LU R6, [R1+0x814] ;  /* 0x0008140001067983 */ /* 0x000ea20000300800 */
[----:B------:R-:W-:Y:S02]  /*2c170*/  IMAD.MOV.U32 R0, RZ, RZ, R252 ;  /* 0x000000ffff007224 */ /* 0x000fe400078e00fc */
[----:B------:R-:W-:Y:S01]  /*2c180*/  IMAD.MOV.U32 R130, RZ, RZ, R129 ;  /* 0x000000ffff827224 */ /* 0x000fe200078e0081 */
[----:B--2---:R1:W-:Y:S02]  /*2c190*/  STL [R1+0x810], R6 ;  /* 0x0008100601007387 */ /* 0x0043e40000100800 */
[----:B-1----:R-:W-:-:S07]  /*2c1a0*/  IMAD.MOV.U32 R6, RZ, RZ, R5 ;  /* 0x000000ffff067224 */ /* 0x002fce00078e0005 */
.L_x_20979:
[----:B------:R-:W-:Y:S05]  /*2c1b0*/  BSYNC B1 ;  /* 0x0000000000017941 */ /* 0x000fea0003800000 */
.L_x_20977:
        /* <DEDUP_REMOVED lines=12> */
.L_x_20981:
[----:B------:R-:W2:Y:S01]  /*2c280*/  LDL.LU R5, [R1+0x810] ;  /* 0x0008100001057983 */ /* 0x000ea20000300800 */
[----:B------:R-:W-:Y:S02]  /*2c290*/  IMAD.MOV.U32 R252, RZ, RZ, R0 ;  /* 0x000000fffffc7224 */ /* 0x000fe400078e0000 */
[----:B------:R-:W-:Y:S01]  /*2c2a0*/  IMAD.MOV.U32 R129, RZ, RZ, R128 ;  /* 0x000000ffff817224 */ /* 0x000fe200078e0080 */
[----:B--2---:R1:W-:Y:S02]  /*2c2b0*/  STL [R1+0x814], R5 ;  /* 0x0008140501007387 */ /* 0x0043e40000100800 */
[----:B-1----:R-:W-:-:S07]  /*2c2c0*/  IMAD.MOV.U32 R5, RZ, RZ, R4 ;  /* 0x000000ffff057224 */ /* 0x002fce00078e0004 */
.L_x_20982:
[----:B------:R-:W-:Y:S05]  /*2c2d0*/  BSYNC B1 ;  /* 0x0000000000017941 */ /* 0x000fea0003800000 */
.L_x_20980:
        /* <DEDUP_REMOVED lines=12> */
.L_x_20984:
[----:B------:R-:W2:Y:S01]  /*2c3a0*/  LDL.LU R4, [R1+0x814] ;  /* 0x0008140001047983 */ /* 0x000ea20000300800 */
[----:B------:R-:W-:Y:S02]  /*2c3b0*/  IMAD.MOV.U32 R0, RZ, RZ, R252 ;  /* 0x000000ffff007224 */ /* 0x000fe400078e00fc */
[----:B------:R-:W-:Y:S01]  /*2c3c0*/  IMAD.MOV.U32 R128, RZ, RZ, R135 ;  /* 0x000000ffff807224 */ /* 0x000fe200078e0087 */
[----:B--2---:R1:W-:Y:S02]  /*2c3d0*/  STL [R1+0x810], R4 ;  /* 0x0008100401007387 */ /* 0x0043e40000100800 */
[----:B-1----:R-:W-:-:S07]  /*2c3e0*/  IMAD.MOV.U32 R4, RZ, RZ, R11 ;  /* 0x000000ffff047224 */ /* 0x002fce00078e000b */
.L_x_20985:
[----:B------:R-:W-:Y:S05]  /*2c3f0*/  BSYNC B1 ;  /* 0x0000000000017941 */ /* 0x000fea0003800000 */
.L_x_20983:
        /* <DEDUP_REMOVED lines=12> */
.L_x_20987:
[----:B------:R-:W2:Y:S01]  /*2c4c0*/  LDL.LU R11, [R1+0x810] ;  /* 0x00081000010b7983 */ /* 0x000ea20000300800 */
[----:B------:R-:W-:Y:S02]  /*2c4d0*/  IMAD.MOV.U32 R252, RZ, RZ, R0 ;  /* 0x000000fffffc7224 */ /* 0x000fe400078e0000 */
[----:B------:R-:W-:Y:S01]  /*2c4e0*/  IMAD.MOV.U32 R135, RZ, RZ, R134 ;  /* 0x000000ffff877224 */ /* 0x000fe200078e0086 */
[----:B--2---:R1:W-:Y:S02]  /*2c4f0*/  STL [R1+0x814], R11 ;  /* 0x0008140b01007387 */ /* 0x0043e40000100800 */
[----:B-1----:R-:W-:-:S07]  /*2c500*/  IMAD.MOV.U32 R11, RZ, RZ, R10 ;  /* 0x000000ffff0b7224 */ /* 0x002fce00078e000a */
.L_x_20988:
[----:B------:R-:W-:Y:S05]  /*2c510*/  BSYNC B1 ;  /* 0x0000000000017941 */ /* 0x000fea0003800000 */
.L_x_20986:
        /* <DEDUP_REMOVED lines=12> */
.L_x_20990:
[----:B------:R-:W2:Y:S01]  /*2c5e0*/  LDL.LU R10, [R1+0x814] ;  /* 0x00081400010a7983 */ /* 0x000ea20000300800 */
[----:B------:R-:W-:Y:S02]  /*2c5f0*/  IMAD.MOV.U32 R0, RZ, RZ, R252 ;  /* 0x000000ffff007224 */ /* 0x000fe400078e00fc */
[----:B------:R-:W-:Y:S01]  /*2c600*/  IMAD.MOV.U32 R134, RZ, RZ, R133 ;  /* 0x000000ffff867224 */ /* 0x000fe200078e0085 */
[----:B--2---:R1:W-:Y:S02]  /*2c610*/  STL [R1+0x810], R10 ;  /* 0x0008100a01007387 */ /* 0x0043e40000100800 */
[----:B-1----:R-:W-:-:S07]  /*2c620*/  IMAD.MOV.U32 R10, RZ, RZ, R9 ;  /* 0x000000ffff0a7224 */ /* 0x002fce00078e0009 */
.L_x_20991:
[----:B------:R-:W-:Y:S05]  /*2c630*/  BSYNC B1 ;  /* 0x0000000000017941 */ /* 0x000fea0003800000 */
.L_x_20989:
        /* <DEDUP_REMOVED lines=12> */
.L_x_20993:
[----:B------:R-:W2:Y:S01]  /*2c700*/  LDL.LU R9, [R1+0x810] ;  /* 0x0008100001097983 */ /* 0x000ea20000300800 */
[----:B------:R-:W-:Y:S02]  /*2c710*/  IMAD.MOV.U32 R252, RZ, RZ, R0 ;  /* 0x000000fffffc7224 */ /* 0x000fe400078e0000 */
[----:B------:R-:W-:Y:S01]  /*2c720*/  IMAD.MOV.U32 R133, RZ, RZ, R132 ;  /* 0x000000ffff857224 */ /* 0x000fe200078e0084 */
[----:B--2---:R1:W-:Y:S02]  /*2c730*/  STL [R1+0x814], R9 ;  /* 0x0008140901007387 */ /* 0x0043e40000100800 */
[----:B-1----:R-:W-:-:S07]  /*2c740*/  IMAD.MOV.U32 R9, RZ, RZ, R8 ;  /* 0x000000ffff097224 */ /* 0x002fce00078e0008 */
.L_x_20994:
[----:B------:R-:W-:Y:S05]  /*2c750*/  BSYNC B1 ;  /* 0x0000000000017941 */ /* 0x000fea0003800000 */
.L_x_20992:
        /* <DEDUP_REMOVED lines=12> */
.L_x_20996:
[----:B------:R-:W2:Y:S01]  /*2c820*/  LDL.LU R8, [R1+0x814] ;  /* 0x0008140001087983 */ /* 0x000ea20000300800 */
[----:B------:R-:W-:Y:S02]  /*2c830*/  IMAD.MOV.U32 R0, RZ, RZ, R252 ;  /* 0x000000ffff007224 */ /* 0x000fe400078e00fc */
[----:B------:R-:W-:Y:S01]  /*2c840*/  IMAD.MOV.U32 R132, RZ, RZ, R139 ;  /* 0x000000ffff847224 */ /* 0x000fe200078e008b */
[----:B--2---:R1:W-:Y:S02]  /*2c850*/  STL [R1+0x810], R8 ;  /* 0x0008100801007387 */ /* 0x0043e40000100800 */
[----:B-1----:R-:W-:-:S07]  /*2c860*/  IMAD.MOV.U32 R8, RZ, RZ, R15 ;  /* 0x000000ffff087224 */ /* 0x002fce00078e000f */
.L_x_20997:
[----:B------:R-:W-:Y:S05]  /*2c870*/  BSYNC B1 ;  /* 0x0000000000017941 */ /* 0x000fea0003800000 */
.L_x_20995:
        /* <DEDUP_REMOVED lines=12> */
.L_x_20999:
[----:B------:R-:W2:Y:S01]  /*2c940*/  LDL.LU R15, [R1+0x810] ;  /* 0x00081000010f7983 */ /* 0x000ea20000300800 */
[----:B------:R-:W-:Y:S02]  /*2c950*/  IMAD.MOV.U32 R252, RZ, RZ, R0 ;  /* 0x000000fffffc7224 */ /* 0x000fe400078e0000 */
[----:B------:R-:W-:Y:S01]  /*2c960*/  IMAD.MOV.U32 R139, RZ, RZ, R138 ;  /* 0x000000ffff8b7224 */ /* 0x000fe200078e008a */
[----:B--2---:R1:W-:Y:S02]  /*2c970*/  STL [R1+0x814], R15 ;  /* 0x0008140f01007387 */ /* 0x0043e40000100800 */
[----:B-1----:R-:W-:-:S07]  /*2c980*/  IMAD.MOV.U32 R15, RZ, RZ, R14 ;  /* 0x000000ffff0f7224 */ /* 0x002fce00078e000e */
.L_x_21000:
[----:B------:R-:W-:Y:S05]  /*2c990*/  BSYNC B1 ;  /* 0x0000000000017941 */ /* 0x000fea0003800000 */
.L_x_20998:
        /* <DEDUP_REMOVED lines=12> */
.L_x_21002:
[----:B------:R-:W2:Y:S01]  /*2ca60*/  LDL.LU R14, [R1+0x814] ;  /* 0x00081400010e7983 */ /* 0x000ea20000300800 */
[----:B------:R-:W-:Y:S02]  /*2ca70*/  IMAD.MOV.U32 R0, RZ, RZ, R252 ;  /* 0x000000ffff007224 */ /* 0x000fe400078e00fc */
[----:B------:R-:W-:Y:S01]  /*2ca80*/  IMAD.MOV.U32 R138, RZ, RZ, R137 ;  /* 0x000000ffff8a7224 */ /* 0x000fe200078e0089 */
[----:B--2---:R1:W-:Y:S02]  /*2ca90*/  STL [R1+0x810], R14 ;  /* 0x0008100e01007387 */ /* 0x0043e40000100800 */
[----:B-1----:R-:W-:-:S07]  /*2caa0*/  IMAD.MOV.U32 R14, RZ, RZ, R13 ;  /* 0x000000ffff0e7224 */ /* 0x002fce00078e000d */
.L_x_21003:
[----:B------:R-:W-:Y:S05]  /*2cab0*/  BSYNC B1 ;  /* 0x0000000000017941 */ /* 0x000fea0003800000 */
.L_x_21001:
        /* <DEDUP_REMOVED lines=12> */
.L_x_21005:
[----:B------:R-:W2:Y:S01]  /*2cb80*/  LDL.LU R13, [R1+0x810] ;  /* 0x00081000010d7983 */ /* 0x000ea20000300800 */
[----:B------:R-:W-:Y:S02]  /*2cb90*/  IMAD.MOV.U32 R252, RZ, RZ, R0 ;  /* 0x000000fffffc7224 */ /* 0x000fe400078e0000 */
[----:B------:R-:W-:Y:S01]  /*2cba0*/  IMAD.MOV.U32 R137, RZ, RZ, R136 ;  /* 0x000000ffff897224 */ /* 0x000fe200078e0088 */
[----:B--2---:R1:W-:Y:S02]  /*2cbb0*/  STL [R1+0x814], R13 ;  /* 0x0008140d01007387 */ /* 0x0043e40000100800 */
[----:B-1----:R-:W-:-:S07]  /*2cbc0*/  IMAD.MOV.U32 R13, RZ, RZ, R12 ;  /* 0x000000ffff0d7224 */ /* 0x002fce00078e000c */
.L_x_21006:
[----:B------:R-:W-:Y:S05]  /*2cbd0*/  BSYNC B1 ;  /* 0x0000000000017941 */ /* 0x000fea0003800000 */
.L_x_21004:
        /* <DEDUP_REMOVED lines=12> */
.L_x_21008:
[----:B------:R-:W2:Y:S01]  /*2cca0*/  LDL.LU R12, [R1+0x814] ;  /* 0x00081400010c7983 */ /* 0x000ea20000300800 */
[----:B------:R-:W-:Y:S02]  /*2ccb0*/  IMAD.MOV.U32 R0, RZ, RZ, R252 ;  /* 0x000000ffff007224 */ /* 0x000fe400078e00fc */
[----:B------:R-:W-:Y:S01]  /*2ccc0*/  IMAD.MOV.U32 R136, RZ, RZ, R143 ;  /* 0x000000ffff887224 */ /* 0x000fe200078e008f */
[----:B--2---:R1:W-:Y:S02]  /*2ccd0*/  STL [R1+0x810], R12 ;  /* 0x0008100c01007387 */ /* 0x0043e40000100800 */
[----:B-1----:R-:W-:-:S07]  /*2cce0*/  IMAD.MOV.U32 R12, RZ, RZ, R19 ;  /* 0x000000ffff0c7224 */ /* 0x002fce00078e0013 */
.L_x_21009:
[----:B------:R-:W-:Y:S05]  /*2ccf0*/  BSYNC B1 ;  /* 0x0000000000017941 */ /* 0x000fea0003800000 */
.L_x_21007:
        /* <DEDUP_REMOVED lines=12> */
.L_x_21011:
[----:B------:R-:W2:Y:S01]  /*2cdc0*/  LDL.LU R19, [R1+0x810] ;  /* 0x0008100001137983 */ /* 0x000ea20000300800 */
[----:B------:R-:W-:Y:S02]  /*2cdd0*/  IMAD.MOV.U32 R252, RZ, RZ, R0 ;  /* 0x000000fffffc7224 */ /* 0x000fe400078e0000 */
[----:B------:R-:W-:Y:S01]  /*2cde0*/  IMAD.MOV.U32 R143, RZ, RZ, R142 ;  /* 0x000000ffff8f7224 */ /* 0x000fe200078e008e */
[----:B--2---:R1:W-:Y:S02]  /*2cdf0*/  STL [R1+0x814], R19 ;  /* 0x0008141301007387 */ /* 0x0043e40000100800 */
[----:B-1----:R-:W-:-:S07]  /*2ce00*/  IMAD.MOV.U32 R19, RZ, RZ, R18 ;  /* 0x000000ffff137224 */ /* 0x002fce00078e0012 */
.L_x_21012:
[----:B------:R-:W-:Y:S05]  /*2ce10*/  BSYNC B1 ;  /* 0x0000000000017941 */ /* 0x000fea0003800000 */
.L_x_21010:
        /* <DEDUP_REMOVED lines=12> */
.L_x_21014:
[----:B------:R-:W2:Y:S01]  /*2cee0*/  LDL.LU R18, [R1+0x814] ;  /* 0x0008140001127983 */ /* 0x000ea20000300800 */
[----:B------:R-:W-:Y:S02]  /*2cef0*/  IMAD.MOV.U32 R0, RZ, RZ, R252 ;  /* 0x000000ffff007224 */ /* 0x000fe400078e00fc */
[----:B------:R-:W-:Y:S01]  /*2cf00*/  IMAD.MOV.U32 R142, RZ, RZ, R141 ;  /* 0x000000ffff8e7224 */ /* 0x000fe200078e008d */
[----:B--2---:R1:W-:Y:S02]  /*2cf10*/  STL [R1+0x810], R18 ;  /* 0x0008101201007387 */ /* 0x0043e40000100800 */
[----:B-1----:R-:W-:-:S07]  /*2cf20*/  IMAD.MOV.U32 R18, RZ, RZ, R17 ;  /* 0x000000ffff127224 */ /* 0x002fce00078e0011 */
.L_x_21015:
[----:B------:R-:W-:Y:S05]  /*2cf30*/  BSYNC B1 ;  /* 0x0000000000017941 */ /* 0x000fea0003800000 */
.L_x_21013:
        /* <DEDUP_REMOVED lines=12> */
.L_x_21017:
[----:B------:R-:W2:Y:S01]  /*2d000*/  LDL.LU R17, [R1+0x810] ;  /* 0x0008100001117983 */ /* 0x000ea20000300800 */
[----:B------:R-:W-:Y:S02]  /*2d010*/  IMAD.MOV.U32 R252, RZ, RZ, R0 ;  /* 0x000000fffffc7224 */ /* 0x000fe400078e0000 */
[----:B------:R-:W-:Y:S01]  /*2d020*/  IMAD.MOV.U32 R141, RZ, RZ, R140 ;  /* 0x000000ffff8d7224 */ /* 0x000fe200078e008c */
[----:B--2---:R1:W-:Y:S02]  /*2d030*/  STL [R1+0x814], R17 ;  /* 0x0008141101007387 */ /* 0x0043e40000100800 */
[----:B-1----:R-:W-:-:S07]  /*2d040*/  IMAD.MOV.U32 R17, RZ, RZ, R16 ;  /* 0x000000ffff117224 */ /* 0x002fce00078e0010 */
.L_x_21018:
[----:B------:R-:W-:Y:S05]  /*2d050*/  BSYNC B1 ;  /* 0x0000000000017941 */ /* 0x000fea0003800000 */
.L_x_21016:
        /* <DEDUP_REMOVED lines=12> */
.L_x_21020:
[----:B------:R-:W2:Y:S01]  /*2d120*/  LDL.LU R16, [R1+0x814] ;  /* 0x0008140001107983 */ /* 0x000ea20000300800 */
[----:B------:R-:W-:Y:S02]  /*2d130*/  IMAD.MOV.U32 R0, RZ, RZ, R252 ;  /* 0x000000ffff007224 */ /* 0x000fe400078e00fc */
[----:B------:R-:W-:Y:S01]  /*2d140*/  IMAD.MOV.U32 R140, RZ, RZ, R147 ;  /* 0x000000ffff8c7224 */ /* 0x000fe200078e0093 */
[----:B--2---:R1:W-:Y:S02]  /*2d150*/  STL [R1+0x810], R16 ;  /* 0x0008101001007387 */ /* 0x0043e40000100800 */
[----:B-1----:R-:W-:-:S07]  /*2d160*/  IMAD.MOV.U32 R16, RZ, RZ, R23 ;  /* 0x000000ffff107224 */ /* 0x002fce00078e0017 */
.L_x_21021:
[----:B------:R-:W-:Y:S05]  /*2d170*/  BSYNC B1 ;  /* 0x0000000000017941 */ /* 0x000fea0003800000 */
.L_x_21019:
        /* <DEDUP_REMOVED lines=12> */
.L_x_21023:
[----:B------:R-:W2:Y:S01]  /*2d240*/  LDL.LU R23, [R1+0x810] ;  /* 0x0008100001177983 */ /* 0x000ea20000300800 */
[----:B------:R-:W-:Y:S02]  /*2d250*/  IMAD.MOV.U32 R252, RZ, RZ, R0 ;  /* 0x000000fffffc7224 */ /* 0x000fe400078e0000 */
[----:B------:R-:W-:Y:S01]  /*2d260*/  IMAD.MOV.U32 R147, RZ, RZ, R146 ;  /* 0x000000ffff937224 */ /* 0x000fe200078e0092 */
[----:B--2---:R1:W-:Y:S02]  /*2d270*/  STL [R1+0x814], R23 ;  /* 0x0008141701007387 */ /* 0x0043e40000100800 */
[----:B-1----:R-:W-:-:S07]  /*2d280*/  IMAD.MOV.U32 R23, RZ, RZ, R22 ;  /* 0x000000ffff177224 */ /* 0x002fce00078e0016 */
.L_x_21024:
[----:B------:R-:W-:Y:S05]  /*2d290*/  BSYNC B1 ;  /* 0x0000000000017941 */ /* 0x000fea0003800000 */
.L_x_21022:
        /* <DEDUP_REMOVED lines=12> */
.L_x_21026:
[----:B------:R-:W2:Y:S01]  /*2d360*/  LDL.LU R22, [R1+0x814] ;  /* 0x0008140001167983 */ /* 0x000ea20000300800 */
[----:B------:R-:W-:Y:S02]  /*2d370*/  IMAD.MOV.U32 R0, RZ, RZ, R252 ;  /* 0x000000ffff007224 */ /* 0x000fe400078e00fc */
[----:B------:R-:W-:Y:S01]  /*2d380*/  IMAD.MOV.U32 R146, RZ, RZ, R145 ;  /* 0x000000ffff927224 */ /* 0x000fe200078e0091 */
[----:B--2---:R1:W-:Y:S02]  /*2d390*/  STL [R1+0x810], R22 ;  /* 0x0008101601007387 */ /* 0x0043e40000100800 */
[----:B-1----:R-:W-:-:S07]  /*2d3a0*/  IMAD.MOV.U32 R22, RZ, RZ, R21 ;  /* 0x000000ffff167224 */ /* 0x002fce00078e0015 */
.L_x_21027:
[----:B------:R-:W-:Y:S05]  /*2d3b0*/  BSYNC B1 ;  /* 0x0000000000017941 */ /* 0x000fea0003800000 */
.L_x_21025:
        /* <DEDUP_REMOVED lines=12> */
.L_x_21029:
[----:B------:R-:W2:Y:S01]  /*2d480*/  LDL.LU R21, [R1+0x810] ;  /* 0x0008100001157983 */ /* 0x000ea20000300800 */
[----:B------:R-:W-:Y:S02]  /*2d490*/  IMAD.MOV.U32 R252, RZ, RZ, R0 ;  /* 0x000000fffffc7224 */ /* 0x000fe400078e0000 */
[----:B------:R-:W-:Y:S01]  /*2d4a0*/  IMAD.MOV.U32 R145, RZ, RZ, R144 ;  /* 0x000000ffff917224 */ /* 0x000fe200078e0090 */
[----:B--2---:R1:W-:Y:S02]  /*2d4b0*/  STL [R1+0x814], R21 ;  /* 0x0008141501007387 */ /* 0x0043e40000100800 */
[----:B-1----:R-:W-:-:S07]  /*2d4c0*/  IMAD.MOV.U32 R21, RZ, RZ, R20 ;  /* 0x000000ffff157224 */ /* 0x002fce00078e0014 */
.L_x_21030:
[----:B------:R-:W-:Y:S05]  /*2d4d0*/  BSYNC B1 ;  /* 0x0000000000017941 */ /* 0x000fea0003800000 */
.L_x_21028:
        /* <DEDUP_REMOVED lines=12> */
.L_x_21032:
[----:B------:R-:W2:Y:S01]  /*2d5a0*/  LDL.LU R20, [R1+0x814] ;  /* 0x0008140001147983 */ /* 0x000ea20000300800 */
[----:B------:R-:W-:Y:S02]  /*2d5b0*/  IMAD.MOV.U32 R0, RZ, RZ, R252 ;  /* 0x000000ffff007224 */ /* 0x000fe400078e00fc */
[----:B------:R-:W-:Y:S01]  /*2d5c0*/  IMAD.MOV.U32 R144, RZ, RZ, R151 ;  /* 0x000000ffff907224 */ /* 0x000fe200078e0097 */
[----:B--2---:R1:W-:Y:S02]  /*2d5d0*/  STL [R1+0x810], R20 ;  /* 0x0008101401007387 */ /* 0x0043e40000100800 */
[----:B-1----:R-:W-:-:S07]  /*2d5e0*/  IMAD.MOV.U32 R20, RZ, RZ, R27 ;  /* 0x000000ffff147224 */ /* 0x002fce00078e001b */
.L_x_21033:
[----:B------:R-:W-:Y:S05]  /*2d5f0*/  BSYNC B1 ;  /* 0x0000000000017941 */ /* 0x000fea0003800000 */
.L_x_21031:
        /* <DEDUP_REMOVED lines=12> */
.L_x_21035:
[----:B------:R-:W2:Y:S01]  /*2d6c0*/  LDL.LU R27, [R1+0x810] ;  /* 0x00081000011b7983 */ /* 0x000ea20000300800 */
[----:B------:R-:W-:Y:S02]  /*2d6d0*/  IMAD.MOV.U32 R252, RZ, RZ, R0 ;  /* 0x000000fffffc7224 */ /* 0x000fe400078e0000 */
[----:B------:R-:W-:Y:S01]  /*2d6e0*/  IMAD.MOV.U32 R151, RZ, RZ, R150 ;  /* 0x000000ffff977224 */ /* 0x000fe200078e0096 */
[----:B--2---:R1:W-:Y:S02]  /*2d6f0*/  STL [R1+0x814], R27 ;  /* 0x0008141b01007387 */ /* 0x0043e40000100800 */
[----:B-1----:R-:W-:-:S07]  /*2d700*/  IMAD.MOV.U32 R27, RZ, RZ, R26 ;  /* 0x000000ffff1b7224 */ /* 0x002fce00078e001a */
.L_x_21036:
[----:B------:R-:W-:Y:S05]  /*2d710*/  BSYNC B1 ;  /* 0x0000000000017941 */ /* 0x000fea0003800000 */
.L_x_21034:
        /* <DEDUP_REMOVED lines=12> */
.L_x_21038:
[----:B------:R-:W2:Y:S01]  /*2d7e0*/  LDL.LU R26, [R1+0x814] ;  /* 0x00081400011a7983 */ /* 0x000ea20000300800 */
[----:B------:R-:W-:Y:S02]  /*2d7f0*/  IMAD.MOV.U32 R0, RZ, RZ, R252 ;  /* 0x000000ffff007224 */ /* 0x000fe400078e00fc */
[----:B------:R-:W-:Y:S01]  /*2d800*/  IMAD.MOV.U32 R150, RZ, RZ, R149 ;  /* 0x000000ffff967224 */ /* 0x000fe200078e0095 */
[----:B--2---:R1:W-:Y:S02]  /*2d810*/  STL [R1+0x810], R26 ;  /* 0x0008101a01007387 */ /* 0x0043e40000100800 */
[----:B-1----:R-:W-:-:S07]  /*2d820*/  IMAD.MOV.U32 R26, RZ, RZ, R25 ;  /* 0x000000ffff1a7224 */ /* 0x002fce00078e0019 */
.L_x_21039:
[----:B------:R-:W-:Y:S05]  /*2d830*/  BSYNC B1 ;  /* 0x0000000000017941 */ /* 0x000fea0003800000 */
.L_x_21037:
        /* <DEDUP_REMOVED lines=12> */
.L_x_21041:
[----:B------:R-:W2:Y:S01]  /*2d900*/  LDL.LU R25, [R1+0x810] ;  /* 0x0008100001197983 */ /* 0x000ea20000300800 */
[----:B------:R-:W-:Y:S02]  /*2d910*/  IMAD.MOV.U32 R252, RZ, RZ, R0 ;  /* 0x000000fffffc7224 */ /* 0x000fe400078e0000 */
[----:B------:R-:W-:Y:S01]  /*2d920*/  IMAD.MOV.U32 R149, RZ, RZ, R148 ;  /* 0x000000ffff957224 */ /* 0x000fe200078e0094 */
[----:B--2---:R1:W-:Y:S02]  /*2d930*/  STL [R1+0x814], R25 ;  /* 0x0008141901007387 */ /* 0x0043e40000100800 */
[----:B-1----:R-:W-:-:S07]  /*2d940*/  IMAD.MOV.U32 R25, RZ, RZ, R24 ;  /* 0x000000ffff197224 */ /* 0x002fce00078e0018 */
.L_x_21042:
[----:B------:R-:W-:Y:S05]  /*2d950*/  BSYNC B1 ;  /* 0x0000000000017941 */ /* 0x000fea0003800000 */
.L_x_21040:
        /* <DEDUP_REMOVED lines=12> */
.L_x_21044:
[----:B------:R-:W2:Y:S01]  /*2da20*/  LDL.LU R24, [R1+0x814] ;  /* 0x0008140001187983 */ /* 0x000ea20000300800 */
[----:B------:R-:W-:Y:S02]  /*2da30*/  IMAD.MOV.U32 R0, RZ, RZ, R252 ;  /* 0x000000ffff007224 */ /* 0x000fe400078e00fc */
[----:B------:R-:W-:Y:S01]  /*2da40*/  IMAD.MOV.U32 R148, RZ, RZ, R155 ;  /* 0x000000ffff947224 */ /* 0x000fe200078e009b */
[----:B--2---:R1:W-:Y:S02]  /*2da50*/  STL [R1+0x810], R24 ;  /* 0x0008101801007387 */ /* 0x0043e40000100800 */
[----:B-1----:R-:W-:-:S07]  /*2da60*/  IMAD.MOV.U32 R24, RZ, RZ, R31 ;  /* 0x000000ffff187224 */ /* 0x002fce00078e001f */
.L_x_21045:
[----:B------:R-:W-:Y:S05]  /*2da70*/  BSYNC B1 ;  /* 0x0000000000017941 */ /* 0x000fea0003800000 */
.L_x_21043:
        /* <DEDUP_REMOVED lines=12> */
.L_x_21047:
[----:B------:R-:W2:Y:S01]  /*2db40*/  LDL.LU R31, [R1+0x810] ;  /* 0x00081000011f7983 */ /* 0x000ea20000300800 */
[----:B------:R-:W-:Y:S02]  /*2db50*/  IMAD.MOV.U32 R252, RZ, RZ, R0 ;  /* 0x000000fffffc7224 */ /* 0x000fe400078e0000 */
[----:B------:R-:W-:Y:S01]  /*2db60*/  IMAD.MOV.U32 R155, RZ, RZ, R154 ;  /* 0x000000ffff9b7224 */ /* 0x000fe200078e009a */
[----:B--2---:R1:W-:Y:S02]  /*2db70*/  STL [R1+0x814], R31 ;  /* 0x0008141f01007387 */ /* 0x0043e40000100800 */
[----:B-1----:R-:W-:-:S07]  /*2db80*/  IMAD.MOV.U32 R31, RZ, RZ, R30 ;  /* 0x000000ffff1f7224 */ /* 0x002fce00078e001e */
.L_x_21048:
[----:B------:R-:W-:Y:S05]  /*2db90*/  BSYNC B1 ;  /* 0x0000000000017941 */ /* 0x000fea0003800000 */
.L_x_21046:
        /* <DEDUP_REMOVED lines=12> */
.L_x_21050:
[----:B------:R-:W2:Y:S01]  /*2dc60*/  LDL.LU R30, [R1+0x814] ;  /* 0x00081400011e7983 */ /* 0x000ea20000300800 */
[----:B------:R-:W-:Y:S02]  /*2dc70*/  IMAD.MOV.U32 R0, RZ, RZ, R252 ;  /* 0x000000ffff007224 */ /* 0x000fe400078e00fc */
[----:B------:R-:W-:Y:S01]  /*2dc80*/  IMAD.MOV.U32 R154, RZ, RZ, R153 ;  /* 0x000000ffff9a7224 */ /* 0x000fe200078e0099 */
[----:B--2---:R1:W-:Y:S02]  /*2dc90*/  STL [R1+0x810], R30 ;  /* 0x0008101e01007387 */ /* 0x0043e40000100800 */
[----:B-1----:R-:W-:-:S07]  /*2dca0*/  IMAD.MOV.U32 R30, RZ, RZ, R29 ;  /* 0x000000ffff1e7224 */ /* 0x002fce00078e001d */
.L_x_21051:
[----:B------:R-:W-:Y:S05]  /*2dcb0*/  BSYNC B1 ;  /* 0x0000000000017941 */ /* 0x000fea0003800000 */
.L_x_21049:
        /* <DEDUP_REMOVED lines=12> */
.L_x_21053:
[----:B------:R-:W2:Y:S01]  /*2dd80*/  LDL.LU R29, [R1+0x810] ;  /* 0x00081000011d7983 */ /* 0x000ea20000300800 */
[----:B------:R-:W-:Y:S02]  /*2dd90*/  IMAD.MOV.U32 R252, RZ, RZ, R0 ;  /* 0x000000fffffc7224 */ /* 0x000fe400078e0000 */
[----:B------:R-:W-:Y:S01]  /*2dda0*/  IMAD.MOV.U32 R153, RZ, RZ, R152 ;  /* 0x000000ffff997224 */ /* 0x000fe200078e0098 */
[----:B--2---:R1:W-:Y:S02]  /*2ddb0*/  STL [R1+0x814], R29 ;  /* 0x0008141d01007387 */ /* 0x0043e40000100800 */
[----:B-1----:R-:W-:-:S07]  /*2ddc0*/  IMAD.MOV.U32 R29, RZ, RZ, R28 ;  /* 0x000000ffff1d7224 */ /* 0x002fce00078e001c */
.L_x_21054:
[----:B------:R-:W-:Y:S05]  /*2ddd0*/  BSYNC B1 ;  /* 0x0000000000017941 */ /* 0x000fea0003800000 */
.L_x_21052:
        /* <DEDUP_REMOVED lines=12> */
.L_x_21056:
[----:B------:R-:W2:Y:S01]  /*2dea0*/  LDL.LU R28, [R1+0x814] ;  /* 0x00081400011c7983 */ /* 0x000ea20000300800 */
[----:B------:R-:W-:Y:S02]  /*2deb0*/  IMAD.MOV.U32 R0, RZ, RZ, R252 ;  /* 0x000000ffff007224 */ /* 0x000fe400078e00fc */
[----:B------:R-:W-:Y:S01]  /*2dec0*/  IMAD.MOV.U32 R152, RZ, RZ, R159 ;  /* 0x000000ffff987224 */ /* 0x000fe200078e009f */
[----:B--2---:R1:W-:Y:S02]  /*2ded0*/  STL [R1+0x810], R28 ;  /* 0x0008101c01007387 */ /* 0x0043e40000100800 */
[----:B-1----:R-:W-:-:S07]  /*2dee0*/  IMAD.MOV.U32 R28, RZ, RZ, R35 ;  /* 0x000000ffff1c7224 */ /* 0x002fce00078e0023 */
.L_x_21057:
[----:B------:R-:W-:Y:S05]  /*2def0*/  BSYNC B1 ;  /* 0x0000000000017941 */ /* 0x000fea0003800000 */
.L_x_21055:
        /* <DEDUP_REMOVED lines=12> */
.L_x_21059:
[----:B------:R-:W2:Y:S01]  /*2dfc0*/  LDL.LU R35, [R1+0x810] ;  /* 0x0008100001237983 */ /* 0x000ea20000300800 */
[----:B------:R-:W-:Y:S02]  /*2dfd0*/  IMAD.MOV.U32 R252, RZ, RZ, R0 ;  /* 0x000000fffffc7224 */ /* 0x000fe400078e0000 */
[----:B------:R-:W-:Y:S01]  /*2dfe0*/  IMAD.MOV.U32 R159, RZ, RZ, R158 ;  /* 0x000000ffff9f7224 */ /* 0x000fe200078e009e */
[----:B--2---:R1:W-:Y:S02]  /*2dff0*/  STL [R1+0x814], R35 ;  /* 0x0008142301007387 */ /* 0x0043e40000100800 */
[----:B-1----:R-:W-:-:S07]  /*2e000*/  IMAD.MOV.U32 R35, RZ, RZ, R34 ;  /* 0x000000ffff237224 */ /* 0x002fce00078e0022 */
.L_x_21060:
[----:B------:R-:W-:Y:S05]  /*2e010*/  BSYNC B1 ;  /* 0x0000000000017941 */ /* 0x000fea0003800000 */
.L_x_21058:
        /* <DEDUP_REMOVED lines=12> */
.L_x_21062:
[----:B------:R-:W2:Y:S01]  /*2e0e0*/  LDL.LU R34, [R1+0x814] ;  /* 0x0008140001227983 */ /* 0x000ea20000300800 */
[----:B------:R-:W-:Y:S02]  /*2e0f0*/  IMAD.MOV.U32 R0, RZ, RZ, R252 ;  /* 0x000000ffff007224 */ /* 0x000fe400078e00fc */
[----:B------:R-:W-:Y:S01]  /*2e100*/  IMAD.MOV.U32 R158, RZ, RZ, R157 ;  /* 0x000000ffff9e7224 */ /* 0x000fe200078e009d */
[----:B--2---:R1:W-:Y:S02]  /*2e110*/  STL [R1+0x810], R34 ;  /* 0x0008102201007387 */ /* 0x0043e40000100800 */
[----:B-1----:R-:W-:-:S07]  /*2e120*/  IMAD.MOV.U32 R34, RZ, RZ, R33 ;  /* 0x000000ffff227224 */ /* 0x002fce00078e0021 */
.L_x_21063:
[----:B------:R-:W-:Y:S05]  /*2e130*/  BSYNC B1 ;  /* 0x0000000000017941 */ /* 0x000fea0003800000 */
.L_x_21061:
        /* <DEDUP_REMOVED lines=12> */
.L_x_21065:
[----:B------:R-:W2:Y:S01]  /*2e200*/  LDL.LU R33, [R1+0x810] ;  /* 0x0008100001217983 */ /* 0x000ea20000300800 */
[----:B------:R-:W-:Y:S02]  /*2e210*/  IMAD.MOV.U32 R252, RZ, RZ, R0 ;  /* 0x000000fffffc7224 */ /* 0x000fe400078e0000 */
[----:B------:R-:W-:Y:S01]  /*2e220*/  IMAD.MOV.U32 R157, RZ, RZ, R156 ;  /* 0x000000ffff9d7224 */ /* 0x000fe200078e009c */
[----:B--2---:R1:W-:Y:S02]  /*2e230*/  STL [R1+0x814], R33 ;  /* 0x0008142101007387 */ /* 0x0043e40000100800 */
[----:B-1----:R-:W-:-:S07]  /*2e240*/  IMAD.MOV.U32 R33, RZ, RZ, R32 ;  /* 0x000000ffff217224 */ /* 0x002fce00078e0020 */
.L_x_21066:
[----:B------:R-:W-:Y:S05]  /*2e250*/  BSYNC B1 ;  /* 0x0000000000017941 */ /* 0x000fea0003800000 */
.L_x_21064:
        /* <DEDUP_REMOVED lines=12> */
.L_x_21068:
[----:B------:R-:W2:Y:S01]  /*2e320*/  LDL.LU R32, [R1+0x814] ;  /* 0x0008140001207983 */ /* 0x000ea20000300800 */
[----:B------:R-:W-:Y:S02]  /*2e330*/  IMAD.MOV.U32 R0, RZ, RZ, R252 ;  /* 0x000000ffff007224 */ /* 0x000fe400078e00fc */
[----:B------:R-:W-:Y:S01]  /*2e340*/  IMAD.MOV.U32 R156, RZ, RZ, R163 ;  /* 0x000000ffff9c7224 */ /* 0x000fe200078e00a3 */
[----:B--2---:R1:W-:Y:S02]  /*2e350*/  STL [R1+0x810], R32 ;  /* 0x0008102001007387 */ /* 0x0043e40000100800 */
[----:B-1----:R-:W-:-:S07]  /*2e360*/  IMAD.MOV.U32 R32, RZ, RZ, R39 ;  /* 0x000000ffff207224 */ /* 0x002fce00078e0027 */
.L_x_21069:
[----:B------:R-:W-:Y:S05]  /*2e370*/  BSYNC B1 ;  /* 0x0000000000017941 */ /* 0x000fea0003800000 */
.L_x_21067:
        /* <DEDUP_REMOVED lines=12> */
.L_x_21071:
[----:B------:R-:W2:Y:S01]  /*2e440*/  LDL.LU R39, [R1+0x810] ;  /* 0x0008100001277983 */ /* 0x000ea20000300800 */
[----:B------:R-:W-:Y:S02]  /*2e450*/  IMAD.MOV.U32 R252, RZ, RZ, R0 ;  /* 0x000000fffffc7224 */ /* 0x000fe400078e0000 */
[----:B------:R-:W-:Y:S01]  /*2e460*/  IMAD.MOV.U32 R163, RZ, RZ, R162 ;  /* 0x000000ffffa37224 */ /* 0x000fe200078e00a2 */
[----:B--2---:R1:W-:Y:S02]  /*2e470*/  STL [R1+0x814], R39 ;  /* 0x0008142701007387 */ /* 0x0043e40000100800 */
[----:B-1----:R-:W-:-:S07]  /*2e480*/  IMAD.MOV.U32 R39, RZ, RZ, R38 ;  /* 0x000000ffff277224 */ /* 0x002fce00078e0026 */
.L_x_21072:
[----:B------:R-:W-:Y:S05]  /*2e490*/  BSYNC B1 ;  /* 0x0000000000017941 */ /* 0x000fea0003800000 */
.L_x_21070:
        /* <DEDUP_REMOVED lines=12> */
.L_x_21074:
[----:B------:R-:W2:Y:S01]  /*2e560*/  LDL.LU R38, [R1+0x814] ;  /* 0x0008140001267983 */ /* 0x000ea20000300800 */
[----:B------:R-:W-:Y:S02]  /*2e570*/  IMAD.MOV.U32 R0, RZ, RZ, R252 ;  /* 0x000000ffff007224 */ /* 0x000fe400078e00fc */
[----:B------:R-:W-:Y:S01]  /*2e580*/  IMAD.MOV.U32 R162, RZ, RZ, R161 ;  /* 0x000000ffffa27224 */ /* 0x000fe200078e00a1 */
[----:B--2---:R1:W-:Y:S02]  /*2e590*/  STL [R1+0x810], R38 ;  /* 0x0008102601007387 */ /* 0x0043e40000100800 */
[----:B-1----:R-:W-:-:S07]  /*2e5a0*/  IMAD.MOV.U32 R38, RZ, RZ, R37 ;  /* 0x000000ffff267224 */ /* 0x002fce00078e0025 */
.L_x_21075:
[----:B------:R-:W-:Y:S05]  /*2e5b0*/  BSYNC B1 ;  /* 0x0000000000017941 */ /* 0x000fea0003800000 */
.L_x_21073:
        /* <DEDUP_REMOVED lines=12> */
.L_x_21077:
[----:B------:R-:W2:Y:S01]  /*2e680*/  LDL.LU R37, [R1+0x810] ;  /* 0x0008100001257983 */ /* 0x000ea20000300800 */
[----:B------:R-:W-:Y:S02]  /*2e690*/  IMAD.MOV.U32 R252, RZ, RZ, R0 ;  /* 0x000000fffffc7224 */ /* 0x000fe400078e0000 */
[----:B------:R-:W-:Y:S01]  /*2e6a0*/  IMAD.MOV.U32 R161, RZ, RZ, R160 ;  /* 0x000000ffffa17224 */ /* 0x000fe200078e00a0 */
[----:B--2---:R1:W-:Y:S02]  /*2e6b0*/  STL [R1+0x814], R37 ;  /* 0x0008142501007387 */ /* 0x0043e40000100800 */
[----:B-1----:R-:W-:-:S07]  /*2e6c0*/  IMAD.MOV.U32 R37, RZ, RZ, R36 ;  /* 0x000000ffff257224 */ /* 0x002fce00078e0024 */
.L_x_21078:
[----:B------:R-:W-:Y:S05]  /*2e6d0*/  BSYNC B1 ;  /* 0x0000000000017941 */ /* 0x000fea0003800000 */
.L_x_21076:
        /* <DEDUP_REMOVED lines=12> */
.L_x_21080:
[----:B------:R-:W2:Y:S01]  /*2e7a0*/  LDL.LU R36, [R1+0x814] ;  /* 0x0008140001247983 */ /* 0x000ea20000300800 */
[----:B------:R-:W-:Y:S02]  /*2e7b0*/  IMAD.MOV.U32 R0, RZ, RZ, R252 ;  /* 0x000000ffff007224 */ /* 0x000fe400078e00fc */
[----:B------:R-:W-:Y:S01]  /*2e7c0*/  IMAD.MOV.U32 R160, RZ, RZ, R167 ;  /* 0x000000ffffa07224 */ /* 0x000fe200078e00a7 */
[----:B--2---:R1:W-:Y:S02]  /*2e7d0*/  STL [R1+0x810], R36 ;  /* 0x0008102401007387 */ /* 0x0043e40000100800 */
[----:B-1----:R-:W-:-:S07]  /*2e7e0*/  IMAD.MOV.U32 R36, RZ, RZ, R43 ;  /* 0x000000ffff247224 */ /* 0x002fce00078e002b */
.L_x_21081:
[----:B------:R-:W-:Y:S05]  /*2e7f0*/  BSYNC B1 ;  /* 0x0000000000017941 */ /* 0x000fea0003800000 */
.L_x_21079:
        /* <DEDUP_REMOVED lines=12> */
.L_x_21083:
[----:B------:R-:W2:Y:S01]  /*2e8c0*/  LDL.LU R43, [R1+0x810] ;  /* 0x00081000012b7983 */ /* 0x000ea20000300800 */
[----:B------:R-:W-:Y:S02]  /*2e8d0*/  IMAD.MOV.U32 R252, RZ, RZ, R0 ;  /* 0x000000fffffc7224 */ /* 0x000fe400078e0000 */
[----:B------:R-:W-:Y:S01]  /*2e8e0*/  IMAD.MOV.U32 R167, RZ, RZ, R166 ;  /* 0x000000ffffa77224 */ /* 0x000fe200078e00a6 */
[----:B--2---:R1:W-:Y:S02]  /*2e8f0*/  STL [R1+0x814], R43 ;  /* 0x0008142b01007387 */ /* 0x0043e40000100800 */
[----:B-1----:R-:W-:-:S07]  /*2e900*/  IMAD.MOV.U32 R43, RZ, RZ, R42 ;  /* 0x000000ffff2b7224 */ /* 0x002fce00078e002a */
.L_x_21084:
[----:B------:R-:W-:Y:S05]  /*2e910*/  BSYNC B1 ;  /* 0x0000000000017941 */ /* 0x000fea0003800000 */
.L_x_21082:
        /* <DEDUP_REMOVED lines=12> */
.L_x_21086:
[----:B------:R-:W2:Y:S01]  /*2e9e0*/  LDL.LU R42, [R1+0x814] ;  /* 0x00081400012a7983 */ /* 0x000ea20000300800 */
[----:B------:R-:W-:Y:S02]  /*2e9f0*/  IMAD.MOV.U32 R0, RZ, RZ, R252 ;  /* 0x000000ffff007224 */ /* 0x000fe400078e00fc */
[----:B------:R-:W-:Y:S01]  /*2ea00*/  IMAD.MOV.U32 R166, RZ, RZ, R165 ;  /* 0x000000ffffa67224 */ /* 0x000fe200078e00a5 */
[----:B--2---:R1:W-:Y:S02]  /*2ea10*/  STL [R1+0x810], R42 ;  /* 0x0008102a01007387 */ /* 0x0043e40000100800 */
[----:B-1----:R-:W-:-:S07]  /*2ea20*/  IMAD.MOV.U32 R42, RZ, RZ, R41 ;  /* 0x000000ffff2a7224 */ /* 0x002fce00078e0029 */
.L_x_21087:
[----:B------:R-:W-:Y:S05]  /*2ea30*/  BSYNC B1 ;  /* 0x0000000000017941 */ /* 0x000fea0003800000 */
.L_x_21085:
        /* <DEDUP_REMOVED lines=12> */
.L_x_21089:
[----:B------:R-:W2:Y:S01]  /*2eb00*/  LDL.LU R41, [R1+0x810] ;  /* 0x0008100001297983 */ /* 0x000ea20000300800 */
[----:B------:R-:W-:Y:S02]  /*2eb10*/  IMAD.MOV.U32 R252, RZ, RZ, R0 ;  /* 0x000000fffffc7224 */ /* 0x000fe400078e0000 */
[----:B------:R-:W-:Y:S01]  /*2eb20*/  IMAD.MOV.U32 R165, RZ, RZ, R164 ;  /* 0x000000ffffa57224 */ /* 0x000fe200078e00a4 */
[----:B--2---:R1:W-:Y:S02]  /*2eb30*/  STL [R1+0x814], R41 ;  /* 0x0008142901007387 */ /* 0x0043e40000100800 */
[----:B-1----:R-:W-:-:S07]  /*2eb40*/  IMAD.MOV.U32 R41, RZ, RZ, R40 ;  /* 0x000000ffff297224 */ /* 0x002fce00078e0028 */
.L_x_21090:
[----:B------:R-:W-:Y:S05]  /*2eb50*/  BSYNC B1 ;  /* 0x0000000000017941 */ /* 0x000fea0003800000 */
.L_x_21088:
        /* <DEDUP_REMOVED lines=12> */
.L_x_21092:
[----:B------:R-:W2:Y:S01]  /*2ec20*/  LDL.LU R40, [R1+0x814] ;  /* 0x0008140001287983 */ /* 0x000ea20000300800 */
[----:B------:R-:W-:Y:S02]  /*2ec30*/  IMAD.MOV.U32 R0, RZ, RZ, R252 ;  /* 0x000000ffff007224 */ /* 0x000fe400078e00fc */
[----:B------:R-:W-:Y:S01]  /*2ec40*/  IMAD.MOV.U32 R164, RZ, RZ, R171 ;  /* 0x000000ffffa47224 */ /* 0x000fe200078e00ab */
[----:B--2---:R1:W-:Y:S02]  /*2ec50*/  STL [R1+0x810], R40 ;  /* 0x0008102801007387 */ /* 0x0043e40000100800 */
[----:B-1----:R-:W-:-:S07]  /*2ec60*/  IMAD.MOV.U32 R40, RZ, RZ, R47 ;  /* 0x000000ffff287224 */ /* 0x002fce00078e002f */
.L_x_21093:
[----:B------:R-:W-:Y:S05]  /*2ec70*/  BSYNC B1 ;  /* 0x0000000000017941 */ /* 0x000fea0003800000 */
.L_x_21091:
        /* <DEDUP_REMOVED lines=12> */
.L_x_21095:
[----:B------:R-:W2:Y:S01]  /*2ed40*/  LDL.LU R47, [R1+0x810] ;  /* 0x00081000012f7983 */ /* 0x000ea20000300800 */
[----:B------:R-:W-:Y:S02]  /*2ed50*/  IMAD.MOV.U32 R252, RZ, RZ, R0 ;  /* 0x000000fffffc7224 */ /* 0x000fe400078e0000 */
[----:B------:R-:W-:Y:S01]  /*2ed60*/  IMAD.MOV.U32 R171, RZ, RZ, R170 ;  /* 0x000000ffffab7224 */ /* 0x000fe200078e00aa */
[----:B--2---:R1:W-:Y:S02]  /*2ed70*/  STL [R1+0x814], R47 ;  /* 0x0008142f01007387 */ /* 0x0043e40000100800 */
[----:B-1----:R-:W-:-:S07]  /*2ed80*/  IMAD.MOV.U32 R47, RZ, RZ, R46 ;  /* 0x000000ffff2f7224 */ /* 0x002fce00078e002e */
.L_x_21096:
[----:B------:R-:W-:Y:S05]  /*2ed90*/  BSYNC B1 ;  /* 0x0000000000017941 */ /* 0x000fea0003800000 */
.L_x_21094:
        /* <DEDUP_REMOVED lines=12> */
.L_x_21098:
[----:B------:R-:W2:Y:S01]  /*2ee60*/  LDL.LU R46, [R1+0x814] ;  /* 0x00081400012e7983 */ /* 0x000ea20000300800 */
[----:B------:R-:W-:Y:S02]  /*2ee70*/  IMAD.MOV.U32 R0, RZ, RZ, R252 ;  /* 0x000000ffff007224 */ /* 0x000fe400078e00fc */
[----:B------:R-:W-:Y:S01]  /*2ee80*/  IMAD.MOV.U32 R170, RZ, RZ, R169 ;  /* 0x000000ffffaa7224 */ /* 0x000fe200078e00a9 */
[----:B--2---:R1:W-:Y:S02]  /*2ee90*/  STL [R1+0x810], R46 ;  /* 0x0008102e01007387 */ /* 0x0043e40000100800 */
[----:B-1----:R-:W-:-:S07]  /*2eea0*/  IMAD.MOV.U32 R46, RZ, RZ, R45 ;  /* 0x000000ffff2e7224 */ /* 0x002fce00078e002d */
.L_x_21099:
[----:B------:R-:W-:Y:S05]  /*2eeb0*/  BSYNC B1 ;  /* 0x0000000000017941 */ /* 0x000fea0003800000 */
.L_x_21097:
        /* <DEDUP_REMOVED lines=12> */
.L_x_21101:
[----:B------:R-:W2:Y:S01]  /*2ef80*/  LDL.LU R45, [R1+0x810] ;  /* 0x00081000012d7983 */ /* 0x000ea20000300800 */
[----:B------:R-:W-:Y:S02]  /*2ef90*/  IMAD.MOV.U32 R252, RZ, RZ, R0 ;  /* 0x000000fffffc7224 */ /* 0x000fe400078e0000 */
[----:B------:R-:W-:Y:S01]  /*2efa0*/  IMAD.MOV.U32 R169, RZ, RZ, R168 ;  /* 0x000000ffffa97224 */ /* 0x000fe200078e00a8 */
[----:B--2---:R1:W-:Y:S02]  /*2efb0*/  STL [R1+0x814], R45 ;  /* 0x0008142d01007387 */ /* 0x0043e40000100800 */
[----:B-1----:R-:W-:-:S07]  /*2efc0*/  IMAD.MOV.U32 R45, RZ, RZ, R44 ;  /* 0x000000ffff2d7224 */ /* 0x002fce00078e002c */
.L_x_21102:
[----:B------:R-:W-:Y:S05]  /*2efd0*/  BSYNC B1 ;  /* 0x0000000000017941 */ /* 0x000fea0003800000 */
.L_x_21100:
        /* <DEDUP_REMOVED lines=12> */
.L_x_21104:
[----:B------:R-:W2:Y:S01]  /*2f0a0*/  LDL.LU R44, [R1+0x814] ;  /* 0x00081400012c7983 */ /* 0x000ea20000300800 */
[----:B------:R-:W-:Y:S02]  /*2f0b0*/  IMAD.MOV.U32 R0, RZ, RZ, R252 ;  /* 0x000000ffff007224 */ /* 0x000fe400078e00fc */
[----:B------:R-:W-:Y:S01]  /*2f0c0*/  IMAD.MOV.U32 R168, RZ, RZ, R175 ;  /* 0x000000ffffa87224 */ /* 0x000fe200078e00af */
[----:B--2---:R1:W-:Y:S02]  /*2f0d0*/  STL [R1+0x810], R44 ;  /* 0x0008102c01007387 */ /* 0x0043e40000100800 */
[----:B-1----:R-:W-:-:S07]  /*2f0e0*/  IMAD.MOV.U32 R44, RZ, RZ, R51 ;  /* 0x000000ffff2c7224 */ /* 0x002fce00078e0033 */
.L_x_21105:
[----:B------:R-:W-:Y:S05]  /*2f0f0*/  BSYNC B1 ;  /* 0x0000000000017941 */ /* 0x000fea0003800000 */
.L_x_21103:
        /* <DEDUP_REMOVED lines=12> */
.L_x_21107:
[----:B------:R-:W2:Y:S01]  /*2f1c0*/  LDL.LU R51, [R1+0x810] ;  /* 0x0008100001337983 */ /* 0x000ea20000300800 */
[----:B------:R-:W-:Y:S02]  /*2f1d0*/  IMAD.MOV.U32 R252, RZ, RZ, R0 ;  /* 0x000000fffffc7224 */ /* 0x000fe400078e0000 */
[----:B------:R-:W-:Y:S01]  /*2f1e0*/  IMAD.MOV.U32 R175, RZ, RZ, R174 ;  /* 0x000000ffffaf7224 */ /* 0x000fe200078e00ae */
[----:B--2---:R1:W-:Y:S02]  /*2f1f0*/  STL [R1+0x814], R51 ;  /* 0x0008143301007387 */ /* 0x0043e40000100800 */
[----:B-1----:R-:W-:-:S07]  /*2f200*/  IMAD.MOV.U32 R51, RZ, RZ, R50 ;  /* 0x000000ffff337224 */ /* 0x002fce00078e0032 */
.L_x_21108:
[----:B------:R-:W-:Y:S05]  /*2f210*/  BSYNC B1 ;  /* 0x0000000000017941 */ /* 0x000fea0003800000 */
.L_x_21106:
        /* <DEDUP_REMOVED lines=12> */
.L_x_21110:
[----:B------:R-:W2:Y:S01]  /*2f2e0*/  LDL.LU R50, [R1+0x814] ;  /* 0x0008140001327983 */ /* 0x000ea20000300800 */
[----:B------:R-:W-:Y:S02]  /*2f2f0*/  IMAD.MOV.U32 R0, RZ, RZ, R252 ;  /* 0x000000ffff007224 */ /* 0x000fe400078e00fc */
[----:B------:R-:W-:Y:S01]  /*2f300*/  IMAD.MOV.U32 R174, RZ, RZ, R173 ;  /* 0x000000ffffae7224 */ /* 0x000fe200078e00ad */
[----:B--2---:R1:W-:Y:S02]  /*2f310*/  STL [R1+0x810], R50 ;  /* 0x0008103201007387 */ /* 0x0043e40000100800 */
[----:B-1----:R-:W-:-:S07]  /*2f320*/  IMAD.MOV.U32 R50, RZ, RZ, R49 ;  /* 0x000000ffff327224 */ /* 0x002fce00078e0031 */
.L_x_21111:
[----:B------:R-:W-:Y:S05]  /*2f330*/  BSYNC B1 ;  /* 0x0000000000017941 */ /* 0x000fea0003800000 */
.L_x_21109:
        /* <DEDUP_REMOVED lines=12> */
.L_x_21113:
[----:B------:R-:W2:Y:S01]  /*2f400*/  LDL.LU R49, [R1+0x810] ;  /* 0x0008100001317983 */ /* 0x000ea20000300800 */
[----:B------:R-:W-:Y:S02]  /*2f410*/  IMAD.MOV.U32 R252, RZ, RZ, R0 ;  /* 0x000000fffffc7224 */ /* 0x000fe400078e0000 */
[----:B------:R-:W-:Y:S01]  /*2f420*/  IMAD.MOV.U32 R173, RZ, RZ, R172 ;  /* 0x000000ffffad7224 */ /* 0x000fe200078e00ac */
[----:B--2---:R1:W-:Y:S02]  /*2f430*/  STL [R1+0x814], R49 ;  /* 0x0008143101007387 */ /* 0x0043e40000100800 */
[----:B-1----:R-:W-:-:S07]  /*2f440*/  IMAD.MOV.U32 R49, RZ, RZ, R48 ;  /* 0x000000ffff317224 */ /* 0x002fce00078e0030 */
.L_x_21114:
[----:B------:R-:W-:Y:S05]  /*2f450*/  BSYNC B1 ;  /* 0x0000000000017941 */ /* 0x000fea0003800000 */
.L_x_21112:
        /* <DEDUP_REMOVED lines=12> */
.L_x_21116:
[----:B------:R-:W2:Y:S01]  /*2f520*/  LDL.LU R48, [R1+0x814] ;  /* 0x0008140001307983 */ /* 0x000ea20000300800 */
[----:B------:R-:W-:Y:S02]  /*2f530*/  IMAD.MOV.U32 R0, RZ, RZ, R252 ;  /* 0x000000ffff007224 */ /* 0x000fe400078e00fc */
[----:B------:R-:W-:Y:S01]  /*2f540*/  IMAD.MOV.U32 R172, RZ, RZ, R179 ;  /* 0x000000ffffac7224 */ /* 0x000fe200078e00b3 */
[----:B--2---:R1:W-:Y:S02]  /*2f550*/  STL [R1+0x810], R48 ;  /* 0x0008103001007387 */ /* 0x0043e40000100800 */
[----:B-1----:R-:W-:-:S07]  /*2f560*/  IMAD.MOV.U32 R48, RZ, RZ, R55 ;  /* 0x000000ffff307224 */ /* 0x002fce00078e0037 */
.L_x_21117:
[----:B------:R-:W-:Y:S05]  /*2f570*/  BSYNC B1 ;  /* 0x0000000000017941 */ /* 0x000fea0003800000 */
.L_x_21115:
        /* <DEDUP_REMOVED lines=12> */
.L_x_21119:
[----:B------:R-:W2:Y:S01]  /*2f640*/  LDL.LU R55, [R1+0x810] ;  /* 0x0008100001377983 */ /* 0x000ea20000300800 */
[----:B------:R-:W-:Y:S02]  /*2f650*/  IMAD.MOV.U32 R252, RZ, RZ, R0 ;  /* 0x000000fffffc7224 */ /* 0x000fe400078e0000 */
[----:B------:R-:W-:Y:S01]  /*2f660*/  IMAD.MOV.U32 R179, RZ, RZ, R178 ;  /* 0x000000ffffb37224 */ /* 0x000fe200078e00b2 */
[----:B--2---:R1:W-:Y:S02]  /*2f670*/  STL [R1+0x814], R55 ;  /* 0x0008143701007387 */ /* 0x0043e40000100800 */
[----:B-1----:R-:W-:-:S07]  /*2f680*/  IMAD.MOV.U32 R55, RZ, RZ, R54 ;  /* 0x000000ffff377224 */ /* 0x002fce00078e0036 */
.L_x_21120:
[----:B------:R-:W-:Y:S05]  /*2f690*/  BSYNC B1 ;  /* 0x0000000000017941 */ /* 0x000fea0003800000 */
.L_x_21118:
        /* <DEDUP_REMOVED lines=12> */
.L_x_21122:
[----:B------:R-:W2:Y:S01]  /*2f760*/  LDL.LU R54, [R1+0x814] ;  /* 0x0008140001367983 */ /* 0x000ea20000300800 */
[----:B------:R-:W-:Y:S02]  /*2f770*/  IMAD.MOV.U32 R0, RZ, RZ, R252 ;  /* 0x000000ffff007224 */ /* 0x000fe400078e00fc */
[----:B------:R-:W-:Y:S01]  /*2f780*/  IMAD.MOV.U32 R178, RZ, RZ, R177 ;  /* 0x000000ffffb27224 */ /* 0x000fe200078e00b1 */
[----:B--2---:R1:W-:Y:S02]  /*2f790*/  STL [R1+0x810], R54 ;  /* 0x0008103601007387 */ /* 0x0043e40000100800 */
[----:B-1----:R-:W-:-:S07]  /*2f7a0*/  IMAD.MOV.U32 R54, RZ, RZ, R53 ;  /* 0x000000ffff367224 */ /* 0x002fce00078e0035 */
.L_x_21123:
[----:B------:R-:W-:Y:S05]  /*2f7b0*/  BSYNC B1 ;  /* 0x0000000000017941 */ /* 0x000fea0003800000 */
.L_x_21121:
        /* <DEDUP_REMOVED lines=12> */
.L_x_21125:
[----:B------:R-:W2:Y:S01]  /*2f880*/  LDL.LU R53, [R1+0x810] ;  /* 0x0008100001357983 */ /* 0x000ea20000300800 */
[----:B------:R-:W-:Y:S02]  /*2f890*/  IMAD.MOV.U32 R252, RZ, RZ, R0 ;  /* 0x000000fffffc7224 */ /* 0x000fe400078e0000 */
[----:B------:R-:W-:Y:S01]  /*2f8a0*/  IMAD.MOV.U32 R177, RZ, RZ, R176 ;  /* 0x000000ffffb17224 */ /* 0x000fe200078e00b0 */
[----:B--2---:R1:W-:Y:S02]  /*2f8b0*/  STL [R1+0x814], R53 ;  /* 0x0008143501007387 */ /* 0x0043e40000100800 */
[----:B-1----:R-:W-:-:S07]  /*2f8c0*/  IMAD.MOV.U32 R53, RZ, RZ, R52 ;  /* 0x000000ffff357224 */ /* 0x002fce00078e0034 */
.L_x_21126:
[----:B------:R-:W-:Y:S05]  /*2f8d0*/  BSYNC B1 ;  /* 0x0000000000017941 */ /* 0x000fea0003800000 */
.L_x_21124:
        /* <DEDUP_REMOVED lines=12> */
.L_x_21128:
[----:B------:R-:W2:Y:S01]  /*2f9a0*/  LDL.LU R52, [R1+0x814] ;  /* 0x0008140001347983 */ /* 0x000ea20000300800 */
[----:B------:R-:W-:Y:S02]  /*2f9b0*/  IMAD.MOV.U32 R0, RZ, RZ, R252 ;  /* 0x000000ffff007224 */ /* 0x000fe400078e00fc */
[----:B------:R-:W-:Y:S01]  /*2f9c0*/  IMAD.MOV.U32 R176, RZ, RZ, R183 ;  /* 0x000000ffffb07224 */ /* 0x000fe200078e00b7 */
[----:B--2---:R1:W-:Y:S02]  /*2f9d0*/  STL [R1+0x810], R52 ;  /* 0x0008103401007387 */ /* 0x0043e40000100800 */
[----:B-1----:R-:W-:-:S07]  /*2f9e0*/  IMAD.MOV.U32 R52, RZ, RZ, R59 ;  /* 0x000000ffff347224 */ /* 0x002fce00078e003b */
.L_x_21129:
[----:B------:R-:W-:Y:S05]  /*2f9f0*/  BSYNC B1 ;  /* 0x0000000000017941 */ /* 0x000fea0003800000 */
.L_x_21127:
        /* <DEDUP_REMOVED lines=12> */
.L_x_21131:
[----:B------:R-:W2:Y:S01]  /*2fac0*/  LDL.LU R59, [R1+0x810] ;  /* 0x00081000013b7983 */ /* 0x000ea20000300800 */
[----:B------:R-:W-:Y:S02]  /*2fad0*/  IMAD.MOV.U32 R252, RZ, RZ, R0 ;  /* 0x000000fffffc7224 */ /* 0x000fe400078e0000 */
[----:B------:R-:W-:Y:S01]  /*2fae0*/  IMAD.MOV.U32 R183, RZ, RZ, R182 ;  /* 0x000000ffffb77224 */ /* 0x000fe200078e00b6 */
[----:B--2---:R1:W-:Y:S02]  /*2faf0*/  STL [R1+0x814], R59 ;  /* 0x0008143b01007387 */ /* 0x0043e40000100800 */
[----:B-1----:R-:W-:-:S07]  /*2fb00*/  IMAD.MOV.U32 R59, RZ, RZ, R58 ;  /* 0x000000ffff3b7224 */ /* 0x002fce00078e003a */
.L_x_21132:
[----:B------:R-:W-:Y:S05]  /*2fb10*/  BSYNC B1 ;  /* 0x0000000000017941 */ /* 0x000fea0003800000 */
.L_x_21130:
        /* <DEDUP_REMOVED lines=12> */
.L_x_21134:
[----:B------:R-:W2:Y:S01]  /*2fbe0*/  LDL.LU R58, [R1+0x814] ;  /* 0x00081400013a7983 */ /* 0x000ea20000300800 */
[----:B------:R-:W-:Y:S02]  /*2fbf0*/  IMAD.MOV.U32 R0, RZ, RZ, R252 ;  /* 0x000000ffff007224 */ /* 0x000fe400078e00fc */
[----:B------:R-:W-:Y:S01]  /*2fc00*/  IMAD.MOV.U32 R182, RZ, RZ, R181 ;  /* 0x000000ffffb67224 */ /* 0x000fe200078e00b5 */
[----:B--2---:R1:W-:Y:S02]  /*2fc10*/  STL [R1+0x810], R58 ;  /* 0x0008103a01007387 */ /* 0x0043e40000100800 */
[----:B-1----:R-:W-:-:S07]  /*2fc20*/  IMAD.MOV.U32 R58, RZ, RZ, R57 ;  /* 0x000000ffff3a7224 */ /* 0x002fce00078e0039 */
.L_x_21135:
[----:B------:R-:W-:Y:S05]  /*2fc30*/  BSYNC B1 ;  /* 0x0000000000017941 */ /* 0x000fea0003800000 */
.L_x_21133:
        /* <DEDUP_REMOVED lines=12> */
.L_x_21137:
[----:B------:R-:W2:Y:S01]  /*2fd00*/  LDL.LU R57, [R1+0x810] ;  /* 0x0008100001397983 */ /* 0x000ea20000300800 */
[----:B------:R-:W-:Y:S02]  /*2fd10*/  IMAD.MOV.U32 R252, RZ, RZ, R0 ;  /* 0x000000fffffc7224 */ /* 0x000fe400078e0000 */
[----:B------:R-:W-:Y:S01]  /*2fd20*/  IMAD.MOV.U32 R181, RZ, RZ, R180 ;  /* 0x000000ffffb57224 */ /* 0x000fe200078e00b4 */
[----:B--2---:R1:W-:Y:S02]  /*2fd30*/  STL [R1+0x814], R57 ;  /* 0x0008143901007387 */ /* 0x0043e40000100800 */
[----:B-1----:R-:W-:-:S07]  /*2fd40*/  IMAD.MOV.U32 R57, RZ, RZ, R56 ;  /* 0x000000ffff397224 */ /* 0x002fce00078e0038 */
.L_x_21138:
[----:B------:R-:W-:Y:S05]  /*2fd50*/  BSYNC B1 ;  /* 0x0000000000017941 */ /* 0x000fea0003800000 */
.L_x_21136:
        /* <DEDUP_REMOVED lines=12> */
.L_x_21140:
[----:B------:R-:W2:Y:S01]  /*2fe20*/  LDL.LU R56, [R1+0x814] ;  /* 0x0008140001387983 */ /* 0x000ea20000300800 */
[----:B------:R-:W-:Y:S02]  /*2fe30*/  IMAD.MOV.U32 R0, RZ, RZ, R252 ;  /* 0x000000ffff007224 */ /* 0x000fe400078e00fc */
[----:B------:R-:W-:Y:S01]  /*2fe40*/  IMAD.MOV.U32 R180, RZ, RZ, R187 ;  /* 0x000000ffffb47224 */ /* 0x000fe200078e00bb */
[----:B--2---:R1:W-:Y:S02]  /*2fe50*/  STL [R1+0x810], R56 ;  /* 0x0008103801007387 */ /* 0x0043e40000100800 */
[----:B-1----:R-:W-:-:S07]  /*2fe60*/  IMAD.MOV.U32 R56, RZ, RZ, R63 ;  /* 0x000000ffff387224 */ /* 0x002fce00078e003f */
.L_x_21141:
[----:B------:R-:W-:Y:S05]  /*2fe70*/  BSYNC B1 ;  /* 0x0000000000017941 */ /* 0x000fea0003800000 */
.L_x_21139:
        /* <DEDUP_REMOVED lines=12> */
.L_x_21143:
[----:B------:R-:W2:Y:S01]  /*2ff40*/  LDL.LU R63, [R1+0x810] ;  /* 0x00081000013f7983 */ /* 0x000ea20000300800 */
[----:B------:R-:W-:Y:S02]  /*2ff50*/  IMAD.MOV.U32 R252, RZ, RZ, R0 ;  /* 0x000000fffffc7224 */ /* 0x000fe400078e0000 */
[----:B------:R-:W-:Y:S01]  /*2ff60*/  IMAD.MOV.U32 R187, RZ, RZ, R186 ;  /* 0x000000ffffbb7224 */ /* 0x000fe200078e00ba */
[----:B--2---:R1:W-:Y:S02]  /*2ff70*/  STL [R1+0x814], R63 ;  /* 0x0008143f01007387 */ /* 0x0043e40000100800 */
[----:B-1----:R-:W-:-:S07]  /*2ff80*/  IMAD.MOV.U32 R63, RZ, RZ, R62 ;  /* 0x000000ffff3f7224 */ /* 0x002fce00078e003e */
.L_x_21144:
[----:B------:R-:W-:Y:S05]  /*2ff90*/  BSYNC B1 ;  /* 0x0000000000017941 */ /* 0x000fea0003800000 */
.L_x_21142:
        /* <DEDUP_REMOVED lines=12> */
.L_x_21146:
[----:B------:R-:W2:Y:S01]  /*30060*/  LDL.LU R62, [R1+0x814] ;  /* 0x00081400013e7983 */ /* 0x000ea20000300800 */
[----:B------:R-:W-:Y:S02]  /*30070*/  IMAD.MOV.U32 R0, RZ, RZ, R252 ;  /* 0x000000ffff007224 */ /* 0x000fe400078e00fc */
[----:B------:R-:W-:Y:S01]  /*30080*/  IMAD.MOV.U32 R186, RZ, RZ, R185 ;  /* 0x000000ffffba7224 */ /* 0x000fe200078e00b9 */
[----:B--2---:R1:W-:Y:S02]  /*30090*/  STL [R1+0x810], R62 ;  /* 0x0008103e01007387 */ /* 0x0043e40000100800 */
[----:B-1----:R-:W-:-:S07]  /*300a0*/  IMAD.MOV.U32 R62, RZ, RZ, R61 ;  /* 0x000000ffff3e7224 */ /* 0x002fce00078e003d */
.L_x_21147:
[----:B------:R-:W-:Y:S05]  /*300b0*/  BSYNC B1 ;  /* 0x0000000000017941 */ /* 0x000fea0003800000 */
.L_x_21145:
        /* <DEDUP_REMOVED lines=12> */
.L_x_21149:
[----:B------:R-:W2:Y:S01]  /*30180*/  LDL.LU R61, [R1+0x810] ;  /* 0x00081000013d7983 */ /* 0x000ea20000300800 */
[----:B------:R-:W-:Y:S02]  /*30190*/  IMAD.MOV.U32 R252, RZ, RZ, R0 ;  /* 0x000000fffffc7224 */ /* 0x000fe400078e0000 */
[----:B------:R-:W-:Y:S01]  /*301a0*/  IMAD.MOV.U32 R185, RZ, RZ, R184 ;  /* 0x000000ffffb97224 */ /* 0x000fe200078e00b8 */
[----:B--2---:R1:W-:Y:S02]  /*301b0*/  STL [R1+0x814], R61 ;  /* 0x0008143d01007387 */ /* 0x0043e40000100800 */
[----:B-1----:R-:W-:-:S07]  /*301c0*/  IMAD.MOV.U32 R61, RZ, RZ, R60 ;  /* 0x000000ffff3d7224 */ /* 0x002fce00078e003c */
.L_x_21150:
[----:B------:R-:W-:Y:S05]  /*301d0*/  BSYNC B1 ;  /* 0x0000000000017941 */ /* 0x000fea0003800000 */
.L_x_21148:
        /* <DEDUP_REMOVED lines=12> */
.L_x_21152:
[----:B------:R-:W2:Y:S01]  /*302a0*/  LDL.LU R60, [R1+0x814] ;  /* 0x00081400013c7983 */ /* 0x000ea20000300800 */
[----:B------:R-:W-:Y:S02]  /*302b0*/  IMAD.MOV.U32 R0, RZ, RZ, R252 ;  /* 0x000000ffff007224 */ /* 0x000fe400078e00fc */
[----:B------:R-:W-:Y:S01]  /*302c0*/  IMAD.MOV.U32 R184, RZ, RZ, R191 ;  /* 0x000000ffffb87224 */ /* 0x000fe200078e00bf */
[----:B--2---:R1:W-:Y:S02]  /*302d0*/  STL [R1+0x810], R60 ;  /* 0x0008103c01007387 */ /* 0x0043e40000100800 */
[----:B-1----:R-:W-:-:S07]  /*302e0*/  IMAD.MOV.U32 R60, RZ, RZ, R67 ;  /* 0x000000ffff3c7224 */ /* 0x002fce00078e0043 */
.L_x_21153:
[----:B------:R-:W-:Y:S05]  /*302f0*/  BSYNC B1 ;  /* 0x0000000000017941 */ /* 0x000fea0003800000 */
.L_x_21151:
        /* <DEDUP_REMOVED lines=12> */
.L_x_21155:
[----:B------:R-:W2:Y:S01]  /*303c0*/  LDL.LU R67, [R1+0x810] ;  /* 0x0008100001437983 */ /* 0x000ea20000300800 */
[----:B------:R-:W-:Y:S02]  /*303d0*/  IMAD.MOV.U32 R252, RZ, RZ, R0 ;  /* 0x000000fffffc7224 */ /* 0x000fe400078e0000 */
[----:B------:R-:W-:Y:S01]  /*303e0*/  IMAD.MOV.U32 R191, RZ, RZ, R190 ;  /* 0x000000ffffbf7224 */ /* 0x000fe200078e00be */
[----:B--2---:R1:W-:Y:S02]  /*303f0*/  STL [R1+0x814], R67 ;  /* 0x0008144301007387 */ /* 0x0043e40000100800 */
[----:B-1----:R-:W-:-:S07]  /*30400*/  IMAD.MOV.U32 R67, RZ, RZ, R66 ;  /* 0x000000ffff437224 */ /* 0x002fce00078e0042 */
.L_x_21156:
[----:B------:R-:W-:Y:S05]  /*30410*/  BSYNC B1 ;  /* 0x0000000000017941 */ /* 0x000fea0003800000 */
.L_x_21154:
        /* <DEDUP_REMOVED lines=12> */
.L_x_21158:
[----:B------:R-:W2:Y:S01]  /*304e0*/  LDL.LU R66, [R1+0x814] ;  /* 0x0008140001427983 */ /* 0x000ea20000300800 */
[----:B------:R-:W-:Y:S02]  /*304f0*/  IMAD.MOV.U32 R0, RZ, RZ, R252 ;  /* 0x000000ffff007224 */ /* 0x000fe400078e00fc */
[----:B------:R-:W-:Y:S01]  /*30500*/  IMAD.MOV.U32 R190, RZ, RZ, R189 ;  /* 0x000000ffffbe7224 */ /* 0x000fe200078e00bd */
[----:B--2---:R1:W-:Y:S02]  /*30510*/  STL [R1+0x810], R66 ;  /* 0x0008104201007387 */ /* 0x0043e40000100800 */
[----:B-1----:R-:W-:-:S07]  /*30520*/  IMAD.MOV.U32 R66, RZ, RZ, R65 ;  /* 0x000000ffff427224 */ /* 0x002fce00078e0041 */
.L_x_21159:
[----:B------:R-:W-:Y:S05]  /*30530*/  BSYNC B1 ;  /* 0x0000000000017941 */ /* 0x000fea0003800000 */
.L_x_21157:
        /* <DEDUP_REMOVED lines=12> */
.L_x_21161:
[----:B------:R-:W2:Y:S01]  /*30600*/  LDL.LU R65, [R1+0x810] ;  /* 0x0008100001417983 */ /* 0x000ea20000300800 */
[----:B------:R-:W-:Y:S02]  /*30610*/  IMAD.MOV.U32 R252, RZ, RZ, R0 ;  /* 0x000000fffffc7224 */ /* 0x000fe400078e0000 */
[----:B------:R-:W-:Y:S01]  /*30620*/  IMAD.MOV.U32 R189, RZ, RZ, R188 ;  /* 0x000000ffffbd7224 */ /* 0x000fe200078e00bc */
[----:B--2---:R1:W-:Y:S02]  /*30630*/  STL [R1+0x814], R65 ;  /* 0x0008144101007387 */ /* 0x0043e40000100800 */
[----:B-1----:R-:W-:-:S07]  /*30640*/  IMAD.MOV.U32 R65, RZ, RZ, R64 ;  /* 0x000000ffff417224 */ /* 0x002fce00078e0040 */
.L_x_21162:
[----:B------:R-:W-:Y:S05]  /*30650*/  BSYNC B1 ;  /* 0x0000000000017941 */ /* 0x000fea0003800000 */
.L_x_21160:
        /* <DEDUP_REMOVED lines=12> */
.L_x_21164:
[----:B------:R-:W2:Y:S01]  /*30720*/  LDL.LU R64, [R1+0x814] ;  /* 0x0008140001407983 */ /* 0x000ea20000300800 */
[----:B------:R-:W-:Y:S02]  /*30730*/  IMAD.MOV.U32 R0, RZ, RZ, R252 ;  /* 0x000000ffff007224 */ /* 0x000fe400078e00fc */
[----:B------:R-:W-:Y:S01]  /*30740*/  IMAD.MOV.U32 R188, RZ, RZ, R195 ;  /* 0x000000ffffbc7224 */ /* 0x000fe200078e00c3 */
[----:B--2---:R1:W-:Y:S02]  /*30750*/  STL [R1+0x810], R64 ;  /* 0x0008104001007387 */ /* 0x0043e40000100800 */
[----:B-1----:R-:W-:-:S07]  /*30760*/  IMAD.MOV.U32 R64, RZ, RZ, R71 ;  /* 0x000000ffff407224 */ /* 0x002fce00078e0047 */
.L_x_21165:
[----:B------:R-:W-:Y:S05]  /*30770*/  BSYNC B1 ;  /* 0x0000000000017941 */ /* 0x000fea0003800000 */
.L_x_21163:
        /* <DEDUP_REMOVED lines=12> */
.L_x_21167:
[----:B------:R-:W2:Y:S01]  /*30840*/  LDL.LU R71, [R1+0x810] ;  /* 0x0008100001477983 */ /* 0x000ea20000300800 */
[----:B------:R-:W-:Y:S02]  /*30850*/  IMAD.MOV.U32 R252, RZ, RZ, R0 ;  /* 0x000000fffffc7224 */ /* 0x000fe400078e0000 */
[----:B------:R-:W-:Y:S01]  /*30860*/  IMAD.MOV.U32 R195, RZ, RZ, R194 ;  /* 0x000000ffffc37224 */ /* 0x000fe200078e00c2 */
[----:B--2---:R1:W-:Y:S02]  /*30870*/  STL [R1+0x814], R71 ;  /* 0x0008144701007387 */ /* 0x0043e40000100800 */
[----:B-1----:R-:W-:-:S07]  /*30880*/  IMAD.MOV.U32 R71, RZ, RZ, R70 ;  /* 0x000000ffff477224 */ /* 0x002fce00078e0046 */
.L_x_21168:
[----:B------:R-:W-:Y:S05]  /*30890*/  BSYNC B1 ;  /* 0x0000000000017941 */ /* 0x000fea0003800000 */
.L_x_21166:
        /* <DEDUP_REMOVED lines=12> */
.L_x_21170:
[----:B------:R-:W2:Y:S01]  /*30960*/  LDL.LU R70, [R1+0x814] ;  /* 0x0008140001467983 */ /* 0x000ea20000300800 */
[----:B------:R-:W-:Y:S02]  /*30970*/  IMAD.MOV.U32 R0, RZ, RZ, R252 ;  /* 0x000000ffff007224 */ /* 0x000fe400078e00fc */
[----:B------:R-:W-:Y:S01]  /*30980*/  IMAD.MOV.U32 R194, RZ, RZ, R193 ;  /* 0x000000ffffc27224 */ /* 0x000fe200078e00c1 */
[----:B--2---:R1:W-:Y:S02]  /*30990*/  STL [R1+0x810], R70 ;  /* 0x0008104601007387 */ /* 0x0043e40000100800 */
[----:B-1----:R-:W-:-:S07]  /*309a0*/  IMAD.MOV.U32 R70, RZ, RZ, R69 ;  /* 0x000000ffff467224 */ /* 0x002fce00078e0045 */
.L_x_21171:
[----:B------:R-:W-:Y:S05]  /*309b0*/  BSYNC B1 ;  /* 0x0000000000017941 */ /* 0x000fea0003800000 */
.L_x_21169:
        /* <DEDUP_REMOVED lines=12> */
.L_x_21173:
[----:B------:R-:W2:Y:S01]  /*30a80*/  LDL.LU R69, [R1+0x810] ;  /* 0x0008100001457983 */ /* 0x000ea20000300800 */
[----:B------:R-:W-:Y:S02]  /*30a90*/  IMAD.MOV.U32 R252, RZ, RZ, R0 ;  /* 0x000000fffffc7224 */ /* 0x000fe400078e0000 */
[----:B------:R-:W-:Y:S01]  /*30aa0*/  IMAD.MOV.U32 R193, RZ, RZ, R192 ;  /* 0x000000ffffc17224 */ /* 0x000fe200078e00c0 */
[----:B--2---:R1:W-:Y:S02]  /*30ab0*/  STL [R1+0x814], R69 ;  /* 0x0008144501007387 */ /* 0x0043e40000100800 */
[----:B-1----:R-:W-:-:S07]  /*30ac0*/  IMAD.MOV.U32 R69, RZ, RZ, R68 ;  /* 0x000000ffff457224 */ /* 0x002fce00078e0044 */
.L_x_21174:
[----:B------:R-:W-:Y:S05]  /*30ad0*/  BSYNC B1 ;  /* 0x0000000000017941 */ /* 0x000fea0003800000 */
.L_x_21172:
        /* <DEDUP_REMOVED lines=12> */
.L_x_21176:
[----:B------:R-:W2:Y:S01]  /*30ba0*/  LDL.LU R68, [R1+0x814] ;  /* 0x0008140001447983 */ /* 0x000ea20000300800 */
[----:B------:R-:W-:Y:S02]  /*30bb0*/  IMAD.MOV.U32 R0, RZ, RZ, R252 ;  /* 0x000000ffff007224 */ /* 0x000fe400078e00fc */
[----:B------:R-:W-:Y:S01]  /*30bc0*/  IMAD.MOV.U32 R192, RZ, RZ, R199 ;  /* 0x000000ffffc07224 */ /* 0x000fe200078e00c7 */
[----:B--2---:R1:W-:Y:S02]  /*30bd0*/  STL [R1+0x810], R68 ;  /* 0x0008104401007387 */ /* 0x0043e40000100800 */
[----:B-1----:R-:W-:-:S07]  /*30be0*/  IMAD.MOV.U32 R68, RZ, RZ, R75 ;  /* 0x000000ffff447224 */ /* 0x002fce00078e004b */
.L_x_21177:
[----:B------:R-:W-:Y:S05]  /*30bf0*/  BSYNC B1 ;  /* 0x0000000000017941 */ /* 0x000fea0003800000 */
.L_x_21175:
        /* <DEDUP_REMOVED lines=12> */
.L_x_21179:
[----:B------:R-:W2:Y:S01]  /*30cc0*/  LDL.LU R75, [R1+0x810] ;  /* 0x00081000014b7983 */ /* 0x000ea20000300800 */
[----:B------:R-:W-:Y:S02]  /*30cd0*/  IMAD.MOV.U32 R252, RZ, RZ, R0 ;  /* 0x000000fffffc7224 */ /* 0x000fe400078e0000 */
[----:B------:R-:W-:Y:S01]  /*30ce0*/  IMAD.MOV.U32 R199, RZ, RZ, R198 ;  /* 0x000000ffffc77224 */ /* 0x000fe200078e00c6 */
[----:B--2---:R1:W-:Y:S02]  /*30cf0*/  STL [R1+0x814], R75 ;  /* 0x0008144b01007387 */ /* 0x0043e40000100800 */
[----:B-1----:R-:W-:-:S07]  /*30d00*/  IMAD.MOV.U32 R75, RZ, RZ, R74 ;  /* 0x000000ffff4b7224 */ /* 0x002fce00078e004a */
.L_x_21180:
[----:B------:R-:W-:Y:S05]  /*30d10*/  BSYNC B1 ;  /* 0x0000000000017941 */ /* 0x000fea0003800000 */
.L_x_21178:
        /* <DEDUP_REMOVED lines=12> */
.L_x_21182:
[----:B------:R-:W2:Y:S01]  /*30de0*/  LDL.LU R74, [R1+0x814] ;  /* 0x00081400014a7983 */ /* 0x000ea20000300800 */
[----:B------:R-:W-:Y:S02]  /*30df0*/  IMAD.MOV.U32 R0, RZ, RZ, R252 ;  /* 0x000000ffff007224 */ /* 0x000fe400078e00fc */
[----:B------:R-:W-:Y:S01]  /*30e00*/  IMAD.MOV.U32 R198, RZ, RZ, R197 ;  /* 0x000000ffffc67224 */ /* 0x000fe200078e00c5 */
[----:B--2---:R1:W-:Y:S02]  /*30e10*/  STL [R1+0x810], R74 ;  /* 0x0008104a01007387 */ /* 0x0043e40000100800 */
[----:B-1----:R-:W-:-:S07]  /*30e20*/  IMAD.MOV.U32 R74, RZ, RZ, R73 ;  /* 0x000000ffff4a7224 */ /* 0x002fce00078e0049 */
.L_x_21183:
[----:B------:R-:W-:Y:S05]  /*30e30*/  BSYNC B1 ;  /* 0x0000000000017941 */ /* 0x000fea0003800000 */
.L_x_21181:
        /* <DEDUP_REMOVED lines=12> */
.L_x_21185:
[----:B------:R-:W2:Y:S01]  /*30f00*/  LDL.LU R73, [R1+0x810] ;  /* 0x0008100001497983 */ /* 0x000ea20000300800 */
[----:B------:R-:W-:Y:S02]  /*30f10*/  IMAD.MOV.U32 R252, RZ, RZ, R0 ;  /* 0x000000fffffc7224 */ /* 0x000fe400078e0000 */
[----:B------:R-:W-:Y:S01]  /*30f20*/  IMAD.MOV.U32 R197, RZ, RZ, R196 ;  /* 0x000000ffffc57224 */ /* 0x000fe200078e00c4 */
[----:B--2---:R1:W-:Y:S02]  /*30f30*/  STL [R1+0x814], R73 ;  /* 0x0008144901007387 */ /* 0x0043e40000100800 */
[----:B-1----:R-:W-:-:S07]  /*30f40*/  IMAD.MOV.U32 R73, RZ, RZ, R72 ;  /* 0x000000ffff497224 */ /* 0x002fce00078e0048 */
.L_x_21186:
[----:B------:R-:W-:Y:S05]  /*30f50*/  BSYNC B1 ;  /* 0x0000000000017941 */ /* 0x000fea0003800000 */
.L_x_21184:
        /* <DEDUP_REMOVED lines=12> */
.L_x_21188:
[----:B------:R-:W2:Y:S01]  /*31020*/  LDL.LU R72, [R1+0x814] ;  /* 0x0008140001487983 */ /* 0x000ea20000300800 */
[----:B------:R-:W-:Y:S02]  /*31030*/  IMAD.MOV.U32 R0, RZ, RZ, R252 ;  /* 0x000000ffff007224 */ /* 0x000fe400078e00fc */
[----:B------:R-:W-:Y:S01]  /*31040*/  IMAD.MOV.U32 R196, RZ, RZ, R203 ;  /* 0x000000ffffc47224 */ /* 0x000fe200078e00cb */
[----:B--2---:R1:W-:Y:S02]  /*31050*/  STL [R1+0x810], R72 ;  /* 0x0008104801007387 */ /* 0x0043e40000100800 */
[----:B-1----:R-:W-:-:S07]  /*31060*/  IMAD.MOV.U32 R72, RZ, RZ, R79 ;  /* 0x000000ffff487224 */ /* 0x002fce00078e004f */
.L_x_21189:
[----:B------:R-:W-:Y:S05]  /*31070*/  BSYNC B1 ;  /* 0x0000000000017941 */ /* 0x000fea0003800000 */
.L_x_21187:
        /* <DEDUP_REMOVED lines=12> */
.L_x_21191:
[----:B------:R-:W2:Y:S01]  /*31140*/  LDL.LU R79, [R1+0x810] ;  /* 0x00081000014f7983 */ /* 0x000ea20000300800 */
[----:B------:R-:W-:Y:S02]  /*31150*/  IMAD.MOV.U32 R252, RZ, RZ, R0 ;  /* 0x000000fffffc7224 */ /* 0x000fe400078e0000 */
[----:B------:R-:W-:Y:S01]  /*31160*/  IMAD.MOV.U32 R203, RZ, RZ, R202 ;  /* 0x000000ffffcb7224 */ /* 0x000fe200078e00ca */
[----:B--2---:R1:W-:Y:S02]  /*31170*/  STL [R1+0x814], R79 ;  /* 0x0008144f01007387 */ /* 0x0043e40000100800 */
[----:B-1----:R-:W-:-:S07]  /*31180*/  IMAD.MOV.U32 R79, RZ, RZ, R78 ;  /* 0x000000ffff4f7224 */ /* 0x002fce00078e004e */
.L_x_21192:
[----:B------:R-:W-:Y:S05]  /*31190*/  BSYNC B1 ;  /* 0x0000000000017941 */ /* 0x000fea0003800000 */
.L_x_21190:
        /* <DEDUP_REMOVED lines=12> */
.L_x_21194:
[----:B------:R-:W2:Y:S01]  /*31260*/  LDL.LU R78, [R1+0x814] ;  /* 0x00081400014e7983 */ /* 0x000ea20000300800 */
[----:B------:R-:W-:Y:S02]  /*31270*/  IMAD.MOV.U32 R0, RZ, RZ, R252 ;  /* 0x000000ffff007224 */ /* 0x000fe400078e00fc */
[----:B------:R-:W-:Y:S01]  /*31280*/  IMAD.MOV.U32 R202, RZ, RZ, R201 ;  /* 0x000000ffffca7224 */ /* 0x000fe200078e00c9 */
[----:B--2---:R1:W-:Y:S02]  /*31290*/  STL [R1+0x810], R78 ;  /* 0x0008104e01007387 */ /* 0x0043e40000100800 */
[----:B-1----:R-:W-:-:S07]  /*312a0*/  IMAD.MOV.U32 R78, RZ, RZ, R77 ;  /* 0x000000ffff4e7224 */ /* 0x002fce00078e004d */
.L_x_21195:
[----:B------:R-:W-:Y:S05]  /*312b0*/  BSYNC B1 ;  /* 0x0000000000017941 */ /* 0x000fea0003800000 */
.L_x_21193:
        /* <DEDUP_REMOVED lines=12> */
.L_x_21197:
[----:B------:R-:W2:Y:S01]  /*31380*/  LDL.LU R77, [R1+0x810] ;  /* 0x00081000014d7983 */ /* 0x000ea20000300800 */
[----:B------:R-:W-:Y:S02]  /*31390*/  IMAD.MOV.U32 R252, RZ, RZ, R0 ;  /* 0x000000fffffc7224 */ /* 0x000fe400078e0000 */
[----:B------:R-:W-:Y:S01]  /*313a0*/  IMAD.MOV.U32 R201, RZ, RZ, R200 ;  /* 0x000000ffffc97224 */ /* 0x000fe200078e00c8 */
[----:B--2---:R1:W-:Y:S02]  /*313b0*/  STL [R1+0x814], R77 ;  /* 0x0008144d01007387 */ /* 0x0043e40000100800 */
[----:B-1----:R-:W-:-:S07]  /*313c0*/  IMAD.MOV.U32 R77, RZ, RZ, R76 ;  /* 0x000000ffff4d7224 */ /* 0x002fce00078e004c */
.L_x_21198:
[----:B------:R-:W-:Y:S05]  /*313d0*/  BSYNC B1 ;  /* 0x0000000000017941 */ /* 0x000fea0003800000 */
.L_x_21196:
        /* <DEDUP_REMOVED lines=12> */
.L_x_21200:
[----:B------:R-:W2:Y:S01]  /*314a0*/  LDL.LU R76, [R1+0x814] ;  /* 0x00081400014c7983 */ /* 0x000ea20000300800 */
[----:B------:R-:W-:Y:S02]  /*314b0*/  IMAD.MOV.U32 R0, RZ, RZ, R252 ;  /* 0x000000ffff007224 */ /* 0x000fe400078e00fc */
[----:B------:R-:W-:Y:S01]  /*314c0*/  IMAD.MOV.U32 R200, RZ, RZ, R207 ;  /* 0x000000ffffc87224 */ /* 0x000fe200078e00cf */
[----:B--2---:R1:W-:Y:S02]  /*314d0*/  STL [R1+0x810], R76 ;  /* 0x0008104c01007387 */ /* 0x0043e40000100800 */
[----:B-1----:R-:W-:-:S07]  /*314e0*/  IMAD.MOV.U32 R76, RZ, RZ, R83 ;  /* 0x000000ffff4c7224 */ /* 0x002fce00078e0053 */
.L_x_21201:
[----:B------:R-:W-:Y:S05]  /*314f0*/  BSYNC B1 ;  /* 0x0000000000017941 */ /* 0x000fea0003800000 */
.L_x_21199:
        /* <DEDUP_REMOVED lines=12> */
.L_x_21203:
[----:B------:R-:W2:Y:S01]  /*315c0*/  LDL.LU R83, [R1+0x810] ;  /* 0x0008100001537983 */ /* 0x000ea20000300800 */
[----:B------:R-:W-:Y:S02]  /*315d0*/  IMAD.MOV.U32 R252, RZ, RZ, R0 ;  /* 0x000000fffffc7224 */ /* 0x000fe400078e0000 */
[----:B------:R-:W-:Y:S01]  /*315e0*/  IMAD.MOV.U32 R207, RZ, RZ, R206 ;  /* 0x000000ffffcf7224 */ /* 0x000fe200078e00ce */
[----:B--2---:R1:W-:Y:S02]  /*315f0*/  STL [R1+0x814], R83 ;  /* 0x0008145301007387 */ /* 0x0043e40000100800 */
[----:B-1----:R-:W-:-:S07]  /*31600*/  IMAD.MOV.U32 R83, RZ, RZ, R82 ;  /* 0x000000ffff537224 */ /* 0x002fce00078e0052 */
.L_x_21204:
[----:B------:R-:W-:Y:S05]  /*31610*/  BSYNC B1 ;  /* 0x0000000000017941 */ /* 0x000fea0003800000 */
.L_x_21202:
        /* <DEDUP_REMOVED lines=12> */
.L_x_21206:
[----:B------:R-:W2:Y:S01]  /*316e0*/  LDL.LU R82, [R1+0x814] ;  /* 0x0008140001527983 */ /* 0x000ea20000300800 */
[----:B------:R-:W-:Y:S02]  /*316f0*/  IMAD.MOV.U32 R0, RZ, RZ, R252 ;  /* 0x000000ffff007224 */ /* 0x000fe400078e00fc */
[----:B------:R-:W-:Y:S01]  /*31700*/  IMAD.MOV.U32 R206, RZ, RZ, R205 ;  /* 0x000000ffffce7224 */ /* 0x000fe200078e00cd */
[----:B--2---:R1:W-:Y:S02]  /*31710*/  STL [R1+0x810], R82 ;  /* 0x0008105201007387 */ /* 0x0043e40000100800 */
[----:B-1----:R-:W-:-:S07]  /*31720*/  IMAD.MOV.U32 R82, RZ, RZ, R81 ;  /* 0x000000ffff527224 */ /* 0x002fce00078e0051 */
.L_x_21207:
[----:B------:R-:W-:Y:S05]  /*31730*/  BSYNC B1 ;  /* 0x0000000000017941 */ /* 0x000fea0003800000 */
.L_x_21205:
        /* <DEDUP_REMOVED lines=12> */
.L_x_21209:
[----:B------:R-:W2:Y:S01]  /*31800*/  LDL.LU R81, [R1+0x810] ;  /* 0x0008100001517983 */ /* 0x000ea20000300800 */
[----:B------:R-:W-:Y:S02]  /*31810*/  IMAD.MOV.U32 R252, RZ, RZ, R0 ;  /* 0x000000fffffc7224 */ /* 0x000fe400078e0000 */
[----:B------:R-:W-:Y:S01]  /*31820*/  IMAD.MOV.U32 R205, RZ, RZ, R204 ;  /* 0x000000ffffcd7224 */ /* 0x000fe200078e00cc */
[----:B--2---:R1:W-:Y:S02]  /*31830*/  STL [R1+0x814], R81 ;  /* 0x0008145101007387 */ /* 0x0043e40000100800 */
[----:B-1----:R-:W-:-:S07]  /*31840*/  IMAD.MOV.U32 R81, RZ, RZ, R80 ;  /* 0x000000ffff517224 */ /* 0x002fce00078e0050 */
.L_x_21210:
[----:B------:R-:W-:Y:S05]  /*31850*/  BSYNC B1 ;  /* 0x0000000000017941 */ /* 0x000fea0003800000 */
.L_x_21208:
        /* <DEDUP_REMOVED lines=12> */
.L_x_21212:
[----:B------:R-:W2:Y:S01]  /*31920*/  LDL.LU R80, [R1+0x814] ;  /* 0x0008140001507983 */ /* 0x000ea20000300800 */
[----:B------:R-:W-:Y:S02]  /*31930*/  IMAD.MOV.U32 R0, RZ, RZ, R252 ;  /* 0x000000ffff007224 */ /* 0x000fe400078e00fc */
[----:B------:R-:W-:Y:S01]  /*31940*/  IMAD.MOV.U32 R204, RZ, RZ, R211 ;  /* 0x000000ffffcc7224 */ /* 0x000fe200078e00d3 */
[----:B--2---:R1:W-:Y:S02]  /*31950*/  STL [R1+0x810], R80 ;  /* 0x0008105001007387 */ /* 0x0043e40000100800 */
[----:B-1----:R-:W-:-:S07]  /*31960*/  IMAD.MOV.U32 R80, RZ, RZ, R87 ;  /* 0x000000ffff507224 */ /* 0x002fce00078e0057 */
.L_x_21213:
[----:B------:R-:W-:Y:S05]  /*31970*/  BSYNC B1 ;  /* 0x0000000000017941 */ /* 0x000fea0003800000 */
.L_x_21211:
        /* <DEDUP_REMOVED lines=12> */
.L_x_21215:
[----:B------:R-:W2:Y:S01]  /*31a40*/  LDL.LU R87, [R1+0x810] ;  /* 0x0008100001577983 */ /* 0x000ea20000300800 */
[----:B------:R-:W-:Y:S02]  /*31a50*/  IMAD.MOV.U32 R252, RZ, RZ, R0 ;  /* 0x000000fffffc7224 */ /* 0x000fe400078e0000 */
[----:B------:R-:W-:Y:S01]  /*31a60*/  IMAD.MOV.U32 R211, RZ, RZ, R210 ;  /* 0x000000ffffd37224 */ /* 0x000fe200078e00d2 */
[----:B--2---:R1:W-:Y:S02]  /*31a70*/  STL [R1+0x814], R87 ;  /* 0x0008145701007387 */ /* 0x0043e40000100800 */
[----:B-1----:R-:W-:-:S07]  /*31a80*/  IMAD.MOV.U32 R87, RZ, RZ, R86 ;  /* 0x000000ffff577224 */ /* 0x002fce00078e0056 */
.L_x_21216:
[----:B------:R-:W-:Y:S05]  /*31a90*/  BSYNC B1 ;  /* 0x0000000000017941 */ /* 0x000fea0003800000 */
.L_x_21214:
        /* <DEDUP_REMOVED lines=12> */
.L_x_21218:
[----:B------:R-:W2:Y:S01]  /*31b60*/  LDL.LU R86, [R1+0x814] ;  /* 0x0008140001567983 */ /* 0x000ea20000300800 */
[----:B------:R-:W-:Y:S02]  /*31b70*/  IMAD.MOV.U32 R0, RZ, RZ, R252 ;  /* 0x000000ffff007224 */ /* 0x000fe400078e00fc */
[----:B------:R-:W-:Y:S01]  /*31b80*/  IMAD.MOV.U32 R210, RZ, RZ, R209 ;  /* 0x000000ffffd27224 */ /* 0x000fe200078e00d1 */
[----:B--2---:R1:W-:Y:S02]  /*31b90*/  STL [R1+0x810], R86 ;  /* 0x0008105601007387 */ /* 0x0043e40000100800 */
[----:B-1----:R-:W-:-:S07]  /*31ba0*/  IMAD.MOV.U32 R86, RZ, RZ, R85 ;  /* 0x000000ffff567224 */ /* 0x002fce00078e0055 */
.L_x_21219:
[----:B------:R-:W-:Y:S05]  /*31bb0*/  BSYNC B1 ;  /* 0x0000000000017941 */ /* 0x000fea0003800000 */
.L_x_21217:
        /* <DEDUP_REMOVED lines=12> */
.L_x_21221:
[----:B------:R-:W2:Y:S01]  /*31c80*/  LDL.LU R85, [R1+0x810] ;  /* 0x0008100001557983 */ /* 0x000ea20000300800 */
[----:B------:R-:W-:Y:S02]  /*31c90*/  IMAD.MOV.U32 R252, RZ, RZ, R0 ;  /* 0x000000fffffc7224 */ /* 0x000fe400078e0000 */
[----:B------:R-:W-:Y:S01]  /*31ca0*/  IMAD.MOV.U32 R209, RZ, RZ, R208 ;  /* 0x000000ffffd17224 */ /* 0x000fe200078e00d0 */
[----:B--2---:R1:W-:Y:S02]  /*31cb0*/  STL [R1+0x814], R85 ;  /* 0x0008145501007387 */ /* 0x0043e40000100800 */
[----:B-1----:R-:W-:-:S07]  /*31cc0*/  IMAD.MOV.U32 R85, RZ, RZ, R84 ;  /* 0x000000ffff557224 */ /* 0x002fce00078e0054 */
.L_x_21222:
[----:B------:R-:W-:Y:S05]  /*31cd0*/  BSYNC B1 ;  /* 0x0000000000017941 */ /* 0x000fea0003800000 */
.L_x_21220:
        /* <DEDUP_REMOVED lines=12> */
.L_x_21224:
[----:B------:R-:W2:Y:S01]  /*31da0*/  LDL.LU R84, [R1+0x814] ;  /* 0x0008140001547983 */ /* 0x000ea20000300800 */
[----:B------:R-:W-:Y:S02]  /*31db0*/  IMAD.MOV.U32 R0, RZ, RZ, R252 ;  /* 0x000000ffff007224 */ /* 0x000fe400078e00fc */
[----:B------:R-:W-:Y:S01]  /*31dc0*/  IMAD.MOV.U32 R208, RZ, RZ, R215 ;  /* 0x000000ffffd07224 */ /* 0x000fe200078e00d7 */
[----:B--2---:R1:W-:Y:S02]  /*31dd0*/  STL [R1+0x810], R84 ;  /* 0x0008105401007387 */ /* 0x0043e40000100800 */
[----:B-1----:R-:W-:-:S07]  /*31de0*/  IMAD.MOV.U32 R84, RZ, RZ, R91 ;  /* 0x000000ffff547224 */ /* 0x002fce00078e005b */
.L_x_21225:
[----:B------:R-:W-:Y:S05]  /*31df0*/  BSYNC B1 ;  /* 0x0000000000017941 */ /* 0x000fea0003800000 */
.L_x_21223:
        /* <DEDUP_REMOVED lines=12> */
.L_x_21227:
[----:B------:R-:W2:Y:S01]  /*31ec0*/  LDL.LU R91, [R1+0x810] ;  /* 0x00081000015b7983 */ /* 0x000ea20000300800 */
[----:B------:R-:W-:Y:S02]  /*31ed0*/  IMAD.MOV.U32 R252, RZ, RZ, R0 ;  /* 0x000000fffffc7224 */ /* 0x000fe400078e0000 */
[----:B------:R-:W-:Y:S01]  /*31ee0*/  IMAD.MOV.U32 R215, RZ, RZ, R214 ;  /* 0x000000ffffd77224 */ /* 0x000fe200078e00d6 */
[----:B--2---:R1:W-:Y:S02]  /*31ef0*/  STL [R1+0x814], R91 ;  /* 0x0008145b01007387 */ /* 0x0043e40000100800 */
[----:B-1----:R-:W-:-:S07]  /*31f00*/  IMAD.MOV.U32 R91, RZ, RZ, R90 ;  /* 0x000000ffff5b7224 */ /* 0x002fce00078e005a */
.L_x_21228:
[----:B------:R-:W-:Y:S05]  /*31f10*/  BSYNC B1 ;  /* 0x0000000000017941 */ /* 0x000fea0003800000 */
.L_x_21226:
        /* <DEDUP_REMOVED lines=12> */
.L_x_21230:
[----:B------:R-:W2:Y:S01]  /*31fe0*/  LDL.LU R90, [R1+0x814] ;  /* 0x00081400015a7983 */ /* 0x000ea20000300800 */
[----:B------:R-:W-:Y:S02]  /*31ff0*/  IMAD.MOV.U32 R0, RZ, RZ, R252 ;  /* 0x000000ffff007224 */ /* 0x000fe400078e00fc */
[----:B------:R-:W-:Y:S01]  /*32000*/  IMAD.MOV.U32 R214, RZ, RZ, R213 ;  /* 0x000000ffffd67224 */ /* 0x000fe200078e00d5 */
[----:B--2---:R1:W-:Y:S02]  /*32010*/  STL [R1+0x810], R90 ;  /* 0x0008105a01007387 */ /* 0x0043e40000100800 */
[----:B-1----:R-:W-:-:S07]  /*32020*/  IMAD.MOV.U32 R90, RZ, RZ, R89 ;  /* 0x000000ffff5a7224 */ /* 0x002fce00078e0059 */
.L_x_21231:
[----:B------:R-:W-:Y:S05]  /*32030*/  BSYNC B1 ;  /* 0x0000000000017941 */ /* 0x000fea0003800000 */
.L_x_21229:
        /* <DEDUP_REMOVED lines=12> */
.L_x_21233:
[----:B------:R-:W2:Y:S01]  /*32100*/  LDL.LU R89, [R1+0x810] ;  /* 0x0008100001597983 */ /* 0x000ea20000300800 */
[----:B------:R-:W-:Y:S02]  /*32110*/  IMAD.MOV.U32 R252, RZ, RZ, R0 ;  /* 0x000000fffffc7224 */ /* 0x000fe400078e0000 */
[----:B------:R-:W-:Y:S01]  /*32120*/  IMAD.MOV.U32 R213, RZ, RZ, R212 ;  /* 0x000000ffffd57224 */ /* 0x000fe200078e00d4 */
[----:B--2---:R1:W-:Y:S02]  /*32130*/  STL [R1+0x814], R89 ;  /* 0x0008145901007387 */ /* 0x0043e40000100800 */
[----:B-1----:R-:W-:-:S07]  /*32140*/  IMAD.MOV.U32 R89, RZ, RZ, R88 ;  /* 0x000000ffff597224 */ /* 0x002fce00078e0058 */
.L_x_21234:
[----:B------:R-:W-:Y:S05]  /*32150*/  BSYNC B1 ;  /* 0x0000000000017941 */ /* 0x000fea0003800000 */
.L_x_21232:
        /* <DEDUP_REMOVED lines=12> */
.L_x_21236:
[----:B------:R-:W2:Y:S01]  /*32220*/  LDL.LU R88, [R1+0x814] ;  /* 0x0008140001587983 */ /* 0x000ea20000300800 */
[----:B------:R-:W-:Y:S02]  /*32230*/  IMAD.MOV.U32 R0, RZ, RZ, R252 ;  /* 0x000000ffff007224 */ /* 0x000fe400078e00fc */
[----:B------:R-:W-:Y:S01]  /*32240*/  IMAD.MOV.U32 R212, RZ, RZ, R219 ;  /* 0x000000ffffd47224 */ /* 0x000fe200078e00db */
[----:B--2---:R1:W-:Y:S02]  /*32250*/  STL [R1+0x810], R88 ;  /* 0x0008105801007387 */ /* 0x0043e40000100800 */
[----:B-1----:R-:W-:-:S07]  /*32260*/  IMAD.MOV.U32 R88, RZ, RZ, R95 ;  /* 0x000000ffff587224 */ /* 0x002fce00078e005f */
.L_x_21237:
[----:B------:R-:W-:Y:S05]  /*32270*/  BSYNC B1 ;  /* 0x0000000000017941 */ /* 0x000fea0003800000 */
.L_x_21235:
        /* <DEDUP_REMOVED lines=12> */
.L_x_21239:
[----:B------:R-:W2:Y:S01]  /*32340*/  LDL.LU R95, [R1+0x810] ;  /* 0x00081000015f7983 */ /* 0x000ea20000300800 */
[----:B------:R-:W-:Y:S02]  /*32350*/  IMAD.MOV.U32 R252, RZ, RZ, R0 ;  /* 0x000000fffffc7224 */ /* 0x000fe400078e0000 */
[----:B------:R-:W-:Y:S01]  /*32360*/  IMAD.MOV.U32 R219, RZ, RZ, R218 ;  /* 0x000000ffffdb7224 */ /* 0x000fe200078e00da */
[----:B--2---:R1:W-:Y:S02]  /*32370*/  STL [R1+0x814], R95 ;  /* 0x0008145f01007387 */ /* 0x0043e40000100800 */
[----:B-1----:R-:W-:-:S07]  /*32380*/  IMAD.MOV.U32 R95, RZ, RZ, R94 ;  /* 0x000000ffff5f7224 */ /* 0x002fce00078e005e */
.L_x_21240:
[----:B------:R-:W-:Y:S05]  /*32390*/  BSYNC B1 ;  /* 0x0000000000017941 */ /* 0x000fea0003800000 */
.L_x_21238:
        /* <DEDUP_REMOVED lines=12> */
.L_x_21242:
[----:B------:R-:W2:Y:S01]  /*32460*/  LDL.LU R94, [R1+0x814] ;  /* 0x00081400015e7983 */ /* 0x000ea20000300800 */
[----:B------:R-:W-:Y:S02]  /*32470*/  IMAD.MOV.U32 R0, RZ, RZ, R252 ;  /* 0x000000ffff007224 */ /* 0x000fe400078e00fc */
[----:B------:R-:W-:Y:S01]  /*32480*/  IMAD.MOV.U32 R218, RZ, RZ, R217 ;  /* 0x000000ffffda7224 */ /* 0x000fe200078e00d9 */
[----:B--2---:R1:W-:Y:S02]  /*32490*/  STL [R1+0x810], R94 ;  /* 0x0008105e01007387 */ /* 0x0043e40000100800 */
[----:B-1----:R-:W-:-:S07]  /*324a0*/  IMAD.MOV.U32 R94, RZ, RZ, R93 ;  /* 0x000000ffff5e7224 */ /* 0x002fce00078e005d */
.L_x_21243:
[----:B------:R-:W-:Y:S05]  /*324b0*/  BSYNC B1 ;  /* 0x0000000000017941 */ /* 0x000fea0003800000 */
.L_x_21241:
        /* <DEDUP_REMOVED lines=12> */
.L_x_21245:
[----:B------:R-:W2:Y:S01]  /*32580*/  LDL.LU R93, [R1+0x810] ;  /* 0x00081000015d7983 */ /* 0x000ea20000300800 */
[----:B------:R-:W-:Y:S02]  /*32590*/  IMAD.MOV.U32 R252, RZ, RZ, R0 ;  /* 0x000000fffffc7224 */ /* 0x000fe400078e0000 */
[----:B------:R-:W-:Y:S01]  /*325a0*/  IMAD.MOV.U32 R217, RZ, RZ, R216 ;  /* 0x000000ffffd97224 */ /* 0x000fe200078e00d8 */
[----:B--2---:R1:W-:Y:S02]  /*325b0*/  STL [R1+0x814], R93 ;  /* 0x0008145d01007387 */ /* 0x0043e40000100800 */
[----:B-1----:R-:W-:-:S07]  /*325c0*/  IMAD.MOV.U32 R93, RZ, RZ, R92 ;  /* 0x000000ffff5d7224 */ /* 0x002fce00078e005c */
.L_x_21246:
[----:B------:R-:W-:Y:S05]  /*325d0*/  BSYNC B1 ;  /* 0x0000000000017941 */ /* 0x000fea0003800000 */
.L_x_21244:
        /* <DEDUP_REMOVED lines=12> */
.L_x_21248:
[----:B------:R-:W2:Y:S01]  /*326a0*/  LDL.LU R92, [R1+0x814] ;  /* 0x00081400015c7983 */ /* 0x000ea20000300800 */
[----:B------:R-:W-:Y:S02]  /*326b0*/  IMAD.MOV.U32 R0, RZ, RZ, R252 ;  /* 0x000000ffff007224 */ /* 0x000fe400078e00fc */
[----:B------:R-:W-:Y:S01]  /*326c0*/  IMAD.MOV.U32 R216, RZ, RZ, R223 ;  /* 0x000000ffffd87224 */ /* 0x000fe200078e00df */
[----:B--2---:R1:W-:Y:S02]  /*326d0*/  STL [R1+0x810], R92 ;  /* 0x0008105c01007387 */ /* 0x0043e40000100800 */
[----:B-1----:R-:W-:-:S07]  /*326e0*/  IMAD.MOV.U32 R92, RZ, RZ, R99 ;  /* 0x000000ffff5c7224 */ /* 0x002fce00078e0063 */
.L_x_21249:
[----:B------:R-:W-:Y:S05]  /*326f0*/  BSYNC B1 ;  /* 0x0000000000017941 */ /* 0x000fea0003800000 */
.L_x_21247:
        /* <DEDUP_REMOVED lines=12> */
.L_x_21251:
[----:B------:R-:W2:Y:S01]  /*327c0*/  LDL.LU R99, [R1+0x810] ;  /* 0x0008100001637983 */ /* 0x000ea20000300800 */
[----:B------:R-:W-:Y:S02]  /*327d0*/  IMAD.MOV.U32 R252, RZ, RZ, R0 ;  /* 0x000000fffffc7224 */ /* 0x000fe400078e0000 */
[----:B------:R-:W-:Y:S01]  /*327e0*/  IMAD.MOV.U32 R223, RZ, RZ, R222 ;  /* 0x000000ffffdf7224 */ /* 0x000fe200078e00de */
[----:B--2---:R1:W-:Y:S02]  /*327f0*/  STL [R1+0x814], R99 ;  /* 0x0008146301007387 */ /* 0x0043e40000100800 */
[----:B-1----:R-:W-:-:S07]  /*32800*/  IMAD.MOV.U32 R99, RZ, RZ, R98 ;  /* 0x000000ffff637224 */ /* 0x002fce00078e0062 */
.L_x_21252:
[----:B------:R-:W-:Y:S05]  /*32810*/  BSYNC B1 ;  /* 0x0000000000017941 */ /* 0x000fea0003800000 */
.L_x_21250:
        /* <DEDUP_REMOVED lines=12> */
.L_x_21254:
[----:B------:R-:W2:Y:S01]  /*328e0*/  LDL.LU R98, [R1+0x814] ;  /* 0x0008140001627983 */ /* 0x000ea20000300800 */
[----:B------:R-:W-:Y:S02]  /*328f0*/  IMAD.MOV.U32 R0, RZ, RZ, R252 ;  /* 0x000000ffff007224 */ /* 0x000fe400078e00fc */
[----:B------:R-:W-:Y:S01]  /*32900*/  IMAD.MOV.U32 R222, RZ, RZ, R221 ;  /* 0x000000ffffde7224 */ /* 0x000fe200078e00dd */
[----:B--2---:R1:W-:Y:S02]  /*32910*/  STL [R1+0x810], R98 ;  /* 0x0008106201007387 */ /* 0x0043e40000100800 */
[----:B-1----:R-:W-:-:S07]  /*32920*/  IMAD.MOV.U32 R98, RZ, RZ, R97 ;  /* 0x000000ffff627224 */ /* 0x002fce00078e0061 */
.L_x_21255:
[----:B------:R-:W-:Y:S05]  /*32930*/  BSYNC B1 ;  /* 0x0000000000017941 */ /* 0x000fea0003800000 */
.L_x_21253:
        /* <DEDUP_REMOVED lines=12> */
.L_x_21257:
[----:B------:R-:W2:Y:S01]  /*32a00*/  LDL.LU R97, [R1+0x810] ;  /* 0x0008100001617983 */ /* 0x000ea20000300800 */
[----:B------:R-:W-:Y:S02]  /*32a10*/  IMAD.MOV.U32 R252, RZ, RZ, R0 ;  /* 0x000000fffffc7224 */ /* 0x000fe400078e0000 */
[----:B------:R-:W-:Y:S01]  /*32a20*/  IMAD.MOV.U32 R221, RZ, RZ, R220 ;  /* 0x000000ffffdd7224 */ /* 0x000fe200078e00dc */
[----:B--2---:R1:W-:Y:S02]  /*32a30*/  STL [R1+0x814], R97 ;  /* 0x0008146101007387 */ /* 0x0043e40000100800 */
[----:B-1----:R-:W-:-:S07]  /*32a40*/  IMAD.MOV.U32 R97, RZ, RZ, R96 ;  /* 0x000000ffff617224 */ /* 0x002fce00078e0060 */
.L_x_21258:
[----:B------:R-:W-:Y:S05]  /*32a50*/  BSYNC B1 ;  /* 0x0000000000017941 */ /* 0x000fea0003800000 */
.L_x_21256:
        /* <DEDUP_REMOVED lines=12> */
.L_x_21260:
[----:B------:R-:W2:Y:S01]  /*32b20*/  LDL.LU R96, [R1+0x814] ;  /* 0x0008140001607983 */ /* 0x000ea20000300800 */
[----:B------:R-:W-:Y:S02]  /*32b30*/  IMAD.MOV.U32 R0, RZ, RZ, R252 ;  /* 0x000000ffff007224 */ /* 0x000fe400078e00fc */
[----:B------:R-:W-:Y:S01]  /*32b40*/  IMAD.MOV.U32 R220, RZ, RZ, R227 ;  /* 0x000000ffffdc7224 */ /* 0x000fe200078e00e3 */
[----:B--2---:R1:W-:Y:S02]  /*32b50*/  STL [R1+0x810], R96 ;  /* 0x0008106001007387 */ /* 0x0043e40000100800 */
[----:B-1----:R-:W-:-:S07]  /*32b60*/  IMAD.MOV.U32 R96, RZ, RZ, R103 ;  /* 0x000000ffff607224 */ /* 0x002fce00078e0067 */
.L_x_21261:
[----:B------:R-:W-:Y:S05]  /*32b70*/  BSYNC B1 ;  /* 0x0000000000017941 */ /* 0x000fea0003800000 */
.L_x_21259:
        /* <DEDUP_REMOVED lines=12> */
.L_x_21263:
[----:B------:R-:W2:Y:S01]  /*32c40*/  LDL.LU R103, [R1+0x810] ;  /* 0x0008100001677983 */ /* 0x000ea20000300800 */
[----:B------:R-:W-:Y:S02]  /*32c50*/  IMAD.MOV.U32 R252, RZ, RZ, R0 ;  /* 0x000000fffffc7224 */ /* 0x000fe400078e0000 */
[----:B------:R-:W-:Y:S01]  /*32c60*/  IMAD.MOV.U32 R227, RZ, RZ, R226 ;  /* 0x000000ffffe37224 */ /* 0x000fe200078e00e2 */
[----:B--2---:R1:W-:Y:S02]  /*32c70*/  STL [R1+0x814], R103 ;  /* 0x0008146701007387 */ /* 0x0043e40000100800 */
[----:B-1----:R-:W-:-:S07]  /*32c80*/  IMAD.MOV.U32 R103, RZ, RZ, R102 ;  /* 0x000000ffff677224 */ /* 0x002fce00078e0066 */
.L_x_21264:
[----:B------:R-:W-:Y:S05]  /*32c90*/  BSYNC B1 ;  /* 0x0000000000017941 */ /* 0x000fea0003800000 */
.L_x_21262:
        /* <DEDUP_REMOVED lines=12> */
.L_x_21266:
[----:B------:R-:W2:Y:S01]  /*32d60*/  LDL.LU R102, [R1+0x814] ;  /* 0x0008140001667983 */ /* 0x000ea20000300800 */
[----:B------:R-:W-:Y:S02]  /*32d70*/  IMAD.MOV.U32 R0, RZ, RZ, R252 ;  /* 0x000000ffff007224 */ /* 0x000fe400078e00fc */
[----:B------:R-:W-:Y:S01]  /*32d80*/  IMAD.MOV.U32 R226, RZ, RZ, R225 ;  /* 0x000000ffffe27224 */ /* 0x000fe200078e00e1 */
[----:B--2---:R1:W-:Y:S02]  /*32d90*/  STL [R1+0x810], R102 ;  /* 0x0008106601007387 */ /* 0x0043e40000100800 */
[----:B-1----:R-:W-:-:S07]  /*32da0*/  IMAD.MOV.U32 R102, RZ, RZ, R101 ;  /* 0x000000ffff667224 */ /* 0x002fce00078e0065 */
.L_x_21267:
[----:B------:R-:W-:Y:S05]  /*32db0*/  BSYNC B1 ;  /* 0x0000000000017941 */ /* 0x000fea0003800000 */
.L_x_21265:
        /* <DEDUP_REMOVED lines=12> */
.L_x_21269:
[----:B------:R-:W2:Y:S01]  /*32e80*/  LDL.LU R101, [R1+0x810] ;  /* 0x0008100001657983 */ /* 0x000ea20000300800 */
[----:B------:R-:W-:Y:S02]  /*32e90*/  IMAD.MOV.U32 R252, RZ, RZ, R0 ;  /* 0x000000fffffc7224 */ /* 0x000fe400078e0000 */
[----:B------:R-:W-:Y:S01]  /*32ea0*/  IMAD.MOV.U32 R225, RZ, RZ, R224 ;  /* 0x000000ffffe17224 */ /* 0x000fe200078e00e0 */
[----:B--2---:R1:W-:Y:S02]  /*32eb0*/  STL [R1+0x814], R101 ;  /* 0x0008146501007387 */ /* 0x0043e40000100800 */
[----:B-1----:R-:W-:-:S07]  /*32ec0*/  IMAD.MOV.U32 R101, RZ, RZ, R100 ;  /* 0x000000ffff657224 */ /* 0x002fce00078e0064 */
.L_x_21270:
[----:B------:R-:W-:Y:S05]  /*32ed0*/  BSYNC B1 ;  /* 0x0000000000017941 */ /* 0x000fea0003800000 */
.L_x_21268:
        /* <DEDUP_REMOVED lines=12> */
.L_x_21272:
[----:B------:R-:W2:Y:S01]  /*32fa0*/  LDL.LU R100, [R1+0x814] ;  /* 0x0008140001647983 */ /* 0x000ea20000300800 */
[----:B------:R-:W-:Y:S02]  /*32fb0*/  IMAD.MOV.U32 R0, RZ, RZ, R252 ;  /* 0x000000ffff007224 */ /* 0x000fe400078e00fc */
[----:B------:R-:W-:Y:S01]  /*32fc0*/  IMAD.MOV.U32 R224, RZ, RZ, R231 ;  /* 0x000000ffffe07224 */ /* 0x000fe200078e00e7 */
[----:B--2---:R1:W-:Y:S02]  /*32fd0*/  STL [R1+0x810], R100 ;  /* 0x0008106401007387 */ /* 0x0043e40000100800 */
[----:B-1----:R-:W-:-:S07]  /*32fe0*/  IMAD.MOV.U32 R100, RZ, RZ, R107 ;  /* 0x000000ffff647224 */ /* 0x002fce00078e006b */
.L_x_21273:
[----:B------:R-:W-:Y:S05]  /*32ff0*/  BSYNC B1 ;  /* 0x0000000000017941 */ /* 0x000fea0003800000 */
.L_x_21271:
        /* <DEDUP_REMOVED lines=12> */
.L_x_21275:
[----:B------:R-:W2:Y:S01]  /*330c0*/  LDL.LU R107, [R1+0x810] ;  /* 0x00081000016b7983 */ /* 0x000ea20000300800 */
[----:B------:R-:W-:Y:S02]  /*330d0*/  IMAD.MOV.U32 R252, RZ, RZ, R0 ;  /* 0x000000fffffc7224 */ /* 0x000fe400078e0000 */
[----:B------:R-:W-:Y:S01]  /*330e0*/  IMAD.MOV.U32 R231, RZ, RZ, R230 ;  /* 0x000000ffffe77224 */ /* 0x000fe200078e00e6 */
[----:B--2---:R1:W-:Y:S02]  /*330f0*/  STL [R1+0x814], R107 ;  /* 0x0008146b01007387 */ /* 0x0043e40000100800 */
[----:B-1----:R-:W-:-:S07]  /*33100*/  IMAD.MOV.U32 R107, RZ, RZ, R106 ;  /* 0x000000ffff6b7224 */ /* 0x002fce00078e006a */
.L_x_21276:
[----:B------:R-:W-:Y:S05]  /*33110*/  BSYNC B1 ;  /* 0x0000000000017941 */ /* 0x000fea0003800000 */
.L_x_21274:
        /* <DEDUP_REMOVED lines=12> */
.L_x_21278:
[----:B------:R-:W2:Y:S01]  /*331e0*/  LDL.LU R106, [R1+0x814] ;  /* 0x00081400016a7983 */ /* 0x000ea20000300800 */
[----:B------:R-:W-:Y:S02]  /*331f0*/  IMAD.MOV.U32 R0, RZ, RZ, R252 ;  /* 0x000000ffff007224 */ /* 0x000fe400078e00fc */
[----:B------:R-:W-:Y:S01]  /*33200*/  IMAD.MOV.U32 R230, RZ, RZ, R229 ;  /* 0x000000ffffe67224 */ /* 0x000fe200078e00e5 */
[----:B--2---:R1:W-:Y:S02]  /*33210*/  STL [R1+0x810], R106 ;  /* 0x0008106a01007387 */ /* 0x0043e40000100800 */
[----:B-1----:R-:W-:-:S07]  /*33220*/  IMAD.MOV.U32 R106, RZ, RZ, R105 ;  /* 0x000000ffff6a7224 */ /* 0x002fce00078e0069 */
.L_x_21279:
[----:B------:R-:W-:Y:S05]  /*33230*/  BSYNC B1 ;  /* 0x0000000000017941 */ /* 0x000fea0003800000 */
.L_x_21277:
        /* <DEDUP_REMOVED lines=12> */
.L_x_21281:
[----:B------:R-:W2:Y:S01]  /*33300*/  LDL.LU R105, [R1+0x810] ;  /* 0x0008100001697983 */ /* 0x000ea20000300800 */
[----:B------:R-:W-:Y:S02]  /*33310*/  IMAD.MOV.U32 R252, RZ, RZ, R0 ;  /* 0x000000fffffc7224 */ /* 0x000fe400078e0000 */
[----:B------:R-:W-:Y:S01]  /*33320*/  IMAD.MOV.U32 R229, RZ, RZ, R228 ;  /* 0x000000ffffe57224 */ /* 0x000fe200078e00e4 */
[----:B--2---:R1:W-:Y:S02]  /*33330*/  STL [R1+0x814], R105 ;  /* 0x0008146901007387 */ /* 0x0043e40000100800 */
[----:B-1----:R-:W-:-:S07]  /*33340*/  IMAD.MOV.U32 R105, RZ, RZ, R104 ;  /* 0x000000ffff697224 */ /* 0x002fce00078e0068 */
.L_x_21282:
[----:B------:R-:W-:Y:S05]  /*33350*/  BSYNC B1 ;  /* 0x0000000000017941 */ /* 0x000fea0003800000 */
.L_x_21280:
        /* <DEDUP_REMOVED lines=12> */
.L_x_21284:
[----:B------:R-:W2:Y:S01]  /*33420*/  LDL.LU R104, [R1+0x814] ;  /* 0x0008140001687983 */ /* 0x000ea20000300800 */
[----:B------:R-:W-:Y:S02]  /*33430*/  IMAD.MOV.U32 R0, RZ, RZ, R252 ;  /* 0x000000ffff007224 */ /* 0x000fe400078e00fc */
[----:B------:R-:W-:Y:S01]  /*33440*/  IMAD.MOV.U32 R228, RZ, RZ, R235 ;  /* 0x000000ffffe47224 */ /* 0x000fe200078e00eb */
[----:B--2---:R1:W-:Y:S02]  /*33450*/  STL [R1+0x810], R104 ;  /* 0x0008106801007387 */ /* 0x0043e40000100800 */
[----:B-1----:R-:W-:-:S07]  /*33460*/  IMAD.MOV.U32 R104, RZ, RZ, R111 ;  /* 0x000000ffff687224 */ /* 0x002fce00078e006f */
.L_x_21285:
[----:B------:R-:W-:Y:S05]  /*33470*/  BSYNC B1 ;  /* 0x0000000000017941 */ /* 0x000fea0003800000 */
.L_x_21283:
        /* <DEDUP_REMOVED lines=12> */
.L_x_21287:
[----:B------:R-:W2:Y:S01]  /*33540*/  LDL.LU R111, [R1+0x810] ;  /* 0x00081000016f7983 */ /* 0x000ea20000300800 */
[----:B------:R-:W-:Y:S02]  /*33550*/  IMAD.MOV.U32 R252, RZ, RZ, R0 ;  /* 0x000000fffffc7224 */ /* 0x000fe400078e0000 */
[----:B------:R-:W-:Y:S01]  /*33560*/  IMAD.MOV.U32 R235, RZ, RZ, R234 ;  /* 0x000000ffffeb7224 */ /* 0x000fe200078e00ea */
[----:B--2---:R1:W-:Y:S02]  /*33570*/  STL [R1+0x814], R111 ;  /* 0x0008146f01007387 */ /* 0x0043e40000100800 */
[----:B-1----:R-:W-:-:S07]  /*33580*/  IMAD.MOV.U32 R111, RZ, RZ, R110 ;  /* 0x000000ffff6f7224 */ /* 0x002fce00078e006e */
.L_x_21288:
[----:B------:R-:W-:Y:S05]  /*33590*/  BSYNC B1 ;  /* 0x0000000000017941 */ /* 0x000fea0003800000 */
.L_x_21286:
        /* <DEDUP_REMOVED lines=12> */
.L_x_21290:
[----:B------:R-:W2:Y:S01]  /*33660*/  LDL.LU R110, [R1+0x814] ;  /* 0x00081400016e7983 */ /* 0x000ea20000300800 */
[----:B------:R-:W-:Y:S02]  /*33670*/  IMAD.MOV.U32 R0, RZ, RZ, R252 ;  /* 0x000000ffff007224 */ /* 0x000fe400078e00fc */
[----:B------:R-:W-:Y:S01]  /*33680*/  IMAD.MOV.U32 R234, RZ, RZ, R233 ;  /* 0x000000ffffea7224 */ /* 0x000fe200078e00e9 */
[----:B--2---:R1:W-:Y:S02]  /*33690*/  STL [R1+0x810], R110 ;  /* 0x0008106e01007387 */ /* 0x0043e40000100800 */
[----:B-1----:R-:W-:-:S07]  /*336a0*/  IMAD.MOV.U32 R110, RZ, RZ, R109 ;  /* 0x000000ffff6e7224 */ /* 0x002fce00078e006d */
.L_x_21291:
[----:B------:R-:W-:Y:S05]  /*336b0*/  BSYNC B1 ;  /* 0x0000000000017941 */ /* 0x000fea0003800000 */
.L_x_21289:
        /* <DEDUP_REMOVED lines=12> */
.L_x_21293:
[----:B------:R-:W2:Y:S01]  /*33780*/  LDL.LU R109, [R1+0x810] ;  /* 0x00081000016d7983 */ /* 0x000ea20000300800 */
[----:B------:R-:W-:Y:S02]  /*33790*/  IMAD.MOV.U32 R252, RZ, RZ, R0 ;  /* 0x000000fffffc7224 */ /* 0x000fe400078e0000 */
[----:B------:R-:W-:Y:S01]  /*337a0*/  IMAD.MOV.U32 R233, RZ, RZ, R232 ;  /* 0x000000ffffe97224 */ /* 0x000fe200078e00e8 */
[----:B--2---:R1:W-:Y:S02]  /*337b0*/  STL [R1+0x814], R109 ;  /* 0x0008146d01007387 */ /* 0x0043e40000100800 */
[----:B-1----:R-:W-:-:S07]  /*337c0*/  IMAD.MOV.U32 R109, RZ, RZ, R108 ;  /* 0x000000ffff6d7224 */ /* 0x002fce00078e006c */
.L_x_21294:
[----:B------:R-:W-:Y:S05]  /*337d0*/  BSYNC B1 ;  /* 0x0000000000017941 */ /* 0x000fea0003800000 */
.L_x_21292:
        /* <DEDUP_REMOVED lines=12> */
.L_x_21296:
[----:B------:R-:W2:Y:S01]  /*338a0*/  LDL.LU R108, [R1+0x814] ;  /* 0x00081400016c7983 */ /* 0x000ea20000300800 */
[----:B------:R-:W-:Y:S02]  /*338b0*/  IMAD.MOV.U32 R0, RZ, RZ, R252 ;  /* 0x000000ffff007224 */ /* 0x000fe400078e00fc */
[----:B------:R-:W-:Y:S01]  /*338c0*/  IMAD.MOV.U32 R232, RZ, RZ, R239 ;  /* 0x000000ffffe87224 */ /* 0x000fe200078e00ef */
[----:B--2---:R1:W-:Y:S02]  /*338d0*/  STL [R1+0x810], R108 ;  /* 0x0008106c01007387 */ /* 0x0043e40000100800 */
[----:B-1----:R-:W-:-:S07]  /*338e0*/  IMAD.MOV.U32 R108, RZ, RZ, R115 ;  /* 0x000000ffff6c7224 */ /* 0x002fce00078e0073 */
.L_x_21297:
[----:B------:R-:W-:Y:S05]  /*338f0*/  BSYNC B1 ;  /* 0x0000000000017941 */ /* 0x000fea0003800000 */
.L_x_21295:
        /* <DEDUP_REMOVED lines=12> */
.L_x_21299:
[----:B------:R-:W2:Y:S01]  /*339c0*/  LDL.LU R115, [R1+0x810] ;  /* 0x0008100001737983 */ /* 0x000ea20000300800 */
[----:B------:R-:W-:Y:S02]  /*339d0*/  IMAD.MOV.U32 R252, RZ, RZ, R0 ;  /* 0x000000fffffc7224 */ /* 0x000fe400078e0000 */
[----:B------:R-:W-:Y:S01]  /*339e0*/  IMAD.MOV.U32 R239, RZ, RZ, R238 ;  /* 0x000000ffffef7224 */ /* 0x000fe200078e00ee */
[----:B--2---:R1:W-:Y:S02]  /*339f0*/  STL [R1+0x814], R115 ;  /* 0x0008147301007387 */ /* 0x0043e40000100800 */
[----:B-1----:R-:W-:-:S07]  /*33a00*/  IMAD.MOV.U32 R115, RZ, RZ, R114 ;  /* 0x000000ffff737224 */ /* 0x002fce00078e0072 */
.L_x_21300:
[----:B------:R-:W-:Y:S05]  /*33a10*/  BSYNC B1 ;  /* 0x0000000000017941 */ /* 0x000fea0003800000 */
.L_x_21298:
        /* <DEDUP_REMOVED lines=12> */
.L_x_21302:
[----:B------:R-:W2:Y:S01]  /*33ae0*/  LDL.LU R114, [R1+0x814] ;  /* 0x0008140001727983 */ /* 0x000ea20000300800 */
[----:B------:R-:W-:Y:S02]  /*33af0*/  IMAD.MOV.U32 R0, RZ, RZ, R252 ;  /* 0x000000ffff007224 */ /* 0x000fe400078e00fc */
[----:B------:R-:W-:Y:S01]  /*33b00*/  IMAD.MOV.U32 R238, RZ, RZ, R237 ;  /* 0x000000ffffee7224 */ /* 0x000fe200078e00ed */
[----:B--2---:R1:W-:Y:S02]  /*33b10*/  STL [R1+0x810], R114 ;  /* 0x0008107201007387 */ /* 0x0043e40000100800 */
[----:B-1----:R-:W-:-:S07]  /*33b20*/  IMAD.MOV.U32 R114, RZ, RZ, R113 ;  /* 0x000000ffff727224 */ /* 0x002fce00078e0071 */
.L_x_21303:
[----:B------:R-:W-:Y:S05]  /*33b30*/  BSYNC B1 ;  /* 0x0000000000017941 */ /* 0x000fea0003800000 */
.L_x_21301:
        /* <DEDUP_REMOVED lines=12> */
.L_x_21305:
[----:B------:R-:W2:Y:S01]  /*33c00*/  LDL.LU R113, [R1+0x810] ;  /* 0x0008100001717983 */ /* 0x000ea20000300800 */
[----:B------:R-:W-:Y:S02]  /*33c10*/  IMAD.MOV.U32 R252, RZ, RZ, R0 ;  /* 0x000000fffffc7224 */ /* 0x000fe400078e0000 */
[----:B------:R-:W-:Y:S01]  /*33c20*/  IMAD.MOV.U32 R237, RZ, RZ, R236 ;  /* 0x000000ffffed7224 */ /* 0x000fe200078e00ec */
[----:B--2---:R1:W-:Y:S02]  /*33c30*/  STL [R1+0x814], R113 ;  /* 0x0008147101007387 */ /* 0x0043e40000100800 */
[----:B-1----:R-:W-:-:S07]  /*33c40*/  IMAD.MOV.U32 R113, RZ, RZ, R112 ;  /* 0x000000ffff717224 */ /* 0x002fce00078e0070 */
.L_x_21306:
[----:B------:R-:W-:Y:S05]  /*33c50*/  BSYNC B1 ;  /* 0x0000000000017941 */ /* 0x000fea0003800000 */
.L_x_21304:
        /* <DEDUP_REMOVED lines=12> */
.L_x_21308:
[----:B------:R-:W2:Y:S01]  /*33d20*/  LDL.LU R112, [R1+0x814] ;  /* 0x0008140001707983 */ /* 0x000ea20000300800 */
[----:B------:R-:W-:Y:S02]  /*33d30*/  IMAD.MOV.U32 R0, RZ, RZ, R252 ;  /* 0x000000ffff007224 */ /* 0x000fe400078e00fc */
[----:B------:R-:W-:Y:S01]  /*33d40*/  IMAD.MOV.U32 R236, RZ, RZ, R243 ;  /* 0x000000ffffec7224 */ /* 0x000fe200078e00f3 */
[----:B--2---:R1:W-:Y:S02]  /*33d50*/  STL [R1+0x810], R112 ;  /* 0x0008107001007387 */ /* 0x0043e40000100800 */
[----:B-1----:R-:W-:-:S07]  /*33d60*/  IMAD.MOV.U32 R112, RZ, RZ, R119 ;  /* 0x000000ffff707224 */ /* 0x002fce00078e0077 */
.L_x_21309:
[----:B------:R-:W-:Y:S05]  /*33d70*/  BSYNC B1 ;  /* 0x0000000000017941 */ /* 0x000fea0003800000 */
.L_x_21307:
        /* <DEDUP_REMOVED lines=12> */
.L_x_21311:
[----:B------:R-:W2:Y:S01]  /*33e40*/  LDL.LU R119, [R1+0x810] ;  /* 0x0008100001777983 */ /* 0x000ea20000300800 */
[----:B------:R-:W-:Y:S02]  /*33e50*/  IMAD.MOV.U32 R252, RZ, RZ, R0 ;  /* 0x000000fffffc7224 */ /* 0x000fe400078e0000 */
[----:B------:R-:W-:Y:S01]  /*33e60*/  IMAD.MOV.U32 R243, RZ, RZ, R242 ;  /* 0x000000fffff37224 */ /* 0x000fe200078e00f2 */
[----:B--2---:R1:W-:Y:S02]  /*33e70*/  STL [R1+0x814], R119 ;  /* 0x0008147701007387 */ /* 0x0043e40000100800 */
[----:B-1----:R-:W-:-:S07]  /*33e80*/  IMAD.MOV.U32 R119, RZ, RZ, R118 ;  /* 0x000000ffff777224 */ /* 0x002fce00078e0076 */
.L_x_21312:
[----:B------:R-:W-:Y:S05]  /*33e90*/  BSYNC B1 ;  /* 0x0000000000017941 */ /* 0x000fea0003800000 */
.L_x_21310:
        /* <DEDUP_REMOVED lines=12> */
.L_x_21314:
[----:B------:R-:W2:Y:S01]  /*33f60*/  LDL.LU R118, [R1+0x814] ;  /* 0x0008140001767983 */ /* 0x000ea20000300800 */
[----:B------:R-:W-:Y:S02]  /*33f70*/  IMAD.MOV.U32 R0, RZ, RZ, R252 ;  /* 0x000000ffff007224 */ /* 0x000fe400078e00fc */
[----:B------:R-:W-:Y:S01]  /*33f80*/  IMAD.MOV.U32 R242, RZ, RZ, R241 ;  /* 0x000000fffff27224 */ /* 0x000fe200078e00f1 */
[----:B--2---:R1:W-:Y:S02]  /*33f90*/  STL [R1+0x810], R118 ;  /* 0x0008107601007387 */ /* 0x0043e40000100800 */
[----:B-1----:R-:W-:-:S07]  /*33fa0*/  IMAD.MOV.U32 R118, RZ, RZ, R117 ;  /* 0x000000ffff767224 */ /* 0x002fce00078e0075 */
.L_x_21315:
[----:B------:R-:W-:Y:S05]  /*33fb0*/  BSYNC B1 ;  /* 0x0000000000017941 */ /* 0x000fea0003800000 */
.L_x_21313:
        /* <DEDUP_REMOVED lines=12> */
.L_x_21317:
[----:B------:R-:W2:Y:S01]  /*34080*/  LDL.LU R117, [R1+0x810] ;  /* 0x0008100001757983 */ /* 0x000ea20000300800 */
[----:B------:R-:W-:Y:S02]  /*34090*/  IMAD.MOV.U32 R252, RZ, RZ, R0 ;  /* 0x000000fffffc7224 */ /* 0x000fe400078e0000 */
[----:B------:R-:W-:Y:S01]  /*340a0*/  IMAD.MOV.U32 R241, RZ, RZ, R240 ;  /* 0x000000fffff17224 */ /* 0x000fe200078e00f0 */
[----:B--2---:R1:W-:Y:S02]  /*340b0*/  STL [R1+0x814], R117 ;  /* 0x0008147501007387 */ /* 0x0043e40000100800 */
[----:B-1----:R-:W-:-:S07]  /*340c0*/  IMAD.MOV.U32 R117, RZ, RZ, R116 ;  /* 0x000000ffff757224 */ /* 0x002fce00078e0074 */
.L_x_21318:
[----:B------:R-:W-:Y:S05]  /*340d0*/  BSYNC B1 ;  /* 0x0000000000017941 */ /* 0x000fea0003800000 */
.L_x_21316:
        /* <DEDUP_REMOVED lines=12> */
.L_x_21320:
[----:B------:R-:W2:Y:S01]  /*341a0*/  LDL.LU R116, [R1+0x814] ;  /* 0x0008140001747983 */ /* 0x000ea20000300800 */
[----:B------:R-:W-:Y:S02]  /*341b0*/  IMAD.MOV.U32 R0, RZ, RZ, R252 ;  /* 0x000000ffff007224 */ /* 0x000fe400078e00fc */
[----:B------:R-:W-:Y:S01]  /*341c0*/  IMAD.MOV.U32 R240, RZ, RZ, R247 ;  /* 0x000000fffff07224 */ /* 0x000fe200078e00f7 */
[----:B--2---:R1:W-:Y:S02]  /*341d0*/  STL [R1+0x810], R116 ;  /* 0x0008107401007387 */ /* 0x0043e40000100800 */
[----:B-1----:R-:W-:-:S07]  /*341e0*/  IMAD.MOV.U32 R116, RZ, RZ, R123 ;  /* 0x000000ffff747224 */ /* 0x002fce00078e007b */
.L_x_21321:
[----:B------:R-:W-:Y:S05]  /*341f0*/  BSYNC B1 ;  /* 0x0000000000017941 */ /* 0x000fea0003800000 */
.L_x_21319:
        /* <DEDUP_REMOVED lines=12> */
.L_x_21323:
[----:B------:R-:W2:Y:S01]  /*342c0*/  LDL.LU R123, [R1+0x810] ;  /* 0x00081000017b7983 */ /* 0x000ea20000300800 */
[----:B------:R-:W-:Y:S02]  /*342d0*/  IMAD.MOV.U32 R252, RZ, RZ, R0 ;  /* 0x000000fffffc7224 */ /* 0x000fe400078e0000 */
[----:B------:R-:W-:Y:S01]  /*342e0*/  IMAD.MOV.U32 R247, RZ, RZ, R246 ;  /* 0x000000fffff77224 */ /* 0x000fe200078e00f6 */
[----:B--2---:R1:W-:Y:S02]  /*342f0*/  STL [R1+0x814], R123 ;  /* 0x0008147b01007387 */ /* 0x0043e40000100800 */
[----:B-1----:R-:W-:-:S07]  /*34300*/  IMAD.MOV.U32 R123, RZ, RZ, R122 ;  /* 0x000000ffff7b7224 */ /* 0x002fce00078e007a */
.L_x_21324:
[----:B------:R-:W-:Y:S05]  /*34310*/  BSYNC B1 ;  /* 0x0000000000017941 */ /* 0x000fea0003800000 */
.L_x_21322:
        /* <DEDUP_REMOVED lines=12> */
.L_x_21326:
[----:B------:R-:W2:Y:S01]  /*343e0*/  LDL.LU R122, [R1+0x814] ;  /* 0x00081400017a7983 */ /* 0x000ea20000300800 */
[----:B------:R-:W-:Y:S02]  /*343f0*/  IMAD.MOV.U32 R0, RZ, RZ, R252 ;  /* 0x000000ffff007224 */ /* 0x000fe400078e00fc */
[----:B------:R-:W-:Y:S01]  /*34400*/  IMAD.MOV.U32 R246, RZ, RZ, R245 ;  /* 0x000000fffff67224 */ /* 0x000fe200078e00f5 */
[----:B--2---:R1:W-:Y:S02]  /*34410*/  STL [R1+0x810], R122 ;  /* 0x0008107a01007387 */ /* 0x0043e40000100800 */
[----:B-1----:R-:W-:-:S07]  /*34420*/  IMAD.MOV.U32 R122, RZ, RZ, R121 ;  /* 0x000000ffff7a7224 */ /* 0x002fce00078e0079 */
.L_x_21327:
[----:B------:R-:W-:Y:S05]  /*34430*/  BSYNC B1 ;  /* 0x0000000000017941 */ /* 0x000fea0003800000 */
.L_x_21325:
        /* <DEDUP_REMOVED lines=12> */
.L_x_21329:
[----:B------:R-:W2:Y:S01]  /*34500*/  LDL.LU R121, [R1+0x810] ;  /* 0x0008100001797983 */ /* 0x000ea20000300800 */
[----:B------:R-:W-:Y:S02]  /*34510*/  IMAD.MOV.U32 R252, RZ, RZ, R0 ;  /* 0x000000fffffc7224 */ /* 0x000fe400078e0000 */
[----:B------:R-:W-:Y:S01]  /*34520*/  IMAD.MOV.U32 R245, RZ, RZ, R244 ;  /* 0x000000fffff57224 */ /* 0x000fe200078e00f4 */
[----:B--2---:R1:W-:Y:S02]  /*34530*/  STL [R1+0x814], R121 ;  /* 0x0008147901007387 */ /* 0x0043e40000100800 */
[----:B-1----:R-:W-:-:S07]  /*34540*/  IMAD.MOV.U32 R121, RZ, RZ, R120 ;  /* 0x000000ffff797224 */ /* 0x002fce00078e0078 */
.L_x_21330:
[----:B------:R-:W-:Y:S05]  /*34550*/  BSYNC B1 ;  /* 0x0000000000017941 */ /* 0x000fea0003800000 */
.L_x_21328:
        /* <DEDUP_REMOVED lines=12> */
.L_x_21332:
[----:B------:R-:W2:Y:S01]  /*34620*/  LDL.LU R120, [R1+0x814] ;  /* 0x0008140001787983 */ /* 0x000ea20000300800 */
[----:B------:R-:W-:Y:S02]  /*34630*/  IMAD.MOV.U32 R0, RZ, RZ, R252 ;  /* 0x000000ffff007224 */ /* 0x000fe400078e00fc */
[----:B------:R-:W-:Y:S01]  /*34640*/  IMAD.MOV.U32 R244, RZ, RZ, R251 ;  /* 0x000000fffff47224 */ /* 0x000fe200078e00fb */
[----:B--2---:R1:W-:Y:S02]  /*34650*/  STL [R1+0x810], R120 ;  /* 0x0008107801007387 */ /* 0x0043e40000100800 */
[----:B-1----:R-:W-:-:S07]  /*34660*/  IMAD.MOV.U32 R120, RZ, RZ, R127 ;  /* 0x000000ffff787224 */ /* 0x002fce00078e007f */
.L_x_21333:
[----:B------:R-:W-:Y:S05]  /*34670*/  BSYNC B1 ;  /* 0x0000000000017941 */ /* 0x000fea0003800000 */
.L_x_21331:
        /* <DEDUP_REMOVED lines=12> */
.L_x_21335:
[----:B------:R-:W2:Y:S01]  /*34740*/  LDL.LU R127, [R1+0x810] ;  /* 0x00081000017f7983 */ /* 0x000ea20000300800 */
[----:B------:R-:W-:Y:S02]  /*34750*/  IMAD.MOV.U32 R252, RZ, RZ, R0 ;  /* 0x000000fffffc7224 */ /* 0x000fe400078e0000 */
[----:B------:R-:W-:Y:S01]  /*34760*/  IMAD.MOV.U32 R251, RZ, RZ, R250 ;  /* 0x000000fffffb7224 */ /* 0x000fe200078e00fa */
[----:B--2---:R1:W-:Y:S02]  /*34770*/  STL [R1+0x818], R127 ;  /* 0x0008187f01007387 */ /* 0x0043e40000100800 */
[----:B-1----:R-:W-:-:S07]  /*34780*/  IMAD.MOV.U32 R127, RZ, RZ, R126 ;  /* 0x000000ffff7f7224 */ /* 0x002fce00078e007e */
.L_x_21336:
[----:B------:R-:W-:Y:S05]  /*34790*/  BSYNC B1 ;  /* 0x0000000000017941 */ /* 0x000fea0003800000 */
.L_x_21334:
        /* <DEDUP_REMOVED lines=12> */
.L_x_21338:
[----:B------:R-:W2:Y:S01]  /*34860*/  LDL.LU R126, [R1+0x818] ;  /* 0x00081800017e7983 */ /* 0x000ea20000300800 */
[----:B------:R-:W-:Y:S02]  /*34870*/  IMAD.MOV.U32 R0, RZ, RZ, R252 ;  /* 0x000000ffff007224 */ /* 0x000fe400078e00fc */
[----:B------:R-:W-:Y:S01]  /*34880*/  IMAD.MOV.U32 R250, RZ, RZ, R249 ;  /* 0x000000fffffa7224 */ /* 0x000fe200078e00f9 */
[----:B--2---:R1:W-:Y:S02]  /*34890*/  STL [R1+0x814], R126 ;  /* 0x0008147e01007387 */ /* 0x0043e40000100800 */
[----:B-1----:R-:W-:-:S07]  /*348a0*/  IMAD.MOV.U32 R126, RZ, RZ, R125 ;  /* 0x000000ffff7e7224 */ /* 0x002fce00078e007d */
.L_x_21339:
[----:B------:R-:W-:Y:S05]  /*348b0*/  BSYNC B1 ;  /* 0x0000000000017941 */ /* 0x000fea0003800000 */
.L_x_21337:
        /* <DEDUP_REMOVED lines=12> */
.L_x_21341:
[----:B------:R-:W-:Y:S01]  /*34980*/  STL [R1+0x810], R0 ;  /* 0x0008100001007387 */ /* 0x000fe20000100800 */
[----:B-----5:R-:W-:Y:S01]  /*34990*/  MOV R125, R252 ;  /* 0x000000fc007d7202 */ /* 0x020fe20000000f00 */
[----:B------:R-:W-:-:S04]  /*349a0*/  IMAD.MOV.U32 R249, RZ, RZ, R248 ;  /* 0x000000fffff97224 */ /* 0x000fc800078e00f8 */
[----:B------:R1:W-:Y:S02]  /*349b0*/  STL [R1+0x818], R125 ;  /* 0x0008187d01007387 */ /* 0x0003e40000100800 */
[----:B-1----:R-:W-:-:S07]  /*349c0*/  IMAD.MOV.U32 R125, RZ, RZ, R124 ;  /* 0x000000ffff7d7224 */ /* 0x002fce00078e007c */
.L_x_21342:
[----:B------:R-:W-:Y:S05]  /*349d0*/  BSYNC B1 ;  /* 0x0000000000017941 */ /* 0x000fea0003800000 */
.L_x_21340:
        /* <DEDUP_REMOVED lines=12> */
.L_x_21344:
[----:B------:R-:W2:Y:S04]  /*34aa0*/  LDL.LU R124, [R1+0x818] ;  /* 0x00081800017c7983 */ /* 0x000ea80000300800 */
[----:B------:R1:W5:Y:S01]  /*34ab0*/  LDL.LU R252, [R1+0x810] ;  /* 0x0008100001fc7983 */ /* 0x0003620000300800 */
[----:B------:R-:W-:-:S03]  /*34ac0*/  IMAD.MOV.U32 R248, RZ, RZ, R3 ;  /* 0x000000fffff87224 */ /* 0x000fc600078e0003 */
[----:B--2---:R2:W-:Y:S02]  /*34ad0*/  STL [R1+0x814], R124 ;  /* 0x0008147c01007387 */ /* 0x0045e40000100800 */
[----:B-12---:R-:W-:-:S07]  /*34ae0*/  IMAD.MOV.U32 R124, RZ, RZ, R0 ;  /* 0x000000ffff7c7224 */ /* 0x006fce00078e0000 */
.L_x_21345:
[----:B------:R-:W-:Y:S05]  /*34af0*/  BSYNC B1 ;  /* 0x0000000000017941 */ /* 0x000fea0003800000 */
.L_x_21343:
        /* <DEDUP_REMOVED lines=11> */
.L_x_21347:
[----:B------:R-:W2:Y:S01]  /*34bb0*/  LDL.LU R3, [R1+0x814] ;  /* 0x0008140001037983 */ /* 0x000ea20000300800 */
[----:B------:R-:W-:-:S03]  /*34bc0*/  MOV R0, R252 ;  /* 0x000000fc00007202 */ /* 0x000fc60000000f00 */
[----:B--2---:R1:W-:Y:S02]  /*34bd0*/  STL [R1+0x810], R3 ;  /* 0x0008100301007387 */ /* 0x0043e40000100800 */
[----:B-1----:R-:W-:Y:S02]  /*34be0*/  IMAD.MOV.U32 R3, RZ, RZ, R2 ;  /* 0x000000ffff037224 */ /* 0x002fe400078e0002 */
[----:B------:R-:W2:Y:S04]  /*34bf0*/  LDL.LU R2, [R1+0x808] ;  /* 0x0008080001027983 */ /* 0x000ea80000300800 */
[----:B--2---:R1:W-:Y:S02]  /*34c00*/  STL [R1+0x80c], R2 ;  /* 0x00080c0201007387 */ /* 0x0043e40000100800 */
.L_x_21348:
[----:B------:R-:W-:Y:S05]  /*34c10*/  BSYNC B1 ;  /* 0x0000000000017941 */ /* 0x000fea0003800000 */
.L_x_21346:
        /* <DEDUP_REMOVED lines=15> */
.L_x_21350:
        /* <DEDUP_REMOVED lines=10> */
.L_x_21351:
[----:B------:R-:W-:Y:S05]  /*34db0*/  BSYNC B1 ;  /* 0x0000000000017941 */ /* 0x000fea0003800000 */
.L_x_21349:
[----:B------:R-:W-:Y:S05]  /*34dc0*/  @P1 BRA `(.L_x_21352) ;  /* 0xffffff6c00c81947 */ /* 0x000fea000383ffff */
[----:B------:R-:W2:Y:S04]  /*34dd0*/  LDL.LU R0, [R1+0x814] ;  /* 0x0008140001007983 */ /* 0x000ea80000300800 */
[----:B------:R3:W-:Y:S04]  /*34de0*/  STL [R1+0x804], R252 ;  /* 0x000804fc01007387 */ /* 0x0007e80000100800 */
[----:B--2---:R3:W-:Y:S02]  /*34df0*/  STL [R1+0x820], R0 ;  /* 0x0008200001007387 */ /* 0x0047e40000100800 */
.L_x_20970:
[----:B------:R-:W-:Y:S05]  /*34e00*/  BSYNC B0 ;  /* 0x0000000000007941 */ /* 0x000fea0003800000 */
.L_x_20969:
        /* <DEDUP_REMOVED lines=401> */
.L_x_21736:
        /* <DEDUP_REMOVED lines=35> */
.L_x_21356:
[----:B------:R-:W3:Y:S04]  /*36950*/  LDL.LU R252, [R1+0x800] ;  /* 0x0008000001fc7983 */ /* 0x000ee80000300800 */
[----:B--2---:R1:W5:Y:S04]  /*36960*/  LDL.LU R0, [R1+0x81c] ;  /* 0x00081c0001007983 */ /* 0x0043680000300800 */
[----:B------:R1:W-:Y:S04]  /*36970*/  STL [R1+0x81c], R7 ;  /* 0x00081c0701007387 */ /* 0x0003e80000100800 */
[----:B------:R1:W-:Y:S04]  /*36980*/  STL [R1+0x800], R131 ;  /* 0x0008008301007387 */ /* 0x0003e80000100800 */
[----:B---3--:R1:W-:Y:S02]  /*36990*/  STL [R1+0x810], R252 ;  /* 0x000810fc01007387 */ /* 0x0083e40000100800 */
.L_x_21357:
[----:B------:R-:W-:Y:S05]  /*369a0*/  BSYNC B1 ;  /* 0x0000000000017941 */ /* 0x000fea0003800000 */
.L_x_21355:
        /* <DEDUP_REMOVED lines=12> */
.L_x_21359:
[----:B-1----:R-:W2:Y:S01]  /*36a70*/  LDL.LU R7, [R1+0x810] ;  /* 0x0008100001077983 */ /* 0x002ea20000300800 */
[----:B------:R-:W-:Y:S01]  /*36a80*/  IMAD.MOV.U32 R252, RZ, RZ, R0 ;  /* 0x000000fffffc7224 */ /* 0x000fe200078e0000 */
[----:B------:R-:W-:Y:S02]  /*36a90*/  MOV R131, R130 ;  /* 0x0000008200837202 */ /* 0x000fe40000000f00 */
[----:B--2---:R1:W-:Y:S02]  /*36aa0*/  STL [R1+0x814], R7 ;  /* 0x0008140701007387 */ /* 0x0043e40000100800 */
[----:B-1----:R-:W-:-:S07]  /*36ab0*/  IMAD.MOV.U32 R7, RZ, RZ, R6 ;  /* 0x000000ffff077224 */ /* 0x002fce00078e0006 */
.L_x_21360:
[----:B------:R-:W-:Y:S05]  /*36ac0*/  BSYNC B1 ;  /* 0x0000000000017941 */ /* 0x000fea0003800000 */
.L_x_21358:
        /* <DEDUP_REMOVED lines=12> */
.L_x_21362:
[----:B------:R-:W2:Y:S01]  /*36b90*/  LDL.LU R6, [R1+0x814] ;  /* 0x0008140001067983 */ /* 0x000ea20000300800 */
[----:B------:R-:W-:Y:S01]  /*36ba0*/  IMAD.MOV.U32 R0, RZ, RZ, R252 ;  /* 0x000000ffff007224 */ /* 0x000fe200078e00fc */
[----:B------:R-:W-:Y:S02]  /*36bb0*/  MOV R130, R129 ;  /* 0x0000008100827202 */ /* 0x000fe40000000f00 */
[----:B--2---:R1:W-:Y:S02]  /*36bc0*/  STL [R1+0x810], R6 ;  /* 0x0008100601007387 */ /* 0x0043e40000100800 */
[----:B-1----:R-:W-:-:S07]  /*36bd0*/  IMAD.MOV.U32 R6, RZ, RZ, R5 ;  /* 0x000000ffff067224 */ /* 0x002fce00078e0005 */
.L_x_21363:
[----:B------:R-:W-:Y:S05]  /*36be0*/  BSYNC B1 ;  /* 0x0000000000017941 */ /* 0x000fea0003800000 */
.L_x_21361:
        /* <DEDUP_REMOVED lines=12> */
.L_x_21365:
[----:B------:R-:W2:Y:S01]  /*36cb0*/  LDL.LU R5, [R1+0x810] ;  /* 0x0008100001057983 */ /* 0x000ea20000300800 */
[----:B------:R-:W-:Y:S01]  /*36cc0*/  IMAD.MOV.U32 R252, RZ, RZ, R0 ;  /* 0x000000fffffc7224 */ /* 0x000fe200078e0000 */
[----:B------:R-:W-:Y:S02]  /*36cd0*/  MOV R129, R128 ;  /* 0x0000008000817202 */ /* 0x000fe40000000f00 */
[----:B--2---:R1:W-:Y:S02]  /*36ce0*/  STL [R1+0x814], R5 ;  /* 0x0008140501007387 */ /* 0x0043e40000100800 */
[----:B-1----:R-:W-:-:S07]  /*36cf0*/  IMAD.MOV.U32 R5, RZ, RZ, R4 ;  /* 0x000000ffff057224 */ /* 0x002fce00078e0004 */
.L_x_21366:
[----:B------:R-:W-:Y:S05]  /*36d00*/  BSYNC B1 ;  /* 0x0000000000017941 */ /* 0x000fea0003800000 */
.L_x_21364:
        /* <DEDUP_REMOVED lines=12> */
.L_x_21368:
[----:B------:R-:W2:Y:S01]  /*36dd0*/  LDL.LU R4, [R1+0x814] ;  /* 0x0008140001047983 */ /* 0x000ea20000300800 */
[----:B------:R-:W-:Y:S01]  /*36de0*/  IMAD.MOV.U32 R0, RZ, RZ, R252 ;  /* 0x000000ffff007224 */ /* 0x000fe200078e00fc */
[----:B------:R-:W-:Y:S02]  /*36df0*/  MOV R128, R135 ;  /* 0x0000008700807202 */ /* 0x000fe40000000f00 */
[----:B--2---:R1:W-:Y:S02]  /*36e00*/  STL [R1+0x810], R4 ;  /* 0x0008100401007387 */ /* 0x0043e40000100800 */
[----:B-1----:R-:W-:-:S07]  /*36e10*/  IMAD.MOV.U32 R4, RZ, RZ, R11 ;  /* 0x000000ffff047224 */ /* 0x002fce00078e000b */
.L_x_21369:
[----:B------:R-:W-:Y:S05]  /*36e20*/  BSYNC B1 ;  /* 0x0000000000017941 */ /* 0x000fea0003800000 */
.L_x_21367:
        /* <DEDUP_REMOVED lines=12> */
.L_x_21371:
[----:B------:R-:W2:Y:S01]  /*36ef0*/  LDL.LU R11, [R1+0x810] ;  /* 0x00081000010b7983 */ /* 0x000ea20000300800 */
[----:B------:R-:W-:Y:S01]  /*36f00*/  IMAD.MOV.U32 R252, RZ, RZ, R0 ;  /* 0x000000fffffc7224 */ /* 0x000fe200078e0000 */
[----:B------:R-:W-:Y:S02]  /*36f10*/  MOV R135, R134 ;  /* 0x0000008600877202 */ /* 0x000fe40000000f00 */
[----:B--2---:R1:W-:Y:S02]  /*36f20*/  STL [R1+0x814], R11 ;  /* 0x0008140b01007387 */ /* 0x0043e40000100800 */
[----:B-1----:R-:W-:-:S07]  /*36f30*/  IMAD.MOV.U32 R11, RZ, RZ, R10 ;  /* 0x000000ffff0b7224 */ /* 0x002fce00078e000a */
.L_x_21372:
[----:B------:R-:W-:Y:S05]  /*36f40*/  BSYNC B1 ;  /* 0x0000000000017941 */ /* 0x000fea0003800000 */
.L_x_21370:
        /* <DEDUP_REMOVED lines=12> */
.L_x_21374:
[----:B------:R-:W2:Y:S01]  /*37010*/  LDL.LU R10, [R1+0x814] ;  /* 0x00081400010a7983 */ /* 0x000ea20000300800 */
[----:B------:R-:W-:Y:S01]  /*37020*/  IMAD.MOV.U32 R0, RZ, RZ, R252 ;  /* 0x000000ffff007224 */ /* 0x000fe200078e00fc */
[----:B------:R-:W-:Y:S02]  /*37030*/  MOV R134, R133 ;  /* 0x0000008500867202 */ /* 0x000fe40000000f00 */
[----:B--2---:R1:W-:Y:S02]  /*37040*/  STL [R1+0x810], R10 ;  /* 0x0008100a01007387 */ /* 0x0043e40000100800 */
[----:B-1----:R-:W-:-:S07]  /*37050*/  IMAD.MOV.U32 R10, RZ, RZ, R9 ;  /* 0x000000ffff0a7224 */ /* 0x002fce00078e0009 */
.L_x_21375:
[----:B------:R-:W-:Y:S05]  /*37060*/  BSYNC B1 ;  /* 0x0000000000017941 */ /* 0x000fea0003800000 */
.L_x_21373:
        /* <DEDUP_REMOVED lines=12> */
.L_x_21377:
[----:B------:R-:W2:Y:S01]  /*37130*/  LDL.LU R9, [R1+0x810] ;  /* 0x0008100001097983 */ /* 0x000ea20000300800 */
[----:B------:R-:W-:Y:S01]  /*37140*/  IMAD.MOV.U32 R252, RZ, RZ, R0 ;  /* 0x000000fffffc7224 */ /* 0x000fe200078e0000 */
[----:B------:R-:W-:Y:S02]  /*37150*/  MOV R133, R132 ;  /* 0x0000008400857202 */ /* 0x000fe40000000f00 */
[----:B--2---:R1:W-:Y:S02]  /*37160*/  STL [R1+0x814], R9 ;  /* 0x0008140901007387 */ /* 0x0043e40000100800 */
[----:B-1----:R-:W-:-:S07]  /*37170*/  IMAD.MOV.U32 R9, RZ, RZ, R8 ;  /* 0x000000ffff097224 */ /* 0x002fce00078e0008 */
.L_x_21378:
[----:B------:R-:W-:Y:S05]  /*37180*/  BSYNC B1 ;  /* 0x0000000000017941 */ /* 0x000fea0003800000 */
.L_x_21376:
        /* <DEDUP_REMOVED lines=12> */
.L_x_21380:
[----:B------:R-:W2:Y:S01]  /*37250*/  LDL.LU R8, [R1+0x814] ;  /* 0x0008140001087983 */ /* 0x000ea20000300800 */
[----:B------:R-:W-:Y:S01]  /*37260*/  IMAD.MOV.U32 R0, RZ, RZ, R252 ;  /* 0x000000ffff007224 */ /* 0x000fe200078e00fc */
[----:B------:R-:W-:Y:S02]  /*37270*/  MOV R132, R139 ;  /* 0x0000008b00847202 */ /* 0x000fe40000000f00 */
[----:B--2---:R1:W-:Y:S02]  /*37280*/  STL [R1+0x810], R8 ;  /* 0x0008100801007387 */ /* 0x0043e40000100800 */
[----:B-1----:R-:W-:-:S07]  /*37290*/  IMAD.MOV.U32 R8, RZ, RZ, R15 ;  /* 0x000000ffff087224 */ /* 0x002fce00078e000f */
.L_x_21381:
[----:B------:R-:W-:Y:S05]  /*372a0*/  BSYNC B1 ;  /* 0x0000000000017941 */ /* 0x000fea0003800000 */
.L_x_21379:
        /* <DEDUP_REMOVED lines=12> */
.L_x_21383:
[----:B------:R-:W2:Y:S01]  /*37370*/  LDL.LU R15, [R1+0x810] ;  /* 0x00081000010f7983 */ /* 0x000ea20000300800 */
[----:B------:R-:W-:Y:S01]  /*37380*/  IMAD.MOV.U32 R252, RZ, RZ, R0 ;  /* 0x000000fffffc7224 */ /* 0x000fe200078e0000 */
[----:B------:R-:W-:Y:S02]  /*37390*/  MOV R139, R138 ;  /* 0x0000008a008b7202 */ /* 0x000fe40000000f00 */
[----:B--2---:R1:W-:Y:S02]  /*373a0*/  STL [R1+0x814], R15 ;  /* 0x0008140f01007387 */ /* 0x0043e40000100800 */
[----:B-1----:R-:W-:-:S07]  /*373b0*/  IMAD.MOV.U32 R15, RZ, RZ, R14 ;  /* 0x000000ffff0f7224 */ /* 0x002fce00078e000e */
.L_x_21384:
[----:B------:R-:W-:Y:S05]  /*373c0*/  BSYNC B1 ;  /* 0x0000000000017941 */ /* 0x000fea0003800000 */
.L_x_21382:
        /* <DEDUP_REMOVED lines=12> */
.L_x_21386:
[----:B------:R-:W2:Y:S01]  /*37490*/  LDL.LU R14, [R1+0x814] ;  /* 0x00081400010e7983 */ /* 0x000ea20000300800 */
[----:B------:R-:W-:Y:S01]  /*374a0*/  IMAD.MOV.U32 R0, RZ, RZ, R252 ;  /* 0x000000ffff007224 */ /* 0x000fe200078e00fc */
[----:B------:R-:W-:Y:S02]  /*374b0*/  MOV R138, R137 ;  /* 0x00000089008a7202 */ /* 0x000fe40000000f00 */
[----:B--2---:R1:W-:Y:S02]  /*374c0*/  STL [R1+0x810], R14 ;  /* 0x0008100e01007387 */ /* 0x0043e40000100800 */
[----:B-1----:R-:W-:-:S07]  /*374d0*/  IMAD.MOV.U32 R14, RZ, RZ, R13 ;  /* 0x000000ffff0e7224 */ /* 0x002fce00078e000d */
.L_x_21387:
[----:B------:R-:W-:Y:S05]  /*374e0*/  BSYNC B1 ;  /* 0x0000000000017941 */ /* 0x000fea0003800000 */
.L_x_21385:
        /* <DEDUP_REMOVED lines=12> */
.L_x_21389:
[----:B------:R-:W2:Y:S01]  /*375b0*/  LDL.LU R13, [R1+0x810] ;  /* 0x00081000010d7983 */ /* 0x000ea20000300800 */
[----:B------:R-:W-:Y:S01]  /*375c0*/  IMAD.MOV.U32 R252, RZ, RZ, R0 ;  /* 0x000000fffffc7224 */ /* 0x000fe200078e0000 */
[----:B------:R-:W-:Y:S02]  /*375d0*/  MOV R137, R136 ;  /* 0x0000008800897202 */ /* 0x000fe40000000f00 */
[----:B--2---:R1:W-:Y:S02]  /*375e0*/  STL [R1+0x814], R13 ;  /* 0x0008140d01007387 */ /* 0x0043e40000100800 */
[----:B-1----:R-:W-:-:S07]  /*375f0*/  IMAD.MOV.U32 R13, RZ, RZ, R12 ;  /* 0x000000ffff0d7224 */ /* 0x002fce00078e000c */
.L_x_21390:
[----:B------:R-:W-:Y:S05]  /*37600*/  BSYNC B1 ;  /* 0x0000000000017941 */ /* 0x000fea0003800000 */
.L_x_21388:
        /* <DEDUP_REMOVED lines=12> */
.L_x_21392:
[----:B------:R-:W2:Y:S01]  /*376d0*/  LDL.LU R12, [R1+0x814] ;  /* 0x00081400010c7983 */ /* 0x000ea20000300800 */
[----:B------:R-:W-:Y:S01]  /*376e0*/  IMAD.MOV.U32 R0, RZ, RZ, R252 ;  /* 0x000000ffff007224 */ /* 0x000fe200078e00fc */
[----:B------:R-:W-:Y:S02]  /*376f0*/  MOV R136, R143 ;  /* 0x0000008f00887202 */ /* 0x000fe40000000f00 */
[----:B--2---:R1:W-:Y:S02]  /*37700*/  STL [R1+0x810], R12 ;  /* 0x0008100c01007387 */ /* 0x0043e40000100800 */
[----:B-1----:R-:W-:-:S07]  /*37710*/  IMAD.MOV.U32 R12, RZ, RZ, R19 ;  /* 0x000000ffff0c7224 */ /* 0x002fce00078e0013 */
.L_x_21393:
[----:B------:R-:W-:Y:S05]  /*37720*/  BSYNC B1 ;  /* 0x0000000000017941 */ /* 0x000fea0003800000 */
.L_x_21391:
        /* <DEDUP_REMOVED lines=12> */
.L_x_21395:
[----:B------:R-:W2:Y:S01]  /*377f0*/  LDL.LU R19, [R1+0x810] ;  /* 0x0008100001137983 */ /* 0x000ea20000300800 */
[----:B------:R-:W-:Y:S01]  /*37800*/  IMAD.MOV.U32 R252, RZ, RZ, R0 ;  /* 0x000000fffffc7224 */ /* 0x000fe200078e0000 */
[----:B------:R-:W-:Y:S02]  /*37810*/  MOV R143, R142 ;  /* 0x0000008e008f7202 */ /* 0x000fe40000000f00 */
[----:B--2---:R1:W-:Y:S02]  /*37820*/  STL [R1+0x814], R19 ;  /* 0x0008141301007387 */ /* 0x0043e40000100800 */
[----:B-1----:R-:W-:-:S07]  /*37830*/  IMAD.MOV.U32 R19, RZ, RZ, R18 ;  /* 0x000000ffff137224 */ /* 0x002fce00078e0012 */
.L_x_21396:
[----:B------:R-:W-:Y:S05]  /*37840*/  BSYNC B1 ;  /* 0x0000000000017941 */ /* 0x000fea0003800000 */
.L_x_21394:
        /* <DEDUP_REMOVED lines=12> */
.L_x_21398:
[----:B------:R-:W2:Y:S01]  /*37910*/  LDL.LU R18, [R1+0x814] ;  /* 0x0008140001127983 */ /* 0x000ea20000300800 */
[----:B------:R-:W-:Y:S01]  /*37920*/  IMAD.MOV.U32 R0, RZ, RZ, R252 ;  /* 0x000000ffff007224 */ /* 0x000fe200078e00fc */
[----:B------:R-:W-:Y:S02]  /*37930*/  MOV R142, R141 ;  /* 0x0000008d008e7202 */ /* 0x000fe40000000f00 */
[----:B--2---:R1:W-:Y:S02]  /*37940*/  STL [R1+0x810], R18 ;  /* 0x0008101201007387 */ /* 0x0043e40000100800 */
[----:B-1----:R-:W-:-:S07]  /*37950*/  IMAD.MOV.U32 R18, RZ, RZ, R17 ;  /* 0x000000ffff127224 */ /* 0x002fce00078e0011 */
.L_x_21399:
[----:B------:R-:W-:Y:S05]  /*37960*/  BSYNC B1 ;  /* 0x0000000000017941 */ /* 0x000fea0003800000 */
.L_x_21397:
        /* <DEDUP_REMOVED lines=12> */
.L_x_21401:
[----:B------:R-:W2:Y:S01]  /*37a30*/  LDL.LU R17, [R1+0x810] ;  /* 0x0008100001117983 */ /* 0x000ea20000300800 */
[----:B------:R-:W-:Y:S01]  /*37a40*/  IMAD.MOV.U32 R252, RZ, RZ, R0 ;  /* 0x000000fffffc7224 */ /* 0x000fe200078e0000 */
[----:B------:R-:W-:Y:S02]  /*37a50*/  MOV R141, R140 ;  /* 0x0000008c008d7202 */ /* 0x000fe40000000f00 */
[----:B--2---:R1:W-:Y:S02]  /*37a60*/  STL [R1+0x814], R17 ;  /* 0x0008141101007387 */ /* 0x0043e40000100800 */
[----:B-1----:R-:W-:-:S07]  /*37a70*/  IMAD.MOV.U32 R17, RZ, RZ, R16 ;  /* 0x000000ffff117224 */ /* 0x002fce00078e0010 */
.L_x_21402:
[----:B------:R-:W-:Y:S05]  /*37a80*/  BSYNC B1 ;  /* 0x0000000000017941 */ /* 0x000fea0003800000 */
.L_x_21400:
        /* <DEDUP_REMOVED lines=12> */
.L_x_21404:
[----:B------:R-:W2:Y:S01]  /*37b50*/  LDL.LU R16, [R1+0x814] ;  /* 0x0008140001107983 */ /* 0x000ea20000300800 */
[----:B------:R-:W-:Y:S01]  /*37b60*/  IMAD.MOV.U32 R0, RZ, RZ, R252 ;  /* 0x000000ffff007224 */ /* 0x000fe200078e00fc */
[----:B------:R-:W-:Y:S02]  /*37b70*/  MOV R140, R147 ;  /* 0x00000093008c7202 */ /* 0x000fe40000000f00 */
[----:B--2---:R1:W-:Y:S02]  /*37b80*/  STL [R1+0x810], R16 ;  /* 0x0008101001007387 */ /* 0x0043e40000100800 */
[----:B-1----:R-:W-:-:S07]  /*37b90*/  IMAD.MOV.U32 R16, RZ, RZ, R23 ;  /* 0x000000ffff107224 */ /* 0x002fce00078e0017 */
.L_x_21405:
[----:B------:R-:W-:Y:S05]  /*37ba0*/  BSYNC B1 ;  /* 0x0000000000017941 */ /* 0x000fea0003800000 */
.L_x_21403:
        /* <DEDUP_REMOVED lines=12> */
.L_x_21407:
[----:B------:R-:W2:Y:S01]  /*37c70*/  LDL.LU R23, [R1+0x810] ;  /* 0x0008100001177983 */ /* 0x000ea20000300800 */
[----:B------:R-:W-:Y:S01]  /*37c80*/  IMAD.MOV.U32 R252, RZ, RZ, R0 ;  /* 0x000000fffffc7224 */ /* 0x000fe200078e0000 */
[----:B------:R-:W-:Y:S02]  /*37c90*/  MOV R147, R146 ;  /* 0x0000009200937202 */ /* 0x000fe40000000f00 */
[----:B--2---:R1:W-:Y:S02]  /*37ca0*/  STL [R1+0x814], R23 ;  /* 0x0008141701007387 */ /* 0x0043e40000100800 */
[----:B-1----:R-:W-:-:S07]  /*37cb0*/  IMAD.MOV.U32 R23, RZ, RZ, R22 ;  /* 0x000000ffff177224 */ /* 0x002fce00078e0016 */
.L_x_21408:
[----:B------:R-:W-:Y:S05]  /*37cc0*/  BSYNC B1 ;  /* 0x0000000000017941 */ /* 0x000fea0003800000 */
.L_x_21406:
        /* <DEDUP_REMOVED lines=12> */
.L_x_21410:
[----:B------:R-:W2:Y:S01]  /*37d90*/  LDL.LU R22, [R1+0x814] ;  /* 0x0008140001167983 */ /* 0x000ea20000300800 */
[----:B------:R-:W-:Y:S01]  /*37da0*/  IMAD.MOV.U32 R0, RZ, RZ, R252 ;  /* 0x000000ffff007224 */ /* 0x000fe200078e00fc */
[----:B------:R-:W-:Y:S02]  /*37db0*/  MOV R146, R145 ;  /* 0x0000009100927202 */ /* 0x000fe40000000f00 */
[----:B--2---:R1:W-:Y:S02]  /*37dc0*/  STL [R1+0x810], R22 ;  /* 0x0008101601007387 */ /* 0x0043e40000100800 */
[----:B-1----:R-:W-:-:S07]  /*37dd0*/  IMAD.MOV.U32 R22, RZ, RZ, R21 ;  /* 0x000000ffff167224 */ /* 0x002fce00078e0015 */
.L_x_21411:
[----:B------:R-:W-:Y:S05]  /*37de0*/  BSYNC B1 ;  /* 0x0000000000017941 */ /* 0x000fea0003800000 */
.L_x_21409:
        /* <DEDUP_REMOVED lines=12> */
.L_x_21413:
[----:B------:R-:W2:Y:S01]  /*37eb0*/  LDL.LU R21, [R1+0x810] ;  /* 0x0008100001157983 */ /* 0x000ea20000300800 */
[----:B------:R-:W-:Y:S01]  /*37ec0*/  IMAD.MOV.U32 R252, RZ, RZ, R0 ;  /* 0x000000fffffc7224 */ /* 0x000fe200078e0000 */
[----:B------:R-:W-:Y:S02]  /*37ed0*/  MOV R145, R144 ;  /* 0x0000009000917202 */ /* 0x000fe40000000f00 */
[----:B--2---:R1:W-:Y:S02]  /*37ee0*/  STL [R1+0x814], R21 ;  /* 0x0008141501007387 */ /* 0x0043e40000100800 */
[----:B-1----:R-:W-:-:S07]  /*37ef0*/  IMAD.MOV.U32 R21, RZ, RZ, R20 ;  /* 0x000000ffff157224 */ /* 0x002fce00078e0014 */
.L_x_21414:
[----:B------:R-:W-:Y:S05]  /*37f00*/  BSYNC B1 ;  /* 0x0000000000017941 */ /* 0x000fea0003800000 */
.L_x_21412:
        /* <DEDUP_REMOVED lines=12> */
.L_x_21416:
[----:B------:R-:W2:Y:S01]  /*37fd0*/  LDL.LU R20, [R1+0x814] ;  /* 0x0008140001147983 */ /* 0x000ea20000300800 */
[----:B------:R-:W-:Y:S01]  /*37fe0*/  IMAD.MOV.U32 R0, RZ, RZ, R252 ;  /* 0x000000ffff007224 */ /* 0x000fe200078e00fc */
[----:B------:R-:W-:Y:S02]  /*37ff0*/  MOV R144, R151 ;  /* 0x0000009700907202 */ /* 0x000fe40000000f00 */
[----:B--2---:R1:W-:Y:S02]  /*38000*/  STL [R1+0x810], R20 ;  /* 0x0008101401007387 */ /* 0x0043e40000100800 */
[----:B-1----:R-:W-:-:S07]  /*38010*/  IMAD.MOV.U32 R20, RZ, RZ, R27 ;  /* 0x000000ffff147224 */ /* 0x002fce00078e001b */
.L_x_21417:
[----:B------:R-:W-:Y:S05]  /*38020*/  BSYNC B1 ;  /* 0x0000000000017941 */ /* 0x000fea0003800000 */
.L_x_21415:
        /* <DEDUP_REMOVED lines=12> */
.L_x_21419:
[----:B------:R-:W2:Y:S01]  /*380f0*/  LDL.LU R27, [R1+0x810] ;  /* 0x00081000011b7983 */ /* 0x000ea20000300800 */
[----:B------:R-:W-:Y:S01]  /*38100*/  IMAD.MOV.U32 R252, RZ, RZ, R0 ;  /* 0x000000fffffc7224 */ /* 0x000fe200078e0000 */
[----:B------:R-:W-:Y:S02]  /*38110*/  MOV R151, R150 ;  /* 0x0000009600977202 */ /* 0x000fe40000000f00 */
[----:B--2---:R1:W-:Y:S02]  /*38120*/  STL [R1+0x814], R27 ;  /* 0x0008141b01007387 */ /* 0x0043e40000100800 */
[----:B-1----:R-:W-:-:S07]  /*38130*/  IMAD.MOV.U32 R27, RZ, RZ, R26 ;  /* 0x000000ffff1b7224 */ /* 0x002fce00078e001a */
.L_x_21420:
[----:B------:R-:W-:Y:S05]  /*38140*/  BSYNC B1 ;  /* 0x0000000000017941 */ /* 0x000fea0003800000 */
.L_x_21418:
        /* <DEDUP_REMOVED lines=12> */
.L_x_21422:
[----:B------:R-:W2:Y:S01]  /*38210*/  LDL.LU R26, [R1+0x814] ;  /* 0x00081400011a7983 */ /* 0x000ea20000300800 */
[----:B------:R-:W-:Y:S01]  /*38220*/  IMAD.MOV.U32 R0, RZ, RZ, R252 ;  /* 0x000000ffff007224 */ /* 0x000fe200078e00fc */
[----:B------:R-:W-:Y:S02]  /*38230*/  MOV R150, R149 ;  /* 0x0000009500967202 */ /* 0x000fe40000000f00 */
[----:B--2---:R1:W-:Y:S02]  /*38240*/  STL [R1+0x810], R26 ;  /* 0x0008101a01007387 */ /* 0x0043e40000100800 */
[----:B-1----:R-:W-:-:S07]  /*38250*/  IMAD.MOV.U32 R26, RZ, RZ, R25 ;  /* 0x000000ffff1a7224 */ /* 0x002fce00078e0019 */
.L_x_21423:
[----:B------:R-:W-:Y:S05]  /*38260*/  BSYNC B1 ;  /* 0x0000000000017941 */ /* 0x000fea0003800000 */
.L_x_21421:
        /* <DEDUP_REMOVED lines=12> */
.L_x_21425:
[----:B------:R-:W2:Y:S01]  /*38330*/  LDL.LU R25, [R1+0x810] ;  /* 0x0008100001197983 */ /* 0x000ea20000300800 */
[----:B------:R-:W-:Y:S01]  /*38340*/  IMAD.MOV.U32 R252, RZ, RZ, R0 ;  /* 0x000000fffffc7224 */ /* 0x000fe200078e0000 */
[----:B------:R-:W-:Y:S02]  /*38350*/  MOV R149, R148 ;  /* 0x0000009400957202 */ /* 0x000fe40000000f00 */
[----:B--2---:R1:W-:Y:S02]  /*38360*/  STL [R1+0x814], R25 ;  /* 0x0008141901007387 */ /* 0x0043e40000100800 */
[----:B-1----:R-:W-:-:S07]  /*38370*/  IMAD.MOV.U32 R25, RZ, RZ, R24 ;  /* 0x000000ffff197224 */ /* 0x002fce00078e0018 */
.L_x_21426:
[----:B------:R-:W-:Y:S05]  /*38380*/  BSYNC B1 ;  /* 0x0000000000017941 */ /* 0x000fea0003800000 */
.L_x_21424:
        /* <DEDUP_REMOVED lines=12> */
.L_x_21428:
[----:B------:R-:W2:Y:S01]  /*38450*/  LDL.LU R24, [R1+0x814] ;  /* 0x0008140001187983 */ /* 0x000ea20000300800 */
[----:B------:R-:W-:Y:S01]  /*38460*/  IMAD.MOV.U32 R0, RZ, RZ, R252 ;  /* 0x000000ffff007224 */ /* 0x000fe200078e00fc */
[----:B------:R-:W-:Y:S02]  /*38470*/  MOV R148, R155 ;  /* 0x0000009b00947202 */ /* 0x000fe40000000f00 */
[----:B--2---:R1:W-:Y:S02]  /*38480*/  STL [R1+0x810], R24 ;  /* 0x0008101801007387 */ /* 0x0043e40000100800 */
[----:B-1----:R-:W-:-:S07]  /*38490*/  IMAD.MOV.U32 R24, RZ, RZ, R31 ;  /* 0x000000ffff187224 */ /* 0x002fce00078e001f */
.L_x_21429:
[----:B------:R-:W-:Y:S05]  /*384a0*/  BSYNC B1 ;  /* 0x0000000000017941 */ /* 0x000fea0003800000 */
.L_x_21427:
        /* <DEDUP_REMOVED lines=12> */
.L_x_21431:
[----:B------:R-:W2:Y:S01]  /*38570*/  LDL.LU R31, [R1+0x810] ;  /* 0x00081000011f7983 */ /* 0x000ea20000300800 */
[----:B------:R-:W-:Y:S01]  /*38580*/  IMAD.MOV.U32 R252, RZ, RZ, R0 ;  /* 0x000000fffffc7224 */ /* 0x000fe200078e0000 */
[----:B------:R-:W-:Y:S02]  /*38590*/  MOV R155, R154 ;  /* 0x0000009a009b7202 */ /* 0x000fe40000000f00 */
[----:B--2---:R1:W-:Y:S02]  /*385a0*/  STL [R1+0x814], R31 ;  /* 0x0008141f01007387 */ /* 0x0043e40000100800 */
[----:B-1----:R-:W-:-:S07]  /*385b0*/  IMAD.MOV.U32 R31, RZ, RZ, R30 ;  /* 0x000000ffff1f7224 */ /* 0x002fce00078e001e */
.L_x_21432:
[----:B------:R-:W-:Y:S05]  /*385c0*/  BSYNC B1 ;  /* 0x0000000000017941 */ /* 0x000fea0003800000 */
.L_x_21430:
        /* <DEDUP_REMOVED lines=12> */
.L_x_21434:
[----:B------:R-:W2:Y:S01]  /*38690*/  LDL.LU R30, [R1+0x814] ;  /* 0x00081400011e7983 */ /* 0x000ea20000300800 */
[----:B------:R-:W-:Y:S01]  /*386a0*/  IMAD.MOV.U32 R0, RZ, RZ, R252 ;  /* 0x000000ffff007224 */ /* 0x000fe200078e00fc */
[----:B------:R-:W-:Y:S02]  /*386b0*/  MOV R154, R153 ;  /* 0x00000099009a7202 */ /* 0x000fe40000000f00 */
[----:B--2---:R1:W-:Y:S02]  /*386c0*/  STL [R1+0x810], R30 ;  /* 0x0008101e01007387 */ /* 0x0043e40000100800 */
[----:B-1----:R-:W-:-:S07]  /*386d0*/  IMAD.MOV.U32 R30, RZ, RZ, R29 ;  /* 0x000000ffff1e7224 */ /* 0x002fce00078e001d */
.L_x_21435:
[----:B------:R-:W-:Y:S05]  /*386e0*/  BSYNC B1 ;  /* 0x0000000000017941 */ /* 0x000fea0003800000 */
.L_x_21433:
        /* <DEDUP_REMOVED lines=12> */
.L_x_21437:
[----:B------:R-:W2:Y:S01]  /*387b0*/  LDL.LU R29, [R1+0x810] ;  /* 0x00081000011d7983 */ /* 0x000ea20000300800 */
[----:B------:R-:W-:Y:S01]  /*387c0*/  IMAD.MOV.U32 R252, RZ, RZ, R0 ;  /* 0x000000fffffc7224 */ /* 0x000fe200078e0000 */
[----:B------:R-:W-:Y:S02]  /*387d0*/  MOV R153, R152 ;  /* 0x0000009800997202 */ /* 0x000fe40000000f00 */
[----:B--2---:R1:W-:Y:S02]  /*387e0*/  STL [R1+0x814], R29 ;  /* 0x0008141d01007387 */ /* 0x0043e40000100800 */
[----:B-1----:R-:W-:-:S07]  /*387f0*/  IMAD.MOV.U32 R29, RZ, RZ, R28 ;  /* 0x000000ffff1d7224 */ /* 0x002fce00078e001c */
.L_x_21438:
[----:B------:R-:W-:Y:S05]  /*38800*/  BSYNC B1 ;  /* 0x0000000000017941 */ /* 0x000fea0003800000 */
.L_x_21436:
        /* <DEDUP_REMOVED lines=12> */
.L_x_21440:
[----:B------:R-:W2:Y:S01]  /*388d0*/  LDL.LU R28, [R1+0x814] ;  /* 0x00081400011c7983 */ /* 0x000ea20000300800 */
[----:B------:R-:W-:Y:S01]  /*388e0*/  IMAD.MOV.U32 R0, RZ, RZ, R252 ;  /* 0x000000ffff007224 */ /* 0x000fe200078e00fc */
[----:B------:R-:W-:Y:S02]  /*388f0*/  MOV R152, R159 ;  /* 0x0000009f00987202 */ /* 0x000fe40000000f00 */
[----:B--2---:R1:W-:Y:S02]  /*38900*/  STL [R1+0x810], R28 ;  /* 0x0008101c01007387 */ /* 0x0043e40000100800 */
[----:B-1----:R-:W-:-:S07]  /*38910*/  IMAD.MOV.U32 R28, RZ, RZ, R35 ;  /* 0x000000ffff1c7224 */ /* 0x002fce00078e0023 */
.L_x_21441:
[----:B------:R-:W-:Y:S05]  /*38920*/  BSYNC B1 ;  /* 0x0000000000017941 */ /* 0x000fea0003800000 */
.L_x_21439:
        /* <DEDUP_REMOVED lines=12> */
.L_x_21443:
[----:B------:R-:W2:Y:S01]  /*389f0*/  LDL.LU R35, [R1+0x810] ;  /* 0x0008100001237983 */ /* 0x000ea20000300800 */
[----:B------:R-:W-:Y:S01]  /*38a00*/  IMAD.MOV.U32 R252, RZ, RZ, R0 ;  /* 0x000000fffffc7224 */ /* 0x000fe200078e0000 */
[----:B------:R-:W-:Y:S02]  /*38a10*/  MOV R159, R158 ;  /* 0x0000009e009f7202 */ /* 0x000fe40000000f00 */
[----:B--2---:R1:W-:Y:S02]  /*38a20*/  STL [R1+0x814], R35 ;  /* 0x0008142301007387 */ /* 0x0043e40000100800 */
[----:B-1----:R-:W-:-:S07]  /*38a30*/  IMAD.MOV.U32 R35, RZ, RZ, R34 ;  /* 0x000000ffff237224 */ /* 0x002fce00078e0022 */
.L_x_21444:
[----:B------:R-:W-:Y:S05]  /*38a40*/  BSYNC B1 ;  /* 0x0000000000017941 */ /* 0x000fea0003800000 */
.L_x_21442:
        /* <DEDUP_REMOVED lines=12> */
.L_x_21446:
[----:B------:R-:W2:Y:S01]  /*38b10*/  LDL.LU R34, [R1+0x814] ;  /* 0x0008140001227983 */ /* 0x000ea20000300800 */
[----:B------:R-:W-:Y:S01]  /*38b20*/  IMAD.MOV.U32 R0, RZ, RZ, R252 ;  /* 0x000000ffff007224 */ /* 0x000fe200078e00fc */
[----:B------:R-:W-:Y:S02]  /*38b30*/  MOV R158, R157 ;  /* 0x0000009d009e7202 */ /* 0x000fe40000000f00 */
[----:B--2---:R1:W-:Y:S02]  /*38b40*/  STL [R1+0x810], R34 ;  /* 0x0008102201007387 */ /* 0x0043e40000100800 */
[----:B-1----:R-:W-:-:S07]  /*38b50*/  IMAD.MOV.U32 R34, RZ, RZ, R33 ;  /* 0x000000ffff227224 */ /* 0x002fce00078e0021 */
.L_x_21447:
[----:B------:R-:W-:Y:S05]  /*38b60*/  BSYNC B1 ;  /* 0x0000000000017941 */ /* 0x000fea0003800000 */
.L_x_21445:
        /* <DEDUP_REMOVED lines=12> */
.L_x_21449:
[----:B------:R-:W2:Y:S01]  /*38c30*/  LDL.LU R33, [R1+0x810] ;  /* 0x0008100001217983 */ /* 0x000ea20000300800 */
[----:B------:R-:W-:Y:S01]  /*38c40*/  IMAD.MOV.U32 R252, RZ, RZ, R0 ;  /* 0x000000fffffc7224 */ /* 0x000fe200078e0000 */
[----:B------:R-:W-:Y:S02]  /*38c50*/  MOV R157, R156 ;  /* 0x0000009c009d7202 */ /* 0x000fe40000000f00 */
[----:B--2---:R1:W-:Y:S02]  /*38c60*/  STL [R1+0x814], R33 ;  /* 0x0008142101007387 */ /* 0x0043e40000100800 */
[----:B-1----:R-:W-:-:S07]  /*38c70*/  IMAD.MOV.U32 R33, RZ, RZ, R32 ;  /* 0x000000ffff217224 */ /* 0x002fce00078e0020 */
.L_x_21450:
[----:B------:R-:W-:Y:S05]  /*38c80*/  BSYNC B1 ;  /* 0x0000000000017941 */ /* 0x000fea0003800000 */
.L_x_21448:
        /* <DEDUP_REMOVED lines=12> */
.L_x_21452:
[----:B------:R-:W2:Y:S01]  /*38d50*/  LDL.LU R32, [R1+0x814] ;  /* 0x0008140001207983 */ /* 0x000ea20000300800 */
[----:B------:R-:W-:Y:S01]  /*38d60*/  IMAD.MOV.U32 R0, RZ, RZ, R252 ;  /* 0x000000ffff007224 */ /* 0x000fe200078e00fc */
[----:B------:R-:W-:Y:S02]  /*38d70*/  MOV R156, R163 ;  /* 0x000000a3009c7202 */ /* 0x000fe40000000f00 */
[----:B--2---:R1:W-:Y:S02]  /*38d80*/  STL [R1+0x810], R32 ;  /* 0x0008102001007387 */ /* 0x0043e40000100800 */
[----:B-1----:R-:W-:-:S07]  /*38d90*/  IMAD.MOV.U32 R32, RZ, RZ, R39 ;  /* 0x000000ffff207224 */ /* 0x002fce00078e0027 */
.L_x_21453:
[----:B------:R-:W-:Y:S05]  /*38da0*/  BSYNC B1 ;  /* 0x0000000000017941 */ /* 0x000fea0003800000 */
.L_x_21451:
        /* <DEDUP_REMOVED lines=12> */
.L_x_21455:
[----:B------:R-:W2:Y:S01]  /*38e70*/  LDL.LU R39, [R1+0x810] ;  /* 0x0008100001277983 */ /* 0x000ea20000300800 */
[----:B------:R-:W-:Y:S01]  /*38e80*/  IMAD.MOV.U32 R252, RZ, RZ, R0 ;  /* 0x000000fffffc7224 */ /* 0x000fe200078e0000 */
[----:B------:R-:W-:Y:S02]  /*38e90*/  MOV R163, R162 ;  /* 0x000000a200a37202 */ /* 0x000fe40000000f00 */
[----:B--2---:R1:W-:Y:S02]  /*38ea0*/  STL [R1+0x814], R39 ;  /* 0x0008142701007387 */ /* 0x0043e40000100800 */
[----:B-1----:R-:W-:-:S07]  /*38eb0*/  IMAD.MOV.U32 R39, RZ, RZ, R38 ;  /* 0x000000ffff277224 */ /* 0x002fce00078e0026 */
.L_x_21456:
[----:B------:R-:W-:Y:S05]  /*38ec0*/  BSYNC B1 ;  /* 0x0000000000017941 */ /* 0x000fea0003800000 */
.L_x_21454:
        /* <DEDUP_REMOVED lines=12> */
.L_x_21458:
[----:B------:R-:W2:Y:S01]  /*38f90*/  LDL.LU R38, [R1+0x814] ;  /* 0x0008140001267983 */ /* 0x000ea20000300800 */
[----:B------:R-:W-:Y:S01]  /*38fa0*/  IMAD.MOV.U32 R0, RZ, RZ, R252 ;  /* 0x000000ffff007224 */ /* 0x000fe200078e00fc */
[----:B------:R-:W-:Y:S02]  /*38fb0*/  MOV R162, R161 ;  /* 0x000000a100a27202 */ /* 0x000fe40000000f00 */
[----:B--2---:R1:W-:Y:S02]  /*38fc0*/  STL [R1+0x810], R38 ;  /* 0x0008102601007387 */ /* 0x0043e40000100800 */
[----:B-1----:R-:W-:-:S07]  /*38fd0*/  IMAD.MOV.U32 R38, RZ, RZ, R37 ;  /* 0x000000ffff267224 */ /* 0x002fce00078e0025 */
.L_x_21459:
[----:B------:R-:W-:Y:S05]  /*38fe0*/  BSYNC B1 ;  /* 0x0000000000017941 */ /* 0x000fea0003800000 */
.L_x_21457:
        /* <DEDUP_REMOVED lines=12> */
.L_x_21461:
[----:B------:R-:W2:Y:S01]  /*390b0*/  LDL.LU R37, [R1+0x810] ;  /* 0x0008100001257983 */ /* 0x000ea20000300800 */
[----:B------:R-:W-:Y:S01]  /*390c0*/  IMAD.MOV.U32 R252, RZ, RZ, R0 ;  /* 0x000000fffffc7224 */ /* 0x000fe200078e0000 */
[----:B------:R-:W-:Y:S02]  /*390d0*/  MOV R161, R160 ;  /* 0x000000a000a17202 */ /* 0x000fe40000000f00 */
[----:B--2---:R1:W-:Y:S02]  /*390e0*/  STL [R1+0x814], R37 ;  /* 0x0008142501007387 */ /* 0x0043e40000100800 */
[----:B-1----:R-:W-:-:S07]  /*390f0*/  IMAD.MOV.U32 R37, RZ, RZ, R36 ;  /* 0x000000ffff257224 */ /* 0x002fce00078e0024 */
.L_x_21462:
[----:B------:R-:W-:Y:S05]  /*39100*/  BSYNC B1 ;  /* 0x0000000000017941 */ /* 0x000fea0003800000 */
.L_x_21460:
        /* <DEDUP_REMOVED lines=12> */
.L_x_21464:
[----:B------:R-:W2:Y:S01]  /*391d0*/  LDL.LU R36, [R1+0x814] ;  /* 0x0008140001247983 */ /* 0x000ea20000300800 */
[----:B------:R-:W-:Y:S01]  /*391e0*/  IMAD.MOV.U32 R0, RZ, RZ, R252 ;  /* 0x000000ffff007224 */ /* 0x000fe200078e00fc */
[----:B------:R-:W-:Y:S02]  /*391f0*/  MOV R160, R167 ;  /* 0x000000a700a07202 */ /* 0x000fe40000000f00 */
[----:B--2---:R1:W-:Y:S02]  /*39200*/  STL [R1+0x810], R36 ;  /* 0x0008102401007387 */ /* 0x0043e40000100800 */
[----:B-1----:R-:W-:-:S07]  /*39210*/  IMAD.MOV.U32 R36, RZ, RZ, R43 ;  /* 0x000000ffff247224 */ /* 0x002fce00078e002b */
.L_x_21465:
[----:B------:R-:W-:Y:S05]  /*39220*/  BSYNC B1 ;  /* 0x0000000000017941 */ /* 0x000fea0003800000 */
.L_x_21463:
        /* <DEDUP_REMOVED lines=12> */
.L_x_21467:
[----:B------:R-:W2:Y:S01]  /*392f0*/  LDL.LU R43, [R1+0x810] ;  /* 0x00081000012b7983 */ /* 0x000ea20000300800 */
[----:B------:R-:W-:Y:S01]  /*39300*/  IMAD.MOV.U32 R252, RZ, RZ, R0 ;  /* 0x000000fffffc7224 */ /* 0x000fe200078e0000 */
[----:B------:R-:W-:Y:S02]  /*39310*/  MOV R167, R166 ;  /* 0x000000a600a77202 */ /* 0x000fe40000000f00 */
[----:B--2---:R1:W-:Y:S02]  /*39320*/  STL [R1+0x814], R43 ;  /* 0x0008142b01007387 */ /* 0x0043e40000100800 */
[----:B-1----:R-:W-:-:S07]  /*39330*/  IMAD.MOV.U32 R43, RZ, RZ, R42 ;  /* 0x000000ffff2b7224 */ /* 0x002fce00078e002a */
.L_x_21468:
[----:B------:R-:W-:Y:S05]  /*39340*/  BSYNC B1 ;  /* 0x0000000000017941 */ /* 0x000fea0003800000 */
.L_x_21466:
        /* <DEDUP_REMOVED lines=12> */
.L_x_21470:
[----:B------:R-:W2:Y:S01]  /*39410*/  LDL.LU R42, [R1+0x814] ;  /* 0x00081400012a7983 */ /* 0x000ea20000300800 */
[----:B------:R-:W-:Y:S01]  /*39420*/  IMAD.MOV.U32 R0, RZ, RZ, R252 ;  /* 0x000000ffff007224 */ /* 0x000fe200078e00fc */
[----:B------:R-:W-:Y:S02]  /*39430*/  MOV R166, R165 ;  /* 0x000000a500a67202 */ /* 0x000fe40000000f00 */
[----:B--2---:R1:W-:Y:S02]  /*39440*/  STL [R1+0x810], R42 ;  /* 0x0008102a01007387 */ /* 0x0043e40000100800 */
[----:B-1----:R-:W-:-:S07]  /*39450*/  IMAD.MOV.U32 R42, RZ, RZ, R41 ;  /* 0x000000ffff2a7224 */ /* 0x002fce00078e0029 */
.L_x_21471:
[----:B------:R-:W-:Y:S05]  /*39460*/  BSYNC B1 ;  /* 0x0000000000017941 */ /* 0x000fea0003800000 */
.L_x_21469:
        /* <DEDUP_REMOVED lines=12> */
.L_x_21473:
[----:B------:R-:W2:Y:S01]  /*39530*/  LDL.LU R41, [R1+0x810] ;  /* 0x0008100001297983 */ /* 0x000ea20000300800 */
[----:B------:R-:W-:Y:S01]  /*39540*/  IMAD.MOV.U32 R252, RZ, RZ, R0 ;  /* 0x000000fffffc7224 */ /* 0x000fe200078e0000 */
[----:B------:R-:W-:Y:S02]  /*39550*/  MOV R165, R164 ;  /* 0x000000a400a57202 */ /* 0x000fe40000000f00 */
[----:B--2---:R1:W-:Y:S02]  /*39560*/  STL [R1+0x814], R41 ;  /* 0x0008142901007387 */ /* 0x0043e40000100800 */
[----:B-1----:R-:W-:-:S07]  /*39570*/  IMAD.MOV.U32 R41, RZ, RZ, R40 ;  /* 0x000000ffff297224 */ /* 0x002fce00078e0028 */
.L_x_21474:
[----:B------:R-:W-:Y:S05]  /*39580*/  BSYNC B1 ;  /* 0x0000000000017941 */ /* 0x000fea0003800000 */
.L_x_21472:
        /* <DEDUP_REMOVED lines=12> */
.L_x_21476:
[----:B------:R-:W2:Y:S01]  /*39650*/  LDL.LU R40, [R1+0x814] ;  /* 0x0008140001287983 */ /* 0x000ea20000300800 */
[----:B------:R-:W-:Y:S01]  /*39660*/  IMAD.MOV.U32 R0, RZ, RZ, R252 ;  /* 0x000000ffff007224 */ /* 0x000fe200078e00fc */
[----:B------:R-:W-:Y:S02]  /*39670*/  MOV R164, R171 ;  /* 0x000000ab00a47202 */ /* 0x000fe40000000f00 */
[----:B--2---:R1:W-:Y:S02]  /*39680*/  STL [R1+0x810], R40 ;  /* 0x0008102801007387 */ /* 0x0043e40000100800 */
[----:B-1----:R-:W-:-:S07]  /*39690*/  IMAD.MOV.U32 R40, RZ, RZ, R47 ;  /* 0x000000ffff287224 */ /* 0x002fce00078e002f */
.L_x_21477:
[----:B------:R-:W-:Y:S05]  /*396a0*/  BSYNC B1 ;  /* 0x0000000000017941 */ /* 0x000fea0003800000 */
.L_x_21475:
        /* <DEDUP_REMOVED lines=12> */
.L_x_21479:
[----:B------:R-:W2:Y:S01]  /*39770*/  LDL.LU R47, [R1+0x810] ;  /* 0x00081000012f7983 */ /* 0x000ea20000300800 */
[----:B------:R-:W-:Y:S01]  /*39780*/  IMAD.MOV.U32 R252, RZ, RZ, R0 ;  /* 0x000000fffffc7224 */ /* 0x000fe200078e0000 */
[----:B------:R-:W-:Y:S02]  /*39790*/  MOV R171, R170 ;  /* 0x000000aa00ab7202 */ /* 0x000fe40000000f00 */
[----:B--2---:R1:W-:Y:S02]  /*397a0*/  STL [R1+0x814], R47 ;  /* 0x0008142f01007387 */ /* 0x0043e40000100800 */
[----:B-1----:R-:W-:-:S07]  /*397b0*/  IMAD.MOV.U32 R47, RZ, RZ, R46 ;  /* 0x000000ffff2f7224 */ /* 0x002fce00078e002e */
.L_x_21480:
[----:B------:R-:W-:Y:S05]  /*397c0*/  BSYNC B1 ;  /* 0x0000000000017941 */ /* 0x000fea0003800000 */
.L_x_21478:
        /* <DEDUP_REMOVED lines=12> */
.L_x_21482:
[----:B------:R-:W2:Y:S01]  /*39890*/  LDL.LU R46, [R1+0x814] ;  /* 0x00081400012e7983 */ /* 0x000ea20000300800 */
[----:B------:R-:W-:Y:S01]  /*398a0*/  IMAD.MOV.U32 R0, RZ, RZ, R252 ;  /* 0x000000ffff007224 */ /* 0x000fe200078e00fc */
[----:B------:R-:W-:Y:S02]  /*398b0*/  MOV R170, R169 ;  /* 0x000000a900aa7202 */ /* 0x000fe40000000f00 */
[----:B--2---:R1:W-:Y:S02]  /*398c0*/  STL [R1+0x810], R46 ;  /* 0x0008102e01007387 */ /* 0x0043e40000100800 */
[----:B-1----:R-:W-:-:S07]  /*398d0*/  IMAD.MOV.U32 R46, RZ, RZ, R45 ;  /* 0x000000ffff2e7224 */ /* 0x002fce00078e002d */
.L_x_21483:
[----:B------:R-:W-:Y:S05]  /*398e0*/  BSYNC B1 ;  /* 0x0000000000017941 */ /* 0x000fea0003800000 */
.L_x_21481:
        /* <DEDUP_REMOVED lines=12> */
.L_x_21485:
[----:B------:R-:W2:Y:S01]  /*399b0*/  LDL.LU R45, [R1+0x810] ;  /* 0x00081000012d7983 */ /* 0x000ea20000300800 */
[----:B------:R-:W-:Y:S01]  /*399c0*/  IMAD.MOV.U32 R252, RZ, RZ, R0 ;  /* 0x000000fffffc7224 */ /* 0x000fe200078e0000 */
[----:B------:R-:W-:Y:S02]  /*399d0*/  MOV R169, R168 ;  /* 0x000000a800a97202 */ /* 0x000fe40000000f00 */
[----:B--2---:R1:W-:Y:S02]  /*399e0*/  STL [R1+0x814], R45 ;  /* 0x0008142d01007387 */ /* 0x0043e40000100800 */
[----:B-1----:R-:W-:-:S07]  /*399f0*/  IMAD.MOV.U32 R45, RZ, RZ, R44 ;  /* 0x000000ffff2d7224 */ /* 0x002fce00078e002c */
.L_x_21486:
[----:B------:R-:W-:Y:S05]  /*39a00*/  BSYNC B1 ;  /* 0x0000000000017941 */ /* 0x000fea0003800000 */
.L_x_21484:
        /* <DEDUP_REMOVED lines=12> */
.L_x_21488:
[----:B------:R-:W2:Y:S01]  /*39ad0*/  LDL.LU R44, [R1+0x814] ;  /* 0x00081400012c7983 */ /* 0x000ea20000300800 */
[----:B------:R-:W-:Y:S01]  /*39ae0*/  IMAD.MOV.U32 R0, RZ, RZ, R252 ;  /* 0x000000ffff007224 */ /* 0x000fe200078e00fc */
[----:B------:R-:W-:Y:S02]  /*39af0*/  MOV R168, R175 ;  /* 0x000000af00a87202 */ /* 0x000fe40000000f00 */
[----:B--2---:R1:W-:Y:S02]  /*39b00*/  STL [R1+0x810], R44 ;  /* 0x0008102c01007387 */ /* 0x0043e40000100800 */
[----:B-1----:R-:W-:-:S07]  /*39b10*/  IMAD.MOV.U32 R44, RZ, RZ, R51 ;  /* 0x000000ffff2c7224 */ /* 0x002fce00078e0033 */
.L_x_21489:
[----:B------:R-:W-:Y:S05]  /*39b20*/  BSYNC B1 ;  /* 0x0000000000017941 */ /* 0x000fea0003800000 */
.L_x_21487:
        /* <DEDUP_REMOVED lines=12> */
.L_x_21491:
[----:B------:R-:W2:Y:S01]  /*39bf0*/  LDL.LU R51, [R1+0x810] ;  /* 0x0008100001337983 */ /* 0x000ea20000300800 */
[----:B------:R-:W-:Y:S01]  /*39c00*/  IMAD.MOV.U32 R252, RZ, RZ, R0 ;  /* 0x000000fffffc7224 */ /* 0x000fe200078e0000 */
[----:B------:R-:W-:Y:S02]  /*39c10*/  MOV R175, R174 ;  /* 0x000000ae00af7202 */ /* 0x000fe40000000f00 */
[----:B--2---:R1:W-:Y:S02]  /*39c20*/  STL [R1+0x814], R51 ;  /* 0x0008143301007387 */ /* 0x0043e40000100800 */
[----:B-1----:R-:W-:-:S07]  /*39c30*/  IMAD.MOV.U32 R51, RZ, RZ, R50 ;  /* 0x000000ffff337224 */ /* 0x002fce00078e0032 */
.L_x_21492:
[----:B------:R-:W-:Y:S05]  /*39c40*/  BSYNC B1 ;  /* 0x0000000000017941 */ /* 0x000fea0003800000 */
.L_x_21490:
        /* <DEDUP_REMOVED lines=12> */
.L_x_21494:
[----:B------:R-:W2:Y:S01]  /*39d10*/  LDL.LU R50, [R1+0x814] ;  /* 0x0008140001327983 */ /* 0x000ea20000300800 */
[----:B------:R-:W-:Y:S01]  /*39d20*/  IMAD.MOV.U32 R0, RZ, RZ, R252 ;  /* 0x000000ffff007224 */ /* 0x000fe200078e00fc */
[----:B------:R-:W-:Y:S02]  /*39d30*/  MOV R174, R173 ;  /* 0x000000ad00ae7202 */ /* 0x000fe40000000f00 */
[----:B--2---:R1:W-:Y:S02]  /*39d40*/  STL [R1+0x810], R50 ;  /* 0x0008103201007387 */ /* 0x0043e40000100800 */
[----:B-1----:R-:W-:-:S07]  /*39d50*/  IMAD.MOV.U32 R50, RZ, RZ, R49 ;  /* 0x000000ffff327224 */ /* 0x002fce00078e0031 */
.L_x_21495:
[----:B------:R-:W-:Y:S05]  /*39d60*/  BSYNC B1 ;  /* 0x0000000000017941 */ /* 0x000fea0003800000 */
.L_x_21493:
        /* <DEDUP_REMOVED lines=12> */
.L_x_21497:
[----:B------:R-:W2:Y:S01]  /*39e30*/  LDL.LU R49, [R1+0x810] ;  /* 0x0008100001317983 */ /* 0x000ea20000300800 */
[----:B------:R-:W-:Y:S01]  /*39e40*/  IMAD.MOV.U32 R252, RZ, RZ, R0 ;  /* 0x000000fffffc7224 */ /* 0x000fe200078e0000 */
[----:B------:R-:W-:Y:S02]  /*39e50*/  MOV R173, R172 ;  /* 0x000000ac00ad7202 */ /* 0x000fe40000000f00 */
[----:B--2---:R1:W-:Y:S02]  /*39e60*/  STL [R1+0x814], R49 ;  /* 0x0008143101007387 */ /* 0x0043e40000100800 */
[----:B-1----:R-:W-:-:S07]  /*39e70*/  IMAD.MOV.U32 R49, RZ, RZ, R48 ;  /* 0x000000ffff317224 */ /* 0x002fce00078e0030 */
.L_x_21498:
[----:B------:R-:W-:Y:S05]  /*39e80*/  BSYNC B1 ;  /* 0x0000000000017941 */ /* 0x000fea0003800000 */
.L_x_21496:
        /* <DEDUP_REMOVED lines=12> */
.L_x_21500:
[----:B------:R-:W2:Y:S01]  /*39f50*/  LDL.LU R48, [R1+0x814] ;  /* 0x0008140001307983 */ /* 0x000ea20000300800 */
[----:B------:R-:W-:Y:S01]  /*39f60*/  IMAD.MOV.U32 R0, RZ, RZ, R252 ;  /* 0x000000ffff007224 */ /* 0x000fe200078e00fc */
[----:B------:R-:W-:Y:S02]  /*39f70*/  MOV R172, R179 ;  /* 0x000000b300ac7202 */ /* 0x000fe40000000f00 */
[----:B--2---:R1:W-:Y:S02]  /*39f80*/  STL [R1+0x810], R48 ;  /* 0x0008103001007387 */ /* 0x0043e40000100800 */
[----:B-1----:R-:W-:-:S07]  /*39f90*/  IMAD.MOV.U32 R48, RZ, RZ, R55 ;  /* 0x000000ffff307224 */ /* 0x002fce00078e0037 */
.L_x_21501:
[----:B------:R-:W-:Y:S05]  /*39fa0*/  BSYNC B1 ;  /* 0x0000000000017941 */ /* 0x000fea0003800000 */
.L_x_21499:
        /* <DEDUP_REMOVED lines=12> */
.L_x_21503:
[----:B------:R-:W2:Y:S01]  /*3a070*/  LDL.LU R55, [R1+0x810] ;  /* 0x0008100001377983 */ /* 0x000ea20000300800 */
[----:B------:R-:W-:Y:S01]  /*3a080*/  IMAD.MOV.U32 R252, RZ, RZ, R0 ;  /* 0x000000fffffc7224 */ /* 0x000fe200078e0000 */
[----:B------:R-:W-:Y:S02]  /*3a090*/  MOV R179, R178 ;  /* 0x000000b200b37202 */ /* 0x000fe40000000f00 */
[----:B--2---:R1:W-:Y:S02]  /*3a0a0*/  STL [R1+0x814], R55 ;  /* 0x0008143701007387 */ /* 0x0043e40000100800 */
[----:B-1----:R-:W-:-:S07]  /*3a0b0*/  IMAD.MOV.U32 R55, RZ, RZ, R54 ;  /* 0x000000ffff377224 */ /* 0x002fce00078e0036 */
.L_x_21504:
[----:B------:R-:W-:Y:S05]  /*3a0c0*/  BSYNC B1 ;  /* 0x0000000000017941 */ /* 0x000fea0003800000 */
.L_x_21502:
        /* <DEDUP_REMOVED lines=12> */
.L_x_21506:
[----:B------:R-:W2:Y:S01]  /*3a190*/  LDL.LU R54, [R1+0x814] ;  /* 0x0008140001367983 */ /* 0x000ea20000300800 */
[----:B------:R-:W-:Y:S01]  /*3a1a0*/  IMAD.MOV.U32 R0, RZ, RZ, R252 ;  /* 0x000000ffff007224 */ /* 0x000fe200078e00fc */
[----:B------:R-:W-:Y:S02]  /*3a1b0*/  MOV R178, R177 ;  /* 0x000000b100b27202 */ /* 0x000fe40000000f00 */
[----:B--2---:R1:W-:Y:S02]  /*3a1c0*/  STL [R1+0x810], R54 ;  /* 0x0008103601007387 */ /* 0x0043e40000100800 */
[----:B-1----:R-:W-:-:S07]  /*3a1d0*/  IMAD.MOV.U32 R54, RZ, RZ, R53 ;  /* 0x000000ffff367224 */ /* 0x002fce00078e0035 */
.L_x_21507:
[----:B------:R-:W-:Y:S05]  /*3a1e0*/  BSYNC B1 ;  /* 0x0000000000017941 */ /* 0x000fea0003800000 */
.L_x_21505:
        /* <DEDUP_REMOVED lines=12> */
.L_x_21509:
[----:B------:R-:W2:Y:S01]  /*3a2b0*/  LDL.LU R53, [R1+0x810] ;  /* 0x0008100001357983 */ /* 0x000ea20000300800 */
[----:B------:R-:W-:Y:S01]  /*3a2c0*/  IMAD.MOV.U32 R252, RZ, RZ, R0 ;  /* 0x000000fffffc7224 */ /* 0x000fe200078e0000 */
[----:B------:R-:W-:Y:S02]  /*3a2d0*/  MOV R177, R176 ;  /* 0x000000b000b17202 */ /* 0x000fe40000000f00 */
[----:B--2---:R1:W-:Y:S02]  /*3a2e0*/  STL [R1+0x814], R53 ;  /* 0x0008143501007387 */ /* 0x0043e40000100800 */
[----:B-1----:R-:W-:-:S07]  /*3a2f0*/  IMAD.MOV.U32 R53, RZ, RZ, R52 ;  /* 0x000000ffff357224 */ /* 0x002fce00078e0034 */
.L_x_21510:
[----:B------:R-:W-:Y:S05]  /*3a300*/  BSYNC B1 ;  /* 0x0000000000017941 */ /* 0x000fea0003800000 */
.L_x_21508:
        /* <DEDUP_REMOVED lines=12> */
.L_x_21512:
[----:B------:R-:W2:Y:S01]  /*3a3d0*/  LDL.LU R52, [R1+0x814] ;  /* 0x0008140001347983 */ /* 0x000ea20000300800 */
[----:B------:R-:W-:Y:S01]  /*3a3e0*/  IMAD.MOV.U32 R0, RZ, RZ, R252 ;  /* 0x000000ffff007224 */ /* 0x000fe200078e00fc */
[----:B------:R-:W-:Y:S02]  /*3a3f0*/  MOV R176, R183 ;  /* 0x000000b700b07202 */ /* 0x000fe40000000f00 */
[----:B--2---:R1:W-:Y:S02]  /*3a400*/  STL [R1+0x810], R52 ;  /* 0x0008103401007387 */ /* 0x0043e40000100800 */
[----:B-1----:R-:W-:-:S07]  /*3a410*/  IMAD.MOV.U32 R52, RZ, RZ, R59 ;  /* 0x000000ffff347224 */ /* 0x002fce00078e003b */
.L_x_21513:
[----:B------:R-:W-:Y:S05]  /*3a420*/  BSYNC B1 ;  /* 0x0000000000017941 */ /* 0x000fea0003800000 */
.L_x_21511:
        /* <DEDUP_REMOVED lines=12> */
.L_x_21515:
[----:B------:R-:W2:Y:S01]  /*3a4f0*/  LDL.LU R59, [R1+0x810] ;  /* 0x00081000013b7983 */ /* 0x000ea20000300800 */
[----:B------:R-:W-:Y:S01]  /*3a500*/  IMAD.MOV.U32 R252, RZ, RZ, R0 ;  /* 0x000000fffffc7224 */ /* 0x000fe200078e0000 */
[----:B------:R-:W-:Y:S02]  /*3a510*/  MOV R183, R182 ;  /* 0x000000b600b77202 */ /* 0x000fe40000000f00 */
[----:B--2---:R1:W-:Y:S02]  /*3a520*/  STL [R1+0x814], R59 ;  /* 0x0008143b01007387 */ /* 0x0043e40000100800 */
[----:B-1----:R-:W-:-:S07]  /*3a530*/  IMAD.MOV.U32 R59, RZ, RZ, R58 ;  /* 0x000000ffff3b7224 */ /* 0x002fce00078e003a */
.L_x_21516:
[----:B------:R-:W-:Y:S05]  /*3a540*/  BSYNC B1 ;  /* 0x0000000000017941 */ /* 0x000fea0003800000 */
.L_x_21514:
        /* <DEDUP_REMOVED lines=12> */
.L_x_21518:
[----:B------:R-:W2:Y:S01]  /*3a610*/  LDL.LU R58, [R1+0x814] ;  /* 0x00081400013a7983 */ /* 0x000ea20000300800 */
[----:B------:R-:W-:Y:S01]  /*3a620*/  IMAD.MOV.U32 R0, RZ, RZ, R252 ;  /* 0x000000ffff007224 */ /* 0x000fe200078e00fc */
[----:B------:R-:W-:Y:S02]  /*3a630*/  MOV R182, R181 ;  /* 0x000000b500b67202 */ /* 0x000fe40000000f00 */
[----:B--2---:R1:W-:Y:S02]  /*3a640*/  STL [R1+0x810], R58 ;  /* 0x0008103a01007387 */ /* 0x0043e40000100800 */
[----:B-1----:R-:W-:-:S07]  /*3a650*/  IMAD.MOV.U32 R58, RZ, RZ, R57 ;  /* 0x000000ffff3a7224 */ /* 0x002fce00078e0039 */
.L_x_21519:
[----:B------:R-:W-:Y:S05]  /*3a660*/  BSYNC B1 ;  /* 0x0000000000017941 */ /* 0x000fea0003800000 */
.L_x_21517:
        /* <DEDUP_REMOVED lines=12> */
.L_x_21521:
[----:B------:R-:W2:Y:S01]  /*3a730*/  LDL.LU R57, [R1+0x810] ;  /* 0x0008100001397983 */ /* 0x000ea20000300800 */
[----:B------:R-:W-:Y:S01]  /*3a740*/  IMAD.MOV.U32 R252, RZ, RZ, R0 ;  /* 0x000000fffffc7224 */ /* 0x000fe200078e0000 */
[----:B------:R-:W-:Y:S02]  /*3a750*/  MOV R181, R180 ;  /* 0x000000b400b57202 */ /* 0x000fe40000000f00 */
[----:B--2---:R1:W-:Y:S02]  /*3a760*/  STL [R1+0x814], R57 ;  /* 0x0008143901007387 */ /* 0x0043e40000100800 */
[----:B-1----:R-:W-:-:S07]  /*3a770*/  IMAD.MOV.U32 R57, RZ, RZ, R56 ;  /* 0x000000ffff397224 */ /* 0x002fce00078e0038 */
.L_x_21522:
[----:B------:R-:W-:Y:S05]  /*3a780*/  BSYNC B1 ;  /* 0x0000000000017941 */ /* 0x000fea0003800000 */
.L_x_21520:
        /* <DEDUP_REMOVED lines=12> */
.L_x_21524:
[----:B------:R-:W2:Y:S01]  /*3a850*/  LDL.LU R56, [R1+0x814] ;  /* 0x0008140001387983 */ /* 0x000ea20000300800 */
[----:B------:R-:W-:Y:S01]  /*3a860*/  IMAD.MOV.U32 R0, RZ, RZ, R252 ;  /* 0x000000ffff007224 */ /* 0x000fe200078e00fc */
[----:B------:R-:W-:Y:S02]  /*3a870*/  MOV R180, R187 ;  /* 0x000000bb00b47202 */ /* 0x000fe40000000f00 */
[----:B--2---:R1:W-:Y:S02]  /*3a880*/  STL [R1+0x810], R56 ;  /* 0x0008103801007387 */ /* 0x0043e40000100800 */
[----:B-1----:R-:W-:-:S07]  /*3a890*/  IMAD.MOV.U32 R56, RZ, RZ, R63 ;  /* 0x000000ffff387224 */ /* 0x002fce00078e003f */
.L_x_21525:
[----:B------:R-:W-:Y:S05]  /*3a8a0*/  BSYNC B1 ;  /* 0x0000000000017941 */ /* 0x000fea0003800000 */
.L_x_21523:
        /* <DEDUP_REMOVED lines=12> */
.L_x_21527:
[----:B------:R-:W2:Y:S01]  /*3a970*/  LDL.LU R63, [R1+0x810] ;  /* 0x00081000013f7983 */ /* 0x000ea20000300800 */
[----:B------:R-:W-:Y:S01]  /*3a980*/  IMAD.MOV.U32 R252, RZ, RZ, R0 ;  /* 0x000000fffffc7224 */ /* 0x000fe200078e0000 */
[----:B------:R-:W-:Y:S02]  /*3a990*/  MOV R187, R186 ;  /* 0x000000ba00bb7202 */ /* 0x000fe40000000f00 */
[----:B--2---:R1:W-:Y:S02]  /*3a9a0*/  STL [R1+0x814], R63 ;  /* 0x0008143f01007387 */ /* 0x0043e40000100800 */
[----:B-1----:R-:W-:-:S07]  /*3a9b0*/  IMAD.MOV.U32 R63, RZ, RZ, R62 ;  /* 0x000000ffff3f7224 */ /* 0x002fce00078e003e */
.L_x_21528:
[----:B------:R-:W-:Y:S05]  /*3a9c0*/  BSYNC B1 ;  /* 0x0000000000017941 */ /* 0x000fea0003800000 */
.L_x_21526:
        /* <DEDUP_REMOVED lines=12> */
.L_x_21530:
[----:B------:R-:W2:Y:S01]  /*3aa90*/  LDL.LU R62, [R1+0x814] ;  /* 0x00081400013e7983 */ /* 0x000ea20000300800 */
[----:B------:R-:W-:Y:S01]  /*3aaa0*/  IMAD.MOV.U32 R0, RZ, RZ, R252 ;  /* 0x000000ffff007224 */ /* 0x000fe200078e00fc */
[----:B------:R-:W-:Y:S02]  /*3aab0*/  MOV R186, R185 ;  /* 0x000000b900ba7202 */ /* 0x000fe40000000f00 */
[----:B--2---:R1:W-:Y:S02]  /*3aac0*/  STL [R1+0x810], R62 ;  /* 0x0008103e01007387 */ /* 0x0043e40000100800 */
[----:B-1----:R-:W-:-:S07]  /*3aad0*/  IMAD.MOV.U32 R62, RZ, RZ, R61 ;  /* 0x000000ffff3e7224 */ /* 0x002fce00078e003d */
.L_x_21531:
[----:B------:R-:W-:Y:S05]  /*3aae0*/  BSYNC B1 ;  /* 0x0000000000017941 */ /* 0x000fea0003800000 */
.L_x_21529:
        /* <DEDUP_REMOVED lines=12> */
.L_x_21533:
[----:B------:R-:W2:Y:S01]  /*3abb0*/  LDL.LU R61, [R1+0x810] ;  /* 0x00081000013d7983 */ /* 0x000ea20000300800 */
[----:B------:R-:W-:Y:S01]  /*3abc0*/  IMAD.MOV.U32 R252, RZ, RZ, R0 ;  /* 0x000000fffffc7224 */ /* 0x000fe200078e0000 */
[----:B------:R-:W-:Y:S02]  /*3abd0*/  MOV R185, R184 ;  /* 0x000000b800b97202 */ /* 0x000fe40000000f00 */
[----:B--2---:R1:W-:Y:S02]  /*3abe0*/  STL [R1+0x814], R61 ;  /* 0x0008143d01007387 */ /* 0x0043e40000100800 */
[----:B-1----:R-:W-:-:S07]  /*3abf0*/  IMAD.MOV.U32 R61, RZ, RZ, R60 ;  /* 0x000000ffff3d7224 */ /* 0x002fce00078e003c */
.L_x_21534:
[----:B------:R-:W-:Y:S05]  /*3ac00*/  BSYNC B1 ;  /* 0x0000000000017941 */ /* 0x000fea0003800000 */
.L_x_21532:
        /* <DEDUP_REMOVED lines=12> */
.L_x_21536:
[----:B------:R-:W2:Y:S01]  /*3acd0*/  LDL.LU R60, [R1+0x814] ;  /* 0x00081400013c7983 */ /* 0x000ea20000300800 */
[----:B------:R-:W-:Y:S01]  /*3ace0*/  IMAD.MOV.U32 R0, RZ, RZ, R252 ;  /* 0x000000ffff007224 */ /* 0x000fe200078e00fc */
[----:B------:R-:W-:Y:S02]  /*3acf0*/  MOV R184, R191 ;  /* 0x000000bf00b87202 */ /* 0x000fe40000000f00 */
[----:B--2---:R1:W-:Y:S02]  /*3ad00*/  STL [R1+0x810], R60 ;  /* 0x0008103c01007387 */ /* 0x0043e40000100800 */
[----:B-1----:R-:W-:-:S07]  /*3ad10*/  IMAD.MOV.U32 R60, RZ, RZ, R67 ;  /* 0x000000ffff3c7224 */ /* 0x002fce00078e0043 */
.L_x_21537:
[----:B------:R-:W-:Y:S05]  /*3ad20*/  BSYNC B1 ;  /* 0x0000000000017941 */ /* 0x000fea0003800000 */
.L_x_21535:
        /* <DEDUP_REMOVED lines=12> */
.L_x_21539:
[----:B------:R-:W2:Y:S01]  /*3adf0*/  LDL.LU R67, [R1+0x810] ;  /* 0x0008100001437983 */ /* 0x000ea20000300800 */
[----:B------:R-:W-:Y:S01]  /*3ae00*/  IMAD.MOV.U32 R252, RZ, RZ, R0 ;  /* 0x000000fffffc7224 */ /* 0x000fe200078e0000 */
[----:B------:R-:W-:Y:S02]  /*3ae10*/  MOV R191, R190 ;  /* 0x000000be00bf7202 */ /* 0x000fe40000000f00 */
[----:B--2---:R1:W-:Y:S02]  /*3ae20*/  STL [R1+0x814], R67 ;  /* 0x0008144301007387 */ /* 0x0043e40000100800 */
[----:B-1----:R-:W-:-:S07]  /*3ae30*/  IMAD.MOV.U32 R67, RZ, RZ, R66 ;  /* 0x000000ffff437224 */ /* 0x002fce00078e0042 */
.L_x_21540:
[----:B------:R-:W-:Y:S05]  /*3ae40*/  BSYNC B1 ;  /* 0x0000000000017941 */ /* 0x000fea0003800000 */
.L_x_21538:
        /* <DEDUP_REMOVED lines=12> */
.L_x_21542:
[----:B------:R-:W2:Y:S01]  /*3af10*/  LDL.LU R66, [R1+0x814] ;  /* 0x0008140001427983 */ /* 0x000ea20000300800 */
[----:B------:R-:W-:Y:S01]  /*3af20*/  IMAD.MOV.U32 R0, RZ, RZ, R252 ;  /* 0x000000ffff007224 */ /* 0x000fe200078e00fc */
[----:B------:R-:W-:Y:S02]  /*3af30*/  MOV R190, R189 ;  /* 0x000000bd00be7202 */ /* 0x000fe40000000f00 */
[----:B--2---:R1:W-:Y:S02]  /*3af40*/  STL [R1+0x810], R66 ;  /* 0x0008104201007387 */ /* 0x0043e40000100800 */
[----:B-1----:R-:W-:-:S07]  /*3af50*/  IMAD.MOV.U32 R66, RZ, RZ, R65 ;  /* 0x000000ffff427224 */ /* 0x002fce00078e0041 */
.L_x_21543:
[----:B------:R-:W-:Y:S05]  /*3af60*/  BSYNC B1 ;  /* 0x0000000000017941 */ /* 0x000fea0003800000 */
.L_x_21541:
        /* <DEDUP_REMOVED lines=12> */
.L_x_21545:
[----:B------:R-:W2:Y:S01]  /*3b030*/  LDL.LU R65, [R1+0x810] ;  /* 0x0008100001417983 */ /* 0x000ea20000300800 */
[----:B------:R-:W-:Y:S01]  /*3b040*/  IMAD.MOV.U32 R252, RZ, RZ, R0 ;  /* 0x000000fffffc7224 */ /* 0x000fe200078e0000 */
[----:B------:R-:W-:Y:S02]  /*3b050*/  MOV R189, R188 ;  /* 0x000000bc00bd7202 */ /* 0x000fe40000000f00 */
[----:B--2---:R1:W-:Y:S02]  /*3b060*/  STL [R1+0x814], R65 ;  /* 0x0008144101007387 */ /* 0x0043e40000100800 */
[----:B-1----:R-:W-:-:S07]  /*3b070*/  IMAD.MOV.U32 R65, RZ, RZ, R64 ;  /* 0x000000ffff417224 */ /* 0x002fce00078e0040 */
.L_x_21546:
[----:B------:R-:W-:Y:S05]  /*3b080*/  BSYNC B1 ;  /* 0x0000000000017941 */ /* 0x000fea0003800000 */
.L_x_21544:
        /* <DEDUP_REMOVED lines=12> */
.L_x_21548:
[----:B------:R-:W2:Y:S01]  /*3b150*/  LDL.LU R64, [R1+0x814] ;  /* 0x0008140001407983 */ /* 0x000ea20000300800 */
[----:B------:R-:W-:Y:S01]  /*3b160*/  IMAD.MOV.U32 R0, RZ, RZ, R252 ;  /* 0x000000ffff007224 */ /* 0x000fe200078e00fc */
[----:B------:R-:W-:Y:S02]  /*3b170*/  MOV R188, R195 ;  /* 0x000000c300bc7202 */ /* 0x000fe40000000f00 */
[----:B--2---:R1:W-:Y:S02]  /*3b180*/  STL [R1+0x810], R64 ;  /* 0x0008104001007387 */ /* 0x0043e40000100800 */
[----:B-1----:R-:W-:-:S07]  /*3b190*/  IMAD.MOV.U32 R64, RZ, RZ, R71 ;  /* 0x000000ffff407224 */ /* 0x002fce00078e0047 */
.L_x_21549:
[----:B------:R-:W-:Y:S05]  /*3b1a0*/  BSYNC B1 ;  /* 0x0000000000017941 */ /* 0x000fea0003800000 */
.L_x_21547:
        /* <DEDUP_REMOVED lines=12> */
.L_x_21551:
[----:B------:R-:W2:Y:S01]  /*3b270*/  LDL.LU R71, [R1+0x810] ;  /* 0x0008100001477983 */ /* 0x000ea20000300800 */
[----:B------:R-:W-:Y:S01]  /*3b280*/  IMAD.MOV.U32 R252, RZ, RZ, R0 ;  /* 0x000000fffffc7224 */ /* 0x000fe200078e0000 */
[----:B------:R-:W-:Y:S02]  /*3b290*/  MOV R195, R194 ;  /* 0x000000c200c37202 */ /* 0x000fe40000000f00 */
[----:B--2---:R1:W-:Y:S02]  /*3b2a0*/  STL [R1+0x814], R71 ;  /* 0x0008144701007387 */ /* 0x0043e40000100800 */
[----:B-1----:R-:W-:-:S07]  /*3b2b0*/  IMAD.MOV.U32 R71, RZ, RZ, R70 ;  /* 0x000000ffff477224 */ /* 0x002fce00078e0046 */
.L_x_21552:
[----:B------:R-:W-:Y:S05]  /*3b2c0*/  BSYNC B1 ;  /* 0x0000000000017941 */ /* 0x000fea0003800000 */
.L_x_21550:
        /* <DEDUP_REMOVED lines=12> */
.L_x_21554:
[----:B------:R-:W2:Y:S01]  /*3b390*/  LDL.LU R70, [R1+0x814] ;  /* 0x0008140001467983 */ /* 0x000ea20000300800 */
[----:B------:R-:W-:Y:S01]  /*3b3a0*/  IMAD.MOV.U32 R0, RZ, RZ, R252 ;  /* 0x000000ffff007224 */ /* 0x000fe200078e00fc */
[----:B------:R-:W-:Y:S02]  /*3b3b0*/  MOV R194, R193 ;  /* 0x000000c100c27202 */ /* 0x000fe40000000f00 */
[----:B--2---:R1:W-:Y:S02]  /*3b3c0*/  STL [R1+0x810], R70 ;  /* 0x0008104601007387 */ /* 0x0043e40000100800 */
[----:B-1----:R-:W-:-:S07]  /*3b3d0*/  IMAD.MOV.U32 R70, RZ, RZ, R69 ;  /* 0x000000ffff467224 */ /* 0x002fce00078e0045 */
.L_x_21555:
[----:B------:R-:W-:Y:S05]  /*3b3e0*/  BSYNC B1 ;  /* 0x0000000000017941 */ /* 0x000fea0003800000 */
.L_x_21553:
        /* <DEDUP_REMOVED lines=12> */
.L_x_21557:
[----:B------:R-:W2:Y:S01]  /*3b4b0*/  LDL.LU R69, [R1+0x810] ;  /* 0x0008100001457983 */ /* 0x000ea20000300800 */
[----:B------:R-:W-:Y:S01]  /*3b4c0*/  IMAD.MOV.U32 R252, RZ, RZ, R0 ;  /* 0x000000fffffc7224 */ /* 0x000fe200078e0000 */
[----:B------:R-:W-:Y:S02]  /*3b4d0*/  MOV R193, R192 ;  /* 0x000000c000c17202 */ /* 0x000fe40000000f00 */
[----:B--2---:R1:W-:Y:S02]  /*3b4e0*/  STL [R1+0x814], R69 ;  /* 0x0008144501007387 */ /* 0x0043e40000100800 */
[----:B-1----:R-:W-:-:S07]  /*3b4f0*/  IMAD.MOV.U32 R69, RZ, RZ, R68 ;  /* 0x000000ffff457224 */ /* 0x002fce00078e0044 */
.L_x_21558:
[----:B------:R-:W-:Y:S05]  /*3b500*/  BSYNC B1 ;  /* 0x0000000000017941 */ /* 0x000fea0003800000 */
.L_x_21556:
        /* <DEDUP_REMOVED lines=12> */
.L_x_21560:
[----:B------:R-:W2:Y:S01]  /*3b5d0*/  LDL.LU R68, [R1+0x814] ;  /* 0x0008140001447983 */ /* 0x000ea20000300800 */
[----:B------:R-:W-:Y:S01]  /*3b5e0*/  IMAD.MOV.U32 R0, RZ, RZ, R252 ;  /* 0x000000ffff007224 */ /* 0x000fe200078e00fc */
[----:B------:R-:W-:Y:S02]  /*3b5f0*/  MOV R192, R199 ;  /* 0x000000c700c07202 */ /* 0x000fe40000000f00 */
[----:B--2---:R1:W-:Y:S02]  /*3b600*/  STL [R1+0x810], R68 ;  /* 0x0008104401007387 */ /* 0x0043e40000100800 */
[----:B-1----:R-:W-:-:S07]  /*3b610*/  IMAD.MOV.U32 R68, RZ, RZ, R75 ;  /* 0x000000ffff447224 */ /* 0x002fce00078e004b */
.L_x_21561:
[----:B------:R-:W-:Y:S05]  /*3b620*/  BSYNC B1 ;  /* 0x0000000000017941 */ /* 0x000fea0003800000 */
.L_x_21559:
        /* <DEDUP_REMOVED lines=12> */
.L_x_21563:
[----:B------:R-:W2:Y:S01]  /*3b6f0*/  LDL.LU R75, [R1+0x810] ;  /* 0x00081000014b7983 */ /* 0x000ea20000300800 */
[----:B------:R-:W-:Y:S01]  /*3b700*/  IMAD.MOV.U32 R252, RZ, RZ, R0 ;  /* 0x000000fffffc7224 */ /* 0x000fe200078e0000 */
[----:B------:R-:W-:Y:S02]  /*3b710*/  MOV R199, R198 ;  /* 0x000000c600c77202 */ /* 0x000fe40000000f00 */
[----:B--2---:R1:W-:Y:S02]  /*3b720*/  STL [R1+0x814], R75 ;  /* 0x0008144b01007387 */ /* 0x0043e40000100800 */
[----:B-1----:R-:W-:-:S07]  /*3b730*/  IMAD.MOV.U32 R75, RZ, RZ, R74 ;  /* 0x000000ffff4b7224 */ /* 0x002fce00078e004a */
.L_x_21564:
[----:B------:R-:W-:Y:S05]  /*3b740*/  BSYNC B1 ;  /* 0x0000000000017941 */ /* 0x000fea0003800000 */
.L_x_21562:
        /* <DEDUP_REMOVED lines=12> */
.L_x_21566:
[----:B------:R-:W2:Y:S01]  /*3b810*/  LDL.LU R74, [R1+0x814] ;  /* 0x00081400014a7983 */ /* 0x000ea20000300800 */
[----:B------:R-:W-:Y:S01]  /*3b820*/  IMAD.MOV.U32 R0, RZ, RZ, R252 ;  /* 0x000000ffff007224 */ /* 0x000fe200078e00fc */
[----:B------:R-:W-:Y:S02]  /*3b830*/  MOV R198, R197 ;  /* 0x000000c500c67202 */ /* 0x000fe40000000f00 */
[----:B--2---:R1:W-:Y:S02]  /*3b840*/  STL [R1+0x810], R74 ;  /* 0x0008104a01007387 */ /* 0x0043e40000100800 */
[----:B-1----:R-:W-:-:S07]  /*3b850*/  IMAD.MOV.U32 R74, RZ, RZ, R73 ;  /* 0x000000ffff4a7224 */ /* 0x002fce00078e0049 */
.L_x_21567:
[----:B------:R-:W-:Y:S05]  /*3b860*/  BSYNC B1 ;  /* 0x0000000000017941 */ /* 0x000fea0003800000 */
.L_x_21565:
        /* <DEDUP_REMOVED lines=12> */
.L_x_21569:
[----:B------:R-:W2:Y:S01]  /*3b930*/  LDL.LU R73, [R1+0x810] ;  /* 0x0008100001497983 */ /* 0x000ea20000300800 */
[----:B------:R-:W-:Y:S01]  /*3b940*/  IMAD.MOV.U32 R252, RZ, RZ, R0 ;  /* 0x000000fffffc7224 */ /* 0x000fe200078e0000 */
[----:B------:R-:W-:Y:S02]  /*3b950*/  MOV R197, R196 ;  /* 0x000000c400c57202 */ /* 0x000fe40000000f00 */
[----:B--2---:R1:W-:Y:S02]  /*3b960*/  STL [R1+0x814], R73 ;  /* 0x0008144901007387 */ /* 0x0043e40000100800 */
[----:B-1----:R-:W-:-:S07]  /*3b970*/  IMAD.MOV.U32 R73, RZ, RZ, R72 ;  /* 0x000000ffff497224 */ /* 0x002fce00078e0048 */
.L_x_21570:
[----:B------:R-:W-:Y:S05]  /*3b980*/  BSYNC B1 ;  /* 0x0000000000017941 */ /* 0x000fea0003800000 */
.L_x_21568:
        /* <DEDUP_REMOVED lines=12> */
.L_x_21572:
[----:B------:R-:W2:Y:S01]  /*3ba50*/  LDL.LU R72, [R1+0x814] ;  /* 0x0008140001487983 */ /* 0x000ea20000300800 */
[----:B------:R-:W-:Y:S01]  /*3ba60*/  IMAD.MOV.U32 R0, RZ, RZ, R252 ;  /* 0x000000ffff007224 */ /* 0x000fe200078e00fc */
[----:B------:R-:W-:Y:S02]  /*3ba70*/  MOV R196, R203 ;  /* 0x000000cb00c47202 */ /* 0x000fe40000000f00 */
[----:B--2---:R1:W-:Y:S02]  /*3ba80*/  STL [R1+0x810], R72 ;  /* 0x0008104801007387 */ /* 0x0043e40000100800 */
[----:B-1----:R-:W-:-:S07]  /*3ba90*/  IMAD.MOV.U32 R72, RZ, RZ, R79 ;  /* 0x000000ffff487224 */ /* 0x002fce00078e004f */
.L_x_21573:
[----:B------:R-:W-:Y:S05]  /*3baa0*/  BSYNC B1 ;  /* 0x0000000000017941 */ /* 0x000fea0003800000 */
.L_x_21571:
        /* <DEDUP_REMOVED lines=12> */
.L_x_21575:
[----:B------:R-:W2:Y:S01]  /*3bb70*/  LDL.LU R79, [R1+0x810] ;  /* 0x00081000014f7983 */ /* 0x000ea20000300800 */
[----:B------:R-:W-:Y:S01]  /*3bb80*/  IMAD.MOV.U32 R252, RZ, RZ, R0 ;  /* 0x000000fffffc7224 */ /* 0x000fe200078e0000 */
[----:B------:R-:W-:Y:S02]  /*3bb90*/  MOV R203, R202 ;  /* 0x000000ca00cb7202 */ /* 0x000fe40000000f00 */
[----:B--2---:R1:W-:Y:S02]  /*3bba0*/  STL [R1+0x814], R79 ;  /* 0x0008144f01007387 */ /* 0x0043e40000100800 */
[----:B-1----:R-:W-:-:S07]  /*3bbb0*/  IMAD.MOV.U32 R79, RZ, RZ, R78 ;  /* 0x000000ffff4f7224 */ /* 0x002fce00078e004e */
.L_x_21576:
[----:B------:R-:W-:Y:S05]  /*3bbc0*/  BSYNC B1 ;  /* 0x0000000000017941 */ /* 0x000fea0003800000 */
.L_x_21574:
        /* <DEDUP_REMOVED lines=12> */
.L_x_21578:
[----:B------:R-:W2:Y:S01]  /*3bc90*/  LDL.LU R78, [R1+0x814] ;  /* 0x00081400014e7983 */ /* 0x000ea20000300800 */
[----:B------:R-:W-:Y:S01]  /*3bca0*/  IMAD.MOV.U32 R0, RZ, RZ, R252 ;  /* 0x000000ffff007224 */ /* 0x000fe200078e00fc */
[----:B------:R-:W-:Y:S02]  /*3bcb0*/  MOV R202, R201 ;  /* 0x000000c900ca7202 */ /* 0x000fe40000000f00 */
[----:B--2---:R1:W-:Y:S02]  /*3bcc0*/  STL [R1+0x810], R78 ;  /* 0x0008104e01007387 */ /* 0x0043e40000100800 */
[----:B-1----:R-:W-:-:S07]  /*3bcd0*/  IMAD.MOV.U32 R78, RZ, RZ, R77 ;  /* 0x000000ffff4e7224 */ /* 0x002fce00078e004d */
.L_x_21579:
[----:B------:R-:W-:Y:S05]  /*3bce0*/  BSYNC B1 ;  /* 0x0000000000017941 */ /* 0x000fea0003800000 */
.L_x_21577:
        /* <DEDUP_REMOVED lines=12> */
.L_x_21581:
[----:B------:R-:W2:Y:S01]  /*3bdb0*/  LDL.LU R77, [R1+0x810] ;  /* 0x00081000014d7983 */ /* 0x000ea20000300800 */
[----:B------:R-:W-:Y:S01]  /*3bdc0*/  IMAD.MOV.U32 R252, RZ, RZ, R0 ;  /* 0x000000fffffc7224 */ /* 0x000fe200078e0000 */
[----:B------:R-:W-:Y:S02]  /*3bdd0*/  MOV R201, R200 ;  /* 0x000000c800c97202 */ /* 0x000fe40000000f00 */
[----:B--2---:R1:W-:Y:S02]  /*3bde0*/  STL [R1+0x814], R77 ;  /* 0x0008144d01007387 */ /* 0x0043e40000100800 */
[----:B-1----:R-:W-:-:S07]  /*3bdf0*/  IMAD.MOV.U32 R77, RZ, RZ, R76 ;  /* 0x000000ffff4d7224 */ /* 0x002fce00078e004c */
.L_x_21582:
[----:B------:R-:W-:Y:S05]  /*3be00*/  BSYNC B1 ;  /* 0x0000000000017941 */ /* 0x000fea0003800000 */
.L_x_21580:
        /* <DEDUP_REMOVED lines=12> */
.L_x_21584:
[----:B------:R-:W2:Y:S01]  /*3bed0*/  LDL.LU R76, [R1+0x814] ;  /* 0x00081400014c7983 */ /* 0x000ea20000300800 */
[----:B------:R-:W-:Y:S01]  /*3bee0*/  IMAD.MOV.U32 R0, RZ, RZ, R252 ;  /* 0x000000ffff007224 */ /* 0x000fe200078e00fc */
[----:B------:R-:W-:Y:S02]  /*3bef0*/  MOV R200, R207 ;  /* 0x000000cf00c87202 */ /* 0x000fe40000000f00 */
[----:B--2---:R1:W-:Y:S02]  /*3bf00*/  STL [R1+0x810], R76 ;  /* 0x0008104c01007387 */ /* 0x0043e40000100800 */
[----:B-1----:R-:W-:-:S07]  /*3bf10*/  IMAD.MOV.U32 R76, RZ, RZ, R83 ;  /* 0x000000ffff4c7224 */ /* 0x002fce00078e0053 */
.L_x_21585:
[----:B------:R-:W-:Y:S05]  /*3bf20*/  BSYNC B1 ;  /* 0x0000000000017941 */ /* 0x000fea0003800000 */
.L_x_21583:
        /* <DEDUP_REMOVED lines=12> */
.L_x_21587:
[----:B------:R-:W2:Y:S01]  /*3bff0*/  LDL.LU R83, [R1+0x810] ;  /* 0x0008100001537983 */ /* 0x000ea20000300800 */
[----:B------:R-:W-:Y:S01]  /*3c000*/  IMAD.MOV.U32 R252, RZ, RZ, R0 ;  /* 0x000000fffffc7224 */ /* 0x000fe200078e0000 */
[----:B------:R-:W-:Y:S02]  /*3c010*/  MOV R207, R206 ;  /* 0x000000ce00cf7202 */ /* 0x000fe40000000f00 */
[----:B--2---:R1:W-:Y:S02]  /*3c020*/  STL [R1+0x814], R83 ;  /* 0x0008145301007387 */ /* 0x0043e40000100800 */
[----:B-1----:R-:W-:-:S07]  /*3c030*/  IMAD.MOV.U32 R83, RZ, RZ, R82 ;  /* 0x000000ffff537224 */ /* 0x002fce00078e0052 */
.L_x_21588:
[----:B------:R-:W-:Y:S05]  /*3c040*/  BSYNC B1 ;  /* 0x0000000000017941 */ /* 0x000fea0003800000 */
.L_x_21586:
        /* <DEDUP_REMOVED lines=12> */
.L_x_21590:
[----:B------:R-:W2:Y:S01]  /*3c110*/  LDL.LU R82, [R1+0x814] ;  /* 0x0008140001527983 */ /* 0x000ea20000300800 */
[----:B------:R-:W-:Y:S01]  /*3c120*/  IMAD.MOV.U32 R0, RZ, RZ, R252 ;  /* 0x000000ffff007224 */ /* 0x000fe200078e00fc */
[----:B------:R-:W-:Y:S02]  /*3c130*/  MOV R206, R205 ;  /* 0x000000cd00ce7202 */ /* 0x000fe40000000f00 */
[----:B--2---:R1:W-:Y:S02]  /*3c140*/  STL [R1+0x810], R82 ;  /* 0x0008105201007387 */ /* 0x0043e40000100800 */
[----:B-1----:R-:W-:-:S07]  /*3c150*/  IMAD.MOV.U32 R82, RZ, RZ, R81 ;  /* 0x000000ffff527224 */ /* 0x002fce00078e0051 */
.L_x_21591:
[----:B------:R-:W-:Y:S05]  /*3c160*/  BSYNC B1 ;  /* 0x0000000000017941 */ /* 0x000fea0003800000 */
.L_x_21589:
        /* <DEDUP_REMOVED lines=12> */
.L_x_21593:
[----:B------:R-:W2:Y:S01]  /*3c230*/  LDL.LU R81, [R1+0x810] ;  /* 0x0008100001517983 */ /* 0x000ea20000300800 */
[----:B------:R-:W-:Y:S01]  /*3c240*/  IMAD.MOV.U32 R252, RZ, RZ, R0 ;  /* 0x000000fffffc7224 */ /* 0x000fe200078e0000 */
[----:B------:R-:W-:Y:S02]  /*3c250*/  MOV R205, R204 ;  /* 0x000000cc00cd7202 */ /* 0x000fe40000000f00 */
[----:B--2---:R1:W-:Y:S02]  /*3c260*/  STL [R1+0x814], R81 ;  /* 0x0008145101007387 */ /* 0x0043e40000100800 */
[----:B-1----:R-:W-:-:S07]  /*3c270*/  IMAD.MOV.U32 R81, RZ, RZ, R80 ;  /* 0x000000ffff517224 */ /* 0x002fce00078e0050 */
.L_x_21594:
[----:B------:R-:W-:Y:S05]  /*3c280*/  BSYNC B1 ;  /* 0x0000000000017941 */ /* 0x000fea0003800000 */
.L_x_21592:
        /* <DEDUP_REMOVED lines=12> */
.L_x_21596:
[----:B------:R-:W2:Y:S01]  /*3c350*/  LDL.LU R80, [R1+0x814] ;  /* 0x0008140001507983 */ /* 0x000ea20000300800 */
[----:B------:R-:W-:Y:S01]  /*3c360*/  IMAD.MOV.U32 R0, RZ, RZ, R252 ;  /* 0x000000ffff007224 */ /* 0x000fe200078e00fc */
[----:B------:R-:W-:Y:S02]  /*3c370*/  MOV R204, R211 ;  /* 0x000000d300cc7202 */ /* 0x000fe40000000f00 */
[----:B--2---:R1:W-:Y:S02]  /*3c380*/  STL [R1+0x810], R80 ;  /* 0x0008105001007387 */ /* 0x0043e40000100800 */
[----:B-1----:R-:W-:-:S07]  /*3c390*/  IMAD.MOV.U32 R80, RZ, RZ, R87 ;  /* 0x000000ffff507224 */ /* 0x002fce00078e0057 */
.L_x_21597:
[----:B------:R-:W-:Y:S05]  /*3c3a0*/  BSYNC B1 ;  /* 0x0000000000017941 */ /* 0x000fea0003800000 */
.L_x_21595:
        /* <DEDUP_REMOVED lines=12> */
.L_x_21599:
[----:B------:R-:W2:Y:S01]  /*3c470*/  LDL.LU R87, [R1+0x810] ;  /* 0x0008100001577983 */ /* 0x000ea20000300800 */
[----:B------:R-:W-:Y:S01]  /*3c480*/  IMAD.MOV.U32 R252, RZ, RZ, R0 ;  /* 0x000000fffffc7224 */ /* 0x000fe200078e0000 */
[----:B------:R-:W-:Y:S02]  /*3c490*/  MOV R211, R210 ;  /* 0x000000d200d37202 */ /* 0x000fe40000000f00 */
[----:B--2---:R1:W-:Y:S02]  /*3c4a0*/  STL [R1+0x814], R87 ;  /* 0x0008145701007387 */ /* 0x0043e40000100800 */
[----:B-1----:R-:W-:-:S07]  /*3c4b0*/  IMAD.MOV.U32 R87, RZ, RZ, R86 ;  /* 0x000000ffff577224 */ /* 0x002fce00078e0056 */
.L_x_21600:
[----:B------:R-:W-:Y:S05]  /*3c4c0*/  BSYNC B1 ;  /* 0x0000000000017941 */ /* 0x000fea0003800000 */
.L_x_21598:
        /* <DEDUP_REMOVED lines=12> */
.L_x_21602:
[----:B------:R-:W2:Y:S01]  /*3c590*/  LDL.LU R86, [R1+0x814] ;  /* 0x0008140001567983 */ /* 0x000ea20000300800 */
[----:B------:R-:W-:Y:S01]  /*3c5a0*/  IMAD.MOV.U32 R0, RZ, RZ, R252 ;  /* 0x000000ffff007224 */ /* 0x000fe200078e00fc */
[----:B------:R-:W-:Y:S02]  /*3c5b0*/  MOV R210, R209 ;  /* 0x000000d100d27202 */ /* 0x000fe40000000f00 */
[----:B--2---:R1:W-:Y:S02]  /*3c5c0*/  STL [R1+0x810], R86 ;  /* 0x0008105601007387 */ /* 0x0043e40000100800 */
[----:B-1----:R-:W-:-:S07]  /*3c5d0*/  IMAD.MOV.U32 R86, RZ, RZ, R85 ;  /* 0x000000ffff567224 */ /* 0x002fce00078e0055 */
.L_x_21603:
[----:B------:R-:W-:Y:S05]  /*3c5e0*/  BSYNC B1 ;  /* 0x0000000000017941 */ /* 0x000fea0003800000 */
.L_x_21601:
        /* <DEDUP_REMOVED lines=12> */
.L_x_21605:
[----:B------:R-:W2:Y:S01]  /*3c6b0*/  LDL.LU R85, [R1+0x810] ;  /* 0x0008100001557983 */ /* 0x000ea20000300800 */
[----:B------:R-:W-:Y:S01]  /*3c6c0*/  IMAD.MOV.U32 R252, RZ, RZ, R0 ;  /* 0x000000fffffc7224 */ /* 0x000fe200078e0000 */
[----:B------:R-:W-:Y:S02]  /*3c6d0*/  MOV R209, R208 ;  /* 0x000000d000d17202 */ /* 0x000fe40000000f00 */
[----:B--2---:R1:W-:Y:S02]  /*3c6e0*/  STL [R1+0x814], R85 ;  /* 0x0008145501007387 */ /* 0x0043e40000100800 */
[----:B-1----:R-:W-:-:S07]  /*3c6f0*/  IMAD.MOV.U32 R85, RZ, RZ, R84 ;  /* 0x000000ffff557224 */ /* 0x002fce00078e0054 */
.L_x_21606:
[----:B------:R-:W-:Y:S05]  /*3c700*/  BSYNC B1 ;  /* 0x0000000000017941 */ /* 0x000fea0003800000 */
.L_x_21604:
        /* <DEDUP_REMOVED lines=12> */
.L_x_21608:
[----:B------:R-:W2:Y:S01]  /*3c7d0*/  LDL.LU R84, [R1+0x814] ;  /* 0x0008140001547983 */ /* 0x000ea20000300800 */
[----:B------:R-:W-:Y:S01]  /*3c7e0*/  IMAD.MOV.U32 R0, RZ, RZ, R252 ;  /* 0x000000ffff007224 */ /* 0x000fe200078e00fc */
[----:B------:R-:W-:Y:S02]  /*3c7f0*/  MOV R208, R215 ;  /* 0x000000d700d07202 */ /* 0x000fe40000000f00 */
[----:B--2---:R1:W-:Y:S02]  /*3c800*/  STL [R1+0x810], R84 ;  /* 0x0008105401007387 */ /* 0x0043e40000100800 */
[----:B-1----:R-:W-:-:S07]  /*3c810*/  IMAD.MOV.U32 R84, RZ, RZ, R91 ;  /* 0x000000ffff547224 */ /* 0x002fce00078e005b */
.L_x_21609:
[----:B------:R-:W-:Y:S05]  /*3c820*/  BSYNC B1 ;  /* 0x0000000000017941 */ /* 0x000fea0003800000 */
.L_x_21607:
        /* <DEDUP_REMOVED lines=12> */
.L_x_21611:
[----:B------:R-:W2:Y:S01]  /*3c8f0*/  LDL.LU R91, [R1+0x810] ;  /* 0x00081000015b7983 */ /* 0x000ea20000300800 */
[----:B------:R-:W-:Y:S01]  /*3c900*/  IMAD.MOV.U32 R252, RZ, RZ, R0 ;  /* 0x000000fffffc7224 */ /* 0x000fe200078e0000 */
[----:B------:R-:W-:Y:S02]  /*3c910*/  MOV R215, R214 ;  /* 0x000000d600d77202 */ /* 0x000fe40000000f00 */
[----:B--2---:R1:W-:Y:S02]  /*3c920*/  STL [R1+0x814], R91 ;  /* 0x0008145b01007387 */ /* 0x0043e40000100800 */
[----:B-1----:R-:W-:-:S07]  /*3c930*/  IMAD.MOV.U32 R91, RZ, RZ, R90 ;  /* 0x000000ffff5b7224 */ /* 0x002fce00078e005a */
.L_x_21612:
[----:B------:R-:W-:Y:S05]  /*3c940*/  BSYNC B1 ;  /* 0x0000000000017941 */ /* 0x000fea0003800000 */
.L_x_21610:
        /* <DEDUP_REMOVED lines=12> */
.L_x_21614:
[----:B------:R-:W2:Y:S01]  /*3ca10*/  LDL.LU R90, [R1+0x814] ;  /* 0x00081400015a7983 */ /* 0x000ea20000300800 */
[----:B------:R-:W-:Y:S01]  /*3ca20*/  IMAD.MOV.U32 R0, RZ, RZ, R252 ;  /* 0x000000ffff007224 */ /* 0x000fe200078e00fc */
[----:B------:R-:W-:Y:S02]  /*3ca30*/  MOV R214, R213 ;  /* 0x000000d500d67202 */ /* 0x000fe40000000f00 */
[----:B--2---:R1:W-:Y:S02]  /*3ca40*/  STL [R1+0x810], R90 ;  /* 0x0008105a01007387 */ /* 0x0043e40000100800 */
[----:B-1----:R-:W-:-:S07]  /*3ca50*/  IMAD.MOV.U32 R90, RZ, RZ, R89 ;  /* 0x000000ffff5a7224 */ /* 0x002fce00078e0059 */
.L_x_21615:
[----:B------:R-:W-:Y:S05]  /*3ca60*/  BSYNC B1 ;  /* 0x0000000000017941 */ /* 0x000fea0003800000 */
.L_x_21613:
        /* <DEDUP_REMOVED lines=12> */
.L_x_21617:
[----:B------:R-:W2:Y:S01]  /*3cb30*/  LDL.LU R89, [R1+0x810] ;  /* 0x0008100001597983 */ /* 0x000ea20000300800 */
[----:B------:R-:W-:Y:S01]  /*3cb40*/  IMAD.MOV.U32 R252, RZ, RZ, R0 ;  /* 0x000000fffffc7224 */ /* 0x000fe200078e0000 */
[----:B------:R-:W-:Y:S02]  /*3cb50*/  MOV R213, R212 ;  /* 0x000000d400d57202 */ /* 0x000fe40000000f00 */
[----:B--2---:R1:W-:Y:S02]  /*3cb60*/  STL [R1+0x814], R89 ;  /* 0x0008145901007387 */ /* 0x0043e40000100800 */
[----:B-1----:R-:W-:-:S07]  /*3cb70*/  IMAD.MOV.U32 R89, RZ, RZ, R88 ;  /* 0x000000ffff597224 */ /* 0x002fce00078e0058 */
.L_x_21618:
[----:B------:R-:W-:Y:S05]  /*3cb80*/  BSYNC B1 ;  /* 0x0000000000017941 */ /* 0x000fea0003800000 */
.L_x_21616:
        /* <DEDUP_REMOVED lines=12> */
.L_x_21620:
[----:B------:R-:W2:Y:S01]  /*3cc50*/  LDL.LU R88, [R1+0x814] ;  /* 0x0008140001587983 */ /* 0x000ea20000300800 */
[----:B------:R-:W-:Y:S01]  /*3cc60*/  IMAD.MOV.U32 R0, RZ, RZ, R252 ;  /* 0x000000ffff007224 */ /* 0x000fe200078e00fc */
[----:B------:R-:W-:Y:S02]  /*3cc70*/  MOV R212, R219 ;  /* 0x000000db00d47202 */ /* 0x000fe40000000f00 */
[----:B--2---:R1:W-:Y:S02]  /*3cc80*/  STL [R1+0x810], R88 ;  /* 0x0008105801007387 */ /* 0x0043e40000100800 */
[----:B-1----:R-:W-:-:S07]  /*3cc90*/  IMAD.MOV.U32 R88, RZ, RZ, R95 ;  /* 0x000000ffff587224 */ /* 0x002fce00078e005f */
.L_x_21621:
[----:B------:R-:W-:Y:S05]  /*3cca0*/  BSYNC B1 ;  /* 0x0000000000017941 */ /* 0x000fea0003800000 */
.L_x_21619:
        /* <DEDUP_REMOVED lines=12> */
.L_x_21623:
[----:B------:R-:W2:Y:S01]  /*3cd70*/  LDL.LU R95, [R1+0x810] ;  /* 0x00081000015f7983 */ /* 0x000ea20000300800 */
[----:B------:R-:W-:Y:S01]  /*3cd80*/  IMAD.MOV.U32 R252, RZ, RZ, R0 ;  /* 0x000000fffffc7224 */ /* 0x000fe200078e0000 */
[----:B------:R-:W-:Y:S02]  /*3cd90*/  MOV R219, R218 ;  /* 0x000000da00db7202 */ /* 0x000fe40000000f00 */
[----:B--2---:R1:W-:Y:S02]  /*3cda0*/  STL [R1+0x814], R95 ;  /* 0x0008145f01007387 */ /* 0x0043e40000100800 */
[----:B-1----:R-:W-:-:S07]  /*3cdb0*/  IMAD.MOV.U32 R95, RZ, RZ, R94 ;  /* 0x000000ffff5f7224 */ /* 0x002fce00078e005e */
.L_x_21624:
[----:B------:R-:W-:Y:S05]  /*3cdc0*/  BSYNC B1 ;  /* 0x0000000000017941 */ /* 0x000fea0003800000 */
.L_x_21622:
        /* <DEDUP_REMOVED lines=12> */
.L_x_21626:
[----:B------:R-:W2:Y:S01]  /*3ce90*/  LDL.LU R94, [R1+0x814] ;  /* 0x00081400015e7983 */ /* 0x000ea20000300800 */
[----:B------:R-:W-:Y:S01]  /*3cea0*/  IMAD.MOV.U32 R0, RZ, RZ, R252 ;  /* 0x000000ffff007224 */ /* 0x000fe200078e00fc */
[----:B------:R-:W-:Y:S02]  /*3ceb0*/  MOV R218, R217 ;  /* 0x000000d900da7202 */ /* 0x000fe40000000f00 */
[----:B--2---:R1:W-:Y:S02]  /*3cec0*/  STL [R1+0x810], R94 ;  /* 0x0008105e01007387 */ /* 0x0043e40000100800 */
[----:B-1----:R-:W-:-:S07]  /*3ced0*/  IMAD.MOV.U32 R94, RZ, RZ, R93 ;  /* 0x000000ffff5e7224 */ /* 0x002fce00078e005d */
.L_x_21627:
[----:B------:R-:W-:Y:S05]  /*3cee0*/  BSYNC B1 ;  /* 0x0000000000017941 */ /* 0x000fea0003800000 */
.L_x_21625:
        /* <DEDUP_REMOVED lines=12> */
.L_x_21629:
[----:B------:R-:W2:Y:S01]  /*3cfb0*/  LDL.LU R93, [R1+0x810] ;  /* 0x00081000015d7983 */ /* 0x000ea20000300800 */
[----:B------:R-:W-:Y:S01]  /*3cfc0*/  IMAD.MOV.U32 R252, RZ, RZ, R0 ;  /* 0x000000fffffc7224 */ /* 0x000fe200078e0000 */
[----:B------:R-:W-:Y:S02]  /*3cfd0*/  MOV R217, R216 ;  /* 0x000000d800d97202 */ /* 0x000fe40000000f00 */
[----:B--2---:R1:W-:Y:S02]  /*3cfe0*/  STL [R1+0x814], R93 ;  /* 0x0008145d01007387 */ /* 0x0043e40000100800 */
[----:B-1----:R-:W-:-:S07]  /*3cff0*/  IMAD.MOV.U32 R93, RZ, RZ, R92 ;  /* 0x000000ffff5d7224 */ /* 0x002fce00078e005c */
.L_x_21630:
[----:B------:R-:W-:Y:S05]  /*3d000*/  BSYNC B1 ;  /* 0x0000000000017941 */ /* 0x000fea0003800000 */
.L_x_21628:
        /* <DEDUP_REMOVED lines=12> */
.L_x_21632:
[----:B------:R-:W2:Y:S01]  /*3d0d0*/  LDL.LU R92, [R1+0x814] ;  /* 0x00081400015c7983 */ /* 0x000ea20000300800 */
[----:B------:R-:W-:Y:S01]  /*3d0e0*/  IMAD.MOV.U32 R0, RZ, RZ, R252 ;  /* 0x000000ffff007224 */ /* 0x000fe200078e00fc */
[----:B------:R-:W-:Y:S02]  /*3d0f0*/  MOV R216, R223 ;  /* 0x000000df00d87202 */ /* 0x000fe40000000f00 */
[----:B--2---:R1:W-:Y:S02]  /*3d100*/  STL [R1+0x810], R92 ;  /* 0x0008105c01007387 */ /* 0x0043e40000100800 */
[----:B-1----:R-:W-:-:S07]  /*3d110*/  IMAD.MOV.U32 R92, RZ, RZ, R99 ;  /* 0x000000ffff5c7224 */ /* 0x002fce00078e0063 */
.L_x_21633:
[----:B------:R-:W-:Y:S05]  /*3d120*/  BSYNC B1 ;  /* 0x0000000000017941 */ /* 0x000fea0003800000 */
.L_x_21631:
        /* <DEDUP_REMOVED lines=12> */
.L_x_21635:
[----:B------:R-:W2:Y:S01]  /*3d1f0*/  LDL.LU R99, [R1+0x810] ;  /* 0x0008100001637983 */ /* 0x000ea20000300800 */
[----:B------:R-:W-:Y:S01]  /*3d200*/  IMAD.MOV.U32 R252, RZ, RZ, R0 ;  /* 0x000000fffffc7224 */ /* 0x000fe200078e0000 */
[----:B------:R-:W-:Y:S02]  /*3d210*/  MOV R223, R222 ;  /* 0x000000de00df7202 */ /* 0x000fe40000000f00 */
[----:B--2---:R1:W-:Y:S02]  /*3d220*/  STL [R1+0x814], R99 ;  /* 0x0008146301007387 */ /* 0x0043e40000100800 */
[----:B-1----:R-:W-:-:S07]  /*3d230*/  IMAD.MOV.U32 R99, RZ, RZ, R98 ;  /* 0x000000ffff637224 */ /* 0x002fce00078e0062 */
.L_x_21636:
[----:B------:R-:W-:Y:S05]  /*3d240*/  BSYNC B1 ;  /* 0x0000000000017941 */ /* 0x000fea0003800000 */
.L_x_21634:
        /* <DEDUP_REMOVED lines=12> */
.L_x_21638:
[----:B------:R-:W2:Y:S01]  /*3d310*/  LDL.LU R98, [R1+0x814] ;  /* 0x0008140001627983 */ /* 0x000ea20000300800 */
[----:B------:R-:W-:Y:S01]  /*3d320*/  IMAD.MOV.U32 R0, RZ, RZ, R252 ;  /* 0x000000ffff007224 */ /* 0x000fe200078e00fc */
[----:B------:R-:W-:Y:S02]  /*3d330*/  MOV R222, R221 ;  /* 0x000000dd00de7202 */ /* 0x000fe40000000f00 */
[----:B--2---:R1:W-:Y:S02]  /*3d340*/  STL [R1+0x810], R98 ;  /* 0x0008106201007387 */ /* 0x0043e40000100800 */
[----:B-1----:R-:W-:-:S07]  /*3d350*/  IMAD.MOV.U32 R98, RZ, RZ, R97 ;  /* 0x000000ffff627224 */ /* 0x002fce00078e0061 */
.L_x_21639:
[----:B------:R-:W-:Y:S05]  /*3d360*/  BSYNC B1 ;  /* 0x0000000000017941 */ /* 0x000fea0003800000 */
.L_x_21637:
        /* <DEDUP_REMOVED lines=12> */
.L_x_21641:
[----:B------:R-:W2:Y:S01]  /*3d430*/  LDL.LU R97, [R1+0x810] ;  /* 0x0008100001617983 */ /* 0x000ea20000300800 */
[----:B------:R-:W-:Y:S01]  /*3d440*/  IMAD.MOV.U32 R252, RZ, RZ, R0 ;  /* 0x000000fffffc7224 */ /* 0x000fe200078e0000 */
[----:B------:R-:W-:Y:S02]  /*3d450*/  MOV R221, R220 ;  /* 0x000000dc00dd7202 */ /* 0x000fe40000000f00 */
[----:B--2---:R1:W-:Y:S02]  /*3d460*/  STL [R1+0x814], R97 ;  /* 0x0008146101007387 */ /* 0x0043e40000100800 */
[----:B-1----:R-:W-:-:S07]  /*3d470*/  IMAD.MOV.U32 R97, RZ, RZ, R96 ;  /* 0x000000ffff617224 */ /* 0x002fce00078e0060 */
.L_x_21642:
[----:B------:R-:W-:Y:S05]  /*3d480*/  BSYNC B1 ;  /* 0x0000000000017941 */ /* 0x000fea0003800000 */
.L_x_21640:
        /* <DEDUP_REMOVED lines=12> */
.L_x_21644:
[----:B------:R-:W2:Y:S01]  /*3d550*/  LDL.LU R96, [R1+0x814] ;  /* 0x0008140001607983 */ /* 0x000ea20000300800 */
[----:B------:R-:W-:Y:S01]  /*3d560*/  IMAD.MOV.U32 R0, RZ, RZ, R252 ;  /* 0x000000ffff007224 */ /* 0x000fe200078e00fc */
[----:B------:R-:W-:Y:S02]  /*3d570*/  MOV R220, R227 ;  /* 0x000000e300dc7202 */ /* 0x000fe40000000f00 */
[----:B--2---:R1:W-:Y:S02]  /*3d580*/  STL [R1+0x810], R96 ;  /* 0x0008106001007387 */ /* 0x0043e40000100800 */
[----:B-1----:R-:W-:-:S07]  /*3d590*/  IMAD.MOV.U32 R96, RZ, RZ, R103 ;  /* 0x000000ffff607224 */ /* 0x002fce00078e0067 */
.L_x_21645:
[----:B------:R-:W-:Y:S05]  /*3d5a0*/  BSYNC B1 ;  /* 0x0000000000017941 */ /* 0x000fea0003800000 */
.L_x_21643:
        /* <DEDUP_REMOVED lines=12> */
.L_x_21647:
[----:B------:R-:W2:Y:S01]  /*3d670*/  LDL.LU R103, [R1+0x810] ;  /* 0x0008100001677983 */ /* 0x000ea20000300800 */
[----:B------:R-:W-:Y:S01]  /*3d680*/  IMAD.MOV.U32 R252, RZ, RZ, R0 ;  /* 0x000000fffffc7224 */ /* 0x000fe200078e0000 */
[----:B------:R-:W-:Y:S02]  /*3d690*/  MOV R227, R226 ;  /* 0x000000e200e37202 */ /* 0x000fe40000000f00 */
[----:B--2---:R1:W-:Y:S02]  /*3d6a0*/  STL [R1+0x814], R103 ;  /* 0x0008146701007387 */ /* 0x0043e40000100800 */
[----:B-1----:R-:W-:-:S07]  /*3d6b0*/  IMAD.MOV.U32 R103, RZ, RZ, R102 ;  /* 0x000000ffff677224 */ /* 0x002fce00078e0066 */
.L_x_21648:
[----:B------:R-:W-:Y:S05]  /*3d6c0*/  BSYNC B1 ;  /* 0x0000000000017941 */ /* 0x000fea0003800000 */
.L_x_21646:
        /* <DEDUP_REMOVED lines=12> */
.L_x_21650:
[----:B------:R-:W2:Y:S01]  /*3d790*/  LDL.LU R102, [R1+0x814] ;  /* 0x0008140001667983 */ /* 0x000ea20000300800 */
[----:B------:R-:W-:Y:S01]  /*3d7a0*/  IMAD.MOV.U32 R0, RZ, RZ, R252 ;  /* 0x000000ffff007224 */ /* 0x000fe200078e00fc */
[----:B------:R-:W-:Y:S02]  /*3d7b0*/  MOV R226, R225 ;  /* 0x000000e100e27202 */ /* 0x000fe40000000f00 */
[----:B--2---:R1:W-:Y:S02]  /*3d7c0*/  STL [R1+0x810], R102 ;  /* 0x0008106601007387 */ /* 0x0043e40000100800 */
[----:B-1----:R-:W-:-:S07]  /*3d7d0*/  IMAD.MOV.U32 R102, RZ, RZ, R101 ;  /* 0x000000ffff667224 */ /* 0x002fce00078e0065 */
.L_x_21651:
[----:B------:R-:W-:Y:S05]  /*3d7e0*/  BSYNC B1 ;  /* 0x0000000000017941 */ /* 0x000fea0003800000 */
.L_x_21649:
        /* <DEDUP_REMOVED lines=12> */
.L_x_21653:
[----:B------:R-:W2:Y:S01]  /*3d8b0*/  LDL.LU R101, [R1+0x810] ;  /* 0x0008100001657983 */ /* 0x000ea20000300800 */
[----:B------:R-:W-:Y:S01]  /*3d8c0*/  IMAD.MOV.U32 R252, RZ, RZ, R0 ;  /* 0x000000fffffc7224 */ /* 0x000fe200078e0000 */
[----:B------:R-:W-:Y:S02]  /*3d8d0*/  MOV R225, R224 ;  /* 0x000000e000e17202 */ /* 0x000fe40000000f00 */
[----:B--2---:R1:W-:Y:S02]  /*3d8e0*/  STL [R1+0x814], R101 ;  /* 0x0008146501007387 */ /* 0x0043e40000100800 */
[----:B-1----:R-:W-:-:S07]  /*3d8f0*/  IMAD.MOV.U32 R101, RZ, RZ, R100 ;  /* 0x000000ffff657224 */ /* 0x002fce00078e0064 */
.L_x_21654:
[----:B------:R-:W-:Y:S05]  /*3d900*/  BSYNC B1 ;  /* 0x0000000000017941 */ /* 0x000fea0003800000 */
.L_x_21652:
        /* <DEDUP_REMOVED lines=12> */
.L_x_21656:
[----:B------:R-:W2:Y:S01]  /*3d9d0*/  LDL.LU R100, [R1+0x814] ;  /* 0x0008140001647983 */ /* 0x000ea20000300800 */
[----:B------:R-:W-:Y:S01]  /*3d9e0*/  IMAD.MOV.U32 R0, RZ, RZ, R252 ;  /* 0x000000ffff007224 */ /* 0x000fe200078e00fc */
[----:B------:R-:W-:Y:S02]  /*3d9f0*/  MOV R224, R231 ;  /* 0x000000e700e07202 */ /* 0x000fe40000000f00 */
[----:B--2---:R1:W-:Y:S02]  /*3da00*/  STL [R1+0x810], R100 ;  /* 0x0008106401007387 */ /* 0x0043e40000100800 */
[----:B-1----:R-:W-:-:S07]  /*3da10*/  IMAD.MOV.U32 R100, RZ, RZ, R107 ;  /* 0x000000ffff647224 */ /* 0x002fce00078e006b */
.L_x_21657:
[----:B------:R-:W-:Y:S05]  /*3da20*/  BSYNC B1 ;  /* 0x0000000000017941 */ /* 0x000fea0003800000 */
.L_x_21655:
        /* <DEDUP_REMOVED lines=12> */
.L_x_21659:
[----:B------:R-:W2:Y:S01]  /*3daf0*/  LDL.LU R107, [R1+0x810] ;  /* 0x00081000016b7983 */ /* 0x000ea20000300800 */
[----:B------:R-:W-:Y:S01]  /*3db00*/  IMAD.MOV.U32 R252, RZ, RZ, R0 ;  /* 0x000000fffffc7224 */ /* 0x000fe200078e0000 */
[----:B------:R-:W-:Y:S02]  /*3db10*/  MOV R231, R230 ;  /* 0x000000e600e77202 */ /* 0x000fe40000000f00 */
[----:B--2---:R1:W-:Y:S02]  /*3db20*/  STL [R1+0x814], R107 ;  /* 0x0008146b01007387 */ /* 0x0043e40000100800 */
[----:B-1----:R-:W-:-:S07]  /*3db30*/  IMAD.MOV.U32 R107, RZ, RZ, R106 ;  /* 0x000000ffff6b7224 */ /* 0x002fce00078e006a */
.L_x_21660:
[----:B------:R-:W-:Y:S05]  /*3db40*/  BSYNC B1 ;  /* 0x0000000000017941 */ /* 0x000fea0003800000 */
.L_x_21658:
        /* <DEDUP_REMOVED lines=12> */
.L_x_21662:
[----:B------:R-:W2:Y:S01]  /*3dc10*/  LDL.LU R106, [R1+0x814] ;  /* 0x00081400016a7983 */ /* 0x000ea20000300800 */
[----:B------:R-:W-:Y:S01]  /*3dc20*/  IMAD.MOV.U32 R0, RZ, RZ, R252 ;  /* 0x000000ffff007224 */ /* 0x000fe200078e00fc */
[----:B------:R-:W-:Y:S02]  /*3dc30*/  MOV R230, R229 ;  /* 0x000000e500e67202 */ /* 0x000fe40000000f00 */
[----:B--2---:R1:W-:Y:S02]  /*3dc40*/  STL [R1+0x810], R106 ;  /* 0x0008106a01007387 */ /* 0x0043e40000100800 */
[----:B-1----:R-:W-:-:S07]  /*3dc50*/  IMAD.MOV.U32 R106, RZ, RZ, R105 ;  /* 0x000000ffff6a7224 */ /* 0x002fce00078e0069 */
.L_x_21663:
[----:B------:R-:W-:Y:S05]  /*3dc60*/  BSYNC B1 ;  /* 0x0000000000017941 */ /* 0x000fea0003800000 */
.L_x_21661:
        /* <DEDUP_REMOVED lines=12> */
.L_x_21665:
[----:B------:R-:W2:Y:S01]  /*3dd30*/  LDL.LU R105, [R1+0x810] ;  /* 0x0008100001697983 */ /* 0x000ea20000300800 */
[----:B------:R-:W-:Y:S01]  /*3dd40*/  IMAD.MOV.U32 R252, RZ, RZ, R0 ;  /* 0x000000fffffc7224 */ /* 0x000fe200078e0000 */
[----:B------:R-:W-:Y:S02]  /*3dd50*/  MOV R229, R228 ;  /* 0x000000e400e57202 */ /* 0x000fe40000000f00 */
[----:B--2---:R1:W-:Y:S02]  /*3dd60*/  STL [R1+0x814], R105 ;  /* 0x0008146901007387 */ /* 0x0043e40000100800 */
[----:B-1----:R-:W-:-:S07]  /*3dd70*/  IMAD.MOV.U32 R105, RZ, RZ, R104 ;  /* 0x000000ffff697224 */ /* 0x002fce00078e0068 */
.L_x_21666:
[----:B------:R-:W-:Y:S05]  /*3dd80*/  BSYNC B1 ;  /* 0x0000000000017941 */ /* 0x000fea0003800000 */
.L_x_21664:
        /* <DEDUP_REMOVED lines=12> */
.L_x_21668:
[----:B------:R-:W2:Y:S01]  /*3de50*/  LDL.LU R104, [R1+0x814] ;  /* 0x0008140001687983 */ /* 0x000ea20000300800 */
[----:B------:R-:W-:Y:S01]  /*3de60*/  IMAD.MOV.U32 R0, RZ, RZ, R252 ;  /* 0x000000ffff007224 */ /* 0x000fe200078e00fc */
[----:B------:R-:W-:Y:S02]  /*3de70*/  MOV R228, R235 ;  /* 0x000000eb00e47202 */ /* 0x000fe40000000f00 */
[----:B--2---:R1:W-:Y:S02]  /*3de80*/  STL [R1+0x810], R104 ;  /* 0x0008106801007387 */ /* 0x0043e40000100800 */
[----:B-1----:R-:W-:-:S07]  /*3de90*/  IMAD.MOV.U32 R104, RZ, RZ, R111 ;  /* 0x000000ffff687224 */ /* 0x002fce00078e006f */
.L_x_21669:
[----:B------:R-:W-:Y:S05]  /*3dea0*/  BSYNC B1 ;  /* 0x0000000000017941 */ /* 0x000fea0003800000 */
.L_x_21667:
        /* <DEDUP_REMOVED lines=12> */
.L_x_21671:
[----:B------:R-:W2:Y:S01]  /*3df70*/  LDL.LU R111, [R1+0x810] ;  /* 0x00081000016f7983 */ /* 0x000ea20000300800 */
[----:B------:R-:W-:Y:S01]  /*3df80*/  IMAD.MOV.U32 R252, RZ, RZ, R0 ;  /* 0x000000fffffc7224 */ /* 0x000fe200078e0000 */
[----:B------:R-:W-:Y:S02]  /*3df90*/  MOV R235, R234 ;  /* 0x000000ea00eb7202 */ /* 0x000fe40000000f00 */
[----:B--2---:R1:W-:Y:S02]  /*3dfa0*/  STL [R1+0x814], R111 ;  /* 0x0008146f01007387 */ /* 0x0043e40000100800 */
[----:B-1----:R-:W-:-:S07]  /*3dfb0*/  IMAD.MOV.U32 R111, RZ, RZ, R110 ;  /* 0x000000ffff6f7224 */ /* 0x002fce00078e006e */
.L_x_21672:
[----:B------:R-:W-:Y:S05]  /*3dfc0*/  BSYNC B1 ;  /* 0x0000000000017941 */ /* 0x000fea0003800000 */
.L_x_21670:
        /* <DEDUP_REMOVED lines=12> */
.L_x_21674:
[----:B------:R-:W2:Y:S01]  /*3e090*/  LDL.LU R110, [R1+0x814] ;  /* 0x00081400016e7983 */ /* 0x000ea20000300800 */
[----:B------:R-:W-:Y:S01]  /*3e0a0*/  IMAD.MOV.U32 R0, RZ, RZ, R252 ;  /* 0x000000ffff007224 */ /* 0x000fe200078e00fc */
[----:B------:R-:W-:Y:S02]  /*3e0b0*/  MOV R234, R233 ;  /* 0x000000e900ea7202 */ /* 0x000fe40000000f00 */
[----:B--2---:R1:W-:Y:S02]  /*3e0c0*/  STL [R1+0x810], R110 ;  /* 0x0008106e01007387 */ /* 0x0043e40000100800 */
[----:B-1----:R-:W-:-:S07]  /*3e0d0*/  IMAD.MOV.U32 R110, RZ, RZ, R109 ;  /* 0x000000ffff6e7224 */ /* 0x002fce00078e006d */
.L_x_21675:
[----:B------:R-:W-:Y:S05]  /*3e0e0*/  BSYNC B1 ;  /* 0x0000000000017941 */ /* 0x000fea0003800000 */
.L_x_21673:
        /* <DEDUP_REMOVED lines=12> */
.L_x_21677:
[----:B------:R-:W2:Y:S01]  /*3e1b0*/  LDL.LU R109, [R1+0x810] ;  /* 0x00081000016d7983 */ /* 0x000ea20000300800 */
[----:B------:R-:W-:Y:S01]  /*3e1c0*/  IMAD.MOV.U32 R252, RZ, RZ, R0 ;  /* 0x000000fffffc7224 */ /* 0x000fe200078e0000 */
[----:B------:R-:W-:Y:S02]  /*3e1d0*/  MOV R233, R232 ;  /* 0x000000e800e97202 */ /* 0x000fe40000000f00 */
[----:B--2---:R1:W-:Y:S02]  /*3e1e0*/  STL [R1+0x814], R109 ;  /* 0x0008146d01007387 */ /* 0x0043e40000100800 */
[----:B-1----:R-:W-:-:S07]  /*3e1f0*/  IMAD.MOV.U32 R109, RZ, RZ, R108 ;  /* 0x000000ffff6d7224 */ /* 0x002fce00078e006c */
.L_x_21678:
[----:B------:R-:W-:Y:S05]  /*3e200*/  BSYNC B1 ;  /* 0x0000000000017941 */ /* 0x000fea0003800000 */
.L_x_21676:
        /* <DEDUP_REMOVED lines=12> */
.L_x_21680:
[----:B------:R-:W2:Y:S01]  /*3e2d0*/  LDL.LU R108, [R1+0x814] ;  /* 0x00081400016c7983 */ /* 0x000ea20000300800 */
[----:B------:R-:W-:Y:S01]  /*3e2e0*/  IMAD.MOV.U32 R0, RZ, RZ, R252 ;  /* 0x000000ffff007224 */ /* 0x000fe200078e00fc */
[----:B------:R-:W-:Y:S02]  /*3e2f0*/  MOV R232, R239 ;  /* 0x000000ef00e87202 */ /* 0x000fe40000000f00 */
[----:B--2---:R1:W-:Y:S02]  /*3e300*/  STL [R1+0x810], R108 ;  /* 0x0008106c01007387 */ /* 0x0043e40000100800 */
[----:B-1----:R-:W-:-:S07]  /*3e310*/  IMAD.MOV.U32 R108, RZ, RZ, R115 ;  /* 0x000000ffff6c7224 */ /* 0x002fce00078e0073 */
.L_x_21681:
[----:B------:R-:W-:Y:S05]  /*3e320*/  BSYNC B1 ;  /* 0x0000000000017941 */ /* 0x000fea0003800000 */
.L_x_21679:
        /* <DEDUP_REMOVED lines=12> */
.L_x_21683:
[----:B------:R-:W2:Y:S01]  /*3e3f0*/  LDL.LU R115, [R1+0x810] ;  /* 0x0008100001737983 */ /* 0x000ea20000300800 */
[----:B------:R-:W-:Y:S01]  /*3e400*/  IMAD.MOV.U32 R252, RZ, RZ, R0 ;  /* 0x000000fffffc7224 */ /* 0x000fe200078e0000 */
[----:B------:R-:W-:Y:S02]  /*3e410*/  MOV R239, R238 ;  /* 0x000000ee00ef7202 */ /* 0x000fe40000000f00 */
[----:B--2---:R1:W-:Y:S02]  /*3e420*/  STL [R1+0x814], R115 ;  /* 0x0008147301007387 */ /* 0x0043e40000100800 */
[----:B-1----:R-:W-:-:S07]  /*3e430*/  IMAD.MOV.U32 R115, RZ, RZ, R114 ;  /* 0x000000ffff737224 */ /* 0x002fce00078e0072 */
.L_x_21684:
[----:B------:R-:W-:Y:S05]  /*3e440*/  BSYNC B1 ;  /* 0x0000000000017941 */ /* 0x000fea0003800000 */
.L_x_21682:
        /* <DEDUP_REMOVED lines=12> */
.L_x_21686:
[----:B------:R-:W2:Y:S01]  /*3e510*/  LDL.LU R114, [R1+0x814] ;  /* 0x0008140001727983 */ /* 0x000ea20000300800 */
[----:B------:R-:W-:Y:S01]  /*3e520*/  IMAD.MOV.U32 R0, RZ, RZ, R252 ;  /* 0x000000ffff007224 */ /* 0x000fe200078e00fc */
[----:B------:R-:W-:Y:S02]  /*3e530*/  MOV R238, R237 ;  /* 0x000000ed00ee7202 */ /* 0x000fe40000000f00 */
[----:B--2---:R1:W-:Y:S02]  /*3e540*/  STL [R1+0x810], R114 ;  /* 0x0008107201007387 */ /* 0x0043e40000100800 */
[----:B-1----:R-:W-:-:S07]  /*3e550*/  IMAD.MOV.U32 R114, RZ, RZ, R113 ;  /* 0x000000ffff727224 */ /* 0x002fce00078e0071 */
.L_x_21687:
[----:B------:R-:W-:Y:S05]  /*3e560*/  BSYNC B1 ;  /* 0x0000000000017941 */ /* 0x000fea0003800000 */
.L_x_21685:
        /* <DEDUP_REMOVED lines=12> */
.L_x_21689:
[----:B------:R-:W2:Y:S01]  /*3e630*/  LDL.LU R113, [R1+0x810] ;  /* 0x0008100001717983 */ /* 0x000ea20000300800 */
[----:B------:R-:W-:Y:S01]  /*3e640*/  IMAD.MOV.U32 R252, RZ, RZ, R0 ;  /* 0x000000fffffc7224 */ /* 0x000fe200078e0000 */
[----:B------:R-:W-:Y:S02]  /*3e650*/  MOV R237, R236 ;  /* 0x000000ec00ed7202 */ /* 0x000fe40000000f00 */
[----:B--2---:R1:W-:Y:S02]  /*3e660*/  STL [R1+0x814], R113 ;  /* 0x0008147101007387 */ /* 0x0043e40000100800 */
[----:B-1----:R-:W-:-:S07]  /*3e670*/  IMAD.MOV.U32 R113, RZ, RZ, R112 ;  /* 0x000000ffff717224 */ /* 0x002fce00078e0070 */
.L_x_21690:
[----:B------:R-:W-:Y:S05]  /*3e680*/  BSYNC B1 ;  /* 0x0000000000017941 */ /* 0x000fea0003800000 */
.L_x_21688:
        /* <DEDUP_REMOVED lines=12> */
.L_x_21692:
[----:B------:R-:W2:Y:S01]  /*3e750*/  LDL.LU R112, [R1+0x814] ;  /* 0x0008140001707983 */ /* 0x000ea20000300800 */
[----:B------:R-:W-:Y:S01]  /*3e760*/  IMAD.MOV.U32 R0, RZ, RZ, R252 ;  /* 0x000000ffff007224 */ /* 0x000fe200078e00fc */
[----:B------:R-:W-:Y:S02]  /*3e770*/  MOV R236, R243 ;  /* 0x000000f300ec7202 */ /* 0x000fe40000000f00 */
[----:B--2---:R1:W-:Y:S02]  /*3e780*/  STL [R1+0x810], R112 ;  /* 0x0008107001007387 */ /* 0x0043e40000100800 */
[----:B-1----:R-:W-:-:S07]  /*3e790*/  IMAD.MOV.U32 R112, RZ, RZ, R119 ;  /* 0x000000ffff707224 */ /* 0x002fce00078e0077 */
.L_x_21693:
[----:B------:R-:W-:Y:S05]  /*3e7a0*/  BSYNC B1 ;  /* 0x0000000000017941 */ /* 0x000fea0003800000 */
.L_x_21691:
        /* <DEDUP_REMOVED lines=12> */
.L_x_21695:
[----:B------:R-:W2:Y:S01]  /*3e870*/  LDL.LU R119, [R1+0x810] ;  /* 0x0008100001777983 */ /* 0x000ea20000300800 */
[----:B------:R-:W-:Y:S01]  /*3e880*/  IMAD.MOV.U32 R252, RZ, RZ, R0 ;  /* 0x000000fffffc7224 */ /* 0x000fe200078e0000 */
[----:B------:R-:W-:Y:S02]  /*3e890*/  MOV R243, R242 ;  /* 0x000000f200f37202 */ /* 0x000fe40000000f00 */
[----:B--2---:R1:W-:Y:S02]  /*3e8a0*/  STL [R1+0x814], R119 ;  /* 0x0008147701007387 */ /* 0x0043e40000100800 */
[----:B-1----:R-:W-:-:S07]  /*3e8b0*/  IMAD.MOV.U32 R119, RZ, RZ, R118 ;  /* 0x000000ffff777224 */ /* 0x002fce00078e0076 */
.L_x_21696:
[----:B------:R-:W-:Y:S05]  /*3e8c0*/  BSYNC B1 ;  /* 0x0000000000017941 */ /* 0x000fea0003800000 */
.L_x_21694:
        /* <DEDUP_REMOVED lines=12> */
.L_x_21698:
[----:B------:R-:W2:Y:S01]  /*3e990*/  LDL.LU R118, [R1+0x814] ;  /* 0x0008140001767983 */ /* 0x000ea20000300800 */
[----:B------:R-:W-:Y:S01]  /*3e9a0*/  IMAD.MOV.U32 R0, RZ, RZ, R252 ;  /* 0x000000ffff007224 */ /* 0x000fe200078e00fc */
[----:B------:R-:W-:Y:S02]  /*3e9b0*/  MOV R242, R241 ;  /* 0x000000f100f27202 */ /* 0x000fe40000000f00 */
[----:B--2---:R1:W-:Y:S02]  /*3e9c0*/  STL [R1+0x810], R118 ;  /* 0x0008107601007387 */ /* 0x0043e40000100800 */
[----:B-1----:R-:W-:-:S07]  /*3e9d0*/  IMAD.MOV.U32 R118, RZ, RZ, R117 ;  /* 0x000000ffff767224 */ /* 0x002fce00078e0075 */
.L_x_21699:
[----:B------:R-:W-:Y:S05]  /*3e9e0*/  BSYNC B1 ;  /* 0x0000000000017941 */ /* 0x000fea0003800000 */
.L_x_21697:
        /* <DEDUP_REMOVED lines=12> */
.L_x_21701:
[----:B------:R-:W2:Y:S01]  /*3eab0*/  LDL.LU R117, [R1+0x810] ;  /* 0x0008100001757983 */ /* 0x000ea20000300800 */
[----:B------:R-:W-:Y:S01]  /*3eac0*/  IMAD.MOV.U32 R252, RZ, RZ, R0 ;  /* 0x000000fffffc7224 */ /* 0x000fe200078e0000 */
[----:B------:R-:W-:Y:S02]  /*3ead0*/  MOV R241, R240 ;  /* 0x000000f000f17202 */ /* 0x000fe40000000f00 */
[----:B--2---:R1:W-:Y:S02]  /*3eae0*/  STL [R1+0x814], R117 ;  /* 0x0008147501007387 */ /* 0x0043e40000100800 */
[----:B-1----:R-:W-:-:S07]  /*3eaf0*/  IMAD.MOV.U32 R117, RZ, RZ, R116 ;  /* 0x000000ffff757224 */ /* 0x002fce00078e0074 */
.L_x_21702:
[----:B------:R-:W-:Y:S05]  /*3eb00*/  BSYNC B1 ;  /* 0x0000000000017941 */ /* 0x000fea0003800000 */
.L_x_21700:
        /* <DEDUP_REMOVED lines=12> */
.L_x_21704:
[----:B------:R-:W2:Y:S01]  /*3ebd0*/  LDL.LU R116, [R1+0x814] ;  /* 0x0008140001747983 */ /* 0x000ea20000300800 */
[----:B------:R-:W-:Y:S01]  /*3ebe0*/  IMAD.MOV.U32 R0, RZ, RZ, R252 ;  /* 0x000000ffff007224 */ /* 0x000fe200078e00fc */
[----:B------:R-:W-:Y:S02]  /*3ebf0*/  MOV R240, R247 ;  /* 0x000000f700f07202 */ /* 0x000fe40000000f00 */
[----:B--2---:R1:W-:Y:S02]  /*3ec00*/  STL [R1+0x810], R116 ;  /* 0x0008107401007387 */ /* 0x0043e40000100800 */
[----:B-1----:R-:W-:-:S07]  /*3ec10*/  IMAD.MOV.U32 R116, RZ, RZ, R123 ;  /* 0x000000ffff747224 */ /* 0x002fce00078e007b */
.L_x_21705:
[----:B------:R-:W-:Y:S05]  /*3ec20*/  BSYNC B1 ;  /* 0x0000000000017941 */ /* 0x000fea0003800000 */
.L_x_21703:
        /* <DEDUP_REMOVED lines=12> */
.L_x_21707:
[----:B------:R-:W2:Y:S01]  /*3ecf0*/  LDL.LU R123, [R1+0x810] ;  /* 0x00081000017b7983 */ /* 0x000ea20000300800 */
[----:B------:R-:W-:Y:S01]  /*3ed00*/  IMAD.MOV.U32 R252, RZ, RZ, R0 ;  /* 0x000000fffffc7224 */ /* 0x000fe200078e0000 */
[----:B------:R-:W-:Y:S02]  /*3ed10*/  MOV R247, R246 ;  /* 0x000000f600f77202 */ /* 0x000fe40000000f00 */
[----:B--2---:R1:W-:Y:S02]  /*3ed20*/  STL [R1+0x814], R123 ;  /* 0x0008147b01007387 */ /* 0x0043e40000100800 */
[----:B-1----:R-:W-:-:S07]  /*3ed30*/  IMAD.MOV.U32 R123, RZ, RZ, R122 ;  /* 0x000000ffff7b7224 */ /* 0x002fce00078e007a */
.L_x_21708:
[----:B------:R-:W-:Y:S05]  /*3ed40*/  BSYNC B1 ;  /* 0x0000000000017941 */ /* 0x000fea0003800000 */
.L_x_21706:
        /* <DEDUP_REMOVED lines=12> */
.L_x_21710:
[----:B------:R-:W2:Y:S01]  /*3ee10*/  LDL.LU R122, [R1+0x814] ;  /* 0x00081400017a7983 */ /* 0x000ea20000300800 */
[----:B------:R-:W-:Y:S01]  /*3ee20*/  IMAD.MOV.U32 R0, RZ, RZ, R252 ;  /* 0x000000ffff007224 */ /* 0x000fe200078e00fc */
[----:B------:R-:W-:Y:S02]  /*3ee30*/  MOV R246, R245 ;  /* 0x000000f500f67202 */ /* 0x000fe40000000f00 */
[----:B--2---:R1:W-:Y:S02]  /*3ee40*/  STL [R1+0x810], R122 ;  /* 0x0008107a01007387 */ /* 0x0043e40000100800 */
[----:B-1----:R-:W-:-:S07]  /*3ee50*/  IMAD.MOV.U32 R122, RZ, RZ, R121 ;  /* 0x000000ffff7a7224 */ /* 0x002fce00078e0079 */
.L_x_21711:
[----:B------:R-:W-:Y:S05]  /*3ee60*/  BSYNC B1 ;  /* 0x0000000000017941 */ /* 0x000fea0003800000 */
.L_x_21709:
        /* <DEDUP_REMOVED lines=12> */
.L_x_21713:
[----:B------:R-:W2:Y:S01]  /*3ef30*/  LDL.LU R121, [R1+0x810] ;  /* 0x0008100001797983 */ /* 0x000ea20000300800 */
[----:B------:R-:W-:Y:S01]  /*3ef40*/  IMAD.MOV.U32 R252, RZ, RZ, R0 ;  /* 0x000000fffffc7224 */ /* 0x000fe200078e0000 */
[----:B------:R-:W-:Y:S02]  /*3ef50*/  MOV R245, R244 ;  /* 0x000000f400f57202 */ /* 0x000fe40000000f00 */
[----:B--2---:R1:W-:Y:S02]  /*3ef60*/  STL [R1+0x814], R121 ;  /* 0x0008147901007387 */ /* 0x0043e40000100800 */
[----:B-1----:R-:W-:-:S07]  /*3ef70*/  IMAD.MOV.U32 R121, RZ, RZ, R120 ;  /* 0x000000ffff797224 */ /* 0x002fce00078e0078 */
.L_x_21714:
[----:B------:R-:W-:Y:S05]  /*3ef80*/  BSYNC B1 ;  /* 0x0000000000017941 */ /* 0x000fea0003800000 */
.L_x_21712:
        /* <DEDUP_REMOVED lines=12> */
.L_x_21716:
[----:B------:R-:W2:Y:S01]  /*3f050*/  LDL.LU R120, [R1+0x814] ;  /* 0x0008140001787983 */ /* 0x000ea20000300800 */
[----:B------:R-:W-:Y:S01]  /*3f060*/  IMAD.MOV.U32 R0, RZ, RZ, R252 ;  /* 0x000000ffff007224 */ /* 0x000fe200078e00fc */
[----:B------:R-:W-:Y:S02]  /*3f070*/  MOV R244, R251 ;  /* 0x000000fb00f47202 */ /* 0x000fe40000000f00 */
[----:B--2---:R1:W-:Y:S02]  /*3f080*/  STL [R1+0x810], R120 ;  /* 0x0008107801007387 */ /* 0x0043e40000100800 */
[----:B-1----:R-:W-:-:S07]  /*3f090*/  IMAD.MOV.U32 R120, RZ, RZ, R127 ;  /* 0x000000ffff787224 */ /* 0x002fce00078e007f */
.L_x_21717:
[----:B------:R-:W-:Y:S05]  /*3f0a0*/  BSYNC B1 ;  /* 0x0000000000017941 */ /* 0x000fea0003800000 */
.L_x_21715:
        /* <DEDUP_REMOVED lines=12> */
.L_x_21719:
[----:B------:R-:W2:Y:S01]  /*3f170*/  LDL.LU R127, [R1+0x810] ;  /* 0x00081000017f7983 */ /* 0x000ea20000300800 */
[----:B------:R-:W-:Y:S01]  /*3f180*/  IMAD.MOV.U32 R252, RZ, RZ, R0 ;  /* 0x000000fffffc7224 */ /* 0x000fe200078e0000 */
[----:B------:R-:W-:Y:S02]  /*3f190*/  MOV R251, R250 ;  /* 0x000000fa00fb7202 */ /* 0x000fe40000000f00 */
[----:B--2---:R1:W-:Y:S02]  /*3f1a0*/  STL [R1+0x818], R127 ;  /* 0x0008187f01007387 */ /* 0x0043e40000100800 */
[----:B-1----:R-:W-:-:S07]  /*3f1b0*/  IMAD.MOV.U32 R127, RZ, RZ, R126 ;  /* 0x000000ffff7f7224 */ /* 0x002fce00078e007e */
.L_x_21720:
[----:B------:R-:W-:Y:S05]  /*3f1c0*/  BSYNC B1 ;  /* 0x0000000000017941 */ /* 0x000fea0003800000 */
.L_x_21718:
        /* <DEDUP_REMOVED lines=12> */
.L_x_21722:
[----:B------:R-:W2:Y:S01]  /*3f290*/  LDL.LU R126, [R1+0x818] ;  /* 0x00081800017e7983 */ /* 0x000ea20000300800 */
[----:B------:R-:W-:Y:S01]  /*3f2a0*/  IMAD.MOV.U32 R0, RZ, RZ, R252 ;  /* 0x000000ffff007224 */ /* 0x000fe200078e00fc */
[----:B------:R-:W-:Y:S02]  /*3f2b0*/  MOV R250, R249 ;  /* 0x000000f900fa7202 */ /* 0x000fe40000000f00 */
[----:B--2---:R1:W-:Y:S02]  /*3f2c0*/  STL [R1+0x814], R126 ;  /* 0x0008147e01007387 */ /* 0x0043e40000100800 */
[----:B-1----:R-:W-:-:S07]  /*3f2d0*/  IMAD.MOV.U32 R126, RZ, RZ, R125 ;  /* 0x000000ffff7e7224 */ /* 0x002fce00078e007d */
.L_x_21723:
[----:B------:R-:W-:Y:S05]  /*3f2e0*/  BSYNC B1 ;  /* 0x0000000000017941 */ /* 0x000fea0003800000 */
.L_x_21721:
        /* <DEDUP_REMOVED lines=12> */
.L_x_21725:
[----:B------:R-:W-:Y:S01]  /*3f3b0*/  STL [R1+0x810], R0 ;  /* 0x0008100001007387 */ /* 0x000fe20000100800 */
[----:B-----5:R-:W-:Y:S02]  /*3f3c0*/  IMAD.MOV.U32 R125, RZ, RZ, R252 ;  /* 0x000000ffff7d7224 */ /* 0x020fe400078e00fc */
[----:B------:R-:W-:-:S03]  /*3f3d0*/  IMAD.MOV.U32 R249, RZ, RZ, R248 ;  /* 0x000000fffff97224 */ /* 0x000fc600078e00f8 */
[----:B------:R1:W-:Y:S02]  /*3f3e0*/  STL [R1+0x818], R125 ;  /* 0x0008187d01007387 */ /* 0x0003e40000100800 */
[----:B-1----:R-:W-:-:S07]  /*3f3f0*/  MOV R125, R124 ;  /* 0x0000007c007d7202 */ /* 0x002fce0000000f00 */
.L_x_21726:
[----:B------:R-:W-:Y:S05]  /*3f400*/  BSYNC B1 ;  /* 0x0000000000017941 */ /* 0x000fea0003800000 */
.L_x_21724:
        /* <DEDUP_REMOVED lines=12> */
.L_x_21728:
[----:B------:R-:W2:Y:S04]  /*3f4d0*/  LDL.LU R124, [R1+0x818] ;  /* 0x00081800017c7983 */ /* 0x000ea80000300800 */
[----:B------:R1:W5:Y:S01]  /*3f4e0*/  LDL.LU R252, [R1+0x810] ;  /* 0x0008100001fc7983 */ /* 0x0003620000300800 */
[----:B------:R-:W-:-:S03]  /*3f4f0*/  IMAD.MOV.U32 R248, RZ, RZ, R3 ;  /* 0x000000fffff87224 */ /* 0x000fc600078e0003 */
[----:B--2---:R2:W-:Y:S02]  /*3f500*/  STL [R1+0x814], R124 ;  /* 0x0008147c01007387 */ /* 0x0045e40000100800 */
[----:B-12---:R-:W-:-:S07]  /*3f510*/  IMAD.MOV.U32 R124, RZ, RZ, R0 ;  /* 0x000000ffff7c7224 */ /* 0x006fce00078e0000 */
.L_x_21729:
[----:B------:R-:W-:Y:S05]  /*3f520*/  BSYNC B1 ;  /* 0x0000000000017941 */ /* 0x000fea0003800000 */
.L_x_21727:
        /* <DEDUP_REMOVED lines=11> */
.L_x_21731:
[----:B------:R-:W2:Y:S01]  /*3f5e0*/  LDL.LU R3, [R1+0x814] ;  /* 0x0008140001037983 */ /* 0x000ea20000300800 */
[----:B------:R-:W-:-:S03]  /*3f5f0*/  IMAD.MOV.U32 R0, RZ, RZ, R252 ;  /* 0x000000ffff007224 */ /* 0x000fc600078e00fc */
[----:B--2---:R1:W-:Y:S02]  /*3f600*/  STL [R1+0x810], R3 ;  /* 0x0008100301007387 */ /* 0x0043e40000100800 */
[----:B-1----:R-:W-:Y:S02]  /*3f610*/  IMAD.MOV.U32 R3, RZ, RZ, R2 ;  /* 0x000000ffff037224 */ /* 0x002fe400078e0002 */
[----:B------:R-:W2:Y:S04]  /*3f620*/  LDL.LU R2, [R1+0x808] ;  /* 0x0008080001027983 */ /* 0x000ea80000300800 */
[----:B--2---:R1:W-:Y:S02]  /*3f630*/  STL [R1+0x80c], R2 ;  /* 0x00080c0201007387 */ /* 0x0043e40000100800 */
.L_x_21732:
[----:B------:R-:W-:Y:S05]  /*3f640*/  BSYNC B1 ;  /* 0x0000000000017941 */ /* 0x000fea0003800000 */
.L_x_21730:
        /* <DEDUP_REMOVED lines=15> */
.L_x_21734:
        /* <DEDUP_REMOVED lines=10> */
.L_x_21735:
[----:B------:R-:W-:Y:S05]  /*3f7e0*/  BSYNC B1 ;  /* 0x0000000000017941 */ /* 0x000fea0003800000 */
.L_x_21733:
[----:B------:R-:W-:Y:S05]  /*3f7f0*/  @P1 BRA `(.L_x_21736) ;  /* 0xffffff6c00c81947 */ /* 0x000fea000383ffff */
[----:B------:R-:W2:Y:S04]  /*3f800*/  LDL.LU R0, [R1+0x814] ;  /* 0x0008140001007983 */ /* 0x000ea80000300800 */
[----:B------:R3:W-:Y:S04]  /*3f810*/  STL [R1+0x804], R252 ;  /* 0x000804fc01007387 */ /* 0x0007e80000100800 */
[----:B--2---:R3:W-:Y:S02]  /*3f820*/  STL [R1+0x820], R0 ;  /* 0x0008200001007387 */ /* 0x0047e40000100800 */
.L_x_21354:
[----:B------:R-:W-:Y:S05]  /*3f830*/  BSYNC B0 ;  /* 0x0000000000007941 */ /* 0x000fea0003800000 */
.L_x_21353:
        /* <DEDUP_REMOVED lines=401> */
.L_x_22120:
        /* <DEDUP_REMOVED lines=35> */
.L_x_21740:
[----:B------:R-:W3:Y:S04]  /*41380*/  LDL.LU R252, [R1+0x800] ;  /* 0x0008000001fc7983 */ /* 0x000ee80000300800 */
[----:B--2---:R1:W5:Y:S04]  /*41390*/  LDL.LU R0, [R1+0x81c] ;  /* 0x00081c0001007983 */ /* 0x0043680000300800 */
[----:B------:R1:W-:Y:S04]  /*413a0*/  STL [R1+0x81c], R7 ;  /* 0x00081c0701007387 */ /* 0x0003e80000100800 */
[----:B------:R1:W-:Y:S04]  /*413b0*/  STL [R1+0x800], R131 ;  /* 0x0008008301007387 */ /* 0x0003e80000100800 */
[----:B---3--:R1:W-:Y:S02]  /*413c0*/  STL [R1+0x810], R252 ;  /* 0x000810fc01007387 */ /* 0x0083e40000100800 */
.L_x_21741:
[----:B------:R-:W-:Y:S05]  /*413d0*/  BSYNC B1 ;  /* 0x0000000000017941 */ /* 0x000fea0003800000 */
.L_x_21739:
        /* <DEDUP_REMOVED lines=12> */
.L_x_21743:
[----:B-1----:R-:W2:Y:S01]  /*414a0*/  LDL.LU R7, [R1+0x810] ;  /* 0x0008100001077983 */ /* 0x002ea20000300800 */
[----:B------:R-:W-:Y:S02]  /*414b0*/  IMAD.MOV.U32 R252, RZ, RZ, R0 ;  /* 0x000000fffffc7224 */ /* 0x000fe400078e0000 */
[----:B------:R-:W-:Y:S01]  /*414c0*/  IMAD.MOV.U32 R131, RZ, RZ, R130 ;  /* 0x000000ffff837224 */ /* 0x000fe200078e0082 */
[----:B--2---:R1:W-:Y:S02]  /*414d0*/  STL [R1+0x814], R7 ;  /* 0x0008140701007387 */ /* 0x0043e40000100800 */
[----:B-1----:R-:W-:-:S07]  /*414e0*/  IMAD.MOV.U32 R7, RZ, RZ, R6 ;  /* 0x000000ffff077224 */ /* 0x002fce00078e0006 */
.L_x_21744:
[----:B------:R-:W-:Y:S05]  /*414f0*/  BSYNC B1 ;  /* 0x0000000000017941 */ /* 0x000fea0003800000 */
.L_x_21742:
        /* <DEDUP_REMOVED lines=12> */
.L_x_21746:
[----:B------:R-:W2:Y:S01]  /*415c0*/  LDL.LU R6, [R1+0x814] ;  /* 0x0008140001067983 */ /* 0x000ea20000300800 */
[----:B------:R-:W-:Y:S02]  /*415d0*/  IMAD.MOV.U32 R0, RZ, RZ, R252 ;  /* 0x000000ffff007224 */ /* 0x000fe400078e00fc */
[----:B------:R-:W-:Y:S01]  /*415e0*/  IMAD.MOV.U32 R130, RZ, RZ, R129 ;  /* 0x000000ffff827224 */ /* 0x000fe200078e0081 */
[----:B--2---:R1:W-:Y:S02]  /*415f0*/  STL [R1+0x810], R6 ;  /* 0x0008100601007387 */ /* 0x0043e40000100800 */
[----:B-1----:R-:W-:-:S07]  /*41600*/  IMAD.MOV.U32 R6, RZ, RZ, R5 ;  /* 0x000000ffff067224 */ /* 0x002fce00078e0005 */
.L_x_21747:
[----:B------:R-:W-:Y:S05]  /*41610*/  BSYNC B1 ;  /* 0x0000000000017941 */ /* 0x000fea0003800000 */
.L_x_21745:
        /* <DEDUP_REMOVED lines=12> */
.L_x_21749:
[----:B------:R-:W2:Y:S01]  /*416e0*/  LDL.LU R5, [R1+0x810] ;  /* 0x0008100001057983 */ /* 0x000ea20000300800 */
[----:B------:R-:W-:Y:S02]  /*416f0*/  IMAD.MOV.U32 R252, RZ, RZ, R0 ;  /* 0x000000fffffc7224 */ /* 0x000fe400078e0000 */
[----:B------:R-:W-:Y:S01]  /*41700*/  IMAD.MOV.U32 R129, RZ, RZ, R128 ;  /* 0x000000ffff817224 */ /* 0x000fe200078e0080 */
[----:B--2---:R1:W-:Y:S02]  /*41710*/  STL [R1+0x814], R5 ;  /* 0x0008140501007387 */ /* 0x0043e40000100800 */
[----:B-1----:R-:W-:-:S07]  /*41720*/  IMAD.MOV.U32 R5, RZ, RZ, R4 ;  /* 0x000000ffff057224 */ /* 0x002fce00078e0004 */
.L_x_21750:
[----:B------:R-:W-:Y:S05]  /*41730*/  BSYNC B1 ;  /* 0x0000000000017941 */ /* 0x000fea0003800000 */
.L_x_21748:
        /* <DEDUP_REMOVED lines=12> */
.L_x_21752:
[----:B------:R-:W2:Y:S01]  /*41800*/  LDL.LU R4, [R1+0x814] ;  /* 0x0008140001047983 */ /* 0x000ea20000300800 */
[----:B------:R-:W-:Y:S02]  /*41810*/  IMAD.MOV.U32 R0, RZ, RZ, R252 ;  /* 0x000000ffff007224 */ /* 0x000fe400078e00fc */
[----:B------:R-:W-:Y:S01]  /*41820*/  IMAD.MOV.U32 R128, RZ, RZ, R135 ;  /* 0x000000ffff807224 */ /* 0x000fe200078e0087 */
[----:B--2---:R1:W-:Y:S02]  /*41830*/  STL [R1+0x810], R4 ;  /* 0x0008100401007387 */ /* 0x0043e40000100800 */
[----:B-1----:R-:W-:-:S07]  /*41840*/  IMAD.MOV.U32 R4, RZ, RZ, R11 ;  /* 0x000000ffff047224 */ /* 0x002fce00078e000b */
.L_x_21753:
[----:B------:R-:W-:Y:S05]  /*41850*/  BSYNC B1 ;  /* 0x0000000000017941 */ /* 0x000fea0003800000 */
.L_x_21751:
        /* <DEDUP_REMOVED lines=12> */
.L_x_21755:
[----:B------:R-:W2:Y:S01]  /*41920*/  LDL.LU R11, [R1+0x810] ;  /* 0x00081000010b7983 */ /* 0x000ea20000300800 */
[----:B------:R-:W-:Y:S02]  /*41930*/  IMAD.MOV.U32 R252, RZ, RZ, R0 ;  /* 0x000000fffffc7224 */ /* 0x000fe400078e0000 */
[----:B------:R-:W-:Y:S01]  /*41940*/  IMAD.MOV.U32 R135, RZ, RZ, R134 ;  /* 0x000000ffff877224 */ /* 0x000fe200078e0086 */
[----:B--2---:R1:W-:Y:S02]  /*41950*/  STL [R1+0x814], R11 ;  /* 0x0008140b01007387 */ /* 0x0043e40000100800 */
[----:B-1----:R-:W-:-:S07]  /*41960*/  IMAD.MOV.U32 R11, RZ, RZ, R10 ;  /* 0x000000ffff0b7224 */ /* 0x002fce00078e000a */
.L_x_21756:
[----:B------:R-:W-:Y:S05]  /*41970*/  BSYNC B1 ;  /* 0x0000000000017941 */ /* 0x000fea0003800000 */
.L_x_21754:
        /* <DEDUP_REMOVED lines=12> */
.L_x_21758:
[----:B------:R-:W2:Y:S01]  /*41a40*/  LDL.LU R10, [R1+0x814] ;  /* 0x00081400010a7983 */ /* 0x000ea20000300800 */
[----:B------:R-:W-:Y:S02]  /*41a50*/  IMAD.MOV.U32 R0, RZ, RZ, R252 ;  /* 0x000000ffff007224 */ /* 0x000fe400078e00fc */
[----:B------:R-:W-:Y:S01]  /*41a60*/  IMAD.MOV.U32 R134, RZ, RZ, R133 ;  /* 0x000000ffff867224 */ /* 0x000fe200078e0085 */
[----:B--2---:R1:W-:Y:S02]  /*41a70*/  STL [R1+0x810], R10 ;  /* 0x0008100a01007387 */ /* 0x0043e40000100800 */
[----:B-1----:R-:W-:-:S07]  /*41a80*/  IMAD.MOV.U32 R10, RZ, RZ, R9 ;  /* 0x000000ffff0a7224 */ /* 0x002fce00078e0009 */
.L_x_21759:
[----:B------:R-:W-:Y:S05]  /*41a90*/  BSYNC B1 ;  /* 0x0000000000017941 */ /* 0x000fea0003800000 */
.L_x_21757:
        /* <DEDUP_REMOVED lines=12> */
.L_x_21761:
[----:B------:R-:W2:Y:S01]  /*41b60*/  LDL.LU R9, [R1+0x810] ;  /* 0x0008100001097983 */ /* 0x000ea20000300800 */
[----:B------:R-:W-:Y:S02]  /*41b70*/  IMAD.MOV.U32 R252, RZ, RZ, R0 ;  /* 0x000000fffffc7224 */ /* 0x000fe400078e0000 */
[----:B------:R-:W-:Y:S01]  /*41b80*/  IMAD.MOV.U32 R133, RZ, RZ, R132 ;  /* 0x000000ffff857224 */ /* 0x000fe200078e0084 */
[----:B--2---:R1:W-:Y:S02]  /*41b90*/  STL [R1+0x814], R9 ;  /* 0x0008140901007387 */ /* 0x0043e40000100800 */
[----:B-1----:R-:W-:-:S07]  /*41ba0*/  IMAD.MOV.U32 R9, RZ, RZ, R8 ;  /* 0x000000ffff097224 */ /* 0x002fce00078e0008 */
.L_x_21762:
[----:B------:R-:W-:Y:S05]  /*41bb0*/  BSYNC B1 ;  /* 0x0000000000017941 */ /* 0x000fea0003800000 */
.L_x_21760:
        /* <DEDUP_REMOVED lines=12> */
.L_x_21764:
[----:B------:R-:W2:Y:S01]  /*41c80*/  LDL.LU R8, [R1+0x814] ;  /* 0x0008140001087983 */ /* 0x000ea20000300800 */
[----:B------:R-:W-:Y:S02]  /*41c90*/  IMAD.MOV.U32 R0, RZ, RZ, R252 ;  /* 0x000000ffff007224 */ /* 0x000fe400078e00fc */
[----:B------:R-:W-:Y:S01]  /*41ca0*/  IMAD.MOV.U32 R132, RZ, RZ, R139 ;  /* 0x000000ffff847224 */ /* 0x000fe200078e008b */
[----:B--2---:R1:W-:Y:S02]  /*41cb0*/  STL [R1+0x810], R8 ;  /* 0x0008100801007387 */ /* 0x0043e40000100800 */
[----:B-1----:R-:W-:-:S07]  /*41cc0*/  IMAD.MOV.U32 R8, RZ, RZ, R15 ;  /* 0x000000ffff087224 */ /* 0x002fce00078e000f */
.L_x_21765:
[----:B------:R-:W-:Y:S05]  /*41cd0*/  BSYNC B1 ;  /* 0x0000000000017941 */ /* 0x000fea0003800000 */
.L_x_21763:
        /* <DEDUP_REMOVED lines=12> */
.L_x_21767:
[----:B------:R-:W2:Y:S01]  /*41da0*/  LDL.LU R15, [R1+0x810] ;  /* 0x00081000010f7983 */ /* 0x000ea20000300800 */
[----:B------:R-:W-:Y:S02]  /*41db0*/  IMAD.MOV.U32 R252, RZ, RZ, R0 ;  /* 0x000000fffffc7224 */ /* 0x000fe400078e0000 */
[----:B------:R-:W-:Y:S01]  /*41dc0*/  IMAD.MOV.U32 R139, RZ, RZ, R138 ;  /* 0x000000ffff8b7224 */ /* 0x000fe200078e008a */
[----:B--2---:R1:W-:Y:S02]  /*41dd0*/  STL [R1+0x814], R15 ;  /* 0x0008140f01007387 */ /* 0x0043e40000100800 */
[----:B-1----:R-:W-:-:S07]  /*41de0*/  IMAD.MOV.U32 R15, RZ, RZ, R14 ;  /* 0x000000ffff0f7224 */ /* 0x002fce00078e000e */
.L_x_21768:
[----:B------:R-:W-:Y:S05]  /*41df0*/  BSYNC B1 ;  /* 0x0000000000017941 */ /* 0x000fea0003800000 */
.L_x_21766:
        /* <DEDUP_REMOVED lines=12> */
.L_x_21770:
[----:B------:R-:W2:Y:S01]  /*41ec0*/  LDL.LU R14, [R1+0x814] ;  /* 0x00081400010e7983 */ /* 0x000ea20000300800 */
[----:B------:R-:W-:Y:S02]  /*41ed0*/  IMAD.MOV.U32 R0, RZ, RZ, R252 ;  /* 0x000000ffff007224 */ /* 0x000fe400078e00fc */
[----:B------:R-:W-:Y:S01]  /*41ee0*/  IMAD.MOV.U32 R138, RZ, RZ, R137 ;  /* 0x000000ffff8a7224 */ /* 0x000fe200078e0089 */
[----:B--2---:R1:W-:Y:S02]  /*41ef0*/  STL [R1+0x810], R14 ;  /* 0x0008100e01007387 */ /* 0x0043e40000100800 */
[----:B-1----:R-:W-:-:S07]  /*41f00*/  IMAD.MOV.U32 R14, RZ, RZ, R13 ;  /* 0x000000ffff0e7224 */ /* 0x002fce00078e000d */
.L_x_21771:
[----:B------:R-:W-:Y:S05]  /*41f10*/  BSYNC B1 ;  /* 0x0000000000017941 */ /* 0x000fea0003800000 */
.L_x_21769:
        /* <DEDUP_REMOVED lines=12> */
.L_x_21773:
[----:B------:R-:W2:Y:S01]  /*41fe0*/  LDL.LU R13, [R1+0x810] ;  /* 0x00081000010d7983 */ /* 0x000ea20000300800 */
[----:B------:R-:W-:Y:S02]  /*41ff0*/  IMAD.MOV.U32 R252, RZ, RZ, R0 ;  /* 0x000000fffffc7224 */ /* 0x000fe400078e0000 */
[----:B------:R-:W-:Y:S01]  /*42000*/  IMAD.MOV.U32 R137, RZ, RZ, R136 ;  /* 0x000000ffff897224 */ /* 0x000fe200078e0088 */
[----:B--2---:R1:W-:Y:S02]  /*42010*/  STL [R1+0x814], R13 ;  /* 0x0008140d01007387 */ /* 0x0043e40000100800 */
[----:B-1----:R-:W-:-:S07]  /*42020*/  IMAD.MOV.U32 R13, RZ, RZ, R12 ;  /* 0x000000ffff0d7224 */ /* 0x002fce00078e000c */
.L_x_21774:
[----:B------:R-:W-:Y:S05]  /*42030*/  BSYNC B1 ;  /* 0x0000000000017941 */ /* 0x000fea0003800000 */
.L_x_21772:
        /* <DEDUP_REMOVED lines=12> */
.L_x_21776:
[----:B------:R-:W2:Y:S01]  /*42100*/  LDL.LU R12, [R1+0x814] ;  /* 0x00081400010c7983 */ /* 0x000ea20000300800 */
[----:B------:R-:W-:Y:S02]  /*42110*/  IMAD.MOV.U32 R0, RZ, RZ, R252 ;  /* 0x000000ffff007224 */ /* 0x000fe400078e00fc */
[----:B------:R-:W-:Y:S01]  /*42120*/  IMAD.MOV.U32 R136, RZ, RZ, R143 ;  /* 0x000000ffff887224 */ /* 0x000fe200078e008f */
[----:B--2---:R1:W-:Y:S02]  /*42130*/  STL [R1+0x810], R12 ;  /* 0x0008100c01007387 */ /* 0x0043e40000100800 */
[----:B-1----:R-:W-:-:S07]  /*42140*/  IMAD.MOV.U32 R12, RZ, RZ, R19 ;  /* 0x000000ffff0c7224 */ /* 0x002fce00078e0013 */
.L_x_21777:
[----:B------:R-:W-:Y:S05]  /*42150*/  BSYNC B1 ;  /* 0x0000000000017941 */ /* 0x000fea0003800000 */
.L_x_21775:
        /* <DEDUP_REMOVED lines=12> */
.L_x_21779:
[----:B------:R-:W2:Y:S01]  /*42220*/  LDL.LU R19, [R1+0x810] ;  /* 0x0008100001137983 */ /* 0x000ea20000300800 */
[----:B------:R-:W-:Y:S02]  /*42230*/  IMAD.MOV.U32 R252, RZ, RZ, R0 ;  /* 0x000000fffffc7224 */ /* 0x000fe400078e0000 */
[----:B------:R-:W-:Y:S01]  /*42240*/  IMAD.MOV.U32 R143, RZ, RZ, R142 ;  /* 0x000000ffff8f7224 */ /* 0x000fe200078e008e */
[----:B--2---:R1:W-:Y:S02]  /*42250*/  STL [R1+0x814], R19 ;  /* 0x0008141301007387 */ /* 0x0043e40000100800 */
[----:B-1----:R-:W-:-:S07]  /*42260*/  IMAD.MOV.U32 R19, RZ, RZ, R18 ;  /* 0x000000ffff137224 */ /* 0x002fce00078e0012 */
.L_x_21780:
[----:B------:R-:W-:Y:S05]  /*42270*/  BSYNC B1 ;  /* 0x0000000000017941 */ /* 0x000fea0003800000 */
.L_x_21778:
        /* <DEDUP_REMOVED lines=12> */
.L_x_21782:
[----:B------:R-:W2:Y:S01]  /*42340*/  LDL.LU R18, [R1+0x814] ;  /* 0x0008140001127983 */ /* 0x000ea20000300800 */
[----:B------:R-:W-:Y:S02]  /*42350*/  IMAD.MOV.U32 R0, RZ, RZ, R252 ;  /* 0x000000ffff007224 */ /* 0x000fe400078e00fc */
[----:B------:R-:W-:Y:S01]  /*42360*/  IMAD.MOV.U32 R142, RZ, RZ, R141 ;  /* 0x000000ffff8e7224 */ /* 0x000fe200078e008d */
[----:B--2---:R1:W-:Y:S02]  /*42370*/  STL [R1+0x810], R18 ;  /* 0x0008101201007387 */ /* 0x0043e40000100800 */
[----:B-1----:R-:W-:-:S07]  /*42380*/  IMAD.MOV.U32 R18, RZ, RZ, R17 ;  /* 0x000000ffff127224 */ /* 0x002fce00078e0011 */
.L_x_21783:
[----:B------:R-:W-:Y:S05]  /*42390*/  BSYNC B1 ;  /* 0x0000000000017941 */ /* 0x000fea0003800000 */
.L_x_21781:
        /* <DEDUP_REMOVED lines=12> */
.L_x_21785:
[----:B------:R-:W2:Y:S01]  /*42460*/  LDL.LU R17, [R1+0x810] ;  /* 0x0008100001117983 */ /* 0x000ea20000300800 */
[----:B------:R-:W-:Y:S02]  /*42470*/  IMAD.MOV.U32 R252, RZ, RZ, R0 ;  /* 0x000000fffffc7224 */ /* 0x000fe400078e0000 */
[----:B------:R-:W-:Y:S01]  /*42480*/  IMAD.MOV.U32 R141, RZ, RZ, R140 ;  /* 0x000000ffff8d7224 */ /* 0x000fe200078e008c */
[----:B--2---:R1:W-:Y:S02]  /*42490*/  STL [R1+0x814], R17 ;  /* 0x0008141101007387 */ /* 0x0043e40000100800 */
[----:B-1----:R-:W-:-:S07]  /*424a0*/  IMAD.MOV.U32 R17, RZ, RZ, R16 ;  /* 0x000000ffff117224 */ /* 0x002fce00078e0010 */
.L_x_21786:
[----:B------:R-:W-:Y:S05]  /*424b0*/  BSYNC B1 ;  /* 0x0000000000017941 */ /* 0x000fea0003800000 */
.L_x_21784:
        /* <DEDUP_REMOVED lines=12> */
.L_x_21788:
[----:B------:R-:W2:Y:S01]  /*42580*/  LDL.LU R16, [R1+0x814] ;  /* 0x0008140001107983 */ /* 0x000ea20000300800 */
[----:B------:R-:W-:Y:S02]  /*42590*/  IMAD.MOV.U32 R0, RZ, RZ, R252 ;  /* 0x000000ffff007224 */ /* 0x000fe400078e00fc */
[----:B------:R-:W-:Y:S01]  /*425a0*/  IMAD.MOV.U32 R140, RZ, RZ, R147 ;  /* 0x000000ffff8c7224 */ /* 0x000fe200078e0093 */
[----:B--2---:R1:W-:Y:S02]  /*425b0*/  STL [R1+0x810], R16 ;  /* 0x0008101001007387 */ /* 0x0043e40000100800 */
[----:B-1----:R-:W-:-:S07]  /*425c0*/  IMAD.MOV.U32 R16, RZ, RZ, R23 ;  /* 0x000000ffff107224 */ /* 0x002fce00078e0017 */
.L_x_21789:
[----:B------:R-:W-:Y:S05]  /*425d0*/  BSYNC B1 ;  /* 0x0000000000017941 */ /* 0x000fea0003800000 */
.L_x_21787:
        /* <DEDUP_REMOVED lines=12> */
.L_x_21791:
[----:B------:R-:W2:Y:S01]  /*426a0*/  LDL.LU R23, [R1+0x810] ;  /* 0x0008100001177983 */ /* 0x000ea20000300800 */
[----:B------:R-:W-:Y:S02]  /*426b0*/  IMAD.MOV.U32 R252, RZ, RZ, R0 ;  /* 0x000000fffffc7224 */ /* 0x000fe400078e0000 */
[----:B------:R-:W-:Y:S01]  /*426c0*/  IMAD.MOV.U32 R147, RZ, RZ, R146 ;  /* 0x000000ffff937224 */ /* 0x000fe200078e0092 */
[----:B--2---:R1:W-:Y:S02]  /*426d0*/  STL [R1+0x814], R23 ;  /* 0x0008141701007387 */ /* 0x0043e40000100800 */
[----:B-1----:R-:W-:-:S07]  /*426e0*/  IMAD.MOV.U32 R23, RZ, RZ, R22 ;  /* 0x000000ffff177224 */ /* 0x002fce00078e0016 */
.L_x_21792:
[----:B------:R-:W-:Y:S05]  /*426f0*/  BSYNC B1 ;  /* 0x0000000000017941 */ /* 0x000fea0003800000 */
.L_x_21790:
        /* <DEDUP_REMOVED lines=12> */
.L_x_21794:
[----:B------:R-:W2:Y:S01]  /*427c0*/  LDL.LU R22, [R1+0x814] ;  /* 0x0008140001167983 */ /* 0x000ea20000300800 */
[----:B------:R-:W-:Y:S02]  /*427d0*/  IMAD.MOV.U32 R0, RZ, RZ, R252 ;  /* 0x000000ffff007224 */ /* 0x000fe400078e00fc */
[----:B------:R-:W-:Y:S01]  /*427e0*/  IMAD.MOV.U32 R146, RZ, RZ, R145 ;  /* 0x000000ffff927224 */ /* 0x000fe200078e0091 */
[----:B--2---:R1:W-:Y:S02]  /*427f0*/  STL [R1+0x810], R22 ;  /* 0x0008101601007387 */ /* 0x0043e40000100800 */
[----:B-1----:R-:W-:-:S07]  /*42800*/  IMAD.MOV.U32 R22, RZ, RZ, R21 ;  /* 0x000000ffff167224 */ /* 0x002fce00078e0015 */
.L_x_21795:
[----:B------:R-:W-:Y:S05]  /*42810*/  BSYNC B1 ;  /* 0x0000000000017941 */ /* 0x000fea0003800000 */
.L_x_21793:
        /* <DEDUP_REMOVED lines=12> */
.L_x_21797:
[----:B------:R-:W2:Y:S01]  /*428e0*/  LDL.LU R21, [R1+0x810] ;  /* 0x0008100001157983 */ /* 0x000ea20000300800 */
[----:B------:R-:W-:Y:S02]  /*428f0*/  IMAD.MOV.U32 R252, RZ, RZ, R0 ;  /* 0x000000fffffc7224 */ /* 0x000fe400078e0000 */
[----:B------:R-:W-:Y:S01]  /*42900*/  IMAD.MOV.U32 R145, RZ, RZ, R144 ;  /* 0x000000ffff917224 */ /* 0x000fe200078e0090 */
[----:B--2---:R1:W-:Y:S02]  /*42910*/  STL [R1+0x814], R21 ;  /* 0x0008141501007387 */ /* 0x0043e40000100800 */
[----:B-1----:R-:W-:-:S07]  /*42920*/  IMAD.MOV.U32 R21, RZ, RZ, R20 ;  /* 0x000000ffff157224 */ /* 0x002fce00078e0014 */
.L_x_21798:
[----:B------:R-:W-:Y:S05]  /*42930*/  BSYNC B1 ;  /* 0x0000000000017941 */ /* 0x000fea0003800000 */
.L_x_21796:
        /* <DEDUP_REMOVED lines=12> */
.L_x_21800:
[----:B------:R-:W2:Y:S01]  /*42a00*/  LDL.LU R20, [R1+0x814] ;  /* 0x0008140001147983 */ /* 0x000ea20000300800 */
[----:B------:R-:W-:Y:S02]  /*42a10*/  IMAD.MOV.U32 R0, RZ, RZ, R252 ;  /* 0x000000ffff007224 */ /* 0x000fe400078e00fc */
[----:B------:R-:W-:Y:S01]  /*42a20*/  IMAD.MOV.U32 R144, RZ, RZ, R151 ;  /* 0x000000ffff907224 */ /* 0x000fe200078e0097 */
[----:B--2---:R1:W-:Y:S02]  /*42a30*/  STL [R1+0x810], R20 ;  /* 0x0008101401007387 */ /* 0x0043e40000100800 */
[----:B-1----:R-:W-:-:S07]  /*42a40*/  IMAD.MOV.U32 R20, RZ, RZ, R27 ;  /* 0x000000ffff147224 */ /* 0x002fce00078e001b */
.L_x_21801:
[----:B------:R-:W-:Y:S05]  /*42a50*/  BSYNC B1 ;  /* 0x0000000000017941 */ /* 0x000fea0003800000 */
.L_x_21799:
        /* <DEDUP_REMOVED lines=12> */
.L_x_21803:
[----:B------:R-:W2:Y:S01]  /*42b20*/  LDL.LU R27, [R1+0x810] ;  /* 0x00081000011b7983 */ /* 0x000ea20000300800 */
[----:B------:R-:W-:Y:S02]  /*42b30*/  IMAD.MOV.U32 R252, RZ, RZ, R0 ;  /* 0x000000fffffc7224 */ /* 0x000fe400078e0000 */
[----:B------:R-:W-:Y:S01]  /*42b40*/  IMAD.MOV.U32 R151, RZ, RZ, R150 ;  /* 0x000000ffff977224 */ /* 0x000fe200078e0096 */
[----:B--2---:R1:W-:Y:S02]  /*42b50*/  STL [R1+0x814], R27 ;  /* 0x0008141b01007387 */ /* 0x0043e40000100800 */
[----:B-1----:R-:W-:-:S07]  /*42b60*/  IMAD.MOV.U32 R27, RZ, RZ, R26 ;  /* 0x000000ffff1b7224 */ /* 0x002fce00078e001a */
.L_x_21804:
[----:B------:R-:W-:Y:S05]  /*42b70*/  BSYNC B1 ;  /* 0x0000000000017941 */ /* 0x000fea0003800000 */
.L_x_21802:
        /* <DEDUP_REMOVED lines=12> */
.L_x_21806:
[----:B------:R-:W2:Y:S01]  /*42c40*/  LDL.LU R26, [R1+0x814] ;  /* 0x00081400011a7983 */ /* 0x000ea20000300800 */
[----:B------:R-:W-:Y:S02]  /*42c50*/  IMAD.MOV.U32 R0, RZ, RZ, R252 ;  /* 0x000000ffff007224 */ /* 0x000fe400078e00fc */
[----:B------:R-:W-:Y:S01]  /*42c60*/  IMAD.MOV.U32 R150, RZ, RZ, R149 ;  /* 0x000000ffff967224 */ /* 0x000fe200078e0095 */
[----:B--2---:R1:W-:Y:S02]  /*42c70*/  STL [R1+0x810], R26 ;  /* 0x0008101a01007387 */ /* 0x0043e40000100800 */
[----:B-1----:R-:W-:-:S07]  /*42c80*/  IMAD.MOV.U32 R26, RZ, RZ, R25 ;  /* 0x000000ffff1a7224 */ /* 0x002fce00078e0019 */
.L_x_21807:
[----:B------:R-:W-:Y:S05]  /*42c90*/  BSYNC B1 ;  /* 0x0000000000017941 */ /* 0x000fea0003800000 */
.L_x_21805:
        /* <DEDUP_REMOVED lines=12> */
.L_x_21809:
[----:B------:R-:W2:Y:S01]  /*42d60*/  LDL.LU R25, [R1+0x810] ;  /* 0x0008100001197983 */ /* 0x000ea20000300800 */
[----:B------:R-:W-:Y:S02]  /*42d70*/  IMAD.MOV.U32 R252, RZ, RZ, R0 ;  /* 0x000000fffffc7224 */ /* 0x000fe400078e0000 */
[----:B------:R-:W-:Y:S01]  /*42d80*/  IMAD.MOV.U32 R149, RZ, RZ, R148 ;  /* 0x000000ffff957224 */ /* 0x000fe200078e0094 */
[----:B--2---:R1:W-:Y:S02]  /*42d90*/  STL [R1+0x814], R25 ;  /* 0x0008141901007387 */ /* 0x0043e40000100800 */
[----:B-1----:R-:W-:-:S07]  /*42da0*/  IMAD.MOV.U32 R25, RZ, RZ, R24 ;  /* 0x000000ffff197224 */ /* 0x002fce00078e0018 */
.L_x_21810:
[----:B------:R-:W-:Y:S05]  /*42db0*/  BSYNC B1 ;  /* 0x0000000000017941 */ /* 0x000fea0003800000 */
.L_x_21808:
        /* <DEDUP_REMOVED lines=12> */
.L_x_21812:
[----:B------:R-:W2:Y:S01]  /*42e80*/  LDL.LU R24, [R1+0x814] ;  /* 0x0008140001187983 */ /* 0x000ea20000300800 */
[----:B------:R-:W-:Y:S02]  /*42e90*/  IMAD.MOV.U32 R0, RZ, RZ, R252 ;  /* 0x000000ffff007224 */ /* 0x000fe400078e00fc */
[----:B------:R-:W-:Y:S01]  /*42ea0*/  IMAD.MOV.U32 R148, RZ, RZ, R155 ;  /* 0x000000ffff947224 */ /* 0x000fe200078e009b */
[----:B--2---:R1:W-:Y:S02]  /*42eb0*/  STL [R1+0x810], R24 ;  /* 0x0008101801007387 */ /* 0x0043e40000100800 */
[----:B-1----:R-:W-:-:S07]  /*42ec0*/  IMAD.MOV.U32 R24, RZ, RZ, R31 ;  /* 0x000000ffff187224 */ /* 0x002fce00078e001f */
.L_x_21813:
[----:B------:R-:W-:Y:S05]  /*42ed0*/  BSYNC B1 ;  /* 0x0000000000017941 */ /* 0x000fea0003800000 */
.L_x_21811:
        /* <DEDUP_REMOVED lines=12> */
.L_x_21815:
[----:B------:R-:W2:Y:S01]  /*42fa0*/  LDL.LU R31, [R1+0x810] ;  /* 0x00081000011f7983 */ /* 0x000ea20000300800 */
[----:B------:R-:W-:Y:S02]  /*42fb0*/  IMAD.MOV.U32 R252, RZ, RZ, R0 ;  /* 0x000000fffffc7224 */ /* 0x000fe400078e0000 */
[----:B------:R-:W-:Y:S01]  /*42fc0*/  IMAD.MOV.U32 R155, RZ, RZ, R154 ;  /* 0x000000ffff9b7224 */ /* 0x000fe200078e009a */
[----:B--2---:R1:W-:Y:S02]  /*42fd0*/  STL [R1+0x814], R31 ;  /* 0x0008141f01007387 */ /* 0x0043e40000100800 */
[----:B-1----:R-:W-:-:S07]  /*42fe0*/  IMAD.MOV.U32 R31, RZ, RZ, R30 ;  /* 0x000000ffff1f7224 */ /* 0x002fce00078e001e */
.L_x_21816:
[----:B------:R-:W-:Y:S05]  /*42ff0*/  BSYNC B1 ;  /* 0x0000000000017941 */ /* 0x000fea0003800000 */
.L_x_21814:
        /* <DEDUP_REMOVED lines=12> */
.L_x_21818:
[----:B------:R-:W2:Y:S01]  /*430c0*/  LDL.LU R30, [R1+0x814] ;  /* 0x00081400011e7983 */ /* 0x000ea20000300800 */
[----:B------:R-:W-:Y:S02]  /*430d0*/  IMAD.MOV.U32 R0, RZ, RZ, R252 ;  /* 0x000000ffff007224 */ /* 0x000fe400078e00fc */
[----:B------:R-:W-:Y:S01]  /*430e0*/  IMAD.MOV.U32 R154, RZ, RZ, R153 ;  /* 0x000000ffff9a7224 */ /* 0x000fe200078e0099 */
[----:B--2---:R1:W-:Y:S02]  /*430f0*/  STL [R1+0x810], R30 ;  /* 0x0008101e01007387 */ /* 0x0043e40000100800 */
[----:B-1----:R-:W-:-:S07]  /*43100*/  IMAD.MOV.U32 R30, RZ, RZ, R29 ;  /* 0x000000ffff1e7224 */ /* 0x002fce00078e001d */
.L_x_21819:
[----:B------:R-:W-:Y:S05]  /*43110*/  BSYNC B1 ;  /* 0x0000000000017941 */ /* 0x000fea0003800000 */
.L_x_21817:
        /* <DEDUP_REMOVED lines=12> */
.L_x_21821:
[----:B------:R-:W2:Y:S01]  /*431e0*/  LDL.LU R29, [R1+0x810] ;  /* 0x00081000011d7983 */ /* 0x000ea20000300800 */
[----:B------:R-:W-:Y:S02]  /*431f0*/  IMAD.MOV.U32 R252, RZ, RZ, R0 ;  /* 0x000000fffffc7224 */ /* 0x000fe400078e0000 */
[----:B------:R-:W-:Y:S01]  /*43200*/  IMAD.MOV.U32 R153, RZ, RZ, R152 ;  /* 0x000000ffff997224 */ /* 0x000fe200078e0098 */
[----:B--2---:R1:W-:Y:S02]  /*43210*/  STL [R1+0x814], R29 ;  /* 0x0008141d01007387 */ /* 0x0043e40000100800 */
[----:B-1----:R-:W-:-:S07]  /*43220*/  IMAD.MOV.U32 R29, RZ, RZ, R28 ;  /* 0x000000ffff1d7224 */ /* 0x002fce00078e001c */
.L_x_21822:
[----:B------:R-:W-:Y:S05]  /*43230*/  BSYNC B1 ;  /* 0x0000000000017941 */ /* 0x000fea0003800000 */
.L_x_21820:
        /* <DEDUP_REMOVED lines=12> */
.L_x_21824:
[----:B------:R-:W2:Y:S01]  /*43300*/  LDL.LU R28, [R1+0x814] ;  /* 0x00081400011c7983 */ /* 0x000ea20000300800 */
[----:B------:R-:W-:Y:S02]  /*43310*/  IMAD.MOV.U32 R0, RZ, RZ, R252 ;  /* 0x000000ffff007224 */ /* 0x000fe400078e00fc */
[----:B------:R-:W-:Y:S01]  /*43320*/  IMAD.MOV.U32 R152, RZ, RZ, R159 ;  /* 0x000000ffff987224 */ /* 0x000fe200078e009f */
[----:B--2---:R1:W-:Y:S02]  /*43330*/  STL [R1+0x810], R28 ;  /* 0x0008101c01007387 */ /* 0x0043e40000100800 */
[----:B-1----:R-:W-:-:S07]  /*43340*/  IMAD.MOV.U32 R28, RZ, RZ, R35 ;  /* 0x000000ffff1c7224 */ /* 0x002fce00078e0023 */
.L_x_21825:
[----:B------:R-:W-:Y:S05]  /*43350*/  BSYNC B1 ;  /* 0x0000000000017941 */ /* 0x000fea0003800000 */
.L_x_21823:
        /* <DEDUP_REMOVED lines=12> */
.L_x_21827:
[----:B------:R-:W2:Y:S01]  /*43420*/  LDL.LU R35, [R1+0x810] ;  /* 0x0008100001237983 */ /* 0x000ea20000300800 */
[----:B------:R-:W-:Y:S02]  /*43430*/  IMAD.MOV.U32 R252, RZ, RZ, R0 ;  /* 0x000000fffffc7224 */ /* 0x000fe400078e0000 */
[----:B------:R-:W-:Y:S01]  /*43440*/  IMAD.MOV.U32 R159, RZ, RZ, R158 ;  /* 0x000000ffff9f7224 */ /* 0x000fe200078e009e */
[----:B--2---:R1:W-:Y:S02]  /*43450*/  STL [R1+0x814], R35 ;  /* 0x0008142301007387 */ /* 0x0043e40000100800 */
[----:B-1----:R-:W-:-:S07]  /*43460*/  IMAD.MOV.U32 R35, RZ, RZ, R34 ;  /* 0x000000ffff237224 */ /* 0x002fce00078e0022 */
.L_x_21828:
[----:B------:R-:W-:Y:S05]  /*43470*/  BSYNC B1 ;  /* 0x0000000000017941 */ /* 0x000fea0003800000 */
.L_x_21826:
        /* <DEDUP_REMOVED lines=12> */
.L_x_21830:
[----:B------:R-:W2:Y:S01]  /*43540*/  LDL.LU R34, [R1+0x814] ;  /* 0x0008140001227983 */ /* 0x000ea20000300800 */
[----:B------:R-:W-:Y:S02]  /*43550*/  IMAD.MOV.U32 R0, RZ, RZ, R252 ;  /* 0x000000ffff007224 */ /* 0x000fe400078e00fc */
[----:B------:R-:W-:Y:S01]  /*43560*/  IMAD.MOV.U32 R158, RZ, RZ, R157 ;  /* 0x000000ffff9e7224 */ /* 0x000fe200078e009d */
[----:B--2---:R1:W-:Y:S02]  /*43570*/  STL [R1+0x810], R34 ;  /* 0x0008102201007387 */ /* 0x0043e40000100800 */
[----:B-1----:R-:W-:-:S07]  /*43580*/  IMAD.MOV.U32 R34, RZ, RZ, R33 ;  /* 0x000000ffff227224 */ /* 0x002fce00078e0021 */
.L_x_21831:
[----:B------:R-:W-:Y:S05]  /*43590*/  BSYNC B1 ;  /* 0x0000000000017941 */ /* 0x000fea0003800000 */
.L_x_21829:
        /* <DEDUP_REMOVED lines=12> */
.L_x_21833:
[----:B------:R-:W2:Y:S01]  /*43660*/  LDL.LU R33, [R1+0x810] ;  /* 0x0008100001217983 */ /* 0x000ea20000300800 */
[----:B------:R-:W-:Y:S02]  /*43670*/  IMAD.MOV.U32 R252, RZ, RZ, R0 ;  /* 0x000000fffffc7224 */ /* 0x000fe400078e0000 */
[----:B------:R-:W-:Y:S01]  /*43680*/  IMAD.MOV.U32 R157, RZ, RZ, R156 ;  /* 0x000000ffff9d7224 */ /* 0x000fe200078e009c */
[----:B--2---:R1:W-:Y:S02]  /*43690*/  STL [R1+0x814], R33 ;  /* 0x0008142101007387 */ /* 0x0043e40000100800 */
[----:B-1----:R-:W-:-:S07]  /*436a0*/  IMAD.MOV.U32 R33, RZ, RZ, R32 ;  /* 0x000000ffff217224 */ /* 0x002fce00078e0020 */
.L_x_21834:
[----:B------:R-:W-:Y:S05]  /*436b0*/  BSYNC B1 ;  /* 0x0000000000017941 */ /* 0x000fea0003800000 */
.L_x_21832:
        /* <DEDUP_REMOVED lines=12> */
.L_x_21836:
[----:B------:R-:W2:Y:S01]  /*43780*/  LDL.LU R32, [R1+0x814] ;  /* 0x0008140001207983 */ /* 0x000ea20000300800 */
[----:B------:R-:W-:Y:S02]  /*43790*/  IMAD.MOV.U32 R0, RZ, RZ, R252 ;  /* 0x000000ffff007224 */ /* 0x000fe400078e00fc */
[----:B------:R-:W-:Y:S01]  /*437a0*/  IMAD.MOV.U32 R156, RZ, RZ, R163 ;  /* 0x000000ffff9c7224 */ /* 0x000fe200078e00a3 */
[----:B--2---:R1:W-:Y:S02]  /*437b0*/  STL [R1+0x810], R32 ;  /* 0x0008102001007387 */ /* 0x0043e40000100800 */
[----:B-1----:R-:W-:-:S07]  /*437c0*/  IMAD.MOV.U32 R32, RZ, RZ, R39 ;  /* 0x000000ffff207224 */ /* 0x002fce00078e0027 */
.L_x_21837:
[----:B------:R-:W-:Y:S05]  /*437d0*/  BSYNC B1 ;  /* 0x0000000000017941 */ /* 0x000fea0003800000 */
.L_x_21835:
        /* <DEDUP_REMOVED lines=12> */
.L_x_21839:
[----:B------:R-:W2:Y:S01]  /*438a0*/  LDL.LU R39, [R1+0x810] ;  /* 0x0008100001277983 */ /* 0x000ea20000300800 */
[----:B------:R-:W-:Y:S02]  /*438b0*/  IMAD.MOV.U32 R252, RZ, RZ, R0 ;  /* 0x000000fffffc7224 */ /* 0x000fe400078e0000 */
[----:B------:R-:W-:Y:S01]  /*438c0*/  IMAD.MOV.U32 R163, RZ, RZ, R162 ;  /* 0x000000ffffa37224 */ /* 0x000fe200078e00a2 */
[----:B--2---:R1:W-:Y:S02]  /*438d0*/  STL [R1+0x814], R39 ;  /* 0x0008142701007387 */ /* 0x0043e40000100800 */
[----:B-1----:R-:W-:-:S07]  /*438e0*/  IMAD.MOV.U32 R39, RZ, RZ, R38 ;  /* 0x000000ffff277224 */ /* 0x002fce00078e0026 */
.L_x_21840:
[----:B------:R-:W-:Y:S05]  /*438f0*/  BSYNC B1 ;  /* 0x0000000000017941 */ /* 0x000fea0003800000 */
.L_x_21838:
        /* <DEDUP_REMOVED lines=12> */
.L_x_21842:
[----:B------:R-:W2:Y:S01]  /*439c0*/  LDL.LU R38, [R1+0x814] ;  /* 0x0008140001267983 */ /* 0x000ea20000300800 */
[----:B------:R-:W-:Y:S02]  /*439d0*/  IMAD.MOV.U32 R0, RZ, RZ, R252 ;  /* 0x000000ffff007224 */ /* 0x000fe400078e00fc */
[----:B------:R-:W-:Y:S01]  /*439e0*/  IMAD.MOV.U32 R162, RZ, RZ, R161 ;  /* 0x000000ffffa27224 */ /* 0x000fe200078e00a1 */
[----:B--2---:R1:W-:Y:S02]  /*439f0*/  STL [R1+0x810], R38 ;  /* 0x0008102601007387 */ /* 0x0043e40000100800 */
[----:B-1----:R-:W-:-:S07]  /*43a00*/  IMAD.MOV.U32 R38, RZ, RZ, R37 ;  /* 0x000000ffff267224 */ /* 0x002fce00078e0025 */
.L_x_21843:
[----:B------:R-:W-:Y:S05]  /*43a10*/  BSYNC B1 ;  /* 0x0000000000017941 */ /* 0x000fea0003800000 */
.L_x_21841:
        /* <DEDUP_REMOVED lines=12> */
.L_x_21845:
[----:B------:R-:W2:Y:S01]  /*43ae0*/  LDL.LU R37, [R1+0x810] ;  /* 0x0008100001257983 */ /* 0x000ea20000300800 */
[----:B------:R-:W-:Y:S02]  /*43af0*/  IMAD.MOV.U32 R252, RZ, RZ, R0 ;  /* 0x000000fffffc7224 */ /* 0x000fe400078e0000 */
[----:B------:R-:W-:Y:S01]  /*43b00*/  IMAD.MOV.U32 R161, RZ, RZ, R160 ;  /* 0x000000ffffa17224 */ /* 0x000fe200078e00a0 */
[----:B--2---:R1:W-:Y:S02]  /*43b10*/  STL [R1+0x814], R37 ;  /* 0x0008142501007387 */ /* 0x0043e40000100800 */
[----:B-1----:R-:W-:-:S07]  /*43b20*/  IMAD.MOV.U32 R37, RZ, RZ, R36 ;  /* 0x000000ffff257224 */ /* 0x002fce00078e0024 */
.L_x_21846:
[----:B------:R-:W-:Y:S05]  /*43b30*/  BSYNC B1 ;  /* 0x0000000000017941 */ /* 0x000fea0003800000 */
.L_x_21844:
        /* <DEDUP_REMOVED lines=12> */
.L_x_21848:
[----:B------:R-:W2:Y:S01]  /*43c00*/  LDL.LU R36, [R1+0x814] ;  /* 0x0008140001247983 */ /* 0x000ea20000300800 */
[----:B------:R-:W-:Y:S02]  /*43c10*/  IMAD.MOV.U32 R0, RZ, RZ, R252 ;  /* 0x000000ffff007224 */ /* 0x000fe400078e00fc */
[----:B------:R-:W-:Y:S01]  /*43c20*/  IMAD.MOV.U32 R160, RZ, RZ, R167 ;  /* 0x000000ffffa07224 */ /* 0x000fe200078e00a7 */
[----:B--2---:R1:W-:Y:S02]  /*43c30*/  STL [R1+0x810], R36 ;  /* 0x0008102401007387 */ /* 0x0043e40000100800 */
[----:B-1----:R-:W-:-:S07]  /*43c40*/  IMAD.MOV.U32 R36, RZ, RZ, R43 ;  /* 0x000000ffff247224 */ /* 0x002fce00078e002b */
.L_x_21849:
[----:B------:R-:W-:Y:S05]  /*43c50*/  BSYNC B1 ;  /* 0x0000000000017941 */ /* 0x000fea0003800000 */
.L_x_21847:
        /* <DEDUP_REMOVED lines=12> */
.L_x_21851:
[----:B------:R-:W2:Y:S01]  /*43d20*/  LDL.LU R43, [R1+0x810] ;  /* 0x00081000012b7983 */ /* 0x000ea20000300800 */
[----:B------:R-:W-:Y:S02]  /*43d30*/  IMAD.MOV.U32 R252, RZ, RZ, R0 ;  /* 0x000000fffffc7224 */ /* 0x000fe400078e0000 */
[----:B------:R-:W-:Y:S01]  /*43d40*/  IMAD.MOV.U32 R167, RZ, RZ, R166 ;  /* 0x000000ffffa77224 */ /* 0x000fe200078e00a6 */
[----:B--2---:R1:W-:Y:S02]  /*43d50*/  STL [R1+0x814], R43 ;  /* 0x0008142b01007387 */ /* 0x0043e40000100800 */
[----:B-1----:R-:W-:-:S07]  /*43d60*/  IMAD.MOV.U32 R43, RZ, RZ, R42 ;  /* 0x000000ffff2b7224 */ /* 0x002fce00078e002a */
.L_x_21852:
[----:B------:R-:W-:Y:S05]  /*43d70*/  BSYNC B1 ;  /* 0x0000000000017941 */ /* 0x000fea0003800000 */
.L_x_21850:
        /* <DEDUP_REMOVED lines=12> */
.L_x_21854:
[----:B------:R-:W2:Y:S01]  /*43e40*/  LDL.LU R42, [R1+0x814] ;  /* 0x00081400012a7983 */ /* 0x000ea20000300800 */
[----:B------:R-:W-:Y:S02]  /*43e50*/  IMAD.MOV.U32 R0, RZ, RZ, R252 ;  /* 0x000000ffff007224 */ /* 0x000fe400078e00fc */
[----:B------:R-:W-:Y:S01]  /*43e60*/  IMAD.MOV.U32 R166, RZ, RZ, R165 ;  /* 0x000000ffffa67224 */ /* 0x000fe200078e00a5 */
[----:B--2---:R1:W-:Y:S02]  /*43e70*/  STL [R1+0x810], R42 ;  /* 0x0008102a01007387 */ /* 0x0043e40000100800 */
[----:B-1----:R-:W-:-:S07]  /*43e80*/  IMAD.MOV.U32 R42, RZ, RZ, R41 ;  /* 0x000000ffff2a7224 */ /* 0x002fce00078e0029 */
.L_x_21855:
[----:B------:R-:W-:Y:S05]  /*43e90*/  BSYNC B1 ;  /* 0x0000000000017941 */ /* 0x000fea0003800000 */
.L_x_21853:
        /* <DEDUP_REMOVED lines=12> */
.L_x_21857:
[----:B------:R-:W2:Y:S01]  /*43f60*/  LDL.LU R41, [R1+0x810] ;  /* 0x0008100001297983 */ /* 0x000ea20000300800 */
[----:B------:R-:W-:Y:S02]  /*43f70*/  IMAD.MOV.U32 R252, RZ, RZ, R0 ;  /* 0x000000fffffc7224 */ /* 0x000fe400078e0000 */
[----:B------:R-:W-:Y:S01]  /*43f80*/  IMAD.MOV.U32 R165, RZ, RZ, R164 ;  /* 0x000000ffffa57224 */ /* 0x000fe200078e00a4 */
[----:B--2---:R1:W-:Y:S02]  /*43f90*/  STL [R1+0x814], R41 ;  /* 0x0008142901007387 */ /* 0x0043e40000100800 */
[----:B-1----:R-:W-:-:S07]  /*43fa0*/  IMAD.MOV.U32 R41, RZ, RZ, R40 ;  /* 0x000000ffff297224 */ /* 0x002fce00078e0028 */
.L_x_21858:
[----:B------:R-:W-:Y:S05]  /*43fb0*/  BSYNC B1 ;  /* 0x0000000000017941 */ /* 0x000fea0003800000 */
.L_x_21856:
        /* <DEDUP_REMOVED lines=12> */
.L_x_21860:
[----:B------:R-:W2:Y:S01]  /*44080*/  LDL.LU R40, [R1+0x814] ;  /* 0x0008140001287983 */ /* 0x000ea20000300800 */
[----:B------:R-:W-:Y:S02]  /*44090*/  IMAD.MOV.U32 R0, RZ, RZ, R252 ;  /* 0x000000ffff007224 */ /* 0x000fe400078e00fc */
[----:B------:R-:W-:Y:S01]  /*440a0*/  IMAD.MOV.U32 R164, RZ, RZ, R171 ;  /* 0x000000ffffa47224 */ /* 0x000fe200078e00ab */
[----:B--2---:R1:W-:Y:S02]  /*440b0*/  STL [R1+0x810], R40 ;  /* 0x0008102801007387 */ /* 0x0043e40000100800 */
[----:B-1----:R-:W-:-:S07]  /*440c0*/  IMAD.MOV.U32 R40, RZ, RZ, R47 ;  /* 0x000000ffff287224 */ /* 0x002fce00078e002f */
.L_x_21861:
[----:B------:R-:W-:Y:S05]  /*440d0*/  BSYNC B1 ;  /* 0x0000000000017941 */ /* 0x000fea0003800000 */
.L_x_21859:
        /* <DEDUP_REMOVED lines=12> */
.L_x_21863:
[----:B------:R-:W2:Y:S01]  /*441a0*/  LDL.LU R47, [R1+0x810] ;  /* 0x00081000012f7983 */ /* 0x000ea20000300800 */
[----:B------:R-:W-:Y:S02]  /*441b0*/  IMAD.MOV.U32 R252, RZ, RZ, R0 ;  /* 0x000000fffffc7224 */ /* 0x000fe400078e0000 */
[----:B------:R-:W-:Y:S01]  /*441c0*/  IMAD.MOV.U32 R171, RZ, RZ, R170 ;  /* 0x000000ffffab7224 */ /* 0x000fe200078e00aa */
[----:B--2---:R1:W-:Y:S02]  /*441d0*/  STL [R1+0x814], R47 ;  /* 0x0008142f01007387 */ /* 0x0043e40000100800 */
[----:B-1----:R-:W-:-:S07]  /*441e0*/  IMAD.MOV.U32 R47, RZ, RZ, R46 ;  /* 0x000000ffff2f7224 */ /* 0x002fce00078e002e */
.L_x_21864:
[----:B------:R-:W-:Y:S05]  /*441f0*/  BSYNC B1 ;  /* 0x0000000000017941 */ /* 0x000fea0003800000 */
.L_x_21862:
        /* <DEDUP_REMOVED lines=12> */
.L_x_21866:
[----:B------:R-:W2:Y:S01]  /*442c0*/  LDL.LU R46, [R1+0x814] ;  /* 0x00081400012e7983 */ /* 0x000ea20000300800 */
[----:B------:R-:W-:Y:S02]  /*442d0*/  IMAD.MOV.U32 R0, RZ, RZ, R252 ;  /* 0x000000ffff007224 */ /* 0x000fe400078e00fc */
[----:B------:R-:W-:Y:S01]  /*442e0*/  IMAD.MOV.U32 R170, RZ, RZ, R169 ;  /* 0x000000ffffaa7224 */ /* 0x000fe200078e00a9 */
[----:B--2---:R1:W-:Y:S02]  /*442f0*/  STL [R1+0x810], R46 ;  /* 0x0008102e01007387 */ /* 0x0043e40000100800 */
[----:B-1----:R-:W-:-:S07]  /*44300*/  IMAD.MOV.U32 R46, RZ, RZ, R45 ;  /* 0x000000ffff2e7224 */ /* 0x002fce00078e002d */
.L_x_21867:
[----:B------:R-:W-:Y:S05]  /*44310*/  BSYNC B1 ;  /* 0x0000000000017941 */ /* 0x000fea0003800000 */
.L_x_21865:
        /* <DEDUP_REMOVED lines=12> */
.L_x_21869:
[----:B------:R-:W2:Y:S01]  /*443e0*/  LDL.LU R45, [R1+0x810] ;  /* 0x00081000012d7983 */ /* 0x000ea20000300800 */
[----:B------:R-:W-:Y:S02]  /*443f0*/  IMAD.MOV.U32 R252, RZ, RZ, R0 ;  /* 0x000000fffffc7224 */ /* 0x000fe400078e0000 */
[----:B------:R-:W-:Y:S01]  /*44400*/  IMAD.MOV.U32 R169, RZ, RZ, R168 ;  /* 0x000000ffffa97224 */ /* 0x000fe200078e00a8 */
[----:B--2---:R1:W-:Y:S02]  /*44410*/  STL [R1+0x814], R45 ;  /* 0x0008142d01007387 */ /* 0x0043e40000100800 */
[----:B-1----:R-:W-:-:S07]  /*44420*/  IMAD.MOV.U32 R45, RZ, RZ, R44 ;  /* 0x000000ffff2d7224 */ /* 0x002fce00078e002c */
.L_x_21870:
[----:B------:R-:W-:Y:S05]  /*44430*/  BSYNC B1 ;  /* 0x0000000000017941 */ /* 0x000fea0003800000 */
.L_x_21868:
        /* <DEDUP_REMOVED lines=12> */
.L_x_21872:
[----:B------:R-:W2:Y:S01]  /*44500*/  LDL.LU R44, [R1+0x814] ;  /* 0x00081400012c7983 */ /* 0x000ea20000300800 */
[----:B------:R-:W-:Y:S02]  /*44510*/  IMAD.MOV.U32 R0, RZ, RZ, R252 ;  /* 0x000000ffff007224 */ /* 0x000fe400078e00fc */
[----:B------:R-:W-:Y:S01]  /*44520*/  IMAD.MOV.U32 R168, RZ, RZ, R175 ;  /* 0x000000ffffa87224 */ /* 0x000fe200078e00af */
[----:B--2---:R1:W-:Y:S02]  /*44530*/  STL [R1+0x810], R44 ;  /* 0x0008102c01007387 */ /* 0x0043e40000100800 */
[----:B-1----:R-:W-:-:S07]  /*44540*/  IMAD.MOV.U32 R44, RZ, RZ, R51 ;  /* 0x000000ffff2c7224 */ /* 0x002fce00078e0033 */
.L_x_21873:
[----:B------:R-:W-:Y:S05]  /*44550*/  BSYNC B1 ;  /* 0x0000000000017941 */ /* 0x000fea0003800000 */
.L_x_21871:
        /* <DEDUP_REMOVED lines=12> */
.L_x_21875:
[----:B------:R-:W2:Y:S01]  /*44620*/  LDL.LU R51, [R1+0x810] ;  /* 0x0008100001337983 */ /* 0x000ea20000300800 */
[----:B------:R-:W-:Y:S02]  /*44630*/  IMAD.MOV.U32 R252, RZ, RZ, R0 ;  /* 0x000000fffffc7224 */ /* 0x000fe400078e0000 */
[----:B------:R-:W-:Y:S01]  /*44640*/  IMAD.MOV.U32 R175, RZ, RZ, R174 ;  /* 0x000000ffffaf7224 */ /* 0x000fe200078e00ae */
[----:B--2---:R1:W-:Y:S02]  /*44650*/  STL [R1+0x814], R51 ;  /* 0x0008143301007387 */ /* 0x0043e40000100800 */
[----:B-1----:R-:W-:-:S07]  /*44660*/  IMAD.MOV.U32 R51, RZ, RZ, R50 ;  /* 0x000000ffff337224 */ /* 0x002fce00078e0032 */
.L_x_21876:
[----:B------:R-:W-:Y:S05]  /*44670*/  BSYNC B1 ;  /* 0x0000000000017941 */ /* 0x000fea0003800000 */
.L_x_21874:
        /* <DEDUP_REMOVED lines=12> */
.L_x_21878:
[----:B------:R-:W2:Y:S01]  /*44740*/  LDL.LU R50, [R1+0x814] ;  /* 0x0008140001327983 */ /* 0x000ea20000300800 */
[----:B------:R-:W-:Y:S02]  /*44750*/  IMAD.MOV.U32 R0, RZ, RZ, R252 ;  /* 0x000000ffff007224 */ /* 0x000fe400078e00fc */
[----:B------:R-:W-:Y:S01]  /*44760*/  IMAD.MOV.U32 R174, RZ, RZ, R173 ;  /* 0x000000ffffae7224 */ /* 0x000fe200078e00ad */
[----:B--2---:R1:W-:Y:S02]  /*44770*/  STL [R1+0x810], R50 ;  /* 0x0008103201007387 */ /* 0x0043e40000100800 */
[----:B-1----:R-:W-:-:S07]  /*44780*/  IMAD.MOV.U32 R50, RZ, RZ, R49 ;  /* 0x000000ffff327224 */ /* 0x002fce00078e0031 */
.L_x_21879:
[----:B------:R-:W-:Y:S05]  /*44790*/  BSYNC B1 ;  /* 0x0000000000017941 */ /* 0x000fea0003800000 */
.L_x_21877:
        /* <DEDUP_REMOVED lines=12> */
.L_x_21881:
[----:B------:R-:W2:Y:S01]  /*44860*/  LDL.LU R49, [R1+0x810] ;  /* 0x0008100001317983 */ /* 0x000ea20000300800 */
[----:B------:R-:W-:Y:S02]  /*44870*/  IMAD.MOV.U32 R252, RZ, RZ, R0 ;  /* 0x000000fffffc7224 */ /* 0x000fe400078e0000 */
[----:B------:R-:W-:Y:S01]  /*44880*/  IMAD.MOV.U32 R173, RZ, RZ, R172 ;  /* 0x000000ffffad7224 */ /* 0x000fe200078e00ac */
[----:B--2---:R1:W-:Y:S02]  /*44890*/  STL [R1+0x814], R49 ;  /* 0x0008143101007387 */ /* 0x0043e40000100800 */
[----:B-1----:R-:W-:-:S07]  /*448a0*/  IMAD.MOV.U32 R49, RZ, RZ, R48 ;  /* 0x000000ffff317224 */ /* 0x002fce00078e0030 */
.L_x_21882:
[----:B------:R-:W-:Y:S05]  /*448b0*/  BSYNC B1 ;  /* 0x0000000000017941 */ /* 0x000fea0003800000 */
.L_x_21880:
        /* <DEDUP_REMOVED lines=12> */
.L_x_21884:
[----:B------:R-:W2:Y:S01]  /*44980*/  LDL.LU R48, [R1+0x814] ;  /* 0x0008140001307983 */ /* 0x000ea20000300800 */
[----:B------:R-:W-:Y:S02]  /*44990*/  IMAD.MOV.U32 R0, RZ, RZ, R252 ;  /* 0x000000ffff007224 */ /* 0x000fe400078e00fc */
[----:B------:R-:W-:Y:S01]  /*449a0*/  IMAD.MOV.U32 R172, RZ, RZ, R179 ;  /* 0x000000ffffac7224 */ /* 0x000fe200078e00b3 */
[----:B--2---:R1:W-:Y:S02]  /*449b0*/  STL [R1+0x810], R48 ;  /* 0x0008103001007387 */ /* 0x0043e40000100800 */
[----:B-1----:R-:W-:-:S07]  /*449c0*/  IMAD.MOV.U32 R48, RZ, RZ, R55 ;  /* 0x000000ffff307224 */ /* 0x002fce00078e0037 */
.L_x_21885:
[----:B------:R-:W-:Y:S05]  /*449d0*/  BSYNC B1 ;  /* 0x0000000000017941 */ /* 0x000fea0003800000 */
.L_x_21883:
        /* <DEDUP_REMOVED lines=12> */
.L_x_21887:
[----:B------:R-:W2:Y:S01]  /*44aa0*/  LDL.LU R55, [R1+0x810] ;  /* 0x0008100001377983 */ /* 0x000ea20000300800 */
[----:B------:R-:W-:Y:S02]  /*44ab0*/  IMAD.MOV.U32 R252, RZ, RZ, R0 ;  /* 0x000000fffffc7224 */ /* 0x000fe400078e0000 */
[----:B------:R-:W-:Y:S01]  /*44ac0*/  IMAD.MOV.U32 R179, RZ, RZ, R178 ;  /* 0x000000ffffb37224 */ /* 0x000fe200078e00b2 */
[----:B--2---:R1:W-:Y:S02]  /*44ad0*/  STL [R1+0x814], R55 ;  /* 0x0008143701007387 */ /* 0x0043e40000100800 */
[----:B-1----:R-:W-:-:S07]  /*44ae0*/  IMAD.MOV.U32 R55, RZ, RZ, R54 ;  /* 0x000000ffff377224 */ /* 0x002fce00078e0036 */
.L_x_21888:
[----:B------:R-:W-:Y:S05]  /*44af0*/  BSYNC B1 ;  /* 0x0000000000017941 */ /* 0x000fea0003800000 */
.L_x_21886:
        /* <DEDUP_REMOVED lines=12> */
.L_x_21890:
[----:B------:R-:W2:Y:S01]  /*44bc0*/  LDL.LU R54, [R1+0x814] ;  /* 0x0008140001367983 */ /* 0x000ea20000300800 */
[----:B------:R-:W-:Y:S02]  /*44bd0*/  IMAD.MOV.U32 R0, RZ, RZ, R252 ;  /* 0x000000ffff007224 */ /* 0x000fe400078e00fc */
[----:B------:R-:W-:Y:S01]  /*44be0*/  IMAD.MOV.U32 R178, RZ, RZ, R177 ;  /* 0x000000ffffb27224 */ /* 0x000fe200078e00b1 */
[----:B--2---:R1:W-:Y:S02]  /*44bf0*/  STL [R1+0x810], R54 ;  /* 0x0008103601007387 */ /* 0x0043e40000100800 */
[----:B-1----:R-:W-:-:S07]  /*44c00*/  IMAD.MOV.U32 R54, RZ, RZ, R53 ;  /* 0x000000ffff367224 */ /* 0x002fce00078e0035 */
.L_x_21891:
[----:B------:R-:W-:Y:S05]  /*44c10*/  BSYNC B1 ;  /* 0x0000000000017941 */ /* 0x000fea0003800000 */
.L_x_21889:
        /* <DEDUP_REMOVED lines=12> */
.L_x_21893:
[----:B------:R-:W2:Y:S01]  /*44ce0*/  LDL.LU R53, [R1+0x810] ;  /* 0x0008100001357983 */ /* 0x000ea20000300800 */
[----:B------:R-:W-:Y:S02]  /*44cf0*/  IMAD.MOV.U32 R252, RZ, RZ, R0 ;  /* 0x000000fffffc7224 */ /* 0x000fe400078e0000 */
[----:B------:R-:W-:Y:S01]  /*44d00*/  IMAD.MOV.U32 R177, RZ, RZ, R176 ;  /* 0x000000ffffb17224 */ /* 0x000fe200078e00b0 */
[----:B--2---:R1:W-:Y:S02]  /*44d10*/  STL [R1+0x814], R53 ;  /* 0x0008143501007387 */ /* 0x0043e40000100800 */
[----:B-1----:R-:W-:-:S07]  /*44d20*/  IMAD.MOV.U32 R53, RZ, RZ, R52 ;  /* 0x000000ffff357224 */ /* 0x002fce00078e0034 */
.L_x_21894:
[----:B------:R-:W-:Y:S05]  /*44d30*/  BSYNC B1 ;  /* 0x0000000000017941 */ /* 0x000fea0003800000 */
.L_x_21892:
        /* <DEDUP_REMOVED lines=12> */
.L_x_21896:
[----:B------:R-:W2:Y:S01]  /*44e00*/  LDL.LU R52, [R1+0x814] ;  /* 0x0008140001347983 */ /* 0x000ea20000300800 */
[----:B------:R-:W-:Y:S02]  /*44e10*/  IMAD.MOV.U32 R0, RZ, RZ, R252 ;  /* 0x000000ffff007224 */ /* 0x000fe400078e00fc */
[----:B------:R-:W-:Y:S01]  /*44e20*/  IMAD.MOV.U32 R176, RZ, RZ, R183 ;  /* 0x000000ffffb07224 */ /* 0x000fe200078e00b7 */
[----:B--2---:R1:W-:Y:S02]  /*44e30*/  STL [R1+0x810], R52 ;  /* 0x0008103401007387 */ /* 0x0043e40000100800 */
[----:B-1----:R-:W-:-:S07]  /*44e40*/  IMAD.MOV.U32 R52, RZ, RZ, R59 ;  /* 0x000000ffff347224 */ /* 0x002fce00078e003b */
.L_x_21897:
[----:B------:R-:W-:Y:S05]  /*44e50*/  BSYNC B1 ;  /* 0x0000000000017941 */ /* 0x000fea0003800000 */
.L_x_21895:
        /* <DEDUP_REMOVED lines=12> */
.L_x_21899:
[----:B------:R-:W2:Y:S01]  /*44f20*/  LDL.LU R59, [R1+0x810] ;  /* 0x00081000013b7983 */ /* 0x000ea20000300800 */
[----:B------:R-:W-:Y:S02]  /*44f30*/  IMAD.MOV.U32 R252, RZ, RZ, R0 ;  /* 0x000000fffffc7224 */ /* 0x000fe400078e0000 */
[----:B------:R-:W-:Y:S01]  /*44f40*/  IMAD.MOV.U32 R183, RZ, RZ, R182 ;  /* 0x000000ffffb77224 */ /* 0x000fe200078e00b6 */
[----:B--2---:R1:W-:Y:S02]  /*44f50*/  STL [R1+0x814], R59 ;  /* 0x0008143b01007387 */ /* 0x0043e40000100800 */
[----:B-1----:R-:W-:-:S07]  /*44f60*/  IMAD.MOV.U32 R59, RZ, RZ, R58 ;  /* 0x000000ffff3b7224 */ /* 0x002fce00078e003a */
.L_x_21900:
[----:B------:R-:W-:Y:S05]  /*44f70*/  BSYNC B1 ;  /* 0x0000000000017941 */ /* 0x000fea0003800000 */
.L_x_21898:
        /* <DEDUP_REMOVED lines=12> */
.L_x_21902:
[----:B------:R-:W2:Y:S01]  /*45040*/  LDL.LU R58, [R1+0x814] ;  /* 0x00081400013a7983 */ /* 0x000ea20000300800 */
[----:B------:R-:W-:Y:S02]  /*45050*/  IMAD.MOV.U32 R0, RZ, RZ, R252 ;  /* 0x000000ffff007224 */ /* 0x000fe400078e00fc */
[----:B------:R-:W-:Y:S01]  /*45060*/  IMAD.MOV.U32 R182, RZ, RZ, R181 ;  /* 0x000000ffffb67224 */ /* 0x000fe200078e00b5 */
[----:B--2---:R1:W-:Y:S02]  /*45070*/  STL [R1+0x810], R58 ;  /* 0x0008103a01007387 */ /* 0x0043e40000100800 */
[----:B-1----:R-:W-:-:S07]  /*45080*/  IMAD.MOV.U32 R58, RZ, RZ, R57 ;  /* 0x000000ffff3a7224 */ /* 0x002fce00078e0039 */
.L_x_21903:
[----:B------:R-:W-:Y:S05]  /*45090*/  BSYNC B1 ;  /* 0x0000000000017941 */ /* 0x000fea0003800000 */
.L_x_21901:
        /* <DEDUP_REMOVED lines=12> */
.L_x_21905:
[----:B------:R-:W2:Y:S01]  /*45160*/  LDL.LU R57, [R1+0x810] ;  /* 0x0008100001397983 */ /* 0x000ea20000300800 */
[----:B------:R-:W-:Y:S02]  /*45170*/  IMAD.MOV.U32 R252, RZ, RZ, R0 ;  /* 0x000000fffffc7224 */ /* 0x000fe400078e0000 */
[----:B------:R-:W-:Y:S01]  /*45180*/  IMAD.MOV.U32 R181, RZ, RZ, R180 ;  /* 0x000000ffffb57224 */ /* 0x000fe200078e00b4 */
[----:B--2---:R1:W-:Y:S02]  /*45190*/  STL [R1+0x814], R57 ;  /* 0x0008143901007387 */ /* 0x0043e40000100800 */
[----:B-1----:R-:W-:-:S07]  /*451a0*/  IMAD.MOV.U32 R57, RZ, RZ, R56 ;  /* 0x000000ffff397224 */ /* 0x002fce00078e0038 */
.L_x_21906:
[----:B------:R-:W-:Y:S05]  /*451b0*/  BSYNC B1 ;  /* 0x0000000000017941 */ /* 0x000fea0003800000 */
.L_x_21904:
        /* <DEDUP_REMOVED lines=12> */
.L_x_21908:
[----:B------:R-:W2:Y:S01]  /*45280*/  LDL.LU R56, [R1+0x814] ;  /* 0x0008140001387983 */ /* 0x000ea20000300800 */
[----:B------:R-:W-:Y:S02]  /*45290*/  IMAD.MOV.U32 R0, RZ, RZ, R252 ;  /* 0x000000ffff007224 */ /* 0x000fe400078e00fc */
[----:B------:R-:W-:Y:S01]  /*452a0*/  IMAD.MOV.U32 R180, RZ, RZ, R187 ;  /* 0x000000ffffb47224 */ /* 0x000fe200078e00bb */
[----:B--2---:R1:W-:Y:S02]  /*452b0*/  STL [R1+0x810], R56 ;  /* 0x0008103801007387 */ /* 0x0043e40000100800 */
[----:B-1----:R-:W-:-:S07]  /*452c0*/  IMAD.MOV.U32 R56, RZ, RZ, R63 ;  /* 0x000000ffff387224 */ /* 0x002fce00078e003f */
.L_x_21909:
[----:B------:R-:W-:Y:S05]  /*452d0*/  BSYNC B1 ;  /* 0x0000000000017941 */ /* 0x000fea0003800000 */
.L_x_21907:
        /* <DEDUP_REMOVED lines=12> */
.L_x_21911:
[----:B------:R-:W2:Y:S01]  /*453a0*/  LDL.LU R63, [R1+0x810] ;  /* 0x00081000013f7983 */ /* 0x000ea20000300800 */
[----:B------:R-:W-:Y:S02]  /*453b0*/  IMAD.MOV.U32 R252, RZ, RZ, R0 ;  /* 0x000000fffffc7224 */ /* 0x000fe400078e0000 */
[----:B------:R-:W-:Y:S01]  /*453c0*/  IMAD.MOV.U32 R187, RZ, RZ, R186 ;  /* 0x000000ffffbb7224 */ /* 0x000fe200078e00ba */
[----:B--2---:R1:W-:Y:S02]  /*453d0*/  STL [R1+0x814], R63 ;  /* 0x0008143f01007387 */ /* 0x0043e40000100800 */
[----:B-1----:R-:W-:-:S07]  /*453e0*/  IMAD.MOV.U32 R63, RZ, RZ, R62 ;  /* 0x000000ffff3f7224 */ /* 0x002fce00078e003e */
.L_x_21912:
[----:B------:R-:W-:Y:S05]  /*453f0*/  BSYNC B1 ;  /* 0x0000000000017941 */ /* 0x000fea0003800000 */
.L_x_21910:
        /* <DEDUP_REMOVED lines=12> */
.L_x_21914:
[----:B------:R-:W2:Y:S01]  /*454c0*/  LDL.LU R62, [R1+0x814] ;  /* 0x00081400013e7983 */ /* 0x000ea20000300800 */
[----:B------:R-:W-:Y:S02]  /*454d0*/  IMAD.MOV.U32 R0, RZ, RZ, R252 ;  /* 0x000000ffff007224 */ /* 0x000fe400078e00fc */
[----:B------:R-:W-:Y:S01]  /*454e0*/  IMAD.MOV.U32 R186, RZ, RZ, R185 ;  /* 0x000000ffffba7224 */ /* 0x000fe200078e00b9 */
[----:B--2---:R1:W-:Y:S02]  /*454f0*/  STL [R1+0x810], R62 ;  /* 0x0008103e01007387 */ /* 0x0043e40000100800 */
[----:B-1----:R-:W-:-:S07]  /*45500*/  IMAD.MOV.U32 R62, RZ, RZ, R61 ;  /* 0x000000ffff3e7224 */ /* 0x002fce00078e003d */
.L_x_21915:
[----:B------:R-:W-:Y:S05]  /*45510*/  BSYNC B1 ;  /* 0x0000000000017941 */ /* 0x000fea0003800000 */
.L_x_21913:
        /* <DEDUP_REMOVED lines=12> */
.L_x_21917:
[----:B------:R-:W2:Y:S01]  /*455e0*/  LDL.LU R61, [R1+0x810] ;  /* 0x00081000013d7983 */ /* 0x000ea20000300800 */
[----:B------:R-:W-:Y:S02]  /*455f0*/  IMAD.MOV.U32 R252, RZ, RZ, R0 ;  /* 0x000000fffffc7224 */ /* 0x000fe400078e0000 */
[----:B------:R-:W-:Y:S01]  /*45600*/  IMAD.MOV.U32 R185, RZ, RZ, R184 ;  /* 0x000000ffffb97224 */ /* 0x000fe200078e00b8 */
[----:B--2---:R1:W-:Y:S02]  /*45610*/  STL [R1+0x814], R61 ;  /* 0x0008143d01007387 */ /* 0x0043e40000100800 */
[----:B-1----:R-:W-:-:S07]  /*45620*/  IMAD.MOV.U32 R61, RZ, RZ, R60 ;  /* 0x000000ffff3d7224 */ /* 0x002fce00078e003c */
.L_x_21918:
[----:B------:R-:W-:Y:S05]  /*45630*/  BSYNC B1 ;  /* 0x0000000000017941 */ /* 0x000fea0003800000 */
.L_x_21916:
        /* <DEDUP_REMOVED lines=12> */
.L_x_21920:
[----:B------:R-:W2:Y:S01]  /*45700*/  LDL.LU R60, [R1+0x814] ;  /* 0x00081400013c7983 */ /* 0x000ea20000300800 */
[----:B------:R-:W-:Y:S02]  /*45710*/  IMAD.MOV.U32 R0, RZ, RZ, R252 ;  /* 0x000000ffff007224 */ /* 0x000fe400078e00fc */
[----:B------:R-:W-:Y:S01]  /*45720*/  IMAD.MOV.U32 R184, RZ, RZ, R191 ;  /* 0x000000ffffb87224 */ /* 0x000fe200078e00bf */
[----:B--2---:R1:W-:Y:S02]  /*45730*/  STL [R1+0x810], R60 ;  /* 0x0008103c01007387 */ /* 0x0043e40000100800 */
[----:B-1----:R-:W-:-:S07]  /*45740*/  IMAD.MOV.U32 R60, RZ, RZ, R67 ;  /* 0x000000ffff3c7224 */ /* 0x002fce00078e0043 */
.L_x_21921:
[----:B------:R-:W-:Y:S05]  /*45750*/  BSYNC B1 ;  /* 0x0000000000017941 */ /* 0x000fea0003800000 */
.L_x_21919:
        /* <DEDUP_REMOVED lines=12> */
.L_x_21923:
[----:B------:R-:W2:Y:S01]  /*45820*/  LDL.LU R67, [R1+0x810] ;  /* 0x0008100001437983 */ /* 0x000ea20000300800 */
[----:B------:R-:W-:Y:S02]  /*45830*/  IMAD.MOV.U32 R252, RZ, RZ, R0 ;  /* 0x000000fffffc7224 */ /* 0x000fe400078e0000 */
[----:B------:R-:W-:Y:S01]  /*45840*/  IMAD.MOV.U32 R191, RZ, RZ, R190 ;  /* 0x000000ffffbf7224 */ /* 0x000fe200078e00be */
[----:B--2---:R1:W-:Y:S02]  /*45850*/  STL [R1+0x814], R67 ;  /* 0x0008144301007387 */ /* 0x0043e40000100800 */
[----:B-1----:R-:W-:-:S07]  /*45860*/  IMAD.MOV.U32 R67, RZ, RZ, R66 ;  /* 0x000000ffff437224 */ /* 0x002fce00078e0042 */
.L_x_21924:
[----:B------:R-:W-:Y:S05]  /*45870*/  BSYNC B1 ;  /* 0x0000000000017941 */ /* 0x000fea0003800000 */
.L_x_21922:
        /* <DEDUP_REMOVED lines=12> */
.L_x_21926:
[----:B------:R-:W2:Y:S01]  /*45940*/  LDL.LU R66, [R1+0x814] ;  /* 0x0008140001427983 */ /* 0x000ea20000300800 */
[----:B------:R-:W-:Y:S02]  /*45950*/  IMAD.MOV.U32 R0, RZ, RZ, R252 ;  /* 0x000000ffff007224 */ /* 0x000fe400078e00fc */
[----:B------:R-:W-:Y:S01]  /*45960*/  IMAD.MOV.U32 R190, RZ, RZ, R189 ;  /* 0x000000ffffbe7224 */ /* 0x000fe200078e00bd */
[----:B--2---:R1:W-:Y:S02]  /*45970*/  STL [R1+0x810], R66 ;  /* 0x0008104201007387 */ /* 0x0043e40000100800 */
[----:B-1----:R-:W-:-:S07]  /*45980*/  IMAD.MOV.U32 R66, RZ, RZ, R65 ;  /* 0x000000ffff427224 */ /* 0x002fce00078e0041 */
.L_x_21927:
[----:B------:R-:W-:Y:S05]  /*45990*/  BSYNC B1 ;  /* 0x0000000000017941 */ /* 0x000fea0003800000 */
.L_x_21925:
        /* <DEDUP_REMOVED lines=12> */
.L_x_21929:
[----:B------:R-:W2:Y:S01]  /*45a60*/  LDL.LU R65, [R1+0x810] ;  /* 0x0008100001417983 */ /* 0x000ea20000300800 */
[----:B------:R-:W-:Y:S02]  /*45a70*/  IMAD.MOV.U32 R252, RZ, RZ, R0 ;  /* 0x000000fffffc7224 */ /* 0x000fe400078e0000 */
[----:B------:R-:W-:Y:S01]  /*45a80*/  IMAD.MOV.U32 R189, RZ, RZ, R188 ;  /* 0x000000ffffbd7224 */ /* 0x000fe200078e00bc */
[----:B--2---:R1:W-:Y:S02]  /*45a90*/  STL [R1+0x814], R65 ;  /* 0x0008144101007387 */ /* 0x0043e40000100800 */
[----:B-1----:R-:W-:-:S07]  /*45aa0*/  IMAD.MOV.U32 R65, RZ, RZ, R64 ;  /* 0x000000ffff417224 */ /* 0x002fce00078e0040 */
.L_x_21930:
[----:B------:R-:W-:Y:S05]  /*45ab0*/  BSYNC B1 ;  /* 0x0000000000017941 */ /* 0x000fea0003800000 */
.L_x_21928:
        /* <DEDUP_REMOVED lines=12> */
.L_x_21932:
[----:B------:R-:W2:Y:S01]  /*45b80*/  LDL.LU R64, [R1+0x814] ;  /* 0x0008140001407983 */ /* 0x000ea20000300800 */
[----:B------:R-:W-:Y:S02]  /*45b90*/  IMAD.MOV.U32 R0, RZ, RZ, R252 ;  /* 0x000000ffff007224 */ /* 0x000fe400078e00fc */
[----:B------:R-:W-:Y:S01]  /*45ba0*/  IMAD.MOV.U32 R188, RZ, RZ, R195 ;  /* 0x000000ffffbc7224 */ /* 0x000fe200078e00c3 */
[----:B--2---:R1:W-:Y:S02]  /*45bb0*/  STL [R1+0x810], R64 ;  /* 0x0008104001007387 */ /* 0x0043e40000100800 */
[----:B-1----:R-:W-:-:S07]  /*45bc0*/  IMAD.MOV.U32 R64, RZ, RZ, R71 ;  /* 0x000000ffff407224 */ /* 0x002fce00078e0047 */
.L_x_21933:
[----:B------:R-:W-:Y:S05]  /*45bd0*/  BSYNC B1 ;  /* 0x0000000000017941 */ /* 0x000fea0003800000 */
.L_x_21931:
        /* <DEDUP_REMOVED lines=12> */
.L_x_21935:
[----:B------:R-:W2:Y:S01]  /*45ca0*/  LDL.LU R71, [R1+0x810] ;  /* 0x0008100001477983 */ /* 0x000ea20000300800 */
[----:B------:R-:W-:Y:S02]  /*45cb0*/  IMAD.MOV.U32 R252, RZ, RZ, R0 ;  /* 0x000000fffffc7224 */ /* 0x000fe400078e0000 */
[----:B------:R-:W-:Y:S01]  /*45cc0*/  IMAD.MOV.U32 R195, RZ, RZ, R194 ;  /* 0x000000ffffc37224 */ /* 0x000fe200078e00c2 */
[----:B--2---:R1:W-:Y:S02]  /*45cd0*/  STL [R1+0x814], R71 ;  /* 0x0008144701007387 */ /* 0x0043e40000100800 */
[----:B-1----:R-:W-:-:S07]  /*45ce0*/  IMAD.MOV.U32 R71, RZ, RZ, R70 ;  /* 0x000000ffff477224 */ /* 0x002fce00078e0046 */
.L_x_21936:
[----:B------:R-:W-:Y:S05]  /*45cf0*/  BSYNC B1 ;  /* 0x0000000000017941 */ /* 0x000fea0003800000 */
.L_x_21934:
        /* <DEDUP_REMOVED lines=12> */
.L_x_21938:
[----:B------:R-:W2:Y:S01]  /*45dc0*/  LDL.LU R70, [R1+0x814] ;  /* 0x0008140001467983 */ /* 0x000ea20000300800 */
[----:B------:R-:W-:Y:S02]  /*45dd0*/  IMAD.MOV.U32 R0, RZ, RZ, R252 ;  /* 0x000000ffff007224 */ /* 0x000fe400078e00fc */
[----:B------:R-:W-:Y:S01]  /*45de0*/  IMAD.MOV.U32 R194, RZ, RZ, R193 ;  /* 0x000000ffffc27224 */ /* 0x000fe200078e00c1 */
[----:B--2---:R1:W-:Y:S02]  /*45df0*/  STL [R1+0x810], R70 ;  /* 0x0008104601007387 */ /* 0x0043e40000100800 */
[----:B-1----:R-:W-:-:S07]  /*45e00*/  IMAD.MOV.U32 R70, RZ, RZ, R69 ;  /* 0x000000ffff467224 */ /* 0x002fce00078e0045 */
.L_x_21939:
[----:B------:R-:W-:Y:S05]  /*45e10*/  BSYNC B1 ;  /* 0x0000000000017941 */ /* 0x000fea0003800000 */
.L_x_21937:
        /* <DEDUP_REMOVED lines=12> */
.L_x_21941:
[----:B------:R-:W2:Y:S01]  /*45ee0*/  LDL.LU R69, [R1+0x810] ;  /* 0x0008100001457983 */ /* 0x000ea20000300800 */
[----:B------:R-:W-:Y:S02]  /*45ef0*/  IMAD.MOV.U32 R252, RZ, RZ, R0 ;  /* 0x000000fffffc7224 */ /* 0x000fe400078e0000 */
[----:B------:R-:W-:Y:S01]  /*45f00*/  IMAD.MOV.U32 R193, RZ, RZ, R192 ;  /* 0x000000ffffc17224 */ /* 0x000fe200078e00c0 */
[----:B--2---:R1:W-:Y:S02]  /*45f10*/  STL [R1+0x814], R69 ;  /* 0x0008144501007387 */ /* 0x0043e40000100800 */
[----:B-1----:R-:W-:-:S07]  /*45f20*/  IMAD.MOV.U32 R69, RZ, RZ, R68 ;  /* 0x000000ffff457224 */ /* 0x002fce00078e0044 */
.L_x_21942:
[----:B------:R-:W-:Y:S05]  /*45f30*/  BSYNC B1 ;  /* 0x0000000000017941 */ /* 0x000fea0003800000 */
.L_x_21940:
        /* <DEDUP_REMOVED lines=12> */
.L_x_21944:
[----:B------:R-:W2:Y:S01]  /*46000*/  LDL.LU R68, [R1+0x814] ;  /* 0x0008140001447983 */ /* 0x000ea20000300800 */
[----:B------:R-:W-:Y:S02]  /*46010*/  IMAD.MOV.U32 R0, RZ, RZ, R252 ;  /* 0x000000ffff007224 */ /* 0x000fe400078e00fc */
[----:B------:R-:W-:Y:S01]  /*46020*/  IMAD.MOV.U32 R192, RZ, RZ, R199 ;  /* 0x000000ffffc07224 */ /* 0x000fe200078e00c7 */
[----:B--2---:R1:W-:Y:S02]  /*46030*/  STL [R1+0x810], R68 ;  /* 0x0008104401007387 */ /* 0x0043e40000100800 */
[----:B-1----:R-:W-:-:S07]  /*46040*/  IMAD.MOV.U32 R68, RZ, RZ, R75 ;  /* 0x000000ffff447224 */ /* 0x002fce00078e004b */
.L_x_21945:
[----:B------:R-:W-:Y:S05]  /*46050*/  BSYNC B1 ;  /* 0x0000000000017941 */ /* 0x000fea0003800000 */
.L_x_21943:
        /* <DEDUP_REMOVED lines=12> */
.L_x_21947:
[----:B------:R-:W2:Y:S01]  /*46120*/  LDL.LU R75, [R1+0x810] ;  /* 0x00081000014b7983 */ /* 0x000ea20000300800 */
[----:B------:R-:W-:Y:S02]  /*46130*/  IMAD.MOV.U32 R252, RZ, RZ, R0 ;  /* 0x000000fffffc7224 */ /* 0x000fe400078e0000 */
[----:B------:R-:W-:Y:S01]  /*46140*/  IMAD.MOV.U32 R199, RZ, RZ, R198 ;  /* 0x000000ffffc77224 */ /* 0x000fe200078e00c6 */
[----:B--2---:R1:W-:Y:S02]  /*46150*/  STL [R1+0x814], R75 ;  /* 0x0008144b01007387 */ /* 0x0043e40000100800 */
[----:B-1----:R-:W-:-:S07]  /*46160*/  IMAD.MOV.U32 R75, RZ, RZ, R74 ;  /* 0x000000ffff4b7224 */ /* 0x002fce00078e004a */
.L_x_21948:
[----:B------:R-:W-:Y:S05]  /*46170*/  BSYNC B1 ;  /* 0x0000000000017941 */ /* 0x000fea0003800000 */
.L_x_21946:
        /* <DEDUP_REMOVED lines=12> */
.L_x_21950:
[----:B------:R-:W2:Y:S01]  /*46240*/  LDL.LU R74, [R1+0x814] ;  /* 0x00081400014a7983 */ /* 0x000ea20000300800 */
[----:B------:R-:W-:Y:S02]  /*46250*/  IMAD.MOV.U32 R0, RZ, RZ, R252 ;  /* 0x000000ffff007224 */ /* 0x000fe400078e00fc */
[----:B------:R-:W-:Y:S01]  /*46260*/  IMAD.MOV.U32 R198, RZ, RZ, R197 ;  /* 0x000000ffffc67224 */ /* 0x000fe200078e00c5 */
[----:B--2---:R1:W-:Y:S02]  /*46270*/  STL [R1+0x810], R74 ;  /* 0x0008104a01007387 */ /* 0x0043e40000100800 */
[----:B-1----:R-:W-:-:S07]  /*46280*/  IMAD.MOV.U32 R74, RZ, RZ, R73 ;  /* 0x000000ffff4a7224 */ /* 0x002fce00078e0049 */
.L_x_21951:
[----:B------:R-:W-:Y:S05]  /*46290*/  BSYNC B1 ;  /* 0x0000000000017941 */ /* 0x000fea0003800000 */
.L_x_21949:
        /* <DEDUP_REMOVED lines=12> */
.L_x_21953:
[----:B------:R-:W2:Y:S01]  /*46360*/  LDL.LU R73, [R1+0x810] ;  /* 0x0008100001497983 */ /* 0x000ea20000300800 */
[----:B------:R-:W-:Y:S02]  /*46370*/  IMAD.MOV.U32 R252, RZ, RZ, R0 ;  /* 0x000000fffffc7224 */ /* 0x000fe400078e0000 */
[----:B------:R-:W-:Y:S01]  /*46380*/  IMAD.MOV.U32 R197, RZ, RZ, R196 ;  /* 0x000000ffffc57224 */ /* 0x000fe200078e00c4 */
[----:B--2---:R1:W-:Y:S02]  /*46390*/  STL [R1+0x814], R73 ;  /* 0x0008144901007387 */ /* 0x0043e40000100800 */
[----:B-1----:R-:W-:-:S07]  /*463a0*/  IMAD.MOV.U32 R73, RZ, RZ, R72 ;  /* 0x000000ffff497224 */ /* 0x002fce00078e0048 */
.L_x_21954:
[----:B------:R-:W-:Y:S05]  /*463b0*/  BSYNC B1 ;  /* 0x0000000000017941 */ /* 0x000fea0003800000 */
.L_x_21952:
        /* <DEDUP_REMOVED lines=12> */
.L_x_21956:
[----:B------:R-:W2:Y:S01]  /*46480*/  LDL.LU R72, [R1+0x814] ;  /* 0x0008140001487983 */ /* 0x000ea20000300800 */
[----:B------:R-:W-:Y:S02]  /*46490*/  IMAD.MOV.U32 R0, RZ, RZ, R252 ;  /* 0x000000ffff007224 */ /* 0x000fe400078e00fc */
[----:B------:R-:W-:Y:S01]  /*464a0*/  IMAD.MOV.U32 R196, RZ, RZ, R203 ;  /* 0x000000ffffc47224 */ /* 0x000fe200078e00cb */
[----:B--2---:R1:W-:Y:S02]  /*464b0*/  STL [R1+0x810], R72 ;  /* 0x0008104801007387 */ /* 0x0043e40000100800 */
[----:B-1----:R-:W-:-:S07]  /*464c0*/  IMAD.MOV.U32 R72, RZ, RZ, R79 ;  /* 0x000000ffff487224 */ /* 0x002fce00078e004f */
.L_x_21957:
[----:B------:R-:W-:Y:S05]  /*464d0*/  BSYNC B1 ;  /* 0x0000000000017941 */ /* 0x000fea0003800000 */
.L_x_21955:
        /* <DEDUP_REMOVED lines=12> */
.L_x_21959:
[----:B------:R-:W2:Y:S01]  /*465a0*/  LDL.LU R79, [R1+0x810] ;  /* 0x00081000014f7983 */ /* 0x000ea20000300800 */
[----:B------:R-:W-:Y:S02]  /*465b0*/  IMAD.MOV.U32 R252, RZ, RZ, R0 ;  /* 0x000000fffffc7224 */ /* 0x000fe400078e0000 */
[----:B------:R-:W-:Y:S01]  /*465c0*/  IMAD.MOV.U32 R203, RZ, RZ, R202 ;  /* 0x000000ffffcb7224 */ /* 0x000fe200078e00ca */
[----:B--2---:R1:W-:Y:S02]  /*465d0*/  STL [R1+0x814], R79 ;  /* 0x0008144f01007387 */ /* 0x0043e40000100800 */
[----:B-1----:R-:W-:-:S07]  /*465e0*/  IMAD.MOV.U32 R79, RZ, RZ, R78 ;  /* 0x000000ffff4f7224 */ /* 0x002fce00078e004e */
.L_x_21960:
[----:B------:R-:W-:Y:S05]  /*465f0*/  BSYNC B1 ;  /* 0x0000000000017941 */ /* 0x000fea0003800000 */
.L_x_21958:
        /* <DEDUP_REMOVED lines=12> */
.L_x_21962:
[----:B------:R-:W2:Y:S01]  /*466c0*/  LDL.LU R78, [R1+0x814] ;  /* 0x00081400014e7983 */ /* 0x000ea20000300800 */
[----:B------:R-:W-:Y:S02]  /*466d0*/  IMAD.MOV.U32 R0, RZ, RZ, R252 ;  /* 0x000000ffff007224 */ /* 0x000fe400078e00fc */
[----:B------:R-:W-:Y:S01]  /*466e0*/  IMAD.MOV.U32 R202, RZ, RZ, R201 ;  /* 0x000000ffffca7224 */ /* 0x000fe200078e00c9 */
[----:B--2---:R1:W-:Y:S02]  /*466f0*/  STL [R1+0x810], R78 ;  /* 0x0008104e01007387 */ /* 0x0043e40000100800 */
[----:B-1----:R-:W-:-:S07]  /*46700*/  IMAD.MOV.U32 R78, RZ, RZ, R77 ;  /* 0x000000ffff4e7224 */ /* 0x002fce00078e004d */
.L_x_21963:
[----:B------:R-:W-:Y:S05]  /*46710*/  BSYNC B1 ;  /* 0x0000000000017941 */ /* 0x000fea0003800000 */
.L_x_21961:
        /* <DEDUP_REMOVED lines=12> */
.L_x_21965:
[----:B------:R-:W2:Y:S01]  /*467e0*/  LDL.LU R77, [R1+0x810] ;  /* 0x00081000014d7983 */ /* 0x000ea20000300800 */
[----:B------:R-:W-:Y:S02]  /*467f0*/  IMAD.MOV.U32 R252, RZ, RZ, R0 ;  /* 0x000000fffffc7224 */ /* 0x000fe400078e0000 */
[----:B------:R-:W-:Y:S01]  /*46800*/  IMAD.MOV.U32 R201, RZ, RZ, R200 ;  /* 0x000000ffffc97224 */ /* 0x000fe200078e00c8 */
[----:B--2---:R1:W-:Y:S02]  /*46810*/  STL [R1+0x814], R77 ;  /* 0x0008144d01007387 */ /* 0x0043e40000100800 */
[----:B-1----:R-:W-:-:S07]  /*46820*/  IMAD.MOV.U32 R77, RZ, RZ, R76 ;  /* 0x000000ffff4d7224 */ /* 0x002fce00078e004c */
.L_x_21966:
[----:B------:R-:W-:Y:S05]  /*46830*/  BSYNC B1 ;  /* 0x0000000000017941 */ /* 0x000fea0003800000 */
.L_x_21964:
        /* <DEDUP_REMOVED lines=12> */
.L_x_21968:
[----:B------:R-:W2:Y:S01]  /*46900*/  LDL.LU R76, [R1+0x814] ;  /* 0x00081400014c7983 */ /* 0x000ea20000300800 */
[----:B------:R-:W-:Y:S02]  /*46910*/  IMAD.MOV.U32 R0, RZ, RZ, R252 ;  /* 0x000000ffff007224 */ /* 0x000fe400078e00fc */
[----:B------:R-:W-:Y:S01]  /*46920*/  IMAD.MOV.U32 R200, RZ, RZ, R207 ;  /* 0x000000ffffc87224 */ /* 0x000fe200078e00cf */
[----:B--2---:R1:W-:Y:S02]  /*46930*/  STL [R1+0x810], R76 ;  /* 0x0008104c01007387 */ /* 0x0043e40000100800 */
[----:B-1----:R-:W-:-:S07]  /*46940*/  IMAD.MOV.U32 R76, RZ, RZ, R83 ;  /* 0x000000ffff4c7224 */ /* 0x002fce00078e0053 */
.L_x_21969:
[----:B------:R-:W-:Y:S05]  /*46950*/  BSYNC B1 ;  /* 0x0000000000017941 */ /* 0x000fea0003800000 */
.L_x_21967:
        /* <DEDUP_REMOVED lines=12> */
.L_x_21971:
[----:B------:R-:W2:Y:S01]  /*46a20*/  LDL.LU R83, [R1+0x810] ;  /* 0x0008100001537983 */ /* 0x000ea20000300800 */
[----:B------:R-:W-:Y:S02]  /*46a30*/  IMAD.MOV.U32 R252, RZ, RZ, R0 ;  /* 0x000000fffffc7224 */ /* 0x000fe400078e0000 */
[----:B------:R-:W-:Y:S01]  /*46a40*/  IMAD.MOV.U32 R207, RZ, RZ, R206 ;  /* 0x000000ffffcf7224 */ /* 0x000fe200078e00ce */
[----:B--2---:R1:W-:Y:S02]  /*46a50*/  STL [R1+0x814], R83 ;  /* 0x0008145301007387 */ /* 0x0043e40000100800 */
[----:B-1----:R-:W-:-:S07]  /*46a60*/  IMAD.MOV.U32 R83, RZ, RZ, R82 ;  /* 0x000000ffff537224 */ /* 0x002fce00078e0052 */
.L_x_21972:
[----:B------:R-:W-:Y:S05]  /*46a70*/  BSYNC B1 ;  /* 0x0000000000017941 */ /* 0x000fea0003800000 */
.L_x_21970:
        /* <DEDUP_REMOVED lines=12> */
.L_x_21974:
[----:B------:R-:W2:Y:S01]  /*46b40*/  LDL.LU R82, [R1+0x814] ;  /* 0x0008140001527983 */ /* 0x000ea20000300800 */
[----:B------:R-:W-:Y:S02]  /*46b50*/  IMAD.MOV.U32 R0, RZ, RZ, R252 ;  /* 0x000000ffff007224 */ /* 0x000fe400078e00fc */
[----:B------:R-:W-:Y:S01]  /*46b60*/  IMAD.MOV.U32 R206, RZ, RZ, R205 ;  /* 0x000000ffffce7224 */ /* 0x000fe200078e00cd */
[----:B--2---:R1:W-:Y:S02]  /*46b70*/  STL [R1+0x810], R82 ;  /* 0x0008105201007387 */ /* 0x0043e40000100800 */
[----:B-1----:R-:W-:-:S07]  /*46b80*/  IMAD.MOV.U32 R82, RZ, RZ, R81 ;  /* 0x000000ffff527224 */ /* 0x002fce00078e0051 */
.L_x_21975:
[----:B------:R-:W-:Y:S05]  /*46b90*/  BSYNC B1 ;  /* 0x0000000000017941 */ /* 0x000fea0003800000 */
.L_x_21973:
        /* <DEDUP_REMOVED lines=12> */
.L_x_21977:
[----:B------:R-:W2:Y:S01]  /*46c60*/  LDL.LU R81, [R1+0x810] ;  /* 0x0008100001517983 */ /* 0x000ea20000300800 */
[----:B------:R-:W-:Y:S02]  /*46c70*/  IMAD.MOV.U32 R252, RZ, RZ, R0 ;  /* 0x000000fffffc7224 */ /* 0x000fe400078e0000 */
[----:B------:R-:W-:Y:S01]  /*46c80*/  IMAD.MOV.U32 R205, RZ, RZ, R204 ;  /* 0x000000ffffcd7224 */ /* 0x000fe200078e00cc */
[----:B--2---:R1:W-:Y:S02]  /*46c90*/  STL [R1+0x814], R81 ;  /* 0x0008145101007387 */ /* 0x0043e40000100800 */
[----:B-1----:R-:W-:-:S07]  /*46ca0*/  IMAD.MOV.U32 R81, RZ, RZ, R80 ;  /* 0x000000ffff517224 */ /* 0x002fce00078e0050 */
.L_x_21978:
[----:B------:R-:W-:Y:S05]  /*46cb0*/  BSYNC B1 ;  /* 0x0000000000017941 */ /* 0x000fea0003800000 */
.L_x_21976:
        /* <DEDUP_REMOVED lines=12> */
.L_x_21980:
[----:B------:R-:W2:Y:S01]  /*46d80*/  LDL.LU R80, [R1+0x814] ;  /* 0x0008140001507983 */ /* 0x000ea20000300800 */
[----:B------:R-:W-:Y:S02]  /*46d90*/  IMAD.MOV.U32 R0, RZ, RZ, R252 ;  /* 0x000000ffff007224 */ /* 0x000fe400078e00fc */
[----:B------:R-:W-:Y:S01]  /*46da0*/  IMAD.MOV.U32 R204, RZ, RZ, R211 ;  /* 0x000000ffffcc7224 */ /* 0x000fe200078e00d3 */
[----:B--2---:R1:W-:Y:S02]  /*46db0*/  STL [R1+0x810], R80 ;  /* 0x0008105001007387 */ /* 0x0043e40000100800 */
[----:B-1----:R-:W-:-:S07]  /*46dc0*/  IMAD.MOV.U32 R80, RZ, RZ, R87 ;  /* 0x000000ffff507224 */ /* 0x002fce00078e0057 */
.L_x_21981:
[----:B------:R-:W-:Y:S05]  /*46dd0*/  BSYNC B1 ;  /* 0x0000000000017941 */ /* 0x000fea0003800000 */
.L_x_21979:
        /* <DEDUP_REMOVED lines=12> */
.L_x_21983:
[----:B------:R-:W2:Y:S01]  /*46ea0*/  LDL.LU R87, [R1+0x810] ;  /* 0x0008100001577983 */ /* 0x000ea20000300800 */
[----:B------:R-:W-:Y:S02]  /*46eb0*/  IMAD.MOV.U32 R252, RZ, RZ, R0 ;  /* 0x000000fffffc7224 */ /* 0x000fe400078e0000 */
[----:B------:R-:W-:Y:S01]  /*46ec0*/  IMAD.MOV.U32 R211, RZ, RZ, R210 ;  /* 0x000000ffffd37224 */ /* 0x000fe200078e00d2 */
[----:B--2---:R1:W-:Y:S02]  /*46ed0*/  STL [R1+0x814], R87 ;  /* 0x0008145701007387 */ /* 0x0043e40000100800 */
[----:B-1----:R-:W-:-:S07]  /*46ee0*/  IMAD.MOV.U32 R87, RZ, RZ, R86 ;  /* 0x000000ffff577224 */ /* 0x002fce00078e0056 */
.L_x_21984:
[----:B------:R-:W-:Y:S05]  /*46ef0*/  BSYNC B1 ;  /* 0x0000000000017941 */ /* 0x000fea0003800000 */
.L_x_21982:
        /* <DEDUP_REMOVED lines=12> */
.L_x_21986:
[----:B------:R-:W2:Y:S01]  /*46fc0*/  LDL.LU R86, [R1+0x814] ;  /* 0x0008140001567983 */ /* 0x000ea20000300800 */
[----:B------:R-:W-:Y:S02]  /*46fd0*/  IMAD.MOV.U32 R0, RZ, RZ, R252 ;  /* 0x000000ffff007224 */ /* 0x000fe400078e00fc */
[----:B------:R-:W-:Y:S01]  /*46fe0*/  IMAD.MOV.U32 R210, RZ, RZ, R209 ;  /* 0x000000ffffd27224 */ /* 0x000fe200078e00d1 */
[----:B--2---:R1:W-:Y:S02]  /*46ff0*/  STL [R1+0x810], R86 ;  /* 0x0008105601007387 */ /* 0x0043e40000100800 */
[----:B-1----:R-:W-:-:S07]  /*47000*/  IMAD.MOV.U32 R86, RZ, RZ, R85 ;  /* 0x000000ffff567224 */ /* 0x002fce00078e0055 */
.L_x_21987:
[----:B------:R-:W-:Y:S05]  /*47010*/  BSYNC B1 ;  /* 0x0000000000017941 */ /* 0x000fea0003800000 */
.L_x_21985:
        /* <DEDUP_REMOVED lines=12> */
.L_x_21989:
[----:B------:R-:W2:Y:S01]  /*470e0*/  LDL.LU R85, [R1+0x810] ;  /* 0x0008100001557983 */ /* 0x000ea20000300800 */
[----:B------:R-:W-:Y:S02]  /*470f0*/  IMAD.MOV.U32 R252, RZ, RZ, R0 ;  /* 0x000000fffffc7224 */ /* 0x000fe400078e0000 */
[----:B------:R-:W-:Y:S01]  /*47100*/  IMAD.MOV.U32 R209, RZ, RZ, R208 ;  /* 0x000000ffffd17224 */ /* 0x000fe200078e00d0 */
[----:B--2---:R1:W-:Y:S02]  /*47110*/  STL [R1+0x814], R85 ;  /* 0x0008145501007387 */ /* 0x0043e40000100800 */
[----:B-1----:R-:W-:-:S07]  /*47120*/  IMAD.MOV.U32 R85, RZ, RZ, R84 ;  /* 0x000000ffff557224 */ /* 0x002fce00078e0054 */
.L_x_21990:
[----:B------:R-:W-:Y:S05]  /*47130*/  BSYNC B1 ;  /* 0x0000000000017941 */ /* 0x000fea0003800000 */
.L_x_21988:
        /* <DEDUP_REMOVED lines=12> */
.L_x_21992:
[----:B------:R-:W2:Y:S01]  /*47200*/  LDL.LU R84, [R1+0x814] ;  /* 0x0008140001547983 */ /* 0x000ea20000300800 */
[----:B------:R-:W-:Y:S02]  /*47210*/  IMAD.MOV.U32 R0, RZ, RZ, R252 ;  /* 0x000000ffff007224 */ /* 0x000fe400078e00fc */
[----:B------:R-:W-:Y:S01]  /*47220*/  IMAD.MOV.U32 R208, RZ, RZ, R215 ;  /* 0x000000ffffd07224 */ /* 0x000fe200078e00d7 */
[----:B--2---:R1:W-:Y:S02]  /*47230*/  STL [R1+0x810], R84 ;  /* 0x0008105401007387 */ /* 0x0043e40000100800 */
[----:B-1----:R-:W-:-:S07]  /*47240*/  IMAD.MOV.U32 R84, RZ, RZ, R91 ;  /* 0x000000ffff547224 */ /* 0x002fce00078e005b */
.L_x_21993:
[----:B------:R-:W-:Y:S05]  /*47250*/  BSYNC B1 ;  /* 0x0000000000017941 */ /* 0x000fea0003800000 */
.L_x_21991:
        /* <DEDUP_REMOVED lines=12> */
.L_x_21995:
[----:B------:R-:W2:Y:S01]  /*47320*/  LDL.LU R91, [R1+0x810] ;  /* 0x00081000015b7983 */ /* 0x000ea20000300800 */
[----:B------:R-:W-:Y:S02]  /*47330*/  IMAD.MOV.U32 R252, RZ, RZ, R0 ;  /* 0x000000fffffc7224 */ /* 0x000fe400078e0000 */
[----:B------:R-:W-:Y:S01]  /*47340*/  IMAD.MOV.U32 R215, RZ, RZ, R214 ;  /* 0x000000ffffd77224 */ /* 0x000fe200078e00d6 */
[----:B--2---:R1:W-:Y:S02]  /*47350*/  STL [R1+0x814], R91 ;  /* 0x0008145b01007387 */ /* 0x0043e40000100800 */
[----:B-1----:R-:W-:-:S07]  /*47360*/  IMAD.MOV.U32 R91, RZ, RZ, R90 ;  /* 0x000000ffff5b7224 */ /* 0x002fce00078e005a */
.L_x_21996:
[----:B------:R-:W-:Y:S05]  /*47370*/  BSYNC B1 ;  /* 0x0000000000017941 */ /* 0x000fea0003800000 */
.L_x_21994:
        /* <DEDUP_REMOVED lines=12> */
.L_x_21998:
[----:B------:R-:W2:Y:S01]  /*47440*/  LDL.LU R90, [R1+0x814] ;  /* 0x00081400015a7983 */ /* 0x000ea20000300800 */
[----:B------:R-:W-:Y:S02]  /*47450*/  IMAD.MOV.U32 R0, RZ, RZ, R252 ;  /* 0x000000ffff007224 */ /* 0x000fe400078e00fc */
[----:B------:R-:W-:Y:S01]  /*47460*/  IMAD.MOV.U32 R214, RZ, RZ, R213 ;  /* 0x000000ffffd67224 */ /* 0x000fe200078e00d5 */
[----:B--2---:R1:W-:Y:S02]  /*47470*/  STL [R1+0x810], R90 ;  /* 0x0008105a01007387 */ /* 0x0043e40000100800 */
[----:B-1----:R-:W-:-:S07]  /*47480*/  IMAD.MOV.U32 R90, RZ, RZ, R89 ;  /* 0x000000ffff5a7224 */ /* 0x002fce00078e0059 */
.L_x_21999:
[----:B------:R-:W-:Y:S05]  /*47490*/  BSYNC B1 ;  /* 0x0000000000017941 */ /* 0x000fea0003800000 */
.L_x_21997:
        /* <DEDUP_REMOVED lines=12> */
.L_x_22001:
[----:B------:R-:W2:Y:S01]  /*47560*/  LDL.LU R89, [R1+0x810] ;  /* 0x0008100001597983 */ /* 0x000ea20000300800 */
[----:B------:R-:W-:Y:S02]  /*47570*/  IMAD.MOV.U32 R252, RZ, RZ, R0 ;  /* 0x000000fffffc7224 */ /* 0x000fe400078e0000 */
[----:B------:R-:W-:Y:S01]  /*47580*/  IMAD.MOV.U32 R213, RZ, RZ, R212 ;  /* 0x000000ffffd57224 */ /* 0x000fe200078e00d4 */
[----:B--2---:R1:W-:Y:S02]  /*47590*/  STL [R1+0x814], R89 ;  /* 0x0008145901007387 */ /* 0x0043e40000100800 */
[----:B-1----:R-:W-:-:S07]  /*475a0*/  IMAD.MOV.U32 R89, RZ, RZ, R88 ;  /* 0x000000ffff597224 */ /* 0x002fce00078e0058 */
.L_x_22002:
[----:B------:R-:W-:Y:S05]  /*475b0*/  BSYNC B1 ;  /* 0x0000000000017941 */ /* 0x000fea0003800000 */
.L_x_22000:
        /* <DEDUP_REMOVED lines=12> */
.L_x_22004:
[----:B------:R-:W2:Y:S01]  /*47680*/  LDL.LU R88, [R1+0x814] ;  /* 0x0008140001587983 */ /* 0x000ea20000300800 */
[----:B------:R-:W-:Y:S02]  /*47690*/  IMAD.MOV.U32 R0, RZ, RZ, R252 ;  /* 0x000000ffff007224 */ /* 0x000fe400078e00fc */
[----:B------:R-:W-:Y:S01]  /*476a0*/  IMAD.MOV.U32 R212, RZ, RZ, R219 ;  /* 0x000000ffffd47224 */ /* 0x000fe200078e00db */
[----:B--2---:R1:W-:Y:S02]  /*476b0*/  STL [R1+0x810], R88 ;  /* 0x0008105801007387 */ /* 0x0043e40000100800 */
[----:B-1----:R-:W-:-:S07]  /*476c0*/  IMAD.MOV.U32 R88, RZ, RZ, R95 ;  /* 0x000000ffff587224 */ /* 0x002fce00078e005f */
.L_x_22005:
[----:B------:R-:W-:Y:S05]  /*476d0*/  BSYNC B1 ;  /* 0x0000000000017941 */ /* 0x000fea0003800000 */
.L_x_22003:
        /* <DEDUP_REMOVED lines=12> */
.L_x_22007:
[----:B------:R-:W2:Y:S01]  /*477a0*/  LDL.LU R95, [R1+0x810] ;  /* 0x00081000015f7983 */ /* 0x000ea20000300800 */
[----:B------:R-:W-:Y:S02]  /*477b0*/  IMAD.MOV.U32 R252, RZ, RZ, R0 ;  /* 0x000000fffffc7224 */ /* 0x000fe400078e0000 */
[----:B------:R-:W-:Y:S01]  /*477c0*/  IMAD.MOV.U32 R219, RZ, RZ, R218 ;  /* 0x000000ffffdb7224 */ /* 0x000fe200078e00da */
[----:B--2---:R1:W-:Y:S02]  /*477d0*/  STL [R1+0x814], R95 ;  /* 0x0008145f01007387 */ /* 0x0043e40000100800 */
[----:B-1----:R-:W-:-:S07]  /*477e0*/  IMAD.MOV.U32 R95, RZ, RZ, R94 ;  /* 0x000000ffff5f7224 */ /* 0x002fce00078e005e */
.L_x_22008:
[----:B------:R-:W-:Y:S05]  /*477f0*/  BSYNC B1 ;  /* 0x0000000000017941 */ /* 0x000fea0003800000 */
.L_x_22006:
        /* <DEDUP_REMOVED lines=12> */
.L_x_22010:
[----:B------:R-:W2:Y:S01]  /*478c0*/  LDL.LU R94, [R1+0x814] ;  /* 0x00081400015e7983 */ /* 0x000ea20000300800 */
[----:B------:R-:W-:Y:S02]  /*478d0*/  IMAD.MOV.U32 R0, RZ, RZ, R252 ;  /* 0x000000ffff007224 */ /* 0x000fe400078e00fc */
[----:B------:R-:W-:Y:S01]  /*478e0*/  IMAD.MOV.U32 R218, RZ, RZ, R217 ;  /* 0x000000ffffda7224 */ /* 0x000fe200078e00d9 */
[----:B--2---:R1:W-:Y:S02]  /*478f0*/  STL [R1+0x810], R94 ;  /* 0x0008105e01007387 */ /* 0x0043e40000100800 */
[----:B-1----:R-:W-:-:S07]  /*47900*/  IMAD.MOV.U32 R94, RZ, RZ, R93 ;  /* 0x000000ffff5e7224 */ /* 0x002fce00078e005d */
.L_x_22011:
[----:B------:R-:W-:Y:S05]  /*47910*/  BSYNC B1 ;  /* 0x0000000000017941 */ /* 0x000fea0003800000 */
.L_x_22009:
        /* <DEDUP_REMOVED lines=12> */
.L_x_22013:
[----:B------:R-:W2:Y:S01]  /*479e0*/  LDL.LU R93, [R1+0x810] ;  /* 0x00081000015d7983 */ /* 0x000ea20000300800 */
[----:B------:R-:W-:Y:S02]  /*479f0*/  IMAD.MOV.U32 R252, RZ, RZ, R0 ;  /* 0x000000fffffc7224 */ /* 0x000fe400078e0000 */
[----:B------:R-:W-:Y:S01]  /*47a00*/  IMAD.MOV.U32 R217, RZ, RZ, R216 ;  /* 0x000000ffffd97224 */ /* 0x000fe200078e00d8 */
[----:B--2---:R1:W-:Y:S02]  /*47a10*/  STL [R1+0x814], R93 ;  /* 0x0008145d01007387 */ /* 0x0043e40000100800 */
[----:B-1----:R-:W-:-:S07]  /*47a20*/  IMAD.MOV.U32 R93, RZ, RZ, R92 ;  /* 0x000000ffff5d7224 */ /* 0x002fce00078e005c */
.L_x_22014:
[----:B------:R-:W-:Y:S05]  /*47a30*/  BSYNC B1 ;  /* 0x0000000000017941 */ /* 0x000fea0003800000 */
.L_x_22012:
        /* <DEDUP_REMOVED lines=12> */
.L_x_22016:
[----:B------:R-:W2:Y:S01]  /*47b00*/  LDL.LU R92, [R1+0x814] ;  /* 0x00081400015c7983 */ /* 0x000ea20000300800 */
[----:B------:R-:W-:Y:S02]  /*47b10*/  IMAD.MOV.U32 R0, RZ, RZ, R252 ;  /* 0x000000ffff007224 */ /* 0x000fe400078e00fc */
[----:B------:R-:W-:Y:S01]  /*47b20*/  IMAD.MOV.U32 R216, RZ, RZ, R223 ;  /* 0x000000ffffd87224 */ /* 0x000fe200078e00df */
[----:B--2---:R1:W-:Y:S02]  /*47b30*/  STL [R1+0x810], R92 ;  /* 0x0008105c01007387 */ /* 0x0043e40000100800 */
[----:B-1----:R-:W-:-:S07]  /*47b40*/  IMAD.MOV.U32 R92, RZ, RZ, R99 ;  /* 0x000000ffff5c7224 */ /* 0x002fce00078e0063 */
.L_x_22017:
[----:B------:R-:W-:Y:S05]  /*47b50*/  BSYNC B1 ;  /* 0x0000000000017941 */ /* 0x000fea0003800000 */
.L_x_22015:
        /* <DEDUP_REMOVED lines=12> */
.L_x_22019:
[----:B------:R-:W2:Y:S01]  /*47c20*/  LDL.LU R99, [R1+0x810] ;  /* 0x0008100001637983 */ /* 0x000ea20000300800 */
[----:B------:R-:W-:Y:S02]  /*47c30*/  IMAD.MOV.U32 R252, RZ, RZ, R0 ;  /* 0x000000fffffc7224 */ /* 0x000fe400078e0000 */
[----:B------:R-:W-:Y:S01]  /*47c40*/  IMAD.MOV.U32 R223, RZ, RZ, R222 ;  /* 0x000000ffffdf7224 */ /* 0x000fe200078e00de */
[----:B--2---:R1:W-:Y:S02]  /*47c50*/  STL [R1+0x814], R99 ;  /* 0x0008146301007387 */ /* 0x0043e40000100800 */
[----:B-1----:R-:W-:-:S07]  /*47c60*/  IMAD.MOV.U32 R99, RZ, RZ, R98 ;  /* 0x000000ffff637224 */ /* 0x002fce00078e0062 */
.L_x_22020:
[----:B------:R-:W-:Y:S05]  /*47c70*/  BSYNC B1 ;  /* 0x0000000000017941 */ /* 0x000fea0003800000 */
.L_x_22018:
        /* <DEDUP_REMOVED lines=12> */
.L_x_22022:
[----:B------:R-:W2:Y:S01]  /*47d40*/  LDL.LU R98, [R1+0x814] ;  /* 0x0008140001627983 */ /* 0x000ea20000300800 */
[----:B------:R-:W-:Y:S02]  /*47d50*/  IMAD.MOV.U32 R0, RZ, RZ, R252 ;  /* 0x000000ffff007224 */ /* 0x000fe400078e00fc */
[----:B------:R-:W-:Y:S01]  /*47d60*/  IMAD.MOV.U32 R222, RZ, RZ, R221 ;  /* 0x000000ffffde7224 */ /* 0x000fe200078e00dd */
[----:B--2---:R1:W-:Y:S02]  /*47d70*/  STL [R1+0x810], R98 ;  /* 0x0008106201007387 */ /* 0x0043e40000100800 */
[----:B-1----:R-:W-:-:S07]  /*47d80*/  IMAD.MOV.U32 R98, RZ, RZ, R97 ;  /* 0x000000ffff627224 */ /* 0x002fce00078e0061 */
.L_x_22023:
[----:B------:R-:W-:Y:S05]  /*47d90*/  BSYNC B1 ;  /* 0x0000000000017941 */ /* 0x000fea0003800000 */
.L_x_22021:
        /* <DEDUP_REMOVED lines=12> */
.L_x_22025:
[----:B------:R-:W2:Y:S01]  /*47e60*/  LDL.LU R97, [R1+0x810] ;  /* 0x0008100001617983 */ /* 0x000ea20000300800 */
[----:B------:R-:W-:Y:S02]  /*47e70*/  IMAD.MOV.U32 R252, RZ, RZ, R0 ;  /* 0x000000fffffc7224 */ /* 0x000fe400078e0000 */
[----:B------:R-:W-:Y:S01]  /*47e80*/  IMAD.MOV.U32 R221, RZ, RZ, R220 ;  /* 0x000000ffffdd7224 */ /* 0x000fe200078e00dc */
[----:B--2---:R1:W-:Y:S02]  /*47e90*/  STL [R1+0x814], R97 ;  /* 0x0008146101007387 */ /* 0x0043e40000100800 */
[----:B-1----:R-:W-:-:S07]  /*47ea0*/  IMAD.MOV.U32 R97, RZ, RZ, R96 ;  /* 0x000000ffff617224 */ /* 0x002fce00078e0060 */
.L_x_22026:
[----:B------:R-:W-:Y:S05]  /*47eb0*/  BSYNC B1 ;  /* 0x0000000000017941 */ /* 0x000fea0003800000 */
.L_x_22024:
        /* <DEDUP_REMOVED lines=12> */
.L_x_22028:
[----:B------:R-:W2:Y:S01]  /*47f80*/  LDL.LU R96, [R1+0x814] ;  /* 0x0008140001607983 */ /* 0x000ea20000300800 */
[----:B------:R-:W-:Y:S02]  /*47f90*/  IMAD.MOV.U32 R0, RZ, RZ, R252 ;  /* 0x000000ffff007224 */ /* 0x000fe400078e00fc */
[----:B------:R-:W-:Y:S01]  /*47fa0*/  IMAD.MOV.U32 R220, RZ, RZ, R227 ;  /* 0x000000ffffdc7224 */ /* 0x000fe200078e00e3 */
[----:B--2---:R1:W-:Y:S02]  /*47fb0*/  STL [R1+0x810], R96 ;  /* 0x0008106001007387 */ /* 0x0043e40000100800 */
[----:B-1----:R-:W-:-:S07]  /*47fc0*/  IMAD.MOV.U32 R96, RZ, RZ, R103 ;  /* 0x000000ffff607224 */ /* 0x002fce00078e0067 */
.L_x_22029:
[----:B------:R-:W-:Y:S05]  /*47fd0*/  BSYNC B1 ;  /* 0x0000000000017941 */ /* 0x000fea0003800000 */
.L_x_22027:
        /* <DEDUP_REMOVED lines=12> */
.L_x_22031:
[----:B------:R-:W2:Y:S01]  /*480a0*/  LDL.LU R103, [R1+0x810] ;  /* 0x0008100001677983 */ /* 0x000ea20000300800 */
[----:B------:R-:W-:Y:S02]  /*480b0*/  IMAD.MOV.U32 R252, RZ, RZ, R0 ;  /* 0x000000fffffc7224 */ /* 0x000fe400078e0000 */
[----:B------:R-:W-:Y:S01]  /*480c0*/  IMAD.MOV.U32 R227, RZ, RZ, R226 ;  /* 0x000000ffffe37224 */ /* 0x000fe200078e00e2 */
[----:B--2---:R1:W-:Y:S02]  /*480d0*/  STL [R1+0x814], R103 ;  /* 0x0008146701007387 */ /* 0x0043e40000100800 */
[----:B-1----:R-:W-:-:S07]  /*480e0*/  IMAD.MOV.U32 R103, RZ, RZ, R102 ;  /* 0x000000ffff677224 */ /* 0x002fce00078e0066 */
.L_x_22032:
[----:B------:R-:W-:Y:S05]  /*480f0*/  BSYNC B1 ;  /* 0x0000000000017941 */ /* 0x000fea0003800000 */
.L_x_22030:
        /* <DEDUP_REMOVED lines=12> */
.L_x_22034:
[----:B------:R-:W2:Y:S01]  /*481c0*/  LDL.LU R102, [R1+0x814] ;  /* 0x0008140001667983 */ /* 0x000ea20000300800 */
[----:B------:R-:W-:Y:S02]  /*481d0*/  IMAD.MOV.U32 R0, RZ, RZ, R252 ;  /* 0x000000ffff007224 */ /* 0x000fe400078e00fc */
[----:B------:R-:W-:Y:S01]  /*481e0*/  IMAD.MOV.U32 R226, RZ, RZ, R225 ;  /* 0x000000ffffe27224 */ /* 0x000fe200078e00e1 */
[----:B--2---:R1:W-:Y:S02]  /*481f0*/  STL [R1+0x810], R102 ;  /* 0x0008106601007387 */ /* 0x0043e40000100800 */
[----:B-1----:R-:W-:-:S07]  /*48200*/  IMAD.MOV.U32 R102, RZ, RZ, R101 ;  /* 0x000000ffff667224 */ /* 0x002fce00078e0065 */
.L_x_22035:
[----:B------:R-:W-:Y:S05]  /*48210*/  BSYNC B1 ;  /* 0x0000000000017941 */ /* 0x000fea0003800000 */
.L_x_22033:
        /* <DEDUP_REMOVED lines=12> */
.L_x_22037:
[----:B------:R-:W2:Y:S01]  /*482e0*/  LDL.LU R101, [R1+0x810] ;  /* 0x0008100001657983 */ /* 0x000ea20000300800 */
[----:B------:R-:W-:Y:S02]  /*482f0*/  IMAD.MOV.U32 R252, RZ, RZ, R0 ;  /* 0x000000fffffc7224 */ /* 0x000fe400078e0000 */
[----:B------:R-:W-:Y:S01]  /*48300*/  IMAD.MOV.U32 R225, RZ, RZ, R224 ;  /* 0x000000ffffe17224 */ /* 0x000fe200078e00e0 */
[----:B--2---:R1:W-:Y:S02]  /*48310*/  STL [R1+0x814], R101 ;  /* 0x0008146501007387 */ /* 0x0043e40000100800 */
[----:B-1----:R-:W-:-:S07]  /*48320*/  IMAD.MOV.U32 R101, RZ, RZ, R100 ;  /* 0x000000ffff657224 */ /* 0x002fce00078e0064 */
.L_x_22038:
[----:B------:R-:W-:Y:S05]  /*48330*/  BSYNC B1 ;  /* 0x0000000000017941 */ /* 0x000fea0003800000 */
.L_x_22036:
        /* <DEDUP_REMOVED lines=12> */
.L_x_22040:
[----:B------:R-:W2:Y:S01]  /*48400*/  LDL.LU R100, [R1+0x814] ;  /* 0x0008140001647983 */ /* 0x000ea20000300800 */
[----:B------:R-:W-:Y:S02]  /*48410*/  IMAD.MOV.U32 R0, RZ, RZ, R252 ;  /* 0x000000ffff007224 */ /* 0x000fe400078e00fc */
[----:B------:R-:W-:Y:S01]  /*48420*/  IMAD.MOV.U32 R224, RZ, RZ, R231 ;  /* 0x000000ffffe07224 */ /* 0x000fe200078e00e7 */
[----:B--2---:R1:W-:Y:S02]  /*48430*/  STL [R1+0x810], R100 ;  /* 0x0008106401007387 */ /* 0x0043e40000100800 */
[----:B-1----:R-:W-:-:S07]  /*48440*/  IMAD.MOV.U32 R100, RZ, RZ, R107 ;  /* 0x000000ffff647224 */ /* 0x002fce00078e006b */
.L_x_22041:
[----:B------:R-:W-:Y:S05]  /*48450*/  BSYNC B1 ;  /* 0x0000000000017941 */ /* 0x000fea0003800000 */
.L_x_22039:
        /* <DEDUP_REMOVED lines=12> */
.L_x_22043:
[----:B------:R-:W2:Y:S01]  /*48520*/  LDL.LU R107, [R1+0x810] ;  /* 0x00081000016b7983 */ /* 0x000ea20000300800 */
[----:B------:R-:W-:Y:S02]  /*48530*/  IMAD.MOV.U32 R252, RZ, RZ, R0 ;  /* 0x000000fffffc7224 */ /* 0x000fe400078e0000 */
[----:B------:R-:W-:Y:S01]  /*48540*/  IMAD.MOV.U32 R231, RZ, RZ, R230 ;  /* 0x000000ffffe77224 */ /* 0x000fe200078e00e6 */
[----:B--2---:R1:W-:Y:S02]  /*48550*/  STL [R1+0x814], R107 ;  /* 0x0008146b01007387 */ /* 0x0043e40000100800 */
[----:B-1----:R-:W-:-:S07]  /*48560*/  IMAD.MOV.U32 R107, RZ, RZ, R106 ;  /* 0x000000ffff6b7224 */ /* 0x002fce00078e006a */
.L_x_22044:
[----:B------:R-:W-:Y:S05]  /*48570*/  BSYNC B1 ;  /* 0x0000000000017941 */ /* 0x000fea0003800000 */
.L_x_22042:
        /* <DEDUP_REMOVED lines=12> */
.L_x_22046:
[----:B------:R-:W2:Y:S01]  /*48640*/  LDL.LU R106, [R1+0x814] ;  /* 0x00081400016a7983 */ /* 0x000ea20000300800 */
[----:B------:R-:W-:Y:S02]  /*48650*/  IMAD.MOV.U32 R0, RZ, RZ, R252 ;  /* 0x000000ffff007224 */ /* 0x000fe400078e00fc */
[----:B------:R-:W-:Y:S01]  /*48660*/  IMAD.MOV.U32 R230, RZ, RZ, R229 ;  /* 0x000000ffffe67224 */ /* 0x000fe200078e00e5 */
[----:B--2---:R1:W-:Y:S02]  /*48670*/  STL [R1+0x810], R106 ;  /* 0x0008106a01007387 */ /* 0x0043e40000100800 */
[----:B-1----:R-:W-:-:S07]  /*48680*/  IMAD.MOV.U32 R106, RZ, RZ, R105 ;  /* 0x000000ffff6a7224 */ /* 0x002fce00078e0069 */
.L_x_22047:
[----:B------:R-:W-:Y:S05]  /*48690*/  BSYNC B1 ;  /* 0x0000000000017941 */ /* 0x000fea0003800000 */
.L_x_22045:
        /* <DEDUP_REMOVED lines=12> */
.L_x_22049:
[----:B------:R-:W2:Y:S01]  /*48760*/  LDL.LU R105, [R1+0x810] ;  /* 0x0008100001697983 */ /* 0x000ea20000300800 */
[----:B------:R-:W-:Y:S02]  /*48770*/  IMAD.MOV.U32 R252, RZ, RZ, R0 ;  /* 0x000000fffffc7224 */ /* 0x000fe400078e0000 */
[----:B------:R-:W-:Y:S01]  /*48780*/  IMAD.MOV.U32 R229, RZ, RZ, R228 ;  /* 0x000000ffffe57224 */ /* 0x000fe200078e00e4 */
[----:B--2---:R1:W-:Y:S02]  /*48790*/  STL [R1+0x814], R105 ;  /* 0x0008146901007387 */ /* 0x0043e40000100800 */
[----:B-1----:R-:W-:-:S07]  /*487a0*/  IMAD.MOV.U32 R105, RZ, RZ, R104 ;  /* 0x000000ffff697224 */ /* 0x002fce00078e0068 */
.L_x_22050:
[----:B------:R-:W-:Y:S05]  /*487b0*/  BSYNC B1 ;  /* 0x0000000000017941 */ /* 0x000fea0003800000 */
.L_x_22048:
        /* <DEDUP_REMOVED lines=12> */
.L_x_22052:
[----:B------:R-:W2:Y:S01]  /*48880*/  LDL.LU R104, [R1+0x814] ;  /* 0x0008140001687983 */ /* 0x000ea20000300800 */
[----:B------:R-:W-:Y:S02]  /*48890*/  IMAD.MOV.U32 R0, RZ, RZ, R252 ;  /* 0x000000ffff007224 */ /* 0x000fe400078e00fc */
[----:B------:R-:W-:Y:S01]  /*488a0*/  IMAD.MOV.U32 R228, RZ, RZ, R235 ;  /* 0x000000ffffe47224 */ /* 0x000fe200078e00eb */
[----:B--2---:R1:W-:Y:S02]  /*488b0*/  STL [R1+0x810], R104 ;  /* 0x0008106801007387 */ /* 0x0043e40000100800 */
[----:B-1----:R-:W-:-:S07]  /*488c0*/  IMAD.MOV.U32 R104, RZ, RZ, R111 ;  /* 0x000000ffff687224 */ /* 0x002fce00078e006f */
.L_x_22053:
[----:B------:R-:W-:Y:S05]  /*488d0*/  BSYNC B1 ;  /* 0x0000000000017941 */ /* 0x000fea0003800000 */
.L_x_22051:
        /* <DEDUP_REMOVED lines=12> */
.L_x_22055:
[----:B------:R-:W2:Y:S01]  /*489a0*/  LDL.LU R111, [R1+0x810] ;  /* 0x00081000016f7983 */ /* 0x000ea20000300800 */
[----:B------:R-:W-:Y:S02]  /*489b0*/  IMAD.MOV.U32 R252, RZ, RZ, R0 ;  /* 0x000000fffffc7224 */ /* 0x000fe400078e0000 */
[----:B------:R-:W-:Y:S01]  /*489c0*/  IMAD.MOV.U32 R235, RZ, RZ, R234 ;  /* 0x000000ffffeb7224 */ /* 0x000fe200078e00ea */
[----:B--2---:R1:W-:Y:S02]  /*489d0*/  STL [R1+0x814], R111 ;  /* 0x0008146f01007387 */ /* 0x0043e40000100800 */
[----:B-1----:R-:W-:-:S07]  /*489e0*/  IMAD.MOV.U32 R111, RZ, RZ, R110 ;  /* 0x000000ffff6f7224 */ /* 0x002fce00078e006e */
.L_x_22056:
[----:B------:R-:W-:Y:S05]  /*489f0*/  BSYNC B1 ;  /* 0x0000000000017941 */ /* 0x000fea0003800000 */
.L_x_22054:
        /* <DEDUP_REMOVED lines=12> */
.L_x_22058:
[----:B------:R-:W2:Y:S01]  /*48ac0*/  LDL.LU R110, [R1+0x814] ;  /* 0x00081400016e7983 */ /* 0x000ea20000300800 */
[----:B------:R-:W-:Y:S02]  /*48ad0*/  IMAD.MOV.U32 R0, RZ, RZ, R252 ;  /* 0x000000ffff007224 */ /* 0x000fe400078e00fc */
[----:B------:R-:W-:Y:S01]  /*48ae0*/  IMAD.MOV.U32 R234, RZ, RZ, R233 ;  /* 0x000000ffffea7224 */ /* 0x000fe200078e00e9 */
[----:B--2---:R1:W-:Y:S02]  /*48af0*/  STL [R1+0x810], R110 ;  /* 0x0008106e01007387 */ /* 0x0043e40000100800 */
[----:B-1----:R-:W-:-:S07]  /*48b00*/  IMAD.MOV.U32 R110, RZ, RZ, R109 ;  /* 0x000000ffff6e7224 */ /* 0x002fce00078e006d */
.L_x_22059:
[----:B------:R-:W-:Y:S05]  /*48b10*/  BSYNC B1 ;  /* 0x0000000000017941 */ /* 0x000fea0003800000 */
.L_x_22057:
        /* <DEDUP_REMOVED lines=12> */
.L_x_22061:
[----:B------:R-:W2:Y:S01]  /*48be0*/  LDL.LU R109, [R1+0x810] ;  /* 0x00081000016d7983 */ /* 0x000ea20000300800 */
[----:B------:R-:W-:Y:S02]  /*48bf0*/  IMAD.MOV.U32 R252, RZ, RZ, R0 ;  /* 0x000000fffffc7224 */ /* 0x000fe400078e0000 */
[----:B------:R-:W-:Y:S01]  /*48c00*/  IMAD.MOV.U32 R233, RZ, RZ, R232 ;  /* 0x000000ffffe97224 */ /* 0x000fe200078e00e8 */
[----:B--2---:R1:W-:Y:S02]  /*48c10*/  STL [R1+0x814], R109 ;  /* 0x0008146d01007387 */ /* 0x0043e40000100800 */
[----:B-1----:R-:W-:-:S07]  /*48c20*/  IMAD.MOV.U32 R109, RZ, RZ, R108 ;  /* 0x000000ffff6d7224 */ /* 0x002fce00078e006c */
.L_x_22062:
[----:B------:R-:W-:Y:S05]  /*48c30*/  BSYNC B1 ;  /* 0x0000000000017941 */ /* 0x000fea0003800000 */
.L_x_22060:
        /* <DEDUP_REMOVED lines=12> */
.L_x_22064:
[----:B------:R-:W2:Y:S01]  /*48d00*/  LDL.LU R108, [R1+0x814] ;  /* 0x00081400016c7983 */ /* 0x000ea20000300800 */
[----:B------:R-:W-:Y:S02]  /*48d10*/  IMAD.MOV.U32 R0, RZ, RZ, R252 ;  /* 0x000000ffff007224 */ /* 0x000fe400078e00fc */
[----:B------:R-:W-:Y:S01]  /*48d20*/  IMAD.MOV.U32 R232, RZ, RZ, R239 ;  /* 0x000000ffffe87224 */ /* 0x000fe200078e00ef */
[----:B--2---:R1:W-:Y:S02]  /*48d30*/  STL [R1+0x810], R108 ;  /* 0x0008106c01007387 */ /* 0x0043e40000100800 */
[----:B-1----:R-:W-:-:S07]  /*48d40*/  IMAD.MOV.U32 R108, RZ, RZ, R115 ;  /* 0x000000ffff6c7224 */ /* 0x002fce00078e0073 */
.L_x_22065:
[----:B------:R-:W-:Y:S05]  /*48d50*/  BSYNC B1 ;  /* 0x0000000000017941 */ /* 0x000fea0003800000 */
.L_x_22063:
        /* <DEDUP_REMOVED lines=12> */
.L_x_22067:
[----:B------:R-:W2:Y:S01]  /*48e20*/  LDL.LU R115, [R1+0x810] ;  /* 0x0008100001737983 */ /* 0x000ea20000300800 */
[----:B------:R-:W-:Y:S02]  /*48e30*/  IMAD.MOV.U32 R252, RZ, RZ, R0 ;  /* 0x000000fffffc7224 */ /* 0x000fe400078e0000 */
[----:B------:R-:W-:Y:S01]  /*48e40*/  IMAD.MOV.U32 R239, RZ, RZ, R238 ;  /* 0x000000ffffef7224 */ /* 0x000fe200078e00ee */
[----:B--2---:R1:W-:Y:S02]  /*48e50*/  STL [R1+0x814], R115 ;  /* 0x0008147301007387 */ /* 0x0043e40000100800 */
[----:B-1----:R-:W-:-:S07]  /*48e60*/  IMAD.MOV.U32 R115, RZ, RZ, R114 ;  /* 0x000000ffff737224 */ /* 0x002fce00078e0072 */
.L_x_22068:
[----:B------:R-:W-:Y:S05]  /*48e70*/  BSYNC B1 ;  /* 0x0000000000017941 */ /* 0x000fea0003800000 */
.L_x_22066:
        /* <DEDUP_REMOVED lines=12> */
.L_x_22070:
[----:B------:R-:W2:Y:S01]  /*48f40*/  LDL.LU R114, [R1+0x814] ;  /* 0x0008140001727983 */ /* 0x000ea20000300800 */
[----:B------:R-:W-:Y:S02]  /*48f50*/  IMAD.MOV.U32 R0, RZ, RZ, R252 ;  /* 0x000000ffff007224 */ /* 0x000fe400078e00fc */
[----:B------:R-:W-:Y:S01]  /*48f60*/  IMAD.MOV.U32 R238, RZ, RZ, R237 ;  /* 0x000000ffffee7224 */ /* 0x000fe200078e00ed */
[----:B--2---:R1:W-:Y:S02]  /*48f70*/  STL [R1+0x810], R114 ;  /* 0x0008107201007387 */ /* 0x0043e40000100800 */
[----:B-1----:R-:W-:-:S07]  /*48f80*/  IMAD.MOV.U32 R114, RZ, RZ, R113 ;  /* 0x000000ffff727224 */ /* 0x002fce00078e0071 */
.L_x_22071:
[----:B------:R-:W-:Y:S05]  /*48f90*/  BSYNC B1 ;  /* 0x0000000000017941 */ /* 0x000fea0003800000 */
.L_x_22069:
        /* <DEDUP_REMOVED lines=12> */
.L_x_22073:
[----:B------:R-:W2:Y:S01]  /*49060*/  LDL.LU R113, [R1+0x810] ;  /* 0x0008100001717983 */ /* 0x000ea20000300800 */
[----:B------:R-:W-:Y:S02]  /*49070*/  IMAD.MOV.U32 R252, RZ, RZ, R0 ;  /* 0x000000fffffc7224 */ /* 0x000fe400078e0000 */
[----:B------:R-:W-:Y:S01]  /*49080*/  IMAD.MOV.U32 R237, RZ, RZ, R236 ;  /* 0x000000ffffed7224 */ /* 0x000fe200078e00ec */
[----:B--2---:R1:W-:Y:S02]  /*49090*/  STL [R1+0x814], R113 ;  /* 0x0008147101007387 */ /* 0x0043e40000100800 */
[----:B-1----:R-:W-:-:S07]  /*490a0*/  IMAD.MOV.U32 R113, RZ, RZ, R112 ;  /* 0x000000ffff717224 */ /* 0x002fce00078e0070 */
.L_x_22074:
[----:B------:R-:W-:Y:S05]  /*490b0*/  BSYNC B1 ;  /* 0x0000000000017941 */ /* 0x000fea0003800000 */
.L_x_22072:
        /* <DEDUP_REMOVED lines=12> */
.L_x_22076:
[----:B------:R-:W2:Y:S01]  /*49180*/  LDL.LU R112, [R1+0x814] ;  /* 0x0008140001707983 */ /* 0x000ea20000300800 */
[----:B------:R-:W-:Y:S02]  /*49190*/  IMAD.MOV.U32 R0, RZ, RZ, R252 ;  /* 0x000000ffff007224 */ /* 0x000fe400078e00fc */
[----:B------:R-:W-:Y:S01]  /*491a0*/  IMAD.MOV.U32 R236, RZ, RZ, R243 ;  /* 0x000000ffffec7224 */ /* 0x000fe200078e00f3 */
[----:B--2---:R1:W-:Y:S02]  /*491b0*/  STL [R1+0x810], R112 ;  /* 0x0008107001007387 */ /* 0x0043e40000100800 */
[----:B-1----:R-:W-:-:S07]  /*491c0*/  IMAD.MOV.U32 R112, RZ, RZ, R119 ;  /* 0x000000ffff707224 */ /* 0x002fce00078e0077 */
.L_x_22077:
[----:B------:R-:W-:Y:S05]  /*491d0*/  BSYNC B1 ;  /* 0x0000000000017941 */ /* 0x000fea0003800000 */
.L_x_22075:
        /* <DEDUP_REMOVED lines=12> */
.L_x_22079:
[----:B------:R-:W2:Y:S01]  /*492a0*/  LDL.LU R119, [R1+0x810] ;  /* 0x0008100001777983 */ /* 0x000ea20000300800 */
[----:B------:R-:W-:Y:S02]  /*492b0*/  IMAD.MOV.U32 R252, RZ, RZ, R0 ;  /* 0x000000fffffc7224 */ /* 0x000fe400078e0000 */
[----:B------:R-:W-:Y:S01]  /*492c0*/  IMAD.MOV.U32 R243, RZ, RZ, R242 ;  /* 0x000000fffff37224 */ /* 0x000fe200078e00f2 */
[----:B--2---:R1:W-:Y:S02]  /*492d0*/  STL [R1+0x814], R119 ;  /* 0x0008147701007387 */ /* 0x0043e40000100800 */
[----:B-1----:R-:W-:-:S07]  /*492e0*/  IMAD.MOV.U32 R119, RZ, RZ, R118 ;  /* 0x000000ffff777224 */ /* 0x002fce00078e0076 */
.L_x_22080:
[----:B------:R-:W-:Y:S05]  /*492f0*/  BSYNC B1 ;  /* 0x0000000000017941 */ /* 0x000fea0003800000 */
.L_x_22078:
        /* <DEDUP_REMOVED lines=12> */
.L_x_22082:
[----:B------:R-:W2:Y:S01]  /*493c0*/  LDL.LU R118, [R1+0x814] ;  /* 0x0008140001767983 */ /* 0x000ea20000300800 */
[----:B------:R-:W-:Y:S02]  /*493d0*/  IMAD.MOV.U32 R0, RZ, RZ, R252 ;  /* 0x000000ffff007224 */ /* 0x000fe400078e00fc */
[----:B------:R-:W-:Y:S01]  /*493e0*/  IMAD.MOV.U32 R242, RZ, RZ, R241 ;  /* 0x000000fffff27224 */ /* 0x000fe200078e00f1 */
[----:B--2---:R1:W-:Y:S02]  /*493f0*/  STL [R1+0x810], R118 ;  /* 0x0008107601007387 */ /* 0x0043e40000100800 */
[----:B-1----:R-:W-:-:S07]  /*49400*/  IMAD.MOV.U32 R118, RZ, RZ, R117 ;  /* 0x000000ffff767224 */ /* 0x002fce00078e0075 */
.L_x_22083:
[----:B------:R-:W-:Y:S05]  /*49410*/  BSYNC B1 ;  /* 0x0000000000017941 */ /* 0x000fea0003800000 */
.L_x_22081:
        /* <DEDUP_REMOVED lines=12> */
.L_x_22085:
[----:B------:R-:W2:Y:S01]  /*494e0*/  LDL.LU R117, [R1+0x810] ;  /* 0x0008100001757983 */ /* 0x000ea20000300800 */
[----:B------:R-:W-:Y:S02]  /*494f0*/  IMAD.MOV.U32 R252, RZ, RZ, R0 ;  /* 0x000000fffffc7224 */ /* 0x000fe400078e0000 */
[----:B------:R-:W-:Y:S01]  /*49500*/  IMAD.MOV.U32 R241, RZ, RZ, R240 ;  /* 0x000000fffff17224 */ /* 0x000fe200078e00f0 */
[----:B--2---:R1:W-:Y:S02]  /*49510*/  STL [R1+0x814], R117 ;  /* 0x0008147501007387 */ /* 0x0043e40000100800 */
[----:B-1----:R-:W-:-:S07]  /*49520*/  IMAD.MOV.U32 R117, RZ, RZ, R116 ;  /* 0x000000ffff757224 */ /* 0x002fce00078e0074 */
.L_x_22086:
[----:B------:R-:W-:Y:S05]  /*49530*/  BSYNC B1 ;  /* 0x0000000000017941 */ /* 0x000fea0003800000 */
.L_x_22084:
        /* <DEDUP_REMOVED lines=12> */
.L_x_22088:
[----:B------:R-:W2:Y:S01]  /*49600*/  LDL.LU R116, [R1+0x814] ;  /* 0x0008140001747983 */ /* 0x000ea20000300800 */
[----:B------:R-:W-:Y:S02]  /*49610*/  IMAD.MOV.U32 R0, RZ, RZ, R252 ;  /* 0x000000ffff007224 */ /* 0x000fe400078e00fc */
[----:B------:R-:W-:Y:S01]  /*49620*/  IMAD.MOV.U32 R240, RZ, RZ, R247 ;  /* 0x000000fffff07224 */ /* 0x000fe200078e00f7 */
[----:B--2---:R1:W-:Y:S02]  /*49630*/  STL [R1+0x810], R116 ;  /* 0x0008107401007387 */ /* 0x0043e40000100800 */
[----:B-1----:R-:W-:-:S07]  /*49640*/  IMAD.MOV.U32 R116, RZ, RZ, R123 ;  /* 0x000000ffff747224 */ /* 0x002fce00078e007b */
.L_x_22089:
[----:B------:R-:W-:Y:S05]  /*49650*/  BSYNC B1 ;  /* 0x0000000000017941 */ /* 0x000fea0003800000 */
.L_x_22087:
        /* <DEDUP_REMOVED lines=12> */
.L_x_22091:
[----:B------:R-:W2:Y:S01]  /*49720*/  LDL.LU R123, [R1+0x810] ;  /* 0x00081000017b7983 */ /* 0x000ea20000300800 */
[----:B------:R-:W-:Y:S02]  /*49730*/  IMAD.MOV.U32 R252, RZ, RZ, R0 ;  /* 0x000000fffffc7224 */ /* 0x000fe400078e0000 */
[----:B------:R-:W-:Y:S01]  /*49740*/  IMAD.MOV.U32 R247, RZ, RZ, R246 ;  /* 0x000000fffff77224 */ /* 0x000fe200078e00f6 */
[----:B--2---:R1:W-:Y:S02]  /*49750*/  STL [R1+0x814], R123 ;  /* 0x0008147b01007387 */ /* 0x0043e40000100800 */
[----:B-1----:R-:W-:-:S07]  /*49760*/  IMAD.MOV.U32 R123, RZ, RZ, R122 ;  /* 0x000000ffff7b7224 */ /* 0x002fce00078e007a */
.L_x_22092:
[----:B------:R-:W-:Y:S05]  /*49770*/  BSYNC B1 ;  /* 0x0000000000017941 */ /* 0x000fea0003800000 */
.L_x_22090:
        /* <DEDUP_REMOVED lines=12> */
.L_x_22094:
[----:B------:R-:W2:Y:S01]  /*49840*/  LDL.LU R122, [R1+0x814] ;  /* 0x00081400017a7983 */ /* 0x000ea20000300800 */
[----:B------:R-:W-:Y:S02]  /*49850*/  IMAD.MOV.U32 R0, RZ, RZ, R252 ;  /* 0x000000ffff007224 */ /* 0x000fe400078e00fc */
[----:B------:R-:W-:Y:S01]  /*49860*/  IMAD.MOV.U32 R246, RZ, RZ, R245 ;  /* 0x000000fffff67224 */ /* 0x000fe200078e00f5 */
[----:B--2---:R1:W-:Y:S02]  /*49870*/  STL [R1+0x810], R122 ;  /* 0x0008107a01007387 */ /* 0x0043e40000100800 */
[----:B-1----:R-:W-:-:S07]  /*49880*/  IMAD.MOV.U32 R122, RZ, RZ, R121 ;  /* 0x000000ffff7a7224 */ /* 0x002fce00078e0079 */
.L_x_22095:
[----:B------:R-:W-:Y:S05]  /*49890*/  BSYNC B1 ;  /* 0x0000000000017941 */ /* 0x000fea0003800000 */
.L_x_22093:
        /* <DEDUP_REMOVED lines=12> */
.L_x_22097:
[----:B------:R-:W2:Y:S01]  /*49960*/  LDL.LU R121, [R1+0x810] ;  /* 0x0008100001797983 */ /* 0x000ea20000300800 */
[----:B------:R-:W-:Y:S02]  /*49970*/  IMAD.MOV.U32 R252, RZ, RZ, R0 ;  /* 0x000000fffffc7224 */ /* 0x000fe400078e0000 */
[----:B------:R-:W-:Y:S01]  /*49980*/  IMAD.MOV.U32 R245, RZ, RZ, R244 ;  /* 0x000000fffff57224 */ /* 0x000fe200078e00f4 */
[----:B--2---:R1:W-:Y:S02]  /*49990*/  STL [R1+0x814], R121 ;  /* 0x0008147901007387 */ /* 0x0043e40000100800 */
[----:B-1----:R-:W-:-:S07]  /*499a0*/  IMAD.MOV.U32 R121, RZ, RZ, R120 ;  /* 0x000000ffff797224 */ /* 0x002fce00078e0078 */
.L_x_22098:
[----:B------:R-:W-:Y:S05]  /*499b0*/  BSYNC B1 ;  /* 0x0000000000017941 */ /* 0x000fea0003800000 */
.L_x_22096:
        /* <DEDUP_REMOVED lines=12> */
.L_x_22100:
[----:B------:R-:W2:Y:S01]  /*49a80*/  LDL.LU R120, [R1+0x814] ;  /* 0x0008140001787983 */ /* 0x000ea20000300800 */
[----:B------:R-:W-:Y:S02]  /*49a90*/  IMAD.MOV.U32 R0, RZ, RZ, R252 ;  /* 0x000000ffff007224 */ /* 0x000fe400078e00fc */
[----:B------:R-:W-:Y:S01]  /*49aa0*/  IMAD.MOV.U32 R244, RZ, RZ, R251 ;  /* 0x000000fffff47224 */ /* 0x000fe200078e00fb */
[----:B--2---:R1:W-:Y:S02]  /*49ab0*/  STL [R1+0x810], R120 ;  /* 0x0008107801007387 */ /* 0x0043e40000100800 */
[----:B-1----:R-:W-:-:S07]  /*49ac0*/  IMAD.MOV.U32 R120, RZ, RZ, R127 ;  /* 0x000000ffff787224 */ /* 0x002fce00078e007f */
.L_x_22101:
[----:B------:R-:W-:Y:S05]  /*49ad0*/  BSYNC B1 ;  /* 0x0000000000017941 */ /* 0x000fea0003800000 */
.L_x_22099:
        /* <DEDUP_REMOVED lines=12> */
.L_x_22103:
[----:B------:R-:W2:Y:S01]  /*49ba0*/  LDL.LU R127, [R1+0x810] ;  /* 0x00081000017f7983 */ /* 0x000ea20000300800 */
[----:B------:R-:W-:Y:S02]  /*49bb0*/  IMAD.MOV.U32 R252, RZ, RZ, R0 ;  /* 0x000000fffffc7224 */ /* 0x000fe400078e0000 */
[----:B------:R-:W-:Y:S01]  /*49bc0*/  IMAD.MOV.U32 R251, RZ, RZ, R250 ;  /* 0x000000fffffb7224 */ /* 0x000fe200078e00fa */
[----:B--2---:R1:W-:Y:S02]  /*49bd0*/  STL [R1+0x818], R127 ;  /* 0x0008187f01007387 */ /* 0x0043e40000100800 */
[----:B-1----:R-:W-:-:S07]  /*49be0*/  IMAD.MOV.U32 R127, RZ, RZ, R126 ;  /* 0x000000ffff7f7224 */ /* 0x002fce00078e007e */
.L_x_22104:
[----:B------:R-:W-:Y:S05]  /*49bf0*/  BSYNC B1 ;  /* 0x0000000000017941 */ /* 0x000fea0003800000 */
.L_x_22102:
        /* <DEDUP_REMOVED lines=12> */
.L_x_22106:
[----:B------:R-:W2:Y:S01]  /*49cc0*/  LDL.LU R126, [R1+0x818] ;  /* 0x00081800017e7983 */ /* 0x000ea20000300800 */
[----:B------:R-:W-:Y:S02]  /*49cd0*/  IMAD.MOV.U32 R0, RZ, RZ, R252 ;  /* 0x000000ffff007224 */ /* 0x000fe400078e00fc */
[----:B------:R-:W-:Y:S01]  /*49ce0*/  IMAD.MOV.U32 R250, RZ, RZ, R249 ;  /* 0x000000fffffa7224 */ /* 0x000fe200078e00f9 */
[----:B--2---:R1:W-:Y:S02]  /*49cf0*/  STL [R1+0x814], R126 ;  /* 0x0008147e01007387 */ /* 0x0043e40000100800 */
[----:B-1----:R-:W-:-:S07]  /*49d00*/  MOV R126, R125 ;  /* 0x0000007d007e7202 */ /* 0x002fce0000000f00 */
.L_x_22107:
[----:B------:R-:W-:Y:S05]  /*49d10*/  BSYNC B1 ;  /* 0x0000000000017941 */ /* 0x000fea0003800000 */
.L_x_22105:
        /* <DEDUP_REMOVED lines=12> */
.L_x_22109:
[----:B------:R-:W-:Y:S01]  /*49de0*/  STL [R1+0x810], R0 ;  /* 0x0008100001007387 */ /* 0x000fe20000100800 */
[----:B-----5:R-:W-:Y:S02]  /*49df0*/  IMAD.MOV.U32 R125, RZ, RZ, R252 ;  /* 0x000000ffff7d7224 */ /* 0x020fe400078e00fc */
[----:B------:R-:W-:-:S03]  /*49e00*/  IMAD.MOV.U32 R249, RZ, RZ, R248 ;  /* 0x000000fffff97224 */ /* 0x000fc600078e00f8 */
[----:B------:R1:W-:Y:S02]  /*49e10*/  STL [R1+0x818], R125 ;  /* 0x0008187d01007387 */ /* 0x0003e40000100800 */
[----:B-1----:R-:W-:-:S07]  /*49e20*/  MOV R125, R124 ;  /* 0x0000007c007d7202 */ /* 0x002fce0000000f00 */
.L_x_22110:
[----:B------:R-:W-:Y:S05]  /*49e30*/  BSYNC B1 ;  /* 0x0000000000017941 */ /* 0x000fea0003800000 */
.L_x_22108:
        /* <DEDUP_REMOVED lines=12> */
.L_x_22112:
[----:B------:R-:W2:Y:S04]  /*49f00*/  LDL.LU R124, [R1+0x818] ;  /* 0x00081800017c7983 */ /* 0x000ea80000300800 */
[----:B------:R1:W5:Y:S01]  /*49f10*/  LDL.LU R252, [R1+0x810] ;  /* 0x0008100001fc7983 */ /* 0x0003620000300800 */
[----:B------:R-:W-:-:S03]  /*49f20*/  IMAD.MOV.U32 R248, RZ, RZ, R3 ;  /* 0x000000fffff87224 */ /* 0x000fc600078e0003 */
[----:B--2---:R2:W-:Y:S02]  /*49f30*/  STL [R1+0x814], R124 ;  /* 0x0008147c01007387 */ /* 0x0045e40000100800 */
[----:B-12---:R-:W-:-:S07]  /*49f40*/  IMAD.MOV.U32 R124, RZ, RZ, R0 ;  /* 0x000000ffff7c7224 */ /* 0x006fce00078e0000 */
.L_x_22113:
[----:B------:R-:W-:Y:S05]  /*49f50*/  BSYNC B1 ;  /* 0x0000000000017941 */ /* 0x000fea0003800000 */
.L_x_22111:
        /* <DEDUP_REMOVED lines=11> */
.L_x_22115:
[----:B------:R-:W2:Y:S01]  /*4a010*/  LDL.LU R3, [R1+0x814] ;  /* 0x0008140001037983 */ /* 0x000ea20000300800 */
[----:B------:R-:W-:-:S03]  /*4a020*/  IMAD.MOV.U32 R0, RZ, RZ, R252 ;  /* 0x000000ffff007224 */ /* 0x000fc600078e00fc */
[----:B--2---:R1:W-:Y:S02]  /*4a030*/  STL [R1+0x810], R3 ;  /* 0x0008100301007387 */ /* 0x0043e40000100800 */
[----:B-1----:R-:W-:Y:S02]  /*4a040*/  MOV R3, R2 ;  /* 0x0000000200037202 */ /* 0x002fe40000000f00 */
[----:B------:R-:W2:Y:S04]  /*4a050*/  LDL.LU R2, [R1+0x808] ;  /* 0x0008080001027983 */ /* 0x000ea80000300800 */
[----:B--2---:R1:W-:Y:S02]  /*4a060*/  STL [R1+0x80c], R2 ;  /* 0x00080c0201007387 */ /* 0x0043e40000100800 */
.L_x_22116:
[----:B------:R-:W-:Y:S05]  /*4a070*/  BSYNC B1 ;  /* 0x0000000000017941 */ /* 0x000fea0003800000 */
.L_x_22114:
        /* <DEDUP_REMOVED lines=15> */
.L_x_22118:
        /* <DEDUP_REMOVED lines=10> */
.L_x_22119:
[----:B------:R-:W-:Y:S05]  /*4a210*/  BSYNC B1 ;  /* 0x0000000000017941 */ /* 0x000fea0003800000 */
.L_x_22117:
[----:B------:R-:W-:Y:S05]  /*4a220*/  @P1 BRA `(.L_x_22120) ;  /* 0xffffff6c00c81947 */ /* 0x000fea000383ffff */
[----:B------:R-:W2:Y:S04]  /*4a230*/  LDL.LU R0, [R1+0x814] ;  /* 0x0008140001007983 */ /* 0x000ea80000300800 */
[----:B------:R3:W-:Y:S04]  /*4a240*/  STL [R1+0x804], R252 ;  /* 0x000804fc01007387 */ /* 0x0007e80000100800 */
[----:B--2---:R3:W-:Y:S02]  /*4a250*/  STL [R1+0x820], R0 ;  /* 0x0008200001007387 */ /* 0x0047e40000100800 */
.L_x_21738:
[----:B------:R-:W-:Y:S05]  /*4a260*/  BSYNC B0 ;  /* 0x0000000000007941 */ /* 0x000fea0003800000 */
.L_x_21737:
[----:B---3--:R-:W2:Y:S04]  /*4a270*/  LDL R0, [R1+0x820] ;  /* 0x0008200001007983 */ /* 0x008ea80000100800 */
[----:B-----5:R3:W-:Y:S02]  /*4a280*/  STL [R1+0x830], R2 ;  /* 0x0008300201007387 */ /* 0x0207e40000100800 */
[----:B---3--:R-:W3:Y:S02]  /*4a290*/  S2R R2, SR_LANEID ;  /* 0x0000000000027919 */ /* 0x008ee40000000000 */
[----:B---3--:R-:W-:Y:S02]  /*4a2a0*/  ISETP.NE.AND P0, PT, R2, RZ, PT ;  /* 0x000000ff0200720c */ /* 0x008fe40003f05270 */
[----:B------:R3:W5:Y:S01]  /*4a2b0*/  LDL.LU R2, [R1+0x830] ;  /* 0x0008300001027983 */ /* 0x0007620000300800 */
[----:B--2---:R-:W-:-:S03]  /*4a2c0*/  IMAD.MOV.U32 R252, RZ, RZ, R0 ;  /* 0x000000fffffc7224 */ /* 0x004fc600078e0000 */
[----:B------:R3:W5:Y:S01]  /*4a2d0*/  LDL R0, [R1+0x81c] ;  /* 0x00081c0001007983 */ /* 0x0007620000100800 */
[----:B------:R-:W-:Y:S06]  /*4a2e0*/  BSSY B0, `(.L_x_22121) ;  /* 0x000004f000007945 */ /* 0x000fec0003800000 */
[----:B------:R-:W-:Y:S05]  /*4a2f0*/  @P0 BRA `(.L_x_22122) ;  /* 0x0000000400340947 */ /* 0x000fea0003800000 */
[----:B------:R2:W-:Y:S04]  /*4a300*/  STL.64 [R1+0x838], R6 ;  /* 0x0008380601007387 */ /* 0x0005e80000100a00 */
[----:B------:R4:W-:Y:S04]  /*4a310*/  STL.64 [R1+0x830], R4 ;  /* 0x0008300401007387 */ /* 0x0009e80000100a00 */
[----:B--2---:R-:W2:Y:S04]  /*4a320*/  LDL R6, [R1+0x808] ;  /* 0x0008080001067983 */ /* 0x004ea80000100800 */
[----:B----4-:R-:W2:Y:S04]  /*4a330*/  LDL R4, [R1+0x800] ;  /* 0x0008000001047983 */ /* 0x010ea80000100800 */
[----:B------:R-:W2:Y:S04]  /*4a340*/  LDL R5, [R1+0x804] ;  /* 0x0008040001057983 */ /* 0x000ea80000100800 */
[----:B------:R-:W2:Y:S01]  /*4a350*/  LDL R7, [R1+0x80c] ;  /* 0x00080c0001077983 */ /* 0x000ea20000100800 */
[----:B------:R-:W4:Y:S01]  /*4a360*/  S2UR UR5, SR_CgaCtaId ;  /* 0x00000000000579c3 */ /* 0x000f220000008800 */
[----:B------:R-:W-:-:S02]  /*4a370*/  UMOV UR4, 0x400 ;  /* 0x0000040000047882 */ /* 0x000fc40000000000 */
[----:B----4-:R-:W-:-:S09]  /*4a380*/  ULEA UR4, UR5, UR4, 0x18 ;  /* 0x0000000405047291 */ /* 0x010fd2000f8ec03f */
[----:B--2---:R2:W-:Y:S04]  /*4a390*/  STS.128 [UR4+0x200], R4 ;  /* 0x00020004ff007988 */ /* 0x0045e80008000c04 */
[----:B--2---:R-:W2:Y:S04]  /*4a3a0*/  LDL.LU.64 R6, [R1+0x838] ;  /* 0x0008380001067983 */ /* 0x004ea80000300a00 */
[----:B------:R-:W2:Y:S04]  /*4a3b0*/  LDL.LU.64 R4, [R1+0x830] ;  /* 0x0008300001047983 */ /* 0x000ea80000300a00 */
[----:B------:R4:W-:Y:S04]  /*4a3c0*/  STS [UR4+0x4], R252 ;  /* 0x000004fcff007988 */ /* 0x0009e80008000804 */
[----:B-----5:R4:W-:Y:S04]  /*4a3d0*/  STS.64 [UR4+0x8], R2 ;  /* 0x00000802ff007988 */ /* 0x0209e80008000a04 */
        /* <DEDUP_REMOVED lines=61> */
[----:B------:R4:W-:Y:S04]  /*4a7b0*/  STS [UR4+0x400], R0 ;  /* 0x00040000ff007988 */ /* 0x0009e80008000804 */
[----:B--2---:R4:W-:Y:S02]  /*4a7c0*/  STS.128 [UR4+0x3f0], R4 ;  /* 0x0003f004ff007988 */ /* 0x0049e40008000c04 */
.L_x_22122:
[----:B------:R-:W-:Y:S05]  /*4a7d0*/  BSYNC B0 ;  /* 0x0000000000007941 */ /* 0x000fea0003800000 */
.L_x_22121:
[----:B------:R4:W-:Y:S02]  /*4a7e0*/  STL.64 [R1+0x830], R6 ;  /* 0x0008300601007387 */ /* 0x0009e40000100a00 */
[----:B----45:R-:W-:Y:S01]  /*4a7f0*/  IMAD.MOV.U32 R7, RZ, RZ, R2 ;  /* 0x000000ffff077224 */ /* 0x030fe200078e0002 */
[----:B------:R-:W-:Y:S01]  /*4a800*/  MOV R2, R3 ;  /* 0x0000000300027202 */ /* 0x000fe20000000f00 */
[----:B------:R-:W-:Y:S02]  /*4a810*/  IMAD.MOV.U32 R3, RZ, RZ, R248 ;  /* 0x000000ffff037224 */ /* 0x000fe400078e00f8 */
[----:B------:R-:W-:-:S03]  /*4a820*/  IMAD.MOV.U32 R6, RZ, RZ, R252 ;  /* 0x000000ffff067224 */ /* 0x000fc600078e00fc */
[----:B------:R2:W-:Y:S04]  /*4a830*/  STL.64 [R1+0x408], R2 ;  /* 0x0004080201007387 */ /* 0x0005e80000100a00 */
[----:B------:R4:W-:Y:S01]  /*4a840*/  STL.64 [R1+0x400], R6 ;  /* 0x0004000601007387 */ /* 0x0009e20000100a00 */
[----:B--2---:R-:W-:Y:S02]  /*4a850*/  IMAD.MOV.U32 R2, RZ, RZ, R249 ;  /* 0x000000ffff027224 */ /* 0x004fe400078e00f9 */
[----:B------:R-:W-:Y:S01]  /*4a860*/  IMAD.MOV.U32 R3, RZ, RZ, R250 ;  /* 0x000000ffff037224 */ /* 0x000fe200078e00fa */
[----:B----4-:R-:W2:Y:S04]  /*4a870*/  LDL.LU.64 R6, [R1+0x830] ;  /* 0x0008300001067983 */ /* 0x010ea80000300a00 */
[----:B------:R4:W-:Y:S02]  /*4a880*/  STL.64 [R1+0x410], R2 ;  /* 0x0004100201007387 */ /* 0x0009e40000100a00 */
[----:B----4-:R-:W-:Y:S01]  /*4a890*/  IMAD.MOV.U32 R2, RZ, RZ, R251 ;  /* 0x000000ffff027224 */ /* 0x010fe200078e00fb */
[----:B------:R-:W-:Y:S01]  /*4a8a0*/  MOV R3, R244 ;  /* 0x000000f400037202 */ /* 0x000fe20000000f00 */
[----:B------:R-:W-:-:S04]  /*4a8b0*/  IMAD.MOV.U32 R244, RZ, RZ, R247 ;  /* 0x000000fffff47224 */ /* 0x000fc800078e00f7 */
[----:B------:R4:W-:Y:S02]  /*4a8c0*/  STL.64 [R1+0x418], R2 ;  /* 0x0004180201007387 */ /* 0x0009e40000100a00 */
[----:B----4-:R-:W-:Y:S02]  /*4a8d0*/  IMAD.MOV.U32 R2, RZ, RZ, R245 ;  /* 0x000000ffff027224 */ /* 0x010fe400078e00f5 */
[----:B------:R-:W-:Y:S02]  /*4a8e0*/  IMAD.MOV.U32 R3, RZ, RZ, R246 ;  /* 0x000000ffff037224 */ /* 0x000fe400078e00f6 */
[----:B------:R-:W-:Y:S01]  /*4a8f0*/  IMAD.MOV.U32 R245, RZ, RZ, R240 ;  /* 0x000000fffff57224 */ /* 0x000fe200078e00f0 */
[----:B------:R-:W-:Y:S01]  /*4a900*/  MOV R240, R241 ;  /* 0x000000f100f07202 */ /* 0x000fe20000000f00 */
[----:B------:R-:W-:Y:S01]  /*4a910*/  IMAD.MOV.U32 R241, RZ, RZ, R242 ;  /* 0x000000fffff17224 */ /* 0x000fe200078e00f2 */
[----:B------:R4:W-:Y:S01]  /*4a920*/  STL.64 [R1+0x420], R2 ;  /* 0x0004200201007387 */ /* 0x0009e20000100a00 */
[----:B------:R-:W-:-:S02]  /*4a930*/  IMAD.MOV.U32 R242, RZ, RZ, R243 ;  /* 0x000000fffff27224 */ /* 0x000fc400078e00f3 */
[----:B------:R-:W-:Y:S01]  /*4a940*/  IMAD.MOV.U32 R243, RZ, RZ, R236 ;  /* 0x000000fffff37224 */ /* 0x000fe200078e00ec */
[----:B------:R-:W-:Y:S01]  /*4a950*/  MOV R249, R0 ;  /* 0x0000000000f97202 */ /* 0x000fe20000000f00 */
[----:B------:R-:W-:Y:S01]  /*4a960*/  IMAD.MOV.U32 R236, RZ, RZ, R237 ;  /* 0x000000ffffec7224 */ /* 0x000fe200078e00ed */
[----:B------:R-:W-:Y:S01]  /*4a970*/  MOV R237, R238 ;  /* 0x000000ee00ed7202 */ /* 0x000fe20000000f00 */
[----:B------:R-:W-:Y:S01]  /*4a980*/  IMAD.MOV.U32 R238, RZ, RZ, R239 ;  /* 0x000000ffffee7224 */ /* 0x000fe200078e00ef */
[----:B------:R-:W-:Y:S01]  /*4a990*/  STL.64 [R1+0x428], R244 ;  /* 0x000428f401007387 */ /* 0x000fe20000100a00 */
[----:B------:R-:W-:Y:S01]  /*4a9a0*/  IMAD.MOV.U32 R239, RZ, RZ, R232 ;  /* 0x000000ffffef7224 */ /* 0x000fe200078e00e8 */
[----:B------:R-:W-:Y:S01]  /*4a9b0*/  MOV R232, R235 ;  /* 0x000000eb00e87202 */ /* 0x000fe20000000f00 */
[----:B----4-:R-:W-:Y:S01]  /*4a9c0*/  IMAD.MOV.U32 R2, RZ, RZ, R233 ;  /* 0x000000ffff027224 */ /* 0x010fe200078e00e9 */
[----:B------:R4:W-:Y:S01]  /*4a9d0*/  STL.64 [R1+0x440], R236 ;  /* 0x000440ec01007387 */ /* 0x0009e20000100a00 */
[----:B------:R-:W-:-:S02]  /*4a9e0*/  IMAD.MOV.U32 R233, RZ, RZ, R228 ;  /* 0x000000ffffe97224 */ /* 0x000fc400078e00e4 */
[----:B------:R-:W-:Y:S01]  /*4a9f0*/  IMAD.MOV.U32 R228, RZ, RZ, R229 ;  /* 0x000000ffffe47224 */ /* 0x000fe200078e00e5 */
[----:B------:R-:W3:Y:S01]  /*4aa00*/  LDL.LU R235, [R1+0x808] ;  /* 0x0008080001eb7983 */ /* 0x000ee20000300800 */
[----:B------:R-:W-:Y:S02]  /*4aa10*/  IMAD.MOV.U32 R229, RZ, RZ, R230 ;  /* 0x000000ffffe57224 */ /* 0x000fe400078e00e6 */
[----:B------:R-:W-:Y:S01]  /*4aa20*/  IMAD.MOV.U32 R230, RZ, RZ, R231 ;  /* 0x000000ffffe67224 */ /* 0x000fe200078e00e7 */
[----:B------:R-:W-:Y:S01]  /*4aa30*/  MOV R231, R224 ;  /* 0x000000e000e77202 */ /* 0x000fe20000000f00 */
[----:B------:R-:W-:Y:S01]  /*4aa40*/  IMAD.MOV.U32 R224, RZ, RZ, R225 ;  /* 0x000000ffffe07224 */ /* 0x000fe200078e00e1 */
[----:B------:R-:W-:Y:S01]  /*4aa50*/  STL.64 [R1+0x430], R240 ;  /* 0x000430f001007387 */ /* 0x000fe20000100a00 */
[----:B------:R-:W-:Y:S02]  /*4aa60*/  IMAD.MOV.U32 R225, RZ, RZ, R226 ;  /* 0x000000ffffe17224 */ /* 0x000fe400078e00e2 */
[----:B------:R-:W-:Y:S01]  /*4aa70*/  IMAD.MOV.U32 R226, RZ, RZ, R227 ;  /* 0x000000ffffe27224 */ /* 0x000fe200078e00e3 */
[----:B----4-:R-:W4:Y:S01]  /*4aa80*/  LDL.LU R236, [R1+0x80c] ;  /* 0x00080c0001ec7983 */ /* 0x010f220000300800 */
[----:B------:R-:W-:Y:S01]  /*4aa90*/  IMAD.MOV.U32 R227, RZ, RZ, R220 ;  /* 0x000000ffffe37224 */ /* 0x000fe200078e00dc */
[----:B------:R-:W-:Y:S01]  /*4aaa0*/  MOV R220, R221 ;  /* 0x000000dd00dc7202 */ /* 0x000fe20000000f00 */
[----:B------:R-:W-:-:S02]  /*4aab0*/  IMAD.MOV.U32 R221, RZ, RZ, R222 ;  /* 0x000000ffffdd7224 */ /* 0x000fc400078e00de */
[----:B------:R-:W-:Y:S01]  /*4aac0*/  IMAD.MOV.U32 R3, RZ, RZ, R234 ;  /* 0x000000ffff037224 */ /* 0x000fe200078e00ea */
[----:B------:R-:W0:Y:S01]  /*4aad0*/  S2R R0, SR_TID.X ;  /* 0x0000000000007919 */ /* 0x000e220000002100 */
[----:B------:R-:W-:Y:S02]  /*4aae0*/  IMAD.MOV.U32 R222, RZ, RZ, R223 ;  /* 0x000000ffffde7224 */ /* 0x000fe400078e00df */
[----:B------:R-:W-:Y:S01]  /*4aaf0*/  IMAD.MOV.U32 R223, RZ, RZ, R216 ;  /* 0x000000ffffdf7224 */ /* 0x000fe200078e00d8 */
[----:B------:R-:W3:Y:S01]  /*4ab00*/  LDL.LU R234, [R1+0x804] ;  /* 0x0008040001ea7983 */ /* 0x000ee20000300800 */
[----:B------:R-:W-:Y:S01]  /*4ab10*/  IMAD.MOV.U32 R216, RZ, RZ, R217 ;  /* 0x000000ffffd87224 */ /* 0x000fe200078e00d9 */
[----:B------:R-:W-:Y:S01]  /*4ab20*/  MOV R217, R218 ;  /* 0x000000da00d97202 */ /* 0x000fe20000000f00 */
[----:B------:R-:W-:Y:S01]  /*4ab30*/  IMAD.MOV.U32 R218, RZ, RZ, R219 ;  /* 0x000000ffffda7224 */ /* 0x000fe200078e00db */
[----:B------:R-:W-:Y:S01]  /*4ab40*/  STL.64 [R1+0x438], R242 ;  /* 0x000438f201007387 */ /* 0x000fe20000100a00 */
[----:B------:R-:W-:-:S02]  /*4ab50*/  IMAD.MOV.U32 R219, RZ, RZ, R212 ;  /* 0x000000ffffdb7224 */ /* 0x000fc400078e00d4 */
[----:B------:R-:W-:Y:S01]  /*4ab60*/  IMAD.MOV.U32 R212, RZ, RZ, R213 ;  /* 0x000000ffffd47224 */ /* 0x000fe200078e00d5 */
[----:B------:R-:W-:Y:S01]  /*4ab70*/  STL.64 [R1+0x448], R238 ;  /* 0x000448ee01007387 */ /* 0x000fe20000100a00 */
[----:B------:R-:W-:Y:S01]  /*4ab80*/  IMAD.MOV.U32 R213, RZ, RZ, R214 ;  /* 0x000000ffffd57224 */ /* 0x000fe200078e00d6 */
[----:B------:R-:W-:Y:S01]  /*4ab90*/  MOV R214, R215 ;  /* 0x000000d700d67202 */ /* 0x000fe20000000f00 */
[----:B------:R-:W-:Y:S02]  /*4aba0*/  IMAD.MOV.U32 R215, RZ, RZ, R208 ;  /* 0x000000ffffd77224 */ /* 0x000fe400078e00d0 */
[----:B------:R-:W-:Y:S02]  /*4abb0*/  IMAD.MOV.U32 R208, RZ, RZ, R209 ;  /* 0x000000ffffd07224 */ /* 0x000fe400078e00d1 */
[----:B------:R-:W-:Y:S02]  /*4abc0*/  IMAD.MOV.U32 R209, RZ, RZ, R210 ;  /* 0x000000ffffd17224 */ /* 0x000fe400078e00d2 */
[----:B------:R-:W-:Y:S01]  /*4abd0*/  IMAD.MOV.U32 R210, RZ, RZ, R211 ;  /* 0x000000ffffd27224 */ /* 0x000fe200078e00d3 */
[----:B------:R-:W-:Y:S01]  /*4abe0*/  MOV R211, R204 ;  /* 0x000000cc00d37202 */ /* 0x000fe20000000f00 */
[----:B------:R-:W-:-:S02]  /*4abf0*/  IMAD.MOV.U32 R204, RZ, RZ, R205 ;  /* 0x000000ffffcc7224 */ /* 0x000fc400078e00cd */
[----:B------:R-:W-:Y:S02]  /*4ac00*/  IMAD.MOV.U32 R205, RZ, RZ, R206 ;  /* 0x000000ffffcd7224 */ /* 0x000fe400078e00ce */
[----:B------:R-:W-:Y:S02]  /*4ac10*/  IMAD.MOV.U32 R206, RZ, RZ, R207 ;  /* 0x000000ffffce7224 */ /* 0x000fe400078e00cf */
        /* <DEDUP_REMOVED lines=75> */
[----:B------:R-:W-:Y:S02]  /*4b0d0*/  IMAD.MOV.U32 R130, RZ, RZ, R131 ;  /* 0x000000ffff827224 */ /* 0x000fe400078e0083 */
[----:B------:R-:W4:Y:S01]  /*4b0e0*/  LDL.LU R131, [R1+0x800] ;  /* 0x0008000001837983 */ /* 0x000f220000300800 */
        /* <DEDUP_REMOVED lines=122> */
[----:B--2---:R-:W-:-:S02]  /*4b890*/  IMAD.MOV.U32 R5, RZ, RZ, R6 ;  /* 0x000000ffff057224 */ /* 0x004fc400078e0006 */
[----:B------:R-:W-:Y:S01]  /*4b8a0*/  IMAD.MOV.U32 R248, RZ, RZ, R7 ;  /* 0x000000fffff87224 */ /* 0x000fe200078e0007 */
        /* <DEDUP_REMOVED lines=116> */
[----:B------:R-:W-:Y:S01]  /*4bff0*/  STL.64 [R1+0x7f8], R248 ;  /* 0x0007f8f801007387 */ /* 0x000fe20000100a00 */
[----:B------:R-:W-:Y:S01]  /*4c000*/  BAR.SYNC.DEFER_BLOCKING 0x0 ;  /* 0x0000000000007b1d */ /* 0x000fe20000010000 */
[----:B0-----:R-:W-:-:S05]  /*4c010*/  ISETP.NE.AND P0, PT, R0, RZ, PT ;  /* 0x000000ff0000720c */ /* 0x001fca0003f05270 */
[----:B------:R-:W-:Y:S01]  /*4c020*/  BSSY B0, `(.L_x_22123) ;  /* 0x00002a2000007945 */ /* 0x000fe20003800000 */
[----:B------:R0:W-:Y:S02]  /*4c030*/  STL.64 [R1+0x450], R2 ;  /* 0x0004500201007387 */ /* 0x0001e40000100a00 */
[----:B0-----:R-:W-:-:S05]  /*4c040*/  IADD3 R2, R1, 0x400, RZ ;  /* 0x0000040001027810 */ /* 0x001fca0007ffe0ff */
[----:B------:R-:W-:Y:S05]  /*4c050*/  @P0 BRA `(.L_x_22124) ;  /* 0x0000002800780947 */ /* 0x000fea0003800000 */
[----:B------:R-:W0:Y:S01]  /*4c060*/  LDC.64 R18, c[0x0][0x2b0] ;  /* 0x0000ac00ff127b82 */ /* 0x000e220000000a00 */
        /* <DEDUP_REMOVED lines=10> */
[----:B0-----:R-:W-:-:S05]  /*4c110*/  LOP3.LUT R8, RZ, R18, RZ, 0x33, !PT ;  /* 0x00000012ff087212 */ /* 0x001fca00078e33ff */
[----:B------:R-:W0:Y:S01]  /*4c120*/  LDC.64 R4, c[0x0][0x2a0] ;  /* 0x0000a800ff047b82 */ /* 0x000e220000000a00 */
[----:B------:R-:W-:Y:S01]  /*4c130*/  VIADD R3, R18, 0xffffffff ;  /* 0xffffffff12037836 */ /* 0x000fe20000000000 */
[----:B------:R-:W-:-:S03]  /*4c140*/  VIMNMX R11, R8, -0x2, !PT ;  /* 0xfffffffe080b7848 */ /* 0x000fc60007fe0100 */
[----:B---3--:R-:W-:-:S03]  /*4c150*/  IMAD R13, R3, R22, -R22 ;  /* 0x00000016030d7224 */ /* 0x008fc600078e0a16 */
[----:B------:R-:W3:Y:S01]  /*4c160*/  LDC.64 R6, c[0x0][0x278] ;  /* 0x00009e00ff067b82 */ /* 0x000ee20000000a00 */
[----:B------:R-:W-:Y:S02]  /*4c170*/  IMAD.IADD R21, R11, 0x1, R18 ;  /* 0x000000010b157824 */ /* 0x000fe400078e0212 */
[-CC-:B--2---:R-:W-:Y:S01]  /*4c180*/  IMAD R12, R3, R22.reuse, R238.reuse ;  /* 0x00000016030c7224 */ /* 0x184fe200078e02ee */
[----:B------:R-:W-:Y:S01]  /*4c190*/  IADD3 R16, R238, -R22, R13 ;  /* 0x80000016ee107210 */ /* 0x000fe20007ffe00d */
[----:B------:R-:W-:Y:S02]  /*4c1a0*/  IMAD.IADD R14, R13, 0x1, R238 ;  /* 0x000000010d0e7824 */ /* 0x000fe400078e02ee */
[----:B------:R-:W-:Y:S01]  /*4c1b0*/  VIADD R15, R21, 0x1 ;  /* 0x00000001150f7836 */ /* 0x000fe20000000000 */
[----:B------:R-:W2:Y:S01]  /*4c1c0*/  LDC.64 R8, c[0x0][0x270] ;  /* 0x00009c00ff087b82 */ /* 0x000ea20000000a00 */
[-C--:B------:R-:W-:Y:S01]  /*4c1d0*/  IMAD R11, R23, R19.reuse, R12 ;  /* 0x00000013170b7224 */ /* 0x080fe200078e020c */
[----:B----4-:R-:W-:Y:S01]  /*4c1e0*/  LOP3.LUT R20, R25, 0x3, RZ, 0xc0, !PT ;  /* 0x0000000319147812 */ /* 0x010fe200078ec0ff */
[-C--:B------:R-:W-:Y:S01]  /*4c1f0*/  IMAD R10, R23, R19.reuse, R238 ;  /* 0x00000013170a7224 */ /* 0x080fe200078e02ee */
[----:B------:R-:W-:Y:S01]  /*4c200*/  ISETP.GE.U32.AND P3, PT, R15, 0x3, PT ;  /* 0x000000030f00780c */ /* 0x000fe20003f66070 */
[CC--:B------:R-:W-:Y:S01]  /*4c210*/  IMAD R12, R23.reuse, R19.reuse, R14 ;  /* 0x00000013170c7224 */ /* 0x0c0fe200078e020e */
[----:B------:R-:W-:Y:S01]  /*4c220*/  IADD3 R14, R18, -0x2, RZ ;  /* 0xfffffffe120e7810 */ /* 0x000fe20007ffe0ff */
[----:B------:R-:W-:Y:S01]  /*4c230*/  IMAD R13, R23, R19, R16 ;  /* 0x00000013170d7224 */ /* 0x000fe200078e0210 */
[----:B------:R-:W-:Y:S01]  /*4c240*/  IADD3 R23, R21, 0x2, RZ ;  /* 0x0000000215177810 */ /* 0x000fe20007ffe0ff */
[----:B------:R-:W-:-:S02]  /*4c250*/  IMAD.SHL.U32 R19, R25, 0x2, RZ ;  /* 0x0000000219137824 */ /* 0x000fc400078e00ff */
[----:B------:R-:W-:Y:S01]  /*4c260*/  VIADD R15, R18, 0xfffffffd ;  /* 0xfffffffd120f7836 */ /* 0x000fe20000000000 */
[----:B------:R-:W-:Y:S01]  /*4c270*/  LOP3.LUT R23, R23, 0x3, RZ, 0xc0, !PT ;  /* 0x0000000317177812 */ /* 0x000fe200078ec0ff */
[----:B------:R-:W-:Y:S02]  /*4c280*/  IMAD R16, R25, R22, RZ ;  /* 0x0000001619107224 */ /* 0x000fe400078e02ff */
[----:B0-----:R-:W-:-:S04]  /*4c290*/  IMAD.WIDE R4, R238, 0x4, R4 ;  /* 0x00000004ee047825 */ /* 0x001fc800078e0204 */
[----:B------:R-:W-:Y:S02]  /*4c2a0*/  IMAD R18, R238, R25, RZ ;  /* 0x00000019ee127224 */ /* 0x000fe400078e02ff */
[----:B------:R-:W-:Y:S02]  /*4c2b0*/  VIADD R44, R25, 0xffffffff ;  /* 0xffffffff192c7836 */ /* 0x000fe40000000000 */
[----:B---3--:R-:W-:-:S04]  /*4c2c0*/  IMAD.WIDE R6, R10, 0x4, R6 ;  /* 0x000000040a067825 */ /* 0x008fc800078e0206 */
[----:B--2---:R-:W-:-:S04]  /*4c2d0*/  IMAD.WIDE R8, R10, 0x4, R8 ;  /* 0x000000040a087825 */ /* 0x004fc800078e0208 */
[----:B------:R-:W-:Y:S02]  /*4c2e0*/  IMAD.IADD R21, R25, 0x1, -R20 ;  /* 0x0000000119157824 */ /* 0x000fe400078e0a14 */
[----:B------:R-:W-:-:S07]  /*4c2f0*/  IMAD R22, R10, R19, RZ ;  /* 0x000000130a167224 */ /* 0x000fce00078e02ff */
.L_x_22141:
[----:B---3--:R-:W0:Y:S01]  /*4c300*/  LDC.64 R34, c[0x0][0x278] ;  /* 0x00009e00ff227b82 */ /* 0x008e220000000a00 */
[----:B------:R-:W-:Y:S01]  /*4c310*/  IMAD R28, R17, 0x4, R2 ;  /* 0x00000004111c7824 */ /* 0x000fe200078e0202 */
[----:B0-----:R-:W-:-:S04]  /*4c320*/  ISETP.NE.U32.AND P0, PT, R34, RZ, PT ;  /* 0x000000ff2200720c */ /* 0x001fc80003f05070 */
[----:B------:R-:W-:-:S13]  /*4c330*/  ISETP.NE.AND.EX P0, PT, R35, RZ, PT, P0 ;  /* 0x000000ff2300720c */ /* 0x000fda0003f05300 */
[----:B------:R-:W-:Y:S05]  /*4c340*/  @!P0 BRA `(.L_x_22125) ;  /* 0x0000001c00f48947 */ /* 0x000fea0003800000 */
[----:B------:R-:W2:Y:S01]  /*4c350*/  LDL R24, [R28] ;  /* 0x000000001c187983 */ /* 0x000ea20000100800 */
[----:B------:R-:W-:Y:S01]  /*4c360*/  ULDC UR4, c[0x0][0x2d0] ;  /* 0x0000b40000047ab9 */ /* 0x000fe20000000800 */
[----:B------:R-:W0:Y:S01]  /*4c370*/  LDC R30, c[0x0][0x2d8] ;  /* 0x0000b600ff1e7b82 */ /* 0x000e220000000800 */
[----:B------:R-:W3:Y:S01]  /*4c380*/  S2R R25, SR_CTAID.X ;  /* 0x0000000000197919 */ /* 0x000ee20000002500 */
[----:B------:R-:W4:Y:S01]  /*4c390*/  LDG.E R31, desc[UR6][R4.64] ;  /* 0x00000006041f7981 */ /* 0x000f22000c1e1900 */
[----:B---3--:R-:W-:Y:S01]  /*4c3a0*/  IMAD R26, R25, UR4, RZ ;  /* 0x00000004191a7c24 */ /* 0x008fe2000f8e02ff */
[----:B------:R-:W-:Y:S01]  /*4c3b0*/  ULDC.64 UR4, c[0x0][0x210] ;  /* 0x0000840000047ab9 */ /* 0x000fe20000000a00 */
[----:B0-----:R-:W-:Y:S02]  /*4c3c0*/  IABS R33, R30 ;  /* 0x0000001e00217213 */ /* 0x001fe40000000000 */
[----:B--2---:R-:W-:Y:S02]  /*4c3d0*/  SHF.R.S32.HI R25, RZ, 0x1f, R24 ;  /* 0x0000001fff197819 */ /* 0x004fe40000011418 */
[----:B------:R-:W-:-:S04]  /*4c3e0*/  IADD3 R24, P2, R26, R24, RZ ;  /* 0x000000181a187210 */ /* 0x000fc80007f5e0ff */
[----:B------:R-:W-:Y:S01]  /*4c3f0*/  LEA.HI.X.SX32 R25, R26, R25, 0x1, P2 ;  /* 0x000000191a197211 */ /* 0x000fe200010f0eff */
[----:B------:R-:W-:-:S03]  /*4c400*/  IMAD.SHL.U32 R38, R24, 0x4, RZ ;  /* 0x0000000418267824 */ /* 0x000fc600078e00ff */
[----:B------:R-:W-:Y:S02]  /*4c410*/  SHF.L.U64.HI R36, R24, 0x2, R25 ;  /* 0x0000000218247819 */ /* 0x000fe40000010219 */
[----:B------:R-:W-:-:S04]  /*4c420*/  IADD3 R24, P2, R38, UR4, RZ ;  /* 0x0000000426187c10 */ /* 0x000fc8000ff5e0ff */
[----:B------:R-:W-:-:S05]  /*4c430*/  IADD3.X R25, R36, UR5, RZ, P2, !PT ;  /* 0x0000000524197c10 */ /* 0x000fca00097fe4ff */
[----:B------:R0:W2:Y:S01]  /*4c440*/  LDG.E.CONSTANT R40, desc[UR6][R24.64] ;  /* 0x0000000618287981 */ /* 0x0000a2000c1e9900 */
[----:B------:R-:W3:Y:S08]  /*4c450*/  I2F.RP R29, R33 ;  /* 0x00000021001d7306 */ /* 0x000ef00000209400 */
[----:B---3--:R-:W3:Y:S02]  /*4c460*/  MUFU.RCP R29, R29 ;  /* 0x0000001d001d7308 */ /* 0x008ee40000001000 */
[----:B---3--:R-:W-:-:S06]  /*4c470*/  VIADD R26, R29, 0xffffffe ;  /* 0x0ffffffe1d1a7836 */ /* 0x008fcc0000000000 */
[----:B------:R3:W5:Y:S02]  /*4c480*/  F2I.FTZ.U32.TRUNC.NTZ R27, R26 ;  /* 0x0000001a001b7305 */ /* 0x000764000021f000 */
[----:B---3--:R-:W-:Y:S01]  /*4c490*/  IMAD.MOV.U32 R26, RZ, RZ, RZ ;  /* 0x000000ffff1a7224 */ /* 0x008fe200078e00ff */
[----:B-----5:R-:W-:-:S05]  /*4c4a0*/  IADD3 R32, RZ, -R27, RZ ;  /* 0x8000001bff207210 */ /* 0x020fca0007ffe0ff */
[----:B0-----:R-:W-:-:S04]  /*4c4b0*/  IMAD R25, R32, R33, RZ ;  /* 0x0000002120197224 */ /* 0x001fc800078e02ff */
        /* <DEDUP_REMOVED lines=10> */
[----:B------:R-:W-:-:S05]  /*4c560*/  @!P4 IMAD.IADD R24, R24, 0x1, -R33 ;  /* 0x000000011818c824 */ /* 0x000fca00078e0a21 */
[----:B------:R-:W-:Y:S02]  /*4c570*/  @!P5 IADD3 R24, -R24, RZ, RZ ;  /* 0x000000ff1818d210 */ /* 0x000fe40007ffe1ff */
[----:B------:R-:W-:-:S04]  /*4c580*/  @!P2 LOP3.LUT R24, RZ, R30, RZ, 0x33, !PT ;  /* 0x0000001eff18a212 */ /* 0x000fc800078e33ff */
[----:B----4-:R-:W-:-:S13]  /*4c590*/  ISETP.NE.AND P2, PT, R24, R31, PT ;  /* 0x0000001f1800720c */ /* 0x010fda0003f45270 */
[----:B------:R-:W-:Y:S05]  /*4c5a0*/  @P2 BRA `(.L_x_22125) ;  /* 0x0000001c005c2947 */ /* 0x000fea0003800000 */
[----:B------:R-:W0:Y:S02]  /*4c5b0*/  LDC R26, c[0x0][0x2d4] ;  /* 0x0000b500ff1a7b82 */ /* 0x000e240000000800 */
[----:B0-----:R-:W-:-:S13]  /*4c5c0*/  ISETP.GE.AND P0, PT, R17, R26, PT ;  /* 0x0000001a1100720c */ /* 0x001fda0003f06270 */
[----:B------:R-:W-:Y:S05]  /*4c5d0*/  @P0 BRA `(.L_x_22126) ;  /* 0x0000002000ec0947 */ /* 0x000fea0003800000 */
[----:B------:R-:W2:Y:S04]  /*4c5e0*/  LDG.E R25, desc[UR6][R6.64] ;  /* 0x0000000606197981 */ /* 0x000ea8000c1e1900 */
[----:B------:R0:W5:Y:S01]  /*4c5f0*/  LDL R24, [R28+0x200] ;  /* 0x000200001c187983 */ /* 0x0001620000100800 */
[----:B--2---:R-:W-:-:S13]  /*4c600*/  ISETP.NE.AND P0, PT, R25, R26, PT ;  /* 0x0000001a1900720c */ /* 0x004fda0003f05270 */
[----:B0-----:R-:W-:Y:S05]  /*4c610*/  @P0 BRA `(.L_x_22127) ;  /* 0x0000000800b00947 */ /* 0x001fea0003800000 */
[----:B------:R-:W2:Y:S02]  /*4c620*/  LDG.E R29, desc[UR6][R8.64] ;  /* 0x00000006081d7981 */ /* 0x000ea4000c1e1900 */
[----:B--2--5:R-:W-:-:S13]  /*4c630*/  FSETP.GEU.FTZ.AND P0, PT, R24, R29, PT ;  /* 0x0000001d1800720b */ /* 0x024fda0003f1e000 */
        /* <DEDUP_REMOVED lines=8> */
[----:B------:R-:W2:Y:S02]  /*4c6c0*/  LDC.64 R30, c[0x0][0x260] ;  /* 0x00009800ff1e7b82 */ /* 0x000ea40000000a00 */
.L_x_22130:
[----:B------:R-:W-:-:S04]  /*4c6d0*/  VIADD R27, R22, UR4 ;  /* 0x00000004161b7c36 */ /* 0x000fc80008000000 */
[----:B--2---:R-:W-:-:S05]  /*4c6e0*/  IMAD.WIDE R26, R27, 0x4, R30 ;  /* 0x000000041b1a7825 */ /* 0x004fca00078e021e */
        /* <DEDUP_REMOVED lines=8> */
.L_x_22129:
[----:B0-----:R-:W2:Y:S01]  /*4c770*/  LDG.E R25, desc[UR6][R6.64] ;  /* 0x0000000606197981 */ /* 0x001ea2000c1e1900 */
[----:B------:R-:W-:Y:S01]  /*4c780*/  MOV R29, 0x7f7fffff ;  /* 0x7f7fffff001d7802 */ /* 0x000fe20000000f00 */
[----:B------:R-:W-:Y:S01]  /*4c790*/  IMAD.MOV.U32 R33, RZ, RZ, RZ ;  /* 0x000000ffff217224 */ /* 0x000fe200078e00ff */
[----:B------:R-:W-:Y:S01]  /*4c7a0*/  ISETP.GE.U32.AND P0, PT, R44, 0x3, PT ;  /* 0x000000032c00780c */ /* 0x000fe20003f06070 */
[----:B--2---:R-:W-:-:S05]  /*4c7b0*/  VIADD R25, R25, 0xffffffff ;  /* 0xffffffff19197836 */ /* 0x004fca0000000000 */
        /* <DEDUP_REMOVED lines=13> */
.L_x_22134:
        /* <DEDUP_REMOVED lines=54> */
[----:B------:R-:W-:Y:S01]  /*4cbf0*/  IADD3 R32, R32, -0x10, RZ ;  /* 0xfffffff020207810 */ /* 0x000fe20007ffe0ff */
[----:B------:R-:W-:-:S03]  /*4cc00*/  VIADD R33, R33, 0x10 ;  /* 0x0000001021217836 */ /* 0x000fc60000000000 */
[----:B------:R-:W-:Y:S02]  /*4cc10*/  ISETP.GT.AND P2, PT, R32, 0xc, PT ;  /* 0x0000000c2000780c */ /* 0x000fe40003f44270 */
[----:B---3--:R-:W-:-:S05]  /*4cc20*/  FMNMX.FTZ R25, R27, R26, PT ;  /* 0x0000001a1b197209 */ /* 0x008fca0003810000 */
[----:B------:R2:W-:Y:S06]  /*4cc30*/  STG.E desc[UR6][R8.64], R25 ;  /* 0x0000001908007986 */ /* 0x0005ec000c101906 */
[----:B------:R-:W-:Y:S05]  /*4cc40*/  @P2 BRA `(.L_x_22134) ;  /* 0xfffffffc00102947 */ /* 0x000fea000383ffff */
.L_x_22133:
        /* <DEDUP_REMOVED lines=33> */
.L_x_22135:
[----:B------:R-:W-:-:S13]  /*4ce60*/  ISETP.NE.OR P0, PT, R32, RZ, P0 ;  /* 0x000000ff2000720c */ /* 0x000fda0000705670 */
[----:B------:R-:W-:Y:S05]  /*4ce70*/  @!P0 BRA `(.L_x_22131) ;  /* 0x0000000000488947 */ /* 0x000fea0003800000 */
.L_x_22132:
[----:B--23--:R-:W-:-:S05]  /*4ce80*/  IADD3 R27, R22, R33, RZ ;  /* 0x00000021161b7210 */ /* 0x00cfca0007ffe0ff */
        /* <DEDUP_REMOVED lines=17> */
.L_x_22131:
[----:B------:R-:W-:Y:S01]  /*4cfa0*/  ISETP.NE.AND P0, PT, R20, RZ, PT ;  /* 0x000000ff1400720c */ /* 0x000fe20003f05270 */
[----:B0-2345:R-:W-:-:S12]  /*4cfb0*/  IMAD.U32 R25, RZ, RZ, UR4 ;  /* 0x00000004ff197e24 */ /* 0x03dfd8000f8e00ff */
        /* <DEDUP_REMOVED lines=8> */
[----:B------:R-:W-:-:S05]  /*4d040*/  MOV R25, UR4 ;  /* 0x0000000400197c02 */ /* 0x000fca0008000f00 */
[----:B------:R-:W-:Y:S05]  /*4d050*/  @!P0 BRA `(.L_x_22127) ;  /* 0x0000000000208947 */ /* 0x000fea0003800000 */
[----:B------:R-:W0:Y:S01]  /*4d060*/  LDG.E R25, desc[UR6][R30.64+0x4] ;  /* 0x000004061e197981 */ /* 0x000e22000c1e1900 */
[----:B------:R-:W-:Y:S02]  /*4d070*/  ISETP.NE.AND P0, PT, R20, 0x2, PT ;  /* 0x000000021400780c */ /* 0x000fe40003f05270 */
[----:B0-----:R-:W-:-:S05]  /*4d080*/  FMNMX.FTZ R26, R26, R25, PT ;  /* 0x000000191a1a7209 */ /* 0x001fca0003810000 */
[----:B------:R2:W-:Y:S06]  /*4d090*/  STG.E desc[UR6][R8.64], R26 ;  /* 0x0000001a08007986 */ /* 0x0005ec000c101906 */
[----:B------:R-:W3:Y:S02]  /*4d0a0*/  @P0 LDG.E R25, desc[UR6][R30.64+0x8] ;  /* 0x000008061e190981 */ /* 0x000ee4000c1e1900 */
[----:B---3--:R-:W-:Y:S01]  /*4d0b0*/  @P0 FMNMX.FTZ R27, R26, R25, PT ;  /* 0x000000191a1b0209 */ /* 0x008fe20003810000 */
[----:B------:R-:W-:-:S04]  /*4d0c0*/  IMAD.U32 R25, RZ, RZ, UR4 ;  /* 0x00000004ff197e24 */ /* 0x000fc8000f8e00ff */
[----:B------:R2:W-:Y:S03]  /*4d0d0*/  @P0 STG.E desc[UR6][R8.64], R27 ;  /* 0x0000001b08000986 */ /* 0x0005e6000c101906 */
.L_x_22127:
[----:B------:R-:W3:Y:S01]  /*4d0e0*/  LDG.E R33, desc[UR6][R4.64] ;  /* 0x0000000604217981 */ /* 0x000ee2000c1e1900 */
[----:B------:R-:W4:Y:S01]  /*4d0f0*/  LDC R32, c[0x0][0x2b0] ;  /* 0x0000ac00ff207b82 */ /* 0x000f220000000800 */
[----:B------:R-:W-:Y:S01]  /*4d100*/  IMAD.IADD R25, R22, 0x1, R25 ;  /* 0x0000000116197824 */ /* 0x000fe200078e0219 */
[----:B------:R-:W-:Y:S01]  /*4d110*/  ULDC UR10, c[0x0][0x2c0] ;  /* 0x0000b000000a7ab9 */ /* 0x000fe20000000800 */
[----:B------:R-:W-:Y:S01]  /*4d120*/  ULDC.64 UR8, c[0x0][0x268] ;  /* 0x00009a0000087ab9 */ /* 0x000fe20000000a00 */
[----:B------:R-:W-:Y:S01]  /*4d130*/  ULDC.64 UR4, c[0x0][0x218] ;  /* 0x0000860000047ab9 */ /* 0x000fe20000000a00 */
[----:B------:R-:W-:Y:S02]  /*4d140*/  ISETP.NE.U32.AND P0, PT, RZ, UR8, PT ;  /* 0x00000008ff007c0c */ /* 0x000fe4000bf05070 */
[----:B0-2---:R-:W-:Y:S01]  /*4d150*/  IADD3 R26, P4, R38, UR4, RZ ;  /* 0x00000004261a7c10 */ /* 0x005fe2000ff9e0ff */
[----:B------:R-:W0:Y:S01]  /*4d160*/  LDC.64 R28, c[0x0][0x248] ;  /* 0x00009200ff1c7b82 */ /* 0x000e220000000a00 */
[----:B------:R-:W-:-:S02]  /*4d170*/  ISETP.NE.AND.EX P0, PT, RZ, UR9, PT, P0 ;  /* 0x00000009ff007c0c */ /* 0x000fc4000bf05300 */
[----:B------:R-:W-:-:S05]  /*4d180*/  IADD3.X R27, R36, UR5, RZ, P4, !PT ;  /* 0x00000005241b7c10 */ /* 0x000fca000a7fe4ff */
[----:B------:R-:W2:Y:S01]  /*4d190*/  LDC.64 R30, c[0x0][0x268] ;  /* 0x00009a00ff1e7b82 */ /* 0x000ea20000000a00 */
[----:B----4-:R-:W-:Y:S01]  /*4d1a0*/  IMAD R35, R25, UR10, R32 ;  /* 0x0000000a19237c24 */ /* 0x010fe2000f8e0220 */
[----:B------:R-:W-:-:S03]  /*4d1b0*/  ISETP.GE.AND P2, PT, R32, 0x1, PT ;  /* 0x000000012000780c */ /* 0x000fc60003f46270 */
[----:B0-----:R-:W-:-:S04]  /*4d1c0*/  IMAD.WIDE R28, R35, 0x4, R28 ;  /* 0x00000004231c7825 */ /* 0x001fc800078e021c */
[----:B--2---:R-:W-:Y:S01]  /*4d1d0*/  IMAD.WIDE R30, R35, 0x4, R30 ;  /* 0x00000004231e7825 */ /* 0x004fe200078e021e */
[----:B---3--:R0:W-:Y:S01]  /*4d1e0*/  STG.E desc[UR6][R28.64], R33 ;  /* 0x000000211c007986 */ /* 0x0081e2000c101906 */
[----:B------:R-:W-:Y:S05]  /*4d1f0*/  @!P0 BRA `(.L_x_22136) ;  /* 0x0000000000ec8947 */ /* 0x000fea0003800000 */
[----:B------:R-:W2:Y:S01]  /*4d200*/  LDG.E.CONSTANT R35, desc[UR6][R26.64] ;  /* 0x000000061a237981 */ /* 0x000ea2000c1e9900 */
[----:B------:R-:W3:Y:S01]  /*4d210*/  LDC R37, c[0x0][0x2d8] ;  /* 0x0000b600ff257b82 */ /* 0x000ee20000000800 */
[----:B------:R-:W-:Y:S01]  /*4d220*/  IABS R41, R40 ;  /* 0x0000002800297213 */ /* 0x000fe20000000000 */
[----:B------:R-:W-:Y:S02]  /*4d230*/  UMOV UR4, 0x400 ;  /* 0x0000040000047882 */ /* 0x000fe40000000000 */
[----:B------:R-:W-:-:S04]  /*4d240*/  UIADD3 UR4, UR4, 0x808, URZ ;  /* 0x0000080804047890 */ /* 0x000fc8000fffe03f */
[----:B------:R-:W4:Y:S08]  /*4d250*/  LDC R38, c[0x0][0x2d4] ;  /* 0x0000b500ff267b82 */ /* 0x000f300000000800 */
[----:B------:R-:W1:Y:S01]  /*4d260*/  S2UR UR5, SR_CgaCtaId ;  /* 0x00000000000579c3 */ /* 0x000e620000008800 */
[----:B---3--:R-:W-:-:S04]  /*4d270*/  IABS R34, R37 ;  /* 0x0000002500227213 */ /* 0x008fc80000000000 */
[----:B------:R-:W3:Y:S01]  /*4d280*/  I2F.RP R36, R34 ;  /* 0x0000002200247306 */ /* 0x000ee20000209400 */
[----:B----4-:R-:W-:Y:S01]  /*4d290*/  IABS R42, R38 ;  /* 0x00000026002a7213 */ /* 0x010fe20000000000 */
[----:B-1----:R-:W-:-:S06]  /*4d2a0*/  ULEA UR4, UR5, UR4, 0x18 ;  /* 0x0000000405047291 */ /* 0x002fcc000f8ec03f */
[----:B---3--:R-:W1:Y:S02]  /*4d2b0*/  MUFU.RCP R36, R36 ;  /* 0x0000002400247308 */ /* 0x008e640000001000 */
[----:B-1----:R-:W-:-:S06]  /*4d2c0*/  VIADD R32, R36, 0xffffffe ;  /* 0x0ffffffe24207836 */ /* 0x002fcc0000000000 */
[----:B0-----:R0:W1:Y:S02]  /*4d2d0*/  F2I.FTZ.U32.TRUNC.NTZ R33, R32 ;  /* 0x0000002000217305 */ /* 0x001064000021f000 */
[----:B0-----:R-:W-:Y:S01]  /*4d2e0*/  HFMA2.MMA R32, -RZ, RZ, 0, 0 ;  /* 0x00000000ff207435 */ /* 0x001fe200000001ff */
[----:B-1----:R-:W-:-:S04]  /*4d2f0*/  IMAD.MOV R39, RZ, RZ, -R33 ;  /* 0x000000ffff277224 */ /* 0x002fc800078e0a21 */
[----:B------:R-:W-:-:S05]  /*4d300*/  IMAD R39, R39, R34, RZ ;  /* 0x0000002227277224 */ /* 0x000fca00078e02ff */
[----:B------:R-:W-:-:S04]  /*4d310*/  IMAD.HI.U32 R39, R33, R39, R32 ;  /* 0x0000002721277227 */ /* 0x000fc800078e0020 */
[----:B------:R-:W-:Y:S02]  /*4d320*/  IMAD.MOV.U32 R33, RZ, RZ, R41 ;  /* 0x000000ffff217224 */ /* 0x000fe400078e0029 */
[----:B------:R-:W-:Y:S02]  /*4d330*/  IMAD.MOV.U32 R41, RZ, RZ, R42 ;  /* 0x000000ffff297224 */ /* 0x000fe400078e002a */
[----:B------:R-:W-:Y:S02]  /*4d340*/  IMAD.HI.U32 R39, R39, R33, RZ ;  /* 0x0000002127277227 */ /* 0x000fe400078e00ff */
[----:B------:R-:W0:Y:S02]  /*4d350*/  I2F.RP R36, R41 ;  /* 0x0000002900247306 */ /* 0x000e240000209400 */
[----:B------:R-:W-:-:S04]  /*4d360*/  IMAD.MOV R32, RZ, RZ, -R39 ;  /* 0x000000ffff207224 */ /* 0x000fc800078e0a27 */
[----:B------:R-:W-:Y:S01]  /*4d370*/  IMAD R33, R34, R32, R33 ;  /* 0x0000002022217224 */ /* 0x000fe200078e0221 */
[----:B------:R-:W-:-:S04]  /*4d380*/  LOP3.LUT R32, R40, R37, RZ, 0x3c, !PT ;  /* 0x0000002528207212 */ /* 0x000fc800078e3cff */
[----:B------:R-:W-:Y:S02]  /*4d390*/  ISETP.GT.U32.AND P5, PT, R34, R33, PT ;  /* 0x000000212200720c */ /* 0x000fe40003fa4070 */
[----:B------:R-:W-:Y:S01]  /*4d3a0*/  ISETP.GE.AND P0, PT, R32, RZ, PT ;  /* 0x000000ff2000720c */ /* 0x000fe20003f06270 */
[----:B0-----:R-:W0:Y:S10]  /*4d3b0*/  MUFU.RCP R36, R36 ;  /* 0x0000002400247308 */ /* 0x001e340000001000 */
[----:B------:R-:W-:-:S02]  /*4d3c0*/  @!P5 IMAD.IADD R33, R33, 0x1, -R34 ;  /* 0x000000012121d824 */ /* 0x000fc400078e0a22 */
[----:B------:R-:W-:Y:S01]  /*4d3d0*/  @!P5 VIADD R39, R39, 0x1 ;  /* 0x000000012727d836 */ /* 0x000fe20000000000 */
[----:B------:R-:W-:Y:S02]  /*4d3e0*/  ISETP.NE.AND P5, PT, R37, RZ, PT ;  /* 0x000000ff2500720c */ /* 0x000fe40003fa5270 */
[----:B------:R-:W-:Y:S02]  /*4d3f0*/  ISETP.GE.U32.AND P4, PT, R33, R34, PT ;  /* 0x000000222100720c */ /* 0x000fe40003f86070 */
[----:B0-----:R-:W-:-:S04]  /*4d400*/  IADD3 R42, R36, 0xffffffe, RZ ;  /* 0x0ffffffe242a7810 */ /* 0x001fc80007ffe0ff */
[----:B------:R-:W0:Y:S07]  /*4d410*/  F2I.FTZ.U32.TRUNC.NTZ R33, R42 ;  /* 0x0000002a00217305 */ /* 0x000e2e000021f000 */
        /* <DEDUP_REMOVED lines=21> */
[----:B------:R-:W-:-:S06]  /*4d570*/  LEA R32, R32, UR4, 0x2 ;  /* 0x0000000420207c11 */ /* 0x000fcc000f8e10ff */
[----:B------:R-:W2:Y:S02]  /*4d580*/  LDS R32, [R32] ;  /* 0x0000000020207984 */ /* 0x000ea40000000800 */
[----:B--2---:R-:W-:-:S05]  /*4d590*/  FADD.FTZ R33, R35, -R32 ;  /* 0x8000002023217221 */ /* 0x004fca0000010000 */
[----:B------:R2:W-:Y:S02]  /*4d5a0*/  STG.E desc[UR6][R30.64], R33 ;  /* 0x000000211e007986 */ /* 0x0005e4000c101906 */
.L_x_22136:
[----:B------:R-:W-:Y:S05]  /*4d5b0*/  @!P2 BRA `(.L_x_22137) ;  /* 0x0000000800fca947 */ /* 0x000fea0003800000 */
[----:B------:R-:W3:Y:S01]  /*4d5c0*/  LDC R35, c[0x0][0x2d8] ;  /* 0x0000b600ff237b82 */ /* 0x000ee20000000800 */
[----:B------:R-:W-:Y:S01]  /*4d5d0*/  IABS R38, R40 ;  /* 0x0000002800267213 */ /* 0x000fe20000000000 */
[----:B------:R-:W-:-:S06]  /*4d5e0*/  ULDC UR4, c[0x0][0x2b0] ;  /* 0x0000ac0000047ab9 */ /* 0x000fcc0000000800 */
[----:B------:R-:W4:Y:S01]  /*4d5f0*/  LDC R51, c[0x0][0x2d4] ;  /* 0x0000b500ff337b82 */ /* 0x000f220000000800 */
[-C--:B---3--:R-:W-:Y:S02]  /*4d600*/  IABS R34, R35.reuse ;  /* 0x0000002300227213 */ /* 0x088fe40000000000 */
[----:B------:R-:W-:Y:S02]  /*4d610*/  LOP3.LUT R40, R40, R35, RZ, 0x3c, !PT ;  /* 0x0000002328287212 */ /* 0x000fe400078e3cff */
[----:B------:R-:W3:Y:S02]  /*4d620*/  I2F.RP R36, R34 ;  /* 0x0000002200247306 */ /* 0x000ee40000209400 */
[----:B------:R-:W-:Y:S02]  /*4d630*/  ISETP.GE.AND P4, PT, R40, RZ, PT ;  /* 0x000000ff2800720c */ /* 0x000fe40003f86270 */
[----:B----4-:R-:W-:-:S04]  /*4d640*/  IABS R39, R51 ;  /* 0x0000003300277213 */ /* 0x010fc80000000000 */
[----:B---3--:R-:W3:Y:S02]  /*4d650*/  MUFU.RCP R36, R36 ;  /* 0x0000002400247308 */ /* 0x008ee40000001000 */
[----:B---3--:R-:W-:-:S06]  /*4d660*/  VIADD R32, R36, 0xffffffe ;  /* 0x0ffffffe24207836 */ /* 0x008fcc0000000000 */
[----:B------:R-:W3:Y:S08]  /*4d670*/  I2F.RP R36, R39 ;  /* 0x0000002700247306 */ /* 0x000ef00000209400 */
[----:B0-2---:R0:W2:Y:S08]  /*4d680*/  F2I.FTZ.U32.TRUNC.NTZ R33, R32 ;  /* 0x0000002000217305 */ /* 0x0050b0000021f000 */
[----:B---3--:R-:W3:Y:S01]  /*4d690*/  MUFU.RCP R36, R36 ;  /* 0x0000002400247308 */ /* 0x008ee20000001000 */
[----:B0-----:R-:W-:-:S02]  /*4d6a0*/  IMAD.MOV.U32 R32, RZ, RZ, RZ ;  /* 0x000000ffff207224 */ /* 0x001fc400078e00ff */
[----:B--2---:R-:W-:-:S04]  /*4d6b0*/  IMAD.MOV R37, RZ, RZ, -R33 ;  /* 0x000000ffff257224 */ /* 0x004fc800078e0a21 */
[----:B------:R-:W-:-:S04]  /*4d6c0*/  IMAD R37, R37, R34, RZ ;  /* 0x0000002225257224 */ /* 0x000fc800078e02ff */
[----:B------:R-:W-:-:S04]  /*4d6d0*/  IMAD.HI.U32 R37, R33, R37, R32 ;  /* 0x0000002521257227 */ /* 0x000fc800078e0020 */
[----:B---3--:R-:W-:Y:S02]  /*4d6e0*/  VIADD R32, R36, 0xffffffe ;  /* 0x0ffffffe24207836 */ /* 0x008fe40000000000 */
[----:B------:R-:W-:-:S05]  /*4d6f0*/  IMAD.HI.U32 R37, R37, R38, RZ ;  /* 0x0000002625257227 */ /* 0x000fca00078e00ff */
[----:B------:R-:W-:-:S05]  /*4d700*/  IADD3 R33, -R37, RZ, RZ ;  /* 0x000000ff25217210 */ /* 0x000fca0007ffe1ff */
[----:B------:R-:W-:-:S05]  /*4d710*/  IMAD R33, R34, R33, R38 ;  /* 0x0000002122217224 */ /* 0x000fca00078e0226 */
[----:B------:R-:W-:-:S13]  /*4d720*/  ISETP.GT.U32.AND P0, PT, R34, R33, PT ;  /* 0x000000212200720c */ /* 0x000fda0003f04070 */
[----:B------:R-:W-:Y:S02]  /*4d730*/  @!P0 IMAD.IADD R33, R33, 0x1, -R34 ;  /* 0x0000000121218824 */ /* 0x000fe400078e0a22 */
[----:B------:R-:W-:Y:S01]  /*4d740*/  @!P0 VIADD R37, R37, 0x1 ;  /* 0x0000000125258836 */ /* 0x000fe20000000000 */
[----:B------:R-:W-:Y:S02]  /*4d750*/  ISETP.NE.AND P0, PT, R35, RZ, PT ;  /* 0x000000ff2300720c */ /* 0x000fe40003f05270 */
[----:B------:R-:W-:Y:S02]  /*4d760*/  ISETP.GE.U32.AND P2, PT, R33, R34, PT ;  /* 0x000000222100720c */ /* 0x000fe40003f46070 */
[----:B------:R0:W2:Y:S02]  /*4d770*/  F2I.FTZ.U32.TRUNC.NTZ R33, R32 ;  /* 0x0000002000217305 */ /* 0x0000a4000021f000 */
[----:B0-----:R-:W-:-:S09]  /*4d780*/  IMAD.MOV.U32 R32, RZ, RZ, RZ ;  /* 0x000000ffff207224 */ /* 0x001fd200078e00ff */
[----:B------:R-:W-:Y:S02]  /*4d790*/  @P2 VIADD R37, R37, 0x1 ;  /* 0x0000000125252836 */ /* 0x000fe40000000000 */
[----:B--2---:R-:W-:-:S03]  /*4d7a0*/  IMAD.MOV R36, RZ, RZ, -R33 ;  /* 0x000000ffff247224 */ /* 0x004fc600078e0a21 */
[----:B------:R-:W-:-:S05]  /*4d7b0*/  MOV R34, R37 ;  /* 0x0000002500227202 */ /* 0x000fca0000000f00 */
        /* <DEDUP_REMOVED lines=8> */
[----:B------:R-:W-:-:S05]  /*4d840*/  IMAD.HI.U32 R32, R32, R33, RZ ;  /* 0x0000002120207227 */ /* 0x000fca00078e00ff */
[----:B------:R-:W-:-:S05]  /*4d850*/  IADD3 R32, -R32, RZ, RZ ;  /* 0x000000ff20207210 */ /* 0x000fca0007ffe1ff */
        /* <DEDUP_REMOVED lines=14> */
[----:B------:R-:W2:Y:S01]  /*4d940*/  @P1 LDC.64 R34, c[0x0][0x2a8] ;  /* 0x0000aa00ff221b82 */ /* 0x000ea20000000a00 */
[----:B0-----:R-:W-:-:S05]  /*4d950*/  IMAD.WIDE R32, R37, 0x4, R38 ;  /* 0x0000000425207825 */ /* 0x001fca00078e0226 */
        /* <DEDUP_REMOVED lines=15> */
[----:B------:R-:W-:-:S05]  /*4da50*/  IMAD.WIDE R32, R37, 0x4, R38 ;  /* 0x0000000425207825 */ /* 0x000fca00078e0226 */
[----:B------:R-:W2:Y:S01]  /*4da60*/  LDG.E R41, desc[UR6][R32.64] ;  /* 0x0000000620297981 */ /* 0x000ea2000c1e1900 */
[----:B------:R-:W-:Y:S02]  /*4da70*/  SHF.R.S32.HI R40, RZ, 0x1f, R37 ;  /* 0x0000001fff287819 */ /* 0x000fe40000011425 */
[----:B0-----:R-:W-:-:S04]  /*4da80*/  @P1 LEA R34, P0, R37, R34, 0x2 ;  /* 0x0000002225221211 */ /* 0x001fc800078010ff */
        /* <DEDUP_REMOVED lines=11> */
[----:B------:R-:W0:Y:S03]  /*4db40*/  @P1 LDC.64 R34, c[0x0][0x2a8] ;  /* 0x0000aa00ff221b82 */ /* 0x000e260000000a00 */
[----:B------:R-:W-:-:S05]  /*4db50*/  IMAD.WIDE R32, R37, 0x4, R38 ;  /* 0x0000000425207825 */ /* 0x000fca00078e0226 */
[----:B------:R-:W2:Y:S01]  /*4db60*/  LDG.E R39, desc[UR6][R32.64] ;  /* 0x0000000620277981 */ /* 0x000ea2000c1e1900 */
[----:B------:R-:W-:Y:S02]  /*4db70*/  SHF.R.S32.HI R38, RZ, 0x1f, R37 ;  /* 0x0000001fff267819 */ /* 0x000fe40000011425 */
[----:B0-----:R-:W-:-:S04]  /*4db80*/  @P1 LEA R34, P0, R37, R34, 0x2 ;  /* 0x0000002225221211 */ /* 0x001fc800078010ff */
        /* <DEDUP_REMOVED lines=8> */
.L_x_22138:
[----:B------:R-:W-:Y:S05]  /*4dc10*/  @!P3 BRA `(.L_x_22137) ;  /* 0x000000040064b947 */ /* 0x000fea0003800000 */
[----:B0-2---:R-:W0:Y:S01]  /*4dc20*/  LDC.64 R40, c[0x0][0x288] ;  /* 0x0000a200ff287b82 */ /* 0x005e220000000a00 */
[C---:B---3--:R-:W-:Y:S01]  /*4dc30*/  IADD3 R31, R33.reuse, -0x2, RZ ;  /* 0xfffffffe211f7810 */ /* 0x048fe20007ffe0ff */
[C---:B------:R-:W-:Y:S01]  /*4dc40*/  VIADD R28, R33.reuse, 0xfffffffc ;  /* 0xfffffffc211c7836 */ /* 0x040fe20000000000 */
[----:B------:R-:W-:Y:S01]  /*4dc50*/  ULDC UR4, c[0x0][0x2b8] ;  /* 0x0000ae0000047ab9 */ /* 0x000fe20000000800 */
[C---:B------:R-:W-:Y:S01]  /*4dc60*/  VIADD R35, R33.reuse, 0xfffffffd ;  /* 0xfffffffd21237836 */ /* 0x040fe20000000000 */
[----:B------:R-:W-:Y:S01]  /*4dc70*/  ULDC.64 UR8, c[0x0][0x248] ;  /* 0x0000920000087ab9 */ /* 0x000fe20000000a00 */
        /* <DEDUP_REMOVED lines=14> */
.L_x_22139:
[----:B----45:R-:W-:Y:S01]  /*4dd60*/  IMAD.IADD R35, R51, 0x1, R42 ;  /* 0x0000000133237824 */ /* 0x030fe200078e022a */
[----:B------:R-:W2:Y:S03]  /*4dd70*/  @P1 LDC.64 R32, c[0x0][0x2a8] ;  /* 0x0000aa00ff201b82 */ /* 0x000ea60000000a00 */
[----:B0-----:R-:W-:-:S05]  /*4dd80*/  IMAD.WIDE R28, R35, 0x4, R40 ;  /* 0x00000004231c7825 */ /* 0x001fca00078e0228 */
[----:B------:R-:W3:Y:S01]  /*4dd90*/  LDG.E R53, desc[UR6][R28.64] ;  /* 0x000000061c357981 */ /* 0x000ee2000c1e1900 */
[----:B------:R-:W-:Y:S01]  /*4dda0*/  MOV R30, UR8 ;  /* 0x00000008001e7c02 */ /* 0x000fe20008000f00 */
[----:B------:R-:W-:Y:S01]  /*4ddb0*/  IMAD.U32 R31, RZ, RZ, UR9 ;  /* 0x00000009ff1f7e24 */ /* 0x000fe2000f8e00ff */
[----:B------:R-:W-:-:S03]  /*4ddc0*/  SHF.R.S32.HI R38, RZ, 0x1f, R35 ;  /* 0x0000001fff267819 */ /* 0x000fc60000011423 */
[----:B------:R-:W-:Y:S01]  /*4ddd0*/  IMAD.WIDE R36, R59, 0x4, R30 ;  /* 0x000000043b247825 */ /* 0x000fe200078e021e */
[----:B--2---:R-:W-:-:S04]  /*4dde0*/  @P1 LEA R32, P0, R35, R32, 0x2 ;  /* 0x0000002023201211 */ /* 0x004fc800078010ff */
[C-C-:B------:R-:W-:Y:S01]  /*4ddf0*/  @P1 LEA.HI.X R33, R35.reuse, R33, R38.reuse, 0x2, P0 ;  /* 0x0000002123211211 */ /* 0x140fe200000f1426 */
[----:B---3--:R0:W-:Y:S05]  /*4de00*/  STG.E desc[UR6][R36.64], R53 ;  /* 0x0000003524007986 */ /* 0x0081ea000c101906 */
[----:B------:R-:W2:Y:S01]  /*4de10*/  @P1 LDG.E R33, desc[UR6][R32.64] ;  /* 0x0000000620211981 */ /* 0x000ea2000c1e1900 */
[C---:B------:R-:W-:Y:S01]  /*4de20*/  LEA R34, P0, R35.reuse, UR10, 0x2 ;  /* 0x0000000a23227c11 */ /* 0x040fe2000f8010ff */
[----:B------:R-:W-:Y:S02]  /*4de30*/  IMAD.U32 R30, RZ, RZ, UR4 ;  /* 0x00000004ff1e7e24 */ /* 0x000fe4000f8e00ff */
[----:B------:R-:W-:Y:S01]  /*4de40*/  IMAD.U32 R31, RZ, RZ, UR5 ;  /* 0x00000005ff1f7e24 */ /* 0x000fe2000f8e00ff */
[----:B------:R-:W-:Y:S01]  /*4de50*/  LEA.HI.X R35, R35, UR11, R38, 0x2, P0 ;  /* 0x0000000b23237c11 */ /* 0x000fe200080f1426 */
[----:B------:R-:W-:-:S04]  /*4de60*/  IMAD.WIDE R38, R57, 0x4, R30 ;  /* 0x0000000439267825 */ /* 0x000fc800078e021e */
[----:B------:R-:W3:Y:S01]  /*4de70*/  @P1 LDC.64 R30, c[0x0][0x2a8] ;  /* 0x0000aa00ff1e1b82 */ /* 0x000ee20000000a00 */
[----:B--2---:R2:W-:Y:S04]  /*4de80*/  @P1 STG.E desc[UR6][R38.64+0xc], R33 ;  /* 0x00000c2126001986 */ /* 0x0045e8000c101906 */
[----:B------:R-:W4:Y:S02]  /*4de90*/  LDG.E R34, desc[UR6][R34.64] ;  /* 0x0000000622227981 */ /* 0x000f24000c1e1900 */
[----:B----4-:R-:W-:Y:S02]  /*4dea0*/  IMAD.IADD R55, R34, 0x1, R45 ;  /* 0x0000000122377824 */ /* 0x010fe400078e022d */
[----:B------:R-:W4:Y:S02]  /*4deb0*/  @P1 LDC.64 R34, c[0x0][0x2a8] ;  /* 0x0000aa00ff221b82 */ /* 0x000f240000000a00 */
[----:B------:R-:W-:-:S05]  /*4dec0*/  IMAD.WIDE R28, R55, 0x4, R40 ;  /* 0x00000004371c7825 */ /* 0x000fca00078e0228 */
[----:B0-----:R-:W2:Y:S01]  /*4ded0*/  LDG.E R53, desc[UR6][R28.64] ;  /* 0x000000061c357981 */ /* 0x001ea2000c1e1900 */
[----:B------:R-:W-:Y:S02]  /*4dee0*/  SHF.R.S32.HI R42, RZ, 0x1f, R55 ;  /* 0x0000001fff2a7819 */ /* 0x000fe40000011437 */
[----:B---3--:R-:W-:-:S04]  /*4def0*/  @P1 LEA R30, P0, R55, R30, 0x2 ;  /* 0x0000001e371e1211 */ /* 0x008fc800078010ff */
[C---:B------:R-:W-:Y:S01]  /*4df00*/  @P1 LEA.HI.X R31, R55.reuse, R31, R42, 0x2, P0 ;  /* 0x0000001f371f1211 */ /* 0x040fe200000f142a */
[----:B--2---:R-:W-:Y:S05]  /*4df10*/  STG.E desc[UR6][R36.64+-0x4], R53 ;  /* 0xfffffc3524007986 */ /* 0x004fea000c101906 */
[----:B------:R-:W2:Y:S01]  /*4df20*/  @P1 LDG.E R31, desc[UR6][R30.64] ;  /* 0x000000061e1f1981 */ /* 0x000ea2000c1e1900 */
[----:B------:R-:W-:-:S04]  /*4df30*/  LEA R32, P0, R55, UR10, 0x2 ;  /* 0x0000000a37207c11 */ /* 0x000fc8000f8010ff */
[----:B------:R-:W-:Y:S01]  /*4df40*/  LEA.HI.X R33, R55, UR11, R42, 0x2, P0 ;  /* 0x0000000b37217c11 */ /* 0x000fe200080f142a */
[----:B--2---:R0:W-:Y:S04]  /*4df50*/  @P1 STG.E desc[UR6][R38.64+0x8], R31 ;  /* 0x0000081f26001986 */ /* 0x0041e8000c101906 */
[----:B------:R-:W2:Y:S02]  /*4df60*/  LDG.E R32, desc[UR6][R32.64] ;  /* 0x0000000620207981 */ /* 0x000ea4000c1e1900 */
[----:B--2---:R-:W-:Y:S02]  /*4df70*/  IADD3 R61, R32, R47, RZ ;  /* 0x0000002f203d7210 */ /* 0x004fe40007ffe0ff */
[----:B------:R-:W2:Y:S03]  /*4df80*/  @P1 LDC.64 R32, c[0x0][0x2a8] ;  /* 0x0000aa00ff201b82 */ /* 0x000ea60000000a00 */
        /* <DEDUP_REMOVED lines=8> */
[----:B0-----:R-:W-:Y:S01]  /*4e010*/  LEA.HI.X R31, R61, UR11, R42, 0x2, P0 ;  /* 0x0000000b3d1f7c11 */ /* 0x001fe200080f142a */
        /* <DEDUP_REMOVED lines=11> */
[----:B0-----:R-:W-:Y:S01]  /*4e0d0*/  LEA.HI.X R35, R53, UR11, R42, 0x2, P0 ;  /* 0x0000000b35237c11 */ /* 0x001fe200080f142a */
        /* <DEDUP_REMOVED lines=13> */
.L_x_22137:
[----:B0-234-:R-:W0:Y:S01]  /*4e1b0*/  LDC.64 R28, c[0x0][0x250] ;  /* 0x00009400ff1c7b82 */ /* 0x01de220000000a00 */
[----:B------:R-:W2:Y:S07]  /*4e1c0*/  LDG.E.CONSTANT R27, desc[UR6][R26.64] ;  /* 0x000000061a1b7981 */ /* 0x000eae000c1e9900 */
[----:B------:R-:W3:Y:S08]  /*4e1d0*/  LDC.64 R30, c[0x0][0x260] ;  /* 0x00009800ff1e7b82 */ /* 0x000ef00000000a00 */
[----:B------:R-:W4:Y:S01]  /*4e1e0*/  LDC R39, c[0x0][0x2b0] ;  /* 0x0000ac00ff277b82 */ /* 0x000f220000000800 */
[----:B0-----:R-:W-:-:S04]  /*4e1f0*/  IMAD.WIDE R28, R25, 0x4, R28 ;  /* 0x00000004191c7825 */ /* 0x001fc800078e021c */
[----:B---3--:R-:W-:Y:S01]  /*4e200*/  IMAD.WIDE R30, R25, 0x4, R30 ;  /* 0x00000004191e7825 */ /* 0x008fe200078e021e */
[----:B----4-:R4:W-:Y:S04]  /*4e210*/  STG.E desc[UR6][R28.64], R39 ;  /* 0x000000271c007986 */ /* 0x0109e8000c101906 */
[----:B-----5:R4:W-:Y:S04]  /*4e220*/  STG.E desc[UR6][R30.64], R24 ;  /* 0x000000181e007986 */ /* 0x0209e8000c101906 */
[----:B------:R-:W3:Y:S02]  /*4e230*/  LDG.E R33, desc[UR6][R8.64] ;  /* 0x0000000608217981 */ /* 0x000ee4000c1e1900 */
[----:B---3--:R-:W-:-:S02]  /*4e240*/  FMNMX.FTZ R35, R24, R33, PT ;  /* 0x0000002118237209 */ /* 0x008fc40003810000 */
[----:B------:R-:W0:Y:S03]  /*4e250*/  LDC.64 R32, c[0x0][0x258] ;  /* 0x00009600ff207b82 */ /* 0x000e260000000a00 */
[----:B------:R4:W-:Y:S04]  /*4e260*/  STG.E desc[UR6][R8.64], R35 ;  /* 0x0000002308007986 */ /* 0x0009e8000c101906 */
[----:B------:R-:W3:Y:S01]  /*4e270*/  LDG.E R34, desc[UR6][R6.64] ;  /* 0x0000000606227981 */ /* 0x000ee2000c1e1900 */
[----:B0-----:R-:W-:-:S04]  /*4e280*/  IMAD.WIDE R32, R25, 0x4, R32 ;  /* 0x0000000419207825 */ /* 0x001fc800078e0220 */
[----:B---3--:R-:W-:-:S05]  /*4e290*/  VIADD R37, R34, 0x1 ;  /* 0x0000000122257836 */ /* 0x008fca0000000000 */
[----:B------:R4:W-:Y:S04]  /*4e2a0*/  STG.E desc[UR6][R6.64], R37 ;  /* 0x0000002506007986 */ /* 0x0009e8000c101906 */
[----:B--2---:R4:W-:Y:S01]  /*4e2b0*/  STG.E desc[UR6][R32.64], R27 ;  /* 0x0000001b20007986 */ /* 0x0049e2000c101906 */
[----:B------:R-:W-:Y:S05]  /*4e2c0*/  BRA `(.L_x_22126) ;  /* 0x0000000400b07947 */ /* 0x000fea0003800000 */
.L_x_22128:
[----:B------:R-:W0:Y:S01]  /*4e2d0*/  S2UR UR5, SR_CgaCtaId ;  /* 0x00000000000579c3 */ /* 0x000e220000008800 */
[----:B------:R-:W-:Y:S02]  /*4e2e0*/  UMOV UR4, 0x400 ;  /* 0x0000040000047882 */ /* 0x000fe40000000000 */
[----:B0-----:R-:W-:-:S09]  /*4e2f0*/  ULEA UR4, UR5, UR4, 0x18 ;  /* 0x0000000405047291 */ /* 0x001fd2000f8ec03f */
[----:B------:R0:W-:Y:S01]  /*4e300*/  STS [UR4+0x804], R26 ;  /* 0x0008041aff007988 */ /* 0x0001e20008000804 */
[----:B------:R-:W-:Y:S05]  /*4e310*/  BRA `(.L_x_22124) ;  /* 0x0000000400c87947 */ /* 0x000fea0003800000 */
.L_x_22125:
        /* <DEDUP_REMOVED lines=8> */
[----:B------:R-:W-:Y:S01]  /*4e3a0*/  ULDC UR4, c[0x0][0x2d0] ;  /* 0x0000b40000047ab9 */ /* 0x000fe20000000800 */
[----:B------:R-:W-:Y:S01]  /*4e3b0*/  ULDC.64 UR10, c[0x0][0x220] ;  /* 0x00008800000a7ab9 */ /* 0x000fe20000000a00 */
[----:B------:R-:W-:Y:S01]  /*4e3c0*/  ULDC.64 UR12, c[0x0][0x228] ;  /* 0x00008a00000c7ab9 */ /* 0x000fe20000000a00 */
[----:B------:R-:W0:Y:S01]  /*4e3d0*/  S2R R24, SR_CTAID.X ;  /* 0x0000000000187919 */ /* 0x000e220000002500 */
[----:B------:R-:W-:Y:S01]  /*4e3e0*/  ULDC.64 UR8, c[0x0][0x230] ;  /* 0x00008c0000087ab9 */ /* 0x000fe20000000a00 */
[----:B0-----:R-:W-:Y:S01]  /*4e3f0*/  IMAD R25, R24, UR4, RZ ;  /* 0x0000000418197c24 */ /* 0x001fe2000f8e02ff */
[----:B------:R-:W-:-:S04]  /*4e400*/  ULDC.64 UR4, c[0x0][0x210] ;  /* 0x0000840000047ab9 */ /* 0x000fc80000000a00 */
[----:B--2---:R-:W-:Y:S02]  /*4e410*/  IADD3 R27, P0, R25, R28, RZ ;  /* 0x0000001c191b7210 */ /* 0x004fe40007f1e0ff */
[----:B------:R-:W-:-:S03]  /*4e420*/  SHF.R.S32.HI R24, RZ, 0x1f, R28 ;  /* 0x0000001fff187819 */ /* 0x000fc6000001141c */
[----:B------:R-:W-:Y:S01]  /*4e430*/  IMAD.SHL.U32 R26, R27, 0x4, RZ ;  /* 0x000000041b1a7824 */ /* 0x000fe200078e00ff */
[----:B------:R-:W-:-:S04]  /*4e440*/  LEA.HI.X.SX32 R24, R25, R24, 0x1, P0 ;  /* 0x0000001819187211 */ /* 0x000fc800000f0eff */
[----:B------:R-:W-:Y:S02]  /*4e450*/  SHF.L.U64.HI R27, R27, 0x2, R24 ;  /* 0x000000021b1b7819 */ /* 0x000fe40000010218 */
[----:B------:R-:W-:-:S04]  /*4e460*/  IADD3 R24, P0, R26, UR4, RZ ;  /* 0x000000041a187c10 */ /* 0x000fc8000ff1e0ff */
[----:B------:R-:W-:Y:S01]  /*4e470*/  IADD3.X R25, R27, UR5, RZ, P0, !PT ;  /* 0x000000051b197c10 */ /* 0x000fe200087fe4ff */
[----:B------:R-:W-:-:S04]  /*4e480*/  ULDC.64 UR4, c[0x0][0x218] ;  /* 0x0000860000047ab9 */ /* 0x000fc80000000a00 */
[----:B------:R0:W2:Y:S01]  /*4e490*/  LDG.E.CONSTANT R33, desc[UR6][R24.64] ;  /* 0x0000000618217981 */ /* 0x0000a2000c1e9900 */
[----:B------:R-:W-:-:S04]  /*4e4a0*/  IADD3 R26, P0, R26, UR4, RZ ;  /* 0x000000041a1a7c10 */ /* 0x000fc8000ff1e0ff */
[----:B------:R-:W-:Y:S01]  /*4e4b0*/  IADD3.X R27, R27, UR5, RZ, P0, !PT ;  /* 0x000000051b1b7c10 */ /* 0x000fe200087fe4ff */
[----:B------:R-:W3:Y:S01]  /*4e4c0*/  S2UR UR5, SR_CgaCtaId ;  /* 0x00000000000579c3 */ /* 0x000ee20000008800 */
[----:B------:R-:W-:-:S03]  /*4e4d0*/  UMOV UR4, 0x400 ;  /* 0x0000040000047882 */ /* 0x000fc60000000000 */
[----:B------:R4:W5:Y:S01]  /*4e4e0*/  LDG.E.CONSTANT R35, desc[UR6][R26.64] ;  /* 0x000000061a237981 */ /* 0x000962000c1e9900 */
[----:B---3--:R-:W-:-:S09]  /*4e4f0*/  ULEA UR14, UR5, UR4, 0x18 ;  /* 0x00000004050e7291 */ /* 0x008fd2000f8ec03f */
[----:B------:R-:W3:Y:S02]  /*4e500*/  LDS R31, [UR14+0x804] ;  /* 0x0008040eff1f7984 */ /* 0x000ee40008000800 */
[----:B---3--:R-:W-:Y:S02]  /*4e510*/  SHF.R.S32.HI R29, RZ, 0x1f, R31 ;  /* 0x0000001fff1d7819 */ /* 0x008fe4000001141f */
[----:B------:R-:W-:-:S04]  /*4e520*/  IADD3 R28, P0, R18, R31, RZ ;  /* 0x0000001f121c7210 */ /* 0x000fc80007f1e0ff */
[----:B------:R-:W-:Y:S02]  /*4e530*/  LEA.HI.X.SX32 R29, R18, R29, 0x1, P0 ;  /* 0x0000001d121d7211 */ /* 0x000fe400000f0eff */
[C---:B0-----:R-:W-:Y:S02]  /*4e540*/  SHF.L.U32 R25, R28.reuse, 0x2, RZ ;  /* 0x000000021c197819 */ /* 0x041fe400000006ff */
[----:B----4-:R-:W-:Y:S02]  /*4e550*/  SHF.L.U64.HI R27, R28, 0x2, R29 ;  /* 0x000000021c1b7819 */ /* 0x010fe4000001021d */
[C---:B------:R-:W-:Y:S02]  /*4e560*/  IADD3 R24, P2, R25.reuse, UR10, RZ ;  /* 0x0000000a19187c10 */ /* 0x040fe4000ff5e0ff */
[----:B------:R-:W-:Y:S02]  /*4e570*/  IADD3 R26, P4, R25, UR12, RZ ;  /* 0x0000000c191a7c10 */ /* 0x000fe4000ff9e0ff */
[----:B------:R-:W-:-:S02]  /*4e580*/  IADD3.X R25, R27, UR11, RZ, P2, !PT ;  /* 0x0000000b1b197c10 */ /* 0x000fc400097fe4ff */
[----:B------:R-:W-:-:S04]  /*4e590*/  ISETP.NE.U32.AND P0, PT, RZ, UR8, PT ;  /* 0x00000008ff007c0c */ /* 0x000fc8000bf05070 */
[----:B------:R-:W-:Y:S02]  /*4e5a0*/  ISETP.NE.AND.EX P0, PT, RZ, UR9, PT, P0 ;  /* 0x00000009ff007c0c */ /* 0x000fe4000bf05300 */
[----:B------:R-:W-:Y:S01]  /*4e5b0*/  IADD3.X R27, R27, UR13, RZ, P4, !PT ;  /* 0x0000000d1b1b7c10 */ /* 0x000fe2000a7fe4ff */
[----:B------:R-:W-:Y:S01]  /*4e5c0*/  VIADD R30, R31, 0x1 ;  /* 0x000000011f1e7836 */ /* 0x000fe20000000000 */
[----:B--2---:R0:W-:Y:S09]  /*4e5d0*/  STG.E desc[UR6][R24.64], R33 ;  /* 0x0000002118007986 */ /* 0x0041f2000c101906 */
[----:B------:R-:W-:Y:S05]  /*4e5e0*/  @!P0 BRA `(.L_x_22140) ;  /* 0x0000000000e08947 */ /* 0x000fea0003800000 */
[----:B------:R-:W2:Y:S01]  /*4e5f0*/  LDC R34, c[0x0][0x2d8] ;  /* 0x0000b600ff227b82 */ /* 0x000ea20000000800 */
[----:B------:R-:W-:Y:S01]  /*4e600*/  IABS R28, R33 ;  /* 0x00000021001c7213 */ /* 0x000fe20000000000 */
[----:B------:R-:W-:-:S04]  /*4e610*/  UIADD3 UR4, UR4, 0x808, URZ ;  /* 0x0000080804047890 */ /* 0x000fc8000fffe03f */
[----:B------:R-:W-:Y:S01]  /*4e620*/  ULEA UR4, UR5, UR4, 0x18 ;  /* 0x0000000405047291 */ /* 0x000fe2000f8ec03f */
[----:B--2---:R-:W-:-:S04]  /*4e630*/  IABS R36, R34 ;  /* 0x0000002200247213 */ /* 0x004fc80000000000 */
[----:B------:R-:W2:Y:S08]  /*4e640*/  I2F.RP R29, R36 ;  /* 0x00000024001d7306 */ /* 0x000eb00000209400 */
[----:B--2---:R-:W0:Y:S02]  /*4e650*/  MUFU.RCP R29, R29 ;  /* 0x0000001d001d7308 */ /* 0x004e240000001000 */
[----:B0-----:R-:W-:Y:S01]  /*4e660*/  VIADD R24, R29, 0xffffffe ;  /* 0x0ffffffe1d187836 */ /* 0x001fe20000000000 */
[----:B------:R-:W-:-:S05]  /*4e670*/  IABS R29, R32 ;  /* 0x00000020001d7213 */ /* 0x000fca0000000000 */
[----:B------:R0:W2:Y:S08]  /*4e680*/  F2I.FTZ.U32.TRUNC.NTZ R25, R24 ;  /* 0x0000001800197305 */ /* 0x0000b0000021f000 */
[----:B------:R-:W3:Y:S01]  /*4e690*/  I2F.RP R38, R29 ;  /* 0x0000001d00267306 */ /* 0x000ee20000209400 */
[----:B0-----:R-:W-:Y:S02]  /*4e6a0*/  IMAD.MOV.U32 R24, RZ, RZ, RZ ;  /* 0x000000ffff187224 */ /* 0x001fe400078e00ff */
[----:B--2---:R-:W-:-:S04]  /*4e6b0*/  IMAD.MOV R37, RZ, RZ, -R25 ;  /* 0x000000ffff257224 */ /* 0x004fc800078e0a19 */
[----:B------:R-:W-:-:S04]  /*4e6c0*/  IMAD R37, R37, R36, RZ ;  /* 0x0000002425257224 */ /* 0x000fc800078e02ff */
[----:B------:R-:W-:Y:S01]  /*4e6d0*/  IMAD.HI.U32 R37, R25, R37, R24 ;  /* 0x0000002519257227 */ /* 0x000fe200078e0018 */
[----:B---3--:R-:W0:Y:S05]  /*4e6e0*/  MUFU.RCP R38, R38 ;  /* 0x0000002600267308 */ /* 0x008e2a0000001000 */
[----:B------:R-:W-:-:S05]  /*4e6f0*/  IMAD.HI.U32 R24, R37, R28, RZ ;  /* 0x0000001c25187227 */ /* 0x000fca00078e00ff */
[----:B------:R-:W-:-:S05]  /*4e700*/  IADD3 R25, -R24, RZ, RZ ;  /* 0x000000ff18197210 */ /* 0x000fca0007ffe1ff */
        /* <DEDUP_REMOVED lines=10> */
[----:B------:R-:W-:-:S05]  /*4e7b0*/  @P0 VIADD R24, R24, 0x1 ;  /* 0x0000000118180836 */ /* 0x000fca0000000000 */
[----:B------:R-:W-:Y:S01]  /*4e7c0*/  MOV R28, R24 ;  /* 0x00000018001c7202 */ /* 0x000fe20000000f00 */
[----:B0-----:R-:W-:-:S04]  /*4e7d0*/  IMAD.MOV R24, RZ, RZ, -R25 ;  /* 0x000000ffff187224 */ /* 0x001fc800078e0a19 */
        /* <DEDUP_REMOVED lines=15> */
[----:B------:R-:W-:Y:S02]  /*4e8d0*/  @!P0 IMAD.IADD R24, R24, 0x1, -R29 ;  /* 0x0000000118188824 */ /* 0x000fe400078e0a1d */
[----:B------:R-:W-:Y:S02]  /*4e8e0*/  IMAD.IADD R29, R18, 0x1, R31 ;  /* 0x00000001121d7824 */ /* 0x000fe400078e021f */
[----:B------:R-:W-:Y:S01]  /*4e8f0*/  @!P2 IMAD.MOV R24, RZ, RZ, -R24 ;  /* 0x000000ffff18a224 */ /* 0x000fe200078e0a18 */
[----:B------:R-:W-:-:S04]  /*4e900*/  @!P4 LOP3.LUT R24, RZ, R32, RZ, 0x33, !PT ;  /* 0x00000020ff18c212 */ /* 0x000fc800078e33ff */
[----:B------:R-:W-:Y:S02]  /*4e910*/  LEA R28, R24, UR4, 0x2 ;  /* 0x00000004181c7c11 */ /* 0x000fe4000f8e10ff */
[----:B------:R-:W0:Y:S04]  /*4e920*/  LDC.64 R24, c[0x0][0x230] ;  /* 0x00008c00ff187b82 */ /* 0x000e280000000a00 */
[----:B------:R-:W2:Y:S01]  /*4e930*/  LDS R28, [R28] ;  /* 0x000000001c1c7984 */ /* 0x000ea20000000800 */
[----:B0-----:R-:W-:-:S04]  /*4e940*/  IMAD.WIDE R24, R29, 0x4, R24 ;  /* 0x000000041d187825 */ /* 0x001fc800078e0218 */
[----:B--2--5:R-:W-:-:S05]  /*4e950*/  FADD.FTZ R29, R35, -R28 ;  /* 0x8000001c231d7221 */ /* 0x024fca0000010000 */
[----:B------:R2:W-:Y:S02]  /*4e960*/  STG.E desc[UR6][R24.64], R29 ;  /* 0x0000001d18007986 */ /* 0x0005e4000c101906 */
.L_x_22140:
[----:B-----5:R3:W-:Y:S04]  /*4e970*/  STG.E desc[UR6][R26.64], R35 ;  /* 0x000000231a007986 */ /* 0x0207e8000c101906 */
[----:B------:R3:W-:Y:S02]  /*4e980*/  STS [UR14+0x804], R30 ;  /* 0x0008041eff007988 */ /* 0x0007e4000800080e */
.L_x_22126:
[----:B------:R-:W-:Y:S05]  /*4e990*/  WARPSYNC.ALL ;  /* 0x0000000000007948 */ /* 0x000fea0003800000 */
[----:B------:R-:W5:Y:S08]  /*4e9a0*/  S2UR UR5, SR_CgaCtaId ;  /* 0x00000000000579c3 */ /* 0x000f700000008800 */
[----:B------:R-:W-:Y:S01]  /*4e9b0*/  BAR.SYNC.DEFER_BLOCKING 0x0 ;  /* 0x0000000000007b1d */ /* 0x000fe20000010000 */
[----:B------:R-:W-:-:S04]  /*4e9c0*/  IADD3 R17, R17, 0x1, RZ ;  /* 0x0000000111117810 */ /* 0x000fc80007ffe0ff */
[----:B------:R-:W-:Y:S01]  /*4e9d0*/  ISETP.GE.U32.AND P0, PT, R17, 0x80, PT ;  /* 0x000000801100780c */ /* 0x000fe20003f06070 */
[----:B------:R-:W-:Y:S02]  /*4e9e0*/  UMOV UR4, 0x400 ;  /* 0x0000040000047882 */ /* 0x000fe40000000000 */
[----:B-----5:R-:W-:-:S09]  /*4e9f0*/  ULEA UR4, UR5, UR4, 0x18 ;  /* 0x0000000405047291 */ /* 0x020fd2000f8ec03f */
[----:B0-2-4-:R-:W0:Y:S01]  /*4ea00*/  LDS R24, [UR4+0x804] ;  /* 0x00080404ff187984 */ /* 0x015e220008000800 */
[----:B------:R-:W-:Y:S02]  /*4ea10*/  ULDC UR4, c[0x0][0x2d4] ;  /* 0x0000b50000047ab9 */ /* 0x000fe40000000800 */
[----:B0-----:R-:W-:-:S13]  /*4ea20*/  ISETP.LT.AND P2, PT, R24, UR4, PT ;  /* 0x0000000418007c0c */ /* 0x001fda000bf41270 */
[----:B------:R-:W-:Y:S05]  /*4ea30*/  @!P0 BRA P2, `(.L_x_22141) ;  /* 0xffffffd800308947 */ /* 0x000fea000103ffff */
.L_x_22124:
[----:B------:R-:W-:Y:S05]  /*4ea40*/  BSYNC B0 ;  /* 0x0000000000007941 */ /* 0x000fea0003800000 */
.L_x_22123:
        /* <DEDUP_REMOVED lines=21> */
.L_x_22142:
[----:B------:R-:W-:Y:S02]  /*4eba0*/  ULDC.64 UR4, c[0x0][0x280] ;  /* 0x0000a00000047ab9 */ /* 0x000fe40000000a00 */
[----:B------:R-:W-:-:S05]  /*4ebb0*/  IADD3 R2, P0, R24, UR4, RZ ;  /* 0x0000000418027c10 */ /* 0x000fca000ff1e0ff */
[----:B------:R-:W-:-:S05]  /*4ebc0*/  IMAD.X R3, RZ, RZ, UR5, P0 ;  /* 0x00000005ff037e24 */ /* 0x000fca00080e06ff */
[----:B------:R-:W-:Y:S01]  /*4ebd0*/  STG.E.U8 desc[UR6][R2.64], RZ ;  /* 0x000000ff02007986 */ /* 0x000fe2000c101106 */
[----:B------:R-:W-:Y:S05]  /*4ebe0*/  EXIT ;  /* 0x000000000000794d */ /* 0x000fea0003800000 */
.L_x_22143:
        /* <DEDUP_REMOVED lines=9> */
.L_x_74349:


//--------------------- .text._ZN17fastertransformer38beam_online_softmax_topk_stage2_kernelIfLi128ELi128EEEvPKfS2_PiPT_ii --------------------------
	.section	.text._ZN17fastertransformer38beam_online_softmax_topk_stage2_kernelIfLi128ELi128EEEvPKfS2_PiPT_ii,"ax",@progbits
	.align	128
        .global         _ZN17fastertransformer38beam_online_softmax_topk_stage2_kernelIfLi128ELi128EEEvPKfS2_PiPT_ii
        .type           _ZN17fastertransformer38beam_online_softmax_topk_stage2_kernelIfLi128ELi128EEEvPKfS2_PiPT_ii,@function
        .size           _ZN17fastertransformer38beam_online_softmax_topk_stage2_kernelIfLi128ELi128EEEvPKfS2_PiPT_ii,(.L_x_74350 - _ZN17fastertransformer38beam_online_softmax_topk_stage2_kernelIfLi128ELi128EEEvPKfS2_PiPT_ii)
        .other          _ZN17fastertransformer38beam_online_softmax_topk_stage2_kernelIfLi128ELi128EEEvPKfS2_PiPT_ii,@"STO_CUDA_ENTRY STV_DEFAULT"
_ZN17fastertransformer38beam_online_softmax_topk_stage2_kernelIfLi128ELi128EEEvPKfS2_PiPT_ii:
.text._ZN17fastertransformer38beam_online_softmax_topk_stage2_kernelIfLi128ELi128EEEvPKfS2_PiPT_ii:
        /* <DEDUP_REMOVED lines=9> */
[----:B------:R-:W-:Y:S01]  /*0090*/  IMAD.MOV.U32 R5, RZ, RZ, -0x800001 ;  /* 0xff7fffffff057424 */ /* 0x000fe200078e00ff */
[----:B------:R-:W-:Y:S01]  /*00a0*/  STL.64 [R1+0x410], R2 ;  /* 0x0004100201007387 */ /* 0x000fe20000100a00 */
[----:B------:R-:W-:Y:S02]  /*00b0*/  IMAD.MOV.U32 R6, RZ, RZ, -0x800001 ;  /* 0xff7fffffff067424 */ /* 0x000fe400078e00ff */
[----:B------:R-:W-:Y:S01]  /*00c0*/  IMAD.MOV.U32 R7, RZ, RZ, RZ ;  /* 0x000000ffff077224 */ /* 0x000fe200078e00ff */
        /* <DEDUP_REMOVED lines=64> */
[----:B------:R0:W-:Y:S04]  /*04d0*/  STL.64 [R1+0x618], R4 ;  /* 0x0006180401007387 */ /* 0x0001e80000100a00 */
[----:B------:R0:W-:Y:S01]  /*04e0*/  STL.64 [R1+0x620], R4 ;  /* 0x0006200401007387 */ /* 0x0001e20000100a00 */
[----:B--2---:R-:W-:-:S03]  /*04f0*/  IMAD R2, R0, 0x102, RZ ;  /* 0x0000010200027824 */ /* 0x004fc600078e02ff */
[----:B------:R0:W-:Y:S02]  /*0500*/  STL.64 [R1+0x628], R4 ;  /* 0x0006280401007387 */ /* 0x0001e40000100a00 */
[----:B-1----:R-:W-:Y:S02]  /*0510*/  ISETP.GE.AND P0, PT, R11, R2, PT ;  /* 0x000000020b00720c */ /* 0x002fe40003f06270 */
        /* <DEDUP_REMOVED lines=62> */
[----:B------:R-:W-:Y:S01]  /*0900*/  IMAD.MOV.U32 R3, RZ, RZ, R11 ;  /* 0x000000ffff037224 */ /* 0x000fe200078e000b */
[----:B------:R-:W1:Y:S01]  /*0910*/  S2UR UR4, SR_CTAID.X ;  /* 0x00000000000479c3 */ /* 0x000e620000002500 */
[----:B0-----:R-:W-:Y:S01]  /*0920*/  LOP3.LUT R7, RZ, R11, RZ, 0x33, !PT ;  /* 0x0000000bff077212 */ /* 0x001fe200078e33ff */
[----:B------:R-:W-:Y:S02]  /*0930*/  BSSY B1, `(.L_x_22146) ;  /* 0x0000020000017945 */ /* 0x000fe40003800000 */
[----:B------:R-:W-:Y:S02]  /*0940*/  LOP3.LUT R5, RZ, R3, RZ, 0x33, !PT ;  /* 0x00000003ff057212 */ /* 0x000fe400078e33ff */
[----:B------:R-:W-:-:S03]  /*0950*/  IMAD.IADD R7, R2, 0x1, R7 ;  /* 0x0000000102077824 */ /* 0x000fc600078e0207 */
[----:B------:R-:W-:Y:S02]  /*0960*/  IMAD.IADD R5, R2, 0x1, R5 ;  /* 0x0000000102057824 */ /* 0x000fe400078e0205 */
[----:B------:R-:W-:-:S03]  /*0970*/  ISETP.GE.U32.AND P1, PT, R7, 0x180, PT ;  /* 0x000001800700780c */ /* 0x000fc60003f26070 */
[----:B------:R-:W-:-:S04]  /*0980*/  LEA.HI R5, R5, 0x1, RZ, 0x19 ;  /* 0x0000000105057811 */ /* 0x000fc800078fc8ff */
[----:B------:R-:W-:Y:S01]  /*0990*/  LOP3.LUT P0, R5, R5, 0x3, RZ, 0xc0, !PT ;  /* 0x0000000305057812 */ /* 0x000fe2000780c0ff */
[----:B-1----:R-:W-:-:S05]  /*09a0*/  IMAD R6, R2, UR4, RZ ;  /* 0x0000000402067c24 */ /* 0x002fca000f8e02ff */
        /* <DEDUP_REMOVED lines=14> */
.L_x_22148:
[----:B------:R-:W-:-:S06]  /*0a90*/  IMAD.MOV.U32 R5, RZ, RZ, R9 ;  /* 0x000000ffff057224 */ /* 0x000fcc00078e0009 */
[----:B------:R0:W2:Y:S01]  /*0aa0*/  LDG.E.CONSTANT R5, desc[UR6][R4.64] ;  /* 0x0000000604057981 */ /* 0x0000a2000c1e9900 */
[----:B------:R-:W-:Y:S02]  /*0ab0*/  VIADD R7, R7, 0xffffffff ;  /* 0xffffffff07077836 */ /* 0x000fe40000000000 */
[----:B------:R-:W-:-:S03]  /*0ac0*/  VIADD R3, R3, 0x80 ;  /* 0x0000008003037836 */ /* 0x000fc60000000000 */
[----:B------:R-:W-:Y:S02]  /*0ad0*/  ISETP.NE.AND P0, PT, R7, RZ, PT ;  /* 0x000000ff0700720c */ /* 0x000fe40003f05270 */
[----:B0-----:R-:W-:-:S05]  /*0ae0*/  IADD3 R4, P2, R4, 0x200, RZ ;  /* 0x0000020004047810 */ /* 0x001fca0007f5e0ff */
[----:B------:R-:W-:Y:S01]  /*0af0*/  IMAD.X R9, RZ, RZ, R9, P2 ;  /* 0x000000ffff097224 */ /* 0x000fe200010e0609 */
[----:B--2---:R0:W-:Y:S02]  /*0b00*/  STS [R8], R5 ;  /* 0x0000000508007388 */ /* 0x0041e40000000800 */
[----:B0-----:R-:W-:-:S03]  /*0b10*/  VIADD R8, R8, 0x200 ;  /* 0x0000020008087836 */ /* 0x001fc60000000000 */
[----:B------:R-:W-:Y:S05]  /*0b20*/  @P0 BRA `(.L_x_22148) ;  /* 0xfffffffc00d80947 */ /* 0x000fea000383ffff */
.L_x_22147:
[----:B------:R-:W-:Y:S05]  /*0b30*/  BSYNC B1 ;  /* 0x0000000000017941 */ /* 0x000fea0003800000 */
.L_x_22146:
        /* <DEDUP_REMOVED lines=19> */
.L_x_22151:
        /* <DEDUP_REMOVED lines=38> */
.L_x_22150:
[----:B------:R-:W-:Y:S05]  /*0ed0*/  BSYNC B1 ;  /* 0x0000000000017941 */ /* 0x000fea0003800000 */
.L_x_22149:
        /* <DEDUP_REMOVED lines=25> */
.L_x_22153:
[----:B------:R-:W-:Y:S05]  /*1070*/  BSYNC B1 ;  /* 0x0000000000017941 */ /* 0x000fea0003800000 */
.L_x_22152:
        /* <DEDUP_REMOVED lines=10> */
.L_x_22145:
[----:B------:R-:W-:Y:S05]  /*1120*/  BSYNC B0 ;  /* 0x0000000000007941 */ /* 0x000fea0003800000 */
.L_x_22144:
[----:B------:R-:W2:Y:S01]  /*1130*/  S2R R2, SR_TID.X ;  /* 0x0000000000027919 */ /* 0x000ea20000002100 */
[----:B-1----:R-:W-:Y:S01]  /*1140*/  IMAD.MOV.U32 R3, RZ, RZ, -0x1 ;  /* 0xffffffffff037424 */ /* 0x002fe200078e00ff */
[----:B------:R-:W-:Y:S01]  /*1150*/  BSSY B0, `(.L_x_22154) ;  /* 0x00002b9000007945 */ /* 0x000fe20003800000 */
[----:B0-----:R-:W-:Y:S01]  /*1160*/  IMAD.MOV.U32 R4, RZ, RZ, -0x800001 ;  /* 0xff7fffffff047424 */ /* 0x001fe200078e00ff */
[----:B------:R-:W-:Y:S01]  /*1170*/  STL [R1+0xba0], RZ ;  /* 0x000ba0ff01007387 */ /* 0x000fe20000100800 */
[----:B------:R-:W-:Y:S02]  /*1180*/  IMAD.MOV.U32 R5, RZ, RZ, -0x800001 ;  /* 0xff7fffffff057424 */ /* 0x000fe400078e00ff */
[----:B------:R-:W-:Y:S01]  /*1190*/  IMAD.MOV.U32 R6, RZ, RZ, -0x800001 ;  /* 0xff7fffffff067424 */ /* 0x000fe200078e00ff */
[----:B------:R-:W-:Y:S01]  /*11a0*/  STL [R1+0xb9c], R3 ;  /* 0x000b9c0301007387 */ /* 0x000fe20000100800 */
[----:B------:R-:W-:Y:S02]  /*11b0*/  IMAD.MOV.U32 R7, RZ, RZ, -0x800001 ;  /* 0xff7fffffff077424 */ /* 0x000fe400078e00ff */
[----:B------:R-:W-:Y:S01]  /*11c0*/  IMAD.MOV.U32 R8, RZ, RZ, -0x800001 ;  /* 0xff7fffffff087424 */ /* 0x000fe200078e00ff */
[----:B------:R-:W-:Y:S01]  /*11d0*/  STL [R1+0xb80], R3 ;  /* 0x000b800301007387 */ /* 0x000fe20000100800 */
[----:B------:R-:W-:-:S02]  /*11e0*/  IMAD.MOV.U32 R9, RZ, RZ, -0x800001 ;  /* 0xff7fffffff097424 */ /* 0x000fc400078e00ff */
[----:B------:R-:W-:Y:S01]  /*11f0*/  IMAD.MOV.U32 R10, RZ, RZ, -0x800001 ;  /* 0xff7fffffff0a7424 */ /* 0x000fe200078e00ff */
[----:B------:R-:W-:Y:S01]  /*1200*/  STL [R1+0xb7c], R3 ;  /* 0x000b7c0301007387 */ /* 0x000fe20000100800 */
        /* <DEDUP_REMOVED lines=11> */
[----:B--2---:R-:W-:Y:S01]  /*12c0*/  ISETP.GE.U32.AND P0, PT, R2, R0, PT ;  /* 0x000000000200720c */ /* 0x004fe20003f06070 */
[----:B------:R-:W-:Y:S01]  /*12d0*/  IMAD.MOV.U32 R2, RZ, RZ, -0x800001 ;  /* 0xff7fffffff027424 */ /* 0x000fe200078e00ff */
[----:B------:R-:W-:Y:S01]  /*12e0*/  STL [R1+0xb4c], R3 ;  /* 0x000b4c0301007387 */ /* 0x000fe20000100800 */
[----:B------:R-:W-:Y:S02]  /*12f0*/  IMAD.MOV.U32 R0, RZ, RZ, -0x1 ;  /* 0xffffffffff007424 */ /* 0x000fe400078e00ff */
[----:B------:R-:W-:Y:S01]  /*1300*/  IMAD.MOV.U32 R19, RZ, RZ, -0x800001 ;  /* 0xff7fffffff137424 */ /* 0x000fe200078e00ff */
[----:B------:R0:W-:Y:S01]  /*1310*/  STL [R1+0xba4], R2 ;  /* 0x000ba40201007387 */ /* 0x0001e20000100800 */
[----:B------:R-:W-:-:S02]  /*1320*/  IMAD.MOV.U32 R20, RZ, RZ, -0x800001 ;  /* 0xff7fffffff147424 */ /* 0x000fc400078e00ff */
[----:B------:R-:W-:Y:S01]  /*1330*/  IMAD.MOV.U32 R21, RZ, RZ, -0x800001 ;  /* 0xff7fffffff157424 */ /* 0x000fe200078e00ff */
[----:B------:R-:W-:Y:S01]  /*1340*/  STL [R1+0xb98], R0 ;  /* 0x000b980001007387 */ /* 0x000fe20000100800 */
[----:B------:R-:W-:Y:S02]  /*1350*/  IMAD.MOV.U32 R22, RZ, RZ, -0x800001 ;  /* 0xff7fffffff167424 */ /* 0x000fe400078e00ff */
[----:B------:R-:W-:Y:S01]  /*1360*/  IMAD.MOV.U32 R23, RZ, RZ, -0x800001 ;  /* 0xff7fffffff177424 */ /* 0x000fe200078e00ff */
[----:B------:R-:W-:Y:S01]  /*1370*/  STL [R1+0xb88], R0 ;  /* 0x000b880001007387 */ /* 0x000fe20000100800 */
[----:B------:R-:W-:Y:S02]  /*1380*/  IMAD.MOV.U32 R24, RZ, RZ, -0x800001 ;  /* 0xff7fffffff187424 */ /* 0x000fe400078e00ff */
[----:B0-----:R-:W-:Y:S01]  /*1390*/  IMAD.MOV.U32 R2, RZ, RZ, -0x1 ;  /* 0xffffffffff027424 */ /* 0x001fe200078e00ff */
[----:B------:R-:W-:Y:S01]  /*13a0*/  STL [R1+0xb84], R0 ;  /* 0x000b840001007387 */ /* 0x000fe20000100800 */
[----:B------:R-:W-:-:S02]  /*13b0*/  IMAD.MOV.U32 R25, RZ, RZ, -0x800001 ;  /* 0xff7fffffff197424 */ /* 0x000fc400078e00ff */
[----:B------:R-:W-:Y:S01]  /*13c0*/  IMAD.MOV.U32 R26, RZ, RZ, -0x800001 ;  /* 0xff7fffffff1a7424 */ /* 0x000fe200078e00ff */
[----:B------:R-:W-:Y:S01]  /*13d0*/  STL [R1+0xb8c], R2 ;  /* 0x000b8c0201007387 */ /* 0x000fe20000100800 */
[----:B------:R-:W-:Y:S02]  /*13e0*/  IMAD.MOV.U32 R27, RZ, RZ, -0x800001 ;  /* 0xff7fffffff1b7424 */ /* 0x000fe400078e00ff */
[----:B------:R-:W-:Y:S01]  /*13f0*/  IMAD.MOV.U32 R28, RZ, RZ, -0x800001 ;  /* 0xff7fffffff1c7424 */ /* 0x000fe200078e00ff */
[----:B------:R-:W-:Y:S01]  /*1400*/  STL [R1+0xb78], R2 ;  /* 0x000b780201007387 */ /* 0x000fe20000100800 */
[----:B------:R-:W-:-:S03]  /*1410*/  IMAD.MOV.U32 R29, RZ, RZ, -0x800001 ;  /* 0xff7fffffff1d7424 */ /* 0x000fc600078e00ff */
        /* <DEDUP_REMOVED lines=116> */
[----:B0-----:R-:W-:-:S02]  /*1b60*/  IMAD.MOV.U32 R0, RZ, RZ, -0x800001 ;  /* 0xff7fffffff007424 */ /* 0x001fc400078e00ff */
[----:B-1----:R-:W-:-:S03]  /*1b70*/  IMAD.MOV.U32 R2, RZ, RZ, -0x800001 ;  /* 0xff7fffffff027424 */ /* 0x002fc600078e00ff */
[----:B------:R0:W-:Y:S01]  /*1b80*/  STL [R1+0xb90], R0 ;  /* 0x000b900001007387 */ /* 0x0001e20000100800 */
[----:B--2---:R-:W-:-:S03]  /*1b90*/  IMAD.MOV.U32 R3, RZ, RZ, -0x800001 ;  /* 0xff7fffffff037424 */ /* 0x004fc600078e00ff */
        /* <DEDUP_REMOVED lines=98> */
[----:B------:R0:W-:Y:S01]  /*21c0*/  STL [R1+0x814], R0 ;  /* 0x0008140001007387 */ /* 0x0001e20000100800 */
[----:B------:R-:W-:Y:S06]  /*21d0*/  BAR.SYNC.DEFER_BLOCKING 0x0 ;  /* 0x0000000000007b1d */ /* 0x000fec0000010000 */
[----:B------:R-:W-:Y:S05]  /*21e0*/  @P0 BRA `(.L_x_22155) ;  /* 0x0000001800bc0947 */ /* 0x000fea0003800000 */
[----:B0-----:R-:W0:Y:S02]  /*21f0*/  LDC R0, c[0x0][0x230] ;  /* 0x00008c00ff007b82 */ /* 0x001e240000000800 */
[----:B0-----:R-:W-:-:S13]  /*2200*/  ISETP.GE.AND P0, PT, R0, 0x1, PT ;  /* 0x000000010000780c */ /* 0x001fda0003f06270 */
[----:B------:R-:W-:Y:S05]  /*2210*/  @!P0 BRA `(.L_x_22156) ;  /* 0x0000000800b08947 */ /* 0x000fea0003800000 */
[----:B------:R-:W-:-:S05]  /*2220*/  IMAD.SHL.U32 R0, R0, 0x2, RZ ;  /* 0x0000000200007824 */ /* 0x000fca00078e00ff */
[----:B------:R-:W-:-:S05]  /*2230*/  VIMNMX R2, R0, 0x1, !PT ;  /* 0x0000000100027848 */ /* 0x000fca0007fe0100 */
[----:B------:R-:W-:-:S05]  /*2240*/  VIADD R0, R2, 0xffffffff ;  /* 0xffffffff02007836 */ /* 0x000fca0000000000 */
[----:B------:R-:W-:Y:S01]  /*2250*/  ISETP.GE.U32.AND P0, PT, R0, 0x3, PT ;  /* 0x000000030000780c */ /* 0x000fe20003f06070 */
[----:B------:R-:W-:-:S12]  /*2260*/  IMAD.MOV.U32 R0, RZ, RZ, RZ ;  /* 0x000000ffff007224 */ /* 0x000fd800078e00ff */
[----:B------:R-:W-:Y:S05]  /*2270*/  @!P0 BRA `(.L_x_22157) ;  /* 0x0000000800308947 */ /* 0x000fea0003800000 */
[----:B------:R-:W-:Y:S01]  /*2280*/  LOP3.LUT R28, R2, 0x3, RZ, 0xc0, !PT ;  /* 0x00000003021c7812 */ /* 0x000fe200078ec0ff */
[----:B------:R-:W-:-:S04]  /*2290*/  IMAD.MOV.U32 R0, RZ, RZ, RZ ;  /* 0x000000ffff007224 */ /* 0x000fc800078e00ff */
[----:B------:R-:W-:-:S05]  /*22a0*/  IMAD.IADD R28, R2, 0x1, -R28 ;  /* 0x00000001021c7824 */ /* 0x000fca00078e0a1c */
        /* <DEDUP_REMOVED lines=10> */
.L_x_22160:
[----:B------:R-:W0:Y:S01]  /*2350*/  S2R R2, SR_TID.X ;  /* 0x0000000000027919 */ /* 0x000e220000002100 */
[----:B------:R1:W-:Y:S02]  /*2360*/  STL [R1+0xbcc], R28 ;  /* 0x000bcc1c01007387 */ /* 0x0003e40000100800 */
[----:B-1----:R-:W-:Y:S02]  /*2370*/  VIADD R28, R1, 0x408 ;  /* 0x00000408011c7836 */ /* 0x002fe40000000000 */
[----:B0-----:R-:W-:-:S05]  /*2380*/  IMAD R29, R2, 0x102, R0 ;  /* 0x00000102021d7824 */ /* 0x001fca00078e0200 */
[----:B------:R-:W-:-:S05]  /*2390*/  LEA R29, R29, UR4, 0x2 ;  /* 0x000000041d1d7c11 */ /* 0x000fca000f8e10ff */
[----:B------:R-:W0:Y:S04]  /*23a0*/  LDS.64 R2, [R29] ;  /* 0x000000001d027984 */ /* 0x000e280000000a00 */
[----:B------:R-:W-:Y:S04]  /*23b0*/  LDS.64 R10, [R29+0x218] ;  /* 0x000218001d0a7984 */ /* 0x000fe80000000a00 */
[----:B------:R-:W-:Y:S04]  /*23c0*/  LDS.64 R12, [R29+0x20] ;  /* 0x000020001d0c7984 */ /* 0x000fe80000000a00 */
[----:B------:R-:W-:Y:S04]  /*23d0*/  LDS.64 R14, [R29+0x220] ;  /* 0x000220001d0e7984 */ /* 0x000fe80000000a00 */
[----:B------:R-:W1:Y:S04]  /*23e0*/  LDS.64 R16, [R29+0x28] ;  /* 0x000028001d107984 */ /* 0x000e680000000a00 */
[----:B------:R-:W-:Y:S04]  /*23f0*/  LDS.64 R18, [R29+0x228] ;  /* 0x000228001d127984 */ /* 0x000fe80000000a00 */
[----:B------:R-:W-:Y:S04]  /*2400*/  LDS.64 R20, [R29+0x30] ;  /* 0x000030001d147984 */ /* 0x000fe80000000a00 */
[----:B------:R-:W-:Y:S04]  /*2410*/  LDS.64 R22, [R29+0x230] ;  /* 0x000230001d167984 */ /* 0x000fe80000000a00 */
[----:B------:R-:W-:Y:S04]  /*2420*/  LDS.64 R24, [R29+0x38] ;  /* 0x000038001d187984 */ /* 0x000fe80000000a00 */
[----:B------:R-:W-:Y:S01]  /*2430*/  LDS.64 R26, [R29+0x238] ;  /* 0x000238001d1a7984 */ /* 0x000fe20000000a00 */
[----:B0-----:R-:W-:-:S02]  /*2440*/  IMAD.MOV.U32 R5, RZ, RZ, R2 ;  /* 0x000000ffff057224 */ /* 0x001fc400078e0002 */
[----:B------:R-:W-:Y:S02]  /*2450*/  IMAD.MOV.U32 R4, RZ, RZ, R3 ;  /* 0x000000ffff047224 */ /* 0x000fe400078e0003 */
[----:B------:R-:W0:Y:S04]  /*2460*/  LDS.64 R2, [R29+0x200] ;  /* 0x000200001d027984 */ /* 0x000e280000000a00 */
[----:B-1----:R1:W-:Y:S02]  /*2470*/  STL [R1+0xbd0], R17 ;  /* 0x000bd01101007387 */ /* 0x0023e40000100800 */
[----:B-1----:R-:W-:Y:S02]  /*2480*/  VIADD R17, R0, 0x4 ;  /* 0x0000000400117836 */ /* 0x002fe40000000000 */
[----:B0-----:R-:W-:-:S02]  /*2490*/  IMAD.MOV.U32 R7, RZ, RZ, R2 ;  /* 0x000000ffff077224 */ /* 0x001fc400078e0002 */
[----:B------:R-:W-:Y:S02]  /*24a0*/  IMAD.MOV.U32 R6, RZ, RZ, R3 ;  /* 0x000000ffff067224 */ /* 0x000fe400078e0003 */
[----:B------:R-:W0:Y:S02]  /*24b0*/  LDS.64 R2, [R29+0x8] ;  /* 0x000008001d027984 */ /* 0x000e240000000a00 */
[----:B0-----:R-:W-:Y:S02]  /*24c0*/  IMAD.MOV.U32 R9, RZ, RZ, R2 ;  /* 0x000000ffff097224 */ /* 0x001fe400078e0002 */
[----:B------:R-:W-:Y:S02]  /*24d0*/  IMAD.MOV.U32 R8, RZ, RZ, R3 ;  /* 0x000000ffff087224 */ /* 0x000fe400078e0003 */
[----:B------:R-:W0:Y:S04]  /*24e0*/  LDS.64 R2, [R29+0x208] ;  /* 0x000208001d027984 */ /* 0x000e280000000a00 */
[----:B0-----:R0:W-:Y:S02]  /*24f0*/  STL.64 [R1+0xbd8], R2 ;  /* 0x000bd80201007387 */ /* 0x0011e40000100a00 */
[----:B0-----:R-:W-:-:S02]  /*2500*/  IMAD.MOV.U32 R2, RZ, RZ, R9 ;  /* 0x000000ffff027224 */ /* 0x001fc400078e0009 */
[----:B------:R-:W-:Y:S02]  /*2510*/  IMAD.MOV.U32 R3, RZ, RZ, R8 ;  /* 0x000000ffff037224 */ /* 0x000fe400078e0008 */
[----:B------:R-:W-:Y:S04]  /*2520*/  LDS.64 R8, [R29+0x18] ;  /* 0x000018001d087984 */ /* 0x000fe80000000a00 */
[----:B------:R0:W-:Y:S02]  /*2530*/  STL.64 [R1+0xbe0], R2 ;  /* 0x000be00201007387 */ /* 0x0001e40000100a00 */
[----:B0-----:R-:W-:Y:S02]  /*2540*/  IMAD.MOV.U32 R2, RZ, RZ, R7 ;  /* 0x000000ffff027224 */ /* 0x001fe400078e0007 */
[----:B------:R-:W-:-:S02]  /*2550*/  IMAD.MOV.U32 R3, RZ, RZ, R6 ;  /* 0x000000ffff037224 */ /* 0x000fc400078e0006 */
[----:B------:R-:W-:Y:S04]  /*2560*/  LDS.64 R6, [R29+0x210] ;  /* 0x000210001d067984 */ /* 0x000fe80000000a00 */
[----:B------:R0:W-:Y:S02]  /*2570*/  STL.64 [R1+0xbe8], R2 ;  /* 0x000be80201007387 */ /* 0x0001e40000100a00 */
[----:B0-----:R-:W-:Y:S02]  /*2580*/  IMAD.MOV.U32 R2, RZ, RZ, R5 ;  /* 0x000000ffff027224 */ /* 0x001fe400078e0005 */
[----:B------:R-:W-:Y:S02]  /*2590*/  IMAD.MOV.U32 R3, RZ, RZ, R4 ;  /* 0x000000ffff037224 */ /* 0x000fe400078e0004 */
[----:B------:R0:W1:Y:S02]  /*25a0*/  LDS.64 R4, [R29+0x10] ;  /* 0x000010001d047984 */ /* 0x0000640000000a00 */
[----:B0-----:R-:W-:-:S05]  /*25b0*/  IMAD R29, R0, 0x4, R28 ;  /* 0x00000004001d7824 */ /* 0x001fca00078e021c */
[----:B------:R0:W-:Y:S04]  /*25c0*/  STL.64 [R29+0x8], R2 ;  /* 0x000008021d007387 */ /* 0x0001e80000100a00 */
[----:B0-----:R-:W2:Y:S01]  /*25d0*/  LDL.LU.64 R2, [R1+0xbe8] ;  /* 0x000be80001027983 */ /* 0x001ea20000300a00 */
[----:B------:R-:W-:-:S03]  /*25e0*/  IMAD R17, R17, 0x4, R28 ;  /* 0x0000000411117824 */ /* 0x000fc600078e021c */
[----:B--2---:R0:W-:Y:S04]  /*25f0*/  STL.64 [R29+0x208], R2 ;  /* 0x000208021d007387 */ /* 0x0041e80000100a00 */
[----:B0-----:R-:W2:Y:S04]  /*2600*/  LDL.LU.64 R2, [R1+0xbe0] ;  /* 0x000be00001027983 */ /* 0x001ea80000300a00 */
[----:B--2---:R0:W-:Y:S04]  /*2610*/  STL.64 [R29+0x10], R2 ;  /* 0x000010021d007387 */ /* 0x0041e80000100a00 */
[----:B0-----:R-:W2:Y:S01]  /*2620*/  LDL.LU.64 R2, [R1+0xbd8] ;  /* 0x000bd80001027983 */ /* 0x001ea20000300a00 */
[----:B------:R-:W-:-:S03]  /*2630*/  VIADD R28, R0, 0x8 ;  /* 0x00000008001c7836 */ /* 0x000fc60000000000 */
[----:B------:R-:W-:Y:S04]  /*2640*/  STL [R1+0x820], R17 ;  /* 0x0008201101007387 */ /* 0x000fe80000100800 */
[----:B--2---:R0:W-:Y:S04]  /*2650*/  STL.64 [R29+0x210], R2 ;  /* 0x000210021d007387 */ /* 0x0041e80000100a00 */
[----:B-1----:R1:W-:Y:S01]  /*2660*/  STL.64 [R17+0x8], R4 ;  /* 0x0000080411007387 */ /* 0x0023e20000100a00 */
[----:B0-----:R-:W-:-:S03]  /*2670*/  VIADD R29, R1, 0x408 ;  /* 0x00000408011d7836 */ /* 0x001fc60000000000 */
[----:B-1----:R-:W2:Y:S01]  /*2680*/  LDL.LU R5, [R1+0x820] ;  /* 0x0008200001057983 */ /* 0x002ea20000300800 */
[----:B------:R-:W-:-:S03]  /*2690*/  IMAD R3, R28, 0x4, R29 ;  /* 0x000000041c037824 */ /* 0x000fc600078e021d */
[----:B------:R-:W3:Y:S04]  /*26a0*/  LDL.LU R17, [R1+0xbd0] ;  /* 0x000bd00001117983 */ /* 0x000ee80000300800 */
[----:B------:R-:W4:Y:S01]  /*26b0*/  LDL.LU R28, [R1+0xbcc] ;  /* 0x000bcc00011c7983 */ /* 0x000f220000300800 */
[----:B------:R-:W-:-:S04]  /*26c0*/  VIADD R2, R0, 0xc ;  /* 0x0000000c00027836 */ /* 0x000fc80000000000 */
[----:B------:R-:W-:Y:S02]  /*26d0*/  IMAD R2, R2, 0x4, R29 ;  /* 0x0000000402027824 */ /* 0x000fe400078e021d */
[----:B------:R-:W-:Y:S01]  /*26e0*/  VIADD R0, R0, 0x10 ;  /* 0x0000001000007836 */ /* 0x000fe20000000000 */
[----:B--2---:R0:W-:Y:S04]  /*26f0*/  STL.64 [R5+0x208], R6 ;  /* 0x0002080605007387 */ /* 0x0041e80000100a00 */
[----:B------:R0:W-:Y:S04]  /*2700*/  STL.64 [R5+0x10], R8 ;  /* 0x0000100805007387 */ /* 0x0001e80000100a00 */
[----:B------:R0:W-:Y:S01]  /*2710*/  STL.64 [R5+0x210], R10 ;  /* 0x0002100a05007387 */ /* 0x0001e20000100a00 */
[----:B----4-:R-:W-:-:S03]  /*2720*/  VIADD R28, R28, 0xfffffff0 ;  /* 0xfffffff01c1c7836 */ /* 0x010fc60000000000 */
[----:B------:R0:W-:Y:S04]  /*2730*/  STL.64 [R3+0x8], R12 ;  /* 0x0000080c03007387 */ /* 0x0001e80000100a00 */
[----:B------:R0:W-:Y:S04]  /*2740*/  STL.64 [R3+0x208], R14 ;  /* 0x0002080e03007387 */ /* 0x0001e80000100a00 */
[----:B---3--:R0:W-:Y:S04]  /*2750*/  STL.64 [R3+0x10], R16 ;  /* 0x0000101003007387 */ /* 0x0081e80000100a00 */
[----:B------:R0:W-:Y:S04]  /*2760*/  STL.64 [R3+0x210], R18 ;  /* 0x0002101203007387 */ /* 0x0001e80000100a00 */
[----:B------:R0:W-:Y:S04]  /*2770*/  STL.64 [R2+0x8], R20 ;  /* 0x0000081402007387 */ /* 0x0001e80000100a00 */
[----:B------:R0:W-:Y:S04]  /*2780*/  STL.64 [R2+0x208], R22 ;  /* 0x0002081602007387 */ /* 0x0001e80000100a00 */
[----:B------:R0:W-:Y:S04]  /*2790*/  STL.64 [R2+0x10], R24 ;  /* 0x0000101802007387 */ /* 0x0001e80000100a00 */
[----:B------:R0:W-:Y:S01]  /*27a0*/  STL.64 [R2+0x210], R26 ;  /* 0x0002101a02007387 */ /* 0x0001e20000100a00 */
[----:B------:R-:W-:-:S13]  /*27b0*/  ISETP.GT.AND P1, PT, R28, 0xc, PT ;  /* 0x0000000c1c00780c */ /* 0x000fda0003f24270 */
[----:B0-----:R-:W-:Y:S05]  /*27c0*/  @P1 BRA `(.L_x_22160) ;  /* 0xfffffff800e01947 */ /* 0x001fea000383ffff */
.L_x_22159:
[----:B------:R-:W-:-:S13]  /*27d0*/  ISETP.GT.AND P1, PT, R28, 0x4, PT ;  /* 0x000000041c00780c */ /* 0x000fda0003f24270 */
[----:B------:R-:W-:Y:S05]  /*27e0*/  @!P1 BRA `(.L_x_22161) ;  /* 0x0000000000789947 */ /* 0x000fea0003800000 */
[----:B------:R-:W0:Y:S01]  /*27f0*/  S2R R2, SR_TID.X ;  /* 0x0000000000027919 */ /* 0x000e220000002100 */
[----:B------:R-:W1:Y:S01]  /*2800*/  S2UR UR5, SR_CgaCtaId ;  /* 0x00000000000579c3 */ /* 0x000e620000008800 */
[----:B------:R-:W-:Y:S01]  /*2810*/  UMOV UR4, 0x400 ;  /* 0x0000040000047882 */ /* 0x000fe20000000000 */
[----:B------:R-:W-:Y:S01]  /*2820*/  VIADD R21, R1, 0x408 ;  /* 0x0000040801157836 */ /* 0x000fe20000000000 */
[----:B------:R-:W-:Y:S01]  /*2830*/  UIADD3 UR4, UR4, 0x1430, URZ ;  /* 0x0000143004047890 */ /* 0x000fe2000fffe03f */
[C---:B------:R-:W-:Y:S01]  /*2840*/  VIADD R20, R0.reuse, 0x4 ;  /* 0x0000000400147836 */ /* 0x040fe20000000000 */
[----:B------:R-:W-:Y:S01]  /*2850*/  PLOP3.LUT P0, PT, PT, PT, PT, 0x8, 0x0 ;  /* 0x000000000000781c */ /* 0x000fe20003f0e170 */
[--C-:B------:R-:W-:Y:S02]  /*2860*/  IMAD R19, R0, 0x4, R21.reuse ;  /* 0x0000000400137824 */ /* 0x100fe400078e0215 */
[----:B------:R-:W-:Y:S02]  /*2870*/  IMAD R20, R20, 0x4, R21 ;  /* 0x0000000414147824 */ /* 0x000fe400078e0215 */
[----:B------:R-:W-:Y:S01]  /*2880*/  VIADD R28, R28, 0xfffffff8 ;  /* 0xfffffff81c1c7836 */ /* 0x000fe20000000000 */
[----:B-1----:R-:W-:Y:S01]  /*2890*/  ULEA UR4, UR5, UR4, 0x18 ;  /* 0x0000000405047291 */ /* 0x002fe2000f8ec03f */
[----:B0-----:R-:W-:-:S02]  /*28a0*/  IMAD R2, R2, 0x102, R0 ;  /* 0x0000010202027824 */ /* 0x001fc400078e0200 */
[----:B------:R-:W-:-:S03]  /*28b0*/  VIADD R0, R0, 0x8 ;  /* 0x0000000800007836 */ /* 0x000fc60000000000 */
[----:B------:R-:W-:-:S05]  /*28c0*/  LEA R18, R2, UR4, 0x2 ;  /* 0x0000000402127c11 */ /* 0x000fca000f8e10ff */
[----:B------:R-:W0:Y:S04]  /*28d0*/  LDS.64 R2, [R18] ;  /* 0x0000000012027984 */ /* 0x000e280000000a00 */
[----:B------:R-:W1:Y:S04]  /*28e0*/  LDS.64 R4, [R18+0x200] ;  /* 0x0002000012047984 */ /* 0x000e680000000a00 */
[----:B------:R-:W2:Y:S04]  /*28f0*/  LDS.64 R6, [R18+0x8] ;  /* 0x0000080012067984 */ /* 0x000ea80000000a00 */
[----:B------:R-:W3:Y:S04]  /*2900*/  LDS.64 R8, [R18+0x208] ;  /* 0x0002080012087984 */ /* 0x000ee80000000a00 */
[----:B------:R-:W4:Y:S04]  /*2910*/  LDS.64 R10, [R18+0x10] ;  /* 0x00001000120a7984 */ /* 0x000f280000000a00 */
[----:B------:R-:W5:Y:S04]  /*2920*/  LDS.64 R12, [R18+0x210] ;  /* 0x00021000120c7984 */ /* 0x000f680000000a00 */
[----:B------:R-:W5:Y:S04]  /*2930*/  LDS.64 R14, [R18+0x18] ;  /* 0x00001800120e7984 */ /* 0x000f680000000a00 */
[----:B------:R-:W5:Y:S04]  /*2940*/  LDS.64 R16, [R18+0x218] ;  /* 0x0002180012107984 */ /* 0x000f680000000a00 */
[----:B0-----:R0:W-:Y:S04]  /*2950*/  STL.64 [R19+0x8], R2 ;  /* 0x0000080213007387 */ /* 0x0011e80000100a00 */
[----:B-1----:R0:W-:Y:S04]  /*2960*/  STL.64 [R19+0x208], R4 ;  /* 0x0002080413007387 */ /* 0x0021e80000100a00 */
[----:B--2---:R0:W-:Y:S04]  /*2970*/  STL.64 [R19+0x10], R6 ;  /* 0x0000100613007387 */ /* 0x0041e80000100a00 */
[----:B---3--:R0:W-:Y:S04]  /*2980*/  STL.64 [R19+0x210], R8 ;  /* 0x0002100813007387 */ /* 0x0081e80000100a00 */
[----:B----4-:R0:W-:Y:S04]  /*2990*/  STL.64 [R20+0x8], R10 ;  /* 0x0000080a14007387 */ /* 0x0101e80000100a00 */
[----:B-----5:R0:W-:Y:S04]  /*29a0*/  STL.64 [R20+0x208], R12 ;  /* 0x0002080c14007387 */ /* 0x0201e80000100a00 */
[----:B------:R0:W-:Y:S04]  /*29b0*/  STL.64 [R20+0x10], R14 ;  /* 0x0000100e14007387 */ /* 0x0001e80000100a00 */
[----:B------:R0:W-:Y:S02]  /*29c0*/  STL.64 [R20+0x210], R16 ;  /* 0x0002101014007387 */ /* 0x0001e40000100a00 */
.L_x_22161:
[----:B------:R-:W-:-:S13]  /*29d0*/  ISETP.NE.OR P0, PT, R28, RZ, P0 ;  /* 0x000000ff1c00720c */ /* 0x000fda0000705670 */
[----:B------:R-:W-:Y:S05]  /*29e0*/  @!P0 BRA `(.L_x_22157) ;  /* 0x0000000000548947 */ /* 0x000fea0003800000 */
.L_x_22158:
[----:B------:R-:W1:Y:S01]  /*29f0*/  S2UR UR5, SR_CgaCtaId ;  /* 0x00000000000579c3 */ /* 0x000e620000008800 */
[----:B------:R-:W-:Y:S02]  /*2a00*/  UMOV UR4, 0x400 ;  /* 0x0000040000047882 */ /* 0x000fe40000000000 */
[----:B------:R-:W-:-:S04]  /*2a10*/  UIADD3 UR4, UR4, 0x1430, URZ ;  /* 0x0000143004047890 */ /* 0x000fc8000fffe03f */
[----:B-1----:R-:W-:-:S12]  /*2a20*/  ULEA UR4, UR5, UR4, 0x18 ;  /* 0x0000000405047291 */ /* 0x002fd8000f8ec03f */
.L_x_22162:
[----:B0---4-:R-:W0:Y:S01]  /*2a30*/  S2R R2, SR_TID.X ;  /* 0x0000000000027919 */ /* 0x011e220000002100 */
[----:B------:R-:W-:Y:S02]  /*2a40*/  VIADD R11, R1, 0x408 ;  /* 0x00000408010b7836 */ /* 0x000fe40000000000 */
[----:B------:R-:W-:Y:S02]  /*2a50*/  VIADD R28, R28, 0xfffffffc ;  /* 0xfffffffc1c1c7836 */ /* 0x000fe40000000000 */
[----:B------:R-:W-:-:S03]  /*2a60*/  IMAD R11, R0, 0x4, R11 ;  /* 0x00000004000b7824 */ /* 0x000fc600078e020b */
[----:B------:R-:W-:Y:S01]  /*2a70*/  ISETP.NE.AND P0, PT, R28, RZ, PT ;  /* 0x000000ff1c00720c */ /* 0x000fe20003f05270 */
[----:B0-----:R-:W-:Y:S02]  /*2a80*/  IMAD R2, R2, 0x102, R0 ;  /* 0x0000010202027824 */ /* 0x001fe400078e0200 */
[----:B------:R-:W-:-:S03]  /*2a90*/  VIADD R0, R0, 0x4 ;  /* 0x0000000400007836 */ /* 0x000fc60000000000 */
[----:B------:R-:W-:-:S05]  /*2aa0*/  LEA R10, R2, UR4, 0x2 ;  /* 0x00000004020a7c11 */ /* 0x000fca000f8e10ff */
[----:B------:R-:W0:Y:S04]  /*2ab0*/  LDS.64 R2, [R10] ;  /* 0x000000000a027984 */ /* 0x000e280000000a00 */
[----:B------:R-:W1:Y:S04]  /*2ac0*/  LDS.64 R4, [R10+0x200] ;  /* 0x000200000a047984 */ /* 0x000e680000000a00 */
[----:B------:R-:W2:Y:S04]  /*2ad0*/  LDS.64 R6, [R10+0x8] ;  /* 0x000008000a067984 */ /* 0x000ea80000000a00 */
[----:B------:R-:W3:Y:S04]  /*2ae0*/  LDS.64 R8, [R10+0x208] ;  /* 0x000208000a087984 */ /* 0x000ee80000000a00 */
[----:B0-----:R4:W-:Y:S04]  /*2af0*/  STL.64 [R11+0x8], R2 ;  /* 0x000008020b007387 */ /* 0x0019e80000100a00 */
[----:B-1----:R4:W-:Y:S04]  /*2b00*/  STL.64 [R11+0x208], R4 ;  /* 0x000208040b007387 */ /* 0x0029e80000100a00 */
[----:B--2---:R4:W-:Y:S04]  /*2b10*/  STL.64 [R11+0x10], R6 ;  /* 0x000010060b007387 */ /* 0x0049e80000100a00 */
[----:B---3--:R4:W-:Y:S01]  /*2b20*/  STL.64 [R11+0x210], R8 ;  /* 0x000210080b007387 */ /* 0x0089e20000100a00 */
[----:B------:R-:W-:Y:S05]  /*2b30*/  @P0 BRA `(.L_x_22162) ;  /* 0xfffffffc00bc0947 */ /* 0x000fea000383ffff */
.L_x_22157:
[----:B0---4-:R-:W0:Y:S02]  /*2b40*/  LDC R4, c[0x0][0x230] ;  /* 0x00008c00ff047b82 */ /* 0x011e240000000800 */
[----:B0-----:R-:W-:-:S05]  /*2b50*/  IMAD.SHL.U32 R4, R4, 0x2, RZ ;  /* 0x0000000204047824 */ /* 0x001fca00078e00ff */
[----:B------:R-:W-:-:S04]  /*2b60*/  VIMNMX R4, R4, 0x1, !PT ;  /* 0x0000000104047848 */ /* 0x000fc80007fe0100 */
[----:B------:R-:W-:-:S13]  /*2b70*/  LOP3.LUT P0, RZ, R4, 0x3, RZ, 0xc0, !PT ;  /* 0x0000000304ff7812 */ /* 0x000fda000780c0ff */
[----:B------:R-:W-:Y:S05]  /*2b80*/  @!P0 BRA `(.L_x_22156) ;  /* 0x0000000000548947 */ /* 0x000fea0003800000 */
[----:B------:R-:W0:Y:S01]  /*2b90*/  S2R R3, SR_TID.X ;  /* 0x0000000000037919 */ /* 0x000e220000002100 */
[----:B------:R-:W1:Y:S01]  /*2ba0*/  S2UR UR5, SR_CgaCtaId ;  /* 0x00000000000579c3 */ /* 0x000e620000008800 */
[----:B------:R-:W-:Y:S01]  /*2bb0*/  UMOV UR4, 0x400 ;  /* 0x0000040000047882 */ /* 0x000fe20000000000 */
[----:B------:R-:W-:Y:S01]  /*2bc0*/  VIADD R2, R1, 0x408 ;  /* 0x0000040801027836 */ /* 0x000fe20000000000 */
[----:B------:R-:W-:-:S03]  /*2bd0*/  UIADD3 UR4, UR4, 0x1430, URZ ;  /* 0x0000143004047890 */ /* 0x000fc6000fffe03f */
[----:B------:R-:W-:-:S04]  /*2be0*/  IMAD R2, R0, 0x4, R2 ;  /* 0x0000000400027824 */ /* 0x000fc800078e0202 */
[----:B------:R-:W-:Y:S01]  /*2bf0*/  VIADD R5, R2, 0x208 ;  /* 0x0000020802057836 */ /* 0x000fe20000000000 */
[----:B-1----:R-:W-:Y:S01]  /*2c00*/  ULEA UR4, UR5, UR4, 0x18 ;  /* 0x0000000405047291 */ /* 0x002fe2000f8ec03f */
[----:B0-----:R-:W-:-:S05]  /*2c10*/  IMAD R3, R3, 0x102, R0 ;  /* 0x0000010203037824 */ /* 0x001fca00078e0200 */
[----:B------:R-:W-:Y:S02]  /*2c20*/  LEA R0, R3, UR4, 0x2 ;  /* 0x0000000403007c11 */ /* 0x000fe4000f8e10ff */
[----:B------:R-:W-:-:S03]  /*2c30*/  LOP3.LUT R3, R4, 0x3, RZ, 0xc0, !PT ;  /* 0x0000000304037812 */ /* 0x000fc600078ec0ff */
[----:B------:R-:W-:-:S07]  /*2c40*/  VIADD R0, R0, 0x200 ;  /* 0x0000020000007836 */ /* 0x000fce0000000000 */
.L_x_22163:
[----:B------:R-:W0:Y:S01]  /*2c50*/  LDS R2, [R0+-0x200] ;  /* 0xfffe000000027984 */ /* 0x000e220000000800 */
[----:B------:R-:W-:-:S03]  /*2c60*/  VIADD R3, R3, 0xffffffff ;  /* 0xffffffff03037836 */ /* 0x000fc60000000000 */
[----:B------:R1:W2:Y:S02]  /*2c70*/  LDS R4, [R0] ;  /* 0x0000000000047984 */ /* 0x0002a40000000800 */
[----:B------:R-:W-:Y:S01]  /*2c80*/  ISETP.NE.AND P0, PT, R3, RZ, PT ;  /* 0x000000ff0300720c */ /* 0x000fe20003f05270 */
[----:B-1----:R-:W-:Y:S01]  /*2c90*/  VIADD R0, R0, 0x4 ;  /* 0x0000000400007836 */ /* 0x002fe20000000000 */
[----:B0-----:R-:W-:Y:S04]  /*2ca0*/  STL [R5+-0x200], R2 ;  /* 0xfffe000205007387 */ /* 0x001fe80000100800 */
[----:B--2---:R0:W-:Y:S02]  /*2cb0*/  STL [R5], R4 ;  /* 0x0000000405007387 */ /* 0x0041e40000100800 */
[----:B0-----:R-:W-:-:S05]  /*2cc0*/  VIADD R5, R5, 0x4 ;  /* 0x0000000405057836 */ /* 0x001fca0000000000 */
[----:B------:R-:W-:Y:S05]  /*2cd0*/  @P0 BRA `(.L_x_22163) ;  /* 0xfffffffc00dc0947 */ /* 0x000fea000383ffff */
.L_x_22156:
[----:B------:R-:W2:Y:S01]  /*2ce0*/  LDL.64 R28, [R1+0x808] ;  /* 0x00080800011c7983 */ /* 0x000ea20000100a00 */
[----:B------:R-:W-:Y:S01]  /*2cf0*/  MOV R0, 0x400 ;  /* 0x0000040000007802 */ /* 0x000fe20000000f00 */
[----:B------:R-:W0:Y:S04]  /*2d00*/  S2R R3, SR_CgaCtaId ;  /* 0x0000000000037919 */ /* 0x000e280000008800 */
[----:B------:R-:W-:Y:S01]  /*2d10*/  VIADD R0, R0, 0x1430 ;  /* 0x0000143000007836 */ /* 0x000fe20000000000 */
[----:B------:R-:W1:Y:S01]  /*2d20*/  S2R R2, SR_TID.X ;  /* 0x0000000000027919 */ /* 0x000e620000002100 */
[----:B------:R3:W5:Y:S04]  /*2d30*/  LDL.64 R26, [R1+0x800] ;  /* 0x00080000011a7983 */ /* 0x0007680000100a00 */
[----:B------:R3:W5:Y:S04]  /*2d40*/  LDL.64 R24, [R1+0x7f8] ;  /* 0x0007f80001187983 */ /* 0x0007680000100a00 */
[----:B------:R3:W5:Y:S04]  /*2d50*/  LDL.64 R22, [R1+0x7f0] ;  /* 0x0007f00001167983 */ /* 0x0007680000100a00 */
[----:B------:R3:W5:Y:S04]  /*2d60*/  LDL.64 R20, [R1+0x7e8] ;  /* 0x0007e80001147983 */ /* 0x0007680000100a00 */
[----:B------:R3:W5:Y:S04]  /*2d70*/  LDL.64 R18, [R1+0x7e0] ;  /* 0x0007e00001127983 */ /* 0x0007680000100a00 */
[----:B------:R3:W5:Y:S01]  /*2d80*/  LDL.64 R16, [R1+0x7d8] ;  /* 0x0007d80001107983 */ /* 0x0007620000100a00 */
[----:B0-----:R-:W-:-:S03]  /*2d90*/  LEA R0, R3, R0, 0x18 ;  /* 0x0000000003007211 */ /* 0x001fc600078ec0ff */
[----:B------:R3:W5:Y:S02]  /*2da0*/  LDL.64 R14, [R1+0x7d0] ;  /* 0x0007d000010e7983 */ /* 0x0007640000100a00 */
[----:B-1----:R-:W-:Y:S02]  /*2db0*/  IMAD R0, R2, 0x408, R0 ;  /* 0x0000040802007824 */ /* 0x002fe400078e0200 */
[----:B------:R3:W5:Y:S04]  /*2dc0*/  LDL.64 R12, [R1+0x7c8] ;  /* 0x0007c800010c7983 */ /* 0x0007680000100a00 */
[----:B------:R-:W0:Y:S04]  /*2dd0*/  LDS.64 R4, [R0+0x400] ;  /* 0x0004000000047984 */ /* 0x000e280000000a00 */
[----:B------:R3:W5:Y:S04]  /*2de0*/  LDL.64 R10, [R1+0x7c0] ;  /* 0x0007c000010a7983 */ /* 0x0007680000100a00 */
[----:B------:R3:W5:Y:S04]  /*2df0*/  LDL.64 R8, [R1+0x7b8] ;  /* 0x0007b80001087983 */ /* 0x0007680000100a00 */
[----:B------:R3:W5:Y:S01]  /*2e00*/  LDL.64 R6, [R1+0x7b0] ;  /* 0x0007b00001067983 */ /* 0x0007620000100a00 */
[----:B0-----:R-:W-:-:S03]  /*2e10*/  IMAD.MOV.U32 R0, RZ, RZ, R4 ;  /* 0x000000ffff007224 */ /* 0x001fc600078e0004 */
[----:B------:R0:W-:Y:S01]  /*2e20*/  STL.64 [R1+0xba0], R4 ;  /* 0x000ba00401007387 */ /* 0x0001e20000100a00 */
[----:B------:R-:W-:Y:S02]  /*2e30*/  IMAD.MOV.U32 R2, RZ, RZ, R5 ;  /* 0x000000ffff027224 */ /* 0x000fe400078e0005 */
[----:B------:R-:W-:Y:S01]  /*2e40*/  IMAD.MOV.U32 R3, RZ, RZ, R0 ;  /* 0x000000ffff037224 */ /* 0x000fe200078e0000 */
[----:B--2---:R1:W-:Y:S04]  /*2e50*/  STL.64 [R1+0xbd0], R28 ;  /* 0x000bd01c01007387 */ /* 0x0043e80000100a00 */
[----:B0-----:R3:W5:Y:S04]  /*2e60*/  LDL.64 R4, [R1+0x7a8] ;  /* 0x0007a80001047983 */ /* 0x0017680000100a00 */
[----:B-1----:R-:W2:Y:S04]  /*2e70*/  LDL.64 R28, [R1+0x798] ;  /* 0x00079800011c7983 */ /* 0x002ea80000100a00 */
[----:B--2---:R0:W-:Y:S04]  /*2e80*/  STL.64 [R1+0x810], R28 ;  /* 0x0008101c01007387 */ /* 0x0041e80000100a00 */
[----:B0-----:R-:W2:Y:S04]  /*2e90*/  LDL.64 R28, [R1+0x790] ;  /* 0x00079000011c7983 */ /* 0x001ea80000100a00 */
        /* <DEDUP_REMOVED lines=224> */
[----:B------:R0:W-:Y:S04]  /*3ca0*/  STL.64 [R1+0x408], R2 ;  /* 0x0004080201007387 */ /* 0x0001e80000100a00 */
[----:B0-----:R3:W5:Y:S04]  /*3cb0*/  LDL.64 R2, [R1+0x7a0] ;  /* 0x0007a00001027983 */ /* 0x0017680000100a00 */
[----:B--2---:R0:W-:Y:S04]  /*3cc0*/  STL.64 [R1+0xb98], R28 ;  /* 0x000b981c01007387 */ /* 0x0041e80000100a00 */
[----:B0-----:R3:W5:Y:S02]  /*3cd0*/  LDL.LU.64 R28, [R1+0xbd0] ;  /* 0x000bd000011c7983 */ /* 0x0017640000300a00 */
.L_x_22155:
[----:B------:R-:W-:Y:S05]  /*3ce0*/  BSYNC B0 ;  /* 0x0000000000007941 */ /* 0x000fea0003800000 */
.L_x_22154:
[----:B-----5:R1:W-:Y:S04]  /*3cf0*/  STL.64 [R1+0xc28], R8 ;  /* 0x000c280801007387 */ /* 0x0203e80000100a00 */
[----:B0-----:R-:W2:Y:S04]  /*3d00*/  LDL R0, [R1+0xb64] ;  /* 0x000b640001007983 */ /* 0x001ea80000100800 */
[----:B------:R0:W-:Y:S04]  /*3d10*/  STL.64 [R1+0xc30], R6 ;  /* 0x000c300601007387 */ /* 0x0001e80000100a00 */
[----:B-1----:R-:W4:Y:S04]  /*3d20*/  LDL R8, [R1+0xb88] ;  /* 0x000b880001087983 */ /* 0x002f280000100800 */
[----:B------:R-:W3:Y:S04]  /*3d30*/  LDL R9, [R1+0xb8c] ;  /* 0x000b8c0001097983 */ /* 0x000ee80000100800 */
[----:B0-----:R-:W2:Y:S04]  /*3d40*/  LDL R6, [R1+0xb80] ;  /* 0x000b800001067983 */ /* 0x001ea80000100800 */
[----:B------:R-:W2:Y:S04]  /*3d50*/  LDL R7, [R1+0xb84] ;  /* 0x000b840001077983 */ /* 0x000ea80000100800 */
[----:B------:R0:W-:Y:S04]  /*3d60*/  STL.64 [R1+0xc20], R10 ;  /* 0x000c200a01007387 */ /* 0x0001e80000100a00 */
[----:B0-----:R-:W2:Y:S04]  /*3d70*/  LDL R10, [R1+0xb78] ;  /* 0x000b7800010a7983 */ /* 0x001ea80000100800 */
[----:B------:R-:W2:Y:S04]  /*3d80*/  LDL R11, [R1+0xb7c] ;  /* 0x000b7c00010b7983 */ /* 0x000ea80000100800 */
[----:B------:R0:W-:Y:S04]  /*3d90*/  STL.64 [R1+0xc00], R18 ;  /* 0x000c001201007387 */ /* 0x0001e80000100a00 */
[----:B------:R1:W-:Y:S04]  /*3da0*/  STL.64 [R1+0xc08], R16 ;  /* 0x000c081001007387 */ /* 0x0003e80000100a00 */
[----:B0-----:R-:W2:Y:S04]  /*3db0*/  LDL R19, [R1+0xb98] ;  /* 0x000b980001137983 */ /* 0x001ea80000100800 */
[----:B-1----:R-:W2:Y:S04]  /*3dc0*/  LDL R16, [R1+0xb9c] ;  /* 0x000b9c0001107983 */ /* 0x002ea80000100800 */
[----:B------:R0:W-:Y:S04]  /*3dd0*/  STL.64 [R1+0xc10], R14 ;  /* 0x000c100e01007387 */ /* 0x0001e80000100a00 */
[----:B------:R-:W2:Y:S04]  /*3de0*/  LDL R17, [R1+0xb70] ;  /* 0x000b700001117983 */ /* 0x000ea80000100800 */
[----:B0-----:R-:W2:Y:S04]  /*3df0*/  LDL R14, [R1+0xb74] ;  /* 0x000b7400010e7983 */ /* 0x001ea80000100800 */
[----:B------:R0:W-:Y:S04]  /*3e00*/  STL.64 [R1+0xc18], R12 ;  /* 0x000c180c01007387 */ /* 0x0001e80000100a00 */
[----:B------:R-:W2:Y:S04]  /*3e10*/  LDL R15, [R1+0xb68] ;  /* 0x000b6800010f7983 */ /* 0x000ea80000100800 */
[----:B0-----:R-:W2:Y:S04]  /*3e20*/  LDL R12, [R1+0xb6c] ;  /* 0x000b6c00010c7983 */ /* 0x001ea80000100800 */
[----:B------:R-:W2:Y:S04]  /*3e30*/  LDL R13, [R1+0xb60] ;  /* 0x000b6000010d7983 */ /* 0x000ea80000100800 */
[----:B----4-:R-:W-:Y:S04]  /*3e40*/  SHFL.DOWN PT, R8, R8, 0x1, 0x1f ;  /* 0x08201f0008087f89 */ /* 0x010fe800000e0000 */
[----:B---3--:R-:W0:Y:S04]  /*3e50*/  SHFL.DOWN PT, R9, R9, 0x1, 0x1f ;  /* 0x08201f0009097f89 */ /* 0x008e2800000e0000 */
[----:B--2---:R-:W-:Y:S04]  /*3e60*/  SHFL.DOWN PT, R6, R6, 0x1, 0x1f ;  /* 0x08201f0006067f89 */ /* 0x004fe800000e0000 */
[----:B------:R-:W1:Y:S04]  /*3e70*/  SHFL.DOWN PT, R7, R7, 0x1, 0x1f ;  /* 0x08201f0007077f89 */ /* 0x000e6800000e0000 */
[----:B0-----:R0:W-:Y:S04]  /*3e80*/  STL.64 [R1+0x10], R8 ;  /* 0x0000100801007387 */ /* 0x0011e80000100a00 */
[----:B0-----:R-:W2:Y:S04]  /*3e90*/  LDL R8, [R1+0xb50] ;  /* 0x000b500001087983 */ /* 0x001ea80000100800 */
[----:B------:R-:W3:Y:S04]  /*3ea0*/  LDL R9, [R1+0xb54] ;  /* 0x000b540001097983 */ /* 0x000ee80000100800 */
[----:B-1----:R0:W-:Y:S04]  /*3eb0*/  STL.64 [R1+0x18], R6 ;  /* 0x0000180601007387 */ /* 0x0021e80000100a00 */
[----:B0-----:R-:W4:Y:S04]  /*3ec0*/  LDL R6, [R1+0xb48] ;  /* 0x000b480001067983 */ /* 0x001f280000100800 */
[----:B------:R-:W4:Y:S04]  /*3ed0*/  LDL R7, [R1+0xb4c] ;  /* 0x000b4c0001077983 */ /* 0x000f280000100800 */
[----:B------:R-:W-:Y:S04]  /*3ee0*/  SHFL.DOWN PT, R10, R10, 0x1, 0x1f ;  /* 0x08201f000a0a7f89 */ /* 0x000fe800000e0000 */
[----:B------:R-:W0:Y:S04]  /*3ef0*/  SHFL.DOWN PT, R11, R11, 0x1, 0x1f ;  /* 0x08201f000b0b7f89 */ /* 0x000e2800000e0000 */
[----:B------:R-:W-:Y:S04]  /*3f00*/  SHFL.DOWN PT, R18, R19, 0x1, 0x1f ;  /* 0x08201f0013127f89 */ /* 0x000fe800000e0000 */
[----:B------:R1:W0:Y:S04]  /*3f10*/  SHFL.DOWN PT, R19, R16, 0x1, 0x1f ;  /* 0x08201f0010137f89 */ /* 0x00022800000e0000 */
[----:B-1----:R-:W4:Y:S04]  /*3f20*/  LDL R16, [R1+0xb5c] ;  /* 0x000b5c0001107983 */ /* 0x002f280000100800 */
[----:B0-----:R0:W-:Y:S04]  /*3f30*/  STL.64 [R1+0x20], R10 ;  /* 0x0000200a01007387 */ /* 0x0011e80000100a00 */
[----:B0-----:R-:W4:Y:S04]  /*3f40*/  LDL R10, [R1+0xb40] ;  /* 0x000b4000010a7983 */ /* 0x001f280000100800 */
[----:B------:R-:W4:Y:S04]  /*3f50*/  LDL R11, [R1+0xb44] ;  /* 0x000b4400010b7983 */ /* 0x000f280000100800 */
[----:B------:R0:W-:Y:S04]  /*3f60*/  STL.64 [R1+0x8], R18 ;  /* 0x0000081201007387 */ /* 0x0001e80000100a00 */
[----:B0-----:R-:W4:Y:S04]  /*3f70*/  LDL R19, [R1+0xb58] ;  /* 0x000b580001137983 */ /* 0x001f280000100800 */
[----:B------:R-:W-:Y:S04]  /*3f80*/  STL.64 [R1+0xbf8], R20 ;  /* 0x000bf81401007387 */ /* 0x000fe80000100a00 */
[----:B------:R0:W-:Y:S04]  /*3f90*/  SHFL.DOWN PT, R20, R17, 0x1, 0x1f ;  /* 0x08201f0011147f89 */ /* 0x0001e800000e0000 */
[----:B------:R1:W-:Y:S04]  /*3fa0*/  SHFL.DOWN PT, R21, R14, 0x1, 0x1f ;  /* 0x08201f000e157f89 */ /* 0x0003e800000e0000 */
[----:B0-----:R-:W4:Y:S04]  /*3fb0*/  LDL R17, [R1+0xb38] ;  /* 0x000b380001117983 */ /* 0x001f280000100800 */
[----:B-1----:R-:W4:Y:S04]  /*3fc0*/  LDL R14, [R1+0xb3c] ;  /* 0x000b3c00010e7983 */ /* 0x002f280000100800 */
[----:B--2---:R-:W-:Y:S04]  /*3fd0*/  SHFL.DOWN PT, R8, R8, 0x1, 0x1f ;  /* 0x08201f0008087f89 */ /* 0x004fe800000e0000 */
[----:B---3--:R-:W0:Y:S04]  /*3fe0*/  SHFL.DOWN PT, R9, R9, 0x1, 0x1f ;  /* 0x08201f0009097f89 */ /* 0x008e2800000e0000 */
[----:B----4-:R-:W-:Y:S04]  /*3ff0*/  SHFL.DOWN PT, R6, R6, 0x1, 0x1f ;  /* 0x08201f0006067f89 */ /* 0x010fe800000e0000 */
        /* <DEDUP_REMOVED lines=9> */
[----:B0-----:R0:W-:Y:S04]  /*4090*/  STL.64 [R1+0x58], R10 ;  /* 0x0000580a01007387 */ /* 0x0011e80000100a00 */
[----:B0-----:R-:W4:Y:S04]  /*40a0*/  LDL R10, [R1+0xb08] ;  /* 0x000b0800010a7983 */ /* 0x001f280000100800 */
[----:B------:R-:W4:Y:S04]  /*40b0*/  LDL R11, [R1+0xb0c] ;  /* 0x000b0c00010b7983 */ /* 0x000f280000100800 */
[----:B------:R-:W-:Y:S04]  /*40c0*/  SHFL.DOWN PT, R18, R19, 0x1, 0x1f ;  /* 0x08201f0013127f89 */ /* 0x000fe800000e0000 */
[----:B------:R0:W1:Y:S04]  /*40d0*/  SHFL.DOWN PT, R19, R16, 0x1, 0x1f ;  /* 0x08201f0010137f89 */ /* 0x00006800000e0000 */
[----:B0-----:R-:W4:Y:S04]  /*40e0*/  LDL R16, [R1+0xb24] ;  /* 0x000b240001107983 */ /* 0x001f280000100800 */
[----:B-1----:R0:W-:Y:S04]  /*40f0*/  STL.64 [R1+0x40], R18 ;  /* 0x0000401201007387 */ /* 0x0021e80000100a00 */
[----:B0-----:R-:W4:Y:S04]  /*4100*/  LDL R19, [R1+0xb20] ;  /* 0x000b200001137983 */ /* 0x001f280000100800 */
[----:B------:R-:W-:Y:S04]  /*4110*/  STL.64 [R1+0x28], R20 ;  /* 0x0000281401007387 */ /* 0x000fe80000100a00 */
[----:B------:R0:W-:Y:S04]  /*4120*/  SHFL.DOWN PT, R20, R15, 0x1, 0x1f ;  /* 0x08201f000f147f89 */ /* 0x0001e800000e0000 */
[----:B------:R1:W1:Y:S04]  /*4130*/  SHFL.DOWN PT, R21, R12, 0x1, 0x1f ;  /* 0x08201f000c157f89 */ /* 0x00026800000e0000 */
[----:B0-----:R-:W4:Y:S04]  /*4140*/  LDL R15, [R1+0xb30] ;  /* 0x000b3000010f7983 */ /* 0x001f280000100800 */
[----:B-1----:R-:W4:Y:S04]  /*4150*/  LDL R12, [R1+0xb34] ;  /* 0x000b3400010c7983 */ /* 0x002f280000100800 */
[----:B------:R-:W-:Y:S04]  /*4160*/  STL.64 [R1+0x30], R20 ;  /* 0x0000301401007387 */ /* 0x000fe80000100a00 */
[----:B------:R0:W-:Y:S04]  /*4170*/  SHFL.DOWN PT, R20, R13, 0x1, 0x1f ;  /* 0x08201f000d147f89 */ /* 0x0001e800000e0000 */
[----:B------:R1:W1:Y:S04]  /*4180*/  SHFL.DOWN PT, R21, R0, 0x1, 0x1f ;  /* 0x08201f0000157f89 */ /* 0x00026800000e0000 */
[----:B0-----:R-:W4:Y:S04]  /*4190*/  LDL R13, [R1+0xb28] ;  /* 0x000b2800010d7983 */ /* 0x001f280000100800 */
[----:B-1----:R-:W4:Y:S04]  /*41a0*/  LDL R0, [R1+0xb2c] ;  /* 0x000b2c0001007983 */ /* 0x002f280000100800 */
        /* <DEDUP_REMOVED lines=57> */
[----:B------:R-:W-:Y:S04]  /*4540*/  STL.64 [R1+0x98], R20 ;  /* 0x0000981401007387 */ /* 0x000fe80000100a00 */
[----:B0-----:R-:W4:Y:S04]  /*4550*/  LDL R16, [R1+0xab4] ;  /* 0x000ab40001107983 */ /* 0x001f280000100800 */
[----:B------:R0:W-:Y:S04]  /*4560*/  SHFL.DOWN PT, R20, R15, 0x1, 0x1f ;  /* 0x08201f000f147f89 */ /* 0x0001e800000e0000 */
[----:B------:R1:W1:Y:S04]  /*4570*/  SHFL.DOWN PT, R21, R12, 0x1, 0x1f ;  /* 0x08201f000c157f89 */ /* 0x00026800000e0000 */
[----:B0-----:R-:W4:Y:S04]  /*4580*/  LDL R15, [R1+0xac0] ;  /* 0x000ac000010f7983 */ /* 0x001f280000100800 */
[----:B-1----:R0:W-:Y:S04]  /*4590*/  STL.64 [R1+0xb0], R18 ;  /* 0x0000b01201007387 */ /* 0x0021e80000100a00 */
[----:B------:R-:W4:Y:S04]  /*45a0*/  LDL R12, [R1+0xac4] ;  /* 0x000ac400010c7983 */ /* 0x000f280000100800 */
        /* <DEDUP_REMOVED lines=28> */
[----:B------:R0:W-:Y:S04]  /*4770*/  SHFL.DOWN PT, R20, R15, 0x1, 0x1f ;  /* 0x08201f000f147f89 */ /* 0x0001e800000e0000 */
[----:B------:R1:W1:Y:S04]  /*4780*/  SHFL.DOWN PT, R21, R12, 0x1, 0x1f ;  /* 0x08201f000c157f89 */ /* 0x00026800000e0000 */
[----:B------:R1:W1:Y:S04]  /*4790*/  SHFL.DOWN PT, R19, R16, 0x1, 0x1f ;  /* 0x08201f0010137f89 */ /* 0x00026800000e0000 */
[----:B0-----:R-:W4:Y:S04]  /*47a0*/  LDL R15, [R1+0xa88] ;  /* 0x000a8800010f7983 */ /* 0x001f280000100800 */
[----:B-1----:R-:W4:Y:S04]  /*47b0*/  LDL R12, [R1+0xa8c] ;  /* 0x000a8c00010c7983 */ /* 0x002f280000100800 */
[----:B------:R-:W4:Y:S04]  /*47c0*/  LDL R16, [R1+0xa7c] ;  /* 0x000a7c0001107983 */ /* 0x000f280000100800 */
[----:B------:R-:W-:Y:S04]  /*47d0*/  STL.64 [R1+0xd8], R20 ;  /* 0x0000d81401007387 */ /* 0x000fe80000100a00 */
[----:B------:R0:W-:Y:S04]  /*47e0*/  STL.64 [R1+0xe8], R18 ;  /* 0x0000e81201007387 */ /* 0x0001e80000100a00 */
[----:B------:R1:W-:Y:S04]  /*47f0*/  SHFL.DOWN PT, R20, R13, 0x1, 0x1f ;  /* 0x08201f000d147f89 */ /* 0x0003e800000e0000 */
[----:B------:R1:W1:Y:S04]  /*4800*/  SHFL.DOWN PT, R21, R0, 0x1, 0x1f ;  /* 0x08201f0000157f89 */ /* 0x00026800000e0000 */
[----:B0-----:R-:W4:Y:S04]  /*4810*/  LDL R19, [R1+0xa78] ;  /* 0x000a780001137983 */ /* 0x001f280000100800 */
[----:B-1----:R-:W4:Y:S04]  /*4820*/  LDL R13, [R1+0xa80] ;  /* 0x000a8000010d7983 */ /* 0x002f280000100800 */
[----:B------:R-:W4:Y:S04]  /*4830*/  LDL R0, [R1+0xa84] ;  /* 0x000a840001007983 */ /* 0x000f280000100800 */
        /* <DEDUP_REMOVED lines=18> */
[----:B------:R1:W-:Y:S04]  /*4960*/  SHFL.DOWN PT, R20, R15, 0x1, 0x1f ;  /* 0x08201f000f147f89 */ /* 0x0003e800000e0000 */
[----:B------:R0:W0:Y:S04]  /*4970*/  SHFL.DOWN PT, R21, R12, 0x1, 0x1f ;  /* 0x08201f000c157f89 */ /* 0x00002800000e0000 */
[----:B-1----:R-:W4:Y:S04]  /*4980*/  LDL R15, [R1+0xa50] ;  /* 0x000a5000010f7983 */ /* 0x002f280000100800 */
[----:B0-----:R-:W4:Y:S04]  /*4990*/  LDL R12, [R1+0xa54] ;  /* 0x000a5400010c7983 */ /* 0x001f280000100800 */
[----:B------:R0:W-:Y:S04]  /*49a0*/  STL.64 [R1+0x138], R10 ;  /* 0x0001380a01007387 */ /* 0x0001e80000100a00 */
[----:B0-----:R-:W4:Y:S04]  /*49b0*/  LDL R10, [R1+0xa28] ;  /* 0x000a2800010a7983 */ /* 0x001f280000100800 */
[----:B------:R-:W4:Y:S04]  /*49c0*/  LDL R11, [R1+0xa2c] ;  /* 0x000a2c00010b7983 */ /* 0x000f280000100800 */
[----:B------:R-:W-:Y:S04]  /*49d0*/  STL.64 [R1+0x110], R20 ;  /* 0x0001101401007387 */ /* 0x000fe80000100a00 */
[----:B------:R-:W-:Y:S04]  /*49e0*/  SHFL.DOWN PT, R18, R19, 0x1, 0x1f ;  /* 0x08201f0013127f89 */ /* 0x000fe800000e0000 */
[----:B------:R0:W-:Y:S04]  /*49f0*/  SHFL.DOWN PT, R20, R13, 0x1, 0x1f ;  /* 0x08201f000d147f89 */ /* 0x0001e800000e0000 */
[----:B------:R-:W1:Y:S04]  /*4a00*/  SHFL.DOWN PT, R19, R16, 0x1, 0x1f ;  /* 0x08201f0010137f89 */ /* 0x000e6800000e0000 */
[----:B------:R0:W1:Y:S04]  /*4a10*/  SHFL.DOWN PT, R21, R0, 0x1, 0x1f ;  /* 0x08201f0000157f89 */ /* 0x00006800000e0000 */
[----:B0-----:R-:W4:Y:S04]  /*4a20*/  LDL R13, [R1+0xa48] ;  /* 0x000a4800010d7983 */ /* 0x001f280000100800 */
[----:B------:R-:W4:Y:S04]  /*4a30*/  LDL R0, [R1+0xa4c] ;  /* 0x000a4c0001007983 */ /* 0x000f280000100800 */
[----:B------:R-:W4:Y:S04]  /*4a40*/  LDL R16, [R1+0xa44] ;  /* 0x000a440001107983 */ /* 0x000f280000100800 */
        /* <DEDUP_REMOVED lines=18> */
[----:B------:R0:W-:Y:S04]  /*4b70*/  SHFL.DOWN PT, R20, R15, 0x1, 0x1f ;  /* 0x08201f000f147f89 */ /* 0x0001e800000e0000 */
[----:B------:R1:W1:Y:S04]  /*4b80*/  SHFL.DOWN PT, R21, R12, 0x1, 0x1f ;  /* 0x08201f000c157f89 */ /* 0x00026800000e0000 */
[----:B0-----:R-:W4:Y:S04]  /*4b90*/  LDL R15, [R1+0xa18] ;  /* 0x000a1800010f7983 */ /* 0x001f280000100800 */
[----:B-1----:R-:W4:Y:S04]  /*4ba0*/  LDL R12, [R1+0xa1c] ;  /* 0x000a1c00010c7983 */ /* 0x002f280000100800 */
[----:B------:R-:W-:Y:S04]  /*4bb0*/  SHFL.DOWN PT, R10, R10, 0x1, 0x1f ;  /* 0x08201f000a0a7f89 */ /* 0x000fe800000e0000 */
[----:B------:R-:W0:Y:S04]  /*4bc0*/  SHFL.DOWN PT, R11, R11, 0x1, 0x1f ;  /* 0x08201f000b0b7f89 */ /* 0x000e2800000e0000 */
[----:B------:R-:W-:Y:S04]  /*4bd0*/  STL.64 [R1+0x148], R20 ;  /* 0x0001481401007387 */ /* 0x000fe80000100a00 */
[----:B------:R1:W-:Y:S04]  /*4be0*/  SHFL.DOWN PT, R20, R13, 0x1, 0x1f ;  /* 0x08201f000d147f89 */ /* 0x0003e800000e0000 */
[----:B------:R0:W-:Y:S04]  /*4bf0*/  SHFL.DOWN PT, R21, R0, 0x1, 0x1f ;  /* 0x08201f0000157f89 */ /* 0x0001e800000e0000 */
[----:B-1----:R-:W4:Y:S04]  /*4c00*/  LDL R13, [R1+0xa10] ;  /* 0x000a1000010d7983 */ /* 0x002f280000100800 */
[----:B0-----:R-:W4:Y:S04]  /*4c10*/  LDL R0, [R1+0xa14] ;  /* 0x000a140001007983 */ /* 0x001f280000100800 */
[----:B------:R0:W-:Y:S04]  /*4c20*/  STL.64 [R1+0x170], R10 ;  /* 0x0001700a01007387 */ /* 0x0001e80000100a00 */
        /* <DEDUP_REMOVED lines=20> */
[----:B------:R0:W-:Y:S04]  /*4d70*/  SHFL.DOWN PT, R20, R15, 0x1, 0x1f ;  /* 0x08201f000f147f89 */ /* 0x0001e800000e0000 */
[----:B------:R4:W1:Y:S04]  /*4d80*/  SHFL.DOWN PT, R21, R12, 0x1, 0x1f ;  /* 0x08201f000c157f89 */ /* 0x00086800000e0000 */
[----:B0-----:R-:W3:Y:S04]  /*4d90*/  LDL R15, [R1+0x9e0] ;  /* 0x0009e000010f7983 */ /* 0x001ee80000100800 */
[----:B----4-:R-:W4:Y:S04]  /*4da0*/  LDL R12, [R1+0x9e4] ;  /* 0x0009e400010c7983 */ /* 0x010f280000100800 */
[----:B-1----:R0:W-:Y:S04]  /*4db0*/  STL.64 [R1+0x1a0], R6 ;  /* 0x0001a00601007387 */ /* 0x0021e80000100a00 */
[----:B0-----:R-:W4:Y:S04]  /*4dc0*/  LDL R6, [R1+0x9c0] ;  /* 0x0009c00001067983 */ /* 0x001f280000100800 */
[----:B------:R-:W4:Y:S04]  /*4dd0*/  LDL R7, [R1+0x9c4] ;  /* 0x0009c40001077983 */ /* 0x000f280000100800 */
[----:B------:R-:W-:Y:S04]  /*4de0*/  STL.64 [R1+0x180], R20 ;  /* 0x0001801401007387 */ /* 0x000fe80000100a00 */
[----:B------:R0:W-:Y:S04]  /*4df0*/  SHFL.DOWN PT, R20, R13, 0x1, 0x1f ;  /* 0x08201f000d147f89 */ /* 0x0001e800000e0000 */
[----:B------:R1:W-:Y:S04]  /*4e00*/  SHFL.DOWN PT, R21, R0, 0x1, 0x1f ;  /* 0x08201f0000157f89 */ /* 0x0003e800000e0000 */
[----:B0-----:R-:W4:Y:S04]  /*4e10*/  LDL R13, [R1+0x9d8] ;  /* 0x0009d800010d7983 */ /* 0x001f280000100800 */
[----:B-1----:R-:W4:Y:S04]  /*4e20*/  LDL R0, [R1+0x9dc] ;  /* 0x0009dc0001007983 */ /* 0x002f280000100800 */
        /* <DEDUP_REMOVED lines=18> */
[----:B------:R1:W-:Y:S04]  /*4f50*/  SHFL.DOWN PT, R20, R15, 0x1, 0x1f ;  /* 0x08201f000f147f89 */ /* 0x0003e800000e0000 */
[----:B----4-:R2:W3:Y:S04]  /*4f60*/  SHFL.DOWN PT, R21, R12, 0x1, 0x1f ;  /* 0x08201f000c157f89 */ /* 0x0104e800000e0000 */
[----:B-1----:R-:W4:Y:S04]  /*4f70*/  LDL R15, [R1+0x9a8] ;  /* 0x0009a800010f7983 */ /* 0x002f280000100800 */
[----:B--2---:R-:W2:Y:S04]  /*4f80*/  LDL R12, [R1+0x9ac] ;  /* 0x0009ac00010c7983 */ /* 0x004ea80000100800 */
[----:B0-----:R0:W-:Y:S04]  /*4f90*/  STL.64 [R1+0x1d0], R8 ;  /* 0x0001d00801007387 */ /* 0x0011e80000100a00 */
[----:B------:R-:W-:Y:S04]  /*4fa0*/  SHFL.DOWN PT, R6, R6, 0x1, 0x1f ;  /* 0x08201f0006067f89 */ /* 0x000fe800000e0000 */
[----:B------:R-:W1:Y:S04]  /*4fb0*/  SHFL.DOWN PT, R7, R7, 0x1, 0x1f ;  /* 0x08201f0007077f89 */ /* 0x000e6800000e0000 */
[----:B0-----:R-:W2:Y:S04]  /*4fc0*/  LDL R8, [R1+0xb90] ;  /* 0x000b900001087983 */ /* 0x001ea80000100800 */
[----:B------:R-:W2:Y:S04]  /*4fd0*/  LDL R9, [R1+0xb94] ;  /* 0x000b940001097983 */ /* 0x000ea80000100800 */
[----:B---3--:R-:W-:Y:S04]  /*4fe0*/  STL.64 [R1+0x1b8], R20 ;  /* 0x0001b81401007387 */ /* 0x008fe80000100a00 */
[----:B------:R0:W-:Y:S04]  /*4ff0*/  SHFL.DOWN PT, R20, R13, 0x1, 0x1f ;  /* 0x08201f000d147f89 */ /* 0x0001e800000e0000 */
[----:B------:R3:W-:Y:S04]  /*5000*/  SHFL.DOWN PT, R21, R0, 0x1, 0x1f ;  /* 0x08201f0000157f89 */ /* 0x0007e800000e0000 */
[----:B0-----:R-:W2:Y:S04]  /*5010*/  LDL R13, [R1+0x9a0] ;  /* 0x0009a000010d7983 */ /* 0x001ea80000100800 */
[----:B---3--:R-:W3:Y:S04]  /*5020*/  LDL R0, [R1+0x9a4] ;  /* 0x0009a40001007983 */ /* 0x008ee80000100800 */
[----:B-1----:R0:W-:Y:S04]  /*5030*/  STL.64 [R1+0x1d8], R6 ;  /* 0x0001d80601007387 */ /* 0x0021e80000100a00 */
[----:B0-----:R-:W3:Y:S04]  /*5040*/  LDL R6, [R1+0x990] ;  /* 0x0009900001067983 */ /* 0x001ee80000100800 */
[----:B------:R-:W3:Y:S04]  /*5050*/  LDL R7, [R1+0x994] ;  /* 0x0009940001077983 */ /* 0x000ee80000100800 */
[----:B------:R-:W-:Y:S04]  /*5060*/  SHFL.DOWN PT, R10, R10, 0x1, 0x1f ;  /* 0x08201f000a0a7f89 */ /* 0x000fe800000e0000 */
[----:B------:R-:W0:Y:S04]  /*5070*/  SHFL.DOWN PT, R11, R11, 0x1, 0x1f ;  /* 0x08201f000b0b7f89 */ /* 0x000e2800000e0000 */
[----:B0-----:R0:W-:Y:S04]  /*5080*/  STL.64 [R1+0x1e0], R10 ;  /* 0x0001e00a01007387 */ /* 0x0011e80000100a00 */
[----:B0-----:R-:W3:Y:S04]  /*5090*/  LDL R10, [R1+0x988] ;  /* 0x00098800010a7983 */ /* 0x001ee80000100800 */
[----:B------:R-:W3:Y:S04]  /*50a0*/  LDL R11, [R1+0x98c] ;  /* 0x00098c00010b7983 */ /* 0x000ee80000100800 */
[----:B------:R-:W-:Y:S04]  /*50b0*/  SHFL.DOWN PT, R18, R19, 0x1, 0x1f ;  /* 0x08201f0013127f89 */ /* 0x000fe800000e0000 */
[----:B------:R0:W1:Y:S04]  /*50c0*/  SHFL.DOWN PT, R19, R16, 0x1, 0x1f ;  /* 0x08201f0010137f89 */ /* 0x00006800000e0000 */
[----:B0-----:R-:W3:Y:S04]  /*50d0*/  LDL R16, [R1+0x99c] ;  /* 0x00099c0001107983 */ /* 0x001ee80000100800 */
[----:B-1----:R0:W-:Y:S04]  /*50e0*/  STL.64 [R1+0x1c8], R18 ;  /* 0x0001c81201007387 */ /* 0x0021e80000100a00 */
[----:B0-----:R-:W3:Y:S04]  /*50f0*/  LDL R19, [R1+0x998] ;  /* 0x0009980001137983 */ /* 0x001ee80000100800 */
[----:B------:R-:W-:Y:S04]  /*5100*/  STL.64 [R1+0x1c0], R20 ;  /* 0x0001c01401007387 */ /* 0x000fe80000100a00 */
[----:B------:R0:W-:Y:S04]  /*5110*/  SHFL.DOWN PT, R20, R17, 0x1, 0x1f ;  /* 0x08201f0011147f89 */ /* 0x0001e800000e0000 */
[----:B------:R1:W1:Y:S04]  /*5120*/  SHFL.DOWN PT, R21, R14, 0x1, 0x1f ;  /* 0x08201f000e157f89 */ /* 0x00026800000e0000 */
[----:B0-----:R-:W3:Y:S04]  /*5130*/  LDL R17, [R1+0x980] ;  /* 0x0009800001117983 */ /* 0x001ee80000100800 */
[----:B-1----:R-:W3:Y:S04]  /*5140*/  LDL R14, [R1+0x984] ;  /* 0x00098400010e7983 */ /* 0x002ee80000100800 */
[----:B------:R-:W-:Y:S04]  /*5150*/  STL.64 [R1+0x1e8], R20 ;  /* 0x0001e81401007387 */ /* 0x000fe80000100a00 */
[----:B----4-:R0:W-:Y:S04]  /*5160*/  SHFL.DOWN PT, R20, R15, 0x1, 0x1f ;  /* 0x08201f000f147f89 */ /* 0x0101e800000e0000 */
[----:B--2---:R1:W2:Y:S04]  /*5170*/  SHFL.DOWN PT, R21, R12, 0x1, 0x1f ;  /* 0x08201f000c157f89 */ /* 0x0042a800000e0000 */
[----:B0-----:R-:W4:Y:S04]  /*5180*/  LDL R15, [R1+0x978] ;  /* 0x00097800010f7983 */ /* 0x001f280000100800 */
[----:B-1----:R-:W4:Y:S04]  /*5190*/  LDL R12, [R1+0x97c] ;  /* 0x00097c00010c7983 */ /* 0x002f280000100800 */
[----:B------:R-:W-:Y:S04]  /*51a0*/  SHFL.DOWN PT, R8, R8, 0x1, 0x1f ;  /* 0x08201f0008087f89 */ /* 0x000fe800000e0000 */
[----:B------:R-:W0:Y:S04]  /*51b0*/  SHFL.DOWN PT, R9, R9, 0x1, 0x1f ;  /* 0x08201f0009097f89 */ /* 0x000e2800000e0000 */
[----:B--2---:R-:W-:Y:S04]  /*51c0*/  STL.64 [R1+0x1f0], R20 ;  /* 0x0001f01401007387 */ /* 0x004fe80000100a00 */
[----:B------:R1:W-:Y:S04]  /*51d0*/  SHFL.DOWN PT, R20, R13, 0x1, 0x1f ;  /* 0x08201f000d147f89 */ /* 0x0003e800000e0000 */
[----:B---3--:R2:W-:Y:S04]  /*51e0*/  SHFL.DOWN PT, R21, R0, 0x1, 0x1f ;  /* 0x08201f0000157f89 */ /* 0x0085e800000e0000 */
[----:B-1----:R-:W3:Y:S04]  /*51f0*/  LDL R13, [R1+0x970] ;  /* 0x00097000010d7983 */ /* 0x002ee80000100800 */
[----:B--2---:R-:W2:Y:S04]  /*5200*/  LDL R0, [R1+0x974] ;  /* 0x0009740001007983 */ /* 0x004ea80000100800 */
[----:B0-----:R0:W-:Y:S04]  /*5210*/  STL.64 [R1+0x208], R8 ;  /* 0x0002080801007387 */ /* 0x0011e80000100a00 */
[----:B------:R-:W-:Y:S04]  /*5220*/  SHFL.DOWN PT, R6, R6, 0x1, 0x1f ;  /* 0x08201f0006067f89 */ /* 0x000fe800000e0000 */
[----:B------:R-:W1:Y:S04]  /*5230*/  SHFL.DOWN PT, R7, R7, 0x1, 0x1f ;  /* 0x08201f0007077f89 */ /* 0x000e6800000e0000 */
[----:B0-----:R-:W2:Y:S04]  /*5240*/  LDL R8, [R1+0x960] ;  /* 0x0009600001087983 */ /* 0x001ea80000100800 */
[----:B------:R-:W2:Y:S04]  /*5250*/  LDL R9, [R1+0x964] ;  /* 0x0009640001097983 */ /* 0x000ea80000100800 */
[----:B-1----:R0:W-:Y:S04]  /*5260*/  STL.64 [R1+0x210], R6 ;  /* 0x0002100601007387 */ /* 0x0021e80000100a00 */
[----:B0-----:R-:W2:Y:S04]  /*5270*/  LDL R6, [R1+0x958] ;  /* 0x0009580001067983 */ /* 0x001ea80000100800 */
[----:B------:R-:W2:Y:S04]  /*5280*/  LDL R7, [R1+0x95c] ;  /* 0x00095c0001077983 */ /* 0x000ea80000100800 */
[----:B------:R-:W-:Y:S04]  /*5290*/  SHFL.DOWN PT, R10, R10, 0x1, 0x1f ;  /* 0x08201f000a0a7f89 */ /* 0x000fe800000e0000 */
[----:B------:R-:W0:Y:S04]  /*52a0*/  SHFL.DOWN PT, R11, R11, 0x1, 0x1f ;  /* 0x08201f000b0b7f89 */ /* 0x000e2800000e0000 */
[----:B0-----:R0:W-:Y:S04]  /*52b0*/  STL.64 [R1+0x218], R10 ;  /* 0x0002180a01007387 */ /* 0x0011e80000100a00 */
[----:B0-----:R-:W2:Y:S04]  /*52c0*/  LDL R10, [R1+0x950] ;  /* 0x00095000010a7983 */ /* 0x001ea80000100800 */
[----:B------:R-:W2:Y:S04]  /*52d0*/  LDL R11, [R1+0x954] ;  /* 0x00095400010b7983 */ /* 0x000ea80000100800 */
[----:B------:R-:W-:Y:S04]  /*52e0*/  SHFL.DOWN PT, R18, R19, 0x1, 0x1f ;  /* 0x08201f0013127f89 */ /* 0x000fe800000e0000 */
[----:B------:R0:W1:Y:S04]  /*52f0*/  SHFL.DOWN PT, R19, R16, 0x1, 0x1f ;  /* 0x08201f0010137f89 */ /* 0x00006800000e0000 */
[----:B0-----:R-:W2:Y:S04]  /*5300*/  LDL R16, [R1+0x96c] ;  /* 0x00096c0001107983 */ /* 0x001ea80000100800 */
[----:B-1----:R0:W-:Y:S04]  /*5310*/  STL.64 [R1+0x200], R18 ;  /* 0x0002001201007387 */ /* 0x0021e80000100a00 */
[----:B0-----:R-:W2:Y:S04]  /*5320*/  LDL R19, [R1+0x968] ;  /* 0x0009680001137983 */ /* 0x001ea80000100800 */
[----:B------:R-:W-:Y:S04]  /*5330*/  STL.64 [R1+0x1f8], R20 ;  /* 0x0001f81401007387 */ /* 0x000fe80000100a00 */
[----:B------:R0:W-:Y:S04]  /*5340*/  SHFL.DOWN PT, R20, R17, 0x1, 0x1f ;  /* 0x08201f0011147f89 */ /* 0x0001e800000e0000 */
[----:B------:R1:W1:Y:S04]  /*5350*/  SHFL.DOWN PT, R21, R14, 0x1, 0x1f ;  /* 0x08201f000e157f89 */ /* 0x00026800000e0000 */
[----:B0-----:R-:W2:Y:S04]  /*5360*/  LDL R17, [R1+0x948] ;  /* 0x0009480001117983 */ /* 0x001ea80000100800 */
[----:B-1----:R-:W2:Y:S04]  /*5370*/  LDL R14, [R1+0x94c] ;  /* 0x00094c00010e7983 */ /* 0x002ea80000100800 */
[----:B------:R-:W-:Y:S04]  /*5380*/  STL.64 [R1+0x220], R20 ;  /* 0x0002201401007387 */ /* 0x000fe80000100a00 */
[----:B----4-:R0:W-:Y:S04]  /*5390*/  SHFL.DOWN PT, R20, R15, 0x1, 0x1f ;  /* 0x08201f000f147f89 */ /* 0x0101e800000e0000 */
[----:B------:R1:W4:Y:S04]  /*53a0*/  SHFL.DOWN PT, R21, R12, 0x1, 0x1f ;  /* 0x08201f000c157f89 */ /* 0x00032800000e0000 */
[----:B0-----:R-:W2:Y:S04]  /*53b0*/  LDL R15, [R1+0x940] ;  /* 0x00094000010f7983 */ /* 0x001ea80000100800 */
[----:B-1----:R-:W2:Y:S04]  /*53c0*/  LDL R12, [R1+0x944] ;  /* 0x00094400010c7983 */ /* 0x002ea80000100800 */
[----:B----4-:R-:W-:Y:S04]  /*53d0*/  STL.64 [R1+0x228], R20 ;  /* 0x0002281401007387 */ /* 0x010fe80000100a00 */
[----:B---3--:R0:W-:Y:S04]  /*53e0*/  SHFL.DOWN PT, R20, R13, 0x1, 0x1f ;  /* 0x08201f000d147f89 */ /* 0x0081e800000e0000 */
[----:B--2---:R1:W-:Y:S04]  /*53f0*/  SHFL.DOWN PT, R21, R0, 0x1, 0x1f ;  /* 0x08201f0000157f89 */ /* 0x0043e800000e0000 */
[----:B0-----:R-:W2:Y:S04]  /*5400*/  LDL R13, [R1+0x938] ;  /* 0x00093800010d7983 */ /* 0x001ea80000100800 */
[----:B-1----:R-:W3:Y:S04]  /*5410*/  LDL R0, [R1+0x93c] ;  /* 0x00093c0001007983 */ /* 0x002ee80000100800 */
[----:B------:R-:W-:Y:S04]  /*5420*/  SHFL.DOWN PT, R8, R8, 0x1, 0x1f ;  /* 0x08201f0008087f89 */ /* 0x000fe800000e0000 */
[----:B------:R-:W0:Y:S04]  /*5430*/  SHFL.DOWN PT, R9, R9, 0x1, 0x1f ;  /* 0x08201f0009097f89 */ /* 0x000e2800000e0000 */
[----:B0-----:R0:W-:Y:S04]  /*5440*/  STL.64 [R1+0x240], R8 ;  /* 0x0002400801007387 */ /* 0x0011e80000100a00 */
[----:B------:R-:W-:Y:S04]  /*5450*/  SHFL.DOWN PT, R6, R6, 0x1, 0x1f ;  /* 0x08201f0006067f89 */ /* 0x000fe800000e0000 */
[----:B------:R-:W1:Y:S04]  /*5460*/  SHFL.DOWN PT, R7, R7, 0x1, 0x1f ;  /* 0x08201f0007077f89 */ /* 0x000e6800000e0000 */
[----:B0-----:R-:W4:Y:S04]  /*5470*/  LDL R8, [R1+0x928] ;  /* 0x0009280001087983 */ /* 0x001f280000100800 */
[----:B------:R-:W4:Y:S04]  /*5480*/  LDL R9, [R1+0x92c] ;  /* 0x00092c0001097983 */ /* 0x000f280000100800 */
        /* <DEDUP_REMOVED lines=20> */
[----:B------:R1:W2:Y:S04]  /*55d0*/  SHFL.DOWN PT, R21, R12, 0x1, 0x1f ;  /* 0x08201f000c157f89 */ /* 0x0002a800000e0000 */
[----:B0-----:R-:W4:Y:S04]  /*55e0*/  LDL R15, [R1+0x908] ;  /* 0x00090800010f7983 */ /* 0x001f280000100800 */
[----:B-1----:R-:W4:Y:S04]  /*55f0*/  LDL R12, [R1+0x90c] ;  /* 0x00090c00010c7983 */ /* 0x002f280000100800 */
[----:B--2---:R-:W-:Y:S04]  /*5600*/  STL.64 [R1+0x260], R20 ;  /* 0x0002601401007387 */ /* 0x004fe80000100a00 */
[----:B------:R0:W-:Y:S04]  /*5610*/  SHFL.DOWN PT, R20, R13, 0x1, 0x1f ;  /* 0x08201f000d147f89 */ /* 0x0001e800000e0000 */
[----:B---3--:R1:W2:Y:S04]  /*5620*/  SHFL.DOWN PT, R21, R0, 0x1, 0x1f ;  /* 0x08201f0000157f89 */ /* 0x0082a800000e0000 */
[----:B0-----:R-:W3:Y:S04]  /*5630*/  LDL R13, [R1+0x900] ;  /* 0x00090000010d7983 */ /* 0x001ee80000100800 */
[----:B-1----:R-:W3:Y:S04]  /*5640*/  LDL R0, [R1+0x904] ;  /* 0x0009040001007983 */ /* 0x002ee80000100800 */
[----:B--2---:R-:W-:Y:S04]  /*5650*/  STL.64 [R1+0x268], R20 ;  /* 0x0002681401007387 */ /* 0x004fe80000100a00 */
[----:B----4-:R0:W-:Y:S04]  /*5660*/  SHFL.DOWN PT, R20, R8, 0x1, 0x1f ;  /* 0x08201f0008147f89 */ /* 0x0101e800000e0000 */
[----:B------:R1:W2:Y:S04]  /*5670*/  SHFL.DOWN PT, R21, R9, 0x1, 0x1f ;  /* 0x08201f0009157f89 */ /* 0x0002a800000e0000 */
[----:B0-----:R-:W4:Y:S04]  /*5680*/  LDL R8, [R1+0x8f0] ;  /* 0x0008f00001087983 */ /* 0x001f280000100800 */
[----:B-1----:R-:W4:Y:S04]  /*5690*/  LDL R9, [R1+0x8f4] ;  /* 0x0008f40001097983 */ /* 0x002f280000100800 */
[----:B--2---:R-:W-:Y:S04]  /*56a0*/  STL.64 [R1+0x278], R20 ;  /* 0x0002781401007387 */ /* 0x004fe80000100a00 */
[----:B------:R0:W-:Y:S04]  /*56b0*/  SHFL.DOWN PT, R20, R6, 0x1, 0x1f ;  /* 0x08201f0006147f89 */ /* 0x0001e800000e0000 */
        /* <DEDUP_REMOVED lines=8> */
[----:B------:R-:W-:Y:S04]  /*5740*/  SHFL.DOWN PT, R18, R19, 0x1, 0x1f ;  /* 0x08201f0013127f89 */ /* 0x000fe800000e0000 */
[----:B------:R0:W1:Y:S04]  /*5750*/  SHFL.DOWN PT, R19, R16, 0x1, 0x1f ;  /* 0x08201f0010137f89 */ /* 0x00006800000e0000 */
[----:B--2---:R-:W-:Y:S04]  /*5760*/  STL.64 [R1+0x288], R20 ;  /* 0x0002881401007387 */ /* 0x004fe80000100a00 */
[----:B0-----:R-:W2:Y:S04]  /*5770*/  LDL R16, [R1+0x8fc] ;  /* 0x0008fc0001107983 */ /* 0x001ea80000100800 */
[----:B------:R0:W-:Y:S04]  /*5780*/  SHFL.DOWN PT, R20, R17, 0x1, 0x1f ;  /* 0x08201f0011147f89 */ /* 0x0001e800000e0000 */
[----:B------:R1:W1:Y:S04]  /*5790*/  SHFL.DOWN PT, R21, R14, 0x1, 0x1f ;  /* 0x08201f000e157f89 */ /* 0x00026800000e0000 */
[----:B0-----:R-:W2:Y:S04]  /*57a0*/  LDL R17, [R1+0x8d8] ;  /* 0x0008d80001117983 */ /* 0x001ea80000100800 */
[----:B-1----:R0:W-:Y:S04]  /*57b0*/  STL.64 [R1+0x270], R18 ;  /* 0x0002701201007387 */ /* 0x0021e80000100a00 */
[----:B------:R-:W2:Y:S04]  /*57c0*/  LDL R14, [R1+0x8dc] ;  /* 0x0008dc00010e7983 */ /* 0x000ea80000100800 */
[----:B0-----:R-:W2:Y:S04]  /*57d0*/  LDL R19, [R1+0x8f8] ;  /* 0x0008f80001137983 */ /* 0x001ea80000100800 */
[----:B------:R-:W-:Y:S04]  /*57e0*/  STL.64 [R1+0x290], R20 ;  /* 0x0002901401007387 */ /* 0x000fe80000100a00 */
[----:B------:R0:W-:Y:S04]  /*57f0*/  SHFL.DOWN PT, R20, R15, 0x1, 0x1f ;  /* 0x08201f000f147f89 */ /* 0x0001e800000e0000 */
[----:B------:R1:W3:Y:S04]  /*5800*/  SHFL.DOWN PT, R21, R12, 0x1, 0x1f ;  /* 0x08201f000c157f89 */ /* 0x0002e800000e0000 */
[----:B0-----:R-:W2:Y:S04]  /*5810*/  LDL R15, [R1+0x8d0] ;  /* 0x0008d000010f7983 */ /* 0x001ea80000100800 */
[----:B-1----:R-:W2:Y:S04]  /*5820*/  LDL R12, [R1+0x8d4] ;  /* 0x0008d400010c7983 */ /* 0x002ea80000100800 */
[----:B---3--:R-:W-:Y:S04]  /*5830*/  STL.64 [R1+0x298], R20 ;  /* 0x0002981401007387 */ /* 0x008fe80000100a00 */
[----:B------:R0:W-:Y:S04]  /*5840*/  SHFL.DOWN PT, R20, R13, 0x1, 0x1f ;  /* 0x08201f000d147f89 */ /* 0x0001e800000e0000 */
[----:B------:R1:W-:Y:S04]  /*5850*/  SHFL.DOWN PT, R21, R0, 0x1, 0x1f ;  /* 0x08201f0000157f89 */ /* 0x0003e800000e0000 */
[----:B0-----:R-:W3:Y:S04]  /*5860*/  LDL R13, [R1+0x8c8] ;  /* 0x0008c800010d7983 */ /* 0x001ee80000100800 */
[----:B-1----:R-:W3:Y:S04]  /*5870*/  LDL R0, [R1+0x8cc] ;  /* 0x0008cc0001007983 */ /* 0x002ee80000100800 */
[----:B----4-:R-:W-:Y:S04]  /*5880*/  SHFL.DOWN PT, R8, R8, 0x1, 0x1f ;  /* 0x08201f0008087f89 */ /* 0x010fe800000e0000 */
        /* <DEDUP_REMOVED lines=14> */
[----:B------:R0:W-:Y:S04]  /*5970*/  STL.64 [R1+0x2a0], R20 ;  /* 0x0002a01401007387 */ /* 0x0001e80000100a00 */
[----:B0-----:R-:W4:Y:S04]  /*5980*/  LDL R21, [R1+0x8a8] ;  /* 0x0008a80001157983 */ /* 0x001f280000100800 */
[----:B--2---:R-:W-:Y:S04]  /*5990*/  SHFL.DOWN PT, R18, R19, 0x1, 0x1f ;  /* 0x08201f0013127f89 */ /* 0x004fe800000e0000 */
[----:B------:R-:W0:Y:S04]  /*59a0*/  SHFL.DOWN PT, R19, R16, 0x1, 0x1f ;  /* 0x08201f0010137f89 */ /* 0x000e2800000e0000 */
[----:B------:R-:W-:Y:S04]  /*59b0*/  SHFL.DOWN PT, R16, R17, 0x1, 0x1f ;  /* 0x08201f0011107f89 */ /* 0x000fe800000e0000 */
[----:B------:R1:W2:Y:S04]  /*59c0*/  SHFL.DOWN PT, R17, R14, 0x1, 0x1f ;  /* 0x08201f000e117f89 */ /* 0x0002a800000e0000 */
[----:B------:R-:W-:Y:S04]  /*59d0*/  STL.64 [R1+0xbf0], R22 ;  /* 0x000bf01601007387 */ /* 0x000fe80000100a00 */
[----:B-1----:R-:W4:Y:S04]  /*59e0*/  LDL R14, [R1+0x89c] ;  /* 0x00089c00010e7983 */ /* 0x002f280000100800 */
[----:B0-----:R0:W-:Y:S04]  /*59f0*/  STL.64 [R1+0x2a8], R18 ;  /* 0x0002a81201007387 */ /* 0x0011e80000100a00 */
[----:B--2---:R1:W-:Y:S04]  /*5a00*/  STL.64 [R1+0x2c8], R16 ;  /* 0x0002c81001007387 */ /* 0x0043e80000100a00 */
[----:B0-----:R-:W2:Y:S04]  /*5a10*/  LDL R18, [R1+0x8ac] ;  /* 0x0008ac0001127983 */ /* 0x001ea80000100800 */
[----:B------:R-:W2:Y:S04]  /*5a20*/  LDL R19, [R1+0x8a0] ;  /* 0x0008a00001137983 */ /* 0x000ea80000100800 */
[----:B-1----:R-:W2:Y:S04]  /*5a30*/  LDL R16, [R1+0x8a4] ;  /* 0x0008a40001107983 */ /* 0x002ea80000100800 */
[----:B------:R-:W2:Y:S04]  /*5a40*/  LDL R17, [R1+0x898] ;  /* 0x0008980001117983 */ /* 0x000ea80000100800 */
[----:B------:R0:W-:Y:S04]  /*5a50*/  SHFL.DOWN PT, R22, R15, 0x1, 0x1f ;  /* 0x08201f000f167f89 */ /* 0x0001e800000e0000 */
[----:B------:R1:W3:Y:S04]  /*5a60*/  SHFL.DOWN PT, R23, R12, 0x1, 0x1f ;  /* 0x08201f000c177f89 */ /* 0x0002e800000e0000 */
[----:B0-----:R-:W2:Y:S04]  /*5a70*/  LDL R15, [R1+0x890] ;  /* 0x00089000010f7983 */ /* 0x001ea80000100800 */
[----:B-1----:R-:W2:Y:S04]  /*5a80*/  LDL R12, [R1+0x894] ;  /* 0x00089400010c7983 */ /* 0x002ea80000100800 */
[----:B---3--:R-:W-:Y:S04]  /*5a90*/  STL.64 [R1+0x2d0], R22 ;  /* 0x0002d01601007387 */ /* 0x008fe80000100a00 */
[----:B------:R0:W-:Y:S04]  /*5aa0*/  SHFL.DOWN PT, R22, R13, 0x1, 0x1f ;  /* 0x08201f000d167f89 */ /* 0x0001e800000e0000 */
[----:B------:R1:W3:Y:S04]  /*5ab0*/  SHFL.DOWN PT, R23, R0, 0x1, 0x1f ;  /* 0x08201f0000177f89 */ /* 0x0002e800000e0000 */
[----:B0-----:R-:W2:Y:S04]  /*5ac0*/  LDL R13, [R1+0xba4] ;  /* 0x000ba400010d7983 */ /* 0x001ea80000100800 */
[----:B-1----:R-:W2:Y:S04]  /*5ad0*/  LDL R0, [R1+0xba0] ;  /* 0x000ba00001007983 */ /* 0x002ea80000100800 */
[----:B---3--:R-:W-:Y:S04]  /*5ae0*/  STL.64 [R1+0x2d8], R22 ;  /* 0x0002d81601007387 */ /* 0x008fe80000100a00 */
[----:B----4-:R-:W-:Y:S04]  /*5af0*/  SHFL.DOWN PT, R8, R8, 0x1, 0x1f ;  /* 0x08201f0008087f89 */ /* 0x010fe800000e0000 */
[----:B------:R-:W0:Y:S04]  /*5b00*/  SHFL.DOWN PT, R9, R9, 0x1, 0x1f ;  /* 0x08201f0009097f89 */ /* 0x000e2800000e0000 */
[----:B0-----:R0:W-:Y:S04]  /*5b10*/  STL.64 [R1+0x2e0], R8 ;  /* 0x0002e00801007387 */ /* 0x0011e80000100a00 */
[----:B------:R1:W-:Y:S04]  /*5b20*/  SHFL.DOWN PT, R22, R6, 0x1, 0x1f ;  /* 0x08201f0006167f89 */ /* 0x0003e800000e0000 */
[----:B------:R3:W4:Y:S04]  /*5b30*/  SHFL.DOWN PT, R23, R7, 0x1, 0x1f ;  /* 0x08201f0007177f89 */ /* 0x00072800000e0000 */
[----:B0-----:R-:W2:Y:S04]  /*5b40*/  LDL R8, [R1+0x888] ;  /* 0x0008880001087983 */ /* 0x001ea80000100800 */
[----:B------:R-:W2:Y:S04]  /*5b50*/  LDL R9, [R1+0x88c] ;  /* 0x00088c0001097983 */ /* 0x000ea80000100800 */
[----:B-1----:R-:W2:Y:S04]  /*5b60*/  LDL R6, [R1+0x880] ;  /* 0x0008800001067983 */ /* 0x002ea80000100800 */
[----:B---3--:R-:W3:Y:S04]  /*5b70*/  LDL R7, [R1+0x884] ;  /* 0x0008840001077983 */ /* 0x008ee80000100800 */
[----:B----4-:R0:W-:Y:S04]  /*5b80*/  STL.64 [R1+0x2e8], R22 ;  /* 0x0002e81601007387 */ /* 0x0101e80000100a00 */
[----:B0-----:R-:W4:Y:S04]  /*5b90*/  LDL R23, [R1+0x868] ;  /* 0x0008680001177983 */ /* 0x001f280000100800 */
[----:B------:R-:W-:Y:S04]  /*5ba0*/  SHFL.DOWN PT, R10, R10, 0x1, 0x1f ;  /* 0x08201f000a0a7f89 */ /* 0x000fe800000e0000 */
[----:B------:R-:W0:Y:S04]  /*5bb0*/  SHFL.DOWN PT, R11, R11, 0x1, 0x1f ;  /* 0x08201f000b0b7f89 */ /* 0x000e2800000e0000 */
[----:B0-----:R0:W-:Y:S04]  /*5bc0*/  STL.64 [R1+0x2f0], R10 ;  /* 0x0002f00a01007387 */ /* 0x0011e80000100a00 */
[----:B0-----:R-:W4:Y:S04]  /*5bd0*/  LDL R10, [R1+0x878] ;  /* 0x00087800010a7983 */ /* 0x001f280000100800 */
[----:B------:R-:W4:Y:S04]  /*5be0*/  LDL R11, [R1+0x87c] ;  /* 0x00087c00010b7983 */ /* 0x000f280000100800 */
[----:B------:R-:W-:Y:S04]  /*5bf0*/  SHFL.DOWN PT, R20, R21, 0x1, 0x1f ;  /* 0x08201f0015147f89 */ /* 0x000fe800000e0000 */
[----:B--2---:R-:W0:Y:S04]  /*5c00*/  SHFL.DOWN PT, R21, R18, 0x1, 0x1f ;  /* 0x08201f0012157f89 */ /* 0x004e2800000e0000 */
[----:B------:R-:W-:Y:S04]  /*5c10*/  SHFL.DOWN PT, R18, R19, 0x1, 0x1f ;  /* 0x08201f0013127f89 */ /* 0x000fe800000e0000 */
[----:B------:R1:W2:Y:S04]  /*5c20*/  SHFL.DOWN PT, R19, R16, 0x1, 0x1f ;  /* 0x08201f0010137f89 */ /* 0x0002a800000e0000 */
[----:B-1----:R-:W4:Y:S04]  /*5c30*/  LDL R16, [R1+0x870] ;  /* 0x0008700001107983 */ /* 0x002f280000100800 */
[----:B0-----:R-:W-:Y:S04]  /*5c40*/  STL.64 [R1+0x2f8], R20 ;  /* 0x0002f81401007387 */ /* 0x001fe80000100a00 */
[----:B--2---:R-:W-:Y:S04]  /*5c50*/  STL.64 [R1+0x300], R18 ;  /* 0x0003001201007387 */ /* 0x004fe80000100a00 */
[----:B------:R0:W-:Y:S04]  /*5c60*/  SHFL.DOWN PT, R18, R17, 0x1, 0x1f ;  /* 0x08201f0011127f89 */ /* 0x0001e800000e0000 */
[----:B0-----:R-:W2:Y:S04]  /*5c70*/  LDL R17, [R1+0x874] ;  /* 0x0008740001117983 */ /* 0x001ea80000100800 */
[----:B------:R-:W0:Y:S04]  /*5c80*/  SHFL.DOWN PT, R19, R14, 0x1, 0x1f ;  /* 0x08201f000e137f89 */ /* 0x000e2800000e0000 */
[----:B------:R-:W-:Y:S04]  /*5c90*/  SHFL.DOWN PT, R14, R15, 0x1, 0x1f ;  /* 0x08201f000f0e7f89 */ /* 0x000fe800000e0000 */
[----:B------:R-:W1:Y:S04]  /*5ca0*/  SHFL.DOWN PT, R15, R12, 0x1, 0x1f ;  /* 0x08201f000c0f7f89 */ /* 0x000e6800000e0000 */
[----:B------:R-:W1:Y:S04]  /*5cb0*/  SHFL.DOWN PT, R12, R13, 0x1, 0x1f ;  /* 0x08201f000d0c7f89 */ /* 0x000e6800000e0000 */
[----:B------:R0:W1:Y:S04]  /*5cc0*/  SHFL.DOWN PT, R13, R0, 0x1, 0x1f ;  /* 0x08201f00000d7f89 */ /* 0x00006800000e0000 */
[----:B0-----:R-:W2:Y:S04]  /*5cd0*/  LDL R0, [R1+0x86c] ;  /* 0x00086c0001007983 */ /* 0x001ea80000100800 */
[----:B------:R-:W-:Y:S04]  /*5ce0*/  STL.64 [R1+0x308], R18 ;  /* 0x0003081201007387 */ /* 0x000fe80000100a00 */
[----:B-1----:R0:W-:Y:S01]  /*5cf0*/  STL.64 [R1+0x310], R14 ;  /* 0x0003100e01007387 */ /* 0x0021e20000100a00 */
[----:B------:R-:W-:Y:S06]  /*5d00*/  BAR.SYNC.DEFER_BLOCKING 0x0 ;  /* 0x0000000000007b1d */ /* 0x000fec0000010000 */
[----:B------:R-:W-:Y:S04]  /*5d10*/  STL.64 [R1+0xbe8], R24 ;  /* 0x000be81801007387 */ /* 0x000fe80000100a00 */
[----:B------:R-:W-:Y:S04]  /*5d20*/  STL.64 [R1+0xbe0], R26 ;  /* 0x000be01a01007387 */ /* 0x000fe80000100a00 */
[----:B------:R-:W-:Y:S04]  /*5d30*/  STL [R1+0xbd8], R29 ;  /* 0x000bd81d01007387 */ /* 0x000fe80000100800 */
[----:B------:R-:W-:Y:S04]  /*5d40*/  STL [R1+0xba8], R12 ;  /* 0x000ba80c01007387 */ /* 0x000fe80000100800 */
[----:B------:R-:W-:Y:S04]  /*5d50*/  STL.64 [R1], R12 ;  /* 0x0000000c01007387 */ /* 0x000fe80000100a00 */
[----:B------:R-:W-:Y:S04]  /*5d60*/  SHFL.DOWN PT, R8, R8, 0x1, 0x1f ;  /* 0x08201f0008087f89 */ /* 0x000fe800000e0000 */
[----:B------:R-:W1:Y:S04]  /*5d70*/  SHFL.DOWN PT, R9, R9, 0x1, 0x1f ;  /* 0x08201f0009097f89 */ /* 0x000e6800000e0000 */
[----:B------:R-:W-:Y:S04]  /*5d80*/  SHFL.DOWN PT, R6, R6, 0x1, 0x1f ;  /* 0x08201f0006067f89 */ /* 0x000fe800000e0000 */
[----:B---3--:R-:W3:Y:S04]  /*5d90*/  SHFL.DOWN PT, R7, R7, 0x1, 0x1f ;  /* 0x08201f0007077f89 */ /* 0x008ee800000e0000 */
[----:B0-----:R-:W2:Y:S04]  /*5da0*/  LDL R14, [R1+0x840] ;  /* 0x00084000010e7983 */ /* 0x001ea80000100800 */
[----:B------:R-:W2:Y:S04]  /*5db0*/  LDL R15, [R1+0x844] ;  /* 0x00084400010f7983 */ /* 0x000ea80000100800 */
[----:B------:R-:W2:Y:S04]  /*5dc0*/  LDL R20, [R1+0x828] ;  /* 0x0008280001147983 */ /* 0x000ea80000100800 */
[----:B-1----:R0:W-:Y:S04]  /*5dd0*/  STL.64 [R1+0x318], R8 ;  /* 0x0003180801007387 */ /* 0x0021e80000100a00 */
[----:B------:R-:W2:Y:S04]  /*5de0*/  LDL R21, [R1+0x82c] ;  /* 0x00082c0001157983 */ /* 0x000ea80000100800 */
[----:B---3--:R1:W-:Y:S04]  /*5df0*/  STL.64 [R1+0x320], R6 ;  /* 0x0003200601007387 */ /* 0x0083e80000100a00 */
[----:B0-----:R-:W3:Y:S04]  /*5e00*/  LDL R8, [R1+0x858] ;  /* 0x0008580001087983 */ /* 0x001ee80000100800 */
[----:B------:R-:W3:Y:S04]  /*5e10*/  LDL R9, [R1+0x85c] ;  /* 0x00085c0001097983 */ /* 0x000ee80000100800 */
[----:B-1----:R-:W3:Y:S04]  /*5e20*/  LDL R6, [R1+0x860] ;  /* 0x0008600001067983 */ /* 0x002ee80000100800 */
[----:B------:R-:W3:Y:S04]  /*5e30*/  LDL R7, [R1+0x864] ;  /* 0x0008640001077983 */ /* 0x000ee80000100800 */
[----:B------:R-:W-:Y:S04]  /*5e40*/  STL [R1+0xbac], R13 ;  /* 0x000bac0d01007387 */ /* 0x000fe80000100800 */
[----:B----4-:R0:W-:Y:S04]  /*5e50*/  SHFL.DOWN PT, R24, R23, 0x1, 0x1f ;  /* 0x08201f0017187f89 */ /* 0x0101e800000e0000 */
[----:B------:R-:W4:Y:S04]  /*5e60*/  LDL R22, [R1+0x820] ;  /* 0x0008200001167983 */ /* 0x000f280000100800 */
[----:B0-----:R-:W4:Y:S04]  /*5e70*/  LDL R23, [R1+0x824] ;  /* 0x0008240001177983 */ /* 0x001f280000100800 */
[----:B------:R-:W4:Y:S04]  /*5e80*/  LDL R27, [R1+0x810] ;  /* 0x00081000011b7983 */ /* 0x000f280000100800 */
[----:B------:R0:W-:Y:S04]  /*5e90*/  SHFL.DOWN PT, R12, R10, 0x1, 0x1f ;  /* 0x08201f000a0c7f89 */ /* 0x0001e800000e0000 */
[----:B------:R1:W1:Y:S04]  /*5ea0*/  SHFL.DOWN PT, R13, R11, 0x1, 0x1f ;  /* 0x08201f000b0d7f89 */ /* 0x00026800000e0000 */
[----:B0-----:R-:W4:Y:S04]  /*5eb0*/  LDL R10, [R1+0x850] ;  /* 0x00085000010a7983 */ /* 0x001f280000100800 */
[----:B-1----:R-:W4:Y:S04]  /*5ec0*/  LDL R11, [R1+0x854] ;  /* 0x00085400010b7983 */ /* 0x002f280000100800 */
[----:B------:R0:W-:Y:S04]  /*5ed0*/  STL.64 [R1+0x328], R12 ;  /* 0x0003280c01007387 */ /* 0x0001e80000100a00 */
[----:B0-----:R-:W4:Y:S04]  /*5ee0*/  LDL R12, [R1+0x848] ;  /* 0x00084800010c7983 */ /* 0x001f280000100800 */
[----:B------:R-:W4:Y:S04]  /*5ef0*/  LDL R13, [R1+0x84c] ;  /* 0x00084c00010d7983 */ /* 0x000f280000100800 */
[----:B------:R0:W-:Y:S04]  /*5f00*/  SHFL.DOWN PT, R18, R16, 0x1, 0x1f ;  /* 0x08201f0010127f89 */ /* 0x0001e800000e0000 */
[----:B0-----:R-:W4:Y:S04]  /*5f10*/  LDL R16, [R1+0x838] ;  /* 0x0008380001107983 */ /* 0x001f280000100800 */
[----:B--2---:R0:W1:Y:S04]  /*5f20*/  SHFL.DOWN PT, R19, R17, 0x1, 0x1f ;  /* 0x08201f0011137f89 */ /* 0x00406800000e0000 */
[----:B0-----:R-:W2:Y:S04]  /*5f30*/  LDL R17, [R1+0x83c] ;  /* 0x00083c0001117983 */ /* 0x001ea80000100800 */
[----:B-1----:R0:W-:Y:S04]  /*5f40*/  STL.64 [R1+0x330], R18 ;  /* 0x0003301201007387 */ /* 0x0021e80000100a00 */
[----:B0-----:R-:W2:Y:S04]  /*5f50*/  LDL R18, [R1+0x830] ;  /* 0x0008300001127983 */ /* 0x001ea80000100800 */
[----:B------:R-:W2:Y:S04]  /*5f60*/  LDL R19, [R1+0x834] ;  /* 0x0008340001137983 */ /* 0x000ea80000100800 */
[----:B------:R0:W1:Y:S04]  /*5f70*/  SHFL.DOWN PT, R25, R0, 0x1, 0x1f ;  /* 0x08201f0000197f89 */ /* 0x00006800000e0000 */
[----:B0-----:R-:W2:Y:S04]  /*5f80*/  LDL R0, [R1+0x814] ;  /* 0x0008140001007983 */ /* 0x001ea80000100800 */
[----:B-1----:R0:W-:Y:S04]  /*5f90*/  STL.64 [R1+0x338], R24 ;  /* 0x0003381801007387 */ /* 0x0021e80000100a00 */
[----:B0-----:R-:W2:Y:S04]  /*5fa0*/  LDL R24, [R1+0x818] ;  /* 0x0008180001187983 */ /* 0x001ea80000100800 */
[----:B------:R-:W2:Y:S04]  /*5fb0*/  LDL R25, [R1+0x81c] ;  /* 0x00081c0001197983 */ /* 0x000ea80000100800 */
[----:B---3--:R-:W-:Y:S04]  /*5fc0*/  SHFL.DOWN PT, R6, R6, 0x1, 0x1f ;  /* 0x08201f0006067f89 */ /* 0x008fe800000e0000 */
[----:B------:R-:W0:Y:S04]  /*5fd0*/  SHFL.DOWN PT, R7, R7, 0x1, 0x1f ;  /* 0x08201f0007077f89 */ /* 0x000e2800000e0000 */
[----:B------:R-:W-:Y:S04]  /*5fe0*/  SHFL.DOWN PT, R8, R8, 0x1, 0x1f ;  /* 0x08201f0008087f89 */ /* 0x000fe800000e0000 */
[----:B------:R-:W1:Y:S04]  /*5ff0*/  SHFL.DOWN PT, R9, R9, 0x1, 0x1f ;  /* 0x08201f0009097f89 */ /* 0x000e6800000e0000 */
[----:B0-----:R0:W-:Y:S04]  /*6000*/  STL.64 [R1+0x340], R6 ;  /* 0x0003400601007387 */ /* 0x0011e80000100a00 */
[----:B0-----:R-:W3:Y:S04]  /*6010*/  LDL.LU.64 R6, [R1+0xc30] ;  /* 0x000c300001067983 */ /* 0x001ee80000300a00 */
[----:B-1----:R0:W-:Y:S04]  /*6020*/  STL.64 [R1+0x348], R8 ;  /* 0x0003480801007387 */ /* 0x0021e80000100a00 */
[----:B----4-:R-:W-:Y:S04]  /*6030*/  SHFL.DOWN PT, R10, R10, 0x1, 0x1f ;  /* 0x08201f000a0a7f89 */ /* 0x010fe800000e0000 */
[----:B0-----:R-:W4:Y:S04]  /*6040*/  LDL.LU.64 R8, [R1+0xc28] ;  /* 0x000c280001087983 */ /* 0x001f280000300a00 */
[----:B------:R-:W0:Y:S04]  /*6050*/  SHFL.DOWN PT, R11, R11, 0x1, 0x1f ;  /* 0x08201f000b0b7f89 */ /* 0x000e2800000e0000 */
[----:B0-----:R0:W-:Y:S04]  /*6060*/  STL.64 [R1+0x350], R10 ;  /* 0x0003500a01007387 */ /* 0x0011e80000100a00 */
[----:B------:R-:W-:Y:S04]  /*6070*/  SHFL.DOWN PT, R12, R12, 0x1, 0x1f ;  /* 0x08201f000c0c7f89 */ /* 0x000fe800000e0000 */
[----:B------:R-:W1:Y:S04]  /*6080*/  SHFL.DOWN PT, R13, R13, 0x1, 0x1f ;  /* 0x08201f000d0d7f89 */ /* 0x000e6800000e0000 */
[----:B0-----:R-:W4:Y:S04]  /*6090*/  LDL.LU.64 R10, [R1+0xc20] ;  /* 0x000c2000010a7983 */ /* 0x001f280000300a00 */
[----:B------:R-:W-:Y:S04]  /*60a0*/  SHFL.DOWN PT, R14, R14, 0x1, 0x1f ;  /* 0x08201f000e0e7f89 */ /* 0x000fe800000e0000 */
[----:B------:R-:W0:Y:S04]  /*60b0*/  SHFL.DOWN PT, R15, R15, 0x1, 0x1f ;  /* 0x08201f000f0f7f89 */ /* 0x000e2800000e0000 */
[----:B-1----:R1:W-:Y:S04]  /*60c0*/  STL.64 [R1+0x358], R12 ;  /* 0x0003580c01007387 */ /* 0x0023e80000100a00 */
[----:B-1----:R-:W4:Y:S04]  /*60d0*/  LDL.LU.64 R12, [R1+0xc18] ;  /* 0x000c1800010c7983 */ /* 0x002f280000300a00 */
[----:B0-----:R0:W-:Y:S04]  /*60e0*/  STL.64 [R1+0x360], R14 ;  /* 0x0003600e01007387 */ /* 0x0011e80000100a00 */
[----:B------:R-:W-:Y:S04]  /*60f0*/  SHFL.DOWN PT, R16, R16, 0x1, 0x1f ;  /* 0x08201f0010107f89 */ /* 0x000fe800000e0000 */
[----:B--2---:R-:W1:Y:S04]  /*6100*/  SHFL.DOWN PT, R17, R17, 0x1, 0x1f ;  /* 0x08201f0011117f89 */ /* 0x004e6800000e0000 */
[----:B0-----:R-:W2:Y:S04]  /*6110*/  LDL.LU.64 R14, [R1+0xc10] ;  /* 0x000c1000010e7983 */ /* 0x001ea80000300a00 */
[----:B-1----:R0:W-:Y:S04]  /*6120*/  STL.64 [R1+0x368], R16 ;  /* 0x0003681001007387 */ /* 0x0021e80000100a00 */
[----:B------:R-:W-:Y:S04]  /*6130*/  SHFL.DOWN PT, R18, R18, 0x1, 0x1f ;  /* 0x08201f0012127f89 */ /* 0x000fe800000e0000 */
[----:B------:R-:W1:Y:S04]  /*6140*/  SHFL.DOWN PT, R19, R19, 0x1, 0x1f ;  /* 0x08201f0013137f89 */ /* 0x000e6800000e0000 */
[----:B0-----:R-:W2:Y:S04]  /*6150*/  LDL.LU.64 R16, [R1+0xc08] ;  /* 0x000c080001107983 */ /* 0x001ea80000300a00 */
[----:B------:R-:W-:Y:S04]  /*6160*/  SHFL.DOWN PT, R20, R20, 0x1, 0x1f ;  /* 0x08201f0014147f89 */ /* 0x000fe800000e0000 */
[----:B------:R-:W0:Y:S04]  /*6170*/  SHFL.DOWN PT, R21, R21, 0x1, 0x1f ;  /* 0x08201f0015157f89 */ /* 0x000e2800000e0000 */
[----:B-1----:R1:W-:Y:S04]  /*6180*/  STL.64 [R1+0x370], R18 ;  /* 0x0003701201007387 */ /* 0x0023e80000100a00 */
[----:B-1----:R-:W2:Y:S04]  /*6190*/  LDL.LU.64 R18, [R1+0xc00] ;  /* 0x000c000001127983 */ /* 0x002ea80000300a00 */
[----:B0-----:R0:W-:Y:S04]  /*61a0*/  STL.64 [R1+0x378], R20 ;  /* 0x0003781401007387 */ /* 0x0011e80000100a00 */
        /* <DEDUP_REMOVED lines=11> */
[----:B------:R-:W0:Y:S04]  /*6260*/  SHFL.DOWN PT, R29, R2, 0x1, 0x1f ;  /* 0x08201f00021d7f89 */ /* 0x000e2800000e0000 */
[----:B------:R-:W0:Y:S04]  /*6270*/  SHFL.DOWN PT, R0, R3, 0x1, 0x1f ;  /* 0x08201f0003007f89 */ /* 0x000e2800000e0000 */
[----:B-1----:R1:W-:Y:S04]  /*6280*/  STL.64 [R1+0x390], R26 ;  /* 0x0003901a01007387 */ /* 0x0023e80000100a00 */
[----:B-1----:R-:W2:Y:S04]  /*6290*/  LDL.LU.64 R26, [R1+0xbe0] ;  /* 0x000be000011a7983 */ /* 0x002ea80000300a00 */
[----:B------:R0:W-:Y:S02]  /*62a0*/  STL.64 [R1+0xbd0], R2 ;  /* 0x000bd00201007387 */ /* 0x0001e40000100a00 */
[----:B0-----:R-:W-:-:S02]  /*62b0*/  IMAD.MOV.U32 R2, RZ, RZ, R29 ;  /* 0x000000ffff027224 */ /* 0x001fc400078e001d */
[----:B------:R-:W-:Y:S01]  /*62c0*/  IMAD.MOV.U32 R3, RZ, RZ, R0 ;  /* 0x000000ffff037224 */ /* 0x000fe200078e0000 */
[----:B------:R-:W2:Y:S04]  /*62d0*/  LDL.LU R29, [R1+0xbd8] ;  /* 0x000bd800011d7983 */ /* 0x000ea80000300800 */
[----:B------:R-:W-:Y:S04]  /*62e0*/  STL.64 [R1+0x398], R2 ;  /* 0x0003980201007387 */ /* 0x000fe80000100a00 */
[----:B------:R-:W-:Y:S04]  /*62f0*/  SHFL.DOWN PT, R2, R4, 0x1, 0x1f ;  /* 0x08201f0004027f89 */ /* 0x000fe800000e0000 */
[----:B------:R-:W0:Y:S04]  /*6300*/  SHFL.DOWN PT, R3, R5, 0x1, 0x1f ;  /* 0x08201f0005037f89 */ /* 0x000e2800000e0000 */
[----:B0-----:R-:W-:Y:S04]  /*6310*/  STL.64 [R1+0x3a0], R2 ;  /* 0x0003a00201007387 */ /* 0x001fe80000100a00 */
[----:B---3--:R-:W-:Y:S04]  /*6320*/  SHFL.DOWN PT, R2, R6, 0x1, 0x1f ;  /* 0x08201f0006027f89 */ /* 0x008fe800000e0000 */
[----:B------:R-:W0:Y:S04]  /*6330*/  SHFL.DOWN PT, R3, R7, 0x1, 0x1f ;  /* 0x08201f0007037f89 */ /* 0x000e2800000e0000 */
[----:B0-----:R-:W-:Y:S04]  /*6340*/  STL.64 [R1+0x3a8], R2 ;  /* 0x0003a80201007387 */ /* 0x001fe80000100a00 */
[----:B----4-:R-:W-:Y:S04]  /*6350*/  SHFL.DOWN PT, R2, R8, 0x1, 0x1f ;  /* 0x08201f0008027f89 */ /* 0x010fe800000e0000 */
        /* <DEDUP_REMOVED lines=8> */
[----:B--2---:R-:W-:Y:S04]  /*63e0*/  SHFL.DOWN PT, R2, R14, 0x1, 0x1f ;  /* 0x08201f000e027f89 */ /* 0x004fe800000e0000 */
        /* <DEDUP_REMOVED lines=23> */
[----:B0-----:R0:W5:Y:S01]  /*6560*/  LDL.LU.64 R2, [R1+0xbd0] ;  /* 0x000bd00001027983 */ /* 0x0011620000300a00 */
[----:B------:R-:W1:Y:S01]  /*6570*/  S2R R0, SR_LANEID ;  /* 0x0000000000007919 */ /* 0x000e620000000000 */
[----:B------:R-:W-:Y:S01]  /*6580*/  BSSY B0, `(.L_x_22164) ;  /* 0x00010aa000007945 */ /* 0x000fe20003800000 */
[----:B-1----:R-:W-:-:S13]  /*6590*/  ISETP.GT.AND P0, PT, R0, 0x1e, PT ;  /* 0x0000001e0000780c */ /* 0x002fda0003f04270 */
[----:B0-----:R-:W-:Y:S05]  /*65a0*/  @P0 BRA `(.L_x_22165) ;  /* 0x00000108009c0947 */ /* 0x001fea0003800000 */
[----:B------:R0:W-:Y:S04]  /*65b0*/  STL [R1+0xbd4], R4 ;  /* 0x000bd40401007387 */ /* 0x0001e80000100800 */
[----:B------:R-:W2:Y:S04]  /*65c0*/  LDL.LU R0, [R1+0xba8] ;  /* 0x000ba80001007983 */ /* 0x000ea80000300800 */
[----:B------:R-:W-:Y:S04]  /*65d0*/  STL [R1+0xbd8], R5 ;  /* 0x000bd80501007387 */ /* 0x000fe80000100800 */
[----:B0-----:R-:W2:Y:S04]  /*65e0*/  LDL.LU R4, [R1+0xba4] ;  /* 0x000ba40001047983 */ /* 0x001ea80000300800 */
[----:B-----5:R0:W-:Y:S04]  /*65f0*/  STL [R1+0xbd0], R3 ;  /* 0x000bd00301007387 */ /* 0x0201e80000100800 */
[----:B------:R1:W-:Y:S04]  /*6600*/  STL [R1+0xbcc], R2 ;  /* 0x000bcc0201007387 */ /* 0x0003e80000100800 */
[----:B0-----:R-:W3:Y:S04]  /*6610*/  LDL.LU R3, [R1+0xbac] ;  /* 0x000bac0001037983 */ /* 0x001ee80000300800 */
[----:B-1----:R-:W3:Y:S01]  /*6620*/  LDL.LU R2, [R1+0xba0] ;  /* 0x000ba00001027983 */ /* 0x002ee20000300800 */
[----:B--2---:R-:W-:-:S04]  /*6630*/  FSETP.GT.FTZ.AND P0, PT, R4, R0, PT ;  /* 0x000000000400720b */ /* 0x004fc80003f14000 */
[----:B---3--:R-:W-:Y:S02]  /*6640*/  FSEL R5, R2, R3, P0 ;  /* 0x0000000302057208 */ /* 0x008fe40000000000 */
[----:B------:R-:W-:Y:S02]  /*6650*/  FSEL R2, R3, R2, P0 ;  /* 0x0000000203027208 */ /* 0x000fe40000000000 */
[----:B------:R-:W-:Y:S02]  /*6660*/  FSEL R3, R4, R0, P0 ;  /* 0x0000000004037208 */ /* 0x000fe40000000000 */
[----:B------:R-:W-:Y:S01]  /*6670*/  FSEL R0, R0, R4, P0 ;  /* 0x0000000400007208 */ /* 0x000fe20000000000 */
[----:B------:R0:W-:Y:S04]  /*6680*/  STL [R1+0xbbc], R5 ;  /* 0x000bbc0501007387 */ /* 0x0001e80000100800 */
[----:B------:R-:W-:Y:S01]  /*6690*/  FADD.FTZ R0, -R3, R0 ;  /* 0x0000000003007221 */ /* 0x000fe20000010100 */
[----:B------:R1:W-:Y:S03]  /*66a0*/  STL [R1+0xbb4], R3 ;  /* 0x000bb40301007387 */ /* 0x0003e60000100800 */
[----:B------:R-:W-:Y:S01]  /*66b0*/  FMUL.FTZ R0, R0, 1.4426950216293334961 ;  /* 0x3fb8aa3b00007820 */ /* 0x000fe20000410000 */
[----:B------:R2:W5:Y:S04]  /*66c0*/  LDL.LU R4, [R1+0xbd4] ;  /* 0x000bd40001047983 */ /* 0x0005680000300800 */
[----:B0-----:R2:W5:Y:S01]  /*66d0*/  LDL.LU R5, [R1+0xbd8] ;  /* 0x000bd80001057983 */ /* 0x0015620000300800 */
[----:B------:R-:W0:Y:S03]  /*66e0*/  MUFU.EX2 R0, R0 ;  /* 0x0000000000007308 */ /* 0x000e260000000800 */
[----:B-1----:R2:W5:Y:S01]  /*66f0*/  LDL.LU R3, [R1+0xbd0] ;  /* 0x000bd00001037983 */ /* 0x0025620000300800 */
[----:B0-----:R-:W-:-:S03]  /*6700*/  FMUL.FTZ R0, R2, R0 ;  /* 0x0000000002007220 */ /* 0x001fc60000410000 */
[----:B------:R2:W5:Y:S04]  /*6710*/  LDL.LU R2, [R1+0xbcc] ;  /* 0x000bcc0001027983 */ /* 0x0005680000300800 */
[----:B------:R2:W-:Y:S04]  /*6720*/  STL [R1+0xbb0], RZ ;  /* 0x000bb0ff01007387 */ /* 0x0005e80000100800 */
[----:B------:R2:W-:Y:S02]  /*6730*/  STL [R1+0xbb8], R0 ;  /* 0x000bb80001007387 */ /* 0x0005e40000100800 */
.L_x_22547:
[----:B0----5:R0:W-:Y:S04]  /*6740*/  STL [R1+0xbd4], R4 ;  /* 0x000bd40401007387 */ /* 0x0211e80000100800 */
[----:B0--3--:R-:W3:Y:S04]  /*6750*/  LDL.LU R4, [R1+0xbb0] ;  /* 0x000bb00001047983 */ /* 0x009ee80000300800 */
[----:B------:R-:W-:Y:S04]  /*6760*/  STL [R1+0xbd0], R3 ;  /* 0x000bd00301007387 */ /* 0x000fe80000100800 */
[----:B------:R0:W-:Y:S04]  /*6770*/  STL [R1+0xbcc], R2 ;  /* 0x000bcc0201007387 */ /* 0x0001e80000100800 */
[----:B0---4-:R-:W4:Y:S01]  /*6780*/  LDL R2, [R1+0x99c] ;  /* 0x00099c0001027983 */ /* 0x011f220000100800 */
[----:B---3--:R-:W-:-:S05]  /*6790*/  IMAD R3, R4, 0x4, R1 ;  /* 0x0000000404037824 */ /* 0x008fca00078e0201 */
[----:B--2---:R-:W2:Y:S04]  /*67a0*/  LDL R0, [R3+0x208] ;  /* 0x0002080003007983 */ /* 0x004ea80000100800 */
[----:B------:R-:W3:Y:S01]  /*67b0*/  LDL R3, [R3+0x8] ;  /* 0x0000080003037983 */ /* 0x000ee20000100800 */
[----:B------:R-:W-:-:S05]  /*67c0*/  VIADD R4, R4, 0x1 ;  /* 0x0000000104047836 */ /* 0x000fca0000000000 */
[----:B------:R0:W-:Y:S01]  /*67d0*/  STL [R1+0xbb0], R4 ;  /* 0x000bb00401007387 */ /* 0x0001e20000100800 */
[CC--:B--2---:R-:W-:Y:S02]  /*67e0*/  FSETP.GEU.FTZ.AND P0, PT, R29.reuse, R0.reuse, PT ;  /* 0x000000001d00720b */ /* 0x0c4fe40003f1e000 */
[----:B------:R-:W-:Y:S02]  /*67f0*/  FSETP.NEU.FTZ.AND P1, PT, R29, R0, PT ;  /* 0x000000001d00720b */ /* 0x000fe40003f3d000 */
[C---:B----4-:R-:W-:Y:S02]  /*6800*/  ISETP.EQ.OR P0, PT, R2.reuse, -0x1, !P0 ;  /* 0xffffffff0200780c */ /* 0x050fe40004702670 */
[----:B---3--:R-:W-:-:S04]  /*6810*/  ISETP.LE.OR P1, PT, R2, R3, P1 ;  /* 0x000000030200720c */ /* 0x008fc80000f23670 */
[----:B------:R-:W-:-:S13]  /*6820*/  PLOP3.LUT P2, PT, P0, P1, PT, 0x8, 0x0 ;  /* 0x000000000000781c */ /* 0x000fda0000742170 */
[----:B------:R-:W-:Y:S02]  /*6830*/  @!P2 IMAD.MOV.U32 R29, RZ, RZ, R0 ;  /* 0x000000ffff1da224 */ /* 0x000fe400078e0000 */
[----:B------:R-:W2:Y:S01]  /*6840*/  LDL R0, [R1+0x998] ;  /* 0x0009980001007983 */ /* 0x000ea20000100800 */
[----:B------:R-:W-:Y:S01]  /*6850*/  @!P2 IMAD.MOV.U32 R2, RZ, RZ, R3 ;  /* 0x000000ffff02a224 */ /* 0x000fe200078e0003 */
[----:B------:R-:W-:Y:S02]  /*6860*/  ISETP.NE.AND P1, PT, R4, 0x80, PT ;  /* 0x000000800400780c */ /* 0x000fe40003f25270 */
[----:B0-----:R0:W5:Y:S01]  /*6870*/  LDL.LU R4, [R1+0xbd4] ;  /* 0x000bd40001047983 */ /* 0x0011620000300800 */
[----:B------:R-:W-:-:S03]  /*6880*/  FSETP.GT.FTZ.AND P0, PT, R29, R28, PT ;  /* 0x0000001c1d00720b */ /* 0x000fc60003f14000 */
[----:B-1----:R1:W-:Y:S04]  /*6890*/  @!P2 STL [R1+0x99c], R2 ;  /* 0x00099c020100a387 */ /* 0x0023e80000100800 */
[----:B------:R0:W5:Y:S04]  /*68a0*/  LDL.LU R3, [R1+0xbd0] ;  /* 0x000bd00001037983 */ /* 0x0001680000300800 */
[----:B-1----:R0:W5:Y:S01]  /*68b0*/  LDL.LU R2, [R1+0xbcc] ;  /* 0x000bcc0001027983 */ /* 0x0021620000300800 */
[----:B------:R-:W-:Y:S01]  /*68c0*/  BSSY B1, `(.L_x_22166) ;  /* 0x0000011000017945 */ /* 0x000fe20003800000 */
[----:B--2---:R-:W-:-:S13]  /*68d0*/  ISETP.EQ.OR P0, PT, R0, -0x1, P0 ;  /* 0xffffffff0000780c */ /* 0x004fda0000702670 */
[----:B0-----:R-:W-:Y:S05]  /*68e0*/  @P0 BRA `(.L_x_22167) ;  /* 0x0000000000200947 */ /* 0x001fea0003800000 */
[----:B-----5:R0:W-:Y:S04]  /*68f0*/  STL [R1+0xbcc], R2 ;  /* 0x000bcc0201007387 */ /* 0x0201e80000100800 */
[----:B0-----:R-:W2:Y:S01]  /*6900*/  LDL R2, [R1+0x99c] ;  /* 0x00099c0001027983 */ /* 0x001ea20000100800 */
[----:B------:R-:W-:-:S03]  /*6910*/  FSETP.NEU.FTZ.AND P0, PT, R29, R28, PT ;  /* 0x0000001c1d00720b */ /* 0x000fc60003f1d000 */
[----:B------:R0:W-:Y:S01]  /*6920*/  STL [R1+0xba4], R0 ;  /* 0x000ba40001007387 */ /* 0x0001e20000100800 */
[----:B--2---:R-:W-:-:S03]  /*6930*/  ISETP.GE.OR P0, PT, R2, R0, P0 ;  /* 0x000000000200720c */ /* 0x004fc60000706670 */
[----:B------:R1:W5:Y:S01]  /*6940*/  LDL.LU R2, [R1+0xbcc] ;  /* 0x000bcc0001027983 */ /* 0x0003620000300800 */
[----:B0-----:R-:W-:-:S09]  /*6950*/  IMAD.MOV.U32 R0, RZ, RZ, R28 ;  /* 0x000000ffff007224 */ /* 0x001fd200078e001c */
[----:B-1----:R-:W-:Y:S05]  /*6960*/  @P0 BRA `(.L_x_22168) ;  /* 0x0000000000180947 */ /* 0x002fea0003800000 */
.L_x_22167:
[----:B------:R-:W2:Y:S04]  /*6970*/  LDL.LU R0, [R1+0x99c] ;  /* 0x00099c0001007983 */ /* 0x000ea80000300800 */
[----:B--2---:R0:W-:Y:S02]  /*6980*/  STL [R1+0xba4], R0 ;  /* 0x000ba40001007387 */ /* 0x0041e40000100800 */
[----:B0-----:R-:W-:Y:S02]  /*6990*/  IMAD.MOV.U32 R0, RZ, RZ, R29 ;  /* 0x000000ffff007224 */ /* 0x001fe400078e001d */
[----:B------:R-:W2:Y:S04]  /*69a0*/  LDL.LU R29, [R1+0x998] ;  /* 0x00099800011d7983 */ /* 0x000ea80000300800 */
[----:B--2---:R0:W-:Y:S02]  /*69b0*/  STL [R1+0x99c], R29 ;  /* 0x00099c1d01007387 */ /* 0x0041e40000100800 */
[----:B0-----:R-:W-:-:S07]  /*69c0*/  IMAD.MOV.U32 R29, RZ, RZ, R28 ;  /* 0x000000ffff1d7224 */ /* 0x001fce00078e001c */
.L_x_22168:
[----:B------:R-:W-:Y:S05]  /*69d0*/  BSYNC B1 ;  /* 0x0000000000017941 */ /* 0x000fea0003800000 */
.L_x_22166:
[----:B------:R-:W2:Y:S01]  /*69e0*/  LDL R28, [R1+0x9a4] ;  /* 0x0009a400011c7983 */ /* 0x000ea20000100800 */
[----:B------:R-:W-:Y:S01]  /*69f0*/  FSETP.GT.FTZ.AND P0, PT, R0, R27, PT ;  /* 0x0000001b0000720b */ /* 0x000fe20003f14000 */
[----:B------:R-:W-:Y:S03]  /*6a00*/  BSSY B1, `(.L_x_22169) ;  /* 0x0000014000017945 */ /* 0x000fe60003800000 */
[----:B--2---:R-:W-:-:S13]  /*6a10*/  ISETP.EQ.OR P0, PT, R28, -0x1, P0 ;  /* 0xffffffff1c00780c */ /* 0x004fda0000702670 */
[----:B------:R-:W-:Y:S05]  /*6a20*/  @P0 BRA `(.L_x_22170) ;  /* 0x00000000002c0947 */ /* 0x000fea0003800000 */
[----:B-----5:R0:W-:Y:S04]  /*6a30*/  STL [R1+0xbcc], R2 ;  /* 0x000bcc0201007387 */ /* 0x0201e80000100800 */
[----:B------:R-:W2:Y:S04]  /*6a40*/  LDL R28, [R1+0xba4] ;  /* 0x000ba400011c7983 */ /* 0x000ea80000100800 */
[----:B0-----:R-:W2:Y:S01]  /*6a50*/  LDL R2, [R1+0x9a4] ;  /* 0x0009a40001027983 */ /* 0x001ea20000100800 */
[----:B------:R-:W-:-:S03]  /*6a60*/  FSETP.NEU.FTZ.AND P0, PT, R0, R27, PT ;  /* 0x0000001b0000720b */ /* 0x000fc60003f1d000 */
[----:B------:R-:W-:Y:S01]  /*6a70*/  STL [R1+0xba0], R27 ;  /* 0x000ba01b01007387 */ /* 0x000fe20000100800 */
[----:B--2---:R-:W-:-:S03]  /*6a80*/  ISETP.GE.OR P0, PT, R28, R2, P0 ;  /* 0x000000021c00720c */ /* 0x004fc60000706670 */
[----:B------:R0:W-:Y:S04]  /*6a90*/  STL [R1+0xba8], R2 ;  /* 0x000ba80201007387 */ /* 0x0001e80000100800 */
[----:B0-----:R0:W5:Y:S04]  /*6aa0*/  LDL.LU R2, [R1+0xbcc] ;  /* 0x000bcc0001027983 */ /* 0x0011680000300800 */
[----:B------:R1:W-:Y:S02]  /*6ab0*/  STL [R1+0x998], R28 ;  /* 0x0009981c01007387 */ /* 0x0003e40000100800 */
[----:B-1----:R-:W-:Y:S01]  /*6ac0*/  IMAD.MOV.U32 R28, RZ, RZ, R0 ;  /* 0x000000ffff1c7224 */ /* 0x002fe200078e0000 */
[----:B0-----:R-:W-:Y:S06]  /*6ad0*/  @P0 BRA `(.L_x_22171) ;  /* 0x0000000000180947 */ /* 0x001fec0003800000 */
.L_x_22170:
[----:B------:R0:W-:Y:S04]  /*6ae0*/  STL [R1+0xba0], R0 ;  /* 0x000ba00001007387 */ /* 0x0001e80000100800 */
[----:B------:R-:W2:Y:S04]  /*6af0*/  LDL.LU R28, [R1+0xba4] ;  /* 0x000ba400011c7983 */ /* 0x000ea80000300800 */
[----:B0-----:R-:W3:Y:S04]  /*6b00*/  LDL.LU R0, [R1+0x9a4] ;  /* 0x0009a40001007983 */ /* 0x001ee80000300800 */
[----:B--2---:R0:W-:Y:S04]  /*6b10*/  STL [R1+0xba8], R28 ;  /* 0x000ba81c01007387 */ /* 0x0041e80000100800 */
[----:B---3--:R1:W-:Y:S01]  /*6b20*/  STL [R1+0x998], R0 ;  /* 0x0009980001007387 */ /* 0x0083e20000100800 */
[----:B0-----:R-:W-:-:S07]  /*6b30*/  IMAD.MOV.U32 R28, RZ, RZ, R27 ;  /* 0x000000ffff1c7224 */ /* 0x001fce00078e001b */
.L_x_22171:
[----:B------:R-:W-:Y:S05]  /*6b40*/  BSYNC B1 ;  /* 0x0000000000017941 */ /* 0x000fea0003800000 */
.L_x_22169:
[----:B------:R-:W2:Y:S04]  /*6b50*/  LDL R27, [R1+0xba0] ;  /* 0x000ba000011b7983 */ /* 0x000ea80000100800 */
[----:B-1----:R-:W3:Y:S01]  /*6b60*/  LDL R0, [R1+0x9a0] ;  /* 0x0009a00001007983 */ /* 0x002ee20000100800 */
[----:B------:R-:W-:Y:S01]  /*6b70*/  BSSY B1, `(.L_x_22172) ;  /* 0x0000013000017945 */ /* 0x000fe20003800000 */
[----:B--2---:R-:W-:-:S04]  /*6b80*/  FSETP.GT.FTZ.AND P0, PT, R27, R26, PT ;  /* 0x0000001a1b00720b */ /* 0x004fc80003f14000 */
[----:B---3--:R-:W-:-:S13]  /*6b90*/  ISETP.EQ.OR P0, PT, R0, -0x1, P0 ;  /* 0xffffffff0000780c */ /* 0x008fda0000702670 */
[----:B------:R-:W-:Y:S05]  /*6ba0*/  @P0 BRA `(.L_x_22173) ;  /* 0x0000000000240947 */ /* 0x000fea0003800000 */
[----:B-----5:R0:W-:Y:S04]  /*6bb0*/  STL [R1+0xbcc], R2 ;  /* 0x000bcc0201007387 */ /* 0x0201e80000100800 */
[----:B0-----:R-:W2:Y:S01]  /*6bc0*/  LDL R2, [R1+0xba8] ;  /* 0x000ba80001027983 */ /* 0x001ea20000100800 */
[----:B------:R-:W-:-:S03]  /*6bd0*/  FSETP.NEU.FTZ.AND P0, PT, R27, R26, PT ;  /* 0x0000001a1b00720b */ /* 0x000fc60003f1d000 */
[----:B------:R0:W-:Y:S01]  /*6be0*/  STL [R1+0xba4], R0 ;  /* 0x000ba40001007387 */ /* 0x0001e20000100800 */
[----:B--2---:R-:W-:-:S03]  /*6bf0*/  ISETP.GE.OR P0, PT, R2, R0, P0 ;  /* 0x000000000200720c */ /* 0x004fc60000706670 */
[----:B------:R1:W-:Y:S01]  /*6c00*/  STL [R1+0x9a4], R2 ;  /* 0x0009a40201007387 */ /* 0x0003e20000100800 */
[----:B0-----:R-:W-:-:S03]  /*6c10*/  IMAD.MOV.U32 R0, RZ, RZ, R26 ;  /* 0x000000ffff007224 */ /* 0x001fc600078e001a */
[----:B-1----:R0:W5:Y:S06]  /*6c20*/  LDL.LU R2, [R1+0xbcc] ;  /* 0x000bcc0001027983 */ /* 0x00216c0000300800 */
[----:B------:R-:W-:Y:S05]  /*6c30*/  @P0 BRA `(.L_x_22174) ;  /* 0x0000000000180947 */ /* 0x000fea0003800000 */
.L_x_22173:
[----:B------:R-:W2:Y:S04]  /*6c40*/  LDL.LU R27, [R1+0xba8] ;  /* 0x000ba800011b7983 */ /* 0x000ea80000300800 */
[----:B------:R1:W5:Y:S04]  /*6c50*/  LDL.LU R0, [R1+0xba0] ;  /* 0x000ba00001007983 */ /* 0x0003680000300800 */
[----:B--2---:R2:W-:Y:S04]  /*6c60*/  STL [R1+0xba4], R27 ;  /* 0x000ba41b01007387 */ /* 0x0045e80000100800 */
[----:B--2---:R-:W2:Y:S04]  /*6c70*/  LDL.LU R27, [R1+0x9a0] ;  /* 0x0009a000011b7983 */ /* 0x004ea80000300800 */
[----:B--2---:R2:W-:Y:S02]  /*6c80*/  STL [R1+0x9a4], R27 ;  /* 0x0009a41b01007387 */ /* 0x0045e40000100800 */
[----:B-12---:R-:W-:-:S07]  /*6c90*/  IMAD.MOV.U32 R27, RZ, RZ, R26 ;  /* 0x000000ffff1b7224 */ /* 0x006fce00078e001a */
.L_x_22174:
[----:B------:R-:W-:Y:S05]  /*6ca0*/  BSYNC B1 ;  /* 0x0000000000017941 */ /* 0x000fea0003800000 */
.L_x_22172:
[----:B------:R-:W2:Y:S01]  /*6cb0*/  LDL R26, [R1+0x9ac] ;  /* 0x0009ac00011a7983 */ /* 0x000ea20000100800 */
[----:B-----5:R-:W-:Y:S01]  /*6cc0*/  FSETP.GT.FTZ.AND P0, PT, R0, R25, PT ;  /* 0x000000190000720b */ /* 0x020fe20003f14000 */
[----:B------:R-:W-:Y:S03]  /*6cd0*/  BSSY B1, `(.L_x_22175) ;  /* 0x0000014000017945 */ /* 0x000fe60003800000 */
[----:B--2---:R-:W-:-:S13]  /*6ce0*/  ISETP.EQ.OR P0, PT, R26, -0x1, P0 ;  /* 0xffffffff1a00780c */ /* 0x004fda0000702670 */
        /* <DEDUP_REMOVED lines=8> */
[----:B-1----:R1:W5:Y:S04]  /*6d70*/  LDL.LU R2, [R1+0xbcc] ;  /* 0x000bcc0001027983 */ /* 0x0023680000300800 */
[----:B------:R2:W-:Y:S02]  /*6d80*/  STL [R1+0x9a0], R26 ;  /* 0x0009a01a01007387 */ /* 0x0005e40000100800 */
[----:B--2---:R-:W-:Y:S01]  /*6d90*/  IMAD.MOV.U32 R26, RZ, RZ, R0 ;  /* 0x000000ffff1a7224 */ /* 0x004fe200078e0000 */
[----:B-1----:R-:W-:Y:S06]  /*6da0*/  @P0 BRA `(.L_x_22177) ;  /* 0x0000000000180947 */ /* 0x002fec0003800000 */
.L_x_22176:
[----:B------:R1:W-:Y:S04]  /*6db0*/  STL [R1+0xba0], R0 ;  /* 0x000ba00001007387 */ /* 0x0003e80000100800 */
[----:B------:R-:W2:Y:S04]  /*6dc0*/  LDL.LU R26, [R1+0xba4] ;  /* 0x000ba400011a7983 */ /* 0x000ea80000300800 */
[----:B-1----:R-:W3:Y:S04]  /*6dd0*/  LDL.LU R0, [R1+0x9ac] ;  /* 0x0009ac0001007983 */ /* 0x002ee80000300800 */
[----:B--2---:R1:W-:Y:S04]  /*6de0*/  STL [R1+0xba8], R26 ;  /* 0x000ba81a01007387 */ /* 0x0043e80000100800 */
[----:B---3--:R2:W-:Y:S01]  /*6df0*/  STL [R1+0x9a0], R0 ;  /* 0x0009a00001007387 */ /* 0x0085e20000100800 */
[----:B-1----:R-:W-:-:S07]  /*6e00*/  IMAD.MOV.U32 R26, RZ, RZ, R25 ;  /* 0x000000ffff1a7224 */ /* 0x002fce00078e0019 */
.L_x_22177:
[----:B------:R-:W-:Y:S05]  /*6e10*/  BSYNC B1 ;  /* 0x0000000000017941 */ /* 0x000fea0003800000 */
.L_x_22175:
[----:B------:R-:W3:Y:S04]  /*6e20*/  LDL R25, [R1+0xba0] ;  /* 0x000ba00001197983 */ /* 0x000ee80000100800 */
[----:B--2---:R-:W2:Y:S01]  /*6e30*/  LDL R0, [R1+0x9a8] ;  /* 0x0009a80001007983 */ /* 0x004ea20000100800 */
[----:B------:R-:W-:Y:S01]  /*6e40*/  BSSY B1, `(.L_x_22178) ;  /* 0x0000013000017945 */ /* 0x000fe20003800000 */
[----:B---3--:R-:W-:-:S04]  /*6e50*/  FSETP.GT.FTZ.AND P0, PT, R25, R24, PT ;  /* 0x000000181900720b */ /* 0x008fc80003f14000 */
[----:B--2---:R-:W-:-:S13]  /*6e60*/  ISETP.EQ.OR P0, PT, R0, -0x1, P0 ;  /* 0xffffffff0000780c */ /* 0x004fda0000702670 */
[----:B------:R-:W-:Y:S05]  /*6e70*/  @P0 BRA `(.L_x_22179) ;  /* 0x0000000000240947 */ /* 0x000fea0003800000 */
[----:B-----5:R1:W-:Y:S04]  /*6e80*/  STL [R1+0xbcc], R2 ;  /* 0x000bcc0201007387 */ /* 0x0203e80000100800 */
[----:B-1----:R-:W2:Y:S01]  /*6e90*/  LDL R2, [R1+0xba8] ;  /* 0x000ba80001027983 */ /* 0x002ea20000100800 */
[----:B------:R-:W-:-:S03]  /*6ea0*/  FSETP.NEU.FTZ.AND P0, PT, R25, R24, PT ;  /* 0x000000181900720b */ /* 0x000fc60003f1d000 */
[----:B------:R1:W-:Y:S01]  /*6eb0*/  STL [R1+0xba4], R0 ;  /* 0x000ba40001007387 */ /* 0x0003e20000100800 */
[----:B--2---:R-:W-:-:S03]  /*6ec0*/  ISETP.GE.OR P0, PT, R2, R0, P0 ;  /* 0x000000000200720c */ /* 0x004fc60000706670 */
[----:B------:R2:W-:Y:S01]  /*6ed0*/  STL [R1+0x9ac], R2 ;  /* 0x0009ac0201007387 */ /* 0x0005e20000100800 */
[----:B-1----:R-:W-:-:S03]  /*6ee0*/  IMAD.MOV.U32 R0, RZ, RZ, R24 ;  /* 0x000000ffff007224 */ /* 0x002fc600078e0018 */
[----:B--2---:R1:W5:Y:S06]  /*6ef0*/  LDL.LU R2, [R1+0xbcc] ;  /* 0x000bcc0001027983 */ /* 0x00436c0000300800 */
[----:B------:R-:W-:Y:S05]  /*6f00*/  @P0 BRA `(.L_x_22180) ;  /* 0x0000000000180947 */ /* 0x000fea0003800000 */
.L_x_22179:
[----:B------:R-:W2:Y:S04]  /*6f10*/  LDL.LU R25, [R1+0xba8] ;  /* 0x000ba80001197983 */ /* 0x000ea80000300800 */
[----:B------:R3:W5:Y:S04]  /*6f20*/  LDL.LU R0, [R1+0xba0] ;  /* 0x000ba00001007983 */ /* 0x0007680000300800 */
[----:B--2---:R2:W-:Y:S04]  /*6f30*/  STL [R1+0xba4], R25 ;  /* 0x000ba41901007387 */ /* 0x0045e80000100800 */
[----:B--2---:R-:W2:Y:S04]  /*6f40*/  LDL.LU R25, [R1+0x9a8] ;  /* 0x0009a80001197983 */ /* 0x004ea80000300800 */
[----:B--2---:R2:W-:Y:S02]  /*6f50*/  STL [R1+0x9ac], R25 ;  /* 0x0009ac1901007387 */ /* 0x0045e40000100800 */
[----:B--23--:R-:W-:-:S07]  /*6f60*/  IMAD.MOV.U32 R25, RZ, RZ, R24 ;  /* 0x000000ffff197224 */ /* 0x00cfce00078e0018 */
.L_x_22180:
[----:B------:R-:W-:Y:S05]  /*6f70*/  BSYNC B1 ;  /* 0x0000000000017941 */ /* 0x000fea0003800000 */
.L_x_22178:
[----:B------:R-:W2:Y:S01]  /*6f80*/  LDL R24, [R1+0x9b4] ;  /* 0x0009b40001187983 */ /* 0x000ea20000100800 */
[----:B-----5:R-:W-:Y:S01]  /*6f90*/  FSETP.GT.FTZ.AND P0, PT, R0, R23, PT ;  /* 0x000000170000720b */ /* 0x020fe20003f14000 */
[----:B------:R-:W-:Y:S03]  /*6fa0*/  BSSY B1, `(.L_x_22181) ;  /* 0x0000014000017945 */ /* 0x000fe60003800000 */
[----:B--2---:R-:W-:-:S13]  /*6fb0*/  ISETP.EQ.OR P0, PT, R24, -0x1, P0 ;  /* 0xffffffff1800780c */ /* 0x004fda0000702670 */
[----:B------:R-:W-:Y:S05]  /*6fc0*/  @P0 BRA `(.L_x_22182) ;  /* 0x00000000002c0947 */ /* 0x000fea0003800000 */
[----:B------:R2:W-:Y:S04]  /*6fd0*/  STL [R1+0xbcc], R2 ;  /* 0x000bcc0201007387 */ /* 0x0005e80000100800 */
[----:B------:R-:W3:Y:S04]  /*6fe0*/  LDL R24, [R1+0xba4] ;  /* 0x000ba40001187983 */ /* 0x000ee80000100800 */
[----:B--2---:R-:W3:Y:S01]  /*6ff0*/  LDL R2, [R1+0x9b4] ;  /* 0x0009b40001027983 */ /* 0x004ee20000100800 */
[----:B------:R-:W-:-:S03]  /*7000*/  FSETP.NEU.FTZ.AND P0, PT, R0, R23, PT ;  /* 0x000000170000720b */ /* 0x000fc60003f1d000 */
[----:B------:R-:W-:Y:S01]  /*7010*/  STL [R1+0xba0], R23 ;  /* 0x000ba01701007387 */ /* 0x000fe20000100800 */
[----:B---3--:R-:W-:-:S03]  /*7020*/  ISETP.GE.OR P0, PT, R24, R2, P0 ;  /* 0x000000021800720c */ /* 0x008fc60000706670 */
[----:B------:R2:W-:Y:S04]  /*7030*/  STL [R1+0xba8], R2 ;  /* 0x000ba80201007387 */ /* 0x0005e80000100800 */
[----:B--2---:R2:W5:Y:S04]  /*7040*/  LDL.LU R2, [R1+0xbcc] ;  /* 0x000bcc0001027983 */ /* 0x0045680000300800 */
[----:B------:R3:W-:Y:S02]  /*7050*/  STL [R1+0x9a8], R24 ;  /* 0x0009a81801007387 */ /* 0x0007e40000100800 */
[----:B---3--:R-:W-:Y:S01]  /*7060*/  IMAD.MOV.U32 R24, RZ, RZ, R0 ;  /* 0x000000ffff187224 */ /* 0x008fe200078e0000 */
[----:B--2---:R-:W-:Y:S06]  /*7070*/  @P0 BRA `(.L_x_22183) ;  /* 0x0000000000180947 */ /* 0x004fec0003800000 */
.L_x_22182:
[----:B------:R2:W-:Y:S04]  /*7080*/  STL [R1+0xba0], R0 ;  /* 0x000ba00001007387 */ /* 0x0005e80000100800 */
[----:B------:R-:W3:Y:S04]  /*7090*/  LDL.LU R24, [R1+0xba4] ;  /* 0x000ba40001187983 */ /* 0x000ee80000300800 */
[----:B--2---:R-:W2:Y:S04]  /*70a0*/  LDL.LU R0, [R1+0x9b4] ;  /* 0x0009b40001007983 */ /* 0x004ea80000300800 */
[----:B---3--:R3:W-:Y:S04]  /*70b0*/  STL [R1+0xba8], R24 ;  /* 0x000ba81801007387 */ /* 0x0087e80000100800 */
[----:B--2---:R2:W-:Y:S01]  /*70c0*/  STL [R1+0x9a8], R0 ;  /* 0x0009a80001007387 */ /* 0x0045e20000100800 */
[----:B---3--:R-:W-:-:S07]  /*70d0*/  IMAD.MOV.U32 R24, RZ, RZ, R23 ;  /* 0x000000ffff187224 */ /* 0x008fce00078e0017 */
.L_x_22183:
[----:B------:R-:W-:Y:S05]  /*70e0*/  BSYNC B1 ;  /* 0x0000000000017941 */ /* 0x000fea0003800000 */
.L_x_22181:
[----:B------:R-:W3:Y:S04]  /*70f0*/  LDL R23, [R1+0xba0] ;  /* 0x000ba00001177983 */ /* 0x000ee80000100800 */
[----:B--2---:R-:W2:Y:S01]  /*7100*/  LDL R0, [R1+0x9b0] ;  /* 0x0009b00001007983 */ /* 0x004ea20000100800 */
[----:B------:R-:W-:Y:S01]  /*7110*/  BSSY B1, `(.L_x_22184) ;  /* 0x0000013000017945 */ /* 0x000fe20003800000 */
[----:B---3--:R-:W-:-:S04]  /*7120*/  FSETP.GT.FTZ.AND P0, PT, R23, R22, PT ;  /* 0x000000161700720b */ /* 0x008fc80003f14000 */
[----:B--2---:R-:W-:-:S13]  /*7130*/  ISETP.EQ.OR P0, PT, R0, -0x1, P0 ;  /* 0xffffffff0000780c */ /* 0x004fda0000702670 */
[----:B------:R-:W-:Y:S05]  /*7140*/  @P0 BRA `(.L_x_22185) ;  /* 0x0000000000240947 */ /* 0x000fea0003800000 */
[----:B-----5:R2:W-:Y:S04]  /*7150*/  STL [R1+0xbcc], R2 ;  /* 0x000bcc0201007387 */ /* 0x0205e80000100800 */
[----:B--2---:R-:W2:Y:S01]  /*7160*/  LDL R2, [R1+0xba8] ;  /* 0x000ba80001027983 */ /* 0x004ea20000100800 */
[----:B------:R-:W-:-:S03]  /*7170*/  FSETP.NEU.FTZ.AND P0, PT, R23, R22, PT ;  /* 0x000000161700720b */ /* 0x000fc60003f1d000 */
[----:B------:R3:W-:Y:S01]  /*7180*/  STL [R1+0xba4], R0 ;  /* 0x000ba40001007387 */ /* 0x0007e20000100800 */
[----:B--2---:R-:W-:-:S03]  /*7190*/  ISETP.GE.OR P0, PT, R2, R0, P0 ;  /* 0x000000000200720c */ /* 0x004fc60000706670 */
[----:B------:R2:W-:Y:S01]  /*71a0*/  STL [R1+0x9b4], R2 ;  /* 0x0009b40201007387 */ /* 0x0005e20000100800 */
[----:B---3--:R-:W-:-:S03]  /*71b0*/  IMAD.MOV.U32 R0, RZ, RZ, R22 ;  /* 0x000000ffff007224 */ /* 0x008fc600078e0016 */
[----:B--2---:R2:W5:Y:S06]  /*71c0*/  LDL.LU R2, [R1+0xbcc] ;  /* 0x000bcc0001027983 */ /* 0x00456c0000300800 */
[----:B------:R-:W-:Y:S05]  /*71d0*/  @P0 BRA `(.L_x_22186) ;  /* 0x0000000000180947 */ /* 0x000fea0003800000 */
.L_x_22185:
[----:B------:R-:W3:Y:S04]  /*71e0*/  LDL.LU R23, [R1+0xba8] ;  /* 0x000ba80001177983 */ /* 0x000ee80000300800 */
[----:B------:R4:W5:Y:S04]  /*71f0*/  LDL.LU R0, [R1+0xba0] ;  /* 0x000ba00001007983 */ /* 0x0009680000300800 */
[----:B---3--:R3:W-:Y:S04]  /*7200*/  STL [R1+0xba4], R23 ;  /* 0x000ba41701007387 */ /* 0x0087e80000100800 */
[----:B---3--:R-:W3:Y:S04]  /*7210*/  LDL.LU R23, [R1+0x9b0] ;  /* 0x0009b00001177983 */ /* 0x008ee80000300800 */
[----:B---3--:R3:W-:Y:S02]  /*7220*/  STL [R1+0x9b4], R23 ;  /* 0x0009b41701007387 */ /* 0x0087e40000100800 */
[----:B---34-:R-:W-:-:S07]  /*7230*/  IMAD.MOV.U32 R23, RZ, RZ, R22 ;  /* 0x000000ffff177224 */ /* 0x018fce00078e0016 */
.L_x_22186:
[----:B------:R-:W-:Y:S05]  /*7240*/  BSYNC B1 ;  /* 0x0000000000017941 */ /* 0x000fea0003800000 */
.L_x_22184:
[----:B------:R-:W3:Y:S01]  /*7250*/  LDL R22, [R1+0x9bc] ;  /* 0x0009bc0001167983 */ /* 0x000ee20000100800 */
[----:B-----5:R-:W-:Y:S01]  /*7260*/  FSETP.GT.FTZ.AND P0, PT, R0, R21, PT ;  /* 0x000000150000720b */ /* 0x020fe20003f14000 */
[----:B------:R-:W-:Y:S03]  /*7270*/  BSSY B1, `(.L_x_22187) ;  /* 0x0000014000017945 */ /* 0x000fe60003800000 */
[----:B---3--:R-:W-:-:S13]  /*7280*/  ISETP.EQ.OR P0, PT, R22, -0x1, P0 ;  /* 0xffffffff1600780c */ /* 0x008fda0000702670 */
[----:B------:R-:W-:Y:S05]  /*7290*/  @P0 BRA `(.L_x_22188) ;  /* 0x00000000002c0947 */ /* 0x000fea0003800000 */
[----:B------:R3:W-:Y:S04]  /*72a0*/  STL [R1+0xbcc], R2 ;  /* 0x000bcc0201007387 */ /* 0x0007e80000100800 */
[----:B------:R-:W4:Y:S04]  /*72b0*/  LDL R22, [R1+0xba4] ;  /* 0x000ba40001167983 */ /* 0x000f280000100800 */
[----:B---3--:R-:W4:Y:S01]  /*72c0*/  LDL R2, [R1+0x9bc] ;  /* 0x0009bc0001027983 */ /* 0x008f220000100800 */
[----:B------:R-:W-:-:S03]  /*72d0*/  FSETP.NEU.FTZ.AND P0, PT, R0, R21, PT ;  /* 0x000000150000720b */ /* 0x000fc60003f1d000 */
[----:B------:R-:W-:Y:S01]  /*72e0*/  STL [R1+0xba0], R21 ;  /* 0x000ba01501007387 */ /* 0x000fe20000100800 */
[----:B----4-:R-:W-:-:S03]  /*72f0*/  ISETP.GE.OR P0, PT, R22, R2, P0 ;  /* 0x000000021600720c */ /* 0x010fc60000706670 */
[----:B------:R3:W-:Y:S04]  /*7300*/  STL [R1+0xba8], R2 ;  /* 0x000ba80201007387 */ /* 0x0007e80000100800 */
[----:B---3--:R3:W5:Y:S04]  /*7310*/  LDL.LU R2, [R1+0xbcc] ;  /* 0x000bcc0001027983 */ /* 0x0087680000300800 */
[----:B------:R4:W-:Y:S02]  /*7320*/  STL [R1+0x9b0], R22 ;  /* 0x0009b01601007387 */ /* 0x0009e40000100800 */
[----:B----4-:R-:W-:Y:S01]  /*7330*/  IMAD.MOV.U32 R22, RZ, RZ, R0 ;  /* 0x000000ffff167224 */ /* 0x010fe200078e0000 */
[----:B---3--:R-:W-:Y:S06]  /*7340*/  @P0 BRA `(.L_x_22189) ;  /* 0x0000000000180947 */ /* 0x008fec0003800000 */
.L_x_22188:
[----:B------:R3:W-:Y:S04]  /*7350*/  STL [R1+0xba0], R0 ;  /* 0x000ba00001007387 */ /* 0x0007e80000100800 */
[----:B------:R-:W4:Y:S04]  /*7360*/  LDL.LU R22, [R1+0xba4] ;  /* 0x000ba40001167983 */ /* 0x000f280000300800 */
[----:B---3--:R-:W3:Y:S04]  /*7370*/  LDL.LU R0, [R1+0x9bc] ;  /* 0x0009bc0001007983 */ /* 0x008ee80000300800 */
[----:B----4-:R4:W-:Y:S04]  /*7380*/  STL [R1+0xba8], R22 ;  /* 0x000ba81601007387 */ /* 0x0109e80000100800 */
[----:B---3--:R3:W-:Y:S01]  /*7390*/  STL [R1+0x9b0], R0 ;  /* 0x0009b00001007387 */ /* 0x0087e20000100800 */
[----:B----4-:R-:W-:-:S07]  /*73a0*/  IMAD.MOV.U32 R22, RZ, RZ, R21 ;  /* 0x000000ffff167224 */ /* 0x010fce00078e0015 */
.L_x_22189:
[----:B------:R-:W-:Y:S05]  /*73b0*/  BSYNC B1 ;  /* 0x0000000000017941 */ /* 0x000fea0003800000 */
.L_x_22187:
[----:B------:R-:W4:Y:S04]  /*73c0*/  LDL R21, [R1+0xba0] ;  /* 0x000ba00001157983 */ /* 0x000f280000100800 */
[----:B---3--:R-:W3:Y:S01]  /*73d0*/  LDL R0, [R1+0x9b8] ;  /* 0x0009b80001007983 */ /* 0x008ee20000100800 */
[----:B------:R-:W-:Y:S01]  /*73e0*/  BSSY B1, `(.L_x_22190) ;  /* 0x0000013000017945 */ /* 0x000fe20003800000 */
[----:B----4-:R-:W-:-:S04]  /*73f0*/  FSETP.GT.FTZ.AND P0, PT, R21, R20, PT ;  /* 0x000000141500720b */ /* 0x010fc80003f14000 */
[----:B---3--:R-:W-:-:S13]  /*7400*/  ISETP.EQ.OR P0, PT, R0, -0x1, P0 ;  /* 0xffffffff0000780c */ /* 0x008fda0000702670 */
[----:B------:R-:W-:Y:S05]  /*7410*/  @P0 BRA `(.L_x_22191) ;  /* 0x0000000000240947 */ /* 0x000fea0003800000 */
[----:B-----5:R3:W-:Y:S04]  /*7420*/  STL [R1+0xbcc], R2 ;  /* 0x000bcc0201007387 */ /* 0x0207e80000100800 */
[----:B---3--:R-:W3:Y:S01]  /*7430*/  LDL R2, [R1+0xba8] ;  /* 0x000ba80001027983 */ /* 0x008ee20000100800 */
[----:B------:R-:W-:-:S03]  /*7440*/  FSETP.NEU.FTZ.AND P0, PT, R21, R20, PT ;  /* 0x000000141500720b */ /* 0x000fc60003f1d000 */
[----:B------:R4:W-:Y:S01]  /*7450*/  STL [R1+0xba4], R0 ;  /* 0x000ba40001007387 */ /* 0x0009e20000100800 */
[----:B---3--:R-:W-:-:S03]  /*7460*/  ISETP.GE.OR P0, PT, R2, R0, P0 ;  /* 0x000000000200720c */ /* 0x008fc60000706670 */
[----:B------:R3:W-:Y:S01]  /*7470*/  STL [R1+0x9bc], R2 ;  /* 0x0009bc0201007387 */ /* 0x0007e20000100800 */
[----:B----4-:R-:W-:-:S03]  /*7480*/  IMAD.MOV.U32 R0, RZ, RZ, R20 ;  /* 0x000000ffff007224 */ /* 0x010fc600078e0014 */
[----:B---3--:R3:W5:Y:S06]  /*7490*/  LDL.LU R2, [R1+0xbcc] ;  /* 0x000bcc0001027983 */ /* 0x00876c0000300800 */
[----:B------:R-:W-:Y:S05]  /*74a0*/  @P0 BRA `(.L_x_22192) ;  /* 0x0000000000180947 */ /* 0x000fea0003800000 */
.L_x_22191:
[----:B------:R-:W4:Y:S04]  /*74b0*/  LDL.LU R21, [R1+0xba8] ;  /* 0x000ba80001157983 */ /* 0x000f280000300800 */
[----:B------:R0:W5:Y:S04]  /*74c0*/  LDL.LU R0, [R1+0xba0] ;  /* 0x000ba00001007983 */ /* 0x0001680000300800 */
[----:B----4-:R4:W-:Y:S04]  /*74d0*/  STL [R1+0xba4], R21 ;  /* 0x000ba41501007387 */ /* 0x0109e80000100800 */
[----:B----4-:R-:W4:Y:S04]  /*74e0*/  LDL.LU R21, [R1+0x9b8] ;  /* 0x0009b80001157983 */ /* 0x010f280000300800 */
[----:B----4-:R4:W-:Y:S02]  /*74f0*/  STL [R1+0x9bc], R21 ;  /* 0x0009bc1501007387 */ /* 0x0109e40000100800 */
[----:B0---4-:R-:W-:-:S07]  /*7500*/  IMAD.MOV.U32 R21, RZ, RZ, R20 ;  /* 0x000000ffff157224 */ /* 0x011fce00078e0014 */
.L_x_22192:
[----:B------:R-:W-:Y:S05]  /*7510*/  BSYNC B1 ;  /* 0x0000000000017941 */ /* 0x000fea0003800000 */
.L_x_22190:
[----:B------:R-:W4:Y:S01]  /*7520*/  LDL R20, [R1+0x9c4] ;  /* 0x0009c40001147983 */ /* 0x000f220000100800 */
[----:B-----5:R-:W-:Y:S01]  /*7530*/  FSETP.GT.FTZ.AND P0, PT, R0, R19, PT ;  /* 0x000000130000720b */ /* 0x020fe20003f14000 */
[----:B------:R-:W-:Y:S03]  /*7540*/  BSSY B1, `(.L_x_22193) ;  /* 0x0000014000017945 */ /* 0x000fe60003800000 */
[----:B----4-:R-:W-:-:S13]  /*7550*/  ISETP.EQ.OR P0, PT, R20, -0x1, P0 ;  /* 0xffffffff1400780c */ /* 0x010fda0000702670 */
[----:B------:R-:W-:Y:S05]  /*7560*/  @P0 BRA `(.L_x_22194) ;  /* 0x00000000002c0947 */ /* 0x000fea0003800000 */
[----:B------:R4:W-:Y:S04]  /*7570*/  STL [R1+0xbcc], R2 ;  /* 0x000bcc0201007387 */ /* 0x0009e80000100800 */
[----:B------:R-:W2:Y:S04]  /*7580*/  LDL R20, [R1+0xba4] ;  /* 0x000ba40001147983 */ /* 0x000ea80000100800 */
[----:B----4-:R-:W2:Y:S01]  /*7590*/  LDL R2, [R1+0x9c4] ;  /* 0x0009c40001027983 */ /* 0x010ea20000100800 */
[----:B------:R-:W-:-:S03]  /*75a0*/  FSETP.NEU.FTZ.AND P0, PT, R0, R19, PT ;  /* 0x000000130000720b */ /* 0x000fc60003f1d000 */
[----:B------:R-:W-:Y:S01]  /*75b0*/  STL [R1+0xba0], R19 ;  /* 0x000ba01301007387 */ /* 0x000fe20000100800 */
[----:B--2---:R-:W-:-:S03]  /*75c0*/  ISETP.GE.OR P0, PT, R20, R2, P0 ;  /* 0x000000021400720c */ /* 0x004fc60000706670 */
[----:B------:R2:W-:Y:S04]  /*75d0*/  STL [R1+0xba8], R2 ;  /* 0x000ba80201007387 */ /* 0x0005e80000100800 */
[----:B--2---:R4:W5:Y:S04]  /*75e0*/  LDL.LU R2, [R1+0xbcc] ;  /* 0x000bcc0001027983 */ /* 0x0049680000300800 */
[----:B------:R2:W-:Y:S02]  /*75f0*/  STL [R1+0x9b8], R20 ;  /* 0x0009b81401007387 */ /* 0x0005e40000100800 */
[----:B--2---:R-:W-:Y:S01]  /*7600*/  IMAD.MOV.U32 R20, RZ, RZ, R0 ;  /* 0x000000ffff147224 */ /* 0x004fe200078e0000 */
[----:B----4-:R-:W-:Y:S06]  /*7610*/  @P0 BRA `(.L_x_22195) ;  /* 0x0000000000180947 */ /* 0x010fec0003800000 */
.L_x_22194:
[----:B------:R4:W-:Y:S04]  /*7620*/  STL [R1+0xba0], R0 ;  /* 0x000ba00001007387 */ /* 0x0009e80000100800 */
[----:B------:R-:W2:Y:S04]  /*7630*/  LDL.LU R20, [R1+0xba4] ;  /* 0x000ba40001147983 */ /* 0x000ea80000300800 */
[----:B----4-:R-:W4:Y:S04]  /*7640*/  LDL.LU R0, [R1+0x9c4] ;  /* 0x0009c40001007983 */ /* 0x010f280000300800 */
[----:B--2---:R2:W-:Y:S04]  /*7650*/  STL [R1+0xba8], R20 ;  /* 0x000ba81401007387 */ /* 0x0045e80000100800 */
[----:B----4-:R4:W-:Y:S01]  /*7660*/  STL [R1+0x9b8], R0 ;  /* 0x0009b80001007387 */ /* 0x0109e20000100800 */
[----:B--2---:R-:W-:-:S07]  /*7670*/  IMAD.MOV.U32 R20, RZ, RZ, R19 ;  /* 0x000000ffff147224 */ /* 0x004fce00078e0013 */
.L_x_22195:
[----:B------:R-:W-:Y:S05]  /*7680*/  BSYNC B1 ;  /* 0x0000000000017941 */ /* 0x000fea0003800000 */
.L_x_22193:
[----:B------:R-:W2:Y:S04]  /*7690*/  LDL R19, [R1+0xba0] ;  /* 0x000ba00001137983 */ /* 0x000ea80000100800 */
[----:B----4-:R-:W4:Y:S01]  /*76a0*/  LDL R0, [R1+0x9c0] ;  /* 0x0009c00001007983 */ /* 0x010f220000100800 */
[----:B------:R-:W-:Y:S01]  /*76b0*/  BSSY B1, `(.L_x_22196) ;  /* 0x0000013000017945 */ /* 0x000fe20003800000 */
[----:B--2---:R-:W-:-:S04]  /*76c0*/  FSETP.GT.FTZ.AND P0, PT, R19, R18, PT ;  /* 0x000000121300720b */ /* 0x004fc80003f14000 */
[----:B----4-:R-:W-:-:S13]  /*76d0*/  ISETP.EQ.OR P0, PT, R0, -0x1, P0 ;  /* 0xffffffff0000780c */ /* 0x010fda0000702670 */
[----:B------:R-:W-:Y:S05]  /*76e0*/  @P0 BRA `(.L_x_22197) ;  /* 0x0000000000240947 */ /* 0x000fea0003800000 */
[----:B-----5:R2:W-:Y:S04]  /*76f0*/  STL [R1+0xbcc], R2 ;  /* 0x000bcc0201007387 */ /* 0x0205e80000100800 */
[----:B--2---:R-:W2:Y:S01]  /*7700*/  LDL R2, [R1+0xba8] ;  /* 0x000ba80001027983 */ /* 0x004ea20000100800 */
[----:B------:R-:W-:-:S03]  /*7710*/  FSETP.NEU.FTZ.AND P0, PT, R19, R18, PT ;  /* 0x000000121300720b */ /* 0x000fc60003f1d000 */
[----:B------:R4:W-:Y:S01]  /*7720*/  STL [R1+0xba4], R0 ;  /* 0x000ba40001007387 */ /* 0x0009e20000100800 */
[----:B--2---:R-:W-:-:S03]  /*7730*/  ISETP.GE.OR P0, PT, R2, R0, P0 ;  /* 0x000000000200720c */ /* 0x004fc60000706670 */
[----:B------:R2:W-:Y:S01]  /*7740*/  STL [R1+0x9c4], R2 ;  /* 0x0009c40201007387 */ /* 0x0005e20000100800 */
[----:B----4-:R-:W-:-:S03]  /*7750*/  IMAD.MOV.U32 R0, RZ, RZ, R18 ;  /* 0x000000ffff007224 */ /* 0x010fc600078e0012 */
[----:B--2---:R2:W5:Y:S06]  /*7760*/  LDL.LU R2, [R1+0xbcc] ;  /* 0x000bcc0001027983 */ /* 0x00456c0000300800 */
[----:B------:R-:W-:Y:S05]  /*7770*/  @P0 BRA `(.L_x_22198) ;  /* 0x0000000000180947 */ /* 0x000fea0003800000 */
.L_x_22197:
[----:B------:R-:W4:Y:S04]  /*7780*/  LDL.LU R19, [R1+0xba8] ;  /* 0x000ba80001137983 */ /* 0x000f280000300800 */
[----:B------:R0:W5:Y:S04]  /*7790*/  LDL.LU R0, [R1+0xba0] ;  /* 0x000ba00001007983 */ /* 0x0001680000300800 */
[----:B----4-:R4:W-:Y:S04]  /*77a0*/  STL [R1+0xba4], R19 ;  /* 0x000ba41301007387 */ /* 0x0109e80000100800 */
[----:B----4-:R-:W4:Y:S04]  /*77b0*/  LDL.LU R19, [R1+0x9c0] ;  /* 0x0009c00001137983 */ /* 0x010f280000300800 */
[----:B----4-:R4:W-:Y:S02]  /*77c0*/  STL [R1+0x9c4], R19 ;  /* 0x0009c41301007387 */ /* 0x0109e40000100800 */
[----:B0---4-:R-:W-:-:S07]  /*77d0*/  IMAD.MOV.U32 R19, RZ, RZ, R18 ;  /* 0x000000ffff137224 */ /* 0x011fce00078e0012 */
.L_x_22198:
[----:B------:R-:W-:Y:S05]  /*77e0*/  BSYNC B1 ;  /* 0x0000000000017941 */ /* 0x000fea0003800000 */
.L_x_22196:
        /* <DEDUP_REMOVED lines=16> */
.L_x_22200:
[----:B------:R4:W-:Y:S04]  /*78f0*/  STL [R1+0xba0], R0 ;  /* 0x000ba00001007387 */ /* 0x0009e80000100800 */
[----:B------:R-:W2:Y:S04]  /*7900*/  LDL.LU R18, [R1+0xba4] ;  /* 0x000ba40001127983 */ /* 0x000ea80000300800 */
[----:B----4-:R-:W4:Y:S04]  /*7910*/  LDL.LU R0, [R1+0x9cc] ;  /* 0x0009cc0001007983 */ /* 0x010f280000300800 */
[----:B--2---:R2:W-:Y:S04]  /*7920*/  STL [R1+0xba8], R18 ;  /* 0x000ba81201007387 */ /* 0x0045e80000100800 */
[----:B----4-:R4:W-:Y:S01]  /*7930*/  STL [R1+0x9c0], R0 ;  /* 0x0009c00001007387 */ /* 0x0109e20000100800 */
[----:B--2---:R-:W-:-:S07]  /*7940*/  IMAD.MOV.U32 R18, RZ, RZ, R17 ;  /* 0x000000ffff127224 */ /* 0x004fce00078e0011 */
.L_x_22201:
[----:B------:R-:W-:Y:S05]  /*7950*/  BSYNC B1 ;  /* 0x0000000000017941 */ /* 0x000fea0003800000 */
.L_x_22199:
        /* <DEDUP_REMOVED lines=15> */
.L_x_22203:
[----:B------:R-:W4:Y:S04]  /*7a50*/  LDL.LU R17, [R1+0xba8] ;  /* 0x000ba80001117983 */ /* 0x000f280000300800 */
[----:B------:R0:W5:Y:S04]  /*7a60*/  LDL.LU R0, [R1+0xba0] ;  /* 0x000ba00001007983 */ /* 0x0001680000300800 */
[----:B----4-:R4:W-:Y:S04]  /*7a70*/  STL [R1+0xba4], R17 ;  /* 0x000ba41101007387 */ /* 0x0109e80000100800 */
[----:B----4-:R-:W4:Y:S04]  /*7a80*/  LDL.LU R17, [R1+0x9c8] ;  /* 0x0009c80001117983 */ /* 0x010f280000300800 */
[----:B----4-:R4:W-:Y:S02]  /*7a90*/  STL [R1+0x9cc], R17 ;  /* 0x0009cc1101007387 */ /* 0x0109e40000100800 */
[----:B0---4-:R-:W-:-:S07]  /*7aa0*/  IMAD.MOV.U32 R17, RZ, RZ, R16 ;  /* 0x000000ffff117224 */ /* 0x011fce00078e0010 */
.L_x_22204:
[----:B------:R-:W-:Y:S05]  /*7ab0*/  BSYNC B1 ;  /* 0x0000000000017941 */ /* 0x000fea0003800000 */
.L_x_22202:
        /* <DEDUP_REMOVED lines=16> */
.L_x_22206:
[----:B------:R4:W-:Y:S04]  /*7bc0*/  STL [R1+0xba0], R0 ;  /* 0x000ba00001007387 */ /* 0x0009e80000100800 */
[----:B------:R-:W2:Y:S04]  /*7bd0*/  LDL.LU R16, [R1+0xba4] ;  /* 0x000ba40001107983 */ /* 0x000ea80000300800 */
[----:B----4-:R-:W4:Y:S04]  /*7be0*/  LDL.LU R0, [R1+0x9d4] ;  /* 0x0009d40001007983 */ /* 0x010f280000300800 */
[----:B--2---:R2:W-:Y:S04]  /*7bf0*/  STL [R1+0xba8], R16 ;  /* 0x000ba81001007387 */ /* 0x0045e80000100800 */
[----:B----4-:R4:W-:Y:S01]  /*7c00*/  STL [R1+0x9c8], R0 ;  /* 0x0009c80001007387 */ /* 0x0109e20000100800 */
[----:B--2---:R-:W-:-:S07]  /*7c10*/  IMAD.MOV.U32 R16, RZ, RZ, R15 ;  /* 0x000000ffff107224 */ /* 0x004fce00078e000f */
.L_x_22207:
[----:B------:R-:W-:Y:S05]  /*7c20*/  BSYNC B1 ;  /* 0x0000000000017941 */ /* 0x000fea0003800000 */
.L_x_22205:
        /* <DEDUP_REMOVED lines=15> */
.L_x_22209:
[----:B------:R-:W4:Y:S04]  /*7d20*/  LDL.LU R15, [R1+0xba8] ;  /* 0x000ba800010f7983 */ /* 0x000f280000300800 */
[----:B------:R0:W5:Y:S04]  /*7d30*/  LDL.LU R0, [R1+0xba0] ;  /* 0x000ba00001007983 */ /* 0x0001680000300800 */
[----:B----4-:R4:W-:Y:S04]  /*7d40*/  STL [R1+0xba4], R15 ;  /* 0x000ba40f01007387 */ /* 0x0109e80000100800 */
[----:B----4-:R-:W4:Y:S04]  /*7d50*/  LDL.LU R15, [R1+0x9d0] ;  /* 0x0009d000010f7983 */ /* 0x010f280000300800 */
[----:B----4-:R4:W-:Y:S02]  /*7d60*/  STL [R1+0x9d4], R15 ;  /* 0x0009d40f01007387 */ /* 0x0109e40000100800 */
[----:B0---4-:R-:W-:-:S07]  /*7d70*/  IMAD.MOV.U32 R15, RZ, RZ, R14 ;  /* 0x000000ffff0f7224 */ /* 0x011fce00078e000e */
.L_x_22210:
[----:B------:R-:W-:Y:S05]  /*7d80*/  BSYNC B1 ;  /* 0x0000000000017941 */ /* 0x000fea0003800000 */
.L_x_22208:
        /* <DEDUP_REMOVED lines=16> */
.L_x_22212:
[----:B------:R4:W-:Y:S04]  /*7e90*/  STL [R1+0xba0], R0 ;  /* 0x000ba00001007387 */ /* 0x0009e80000100800 */
[----:B------:R-:W2:Y:S04]  /*7ea0*/  LDL.LU R14, [R1+0xba4] ;  /* 0x000ba400010e7983 */ /* 0x000ea80000300800 */
[----:B----4-:R-:W4:Y:S04]  /*7eb0*/  LDL.LU R0, [R1+0x9dc] ;  /* 0x0009dc0001007983 */ /* 0x010f280000300800 */
[----:B--2---:R2:W-:Y:S04]  /*7ec0*/  STL [R1+0xba8], R14 ;  /* 0x000ba80e01007387 */ /* 0x0045e80000100800 */
[----:B----4-:R4:W-:Y:S01]  /*7ed0*/  STL [R1+0x9d0], R0 ;  /* 0x0009d00001007387 */ /* 0x0109e20000100800 */
[----:B--2---:R-:W-:-:S07]  /*7ee0*/  IMAD.MOV.U32 R14, RZ, RZ, R13 ;  /* 0x000000ffff0e7224 */ /* 0x004fce00078e000d */
.L_x_22213:
[----:B------:R-:W-:Y:S05]  /*7ef0*/  BSYNC B1 ;  /* 0x0000000000017941 */ /* 0x000fea0003800000 */
.L_x_22211:
        /* <DEDUP_REMOVED lines=15> */
.L_x_22215:
[----:B------:R-:W4:Y:S04]  /*7ff0*/  LDL.LU R13, [R1+0xba8] ;  /* 0x000ba800010d7983 */ /* 0x000f280000300800 */
[----:B------:R0:W5:Y:S04]  /*8000*/  LDL.LU R0, [R1+0xba0] ;  /* 0x000ba00001007983 */ /* 0x0001680000300800 */
[----:B----4-:R4:W-:Y:S04]  /*8010*/  STL [R1+0xba4], R13 ;  /* 0x000ba40d01007387 */ /* 0x0109e80000100800 */
[----:B----4-:R-:W4:Y:S04]  /*8020*/  LDL.LU R13, [R1+0x9d8] ;  /* 0x0009d800010d7983 */ /* 0x010f280000300800 */
[----:B----4-:R4:W-:Y:S02]  /*8030*/  STL [R1+0x9dc], R13 ;  /* 0x0009dc0d01007387 */ /* 0x0109e40000100800 */
[----:B0---4-:R-:W-:-:S07]  /*8040*/  IMAD.MOV.U32 R13, RZ, RZ, R12 ;  /* 0x000000ffff0d7224 */ /* 0x011fce00078e000c */
.L_x_22216:
[----:B------:R-:W-:Y:S05]  /*8050*/  BSYNC B1 ;  /* 0x0000000000017941 */ /* 0x000fea0003800000 */
.L_x_22214:
        /* <DEDUP_REMOVED lines=16> */
.L_x_22218:
[----:B------:R4:W-:Y:S04]  /*8160*/  STL [R1+0xba0], R0 ;  /* 0x000ba00001007387 */ /* 0x0009e80000100800 */
[----:B------:R-:W2:Y:S04]  /*8170*/  LDL.LU R12, [R1+0xba4] ;  /* 0x000ba400010c7983 */ /* 0x000ea80000300800 */
[----:B----4-:R-:W4:Y:S04]  /*8180*/  LDL.LU R0, [R1+0x9e4] ;  /* 0x0009e40001007983 */ /* 0x010f280000300800 */
[----:B--2---:R2:W-:Y:S04]  /*8190*/  STL [R1+0xba8], R12 ;  /* 0x000ba80c01007387 */ /* 0x0045e80000100800 */
[----:B----4-:R4:W-:Y:S01]  /*81a0*/  STL [R1+0x9d8], R0 ;  /* 0x0009d80001007387 */ /* 0x0109e20000100800 */
[----:B--2---:R-:W-:-:S07]  /*81b0*/  IMAD.MOV.U32 R12, RZ, RZ, R11 ;  /* 0x000000ffff0c7224 */ /* 0x004fce00078e000b */
.L_x_22219:
[----:B------:R-:W-:Y:S05]  /*81c0*/  BSYNC B1 ;  /* 0x0000000000017941 */ /* 0x000fea0003800000 */
.L_x_22217:
        /* <DEDUP_REMOVED lines=15> */
.L_x_22221:
[----:B------:R-:W4:Y:S04]  /*82c0*/  LDL.LU R11, [R1+0xba8] ;  /* 0x000ba800010b7983 */ /* 0x000f280000300800 */
[----:B------:R0:W5:Y:S04]  /*82d0*/  LDL.LU R0, [R1+0xba0] ;  /* 0x000ba00001007983 */ /* 0x0001680000300800 */
[----:B----4-:R4:W-:Y:S04]  /*82e0*/  STL [R1+0xba4], R11 ;  /* 0x000ba40b01007387 */ /* 0x0109e80000100800 */
[----:B----4-:R-:W4:Y:S04]  /*82f0*/  LDL.LU R11, [R1+0x9e0] ;  /* 0x0009e000010b7983 */ /* 0x010f280000300800 */
[----:B----4-:R4:W-:Y:S02]  /*8300*/  STL [R1+0x9e4], R11 ;  /* 0x0009e40b01007387 */ /* 0x0109e40000100800 */
[----:B0---4-:R-:W-:-:S07]  /*8310*/  IMAD.MOV.U32 R11, RZ, RZ, R10 ;  /* 0x000000ffff0b7224 */ /* 0x011fce00078e000a */
.L_x_22222:
[----:B------:R-:W-:Y:S05]  /*8320*/  BSYNC B1 ;  /* 0x0000000000017941 */ /* 0x000fea0003800000 */
.L_x_22220:
        /* <DEDUP_REMOVED lines=16> */
.L_x_22224:
[----:B------:R4:W-:Y:S04]  /*8430*/  STL [R1+0xba0], R0 ;  /* 0x000ba00001007387 */ /* 0x0009e80000100800 */
[----:B------:R-:W2:Y:S04]  /*8440*/  LDL.LU R10, [R1+0xba4] ;  /* 0x000ba400010a7983 */ /* 0x000ea80000300800 */
[----:B----4-:R-:W4:Y:S04]  /*8450*/  LDL.LU R0, [R1+0x9ec] ;  /* 0x0009ec0001007983 */ /* 0x010f280000300800 */
[----:B--2---:R2:W-:Y:S04]  /*8460*/  STL [R1+0xba8], R10 ;  /* 0x000ba80a01007387 */ /* 0x0045e80000100800 */
[----:B----4-:R4:W-:Y:S01]  /*8470*/  STL [R1+0x9e0], R0 ;  /* 0x0009e00001007387 */ /* 0x0109e20000100800 */
[----:B--2---:R-:W-:-:S07]  /*8480*/  IMAD.MOV.U32 R10, RZ, RZ, R9 ;  /* 0x000000ffff0a7224 */ /* 0x004fce00078e0009 */
.L_x_22225:
[----:B------:R-:W-:Y:S05]  /*8490*/  BSYNC B1 ;  /* 0x0000000000017941 */ /* 0x000fea0003800000 */
.L_x_22223:
        /* <DEDUP_REMOVED lines=15> */
.L_x_22227:
[----:B------:R-:W4:Y:S04]  /*8590*/  LDL.LU R9, [R1+0xba8] ;  /* 0x000ba80001097983 */ /* 0x000f280000300800 */
[----:B------:R0:W5:Y:S04]  /*85a0*/  LDL.LU R0, [R1+0xba0] ;  /* 0x000ba00001007983 */ /* 0x0001680000300800 */
[----:B----4-:R4:W-:Y:S04]  /*85b0*/  STL [R1+0xba4], R9 ;  /* 0x000ba40901007387 */ /* 0x0109e80000100800 */
[----:B----4-:R-:W4:Y:S04]  /*85c0*/  LDL.LU R9, [R1+0x9e8] ;  /* 0x0009e80001097983 */ /* 0x010f280000300800 */
[----:B----4-:R4:W-:Y:S02]  /*85d0*/  STL [R1+0x9ec], R9 ;  /* 0x0009ec0901007387 */ /* 0x0109e40000100800 */
[----:B0---4-:R-:W-:-:S07]  /*85e0*/  IMAD.MOV.U32 R9, RZ, RZ, R8 ;  /* 0x000000ffff097224 */ /* 0x011fce00078e0008 */
.L_x_22228:
[----:B------:R-:W-:Y:S05]  /*85f0*/  BSYNC B1 ;  /* 0x0000000000017941 */ /* 0x000fea0003800000 */
.L_x_22226:
        /* <DEDUP_REMOVED lines=16> */
.L_x_22230:
[----:B------:R4:W-:Y:S04]  /*8700*/  STL [R1+0xba0], R0 ;  /* 0x000ba00001007387 */ /* 0x0009e80000100800 */
[----:B------:R-:W2:Y:S04]  /*8710*/  LDL.LU R8, [R1+0xba4] ;  /* 0x000ba40001087983 */ /* 0x000ea80000300800 */
[----:B----4-:R-:W4:Y:S04]  /*8720*/  LDL.LU R0, [R1+0x9f4] ;  /* 0x0009f40001007983 */ /* 0x010f280000300800 */
[----:B--2---:R2:W-:Y:S04]  /*8730*/  STL [R1+0xba8], R8 ;  /* 0x000ba80801007387 */ /* 0x0045e80000100800 */
[----:B----4-:R4:W-:Y:S01]  /*8740*/  STL [R1+0x9e8], R0 ;  /* 0x0009e80001007387 */ /* 0x0109e20000100800 */
[----:B--2---:R-:W-:-:S07]  /*8750*/  IMAD.MOV.U32 R8, RZ, RZ, R7 ;  /* 0x000000ffff087224 */ /* 0x004fce00078e0007 */
.L_x_22231:
[----:B------:R-:W-:Y:S05]  /*8760*/  BSYNC B1 ;  /* 0x0000000000017941 */ /* 0x000fea0003800000 */
.L_x_22229:
        /* <DEDUP_REMOVED lines=15> */
.L_x_22233:
[----:B------:R-:W4:Y:S04]  /*8860*/  LDL.LU R7, [R1+0xba8] ;  /* 0x000ba80001077983 */ /* 0x000f280000300800 */
[----:B------:R0:W5:Y:S04]  /*8870*/  LDL.LU R0, [R1+0xba0] ;  /* 0x000ba00001007983 */ /* 0x0001680000300800 */
[----:B----4-:R4:W-:Y:S04]  /*8880*/  STL [R1+0xba4], R7 ;  /* 0x000ba40701007387 */ /* 0x0109e80000100800 */
[----:B----4-:R-:W4:Y:S04]  /*8890*/  LDL.LU R7, [R1+0x9f0] ;  /* 0x0009f00001077983 */ /* 0x010f280000300800 */
[----:B----4-:R4:W-:Y:S02]  /*88a0*/  STL [R1+0x9f4], R7 ;  /* 0x0009f40701007387 */ /* 0x0109e40000100800 */
[----:B0---4-:R-:W-:-:S07]  /*88b0*/  IMAD.MOV.U32 R7, RZ, RZ, R6 ;  /* 0x000000ffff077224 */ /* 0x011fce00078e0006 */
.L_x_22234:
[----:B------:R-:W-:Y:S05]  /*88c0*/  BSYNC B1 ;  /* 0x0000000000017941 */ /* 0x000fea0003800000 */
.L_x_22232:
        /* <DEDUP_REMOVED lines=16> */
.L_x_22236:
[----:B------:R4:W-:Y:S04]  /*89d0*/  STL [R1+0xba0], R0 ;  /* 0x000ba00001007387 */ /* 0x0009e80000100800 */
[----:B------:R-:W2:Y:S04]  /*89e0*/  LDL.LU R6, [R1+0xba4] ;  /* 0x000ba40001067983 */ /* 0x000ea80000300800 */
[----:B----4-:R-:W4:Y:S04]  /*89f0*/  LDL.LU R0, [R1+0x9fc] ;  /* 0x0009fc0001007983 */ /* 0x010f280000300800 */
[----:B--2---:R2:W-:Y:S04]  /*8a00*/  STL [R1+0xba8], R6 ;  /* 0x000ba80601007387 */ /* 0x0045e80000100800 */
[----:B----4-:R4:W-:Y:S01]  /*8a10*/  STL [R1+0x9f0], R0 ;  /* 0x0009f00001007387 */ /* 0x0109e20000100800 */
[----:B--2---:R-:W-:-:S07]  /*8a20*/  IMAD.MOV.U32 R6, RZ, RZ, R5 ;  /* 0x000000ffff067224 */ /* 0x004fce00078e0005 */
.L_x_22237:
[----:B------:R-:W-:Y:S05]  /*8a30*/  BSYNC B1 ;  /* 0x0000000000017941 */ /* 0x000fea0003800000 */
.L_x_22235:
        /* <DEDUP_REMOVED lines=15> */
.L_x_22239:
[----:B------:R-:W4:Y:S04]  /*8b30*/  LDL.LU R5, [R1+0xba8] ;  /* 0x000ba80001057983 */ /* 0x000f280000300800 */
[----:B------:R0:W5:Y:S04]  /*8b40*/  LDL.LU R0, [R1+0xba0] ;  /* 0x000ba00001007983 */ /* 0x0001680000300800 */
[----:B----4-:R4:W-:Y:S04]  /*8b50*/  STL [R1+0xba4], R5 ;  /* 0x000ba40501007387 */ /* 0x0109e80000100800 */
[----:B----4-:R-:W4:Y:S04]  /*8b60*/  LDL.LU R5, [R1+0x9f8] ;  /* 0x0009f80001057983 */ /* 0x010f280000300800 */
[----:B----4-:R4:W-:Y:S02]  /*8b70*/  STL [R1+0x9fc], R5 ;  /* 0x0009fc0501007387 */ /* 0x0109e40000100800 */
[----:B0---4-:R-:W-:-:S07]  /*8b80*/  IMAD.MOV.U32 R5, RZ, RZ, R4 ;  /* 0x000000ffff057224 */ /* 0x011fce00078e0004 */
.L_x_22240:
[----:B------:R-:W-:Y:S05]  /*8b90*/  BSYNC B1 ;  /* 0x0000000000017941 */ /* 0x000fea0003800000 */
.L_x_22238:
        /* <DEDUP_REMOVED lines=16> */
.L_x_22242:
[----:B------:R4:W-:Y:S04]  /*8ca0*/  STL [R1+0xba0], R0 ;  /* 0x000ba00001007387 */ /* 0x0009e80000100800 */
[----:B------:R-:W2:Y:S04]  /*8cb0*/  LDL.LU R4, [R1+0xba4] ;  /* 0x000ba40001047983 */ /* 0x000ea80000300800 */
[----:B----4-:R-:W4:Y:S04]  /*8cc0*/  LDL.LU R0, [R1+0xa04] ;  /* 0x000a040001007983 */ /* 0x010f280000300800 */
[----:B--2---:R2:W-:Y:S04]  /*8cd0*/  STL [R1+0xba8], R4 ;  /* 0x000ba80401007387 */ /* 0x0045e80000100800 */
[----:B----4-:R4:W-:Y:S01]  /*8ce0*/  STL [R1+0x9f8], R0 ;  /* 0x0009f80001007387 */ /* 0x0109e20000100800 */
[----:B--2---:R-:W-:-:S07]  /*8cf0*/  IMAD.MOV.U32 R4, RZ, RZ, R3 ;  /* 0x000000ffff047224 */ /* 0x004fce00078e0003 */
.L_x_22243:
[----:B------:R-:W-:Y:S05]  /*8d00*/  BSYNC B1 ;  /* 0x0000000000017941 */ /* 0x000fea0003800000 */
.L_x_22241:
[----:B------:R-:W2:Y:S04]  /*8d10*/  LDL R3, [R1+0xba0] ;  /* 0x000ba00001037983 */ /* 0x000ea80000100800 */
[----:B----4-:R-:W4:Y:S01]  /*8d20*/  LDL R0, [R1+0xa00] ;  /* 0x000a000001007983 */ /* 0x010f220000100800 */
[----:B------:R-:W-:Y:S01]  /*8d30*/  BSSY B1, `(.L_x_22244) ;  /* 0x0000013000017945 */ /* 0x000fe20003800000 */
[----:B--2--5:R-:W-:-:S04]  /*8d40*/  FSETP.GT.FTZ.AND P0, PT, R3, R2, PT ;  /* 0x000000020300720b */ /* 0x024fc80003f14000 */
[----:B----4-:R-:W-:-:S13]  /*8d50*/  ISETP.EQ.OR P0, PT, R0, -0x1, P0 ;  /* 0xffffffff0000780c */ /* 0x010fda0000702670 */
[----:B------:R-:W-:Y:S05]  /*8d60*/  @P0 BRA `(.L_x_22245) ;  /* 0x0000000000240947 */ /* 0x000fea0003800000 */
[----:B------:R2:W-:Y:S04]  /*8d70*/  STL [R1+0xbcc], R4 ;  /* 0x000bcc0401007387 */ /* 0x0005e80000100800 */
        /* <DEDUP_REMOVED lines=8> */
.L_x_22245:
[----:B------:R-:W4:Y:S04]  /*8e00*/  LDL.LU R3, [R1+0xba8] ;  /* 0x000ba80001037983 */ /* 0x000f280000300800 */
[----:B------:R0:W5:Y:S04]  /*8e10*/  LDL.LU R0, [R1+0xba0] ;  /* 0x000ba00001007983 */ /* 0x0001680000300800 */
[----:B----4-:R4:W-:Y:S04]  /*8e20*/  STL [R1+0xba4], R3 ;  /* 0x000ba40301007387 */ /* 0x0109e80000100800 */
[----:B----4-:R-:W4:Y:S04]  /*8e30*/  LDL.LU R3, [R1+0xa00] ;  /* 0x000a000001037983 */ /* 0x010f280000300800 */
[----:B----4-:R4:W-:Y:S02]  /*8e40*/  STL [R1+0xa04], R3 ;  /* 0x000a040301007387 */ /* 0x0109e40000100800 */
[----:B0---4-:R-:W-:-:S07]  /*8e50*/  IMAD.MOV.U32 R3, RZ, RZ, R2 ;  /* 0x000000ffff037224 */ /* 0x011fce00078e0002 */
.L_x_22246:
[----:B------:R-:W-:Y:S05]  /*8e60*/  BSYNC B1 ;  /* 0x0000000000017941 */ /* 0x000fea0003800000 */
.L_x_22244:
[----:B------:R4:W-:Y:S04]  /*8e70*/  STL [R1+0xbcc], R3 ;  /* 0x000bcc0301007387 */ /* 0x0009e80000100800 */
[----:B------:R-:W2:Y:S04]  /*8e80*/  LDL R2, [R1+0xa0c] ;  /* 0x000a0c0001027983 */ /* 0x000ea80000100800 */
[----:B----4-:R-:W4:Y:S01]  /*8e90*/  LDL R3, [R1+0x814] ;  /* 0x0008140001037983 */ /* 0x010f220000100800 */
[----:B------:R-:W-:Y:S01]  /*8ea0*/  BSSY B1, `(.L_x_22247) ;  /* 0x0000019000017945 */ /* 0x000fe20003800000 */
[----:B----45:R-:W-:-:S02]  /*8eb0*/  FSETP.GT.FTZ.AND P0, PT, R0, R3, PT ;  /* 0x000000030000720b */ /* 0x030fc40003f14000 */
[----:B------:R4:W5:Y:S02]  /*8ec0*/  LDL.LU R3, [R1+0xbcc] ;  /* 0x000bcc0001037983 */ /* 0x0009640000300800 */
[----:B--2---:R-:W-:-:S13]  /*8ed0*/  ISETP.EQ.OR P0, PT, R2, -0x1, P0 ;  /* 0xffffffff0200780c */ /* 0x004fda0000702670 */
[----:B----4-:R-:W-:Y:S05]  /*8ee0*/  @P0 BRA `(.L_x_22248) ;  /* 0x0000000000380947 */ /* 0x010fea0003800000 */
[----:B-----5:R2:W-:Y:S04]  /*8ef0*/  STL [R1+0xbcc], R3 ;  /* 0x000bcc0301007387 */ /* 0x0205e80000100800 */
[----:B------:R4:W-:Y:S04]  /*8f00*/  STL [R1+0xbd0], R4 ;  /* 0x000bd00401007387 */ /* 0x0009e80000100800 */
[----:B------:R-:W3:Y:S04]  /*8f10*/  LDL R2, [R1+0xba4] ;  /* 0x000ba40001027983 */ /* 0x000ee80000100800 */
[----:B--2---:R-:W2:Y:S04]  /*8f20*/  LDL R3, [R1+0x814] ;  /* 0x0008140001037983 */ /* 0x004ea80000100800 */
[----:B----4-:R-:W3:Y:S01]  /*8f30*/  LDL R4, [R1+0xa0c] ;  /* 0x000a0c0001047983 */ /* 0x010ee20000100800 */
[----:B--2---:R-:W-:-:S03]  /*8f40*/  FSETP.NEU.FTZ.AND P0, PT, R0, R3, PT ;  /* 0x000000030000720b */ /* 0x004fc60003f1d000 */
[----:B------:R2:W-:Y:S01]  /*8f50*/  STL [R1+0xba0], R3 ;  /* 0x000ba00301007387 */ /* 0x0005e20000100800 */
[----:B---3--:R-:W-:-:S03]  /*8f60*/  ISETP.GE.OR P0, PT, R2, R4, P0 ;  /* 0x000000040200720c */ /* 0x008fc60000706670 */
[----:B------:R3:W-:Y:S04]  /*8f70*/  STL [R1+0xba8], R4 ;  /* 0x000ba80401007387 */ /* 0x0007e80000100800 */
[----:B--2---:R2:W5:Y:S04]  /*8f80*/  LDL.LU R3, [R1+0xbcc] ;  /* 0x000bcc0001037983 */ /* 0x0045680000300800 */
[----:B---3--:R2:W5:Y:S04]  /*8f90*/  LDL.LU R4, [R1+0xbd0] ;  /* 0x000bd00001047983 */ /* 0x0085680000300800 */
[----:B------:R3:W-:Y:S02]  /*8fa0*/  STL [R1+0xa00], R2 ;  /* 0x000a000201007387 */ /* 0x0007e40000100800 */
[----:B---3--:R-:W-:Y:S01]  /*8fb0*/  IMAD.MOV.U32 R2, RZ, RZ, R0 ;  /* 0x000000ffff027224 */ /* 0x008fe200078e0000 */
[----:B--2---:R-:W-:Y:S06]  /*8fc0*/  @P0 BRA `(.L_x_22249) ;  /* 0x0000000000180947 */ /* 0x004fec0003800000 */
.L_x_22248:
[----:B------:R-:W2:Y:S04]  /*8fd0*/  LDL.LU R2, [R1+0xba4] ;  /* 0x000ba40001027983 */ /* 0x000ea80000300800 */
[----:B------:R4:W-:Y:S04]  /*8fe0*/  STL [R1+0xba0], R0 ;  /* 0x000ba00001007387 */ /* 0x0009e80000100800 */
[----:B----4-:R-:W4:Y:S04]  /*8ff0*/  LDL.LU R0, [R1+0xa0c] ;  /* 0x000a0c0001007983 */ /* 0x010f280000300800 */
[----:B--2---:R2:W-:Y:S04]  /*9000*/  STL [R1+0xba8], R2 ;  /* 0x000ba80201007387 */ /* 0x0045e80000100800 */
[----:B--2---:R2:W5:Y:S04]  /*9010*/  LDL.LU R2, [R1+0x814] ;  /* 0x0008140001027983 */ /* 0x0045680000300800 */
[----:B----4-:R2:W-:Y:S02]  /*9020*/  STL [R1+0xa00], R0 ;  /* 0x000a000001007387 */ /* 0x0105e40000100800 */
.L_x_22249:
[----:B------:R-:W-:Y:S05]  /*9030*/  BSYNC B1 ;  /* 0x0000000000017941 */ /* 0x000fea0003800000 */
.L_x_22247:
[----:B-----5:R4:W-:Y:S04]  /*9040*/  STL [R1+0xbd0], R3 ;  /* 0x000bd00301007387 */ /* 0x0209e80000100800 */
[----:B--2---:R-:W2:Y:S04]  /*9050*/  LDL R0, [R1+0x810] ;  /* 0x0008100001007983 */ /* 0x004ea80000100800 */
[----:B----4-:R-:W2:Y:S04]  /*9060*/  LDL R3, [R1+0xba0] ;  /* 0x000ba00001037983 */ /* 0x010ea80000100800 */
[----:B------:R4:W-:Y:S04]  /*9070*/  STL [R1+0xbcc], R2 ;  /* 0x000bcc0201007387 */ /* 0x0009e80000100800 */
[----:B----4-:R-:W4:Y:S01]  /*9080*/  LDL R2, [R1+0xa08] ;  /* 0x000a080001027983 */ /* 0x010f220000100800 */
[----:B--2---:R-:W-:-:S03]  /*9090*/  FSETP.GT.FTZ.AND P0, PT, R3, R0, PT ;  /* 0x000000000300720b */ /* 0x004fc60003f14000 */
[----:B------:R2:W5:Y:S01]  /*90a0*/  LDL.LU R3, [R1+0xbd0] ;  /* 0x000bd00001037983 */ /* 0x0005620000300800 */
[----:B----4-:R-:W-:-:S03]  /*90b0*/  ISETP.EQ.OR P0, PT, R2, -0x1, P0 ;  /* 0xffffffff0200780c */ /* 0x010fc60000702670 */
[----:B------:R2:W5:Y:S01]  /*90c0*/  LDL.LU R2, [R1+0xbcc] ;  /* 0x000bcc0001027983 */ /* 0x0005620000300800 */
[----:B------:R-:W-:Y:S09]  /*90d0*/  BSSY B1, `(.L_x_22250) ;  /* 0x000001a000017945 */ /* 0x000ff20003800000 */
[----:B--2---:R-:W-:Y:S05]  /*90e0*/  @P0 BRA `(.L_x_22251) ;  /* 0x00000000003c0947 */ /* 0x004fea0003800000 */
[----:B-----5:R2:W-:Y:S04]  /*90f0*/  STL [R1+0xbcc], R2 ;  /* 0x000bcc0201007387 */ /* 0x0205e80000100800 */
[----:B------:R4:W-:Y:S04]  /*9100*/  STL [R1+0xbd4], R4 ;  /* 0x000bd40401007387 */ /* 0x0009e80000100800 */
[----:B--2---:R-:W2:Y:S04]  /*9110*/  LDL R2, [R1+0xba0] ;  /* 0x000ba00001027983 */ /* 0x004ea80000100800 */
[----:B------:R0:W-:Y:S04]  /*9120*/  STL [R1+0xbd0], R3 ;  /* 0x000bd00301007387 */ /* 0x0001e80000100800 */
[----:B----4-:R-:W4:Y:S04]  /*9130*/  LDL R4, [R1+0xa08] ;  /* 0x000a080001047983 */ /* 0x010f280000100800 */
[----:B0-----:R-:W3:Y:S01]  /*9140*/  LDL R3, [R1+0xba8] ;  /* 0x000ba80001037983 */ /* 0x001ee20000100800 */
[----:B--2---:R-:W-:-:S03]  /*9150*/  FSETP.NEU.FTZ.AND P0, PT, R2, R0, PT ;  /* 0x000000000200720b */ /* 0x004fc60003f1d000 */
[----:B------:R0:W-:Y:S04]  /*9160*/  STL [R1+0x814], R2 ;  /* 0x0008140201007387 */ /* 0x0001e80000100800 */
[----:B----4-:R2:W-:Y:S04]  /*9170*/  STL [R1+0xba4], R4 ;  /* 0x000ba40401007387 */ /* 0x0105e80000100800 */
[----:B0-----:R4:W5:Y:S01]  /*9180*/  LDL.LU R2, [R1+0xbcc] ;  /* 0x000bcc0001027983 */ /* 0x0019620000300800 */
[----:B---3--:R-:W-:-:S03]  /*9190*/  ISETP.GE.OR P0, PT, R3, R4, P0 ;  /* 0x000000040300720c */ /* 0x008fc60000706670 */
[----:B------:R0:W-:Y:S04]  /*91a0*/  STL [R1+0xa0c], R3 ;  /* 0x000a0c0301007387 */ /* 0x0001e80000100800 */
[----:B--2---:R4:W5:Y:S04]  /*91b0*/  LDL.LU R4, [R1+0xbd4] ;  /* 0x000bd40001047983 */ /* 0x0049680000300800 */
[----:B0-----:R4:W5:Y:S02]  /*91c0*/  LDL.LU R3, [R1+0xbd0] ;  /* 0x000bd00001037983 */ /* 0x0019640000300800 */
[----:B------:R-:W-:Y:S05]  /*91d0*/  @P0 BRA `(.L_x_22252) ;  /* 0x0000000000240947 */ /* 0x000fea0003800000 */
.L_x_22251:
[----:B-----5:R2:W-:Y:S04]  /*91e0*/  STL [R1+0xbcc], R2 ;  /* 0x000bcc0201007387 */ /* 0x0205e80000100800 */
[----:B------:R0:W5:Y:S04]  /*91f0*/  LDL.LU R0, [R1+0xba0] ;  /* 0x000ba00001007983 */ /* 0x0001680000300800 */
[----:B--2---:R-:W2:Y:S04]  /*9200*/  LDL.LU R2, [R1+0xba8] ;  /* 0x000ba80001027983 */ /* 0x004ea80000300800 */
[----:B--2---:R2:W-:Y:S04]  /*9210*/  STL [R1+0xba4], R2 ;  /* 0x000ba40201007387 */ /* 0x0045e80000100800 */
[----:B--2---:R-:W2:Y:S04]  /*9220*/  LDL.LU R2, [R1+0xa08] ;  /* 0x000a080001027983 */ /* 0x004ea80000300800 */
[----:B--2---:R2:W-:Y:S04]  /*9230*/  STL [R1+0xa0c], R2 ;  /* 0x000a0c0201007387 */ /* 0x0045e80000100800 */
[----:B--2---:R-:W2:Y:S04]  /*9240*/  LDL.LU R2, [R1+0x810] ;  /* 0x0008100001027983 */ /* 0x004ea80000300800 */
[----:B--2---:R2:W-:Y:S04]  /*9250*/  STL [R1+0x814], R2 ;  /* 0x0008140201007387 */ /* 0x0045e80000100800 */
[----:B--2---:R0:W5:Y:S02]  /*9260*/  LDL.LU R2, [R1+0xbcc] ;  /* 0x000bcc0001027983 */ /* 0x0041640000300800 */
.L_x_22252:
[----:B------:R-:W-:Y:S05]  /*9270*/  BSYNC B1 ;  /* 0x0000000000017941 */ /* 0x000fea0003800000 */
.L_x_22250:
[----:B-----5:R2:W-:Y:S04]  /*9280*/  STL [R1+0xbd0], R3 ;  /* 0x000bd00301007387 */ /* 0x0205e80000100800 */
[----:B------:R1:W-:Y:S04]  /*9290*/  STL [R1+0xbcc], R2 ;  /* 0x000bcc0201007387 */ /* 0x0003e80000100800 */
[----:B--2---:R-:W2:Y:S04]  /*92a0*/  LDL R3, [R1+0x81c] ;  /* 0x00081c0001037983 */ /* 0x004ea80000100800 */
[----:B-1----:R-:W3:Y:S01]  /*92b0*/  LDL R2, [R1+0xa14] ;  /* 0x000a140001027983 */ /* 0x002ee20000100800 */
[----:B--2---:R-:W-:-:S03]  /*92c0*/  FSETP.GT.FTZ.AND P0, PT, R0, R3, PT ;  /* 0x000000030000720b */ /* 0x004fc60003f14000 */
[----:B------:R1:W5:Y:S01]  /*92d0*/  LDL.LU R3, [R1+0xbd0] ;  /* 0x000bd00001037983 */ /* 0x0003620000300800 */
[----:B---3--:R-:W-:-:S03]  /*92e0*/  ISETP.EQ.OR P0, PT, R2, -0x1, P0 ;  /* 0xffffffff0200780c */ /* 0x008fc60000702670 */
[----:B------:R1:W5:Y:S01]  /*92f0*/  LDL.LU R2, [R1+0xbcc] ;  /* 0x000bcc0001027983 */ /* 0x0003620000300800 */
[----:B------:R-:W-:Y:S09]  /*9300*/  BSSY B1, `(.L_x_22253) ;  /* 0x000001b000017945 */ /* 0x000ff20003800000 */
[----:B-1----:R-:W-:Y:S05]  /*9310*/  @P0 BRA `(.L_x_22254) ;  /* 0x0000000000400947 */ /* 0x002fea0003800000 */
[----:B-----5:R1:W-:Y:S04]  /*9320*/  STL [R1+0xbd0], R3 ;  /* 0x000bd00301007387 */ /* 0x0203e80000100800 */
[----:B------:R2:W-:Y:S04]  /*9330*/  STL [R1+0xbd4], R4 ;  /* 0x000bd40401007387 */ /* 0x0005e80000100800 */
[----:B-1----:R-:W3:Y:S04]  /*9340*/  LDL R3, [R1+0x81c] ;  /* 0x00081c0001037983 */ /* 0x002ee80000100800 */
[----:B------:R1:W-:Y:S04]  /*9350*/  STL [R1+0xbcc], R2 ;  /* 0x000bcc0201007387 */ /* 0x0003e80000100800 */
[----:B--2---:R-:W2:Y:S04]  /*9360*/  LDL R4, [R1+0xa14] ;  /* 0x000a140001047983 */ /* 0x004ea80000100800 */
[----:B-1----:R-:W4:Y:S04]  /*9370*/  LDL R2, [R1+0xba4] ;  /* 0x000ba40001027983 */ /* 0x002f280000100800 */
[----:B------:R-:W-:Y:S01]  /*9380*/  STL [R1+0x810], R0 ;  /* 0x0008100001007387 */ /* 0x000fe20000100800 */
[----:B---3--:R-:W-:-:S03]  /*9390*/  FSETP.NEU.FTZ.AND P0, PT, R0, R3, PT ;  /* 0x000000030000720b */ /* 0x008fc60003f1d000 */
[----:B------:R1:W-:Y:S04]  /*93a0*/  STL [R1+0xba0], R3 ;  /* 0x000ba00301007387 */ /* 0x0003e80000100800 */
[----:B--2---:R2:W-:Y:S04]  /*93b0*/  STL [R1+0xba8], R4 ;  /* 0x000ba80401007387 */ /* 0x0045e80000100800 */
[----:B-1----:R1:W5:Y:S01]  /*93c0*/  LDL.LU R3, [R1+0xbd0] ;  /* 0x000bd00001037983 */ /* 0x0023620000300800 */
[----:B----4-:R-:W-:-:S03]  /*93d0*/  ISETP.GE.OR P0, PT, R2, R4, P0 ;  /* 0x000000040200720c */ /* 0x010fc60000706670 */
[----:B------:R3:W-:Y:S04]  /*93e0*/  STL [R1+0xa08], R2 ;  /* 0x000a080201007387 */ /* 0x0007e80000100800 */
[----:B--2---:R1:W5:Y:S04]  /*93f0*/  LDL.LU R4, [R1+0xbd4] ;  /* 0x000bd40001047983 */ /* 0x0043680000300800 */
[----:B---3--:R1:W5:Y:S02]  /*9400*/  LDL.LU R2, [R1+0xbcc] ;  /* 0x000bcc0001027983 */ /* 0x0083640000300800 */
[----:B------:R-:W-:Y:S05]  /*9410*/  @P0 BRA `(.L_x_22255) ;  /* 0x0000000000240947 */ /* 0x000fea0003800000 */
.L_x_22254:
[----:B------:R2:W-:Y:S04]  /*9420*/  STL [R1+0xba0], R0 ;  /* 0x000ba00001007387 */ /* 0x0005e80000100800 */
[----:B-----5:R3:W-:Y:S04]  /*9430*/  STL [R1+0xbcc], R2 ;  /* 0x000bcc0201007387 */ /* 0x0207e80000100800 */
[----:B--2---:R-:W2:Y:S04]  /*9440*/  LDL.LU R0, [R1+0xa14] ;  /* 0x000a140001007983 */ /* 0x004ea80000300800 */
[----:B---3--:R-:W3:Y:S04]  /*9450*/  LDL.LU R2, [R1+0xba4] ;  /* 0x000ba40001027983 */ /* 0x008ee80000300800 */
[----:B--2---:R2:W-:Y:S04]  /*9460*/  STL [R1+0xa08], R0 ;  /* 0x000a080001007387 */ /* 0x0045e80000100800 */
[----:B---3--:R3:W-:Y:S04]  /*9470*/  STL [R1+0xba8], R2 ;  /* 0x000ba80201007387 */ /* 0x0087e80000100800 */
[----:B--2---:R-:W2:Y:S04]  /*9480*/  LDL.LU R0, [R1+0x81c] ;  /* 0x00081c0001007983 */ /* 0x004ea80000300800 */
[----:B---3--:R3:W5:Y:S04]  /*9490*/  LDL.LU R2, [R1+0xbcc] ;  /* 0x000bcc0001027983 */ /* 0x0087680000300800 */
[----:B--2---:R3:W-:Y:S02]  /*94a0*/  STL [R1+0x810], R0 ;  /* 0x0008100001007387 */ /* 0x0047e40000100800 */
.L_x_22255:
[----:B------:R-:W-:Y:S05]  /*94b0*/  BSYNC B1 ;  /* 0x0000000000017941 */ /* 0x000fea0003800000 */
.L_x_22253:
[----:B-----5:R2:W-:Y:S04]  /*94c0*/  STL [R1+0xbd0], R3 ;  /* 0x000bd00301007387 */ /* 0x0205e80000100800 */
[----:B---3--:R-:W3:Y:S04]  /*94d0*/  LDL R0, [R1+0x818] ;  /* 0x0008180001007983 */ /* 0x008ee80000100800 */
[----:B--2---:R-:W3:Y:S04]  /*94e0*/  LDL R3, [R1+0xba0] ;  /* 0x000ba00001037983 */ /* 0x004ee80000100800 */
[----:B------:R2:W-:Y:S04]  /*94f0*/  STL [R1+0xbcc], R2 ;  /* 0x000bcc0201007387 */ /* 0x0005e80000100800 */
[----:B--2---:R-:W2:Y:S01]  /*9500*/  LDL R2, [R1+0xa10] ;  /* 0x000a100001027983 */ /* 0x004ea20000100800 */
[----:B---3--:R-:W-:-:S03]  /*9510*/  FSETP.GT.FTZ.AND P0, PT, R3, R0, PT ;  /* 0x000000000300720b */ /* 0x008fc60003f14000 */
[----:B------:R3:W5:Y:S01]  /*9520*/  LDL.LU R3, [R1+0xbd0] ;  /* 0x000bd00001037983 */ /* 0x0007620000300800 */
[----:B--2---:R-:W-:-:S03]  /*9530*/  ISETP.EQ.OR P0, PT, R2, -0x1, P0 ;  /* 0xffffffff0200780c */ /* 0x004fc60000702670 */
[----:B------:R3:W5:Y:S01]  /*9540*/  LDL.LU R2, [R1+0xbcc] ;  /* 0x000bcc0001027983 */ /* 0x0007620000300800 */
[----:B------:R-:W-:Y:S09]  /*9550*/  BSSY B1, `(.L_x_22256) ;  /* 0x000001a000017945 */ /* 0x000ff20003800000 */
[----:B---3--:R-:W-:Y:S05]  /*9560*/  @P0 BRA `(.L_x_22257) ;  /* 0x00000000003c0947 */ /* 0x008fea0003800000 */
[----:B-----5:R2:W-:Y:S04]  /*9570*/  STL [R1+0xbcc], R2 ;  /* 0x000bcc0201007387 */ /* 0x0205e80000100800 */
[----:B------:R3:W-:Y:S04]  /*9580*/  STL [R1+0xbd4], R4 ;  /* 0x000bd40401007387 */ /* 0x0007e80000100800 */
[----:B--2---:R-:W2:Y:S04]  /*9590*/  LDL R2, [R1+0xba0] ;  /* 0x000ba00001027983 */ /* 0x004ea80000100800 */
[----:B------:R0:W-:Y:S04]  /*95a0*/  STL [R1+0xbd0], R3 ;  /* 0x000bd00301007387 */ /* 0x0001e80000100800 */
[----:B---3--:R-:W3:Y:S04]  /*95b0*/  LDL R4, [R1+0xa10] ;  /* 0x000a100001047983 */ /* 0x008ee80000100800 */
[----:B0-----:R-:W4:Y:S01]  /*95c0*/  LDL R3, [R1+0xba8] ;  /* 0x000ba80001037983 */ /* 0x001f220000100800 */
[----:B--2---:R-:W-:-:S03]  /*95d0*/  FSETP.NEU.FTZ.AND P0, PT, R2, R0, PT ;  /* 0x000000000200720b */ /* 0x004fc60003f1d000 */
[----:B------:R0:W-:Y:S04]  /*95e0*/  STL [R1+0x81c], R2 ;  /* 0x00081c0201007387 */ /* 0x0001e80000100800 */
[----:B---3--:R2:W-:Y:S04]  /*95f0*/  STL [R1+0xba4], R4 ;  /* 0x000ba40401007387 */ /* 0x0085e80000100800 */
[----:B0-----:R3:W5:Y:S01]  /*9600*/  LDL.LU R2, [R1+0xbcc] ;  /* 0x000bcc0001027983 */ /* 0x0017620000300800 */
[----:B----4-:R-:W-:-:S03]  /*9610*/  ISETP.GE.OR P0, PT, R3, R4, P0 ;  /* 0x000000040300720c */ /* 0x010fc60000706670 */
[----:B------:R0:W-:Y:S04]  /*9620*/  STL [R1+0xa14], R3 ;  /* 0x000a140301007387 */ /* 0x0001e80000100800 */
[----:B--2---:R3:W5:Y:S04]  /*9630*/  LDL.LU R4, [R1+0xbd4] ;  /* 0x000bd40001047983 */ /* 0x0047680000300800 */
[----:B0-----:R3:W5:Y:S02]  /*9640*/  LDL.LU R3, [R1+0xbd0] ;  /* 0x000bd00001037983 */ /* 0x0017640000300800 */
[----:B------:R-:W-:Y:S05]  /*9650*/  @P0 BRA `(.L_x_22258) ;  /* 0x0000000000240947 */ /* 0x000fea0003800000 */
.L_x_22257:
        /* <DEDUP_REMOVED lines=9> */
.L_x_22258:
[----:B------:R-:W-:Y:S05]  /*96f0*/  BSYNC B1 ;  /* 0x0000000000017941 */ /* 0x000fea0003800000 */
.L_x_22256:
        /* <DEDUP_REMOVED lines=26> */
.L_x_22260:
        /* <DEDUP_REMOVED lines=9> */
.L_x_22261:
[----:B------:R-:W-:Y:S05]  /*9930*/  BSYNC B1 ;  /* 0x0000000000017941 */ /* 0x000fea0003800000 */
.L_x_22259:
        /* <DEDUP_REMOVED lines=26> */
.L_x_22263:
        /* <DEDUP_REMOVED lines=9> */
.L_x_22264:
[----:B------:R-:W-:Y:S05]  /*9b70*/  BSYNC B1 ;  /* 0x0000000000017941 */ /* 0x000fea0003800000 */
.L_x_22262:
        /* <DEDUP_REMOVED lines=26> */
.L_x_22266:
        /* <DEDUP_REMOVED lines=9> */
.L_x_22267:
[----:B------:R-:W-:Y:S05]  /*9db0*/  BSYNC B1 ;  /* 0x0000000000017941 */ /* 0x000fea0003800000 */
.L_x_22265:
        /* <DEDUP_REMOVED lines=26> */
.L_x_22269:
        /* <DEDUP_REMOVED lines=9> */
.L_x_22270:
[----:B------:R-:W-:Y:S05]  /*9ff0*/  BSYNC B1 ;  /* 0x0000000000017941 */ /* 0x000fea0003800000 */
.L_x_22268:
        /* <DEDUP_REMOVED lines=26> */
.L_x_22272:
        /* <DEDUP_REMOVED lines=9> */
.L_x_22273:
[----:B------:R-:W-:Y:S05]  /*a230*/  BSYNC B1 ;  /* 0x0000000000017941 */ /* 0x000fea0003800000 */
.L_x_22271:
        /* <DEDUP_REMOVED lines=26> */
.L_x_22275:
        /* <DEDUP_REMOVED lines=9> */
.L_x_22276:
[----:B------:R-:W-:Y:S05]  /*a470*/  BSYNC B1 ;  /* 0x0000000000017941 */ /* 0x000fea0003800000 */
.L_x_22274:
        /* <DEDUP_REMOVED lines=26> */
.L_x_22278:
        /* <DEDUP_REMOVED lines=9> */
.L_x_22279:
[----:B------:R-:W-:Y:S05]  /*a6b0*/  BSYNC B1 ;  /* 0x0000000000017941 */ /* 0x000fea0003800000 */
.L_x_22277:
        /* <DEDUP_REMOVED lines=26> */
.L_x_22281:
        /* <DEDUP_REMOVED lines=9> */
.L_x_22282:
[----:B------:R-:W-:Y:S05]  /*a8f0*/  BSYNC B1 ;  /* 0x0000000000017941 */ /* 0x000fea0003800000 */
.L_x_22280:
        /* <DEDUP_REMOVED lines=26> */
.L_x_22284:
        /* <DEDUP_REMOVED lines=9> */
.L_x_22285:
[----:B------:R-:W-:Y:S05]  /*ab30*/  BSYNC B1 ;  /* 0x0000000000017941 */ /* 0x000fea0003800000 */
.L_x_22283:
        /* <DEDUP_REMOVED lines=26> */
.L_x_22287:
        /* <DEDUP_REMOVED lines=9> */
.L_x_22288:
[----:B------:R-:W-:Y:S05]  /*ad70*/  BSYNC B1 ;  /* 0x0000000000017941 */ /* 0x000fea0003800000 */
.L_x_22286:
        /* <DEDUP_REMOVED lines=26> */
.L_x_22290:
        /* <DEDUP_REMOVED lines=9> */
.L_x_22291:
[----:B------:R-:W-:Y:S05]  /*afb0*/  BSYNC B1 ;  /* 0x0000000000017941 */ /* 0x000fea0003800000 */
.L_x_22289:
        /* <DEDUP_REMOVED lines=26> */
.L_x_22293:
        /* <DEDUP_REMOVED lines=9> */
.L_x_22294:
[----:B------:R-:W-:Y:S05]  /*b1f0*/  BSYNC B1 ;  /* 0x0000000000017941 */ /* 0x000fea0003800000 */
.L_x_22292:
        /* <DEDUP_REMOVED lines=26> */
.L_x_22296:
        /* <DEDUP_REMOVED lines=9> */
.L_x_22297:
[----:B------:R-:W-:Y:S05]  /*b430*/  BSYNC B1 ;  /* 0x0000000000017941 */ /* 0x000fea0003800000 */
.L_x_22295:
        /* <DEDUP_REMOVED lines=26> */
.L_x_22299:
        /* <DEDUP_REMOVED lines=9> */
.L_x_22300:
[----:B------:R-:W-:Y:S05]  /*b670*/  BSYNC B1 ;  /* 0x0000000000017941 */ /* 0x000fea0003800000 */
.L_x_22298:
        /* <DEDUP_REMOVED lines=26> */
.L_x_22302:
        /* <DEDUP_REMOVED lines=9> */
.L_x_22303:
[----:B------:R-:W-:Y:S05]  /*b8b0*/  BSYNC B1 ;  /* 0x0000000000017941 */ /* 0x000fea0003800000 */
.L_x_22301:
        /* <DEDUP_REMOVED lines=26> */
.L_x_22305:
        /* <DEDUP_REMOVED lines=9> */
.L_x_22306:
[----:B------:R-:W-:Y:S05]  /*baf0*/  BSYNC B1 ;  /* 0x0000000000017941 */ /* 0x000fea0003800000 */
.L_x_22304:
        /* <DEDUP_REMOVED lines=26> */
.L_x_22308:
        /* <DEDUP_REMOVED lines=9> */
.L_x_22309:
[----:B------:R-:W-:Y:S05]  /*bd30*/  BSYNC B1 ;  /* 0x0000000000017941 */ /* 0x000fea0003800000 */
.L_x_22307:
        /* <DEDUP_REMOVED lines=26> */
.L_x_22311:
        /* <DEDUP_REMOVED lines=9> */
.L_x_22312:
[----:B------:R-:W-:Y:S05]  /*bf70*/  BSYNC B1 ;  /* 0x0000000000017941 */ /* 0x000fea0003800000 */
.L_x_22310:
        /* <DEDUP_REMOVED lines=26> */
.L_x_22314:
        /* <DEDUP_REMOVED lines=9> */
.L_x_22315:
[----:B------:R-:W-:Y:S05]  /*c1b0*/  BSYNC B1 ;  /* 0x0000000000017941 */ /* 0x000fea0003800000 */
.L_x_22313:
        /* <DEDUP_REMOVED lines=26> */
.L_x_22317:
        /* <DEDUP_REMOVED lines=9> */
.L_x_22318:
[----:B------:R-:W-:Y:S05]  /*c3f0*/  BSYNC B1 ;  /* 0x0000000000017941 */ /* 0x000fea0003800000 */
.L_x_22316:
        /* <DEDUP_REMOVED lines=26> */
.L_x_22320:
        /* <DEDUP_REMOVED lines=9> */
.L_x_22321:
[----:B------:R-:W-:Y:S05]  /*c630*/  BSYNC B1 ;  /* 0x0000000000017941 */ /* 0x000fea0003800000 */
.L_x_22319:
        /* <DEDUP_REMOVED lines=26> */
.L_x_22323:
        /* <DEDUP_REMOVED lines=9> */
.L_x_22324:
[----:B------:R-:W-:Y:S05]  /*c870*/  BSYNC B1 ;  /* 0x0000000000017941 */ /* 0x000fea0003800000 */
.L_x_22322:
        /* <DEDUP_REMOVED lines=26> */
.L_x_22326:
        /* <DEDUP_REMOVED lines=9> */
.L_x_22327:
[----:B------:R-:W-:Y:S05]  /*cab0*/  BSYNC B1 ;  /* 0x0000000000017941 */ /* 0x000fea0003800000 */
.L_x_22325:
        /* <DEDUP_REMOVED lines=26> */
.L_x_22329:
        /* <DEDUP_REMOVED lines=9> */
.L_x_22330:
[----:B------:R-:W-:Y:S05]  /*ccf0*/  BSYNC B1 ;  /* 0x0000000000017941 */ /* 0x000fea0003800000 */
.L_x_22328:
        /* <DEDUP_REMOVED lines=26> */
.L_x_22332:
        /* <DEDUP_REMOVED lines=9> */
.L_x_22333:
[----:B------:R-:W-:Y:S05]  /*cf30*/  BSYNC B1 ;  /* 0x0000000000017941 */ /* 0x000fea0003800000 */
.L_x_22331:
        /* <DEDUP_REMOVED lines=26> */
.L_x_22335:
        /* <DEDUP_REMOVED lines=9> */
.L_x_22336:
[----:B------:R-:W-:Y:S05]  /*d170*/  BSYNC B1 ;  /* 0x0000000000017941 */ /* 0x000fea0003800000 */
.L_x_22334:
        /* <DEDUP_REMOVED lines=26> */
.L_x_22338:
        /* <DEDUP_REMOVED lines=9> */
.L_x_22339:
[----:B------:R-:W-:Y:S05]  /*d3b0*/  BSYNC B1 ;  /* 0x0000000000017941 */ /* 0x000fea0003800000 */
.L_x_22337:
        /* <DEDUP_REMOVED lines=26> */
.L_x_22341:
        /* <DEDUP_REMOVED lines=9> */
.L_x_22342:
[----:B------:R-:W-:Y:S05]  /*d5f0*/  BSYNC B1 ;  /* 0x0000000000017941 */ /* 0x000fea0003800000 */
.L_x_22340:
        /* <DEDUP_REMOVED lines=26> */
.L_x_22344:
        /* <DEDUP_REMOVED lines=9> */
.L_x_22345:
[----:B------:R-:W-:Y:S05]  /*d830*/  BSYNC B1 ;  /* 0x0000000000017941 */ /* 0x000fea0003800000 */
.L_x_22343:
        /* <DEDUP_REMOVED lines=26> */
.L_x_22347:
        /* <DEDUP_REMOVED lines=9> */
.L_x_22348:
[----:B------:R-:W-:Y:S05]  /*da70*/  BSYNC B1 ;  /* 0x0000000000017941 */ /* 0x000fea0003800000 */
.L_x_22346:
        /* <DEDUP_REMOVED lines=26> */
.L_x_22350:
        /* <DEDUP_REMOVED lines=9> */
.L_x_22351:
[----:B------:R-:W-:Y:S05]  /*dcb0*/  BSYNC B1 ;  /* 0x0000000000017941 */ /* 0x000fea0003800000 */
.L_x_22349:
        /* <DEDUP_REMOVED lines=26> */
.L_x_22353:
        /* <DEDUP_REMOVED lines=9> */
.L_x_22354:
[----:B------:R-:W-:Y:S05]  /*def0*/  BSYNC B1 ;  /* 0x0000000000017941 */ /* 0x000fea0003800000 */
.L_x_22352:
        /* <DEDUP_REMOVED lines=26> */
.L_x_22356:
        /* <DEDUP_REMOVED lines=9> */
.L_x_22357:
[----:B------:R-:W-:Y:S05]  /*e130*/  BSYNC B1 ;  /* 0x0000000000017941 */ /* 0x000fea0003800000 */
.L_x_22355:
        /* <DEDUP_REMOVED lines=26> */
.L_x_22359:
        /* <DEDUP_REMOVED lines=9> */
.L_x_22360:
[----:B------:R-:W-:Y:S05]  /*e370*/  BSYNC B1 ;  /* 0x0000000000017941 */ /* 0x000fea0003800000 */
.L_x_22358:
        /* <DEDUP_REMOVED lines=26> */
.L_x_22362:
        /* <DEDUP_REMOVED lines=9> */
.L_x_22363:
[----:B------:R-:W-:Y:S05]  /*e5b0*/  BSYNC B1 ;  /* 0x0000000000017941 */ /* 0x000fea0003800000 */
.L_x_22361:
        /* <DEDUP_REMOVED lines=26> */
.L_x_22365:
        /* <DEDUP_REMOVED lines=9> */
.L_x_22366:
[----:B------:R-:W-:Y:S05]  /*e7f0*/  BSYNC B1 ;  /* 0x0000000000017941 */ /* 0x000fea0003800000 */
.L_x_22364:
        /* <DEDUP_REMOVED lines=26> */
.L_x_22368:
        /* <DEDUP_REMOVED lines=9> */
.L_x_22369:
[----:B------:R-:W-:Y:S05]  /*ea30*/  BSYNC B1 ;  /* 0x0000000000017941 */ /* 0x000fea0003800000 */
.L_x_22367:
        /* <DEDUP_REMOVED lines=26> */
.L_x_22371:
        /* <DEDUP_REMOVED lines=9> */
.L_x_22372:
[----:B------:R-:W-:Y:S05]  /*ec70*/  BSYNC B1 ;  /* 0x0000000000017941 */ /* 0x000fea0003800000 */
.L_x_22370:
        /* <DEDUP_REMOVED lines=26> */
.L_x_22374:
        /* <DEDUP_REMOVED lines=9> */
.L_x_22375:
[----:B------:R-:W-:Y:S05]  /*eeb0*/  BSYNC B1 ;  /* 0x0000000000017941 */ /* 0x000fea0003800000 */
.L_x_22373:
        /* <DEDUP_REMOVED lines=26> */
.L_x_22377:
        /* <DEDUP_REMOVED lines=9> */
.L_x_22378:
[----:B------:R-:W-:Y:S05]  /*f0f0*/  BSYNC B1 ;  /* 0x0000000000017941 */ /* 0x000fea0003800000 */
.L_x_22376:
        /* <DEDUP_REMOVED lines=26> */
.L_x_22380:
        /* <DEDUP_REMOVED lines=9> */
.L_x_22381:
[----:B------:R-:W-:Y:S05]  /*f330*/  BSYNC B1 ;  /* 0x0000000000017941 */ /* 0x000fea0003800000 */
.L_x_22379:
        /* <DEDUP_REMOVED lines=26> */
.L_x_22383:
        /* <DEDUP_REMOVED lines=9> */
.L_x_22384:
[----:B------:R-:W-:Y:S05]  /*f570*/  BSYNC B1 ;  /* 0x0000000000017941 */ /* 0x000fea0003800000 */
.L_x_22382:
        /* <DEDUP_REMOVED lines=26> */
.L_x_22386:
        /* <DEDUP_REMOVED lines=9> */
.L_x_22387:
[----:B------:R-:W-:Y:S05]  /*f7b0*/  BSYNC B1 ;  /* 0x0000000000017941 */ /* 0x000fea0003800000 */
.L_x_22385:
        /* <DEDUP_REMOVED lines=26> */
.L_x_22389:
        /* <DEDUP_REMOVED lines=9> */
.L_x_22390:
[----:B------:R-:W-:Y:S05]  /*f9f0*/  BSYNC B1 ;  /* 0x0000000000017941 */ /* 0x000fea0003800000 */
.L_x_22388:
        /* <DEDUP_REMOVED lines=26> */
.L_x_22392:
        /* <DEDUP_REMOVED lines=9> */
.L_x_22393:
[----:B------:R-:W-:Y:S05]  /*fc30*/  BSYNC B1 ;  /* 0x0000000000017941 */ /* 0x000fea0003800000 */
.L_x_22391:
        /* <DEDUP_REMOVED lines=26> */
.L_x_22395:
        /* <DEDUP_REMOVED lines=9> */
.L_x_22396:
[----:B------:R-:W-:Y:S05]  /*fe70*/  BSYNC B1 ;  /* 0x0000000000017941 */ /* 0x000fea0003800000 */
.L_x_22394:
        /* <DEDUP_REMOVED lines=26> */
.L_x_22398:
        /* <DEDUP_REMOVED lines=9> */
.L_x_22399:
[----:B------:R-:W-:Y:S05]  /*100b0*/  BSYNC B1 ;  /* 0x0000000000017941 */ /* 0x000fea0003800000 */
.L_x_22397:
        /* <DEDUP_REMOVED lines=26> */
.L_x_22401:
        /* <DEDUP_REMOVED lines=9> */
.L_x_22402:
[----:B------:R-:W-:Y:S05]  /*102f0*/  BSYNC B1 ;  /* 0x0000000000017941 */ /* 0x000fea0003800000 */
.L_x_22400:
        /* <DEDUP_REMOVED lines=26> */
.L_x_22404:
        /* <DEDUP_REMOVED lines=9> */
.L_x_22405:
[----:B------:R-:W-:Y:S05]  /*10530*/  BSYNC B1 ;  /* 0x0000000000017941 */ /* 0x000fea0003800000 */
.L_x_22403:
        /* <DEDUP_REMOVED lines=26> */
.L_x_22407:
        /* <DEDUP_REMOVED lines=9> */
.L_x_22408:
[----:B------:R-:W-:Y:S05]  /*10770*/  BSYNC B1 ;  /* 0x0000000000017941 */ /* 0x000fea0003800000 */
.L_x_22406:
        /* <DEDUP_REMOVED lines=26> */
.L_x_22410:
        /* <DEDUP_REMOVED lines=9> */
.L_x_22411:
[----:B------:R-:W-:Y:S05]  /*109b0*/  BSYNC B1 ;  /* 0x0000000000017941 */ /* 0x000fea0003800000 */
.L_x_22409:
        /* <DEDUP_REMOVED lines=26> */
.L_x_22413:
        /* <DEDUP_REMOVED lines=9> */
.L_x_22414:
[----:B------:R-:W-:Y:S05]  /*10bf0*/  BSYNC B1 ;  /* 0x0000000000017941 */ /* 0x000fea0003800000 */
.L_x_22412:
        /* <DEDUP_REMOVED lines=26> */
.L_x_22416:
        /* <DEDUP_REMOVED lines=9> */
.L_x_22417:
[----:B------:R-:W-:Y:S05]  /*10e30*/  BSYNC B1 ;  /* 0x0000000000017941 */ /* 0x000fea0003800000 */
.L_x_22415:
        /* <DEDUP_REMOVED lines=26> */
.L_x_22419:
        /* <DEDUP_REMOVED lines=9> */
.L_x_22420:
[----:B------:R-:W-:Y:S05]  /*11070*/  BSYNC B1 ;  /* 0x0000000000017941 */ /* 0x000fea0003800000 */
.L_x_22418:
        /* <DEDUP_REMOVED lines=26> */
.L_x_22422:
        /* <DEDUP_REMOVED lines=9> */
.L_x_22423:
[----:B------:R-:W-:Y:S05]  /*112b0*/  BSYNC B1 ;  /* 0x0000000000017941 */ /* 0x000fea0003800000 */
.L_x_22421:
        /* <DEDUP_REMOVED lines=26> */
.L_x_22425:
        /* <DEDUP_REMOVED lines=9> */
.L_x_22426:
[----:B------:R-:W-:Y:S05]  /*114f0*/  BSYNC B1 ;  /* 0x0000000000017941 */ /* 0x000fea0003800000 */
.L_x_22424:
        /* <DEDUP_REMOVED lines=26> */
.L_x_22428:
        /* <DEDUP_REMOVED lines=9> */
.L_x_22429:
[----:B------:R-:W-:Y:S05]  /*11730*/  BSYNC B1 ;  /* 0x0000000000017941 */ /* 0x000fea0003800000 */
.L_x_22427:
        /* <DEDUP_REMOVED lines=26> */
.L_x_22431:
        /* <DEDUP_REMOVED lines=9> */
.L_x_22432:
[----:B------:R-:W-:Y:S05]  /*11970*/  BSYNC B1 ;  /* 0x0000000000017941 */ /* 0x000fea0003800000 */
.L_x_22430:
        /* <DEDUP_REMOVED lines=26> */
.L_x_22434:
        /* <DEDUP_REMOVED lines=9> */
.L_x_22435:
[----:B------:R-:W-:Y:S05]  /*11bb0*/  BSYNC B1 ;  /* 0x0000000000017941 */ /* 0x000fea0003800000 */
.L_x_22433:
        /* <DEDUP_REMOVED lines=26> */
.L_x_22437:
        /* <DEDUP_REMOVED lines=9> */
.L_x_22438:
[----:B------:R-:W-:Y:S05]  /*11df0*/  BSYNC B1 ;  /* 0x0000000000017941 */ /* 0x000fea0003800000 */
.L_x_22436:
        /* <DEDUP_REMOVED lines=26> */
.L_x_22440:
        /* <DEDUP_REMOVED lines=9> */
.L_x_22441:
[----:B------:R-:W-:Y:S05]  /*12030*/  BSYNC B1 ;  /* 0x0000000000017941 */ /* 0x000fea0003800000 */
.L_x_22439:
        /* <DEDUP_REMOVED lines=26> */
.L_x_22443:
        /* <DEDUP_REMOVED lines=9> */
.L_x_22444:
[----:B------:R-:W-:Y:S05]  /*12270*/  BSYNC B1 ;  /* 0x0000000000017941 */ /* 0x000fea0003800000 */
.L_x_22442:
        /* <DEDUP_REMOVED lines=26> */
.L_x_22446:
        /* <DEDUP_REMOVED lines=9> */
.L_x_22447:
[----:B------:R-:W-:Y:S05]  /*124b0*/  BSYNC B1 ;  /* 0x0000000000017941 */ /* 0x000fea0003800000 */
.L_x_22445:
        /* <DEDUP_REMOVED lines=26> */
.L_x_22449:
        /* <DEDUP_REMOVED lines=9> */
.L_x_22450:
[----:B------:R-:W-:Y:S05]  /*126f0*/  BSYNC B1 ;  /* 0x0000000000017941 */ /* 0x000fea0003800000 */
.L_x_22448:
        /* <DEDUP_REMOVED lines=26> */
.L_x_22452:
        /* <DEDUP_REMOVED lines=9> */
.L_x_22453:
[----:B------:R-:W-:Y:S05]  /*12930*/  BSYNC B1 ;  /* 0x0000000000017941 */ /* 0x000fea0003800000 */
.L_x_22451:
        /* <DEDUP_REMOVED lines=26> */
.L_x_22455:
        /* <DEDUP_REMOVED lines=9> */
.L_x_22456:
[----:B------:R-:W-:Y:S05]  /*12b70*/  BSYNC B1 ;  /* 0x0000000000017941 */ /* 0x000fea0003800000 */
.L_x_22454:
        /* <DEDUP_REMOVED lines=26> */
.L_x_22458:
        /* <DEDUP_REMOVED lines=9> */
.L_x_22459:
[----:B------:R-:W-:Y:S05]  /*12db0*/  BSYNC B1 ;  /* 0x0000000000017941 */ /* 0x000fea0003800000 */
.L_x_22457:
        /* <DEDUP_REMOVED lines=26> */
.L_x_22461:
        /* <DEDUP_REMOVED lines=9> */
.L_x_22462:
[----:B------:R-:W-:Y:S05]  /*12ff0*/  BSYNC B1 ;  /* 0x0000000000017941 */ /* 0x000fea0003800000 */
.L_x_22460:
        /* <DEDUP_REMOVED lines=26> */
.L_x_22464:
        /* <DEDUP_REMOVED lines=9> */
.L_x_22465:
[----:B------:R-:W-:Y:S05]  /*13230*/  BSYNC B1 ;  /* 0x0000000000017941 */ /* 0x000fea0003800000 */
.L_x_22463:
        /* <DEDUP_REMOVED lines=26> */
.L_x_22467:
        /* <DEDUP_REMOVED lines=9> */
.L_x_22468:
[----:B------:R-:W-:Y:S05]  /*13470*/  BSYNC B1 ;  /* 0x0000000000017941 */ /* 0x000fea0003800000 */
.L_x_22466:
        /* <DEDUP_REMOVED lines=26> */
.L_x_22470:
        /* <DEDUP_REMOVED lines=9> */
.L_x_22471:
[----:B------:R-:W-:Y:S05]  /*136b0*/  BSYNC B1 ;  /* 0x0000000000017941 */ /* 0x000fea0003800000 */
.L_x_22469:
        /* <DEDUP_REMOVED lines=26> */
.L_x_22473:
        /* <DEDUP_REMOVED lines=9> */
.L_x_22474:
[----:B------:R-:W-:Y:S05]  /*138f0*/  BSYNC B1 ;  /* 0x0000000000017941 */ /* 0x000fea0003800000 */
.L_x_22472:
        /* <DEDUP_REMOVED lines=26> */
.L_x_22476:
        /* <DEDUP_REMOVED lines=9> */
.L_x_22477:
[----:B------:R-:W-:Y:S05]  /*13b30*/  BSYNC B1 ;  /* 0x0000000000017941 */ /* 0x000fea0003800000 */
.L_x_22475:
        /* <DEDUP_REMOVED lines=26> */
.L_x_22479:
        /* <DEDUP_REMOVED lines=9> */
.L_x_22480:
[----:B------:R-:W-:Y:S05]  /*13d70*/  BSYNC B1 ;  /* 0x0000000000017941 */ /* 0x000fea0003800000 */
.L_x_22478:
        /* <DEDUP_REMOVED lines=26> */
.L_x_22482:
        /* <DEDUP_REMOVED lines=9> */
.L_x_22483:
[----:B------:R-:W-:Y:S05]  /*13fb0*/  BSYNC B1 ;  /* 0x0000000000017941 */ /* 0x000fea0003800000 */
.L_x_22481:
        /* <DEDUP_REMOVED lines=26> */
.L_x_22485:
        /* <DEDUP_REMOVED lines=9> */
.L_x_22486:
[----:B------:R-:W-:Y:S05]  /*141f0*/  BSYNC B1 ;  /* 0x0000000000017941 */ /* 0x000fea0003800000 */
.L_x_22484:
        /* <DEDUP_REMOVED lines=26> */
.L_x_22488:
        /* <DEDUP_REMOVED lines=9> */
.L_x_22489:
[----:B------:R-:W-:Y:S05]  /*14430*/  BSYNC B1 ;  /* 0x0000000000017941 */ /* 0x000fea0003800000 */
.L_x_22487:
        /* <DEDUP_REMOVED lines=26> */
.L_x_22491:
        /* <DEDUP_REMOVED lines=9> */
.L_x_22492:
[----:B------:R-:W-:Y:S05]  /*14670*/  BSYNC B1 ;  /* 0x0000000000017941 */ /* 0x000fea0003800000 */
.L_x_22490:
        /* <DEDUP_REMOVED lines=26> */
.L_x_22494:
        /* <DEDUP_REMOVED lines=9> */
.L_x_22495:
[----:B------:R-:W-:Y:S05]  /*148b0*/  BSYNC B1 ;  /* 0x0000000000017941 */ /* 0x000fea0003800000 */
.L_x_22493:
        /* <DEDUP_REMOVED lines=26> */
.L_x_22497:
        /* <DEDUP_REMOVED lines=9> */
.L_x_22498:
[----:B------:R-:W-:Y:S05]  /*14af0*/  BSYNC B1 ;  /* 0x0000000000017941 */ /* 0x000fea0003800000 */
.L_x_22496:
        /* <DEDUP_REMOVED lines=26> */
.L_x_22500:
        /* <DEDUP_REMOVED lines=9> */
.L_x_22501:
[----:B------:R-:W-:Y:S05]  /*14d30*/  BSYNC B1 ;  /* 0x0000000000017941 */ /* 0x000fea0003800000 */
.L_x_22499:
        /* <DEDUP_REMOVED lines=26> */
.L_x_22503:
        /* <DEDUP_REMOVED lines=9> */
.L_x_22504:
[----:B------:R-:W-:Y:S05]  /*14f70*/  BSYNC B1 ;  /* 0x0000000000017941 */ /* 0x000fea0003800000 */
.L_x_22502:
        /* <DEDUP_REMOVED lines=26> */
.L_x_22506:
        /* <DEDUP_REMOVED lines=9> */
.L_x_22507:
[----:B------:R-:W-:Y:S05]  /*151b0*/  BSYNC B1 ;  /* 0x0000000000017941 */ /* 0x000fea0003800000 */
.L_x_22505:
        /* <DEDUP_REMOVED lines=26> */
.L_x_22509:
        /* <DEDUP_REMOVED lines=9> */
.L_x_22510:
[----:B------:R-:W-:Y:S05]  /*153f0*/  BSYNC B1 ;  /* 0x0000000000017941 */ /* 0x000fea0003800000 */
.L_x_22508:
        /* <DEDUP_REMOVED lines=26> */
.L_x_22512:
        /* <DEDUP_REMOVED lines=9> */
.L_x_22513:
[----:B------:R-:W-:Y:S05]  /*15630*/  BSYNC B1 ;  /* 0x0000000000017941 */ /* 0x000fea0003800000 */
.L_x_22511:
        /* <DEDUP_REMOVED lines=26> */
.L_x_22515:
        /* <DEDUP_REMOVED lines=9> */
.L_x_22516:
[----:B------:R-:W-:Y:S05]  /*15870*/  BSYNC B1 ;  /* 0x0000000000017941 */ /* 0x000fea0003800000 */
.L_x_22514:
        /* <DEDUP_REMOVED lines=26> */
.L_x_22518:
        /* <DEDUP_REMOVED lines=9> */
.L_x_22519:
[----:B------:R-:W-:Y:S05]  /*15ab0*/  BSYNC B1 ;  /* 0x0000000000017941 */ /* 0x000fea0003800000 */
.L_x_22517:
        /* <DEDUP_REMOVED lines=26> */
.L_x_22521:
        /* <DEDUP_REMOVED lines=9> */
.L_x_22522:
[----:B------:R-:W-:Y:S05]  /*15cf0*/  BSYNC B1 ;  /* 0x0000000000017941 */ /* 0x000fea0003800000 */
.L_x_22520:
        /* <DEDUP_REMOVED lines=26> */
.L_x_22524:
        /* <DEDUP_REMOVED lines=9> */
.L_x_22525:
[----:B------:R-:W-:Y:S05]  /*15f30*/  BSYNC B1 ;  /* 0x0000000000017941 */ /* 0x000fea0003800000 */
.L_x_22523:
        /* <DEDUP_REMOVED lines=26> */
.L_x_22527:
        /* <DEDUP_REMOVED lines=9> */
.L_x_22528:
[----:B------:R-:W-:Y:S05]  /*16170*/  BSYNC B1 ;  /* 0x0000000000017941 */ /* 0x000fea0003800000 */
.L_x_22526:
        /* <DEDUP_REMOVED lines=26> */
.L_x_22530:
        /* <DEDUP_REMOVED lines=9> */
.L_x_22531:
[----:B------:R-:W-:Y:S05]  /*163b0*/  BSYNC B1 ;  /* 0x0000000000017941 */ /* 0x000fea0003800000 */
.L_x_22529:
        /* <DEDUP_REMOVED lines=26> */
.L_x_22533:
        /* <DEDUP_REMOVED lines=9> */
.L_x_22534:
[----:B------:R-:W-:Y:S05]  /*165f0*/  BSYNC B1 ;  /* 0x0000000000017941 */ /* 0x000fea0003800000 */
.L_x_22532:
        /* <DEDUP_REMOVED lines=26> */
.L_x_22536:
        /* <DEDUP_REMOVED lines=9> */
.L_x_22537:
[----:B------:R-:W-:Y:S05]  /*16830*/  BSYNC B1 ;  /* 0x0000000000017941 */ /* 0x000fea0003800000 */
.L_x_22535:
        /* <DEDUP_REMOVED lines=16> */
[----:B0-----:R-:W4:Y:S04]  /*16940*/  LDL R3, [R1+0xbac] ;  /* 0x000bac0001037983 */ /* 0x001f280000100800 */
[----:B------:R-:W-:Y:S01]  /*16950*/  STL [R1+0xba0], R0 ;  /* 0x000ba00001007387 */ /* 0x000fe20000100800 */
        /* <DEDUP_REMOVED lines=9> */
.L_x_22539:
[----:B-----5:R2:W-:Y:S04]  /*169f0*/  STL [R1+0xbcc], R2 ;  /* 0x000bcc0201007387 */ /* 0x0205e80000100800 */
[----:B--2---:R-:W2:Y:S04]  /*16a00*/  LDL.LU R2, [R1+0xbac] ;  /* 0x000bac0001027983 */ /* 0x004ea80000300800 */
[----:B--2---:R2:W-:Y:S04]  /*16a10*/  STL [R1+0xba8], R2 ;  /* 0x000ba80201007387 */ /* 0x0045e80000100800 */
[----:B--2---:R-:W2:Y:S04]  /*16a20*/  LDL.LU R2, [R1+0xba4] ;  /* 0x000ba40001027983 */ /* 0x004ea80000300800 */
[----:B--2---:R2:W-:Y:S04]  /*16a30*/  STL [R1+0xba0], R2 ;  /* 0x000ba00201007387 */ /* 0x0045e80000100800 */
[----:B--2---:R-:W2:Y:S04]  /*16a40*/  LDL.LU R2, [R1+0xb88] ;  /* 0x000b880001027983 */ /* 0x004ea80000300800 */
[----:B------:R-:W-:Y:S04]  /*16a50*/  STL [R1+0x994], R0 ;  /* 0x0009940001007387 */ /* 0x000fe80000100800 */
[----:B--2---:R2:W-:Y:S04]  /*16a60*/  STL [R1+0xb8c], R2 ;  /* 0x000b8c0201007387 */ /* 0x0045e80000100800 */
[----:B--2---:R2:W5:Y:S02]  /*16a70*/  LDL.LU R2, [R1+0xbcc] ;  /* 0x000bcc0001027983 */ /* 0x0045640000300800 */
.L_x_22540:
[----:B------:R-:W-:Y:S05]  /*16a80*/  BSYNC B1 ;  /* 0x0000000000017941 */ /* 0x000fea0003800000 */
.L_x_22538:
[----:B-----5:R0:W-:Y:S04]  /*16a90*/  STL [R1+0xbd0], R3 ;  /* 0x000bd00301007387 */ /* 0x0201e80000100800 */
[----:B------:R-:W3:Y:S04]  /*16aa0*/  LDL R0, [R1+0xb94] ;  /* 0x000b940001007983 */ /* 0x000ee80000100800 */
[----:B0-----:R-:W3:Y:S04]  /*16ab0*/  LDL R3, [R1+0xba0] ;  /* 0x000ba00001037983 */ /* 0x001ee80000100800 */
[----:B------:R0:W-:Y:S04]  /*16ac0*/  STL [R1+0xbcc], R2 ;  /* 0x000bcc0201007387 */ /* 0x0001e80000100800 */
[----:B0-----:R-:W4:Y:S01]  /*16ad0*/  LDL R2, [R1+0xb9c] ;  /* 0x000b9c0001027983 */ /* 0x001f220000100800 */
[----:B---3--:R-:W-:-:S03]  /*16ae0*/  FSETP.GT.FTZ.AND P0, PT, R3, R0, PT ;  /* 0x000000000300720b */ /* 0x008fc60003f14000 */
[----:B------:R0:W5:Y:S01]  /*16af0*/  LDL.LU R3, [R1+0xbd0] ;  /* 0x000bd00001037983 */ /* 0x0001620000300800 */
[----:B----4-:R-:W-:-:S03]  /*16b00*/  ISETP.EQ.OR P0, PT, R2, -0x1, P0 ;  /* 0xffffffff0200780c */ /* 0x010fc60000702670 */
[----:B------:R0:W5:Y:S01]  /*16b10*/  LDL.LU R2, [R1+0xbcc] ;  /* 0x000bcc0001027983 */ /* 0x0001620000300800 */
[----:B------:R-:W-:Y:S09]  /*16b20*/  BSSY B1, `(.L_x_22541) ;  /* 0x000001a000017945 */ /* 0x000ff20003800000 */
[----:B0-----:R-:W-:Y:S05]  /*16b30*/  @P0 BRA `(.L_x_22542) ;  /* 0x00000000003c0947 */ /* 0x001fea0003800000 */
[----:B-----5:R0:W-:Y:S04]  /*16b40*/  STL [R1+0xbcc], R2 ;  /* 0x000bcc0201007387 */ /* 0x0201e80000100800 */
[----:B------:R3:W-:Y:S04]  /*16b50*/  STL [R1+0xbd4], R4 ;  /* 0x000bd40401007387 */ /* 0x0007e80000100800 */
[----:B0-----:R-:W4:Y:S04]  /*16b60*/  LDL R2, [R1+0xba0] ;  /* 0x000ba00001027983 */ /* 0x001f280000100800 */
[----:B------:R0:W-:Y:S04]  /*16b70*/  STL [R1+0xbd0], R3 ;  /* 0x000bd00301007387 */ /* 0x0001e80000100800 */
[----:B---3--:R-:W3:Y:S04]  /*16b80*/  LDL R4, [R1+0xb9c] ;  /* 0x000b9c0001047983 */ /* 0x008ee80000100800 */
[----:B0-----:R-:W2:Y:S01]  /*16b90*/  LDL R3, [R1+0xba8] ;  /* 0x000ba80001037983 */ /* 0x001ea20000100800 */
[----:B----4-:R-:W-:-:S03]  /*16ba0*/  FSETP.NEU.FTZ.AND P0, PT, R2, R0, PT ;  /* 0x000000000200720b */ /* 0x010fc60003f1d000 */
[----:B------:R0:W-:Y:S04]  /*16bb0*/  STL [R1+0x990], R2 ;  /* 0x0009900201007387 */ /* 0x0001e80000100800 */
[----:B---3--:R3:W-:Y:S04]  /*16bc0*/  STL [R1+0xba4], R4 ;  /* 0x000ba40401007387 */ /* 0x0087e80000100800 */
[----:B0-----:R0:W5:Y:S01]  /*16bd0*/  LDL.LU R2, [R1+0xbcc] ;  /* 0x000bcc0001027983 */ /* 0x0011620000300800 */
[----:B--2---:R-:W-:-:S03]  /*16be0*/  ISETP.GE.OR P0, PT, R3, R4, P0 ;  /* 0x000000040300720c */ /* 0x004fc60000706670 */
[----:B------:R2:W-:Y:S04]  /*16bf0*/  STL [R1+0xb88], R3 ;  /* 0x000b880301007387 */ /* 0x0005e80000100800 */
[----:B---3--:R0:W5:Y:S04]  /*16c00*/  LDL.LU R4, [R1+0xbd4] ;  /* 0x000bd40001047983 */ /* 0x0081680000300800 */
[----:B--2---:R0:W5:Y:S02]  /*16c10*/  LDL.LU R3, [R1+0xbd0] ;  /* 0x000bd00001037983 */ /* 0x0041640000300800 */
[----:B------:R-:W-:Y:S05]  /*16c20*/  @P0 BRA `(.L_x_22543) ;  /* 0x0000000000240947 */ /* 0x000fea0003800000 */
.L_x_22542:
[----:B-----5:R3:W-:Y:S04]  /*16c30*/  STL [R1+0xbcc], R2 ;  /* 0x000bcc0201007387 */ /* 0x0207e80000100800 */
[----:B------:R4:W5:Y:S04]  /*16c40*/  LDL.LU R0, [R1+0xba0] ;  /* 0x000ba00001007983 */ /* 0x0009680000300800 */
[----:B---3--:R-:W3:Y:S04]  /*16c50*/  LDL.LU R2, [R1+0xba8] ;  /* 0x000ba80001027983 */ /* 0x008ee80000300800 */
[----:B---3--:R3:W-:Y:S04]  /*16c60*/  STL [R1+0xba4], R2 ;  /* 0x000ba40201007387 */ /* 0x0087e80000100800 */
[----:B---3--:R-:W3:Y:S04]  /*16c70*/  LDL.LU R2, [R1+0xb9c] ;  /* 0x000b9c0001027983 */ /* 0x008ee80000300800 */
[----:B---3--:R3:W-:Y:S04]  /*16c80*/  STL [R1+0xb88], R2 ;  /* 0x000b880201007387 */ /* 0x0087e80000100800 */
[----:B---3--:R-:W3:Y:S04]  /*16c90*/  LDL.LU R2, [R1+0xb94] ;  /* 0x000b940001027983 */ /* 0x008ee80000300800 */
[----:B---3--:R3:W-:Y:S04]  /*16ca0*/  STL [R1+0x990], R2 ;  /* 0x0009900201007387 */ /* 0x0087e80000100800 */
[----:B---3--:R4:W5:Y:S02]  /*16cb0*/  LDL.LU R2, [R1+0xbcc] ;  /* 0x000bcc0001027983 */ /* 0x0089640000300800 */
.L_x_22543:
[----:B------:R-:W-:Y:S05]  /*16cc0*/  BSYNC B1 ;  /* 0x0000000000017941 */ /* 0x000fea0003800000 */
.L_x_22541:
[----:B-----5:R3:W-:Y:S04]  /*16cd0*/  STL [R1+0xbd0], R3 ;  /* 0x000bd00301007387 */ /* 0x0207e80000100800 */
[----:B------:R0:W-:Y:S04]  /*16ce0*/  STL [R1+0xbcc], R2 ;  /* 0x000bcc0201007387 */ /* 0x0001e80000100800 */
[----:B---3--:R-:W3:Y:S04]  /*16cf0*/  LDL R3, [R1+0xb90] ;  /* 0x000b900001037983 */ /* 0x008ee80000100800 */
[----:B0-----:R-:W2:Y:S01]  /*16d00*/  LDL R2, [R1+0xb98] ;  /* 0x000b980001027983 */ /* 0x001ea20000100800 */
[----:B---3--:R-:W-:-:S03]  /*16d10*/  FSETP.GT.FTZ.AND P0, PT, R0, R3, PT ;  /* 0x000000030000720b */ /* 0x008fc60003f14000 */
[----:B------:R0:W5:Y:S01]  /*16d20*/  LDL.LU R3, [R1+0xbd0] ;  /* 0x000bd00001037983 */ /* 0x0001620000300800 */
[----:B--2---:R-:W-:-:S03]  /*16d30*/  ISETP.EQ.OR P0, PT, R2, -0x1, P0 ;  /* 0xffffffff0200780c */ /* 0x004fc60000702670 */
[----:B------:R0:W5:Y:S01]  /*16d40*/  LDL.LU R2, [R1+0xbcc] ;  /* 0x000bcc0001027983 */ /* 0x0001620000300800 */
[----:B------:R-:W-:Y:S09]  /*16d50*/  BSSY B1, `(.L_x_22544) ;  /* 0x000001f000017945 */ /* 0x000ff20003800000 */
[----:B0-----:R-:W-:Y:S05]  /*16d60*/  @P0 BRA `(.L_x_22545) ;  /* 0x0000000000400947 */ /* 0x001fea0003800000 */
[----:B-----5:R0:W-:Y:S04]  /*16d70*/  STL [R1+0xbd0], R3 ;  /* 0x000bd00301007387 */ /* 0x0201e80000100800 */
[----:B------:R2:W-:Y:S04]  /*16d80*/  STL [R1+0xbd4], R4 ;  /* 0x000bd40401007387 */ /* 0x0005e80000100800 */
[----:B0-----:R-:W3:Y:S04]  /*16d90*/  LDL R3, [R1+0xb90] ;  /* 0x000b900001037983 */ /* 0x001ee80000100800 */
[----:B------:R0:W-:Y:S04]  /*16da0*/  STL [R1+0xbcc], R2 ;  /* 0x000bcc0201007387 */ /* 0x0001e80000100800 */
[----:B--2---:R-:W2:Y:S04]  /*16db0*/  LDL R4, [R1+0xb98] ;  /* 0x000b980001047983 */ /* 0x004ea80000100800 */
[----:B0-----:R-:W4:Y:S04]  /*16dc0*/  LDL R2, [R1+0xba4] ;  /* 0x000ba40001027983 */ /* 0x001f280000100800 */
[----:B------:R-:W-:Y:S01]  /*16dd0*/  STL [R1+0xb94], R0 ;  /* 0x000b940001007387 */ /* 0x000fe20000100800 */
[----:B---3--:R-:W-:-:S03]  /*16de0*/  FSETP.NEU.FTZ.AND P0, PT, R0, R3, PT ;  /* 0x000000030000720b */ /* 0x008fc60003f1d000 */
[----:B------:R0:W-:Y:S04]  /*16df0*/  STL [R1+0xba8], R3 ;  /* 0x000ba80301007387 */ /* 0x0001e80000100800 */
[----:B--2---:R2:W-:Y:S04]  /*16e00*/  STL [R1+0xbac], R4 ;  /* 0x000bac0401007387 */ /* 0x0045e80000100800 */
[----:B0-----:R0:W5:Y:S01]  /*16e10*/  LDL.LU R3, [R1+0xbd0] ;  /* 0x000bd00001037983 */ /* 0x0011620000300800 */
[----:B----4-:R-:W-:-:S03]  /*16e20*/  ISETP.GE.OR P0, PT, R2, R4, P0 ;  /* 0x000000040200720c */ /* 0x010fc60000706670 */
[----:B------:R3:W-:Y:S04]  /*16e30*/  STL [R1+0xb9c], R2 ;  /* 0x000b9c0201007387 */ /* 0x0007e80000100800 */
[----:B--2---:R0:W5:Y:S04]  /*16e40*/  LDL.LU R4, [R1+0xbd4] ;  /* 0x000bd40001047983 */ /* 0x0041680000300800 */
[----:B---3--:R0:W5:Y:S02]  /*16e50*/  LDL.LU R2, [R1+0xbcc] ;  /* 0x000bcc0001027983 */ /* 0x0081640000300800 */
[----:B------:R-:W-:Y:S05]  /*16e60*/  @P0 BRA `(.L_x_22546) ;  /* 0x0000000000340947 */ /* 0x000fea0003800000 */
.L_x_22545:
[----:B-----5:R2:W-:Y:S04]  /*16e70*/  STL [R1+0xbd0], R3 ;  /* 0x000bd00301007387 */ /* 0x0205e80000100800 */
[----:B------:R3:W-:Y:S04]  /*16e80*/  STL [R1+0xbcc], R2 ;  /* 0x000bcc0201007387 */ /* 0x0007e80000100800 */
[----:B--2---:R-:W2:Y:S04]  /*16e90*/  LDL.LU R3, [R1+0xb98] ;  /* 0x000b980001037983 */ /* 0x004ea80000300800 */
[----:B---3--:R-:W3:Y:S04]  /*16ea0*/  LDL.LU R2, [R1+0xba4] ;  /* 0x000ba40001027983 */ /* 0x008ee80000300800 */
[----:B--2---:R2:W-:Y:S04]  /*16eb0*/  STL [R1+0xb9c], R3 ;  /* 0x000b9c0301007387 */ /* 0x0045e80000100800 */
[----:B--2---:R-:W2:Y:S04]  /*16ec0*/  LDL.LU R3, [R1+0xb90] ;  /* 0x000b900001037983 */ /* 0x004ea80000300800 */
[----:B---3--:R-:W-:Y:S04]  /*16ed0*/  STL [R1+0xbac], R2 ;  /* 0x000bac0201007387 */ /* 0x008fe80000100800 */
[----:B------:R3:W-:Y:S04]  /*16ee0*/  STL [R1+0xb98], R2 ;  /* 0x000b980201007387 */ /* 0x0007e80000100800 */
[----:B---3--:R3:W5:Y:S04]  /*16ef0*/  LDL.LU R2, [R1+0xbcc] ;  /* 0x000bcc0001027983 */ /* 0x0087680000300800 */
[----:B------:R-:W-:Y:S04]  /*16f00*/  STL [R1+0xba8], R0 ;  /* 0x000ba80001007387 */ /* 0x000fe80000100800 */
[----:B--2---:R2:W-:Y:S04]  /*16f10*/  STL [R1+0xb94], R3 ;  /* 0x000b940301007387 */ /* 0x0045e80000100800 */
[----:B--2---:R3:W5:Y:S04]  /*16f20*/  LDL.LU R3, [R1+0xbd0] ;  /* 0x000bd00001037983 */ /* 0x0047680000300800 */
[----:B------:R3:W-:Y:S02]  /*16f30*/  STL [R1+0xb90], R0 ;  /* 0x000b900001007387 */ /* 0x0007e40000100800 */
.L_x_22546:
[----:B------:R-:W-:Y:S05]  /*16f40*/  BSYNC B1 ;  /* 0x0000000000017941 */ /* 0x000fea0003800000 */
.L_x_22544:
[----:B------:R-:W-:Y:S05]  /*16f50*/  @P1 BRA `(.L_x_22547) ;  /* 0xfffffef400f81947 */ /* 0x000fea000383ffff */
[----:B-----5:R2:W-:Y:S04]  /*16f60*/  STL [R1+0xbcc], R2 ;  /* 0x000bcc0201007387 */ /* 0x0205e80000100800 */
[----:B---3--:R-:W3:Y:S04]  /*16f70*/  LDL.LU R0, [R1+0xbbc] ;  /* 0x000bbc0001007983 */ /* 0x008ee80000300800 */
[----:B--2---:R-:W3:Y:S02]  /*16f80*/  LDL.LU R2, [R1+0xbb8] ;  /* 0x000bb80001027983 */ /* 0x004ee40000300800 */
[----:B---3--:R-:W-:-:S02]  /*16f90*/  FADD.FTZ R0, R0, R2 ;  /* 0x0000000200007221 */ /* 0x008fc40000010000 */
[----:B------:R2:W5:Y:S04]  /*16fa0*/  LDL.LU R2, [R1+0xbcc] ;  /* 0x000bcc0001027983 */ /* 0x0005680000300800 */
[----:B------:R3:W-:Y:S04]  /*16fb0*/  STL [R1+0xba0], R0 ;  /* 0x000ba00001007387 */ /* 0x0007e80000100800 */
[----:B---3--:R-:W3:Y:S04]  /*16fc0*/  LDL.LU R0, [R1+0xbb4] ;  /* 0x000bb40001007983 */ /* 0x008ee80000300800 */
[----:B---3--:R3:W-:Y:S04]  /*16fd0*/  STL [R1+0xba4], R0 ;  /* 0x000ba40001007387 */ /* 0x0087e80000100800 */
[----:B---3--:R-:W3:Y:S04]  /*16fe0*/  LDL.LU R0, [R1+0xbac] ;  /* 0x000bac0001007983 */ /* 0x008ee80000300800 */
[----:B---3--:R3:W-:Y:S04]  /*16ff0*/  STL [R1+0xb98], R0 ;  /* 0x000b980001007387 */ /* 0x0087e80000100800 */
[----:B---3--:R-:W3:Y:S04]  /*17000*/  LDL.LU R0, [R1+0xba8] ;  /* 0x000ba80001007983 */ /* 0x008ee80000300800 */
[----:B---3--:R2:W-:Y:S02]  /*17010*/  STL [R1+0xb90], R0 ;  /* 0x000b900001007387 */ /* 0x0085e40000100800 */
.L_x_22165:
[----:B------:R-:W-:Y:S05]  /*17020*/  BSYNC B0 ;  /* 0x0000000000007941 */ /* 0x000fea0003800000 */
.L_x_22164:
[----:B------:R3:W-:Y:S04]  /*17030*/  STL.64 [R1+0xc30], R6 ;  /* 0x000c300601007387 */ /* 0x0007e80000100a00 */
[----:B--2---:R-:W2:Y:S04]  /*17040*/  LDL R0, [R1+0xb64] ;  /* 0x000b640001007983 */ /* 0x004ea80000100800 */
[----:B---3--:R-:W3:Y:S04]  /*17050*/  LDL R6, [R1+0xb88] ;  /* 0x000b880001067983 */ /* 0x008ee80000100800 */
[----:B------:R-:W4:Y:S04]  /*17060*/  LDL R7, [R1+0xb8c] ;  /* 0x000b8c0001077983 */ /* 0x000f280000100800 */
[----:B------:R0:W-:Y:S04]  /*17070*/  STL.64 [R1+0xc20], R10 ;  /* 0x000c200a01007387 */ /* 0x0001e80000100a00 */
[----:B------:R-:W-:Y:S04]  /*17080*/  STL.64 [R1+0xc28], R8 ;  /* 0x000c280801007387 */ /* 0x000fe80000100a00 */
[----:B0-----:R-:W2:Y:S04]  /*17090*/  LDL R10, [R1+0xb80] ;  /* 0x000b8000010a7983 */ /* 0x001ea80000100800 */
[----:B------:R-:W2:Y:S04]  /*170a0*/  LDL R11, [R1+0xb84] ;  /* 0x000b8400010b7983 */ /* 0x000ea80000100800 */
[----:B------:R0:W-:Y:S04]  /*170b0*/  STL.64 [R1+0xc00], R18 ;  /* 0x000c001201007387 */ /* 0x0001e80000100a00 */
[----:B------:R1:W-:Y:S04]  /*170c0*/  STL.64 [R1+0xc08], R16 ;  /* 0x000c081001007387 */ /* 0x0003e80000100a00 */
[----:B------:R1:W-:Y:S04]  /*170d0*/  STL.64 [R1+0xc10], R14 ;  /* 0x000c100e01007387 */ /* 0x0003e80000100a00 */
[----:B0-----:R-:W2:Y:S04]  /*170e0*/  LDL R19, [R1+0xb78] ;  /* 0x000b780001137983 */ /* 0x001ea80000100800 */
[----:B-1----:R-:W2:Y:S04]  /*170f0*/  LDL R16, [R1+0xb7c] ;  /* 0x000b7c0001107983 */ /* 0x002ea80000100800 */
[----:B------:R-:W2:Y:S04]  /*17100*/  LDL R17, [R1+0xb98] ;  /* 0x000b980001117983 */ /* 0x000ea80000100800 */
[----:B------:R-:W2:Y:S04]  /*17110*/  LDL R14, [R1+0xb9c] ;  /* 0x000b9c00010e7983 */ /* 0x000ea80000100800 */
[----:B------:R0:W-:Y:S04]  /*17120*/  STL.64 [R1+0xc18], R12 ;  /* 0x000c180c01007387 */ /* 0x0001e80000100a00 */
[----:B------:R-:W2:Y:S04]  /*17130*/  LDL R15, [R1+0xb70] ;  /* 0x000b7000010f7983 */ /* 0x000ea80000100800 */
[----:B------:R-:W2:Y:S04]  /*17140*/  LDL R8, [R1+0xb6c] ;  /* 0x000b6c0001087983 */ /* 0x000ea80000100800 */
[----:B0-----:R-:W2:Y:S04]  /*17150*/  LDL R12, [R1+0xb74] ;  /* 0x000b7400010c7983 */ /* 0x001ea80000100800 */
[----:B------:R-:W2:Y:S04]  /*17160*/  LDL R13, [R1+0xb68] ;  /* 0x000b6800010d7983 */ /* 0x000ea80000100800 */
[----:B------:R-:W2:Y:S04]  /*17170*/  LDL R9, [R1+0xb60] ;  /* 0x000b600001097983 */ /* 0x000ea80000100800 */
[----:B---3--:R-:W-:Y:S04]  /*17180*/  SHFL.DOWN PT, R6, R6, 0x2, 0x1f ;  /* 0x08401f0006067f89 */ /* 0x008fe800000e0000 */
[----:B----4-:R-:W0:Y:S04]  /*17190*/  SHFL.DOWN PT, R7, R7, 0x2, 0x1f ;  /* 0x08401f0007077f89 */ /* 0x010e2800000e0000 */
[----:B0-----:R0:W-:Y:S04]  /*171a0*/  STL.64 [R1+0x10], R6 ;  /* 0x0000100601007387 */ /* 0x0011e80000100a00 */
[----:B0-----:R-:W3:Y:S04]  /*171b0*/  LDL R6, [R1+0xb50] ;  /* 0x000b500001067983 */ /* 0x001ee80000100800 */
[----:B------:R-:W4:Y:S04]  /*171c0*/  LDL R7, [R1+0xb54] ;  /* 0x000b540001077983 */ /* 0x000f280000100800 */
[----:B--2---:R-:W-:Y:S04]  /*171d0*/  SHFL.DOWN PT, R10, R10, 0x2, 0x1f ;  /* 0x08401f000a0a7f89 */ /* 0x004fe800000e0000 */
        /* <DEDUP_REMOVED lines=15> */
[----:B------:R0:W-:Y:S04]  /*172d0*/  SHFL.DOWN PT, R20, R15, 0x2, 0x1f ;  /* 0x08401f000f147f89 */ /* 0x0001e800000e0000 */
[----:B------:R1:W-:Y:S04]  /*172e0*/  SHFL.DOWN PT, R21, R12, 0x2, 0x1f ;  /* 0x08401f000c157f89 */ /* 0x0003e800000e0000 */
[----:B0-----:R-:W2:Y:S04]  /*172f0*/  LDL R15, [R1+0xb38] ;  /* 0x000b3800010f7983 */ /* 0x001ea80000100800 */
[----:B-1----:R-:W2:Y:S04]  /*17300*/  LDL R12, [R1+0xb3c] ;  /* 0x000b3c00010c7983 */ /* 0x002ea80000100800 */
        /* <DEDUP_REMOVED lines=11> */
[----:B------:R-:W0:Y:S04]  /*173c0*/  SHFL.DOWN PT, R19, R16, 0x2, 0x1f ;  /* 0x08401f0010137f89 */ /* 0x000e2800000e0000 */
[----:B------:R-:W-:Y:S04]  /*173d0*/  STL.64 [R1+0x28], R20 ;  /* 0x0000281401007387 */ /* 0x000fe80000100a00 */
[----:B------:R1:W-:Y:S04]  /*173e0*/  SHFL.DOWN PT, R20, R13, 0x2, 0x1f ;  /* 0x08401f000d147f89 */ /* 0x0003e800000e0000 */
[----:B------:R0:W0:Y:S04]  /*173f0*/  SHFL.DOWN PT, R21, R8, 0x2, 0x1f ;  /* 0x08401f0008157f89 */ /* 0x00002800000e0000 */
[----:B-1----:R-:W2:Y:S04]  /*17400*/  LDL R13, [R1+0xb30] ;  /* 0x000b3000010d7983 */ /* 0x002ea80000100800 */
[----:B0-----:R-:W2:Y:S04]  /*17410*/  LDL R8, [R1+0xb34] ;  /* 0x000b340001087983 */ /* 0x001ea80000100800 */
[----:B------:R0:W-:Y:S04]  /*17420*/  STL.64 [R1+0x58], R18 ;  /* 0x0000581201007387 */ /* 0x0001e80000100a00 */
[----:B------:R-:W2:Y:S04]  /*17430*/  LDL R16, [R1+0xb0c] ;  /* 0x000b0c0001107983 */ /* 0x000ea80000100800 */
        /* <DEDUP_REMOVED lines=26> */
[----:B------:R-:W-:Y:S04]  /*175e0*/  STL.64 [R1+0x60], R20 ;  /* 0x0000601401007387 */ /* 0x000fe80000100a00 */
[----:B------:R0:W-:Y:S04]  /*175f0*/  SHFL.DOWN PT, R20, R13, 0x2, 0x1f ;  /* 0x08401f000d147f89 */ /* 0x0001e800000e0000 */
[----:B------:R1:W1:Y:S04]  /*17600*/  SHFL.DOWN PT, R21, R8, 0x2, 0x1f ;  /* 0x08401f0008157f89 */ /* 0x00026800000e0000 */
[----:B0-----:R-:W2:Y:S04]  /*17610*/  LDL R13, [R1+0xaf8] ;  /* 0x000af800010d7983 */ /* 0x001ea80000100800 */
[----:B------:R-:W-:Y:S04]  /*17620*/  SHFL.DOWN PT, R18, R19, 0x2, 0x1f ;  /* 0x08401f0013127f89 */ /* 0x000fe800000e0000 */
[----:B-1----:R-:W2:Y:S04]  /*17630*/  LDL R8, [R1+0xafc] ;  /* 0x000afc0001087983 */ /* 0x002ea80000100800 */
[----:B------:R-:W0:Y:S04]  /*17640*/  SHFL.DOWN PT, R19, R16, 0x2, 0x1f ;  /* 0x08401f0010137f89 */ /* 0x000e2800000e0000 */
[----:B------:R-:W-:Y:S04]  /*17650*/  STL.64 [R1+0x68], R20 ;  /* 0x0000681401007387 */ /* 0x000fe80000100a00 */
[----:B------:R1:W-:Y:S04]  /*17660*/  SHFL.DOWN PT, R20, R9, 0x2, 0x1f ;  /* 0x08401f0009147f89 */ /* 0x0003e800000e0000 */
[----:B------:R0:W0:Y:S04]  /*17670*/  SHFL.DOWN PT, R21, R0, 0x2, 0x1f ;  /* 0x08401f0000157f89 */ /* 0x00002800000e0000 */
[----:B-1----:R-:W2:Y:S04]  /*17680*/  LDL R9, [R1+0xaf0] ;  /* 0x000af00001097983 */ /* 0x002ea80000100800 */
[----:B0-----:R0:W-:Y:S04]  /*17690*/  STL.64 [R1+0x90], R18 ;  /* 0x0000901201007387 */ /* 0x0011e80000100a00 */
[----:B------:R-:W2:Y:S04]  /*176a0*/  LDL R0, [R1+0xaf4] ;  /* 0x000af40001007983 */ /* 0x000ea80000100800 */
        /* <DEDUP_REMOVED lines=26> */
[----:B-1----:R-:W2:Y:S04]  /*17850*/  LDL R8, [R1+0xac4] ;  /* 0x000ac40001087983 */ /* 0x002ea80000100800 */
        /* <DEDUP_REMOVED lines=98> */
[----:B------:R1:W-:Y:S04]  /*17e80*/  SHFL.DOWN PT, R20, R13, 0x2, 0x1f ;  /* 0x08401f000d147f89 */ /* 0x0003e800000e0000 */
[----:B------:R2:W0:Y:S04]  /*17e90*/  SHFL.DOWN PT, R21, R8, 0x2, 0x1f ;  /* 0x08401f0008157f89 */ /* 0x00042800000e0000 */
[----:B-1----:R-:W4:Y:S04]  /*17ea0*/  LDL R13, [R1+0xa18] ;  /* 0x000a1800010d7983 */ /* 0x002f280000100800 */
[----:B--2---:R-:W2:Y:S04]  /*17eb0*/  LDL R8, [R1+0xa1c] ;  /* 0x000a1c0001087983 */ /* 0x004ea80000100800 */
[----:B0-----:R0:W-:Y:S04]  /*17ec0*/  STL.64 [R1+0x168], R10 ;  /* 0x0001680a01007387 */ /* 0x0011e80000100a00 */
[----:B0-----:R-:W2:Y:S04]  /*17ed0*/  LDL R10, [R1+0x9f8] ;  /* 0x0009f800010a7983 */ /* 0x001ea80000100800 */
[----:B------:R-:W2:Y:S04]  /*17ee0*/  LDL R11, [R1+0x9fc] ;  /* 0x0009fc00010b7983 */ /* 0x000ea80000100800 */
        /* <DEDUP_REMOVED lines=26> */
[----:B------:R0:W-:Y:S04]  /*18090*/  SHFL.DOWN PT, R20, R13, 0x2, 0x1f ;  /* 0x08401f000d147f89 */ /* 0x0001e800000e0000 */
[----:B--2---:R1:W2:Y:S04]  /*180a0*/  SHFL.DOWN PT, R21, R8, 0x2, 0x1f ;  /* 0x08401f0008157f89 */ /* 0x0042a800000e0000 */
[----:B0-----:R-:W4:Y:S04]  /*180b0*/  LDL R13, [R1+0x9e0] ;  /* 0x0009e000010d7983 */ /* 0x001f280000100800 */
[----:B-1----:R-:W4:Y:S04]  /*180c0*/  LDL R8, [R1+0x9e4] ;  /* 0x0009e40001087983 */ /* 0x002f280000100800 */
[----:B------:R-:W-:Y:S04]  /*180d0*/  SHFL.DOWN PT, R10, R10, 0x2, 0x1f ;  /* 0x08401f000a0a7f89 */ /* 0x000fe800000e0000 */
[----:B------:R-:W0:Y:S04]  /*180e0*/  SHFL.DOWN PT, R11, R11, 0x2, 0x1f ;  /* 0x08401f000b0b7f89 */ /* 0x000e2800000e0000 */
[----:B--2---:R-:W-:Y:S04]  /*180f0*/  STL.64 [R1+0x180], R20 ;  /* 0x0001801401007387 */ /* 0x004fe80000100a00 */
[----:B------:R1:W-:Y:S04]  /*18100*/  SHFL.DOWN PT, R20, R9, 0x2, 0x1f ;  /* 0x08401f0009147f89 */ /* 0x0003e800000e0000 */
[----:B------:R2:W-:Y:S04]  /*18110*/  SHFL.DOWN PT, R21, R0, 0x2, 0x1f ;  /* 0x08401f0000157f89 */ /* 0x0005e800000e0000 */
[----:B-1----:R-:W4:Y:S04]  /*18120*/  LDL R9, [R1+0x9d8] ;  /* 0x0009d80001097983 */ /* 0x002f280000100800 */
[----:B--2---:R-:W2:Y:S04]  /*18130*/  LDL R0, [R1+0x9dc] ;  /* 0x0009dc0001007983 */ /* 0x004ea80000100800 */
        /* <DEDUP_REMOVED lines=21> */
[----:B------:R1:W-:Y:S04]  /*18290*/  SHFL.DOWN PT, R20, R13, 0x2, 0x1f ;  /* 0x08401f000d147f89 */ /* 0x0003e800000e0000 */
[----:B------:R3:W4:Y:S04]  /*182a0*/  SHFL.DOWN PT, R21, R8, 0x2, 0x1f ;  /* 0x08401f0008157f89 */ /* 0x00072800000e0000 */
[----:B-1----:R-:W2:Y:S04]  /*182b0*/  LDL R13, [R1+0x9a8] ;  /* 0x0009a800010d7983 */ /* 0x002ea80000100800 */
[----:B---3--:R-:W3:Y:S04]  /*182c0*/  LDL R8, [R1+0x9ac] ;  /* 0x0009ac0001087983 */ /* 0x008ee80000100800 */
[----:B0-----:R0:W-:Y:S04]  /*182d0*/  STL.64 [R1+0x1d0], R6 ;  /* 0x0001d00601007387 */ /* 0x0011e80000100a00 */
[----:B0-----:R-:W3:Y:S04]  /*182e0*/  LDL R6, [R1+0xb90] ;  /* 0x000b900001067983 */ /* 0x001ee80000100800 */
[----:B------:R-:W3:Y:S04]  /*182f0*/  LDL R7, [R1+0xb94] ;  /* 0x000b940001077983 */ /* 0x000ee80000100800 */
[----:B----4-:R-:W-:Y:S04]  /*18300*/  STL.64 [R1+0x1b8], R20 ;  /* 0x0001b81401007387 */ /* 0x010fe80000100a00 */
[----:B------:R0:W-:Y:S04]  /*18310*/  SHFL.DOWN PT, R20, R9, 0x2, 0x1f ;  /* 0x08401f0009147f89 */ /* 0x0001e800000e0000 */
[----:B--2---:R1:W-:Y:S04]  /*18320*/  SHFL.DOWN PT, R21, R0, 0x2, 0x1f ;  /* 0x08401f0000157f89 */ /* 0x0043e800000e0000 */
[----:B0-----:R-:W2:Y:S04]  /*18330*/  LDL R9, [R1+0x9a0] ;  /* 0x0009a00001097983 */ /* 0x001ea80000100800 */
        /* <DEDUP_REMOVED lines=23> */
[----:B---3--:R1:W3:Y:S04]  /*184b0*/  SHFL.DOWN PT, R21, R8, 0x2, 0x1f ;  /* 0x08401f0008157f89 */ /* 0x0082e800000e0000 */
[----:B0-----:R-:W4:Y:S04]  /*184c0*/  LDL R13, [R1+0x978] ;  /* 0x00097800010d7983 */ /* 0x001f280000100800 */
[----:B-1----:R-:W4:Y:S04]  /*184d0*/  LDL R8, [R1+0x97c] ;  /* 0x00097c0001087983 */ /* 0x002f280000100800 */
[----:B------:R-:W-:Y:S04]  /*184e0*/  SHFL.DOWN PT, R6, R6, 0x2, 0x1f ;  /* 0x08401f0006067f89 */ /* 0x000fe800000e0000 */
[----:B------:R-:W0:Y:S04]  /*184f0*/  SHFL.DOWN PT, R7, R7, 0x2, 0x1f ;  /* 0x08401f0007077f89 */ /* 0x000e2800000e0000 */
[----:B---3--:R-:W-:Y:S04]  /*18500*/  STL.64 [R1+0x1f0], R20 ;  /* 0x0001f01401007387 */ /* 0x008fe80000100a00 */
[----:B--2---:R1:W-:Y:S04]  /*18510*/  SHFL.DOWN PT, R20, R9, 0x2, 0x1f ;  /* 0x08401f0009147f89 */ /* 0x0043e800000e0000 */
[----:B----4-:R2:W-:Y:S04]  /*18520*/  SHFL.DOWN PT, R21, R0, 0x2, 0x1f ;  /* 0x08401f0000157f89 */ /* 0x0105e800000e0000 */
[----:B-1----:R-:W3:Y:S04]  /*18530*/  LDL R9, [R1+0x970] ;  /* 0x0009700001097983 */ /* 0x002ee80000100800 */
[----:B--2---:R-:W2:Y:S04]  /*18540*/  LDL R0, [R1+0x974] ;  /* 0x0009740001007983 */ /* 0x004ea80000100800 */
[----:B0-----:R0:W-:Y:S04]  /*18550*/  STL.64 [R1+0x208], R6 ;  /* 0x0002080601007387 */ /* 0x0011e80000100a00 */
[----:B0-----:R-:W4:Y:S04]  /*18560*/  LDL R6, [R1+0x960] ;  /* 0x0009600001067983 */ /* 0x001f280000100800 */
[----:B------:R-:W4:Y:S04]  /*18570*/  LDL R7, [R1+0x964] ;  /* 0x0009640001077983 */ /* 0x000f280000100800 */
[----:B------:R-:W-:Y:S04]  /*18580*/  SHFL.DOWN PT, R10, R10, 0x2, 0x1f ;  /* 0x08401f000a0a7f89 */ /* 0x000fe800000e0000 */
[----:B------:R-:W0:Y:S04]  /*18590*/  SHFL.DOWN PT, R11, R11, 0x2, 0x1f ;  /* 0x08401f000b0b7f89 */ /* 0x000e2800000e0000 */
[----:B0-----:R0:W-:Y:S04]  /*185a0*/  STL.64 [R1+0x210], R10 ;  /* 0x0002100a01007387 */ /* 0x0011e80000100a00 */
[----:B0-----:R-:W4:Y:S04]  /*185b0*/  LDL R10, [R1+0x958] ;  /* 0x00095800010a7983 */ /* 0x001f280000100800 */
[----:B------:R-:W4:Y:S04]  /*185c0*/  LDL R11, [R1+0x95c] ;  /* 0x00095c00010b7983 */ /* 0x000f280000100800 */
[----:B------:R-:W-:Y:S04]  /*185d0*/  STL.64 [R1+0x1f8], R20 ;  /* 0x0001f81401007387 */ /* 0x000fe80000100a00 */
[----:B------:R0:W-:Y:S04]  /*185e0*/  SHFL.DOWN PT, R20, R17, 0x2, 0x1f ;  /* 0x08401f0011147f89 */ /* 0x0001e800000e0000 */
[----:B------:R1:W-:Y:S04]  /*185f0*/  SHFL.DOWN PT, R21, R14, 0x2, 0x1f ;  /* 0x08401f000e157f89 */ /* 0x0003e800000e0000 */
[----:B0-----:R-:W4:Y:S04]  /*18600*/  LDL R17, [R1+0x968] ;  /* 0x0009680001117983 */ /* 0x001f280000100800 */
[----:B------:R-:W-:Y:S04]  /*18610*/  SHFL.DOWN PT, R18, R19, 0x2, 0x1f ;  /* 0x08401f0013127f89 */ /* 0x000fe800000e0000 */
[----:B------:R0:W0:Y:S04]  /*18620*/  SHFL.DOWN PT, R19, R16, 0x2, 0x1f ;  /* 0x08401f0010137f89 */ /* 0x00002800000e0000 */
[----:B-1----:R-:W4:Y:S04]  /*18630*/  LDL R14, [R1+0x96c] ;  /* 0x00096c00010e7983 */ /* 0x002f280000100800 */
[----:B0-----:R-:W4:Y:S04]  /*18640*/  LDL R16, [R1+0x954] ;  /* 0x0009540001107983 */ /* 0x001f280000100800 */
[----:B------:R0:W-:Y:S04]  /*18650*/  STL.64 [R1+0x218], R18 ;  /* 0x0002181201007387 */ /* 0x0001e80000100a00 */
        /* <DEDUP_REMOVED lines=8> */
[----:B------:R1:W3:Y:S04]  /*186e0*/  SHFL.DOWN PT, R21, R8, 0x2, 0x1f ;  /* 0x08401f0008157f89 */ /* 0x0002e800000e0000 */
[----:B0-----:R-:W4:Y:S04]  /*186f0*/  LDL R13, [R1+0x940] ;  /* 0x00094000010d7983 */ /* 0x001f280000100800 */
[----:B-1----:R-:W4:Y:S04]  /*18700*/  LDL R8, [R1+0x944] ;  /* 0x0009440001087983 */ /* 0x002f280000100800 */
[----:B---3--:R-:W-:Y:S04]  /*18710*/  STL.64 [R1+0x228], R20 ;  /* 0x0002281401007387 */ /* 0x008fe80000100a00 */
[----:B------:R0:W-:Y:S04]  /*18720*/  SHFL.DOWN PT, R20, R9, 0x2, 0x1f ;  /* 0x08401f0009147f89 */ /* 0x0001e800000e0000 */
[----:B--2---:R1:W-:Y:S04]  /*18730*/  SHFL.DOWN PT, R21, R0, 0x2, 0x1f ;  /* 0x08401f0000157f89 */ /* 0x0043e800000e0000 */
[----:B0-----:R-:W2:Y:S04]  /*18740*/  LDL R9, [R1+0x938] ;  /* 0x0009380001097983 */ /* 0x001ea80000100800 */
[----:B-1----:R-:W3:Y:S04]  /*18750*/  LDL R0, [R1+0x93c] ;  /* 0x00093c0001007983 */ /* 0x002ee80000100800 */
[----:B----4-:R-:W-:Y:S04]  /*18760*/  SHFL.DOWN PT, R6, R6, 0x2, 0x1f ;  /* 0x08401f0006067f89 */ /* 0x010fe800000e0000 */
[----:B------:R-:W0:Y:S04]  /*18770*/  SHFL.DOWN PT, R7, R7, 0x2, 0x1f ;  /* 0x08401f0007077f89 */ /* 0x000e2800000e0000 */
        /* <DEDUP_REMOVED lines=15> */
[----:B0-----:R-:W-:Y:S04]  /*18870*/  STL.64 [R1+0x250], R18 ;  /* 0x0002501201007387 */ /* 0x001fe80000100a00 */
[----:B------:R0:W-:Y:S04]  /*18880*/  SHFL.DOWN PT, R18, R15, 0x2, 0x1f ;  /* 0x08401f000f127f89 */ /* 0x0001e800000e0000 */
[----:B------:R1:W1:Y:S04]  /*18890*/  SHFL.DOWN PT, R19, R12, 0x2, 0x1f ;  /* 0x08401f000c137f89 */ /* 0x00026800000e0000 */
[----:B------:R1:W-:Y:S04]  /*188a0*/  STL.64 [R1+0x238], R20 ;  /* 0x0002381401007387 */ /* 0x0003e80000100a00 */
[----:B0-----:R-:W4:Y:S04]  /*188b0*/  LDL R15, [R1+0x910] ;  /* 0x00091000010f7983 */ /* 0x001f280000100800 */
[----:B-1----:R-:W4:Y:S04]  /*188c0*/  LDL R12, [R1+0x914] ;  /* 0x00091400010c7983 */ /* 0x002f280000100800 */
[----:B------:R-:W4:Y:S04]  /*188d0*/  LDL R21, [R1+0x918] ;  /* 0x0009180001157983 */ /* 0x000f280000100800 */
[----:B------:R0:W-:Y:S04]  /*188e0*/  STL.64 [R1+0x258], R18 ;  /* 0x0002581201007387 */ /* 0x0001e80000100a00 */
[----:B0-----:R-:W4:Y:S04]  /*188f0*/  LDL R18, [R1+0x91c] ;  /* 0x00091c0001127983 */ /* 0x001f280000100800 */
[----:B------:R-:W-:Y:S04]  /*18900*/  STL.64 [R1+0xbf0], R22 ;  /* 0x000bf01601007387 */ /* 0x000fe80000100a00 */
[----:B------:R-:W4:Y:S04]  /*18910*/  LDL R19, [R1+0x8f8] ;  /* 0x0008f80001137983 */ /* 0x000f280000100800 */
        /* <DEDUP_REMOVED lines=11> */
[----:B------:R1:W-:Y:S04]  /*189d0*/  SHFL.DOWN PT, R23, R7, 0x2, 0x1f ;  /* 0x08401f0007177f89 */ /* 0x0003e800000e0000 */
        /* <DEDUP_REMOVED lines=12> */
[----:B------:R-:W4:Y:S04]  /*18aa0*/  LDL R17, [R1+0x8e8] ;  /* 0x0008e80001117983 */ /* 0x000f280000100800 */
[----:B------:R-:W-:Y:S04]  /*18ab0*/  SHFL.DOWN PT, R20, R21, 0x2, 0x1f ;  /* 0x08401f0015147f89 */ /* 0x000fe800000e0000 */
[----:B------:R-:W0:Y:S04]  /*18ac0*/  SHFL.DOWN PT, R21, R18, 0x2, 0x1f ;  /* 0x08401f0012157f89 */ /* 0x000e2800000e0000 */
[----:B0-----:R-:W-:Y:S04]  /*18ad0*/  STL.64 [R1+0x288], R20 ;  /* 0x0002881401007387 */ /* 0x001fe80000100a00 */
        /* <DEDUP_REMOVED lines=11> */
[----:B------:R1:W-:Y:S04]  /*18b90*/  SHFL.DOWN PT, R21, R0, 0x2, 0x1f ;  /* 0x08401f0000157f89 */ /* 0x0003e800000e0000 */
[----:B0-----:R-:W3:Y:S04]  /*18ba0*/  LDL R9, [R1+0x8c8] ;  /* 0x0008c80001097983 */ /* 0x001ee80000100800 */
[----:B-1----:R-:W3:Y:S04]  /*18bb0*/  LDL R0, [R1+0x8cc] ;  /* 0x0008cc0001007983 */ /* 0x002ee80000100800 */
[----:B--2---:R-:W-:Y:S04]  /*18bc0*/  SHFL.DOWN PT, R6, R6, 0x2, 0x1f ;  /* 0x08401f0006067f89 */ /* 0x004fe800000e0000 */
[----:B----4-:R-:W0:Y:S04]  /*18bd0*/  SHFL.DOWN PT, R7, R7, 0x2, 0x1f ;  /* 0x08401f0007077f89 */ /* 0x010e2800000e0000 */
[----:B0-----:R0:W-:Y:S04]  /*18be0*/  STL.64 [R1+0x2b0], R6 ;  /* 0x0002b00601007387 */ /* 0x0011e80000100a00 */
[----:B0-----:R-:W2:Y:S04]  /*18bf0*/  LDL R6, [R1+0x8c0] ;  /* 0x0008c00001067983 */ /* 0x001ea80000100800 */
[----:B------:R-:W4:Y:S04]  /*18c00*/  LDL R7, [R1+0x8c4] ;  /* 0x0008c40001077983 */ /* 0x000f280000100800 */
[----:B------:R0:W-:Y:S04]  /*18c10*/  STL.64 [R1+0x278], R22 ;  /* 0x0002781601007387 */ /* 0x0001e80000100a00 */
[----:B------:R1:W-:Y:S04]  /*18c20*/  STL.64 [R1+0x2a0], R20 ;  /* 0x0002a01401007387 */ /* 0x0003e80000100a00 */
[----:B0-----:R-:W4:Y:S04]  /*18c30*/  LDL R23, [R1+0x8b8] ;  /* 0x0008b80001177983 */ /* 0x001f280000100800 */
[----:B-1----:R-:W4:Y:S04]  /*18c40*/  LDL R20, [R1+0x8bc] ;  /* 0x0008bc0001147983 */ /* 0x002f280000100800 */
[----:B------:R-:W-:Y:S04]  /*18c50*/  SHFL.DOWN PT, R10, R10, 0x2, 0x1f ;  /* 0x08401f000a0a7f89 */ /* 0x000fe800000e0000 */
[----:B------:R-:W0:Y:S04]  /*18c60*/  SHFL.DOWN PT, R11, R11, 0x2, 0x1f ;  /* 0x08401f000b0b7f89 */ /* 0x000e2800000e0000 */
[----:B------:R-:W-:Y:S04]  /*18c70*/  SHFL.DOWN PT, R18, R19, 0x2, 0x1f ;  /* 0x08401f0013127f89 */ /* 0x000fe800000e0000 */
[----:B------:R-:W4:Y:S04]  /*18c80*/  LDL R21, [R1+0x8a8] ;  /* 0x0008a80001157983 */ /* 0x000f280000100800 */
[----:B0-----:R0:W-:Y:S04]  /*18c90*/  STL.64 [R1+0x2c0], R10 ;  /* 0x0002c00a01007387 */ /* 0x0011e80000100a00 */
[----:B0-----:R-:W4:Y:S04]  /*18ca0*/  LDL R10, [R1+0x8b0] ;  /* 0x0008b000010a7983 */ /* 0x001f280000100800 */
[----:B------:R-:W4:Y:S04]  /*18cb0*/  LDL R11, [R1+0x8b4] ;  /* 0x0008b400010b7983 */ /* 0x000f280000100800 */
[----:B------:R-:W0:Y:S04]  /*18cc0*/  SHFL.DOWN PT, R19, R16, 0x2, 0x1f ;  /* 0x08401f0010137f89 */ /* 0x000e2800000e0000 */
[----:B------:R-:W-:Y:S04]  /*18cd0*/  SHFL.DOWN PT, R16, R17, 0x2, 0x1f ;  /* 0x08401f0011107f89 */ /* 0x000fe800000e0000 */
[----:B------:R-:W1:Y:S04]  /*18ce0*/  SHFL.DOWN PT, R17, R14, 0x2, 0x1f ;  /* 0x08401f000e117f89 */ /* 0x000e6800000e0000 */
[----:B0-----:R0:W-:Y:S04]  /*18cf0*/  STL.64 [R1+0x2a8], R18 ;  /* 0x0002a81201007387 */ /* 0x0011e80000100a00 */
[----:B-1----:R1:W-:Y:S04]  /*18d00*/  STL.64 [R1+0x2b8], R16 ;  /* 0x0002b81001007387 */ /* 0x0023e80000100a00 */
[----:B0-----:R-:W4:Y:S04]  /*18d10*/  LDL R18, [R1+0x8ac] ;  /* 0x0008ac0001127983 */ /* 0x001f280000100800 */
[----:B------:R-:W4:Y:S04]  /*18d20*/  LDL R19, [R1+0x898] ;  /* 0x0008980001137983 */ /* 0x000f280000100800 */
[----:B-1----:R-:W4:Y:S04]  /*18d30*/  LDL R16, [R1+0x8a0] ;  /* 0x0008a00001107983 */ /* 0x002f280000100800 */
[----:B------:R-:W4:Y:S04]  /*18d40*/  LDL R17, [R1+0x8a4] ;  /* 0x0008a40001117983 */ /* 0x000f280000100800 */
[----:B------:R-:W-:Y:S04]  /*18d50*/  SHFL.DOWN PT, R14, R15, 0x2, 0x1f ;  /* 0x08401f000f0e7f89 */ /* 0x000fe800000e0000 */
[----:B------:R-:W0:Y:S04]  /*18d60*/  SHFL.DOWN PT, R15, R12, 0x2, 0x1f ;  /* 0x08401f000c0f7f89 */ /* 0x000e2800000e0000 */
[----:B------:R-:W-:Y:S04]  /*18d70*/  SHFL.DOWN PT, R12, R13, 0x2, 0x1f ;  /* 0x08401f000d0c7f89 */ /* 0x000fe800000e0000 */
[----:B------:R-:W1:Y:S04]  /*18d80*/  SHFL.DOWN PT, R13, R8, 0x2, 0x1f ;  /* 0x08401f00080d7f89 */ /* 0x000e6800000e0000 */
[----:B0-----:R0:W-:Y:S04]  /*18d90*/  STL.64 [R1+0x2c8], R14 ;  /* 0x0002c80e01007387 */ /* 0x0011e80000100a00 */
[----:B0-----:R-:W4:Y:S04]  /*18da0*/  LDL R14, [R1+0x89c] ;  /* 0x00089c00010e7983 */ /* 0x001f280000100800 */
[----:B------:R-:W4:Y:S04]  /*18db0*/  LDL R15, [R1+0x890] ;  /* 0x00089000010f7983 */ /* 0x000f280000100800 */
[----:B-1----:R0:W-:Y:S04]  /*18dc0*/  STL.64 [R1+0x2d0], R12 ;  /* 0x0002d00c01007387 */ /* 0x0021e80000100a00 */
[----:B---3--:R-:W-:Y:S04]  /*18dd0*/  SHFL.DOWN PT, R8, R9, 0x2, 0x1f ;  /* 0x08401f0009087f89 */ /* 0x008fe800000e0000 */
[----:B------:R1:W3:Y:S04]  /*18de0*/  SHFL.DOWN PT, R9, R0, 0x2, 0x1f ;  /* 0x08401f0000097f89 */ /* 0x0002e800000e0000 */
[----:B0-----:R-:W4:Y:S04]  /*18df0*/  LDL R12, [R1+0x894] ;  /* 0x00089400010c7983 */ /* 0x001f280000100800 */
[----:B------:R-:W4:Y:S04]  /*18e00*/  LDL R13, [R1+0xba4] ;  /* 0x000ba400010d7983 */ /* 0x000f280000100800 */
[----:B-1----:R-:W4:Y:S04]  /*18e10*/  LDL R0, [R1+0xba0] ;  /* 0x000ba00001007983 */ /* 0x002f280000100800 */
[----:B---3--:R0:W-:Y:S04]  /*18e20*/  STL.64 [R1+0x2d8], R8 ;  /* 0x0002d80801007387 */ /* 0x0081e80000100a00 */
[----:B0-----:R-:W3:Y:S04]  /*18e30*/  LDL R8, [R1+0x888] ;  /* 0x0008880001087983 */ /* 0x001ee80000100800 */
[----:B------:R-:W3:Y:S04]  /*18e40*/  LDL R9, [R1+0x88c] ;  /* 0x00088c0001097983 */ /* 0x000ee80000100800 */
[----:B--2---:R-:W-:Y:S04]  /*18e50*/  SHFL.DOWN PT, R6, R6, 0x2, 0x1f ;  /* 0x08401f0006067f89 */ /* 0x004fe800000e0000 */
[----:B----4-:R-:W0:Y:S04]  /*18e60*/  SHFL.DOWN PT, R7, R7, 0x2, 0x1f ;  /* 0x08401f0007077f89 */ /* 0x010e2800000e0000 */
[----:B0-----:R0:W-:Y:S04]  /*18e70*/  STL.64 [R1+0x2e0], R6 ;  /* 0x0002e00601007387 */ /* 0x0011e80000100a00 */
[----:B0-----:R-:W2:Y:S04]  /*18e80*/  LDL R6, [R1+0x880] ;  /* 0x0008800001067983 */ /* 0x001ea80000100800 */
[----:B------:R-:W4:Y:S04]  /*18e90*/  LDL R7, [R1+0x884] ;  /* 0x0008840001077983 */ /* 0x000f280000100800 */
[----:B------:R-:W-:Y:S04]  /*18ea0*/  SHFL.DOWN PT, R22, R23, 0x2, 0x1f ;  /* 0x08401f0017167f89 */ /* 0x000fe800000e0000 */
[----:B------:R-:W0:Y:S04]  /*18eb0*/  SHFL.DOWN PT, R23, R20, 0x2, 0x1f ;  /* 0x08401f0014177f89 */ /* 0x000e2800000e0000 */
[----:B------:R-:W-:Y:S04]  /*18ec0*/  SHFL.DOWN PT, R10, R10, 0x2, 0x1f ;  /* 0x08401f000a0a7f89 */ /* 0x000fe800000e0000 */
[----:B------:R-:W1:Y:S04]  /*18ed0*/  SHFL.DOWN PT, R11, R11, 0x2, 0x1f ;  /* 0x08401f000b0b7f89 */ /* 0x000e6800000e0000 */
[----:B0-----:R0:W-:Y:S04]  /*18ee0*/  STL.64 [R1+0x2e8], R22 ;  /* 0x0002e81601007387 */ /* 0x0011e80000100a00 */
[----:B------:R-:W-:Y:S04]  /*18ef0*/  SHFL.DOWN PT, R20, R21, 0x2, 0x1f ;  /* 0x08401f0015147f89 */ /* 0x000fe800000e0000 */
[----:B0-----:R-:W4:Y:S04]  /*18f00*/  LDL R23, [R1+0x868] ;  /* 0x0008680001177983 */ /* 0x001f280000100800 */
[----:B-1----:R0:W-:Y:S04]  /*18f10*/  STL.64 [R1+0x2f0], R10 ;  /* 0x0002f00a01007387 */ /* 0x0021e80000100a00 */
[----:B0-----:R-:W4:Y:S04]  /*18f20*/  LDL R10, [R1+0x878] ;  /* 0x00087800010a7983 */ /* 0x001f280000100800 */
[----:B------:R-:W4:Y:S04]  /*18f30*/  LDL R11, [R1+0x87c] ;  /* 0x00087c00010b7983 */ /* 0x000f280000100800 */
[----:B------:R-:W0:Y:S04]  /*18f40*/  SHFL.DOWN PT, R21, R18, 0x2, 0x1f ;  /* 0x08401f0012157f89 */ /* 0x000e2800000e0000 */
[----:B------:R-:W-:Y:S04]  /*18f50*/  SHFL.DOWN PT, R16, R16, 0x2, 0x1f ;  /* 0x08401f0010107f89 */ /* 0x000fe800000e0000 */
[----:B------:R-:W1:Y:S04]  /*18f60*/  SHFL.DOWN PT, R17, R17, 0x2, 0x1f ;  /* 0x08401f0011117f89 */ /* 0x000e6800000e0000 */
[----:B0-----:R-:W-:Y:S04]  /*18f70*/  STL.64 [R1+0x2f8], R20 ;  /* 0x0002f81401007387 */ /* 0x001fe80000100a00 */
[----:B-1----:R0:W-:Y:S04]  /*18f80*/  STL.64 [R1+0x300], R16 ;  /* 0x0003001001007387 */ /* 0x0021e80000100a00 */
[----:B0-----:R-:W4:Y:S04]  /*18f90*/  LDL R16, [R1+0x870] ;  /* 0x0008700001107983 */ /* 0x001f280000100800 */
[----:B------:R-:W4:Y:S04]  /*18fa0*/  LDL R17, [R1+0x874] ;  /* 0x0008740001117983 */ /* 0x000f280000100800 */
[----:B------:R-:W-:Y:S04]  /*18fb0*/  SHFL.DOWN PT, R18, R19, 0x2, 0x1f ;  /* 0x08401f0013127f89 */ /* 0x000fe800000e0000 */
[----:B------:R-:W0:Y:S04]  /*18fc0*/  SHFL.DOWN PT, R19, R14, 0x2, 0x1f ;  /* 0x08401f000e137f89 */ /* 0x000e2800000e0000 */
[----:B------:R-:W-:Y:S04]  /*18fd0*/  SHFL.DOWN PT, R14, R15, 0x2, 0x1f ;  /* 0x08401f000f0e7f89 */ /* 0x000fe800000e0000 */
[----:B------:R-:W1:Y:S04]  /*18fe0*/  SHFL.DOWN PT, R15, R12, 0x2, 0x1f ;  /* 0x08401f000c0f7f89 */ /* 0x000e6800000e0000 */
[----:B------:R-:W-:Y:S04]  /*18ff0*/  SHFL.DOWN PT, R12, R13, 0x2, 0x1f ;  /* 0x08401f000d0c7f89 */ /* 0x000fe800000e0000 */
[----:B------:R0:W1:Y:S04]  /*19000*/  SHFL.DOWN PT, R13, R0, 0x2, 0x1f ;  /* 0x08401f00000d7f89 */ /* 0x00006800000e0000 */
[----:B0-----:R-:W4:Y:S04]  /*19010*/  LDL R0, [R1+0x86c] ;  /* 0x00086c0001007983 */ /* 0x001f280000100800 */
[----:B---3--:R-:W-:Y:S04]  /*19020*/  SHFL.DOWN PT, R8, R8, 0x2, 0x1f ;  /* 0x08401f0008087f89 */ /* 0x008fe800000e0000 */
[----:B------:R-:W0:Y:S04]  /*19030*/  SHFL.DOWN PT, R9, R9, 0x2, 0x1f ;  /* 0x08401f0009097f89 */ /* 0x000e2800000e0000 */
[----:B------:R-:W-:Y:S04]  /*19040*/  STL.64 [R1+0x308], R18 ;  /* 0x0003081201007387 */ /* 0x000fe80000100a00 */
[----:B-1----:R1:W-:Y:S04]  /*19050*/  STL.64 [R1+0x310], R14 ;  /* 0x0003100e01007387 */ /* 0x0023e80000100a00 */
[----:B------:R-:W-:Y:S04]  /*19060*/  STL.64 [R1], R12 ;  /* 0x0000000c01007387 */ /* 0x000fe80000100a00 */
[----:B------:R-:W-:Y:S04]  /*19070*/  STL.64 [R1+0xbe8], R24 ;  /* 0x000be81801007387 */ /* 0x000fe80000100a00 */
[----:B------:R-:W-:Y:S04]  /*19080*/  STL.64 [R1+0xbe0], R26 ;  /* 0x000be01a01007387 */ /* 0x000fe80000100a00 */
[----:B------:R-:W-:Y:S04]  /*19090*/  STL [R1+0xbd8], R29 ;  /* 0x000bd81d01007387 */ /* 0x000fe80000100800 */
[----:B0-----:R0:W-:Y:S04]  /*190a0*/  STL.64 [R1+0x318], R8 ;  /* 0x0003180801007387 */ /* 0x0011e80000100a00 */
[----:B------:R-:W-:Y:S04]  /*190b0*/  STL [R1+0xba8], R12 ;  /* 0x000ba80c01007387 */ /* 0x000fe80000100800 */
[----:B-1----:R-:W3:Y:S04]  /*190c0*/  LDL R14, [R1+0x840] ;  /* 0x00084000010e7983 */ /* 0x002ee80000100800 */
[----:B0-----:R-:W3:Y:S04]  /*190d0*/  LDL R8, [R1+0x858] ;  /* 0x0008580001087983 */ /* 0x001ee80000100800 */
[----:B------:R-:W3:Y:S04]  /*190e0*/  LDL R9, [R1+0x85c] ;  /* 0x00085c0001097983 */ /* 0x000ee80000100800 */
[----:B--2---:R-:W-:Y:S04]  /*190f0*/  SHFL.DOWN PT, R6, R6, 0x2, 0x1f ;  /* 0x08401f0006067f89 */ /* 0x004fe800000e0000 */
[----:B----4-:R-:W0:Y:S04]  /*19100*/  SHFL.DOWN PT, R7, R7, 0x2, 0x1f ;  /* 0x08401f0007077f89 */ /* 0x010e2800000e0000 */
[----:B------:R-:W2:Y:S04]  /*19110*/  LDL R15, [R1+0x844] ;  /* 0x00084400010f7983 */ /* 0x000ea80000100800 */
[----:B------:R-:W4:Y:S04]  /*19120*/  LDL R20, [R1+0x828] ;  /* 0x0008280001147983 */ /* 0x000f280000100800 */
[----:B------:R-:W4:Y:S04]  /*19130*/  LDL R21, [R1+0x82c] ;  /* 0x00082c0001157983 */ /* 0x000f280000100800 */
[----:B------:R-:W4:Y:S04]  /*19140*/  LDL R22, [R1+0x820] ;  /* 0x0008200001167983 */ /* 0x000f280000100800 */
[----:B------:R-:W4:Y:S04]  /*19150*/  LDL R27, [R1+0x810] ;  /* 0x00081000011b7983 */ /* 0x000f280000100800 */
[----:B0-----:R0:W-:Y:S04]  /*19160*/  STL.64 [R1+0x320], R6 ;  /* 0x0003200601007387 */ /* 0x0011e80000100a00 */
[----:B0-----:R-:W2:Y:S04]  /*19170*/  LDL R6, [R1+0x860] ;  /* 0x0008600001067983 */ /* 0x001ea80000100800 */
[----:B------:R-:W4:Y:S04]  /*19180*/  LDL R7, [R1+0x864] ;  /* 0x0008640001077983 */ /* 0x000f280000100800 */
[----:B------:R-:W-:Y:S04]  /*19190*/  STL [R1+0xbac], R13 ;  /* 0x000bac0d01007387 */ /* 0x000fe80000100800 */
        /* <DEDUP_REMOVED lines=21> */
[----:B---3--:R-:W-:Y:S04]  /*192f0*/  SHFL.DOWN PT, R8, R8, 0x2, 0x1f ;  /* 0x08401f0008087f89 */ /* 0x008fe800000e0000 */
[----:B------:R-:W-:Y:S04]  /*19300*/  SHFL.DOWN PT, R9, R9, 0x2, 0x1f ;  /* 0x08401f0009097f89 */ /* 0x000fe800000e0000 */
[----:B--2---:R-:W-:Y:S04]  /*19310*/  SHFL.DOWN PT, R6, R6, 0x2, 0x1f ;  /* 0x08401f0006067f89 */ /* 0x004fe800000e0000 */
[----:B----4-:R-:W0:Y:S04]  /*19320*/  SHFL.DOWN PT, R7, R7, 0x2, 0x1f ;  /* 0x08401f0007077f89 */ /* 0x010e2800000e0000 */
[----:B0-----:R0:W-:Y:S04]  /*19330*/  STL.64 [R1+0x340], R6 ;  /* 0x0003400601007387 */ /* 0x0011e80000100a00 */
[----:B0-----:R-:W2:Y:S04]  /*19340*/  LDL.LU.64 R6, [R1+0xc30] ;  /* 0x000c300001067983 */ /* 0x001ea80000300a00 */
[----:B------:R0:W-:Y:S04]  /*19350*/  STL.64 [R1+0x348], R8 ;  /* 0x0003480801007387 */ /* 0x0001e80000100a00 */
[----:B0-----:R-:W3:Y:S04]  /*19360*/  LDL.LU.64 R8, [R1+0xc28] ;  /* 0x000c280001087983 */ /* 0x001ee80000300a00 */
[----:B------:R-:W-:Y:S04]  /*19370*/  SHFL.DOWN PT, R10, R10, 0x2, 0x1f ;  /* 0x08401f000a0a7f89 */ /* 0x000fe800000e0000 */
        /* <DEDUP_REMOVED lines=33> */
[----:B-----5:R-:W1:Y:S04]  /*19590*/  SHFL.DOWN PT, R29, R2, 0x2, 0x1f ;  /* 0x08401f00021d7f89 */ /* 0x020e6800000e0000 */
[----:B------:R-:W1:Y:S04]  /*195a0*/  SHFL.DOWN PT, R0, R3, 0x2, 0x1f ;  /* 0x08401f0003007f89 */ /* 0x000e6800000e0000 */
[----:B0-----:R0:W-:Y:S04]  /*195b0*/  STL.64 [R1+0x390], R26 ;  /* 0x0003901a01007387 */ /* 0x0011e80000100a00 */
[----:B0-----:R-:W4:Y:S04]  /*195c0*/  LDL.LU.64 R26, [R1+0xbe0] ;  /* 0x000be000011a7983 */ /* 0x001f280000300a00 */
[----:B------:R1:W-:Y:S02]  /*195d0*/  STL.64 [R1+0xbd0], R2 ;  /* 0x000bd00201007387 */ /* 0x0003e40000100a00 */
[----:B-1----:R-:W-:-:S02]  /*195e0*/  IMAD.MOV.U32 R2, RZ, RZ, R29 ;  /* 0x000000ffff027224 */ /* 0x002fc400078e001d */
[----:B------:R-:W-:Y:S01]  /*195f0*/  IMAD.MOV.U32 R3, RZ, RZ, R0 ;  /* 0x000000ffff037224 */ /* 0x000fe200078e0000 */
[----:B------:R-:W4:Y:S04]  /*19600*/  LDL.LU R29, [R1+0xbd8] ;  /* 0x000bd800011d7983 */ /* 0x000f280000300800 */
[----:B------:R-:W-:Y:S04]  /*19610*/  STL.64 [R1+0x398], R2 ;  /* 0x0003980201007387 */ /* 0x000fe80000100a00 */
[----:B------:R-:W-:Y:S04]  /*19620*/  SHFL.DOWN PT, R2, R4, 0x2, 0x1f ;  /* 0x08401f0004027f89 */ /* 0x000fe800000e0000 */
[----:B------:R-:W0:Y:S04]  /*19630*/  SHFL.DOWN PT, R3, R5, 0x2, 0x1f ;  /* 0x08401f0005037f89 */ /* 0x000e2800000e0000 */
[----:B0-----:R-:W-:Y:S04]  /*19640*/  STL.64 [R1+0x3a0], R2 ;  /* 0x0003a00201007387 */ /* 0x001fe80000100a00 */
[----:B--2---:R-:W-:Y:S04]  /*19650*/  SHFL.DOWN PT, R2, R6, 0x2, 0x1f ;  /* 0x08401f0006027f89 */ /* 0x004fe800000e0000 */
        /* <DEDUP_REMOVED lines=65> */
.L_x_22931:
        /* <DEDUP_REMOVED lines=35> */
.L_x_22551:
[----:B------:R-:W2:Y:S04]  /*19ca0*/  LDL.LU R0, [R1+0x99c] ;  /* 0x00099c0001007983 */ /* 0x000ea80000300800 */
[----:B--2---:R0:W-:Y:S02]  /*19cb0*/  STL [R1+0xba4], R0 ;  /* 0x000ba40001007387 */ /* 0x0041e40000100800 */
[----:B0-----:R-:W-:Y:S02]  /*19cc0*/  IMAD.MOV.U32 R0, RZ, RZ, R29 ;  /* 0x000000ffff007224 */ /* 0x001fe400078e001d */
[----:B------:R-:W2:Y:S04]  /*19cd0*/  LDL.LU R29, [R1+0x998] ;  /* 0x00099800011d7983 */ /* 0x000ea80000300800 */
[----:B--2---:R0:W-:Y:S02]  /*19ce0*/  STL [R1+0x99c], R29 ;  /* 0x00099c1d01007387 */ /* 0x0041e40000100800 */
[----:B0-----:R-:W-:-:S07]  /*19cf0*/  IMAD.MOV.U32 R29, RZ, RZ, R28 ;  /* 0x000000ffff1d7224 */ /* 0x001fce00078e001c */
.L_x_22552:
[----:B------:R-:W-:Y:S05]  /*19d00*/  BSYNC B1 ;  /* 0x0000000000017941 */ /* 0x000fea0003800000 */
.L_x_22550:
        /* <DEDUP_REMOVED lines=16> */
.L_x_22554:
[----:B------:R0:W-:Y:S04]  /*19e10*/  STL [R1+0xba0], R0 ;  /* 0x000ba00001007387 */ /* 0x0001e80000100800 */
[----:B------:R-:W2:Y:S04]  /*19e20*/  LDL.LU R28, [R1+0xba4] ;  /* 0x000ba400011c7983 */ /* 0x000ea80000300800 */
[----:B0-----:R-:W3:Y:S04]  /*19e30*/  LDL.LU R0, [R1+0x9a4] ;  /* 0x0009a40001007983 */ /* 0x001ee80000300800 */
[----:B--2---:R0:W-:Y:S04]  /*19e40*/  STL [R1+0xba8], R28 ;  /* 0x000ba81c01007387 */ /* 0x0041e80000100800 */
[----:B---3--:R1:W-:Y:S01]  /*19e50*/  STL [R1+0x998], R0 ;  /* 0x0009980001007387 */ /* 0x0083e20000100800 */
[----:B0-----:R-:W-:-:S07]  /*19e60*/  IMAD.MOV.U32 R28, RZ, RZ, R27 ;  /* 0x000000ffff1c7224 */ /* 0x001fce00078e001b */
.L_x_22555:
[----:B------:R-:W-:Y:S05]  /*19e70*/  BSYNC B1 ;  /* 0x0000000000017941 */ /* 0x000fea0003800000 */
.L_x_22553:
        /* <DEDUP_REMOVED lines=15> */
.L_x_22557:
[----:B------:R-:W2:Y:S04]  /*19f70*/  LDL.LU R27, [R1+0xba8] ;  /* 0x000ba800011b7983 */ /* 0x000ea80000300800 */
[----:B------:R1:W5:Y:S04]  /*19f80*/  LDL.LU R0, [R1+0xba0] ;  /* 0x000ba00001007983 */ /* 0x0003680000300800 */
[----:B--2---:R2:W-:Y:S04]  /*19f90*/  STL [R1+0xba4], R27 ;  /* 0x000ba41b01007387 */ /* 0x0045e80000100800 */
[----:B--2---:R-:W2:Y:S04]  /*19fa0*/  LDL.LU R27, [R1+0x9a0] ;  /* 0x0009a000011b7983 */ /* 0x004ea80000300800 */
[----:B--2---:R2:W-:Y:S02]  /*19fb0*/  STL [R1+0x9a4], R27 ;  /* 0x0009a41b01007387 */ /* 0x0045e40000100800 */
[----:B-12---:R-:W-:-:S07]  /*19fc0*/  IMAD.MOV.U32 R27, RZ, RZ, R26 ;  /* 0x000000ffff1b7224 */ /* 0x006fce00078e001a */
.L_x_22558:
[----:B------:R-:W-:Y:S05]  /*19fd0*/  BSYNC B1 ;  /* 0x0000000000017941 */ /* 0x000fea0003800000 */
.L_x_22556:
        /* <DEDUP_REMOVED lines=16> */
.L_x_22560:
[----:B------:R1:W-:Y:S04]  /*1a0e0*/  STL [R1+0xba0], R0 ;  /* 0x000ba00001007387 */ /* 0x0003e80000100800 */
[----:B------:R-:W2:Y:S04]  /*1a0f0*/  LDL.LU R26, [R1+0xba4] ;  /* 0x000ba400011a7983 */ /* 0x000ea80000300800 */
[----:B-1----:R-:W3:Y:S04]  /*1a100*/  LDL.LU R0, [R1+0x9ac] ;  /* 0x0009ac0001007983 */ /* 0x002ee80000300800 */
[----:B--2---:R1:W-:Y:S04]  /*1a110*/  STL [R1+0xba8], R26 ;  /* 0x000ba81a01007387 */ /* 0x0043e80000100800 */
[----:B---3--:R2:W-:Y:S01]  /*1a120*/  STL [R1+0x9a0], R0 ;  /* 0x0009a00001007387 */ /* 0x0085e20000100800 */
[----:B-1----:R-:W-:-:S07]  /*1a130*/  IMAD.MOV.U32 R26, RZ, RZ, R25 ;  /* 0x000000ffff1a7224 */ /* 0x002fce00078e0019 */
.L_x_22561:
[----:B------:R-:W-:Y:S05]  /*1a140*/  BSYNC B1 ;  /* 0x0000000000017941 */ /* 0x000fea0003800000 */
.L_x_22559:
        /* <DEDUP_REMOVED lines=15> */
.L_x_22563:
[----:B------:R-:W2:Y:S04]  /*1a240*/  LDL.LU R25, [R1+0xba8] ;  /* 0x000ba80001197983 */ /* 0x000ea80000300800 */
[----:B------:R3:W5:Y:S04]  /*1a250*/  LDL.LU R0, [R1+0xba0] ;  /* 0x000ba00001007983 */ /* 0x0007680000300800 */
[----:B--2---:R2:W-:Y:S04]  /*1a260*/  STL [R1+0xba4], R25 ;  /* 0x000ba41901007387 */ /* 0x0045e80000100800 */
[----:B--2---:R-:W2:Y:S04]  /*1a270*/  LDL.LU R25, [R1+0x9a8] ;  /* 0x0009a80001197983 */ /* 0x004ea80000300800 */
[----:B--2---:R2:W-:Y:S02]  /*1a280*/  STL [R1+0x9ac], R25 ;  /* 0x0009ac1901007387 */ /* 0x0045e40000100800 */
[----:B--23--:R-:W-:-:S07]  /*1a290*/  IMAD.MOV.U32 R25, RZ, RZ, R24 ;  /* 0x000000ffff197224 */ /* 0x00cfce00078e0018 */
.L_x_22564:
[----:B------:R-:W-:Y:S05]  /*1a2a0*/  BSYNC B1 ;  /* 0x0000000000017941 */ /* 0x000fea0003800000 */
.L_x_22562:
        /* <DEDUP_REMOVED lines=16> */
.L_x_22566:
[----:B------:R2:W-:Y:S04]  /*1a3b0*/  STL [R1+0xba0], R0 ;  /* 0x000ba00001007387 */ /* 0x0005e80000100800 */
[----:B------:R-:W3:Y:S04]  /*1a3c0*/  LDL.LU R24, [R1+0xba4] ;  /* 0x000ba40001187983 */ /* 0x000ee80000300800 */
[----:B--2---:R-:W2:Y:S04]  /*1a3d0*/  LDL.LU R0, [R1+0x9b4] ;  /* 0x0009b40001007983 */ /* 0x004ea80000300800 */
[----:B---3--:R3:W-:Y:S04]  /*1a3e0*/  STL [R1+0xba8], R24 ;  /* 0x000ba81801007387 */ /* 0x0087e80000100800 */
[----:B--2---:R2:W-:Y:S01]  /*1a3f0*/  STL [R1+0x9a8], R0 ;  /* 0x0009a80001007387 */ /* 0x0045e20000100800 */
[----:B---3--:R-:W-:-:S07]  /*1a400*/  IMAD.MOV.U32 R24, RZ, RZ, R23 ;  /* 0x000000ffff187224 */ /* 0x008fce00078e0017 */
.L_x_22567:
[----:B------:R-:W-:Y:S05]  /*1a410*/  BSYNC B1 ;  /* 0x0000000000017941 */ /* 0x000fea0003800000 */
.L_x_22565:
        /* <DEDUP_REMOVED lines=15> */
.L_x_22569:
[----:B------:R-:W3:Y:S04]  /*1a510*/  LDL.LU R23, [R1+0xba8] ;  /* 0x000ba80001177983 */ /* 0x000ee80000300800 */
[----:B------:R4:W5:Y:S04]  /*1a520*/  LDL.LU R0, [R1+0xba0] ;  /* 0x000ba00001007983 */ /* 0x0009680000300800 */
[----:B---3--:R3:W-:Y:S04]  /*1a530*/  STL [R1+0xba4], R23 ;  /* 0x000ba41701007387 */ /* 0x0087e80000100800 */
[----:B---3--:R-:W3:Y:S04]  /*1a540*/  LDL.LU R23, [R1+0x9b0] ;  /* 0x0009b00001177983 */ /* 0x008ee80000300800 */
[----:B---3--:R3:W-:Y:S02]  /*1a550*/  STL [R1+0x9b4], R23 ;  /* 0x0009b41701007387 */ /* 0x0087e40000100800 */
[----:B---34-:R-:W-:-:S07]  /*1a560*/  IMAD.MOV.U32 R23, RZ, RZ, R22 ;  /* 0x000000ffff177224 */ /* 0x018fce00078e0016 */
.L_x_22570:
[----:B------:R-:W-:Y:S05]  /*1a570*/  BSYNC B1 ;  /* 0x0000000000017941 */ /* 0x000fea0003800000 */
.L_x_22568:
        /* <DEDUP_REMOVED lines=16> */
.L_x_22572:
[----:B------:R3:W-:Y:S04]  /*1a680*/  STL [R1+0xba0], R0 ;  /* 0x000ba00001007387 */ /* 0x0007e80000100800 */
[----:B------:R-:W4:Y:S04]  /*1a690*/  LDL.LU R22, [R1+0xba4] ;  /* 0x000ba40001167983 */ /* 0x000f280000300800 */
[----:B---3--:R-:W3:Y:S04]  /*1a6a0*/  LDL.LU R0, [R1+0x9bc] ;  /* 0x0009bc0001007983 */ /* 0x008ee80000300800 */
[----:B----4-:R4:W-:Y:S04]  /*1a6b0*/  STL [R1+0xba8], R22 ;  /* 0x000ba81601007387 */ /* 0x0109e80000100800 */
[----:B---3--:R3:W-:Y:S01]  /*1a6c0*/  STL [R1+0x9b0], R0 ;  /* 0x0009b00001007387 */ /* 0x0087e20000100800 */
[----:B----4-:R-:W-:-:S07]  /*1a6d0*/  IMAD.MOV.U32 R22, RZ, RZ, R21 ;  /* 0x000000ffff167224 */ /* 0x010fce00078e0015 */
.L_x_22573:
[----:B------:R-:W-:Y:S05]  /*1a6e0*/  BSYNC B1 ;  /* 0x0000000000017941 */ /* 0x000fea0003800000 */
.L_x_22571:
        /* <DEDUP_REMOVED lines=15> */
.L_x_22575:
[----:B------:R-:W4:Y:S04]  /*1a7e0*/  LDL.LU R21, [R1+0xba8] ;  /* 0x000ba80001157983 */ /* 0x000f280000300800 */
[----:B------:R0:W5:Y:S04]  /*1a7f0*/  LDL.LU R0, [R1+0xba0] ;  /* 0x000ba00001007983 */ /* 0x0001680000300800 */
[----:B----4-:R4:W-:Y:S04]  /*1a800*/  STL [R1+0xba4], R21 ;  /* 0x000ba41501007387 */ /* 0x0109e80000100800 */
[----:B----4-:R-:W4:Y:S04]  /*1a810*/  LDL.LU R21, [R1+0x9b8] ;  /* 0x0009b80001157983 */ /* 0x010f280000300800 */
[----:B----4-:R4:W-:Y:S02]  /*1a820*/  STL [R1+0x9bc], R21 ;  /* 0x0009bc1501007387 */ /* 0x0109e40000100800 */
[----:B0---4-:R-:W-:-:S07]  /*1a830*/  IMAD.MOV.U32 R21, RZ, RZ, R20 ;  /* 0x000000ffff157224 */ /* 0x011fce00078e0014 */
.L_x_22576:
[----:B------:R-:W-:Y:S05]  /*1a840*/  BSYNC B1 ;  /* 0x0000000000017941 */ /* 0x000fea0003800000 */
.L_x_22574:
        /* <DEDUP_REMOVED lines=16> */
.L_x_22578:
[----:B------:R4:W-:Y:S04]  /*1a950*/  STL [R1+0xba0], R0 ;  /* 0x000ba00001007387 */ /* 0x0009e80000100800 */
[----:B------:R-:W2:Y:S04]  /*1a960*/  LDL.LU R20, [R1+0xba4] ;  /* 0x000ba40001147983 */ /* 0x000ea80000300800 */
[----:B----4-:R-:W4:Y:S04]  /*1a970*/  LDL.LU R0, [R1+0x9c4] ;  /* 0x0009c40001007983 */ /* 0x010f280000300800 */
[----:B--2---:R2:W-:Y:S04]  /*1a980*/  STL [R1+0xba8], R20 ;  /* 0x000ba81401007387 */ /* 0x0045e80000100800 */
[----:B----4-:R4:W-:Y:S01]  /*1a990*/  STL [R1+0x9b8], R0 ;  /* 0x0009b80001007387 */ /* 0x0109e20000100800 */
[----:B--2---:R-:W-:-:S07]  /*1a9a0*/  IMAD.MOV.U32 R20, RZ, RZ, R19 ;  /* 0x000000ffff147224 */ /* 0x004fce00078e0013 */
.L_x_22579:
[----:B------:R-:W-:Y:S05]  /*1a9b0*/  BSYNC B1 ;  /* 0x0000000000017941 */ /* 0x000fea0003800000 */
.L_x_22577:
        /* <DEDUP_REMOVED lines=15> */
.L_x_22581:
[----:B------:R-:W4:Y:S04]  /*1aab0*/  LDL.LU R19, [R1+0xba8] ;  /* 0x000ba80001137983 */ /* 0x000f280000300800 */
[----:B------:R0:W5:Y:S04]  /*1aac0*/  LDL.LU R0, [R1+0xba0] ;  /* 0x000ba00001007983 */ /* 0x0001680000300800 */
[----:B----4-:R4:W-:Y:S04]  /*1aad0*/  STL [R1+0xba4], R19 ;  /* 0x000ba41301007387 */ /* 0x0109e80000100800 */
[----:B----4-:R-:W4:Y:S04]  /*1aae0*/  LDL.LU R19, [R1+0x9c0] ;  /* 0x0009c00001137983 */ /* 0x010f280000300800 */
[----:B----4-:R4:W-:Y:S02]  /*1aaf0*/  STL [R1+0x9c4], R19 ;  /* 0x0009c41301007387 */ /* 0x0109e40000100800 */
[----:B0---4-:R-:W-:-:S07]  /*1ab00*/  IMAD.MOV.U32 R19, RZ, RZ, R18 ;  /* 0x000000ffff137224 */ /* 0x011fce00078e0012 */
.L_x_22582:
[----:B------:R-:W-:Y:S05]  /*1ab10*/  BSYNC B1 ;  /* 0x0000000000017941 */ /* 0x000fea0003800000 */
.L_x_22580:
        /* <DEDUP_REMOVED lines=16> */
.L_x_22584:
[----:B------:R4:W-:Y:S04]  /*1ac20*/  STL [R1+0xba0], R0 ;  /* 0x000ba00001007387 */ /* 0x0009e80000100800 */
[----:B------:R-:W2:Y:S04]  /*1ac30*/  LDL.LU R18, [R1+0xba4] ;  /* 0x000ba40001127983 */ /* 0x000ea80000300800 */
[----:B----4-:R-:W4:Y:S04]  /*1ac40*/  LDL.LU R0, [R1+0x9cc] ;  /* 0x0009cc0001007983 */ /* 0x010f280000300800 */
[----:B--2---:R2:W-:Y:S04]  /*1ac50*/  STL [R1+0xba8], R18 ;  /* 0x000ba81201007387 */ /* 0x0045e80000100800 */
[----:B----4-:R4:W-:Y:S01]  /*1ac60*/  STL [R1+0x9c0], R0 ;  /* 0x0009c00001007387 */ /* 0x0109e20000100800 */
[----:B--2---:R-:W-:-:S07]  /*1ac70*/  IMAD.MOV.U32 R18, RZ, RZ, R17 ;  /* 0x000000ffff127224 */ /* 0x004fce00078e0011 */
.L_x_22585:
[----:B------:R-:W-:Y:S05]  /*1ac80*/  BSYNC B1 ;  /* 0x0000000000017941 */ /* 0x000fea0003800000 */
.L_x_22583:
        /* <DEDUP_REMOVED lines=15> */
.L_x_22587:
[----:B------:R-:W4:Y:S04]  /*1ad80*/  LDL.LU R17, [R1+0xba8] ;  /* 0x000ba80001117983 */ /* 0x000f280000300800 */
[----:B------:R0:W5:Y:S04]  /*1ad90*/  LDL.LU R0, [R1+0xba0] ;  /* 0x000ba00001007983 */ /* 0x0001680000300800 */
[----:B----4-:R4:W-:Y:S04]  /*1ada0*/  STL [R1+0xba4], R17 ;  /* 0x000ba41101007387 */ /* 0x0109e80000100800 */
[----:B----4-:R-:W4:Y:S04]  /*1adb0*/  LDL.LU R17, [R1+0x9c8] ;  /* 0x0009c80001117983 */ /* 0x010f280000300800 */
[----:B----4-:R4:W-:Y:S02]  /*1adc0*/  STL [R1+0x9cc], R17 ;  /* 0x0009cc1101007387 */ /* 0x0109e40000100800 */
[----:B0---4-:R-:W-:-:S07]  /*1add0*/  IMAD.MOV.U32 R17, RZ, RZ, R16 ;  /* 0x000000ffff117224 */ /* 0x011fce00078e0010 */
.L_x_22588:
[----:B------:R-:W-:Y:S05]  /*1ade0*/  BSYNC B1 ;  /* 0x0000000000017941 */ /* 0x000fea0003800000 */
.L_x_22586:
        /* <DEDUP_REMOVED lines=16> */
.L_x_22590:
[----:B------:R4:W-:Y:S04]  /*1aef0*/  STL [R1+0xba0], R0 ;  /* 0x000ba00001007387 */ /* 0x0009e80000100800 */
[----:B------:R-:W2:Y:S04]  /*1af00*/  LDL.LU R16, [R1+0xba4] ;  /* 0x000ba40001107983 */ /* 0x000ea80000300800 */
[----:B----4-:R-:W4:Y:S04]  /*1af10*/  LDL.LU R0, [R1+0x9d4] ;  /* 0x0009d40001007983 */ /* 0x010f280000300800 */
[----:B--2---:R2:W-:Y:S04]  /*1af20*/  STL [R1+0xba8], R16 ;  /* 0x000ba81001007387 */ /* 0x0045e80000100800 */
[----:B----4-:R4:W-:Y:S01]  /*1af30*/  STL [R1+0x9c8], R0 ;  /* 0x0009c80001007387 */ /* 0x0109e20000100800 */
[----:B--2---:R-:W-:-:S07]  /*1af40*/  IMAD.MOV.U32 R16, RZ, RZ, R15 ;  /* 0x000000ffff107224 */ /* 0x004fce00078e000f */
.L_x_22591:
[----:B------:R-:W-:Y:S05]  /*1af50*/  BSYNC B1 ;  /* 0x0000000000017941 */ /* 0x000fea0003800000 */
.L_x_22589:
        /* <DEDUP_REMOVED lines=15> */
.L_x_22593:
[----:B------:R-:W4:Y:S04]  /*1b050*/  LDL.LU R15, [R1+0xba8] ;  /* 0x000ba800010f7983 */ /* 0x000f280000300800 */
[----:B------:R0:W5:Y:S04]  /*1b060*/  LDL.LU R0, [R1+0xba0] ;  /* 0x000ba00001007983 */ /* 0x0001680000300800 */
[----:B----4-:R4:W-:Y:S04]  /*1b070*/  STL [R1+0xba4], R15 ;  /* 0x000ba40f01007387 */ /* 0x0109e80000100800 */
[----:B----4-:R-:W4:Y:S04]  /*1b080*/  LDL.LU R15, [R1+0x9d0] ;  /* 0x0009d000010f7983 */ /* 0x010f280000300800 */
[----:B----4-:R4:W-:Y:S02]  /*1b090*/  STL [R1+0x9d4], R15 ;  /* 0x0009d40f01007387 */ /* 0x0109e40000100800 */
[----:B0---4-:R-:W-:-:S07]  /*1b0a0*/  IMAD.MOV.U32 R15, RZ, RZ, R14 ;  /* 0x000000ffff0f7224 */ /* 0x011fce00078e000e */
.L_x_22594:
[----:B------:R-:W-:Y:S05]  /*1b0b0*/  BSYNC B1 ;  /* 0x0000000000017941 */ /* 0x000fea0003800000 */
.L_x_22592:
        /* <DEDUP_REMOVED lines=16> */
.L_x_22596:
[----:B------:R4:W-:Y:S04]  /*1b1c0*/  STL [R1+0xba0], R0 ;  /* 0x000ba00001007387 */ /* 0x0009e80000100800 */
[----:B------:R-:W2:Y:S04]  /*1b1d0*/  LDL.LU R14, [R1+0xba4] ;  /* 0x000ba400010e7983 */ /* 0x000ea80000300800 */
[----:B----4-:R-:W4:Y:S04]  /*1b1e0*/  LDL.LU R0, [R1+0x9dc] ;  /* 0x0009dc0001007983 */ /* 0x010f280000300800 */
[----:B--2---:R2:W-:Y:S04]  /*1b1f0*/  STL [R1+0xba8], R14 ;  /* 0x000ba80e01007387 */ /* 0x0045e80000100800 */
[----:B----4-:R4:W-:Y:S01]  /*1b200*/  STL [R1+0x9d0], R0 ;  /* 0x0009d00001007387 */ /* 0x0109e20000100800 */
[----:B--2---:R-:W-:-:S07]  /*1b210*/  IMAD.MOV.U32 R14, RZ, RZ, R13 ;  /* 0x000000ffff0e7224 */ /* 0x004fce00078e000d */
.L_x_22597:
[----:B------:R-:W-:Y:S05]  /*1b220*/  BSYNC B1 ;  /* 0x0000000000017941 */ /* 0x000fea0003800000 */
.L_x_22595:
        /* <DEDUP_REMOVED lines=15> */
.L_x_22599:
[----:B------:R-:W4:Y:S04]  /*1b320*/  LDL.LU R13, [R1+0xba8] ;  /* 0x000ba800010d7983 */ /* 0x000f280000300800 */
[----:B------:R0:W5:Y:S04]  /*1b330*/  LDL.LU R0, [R1+0xba0] ;  /* 0x000ba00001007983 */ /* 0x0001680000300800 */
[----:B----4-:R4:W-:Y:S04]  /*1b340*/  STL [R1+0xba4], R13 ;  /* 0x000ba40d01007387 */ /* 0x0109e80000100800 */
[----:B----4-:R-:W4:Y:S04]  /*1b350*/  LDL.LU R13, [R1+0x9d8] ;  /* 0x0009d800010d7983 */ /* 0x010f280000300800 */
[----:B----4-:R4:W-:Y:S02]  /*1b360*/  STL [R1+0x9dc], R13 ;  /* 0x0009dc0d01007387 */ /* 0x0109e40000100800 */
[----:B0---4-:R-:W-:-:S07]  /*1b370*/  IMAD.MOV.U32 R13, RZ, RZ, R12 ;  /* 0x000000ffff0d7224 */ /* 0x011fce00078e000c */
.L_x_22600:
[----:B------:R-:W-:Y:S05]  /*1b380*/  BSYNC B1 ;  /* 0x0000000000017941 */ /* 0x000fea0003800000 */
.L_x_22598:
        /* <DEDUP_REMOVED lines=16> */
.L_x_22602:
[----:B------:R4:W-:Y:S04]  /*1b490*/  STL [R1+0xba0], R0 ;  /* 0x000ba00001007387 */ /* 0x0009e80000100800 */
[----:B------:R-:W2:Y:S04]  /*1b4a0*/  LDL.LU R12, [R1+0xba4] ;  /* 0x000ba400010c7983 */ /* 0x000ea80000300800 */
[----:B----4-:R-:W4:Y:S04]  /*1b4b0*/  LDL.LU R0, [R1+0x9e4] ;  /* 0x0009e40001007983 */ /* 0x010f280000300800 */
[----:B--2---:R2:W-:Y:S04]  /*1b4c0*/  STL [R1+0xba8], R12 ;  /* 0x000ba80c01007387 */ /* 0x0045e80000100800 */
[----:B----4-:R4:W-:Y:S01]  /*1b4d0*/  STL [R1+0x9d8], R0 ;  /* 0x0009d80001007387 */ /* 0x0109e20000100800 */
[----:B--2---:R-:W-:-:S07]  /*1b4e0*/  IMAD.MOV.U32 R12, RZ, RZ, R11 ;  /* 0x000000ffff0c7224 */ /* 0x004fce00078e000b */
.L_x_22603:
[----:B------:R-:W-:Y:S05]  /*1b4f0*/  BSYNC B1 ;  /* 0x0000000000017941 */ /* 0x000fea0003800000 */
.L_x_22601:
        /* <DEDUP_REMOVED lines=15> */
.L_x_22605:
[----:B------:R-:W4:Y:S04]  /*1b5f0*/  LDL.LU R11, [R1+0xba8] ;  /* 0x000ba800010b7983 */ /* 0x000f280000300800 */
[----:B------:R0:W5:Y:S04]  /*1b600*/  LDL.LU R0, [R1+0xba0] ;  /* 0x000ba00001007983 */ /* 0x0001680000300800 */
[----:B----4-:R4:W-:Y:S04]  /*1b610*/  STL [R1+0xba4], R11 ;  /* 0x000ba40b01007387 */ /* 0x0109e80000100800 */
[----:B----4-:R-:W4:Y:S04]  /*1b620*/  LDL.LU R11, [R1+0x9e0] ;  /* 0x0009e000010b7983 */ /* 0x010f280000300800 */
[----:B----4-:R4:W-:Y:S02]  /*1b630*/  STL [R1+0x9e4], R11 ;  /* 0x0009e40b01007387 */ /* 0x0109e40000100800 */
[----:B0---4-:R-:W-:-:S07]  /*1b640*/  IMAD.MOV.U32 R11, RZ, RZ, R10 ;  /* 0x000000ffff0b7224 */ /* 0x011fce00078e000a */
.L_x_22606:
[----:B------:R-:W-:Y:S05]  /*1b650*/  BSYNC B1 ;  /* 0x0000000000017941 */ /* 0x000fea0003800000 */
.L_x_22604:
        /* <DEDUP_REMOVED lines=16> */
.L_x_22608:
[----:B------:R4:W-:Y:S04]  /*1b760*/  STL [R1+0xba0], R0 ;  /* 0x000ba00001007387 */ /* 0x0009e80000100800 */
[----:B------:R-:W2:Y:S04]  /*1b770*/  LDL.LU R10, [R1+0xba4] ;  /* 0x000ba400010a7983 */ /* 0x000ea80000300800 */
[----:B----4-:R-:W4:Y:S04]  /*1b780*/  LDL.LU R0, [R1+0x9ec] ;  /* 0x0009ec0001007983 */ /* 0x010f280000300800 */
[----:B--2---:R2:W-:Y:S04]  /*1b790*/  STL [R1+0xba8], R10 ;  /* 0x000ba80a01007387 */ /* 0x0045e80000100800 */
[----:B----4-:R4:W-:Y:S01]  /*1b7a0*/  STL [R1+0x9e0], R0 ;  /* 0x0009e00001007387 */ /* 0x0109e20000100800 */
[----:B--2---:R-:W-:-:S07]  /*1b7b0*/  IMAD.MOV.U32 R10, RZ, RZ, R9 ;  /* 0x000000ffff0a7224 */ /* 0x004fce00078e0009 */
.L_x_22609:
[----:B------:R-:W-:Y:S05]  /*1b7c0*/  BSYNC B1 ;  /* 0x0000000000017941 */ /* 0x000fea0003800000 */
.L_x_22607:
        /* <DEDUP_REMOVED lines=15> */
.L_x_22611:
[----:B------:R-:W4:Y:S04]  /*1b8c0*/  LDL.LU R9, [R1+0xba8] ;  /* 0x000ba80001097983 */ /* 0x000f280000300800 */
[----:B------:R0:W5:Y:S04]  /*1b8d0*/  LDL.LU R0, [R1+0xba0] ;  /* 0x000ba00001007983 */ /* 0x0001680000300800 */
[----:B----4-:R4:W-:Y:S04]  /*1b8e0*/  STL [R1+0xba4], R9 ;  /* 0x000ba40901007387 */ /* 0x0109e80000100800 */
[----:B----4-:R-:W4:Y:S04]  /*1b8f0*/  LDL.LU R9, [R1+0x9e8] ;  /* 0x0009e80001097983 */ /* 0x010f280000300800 */
[----:B----4-:R4:W-:Y:S02]  /*1b900*/  STL [R1+0x9ec], R9 ;  /* 0x0009ec0901007387 */ /* 0x0109e40000100800 */
[----:B0---4-:R-:W-:-:S07]  /*1b910*/  IMAD.MOV.U32 R9, RZ, RZ, R8 ;  /* 0x000000ffff097224 */ /* 0x011fce00078e0008 */
.L_x_22612:
[----:B------:R-:W-:Y:S05]  /*1b920*/  BSYNC B1 ;  /* 0x0000000000017941 */ /* 0x000fea0003800000 */
.L_x_22610:
        /* <DEDUP_REMOVED lines=16> */
.L_x_22614:
[----:B------:R4:W-:Y:S04]  /*1ba30*/  STL [R1+0xba0], R0 ;  /* 0x000ba00001007387 */ /* 0x0009e80000100800 */
[----:B------:R-:W2:Y:S04]  /*1ba40*/  LDL.LU R8, [R1+0xba4] ;  /* 0x000ba40001087983 */ /* 0x000ea80000300800 */
[----:B----4-:R-:W4:Y:S04]  /*1ba50*/  LDL.LU R0, [R1+0x9f4] ;  /* 0x0009f40001007983 */ /* 0x010f280000300800 */
[----:B--2---:R2:W-:Y:S04]  /*1ba60*/  STL [R1+0xba8], R8 ;  /* 0x000ba80801007387 */ /* 0x0045e80000100800 */
[----:B----4-:R4:W-:Y:S01]  /*1ba70*/  STL [R1+0x9e8], R0 ;  /* 0x0009e80001007387 */ /* 0x0109e20000100800 */
[----:B--2---:R-:W-:-:S07]  /*1ba80*/  IMAD.MOV.U32 R8, RZ, RZ, R7 ;  /* 0x000000ffff087224 */ /* 0x004fce00078e0007 */
.L_x_22615:
[----:B------:R-:W-:Y:S05]  /*1ba90*/  BSYNC B1 ;  /* 0x0000000000017941 */ /* 0x000fea0003800000 */
.L_x_22613:
        /* <DEDUP_REMOVED lines=15> */
.L_x_22617:
[----:B------:R-:W4:Y:S04]  /*1bb90*/  LDL.LU R7, [R1+0xba8] ;  /* 0x000ba80001077983 */ /* 0x000f280000300800 */
[----:B------:R0:W5:Y:S04]  /*1bba0*/  LDL.LU R0, [R1+0xba0] ;  /* 0x000ba00001007983 */ /* 0x0001680000300800 */
[----:B----4-:R4:W-:Y:S04]  /*1bbb0*/  STL [R1+0xba4], R7 ;  /* 0x000ba40701007387 */ /* 0x0109e80000100800 */
[----:B----4-:R-:W4:Y:S04]  /*1bbc0*/  LDL.LU R7, [R1+0x9f0] ;  /* 0x0009f00001077983 */ /* 0x010f280000300800 */
[----:B----4-:R4:W-:Y:S02]  /*1bbd0*/  STL [R1+0x9f4], R7 ;  /* 0x0009f40701007387 */ /* 0x0109e40000100800 */
[----:B0---4-:R-:W-:-:S07]  /*1bbe0*/  IMAD.MOV.U32 R7, RZ, RZ, R6 ;  /* 0x000000ffff077224 */ /* 0x011fce00078e0006 */
.L_x_22618:
[----:B------:R-:W-:Y:S05]  /*1bbf0*/  BSYNC B1 ;  /* 0x0000000000017941 */ /* 0x000fea0003800000 */
.L_x_22616:
        /* <DEDUP_REMOVED lines=16> */
.L_x_22620:
[----:B------:R4:W-:Y:S04]  /*1bd00*/  STL [R1+0xba0], R0 ;  /* 0x000ba00001007387 */ /* 0x0009e80000100800 */
[----:B------:R-:W2:Y:S04]  /*1bd10*/  LDL.LU R6, [R1+0xba4] ;  /* 0x000ba40001067983 */ /* 0x000ea80000300800 */
[----:B----4-:R-:W4:Y:S04]  /*1bd20*/  LDL.LU R0, [R1+0x9fc] ;  /* 0x0009fc0001007983 */ /* 0x010f280000300800 */
[----:B--2---:R2:W-:Y:S04]  /*1bd30*/  STL [R1+0xba8], R6 ;  /* 0x000ba80601007387 */ /* 0x0045e80000100800 */
[----:B----4-:R4:W-:Y:S01]  /*1bd40*/  STL [R1+0x9f0], R0 ;  /* 0x0009f00001007387 */ /* 0x0109e20000100800 */
[----:B--2---:R-:W-:-:S07]  /*1bd50*/  IMAD.MOV.U32 R6, RZ, RZ, R5 ;  /* 0x000000ffff067224 */ /* 0x004fce00078e0005 */
.L_x_22621:
[----:B------:R-:W-:Y:S05]  /*1bd60*/  BSYNC B1 ;  /* 0x0000000000017941 */ /* 0x000fea0003800000 */
.L_x_22619:
        /* <DEDUP_REMOVED lines=15> */
.L_x_22623:
[----:B------:R-:W4:Y:S04]  /*1be60*/  LDL.LU R5, [R1+0xba8] ;  /* 0x000ba80001057983 */ /* 0x000f280000300800 */
[----:B------:R0:W5:Y:S04]  /*1be70*/  LDL.LU R0, [R1+0xba0] ;  /* 0x000ba00001007983 */ /* 0x0001680000300800 */
[----:B----4-:R4:W-:Y:S04]  /*1be80*/  STL [R1+0xba4], R5 ;  /* 0x000ba40501007387 */ /* 0x0109e80000100800 */
[----:B----4-:R-:W4:Y:S04]  /*1be90*/  LDL.LU R5, [R1+0x9f8] ;  /* 0x0009f80001057983 */ /* 0x010f280000300800 */
[----:B----4-:R4:W-:Y:S02]  /*1bea0*/  STL [R1+0x9fc], R5 ;  /* 0x0009fc0501007387 */ /* 0x0109e40000100800 */
[----:B0---4-:R-:W-:-:S07]  /*1beb0*/  IMAD.MOV.U32 R5, RZ, RZ, R4 ;  /* 0x000000ffff057224 */ /* 0x011fce00078e0004 */
.L_x_22624:
[----:B------:R-:W-:Y:S05]  /*1bec0*/  BSYNC B1 ;  /* 0x0000000000017941 */ /* 0x000fea0003800000 */
.L_x_22622:
        /* <DEDUP_REMOVED lines=16> */
.L_x_22626:
[----:B------:R4:W-:Y:S04]  /*1bfd0*/  STL [R1+0xba0], R0 ;  /* 0x000ba00001007387 */ /* 0x0009e80000100800 */
[----:B------:R-:W2:Y:S04]  /*1bfe0*/  LDL.LU R4, [R1+0xba4] ;  /* 0x000ba40001047983 */ /* 0x000ea80000300800 */
[----:B----4-:R-:W4:Y:S04]  /*1bff0*/  LDL.LU R0, [R1+0xa04] ;  /* 0x000a040001007983 */ /* 0x010f280000300800 */
[----:B--2---:R2:W-:Y:S04]  /*1c000*/  STL [R1+0xba8], R4 ;  /* 0x000ba80401007387 */ /* 0x0045e80000100800 */
[----:B----4-:R4:W-:Y:S01]  /*1c010*/  STL [R1+0x9f8], R0 ;  /* 0x0009f80001007387 */ /* 0x0109e20000100800 */
[----:B--2---:R-:W-:-:S07]  /*1c020*/  IMAD.MOV.U32 R4, RZ, RZ, R3 ;  /* 0x000000ffff047224 */ /* 0x004fce00078e0003 */
.L_x_22627:
[----:B------:R-:W-:Y:S05]  /*1c030*/  BSYNC B1 ;  /* 0x0000000000017941 */ /* 0x000fea0003800000 */
.L_x_22625:
        /* <DEDUP_REMOVED lines=15> */
.L_x_22629:
[----:B------:R-:W4:Y:S04]  /*1c130*/  LDL.LU R3, [R1+0xba8] ;  /* 0x000ba80001037983 */ /* 0x000f280000300800 */
[----:B------:R0:W5:Y:S04]  /*1c140*/  LDL.LU R0, [R1+0xba0] ;  /* 0x000ba00001007983 */ /* 0x0001680000300800 */
[----:B----4-:R4:W-:Y:S04]  /*1c150*/  STL [R1+0xba4], R3 ;  /* 0x000ba40301007387 */ /* 0x0109e80000100800 */
[----:B----4-:R-:W4:Y:S04]  /*1c160*/  LDL.LU R3, [R1+0xa00] ;  /* 0x000a000001037983 */ /* 0x010f280000300800 */
[----:B----4-:R4:W-:Y:S02]  /*1c170*/  STL [R1+0xa04], R3 ;  /* 0x000a040301007387 */ /* 0x0109e40000100800 */
[----:B0---4-:R-:W-:-:S07]  /*1c180*/  IMAD.MOV.U32 R3, RZ, RZ, R2 ;  /* 0x000000ffff037224 */ /* 0x011fce00078e0002 */
.L_x_22630:
[----:B------:R-:W-:Y:S05]  /*1c190*/  BSYNC B1 ;  /* 0x0000000000017941 */ /* 0x000fea0003800000 */
.L_x_22628:
        /* <DEDUP_REMOVED lines=22> */
.L_x_22632:
[----:B------:R-:W2:Y:S04]  /*1c300*/  LDL.LU R2, [R1+0xba4] ;  /* 0x000ba40001027983 */ /* 0x000ea80000300800 */
[----:B------:R4:W-:Y:S04]  /*1c310*/  STL [R1+0xba0], R0 ;  /* 0x000ba00001007387 */ /* 0x0009e80000100800 */
[----:B----4-:R-:W4:Y:S04]  /*1c320*/  LDL.LU R0, [R1+0xa0c] ;  /* 0x000a0c0001007983 */ /* 0x010f280000300800 */
[----:B--2---:R2:W-:Y:S04]  /*1c330*/  STL [R1+0xba8], R2 ;  /* 0x000ba80201007387 */ /* 0x0045e80000100800 */
[----:B--2---:R2:W5:Y:S04]  /*1c340*/  LDL.LU R2, [R1+0x814] ;  /* 0x0008140001027983 */ /* 0x0045680000300800 */
[----:B----4-:R2:W-:Y:S02]  /*1c350*/  STL [R1+0xa00], R0 ;  /* 0x000a000001007387 */ /* 0x0105e40000100800 */
.L_x_22633:
[----:B------:R-:W-:Y:S05]  /*1c360*/  BSYNC B1 ;  /* 0x0000000000017941 */ /* 0x000fea0003800000 */
.L_x_22631:
        /* <DEDUP_REMOVED lines=26> */
.L_x_22635:
        /* <DEDUP_REMOVED lines=9> */
.L_x_22636:
[----:B------:R-:W-:Y:S05]  /*1c5a0*/  BSYNC B1 ;  /* 0x0000000000017941 */ /* 0x000fea0003800000 */
.L_x_22634:
        /* <DEDUP_REMOVED lines=26> */
.L_x_22638:
        /* <DEDUP_REMOVED lines=9> */
.L_x_22639:
[----:B------:R-:W-:Y:S05]  /*1c7e0*/  BSYNC B1 ;  /* 0x0000000000017941 */ /* 0x000fea0003800000 */
.L_x_22637:
        /* <DEDUP_REMOVED lines=26> */
.L_x_22641:
        /* <DEDUP_REMOVED lines=9> */
.L_x_22642:
[----:B------:R-:W-:Y:S05]  /*1ca20*/  BSYNC B1 ;  /* 0x0000000000017941 */ /* 0x000fea0003800000 */
.L_x_22640:
        /* <DEDUP_REMOVED lines=26> */
.L_x_22644:
        /* <DEDUP_REMOVED lines=9> */
.L_x_22645:
[----:B------:R-:W-:Y:S05]  /*1cc60*/  BSYNC B1 ;  /* 0x0000000000017941 */ /* 0x000fea0003800000 */
.L_x_22643:
        /* <DEDUP_REMOVED lines=26> */
.L_x_22647:
        /* <DEDUP_REMOVED lines=9> */
.L_x_22648:
[----:B------:R-:W-:Y:S05]  /*1cea0*/  BSYNC B1 ;  /* 0x0000000000017941 */ /* 0x000fea0003800000 */
.L_x_22646:
        /* <DEDUP_REMOVED lines=26> */
.L_x_22650:
        /* <DEDUP_REMOVED lines=9> */
.L_x_22651:
[----:B------:R-:W-:Y:S05]  /*1d0e0*/  BSYNC B1 ;  /* 0x0000000000017941 */ /* 0x000fea0003800000 */
.L_x_22649:
        /* <DEDUP_REMOVED lines=26> */
.L_x_22653:
        /* <DEDUP_REMOVED lines=9> */
.L_x_22654:
[----:B------:R-:W-:Y:S05]  /*1d320*/  BSYNC B1 ;  /* 0x0000000000017941 */ /* 0x000fea0003800000 */
.L_x_22652:
        /* <DEDUP_REMOVED lines=26> */
.L_x_22656:
        /* <DEDUP_REMOVED lines=9> */
.L_x_22657:
[----:B------:R-:W-:Y:S05]  /*1d560*/  BSYNC B1 ;  /* 0x0000000000017941 */ /* 0x000fea0003800000 */
.L_x_22655:
        /* <DEDUP_REMOVED lines=26> */
.L_x_22659:
        /* <DEDUP_REMOVED lines=9> */
.L_x_22660:
[----:B------:R-:W-:Y:S05]  /*1d7a0*/  BSYNC B1 ;  /* 0x0000000000017941 */ /* 0x000fea0003800000 */
.L_x_22658:
        /* <DEDUP_REMOVED lines=26> */
.L_x_22662:
        /* <DEDUP_REMOVED lines=9> */
.L_x_22663:
[----:B------:R-:W-:Y:S05]  /*1d9e0*/  BSYNC B1 ;  /* 0x0000000000017941 */ /* 0x000fea0003800000 */
.L_x_22661:
        /* <DEDUP_REMOVED lines=26> */
.L_x_22665:
        /* <DEDUP_REMOVED lines=9> */
.L_x_22666:
[----:B------:R-:W-:Y:S05]  /*1dc20*/  BSYNC B1 ;  /* 0x0000000000017941 */ /* 0x000fea0003800000 */
.L_x_22664:
        /* <DEDUP_REMOVED lines=26> */
.L_x_22668:
        /* <DEDUP_REMOVED lines=9> */
.L_x_22669:
[----:B------:R-:W-:Y:S05]  /*1de60*/  BSYNC B1 ;  /* 0x0000000000017941 */ /* 0x000fea0003800000 */
.L_x_22667:
        /* <DEDUP_REMOVED lines=26> */
.L_x_22671:
        /* <DEDUP_REMOVED lines=9> */
.L_x_22672:
[----:B------:R-:W-:Y:S05]  /*1e0a0*/  BSYNC B1 ;  /* 0x0000000000017941 */ /* 0x000fea0003800000 */
.L_x_22670:
        /* <DEDUP_REMOVED lines=26> */
.L_x_22674:
        /* <DEDUP_REMOVED lines=9> */
.L_x_22675:
[----:B------:R-:W-:Y:S05]  /*1e2e0*/  BSYNC B1 ;  /* 0x0000000000017941 */ /* 0x000fea0003800000 */
.L_x_22673:
        /* <DEDUP_REMOVED lines=26> */
.L_x_22677:
        /* <DEDUP_REMOVED lines=9> */
.L_x_22678:
[----:B------:R-:W-:Y:S05]  /*1e520*/  BSYNC B1 ;  /* 0x0000000000017941 */ /* 0x000fea0003800000 */
.L_x_22676:
        /* <DEDUP_REMOVED lines=26> */
.L_x_22680:
        /* <DEDUP_REMOVED lines=9> */
.L_x_22681:
[----:B------:R-:W-:Y:S05]  /*1e760*/  BSYNC B1 ;  /* 0x0000000000017941 */ /* 0x000fea0003800000 */
.L_x_22679:
        /* <DEDUP_REMOVED lines=26> */
.L_x_22683:
        /* <DEDUP_REMOVED lines=9> */
.L_x_22684:
[----:B------:R-:W-:Y:S05]  /*1e9a0*/  BSYNC B1 ;  /* 0x0000000000017941 */ /* 0x000fea0003800000 */
.L_x_22682:
        /* <DEDUP_REMOVED lines=26> */
.L_x_22686:
        /* <DEDUP_REMOVED lines=9> */
.L_x_22687:
[----:B------:R-:W-:Y:S05]  /*1ebe0*/  BSYNC B1 ;  /* 0x0000000000017941 */ /* 0x000fea0003800000 */
.L_x_22685:
        /* <DEDUP_REMOVED lines=26> */
.L_x_22689:
        /* <DEDUP_REMOVED lines=9> */
.L_x_22690:
[----:B------:R-:W-:Y:S05]  /*1ee20*/  BSYNC B1 ;  /* 0x0000000000017941 */ /* 0x000fea0003800000 */
.L_x_22688:
        /* <DEDUP_REMOVED lines=26> */
.L_x_22692:
        /* <DEDUP_REMOVED lines=9> */
.L_x_22693:
[----:B------:R-:W-:Y:S05]  /*1f060*/  BSYNC B1 ;  /* 0x0000000000017941 */ /* 0x000fea0003800000 */
.L_x_22691:
        /* <DEDUP_REMOVED lines=26> */
.L_x_22695:
        /* <DEDUP_REMOVED lines=9> */
.L_x_22696:
[----:B------:R-:W-:Y:S05]  /*1f2a0*/  BSYNC B1 ;  /* 0x0000000000017941 */ /* 0x000fea0003800000 */
.L_x_22694:
        /* <DEDUP_REMOVED lines=26> */
.L_x_22698:
        /* <DEDUP_REMOVED lines=9> */
.L_x_22699:
[----:B------:R-:W-:Y:S05]  /*1f4e0*/  BSYNC B1 ;  /* 0x0000000000017941 */ /* 0x000fea0003800000 */
.L_x_22697:
        /* <DEDUP_REMOVED lines=26> */
.L_x_22701:
        /* <DEDUP_REMOVED lines=9> */
.L_x_22702:
[----:B------:R-:W-:Y:S05]  /*1f720*/  BSYNC B1 ;  /* 0x0000000000017941 */ /* 0x000fea0003800000 */
.L_x_22700:
        /* <DEDUP_REMOVED lines=26> */
.L_x_22704:
        /* <DEDUP_REMOVED lines=9> */
.L_x_22705:
[----:B------:R-:W-:Y:S05]  /*1f960*/  BSYNC B1 ;  /* 0x0000000000017941 */ /* 0x000fea0003800000 */
.L_x_22703:
        /* <DEDUP_REMOVED lines=26> */
.L_x_22707:
        /* <DEDUP_REMOVED lines=9> */
.L_x_22708:
[----:B------:R-:W-:Y:S05]  /*1fba0*/  BSYNC B1 ;  /* 0x0000000000017941 */ /* 0x000fea0003800000 */
.L_x_22706:
        /* <DEDUP_REMOVED lines=26> */
.L_x_22710:
        /* <DEDUP_REMOVED lines=9> */
.L_x_22711:
[----:B------:R-:W-:Y:S05]  /*1fde0*/  BSYNC B1 ;  /* 0x0000000000017941 */ /* 0x000fea0003800000 */
.L_x_22709:
        /* <DEDUP_REMOVED lines=26> */
.L_x_22713:
        /* <DEDUP_REMOVED lines=9> */
.L_x_22714:
[----:B------:R-:W-:Y:S05]  /*20020*/  BSYNC B1 ;  /* 0x0000000000017941 */ /* 0x000fea0003800000 */
.L_x_22712:
        /* <DEDUP_REMOVED lines=26> */
.L_x_22716:
        /* <DEDUP_REMOVED lines=9> */
.L_x_22717:
[----:B------:R-:W-:Y:S05]  /*20260*/  BSYNC B1 ;  /* 0x0000000000017941 */ /* 0x000fea0003800000 */
.L_x_22715:
        /* <DEDUP_REMOVED lines=26> */
.L_x_22719:
        /* <DEDUP_REMOVED lines=9> */
.L_x_22720:
[----:B------:R-:W-:Y:S05]  /*204a0*/  BSYNC B1 ;  /* 0x0000000000017941 */ /* 0x000fea0003800000 */
.L_x_22718:
        /* <DEDUP_REMOVED lines=26> */
.L_x_22722:
        /* <DEDUP_REMOVED lines=9> */
.L_x_22723:
[----:B------:R-:W-:Y:S05]  /*206e0*/  BSYNC B1 ;  /* 0x0000000000017941 */ /* 0x000fea0003800000 */
.L_x_22721:
        /* <DEDUP_REMOVED lines=26> */
.L_x_22725:
        /* <DEDUP_REMOVED lines=9> */
.L_x_22726:
[----:B------:R-:W-:Y:S05]  /*20920*/  BSYNC B1 ;  /* 0x0000000000017941 */ /* 0x000fea0003800000 */
.L_x_22724:
        /* <DEDUP_REMOVED lines=26> */
.L_x_22728:
        /* <DEDUP_REMOVED lines=9> */
.L_x_22729:
[----:B------:R-:W-:Y:S05]  /*20b60*/  BSYNC B1 ;  /* 0x0000000000017941 */ /* 0x000fea0003800000 */
.L_x_22727:
        /* <DEDUP_REMOVED lines=26> */
.L_x_22731:
        /* <DEDUP_REMOVED lines=9> */
.L_x_22732:
[----:B------:R-:W-:Y:S05]  /*20da0*/  BSYNC B1 ;  /* 0x0000000000017941 */ /* 0x000fea0003800000 */
.L_x_22730:
        /* <DEDUP_REMOVED lines=26> */
.L_x_22734:
        /* <DEDUP_REMOVED lines=9> */
.L_x_22735:
[----:B------:R-:W-:Y:S05]  /*20fe0*/  BSYNC B1 ;  /* 0x0000000000017941 */ /* 0x000fea0003800000 */
.L_x_22733:
        /* <DEDUP_REMOVED lines=26> */
.L_x_22737:
        /* <DEDUP_REMOVED lines=9> */
.L_x_22738:
[----:B------:R-:W-:Y:S05]  /*21220*/  BSYNC B1 ;  /* 0x0000000000017941 */ /* 0x000fea0003800000 */
.L_x_22736:
        /* <DEDUP_REMOVED lines=26> */
.L_x_22740:
        /* <DEDUP_REMOVED lines=9> */
.L_x_22741:
[----:B------:R-:W-:Y:S05]  /*21460*/  BSYNC B1 ;  /* 0x0000000000017941 */ /* 0x000fea0003800000 */
.L_x_22739:
        /* <DEDUP_REMOVED lines=26> */
.L_x_22743:
        /* <DEDUP_REMOVED lines=9> */
.L_x_22744:
[----:B------:R-:W-:Y:S05]  /*216a0*/  BSYNC B1 ;  /* 0x0000000000017941 */ /* 0x000fea0003800000 */
.L_x_22742:
        /* <DEDUP_REMOVED lines=26> */
.L_x_22746:
        /* <DEDUP_REMOVED lines=9> */
.L_x_22747:
[----:B------:R-:W-:Y:S05]  /*218e0*/  BSYNC B1 ;  /* 0x0000000000017941 */ /* 0x000fea0003800000 */
.L_x_22745:
        /* <DEDUP_REMOVED lines=26> */
.L_x_22749:
        /* <DEDUP_REMOVED lines=9> */
.L_x_22750:
[----:B------:R-:W-:Y:S05]  /*21b20*/  BSYNC B1 ;  /* 0x0000000000017941 */ /* 0x000fea0003800000 */
.L_x_22748:
        /* <DEDUP_REMOVED lines=26> */
.L_x_22752:
        /* <DEDUP_REMOVED lines=9> */
.L_x_22753:
[----:B------:R-:W-:Y:S05]  /*21d60*/  BSYNC B1 ;  /* 0x0000000000017941 */ /* 0x000fea0003800000 */
.L_x_22751:
        /* <DEDUP_REMOVED lines=26> */
.L_x_22755:
        /* <DEDUP_REMOVED lines=9> */
.L_x_22756:
[----:B------:R-:W-:Y:S05]  /*21fa0*/  BSYNC B1 ;  /* 0x0000000000017941 */ /* 0x000fea0003800000 */
.L_x_22754:
        /* <DEDUP_REMOVED lines=26> */
.L_x_22758:
        /* <DEDUP_REMOVED lines=9> */
.L_x_22759:
[----:B------:R-:W-:Y:S05]  /*221e0*/  BSYNC B1 ;  /* 0x0000000000017941 */ /* 0x000fea0003800000 */
.L_x_22757:
        /* <DEDUP_REMOVED lines=26> */
.L_x_22761:
        /* <DEDUP_REMOVED lines=9> */
.L_x_22762:
[----:B------:R-:W-:Y:S05]  /*22420*/  BSYNC B1 ;  /* 0x0000000000017941 */ /* 0x000fea0003800000 */
.L_x_22760:
        /* <DEDUP_REMOVED lines=26> */
.L_x_22764:
        /* <DEDUP_REMOVED lines=9> */
.L_x_22765:
[----:B------:R-:W-:Y:S05]  /*22660*/  BSYNC B1 ;  /* 0x0000000000017941 */ /* 0x000fea0003800000 */
.L_x_22763:
        /* <DEDUP_REMOVED lines=26> */
.L_x_22767:
        /* <DEDUP_REMOVED lines=9> */
.L_x_22768:
[----:B------:R-:W-:Y:S05]  /*228a0*/  BSYNC B1 ;  /* 0x0000000000017941 */ /* 0x000fea0003800000 */
.L_x_22766:
        /* <DEDUP_REMOVED lines=26> */
.L_x_22770:
        /* <DEDUP_REMOVED lines=9> */
.L_x_22771:
[----:B------:R-:W-:Y:S05]  /*22ae0*/  BSYNC B1 ;  /* 0x0000000000017941 */ /* 0x000fea0003800000 */
.L_x_22769:
        /* <DEDUP_REMOVED lines=26> */
.L_x_22773:
        /* <DEDUP_REMOVED lines=9> */
.L_x_22774:
[----:B------:R-:W-:Y:S05]  /*22d20*/  BSYNC B1 ;  /* 0x0000000000017941 */ /* 0x000fea0003800000 */
.L_x_22772:
        /* <DEDUP_REMOVED lines=26> */
.L_x_22776:
        /* <DEDUP_REMOVED lines=9> */
.L_x_22777:
[----:B------:R-:W-:Y:S05]  /*22f60*/  BSYNC B1 ;  /* 0x0000000000017941 */ /* 0x000fea0003800000 */
.L_x_22775:
        /* <DEDUP_REMOVED lines=26> */
.L_x_22779:
        /* <DEDUP_REMOVED lines=9> */
.L_x_22780:
[----:B------:R-:W-:Y:S05]  /*231a0*/  BSYNC B1 ;  /* 0x0000000000017941 */ /* 0x000fea0003800000 */
.L_x_22778:
        /* <DEDUP_REMOVED lines=26> */
.L_x_22782:
        /* <DEDUP_REMOVED lines=9> */
.L_x_22783:
[----:B------:R-:W-:Y:S05]  /*233e0*/  BSYNC B1 ;  /* 0x0000000000017941 */ /* 0x000fea0003800000 */
.L_x_22781:
        /* <DEDUP_REMOVED lines=26> */
.L_x_22785:
        /* <DEDUP_REMOVED lines=9> */
.L_x_22786:
[----:B------:R-:W-:Y:S05]  /*23620*/  BSYNC B1 ;  /* 0x0000000000017941 */ /* 0x000fea0003800000 */
.L_x_22784:
        /* <DEDUP_REMOVED lines=26> */
.L_x_22788:
        /* <DEDUP_REMOVED lines=9> */
.L_x_22789:
[----:B------:R-:W-:Y:S05]  /*23860*/  BSYNC B1 ;  /* 0x0000000000017941 */ /* 0x000fea0003800000 */
.L_x_22787:
        /* <DEDUP_REMOVED lines=26> */
.L_x_22791:
        /* <DEDUP_REMOVED lines=9> */
.L_x_22792:
[----:B------:R-:W-:Y:S05]  /*23aa0*/  BSYNC B1 ;  /* 0x0000000000017941 */ /* 0x000fea0003800000 */
.L_x_22790:
        /* <DEDUP_REMOVED lines=26> */
.L_x_22794:
        /* <DEDUP_REMOVED lines=9> */
.L_x_22795:
[----:B------:R-:W-:Y:S05]  /*23ce0*/  BSYNC B1 ;  /* 0x0000000000017941 */ /* 0x000fea0003800000 */
.L_x_22793:
        /* <DEDUP_REMOVED lines=26> */
.L_x_22797:
        /* <DEDUP_REMOVED lines=9> */
.L_x_22798:
[----:B------:R-:W-:Y:S05]  /*23f20*/  BSYNC B1 ;  /* 0x0000000000017941 */ /* 0x000fea0003800000 */
.L_x_22796:
        /* <DEDUP_REMOVED lines=26> */
.L_x_22800:
        /* <DEDUP_REMOVED lines=9> */
.L_x_22801:
[----:B------:R-:W-:Y:S05]  /*24160*/  BSYNC B1 ;  /* 0x0000000000017941 */ /* 0x000fea0003800000 */
.L_x_22799:
        /* <DEDUP_REMOVED lines=26> */
.L_x_22803:
        /* <DEDUP_REMOVED lines=9> */
.L_x_22804:
[----:B------:R-:W-:Y:S05]  /*243a0*/  BSYNC B1 ;  /* 0x0000000000017941 */ /* 0x000fea0003800000 */
.L_x_22802:
        /* <DEDUP_REMOVED lines=26> */
.L_x_22806:
        /* <DEDUP_REMOVED lines=9> */
.L_x_22807:
[----:B------:R-:W-:Y:S05]  /*245e0*/  BSYNC B1 ;  /* 0x0000000000017941 */ /* 0x000fea0003800000 */
.L_x_22805:
        /* <DEDUP_REMOVED lines=26> */
.L_x_22809:
        /* <DEDUP_REMOVED lines=9> */
.L_x_22810:
[----:B------:R-:W-:Y:S05]  /*24820*/  BSYNC B1 ;  /* 0x0000000000017941 */ /* 0x000fea0003800000 */
.L_x_22808:
        /* <DEDUP_REMOVED lines=26> */
.L_x_22812:
        /* <DEDUP_REMOVED lines=9> */
.L_x_22813:
[----:B------:R-:W-:Y:S05]  /*24a60*/  BSYNC B1 ;  /* 0x0000000000017941 */ /* 0x000fea0003800000 */
.L_x_22811:
        /* <DEDUP_REMOVED lines=26> */
.L_x_22815:
        /* <DEDUP_REMOVED lines=9> */
.L_x_22816:
[----:B------:R-:W-:Y:S05]  /*24ca0*/  BSYNC B1 ;  /* 0x0000000000017941 */ /* 0x000fea0003800000 */
.L_x_22814:
        /* <DEDUP_REMOVED lines=26> */
.L_x_22818:
        /* <DEDUP_REMOVED lines=9> */
.L_x_22819:
[----:B------:R-:W-:Y:S05]  /*24ee0*/  BSYNC B1 ;  /* 0x0000000000017941 */ /* 0x000fea0003800000 */
.L_x_22817:
        /* <DEDUP_REMOVED lines=26> */
.L_x_22821:
        /* <DEDUP_REMOVED lines=9> */
.L_x_22822:
[----:B------:R-:W-:Y:S05]  /*25120*/  BSYNC B1 ;  /* 0x0000000000017941 */ /* 0x000fea0003800000 */
.L_x_22820:
        /* <DEDUP_REMOVED lines=26> */
.L_x_22824:
        /* <DEDUP_REMOVED lines=9> */
.L_x_22825:
[----:B------:R-:W-:Y:S05]  /*25360*/  BSYNC B1 ;  /* 0x0000000000017941 */ /* 0x000fea0003800000 */
.L_x_22823:
        /* <DEDUP_REMOVED lines=26> */
.L_x_22827:
        /* <DEDUP_REMOVED lines=9> */
.L_x_22828:
[----:B------:R-:W-:Y:S05]  /*255a0*/  BSYNC B1 ;  /* 0x0000000000017941 */ /* 0x000fea0003800000 */
.L_x_22826:
        /* <DEDUP_REMOVED lines=26> */
.L_x_22830:
        /* <DEDUP_REMOVED lines=9> */
.L_x_22831:
[----:B------:R-:W-:Y:S05]  /*257e0*/  BSYNC B1 ;  /* 0x0000000000017941 */ /* 0x000fea0003800000 */
.L_x_22829:
        /* <DEDUP_REMOVED lines=26> */
.L_x_22833:
        /* <DEDUP_REMOVED lines=9> */
.L_x_22834:
[----:B------:R-:W-:Y:S05]  /*25a20*/  BSYNC B1 ;  /* 0x0000000000017941 */ /* 0x000fea0003800000 */
.L_x_22832:
        /* <DEDUP_REMOVED lines=26> */
.L_x_22836:
        /* <DEDUP_REMOVED lines=9> */
.L_x_22837:
[----:B------:R-:W-:Y:S05]  /*25c60*/  BSYNC B1 ;  /* 0x0000000000017941 */ /* 0x000fea0003800000 */
.L_x_22835:
        /* <DEDUP_REMOVED lines=26> */
.L_x_22839:
        /* <DEDUP_REMOVED lines=9> */
.L_x_22840:
[----:B------:R-:W-:Y:S05]  /*25ea0*/  BSYNC B1 ;  /* 0x0000000000017941 */ /* 0x000fea0003800000 */
.L_x_22838:
        /* <DEDUP_REMOVED lines=26> */
.L_x_22842:
        /* <DEDUP_REMOVED lines=9> */
.L_x_22843:
[----:B------:R-:W-:Y:S05]  /*260e0*/  BSYNC B1 ;  /* 0x0000000000017941 */ /* 0x000fea0003800000 */
.L_x_22841:
        /* <DEDUP_REMOVED lines=26> */
.L_x_22845:
        /* <DEDUP_REMOVED lines=9> */
.L_x_22846:
[----:B------:R-:W-:Y:S05]  /*26320*/  BSYNC B1 ;  /* 0x0000000000017941 */ /* 0x000fea0003800000 */
.L_x_22844:
        /* <DEDUP_REMOVED lines=26> */
.L_x_22848:
        /* <DEDUP_REMOVED lines=9> */
.L_x_22849:
[----:B------:R-:W-:Y:S05]  /*26560*/  BSYNC B1 ;  /* 0x0000000000017941 */ /* 0x000fea0003800000 */
.L_x_22847:
        /* <DEDUP_REMOVED lines=26> */
.L_x_22851:
        /* <DEDUP_REMOVED lines=9> */
.L_x_22852:
[----:B------:R-:W-:Y:S05]  /*267a0*/  BSYNC B1 ;  /* 0x0000000000017941 */ /* 0x000fea0003800000 */
.L_x_22850:
        /* <DEDUP_REMOVED lines=26> */
.L_x_22854:
        /* <DEDUP_REMOVED lines=9> */
.L_x_22855:
[----:B------:R-:W-:Y:S05]  /*269e0*/  BSYNC B1 ;  /* 0x0000000000017941 */ /* 0x000fea0003800000 */
.L_x_22853:
        /* <DEDUP_REMOVED lines=26> */
.L_x_22857:
        /* <DEDUP_REMOVED lines=9> */
.L_x_22858:
[----:B------:R-:W-:Y:S05]  /*26c20*/  BSYNC B1 ;  /* 0x0000000000017941 */ /* 0x000fea0003800000 */
.L_x_22856:
        /* <DEDUP_REMOVED lines=26> */
.L_x_22860:
        /* <DEDUP_REMOVED lines=9> */
.L_x_22861:
[----:B------:R-:W-:Y:S05]  /*26e60*/  BSYNC B1 ;  /* 0x0000000000017941 */ /* 0x000fea0003800000 */
.L_x_22859:
        /* <DEDUP_REMOVED lines=26> */
.L_x_22863:
        /* <DEDUP_REMOVED lines=9> */
.L_x_22864:
[----:B------:R-:W-:Y:S05]  /*270a0*/  BSYNC B1 ;  /* 0x0000000000017941 */ /* 0x000fea0003800000 */
.L_x_22862:
        /* <DEDUP_REMOVED lines=26> */
.L_x_22866:
        /* <DEDUP_REMOVED lines=9> */
.L_x_22867:
[----:B------:R-:W-:Y:S05]  /*272e0*/  BSYNC B1 ;  /* 0x0000000000017941 */ /* 0x000fea0003800000 */
.L_x_22865:
        /* <DEDUP_REMOVED lines=26> */
.L_x_22869:
        /* <DEDUP_REMOVED lines=9> */
.L_x_22870:
[----:B------:R-:W-:Y:S05]  /*27520*/  BSYNC B1 ;  /* 0x0000000000017941 */ /* 0x000fea0003800000 */
.L_x_22868:
        /* <DEDUP_REMOVED lines=26> */
.L_x_22872:
        /* <DEDUP_REMOVED lines=9> */
.L_x_22873:
[----:B------:R-:W-:Y:S05]  /*27760*/  BSYNC B1 ;  /* 0x0000000000017941 */ /* 0x000fea0003800000 */
.L_x_22871:
        /* <DEDUP_REMOVED lines=26> */
.L_x_22875:
        /* <DEDUP_REMOVED lines=9> */
.L_x_22876:
[----:B------:R-:W-:Y:S05]  /*279a0*/  BSYNC B1 ;  /* 0x0000000000017941 */ /* 0x000fea0003800000 */
.L_x_22874:
        /* <DEDUP_REMOVED lines=26> */
.L_x_22878:
        /* <DEDUP_REMOVED lines=9> */
.L_x_22879:
[----:B------:R-:W-:Y:S05]  /*27be0*/  BSYNC B1 ;  /* 0x0000000000017941 */ /* 0x000fea0003800000 */
.L_x_22877:
        /* <DEDUP_REMOVED lines=26> */
.L_x_22881:
        /* <DEDUP_REMOVED lines=9> */
.L_x_22882:
[----:B------:R-:W-:Y:S05]  /*27e20*/  BSYNC B1 ;  /* 0x0000000000017941 */ /* 0x000fea0003800000 */
.L_x_22880:
        /* <DEDUP_REMOVED lines=26> */
.L_x_22884:
        /* <DEDUP_REMOVED lines=9> */
.L_x_22885:
[----:B------:R-:W-:Y:S05]  /*28060*/  BSYNC B1 ;  /* 0x0000000000017941 */ /* 0x000fea0003800000 */
.L_x_22883:
        /* <DEDUP_REMOVED lines=26> */
.L_x_22887:
        /* <DEDUP_REMOVED lines=9> */
.L_x_22888:
[----:B------:R-:W-:Y:S05]  /*282a0*/  BSYNC B1 ;  /* 0x0000000000017941 */ /* 0x000fea0003800000 */
.L_x_22886:
        /* <DEDUP_REMOVED lines=26> */
.L_x_22890:
        /* <DEDUP_REMOVED lines=9> */
.L_x_22891:
[----:B------:R-:W-:Y:S05]  /*284e0*/  BSYNC B1 ;  /* 0x0000000000017941 */ /* 0x000fea0003800000 */
.L_x_22889:
        /* <DEDUP_REMOVED lines=26> */
.L_x_22893:
        /* <DEDUP_REMOVED lines=9> */
.L_x_22894:
[----:B------:R-:W-:Y:S05]  /*28720*/  BSYNC B1 ;  /* 0x0000000000017941 */ /* 0x000fea0003800000 */
.L_x_22892:
        /* <DEDUP_REMOVED lines=26> */
.L_x_22896:
        /* <DEDUP_REMOVED lines=9> */
.L_x_22897:
[----:B------:R-:W-:Y:S05]  /*28960*/  BSYNC B1 ;  /* 0x0000000000017941 */ /* 0x000fea0003800000 */
.L_x_22895:
        /* <DEDUP_REMOVED lines=26> */
.L_x_22899:
        /* <DEDUP_REMOVED lines=9> */
.L_x_22900:
[----:B------:R-:W-:Y:S05]  /*28ba0*/  BSYNC B1 ;  /* 0x0000000000017941 */ /* 0x000fea0003800000 */
.L_x_22898:
        /* <DEDUP_REMOVED lines=26> */
.L_x_22902:
        /* <DEDUP_REMOVED lines=9> */
.L_x_22903:
[----:B------:R-:W-:Y:S05]  /*28de0*/  BSYNC B1 ;  /* 0x0000000000017941 */ /* 0x000fea0003800000 */
.L_x_22901:
        /* <DEDUP_REMOVED lines=26> */
.L_x_22905:
        /* <DEDUP_REMOVED lines=9> */
.L_x_22906:
[----:B------:R-:W-:Y:S05]  /*29020*/  BSYNC B1 ;  /* 0x0000000000017941 */ /* 0x000fea0003800000 */
.L_x_22904:
        /* <DEDUP_REMOVED lines=26> */
.L_x_22908:
        /* <DEDUP_REMOVED lines=9> */
.L_x_22909:
[----:B------:R-:W-:Y:S05]  /*29260*/  BSYNC B1 ;  /* 0x0000000000017941 */ /* 0x000fea0003800000 */
.L_x_22907:
        /* <DEDUP_REMOVED lines=26> */
.L_x_22911:
        /* <DEDUP_REMOVED lines=9> */
.L_x_22912:
[----:B------:R-:W-:Y:S05]  /*294a0*/  BSYNC B1 ;  /* 0x0000000000017941 */ /* 0x000fea0003800000 */
.L_x_22910:
        /* <DEDUP_REMOVED lines=26> */
.L_x_22914:
        /* <DEDUP_REMOVED lines=9> */
.L_x_22915:
[----:B------:R-:W-:Y:S05]  /*296e0*/  BSYNC B1 ;  /* 0x0000000000017941 */ /* 0x000fea0003800000 */
.L_x_22913:
        /* <DEDUP_REMOVED lines=26> */
.L_x_22917:
        /* <DEDUP_REMOVED lines=9> */
.L_x_22918:
[----:B------:R-:W-:Y:S05]  /*29920*/  BSYNC B1 ;  /* 0x0000000000017941 */ /* 0x000fea0003800000 */
.L_x_22916:
        /* <DEDUP_REMOVED lines=26> */
.L_x_22920:
        /* <DEDUP_REMOVED lines=9> */
.L_x_22921:
[----:B------:R-:W-:Y:S05]  /*29b60*/  BSYNC B1 ;  /* 0x0000000000017941 */ /* 0x000fea0003800000 */
.L_x_22919:
        /* <DEDUP_REMOVED lines=27> */
.L_x_22923:
        /* <DEDUP_REMOVED lines=9> */
.L_x_22924:
[----:B------:R-:W-:Y:S05]  /*29db0*/  BSYNC B1 ;  /* 0x0000000000017941 */ /* 0x000fea0003800000 */
.L_x_22922:
        /* <DEDUP_REMOVED lines=26> */
.L_x_22926:
        /* <DEDUP_REMOVED lines=9> */
.L_x_22927:
[----:B------:R-:W-:Y:S05]  /*29ff0*/  BSYNC B1 ;  /* 0x0000000000017941 */ /* 0x000fea0003800000 */
.L_x_22925:
        /* <DEDUP_REMOVED lines=26> */
.L_x_22929:
        /* <DEDUP_REMOVED lines=13> */
.L_x_22930:
[----:B------:R-:W-:Y:S05]  /*2a270*/  BSYNC B1 ;  /* 0x0000000000017941 */ /* 0x000fea0003800000 */
.L_x_22928:
        /* <DEDUP_REMOVED lines=13> */
.L_x_22549:
[----:B------:R-:W-:Y:S05]  /*2a350*/  BSYNC B0 ;  /* 0x0000000000007941 */ /* 0x000fea0003800000 */
.L_x_22548:
        /* <DEDUP_REMOVED lines=676> */
.L_x_23315:
        /* <DEDUP_REMOVED lines=35> */
.L_x_22935:
[----:B------:R-:W2:Y:S04]  /*2cfd0*/  LDL.LU R0, [R1+0x99c] ;  /* 0x00099c0001007983 */ /* 0x000ea80000300800 */
[----:B--2---:R0:W-:Y:S02]  /*2cfe0*/  STL [R1+0xba4], R0 ;  /* 0x000ba40001007387 */ /* 0x0041e40000100800 */
[----:B0-----:R-:W-:Y:S02]  /*2cff0*/  IMAD.MOV.U32 R0, RZ, RZ, R29 ;  /* 0x000000ffff007224 */ /* 0x001fe400078e001d */
[----:B------:R-:W2:Y:S04]  /*2d000*/  LDL.LU R29, [R1+0x998] ;  /* 0x00099800011d7983 */ /* 0x000ea80000300800 */
[----:B--2---:R0:W-:Y:S02]  /*2d010*/  STL [R1+0x99c], R29 ;  /* 0x00099c1d01007387 */ /* 0x0041e40000100800 */
[----:B0-----:R-:W-:-:S07]  /*2d020*/  IMAD.MOV.U32 R29, RZ, RZ, R28 ;  /* 0x000000ffff1d7224 */ /* 0x001fce00078e001c */
.L_x_22936:
[----:B------:R-:W-:Y:S05]  /*2d030*/  BSYNC B1 ;  /* 0x0000000000017941 */ /* 0x000fea0003800000 */
.L_x_22934:
        /* <DEDUP_REMOVED lines=16> */
.L_x_22938:
[----:B------:R0:W-:Y:S04]  /*2d140*/  STL [R1+0xba0], R0 ;  /* 0x000ba00001007387 */ /* 0x0001e80000100800 */
[----:B------:R-:W2:Y:S04]  /*2d150*/  LDL.LU R28, [R1+0xba4] ;  /* 0x000ba400011c7983 */ /* 0x000ea80000300800 */
[----:B0-----:R-:W3:Y:S04]  /*2d160*/  LDL.LU R0, [R1+0x9a4] ;  /* 0x0009a40001007983 */ /* 0x001ee80000300800 */
[----:B--2---:R0:W-:Y:S04]  /*2d170*/  STL [R1+0xba8], R28 ;  /* 0x000ba81c01007387 */ /* 0x0041e80000100800 */
[----:B---3--:R1:W-:Y:S01]  /*2d180*/  STL [R1+0x998], R0 ;  /* 0x0009980001007387 */ /* 0x0083e20000100800 */
[----:B0-----:R-:W-:-:S07]  /*2d190*/  IMAD.MOV.U32 R28, RZ, RZ, R27 ;  /* 0x000000ffff1c7224 */ /* 0x001fce00078e001b */
.L_x_22939:
[----:B------:R-:W-:Y:S05]  /*2d1a0*/  BSYNC B1 ;  /* 0x0000000000017941 */ /* 0x000fea0003800000 */
.L_x_22937:
        /* <DEDUP_REMOVED lines=15> */
.L_x_22941:
[----:B------:R-:W2:Y:S04]  /*2d2a0*/  LDL.LU R27, [R1+0xba8] ;  /* 0x000ba800011b7983 */ /* 0x000ea80000300800 */
[----:B------:R1:W5:Y:S04]  /*2d2b0*/  LDL.LU R0, [R1+0xba0] ;  /* 0x000ba00001007983 */ /* 0x0003680000300800 */
[----:B--2---:R2:W-:Y:S04]  /*2d2c0*/  STL [R1+0xba4], R27 ;  /* 0x000ba41b01007387 */ /* 0x0045e80000100800 */
[----:B--2---:R-:W2:Y:S04]  /*2d2d0*/  LDL.LU R27, [R1+0x9a0] ;  /* 0x0009a000011b7983 */ /* 0x004ea80000300800 */
[----:B--2---:R2:W-:Y:S02]  /*2d2e0*/  STL [R1+0x9a4], R27 ;  /* 0x0009a41b01007387 */ /* 0x0045e40000100800 */
[----:B-12---:R-:W-:-:S07]  /*2d2f0*/  IMAD.MOV.U32 R27, RZ, RZ, R26 ;  /* 0x000000ffff1b7224 */ /* 0x006fce00078e001a */
.L_x_22942:
[----:B------:R-:W-:Y:S05]  /*2d300*/  BSYNC B1 ;  /* 0x0000000000017941 */ /* 0x000fea0003800000 */
.L_x_22940:
        /* <DEDUP_REMOVED lines=16> */
.L_x_22944:
[----:B------:R1:W-:Y:S04]  /*2d410*/  STL [R1+0xba0], R0 ;  /* 0x000ba00001007387 */ /* 0x0003e80000100800 */
[----:B------:R-:W2:Y:S04]  /*2d420*/  LDL.LU R26, [R1+0xba4] ;  /* 0x000ba400011a7983 */ /* 0x000ea80000300800 */
[----:B-1----:R-:W3:Y:S04]  /*2d430*/  LDL.LU R0, [R1+0x9ac] ;  /* 0x0009ac0001007983 */ /* 0x002ee80000300800 */
[----:B--2---:R1:W-:Y:S04]  /*2d440*/  STL [R1+0xba8], R26 ;  /* 0x000ba81a01007387 */ /* 0x0043e80000100800 */
[----:B---3--:R2:W-:Y:S01]  /*2d450*/  STL [R1+0x9a0], R0 ;  /* 0x0009a00001007387 */ /* 0x0085e20000100800 */
[----:B-1----:R-:W-:-:S07]  /*2d460*/  IMAD.MOV.U32 R26, RZ, RZ, R25 ;  /* 0x000000ffff1a7224 */ /* 0x002fce00078e0019 */
.L_x_22945:
[----:B------:R-:W-:Y:S05]  /*2d470*/  BSYNC B1 ;  /* 0x0000000000017941 */ /* 0x000fea0003800000 */
.L_x_22943:
        /* <DEDUP_REMOVED lines=15> */
.L_x_22947:
[----:B------:R-:W2:Y:S04]  /*2d570*/  LDL.LU R25, [R1+0xba8] ;  /* 0x000ba80001197983 */ /* 0x000ea80000300800 */
[----:B------:R3:W5:Y:S04]  /*2d580*/  LDL.LU R0, [R1+0xba0] ;  /* 0x000ba00001007983 */ /* 0x0007680000300800 */
[----:B--2---:R2:W-:Y:S04]  /*2d590*/  STL [R1+0xba4], R25 ;  /* 0x000ba41901007387 */ /* 0x0045e80000100800 */
[----:B--2---:R-:W2:Y:S04]  /*2d5a0*/  LDL.LU R25, [R1+0x9a8] ;  /* 0x0009a80001197983 */ /* 0x004ea80000300800 */
[----:B--2---:R2:W-:Y:S02]  /*2d5b0*/  STL [R1+0x9ac], R25 ;  /* 0x0009ac1901007387 */ /* 0x0045e40000100800 */
[----:B--23--:R-:W-:-:S07]  /*2d5c0*/  IMAD.MOV.U32 R25, RZ, RZ, R24 ;  /* 0x000000ffff197224 */ /* 0x00cfce00078e0018 */
.L_x_22948:
[----:B------:R-:W-:Y:S05]  /*2d5d0*/  BSYNC B1 ;  /* 0x0000000000017941 */ /* 0x000fea0003800000 */
.L_x_22946:
        /* <DEDUP_REMOVED lines=16> */
.L_x_22950:
[----:B------:R2:W-:Y:S04]  /*2d6e0*/  STL [R1+0xba0], R0 ;  /* 0x000ba00001007387 */ /* 0x0005e80000100800 */
[----:B------:R-:W3:Y:S04]  /*2d6f0*/  LDL.LU R24, [R1+0xba4] ;  /* 0x000ba40001187983 */ /* 0x000ee80000300800 */
[----:B--2---:R-:W2:Y:S04]  /*2d700*/  LDL.LU R0, [R1+0x9b4] ;  /* 0x0009b40001007983 */ /* 0x004ea80000300800 */
[----:B---3--:R3:W-:Y:S04]  /*2d710*/  STL [R1+0xba8], R24 ;  /* 0x000ba81801007387 */ /* 0x0087e80000100800 */
[----:B--2---:R2:W-:Y:S01]  /*2d720*/  STL [R1+0x9a8], R0 ;  /* 0x0009a80001007387 */ /* 0x0045e20000100800 */
[----:B---3--:R-:W-:-:S07]  /*2d730*/  IMAD.MOV.U32 R24, RZ, RZ, R23 ;  /* 0x000000ffff187224 */ /* 0x008fce00078e0017 */
.L_x_22951:
[----:B------:R-:W-:Y:S05]  /*2d740*/  BSYNC B1 ;  /* 0x0000000000017941 */ /* 0x000fea0003800000 */
.L_x_22949:
        /* <DEDUP_REMOVED lines=15> */
.L_x_22953:
[----:B------:R-:W3:Y:S04]  /*2d840*/  LDL.LU R23, [R1+0xba8] ;  /* 0x000ba80001177983 */ /* 0x000ee80000300800 */
[----:B------:R4:W5:Y:S04]  /*2d850*/  LDL.LU R0, [R1+0xba0] ;  /* 0x000ba00001007983 */ /* 0x0009680000300800 */
[----:B---3--:R3:W-:Y:S04]  /*2d860*/  STL [R1+0xba4], R23 ;  /* 0x000ba41701007387 */ /* 0x0087e80000100800 */
[----:B---3--:R-:W3:Y:S04]  /*2d870*/  LDL.LU R23, [R1+0x9b0] ;  /* 0x0009b00001177983 */ /* 0x008ee80000300800 */
[----:B---3--:R3:W-:Y:S02]  /*2d880*/  STL [R1+0x9b4], R23 ;  /* 0x0009b41701007387 */ /* 0x0087e40000100800 */
[----:B---34-:R-:W-:-:S07]  /*2d890*/  IMAD.MOV.U32 R23, RZ, RZ, R22 ;  /* 0x000000ffff177224 */ /* 0x018fce00078e0016 */
.L_x_22954:
[----:B------:R-:W-:Y:S05]  /*2d8a0*/  BSYNC B1 ;  /* 0x0000000000017941 */ /* 0x000fea0003800000 */
.L_x_22952:
        /* <DEDUP_REMOVED lines=16> */
.L_x_22956:
[----:B------:R3:W-:Y:S04]  /*2d9b0*/  STL [R1+0xba0], R0 ;  /* 0x000ba00001007387 */ /* 0x0007e80000100800 */
[----:B------:R-:W4:Y:S04]  /*2d9c0*/  LDL.LU R22, [R1+0xba4] ;  /* 0x000ba40001167983 */ /* 0x000f280000300800 */
[----:B---3--:R-:W3:Y:S04]  /*2d9d0*/  LDL.LU R0, [R1+0x9bc] ;  /* 0x0009bc0001007983 */ /* 0x008ee80000300800 */
[----:B----4-:R4:W-:Y:S04]  /*2d9e0*/  STL [R1+0xba8], R22 ;  /* 0x000ba81601007387 */ /* 0x0109e80000100800 */
[----:B---3--:R3:W-:Y:S01]  /*2d9f0*/  STL [R1+0x9b0], R0 ;  /* 0x0009b00001007387 */ /* 0x0087e20000100800 */
[----:B----4-:R-:W-:-:S07]  /*2da00*/  IMAD.MOV.U32 R22, RZ, RZ, R21 ;  /* 0x000000ffff167224 */ /* 0x010fce00078e0015 */
.L_x_22957:
[----:B------:R-:W-:Y:S05]  /*2da10*/  BSYNC B1 ;  /* 0x0000000000017941 */ /* 0x000fea0003800000 */
.L_x_22955:
        /* <DEDUP_REMOVED lines=15> */
.L_x_22959:
[----:B------:R-:W4:Y:S04]  /*2db10*/  LDL.LU R21, [R1+0xba8] ;  /* 0x000ba80001157983 */ /* 0x000f280000300800 */
[----:B------:R0:W5:Y:S04]  /*2db20*/  LDL.LU R0, [R1+0xba0] ;  /* 0x000ba00001007983 */ /* 0x0001680000300800 */
[----:B----4-:R4:W-:Y:S04]  /*2db30*/  STL [R1+0xba4], R21 ;  /* 0x000ba41501007387 */ /* 0x0109e80000100800 */
[----:B----4-:R-:W4:Y:S04]  /*2db40*/  LDL.LU R21, [R1+0x9b8] ;  /* 0x0009b80001157983 */ /* 0x010f280000300800 */
[----:B----4-:R4:W-:Y:S02]  /*2db50*/  STL [R1+0x9bc], R21 ;  /* 0x0009bc1501007387 */ /* 0x0109e40000100800 */
[----:B0---4-:R-:W-:-:S07]  /*2db60*/  IMAD.MOV.U32 R21, RZ, RZ, R20 ;  /* 0x000000ffff157224 */ /* 0x011fce00078e0014 */
.L_x_22960:
[----:B------:R-:W-:Y:S05]  /*2db70*/  BSYNC B1 ;  /* 0x0000000000017941 */ /* 0x000fea0003800000 */
.L_x_22958:
        /* <DEDUP_REMOVED lines=16> */
.L_x_22962:
[----:B------:R4:W-:Y:S04]  /*2dc80*/  STL [R1+0xba0], R0 ;  /* 0x000ba00001007387 */ /* 0x0009e80000100800 */
[----:B------:R-:W2:Y:S04]  /*2dc90*/  LDL.LU R20, [R1+0xba4] ;  /* 0x000ba40001147983 */ /* 0x000ea80000300800 */
[----:B----4-:R-:W4:Y:S04]  /*2dca0*/  LDL.LU R0, [R1+0x9c4] ;  /* 0x0009c40001007983 */ /* 0x010f280000300800 */
[----:B--2---:R2:W-:Y:S04]  /*2dcb0*/  STL [R1+0xba8], R20 ;  /* 0x000ba81401007387 */ /* 0x0045e80000100800 */
[----:B----4-:R4:W-:Y:S01]  /*2dcc0*/  STL [R1+0x9b8], R0 ;  /* 0x0009b80001007387 */ /* 0x0109e20000100800 */
[----:B--2---:R-:W-:-:S07]  /*2dcd0*/  IMAD.MOV.U32 R20, RZ, RZ, R19 ;  /* 0x000000ffff147224 */ /* 0x004fce00078e0013 */
.L_x_22963:
[----:B------:R-:W-:Y:S05]  /*2dce0*/  BSYNC B1 ;  /* 0x0000000000017941 */ /* 0x000fea0003800000 */
.L_x_22961:
        /* <DEDUP_REMOVED lines=15> */
.L_x_22965:
[----:B------:R-:W4:Y:S04]  /*2dde0*/  LDL.LU R19, [R1+0xba8] ;  /* 0x000ba80001137983 */ /* 0x000f280000300800 */
[----:B------:R0:W5:Y:S04]  /*2ddf0*/  LDL.LU R0, [R1+0xba0] ;  /* 0x000ba00001007983 */ /* 0x0001680000300800 */
[----:B----4-:R4:W-:Y:S04]  /*2de00*/  STL [R1+0xba4], R19 ;  /* 0x000ba41301007387 */ /* 0x0109e80000100800 */
[----:B----4-:R-:W4:Y:S04]  /*2de10*/  LDL.LU R19, [R1+0x9c0] ;  /* 0x0009c00001137983 */ /* 0x010f280000300800 */
[----:B----4-:R4:W-:Y:S02]  /*2de20*/  STL [R1+0x9c4], R19 ;  /* 0x0009c41301007387 */ /* 0x0109e40000100800 */
[----:B0---4-:R-:W-:-:S07]  /*2de30*/  IMAD.MOV.U32 R19, RZ, RZ, R18 ;  /* 0x000000ffff137224 */ /* 0x011fce00078e0012 */
.L_x_22966:
[----:B------:R-:W-:Y:S05]  /*2de40*/  BSYNC B1 ;  /* 0x0000000000017941 */ /* 0x000fea0003800000 */
.L_x_22964:
        /* <DEDUP_REMOVED lines=16> */
.L_x_22968:
[----:B------:R4:W-:Y:S04]  /*2df50*/  STL [R1+0xba0], R0 ;  /* 0x000ba00001007387 */ /* 0x0009e80000100800 */
[----:B------:R-:W2:Y:S04]  /*2df60*/  LDL.LU R18, [R1+0xba4] ;  /* 0x000ba40001127983 */ /* 0x000ea80000300800 */
[----:B----4-:R-:W4:Y:S04]  /*2df70*/  LDL.LU R0, [R1+0x9cc] ;  /* 0x0009cc0001007983 */ /* 0x010f280000300800 */
[----:B--2---:R2:W-:Y:S04]  /*2df80*/  STL [R1+0xba8], R18 ;  /* 0x000ba81201007387 */ /* 0x0045e80000100800 */
[----:B----4-:R4:W-:Y:S01]  /*2df90*/  STL [R1+0x9c0], R0 ;  /* 0x0009c00001007387 */ /* 0x0109e20000100800 */
[----:B--2---:R-:W-:-:S07]  /*2dfa0*/  IMAD.MOV.U32 R18, RZ, RZ, R17 ;  /* 0x000000ffff127224 */ /* 0x004fce00078e0011 */
.L_x_22969:
[----:B------:R-:W-:Y:S05]  /*2dfb0*/  BSYNC B1 ;  /* 0x0000000000017941 */ /* 0x000fea0003800000 */
.L_x_22967:
        /* <DEDUP_REMOVED lines=15> */
.L_x_22971:
[----:B------:R-:W4:Y:S04]  /*2e0b0*/  LDL.LU R17, [R1+0xba8] ;  /* 0x000ba80001117983 */ /* 0x000f280000300800 */
[----:B------:R0:W5:Y:S04]  /*2e0c0*/  LDL.LU R0, [R1+0xba0] ;  /* 0x000ba00001007983 */ /* 0x0001680000300800 */
[----:B----4-:R4:W-:Y:S04]  /*2e0d0*/  STL [R1+0xba4], R17 ;  /* 0x000ba41101007387 */ /* 0x0109e80000100800 */
[----:B----4-:R-:W4:Y:S04]  /*2e0e0*/  LDL.LU R17, [R1+0x9c8] ;  /* 0x0009c80001117983 */ /* 0x010f280000300800 */
[----:B----4-:R4:W-:Y:S02]  /*2e0f0*/  STL [R1+0x9cc], R17 ;  /* 0x0009cc1101007387 */ /* 0x0109e40000100800 */
[----:B0---4-:R-:W-:-:S07]  /*2e100*/  IMAD.MOV.U32 R17, RZ, RZ, R16 ;  /* 0x000000ffff117224 */ /* 0x011fce00078e0010 */
.L_x_22972:
[----:B------:R-:W-:Y:S05]  /*2e110*/  BSYNC B1 ;  /* 0x0000000000017941 */ /* 0x000fea0003800000 */
.L_x_22970:
        /* <DEDUP_REMOVED lines=16> */
.L_x_22974:
[----:B------:R4:W-:Y:S04]  /*2e220*/  STL [R1+0xba0], R0 ;  /* 0x000ba00001007387 */ /* 0x0009e80000100800 */
[----:B------:R-:W2:Y:S04]  /*2e230*/  LDL.LU R16, [R1+0xba4] ;  /* 0x000ba40001107983 */ /* 0x000ea80000300800 */
[----:B----4-:R-:W4:Y:S04]  /*2e240*/  LDL.LU R0, [R1+0x9d4] ;  /* 0x0009d40001007983 */ /* 0x010f280000300800 */
[----:B--2---:R2:W-:Y:S04]  /*2e250*/  STL [R1+0xba8], R16 ;  /* 0x000ba81001007387 */ /* 0x0045e80000100800 */
[----:B----4-:R4:W-:Y:S01]  /*2e260*/  STL [R1+0x9c8], R0 ;  /* 0x0009c80001007387 */ /* 0x0109e20000100800 */
[----:B--2---:R-:W-:-:S07]  /*2e270*/  IMAD.MOV.U32 R16, RZ, RZ, R15 ;  /* 0x000000ffff107224 */ /* 0x004fce00078e000f */
.L_x_22975:
[----:B------:R-:W-:Y:S05]  /*2e280*/  BSYNC B1 ;  /* 0x0000000000017941 */ /* 0x000fea0003800000 */
.L_x_22973:
        /* <DEDUP_REMOVED lines=15> */
.L_x_22977:
[----:B------:R-:W4:Y:S04]  /*2e380*/  LDL.LU R15, [R1+0xba8] ;  /* 0x000ba800010f7983 */ /* 0x000f280000300800 */
[----:B------:R0:W5:Y:S04]  /*2e390*/  LDL.LU R0, [R1+0xba0] ;  /* 0x000ba00001007983 */ /* 0x0001680000300800 */
[----:B----4-:R4:W-:Y:S04]  /*2e3a0*/  STL [R1+0xba4], R15 ;  /* 0x000ba40f01007387 */ /* 0x0109e80000100800 */
[----:B----4-:R-:W4:Y:S04]  /*2e3b0*/  LDL.LU R15, [R1+0x9d0] ;  /* 0x0009d000010f7983 */ /* 0x010f280000300800 */
[----:B----4-:R4:W-:Y:S02]  /*2e3c0*/  STL [R1+0x9d4], R15 ;  /* 0x0009d40f01007387 */ /* 0x0109e40000100800 */
[----:B0---4-:R-:W-:-:S07]  /*2e3d0*/  IMAD.MOV.U32 R15, RZ, RZ, R14 ;  /* 0x000000ffff0f7224 */ /* 0x011fce00078e000e */
.L_x_22978:
[----:B------:R-:W-:Y:S05]  /*2e3e0*/  BSYNC B1 ;  /* 0x0000000000017941 */ /* 0x000fea0003800000 */
.L_x_22976:
        /* <DEDUP_REMOVED lines=16> */
.L_x_22980:
[----:B------:R4:W-:Y:S04]  /*2e4f0*/  STL [R1+0xba0], R0 ;  /* 0x000ba00001007387 */ /* 0x0009e80000100800 */
[----:B------:R-:W2:Y:S04]  /*2e500*/  LDL.LU R14, [R1+0xba4] ;  /* 0x000ba400010e7983 */ /* 0x000ea80000300800 */
[----:B----4-:R-:W4:Y:S04]  /*2e510*/  LDL.LU R0, [R1+0x9dc] ;  /* 0x0009dc0001007983 */ /* 0x010f280000300800 */
[----:B--2---:R2:W-:Y:S04]  /*2e520*/  STL [R1+0xba8], R14 ;  /* 0x000ba80e01007387 */ /* 0x0045e80000100800 */
[----:B----4-:R4:W-:Y:S01]  /*2e530*/  STL [R1+0x9d0], R0 ;  /* 0x0009d00001007387 */ /* 0x0109e20000100800 */
[----:B--2---:R-:W-:-:S07]  /*2e540*/  IMAD.MOV.U32 R14, RZ, RZ, R13 ;  /* 0x000000ffff0e7224 */ /* 0x004fce00078e000d */
.L_x_22981:
[----:B------:R-:W-:Y:S05]  /*2e550*/  BSYNC B1 ;  /* 0x0000000000017941 */ /* 0x000fea0003800000 */
.L_x_22979:
        /* <DEDUP_REMOVED lines=15> */
.L_x_22983:
[----:B------:R-:W4:Y:S04]  /*2e650*/  LDL.LU R13, [R1+0xba8] ;  /* 0x000ba800010d7983 */ /* 0x000f280000300800 */
[----:B------:R0:W5:Y:S04]  /*2e660*/  LDL.LU R0, [R1+0xba0] ;  /* 0x000ba00001007983 */ /* 0x0001680000300800 */
[----:B----4-:R4:W-:Y:S04]  /*2e670*/  STL [R1+0xba4], R13 ;  /* 0x000ba40d01007387 */ /* 0x0109e80000100800 */
[----:B----4-:R-:W4:Y:S04]  /*2e680*/  LDL.LU R13, [R1+0x9d8] ;  /* 0x0009d800010d7983 */ /* 0x010f280000300800 */
[----:B----4-:R4:W-:Y:S02]  /*2e690*/  STL [R1+0x9dc], R13 ;  /* 0x0009dc0d01007387 */ /* 0x0109e40000100800 */
[----:B0---4-:R-:W-:-:S07]  /*2e6a0*/  IMAD.MOV.U32 R13, RZ, RZ, R12 ;  /* 0x000000ffff0d7224 */ /* 0x011fce00078e000c */
.L_x_22984:
[----:B------:R-:W-:Y:S05]  /*2e6b0*/  BSYNC B1 ;  /* 0x0000000000017941 */ /* 0x000fea0003800000 */
.L_x_22982:
        /* <DEDUP_REMOVED lines=16> */
.L_x_22986:
[----:B------:R4:W-:Y:S04]  /*2e7c0*/  STL [R1+0xba0], R0 ;  /* 0x000ba00001007387 */ /* 0x0009e80000100800 */
[----:B------:R-:W2:Y:S04]  /*2e7d0*/  LDL.LU R12, [R1+0xba4] ;  /* 0x000ba400010c7983 */ /* 0x000ea80000300800 */
[----:B----4-:R-:W4:Y:S04]  /*2e7e0*/  LDL.LU R0, [R1+0x9e4] ;  /* 0x0009e40001007983 */ /* 0x010f280000300800 */
[----:B--2---:R2:W-:Y:S04]  /*2e7f0*/  STL [R1+0xba8], R12 ;  /* 0x000ba80c01007387 */ /* 0x0045e80000100800 */
[----:B----4-:R4:W-:Y:S01]  /*2e800*/  STL [R1+0x9d8], R0 ;  /* 0x0009d80001007387 */ /* 0x0109e20000100800 */
[----:B--2---:R-:W-:-:S07]  /*2e810*/  IMAD.MOV.U32 R12, RZ, RZ, R11 ;  /* 0x000000ffff0c7224 */ /* 0x004fce00078e000b */
.L_x_22987:
[----:B------:R-:W-:Y:S05]  /*2e820*/  BSYNC B1 ;  /* 0x0000000000017941 */ /* 0x000fea0003800000 */
.L_x_22985:
        /* <DEDUP_REMOVED lines=15> */
.L_x_22989:
[----:B------:R-:W4:Y:S04]  /*2e920*/  LDL.LU R11, [R1+0xba8] ;  /* 0x000ba800010b7983 */ /* 0x000f280000300800 */
[----:B------:R0:W5:Y:S04]  /*2e930*/  LDL.LU R0, [R1+0xba0] ;  /* 0x000ba00001007983 */ /* 0x0001680000300800 */
[----:B----4-:R4:W-:Y:S04]  /*2e940*/  STL [R1+0xba4], R11 ;  /* 0x000ba40b01007387 */ /* 0x0109e80000100800 */
[----:B----4-:R-:W4:Y:S04]  /*2e950*/  LDL.LU R11, [R1+0x9e0] ;  /* 0x0009e000010b7983 */ /* 0x010f280000300800 */
[----:B----4-:R4:W-:Y:S02]  /*2e960*/  STL [R1+0x9e4], R11 ;  /* 0x0009e40b01007387 */ /* 0x0109e40000100800 */
[----:B0---4-:R-:W-:-:S07]  /*2e970*/  IMAD.MOV.U32 R11, RZ, RZ, R10 ;  /* 0x000000ffff0b7224 */ /* 0x011fce00078e000a */
.L_x_22990:
[----:B------:R-:W-:Y:S05]  /*2e980*/  BSYNC B1 ;  /* 0x0000000000017941 */ /* 0x000fea0003800000 */
.L_x_22988:
        /* <DEDUP_REMOVED lines=16> */
.L_x_22992:
[----:B------:R4:W-:Y:S04]  /*2ea90*/  STL [R1+0xba0], R0 ;  /* 0x000ba00001007387 */ /* 0x0009e80000100800 */
[----:B------:R-:W2:Y:S04]  /*2eaa0*/  LDL.LU R10, [R1+0xba4] ;  /* 0x000ba400010a7983 */ /* 0x000ea80000300800 */
[----:B----4-:R-:W4:Y:S04]  /*2eab0*/  LDL.LU R0, [R1+0x9ec] ;  /* 0x0009ec0001007983 */ /* 0x010f280000300800 */
[----:B--2---:R2:W-:Y:S04]  /*2eac0*/  STL [R1+0xba8], R10 ;  /* 0x000ba80a01007387 */ /* 0x0045e80000100800 */
[----:B----4-:R4:W-:Y:S01]  /*2ead0*/  STL [R1+0x9e0], R0 ;  /* 0x0009e00001007387 */ /* 0x0109e20000100800 */
[----:B--2---:R-:W-:-:S07]  /*2eae0*/  IMAD.MOV.U32 R10, RZ, RZ, R9 ;  /* 0x000000ffff0a7224 */ /* 0x004fce00078e0009 */
.L_x_22993:
[----:B------:R-:W-:Y:S05]  /*2eaf0*/  BSYNC B1 ;  /* 0x0000000000017941 */ /* 0x000fea0003800000 */
.L_x_22991:
        /* <DEDUP_REMOVED lines=15> */
.L_x_22995:
[----:B------:R-:W4:Y:S04]  /*2ebf0*/  LDL.LU R9, [R1+0xba8] ;  /* 0x000ba80001097983 */ /* 0x000f280000300800 */
[----:B------:R0:W5:Y:S04]  /*2ec00*/  LDL.LU R0, [R1+0xba0] ;  /* 0x000ba00001007983 */ /* 0x0001680000300800 */
[----:B----4-:R4:W-:Y:S04]  /*2ec10*/  STL [R1+0xba4], R9 ;  /* 0x000ba40901007387 */ /* 0x0109e80000100800 */
[----:B----4-:R-:W4:Y:S04]  /*2ec20*/  LDL.LU R9, [R1+0x9e8] ;  /* 0x0009e80001097983 */ /* 0x010f280000300800 */
[----:B----4-:R4:W-:Y:S02]  /*2ec30*/  STL [R1+0x9ec], R9 ;  /* 0x0009ec0901007387 */ /* 0x0109e40000100800 */
[----:B0---4-:R-:W-:-:S07]  /*2ec40*/  IMAD.MOV.U32 R9, RZ, RZ, R8 ;  /* 0x000000ffff097224 */ /* 0x011fce00078e0008 */
.L_x_22996:
[----:B------:R-:W-:Y:S05]  /*2ec50*/  BSYNC B1 ;  /* 0x0000000000017941 */ /* 0x000fea0003800000 */
.L_x_22994:
        /* <DEDUP_REMOVED lines=16> */
.L_x_22998:
[----:B------:R4:W-:Y:S04]  /*2ed60*/  STL [R1+0xba0], R0 ;  /* 0x000ba00001007387 */ /* 0x0009e80000100800 */
[----:B------:R-:W2:Y:S04]  /*2ed70*/  LDL.LU R8, [R1+0xba4] ;  /* 0x000ba40001087983 */ /* 0x000ea80000300800 */
[----:B----4-:R-:W4:Y:S04]  /*2ed80*/  LDL.LU R0, [R1+0x9f4] ;  /* 0x0009f40001007983 */ /* 0x010f280000300800 */
[----:B--2---:R2:W-:Y:S04]  /*2ed90*/  STL [R1+0xba8], R8 ;  /* 0x000ba80801007387 */ /* 0x0045e80000100800 */
[----:B----4-:R4:W-:Y:S01]  /*2eda0*/  STL [R1+0x9e8], R0 ;  /* 0x0009e80001007387 */ /* 0x0109e20000100800 */
[----:B--2---:R-:W-:-:S07]  /*2edb0*/  IMAD.MOV.U32 R8, RZ, RZ, R7 ;  /* 0x000000ffff087224 */ /* 0x004fce00078e0007 */
.L_x_22999:
[----:B------:R-:W-:Y:S05]  /*2edc0*/  BSYNC B1 ;  /* 0x0000000000017941 */ /* 0x000fea0003800000 */
.L_x_22997:
        /* <DEDUP_REMOVED lines=15> */
.L_x_23001:
[----:B------:R-:W4:Y:S04]  /*2eec0*/  LDL.LU R7, [R1+0xba8] ;  /* 0x000ba80001077983 */ /* 0x000f280000300800 */
[----:B------:R0:W5:Y:S04]  /*2eed0*/  LDL.LU R0, [R1+0xba0] ;  /* 0x000ba00001007983 */ /* 0x0001680000300800 */
[----:B----4-:R4:W-:Y:S04]  /*2eee0*/  STL [R1+0xba4], R7 ;  /* 0x000ba40701007387 */ /* 0x0109e80000100800 */
[----:B----4-:R-:W4:Y:S04]  /*2eef0*/  LDL.LU R7, [R1+0x9f0] ;  /* 0x0009f00001077983 */ /* 0x010f280000300800 */
[----:B----4-:R4:W-:Y:S02]  /*2ef00*/  STL [R1+0x9f4], R7 ;  /* 0x0009f40701007387 */ /* 0x0109e40000100800 */
[----:B0---4-:R-:W-:-:S07]  /*2ef10*/  IMAD.MOV.U32 R7, RZ, RZ, R6 ;  /* 0x000000ffff077224 */ /* 0x011fce00078e0006 */
.L_x_23002:
[----:B------:R-:W-:Y:S05]  /*2ef20*/  BSYNC B1 ;  /* 0x0000000000017941 */ /* 0x000fea0003800000 */
.L_x_23000:
        /* <DEDUP_REMOVED lines=16> */
.L_x_23004:
[----:B------:R4:W-:Y:S04]  /*2f030*/  STL [R1+0xba0], R0 ;  /* 0x000ba00001007387 */ /* 0x0009e80000100800 */
[----:B------:R-:W2:Y:S04]  /*2f040*/  LDL.LU R6, [R1+0xba4] ;  /* 0x000ba40001067983 */ /* 0x000ea80000300800 */
[----:B----4-:R-:W4:Y:S04]  /*2f050*/  LDL.LU R0, [R1+0x9fc] ;  /* 0x0009fc0001007983 */ /* 0x010f280000300800 */
[----:B--2---:R2:W-:Y:S04]  /*2f060*/  STL [R1+0xba8], R6 ;  /* 0x000ba80601007387 */ /* 0x0045e80000100800 */
[----:B----4-:R4:W-:Y:S01]  /*2f070*/  STL [R1+0x9f0], R0 ;  /* 0x0009f00001007387 */ /* 0x0109e20000100800 */
[----:B--2---:R-:W-:-:S07]  /*2f080*/  IMAD.MOV.U32 R6, RZ, RZ, R5 ;  /* 0x000000ffff067224 */ /* 0x004fce00078e0005 */
.L_x_23005:
[----:B------:R-:W-:Y:S05]  /*2f090*/  BSYNC B1 ;  /* 0x0000000000017941 */ /* 0x000fea0003800000 */
.L_x_23003:
        /* <DEDUP_REMOVED lines=15> */
.L_x_23007:
[----:B------:R-:W4:Y:S04]  /*2f190*/  LDL.LU R5, [R1+0xba8] ;  /* 0x000ba80001057983 */ /* 0x000f280000300800 */
[----:B------:R0:W5:Y:S04]  /*2f1a0*/  LDL.LU R0, [R1+0xba0] ;  /* 0x000ba00001007983 */ /* 0x0001680000300800 */
[----:B----4-:R4:W-:Y:S04]  /*2f1b0*/  STL [R1+0xba4], R5 ;  /* 0x000ba40501007387 */ /* 0x0109e80000100800 */
[----:B----4-:R-:W4:Y:S04]  /*2f1c0*/  LDL.LU R5, [R1+0x9f8] ;  /* 0x0009f80001057983 */ /* 0x010f280000300800 */
[----:B----4-:R4:W-:Y:S02]  /*2f1d0*/  STL [R1+0x9fc], R5 ;  /* 0x0009fc0501007387 */ /* 0x0109e40000100800 */
[----:B0---4-:R-:W-:-:S07]  /*2f1e0*/  IMAD.MOV.U32 R5, RZ, RZ, R4 ;  /* 0x000000ffff057224 */ /* 0x011fce00078e0004 */
.L_x_23008:
[----:B------:R-:W-:Y:S05]  /*2f1f0*/  BSYNC B1 ;  /* 0x0000000000017941 */ /* 0x000fea0003800000 */
.L_x_23006:
        /* <DEDUP_REMOVED lines=16> */
.L_x_23010:
[----:B------:R4:W-:Y:S04]  /*2f300*/  STL [R1+0xba0], R0 ;  /* 0x000ba00001007387 */ /* 0x0009e80000100800 */
[----:B------:R-:W2:Y:S04]  /*2f310*/  LDL.LU R4, [R1+0xba4] ;  /* 0x000ba40001047983 */ /* 0x000ea80000300800 */
[----:B----4-:R-:W4:Y:S04]  /*2f320*/  LDL.LU R0, [R1+0xa04] ;  /* 0x000a040001007983 */ /* 0x010f280000300800 */
[----:B--2---:R2:W-:Y:S04]  /*2f330*/  STL [R1+0xba8], R4 ;  /* 0x000ba80401007387 */ /* 0x0045e80000100800 */
[----:B----4-:R4:W-:Y:S01]  /*2f340*/  STL [R1+0x9f8], R0 ;  /* 0x0009f80001007387 */ /* 0x0109e20000100800 */
[----:B--2---:R-:W-:-:S07]  /*2f350*/  IMAD.MOV.U32 R4, RZ, RZ, R3 ;  /* 0x000000ffff047224 */ /* 0x004fce00078e0003 */
.L_x_23011:
[----:B------:R-:W-:Y:S05]  /*2f360*/  BSYNC B1 ;  /* 0x0000000000017941 */ /* 0x000fea0003800000 */
.L_x_23009:
        /* <DEDUP_REMOVED lines=15> */
.L_x_23013:
[----:B------:R-:W4:Y:S04]  /*2f460*/  LDL.LU R3, [R1+0xba8] ;  /* 0x000ba80001037983 */ /* 0x000f280000300800 */
[----:B------:R0:W5:Y:S04]  /*2f470*/  LDL.LU R0, [R1+0xba0] ;  /* 0x000ba00001007983 */ /* 0x0001680000300800 */
[----:B----4-:R4:W-:Y:S04]  /*2f480*/  STL [R1+0xba4], R3 ;  /* 0x000ba40301007387 */ /* 0x0109e80000100800 */
[----:B----4-:R-:W4:Y:S04]  /*2f490*/  LDL.LU R3, [R1+0xa00] ;  /* 0x000a000001037983 */ /* 0x010f280000300800 */
[----:B----4-:R4:W-:Y:S02]  /*2f4a0*/  STL [R1+0xa04], R3 ;  /* 0x000a040301007387 */ /* 0x0109e40000100800 */
[----:B0---4-:R-:W-:-:S07]  /*2f4b0*/  IMAD.MOV.U32 R3, RZ, RZ, R2 ;  /* 0x000000ffff037224 */ /* 0x011fce00078e0002 */
.L_x_23014:
[----:B------:R-:W-:Y:S05]  /*2f4c0*/  BSYNC B1 ;  /* 0x0000000000017941 */ /* 0x000fea0003800000 */
.L_x_23012:
        /* <DEDUP_REMOVED lines=22> */
.L_x_23016:
[----:B------:R-:W2:Y:S04]  /*2f630*/  LDL.LU R2, [R1+0xba4] ;  /* 0x000ba40001027983 */ /* 0x000ea80000300800 */
[----:B------:R4:W-:Y:S04]  /*2f640*/  STL [R1+0xba0], R0 ;  /* 0x000ba00001007387 */ /* 0x0009e80000100800 */
[----:B----4-:R-:W4:Y:S04]  /*2f650*/  LDL.LU R0, [R1+0xa0c] ;  /* 0x000a0c0001007983 */ /* 0x010f280000300800 */
[----:B--2---:R2:W-:Y:S04]  /*2f660*/  STL [R1+0xba8], R2 ;  /* 0x000ba80201007387 */ /* 0x0045e80000100800 */
[----:B--2---:R2:W5:Y:S04]  /*2f670*/  LDL.LU R2, [R1+0x814] ;  /* 0x0008140001027983 */ /* 0x0045680000300800 */
[----:B----4-:R2:W-:Y:S02]  /*2f680*/  STL [R1+0xa00], R0 ;  /* 0x000a000001007387 */ /* 0x0105e40000100800 */
.L_x_23017:
[----:B------:R-:W-:Y:S05]  /*2f690*/  BSYNC B1 ;  /* 0x0000000000017941 */ /* 0x000fea0003800000 */
.L_x_23015:
        /* <DEDUP_REMOVED lines=26> */
.L_x_23019:
        /* <DEDUP_REMOVED lines=9> */
.L_x_23020:
[----:B------:R-:W-:Y:S05]  /*2f8d0*/  BSYNC B1 ;  /* 0x0000000000017941 */ /* 0x000fea0003800000 */
.L_x_23018:
        /* <DEDUP_REMOVED lines=26> */
.L_x_23022:
        /* <DEDUP_REMOVED lines=9> */
.L_x_23023:
[----:B------:R-:W-:Y:S05]  /*2fb10*/  BSYNC B1 ;  /* 0x0000000000017941 */ /* 0x000fea0003800000 */
.L_x_23021:
        /* <DEDUP_REMOVED lines=26> */
.L_x_23025:
        /* <DEDUP_REMOVED lines=9> */
.L_x_23026:
[----:B------:R-:W-:Y:S05]  /*2fd50*/  BSYNC B1 ;  /* 0x0000000000017941 */ /* 0x000fea0003800000 */
.L_x_23024:
        /* <DEDUP_REMOVED lines=26> */
.L_x_23028:
        /* <DEDUP_REMOVED lines=9> */
.L_x_23029:
[----:B------:R-:W-:Y:S05]  /*2ff90*/  BSYNC B1 ;  /* 0x0000000000017941 */ /* 0x000fea0003800000 */
.L_x_23027:
        /* <DEDUP_REMOVED lines=26> */
.L_x_23031:
        /* <DEDUP_REMOVED lines=9> */
.L_x_23032:
[----:B------:R-:W-:Y:S05]  /*301d0*/  BSYNC B1 ;  /* 0x0000000000017941 */ /* 0x000fea0003800000 */
.L_x_23030:
        /* <DEDUP_REMOVED lines=26> */
.L_x_23034:
        /* <DEDUP_REMOVED lines=9> */
.L_x_23035:
[----:B------:R-:W-:Y:S05]  /*30410*/  BSYNC B1 ;  /* 0x0000000000017941 */ /* 0x000fea0003800000 */
.L_x_23033:
        /* <DEDUP_REMOVED lines=26> */
.L_x_23037:
        /* <DEDUP_REMOVED lines=9> */
.L_x_23038:
[----:B------:R-:W-:Y:S05]  /*30650*/  BSYNC B1 ;  /* 0x0000000000017941 */ /* 0x000fea0003800000 */
.L_x_23036:
        /* <DEDUP_REMOVED lines=26> */
.L_x_23040:
        /* <DEDUP_REMOVED lines=9> */
.L_x_23041:
[----:B------:R-:W-:Y:S05]  /*30890*/  BSYNC B1 ;  /* 0x0000000000017941 */ /* 0x000fea0003800000 */
.L_x_23039:
        /* <DEDUP_REMOVED lines=26> */
.L_x_23043:
        /* <DEDUP_REMOVED lines=9> */
.L_x_23044:
[----:B------:R-:W-:Y:S05]  /*30ad0*/  BSYNC B1 ;  /* 0x0000000000017941 */ /* 0x000fea0003800000 */
.L_x_23042:
        /* <DEDUP_REMOVED lines=26> */
.L_x_23046:
        /* <DEDUP_REMOVED lines=9> */
.L_x_23047:
[----:B------:R-:W-:Y:S05]  /*30d10*/  BSYNC B1 ;  /* 0x0000000000017941 */ /* 0x000fea0003800000 */
.L_x_23045:
        /* <DEDUP_REMOVED lines=26> */
.L_x_23049:
        /* <DEDUP_REMOVED lines=9> */
.L_x_23050:
[----:B------:R-:W-:Y:S05]  /*30f50*/  BSYNC B1 ;  /* 0x0000000000017941 */ /* 0x000fea0003800000 */
.L_x_23048:
        /* <DEDUP_REMOVED lines=26> */
.L_x_23052:
        /* <DEDUP_REMOVED lines=9> */
.L_x_23053:
[----:B------:R-:W-:Y:S05]  /*31190*/  BSYNC B1 ;  /* 0x0000000000017941 */ /* 0x000fea0003800000 */
.L_x_23051:
        /* <DEDUP_REMOVED lines=26> */
.L_x_23055:
        /* <DEDUP_REMOVED lines=9> */
.L_x_23056:
[----:B------:R-:W-:Y:S05]  /*313d0*/  BSYNC B1 ;  /* 0x0000000000017941 */ /* 0x000fea0003800000 */
.L_x_23054:
        /* <DEDUP_REMOVED lines=26> */
.L_x_23058:
        /* <DEDUP_REMOVED lines=9> */
.L_x_23059:
[----:B------:R-:W-:Y:S05]  /*31610*/  BSYNC B1 ;  /* 0x0000000000017941 */ /* 0x000fea0003800000 */
.L_x_23057:
        /* <DEDUP_REMOVED lines=26> */
.L_x_23061:
        /* <DEDUP_REMOVED lines=9> */
.L_x_23062:
[----:B------:R-:W-:Y:S05]  /*31850*/  BSYNC B1 ;  /* 0x0000000000017941 */ /* 0x000fea0003800000 */
.L_x_23060:
        /* <DEDUP_REMOVED lines=26> */
.L_x_23064:
        /* <DEDUP_REMOVED lines=9> */
.L_x_23065:
[----:B------:R-:W-:Y:S05]  /*31a90*/  BSYNC B1 ;  /* 0x0000000000017941 */ /* 0x000fea0003800000 */
.L_x_23063:
        /* <DEDUP_REMOVED lines=26> */
.L_x_23067:
        /* <DEDUP_REMOVED lines=9> */
.L_x_23068:
[----:B------:R-:W-:Y:S05]  /*31cd0*/  BSYNC B1 ;  /* 0x0000000000017941 */ /* 0x000fea0003800000 */
.L_x_23066:
        /* <DEDUP_REMOVED lines=26> */
.L_x_23070:
        /* <DEDUP_REMOVED lines=9> */
.L_x_23071:
[----:B------:R-:W-:Y:S05]  /*31f10*/  BSYNC B1 ;  /* 0x0000000000017941 */ /* 0x000fea0003800000 */
.L_x_23069:
        /* <DEDUP_REMOVED lines=26> */
.L_x_23073:
        /* <DEDUP_REMOVED lines=9> */
.L_x_23074:
[----:B------:R-:W-:Y:S05]  /*32150*/  BSYNC B1 ;  /* 0x0000000000017941 */ /* 0x000fea0003800000 */
.L_x_23072:
        /* <DEDUP_REMOVED lines=26> */
.L_x_23076:
        /* <DEDUP_REMOVED lines=9> */
.L_x_23077:
[----:B------:R-:W-:Y:S05]  /*32390*/  BSYNC B1 ;  /* 0x0000000000017941 */ /* 0x000fea0003800000 */
.L_x_23075:
        /* <DEDUP_REMOVED lines=26> */
.L_x_23079:
        /* <DEDUP_REMOVED lines=9> */
.L_x_23080:
[----:B------:R-:W-:Y:S05]  /*325d0*/  BSYNC B1 ;  /* 0x0000000000017941 */ /* 0x000fea0003800000 */
.L_x_23078:
        /* <DEDUP_REMOVED lines=26> */
.L_x_23082:
        /* <DEDUP_REMOVED lines=9> */
.L_x_23083:
[----:B------:R-:W-:Y:S05]  /*32810*/  BSYNC B1 ;  /* 0x0000000000017941 */ /* 0x000fea0003800000 */
.L_x_23081:
        /* <DEDUP_REMOVED lines=26> */
.L_x_23085:
        /* <DEDUP_REMOVED lines=9> */
.L_x_23086:
[----:B------:R-:W-:Y:S05]  /*32a50*/  BSYNC B1 ;  /* 0x0000000000017941 */ /* 0x000fea0003800000 */
.L_x_23084:
        /* <DEDUP_REMOVED lines=26> */
.L_x_23088:
        /* <DEDUP_REMOVED lines=9> */
.L_x_23089:
[----:B------:R-:W-:Y:S05]  /*32c90*/  BSYNC B1 ;  /* 0x0000000000017941 */ /* 0x000fea0003800000 */
.L_x_23087:
        /* <DEDUP_REMOVED lines=26> */
.L_x_23091:
        /* <DEDUP_REMOVED lines=9> */
.L_x_23092:
[----:B------:R-:W-:Y:S05]  /*32ed0*/  BSYNC B1 ;  /* 0x0000000000017941 */ /* 0x000fea0003800000 */
.L_x_23090:
        /* <DEDUP_REMOVED lines=26> */
.L_x_23094:
        /* <DEDUP_REMOVED lines=9> */
.L_x_23095:
[----:B------:R-:W-:Y:S05]  /*33110*/  BSYNC B1 ;  /* 0x0000000000017941 */ /* 0x000fea0003800000 */
.L_x_23093:
        /* <DEDUP_REMOVED lines=26> */
.L_x_23097:
        /* <DEDUP_REMOVED lines=9> */
.L_x_23098:
[----:B------:R-:W-:Y:S05]  /*33350*/  BSYNC B1 ;  /* 0x0000000000017941 */ /* 0x000fea0003800000 */
.L_x_23096:
        /* <DEDUP_REMOVED lines=26> */
.L_x_23100:
        /* <DEDUP_REMOVED lines=9> */
.L_x_23101:
[----:B------:R-:W-:Y:S05]  /*33590*/  BSYNC B1 ;  /* 0x0000000000017941 */ /* 0x000fea0003800000 */
.L_x_23099:
        /* <DEDUP_REMOVED lines=26> */
.L_x_23103:
        /* <DEDUP_REMOVED lines=9> */
.L_x_23104:
[----:B------:R-:W-:Y:S05]  /*337d0*/  BSYNC B1 ;  /* 0x0000000000017941 */ /* 0x000fea0003800000 */
.L_x_23102:
        /* <DEDUP_REMOVED lines=26> */
.L_x_23106:
        /* <DEDUP_REMOVED lines=9> */
.L_x_23107:
[----:B------:R-:W-:Y:S05]  /*33a10*/  BSYNC B1 ;  /* 0x0000000000017941 */ /* 0x000fea0003800000 */
.L_x_23105:
        /* <DEDUP_REMOVED lines=26> */
.L_x_23109:
        /* <DEDUP_REMOVED lines=9> */
.L_x_23110:
[----:B------:R-:W-:Y:S05]  /*33c50*/  BSYNC B1 ;  /* 0x0000000000017941 */ /* 0x000fea0003800000 */
.L_x_23108:
        /* <DEDUP_REMOVED lines=26> */
.L_x_23112:
        /* <DEDUP_REMOVED lines=9> */
.L_x_23113:
[----:B------:R-:W-:Y:S05]  /*33e90*/  BSYNC B1 ;  /* 0x0000000000017941 */ /* 0x000fea0003800000 */
.L_x_23111:
        /* <DEDUP_REMOVED lines=26> */
.L_x_23115:
        /* <DEDUP_REMOVED lines=9> */
.L_x_23116:
[----:B------:R-:W-:Y:S05]  /*340d0*/  BSYNC B1 ;  /* 0x0000000000017941 */ /* 0x000fea0003800000 */
.L_x_23114:
        /* <DEDUP_REMOVED lines=26> */
.L_x_23118:
        /* <DEDUP_REMOVED lines=9> */
.L_x_23119:
[----:B------:R-:W-:Y:S05]  /*34310*/  BSYNC B1 ;  /* 0x0000000000017941 */ /* 0x000fea0003800000 */
.L_x_23117:
        /* <DEDUP_REMOVED lines=26> */
.L_x_23121:
        /* <DEDUP_REMOVED lines=9> */
.L_x_23122:
[----:B------:R-:W-:Y:S05]  /*34550*/  BSYNC B1 ;  /* 0x0000000000017941 */ /* 0x000fea0003800000 */
.L_x_23120:
        /* <DEDUP_REMOVED lines=26> */
.L_x_23124:
        /* <DEDUP_REMOVED lines=9> */
.L_x_23125:
[----:B------:R-:W-:Y:S05]  /*34790*/  BSYNC B1 ;  /* 0x0000000000017941 */ /* 0x000fea0003800000 */
.L_x_23123:
        /* <DEDUP_REMOVED lines=26> */
.L_x_23127:
        /* <DEDUP_REMOVED lines=9> */
.L_x_23128:
[----:B------:R-:W-:Y:S05]  /*349d0*/  BSYNC B1 ;  /* 0x0000000000017941 */ /* 0x000fea0003800000 */
.L_x_23126:
        /* <DEDUP_REMOVED lines=26> */
.L_x_23130:
        /* <DEDUP_REMOVED lines=9> */
.L_x_23131:
[----:B------:R-:W-:Y:S05]  /*34c10*/  BSYNC B1 ;  /* 0x0000000000017941 */ /* 0x000fea0003800000 */
.L_x_23129:
        /* <DEDUP_REMOVED lines=26> */
.L_x_23133:
        /* <DEDUP_REMOVED lines=9> */
.L_x_23134:
[----:B------:R-:W-:Y:S05]  /*34e50*/  BSYNC B1 ;  /* 0x0000000000017941 */ /* 0x000fea0003800000 */
.L_x_23132:
        /* <DEDUP_REMOVED lines=26> */
.L_x_23136:
        /* <DEDUP_REMOVED lines=9> */
.L_x_23137:
[----:B------:R-:W-:Y:S05]  /*35090*/  BSYNC B1 ;  /* 0x0000000000017941 */ /* 0x000fea0003800000 */
.L_x_23135:
        /* <DEDUP_REMOVED lines=26> */
.L_x_23139:
        /* <DEDUP_REMOVED lines=9> */
.L_x_23140:
[----:B------:R-:W-:Y:S05]  /*352d0*/  BSYNC B1 ;  /* 0x0000000000017941 */ /* 0x000fea0003800000 */
.L_x_23138:
        /* <DEDUP_REMOVED lines=26> */
.L_x_23142:
        /* <DEDUP_REMOVED lines=9> */
.L_x_23143:
[----:B------:R-:W-:Y:S05]  /*35510*/  BSYNC B1 ;  /* 0x0000000000017941 */ /* 0x000fea0003800000 */
.L_x_23141:
        /* <DEDUP_REMOVED lines=26> */
.L_x_23145:
        /* <DEDUP_REMOVED lines=9> */
.L_x_23146:
[----:B------:R-:W-:Y:S05]  /*35750*/  BSYNC B1 ;  /* 0x0000000000017941 */ /* 0x000fea0003800000 */
.L_x_23144:
        /* <DEDUP_REMOVED lines=26> */
.L_x_23148:
        /* <DEDUP_REMOVED lines=9> */
.L_x_23149:
[----:B------:R-:W-:Y:S05]  /*35990*/  BSYNC B1 ;  /* 0x0000000000017941 */ /* 0x000fea0003800000 */
.L_x_23147:
        /* <DEDUP_REMOVED lines=26> */
.L_x_23151:
        /* <DEDUP_REMOVED lines=9> */
.L_x_23152:
[----:B------:R-:W-:Y:S05]  /*35bd0*/  BSYNC B1 ;  /* 0x0000000000017941 */ /* 0x000fea0003800000 */
.L_x_23150:
        /* <DEDUP_REMOVED lines=26> */
.L_x_23154:
        /* <DEDUP_REMOVED lines=9> */
.L_x_23155:
[----:B------:R-:W-:Y:S05]  /*35e10*/  BSYNC B1 ;  /* 0x0000000000017941 */ /* 0x000fea0003800000 */
.L_x_23153:
        /* <DEDUP_REMOVED lines=26> */
.L_x_23157:
        /* <DEDUP_REMOVED lines=9> */
.L_x_23158:
[----:B------:R-:W-:Y:S05]  /*36050*/  BSYNC B1 ;  /* 0x0000000000017941 */ /* 0x000fea0003800000 */
.L_x_23156:
        /* <DEDUP_REMOVED lines=26> */
.L_x_23160:
        /* <DEDUP_REMOVED lines=9> */
.L_x_23161:
[----:B------:R-:W-:Y:S05]  /*36290*/  BSYNC B1 ;  /* 0x0000000000017941 */ /* 0x000fea0003800000 */
.L_x_23159:
        /* <DEDUP_REMOVED lines=26> */
.L_x_23163:
        /* <DEDUP_REMOVED lines=9> */
.L_x_23164:
[----:B------:R-:W-:Y:S05]  /*364d0*/  BSYNC B1 ;  /* 0x0000000000017941 */ /* 0x000fea0003800000 */
.L_x_23162:
        /* <DEDUP_REMOVED lines=26> */
.L_x_23166:
        /* <DEDUP_REMOVED lines=9> */
.L_x_23167:
[----:B------:R-:W-:Y:S05]  /*36710*/  BSYNC B1 ;  /* 0x0000000000017941 */ /* 0x000fea0003800000 */
.L_x_23165:
        /* <DEDUP_REMOVED lines=26> */
.L_x_23169:
        /* <DEDUP_REMOVED lines=9> */
.L_x_23170:
[----:B------:R-:W-:Y:S05]  /*36950*/  BSYNC B1 ;  /* 0x0000000000017941 */ /* 0x000fea0003800000 */
.L_x_23168:
        /* <DEDUP_REMOVED lines=26> */
.L_x_23172:
        /* <DEDUP_REMOVED lines=9> */
.L_x_23173:
[----:B------:R-:W-:Y:S05]  /*36b90*/  BSYNC B1 ;  /* 0x0000000000017941 */ /* 0x000fea0003800000 */
.L_x_23171:
        /* <DEDUP_REMOVED lines=26> */
.L_x_23175:
        /* <DEDUP_REMOVED lines=9> */
.L_x_23176:
[----:B------:R-:W-:Y:S05]  /*36dd0*/  BSYNC B1 ;  /* 0x0000000000017941 */ /* 0x000fea0003800000 */
.L_x_23174:
        /* <DEDUP_REMOVED lines=26> */
.L_x_23178:
        /* <DEDUP_REMOVED lines=9> */
.L_x_23179:
[----:B------:R-:W-:Y:S05]  /*37010*/  BSYNC B1 ;  /* 0x0000000000017941 */ /* 0x000fea0003800000 */
.L_x_23177:
        /* <DEDUP_REMOVED lines=26> */
.L_x_23181:
        /* <DEDUP_REMOVED lines=9> */
.L_x_23182:
[----:B------:R-:W-:Y:S05]  /*37250*/  BSYNC B1 ;  /* 0x0000000000017941 */ /* 0x000fea0003800000 */
.L_x_23180:
        /* <DEDUP_REMOVED lines=26> */
.L_x_23184:
        /* <DEDUP_REMOVED lines=9> */
.L_x_23185:
[----:B------:R-:W-:Y:S05]  /*37490*/  BSYNC B1 ;  /* 0x0000000000017941 */ /* 0x000fea0003800000 */
.L_x_23183:
        /* <DEDUP_REMOVED lines=26> */
.L_x_23187:
        /* <DEDUP_REMOVED lines=9> */
.L_x_23188:
[----:B------:R-:W-:Y:S05]  /*376d0*/  BSYNC B1 ;  /* 0x0000000000017941 */ /* 0x000fea0003800000 */
.L_x_23186:
        /* <DEDUP_REMOVED lines=26> */
.L_x_23190:
        /* <DEDUP_REMOVED lines=9> */
.L_x_23191:
[----:B------:R-:W-:Y:S05]  /*37910*/  BSYNC B1 ;  /* 0x0000000000017941 */ /* 0x000fea0003800000 */
.L_x_23189:
        /* <DEDUP_REMOVED lines=26> */
.L_x_23193:
        /* <DEDUP_REMOVED lines=9> */
.L_x_23194:
[----:B------:R-:W-:Y:S05]  /*37b50*/  BSYNC B1 ;  /* 0x0000000000017941 */ /* 0x000fea0003800000 */
.L_x_23192:
        /* <DEDUP_REMOVED lines=26> */
.L_x_23196:
        /* <DEDUP_REMOVED lines=9> */
.L_x_23197:
[----:B------:R-:W-:Y:S05]  /*37d90*/  BSYNC B1 ;  /* 0x0000000000017941 */ /* 0x000fea0003800000 */
.L_x_23195:
        /* <DEDUP_REMOVED lines=26> */
.L_x_23199:
        /* <DEDUP_REMOVED lines=9> */
.L_x_23200:
[----:B------:R-:W-:Y:S05]  /*37fd0*/  BSYNC B1 ;  /* 0x0000000000017941 */ /* 0x000fea0003800000 */
.L_x_23198:
        /* <DEDUP_REMOVED lines=26> */
.L_x_23202:
        /* <DEDUP_REMOVED lines=9> */
.L_x_23203:
[----:B------:R-:W-:Y:S05]  /*38210*/  BSYNC B1 ;  /* 0x0000000000017941 */ /* 0x000fea0003800000 */
.L_x_23201:
        /* <DEDUP_REMOVED lines=26> */
.L_x_23205:
        /* <DEDUP_REMOVED lines=9> */
.L_x_23206:
[----:B------:R-:W-:Y:S05]  /*38450*/  BSYNC B1 ;  /* 0x0000000000017941 */ /* 0x000fea0003800000 */
.L_x_23204:
        /* <DEDUP_REMOVED lines=26> */
.L_x_23208:
        /* <DEDUP_REMOVED lines=9> */
.L_x_23209:
[----:B------:R-:W-:Y:S05]  /*38690*/  BSYNC B1 ;  /* 0x0000000000017941 */ /* 0x000fea0003800000 */
.L_x_23207:
        /* <DEDUP_REMOVED lines=26> */
.L_x_23211:
        /* <DEDUP_REMOVED lines=9> */
.L_x_23212:
[----:B------:R-:W-:Y:S05]  /*388d0*/  BSYNC B1 ;  /* 0x0000000000017941 */ /* 0x000fea0003800000 */
.L_x_23210:
        /* <DEDUP_REMOVED lines=26> */
.L_x_23214:
        /* <DEDUP_REMOVED lines=9> */
.L_x_23215:
[----:B------:R-:W-:Y:S05]  /*38b10*/  BSYNC B1 ;  /* 0x0000000000017941 */ /* 0x000fea0003800000 */
.L_x_23213:
        /* <DEDUP_REMOVED lines=26> */
.L_x_23217:
        /* <DEDUP_REMOVED lines=9> */
.L_x_23218:
[----:B------:R-:W-:Y:S05]  /*38d50*/  BSYNC B1 ;  /* 0x0000000000017941 */ /* 0x000fea0003800000 */
.L_x_23216:
        /* <DEDUP_REMOVED lines=26> */
.L_x_23220:
        /* <DEDUP_REMOVED lines=9> */
.L_x_23221:
[----:B------:R-:W-:Y:S05]  /*38f90*/  BSYNC B1 ;  /* 0x0000000000017941 */ /* 0x000fea0003800000 */
.L_x_23219:
        /* <DEDUP_REMOVED lines=26> */
.L_x_23223:
        /* <DEDUP_REMOVED lines=9> */
.L_x_23224:
[----:B------:R-:W-:Y:S05]  /*391d0*/  BSYNC B1 ;  /* 0x0000000000017941 */ /* 0x000fea0003800000 */
.L_x_23222:
        /* <DEDUP_REMOVED lines=26> */
.L_x_23226:
        /* <DEDUP_REMOVED lines=9> */
.L_x_23227:
[----:B------:R-:W-:Y:S05]  /*39410*/  BSYNC B1 ;  /* 0x0000000000017941 */ /* 0x000fea0003800000 */
.L_x_23225:
        /* <DEDUP_REMOVED lines=26> */
.L_x_23229:
        /* <DEDUP_REMOVED lines=9> */
.L_x_23230:
[----:B------:R-:W-:Y:S05]  /*39650*/  BSYNC B1 ;  /* 0x0000000000017941 */ /* 0x000fea0003800000 */
.L_x_23228:
        /* <DEDUP_REMOVED lines=26> */
.L_x_23232:
        /* <DEDUP_REMOVED lines=9> */
.L_x_23233:
[----:B------:R-:W-:Y:S05]  /*39890*/  BSYNC B1 ;  /* 0x0000000000017941 */ /* 0x000fea0003800000 */
.L_x_23231:
        /* <DEDUP_REMOVED lines=26> */
.L_x_23235:
        /* <DEDUP_REMOVED lines=9> */
.L_x_23236:
[----:B------:R-:W-:Y:S05]  /*39ad0*/  BSYNC B1 ;  /* 0x0000000000017941 */ /* 0x000fea0003800000 */
.L_x_23234:
        /* <DEDUP_REMOVED lines=26> */
.L_x_23238:
        /* <DEDUP_REMOVED lines=9> */
.L_x_23239:
[----:B------:R-:W-:Y:S05]  /*39d10*/  BSYNC B1 ;  /* 0x0000000000017941 */ /* 0x000fea0003800000 */
.L_x_23237:
        /* <DEDUP_REMOVED lines=26> */
.L_x_23241:
        /* <DEDUP_REMOVED lines=9> */
.L_x_23242:
[----:B------:R-:W-:Y:S05]  /*39f50*/  BSYNC B1 ;  /* 0x0000000000017941 */ /* 0x000fea0003800000 */
.L_x_23240:
        /* <DEDUP_REMOVED lines=26> */
.L_x_23244:
        /* <DEDUP_REMOVED lines=9> */
.L_x_23245:
[----:B------:R-:W-:Y:S05]  /*3a190*/  BSYNC B1 ;  /* 0x0000000000017941 */ /* 0x000fea0003800000 */
.L_x_23243:
        /* <DEDUP_REMOVED lines=26> */
.L_x_23247:
        /* <DEDUP_REMOVED lines=9> */
.L_x_23248:
[----:B------:R-:W-:Y:S05]  /*3a3d0*/  BSYNC B1 ;  /* 0x0000000000017941 */ /* 0x000fea0003800000 */
.L_x_23246:
        /* <DEDUP_REMOVED lines=26> */
.L_x_23250:
        /* <DEDUP_REMOVED lines=9> */
.L_x_23251:
[----:B------:R-:W-:Y:S05]  /*3a610*/  BSYNC B1 ;  /* 0x0000000000017941 */ /* 0x000fea0003800000 */
.L_x_23249:
        /* <DEDUP_REMOVED lines=26> */
.L_x_23253:
        /* <DEDUP_REMOVED lines=9> */
.L_x_23254:
[----:B------:R-:W-:Y:S05]  /*3a850*/  BSYNC B1 ;  /* 0x0000000000017941 */ /* 0x000fea0003800000 */
.L_x_23252:
        /* <DEDUP_REMOVED lines=26> */
.L_x_23256:
        /* <DEDUP_REMOVED lines=9> */
.L_x_23257:
[----:B------:R-:W-:Y:S05]  /*3aa90*/  BSYNC B1 ;  /* 0x0000000000017941 */ /* 0x000fea0003800000 */
.L_x_23255:
        /* <DEDUP_REMOVED lines=26> */
.L_x_23259:
        /* <DEDUP_REMOVED lines=9> */
.L_x_23260:
[----:B------:R-:W-:Y:S05]  /*3acd0*/  BSYNC B1 ;  /* 0x0000000000017941 */ /* 0x000fea0003800000 */
.L_x_23258:
        /* <DEDUP_REMOVED lines=26> */
.L_x_23262:
        /* <DEDUP_REMOVED lines=9> */
.L_x_23263:
[----:B------:R-:W-:Y:S05]  /*3af10*/  BSYNC B1 ;  /* 0x0000000000017941 */ /* 0x000fea0003800000 */
.L_x_23261:
        /* <DEDUP_REMOVED lines=26> */
.L_x_23265:
        /* <DEDUP_REMOVED lines=9> */
.L_x_23266:
[----:B------:R-:W-:Y:S05]  /*3b150*/  BSYNC B1 ;  /* 0x0000000000017941 */ /* 0x000fea0003800000 */
.L_x_23264:
        /* <DEDUP_REMOVED lines=26> */
.L_x_23268:
        /* <DEDUP_REMOVED lines=9> */
.L_x_23269:
[----:B------:R-:W-:Y:S05]  /*3b390*/  BSYNC B1 ;  /* 0x0000000000017941 */ /* 0x000fea0003800000 */
.L_x_23267:
        /* <DEDUP_REMOVED lines=26> */
.L_x_23271:
        /* <DEDUP_REMOVED lines=9> */
.L_x_23272:
[----:B------:R-:W-:Y:S05]  /*3b5d0*/  BSYNC B1 ;  /* 0x0000000000017941 */ /* 0x000fea0003800000 */
.L_x_23270:
        /* <DEDUP_REMOVED lines=26> */
.L_x_23274:
        /* <DEDUP_REMOVED lines=9> */
.L_x_23275:
[----:B------:R-:W-:Y:S05]  /*3b810*/  BSYNC B1 ;  /* 0x0000000000017941 */ /* 0x000fea0003800000 */
.L_x_23273:
        /* <DEDUP_REMOVED lines=26> */
.L_x_23277:
        /* <DEDUP_REMOVED lines=9> */
.L_x_23278:
[----:B------:R-:W-:Y:S05]  /*3ba50*/  BSYNC B1 ;  /* 0x0000000000017941 */ /* 0x000fea0003800000 */
.L_x_23276:
        /* <DEDUP_REMOVED lines=26> */
.L_x_23280:
        /* <DEDUP_REMOVED lines=9> */
.L_x_23281:
[----:B------:R-:W-:Y:S05]  /*3bc90*/  BSYNC B1 ;  /* 0x0000000000017941 */ /* 0x000fea0003800000 */
.L_x_23279:
        /* <DEDUP_REMOVED lines=26> */
.L_x_23283:
        /* <DEDUP_REMOVED lines=9> */
.L_x_23284:
[----:B------:R-:W-:Y:S05]  /*3bed0*/  BSYNC B1 ;  /* 0x0000000000017941 */ /* 0x000fea0003800000 */
.L_x_23282:
        /* <DEDUP_REMOVED lines=26> */
.L_x_23286:
        /* <DEDUP_REMOVED lines=9> */
.L_x_23287:
[----:B------:R-:W-:Y:S05]  /*3c110*/  BSYNC B1 ;  /* 0x0000000000017941 */ /* 0x000fea0003800000 */
.L_x_23285:
        /* <DEDUP_REMOVED lines=26> */
.L_x_23289:
        /* <DEDUP_REMOVED lines=9> */
.L_x_23290:
[----:B------:R-:W-:Y:S05]  /*3c350*/  BSYNC B1 ;  /* 0x0000000000017941 */ /* 0x000fea0003800000 */
.L_x_23288:
        /* <DEDUP_REMOVED lines=26> */
.L_x_23292:
        /* <DEDUP_REMOVED lines=9> */
.L_x_23293:
[----:B------:R-:W-:Y:S05]  /*3c590*/  BSYNC B1 ;  /* 0x0000000000017941 */ /* 0x000fea0003800000 */
.L_x_23291:
        /* <DEDUP_REMOVED lines=26> */
.L_x_23295:
        /* <DEDUP_REMOVED lines=9> */
.L_x_23296:
[----:B------:R-:W-:Y:S05]  /*3c7d0*/  BSYNC B1 ;  /* 0x0000000000017941 */ /* 0x000fea0003800000 */
.L_x_23294:
        /* <DEDUP_REMOVED lines=26> */
.L_x_23298:
        /* <DEDUP_REMOVED lines=9> */
.L_x_23299:
[----:B------:R-:W-:Y:S05]  /*3ca10*/  BSYNC B1 ;  /* 0x0000000000017941 */ /* 0x000fea0003800000 */
.L_x_23297:
        /* <DEDUP_REMOVED lines=26> */
.L_x_23301:
        /* <DEDUP_REMOVED lines=9> */
.L_x_23302:
[----:B------:R-:W-:Y:S05]  /*3cc50*/  BSYNC B1 ;  /* 0x0000000000017941 */ /* 0x000fea0003800000 */
.L_x_23300:
        /* <DEDUP_REMOVED lines=26> */
.L_x_23304:
        /* <DEDUP_REMOVED lines=9> */
.L_x_23305:
[----:B------:R-:W-:Y:S05]  /*3ce90*/  BSYNC B1 ;  /* 0x0000000000017941 */ /* 0x000fea0003800000 */
.L_x_23303:
        /* <DEDUP_REMOVED lines=27> */
.L_x_23307:
        /* <DEDUP_REMOVED lines=9> */
.L_x_23308:
[----:B------:R-:W-:Y:S05]  /*3d0e0*/  BSYNC B1 ;  /* 0x0000000000017941 */ /* 0x000fea0003800000 */
.L_x_23306:
        /* <DEDUP_REMOVED lines=26> */
.L_x_23310:
        /* <DEDUP_REMOVED lines=9> */
.L_x_23311:
[----:B------:R-:W-:Y:S05]  /*3d320*/  BSYNC B1 ;  /* 0x0000000000017941 */ /* 0x000fea0003800000 */
.L_x_23309:
        /* <DEDUP_REMOVED lines=26> */
.L_x_23313:
        /* <DEDUP_REMOVED lines=13> */
.L_x_23314:
[----:B------:R-:W-:Y:S05]  /*3d5a0*/  BSYNC B1 ;  /* 0x0000000000017941 */ /* 0x000fea0003800000 */
.L_x_23312:
        /* <DEDUP_REMOVED lines=13> */
.L_x_22933:
[----:B------:R-:W-:Y:S05]  /*3d680*/  BSYNC B0 ;  /* 0x0000000000007941 */ /* 0x000fea0003800000 */
.L_x_22932:
        /* <DEDUP_REMOVED lines=676> */
.L_x_23699:
        /* <DEDUP_REMOVED lines=35> */
.L_x_23319:
[----:B------:R-:W2:Y:S04]  /*40300*/  LDL.LU R0, [R1+0x99c] ;  /* 0x00099c0001007983 */ /* 0x000ea80000300800 */
[----:B--2---:R0:W-:Y:S02]  /*40310*/  STL [R1+0xba4], R0 ;  /* 0x000ba40001007387 */ /* 0x0041e40000100800 */
[----:B0-----:R-:W-:Y:S02]  /*40320*/  IMAD.MOV.U32 R0, RZ, RZ, R29 ;  /* 0x000000ffff007224 */ /* 0x001fe400078e001d */
[----:B------:R-:W2:Y:S04]  /*40330*/  LDL.LU R29, [R1+0x998] ;  /* 0x00099800011d7983 */ /* 0x000ea80000300800 */
[----:B--2---:R0:W-:Y:S02]  /*40340*/  STL [R1+0x99c], R29 ;  /* 0x00099c1d01007387 */ /* 0x0041e40000100800 */
[----:B0-----:R-:W-:-:S07]  /*40350*/  IMAD.MOV.U32 R29, RZ, RZ, R28 ;  /* 0x000000ffff1d7224 */ /* 0x001fce00078e001c */
.L_x_23320:
[----:B------:R-:W-:Y:S05]  /*40360*/  BSYNC B1 ;  /* 0x0000000000017941 */ /* 0x000fea0003800000 */
.L_x_23318:
        /* <DEDUP_REMOVED lines=16> */
.L_x_23322:
[----:B------:R0:W-:Y:S04]  /*40470*/  STL [R1+0xba0], R0 ;  /* 0x000ba00001007387 */ /* 0x0001e80000100800 */
[----:B------:R-:W2:Y:S04]  /*40480*/  LDL.LU R28, [R1+0xba4] ;  /* 0x000ba400011c7983 */ /* 0x000ea80000300800 */
[----:B0-----:R-:W3:Y:S04]  /*40490*/  LDL.LU R0, [R1+0x9a4] ;  /* 0x0009a40001007983 */ /* 0x001ee80000300800 */
[----:B--2---:R0:W-:Y:S04]  /*404a0*/  STL [R1+0xba8], R28 ;  /* 0x000ba81c01007387 */ /* 0x0041e80000100800 */
[----:B---3--:R1:W-:Y:S01]  /*404b0*/  STL [R1+0x998], R0 ;  /* 0x0009980001007387 */ /* 0x0083e20000100800 */
[----:B0-----:R-:W-:-:S07]  /*404c0*/  IMAD.MOV.U32 R28, RZ, RZ, R27 ;  /* 0x000000ffff1c7224 */ /* 0x001fce00078e001b */
.L_x_23323:
[----:B------:R-:W-:Y:S05]  /*404d0*/  BSYNC B1 ;  /* 0x0000000000017941 */ /* 0x000fea0003800000 */
.L_x_23321:
        /* <DEDUP_REMOVED lines=15> */
.L_x_23325:
[----:B------:R-:W2:Y:S04]  /*405d0*/  LDL.LU R27, [R1+0xba8] ;  /* 0x000ba800011b7983 */ /* 0x000ea80000300800 */
[----:B------:R1:W5:Y:S04]  /*405e0*/  LDL.LU R0, [R1+0xba0] ;  /* 0x000ba00001007983 */ /* 0x0003680000300800 */
[----:B--2---:R2:W-:Y:S04]  /*405f0*/  STL [R1+0xba4], R27 ;  /* 0x000ba41b01007387 */ /* 0x0045e80000100800 */
[----:B--2---:R-:W2:Y:S04]  /*40600*/  LDL.LU R27, [R1+0x9a0] ;  /* 0x0009a000011b7983 */ /* 0x004ea80000300800 */
[----:B--2---:R2:W-:Y:S02]  /*40610*/  STL [R1+0x9a4], R27 ;  /* 0x0009a41b01007387 */ /* 0x0045e40000100800 */
[----:B-12---:R-:W-:-:S07]  /*40620*/  IMAD.MOV.U32 R27, RZ, RZ, R26 ;  /* 0x000000ffff1b7224 */ /* 0x006fce00078e001a */
.L_x_23326:
[----:B------:R-:W-:Y:S05]  /*40630*/  BSYNC B1 ;  /* 0x0000000000017941 */ /* 0x000fea0003800000 */
.L_x_23324:
        /* <DEDUP_REMOVED lines=16> */
.L_x_23328:
[----:B------:R1:W-:Y:S04]  /*40740*/  STL [R1+0xba0], R0 ;  /* 0x000ba00001007387 */ /* 0x0003e80000100800 */
[----:B------:R-:W2:Y:S04]  /*40750*/  LDL.LU R26, [R1+0xba4] ;  /* 0x000ba400011a7983 */ /* 0x000ea80000300800 */
[----:B-1----:R-:W3:Y:S04]  /*40760*/  LDL.LU R0, [R1+0x9ac] ;  /* 0x0009ac0001007983 */ /* 0x002ee80000300800 */
[----:B--2---:R1:W-:Y:S04]  /*40770*/  STL [R1+0xba8], R26 ;  /* 0x000ba81a01007387 */ /* 0x0043e80000100800 */
[----:B---3--:R2:W-:Y:S01]  /*40780*/  STL [R1+0x9a0], R0 ;  /* 0x0009a00001007387 */ /* 0x0085e20000100800 */
[----:B-1----:R-:W-:-:S07]  /*40790*/  IMAD.MOV.U32 R26, RZ, RZ, R25 ;  /* 0x000000ffff1a7224 */ /* 0x002fce00078e0019 */
.L_x_23329:
[----:B------:R-:W-:Y:S05]  /*407a0*/  BSYNC B1 ;  /* 0x0000000000017941 */ /* 0x000fea0003800000 */
.L_x_23327:
        /* <DEDUP_REMOVED lines=15> */
.L_x_23331:
[----:B------:R-:W2:Y:S04]  /*408a0*/  LDL.LU R25, [R1+0xba8] ;  /* 0x000ba80001197983 */ /* 0x000ea80000300800 */
[----:B------:R3:W5:Y:S04]  /*408b0*/  LDL.LU R0, [R1+0xba0] ;  /* 0x000ba00001007983 */ /* 0x0007680000300800 */
[----:B--2---:R2:W-:Y:S04]  /*408c0*/  STL [R1+0xba4], R25 ;  /* 0x000ba41901007387 */ /* 0x0045e80000100800 */
[----:B--2---:R-:W2:Y:S04]  /*408d0*/  LDL.LU R25, [R1+0x9a8] ;  /* 0x0009a80001197983 */ /* 0x004ea80000300800 */
[----:B--2---:R2:W-:Y:S02]  /*408e0*/  STL [R1+0x9ac], R25 ;  /* 0x0009ac1901007387 */ /* 0x0045e40000100800 */
[----:B--23--:R-:W-:-:S07]  /*408f0*/  IMAD.MOV.U32 R25, RZ, RZ, R24 ;  /* 0x000000ffff197224 */ /* 0x00cfce00078e0018 */
.L_x_23332:
[----:B------:R-:W-:Y:S05]  /*40900*/  BSYNC B1 ;  /* 0x0000000000017941 */ /* 0x000fea0003800000 */
.L_x_23330:
        /* <DEDUP_REMOVED lines=16> */
.L_x_23334:
[----:B------:R2:W-:Y:S04]  /*40a10*/  STL [R1+0xba0], R0 ;  /* 0x000ba00001007387 */ /* 0x0005e80000100800 */
[----:B------:R-:W3:Y:S04]  /*40a20*/  LDL.LU R24, [R1+0xba4] ;  /* 0x000ba40001187983 */ /* 0x000ee80000300800 */
[----:B--2---:R-:W2:Y:S04]  /*40a30*/  LDL.LU R0, [R1+0x9b4] ;  /* 0x0009b40001007983 */ /* 0x004ea80000300800 */
[----:B---3--:R3:W-:Y:S04]  /*40a40*/  STL [R1+0xba8], R24 ;  /* 0x000ba81801007387 */ /* 0x0087e80000100800 */
[----:B--2---:R2:W-:Y:S01]  /*40a50*/  STL [R1+0x9a8], R0 ;  /* 0x0009a80001007387 */ /* 0x0045e20000100800 */
[----:B---3--:R-:W-:-:S07]  /*40a60*/  IMAD.MOV.U32 R24, RZ, RZ, R23 ;  /* 0x000000ffff187224 */ /* 0x008fce00078e0017 */
.L_x_23335:
[----:B------:R-:W-:Y:S05]  /*40a70*/  BSYNC B1 ;  /* 0x0000000000017941 */ /* 0x000fea0003800000 */
.L_x_23333:
        /* <DEDUP_REMOVED lines=15> */
.L_x_23337:
[----:B------:R-:W3:Y:S04]  /*40b70*/  LDL.LU R23, [R1+0xba8] ;  /* 0x000ba80001177983 */ /* 0x000ee80000300800 */
[----:B------:R4:W5:Y:S04]  /*40b80*/  LDL.LU R0, [R1+0xba0] ;  /* 0x000ba00001007983 */ /* 0x0009680000300800 */
[----:B---3--:R3:W-:Y:S04]  /*40b90*/  STL [R1+0xba4], R23 ;  /* 0x000ba41701007387 */ /* 0x0087e80000100800 */
[----:B---3--:R-:W3:Y:S04]  /*40ba0*/  LDL.LU R23, [R1+0x9b0] ;  /* 0x0009b00001177983 */ /* 0x008ee80000300800 */
[----:B---3--:R3:W-:Y:S02]  /*40bb0*/  STL [R1+0x9b4], R23 ;  /* 0x0009b41701007387 */ /* 0x0087e40000100800 */
[----:B---34-:R-:W-:-:S07]  /*40bc0*/  IMAD.MOV.U32 R23, RZ, RZ, R22 ;  /* 0x000000ffff177224 */ /* 0x018fce00078e0016 */
.L_x_23338:
[----:B------:R-:W-:Y:S05]  /*40bd0*/  BSYNC B1 ;  /* 0x0000000000017941 */ /* 0x000fea0003800000 */
.L_x_23336:
        /* <DEDUP_REMOVED lines=16> */
.L_x_23340:
[----:B------:R3:W-:Y:S04]  /*40ce0*/  STL [R1+0xba0], R0 ;  /* 0x000ba00001007387 */ /* 0x0007e80000100800 */
[----:B------:R-:W4:Y:S04]  /*40cf0*/  LDL.LU R22, [R1+0xba4] ;  /* 0x000ba40001167983 */ /* 0x000f280000300800 */
[----:B---3--:R-:W3:Y:S04]  /*40d00*/  LDL.LU R0, [R1+0x9bc] ;  /* 0x0009bc0001007983 */ /* 0x008ee80000300800 */
[----:B----4-:R4:W-:Y:S04]  /*40d10*/  STL [R1+0xba8], R22 ;  /* 0x000ba81601007387 */ /* 0x0109e80000100800 */
[----:B---3--:R3:W-:Y:S01]  /*40d20*/  STL [R1+0x9b0], R0 ;  /* 0x0009b00001007387 */ /* 0x0087e20000100800 */
[----:B----4-:R-:W-:-:S07]  /*40d30*/  IMAD.MOV.U32 R22, RZ, RZ, R21 ;  /* 0x000000ffff167224 */ /* 0x010fce00078e0015 */
.L_x_23341:
[----:B------:R-:W-:Y:S05]  /*40d40*/  BSYNC B1 ;  /* 0x0000000000017941 */ /* 0x000fea0003800000 */
.L_x_23339:
        /* <DEDUP_REMOVED lines=15> */
.L_x_23343:
[----:B------:R-:W4:Y:S04]  /*40e40*/  LDL.LU R21, [R1+0xba8] ;  /* 0x000ba80001157983 */ /* 0x000f280000300800 */
[----:B------:R0:W5:Y:S04]  /*40e50*/  LDL.LU R0, [R1+0xba0] ;  /* 0x000ba00001007983 */ /* 0x0001680000300800 */
[----:B----4-:R4:W-:Y:S04]  /*40e60*/  STL [R1+0xba4], R21 ;  /* 0x000ba41501007387 */ /* 0x0109e80000100800 */
[----:B----4-:R-:W4:Y:S04]  /*40e70*/  LDL.LU R21, [R1+0x9b8] ;  /* 0x0009b80001157983 */ /* 0x010f280000300800 */
[----:B----4-:R4:W-:Y:S02]  /*40e80*/  STL [R1+0x9bc], R21 ;  /* 0x0009bc1501007387 */ /* 0x0109e40000100800 */
[----:B0---4-:R-:W-:-:S07]  /*40e90*/  IMAD.MOV.U32 R21, RZ, RZ, R20 ;  /* 0x000000ffff157224 */ /* 0x011fce00078e0014 */
.L_x_23344:
[----:B------:R-:W-:Y:S05]  /*40ea0*/  BSYNC B1 ;  /* 0x0000000000017941 */ /* 0x000fea0003800000 */
.L_x_23342:
        /* <DEDUP_REMOVED lines=16> */
.L_x_23346:
[----:B------:R4:W-:Y:S04]  /*40fb0*/  STL [R1+0xba0], R0 ;  /* 0x000ba00001007387 */ /* 0x0009e80000100800 */
[----:B------:R-:W2:Y:S04]  /*40fc0*/  LDL.LU R20, [R1+0xba4] ;  /* 0x000ba40001147983 */ /* 0x000ea80000300800 */
[----:B----4-:R-:W4:Y:S04]  /*40fd0*/  LDL.LU R0, [R1+0x9c4] ;  /* 0x0009c40001007983 */ /* 0x010f280000300800 */
[----:B--2---:R2:W-:Y:S04]  /*40fe0*/  STL [R1+0xba8], R20 ;  /* 0x000ba81401007387 */ /* 0x0045e80000100800 */
[----:B----4-:R4:W-:Y:S01]  /*40ff0*/  STL [R1+0x9b8], R0 ;  /* 0x0009b80001007387 */ /* 0x0109e20000100800 */
[----:B--2---:R-:W-:-:S07]  /*41000*/  IMAD.MOV.U32 R20, RZ, RZ, R19 ;  /* 0x000000ffff147224 */ /* 0x004fce00078e0013 */
.L_x_23347:
[----:B------:R-:W-:Y:S05]  /*41010*/  BSYNC B1 ;  /* 0x0000000000017941 */ /* 0x000fea0003800000 */
.L_x_23345:
        /* <DEDUP_REMOVED lines=15> */
.L_x_23349:
[----:B------:R-:W4:Y:S04]  /*41110*/  LDL.LU R19, [R1+0xba8] ;  /* 0x000ba80001137983 */ /* 0x000f280000300800 */
[----:B------:R0:W5:Y:S04]  /*41120*/  LDL.LU R0, [R1+0xba0] ;  /* 0x000ba00001007983 */ /* 0x0001680000300800 */
[----:B----4-:R4:W-:Y:S04]  /*41130*/  STL [R1+0xba4], R19 ;  /* 0x000ba41301007387 */ /* 0x0109e80000100800 */
[----:B----4-:R-:W4:Y:S04]  /*41140*/  LDL.LU R19, [R1+0x9c0] ;  /* 0x0009c00001137983 */ /* 0x010f280000300800 */
[----:B----4-:R4:W-:Y:S02]  /*41150*/  STL [R1+0x9c4], R19 ;  /* 0x0009c41301007387 */ /* 0x0109e40000100800 */
[----:B0---4-:R-:W-:-:S07]  /*41160*/  IMAD.MOV.U32 R19, RZ, RZ, R18 ;  /* 0x000000ffff137224 */ /* 0x011fce00078e0012 */
.L_x_23350:
[----:B------:R-:W-:Y:S05]  /*41170*/  BSYNC B1 ;  /* 0x0000000000017941 */ /* 0x000fea0003800000 */
.L_x_23348:
        /* <DEDUP_REMOVED lines=16> */
.L_x_23352:
[----:B------:R4:W-:Y:S04]  /*41280*/  STL [R1+0xba0], R0 ;  /* 0x000ba00001007387 */ /* 0x0009e80000100800 */
[----:B------:R-:W2:Y:S04]  /*41290*/  LDL.LU R18, [R1+0xba4] ;  /* 0x000ba40001127983 */ /* 0x000ea80000300800 */
[----:B----4-:R-:W4:Y:S04]  /*412a0*/  LDL.LU R0, [R1+0x9cc] ;  /* 0x0009cc0001007983 */ /* 0x010f280000300800 */
[----:B--2---:R2:W-:Y:S04]  /*412b0*/  STL [R1+0xba8], R18 ;  /* 0x000ba81201007387 */ /* 0x0045e80000100800 */
[----:B----4-:R4:W-:Y:S01]  /*412c0*/  STL [R1+0x9c0], R0 ;  /* 0x0009c00001007387 */ /* 0x0109e20000100800 */
[----:B--2---:R-:W-:-:S07]  /*412d0*/  IMAD.MOV.U32 R18, RZ, RZ, R17 ;  /* 0x000000ffff127224 */ /* 0x004fce00078e0011 */
.L_x_23353:
[----:B------:R-:W-:Y:S05]  /*412e0*/  BSYNC B1 ;  /* 0x0000000000017941 */ /* 0x000fea0003800000 */
.L_x_23351:
        /* <DEDUP_REMOVED lines=15> */
.L_x_23355:
[----:B------:R-:W4:Y:S04]  /*413e0*/  LDL.LU R17, [R1+0xba8] ;  /* 0x000ba80001117983 */ /* 0x000f280000300800 */
[----:B------:R0:W5:Y:S04]  /*413f0*/  LDL.LU R0, [R1+0xba0] ;  /* 0x000ba00001007983 */ /* 0x0001680000300800 */
[----:B----4-:R4:W-:Y:S04]  /*41400*/  STL [R1+0xba4], R17 ;  /* 0x000ba41101007387 */ /* 0x0109e80000100800 */
[----:B----4-:R-:W4:Y:S04]  /*41410*/  LDL.LU R17, [R1+0x9c8] ;  /* 0x0009c80001117983 */ /* 0x010f280000300800 */
[----:B----4-:R4:W-:Y:S02]  /*41420*/  STL [R1+0x9cc], R17 ;  /* 0x0009cc1101007387 */ /* 0x0109e40000100800 */
[----:B0---4-:R-:W-:-:S07]  /*41430*/  IMAD.MOV.U32 R17, RZ, RZ, R16 ;  /* 0x000000ffff117224 */ /* 0x011fce00078e0010 */
.L_x_23356:
[----:B------:R-:W-:Y:S05]  /*41440*/  BSYNC B1 ;  /* 0x0000000000017941 */ /* 0x000fea0003800000 */
.L_x_23354:
        /* <DEDUP_REMOVED lines=16> */
.L_x_23358:
[----:B------:R4:W-:Y:S04]  /*41550*/  STL [R1+0xba0], R0 ;  /* 0x000ba00001007387 */ /* 0x0009e80000100800 */
[----:B------:R-:W2:Y:S04]  /*41560*/  LDL.LU R16, [R1+0xba4] ;  /* 0x000ba40001107983 */ /* 0x000ea80000300800 */
[----:B----4-:R-:W4:Y:S04]  /*41570*/  LDL.LU R0, [R1+0x9d4] ;  /* 0x0009d40001007983 */ /* 0x010f280000300800 */
[----:B--2---:R2:W-:Y:S04]  /*41580*/  STL [R1+0xba8], R16 ;  /* 0x000ba81001007387 */ /* 0x0045e80000100800 */
[----:B----4-:R4:W-:Y:S01]  /*41590*/  STL [R1+0x9c8], R0 ;  /* 0x0009c80001007387 */ /* 0x0109e20000100800 */
[----:B--2---:R-:W-:-:S07]  /*415a0*/  IMAD.MOV.U32 R16, RZ, RZ, R15 ;  /* 0x000000ffff107224 */ /* 0x004fce00078e000f */
.L_x_23359:
[----:B------:R-:W-:Y:S05]  /*415b0*/  BSYNC B1 ;  /* 0x0000000000017941 */ /* 0x000fea0003800000 */
.L_x_23357:
        /* <DEDUP_REMOVED lines=15> */
.L_x_23361:
[----:B------:R-:W4:Y:S04]  /*416b0*/  LDL.LU R15, [R1+0xba8] ;  /* 0x000ba800010f7983 */ /* 0x000f280000300800 */
[----:B------:R0:W5:Y:S04]  /*416c0*/  LDL.LU R0, [R1+0xba0] ;  /* 0x000ba00001007983 */ /* 0x0001680000300800 */
[----:B----4-:R4:W-:Y:S04]  /*416d0*/  STL [R1+0xba4], R15 ;  /* 0x000ba40f01007387 */ /* 0x0109e80000100800 */
[----:B----4-:R-:W4:Y:S04]  /*416e0*/  LDL.LU R15, [R1+0x9d0] ;  /* 0x0009d000010f7983 */ /* 0x010f280000300800 */
[----:B----4-:R4:W-:Y:S02]  /*416f0*/  STL [R1+0x9d4], R15 ;  /* 0x0009d40f01007387 */ /* 0x0109e40000100800 */
[----:B0---4-:R-:W-:-:S07]  /*41700*/  IMAD.MOV.U32 R15, RZ, RZ, R14 ;  /* 0x000000ffff0f7224 */ /* 0x011fce00078e000e */
.L_x_23362:
[----:B------:R-:W-:Y:S05]  /*41710*/  BSYNC B1 ;  /* 0x0000000000017941 */ /* 0x000fea0003800000 */
.L_x_23360:
        /* <DEDUP_REMOVED lines=16> */
.L_x_23364:
[----:B------:R4:W-:Y:S04]  /*41820*/  STL [R1+0xba0], R0 ;  /* 0x000ba00001007387 */ /* 0x0009e80000100800 */
[----:B------:R-:W2:Y:S04]  /*41830*/  LDL.LU R14, [R1+0xba4] ;  /* 0x000ba400010e7983 */ /* 0x000ea80000300800 */
[----:B----4-:R-:W4:Y:S04]  /*41840*/  LDL.LU R0, [R1+0x9dc] ;  /* 0x0009dc0001007983 */ /* 0x010f280000300800 */
[----:B--2---:R2:W-:Y:S04]  /*41850*/  STL [R1+0xba8], R14 ;  /* 0x000ba80e01007387 */ /* 0x0045e80000100800 */
[----:B----4-:R4:W-:Y:S01]  /*41860*/  STL [R1+0x9d0], R0 ;  /* 0x0009d00001007387 */ /* 0x0109e20000100800 */
[----:B--2---:R-:W-:-:S07]  /*41870*/  IMAD.MOV.U32 R14, RZ, RZ, R13 ;  /* 0x000000ffff0e7224 */ /* 0x004fce00078e000d */
.L_x_23365:
[----:B------:R-:W-:Y:S05]  /*41880*/  BSYNC B1 ;  /* 0x0000000000017941 */ /* 0x000fea0003800000 */
.L_x_23363:
        /* <DEDUP_REMOVED lines=15> */
.L_x_23367:
[----:B------:R-:W4:Y:S04]  /*41980*/  LDL.LU R13, [R1+0xba8] ;  /* 0x000ba800010d7983 */ /* 0x000f280000300800 */
[----:B------:R0:W5:Y:S04]  /*41990*/  LDL.LU R0, [R1+0xba0] ;  /* 0x000ba00001007983 */ /* 0x0001680000300800 */
[----:B----4-:R4:W-:Y:S04]  /*419a0*/  STL [R1+0xba4], R13 ;  /* 0x000ba40d01007387 */ /* 0x0109e80000100800 */
[----:B----4-:R-:W4:Y:S04]  /*419b0*/  LDL.LU R13, [R1+0x9d8] ;  /* 0x0009d800010d7983 */ /* 0x010f280000300800 */
[----:B----4-:R4:W-:Y:S02]  /*419c0*/  STL [R1+0x9dc], R13 ;  /* 0x0009dc0d01007387 */ /* 0x0109e40000100800 */
[----:B0---4-:R-:W-:-:S07]  /*419d0*/  IMAD.MOV.U32 R13, RZ, RZ, R12 ;  /* 0x000000ffff0d7224 */ /* 0x011fce00078e000c */
.L_x_23368:
[----:B------:R-:W-:Y:S05]  /*419e0*/  BSYNC B1 ;  /* 0x0000000000017941 */ /* 0x000fea0003800000 */
.L_x_23366:
        /* <DEDUP_REMOVED lines=16> */
.L_x_23370:
[----:B------:R4:W-:Y:S04]  /*41af0*/  STL [R1+0xba0], R0 ;  /* 0x000ba00001007387 */ /* 0x0009e80000100800 */
[----:B------:R-:W2:Y:S04]  /*41b00*/  LDL.LU R12, [R1+0xba4] ;  /* 0x000ba400010c7983 */ /* 0x000ea80000300800 */
[----:B----4-:R-:W4:Y:S04]  /*41b10*/  LDL.LU R0, [R1+0x9e4] ;  /* 0x0009e40001007983 */ /* 0x010f280000300800 */
[----:B--2---:R2:W-:Y:S04]  /*41b20*/  STL [R1+0xba8], R12 ;  /* 0x000ba80c01007387 */ /* 0x0045e80000100800 */
[----:B----4-:R4:W-:Y:S01]  /*41b30*/  STL [R1+0x9d8], R0 ;  /* 0x0009d80001007387 */ /* 0x0109e20000100800 */
[----:B--2---:R-:W-:-:S07]  /*41b40*/  IMAD.MOV.U32 R12, RZ, RZ, R11 ;  /* 0x000000ffff0c7224 */ /* 0x004fce00078e000b */
.L_x_23371:
[----:B------:R-:W-:Y:S05]  /*41b50*/  BSYNC B1 ;  /* 0x0000000000017941 */ /* 0x000fea0003800000 */
.L_x_23369:
        /* <DEDUP_REMOVED lines=15> */
.L_x_23373:
[----:B------:R-:W4:Y:S04]  /*41c50*/  LDL.LU R11, [R1+0xba8] ;  /* 0x000ba800010b7983 */ /* 0x000f280000300800 */
[----:B------:R0:W5:Y:S04]  /*41c60*/  LDL.LU R0, [R1+0xba0] ;  /* 0x000ba00001007983 */ /* 0x0001680000300800 */
[----:B----4-:R4:W-:Y:S04]  /*41c70*/  STL [R1+0xba4], R11 ;  /* 0x000ba40b01007387 */ /* 0x0109e80000100800 */
[----:B----4-:R-:W4:Y:S04]  /*41c80*/  LDL.LU R11, [R1+0x9e0] ;  /* 0x0009e000010b7983 */ /* 0x010f280000300800 */
[----:B----4-:R4:W-:Y:S02]  /*41c90*/  STL [R1+0x9e4], R11 ;  /* 0x0009e40b01007387 */ /* 0x0109e40000100800 */
[----:B0---4-:R-:W-:-:S07]  /*41ca0*/  IMAD.MOV.U32 R11, RZ, RZ, R10 ;  /* 0x000000ffff0b7224 */ /* 0x011fce00078e000a */
.L_x_23374:
[----:B------:R-:W-:Y:S05]  /*41cb0*/  BSYNC B1 ;  /* 0x0000000000017941 */ /* 0x000fea0003800000 */
.L_x_23372:
        /* <DEDUP_REMOVED lines=16> */
.L_x_23376:
[----:B------:R4:W-:Y:S04]  /*41dc0*/  STL [R1+0xba0], R0 ;  /* 0x000ba00001007387 */ /* 0x0009e80000100800 */
[----:B------:R-:W2:Y:S04]  /*41dd0*/  LDL.LU R10, [R1+0xba4] ;  /* 0x000ba400010a7983 */ /* 0x000ea80000300800 */
[----:B----4-:R-:W4:Y:S04]  /*41de0*/  LDL.LU R0, [R1+0x9ec] ;  /* 0x0009ec0001007983 */ /* 0x010f280000300800 */
[----:B--2---:R2:W-:Y:S04]  /*41df0*/  STL [R1+0xba8], R10 ;  /* 0x000ba80a01007387 */ /* 0x0045e80000100800 */
[----:B----4-:R4:W-:Y:S01]  /*41e00*/  STL [R1+0x9e0], R0 ;  /* 0x0009e00001007387 */ /* 0x0109e20000100800 */
[----:B--2---:R-:W-:-:S07]  /*41e10*/  IMAD.MOV.U32 R10, RZ, RZ, R9 ;  /* 0x000000ffff0a7224 */ /* 0x004fce00078e0009 */
.L_x_23377:
[----:B------:R-:W-:Y:S05]  /*41e20*/  BSYNC B1 ;  /* 0x0000000000017941 */ /* 0x000fea0003800000 */
.L_x_23375:
        /* <DEDUP_REMOVED lines=15> */
.L_x_23379:
[----:B------:R-:W4:Y:S04]  /*41f20*/  LDL.LU R9, [R1+0xba8] ;  /* 0x000ba80001097983 */ /* 0x000f280000300800 */
[----:B------:R0:W5:Y:S04]  /*41f30*/  LDL.LU R0, [R1+0xba0] ;  /* 0x000ba00001007983 */ /* 0x0001680000300800 */
[----:B----4-:R4:W-:Y:S04]  /*41f40*/  STL [R1+0xba4], R9 ;  /* 0x000ba40901007387 */ /* 0x0109e80000100800 */
[----:B----4-:R-:W4:Y:S04]  /*41f50*/  LDL.LU R9, [R1+0x9e8] ;  /* 0x0009e80001097983 */ /* 0x010f280000300800 */
[----:B----4-:R4:W-:Y:S02]  /*41f60*/  STL [R1+0x9ec], R9 ;  /* 0x0009ec0901007387 */ /* 0x0109e40000100800 */
[----:B0---4-:R-:W-:-:S07]  /*41f70*/  IMAD.MOV.U32 R9, RZ, RZ, R8 ;  /* 0x000000ffff097224 */ /* 0x011fce00078e0008 */
.L_x_23380:
[----:B------:R-:W-:Y:S05]  /*41f80*/  BSYNC B1 ;  /* 0x0000000000017941 */ /* 0x000fea0003800000 */
.L_x_23378:
        /* <DEDUP_REMOVED lines=16> */
.L_x_23382:
[----:B------:R4:W-:Y:S04]  /*42090*/  STL [R1+0xba0], R0 ;  /* 0x000ba00001007387 */ /* 0x0009e80000100800 */
[----:B------:R-:W2:Y:S04]  /*420a0*/  LDL.LU R8, [R1+0xba4] ;  /* 0x000ba40001087983 */ /* 0x000ea80000300800 */
[----:B----4-:R-:W4:Y:S04]  /*420b0*/  LDL.LU R0, [R1+0x9f4] ;  /* 0x0009f40001007983 */ /* 0x010f280000300800 */
[----:B--2---:R2:W-:Y:S04]  /*420c0*/  STL [R1+0xba8], R8 ;  /* 0x000ba80801007387 */ /* 0x0045e80000100800 */
[----:B----4-:R4:W-:Y:S01]  /*420d0*/  STL [R1+0x9e8], R0 ;  /* 0x0009e80001007387 */ /* 0x0109e20000100800 */
[----:B--2---:R-:W-:-:S07]  /*420e0*/  IMAD.MOV.U32 R8, RZ, RZ, R7 ;  /* 0x000000ffff087224 */ /* 0x004fce00078e0007 */
.L_x_23383:
[----:B------:R-:W-:Y:S05]  /*420f0*/  BSYNC B1 ;  /* 0x0000000000017941 */ /* 0x000fea0003800000 */
.L_x_23381:
        /* <DEDUP_REMOVED lines=15> */
.L_x_23385:
[----:B------:R-:W4:Y:S04]  /*421f0*/  LDL.LU R7, [R1+0xba8] ;  /* 0x000ba80001077983 */ /* 0x000f280000300800 */
[----:B------:R0:W5:Y:S04]  /*42200*/  LDL.LU R0, [R1+0xba0] ;  /* 0x000ba00001007983 */ /* 0x0001680000300800 */
[----:B----4-:R4:W-:Y:S04]  /*42210*/  STL [R1+0xba4], R7 ;  /* 0x000ba40701007387 */ /* 0x0109e80000100800 */
[----:B----4-:R-:W4:Y:S04]  /*42220*/  LDL.LU R7, [R1+0x9f0] ;  /* 0x0009f00001077983 */ /* 0x010f280000300800 */
[----:B----4-:R4:W-:Y:S02]  /*42230*/  STL [R1+0x9f4], R7 ;  /* 0x0009f40701007387 */ /* 0x0109e40000100800 */
[----:B0---4-:R-:W-:-:S07]  /*42240*/  IMAD.MOV.U32 R7, RZ, RZ, R6 ;  /* 0x000000ffff077224 */ /* 0x011fce00078e0006 */
.L_x_23386:
[----:B------:R-:W-:Y:S05]  /*42250*/  BSYNC B1 ;  /* 0x0000000000017941 */ /* 0x000fea0003800000 */
.L_x_23384:
        /* <DEDUP_REMOVED lines=16> */
.L_x_23388:
[----:B------:R4:W-:Y:S04]  /*42360*/  STL [R1+0xba0], R0 ;  /* 0x000ba00001007387 */ /* 0x0009e80000100800 */
[----:B------:R-:W2:Y:S04]  /*42370*/  LDL.LU R6, [R1+0xba4] ;  /* 0x000ba40001067983 */ /* 0x000ea80000300800 */
[----:B----4-:R-:W4:Y:S04]  /*42380*/  LDL.LU R0, [R1+0x9fc] ;  /* 0x0009fc0001007983 */ /* 0x010f280000300800 */
[----:B--2---:R2:W-:Y:S04]  /*42390*/  STL [R1+0xba8], R6 ;  /* 0x000ba80601007387 */ /* 0x0045e80000100800 */
[----:B----4-:R4:W-:Y:S01]  /*423a0*/  STL [R1+0x9f0], R0 ;  /* 0x0009f00001007387 */ /* 0x0109e20000100800 */
[----:B--2---:R-:W-:-:S07]  /*423b0*/  IMAD.MOV.U32 R6, RZ, RZ, R5 ;  /* 0x000000ffff067224 */ /* 0x004fce00078e0005 */
.L_x_23389:
[----:B------:R-:W-:Y:S05]  /*423c0*/  BSYNC B1 ;  /* 0x0000000000017941 */ /* 0x000fea0003800000 */
.L_x_23387:
        /* <DEDUP_REMOVED lines=15> */
.L_x_23391:
[----:B------:R-:W4:Y:S04]  /*424c0*/  LDL.LU R5, [R1+0xba8] ;  /* 0x000ba80001057983 */ /* 0x000f280000300800 */
[----:B------:R0:W5:Y:S04]  /*424d0*/  LDL.LU R0, [R1+0xba0] ;  /* 0x000ba00001007983 */ /* 0x0001680000300800 */
[----:B----4-:R4:W-:Y:S04]  /*424e0*/  STL [R1+0xba4], R5 ;  /* 0x000ba40501007387 */ /* 0x0109e80000100800 */
[----:B----4-:R-:W4:Y:S04]  /*424f0*/  LDL.LU R5, [R1+0x9f8] ;  /* 0x0009f80001057983 */ /* 0x010f280000300800 */
[----:B----4-:R4:W-:Y:S02]  /*42500*/  STL [R1+0x9fc], R5 ;  /* 0x0009fc0501007387 */ /* 0x0109e40000100800 */
[----:B0---4-:R-:W-:-:S07]  /*42510*/  IMAD.MOV.U32 R5, RZ, RZ, R4 ;  /* 0x000000ffff057224 */ /* 0x011fce00078e0004 */
.L_x_23392:
[----:B------:R-:W-:Y:S05]  /*42520*/  BSYNC B1 ;  /* 0x0000000000017941 */ /* 0x000fea0003800000 */
.L_x_23390:
        /* <DEDUP_REMOVED lines=16> */
.L_x_23394:
[----:B------:R4:W-:Y:S04]  /*42630*/  STL [R1+0xba0], R0 ;  /* 0x000ba00001007387 */ /* 0x0009e80000100800 */
[----:B------:R-:W2:Y:S04]  /*42640*/  LDL.LU R4, [R1+0xba4] ;  /* 0x000ba40001047983 */ /* 0x000ea80000300800 */
[----:B----4-:R-:W4:Y:S04]  /*42650*/  LDL.LU R0, [R1+0xa04] ;  /* 0x000a040001007983 */ /* 0x010f280000300800 */
[----:B--2---:R2:W-:Y:S04]  /*42660*/  STL [R1+0xba8], R4 ;  /* 0x000ba80401007387 */ /* 0x0045e80000100800 */
[----:B----4-:R4:W-:Y:S01]  /*42670*/  STL [R1+0x9f8], R0 ;  /* 0x0009f80001007387 */ /* 0x0109e20000100800 */
[----:B--2---:R-:W-:-:S07]  /*42680*/  IMAD.MOV.U32 R4, RZ, RZ, R3 ;  /* 0x000000ffff047224 */ /* 0x004fce00078e0003 */
.L_x_23395:
[----:B------:R-:W-:Y:S05]  /*42690*/  BSYNC B1 ;  /* 0x0000000000017941 */ /* 0x000fea0003800000 */
.L_x_23393:
        /* <DEDUP_REMOVED lines=15> */
.L_x_23397:
[----:B------:R-:W4:Y:S04]  /*42790*/  LDL.LU R3, [R1+0xba8] ;  /* 0x000ba80001037983 */ /* 0x000f280000300800 */
[----:B------:R0:W5:Y:S04]  /*427a0*/  LDL.LU R0, [R1+0xba0] ;  /* 0x000ba00001007983 */ /* 0x0001680000300800 */
[----:B----4-:R4:W-:Y:S04]  /*427b0*/  STL [R1+0xba4], R3 ;  /* 0x000ba40301007387 */ /* 0x0109e80000100800 */
[----:B----4-:R-:W4:Y:S04]  /*427c0*/  LDL.LU R3, [R1+0xa00] ;  /* 0x000a000001037983 */ /* 0x010f280000300800 */
[----:B----4-:R4:W-:Y:S02]  /*427d0*/  STL [R1+0xa04], R3 ;  /* 0x000a040301007387 */ /* 0x0109e40000100800 */
[----:B0---4-:R-:W-:-:S07]  /*427e0*/  IMAD.MOV.U32 R3, RZ, RZ, R2 ;  /* 0x000000ffff037224 */ /* 0x011fce00078e0002 */
.L_x_23398:
[----:B------:R-:W-:Y:S05]  /*427f0*/  BSYNC B1 ;  /* 0x0000000000017941 */ /* 0x000fea0003800000 */
.L_x_23396:
        /* <DEDUP_REMOVED lines=22> */
.L_x_23400:
[----:B------:R-:W2:Y:S04]  /*42960*/  LDL.LU R2, [R1+0xba4] ;  /* 0x000ba40001027983 */ /* 0x000ea80000300800 */
[----:B------:R4:W-:Y:S04]  /*42970*/  STL [R1+0xba0], R0 ;  /* 0x000ba00001007387 */ /* 0x0009e80000100800 */
[----:B----4-:R-:W4:Y:S04]  /*42980*/  LDL.LU R0, [R1+0xa0c] ;  /* 0x000a0c0001007983 */ /* 0x010f280000300800 */
[----:B--2---:R2:W-:Y:S04]  /*42990*/  STL [R1+0xba8], R2 ;  /* 0x000ba80201007387 */ /* 0x0045e80000100800 */
[----:B--2---:R2:W5:Y:S04]  /*429a0*/  LDL.LU R2, [R1+0x814] ;  /* 0x0008140001027983 */ /* 0x0045680000300800 */
[----:B----4-:R2:W-:Y:S02]  /*429b0*/  STL [R1+0xa00], R0 ;  /* 0x000a000001007387 */ /* 0x0105e40000100800 */
.L_x_23401:
[----:B------:R-:W-:Y:S05]  /*429c0*/  BSYNC B1 ;  /* 0x0000000000017941 */ /* 0x000fea0003800000 */
.L_x_23399:
        /* <DEDUP_REMOVED lines=26> */
.L_x_23403:
        /* <DEDUP_REMOVED lines=9> */
.L_x_23404:
[----:B------:R-:W-:Y:S05]  /*42c00*/  BSYNC B1 ;  /* 0x0000000000017941 */ /* 0x000fea0003800000 */
.L_x_23402:
        /* <DEDUP_REMOVED lines=26> */
.L_x_23406:
        /* <DEDUP_REMOVED lines=9> */
.L_x_23407:
[----:B------:R-:W-:Y:S05]  /*42e40*/  BSYNC B1 ;  /* 0x0000000000017941 */ /* 0x000fea0003800000 */
.L_x_23405:
        /* <DEDUP_REMOVED lines=26> */
.L_x_23409:
        /* <DEDUP_REMOVED lines=9> */
.L_x_23410:
[----:B------:R-:W-:Y:S05]  /*43080*/  BSYNC B1 ;  /* 0x0000000000017941 */ /* 0x000fea0003800000 */
.L_x_23408:
        /* <DEDUP_REMOVED lines=26> */
.L_x_23412:
        /* <DEDUP_REMOVED lines=9> */
.L_x_23413:
[----:B------:R-:W-:Y:S05]  /*432c0*/  BSYNC B1 ;  /* 0x0000000000017941 */ /* 0x000fea0003800000 */
.L_x_23411:
        /* <DEDUP_REMOVED lines=26> */
.L_x_23415:
        /* <DEDUP_REMOVED lines=9> */
.L_x_23416:
[----:B------:R-:W-:Y:S05]  /*43500*/  BSYNC B1 ;  /* 0x0000000000017941 */ /* 0x000fea0003800000 */
.L_x_23414:
        /* <DEDUP_REMOVED lines=26> */
.L_x_23418:
        /* <DEDUP_REMOVED lines=9> */
.L_x_23419:
[----:B------:R-:W-:Y:S05]  /*43740*/  BSYNC B1 ;  /* 0x0000000000017941 */ /* 0x000fea0003800000 */
.L_x_23417:
        /* <DEDUP_REMOVED lines=26> */
.L_x_23421:
        /* <DEDUP_REMOVED lines=9> */
.L_x_23422:
[----:B------:R-:W-:Y:S05]  /*43980*/  BSYNC B1 ;  /* 0x0000000000017941 */ /* 0x000fea0003800000 */
.L_x_23420:
        /* <DEDUP_REMOVED lines=26> */
.L_x_23424:
        /* <DEDUP_REMOVED lines=9> */
.L_x_23425:
[----:B------:R-:W-:Y:S05]  /*43bc0*/  BSYNC B1 ;  /* 0x0000000000017941 */ /* 0x000fea0003800000 */
.L_x_23423:
        /* <DEDUP_REMOVED lines=26> */
.L_x_23427:
        /* <DEDUP_REMOVED lines=9> */
.L_x_23428:
[----:B------:R-:W-:Y:S05]  /*43e00*/  BSYNC B1 ;  /* 0x0000000000017941 */ /* 0x000fea0003800000 */
.L_x_23426:
        /* <DEDUP_REMOVED lines=26> */
.L_x_23430:
        /* <DEDUP_REMOVED lines=9> */
.L_x_23431:
[----:B------:R-:W-:Y:S05]  /*44040*/  BSYNC B1 ;  /* 0x0000000000017941 */ /* 0x000fea0003800000 */
.L_x_23429:
        /* <DEDUP_REMOVED lines=26> */
.L_x_23433:
        /* <DEDUP_REMOVED lines=9> */
.L_x_23434:
[----:B------:R-:W-:Y:S05]  /*44280*/  BSYNC B1 ;  /* 0x0000000000017941 */ /* 0x000fea0003800000 */
.L_x_23432:
        /* <DEDUP_REMOVED lines=26> */
.L_x_23436:
        /* <DEDUP_REMOVED lines=9> */
.L_x_23437:
[----:B------:R-:W-:Y:S05]  /*444c0*/  BSYNC B1 ;  /* 0x0000000000017941 */ /* 0x000fea0003800000 */
.L_x_23435:
        /* <DEDUP_REMOVED lines=26> */
.L_x_23439:
        /* <DEDUP_REMOVED lines=9> */
.L_x_23440:
[----:B------:R-:W-:Y:S05]  /*44700*/  BSYNC B1 ;  /* 0x0000000000017941 */ /* 0x000fea0003800000 */
.L_x_23438:
        /* <DEDUP_REMOVED lines=26> */
.L_x_23442:
        /* <DEDUP_REMOVED lines=9> */
.L_x_23443:
[----:B------:R-:W-:Y:S05]  /*44940*/  BSYNC B1 ;  /* 0x0000000000017941 */ /* 0x000fea0003800000 */
.L_x_23441:
        /* <DEDUP_REMOVED lines=26> */
.L_x_23445:
        /* <DEDUP_REMOVED lines=9> */
.L_x_23446:
[----:B------:R-:W-:Y:S05]  /*44b80*/  BSYNC B1 ;  /* 0x0000000000017941 */ /* 0x000fea0003800000 */
.L_x_23444:
        /* <DEDUP_REMOVED lines=26> */
.L_x_23448:
        /* <DEDUP_REMOVED lines=9> */
.L_x_23449:
[----:B------:R-:W-:Y:S05]  /*44dc0*/  BSYNC B1 ;  /* 0x0000000000017941 */ /* 0x000fea0003800000 */
.L_x_23447:
        /* <DEDUP_REMOVED lines=26> */
.L_x_23451:
        /* <DEDUP_REMOVED lines=9> */
.L_x_23452:
[----:B------:R-:W-:Y:S05]  /*45000*/  BSYNC B1 ;  /* 0x0000000000017941 */ /* 0x000fea0003800000 */
.L_x_23450:
        /* <DEDUP_REMOVED lines=26> */
.L_x_23454:
        /* <DEDUP_REMOVED lines=9> */
.L_x_23455:
[----:B------:R-:W-:Y:S05]  /*45240*/  BSYNC B1 ;  /* 0x0000000000017941 */ /* 0x000fea0003800000 */
.L_x_23453:
        /* <DEDUP_REMOVED lines=26> */
.L_x_23457:
        /* <DEDUP_REMOVED lines=9> */
.L_x_23458:
[----:B------:R-:W-:Y:S05]  /*45480*/  BSYNC B1 ;  /* 0x0000000000017941 */ /* 0x000fea0003800000 */
.L_x_23456:
        /* <DEDUP_REMOVED lines=26> */
.L_x_23460:
        /* <DEDUP_REMOVED lines=9> */
.L_x_23461:
[----:B------:R-:W-:Y:S05]  /*456c0*/  BSYNC B1 ;  /* 0x0000000000017941 */ /* 0x000fea0003800000 */
.L_x_23459:
        /* <DEDUP_REMOVED lines=26> */
.L_x_23463:
        /* <DEDUP_REMOVED lines=9> */
.L_x_23464:
[----:B------:R-:W-:Y:S05]  /*45900*/  BSYNC B1 ;  /* 0x0000000000017941 */ /* 0x000fea0003800000 */
.L_x_23462:
        /* <DEDUP_REMOVED lines=26> */
.L_x_23466:
        /* <DEDUP_REMOVED lines=9> */
.L_x_23467:
[----:B------:R-:W-:Y:S05]  /*45b40*/  BSYNC B1 ;  /* 0x0000000000017941 */ /* 0x000fea0003800000 */
.L_x_23465:
        /* <DEDUP_REMOVED lines=26> */
.L_x_23469:
        /* <DEDUP_REMOVED lines=9> */
.L_x_23470:
[----:B------:R-:W-:Y:S05]  /*45d80*/  BSYNC B1 ;  /* 0x0000000000017941 */ /* 0x000fea0003800000 */
.L_x_23468:
        /* <DEDUP_REMOVED lines=26> */
.L_x_23472:
        /* <DEDUP_REMOVED lines=9> */
.L_x_23473:
[----:B------:R-:W-:Y:S05]  /*45fc0*/  BSYNC B1 ;  /* 0x0000000000017941 */ /* 0x000fea0003800000 */
.L_x_23471:
        /* <DEDUP_REMOVED lines=26> */
.L_x_23475:
        /* <DEDUP_REMOVED lines=9> */
.L_x_23476:
[----:B------:R-:W-:Y:S05]  /*46200*/  BSYNC B1 ;  /* 0x0000000000017941 */ /* 0x000fea0003800000 */
.L_x_23474:
        /* <DEDUP_REMOVED lines=26> */
.L_x_23478:
        /* <DEDUP_REMOVED lines=9> */
.L_x_23479:
[----:B------:R-:W-:Y:S05]  /*46440*/  BSYNC B1 ;  /* 0x0000000000017941 */ /* 0x000fea0003800000 */
.L_x_23477:
        /* <DEDUP_REMOVED lines=26> */
.L_x_23481:
        /* <DEDUP_REMOVED lines=9> */
.L_x_23482:
[----:B------:R-:W-:Y:S05]  /*46680*/  BSYNC B1 ;  /* 0x0000000000017941 */ /* 0x000fea0003800000 */
.L_x_23480:
        /* <DEDUP_REMOVED lines=26> */
.L_x_23484:
        /* <DEDUP_REMOVED lines=9> */
.L_x_23485:
[----:B------:R-:W-:Y:S05]  /*468c0*/  BSYNC B1 ;  /* 0x0000000000017941 */ /* 0x000fea0003800000 */
.L_x_23483:
        /* <DEDUP_REMOVED lines=26> */
.L_x_23487:
        /* <DEDUP_REMOVED lines=9> */
.L_x_23488:
[----:B------:R-:W-:Y:S05]  /*46b00*/  BSYNC B1 ;  /* 0x0000000000017941 */ /* 0x000fea0003800000 */
.L_x_23486:
        /* <DEDUP_REMOVED lines=26> */
.L_x_23490:
        /* <DEDUP_REMOVED lines=9> */
.L_x_23491:
[----:B------:R-:W-:Y:S05]  /*46d40*/  BSYNC B1 ;  /* 0x0000000000017941 */ /* 0x000fea0003800000 */
.L_x_23489:
        /* <DEDUP_REMOVED lines=26> */
.L_x_23493:
        /* <DEDUP_REMOVED lines=9> */
.L_x_23494:
[----:B------:R-:W-:Y:S05]  /*46f80*/  BSYNC B1 ;  /* 0x0000000000017941 */ /* 0x000fea0003800000 */
.L_x_23492:
        /* <DEDUP_REMOVED lines=26> */
.L_x_23496:
        /* <DEDUP_REMOVED lines=9> */
.L_x_23497:
[----:B------:R-:W-:Y:S05]  /*471c0*/  BSYNC B1 ;  /* 0x0000000000017941 */ /* 0x000fea0003800000 */
.L_x_23495:
        /* <DEDUP_REMOVED lines=26> */
.L_x_23499:
        /* <DEDUP_REMOVED lines=9> */
.L_x_23500:
[----:B------:R-:W-:Y:S05]  /*47400*/  BSYNC B1 ;  /* 0x0000000000017941 */ /* 0x000fea0003800000 */
.L_x_23498:
        /* <DEDUP_REMOVED lines=26> */
.L_x_23502:
        /* <DEDUP_REMOVED lines=9> */
.L_x_23503:
[----:B------:R-:W-:Y:S05]  /*47640*/  BSYNC B1 ;  /* 0x0000000000017941 */ /* 0x000fea0003800000 */
.L_x_23501:
        /* <DEDUP_REMOVED lines=26> */
.L_x_23505:
        /* <DEDUP_REMOVED lines=9> */
.L_x_23506:
[----:B------:R-:W-:Y:S05]  /*47880*/  BSYNC B1 ;  /* 0x0000000000017941 */ /* 0x000fea0003800000 */
.L_x_23504:
        /* <DEDUP_REMOVED lines=26> */
.L_x_23508:
        /* <DEDUP_REMOVED lines=9> */
.L_x_23509:
[----:B------:R-:W-:Y:S05]  /*47ac0*/  BSYNC B1 ;  /* 0x0000000000017941 */ /* 0x000fea0003800000 */
.L_x_23507:
        /* <DEDUP_REMOVED lines=26> */
.L_x_23511:
        /* <DEDUP_REMOVED lines=9> */
.L_x_23512:
[----:B------:R-:W-:Y:S05]  /*47d00*/  BSYNC B1 ;  /* 0x0000000000017941 */ /* 0x000fea0003800000 */
.L_x_23510:
        /* <DEDUP_REMOVED lines=26> */
.L_x_23514:
        /* <DEDUP_REMOVED lines=9> */
.L_x_23515:
[----:B------:R-:W-:Y:S05]  /*47f40*/  BSYNC B1 ;  /* 0x0000000000017941 */ /* 0x000fea0003800000 */
.L_x_23513:
        /* <DEDUP_REMOVED lines=26> */
.L_x_23517:
        /* <DEDUP_REMOVED lines=9> */
.L_x_23518:
[----:B------:R-:W-:Y:S05]  /*48180*/  BSYNC B1 ;  /* 0x0000000000017941 */ /* 0x000fea0003800000 */
.L_x_23516:
        /* <DEDUP_REMOVED lines=26> */
.L_x_23520:
        /* <DEDUP_REMOVED lines=9> */
.L_x_23521:
[----:B------:R-:W-:Y:S05]  /*483c0*/  BSYNC B1 ;  /* 0x0000000000017941 */ /* 0x000fea0003800000 */
.L_x_23519:
        /* <DEDUP_REMOVED lines=26> */
.L_x_23523:
        /* <DEDUP_REMOVED lines=9> */
.L_x_23524:
[----:B------:R-:W-:Y:S05]  /*48600*/  BSYNC B1 ;  /* 0x0000000000017941 */ /* 0x000fea0003800000 */
.L_x_23522:
        /* <DEDUP_REMOVED lines=26> */
.L_x_23526:
        /* <DEDUP_REMOVED lines=9> */
.L_x_23527:
[----:B------:R-:W-:Y:S05]  /*48840*/  BSYNC B1 ;  /* 0x0000000000017941 */ /* 0x000fea0003800000 */
.L_x_23525:
        /* <DEDUP_REMOVED lines=26> */
.L_x_23529:
        /* <DEDUP_REMOVED lines=9> */
.L_x_23530:
[----:B------:R-:W-:Y:S05]  /*48a80*/  BSYNC B1 ;  /* 0x0000000000017941 */ /* 0x000fea0003800000 */
.L_x_23528:
        /* <DEDUP_REMOVED lines=26> */
.L_x_23532:
        /* <DEDUP_REMOVED lines=9> */
.L_x_23533:
[----:B------:R-:W-:Y:S05]  /*48cc0*/  BSYNC B1 ;  /* 0x0000000000017941 */ /* 0x000fea0003800000 */
.L_x_23531:
        /* <DEDUP_REMOVED lines=26> */
.L_x_23535:
        /* <DEDUP_REMOVED lines=9> */
.L_x_23536:
[----:B------:R-:W-:Y:S05]  /*48f00*/  BSYNC B1 ;  /* 0x0000000000017941 */ /* 0x000fea0003800000 */
.L_x_23534:
        /* <DEDUP_REMOVED lines=26> */
.L_x_23538:
        /* <DEDUP_REMOVED lines=9> */
.L_x_23539:
[----:B------:R-:W-:Y:S05]  /*49140*/  BSYNC B1 ;  /* 0x0000000000017941 */ /* 0x000fea0003800000 */
.L_x_23537:
        /* <DEDUP_REMOVED lines=26> */
.L_x_23541:
        /* <DEDUP_REMOVED lines=9> */
.L_x_23542:
[----:B------:R-:W-:Y:S05]  /*49380*/  BSYNC B1 ;  /* 0x0000000000017941 */ /* 0x000fea0003800000 */
.L_x_23540:
        /* <DEDUP_REMOVED lines=26> */
.L_x_23544:
        /* <DEDUP_REMOVED lines=9> */
.L_x_23545:
[----:B------:R-:W-:Y:S05]  /*495c0*/  BSYNC B1 ;  /* 0x0000000000017941 */ /* 0x000fea0003800000 */
.L_x_23543:
        /* <DEDUP_REMOVED lines=26> */
.L_x_23547:
        /* <DEDUP_REMOVED lines=9> */
.L_x_23548:
[----:B------:R-:W-:Y:S05]  /*49800*/  BSYNC B1 ;  /* 0x0000000000017941 */ /* 0x000fea0003800000 */
.L_x_23546:
        /* <DEDUP_REMOVED lines=26> */
.L_x_23550:
        /* <DEDUP_REMOVED lines=9> */
.L_x_23551:
[----:B------:R-:W-:Y:S05]  /*49a40*/  BSYNC B1 ;  /* 0x0000000000017941 */ /* 0x000fea0003800000 */
.L_x_23549:
        /* <DEDUP_REMOVED lines=26> */
.L_x_23553:
        /* <DEDUP_REMOVED lines=9> */
.L_x_23554:
[----:B------:R-:W-:Y:S05]  /*49c80*/  BSYNC B1 ;  /* 0x0000000000017941 */ /* 0x000fea0003800000 */
.L_x_23552:
        /* <DEDUP_REMOVED lines=26> */
.L_x_23556:
        /* <DEDUP_REMOVED lines=9> */
.L_x_23557:
[----:B------:R-:W-:Y:S05]  /*49ec0*/  BSYNC B1 ;  /* 0x0000000000017941 */ /* 0x000fea0003800000 */
.L_x_23555:
        /* <DEDUP_REMOVED lines=26> */
.L_x_23559:
        /* <DEDUP_REMOVED lines=9> */
.L_x_23560:
[----:B------:R-:W-:Y:S05]  /*4a100*/  BSYNC B1 ;  /* 0x0000000000017941 */ /* 0x000fea0003800000 */
.L_x_23558:
        /* <DEDUP_REMOVED lines=26> */
.L_x_23562:
        /* <DEDUP_REMOVED lines=9> */
.L_x_23563:
[----:B------:R-:W-:Y:S05]  /*4a340*/  BSYNC B1 ;  /* 0x0000000000017941 */ /* 0x000fea0003800000 */
.L_x_23561:
        /* <DEDUP_REMOVED lines=26> */
.L_x_23565:
        /* <DEDUP_REMOVED lines=9> */
.L_x_23566:
[----:B------:R-:W-:Y:S05]  /*4a580*/  BSYNC B1 ;  /* 0x0000000000017941 */ /* 0x000fea0003800000 */
.L_x_23564:
        /* <DEDUP_REMOVED lines=26> */
.L_x_23568:
        /* <DEDUP_REMOVED lines=9> */
.L_x_23569:
[----:B------:R-:W-:Y:S05]  /*4a7c0*/  BSYNC B1 ;  /* 0x0000000000017941 */ /* 0x000fea0003800000 */
.L_x_23567:
        /* <DEDUP_REMOVED lines=26> */
.L_x_23571:
        /* <DEDUP_REMOVED lines=9> */
.L_x_23572:
[----:B------:R-:W-:Y:S05]  /*4aa00*/  BSYNC B1 ;  /* 0x0000000000017941 */ /* 0x000fea0003800000 */
.L_x_23570:
        /* <DEDUP_REMOVED lines=26> */
.L_x_23574:
        /* <DEDUP_REMOVED lines=9> */
.L_x_23575:
[----:B------:R-:W-:Y:S05]  /*4ac40*/  BSYNC B1 ;  /* 0x0000000000017941 */ /* 0x000fea0003800000 */
.L_x_23573:
        /* <DEDUP_REMOVED lines=26> */
.L_x_23577:
        /* <DEDUP_REMOVED lines=9> */
.L_x_23578:
[----:B------:R-:W-:Y:S05]  /*4ae80*/  BSYNC B1 ;  /* 0x0000000000017941 */ /* 0x000fea0003800000 */
.L_x_23576:
        /* <DEDUP_REMOVED lines=26> */
.L_x_23580:
        /* <DEDUP_REMOVED lines=9> */
.L_x_23581:
[----:B------:R-:W-:Y:S05]  /*4b0c0*/  BSYNC B1 ;  /* 0x0000000000017941 */ /* 0x000fea0003800000 */
.L_x_23579:
        /* <DEDUP_REMOVED lines=26> */
.L_x_23583:
        /* <DEDUP_REMOVED lines=9> */
.L_x_23584:
[----:B------:R-:W-:Y:S05]  /*4b300*/  BSYNC B1 ;  /* 0x0000000000017941 */ /* 0x000fea0003800000 */
.L_x_23582:
        /* <DEDUP_REMOVED lines=26> */
.L_x_23586:
        /* <DEDUP_REMOVED lines=9> */
.L_x_23587:
[----:B------:R-:W-:Y:S05]  /*4b540*/  BSYNC B1 ;  /* 0x0000000000017941 */ /* 0x000fea0003800000 */
.L_x_23585:
        /* <DEDUP_REMOVED lines=26> */
.L_x_23589:
        /* <DEDUP_REMOVED lines=9> */
.L_x_23590:
[----:B------:R-:W-:Y:S05]  /*4b780*/  BSYNC B1 ;  /* 0x0000000000017941 */ /* 0x000fea0003800000 */
.L_x_23588:
        /* <DEDUP_REMOVED lines=26> */
.L_x_23592:
        /* <DEDUP_REMOVED lines=9> */
.L_x_23593:
[----:B------:R-:W-:Y:S05]  /*4b9c0*/  BSYNC B1 ;  /* 0x0000000000017941 */ /* 0x000fea0003800000 */
.L_x_23591:
        /* <DEDUP_REMOVED lines=26> */
.L_x_23595:
        /* <DEDUP_REMOVED lines=9> */
.L_x_23596:
[----:B------:R-:W-:Y:S05]  /*4bc00*/  BSYNC B1 ;  /* 0x0000000000017941 */ /* 0x000fea0003800000 */
.L_x_23594:
        /* <DEDUP_REMOVED lines=26> */
.L_x_23598:
        /* <DEDUP_REMOVED lines=9> */
.L_x_23599:
[----:B------:R-:W-:Y:S05]  /*4be40*/  BSYNC B1 ;  /* 0x0000000000017941 */ /* 0x000fea0003800000 */
.L_x_23597:
        /* <DEDUP_REMOVED lines=26> */
.L_x_23601:
        /* <DEDUP_REMOVED lines=9> */
.L_x_23602:
[----:B------:R-:W-:Y:S05]  /*4c080*/  BSYNC B1 ;  /* 0x0000000000017941 */ /* 0x000fea0003800000 */
.L_x_23600:
        /* <DEDUP_REMOVED lines=26> */
.L_x_23604:
        /* <DEDUP_REMOVED lines=9> */
.L_x_23605:
[----:B------:R-:W-:Y:S05]  /*4c2c0*/  BSYNC B1 ;  /* 0x0000000000017941 */ /* 0x000fea0003800000 */
.L_x_23603:
        /* <DEDUP_REMOVED lines=26> */
.L_x_23607:
        /* <DEDUP_REMOVED lines=9> */
.L_x_23608:
[----:B------:R-:W-:Y:S05]  /*4c500*/  BSYNC B1 ;  /* 0x0000000000017941 */ /* 0x000fea0003800000 */
.L_x_23606:
        /* <DEDUP_REMOVED lines=26> */
.L_x_23610:
        /* <DEDUP_REMOVED lines=9> */
.L_x_23611:
[----:B------:R-:W-:Y:S05]  /*4c740*/  BSYNC B1 ;  /* 0x0000000000017941 */ /* 0x000fea0003800000 */
.L_x_23609:
        /* <DEDUP_REMOVED lines=26> */
.L_x_23613:
        /* <DEDUP_REMOVED lines=9> */
.L_x_23614:
[----:B------:R-:W-:Y:S05]  /*4c980*/  BSYNC B1 ;  /* 0x0000000000017941 */ /* 0x000fea0003800000 */
.L_x_23612:
        /* <DEDUP_REMOVED lines=26> */
.L_x_23616:
        /* <DEDUP_REMOVED lines=9> */
.L_x_23617:
[----:B------:R-:W-:Y:S05]  /*4cbc0*/  BSYNC B1 ;  /* 0x0000000000017941 */ /* 0x000fea0003800000 */
.L_x_23615:
        /* <DEDUP_REMOVED lines=26> */
.L_x_23619:
        /* <DEDUP_REMOVED lines=9> */
.L_x_23620:
[----:B------:R-:W-:Y:S05]  /*4ce00*/  BSYNC B1 ;  /* 0x0000000000017941 */ /* 0x000fea0003800000 */
.L_x_23618:
        /* <DEDUP_REMOVED lines=26> */
.L_x_23622:
        /* <DEDUP_REMOVED lines=9> */
.L_x_23623:
[----:B------:R-:W-:Y:S05]  /*4d040*/  BSYNC B1 ;  /* 0x0000000000017941 */ /* 0x000fea0003800000 */
.L_x_23621:
        /* <DEDUP_REMOVED lines=26> */
.L_x_23625:
        /* <DEDUP_REMOVED lines=9> */
.L_x_23626:
[----:B------:R-:W-:Y:S05]  /*4d280*/  BSYNC B1 ;  /* 0x0000000000017941 */ /* 0x000fea0003800000 */
.L_x_23624:
        /* <DEDUP_REMOVED lines=26> */
.L_x_23628:
        /* <DEDUP_REMOVED lines=9> */
.L_x_23629:
[----:B------:R-:W-:Y:S05]  /*4d4c0*/  BSYNC B1 ;  /* 0x0000000000017941 */ /* 0x000fea0003800000 */
.L_x_23627:
        /* <DEDUP_REMOVED lines=26> */
.L_x_23631:
        /* <DEDUP_REMOVED lines=9> */
.L_x_23632:
[----:B------:R-:W-:Y:S05]  /*4d700*/  BSYNC B1 ;  /* 0x0000000000017941 */ /* 0x000fea0003800000 */
.L_x_23630:
        /* <DEDUP_REMOVED lines=26> */
.L_x_23634:
        /* <DEDUP_REMOVED lines=9> */
.L_x_23635:
[----:B------:R-:W-:Y:S05]  /*4d940*/  BSYNC B1 ;  /* 0x0000000000017941 */ /* 0x000fea0003800000 */
.L_x_23633:
        /* <DEDUP_REMOVED lines=26> */
.L_x_23637:
        /* <DEDUP_REMOVED lines=9> */
.L_x_23638:
[----:B------:R-:W-:Y:S05]  /*4db80*/  BSYNC B1 ;  /* 0x0000000000017941 */ /* 0x000fea0003800000 */
.L_x_23636:
        /* <DEDUP_REMOVED lines=26> */
.L_x_23640:
        /* <DEDUP_REMOVED lines=9> */
.L_x_23641:
[----:B------:R-:W-:Y:S05]  /*4ddc0*/  BSYNC B1 ;  /* 0x0000000000017941 */ /* 0x000fea0003800000 */
.L_x_23639:
        /* <DEDUP_REMOVED lines=26> */
.L_x_23643:
        /* <DEDUP_REMOVED lines=9> */
.L_x_23644:
[----:B------:R-:W-:Y:S05]  /*4e000*/  BSYNC B1 ;  /* 0x0000000000017941 */ /* 0x000fea0003800000 */
.L_x_23642:
        /* <DEDUP_REMOVED lines=26> */
.L_x_23646:
        /* <DEDUP_REMOVED lines=9> */
.L_x_23647:
[----:B------:R-:W-:Y:S05]  /*4e240*/  BSYNC B1 ;  /* 0x0000000000017941 */ /* 0x000fea0003800000 */
.L_x_23645:
        /* <DEDUP_REMOVED lines=26> */
.L_x_23649:
        /* <DEDUP_REMOVED lines=9> */
.L_x_23650:
[----:B------:R-:W-:Y:S05]  /*4e480*/  BSYNC B1 ;  /* 0x0000000000017941 */ /* 0x000fea0003800000 */
.L_x_23648:
        /* <DEDUP_REMOVED lines=26> */
.L_x_23652:
        /* <DEDUP_REMOVED lines=9> */
.L_x_23653:
[----:B------:R-:W-:Y:S05]  /*4e6c0*/  BSYNC B1 ;  /* 0x0000000000017941 */ /* 0x000fea0003800000 */
.L_x_23651:
        /* <DEDUP_REMOVED lines=26> */
.L_x_23655:
        /* <DEDUP_REMOVED lines=9> */
.L_x_23656:
[----:B------:R-:W-:Y:S05]  /*4e900*/  BSYNC B1 ;  /* 0x0000000000017941 */ /* 0x000fea0003800000 */
.L_x_23654:
        /* <DEDUP_REMOVED lines=26> */
.L_x_23658:
        /* <DEDUP_REMOVED lines=9> */
.L_x_23659:
[----:B------:R-:W-:Y:S05]  /*4eb40*/  BSYNC B1 ;  /* 0x0000000000017941 */ /* 0x000fea0003800000 */
.L_x_23657:
        /* <DEDUP_REMOVED lines=26> */
.L_x_23661:
        /* <DEDUP_REMOVED lines=9> */
.L_x_23662:
[----:B------:R-:W-:Y:S05]  /*4ed80*/  BSYNC B1 ;  /* 0x0000000000017941 */ /* 0x000fea0003800000 */
.L_x_23660:
        /* <DEDUP_REMOVED lines=26> */
.L_x_23664:
        /* <DEDUP_REMOVED lines=9> */
.L_x_23665:
[----:B------:R-:W-:Y:S05]  /*4efc0*/  BSYNC B1 ;  /* 0x0000000000017941 */ /* 0x000fea0003800000 */
.L_x_23663:
        /* <DEDUP_REMOVED lines=26> */
.L_x_23667:
        /* <DEDUP_REMOVED lines=9> */
.L_x_23668:
[----:B------:R-:W-:Y:S05]  /*4f200*/  BSYNC B1 ;  /* 0x0000000000017941 */ /* 0x000fea0003800000 */
.L_x_23666:
        /* <DEDUP_REMOVED lines=26> */
.L_x_23670:
        /* <DEDUP_REMOVED lines=9> */
.L_x_23671:
[----:B------:R-:W-:Y:S05]  /*4f440*/  BSYNC B1 ;  /* 0x0000000000017941 */ /* 0x000fea0003800000 */
.L_x_23669:
        /* <DEDUP_REMOVED lines=26> */
.L_x_23673:
        /* <DEDUP_REMOVED lines=9> */
.L_x_23674:
[----:B------:R-:W-:Y:S05]  /*4f680*/  BSYNC B1 ;  /* 0x0000000000017941 */ /* 0x000fea0003800000 */
.L_x_23672:
        /* <DEDUP_REMOVED lines=26> */
.L_x_23676:
        /* <DEDUP_REMOVED lines=9> */
.L_x_23677:
[----:B------:R-:W-:Y:S05]  /*4f8c0*/  BSYNC B1 ;  /* 0x0000000000017941 */ /* 0x000fea0003800000 */
.L_x_23675:
        /* <DEDUP_REMOVED lines=26> */
.L_x_23679:
        /* <DEDUP_REMOVED lines=9> */
.L_x_23680:
[----:B------:R-:W-:Y:S05]  /*4fb00*/  BSYNC B1 ;  /* 0x0000000000017941 */ /* 0x000fea0003800000 */
.L_x_23678:
        /* <DEDUP_REMOVED lines=26> */
.L_x_23682:
        /* <DEDUP_REMOVED lines=9> */
.L_x_23683:
[----:B------:R-:W-:Y:S05]  /*4fd40*/  BSYNC B1 ;  /* 0x0000000000017941 */ /* 0x000fea0003800000 */
.L_x_23681:
        /* <DEDUP_REMOVED lines=26> */
.L_x_23685:
        /* <DEDUP_REMOVED lines=9> */
.L_x_23686:
[----:B------:R-:W-:Y:S05]  /*4ff80*/  BSYNC B1 ;  /* 0x0000000000017941 */ /* 0x000fea0003800000 */
.L_x_23684:
        /* <DEDUP_REMOVED lines=26> */
.L_x_23688:
        /* <DEDUP_REMOVED lines=9> */
.L_x_23689:
[----:B------:R-:W-:Y:S05]  /*501c0*/  BSYNC B1 ;  /* 0x0000000000017941 */ /* 0x000fea0003800000 */
.L_x_23687:
        /* <DEDUP_REMOVED lines=27> */
.L_x_23691:
        /* <DEDUP_REMOVED lines=9> */
.L_x_23692:
[----:B------:R-:W-:Y:S05]  /*50410*/  BSYNC B1 ;  /* 0x0000000000017941 */ /* 0x000fea0003800000 */
.L_x_23690:
        /* <DEDUP_REMOVED lines=26> */
.L_x_23694:
        /* <DEDUP_REMOVED lines=9> */
.L_x_23695:
[----:B------:R-:W-:Y:S05]  /*50650*/  BSYNC B1 ;  /* 0x0000000000017941 */ /* 0x000fea0003800000 */
.L_x_23693:
        /* <DEDUP_REMOVED lines=26> */
.L_x_23697:
        /* <DEDUP_REMOVED lines=13> */
.L_x_23698:
[----:B------:R-:W-:Y:S05]  /*508d0*/  BSYNC B1 ;  /* 0x0000000000017941 */ /* 0x000fea0003800000 */
.L_x_23696:
        /* <DEDUP_REMOVED lines=13> */
.L_x_23317:
[----:B------:R-:W-:Y:S05]  /*509b0*/  BSYNC B0 ;  /* 0x0000000000007941 */ /* 0x000fea0003800000 */
.L_x_23316:
        /* <DEDUP_REMOVED lines=676> */
.L_x_24083:
        /* <DEDUP_REMOVED lines=35> */
.L_x_23703:
[----:B------:R-:W2:Y:S04]  /*53630*/  LDL.LU R0, [R1+0x99c] ;  /* 0x00099c0001007983 */ /* 0x000ea80000300800 */
[----:B--2---:R0:W-:Y:S02]  /*53640*/  STL [R1+0xba4], R0 ;  /* 0x000ba40001007387 */ /* 0x0041e40000100800 */
[----:B0-----:R-:W-:Y:S02]  /*53650*/  IMAD.MOV.U32 R0, RZ, RZ, R29 ;  /* 0x000000ffff007224 */ /* 0x001fe400078e001d */
[----:B------:R-:W2:Y:S04]  /*53660*/  LDL.LU R29, [R1+0x998] ;  /* 0x00099800011d7983 */ /* 0x000ea80000300800 */
[----:B--2---:R0:W-:Y:S02]  /*53670*/  STL [R1+0x99c], R29 ;  /* 0x00099c1d01007387 */ /* 0x0041e40000100800 */
[----:B0-----:R-:W-:-:S07]  /*53680*/  IMAD.MOV.U32 R29, RZ, RZ, R28 ;  /* 0x000000ffff1d7224 */ /* 0x001fce00078e001c */
.L_x_23704:
[----:B------:R-:W-:Y:S05]  /*53690*/  BSYNC B1 ;  /* 0x0000000000017941 */ /* 0x000fea0003800000 */
.L_x_23702:
        /* <DEDUP_REMOVED lines=16> */
.L_x_23706:
[----:B------:R0:W-:Y:S04]  /*537a0*/  STL [R1+0xba0], R0 ;  /* 0x000ba00001007387 */ /* 0x0001e80000100800 */
[----:B------:R-:W2:Y:S04]  /*537b0*/  LDL.LU R28, [R1+0xba4] ;  /* 0x000ba400011c7983 */ /* 0x000ea80000300800 */
[----:B0-----:R-:W3:Y:S04]  /*537c0*/  LDL.LU R0, [R1+0x9a4] ;  /* 0x0009a40001007983 */ /* 0x001ee80000300800 */
[----:B--2---:R0:W-:Y:S04]  /*537d0*/  STL [R1+0xba8], R28 ;  /* 0x000ba81c01007387 */ /* 0x0041e80000100800 */
[----:B---3--:R1:W-:Y:S01]  /*537e0*/  STL [R1+0x998], R0 ;  /* 0x0009980001007387 */ /* 0x0083e20000100800 */
[----:B0-----:R-:W-:-:S07]  /*537f0*/  IMAD.MOV.U32 R28, RZ, RZ, R27 ;  /* 0x000000ffff1c7224 */ /* 0x001fce00078e001b */
.L_x_23707:
[----:B------:R-:W-:Y:S05]  /*53800*/  BSYNC B1 ;  /* 0x0000000000017941 */ /* 0x000fea0003800000 */
.L_x_23705:
        /* <DEDUP_REMOVED lines=15> */
.L_x_23709:
[----:B------:R-:W2:Y:S04]  /*53900*/  LDL.LU R27, [R1+0xba8] ;  /* 0x000ba800011b7983 */ /* 0x000ea80000300800 */
[----:B------:R1:W5:Y:S04]  /*53910*/  LDL.LU R0, [R1+0xba0] ;  /* 0x000ba00001007983 */ /* 0x0003680000300800 */
[----:B--2---:R2:W-:Y:S04]  /*53920*/  STL [R1+0xba4], R27 ;  /* 0x000ba41b01007387 */ /* 0x0045e80000100800 */
[----:B--2---:R-:W2:Y:S04]  /*53930*/  LDL.LU R27, [R1+0x9a0] ;  /* 0x0009a000011b7983 */ /* 0x004ea80000300800 */
[----:B--2---:R2:W-:Y:S02]  /*53940*/  STL [R1+0x9a4], R27 ;  /* 0x0009a41b01007387 */ /* 0x0045e40000100800 */
[----:B-12---:R-:W-:-:S07]  /*53950*/  IMAD.MOV.U32 R27, RZ, RZ, R26 ;  /* 0x000000ffff1b7224 */ /* 0x006fce00078e001a */
.L_x_23710:
[----:B------:R-:W-:Y:S05]  /*53960*/  BSYNC B1 ;  /* 0x0000000000017941 */ /* 0x000fea0003800000 */
.L_x_23708:
        /* <DEDUP_REMOVED lines=16> */
.L_x_23712:
[----:B------:R1:W-:Y:S04]  /*53a70*/  STL [R1+0xba0], R0 ;  /* 0x000ba00001007387 */ /* 0x0003e80000100800 */
[----:B------:R-:W2:Y:S04]  /*53a80*/  LDL.LU R26, [R1+0xba4] ;  /* 0x000ba400011a7983 */ /* 0x000ea80000300800 */
[----:B-1----:R-:W3:Y:S04]  /*53a90*/  LDL.LU R0, [R1+0x9ac] ;  /* 0x0009ac0001007983 */ /* 0x002ee80000300800 */
[----:B--2---:R1:W-:Y:S04]  /*53aa0*/  STL [R1+0xba8], R26 ;  /* 0x000ba81a01007387 */ /* 0x0043e80000100800 */
[----:B---3--:R2:W-:Y:S01]  /*53ab0*/  STL [R1+0x9a0], R0 ;  /* 0x0009a00001007387 */ /* 0x0085e20000100800 */
[----:B-1----:R-:W-:-:S07]  /*53ac0*/  IMAD.MOV.U32 R26, RZ, RZ, R25 ;  /* 0x000000ffff1a7224 */ /* 0x002fce00078e0019 */
.L_x_23713:
[----:B------:R-:W-:Y:S05]  /*53ad0*/  BSYNC B1 ;  /* 0x0000000000017941 */ /* 0x000fea0003800000 */
.L_x_23711:
        /* <DEDUP_REMOVED lines=15> */
.L_x_23715:
[----:B------:R-:W2:Y:S04]  /*53bd0*/  LDL.LU R25, [R1+0xba8] ;  /* 0x000ba80001197983 */ /* 0x000ea80000300800 */
[----:B------:R3:W5:Y:S04]  /*53be0*/  LDL.LU R0, [R1+0xba0] ;  /* 0x000ba00001007983 */ /* 0x0007680000300800 */
[----:B--2---:R2:W-:Y:S04]  /*53bf0*/  STL [R1+0xba4], R25 ;  /* 0x000ba41901007387 */ /* 0x0045e80000100800 */
[----:B--2---:R-:W2:Y:S04]  /*53c00*/  LDL.LU R25, [R1+0x9a8] ;  /* 0x0009a80001197983 */ /* 0x004ea80000300800 */
[----:B--2---:R2:W-:Y:S02]  /*53c10*/  STL [R1+0x9ac], R25 ;  /* 0x0009ac1901007387 */ /* 0x0045e40000100800 */
[----:B--23--:R-:W-:-:S07]  /*53c20*/  IMAD.MOV.U32 R25, RZ, RZ, R24 ;  /* 0x000000ffff197224 */ /* 0x00cfce00078e0018 */
.L_x_23716:
[----:B------:R-:W-:Y:S05]  /*53c30*/  BSYNC B1 ;  /* 0x0000000000017941 */ /* 0x000fea0003800000 */
.L_x_23714:
        /* <DEDUP_REMOVED lines=16> */
.L_x_23718:
[----:B------:R2:W-:Y:S04]  /*53d40*/  STL [R1+0xba0], R0 ;  /* 0x000ba00001007387 */ /* 0x0005e80000100800 */
[----:B------:R-:W3:Y:S04]  /*53d50*/  LDL.LU R24, [R1+0xba4] ;  /* 0x000ba40001187983 */ /* 0x000ee80000300800 */
[----:B--2---:R-:W2:Y:S04]  /*53d60*/  LDL.LU R0, [R1+0x9b4] ;  /* 0x0009b40001007983 */ /* 0x004ea80000300800 */
[----:B---3--:R3:W-:Y:S04]  /*53d70*/  STL [R1+0xba8], R24 ;  /* 0x000ba81801007387 */ /* 0x0087e80000100800 */
[----:B--2---:R2:W-:Y:S01]  /*53d80*/  STL [R1+0x9a8], R0 ;  /* 0x0009a80001007387 */ /* 0x0045e20000100800 */
[----:B---3--:R-:W-:-:S07]  /*53d90*/  IMAD.MOV.U32 R24, RZ, RZ, R23 ;  /* 0x000000ffff187224 */ /* 0x008fce00078e0017 */
.L_x_23719:
[----:B------:R-:W-:Y:S05]  /*53da0*/  BSYNC B1 ;  /* 0x0000000000017941 */ /* 0x000fea0003800000 */
.L_x_23717:
        /* <DEDUP_REMOVED lines=15> */
.L_x_23721:
[----:B------:R-:W3:Y:S04]  /*53ea0*/  LDL.LU R23, [R1+0xba8] ;  /* 0x000ba80001177983 */ /* 0x000ee80000300800 */
[----:B------:R4:W5:Y:S04]  /*53eb0*/  LDL.LU R0, [R1+0xba0] ;  /* 0x000ba00001007983 */ /* 0x0009680000300800 */
[----:B---3--:R3:W-:Y:S04]  /*53ec0*/  STL [R1+0xba4], R23 ;  /* 0x000ba41701007387 */ /* 0x0087e80000100800 */
[----:B---3--:R-:W3:Y:S04]  /*53ed0*/  LDL.LU R23, [R1+0x9b0] ;  /* 0x0009b00001177983 */ /* 0x008ee80000300800 */
[----:B---3--:R3:W-:Y:S02]  /*53ee0*/  STL [R1+0x9b4], R23 ;  /* 0x0009b41701007387 */ /* 0x0087e40000100800 */
[----:B---34-:R-:W-:-:S07]  /*53ef0*/  IMAD.MOV.U32 R23, RZ, RZ, R22 ;  /* 0x000000ffff177224 */ /* 0x018fce00078e0016 */
.L_x_23722:
[----:B------:R-:W-:Y:S05]  /*53f00*/  BSYNC B1 ;  /* 0x0000000000017941 */ /* 0x000fea0003800000 */
.L_x_23720:
        /* <DEDUP_REMOVED lines=16> */
.L_x_23724:
[----:B------:R3:W-:Y:S04]  /*54010*/  STL [R1+0xba0], R0 ;  /* 0x000ba00001007387 */ /* 0x0007e80000100800 */
[----:B------:R-:W4:Y:S04]  /*54020*/  LDL.LU R22, [R1+0xba4] ;  /* 0x000ba40001167983 */ /* 0x000f280000300800 */
[----:B---3--:R-:W3:Y:S04]  /*54030*/  LDL.LU R0, [R1+0x9bc] ;  /* 0x0009bc0001007983 */ /* 0x008ee80000300800 */
[----:B----4-:R4:W-:Y:S04]  /*54040*/  STL [R1+0xba8], R22 ;  /* 0x000ba81601007387 */ /* 0x0109e80000100800 */
[----:B---3--:R3:W-:Y:S01]  /*54050*/  STL [R1+0x9b0], R0 ;  /* 0x0009b00001007387 */ /* 0x0087e20000100800 */
[----:B----4-:R-:W-:-:S07]  /*54060*/  IMAD.MOV.U32 R22, RZ, RZ, R21 ;  /* 0x000000ffff167224 */ /* 0x010fce00078e0015 */
.L_x_23725:
[----:B------:R-:W-:Y:S05]  /*54070*/  BSYNC B1 ;  /* 0x0000000000017941 */ /* 0x000fea0003800000 */
.L_x_23723:
        /* <DEDUP_REMOVED lines=15> */
.L_x_23727:
[----:B------:R-:W4:Y:S04]  /*54170*/  LDL.LU R21, [R1+0xba8] ;  /* 0x000ba80001157983 */ /* 0x000f280000300800 */
[----:B------:R0:W5:Y:S04]  /*54180*/  LDL.LU R0, [R1+0xba0] ;  /* 0x000ba00001007983 */ /* 0x0001680000300800 */
[----:B----4-:R4:W-:Y:S04]  /*54190*/  STL [R1+0xba4], R21 ;  /* 0x000ba41501007387 */ /* 0x0109e80000100800 */
[----:B----4-:R-:W4:Y:S04]  /*541a0*/  LDL.LU R21, [R1+0x9b8] ;  /* 0x0009b80001157983 */ /* 0x010f280000300800 */
[----:B----4-:R4:W-:Y:S02]  /*541b0*/  STL [R1+0x9bc], R21 ;  /* 0x0009bc1501007387 */ /* 0x0109e40000100800 */
[----:B0---4-:R-:W-:-:S07]  /*541c0*/  IMAD.MOV.U32 R21, RZ, RZ, R20 ;  /* 0x000000ffff157224 */ /* 0x011fce00078e0014 */
.L_x_23728:
[----:B------:R-:W-:Y:S05]  /*541d0*/  BSYNC B1 ;  /* 0x0000000000017941 */ /* 0x000fea0003800000 */
.L_x_23726:
        /* <DEDUP_REMOVED lines=16> */
.L_x_23730:
[----:B------:R4:W-:Y:S04]  /*542e0*/  STL [R1+0xba0], R0 ;  /* 0x000ba00001007387 */ /* 0x0009e80000100800 */
[----:B------:R-:W2:Y:S04]  /*542f0*/  LDL.LU R20, [R1+0xba4] ;  /* 0x000ba40001147983 */ /* 0x000ea80000300800 */
[----:B----4-:R-:W4:Y:S04]  /*54300*/  LDL.LU R0, [R1+0x9c4] ;  /* 0x0009c40001007983 */ /* 0x010f280000300800 */
[----:B--2---:R2:W-:Y:S04]  /*54310*/  STL [R1+0xba8], R20 ;  /* 0x000ba81401007387 */ /* 0x0045e80000100800 */
[----:B----4-:R4:W-:Y:S01]  /*54320*/  STL [R1+0x9b8], R0 ;  /* 0x0009b80001007387 */ /* 0x0109e20000100800 */
[----:B--2---:R-:W-:-:S07]  /*54330*/  IMAD.MOV.U32 R20, RZ, RZ, R19 ;  /* 0x000000ffff147224 */ /* 0x004fce00078e0013 */
.L_x_23731:
[----:B------:R-:W-:Y:S05]  /*54340*/  BSYNC B1 ;  /* 0x0000000000017941 */ /* 0x000fea0003800000 */
.L_x_23729:
        /* <DEDUP_REMOVED lines=15> */
.L_x_23733:
[----:B------:R-:W4:Y:S04]  /*54440*/  LDL.LU R19, [R1+0xba8] ;  /* 0x000ba80001137983 */ /* 0x000f280000300800 */
[----:B------:R0:W5:Y:S04]  /*54450*/  LDL.LU R0, [R1+0xba0] ;  /* 0x000ba00001007983 */ /* 0x0001680000300800 */
[----:B----4-:R4:W-:Y:S04]  /*54460*/  STL [R1+0xba4], R19 ;  /* 0x000ba41301007387 */ /* 0x0109e80000100800 */
[----:B----4-:R-:W4:Y:S04]  /*54470*/  LDL.LU R19, [R1+0x9c0] ;  /* 0x0009c00001137983 */ /* 0x010f280000300800 */
[----:B----4-:R4:W-:Y:S02]  /*54480*/  STL [R1+0x9c4], R19 ;  /* 0x0009c41301007387 */ /* 0x0109e40000100800 */
[----:B0---4-:R-:W-:-:S07]  /*54490*/  IMAD.MOV.U32 R19, RZ, RZ, R18 ;  /* 0x000000ffff137224 */ /* 0x011fce00078e0012 */
.L_x_23734:
[----:B------:R-:W-:Y:S05]  /*544a0*/  BSYNC B1 ;  /* 0x0000000000017941 */ /* 0x000fea0003800000 */
.L_x_23732:
        /* <DEDUP_REMOVED lines=16> */
.L_x_23736:
[----:B------:R4:W-:Y:S04]  /*545b0*/  STL [R1+0xba0], R0 ;  /* 0x000ba00001007387 */ /* 0x0009e80000100800 */
[----:B------:R-:W2:Y:S04]  /*545c0*/  LDL.LU R18, [R1+0xba4] ;  /* 0x000ba40001127983 */ /* 0x000ea80000300800 */
[----:B----4-:R-:W4:Y:S04]  /*545d0*/  LDL.LU R0, [R1+0x9cc] ;  /* 0x0009cc0001007983 */ /* 0x010f280000300800 */
[----:B--2---:R2:W-:Y:S04]  /*545e0*/  STL [R1+0xba8], R18 ;  /* 0x000ba81201007387 */ /* 0x0045e80000100800 */
[----:B----4-:R4:W-:Y:S01]  /*545f0*/  STL [R1+0x9c0], R0 ;  /* 0x0009c00001007387 */ /* 0x0109e20000100800 */
[----:B--2---:R-:W-:-:S07]  /*54600*/  IMAD.MOV.U32 R18, RZ, RZ, R17 ;  /* 0x000000ffff127224 */ /* 0x004fce00078e0011 */
.L_x_23737:
[----:B------:R-:W-:Y:S05]  /*54610*/  BSYNC B1 ;  /* 0x0000000000017941 */ /* 0x000fea0003800000 */
.L_x_23735:
        /* <DEDUP_REMOVED lines=15> */
.L_x_23739:
[----:B------:R-:W4:Y:S04]  /*54710*/  LDL.LU R17, [R1+0xba8] ;  /* 0x000ba80001117983 */ /* 0x000f280000300800 */
[----:B------:R0:W5:Y:S04]  /*54720*/  LDL.LU R0, [R1+0xba0] ;  /* 0x000ba00001007983 */ /* 0x0001680000300800 */
[----:B----4-:R4:W-:Y:S04]  /*54730*/  STL [R1+0xba4], R17 ;  /* 0x000ba41101007387 */ /* 0x0109e80000100800 */
[----:B----4-:R-:W4:Y:S04]  /*54740*/  LDL.LU R17, [R1+0x9c8] ;  /* 0x0009c80001117983 */ /* 0x010f280000300800 */
[----:B----4-:R4:W-:Y:S02]  /*54750*/  STL [R1+0x9cc], R17 ;  /* 0x0009cc1101007387 */ /* 0x0109e40000100800 */
[----:B0---4-:R-:W-:-:S07]  /*54760*/  IMAD.MOV.U32 R17, RZ, RZ, R16 ;  /* 0x000000ffff117224 */ /* 0x011fce00078e0010 */
.L_x_23740:
[----:B------:R-:W-:Y:S05]  /*54770*/  BSYNC B1 ;  /* 0x0000000000017941 */ /* 0x000fea0003800000 */
.L_x_23738:
        /* <DEDUP_REMOVED lines=16> */
.L_x_23742:
[----:B------:R4:W-:Y:S04]  /*54880*/  STL [R1+0xba0], R0 ;  /* 0x000ba00001007387 */ /* 0x0009e80000100800 */
[----:B------:R-:W2:Y:S04]  /*54890*/  LDL.LU R16, [R1+0xba4] ;  /* 0x000ba40001107983 */ /* 0x000ea80000300800 */
[----:B----4-:R-:W4:Y:S04]  /*548a0*/  LDL.LU R0, [R1+0x9d4] ;  /* 0x0009d40001007983 */ /* 0x010f280000300800 */
[----:B--2---:R2:W-:Y:S04]  /*548b0*/  STL [R1+0xba8], R16 ;  /* 0x000ba81001007387 */ /* 0x0045e80000100800 */
[----:B----4-:R4:W-:Y:S01]  /*548c0*/  STL [R1+0x9c8], R0 ;  /* 0x0009c80001007387 */ /* 0x0109e20000100800 */
[----:B--2---:R-:W-:-:S07]  /*548d0*/  IMAD.MOV.U32 R16, RZ, RZ, R15 ;  /* 0x000000ffff107224 */ /* 0x004fce00078e000f */
.L_x_23743:
[----:B------:R-:W-:Y:S05]  /*548e0*/  BSYNC B1 ;  /* 0x0000000000017941 */ /* 0x000fea0003800000 */
.L_x_23741:
        /* <DEDUP_REMOVED lines=15> */
.L_x_23745:
[----:B------:R-:W4:Y:S04]  /*549e0*/  LDL.LU R15, [R1+0xba8] ;  /* 0x000ba800010f7983 */ /* 0x000f280000300800 */
[----:B------:R0:W5:Y:S04]  /*549f0*/  LDL.LU R0, [R1+0xba0] ;  /* 0x000ba00001007983 */ /* 0x0001680000300800 */
[----:B----4-:R4:W-:Y:S04]  /*54a00*/  STL [R1+0xba4], R15 ;  /* 0x000ba40f01007387 */ /* 0x0109e80000100800 */
[----:B----4-:R-:W4:Y:S04]  /*54a10*/  LDL.LU R15, [R1+0x9d0] ;  /* 0x0009d000010f7983 */ /* 0x010f280000300800 */
[----:B----4-:R4:W-:Y:S02]  /*54a20*/  STL [R1+0x9d4], R15 ;  /* 0x0009d40f01007387 */ /* 0x0109e40000100800 */
[----:B0---4-:R-:W-:-:S07]  /*54a30*/  IMAD.MOV.U32 R15, RZ, RZ, R14 ;  /* 0x000000ffff0f7224 */ /* 0x011fce00078e000e */
.L_x_23746:
[----:B------:R-:W-:Y:S05]  /*54a40*/  BSYNC B1 ;  /* 0x0000000000017941 */ /* 0x000fea0003800000 */
.L_x_23744:
        /* <DEDUP_REMOVED lines=16> */
.L_x_23748:
[----:B------:R4:W-:Y:S04]  /*54b50*/  STL [R1+0xba0], R0 ;  /* 0x000ba00001007387 */ /* 0x0009e80000100800 */
[----:B------:R-:W2:Y:S04]  /*54b60*/  LDL.LU R14, [R1+0xba4] ;  /* 0x000ba400010e7983 */ /* 0x000ea80000300800 */
[----:B----4-:R-:W4:Y:S04]  /*54b70*/  LDL.LU R0, [R1+0x9dc] ;  /* 0x0009dc0001007983 */ /* 0x010f280000300800 */
[----:B--2---:R2:W-:Y:S04]  /*54b80*/  STL [R1+0xba8], R14 ;  /* 0x000ba80e01007387 */ /* 0x0045e80000100800 */
[----:B----4-:R4:W-:Y:S01]  /*54b90*/  STL [R1+0x9d0], R0 ;  /* 0x0009d00001007387 */ /* 0x0109e20000100800 */
[----:B--2---:R-:W-:-:S07]  /*54ba0*/  IMAD.MOV.U32 R14, RZ, RZ, R13 ;  /* 0x000000ffff0e7224 */ /* 0x004fce00078e000d */
.L_x_23749:
[----:B------:R-:W-:Y:S05]  /*54bb0*/  BSYNC B1 ;  /* 0x0000000000017941 */ /* 0x000fea0003800000 */
.L_x_23747:
        /* <DEDUP_REMOVED lines=15> */
.L_x_23751:
[----:B------:R-:W4:Y:S04]  /*54cb0*/  LDL.LU R13, [R1+0xba8] ;  /* 0x000ba800010d7983 */ /* 0x000f280000300800 */
[----:B------:R0:W5:Y:S04]  /*54cc0*/  LDL.LU R0, [R1+0xba0] ;  /* 0x000ba00001007983 */ /* 0x0001680000300800 */
[----:B----4-:R4:W-:Y:S04]  /*54cd0*/  STL [R1+0xba4], R13 ;  /* 0x000ba40d01007387 */ /* 0x0109e80000100800 */
[----:B----4-:R-:W4:Y:S04]  /*54ce0*/  LDL.LU R13, [R1+0x9d8] ;  /* 0x0009d800010d7983 */ /* 0x010f280000300800 */
[----:B----4-:R4:W-:Y:S02]  /*54cf0*/  STL [R1+0x9dc], R13 ;  /* 0x0009dc0d01007387 */ /* 0x0109e40000100800 */
[----:B0---4-:R-:W-:-:S07]  /*54d00*/  IMAD.MOV.U32 R13, RZ, RZ, R12 ;  /* 0x000000ffff0d7224 */ /* 0x011fce00078e000c */
.L_x_23752:
[----:B------:R-:W-:Y:S05]  /*54d10*/  BSYNC B1 ;  /* 0x0000000000017941 */ /* 0x000fea0003800000 */
.L_x_23750:
        /* <DEDUP_REMOVED lines=16> */
.L_x_23754:
[----:B------:R4:W-:Y:S04]  /*54e20*/  STL [R1+0xba0], R0 ;  /* 0x000ba00001007387 */ /* 0x0009e80000100800 */
[----:B------:R-:W2:Y:S04]  /*54e30*/  LDL.LU R12, [R1+0xba4] ;  /* 0x000ba400010c7983 */ /* 0x000ea80000300800 */
[----:B----4-:R-:W4:Y:S04]  /*54e40*/  LDL.LU R0, [R1+0x9e4] ;  /* 0x0009e40001007983 */ /* 0x010f280000300800 */
[----:B--2---:R2:W-:Y:S04]  /*54e50*/  STL [R1+0xba8], R12 ;  /* 0x000ba80c01007387 */ /* 0x0045e80000100800 */
[----:B----4-:R4:W-:Y:S01]  /*54e60*/  STL [R1+0x9d8], R0 ;  /* 0x0009d80001007387 */ /* 0x0109e20000100800 */
[----:B--2---:R-:W-:-:S07]  /*54e70*/  IMAD.MOV.U32 R12, RZ, RZ, R11 ;  /* 0x000000ffff0c7224 */ /* 0x004fce00078e000b */
.L_x_23755:
[----:B------:R-:W-:Y:S05]  /*54e80*/  BSYNC B1 ;  /* 0x0000000000017941 */ /* 0x000fea0003800000 */
.L_x_23753:
        /* <DEDUP_REMOVED lines=15> */
.L_x_23757:
[----:B------:R-:W4:Y:S04]  /*54f80*/  LDL.LU R11, [R1+0xba8] ;  /* 0x000ba800010b7983 */ /* 0x000f280000300800 */
[----:B------:R0:W5:Y:S04]  /*54f90*/  LDL.LU R0, [R1+0xba0] ;  /* 0x000ba00001007983 */ /* 0x0001680000300800 */
[----:B----4-:R4:W-:Y:S04]  /*54fa0*/  STL [R1+0xba4], R11 ;  /* 0x000ba40b01007387 */ /* 0x0109e80000100800 */
[----:B----4-:R-:W4:Y:S04]  /*54fb0*/  LDL.LU R11, [R1+0x9e0] ;  /* 0x0009e000010b7983 */ /* 0x010f280000300800 */
[----:B----4-:R4:W-:Y:S02]  /*54fc0*/  STL [R1+0x9e4], R11 ;  /* 0x0009e40b01007387 */ /* 0x0109e40000100800 */
[----:B0---4-:R-:W-:-:S07]  /*54fd0*/  IMAD.MOV.U32 R11, RZ, RZ, R10 ;  /* 0x000000ffff0b7224 */ /* 0x011fce00078e000a */
.L_x_23758:
[----:B------:R-:W-:Y:S05]  /*54fe0*/  BSYNC B1 ;  /* 0x0000000000017941 */ /* 0x000fea0003800000 */
.L_x_23756:
        /* <DEDUP_REMOVED lines=16> */
.L_x_23760:
[----:B------:R4:W-:Y:S04]  /*550f0*/  STL [R1+0xba0], R0 ;  /* 0x000ba00001007387 */ /* 0x0009e80000100800 */
[----:B------:R-:W2:Y:S04]  /*55100*/  LDL.LU R10, [R1+0xba4] ;  /* 0x000ba400010a7983 */ /* 0x000ea80000300800 */
[----:B----4-:R-:W4:Y:S04]  /*55110*/  LDL.LU R0, [R1+0x9ec] ;  /* 0x0009ec0001007983 */ /* 0x010f280000300800 */
[----:B--2---:R2:W-:Y:S04]  /*55120*/  STL [R1+0xba8], R10 ;  /* 0x000ba80a01007387 */ /* 0x0045e80000100800 */
[----:B----4-:R4:W-:Y:S01]  /*55130*/  STL [R1+0x9e0], R0 ;  /* 0x0009e00001007387 */ /* 0x0109e20000100800 */
[----:B--2---:R-:W-:-:S07]  /*55140*/  IMAD.MOV.U32 R10, RZ, RZ, R9 ;  /* 0x000000ffff0a7224 */ /* 0x004fce00078e0009 */
.L_x_23761:
[----:B------:R-:W-:Y:S05]  /*55150*/  BSYNC B1 ;  /* 0x0000000000017941 */ /* 0x000fea0003800000 */
.L_x_23759:
        /* <DEDUP_REMOVED lines=15> */
.L_x_23763:
[----:B------:R-:W4:Y:S04]  /*55250*/  LDL.LU R9, [R1+0xba8] ;  /* 0x000ba80001097983 */ /* 0x000f280000300800 */
[----:B------:R0:W5:Y:S04]  /*55260*/  LDL.LU R0, [R1+0xba0] ;  /* 0x000ba00001007983 */ /* 0x0001680000300800 */
[----:B----4-:R4:W-:Y:S04]  /*55270*/  STL [R1+0xba4], R9 ;  /* 0x000ba40901007387 */ /* 0x0109e80000100800 */
[----:B----4-:R-:W4:Y:S04]  /*55280*/  LDL.LU R9, [R1+0x9e8] ;  /* 0x0009e80001097983 */ /* 0x010f280000300800 */
[----:B----4-:R4:W-:Y:S02]  /*55290*/  STL [R1+0x9ec], R9 ;  /* 0x0009ec0901007387 */ /* 0x0109e40000100800 */
[----:B0---4-:R-:W-:-:S07]  /*552a0*/  IMAD.MOV.U32 R9, RZ, RZ, R8 ;  /* 0x000000ffff097224 */ /* 0x011fce00078e0008 */
.L_x_23764:
[----:B------:R-:W-:Y:S05]  /*552b0*/  BSYNC B1 ;  /* 0x0000000000017941 */ /* 0x000fea0003800000 */
.L_x_23762:
        /* <DEDUP_REMOVED lines=16> */
.L_x_23766:
[----:B------:R4:W-:Y:S04]  /*553c0*/  STL [R1+0xba0], R0 ;  /* 0x000ba00001007387 */ /* 0x0009e80000100800 */
[----:B------:R-:W2:Y:S04]  /*553d0*/  LDL.LU R8, [R1+0xba4] ;  /* 0x000ba40001087983 */ /* 0x000ea80000300800 */
[----:B----4-:R-:W4:Y:S04]  /*553e0*/  LDL.LU R0, [R1+0x9f4] ;  /* 0x0009f40001007983 */ /* 0x010f280000300800 */
[----:B--2---:R2:W-:Y:S04]  /*553f0*/  STL [R1+0xba8], R8 ;  /* 0x000ba80801007387 */ /* 0x0045e80000100800 */
[----:B----4-:R4:W-:Y:S01]  /*55400*/  STL [R1+0x9e8], R0 ;  /* 0x0009e80001007387 */ /* 0x0109e20000100800 */
[----:B--2---:R-:W-:-:S07]  /*55410*/  IMAD.MOV.U32 R8, RZ, RZ, R7 ;  /* 0x000000ffff087224 */ /* 0x004fce00078e0007 */
.L_x_23767:
[----:B------:R-:W-:Y:S05]  /*55420*/  BSYNC B1 ;  /* 0x0000000000017941 */ /* 0x000fea0003800000 */
.L_x_23765:
        /* <DEDUP_REMOVED lines=15> */
.L_x_23769:
[----:B------:R-:W4:Y:S04]  /*55520*/  LDL.LU R7, [R1+0xba8] ;  /* 0x000ba80001077983 */ /* 0x000f280000300800 */
[----:B------:R0:W5:Y:S04]  /*55530*/  LDL.LU R0, [R1+0xba0] ;  /* 0x000ba00001007983 */ /* 0x0001680000300800 */
[----:B----4-:R4:W-:Y:S04]  /*55540*/  STL [R1+0xba4], R7 ;  /* 0x000ba40701007387 */ /* 0x0109e80000100800 */
[----:B----4-:R-:W4:Y:S04]  /*55550*/  LDL.LU R7, [R1+0x9f0] ;  /* 0x0009f00001077983 */ /* 0x010f280000300800 */
[----:B----4-:R4:W-:Y:S02]  /*55560*/  STL [R1+0x9f4], R7 ;  /* 0x0009f40701007387 */ /* 0x0109e40000100800 */
[----:B0---4-:R-:W-:-:S07]  /*55570*/  IMAD.MOV.U32 R7, RZ, RZ, R6 ;  /* 0x000000ffff077224 */ /* 0x011fce00078e0006 */
.L_x_23770:
[----:B------:R-:W-:Y:S05]  /*55580*/  BSYNC B1 ;  /* 0x0000000000017941 */ /* 0x000fea0003800000 */
.L_x_23768:
        /* <DEDUP_REMOVED lines=16> */
.L_x_23772:
[----:B------:R4:W-:Y:S04]  /*55690*/  STL [R1+0xba0], R0 ;  /* 0x000ba00001007387 */ /* 0x0009e80000100800 */
[----:B------:R-:W2:Y:S04]  /*556a0*/  LDL.LU R6, [R1+0xba4] ;  /* 0x000ba40001067983 */ /* 0x000ea80000300800 */
[----:B----4-:R-:W4:Y:S04]  /*556b0*/  LDL.LU R0, [R1+0x9fc] ;  /* 0x0009fc0001007983 */ /* 0x010f280000300800 */
[----:B--2---:R2:W-:Y:S04]  /*556c0*/  STL [R1+0xba8], R6 ;  /* 0x000ba80601007387 */ /* 0x0045e80000100800 */
[----:B----4-:R4:W-:Y:S01]  /*556d0*/  STL [R1+0x9f0], R0 ;  /* 0x0009f00001007387 */ /* 0x0109e20000100800 */
[----:B--2---:R-:W-:-:S07]  /*556e0*/  IMAD.MOV.U32 R6, RZ, RZ, R5 ;  /* 0x000000ffff067224 */ /* 0x004fce00078e0005 */
.L_x_23773:
[----:B------:R-:W-:Y:S05]  /*556f0*/  BSYNC B1 ;  /* 0x0000000000017941 */ /* 0x000fea0003800000 */
.L_x_23771:
        /* <DEDUP_REMOVED lines=15> */
.L_x_23775:
[----:B------:R-:W4:Y:S04]  /*557f0*/  LDL.LU R5, [R1+0xba8] ;  /* 0x000ba80001057983 */ /* 0x000f280000300800 */
[----:B------:R0:W5:Y:S04]  /*55800*/  LDL.LU R0, [R1+0xba0] ;  /* 0x000ba00001007983 */ /* 0x0001680000300800 */
[----:B----4-:R4:W-:Y:S04]  /*55810*/  STL [R1+0xba4], R5 ;  /* 0x000ba40501007387 */ /* 0x0109e80000100800 */
[----:B----4-:R-:W4:Y:S04]  /*55820*/  LDL.LU R5, [R1+0x9f8] ;  /* 0x0009f80001057983 */ /* 0x010f280000300800 */
[----:B----4-:R4:W-:Y:S02]  /*55830*/  STL [R1+0x9fc], R5 ;  /* 0x0009fc0501007387 */ /* 0x0109e40000100800 */
[----:B0---4-:R-:W-:-:S07]  /*55840*/  IMAD.MOV.U32 R5, RZ, RZ, R4 ;  /* 0x000000ffff057224 */ /* 0x011fce00078e0004 */
.L_x_23776:
[----:B------:R-:W-:Y:S05]  /*55850*/  BSYNC B1 ;  /* 0x0000000000017941 */ /* 0x000fea0003800000 */
.L_x_23774:
        /* <DEDUP_REMOVED lines=16> */
.L_x_23778:
[----:B------:R4:W-:Y:S04]  /*55960*/  STL [R1+0xba0], R0 ;  /* 0x000ba00001007387 */ /* 0x0009e80000100800 */
[----:B------:R-:W2:Y:S04]  /*55970*/  LDL.LU R4, [R1+0xba4] ;  /* 0x000ba40001047983 */ /* 0x000ea80000300800 */
[----:B----4-:R-:W4:Y:S04]  /*55980*/  LDL.LU R0, [R1+0xa04] ;  /* 0x000a040001007983 */ /* 0x010f280000300800 */
[----:B--2---:R2:W-:Y:S04]  /*55990*/  STL [R1+0xba8], R4 ;  /* 0x000ba80401007387 */ /* 0x0045e80000100800 */
[----:B----4-:R4:W-:Y:S01]  /*559a0*/  STL [R1+0x9f8], R0 ;  /* 0x0009f80001007387 */ /* 0x0109e20000100800 */
[----:B--2---:R-:W-:-:S07]  /*559b0*/  IMAD.MOV.U32 R4, RZ, RZ, R3 ;  /* 0x000000ffff047224 */ /* 0x004fce00078e0003 */
.L_x_23779:
[----:B------:R-:W-:Y:S05]  /*559c0*/  BSYNC B1 ;  /* 0x0000000000017941 */ /* 0x000fea0003800000 */
.L_x_23777:
        /* <DEDUP_REMOVED lines=15> */
.L_x_23781:
[----:B------:R-:W4:Y:S04]  /*55ac0*/  LDL.LU R3, [R1+0xba8] ;  /* 0x000ba80001037983 */ /* 0x000f280000300800 */
[----:B------:R0:W5:Y:S04]  /*55ad0*/  LDL.LU R0, [R1+0xba0] ;  /* 0x000ba00001007983 */ /* 0x0001680000300800 */
[----:B----4-:R4:W-:Y:S04]  /*55ae0*/  STL [R1+0xba4], R3 ;  /* 0x000ba40301007387 */ /* 0x0109e80000100800 */
[----:B----4-:R-:W4:Y:S04]  /*55af0*/  LDL.LU R3, [R1+0xa00] ;  /* 0x000a000001037983 */ /* 0x010f280000300800 */
[----:B----4-:R4:W-:Y:S02]  /*55b00*/  STL [R1+0xa04], R3 ;  /* 0x000a040301007387 */ /* 0x0109e40000100800 */
[----:B0---4-:R-:W-:-:S07]  /*55b10*/  IMAD.MOV.U32 R3, RZ, RZ, R2 ;  /* 0x000000ffff037224 */ /* 0x011fce00078e0002 */
.L_x_23782:
[----:B------:R-:W-:Y:S05]  /*55b20*/  BSYNC B1 ;  /* 0x0000000000017941 */ /* 0x000fea0003800000 */
.L_x_23780:
        /* <DEDUP_REMOVED lines=22> */
.L_x_23784:
[----:B------:R-:W2:Y:S04]  /*55c90*/  LDL.LU R2, [R1+0xba4] ;  /* 0x000ba40001027983 */ /* 0x000ea80000300800 */
[----:B------:R4:W-:Y:S04]  /*55ca0*/  STL [R1+0xba0], R0 ;  /* 0x000ba00001007387 */ /* 0x0009e80000100800 */
[----:B----4-:R-:W4:Y:S04]  /*55cb0*/  LDL.LU R0, [R1+0xa0c] ;  /* 0x000a0c0001007983 */ /* 0x010f280000300800 */
[----:B--2---:R2:W-:Y:S04]  /*55cc0*/  STL [R1+0xba8], R2 ;  /* 0x000ba80201007387 */ /* 0x0045e80000100800 */
[----:B--2---:R2:W5:Y:S04]  /*55cd0*/  LDL.LU R2, [R1+0x814] ;  /* 0x0008140001027983 */ /* 0x0045680000300800 */
[----:B----4-:R2:W-:Y:S02]  /*55ce0*/  STL [R1+0xa00], R0 ;  /* 0x000a000001007387 */ /* 0x0105e40000100800 */
.L_x_23785:
[----:B------:R-:W-:Y:S05]  /*55cf0*/  BSYNC B1 ;  /* 0x0000000000017941 */ /* 0x000fea0003800000 */
.L_x_23783:
        /* <DEDUP_REMOVED lines=26> */
.L_x_23787:
        /* <DEDUP_REMOVED lines=9> */
.L_x_23788:
[----:B------:R-:W-:Y:S05]  /*55f30*/  BSYNC B1 ;  /* 0x0000000000017941 */ /* 0x000fea0003800000 */
.L_x_23786:
        /* <DEDUP_REMOVED lines=26> */
.L_x_23790:
        /* <DEDUP_REMOVED lines=9> */
.L_x_23791:
[----:B------:R-:W-:Y:S05]  /*56170*/  BSYNC B1 ;  /* 0x0000000000017941 */ /* 0x000fea0003800000 */
.L_x_23789:
        /* <DEDUP_REMOVED lines=26> */
.L_x_23793:
        /* <DEDUP_REMOVED lines=9> */
.L_x_23794:
[----:B------:R-:W-:Y:S05]  /*563b0*/  BSYNC B1 ;  /* 0x0000000000017941 */ /* 0x000fea0003800000 */
.L_x_23792:
        /* <DEDUP_REMOVED lines=26> */
.L_x_23796:
        /* <DEDUP_REMOVED lines=9> */
.L_x_23797:
[----:B------:R-:W-:Y:S05]  /*565f0*/  BSYNC B1 ;  /* 0x0000000000017941 */ /* 0x000fea0003800000 */
.L_x_23795:
        /* <DEDUP_REMOVED lines=26> */
.L_x_23799:
        /* <DEDUP_REMOVED lines=9> */
.L_x_23800:
[----:B------:R-:W-:Y:S05]  /*56830*/  BSYNC B1 ;  /* 0x0000000000017941 */ /* 0x000fea0003800000 */
.L_x_23798:
        /* <DEDUP_REMOVED lines=26> */
.L_x_23802:
        /* <DEDUP_REMOVED lines=9> */
.L_x_23803:
[----:B------:R-:W-:Y:S05]  /*56a70*/  BSYNC B1 ;  /* 0x0000000000017941 */ /* 0x000fea0003800000 */
.L_x_23801:
        /* <DEDUP_REMOVED lines=26> */
.L_x_23805:
        /* <DEDUP_REMOVED lines=9> */
.L_x_23806:
[----:B------:R-:W-:Y:S05]  /*56cb0*/  BSYNC B1 ;  /* 0x0000000000017941 */ /* 0x000fea0003800000 */
.L_x_23804:
        /* <DEDUP_REMOVED lines=26> */
.L_x_23808:
        /* <DEDUP_REMOVED lines=9> */
.L_x_23809:
[----:B------:R-:W-:Y:S05]  /*56ef0*/  BSYNC B1 ;  /* 0x0000000000017941 */ /* 0x000fea0003800000 */
.L_x_23807:
        /* <DEDUP_REMOVED lines=26> */
.L_x_23811:
        /* <DEDUP_REMOVED lines=9> */
.L_x_23812:
[----:B------:R-:W-:Y:S05]  /*57130*/  BSYNC B1 ;  /* 0x0000000000017941 */ /* 0x000fea0003800000 */
.L_x_23810:
        /* <DEDUP_REMOVED lines=26> */
.L_x_23814:
        /* <DEDUP_REMOVED lines=9> */
.L_x_23815:
[----:B------:R-:W-:Y:S05]  /*57370*/  BSYNC B1 ;  /* 0x0000000000017941 */ /* 0x000fea0003800000 */
.L_x_23813:
        /* <DEDUP_REMOVED lines=26> */
.L_x_23817:
        /* <DEDUP_REMOVED lines=9> */
.L_x_23818:
[----:B------:R-:W-:Y:S05]  /*575b0*/  BSYNC B1 ;  /* 0x0000000000017941 */ /* 0x000fea0003800000 */
.L_x_23816:
        /* <DEDUP_REMOVED lines=26> */
.L_x_23820:
        /* <DEDUP_REMOVED lines=9> */
.L_x_23821:
[----:B------:R-:W-:Y:S05]  /*577f0*/  BSYNC B1 ;  /* 0x0000000000017941 */ /* 0x000fea0003800000 */
.L_x_23819:
        /* <DEDUP_REMOVED lines=26> */
.L_x_23823:
        /* <DEDUP_REMOVED lines=9> */
.L_x_23824:
[----:B------:R-:W-:Y:S05]  /*57a30*/  BSYNC B1 ;  /* 0x0000000000017941 */ /* 0x000fea0003800000 */
.L_x_23822:
        /* <DEDUP_REMOVED lines=26> */
.L_x_23826:
        /* <DEDUP_REMOVED lines=9> */
.L_x_23827:
[----:B------:R-:W-:Y:S05]  /*57c70*/  BSYNC B1 ;  /* 0x0000000000017941 */ /* 0x000fea0003800000 */
.L_x_23825:
        /* <DEDUP_REMOVED lines=26> */
.L_x_23829:
        /* <DEDUP_REMOVED lines=9> */
.L_x_23830:
[----:B------:R-:W-:Y:S05]  /*57eb0*/  BSYNC B1 ;  /* 0x0000000000017941 */ /* 0x000fea0003800000 */
.L_x_23828:
        /* <DEDUP_REMOVED lines=26> */
.L_x_23832:
        /* <DEDUP_REMOVED lines=9> */
.L_x_23833:
[----:B------:R-:W-:Y:S05]  /*580f0*/  BSYNC B1 ;  /* 0x0000000000017941 */ /* 0x000fea0003800000 */
.L_x_23831:
        /* <DEDUP_REMOVED lines=26> */
.L_x_23835:
        /* <DEDUP_REMOVED lines=9> */
.L_x_23836:
[----:B------:R-:W-:Y:S05]  /*58330*/  BSYNC B1 ;  /* 0x0000000000017941 */ /* 0x000fea0003800000 */
.L_x_23834:
        /* <DEDUP_REMOVED lines=26> */
.L_x_23838:
        /* <DEDUP_REMOVED lines=9> */
.L_x_23839:
[----:B------:R-:W-:Y:S05]  /*58570*/  BSYNC B1 ;  /* 0x0000000000017941 */ /* 0x000fea0003800000 */
.L_x_23837:
        /* <DEDUP_REMOVED lines=26> */
.L_x_23841:
        /* <DEDUP_REMOVED lines=9> */
.L_x_23842:
[----:B------:R-:W-:Y:S05]  /*587b0*/  BSYNC B1 ;  /* 0x0000000000017941 */ /* 0x000fea0003800000 */
.L_x_23840:
        /* <DEDUP_REMOVED lines=26> */
.L_x_23844:
        /* <DEDUP_REMOVED lines=9> */
.L_x_23845:
[----:B------:R-:W-:Y:S05]  /*589f0*/  BSYNC B1 ;  /* 0x0000000000017941 */ /* 0x000fea0003800000 */
.L_x_23843:
        /* <DEDUP_REMOVED lines=26> */
.L_x_23847:
        /* <DEDUP_REMOVED lines=9> */
.L_x_23848:
[----:B------:R-:W-:Y:S05]  /*58c30*/  BSYNC B1 ;  /* 0x0000000000017941 */ /* 0x000fea0003800000 */
.L_x_23846:
        /* <DEDUP_REMOVED lines=26> */
.L_x_23850:
        /* <DEDUP_REMOVED lines=9> */
.L_x_23851:
[----:B------:R-:W-:Y:S05]  /*58e70*/  BSYNC B1 ;  /* 0x0000000000017941 */ /* 0x000fea0003800000 */
.L_x_23849:
        /* <DEDUP_REMOVED lines=26> */
.L_x_23853:
        /* <DEDUP_REMOVED lines=9> */
.L_x_23854:
[----:B------:R-:W-:Y:S05]  /*590b0*/  BSYNC B1 ;  /* 0x0000000000017941 */ /* 0x000fea0003800000 */
.L_x_23852:
        /* <DEDUP_REMOVED lines=26> */
.L_x_23856:
        /* <DEDUP_REMOVED lines=9> */
.L_x_23857:
[----:B------:R-:W-:Y:S05]  /*592f0*/  BSYNC B1 ;  /* 0x0000000000017941 */ /* 0x000fea0003800000 */
.L_x_23855:
        /* <DEDUP_REMOVED lines=26> */
.L_x_23859:
        /* <DEDUP_REMOVED lines=9> */
.L_x_23860:
[----:B------:R-:W-:Y:S05]  /*59530*/  BSYNC B1 ;  /* 0x0000000000017941 */ /* 0x000fea0003800000 */
.L_x_23858:
        /* <DEDUP_REMOVED lines=26> */
.L_x_23862:
        /* <DEDUP_REMOVED lines=9> */
.L_x_23863:
[----:B------:R-:W-:Y:S05]  /*59770*/  BSYNC B1 ;  /* 0x0000000000017941 */ /* 0x000fea0003800000 */
.L_x_23861:
        /* <DEDUP_REMOVED lines=26> */
.L_x_23865:
        /* <DEDUP_REMOVED lines=9> */
.L_x_23866:
[----:B------:R-:W-:Y:S05]  /*599b0*/  BSYNC B1 ;  /* 0x0000000000017941 */ /* 0x000fea0003800000 */
.L_x_23864:
        /* <DEDUP_REMOVED lines=26> */
.L_x_23868:
        /* <DEDUP_REMOVED lines=9> */
.L_x_23869:
[----:B------:R-:W-:Y:S05]  /*59bf0*/  BSYNC B1 ;  /* 0x0000000000017941 */ /* 0x000fea0003800000 */
.L_x_23867:
        /* <DEDUP_REMOVED lines=26> */
.L_x_23871:
        /* <DEDUP_REMOVED lines=9> */
.L_x_23872:
[----:B------:R-:W-:Y:S05]  /*59e30*/  BSYNC B1 ;  /* 0x0000000000017941 */ /* 0x000fea0003800000 */
.L_x_23870:
        /* <DEDUP_REMOVED lines=26> */
.L_x_23874:
        /* <DEDUP_REMOVED lines=9> */
.L_x_23875:
[----:B------:R-:W-:Y:S05]  /*5a070*/  BSYNC B1 ;  /* 0x0000000000017941 */ /* 0x000fea0003800000 */
.L_x_23873:
        /* <DEDUP_REMOVED lines=26> */
.L_x_23877:
        /* <DEDUP_REMOVED lines=9> */
.L_x_23878:
[----:B------:R-:W-:Y:S05]  /*5a2b0*/  BSYNC B1 ;  /* 0x0000000000017941 */ /* 0x000fea0003800000 */
.L_x_23876:
        /* <DEDUP_REMOVED lines=26> */
.L_x_23880:
        /* <DEDUP_REMOVED lines=9> */
.L_x_23881:
[----:B------:R-:W-:Y:S05]  /*5a4f0*/  BSYNC B1 ;  /* 0x0000000000017941 */ /* 0x000fea0003800000 */
.L_x_23879:
        /* <DEDUP_REMOVED lines=26> */
.L_x_23883:
        /* <DEDUP_REMOVED lines=9> */
.L_x_23884:
[----:B------:R-:W-:Y:S05]  /*5a730*/  BSYNC B1 ;  /* 0x0000000000017941 */ /* 0x000fea0003800000 */
.L_x_23882:
        /* <DEDUP_REMOVED lines=26> */
.L_x_23886:
        /* <DEDUP_REMOVED lines=9> */
.L_x_23887:
[----:B------:R-:W-:Y:S05]  /*5a970*/  BSYNC B1 ;  /* 0x0000000000017941 */ /* 0x000fea0003800000 */
.L_x_23885:
        /* <DEDUP_REMOVED lines=26> */
.L_x_23889:
        /* <DEDUP_REMOVED lines=9> */
.L_x_23890:
[----:B------:R-:W-:Y:S05]  /*5abb0*/  BSYNC B1 ;  /* 0x0000000000017941 */ /* 0x000fea0003800000 */
.L_x_23888:
        /* <DEDUP_REMOVED lines=26> */
.L_x_23892:
        /* <DEDUP_REMOVED lines=9> */
.L_x_23893:
[----:B------:R-:W-:Y:S05]  /*5adf0*/  BSYNC B1 ;  /* 0x0000000000017941 */ /* 0x000fea0003800000 */
.L_x_23891:
        /* <DEDUP_REMOVED lines=26> */
.L_x_23895:
        /* <DEDUP_REMOVED lines=9> */
.L_x_23896:
[----:B------:R-:W-:Y:S05]  /*5b030*/  BSYNC B1 ;  /* 0x0000000000017941 */ /* 0x000fea0003800000 */
.L_x_23894:
        /* <DEDUP_REMOVED lines=26> */
.L_x_23898:
        /* <DEDUP_REMOVED lines=9> */
.L_x_23899:
[----:B------:R-:W-:Y:S05]  /*5b270*/  BSYNC B1 ;  /* 0x0000000000017941 */ /* 0x000fea0003800000 */
.L_x_23897:
        /* <DEDUP_REMOVED lines=26> */
.L_x_23901:
        /* <DEDUP_REMOVED lines=9> */
.L_x_23902:
[----:B------:R-:W-:Y:S05]  /*5b4b0*/  BSYNC B1 ;  /* 0x0000000000017941 */ /* 0x000fea0003800000 */
.L_x_23900:
        /* <DEDUP_REMOVED lines=26> */
.L_x_23904:
        /* <DEDUP_REMOVED lines=9> */
.L_x_23905:
[----:B------:R-:W-:Y:S05]  /*5b6f0*/  BSYNC B1 ;  /* 0x0000000000017941 */ /* 0x000fea0003800000 */
.L_x_23903:
        /* <DEDUP_REMOVED lines=26> */
.L_x_23907:
        /* <DEDUP_REMOVED lines=9> */
.L_x_23908:
[----:B------:R-:W-:Y:S05]  /*5b930*/  BSYNC B1 ;  /* 0x0000000000017941 */ /* 0x000fea0003800000 */
.L_x_23906:
        /* <DEDUP_REMOVED lines=26> */
.L_x_23910:
        /* <DEDUP_REMOVED lines=9> */
.L_x_23911:
[----:B------:R-:W-:Y:S05]  /*5bb70*/  BSYNC B1 ;  /* 0x0000000000017941 */ /* 0x000fea0003800000 */
.L_x_23909:
        /* <DEDUP_REMOVED lines=26> */
.L_x_23913:
        /* <DEDUP_REMOVED lines=9> */
.L_x_23914:
[----:B------:R-:W-:Y:S05]  /*5bdb0*/  BSYNC B1 ;  /* 0x0000000000017941 */ /* 0x000fea0003800000 */
.L_x_23912:
        /* <DEDUP_REMOVED lines=26> */
.L_x_23916:
        /* <DEDUP_REMOVED lines=9> */
.L_x_23917:
[----:B------:R-:W-:Y:S05]  /*5bff0*/  BSYNC B1 ;  /* 0x0000000000017941 */ /* 0x000fea0003800000 */
.L_x_23915:
        /* <DEDUP_REMOVED lines=26> */
.L_x_23919:
        /* <DEDUP_REMOVED lines=9> */
.L_x_23920:
[----:B------:R-:W-:Y:S05]  /*5c230*/  BSYNC B1 ;  /* 0x0000000000017941 */ /* 0x000fea0003800000 */
.L_x_23918:
        /* <DEDUP_REMOVED lines=26> */
.L_x_23922:
        /* <DEDUP_REMOVED lines=9> */
.L_x_23923:
[----:B------:R-:W-:Y:S05]  /*5c470*/  BSYNC B1 ;  /* 0x0000000000017941 */ /* 0x000fea0003800000 */
.L_x_23921:
        /* <DEDUP_REMOVED lines=26> */
.L_x_23925:
        /* <DEDUP_REMOVED lines=9> */
.L_x_23926:
[----:B------:R-:W-:Y:S05]  /*5c6b0*/  BSYNC B1 ;  /* 0x0000000000017941 */ /* 0x000fea0003800000 */
.L_x_23924:
        /* <DEDUP_REMOVED lines=26> */
.L_x_23928:
        /* <DEDUP_REMOVED lines=9> */
.L_x_23929:
[----:B------:R-:W-:Y:S05]  /*5c8f0*/  BSYNC B1 ;  /* 0x0000000000017941 */ /* 0x000fea0003800000 */
.L_x_23927:
        /* <DEDUP_REMOVED lines=26> */
.L_x_23931:
        /* <DEDUP_REMOVED lines=9> */
.L_x_23932:
[----:B------:R-:W-:Y:S05]  /*5cb30*/  BSYNC B1 ;  /* 0x0000000000017941 */ /* 0x000fea0003800000 */
.L_x_23930:
        /* <DEDUP_REMOVED lines=26> */
.L_x_23934:
        /* <DEDUP_REMOVED lines=9> */
.L_x_23935:
[----:B------:R-:W-:Y:S05]  /*5cd70*/  BSYNC B1 ;  /* 0x0000000000017941 */ /* 0x000fea0003800000 */
.L_x_23933:
        /* <DEDUP_REMOVED lines=26> */
.L_x_23937:
        /* <DEDUP_REMOVED lines=9> */
.L_x_23938:
[----:B------:R-:W-:Y:S05]  /*5cfb0*/  BSYNC B1 ;  /* 0x0000000000017941 */ /* 0x000fea0003800000 */
.L_x_23936:
        /* <DEDUP_REMOVED lines=26> */
.L_x_23940:
        /* <DEDUP_REMOVED lines=9> */
.L_x_23941:
[----:B------:R-:W-:Y:S05]  /*5d1f0*/  BSYNC B1 ;  /* 0x0000000000017941 */ /* 0x000fea0003800000 */
.L_x_23939:
        /* <DEDUP_REMOVED lines=26> */
.L_x_23943:
        /* <DEDUP_REMOVED lines=9> */
.L_x_23944:
[----:B------:R-:W-:Y:S05]  /*5d430*/  BSYNC B1 ;  /* 0x0000000000017941 */ /* 0x000fea0003800000 */
.L_x_23942:
        /* <DEDUP_REMOVED lines=26> */
.L_x_23946:
        /* <DEDUP_REMOVED lines=9> */
.L_x_23947:
[----:B------:R-:W-:Y:S05]  /*5d670*/  BSYNC B1 ;  /* 0x0000000000017941 */ /* 0x000fea0003800000 */
.L_x_23945:
        /* <DEDUP_REMOVED lines=26> */
.L_x_23949:
        /* <DEDUP_REMOVED lines=9> */
.L_x_23950:
[----:B------:R-:W-:Y:S05]  /*5d8b0*/  BSYNC B1 ;  /* 0x0000000000017941 */ /* 0x000fea0003800000 */
.L_x_23948:
        /* <DEDUP_REMOVED lines=26> */
.L_x_23952:
        /* <DEDUP_REMOVED lines=9> */
.L_x_23953:
[----:B------:R-:W-:Y:S05]  /*5daf0*/  BSYNC B1 ;  /* 0x0000000000017941 */ /* 0x000fea0003800000 */
.L_x_23951:
        /* <DEDUP_REMOVED lines=26> */
.L_x_23955:
        /* <DEDUP_REMOVED lines=9> */
.L_x_23956:
[----:B------:R-:W-:Y:S05]  /*5dd30*/  BSYNC B1 ;  /* 0x0000000000017941 */ /* 0x000fea0003800000 */
.L_x_23954:
        /* <DEDUP_REMOVED lines=26> */
.L_x_23958:
        /* <DEDUP_REMOVED lines=9> */
.L_x_23959:
[----:B------:R-:W-:Y:S05]  /*5df70*/  BSYNC B1 ;  /* 0x0000000000017941 */ /* 0x000fea0003800000 */
.L_x_23957:
        /* <DEDUP_REMOVED lines=26> */
.L_x_23961:
        /* <DEDUP_REMOVED lines=9> */
.L_x_23962:
[----:B------:R-:W-:Y:S05]  /*5e1b0*/  BSYNC B1 ;  /* 0x0000000000017941 */ /* 0x000fea0003800000 */
.L_x_23960:
        /* <DEDUP_REMOVED lines=26> */
.L_x_23964:
        /* <DEDUP_REMOVED lines=9> */
.L_x_23965:
[----:B------:R-:W-:Y:S05]  /*5e3f0*/  BSYNC B1 ;  /* 0x0000000000017941 */ /* 0x000fea0003800000 */
.L_x_23963:
        /* <DEDUP_REMOVED lines=26> */
.L_x_23967:
        /* <DEDUP_REMOVED lines=9> */
.L_x_23968:
[----:B------:R-:W-:Y:S05]  /*5e630*/  BSYNC B1 ;  /* 0x0000000000017941 */ /* 0x000fea0003800000 */
.L_x_23966:
        /* <DEDUP_REMOVED lines=26> */
.L_x_23970:
        /* <DEDUP_REMOVED lines=9> */
.L_x_23971:
[----:B------:R-:W-:Y:S05]  /*5e870*/  BSYNC B1 ;  /* 0x0000000000017941 */ /* 0x000fea0003800000 */
.L_x_23969:
        /* <DEDUP_REMOVED lines=26> */
.L_x_23973:
        /* <DEDUP_REMOVED lines=9> */
.L_x_23974:
[----:B------:R-:W-:Y:S05]  /*5eab0*/  BSYNC B1 ;  /* 0x0000000000017941 */ /* 0x000fea0003800000 */
.L_x_23972:
        /* <DEDUP_REMOVED lines=26> */
.L_x_23976:
        /* <DEDUP_REMOVED lines=9> */
.L_x_23977:
[----:B------:R-:W-:Y:S05]  /*5ecf0*/  BSYNC B1 ;  /* 0x0000000000017941 */ /* 0x000fea0003800000 */
.L_x_23975:
        /* <DEDUP_REMOVED lines=26> */
.L_x_23979:
        /* <DEDUP_REMOVED lines=9> */
.L_x_23980:
[----:B------:R-:W-:Y:S05]  /*5ef30*/  BSYNC B1 ;  /* 0x0000000000017941 */ /* 0x000fea0003800000 */
.L_x_23978:
        /* <DEDUP_REMOVED lines=26> */
.L_x_23982:
        /* <DEDUP_REMOVED lines=9> */
.L_x_23983:
[----:B------:R-:W-:Y:S05]  /*5f170*/  BSYNC B1 ;  /* 0x0000000000017941 */ /* 0x000fea0003800000 */
.L_x_23981:
        /* <DEDUP_REMOVED lines=26> */
.L_x_23985:
        /* <DEDUP_REMOVED lines=9> */
.L_x_23986:
[----:B------:R-:W-:Y:S05]  /*5f3b0*/  BSYNC B1 ;  /* 0x0000000000017941 */ /* 0x000fea0003800000 */
.L_x_23984:
        /* <DEDUP_REMOVED lines=26> */
.L_x_23988:
        /* <DEDUP_REMOVED lines=9> */
.L_x_23989:
[----:B------:R-:W-:Y:S05]  /*5f5f0*/  BSYNC B1 ;  /* 0x0000000000017941 */ /* 0x000fea0003800000 */
.L_x_23987:
        /* <DEDUP_REMOVED lines=26> */
.L_x_23991:
        /* <DEDUP_REMOVED lines=9> */
.L_x_23992:
[----:B------:R-:W-:Y:S05]  /*5f830*/  BSYNC B1 ;  /* 0x0000000000017941 */ /* 0x000fea0003800000 */
.L_x_23990:
        /* <DEDUP_REMOVED lines=26> */
.L_x_23994:
        /* <DEDUP_REMOVED lines=9> */
.L_x_23995:
[----:B------:R-:W-:Y:S05]  /*5fa70*/  BSYNC B1 ;  /* 0x0000000000017941 */ /* 0x000fea0003800000 */
.L_x_23993:
        /* <DEDUP_REMOVED lines=26> */
.L_x_23997:
        /* <DEDUP_REMOVED lines=9> */
.L_x_23998:
[----:B------:R-:W-:Y:S05]  /*5fcb0*/  BSYNC B1 ;  /* 0x0000000000017941 */ /* 0x000fea0003800000 */
.L_x_23996:
        /* <DEDUP_REMOVED lines=26> */
.L_x_24000:
        /* <DEDUP_REMOVED lines=9> */
.L_x_24001:
[----:B------:R-:W-:Y:S05]  /*5fef0*/  BSYNC B1 ;  /* 0x0000000000017941 */ /* 0x000fea0003800000 */
.L_x_23999:
        /* <DEDUP_REMOVED lines=26> */
.L_x_24003:
        /* <DEDUP_REMOVED lines=9> */
.L_x_24004:
[----:B------:R-:W-:Y:S05]  /*60130*/  BSYNC B1 ;  /* 0x0000000000017941 */ /* 0x000fea0003800000 */
.L_x_24002:
        /* <DEDUP_REMOVED lines=26> */
.L_x_24006:
        /* <DEDUP_REMOVED lines=9> */
.L_x_24007:
[----:B------:R-:W-:Y:S05]  /*60370*/  BSYNC B1 ;  /* 0x0000000000017941 */ /* 0x000fea0003800000 */
.L_x_24005:
        /* <DEDUP_REMOVED lines=26> */
.L_x_24009:
        /* <DEDUP_REMOVED lines=9> */
.L_x_24010:
[----:B------:R-:W-:Y:S05]  /*605b0*/  BSYNC B1 ;  /* 0x0000000000017941 */ /* 0x000fea0003800000 */
.L_x_24008:
        /* <DEDUP_REMOVED lines=26> */
.L_x_24012:
        /* <DEDUP_REMOVED lines=9> */
.L_x_24013:
[----:B------:R-:W-:Y:S05]  /*607f0*/  BSYNC B1 ;  /* 0x0000000000017941 */ /* 0x000fea0003800000 */
.L_x_24011:
        /* <DEDUP_REMOVED lines=26> */
.L_x_24015:
        /* <DEDUP_REMOVED lines=9> */
.L_x_24016:
[----:B------:R-:W-:Y:S05]  /*60a30*/  BSYNC B1 ;  /* 0x0000000000017941 */ /* 0x000fea0003800000 */
.L_x_24014:
        /* <DEDUP_REMOVED lines=26> */
.L_x_24018:
        /* <DEDUP_REMOVED lines=9> */
.L_x_24019:
[----:B------:R-:W-:Y:S05]  /*60c70*/  BSYNC B1 ;  /* 0x0000000000017941 */ /* 0x000fea0003800000 */
.L_x_24017:
        /* <DEDUP_REMOVED lines=26> */
.L_x_24021:
        /* <DEDUP_REMOVED lines=9> */
.L_x_24022:
[----:B------:R-:W-:Y:S05]  /*60eb0*/  BSYNC B1 ;  /* 0x0000000000017941 */ /* 0x000fea0003800000 */
.L_x_24020:
        /* <DEDUP_REMOVED lines=26> */
.L_x_24024:
        /* <DEDUP_REMOVED lines=9> */
.L_x_24025:
[----:B------:R-:W-:Y:S05]  /*610f0*/  BSYNC B1 ;  /* 0x0000000000017941 */ /* 0x000fea0003800000 */
.L_x_24023:
        /* <DEDUP_REMOVED lines=26> */
.L_x_24027:
        /* <DEDUP_REMOVED lines=9> */
.L_x_24028:
[----:B------:R-:W-:Y:S05]  /*61330*/  BSYNC B1 ;  /* 0x0000000000017941 */ /* 0x000fea0003800000 */
.L_x_24026:
        /* <DEDUP_REMOVED lines=26> */
.L_x_24030:
        /* <DEDUP_REMOVED lines=9> */
.L_x_24031:
[----:B------:R-:W-:Y:S05]  /*61570*/  BSYNC B1 ;  /* 0x0000000000017941 */ /* 0x000fea0003800000 */
.L_x_24029:
        /* <DEDUP_REMOVED lines=26> */
.L_x_24033:
        /* <DEDUP_REMOVED lines=9> */
.L_x_24034:
[----:B------:R-:W-:Y:S05]  /*617b0*/  BSYNC B1 ;  /* 0x0000000000017941 */ /* 0x000fea0003800000 */
.L_x_24032:
        /* <DEDUP_REMOVED lines=26> */
.L_x_24036:
        /* <DEDUP_REMOVED lines=9> */
.L_x_24037:
[----:B------:R-:W-:Y:S05]  /*619f0*/  BSYNC B1 ;  /* 0x0000000000017941 */ /* 0x000fea0003800000 */
.L_x_24035:
        /* <DEDUP_REMOVED lines=26> */
.L_x_24039:
        /* <DEDUP_REMOVED lines=9> */
.L_x_24040:
[----:B------:R-:W-:Y:S05]  /*61c30*/  BSYNC B1 ;  /* 0x0000000000017941 */ /* 0x000fea0003800000 */
.L_x_24038:
        /* <DEDUP_REMOVED lines=26> */
.L_x_24042:
        /* <DEDUP_REMOVED lines=9> */
.L_x_24043:
[----:B------:R-:W-:Y:S05]  /*61e70*/  BSYNC B1 ;  /* 0x0000000000017941 */ /* 0x000fea0003800000 */
.L_x_24041:
        /* <DEDUP_REMOVED lines=26> */
.L_x_24045:
        /* <DEDUP_REMOVED lines=9> */
.L_x_24046:
[----:B------:R-:W-:Y:S05]  /*620b0*/  BSYNC B1 ;  /* 0x0000000000017941 */ /* 0x000fea0003800000 */
.L_x_24044:
        /* <DEDUP_REMOVED lines=26> */
.L_x_24048:
        /* <DEDUP_REMOVED lines=9> */
.L_x_24049:
[----:B------:R-:W-:Y:S05]  /*622f0*/  BSYNC B1 ;  /* 0x0000000000017941 */ /* 0x000fea0003800000 */
.L_x_24047:
        /* <DEDUP_REMOVED lines=26> */
.L_x_24051:
        /* <DEDUP_REMOVED lines=9> */
.L_x_24052:
[----:B------:R-:W-:Y:S05]  /*62530*/  BSYNC B1 ;  /* 0x0000000000017941 */ /* 0x000fea0003800000 */
.L_x_24050:
        /* <DEDUP_REMOVED lines=26> */
.L_x_24054:
        /* <DEDUP_REMOVED lines=9> */
.L_x_24055:
[----:B------:R-:W-:Y:S05]  /*62770*/  BSYNC B1 ;  /* 0x0000000000017941 */ /* 0x000fea0003800000 */
.L_x_24053:
        /* <DEDUP_REMOVED lines=26> */
.L_x_24057:
        /* <DEDUP_REMOVED lines=9> */
.L_x_24058:
[----:B------:R-:W-:Y:S05]  /*629b0*/  BSYNC B1 ;  /* 0x0000000000017941 */ /* 0x000fea0003800000 */
.L_x_24056:
        /* <DEDUP_REMOVED lines=26> */
.L_x_24060:
        /* <DEDUP_REMOVED lines=9> */
.L_x_24061:
[----:B------:R-:W-:Y:S05]  /*62bf0*/  BSYNC B1 ;  /* 0x0000000000017941 */ /* 0x000fea0003800000 */
.L_x_24059:
        /* <DEDUP_REMOVED lines=26> */
.L_x_24063:
        /* <DEDUP_REMOVED lines=9> */
.L_x_24064:
[----:B------:R-:W-:Y:S05]  /*62e30*/  BSYNC B1 ;  /* 0x0000000000017941 */ /* 0x000fea0003800000 */
.L_x_24062:
        /* <DEDUP_REMOVED lines=26> */
.L_x_24066:
        /* <DEDUP_REMOVED lines=9> */
.L_x_24067:
[----:B------:R-:W-:Y:S05]  /*63070*/  BSYNC B1 ;  /* 0x0000000000017941 */ /* 0x000fea0003800000 */
.L_x_24065:
        /* <DEDUP_REMOVED lines=26> */
.L_x_24069:
        /* <DEDUP_REMOVED lines=9> */
.L_x_24070:
[----:B------:R-:W-:Y:S05]  /*632b0*/  BSYNC B1 ;  /* 0x0000000000017941 */ /* 0x000fea0003800000 */
.L_x_24068:
        /* <DEDUP_REMOVED lines=26> */
.L_x_24072:
        /* <DEDUP_REMOVED lines=9> */
.L_x_24073:
[----:B------:R-:W-:Y:S05]  /*634f0*/  BSYNC B1 ;  /* 0x0000000000017941 */ /* 0x000fea0003800000 */
.L_x_24071:
        /* <DEDUP_REMOVED lines=27> */
.L_x_24075:
        /* <DEDUP_REMOVED lines=9> */
.L_x_24076:
[----:B------:R-:W-:Y:S05]  /*63740*/  BSYNC B1 ;  /* 0x0000000000017941 */ /* 0x000fea0003800000 */
.L_x_24074:
        /* <DEDUP_REMOVED lines=26> */
.L_x_24078:
        /* <DEDUP_REMOVED lines=9> */
.L_x_24079:
[----:B------:R-:W-:Y:S05]  /*63980*/  BSYNC B1 ;  /* 0x0000000000017941 */ /* 0x000fea0003800000 */
.L_x_24077:
        /* <DEDUP_REMOVED lines=26> */
.L_x_24081:
        /* <DEDUP_REMOVED lines=13> */
.L_x_24082:
[----:B------:R-:W-:Y:S05]  /*63c00*/  BSYNC B1 ;  /* 0x0000000000017941 */ /* 0x000fea0003800000 */
.L_x_24080:
        /* <DEDUP_REMOVED lines=13> */
.L_x_23701:
[----:B------:R-:W-:Y:S05]  /*63ce0*/  BSYNC B0 ;  /* 0x0000000000007941 */ /* 0x000fea0003800000 */
.L_x_23700:
[----:B--2---:R-:W2:Y:S01]  /*63cf0*/  S2R R0, SR_LANEID ;  /* 0x0000000000007919 */ /* 0x004ea20000000000 */
[----:B------:R-:W-:Y:S01]  /*63d00*/  BSSY B0, `(.L_x_24084) ;  /* 0x0000204000007945 */ /* 0x000fe20003800000 */
[----:B--2---:R-:W-:-:S13]  /*63d10*/  ISETP.NE.AND P0, PT, R0, RZ, PT ;  /* 0x000000ff0000720c */ /* 0x004fda0003f05270 */
[----:B------:R-:W-:Y:S05]  /*63d20*/  @P0 BRA `(.L_x_24085) ;  /* 0x0000002000040947 */ /* 0x000fea0003800000 */
[----:B------:R2:W-:Y:S04]  /*63d30*/  STL.64 [R1+0xc00], R16 ;  /* 0x000c001001007387 */ /* 0x0005e80000100a00 */
[----:B-----5:R-:W-:Y:S04]  /*63d40*/  STL.64 [R1+0xc38], R2 ;  /* 0x000c380201007387 */ /* 0x020fe80000100a00 */
[----:B--2---:R-:W2:Y:S04]  /*63d50*/  LDL R16, [R1+0xb28] ;  /* 0x000b280001107983 */ /* 0x004ea80000100800 */
[----:B------:R-:W2:Y:S04]  /*63d60*/  LDL R17, [R1+0xb2c] ;  /* 0x000b2c0001117983 */ /* 0x000ea80000100800 */
[----:B------:R3:W-:Y:S01]  /*63d70*/  STL.64 [R1+0xbe0], R24 ;  /* 0x000be01801007387 */ /* 0x0007e20000100a00 */
[----:B------:R-:W0:Y:S03]  /*63d80*/  S2R R0, SR_TID.X ;  /* 0x0000000000007919 */ /* 0x000e260000002100 */
[----:B------:R1:W-:Y:S04]  /*63d90*/  STL.64 [R1+0xc20], R8 ;  /* 0x000c200801007387 */ /* 0x0003e80000100a00 */
[----:B---3--:R-:W3:Y:S04]  /*63da0*/  LDL R24, [R1+0xb48] ;  /* 0x000b480001187983 */ /* 0x008ee80000100800 */
[----:B------:R-:W3:Y:S04]  /*63db0*/  LDL R25, [R1+0xb4c] ;  /* 0x000b4c0001197983 */ /* 0x000ee80000100800 */
[----:B-1----:R-:W4:Y:S04]  /*63dc0*/  LDL R8, [R1+0xb08] ;  /* 0x000b080001087983 */ /* 0x002f280000100800 */
[----:B------:R-:W4:Y:S04]  /*63dd0*/  LDL R9, [R1+0xb0c] ;  /* 0x000b0c0001097983 */ /* 0x000f280000100800 */
[----:B------:R1:W-:Y:S04]  /*63de0*/  STL.64 [R1+0xc28], R6 ;  /* 0x000c280601007387 */ /* 0x0003e80000100a00 */
[----:B------:R0:W-:Y:S04]  /*63df0*/  STL.64 [R1+0xc30], R4 ;  /* 0x000c300401007387 */ /* 0x0001e80000100a00 */
[----:B------:R0:W-:Y:S04]  /*63e00*/  STL.64 [R1+0xc10], R12 ;  /* 0x000c100c01007387 */ /* 0x0001e80000100a00 */
[----:B-1----:R-:W3:Y:S04]  /*63e10*/  LDL R6, [R1+0xb00] ;  /* 0x000b000001067983 */ /* 0x002ee80000100800 */
[----:B------:R-:W3:Y:S04]  /*63e20*/  LDL R7, [R1+0xb04] ;  /* 0x000b040001077983 */ /* 0x000ee80000100800 */
[----:B0-----:R-:W3:Y:S04]  /*63e30*/  LDL R4, [R1+0xaf8] ;  /* 0x000af80001047983 */ /* 0x001ee80000100800 */
[----:B------:R-:W3:Y:S04]  /*63e40*/  LDL R5, [R1+0xafc] ;  /* 0x000afc0001057983 */ /* 0x000ee80000100800 */
[----:B------:R-:W3:Y:S04]  /*63e50*/  LDL R12, [R1+0xb18] ;  /* 0x000b1800010c7983 */ /* 0x000ee80000100800 */
[----:B------:R-:W3:Y:S04]  /*63e60*/  LDL R13, [R1+0xb1c] ;  /* 0x000b1c00010d7983 */ /* 0x000ee80000100800 */
[----:B------:R0:W-:Y:S04]  /*63e70*/  STL.64 [R1+0xc08], R14 ;  /* 0x000c080e01007387 */ /* 0x0001e80000100a00 */
[----:B------:R1:W-:Y:S04]  /*63e80*/  STL.64 [R1+0xbf0], R20 ;  /* 0x000bf01401007387 */ /* 0x0003e80000100a00 */
[----:B------:R1:W-:Y:S04]  /*63e90*/  STL.64 [R1+0xbd0], R28 ;  /* 0x000bd01c01007387 */ /* 0x0003e80000100a00 */
[----:B0-----:R-:W3:Y:S04]  /*63ea0*/  LDL R14, [R1+0xb20] ;  /* 0x000b2000010e7983 */ /* 0x001ee80000100800 */
[----:B------:R-:W3:Y:S04]  /*63eb0*/  LDL R15, [R1+0xb24] ;  /* 0x000b2400010f7983 */ /* 0x000ee80000100800 */
[----:B------:R0:W-:Y:S04]  /*63ec0*/  STL.64 [R1+0xc18], R10 ;  /* 0x000c180a01007387 */ /* 0x0001e80000100a00 */
[----:B-1----:R-:W3:Y:S04]  /*63ed0*/  LDL R20, [R1+0xb38] ;  /* 0x000b380001147983 */ /* 0x002ee80000100800 */
[----:B------:R-:W3:Y:S04]  /*63ee0*/  LDL R21, [R1+0xb3c] ;  /* 0x000b3c0001157983 */ /* 0x000ee80000100800 */
[----:B------:R1:W-:Y:S04]  /*63ef0*/  STL.64 [R1+0xbe8], R22 ;  /* 0x000be81601007387 */ /* 0x0003e80000100a00 */
[----:B------:R-:W3:Y:S04]  /*63f00*/  LDL R28, [R1+0xb58] ;  /* 0x000b5800011c7983 */ /* 0x000ee80000100800 */
[----:B------:R-:W3:Y:S04]  /*63f10*/  LDL R29, [R1+0xb5c] ;  /* 0x000b5c00011d7983 */ /* 0x000ee80000100800 */
[----:B------:R-:W3:Y:S04]  /*63f20*/  LDL R2, [R1+0xaf0] ;  /* 0x000af00001027983 */ /* 0x000ee80000100800 */
[----:B------:R-:W3:Y:S04]  /*63f30*/  LDL R3, [R1+0xaf4] ;  /* 0x000af40001037983 */ /* 0x000ee80000100800 */
[----:B0-----:R-:W3:Y:S04]  /*63f40*/  LDL R10, [R1+0xb10] ;  /* 0x000b1000010a7983 */ /* 0x001ee80000100800 */
[----:B------:R-:W3:Y:S04]  /*63f50*/  LDL R11, [R1+0xb14] ;  /* 0x000b1400010b7983 */ /* 0x000ee80000100800 */
[----:B-1----:R-:W3:Y:S04]  /*63f60*/  LDL R22, [R1+0xb40] ;  /* 0x000b400001167983 */ /* 0x002ee80000100800 */
[----:B------:R-:W3:Y:S04]  /*63f70*/  LDL R23, [R1+0xb44] ;  /* 0x000b440001177983 */ /* 0x000ee80000100800 */
[----:B--2---:R0:W-:Y:S02]  /*63f80*/  STL.64 [R1+0xe10], R16 ;  /* 0x000e101001007387 */ /* 0x0041e40000100a00 */
[----:B0-----:R-:W0:Y:S01]  /*63f90*/  S2R R17, SR_CgaCtaId ;  /* 0x0000000000117919 */ /* 0x001e220000008800 */
[----:B------:R-:W-:-:S04]  /*63fa0*/  SHF.R.S32.HI R16, RZ, 0x1f, R0 ;  /* 0x0000001fff107819 */ /* 0x000fc80000011400 */
[----:B------:R-:W-:Y:S02]  /*63fb0*/  LEA.HI R0, R16, R0, RZ, 0x5 ;  /* 0x0000000010007211 */ /* 0x000fe400078f28ff */
[----:B------:R-:W-:Y:S02]  /*63fc0*/  MOV R16, 0x400 ;  /* 0x0000040000107802 */ /* 0x000fe40000000f00 */
[----:B------:R-:W-:Y:S02]  /*63fd0*/  SHF.R.S32.HI R0, RZ, 0x5, R0 ;  /* 0x00000005ff007819 */ /* 0x000fe40000011400 */
[----:B0-----:R-:W-:Y:S01]  /*63fe0*/  LEA R16, R17, R16, 0x18 ;  /* 0x0000001011107211 */ /* 0x001fe200078ec0ff */
[----:B----4-:R0:W-:Y:S04]  /*63ff0*/  STL.64 [R1+0xdf0], R8 ;  /* 0x000df00801007387 */ /* 0x0101e80000100a00 */
[----:B------:R-:W-:Y:S01]  /*64000*/  IMAD R0, R0, 0x408, R16 ;  /* 0x0000040800007824 */ /* 0x000fe200078e0210 */
[----:B------:R-:W2:Y:S04]  /*64010*/  LDL R17, [R1+0xba0] ;  /* 0x000ba00001117983 */ /* 0x000ea80000100800 */
[----:B---3--:R1:W-:Y:S04]  /*64020*/  STS.64 [R0+0x58], R24 ;  /* 0x0000581800007388 */ /* 0x0083e80000000a00 */
[----:B0-----:R-:W3:Y:S04]  /*64030*/  LDL R8, [R1+0xb78] ;  /* 0x000b780001087983 */ /* 0x001ee80000100800 */
[----:B------:R-:W3:Y:S04]  /*64040*/  LDL R9, [R1+0xb7c] ;  /* 0x000b7c0001097983 */ /* 0x000ee80000100800 */
[----:B-1----:R-:W4:Y:S04]  /*64050*/  LDL R24, [R1+0xa50] ;  /* 0x000a500001187983 */ /* 0x002f280000100800 */
[----:B------:R-:W4:Y:S04]  /*64060*/  LDL R25, [R1+0xa54] ;  /* 0x000a540001197983 */ /* 0x000f280000100800 */
[----:B------:R-:W2:Y:S04]  /*64070*/  LDL R16, [R1+0xba4] ;  /* 0x000ba40001107983 */ /* 0x000ea80000100800 */
[----:B------:R0:W-:Y:S04]  /*64080*/  STL.64 [R1+0xde8], R6 ;  /* 0x000de80601007387 */ /* 0x0001e80000100a00 */
[----:B0-----:R-:W2:Y:S04]  /*64090*/  LDL R6, [R1+0xb70] ;  /* 0x000b700001067983 */ /* 0x001ea80000100800 */
[----:B------:R-:W2:Y:S04]  /*640a0*/  LDL R7, [R1+0xb74] ;  /* 0x000b740001077983 */ /* 0x000ea80000100800 */
[----:B------:R0:W-:Y:S04]  /*640b0*/  STL.64 [R1+0xde0], R4 ;  /* 0x000de00401007387 */ /* 0x0001e80000100a00 */
[----:B------:R1:W-:Y:S04]  /*640c0*/  STL.64 [R1+0xe00], R12 ;  /* 0x000e000c01007387 */ /* 0x0003e80000100a00 */
[----:B0-----:R-:W2:Y:S04]  /*640d0*/  LDL R4, [R1+0xb68] ;  /* 0x000b680001047983 */ /* 0x001ea80000100800 */
[----:B------:R-:W2:Y:S04]  /*640e0*/  LDL R5, [R1+0xb6c] ;  /* 0x000b6c0001057983 */ /* 0x000ea80000100800 */
[----:B-1----:R-:W2:Y:S04]  /*640f0*/  LDL R12, [R1+0xb88] ;  /* 0x000b8800010c7983 */ /* 0x002ea80000100800 */
[----:B------:R-:W2:Y:S04]  /*64100*/  LDL R13, [R1+0xb8c] ;  /* 0x000b8c00010d7983 */ /* 0x000ea80000100800 */
[----:B------:R0:W-:Y:S04]  /*64110*/  STL.64 [R1+0xe08], R14 ;  /* 0x000e080e01007387 */ /* 0x0001e80000100a00 */
[----:B------:R-:W-:Y:S04]  /*64120*/  STL.64 [R1+0xdd8], R2 ;  /* 0x000dd80201007387 */ /* 0x000fe80000100a00 */
[----:B0-----:R-:W2:Y:S04]  /*64130*/  LDL R14, [R1+0xb98] ;  /* 0x000b9800010e7983 */ /* 0x001ea80000100800 */
[----:B------:R-:W2:Y:S04]  /*64140*/  LDL R15, [R1+0xb9c] ;  /* 0x000b9c00010f7983 */ /* 0x000ea80000100800 */
[----:B------:R-:W-:Y:S04]  /*64150*/  STS.64 [R0+0x48], R28 ;  /* 0x0000481c00007388 */ /* 0x000fe80000000a00 */
[----:B------:R0:W-:Y:S04]  /*64160*/  STS.64 [R0+0x68], R20 ;  /* 0x0000681400007388 */ /* 0x0001e80000000a00 */
[----:B------:R1:W-:Y:S04]  /*64170*/  STL.64 [R1+0xdf8], R10 ;  /* 0x000df80a01007387 */ /* 0x0003e80000100a00 */
[----:B------:R1:W-:Y:S04]  /*64180*/  STS.64 [R0+0x60], R22 ;  /* 0x0000601600007388 */ /* 0x0003e80000000a00 */
[----:B0-----:R-:W2:Y:S04]  /*64190*/  LDL R20, [R1+0xa40] ;  /* 0x000a400001147983 */ /* 0x001ea80000100800 */
[----:B------:R-:W2:Y:S04]  /*641a0*/  LDL R21, [R1+0xa44] ;  /* 0x000a440001157983 */ /* 0x000ea80000100800 */
[----:B------:R-:W2:Y:S04]  /*641b0*/  LDL R28, [R1+0xa60] ;  /* 0x000a6000011c7983 */ /* 0x000ea80000100800 */
[----:B------:R-:W2:Y:S04]  /*641c0*/  LDL R29, [R1+0xa64] ;  /* 0x000a6400011d7983 */ /* 0x000ea80000100800 */
[----:B------:R-:W2:Y:S04]  /*641d0*/  LDL R2, [R1+0xb60] ;  /* 0x000b600001027983 */ /* 0x000ea80000100800 */
[----:B------:R-:W2:Y:S04]  /*641e0*/  LDL R3, [R1+0xb64] ;  /* 0x000b640001037983 */ /* 0x000ea80000100800 */
[----:B-1----:R-:W2:Y:S04]  /*641f0*/  LDL R10, [R1+0xb80] ;  /* 0x000b8000010a7983 */ /* 0x002ea80000100800 */
[----:B------:R-:W2:Y:S04]  /*64200*/  LDL R11, [R1+0xb84] ;  /* 0x000b8400010b7983 */ /* 0x000ea80000100800 */
[----:B------:R-:W2:Y:S04]  /*64210*/  LDL R22, [R1+0xa48] ;  /* 0x000a480001167983 */ /* 0x000ea80000100800 */
[----:B------:R-:W2:Y:S04]  /*64220*/  LDL R23, [R1+0xa4c] ;  /* 0x000a4c0001177983 */ /* 0x000ea80000100800 */
[----:B----4-:R0:W-:Y:S04]  /*64230*/  STL.64 [R1+0xd78], R24 ;  /* 0x000d781801007387 */ /* 0x0101e80000100a00 */
[----:B0-----:R-:W4:Y:S04]  /*64240*/  LDL R24, [R1+0xa90] ;  /* 0x000a900001187983 */ /* 0x001f280000100800 */
[----:B------:R-:W4:Y:S04]  /*64250*/  LDL R25, [R1+0xa94] ;  /* 0x000a940001197983 */ /* 0x000f280000100800 */
        /* <DEDUP_REMOVED lines=21> */
[----:B----4-:R0:W-:Y:S04]  /*643b0*/  STS.64 [R0+0xb8], R24 ;  /* 0x0000b81800007388 */ /* 0x0101e80000000a00 */
[----:B0-----:R-:W4:Y:S04]  /*643c0*/  LDL.LU.64 R24, [R1+0xdd0] ;  /* 0x000dd00001187983 */ /* 0x001f280000300a00 */
        /* <DEDUP_REMOVED lines=15> */
[----:B0-----:R-:W4:Y:S04]  /*644c0*/  LDL R24, [R1+0x960] ;  /* 0x0009600001187983 */ /* 0x001f280000100800 */
[----:B------:R-:W4:Y:S04]  /*644d0*/  LDL R25, [R1+0x964] ;  /* 0x0009640001197983 */ /* 0x000f280000100800 */
[----:B----4-:R0:W-:Y:S04]  /*644e0*/  STL.64 [R1+0xcf0], R24 ;  /* 0x000cf01801007387 */ /* 0x0101e80000100a00 */
[----:B0-----:R-:W4:Y:S04]  /*644f0*/  LDL R24, [R1+0x998] ;  /* 0x0009980001187983 */ /* 0x001f280000100800 */
[----:B------:R-:W4:Y:S04]  /*64500*/  LDL R25, [R1+0x99c] ;  /* 0x00099c0001197983 */ /* 0x000f280000100800 */
[----:B---3--:R0:W-:Y:S04]  /*64510*/  STS.64 [R0+0x28], R8 ;  /* 0x0000280800007388 */ /* 0x0081e80000000a00 */
[----:B0-----:R-:W3:Y:S04]  /*64520*/  LDL.LU.64 R8, [R1+0xdf0] ;  /* 0x000df00001087983 */ /* 0x001ee80000300a00 */
[----:B----4-:R0:W-:Y:S04]  /*64530*/  STL.64 [R1+0xd10], R24 ;  /* 0x000d101801007387 */ /* 0x0101e80000100a00 */
[----:B0-----:R-:W4:Y:S04]  /*64540*/  LDL R24, [R1+0x9b8] ;  /* 0x0009b80001187983 */ /* 0x001f280000100800 */
[----:B------:R-:W4:Y:S04]  /*64550*/  LDL R25, [R1+0x9bc] ;  /* 0x0009bc0001197983 */ /* 0x000f280000100800 */
[----:B---3--:R0:W-:Y:S04]  /*64560*/  STS.64 [R0+0x98], R8 ;  /* 0x0000980800007388 */ /* 0x0081e80000000a00 */
[----:B0-----:R-:W3:Y:S04]  /*64570*/  LDL R8, [R1+0xa10] ;  /* 0x000a100001087983 */ /* 0x001ee80000100800 */
[----:B------:R-:W3:Y:S04]  /*64580*/  LDL R9, [R1+0xa14] ;  /* 0x000a140001097983 */ /* 0x000ee80000100800 */
[----:B----4-:R0:W-:Y:S04]  /*64590*/  STL.64 [R1+0xd20], R24 ;  /* 0x000d201801007387 */ /* 0x0101e80000100a00 */
[----:B0-----:R-:W4:Y:S04]  /*645a0*/  LDL R24, [R1+0x9c8] ;  /* 0x0009c80001187983 */ /* 0x001f280000100800 */
[----:B------:R-:W4:Y:S04]  /*645b0*/  LDL R25, [R1+0x9cc] ;  /* 0x0009cc0001197983 */ /* 0x000f280000100800 */
[----:B---3--:R0:W-:Y:S04]  /*645c0*/  STL.64 [R1+0xd58], R8 ;  /* 0x000d580801007387 */ /* 0x0081e80000100a00 */
        /* <DEDUP_REMOVED lines=11> */
[----:B--2---:R0:W-:Y:S04]  /*64680*/  STS.64 [R0+0x8], R16 ;  /* 0x0000081000007388 */ /* 0x0041e80000000a00 */
[----:B---3--:R1:W-:Y:S04]  /*64690*/  STL.64 [R1+0xda0], R8 ;  /* 0x000da00801007387 */ /* 0x0083e80000100a00 */
[----:B------:R2:W-:Y:S04]  /*646a0*/  STS.64 [R0+0x30], R6 ;  /* 0x0000300600007388 */ /* 0x0005e80000000a00 */
[----:B0-----:R-:W3:Y:S04]  /*646b0*/  LDL.LU.64 R16, [R1+0xe10] ;  /* 0x000e100001107983 */ /* 0x001ee80000300a00 */
[----:B-1----:R-:W3:Y:S04]  /*646c0*/  LDL R8, [R1+0xab8] ;  /* 0x000ab80001087983 */ /* 0x002ee80000100800 */
[----:B------:R-:W3:Y:S04]  /*646d0*/  LDL R9, [R1+0xabc] ;  /* 0x000abc0001097983 */ /* 0x000ee80000100800 */
[----:B--2---:R-:W2:Y:S04]  /*646e0*/  LDL.LU.64 R6, [R1+0xde8] ;  /* 0x000de80001067983 */ /* 0x004ea80000300a00 */
[----:B----4-:R0:W-:Y:S04]  /*646f0*/  STL.64 [R1+0xd38], R24 ;  /* 0x000d381801007387 */ /* 0x0101e80000100a00 */
[----:B0-----:R-:W4:Y:S04]  /*64700*/  LDL R24, [R1+0x9e0] ;  /* 0x0009e00001187983 */ /* 0x001f280000100800 */
[----:B------:R-:W4:Y:S04]  /*64710*/  LDL R25, [R1+0x9e4] ;  /* 0x0009e40001197983 */ /* 0x000f280000100800 */
[----:B---3--:R0:W-:Y:S04]  /*64720*/  STS.64 [R0+0x78], R16 ;  /* 0x0000781000007388 */ /* 0x0081e80000000a00 */
[----:B------:R1:W-:Y:S04]  /*64730*/  STS.64 [R0+0xe8], R8 ;  /* 0x0000e80800007388 */ /* 0x0003e80000000a00 */
[----:B--2---:R2:W-:Y:S04]  /*64740*/  STS.64 [R0+0xa0], R6 ;  /* 0x0000a00600007388 */ /* 0x0045e80000000a00 */
[----:B0-----:R-:W3:Y:S04]  /*64750*/  LDL R16, [R1+0xa30] ;  /* 0x000a300001107983 */ /* 0x001ee80000100800 */
[----:B------:R-:W3:Y:S04]  /*64760*/  LDL R17, [R1+0xa34] ;  /* 0x000a340001117983 */ /* 0x000ee80000100800 */
[----:B-1----:R-:W3:Y:S04]  /*64770*/  LDL.LU.64 R8, [R1+0xda0] ;  /* 0x000da00001087983 */ /* 0x002ee80000300a00 */
[----:B--2---:R-:W2:Y:S04]  /*64780*/  LDL R6, [R1+0xa08] ;  /* 0x000a080001067983 */ /* 0x004ea80000100800 */
[----:B------:R-:W2:Y:S04]  /*64790*/  LDL R7, [R1+0xa0c] ;  /* 0x000a0c0001077983 */ /* 0x000ea80000100800 */
[----:B----4-:R0:W-:Y:S04]  /*647a0*/  STL.64 [R1+0xd40], R24 ;  /* 0x000d401801007387 */ /* 0x0101e80000100a00 */
[----:B0-----:R-:W4:Y:S04]  /*647b0*/  LDL R24, [R1+0x9e8] ;  /* 0x0009e80001187983 */ /* 0x001f280000100800 */
[----:B------:R-:W4:Y:S04]  /*647c0*/  LDL R25, [R1+0x9ec] ;  /* 0x0009ec0001197983 */ /* 0x000f280000100800 */
[----:B---3--:R0:W-:Y:S04]  /*647d0*/  STL.64 [R1+0xd68], R16 ;  /* 0x000d681001007387 */ /* 0x0081e80000100a00 */
[----:B------:R1:W-:Y:S04]  /*647e0*/  STS.64 [R0+0x100], R8 ;  /* 0x0001000800007388 */ /* 0x0003e80000000a00 */
[----:B0-----:R-:W3:Y:S04]  /*647f0*/  LDL R16, [R1+0xa80] ;  /* 0x000a800001107983 */ /* 0x001ee80000100800 */
[----:B------:R-:W3:Y:S04]  /*64800*/  LDL R17, [R1+0xa84] ;  /* 0x000a840001117983 */ /* 0x000ee80000100800 */
[----:B-1----:R-:W3:Y:S04]  /*64810*/  LDL.LU.64 R8, [R1+0xd88] ;  /* 0x000d880001087983 */ /* 0x002ee80000300a00 */
[----:B--2---:R0:W-:Y:S04]  /*64820*/  STS.64 [R0+0x198], R6 ;  /* 0x0001980600007388 */ /* 0x0041e80000000a00 */
[----:B0-----:R-:W2:Y:S04]  /*64830*/  LDL R6, [R1+0x918] ;  /* 0x0009180001067983 */ /* 0x001ea80000100800 */
        /* <DEDUP_REMOVED lines=12> */
[----:B----4-:R0:W-:Y:S04]  /*64900*/  STS.64 [R0+0x1b0], R24 ;  /* 0x0001b01800007388 */ /* 0x0101e80000000a00 */
[----:B0-----:R-:W4:Y:S04]  /*64910*/  LDL.LU.64 R24, [R1+0xd48] ;  /* 0x000d480001187983 */ /* 0x001f280000300a00 */
[----:B------:R0:W-:Y:S04]  /*64920*/  STS.64 [R0+0x18], R12 ;  /* 0x0000180c00007388 */ /* 0x0001e80000000a00 */
[----:B------:R1:W-:Y:S04]  /*64930*/  STS.64 [R0+0x38], R4 ;  /* 0x0000380400007388 */ /* 0x0003e80000000a00 */
[----:B---3--:R3:W-:Y:S04]  /*64940*/  STS.64 [R0+0xf8], R16 ;  /* 0x0000f81000007388 */ /* 0x0087e80000000a00 */
[----:B------:R2:W-:Y:S04]  /*64950*/  STS.64 [R0+0x190], R8 ;  /* 0x0001900800007388 */ /* 0x0005e80000000a00 */
[----:B0-----:R-:W4:Y:S04]  /*64960*/  LDL.LU.64 R12, [R1+0xe00] ;  /* 0x000e0000010c7983 */ /* 0x001f280000300a00 */
[----:B-1----:R-:W4:Y:S04]  /*64970*/  LDL.LU.64 R4, [R1+0xde0] ;  /* 0x000de00001047983 */ /* 0x002f280000300a00 */
[----:B---3--:R-:W3:Y:S04]  /*64980*/  LDL.LU.64 R16, [R1+0xd90] ;  /* 0x000d900001107983 */ /* 0x008ee80000300a00 */
[----:B--2---:R-:W2:Y:S04]  /*64990*/  LDL R8, [R1+0x920] ;  /* 0x0009200001087983 */ /* 0x004ea80000100800 */
[----:B------:R-:W2:Y:S04]  /*649a0*/  LDL R9, [R1+0x924] ;  /* 0x0009240001097983 */ /* 0x000ea80000100800 */
[----:B------:R0:W-:Y:S04]  /*649b0*/  STL.64 [R1+0xc68], R6 ;  /* 0x000c680601007387 */ /* 0x0001e80000100a00 */
[----:B0-----:R-:W2:Y:S04]  /*649c0*/  LDL R6, [R1+0x8a8] ;  /* 0x0008a80001067983 */ /* 0x001ea80000100800 */
[----:B------:R-:W2:Y:S04]  /*649d0*/  LDL R7, [R1+0x8ac] ;  /* 0x0008ac0001077983 */ /* 0x000ea80000100800 */
[----:B----4-:R0:W-:Y:S04]  /*649e0*/  STS.64 [R0+0x1b8], R24 ;  /* 0x0001b81800007388 */ /* 0x0101e80000000a00 */
[----:B0-----:R-:W4:Y:S04]  /*649f0*/  LDL.LU.64 R24, [R1+0xd40] ;  /* 0x000d400001187983 */ /* 0x001f280000300a00 */
[----:B------:R-:W-:Y:S04]  /*64a00*/  STS.64 [R0+0x10], R14 ;  /* 0x0000100e00007388 */ /* 0x000fe80000000a00 */
[----:B------:R0:W-:Y:S04]  /*64a10*/  STS.64 [R0+0x88], R12 ;  /* 0x0000880c00007388 */ /* 0x0001e80000000a00 */
[----:B------:R1:W-:Y:S04]  /*64a20*/  STS.64 [R0+0xa8], R4 ;  /* 0x0000a80400007388 */ /* 0x0003e80000000a00 */
[----:B---3--:R3:W-:Y:S04]  /*64a30*/  STS.64 [R0+0x120], R16 ;  /* 0x0001201000007388 */ /* 0x0087e80000000a00 */
[----:B0-----:R-:W4:Y:S04]  /*64a40*/  LDL R12, [R1+0xa20] ;  /* 0x000a2000010c7983 */ /* 0x001f280000100800 */
[----:B--2---:R0:W-:Y:S04]  /*64a50*/  STL.64 [R1+0xcd0], R8 ;  /* 0x000cd00801007387 */ /* 0x0041e80000100a00 */
[----:B-1----:R-:W2:Y:S04]  /*64a60*/  LDL R4, [R1+0xa00] ;  /* 0x000a000001047983 */ /* 0x002ea80000100800 */
[----:B------:R-:W2:Y:S04]  /*64a70*/  LDL R5, [R1+0xa04] ;  /* 0x000a040001057983 */ /* 0x000ea80000100800 */
[----:B------:R-:W2:Y:S04]  /*64a80*/  LDL R13, [R1+0xa24] ;  /* 0x000a2400010d7983 */ /* 0x000ea80000100800 */
[----:B---3--:R-:W3:Y:S04]  /*64a90*/  LDL.LU.64 R16, [R1+0xd68] ;  /* 0x000d680001107983 */ /* 0x008ee80000300a00 */
[----:B0-----:R-:W3:Y:S04]  /*64aa0*/  LDL R8, [R1+0x980] ;  /* 0x0009800001087983 */ /* 0x001ee80000100800 */
[----:B------:R-:W3:Y:S04]  /*64ab0*/  LDL R9, [R1+0x984] ;  /* 0x0009840001097983 */ /* 0x000ee80000100800 */
[----:B------:R-:W3:Y:S04]  /*64ac0*/  LDL.LU.64 R14, [R1+0xe08] ;  /* 0x000e0800010e7983 */ /* 0x000ee80000300a00 */
[----:B------:R0:W-:Y:S04]  /*64ad0*/  STL.64 [R1+0xc88], R6 ;  /* 0x000c880601007387 */ /* 0x0001e80000100a00 */
[----:B0-----:R-:W3:Y:S04]  /*64ae0*/  LDL R6, [R1+0x8c8] ;  /* 0x0008c80001067983 */ /* 0x001ee80000100800 */
[----:B------:R-:W3:Y:S04]  /*64af0*/  LDL R7, [R1+0x8cc] ;  /* 0x0008cc0001077983 */ /* 0x000ee80000100800 */
[----:B----4-:R0:W-:Y:S04]  /*64b00*/  STS.64 [R0+0x1c0], R24 ;  /* 0x0001c01800007388 */ /* 0x0101e80000000a00 */
[----:B0-----:R-:W4:Y:S04]  /*64b10*/  LDL.LU.64 R24, [R1+0xd38] ;  /* 0x000d380001187983 */ /* 0x001f280000300a00 */
[----:B------:R-:W-:Y:S04]  /*64b20*/  STL.64 [R1+0xd70], R20 ;  /* 0x000d701401007387 */ /* 0x000fe80000100a00 */
[----:B------:R0:W-:Y:S04]  /*64b30*/  STL.64 [R1+0xd80], R28 ;  /* 0x000d801c01007387 */ /* 0x0001e80000100a00 */
[----:B------:R-:W-:Y:S04]  /*64b40*/  STL.64 [R1+0xbf8], R18 ;  /* 0x000bf81201007387 */ /* 0x000fe80000100a00 */
[----:B------:R-:W-:Y:S04]  /*64b50*/  STL.64 [R1+0xbd8], R26 ;  /* 0x000bd81a01007387 */ /* 0x000fe80000100a00 */
[----:B--2---:R-:W-:Y:S04]  /*64b60*/  STL.64 [R1+0xd50], R4 ;  /* 0x000d500401007387 */ /* 0x004fe80000100a00 */
[----:B------:R1:W-:Y:S04]  /*64b70*/  STL.64 [R1+0xd60], R12 ;  /* 0x000d600c01007387 */ /* 0x0003e80000100a00 */
[----:B---3--:R2:W-:Y:S04]  /*64b80*/  STS.64 [R0+0x170], R16 ;  /* 0x0001701000007388 */ /* 0x0085e80000000a00 */
[----:B------:R-:W-:Y:S04]  /*64b90*/  STS.64 [R0+0x20], R10 ;  /* 0x0000200a00007388 */ /* 0x000fe80000000a00 */
[----:B------:R3:W-:Y:S04]  /*64ba0*/  STL.64 [R1+0xd00], R8 ;  /* 0x000d000801007387 */ /* 0x0007e80000100a00 */
[----:B------:R3:W-:Y:S04]  /*64bb0*/  STS.64 [R0+0x40], R2 ;  /* 0x0000400200007388 */ /* 0x0007e80000000a00 */
[----:B------:R3:W-:Y:S04]  /*64bc0*/  STS.64 [R0+0x80], R14 ;  /* 0x0000800e00007388 */ /* 0x0007e80000000a00 */
[----:B0-----:R-:W4:Y:S04]  /*64bd0*/  LDL R28, [R1+0xa98] ;  /* 0x000a9800011c7983 */ /* 0x001f280000100800 */
[----:B------:R-:W4:Y:S04]  /*64be0*/  LDL R29, [R1+0xa9c] ;  /* 0x000a9c00011d7983 */ /* 0x000f280000100800 */
[----:B------:R-:W4:Y:S04]  /*64bf0*/  LDL R20, [R1+0xa88] ;  /* 0x000a880001147983 */ /* 0x000f280000100800 */
[----:B------:R-:W4:Y:S04]  /*64c00*/  LDL R21, [R1+0xa8c] ;  /* 0x000a8c0001157983 */ /* 0x000f280000100800 */
[----:B-1----:R-:W4:Y:S04]  /*64c10*/  LDL R12, [R1+0xa78] ;  /* 0x000a7800010c7983 */ /* 0x002f280000100800 */
[----:B------:R-:W4:Y:S04]  /*64c20*/  LDL R13, [R1+0xa7c] ;  /* 0x000a7c00010d7983 */ /* 0x000f280000100800 */
[----:B------:R-:W4:Y:S04]  /*64c30*/  LDL R4, [R1+0xa68] ;  /* 0x000a680001047983 */ /* 0x000f280000100800 */
[----:B------:R-:W4:Y:S04]  /*64c40*/  LDL R5, [R1+0xa6c] ;  /* 0x000a6c0001057983 */ /* 0x000f280000100800 */
[----:B------:R0:W-:Y:S04]  /*64c50*/  STS.64 [R0+0x158], R22 ;  /* 0x0001581600007388 */ /* 0x0001e80000000a00 */
[----:B--2---:R-:W2:Y:S04]  /*64c60*/  LDL R16, [R1+0x940] ;  /* 0x0009400001107983 */ /* 0x004ea80000100800 */
[----:B------:R-:W2:Y:S04]  /*64c70*/  LDL R17, [R1+0x944] ;  /* 0x0009440001117983 */ /* 0x000ea80000100800 */
[----:B---3--:R-:W3:Y:S04]  /*64c80*/  LDL R8, [R1+0x9a8] ;  /* 0x0009a80001087983 */ /* 0x008ee80000100800 */
[----:B------:R-:W3:Y:S04]  /*64c90*/  LDL R9, [R1+0x9ac] ;  /* 0x0009ac0001097983 */ /* 0x000ee80000100800 */
[----:B------:R-:W3:Y:S04]  /*64ca0*/  LDL R18, [R1+0xb30] ;  /* 0x000b300001127983 */ /* 0x000ee80000100800 */
[----:B------:R-:W3:Y:S04]  /*64cb0*/  LDL R19, [R1+0xb34] ;  /* 0x000b340001137983 */ /* 0x000ee80000100800 */
[----:B------:R-:W3:Y:S04]  /*64cc0*/  LDL R26, [R1+0xb50] ;  /* 0x000b5000011a7983 */ /* 0x000ee80000100800 */
[----:B------:R-:W3:Y:S04]  /*64cd0*/  LDL R27, [R1+0xb54] ;  /* 0x000b5400011b7983 */ /* 0x000ee80000100800 */
[----:B------:R-:W3:Y:S04]  /*64ce0*/  LDL.LU.64 R10, [R1+0xdf8] ;  /* 0x000df800010a7983 */ /* 0x000ee80000300a00 */
[----:B------:R-:W3:Y:S04]  /*64cf0*/  LDL.LU.64 R2, [R1+0xdd8] ;  /* 0x000dd80001027983 */ /* 0x000ee80000300a00 */
[----:B------:R-:W3:Y:S04]  /*64d00*/  LDL R14, [R1+0xa28] ;  /* 0x000a2800010e7983 */ /* 0x000ee80000100800 */
[----:B------:R-:W3:Y:S04]  /*64d10*/  LDL R15, [R1+0xa2c] ;  /* 0x000a2c00010f7983 */ /* 0x000ee80000100800 */
[----:B0-----:R-:W3:Y:S04]  /*64d20*/  LDL R22, [R1+0x958] ;  /* 0x0009580001167983 */ /* 0x001ee80000100800 */
[----:B------:R-:W3:Y:S04]  /*64d30*/  LDL R23, [R1+0x95c] ;  /* 0x00095c0001177983 */ /* 0x000ee80000100800 */
[----:B------:R0:W-:Y:S04]  /*64d40*/  STL.64 [R1+0xc98], R6 ;  /* 0x000c980601007387 */ /* 0x0001e80000100a00 */
[----:B0-----:R-:W3:Y:S04]  /*64d50*/  LDL R6, [R1+0x8d8] ;  /* 0x0008d80001067983 */ /* 0x001ee80000100800 */
[----:B------:R-:W3:Y:S04]  /*64d60*/  LDL R7, [R1+0x8dc] ;  /* 0x0008dc0001077983 */ /* 0x000ee80000100800 */
[----:B----4-:R0:W-:Y:S04]  /*64d70*/  STS.64 [R0+0x1c8], R24 ;  /* 0x0001c81800007388 */ /* 0x0101e80000000a00 */
[----:B0-----:R-:W4:Y:S04]  /*64d80*/  LDL.LU.64 R24, [R1+0xd30] ;  /* 0x000d300001187983 */ /* 0x001f280000300a00 */
[----:B------:R0:W-:Y:S04]  /*64d90*/  STS.64 [R0+0x108], R28 ;  /* 0x0001081c00007388 */ /* 0x0001e80000000a00 */
[----:B------:R1:W-:Y:S04]  /*64da0*/  STS.64 [R0+0x118], R20 ;  /* 0x0001181400007388 */ /* 0x0003e80000000a00 */
[----:B0-----:R-:W4:Y:S04]  /*64db0*/  LDL.LU.64 R28, [R1+0xd80] ;  /* 0x000d8000011c7983 */ /* 0x001f280000300a00 */
[----:B------:R0:W-:Y:S04]  /*64dc0*/  STS.64 [R0+0x128], R12 ;  /* 0x0001280c00007388 */ /* 0x0001e80000000a00 */
[----:B-1----:R-:W4:Y:S04]  /*64dd0*/  LDL.LU.64 R20, [R1+0xd70] ;  /* 0x000d700001147983 */ /* 0x002f280000300a00 */
[----:B------:R1:W-:Y:S04]  /*64de0*/  STS.64 [R0+0x138], R4 ;  /* 0x0001380400007388 */ /* 0x0003e80000000a00 */
[----:B0-----:R-:W4:Y:S04]  /*64df0*/  LDL.LU.64 R12, [R1+0xd60] ;  /* 0x000d6000010c7983 */ /* 0x001f280000300a00 */
[----:B--2---:R0:W-:Y:S04]  /*64e00*/  STL.64 [R1+0xce0], R16 ;  /* 0x000ce01001007387 */ /* 0x0041e80000100a00 */
[----:B-1----:R-:W2:Y:S04]  /*64e10*/  LDL.LU.64 R4, [R1+0xd50] ;  /* 0x000d500001047983 */ /* 0x002ea80000300a00 */
[----:B---3--:R1:W-:Y:S04]  /*64e20*/  STL.64 [R1+0xd18], R8 ;  /* 0x000d180801007387 */ /* 0x0083e80000100a00 */
[----:B0-----:R-:W3:Y:S04]  /*64e30*/  LDL R16, [R1+0x990] ;  /* 0x0009900001107983 */ /* 0x001ee80000100800 */
[----:B------:R-:W-:Y:S04]  /*64e40*/  STS.64 [R0+0x70], R18 ;  /* 0x0000701200007388 */ /* 0x000fe80000000a00 */
[----:B------:R-:W3:Y:S04]  /*64e50*/  LDL R17, [R1+0x994] ;  /* 0x0009940001117983 */ /* 0x000ee80000100800 */
[----:B------:R0:W-:Y:S04]  /*64e60*/  STS.64 [R0+0x50], R26 ;  /* 0x0000501a00007388 */ /* 0x0001e80000000a00 */
[----:B------:R0:W-:Y:S04]  /*64e70*/  STS.64 [R0+0x90], R10 ;  /* 0x0000900a00007388 */ /* 0x0001e80000000a00 */
[----:B------:R0:W-:Y:S04]  /*64e80*/  STS.64 [R0+0xb0], R2 ;  /* 0x0000b00200007388 */ /* 0x0001e80000000a00 */
[----:B-1----:R-:W3:Y:S04]  /*64e90*/  LDL R8, [R1+0x9c0] ;  /* 0x0009c00001087983 */ /* 0x002ee80000100800 */
[----:B------:R1:W-:Y:S04]  /*64ea0*/  STS.64 [R0+0x178], R14 ;  /* 0x0001780e00007388 */ /* 0x0003e80000000a00 */
[----:B------:R-:W3:Y:S04]  /*64eb0*/  LDL R9, [R1+0x9c4] ;  /* 0x0009c40001097983 */ /* 0x000ee80000100800 */
[----:B------:R1:W-:Y:S04]  /*64ec0*/  STS.64 [R0+0x250], R22 ;  /* 0x0002501600007388 */ /* 0x0003e80000000a00 */
[----:B0-----:R-:W3:Y:S04]  /*64ed0*/  LDL R26, [R1+0xa58] ;  /* 0x000a5800011a7983 */ /* 0x001ee80000100800 */
[----:B------:R-:W3:Y:S04]  /*64ee0*/  LDL R27, [R1+0xa5c] ;  /* 0x000a5c00011b7983 */ /* 0x000ee80000100800 */
[----:B------:R-:W3:Y:S04]  /*64ef0*/  LDL R18, [R1+0xa38] ;  /* 0x000a380001127983 */ /* 0x000ee80000100800 */
[----:B------:R-:W3:Y:S04]  /*64f00*/  LDL R19, [R1+0xa3c] ;  /* 0x000a3c0001137983 */ /* 0x000ee80000100800 */
[----:B------:R-:W3:Y:S04]  /*64f10*/  LDL R10, [R1+0xa18] ;  /* 0x000a1800010a7983 */ /* 0x000ee80000100800 */
[----:B------:R-:W3:Y:S04]  /*64f20*/  LDL R11, [R1+0xa1c] ;  /* 0x000a1c00010b7983 */ /* 0x000ee80000100800 */
[----:B------:R-:W3:Y:S04]  /*64f30*/  LDL R2, [R1+0x9f8] ;  /* 0x0009f80001027983 */ /* 0x000ee80000100800 */
[----:B------:R-:W3:Y:S04]  /*64f40*/  LDL R3, [R1+0x9fc] ;  /* 0x0009fc0001037983 */ /* 0x000ee80000100800 */
[----:B-1----:R-:W3:Y:S04]  /*64f50*/  LDL R14, [R1+0x938] ;  /* 0x00093800010e7983 */ /* 0x002ee80000100800 */
[----:B------:R-:W3:Y:S04]  /*64f60*/  LDL R15, [R1+0x93c] ;  /* 0x00093c00010f7983 */ /* 0x000ee80000100800 */
[----:B------:R-:W3:Y:S04]  /*64f70*/  LDL R22, [R1+0x828] ;  /* 0x0008280001167983 */ /* 0x000ee80000100800 */
        /* <DEDUP_REMOVED lines=8> */
[----:B0-----:R-:W4:Y:S04]  /*65000*/  LDL R28, [R1+0x970] ;  /* 0x00097000011c7983 */ /* 0x001f280000100800 */
[----:B------:R0:W-:Y:S04]  /*65010*/  STS.64 [R0+0x180], R12 ;  /* 0x0001800c00007388 */ /* 0x0001e80000000a00 */
[----:B-1----:R-:W4:Y:S04]  /*65020*/  LDL R20, [R1+0x950] ;  /* 0x0009500001147983 */ /* 0x002f280000100800 */
[----:B------:R-:W4:Y:S04]  /*65030*/  LDL R21, [R1+0x954] ;  /* 0x0009540001157983 */ /* 0x000f280000100800 */
[----:B--2---:R1:W-:Y:S04]  /*65040*/  STS.64 [R0+0x1a0], R4 ;  /* 0x0001a00400007388 */ /* 0x0043e80000000a00 */
[----:B0-----:R-:W2:Y:S04]  /*65050*/  LDL R12, [R1+0x930] ;  /* 0x00093000010c7983 */ /* 0x001ea80000100800 */
[----:B------:R-:W2:Y:S04]  /*65060*/  LDL R13, [R1+0x934] ;  /* 0x00093400010d7983 */ /* 0x000ea80000100800 */
[----:B-1----:R-:W2:Y:S04]  /*65070*/  LDL R4, [R1+0x910] ;  /* 0x0009100001047983 */ /* 0x002ea80000100800 */
[----:B---3--:R0:W-:Y:S04]  /*65080*/  STL.64 [R1+0xd08], R16 ;  /* 0x000d081001007387 */ /* 0x0081e80000100a00 */
[----:B------:R-:W3:Y:S04]  /*65090*/  LDL R5, [R1+0x914] ;  /* 0x0009140001057983 */ /* 0x000ee80000100800 */
[----:B------:R-:W3:Y:S04]  /*650a0*/  LDL R29, [R1+0x974] ;  /* 0x00097400011d7983 */ /* 0x000ee80000100800 */
[----:B0-----:R-:W3:Y:S04]  /*650b0*/  LDL R16, [R1+0x9b0] ;  /* 0x0009b00001107983 */ /* 0x001ee80000100800 */
[----:B------:R-:W3:Y:S04]  /*650c0*/  LDL R17, [R1+0x9b4] ;  /* 0x0009b40001117983 */ /* 0x000ee80000100800 */
[----:B------:R0:W-:Y:S04]  /*650d0*/  STS.64 [R0+0x1e0], R8 ;  /* 0x0001e00800007388 */ /* 0x0001e80000000a00 */
[----:B------:R1:W-:Y:S04]  /*650e0*/  STS.64 [R0+0x148], R26 ;  /* 0x0001481a00007388 */ /* 0x0003e80000000a00 */
[----:B0-----:R-:W3:Y:S04]  /*650f0*/  LDL.LU.64 R8, [R1+0xd18] ;  /* 0x000d180001087983 */ /* 0x001ee80000300a00 */
[----:B------:R0:W-:Y:S04]  /*65100*/  STS.64 [R0+0x168], R18 ;  /* 0x0001681200007388 */ /* 0x0001e80000000a00 */
[----:B-1----:R-:W3:Y:S04]  /*65110*/  LDL R26, [R1+0x968] ;  /* 0x00096800011a7983 */ /* 0x002ee80000100800 */
[----:B------:R1:W-:Y:S04]  /*65120*/  STS.64 [R0+0x188], R10 ;  /* 0x0001880a00007388 */ /* 0x0003e80000000a00 */
[----:B------:R-:W3:Y:S04]  /*65130*/  LDL R27, [R1+0x96c] ;  /* 0x00096c00011b7983 */ /* 0x000ee80000100800 */
[----:B------:R1:W-:Y:S04]  /*65140*/  STS.64 [R0+0x1a8], R2 ;  /* 0x0001a80200007388 */ /* 0x0003e80000000a00 */
[----:B0-----:R-:W3:Y:S04]  /*65150*/  LDL R18, [R1+0x948] ;  /* 0x0009480001127983 */ /* 0x001ee80000100800 */
[----:B------:R0:W-:Y:S04]  /*65160*/  STS.64 [R0+0x270], R14 ;  /* 0x0002700e00007388 */ /* 0x0001e80000000a00 */
[----:B------:R-:W3:Y:S04]  /*65170*/  LDL R19, [R1+0x94c] ;  /* 0x00094c0001137983 */ /* 0x000ee80000100800 */
[----:B------:R0:W-:Y:S04]  /*65180*/  STL.64 [R1+0xc48], R22 ;  /* 0x000c481601007387 */ /* 0x0001e80000100a00 */
[----:B-1----:R-:W3:Y:S04]  /*65190*/  LDL R10, [R1+0x928] ;  /* 0x00092800010a7983 */ /* 0x002ee80000100800 */
[----:B------:R-:W3:Y:S04]  /*651a0*/  LDL R11, [R1+0x92c] ;  /* 0x00092c00010b7983 */ /* 0x000ee80000100800 */
[----:B------:R-:W3:Y:S04]  /*651b0*/  LDL R2, [R1+0x908] ;  /* 0x0009080001027983 */ /* 0x000ee80000100800 */
[----:B------:R-:W3:Y:S04]  /*651c0*/  LDL R3, [R1+0x90c] ;  /* 0x00090c0001037983 */ /* 0x000ee80000100800 */
[----:B0-----:R-:W3:Y:S04]  /*651d0*/  LDL R14, [R1+0x848] ;  /* 0x00084800010e7983 */ /* 0x001ee80000100800 */
        /* <DEDUP_REMOVED lines=8> */
[----:B------:R0:W-:Y:S04]  /*65260*/  STL.64 [R1+0xce8], R20 ;  /* 0x000ce81401007387 */ /* 0x0001e80000100a00 */
[----:B--2---:R1:W-:Y:S04]  /*65270*/  STL.64 [R1+0xcd8], R12 ;  /* 0x000cd80c01007387 */ /* 0x0043e80000100a00 */
[----:B0-----:R-:W2:Y:S04]  /*65280*/  LDL R20, [R1+0xb90] ;  /* 0x000b900001147983 */ /* 0x001ea80000100800 */
[----:B------:R-:W2:Y:S04]  /*65290*/  LDL R21, [R1+0xb94] ;  /* 0x000b940001157983 */ /* 0x000ea80000100800 */
[----:B---3--:R-:W-:Y:S04]  /*652a0*/  STL.64 [R1+0xcc8], R4 ;  /* 0x000cc80401007387 */ /* 0x008fe80000100a00 */
[----:B------:R0:W-:Y:S04]  /*652b0*/  STL.64 [R1+0xcf8], R28 ;  /* 0x000cf81c01007387 */ /* 0x0001e80000100a00 */
[----:B-1----:R-:W3:Y:S04]  /*652c0*/  LDL R12, [R1+0x988] ;  /* 0x00098800010c7983 */ /* 0x002ee80000100800 */
[----:B------:R1:W-:Y:S04]  /*652d0*/  STS.64 [R0+0x1f0], R16 ;  /* 0x0001f01000007388 */ /* 0x0003e80000000a00 */
[----:B0-----:R-:W3:Y:S04]  /*652e0*/  LDL R28, [R1+0x9a0] ;  /* 0x0009a000011c7983 */ /* 0x001ee80000100800 */
[----:B------:R-:W3:Y:S04]  /*652f0*/  LDL R29, [R1+0x9a4] ;  /* 0x0009a400011d7983 */ /* 0x000ee80000100800 */
[----:B------:R-:W3:Y:S04]  /*65300*/  LDL R13, [R1+0x98c] ;  /* 0x00098c00010d7983 */ /* 0x000ee80000100800 */
[----:B------:R-:W3:Y:S04]  /*65310*/  LDL R4, [R1+0x978] ;  /* 0x0009780001047983 */ /* 0x000ee80000100800 */
[----:B------:R-:W3:Y:S04]  /*65320*/  LDL R5, [R1+0x97c] ;  /* 0x00097c0001057983 */ /* 0x000ee80000100800 */
[----:B------:R0:W-:Y:S04]  /*65330*/  STS.64 [R0+0x1f8], R8 ;  /* 0x0001f80800007388 */ /* 0x0001e80000000a00 */
[----:B-1----:R-:W3:Y:S04]  /*65340*/  LDL.LU.64 R16, [R1+0xd08] ;  /* 0x000d080001107983 */ /* 0x002ee80000300a00 */
[----:B0-----:R-:W3:Y:S04]  /*65350*/  LDL.LU.64 R8, [R1+0xd00] ;  /* 0x000d000001087983 */ /* 0x001ee80000300a00 */
[----:B------:R0:W-:Y:S04]  /*65360*/  STS.64 [R0+0x240], R26 ;  /* 0x0002401a00007388 */ /* 0x0001e80000000a00 */
[----:B0-----:R-:W3:Y:S04]  /*65370*/  LDL R26, [R1+0x818] ;  /* 0x00081800011a7983 */ /* 0x001ee80000100800 */
        /* <DEDUP_REMOVED lines=8> */
[----:B------:R1:W-:Y:S04]  /*65400*/  STL.64 [R1+0xc78], R22 ;  /* 0x000c781601007387 */ /* 0x0003e80000100a00 */
[----:B------:R-:W3:Y:S04]  /*65410*/  LDL R11, [R1+0x85c] ;  /* 0x00085c00010b7983 */ /* 0x000ee80000100800 */
[----:B0-----:R-:W3:Y:S04]  /*65420*/  LDL R2, [R1+0x878] ;  /* 0x0008780001027983 */ /* 0x001ee80000100800 */
[----:B------:R-:W3:Y:S04]  /*65430*/  LDL R3, [R1+0x87c] ;  /* 0x00087c0001037983 */ /* 0x000ee80000100800 */
[----:B------:R-:W3:Y:S04]  /*65440*/  LDL R14, [R1+0x898] ;  /* 0x00089800010e7983 */ /* 0x000ee80000100800 */
[----:B------:R-:W3:Y:S04]  /*65450*/  LDL R15, [R1+0x89c] ;  /* 0x00089c00010f7983 */ /* 0x000ee80000100800 */
[----:B-1----:R-:W3:Y:S04]  /*65460*/  LDL R22, [R1+0x8b8] ;  /* 0x0008b80001167983 */ /* 0x002ee80000100800 */
[----:B------:R-:W3:Y:S04]  /*65470*/  LDL R23, [R1+0x8bc] ;  /* 0x0008bc0001177983 */ /* 0x000ee80000100800 */
[----:B------:R0:W-:Y:S04]  /*65480*/  STL.64 [R1+0xcb0], R6 ;  /* 0x000cb00601007387 */ /* 0x0001e80000100a00 */
[----:B0-----:R-:W3:Y:S04]  /*65490*/  LDL R6, [R1+0x8f0] ;  /* 0x0008f00001067983 */ /* 0x001ee80000100800 */
[----:B------:R-:W3:Y:S04]  /*654a0*/  LDL R7, [R1+0x8f4] ;  /* 0x0008f40001077983 */ /* 0x000ee80000100800 */
[----:B----4-:R0:W-:Y:S04]  /*654b0*/  STS.64 [R0+0x1e8], R24 ;  /* 0x0001e81800007388 */ /* 0x0101e80000000a00 */
[----:B0-----:R-:W4:Y:S04]  /*654c0*/  LDL.LU.64 R24, [R1+0xd10] ;  /* 0x000d100001187983 */ /* 0x001f280000300a00 */
[----:B--2---:R0:W-:Y:S04]  /*654d0*/  STS.64 [R0+0x210], R20 ;  /* 0x0002101400007388 */ /* 0x0041e80000000a00 */
[----:B0-----:R-:W2:Y:S04]  /*654e0*/  LDL.LU.64 R20, [R1+0xce8] ;  /* 0x000ce80001147983 */ /* 0x001ea80000300a00 */
[----:B---3--:R0:W-:Y:S04]  /*654f0*/  STS.64 [R0+0x200], R28 ;  /* 0x0002001c00007388 */ /* 0x0081e80000000a00 */
[----:B------:R1:W-:Y:S04]  /*65500*/  STS.64 [R0+0x220], R12 ;  /* 0x0002200c00007388 */ /* 0x0003e80000000a00 */
[----:B------:R-:W-:Y:S04]  /*65510*/  STS.64 [R0+0x230], R4 ;  /* 0x0002300400007388 */ /* 0x000fe80000000a00 */
[----:B0-----:R-:W3:Y:S04]  /*65520*/  LDL.LU.64 R28, [R1+0xcf8] ;  /* 0x000cf800011c7983 */ /* 0x001ee80000300a00 */
[----:B------:R0:W-:Y:S04]  /*65530*/  STS.64 [R0+0x218], R16 ;  /* 0x0002181000007388 */ /* 0x0001e80000000a00 */
[----:B-1----:R-:W2:Y:S04]  /*65540*/  LDL.LU.64 R12, [R1+0xcd8] ;  /* 0x000cd800010c7983 */ /* 0x002ea80000300a00 */
[----:B------:R1:W-:Y:S04]  /*65550*/  STS.64 [R0+0x228], R8 ;  /* 0x0002280800007388 */ /* 0x0003e80000000a00 */
[----:B0-----:R-:W2:Y:S04]  /*65560*/  LDL.LU.64 R16, [R1+0xce0] ;  /* 0x000ce00001107983 */ /* 0x001ea80000300a00 */
[----:B------:R-:W2:Y:S04]  /*65570*/  LDL.LU.64 R4, [R1+0xcc8] ;  /* 0x000cc80001047983 */ /* 0x000ea80000300a00 */
[----:B-1----:R-:W2:Y:S04]  /*65580*/  LDL.LU.64 R8, [R1+0xcd0] ;  /* 0x000cd00001087983 */ /* 0x002ea80000300a00 */
[----:B------:R-:W-:Y:S04]  /*65590*/  STL.64 [R1+0xc40], R26 ;  /* 0x000c401a01007387 */ /* 0x000fe80000100a00 */
[----:B------:R-:W-:Y:S04]  /*655a0*/  STL.64 [R1+0xc50], R18 ;  /* 0x000c501201007387 */ /* 0x000fe80000100a00 */
[----:B------:R-:W-:Y:S04]  /*655b0*/  STL.64 [R1+0xc60], R10 ;  /* 0x000c600a01007387 */ /* 0x000fe80000100a00 */
[----:B------:R-:W-:Y:S04]  /*655c0*/  STL.64 [R1+0xc70], R2 ;  /* 0x000c700201007387 */ /* 0x000fe80000100a00 */
[----:B------:R-:W-:Y:S04]  /*655d0*/  STL.64 [R1+0xc80], R14 ;  /* 0x000c800e01007387 */ /* 0x000fe80000100a00 */
[----:B------:R-:W-:Y:S04]  /*655e0*/  STL.64 [R1+0xc90], R22 ;  /* 0x000c901601007387 */ /* 0x000fe80000100a00 */
[----:B----4-:R0:W-:Y:S04]  /*655f0*/  STS.64 [R0+0x208], R24 ;  /* 0x0002081800007388 */ /* 0x0101e80000000a00 */
[----:B0-----:R-:W4:Y:S04]  /*65600*/  LDL.LU.64 R24, [R1+0xcf0] ;  /* 0x000cf00001187983 */ /* 0x001f280000300a00 */
[----:B------:R0:W-:Y:S04]  /*65610*/  STL.64 [R1+0xcb8], R6 ;  /* 0x000cb80601007387 */ /* 0x0001e80000100a00 */
[----:B------:R-:W3:Y:S04]  /*65620*/  LDL R22, [R1+0x8d0] ;  /* 0x0008d00001167983 */ /* 0x000ee80000100800 */
[----:B------:R-:W3:Y:S04]  /*65630*/  LDL R23, [R1+0x8d4] ;  /* 0x0008d40001177983 */ /* 0x000ee80000100800 */
[----:B0-----:R-:W2:Y:S04]  /*65640*/  LDL R6, [R1+0x8f8] ;  /* 0x0008f80001067983 */ /* 0x001ea80000100800 */
[----:B------:R-:W2:Y:S04]  /*65650*/  LDL R7, [R1+0x8fc] ;  /* 0x0008fc0001077983 */ /* 0x000ea80000100800 */
[----:B------:R-:W4:Y:S04]  /*65660*/  LDL R14, [R1+0x8c0] ;  /* 0x0008c000010e7983 */ /* 0x000f280000100800 */
        /* <DEDUP_REMOVED lines=9> */
[----:B--2---:R0:W-:Y:S04]  /*65700*/  STL.64 [R1+0xcc0], R6 ;  /* 0x000cc00601007387 */ /* 0x0041e80000100a00 */
[----:B0-----:R-:W2:Y:S04]  /*65710*/  LDL R6, [R1+0x900] ;  /* 0x0009000001067983 */ /* 0x001ea80000100800 */
[----:B------:R-:W2:Y:S04]  /*65720*/  LDL R7, [R1+0x904] ;  /* 0x0009040001077983 */ /* 0x000ea80000100800 */
[----:B--2---:R0:W-:Y:S04]  /*65730*/  STS.64 [R0+0x2a8], R6 ;  /* 0x0002a80600007388 */ /* 0x0041e80000000a00 */
[----:B0-----:R-:W2:Y:S04]  /*65740*/  LDL.LU.64 R6, [R1+0xcc0] ;  /* 0x000cc00001067983 */ /* 0x001ea80000300a00 */
        /* <DEDUP_REMOVED lines=8> */
[----:B---3--:R0:W-:Y:S04]  /*657d0*/  STS.64 [R0+0x2d8], R22 ;  /* 0x0002d81600007388 */ /* 0x0081e80000000a00 */
[----:B0-----:R-:W3:Y:S04]  /*657e0*/  LDL.LU.64 R22, [R1+0xc90] ;  /* 0x000c900001167983 */ /* 0x001ee80000300a00 */
[----:B--2---:R0:W-:Y:S04]  /*657f0*/  STS.64 [R0+0x2d0], R6 ;  /* 0x0002d00600007388 */ /* 0x0041e80000000a00 */
[----:B0-----:R-:W2:Y:S04]  /*65800*/  LDL.LU.64 R6, [R1+0xc98] ;  /* 0x000c980001067983 */ /* 0x001ea80000300a00 */
[----:B----4-:R0:W-:Y:S04]  /*65810*/  STS.64 [R0+0x2e8], R14 ;  /* 0x0002e80e00007388 */ /* 0x0101e80000000a00 */
[----:B---3--:R1:W-:Y:S04]  /*65820*/  STS.64 [R0+0x2f0], R22 ;  /* 0x0002f01600007388 */ /* 0x0083e80000000a00 */
[----:B0-----:R-:W3:Y:S04]  /*65830*/  LDL.LU.64 R14, [R1+0xc80] ;  /* 0x000c8000010e7983 */ /* 0x001ee80000300a00 */
[----:B-1----:R-:W4:Y:S04]  /*65840*/  LDL.LU.64 R22, [R1+0xc78] ;  /* 0x000c780001167983 */ /* 0x002f280000300a00 */
[----:B--2---:R0:W-:Y:S04]  /*65850*/  STS.64 [R0+0x2e0], R6 ;  /* 0x0002e00600007388 */ /* 0x0041e80000000a00 */
[----:B0-----:R-:W2:Y:S04]  /*65860*/  LDL.LU.64 R6, [R1+0xc88] ;  /* 0x000c880001067983 */ /* 0x001ea80000300a00 */
[----:B------:R-:W-:Y:S04]  /*65870*/  STS.64 [R0+0x238], R28 ;  /* 0x0002381c00007388 */ /* 0x000fe80000000a00 */
[----:B------:R-:W-:Y:S04]  /*65880*/  STS.64 [R0+0x248], R24 ;  /* 0x0002481800007388 */ /* 0x000fe80000000a00 */
[----:B------:R-:W-:Y:S04]  /*65890*/  STS.64 [R0+0x258], R20 ;  /* 0x0002581400007388 */ /* 0x000fe80000000a00 */
[----:B------:R-:W-:Y:S04]  /*658a0*/  STS.64 [R0+0x268], R16 ;  /* 0x0002681000007388 */ /* 0x000fe80000000a00 */
[----:B------:R-:W-:Y:S04]  /*658b0*/  STS.64 [R0+0x278], R12 ;  /* 0x0002780c00007388 */ /* 0x000fe80000000a00 */
[----:B------:R-:W-:Y:S04]  /*658c0*/  STS.64 [R0+0x288], R8 ;  /* 0x0002880800007388 */ /* 0x000fe80000000a00 */
[----:B------:R0:W-:Y:S04]  /*658d0*/  STS.64 [R0+0x298], R4 ;  /* 0x0002980400007388 */ /* 0x0001e80000000a00 */
[----:B------:R1:W-:Y:S04]  /*658e0*/  STS.64 [R0+0x2f8], R2 ;  /* 0x0002f80200007388 */ /* 0x0003e80000000a00 */
[----:B------:R1:W-:Y:S04]  /*658f0*/  STS.64 [R0+0x308], R10 ;  /* 0x0003080a00007388 */ /* 0x0003e80000000a00 */
[----:B---3--:R3:W-:Y:S04]  /*65900*/  STS.64 [R0+0x310], R14 ;  /* 0x0003100e00007388 */ /* 0x0087e80000000a00 */
[----:B------:R3:W-:Y:S04]  /*65910*/  STS.64 [R0+0x318], R18 ;  /* 0x0003181200007388 */ /* 0x0007e80000000a00 */
[----:B----4-:R4:W-:Y:S04]  /*65920*/  STS.64 [R0+0x320], R22 ;  /* 0x0003201600007388 */ /* 0x0109e80000000a00 */
[----:B------:R4:W-:Y:S04]  /*65930*/  STS.64 [R0+0x328], R26 ;  /* 0x0003281a00007388 */ /* 0x0009e80000000a00 */
[----:B0-----:R-:W2:Y:S04]  /*65940*/  LDL R4, [R1+0x870] ;  /* 0x0008700001047983 */ /* 0x001ea80000100800 */
[----:B------:R-:W2:Y:S04]  /*65950*/  LDL R5, [R1+0x874] ;  /* 0x0008740001057983 */ /* 0x000ea80000100800 */
        /* <DEDUP_REMOVED lines=12> */
[----:B-1----:R-:W2:Y:S04]  /*65a20*/  LDL.LU.64 R2, [R1+0xc70] ;  /* 0x000c700001027983 */ /* 0x002ea80000300a00 */
[----:B------:R-:W2:Y:S04]  /*65a30*/  LDL.LU.64 R10, [R1+0xc60] ;  /* 0x000c6000010a7983 */ /* 0x000ea80000300a00 */
[----:B---3--:R-:W3:Y:S04]  /*65a40*/  LDL.LU.64 R14, [R1+0xc58] ;  /* 0x000c5800010e7983 */ /* 0x008ee80000300a00 */
[----:B------:R-:W3:Y:S04]  /*65a50*/  LDL.LU.64 R18, [R1+0xc50] ;  /* 0x000c500001127983 */ /* 0x000ee80000300a00 */
[----:B----4-:R-:W4:Y:S04]  /*65a60*/  LDL.LU.64 R22, [R1+0xc48] ;  /* 0x000c480001167983 */ /* 0x010f280000300a00 */
[----:B------:R-:W4:Y:S04]  /*65a70*/  LDL.LU.64 R26, [R1+0xc40] ;  /* 0x000c4000011a7983 */ /* 0x000f280000300a00 */
[----:B--2---:R0:W-:Y:S04]  /*65a80*/  STS.64 [R0+0x300], R6 ;  /* 0x0003000600007388 */ /* 0x0041e80000000a00 */
[----:B0-----:R-:W2:Y:S04]  /*65a90*/  LDL.LU.64 R6, [R1+0xc68] ;  /* 0x000c680001067983 */ /* 0x001ea80000300a00 */
[----:B------:R0:W-:Y:S04]  /*65aa0*/  STS.64 [R0+0x338], R4 ;  /* 0x0003380400007388 */ /* 0x0001e80000000a00 */
[----:B------:R1:W-:Y:S04]  /*65ab0*/  STS.64 [R0+0x348], R8 ;  /* 0x0003480800007388 */ /* 0x0003e80000000a00 */
[----:B0-----:R-:W2:Y:S04]  /*65ac0*/  LDL.LU.64 R4, [R1+0xc30] ;  /* 0x000c300001047983 */ /* 0x001ea80000300a00 */
[----:B------:R0:W-:Y:S04]  /*65ad0*/  STS.64 [R0+0x358], R12 ;  /* 0x0003580c00007388 */ /* 0x0001e80000000a00 */
[----:B-1----:R-:W2:Y:S04]  /*65ae0*/  LDL.LU.64 R8, [R1+0xc20] ;  /* 0x000c200001087983 */ /* 0x002ea80000300a00 */
[----:B------:R1:W-:Y:S04]  /*65af0*/  STS.64 [R0+0x368], R16 ;  /* 0x0003681000007388 */ /* 0x0003e80000000a00 */
[----:B0-----:R-:W2:Y:S04]  /*65b00*/  LDL.LU.64 R12, [R1+0xc10] ;  /* 0x000c1000010c7983 */ /* 0x001ea80000300a00 */
[----:B------:R0:W-:Y:S04]  /*65b10*/  STS.64 [R0+0x378], R20 ;  /* 0x0003781400007388 */ /* 0x0001e80000000a00 */
[----:B-1----:R-:W2:Y:S04]  /*65b20*/  LDL.LU.64 R16, [R1+0xc00] ;  /* 0x000c000001107983 */ /* 0x002ea80000300a00 */
[----:B------:R-:W-:Y:S04]  /*65b30*/  STS.64 [R0+0x388], R24 ;  /* 0x0003881800007388 */ /* 0x000fe80000000a00 */
[----:B0-----:R-:W2:Y:S04]  /*65b40*/  LDL.LU.64 R20, [R1+0xbf0] ;  /* 0x000bf00001147983 */ /* 0x001ea80000300a00 */
[----:B------:R-:W-:Y:S04]  /*65b50*/  STS.64 [R0+0x398], R28 ;  /* 0x0003981c00007388 */ /* 0x000fe80000000a00 */
[----:B------:R0:W-:Y:S04]  /*65b60*/  STS.64 [R0+0x330], R2 ;  /* 0x0003300200007388 */ /* 0x0001e80000000a00 */
[----:B------:R1:W-:Y:S04]  /*65b70*/  STS.64 [R0+0x350], R10 ;  /* 0x0003500a00007388 */ /* 0x0003e80000000a00 */
[----:B---3--:R3:W-:Y:S04]  /*65b80*/  STS.64 [R0+0x360], R14 ;  /* 0x0003600e00007388 */ /* 0x0087e80000000a00 */
[----:B------:R3:W-:Y:S04]  /*65b90*/  STS.64 [R0+0x370], R18 ;  /* 0x0003701200007388 */ /* 0x0007e80000000a00 */
[----:B----4-:R4:W-:Y:S04]  /*65ba0*/  STS.64 [R0+0x380], R22 ;  /* 0x0003801600007388 */ /* 0x0109e80000000a00 */
[----:B------:R4:W-:Y:S04]  /*65bb0*/  STS.64 [R0+0x390], R26 ;  /* 0x0003901a00007388 */ /* 0x0009e80000000a00 */
[----:B0-----:R-:W2:Y:S04]  /*65bc0*/  LDL.LU.64 R2, [R1+0xc38] ;  /* 0x000c380001027983 */ /* 0x001ea80000300a00 */
[----:B-1----:R-:W2:Y:S04]  /*65bd0*/  LDL.LU.64 R10, [R1+0xc18] ;  /* 0x000c1800010a7983 */ /* 0x002ea80000300a00 */
[----:B---3--:R-:W3:Y:S04]  /*65be0*/  LDL.LU.64 R14, [R1+0xc08] ;  /* 0x000c0800010e7983 */ /* 0x008ee80000300a00 */
[----:B------:R-:W3:Y:S04]  /*65bf0*/  LDL.LU.64 R18, [R1+0xbf8] ;  /* 0x000bf80001127983 */ /* 0x000ee80000300a00 */
[----:B----4-:R-:W4:Y:S04]  /*65c00*/  LDL.LU.64 R22, [R1+0xbe8] ;  /* 0x000be80001167983 */ /* 0x010f280000300a00 */
[----:B------:R-:W4:Y:S04]  /*65c10*/  LDL.LU.64 R24, [R1+0xbe0] ;  /* 0x000be00001187983 */ /* 0x000f280000300a00 */
[----:B------:R-:W4:Y:S04]  /*65c20*/  LDL.LU.64 R26, [R1+0xbd8] ;  /* 0x000bd800011a7983 */ /* 0x000f280000300a00 */
[----:B------:R-:W4:Y:S04]  /*65c30*/  LDL.LU.64 R28, [R1+0xbd0] ;  /* 0x000bd000011c7983 */ /* 0x000f280000300a00 */
[----:B--2---:R0:W-:Y:S04]  /*65c40*/  STS.64 [R0+0x340], R6 ;  /* 0x0003400600007388 */ /* 0x0041e80000000a00 */
[----:B0-----:R-:W2:Y:S04]  /*65c50*/  LDL.LU.64 R6, [R1+0xc28] ;  /* 0x000c280001067983 */ /* 0x001ea80000300a00 */
[----:B------:R0:W-:Y:S04]  /*65c60*/  STS.64 [R0+0x3a8], R4 ;  /* 0x0003a80400007388 */ /* 0x0001e80000000a00 */
[----:B------:R0:W-:Y:S04]  /*65c70*/  STS.64 [R0+0x3b8], R8 ;  /* 0x0003b80800007388 */ /* 0x0001e80000000a00 */
[----:B------:R0:W-:Y:S04]  /*65c80*/  STS.64 [R0+0x3c8], R12 ;  /* 0x0003c80c00007388 */ /* 0x0001e80000000a00 */
[----:B------:R0:W-:Y:S04]  /*65c90*/  STS.64 [R0+0x3d8], R16 ;  /* 0x0003d81000007388 */ /* 0x0001e80000000a00 */
[----:B------:R0:W-:Y:S04]  /*65ca0*/  STS.64 [R0+0x3e8], R20 ;  /* 0x0003e81400007388 */ /* 0x0001e80000000a00 */
[----:B------:R0:W-:Y:S04]  /*65cb0*/  STS.64 [R0+0x3a0], R2 ;  /* 0x0003a00200007388 */ /* 0x0001e80000000a00 */
[----:B------:R0:W-:Y:S04]  /*65cc0*/  STS.64 [R0+0x3c0], R10 ;  /* 0x0003c00a00007388 */ /* 0x0001e80000000a00 */
[----:B---3--:R0:W-:Y:S04]  /*65cd0*/  STS.64 [R0+0x3d0], R14 ;  /* 0x0003d00e00007388 */ /* 0x0081e80000000a00 */
[----:B------:R0:W-:Y:S04]  /*65ce0*/  STS.64 [R0+0x3e0], R18 ;  /* 0x0003e01200007388 */ /* 0x0001e80000000a00 */
[----:B----4-:R0:W-:Y:S04]  /*65cf0*/  STS.64 [R0+0x3f0], R22 ;  /* 0x0003f01600007388 */ /* 0x0101e80000000a00 */
[----:B------:R0:W-:Y:S04]  /*65d00*/  STS.64 [R0+0x3f8], R24 ;  /* 0x0003f81800007388 */ /* 0x0001e80000000a00 */
[----:B------:R0:W-:Y:S04]  /*65d10*/  STS.64 [R0+0x400], R26 ;  /* 0x0004001a00007388 */ /* 0x0001e80000000a00 */
[----:B------:R0:W-:Y:S04]  /*65d20*/  STS.64 [R0+0x408], R28 ;  /* 0x0004081c00007388 */ /* 0x0001e80000000a00 */
[----:B--2---:R0:W-:Y:S02]  /*65d30*/  STS.64 [R0+0x3b0], R6 ;  /* 0x0003b00600007388 */ /* 0x0041e40000000a00 */
.L_x_24085:
[----:B------:R-:W-:Y:S05]  /*65d40*/  BSYNC B0 ;  /* 0x0000000000007941 */ /* 0x000fea0003800000 */
.L_x_24084:
[----:B0-----:R-:W0:Y:S01]  /*65d50*/  S2R R0, SR_TID.X ;  /* 0x0000000000007919 */ /* 0x001e220000002100 */
[----:B------:R-:W-:Y:S01]  /*65d60*/  BSSY B0, `(.L_x_24086) ;  /* 0x0003445000007945 */ /* 0x000fe20003800000 */
[----:B------:R-:W-:Y:S01]  /*65d70*/  BAR.SYNC.DEFER_BLOCKING 0x0 ;  /* 0x0000000000007b1d */ /* 0x000fe20000010000 */
[----:B0-----:R-:W-:-:S13]  /*65d80*/  ISETP.NE.AND P2, PT, R0, RZ, PT ;  /* 0x000000ff0000720c */ /* 0x001fda0003f45270 */
[----:B------:R-:W-:Y:S05]  /*65d90*/  @P2 BRA `(.L_x_24087) ;  /* 0x0000034400042947 */ /* 0x000fea0003800000 */
[----:B------:R-:W0:Y:S01]  /*65da0*/  S2R R0, SR_CgaCtaId ;  /* 0x0000000000007919 */ /* 0x000e220000008800 */
[----:B------:R2:W-:Y:S04]  /*65db0*/  STL.64 [R1+0xbf8], R14 ;  /* 0x000bf80e01007387 */ /* 0x0005e80000100a00 */
[----:B-----5:R0:W-:Y:S04]  /*65dc0*/  STL.64 [R1+0xbd0], R2 ;  /* 0x000bd00201007387 */ /* 0x0201e80000100a00 */
[----:B------:R-:W-:Y:S01]  /*65dd0*/  STL.64 [R1+0xbf0], R12 ;  /* 0x000bf00c01007387 */ /* 0x000fe20000100a00 */
[----:B--2---:R-:W-:-:S03]  /*65de0*/  MOV R15, 0x400 ;  /* 0x00000400000f7802 */ /* 0x004fc60000000f00 */
[----:B------:R-:W-:Y:S04]  /*65df0*/  STL.64 [R1+0xbe8], R8 ;  /* 0x000be80801007387 */ /* 0x000fe80000100a00 */
[----:B------:R2:W-:Y:S04]  /*65e00*/  STL [R1+0xbdc], R5 ;  /* 0x000bdc0501007387 */ /* 0x0005e80000100800 */
[----:B------:R3:W-:Y:S04]  /*65e10*/  STL [R1+0xbd8], R4 ;  /* 0x000bd80401007387 */ /* 0x0007e80000100800 */
[----:B------:R-:W-:Y:S01]  /*65e20*/  STL [R1+0xbe0], R6 ;  /* 0x000be00601007387 */ /* 0x000fe20000100800 */
[----:B0-----:R-:W-:-:S03]  /*65e30*/  LEA R2, R0, R15, 0x18 ;  /* 0x0000000f00027211 */ /* 0x001fc600078ec0ff */
[----:B--2---:R-:W2:Y:S04]  /*65e40*/  LDL.LU R5, [R1+0xba4] ;  /* 0x000ba40001057983 */ /* 0x004ea80000300800 */
[----:B------:R-:W0:Y:S04]  /*65e50*/  LDS.128 R12, [R2+0x410] ;  /* 0x00041000020c7984 */ /* 0x000e280000000c00 */
[----:B---3--:R-:W3:Y:S04]  /*65e60*/  LDL.LU R4, [R1+0xba0] ;  /* 0x000ba00001047983 */ /* 0x008ee80000300800 */
[----:B0-----:R-:W-:Y:S04]  /*65e70*/  STL.64 [R1], R12 ;  /* 0x0000000c01007387 */ /* 0x001fe80000100a00 */
[----:B------:R-:W-:Y:S04]  /*65e80*/  STL.64 [R1+0x8], R14 ;  /* 0x0000080e01007387 */ /* 0x000fe80000100a00 */
[----:B------:R-:W0:Y:S04]  /*65e90*/  LDS.128 R12, [R2+0x420] ;  /* 0x00042000020c7984 */ /* 0x000e280000000c00 */
[----:B------:R-:W4:Y:S04]  /*65ea0*/  LDL.64 R8, [R1] ;  /* 0x0000000001087983 */ /* 0x000f280000100a00 */
[----:B0-----:R-:W-:Y:S04]  /*65eb0*/  STL.64 [R1+0x10], R12 ;  /* 0x0000100c01007387 */ /* 0x001fe80000100a00 */
[----:B------:R-:W-:Y:S04]  /*65ec0*/  STL.64 [R1+0x18], R14 ;  /* 0x0000180e01007387 */ /* 0x000fe80000100a00 */
[----:B------:R-:W0:Y:S04]  /*65ed0*/  LDS.128 R12, [R2+0x430] ;  /* 0x00043000020c7984 */ /* 0x000e280000000c00 */
        /* <DEDUP_REMOVED lines=173> */
[----:B------:R-:W0:Y:S01]  /*669b0*/  LDS.128 R12, [R2+0x7d0] ;  /* 0x0007d000020c7984 */ /* 0x000e220000000c00 */
[----:B----4-:R-:W-:-:S03]  /*669c0*/  IMAD.MOV.U32 R0, RZ, RZ, R8 ;  /* 0x000000ffff007224 */ /* 0x010fc600078e0008 */
[----:B0-----:R-:W-:Y:S04]  /*669d0*/  STL.64 [R1+0x3c0], R12 ;  /* 0x0003c00c01007387 */ /* 0x001fe80000100a00 */
[----:B------:R-:W-:Y:S04]  /*669e0*/  STL.64 [R1+0x3c8], R14 ;  /* 0x0003c80e01007387 */ /* 0x000fe80000100a00 */
[----:B------:R-:W0:Y:S01]  /*669f0*/  LDS.128 R12, [R2+0x7e0] ;  /* 0x0007e000020c7984 */ /* 0x000e220000000c00 */
[----:B------:R-:W-:Y:S01]  /*66a00*/  IMAD.MOV.U32 R3, RZ, RZ, R9 ;  /* 0x000000ffff037224 */ /* 0x000fe200078e0009 */
[----:B--2---:R-:W-:-:S02]  /*66a10*/  FSETP.GT.FTZ.AND P0, PT, R5, R0, PT ;  /* 0x000000000500720b */ /* 0x004fc40003f14000 */
[----:B------:R2:W5:Y:S02]  /*66a20*/  LDL.LU.64 R8, [R1+0xbe8] ;  /* 0x000be80001087983 */ /* 0x0005640000300a00 */
[----:B---3--:R-:W-:Y:S02]  /*66a30*/  FSEL R6, R4, R3, P0 ;  /* 0x0000000304067208 */ /* 0x008fe40000000000 */
[----:B------:R-:W-:Y:S02]  /*66a40*/  FSEL R3, R3, R4, P0 ;  /* 0x0000000403037208 */ /* 0x000fe40000000000 */
[----:B------:R-:W-:Y:S02]  /*66a50*/  FSEL R4, R5, R0, P0 ;  /* 0x0000000005047208 */ /* 0x000fe40000000000 */
[----:B------:R-:W-:Y:S01]  /*66a60*/  FSEL R0, R0, R5, P0 ;  /* 0x0000000500007208 */ /* 0x000fe20000000000 */
[----:B0-----:R-:W-:Y:S04]  /*66a70*/  STL.64 [R1+0x3d0], R12 ;  /* 0x0003d00c01007387 */ /* 0x001fe80000100a00 */
[----:B------:R-:W-:Y:S04]  /*66a80*/  STL.64 [R1+0x3d8], R14 ;  /* 0x0003d80e01007387 */ /* 0x000fe80000100a00 */
[----:B------:R-:W0:Y:S01]  /*66a90*/  LDS.128 R12, [R2+0x7f0] ;  /* 0x0007f000020c7984 */ /* 0x000e220000000c00 */
[----:B------:R-:W-:-:S03]  /*66aa0*/  FADD.FTZ R0, -R4, R0 ;  /* 0x0000000004007221 */ /* 0x000fc60000010100 */
[----:B------:R3:W-:Y:S01]  /*66ab0*/  STL [R1+0xbb8], R6 ;  /* 0x000bb80601007387 */ /* 0x0007e20000100800 */
[----:B------:R-:W-:-:S03]  /*66ac0*/  FMUL.FTZ R0, R0, 1.4426950216293334961 ;  /* 0x3fb8aa3b00007820 */ /* 0x000fc60000410000 */
[----:B------:R4:W-:Y:S03]  /*66ad0*/  STL [R1+0xbc4], R4 ;  /* 0x000bc40401007387 */ /* 0x0009e60000100800 */
[----:B------:R-:W1:Y:S01]  /*66ae0*/  MUFU.EX2 R0, R0 ;  /* 0x0000000000007308 */ /* 0x000e620000000800 */
[----:B------:R2:W5:Y:S04]  /*66af0*/  LDL.LU R5, [R1+0xbdc] ;  /* 0x000bdc0001057983 */ /* 0x0005680000300800 */
[----:B---3--:R2:W5:Y:S04]  /*66b00*/  LDL.LU R6, [R1+0xbe0] ;  /* 0x000be00001067983 */ /* 0x0085680000300800 */
[----:B----4-:R2:W5:Y:S01]  /*66b10*/  LDL.LU R4, [R1+0xbd8] ;  /* 0x000bd80001047983 */ /* 0x0105620000300800 */
[----:B-1----:R-:W-:-:S03]  /*66b20*/  FMUL.FTZ R0, R3, R0 ;  /* 0x0000000003007220 */ /* 0x002fc60000410000 */
[----:B0-----:R-:W-:Y:S04]  /*66b30*/  STL.64 [R1+0x3e0], R12 ;  /* 0x0003e00c01007387 */ /* 0x001fe80000100a00 */
[----:B------:R-:W-:Y:S04]  /*66b40*/  STL.64 [R1+0x3e8], R14 ;  /* 0x0003e80e01007387 */ /* 0x000fe80000100a00 */
[----:B------:R-:W0:Y:S04]  /*66b50*/  LDS.128 R12, [R2+0x800] ;  /* 0x00080000020c7984 */ /* 0x000e280000000c00 */
[----:B------:R-:W1:Y:S04]  /*66b60*/  LDS.64 R2, [R2+0x810] ;  /* 0x0008100002027984 */ /* 0x000e680000000a00 */
[----:B0-----:R0:W-:Y:S04]  /*66b70*/  STL.64 [R1+0x3f0], R12 ;  /* 0x0003f00c01007387 */ /* 0x0011e80000100a00 */
[----:B------:R3:W-:Y:S04]  /*66b80*/  STL.64 [R1+0x3f8], R14 ;  /* 0x0003f80e01007387 */ /* 0x0007e80000100a00 */
[----:B-1----:R1:W-:Y:S04]  /*66b90*/  STL.64 [R1+0x400], R2 ;  /* 0x0004000201007387 */ /* 0x0023e80000100a00 */
[----:B0-----:R2:W5:Y:S04]  /*66ba0*/  LDL.LU.64 R12, [R1+0xbf0] ;  /* 0x000bf000010c7983 */ /* 0x0015680000300a00 */
[----:B---3--:R2:W5:Y:S04]  /*66bb0*/  LDL.LU.64 R14, [R1+0xbf8] ;  /* 0x000bf800010e7983 */ /* 0x0085680000300a00 */
[----:B-1----:R2:W5:Y:S04]  /*66bc0*/  LDL.LU.64 R2, [R1+0xbd0] ;  /* 0x000bd00001027983 */ /* 0x0025680000300a00 */
[----:B------:R2:W-:Y:S04]  /*66bd0*/  STL [R1+0xbb4], R0 ;  /* 0x000bb40001007387 */ /* 0x0005e80000100800 */
[----:B------:R2:W-:Y:S02]  /*66be0*/  STL [R1+0xbb0], RZ ;  /* 0x000bb0ff01007387 */ /* 0x0005e40000100800 */
.L_x_24469:
        /* <DEDUP_REMOVED lines=35> */
.L_x_24089:
[----:B------:R-:W2:Y:S04]  /*66e20*/  LDL.LU R0, [R1+0x99c] ;  /* 0x00099c0001007983 */ /* 0x000ea80000300800 */
[----:B--2---:R0:W-:Y:S02]  /*66e30*/  STL [R1+0xba4], R0 ;  /* 0x000ba40001007387 */ /* 0x0041e40000100800 */
[----:B0-----:R-:W-:Y:S02]  /*66e40*/  IMAD.MOV.U32 R0, RZ, RZ, R29 ;  /* 0x000000ffff007224 */ /* 0x001fe400078e001d */
[----:B------:R-:W2:Y:S04]  /*66e50*/  LDL.LU R29, [R1+0x998] ;  /* 0x00099800011d7983 */ /* 0x000ea80000300800 */
[----:B--2---:R0:W-:Y:S02]  /*66e60*/  STL [R1+0x99c], R29 ;  /* 0x00099c1d01007387 */ /* 0x0041e40000100800 */
[----:B0-----:R-:W-:-:S07]  /*66e70*/  IMAD.MOV.U32 R29, RZ, RZ, R28 ;  /* 0x000000ffff1d7224 */ /* 0x001fce00078e001c */
.L_x_24090:
[----:B------:R-:W-:Y:S05]  /*66e80*/  BSYNC B1 ;  /* 0x0000000000017941 */ /* 0x000fea0003800000 */
.L_x_24088:
        /* <DEDUP_REMOVED lines=16> */
.L_x_24092:
[----:B------:R0:W-:Y:S04]  /*66f90*/  STL [R1+0xba0], R0 ;  /* 0x000ba00001007387 */ /* 0x0001e80000100800 */
[----:B------:R-:W2:Y:S04]  /*66fa0*/  LDL.LU R28, [R1+0xba4] ;  /* 0x000ba400011c7983 */ /* 0x000ea80000300800 */
[----:B0-----:R-:W3:Y:S04]  /*66fb0*/  LDL.LU R0, [R1+0x9a4] ;  /* 0x0009a40001007983 */ /* 0x001ee80000300800 */
[----:B--2---:R0:W-:Y:S04]  /*66fc0*/  STL [R1+0xba8], R28 ;  /* 0x000ba81c01007387 */ /* 0x0041e80000100800 */
[----:B---3--:R1:W-:Y:S01]  /*66fd0*/  STL [R1+0x998], R0 ;  /* 0x0009980001007387 */ /* 0x0083e20000100800 */
[----:B0-----:R-:W-:-:S07]  /*66fe0*/  IMAD.MOV.U32 R28, RZ, RZ, R27 ;  /* 0x000000ffff1c7224 */ /* 0x001fce00078e001b */
.L_x_24093:
[----:B------:R-:W-:Y:S05]  /*66ff0*/  BSYNC B1 ;  /* 0x0000000000017941 */ /* 0x000fea0003800000 */
.L_x_24091:
        /* <DEDUP_REMOVED lines=15> */
.L_x_24095:
[----:B------:R-:W2:Y:S04]  /*670f0*/  LDL.LU R27, [R1+0xba8] ;  /* 0x000ba800011b7983 */ /* 0x000ea80000300800 */
[----:B------:R1:W5:Y:S04]  /*67100*/  LDL.LU R0, [R1+0xba0] ;  /* 0x000ba00001007983 */ /* 0x0003680000300800 */
[----:B--2---:R2:W-:Y:S04]  /*67110*/  STL [R1+0xba4], R27 ;  /* 0x000ba41b01007387 */ /* 0x0045e80000100800 */
[----:B--2---:R-:W2:Y:S04]  /*67120*/  LDL.LU R27, [R1+0x9a0] ;  /* 0x0009a000011b7983 */ /* 0x004ea80000300800 */
[----:B--2---:R2:W-:Y:S02]  /*67130*/  STL [R1+0x9a4], R27 ;  /* 0x0009a41b01007387 */ /* 0x0045e40000100800 */
[----:B-12---:R-:W-:-:S07]  /*67140*/  IMAD.MOV.U32 R27, RZ, RZ, R26 ;  /* 0x000000ffff1b7224 */ /* 0x006fce00078e001a */
.L_x_24096:
[----:B------:R-:W-:Y:S05]  /*67150*/  BSYNC B1 ;  /* 0x0000000000017941 */ /* 0x000fea0003800000 */
.L_x_24094:
        /* <DEDUP_REMOVED lines=16> */
.L_x_24098:
[----:B------:R1:W-:Y:S04]  /*67260*/  STL [R1+0xba0], R0 ;  /* 0x000ba00001007387 */ /* 0x0003e80000100800 */
[----:B------:R-:W2:Y:S04]  /*67270*/  LDL.LU R26, [R1+0xba4] ;  /* 0x000ba400011a7983 */ /* 0x000ea80000300800 */
[----:B-1----:R-:W3:Y:S04]  /*67280*/  LDL.LU R0, [R1+0x9ac] ;  /* 0x0009ac0001007983 */ /* 0x002ee80000300800 */
[----:B--2---:R1:W-:Y:S04]  /*67290*/  STL [R1+0xba8], R26 ;  /* 0x000ba81a01007387 */ /* 0x0043e80000100800 */
[----:B---3--:R2:W-:Y:S01]  /*672a0*/  STL [R1+0x9a0], R0 ;  /* 0x0009a00001007387 */ /* 0x0085e20000100800 */
[----:B-1----:R-:W-:-:S07]  /*672b0*/  IMAD.MOV.U32 R26, RZ, RZ, R25 ;  /* 0x000000ffff1a7224 */ /* 0x002fce00078e0019 */
.L_x_24099:
[----:B------:R-:W-:Y:S05]  /*672c0*/  BSYNC B1 ;  /* 0x0000000000017941 */ /* 0x000fea0003800000 */
.L_x_24097:
        /* <DEDUP_REMOVED lines=15> */
.L_x_24101:
[----:B------:R-:W2:Y:S04]  /*673c0*/  LDL.LU R25, [R1+0xba8] ;  /* 0x000ba80001197983 */ /* 0x000ea80000300800 */
[----:B------:R3:W5:Y:S04]  /*673d0*/  LDL.LU R0, [R1+0xba0] ;  /* 0x000ba00001007983 */ /* 0x0007680000300800 */
[----:B--2---:R2:W-:Y:S04]  /*673e0*/  STL [R1+0xba4], R25 ;  /* 0x000ba41901007387 */ /* 0x0045e80000100800 */
[----:B--2---:R-:W2:Y:S04]  /*673f0*/  LDL.LU R25, [R1+0x9a8] ;  /* 0x0009a80001197983 */ /* 0x004ea80000300800 */
[----:B--2---:R2:W-:Y:S02]  /*67400*/  STL [R1+0x9ac], R25 ;  /* 0x0009ac1901007387 */ /* 0x0045e40000100800 */
[----:B--23--:R-:W-:-:S07]  /*67410*/  IMAD.MOV.U32 R25, RZ, RZ, R24 ;  /* 0x000000ffff197224 */ /* 0x00cfce00078e0018 */
.L_x_24102:
[----:B------:R-:W-:Y:S05]  /*67420*/  BSYNC B1 ;  /* 0x0000000000017941 */ /* 0x000fea0003800000 */
.L_x_24100:
        /* <DEDUP_REMOVED lines=16> */
.L_x_24104:
[----:B------:R2:W-:Y:S04]  /*67530*/  STL [R1+0xba0], R0 ;  /* 0x000ba00001007387 */ /* 0x0005e80000100800 */
[----:B------:R-:W3:Y:S04]  /*67540*/  LDL.LU R24, [R1+0xba4] ;  /* 0x000ba40001187983 */ /* 0x000ee80000300800 */
[----:B--2---:R-:W2:Y:S04]  /*67550*/  LDL.LU R0, [R1+0x9b4] ;  /* 0x0009b40001007983 */ /* 0x004ea80000300800 */
[----:B---3--:R3:W-:Y:S04]  /*67560*/  STL [R1+0xba8], R24 ;  /* 0x000ba81801007387 */ /* 0x0087e80000100800 */
[----:B--2---:R2:W-:Y:S01]  /*67570*/  STL [R1+0x9a8], R0 ;  /* 0x0009a80001007387 */ /* 0x0045e20000100800 */
[----:B---3--:R-:W-:-:S07]  /*67580*/  IMAD.MOV.U32 R24, RZ, RZ, R23 ;  /* 0x000000ffff187224 */ /* 0x008fce00078e0017 */
.L_x_24105:
[----:B------:R-:W-:Y:S05]  /*67590*/  BSYNC B1 ;  /* 0x0000000000017941 */ /* 0x000fea0003800000 */
.L_x_24103:
        /* <DEDUP_REMOVED lines=15> */
.L_x_24107:
[----:B------:R-:W3:Y:S04]  /*67690*/  LDL.LU R23, [R1+0xba8] ;  /* 0x000ba80001177983 */ /* 0x000ee80000300800 */
[----:B------:R4:W5:Y:S04]  /*676a0*/  LDL.LU R0, [R1+0xba0] ;  /* 0x000ba00001007983 */ /* 0x0009680000300800 */
[----:B---3--:R3:W-:Y:S04]  /*676b0*/  STL [R1+0xba4], R23 ;  /* 0x000ba41701007387 */ /* 0x0087e80000100800 */
[----:B---3--:R-:W3:Y:S04]  /*676c0*/  LDL.LU R23, [R1+0x9b0] ;  /* 0x0009b00001177983 */ /* 0x008ee80000300800 */
[----:B---3--:R3:W-:Y:S02]  /*676d0*/  STL [R1+0x9b4], R23 ;  /* 0x0009b41701007387 */ /* 0x0087e40000100800 */
[----:B---34-:R-:W-:-:S07]  /*676e0*/  IMAD.MOV.U32 R23, RZ, RZ, R22 ;  /* 0x000000ffff177224 */ /* 0x018fce00078e0016 */
.L_x_24108:
[----:B------:R-:W-:Y:S05]  /*676f0*/  BSYNC B1 ;  /* 0x0000000000017941 */ /* 0x000fea0003800000 */
.L_x_24106:
        /* <DEDUP_REMOVED lines=16> */
.L_x_24110:
[----:B------:R3:W-:Y:S04]  /*67800*/  STL [R1+0xba0], R0 ;  /* 0x000ba00001007387 */ /* 0x0007e80000100800 */
[----:B------:R-:W4:Y:S04]  /*67810*/  LDL.LU R22, [R1+0xba4] ;  /* 0x000ba40001167983 */ /* 0x000f280000300800 */
[----:B---3--:R-:W3:Y:S04]  /*67820*/  LDL.LU R0, [R1+0x9bc] ;  /* 0x0009bc0001007983 */ /* 0x008ee80000300800 */
[----:B----4-:R4:W-:Y:S04]  /*67830*/  STL [R1+0xba8], R22 ;  /* 0x000ba81601007387 */ /* 0x0109e80000100800 */
[----:B---3--:R3:W-:Y:S01]  /*67840*/  STL [R1+0x9b0], R0 ;  /* 0x0009b00001007387 */ /* 0x0087e20000100800 */
[----:B----4-:R-:W-:-:S07]  /*67850*/  IMAD.MOV.U32 R22, RZ, RZ, R21 ;  /* 0x000000ffff167224 */ /* 0x010fce00078e0015 */
.L_x_24111:
[----:B------:R-:W-:Y:S05]  /*67860*/  BSYNC B1 ;  /* 0x0000000000017941 */ /* 0x000fea0003800000 */
.L_x_24109:
        /* <DEDUP_REMOVED lines=15> */
.L_x_24113:
[----:B------:R-:W4:Y:S04]  /*67960*/  LDL.LU R21, [R1+0xba8] ;  /* 0x000ba80001157983 */ /* 0x000f280000300800 */
[----:B------:R0:W5:Y:S04]  /*67970*/  LDL.LU R0, [R1+0xba0] ;  /* 0x000ba00001007983 */ /* 0x0001680000300800 */
[----:B----4-:R4:W-:Y:S04]  /*67980*/  STL [R1+0xba4], R21 ;  /* 0x000ba41501007387 */ /* 0x0109e80000100800 */
[----:B----4-:R-:W4:Y:S04]  /*67990*/  LDL.LU R21, [R1+0x9b8] ;  /* 0x0009b80001157983 */ /* 0x010f280000300800 */
[----:B----4-:R4:W-:Y:S02]  /*679a0*/  STL [R1+0x9bc], R21 ;  /* 0x0009bc1501007387 */ /* 0x0109e40000100800 */
[----:B0---4-:R-:W-:-:S07]  /*679b0*/  IMAD.MOV.U32 R21, RZ, RZ, R20 ;  /* 0x000000ffff157224 */ /* 0x011fce00078e0014 */
.L_x_24114:
[----:B------:R-:W-:Y:S05]  /*679c0*/  BSYNC B1 ;  /* 0x0000000000017941 */ /* 0x000fea0003800000 */
.L_x_24112:
        /* <DEDUP_REMOVED lines=16> */
.L_x_24116:
[----:B------:R4:W-:Y:S04]  /*67ad0*/  STL [R1+0xba0], R0 ;  /* 0x000ba00001007387 */ /* 0x0009e80000100800 */
[----:B------:R-:W2:Y:S04]  /*67ae0*/  LDL.LU R20, [R1+0xba4] ;  /* 0x000ba40001147983 */ /* 0x000ea80000300800 */
[----:B----4-:R-:W4:Y:S04]  /*67af0*/  LDL.LU R0, [R1+0x9c4] ;  /* 0x0009c40001007983 */ /* 0x010f280000300800 */
[----:B--2---:R2:W-:Y:S04]  /*67b00*/  STL [R1+0xba8], R20 ;  /* 0x000ba81401007387 */ /* 0x0045e80000100800 */
[----:B----4-:R4:W-:Y:S01]  /*67b10*/  STL [R1+0x9b8], R0 ;  /* 0x0009b80001007387 */ /* 0x0109e20000100800 */
[----:B--2---:R-:W-:-:S07]  /*67b20*/  IMAD.MOV.U32 R20, RZ, RZ, R19 ;  /* 0x000000ffff147224 */ /* 0x004fce00078e0013 */
.L_x_24117:
[----:B------:R-:W-:Y:S05]  /*67b30*/  BSYNC B1 ;  /* 0x0000000000017941 */ /* 0x000fea0003800000 */
.L_x_24115:
        /* <DEDUP_REMOVED lines=15> */
.L_x_24119:
[----:B------:R-:W4:Y:S04]  /*67c30*/  LDL.LU R19, [R1+0xba8] ;  /* 0x000ba80001137983 */ /* 0x000f280000300800 */
[----:B------:R0:W5:Y:S04]  /*67c40*/  LDL.LU R0, [R1+0xba0] ;  /* 0x000ba00001007983 */ /* 0x0001680000300800 */
[----:B----4-:R4:W-:Y:S04]  /*67c50*/  STL [R1+0xba4], R19 ;  /* 0x000ba41301007387 */ /* 0x0109e80000100800 */
[----:B----4-:R-:W4:Y:S04]  /*67c60*/  LDL.LU R19, [R1+0x9c0] ;  /* 0x0009c00001137983 */ /* 0x010f280000300800 */
[----:B----4-:R4:W-:Y:S02]  /*67c70*/  STL [R1+0x9c4], R19 ;  /* 0x0009c41301007387 */ /* 0x0109e40000100800 */
[----:B0---4-:R-:W-:-:S07]  /*67c80*/  IMAD.MOV.U32 R19, RZ, RZ, R18 ;  /* 0x000000ffff137224 */ /* 0x011fce00078e0012 */
.L_x_24120:
[----:B------:R-:W-:Y:S05]  /*67c90*/  BSYNC B1 ;  /* 0x0000000000017941 */ /* 0x000fea0003800000 */
.L_x_24118:
        /* <DEDUP_REMOVED lines=16> */
.L_x_24122:
[----:B------:R4:W-:Y:S04]  /*67da0*/  STL [R1+0xba0], R0 ;  /* 0x000ba00001007387 */ /* 0x0009e80000100800 */
[----:B------:R-:W2:Y:S04]  /*67db0*/  LDL.LU R18, [R1+0xba4] ;  /* 0x000ba40001127983 */ /* 0x000ea80000300800 */
[----:B----4-:R-:W4:Y:S04]  /*67dc0*/  LDL.LU R0, [R1+0x9cc] ;  /* 0x0009cc0001007983 */ /* 0x010f280000300800 */
[----:B--2---:R2:W-:Y:S04]  /*67dd0*/  STL [R1+0xba8], R18 ;  /* 0x000ba81201007387 */ /* 0x0045e80000100800 */
[----:B----4-:R4:W-:Y:S01]  /*67de0*/  STL [R1+0x9c0], R0 ;  /* 0x0009c00001007387 */ /* 0x0109e20000100800 */
[----:B--2---:R-:W-:-:S07]  /*67df0*/  IMAD.MOV.U32 R18, RZ, RZ, R17 ;  /* 0x000000ffff127224 */ /* 0x004fce00078e0011 */
.L_x_24123:
[----:B------:R-:W-:Y:S05]  /*67e00*/  BSYNC B1 ;  /* 0x0000000000017941 */ /* 0x000fea0003800000 */
.L_x_24121:
        /* <DEDUP_REMOVED lines=15> */
.L_x_24125:
[----:B------:R-:W4:Y:S04]  /*67f00*/  LDL.LU R17, [R1+0xba8] ;  /* 0x000ba80001117983 */ /* 0x000f280000300800 */
[----:B------:R0:W5:Y:S04]  /*67f10*/  LDL.LU R0, [R1+0xba0] ;  /* 0x000ba00001007983 */ /* 0x0001680000300800 */
[----:B----4-:R4:W-:Y:S04]  /*67f20*/  STL [R1+0xba4], R17 ;  /* 0x000ba41101007387 */ /* 0x0109e80000100800 */
[----:B----4-:R-:W4:Y:S04]  /*67f30*/  LDL.LU R17, [R1+0x9c8] ;  /* 0x0009c80001117983 */ /* 0x010f280000300800 */
[----:B----4-:R4:W-:Y:S02]  /*67f40*/  STL [R1+0x9cc], R17 ;  /* 0x0009cc1101007387 */ /* 0x0109e40000100800 */
[----:B0---4-:R-:W-:-:S07]  /*67f50*/  IMAD.MOV.U32 R17, RZ, RZ, R16 ;  /* 0x000000ffff117224 */ /* 0x011fce00078e0010 */
.L_x_24126:
[----:B------:R-:W-:Y:S05]  /*67f60*/  BSYNC B1 ;  /* 0x0000000000017941 */ /* 0x000fea0003800000 */
.L_x_24124:
        /* <DEDUP_REMOVED lines=16> */
.L_x_24128:
[----:B------:R4:W-:Y:S04]  /*68070*/  STL [R1+0xba0], R0 ;  /* 0x000ba00001007387 */ /* 0x0009e80000100800 */
[----:B------:R-:W2:Y:S04]  /*68080*/  LDL.LU R16, [R1+0xba4] ;  /* 0x000ba40001107983 */ /* 0x000ea80000300800 */
[----:B----4-:R-:W4:Y:S04]  /*68090*/  LDL.LU R0, [R1+0x9d4] ;  /* 0x0009d40001007983 */ /* 0x010f280000300800 */
[----:B--2---:R2:W-:Y:S04]  /*680a0*/  STL [R1+0xba8], R16 ;  /* 0x000ba81001007387 */ /* 0x0045e80000100800 */
[----:B----4-:R4:W-:Y:S01]  /*680b0*/  STL [R1+0x9c8], R0 ;  /* 0x0009c80001007387 */ /* 0x0109e20000100800 */
[----:B--2---:R-:W-:-:S07]  /*680c0*/  IMAD.MOV.U32 R16, RZ, RZ, R15 ;  /* 0x000000ffff107224 */ /* 0x004fce00078e000f */
.L_x_24129:
[----:B------:R-:W-:Y:S05]  /*680d0*/  BSYNC B1 ;  /* 0x0000000000017941 */ /* 0x000fea0003800000 */
.L_x_24127:
        /* <DEDUP_REMOVED lines=15> */
.L_x_24131:
[----:B------:R-:W4:Y:S04]  /*681d0*/  LDL.LU R15, [R1+0xba8] ;  /* 0x000ba800010f7983 */ /* 0x000f280000300800 */
[----:B------:R0:W5:Y:S04]  /*681e0*/  LDL.LU R0, [R1+0xba0] ;  /* 0x000ba00001007983 */ /* 0x0001680000300800 */
[----:B----4-:R4:W-:Y:S04]  /*681f0*/  STL [R1+0xba4], R15 ;  /* 0x000ba40f01007387 */ /* 0x0109e80000100800 */
[----:B----4-:R-:W4:Y:S04]  /*68200*/  LDL.LU R15, [R1+0x9d0] ;  /* 0x0009d000010f7983 */ /* 0x010f280000300800 */
[----:B----4-:R4:W-:Y:S02]  /*68210*/  STL [R1+0x9d4], R15 ;  /* 0x0009d40f01007387 */ /* 0x0109e40000100800 */
[----:B0---4-:R-:W-:-:S07]  /*68220*/  IMAD.MOV.U32 R15, RZ, RZ, R14 ;  /* 0x000000ffff0f7224 */ /* 0x011fce00078e000e */
.L_x_24132:
[----:B------:R-:W-:Y:S05]  /*68230*/  BSYNC B1 ;  /* 0x0000000000017941 */ /* 0x000fea0003800000 */
.L_x_24130:
        /* <DEDUP_REMOVED lines=16> */
.L_x_24134:
[----:B------:R4:W-:Y:S04]  /*68340*/  STL [R1+0xba0], R0 ;  /* 0x000ba00001007387 */ /* 0x0009e80000100800 */
[----:B------:R-:W2:Y:S04]  /*68350*/  LDL.LU R14, [R1+0xba4] ;  /* 0x000ba400010e7983 */ /* 0x000ea80000300800 */
[----:B----4-:R-:W4:Y:S04]  /*68360*/  LDL.LU R0, [R1+0x9dc] ;  /* 0x0009dc0001007983 */ /* 0x010f280000300800 */
[----:B--2---:R2:W-:Y:S04]  /*68370*/  STL [R1+0xba8], R14 ;  /* 0x000ba80e01007387 */ /* 0x0045e80000100800 */
[----:B----4-:R4:W-:Y:S01]  /*68380*/  STL [R1+0x9d0], R0 ;  /* 0x0009d00001007387 */ /* 0x0109e20000100800 */
[----:B--2---:R-:W-:-:S07]  /*68390*/  IMAD.MOV.U32 R14, RZ, RZ, R13 ;  /* 0x000000ffff0e7224 */ /* 0x004fce00078e000d */
.L_x_24135:
[----:B------:R-:W-:Y:S05]  /*683a0*/  BSYNC B1 ;  /* 0x0000000000017941 */ /* 0x000fea0003800000 */
.L_x_24133:
        /* <DEDUP_REMOVED lines=15> */
.L_x_24137:
[----:B------:R-:W4:Y:S04]  /*684a0*/  LDL.LU R13, [R1+0xba8] ;  /* 0x000ba800010d7983 */ /* 0x000f280000300800 */
[----:B------:R0:W5:Y:S04]  /*684b0*/  LDL.LU R0, [R1+0xba0] ;  /* 0x000ba00001007983 */ /* 0x0001680000300800 */
[----:B----4-:R4:W-:Y:S04]  /*684c0*/  STL [R1+0xba4], R13 ;  /* 0x000ba40d01007387 */ /* 0x0109e80000100800 */
[----:B----4-:R-:W4:Y:S04]  /*684d0*/  LDL.LU R13, [R1+0x9d8] ;  /* 0x0009d800010d7983 */ /* 0x010f280000300800 */
[----:B----4-:R4:W-:Y:S02]  /*684e0*/  STL [R1+0x9dc], R13 ;  /* 0x0009dc0d01007387 */ /* 0x0109e40000100800 */
[----:B0---4-:R-:W-:-:S07]  /*684f0*/  IMAD.MOV.U32 R13, RZ, RZ, R12 ;  /* 0x000000ffff0d7224 */ /* 0x011fce00078e000c */
.L_x_24138:
[----:B------:R-:W-:Y:S05]  /*68500*/  BSYNC B1 ;  /* 0x0000000000017941 */ /* 0x000fea0003800000 */
.L_x_24136:
        /* <DEDUP_REMOVED lines=16> */
.L_x_24140:
[----:B------:R4:W-:Y:S04]  /*68610*/  STL [R1+0xba0], R0 ;  /* 0x000ba00001007387 */ /* 0x0009e80000100800 */
[----:B------:R-:W2:Y:S04]  /*68620*/  LDL.LU R12, [R1+0xba4] ;  /* 0x000ba400010c7983 */ /* 0x000ea80000300800 */
[----:B----4-:R-:W4:Y:S04]  /*68630*/  LDL.LU R0, [R1+0x9e4] ;  /* 0x0009e40001007983 */ /* 0x010f280000300800 */
[----:B--2---:R2:W-:Y:S04]  /*68640*/  STL [R1+0xba8], R12 ;  /* 0x000ba80c01007387 */ /* 0x0045e80000100800 */
[----:B----4-:R4:W-:Y:S01]  /*68650*/  STL [R1+0x9d8], R0 ;  /* 0x0009d80001007387 */ /* 0x0109e20000100800 */
[----:B--2---:R-:W-:-:S07]  /*68660*/  IMAD.MOV.U32 R12, RZ, RZ, R11 ;  /* 0x000000ffff0c7224 */ /* 0x004fce00078e000b */
.L_x_24141:
[----:B------:R-:W-:Y:S05]  /*68670*/  BSYNC B1 ;  /* 0x0000000000017941 */ /* 0x000fea0003800000 */
.L_x_24139:
        /* <DEDUP_REMOVED lines=15> */
.L_x_24143:
[----:B------:R-:W4:Y:S04]  /*68770*/  LDL.LU R11, [R1+0xba8] ;  /* 0x000ba800010b7983 */ /* 0x000f280000300800 */
[----:B------:R0:W5:Y:S04]  /*68780*/  LDL.LU R0, [R1+0xba0] ;  /* 0x000ba00001007983 */ /* 0x0001680000300800 */
[----:B----4-:R4:W-:Y:S04]  /*68790*/  STL [R1+0xba4], R11 ;  /* 0x000ba40b01007387 */ /* 0x0109e80000100800 */
[----:B----4-:R-:W4:Y:S04]  /*687a0*/  LDL.LU R11, [R1+0x9e0] ;  /* 0x0009e000010b7983 */ /* 0x010f280000300800 */
[----:B----4-:R4:W-:Y:S02]  /*687b0*/  STL [R1+0x9e4], R11 ;  /* 0x0009e40b01007387 */ /* 0x0109e40000100800 */
[----:B0---4-:R-:W-:-:S07]  /*687c0*/  IMAD.MOV.U32 R11, RZ, RZ, R10 ;  /* 0x000000ffff0b7224 */ /* 0x011fce00078e000a */
.L_x_24144:
[----:B------:R-:W-:Y:S05]  /*687d0*/  BSYNC B1 ;  /* 0x0000000000017941 */ /* 0x000fea0003800000 */
.L_x_24142:
        /* <DEDUP_REMOVED lines=16> */
.L_x_24146:
[----:B------:R4:W-:Y:S04]  /*688e0*/  STL [R1+0xba0], R0 ;  /* 0x000ba00001007387 */ /* 0x0009e80000100800 */
[----:B------:R-:W2:Y:S04]  /*688f0*/  LDL.LU R10, [R1+0xba4] ;  /* 0x000ba400010a7983 */ /* 0x000ea80000300800 */
[----:B----4-:R-:W4:Y:S04]  /*68900*/  LDL.LU R0, [R1+0x9ec] ;  /* 0x0009ec0001007983 */ /* 0x010f280000300800 */
[----:B--2---:R2:W-:Y:S04]  /*68910*/  STL [R1+0xba8], R10 ;  /* 0x000ba80a01007387 */ /* 0x0045e80000100800 */
[----:B----4-:R4:W-:Y:S01]  /*68920*/  STL [R1+0x9e0], R0 ;  /* 0x0009e00001007387 */ /* 0x0109e20000100800 */
[----:B--2---:R-:W-:-:S07]  /*68930*/  IMAD.MOV.U32 R10, RZ, RZ, R9 ;  /* 0x000000ffff0a7224 */ /* 0x004fce00078e0009 */
.L_x_24147:
[----:B------:R-:W-:Y:S05]  /*68940*/  BSYNC B1 ;  /* 0x0000000000017941 */ /* 0x000fea0003800000 */
.L_x_24145:
        /* <DEDUP_REMOVED lines=15> */
.L_x_24149:
[----:B------:R-:W4:Y:S04]  /*68a40*/  LDL.LU R9, [R1+0xba8] ;  /* 0x000ba80001097983 */ /* 0x000f280000300800 */
[----:B------:R0:W5:Y:S04]  /*68a50*/  LDL.LU R0, [R1+0xba0] ;  /* 0x000ba00001007983 */ /* 0x0001680000300800 */
[----:B----4-:R4:W-:Y:S04]  /*68a60*/  STL [R1+0xba4], R9 ;  /* 0x000ba40901007387 */ /* 0x0109e80000100800 */
[----:B----4-:R-:W4:Y:S04]  /*68a70*/  LDL.LU R9, [R1+0x9e8] ;  /* 0x0009e80001097983 */ /* 0x010f280000300800 */
[----:B----4-:R4:W-:Y:S02]  /*68a80*/  STL [R1+0x9ec], R9 ;  /* 0x0009ec0901007387 */ /* 0x0109e40000100800 */
[----:B0---4-:R-:W-:-:S07]  /*68a90*/  IMAD.MOV.U32 R9, RZ, RZ, R8 ;  /* 0x000000ffff097224 */ /* 0x011fce00078e0008 */
.L_x_24150:
[----:B------:R-:W-:Y:S05]  /*68aa0*/  BSYNC B1 ;  /* 0x0000000000017941 */ /* 0x000fea0003800000 */
.L_x_24148:
        /* <DEDUP_REMOVED lines=16> */
.L_x_24152:
[----:B------:R4:W-:Y:S04]  /*68bb0*/  STL [R1+0xba0], R0 ;  /* 0x000ba00001007387 */ /* 0x0009e80000100800 */
[----:B------:R-:W2:Y:S04]  /*68bc0*/  LDL.LU R8, [R1+0xba4] ;  /* 0x000ba40001087983 */ /* 0x000ea80000300800 */
[----:B----4-:R-:W4:Y:S04]  /*68bd0*/  LDL.LU R0, [R1+0x9f4] ;  /* 0x0009f40001007983 */ /* 0x010f280000300800 */
[----:B--2---:R2:W-:Y:S04]  /*68be0*/  STL [R1+0xba8], R8 ;  /* 0x000ba80801007387 */ /* 0x0045e80000100800 */
[----:B----4-:R4:W-:Y:S01]  /*68bf0*/  STL [R1+0x9e8], R0 ;  /* 0x0009e80001007387 */ /* 0x0109e20000100800 */
[----:B--2---:R-:W-:-:S07]  /*68c00*/  IMAD.MOV.U32 R8, RZ, RZ, R7 ;  /* 0x000000ffff087224 */ /* 0x004fce00078e0007 */
.L_x_24153:
[----:B------:R-:W-:Y:S05]  /*68c10*/  BSYNC B1 ;  /* 0x0000000000017941 */ /* 0x000fea0003800000 */
.L_x_24151:
        /* <DEDUP_REMOVED lines=15> */
.L_x_24155:
[----:B------:R-:W4:Y:S04]  /*68d10*/  LDL.LU R7, [R1+0xba8] ;  /* 0x000ba80001077983 */ /* 0x000f280000300800 */
[----:B------:R0:W5:Y:S04]  /*68d20*/  LDL.LU R0, [R1+0xba0] ;  /* 0x000ba00001007983 */ /* 0x0001680000300800 */
[----:B----4-:R4:W-:Y:S04]  /*68d30*/  STL [R1+0xba4], R7 ;  /* 0x000ba40701007387 */ /* 0x0109e80000100800 */
[----:B----4-:R-:W4:Y:S04]  /*68d40*/  LDL.LU R7, [R1+0x9f0] ;  /* 0x0009f00001077983 */ /* 0x010f280000300800 */
[----:B----4-:R4:W-:Y:S02]  /*68d50*/  STL [R1+0x9f4], R7 ;  /* 0x0009f40701007387 */ /* 0x0109e40000100800 */
[----:B0---4-:R-:W-:-:S07]  /*68d60*/  IMAD.MOV.U32 R7, RZ, RZ, R6 ;  /* 0x000000ffff077224 */ /* 0x011fce00078e0006 */
.L_x_24156:
[----:B------:R-:W-:Y:S05]  /*68d70*/  BSYNC B1 ;  /* 0x0000000000017941 */ /* 0x000fea0003800000 */
.L_x_24154:
        /* <DEDUP_REMOVED lines=16> */
.L_x_24158:
[----:B------:R4:W-:Y:S04]  /*68e80*/  STL [R1+0xba0], R0 ;  /* 0x000ba00001007387 */ /* 0x0009e80000100800 */
[----:B------:R-:W2:Y:S04]  /*68e90*/  LDL.LU R6, [R1+0xba4] ;  /* 0x000ba40001067983 */ /* 0x000ea80000300800 */
[----:B----4-:R-:W4:Y:S04]  /*68ea0*/  LDL.LU R0, [R1+0x9fc] ;  /* 0x0009fc0001007983 */ /* 0x010f280000300800 */
[----:B--2---:R2:W-:Y:S04]  /*68eb0*/  STL [R1+0xba8], R6 ;  /* 0x000ba80601007387 */ /* 0x0045e80000100800 */
[----:B----4-:R4:W-:Y:S01]  /*68ec0*/  STL [R1+0x9f0], R0 ;  /* 0x0009f00001007387 */ /* 0x0109e20000100800 */
[----:B--2---:R-:W-:-:S07]  /*68ed0*/  IMAD.MOV.U32 R6, RZ, RZ, R5 ;  /* 0x000000ffff067224 */ /* 0x004fce00078e0005 */
.L_x_24159:
[----:B------:R-:W-:Y:S05]  /*68ee0*/  BSYNC B1 ;  /* 0x0000000000017941 */ /* 0x000fea0003800000 */
.L_x_24157:
        /* <DEDUP_REMOVED lines=15> */
.L_x_24161:
[----:B------:R-:W4:Y:S04]  /*68fe0*/  LDL.LU R5, [R1+0xba8] ;  /* 0x000ba80001057983 */ /* 0x000f280000300800 */
[----:B------:R0:W5:Y:S04]  /*68ff0*/  LDL.LU R0, [R1+0xba0] ;  /* 0x000ba00001007983 */ /* 0x0001680000300800 */
[----:B----4-:R4:W-:Y:S04]  /*69000*/  STL [R1+0xba4], R5 ;  /* 0x000ba40501007387 */ /* 0x0109e80000100800 */
[----:B----4-:R-:W4:Y:S04]  /*69010*/  LDL.LU R5, [R1+0x9f8] ;  /* 0x0009f80001057983 */ /* 0x010f280000300800 */
[----:B----4-:R4:W-:Y:S02]  /*69020*/  STL [R1+0x9fc], R5 ;  /* 0x0009fc0501007387 */ /* 0x0109e40000100800 */
[----:B0---4-:R-:W-:-:S07]  /*69030*/  IMAD.MOV.U32 R5, RZ, RZ, R4 ;  /* 0x000000ffff057224 */ /* 0x011fce00078e0004 */
.L_x_24162:
[----:B------:R-:W-:Y:S05]  /*69040*/  BSYNC B1 ;  /* 0x0000000000017941 */ /* 0x000fea0003800000 */
.L_x_24160:
        /* <DEDUP_REMOVED lines=16> */
.L_x_24164:
[----:B------:R4:W-:Y:S04]  /*69150*/  STL [R1+0xba0], R0 ;  /* 0x000ba00001007387 */ /* 0x0009e80000100800 */
[----:B------:R-:W2:Y:S04]  /*69160*/  LDL.LU R4, [R1+0xba4] ;  /* 0x000ba40001047983 */ /* 0x000ea80000300800 */
[----:B----4-:R-:W4:Y:S04]  /*69170*/  LDL.LU R0, [R1+0xa04] ;  /* 0x000a040001007983 */ /* 0x010f280000300800 */
[----:B--2---:R2:W-:Y:S04]  /*69180*/  STL [R1+0xba8], R4 ;  /* 0x000ba80401007387 */ /* 0x0045e80000100800 */
[----:B----4-:R4:W-:Y:S01]  /*69190*/  STL [R1+0x9f8], R0 ;  /* 0x0009f80001007387 */ /* 0x0109e20000100800 */
[----:B--2---:R-:W-:-:S07]  /*691a0*/  IMAD.MOV.U32 R4, RZ, RZ, R3 ;  /* 0x000000ffff047224 */ /* 0x004fce00078e0003 */
.L_x_24165:
[----:B------:R-:W-:Y:S05]  /*691b0*/  BSYNC B1 ;  /* 0x0000000000017941 */ /* 0x000fea0003800000 */
.L_x_24163:
        /* <DEDUP_REMOVED lines=15> */
.L_x_24167:
[----:B------:R-:W4:Y:S04]  /*692b0*/  LDL.LU R3, [R1+0xba8] ;  /* 0x000ba80001037983 */ /* 0x000f280000300800 */
[----:B------:R0:W5:Y:S04]  /*692c0*/  LDL.LU R0, [R1+0xba0] ;  /* 0x000ba00001007983 */ /* 0x0001680000300800 */
[----:B----4-:R4:W-:Y:S04]  /*692d0*/  STL [R1+0xba4], R3 ;  /* 0x000ba40301007387 */ /* 0x0109e80000100800 */
[----:B----4-:R-:W4:Y:S04]  /*692e0*/  LDL.LU R3, [R1+0xa00] ;  /* 0x000a000001037983 */ /* 0x010f280000300800 */
[----:B----4-:R4:W-:Y:S02]  /*692f0*/  STL [R1+0xa04], R3 ;  /* 0x000a040301007387 */ /* 0x0109e40000100800 */
[----:B0---4-:R-:W-:-:S07]  /*69300*/  IMAD.MOV.U32 R3, RZ, RZ, R2 ;  /* 0x000000ffff037224 */ /* 0x011fce00078e0002 */
.L_x_24168:
[----:B------:R-:W-:Y:S05]  /*69310*/  BSYNC B1 ;  /* 0x0000000000017941 */ /* 0x000fea0003800000 */
.L_x_24166:
        /* <DEDUP_REMOVED lines=22> */
.L_x_24170:
[----:B------:R-:W2:Y:S04]  /*69480*/  LDL.LU R2, [R1+0xba4] ;  /* 0x000ba40001027983 */ /* 0x000ea80000300800 */
[----:B------:R4:W-:Y:S04]  /*69490*/  STL [R1+0xba0], R0 ;  /* 0x000ba00001007387 */ /* 0x0009e80000100800 */
[----:B----4-:R-:W4:Y:S04]  /*694a0*/  LDL.LU R0, [R1+0xa0c] ;  /* 0x000a0c0001007983 */ /* 0x010f280000300800 */
[----:B--2---:R2:W-:Y:S04]  /*694b0*/  STL [R1+0xba8], R2 ;  /* 0x000ba80201007387 */ /* 0x0045e80000100800 */
[----:B--2---:R2:W5:Y:S04]  /*694c0*/  LDL.LU R2, [R1+0x814] ;  /* 0x0008140001027983 */ /* 0x0045680000300800 */
[----:B----4-:R2:W-:Y:S02]  /*694d0*/  STL [R1+0xa00], R0 ;  /* 0x000a000001007387 */ /* 0x0105e40000100800 */
.L_x_24171:
[----:B------:R-:W-:Y:S05]  /*694e0*/  BSYNC B1 ;  /* 0x0000000000017941 */ /* 0x000fea0003800000 */
.L_x_24169:
        /* <DEDUP_REMOVED lines=26> */
.L_x_24173:
        /* <DEDUP_REMOVED lines=9> */
.L_x_24174:
[----:B------:R-:W-:Y:S05]  /*69720*/  BSYNC B1 ;  /* 0x0000000000017941 */ /* 0x000fea0003800000 */
.L_x_24172:
        /* <DEDUP_REMOVED lines=26> */
.L_x_24176:
        /* <DEDUP_REMOVED lines=9> */
.L_x_24177:
[----:B------:R-:W-:Y:S05]  /*69960*/  BSYNC B1 ;  /* 0x0000000000017941 */ /* 0x000fea0003800000 */
.L_x_24175:
        /* <DEDUP_REMOVED lines=26> */
.L_x_24179:
        /* <DEDUP_REMOVED lines=9> */
.L_x_24180:
[----:B------:R-:W-:Y:S05]  /*69ba0*/  BSYNC B1 ;  /* 0x0000000000017941 */ /* 0x000fea0003800000 */
.L_x_24178:
        /* <DEDUP_REMOVED lines=26> */
.L_x_24182:
        /* <DEDUP_REMOVED lines=9> */
.L_x_24183:
[----:B------:R-:W-:Y:S05]  /*69de0*/  BSYNC B1 ;  /* 0x0000000000017941 */ /* 0x000fea0003800000 */
.L_x_24181:
        /* <DEDUP_REMOVED lines=26> */
.L_x_24185:
        /* <DEDUP_REMOVED lines=9> */
.L_x_24186:
[----:B------:R-:W-:Y:S05]  /*6a020*/  BSYNC B1 ;  /* 0x0000000000017941 */ /* 0x000fea0003800000 */
.L_x_24184:
        /* <DEDUP_REMOVED lines=26> */
.L_x_24188:
        /* <DEDUP_REMOVED lines=9> */
.L_x_24189:
[----:B------:R-:W-:Y:S05]  /*6a260*/  BSYNC B1 ;  /* 0x0000000000017941 */ /* 0x000fea0003800000 */
.L_x_24187:
        /* <DEDUP_REMOVED lines=26> */
.L_x_24191:
        /* <DEDUP_REMOVED lines=9> */
.L_x_24192:
[----:B------:R-:W-:Y:S05]  /*6a4a0*/  BSYNC B1 ;  /* 0x0000000000017941 */ /* 0x000fea0003800000 */
.L_x_24190:
        /* <DEDUP_REMOVED lines=26> */
.L_x_24194:
        /* <DEDUP_REMOVED lines=9> */
.L_x_24195:
[----:B------:R-:W-:Y:S05]  /*6a6e0*/  BSYNC B1 ;  /* 0x0000000000017941 */ /* 0x000fea0003800000 */
.L_x_24193:
        /* <DEDUP_REMOVED lines=26> */
.L_x_24197:
        /* <DEDUP_REMOVED lines=9> */
.L_x_24198:
[----:B------:R-:W-:Y:S05]  /*6a920*/  BSYNC B1 ;  /* 0x0000000000017941 */ /* 0x000fea0003800000 */
.L_x_24196:
        /* <DEDUP_REMOVED lines=26> */
.L_x_24200:
        /* <DEDUP_REMOVED lines=9> */
.L_x_24201:
[----:B------:R-:W-:Y:S05]  /*6ab60*/  BSYNC B1 ;  /* 0x0000000000017941 */ /* 0x000fea0003800000 */
.L_x_24199:
        /* <DEDUP_REMOVED lines=26> */
.L_x_24203:
        /* <DEDUP_REMOVED lines=9> */
.L_x_24204:
[----:B------:R-:W-:Y:S05]  /*6ada0*/  BSYNC B1 ;  /* 0x0000000000017941 */ /* 0x000fea0003800000 */
.L_x_24202:
        /* <DEDUP_REMOVED lines=26> */
.L_x_24206:
        /* <DEDUP_REMOVED lines=9> */
.L_x_24207:
[----:B------:R-:W-:Y:S05]  /*6afe0*/  BSYNC B1 ;  /* 0x0000000000017941 */ /* 0x000fea0003800000 */
.L_x_24205:
        /* <DEDUP_REMOVED lines=26> */
.L_x_24209:
        /* <DEDUP_REMOVED lines=9> */
.L_x_24210:
[----:B------:R-:W-:Y:S05]  /*6b220*/  BSYNC B1 ;  /* 0x0000000000017941 */ /* 0x000fea0003800000 */
.L_x_24208:
        /* <DEDUP_REMOVED lines=26> */
.L_x_24212:
        /* <DEDUP_REMOVED lines=9> */
.L_x_24213:
[----:B------:R-:W-:Y:S05]  /*6b460*/  BSYNC B1 ;  /* 0x0000000000017941 */ /* 0x000fea0003800000 */
.L_x_24211:
        /* <DEDUP_REMOVED lines=26> */
.L_x_24215:
        /* <DEDUP_REMOVED lines=9> */
.L_x_24216:
[----:B------:R-:W-:Y:S05]  /*6b6a0*/  BSYNC B1 ;  /* 0x0000000000017941 */ /* 0x000fea0003800000 */
.L_x_24214:
        /* <DEDUP_REMOVED lines=26> */
.L_x_24218:
        /* <DEDUP_REMOVED lines=9> */
.L_x_24219:
[----:B------:R-:W-:Y:S05]  /*6b8e0*/  BSYNC B1 ;  /* 0x0000000000017941 */ /* 0x000fea0003800000 */
.L_x_24217:
        /* <DEDUP_REMOVED lines=26> */
.L_x_24221:
        /* <DEDUP_REMOVED lines=9> */
.L_x_24222:
[----:B------:R-:W-:Y:S05]  /*6bb20*/  BSYNC B1 ;  /* 0x0000000000017941 */ /* 0x000fea0003800000 */
.L_x_24220:
        /* <DEDUP_REMOVED lines=26> */
.L_x_24224:
        /* <DEDUP_REMOVED lines=9> */
.L_x_24225:
[----:B------:R-:W-:Y:S05]  /*6bd60*/  BSYNC B1 ;  /* 0x0000000000017941 */ /* 0x000fea0003800000 */
.L_x_24223:
        /* <DEDUP_REMOVED lines=26> */
.L_x_24227:
        /* <DEDUP_REMOVED lines=9> */
.L_x_24228:
[----:B------:R-:W-:Y:S05]  /*6bfa0*/  BSYNC B1 ;  /* 0x0000000000017941 */ /* 0x000fea0003800000 */
.L_x_24226:
        /* <DEDUP_REMOVED lines=26> */
.L_x_24230:
        /* <DEDUP_REMOVED lines=9> */
.L_x_24231:
[----:B------:R-:W-:Y:S05]  /*6c1e0*/  BSYNC B1 ;  /* 0x0000000000017941 */ /* 0x000fea0003800000 */
.L_x_24229:
        /* <DEDUP_REMOVED lines=26> */
.L_x_24233:
        /* <DEDUP_REMOVED lines=9> */
.L_x_24234:
[----:B------:R-:W-:Y:S05]  /*6c420*/  BSYNC B1 ;  /* 0x0000000000017941 */ /* 0x000fea0003800000 */
.L_x_24232:
        /* <DEDUP_REMOVED lines=26> */
.L_x_24236:
        /* <DEDUP_REMOVED lines=9> */
.L_x_24237:
[----:B------:R-:W-:Y:S05]  /*6c660*/  BSYNC B1 ;  /* 0x0000000000017941 */ /* 0x000fea0003800000 */
.L_x_24235:
        /* <DEDUP_REMOVED lines=26> */
.L_x_24239:
        /* <DEDUP_REMOVED lines=9> */
.L_x_24240:
[----:B------:R-:W-:Y:S05]  /*6c8a0*/  BSYNC B1 ;  /* 0x0000000000017941 */ /* 0x000fea0003800000 */
.L_x_24238:
        /* <DEDUP_REMOVED lines=26> */
.L_x_24242:
        /* <DEDUP_REMOVED lines=9> */
.L_x_24243:
[----:B------:R-:W-:Y:S05]  /*6cae0*/  BSYNC B1 ;  /* 0x0000000000017941 */ /* 0x000fea0003800000 */
.L_x_24241:
        /* <DEDUP_REMOVED lines=26> */
.L_x_24245:
        /* <DEDUP_REMOVED lines=9> */
.L_x_24246:
[----:B------:R-:W-:Y:S05]  /*6cd20*/  BSYNC B1 ;  /* 0x0000000000017941 */ /* 0x000fea0003800000 */
.L_x_24244:
        /* <DEDUP_REMOVED lines=26> */
.L_x_24248:
        /* <DEDUP_REMOVED lines=9> */
.L_x_24249:
[----:B------:R-:W-:Y:S05]  /*6cf60*/  BSYNC B1 ;  /* 0x0000000000017941 */ /* 0x000fea0003800000 */
.L_x_24247:
        /* <DEDUP_REMOVED lines=26> */
.L_x_24251:
        /* <DEDUP_REMOVED lines=9> */
.L_x_24252:
[----:B------:R-:W-:Y:S05]  /*6d1a0*/  BSYNC B1 ;  /* 0x0000000000017941 */ /* 0x000fea0003800000 */
.L_x_24250:
        /* <DEDUP_REMOVED lines=26> */
.L_x_24254:
        /* <DEDUP_REMOVED lines=9> */
.L_x_24255:
[----:B------:R-:W-:Y:S05]  /*6d3e0*/  BSYNC B1 ;  /* 0x0000000000017941 */ /* 0x000fea0003800000 */
.L_x_24253:
        /* <DEDUP_REMOVED lines=26> */
.L_x_24257:
        /* <DEDUP_REMOVED lines=9> */
.L_x_24258:
[----:B------:R-:W-:Y:S05]  /*6d620*/  BSYNC B1 ;  /* 0x0000000000017941 */ /* 0x000fea0003800000 */
.L_x_24256:
        /* <DEDUP_REMOVED lines=26> */
.L_x_24260:
        /* <DEDUP_REMOVED lines=9> */
.L_x_24261:
[----:B------:R-:W-:Y:S05]  /*6d860*/  BSYNC B1 ;  /* 0x0000000000017941 */ /* 0x000fea0003800000 */
.L_x_24259:
        /* <DEDUP_REMOVED lines=26> */
.L_x_24263:
        /* <DEDUP_REMOVED lines=9> */
.L_x_24264:
[----:B------:R-:W-:Y:S05]  /*6daa0*/  BSYNC B1 ;  /* 0x0000000000017941 */ /* 0x000fea0003800000 */
.L_x_24262:
        /* <DEDUP_REMOVED lines=26> */
.L_x_24266:
        /* <DEDUP_REMOVED lines=9> */
.L_x_24267:
[----:B------:R-:W-:Y:S05]  /*6dce0*/  BSYNC B1 ;  /* 0x0000000000017941 */ /* 0x000fea0003800000 */
.L_x_24265:
        /* <DEDUP_REMOVED lines=26> */
.L_x_24269:
        /* <DEDUP_REMOVED lines=9> */
.L_x_24270:
[----:B------:R-:W-:Y:S05]  /*6df20*/  BSYNC B1 ;  /* 0x0000000000017941 */ /* 0x000fea0003800000 */
.L_x_24268:
        /* <DEDUP_REMOVED lines=26> */
.L_x_24272:
        /* <DEDUP_REMOVED lines=9> */
.L_x_24273:
[----:B------:R-:W-:Y:S05]  /*6e160*/  BSYNC B1 ;  /* 0x0000000000017941 */ /* 0x000fea0003800000 */
.L_x_24271:
        /* <DEDUP_REMOVED lines=26> */
.L_x_24275:
        /* <DEDUP_REMOVED lines=9> */
.L_x_24276:
[----:B------:R-:W-:Y:S05]  /*6e3a0*/  BSYNC B1 ;  /* 0x0000000000017941 */ /* 0x000fea0003800000 */
.L_x_24274:
        /* <DEDUP_REMOVED lines=26> */
.L_x_24278:
        /* <DEDUP_REMOVED lines=9> */
.L_x_24279:
[----:B------:R-:W-:Y:S05]  /*6e5e0*/  BSYNC B1 ;  /* 0x0000000000017941 */ /* 0x000fea0003800000 */
.L_x_24277:
        /* <DEDUP_REMOVED lines=26> */
.L_x_24281:
        /* <DEDUP_REMOVED lines=9> */
.L_x_24282:
[----:B------:R-:W-:Y:S05]  /*6e820*/  BSYNC B1 ;  /* 0x0000000000017941 */ /* 0x000fea0003800000 */
.L_x_24280:
        /* <DEDUP_REMOVED lines=26> */
.L_x_24284:
        /* <DEDUP_REMOVED lines=9> */
.L_x_24285:
[----:B------:R-:W-:Y:S05]  /*6ea60*/  BSYNC B1 ;  /* 0x0000000000017941 */ /* 0x000fea0003800000 */
.L_x_24283:
        /* <DEDUP_REMOVED lines=26> */
.L_x_24287:
        /* <DEDUP_REMOVED lines=9> */
.L_x_24288:
[----:B------:R-:W-:Y:S05]  /*6eca0*/  BSYNC B1 ;  /* 0x0000000000017941 */ /* 0x000fea0003800000 */
.L_x_24286:
        /* <DEDUP_REMOVED lines=26> */
.L_x_24290:
        /* <DEDUP_REMOVED lines=9> */
.L_x_24291:
[----:B------:R-:W-:Y:S05]  /*6eee0*/  BSYNC B1 ;  /* 0x0000000000017941 */ /* 0x000fea0003800000 */
.L_x_24289:
        /* <DEDUP_REMOVED lines=26> */
.L_x_24293:
        /* <DEDUP_REMOVED lines=9> */
.L_x_24294:
[----:B------:R-:W-:Y:S05]  /*6f120*/  BSYNC B1 ;  /* 0x0000000000017941 */ /* 0x000fea0003800000 */
.L_x_24292:
        /* <DEDUP_REMOVED lines=26> */
.L_x_24296:
        /* <DEDUP_REMOVED lines=9> */
.L_x_24297:
[----:B------:R-:W-:Y:S05]  /*6f360*/  BSYNC B1 ;  /* 0x0000000000017941 */ /* 0x000fea0003800000 */
.L_x_24295:
        /* <DEDUP_REMOVED lines=26> */
.L_x_24299:
        /* <DEDUP_REMOVED lines=9> */
.L_x_24300:
[----:B------:R-:W-:Y:S05]  /*6f5a0*/  BSYNC B1 ;  /* 0x0000000000017941 */ /* 0x000fea0003800000 */
.L_x_24298:
        /* <DEDUP_REMOVED lines=26> */
.L_x_24302:
        /* <DEDUP_REMOVED lines=9> */
.L_x_24303:
[----:B------:R-:W-:Y:S05]  /*6f7e0*/  BSYNC B1 ;  /* 0x0000000000017941 */ /* 0x000fea0003800000 */
.L_x_24301:
        /* <DEDUP_REMOVED lines=26> */
.L_x_24305:
        /* <DEDUP_REMOVED lines=9> */
.L_x_24306:
[----:B------:R-:W-:Y:S05]  /*6fa20*/  BSYNC B1 ;  /* 0x0000000000017941 */ /* 0x000fea0003800000 */
.L_x_24304:
        /* <DEDUP_REMOVED lines=26> */
.L_x_24308:
        /* <DEDUP_REMOVED lines=9> */
.L_x_24309:
[----:B------:R-:W-:Y:S05]  /*6fc60*/  BSYNC B1 ;  /* 0x0000000000017941 */ /* 0x000fea0003800000 */
.L_x_24307:
        /* <DEDUP_REMOVED lines=26> */
.L_x_24311:
        /* <DEDUP_REMOVED lines=9> */
.L_x_24312:
[----:B------:R-:W-:Y:S05]  /*6fea0*/  BSYNC B1 ;  /* 0x0000000000017941 */ /* 0x000fea0003800000 */
.L_x_24310:
        /* <DEDUP_REMOVED lines=26> */
.L_x_24314:
        /* <DEDUP_REMOVED lines=9> */
.L_x_24315:
[----:B------:R-:W-:Y:S05]  /*700e0*/  BSYNC B1 ;  /* 0x0000000000017941 */ /* 0x000fea0003800000 */
.L_x_24313:
        /* <DEDUP_REMOVED lines=26> */
.L_x_24317:
        /* <DEDUP_REMOVED lines=9> */
.L_x_24318:
[----:B------:R-:W-:Y:S05]  /*70320*/  BSYNC B1 ;  /* 0x0000000000017941 */ /* 0x000fea0003800000 */
.L_x_24316:
        /* <DEDUP_REMOVED lines=26> */
.L_x_24320:
        /* <DEDUP_REMOVED lines=9> */
.L_x_24321:
[----:B------:R-:W-:Y:S05]  /*70560*/  BSYNC B1 ;  /* 0x0000000000017941 */ /* 0x000fea0003800000 */
.L_x_24319:
        /* <DEDUP_REMOVED lines=26> */
.L_x_24323:
        /* <DEDUP_REMOVED lines=9> */
.L_x_24324:
[----:B------:R-:W-:Y:S05]  /*707a0*/  BSYNC B1 ;  /* 0x0000000000017941 */ /* 0x000fea0003800000 */
.L_x_24322:
        /* <DEDUP_REMOVED lines=26> */
.L_x_24326:
        /* <DEDUP_REMOVED lines=9> */
.L_x_24327:
[----:B------:R-:W-:Y:S05]  /*709e0*/  BSYNC B1 ;  /* 0x0000000000017941 */ /* 0x000fea0003800000 */
.L_x_24325:
        /* <DEDUP_REMOVED lines=26> */
.L_x_24329:
        /* <DEDUP_REMOVED lines=9> */
.L_x_24330:
[----:B------:R-:W-:Y:S05]  /*70c20*/  BSYNC B1 ;  /* 0x0000000000017941 */ /* 0x000fea0003800000 */
.L_x_24328:
        /* <DEDUP_REMOVED lines=26> */
.L_x_24332:
        /* <DEDUP_REMOVED lines=9> */
.L_x_24333:
[----:B------:R-:W-:Y:S05]  /*70e60*/  BSYNC B1 ;  /* 0x0000000000017941 */ /* 0x000fea0003800000 */
.L_x_24331:
        /* <DEDUP_REMOVED lines=26> */
.L_x_24335:
        /* <DEDUP_REMOVED lines=9> */
.L_x_24336:
[----:B------:R-:W-:Y:S05]  /*710a0*/  BSYNC B1 ;  /* 0x0000000000017941 */ /* 0x000fea0003800000 */
.L_x_24334:
        /* <DEDUP_REMOVED lines=26> */
.L_x_24338:
        /* <DEDUP_REMOVED lines=9> */
.L_x_24339:
[----:B------:R-:W-:Y:S05]  /*712e0*/  BSYNC B1 ;  /* 0x0000000000017941 */ /* 0x000fea0003800000 */
.L_x_24337:
        /* <DEDUP_REMOVED lines=26> */
.L_x_24341:
        /* <DEDUP_REMOVED lines=9> */
.L_x_24342:
[----:B------:R-:W-:Y:S05]  /*71520*/  BSYNC B1 ;  /* 0x0000000000017941 */ /* 0x000fea0003800000 */
.L_x_24340:
        /* <DEDUP_REMOVED lines=26> */
.L_x_24344:
        /* <DEDUP_REMOVED lines=9> */
.L_x_24345:
[----:B------:R-:W-:Y:S05]  /*71760*/  BSYNC B1 ;  /* 0x0000000000017941 */ /* 0x000fea0003800000 */
.L_x_24343:
        /* <DEDUP_REMOVED lines=26> */
.L_x_24347:
        /* <DEDUP_REMOVED lines=9> */
.L_x_24348:
[----:B------:R-:W-:Y:S05]  /*719a0*/  BSYNC B1 ;  /* 0x0000000000017941 */ /* 0x000fea0003800000 */
.L_x_24346:
        /* <DEDUP_REMOVED lines=26> */
.L_x_24350:
        /* <DEDUP_REMOVED lines=9> */
.L_x_24351:
[----:B------:R-:W-:Y:S05]  /*71be0*/  BSYNC B1 ;  /* 0x0000000000017941 */ /* 0x000fea0003800000 */
.L_x_24349:
        /* <DEDUP_REMOVED lines=26> */
.L_x_24353:
        /* <DEDUP_REMOVED lines=9> */
.L_x_24354:
[----:B------:R-:W-:Y:S05]  /*71e20*/  BSYNC B1 ;  /* 0x0000000000017941 */ /* 0x000fea0003800000 */
.L_x_24352:
        /* <DEDUP_REMOVED lines=26> */
.L_x_24356:
        /* <DEDUP_REMOVED lines=9> */
.L_x_24357:
[----:B------:R-:W-:Y:S05]  /*72060*/  BSYNC B1 ;  /* 0x0000000000017941 */ /* 0x000fea0003800000 */
.L_x_24355:
        /* <DEDUP_REMOVED lines=26> */
.L_x_24359:
        /* <DEDUP_REMOVED lines=9> */
.L_x_24360:
[----:B------:R-:W-:Y:S05]  /*722a0*/  BSYNC B1 ;  /* 0x0000000000017941 */ /* 0x000fea0003800000 */
.L_x_24358:
        /* <DEDUP_REMOVED lines=26> */
.L_x_24362:
        /* <DEDUP_REMOVED lines=9> */
.L_x_24363:
[----:B------:R-:W-:Y:S05]  /*724e0*/  BSYNC B1 ;  /* 0x0000000000017941 */ /* 0x000fea0003800000 */
.L_x_24361:
        /* <DEDUP_REMOVED lines=26> */
.L_x_24365:
        /* <DEDUP_REMOVED lines=9> */
.L_x_24366:
[----:B------:R-:W-:Y:S05]  /*72720*/  BSYNC B1 ;  /* 0x0000000000017941 */ /* 0x000fea0003800000 */
.L_x_24364:
        /* <DEDUP_REMOVED lines=26> */
.L_x_24368:
        /* <DEDUP_REMOVED lines=9> */
.L_x_24369:
[----:B------:R-:W-:Y:S05]  /*72960*/  BSYNC B1 ;  /* 0x0000000000017941 */ /* 0x000fea0003800000 */
.L_x_24367:
        /* <DEDUP_REMOVED lines=26> */
.L_x_24371:
        /* <DEDUP_REMOVED lines=9> */
.L_x_24372:
[----:B------:R-:W-:Y:S05]  /*72ba0*/  BSYNC B1 ;  /* 0x0000000000017941 */ /* 0x000fea0003800000 */
.L_x_24370:
        /* <DEDUP_REMOVED lines=26> */
.L_x_24374:
        /* <DEDUP_REMOVED lines=9> */
.L_x_24375:
[----:B------:R-:W-:Y:S05]  /*72de0*/  BSYNC B1 ;  /* 0x0000000000017941 */ /* 0x000fea0003800000 */
.L_x_24373:
        /* <DEDUP_REMOVED lines=26> */
.L_x_24377:
        /* <DEDUP_REMOVED lines=9> */
.L_x_24378:
[----:B------:R-:W-:Y:S05]  /*73020*/  BSYNC B1 ;  /* 0x0000000000017941 */ /* 0x000fea0003800000 */
.L_x_24376:
        /* <DEDUP_REMOVED lines=26> */
.L_x_24380:
        /* <DEDUP_REMOVED lines=9> */
.L_x_24381:
[----:B------:R-:W-:Y:S05]  /*73260*/  BSYNC B1 ;  /* 0x0000000000017941 */ /* 0x000fea0003800000 */
.L_x_24379:
        /* <DEDUP_REMOVED lines=26> */
.L_x_24383:
        /* <DEDUP_REMOVED lines=9> */
.L_x_24384:
[----:B------:R-:W-:Y:S05]  /*734a0*/  BSYNC B1 ;  /* 0x0000000000017941 */ /* 0x000fea0003800000 */
.L_x_24382:
        /* <DEDUP_REMOVED lines=26> */
.L_x_24386:
        /* <DEDUP_REMOVED lines=9> */
.L_x_24387:
[----:B------:R-:W-:Y:S05]  /*736e0*/  BSYNC B1 ;  /* 0x0000000000017941 */ /* 0x000fea0003800000 */
.L_x_24385:
        /* <DEDUP_REMOVED lines=26> */
.L_x_24389:
        /* <DEDUP_REMOVED lines=9> */
.L_x_24390:
[----:B------:R-:W-:Y:S05]  /*73920*/  BSYNC B1 ;  /* 0x0000000000017941 */ /* 0x000fea0003800000 */
.L_x_24388:
        /* <DEDUP_REMOVED lines=26> */
.L_x_24392:
        /* <DEDUP_REMOVED lines=9> */
.L_x_24393:
[----:B------:R-:W-:Y:S05]  /*73b60*/  BSYNC B1 ;  /* 0x0000000000017941 */ /* 0x000fea0003800000 */
.L_x_24391:
        /* <DEDUP_REMOVED lines=26> */
.L_x_24395:
        /* <DEDUP_REMOVED lines=9> */
.L_x_24396:
[----:B------:R-:W-:Y:S05]  /*73da0*/  BSYNC B1 ;  /* 0x0000000000017941 */ /* 0x000fea0003800000 */
.L_x_24394:
        /* <DEDUP_REMOVED lines=26> */
.L_x_24398:
        /* <DEDUP_REMOVED lines=9> */
.L_x_24399:
[----:B------:R-:W-:Y:S05]  /*73fe0*/  BSYNC B1 ;  /* 0x0000000000017941 */ /* 0x000fea0003800000 */
.L_x_24397:
        /* <DEDUP_REMOVED lines=26> */
.L_x_24401:
        /* <DEDUP_REMOVED lines=9> */
.L_x_24402:
[----:B------:R-:W-:Y:S05]  /*74220*/  BSYNC B1 ;  /* 0x0000000000017941 */ /* 0x000fea0003800000 */
.L_x_24400:
        /* <DEDUP_REMOVED lines=26> */
.L_x_24404:
        /* <DEDUP_REMOVED lines=9> */
.L_x_24405:
[----:B------:R-:W-:Y:S05]  /*74460*/  BSYNC B1 ;  /* 0x0000000000017941 */ /* 0x000fea0003800000 */
.L_x_24403:
        /* <DEDUP_REMOVED lines=26> */
.L_x_24407:
        /* <DEDUP_REMOVED lines=9> */
.L_x_24408:
[----:B------:R-:W-:Y:S05]  /*746a0*/  BSYNC B1 ;  /* 0x0000000000017941 */ /* 0x000fea0003800000 */
.L_x_24406:
        /* <DEDUP_REMOVED lines=26> */
.L_x_24410:
        /* <DEDUP_REMOVED lines=9> */
.L_x_24411:
[----:B------:R-:W-:Y:S05]  /*748e0*/  BSYNC B1 ;  /* 0x0000000000017941 */ /* 0x000fea0003800000 */
.L_x_24409:
        /* <DEDUP_REMOVED lines=26> */
.L_x_24413:
        /* <DEDUP_REMOVED lines=9> */
.L_x_24414:
[----:B------:R-:W-:Y:S05]  /*74b20*/  BSYNC B1 ;  /* 0x0000000000017941 */ /* 0x000fea0003800000 */
.L_x_24412:
        /* <DEDUP_REMOVED lines=26> */
.L_x_24416:
        /* <DEDUP_REMOVED lines=9> */
.L_x_24417:
[----:B------:R-:W-:Y:S05]  /*74d60*/  BSYNC B1 ;  /* 0x0000000000017941 */ /* 0x000fea0003800000 */
.L_x_24415:
        /* <DEDUP_REMOVED lines=26> */
.L_x_24419:
        /* <DEDUP_REMOVED lines=9> */
.L_x_24420:
[----:B------:R-:W-:Y:S05]  /*74fa0*/  BSYNC B1 ;  /* 0x0000000000017941 */ /* 0x000fea0003800000 */
.L_x_24418:
        /* <DEDUP_REMOVED lines=26> */
.L_x_24422:
        /* <DEDUP_REMOVED lines=9> */
.L_x_24423:
[----:B------:R-:W-:Y:S05]  /*751e0*/  BSYNC B1 ;  /* 0x0000000000017941 */ /* 0x000fea0003800000 */
.L_x_24421:
        /* <DEDUP_REMOVED lines=26> */
.L_x_24425:
        /* <DEDUP_REMOVED lines=9> */
.L_x_24426:
[----:B------:R-:W-:Y:S05]  /*75420*/  BSYNC B1 ;  /* 0x0000000000017941 */ /* 0x000fea0003800000 */
.L_x_24424:
        /* <DEDUP_REMOVED lines=26> */
.L_x_24428:
        /* <DEDUP_REMOVED lines=9> */
.L_x_24429:
[----:B------:R-:W-:Y:S05]  /*75660*/  BSYNC B1 ;  /* 0x0000000000017941 */ /* 0x000fea0003800000 */
.L_x_24427:
        /* <DEDUP_REMOVED lines=26> */
.L_x_24431:
        /* <DEDUP_REMOVED lines=9> */
.L_x_24432:
[----:B------:R-:W-:Y:S05]  /*758a0*/  BSYNC B1 ;  /* 0x0000000000017941 */ /* 0x000fea0003800000 */
.L_x_24430:
        /* <DEDUP_REMOVED lines=26> */
.L_x_24434:
        /* <DEDUP_REMOVED lines=9> */
.L_x_24435:
[----:B------:R-:W-:Y:S05]  /*75ae0*/  BSYNC B1 ;  /* 0x0000000000017941 */ /* 0x000fea0003800000 */
.L_x_24433:
        /* <DEDUP_REMOVED lines=26> */
.L_x_24437:
        /* <DEDUP_REMOVED lines=9> */
.L_x_24438:
[----:B------:R-:W-:Y:S05]  /*75d20*/  BSYNC B1 ;  /* 0x0000000000017941 */ /* 0x000fea0003800000 */
.L_x_24436:
        /* <DEDUP_REMOVED lines=26> */
.L_x_24440:
        /* <DEDUP_REMOVED lines=9> */
.L_x_24441:
[----:B------:R-:W-:Y:S05]  /*75f60*/  BSYNC B1 ;  /* 0x0000000000017941 */ /* 0x000fea0003800000 */
.L_x_24439:
        /* <DEDUP_REMOVED lines=26> */
.L_x_24443:
        /* <DEDUP_REMOVED lines=9> */
.L_x_24444:
[----:B------:R-:W-:Y:S05]  /*761a0*/  BSYNC B1 ;  /* 0x0000000000017941 */ /* 0x000fea0003800000 */
.L_x_24442:
        /* <DEDUP_REMOVED lines=26> */
.L_x_24446:
        /* <DEDUP_REMOVED lines=9> */
.L_x_24447:
[----:B------:R-:W-:Y:S05]  /*763e0*/  BSYNC B1 ;  /* 0x0000000000017941 */ /* 0x000fea0003800000 */
.L_x_24445:
        /* <DEDUP_REMOVED lines=26> */
.L_x_24449:
        /* <DEDUP_REMOVED lines=9> */
.L_x_24450:
[----:B------:R-:W-:Y:S05]  /*76620*/  BSYNC B1 ;  /* 0x0000000000017941 */ /* 0x000fea0003800000 */
.L_x_24448:
        /* <DEDUP_REMOVED lines=26> */
.L_x_24452:
        /* <DEDUP_REMOVED lines=9> */
.L_x_24453:
[----:B------:R-:W-:Y:S05]  /*76860*/  BSYNC B1 ;  /* 0x0000000000017941 */ /* 0x000fea0003800000 */
.L_x_24451:
        /* <DEDUP_REMOVED lines=26> */
.L_x_24455:
        /* <DEDUP_REMOVED lines=9> */
.L_x_24456:
[----:B------:R-:W-:Y:S05]  /*76aa0*/  BSYNC B1 ;  /* 0x0000000000017941 */ /* 0x000fea0003800000 */
.L_x_24454:
        /* <DEDUP_REMOVED lines=26> */
.L_x_24458:
        /* <DEDUP_REMOVED lines=9> */
.L_x_24459:
[----:B------:R-:W-:Y:S05]  /*76ce0*/  BSYNC B1 ;  /* 0x0000000000017941 */ /* 0x000fea0003800000 */
.L_x_24457:
        /* <DEDUP_REMOVED lines=27> */
.L_x_24461:
        /* <DEDUP_REMOVED lines=9> */
.L_x_24462:
[----:B------:R-:W-:Y:S05]  /*76f30*/  BSYNC B1 ;  /* 0x0000000000017941 */ /* 0x000fea0003800000 */
.L_x_24460:
        /* <DEDUP_REMOVED lines=26> */
.L_x_24464:
        /* <DEDUP_REMOVED lines=9> */
.L_x_24465:
[----:B------:R-:W-:Y:S05]  /*77170*/  BSYNC B1 ;  /* 0x0000000000017941 */ /* 0x000fea0003800000 */
.L_x_24463:
        /* <DEDUP_REMOVED lines=26> */
.L_x_24467:
        /* <DEDUP_REMOVED lines=13> */
.L_x_24468:
[----:B------:R-:W-:Y:S05]  /*773f0*/  BSYNC B1 ;  /* 0x0000000000017941 */ /* 0x000fea0003800000 */
.L_x_24466:
[----:B------:R-:W-:Y:S05]  /*77400*/  @P1 BRA `(.L_x_24469) ;  /* 0xfffffef400f81947 */ /* 0x000fea000383ffff */
[----:B------:R2:W-:Y:S04]  /*77410*/  STL.64 [R1+0xbf0], R10 ;  /* 0x000bf00a01007387 */ /* 0x0005e80000100a00 */
[----:B---3--:R-:W3:Y:S04]  /*77420*/  LDL.LU R0, [R1+0xbb8] ;  /* 0x000bb80001007983 */ /* 0x008ee80000300800 */
[----:B--2---:R-:W3:Y:S01]  /*77430*/  LDL.LU R11, [R1+0xbb4] ;  /* 0x000bb400010b7983 */ /* 0x004ee20000300800 */
[----:B------:R-:W-:-:S03]  /*77440*/  MOV R10, 0x400 ;  /* 0x00000400000a7802 */ /* 0x000fc60000000f00 */
[----:B------:R2:W-:Y:S04]  /*77450*/  STL.64 [R1+0xbe0], R6 ;  /* 0x000be00601007387 */ /* 0x0005e80000100a00 */
[----:B------:R-:W-:Y:S04]  /*77460*/  STL.64 [R1+0xbe8], R8 ;  /* 0x000be80801007387 */ /* 0x000fe80000100a00 */
[----:B-----5:R-:W-:Y:S01]  /*77470*/  STL [R1+0xbd0], R3 ;  /* 0x000bd00301007387 */ /* 0x020fe20000100800 */
[----:B--2---:R-:W2:Y:S03]  /*77480*/  S2R R7, SR_CgaCtaId ;  /* 0x0000000000077919 */ /* 0x004ea60000008800 */
[----:B------:R-:W-:Y:S04]  /*77490*/  STL [R1+0xbcc], R2 ;  /* 0x000bcc0201007387 */ /* 0x000fe80000100800 */
[----:B------:R0:W-:Y:S04]  /*774a0*/  STL [R1+0xbd8], R5 ;  /* 0x000bd80501007387 */ /* 0x0001e80000100800 */
[----:B------:R-:W-:Y:S04]  /*774b0*/  STL [R1+0xbd4], R4 ;  /* 0x000bd40401007387 */ /* 0x000fe80000100800 */
[----:B0-----:R-:W4:Y:S01]  /*774c0*/  LDL.LU R5, [R1+0xbc4] ;  /* 0x000bc40001057983 */ /* 0x001f220000300800 */
[----:B--2---:R-:W-:-:S05]  /*774d0*/  LEA R7, R7, R10, 0x18 ;  /* 0x0000000a07077211 */ /* 0x004fca00078ec0ff */
[----:B------:R-:W-:Y:S01]  /*774e0*/  LDS.64 R2, [R7+0x818] ;  /* 0x0008180007027984 */ /* 0x000fe20000000a00 */
[----:B---3--:R-:W-:-:S03]  /*774f0*/  FADD.FTZ R0, R0, R11 ;  /* 0x0000000b00007221 */ /* 0x008fc60000010000 */
        /* <DEDUP_REMOVED lines=187> */
[----:B------:R-:W-:Y:S04]  /*780b0*/  STL.64 [R1], R2 ;  /* 0x0000000201007387 */ /* 0x000fe80000100a00 */
[----:B0-----:R-:W-:Y:S04]  /*780c0*/  STL.64 [R1+0x3e8], R8 ;  /* 0x0003e80801007387 */ /* 0x001fe80000100a00 */
[----:B------:R-:W-:Y:S04]  /*780d0*/  STL.64 [R1+0x3f0], R10 ;  /* 0x0003f00a01007387 */ /* 0x000fe80000100a00 */
[----:B------:R0:W2:Y:S04]  /*780e0*/  LDS.128 R8, [R7+0xc10] ;  /* 0x000c100007087984 */ /* 0x0000a80000000c00 */
[----:B0-----:R-:W3:Y:S04]  /*780f0*/  LDL.64 R6, [R1] ;  /* 0x0000000001067983 */ /* 0x001ee80000100a00 */
[----:B--2---:R0:W-:Y:S04]  /*78100*/  STL.64 [R1+0x3f8], R8 ;  /* 0x0003f80801007387 */ /* 0x0041e80000100a00 */
[----:B------:R2:W-:Y:S04]  /*78110*/  STL.64 [R1+0x400], R10 ;  /* 0x0004000a01007387 */ /* 0x0005e80000100a00 */
[----:B0-----:R0:W5:Y:S04]  /*78120*/  LDL.LU.64 R8, [R1+0xbe8] ;  /* 0x000be80001087983 */ /* 0x0011680000300a00 */
[----:B--2---:R0:W5:Y:S01]  /*78130*/  LDL.LU.64 R10, [R1+0xbf0] ;  /* 0x000bf000010a7983 */ /* 0x0041620000300a00 */
[----:B---3--:R-:W-:-:S02]  /*78140*/  IMAD.MOV.U32 R4, RZ, RZ, R6 ;  /* 0x000000ffff047224 */ /* 0x008fc400078e0006 */
[----:B------:R-:W-:Y:S02]  /*78150*/  IMAD.MOV.U32 R2, RZ, RZ, R7 ;  /* 0x000000ffff027224 */ /* 0x000fe400078e0007 */
[----:B------:R0:W5:Y:S01]  /*78160*/  LDL.LU.64 R6, [R1+0xbe0] ;  /* 0x000be00001067983 */ /* 0x0001620000300a00 */
[----:B----4-:R-:W-:-:S04]  /*78170*/  FSETP.GT.FTZ.AND P0, PT, R5, R4, PT ;  /* 0x000000040500720b */ /* 0x010fc80003f14000 */
[----:B------:R-:W-:Y:S02]  /*78180*/  FSEL R3, R0, R2, P0 ;  /* 0x0000000200037208 */ /* 0x000fe40000000000 */
[----:B------:R-:W-:Y:S02]  /*78190*/  FSEL R2, R2, R0, P0 ;  /* 0x0000000002027208 */ /* 0x000fe40000000000 */
[----:B------:R-:W-:Y:S01]  /*781a0*/  FSEL R0, R4, R5, P0 ;  /* 0x0000000504007208 */ /* 0x000fe20000000000 */
[----:B------:R2:W-:Y:S02]  /*781b0*/  STL [R1+0xbc8], R3 ;  /* 0x000bc80301007387 */ /* 0x0005e40000100800 */
[----:B--2---:R-:W-:Y:S02]  /*781c0*/  FSEL R3, R5, R4, P0 ;  /* 0x0000000405037208 */ /* 0x004fe40000000000 */
[----:B------:R0:W5:Y:S03]  /*781d0*/  LDL.LU R5, [R1+0xbd8] ;  /* 0x000bd80001057983 */ /* 0x0001660000300800 */
[----:B------:R-:W-:Y:S01]  /*781e0*/  FADD.FTZ R0, -R3, R0 ;  /* 0x0000000003007221 */ /* 0x000fe20000010100 */
[----:B------:R0:W5:Y:S03]  /*781f0*/  LDL.LU R4, [R1+0xbd4] ;  /* 0x000bd40001047983 */ /* 0x0001660000300800 */
[----:B------:R-:W-:-:S06]  /*78200*/  FMUL.FTZ R0, R0, 1.4426950216293334961 ;  /* 0x3fb8aa3b00007820 */ /* 0x000fcc0000410000 */
[----:B------:R-:W2:Y:S01]  /*78210*/  MUFU.EX2 R0, R0 ;  /* 0x0000000000007308 */ /* 0x000ea20000000800 */
[----:B------:R3:W-:Y:S04]  /*78220*/  STL [R1+0xbbc], R3 ;  /* 0x000bbc0301007387 */ /* 0x0007e80000100800 */
[----:B---3--:R0:W5:Y:S01]  /*78230*/  LDL.LU R3, [R1+0xbd0] ;  /* 0x000bd00001037983 */ /* 0x0081620000300800 */
[----:B--2---:R-:W-:-:S03]  /*78240*/  FMUL.FTZ R0, R2, R0 ;  /* 0x0000000002007220 */ /* 0x004fc60000410000 */
[----:B------:R0:W5:Y:S04]  /*78250*/  LDL.LU R2, [R1+0xbcc] ;  /* 0x000bcc0001027983 */ /* 0x0001680000300800 */
[----:B------:R0:W-:Y:S04]  /*78260*/  STL [R1+0xbb8], RZ ;  /* 0x000bb8ff01007387 */ /* 0x0001e80000100800 */
[----:B------:R0:W-:Y:S02]  /*78270*/  STL [R1+0xbc4], R0 ;  /* 0x000bc40001007387 */ /* 0x0001e40000100800 */
.L_x_24851:
[----:B-----5:R2:W-:Y:S04]  /*78280*/  STL [R1+0xbd4], R4 ;  /* 0x000bd40401007387 */ /* 0x0205e80000100800 */
[----:B--2---:R-:W2:Y:S04]  /*78290*/  LDL.LU R4, [R1+0xbb8] ;  /* 0x000bb80001047983 */ /* 0x004ea80000300800 */
[----:B------:R-:W-:Y:S04]  /*782a0*/  STL [R1+0xbd0], R3 ;  /* 0x000bd00301007387 */ /* 0x000fe80000100800 */
[----:B---3--:R3:W-:Y:S04]  /*782b0*/  STL [R1+0xbcc], R2 ;  /* 0x000bcc0201007387 */ /* 0x0087e80000100800 */
[----:B---3--:R-:W3:Y:S01]  /*782c0*/  LDL R2, [R1+0x99c] ;  /* 0x00099c0001027983 */ /* 0x008ee20000100800 */
[----:B--2---:R-:W-:-:S05]  /*782d0*/  IMAD R3, R4, 0x4, R1 ;  /* 0x0000000404037824 */ /* 0x004fca00078e0201 */
[----:B0-----:R-:W2:Y:S04]  /*782e0*/  LDL R0, [R3+0x208] ;  /* 0x0002080003007983 */ /* 0x001ea80000100800 */
[----:B----4-:R-:W4:Y:S01]  /*782f0*/  LDL R3, [R3+0x8] ;  /* 0x0000080003037983 */ /* 0x010f220000100800 */
[----:B------:R-:W-:-:S05]  /*78300*/  VIADD R4, R4, 0x1 ;  /* 0x0000000104047836 */ /* 0x000fca0000000000 */
[----:B------:R0:W-:Y:S01]  /*78310*/  STL [R1+0xbb8], R4 ;  /* 0x000bb80401007387 */ /* 0x0001e20000100800 */
[CC--:B--2---:R-:W-:Y:S02]  /*78320*/  FSETP.GEU.FTZ.AND P0, PT, R29.reuse, R0.reuse, PT ;  /* 0x000000001d00720b */ /* 0x0c4fe40003f1e000 */
[----:B------:R-:W-:Y:S02]  /*78330*/  FSETP.NEU.FTZ.AND P1, PT, R29, R0, PT ;  /* 0x000000001d00720b */ /* 0x000fe40003f3d000 */
[C---:B---3--:R-:W-:Y:S02]  /*78340*/  ISETP.EQ.OR P0, PT, R2.reuse, -0x1, !P0 ;  /* 0xffffffff0200780c */ /* 0x048fe40004702670 */
[----:B----4-:R-:W-:-:S04]  /*78350*/  ISETP.LE.OR P1, PT, R2, R3, P1 ;  /* 0x000000030200720c */ /* 0x010fc80000f23670 */
[----:B------:R-:W-:-:S13]  /*78360*/  PLOP3.LUT P3, PT, P0, P1, PT, 0x8, 0x0 ;  /* 0x000000000000781c */ /* 0x000fda0000762170 */
[----:B------:R-:W-:Y:S02]  /*78370*/  @!P3 IMAD.MOV.U32 R29, RZ, RZ, R0 ;  /* 0x000000ffff1db224 */ /* 0x000fe400078e0000 */
[----:B------:R-:W2:Y:S01]  /*78380*/  LDL R0, [R1+0x998] ;  /* 0x0009980001007983 */ /* 0x000ea20000100800 */
[----:B------:R-:W-:Y:S01]  /*78390*/  @!P3 IMAD.MOV.U32 R2, RZ, RZ, R3 ;  /* 0x000000ffff02b224 */ /* 0x000fe200078e0003 */
[----:B------:R-:W-:Y:S02]  /*783a0*/  ISETP.NE.AND P1, PT, R4, 0x80, PT ;  /* 0x000000800400780c */ /* 0x000fe40003f25270 */
[----:B0-----:R0:W5:Y:S01]  /*783b0*/  LDL.LU R4, [R1+0xbd4] ;  /* 0x000bd40001047983 */ /* 0x0011620000300800 */
[----:B------:R-:W-:-:S03]  /*783c0*/  FSETP.GT.FTZ.AND P0, PT, R29, R28, PT ;  /* 0x0000001c1d00720b */ /* 0x000fc60003f14000 */
[----:B------:R3:W-:Y:S04]  /*783d0*/  @!P3 STL [R1+0x99c], R2 ;  /* 0x00099c020100b387 */ /* 0x0007e80000100800 */
[----:B------:R0:W5:Y:S04]  /*783e0*/  LDL.LU R3, [R1+0xbd0] ;  /* 0x000bd00001037983 */ /* 0x0001680000300800 */
[----:B---3--:R0:W5:Y:S01]  /*783f0*/  LDL.LU R2, [R1+0xbcc] ;  /* 0x000bcc0001027983 */ /* 0x0081620000300800 */
        /* <DEDUP_REMOVED lines=10> */
[----:B--2---:R-:W-:Y:S05]  /*784a0*/  @P0 BRA `(.L_x_24472) ;  /* 0x0000000000180947 */ /* 0x004fea0003800000 */
.L_x_24471:
[----:B------:R-:W2:Y:S04]  /*784b0*/  LDL.LU R0, [R1+0x99c] ;  /* 0x00099c0001007983 */ /* 0x000ea80000300800 */
[----:B--2---:R0:W-:Y:S02]  /*784c0*/  STL [R1+0xb98], R0 ;  /* 0x000b980001007387 */ /* 0x0041e40000100800 */
[----:B0-----:R-:W-:Y:S02]  /*784d0*/  IMAD.MOV.U32 R0, RZ, RZ, R29 ;  /* 0x000000ffff007224 */ /* 0x001fe400078e001d */
[----:B------:R-:W2:Y:S04]  /*784e0*/  LDL.LU R29, [R1+0x998] ;  /* 0x00099800011d7983 */ /* 0x000ea80000300800 */
[----:B--2---:R0:W-:Y:S02]  /*784f0*/  STL [R1+0x99c], R29 ;  /* 0x00099c1d01007387 */ /* 0x0041e40000100800 */
[----:B0-----:R-:W-:-:S07]  /*78500*/  IMAD.MOV.U32 R29, RZ, RZ, R28 ;  /* 0x000000ffff1d7224 */ /* 0x001fce00078e001c */
.L_x_24472:
[----:B------:R-:W-:Y:S05]  /*78510*/  BSYNC B1 ;  /* 0x0000000000017941 */ /* 0x000fea0003800000 */
.L_x_24470:
        /* <DEDUP_REMOVED lines=14> */
[----:B--2---:R-:W-:Y:S01]  /*78600*/  IMAD.MOV.U32 R28, RZ, RZ, R0 ;  /* 0x000000ffff1c7224 */ /* 0x004fe200078e0000 */
[----:B0-----:R-:W-:Y:S06]  /*78610*/  @P0 BRA `(.L_x_24475) ;  /* 0x0000000000180947 */ /* 0x001fec0003800000 */
.L_x_24474:
[----:B------:R0:W-:Y:S04]  /*78620*/  STL [R1+0xb90], R0 ;  /* 0x000b900001007387 */ /* 0x0001e80000100800 */
[----:B------:R-:W2:Y:S04]  /*78630*/  LDL.LU R28, [R1+0xb98] ;  /* 0x000b9800011c7983 */ /* 0x000ea80000300800 */
[----:B0-----:R-:W3:Y:S04]  /*78640*/  LDL.LU R0, [R1+0x9a4] ;  /* 0x0009a40001007983 */ /* 0x001ee80000300800 */
[----:B--2---:R0:W-:Y:S04]  /*78650*/  STL [R1+0xba0], R28 ;  /* 0x000ba01c01007387 */ /* 0x0041e80000100800 */
[----:B---3--:R2:W-:Y:S01]  /*78660*/  STL [R1+0x998], R0 ;  /* 0x0009980001007387 */ /* 0x0085e20000100800 */
[----:B0-----:R-:W-:-:S07]  /*78670*/  IMAD.MOV.U32 R28, RZ, RZ, R27 ;  /* 0x000000ffff1c7224 */ /* 0x001fce00078e001b */
.L_x_24475:
[----:B------:R-:W-:Y:S05]  /*78680*/  BSYNC B1 ;  /* 0x0000000000017941 */ /* 0x000fea0003800000 */
.L_x_24473:
[----:B------:R-:W3:Y:S04]  /*78690*/  LDL R27, [R1+0xb90] ;  /* 0x000b9000011b7983 */ /* 0x000ee80000100800 */
[----:B--2---:R-:W2:Y:S01]  /*786a0*/  LDL R0, [R1+0x9a0] ;  /* 0x0009a00001007983 */ /* 0x004ea20000100800 */
[----:B------:R-:W-:Y:S01]  /*786b0*/  BSSY B1, `(.L_x_24476) ;  /* 0x0000013000017945 */ /* 0x000fe20003800000 */
[----:B---3--:R-:W-:-:S04]  /*786c0*/  FSETP.GT.FTZ.AND P0, PT, R27, R26, PT ;  /* 0x0000001a1b00720b */ /* 0x008fc80003f14000 */
[----:B--2---:R-:W-:-:S13]  /*786d0*/  ISETP.EQ.OR P0, PT, R0, -0x1, P0 ;  /* 0xffffffff0000780c */ /* 0x004fda0000702670 */
        /* <DEDUP_REMOVED lines=8> */
[----:B--2---:R0:W5:Y:S06]  /*78760*/  LDL.LU R2, [R1+0xbcc] ;  /* 0x000bcc0001027983 */ /* 0x00416c0000300800 */
[----:B------:R-:W-:Y:S05]  /*78770*/  @P0 BRA `(.L_x_24478) ;  /* 0x0000000000180947 */ /* 0x000fea0003800000 */
.L_x_24477:
[----:B------:R-:W2:Y:S04]  /*78780*/  LDL.LU R27, [R1+0xba0] ;  /* 0x000ba000011b7983 */ /* 0x000ea80000300800 */
[----:B------:R3:W5:Y:S04]  /*78790*/  LDL.LU R0, [R1+0xb90] ;  /* 0x000b900001007983 */ /* 0x0007680000300800 */
[----:B--2---:R2:W-:Y:S04]  /*787a0*/  STL [R1+0xb98], R27 ;  /* 0x000b981b01007387 */ /* 0x0045e80000100800 */
[----:B--2---:R-:W2:Y:S04]  /*787b0*/  LDL.LU R27, [R1+0x9a0] ;  /* 0x0009a000011b7983 */ /* 0x004ea80000300800 */
[----:B--2---:R2:W-:Y:S02]  /*787c0*/  STL [R1+0x9a4], R27 ;  /* 0x0009a41b01007387 */ /* 0x0045e40000100800 */
[----:B--23--:R-:W-:-:S07]  /*787d0*/  IMAD.MOV.U32 R27, RZ, RZ, R26 ;  /* 0x000000ffff1b7224 */ /* 0x00cfce00078e001a */
.L_x_24478:
[----:B------:R-:W-:Y:S05]  /*787e0*/  BSYNC B1 ;  /* 0x0000000000017941 */ /* 0x000fea0003800000 */
.L_x_24476:
        /* <DEDUP_REMOVED lines=16> */
.L_x_24480:
[----:B------:R2:W-:Y:S04]  /*788f0*/  STL [R1+0xb90], R0 ;  /* 0x000b900001007387 */ /* 0x0005e80000100800 */
[----:B------:R-:W3:Y:S04]  /*78900*/  LDL.LU R26, [R1+0xb98] ;  /* 0x000b9800011a7983 */ /* 0x000ee80000300800 */
[----:B--2---:R-:W2:Y:S04]  /*78910*/  LDL.LU R0, [R1+0x9ac] ;  /* 0x0009ac0001007983 */ /* 0x004ea80000300800 */
[----:B---3--:R3:W-:Y:S04]  /*78920*/  STL [R1+0xba0], R26 ;  /* 0x000ba01a01007387 */ /* 0x0087e80000100800 */
[----:B--2---:R2:W-:Y:S01]  /*78930*/  STL [R1+0x9a0], R0 ;  /* 0x0009a00001007387 */ /* 0x0045e20000100800 */
[----:B---3--:R-:W-:-:S07]  /*78940*/  IMAD.MOV.U32 R26, RZ, RZ, R25 ;  /* 0x000000ffff1a7224 */ /* 0x008fce00078e0019 */
.L_x_24481:
[----:B------:R-:W-:Y:S05]  /*78950*/  BSYNC B1 ;  /* 0x0000000000017941 */ /* 0x000fea0003800000 */
.L_x_24479:
        /* <DEDUP_REMOVED lines=15> */
.L_x_24483:
[----:B------:R-:W3:Y:S04]  /*78a50*/  LDL.LU R25, [R1+0xba0] ;  /* 0x000ba00001197983 */ /* 0x000ee80000300800 */
[----:B------:R4:W5:Y:S04]  /*78a60*/  LDL.LU R0, [R1+0xb90] ;  /* 0x000b900001007983 */ /* 0x0009680000300800 */
[----:B---3--:R3:W-:Y:S04]  /*78a70*/  STL [R1+0xb98], R25 ;  /* 0x000b981901007387 */ /* 0x0087e80000100800 */
[----:B---3--:R-:W3:Y:S04]  /*78a80*/  LDL.LU R25, [R1+0x9a8] ;  /* 0x0009a80001197983 */ /* 0x008ee80000300800 */
[----:B---3--:R3:W-:Y:S02]  /*78a90*/  STL [R1+0x9ac], R25 ;  /* 0x0009ac1901007387 */ /* 0x0087e40000100800 */
[----:B---34-:R-:W-:-:S07]  /*78aa0*/  IMAD.MOV.U32 R25, RZ, RZ, R24 ;  /* 0x000000ffff197224 */ /* 0x018fce00078e0018 */
.L_x_24484:
[----:B------:R-:W-:Y:S05]  /*78ab0*/  BSYNC B1 ;  /* 0x0000000000017941 */ /* 0x000fea0003800000 */
.L_x_24482:
        /* <DEDUP_REMOVED lines=16> */
.L_x_24486:
[----:B------:R3:W-:Y:S04]  /*78bc0*/  STL [R1+0xb90], R0 ;  /* 0x000b900001007387 */ /* 0x0007e80000100800 */
[----:B------:R-:W4:Y:S04]  /*78bd0*/  LDL.LU R24, [R1+0xb98] ;  /* 0x000b980001187983 */ /* 0x000f280000300800 */
[----:B---3--:R-:W3:Y:S04]  /*78be0*/  LDL.LU R0, [R1+0x9b4] ;  /* 0x0009b40001007983 */ /* 0x008ee80000300800 */
[----:B----4-:R4:W-:Y:S04]  /*78bf0*/  STL [R1+0xba0], R24 ;  /* 0x000ba01801007387 */ /* 0x0109e80000100800 */
[----:B---3--:R3:W-:Y:S01]  /*78c00*/  STL [R1+0x9a8], R0 ;  /* 0x0009a80001007387 */ /* 0x0087e20000100800 */
[----:B----4-:R-:W-:-:S07]  /*78c10*/  IMAD.MOV.U32 R24, RZ, RZ, R23 ;  /* 0x000000ffff187224 */ /* 0x010fce00078e0017 */
.L_x_24487:
[----:B------:R-:W-:Y:S05]  /*78c20*/  BSYNC B1 ;  /* 0x0000000000017941 */ /* 0x000fea0003800000 */
.L_x_24485:
        /* <DEDUP_REMOVED lines=15> */
.L_x_24489:
[----:B------:R-:W4:Y:S04]  /*78d20*/  LDL.LU R23, [R1+0xba0] ;  /* 0x000ba00001177983 */ /* 0x000f280000300800 */
[----:B------:R0:W5:Y:S04]  /*78d30*/  LDL.LU R0, [R1+0xb90] ;  /* 0x000b900001007983 */ /* 0x0001680000300800 */
[----:B----4-:R4:W-:Y:S04]  /*78d40*/  STL [R1+0xb98], R23 ;  /* 0x000b981701007387 */ /* 0x0109e80000100800 */
[----:B----4-:R-:W4:Y:S04]  /*78d50*/  LDL.LU R23, [R1+0x9b0] ;  /* 0x0009b00001177983 */ /* 0x010f280000300800 */
[----:B----4-:R4:W-:Y:S02]  /*78d60*/  STL [R1+0x9b4], R23 ;  /* 0x0009b41701007387 */ /* 0x0109e40000100800 */
[----:B0---4-:R-:W-:-:S07]  /*78d70*/  IMAD.MOV.U32 R23, RZ, RZ, R22 ;  /* 0x000000ffff177224 */ /* 0x011fce00078e0016 */
.L_x_24490:
[----:B------:R-:W-:Y:S05]  /*78d80*/  BSYNC B1 ;  /* 0x0000000000017941 */ /* 0x000fea0003800000 */
.L_x_24488:
        /* <DEDUP_REMOVED lines=16> */
.L_x_24492:
[----:B------:R4:W-:Y:S04]  /*78e90*/  STL [R1+0xb90], R0 ;  /* 0x000b900001007387 */ /* 0x0009e80000100800 */
[----:B------:R-:W2:Y:S04]  /*78ea0*/  LDL.LU R22, [R1+0xb98] ;  /* 0x000b980001167983 */ /* 0x000ea80000300800 */
[----:B----4-:R-:W4:Y:S04]  /*78eb0*/  LDL.LU R0, [R1+0x9bc] ;  /* 0x0009bc0001007983 */ /* 0x010f280000300800 */
[----:B--2---:R2:W-:Y:S04]  /*78ec0*/  STL [R1+0xba0], R22 ;  /* 0x000ba01601007387 */ /* 0x0045e80000100800 */
[----:B----4-:R4:W-:Y:S01]  /*78ed0*/  STL [R1+0x9b0], R0 ;  /* 0x0009b00001007387 */ /* 0x0109e20000100800 */
[----:B--2---:R-:W-:-:S07]  /*78ee0*/  IMAD.MOV.U32 R22, RZ, RZ, R21 ;  /* 0x000000ffff167224 */ /* 0x004fce00078e0015 */
.L_x_24493:
[----:B------:R-:W-:Y:S05]  /*78ef0*/  BSYNC B1 ;  /* 0x0000000000017941 */ /* 0x000fea0003800000 */
.L_x_24491:
        /* <DEDUP_REMOVED lines=15> */
.L_x_24495:
[----:B------:R-:W4:Y:S04]  /*78ff0*/  LDL.LU R21, [R1+0xba0] ;  /* 0x000ba00001157983 */ /* 0x000f280000300800 */
[----:B------:R0:W5:Y:S04]  /*79000*/  LDL.LU R0, [R1+0xb90] ;  /* 0x000b900001007983 */ /* 0x0001680000300800 */
[----:B----4-:R4:W-:Y:S04]  /*79010*/  STL [R1+0xb98], R21 ;  /* 0x000b981501007387 */ /* 0x0109e80000100800 */
[----:B----4-:R-:W4:Y:S04]  /*79020*/  LDL.LU R21, [R1+0x9b8] ;  /* 0x0009b80001157983 */ /* 0x010f280000300800 */
[----:B----4-:R4:W-:Y:S02]  /*79030*/  STL [R1+0x9bc], R21 ;  /* 0x0009bc1501007387 */ /* 0x0109e40000100800 */
[----:B0---4-:R-:W-:-:S07]  /*79040*/  IMAD.MOV.U32 R21, RZ, RZ, R20 ;  /* 0x000000ffff157224 */ /* 0x011fce00078e0014 */
.L_x_24496:
[----:B------:R-:W-:Y:S05]  /*79050*/  BSYNC B1 ;  /* 0x0000000000017941 */ /* 0x000fea0003800000 */
.L_x_24494:
        /* <DEDUP_REMOVED lines=16> */
.L_x_24498:
[----:B------:R4:W-:Y:S04]  /*79160*/  STL [R1+0xb90], R0 ;  /* 0x000b900001007387 */ /* 0x0009e80000100800 */
[----:B------:R-:W2:Y:S04]  /*79170*/  LDL.LU R20, [R1+0xb98] ;  /* 0x000b980001147983 */ /* 0x000ea80000300800 */
[----:B----4-:R-:W4:Y:S04]  /*79180*/  LDL.LU R0, [R1+0x9c4] ;  /* 0x0009c40001007983 */ /* 0x010f280000300800 */
[----:B--2---:R2:W-:Y:S04]  /*79190*/  STL [R1+0xba0], R20 ;  /* 0x000ba01401007387 */ /* 0x0045e80000100800 */
[----:B----4-:R4:W-:Y:S01]  /*791a0*/  STL [R1+0x9b8], R0 ;  /* 0x0009b80001007387 */ /* 0x0109e20000100800 */
[----:B--2---:R-:W-:-:S07]  /*791b0*/  IMAD.MOV.U32 R20, RZ, RZ, R19 ;  /* 0x000000ffff147224 */ /* 0x004fce00078e0013 */
.L_x_24499:
[----:B------:R-:W-:Y:S05]  /*791c0*/  BSYNC B1 ;  /* 0x0000000000017941 */ /* 0x000fea0003800000 */
.L_x_24497:
        /* <DEDUP_REMOVED lines=15> */
.L_x_24501:
[----:B------:R-:W4:Y:S04]  /*792c0*/  LDL.LU R19, [R1+0xba0] ;  /* 0x000ba00001137983 */ /* 0x000f280000300800 */
[----:B------:R0:W5:Y:S04]  /*792d0*/  LDL.LU R0, [R1+0xb90] ;  /* 0x000b900001007983 */ /* 0x0001680000300800 */
[----:B----4-:R4:W-:Y:S04]  /*792e0*/  STL [R1+0xb98], R19 ;  /* 0x000b981301007387 */ /* 0x0109e80000100800 */
[----:B----4-:R-:W4:Y:S04]  /*792f0*/  LDL.LU R19, [R1+0x9c0] ;  /* 0x0009c00001137983 */ /* 0x010f280000300800 */
[----:B----4-:R4:W-:Y:S02]  /*79300*/  STL [R1+0x9c4], R19 ;  /* 0x0009c41301007387 */ /* 0x0109e40000100800 */
[----:B0---4-:R-:W-:-:S07]  /*79310*/  IMAD.MOV.U32 R19, RZ, RZ, R18 ;  /* 0x000000ffff137224 */ /* 0x011fce00078e0012 */
.L_x_24502:
[----:B------:R-:W-:Y:S05]  /*79320*/  BSYNC B1 ;  /* 0x0000000000017941 */ /* 0x000fea0003800000 */
.L_x_24500:
        /* <DEDUP_REMOVED lines=16> */
.L_x_24504:
[----:B------:R4:W-:Y:S04]  /*79430*/  STL [R1+0xb90], R0 ;  /* 0x000b900001007387 */ /* 0x0009e80000100800 */
[----:B------:R-:W2:Y:S04]  /*79440*/  LDL.LU R18, [R1+0xb98] ;  /* 0x000b980001127983 */ /* 0x000ea80000300800 */
[----:B----4-:R-:W4:Y:S04]  /*79450*/  LDL.LU R0, [R1+0x9cc] ;  /* 0x0009cc0001007983 */ /* 0x010f280000300800 */
[----:B--2---:R2:W-:Y:S04]  /*79460*/  STL [R1+0xba0], R18 ;  /* 0x000ba01201007387 */ /* 0x0045e80000100800 */
[----:B----4-:R4:W-:Y:S01]  /*79470*/  STL [R1+0x9c0], R0 ;  /* 0x0009c00001007387 */ /* 0x0109e20000100800 */
[----:B--2---:R-:W-:-:S07]  /*79480*/  IMAD.MOV.U32 R18, RZ, RZ, R17 ;  /* 0x000000ffff127224 */ /* 0x004fce00078e0011 */
.L_x_24505:
[----:B------:R-:W-:Y:S05]  /*79490*/  BSYNC B1 ;  /* 0x0000000000017941 */ /* 0x000fea0003800000 */
.L_x_24503:
        /* <DEDUP_REMOVED lines=15> */
.L_x_24507:
[----:B------:R-:W4:Y:S04]  /*79590*/  LDL.LU R17, [R1+0xba0] ;  /* 0x000ba00001117983 */ /* 0x000f280000300800 */
[----:B------:R0:W5:Y:S04]  /*795a0*/  LDL.LU R0, [R1+0xb90] ;  /* 0x000b900001007983 */ /* 0x0001680000300800 */
[----:B----4-:R4:W-:Y:S04]  /*795b0*/  STL [R1+0xb98], R17 ;  /* 0x000b981101007387 */ /* 0x0109e80000100800 */
[----:B----4-:R-:W4:Y:S04]  /*795c0*/  LDL.LU R17, [R1+0x9c8] ;  /* 0x0009c80001117983 */ /* 0x010f280000300800 */
[----:B----4-:R4:W-:Y:S02]  /*795d0*/  STL [R1+0x9cc], R17 ;  /* 0x0009cc1101007387 */ /* 0x0109e40000100800 */
[----:B0---4-:R-:W-:-:S07]  /*795e0*/  IMAD.MOV.U32 R17, RZ, RZ, R16 ;  /* 0x000000ffff117224 */ /* 0x011fce00078e0010 */
.L_x_24508:
[----:B------:R-:W-:Y:S05]  /*795f0*/  BSYNC B1 ;  /* 0x0000000000017941 */ /* 0x000fea0003800000 */
.L_x_24506:
        /* <DEDUP_REMOVED lines=16> */
.L_x_24510:
[----:B------:R4:W-:Y:S04]  /*79700*/  STL [R1+0xb90], R0 ;  /* 0x000b900001007387 */ /* 0x0009e80000100800 */
[----:B------:R-:W2:Y:S04]  /*79710*/  LDL.LU R16, [R1+0xb98] ;  /* 0x000b980001107983 */ /* 0x000ea80000300800 */
[----:B----4-:R-:W4:Y:S04]  /*79720*/  LDL.LU R0, [R1+0x9d4] ;  /* 0x0009d40001007983 */ /* 0x010f280000300800 */
[----:B--2---:R2:W-:Y:S04]  /*79730*/  STL [R1+0xba0], R16 ;  /* 0x000ba01001007387 */ /* 0x0045e80000100800 */
[----:B----4-:R4:W-:Y:S01]  /*79740*/  STL [R1+0x9c8], R0 ;  /* 0x0009c80001007387 */ /* 0x0109e20000100800 */
[----:B--2---:R-:W-:-:S07]  /*79750*/  IMAD.MOV.U32 R16, RZ, RZ, R15 ;  /* 0x000000ffff107224 */ /* 0x004fce00078e000f */
.L_x_24511:
[----:B------:R-:W-:Y:S05]  /*79760*/  BSYNC B1 ;  /* 0x0000000000017941 */ /* 0x000fea0003800000 */
.L_x_24509:
        /* <DEDUP_REMOVED lines=15> */
.L_x_24513:
[----:B------:R-:W4:Y:S04]  /*79860*/  LDL.LU R15, [R1+0xba0] ;  /* 0x000ba000010f7983 */ /* 0x000f280000300800 */
[----:B------:R0:W5:Y:S04]  /*79870*/  LDL.LU R0, [R1+0xb90] ;  /* 0x000b900001007983 */ /* 0x0001680000300800 */
[----:B----4-:R4:W-:Y:S04]  /*79880*/  STL [R1+0xb98], R15 ;  /* 0x000b980f01007387 */ /* 0x0109e80000100800 */
[----:B----4-:R-:W4:Y:S04]  /*79890*/  LDL.LU R15, [R1+0x9d0] ;  /* 0x0009d000010f7983 */ /* 0x010f280000300800 */
[----:B----4-:R4:W-:Y:S02]  /*798a0*/  STL [R1+0x9d4], R15 ;  /* 0x0009d40f01007387 */ /* 0x0109e40000100800 */
[----:B0---4-:R-:W-:-:S07]  /*798b0*/  IMAD.MOV.U32 R15, RZ, RZ, R14 ;  /* 0x000000ffff0f7224 */ /* 0x011fce00078e000e */
.L_x_24514:
[----:B------:R-:W-:Y:S05]  /*798c0*/  BSYNC B1 ;  /* 0x0000000000017941 */ /* 0x000fea0003800000 */
.L_x_24512:
        /* <DEDUP_REMOVED lines=16> */
.L_x_24516:
[----:B------:R4:W-:Y:S04]  /*799d0*/  STL [R1+0xb90], R0 ;  /* 0x000b900001007387 */ /* 0x0009e80000100800 */
[----:B------:R-:W2:Y:S04]  /*799e0*/  LDL.LU R14, [R1+0xb98] ;  /* 0x000b9800010e7983 */ /* 0x000ea80000300800 */
[----:B----4-:R-:W4:Y:S04]  /*799f0*/  LDL.LU R0, [R1+0x9dc] ;  /* 0x0009dc0001007983 */ /* 0x010f280000300800 */
[----:B--2---:R2:W-:Y:S04]  /*79a00*/  STL [R1+0xba0], R14 ;  /* 0x000ba00e01007387 */ /* 0x0045e80000100800 */
[----:B----4-:R4:W-:Y:S01]  /*79a10*/  STL [R1+0x9d0], R0 ;  /* 0x0009d00001007387 */ /* 0x0109e20000100800 */
[----:B--2---:R-:W-:-:S07]  /*79a20*/  IMAD.MOV.U32 R14, RZ, RZ, R13 ;  /* 0x000000ffff0e7224 */ /* 0x004fce00078e000d */
.L_x_24517:
[----:B------:R-:W-:Y:S05]  /*79a30*/  BSYNC B1 ;  /* 0x0000000000017941 */ /* 0x000fea0003800000 */
.L_x_24515:
        /* <DEDUP_REMOVED lines=15> */
.L_x_24519:
[----:B------:R-:W4:Y:S04]  /*79b30*/  LDL.LU R13, [R1+0xba0] ;  /* 0x000ba000010d7983 */ /* 0x000f280000300800 */
[----:B------:R0:W5:Y:S04]  /*79b40*/  LDL.LU R0, [R1+0xb90] ;  /* 0x000b900001007983 */ /* 0x0001680000300800 */
[----:B----4-:R4:W-:Y:S04]  /*79b50*/  STL [R1+0xb98], R13 ;  /* 0x000b980d01007387 */ /* 0x0109e80000100800 */
[----:B----4-:R-:W4:Y:S04]  /*79b60*/  LDL.LU R13, [R1+0x9d8] ;  /* 0x0009d800010d7983 */ /* 0x010f280000300800 */
[----:B----4-:R4:W-:Y:S02]  /*79b70*/  STL [R1+0x9dc], R13 ;  /* 0x0009dc0d01007387 */ /* 0x0109e40000100800 */
[----:B0---4-:R-:W-:-:S07]  /*79b80*/  IMAD.MOV.U32 R13, RZ, RZ, R12 ;  /* 0x000000ffff0d7224 */ /* 0x011fce00078e000c */
.L_x_24520:
[----:B------:R-:W-:Y:S05]  /*79b90*/  BSYNC B1 ;  /* 0x0000000000017941 */ /* 0x000fea0003800000 */
.L_x_24518:
        /* <DEDUP_REMOVED lines=16> */
.L_x_24522:
[----:B------:R4:W-:Y:S04]  /*79ca0*/  STL [R1+0xb90], R0 ;  /* 0x000b900001007387 */ /* 0x0009e80000100800 */
[----:B------:R-:W2:Y:S04]  /*79cb0*/  LDL.LU R12, [R1+0xb98] ;  /* 0x000b9800010c7983 */ /* 0x000ea80000300800 */
[----:B----4-:R-:W4:Y:S04]  /*79cc0*/  LDL.LU R0, [R1+0x9e4] ;  /* 0x0009e40001007983 */ /* 0x010f280000300800 */
[----:B--2---:R2:W-:Y:S04]  /*79cd0*/  STL [R1+0xba0], R12 ;  /* 0x000ba00c01007387 */ /* 0x0045e80000100800 */
[----:B----4-:R4:W-:Y:S01]  /*79ce0*/  STL [R1+0x9d8], R0 ;  /* 0x0009d80001007387 */ /* 0x0109e20000100800 */
[----:B--2---:R-:W-:-:S07]  /*79cf0*/  IMAD.MOV.U32 R12, RZ, RZ, R11 ;  /* 0x000000ffff0c7224 */ /* 0x004fce00078e000b */
.L_x_24523:
[----:B------:R-:W-:Y:S05]  /*79d00*/  BSYNC B1 ;  /* 0x0000000000017941 */ /* 0x000fea0003800000 */
.L_x_24521:
        /* <DEDUP_REMOVED lines=15> */
.L_x_24525:
[----:B------:R-:W4:Y:S04]  /*79e00*/  LDL.LU R11, [R1+0xba0] ;  /* 0x000ba000010b7983 */ /* 0x000f280000300800 */
[----:B------:R0:W5:Y:S04]  /*79e10*/  LDL.LU R0, [R1+0xb90] ;  /* 0x000b900001007983 */ /* 0x0001680000300800 */
[----:B----4-:R4:W-:Y:S04]  /*79e20*/  STL [R1+0xb98], R11 ;  /* 0x000b980b01007387 */ /* 0x0109e80000100800 */
[----:B----4-:R-:W4:Y:S04]  /*79e30*/  LDL.LU R11, [R1+0x9e0] ;  /* 0x0009e000010b7983 */ /* 0x010f280000300800 */
[----:B----4-:R4:W-:Y:S02]  /*79e40*/  STL [R1+0x9e4], R11 ;  /* 0x0009e40b01007387 */ /* 0x0109e40000100800 */
[----:B0---4-:R-:W-:-:S07]  /*79e50*/  IMAD.MOV.U32 R11, RZ, RZ, R10 ;  /* 0x000000ffff0b7224 */ /* 0x011fce00078e000a */
.L_x_24526:
[----:B------:R-:W-:Y:S05]  /*79e60*/  BSYNC B1 ;  /* 0x0000000000017941 */ /* 0x000fea0003800000 */
.L_x_24524:
        /* <DEDUP_REMOVED lines=16> */
.L_x_24528:
[----:B------:R4:W-:Y:S04]  /*79f70*/  STL [R1+0xb90], R0 ;  /* 0x000b900001007387 */ /* 0x0009e80000100800 */
[----:B------:R-:W2:Y:S04]  /*79f80*/  LDL.LU R10, [R1+0xb98] ;  /* 0x000b9800010a7983 */ /* 0x000ea80000300800 */
[----:B----4-:R-:W4:Y:S04]  /*79f90*/  LDL.LU R0, [R1+0x9ec] ;  /* 0x0009ec0001007983 */ /* 0x010f280000300800 */
[----:B--2---:R2:W-:Y:S04]  /*79fa0*/  STL [R1+0xba0], R10 ;  /* 0x000ba00a01007387 */ /* 0x0045e80000100800 */
[----:B----4-:R4:W-:Y:S01]  /*79fb0*/  STL [R1+0x9e0], R0 ;  /* 0x0009e00001007387 */ /* 0x0109e20000100800 */
[----:B--2---:R-:W-:-:S07]  /*79fc0*/  IMAD.MOV.U32 R10, RZ, RZ, R9 ;  /* 0x000000ffff0a7224 */ /* 0x004fce00078e0009 */
.L_x_24529:
[----:B------:R-:W-:Y:S05]  /*79fd0*/  BSYNC B1 ;  /* 0x0000000000017941 */ /* 0x000fea0003800000 */
.L_x_24527:
        /* <DEDUP_REMOVED lines=15> */
.L_x_24531:
[----:B------:R-:W4:Y:S04]  /*7a0d0*/  LDL.LU R9, [R1+0xba0] ;  /* 0x000ba00001097983 */ /* 0x000f280000300800 */
[----:B------:R0:W5:Y:S04]  /*7a0e0*/  LDL.LU R0, [R1+0xb90] ;  /* 0x000b900001007983 */ /* 0x0001680000300800 */
[----:B----4-:R4:W-:Y:S04]  /*7a0f0*/  STL [R1+0xb98], R9 ;  /* 0x000b980901007387 */ /* 0x0109e80000100800 */
[----:B----4-:R-:W4:Y:S04]  /*7a100*/  LDL.LU R9, [R1+0x9e8] ;  /* 0x0009e80001097983 */ /* 0x010f280000300800 */
[----:B----4-:R4:W-:Y:S02]  /*7a110*/  STL [R1+0x9ec], R9 ;  /* 0x0009ec0901007387 */ /* 0x0109e40000100800 */
[----:B0---4-:R-:W-:-:S07]  /*7a120*/  IMAD.MOV.U32 R9, RZ, RZ, R8 ;  /* 0x000000ffff097224 */ /* 0x011fce00078e0008 */
.L_x_24532:
[----:B------:R-:W-:Y:S05]  /*7a130*/  BSYNC B1 ;  /* 0x0000000000017941 */ /* 0x000fea0003800000 */
.L_x_24530:
        /* <DEDUP_REMOVED lines=16> */
.L_x_24534:
[----:B------:R4:W-:Y:S04]  /*7a240*/  STL [R1+0xb90], R0 ;  /* 0x000b900001007387 */ /* 0x0009e80000100800 */
[----:B------:R-:W2:Y:S04]  /*7a250*/  LDL.LU R8, [R1+0xb98] ;  /* 0x000b980001087983 */ /* 0x000ea80000300800 */
[----:B----4-:R-:W4:Y:S04]  /*7a260*/  LDL.LU R0, [R1+0x9f4] ;  /* 0x0009f40001007983 */ /* 0x010f280000300800 */
[----:B--2---:R2:W-:Y:S04]  /*7a270*/  STL [R1+0xba0], R8 ;  /* 0x000ba00801007387 */ /* 0x0045e80000100800 */
[----:B----4-:R4:W-:Y:S01]  /*7a280*/  STL [R1+0x9e8], R0 ;  /* 0x0009e80001007387 */ /* 0x0109e20000100800 */
[----:B--2---:R-:W-:-:S07]  /*7a290*/  IMAD.MOV.U32 R8, RZ, RZ, R7 ;  /* 0x000000ffff087224 */ /* 0x004fce00078e0007 */
.L_x_24535:
[----:B------:R-:W-:Y:S05]  /*7a2a0*/  BSYNC B1 ;  /* 0x0000000000017941 */ /* 0x000fea0003800000 */
.L_x_24533:
        /* <DEDUP_REMOVED lines=15> */
.L_x_24537:
[----:B------:R-:W4:Y:S04]  /*7a3a0*/  LDL.LU R7, [R1+0xba0] ;  /* 0x000ba00001077983 */ /* 0x000f280000300800 */
[----:B------:R0:W5:Y:S04]  /*7a3b0*/  LDL.LU R0, [R1+0xb90] ;  /* 0x000b900001007983 */ /* 0x0001680000300800 */
[----:B----4-:R4:W-:Y:S04]  /*7a3c0*/  STL [R1+0xb98], R7 ;  /* 0x000b980701007387 */ /* 0x0109e80000100800 */
[----:B----4-:R-:W4:Y:S04]  /*7a3d0*/  LDL.LU R7, [R1+0x9f0] ;  /* 0x0009f00001077983 */ /* 0x010f280000300800 */
[----:B----4-:R4:W-:Y:S02]  /*7a3e0*/  STL [R1+0x9f4], R7 ;  /* 0x0009f40701007387 */ /* 0x0109e40000100800 */
[----:B0---4-:R-:W-:-:S07]  /*7a3f0*/  IMAD.MOV.U32 R7, RZ, RZ, R6 ;  /* 0x000000ffff077224 */ /* 0x011fce00078e0006 */
.L_x_24538:
[----:B------:R-:W-:Y:S05]  /*7a400*/  BSYNC B1 ;  /* 0x0000000000017941 */ /* 0x000fea0003800000 */
.L_x_24536:
        /* <DEDUP_REMOVED lines=16> */
.L_x_24540:
[----:B------:R4:W-:Y:S04]  /*7a510*/  STL [R1+0xb90], R0 ;  /* 0x000b900001007387 */ /* 0x0009e80000100800 */
[----:B------:R-:W2:Y:S04]  /*7a520*/  LDL.LU R6, [R1+0xb98] ;  /* 0x000b980001067983 */ /* 0x000ea80000300800 */
[----:B----4-:R-:W4:Y:S04]  /*7a530*/  LDL.LU R0, [R1+0x9fc] ;  /* 0x0009fc0001007983 */ /* 0x010f280000300800 */
[----:B--2---:R2:W-:Y:S04]  /*7a540*/  STL [R1+0xba0], R6 ;  /* 0x000ba00601007387 */ /* 0x0045e80000100800 */
[----:B----4-:R4:W-:Y:S01]  /*7a550*/  STL [R1+0x9f0], R0 ;  /* 0x0009f00001007387 */ /* 0x0109e20000100800 */
[----:B--2---:R-:W-:-:S07]  /*7a560*/  IMAD.MOV.U32 R6, RZ, RZ, R5 ;  /* 0x000000ffff067224 */ /* 0x004fce00078e0005 */
.L_x_24541:
[----:B------:R-:W-:Y:S05]  /*7a570*/  BSYNC B1 ;  /* 0x0000000000017941 */ /* 0x000fea0003800000 */
.L_x_24539:
        /* <DEDUP_REMOVED lines=15> */
.L_x_24543:
[----:B------:R-:W4:Y:S04]  /*7a670*/  LDL.LU R5, [R1+0xba0] ;  /* 0x000ba00001057983 */ /* 0x000f280000300800 */
[----:B------:R0:W5:Y:S04]  /*7a680*/  LDL.LU R0, [R1+0xb90] ;  /* 0x000b900001007983 */ /* 0x0001680000300800 */
[----:B----4-:R4:W-:Y:S04]  /*7a690*/  STL [R1+0xb98], R5 ;  /* 0x000b980501007387 */ /* 0x0109e80000100800 */
[----:B----4-:R-:W4:Y:S04]  /*7a6a0*/  LDL.LU R5, [R1+0x9f8] ;  /* 0x0009f80001057983 */ /* 0x010f280000300800 */
[----:B----4-:R4:W-:Y:S02]  /*7a6b0*/  STL [R1+0x9fc], R5 ;  /* 0x0009fc0501007387 */ /* 0x0109e40000100800 */
[----:B0---4-:R-:W-:-:S07]  /*7a6c0*/  IMAD.MOV.U32 R5, RZ, RZ, R4 ;  /* 0x000000ffff057224 */ /* 0x011fce00078e0004 */
.L_x_24544:
[----:B------:R-:W-:Y:S05]  /*7a6d0*/  BSYNC B1 ;  /* 0x0000000000017941 */ /* 0x000fea0003800000 */
.L_x_24542:
        /* <DEDUP_REMOVED lines=16> */
.L_x_24546:
[----:B------:R4:W-:Y:S04]  /*7a7e0*/  STL [R1+0xb90], R0 ;  /* 0x000b900001007387 */ /* 0x0009e80000100800 */
[----:B------:R-:W2:Y:S04]  /*7a7f0*/  LDL.LU R4, [R1+0xb98] ;  /* 0x000b980001047983 */ /* 0x000ea80000300800 */
[----:B----4-:R-:W4:Y:S04]  /*7a800*/  LDL.LU R0, [R1+0xa04] ;  /* 0x000a040001007983 */ /* 0x010f280000300800 */
[----:B--2---:R2:W-:Y:S04]  /*7a810*/  STL [R1+0xba0], R4 ;  /* 0x000ba00401007387 */ /* 0x0045e80000100800 */
[----:B----4-:R4:W-:Y:S01]  /*7a820*/  STL [R1+0x9f8], R0 ;  /* 0x0009f80001007387 */ /* 0x0109e20000100800 */
[----:B--2---:R-:W-:-:S07]  /*7a830*/  IMAD.MOV.U32 R4, RZ, RZ, R3 ;  /* 0x000000ffff047224 */ /* 0x004fce00078e0003 */
.L_x_24547:
[----:B------:R-:W-:Y:S05]  /*7a840*/  BSYNC B1 ;  /* 0x0000000000017941 */ /* 0x000fea0003800000 */
.L_x_24545:
        /* <DEDUP_REMOVED lines=15> */
.L_x_24549:
[----:B------:R-:W4:Y:S04]  /*7a940*/  LDL.LU R3, [R1+0xba0] ;  /* 0x000ba00001037983 */ /* 0x000f280000300800 */
[----:B------:R0:W5:Y:S04]  /*7a950*/  LDL.LU R0, [R1+0xb90] ;  /* 0x000b900001007983 */ /* 0x0001680000300800 */
[----:B----4-:R4:W-:Y:S04]  /*7a960*/  STL [R1+0xb98], R3 ;  /* 0x000b980301007387 */ /* 0x0109e80000100800 */
[----:B----4-:R-:W4:Y:S04]  /*7a970*/  LDL.LU R3, [R1+0xa00] ;  /* 0x000a000001037983 */ /* 0x010f280000300800 */
[----:B----4-:R4:W-:Y:S02]  /*7a980*/  STL [R1+0xa04], R3 ;  /* 0x000a040301007387 */ /* 0x0109e40000100800 */
[----:B0---4-:R-:W-:-:S07]  /*7a990*/  IMAD.MOV.U32 R3, RZ, RZ, R2 ;  /* 0x000000ffff037224 */ /* 0x011fce00078e0002 */
.L_x_24550:
[----:B------:R-:W-:Y:S05]  /*7a9a0*/  BSYNC B1 ;  /* 0x0000000000017941 */ /* 0x000fea0003800000 */
.L_x_24548:
        /* <DEDUP_REMOVED lines=22> */
.L_x_24552:
[----:B------:R-:W2:Y:S04]  /*7ab10*/  LDL.LU R2, [R1+0xb98] ;  /* 0x000b980001027983 */ /* 0x000ea80000300800 */
[----:B------:R4:W-:Y:S04]  /*7ab20*/  STL [R1+0xb90], R0 ;  /* 0x000b900001007387 */ /* 0x0009e80000100800 */
[----:B----4-:R-:W4:Y:S04]  /*7ab30*/  LDL.LU R0, [R1+0xa0c] ;  /* 0x000a0c0001007983 */ /* 0x010f280000300800 */
[----:B--2---:R2:W-:Y:S04]  /*7ab40*/  STL [R1+0xba0], R2 ;  /* 0x000ba00201007387 */ /* 0x0045e80000100800 */
[----:B--2---:R2:W5:Y:S04]  /*7ab50*/  LDL.LU R2, [R1+0x814] ;  /* 0x0008140001027983 */ /* 0x0045680000300800 */
[----:B----4-:R2:W-:Y:S02]  /*7ab60*/  STL [R1+0xa00], R0 ;  /* 0x000a000001007387 */ /* 0x0105e40000100800 */
.L_x_24553:
[----:B------:R-:W-:Y:S05]  /*7ab70*/  BSYNC B1 ;  /* 0x0000000000017941 */ /* 0x000fea0003800000 */
.L_x_24551:
        /* <DEDUP_REMOVED lines=26> */
.L_x_24555:
        /* <DEDUP_REMOVED lines=9> */
.L_x_24556:
[----:B------:R-:W-:Y:S05]  /*7adb0*/  BSYNC B1 ;  /* 0x0000000000017941 */ /* 0x000fea0003800000 */
.L_x_24554:
        /* <DEDUP_REMOVED lines=26> */
.L_x_24558:
        /* <DEDUP_REMOVED lines=9> */
.L_x_24559:
[----:B------:R-:W-:Y:S05]  /*7aff0*/  BSYNC B1 ;  /* 0x0000000000017941 */ /* 0x000fea0003800000 */
.L_x_24557:
        /* <DEDUP_REMOVED lines=26> */
.L_x_24561:
        /* <DEDUP_REMOVED lines=9> */
.L_x_24562:
[----:B------:R-:W-:Y:S05]  /*7b230*/  BSYNC B1 ;  /* 0x0000000000017941 */ /* 0x000fea0003800000 */
.L_x_24560:
        /* <DEDUP_REMOVED lines=26> */
.L_x_24564:
        /* <DEDUP_REMOVED lines=9> */
.L_x_24565:
[----:B------:R-:W-:Y:S05]  /*7b470*/  BSYNC B1 ;  /* 0x0000000000017941 */ /* 0x000fea0003800000 */
.L_x_24563:
        /* <DEDUP_REMOVED lines=26> */
.L_x_24567:
        /* <DEDUP_REMOVED lines=9> */
.L_x_24568:
[----:B------:R-:W-:Y:S05]  /*7b6b0*/  BSYNC B1 ;  /* 0x0000000000017941 */ /* 0x000fea0003800000 */
.L_x_24566:
        /* <DEDUP_REMOVED lines=26> */
.L_x_24570:
        /* <DEDUP_REMOVED lines=9> */
.L_x_24571:
[----:B------:R-:W-:Y:S05]  /*7b8f0*/  BSYNC B1 ;  /* 0x0000000000017941 */ /* 0x000fea0003800000 */
.L_x_24569:
        /* <DEDUP_REMOVED lines=26> */
.L_x_24573:
        /* <DEDUP_REMOVED lines=9> */
.L_x_24574:
[----:B------:R-:W-:Y:S05]  /*7bb30*/  BSYNC B1 ;  /* 0x0000000000017941 */ /* 0x000fea0003800000 */
.L_x_24572:
        /* <DEDUP_REMOVED lines=26> */
.L_x_24576:
        /* <DEDUP_REMOVED lines=9> */
.L_x_24577:
[----:B------:R-:W-:Y:S05]  /*7bd70*/  BSYNC B1 ;  /* 0x0000000000017941 */ /* 0x000fea0003800000 */
.L_x_24575:
        /* <DEDUP_REMOVED lines=26> */
.L_x_24579:
        /* <DEDUP_REMOVED lines=9> */
.L_x_24580:
[----:B------:R-:W-:Y:S05]  /*7bfb0*/  BSYNC B1 ;  /* 0x0000000000017941 */ /* 0x000fea0003800000 */
.L_x_24578:
        /* <DEDUP_REMOVED lines=26> */
.L_x_24582:
        /* <DEDUP_REMOVED lines=9> */
.L_x_24583:
[----:B------:R-:W-:Y:S05]  /*7c1f0*/  BSYNC B1 ;  /* 0x0000000000017941 */ /* 0x000fea0003800000 */
.L_x_24581:
        /* <DEDUP_REMOVED lines=26> */
.L_x_24585:
        /* <DEDUP_REMOVED lines=9> */
.L_x_24586:
[----:B------:R-:W-:Y:S05]  /*7c430*/  BSYNC B1 ;  /* 0x0000000000017941 */ /* 0x000fea0003800000 */
.L_x_24584:
        /* <DEDUP_REMOVED lines=26> */
.L_x_24588:
        /* <DEDUP_REMOVED lines=9> */
.L_x_24589:
[----:B------:R-:W-:Y:S05]  /*7c670*/  BSYNC B1 ;  /* 0x0000000000017941 */ /* 0x000fea0003800000 */
.L_x_24587:
        /* <DEDUP_REMOVED lines=26> */
.L_x_24591:
        /* <DEDUP_REMOVED lines=9> */
.L_x_24592:
[----:B------:R-:W-:Y:S05]  /*7c8b0*/  BSYNC B1 ;  /* 0x0000000000017941 */ /* 0x000fea0003800000 */
.L_x_24590:
        /* <DEDUP_REMOVED lines=26> */
.L_x_24594:
        /* <DEDUP_REMOVED lines=9> */
.L_x_24595:
[----:B------:R-:W-:Y:S05]  /*7caf0*/  BSYNC B1 ;  /* 0x0000000000017941 */ /* 0x000fea0003800000 */
.L_x_24593:
        /* <DEDUP_REMOVED lines=26> */
.L_x_24597:
        /* <DEDUP_REMOVED lines=9> */
.L_x_24598:
[----:B------:R-:W-:Y:S05]  /*7cd30*/  BSYNC B1 ;  /* 0x0000000000017941 */ /* 0x000fea0003800000 */
.L_x_24596:
        /* <DEDUP_REMOVED lines=26> */
.L_x_24600:
        /* <DEDUP_REMOVED lines=9> */
.L_x_24601:
[----:B------:R-:W-:Y:S05]  /*7cf70*/  BSYNC B1 ;  /* 0x0000000000017941 */ /* 0x000fea0003800000 */
.L_x_24599:
        /* <DEDUP_REMOVED lines=26> */
.L_x_24603:
        /* <DEDUP_REMOVED lines=9> */
.L_x_24604:
[----:B------:R-:W-:Y:S05]  /*7d1b0*/  BSYNC B1 ;  /* 0x0000000000017941 */ /* 0x000fea0003800000 */
.L_x_24602:
        /* <DEDUP_REMOVED lines=26> */
.L_x_24606:
        /* <DEDUP_REMOVED lines=9> */
.L_x_24607:
[----:B------:R-:W-:Y:S05]  /*7d3f0*/  BSYNC B1 ;  /* 0x0000000000017941 */ /* 0x000fea0003800000 */
.L_x_24605:
        /* <DEDUP_REMOVED lines=26> */
.L_x_24609:
        /* <DEDUP_REMOVED lines=9> */
.L_x_24610:
[----:B------:R-:W-:Y:S05]  /*7d630*/  BSYNC B1 ;  /* 0x0000000000017941 */ /* 0x000fea0003800000 */
.L_x_24608:
        /* <DEDUP_REMOVED lines=26> */
.L_x_24612:
        /* <DEDUP_REMOVED lines=9> */
.L_x_24613:
[----:B------:R-:W-:Y:S05]  /*7d870*/  BSYNC B1 ;  /* 0x0000000000017941 */ /* 0x000fea0003800000 */
.L_x_24611:
        /* <DEDUP_REMOVED lines=26> */
.L_x_24615:
        /* <DEDUP_REMOVED lines=9> */
.L_x_24616:
[----:B------:R-:W-:Y:S05]  /*7dab0*/  BSYNC B1 ;  /* 0x0000000000017941 */ /* 0x000fea0003800000 */
.L_x_24614:
        /* <DEDUP_REMOVED lines=26> */
.L_x_24618:
        /* <DEDUP_REMOVED lines=9> */
.L_x_24619:
[----:B------:R-:W-:Y:S05]  /*7dcf0*/  BSYNC B1 ;  /* 0x0000000000017941 */ /* 0x000fea0003800000 */
.L_x_24617:
        /* <DEDUP_REMOVED lines=26> */
.L_x_24621:
        /* <DEDUP_REMOVED lines=9> */
.L_x_24622:
[----:B------:R-:W-:Y:S05]  /*7df30*/  BSYNC B1 ;  /* 0x0000000000017941 */ /* 0x000fea0003800000 */
.L_x_24620:
        /* <DEDUP_REMOVED lines=26> */
.L_x_24624:
        /* <DEDUP_REMOVED lines=9> */
.L_x_24625:
[----:B------:R-:W-:Y:S05]  /*7e170*/  BSYNC B1 ;  /* 0x0000000000017941 */ /* 0x000fea0003800000 */
.L_x_24623:
        /* <DEDUP_REMOVED lines=26> */
.L_x_24627:
        /* <DEDUP_REMOVED lines=9> */
.L_x_24628:
[----:B------:R-:W-:Y:S05]  /*7e3b0*/  BSYNC B1 ;  /* 0x0000000000017941 */ /* 0x000fea0003800000 */
.L_x_24626:
        /* <DEDUP_REMOVED lines=26> */
.L_x_24630:
        /* <DEDUP_REMOVED lines=9> */
.L_x_24631:
[----:B------:R-:W-:Y:S05]  /*7e5f0*/  BSYNC B1 ;  /* 0x0000000000017941 */ /* 0x000fea0003800000 */
.L_x_24629:
        /* <DEDUP_REMOVED lines=26> */
.L_x_24633:
        /* <DEDUP_REMOVED lines=9> */
.L_x_24634:
[----:B------:R-:W-:Y:S05]  /*7e830*/  BSYNC B1 ;  /* 0x0000000000017941 */ /* 0x000fea0003800000 */
.L_x_24632:
        /* <DEDUP_REMOVED lines=26> */
.L_x_24636:
        /* <DEDUP_REMOVED lines=9> */
.L_x_24637:
[----:B------:R-:W-:Y:S05]  /*7ea70*/  BSYNC B1 ;  /* 0x0000000000017941 */ /* 0x000fea0003800000 */
.L_x_24635:
        /* <DEDUP_REMOVED lines=26> */
.L_x_24639:
        /* <DEDUP_REMOVED lines=9> */
.L_x_24640:
[----:B------:R-:W-:Y:S05]  /*7ecb0*/  BSYNC B1 ;  /* 0x0000000000017941 */ /* 0x000fea0003800000 */
.L_x_24638:
        /* <DEDUP_REMOVED lines=26> */
.L_x_24642:
        /* <DEDUP_REMOVED lines=9> */
.L_x_24643:
[----:B------:R-:W-:Y:S05]  /*7eef0*/  BSYNC B1 ;  /* 0x0000000000017941 */ /* 0x000fea0003800000 */
.L_x_24641:
        /* <DEDUP_REMOVED lines=26> */
.L_x_24645:
        /* <DEDUP_REMOVED lines=9> */
.L_x_24646:
[----:B------:R-:W-:Y:S05]  /*7f130*/  BSYNC B1 ;  /* 0x0000000000017941 */ /* 0x000fea0003800000 */
.L_x_24644:
        /* <DEDUP_REMOVED lines=26> */
.L_x_24648:
        /* <DEDUP_REMOVED lines=9> */
.L_x_24649:
[----:B------:R-:W-:Y:S05]  /*7f370*/  BSYNC B1 ;  /* 0x0000000000017941 */ /* 0x000fea0003800000 */
.L_x_24647:
        /* <DEDUP_REMOVED lines=26> */
.L_x_24651:
        /* <DEDUP_REMOVED lines=9> */
.L_x_24652:
[----:B------:R-:W-:Y:S05]  /*7f5b0*/  BSYNC B1 ;  /* 0x0000000000017941 */ /* 0x000fea0003800000 */
.L_x_24650:
        /* <DEDUP_REMOVED lines=26> */
.L_x_24654:
        /* <DEDUP_REMOVED lines=9> */
.L_x_24655:
[----:B------:R-:W-:Y:S05]  /*7f7f0*/  BSYNC B1 ;  /* 0x0000000000017941 */ /* 0x000fea0003800000 */
.L_x_24653:
        /* <DEDUP_REMOVED lines=26> */
.L_x_24657:
        /* <DEDUP_REMOVED lines=9> */
.L_x_24658:
[----:B------:R-:W-:Y:S05]  /*7fa30*/  BSYNC B1 ;  /* 0x0000000000017941 */ /* 0x000fea0003800000 */
.L_x_24656:
        /* <DEDUP_REMOVED lines=26> */
.L_x_24660:
        /* <DEDUP_REMOVED lines=9> */
.L_x_24661:
[----:B------:R-:W-:Y:S05]  /*7fc70*/  BSYNC B1 ;  /* 0x0000000000017941 */ /* 0x000fea0003800000 */
.L_x_24659:
        /* <DEDUP_REMOVED lines=26> */
.L_x_24663:
        /* <DEDUP_REMOVED lines=9> */
.L_x_24664:
[----:B------:R-:W-:Y:S05]  /*7feb0*/  BSYNC B1 ;  /* 0x0000000000017941 */ /* 0x000fea0003800000 */
.L_x_24662:
        /* <DEDUP_REMOVED lines=26> */
.L_x_24666:
        /* <DEDUP_REMOVED lines=9> */
.L_x_24667:
[----:B------:R-:W-:Y:S05]  /*800f0*/  BSYNC B1 ;  /* 0x0000000000017941 */ /* 0x000fea0003800000 */
.L_x_24665:
        /* <DEDUP_REMOVED lines=26> */
.L_x_24669:
        /* <DEDUP_REMOVED lines=9> */
.L_x_24670:
[----:B------:R-:W-:Y:S05]  /*80330*/  BSYNC B1 ;  /* 0x0000000000017941 */ /* 0x000fea0003800000 */
.L_x_24668:
        /* <DEDUP_REMOVED lines=26> */
.L_x_24672:
        /* <DEDUP_REMOVED lines=9> */
.L_x_24673:
[----:B------:R-:W-:Y:S05]  /*80570*/  BSYNC B1 ;  /* 0x0000000000017941 */ /* 0x000fea0003800000 */
.L_x_24671:
        /* <DEDUP_REMOVED lines=26> */
.L_x_24675:
        /* <DEDUP_REMOVED lines=9> */
.L_x_24676:
[----:B------:R-:W-:Y:S05]  /*807b0*/  BSYNC B1 ;  /* 0x0000000000017941 */ /* 0x000fea0003800000 */
.L_x_24674:
        /* <DEDUP_REMOVED lines=26> */
.L_x_24678:
        /* <DEDUP_REMOVED lines=9> */
.L_x_24679:
[----:B------:R-:W-:Y:S05]  /*809f0*/  BSYNC B1 ;  /* 0x0000000000017941 */ /* 0x000fea0003800000 */
.L_x_24677:
        /* <DEDUP_REMOVED lines=26> */
.L_x_24681:
        /* <DEDUP_REMOVED lines=9> */
.L_x_24682:
[----:B------:R-:W-:Y:S05]  /*80c30*/  BSYNC B1 ;  /* 0x0000000000017941 */ /* 0x000fea0003800000 */
.L_x_24680:
        /* <DEDUP_REMOVED lines=26> */
.L_x_24684:
        /* <DEDUP_REMOVED lines=9> */
.L_x_24685:
[----:B------:R-:W-:Y:S05]  /*80e70*/  BSYNC B1 ;  /* 0x0000000000017941 */ /* 0x000fea0003800000 */
.L_x_24683:
        /* <DEDUP_REMOVED lines=26> */
.L_x_24687:
        /* <DEDUP_REMOVED lines=9> */
.L_x_24688:
[----:B------:R-:W-:Y:S05]  /*810b0*/  BSYNC B1 ;  /* 0x0000000000017941 */ /* 0x000fea0003800000 */
.L_x_24686:
        /* <DEDUP_REMOVED lines=26> */
.L_x_24690:
        /* <DEDUP_REMOVED lines=9> */
.L_x_24691:
[----:B------:R-:W-:Y:S05]  /*812f0*/  BSYNC B1 ;  /* 0x0000000000017941 */ /* 0x000fea0003800000 */
.L_x_24689:
        /* <DEDUP_REMOVED lines=26> */
.L_x_24693:
        /* <DEDUP_REMOVED lines=9> */
.L_x_24694:
[----:B------:R-:W-:Y:S05]  /*81530*/  BSYNC B1 ;  /* 0x0000000000017941 */ /* 0x000fea0003800000 */
.L_x_24692:
        /* <DEDUP_REMOVED lines=26> */
.L_x_24696:
        /* <DEDUP_REMOVED lines=9> */
.L_x_24697:
[----:B------:R-:W-:Y:S05]  /*81770*/  BSYNC B1 ;  /* 0x0000000000017941 */ /* 0x000fea0003800000 */
.L_x_24695:
        /* <DEDUP_REMOVED lines=26> */
.L_x_24699:
        /* <DEDUP_REMOVED lines=9> */
.L_x_24700:
[----:B------:R-:W-:Y:S05]  /*819b0*/  BSYNC B1 ;  /* 0x0000000000017941 */ /* 0x000fea0003800000 */
.L_x_24698:
        /* <DEDUP_REMOVED lines=26> */
.L_x_24702:
        /* <DEDUP_REMOVED lines=9> */
.L_x_24703:
[----:B------:R-:W-:Y:S05]  /*81bf0*/  BSYNC B1 ;  /* 0x0000000000017941 */ /* 0x000fea0003800000 */
.L_x_24701:
        /* <DEDUP_REMOVED lines=26> */
.L_x_24705:
        /* <DEDUP_REMOVED lines=9> */
.L_x_24706:
[----:B------:R-:W-:Y:S05]  /*81e30*/  BSYNC B1 ;  /* 0x0000000000017941 */ /* 0x000fea0003800000 */
.L_x_24704:
        /* <DEDUP_REMOVED lines=26> */
.L_x_24708:
        /* <DEDUP_REMOVED lines=9> */
.L_x_24709:
[----:B------:R-:W-:Y:S05]  /*82070*/  BSYNC B1 ;  /* 0x0000000000017941 */ /* 0x000fea0003800000 */
.L_x_24707:
        /* <DEDUP_REMOVED lines=26> */
.L_x_24711:
        /* <DEDUP_REMOVED lines=9> */
.L_x_24712:
[----:B------:R-:W-:Y:S05]  /*822b0*/  BSYNC B1 ;  /* 0x0000000000017941 */ /* 0x000fea0003800000 */
.L_x_24710:
        /* <DEDUP_REMOVED lines=26> */
.L_x_24714:
        /* <DEDUP_REMOVED lines=9> */
.L_x_24715:
[----:B------:R-:W-:Y:S05]  /*824f0*/  BSYNC B1 ;  /* 0x0000000000017941 */ /* 0x000fea0003800000 */
.L_x_24713:
        /* <DEDUP_REMOVED lines=26> */
.L_x_24717:
        /* <DEDUP_REMOVED lines=9> */
.L_x_24718:
[----:B------:R-:W-:Y:S05]  /*82730*/  BSYNC B1 ;  /* 0x0000000000017941 */ /* 0x000fea0003800000 */
.L_x_24716:
        /* <DEDUP_REMOVED lines=26> */
.L_x_24720:
        /* <DEDUP_REMOVED lines=9> */
.L_x_24721:
[----:B------:R-:W-:Y:S05]  /*82970*/  BSYNC B1 ;  /* 0x0000000000017941 */ /* 0x000fea0003800000 */
.L_x_24719:
        /* <DEDUP_REMOVED lines=26> */
.L_x_24723:
        /* <DEDUP_REMOVED lines=9> */
.L_x_24724:
[----:B------:R-:W-:Y:S05]  /*82bb0*/  BSYNC B1 ;  /* 0x0000000000017941 */ /* 0x000fea0003800000 */
.L_x_24722:
        /* <DEDUP_REMOVED lines=26> */
.L_x_24726:
        /* <DEDUP_REMOVED lines=9> */
.L_x_24727:
[----:B------:R-:W-:Y:S05]  /*82df0*/  BSYNC B1 ;  /* 0x0000000000017941 */ /* 0x000fea0003800000 */
.L_x_24725:
        /* <DEDUP_REMOVED lines=26> */
.L_x_24729:
        /* <DEDUP_REMOVED lines=9> */
.L_x_24730:
[----:B------:R-:W-:Y:S05]  /*83030*/  BSYNC B1 ;  /* 0x0000000000017941 */ /* 0x000fea0003800000 */
.L_x_24728:
        /* <DEDUP_REMOVED lines=26> */
.L_x_24732:
        /* <DEDUP_REMOVED lines=9> */
.L_x_24733:
[----:B------:R-:W-:Y:S05]  /*83270*/  BSYNC B1 ;  /* 0x0000000000017941 */ /* 0x000fea0003800000 */
.L_x_24731:
        /* <DEDUP_REMOVED lines=26> */
.L_x_24735:
        /* <DEDUP_REMOVED lines=9> */
.L_x_24736:
[----:B------:R-:W-:Y:S05]  /*834b0*/  BSYNC B1 ;  /* 0x0000000000017941 */ /* 0x000fea0003800000 */
.L_x_24734:
        /* <DEDUP_REMOVED lines=26> */
.L_x_24738:
        /* <DEDUP_REMOVED lines=9> */
.L_x_24739:
[----:B------:R-:W-:Y:S05]  /*836f0*/  BSYNC B1 ;  /* 0x0000000000017941 */ /* 0x000fea0003800000 */
.L_x_24737:
        /* <DEDUP_REMOVED lines=26> */
.L_x_24741:
        /* <DEDUP_REMOVED lines=9> */
.L_x_24742:
[----:B------:R-:W-:Y:S05]  /*83930*/  BSYNC B1 ;  /* 0x0000000000017941 */ /* 0x000fea0003800000 */
.L_x_24740:
        /* <DEDUP_REMOVED lines=26> */
.L_x_24744:
        /* <DEDUP_REMOVED lines=9> */
.L_x_24745:
[----:B------:R-:W-:Y:S05]  /*83b70*/  BSYNC B1 ;  /* 0x0000000000017941 */ /* 0x000fea0003800000 */
.L_x_24743:
        /* <DEDUP_REMOVED lines=26> */
.L_x_24747:
        /* <DEDUP_REMOVED lines=9> */
.L_x_24748:
[----:B------:R-:W-:Y:S05]  /*83db0*/  BSYNC B1 ;  /* 0x0000000000017941 */ /* 0x000fea0003800000 */
.L_x_24746:
        /* <DEDUP_REMOVED lines=26> */
.L_x_24750:
        /* <DEDUP_REMOVED lines=9> */
.L_x_24751:
[----:B------:R-:W-:Y:S05]  /*83ff0*/  BSYNC B1 ;  /* 0x0000000000017941 */ /* 0x000fea0003800000 */
.L_x_24749:
        /* <DEDUP_REMOVED lines=26> */
.L_x_24753:
        /* <DEDUP_REMOVED lines=9> */
.L_x_24754:
[----:B------:R-:W-:Y:S05]  /*84230*/  BSYNC B1 ;  /* 0x0000000000017941 */ /* 0x000fea0003800000 */
.L_x_24752:
        /* <DEDUP_REMOVED lines=26> */
.L_x_24756:
        /* <DEDUP_REMOVED lines=9> */
.L_x_24757:
[----:B------:R-:W-:Y:S05]  /*84470*/  BSYNC B1 ;  /* 0x0000000000017941 */ /* 0x000fea0003800000 */
.L_x_24755:
        /* <DEDUP_REMOVED lines=26> */
.L_x_24759:
        /* <DEDUP_REMOVED lines=9> */
.L_x_24760:
[----:B------:R-:W-:Y:S05]  /*846b0*/  BSYNC B1 ;  /* 0x0000000000017941 */ /* 0x000fea0003800000 */
.L_x_24758:
        /* <DEDUP_REMOVED lines=26> */
.L_x_24762:
        /* <DEDUP_REMOVED lines=9> */
.L_x_24763:
[----:B------:R-:W-:Y:S05]  /*848f0*/  BSYNC B1 ;  /* 0x0000000000017941 */ /* 0x000fea0003800000 */
.L_x_24761:
        /* <DEDUP_REMOVED lines=26> */
.L_x_24765:
        /* <DEDUP_REMOVED lines=9> */
.L_x_24766:
[----:B------:R-:W-:Y:S05]  /*84b30*/  BSYNC B1 ;  /* 0x0000000000017941 */ /* 0x000fea0003800000 */
.L_x_24764:
        /* <DEDUP_REMOVED lines=26> */
.L_x_24768:
        /* <DEDUP_REMOVED lines=9> */
.L_x_24769:
[----:B------:R-:W-:Y:S05]  /*84d70*/  BSYNC B1 ;  /* 0x0000000000017941 */ /* 0x000fea0003800000 */
.L_x_24767:
        /* <DEDUP_REMOVED lines=26> */
.L_x_24771:
        /* <DEDUP_REMOVED lines=9> */
.L_x_24772:
[----:B------:R-:W-:Y:S05]  /*84fb0*/  BSYNC B1 ;  /* 0x0000000000017941 */ /* 0x000fea0003800000 */
.L_x_24770:
        /* <DEDUP_REMOVED lines=26> */
.L_x_24774:
        /* <DEDUP_REMOVED lines=9> */
.L_x_24775:
[----:B------:R-:W-:Y:S05]  /*851f0*/  BSYNC B1 ;  /* 0x0000000000017941 */ /* 0x000fea0003800000 */
.L_x_24773:
        /* <DEDUP_REMOVED lines=26> */
.L_x_24777:
        /* <DEDUP_REMOVED lines=9> */
.L_x_24778:
[----:B------:R-:W-:Y:S05]  /*85430*/  BSYNC B1 ;  /* 0x0000000000017941 */ /* 0x000fea0003800000 */
.L_x_24776:
        /* <DEDUP_REMOVED lines=26> */
.L_x_24780:
        /* <DEDUP_REMOVED lines=9> */
.L_x_24781:
[----:B------:R-:W-:Y:S05]  /*85670*/  BSYNC B1 ;  /* 0x0000000000017941 */ /* 0x000fea0003800000 */
.L_x_24779:
        /* <DEDUP_REMOVED lines=26> */
.L_x_24783:
        /* <DEDUP_REMOVED lines=9> */
.L_x_24784:
[----:B------:R-:W-:Y:S05]  /*858b0*/  BSYNC B1 ;  /* 0x0000000000017941 */ /* 0x000fea0003800000 */
.L_x_24782:
        /* <DEDUP_REMOVED lines=26> */
.L_x_24786:
        /* <DEDUP_REMOVED lines=9> */
.L_x_24787:
[----:B------:R-:W-:Y:S05]  /*85af0*/  BSYNC B1 ;  /* 0x0000000000017941 */ /* 0x000fea0003800000 */
.L_x_24785:
        /* <DEDUP_REMOVED lines=26> */
.L_x_24789:
        /* <DEDUP_REMOVED lines=9> */
.L_x_24790:
[----:B------:R-:W-:Y:S05]  /*85d30*/  BSYNC B1 ;  /* 0x0000000000017941 */ /* 0x000fea0003800000 */
.L_x_24788:
        /* <DEDUP_REMOVED lines=26> */
.L_x_24792:
        /* <DEDUP_REMOVED lines=9> */
.L_x_24793:
[----:B------:R-:W-:Y:S05]  /*85f70*/  BSYNC B1 ;  /* 0x0000000000017941 */ /* 0x000fea0003800000 */
.L_x_24791:
        /* <DEDUP_REMOVED lines=26> */
.L_x_24795:
        /* <DEDUP_REMOVED lines=9> */
.L_x_24796:
[----:B------:R-:W-:Y:S05]  /*861b0*/  BSYNC B1 ;  /* 0x0000000000017941 */ /* 0x000fea0003800000 */
.L_x_24794:
        /* <DEDUP_REMOVED lines=26> */
.L_x_24798:
        /* <DEDUP_REMOVED lines=9> */
.L_x_24799:
[----:B------:R-:W-:Y:S05]  /*863f0*/  BSYNC B1 ;  /* 0x0000000000017941 */ /* 0x000fea0003800000 */
.L_x_24797:
        /* <DEDUP_REMOVED lines=26> */
.L_x_24801:
        /* <DEDUP_REMOVED lines=9> */
.L_x_24802:
[----:B------:R-:W-:Y:S05]  /*86630*/  BSYNC B1 ;  /* 0x0000000000017941 */ /* 0x000fea0003800000 */
.L_x_24800:
        /* <DEDUP_REMOVED lines=26> */
.L_x_24804:
        /* <DEDUP_REMOVED lines=9> */
.L_x_24805:
[----:B------:R-:W-:Y:S05]  /*86870*/  BSYNC B1 ;  /* 0x0000000000017941 */ /* 0x000fea0003800000 */
.L_x_24803:
        /* <DEDUP_REMOVED lines=26> */
.L_x_24807:
        /* <DEDUP_REMOVED lines=9> */
.L_x_24808:
[----:B------:R-:W-:Y:S05]  /*86ab0*/  BSYNC B1 ;  /* 0x0000000000017941 */ /* 0x000fea0003800000 */
.L_x_24806:
        /* <DEDUP_REMOVED lines=26> */
.L_x_24810:
        /* <DEDUP_REMOVED lines=9> */
.L_x_24811:
[----:B------:R-:W-:Y:S05]  /*86cf0*/  BSYNC B1 ;  /* 0x0000000000017941 */ /* 0x000fea0003800000 */
.L_x_24809:
        /* <DEDUP_REMOVED lines=26> */
.L_x_24813:
        /* <DEDUP_REMOVED lines=9> */
.L_x_24814:
[----:B------:R-:W-:Y:S05]  /*86f30*/  BSYNC B1 ;  /* 0x0000000000017941 */ /* 0x000fea0003800000 */
.L_x_24812:
        /* <DEDUP_REMOVED lines=26> */
.L_x_24816:
        /* <DEDUP_REMOVED lines=9> */
.L_x_24817:
[----:B------:R-:W-:Y:S05]  /*87170*/  BSYNC B1 ;  /* 0x0000000000017941 */ /* 0x000fea0003800000 */
.L_x_24815:
        /* <DEDUP_REMOVED lines=26> */
.L_x_24819:
        /* <DEDUP_REMOVED lines=9> */
.L_x_24820:
[----:B------:R-:W-:Y:S05]  /*873b0*/  BSYNC B1 ;  /* 0x0000000000017941 */ /* 0x000fea0003800000 */
.L_x_24818:
        /* <DEDUP_REMOVED lines=26> */
.L_x_24822:
        /* <DEDUP_REMOVED lines=9> */
.L_x_24823:
[----:B------:R-:W-:Y:S05]  /*875f0*/  BSYNC B1 ;  /* 0x0000000000017941 */ /* 0x000fea0003800000 */
.L_x_24821:
        /* <DEDUP_REMOVED lines=26> */
.L_x_24825:
        /* <DEDUP_REMOVED lines=9> */
.L_x_24826:
[----:B------:R-:W-:Y:S05]  /*87830*/  BSYNC B1 ;  /* 0x0000000000017941 */ /* 0x000fea0003800000 */
.L_x_24824:
        /* <DEDUP_REMOVED lines=26> */
.L_x_24828:
        /* <DEDUP_REMOVED lines=9> */
.L_x_24829:
[----:B------:R-:W-:Y:S05]  /*87a70*/  BSYNC B1 ;  /* 0x0000000000017941 */ /* 0x000fea0003800000 */
.L_x_24827:
        /* <DEDUP_REMOVED lines=26> */
.L_x_24831:
        /* <DEDUP_REMOVED lines=9> */
.L_x_24832:
[----:B------:R-:W-:Y:S05]  /*87cb0*/  BSYNC B1 ;  /* 0x0000000000017941 */ /* 0x000fea0003800000 */
.L_x_24830:
        /* <DEDUP_REMOVED lines=26> */
.L_x_24834:
        /* <DEDUP_REMOVED lines=9> */
.L_x_24835:
[----:B------:R-:W-:Y:S05]  /*87ef0*/  BSYNC B1 ;  /* 0x0000000000017941 */ /* 0x000fea0003800000 */
.L_x_24833:
        /* <DEDUP_REMOVED lines=26> */
.L_x_24837:
        /* <DEDUP_REMOVED lines=9> */
.L_x_24838:
[----:B------:R-:W-:Y:S05]  /*88130*/  BSYNC B1 ;  /* 0x0000000000017941 */ /* 0x000fea0003800000 */
.L_x_24836:
        /* <DEDUP_REMOVED lines=26> */
.L_x_24840:
        /* <DEDUP_REMOVED lines=9> */
.L_x_24841:
[----:B------:R-:W-:Y:S05]  /*88370*/  BSYNC B1 ;  /* 0x0000000000017941 */ /* 0x000fea0003800000 */
.L_x_24839:
        /* <DEDUP_REMOVED lines=27> */
.L_x_24843:
        /* <DEDUP_REMOVED lines=9> */
.L_x_24844:
[----:B------:R-:W-:Y:S05]  /*885c0*/  BSYNC B1 ;  /* 0x0000000000017941 */ /* 0x000fea0003800000 */
.L_x_24842:
        /* <DEDUP_REMOVED lines=26> */
.L_x_24846:
[----:B-----5:R3:W-:Y:S04]  /*88770*/  STL [R1+0xbcc], R2 ;  /* 0x000bcc0201007387 */ /* 0x0207e80000100800 */
[----:B------:R-:W4:Y:S04]  /*88780*/  LDL.LU R0, [R1+0xba0] ;  /* 0x000ba00001007983 */ /* 0x000f280000300800 */
[----:B---3--:R-:W3:Y:S04]  /*88790*/  LDL.LU R2, [R1+0xb9c] ;  /* 0x000b9c0001027983 */ /* 0x008ee80000300800 */
[----:B----4-:R4:W-:Y:S04]  /*887a0*/  STL [R1+0xb98], R0 ;  /* 0x000b980001007387 */ /* 0x0109e80000100800 */
[----:B---3--:R3:W-:Y:S04]  /*887b0*/  STL [R1+0xb88], R2 ;  /* 0x000b880201007387 */ /* 0x0087e80000100800 */
[----:B----4-:R4:W5:Y:S04]  /*887c0*/  LDL.LU R0, [R1+0xb90] ;  /* 0x000b900001007983 */ /* 0x0109680000300800 */
[----:B---3--:R-:W3:Y:S04]  /*887d0*/  LDL.LU R2, [R1+0xb94] ;  /* 0x000b940001027983 */ /* 0x008ee80000300800 */
[----:B---3--:R3:W-:Y:S04]  /*887e0*/  STL [R1+0x990], R2 ;  /* 0x0009900201007387 */ /* 0x0087e80000100800 */
[----:B---3--:R4:W5:Y:S02]  /*887f0*/  LDL.LU R2, [R1+0xbcc] ;  /* 0x000bcc0001027983 */ /* 0x0089640000300800 */
.L_x_24847:
[----:B------:R-:W-:Y:S05]  /*88800*/  BSYNC B1 ;  /* 0x0000000000017941 */ /* 0x000fea0003800000 */
.L_x_24845:
        /* <DEDUP_REMOVED lines=26> */
.L_x_24849:
        /* <DEDUP_REMOVED lines=13> */
.L_x_24850:
[----:B------:R-:W-:Y:S05]  /*88a80*/  BSYNC B1 ;  /* 0x0000000000017941 */ /* 0x000fea0003800000 */
.L_x_24848:
        /* <DEDUP_REMOVED lines=10> */
[----:B------:R-:W-:Y:S04]  /*88b30*/  STL.64 [R1+0xbe0], R8 ;  /* 0x000be00801007387 */ /* 0x000fe80000100a00 */
[----:B------:R0:W-:Y:S04]  /*88b40*/  STL [R1+0xbd8], R5 ;  /* 0x000bd80501007387 */ /* 0x0001e80000100800 */
[----:B------:R-:W-:Y:S04]  /*88b50*/  STL [R1+0xbd4], R4 ;  /* 0x000bd40401007387 */ /* 0x000fe80000100800 */
[----:B0-----:R-:W4:Y:S01]  /*88b60*/  LDL.LU R5, [R1+0xbbc] ;  /* 0x000bbc0001057983 */ /* 0x001f220000300800 */
[----:B--2---:R-:W-:-:S05]  /*88b70*/  LEA R11, R11, R14, 0x18 ;  /* 0x0000000e0b0b7211 */ /* 0x004fca00078ec0ff */
[----:B------:R-:W0:Y:S04]  /*88b80*/  LDS.64 R2, [R11+0x1020] ;  /* 0x001020000b027984 */ /* 0x000e280000000a00 */
[----:B0-----:R-:W-:Y:S01]  /*88b90*/  STL.64 [R1+0x400], R2 ;  /* 0x0004000201007387 */ /* 0x001fe20000100a00 */
[----:B---3--:R-:W-:-:S03]  /*88ba0*/  FADD.FTZ R0, R0, R15 ;  /* 0x0000000f00007221 */ /* 0x008fc60000010000 */
[----:B------:R-:W0:Y:S04]  /*88bb0*/  LDS.128 R12, [R11+0xc20] ;  /* 0x000c20000b0c7984 */ /* 0x000e280000000c00 */
[----:B0-----:R-:W-:Y:S04]  /*88bc0*/  STL.64 [R1], R12 ;  /* 0x0000000c01007387 */ /* 0x001fe80000100a00 */
        /* <DEDUP_REMOVED lines=184> */
[----:B------:R-:W-:Y:S04]  /*89750*/  LDS.128 R12, [R11+0x1000] ;  /* 0x001000000b0c7984 */ /* 0x000fe80000000c00 */
[----:B------:R-:W0:Y:S04]  /*89760*/  LDS.128 R8, [R11+0x1010] ;  /* 0x001010000b087984 */ /* 0x000e280000000c00 */
[----:B0-----:R0:W-:Y:S04]  /*89770*/  STL.64 [R1+0x3f0], R8 ;  /* 0x0003f00801007387 */ /* 0x0011e80000100a00 */
[----:B0-----:R-:W2:Y:S04]  /*89780*/  LDL.64 R8, [R1] ;  /* 0x0000000001087983 */ /* 0x001ea80000100a00 */
[----:B------:R0:W-:Y:S04]  /*89790*/  STL.64 [R1+0x3e0], R12 ;  /* 0x0003e00c01007387 */ /* 0x0001e80000100a00 */
[----:B------:R3:W-:Y:S04]  /*897a0*/  STL.64 [R1+0x3e8], R14 ;  /* 0x0003e80e01007387 */ /* 0x0007e80000100a00 */
[----:B------:R1:W-:Y:S04]  /*897b0*/  STL.64 [R1+0x3f8], R10 ;  /* 0x0003f80a01007387 */ /* 0x0003e80000100a00 */
[----:B0-----:R0:W5:Y:S04]  /*897c0*/  LDL.LU.64 R12, [R1+0xbf0] ;  /* 0x000bf000010c7983 */ /* 0x0011680000300a00 */
[----:B---3--:R0:W5:Y:S04]  /*897d0*/  LDL.LU.64 R14, [R1+0xbf8] ;  /* 0x000bf800010e7983 */ /* 0x0081680000300a00 */
[----:B-1----:R0:W5:Y:S01]  /*897e0*/  LDL.LU.64 R10, [R1+0xbe8] ;  /* 0x000be800010a7983 */ /* 0x0021620000300a00 */
[----:B--2---:R-:W-:-:S02]  /*897f0*/  IMAD.MOV.U32 R4, RZ, RZ, R8 ;  /* 0x000000ffff047224 */ /* 0x004fc400078e0008 */
[----:B------:R-:W-:Y:S02]  /*89800*/  IMAD.MOV.U32 R2, RZ, RZ, R9 ;  /* 0x000000ffff027224 */ /* 0x000fe400078e0009 */
[----:B------:R0:W5:Y:S01]  /*89810*/  LDL.LU.64 R8, [R1+0xbe0] ;  /* 0x000be00001087983 */ /* 0x0001620000300a00 */
[----:B----4-:R-:W-:-:S04]  /*89820*/  FSETP.GT.FTZ.AND P0, PT, R5, R4, PT ;  /* 0x000000040500720b */ /* 0x010fc80003f14000 */
[----:B------:R-:W-:Y:S02]  /*89830*/  FSEL R3, R0, R2, P0 ;  /* 0x0000000200037208 */ /* 0x000fe40000000000 */
[----:B------:R-:W-:Y:S02]  /*89840*/  FSEL R2, R2, R0, P0 ;  /* 0x0000000002027208 */ /* 0x000fe40000000000 */
[----:B------:R-:W-:Y:S01]  /*89850*/  FSEL R0, R4, R5, P0 ;  /* 0x0000000504007208 */ /* 0x000fe20000000000 */
[----:B------:R1:W-:Y:S02]  /*89860*/  STL [R1+0xbc0], R3 ;  /* 0x000bc00301007387 */ /* 0x0003e40000100800 */
[----:B-1----:R-:W-:Y:S02]  /*89870*/  FSEL R3, R5, R4, P0 ;  /* 0x0000000405037208 */ /* 0x002fe40000000000 */
[----:B------:R0:W5:Y:S03]  /*89880*/  LDL.LU R5, [R1+0xbd8] ;  /* 0x000bd80001057983 */ /* 0x0001660000300800 */
[----:B------:R-:W-:Y:S01]  /*89890*/  FADD.FTZ R0, -R3, R0 ;  /* 0x0000000003007221 */ /* 0x000fe20000010100 */
[----:B------:R0:W5:Y:S03]  /*898a0*/  LDL.LU R4, [R1+0xbd4] ;  /* 0x000bd40001047983 */ /* 0x0001660000300800 */
[----:B------:R-:W-:-:S06]  /*898b0*/  FMUL.FTZ R0, R0, 1.4426950216293334961 ;  /* 0x3fb8aa3b00007820 */ /* 0x000fcc0000410000 */
[----:B------:R-:W1:Y:S01]  /*898c0*/  MUFU.EX2 R0, R0 ;  /* 0x0000000000007308 */ /* 0x000e620000000800 */
[----:B------:R2:W-:Y:S04]  /*898d0*/  STL [R1+0xba4], R3 ;  /* 0x000ba40301007387 */ /* 0x0005e80000100800 */
[----:B--2---:R0:W5:Y:S01]  /*898e0*/  LDL.LU R3, [R1+0xbd0] ;  /* 0x000bd00001037983 */ /* 0x0041620000300800 */
[----:B-1----:R-:W-:-:S03]  /*898f0*/  FMUL.FTZ R0, R2, R0 ;  /* 0x0000000002007220 */ /* 0x002fc60000410000 */
[----:B------:R0:W5:Y:S04]  /*89900*/  LDL.LU R2, [R1+0xbcc] ;  /* 0x000bcc0001027983 */ /* 0x0001680000300800 */
[----:B------:R0:W-:Y:S04]  /*89910*/  STL [R1+0xbb8], RZ ;  /* 0x000bb8ff01007387 */ /* 0x0001e80000100800 */
[----:B------:R0:W-:Y:S02]  /*89920*/  STL [R1+0xbbc], R0 ;  /* 0x000bbc0001007387 */ /* 0x0001e40000100800 */
.L_x_25233:
[----:B-1---5:R1:W-:Y:S04]  /*89930*/  STL [R1+0xbd4], R4 ;  /* 0x000bd40401007387 */ /* 0x0223e80000100800 */
[----:B-1----:R-:W2:Y:S04]  /*89940*/  LDL.LU R4, [R1+0xbb8] ;  /* 0x000bb80001047983 */ /* 0x002ea80000300800 */
[----:B------:R-:W-:Y:S04]  /*89950*/  STL [R1+0xbd0], R3 ;  /* 0x000bd00301007387 */ /* 0x000fe80000100800 */
[----:B------:R1:W-:Y:S04]  /*89960*/  STL [R1+0xbcc], R2 ;  /* 0x000bcc0201007387 */ /* 0x0003e80000100800 */
[----:B-1-3--:R-:W3:Y:S01]  /*89970*/  LDL R2, [R1+0x99c] ;  /* 0x00099c0001027983 */ /* 0x00aee20000100800 */
        /* <DEDUP_REMOVED lines=30> */
.L_x_24853:
[----:B------:R-:W2:Y:S04]  /*89b60*/  LDL.LU R0, [R1+0x99c] ;  /* 0x00099c0001007983 */ /* 0x000ea80000300800 */
[----:B--2---:R0:W-:Y:S02]  /*89b70*/  STL [R1+0xb98], R0 ;  /* 0x000b980001007387 */ /* 0x0041e40000100800 */
[----:B0-----:R-:W-:Y:S02]  /*89b80*/  IMAD.MOV.U32 R0, RZ, RZ, R29 ;  /* 0x000000ffff007224 */ /* 0x001fe400078e001d */
[----:B------:R-:W2:Y:S04]  /*89b90*/  LDL.LU R29, [R1+0x998] ;  /* 0x00099800011d7983 */ /* 0x000ea80000300800 */
[----:B--2---:R0:W-:Y:S02]  /*89ba0*/  STL [R1+0x99c], R29 ;  /* 0x00099c1d01007387 */ /* 0x0041e40000100800 */
[----:B0-----:R-:W-:-:S07]  /*89bb0*/  IMAD.MOV.U32 R29, RZ, RZ, R28 ;  /* 0x000000ffff1d7224 */ /* 0x001fce00078e001c */
.L_x_24854:
[----:B------:R-:W-:Y:S05]  /*89bc0*/  BSYNC B1 ;  /* 0x0000000000017941 */ /* 0x000fea0003800000 */
.L_x_24852:
        /* <DEDUP_REMOVED lines=16> */
.L_x_24856:
[----:B------:R0:W-:Y:S04]  /*89cd0*/  STL [R1+0xb90], R0 ;  /* 0x000b900001007387 */ /* 0x0001e80000100800 */
[----:B------:R-:W2:Y:S04]  /*89ce0*/  LDL.LU R28, [R1+0xb98] ;  /* 0x000b9800011c7983 */ /* 0x000ea80000300800 */
[----:B0-----:R-:W3:Y:S04]  /*89cf0*/  LDL.LU R0, [R1+0x9a4] ;  /* 0x0009a40001007983 */ /* 0x001ee80000300800 */
[----:B--2---:R0:W-:Y:S04]  /*89d00*/  STL [R1+0xba0], R28 ;  /* 0x000ba01c01007387 */ /* 0x0041e80000100800 */
[----:B---3--:R1:W-:Y:S01]  /*89d10*/  STL [R1+0x998], R0 ;  /* 0x0009980001007387 */ /* 0x0083e20000100800 */
[----:B0-----:R-:W-:-:S07]  /*89d20*/  IMAD.MOV.U32 R28, RZ, RZ, R27 ;  /* 0x000000ffff1c7224 */ /* 0x001fce00078e001b */
.L_x_24857:
[----:B------:R-:W-:Y:S05]  /*89d30*/  BSYNC B1 ;  /* 0x0000000000017941 */ /* 0x000fea0003800000 */
.L_x_24855:
        /* <DEDUP_REMOVED lines=15> */
.L_x_24859:
[----:B------:R-:W2:Y:S04]  /*89e30*/  LDL.LU R27, [R1+0xba0] ;  /* 0x000ba000011b7983 */ /* 0x000ea80000300800 */
[----:B------:R1:W5:Y:S04]  /*89e40*/  LDL.LU R0, [R1+0xb90] ;  /* 0x000b900001007983 */ /* 0x0003680000300800 */
[----:B--2---:R2:W-:Y:S04]  /*89e50*/  STL [R1+0xb98], R27 ;  /* 0x000b981b01007387 */ /* 0x0045e80000100800 */
[----:B--2---:R-:W2:Y:S04]  /*89e60*/  LDL.LU R27, [R1+0x9a0] ;  /* 0x0009a000011b7983 */ /* 0x004ea80000300800 */
[----:B--2---:R2:W-:Y:S02]  /*89e70*/  STL [R1+0x9a4], R27 ;  /* 0x0009a41b01007387 */ /* 0x0045e40000100800 */
[----:B-12---:R-:W-:-:S07]  /*89e80*/  IMAD.MOV.U32 R27, RZ, RZ, R26 ;  /* 0x000000ffff1b7224 */ /* 0x006fce00078e001a */
.L_x_24860:
[----:B------:R-:W-:Y:S05]  /*89e90*/  BSYNC B1 ;  /* 0x0000000000017941 */ /* 0x000fea0003800000 */
.L_x_24858:
        /* <DEDUP_REMOVED lines=16> */
.L_x_24862:
[----:B------:R1:W-:Y:S04]  /*89fa0*/  STL [R1+0xb90], R0 ;  /* 0x000b900001007387 */ /* 0x0003e80000100800 */
[----:B------:R-:W2:Y:S04]  /*89fb0*/  LDL.LU R26, [R1+0xb98] ;  /* 0x000b9800011a7983 */ /* 0x000ea80000300800 */
[----:B-1----:R-:W3:Y:S04]  /*89fc0*/  LDL.LU R0, [R1+0x9ac] ;  /* 0x0009ac0001007983 */ /* 0x002ee80000300800 */
[----:B--2---:R1:W-:Y:S04]  /*89fd0*/  STL [R1+0xba0], R26 ;  /* 0x000ba01a01007387 */ /* 0x0043e80000100800 */
[----:B---3--:R2:W-:Y:S01]  /*89fe0*/  STL [R1+0x9a0], R0 ;  /* 0x0009a00001007387 */ /* 0x0085e20000100800 */
[----:B-1----:R-:W-:-:S07]  /*89ff0*/  IMAD.MOV.U32 R26, RZ, RZ, R25 ;  /* 0x000000ffff1a7224 */ /* 0x002fce00078e0019 */
.L_x_24863:
[----:B------:R-:W-:Y:S05]  /*8a000*/  BSYNC B1 ;  /* 0x0000000000017941 */ /* 0x000fea0003800000 */
.L_x_24861:
        /* <DEDUP_REMOVED lines=15> */
.L_x_24865:
[----:B------:R-:W2:Y:S04]  /*8a100*/  LDL.LU R25, [R1+0xba0] ;  /* 0x000ba00001197983 */ /* 0x000ea80000300800 */
[----:B------:R3:W5:Y:S04]  /*8a110*/  LDL.LU R0, [R1+0xb90] ;  /* 0x000b900001007983 */ /* 0x0007680000300800 */
[----:B--2---:R2:W-:Y:S04]  /*8a120*/  STL [R1+0xb98], R25 ;  /* 0x000b981901007387 */ /* 0x0045e80000100800 */
[----:B--2---:R-:W2:Y:S04]  /*8a130*/  LDL.LU R25, [R1+0x9a8] ;  /* 0x0009a80001197983 */ /* 0x004ea80000300800 */
[----:B--2---:R2:W-:Y:S02]  /*8a140*/  STL [R1+0x9ac], R25 ;  /* 0x0009ac1901007387 */ /* 0x0045e40000100800 */
[----:B--23--:R-:W-:-:S07]  /*8a150*/  IMAD.MOV.U32 R25, RZ, RZ, R24 ;  /* 0x000000ffff197224 */ /* 0x00cfce00078e0018 */
.L_x_24866:
[----:B------:R-:W-:Y:S05]  /*8a160*/  BSYNC B1 ;  /* 0x0000000000017941 */ /* 0x000fea0003800000 */
.L_x_24864:
        /* <DEDUP_REMOVED lines=16> */
.L_x_24868:
[----:B------:R2:W-:Y:S04]  /*8a270*/  STL [R1+0xb90], R0 ;  /* 0x000b900001007387 */ /* 0x0005e80000100800 */
[----:B------:R-:W3:Y:S04]  /*8a280*/  LDL.LU R24, [R1+0xb98] ;  /* 0x000b980001187983 */ /* 0x000ee80000300800 */
[----:B--2---:R-:W2:Y:S04]  /*8a290*/  LDL.LU R0, [R1+0x9b4] ;  /* 0x0009b40001007983 */ /* 0x004ea80000300800 */
[----:B---3--:R3:W-:Y:S04]  /*8a2a0*/  STL [R1+0xba0], R24 ;  /* 0x000ba01801007387 */ /* 0x0087e80000100800 */
[----:B--2---:R2:W-:Y:S01]  /*8a2b0*/  STL [R1+0x9a8], R0 ;  /* 0x0009a80001007387 */ /* 0x0045e20000100800 */
[----:B---3--:R-:W-:-:S07]  /*8a2c0*/  IMAD.MOV.U32 R24, RZ, RZ, R23 ;  /* 0x000000ffff187224 */ /* 0x008fce00078e0017 */
.L_x_24869:
[----:B------:R-:W-:Y:S05]  /*8a2d0*/  BSYNC B1 ;  /* 0x0000000000017941 */ /* 0x000fea0003800000 */
.L_x_24867:
        /* <DEDUP_REMOVED lines=15> */
.L_x_24871:
[----:B------:R-:W3:Y:S04]  /*8a3d0*/  LDL.LU R23, [R1+0xba0] ;  /* 0x000ba00001177983 */ /* 0x000ee80000300800 */
[----:B------:R4:W5:Y:S04]  /*8a3e0*/  LDL.LU R0, [R1+0xb90] ;  /* 0x000b900001007983 */ /* 0x0009680000300800 */
[----:B---3--:R3:W-:Y:S04]  /*8a3f0*/  STL [R1+0xb98], R23 ;  /* 0x000b981701007387 */ /* 0x0087e80000100800 */
[----:B---3--:R-:W3:Y:S04]  /*8a400*/  LDL.LU R23, [R1+0x9b0] ;  /* 0x0009b00001177983 */ /* 0x008ee80000300800 */
[----:B---3--:R3:W-:Y:S02]  /*8a410*/  STL [R1+0x9b4], R23 ;  /* 0x0009b41701007387 */ /* 0x0087e40000100800 */
[----:B---34-:R-:W-:-:S07]  /*8a420*/  IMAD.MOV.U32 R23, RZ, RZ, R22 ;  /* 0x000000ffff177224 */ /* 0x018fce00078e0016 */
.L_x_24872:
[----:B------:R-:W-:Y:S05]  /*8a430*/  BSYNC B1 ;  /* 0x0000000000017941 */ /* 0x000fea0003800000 */
.L_x_24870:
        /* <DEDUP_REMOVED lines=16> */
.L_x_24874:
[----:B------:R3:W-:Y:S04]  /*8a540*/  STL [R1+0xb90], R0 ;  /* 0x000b900001007387 */ /* 0x0007e80000100800 */
[----:B------:R-:W4:Y:S04]  /*8a550*/  LDL.LU R22, [R1+0xb98] ;  /* 0x000b980001167983 */ /* 0x000f280000300800 */
[----:B---3--:R-:W3:Y:S04]  /*8a560*/  LDL.LU R0, [R1+0x9bc] ;  /* 0x0009bc0001007983 */ /* 0x008ee80000300800 */
[----:B----4-:R4:W-:Y:S04]  /*8a570*/  STL [R1+0xba0], R22 ;  /* 0x000ba01601007387 */ /* 0x0109e80000100800 */
[----:B---3--:R3:W-:Y:S01]  /*8a580*/  STL [R1+0x9b0], R0 ;  /* 0x0009b00001007387 */ /* 0x0087e20000100800 */
[----:B----4-:R-:W-:-:S07]  /*8a590*/  IMAD.MOV.U32 R22, RZ, RZ, R21 ;  /* 0x000000ffff167224 */ /* 0x010fce00078e0015 */
.L_x_24875:
[----:B------:R-:W-:Y:S05]  /*8a5a0*/  BSYNC B1 ;  /* 0x0000000000017941 */ /* 0x000fea0003800000 */
.L_x_24873:
        /* <DEDUP_REMOVED lines=15> */
.L_x_24877:
[----:B------:R-:W4:Y:S04]  /*8a6a0*/  LDL.LU R21, [R1+0xba0] ;  /* 0x000ba00001157983 */ /* 0x000f280000300800 */
[----:B------:R0:W5:Y:S04]  /*8a6b0*/  LDL.LU R0, [R1+0xb90] ;  /* 0x000b900001007983 */ /* 0x0001680000300800 */
[----:B----4-:R4:W-:Y:S04]  /*8a6c0*/  STL [R1+0xb98], R21 ;  /* 0x000b981501007387 */ /* 0x0109e80000100800 */
[----:B----4-:R-:W4:Y:S04]  /*8a6d0*/  LDL.LU R21, [R1+0x9b8] ;  /* 0x0009b80001157983 */ /* 0x010f280000300800 */
[----:B----4-:R4:W-:Y:S02]  /*8a6e0*/  STL [R1+0x9bc], R21 ;  /* 0x0009bc1501007387 */ /* 0x0109e40000100800 */
[----:B0---4-:R-:W-:-:S07]  /*8a6f0*/  IMAD.MOV.U32 R21, RZ, RZ, R20 ;  /* 0x000000ffff157224 */ /* 0x011fce00078e0014 */
.L_x_24878:
[----:B------:R-:W-:Y:S05]  /*8a700*/  BSYNC B1 ;  /* 0x0000000000017941 */ /* 0x000fea0003800000 */
.L_x_24876:
        /* <DEDUP_REMOVED lines=16> */
.L_x_24880:
[----:B------:R4:W-:Y:S04]  /*8a810*/  STL [R1+0xb90], R0 ;  /* 0x000b900001007387 */ /* 0x0009e80000100800 */
[----:B------:R-:W2:Y:S04]  /*8a820*/  LDL.LU R20, [R1+0xb98] ;  /* 0x000b980001147983 */ /* 0x000ea80000300800 */
[----:B----4-:R-:W4:Y:S04]  /*8a830*/  LDL.LU R0, [R1+0x9c4] ;  /* 0x0009c40001007983 */ /* 0x010f280000300800 */
[----:B--2---:R2:W-:Y:S04]  /*8a840*/  STL [R1+0xba0], R20 ;  /* 0x000ba01401007387 */ /* 0x0045e80000100800 */
[----:B----4-:R4:W-:Y:S01]  /*8a850*/  STL [R1+0x9b8], R0 ;  /* 0x0009b80001007387 */ /* 0x0109e20000100800 */
[----:B--2---:R-:W-:-:S07]  /*8a860*/  IMAD.MOV.U32 R20, RZ, RZ, R19 ;  /* 0x000000ffff147224 */ /* 0x004fce00078e0013 */
.L_x_24881:
[----:B------:R-:W-:Y:S05]  /*8a870*/  BSYNC B1 ;  /* 0x0000000000017941 */ /* 0x000fea0003800000 */
.L_x_24879:
        /* <DEDUP_REMOVED lines=15> */
.L_x_24883:
[----:B------:R-:W4:Y:S04]  /*8a970*/  LDL.LU R19, [R1+0xba0] ;  /* 0x000ba00001137983 */ /* 0x000f280000300800 */
[----:B------:R0:W5:Y:S04]  /*8a980*/  LDL.LU R0, [R1+0xb90] ;  /* 0x000b900001007983 */ /* 0x0001680000300800 */
[----:B----4-:R4:W-:Y:S04]  /*8a990*/  STL [R1+0xb98], R19 ;  /* 0x000b981301007387 */ /* 0x0109e80000100800 */
[----:B----4-:R-:W4:Y:S04]  /*8a9a0*/  LDL.LU R19, [R1+0x9c0] ;  /* 0x0009c00001137983 */ /* 0x010f280000300800 */
[----:B----4-:R4:W-:Y:S02]  /*8a9b0*/  STL [R1+0x9c4], R19 ;  /* 0x0009c41301007387 */ /* 0x0109e40000100800 */
[----:B0---4-:R-:W-:-:S07]  /*8a9c0*/  IMAD.MOV.U32 R19, RZ, RZ, R18 ;  /* 0x000000ffff137224 */ /* 0x011fce00078e0012 */
.L_x_24884:
[----:B------:R-:W-:Y:S05]  /*8a9d0*/  BSYNC B1 ;  /* 0x0000000000017941 */ /* 0x000fea0003800000 */
.L_x_24882:
        /* <DEDUP_REMOVED lines=16> */
.L_x_24886:
[----:B------:R4:W-:Y:S04]  /*8aae0*/  STL [R1+0xb90], R0 ;  /* 0x000b900001007387 */ /* 0x0009e80000100800 */
[----:B------:R-:W2:Y:S04]  /*8aaf0*/  LDL.LU R18, [R1+0xb98] ;  /* 0x000b980001127983 */ /* 0x000ea80000300800 */
[----:B----4-:R-:W4:Y:S04]  /*8ab00*/  LDL.LU R0, [R1+0x9cc] ;  /* 0x0009cc0001007983 */ /* 0x010f280000300800 */
[----:B--2---:R2:W-:Y:S04]  /*8ab10*/  STL [R1+0xba0], R18 ;  /* 0x000ba01201007387 */ /* 0x0045e80000100800 */
[----:B----4-:R4:W-:Y:S01]  /*8ab20*/  STL [R1+0x9c0], R0 ;  /* 0x0009c00001007387 */ /* 0x0109e20000100800 */
[----:B--2---:R-:W-:-:S07]  /*8ab30*/  IMAD.MOV.U32 R18, RZ, RZ, R17 ;  /* 0x000000ffff127224 */ /* 0x004fce00078e0011 */
.L_x_24887:
[----:B------:R-:W-:Y:S05]  /*8ab40*/  BSYNC B1 ;  /* 0x0000000000017941 */ /* 0x000fea0003800000 */
.L_x_24885:
        /* <DEDUP_REMOVED lines=15> */
.L_x_24889:
[----:B------:R-:W4:Y:S04]  /*8ac40*/  LDL.LU R17, [R1+0xba0] ;  /* 0x000ba00001117983 */ /* 0x000f280000300800 */
[----:B------:R0:W5:Y:S04]  /*8ac50*/  LDL.LU R0, [R1+0xb90] ;  /* 0x000b900001007983 */ /* 0x0001680000300800 */
[----:B----4-:R4:W-:Y:S04]  /*8ac60*/  STL [R1+0xb98], R17 ;  /* 0x000b981101007387 */ /* 0x0109e80000100800 */
[----:B----4-:R-:W4:Y:S04]  /*8ac70*/  LDL.LU R17, [R1+0x9c8] ;  /* 0x0009c80001117983 */ /* 0x010f280000300800 */
[----:B----4-:R4:W-:Y:S02]  /*8ac80*/  STL [R1+0x9cc], R17 ;  /* 0x0009cc1101007387 */ /* 0x0109e40000100800 */
[----:B0---4-:R-:W-:-:S07]  /*8ac90*/  IMAD.MOV.U32 R17, RZ, RZ, R16 ;  /* 0x000000ffff117224 */ /* 0x011fce00078e0010 */
.L_x_24890:
[----:B------:R-:W-:Y:S05]  /*8aca0*/  BSYNC B1 ;  /* 0x0000000000017941 */ /* 0x000fea0003800000 */
.L_x_24888:
        /* <DEDUP_REMOVED lines=16> */
.L_x_24892:
[----:B------:R4:W-:Y:S04]  /*8adb0*/  STL [R1+0xb90], R0 ;  /* 0x000b900001007387 */ /* 0x0009e80000100800 */
[----:B------:R-:W2:Y:S04]  /*8adc0*/  LDL.LU R16, [R1+0xb98] ;  /* 0x000b980001107983 */ /* 0x000ea80000300800 */
[----:B----4-:R-:W4:Y:S04]  /*8add0*/  LDL.LU R0, [R1+0x9d4] ;  /* 0x0009d40001007983 */ /* 0x010f280000300800 */
[----:B--2---:R2:W-:Y:S04]  /*8ade0*/  STL [R1+0xba0], R16 ;  /* 0x000ba01001007387 */ /* 0x0045e80000100800 */
[----:B----4-:R4:W-:Y:S01]  /*8adf0*/  STL [R1+0x9c8], R0 ;  /* 0x0009c80001007387 */ /* 0x0109e20000100800 */
[----:B--2---:R-:W-:-:S07]  /*8ae00*/  IMAD.MOV.U32 R16, RZ, RZ, R15 ;  /* 0x000000ffff107224 */ /* 0x004fce00078e000f */
.L_x_24893:
[----:B------:R-:W-:Y:S05]  /*8ae10*/  BSYNC B1 ;  /* 0x0000000000017941 */ /* 0x000fea0003800000 */
.L_x_24891:
        /* <DEDUP_REMOVED lines=15> */
.L_x_24895:
[----:B------:R-:W4:Y:S04]  /*8af10*/  LDL.LU R15, [R1+0xba0] ;  /* 0x000ba000010f7983 */ /* 0x000f280000300800 */
[----:B------:R0:W5:Y:S04]  /*8af20*/  LDL.LU R0, [R1+0xb90] ;  /* 0x000b900001007983 */ /* 0x0001680000300800 */
[----:B----4-:R4:W-:Y:S04]  /*8af30*/  STL [R1+0xb98], R15 ;  /* 0x000b980f01007387 */ /* 0x0109e80000100800 */
[----:B----4-:R-:W4:Y:S04]  /*8af40*/  LDL.LU R15, [R1+0x9d0] ;  /* 0x0009d000010f7983 */ /* 0x010f280000300800 */
[----:B----4-:R4:W-:Y:S02]  /*8af50*/  STL [R1+0x9d4], R15 ;  /* 0x0009d40f01007387 */ /* 0x0109e40000100800 */
[----:B0---4-:R-:W-:-:S07]  /*8af60*/  IMAD.MOV.U32 R15, RZ, RZ, R14 ;  /* 0x000000ffff0f7224 */ /* 0x011fce00078e000e */
.L_x_24896:
[----:B------:R-:W-:Y:S05]  /*8af70*/  BSYNC B1 ;  /* 0x0000000000017941 */ /* 0x000fea0003800000 */
.L_x_24894:
        /* <DEDUP_REMOVED lines=16> */
.L_x_24898:
[----:B------:R4:W-:Y:S04]  /*8b080*/  STL [R1+0xb90], R0 ;  /* 0x000b900001007387 */ /* 0x0009e80000100800 */
[----:B------:R-:W2:Y:S04]  /*8b090*/  LDL.LU R14, [R1+0xb98] ;  /* 0x000b9800010e7983 */ /* 0x000ea80000300800 */
[----:B----4-:R-:W4:Y:S04]  /*8b0a0*/  LDL.LU R0, [R1+0x9dc] ;  /* 0x0009dc0001007983 */ /* 0x010f280000300800 */
[----:B--2---:R2:W-:Y:S04]  /*8b0b0*/  STL [R1+0xba0], R14 ;  /* 0x000ba00e01007387 */ /* 0x0045e80000100800 */
[----:B----4-:R4:W-:Y:S01]  /*8b0c0*/  STL [R1+0x9d0], R0 ;  /* 0x0009d00001007387 */ /* 0x0109e20000100800 */
[----:B--2---:R-:W-:-:S07]  /*8b0d0*/  IMAD.MOV.U32 R14, RZ, RZ, R13 ;  /* 0x000000ffff0e7224 */ /* 0x004fce00078e000d */
.L_x_24899:
[----:B------:R-:W-:Y:S05]  /*8b0e0*/  BSYNC B1 ;  /* 0x0000000000017941 */ /* 0x000fea0003800000 */
.L_x_24897:
        /* <DEDUP_REMOVED lines=15> */
.L_x_24901:
[----:B------:R-:W4:Y:S04]  /*8b1e0*/  LDL.LU R13, [R1+0xba0] ;  /* 0x000ba000010d7983 */ /* 0x000f280000300800 */
[----:B------:R0:W5:Y:S04]  /*8b1f0*/  LDL.LU R0, [R1+0xb90] ;  /* 0x000b900001007983 */ /* 0x0001680000300800 */
[----:B----4-:R4:W-:Y:S04]  /*8b200*/  STL [R1+0xb98], R13 ;  /* 0x000b980d01007387 */ /* 0x0109e80000100800 */
[----:B----4-:R-:W4:Y:S04]  /*8b210*/  LDL.LU R13, [R1+0x9d8] ;  /* 0x0009d800010d7983 */ /* 0x010f280000300800 */
[----:B----4-:R4:W-:Y:S02]  /*8b220*/  STL [R1+0x9dc], R13 ;  /* 0x0009dc0d01007387 */ /* 0x0109e40000100800 */
[----:B0---4-:R-:W-:-:S07]  /*8b230*/  IMAD.MOV.U32 R13, RZ, RZ, R12 ;  /* 0x000000ffff0d7224 */ /* 0x011fce00078e000c */
.L_x_24902:
[----:B------:R-:W-:Y:S05]  /*8b240*/  BSYNC B1 ;  /* 0x0000000000017941 */ /* 0x000fea0003800000 */
.L_x_24900:
        /* <DEDUP_REMOVED lines=16> */
.L_x_24904:
[----:B------:R4:W-:Y:S04]  /*8b350*/  STL [R1+0xb90], R0 ;  /* 0x000b900001007387 */ /* 0x0009e80000100800 */
[----:B------:R-:W2:Y:S04]  /*8b360*/  LDL.LU R12, [R1+0xb98] ;  /* 0x000b9800010c7983 */ /* 0x000ea80000300800 */
[----:B----4-:R-:W4:Y:S04]  /*8b370*/  LDL.LU R0, [R1+0x9e4] ;  /* 0x0009e40001007983 */ /* 0x010f280000300800 */
[----:B--2---:R2:W-:Y:S04]  /*8b380*/  STL [R1+0xba0], R12 ;  /* 0x000ba00c01007387 */ /* 0x0045e80000100800 */
[----:B----4-:R4:W-:Y:S01]  /*8b390*/  STL [R1+0x9d8], R0 ;  /* 0x0009d80001007387 */ /* 0x0109e20000100800 */
[----:B--2---:R-:W-:-:S07]  /*8b3a0*/  IMAD.MOV.U32 R12, RZ, RZ, R11 ;  /* 0x000000ffff0c7224 */ /* 0x004fce00078e000b */
.L_x_24905:
[----:B------:R-:W-:Y:S05]  /*8b3b0*/  BSYNC B1 ;  /* 0x0000000000017941 */ /* 0x000fea0003800000 */
.L_x_24903:
        /* <DEDUP_REMOVED lines=15> */
.L_x_24907:
[----:B------:R-:W4:Y:S04]  /*8b4b0*/  LDL.LU R11, [R1+0xba0] ;  /* 0x000ba000010b7983 */ /* 0x000f280000300800 */
[----:B------:R0:W5:Y:S04]  /*8b4c0*/  LDL.LU R0, [R1+0xb90] ;  /* 0x000b900001007983 */ /* 0x0001680000300800 */
[----:B----4-:R4:W-:Y:S04]  /*8b4d0*/  STL [R1+0xb98], R11 ;  /* 0x000b980b01007387 */ /* 0x0109e80000100800 */
[----:B----4-:R-:W4:Y:S04]  /*8b4e0*/  LDL.LU R11, [R1+0x9e0] ;  /* 0x0009e000010b7983 */ /* 0x010f280000300800 */
[----:B----4-:R4:W-:Y:S02]  /*8b4f0*/  STL [R1+0x9e4], R11 ;  /* 0x0009e40b01007387 */ /* 0x0109e40000100800 */
[----:B0---4-:R-:W-:-:S07]  /*8b500*/  IMAD.MOV.U32 R11, RZ, RZ, R10 ;  /* 0x000000ffff0b7224 */ /* 0x011fce00078e000a */
.L_x_24908:
[----:B------:R-:W-:Y:S05]  /*8b510*/  BSYNC B1 ;  /* 0x0000000000017941 */ /* 0x000fea0003800000 */
.L_x_24906:
        /* <DEDUP_REMOVED lines=16> */
.L_x_24910:
[----:B------:R4:W-:Y:S04]  /*8b620*/  STL [R1+0xb90], R0 ;  /* 0x000b900001007387 */ /* 0x0009e80000100800 */
[----:B------:R-:W2:Y:S04]  /*8b630*/  LDL.LU R10, [R1+0xb98] ;  /* 0x000b9800010a7983 */ /* 0x000ea80000300800 */
[----:B----4-:R-:W4:Y:S04]  /*8b640*/  LDL.LU R0, [R1+0x9ec] ;  /* 0x0009ec0001007983 */ /* 0x010f280000300800 */
[----:B--2---:R2:W-:Y:S04]  /*8b650*/  STL [R1+0xba0], R10 ;  /* 0x000ba00a01007387 */ /* 0x0045e80000100800 */
[----:B----4-:R4:W-:Y:S01]  /*8b660*/  STL [R1+0x9e0], R0 ;  /* 0x0009e00001007387 */ /* 0x0109e20000100800 */
[----:B--2---:R-:W-:-:S07]  /*8b670*/  IMAD.MOV.U32 R10, RZ, RZ, R9 ;  /* 0x000000ffff0a7224 */ /* 0x004fce00078e0009 */
.L_x_24911:
[----:B------:R-:W-:Y:S05]  /*8b680*/  BSYNC B1 ;  /* 0x0000000000017941 */ /* 0x000fea0003800000 */
.L_x_24909:
        /* <DEDUP_REMOVED lines=15> */
.L_x_24913:
[----:B------:R-:W4:Y:S04]  /*8b780*/  LDL.LU R9, [R1+0xba0] ;  /* 0x000ba00001097983 */ /* 0x000f280000300800 */
[----:B------:R0:W5:Y:S04]  /*8b790*/  LDL.LU R0, [R1+0xb90] ;  /* 0x000b900001007983 */ /* 0x0001680000300800 */
[----:B----4-:R4:W-:Y:S04]  /*8b7a0*/  STL [R1+0xb98], R9 ;  /* 0x000b980901007387 */ /* 0x0109e80000100800 */
[----:B----4-:R-:W4:Y:S04]  /*8b7b0*/  LDL.LU R9, [R1+0x9e8] ;  /* 0x0009e80001097983 */ /* 0x010f280000300800 */
[----:B----4-:R4:W-:Y:S02]  /*8b7c0*/  STL [R1+0x9ec], R9 ;  /* 0x0009ec0901007387 */ /* 0x0109e40000100800 */
[----:B0---4-:R-:W-:-:S07]  /*8b7d0*/  IMAD.MOV.U32 R9, RZ, RZ, R8 ;  /* 0x000000ffff097224 */ /* 0x011fce00078e0008 */
.L_x_24914:
[----:B------:R-:W-:Y:S05]  /*8b7e0*/  BSYNC B1 ;  /* 0x0000000000017941 */ /* 0x000fea0003800000 */
.L_x_24912:
        /* <DEDUP_REMOVED lines=16> */
.L_x_24916:
[----:B------:R4:W-:Y:S04]  /*8b8f0*/  STL [R1+0xb90], R0 ;  /* 0x000b900001007387 */ /* 0x0009e80000100800 */
[----:B------:R-:W2:Y:S04]  /*8b900*/  LDL.LU R8, [R1+0xb98] ;  /* 0x000b980001087983 */ /* 0x000ea80000300800 */
[----:B----4-:R-:W4:Y:S04]  /*8b910*/  LDL.LU R0, [R1+0x9f4] ;  /* 0x0009f40001007983 */ /* 0x010f280000300800 */
[----:B--2---:R2:W-:Y:S04]  /*8b920*/  STL [R1+0xba0], R8 ;  /* 0x000ba00801007387 */ /* 0x0045e80000100800 */
[----:B----4-:R4:W-:Y:S01]  /*8b930*/  STL [R1+0x9e8], R0 ;  /* 0x0009e80001007387 */ /* 0x0109e20000100800 */
[----:B--2---:R-:W-:-:S07]  /*8b940*/  IMAD.MOV.U32 R8, RZ, RZ, R7 ;  /* 0x000000ffff087224 */ /* 0x004fce00078e0007 */
.L_x_24917:
[----:B------:R-:W-:Y:S05]  /*8b950*/  BSYNC B1 ;  /* 0x0000000000017941 */ /* 0x000fea0003800000 */
.L_x_24915:
        /* <DEDUP_REMOVED lines=15> */
.L_x_24919:
[----:B------:R-:W4:Y:S04]  /*8ba50*/  LDL.LU R7, [R1+0xba0] ;  /* 0x000ba00001077983 */ /* 0x000f280000300800 */
[----:B------:R0:W5:Y:S04]  /*8ba60*/  LDL.LU R0, [R1+0xb90] ;  /* 0x000b900001007983 */ /* 0x0001680000300800 */
[----:B----4-:R4:W-:Y:S04]  /*8ba70*/  STL [R1+0xb98], R7 ;  /* 0x000b980701007387 */ /* 0x0109e80000100800 */
[----:B----4-:R-:W4:Y:S04]  /*8ba80*/  LDL.LU R7, [R1+0x9f0] ;  /* 0x0009f00001077983 */ /* 0x010f280000300800 */
[----:B----4-:R4:W-:Y:S02]  /*8ba90*/  STL [R1+0x9f4], R7 ;  /* 0x0009f40701007387 */ /* 0x0109e40000100800 */
[----:B0---4-:R-:W-:-:S07]  /*8baa0*/  IMAD.MOV.U32 R7, RZ, RZ, R6 ;  /* 0x000000ffff077224 */ /* 0x011fce00078e0006 */
.L_x_24920:
[----:B------:R-:W-:Y:S05]  /*8bab0*/  BSYNC B1 ;  /* 0x0000000000017941 */ /* 0x000fea0003800000 */
.L_x_24918:
        /* <DEDUP_REMOVED lines=16> */
.L_x_24922:
[----:B------:R4:W-:Y:S04]  /*8bbc0*/  STL [R1+0xb90], R0 ;  /* 0x000b900001007387 */ /* 0x0009e80000100800 */
[----:B------:R-:W2:Y:S04]  /*8bbd0*/  LDL.LU R6, [R1+0xb98] ;  /* 0x000b980001067983 */ /* 0x000ea80000300800 */
[----:B----4-:R-:W4:Y:S04]  /*8bbe0*/  LDL.LU R0, [R1+0x9fc] ;  /* 0x0009fc0001007983 */ /* 0x010f280000300800 */
[----:B--2---:R2:W-:Y:S04]  /*8bbf0*/  STL [R1+0xba0], R6 ;  /* 0x000ba00601007387 */ /* 0x0045e80000100800 */
[----:B----4-:R4:W-:Y:S01]  /*8bc00*/  STL [R1+0x9f0], R0 ;  /* 0x0009f00001007387 */ /* 0x0109e20000100800 */
[----:B--2---:R-:W-:-:S07]  /*8bc10*/  IMAD.MOV.U32 R6, RZ, RZ, R5 ;  /* 0x000000ffff067224 */ /* 0x004fce00078e0005 */
.L_x_24923:
[----:B------:R-:W-:Y:S05]  /*8bc20*/  BSYNC B1 ;  /* 0x0000000000017941 */ /* 0x000fea0003800000 */
.L_x_24921:
        /* <DEDUP_REMOVED lines=15> */
.L_x_24925:
[----:B------:R-:W4:Y:S04]  /*8bd20*/  LDL.LU R5, [R1+0xba0] ;  /* 0x000ba00001057983 */ /* 0x000f280000300800 */
[----:B------:R0:W5:Y:S04]  /*8bd30*/  LDL.LU R0, [R1+0xb90] ;  /* 0x000b900001007983 */ /* 0x0001680000300800 */
[----:B----4-:R4:W-:Y:S04]  /*8bd40*/  STL [R1+0xb98], R5 ;  /* 0x000b980501007387 */ /* 0x0109e80000100800 */
[----:B----4-:R-:W4:Y:S04]  /*8bd50*/  LDL.LU R5, [R1+0x9f8] ;  /* 0x0009f80001057983 */ /* 0x010f280000300800 */
[----:B----4-:R4:W-:Y:S02]  /*8bd60*/  STL [R1+0x9fc], R5 ;  /* 0x0009fc0501007387 */ /* 0x0109e40000100800 */
[----:B0---4-:R-:W-:-:S07]  /*8bd70*/  IMAD.MOV.U32 R5, RZ, RZ, R4 ;  /* 0x000000ffff057224 */ /* 0x011fce00078e0004 */
.L_x_24926:
[----:B------:R-:W-:Y:S05]  /*8bd80*/  BSYNC B1 ;  /* 0x0000000000017941 */ /* 0x000fea0003800000 */
.L_x_24924:
        /* <DEDUP_REMOVED lines=16> */
.L_x_24928:
[----:B------:R4:W-:Y:S04]  /*8be90*/  STL [R1+0xb90], R0 ;  /* 0x000b900001007387 */ /* 0x0009e80000100800 */
[----:B------:R-:W2:Y:S04]  /*8bea0*/  LDL.LU R4, [R1+0xb98] ;  /* 0x000b980001047983 */ /* 0x000ea80000300800 */
[----:B----4-:R-:W4:Y:S04]  /*8beb0*/  LDL.LU R0, [R1+0xa04] ;  /* 0x000a040001007983 */ /* 0x010f280000300800 */
[----:B--2---:R2:W-:Y:S04]  /*8bec0*/  STL [R1+0xba0], R4 ;  /* 0x000ba00401007387 */ /* 0x0045e80000100800 */
[----:B----4-:R4:W-:Y:S01]  /*8bed0*/  STL [R1+0x9f8], R0 ;  /* 0x0009f80001007387 */ /* 0x0109e20000100800 */
[----:B--2---:R-:W-:-:S07]  /*8bee0*/  IMAD.MOV.U32 R4, RZ, RZ, R3 ;  /* 0x000000ffff047224 */ /* 0x004fce00078e0003 */
.L_x_24929:
[----:B------:R-:W-:Y:S05]  /*8bef0*/  BSYNC B1 ;  /* 0x0000000000017941 */ /* 0x000fea0003800000 */
.L_x_24927:
        /* <DEDUP_REMOVED lines=15> */
.L_x_24931:
[----:B------:R-:W4:Y:S04]  /*8bff0*/  LDL.LU R3, [R1+0xba0] ;  /* 0x000ba00001037983 */ /* 0x000f280000300800 */
[----:B------:R0:W5:Y:S04]  /*8c000*/  LDL.LU R0, [R1+0xb90] ;  /* 0x000b900001007983 */ /* 0x0001680000300800 */
[----:B----4-:R4:W-:Y:S04]  /*8c010*/  STL [R1+0xb98], R3 ;  /* 0x000b980301007387 */ /* 0x0109e80000100800 */
[----:B----4-:R-:W4:Y:S04]  /*8c020*/  LDL.LU R3, [R1+0xa00] ;  /* 0x000a000001037983 */ /* 0x010f280000300800 */
[----:B----4-:R4:W-:Y:S02]  /*8c030*/  STL [R1+0xa04], R3 ;  /* 0x000a040301007387 */ /* 0x0109e40000100800 */
[----:B0---4-:R-:W-:-:S07]  /*8c040*/  IMAD.MOV.U32 R3, RZ, RZ, R2 ;  /* 0x000000ffff037224 */ /* 0x011fce00078e0002 */
.L_x_24932:
[----:B------:R-:W-:Y:S05]  /*8c050*/  BSYNC B1 ;  /* 0x0000000000017941 */ /* 0x000fea0003800000 */
.L_x_24930:
        /* <DEDUP_REMOVED lines=22> */
.L_x_24934:
[----:B------:R-:W2:Y:S04]  /*8c1c0*/  LDL.LU R2, [R1+0xb98] ;  /* 0x000b980001027983 */ /* 0x000ea80000300800 */
[----:B------:R4:W-:Y:S04]  /*8c1d0*/  STL [R1+0xb90], R0 ;  /* 0x000b900001007387 */ /* 0x0009e80000100800 */
[----:B----4-:R-:W4:Y:S04]  /*8c1e0*/  LDL.LU R0, [R1+0xa0c] ;  /* 0x000a0c0001007983 */ /* 0x010f280000300800 */
[----:B--2---:R2:W-:Y:S04]  /*8c1f0*/  STL [R1+0xba0], R2 ;  /* 0x000ba00201007387 */ /* 0x0045e80000100800 */
[----:B--2---:R2:W5:Y:S04]  /*8c200*/  LDL.LU R2, [R1+0x814] ;  /* 0x0008140001027983 */ /* 0x0045680000300800 */
[----:B----4-:R2:W-:Y:S02]  /*8c210*/  STL [R1+0xa00], R0 ;  /* 0x000a000001007387 */ /* 0x0105e40000100800 */
.L_x_24935:
[----:B------:R-:W-:Y:S05]  /*8c220*/  BSYNC B1 ;  /* 0x0000000000017941 */ /* 0x000fea0003800000 */
.L_x_24933:
        /* <DEDUP_REMOVED lines=26> */
.L_x_24937:
        /* <DEDUP_REMOVED lines=9> */
.L_x_24938:
[----:B------:R-:W-:Y:S05]  /*8c460*/  BSYNC B1 ;  /* 0x0000000000017941 */ /* 0x000fea0003800000 */
.L_x_24936:
        /* <DEDUP_REMOVED lines=26> */
.L_x_24940:
        /* <DEDUP_REMOVED lines=9> */
.L_x_24941:
[----:B------:R-:W-:Y:S05]  /*8c6a0*/  BSYNC B1 ;  /* 0x0000000000017941 */ /* 0x000fea0003800000 */
.L_x_24939:
        /* <DEDUP_REMOVED lines=26> */
.L_x_24943:
        /* <DEDUP_REMOVED lines=9> */
.L_x_24944:
[----:B------:R-:W-:Y:S05]  /*8c8e0*/  BSYNC B1 ;  /* 0x0000000000017941 */ /* 0x000fea0003800000 */
.L_x_24942:
        /* <DEDUP_REMOVED lines=26> */
.L_x_24946:
        /* <DEDUP_REMOVED lines=9> */
.L_x_24947:
[----:B------:R-:W-:Y:S05]  /*8cb20*/  BSYNC B1 ;  /* 0x0000000000017941 */ /* 0x000fea0003800000 */
.L_x_24945:
        /* <DEDUP_REMOVED lines=26> */
.L_x_24949:
        /* <DEDUP_REMOVED lines=9> */
.L_x_24950:
[----:B------:R-:W-:Y:S05]  /*8cd60*/  BSYNC B1 ;  /* 0x0000000000017941 */ /* 0x000fea0003800000 */
.L_x_24948:
        /* <DEDUP_REMOVED lines=26> */
.L_x_24952:
        /* <DEDUP_REMOVED lines=9> */
.L_x_24953:
[----:B------:R-:W-:Y:S05]  /*8cfa0*/  BSYNC B1 ;  /* 0x0000000000017941 */ /* 0x000fea0003800000 */
.L_x_24951:
        /* <DEDUP_REMOVED lines=26> */
.L_x_24955:
        /* <DEDUP_REMOVED lines=9> */
.L_x_24956:
[----:B------:R-:W-:Y:S05]  /*8d1e0*/  BSYNC B1 ;  /* 0x0000000000017941 */ /* 0x000fea0003800000 */
.L_x_24954:
        /* <DEDUP_REMOVED lines=26> */
.L_x_24958:
        /* <DEDUP_REMOVED lines=9> */
.L_x_24959:
[----:B------:R-:W-:Y:S05]  /*8d420*/  BSYNC B1 ;  /* 0x0000000000017941 */ /* 0x000fea0003800000 */
.L_x_24957:
        /* <DEDUP_REMOVED lines=26> */
.L_x_24961:
        /* <DEDUP_REMOVED lines=9> */
.L_x_24962:
[----:B------:R-:W-:Y:S05]  /*8d660*/  BSYNC B1 ;  /* 0x0000000000017941 */ /* 0x000fea0003800000 */
.L_x_24960:
        /* <DEDUP_REMOVED lines=26> */
.L_x_24964:
        /* <DEDUP_REMOVED lines=9> */
.L_x_24965:
[----:B------:R-:W-:Y:S05]  /*8d8a0*/  BSYNC B1 ;  /* 0x0000000000017941 */ /* 0x000fea0003800000 */
.L_x_24963:
        /* <DEDUP_REMOVED lines=26> */
.L_x_24967:
        /* <DEDUP_REMOVED lines=9> */
.L_x_24968:
[----:B------:R-:W-:Y:S05]  /*8dae0*/  BSYNC B1 ;  /* 0x0000000000017941 */ /* 0x000fea0003800000 */
.L_x_24966:
        /* <DEDUP_REMOVED lines=26> */
.L_x_24970:
        /* <DEDUP_REMOVED lines=9> */
.L_x_24971:
[----:B------:R-:W-:Y:S05]  /*8dd20*/  BSYNC B1 ;  /* 0x0000000000017941 */ /* 0x000fea0003800000 */
.L_x_24969:
        /* <DEDUP_REMOVED lines=26> */
.L_x_24973:
        /* <DEDUP_REMOVED lines=9> */
.L_x_24974:
[----:B------:R-:W-:Y:S05]  /*8df60*/  BSYNC B1 ;  /* 0x0000000000017941 */ /* 0x000fea0003800000 */
.L_x_24972:
        /* <DEDUP_REMOVED lines=26> */
.L_x_24976:
        /* <DEDUP_REMOVED lines=9> */
.L_x_24977:
[----:B------:R-:W-:Y:S05]  /*8e1a0*/  BSYNC B1 ;  /* 0x0000000000017941 */ /* 0x000fea0003800000 */
.L_x_24975:
        /* <DEDUP_REMOVED lines=26> */
.L_x_24979:
        /* <DEDUP_REMOVED lines=9> */
.L_x_24980:
[----:B------:R-:W-:Y:S05]  /*8e3e0*/  BSYNC B1 ;  /* 0x0000000000017941 */ /* 0x000fea0003800000 */
.L_x_24978:
        /* <DEDUP_REMOVED lines=26> */
.L_x_24982:
        /* <DEDUP_REMOVED lines=9> */
.L_x_24983:
[----:B------:R-:W-:Y:S05]  /*8e620*/  BSYNC B1 ;  /* 0x0000000000017941 */ /* 0x000fea0003800000 */
.L_x_24981:
        /* <DEDUP_REMOVED lines=26> */
.L_x_24985:
        /* <DEDUP_REMOVED lines=9> */
.L_x_24986:
[----:B------:R-:W-:Y:S05]  /*8e860*/  BSYNC B1 ;  /* 0x0000000000017941 */ /* 0x000fea0003800000 */
.L_x_24984:
        /* <DEDUP_REMOVED lines=26> */
.L_x_24988:
        /* <DEDUP_REMOVED lines=9> */
.L_x_24989:
[----:B------:R-:W-:Y:S05]  /*8eaa0*/  BSYNC B1 ;  /* 0x0000000000017941 */ /* 0x000fea0003800000 */
.L_x_24987:
        /* <DEDUP_REMOVED lines=26> */
.L_x_24991:
        /* <DEDUP_REMOVED lines=9> */
.L_x_24992:
[----:B------:R-:W-:Y:S05]  /*8ece0*/  BSYNC B1 ;  /* 0x0000000000017941 */ /* 0x000fea0003800000 */
.L_x_24990:
        /* <DEDUP_REMOVED lines=26> */
.L_x_24994:
        /* <DEDUP_REMOVED lines=9> */
.L_x_24995:
[----:B------:R-:W-:Y:S05]  /*8ef20*/  BSYNC B1 ;  /* 0x0000000000017941 */ /* 0x000fea0003800000 */
.L_x_24993:
        /* <DEDUP_REMOVED lines=26> */
.L_x_24997:
        /* <DEDUP_REMOVED lines=9> */
.L_x_24998:
[----:B------:R-:W-:Y:S05]  /*8f160*/  BSYNC B1 ;  /* 0x0000000000017941 */ /* 0x000fea0003800000 */
.L_x_24996:
        /* <DEDUP_REMOVED lines=26> */
.L_x_25000:
        /* <DEDUP_REMOVED lines=9> */
.L_x_25001:
[----:B------:R-:W-:Y:S05]  /*8f3a0*/  BSYNC B1 ;  /* 0x0000000000017941 */ /* 0x000fea0003800000 */
.L_x_24999:
        /* <DEDUP_REMOVED lines=26> */
.L_x_25003:
        /* <DEDUP_REMOVED lines=9> */
.L_x_25004:
[----:B------:R-:W-:Y:S05]  /*8f5e0*/  BSYNC B1 ;  /* 0x0000000000017941 */ /* 0x000fea0003800000 */
.L_x_25002:
        /* <DEDUP_REMOVED lines=26> */
.L_x_25006:
        /* <DEDUP_REMOVED lines=9> */
.L_x_25007:
[----:B------:R-:W-:Y:S05]  /*8f820*/  BSYNC B1 ;  /* 0x0000000000017941 */ /* 0x000fea0003800000 */
.L_x_25005:
        /* <DEDUP_REMOVED lines=26> */
.L_x_25009:
        /* <DEDUP_REMOVED lines=9> */
.L_x_25010:
[----:B------:R-:W-:Y:S05]  /*8fa60*/  BSYNC B1 ;  /* 0x0000000000017941 */ /* 0x000fea0003800000 */
.L_x_25008:
        /* <DEDUP_REMOVED lines=26> */
.L_x_25012:
        /* <DEDUP_REMOVED lines=9> */
.L_x_25013:
[----:B------:R-:W-:Y:S05]  /*8fca0*/  BSYNC B1 ;  /* 0x0000000000017941 */ /* 0x000fea0003800000 */
.L_x_25011:
        /* <DEDUP_REMOVED lines=26> */
.L_x_25015:
        /* <DEDUP_REMOVED lines=9> */
.L_x_25016:
[----:B------:R-:W-:Y:S05]  /*8fee0*/  BSYNC B1 ;  /* 0x0000000000017941 */ /* 0x000fea0003800000 */
.L_x_25014:
        /* <DEDUP_REMOVED lines=26> */
.L_x_25018:
        /* <DEDUP_REMOVED lines=9> */
.L_x_25019:
[----:B------:R-:W-:Y:S05]  /*90120*/  BSYNC B1 ;  /* 0x0000000000017941 */ /* 0x000fea0003800000 */
.L_x_25017:
        /* <DEDUP_REMOVED lines=26> */
.L_x_25021:
        /* <DEDUP_REMOVED lines=9> */
.L_x_25022:
[----:B------:R-:W-:Y:S05]  /*90360*/  BSYNC B1 ;  /* 0x0000000000017941 */ /* 0x000fea0003800000 */
.L_x_25020:
        /* <DEDUP_REMOVED lines=26> */
.L_x_25024:
        /* <DEDUP_REMOVED lines=9> */
.L_x_25025:
[----:B------:R-:W-:Y:S05]  /*905a0*/  BSYNC B1 ;  /* 0x0000000000017941 */ /* 0x000fea0003800000 */
.L_x_25023:
        /* <DEDUP_REMOVED lines=26> */
.L_x_25027:
        /* <DEDUP_REMOVED lines=9> */
.L_x_25028:
[----:B------:R-:W-:Y:S05]  /*907e0*/  BSYNC B1 ;  /* 0x0000000000017941 */ /* 0x000fea0003800000 */
.L_x_25026:
        /* <DEDUP_REMOVED lines=26> */
.L_x_25030:
        /* <DEDUP_REMOVED lines=9> */
.L_x_25031:
[----:B------:R-:W-:Y:S05]  /*90a20*/  BSYNC B1 ;  /* 0x0000000000017941 */ /* 0x000fea0003800000 */
.L_x_25029:
        /* <DEDUP_REMOVED lines=26> */
.L_x_25033:
        /* <DEDUP_REMOVED lines=9> */
.L_x_25034:
[----:B------:R-:W-:Y:S05]  /*90c60*/  BSYNC B1 ;  /* 0x0000000000017941 */ /* 0x000fea0003800000 */
.L_x_25032:
        /* <DEDUP_REMOVED lines=26> */
.L_x_25036:
        /* <DEDUP_REMOVED lines=9> */
.L_x_25037:
[----:B------:R-:W-:Y:S05]  /*90ea0*/  BSYNC B1 ;  /* 0x0000000000017941 */ /* 0x000fea0003800000 */
.L_x_25035:
        /* <DEDUP_REMOVED lines=26> */
.L_x_25039:
        /* <DEDUP_REMOVED lines=9> */
.L_x_25040:
[----:B------:R-:W-:Y:S05]  /*910e0*/  BSYNC B1 ;  /* 0x0000000000017941 */ /* 0x000fea0003800000 */
.L_x_25038:
        /* <DEDUP_REMOVED lines=26> */
.L_x_25042:
        /* <DEDUP_REMOVED lines=9> */
.L_x_25043:
[----:B------:R-:W-:Y:S05]  /*91320*/  BSYNC B1 ;  /* 0x0000000000017941 */ /* 0x000fea0003800000 */
.L_x_25041:
        /* <DEDUP_REMOVED lines=26> */
.L_x_25045:
        /* <DEDUP_REMOVED lines=9> */
.L_x_25046:
[----:B------:R-:W-:Y:S05]  /*91560*/  BSYNC B1 ;  /* 0x0000000000017941 */ /* 0x000fea0003800000 */
.L_x_25044:
        /* <DEDUP_REMOVED lines=26> */
.L_x_25048:
        /* <DEDUP_REMOVED lines=9> */
.L_x_25049:
[----:B------:R-:W-:Y:S05]  /*917a0*/  BSYNC B1 ;  /* 0x0000000000017941 */ /* 0x000fea0003800000 */
.L_x_25047:
        /* <DEDUP_REMOVED lines=26> */
.L_x_25051:
        /* <DEDUP_REMOVED lines=9> */
.L_x_25052:
[----:B------:R-:W-:Y:S05]  /*919e0*/  BSYNC B1 ;  /* 0x0000000000017941 */ /* 0x000fea0003800000 */
.L_x_25050:
        /* <DEDUP_REMOVED lines=26> */
.L_x_25054:
        /* <DEDUP_REMOVED lines=9> */
.L_x_25055:
[----:B------:R-:W-:Y:S05]  /*91c20*/  BSYNC B1 ;  /* 0x0000000000017941 */ /* 0x000fea0003800000 */
.L_x_25053:
        /* <DEDUP_REMOVED lines=26> */
.L_x_25057:
        /* <DEDUP_REMOVED lines=9> */
.L_x_25058:
[----:B------:R-:W-:Y:S05]  /*91e60*/  BSYNC B1 ;  /* 0x0000000000017941 */ /* 0x000fea0003800000 */
.L_x_25056:
        /* <DEDUP_REMOVED lines=26> */
.L_x_25060:
        /* <DEDUP_REMOVED lines=9> */
.L_x_25061:
[----:B------:R-:W-:Y:S05]  /*920a0*/  BSYNC B1 ;  /* 0x0000000000017941 */ /* 0x000fea0003800000 */
.L_x_25059:
        /* <DEDUP_REMOVED lines=26> */
.L_x_25063:
        /* <DEDUP_REMOVED lines=9> */
.L_x_25064:
[----:B------:R-:W-:Y:S05]  /*922e0*/  BSYNC B1 ;  /* 0x0000000000017941 */ /* 0x000fea0003800000 */
.L_x_25062:
        /* <DEDUP_REMOVED lines=26> */
.L_x_25066:
        /* <DEDUP_REMOVED lines=9> */
.L_x_25067:
[----:B------:R-:W-:Y:S05]  /*92520*/  BSYNC B1 ;  /* 0x0000000000017941 */ /* 0x000fea0003800000 */
.L_x_25065:
        /* <DEDUP_REMOVED lines=26> */
.L_x_25069:
        /* <DEDUP_REMOVED lines=9> */
.L_x_25070:
[----:B------:R-:W-:Y:S05]  /*92760*/  BSYNC B1 ;  /* 0x0000000000017941 */ /* 0x000fea0003800000 */
.L_x_25068:
        /* <DEDUP_REMOVED lines=26> */
.L_x_25072:
        /* <DEDUP_REMOVED lines=9> */
.L_x_25073:
[----:B------:R-:W-:Y:S05]  /*929a0*/  BSYNC B1 ;  /* 0x0000000000017941 */ /* 0x000fea0003800000 */
.L_x_25071:
        /* <DEDUP_REMOVED lines=26> */
.L_x_25075:
        /* <DEDUP_REMOVED lines=9> */
.L_x_25076:
[----:B------:R-:W-:Y:S05]  /*92be0*/  BSYNC B1 ;  /* 0x0000000000017941 */ /* 0x000fea0003800000 */
.L_x_25074:
        /* <DEDUP_REMOVED lines=26> */
.L_x_25078:
        /* <DEDUP_REMOVED lines=9> */
.L_x_25079:
[----:B------:R-:W-:Y:S05]  /*92e20*/  BSYNC B1 ;  /* 0x0000000000017941 */ /* 0x000fea0003800000 */
.L_x_25077:
        /* <DEDUP_REMOVED lines=26> */
.L_x_25081:
        /* <DEDUP_REMOVED lines=9> */
.L_x_25082:
[----:B------:R-:W-:Y:S05]  /*93060*/  BSYNC B1 ;  /* 0x0000000000017941 */ /* 0x000fea0003800000 */
.L_x_25080:
        /* <DEDUP_REMOVED lines=26> */
.L_x_25084:
        /* <DEDUP_REMOVED lines=9> */
.L_x_25085:
[----:B------:R-:W-:Y:S05]  /*932a0*/  BSYNC B1 ;  /* 0x0000000000017941 */ /* 0x000fea0003800000 */
.L_x_25083:
        /* <DEDUP_REMOVED lines=26> */
.L_x_25087:
        /* <DEDUP_REMOVED lines=9> */
.L_x_25088:
[----:B------:R-:W-:Y:S05]  /*934e0*/  BSYNC B1 ;  /* 0x0000000000017941 */ /* 0x000fea0003800000 */
.L_x_25086:
        /* <DEDUP_REMOVED lines=26> */
.L_x_25090:
        /* <DEDUP_REMOVED lines=9> */
.L_x_25091:
[----:B------:R-:W-:Y:S05]  /*93720*/  BSYNC B1 ;  /* 0x0000000000017941 */ /* 0x000fea0003800000 */
.L_x_25089:
        /* <DEDUP_REMOVED lines=26> */
.L_x_25093:
        /* <DEDUP_REMOVED lines=9> */
.L_x_25094:
[----:B------:R-:W-:Y:S05]  /*93960*/  BSYNC B1 ;  /* 0x0000000000017941 */ /* 0x000fea0003800000 */
.L_x_25092:
        /* <DEDUP_REMOVED lines=26> */
.L_x_25096:
        /* <DEDUP_REMOVED lines=9> */
.L_x_25097:
[----:B------:R-:W-:Y:S05]  /*93ba0*/  BSYNC B1 ;  /* 0x0000000000017941 */ /* 0x000fea0003800000 */
.L_x_25095:
        /* <DEDUP_REMOVED lines=26> */
.L_x_25099:
        /* <DEDUP_REMOVED lines=9> */
.L_x_25100:
[----:B------:R-:W-:Y:S05]  /*93de0*/  BSYNC B1 ;  /* 0x0000000000017941 */ /* 0x000fea0003800000 */
.L_x_25098:
        /* <DEDUP_REMOVED lines=26> */
.L_x_25102:
        /* <DEDUP_REMOVED lines=9> */
.L_x_25103:
[----:B------:R-:W-:Y:S05]  /*94020*/  BSYNC B1 ;  /* 0x0000000000017941 */ /* 0x000fea0003800000 */
.L_x_25101:
        /* <DEDUP_REMOVED lines=26> */
.L_x_25105:
        /* <DEDUP_REMOVED lines=9> */
.L_x_25106:
[----:B------:R-:W-:Y:S05]  /*94260*/  BSYNC B1 ;  /* 0x0000000000017941 */ /* 0x000fea0003800000 */
.L_x_25104:
        /* <DEDUP_REMOVED lines=26> */
.L_x_25108:
        /* <DEDUP_REMOVED lines=9> */
.L_x_25109:
[----:B------:R-:W-:Y:S05]  /*944a0*/  BSYNC B1 ;  /* 0x0000000000017941 */ /* 0x000fea0003800000 */
.L_x_25107:
        /* <DEDUP_REMOVED lines=26> */
.L_x_25111:
        /* <DEDUP_REMOVED lines=9> */
.L_x_25112:
[----:B------:R-:W-:Y:S05]  /*946e0*/  BSYNC B1 ;  /* 0x0000000000017941 */ /* 0x000fea0003800000 */
.L_x_25110:
        /* <DEDUP_REMOVED lines=26> */
.L_x_25114:
        /* <DEDUP_REMOVED lines=9> */
.L_x_25115:
[----:B------:R-:W-:Y:S05]  /*94920*/  BSYNC B1 ;  /* 0x0000000000017941 */ /* 0x000fea0003800000 */
.L_x_25113:
        /* <DEDUP_REMOVED lines=26> */
.L_x_25117:
        /* <DEDUP_REMOVED lines=9> */
.L_x_25118:
[----:B------:R-:W-:Y:S05]  /*94b60*/  BSYNC B1 ;  /* 0x0000000000017941 */ /* 0x000fea0003800000 */
.L_x_25116:
        /* <DEDUP_REMOVED lines=26> */
.L_x_25120:
        /* <DEDUP_REMOVED lines=9> */
.L_x_25121:
[----:B------:R-:W-:Y:S05]  /*94da0*/  BSYNC B1 ;  /* 0x0000000000017941 */ /* 0x000fea0003800000 */
.L_x_25119:
        /* <DEDUP_REMOVED lines=26> */
.L_x_25123:
        /* <DEDUP_REMOVED lines=9> */
.L_x_25124:
[----:B------:R-:W-:Y:S05]  /*94fe0*/  BSYNC B1 ;  /* 0x0000000000017941 */ /* 0x000fea0003800000 */
.L_x_25122:
        /* <DEDUP_REMOVED lines=26> */
.L_x_25126:
        /* <DEDUP_REMOVED lines=9> */
.L_x_25127:
[----:B------:R-:W-:Y:S05]  /*95220*/  BSYNC B1 ;  /* 0x0000000000017941 */ /* 0x000fea0003800000 */
.L_x_25125:
        /* <DEDUP_REMOVED lines=26> */
.L_x_25129:
        /* <DEDUP_REMOVED lines=9> */
.L_x_25130:
[----:B------:R-:W-:Y:S05]  /*95460*/  BSYNC B1 ;  /* 0x0000000000017941 */ /* 0x000fea0003800000 */
.L_x_25128:
        /* <DEDUP_REMOVED lines=26> */
.L_x_25132:
        /* <DEDUP_REMOVED lines=9> */
.L_x_25133:
[----:B------:R-:W-:Y:S05]  /*956a0*/  BSYNC B1 ;  /* 0x0000000000017941 */ /* 0x000fea0003800000 */
.L_x_25131:
        /* <DEDUP_REMOVED lines=26> */
.L_x_25135:
        /* <DEDUP_REMOVED lines=9> */
.L_x_25136:
[----:B------:R-:W-:Y:S05]  /*958e0*/  BSYNC B1 ;  /* 0x0000000000017941 */ /* 0x000fea0003800000 */
.L_x_25134:
        /* <DEDUP_REMOVED lines=26> */
.L_x_25138:
        /* <DEDUP_REMOVED lines=9> */
.L_x_25139:
[----:B------:R-:W-:Y:S05]  /*95b20*/  BSYNC B1 ;  /* 0x0000000000017941 */ /* 0x000fea0003800000 */
.L_x_25137:
        /* <DEDUP_REMOVED lines=26> */
.L_x_25141:
        /* <DEDUP_REMOVED lines=9> */
.L_x_25142:
[----:B------:R-:W-:Y:S05]  /*95d60*/  BSYNC B1 ;  /* 0x0000000000017941 */ /* 0x000fea0003800000 */
.L_x_25140:
        /* <DEDUP_REMOVED lines=26> */
.L_x_25144:
        /* <DEDUP_REMOVED lines=9> */
.L_x_25145:
[----:B------:R-:W-:Y:S05]  /*95fa0*/  BSYNC B1 ;  /* 0x0000000000017941 */ /* 0x000fea0003800000 */
.L_x_25143:
        /* <DEDUP_REMOVED lines=26> */
.L_x_25147:
        /* <DEDUP_REMOVED lines=9> */
.L_x_25148:
[----:B------:R-:W-:Y:S05]  /*961e0*/  BSYNC B1 ;  /* 0x0000000000017941 */ /* 0x000fea0003800000 */
.L_x_25146:
        /* <DEDUP_REMOVED lines=26> */
.L_x_25150:
        /* <DEDUP_REMOVED lines=9> */
.L_x_25151:
[----:B------:R-:W-:Y:S05]  /*96420*/  BSYNC B1 ;  /* 0x0000000000017941 */ /* 0x000fea0003800000 */
.L_x_25149:
        /* <DEDUP_REMOVED lines=26> */
.L_x_25153:
        /* <DEDUP_REMOVED lines=9> */
.L_x_25154:
[----:B------:R-:W-:Y:S05]  /*96660*/  BSYNC B1 ;  /* 0x0000000000017941 */ /* 0x000fea0003800000 */
.L_x_25152:
        /* <DEDUP_REMOVED lines=26> */
.L_x_25156:
        /* <DEDUP_REMOVED lines=9> */
.L_x_25157:
[----:B------:R-:W-:Y:S05]  /*968a0*/  BSYNC B1 ;  /* 0x0000000000017941 */ /* 0x000fea0003800000 */
.L_x_25155:
        /* <DEDUP_REMOVED lines=26> */
.L_x_25159:
        /* <DEDUP_REMOVED lines=9> */
.L_x_25160:
[----:B------:R-:W-:Y:S05]  /*96ae0*/  BSYNC B1 ;  /* 0x0000000000017941 */ /* 0x000fea0003800000 */
.L_x_25158:
        /* <DEDUP_REMOVED lines=26> */
.L_x_25162:
        /* <DEDUP_REMOVED lines=9> */
.L_x_25163:
[----:B------:R-:W-:Y:S05]  /*96d20*/  BSYNC B1 ;  /* 0x0000000000017941 */ /* 0x000fea0003800000 */
.L_x_25161:
        /* <DEDUP_REMOVED lines=26> */
.L_x_25165:
        /* <DEDUP_REMOVED lines=9> */
.L_x_25166:
[----:B------:R-:W-:Y:S05]  /*96f60*/  BSYNC B1 ;  /* 0x0000000000017941 */ /* 0x000fea0003800000 */
.L_x_25164:
        /* <DEDUP_REMOVED lines=26> */
.L_x_25168:
        /* <DEDUP_REMOVED lines=9> */
.L_x_25169:
[----:B------:R-:W-:Y:S05]  /*971a0*/  BSYNC B1 ;  /* 0x0000000000017941 */ /* 0x000fea0003800000 */
.L_x_25167:
        /* <DEDUP_REMOVED lines=26> */
.L_x_25171:
        /* <DEDUP_REMOVED lines=9> */
.L_x_25172:
[----:B------:R-:W-:Y:S05]  /*973e0*/  BSYNC B1 ;  /* 0x0000000000017941 */ /* 0x000fea0003800000 */
.L_x_25170:
        /* <DEDUP_REMOVED lines=26> */
.L_x_25174:
        /* <DEDUP_REMOVED lines=9> */
.L_x_25175:
[----:B------:R-:W-:Y:S05]  /*97620*/  BSYNC B1 ;  /* 0x0000000000017941 */ /* 0x000fea0003800000 */
.L_x_25173:
        /* <DEDUP_REMOVED lines=26> */
.L_x_25177:
        /* <DEDUP_REMOVED lines=9> */
.L_x_25178:
[----:B------:R-:W-:Y:S05]  /*97860*/  BSYNC B1 ;  /* 0x0000000000017941 */ /* 0x000fea0003800000 */
.L_x_25176:
        /* <DEDUP_REMOVED lines=26> */
.L_x_25180:
        /* <DEDUP_REMOVED lines=9> */
.L_x_25181:
[----:B------:R-:W-:Y:S05]  /*97aa0*/  BSYNC B1 ;  /* 0x0000000000017941 */ /* 0x000fea0003800000 */
.L_x_25179:
        /* <DEDUP_REMOVED lines=26> */
.L_x_25183:
        /* <DEDUP_REMOVED lines=9> */
.L_x_25184:
[----:B------:R-:W-:Y:S05]  /*97ce0*/  BSYNC B1 ;  /* 0x0000000000017941 */ /* 0x000fea0003800000 */
.L_x_25182:
        /* <DEDUP_REMOVED lines=26> */
.L_x_25186:
        /* <DEDUP_REMOVED lines=9> */
.L_x_25187:
[----:B------:R-:W-:Y:S05]  /*97f20*/  BSYNC B1 ;  /* 0x0000000000017941 */ /* 0x000fea0003800000 */
.L_x_25185:
        /* <DEDUP_REMOVED lines=26> */
.L_x_25189:
        /* <DEDUP_REMOVED lines=9> */
.L_x_25190:
[----:B------:R-:W-:Y:S05]  /*98160*/  BSYNC B1 ;  /* 0x0000000000017941 */ /* 0x000fea0003800000 */
.L_x_25188:
        /* <DEDUP_REMOVED lines=26> */
.L_x_25192:
        /* <DEDUP_REMOVED lines=9> */
.L_x_25193:
[----:B------:R-:W-:Y:S05]  /*983a0*/  BSYNC B1 ;  /* 0x0000000000017941 */ /* 0x000fea0003800000 */
.L_x_25191:
        /* <DEDUP_REMOVED lines=26> */
.L_x_25195:
        /* <DEDUP_REMOVED lines=9> */
.L_x_25196:
[----:B------:R-:W-:Y:S05]  /*985e0*/  BSYNC B1 ;  /* 0x0000000000017941 */ /* 0x000fea0003800000 */
.L_x_25194:
        /* <DEDUP_REMOVED lines=26> */
.L_x_25198:
        /* <DEDUP_REMOVED lines=9> */
.L_x_25199:
[----:B------:R-:W-:Y:S05]  /*98820*/  BSYNC B1 ;  /* 0x0000000000017941 */ /* 0x000fea0003800000 */
.L_x_25197:
        /* <DEDUP_REMOVED lines=26> */
.L_x_25201:
        /* <DEDUP_REMOVED lines=9> */
.L_x_25202:
[----:B------:R-:W-:Y:S05]  /*98a60*/  BSYNC B1 ;  /* 0x0000000000017941 */ /* 0x000fea0003800000 */
.L_x_25200:
        /* <DEDUP_REMOVED lines=26> */
.L_x_25204:
        /* <DEDUP_REMOVED lines=9> */
.L_x_25205:
[----:B------:R-:W-:Y:S05]  /*98ca0*/  BSYNC B1 ;  /* 0x0000000000017941 */ /* 0x000fea0003800000 */
.L_x_25203:
        /* <DEDUP_REMOVED lines=26> */
.L_x_25207:
        /* <DEDUP_REMOVED lines=9> */
.L_x_25208:
[----:B------:R-:W-:Y:S05]  /*98ee0*/  BSYNC B1 ;  /* 0x0000000000017941 */ /* 0x000fea0003800000 */
.L_x_25206:
        /* <DEDUP_REMOVED lines=26> */
.L_x_25210:
        /* <DEDUP_REMOVED lines=9> */
.L_x_25211:
[----:B------:R-:W-:Y:S05]  /*99120*/  BSYNC B1 ;  /* 0x0000000000017941 */ /* 0x000fea0003800000 */
.L_x_25209:
        /* <DEDUP_REMOVED lines=26> */
.L_x_25213:
        /* <DEDUP_REMOVED lines=9> */
.L_x_25214:
[----:B------:R-:W-:Y:S05]  /*99360*/  BSYNC B1 ;  /* 0x0000000000017941 */ /* 0x000fea0003800000 */
.L_x_25212:
        /* <DEDUP_REMOVED lines=26> */
.L_x_25216:
        /* <DEDUP_REMOVED lines=9> */
.L_x_25217:
[----:B------:R-:W-:Y:S05]  /*995a0*/  BSYNC B1 ;  /* 0x0000000000017941 */ /* 0x000fea0003800000 */
.L_x_25215:
        /* <DEDUP_REMOVED lines=26> */
.L_x_25219:
        /* <DEDUP_REMOVED lines=9> */
.L_x_25220:
[----:B------:R-:W-:Y:S05]  /*997e0*/  BSYNC B1 ;  /* 0x0000000000017941 */ /* 0x000fea0003800000 */
.L_x_25218:
        /* <DEDUP_REMOVED lines=26> */
.L_x_25222:
        /* <DEDUP_REMOVED lines=9> */
.L_x_25223:
[----:B------:R-:W-:Y:S05]  /*99a20*/  BSYNC B1 ;  /* 0x0000000000017941 */ /* 0x000fea0003800000 */
.L_x_25221:
        /* <DEDUP_REMOVED lines=27> */
.L_x_25225:
        /* <DEDUP_REMOVED lines=9> */
.L_x_25226:
[----:B------:R-:W-:Y:S05]  /*99c70*/  BSYNC B1 ;  /* 0x0000000000017941 */ /* 0x000fea0003800000 */
.L_x_25224:
        /* <DEDUP_REMOVED lines=26> */
.L_x_25228:
        /* <DEDUP_REMOVED lines=9> */
.L_x_25229:
[----:B------:R-:W-:Y:S05]  /*99eb0*/  BSYNC B1 ;  /* 0x0000000000017941 */ /* 0x000fea0003800000 */
.L_x_25227:
        /* <DEDUP_REMOVED lines=26> */
.L_x_25231:
        /* <DEDUP_REMOVED lines=13> */
.L_x_25232:
[----:B------:R-:W-:Y:S05]  /*9a130*/  BSYNC B1 ;  /* 0x0000000000017941 */ /* 0x000fea0003800000 */
.L_x_25230:
[----:B------:R-:W-:Y:S05]  /*9a140*/  @P1 BRA `(.L_x_25233) ;  /* 0xfffffef400f81947 */ /* 0x000fea000383ffff */
[----:B-----5:R2:W-:Y:S04]  /*9a150*/  STL [R1+0xbcc], R2 ;  /* 0x000bcc0201007387 */ /* 0x0205e80000100800 */
[----:B---3--:R-:W3:Y:S04]  /*9a160*/  LDL.LU R0, [R1+0xbc0] ;  /* 0x000bc00001007983 */ /* 0x008ee80000300800 */
[----:B--2---:R-:W3:Y:S02]  /*9a170*/  LDL.LU R2, [R1+0xbbc] ;  /* 0x000bbc0001027983 */ /* 0x004ee40000300800 */
[----:B---3--:R-:W-:-:S02]  /*9a180*/  FADD.FTZ R0, R0, R2 ;  /* 0x0000000200007221 */ /* 0x008fc40000010000 */
[----:B------:R2:W5:Y:S04]  /*9a190*/  LDL.LU R2, [R1+0xbcc] ;  /* 0x000bcc0001027983 */ /* 0x0005680000300800 */
[----:B------:R2:W-:Y:S02]  /*9a1a0*/  STL [R1+0xba0], R0 ;  /* 0x000ba00001007387 */ /* 0x0005e40000100800 */
.L_x_24087:
[----:B------:R-:W-:Y:S05]  /*9a1b0*/  BSYNC B0 ;  /* 0x0000000000007941 */ /* 0x000fea0003800000 */
.L_x_24086:
[----:B------:R-:W-:Y:S05]  /*9a1c0*/  @P2 EXIT ;  /* 0x000000000000294d */ /* 0x000fea0003800000 */
[----:B--2---:R-:W2:Y:S01]  /*9a1d0*/  S2R R0, SR_CTAID.X ;  /* 0x0000000000007919 */ /* 0x004ea20000002500 */
[----:B------:R3:W-:Y:S04]  /*9a1e0*/  STL.64 [R1+0xbe8], R8 ;  /* 0x000be80801007387 */ /* 0x0007e80000100a00 */
[----:B------:R0:W-:Y:S04]  /*9a1f0*/  STL [R1+0xbe0], R6 ;  /* 0x000be00601007387 */ /* 0x0001e80000100800 */
[----:B------:R1:W-:Y:S01]  /*9a200*/  STL.64 [R1+0xbd8], R4 ;  /* 0x000bd80401007387 */ /* 0x0003e20000100a00 */
[----:B---3--:R-:W2:Y:S03]  /*9a210*/  LDC.64 R8, c[0x0][0x218] ;  /* 0x00008600ff087b82 */ /* 0x008ea60000000a00 */
[----:B-----5:R3:W-:Y:S05]  /*9a220*/  STL.64 [R1+0xbd0], R2 ;  /* 0x000bd00201007387 */ /* 0x0207ea0000100a00 */
[----:B0-----:R-:W0:Y:S08]  /*9a230*/  LDC R6, c[0x0][0x230] ;  /* 0x00008c00ff067b82 */ /* 0x001e300000000800 */
[----:B-1----:R-:W1:Y:S08]  /*9a240*/  LDC.64 R4, c[0x0][0x220] ;  /* 0x00008800ff047b82 */ /* 0x002e700000000a00 */
[----:B---3--:R-:W3:Y:S01]  /*9a250*/  LDC.64 R2, c[0x0][0x228] ;  /* 0x00008a00ff027b82 */ /* 0x008ee20000000a00 */
[----:B--2---:R-:W-:-:S06]  /*9a260*/  IMAD.WIDE R8, R0, 0x4, R8 ;  /* 0x0000000400087825 */ /* 0x004fcc00078e0208 */
[----:B------:R2:W5:Y:S01]  /*9a270*/  LDL.LU.64 R8, [R1+0xbe8] ;  /* 0x000be80001087983 */ /* 0x0005620000300a00 */
[----:B0-----:R-:W-:Y:S01]  /*9a280*/  IMAD R0, R0, R6, RZ ;  /* 0x0000000600007224 */ /* 0x001fe200078e02ff */
[----:B------:R-:W-:Y:S02]  /*9a290*/  ISETP.GE.AND P0, PT, R6, 0x1, PT ;  /* 0x000000010600780c */ /* 0x000fe40003f06270 */
[----:B------:R2:W5:Y:S01]  /*9a2a0*/  LDL.LU R6, [R1+0xbe0] ;  /* 0x000be00001067983 */ /* 0x0005620000300800 */
[----:B------:R-:W-:-:S04]  /*9a2b0*/  IMAD.SHL.U32 R0, R0, 0x2, RZ ;  /* 0x0000000200007824 */ /* 0x000fc800078e00ff */
[----:B-1----:R-:W-:-:S06]  /*9a2c0*/  IMAD.WIDE R4, R0, 0x4, R4 ;  /* 0x0000000400047825 */ /* 0x002fcc00078e0204 */
[----:B------:R2:W5:Y:S01]  /*9a2d0*/  LDL.LU.64 R4, [R1+0xbd8] ;  /* 0x000bd80001047983 */ /* 0x0005620000300a00 */
[----:B---3--:R-:W-:-:S03]  /*9a2e0*/  IMAD.WIDE R2, R0, 0x4, R2 ;  /* 0x0000000400027825 */ /* 0x008fc600078e0202 */
[----:B------:R-:W3:Y:S04]  /*9a2f0*/  LDL.LU R0, [R1+0xba0] ;  /* 0x000ba00001007983 */ /* 0x000ee80000300800 */
[----:B------:R2:W5:Y:S01]  /*9a300*/  LDL.LU.64 R2, [R1+0xbd0] ;  /* 0x000bd00001027983 */ /* 0x0005620000300a00 */
[----:B---3--:R-:W0:Y:S01]  /*9a310*/  MUFU.LG2 R0, R0 ;  /* 0x0000000000007308 */ /* 0x008e220000000c00 */
[----:B--2---:R-:W-:Y:S05]  /*9a320*/  @!P0 BRA `(.L_x_25234) ;  /* 0x0000000000d08947 */ /* 0x004fea0003800000 */
[----:B-----5:R1:W-:Y:S04]  /*9a330*/  STL.64 [R1+0xbe0], R8 ;  /* 0x000be00801007387 */ /* 0x0203e80000100a00 */
[----:B------:R2:W-:Y:S04]  /*9a340*/  STL.64 [R1+0xc00], R16 ;  /* 0x000c001001007387 */ /* 0x0005e80000100a00 */
[----:B------:R3:W-:Y:S01]  /*9a350*/  STL.64 [R1+0xbf8], R14 ;  /* 0x000bf80e01007387 */ /* 0x0007e20000100a00 */
[----:B-1----:R-:W1:Y:S01]  /*9a360*/  S2R R8, SR_CTAID.X ;  /* 0x0000000000087919 */ /* 0x002e620000002500 */
[----:B--2---:R-:W1:Y:S02]  /*9a370*/  LDC.64 R16, c[0x0][0x218] ;  /* 0x00008600ff107b82 */ /* 0x004e640000000a00 */
[----:B---3--:R-:W2:Y:S04]  /*9a380*/  LDL.LU R15, [R1+0xb98] ;  /* 0x000b9800010f7983 */ /* 0x008ea80000300800 */
[----:B------:R3:W-:Y:S02]  /*9a390*/  STL [R1+0xbf4], R12 ;  /* 0x000bf40c01007387 */ /* 0x0007e40000100800 */
[----:B------:R-:W4:Y:S02]  /*9a3a0*/  LDC R14, c[0x0][0x230] ;  /* 0x00008c00ff0e7b82 */ /* 0x000f240000000800 */
[----:B------:R0:W-:Y:S04]  /*9a3b0*/  STL [R1+0xbdc], R6 ;  /* 0x000bdc0601007387 */ /* 0x0001e80000100800 */
[----:B---3--:R-:W3:Y:S04]  /*9a3c0*/  LDL.LU R12, [R1+0xb90] ;  /* 0x000b9000010c7983 */ /* 0x008ee80000300800 */
[----:B0-----:R-:W3:Y:S04]  /*9a3d0*/  LDL R6, [R1+0xba4] ;  /* 0x000ba40001067983 */ /* 0x001ee80000100800 */
[----:B------:R0:W-:Y:S01]  /*9a3e0*/  STL [R1+0xbf0], R7 ;  /* 0x000bf00701007387 */ /* 0x0001e20000100800 */
[----:B-1----:R-:W-:-:S03]  /*9a3f0*/  IMAD.WIDE R8, R8, 0x4, R16 ;  /* 0x0000000408087825 */ /* 0x002fc600078e0210 */
[----:B------:R1:W-:Y:S01]  /*9a400*/  STL [R1+0xbcc], R2 ;  /* 0x000bcc0201007387 */ /* 0x0003e20000100800 */
[----:B------:R-:W4:Y:S03]  /*9a410*/  LDC.64 R16, c[0x0][0x220] ;  /* 0x00008800ff107b82 */ /* 0x000f260000000a00 */
[----:B------:R1:W-:Y:S04]  /*9a420*/  STL.64 [R1+0xbe8], R10 ;  /* 0x000be80a01007387 */ /* 0x0003e80000100a00 */
[----:B0-----:R-:W3:Y:S04]  /*9a430*/  LDG.E.CONSTANT R7, desc[UR6][R8.64] ;  /* 0x0000000608077981 */ /* 0x001ee8000c1e9900 */
[----:B-1----:R-:W3:Y:S01]  /*9a440*/  LDL.LU R2, [R1+0xb9c] ;  /* 0x000b9c0001027983 */ /* 0x002ee20000300800 */
[----:B------:R-:W4:Y:S03]  /*9a450*/  S2R R10, SR_CTAID.X ;  /* 0x00000000000a7919 */ /* 0x000f260000002500 */
[----:B------:R0:W-:Y:S02]  /*9a460*/  STL.64 [R1+0xbd0], R4 ;  /* 0x000bd00401007387 */ /* 0x0001e40000100a00 */
[----:B0-----:R-:W0:Y:S01]  /*9a470*/  S2R R4, SR_CTAID.X ;  /* 0x0000000000047919 */ /* 0x001e220000002500 */
[----:B------:R-:W0:Y:S01]  /*9a480*/  LDC R5, c[0x0][0x230] ;  /* 0x00008c00ff057b82 */ /* 0x000e220000000800 */
[----:B----4-:R-:W-:-:S04]  /*9a490*/  IMAD R10, R10, R14, RZ ;  /* 0x0000000e0a0a7224 */ /* 0x010fc800078e02ff */
[----:B------:R-:W-:-:S04]  /*9a4a0*/  IMAD.SHL.U32 R10, R10, 0x2, RZ ;  /* 0x000000020a0a7824 */ /* 0x000fc800078e00ff */
[----:B------:R-:W-:Y:S01]  /*9a4b0*/  IMAD.WIDE R10, R10, 0x4, R16 ;  /* 0x000000040a0a7825 */ /* 0x000fe200078e0210 */
[----:B------:R1:W-:Y:S04]  /*9a4c0*/  STL [R1+0xbd8], R3 ;  /* 0x000bd80301007387 */ /* 0x0003e80000100800 */
[----:B------:R4:W5:Y:S01]  /*9a4d0*/  LDL.LU.64 R16, [R1+0xc00] ;  /* 0x000c000001107983 */ /* 0x0009620000300a00 */
[----:B0-----:R-:W-:-:S03]  /*9a4e0*/  IMAD R4, R4, R5, RZ ;  /* 0x0000000504047224 */ /* 0x001fc600078e02ff */
[----:B-1----:R-:W4:Y:S01]  /*9a4f0*/  LDL.LU R3, [R1+0xb94] ;  /* 0x000b940001037983 */ /* 0x002f220000300800 */
[----:B------:R-:W-:-:S03]  /*9a500*/  IMAD.SHL.U32 R4, R4, 0x2, RZ ;  /* 0x0000000204047824 */ /* 0x000fc600078e00ff */
[----:B--2---:R0:W-:Y:S02]  /*9a510*/  STG.E desc[UR6][R10.64], R15 ;  /* 0x0000000f0a007986 */ /* 0x0041e4000c101906 */
[----:B0-----:R-:W0:Y:S01]  /*9a520*/  LDC.64 R14, c[0x0][0x228] ;  /* 0x00008a00ff0e7b82 */ /* 0x001e220000000a00 */
[----:B---3--:R-:W-:-:S04]  /*9a530*/  FADD.FTZ R12, R12, -R6 ;  /* 0x800000060c0c7221 */ /* 0x008fc80000010000 */
[----:B------:R-:W-:-:S04]  /*9a540*/  FFMA.FTZ R12, R0, -0.69314718246459960938, R12 ;  /* 0xbf317218000c7823 */ /* 0x000fc8000001000c */
[----:B------:R-:W-:Y:S01]  /*9a550*/  FADD.FTZ R7, R7, R12 ;  /* 0x0000000c07077221 */ /* 0x000fe20000010000 */
[----:B0-----:R-:W-:Y:S01]  /*9a560*/  IMAD.WIDE R4, R4, 0x4, R14 ;  /* 0x0000000404047825 */ /* 0x001fe200078e020e */
[----:B------:R1:W5:Y:S04]  /*9a570*/  LDL.LU R12, [R1+0xbf4] ;  /* 0x000bf400010c7983 */ /* 0x0003680000300800 */
[----:B------:R0:W-:Y:S04]  /*9a580*/  STG.E desc[UR6][R4.64], R7 ;  /* 0x0000000704007986 */ /* 0x0001e8000c101906 */
[----:B------:R2:W-:Y:S04]  /*9a590*/  STG.E desc[UR6][R10.64+0x4], R2 ;  /* 0x000004020a007986 */ /* 0x0005e8000c101906 */
[----:B------:R1:W5:Y:S04]  /*9a5a0*/  LDL.LU.64 R14, [R1+0xbf8] ;  /* 0x000bf800010e7983 */ /* 0x0003680000300a00 */
[----:B0-----:R1:W5:Y:S04]  /*9a5b0*/  LDL.LU R7, [R1+0xbf0] ;  /* 0x000bf00001077983 */ /* 0x0013680000300800 */
[----:B--2---:R-:W2:Y:S04]  /*9a5c0*/  LDG.E.CONSTANT R2, desc[UR6][R8.64] ;  /* 0x0000000608027981 */ /* 0x004ea8000c1e9900 */
[----:B------:R1:W5:Y:S04]  /*9a5d0*/  LDL.LU.64 R10, [R1+0xbe8] ;  /* 0x000be800010a7983 */ /* 0x0003680000300a00 */
[----:B------:R1:W5:Y:S01]  /*9a5e0*/  LDL.LU.64 R8, [R1+0xbe0] ;  /* 0x000be00001087983 */ /* 0x0003620000300a00 */
[----:B----4-:R-:W-:-:S03]  /*9a5f0*/  FADD.FTZ R3, R3, -R6 ;  /* 0x8000000603037221 */ /* 0x010fc60000010000 */
[----:B------:R1:W5:Y:S01]  /*9a600*/  LDL.LU R6, [R1+0xbdc] ;  /* 0x000bdc0001067983 */ /* 0x0003620000300800 */
[----:B------:R-:W-:-:S04]  /*9a610*/  FFMA.FTZ R3, R0, -0.69314718246459960938, R3 ;  /* 0xbf31721800037823 */ /* 0x000fc80000010003 */
[----:B--2---:R-:W-:Y:S02]  /*9a620*/  FADD.FTZ R2, R2, R3 ;  /* 0x0000000302027221 */ /* 0x004fe40000010000 */
[----:B------:R1:W5:Y:S04]  /*9a630*/  LDL.LU R3, [R1+0xbd8] ;  /* 0x000bd80001037983 */ /* 0x0003680000300800 */
[----:B------:R0:W-:Y:S04]  /*9a640*/  STG.E desc[UR6][R4.64+0x4], R2 ;  /* 0x0000040204007986 */ /* 0x0001e8000c101906 */
[----:B0-----:R1:W5:Y:S04]  /*9a650*/  LDL.LU.64 R4, [R1+0xbd0] ;  /* 0x000bd00001047983 */ /* 0x0013680000300a00 */
[----:B------:R1:W5:Y:S02]  /*9a660*/  LDL.LU R2, [R1+0xbcc] ;  /* 0x000bcc0001027983 */ /* 0x0003640000300800 */
.L_x_25234:
[----:B0-----:R0:W-:Y:S02]  /*9a670*/  STL [R1+0xbcc], R0 ;  /* 0x000bcc0001007387 */ /* 0x0011e40000100800 */
[----:B0-----:R-:W0:Y:S02]  /*9a680*/  LDC R0, c[0x0][0x230] ;  /* 0x00008c00ff007b82 */ /* 0x001e240000000800 */
[----:B0-----:R-:W-:Y:S02]  /*9a690*/  ISETP.GE.AND P0, PT, R0, 0x2, PT ;  /* 0x000000020000780c */ /* 0x001fe40003f06270 */
[----:B------:R0:W5:Y:S11]  /*9a6a0*/  LDL.LU R0, [R1+0xbcc] ;  /* 0x000bcc0001007983 */ /* 0x0001760000300800 */
[----:B0-----:R-:W-:Y:S05]  /*9a6b0*/  @!P0 BRA `(.L_x_25235) ;  /* 0x0000000000d08947 */ /* 0x001fea0003800000 */
[----:B-----5:R0:W-:Y:S04]  /*9a6c0*/  STL.64 [R1+0xbe0], R8 ;  /* 0x000be00801007387 */ /* 0x0201e80000100a00 */
[----:B------:R2:W-:Y:S04]  /*9a6d0*/  STL.64 [R1+0xc00], R16 ;  /* 0x000c001001007387 */ /* 0x0005e80000100a00 */
[----:B------:R3:W-:Y:S01]  /*9a6e0*/  STL.64 [R1+0xbf8], R14 ;  /* 0x000bf80e01007387 */ /* 0x0007e20000100a00 */
[----:B0-----:R-:W0:Y:S01]  /*9a6f0*/  S2R R8, SR_CTAID.X ;  /* 0x0000000000087919 */ /* 0x001e220000002500 */
[----:B--2---:R-:W0:Y:S02]  /*9a700*/  LDC.64 R16, c[0x0][0x218] ;  /* 0x00008600ff107b82 */ /* 0x004e240000000a00 */
[----:B---3--:R-:W2:Y:S04]  /*9a710*/  LDL.LU R15, [R1+0xb88] ;  /* 0x000b8800010f7983 */ /* 0x008ea80000300800 */
[----:B------:R3:W-:Y:S02]  /*9a720*/  STL [R1+0xbf4], R12 ;  /* 0x000bf40c01007387 */ /* 0x0007e40000100800 */
[----:B------:R-:W1:Y:S02]  /*9a730*/  LDC R14, c[0x0][0x230] ;  /* 0x00008c00ff0e7b82 */ /* 0x000e640000000800 */
[----:B------:R4:W-:Y:S04]  /*9a740*/  STL [R1+0xbdc], R6 ;  /* 0x000bdc0601007387 */ /* 0x0009e80000100800 */
[----:B---3--:R-:W3:Y:S04]  /*9a750*/  LDL.LU R12, [R1+0x990] ;  /* 0x00099000010c7983 */ /* 0x008ee80000300800 */
[----:B----4-:R-:W3:Y:S04]  /*9a760*/  LDL R6, [R1+0xba4] ;  /* 0x000ba40001067983 */ /* 0x010ee80000100800 */
[----:B------:R4:W-:Y:S01]  /*9a770*/  STL [R1+0xbf0], R7 ;  /* 0x000bf00701007387 */ /* 0x0009e20000100800 */
[----:B0-----:R-:W-:-:S03]  /*9a780*/  IMAD.WIDE R8, R8, 0x4, R16 ;  /* 0x0000000408087825 */ /* 0x001fc600078e0210 */
[----:B------:R0:W-:Y:S01]  /*9a790*/  STL [R1+0xbcc], R2 ;  /* 0x000bcc0201007387 */ /* 0x0001e20000100800 */
[----:B------:R-:W1:Y:S03]  /*9a7a0*/  LDC.64 R16, c[0x0][0x220] ;  /* 0x00008800ff107b82 */ /* 0x000e660000000a00 */
[----:B------:R0:W-:Y:S04]  /*9a7b0*/  STL.64 [R1+0xbe8], R10 ;  /* 0x000be80a01007387 */ /* 0x0001e80000100a00 */
[----:B----4-:R-:W4:Y:S04]  /*9a7c0*/  LDG.E.CONSTANT R7, desc[UR6][R8.64] ;  /* 0x0000000608077981 */ /* 0x010f28000c1e9900 */
[----:B0-----:R-:W4:Y:S01]  /*9a7d0*/  LDL.LU R2, [R1+0xb8c] ;  /* 0x000b8c0001027983 */ /* 0x001f220000300800 */
[----:B------:R-:W1:Y:S03]  /*9a7e0*/  S2R R10, SR_CTAID.X ;  /* 0x00000000000a7919 */ /* 0x000e660000002500 */
[----:B------:R0:W-:Y:S02]  /*9a7f0*/  STL.64 [R1+0xbd0], R4 ;  /* 0x000bd00401007387 */ /* 0x0001e40000100a00 */
[----:B0-----:R-:W0:Y:S01]  /*9a800*/  S2R R4, SR_CTAID.X ;  /* 0x0000000000047919 */ /* 0x001e220000002500 */
[----:B------:R-:W0:Y:S01]  /*9a810*/  LDC R5, c[0x0][0x230] ;  /* 0x00008c00ff057b82 */ /* 0x000e220000000800 */
[----:B-1----:R-:W-:-:S04]  /*9a820*/  IMAD R10, R10, R14, RZ ;  /* 0x0000000e0a0a7224 */ /* 0x002fc800078e02ff */
[----:B------:R-:W-:-:S04]  /*9a830*/  IMAD.SHL.U32 R10, R10, 0x2, RZ ;  /* 0x000000020a0a7824 */ /* 0x000fc800078e00ff */
[----:B------:R-:W-:Y:S01]  /*9a840*/  IMAD.WIDE R10, R10, 0x4, R16 ;  /* 0x000000040a0a7825 */ /* 0x000fe200078e0210 */
[----:B------:R1:W-:Y:S04]  /*9a850*/  STL [R1+0xbd8], R3 ;  /* 0x000bd80301007387 */ /* 0x0003e80000100800 */
[----:B------:R0:W5:Y:S02]  /*9a860*/  LDL.LU.64 R16, [R1+0xc00] ;  /* 0x000c000001107983 */ /* 0x0001640000300a00 */
[----:B0-----:R-:W-:Y:S02]  /*9a870*/  IMAD R4, R4, R5, RZ ;  /* 0x0000000504047224 */ /* 0x001fe400078e02ff */
[----:B-1----:R-:W4:Y:S02]  /*9a880*/  LDL.LU R3, [R1+0x994] ;  /* 0x0009940001037983 */ /* 0x002f240000300800 */
[----:B------:R-:W-:-:S02]  /*9a890*/  IMAD.SHL.U32 R4, R4, 0x2, RZ ;  /* 0x0000000204047824 */ /* 0x000fc400078e00ff */
[----:B--2---:R0:W-:Y:S02]  /*9a8a0*/  STG.E desc[UR6][R10.64+0x8], R15 ;  /* 0x0000080f0a007986 */ /* 0x0041e4000c101906 */
[----:B0-----:R-:W0:Y:S01]  /*9a8b0*/  LDC.64 R14, c[0x0][0x228] ;  /* 0x00008a00ff0e7b82 */ /* 0x001e220000000a00 */
[----:B---3--:R-:W-:-:S04]  /*9a8c0*/  FADD.FTZ R12, R12, -R6 ;  /* 0x800000060c0c7221 */ /* 0x008fc80000010000 */
[----:B------:R-:W-:-:S04]  /*9a8d0*/  FFMA.FTZ R12, R0, -0.69314718246459960938, R12 ;  /* 0xbf317218000c7823 */ /* 0x000fc8000001000c */
[----:B----4-:R-:W-:Y:S01]  /*9a8e0*/  FADD.FTZ R7, R7, R12 ;  /* 0x0000000c07077221 */ /* 0x010fe20000010000 */
[----:B0-----:R-:W-:Y:S01]  /*9a8f0*/  IMAD.WIDE R4, R4, 0x4, R14 ;  /* 0x0000000404047825 */ /* 0x001fe200078e020e */
[----:B------:R0:W5:Y:S04]  /*9a900*/  LDL.LU R12, [R1+0xbf4] ;  /* 0x000bf400010c7983 */ /* 0x0001680000300800 */
[----:B------:R1:W-:Y:S04]  /*9a910*/  STG.E desc[UR6][R4.64+0x8], R7 ;  /* 0x0000080704007986 */ /* 0x0003e8000c101906 */
[----:B------:R2:W-:Y:S04]  /*9a920*/  STG.E desc[UR6][R10.64+0xc], R2 ;  /* 0x00000c020a007986 */ /* 0x0005e8000c101906 */
[----:B------:R0:W5:Y:S04]  /*9a930*/  LDL.LU.64 R14, [R1+0xbf8] ;  /* 0x000bf800010e7983 */ /* 0x0001680000300a00 */
[----:B-1----:R0:W5:Y:S04]  /*9a940*/  LDL.LU R7, [R1+0xbf0] ;  /* 0x000bf00001077983 */ /* 0x0021680000300800 */
[----:B--2---:R-:W2:Y:S04]  /*9a950*/  LDG.E.CONSTANT R2, desc[UR6][R8.64] ;  /* 0x0000000608027981 */ /* 0x004ea8000c1e9900 */
[----:B------:R0:W5:Y:S04]  /*9a960*/  LDL.LU.64 R10, [R1+0xbe8] ;  /* 0x000be800010a7983 */ /* 0x0001680000300a00 */
[----:B------:R0:W5:Y:S01]  /*9a970*/  LDL.LU.64 R8, [R1+0xbe0] ;  /* 0x000be00001087983 */ /* 0x0001620000300a00 */
[----:B------:R-:W-:-:S03]  /*9a980*/  FADD.FTZ R3, R3, -R6 ;  /* 0x8000000603037221 */ /* 0x000fc60000010000 */
[----:B------:R0:W5:Y:S01]  /*9a990*/  LDL.LU R6, [R1+0xbdc] ;  /* 0x000bdc0001067983 */ /* 0x0001620000300800 */
[----:B------:R-:W-:-:S04]  /*9a9a0*/  FFMA.FTZ R3, R0, -0.69314718246459960938, R3 ;  /* 0xbf31721800037823 */ /* 0x000fc80000010003 */
[----:B--2---:R-:W-:Y:S02]  /*9a9b0*/  FADD.FTZ R2, R2, R3 ;  /* 0x0000000302027221 */ /* 0x004fe40000010000 */
[----:B------:R0:W5:Y:S04]  /*9a9c0*/  LDL.LU R3, [R1+0xbd8] ;  /* 0x000bd80001037983 */ /* 0x0001680000300800 */
[----:B------:R1:W-:Y:S04]  /*9a9d0*/  STG.E desc[UR6][R4.64+0xc], R2 ;  /* 0x00000c0204007986 */ /* 0x0003e8000c101906 */
[----:B-1----:R0:W5:Y:S04]  /*9a9e0*/  LDL.LU.64 R4, [R1+0xbd0] ;  /* 0x000bd00001047983 */ /* 0x0021680000300a00 */
[----:B------:R0:W5:Y:S02]  /*9a9f0*/  LDL.LU R2, [R1+0xbcc] ;  /* 0x000bcc0001027983 */ /* 0x0001640000300800 */
.L_x_25235:
[----:B-----5:R2:W-:Y:S02]  /*9aa00*/  STL [R1+0xbcc], R0 ;  /* 0x000bcc0001007387 */ /* 0x0205e40000100800 */
[----:B--2---:R-:W2:Y:S02]  /*9aa10*/  LDC R0, c[0x0][0x230] ;  /* 0x00008c00ff007b82 */ /* 0x004ea40000000800 */
[----:B--2---:R-:W-:Y:S02]  /*9aa20*/  ISETP.GE.AND P0, PT, R0, 0x3, PT ;  /* 0x000000030000780c */ /* 0x004fe40003f06270 */
[----:B------:R2:W5:Y:S11]  /*9aa30*/  LDL.LU R0, [R1+0xbcc] ;  /* 0x000bcc0001007983 */ /* 0x0005760000300800 */
[----:B--2---:R-:W-:Y:S05]  /*9aa40*/  @!P0 BRA `(.L_x_25236) ;  /* 0x0000000000d08947 */ /* 0x004fea0003800000 */
[----:B------:R2:W-:Y:S04]  /*9aa50*/  STL.64 [R1+0xbe0], R8 ;  /* 0x000be00801007387 */ /* 0x0005e80000100a00 */
[----:B------:R3:W-:Y:S04]  /*9aa60*/  STL.64 [R1+0xc00], R16 ;  /* 0x000c001001007387 */ /* 0x0007e80000100a00 */
[----:B------:R0:W-:Y:S01]  /*9aa70*/  STL.64 [R1+0xbf8], R14 ;  /* 0x000bf80e01007387 */ /* 0x0001e20000100a00 */
[----:B--2---:R-:W2:Y:S01]  /*9aa80*/  S2R R8, SR_CTAID.X ;  /* 0x0000000000087919 */ /* 0x004ea20000002500 */
[----:B---3--:R-:W2:Y:S02]  /*9aa90*/  LDC.64 R16, c[0x0][0x218] ;  /* 0x00008600ff107b82 */ /* 0x008ea40000000a00 */
[----:B0-----:R-:W3:Y:S04]  /*9aaa0*/  LDL.LU R15, [R1+0xb80] ;  /* 0x000b8000010f7983 */ /* 0x001ee80000300800 */
[----:B------:R0:W-:Y:S02]  /*9aab0*/  STL [R1+0xbf4], R12 ;  /* 0x000bf40c01007387 */ /* 0x0001e40000100800 */
[----:B------:R-:W1:Y:S02]  /*9aac0*/  LDC R14, c[0x0][0x230] ;  /* 0x00008c00ff0e7b82 */ /* 0x000e640000000800 */
[----:B------:R4:W-:Y:S04]  /*9aad0*/  STL [R1+0xbdc], R6 ;  /* 0x000bdc0601007387 */ /* 0x0009e80000100800 */
[----:B0-----:R-:W3:Y:S04]  /*9aae0*/  LDL.LU R12, [R1+0x988] ;  /* 0x00098800010c7983 */ /* 0x001ee80000300800 */
[----:B----4-:R-:W4:Y:S04]  /*9aaf0*/  LDL R6, [R1+0xba4] ;  /* 0x000ba40001067983 */ /* 0x010f280000100800 */
[----:B------:R0:W-:Y:S01]  /*9ab00*/  STL [R1+0xbf0], R7 ;  /* 0x000bf00701007387 */ /* 0x0001e20000100800 */
[----:B--2---:R-:W-:-:S03]  /*9ab10*/  IMAD.WIDE R8, R8, 0x4, R16 ;  /* 0x0000000408087825 */ /* 0x004fc600078e0210 */
[----:B------:R2:W-:Y:S01]  /*9ab20*/  STL [R1+0xbcc], R2 ;  /* 0x000bcc0201007387 */ /* 0x0005e20000100800 */
[----:B------:R-:W1:Y:S03]  /*9ab30*/  LDC.64 R16, c[0x0][0x220] ;  /* 0x00008800ff107b82 */ /* 0x000e660000000a00 */
[----:B------:R2:W-:Y:S04]  /*9ab40*/  STL.64 [R1+0xbe8], R10 ;  /* 0x000be80a01007387 */ /* 0x0005e80000100a00 */
[----:B0-----:R-:W4:Y:S04]  /*9ab50*/  LDG.E.CONSTANT R7, desc[UR6][R8.64] ;  /* 0x0000000608077981 */ /* 0x001f28000c1e9900 */
[----:B--2---:R-:W2:Y:S01]  /*9ab60*/  LDL.LU R2, [R1+0xb84] ;  /* 0x000b840001027983 */ /* 0x004ea20000300800 */
        /* <DEDUP_REMOVED lines=10> */
[----:B-1----:R-:W2:Y:S02]  /*9ac10*/  LDL.LU R3, [R1+0x98c] ;  /* 0x00098c0001037983 */ /* 0x002ea40000300800 */
[----:B------:R-:W-:-:S02]  /*9ac20*/  IMAD.SHL.U32 R4, R4, 0x2, RZ ;  /* 0x0000000204047824 */ /* 0x000fc400078e00ff */
[----:B---3--:R0:W-:Y:S02]  /*9ac30*/  STG.E desc[UR6][R10.64+0x10], R15 ;  /* 0x0000100f0a007986 */ /* 0x0081e4000c101906 */
[----:B0-----:R-:W0:Y:S01]  /*9ac40*/  LDC.64 R14, c[0x0][0x228] ;  /* 0x00008a00ff0e7b82 */ /* 0x001e220000000a00 */
[----:B----4-:R-:W-:-:S04]  /*9ac50*/  FADD.FTZ R12, R12, -R6 ;  /* 0x800000060c0c7221 */ /* 0x010fc80000010000 */
[----:B-----5:R-:W-:-:S04]  /*9ac60*/  FFMA.FTZ R12, R0, -0.69314718246459960938, R12 ;  /* 0xbf317218000c7823 */ /* 0x020fc8000001000c */
[----:B------:R-:W-:Y:S01]  /*9ac70*/  FADD.FTZ R7, R7, R12 ;  /* 0x0000000c07077221 */ /* 0x000fe20000010000 */
[----:B0-----:R-:W-:Y:S01]  /*9ac80*/  IMAD.WIDE R4, R4, 0x4, R14 ;  /* 0x0000000404047825 */ /* 0x001fe200078e020e */
[----:B------:R3:W5:Y:S04]  /*9ac90*/  LDL.LU R12, [R1+0xbf4] ;  /* 0x000bf400010c7983 */ /* 0x0007680000300800 */
[----:B------:R0:W-:Y:S04]  /*9aca0*/  STG.E desc[UR6][R4.64+0x10], R7 ;  /* 0x0000100704007986 */ /* 0x0001e8000c101906 */
[----:B--2---:R1:W-:Y:S04]  /*9acb0*/  STG.E desc[UR6][R10.64+0x14], R2 ;  /* 0x000014020a007986 */ /* 0x0043e8000c101906 */
[----:B------:R3:W5:Y:S04]  /*9acc0*/  LDL.LU.64 R14, [R1+0xbf8] ;  /* 0x000bf800010e7983 */ /* 0x0007680000300a00 */
[----:B0-----:R3:W5:Y:S04]  /*9acd0*/  LDL.LU R7, [R1+0xbf0] ;  /* 0x000bf00001077983 */ /* 0x0017680000300800 */
[----:B-1----:R-:W2:Y:S04]  /*9ace0*/  LDG.E.CONSTANT R2, desc[UR6][R8.64] ;  /* 0x0000000608027981 */ /* 0x002ea8000c1e9900 */
        /* <DEDUP_REMOVED lines=8> */
[----:B0-----:R3:W5:Y:S04]  /*9ad70*/  LDL.LU.64 R4, [R1+0xbd0] ;  /* 0x000bd00001047983 */ /* 0x0017680000300a00 */
[----:B------:R3:W5:Y:S02]  /*9ad80*/  LDL.LU R2, [R1+0xbcc] ;  /* 0x000bcc0001027983 */ /* 0x0007640000300800 */
.L_x_25236:
        /* <DEDUP_REMOVED lines=9> */
[----:B0-----:R-:W2:Y:S02]  /*9ae20*/  LDC.64 R16, c[0x0][0x218] ;  /* 0x00008600ff107b82 */ /* 0x001ea40000000a00 */
[----:B-1----:R-:W3:Y:S04]  /*9ae30*/  LDL.LU R15, [R1+0xb78] ;  /* 0x000b7800010f7983 */ /* 0x002ee80000300800 */
        /* <DEDUP_REMOVED lines=46> */
.L_x_25237:
[----:B-----5:R2:W-:Y:S02]  /*9b120*/  STL [R1+0xbcc], R0 ;  /* 0x000bcc0001007387 */ /* 0x0205e40000100800 */
[----:B--2---:R-:W2:Y:S02]  /*9b130*/  LDC R0, c[0x0][0x230] ;  /* 0x00008c00ff007b82 */ /* 0x004ea40000000800 */
[C---:B--2---:R-:W-:Y:S02]  /*9b140*/  ISETP.GE.AND P0, PT, R0.reuse, 0x5, PT ;  /* 0x000000050000780c */ /* 0x044fe40003f06270 */
[C---:B------:R-:W-:Y:S02]  /*9b150*/  ISETP.GE.AND P2, PT, R0.reuse, 0x6, PT ;  /* 0x000000060000780c */ /* 0x040fe40003f46270 */
[C---:B------:R-:W-:Y:S02]  /*9b160*/  ISETP.GE.AND P3, PT, R0.reuse, 0x7, PT ;  /* 0x000000070000780c */ /* 0x040fe40003f66270 */
[----:B------:R-:W-:-:S02]  /*9b170*/  ISETP.GE.AND P4, PT, R0, 0x8, PT ;  /* 0x000000080000780c */ /* 0x000fc40003f86270 */
[C---:B------:R-:W-:Y:S02]  /*9b180*/  ISETP.GE.AND P6, PT, R0.reuse, 0x9, PT ;  /* 0x000000090000780c */ /* 0x040fe40003fc6270 */
[----:B------:R-:W-:Y:S02]  /*9b190*/  ISETP.GE.AND P1, PT, R0, 0xa, PT ;  /* 0x0000000a0000780c */ /* 0x000fe40003f26270 */
[----:B------:R2:W5:Y:S01]  /*9b1a0*/  LDL.LU R0, [R1+0xbcc] ;  /* 0x000bcc0001007983 */ /* 0x0005620000300800 */
[----:B------:R-:W-:Y:S10]  /*9b1b0*/  @!P0 BRA `(.L_x_25238) ;  /* 0x0000000000d08947 */ /* 0x000ff40003800000 */
[----:B------:R0:W-:Y:S04]  /*9b1c0*/  STL.64 [R1+0xbe0], R6 ;  /* 0x000be00601007387 */ /* 0x0001e80000100a00 */
[----:B------:R1:W-:Y:S04]  /*9b1d0*/  STL.64 [R1+0xc08], R16 ;  /* 0x000c081001007387 */ /* 0x0003e80000100a00 */
[----:B------:R2:W-:Y:S01]  /*9b1e0*/  STL.64 [R1+0xc00], R14 ;  /* 0x000c000e01007387 */ /* 0x0005e20000100a00 */
[----:B0-----:R-:W0:Y:S01]  /*9b1f0*/  S2R R6, SR_CTAID.X ;  /* 0x0000000000067919 */ /* 0x001e220000002500 */
[----:B-1----:R-:W0:Y:S02]  /*9b200*/  LDC R17, c[0x0][0x230] ;  /* 0x00008c00ff117b82 */ /* 0x002e240000000800 */
[----:B------:R1:W-:Y:S06]  /*9b210*/  STL.64 [R1+0xbf8], R12 ;  /* 0x000bf80c01007387 */ /* 0x0003ec0000100a00 */
[----:B--2---:R-:W2:Y:S01]  /*9b220*/  LDC.64 R14, c[0x0][0x220] ;  /* 0x00008800ff0e7b82 */ /* 0x004ea20000000a00 */
[----:B------:R3:W-:Y:S04]  /*9b230*/  STL [R1+0xbf0], R10 ;  /* 0x000bf00a01007387 */ /* 0x0007e80000100800 */
[----:B-1----:R-:W4:Y:S04]  /*9b240*/  LDL.LU R13, [R1+0x978] ;  /* 0x00097800010d7983 */ /* 0x002f280000300800 */
[----:B------:R1:W-:Y:S04]  /*9b250*/  STL.64 [R1+0xbd0], R4 ;  /* 0x000bd00401007387 */ /* 0x0003e80000100a00 */
[----:B---3--:R-:W4:Y:S04]  /*9b260*/  LDL R10, [R1+0xba4] ;  /* 0x000ba400010a7983 */ /* 0x008f280000100800 */
[----:B------:R-:W3:Y:S01]  /*9b270*/  LDL.LU R12, [R1+0xb70] ;  /* 0x000b7000010c7983 */ /* 0x000ee20000300800 */
[----:B0-----:R-:W-:-:S02]  /*9b280*/  IMAD R6, R6, R17, RZ ;  /* 0x0000001106067224 */ /* 0x001fc400078e02ff */
[----:B------:R-:W0:Y:S02]  /*9b290*/  LDC.64 R16, c[0x0][0x218] ;  /* 0x00008600ff107b82 */ /* 0x000e240000000a00 */
[----:B------:R-:W-:-:S04]  /*9b2a0*/  IMAD.SHL.U32 R6, R6, 0x2, RZ ;  /* 0x0000000206067824 */ /* 0x000fc800078e00ff */
[----:B--2---:R-:W-:Y:S02]  /*9b2b0*/  IMAD.WIDE R6, R6, 0x4, R14 ;  /* 0x0000000406067825 */ /* 0x004fe400078e020e */
[----:B------:R-:W0:Y:S02]  /*9b2c0*/  S2R R14, SR_CTAID.X ;  /* 0x00000000000e7919 */ /* 0x000e240000002500 */
[----:B0-----:R-:W-:Y:S01]  /*9b2d0*/  IMAD.WIDE R14, R14, 0x4, R16 ;  /* 0x000000040e0e7825 */ /* 0x001fe200078e0210 */
[----:B------:R0:W-:Y:S04]  /*9b2e0*/  STL [R1+0xbec], R9 ;  /* 0x000bec0901007387 */ /* 0x0001e80000100800 */
[----:B-1----:R-:W2:Y:S04]  /*9b2f0*/  LDG.E.CONSTANT R4, desc[UR6][R14.64] ;  /* 0x000000060e047981 */ /* 0x002ea8000c1e9900 */
[----:B------:R1:W-:Y:S04]  /*9b300*/  STL [R1+0xbcc], R2 ;  /* 0x000bcc0201007387 */ /* 0x0003e80000100800 */
[----:B0-----:R-:W2:Y:S04]  /*9b310*/  LDL.LU R9, [R1+0x97c] ;  /* 0x00097c0001097983 */ /* 0x001ea80000300800 */
[----:B------:R0:W-:Y:S04]  /*9b320*/  STL [R1+0xbd8], R3 ;  /* 0x000bd80301007387 */ /* 0x0001e80000100800 */
[----:B-1----:R-:W2:Y:S04]  /*9b330*/  LDG.E.CONSTANT R2, desc[UR6][R14.64] ;  /* 0x000000060e027981 */ /* 0x002ea8000c1e9900 */
[----:B------:R1:W-:Y:S04]  /*9b340*/  STL [R1+0xbe8], R8 ;  /* 0x000be80801007387 */ /* 0x0003e80000100800 */
[----:B0-----:R-:W2:Y:S04]  /*9b350*/  LDL.LU R3, [R1+0xb74] ;  /* 0x000b740001037983 */ /* 0x001ea80000300800 */
[----:B------:R0:W5:Y:S04]  /*9b360*/  LDL.LU.64 R16, [R1+0xc08] ;  /* 0x000c080001107983 */ /* 0x0001680000300a00 */
[----:B------:R0:W5:Y:S01]  /*9b370*/  LDL.LU.64 R14, [R1+0xc00] ;  /* 0x000c0000010e7983 */ /* 0x0001620000300a00 */
[----:B----4-:R-:W-:-:S04]  /*9b380*/  FADD.FTZ R5, R13, -R10 ;  /* 0x8000000a0d057221 */ /* 0x010fc80000010000 */
[----:B-1---5:R-:W-:Y:S02]  /*9b390*/  FFMA.FTZ R8, R0, -0.69314718246459960938, R5 ;  /* 0xbf31721800087823 */ /* 0x022fe40000010005 */
[----:B------:R-:W1:Y:S01]  /*9b3a0*/  LDC R5, c[0x0][0x230] ;  /* 0x00008c00ff057b82 */ /* 0x000e620000000800 */
[----:B---3--:R3:W-:Y:S07]  /*9b3b0*/  STG.E desc[UR6][R6.64+0x20], R12 ;  /* 0x0000200c06007986 */ /* 0x0087ee000c101906 */
[----:B---3--:R-:W3:Y:S01]  /*9b3c0*/  LDC.64 R12, c[0x0][0x228] ;  /* 0x00008a00ff0c7b82 */ /* 0x008ee20000000a00 */
[----:B--2---:R-:W-:-:S02]  /*9b3d0*/  FADD.FTZ R8, R4, R8 ;  /* 0x0000000804087221 */ /* 0x004fc40000010000 */
[----:B------:R-:W1:Y:S01]  /*9b3e0*/  S2R R4, SR_CTAID.X ;  /* 0x0000000000047919 */ /* 0x000e620000002500 */
[----:B------:R-:W-:Y:S02]  /*9b3f0*/  FADD.FTZ R9, R9, -R10 ;  /* 0x8000000a09097221 */ /* 0x000fe40000010000 */
[----:B------:R0:W5:Y:S02]  /*9b400*/  LDL.LU R10, [R1+0xbf0] ;  /* 0x000bf000010a7983 */ /* 0x0001640000300800 */
[----:B------:R-:W-:-:S04]  /*9b410*/  FFMA.FTZ R9, R0, -0.69314718246459960938, R9 ;  /* 0xbf31721800097823 */ /* 0x000fc80000010009 */
[----:B------:R-:W-:Y:S02]  /*9b420*/  FADD.FTZ R2, R2, R9 ;  /* 0x0000000902027221 */ /* 0x000fe40000010000 */
[----:B------:R0:W5:Y:S01]  /*9b430*/  LDL.LU R9, [R1+0xbec] ;  /* 0x000bec0001097983 */ /* 0x0001620000300800 */
[----:B-1----:R-:W-:-:S04]  /*9b440*/  IMAD R4, R4, R5, RZ ;  /* 0x0000000504047224 */ /* 0x002fc800078e02ff */
[----:B------:R-:W-:-:S04]  /*9b450*/  IMAD.SHL.U32 R4, R4, 0x2, RZ ;  /* 0x0000000204047824 */ /* 0x000fc800078e00ff */
[----:B---3--:R-:W-:Y:S02]  /*9b460*/  IMAD.WIDE R4, R4, 0x4, R12 ;  /* 0x0000000404047825 */ /* 0x008fe400078e020c */
[----:B------:R0:W5:Y:S04]  /*9b470*/  LDL.LU.64 R12, [R1+0xbf8] ;  /* 0x000bf800010c7983 */ /* 0x0001680000300a00 */
[----:B------:R1:W-:Y:S04]  /*9b480*/  STG.E desc[UR6][R4.64+0x20], R8 ;  /* 0x0000200804007986 */ /* 0x0003e8000c101906 */
[----:B------:R2:W-:Y:S04]  /*9b490*/  STG.E desc[UR6][R6.64+0x24], R3 ;  /* 0x0000240306007986 */ /* 0x0005e8000c101906 */
[----:B------:R3:W-:Y:S04]  /*9b4a0*/  STG.E desc[UR6][R4.64+0x24], R2 ;  /* 0x0000240204007986 */ /* 0x0007e8000c101906 */
[----:B-1----:R0:W5:Y:S04]  /*9b4b0*/  LDL.LU R8, [R1+0xbe8] ;  /* 0x000be80001087983 */ /* 0x0021680000300800 */
[----:B--2---:R0:W5:Y:S04]  /*9b4c0*/  LDL.LU.64 R6, [R1+0xbe0] ;  /* 0x000be00001067983 */ /* 0x0041680000300a00 */
[----:B------:R0:W5:Y:S04]  /*9b4d0*/  LDL.LU R3, [R1+0xbd8] ;  /* 0x000bd80001037983 */ /* 0x0001680000300800 */
[----:B---3--:R0:W5:Y:S04]  /*9b4e0*/  LDL.LU.64 R4, [R1+0xbd0] ;  /* 0x000bd00001047983 */ /* 0x0081680000300a00 */
[----:B------:R0:W5:Y:S02]  /*9b4f0*/  LDL.LU R2, [R1+0xbcc] ;  /* 0x000bcc0001027983 */ /* 0x0001640000300800 */
.L_x_25238:
[----:B------:R-:W-:Y:S05]  /*9b500*/  @!P2 BRA `(.L_x_25239) ;  /* 0x0000000000cca947 */ /* 0x000fea0003800000 */
[----:B------:R1:W-:Y:S04]  /*9b510*/  STL.64 [R1+0xc00], R14 ;  /* 0x000c000e01007387 */ /* 0x0003e80000100a00 */
[----:B-----5:R2:W-:Y:S04]  /*9b520*/  STL [R1+0xbf0], R10 ;  /* 0x000bf00a01007387 */ /* 0x0205e80000100800 */
[----:B-1----:R-:W3:Y:S04]  /*9b530*/  LDL R14, [R1+0xba4] ;  /* 0x000ba400010e7983 */ /* 0x002ee80000100800 */
[----:B------:R-:W3:Y:S01]  /*9b540*/  LDL.LU R15, [R1+0x974] ;  /* 0x00097400010f7983 */ /* 0x000ee20000300800 */
[----:B--2---:R-:W1:Y:S03]  /*9b550*/  S2R R10, SR_CTAID.X ;  /* 0x00000000000a7919 */ /* 0x004e660000002500 */
[----:B------:R2:W-:Y:S04]  /*9b560*/  STL.64 [R1+0xbe0], R6 ;  /* 0x000be00601007387 */ /* 0x0005e80000100a00 */
[----:B------:R4:W-:Y:S01]  /*9b570*/  STL.64 [R1+0xbf8], R12 ;  /* 0x000bf80c01007387 */ /* 0x0009e20000100a00 */
[----:B--2---:R-:W1:Y:S03]  /*9b580*/  LDC.64 R6, c[0x0][0x218] ;  /* 0x00008600ff067b82 */ /* 0x004e660000000a00 */
[----:B----4-:R-:W2:Y:S04]  /*9b590*/  LDL.LU R13, [R1+0x970] ;  /* 0x00097000010d7983 */ /* 0x010ea80000300800 */
[----:B------:R1:W-:Y:S04]  /*9b5a0*/  STL [R1+0xbf4], R11 ;  /* 0x000bf40b01007387 */ /* 0x0003e80000100800 */
[----:B------:R4:W-:Y:S04]  /*9b5b0*/  STL [R1+0xbe8], R8 ;  /* 0x000be80801007387 */ /* 0x0009e80000100800 */
[----:B------:R0:W-:Y:S04]  /*9b5c0*/  STL [R1+0xbcc], R2 ;  /* 0x000bcc0201007387 */ /* 0x0001e80000100800 */
[----:B------:R0:W-:Y:S01]  /*9b5d0*/  STL [R1+0xbec], R9 ;  /* 0x000bec0901007387 */ /* 0x0001e20000100800 */
[----:B-1----:R-:W-:-:S03]  /*9b5e0*/  IMAD.WIDE R10, R10, 0x4, R6 ;  /* 0x000000040a0a7825 */ /* 0x002fc600078e0206 */
[----:B------:R1:W-:Y:S01]  /*9b5f0*/  STL [R1+0xbd8], R3 ;  /* 0x000bd80301007387 */ /* 0x0003e20000100800 */
[----:B------:R-:W1:Y:S03]  /*9b600*/  LDC R7, c[0x0][0x230] ;  /* 0x00008c00ff077b82 */ /* 0x000e660000000800 */
[----:B----4-:R-:W4:Y:S04]  /*9b610*/  LDG.E.CONSTANT R8, desc[UR6][R10.64] ;  /* 0x000000060a087981 */ /* 0x010f28000c1e9900 */
[----:B0-----:R0:W4:Y:S04]  /*9b620*/  LDG.E.CONSTANT R2, desc[UR6][R10.64] ;  /* 0x000000060a027981 */ /* 0x001128000c1e9900 */
[----:B------:R-:W4:Y:S04]  /*9b630*/  LDL.LU R9, [R1+0xb68] ;  /* 0x000b680001097983 */ /* 0x000f280000300800 */
[----:B-1----:R-:W4:Y:S04]  /*9b640*/  LDL.LU R3, [R1+0xb6c] ;  /* 0x000b6c0001037983 */ /* 0x002f280000300800 */
[----:B------:R3:W-:Y:S01]  /*9b650*/  STL.64 [R1+0xbd0], R4 ;  /* 0x000bd00401007387 */ /* 0x0007e20000100a00 */
[----:B------:R-:W1:Y:S02]  /*9b660*/  S2R R6, SR_CTAID.X ;  /* 0x0000000000067919 */ /* 0x000e640000002500 */
[----:B-1----:R-:W-:-:S04]  /*9b670*/  IMAD R6, R6, R7, RZ ;  /* 0x0000000706067224 */ /* 0x002fc800078e02ff */
[----:B------:R-:W-:Y:S02]  /*9b680*/  IMAD.SHL.U32 R6, R6, 0x2, RZ ;  /* 0x0000000206067824 */ /* 0x000fe400078e00ff */
[----:B---3--:R-:W-:-:S04]  /*9b690*/  FADD.FTZ R4, R15, -R14 ;  /* 0x8000000e0f047221 */ /* 0x008fc80000010000 */
[----:B0-----:R-:W-:Y:S02]  /*9b6a0*/  FFMA.FTZ R10, R0, -0.69314718246459960938, R4 ;  /* 0xbf317218000a7823 */ /* 0x001fe40000010004 */
[----:B------:R-:W0:Y:S01]  /*9b6b0*/  S2R R4, SR_CTAID.X ;  /* 0x0000000000047919 */ /* 0x000e220000002500 */
[----:B--2---:R-:W-:Y:S02]  /*9b6c0*/  FADD.FTZ R5, R13, -R14 ;  /* 0x8000000e0d057221 */ /* 0x004fe40000010000 */
[----:B------:R-:W1:Y:S08]  /*9b6d0*/  LDC.64 R14, c[0x0][0x220] ;  /* 0x00008800ff0e7b82 */ /* 0x000e700000000a00 */
[----:B------:R-:W2:Y:S01]  /*9b6e0*/  LDC.64 R12, c[0x0][0x228] ;  /* 0x00008a00ff0c7b82 */ /* 0x000ea20000000a00 */
[----:B0-----:R-:W-:-:S02]  /*9b6f0*/  IMAD R4, R4, R7, RZ ;  /* 0x0000000704047224 */ /* 0x001fc400078e02ff */
[----:B------:R-:W-:Y:S02]  /*9b700*/  FFMA.FTZ R11, R0, -0.69314718246459960938, R5 ;  /* 0xbf317218000b7823 */ /* 0x000fe40000010005 */
[----:B------:R-:W-:Y:S02]  /*9b710*/  IMAD.SHL.U32 R4, R4, 0x2, RZ ;  /* 0x0000000204047824 */ /* 0x000fe400078e00ff */
[----:B----4-:R-:W-:Y:S01]  /*9b720*/  FADD.FTZ R8, R8, R11 ;  /* 0x0000000b08087221 */ /* 0x010fe20000010000 */
[----:B-1----:R-:W-:Y:S01]  /*9b730*/  IMAD.WIDE R6, R6, 0x4, R14 ;  /* 0x0000000406067825 */ /* 0x002fe200078e020e */
[----:B------:R0:W5:Y:S03]  /*9b740*/  LDL.LU R11, [R1+0xbf4] ;  /* 0x000bf400010b7983 */ /* 0x0001660000300800 */
[----:B------:R-:W-:Y:S01]  /*9b750*/  FADD.FTZ R2, R2, R10 ;  /* 0x0000000a02027221 */ /* 0x000fe20000010000 */
[----:B------:R0:W5:Y:S01]  /*9b760*/  LDL.LU.64 R14, [R1+0xc00] ;  /* 0x000c0000010e7983 */ /* 0x0001620000300a00 */
[----:B--2---:R-:W-:-:S03]  /*9b770*/  IMAD.WIDE R4, R4, 0x4, R12 ;  /* 0x0000000404047825 */ /* 0x004fc600078e020c */
[----:B------:R1:W-:Y:S04]  /*9b780*/  STG.E desc[UR6][R6.64+0x28], R9 ;  /* 0x0000280906007986 */ /* 0x0003e8000c101906 */
[----:B------:R2:W-:Y:S04]  /*9b790*/  STG.E desc[UR6][R4.64+0x28], R8 ;  /* 0x0000280804007986 */ /* 0x0005e8000c101906 */
[----:B------:R3:W-:Y:S04]  /*9b7a0*/  STG.E desc[UR6][R6.64+0x2c], R3 ;  /* 0x00002c0306007986 */ /* 0x0007e8000c101906 */
[----:B------:R4:W-:Y:S04]  /*9b7b0*/  STG.E desc[UR6][R4.64+0x2c], R2 ;  /* 0x00002c0204007986 */ /* 0x0009e8000c101906 */
[----:B------:R0:W5:Y:S04]  /*9b7c0*/  LDL.LU.64 R12, [R1+0xbf8] ;  /* 0x000bf800010c7983 */ /* 0x0001680000300a00 */
[----:B------:R0:W5:Y:S04]  /*9b7d0*/  LDL.LU R10, [R1+0xbf0] ;  /* 0x000bf000010a7983 */ /* 0x0001680000300800 */
[----:B-1----:R0:W5:Y:S04]  /*9b7e0*/  LDL.LU R9, [R1+0xbec] ;  /* 0x000bec0001097983 */ /* 0x0021680000300800 */
[----:B--2---:R0:W5:Y:S04]  /*9b7f0*/  LDL.LU R8, [R1+0xbe8] ;  /* 0x000be80001087983 */ /* 0x0041680000300800 */
[----:B---3--:R0:W5:Y:S04]  /*9b800*/  LDL.LU.64 R6, [R1+0xbe0] ;  /* 0x000be00001067983 */ /* 0x0081680000300a00 */
[----:B------:R0:W5:Y:S04]  /*9b810*/  LDL.LU R3, [R1+0xbd8] ;  /* 0x000bd80001037983 */ /* 0x0001680000300800 */
[----:B----4-:R0:W5:Y:S04]  /*9b820*/  LDL.LU.64 R4, [R1+0xbd0] ;  /* 0x000bd00001047983 */ /* 0x0101680000300a00 */
[----:B------:R0:W5:Y:S02]  /*9b830*/  LDL.LU R2, [R1+0xbcc] ;  /* 0x000bcc0001027983 */ /* 0x0001640000300800 */
.L_x_25239:
[----:B------:R-:W-:Y:S05]  /*9b840*/  @!P3 BRA `(.L_x_25240) ;  /* 0x0000000000ccb947 */ /* 0x000fea0003800000 */
[----:B-----5:R1:W-:Y:S04]  /*9b850*/  STL.64 [R1+0xc00], R14 ;  /* 0x000c000e01007387 */ /* 0x0203e80000100a00 */
[----:B------:R2:W-:Y:S04]  /*9b860*/  STL [R1+0xbf0], R10 ;  /* 0x000bf00a01007387 */ /* 0x0005e80000100800 */
        /* <DEDUP_REMOVED lines=49> */
.L_x_25240:
        /* <DEDUP_REMOVED lines=52> */
.L_x_25241:
[----:B-----5:R1:W-:Y:S04]  /*9bec0*/  STL [R1+0xbd0], R2 ;  /* 0x000bd00201007387 */ /* 0x0203e80000100800 */
[----:B------:R2:W-:Y:S01]  /*9bed0*/  STL [R1+0xbcc], R0 ;  /* 0x000bcc0001007387 */ /* 0x0005e20000100800 */
[----:B-1----:R-:W1:Y:S01]  /*9bee0*/  LDC R2, c[0x0][0x230] ;  /* 0x00008c00ff027b82 */ /* 0x002e620000000800 */
[----:B--2---:R-:W-:Y:S02]  /*9bef0*/  P2R R0, PR, RZ, 0x2 ;  /* 0x00000002ff007803 */ /* 0x004fe40000000000 */
[C---:B-1----:R-:W-:Y:S02]  /*9bf00*/  ISETP.GE.AND P1, PT, R2.reuse, 0x10, PT ;  /* 0x000000100200780c */ /* 0x042fe40003f26270 */
[----:B------:R-:W-:-:S02]  /*9bf10*/  ISETP.GE.AND P2, PT, R2, 0xb, PT ;  /* 0x0000000b0200780c */ /* 0x000fc40003f46270 */
[C---:B------:R-:W-:Y:S02]  /*9bf20*/  ISETP.GE.AND P3, PT, R2.reuse, 0xc, PT ;  /* 0x0000000c0200780c */ /* 0x040fe40003f66270 */
[C---:B------:R-:W-:Y:S02]  /*9bf30*/  ISETP.GE.AND P4, PT, R2.reuse, 0xd, PT ;  /* 0x0000000d0200780c */ /* 0x040fe40003f86270 */
[C---:B------:R-:W-:Y:S02]  /*9bf40*/  ISETP.GE.AND P5, PT, R2.reuse, 0xe, PT ;  /* 0x0000000e0200780c */ /* 0x040fe40003fa6270 */
[----:B------:R-:W-:Y:S02]  /*9bf50*/  ISETP.GE.AND P0, PT, R2, 0xf, PT ;  /* 0x0000000f0200780c */ /* 0x000fe40003f06270 */
[----:B------:R-:W-:Y:S01]  /*9bf60*/  ISETP.NE.AND P1, PT, R0, RZ, PT ;  /* 0x000000ff0000720c */ /* 0x000fe20003f25270 */
[----:B------:R1:W5:Y:S04]  /*9bf70*/  LDL.LU R2, [R1+0xbd0] ;  /* 0x000bd00001027983 */ /* 0x0003680000300800 */
[----:B------:R1:W5:Y:S01]  /*9bf80*/  LDL.LU R0, [R1+0xbcc] ;  /* 0x000bcc0001007983 */ /* 0x0003620000300800 */
[----:B------:R-:W-:Y:S07]  /*9bf90*/  @!P6 BRA `(.L_x_25242) ;  /* 0x0000000000cce947 */ /* 0x000fee0003800000 */
[----:B------:R2:W-:Y:S04]  /*9bfa0*/  STL.64 [R1+0xc00], R14 ;  /* 0x000c000e01007387 */ /* 0x0005e80000100a00 */
[----:B------:R0:W-:Y:S04]  /*9bfb0*/  STL [R1+0xbf0], R10 ;  /* 0x000bf00a01007387 */ /* 0x0001e80000100800 */
[----:B--2---:R-:W2:Y:S04]  /*9bfc0*/  LDL R14, [R1+0xba4] ;  /* 0x000ba400010e7983 */ /* 0x004ea80000100800 */
[----:B------:R-:W2:Y:S01]  /*9bfd0*/  LDL.LU R15, [R1+0x95c] ;  /* 0x00095c00010f7983 */ /* 0x000ea20000300800 */
[----:B0-----:R-:W0:Y:S03]  /*9bfe0*/  S2R R10, SR_CTAID.X ;  /* 0x00000000000a7919 */ /* 0x001e260000002500 */
[----:B------:R1:W-:Y:S04]  /*9bff0*/  STL.64 [R1+0xbe0], R6 ;  /* 0x000be00601007387 */ /* 0x0003e80000100a00 */
[----:B------:R3:W-:Y:S01]  /*9c000*/  STL.64 [R1+0xbf8], R12 ;  /* 0x000bf80c01007387 */ /* 0x0007e20000100a00 */
[----:B-1----:R-:W0:Y:S03]  /*9c010*/  LDC.64 R6, c[0x0][0x218] ;  /* 0x00008600ff067b82 */ /* 0x002e260000000a00 */
[----:B---3--:R-:W3:Y:S04]  /*9c020*/  LDL.LU R13, [R1+0x958] ;  /* 0x00095800010d7983 */ /* 0x008ee80000300800 */
[----:B------:R0:W-:Y:S04]  /*9c030*/  STL [R1+0xbf4], R11 ;  /* 0x000bf40b01007387 */ /* 0x0001e80000100800 */
[----:B------:R1:W-:Y:S04]  /*9c040*/  STL [R1+0xbe8], R8 ;  /* 0x000be80801007387 */ /* 0x0003e80000100800 */
[----:B-----5:R4:W-:Y:S04]  /*9c050*/  STL [R1+0xbcc], R2 ;  /* 0x000bcc0201007387 */ /* 0x0209e80000100800 */
[----:B------:R4:W-:Y:S01]  /*9c060*/  STL [R1+0xbec], R9 ;  /* 0x000bec0901007387 */ /* 0x0009e20000100800 */
[----:B0-----:R-:W-:-:S03]  /*9c070*/  IMAD.WIDE R10, R10, 0x4, R6 ;  /* 0x000000040a0a7825 */ /* 0x001fc600078e0206 */
[----:B------:R0:W-:Y:S01]  /*9c080*/  STL [R1+0xbd8], R3 ;  /* 0x000bd80301007387 */ /* 0x0001e20000100800 */
[----:B------:R-:W0:Y:S03]  /*9c090*/  LDC R7, c[0x0][0x230] ;  /* 0x00008c00ff077b82 */ /* 0x000e260000000800 */
[----:B-1----:R-:W3:Y:S04]  /*9c0a0*/  LDG.E.CONSTANT R8, desc[UR6][R10.64] ;  /* 0x000000060a087981 */ /* 0x002ee8000c1e9900 */
[----:B----4-:R1:W4:Y:S04]  /*9c0b0*/  LDG.E.CONSTANT R2, desc[UR6][R10.64] ;  /* 0x000000060a027981 */ /* 0x010328000c1e9900 */
[----:B------:R-:W4:Y:S04]  /*9c0c0*/  LDL.LU R9, [R1+0xb50] ;  /* 0x000b500001097983 */ /* 0x000f280000300800 */
[----:B0-----:R-:W4:Y:S04]  /*9c0d0*/  LDL.LU R3, [R1+0xb54] ;  /* 0x000b540001037983 */ /* 0x001f280000300800 */
[----:B------:R2:W-:Y:S01]  /*9c0e0*/  STL.64 [R1+0xbd0], R4 ;  /* 0x000bd00401007387 */ /* 0x0005e20000100a00 */
[----:B------:R-:W0:Y:S02]  /*9c0f0*/  S2R R6, SR_CTAID.X ;  /* 0x0000000000067919 */ /* 0x000e240000002500 */
[----:B0-----:R-:W-:-:S04]  /*9c100*/  IMAD R6, R6, R7, RZ ;  /* 0x0000000706067224 */ /* 0x001fc800078e02ff */
[----:B------:R-:W-:Y:S02]  /*9c110*/  IMAD.SHL.U32 R6, R6, 0x2, RZ ;  /* 0x0000000206067824 */ /* 0x000fe400078e00ff */
[----:B--2---:R-:W-:-:S04]  /*9c120*/  FADD.FTZ R4, R15, -R14 ;  /* 0x8000000e0f047221 */ /* 0x004fc80000010000 */
[----:B-1----:R-:W-:Y:S02]  /*9c130*/  FFMA.FTZ R10, R0, -0.69314718246459960938, R4 ;  /* 0xbf317218000a7823 */ /* 0x002fe40000010004 */
[----:B------:R-:W0:Y:S01]  /*9c140*/  S2R R4, SR_CTAID.X ;  /* 0x0000000000047919 */ /* 0x000e220000002500 */
[----:B---3--:R-:W-:Y:S02]  /*9c150*/  FADD.FTZ R5, R13, -R14 ;  /* 0x8000000e0d057221 */ /* 0x008fe40000010000 */
[----:B------:R-:W1:Y:S08]  /*9c160*/  LDC.64 R14, c[0x0][0x220] ;  /* 0x00008800ff0e7b82 */ /* 0x000e700000000a00 */
[----:B------:R-:W2:Y:S01]  /*9c170*/  LDC.64 R12, c[0x0][0x228] ;  /* 0x00008a00ff0c7b82 */ /* 0x000ea20000000a00 */
[----:B0-----:R-:W-:-:S02]  /*9c180*/  IMAD R4, R4, R7, RZ ;  /* 0x0000000704047224 */ /* 0x001fc400078e02ff */
[----:B------:R-:W-:Y:S02]  /*9c190*/  FFMA.FTZ R11, R0, -0.69314718246459960938, R5 ;  /* 0xbf317218000b7823 */ /* 0x000fe40000010005 */
[----:B------:R-:W-:Y:S02]  /*9c1a0*/  IMAD.SHL.U32 R4, R4, 0x2, RZ ;  /* 0x0000000204047824 */ /* 0x000fe400078e00ff */
[----:B------:R-:W-:Y:S01]  /*9c1b0*/  FADD.FTZ R8, R8, R11 ;  /* 0x0000000b08087221 */ /* 0x000fe20000010000 */
[----:B-1----:R-:W-:Y:S01]  /*9c1c0*/  IMAD.WIDE R6, R6, 0x4, R14 ;  /* 0x0000000406067825 */ /* 0x002fe200078e020e */
[----:B------:R0:W5:Y:S03]  /*9c1d0*/  LDL.LU R11, [R1+0xbf4] ;  /* 0x000bf400010b7983 */ /* 0x0001660000300800 */
[----:B----4-:R-:W-:Y:S01]  /*9c1e0*/  FADD.FTZ R2, R2, R10 ;  /* 0x0000000a02027221 */ /* 0x010fe20000010000 */
        /* <DEDUP_REMOVED lines=14> */
.L_x_25242:
[----:B------:R-:W-:Y:S05]  /*9c2d0*/  @!P1 BRA `(.L_x_25243) ;  /* 0x0000000000cc9947 */ /* 0x000fea0003800000 */
[----:B-----5:R2:W-:Y:S04]  /*9c2e0*/  STL.64 [R1+0xc00], R14 ;  /* 0x000c000e01007387 */ /* 0x0205e80000100a00 */
[----:B------:R1:W-:Y:S04]  /*9c2f0*/  STL [R1+0xbf0], R10 ;  /* 0x000bf00a01007387 */ /* 0x0003e80000100800 */
[----:B--2---:R-:W2:Y:S04]  /*9c300*/  LDL R14, [R1+0xba4] ;  /* 0x000ba400010e7983 */ /* 0x004ea80000100800 */
[----:B------:R-:W2:Y:S01]  /*9c310*/  LDL.LU R15, [R1+0x954] ;  /* 0x00095400010f7983 */ /* 0x000ea20000300800 */
[----:B-1----:R-:W1:Y:S03]  /*9c320*/  S2R R10, SR_CTAID.X ;  /* 0x00000000000a7919 */ /* 0x002e660000002500 */
[----:B------:R3:W-:Y:S04]  /*9c330*/  STL.64 [R1+0xbe0], R6 ;  /* 0x000be00601007387 */ /* 0x0007e80000100a00 */
[----:B------:R4:W-:Y:S01]  /*9c340*/  STL.64 [R1+0xbf8], R12 ;  /* 0x000bf80c01007387 */ /* 0x0009e20000100a00 */
[----:B---3--:R-:W1:Y:S03]  /*9c350*/  LDC.64 R6, c[0x0][0x218] ;  /* 0x00008600ff067b82 */ /* 0x008e660000000a00 */
[----:B----4-:R-:W3:Y:S04]  /*9c360*/  LDL.LU R13, [R1+0x950] ;  /* 0x00095000010d7983 */ /* 0x010ee80000300800 */
        /* <DEDUP_REMOVED lines=15> */
[----:B--2---:R-:W-:-:S04]  /*9c460*/  FADD.FTZ R4, R15, -R14 ;  /* 0x8000000e0f047221 */ /* 0x004fc80000010000 */
[----:B0-----:R-:W-:Y:S02]  /*9c470*/  FFMA.FTZ R10, R0, -0.69314718246459960938, R4 ;  /* 0xbf317218000a7823 */ /* 0x001fe40000010004 */
[----:B------:R-:W0:Y:S01]  /*9c480*/  S2R R4, SR_CTAID.X ;  /* 0x0000000000047919 */ /* 0x000e220000002500 */
[----:B---3--:R-:W-:Y:S02]  /*9c490*/  FADD.FTZ R5, R13, -R14 ;  /* 0x8000000e0d057221 */ /* 0x008fe40000010000 */
        /* <DEDUP_REMOVED lines=23> */
.L_x_25243:
        /* <DEDUP_REMOVED lines=52> */
.L_x_25244:
        /* <DEDUP_REMOVED lines=52> */
.L_x_25245:
        /* <DEDUP_REMOVED lines=52> */
.L_x_25246:
        /* <DEDUP_REMOVED lines=52> */
.L_x_25247:
        /* <DEDUP_REMOVED lines=11> */
[----:B------:R1:W-:Y:S04]  /*9d3c0*/  STL [R1+0xbf0], R10 ;  /* 0x000bf00a01007387 */ /* 0x0003e80000100800 */
[----:B0-----:R-:W2:Y:S04]  /*9d3d0*/  LDL R14, [R1+0xba4] ;  /* 0x000ba400010e7983 */ /* 0x001ea80000100800 */
[----:B------:R-:W2:Y:S01]  /*9d3e0*/  LDL.LU R15, [R1+0x92c] ;  /* 0x00092c00010f7983 */ /* 0x000ea20000300800 */
[----:B-1----:R-:W0:Y:S03]  /*9d3f0*/  S2R R10, SR_CTAID.X ;  /* 0x00000000000a7919 */ /* 0x002e260000002500 */
[----:B------:R1:W-:Y:S04]  /*9d400*/  STL.64 [R1+0xbe0], R6 ;  /* 0x000be00601007387 */ /* 0x0003e80000100a00 */
[----:B------:R3:W-:Y:S01]  /*9d410*/  STL.64 [R1+0xbf8], R12 ;  /* 0x000bf80c01007387 */ /* 0x0007e20000100a00 */
[----:B-1----:R-:W0:Y:S03]  /*9d420*/  LDC.64 R6, c[0x0][0x218] ;  /* 0x00008600ff067b82 */ /* 0x002e260000000a00 */
[----:B---3--:R-:W3:Y:S04]  /*9d430*/  LDL.LU R13, [R1+0x928] ;  /* 0x00092800010d7983 */ /* 0x008ee80000300800 */
[----:B------:R0:W-:Y:S04]  /*9d440*/  STL [R1+0xbf4], R11 ;  /* 0x000bf40b01007387 */ /* 0x0001e80000100800 */
[----:B------:R1:W-:Y:S04]  /*9d450*/  STL [R1+0xbe8], R8 ;  /* 0x000be80801007387 */ /* 0x0003e80000100800 */
[----:B------:R4:W-:Y:S04]  /*9d460*/  STL [R1+0xbcc], R2 ;  /* 0x000bcc0201007387 */ /* 0x0009e80000100800 */
        /* <DEDUP_REMOVED lines=13> */
[----:B-1---5:R-:W-:Y:S02]  /*9d540*/  FFMA.FTZ R10, R0, -0.69314718246459960938, R4 ;  /* 0xbf317218000a7823 */ /* 0x022fe40000010004 */
        /* <DEDUP_REMOVED lines=25> */
.L_x_25248:
[----:B-----5:R1:W-:Y:S02]  /*9d6e0*/  STL [R1+0xbcc], R0 ;  /* 0x000bcc0001007387 */ /* 0x0203e40000100800 */
[----:B-1----:R-:W1:Y:S02]  /*9d6f0*/  LDC R0, c[0x0][0x230] ;  /* 0x00008c00ff007b82 */ /* 0x002e640000000800 */
[----:B-1----:R-:W-:Y:S02]  /*9d700*/  ISETP.GE.AND P0, PT, R0, 0x10, PT ;  /* 0x000000100000780c */ /* 0x002fe40003f06270 */
[----:B------:R1:W5:Y:S11]  /*9d710*/  LDL.LU R0, [R1+0xbcc] ;  /* 0x000bcc0001007983 */ /* 0x0003760000300800 */
[----:B-1----:R-:W-:Y:S05]  /*9d720*/  @!P0 BRA `(.L_x_25249) ;  /* 0x0000000000cc8947 */ /* 0x002fea0003800000 */
[----:B------:R1:W-:Y:S04]  /*9d730*/  STL.64 [R1+0xc00], R14 ;  /* 0x000c000e01007387 */ /* 0x0003e80000100a00 */
[----:B------:R0:W-:Y:S04]  /*9d740*/  STL [R1+0xbf0], R10 ;  /* 0x000bf00a01007387 */ /* 0x0001e80000100800 */
[----:B-1----:R-:W2:Y:S04]  /*9d750*/  LDL R14, [R1+0xba4] ;  /* 0x000ba400010e7983 */ /* 0x002ea80000100800 */
        /* <DEDUP_REMOVED lines=42> */
[----:B0-----:R1:W5:Y:S04]  /*9da00*/  LDL.LU R9, [R1+0xbec] ;  /* 0x000bec0001097983 */ /* 0x0013680000300800 */
[----:B--2---:R1:W5:Y:S04]  /*9da10*/  LDL.LU R8, [R1+0xbe8] ;  /* 0x000be80001087983 */ /* 0x0043680000300800 */
[----:B---3--:R1:W5:Y:S04]  /*9da20*/  LDL.LU.64 R6, [R1+0xbe0] ;  /* 0x000be00001067983 */ /* 0x0083680000300a00 */
[----:B------:R1:W5:Y:S04]  /*9da30*/  LDL.LU R3, [R1+0xbd8] ;  /* 0x000bd80001037983 */ /* 0x0003680000300800 */
[----:B----4-:R1:W5:Y:S04]  /*9da40*/  LDL.LU.64 R4, [R1+0xbd0] ;  /* 0x000bd00001047983 */ /* 0x0103680000300a00 */
[----:B------:R1:W5:Y:S02]  /*9da50*/  LDL.LU R2, [R1+0xbcc] ;  /* 0x000bcc0001027983 */ /* 0x0003640000300800 */
.L_x_25249:
[----:B------:R-:W-:Y:S05]  /*9da60*/  @!P2 BRA `(.L_x_25250) ;  /* 0x0000000000cca947 */ /* 0x000fea0003800000 */
[----:B-----5:R0:W-:Y:S04]  /*9da70*/  STL.64 [R1+0xc00], R14 ;  /* 0x000c000e01007387 */ /* 0x0201e80000100a00 */
[----:B------:R2:W-:Y:S04]  /*9da80*/  STL [R1+0xbf0], R10 ;  /* 0x000bf00a01007387 */ /* 0x0005e80000100800 */
[----:B0-----:R-:W3:Y:S04]  /*9da90*/  LDL R14, [R1+0xba4] ;  /* 0x000ba400010e7983 */ /* 0x001ee80000100800 */
[----:B------:R-:W3:Y:S01]  /*9daa0*/  LDL.LU R15, [R1+0x91c] ;  /* 0x00091c00010f7983 */ /* 0x000ee20000300800 */
[----:B--2---:R-:W0:Y:S03]  /*9dab0*/  S2R R10, SR_CTAID.X ;  /* 0x00000000000a7919 */ /* 0x004e260000002500 */
[----:B------:R2:W-:Y:S04]  /*9dac0*/  STL.64 [R1+0xbe0], R6 ;  /* 0x000be00601007387 */ /* 0x0005e80000100a00 */
[----:B------:R4:W-:Y:S01]  /*9dad0*/  STL.64 [R1+0xbf8], R12 ;  /* 0x000bf80c01007387 */ /* 0x0009e20000100a00 */
[----:B--2---:R-:W0:Y:S03]  /*9dae0*/  LDC.64 R6, c[0x0][0x218] ;  /* 0x00008600ff067b82 */ /* 0x004e260000000a00 */
[----:B----4-:R-:W2:Y:S04]  /*9daf0*/  LDL.LU R13, [R1+0x918] ;  /* 0x00091800010d7983 */ /* 0x010ea80000300800 */
[----:B------:R0:W-:Y:S04]  /*9db00*/  STL [R1+0xbf4], R11 ;  /* 0x000bf40b01007387 */ /* 0x0001e80000100800 */
[----:B------:R4:W-:Y:S04]  /*9db10*/  STL [R1+0xbe8], R8 ;  /* 0x000be80801007387 */ /* 0x0009e80000100800 */
[----:B------:R1:W-:Y:S04]  /*9db20*/  STL [R1+0xbcc], R2 ;  /* 0x000bcc0201007387 */ /* 0x0003e80000100800 */
[----:B------:R1:W-:Y:S01]  /*9db30*/  STL [R1+0xbec], R9 ;  /* 0x000bec0901007387 */ /* 0x0003e20000100800 */
[----:B0-----:R-:W-:-:S03]  /*9db40*/  IMAD.WIDE R10, R10, 0x4, R6 ;  /* 0x000000040a0a7825 */ /* 0x001fc600078e0206 */
[----:B------:R0:W-:Y:S01]  /*9db50*/  STL [R1+0xbd8], R3 ;  /* 0x000bd80301007387 */ /* 0x0001e20000100800 */
[----:B------:R-:W0:Y:S03]  /*9db60*/  LDC R7, c[0x0][0x230] ;  /* 0x00008c00ff077b82 */ /* 0x000e260000000800 */
[----:B----4-:R-:W4:Y:S04]  /*9db70*/  LDG.E.CONSTANT R8, desc[UR6][R10.64] ;  /* 0x000000060a087981 */ /* 0x010f28000c1e9900 */
[----:B-1----:R1:W4:Y:S04]  /*9db80*/  LDG.E.CONSTANT R2, desc[UR6][R10.64] ;  /* 0x000000060a027981 */ /* 0x002328000c1e9900 */
[----:B------:R-:W4:Y:S04]  /*9db90*/  LDL.LU R9, [R1+0xb10] ;  /* 0x000b100001097983 */ /* 0x000f280000300800 */
[----:B0-----:R-:W4:Y:S04]  /*9dba0*/  LDL.LU R3, [R1+0xb14] ;  /* 0x000b140001037983 */ /* 0x001f280000300800 */
[----:B------:R3:W-:Y:S01]  /*9dbb0*/  STL.64 [R1+0xbd0], R4 ;  /* 0x000bd00401007387 */ /* 0x0007e20000100a00 */
[----:B------:R-:W0:Y:S02]  /*9dbc0*/  S2R R6, SR_CTAID.X ;  /* 0x0000000000067919 */ /* 0x000e240000002500 */
[----:B0-----:R-:W-:-:S04]  /*9dbd0*/  IMAD R6, R6, R7, RZ ;  /* 0x0000000706067224 */ /* 0x001fc800078e02ff */
[----:B------:R-:W-:Y:S02]  /*9dbe0*/  IMAD.SHL.U32 R6, R6, 0x2, RZ ;  /* 0x0000000206067824 */ /* 0x000fe400078e00ff */
[----:B---3--:R-:W-:-:S04]  /*9dbf0*/  FADD.FTZ R4, R15, -R14 ;  /* 0x8000000e0f047221 */ /* 0x008fc80000010000 */
[----:B-1----:R-:W-:Y:S02]  /*9dc00*/  FFMA.FTZ R10, R0, -0.69314718246459960938, R4 ;  /* 0xbf317218000a7823 */ /* 0x002fe40000010004 */
        /* <DEDUP_REMOVED lines=25> */
.L_x_25250:
        /* <DEDUP_REMOVED lines=52> */
.L_x_25251:
        /* <DEDUP_REMOVED lines=52> */
.L_x_25252:
        /* <DEDUP_REMOVED lines=52> */
.L_x_25253:
        /* <DEDUP_REMOVED lines=65> */
.L_x_25254:
        /* <DEDUP_REMOVED lines=52> */
.L_x_25255:
        /* <DEDUP_REMOVED lines=52> */
.L_x_25256:
        /* <DEDUP_REMOVED lines=52> */
.L_x_25257:
        /* <DEDUP_REMOVED lines=52> */
.L_x_25258:
        /* <DEDUP_REMOVED lines=52> */
.L_x_25259:
        /* <DEDUP_REMOVED lines=61> */
.L_x_25260:
        /* <DEDUP_REMOVED lines=56> */
.L_x_25261:
        /* <DEDUP_REMOVED lines=52> */
.L_x_25262:
        /* <DEDUP_REMOVED lines=52> */
.L_x_25263:
        /* <DEDUP_REMOVED lines=52> */
.L_x_25264:
        /* <DEDUP_REMOVED lines=52> */
.L_x_25265:
        /* <DEDUP_REMOVED lines=65> */
.L_x_25266:
        /* <DEDUP_REMOVED lines=52> */
.L_x_25267:
        /* <DEDUP_REMOVED lines=52> */
.L_x_25268:
        /* <DEDUP_REMOVED lines=52> */
.L_x_25269:
        /* <DEDUP_REMOVED lines=52> */
.L_x_25270:
        /* <DEDUP_REMOVED lines=52> */
.L_x_25271:
        /* <DEDUP_REMOVED lines=61> */
.L_x_25272:
        /* <DEDUP_REMOVED lines=56> */
.L_x_25273:
        /* <DEDUP_REMOVED lines=52> */
.L_x_25274:
        /* <DEDUP_REMOVED lines=52> */
.L_x_25275:
        /* <DEDUP_REMOVED lines=52> */
.L_x_25276:
        /* <DEDUP_REMOVED lines=52> */
.L_x_25277:
        /* <DEDUP_REMOVED lines=65> */
.L_x_25278:
        /* <DEDUP_REMOVED lines=52> */
.L_x_25279:
        /* <DEDUP_REMOVED lines=52> */
.L_x_25280:
        /* <DEDUP_REMOVED lines=52> */
.L_x_25281:
        /* <DEDUP_REMOVED lines=52> */
.L_x_25282:
        /* <DEDUP_REMOVED lines=52> */
.L_x_25283:
        /* <DEDUP_REMOVED lines=12> */
[----:B0-----:R-:W2:Y:S01]  /*a4db0*/  LDL R15, [R1+0xba4] ;  /* 0x000ba400010f7983 */ /* 0x001ea20000100800 */
[----:B-1----:R-:W0:Y:S03]  /*a4dc0*/  S2R R12, SR_CTAID.X ;  /* 0x00000000000c7919 */ /* 0x002e260000002500 */
[----:B------:R-:W-:Y:S04]  /*a4dd0*/  STL [R1+0xbe4], R9 ;  /* 0x000be40901007387 */ /* 0x000fe80000100800 */
[----:B------:R1:W-:Y:S04]  /*a4de0*/  STL [R1+0xbe0], R8 ;  /* 0x000be00801007387 */ /* 0x0003e80000100800 */
[----:B------:R3:W-:Y:S01]  /*a4df0*/  STL [R1+0xbe8], R10 ;  /* 0x000be80a01007387 */ /* 0x0007e20000100800 */
[----:B-1----:R-:W0:Y:S02]  /*a4e00*/  LDC.64 R8, c[0x0][0x218] ;  /* 0x00008600ff087b82 */ /* 0x002e240000000a00 */
[----:B0-----:R-:W-:-:S02]  /*a4e10*/  IMAD.WIDE R12, R12, 0x4, R8 ;  /* 0x000000040c0c7825 */ /* 0x001fc400078e0208 */
[----:B------:R-:W4:Y:S04]  /*a4e20*/  LDL.LU R8, [R1+0xa00] ;  /* 0x000a000001087983 */ /* 0x000f280000300800 */
[----:B---3--:R-:W3:Y:S04]  /*a4e30*/  LDG.E.CONSTANT R10, desc[UR6][R12.64] ;  /* 0x000000060c0a7981 */ /* 0x008ee8000c1e9900 */
[----:B------:R-:W-:Y:S04]  /*a4e40*/  STL.64 [R1+0xbd0], R4 ;  /* 0x000bd00401007387 */ /* 0x000fe80000100a00 */
[----:B------:R0:W-:Y:S04]  /*a4e50*/  STL.64 [R1+0xbd8], R6 ;  /* 0x000bd80601007387 */ /* 0x0001e80000100a00 */
[----:B------:R1:W4:Y:S01]  /*a4e60*/  LDG.E.CONSTANT R9, desc[UR6][R12.64] ;  /* 0x000000060c097981 */ /* 0x000322000c1e9900 */
[----:B0-----:R-:W0:Y:S01]  /*a4e70*/  S2R R6, SR_CTAID.X ;  /* 0x0000000000067919 */ /* 0x001e220000002500 */
[----:B------:R-:W0:Y:S08]  /*a4e80*/  LDC R7, c[0x0][0x230] ;  /* 0x00008c00ff077b82 */ /* 0x000e300000000800 */
[----:B-1----:R-:W1:Y:S01]  /*a4e90*/  LDC.64 R12, c[0x0][0x228] ;  /* 0x00008a00ff0c7b82 */ /* 0x002e620000000a00 */
[----:B0-----:R-:W-:-:S04]  /*a4ea0*/  IMAD R6, R6, R7, RZ ;  /* 0x0000000706067224 */ /* 0x001fc800078e02ff */
[----:B------:R-:W-:Y:S02]  /*a4eb0*/  IMAD.SHL.U32 R6, R6, 0x2, RZ ;  /* 0x0000000206067824 */ /* 0x000fe400078e00ff */
[--C-:B--2---:R-:W-:Y:S01]  /*a4ec0*/  FADD.FTZ R4, R2, -R15.reuse ;  /* 0x8000000f02047221 */ /* 0x104fe20000010000 */
[----:B------:R-:W-:Y:S02]  /*a4ed0*/  FADD.FTZ R2, R3, -R15 ;  /* 0x8000000f03027221 */ /* 0x000fe40000010000 */
[----:B------:R-:W0:Y:S01]  /*a4ee0*/  LDC.64 R14, c[0x0][0x220] ;  /* 0x00008800ff0e7b82 */ /* 0x000e220000000a00 */
[----:B-----5:R-:W-:Y:S02]  /*a4ef0*/  FFMA.FTZ R3, R0, -0.69314718246459960938, R4 ;  /* 0xbf31721800037823 */ /* 0x020fe40000010004 */
[----:B------:R-:W2:Y:S02]  /*a4f00*/  S2R R4, SR_CTAID.X ;  /* 0x0000000000047919 */ /* 0x000ea40000002500 */
[----:B--2---:R-:W-:-:S04]  /*a4f10*/  IMAD R4, R4, R7, RZ ;  /* 0x0000000704047224 */ /* 0x004fc800078e02ff */
[----:B------:R-:W-:Y:S02]  /*a4f20*/  IMAD.SHL.U32 R4, R4, 0x2, RZ ;  /* 0x0000000204047824 */ /* 0x000fe400078e00ff */
[----:B0-----:R-:W-:-:S04]  /*a4f30*/  IMAD.WIDE R6, R6, 0x4, R14 ;  /* 0x0000000406067825 */ /* 0x001fc800078e020e */
[----:B------:R-:W-:Y:S01]  /*a4f40*/  FFMA.FTZ R2, R0, -0.69314718246459960938, R2 ;  /* 0xbf31721800027823 */ /* 0x000fe20000010002 */
[----:B------:R0:W5:Y:S01]  /*a4f50*/  LDL.LU.64 R14, [R1+0xbf8] ;  /* 0x000bf800010e7983 */ /* 0x0001620000300a00 */
[----:B-1----:R-:W-:-:S04]  /*a4f60*/  IMAD.WIDE R4, R4, 0x4, R12 ;  /* 0x0000000404047825 */ /* 0x002fc800078e020c */
[----:B---3--:R-:W-:Y:S01]  /*a4f70*/  FADD.FTZ R3, R10, R3 ;  /* 0x000000030a037221 */ /* 0x008fe20000010000 */
[----:B----4-:R-:W-:Y:S04]  /*a4f80*/  STG.E desc[UR6][R6.64+0x190], R8 ;  /* 0x0001900806007986 */ /* 0x010fe8000c101906 */
[----:B------:R1:W-:Y:S04]  /*a4f90*/  STG.E desc[UR6][R4.64+0x190], R3 ;  /* 0x0001900304007986 */ /* 0x0003e8000c101906 */
[----:B------:R0:W5:Y:S01]  /*a4fa0*/  LDL.LU.64 R12, [R1+0xbf0] ;  /* 0x000bf000010c7983 */ /* 0x0001620000300a00 */
[----:B------:R-:W-:-:S03]  /*a4fb0*/  FADD.FTZ R2, R9, R2 ;  /* 0x0000000209027221 */ /* 0x000fc60000010000 */
[----:B------:R0:W5:Y:S04]  /*a4fc0*/  LDL.LU R10, [R1+0xbe8] ;  /* 0x000be800010a7983 */ /* 0x0001680000300800 */
[----:B-1----:R-:W2:Y:S04]  /*a4fd0*/  LDL.LU R3, [R1+0xa04] ;  /* 0x000a040001037983 */ /* 0x002ea80000300800 */
[----:B------:R0:W5:Y:S04]  /*a4fe0*/  LDL.LU R9, [R1+0xbe4] ;  /* 0x000be40001097983 */ /* 0x0001680000300800 */
[----:B------:R0:W5:Y:S04]  /*a4ff0*/  LDL.LU R8, [R1+0xbe0] ;  /* 0x000be00001087983 */ /* 0x0001680000300800 */
[----:B--2---:R1:W-:Y:S04]  /*a5000*/  STG.E desc[UR6][R6.64+0x194], R3 ;  /* 0x0001940306007986 */ /* 0x0043e8000c101906 */
[----:B------:R2:W-:Y:S04]  /*a5010*/  STG.E desc[UR6][R4.64+0x194], R2 ;  /* 0x0001940204007986 */ /* 0x0005e8000c101906 */
[----:B-1----:R0:W5:Y:S04]  /*a5020*/  LDL.LU.64 R6, [R1+0xbd8] ;  /* 0x000bd80001067983 */ /* 0x0021680000300a00 */
[----:B--2---:R0:W5:Y:S02]  /*a5030*/  LDL.LU.64 R4, [R1+0xbd0] ;  /* 0x000bd00001047983 */ /* 0x0041640000300a00 */
.L_x_25284:
[----:B------:R-:W1:Y:S02]  /*a5040*/  LDC R2, c[0x0][0x230] ;  /* 0x00008c00ff027b82 */ /* 0x000e640000000800 */
[----:B-1----:R-:W-:-:S13]  /*a5050*/  ISETP.GE.AND P0, PT, R2, 0x34, PT ;  /* 0x000000340200780c */ /* 0x002fda0003f06270 */
[----:B------:R-:W-:Y:S05]  /*a5060*/  @!P0 BRA `(.L_x_25285) ;  /* 0x0000000000a48947 */ /* 0x000fea0003800000 */
[----:B------:R-:W2:Y:S04]  /*a5070*/  LDL R2, [R1+0xba4] ;  /* 0x000ba40001027983 */ /* 0x000ea80000100800 */
[----:B-----5:R1:W-:Y:S04]  /*a5080*/  STL.64 [R1+0xbf0], R14 ;  /* 0x000bf00e01007387 */ /* 0x0203e80000100a00 */
[----:B------:R0:W-:Y:S04]  /*a5090*/  STL.64 [R1+0xbe8], R12 ;  /* 0x000be80c01007387 */ /* 0x0001e80000100a00 */
[----:B------:R-:W-:Y:S01]  /*a50a0*/  STL [R1+0xbe0], R10 ;  /* 0x000be00a01007387 */ /* 0x000fe20000100800 */
[----:B-1----:R-:W1:Y:S01]  /*a50b0*/  S2R R14, SR_CTAID.X ;  /* 0x00000000000e7919 */ /* 0x002e620000002500 */
[----:B0-----:R-:W1:Y:S02]  /*a50c0*/  LDC.64 R12, c[0x0][0x218] ;  /* 0x00008600ff0c7b82 */ /* 0x001e640000000a00 */
[----:B------:R0:W-:Y:S04]  /*a50d0*/  STL [R1+0xbd8], R8 ;  /* 0x000bd80801007387 */ /* 0x0001e80000100800 */
[----:B------:R3:W-:Y:S04]  /*a50e0*/  STL [R1+0xbdc], R9 ;  /* 0x000bdc0901007387 */ /* 0x0007e80000100800 */
[----:B0-----:R-:W4:Y:S01]  /*a50f0*/  LDL.LU R8, [R1+0x9f8] ;  /* 0x0009f80001087983 */ /* 0x001f220000300800 */
[----:B-1----:R-:W-:-:S03]  /*a5100*/  IMAD.WIDE R14, R14, 0x4, R12 ;  /* 0x000000040e0e7825 */ /* 0x002fc600078e020c */
[----:B------:R0:W-:Y:S01]  /*a5110*/  STL.64 [R1+0xbd0], R6 ;  /* 0x000bd00601007387 */ /* 0x0001e20000100a00 */
[----:B------:R-:W1:Y:S03]  /*a5120*/  LDC.64 R12, c[0x0][0x228] ;  /* 0x00008a00ff0c7b82 */ /* 0x000e660000000a00 */
[----:B------:R-:W4:Y:S04]  /*a5130*/  LDG.E.CONSTANT R10, desc[UR6][R14.64] ;  /* 0x000000060e0a7981 */ /* 0x000f28000c1e9900 */
[----:B---3--:R3:W4:Y:S01]  /*a5140*/  LDG.E.CONSTANT R9, desc[UR6][R14.64] ;  /* 0x000000060e097981 */ /* 0x008722000c1e9900 */
[----:B0-----:R-:W0:Y:S01]  /*a5150*/  S2R R6, SR_CTAID.X ;  /* 0x0000000000067919 */ /* 0x001e220000002500 */
[----:B------:R-:W0:Y:S08]  /*a5160*/  LDC R7, c[0x0][0x230] ;  /* 0x00008c00ff077b82 */ /* 0x000e300000000800 */
[----:B---3--:R-:W3:Y:S01]  /*a5170*/  LDC.64 R14, c[0x0][0x220] ;  /* 0x00008800ff0e7b82 */ /* 0x008ee20000000a00 */
[----:B0-----:R-:W-:-:S04]  /*a5180*/  IMAD R6, R6, R7, RZ ;  /* 0x0000000706067224 */ /* 0x001fc800078e02ff */
[----:B------:R-:W-:Y:S02]  /*a5190*/  IMAD.SHL.U32 R6, R6, 0x2, RZ ;  /* 0x0000000206067824 */ /* 0x000fe400078e00ff */
[--C-:B--2---:R-:W-:Y:S02]  /*a51a0*/  FADD.FTZ R3, R4, -R2.reuse ;  /* 0x8000000204037221 */ /* 0x104fe40000010000 */
[----:B------:R-:W0:Y:S02]  /*a51b0*/  S2R R4, SR_CTAID.X ;  /* 0x0000000000047919 */ /* 0x000e240000002500 */
[----:B------:R-:W-:Y:S01]  /*a51c0*/  FFMA.FTZ R3, R0, -0.69314718246459960938, R3 ;  /* 0xbf31721800037823 */ /* 0x000fe20000010003 */
[----:B------:R-:W-:Y:S01]  /*a51d0*/  FADD.FTZ R2, R5, -R2 ;  /* 0x8000000205027221 */ /* 0x000fe20000010000 */
[----:B0-----:R-:W-:-:S04]  /*a51e0*/  IMAD R4, R4, R7, RZ ;  /* 0x0000000704047224 */ /* 0x001fc800078e02ff */
[----:B------:R-:W-:Y:S02]  /*a51f0*/  IMAD.SHL.U32 R4, R4, 0x2, RZ ;  /* 0x0000000204047824 */ /* 0x000fe400078e00ff */
[----:B---3--:R-:W-:-:S04]  /*a5200*/  IMAD.WIDE R6, R6, 0x4, R14 ;  /* 0x0000000406067825 */ /* 0x008fc800078e020e */
[----:B----4-:R-:W-:Y:S01]  /*a5210*/  FADD.FTZ R3, R10, R3 ;  /* 0x000000030a037221 */ /* 0x010fe20000010000 */
[----:B-1----:R-:W-:Y:S01]  /*a5220*/  IMAD.WIDE R4, R4, 0x4, R12 ;  /* 0x0000000404047825 */ /* 0x002fe200078e020c */
[----:B------:R-:W-:Y:S04]  /*a5230*/  STG.E desc[UR6][R6.64+0x198], R8 ;  /* 0x0001980806007986 */ /* 0x000fe8000c101906 */
[----:B------:R0:W-:Y:S01]  /*a5240*/  STG.E desc[UR6][R4.64+0x198], R3 ;  /* 0x0001980304007986 */ /* 0x0001e2000c101906 */
[----:B------:R-:W-:-:S03]  /*a5250*/  FFMA.FTZ R2, R0, -0.69314718246459960938, R2 ;  /* 0xbf31721800027823 */ /* 0x000fc60000010002 */
[----:B------:R1:W5:Y:S04]  /*a5260*/  LDL.LU.64 R14, [R1+0xbf0] ;  /* 0x000bf000010e7983 */ /* 0x0003680000300a00 */
[----:B------:R1:W5:Y:S04]  /*a5270*/  LDL.LU.64 R12, [R1+0xbe8] ;  /* 0x000be800010c7983 */ /* 0x0003680000300a00 */
[----:B0-----:R-:W2:Y:S01]  /*a5280*/  LDL.LU R3, [R1+0x9fc] ;  /* 0x0009fc0001037983 */ /* 0x001ea20000300800 */
[----:B------:R-:W-:-:S03]  /*a5290*/  FADD.FTZ R2, R9, R2 ;  /* 0x0000000209027221 */ /* 0x000fc60000010000 */
[----:B------:R1:W5:Y:S04]  /*a52a0*/  LDL.LU R10, [R1+0xbe0] ;  /* 0x000be000010a7983 */ /* 0x0003680000300800 */
[----:B------:R1:W5:Y:S04]  /*a52b0*/  LDL.LU R9, [R1+0xbdc] ;  /* 0x000bdc0001097983 */ /* 0x0003680000300800 */
[----:B------:R1:W5:Y:S04]  /*a52c0*/  LDL.LU R8, [R1+0xbd8] ;  /* 0x000bd80001087983 */ /* 0x0003680000300800 */
[----:B--2---:R0:W-:Y:S04]  /*a52d0*/  STG.E desc[UR6][R6.64+0x19c], R3 ;  /* 0x00019c0306007986 */ /* 0x0041e8000c101906 */
[----:B0-----:R1:W5:Y:S04]  /*a52e0*/  LDL.LU.64 R6, [R1+0xbd0] ;  /* 0x000bd00001067983 */ /* 0x0013680000300a00 */
[----:B------:R1:W-:Y:S02]  /*a52f0*/  STG.E desc[UR6][R4.64+0x19c], R2 ;  /* 0x00019c0204007986 */ /* 0x0003e4000c101906 */
.L_x_25285:
[----:B------:R-:W-:Y:S05]  /*a5300*/  @!P1 BRA `(.L_x_25286) ;  /* 0x0000000000849947 */ /* 0x000fea0003800000 */
[----:B-----5:R0:W-:Y:S01]  /*a5310*/  STL.64 [R1+0xbd8], R10 ;  /* 0x000bd80a01007387 */ /* 0x0201e20000100a00 */
[----:B-1----:R-:W1:Y:S03]  /*a5320*/  LDC.64 R4, c[0x0][0x218] ;  /* 0x00008600ff047b82 */ /* 0x002e660000000a00 */
[----:B------:R-:W2:Y:S04]  /*a5330*/  LDL R2, [R1+0xba4] ;  /* 0x000ba40001027983 */ /* 0x000ea80000100800 */
[----:B------:R3:W-:Y:S01]  /*a5340*/  STL.64 [R1+0xbd0], R8 ;  /* 0x000bd00801007387 */ /* 0x0007e20000100a00 */
[----:B0-----:R-:W1:Y:S01]  /*a5350*/  S2R R10, SR_CTAID.X ;  /* 0x00000000000a7919 */ /* 0x001e620000002500 */
[----:B---3--:R-:W0:Y:S01]  /*a5360*/  LDC R9, c[0x0][0x230] ;  /* 0x00008c00ff097b82 */ /* 0x008e220000000800 */
[----:B-1----:R-:W-:-:S05]  /*a5370*/  IMAD.WIDE R10, R10, 0x4, R4 ;  /* 0x000000040a0a7825 */ /* 0x002fca00078e0204 */
[----:B------:R-:W3:Y:S04]  /*a5380*/  LDG.E.CONSTANT R5, desc[UR6][R10.64] ;  /* 0x000000060a057981 */ /* 0x000ee8000c1e9900 */
[----:B------:R1:W4:Y:S02]  /*a5390*/  LDG.E.CONSTANT R4, desc[UR6][R10.64] ;  /* 0x000000060a047981 */ /* 0x000324000c1e9900 */
[----:B-1----:R-:W1:Y:S01]  /*a53a0*/  LDC.64 R10, c[0x0][0x228] ;  /* 0x00008a00ff0a7b82 */ /* 0x002e620000000a00 */
[--C-:B--2---:R-:W-:Y:S01]  /*a53b0*/  FADD.FTZ R3, R6, -R2.reuse ;  /* 0x8000000206037221 */ /* 0x104fe20000010000 */
[----:B------:R-:W-:-:S04]  /*a53c0*/  FADD.FTZ R2, R7, -R2 ;  /* 0x8000000207027221 */ /* 0x000fc80000010000 */
[C---:B------:R-:W-:Y:S01]  /*a53d0*/  FFMA.FTZ R2, R0.reuse, -0.69314718246459960938, R2 ;  /* 0xbf31721800027823 */ /* 0x040fe20000010002 */
[----:B------:R-:W-:-:S03]  /*a53e0*/  FFMA.FTZ R3, R0, -0.69314718246459960938, R3 ;  /* 0xbf31721800037823 */ /* 0x000fc60000010003 */
[----:B---3--:R-:W-:Y:S02]  /*a53f0*/  FADD.FTZ R2, R5, R2 ;  /* 0x0000000205027221 */ /* 0x008fe40000010000 */
[----:B------:R-:W2:Y:S01]  /*a5400*/  LDL.LU R5, [R1+0x9f0] ;  /* 0x0009f00001057983 */ /* 0x000ea20000300800 */
[----:B----4-:R-:W-:-:S03]  /*a5410*/  FADD.FTZ R3, R4, R3 ;  /* 0x0000000304037221 */ /* 0x010fc60000010000 */
[----:B------:R-:W3:Y:S01]  /*a5420*/  LDL.LU R4, [R1+0x9f4] ;  /* 0x0009f40001047983 */ /* 0x000ee20000300800 */
[----:B------:R-:W0:Y:S01]  /*a5430*/  S2R R6, SR_CTAID.X ;  /* 0x0000000000067919 */ /* 0x000e220000002500 */
[----:B------:R-:W4:Y:S01]  /*a5440*/  S2R R8, SR_CTAID.X ;  /* 0x0000000000087919 */ /* 0x000f220000002500 */
[----:B0-----:R-:W-:-:S04]  /*a5450*/  IMAD R6, R6, R9, RZ ;  /* 0x0000000906067224 */ /* 0x001fc800078e02ff */
[----:B------:R-:W-:-:S04]  /*a5460*/  IMAD.SHL.U32 R6, R6, 0x2, RZ ;  /* 0x0000000206067824 */ /* 0x000fc800078e00ff */
[----:B-1----:R-:W-:Y:S02]  /*a5470*/  IMAD.WIDE R6, R6, 0x4, R10 ;  /* 0x0000000406067825 */ /* 0x002fe400078e020a */
[----:B------:R-:W0:Y:S02]  /*a5480*/  LDC.64 R10, c[0x0][0x220] ;  /* 0x00008800ff0a7b82 */ /* 0x000e240000000a00 */
[----:B----4-:R-:W-:-:S04]  /*a5490*/  IMAD R8, R8, R9, RZ ;  /* 0x0000000908087224 */ /* 0x010fc800078e02ff */
[----:B------:R-:W-:-:S04]  /*a54a0*/  IMAD.SHL.U32 R8, R8, 0x2, RZ ;  /* 0x0000000208087824 */ /* 0x000fc800078e00ff */
[----:B0-----:R-:W-:Y:S02]  /*a54b0*/  IMAD.WIDE R8, R8, 0x4, R10 ;  /* 0x0000000408087825 */ /* 0x001fe400078e020a */
[----:B------:R0:W5:Y:S04]  /*a54c0*/  LDL.LU.64 R10, [R1+0xbd8] ;  /* 0x000bd800010a7983 */ /* 0x0001680000300a00 */
[----:B--2---:R-:W-:Y:S04]  /*a54d0*/  STG.E desc[UR6][R8.64+0x1a0], R5 ;  /* 0x0001a00508007986 */ /* 0x004fe8000c101906 */
[----:B------:R-:W-:Y:S04]  /*a54e0*/  STG.E desc[UR6][R6.64+0x1a0], R3 ;  /* 0x0001a00306007986 */ /* 0x000fe8000c101906 */
[----:B---3--:R1:W-:Y:S04]  /*a54f0*/  STG.E desc[UR6][R8.64+0x1a4], R4 ;  /* 0x0001a40408007986 */ /* 0x0083e8000c101906 */
[----:B-1----:R0:W5:Y:S04]  /*a5500*/  LDL.LU.64 R8, [R1+0xbd0] ;  /* 0x000bd00001087983 */ /* 0x0021680000300a00 */
[----:B------:R0:W-:Y:S02]  /*a5510*/  STG.E desc[UR6][R6.64+0x1a4], R2 ;  /* 0x0001a40206007986 */ /* 0x0001e4000c101906 */
.L_x_25286:
[----:B------:R-:W-:Y:S05]  /*a5520*/  @!P2 BRA `(.L_x_25287) ;  /* 0x000000000080a947 */ /* 0x000fea0003800000 */
[----:B0----5:R-:W0:Y:S01]  /*a5530*/  S2R R6, SR_CTAID.X ;  /* 0x0000000000067919 */ /* 0x021e220000002500 */
[----:B-1----:R-:W0:Y:S02]  /*a5540*/  LDC.64 R2, c[0x0][0x218] ;  /* 0x00008600ff027b82 */ /* 0x002e240000000a00 */
[----:B0-----:R-:W-:Y:S02]  /*a5550*/  IMAD.WIDE R6, R6, 0x4, R2 ;  /* 0x0000000406067825 */ /* 0x001fe400078e0202 */
[----:B------:R-:W2:Y:S04]  /*a5560*/  LDL R2, [R1+0xba4] ;  /* 0x000ba40001027983 */ /* 0x000ea80000100800 */
[----:B------:R-:W3:Y:S04]  /*a5570*/  LDG.E.CONSTANT R4, desc[UR6][R6.64] ;  /* 0x0000000606047981 */ /* 0x000ee8000c1e9900 */
[----:B------:R0:W4:Y:S04]  /*a5580*/  LDG.E.CONSTANT R5, desc[UR6][R6.64] ;  /* 0x0000000606057981 */ /* 0x000128000c1e9900 */
[----:B------:R1:W-:Y:S01]  /*a5590*/  STL.64 [R1+0xbd0], R10 ;  /* 0x000bd00a01007387 */ /* 0x0003e20000100a00 */
[----:B0-----:R-:W0:Y:S01]  /*a55a0*/  S2R R6, SR_CTAID.X ;  /* 0x0000000000067919 */ /* 0x001e220000002500 */
[----:B------:R-:W0:Y:S08]  /*a55b0*/  LDC R7, c[0x0][0x230] ;  /* 0x00008c00ff077b82 */ /* 0x000e300000000800 */
[----:B-1----:R-:W1:Y:S01]  /*a55c0*/  LDC.64 R10, c[0x0][0x228] ;  /* 0x00008a00ff0a7b82 */ /* 0x002e620000000a00 */
[----:B0-----:R-:W-:-:S04]  /*a55d0*/  IMAD R6, R6, R7, RZ ;  /* 0x0000000706067224 */ /* 0x001fc800078e02ff */
[----:B------:R-:W-:-:S04]  /*a55e0*/  IMAD.SHL.U32 R6, R6, 0x2, RZ ;  /* 0x0000000206067824 */ /* 0x000fc800078e00ff */
[----:B-1----:R-:W-:Y:S02]  /*a55f0*/  IMAD.WIDE R6, R6, 0x4, R10 ;  /* 0x0000000406067825 */ /* 0x002fe400078e020a */
[----:B------:R-:W0:Y:S02]  /*a5600*/  LDC.64 R10, c[0x0][0x220] ;  /* 0x00008800ff0a7b82 */ /* 0x000e240000000a00 */
[--C-:B--2---:R-:W-:Y:S02]  /*a5610*/  FADD.FTZ R3, R8, -R2.reuse ;  /* 0x8000000208037221 */ /* 0x104fe40000010000 */
[----:B------:R-:W2:Y:S02]  /*a5620*/  LDL.LU R8, [R1+0x9ec] ;  /* 0x0009ec0001087983 */ /* 0x000ea40000300800 */
[----:B------:R-:W-:Y:S01]  /*a5630*/  FFMA.FTZ R3, R0, -0.69314718246459960938, R3 ;  /* 0xbf31721800037823 */ /* 0x000fe20000010003 */
[----:B------:R-:W-:Y:S02]  /*a5640*/  FADD.FTZ R2, R9, -R2 ;  /* 0x8000000209027221 */ /* 0x000fe40000010000 */
[----:B------:R-:W2:Y:S01]  /*a5650*/  LDL.LU R9, [R1+0x9e8] ;  /* 0x0009e80001097983 */ /* 0x000ea20000300800 */
[----:B---3--:R-:W-:-:S02]  /*a5660*/  FADD.FTZ R3, R4, R3 ;  /* 0x0000000304037221 */ /* 0x008fc40000010000 */
[----:B------:R-:W1:Y:S01]  /*a5670*/  S2R R4, SR_CTAID.X ;  /* 0x0000000000047919 */ /* 0x000e620000002500 */
[----:B------:R-:W-:-:S04]  /*a5680*/  FFMA.FTZ R2, R0, -0.69314718246459960938, R2 ;  /* 0xbf31721800027823 */ /* 0x000fc80000010002 */
[----:B----4-:R-:W-:Y:S02]  /*a5690*/  FADD.FTZ R2, R5, R2 ;  /* 0x0000000205027221 */ /* 0x010fe40000010000 */
[----:B------:R-:W1:Y:S02]  /*a56a0*/  LDC R5, c[0x0][0x230] ;  /* 0x00008c00ff057b82 */ /* 0x000e640000000800 */
[----:B-1----:R-:W-:-:S04]  /*a56b0*/  IMAD R4, R4, R5, RZ ;  /* 0x0000000504047224 */ /* 0x002fc800078e02ff */
[----:B------:R-:W-:-:S04]  /*a56c0*/  IMAD.SHL.U32 R4, R4, 0x2, RZ ;  /* 0x0000000204047824 */ /* 0x000fc800078e00ff */
[----:B0-----:R-:W-:Y:S02]  /*a56d0*/  IMAD.WIDE R4, R4, 0x4, R10 ;  /* 0x0000000404047825 */ /* 0x001fe400078e020a */
[----:B------:R0:W5:Y:S04]  /*a56e0*/  LDL.LU.64 R10, [R1+0xbd0] ;  /* 0x000bd000010a7983 */ /* 0x0001680000300a00 */
[----:B--2---:R0:W-:Y:S04]  /*a56f0*/  STG.E desc[UR6][R4.64+0x1a8], R9 ;  /* 0x0001a80904007986 */ /* 0x0041e8000c101906 */
[----:B------:R0:W-:Y:S04]  /*a5700*/  STG.E desc[UR6][R6.64+0x1a8], R3 ;  /* 0x0001a80306007986 */ /* 0x0001e8000c101906 */
[----:B------:R0:W-:Y:S04]  /*a5710*/  STG.E desc[UR6][R4.64+0x1ac], R8 ;  /* 0x0001ac0804007986 */ /* 0x0001e8000c101906 */
[----:B------:R0:W-:Y:S02]  /*a5720*/  STG.E desc[UR6][R6.64+0x1ac], R2 ;  /* 0x0001ac0206007986 */ /* 0x0001e4000c101906 */
.L_x_25287:
[----:B------:R-:W-:Y:S05]  /*a5730*/  @!P3 BRA `(.L_x_25288) ;  /* 0x000000000084b947 */ /* 0x000fea0003800000 */
[----:B01----:R-:W2:Y:S01]  /*a5740*/  LDL R2, [R1+0xba4] ;  /* 0x000ba40001027983 */ /* 0x003ea20000100800 */
[----:B-----5:R-:W0:Y:S01]  /*a5750*/  LDC.64 R4, c[0x0][0x218] ;  /* 0x00008600ff047b82 */ /* 0x020e220000000a00 */
[----:B------:R-:W0:Y:S02]  /*a5760*/  S2R R6, SR_CTAID.X ;  /* 0x0000000000067919 */ /* 0x000e240000002500 */
[----:B------:R-:W3:Y:S04]  /*a5770*/  LDL.LU R9, [R1+0x9e0] ;  /* 0x0009e00001097983 */ /* 0x000ee80000300800 */
[----:B------:R1:W-:Y:S04]  /*a5780*/  STL.64 [R1+0xbd8], R14 ;  /* 0x000bd80e01007387 */ /* 0x0003e80000100a00 */
[----:B------:R4:W-:Y:S04]  /*a5790*/  STL.64 [R1+0xbd0], R12 ;  /* 0x000bd00c01007387 */ /* 0x0009e80000100a00 */
[----:B------:R-:W3:Y:S01]  /*a57a0*/  LDL.LU R8, [R1+0x9e4] ;  /* 0x0009e40001087983 */ /* 0x000ee20000300800 */
[----:B-1----:R-:W1:Y:S08]  /*a57b0*/  LDC.64 R14, c[0x0][0x220] ;  /* 0x00008800ff0e7b82 */ /* 0x002e700000000a00 */
[----:B----4-:R-:W4:Y:S01]  /*a57c0*/  LDC.64 R12, c[0x0][0x228] ;  /* 0x00008a00ff0c7b82 */ /* 0x010f220000000a00 */
[----:B0-----:R-:W-:-:S05]  /*a57d0*/  IMAD.WIDE R6, R6, 0x4, R4 ;  /* 0x0000000406067825 */ /* 0x001fca00078e0204 */
[----:B------:R-:W3:Y:S04]  /*a57e0*/  LDG.E.CONSTANT R4, desc[UR6][R6.64] ;  /* 0x0000000606047981 */ /* 0x000ee8000c1e9900 */
[----:B------:R0:W3:Y:S02]  /*a57f0*/  LDG.E.CONSTANT R5, desc[UR6][R6.64] ;  /* 0x0000000606057981 */ /* 0x0000e4000c1e9900 */
[----:B0-----:R-:W0:Y:S01]  /*a5800*/  S2R R6, SR_CTAID.X ;  /* 0x0000000000067919 */ /* 0x001e220000002500 */
[----:B------:R-:W0:Y:S02]  /*a5810*/  LDC R7, c[0x0][0x230] ;  /* 0x00008c00ff077b82 */ /* 0x000e240000000800 */
[----:B0-----:R-:W-:-:S04]  /*a5820*/  IMAD R6, R6, R7, RZ ;  /* 0x0000000706067224 */ /* 0x001fc800078e02ff */
[----:B------:R-:W-:Y:S02]  /*a5830*/  IMAD.SHL.U32 R6, R6, 0x2, RZ ;  /* 0x0000000206067824 */ /* 0x000fe400078e00ff */
[--C-:B--2---:R-:W-:Y:S02]  /*a5840*/  FADD.FTZ R3, R10, -R2.reuse ;  /* 0x800000020a037221 */ /* 0x104fe40000010000 */
[----:B------:R-:W0:Y:S01]  /*a5850*/  S2R R10, SR_CTAID.X ;  /* 0x00000000000a7919 */ /* 0x000e220000002500 */
[----:B------:R-:W-:Y:S01]  /*a5860*/  FADD.FTZ R2, R11, -R2 ;  /* 0x800000020b027221 */ /* 0x000fe20000010000 */
[----:B0-----:R-:W-:-:S04]  /*a5870*/  IMAD R10, R10, R7, RZ ;  /* 0x000000070a0a7224 */ /* 0x001fc800078e02ff */
[----:B------:R-:W-:Y:S02]  /*a5880*/  IMAD.SHL.U32 R10, R10, 0x2, RZ ;  /* 0x000000020a0a7824 */ /* 0x000fe400078e00ff */
[----:B----4-:R-:W-:Y:S02]  /*a5890*/  IMAD.WIDE R6, R6, 0x4, R12 ;  /* 0x0000000406067825 */ /* 0x010fe400078e020c */
[----:B------:R0:W5:Y:S02]  /*a58a0*/  LDL.LU.64 R12, [R1+0xbd0] ;  /* 0x000bd000010c7983 */ /* 0x0001640000300a00 */
[----:B-1----:R-:W-:Y:S02]  /*a58b0*/  IMAD.WIDE R10, R10, 0x4, R14 ;  /* 0x000000040a0a7825 */ /* 0x002fe400078e020e */
[----:B------:R0:W5:Y:S02]  /*a58c0*/  LDL.LU.64 R14, [R1+0xbd8] ;  /* 0x000bd800010e7983 */ /* 0x0001640000300a00 */
[C---:B------:R-:W-:Y:S01]  /*a58d0*/  FFMA.FTZ R3, R0.reuse, -0.69314718246459960938, R3 ;  /* 0xbf31721800037823 */ /* 0x040fe20000010003 */
[----:B------:R-:W-:-:S03]  /*a58e0*/  FFMA.FTZ R2, R0, -0.69314718246459960938, R2 ;  /* 0xbf31721800027823 */ /* 0x000fc60000010002 */
[----:B---3--:R-:W-:Y:S01]  /*a58f0*/  FADD.FTZ R3, R4, R3 ;  /* 0x0000000304037221 */ /* 0x008fe20000010000 */
[----:B------:R-:W-:Y:S01]  /*a5900*/  FADD.FTZ R2, R5, R2 ;  /* 0x0000000205027221 */ /* 0x000fe20000010000 */
[----:B------:R0:W-:Y:S04]  /*a5910*/  STG.E desc[UR6][R10.64+0x1b0], R9 ;  /* 0x0001b0090a007986 */ /* 0x0001e8000c101906 */
[----:B------:R0:W-:Y:S04]  /*a5920*/  STG.E desc[UR6][R6.64+0x1b0], R3 ;  /* 0x0001b00306007986 */ /* 0x0001e8000c101906 */
[----:B------:R0:W-:Y:S04]  /*a5930*/  STG.E desc[UR6][R10.64+0x1b4], R8 ;  /* 0x0001b4080a007986 */ /* 0x0001e8000c101906 */
[----:B------:R0:W-:Y:S02]  /*a5940*/  STG.E desc[UR6][R6.64+0x1b4], R2 ;  /* 0x0001b40206007986 */ /* 0x0001e4000c101906 */
.L_x_25288:
[----:B------:R-:W-:Y:S05]  /*a5950*/  @!P4 BRA `(.L_x_25289) ;  /* 0x00000000007cc947 */ /* 0x000fea0003800000 */
[----:B0----5:R-:W0:Y:S01]  /*a5960*/  S2R R6, SR_CTAID.X ;  /* 0x0000000000067919 */ /* 0x021e220000002500 */
[----:B-1----:R-:W0:Y:S01]  /*a5970*/  LDC.64 R4, c[0x0][0x218] ;  /* 0x00008600ff047b82 */ /* 0x002e220000000a00 */
[----:B------:R-:W2:Y:S01]  /*a5980*/  LDL R2, [R1+0xba4] ;  /* 0x000ba40001027983 */ /* 0x000ea20000100800 */
[----:B------:R-:W1:Y:S03]  /*a5990*/  S2R R10, SR_CTAID.X ;  /* 0x00000000000a7919 */ /* 0x000e660000002500 */
[----:B------:R-:W3:Y:S04]  /*a59a0*/  LDL.LU R9, [R1+0x9d8] ;  /* 0x0009d80001097983 */ /* 0x000ee80000300800 */
[----:B------:R4:W-:Y:S04]  /*a59b0*/  STL.64 [R1+0xbd0], R14 ;  /* 0x000bd00e01007387 */ /* 0x0009e80000100a00 */
[----:B------:R-:W3:Y:S01]  /*a59c0*/  LDL.LU R8, [R1+0x9dc] ;  /* 0x0009dc0001087983 */ /* 0x000ee20000300800 */
[----:B----4-:R-:W4:Y:S01]  /*a59d0*/  LDC.64 R14, c[0x0][0x220] ;  /* 0x00008800ff0e7b82 */ /* 0x010f220000000a00 */
[----:B0-----:R-:W-:-:S05]  /*a59e0*/  IMAD.WIDE R6, R6, 0x4, R4 ;  /* 0x0000000406067825 */ /* 0x001fca00078e0204 */
[----:B------:R-:W3:Y:S04]  /*a59f0*/  LDG.E.CONSTANT R4, desc[UR6][R6.64] ;  /* 0x0000000606047981 */ /* 0x000ee8000c1e9900 */
[----:B------:R0:W3:Y:S02]  /*a5a00*/  LDG.E.CONSTANT R5, desc[UR6][R6.64] ;  /* 0x0000000606057981 */ /* 0x0000e4000c1e9900 */
[----:B0-----:R-:W1:Y:S02]  /*a5a10*/  LDC R7, c[0x0][0x230] ;  /* 0x00008c00ff077b82 */ /* 0x001e640000000800 */
[----:B-1----:R-:W-:-:S04]  /*a5a20*/  IMAD R10, R10, R7, RZ ;  /* 0x000000070a0a7224 */ /* 0x002fc800078e02ff */
[----:B------:R-:W-:-:S04]  /*a5a30*/  IMAD.SHL.U32 R10, R10, 0x2, RZ ;  /* 0x000000020a0a7824 */ /* 0x000fc800078e00ff */
[----:B----4-:R-:W-:Y:S02]  /*a5a40*/  IMAD.WIDE R10, R10, 0x4, R14 ;  /* 0x000000040a0a7825 */ /* 0x010fe400078e020e */
[----:B------:R0:W5:Y:S01]  /*a5a50*/  LDL.LU.64 R14, [R1+0xbd0] ;  /* 0x000bd000010e7983 */ /* 0x0001620000300a00 */
[----:B------:R-:W1:Y:S02]  /*a5a60*/  S2R R6, SR_CTAID.X ;  /* 0x0000000000067919 */ /* 0x000e640000002500 */
[----:B-1----:R-:W-:-:S04]  /*a5a70*/  IMAD R6, R6, R7, RZ ;  /* 0x0000000706067224 */ /* 0x002fc800078e02ff */
[----:B------:R-:W-:Y:S02]  /*a5a80*/  IMAD.SHL.U32 R6, R6, 0x2, RZ ;  /* 0x0000000206067824 */ /* 0x000fe400078e00ff */
[--C-:B--2---:R-:W-:Y:S01]  /*a5a90*/  FADD.FTZ R3, R12, -R2.reuse ;  /* 0x800000020c037221 */ /* 0x104fe20000010000 */
[----:B------:R-:W-:Y:S02]  /*a5aa0*/  FADD.FTZ R2, R13, -R2 ;  /* 0x800000020d027221 */ /* 0x000fe40000010000 */
[----:B------:R-:W1:Y:S01]  /*a5ab0*/  LDC.64 R12, c[0x0][0x228] ;  /* 0x00008a00ff0c7b82 */ /* 0x000e620000000a00 */
[C---:B------:R-:W-:Y:S01]  /*a5ac0*/  FFMA.FTZ R3, R0.reuse, -0.69314718246459960938, R3 ;  /* 0xbf31721800037823 */ /* 0x040fe20000010003 */
[----:B------:R-:W-:Y:S01]  /*a5ad0*/  FFMA.FTZ R2, R0, -0.69314718246459960938, R2 ;  /* 0xbf31721800027823 */ /* 0x000fe20000010002 */
[----:B---3--:R0:W-:Y:S01]  /*a5ae0*/  STG.E desc[UR6][R10.64+0x1b8], R9 ;  /* 0x0001b8090a007986 */ /* 0x0081e2000c101906 */
[----:B-1----:R-:W-:-:S04]  /*a5af0*/  IMAD.WIDE R6, R6, 0x4, R12 ;  /* 0x0000000406067825 */ /* 0x002fc800078e020c */
[----:B------:R-:W-:Y:S01]  /*a5b00*/  FADD.FTZ R3, R4, R3 ;  /* 0x0000000304037221 */ /* 0x000fe20000010000 */
[----:B------:R-:W-:-:S04]  /*a5b10*/  FADD.FTZ R2, R5, R2 ;  /* 0x0000000205027221 */ /* 0x000fc80000010000 */
[----:B------:R0:W-:Y:S04]  /*a5b20*/  STG.E desc[UR6][R6.64+0x1b8], R3 ;  /* 0x0001b80306007986 */ /* 0x0001e8000c101906 */
[----:B------:R0:W-:Y:S04]  /*a5b30*/  STG.E desc[UR6][R10.64+0x1bc], R8 ;  /* 0x0001bc080a007986 */ /* 0x0001e8000c101906 */
[----:B------:R0:W-:Y:S02]  /*a5b40*/  STG.E desc[UR6][R6.64+0x1bc], R2 ;  /* 0x0001bc0206007986 */ /* 0x0001e4000c101906 */
.L_x_25289:
[----:B0----5:R0:W5:Y:S01]  /*a5b50*/  LDL R6, [R1+0xba4] ;  /* 0x000ba40001067983 */ /* 0x0211620000100800 */
[----:B------:R-:W2:Y:S01]  /*a5b60*/  LDC R7, c[0x0][0x230] ;  /* 0x00008c00ff077b82 */ /* 0x000ea20000000800 */
[----:B------:R-:W2:Y:S07]  /*a5b70*/  S2R R8, SR_CTAID.X ;  /* 0x0000000000087919 */ /* 0x000eae0000002500 */
[----:B-1----:R-:W1:Y:S01]  /*a5b80*/  LDC.64 R2, c[0x0][0x228] ;  /* 0x00008a00ff027b82 */ /* 0x002e620000000a00 */
[----:B------:R-:W3:Y:S01]  /*a5b90*/  S2R R10, SR_CTAID.X ;  /* 0x00000000000a7919 */ /* 0x000ee20000002500 */
[----:B------:R-:W4:Y:S06]  /*a5ba0*/  S2R R12, SR_CTAID.X ;  /* 0x00000000000c7919 */ /* 0x000f2c0000002500 */
[----:B------:R-:W4:Y:S01]  /*a5bb0*/  LDC.64 R4, c[0x0][0x218] ;  /* 0x00008600ff047b82 */ /* 0x000f220000000a00 */
[----:B--2---:R-:W-:-:S04]  /*a5bc0*/  IMAD R8, R8, R7, RZ ;  /* 0x0000000708087224 */ /* 0x004fc800078e02ff */
[----:B------:R-:W-:-:S04]  /*a5bd0*/  IMAD.SHL.U32 R8, R8, 0x2, RZ ;  /* 0x0000000208087824 */ /* 0x000fc800078e00ff */
[----:B-1----:R-:W-:Y:S02]  /*a5be0*/  IMAD.WIDE R8, R8, 0x4, R2 ;  /* 0x0000000408087825 */ /* 0x002fe400078e0202 */
[----:B------:R-:W1:Y:S02]  /*a5bf0*/  LDC.64 R2, c[0x0][0x220] ;  /* 0x00008800ff027b82 */ /* 0x000e640000000a00 */
[----:B---3--:R-:W-:-:S04]  /*a5c00*/  IMAD R10, R10, R7, RZ ;  /* 0x000000070a0a7224 */ /* 0x008fc800078e02ff */
[----:B------:R-:W-:Y:S01]  /*a5c10*/  IMAD.SHL.U32 R10, R10, 0x2, RZ ;  /* 0x000000020a0a7824 */ /* 0x000fe200078e00ff */
[C---:B------:R-:W-:Y:S01]  /*a5c20*/  ISETP.GE.AND P0, PT, R7.reuse, 0x3b, PT ;  /* 0x0000003b0700780c */ /* 0x040fe20003f06270 */
[----:B----4-:R-:W-:Y:S01]  /*a5c30*/  IMAD.WIDE R12, R12, 0x4, R4 ;  /* 0x000000040c0c7825 */ /* 0x010fe200078e0204 */
[C---:B------:R-:W-:Y:S02]  /*a5c40*/  ISETP.GE.AND P1, PT, R7.reuse, 0x3c, PT ;  /* 0x0000003c0700780c */ /* 0x040fe40003f26270 */
[C---:B------:R-:W-:Y:S02]  /*a5c50*/  ISETP.GE.AND P2, PT, R7.reuse, 0x3d, PT ;  /* 0x0000003d0700780c */ /* 0x040fe40003f46270 */
[C---:B------:R-:W-:Y:S02]  /*a5c60*/  ISETP.GE.AND P3, PT, R7.reuse, 0x3e, PT ;  /* 0x0000003e0700780c */ /* 0x040fe40003f66270 */
[C---:B------:R-:W-:Y:S02]  /*a5c70*/  ISETP.GE.AND P4, PT, R7.reuse, 0x3f, PT ;  /* 0x0000003f0700780c */ /* 0x040fe40003f86270 */
[----:B------:R-:W-:Y:S01]  /*a5c80*/  ISETP.GE.AND P5, PT, R7, 0x40, PT ;  /* 0x000000400700780c */ /* 0x000fe20003fa6270 */
[----:B-1----:R-:W-:Y:S01]  /*a5c90*/  IMAD.WIDE R10, R10, 0x4, R2 ;  /* 0x000000040a0a7825 */ /* 0x002fe200078e0202 */
[----:B0-----:R-:W-:Y:S11]  /*a5ca0*/  @!P6 BRA `(.L_x_25290) ;  /* 0x000000000038e947 */ /* 0x001ff60003800000 */
[----:B------:R-:W2:Y:S01]  /*a5cb0*/  LDG.E.CONSTANT R4, desc[UR6][R12.64] ;  /* 0x000000060c047981 */ /* 0x000ea2000c1e9900 */
[----:B-----5:R-:W-:-:S03]  /*a5cc0*/  FADD.FTZ R2, R15, -R6 ;  /* 0x800000060f027221 */ /* 0x020fc60000010000 */
[----:B------:R-:W3:Y:S01]  /*a5cd0*/  LDG.E.CONSTANT R5, desc[UR6][R12.64] ;  /* 0x000000060c057981 */ /* 0x000ee2000c1e9900 */
[----:B------:R-:W-:-:S03]  /*a5ce0*/  FADD.FTZ R3, R14, -R6 ;  /* 0x800000060e037221 */ /* 0x000fc60000010000 */
[----:B------:R-:W4:Y:S04]  /*a5cf0*/  LDL.LU R15, [R1+0x9d0] ;  /* 0x0009d000010f7983 */ /* 0x000f280000300800 */
[----:B------:R-:W4:Y:S01]  /*a5d00*/  LDL.LU R14, [R1+0x9d4] ;  /* 0x0009d400010e7983 */ /* 0x000f220000300800 */
[C---:B------:R-:W-:Y:S01]  /*a5d10*/  FFMA.FTZ R3, R0.reuse, -0.69314718246459960938, R3 ;  /* 0xbf31721800037823 */ /* 0x040fe20000010003 */
[----:B------:R-:W-:-:S03]  /*a5d20*/  FFMA.FTZ R2, R0, -0.69314718246459960938, R2 ;  /* 0xbf31721800027823 */ /* 0x000fc60000010002 */
[----:B--2---:R-:W-:Y:S01]  /*a5d30*/  FADD.FTZ R3, R4, R3 ;  /* 0x0000000304037221 */ /* 0x004fe20000010000 */
[----:B---3--:R-:W-:Y:S01]  /*a5d40*/  FADD.FTZ R2, R5, R2 ;  /* 0x0000000205027221 */ /* 0x008fe20000010000 */
[----:B----4-:R0:W-:Y:S04]  /*a5d50*/  STG.E desc[UR6][R10.64+0x1c0], R15 ;  /* 0x0001c00f0a007986 */ /* 0x0101e8000c101906 */
[----:B------:R0:W-:Y:S04]  /*a5d60*/  STG.E desc[UR6][R8.64+0x1c0], R3 ;  /* 0x0001c00308007986 */ /* 0x0001e8000c101906 */
[----:B------:R0:W-:Y:S04]  /*a5d70*/  STG.E desc[UR6][R10.64+0x1c4], R14 ;  /* 0x0001c40e0a007986 */ /* 0x0001e8000c101906 */
[----:B------:R0:W-:Y:S02]  /*a5d80*/  STG.E desc[UR6][R8.64+0x1c4], R2 ;  /* 0x0001c40208007986 */ /* 0x0001e4000c101906 */
.L_x_25290:
[----:B------:R-:W-:-:S13]  /*a5d90*/  ISETP.GE.AND P6, PT, R7, 0x3a, PT ;  /* 0x0000003a0700780c */ /* 0x000fda0003fc6270 */
[----:B------:R-:W-:Y:S05]  /*a5da0*/  @!P6 BRA `(.L_x_25291) ;  /* 0x000000000038e947 */ /* 0x000fea0003800000 */
[----:B------:R-:W2:Y:S04]  /*a5db0*/  LDG.E.CONSTANT R4, desc[UR6][R12.64] ;  /* 0x000000060c047981 */ /* 0x000ea8000c1e9900 */
[----:B------:R-:W3:Y:S04]  /*a5dc0*/  LDG.E.CONSTANT R5, desc[UR6][R12.64] ;  /* 0x000000060c057981 */ /* 0x000ee8000c1e9900 */
[----:B0-----:R-:W4:Y:S04]  /*a5dd0*/  LDL.LU R14, [R1+0x9c8] ;  /* 0x0009c800010e7983 */ /* 0x001f280000300800 */
[----:B------:R-:W4:Y:S01]  /*a5de0*/  LDL.LU R7, [R1+0x9cc] ;  /* 0x0009cc0001077983 */ /* 0x000f220000300800 */
[--C-:B-----5:R-:W-:Y:S01]  /*a5df0*/  FADD.FTZ R3, R16, -R6.reuse ;  /* 0x8000000610037221 */ /* 0x120fe20000010000 */
[----:B------:R-:W-:-:S03]  /*a5e00*/  FADD.FTZ R2, R17, -R6 ;  /* 0x8000000611027221 */ /* 0x000fc60000010000 */
        /* <DEDUP_REMOVED lines=8> */
.L_x_25291:
[----:B------:R-:W-:Y:S05]  /*a5e90*/  @!P0 BRA `(.L_x_25292) ;  /* 0x0000000000388947 */ /* 0x000fea0003800000 */
[----:B------:R-:W2:Y:S04]  /*a5ea0*/  LDG.E.CONSTANT R4, desc[UR6][R12.64] ;  /* 0x000000060c047981 */ /* 0x000ea8000c1e9900 */
[----:B------:R-:W3:Y:S04]  /*a5eb0*/  LDG.E.CONSTANT R5, desc[UR6][R12.64] ;  /* 0x000000060c057981 */ /* 0x000ee8000c1e9900 */
[----:B01----:R-:W4:Y:S04]  /*a5ec0*/  LDL.LU R14, [R1+0x9c0] ;  /* 0x0009c000010e7983 */ /* 0x003f280000300800 */
        /* <DEDUP_REMOVED lines=11> */
.L_x_25292:
[----:B------:R-:W-:Y:S05]  /*a5f80*/  @!P1 BRA `(.L_x_25293) ;  /* 0x0000000000389947 */ /* 0x000fea0003800000 */
[----:B------:R-:W3:Y:S04]  /*a5f90*/  LDG.E.CONSTANT R5, desc[UR6][R12.64] ;  /* 0x000000060c057981 */ /* 0x000ee8000c1e9900 */
[----:B012---:R-:W2:Y:S04]  /*a5fa0*/  LDG.E.CONSTANT R2, desc[UR6][R12.64] ;  /* 0x000000060c027981 */ /* 0x007ea8000c1e9900 */
[----:B------:R-:W4:Y:S04]  /*a5fb0*/  LDL.LU R14, [R1+0x9b8] ;  /* 0x0009b800010e7983 */ /* 0x000f280000300800 */
[----:B------:R-:W4:Y:S01]  /*a5fc0*/  LDL.LU R7, [R1+0x9bc] ;  /* 0x0009bc0001077983 */ /* 0x000f220000300800 */
[--C-:B-----5:R-:W-:Y:S01]  /*a5fd0*/  FADD.FTZ R3, R20, -R6.reuse ;  /* 0x8000000614037221 */ /* 0x120fe20000010000 */
[----:B------:R-:W-:-:S03]  /*a5fe0*/  FADD.FTZ R4, R21, -R6 ;  /* 0x8000000615047221 */ /* 0x000fc60000010000 */
[C---:B------:R-:W-:Y:S01]  /*a5ff0*/  FFMA.FTZ R3, R0.reuse, -0.69314718246459960938, R3 ;  /* 0xbf31721800037823 */ /* 0x040fe20000010003 */
[----:B------:R-:W-:-:S03]  /*a6000*/  FFMA.FTZ R4, R0, -0.69314718246459960938, R4 ;  /* 0xbf31721800047823 */ /* 0x000fc60000010004 */
[----:B---3--:R-:W-:Y:S01]  /*a6010*/  FADD.FTZ R3, R5, R3 ;  /* 0x0000000305037221 */ /* 0x008fe20000010000 */
[----:B--2---:R-:W-:Y:S01]  /*a6020*/  FADD.FTZ R2, R2, R4 ;  /* 0x0000000402027221 */ /* 0x004fe20000010000 */
[----:B----4-:R3:W-:Y:S04]  /*a6030*/  STG.E desc[UR6][R10.64+0x1d8], R14 ;  /* 0x0001d80e0a007986 */ /* 0x0107e8000c101906 */
[----:B------:R3:W-:Y:S04]  /*a6040*/  STG.E desc[UR6][R8.64+0x1d8], R3 ;  /* 0x0001d80308007986 */ /* 0x0007e8000c101906 */
[----:B------:R3:W-:Y:S04]  /*a6050*/  STG.E desc[UR6][R10.64+0x1dc], R7 ;  /* 0x0001dc070a007986 */ /* 0x0007e8000c101906 */
[----:B------:R3:W-:Y:S02]  /*a6060*/  STG.E desc[UR6][R8.64+0x1dc], R2 ;  /* 0x0001dc0208007986 */ /* 0x0007e4000c101906 */
.L_x_25293:
[----:B------:R-:W-:Y:S05]  /*a6070*/  @!P2 BRA `(.L_x_25294) ;  /* 0x000000000038a947 */ /* 0x000fea0003800000 */
[----:B0123--:R-:W2:Y:S04]  /*a6080*/  LDG.E.CONSTANT R3, desc[UR6][R12.64] ;  /* 0x000000060c037981 */ /* 0x00fea8000c1e9900 */
[----:B------:R-:W3:Y:S04]  /*a6090*/  LDG.E.CONSTANT R2, desc[UR6][R12.64] ;  /* 0x000000060c027981 */ /* 0x000ee8000c1e9900 */
[----:B------:R-:W4:Y:S04]  /*a60a0*/  LDL.LU R15, [R1+0x9b0] ;  /* 0x0009b000010f7983 */ /* 0x000f280000300800 */
        /* <DEDUP_REMOVED lines=11> */
.L_x_25294:
[----:B------:R-:W-:Y:S05]  /*a6160*/  @!P3 BRA `(.L_x_25295) ;  /* 0x000000000038b947 */ /* 0x000fea0003800000 */
[----:B01234-:R-:W2:Y:S04]  /*a6170*/  LDG.E.CONSTANT R2, desc[UR6][R12.64] ;  /* 0x000000060c027981 */ /* 0x01fea8000c1e9900 */
        /* <DEDUP_REMOVED lines=13> */
.L_x_25295:
        /* <DEDUP_REMOVED lines=15> */
.L_x_25296:
[----:B------:R-:W-:Y:S05]  /*a6340*/  @!P5 BRA `(.L_x_25297) ;  /* 0x00000000001cd947 */ /* 0x000fea0003800000 */
[----:B01234-:R-:W2:Y:S04]  /*a6350*/  LDG.E.CONSTANT R2, desc[UR6][R12.64] ;  /* 0x000000060c027981 */ /* 0x01fea8000c1e9900 */
[----:B------:R-:W3:Y:S01]  /*a6360*/  LDL.LU R4, [R1+0x998] ;  /* 0x0009980001047983 */ /* 0x000ee20000300800 */
[----:B-----5:R-:W-:-:S04]  /*a6370*/  FADD.FTZ R3, R28, -R6 ;  /* 0x800000061c037221 */ /* 0x020fc80000010000 */
[----:B------:R-:W-:-:S04]  /*a6380*/  FFMA.FTZ R3, R0, -0.69314718246459960938, R3 ;  /* 0xbf31721800037823 */ /* 0x000fc80000010003 */
[----:B--2---:R-:W-:Y:S01]  /*a6390*/  FADD.FTZ R3, R2, R3 ;  /* 0x0000000302037221 */ /* 0x004fe20000010000 */
[----:B---3--:R0:W-:Y:S04]  /*a63a0*/  STG.E desc[UR6][R10.64+0x1f8], R4 ;  /* 0x0001f8040a007986 */ /* 0x0081e8000c101906 */
[----:B------:R0:W-:Y:S02]  /*a63b0*/  STG.E desc[UR6][R8.64+0x1f8], R3 ;  /* 0x0001f80308007986 */ /* 0x0001e4000c101906 */
.L_x_25297:
[----:B------:R-:W-:Y:S05]  /*a63c0*/  @!P5 EXIT ;  /* 0x000000000000d94d */ /* 0x000fea0003800000 */
[----:B01234-:R-:W2:Y:S04]  /*a63d0*/  LDG.E.CONSTANT R3, desc[UR6][R12.64] ;  /* 0x000000060c037981 */ /* 0x01fea8000c1e9900 */
[----:B------:R-:W3:Y:S01]  /*a63e0*/  LDL.LU R2, [R1+0x99c] ;  /* 0x00099c0001027983 */ /* 0x000ee20000300800 */
[----:B-----5:R-:W-:-:S04]  /*a63f0*/  FADD.FTZ R29, R29, -R6 ;  /* 0x800000061d1d7221 */ /* 0x020fc80000010000 */
[----:B------:R-:W-:-:S04]  /*a6400*/  FFMA.FTZ R0, R0, -0.69314718246459960938, R29 ;  /* 0xbf31721800007823 */ /* 0x000fc8000001001d */
[----:B--2---:R-:W-:Y:S01]  /*a6410*/  FADD.FTZ R0, R3, R0 ;  /* 0x0000000003007221 */ /* 0x004fe20000010000 */
[----:B---3--:R-:W-:Y:S04]  /*a6420*/  STG.E desc[UR6][R10.64+0x1fc], R2 ;  /* 0x0001fc020a007986 */ /* 0x008fe8000c101906 */
[----:B------:R-:W-:Y:S01]  /*a6430*/  STG.E desc[UR6][R8.64+0x1fc], R0 ;  /* 0x0001fc0008007986 */ /* 0x000fe2000c101906 */
[----:B------:R-:W-:Y:S05]  /*a6440*/  EXIT ;  /* 0x000000000000794d */ /* 0x000fea0003800000 */
.L_x_25298:
        /* <DEDUP_REMOVED lines=11> */
.L_x_74350:


//--------------------- .text._ZN17fastertransformer38beam_online_softmax_topk_stage2_kernelIfLi128ELi64EEEvPKfS2_PiPT_ii --------------------------
	.section	.text._ZN17fastertransformer38beam_online_softmax_topk_stage2_kernelIfLi128ELi64EEEvPKfS2_PiPT_ii,"ax",@progbits
	.align	128
        .global         _ZN17fastertransformer38beam_online_softmax_topk_stage2_kernelIfLi128ELi64EEEvPKfS2_PiPT_ii
        .type           _ZN17fastertransformer38beam_online_softmax_topk_stage2_kernelIfLi128ELi64EEEvPKfS2_PiPT_ii,@function
        .size           _ZN17fastertransformer38beam_online_softmax_topk_stage2_kernelIfLi128ELi64EEEvPKfS2_PiPT_ii,(.L_x_74351 - _ZN17fastertransformer38beam_online_softmax_topk_stage2_kernelIfLi128ELi64EEEvPKfS2_PiPT_ii)
        .other          _ZN17fastertransformer38beam_online_softmax_topk_stage2_kernelIfLi128ELi64EEEvPKfS2_PiPT_ii,@"STO_CUDA_ENTRY STV_DEFAULT"
_ZN17fastertransformer38beam_online_softmax_topk_stage2_kernelIfLi128ELi64EEEvPKfS2_PiPT_ii:
.text._ZN17fastertransformer38beam_online_softmax_topk_stage2_kernelIfLi128ELi64EEEvPKfS2_PiPT_ii:
        /* <DEDUP_REMOVED lines=169> */
.L_x_25303:
        /* <DEDUP_REMOVED lines=10> */
.L_x_25302:
[----:B------:R-:W-:Y:S05]  /*0b30*/  BSYNC B1 ;  /* 0x0000000000017941 */ /* 0x000fea0003800000 */
.L_x_25301:
        /* <DEDUP_REMOVED lines=19> */
.L_x_25306:
        /* <DEDUP_REMOVED lines=38> */
.L_x_25305:
[----:B------:R-:W-:Y:S05]  /*0ed0*/  BSYNC B1 ;  /* 0x0000000000017941 */ /* 0x000fea0003800000 */
.L_x_25304:
        /* <DEDUP_REMOVED lines=25> */
.L_x_25308:
[----:B------:R-:W-:Y:S05]  /*1070*/  BSYNC B1 ;  /* 0x0000000000017941 */ /* 0x000fea0003800000 */
.L_x_25307:
        /* <DEDUP_REMOVED lines=10> */
.L_x_25300:
[----:B------:R-:W-:Y:S05]  /*1120*/  BSYNC B0 ;  /* 0x0000000000007941 */ /* 0x000fea0003800000 */
.L_x_25299:
        /* <DEDUP_REMOVED lines=290> */
.L_x_25315:
        /* <DEDUP_REMOVED lines=72> */
.L_x_25314:
        /* <DEDUP_REMOVED lines=32> */
.L_x_25316:
[----:B------:R-:W-:-:S13]  /*29d0*/  ISETP.NE.OR P0, PT, R28, RZ, P0 ;  /* 0x000000ff1c00720c */ /* 0x000fda0000705670 */
[----:B------:R-:W-:Y:S05]  /*29e0*/  @!P0 BRA `(.L_x_25312) ;  /* 0x0000000000548947 */ /* 0x000fea0003800000 */
.L_x_25313:
[----:B------:R-:W1:Y:S01]  /*29f0*/  S2UR UR5, SR_CgaCtaId ;  /* 0x00000000000579c3 */ /* 0x000e620000008800 */
[----:B------:R-:W-:Y:S02]  /*2a00*/  UMOV UR4, 0x400 ;  /* 0x0000040000047882 */ /* 0x000fe40000000000 */
[----:B------:R-:W-:-:S04]  /*2a10*/  UIADD3 UR4, UR4, 0xc20, URZ ;  /* 0x00000c2004047890 */ /* 0x000fc8000fffe03f */
[----:B-1----:R-:W-:-:S12]  /*2a20*/  ULEA UR4, UR5, UR4, 0x18 ;  /* 0x0000000405047291 */ /* 0x002fd8000f8ec03f */
.L_x_25317:
        /* <DEDUP_REMOVED lines=17> */
.L_x_25312:
        /* <DEDUP_REMOVED lines=17> */
.L_x_25318:
        /* <DEDUP_REMOVED lines=9> */
.L_x_25311:
        /* <DEDUP_REMOVED lines=256> */
.L_x_25310:
[----:B------:R-:W-:Y:S05]  /*3ce0*/  BSYNC B0 ;  /* 0x0000000000007941 */ /* 0x000fea0003800000 */
.L_x_25309:
        /* <DEDUP_REMOVED lines=675> */
[----:B------:R0:W-:Y:S02]  /*6720*/  STL [R1+0xbbc], R0 ;  /* 0x000bbc0001007387 */ /* 0x0001e40000100800 */
[----:B0-----:R-:W0:Y:S02]  /*6730*/  LDC R0, c[0x0][0x20] ;  /* 0x00000800ff007b82 */ /* 0x001e240000000800 */
[----:B------:R2:W-:Y:S01]  /*6740*/  STL [R1+0xbb4], RZ ;  /* 0x000bb4ff01007387 */ /* 0x0005e20000100800 */
[----:B0-----:R-:W-:-:S05]  /*6750*/  IADD3 R0, -R0, R1, R0 ;  /* 0x0000000100007210 */ /* 0x001fca0007ffe100 */
[----:B------:R2:W-:Y:S02]  /*6760*/  STL [R1+0xbb0], R0 ;  /* 0x000bb00001007387 */ /* 0x0005e40000100800 */
.L_x_25702:
[----:B0----5:R0:W-:Y:S04]  /*6770*/  STL [R1+0xbc8], R3 ;  /* 0x000bc80301007387 */ /* 0x0211e80000100800 */
[----:B-1----:R1:W-:Y:S04]  /*6780*/  STL [R1+0xbcc], R4 ;  /* 0x000bcc0401007387 */ /* 0x0023e80000100800 */
[----:B0-----:R-:W2:Y:S04]  /*6790*/  LDL R3, [R1+0xbb0] ;  /* 0x000bb00001037983 */ /* 0x001ea80000100800 */
[----:B------:R0:W-:Y:S04]  /*67a0*/  STL [R1+0xbc4], R2 ;  /* 0x000bc40201007387 */ /* 0x0001e80000100800 */
[----:B-1-3--:R-:W3:Y:S04]  /*67b0*/  LDL.LU R4, [R1+0xbb4] ;  /* 0x000bb40001047983 */ /* 0x00aee80000300800 */
[----:B0---4-:R-:W4:Y:S04]  /*67c0*/  LDL R2, [R1+0x99c] ;  /* 0x00099c0001027983 */ /* 0x011f280000100800 */
[----:B--2---:R-:W2:Y:S04]  /*67d0*/  LDL R0, [R3+0x208] ;  /* 0x0002080003007983 */ /* 0x004ea80000100800 */
[----:B------:R-:W4:Y:S01]  /*67e0*/  LDL R3, [R3+0x8] ;  /* 0x0000080003037983 */ /* 0x000f220000100800 */
[----:B---3--:R-:W-:-:S05]  /*67f0*/  VIADD R4, R4, 0x1 ;  /* 0x0000000104047836 */ /* 0x008fca0000000000 */
[----:B------:R0:W-:Y:S01]  /*6800*/  STL [R1+0xbb4], R4 ;  /* 0x000bb40401007387 */ /* 0x0001e20000100800 */
[CC--:B--2---:R-:W-:Y:S02]  /*6810*/  FSETP.GEU.FTZ.AND P0, PT, R29.reuse, R0.reuse, PT ;  /* 0x000000001d00720b */ /* 0x0c4fe40003f1e000 */
[----:B------:R-:W-:Y:S02]  /*6820*/  FSETP.NEU.FTZ.AND P1, PT, R29, R0, PT ;  /* 0x000000001d00720b */ /* 0x000fe40003f3d000 */
[C---:B----4-:R-:W-:Y:S02]  /*6830*/  ISETP.EQ.OR P0, PT, R2.reuse, -0x1, !P0 ;  /* 0xffffffff0200780c */ /* 0x050fe40004702670 */
[----:B------:R-:W-:-:S04]  /*6840*/  ISETP.LE.OR P1, PT, R2, R3, P1 ;  /* 0x000000030200720c */ /* 0x000fc80000f23670 */
[----:B------:R-:W-:-:S13]  /*6850*/  PLOP3.LUT P2, PT, P0, P1, PT, 0x8, 0x0 ;  /* 0x000000000000781c */ /* 0x000fda0000742170 */
[----:B------:R-:W-:Y:S02]  /*6860*/  @!P2 IMAD.MOV.U32 R29, RZ, RZ, R0 ;  /* 0x000000ffff1da224 */ /* 0x000fe400078e0000 */
[----:B------:R-:W2:Y:S01]  /*6870*/  LDL R0, [R1+0x998] ;  /* 0x0009980001007983 */ /* 0x000ea20000100800 */
[----:B------:R-:W-:Y:S01]  /*6880*/  @!P2 IMAD.MOV.U32 R2, RZ, RZ, R3 ;  /* 0x000000ffff02a224 */ /* 0x000fe200078e0003 */
[----:B------:R-:W-:Y:S02]  /*6890*/  ISETP.NE.AND P1, PT, R4, 0x80, PT ;  /* 0x000000800400780c */ /* 0x000fe40003f25270 */
[----:B0-----:R0:W5:Y:S04]  /*68a0*/  LDL.LU R4, [R1+0xbcc] ;  /* 0x000bcc0001047983 */ /* 0x0011680000300800 */
[----:B------:R1:W-:Y:S04]  /*68b0*/  @!P2 STL [R1+0x99c], R2 ;  /* 0x00099c020100a387 */ /* 0x0003e80000100800 */
[----:B------:R0:W5:Y:S04]  /*68c0*/  LDL.LU R3, [R1+0xbc8] ;  /* 0x000bc80001037983 */ /* 0x0001680000300800 */
[----:B-1----:R0:W5:Y:S01]  /*68d0*/  LDL.LU R2, [R1+0xbc4] ;  /* 0x000bc40001027983 */ /* 0x0021620000300800 */
[----:B------:R-:W-:Y:S01]  /*68e0*/  FSETP.GT.FTZ.AND P0, PT, R29, R28, PT ;  /* 0x0000001c1d00720b */ /* 0x000fe20003f14000 */
[----:B------:R-:W-:Y:S03]  /*68f0*/  BSSY B1, `(.L_x_25321) ;  /* 0x0000011000017945 */ /* 0x000fe60003800000 */
        /* <DEDUP_REMOVED lines=10> */
.L_x_25322:
[----:B------:R-:W2:Y:S04]  /*69a0*/  LDL.LU R0, [R1+0x99c] ;  /* 0x00099c0001007983 */ /* 0x000ea80000300800 */
[----:B--2---:R0:W-:Y:S02]  /*69b0*/  STL [R1+0xba4], R0 ;  /* 0x000ba40001007387 */ /* 0x0041e40000100800 */
[----:B0-----:R-:W-:Y:S02]  /*69c0*/  IMAD.MOV.U32 R0, RZ, RZ, R29 ;  /* 0x000000ffff007224 */ /* 0x001fe400078e001d */
[----:B------:R-:W2:Y:S04]  /*69d0*/  LDL.LU R29, [R1+0x998] ;  /* 0x00099800011d7983 */ /* 0x000ea80000300800 */
[----:B--2---:R0:W-:Y:S02]  /*69e0*/  STL [R1+0x99c], R29 ;  /* 0x00099c1d01007387 */ /* 0x0041e40000100800 */
[----:B0-----:R-:W-:-:S07]  /*69f0*/  IMAD.MOV.U32 R29, RZ, RZ, R28 ;  /* 0x000000ffff1d7224 */ /* 0x001fce00078e001c */
.L_x_25323:
[----:B------:R-:W-:Y:S05]  /*6a00*/  BSYNC B1 ;  /* 0x0000000000017941 */ /* 0x000fea0003800000 */
.L_x_25321:
        /* <DEDUP_REMOVED lines=16> */
.L_x_25325:
[----:B------:R0:W-:Y:S04]  /*6b10*/  STL [R1+0xba0], R0 ;  /* 0x000ba00001007387 */ /* 0x0001e80000100800 */
[----:B------:R-:W2:Y:S04]  /*6b20*/  LDL.LU R28, [R1+0xba4] ;  /* 0x000ba400011c7983 */ /* 0x000ea80000300800 */
[----:B0-----:R-:W3:Y:S04]  /*6b30*/  LDL.LU R0, [R1+0x9a4] ;  /* 0x0009a40001007983 */ /* 0x001ee80000300800 */
[----:B--2---:R0:W-:Y:S04]  /*6b40*/  STL [R1+0xba8], R28 ;  /* 0x000ba81c01007387 */ /* 0x0041e80000100800 */
[----:B---3--:R1:W-:Y:S01]  /*6b50*/  STL [R1+0x998], R0 ;  /* 0x0009980001007387 */ /* 0x0083e20000100800 */
[----:B0-----:R-:W-:-:S07]  /*6b60*/  IMAD.MOV.U32 R28, RZ, RZ, R27 ;  /* 0x000000ffff1c7224 */ /* 0x001fce00078e001b */
.L_x_25326:
[----:B------:R-:W-:Y:S05]  /*6b70*/  BSYNC B1 ;  /* 0x0000000000017941 */ /* 0x000fea0003800000 */
.L_x_25324:
        /* <DEDUP_REMOVED lines=15> */
.L_x_25328:
[----:B------:R-:W2:Y:S04]  /*6c70*/  LDL.LU R27, [R1+0xba8] ;  /* 0x000ba800011b7983 */ /* 0x000ea80000300800 */
[----:B------:R1:W5:Y:S04]  /*6c80*/  LDL.LU R0, [R1+0xba0] ;  /* 0x000ba00001007983 */ /* 0x0003680000300800 */
[----:B--2---:R2:W-:Y:S04]  /*6c90*/  STL [R1+0xba4], R27 ;  /* 0x000ba41b01007387 */ /* 0x0045e80000100800 */
[----:B--2---:R-:W2:Y:S04]  /*6ca0*/  LDL.LU R27, [R1+0x9a0] ;  /* 0x0009a000011b7983 */ /* 0x004ea80000300800 */
[----:B--2---:R2:W-:Y:S02]  /*6cb0*/  STL [R1+0x9a4], R27 ;  /* 0x0009a41b01007387 */ /* 0x0045e40000100800 */
[----:B-12---:R-:W-:-:S07]  /*6cc0*/  IMAD.MOV.U32 R27, RZ, RZ, R26 ;  /* 0x000000ffff1b7224 */ /* 0x006fce00078e001a */
.L_x_25329:
[----:B------:R-:W-:Y:S05]  /*6cd0*/  BSYNC B1 ;  /* 0x0000000000017941 */ /* 0x000fea0003800000 */
.L_x_25327:
        /* <DEDUP_REMOVED lines=16> */
.L_x_25331:
[----:B------:R1:W-:Y:S04]  /*6de0*/  STL [R1+0xba0], R0 ;  /* 0x000ba00001007387 */ /* 0x0003e80000100800 */
[----:B------:R-:W2:Y:S04]  /*6df0*/  LDL.LU R26, [R1+0xba4] ;  /* 0x000ba400011a7983 */ /* 0x000ea80000300800 */
[----:B-1----:R-:W3:Y:S04]  /*6e00*/  LDL.LU R0, [R1+0x9ac] ;  /* 0x0009ac0001007983 */ /* 0x002ee80000300800 */
[----:B--2---:R1:W-:Y:S04]  /*6e10*/  STL [R1+0xba8], R26 ;  /* 0x000ba81a01007387 */ /* 0x0043e80000100800 */
[----:B---3--:R2:W-:Y:S01]  /*6e20*/  STL [R1+0x9a0], R0 ;  /* 0x0009a00001007387 */ /* 0x0085e20000100800 */
[----:B-1----:R-:W-:-:S07]  /*6e30*/  IMAD.MOV.U32 R26, RZ, RZ, R25 ;  /* 0x000000ffff1a7224 */ /* 0x002fce00078e0019 */
.L_x_25332:
[----:B------:R-:W-:Y:S05]  /*6e40*/  BSYNC B1 ;  /* 0x0000000000017941 */ /* 0x000fea0003800000 */
.L_x_25330:
        /* <DEDUP_REMOVED lines=15> */
.L_x_25334:
[----:B------:R-:W2:Y:S04]  /*6f40*/  LDL.LU R25, [R1+0xba8] ;  /* 0x000ba80001197983 */ /* 0x000ea80000300800 */
[----:B------:R3:W5:Y:S04]  /*6f50*/  LDL.LU R0, [R1+0xba0] ;  /* 0x000ba00001007983 */ /* 0x0007680000300800 */
[----:B--2---:R2:W-:Y:S04]  /*6f60*/  STL [R1+0xba4], R25 ;  /* 0x000ba41901007387 */ /* 0x0045e80000100800 */
[----:B--2---:R-:W2:Y:S04]  /*6f70*/  LDL.LU R25, [R1+0x9a8] ;  /* 0x0009a80001197983 */ /* 0x004ea80000300800 */
[----:B--2---:R2:W-:Y:S02]  /*6f80*/  STL [R1+0x9ac], R25 ;  /* 0x0009ac1901007387 */ /* 0x0045e40000100800 */
[----:B--23--:R-:W-:-:S07]  /*6f90*/  IMAD.MOV.U32 R25, RZ, RZ, R24 ;  /* 0x000000ffff197224 */ /* 0x00cfce00078e0018 */
.L_x_25335:
[----:B------:R-:W-:Y:S05]  /*6fa0*/  BSYNC B1 ;  /* 0x0000000000017941 */ /* 0x000fea0003800000 */
.L_x_25333:
        /* <DEDUP_REMOVED lines=16> */
.L_x_25337:
[----:B------:R2:W-:Y:S04]  /*70b0*/  STL [R1+0xba0], R0 ;  /* 0x000ba00001007387 */ /* 0x0005e80000100800 */
[----:B------:R-:W3:Y:S04]  /*70c0*/  LDL.LU R24, [R1+0xba4] ;  /* 0x000ba40001187983 */ /* 0x000ee80000300800 */
[----:B--2---:R-:W2:Y:S04]  /*70d0*/  LDL.LU R0, [R1+0x9b4] ;  /* 0x0009b40001007983 */ /* 0x004ea80000300800 */
[----:B---3--:R3:W-:Y:S04]  /*70e0*/  STL [R1+0xba8], R24 ;  /* 0x000ba81801007387 */ /* 0x0087e80000100800 */
[----:B--2---:R2:W-:Y:S01]  /*70f0*/  STL [R1+0x9a8], R0 ;  /* 0x0009a80001007387 */ /* 0x0045e20000100800 */
[----:B---3--:R-:W-:-:S07]  /*7100*/  IMAD.MOV.U32 R24, RZ, RZ, R23 ;  /* 0x000000ffff187224 */ /* 0x008fce00078e0017 */
.L_x_25338:
[----:B------:R-:W-:Y:S05]  /*7110*/  BSYNC B1 ;  /* 0x0000000000017941 */ /* 0x000fea0003800000 */
.L_x_25336:
        /* <DEDUP_REMOVED lines=15> */
.L_x_25340:
[----:B------:R-:W3:Y:S04]  /*7210*/  LDL.LU R23, [R1+0xba8] ;  /* 0x000ba80001177983 */ /* 0x000ee80000300800 */
[----:B------:R4:W5:Y:S04]  /*7220*/  LDL.LU R0, [R1+0xba0] ;  /* 0x000ba00001007983 */ /* 0x0009680000300800 */
[----:B---3--:R3:W-:Y:S04]  /*7230*/  STL [R1+0xba4], R23 ;  /* 0x000ba41701007387 */ /* 0x0087e80000100800 */
[----:B---3--:R-:W3:Y:S04]  /*7240*/  LDL.LU R23, [R1+0x9b0] ;  /* 0x0009b00001177983 */ /* 0x008ee80000300800 */
[----:B---3--:R3:W-:Y:S02]  /*7250*/  STL [R1+0x9b4], R23 ;  /* 0x0009b41701007387 */ /* 0x0087e40000100800 */
[----:B---34-:R-:W-:-:S07]  /*7260*/  IMAD.MOV.U32 R23, RZ, RZ, R22 ;  /* 0x000000ffff177224 */ /* 0x018fce00078e0016 */
.L_x_25341:
[----:B------:R-:W-:Y:S05]  /*7270*/  BSYNC B1 ;  /* 0x0000000000017941 */ /* 0x000fea0003800000 */
.L_x_25339:
        /* <DEDUP_REMOVED lines=16> */
.L_x_25343:
[----:B------:R3:W-:Y:S04]  /*7380*/  STL [R1+0xba0], R0 ;  /* 0x000ba00001007387 */ /* 0x0007e80000100800 */
[----:B------:R-:W4:Y:S04]  /*7390*/  LDL.LU R22, [R1+0xba4] ;  /* 0x000ba40001167983 */ /* 0x000f280000300800 */
[----:B---3--:R-:W3:Y:S04]  /*73a0*/  LDL.LU R0, [R1+0x9bc] ;  /* 0x0009bc0001007983 */ /* 0x008ee80000300800 */
[----:B----4-:R4:W-:Y:S04]  /*73b0*/  STL [R1+0xba8], R22 ;  /* 0x000ba81601007387 */ /* 0x0109e80000100800 */
[----:B---3--:R3:W-:Y:S01]  /*73c0*/  STL [R1+0x9b0], R0 ;  /* 0x0009b00001007387 */ /* 0x0087e20000100800 */
[----:B----4-:R-:W-:-:S07]  /*73d0*/  IMAD.MOV.U32 R22, RZ, RZ, R21 ;  /* 0x000000ffff167224 */ /* 0x010fce00078e0015 */
.L_x_25344:
[----:B------:R-:W-:Y:S05]  /*73e0*/  BSYNC B1 ;  /* 0x0000000000017941 */ /* 0x000fea0003800000 */
.L_x_25342:
        /* <DEDUP_REMOVED lines=15> */
.L_x_25346:
[----:B------:R-:W4:Y:S04]  /*74e0*/  LDL.LU R21, [R1+0xba8] ;  /* 0x000ba80001157983 */ /* 0x000f280000300800 */
[----:B------:R0:W5:Y:S04]  /*74f0*/  LDL.LU R0, [R1+0xba0] ;  /* 0x000ba00001007983 */ /* 0x0001680000300800 */
[----:B----4-:R4:W-:Y:S04]  /*7500*/  STL [R1+0xba4], R21 ;  /* 0x000ba41501007387 */ /* 0x0109e80000100800 */
[----:B----4-:R-:W4:Y:S04]  /*7510*/  LDL.LU R21, [R1+0x9b8] ;  /* 0x0009b80001157983 */ /* 0x010f280000300800 */
[----:B----4-:R4:W-:Y:S02]  /*7520*/  STL [R1+0x9bc], R21 ;  /* 0x0009bc1501007387 */ /* 0x0109e40000100800 */
[----:B0---4-:R-:W-:-:S07]  /*7530*/  IMAD.MOV.U32 R21, RZ, RZ, R20 ;  /* 0x000000ffff157224 */ /* 0x011fce00078e0014 */
.L_x_25347:
[----:B------:R-:W-:Y:S05]  /*7540*/  BSYNC B1 ;  /* 0x0000000000017941 */ /* 0x000fea0003800000 */
.L_x_25345:
        /* <DEDUP_REMOVED lines=16> */
.L_x_25349:
[----:B------:R4:W-:Y:S04]  /*7650*/  STL [R1+0xba0], R0 ;  /* 0x000ba00001007387 */ /* 0x0009e80000100800 */
[----:B------:R-:W2:Y:S04]  /*7660*/  LDL.LU R20, [R1+0xba4] ;  /* 0x000ba40001147983 */ /* 0x000ea80000300800 */
[----:B----4-:R-:W4:Y:S04]  /*7670*/  LDL.LU R0, [R1+0x9c4] ;  /* 0x0009c40001007983 */ /* 0x010f280000300800 */
[----:B--2---:R2:W-:Y:S04]  /*7680*/  STL [R1+0xba8], R20 ;  /* 0x000ba81401007387 */ /* 0x0045e80000100800 */
[----:B----4-:R4:W-:Y:S01]  /*7690*/  STL [R1+0x9b8], R0 ;  /* 0x0009b80001007387 */ /* 0x0109e20000100800 */
[----:B--2---:R-:W-:-:S07]  /*76a0*/  IMAD.MOV.U32 R20, RZ, RZ, R19 ;  /* 0x000000ffff147224 */ /* 0x004fce00078e0013 */
.L_x_25350:
[----:B------:R-:W-:Y:S05]  /*76b0*/  BSYNC B1 ;  /* 0x0000000000017941 */ /* 0x000fea0003800000 */
.L_x_25348:
        /* <DEDUP_REMOVED lines=15> */
.L_x_25352:
[----:B------:R-:W4:Y:S04]  /*77b0*/  LDL.LU R19, [R1+0xba8] ;  /* 0x000ba80001137983 */ /* 0x000f280000300800 */
[----:B------:R0:W5:Y:S04]  /*77c0*/  LDL.LU R0, [R1+0xba0] ;  /* 0x000ba00001007983 */ /* 0x0001680000300800 */
[----:B----4-:R4:W-:Y:S04]  /*77d0*/  STL [R1+0xba4], R19 ;  /* 0x000ba41301007387 */ /* 0x0109e80000100800 */
[----:B----4-:R-:W4:Y:S04]  /*77e0*/  LDL.LU R19, [R1+0x9c0] ;  /* 0x0009c00001137983 */ /* 0x010f280000300800 */
[----:B----4-:R4:W-:Y:S02]  /*77f0*/  STL [R1+0x9c4], R19 ;  /* 0x0009c41301007387 */ /* 0x0109e40000100800 */
[----:B0---4-:R-:W-:-:S07]  /*7800*/  IMAD.MOV.U32 R19, RZ, RZ, R18 ;  /* 0x000000ffff137224 */ /* 0x011fce00078e0012 */
.L_x_25353:
[----:B------:R-:W-:Y:S05]  /*7810*/  BSYNC B1 ;  /* 0x0000000000017941 */ /* 0x000fea0003800000 */
.L_x_25351:
        /* <DEDUP_REMOVED lines=16> */
.L_x_25355:
[----:B------:R4:W-:Y:S04]  /*7920*/  STL [R1+0xba0], R0 ;  /* 0x000ba00001007387 */ /* 0x0009e80000100800 */
[----:B------:R-:W2:Y:S04]  /*7930*/  LDL.LU R18, [R1+0xba4] ;  /* 0x000ba40001127983 */ /* 0x000ea80000300800 */
[----:B----4-:R-:W4:Y:S04]  /*7940*/  LDL.LU R0, [R1+0x9cc] ;  /* 0x0009cc0001007983 */ /* 0x010f280000300800 */
[----:B--2---:R2:W-:Y:S04]  /*7950*/  STL [R1+0xba8], R18 ;  /* 0x000ba81201007387 */ /* 0x0045e80000100800 */
[----:B----4-:R4:W-:Y:S01]  /*7960*/  STL [R1+0x9c0], R0 ;  /* 0x0009c00001007387 */ /* 0x0109e20000100800 */
[----:B--2---:R-:W-:-:S07]  /*7970*/  IMAD.MOV.U32 R18, RZ, RZ, R17 ;  /* 0x000000ffff127224 */ /* 0x004fce00078e0011 */
.L_x_25356:
[----:B------:R-:W-:Y:S05]  /*7980*/  BSYNC B1 ;  /* 0x0000000000017941 */ /* 0x000fea0003800000 */
.L_x_25354:
        /* <DEDUP_REMOVED lines=15> */
.L_x_25358:
[----:B------:R-:W4:Y:S04]  /*7a80*/  LDL.LU R17, [R1+0xba8] ;  /* 0x000ba80001117983 */ /* 0x000f280000300800 */
[----:B------:R0:W5:Y:S04]  /*7a90*/  LDL.LU R0, [R1+0xba0] ;  /* 0x000ba00001007983 */ /* 0x0001680000300800 */
[----:B----4-:R4:W-:Y:S04]  /*7aa0*/  STL [R1+0xba4], R17 ;  /* 0x000ba41101007387 */ /* 0x0109e80000100800 */
[----:B----4-:R-:W4:Y:S04]  /*7ab0*/  LDL.LU R17, [R1+0x9c8] ;  /* 0x0009c80001117983 */ /* 0x010f280000300800 */
[----:B----4-:R4:W-:Y:S02]  /*7ac0*/  STL [R1+0x9cc], R17 ;  /* 0x0009cc1101007387 */ /* 0x0109e40000100800 */
[----:B0---4-:R-:W-:-:S07]  /*7ad0*/  IMAD.MOV.U32 R17, RZ, RZ, R16 ;  /* 0x000000ffff117224 */ /* 0x011fce00078e0010 */
.L_x_25359:
[----:B------:R-:W-:Y:S05]  /*7ae0*/  BSYNC B1 ;  /* 0x0000000000017941 */ /* 0x000fea0003800000 */
.L_x_25357:
        /* <DEDUP_REMOVED lines=16> */
.L_x_25361:
[----:B------:R4:W-:Y:S04]  /*7bf0*/  STL [R1+0xba0], R0 ;  /* 0x000ba00001007387 */ /* 0x0009e80000100800 */
[----:B------:R-:W2:Y:S04]  /*7c00*/  LDL.LU R16, [R1+0xba4] ;  /* 0x000ba40001107983 */ /* 0x000ea80000300800 */
[----:B----4-:R-:W4:Y:S04]  /*7c10*/  LDL.LU R0, [R1+0x9d4] ;  /* 0x0009d40001007983 */ /* 0x010f280000300800 */
[----:B--2---:R2:W-:Y:S04]  /*7c20*/  STL [R1+0xba8], R16 ;  /* 0x000ba81001007387 */ /* 0x0045e80000100800 */
[----:B----4-:R4:W-:Y:S01]  /*7c30*/  STL [R1+0x9c8], R0 ;  /* 0x0009c80001007387 */ /* 0x0109e20000100800 */
[----:B--2---:R-:W-:-:S07]  /*7c40*/  IMAD.MOV.U32 R16, RZ, RZ, R15 ;  /* 0x000000ffff107224 */ /* 0x004fce00078e000f */
.L_x_25362:
[----:B------:R-:W-:Y:S05]  /*7c50*/  BSYNC B1 ;  /* 0x0000000000017941 */ /* 0x000fea0003800000 */
.L_x_25360:
        /* <DEDUP_REMOVED lines=15> */
.L_x_25364:
[----:B------:R-:W4:Y:S04]  /*7d50*/  LDL.LU R15, [R1+0xba8] ;  /* 0x000ba800010f7983 */ /* 0x000f280000300800 */
[----:B------:R0:W5:Y:S04]  /*7d60*/  LDL.LU R0, [R1+0xba0] ;  /* 0x000ba00001007983 */ /* 0x0001680000300800 */
[----:B----4-:R4:W-:Y:S04]  /*7d70*/  STL [R1+0xba4], R15 ;  /* 0x000ba40f01007387 */ /* 0x0109e80000100800 */
[----:B----4-:R-:W4:Y:S04]  /*7d80*/  LDL.LU R15, [R1+0x9d0] ;  /* 0x0009d000010f7983 */ /* 0x010f280000300800 */
[----:B----4-:R4:W-:Y:S02]  /*7d90*/  STL [R1+0x9d4], R15 ;  /* 0x0009d40f01007387 */ /* 0x0109e40000100800 */
[----:B0---4-:R-:W-:-:S07]  /*7da0*/  IMAD.MOV.U32 R15, RZ, RZ, R14 ;  /* 0x000000ffff0f7224 */ /* 0x011fce00078e000e */
.L_x_25365:
[----:B------:R-:W-:Y:S05]  /*7db0*/  BSYNC B1 ;  /* 0x0000000000017941 */ /* 0x000fea0003800000 */
.L_x_25363:
        /* <DEDUP_REMOVED lines=16> */
.L_x_25367:
[----:B------:R4:W-:Y:S04]  /*7ec0*/  STL [R1+0xba0], R0 ;  /* 0x000ba00001007387 */ /* 0x0009e80000100800 */
[----:B------:R-:W2:Y:S04]  /*7ed0*/  LDL.LU R14, [R1+0xba4] ;  /* 0x000ba400010e7983 */ /* 0x000ea80000300800 */
[----:B----4-:R-:W4:Y:S04]  /*7ee0*/  LDL.LU R0, [R1+0x9dc] ;  /* 0x0009dc0001007983 */ /* 0x010f280000300800 */
[----:B--2---:R2:W-:Y:S04]  /*7ef0*/  STL [R1+0xba8], R14 ;  /* 0x000ba80e01007387 */ /* 0x0045e80000100800 */
[----:B----4-:R4:W-:Y:S01]  /*7f00*/  STL [R1+0x9d0], R0 ;  /* 0x0009d00001007387 */ /* 0x0109e20000100800 */
[----:B--2---:R-:W-:-:S07]  /*7f10*/  IMAD.MOV.U32 R14, RZ, RZ, R13 ;  /* 0x000000ffff0e7224 */ /* 0x004fce00078e000d */
.L_x_25368:
[----:B------:R-:W-:Y:S05]  /*7f20*/  BSYNC B1 ;  /* 0x0000000000017941 */ /* 0x000fea0003800000 */
.L_x_25366:
        /* <DEDUP_REMOVED lines=15> */
.L_x_25370:
[----:B------:R-:W4:Y:S04]  /*8020*/  LDL.LU R13, [R1+0xba8] ;  /* 0x000ba800010d7983 */ /* 0x000f280000300800 */
[----:B------:R0:W5:Y:S04]  /*8030*/  LDL.LU R0, [R1+0xba0] ;  /* 0x000ba00001007983 */ /* 0x0001680000300800 */
[----:B----4-:R4:W-:Y:S04]  /*8040*/  STL [R1+0xba4], R13 ;  /* 0x000ba40d01007387 */ /* 0x0109e80000100800 */
[----:B----4-:R-:W4:Y:S04]  /*8050*/  LDL.LU R13, [R1+0x9d8] ;  /* 0x0009d800010d7983 */ /* 0x010f280000300800 */
[----:B----4-:R4:W-:Y:S02]  /*8060*/  STL [R1+0x9dc], R13 ;  /* 0x0009dc0d01007387 */ /* 0x0109e40000100800 */
[----:B0---4-:R-:W-:-:S07]  /*8070*/  IMAD.MOV.U32 R13, RZ, RZ, R12 ;  /* 0x000000ffff0d7224 */ /* 0x011fce00078e000c */
.L_x_25371:
[----:B------:R-:W-:Y:S05]  /*8080*/  BSYNC B1 ;  /* 0x0000000000017941 */ /* 0x000fea0003800000 */
.L_x_25369:
        /* <DEDUP_REMOVED lines=16> */
.L_x_25373:
[----:B------:R4:W-:Y:S04]  /*8190*/  STL [R1+0xba0], R0 ;  /* 0x000ba00001007387 */ /* 0x0009e80000100800 */
[----:B------:R-:W2:Y:S04]  /*81a0*/  LDL.LU R12, [R1+0xba4] ;  /* 0x000ba400010c7983 */ /* 0x000ea80000300800 */
[----:B----4-:R-:W4:Y:S04]  /*81b0*/  LDL.LU R0, [R1+0x9e4] ;  /* 0x0009e40001007983 */ /* 0x010f280000300800 */
[----:B--2---:R2:W-:Y:S04]  /*81c0*/  STL [R1+0xba8], R12 ;  /* 0x000ba80c01007387 */ /* 0x0045e80000100800 */
[----:B----4-:R4:W-:Y:S01]  /*81d0*/  STL [R1+0x9d8], R0 ;  /* 0x0009d80001007387 */ /* 0x0109e20000100800 */
[----:B--2---:R-:W-:-:S07]  /*81e0*/  IMAD.MOV.U32 R12, RZ, RZ, R11 ;  /* 0x000000ffff0c7224 */ /* 0x004fce00078e000b */
.L_x_25374:
[----:B------:R-:W-:Y:S05]  /*81f0*/  BSYNC B1 ;  /* 0x0000000000017941 */ /* 0x000fea0003800000 */
.L_x_25372:
        /* <DEDUP_REMOVED lines=15> */
.L_x_25376:
[----:B------:R-:W4:Y:S04]  /*82f0*/  LDL.LU R11, [R1+0xba8] ;  /* 0x000ba800010b7983 */ /* 0x000f280000300800 */
[----:B------:R0:W5:Y:S04]  /*8300*/  LDL.LU R0, [R1+0xba0] ;  /* 0x000ba00001007983 */ /* 0x0001680000300800 */
[----:B----4-:R4:W-:Y:S04]  /*8310*/  STL [R1+0xba4], R11 ;  /* 0x000ba40b01007387 */ /* 0x0109e80000100800 */
[----:B----4-:R-:W4:Y:S04]  /*8320*/  LDL.LU R11, [R1+0x9e0] ;  /* 0x0009e000010b7983 */ /* 0x010f280000300800 */
[----:B----4-:R4:W-:Y:S02]  /*8330*/  STL [R1+0x9e4], R11 ;  /* 0x0009e40b01007387 */ /* 0x0109e40000100800 */
[----:B0---4-:R-:W-:-:S07]  /*8340*/  IMAD.MOV.U32 R11, RZ, RZ, R10 ;  /* 0x000000ffff0b7224 */ /* 0x011fce00078e000a */
.L_x_25377:
[----:B------:R-:W-:Y:S05]  /*8350*/  BSYNC B1 ;  /* 0x0000000000017941 */ /* 0x000fea0003800000 */
.L_x_25375:
        /* <DEDUP_REMOVED lines=16> */
.L_x_25379:
[----:B------:R4:W-:Y:S04]  /*8460*/  STL [R1+0xba0], R0 ;  /* 0x000ba00001007387 */ /* 0x0009e80000100800 */
[----:B------:R-:W2:Y:S04]  /*8470*/  LDL.LU R10, [R1+0xba4] ;  /* 0x000ba400010a7983 */ /* 0x000ea80000300800 */
[----:B----4-:R-:W4:Y:S04]  /*8480*/  LDL.LU R0, [R1+0x9ec] ;  /* 0x0009ec0001007983 */ /* 0x010f280000300800 */
[----:B--2---:R2:W-:Y:S04]  /*8490*/  STL [R1+0xba8], R10 ;  /* 0x000ba80a01007387 */ /* 0x0045e80000100800 */
[----:B----4-:R4:W-:Y:S01]  /*84a0*/  STL [R1+0x9e0], R0 ;  /* 0x0009e00001007387 */ /* 0x0109e20000100800 */
[----:B--2---:R-:W-:-:S07]  /*84b0*/  IMAD.MOV.U32 R10, RZ, RZ, R9 ;  /* 0x000000ffff0a7224 */ /* 0x004fce00078e0009 */
.L_x_25380:
[----:B------:R-:W-:Y:S05]  /*84c0*/  BSYNC B1 ;  /* 0x0000000000017941 */ /* 0x000fea0003800000 */
.L_x_25378:
        /* <DEDUP_REMOVED lines=15> */
.L_x_25382:
[----:B------:R-:W4:Y:S04]  /*85c0*/  LDL.LU R9, [R1+0xba8] ;  /* 0x000ba80001097983 */ /* 0x000f280000300800 */
[----:B------:R0:W5:Y:S04]  /*85d0*/  LDL.LU R0, [R1+0xba0] ;  /* 0x000ba00001007983 */ /* 0x0001680000300800 */
[----:B----4-:R4:W-:Y:S04]  /*85e0*/  STL [R1+0xba4], R9 ;  /* 0x000ba40901007387 */ /* 0x0109e80000100800 */
[----:B----4-:R-:W4:Y:S04]  /*85f0*/  LDL.LU R9, [R1+0x9e8] ;  /* 0x0009e80001097983 */ /* 0x010f280000300800 */
[----:B----4-:R4:W-:Y:S02]  /*8600*/  STL [R1+0x9ec], R9 ;  /* 0x0009ec0901007387 */ /* 0x0109e40000100800 */
[----:B0---4-:R-:W-:-:S07]  /*8610*/  IMAD.MOV.U32 R9, RZ, RZ, R8 ;  /* 0x000000ffff097224 */ /* 0x011fce00078e0008 */
.L_x_25383:
[----:B------:R-:W-:Y:S05]  /*8620*/  BSYNC B1 ;  /* 0x0000000000017941 */ /* 0x000fea0003800000 */
.L_x_25381:
        /* <DEDUP_REMOVED lines=16> */
.L_x_25385:
[----:B------:R4:W-:Y:S04]  /*8730*/  STL [R1+0xba0], R0 ;  /* 0x000ba00001007387 */ /* 0x0009e80000100800 */
[----:B------:R-:W2:Y:S04]  /*8740*/  LDL.LU R8, [R1+0xba4] ;  /* 0x000ba40001087983 */ /* 0x000ea80000300800 */
[----:B----4-:R-:W4:Y:S04]  /*8750*/  LDL.LU R0, [R1+0x9f4] ;  /* 0x0009f40001007983 */ /* 0x010f280000300800 */
[----:B--2---:R2:W-:Y:S04]  /*8760*/  STL [R1+0xba8], R8 ;  /* 0x000ba80801007387 */ /* 0x0045e80000100800 */
[----:B----4-:R4:W-:Y:S01]  /*8770*/  STL [R1+0x9e8], R0 ;  /* 0x0009e80001007387 */ /* 0x0109e20000100800 */
[----:B--2---:R-:W-:-:S07]  /*8780*/  IMAD.MOV.U32 R8, RZ, RZ, R7 ;  /* 0x000000ffff087224 */ /* 0x004fce00078e0007 */
.L_x_25386:
[----:B------:R-:W-:Y:S05]  /*8790*/  BSYNC B1 ;  /* 0x0000000000017941 */ /* 0x000fea0003800000 */
.L_x_25384:
        /* <DEDUP_REMOVED lines=15> */
.L_x_25388:
[----:B------:R-:W4:Y:S04]  /*8890*/  LDL.LU R7, [R1+0xba8] ;  /* 0x000ba80001077983 */ /* 0x000f280000300800 */
[----:B------:R0:W5:Y:S04]  /*88a0*/  LDL.LU R0, [R1+0xba0] ;  /* 0x000ba00001007983 */ /* 0x0001680000300800 */
[----:B----4-:R4:W-:Y:S04]  /*88b0*/  STL [R1+0xba4], R7 ;  /* 0x000ba40701007387 */ /* 0x0109e80000100800 */
[----:B----4-:R-:W4:Y:S04]  /*88c0*/  LDL.LU R7, [R1+0x9f0] ;  /* 0x0009f00001077983 */ /* 0x010f280000300800 */
[----:B----4-:R4:W-:Y:S02]  /*88d0*/  STL [R1+0x9f4], R7 ;  /* 0x0009f40701007387 */ /* 0x0109e40000100800 */
[----:B0---4-:R-:W-:-:S07]  /*88e0*/  IMAD.MOV.U32 R7, RZ, RZ, R6 ;  /* 0x000000ffff077224 */ /* 0x011fce00078e0006 */
.L_x_25389:
[----:B------:R-:W-:Y:S05]  /*88f0*/  BSYNC B1 ;  /* 0x0000000000017941 */ /* 0x000fea0003800000 */
.L_x_25387:
        /* <DEDUP_REMOVED lines=16> */
.L_x_25391:
[----:B------:R4:W-:Y:S04]  /*8a00*/  STL [R1+0xba0], R0 ;  /* 0x000ba00001007387 */ /* 0x0009e80000100800 */
[----:B------:R-:W2:Y:S04]  /*8a10*/  LDL.LU R6, [R1+0xba4] ;  /* 0x000ba40001067983 */ /* 0x000ea80000300800 */
[----:B----4-:R-:W4:Y:S04]  /*8a20*/  LDL.LU R0, [R1+0x9fc] ;  /* 0x0009fc0001007983 */ /* 0x010f280000300800 */
[----:B--2---:R2:W-:Y:S04]  /*8a30*/  STL [R1+0xba8], R6 ;  /* 0x000ba80601007387 */ /* 0x0045e80000100800 */
[----:B----4-:R4:W-:Y:S01]  /*8a40*/  STL [R1+0x9f0], R0 ;  /* 0x0009f00001007387 */ /* 0x0109e20000100800 */
[----:B--2---:R-:W-:-:S07]  /*8a50*/  IMAD.MOV.U32 R6, RZ, RZ, R5 ;  /* 0x000000ffff067224 */ /* 0x004fce00078e0005 */
.L_x_25392:
[----:B------:R-:W-:Y:S05]  /*8a60*/  BSYNC B1 ;  /* 0x0000000000017941 */ /* 0x000fea0003800000 */
.L_x_25390:
        /* <DEDUP_REMOVED lines=15> */
.L_x_25394:
[----:B------:R-:W4:Y:S04]  /*8b60*/  LDL.LU R5, [R1+0xba8] ;  /* 0x000ba80001057983 */ /* 0x000f280000300800 */
[----:B------:R0:W5:Y:S04]  /*8b70*/  LDL.LU R0, [R1+0xba0] ;  /* 0x000ba00001007983 */ /* 0x0001680000300800 */
[----:B----4-:R4:W-:Y:S04]  /*8b80*/  STL [R1+0xba4], R5 ;  /* 0x000ba40501007387 */ /* 0x0109e80000100800 */
[----:B----4-:R-:W4:Y:S04]  /*8b90*/  LDL.LU R5, [R1+0x9f8] ;  /* 0x0009f80001057983 */ /* 0x010f280000300800 */
[----:B----4-:R4:W-:Y:S02]  /*8ba0*/  STL [R1+0x9fc], R5 ;  /* 0x0009fc0501007387 */ /* 0x0109e40000100800 */
[----:B0---4-:R-:W-:-:S07]  /*8bb0*/  IMAD.MOV.U32 R5, RZ, RZ, R4 ;  /* 0x000000ffff057224 */ /* 0x011fce00078e0004 */
.L_x_25395:
[----:B------:R-:W-:Y:S05]  /*8bc0*/  BSYNC B1 ;  /* 0x0000000000017941 */ /* 0x000fea0003800000 */
.L_x_25393:
        /* <DEDUP_REMOVED lines=16> */
.L_x_25397:
[----:B------:R4:W-:Y:S04]  /*8cd0*/  STL [R1+0xba0], R0 ;  /* 0x000ba00001007387 */ /* 0x0009e80000100800 */
[----:B------:R-:W2:Y:S04]  /*8ce0*/  LDL.LU R4, [R1+0xba4] ;  /* 0x000ba40001047983 */ /* 0x000ea80000300800 */
[----:B----4-:R-:W4:Y:S04]  /*8cf0*/  LDL.LU R0, [R1+0xa04] ;  /* 0x000a040001007983 */ /* 0x010f280000300800 */
[----:B--2---:R2:W-:Y:S04]  /*8d00*/  STL [R1+0xba8], R4 ;  /* 0x000ba80401007387 */ /* 0x0045e80000100800 */
[----:B----4-:R4:W-:Y:S01]  /*8d10*/  STL [R1+0x9f8], R0 ;  /* 0x0009f80001007387 */ /* 0x0109e20000100800 */
[----:B--2---:R-:W-:-:S07]  /*8d20*/  IMAD.MOV.U32 R4, RZ, RZ, R3 ;  /* 0x000000ffff047224 */ /* 0x004fce00078e0003 */
.L_x_25398:
[----:B------:R-:W-:Y:S05]  /*8d30*/  BSYNC B1 ;  /* 0x0000000000017941 */ /* 0x000fea0003800000 */
.L_x_25396:
        /* <DEDUP_REMOVED lines=15> */
.L_x_25400:
[----:B------:R-:W4:Y:S04]  /*8e30*/  LDL.LU R3, [R1+0xba8] ;  /* 0x000ba80001037983 */ /* 0x000f280000300800 */
[----:B------:R0:W5:Y:S04]  /*8e40*/  LDL.LU R0, [R1+0xba0] ;  /* 0x000ba00001007983 */ /* 0x0001680000300800 */
[----:B----4-:R4:W-:Y:S04]  /*8e50*/  STL [R1+0xba4], R3 ;  /* 0x000ba40301007387 */ /* 0x0109e80000100800 */
[----:B----4-:R-:W4:Y:S04]  /*8e60*/  LDL.LU R3, [R1+0xa00] ;  /* 0x000a000001037983 */ /* 0x010f280000300800 */
[----:B----4-:R4:W-:Y:S02]  /*8e70*/  STL [R1+0xa04], R3 ;  /* 0x000a040301007387 */ /* 0x0109e40000100800 */
[----:B0---4-:R-:W-:-:S07]  /*8e80*/  IMAD.MOV.U32 R3, RZ, RZ, R2 ;  /* 0x000000ffff037224 */ /* 0x011fce00078e0002 */
.L_x_25401:
[----:B------:R-:W-:Y:S05]  /*8e90*/  BSYNC B1 ;  /* 0x0000000000017941 */ /* 0x000fea0003800000 */
.L_x_25399:
        /* <DEDUP_REMOVED lines=22> */
.L_x_25403:
[----:B------:R-:W2:Y:S04]  /*9000*/  LDL.LU R2, [R1+0xba4] ;  /* 0x000ba40001027983 */ /* 0x000ea80000300800 */
[----:B------:R4:W-:Y:S04]  /*9010*/  STL [R1+0xba0], R0 ;  /* 0x000ba00001007387 */ /* 0x0009e80000100800 */
[----:B----4-:R-:W4:Y:S04]  /*9020*/  LDL.LU R0, [R1+0xa0c] ;  /* 0x000a0c0001007983 */ /* 0x010f280000300800 */
[----:B--2---:R2:W-:Y:S04]  /*9030*/  STL [R1+0xba8], R2 ;  /* 0x000ba80201007387 */ /* 0x0045e80000100800 */
[----:B--2---:R2:W5:Y:S04]  /*9040*/  LDL.LU R2, [R1+0x814] ;  /* 0x0008140001027983 */ /* 0x0045680000300800 */
[----:B----4-:R2:W-:Y:S02]  /*9050*/  STL [R1+0xa00], R0 ;  /* 0x000a000001007387 */ /* 0x0105e40000100800 */
.L_x_25404:
[----:B------:R-:W-:Y:S05]  /*9060*/  BSYNC B1 ;  /* 0x0000000000017941 */ /* 0x000fea0003800000 */
.L_x_25402:
        /* <DEDUP_REMOVED lines=26> */
.L_x_25406:
        /* <DEDUP_REMOVED lines=9> */
.L_x_25407:
[----:B------:R-:W-:Y:S05]  /*92a0*/  BSYNC B1 ;  /* 0x0000000000017941 */ /* 0x000fea0003800000 */
.L_x_25405:
        /* <DEDUP_REMOVED lines=26> */
.L_x_25409:
        /* <DEDUP_REMOVED lines=9> */
.L_x_25410:
[----:B------:R-:W-:Y:S05]  /*94e0*/  BSYNC B1 ;  /* 0x0000000000017941 */ /* 0x000fea0003800000 */
.L_x_25408:
        /* <DEDUP_REMOVED lines=26> */
.L_x_25412:
        /* <DEDUP_REMOVED lines=9> */
.L_x_25413:
[----:B------:R-:W-:Y:S05]  /*9720*/  BSYNC B1 ;  /* 0x0000000000017941 */ /* 0x000fea0003800000 */
.L_x_25411:
        /* <DEDUP_REMOVED lines=26> */
.L_x_25415:
        /* <DEDUP_REMOVED lines=9> */
.L_x_25416:
[----:B------:R-:W-:Y:S05]  /*9960*/  BSYNC B1 ;  /* 0x0000000000017941 */ /* 0x000fea0003800000 */
.L_x_25414:
        /* <DEDUP_REMOVED lines=26> */
.L_x_25418:
        /* <DEDUP_REMOVED lines=9> */
.L_x_25419:
[----:B------:R-:W-:Y:S05]  /*9ba0*/  BSYNC B1 ;  /* 0x0000000000017941 */ /* 0x000fea0003800000 */
.L_x_25417:
        /* <DEDUP_REMOVED lines=26> */
.L_x_25421:
        /* <DEDUP_REMOVED lines=9> */
.L_x_25422:
[----:B------:R-:W-:Y:S05]  /*9de0*/  BSYNC B1 ;  /* 0x0000000000017941 */ /* 0x000fea0003800000 */
.L_x_25420:
        /* <DEDUP_REMOVED lines=26> */
.L_x_25424:
        /* <DEDUP_REMOVED lines=9> */
.L_x_25425:
[----:B------:R-:W-:Y:S05]  /*a020*/  BSYNC B1 ;  /* 0x0000000000017941 */ /* 0x000fea0003800000 */
.L_x_25423:
        /* <DEDUP_REMOVED lines=26> */
.L_x_25427:
        /* <DEDUP_REMOVED lines=9> */
.L_x_25428:
[----:B------:R-:W-:Y:S05]  /*a260*/  BSYNC B1 ;  /* 0x0000000000017941 */ /* 0x000fea0003800000 */
.L_x_25426:
        /* <DEDUP_REMOVED lines=26> */
.L_x_25430:
        /* <DEDUP_REMOVED lines=9> */
.L_x_25431:
[----:B------:R-:W-:Y:S05]  /*a4a0*/  BSYNC B1 ;  /* 0x0000000000017941 */ /* 0x000fea0003800000 */
.L_x_25429:
        /* <DEDUP_REMOVED lines=26> */
.L_x_25433:
        /* <DEDUP_REMOVED lines=9> */
.L_x_25434:
[----:B------:R-:W-:Y:S05]  /*a6e0*/  BSYNC B1 ;  /* 0x0000000000017941 */ /* 0x000fea0003800000 */
.L_x_25432:
        /* <DEDUP_REMOVED lines=26> */
.L_x_25436:
        /* <DEDUP_REMOVED lines=9> */
.L_x_25437:
[----:B------:R-:W-:Y:S05]  /*a920*/  BSYNC B1 ;  /* 0x0000000000017941 */ /* 0x000fea0003800000 */
.L_x_25435:
        /* <DEDUP_REMOVED lines=26> */
.L_x_25439:
        /* <DEDUP_REMOVED lines=9> */
.L_x_25440:
[----:B------:R-:W-:Y:S05]  /*ab60*/  BSYNC B1 ;  /* 0x0000000000017941 */ /* 0x000fea0003800000 */
.L_x_25438:
        /* <DEDUP_REMOVED lines=26> */
.L_x_25442:
        /* <DEDUP_REMOVED lines=9> */
.L_x_25443:
[----:B------:R-:W-:Y:S05]  /*ada0*/  BSYNC B1 ;  /* 0x0000000000017941 */ /* 0x000fea0003800000 */
.L_x_25441:
        /* <DEDUP_REMOVED lines=26> */
.L_x_25445:
        /* <DEDUP_REMOVED lines=9> */
.L_x_25446:
[----:B------:R-:W-:Y:S05]  /*afe0*/  BSYNC B1 ;  /* 0x0000000000017941 */ /* 0x000fea0003800000 */
.L_x_25444:
        /* <DEDUP_REMOVED lines=26> */
.L_x_25448:
        /* <DEDUP_REMOVED lines=9> */
.L_x_25449:
[----:B------:R-:W-:Y:S05]  /*b220*/  BSYNC B1 ;  /* 0x0000000000017941 */ /* 0x000fea0003800000 */
.L_x_25447:
        /* <DEDUP_REMOVED lines=26> */
.L_x_25451:
        /* <DEDUP_REMOVED lines=9> */
.L_x_25452:
[----:B------:R-:W-:Y:S05]  /*b460*/  BSYNC B1 ;  /* 0x0000000000017941 */ /* 0x000fea0003800000 */
.L_x_25450:
        /* <DEDUP_REMOVED lines=26> */
.L_x_25454:
        /* <DEDUP_REMOVED lines=9> */
.L_x_25455:
[----:B------:R-:W-:Y:S05]  /*b6a0*/  BSYNC B1 ;  /* 0x0000000000017941 */ /* 0x000fea0003800000 */
.L_x_25453:
        /* <DEDUP_REMOVED lines=26> */
.L_x_25457:
        /* <DEDUP_REMOVED lines=9> */
.L_x_25458:
[----:B------:R-:W-:Y:S05]  /*b8e0*/  BSYNC B1 ;  /* 0x0000000000017941 */ /* 0x000fea0003800000 */
.L_x_25456:
        /* <DEDUP_REMOVED lines=26> */
.L_x_25460:
        /* <DEDUP_REMOVED lines=9> */
.L_x_25461:
[----:B------:R-:W-:Y:S05]  /*bb20*/  BSYNC B1 ;  /* 0x0000000000017941 */ /* 0x000fea0003800000 */
.L_x_25459:
        /* <DEDUP_REMOVED lines=26> */
.L_x_25463:
        /* <DEDUP_REMOVED lines=9> */
.L_x_25464:
[----:B------:R-:W-:Y:S05]  /*bd60*/  BSYNC B1 ;  /* 0x0000000000017941 */ /* 0x000fea0003800000 */
.L_x_25462:
        /* <DEDUP_REMOVED lines=26> */
.L_x_25466:
        /* <DEDUP_REMOVED lines=9> */
.L_x_25467:
[----:B------:R-:W-:Y:S05]  /*bfa0*/  BSYNC B1 ;  /* 0x0000000000017941 */ /* 0x000fea0003800000 */
.L_x_25465:
        /* <DEDUP_REMOVED lines=26> */
.L_x_25469:
        /* <DEDUP_REMOVED lines=9> */
.L_x_25470:
[----:B------:R-:W-:Y:S05]  /*c1e0*/  BSYNC B1 ;  /* 0x0000000000017941 */ /* 0x000fea0003800000 */
.L_x_25468:
        /* <DEDUP_REMOVED lines=26> */
.L_x_25472:
        /* <DEDUP_REMOVED lines=9> */
.L_x_25473:
[----:B------:R-:W-:Y:S05]  /*c420*/  BSYNC B1 ;  /* 0x0000000000017941 */ /* 0x000fea0003800000 */
.L_x_25471:
        /* <DEDUP_REMOVED lines=26> */
.L_x_25475:
        /* <DEDUP_REMOVED lines=9> */
.L_x_25476:
[----:B------:R-:W-:Y:S05]  /*c660*/  BSYNC B1 ;  /* 0x0000000000017941 */ /* 0x000fea0003800000 */
.L_x_25474:
        /* <DEDUP_REMOVED lines=26> */
.L_x_25478:
        /* <DEDUP_REMOVED lines=9> */
.L_x_25479:
[----:B------:R-:W-:Y:S05]  /*c8a0*/  BSYNC B1 ;  /* 0x0000000000017941 */ /* 0x000fea0003800000 */
.L_x_25477:
        /* <DEDUP_REMOVED lines=26> */
.L_x_25481:
        /* <DEDUP_REMOVED lines=9> */
.L_x_25482:
[----:B------:R-:W-:Y:S05]  /*cae0*/  BSYNC B1 ;  /* 0x0000000000017941 */ /* 0x000fea0003800000 */
.L_x_25480:
        /* <DEDUP_REMOVED lines=26> */
.L_x_25484:
        /* <DEDUP_REMOVED lines=9> */
.L_x_25485:
[----:B------:R-:W-:Y:S05]  /*cd20*/  BSYNC B1 ;  /* 0x0000000000017941 */ /* 0x000fea0003800000 */
.L_x_25483:
        /* <DEDUP_REMOVED lines=26> */
.L_x_25487:
        /* <DEDUP_REMOVED lines=9> */
.L_x_25488:
[----:B------:R-:W-:Y:S05]  /*cf60*/  BSYNC B1 ;  /* 0x0000000000017941 */ /* 0x000fea0003800000 */
.L_x_25486:
        /* <DEDUP_REMOVED lines=26> */
.L_x_25490:
        /* <DEDUP_REMOVED lines=9> */
.L_x_25491:
[----:B------:R-:W-:Y:S05]  /*d1a0*/  BSYNC B1 ;  /* 0x0000000000017941 */ /* 0x000fea0003800000 */
.L_x_25489:
        /* <DEDUP_REMOVED lines=26> */
.L_x_25493:
        /* <DEDUP_REMOVED lines=9> */
.L_x_25494:
[----:B------:R-:W-:Y:S05]  /*d3e0*/  BSYNC B1 ;  /* 0x0000000000017941 */ /* 0x000fea0003800000 */
.L_x_25492:
        /* <DEDUP_REMOVED lines=26> */
.L_x_25496:
        /* <DEDUP_REMOVED lines=9> */
.L_x_25497:
[----:B------:R-:W-:Y:S05]  /*d620*/  BSYNC B1 ;  /* 0x0000000000017941 */ /* 0x000fea0003800000 */
.L_x_25495:
        /* <DEDUP_REMOVED lines=26> */
.L_x_25499:
        /* <DEDUP_REMOVED lines=9> */
.L_x_25500:
[----:B------:R-:W-:Y:S05]  /*d860*/  BSYNC B1 ;  /* 0x0000000000017941 */ /* 0x000fea0003800000 */
.L_x_25498:
        /* <DEDUP_REMOVED lines=26> */
.L_x_25502:
        /* <DEDUP_REMOVED lines=9> */
.L_x_25503:
[----:B------:R-:W-:Y:S05]  /*daa0*/  BSYNC B1 ;  /* 0x0000000000017941 */ /* 0x000fea0003800000 */
.L_x_25501:
        /* <DEDUP_REMOVED lines=26> */
.L_x_25505:
        /* <DEDUP_REMOVED lines=9> */
.L_x_25506:
[----:B------:R-:W-:Y:S05]  /*dce0*/  BSYNC B1 ;  /* 0x0000000000017941 */ /* 0x000fea0003800000 */
.L_x_25504:
        /* <DEDUP_REMOVED lines=26> */
.L_x_25508:
        /* <DEDUP_REMOVED lines=9> */
.L_x_25509:
[----:B------:R-:W-:Y:S05]  /*df20*/  BSYNC B1 ;  /* 0x0000000000017941 */ /* 0x000fea0003800000 */
.L_x_25507:
        /* <DEDUP_REMOVED lines=26> */
.L_x_25511:
        /* <DEDUP_REMOVED lines=9> */
.L_x_25512:
[----:B------:R-:W-:Y:S05]  /*e160*/  BSYNC B1 ;  /* 0x0000000000017941 */ /* 0x000fea0003800000 */
.L_x_25510:
        /* <DEDUP_REMOVED lines=26> */
.L_x_25514:
        /* <DEDUP_REMOVED lines=9> */
.L_x_25515:
[----:B------:R-:W-:Y:S05]  /*e3a0*/  BSYNC B1 ;  /* 0x0000000000017941 */ /* 0x000fea0003800000 */
.L_x_25513:
        /* <DEDUP_REMOVED lines=26> */
.L_x_25517:
        /* <DEDUP_REMOVED lines=9> */
.L_x_25518:
[----:B------:R-:W-:Y:S05]  /*e5e0*/  BSYNC B1 ;  /* 0x0000000000017941 */ /* 0x000fea0003800000 */
.L_x_25516:
        /* <DEDUP_REMOVED lines=26> */
.L_x_25520:
        /* <DEDUP_REMOVED lines=9> */
.L_x_25521:
[----:B------:R-:W-:Y:S05]  /*e820*/  BSYNC B1 ;  /* 0x0000000000017941 */ /* 0x000fea0003800000 */
.L_x_25519:
        /* <DEDUP_REMOVED lines=26> */
.L_x_25523:
        /* <DEDUP_REMOVED lines=9> */
.L_x_25524:
[----:B------:R-:W-:Y:S05]  /*ea60*/  BSYNC B1 ;  /* 0x0000000000017941 */ /* 0x000fea0003800000 */
.L_x_25522:
        /* <DEDUP_REMOVED lines=26> */
.L_x_25526:
        /* <DEDUP_REMOVED lines=9> */
.L_x_25527:
[----:B------:R-:W-:Y:S05]  /*eca0*/  BSYNC B1 ;  /* 0x0000000000017941 */ /* 0x000fea0003800000 */
.L_x_25525:
        /* <DEDUP_REMOVED lines=26> */
.L_x_25529:
        /* <DEDUP_REMOVED lines=9> */
.L_x_25530:
[----:B------:R-:W-:Y:S05]  /*eee0*/  BSYNC B1 ;  /* 0x0000000000017941 */ /* 0x000fea0003800000 */
.L_x_25528:
        /* <DEDUP_REMOVED lines=26> */
.L_x_25532:
        /* <DEDUP_REMOVED lines=9> */
.L_x_25533:
[----:B------:R-:W-:Y:S05]  /*f120*/  BSYNC B1 ;  /* 0x0000000000017941 */ /* 0x000fea0003800000 */
.L_x_25531:
        /* <DEDUP_REMOVED lines=26> */
.L_x_25535:
        /* <DEDUP_REMOVED lines=9> */
.L_x_25536:
[----:B------:R-:W-:Y:S05]  /*f360*/  BSYNC B1 ;  /* 0x0000000000017941 */ /* 0x000fea0003800000 */
.L_x_25534:
        /* <DEDUP_REMOVED lines=26> */
.L_x_25538:
        /* <DEDUP_REMOVED lines=9> */
.L_x_25539:
[----:B------:R-:W-:Y:S05]  /*f5a0*/  BSYNC B1 ;  /* 0x0000000000017941 */ /* 0x000fea0003800000 */
.L_x_25537:
        /* <DEDUP_REMOVED lines=26> */
.L_x_25541:
        /* <DEDUP_REMOVED lines=9> */
.L_x_25542:
[----:B------:R-:W-:Y:S05]  /*f7e0*/  BSYNC B1 ;  /* 0x0000000000017941 */ /* 0x000fea0003800000 */
.L_x_25540:
        /* <DEDUP_REMOVED lines=26> */
.L_x_25544:
        /* <DEDUP_REMOVED lines=9> */
.L_x_25545:
[----:B------:R-:W-:Y:S05]  /*fa20*/  BSYNC B1 ;  /* 0x0000000000017941 */ /* 0x000fea0003800000 */
.L_x_25543:
        /* <DEDUP_REMOVED lines=26> */
.L_x_25547:
        /* <DEDUP_REMOVED lines=9> */
.L_x_25548:
[----:B------:R-:W-:Y:S05]  /*fc60*/  BSYNC B1 ;  /* 0x0000000000017941 */ /* 0x000fea0003800000 */
.L_x_25546:
        /* <DEDUP_REMOVED lines=26> */
.L_x_25550:
        /* <DEDUP_REMOVED lines=9> */
.L_x_25551:
[----:B------:R-:W-:Y:S05]  /*fea0*/  BSYNC B1 ;  /* 0x0000000000017941 */ /* 0x000fea0003800000 */
.L_x_25549:
        /* <DEDUP_REMOVED lines=26> */
.L_x_25553:
        /* <DEDUP_REMOVED lines=9> */
.L_x_25554:
[----:B------:R-:W-:Y:S05]  /*100e0*/  BSYNC B1 ;  /* 0x0000000000017941 */ /* 0x000fea0003800000 */
.L_x_25552:
        /* <DEDUP_REMOVED lines=26> */
.L_x_25556:
        /* <DEDUP_REMOVED lines=9> */
.L_x_25557:
[----:B------:R-:W-:Y:S05]  /*10320*/  BSYNC B1 ;  /* 0x0000000000017941 */ /* 0x000fea0003800000 */
.L_x_25555:
        /* <DEDUP_REMOVED lines=26> */
.L_x_25559:
        /* <DEDUP_REMOVED lines=9> */
.L_x_25560:
[----:B------:R-:W-:Y:S05]  /*10560*/  BSYNC B1 ;  /* 0x0000000000017941 */ /* 0x000fea0003800000 */
.L_x_25558:
        /* <DEDUP_REMOVED lines=26> */
.L_x_25562:
        /* <DEDUP_REMOVED lines=9> */
.L_x_25563:
[----:B------:R-:W-:Y:S05]  /*107a0*/  BSYNC B1 ;  /* 0x0000000000017941 */ /* 0x000fea0003800000 */
.L_x_25561:
        /* <DEDUP_REMOVED lines=26> */
.L_x_25565:
        /* <DEDUP_REMOVED lines=9> */
.L_x_25566:
[----:B------:R-:W-:Y:S05]  /*109e0*/  BSYNC B1 ;  /* 0x0000000000017941 */ /* 0x000fea0003800000 */
.L_x_25564:
        /* <DEDUP_REMOVED lines=26> */
.L_x_25568:
        /* <DEDUP_REMOVED lines=9> */
.L_x_25569:
[----:B------:R-:W-:Y:S05]  /*10c20*/  BSYNC B1 ;  /* 0x0000000000017941 */ /* 0x000fea0003800000 */
.L_x_25567:
        /* <DEDUP_REMOVED lines=26> */
.L_x_25571:
        /* <DEDUP_REMOVED lines=9> */
.L_x_25572:
[----:B------:R-:W-:Y:S05]  /*10e60*/  BSYNC B1 ;  /* 0x0000000000017941 */ /* 0x000fea0003800000 */
.L_x_25570:
        /* <DEDUP_REMOVED lines=26> */
.L_x_25574:
        /* <DEDUP_REMOVED lines=9> */
.L_x_25575:
[----:B------:R-:W-:Y:S05]  /*110a0*/  BSYNC B1 ;  /* 0x0000000000017941 */ /* 0x000fea0003800000 */
.L_x_25573:
        /* <DEDUP_REMOVED lines=26> */
.L_x_25577:
        /* <DEDUP_REMOVED lines=9> */
.L_x_25578:
[----:B------:R-:W-:Y:S05]  /*112e0*/  BSYNC B1 ;  /* 0x0000000000017941 */ /* 0x000fea0003800000 */
.L_x_25576:
        /* <DEDUP_REMOVED lines=26> */
.L_x_25580:
        /* <DEDUP_REMOVED lines=9> */
.L_x_25581:
[----:B------:R-:W-:Y:S05]  /*11520*/  BSYNC B1 ;  /* 0x0000000000017941 */ /* 0x000fea0003800000 */
.L_x_25579:
        /* <DEDUP_REMOVED lines=26> */
.L_x_25583:
        /* <DEDUP_REMOVED lines=9> */
.L_x_25584:
[----:B------:R-:W-:Y:S05]  /*11760*/  BSYNC B1 ;  /* 0x0000000000017941 */ /* 0x000fea0003800000 */
.L_x_25582:
        /* <DEDUP_REMOVED lines=26> */
.L_x_25586:
        /* <DEDUP_REMOVED lines=9> */
.L_x_25587:
[----:B------:R-:W-:Y:S05]  /*119a0*/  BSYNC B1 ;  /* 0x0000000000017941 */ /* 0x000fea0003800000 */
.L_x_25585:
        /* <DEDUP_REMOVED lines=26> */
.L_x_25589:
        /* <DEDUP_REMOVED lines=9> */
.L_x_25590:
[----:B------:R-:W-:Y:S05]  /*11be0*/  BSYNC B1 ;  /* 0x0000000000017941 */ /* 0x000fea0003800000 */
.L_x_25588:
        /* <DEDUP_REMOVED lines=26> */
.L_x_25592:
        /* <DEDUP_REMOVED lines=9> */
.L_x_25593:
[----:B------:R-:W-:Y:S05]  /*11e20*/  BSYNC B1 ;  /* 0x0000000000017941 */ /* 0x000fea0003800000 */
.L_x_25591:
        /* <DEDUP_REMOVED lines=26> */
.L_x_25595:
        /* <DEDUP_REMOVED lines=9> */
.L_x_25596:
[----:B------:R-:W-:Y:S05]  /*12060*/  BSYNC B1 ;  /* 0x0000000000017941 */ /* 0x000fea0003800000 */
.L_x_25594:
        /* <DEDUP_REMOVED lines=26> */
.L_x_25598:
        /* <DEDUP_REMOVED lines=9> */
.L_x_25599:
[----:B------:R-:W-:Y:S05]  /*122a0*/  BSYNC B1 ;  /* 0x0000000000017941 */ /* 0x000fea0003800000 */
.L_x_25597:
        /* <DEDUP_REMOVED lines=26> */
.L_x_25601:
        /* <DEDUP_REMOVED lines=9> */
.L_x_25602:
[----:B------:R-:W-:Y:S05]  /*124e0*/  BSYNC B1 ;  /* 0x0000000000017941 */ /* 0x000fea0003800000 */
.L_x_25600:
        /* <DEDUP_REMOVED lines=26> */
.L_x_25604:
        /* <DEDUP_REMOVED lines=9> */
.L_x_25605:
[----:B------:R-:W-:Y:S05]  /*12720*/  BSYNC B1 ;  /* 0x0000000000017941 */ /* 0x000fea0003800000 */
.L_x_25603:
        /* <DEDUP_REMOVED lines=26> */
.L_x_25607:
        /* <DEDUP_REMOVED lines=9> */
.L_x_25608:
[----:B------:R-:W-:Y:S05]  /*12960*/  BSYNC B1 ;  /* 0x0000000000017941 */ /* 0x000fea0003800000 */
.L_x_25606:
        /* <DEDUP_REMOVED lines=26> */
.L_x_25610:
        /* <DEDUP_REMOVED lines=9> */
.L_x_25611:
[----:B------:R-:W-:Y:S05]  /*12ba0*/  BSYNC B1 ;  /* 0x0000000000017941 */ /* 0x000fea0003800000 */
.L_x_25609:
        /* <DEDUP_REMOVED lines=26> */
.L_x_25613:
        /* <DEDUP_REMOVED lines=9> */
.L_x_25614:
[----:B------:R-:W-:Y:S05]  /*12de0*/  BSYNC B1 ;  /* 0x0000000000017941 */ /* 0x000fea0003800000 */
.L_x_25612:
        /* <DEDUP_REMOVED lines=26> */
.L_x_25616:
        /* <DEDUP_REMOVED lines=9> */
.L_x_25617:
[----:B------:R-:W-:Y:S05]  /*13020*/  BSYNC B1 ;  /* 0x0000000000017941 */ /* 0x000fea0003800000 */
.L_x_25615:
        /* <DEDUP_REMOVED lines=26> */
.L_x_25619:
        /* <DEDUP_REMOVED lines=9> */
.L_x_25620:
[----:B------:R-:W-:Y:S05]  /*13260*/  BSYNC B1 ;  /* 0x0000000000017941 */ /* 0x000fea0003800000 */
.L_x_25618:
        /* <DEDUP_REMOVED lines=26> */
.L_x_25622:
        /* <DEDUP_REMOVED lines=9> */
.L_x_25623:
[----:B------:R-:W-:Y:S05]  /*134a0*/  BSYNC B1 ;  /* 0x0000000000017941 */ /* 0x000fea0003800000 */
.L_x_25621:
        /* <DEDUP_REMOVED lines=26> */
.L_x_25625:
        /* <DEDUP_REMOVED lines=9> */
.L_x_25626:
[----:B------:R-:W-:Y:S05]  /*136e0*/  BSYNC B1 ;  /* 0x0000000000017941 */ /* 0x000fea0003800000 */
.L_x_25624:
        /* <DEDUP_REMOVED lines=26> */
.L_x_25628:
        /* <DEDUP_REMOVED lines=9> */
.L_x_25629:
[----:B------:R-:W-:Y:S05]  /*13920*/  BSYNC B1 ;  /* 0x0000000000017941 */ /* 0x000fea0003800000 */
.L_x_25627:
        /* <DEDUP_REMOVED lines=26> */
.L_x_25631:
        /* <DEDUP_REMOVED lines=9> */
.L_x_25632:
[----:B------:R-:W-:Y:S05]  /*13b60*/  BSYNC B1 ;  /* 0x0000000000017941 */ /* 0x000fea0003800000 */
.L_x_25630:
        /* <DEDUP_REMOVED lines=26> */
.L_x_25634:
        /* <DEDUP_REMOVED lines=9> */
.L_x_25635:
[----:B------:R-:W-:Y:S05]  /*13da0*/  BSYNC B1 ;  /* 0x0000000000017941 */ /* 0x000fea0003800000 */
.L_x_25633:
        /* <DEDUP_REMOVED lines=26> */
.L_x_25637:
        /* <DEDUP_REMOVED lines=9> */
.L_x_25638:
[----:B------:R-:W-:Y:S05]  /*13fe0*/  BSYNC B1 ;  /* 0x0000000000017941 */ /* 0x000fea0003800000 */
.L_x_25636:
        /* <DEDUP_REMOVED lines=26> */
.L_x_25640:
        /* <DEDUP_REMOVED lines=9> */
.L_x_25641:
[----:B------:R-:W-:Y:S05]  /*14220*/  BSYNC B1 ;  /* 0x0000000000017941 */ /* 0x000fea0003800000 */
.L_x_25639:
        /* <DEDUP_REMOVED lines=26> */
.L_x_25643:
        /* <DEDUP_REMOVED lines=9> */
.L_x_25644:
[----:B------:R-:W-:Y:S05]  /*14460*/  BSYNC B1 ;  /* 0x0000000000017941 */ /* 0x000fea0003800000 */
.L_x_25642:
        /* <DEDUP_REMOVED lines=26> */
.L_x_25646:
        /* <DEDUP_REMOVED lines=9> */
.L_x_25647:
[----:B------:R-:W-:Y:S05]  /*146a0*/  BSYNC B1 ;  /* 0x0000000000017941 */ /* 0x000fea0003800000 */
.L_x_25645:
        /* <DEDUP_REMOVED lines=26> */
.L_x_25649:
        /* <DEDUP_REMOVED lines=9> */
.L_x_25650:
[----:B------:R-:W-:Y:S05]  /*148e0*/  BSYNC B1 ;  /* 0x0000000000017941 */ /* 0x000fea0003800000 */
.L_x_25648:
        /* <DEDUP_REMOVED lines=26> */
.L_x_25652:
        /* <DEDUP_REMOVED lines=9> */
.L_x_25653:
[----:B------:R-:W-:Y:S05]  /*14b20*/  BSYNC B1 ;  /* 0x0000000000017941 */ /* 0x000fea0003800000 */
.L_x_25651:
        /* <DEDUP_REMOVED lines=26> */
.L_x_25655:
        /* <DEDUP_REMOVED lines=9> */
.L_x_25656:
[----:B------:R-:W-:Y:S05]  /*14d60*/  BSYNC B1 ;  /* 0x0000000000017941 */ /* 0x000fea0003800000 */
.L_x_25654:
        /* <DEDUP_REMOVED lines=26> */
.L_x_25658:
        /* <DEDUP_REMOVED lines=9> */
.L_x_25659:
[----:B------:R-:W-:Y:S05]  /*14fa0*/  BSYNC B1 ;  /* 0x0000000000017941 */ /* 0x000fea0003800000 */
.L_x_25657:
        /* <DEDUP_REMOVED lines=26> */
.L_x_25661:
        /* <DEDUP_REMOVED lines=9> */
.L_x_25662:
[----:B------:R-:W-:Y:S05]  /*151e0*/  BSYNC B1 ;  /* 0x0000000000017941 */ /* 0x000fea0003800000 */
.L_x_25660:
        /* <DEDUP_REMOVED lines=26> */
.L_x_25664:
        /* <DEDUP_REMOVED lines=9> */
.L_x_25665:
[----:B------:R-:W-:Y:S05]  /*15420*/  BSYNC B1 ;  /* 0x0000000000017941 */ /* 0x000fea0003800000 */
.L_x_25663:
        /* <DEDUP_REMOVED lines=26> */
.L_x_25667:
        /* <DEDUP_REMOVED lines=9> */
.L_x_25668:
[----:B------:R-:W-:Y:S05]  /*15660*/  BSYNC B1 ;  /* 0x0000000000017941 */ /* 0x000fea0003800000 */
.L_x_25666:
        /* <DEDUP_REMOVED lines=26> */
.L_x_25670:
        /* <DEDUP_REMOVED lines=9> */
.L_x_25671:
[----:B------:R-:W-:Y:S05]  /*158a0*/  BSYNC B1 ;  /* 0x0000000000017941 */ /* 0x000fea0003800000 */
.L_x_25669:
        /* <DEDUP_REMOVED lines=26> */
.L_x_25673:
        /* <DEDUP_REMOVED lines=9> */
.L_x_25674:
[----:B------:R-:W-:Y:S05]  /*15ae0*/  BSYNC B1 ;  /* 0x0000000000017941 */ /* 0x000fea0003800000 */
.L_x_25672:
        /* <DEDUP_REMOVED lines=26> */
.L_x_25676:
        /* <DEDUP_REMOVED lines=9> */
.L_x_25677:
[----:B------:R-:W-:Y:S05]  /*15d20*/  BSYNC B1 ;  /* 0x0000000000017941 */ /* 0x000fea0003800000 */
.L_x_25675:
        /* <DEDUP_REMOVED lines=26> */
.L_x_25679:
        /* <DEDUP_REMOVED lines=9> */
.L_x_25680:
[----:B------:R-:W-:Y:S05]  /*15f60*/  BSYNC B1 ;  /* 0x0000000000017941 */ /* 0x000fea0003800000 */
.L_x_25678:
        /* <DEDUP_REMOVED lines=26> */
.L_x_25682:
        /* <DEDUP_REMOVED lines=9> */
.L_x_25683:
[----:B------:R-:W-:Y:S05]  /*161a0*/  BSYNC B1 ;  /* 0x0000000000017941 */ /* 0x000fea0003800000 */
.L_x_25681:
        /* <DEDUP_REMOVED lines=26> */
.L_x_25685:
        /* <DEDUP_REMOVED lines=9> */
.L_x_25686:
[----:B------:R-:W-:Y:S05]  /*163e0*/  BSYNC B1 ;  /* 0x0000000000017941 */ /* 0x000fea0003800000 */
.L_x_25684:
        /* <DEDUP_REMOVED lines=26> */
.L_x_25688:
        /* <DEDUP_REMOVED lines=9> */
.L_x_25689:
[----:B------:R-:W-:Y:S05]  /*16620*/  BSYNC B1 ;  /* 0x0000000000017941 */ /* 0x000fea0003800000 */
.L_x_25687:
        /* <DEDUP_REMOVED lines=26> */
.L_x_25691:
        /* <DEDUP_REMOVED lines=9> */
.L_x_25692:
[----:B------:R-:W-:Y:S05]  /*16860*/  BSYNC B1 ;  /* 0x0000000000017941 */ /* 0x000fea0003800000 */
.L_x_25690:
        /* <DEDUP_REMOVED lines=27> */
.L_x_25694:
        /* <DEDUP_REMOVED lines=9> */
.L_x_25695:
[----:B------:R-:W-:Y:S05]  /*16ab0*/  BSYNC B1 ;  /* 0x0000000000017941 */ /* 0x000fea0003800000 */
.L_x_25693:
        /* <DEDUP_REMOVED lines=26> */
.L_x_25697:
        /* <DEDUP_REMOVED lines=9> */
.L_x_25698:
[----:B------:R-:W-:Y:S05]  /*16cf0*/  BSYNC B1 ;  /* 0x0000000000017941 */ /* 0x000fea0003800000 */
.L_x_25696:
        /* <DEDUP_REMOVED lines=26> */
.L_x_25700:
        /* <DEDUP_REMOVED lines=13> */
.L_x_25701:
[----:B------:R-:W-:Y:S05]  /*16f70*/  BSYNC B1 ;  /* 0x0000000000017941 */ /* 0x000fea0003800000 */
.L_x_25699:
[----:B---3--:R-:W2:Y:S02]  /*16f80*/  LDL.LU R0, [R1+0xbb0] ;  /* 0x000bb00001007983 */ /* 0x008ea40000300800 */
[----:B--2---:R-:W-:-:S05]  /*16f90*/  VIADD R0, R0, 0x4 ;  /* 0x0000000400007836 */ /* 0x004fca0000000000 */
[----:B------:R3:W-:Y:S01]  /*16fa0*/  STL [R1+0xbb0], R0 ;  /* 0x000bb00001007387 */ /* 0x0007e20000100800 */
        /* <DEDUP_REMOVED lines=13> */
.L_x_25320:
[----:B------:R-:W-:Y:S05]  /*17080*/  BSYNC B0 ;  /* 0x0000000000007941 */ /* 0x000fea0003800000 */
.L_x_25319:
        /* <DEDUP_REMOVED lines=675> */
[----:B------:R2:W-:Y:S04]  /*19ac0*/  STL [R1+0xbbc], R0 ;  /* 0x000bbc0001007387 */ /* 0x0005e80000100800 */
[----:B------:R2:W-:Y:S02]  /*19ad0*/  STL [R1+0xbb0], R1 ;  /* 0x000bb00101007387 */ /* 0x0005e40000100800 */
.L_x_26086:
        /* <DEDUP_REMOVED lines=35> */
.L_x_25706:
[----:B------:R-:W2:Y:S04]  /*19d10*/  LDL.LU R0, [R1+0x99c] ;  /* 0x00099c0001007983 */ /* 0x000ea80000300800 */
[----:B--2---:R0:W-:Y:S02]  /*19d20*/  STL [R1+0xba4], R0 ;  /* 0x000ba40001007387 */ /* 0x0041e40000100800 */
[----:B0-----:R-:W-:Y:S02]  /*19d30*/  IMAD.MOV.U32 R0, RZ, RZ, R29 ;  /* 0x000000ffff007224 */ /* 0x001fe400078e001d */
[----:B------:R-:W2:Y:S04]  /*19d40*/  LDL.LU R29, [R1+0x998] ;  /* 0x00099800011d7983 */ /* 0x000ea80000300800 */
[----:B--2---:R0:W-:Y:S02]  /*19d50*/  STL [R1+0x99c], R29 ;  /* 0x00099c1d01007387 */ /* 0x0041e40000100800 */
[----:B0-----:R-:W-:-:S07]  /*19d60*/  IMAD.MOV.U32 R29, RZ, RZ, R28 ;  /* 0x000000ffff1d7224 */ /* 0x001fce00078e001c */
.L_x_25707:
[----:B------:R-:W-:Y:S05]  /*19d70*/  BSYNC B1 ;  /* 0x0000000000017941 */ /* 0x000fea0003800000 */
.L_x_25705:
        /* <DEDUP_REMOVED lines=16> */
.L_x_25709:
[----:B------:R0:W-:Y:S04]  /*19e80*/  STL [R1+0xba0], R0 ;  /* 0x000ba00001007387 */ /* 0x0001e80000100800 */
[----:B------:R-:W2:Y:S04]  /*19e90*/  LDL.LU R28, [R1+0xba4] ;  /* 0x000ba400011c7983 */ /* 0x000ea80000300800 */
[----:B0-----:R-:W3:Y:S04]  /*19ea0*/  LDL.LU R0, [R1+0x9a4] ;  /* 0x0009a40001007983 */ /* 0x001ee80000300800 */
[----:B--2---:R0:W-:Y:S04]  /*19eb0*/  STL [R1+0xba8], R28 ;  /* 0x000ba81c01007387 */ /* 0x0041e80000100800 */
[----:B---3--:R1:W-:Y:S01]  /*19ec0*/  STL [R1+0x998], R0 ;  /* 0x0009980001007387 */ /* 0x0083e20000100800 */
[----:B0-----:R-:W-:-:S07]  /*19ed0*/  IMAD.MOV.U32 R28, RZ, RZ, R27 ;  /* 0x000000ffff1c7224 */ /* 0x001fce00078e001b */
.L_x_25710:
[----:B------:R-:W-:Y:S05]  /*19ee0*/  BSYNC B1 ;  /* 0x0000000000017941 */ /* 0x000fea0003800000 */
.L_x_25708:
        /* <DEDUP_REMOVED lines=15> */
.L_x_25712:
[----:B------:R-:W2:Y:S04]  /*19fe0*/  LDL.LU R27, [R1+0xba8] ;  /* 0x000ba800011b7983 */ /* 0x000ea80000300800 */
[----:B------:R1:W5:Y:S04]  /*19ff0*/  LDL.LU R0, [R1+0xba0] ;  /* 0x000ba00001007983 */ /* 0x0003680000300800 */
[----:B--2---:R2:W-:Y:S04]  /*1a000*/  STL [R1+0xba4], R27 ;  /* 0x000ba41b01007387 */ /* 0x0045e80000100800 */
[----:B--2---:R-:W2:Y:S04]  /*1a010*/  LDL.LU R27, [R1+0x9a0] ;  /* 0x0009a000011b7983 */ /* 0x004ea80000300800 */
[----:B--2---:R2:W-:Y:S02]  /*1a020*/  STL [R1+0x9a4], R27 ;  /* 0x0009a41b01007387 */ /* 0x0045e40000100800 */
[----:B-12---:R-:W-:-:S07]  /*1a030*/  IMAD.MOV.U32 R27, RZ, RZ, R26 ;  /* 0x000000ffff1b7224 */ /* 0x006fce00078e001a */
.L_x_25713:
[----:B------:R-:W-:Y:S05]  /*1a040*/  BSYNC B1 ;  /* 0x0000000000017941 */ /* 0x000fea0003800000 */
.L_x_25711:
        /* <DEDUP_REMOVED lines=16> */
.L_x_25715:
[----:B------:R1:W-:Y:S04]  /*1a150*/  STL [R1+0xba0], R0 ;  /* 0x000ba00001007387 */ /* 0x0003e80000100800 */
[----:B------:R-:W2:Y:S04]  /*1a160*/  LDL.LU R26, [R1+0xba4] ;  /* 0x000ba400011a7983 */ /* 0x000ea80000300800 */
[----:B-1----:R-:W3:Y:S04]  /*1a170*/  LDL.LU R0, [R1+0x9ac] ;  /* 0x0009ac0001007983 */ /* 0x002ee80000300800 */
[----:B--2---:R1:W-:Y:S04]  /*1a180*/  STL [R1+0xba8], R26 ;  /* 0x000ba81a01007387 */ /* 0x0043e80000100800 */
[----:B---3--:R2:W-:Y:S01]  /*1a190*/  STL [R1+0x9a0], R0 ;  /* 0x0009a00001007387 */ /* 0x0085e20000100800 */
[----:B-1----:R-:W-:-:S07]  /*1a1a0*/  IMAD.MOV.U32 R26, RZ, RZ, R25 ;  /* 0x000000ffff1a7224 */ /* 0x002fce00078e0019 */
.L_x_25716:
[----:B------:R-:W-:Y:S05]  /*1a1b0*/  BSYNC B1 ;  /* 0x0000000000017941 */ /* 0x000fea0003800000 */
.L_x_25714:
        /* <DEDUP_REMOVED lines=15> */
.L_x_25718:
[----:B------:R-:W2:Y:S04]  /*1a2b0*/  LDL.LU R25, [R1+0xba8] ;  /* 0x000ba80001197983 */ /* 0x000ea80000300800 */
[----:B------:R3:W5:Y:S04]  /*1a2c0*/  LDL.LU R0, [R1+0xba0] ;  /* 0x000ba00001007983 */ /* 0x0007680000300800 */
[----:B--2---:R2:W-:Y:S04]  /*1a2d0*/  STL [R1+0xba4], R25 ;  /* 0x000ba41901007387 */ /* 0x0045e80000100800 */
[----:B--2---:R-:W2:Y:S04]  /*1a2e0*/  LDL.LU R25, [R1+0x9a8] ;  /* 0x0009a80001197983 */ /* 0x004ea80000300800 */
[----:B--2---:R2:W-:Y:S02]  /*1a2f0*/  STL [R1+0x9ac], R25 ;  /* 0x0009ac1901007387 */ /* 0x0045e40000100800 */
[----:B--23--:R-:W-:-:S07]  /*1a300*/  IMAD.MOV.U32 R25, RZ, RZ, R24 ;  /* 0x000000ffff197224 */ /* 0x00cfce00078e0018 */
.L_x_25719:
[----:B------:R-:W-:Y:S05]  /*1a310*/  BSYNC B1 ;  /* 0x0000000000017941 */ /* 0x000fea0003800000 */
.L_x_25717:
        /* <DEDUP_REMOVED lines=16> */
.L_x_25721:
[----:B------:R2:W-:Y:S04]  /*1a420*/  STL [R1+0xba0], R0 ;  /* 0x000ba00001007387 */ /* 0x0005e80000100800 */
[----:B------:R-:W3:Y:S04]  /*1a430*/  LDL.LU R24, [R1+0xba4] ;  /* 0x000ba40001187983 */ /* 0x000ee80000300800 */
[----:B--2---:R-:W2:Y:S04]  /*1a440*/  LDL.LU R0, [R1+0x9b4] ;  /* 0x0009b40001007983 */ /* 0x004ea80000300800 */
[----:B---3--:R3:W-:Y:S04]  /*1a450*/  STL [R1+0xba8], R24 ;  /* 0x000ba81801007387 */ /* 0x0087e80000100800 */
[----:B--2---:R2:W-:Y:S01]  /*1a460*/  STL [R1+0x9a8], R0 ;  /* 0x0009a80001007387 */ /* 0x0045e20000100800 */
[----:B---3--:R-:W-:-:S07]  /*1a470*/  IMAD.MOV.U32 R24, RZ, RZ, R23 ;  /* 0x000000ffff187224 */ /* 0x008fce00078e0017 */
.L_x_25722:
[----:B------:R-:W-:Y:S05]  /*1a480*/  BSYNC B1 ;  /* 0x0000000000017941 */ /* 0x000fea0003800000 */
.L_x_25720:
        /* <DEDUP_REMOVED lines=15> */
.L_x_25724:
[----:B------:R-:W3:Y:S04]  /*1a580*/  LDL.LU R23, [R1+0xba8] ;  /* 0x000ba80001177983 */ /* 0x000ee80000300800 */
[----:B------:R4:W5:Y:S04]  /*1a590*/  LDL.LU R0, [R1+0xba0] ;  /* 0x000ba00001007983 */ /* 0x0009680000300800 */
[----:B---3--:R3:W-:Y:S04]  /*1a5a0*/  STL [R1+0xba4], R23 ;  /* 0x000ba41701007387 */ /* 0x0087e80000100800 */
[----:B---3--:R-:W3:Y:S04]  /*1a5b0*/  LDL.LU R23, [R1+0x9b0] ;  /* 0x0009b00001177983 */ /* 0x008ee80000300800 */
[----:B---3--:R3:W-:Y:S02]  /*1a5c0*/  STL [R1+0x9b4], R23 ;  /* 0x0009b41701007387 */ /* 0x0087e40000100800 */
[----:B---34-:R-:W-:-:S07]  /*1a5d0*/  IMAD.MOV.U32 R23, RZ, RZ, R22 ;  /* 0x000000ffff177224 */ /* 0x018fce00078e0016 */
.L_x_25725:
[----:B------:R-:W-:Y:S05]  /*1a5e0*/  BSYNC B1 ;  /* 0x0000000000017941 */ /* 0x000fea0003800000 */
.L_x_25723:
        /* <DEDUP_REMOVED lines=16> */
.L_x_25727:
[----:B------:R3:W-:Y:S04]  /*1a6f0*/  STL [R1+0xba0], R0 ;  /* 0x000ba00001007387 */ /* 0x0007e80000100800 */
[----:B------:R-:W4:Y:S04]  /*1a700*/  LDL.LU R22, [R1+0xba4] ;  /* 0x000ba40001167983 */ /* 0x000f280000300800 */
[----:B---3--:R-:W3:Y:S04]  /*1a710*/  LDL.LU R0, [R1+0x9bc] ;  /* 0x0009bc0001007983 */ /* 0x008ee80000300800 */
[----:B----4-:R4:W-:Y:S04]  /*1a720*/  STL [R1+0xba8], R22 ;  /* 0x000ba81601007387 */ /* 0x0109e80000100800 */
[----:B---3--:R3:W-:Y:S01]  /*1a730*/  STL [R1+0x9b0], R0 ;  /* 0x0009b00001007387 */ /* 0x0087e20000100800 */
[----:B----4-:R-:W-:-:S07]  /*1a740*/  IMAD.MOV.U32 R22, RZ, RZ, R21 ;  /* 0x000000ffff167224 */ /* 0x010fce00078e0015 */
.L_x_25728:
[----:B------:R-:W-:Y:S05]  /*1a750*/  BSYNC B1 ;  /* 0x0000000000017941 */ /* 0x000fea0003800000 */
.L_x_25726:
        /* <DEDUP_REMOVED lines=15> */
.L_x_25730:
[----:B------:R-:W4:Y:S04]  /*1a850*/  LDL.LU R21, [R1+0xba8] ;  /* 0x000ba80001157983 */ /* 0x000f280000300800 */
[----:B------:R0:W5:Y:S04]  /*1a860*/  LDL.LU R0, [R1+0xba0] ;  /* 0x000ba00001007983 */ /* 0x0001680000300800 */
[----:B----4-:R4:W-:Y:S04]  /*1a870*/  STL [R1+0xba4], R21 ;  /* 0x000ba41501007387 */ /* 0x0109e80000100800 */
[----:B----4-:R-:W4:Y:S04]  /*1a880*/  LDL.LU R21, [R1+0x9b8] ;  /* 0x0009b80001157983 */ /* 0x010f280000300800 */
[----:B----4-:R4:W-:Y:S02]  /*1a890*/  STL [R1+0x9bc], R21 ;  /* 0x0009bc1501007387 */ /* 0x0109e40000100800 */
[----:B0---4-:R-:W-:-:S07]  /*1a8a0*/  IMAD.MOV.U32 R21, RZ, RZ, R20 ;  /* 0x000000ffff157224 */ /* 0x011fce00078e0014 */
.L_x_25731:
[----:B------:R-:W-:Y:S05]  /*1a8b0*/  BSYNC B1 ;  /* 0x0000000000017941 */ /* 0x000fea0003800000 */
.L_x_25729:
        /* <DEDUP_REMOVED lines=16> */
.L_x_25733:
[----:B------:R4:W-:Y:S04]  /*1a9c0*/  STL [R1+0xba0], R0 ;  /* 0x000ba00001007387 */ /* 0x0009e80000100800 */
[----:B------:R-:W2:Y:S04]  /*1a9d0*/  LDL.LU R20, [R1+0xba4] ;  /* 0x000ba40001147983 */ /* 0x000ea80000300800 */
[----:B----4-:R-:W4:Y:S04]  /*1a9e0*/  LDL.LU R0, [R1+0x9c4] ;  /* 0x0009c40001007983 */ /* 0x010f280000300800 */
[----:B--2---:R2:W-:Y:S04]  /*1a9f0*/  STL [R1+0xba8], R20 ;  /* 0x000ba81401007387 */ /* 0x0045e80000100800 */
[----:B----4-:R4:W-:Y:S01]  /*1aa00*/  STL [R1+0x9b8], R0 ;  /* 0x0009b80001007387 */ /* 0x0109e20000100800 */
[----:B--2---:R-:W-:-:S07]  /*1aa10*/  IMAD.MOV.U32 R20, RZ, RZ, R19 ;  /* 0x000000ffff147224 */ /* 0x004fce00078e0013 */
.L_x_25734:
[----:B------:R-:W-:Y:S05]  /*1aa20*/  BSYNC B1 ;  /* 0x0000000000017941 */ /* 0x000fea0003800000 */
.L_x_25732:
        /* <DEDUP_REMOVED lines=15> */
.L_x_25736:
[----:B------:R-:W4:Y:S04]  /*1ab20*/  LDL.LU R19, [R1+0xba8] ;  /* 0x000ba80001137983 */ /* 0x000f280000300800 */
[----:B------:R0:W5:Y:S04]  /*1ab30*/  LDL.LU R0, [R1+0xba0] ;  /* 0x000ba00001007983 */ /* 0x0001680000300800 */
[----:B----4-:R4:W-:Y:S04]  /*1ab40*/  STL [R1+0xba4], R19 ;  /* 0x000ba41301007387 */ /* 0x0109e80000100800 */
[----:B----4-:R-:W4:Y:S04]  /*1ab50*/  LDL.LU R19, [R1+0x9c0] ;  /* 0x0009c00001137983 */ /* 0x010f280000300800 */
[----:B----4-:R4:W-:Y:S02]  /*1ab60*/  STL [R1+0x9c4], R19 ;  /* 0x0009c41301007387 */ /* 0x0109e40000100800 */
[----:B0---4-:R-:W-:-:S07]  /*1ab70*/  IMAD.MOV.U32 R19, RZ, RZ, R18 ;  /* 0x000000ffff137224 */ /* 0x011fce00078e0012 */
.L_x_25737:
[----:B------:R-:W-:Y:S05]  /*1ab80*/  BSYNC B1 ;  /* 0x0000000000017941 */ /* 0x000fea0003800000 */
.L_x_25735:
        /* <DEDUP_REMOVED lines=16> */
.L_x_25739:
[----:B------:R4:W-:Y:S04]  /*1ac90*/  STL [R1+0xba0], R0 ;  /* 0x000ba00001007387 */ /* 0x0009e80000100800 */
[----:B------:R-:W2:Y:S04]  /*1aca0*/  LDL.LU R18, [R1+0xba4] ;  /* 0x000ba40001127983 */ /* 0x000ea80000300800 */
[----:B----4-:R-:W4:Y:S04]  /*1acb0*/  LDL.LU R0, [R1+0x9cc] ;  /* 0x0009cc0001007983 */ /* 0x010f280000300800 */
[----:B--2---:R2:W-:Y:S04]  /*1acc0*/  STL [R1+0xba8], R18 ;  /* 0x000ba81201007387 */ /* 0x0045e80000100800 */
[----:B----4-:R4:W-:Y:S01]  /*1acd0*/  STL [R1+0x9c0], R0 ;  /* 0x0009c00001007387 */ /* 0x0109e20000100800 */
[----:B--2---:R-:W-:-:S07]  /*1ace0*/  IMAD.MOV.U32 R18, RZ, RZ, R17 ;  /* 0x000000ffff127224 */ /* 0x004fce00078e0011 */
.L_x_25740:
[----:B------:R-:W-:Y:S05]  /*1acf0*/  BSYNC B1 ;  /* 0x0000000000017941 */ /* 0x000fea0003800000 */
.L_x_25738:
        /* <DEDUP_REMOVED lines=15> */
.L_x_25742:
[----:B------:R-:W4:Y:S04]  /*1adf0*/  LDL.LU R17, [R1+0xba8] ;  /* 0x000ba80001117983 */ /* 0x000f280000300800 */
[----:B------:R0:W5:Y:S04]  /*1ae00*/  LDL.LU R0, [R1+0xba0] ;  /* 0x000ba00001007983 */ /* 0x0001680000300800 */
[----:B----4-:R4:W-:Y:S04]  /*1ae10*/  STL [R1+0xba4], R17 ;  /* 0x000ba41101007387 */ /* 0x0109e80000100800 */
[----:B----4-:R-:W4:Y:S04]  /*1ae20*/  LDL.LU R17, [R1+0x9c8] ;  /* 0x0009c80001117983 */ /* 0x010f280000300800 */
[----:B----4-:R4:W-:Y:S02]  /*1ae30*/  STL [R1+0x9cc], R17 ;  /* 0x0009cc1101007387 */ /* 0x0109e40000100800 */
[----:B0---4-:R-:W-:-:S07]  /*1ae40*/  IMAD.MOV.U32 R17, RZ, RZ, R16 ;  /* 0x000000ffff117224 */ /* 0x011fce00078e0010 */
.L_x_25743:
[----:B------:R-:W-:Y:S05]  /*1ae50*/  BSYNC B1 ;  /* 0x0000000000017941 */ /* 0x000fea0003800000 */
.L_x_25741:
        /* <DEDUP_REMOVED lines=16> */
.L_x_25745:
[----:B------:R4:W-:Y:S04]  /*1af60*/  STL [R1+0xba0], R0 ;  /* 0x000ba00001007387 */ /* 0x0009e80000100800 */
[----:B------:R-:W2:Y:S04]  /*1af70*/  LDL.LU R16, [R1+0xba4] ;  /* 0x000ba40001107983 */ /* 0x000ea80000300800 */
[----:B----4-:R-:W4:Y:S04]  /*1af80*/  LDL.LU R0, [R1+0x9d4] ;  /* 0x0009d40001007983 */ /* 0x010f280000300800 */
[----:B--2---:R2:W-:Y:S04]  /*1af90*/  STL [R1+0xba8], R16 ;  /* 0x000ba81001007387 */ /* 0x0045e80000100800 */
[----:B----4-:R4:W-:Y:S01]  /*1afa0*/  STL [R1+0x9c8], R0 ;  /* 0x0009c80001007387 */ /* 0x0109e20000100800 */
[----:B--2---:R-:W-:-:S07]  /*1afb0*/  IMAD.MOV.U32 R16, RZ, RZ, R15 ;  /* 0x000000ffff107224 */ /* 0x004fce00078e000f */
.L_x_25746:
[----:B------:R-:W-:Y:S05]  /*1afc0*/  BSYNC B1 ;  /* 0x0000000000017941 */ /* 0x000fea0003800000 */
.L_x_25744:
        /* <DEDUP_REMOVED lines=15> */
.L_x_25748:
[----:B------:R-:W4:Y:S04]  /*1b0c0*/  LDL.LU R15, [R1+0xba8] ;  /* 0x000ba800010f7983 */ /* 0x000f280000300800 */
[----:B------:R0:W5:Y:S04]  /*1b0d0*/  LDL.LU R0, [R1+0xba0] ;  /* 0x000ba00001007983 */ /* 0x0001680000300800 */
[----:B----4-:R4:W-:Y:S04]  /*1b0e0*/  STL [R1+0xba4], R15 ;  /* 0x000ba40f01007387 */ /* 0x0109e80000100800 */
[----:B----4-:R-:W4:Y:S04]  /*1b0f0*/  LDL.LU R15, [R1+0x9d0] ;  /* 0x0009d000010f7983 */ /* 0x010f280000300800 */
[----:B----4-:R4:W-:Y:S02]  /*1b100*/  STL [R1+0x9d4], R15 ;  /* 0x0009d40f01007387 */ /* 0x0109e40000100800 */
[----:B0---4-:R-:W-:-:S07]  /*1b110*/  IMAD.MOV.U32 R15, RZ, RZ, R14 ;  /* 0x000000ffff0f7224 */ /* 0x011fce00078e000e */
.L_x_25749:
[----:B------:R-:W-:Y:S05]  /*1b120*/  BSYNC B1 ;  /* 0x0000000000017941 */ /* 0x000fea0003800000 */
.L_x_25747:
        /* <DEDUP_REMOVED lines=16> */
.L_x_25751:
[----:B------:R4:W-:Y:S04]  /*1b230*/  STL [R1+0xba0], R0 ;  /* 0x000ba00001007387 */ /* 0x0009e80000100800 */
[----:B------:R-:W2:Y:S04]  /*1b240*/  LDL.LU R14, [R1+0xba4] ;  /* 0x000ba400010e7983 */ /* 0x000ea80000300800 */
[----:B----4-:R-:W4:Y:S04]  /*1b250*/  LDL.LU R0, [R1+0x9dc] ;  /* 0x0009dc0001007983 */ /* 0x010f280000300800 */
[----:B--2---:R2:W-:Y:S04]  /*1b260*/  STL [R1+0xba8], R14 ;  /* 0x000ba80e01007387 */ /* 0x0045e80000100800 */
[----:B----4-:R4:W-:Y:S01]  /*1b270*/  STL [R1+0x9d0], R0 ;  /* 0x0009d00001007387 */ /* 0x0109e20000100800 */
[----:B--2---:R-:W-:-:S07]  /*1b280*/  IMAD.MOV.U32 R14, RZ, RZ, R13 ;  /* 0x000000ffff0e7224 */ /* 0x004fce00078e000d */
.L_x_25752:
[----:B------:R-:W-:Y:S05]  /*1b290*/  BSYNC B1 ;  /* 0x0000000000017941 */ /* 0x000fea0003800000 */
.L_x_25750:
        /* <DEDUP_REMOVED lines=15> */
.L_x_25754:
[----:B------:R-:W4:Y:S04]  /*1b390*/  LDL.LU R13, [R1+0xba8] ;  /* 0x000ba800010d7983 */ /* 0x000f280000300800 */
[----:B------:R0:W5:Y:S04]  /*1b3a0*/  LDL.LU R0, [R1+0xba0] ;  /* 0x000ba00001007983 */ /* 0x0001680000300800 */
[----:B----4-:R4:W-:Y:S04]  /*1b3b0*/  STL [R1+0xba4], R13 ;  /* 0x000ba40d01007387 */ /* 0x0109e80000100800 */
[----:B----4-:R-:W4:Y:S04]  /*1b3c0*/  LDL.LU R13, [R1+0x9d8] ;  /* 0x0009d800010d7983 */ /* 0x010f280000300800 */
[----:B----4-:R4:W-:Y:S02]  /*1b3d0*/  STL [R1+0x9dc], R13 ;  /* 0x0009dc0d01007387 */ /* 0x0109e40000100800 */
[----:B0---4-:R-:W-:-:S07]  /*1b3e0*/  IMAD.MOV.U32 R13, RZ, RZ, R12 ;  /* 0x000000ffff0d7224 */ /* 0x011fce00078e000c */
.L_x_25755:
[----:B------:R-:W-:Y:S05]  /*1b3f0*/  BSYNC B1 ;  /* 0x0000000000017941 */ /* 0x000fea0003800000 */
.L_x_25753:
        /* <DEDUP_REMOVED lines=16> */
.L_x_25757:
[----:B------:R4:W-:Y:S04]  /*1b500*/  STL [R1+0xba0], R0 ;  /* 0x000ba00001007387 */ /* 0x0009e80000100800 */
[----:B------:R-:W2:Y:S04]  /*1b510*/  LDL.LU R12, [R1+0xba4] ;  /* 0x000ba400010c7983 */ /* 0x000ea80000300800 */
[----:B----4-:R-:W4:Y:S04]  /*1b520*/  LDL.LU R0, [R1+0x9e4] ;  /* 0x0009e40001007983 */ /* 0x010f280000300800 */
[----:B--2---:R2:W-:Y:S04]  /*1b530*/  STL [R1+0xba8], R12 ;  /* 0x000ba80c01007387 */ /* 0x0045e80000100800 */
[----:B----4-:R4:W-:Y:S01]  /*1b540*/  STL [R1+0x9d8], R0 ;  /* 0x0009d80001007387 */ /* 0x0109e20000100800 */
[----:B--2---:R-:W-:-:S07]  /*1b550*/  IMAD.MOV.U32 R12, RZ, RZ, R11 ;  /* 0x000000ffff0c7224 */ /* 0x004fce00078e000b */
.L_x_25758:
[----:B------:R-:W-:Y:S05]  /*1b560*/  BSYNC B1 ;  /* 0x0000000000017941 */ /* 0x000fea0003800000 */
.L_x_25756:
        /* <DEDUP_REMOVED lines=15> */
.L_x_25760:
[----:B------:R-:W4:Y:S04]  /*1b660*/  LDL.LU R11, [R1+0xba8] ;  /* 0x000ba800010b7983 */ /* 0x000f280000300800 */
[----:B------:R0:W5:Y:S04]  /*1b670*/  LDL.LU R0, [R1+0xba0] ;  /* 0x000ba00001007983 */ /* 0x0001680000300800 */
[----:B----4-:R4:W-:Y:S04]  /*1b680*/  STL [R1+0xba4], R11 ;  /* 0x000ba40b01007387 */ /* 0x0109e80000100800 */
[----:B----4-:R-:W4:Y:S04]  /*1b690*/  LDL.LU R11, [R1+0x9e0] ;  /* 0x0009e000010b7983 */ /* 0x010f280000300800 */
[----:B----4-:R4:W-:Y:S02]  /*1b6a0*/  STL [R1+0x9e4], R11 ;  /* 0x0009e40b01007387 */ /* 0x0109e40000100800 */
[----:B0---4-:R-:W-:-:S07]  /*1b6b0*/  IMAD.MOV.U32 R11, RZ, RZ, R10 ;  /* 0x000000ffff0b7224 */ /* 0x011fce00078e000a */
.L_x_25761:
[----:B------:R-:W-:Y:S05]  /*1b6c0*/  BSYNC B1 ;  /* 0x0000000000017941 */ /* 0x000fea0003800000 */
.L_x_25759:
        /* <DEDUP_REMOVED lines=16> */
.L_x_25763:
[----:B------:R4:W-:Y:S04]  /*1b7d0*/  STL [R1+0xba0], R0 ;  /* 0x000ba00001007387 */ /* 0x0009e80000100800 */
[----:B------:R-:W2:Y:S04]  /*1b7e0*/  LDL.LU R10, [R1+0xba4] ;  /* 0x000ba400010a7983 */ /* 0x000ea80000300800 */
[----:B----4-:R-:W4:Y:S04]  /*1b7f0*/  LDL.LU R0, [R1+0x9ec] ;  /* 0x0009ec0001007983 */ /* 0x010f280000300800 */
[----:B--2---:R2:W-:Y:S04]  /*1b800*/  STL [R1+0xba8], R10 ;  /* 0x000ba80a01007387 */ /* 0x0045e80000100800 */
[----:B----4-:R4:W-:Y:S01]  /*1b810*/  STL [R1+0x9e0], R0 ;  /* 0x0009e00001007387 */ /* 0x0109e20000100800 */
[----:B--2---:R-:W-:-:S07]  /*1b820*/  IMAD.MOV.U32 R10, RZ, RZ, R9 ;  /* 0x000000ffff0a7224 */ /* 0x004fce00078e0009 */
.L_x_25764:
[----:B------:R-:W-:Y:S05]  /*1b830*/  BSYNC B1 ;  /* 0x0000000000017941 */ /* 0x000fea0003800000 */
.L_x_25762:
        /* <DEDUP_REMOVED lines=15> */
.L_x_25766:
[----:B------:R-:W4:Y:S04]  /*1b930*/  LDL.LU R9, [R1+0xba8] ;  /* 0x000ba80001097983 */ /* 0x000f280000300800 */
[----:B------:R0:W5:Y:S04]  /*1b940*/  LDL.LU R0, [R1+0xba0] ;  /* 0x000ba00001007983 */ /* 0x0001680000300800 */
[----:B----4-:R4:W-:Y:S04]  /*1b950*/  STL [R1+0xba4], R9 ;  /* 0x000ba40901007387 */ /* 0x0109e80000100800 */
[----:B----4-:R-:W4:Y:S04]  /*1b960*/  LDL.LU R9, [R1+0x9e8] ;  /* 0x0009e80001097983 */ /* 0x010f280000300800 */
[----:B----4-:R4:W-:Y:S02]  /*1b970*/  STL [R1+0x9ec], R9 ;  /* 0x0009ec0901007387 */ /* 0x0109e40000100800 */
[----:B0---4-:R-:W-:-:S07]  /*1b980*/  IMAD.MOV.U32 R9, RZ, RZ, R8 ;  /* 0x000000ffff097224 */ /* 0x011fce00078e0008 */
.L_x_25767:
[----:B------:R-:W-:Y:S05]  /*1b990*/  BSYNC B1 ;  /* 0x0000000000017941 */ /* 0x000fea0003800000 */
.L_x_25765:
        /* <DEDUP_REMOVED lines=16> */
.L_x_25769:
[----:B------:R4:W-:Y:S04]  /*1baa0*/  STL [R1+0xba0], R0 ;  /* 0x000ba00001007387 */ /* 0x0009e80000100800 */
[----:B------:R-:W2:Y:S04]  /*1bab0*/  LDL.LU R8, [R1+0xba4] ;  /* 0x000ba40001087983 */ /* 0x000ea80000300800 */
[----:B----4-:R-:W4:Y:S04]  /*1bac0*/  LDL.LU R0, [R1+0x9f4] ;  /* 0x0009f40001007983 */ /* 0x010f280000300800 */
[----:B--2---:R2:W-:Y:S04]  /*1bad0*/  STL [R1+0xba8], R8 ;  /* 0x000ba80801007387 */ /* 0x0045e80000100800 */
[----:B----4-:R4:W-:Y:S01]  /*1bae0*/  STL [R1+0x9e8], R0 ;  /* 0x0009e80001007387 */ /* 0x0109e20000100800 */
[----:B--2---:R-:W-:-:S07]  /*1baf0*/  IMAD.MOV.U32 R8, RZ, RZ, R7 ;  /* 0x000000ffff087224 */ /* 0x004fce00078e0007 */
.L_x_25770:
[----:B------:R-:W-:Y:S05]  /*1bb00*/  BSYNC B1 ;  /* 0x0000000000017941 */ /* 0x000fea0003800000 */
.L_x_25768:
        /* <DEDUP_REMOVED lines=15> */
.L_x_25772:
[----:B------:R-:W4:Y:S04]  /*1bc00*/  LDL.LU R7, [R1+0xba8] ;  /* 0x000ba80001077983 */ /* 0x000f280000300800 */
[----:B------:R0:W5:Y:S04]  /*1bc10*/  LDL.LU R0, [R1+0xba0] ;  /* 0x000ba00001007983 */ /* 0x0001680000300800 */
[----:B----4-:R4:W-:Y:S04]  /*1bc20*/  STL [R1+0xba4], R7 ;  /* 0x000ba40701007387 */ /* 0x0109e80000100800 */
[----:B----4-:R-:W4:Y:S04]  /*1bc30*/  LDL.LU R7, [R1+0x9f0] ;  /* 0x0009f00001077983 */ /* 0x010f280000300800 */
[----:B----4-:R4:W-:Y:S02]  /*1bc40*/  STL [R1+0x9f4], R7 ;  /* 0x0009f40701007387 */ /* 0x0109e40000100800 */
[----:B0---4-:R-:W-:-:S07]  /*1bc50*/  IMAD.MOV.U32 R7, RZ, RZ, R6 ;  /* 0x000000ffff077224 */ /* 0x011fce00078e0006 */
.L_x_25773:
[----:B------:R-:W-:Y:S05]  /*1bc60*/  BSYNC B1 ;  /* 0x0000000000017941 */ /* 0x000fea0003800000 */
.L_x_25771:
        /* <DEDUP_REMOVED lines=16> */
.L_x_25775:
[----:B------:R4:W-:Y:S04]  /*1bd70*/  STL [R1+0xba0], R0 ;  /* 0x000ba00001007387 */ /* 0x0009e80000100800 */
[----:B------:R-:W2:Y:S04]  /*1bd80*/  LDL.LU R6, [R1+0xba4] ;  /* 0x000ba40001067983 */ /* 0x000ea80000300800 */
[----:B----4-:R-:W4:Y:S04]  /*1bd90*/  LDL.LU R0, [R1+0x9fc] ;  /* 0x0009fc0001007983 */ /* 0x010f280000300800 */
[----:B--2---:R2:W-:Y:S04]  /*1bda0*/  STL [R1+0xba8], R6 ;  /* 0x000ba80601007387 */ /* 0x0045e80000100800 */
[----:B----4-:R4:W-:Y:S01]  /*1bdb0*/  STL [R1+0x9f0], R0 ;  /* 0x0009f00001007387 */ /* 0x0109e20000100800 */
[----:B--2---:R-:W-:-:S07]  /*1bdc0*/  IMAD.MOV.U32 R6, RZ, RZ, R5 ;  /* 0x000000ffff067224 */ /* 0x004fce00078e0005 */
.L_x_25776:
[----:B------:R-:W-:Y:S05]  /*1bdd0*/  BSYNC B1 ;  /* 0x0000000000017941 */ /* 0x000fea0003800000 */
.L_x_25774:
        /* <DEDUP_REMOVED lines=15> */
.L_x_25778:
[----:B------:R-:W4:Y:S04]  /*1bed0*/  LDL.LU R5, [R1+0xba8] ;  /* 0x000ba80001057983 */ /* 0x000f280000300800 */
[----:B------:R0:W5:Y:S04]  /*1bee0*/  LDL.LU R0, [R1+0xba0] ;  /* 0x000ba00001007983 */ /* 0x0001680000300800 */
[----:B----4-:R4:W-:Y:S04]  /*1bef0*/  STL [R1+0xba4], R5 ;  /* 0x000ba40501007387 */ /* 0x0109e80000100800 */
[----:B----4-:R-:W4:Y:S04]  /*1bf00*/  LDL.LU R5, [R1+0x9f8] ;  /* 0x0009f80001057983 */ /* 0x010f280000300800 */
[----:B----4-:R4:W-:Y:S02]  /*1bf10*/  STL [R1+0x9fc], R5 ;  /* 0x0009fc0501007387 */ /* 0x0109e40000100800 */
[----:B0---4-:R-:W-:-:S07]  /*1bf20*/  IMAD.MOV.U32 R5, RZ, RZ, R4 ;  /* 0x000000ffff057224 */ /* 0x011fce00078e0004 */
.L_x_25779:
[----:B------:R-:W-:Y:S05]  /*1bf30*/  BSYNC B1 ;  /* 0x0000000000017941 */ /* 0x000fea0003800000 */
.L_x_25777:
        /* <DEDUP_REMOVED lines=16> */
.L_x_25781:
[----:B------:R4:W-:Y:S04]  /*1c040*/  STL [R1+0xba0], R0 ;  /* 0x000ba00001007387 */ /* 0x0009e80000100800 */
[----:B------:R-:W2:Y:S04]  /*1c050*/  LDL.LU R4, [R1+0xba4] ;  /* 0x000ba40001047983 */ /* 0x000ea80000300800 */
[----:B----4-:R-:W4:Y:S04]  /*1c060*/  LDL.LU R0, [R1+0xa04] ;  /* 0x000a040001007983 */ /* 0x010f280000300800 */
[----:B--2---:R2:W-:Y:S04]  /*1c070*/  STL [R1+0xba8], R4 ;  /* 0x000ba80401007387 */ /* 0x0045e80000100800 */
[----:B----4-:R4:W-:Y:S01]  /*1c080*/  STL [R1+0x9f8], R0 ;  /* 0x0009f80001007387 */ /* 0x0109e20000100800 */
[----:B--2---:R-:W-:-:S07]  /*1c090*/  IMAD.MOV.U32 R4, RZ, RZ, R3 ;  /* 0x000000ffff047224 */ /* 0x004fce00078e0003 */
.L_x_25782:
[----:B------:R-:W-:Y:S05]  /*1c0a0*/  BSYNC B1 ;  /* 0x0000000000017941 */ /* 0x000fea0003800000 */
.L_x_25780:
        /* <DEDUP_REMOVED lines=15> */
.L_x_25784:
[----:B------:R-:W4:Y:S04]  /*1c1a0*/  LDL.LU R3, [R1+0xba8] ;  /* 0x000ba80001037983 */ /* 0x000f280000300800 */
[----:B------:R0:W5:Y:S04]  /*1c1b0*/  LDL.LU R0, [R1+0xba0] ;  /* 0x000ba00001007983 */ /* 0x0001680000300800 */
[----:B----4-:R4:W-:Y:S04]  /*1c1c0*/  STL [R1+0xba4], R3 ;  /* 0x000ba40301007387 */ /* 0x0109e80000100800 */
[----:B----4-:R-:W4:Y:S04]  /*1c1d0*/  LDL.LU R3, [R1+0xa00] ;  /* 0x000a000001037983 */ /* 0x010f280000300800 */
[----:B----4-:R4:W-:Y:S02]  /*1c1e0*/  STL [R1+0xa04], R3 ;  /* 0x000a040301007387 */ /* 0x0109e40000100800 */
[----:B0---4-:R-:W-:-:S07]  /*1c1f0*/  IMAD.MOV.U32 R3, RZ, RZ, R2 ;  /* 0x000000ffff037224 */ /* 0x011fce00078e0002 */
.L_x_25785:
[----:B------:R-:W-:Y:S05]  /*1c200*/  BSYNC B1 ;  /* 0x0000000000017941 */ /* 0x000fea0003800000 */
.L_x_25783:
        /* <DEDUP_REMOVED lines=22> */
.L_x_25787:
[----:B------:R-:W2:Y:S04]  /*1c370*/  LDL.LU R2, [R1+0xba4] ;  /* 0x000ba40001027983 */ /* 0x000ea80000300800 */
[----:B------:R4:W-:Y:S04]  /*1c380*/  STL [R1+0xba0], R0 ;  /* 0x000ba00001007387 */ /* 0x0009e80000100800 */
[----:B----4-:R-:W4:Y:S04]  /*1c390*/  LDL.LU R0, [R1+0xa0c] ;  /* 0x000a0c0001007983 */ /* 0x010f280000300800 */
[----:B--2---:R2:W-:Y:S04]  /*1c3a0*/  STL [R1+0xba8], R2 ;  /* 0x000ba80201007387 */ /* 0x0045e80000100800 */
[----:B--2---:R2:W5:Y:S04]  /*1c3b0*/  LDL.LU R2, [R1+0x814] ;  /* 0x0008140001027983 */ /* 0x0045680000300800 */
[----:B----4-:R2:W-:Y:S02]  /*1c3c0*/  STL [R1+0xa00], R0 ;  /* 0x000a000001007387 */ /* 0x0105e40000100800 */
.L_x_25788:
[----:B------:R-:W-:Y:S05]  /*1c3d0*/  BSYNC B1 ;  /* 0x0000000000017941 */ /* 0x000fea0003800000 */
.L_x_25786:
        /* <DEDUP_REMOVED lines=26> */
.L_x_25790:
        /* <DEDUP_REMOVED lines=9> */
.L_x_25791:
[----:B------:R-:W-:Y:S05]  /*1c610*/  BSYNC B1 ;  /* 0x0000000000017941 */ /* 0x000fea0003800000 */
.L_x_25789:
        /* <DEDUP_REMOVED lines=26> */
.L_x_25793:
        /* <DEDUP_REMOVED lines=9> */
.L_x_25794:
[----:B------:R-:W-:Y:S05]  /*1c850*/  BSYNC B1 ;  /* 0x0000000000017941 */ /* 0x000fea0003800000 */
.L_x_25792:
        /* <DEDUP_REMOVED lines=26> */
.L_x_25796:
        /* <DEDUP_REMOVED lines=9> */
.L_x_25797:
[----:B------:R-:W-:Y:S05]  /*1ca90*/  BSYNC B1 ;  /* 0x0000000000017941 */ /* 0x000fea0003800000 */
.L_x_25795:
        /* <DEDUP_REMOVED lines=26> */
.L_x_25799:
        /* <DEDUP_REMOVED lines=9> */
.L_x_25800:
[----:B------:R-:W-:Y:S05]  /*1ccd0*/  BSYNC B1 ;  /* 0x0000000000017941 */ /* 0x000fea0003800000 */
.L_x_25798:
        /* <DEDUP_REMOVED lines=26> */
.L_x_25802:
        /* <DEDUP_REMOVED lines=9> */
.L_x_25803:
[----:B------:R-:W-:Y:S05]  /*1cf10*/  BSYNC B1 ;  /* 0x0000000000017941 */ /* 0x000fea0003800000 */
.L_x_25801:
        /* <DEDUP_REMOVED lines=26> */
.L_x_25805:
        /* <DEDUP_REMOVED lines=9> */
.L_x_25806:
[----:B------:R-:W-:Y:S05]  /*1d150*/  BSYNC B1 ;  /* 0x0000000000017941 */ /* 0x000fea0003800000 */
.L_x_25804:
        /* <DEDUP_REMOVED lines=26> */
.L_x_25808:
        /* <DEDUP_REMOVED lines=9> */
.L_x_25809:
[----:B------:R-:W-:Y:S05]  /*1d390*/  BSYNC B1 ;  /* 0x0000000000017941 */ /* 0x000fea0003800000 */
.L_x_25807:
        /* <DEDUP_REMOVED lines=26> */
.L_x_25811:
        /* <DEDUP_REMOVED lines=9> */
.L_x_25812:
[----:B------:R-:W-:Y:S05]  /*1d5d0*/  BSYNC B1 ;  /* 0x0000000000017941 */ /* 0x000fea0003800000 */
.L_x_25810:
        /* <DEDUP_REMOVED lines=26> */
.L_x_25814:
        /* <DEDUP_REMOVED lines=9> */
.L_x_25815:
[----:B------:R-:W-:Y:S05]  /*1d810*/  BSYNC B1 ;  /* 0x0000000000017941 */ /* 0x000fea0003800000 */
.L_x_25813:
        /* <DEDUP_REMOVED lines=26> */
.L_x_25817:
        /* <DEDUP_REMOVED lines=9> */
.L_x_25818:
[----:B------:R-:W-:Y:S05]  /*1da50*/  BSYNC B1 ;  /* 0x0000000000017941 */ /* 0x000fea0003800000 */
.L_x_25816:
        /* <DEDUP_REMOVED lines=26> */
.L_x_25820:
        /* <DEDUP_REMOVED lines=9> */
.L_x_25821:
[----:B------:R-:W-:Y:S05]  /*1dc90*/  BSYNC B1 ;  /* 0x0000000000017941 */ /* 0x000fea0003800000 */
.L_x_25819:
        /* <DEDUP_REMOVED lines=26> */
.L_x_25823:
        /* <DEDUP_REMOVED lines=9> */
.L_x_25824:
[----:B------:R-:W-:Y:S05]  /*1ded0*/  BSYNC B1 ;  /* 0x0000000000017941 */ /* 0x000fea0003800000 */
.L_x_25822:
        /* <DEDUP_REMOVED lines=26> */
.L_x_25826:
        /* <DEDUP_REMOVED lines=9> */
.L_x_25827:
[----:B------:R-:W-:Y:S05]  /*1e110*/  BSYNC B1 ;  /* 0x0000000000017941 */ /* 0x000fea0003800000 */
.L_x_25825:
        /* <DEDUP_REMOVED lines=26> */
.L_x_25829:
        /* <DEDUP_REMOVED lines=9> */
.L_x_25830:
[----:B------:R-:W-:Y:S05]  /*1e350*/  BSYNC B1 ;  /* 0x0000000000017941 */ /* 0x000fea0003800000 */
.L_x_25828:
        /* <DEDUP_REMOVED lines=26> */
.L_x_25832:
        /* <DEDUP_REMOVED lines=9> */
.L_x_25833:
[----:B------:R-:W-:Y:S05]  /*1e590*/  BSYNC B1 ;  /* 0x0000000000017941 */ /* 0x000fea0003800000 */
.L_x_25831:
        /* <DEDUP_REMOVED lines=26> */
.L_x_25835:
        /* <DEDUP_REMOVED lines=9> */
.L_x_25836:
[----:B------:R-:W-:Y:S05]  /*1e7d0*/  BSYNC B1 ;  /* 0x0000000000017941 */ /* 0x000fea0003800000 */
.L_x_25834:
        /* <DEDUP_REMOVED lines=26> */
.L_x_25838:
        /* <DEDUP_REMOVED lines=9> */
.L_x_25839:
[----:B------:R-:W-:Y:S05]  /*1ea10*/  BSYNC B1 ;  /* 0x0000000000017941 */ /* 0x000fea0003800000 */
.L_x_25837:
        /* <DEDUP_REMOVED lines=26> */
.L_x_25841:
        /* <DEDUP_REMOVED lines=9> */
.L_x_25842:
[----:B------:R-:W-:Y:S05]  /*1ec50*/  BSYNC B1 ;  /* 0x0000000000017941 */ /* 0x000fea0003800000 */
.L_x_25840:
        /* <DEDUP_REMOVED lines=26> */
.L_x_25844:
        /* <DEDUP_REMOVED lines=9> */
.L_x_25845:
[----:B------:R-:W-:Y:S05]  /*1ee90*/  BSYNC B1 ;  /* 0x0000000000017941 */ /* 0x000fea0003800000 */
.L_x_25843:
        /* <DEDUP_REMOVED lines=26> */
.L_x_25847:
        /* <DEDUP_REMOVED lines=9> */
.L_x_25848:
[----:B------:R-:W-:Y:S05]  /*1f0d0*/  BSYNC B1 ;  /* 0x0000000000017941 */ /* 0x000fea0003800000 */
.L_x_25846:
        /* <DEDUP_REMOVED lines=26> */
.L_x_25850:
        /* <DEDUP_REMOVED lines=9> */
.L_x_25851:
[----:B------:R-:W-:Y:S05]  /*1f310*/  BSYNC B1 ;  /* 0x0000000000017941 */ /* 0x000fea0003800000 */
.L_x_25849:
        /* <DEDUP_REMOVED lines=26> */
.L_x_25853:
        /* <DEDUP_REMOVED lines=9> */
.L_x_25854:
[----:B------:R-:W-:Y:S05]  /*1f550*/  BSYNC B1 ;  /* 0x0000000000017941 */ /* 0x000fea0003800000 */
.L_x_25852:
        /* <DEDUP_REMOVED lines=26> */
.L_x_25856:
        /* <DEDUP_REMOVED lines=9> */
.L_x_25857:
[----:B------:R-:W-:Y:S05]  /*1f790*/  BSYNC B1 ;  /* 0x0000000000017941 */ /* 0x000fea0003800000 */
.L_x_25855:
        /* <DEDUP_REMOVED lines=26> */
.L_x_25859:
        /* <DEDUP_REMOVED lines=9> */
.L_x_25860:
[----:B------:R-:W-:Y:S05]  /*1f9d0*/  BSYNC B1 ;  /* 0x0000000000017941 */ /* 0x000fea0003800000 */
.L_x_25858:
        /* <DEDUP_REMOVED lines=26> */
.L_x_25862:
        /* <DEDUP_REMOVED lines=9> */
.L_x_25863:
[----:B------:R-:W-:Y:S05]  /*1fc10*/  BSYNC B1 ;  /* 0x0000000000017941 */ /* 0x000fea0003800000 */
.L_x_25861:
        /* <DEDUP_REMOVED lines=26> */
.L_x_25865:
        /* <DEDUP_REMOVED lines=9> */
.L_x_25866:
[----:B------:R-:W-:Y:S05]  /*1fe50*/  BSYNC B1 ;  /* 0x0000000000017941 */ /* 0x000fea0003800000 */
.L_x_25864:
        /* <DEDUP_REMOVED lines=26> */
.L_x_25868:
        /* <DEDUP_REMOVED lines=9> */
.L_x_25869:
[----:B------:R-:W-:Y:S05]  /*20090*/  BSYNC B1 ;  /* 0x0000000000017941 */ /* 0x000fea0003800000 */
.L_x_25867:
        /* <DEDUP_REMOVED lines=26> */
.L_x_25871:
        /* <DEDUP_REMOVED lines=9> */
.L_x_25872:
[----:B------:R-:W-:Y:S05]  /*202d0*/  BSYNC B1 ;  /* 0x0000000000017941 */ /* 0x000fea0003800000 */
.L_x_25870:
        /* <DEDUP_REMOVED lines=26> */
.L_x_25874:
        /* <DEDUP_REMOVED lines=9> */
.L_x_25875:
[----:B------:R-:W-:Y:S05]  /*20510*/  BSYNC B1 ;  /* 0x0000000000017941 */ /* 0x000fea0003800000 */
.L_x_25873:
        /* <DEDUP_REMOVED lines=26> */
.L_x_25877:
        /* <DEDUP_REMOVED lines=9> */
.L_x_25878:
[----:B------:R-:W-:Y:S05]  /*20750*/  BSYNC B1 ;  /* 0x0000000000017941 */ /* 0x000fea0003800000 */
.L_x_25876:
        /* <DEDUP_REMOVED lines=26> */
.L_x_25880:
        /* <DEDUP_REMOVED lines=9> */
.L_x_25881:
[----:B------:R-:W-:Y:S05]  /*20990*/  BSYNC B1 ;  /* 0x0000000000017941 */ /* 0x000fea0003800000 */
.L_x_25879:
        /* <DEDUP_REMOVED lines=26> */
.L_x_25883:
        /* <DEDUP_REMOVED lines=9> */
.L_x_25884:
[----:B------:R-:W-:Y:S05]  /*20bd0*/  BSYNC B1 ;  /* 0x0000000000017941 */ /* 0x000fea0003800000 */
.L_x_25882:
        /* <DEDUP_REMOVED lines=26> */
.L_x_25886:
        /* <DEDUP_REMOVED lines=9> */
.L_x_25887:
[----:B------:R-:W-:Y:S05]  /*20e10*/  BSYNC B1 ;  /* 0x0000000000017941 */ /* 0x000fea0003800000 */
.L_x_25885:
        /* <DEDUP_REMOVED lines=26> */
.L_x_25889:
        /* <DEDUP_REMOVED lines=9> */
.L_x_25890:
[----:B------:R-:W-:Y:S05]  /*21050*/  BSYNC B1 ;  /* 0x0000000000017941 */ /* 0x000fea0003800000 */
.L_x_25888:
        /* <DEDUP_REMOVED lines=26> */
.L_x_25892:
        /* <DEDUP_REMOVED lines=9> */
.L_x_25893:
[----:B------:R-:W-:Y:S05]  /*21290*/  BSYNC B1 ;  /* 0x0000000000017941 */ /* 0x000fea0003800000 */
.L_x_25891:
        /* <DEDUP_REMOVED lines=26> */
.L_x_25895:
        /* <DEDUP_REMOVED lines=9> */
.L_x_25896:
[----:B------:R-:W-:Y:S05]  /*214d0*/  BSYNC B1 ;  /* 0x0000000000017941 */ /* 0x000fea0003800000 */
.L_x_25894:
        /* <DEDUP_REMOVED lines=26> */
.L_x_25898:
        /* <DEDUP_REMOVED lines=9> */
.L_x_25899:
[----:B------:R-:W-:Y:S05]  /*21710*/  BSYNC B1 ;  /* 0x0000000000017941 */ /* 0x000fea0003800000 */
.L_x_25897:
        /* <DEDUP_REMOVED lines=26> */
.L_x_25901:
        /* <DEDUP_REMOVED lines=9> */
.L_x_25902:
[----:B------:R-:W-:Y:S05]  /*21950*/  BSYNC B1 ;  /* 0x0000000000017941 */ /* 0x000fea0003800000 */
.L_x_25900:
        /* <DEDUP_REMOVED lines=26> */
.L_x_25904:
        /* <DEDUP_REMOVED lines=9> */
.L_x_25905:
[----:B------:R-:W-:Y:S05]  /*21b90*/  BSYNC B1 ;  /* 0x0000000000017941 */ /* 0x000fea0003800000 */
.L_x_25903:
        /* <DEDUP_REMOVED lines=26> */
.L_x_25907:
        /* <DEDUP_REMOVED lines=9> */
.L_x_25908:
[----:B------:R-:W-:Y:S05]  /*21dd0*/  BSYNC B1 ;  /* 0x0000000000017941 */ /* 0x000fea0003800000 */
.L_x_25906:
        /* <DEDUP_REMOVED lines=26> */
.L_x_25910:
        /* <DEDUP_REMOVED lines=9> */
.L_x_25911:
[----:B------:R-:W-:Y:S05]  /*22010*/  BSYNC B1 ;  /* 0x0000000000017941 */ /* 0x000fea0003800000 */
.L_x_25909:
        /* <DEDUP_REMOVED lines=26> */
.L_x_25913:
        /* <DEDUP_REMOVED lines=9> */
.L_x_25914:
[----:B------:R-:W-:Y:S05]  /*22250*/  BSYNC B1 ;  /* 0x0000000000017941 */ /* 0x000fea0003800000 */
.L_x_25912:
        /* <DEDUP_REMOVED lines=26> */
.L_x_25916:
        /* <DEDUP_REMOVED lines=9> */
.L_x_25917:
[----:B------:R-:W-:Y:S05]  /*22490*/  BSYNC B1 ;  /* 0x0000000000017941 */ /* 0x000fea0003800000 */
.L_x_25915:
        /* <DEDUP_REMOVED lines=26> */
.L_x_25919:
        /* <DEDUP_REMOVED lines=9> */
.L_x_25920:
[----:B------:R-:W-:Y:S05]  /*226d0*/  BSYNC B1 ;  /* 0x0000000000017941 */ /* 0x000fea0003800000 */
.L_x_25918:
        /* <DEDUP_REMOVED lines=26> */
.L_x_25922:
        /* <DEDUP_REMOVED lines=9> */
.L_x_25923:
[----:B------:R-:W-:Y:S05]  /*22910*/  BSYNC B1 ;  /* 0x0000000000017941 */ /* 0x000fea0003800000 */
.L_x_25921:
        /* <DEDUP_REMOVED lines=26> */
.L_x_25925:
        /* <DEDUP_REMOVED lines=9> */
.L_x_25926:
[----:B------:R-:W-:Y:S05]  /*22b50*/  BSYNC B1 ;  /* 0x0000000000017941 */ /* 0x000fea0003800000 */
.L_x_25924:
        /* <DEDUP_REMOVED lines=26> */
.L_x_25928:
        /* <DEDUP_REMOVED lines=9> */
.L_x_25929:
[----:B------:R-:W-:Y:S05]  /*22d90*/  BSYNC B1 ;  /* 0x0000000000017941 */ /* 0x000fea0003800000 */
.L_x_25927:
        /* <DEDUP_REMOVED lines=26> */
.L_x_25931:
        /* <DEDUP_REMOVED lines=9> */
.L_x_25932:
[----:B------:R-:W-:Y:S05]  /*22fd0*/  BSYNC B1 ;  /* 0x0000000000017941 */ /* 0x000fea0003800000 */
.L_x_25930:
        /* <DEDUP_REMOVED lines=26> */
.L_x_25934:
        /* <DEDUP_REMOVED lines=9> */
.L_x_25935:
[----:B------:R-:W-:Y:S05]  /*23210*/  BSYNC B1 ;  /* 0x0000000000017941 */ /* 0x000fea0003800000 */
.L_x_25933:
        /* <DEDUP_REMOVED lines=26> */
.L_x_25937:
        /* <DEDUP_REMOVED lines=9> */
.L_x_25938:
[----:B------:R-:W-:Y:S05]  /*23450*/  BSYNC B1 ;  /* 0x0000000000017941 */ /* 0x000fea0003800000 */
.L_x_25936:
        /* <DEDUP_REMOVED lines=26> */
.L_x_25940:
        /* <DEDUP_REMOVED lines=9> */
.L_x_25941:
[----:B------:R-:W-:Y:S05]  /*23690*/  BSYNC B1 ;  /* 0x0000000000017941 */ /* 0x000fea0003800000 */
.L_x_25939:
        /* <DEDUP_REMOVED lines=26> */
.L_x_25943:
        /* <DEDUP_REMOVED lines=9> */
.L_x_25944:
[----:B------:R-:W-:Y:S05]  /*238d0*/  BSYNC B1 ;  /* 0x0000000000017941 */ /* 0x000fea0003800000 */
.L_x_25942:
        /* <DEDUP_REMOVED lines=26> */
.L_x_25946:
        /* <DEDUP_REMOVED lines=9> */
.L_x_25947:
[----:B------:R-:W-:Y:S05]  /*23b10*/  BSYNC B1 ;  /* 0x0000000000017941 */ /* 0x000fea0003800000 */
.L_x_25945:
        /* <DEDUP_REMOVED lines=26> */
.L_x_25949:
        /* <DEDUP_REMOVED lines=9> */
.L_x_25950:
[----:B------:R-:W-:Y:S05]  /*23d50*/  BSYNC B1 ;  /* 0x0000000000017941 */ /* 0x000fea0003800000 */
.L_x_25948:
        /* <DEDUP_REMOVED lines=26> */
.L_x_25952:
        /* <DEDUP_REMOVED lines=9> */
.L_x_25953:
[----:B------:R-:W-:Y:S05]  /*23f90*/  BSYNC B1 ;  /* 0x0000000000017941 */ /* 0x000fea0003800000 */
.L_x_25951:
        /* <DEDUP_REMOVED lines=26> */
.L_x_25955:
        /* <DEDUP_REMOVED lines=9> */
.L_x_25956:
[----:B------:R-:W-:Y:S05]  /*241d0*/  BSYNC B1 ;  /* 0x0000000000017941 */ /* 0x000fea0003800000 */
.L_x_25954:
        /* <DEDUP_REMOVED lines=26> */
.L_x_25958:
        /* <DEDUP_REMOVED lines=9> */
.L_x_25959:
[----:B------:R-:W-:Y:S05]  /*24410*/  BSYNC B1 ;  /* 0x0000000000017941 */ /* 0x000fea0003800000 */
.L_x_25957:
        /* <DEDUP_REMOVED lines=26> */
.L_x_25961:
        /* <DEDUP_REMOVED lines=9> */
.L_x_25962:
[----:B------:R-:W-:Y:S05]  /*24650*/  BSYNC B1 ;  /* 0x0000000000017941 */ /* 0x000fea0003800000 */
.L_x_25960:
        /* <DEDUP_REMOVED lines=26> */
.L_x_25964:
        /* <DEDUP_REMOVED lines=9> */
.L_x_25965:
[----:B------:R-:W-:Y:S05]  /*24890*/  BSYNC B1 ;  /* 0x0000000000017941 */ /* 0x000fea0003800000 */
.L_x_25963:
        /* <DEDUP_REMOVED lines=26> */
.L_x_25967:
        /* <DEDUP_REMOVED lines=9> */
.L_x_25968:
[----:B------:R-:W-:Y:S05]  /*24ad0*/  BSYNC B1 ;  /* 0x0000000000017941 */ /* 0x000fea0003800000 */
.L_x_25966:
        /* <DEDUP_REMOVED lines=26> */
.L_x_25970:
        /* <DEDUP_REMOVED lines=9> */
.L_x_25971:
[----:B------:R-:W-:Y:S05]  /*24d10*/  BSYNC B1 ;  /* 0x0000000000017941 */ /* 0x000fea0003800000 */
.L_x_25969:
        /* <DEDUP_REMOVED lines=26> */
.L_x_25973:
        /* <DEDUP_REMOVED lines=9> */
.L_x_25974:
[----:B------:R-:W-:Y:S05]  /*24f50*/  BSYNC B1 ;  /* 0x0000000000017941 */ /* 0x000fea0003800000 */
.L_x_25972:
        /* <DEDUP_REMOVED lines=26> */
.L_x_25976:
        /* <DEDUP_REMOVED lines=9> */
.L_x_25977:
[----:B------:R-:W-:Y:S05]  /*25190*/  BSYNC B1 ;  /* 0x0000000000017941 */ /* 0x000fea0003800000 */
.L_x_25975:
        /* <DEDUP_REMOVED lines=26> */
.L_x_25979:
        /* <DEDUP_REMOVED lines=9> */
.L_x_25980:
[----:B------:R-:W-:Y:S05]  /*253d0*/  BSYNC B1 ;  /* 0x0000000000017941 */ /* 0x000fea0003800000 */
.L_x_25978:
        /* <DEDUP_REMOVED lines=26> */
.L_x_25982:
        /* <DEDUP_REMOVED lines=9> */
.L_x_25983:
[----:B------:R-:W-:Y:S05]  /*25610*/  BSYNC B1 ;  /* 0x0000000000017941 */ /* 0x000fea0003800000 */
.L_x_25981:
        /* <DEDUP_REMOVED lines=26> */
.L_x_25985:
        /* <DEDUP_REMOVED lines=9> */
.L_x_25986:
[----:B------:R-:W-:Y:S05]  /*25850*/  BSYNC B1 ;  /* 0x0000000000017941 */ /* 0x000fea0003800000 */
.L_x_25984:
        /* <DEDUP_REMOVED lines=26> */
.L_x_25988:
        /* <DEDUP_REMOVED lines=9> */
.L_x_25989:
[----:B------:R-:W-:Y:S05]  /*25a90*/  BSYNC B1 ;  /* 0x0000000000017941 */ /* 0x000fea0003800000 */
.L_x_25987:
        /* <DEDUP_REMOVED lines=26> */
.L_x_25991:
        /* <DEDUP_REMOVED lines=9> */
.L_x_25992:
[----:B------:R-:W-:Y:S05]  /*25cd0*/  BSYNC B1 ;  /* 0x0000000000017941 */ /* 0x000fea0003800000 */
.L_x_25990:
        /* <DEDUP_REMOVED lines=26> */
.L_x_25994:
        /* <DEDUP_REMOVED lines=9> */
.L_x_25995:
[----:B------:R-:W-:Y:S05]  /*25f10*/  BSYNC B1 ;  /* 0x0000000000017941 */ /* 0x000fea0003800000 */
.L_x_25993:
        /* <DEDUP_REMOVED lines=26> */
.L_x_25997:
        /* <DEDUP_REMOVED lines=9> */
.L_x_25998:
[----:B------:R-:W-:Y:S05]  /*26150*/  BSYNC B1 ;  /* 0x0000000000017941 */ /* 0x000fea0003800000 */
.L_x_25996:
        /* <DEDUP_REMOVED lines=26> */
.L_x_26000:
        /* <DEDUP_REMOVED lines=9> */
.L_x_26001:
[----:B------:R-:W-:Y:S05]  /*26390*/  BSYNC B1 ;  /* 0x0000000000017941 */ /* 0x000fea0003800000 */
.L_x_25999:
        /* <DEDUP_REMOVED lines=26> */
.L_x_26003:
        /* <DEDUP_REMOVED lines=9> */
.L_x_26004:
[----:B------:R-:W-:Y:S05]  /*265d0*/  BSYNC B1 ;  /* 0x0000000000017941 */ /* 0x000fea0003800000 */
.L_x_26002:
        /* <DEDUP_REMOVED lines=26> */
.L_x_26006:
        /* <DEDUP_REMOVED lines=9> */
.L_x_26007:
[----:B------:R-:W-:Y:S05]  /*26810*/  BSYNC B1 ;  /* 0x0000000000017941 */ /* 0x000fea0003800000 */
.L_x_26005:
        /* <DEDUP_REMOVED lines=26> */
.L_x_26009:
        /* <DEDUP_REMOVED lines=9> */
.L_x_26010:
[----:B------:R-:W-:Y:S05]  /*26a50*/  BSYNC B1 ;  /* 0x0000000000017941 */ /* 0x000fea0003800000 */
.L_x_26008:
        /* <DEDUP_REMOVED lines=26> */
.L_x_26012:
        /* <DEDUP_REMOVED lines=9> */
.L_x_26013:
[----:B------:R-:W-:Y:S05]  /*26c90*/  BSYNC B1 ;  /* 0x0000000000017941 */ /* 0x000fea0003800000 */
.L_x_26011:
        /* <DEDUP_REMOVED lines=26> */
.L_x_26015:
        /* <DEDUP_REMOVED lines=9> */
.L_x_26016:
[----:B------:R-:W-:Y:S05]  /*26ed0*/  BSYNC B1 ;  /* 0x0000000000017941 */ /* 0x000fea0003800000 */
.L_x_26014:
        /* <DEDUP_REMOVED lines=26> */
.L_x_26018:
        /* <DEDUP_REMOVED lines=9> */
.L_x_26019:
[----:B------:R-:W-:Y:S05]  /*27110*/  BSYNC B1 ;  /* 0x0000000000017941 */ /* 0x000fea0003800000 */
.L_x_26017:
        /* <DEDUP_REMOVED lines=26> */
.L_x_26021:
        /* <DEDUP_REMOVED lines=9> */
.L_x_26022:
[----:B------:R-:W-:Y:S05]  /*27350*/  BSYNC B1 ;  /* 0x0000000000017941 */ /* 0x000fea0003800000 */
.L_x_26020:
        /* <DEDUP_REMOVED lines=26> */
.L_x_26024:
        /* <DEDUP_REMOVED lines=9> */
.L_x_26025:
[----:B------:R-:W-:Y:S05]  /*27590*/  BSYNC B1 ;  /* 0x0000000000017941 */ /* 0x000fea0003800000 */
.L_x_26023:
        /* <DEDUP_REMOVED lines=26> */
.L_x_26027:
        /* <DEDUP_REMOVED lines=9> */
.L_x_26028:
[----:B------:R-:W-:Y:S05]  /*277d0*/  BSYNC B1 ;  /* 0x0000000000017941 */ /* 0x000fea0003800000 */
.L_x_26026:
        /* <DEDUP_REMOVED lines=26> */
.L_x_26030:
        /* <DEDUP_REMOVED lines=9> */
.L_x_26031:
[----:B------:R-:W-:Y:S05]  /*27a10*/  BSYNC B1 ;  /* 0x0000000000017941 */ /* 0x000fea0003800000 */
.L_x_26029:
        /* <DEDUP_REMOVED lines=26> */
.L_x_26033:
        /* <DEDUP_REMOVED lines=9> */
.L_x_26034:
[----:B------:R-:W-:Y:S05]  /*27c50*/  BSYNC B1 ;  /* 0x0000000000017941 */ /* 0x000fea0003800000 */
.L_x_26032:
        /* <DEDUP_REMOVED lines=26> */
.L_x_26036:
        /* <DEDUP_REMOVED lines=9> */
.L_x_26037:
[----:B------:R-:W-:Y:S05]  /*27e90*/  BSYNC B1 ;  /* 0x0000000000017941 */ /* 0x000fea0003800000 */
.L_x_26035:
        /* <DEDUP_REMOVED lines=26> */
.L_x_26039:
        /* <DEDUP_REMOVED lines=9> */
.L_x_26040:
[----:B------:R-:W-:Y:S05]  /*280d0*/  BSYNC B1 ;  /* 0x0000000000017941 */ /* 0x000fea0003800000 */
.L_x_26038:
        /* <DEDUP_REMOVED lines=26> */
.L_x_26042:
        /* <DEDUP_REMOVED lines=9> */
.L_x_26043:
[----:B------:R-:W-:Y:S05]  /*28310*/  BSYNC B1 ;  /* 0x0000000000017941 */ /* 0x000fea0003800000 */
.L_x_26041:
        /* <DEDUP_REMOVED lines=26> */
.L_x_26045:
        /* <DEDUP_REMOVED lines=9> */
.L_x_26046:
[----:B------:R-:W-:Y:S05]  /*28550*/  BSYNC B1 ;  /* 0x0000000000017941 */ /* 0x000fea0003800000 */
.L_x_26044:
        /* <DEDUP_REMOVED lines=26> */
.L_x_26048:
        /* <DEDUP_REMOVED lines=9> */
.L_x_26049:
[----:B------:R-:W-:Y:S05]  /*28790*/  BSYNC B1 ;  /* 0x0000000000017941 */ /* 0x000fea0003800000 */
.L_x_26047:
        /* <DEDUP_REMOVED lines=26> */
.L_x_26051:
        /* <DEDUP_REMOVED lines=9> */
.L_x_26052:
[----:B------:R-:W-:Y:S05]  /*289d0*/  BSYNC B1 ;  /* 0x0000000000017941 */ /* 0x000fea0003800000 */
.L_x_26050:
        /* <DEDUP_REMOVED lines=26> */
.L_x_26054:
        /* <DEDUP_REMOVED lines=9> */
.L_x_26055:
[----:B------:R-:W-:Y:S05]  /*28c10*/  BSYNC B1 ;  /* 0x0000000000017941 */ /* 0x000fea0003800000 */
.L_x_26053:
        /* <DEDUP_REMOVED lines=26> */
.L_x_26057:
        /* <DEDUP_REMOVED lines=9> */
.L_x_26058:
[----:B------:R-:W-:Y:S05]  /*28e50*/  BSYNC B1 ;  /* 0x0000000000017941 */ /* 0x000fea0003800000 */
.L_x_26056:
        /* <DEDUP_REMOVED lines=26> */
.L_x_26060:
        /* <DEDUP_REMOVED lines=9> */
.L_x_26061:
[----:B------:R-:W-:Y:S05]  /*29090*/  BSYNC B1 ;  /* 0x0000000000017941 */ /* 0x000fea0003800000 */
.L_x_26059:
        /* <DEDUP_REMOVED lines=26> */
.L_x_26063:
        /* <DEDUP_REMOVED lines=9> */
.L_x_26064:
[----:B------:R-:W-:Y:S05]  /*292d0*/  BSYNC B1 ;  /* 0x0000000000017941 */ /* 0x000fea0003800000 */
.L_x_26062:
        /* <DEDUP_REMOVED lines=26> */
.L_x_26066:
        /* <DEDUP_REMOVED lines=9> */
.L_x_26067:
[----:B------:R-:W-:Y:S05]  /*29510*/  BSYNC B1 ;  /* 0x0000000000017941 */ /* 0x000fea0003800000 */
.L_x_26065:
        /* <DEDUP_REMOVED lines=26> */
.L_x_26069:
        /* <DEDUP_REMOVED lines=9> */
.L_x_26070:
[----:B------:R-:W-:Y:S05]  /*29750*/  BSYNC B1 ;  /* 0x0000000000017941 */ /* 0x000fea0003800000 */
.L_x_26068:
        /* <DEDUP_REMOVED lines=26> */
.L_x_26072:
        /* <DEDUP_REMOVED lines=9> */
.L_x_26073:
[----:B------:R-:W-:Y:S05]  /*29990*/  BSYNC B1 ;  /* 0x0000000000017941 */ /* 0x000fea0003800000 */
.L_x_26071:
        /* <DEDUP_REMOVED lines=26> */
.L_x_26075:
        /* <DEDUP_REMOVED lines=9> */
.L_x_26076:
[----:B------:R-:W-:Y:S05]  /*29bd0*/  BSYNC B1 ;  /* 0x0000000000017941 */ /* 0x000fea0003800000 */
.L_x_26074:
        /* <DEDUP_REMOVED lines=27> */
.L_x_26078:
        /* <DEDUP_REMOVED lines=9> */
.L_x_26079:
[----:B------:R-:W-:Y:S05]  /*29e20*/  BSYNC B1 ;  /* 0x0000000000017941 */ /* 0x000fea0003800000 */
.L_x_26077:
        /* <DEDUP_REMOVED lines=26> */
.L_x_26081:
        /* <DEDUP_REMOVED lines=9> */
.L_x_26082:
[----:B------:R-:W-:Y:S05]  /*2a060*/  BSYNC B1 ;  /* 0x0000000000017941 */ /* 0x000fea0003800000 */
.L_x_26080:
        /* <DEDUP_REMOVED lines=26> */
.L_x_26084:
        /* <DEDUP_REMOVED lines=13> */
.L_x_26085:
[----:B------:R-:W-:Y:S05]  /*2a2e0*/  BSYNC B1 ;  /* 0x0000000000017941 */ /* 0x000fea0003800000 */
.L_x_26083:
        /* <DEDUP_REMOVED lines=16> */
.L_x_25704:
[----:B------:R-:W-:Y:S05]  /*2a3f0*/  BSYNC B0 ;  /* 0x0000000000007941 */ /* 0x000fea0003800000 */
.L_x_25703:
        /* <DEDUP_REMOVED lines=677> */
.L_x_26470:
        /* <DEDUP_REMOVED lines=35> */
.L_x_26090:
[----:B------:R-:W2:Y:S04]  /*2d080*/  LDL.LU R0, [R1+0x99c] ;  /* 0x00099c0001007983 */ /* 0x000ea80000300800 */
[----:B--2---:R0:W-:Y:S02]  /*2d090*/  STL [R1+0xba4], R0 ;  /* 0x000ba40001007387 */ /* 0x0041e40000100800 */
[----:B0-----:R-:W-:Y:S02]  /*2d0a0*/  IMAD.MOV.U32 R0, RZ, RZ, R29 ;  /* 0x000000ffff007224 */ /* 0x001fe400078e001d */
[----:B------:R-:W2:Y:S04]  /*2d0b0*/  LDL.LU R29, [R1+0x998] ;  /* 0x00099800011d7983 */ /* 0x000ea80000300800 */
[----:B--2---:R0:W-:Y:S02]  /*2d0c0*/  STL [R1+0x99c], R29 ;  /* 0x00099c1d01007387 */ /* 0x0041e40000100800 */
[----:B0-----:R-:W-:-:S07]  /*2d0d0*/  IMAD.MOV.U32 R29, RZ, RZ, R28 ;  /* 0x000000ffff1d7224 */ /* 0x001fce00078e001c */
.L_x_26091:
[----:B------:R-:W-:Y:S05]  /*2d0e0*/  BSYNC B1 ;  /* 0x0000000000017941 */ /* 0x000fea0003800000 */
.L_x_26089:
        /* <DEDUP_REMOVED lines=16> */
.L_x_26093:
[----:B------:R0:W-:Y:S04]  /*2d1f0*/  STL [R1+0xba0], R0 ;  /* 0x000ba00001007387 */ /* 0x0001e80000100800 */
[----:B------:R-:W2:Y:S04]  /*2d200*/  LDL.LU R28, [R1+0xba4] ;  /* 0x000ba400011c7983 */ /* 0x000ea80000300800 */
[----:B0-----:R-:W3:Y:S04]  /*2d210*/  LDL.LU R0, [R1+0x9a4] ;  /* 0x0009a40001007983 */ /* 0x001ee80000300800 */
[----:B--2---:R0:W-:Y:S04]  /*2d220*/  STL [R1+0xba8], R28 ;  /* 0x000ba81c01007387 */ /* 0x0041e80000100800 */
[----:B---3--:R1:W-:Y:S01]  /*2d230*/  STL [R1+0x998], R0 ;  /* 0x0009980001007387 */ /* 0x0083e20000100800 */
[----:B0-----:R-:W-:-:S07]  /*2d240*/  IMAD.MOV.U32 R28, RZ, RZ, R27 ;  /* 0x000000ffff1c7224 */ /* 0x001fce00078e001b */
.L_x_26094:
[----:B------:R-:W-:Y:S05]  /*2d250*/  BSYNC B1 ;  /* 0x0000000000017941 */ /* 0x000fea0003800000 */
.L_x_26092:
        /* <DEDUP_REMOVED lines=15> */
.L_x_26096:
[----:B------:R-:W2:Y:S04]  /*2d350*/  LDL.LU R27, [R1+0xba8] ;  /* 0x000ba800011b7983 */ /* 0x000ea80000300800 */
[----:B------:R1:W5:Y:S04]  /*2d360*/  LDL.LU R0, [R1+0xba0] ;  /* 0x000ba00001007983 */ /* 0x0003680000300800 */
[----:B--2---:R2:W-:Y:S04]  /*2d370*/  STL [R1+0xba4], R27 ;  /* 0x000ba41b01007387 */ /* 0x0045e80000100800 */
[----:B--2---:R-:W2:Y:S04]  /*2d380*/  LDL.LU R27, [R1+0x9a0] ;  /* 0x0009a000011b7983 */ /* 0x004ea80000300800 */
[----:B--2---:R2:W-:Y:S02]  /*2d390*/  STL [R1+0x9a4], R27 ;  /* 0x0009a41b01007387 */ /* 0x0045e40000100800 */
[----:B-12---:R-:W-:-:S07]  /*2d3a0*/  IMAD.MOV.U32 R27, RZ, RZ, R26 ;  /* 0x000000ffff1b7224 */ /* 0x006fce00078e001a */
.L_x_26097:
[----:B------:R-:W-:Y:S05]  /*2d3b0*/  BSYNC B1 ;  /* 0x0000000000017941 */ /* 0x000fea0003800000 */
.L_x_26095:
        /* <DEDUP_REMOVED lines=16> */
.L_x_26099:
[----:B------:R1:W-:Y:S04]  /*2d4c0*/  STL [R1+0xba0], R0 ;  /* 0x000ba00001007387 */ /* 0x0003e80000100800 */
[----:B------:R-:W2:Y:S04]  /*2d4d0*/  LDL.LU R26, [R1+0xba4] ;  /* 0x000ba400011a7983 */ /* 0x000ea80000300800 */
[----:B-1----:R-:W3:Y:S04]  /*2d4e0*/  LDL.LU R0, [R1+0x9ac] ;  /* 0x0009ac0001007983 */ /* 0x002ee80000300800 */
[----:B--2---:R1:W-:Y:S04]  /*2d4f0*/  STL [R1+0xba8], R26 ;  /* 0x000ba81a01007387 */ /* 0x0043e80000100800 */
[----:B---3--:R2:W-:Y:S01]  /*2d500*/  STL [R1+0x9a0], R0 ;  /* 0x0009a00001007387 */ /* 0x0085e20000100800 */
[----:B-1----:R-:W-:-:S07]  /*2d510*/  IMAD.MOV.U32 R26, RZ, RZ, R25 ;  /* 0x000000ffff1a7224 */ /* 0x002fce00078e0019 */
.L_x_26100:
[----:B------:R-:W-:Y:S05]  /*2d520*/  BSYNC B1 ;  /* 0x0000000000017941 */ /* 0x000fea0003800000 */
.L_x_26098:
        /* <DEDUP_REMOVED lines=15> */
.L_x_26102:
[----:B------:R-:W2:Y:S04]  /*2d620*/  LDL.LU R25, [R1+0xba8] ;  /* 0x000ba80001197983 */ /* 0x000ea80000300800 */
[----:B------:R3:W5:Y:S04]  /*2d630*/  LDL.LU R0, [R1+0xba0] ;  /* 0x000ba00001007983 */ /* 0x0007680000300800 */
[----:B--2---:R2:W-:Y:S04]  /*2d640*/  STL [R1+0xba4], R25 ;  /* 0x000ba41901007387 */ /* 0x0045e80000100800 */
[----:B--2---:R-:W2:Y:S04]  /*2d650*/  LDL.LU R25, [R1+0x9a8] ;  /* 0x0009a80001197983 */ /* 0x004ea80000300800 */
[----:B--2---:R2:W-:Y:S02]  /*2d660*/  STL [R1+0x9ac], R25 ;  /* 0x0009ac1901007387 */ /* 0x0045e40000100800 */
[----:B--23--:R-:W-:-:S07]  /*2d670*/  IMAD.MOV.U32 R25, RZ, RZ, R24 ;  /* 0x000000ffff197224 */ /* 0x00cfce00078e0018 */
.L_x_26103:
[----:B------:R-:W-:Y:S05]  /*2d680*/  BSYNC B1 ;  /* 0x0000000000017941 */ /* 0x000fea0003800000 */
.L_x_26101:
        /* <DEDUP_REMOVED lines=16> */
.L_x_26105:
[----:B------:R2:W-:Y:S04]  /*2d790*/  STL [R1+0xba0], R0 ;  /* 0x000ba00001007387 */ /* 0x0005e80000100800 */
[----:B------:R-:W3:Y:S04]  /*2d7a0*/  LDL.LU R24, [R1+0xba4] ;  /* 0x000ba40001187983 */ /* 0x000ee80000300800 */
[----:B--2---:R-:W2:Y:S04]  /*2d7b0*/  LDL.LU R0, [R1+0x9b4] ;  /* 0x0009b40001007983 */ /* 0x004ea80000300800 */
[----:B---3--:R3:W-:Y:S04]  /*2d7c0*/  STL [R1+0xba8], R24 ;  /* 0x000ba81801007387 */ /* 0x0087e80000100800 */
[----:B--2---:R2:W-:Y:S01]  /*2d7d0*/  STL [R1+0x9a8], R0 ;  /* 0x0009a80001007387 */ /* 0x0045e20000100800 */
[----:B---3--:R-:W-:-:S07]  /*2d7e0*/  IMAD.MOV.U32 R24, RZ, RZ, R23 ;  /* 0x000000ffff187224 */ /* 0x008fce00078e0017 */
.L_x_26106:
[----:B------:R-:W-:Y:S05]  /*2d7f0*/  BSYNC B1 ;  /* 0x0000000000017941 */ /* 0x000fea0003800000 */
.L_x_26104:
        /* <DEDUP_REMOVED lines=15> */
.L_x_26108:
[----:B------:R-:W3:Y:S04]  /*2d8f0*/  LDL.LU R23, [R1+0xba8] ;  /* 0x000ba80001177983 */ /* 0x000ee80000300800 */
[----:B------:R4:W5:Y:S04]  /*2d900*/  LDL.LU R0, [R1+0xba0] ;  /* 0x000ba00001007983 */ /* 0x0009680000300800 */
[----:B---3--:R3:W-:Y:S04]  /*2d910*/  STL [R1+0xba4], R23 ;  /* 0x000ba41701007387 */ /* 0x0087e80000100800 */
[----:B---3--:R-:W3:Y:S04]  /*2d920*/  LDL.LU R23, [R1+0x9b0] ;  /* 0x0009b00001177983 */ /* 0x008ee80000300800 */
[----:B---3--:R3:W-:Y:S02]  /*2d930*/  STL [R1+0x9b4], R23 ;  /* 0x0009b41701007387 */ /* 0x0087e40000100800 */
[----:B---34-:R-:W-:-:S07]  /*2d940*/  IMAD.MOV.U32 R23, RZ, RZ, R22 ;  /* 0x000000ffff177224 */ /* 0x018fce00078e0016 */
.L_x_26109:
[----:B------:R-:W-:Y:S05]  /*2d950*/  BSYNC B1 ;  /* 0x0000000000017941 */ /* 0x000fea0003800000 */
.L_x_26107:
        /* <DEDUP_REMOVED lines=16> */
.L_x_26111:
[----:B------:R3:W-:Y:S04]  /*2da60*/  STL [R1+0xba0], R0 ;  /* 0x000ba00001007387 */ /* 0x0007e80000100800 */
[----:B------:R-:W4:Y:S04]  /*2da70*/  LDL.LU R22, [R1+0xba4] ;  /* 0x000ba40001167983 */ /* 0x000f280000300800 */
[----:B---3--:R-:W3:Y:S04]  /*2da80*/  LDL.LU R0, [R1+0x9bc] ;  /* 0x0009bc0001007983 */ /* 0x008ee80000300800 */
[----:B----4-:R4:W-:Y:S04]  /*2da90*/  STL [R1+0xba8], R22 ;  /* 0x000ba81601007387 */ /* 0x0109e80000100800 */
[----:B---3--:R3:W-:Y:S01]  /*2daa0*/  STL [R1+0x9b0], R0 ;  /* 0x0009b00001007387 */ /* 0x0087e20000100800 */
[----:B----4-:R-:W-:-:S07]  /*2dab0*/  IMAD.MOV.U32 R22, RZ, RZ, R21 ;  /* 0x000000ffff167224 */ /* 0x010fce00078e0015 */
.L_x_26112:
[----:B------:R-:W-:Y:S05]  /*2dac0*/  BSYNC B1 ;  /* 0x0000000000017941 */ /* 0x000fea0003800000 */
.L_x_26110:
        /* <DEDUP_REMOVED lines=15> */
.L_x_26114:
[----:B------:R-:W4:Y:S04]  /*2dbc0*/  LDL.LU R21, [R1+0xba8] ;  /* 0x000ba80001157983 */ /* 0x000f280000300800 */
[----:B------:R0:W5:Y:S04]  /*2dbd0*/  LDL.LU R0, [R1+0xba0] ;  /* 0x000ba00001007983 */ /* 0x0001680000300800 */
[----:B----4-:R4:W-:Y:S04]  /*2dbe0*/  STL [R1+0xba4], R21 ;  /* 0x000ba41501007387 */ /* 0x0109e80000100800 */
[----:B----4-:R-:W4:Y:S04]  /*2dbf0*/  LDL.LU R21, [R1+0x9b8] ;  /* 0x0009b80001157983 */ /* 0x010f280000300800 */
[----:B----4-:R4:W-:Y:S02]  /*2dc00*/  STL [R1+0x9bc], R21 ;  /* 0x0009bc1501007387 */ /* 0x0109e40000100800 */
[----:B0---4-:R-:W-:-:S07]  /*2dc10*/  IMAD.MOV.U32 R21, RZ, RZ, R20 ;  /* 0x000000ffff157224 */ /* 0x011fce00078e0014 */
.L_x_26115:
[----:B------:R-:W-:Y:S05]  /*2dc20*/  BSYNC B1 ;  /* 0x0000000000017941 */ /* 0x000fea0003800000 */
.L_x_26113:
        /* <DEDUP_REMOVED lines=16> */
.L_x_26117:
[----:B------:R4:W-:Y:S04]  /*2dd30*/  STL [R1+0xba0], R0 ;  /* 0x000ba00001007387 */ /* 0x0009e80000100800 */
[----:B------:R-:W2:Y:S04]  /*2dd40*/  LDL.LU R20, [R1+0xba4] ;  /* 0x000ba40001147983 */ /* 0x000ea80000300800 */
[----:B----4-:R-:W4:Y:S04]  /*2dd50*/  LDL.LU R0, [R1+0x9c4] ;  /* 0x0009c40001007983 */ /* 0x010f280000300800 */
[----:B--2---:R2:W-:Y:S04]  /*2dd60*/  STL [R1+0xba8], R20 ;  /* 0x000ba81401007387 */ /* 0x0045e80000100800 */
[----:B----4-:R4:W-:Y:S01]  /*2dd70*/  STL [R1+0x9b8], R0 ;  /* 0x0009b80001007387 */ /* 0x0109e20000100800 */
[----:B--2---:R-:W-:-:S07]  /*2dd80*/  IMAD.MOV.U32 R20, RZ, RZ, R19 ;  /* 0x000000ffff147224 */ /* 0x004fce00078e0013 */
.L_x_26118:
[----:B------:R-:W-:Y:S05]  /*2dd90*/  BSYNC B1 ;  /* 0x0000000000017941 */ /* 0x000fea0003800000 */
.L_x_26116:
        /* <DEDUP_REMOVED lines=15> */
.L_x_26120:
[----:B------:R-:W4:Y:S04]  /*2de90*/  LDL.LU R19, [R1+0xba8] ;  /* 0x000ba80001137983 */ /* 0x000f280000300800 */
[----:B------:R0:W5:Y:S04]  /*2dea0*/  LDL.LU R0, [R1+0xba0] ;  /* 0x000ba00001007983 */ /* 0x0001680000300800 */
[----:B----4-:R4:W-:Y:S04]  /*2deb0*/  STL [R1+0xba4], R19 ;  /* 0x000ba41301007387 */ /* 0x0109e80000100800 */
[----:B----4-:R-:W4:Y:S04]  /*2dec0*/  LDL.LU R19, [R1+0x9c0] ;  /* 0x0009c00001137983 */ /* 0x010f280000300800 */
[----:B----4-:R4:W-:Y:S02]  /*2ded0*/  STL [R1+0x9c4], R19 ;  /* 0x0009c41301007387 */ /* 0x0109e40000100800 */
[----:B0---4-:R-:W-:-:S07]  /*2dee0*/  IMAD.MOV.U32 R19, RZ, RZ, R18 ;  /* 0x000000ffff137224 */ /* 0x011fce00078e0012 */
.L_x_26121:
[----:B------:R-:W-:Y:S05]  /*2def0*/  BSYNC B1 ;  /* 0x0000000000017941 */ /* 0x000fea0003800000 */
.L_x_26119:
        /* <DEDUP_REMOVED lines=16> */
.L_x_26123:
[----:B------:R4:W-:Y:S04]  /*2e000*/  STL [R1+0xba0], R0 ;  /* 0x000ba00001007387 */ /* 0x0009e80000100800 */
[----:B------:R-:W2:Y:S04]  /*2e010*/  LDL.LU R18, [R1+0xba4] ;  /* 0x000ba40001127983 */ /* 0x000ea80000300800 */
[----:B----4-:R-:W4:Y:S04]  /*2e020*/  LDL.LU R0, [R1+0x9cc] ;  /* 0x0009cc0001007983 */ /* 0x010f280000300800 */
[----:B--2---:R2:W-:Y:S04]  /*2e030*/  STL [R1+0xba8], R18 ;  /* 0x000ba81201007387 */ /* 0x0045e80000100800 */
[----:B----4-:R4:W-:Y:S01]  /*2e040*/  STL [R1+0x9c0], R0 ;  /* 0x0009c00001007387 */ /* 0x0109e20000100800 */
[----:B--2---:R-:W-:-:S07]  /*2e050*/  IMAD.MOV.U32 R18, RZ, RZ, R17 ;  /* 0x000000ffff127224 */ /* 0x004fce00078e0011 */
.L_x_26124:
[----:B------:R-:W-:Y:S05]  /*2e060*/  BSYNC B1 ;  /* 0x0000000000017941 */ /* 0x000fea0003800000 */
.L_x_26122:
        /* <DEDUP_REMOVED lines=15> */
.L_x_26126:
[----:B------:R-:W4:Y:S04]  /*2e160*/  LDL.LU R17, [R1+0xba8] ;  /* 0x000ba80001117983 */ /* 0x000f280000300800 */
[----:B------:R0:W5:Y:S04]  /*2e170*/  LDL.LU R0, [R1+0xba0] ;  /* 0x000ba00001007983 */ /* 0x0001680000300800 */
[----:B----4-:R4:W-:Y:S04]  /*2e180*/  STL [R1+0xba4], R17 ;  /* 0x000ba41101007387 */ /* 0x0109e80000100800 */
[----:B----4-:R-:W4:Y:S04]  /*2e190*/  LDL.LU R17, [R1+0x9c8] ;  /* 0x0009c80001117983 */ /* 0x010f280000300800 */
[----:B----4-:R4:W-:Y:S02]  /*2e1a0*/  STL [R1+0x9cc], R17 ;  /* 0x0009cc1101007387 */ /* 0x0109e40000100800 */
[----:B0---4-:R-:W-:-:S07]  /*2e1b0*/  IMAD.MOV.U32 R17, RZ, RZ, R16 ;  /* 0x000000ffff117224 */ /* 0x011fce00078e0010 */
.L_x_26127:
[----:B------:R-:W-:Y:S05]  /*2e1c0*/  BSYNC B1 ;  /* 0x0000000000017941 */ /* 0x000fea0003800000 */
.L_x_26125:
        /* <DEDUP_REMOVED lines=16> */
.L_x_26129:
[----:B------:R4:W-:Y:S04]  /*2e2d0*/  STL [R1+0xba0], R0 ;  /* 0x000ba00001007387 */ /* 0x0009e80000100800 */
[----:B------:R-:W2:Y:S04]  /*2e2e0*/  LDL.LU R16, [R1+0xba4] ;  /* 0x000ba40001107983 */ /* 0x000ea80000300800 */
[----:B----4-:R-:W4:Y:S04]  /*2e2f0*/  LDL.LU R0, [R1+0x9d4] ;  /* 0x0009d40001007983 */ /* 0x010f280000300800 */
[----:B--2---:R2:W-:Y:S04]  /*2e300*/  STL [R1+0xba8], R16 ;  /* 0x000ba81001007387 */ /* 0x0045e80000100800 */
[----:B----4-:R4:W-:Y:S01]  /*2e310*/  STL [R1+0x9c8], R0 ;  /* 0x0009c80001007387 */ /* 0x0109e20000100800 */
[----:B--2---:R-:W-:-:S07]  /*2e320*/  IMAD.MOV.U32 R16, RZ, RZ, R15 ;  /* 0x000000ffff107224 */ /* 0x004fce00078e000f */
.L_x_26130:
[----:B------:R-:W-:Y:S05]  /*2e330*/  BSYNC B1 ;  /* 0x0000000000017941 */ /* 0x000fea0003800000 */
.L_x_26128:
        /* <DEDUP_REMOVED lines=15> */
.L_x_26132:
[----:B------:R-:W4:Y:S04]  /*2e430*/  LDL.LU R15, [R1+0xba8] ;  /* 0x000ba800010f7983 */ /* 0x000f280000300800 */
[----:B------:R0:W5:Y:S04]  /*2e440*/  LDL.LU R0, [R1+0xba0] ;  /* 0x000ba00001007983 */ /* 0x0001680000300800 */
[----:B----4-:R4:W-:Y:S04]  /*2e450*/  STL [R1+0xba4], R15 ;  /* 0x000ba40f01007387 */ /* 0x0109e80000100800 */
[----:B----4-:R-:W4:Y:S04]  /*2e460*/  LDL.LU R15, [R1+0x9d0] ;  /* 0x0009d000010f7983 */ /* 0x010f280000300800 */
[----:B----4-:R4:W-:Y:S02]  /*2e470*/  STL [R1+0x9d4], R15 ;  /* 0x0009d40f01007387 */ /* 0x0109e40000100800 */
[----:B0---4-:R-:W-:-:S07]  /*2e480*/  IMAD.MOV.U32 R15, RZ, RZ, R14 ;  /* 0x000000ffff0f7224 */ /* 0x011fce00078e000e */
.L_x_26133:
[----:B------:R-:W-:Y:S05]  /*2e490*/  BSYNC B1 ;  /* 0x0000000000017941 */ /* 0x000fea0003800000 */
.L_x_26131:
        /* <DEDUP_REMOVED lines=16> */
.L_x_26135:
[----:B------:R4:W-:Y:S04]  /*2e5a0*/  STL [R1+0xba0], R0 ;  /* 0x000ba00001007387 */ /* 0x0009e80000100800 */
[----:B------:R-:W2:Y:S04]  /*2e5b0*/  LDL.LU R14, [R1+0xba4] ;  /* 0x000ba400010e7983 */ /* 0x000ea80000300800 */
[----:B----4-:R-:W4:Y:S04]  /*2e5c0*/  LDL.LU R0, [R1+0x9dc] ;  /* 0x0009dc0001007983 */ /* 0x010f280000300800 */
[----:B--2---:R2:W-:Y:S04]  /*2e5d0*/  STL [R1+0xba8], R14 ;  /* 0x000ba80e01007387 */ /* 0x0045e80000100800 */
[----:B----4-:R4:W-:Y:S01]  /*2e5e0*/  STL [R1+0x9d0], R0 ;  /* 0x0009d00001007387 */ /* 0x0109e20000100800 */
[----:B--2---:R-:W-:-:S07]  /*2e5f0*/  IMAD.MOV.U32 R14, RZ, RZ, R13 ;  /* 0x000000ffff0e7224 */ /* 0x004fce00078e000d */
.L_x_26136:
[----:B------:R-:W-:Y:S05]  /*2e600*/  BSYNC B1 ;  /* 0x0000000000017941 */ /* 0x000fea0003800000 */
.L_x_26134:
        /* <DEDUP_REMOVED lines=15> */
.L_x_26138:
[----:B------:R-:W4:Y:S04]  /*2e700*/  LDL.LU R13, [R1+0xba8] ;  /* 0x000ba800010d7983 */ /* 0x000f280000300800 */
[----:B------:R0:W5:Y:S04]  /*2e710*/  LDL.LU R0, [R1+0xba0] ;  /* 0x000ba00001007983 */ /* 0x0001680000300800 */
[----:B----4-:R4:W-:Y:S04]  /*2e720*/  STL [R1+0xba4], R13 ;  /* 0x000ba40d01007387 */ /* 0x0109e80000100800 */
[----:B----4-:R-:W4:Y:S04]  /*2e730*/  LDL.LU R13, [R1+0x9d8] ;  /* 0x0009d800010d7983 */ /* 0x010f280000300800 */
[----:B----4-:R4:W-:Y:S02]  /*2e740*/  STL [R1+0x9dc], R13 ;  /* 0x0009dc0d01007387 */ /* 0x0109e40000100800 */
[----:B0---4-:R-:W-:-:S07]  /*2e750*/  IMAD.MOV.U32 R13, RZ, RZ, R12 ;  /* 0x000000ffff0d7224 */ /* 0x011fce00078e000c */
.L_x_26139:
[----:B------:R-:W-:Y:S05]  /*2e760*/  BSYNC B1 ;  /* 0x0000000000017941 */ /* 0x000fea0003800000 */
.L_x_26137:
        /* <DEDUP_REMOVED lines=16> */
.L_x_26141:
[----:B------:R4:W-:Y:S04]  /*2e870*/  STL [R1+0xba0], R0 ;  /* 0x000ba00001007387 */ /* 0x0009e80000100800 */
[----:B------:R-:W2:Y:S04]  /*2e880*/  LDL.LU R12, [R1+0xba4] ;  /* 0x000ba400010c7983 */ /* 0x000ea80000300800 */
[----:B----4-:R-:W4:Y:S04]  /*2e890*/  LDL.LU R0, [R1+0x9e4] ;  /* 0x0009e40001007983 */ /* 0x010f280000300800 */
[----:B--2---:R2:W-:Y:S04]  /*2e8a0*/  STL [R1+0xba8], R12 ;  /* 0x000ba80c01007387 */ /* 0x0045e80000100800 */
[----:B----4-:R4:W-:Y:S01]  /*2e8b0*/  STL [R1+0x9d8], R0 ;  /* 0x0009d80001007387 */ /* 0x0109e20000100800 */
[----:B--2---:R-:W-:-:S07]  /*2e8c0*/  IMAD.MOV.U32 R12, RZ, RZ, R11 ;  /* 0x000000ffff0c7224 */ /* 0x004fce00078e000b */
.L_x_26142:
[----:B------:R-:W-:Y:S05]  /*2e8d0*/  BSYNC B1 ;  /* 0x0000000000017941 */ /* 0x000fea0003800000 */
.L_x_26140:
        /* <DEDUP_REMOVED lines=15> */
.L_x_26144:
[----:B------:R-:W4:Y:S04]  /*2e9d0*/  LDL.LU R11, [R1+0xba8] ;  /* 0x000ba800010b7983 */ /* 0x000f280000300800 */
[----:B------:R0:W5:Y:S04]  /*2e9e0*/  LDL.LU R0, [R1+0xba0] ;  /* 0x000ba00001007983 */ /* 0x0001680000300800 */
[----:B----4-:R4:W-:Y:S04]  /*2e9f0*/  STL [R1+0xba4], R11 ;  /* 0x000ba40b01007387 */ /* 0x0109e80000100800 */
[----:B----4-:R-:W4:Y:S04]  /*2ea00*/  LDL.LU R11, [R1+0x9e0] ;  /* 0x0009e000010b7983 */ /* 0x010f280000300800 */
[----:B----4-:R4:W-:Y:S02]  /*2ea10*/  STL [R1+0x9e4], R11 ;  /* 0x0009e40b01007387 */ /* 0x0109e40000100800 */
[----:B0---4-:R-:W-:-:S07]  /*2ea20*/  IMAD.MOV.U32 R11, RZ, RZ, R10 ;  /* 0x000000ffff0b7224 */ /* 0x011fce00078e000a */
.L_x_26145:
[----:B------:R-:W-:Y:S05]  /*2ea30*/  BSYNC B1 ;  /* 0x0000000000017941 */ /* 0x000fea0003800000 */
.L_x_26143:
        /* <DEDUP_REMOVED lines=16> */
.L_x_26147:
[----:B------:R4:W-:Y:S04]  /*2eb40*/  STL [R1+0xba0], R0 ;  /* 0x000ba00001007387 */ /* 0x0009e80000100800 */
[----:B------:R-:W2:Y:S04]  /*2eb50*/  LDL.LU R10, [R1+0xba4] ;  /* 0x000ba400010a7983 */ /* 0x000ea80000300800 */
[----:B----4-:R-:W4:Y:S04]  /*2eb60*/  LDL.LU R0, [R1+0x9ec] ;  /* 0x0009ec0001007983 */ /* 0x010f280000300800 */
[----:B--2---:R2:W-:Y:S04]  /*2eb70*/  STL [R1+0xba8], R10 ;  /* 0x000ba80a01007387 */ /* 0x0045e80000100800 */
[----:B----4-:R4:W-:Y:S01]  /*2eb80*/  STL [R1+0x9e0], R0 ;  /* 0x0009e00001007387 */ /* 0x0109e20000100800 */
[----:B--2---:R-:W-:-:S07]  /*2eb90*/  IMAD.MOV.U32 R10, RZ, RZ, R9 ;  /* 0x000000ffff0a7224 */ /* 0x004fce00078e0009 */
.L_x_26148:
[----:B------:R-:W-:Y:S05]  /*2eba0*/  BSYNC B1 ;  /* 0x0000000000017941 */ /* 0x000fea0003800000 */
.L_x_26146:
        /* <DEDUP_REMOVED lines=15> */
.L_x_26150:
[----:B------:R-:W4:Y:S04]  /*2eca0*/  LDL.LU R9, [R1+0xba8] ;  /* 0x000ba80001097983 */ /* 0x000f280000300800 */
[----:B------:R0:W5:Y:S04]  /*2ecb0*/  LDL.LU R0, [R1+0xba0] ;  /* 0x000ba00001007983 */ /* 0x0001680000300800 */
[----:B----4-:R4:W-:Y:S04]  /*2ecc0*/  STL [R1+0xba4], R9 ;  /* 0x000ba40901007387 */ /* 0x0109e80000100800 */
[----:B----4-:R-:W4:Y:S04]  /*2ecd0*/  LDL.LU R9, [R1+0x9e8] ;  /* 0x0009e80001097983 */ /* 0x010f280000300800 */
[----:B----4-:R4:W-:Y:S02]  /*2ece0*/  STL [R1+0x9ec], R9 ;  /* 0x0009ec0901007387 */ /* 0x0109e40000100800 */
[----:B0---4-:R-:W-:-:S07]  /*2ecf0*/  IMAD.MOV.U32 R9, RZ, RZ, R8 ;  /* 0x000000ffff097224 */ /* 0x011fce00078e0008 */
.L_x_26151:
[----:B------:R-:W-:Y:S05]  /*2ed00*/  BSYNC B1 ;  /* 0x0000000000017941 */ /* 0x000fea0003800000 */
.L_x_26149:
        /* <DEDUP_REMOVED lines=16> */
.L_x_26153:
[----:B------:R4:W-:Y:S04]  /*2ee10*/  STL [R1+0xba0], R0 ;  /* 0x000ba00001007387 */ /* 0x0009e80000100800 */
[----:B------:R-:W2:Y:S04]  /*2ee20*/  LDL.LU R8, [R1+0xba4] ;  /* 0x000ba40001087983 */ /* 0x000ea80000300800 */
[----:B----4-:R-:W4:Y:S04]  /*2ee30*/  LDL.LU R0, [R1+0x9f4] ;  /* 0x0009f40001007983 */ /* 0x010f280000300800 */
[----:B--2---:R2:W-:Y:S04]  /*2ee40*/  STL [R1+0xba8], R8 ;  /* 0x000ba80801007387 */ /* 0x0045e80000100800 */
[----:B----4-:R4:W-:Y:S01]  /*2ee50*/  STL [R1+0x9e8], R0 ;  /* 0x0009e80001007387 */ /* 0x0109e20000100800 */
[----:B--2---:R-:W-:-:S07]  /*2ee60*/  IMAD.MOV.U32 R8, RZ, RZ, R7 ;  /* 0x000000ffff087224 */ /* 0x004fce00078e0007 */
.L_x_26154:
[----:B------:R-:W-:Y:S05]  /*2ee70*/  BSYNC B1 ;  /* 0x0000000000017941 */ /* 0x000fea0003800000 */
.L_x_26152:
        /* <DEDUP_REMOVED lines=15> */
.L_x_26156:
[----:B------:R-:W4:Y:S04]  /*2ef70*/  LDL.LU R7, [R1+0xba8] ;  /* 0x000ba80001077983 */ /* 0x000f280000300800 */
[----:B------:R0:W5:Y:S04]  /*2ef80*/  LDL.LU R0, [R1+0xba0] ;  /* 0x000ba00001007983 */ /* 0x0001680000300800 */
[----:B----4-:R4:W-:Y:S04]  /*2ef90*/  STL [R1+0xba4], R7 ;  /* 0x000ba40701007387 */ /* 0x0109e80000100800 */
[----:B----4-:R-:W4:Y:S04]  /*2efa0*/  LDL.LU R7, [R1+0x9f0] ;  /* 0x0009f00001077983 */ /* 0x010f280000300800 */
[----:B----4-:R4:W-:Y:S02]  /*2efb0*/  STL [R1+0x9f4], R7 ;  /* 0x0009f40701007387 */ /* 0x0109e40000100800 */
[----:B0---4-:R-:W-:-:S07]  /*2efc0*/  IMAD.MOV.U32 R7, RZ, RZ, R6 ;  /* 0x000000ffff077224 */ /* 0x011fce00078e0006 */
.L_x_26157:
[----:B------:R-:W-:Y:S05]  /*2efd0*/  BSYNC B1 ;  /* 0x0000000000017941 */ /* 0x000fea0003800000 */
.L_x_26155:
        /* <DEDUP_REMOVED lines=16> */
.L_x_26159:
[----:B------:R4:W-:Y:S04]  /*2f0e0*/  STL [R1+0xba0], R0 ;  /* 0x000ba00001007387 */ /* 0x0009e80000100800 */
[----:B------:R-:W2:Y:S04]  /*2f0f0*/  LDL.LU R6, [R1+0xba4] ;  /* 0x000ba40001067983 */ /* 0x000ea80000300800 */
[----:B----4-:R-:W4:Y:S04]  /*2f100*/  LDL.LU R0, [R1+0x9fc] ;  /* 0x0009fc0001007983 */ /* 0x010f280000300800 */
[----:B--2---:R2:W-:Y:S04]  /*2f110*/  STL [R1+0xba8], R6 ;  /* 0x000ba80601007387 */ /* 0x0045e80000100800 */
[----:B----4-:R4:W-:Y:S01]  /*2f120*/  STL [R1+0x9f0], R0 ;  /* 0x0009f00001007387 */ /* 0x0109e20000100800 */
[----:B--2---:R-:W-:-:S07]  /*2f130*/  IMAD.MOV.U32 R6, RZ, RZ, R5 ;  /* 0x000000ffff067224 */ /* 0x004fce00078e0005 */
.L_x_26160:
[----:B------:R-:W-:Y:S05]  /*2f140*/  BSYNC B1 ;  /* 0x0000000000017941 */ /* 0x000fea0003800000 */
.L_x_26158:
        /* <DEDUP_REMOVED lines=15> */
.L_x_26162:
[----:B------:R-:W4:Y:S04]  /*2f240*/  LDL.LU R5, [R1+0xba8] ;  /* 0x000ba80001057983 */ /* 0x000f280000300800 */
[----:B------:R0:W5:Y:S04]  /*2f250*/  LDL.LU R0, [R1+0xba0] ;  /* 0x000ba00001007983 */ /* 0x0001680000300800 */
[----:B----4-:R4:W-:Y:S04]  /*2f260*/  STL [R1+0xba4], R5 ;  /* 0x000ba40501007387 */ /* 0x0109e80000100800 */
[----:B----4-:R-:W4:Y:S04]  /*2f270*/  LDL.LU R5, [R1+0x9f8] ;  /* 0x0009f80001057983 */ /* 0x010f280000300800 */
[----:B----4-:R4:W-:Y:S02]  /*2f280*/  STL [R1+0x9fc], R5 ;  /* 0x0009fc0501007387 */ /* 0x0109e40000100800 */
[----:B0---4-:R-:W-:-:S07]  /*2f290*/  IMAD.MOV.U32 R5, RZ, RZ, R4 ;  /* 0x000000ffff057224 */ /* 0x011fce00078e0004 */
.L_x_26163:
[----:B------:R-:W-:Y:S05]  /*2f2a0*/  BSYNC B1 ;  /* 0x0000000000017941 */ /* 0x000fea0003800000 */
.L_x_26161:
        /* <DEDUP_REMOVED lines=16> */
.L_x_26165:
[----:B------:R4:W-:Y:S04]  /*2f3b0*/  STL [R1+0xba0], R0 ;  /* 0x000ba00001007387 */ /* 0x0009e80000100800 */
[----:B------:R-:W2:Y:S04]  /*2f3c0*/  LDL.LU R4, [R1+0xba4] ;  /* 0x000ba40001047983 */ /* 0x000ea80000300800 */
[----:B----4-:R-:W4:Y:S04]  /*2f3d0*/  LDL.LU R0, [R1+0xa04] ;  /* 0x000a040001007983 */ /* 0x010f280000300800 */
[----:B--2---:R2:W-:Y:S04]  /*2f3e0*/  STL [R1+0xba8], R4 ;  /* 0x000ba80401007387 */ /* 0x0045e80000100800 */
[----:B----4-:R4:W-:Y:S01]  /*2f3f0*/  STL [R1+0x9f8], R0 ;  /* 0x0009f80001007387 */ /* 0x0109e20000100800 */
[----:B--2---:R-:W-:-:S07]  /*2f400*/  IMAD.MOV.U32 R4, RZ, RZ, R3 ;  /* 0x000000ffff047224 */ /* 0x004fce00078e0003 */
.L_x_26166:
[----:B------:R-:W-:Y:S05]  /*2f410*/  BSYNC B1 ;  /* 0x0000000000017941 */ /* 0x000fea0003800000 */
.L_x_26164:
        /* <DEDUP_REMOVED lines=15> */
.L_x_26168:
[----:B------:R-:W4:Y:S04]  /*2f510*/  LDL.LU R3, [R1+0xba8] ;  /* 0x000ba80001037983 */ /* 0x000f280000300800 */
[----:B------:R0:W5:Y:S04]  /*2f520*/  LDL.LU R0, [R1+0xba0] ;  /* 0x000ba00001007983 */ /* 0x0001680000300800 */
[----:B----4-:R4:W-:Y:S04]  /*2f530*/  STL [R1+0xba4], R3 ;  /* 0x000ba40301007387 */ /* 0x0109e80000100800 */
[----:B----4-:R-:W4:Y:S04]  /*2f540*/  LDL.LU R3, [R1+0xa00] ;  /* 0x000a000001037983 */ /* 0x010f280000300800 */
[----:B----4-:R4:W-:Y:S02]  /*2f550*/  STL [R1+0xa04], R3 ;  /* 0x000a040301007387 */ /* 0x0109e40000100800 */
[----:B0---4-:R-:W-:-:S07]  /*2f560*/  IMAD.MOV.U32 R3, RZ, RZ, R2 ;  /* 0x000000ffff037224 */ /* 0x011fce00078e0002 */
.L_x_26169:
[----:B------:R-:W-:Y:S05]  /*2f570*/  BSYNC B1 ;  /* 0x0000000000017941 */ /* 0x000fea0003800000 */
.L_x_26167:
        /* <DEDUP_REMOVED lines=22> */
.L_x_26171:
[----:B------:R-:W2:Y:S04]  /*2f6e0*/  LDL.LU R2, [R1+0xba4] ;  /* 0x000ba40001027983 */ /* 0x000ea80000300800 */
[----:B------:R4:W-:Y:S04]  /*2f6f0*/  STL [R1+0xba0], R0 ;  /* 0x000ba00001007387 */ /* 0x0009e80000100800 */
[----:B----4-:R-:W4:Y:S04]  /*2f700*/  LDL.LU R0, [R1+0xa0c] ;  /* 0x000a0c0001007983 */ /* 0x010f280000300800 */
[----:B--2---:R2:W-:Y:S04]  /*2f710*/  STL [R1+0xba8], R2 ;  /* 0x000ba80201007387 */ /* 0x0045e80000100800 */
[----:B--2---:R2:W5:Y:S04]  /*2f720*/  LDL.LU R2, [R1+0x814] ;  /* 0x0008140001027983 */ /* 0x0045680000300800 */
[----:B----4-:R2:W-:Y:S02]  /*2f730*/  STL [R1+0xa00], R0 ;  /* 0x000a000001007387 */ /* 0x0105e40000100800 */
.L_x_26172:
[----:B------:R-:W-:Y:S05]  /*2f740*/  BSYNC B1 ;  /* 0x0000000000017941 */ /* 0x000fea0003800000 */
.L_x_26170:
        /* <DEDUP_REMOVED lines=26> */
.L_x_26174:
        /* <DEDUP_REMOVED lines=9> */
.L_x_26175:
[----:B------:R-:W-:Y:S05]  /*2f980*/  BSYNC B1 ;  /* 0x0000000000017941 */ /* 0x000fea0003800000 */
.L_x_26173:
        /* <DEDUP_REMOVED lines=26> */
.L_x_26177:
        /* <DEDUP_REMOVED lines=9> */
.L_x_26178:
[----:B------:R-:W-:Y:S05]  /*2fbc0*/  BSYNC B1 ;  /* 0x0000000000017941 */ /* 0x000fea0003800000 */
.L_x_26176:
        /* <DEDUP_REMOVED lines=26> */
.L_x_26180:
        /* <DEDUP_REMOVED lines=9> */
.L_x_26181:
[----:B------:R-:W-:Y:S05]  /*2fe00*/  BSYNC B1 ;  /* 0x0000000000017941 */ /* 0x000fea0003800000 */
.L_x_26179:
        /* <DEDUP_REMOVED lines=26> */
.L_x_26183:
        /* <DEDUP_REMOVED lines=9> */
.L_x_26184:
[----:B------:R-:W-:Y:S05]  /*30040*/  BSYNC B1 ;  /* 0x0000000000017941 */ /* 0x000fea0003800000 */
.L_x_26182:
        /* <DEDUP_REMOVED lines=26> */
.L_x_26186:
        /* <DEDUP_REMOVED lines=9> */
.L_x_26187:
[----:B------:R-:W-:Y:S05]  /*30280*/  BSYNC B1 ;  /* 0x0000000000017941 */ /* 0x000fea0003800000 */
.L_x_26185:
        /* <DEDUP_REMOVED lines=26> */
.L_x_26189:
        /* <DEDUP_REMOVED lines=9> */
.L_x_26190:
[----:B------:R-:W-:Y:S05]  /*304c0*/  BSYNC B1 ;  /* 0x0000000000017941 */ /* 0x000fea0003800000 */
.L_x_26188:
        /* <DEDUP_REMOVED lines=26> */
.L_x_26192:
        /* <DEDUP_REMOVED lines=9> */
.L_x_26193:
[----:B------:R-:W-:Y:S05]  /*30700*/  BSYNC B1 ;  /* 0x0000000000017941 */ /* 0x000fea0003800000 */
.L_x_26191:
        /* <DEDUP_REMOVED lines=26> */
.L_x_26195:
        /* <DEDUP_REMOVED lines=9> */
.L_x_26196:
[----:B------:R-:W-:Y:S05]  /*30940*/  BSYNC B1 ;  /* 0x0000000000017941 */ /* 0x000fea0003800000 */
.L_x_26194:
        /* <DEDUP_REMOVED lines=26> */
.L_x_26198:
        /* <DEDUP_REMOVED lines=9> */
.L_x_26199:
[----:B------:R-:W-:Y:S05]  /*30b80*/  BSYNC B1 ;  /* 0x0000000000017941 */ /* 0x000fea0003800000 */
.L_x_26197:
        /* <DEDUP_REMOVED lines=26> */
.L_x_26201:
        /* <DEDUP_REMOVED lines=9> */
.L_x_26202:
[----:B------:R-:W-:Y:S05]  /*30dc0*/  BSYNC B1 ;  /* 0x0000000000017941 */ /* 0x000fea0003800000 */
.L_x_26200:
        /* <DEDUP_REMOVED lines=26> */
.L_x_26204:
        /* <DEDUP_REMOVED lines=9> */
.L_x_26205:
[----:B------:R-:W-:Y:S05]  /*31000*/  BSYNC B1 ;  /* 0x0000000000017941 */ /* 0x000fea0003800000 */
.L_x_26203:
        /* <DEDUP_REMOVED lines=26> */
.L_x_26207:
        /* <DEDUP_REMOVED lines=9> */
.L_x_26208:
[----:B------:R-:W-:Y:S05]  /*31240*/  BSYNC B1 ;  /* 0x0000000000017941 */ /* 0x000fea0003800000 */
.L_x_26206:
        /* <DEDUP_REMOVED lines=26> */
.L_x_26210:
        /* <DEDUP_REMOVED lines=9> */
.L_x_26211:
[----:B------:R-:W-:Y:S05]  /*31480*/  BSYNC B1 ;  /* 0x0000000000017941 */ /* 0x000fea0003800000 */
.L_x_26209:
        /* <DEDUP_REMOVED lines=26> */
.L_x_26213:
        /* <DEDUP_REMOVED lines=9> */
.L_x_26214:
[----:B------:R-:W-:Y:S05]  /*316c0*/  BSYNC B1 ;  /* 0x0000000000017941 */ /* 0x000fea0003800000 */
.L_x_26212:
        /* <DEDUP_REMOVED lines=26> */
.L_x_26216:
        /* <DEDUP_REMOVED lines=9> */
.L_x_26217:
[----:B------:R-:W-:Y:S05]  /*31900*/  BSYNC B1 ;  /* 0x0000000000017941 */ /* 0x000fea0003800000 */
.L_x_26215:
        /* <DEDUP_REMOVED lines=26> */
.L_x_26219:
        /* <DEDUP_REMOVED lines=9> */
.L_x_26220:
[----:B------:R-:W-:Y:S05]  /*31b40*/  BSYNC B1 ;  /* 0x0000000000017941 */ /* 0x000fea0003800000 */
.L_x_26218:
        /* <DEDUP_REMOVED lines=26> */
.L_x_26222:
        /* <DEDUP_REMOVED lines=9> */
.L_x_26223:
[----:B------:R-:W-:Y:S05]  /*31d80*/  BSYNC B1 ;  /* 0x0000000000017941 */ /* 0x000fea0003800000 */
.L_x_26221:
        /* <DEDUP_REMOVED lines=26> */
.L_x_26225:
        /* <DEDUP_REMOVED lines=9> */
.L_x_26226:
[----:B------:R-:W-:Y:S05]  /*31fc0*/  BSYNC B1 ;  /* 0x0000000000017941 */ /* 0x000fea0003800000 */
.L_x_26224:
        /* <DEDUP_REMOVED lines=26> */
.L_x_26228:
        /* <DEDUP_REMOVED lines=9> */
.L_x_26229:
[----:B------:R-:W-:Y:S05]  /*32200*/  BSYNC B1 ;  /* 0x0000000000017941 */ /* 0x000fea0003800000 */
.L_x_26227:
        /* <DEDUP_REMOVED lines=26> */
.L_x_26231:
        /* <DEDUP_REMOVED lines=9> */
.L_x_26232:
[----:B------:R-:W-:Y:S05]  /*32440*/  BSYNC B1 ;  /* 0x0000000000017941 */ /* 0x000fea0003800000 */
.L_x_26230:
        /* <DEDUP_REMOVED lines=26> */
.L_x_26234:
        /* <DEDUP_REMOVED lines=9> */
.L_x_26235:
[----:B------:R-:W-:Y:S05]  /*32680*/  BSYNC B1 ;  /* 0x0000000000017941 */ /* 0x000fea0003800000 */
.L_x_26233:
        /* <DEDUP_REMOVED lines=26> */
.L_x_26237:
        /* <DEDUP_REMOVED lines=9> */
.L_x_26238:
[----:B------:R-:W-:Y:S05]  /*328c0*/  BSYNC B1 ;  /* 0x0000000000017941 */ /* 0x000fea0003800000 */
.L_x_26236:
        /* <DEDUP_REMOVED lines=26> */
.L_x_26240:
        /* <DEDUP_REMOVED lines=9> */
.L_x_26241:
[----:B------:R-:W-:Y:S05]  /*32b00*/  BSYNC B1 ;  /* 0x0000000000017941 */ /* 0x000fea0003800000 */
.L_x_26239:
        /* <DEDUP_REMOVED lines=26> */
.L_x_26243:
        /* <DEDUP_REMOVED lines=9> */
.L_x_26244:
[----:B------:R-:W-:Y:S05]  /*32d40*/  BSYNC B1 ;  /* 0x0000000000017941 */ /* 0x000fea0003800000 */
.L_x_26242:
        /* <DEDUP_REMOVED lines=26> */
.L_x_26246:
        /* <DEDUP_REMOVED lines=9> */
.L_x_26247:
[----:B------:R-:W-:Y:S05]  /*32f80*/  BSYNC B1 ;  /* 0x0000000000017941 */ /* 0x000fea0003800000 */
.L_x_26245:
        /* <DEDUP_REMOVED lines=26> */
.L_x_26249:
        /* <DEDUP_REMOVED lines=9> */
.L_x_26250:
[----:B------:R-:W-:Y:S05]  /*331c0*/  BSYNC B1 ;  /* 0x0000000000017941 */ /* 0x000fea0003800000 */
.L_x_26248:
        /* <DEDUP_REMOVED lines=26> */
.L_x_26252:
        /* <DEDUP_REMOVED lines=9> */
.L_x_26253:
[----:B------:R-:W-:Y:S05]  /*33400*/  BSYNC B1 ;  /* 0x0000000000017941 */ /* 0x000fea0003800000 */
.L_x_26251:
        /* <DEDUP_REMOVED lines=26> */
.L_x_26255:
        /* <DEDUP_REMOVED lines=9> */
.L_x_26256:
[----:B------:R-:W-:Y:S05]  /*33640*/  BSYNC B1 ;  /* 0x0000000000017941 */ /* 0x000fea0003800000 */
.L_x_26254:
        /* <DEDUP_REMOVED lines=26> */
.L_x_26258:
        /* <DEDUP_REMOVED lines=9> */
.L_x_26259:
[----:B------:R-:W-:Y:S05]  /*33880*/  BSYNC B1 ;  /* 0x0000000000017941 */ /* 0x000fea0003800000 */
.L_x_26257:
        /* <DEDUP_REMOVED lines=26> */
.L_x_26261:
        /* <DEDUP_REMOVED lines=9> */
.L_x_26262:
[----:B------:R-:W-:Y:S05]  /*33ac0*/  BSYNC B1 ;  /* 0x0000000000017941 */ /* 0x000fea0003800000 */
.L_x_26260:
        /* <DEDUP_REMOVED lines=26> */
.L_x_26264:
        /* <DEDUP_REMOVED lines=9> */
.L_x_26265:
[----:B------:R-:W-:Y:S05]  /*33d00*/  BSYNC B1 ;  /* 0x0000000000017941 */ /* 0x000fea0003800000 */
.L_x_26263:
        /* <DEDUP_REMOVED lines=26> */
.L_x_26267:
        /* <DEDUP_REMOVED lines=9> */
.L_x_26268:
[----:B------:R-:W-:Y:S05]  /*33f40*/  BSYNC B1 ;  /* 0x0000000000017941 */ /* 0x000fea0003800000 */
.L_x_26266:
        /* <DEDUP_REMOVED lines=26> */
.L_x_26270:
        /* <DEDUP_REMOVED lines=9> */
.L_x_26271:
[----:B------:R-:W-:Y:S05]  /*34180*/  BSYNC B1 ;  /* 0x0000000000017941 */ /* 0x000fea0003800000 */
.L_x_26269:
        /* <DEDUP_REMOVED lines=26> */
.L_x_26273:
        /* <DEDUP_REMOVED lines=9> */
.L_x_26274:
[----:B------:R-:W-:Y:S05]  /*343c0*/  BSYNC B1 ;  /* 0x0000000000017941 */ /* 0x000fea0003800000 */
.L_x_26272:
        /* <DEDUP_REMOVED lines=26> */
.L_x_26276:
        /* <DEDUP_REMOVED lines=9> */
.L_x_26277:
[----:B------:R-:W-:Y:S05]  /*34600*/  BSYNC B1 ;  /* 0x0000000000017941 */ /* 0x000fea0003800000 */
.L_x_26275:
        /* <DEDUP_REMOVED lines=26> */
.L_x_26279:
        /* <DEDUP_REMOVED lines=9> */
.L_x_26280:
[----:B------:R-:W-:Y:S05]  /*34840*/  BSYNC B1 ;  /* 0x0000000000017941 */ /* 0x000fea0003800000 */
.L_x_26278:
        /* <DEDUP_REMOVED lines=26> */
.L_x_26282:
        /* <DEDUP_REMOVED lines=9> */
.L_x_26283:
[----:B------:R-:W-:Y:S05]  /*34a80*/  BSYNC B1 ;  /* 0x0000000000017941 */ /* 0x000fea0003800000 */
.L_x_26281:
        /* <DEDUP_REMOVED lines=26> */
.L_x_26285:
        /* <DEDUP_REMOVED lines=9> */
.L_x_26286:
[----:B------:R-:W-:Y:S05]  /*34cc0*/  BSYNC B1 ;  /* 0x0000000000017941 */ /* 0x000fea0003800000 */
.L_x_26284:
        /* <DEDUP_REMOVED lines=26> */
.L_x_26288:
        /* <DEDUP_REMOVED lines=9> */
.L_x_26289:
[----:B------:R-:W-:Y:S05]  /*34f00*/  BSYNC B1 ;  /* 0x0000000000017941 */ /* 0x000fea0003800000 */
.L_x_26287:
        /* <DEDUP_REMOVED lines=26> */
.L_x_26291:
        /* <DEDUP_REMOVED lines=9> */
.L_x_26292:
[----:B------:R-:W-:Y:S05]  /*35140*/  BSYNC B1 ;  /* 0x0000000000017941 */ /* 0x000fea0003800000 */
.L_x_26290:
        /* <DEDUP_REMOVED lines=26> */
.L_x_26294:
        /* <DEDUP_REMOVED lines=9> */
.L_x_26295:
[----:B------:R-:W-:Y:S05]  /*35380*/  BSYNC B1 ;  /* 0x0000000000017941 */ /* 0x000fea0003800000 */
.L_x_26293:
        /* <DEDUP_REMOVED lines=26> */
.L_x_26297:
        /* <DEDUP_REMOVED lines=9> */
.L_x_26298:
[----:B------:R-:W-:Y:S05]  /*355c0*/  BSYNC B1 ;  /* 0x0000000000017941 */ /* 0x000fea0003800000 */
.L_x_26296:
        /* <DEDUP_REMOVED lines=26> */
.L_x_26300:
        /* <DEDUP_REMOVED lines=9> */
.L_x_26301:
[----:B------:R-:W-:Y:S05]  /*35800*/  BSYNC B1 ;  /* 0x0000000000017941 */ /* 0x000fea0003800000 */
.L_x_26299:
        /* <DEDUP_REMOVED lines=26> */
.L_x_26303:
        /* <DEDUP_REMOVED lines=9> */
.L_x_26304:
[----:B------:R-:W-:Y:S05]  /*35a40*/  BSYNC B1 ;  /* 0x0000000000017941 */ /* 0x000fea0003800000 */
.L_x_26302:
        /* <DEDUP_REMOVED lines=26> */
.L_x_26306:
        /* <DEDUP_REMOVED lines=9> */
.L_x_26307:
[----:B------:R-:W-:Y:S05]  /*35c80*/  BSYNC B1 ;  /* 0x0000000000017941 */ /* 0x000fea0003800000 */
.L_x_26305:
        /* <DEDUP_REMOVED lines=26> */
.L_x_26309:
        /* <DEDUP_REMOVED lines=9> */
.L_x_26310:
[----:B------:R-:W-:Y:S05]  /*35ec0*/  BSYNC B1 ;  /* 0x0000000000017941 */ /* 0x000fea0003800000 */
.L_x_26308:
        /* <DEDUP_REMOVED lines=26> */
.L_x_26312:
        /* <DEDUP_REMOVED lines=9> */
.L_x_26313:
[----:B------:R-:W-:Y:S05]  /*36100*/  BSYNC B1 ;  /* 0x0000000000017941 */ /* 0x000fea0003800000 */
.L_x_26311:
        /* <DEDUP_REMOVED lines=26> */
.L_x_26315:
        /* <DEDUP_REMOVED lines=9> */
.L_x_26316:
[----:B------:R-:W-:Y:S05]  /*36340*/  BSYNC B1 ;  /* 0x0000000000017941 */ /* 0x000fea0003800000 */
.L_x_26314:
        /* <DEDUP_REMOVED lines=26> */
.L_x_26318:
        /* <DEDUP_REMOVED lines=9> */
.L_x_26319:
[----:B------:R-:W-:Y:S05]  /*36580*/  BSYNC B1 ;  /* 0x0000000000017941 */ /* 0x000fea0003800000 */
.L_x_26317:
        /* <DEDUP_REMOVED lines=26> */
.L_x_26321:
        /* <DEDUP_REMOVED lines=9> */
.L_x_26322:
[----:B------:R-:W-:Y:S05]  /*367c0*/  BSYNC B1 ;  /* 0x0000000000017941 */ /* 0x000fea0003800000 */
.L_x_26320:
        /* <DEDUP_REMOVED lines=26> */
.L_x_26324:
        /* <DEDUP_REMOVED lines=9> */
.L_x_26325:
[----:B------:R-:W-:Y:S05]  /*36a00*/  BSYNC B1 ;  /* 0x0000000000017941 */ /* 0x000fea0003800000 */
.L_x_26323:
        /* <DEDUP_REMOVED lines=26> */
.L_x_26327:
        /* <DEDUP_REMOVED lines=9> */
.L_x_26328:
[----:B------:R-:W-:Y:S05]  /*36c40*/  BSYNC B1 ;  /* 0x0000000000017941 */ /* 0x000fea0003800000 */
.L_x_26326:
        /* <DEDUP_REMOVED lines=26> */
.L_x_26330:
        /* <DEDUP_REMOVED lines=9> */
.L_x_26331:
[----:B------:R-:W-:Y:S05]  /*36e80*/  BSYNC B1 ;  /* 0x0000000000017941 */ /* 0x000fea0003800000 */
.L_x_26329:
        /* <DEDUP_REMOVED lines=26> */
.L_x_26333:
        /* <DEDUP_REMOVED lines=9> */
.L_x_26334:
[----:B------:R-:W-:Y:S05]  /*370c0*/  BSYNC B1 ;  /* 0x0000000000017941 */ /* 0x000fea0003800000 */
.L_x_26332:
        /* <DEDUP_REMOVED lines=26> */
.L_x_26336:
        /* <DEDUP_REMOVED lines=9> */
.L_x_26337:
[----:B------:R-:W-:Y:S05]  /*37300*/  BSYNC B1 ;  /* 0x0000000000017941 */ /* 0x000fea0003800000 */
.L_x_26335:
        /* <DEDUP_REMOVED lines=26> */
.L_x_26339:
        /* <DEDUP_REMOVED lines=9> */
.L_x_26340:
[----:B------:R-:W-:Y:S05]  /*37540*/  BSYNC B1 ;  /* 0x0000000000017941 */ /* 0x000fea0003800000 */
.L_x_26338:
        /* <DEDUP_REMOVED lines=26> */
.L_x_26342:
        /* <DEDUP_REMOVED lines=9> */
.L_x_26343:
[----:B------:R-:W-:Y:S05]  /*37780*/  BSYNC B1 ;  /* 0x0000000000017941 */ /* 0x000fea0003800000 */
.L_x_26341:
        /* <DEDUP_REMOVED lines=26> */
.L_x_26345:
        /* <DEDUP_REMOVED lines=9> */
.L_x_26346:
[----:B------:R-:W-:Y:S05]  /*379c0*/  BSYNC B1 ;  /* 0x0000000000017941 */ /* 0x000fea0003800000 */
.L_x_26344:
        /* <DEDUP_REMOVED lines=26> */
.L_x_26348:
        /* <DEDUP_REMOVED lines=9> */
.L_x_26349:
[----:B------:R-:W-:Y:S05]  /*37c00*/  BSYNC B1 ;  /* 0x0000000000017941 */ /* 0x000fea0003800000 */
.L_x_26347:
        /* <DEDUP_REMOVED lines=26> */
.L_x_26351:
        /* <DEDUP_REMOVED lines=9> */
.L_x_26352:
[----:B------:R-:W-:Y:S05]  /*37e40*/  BSYNC B1 ;  /* 0x0000000000017941 */ /* 0x000fea0003800000 */
.L_x_26350:
        /* <DEDUP_REMOVED lines=26> */
.L_x_26354:
        /* <DEDUP_REMOVED lines=9> */
.L_x_26355:
[----:B------:R-:W-:Y:S05]  /*38080*/  BSYNC B1 ;  /* 0x0000000000017941 */ /* 0x000fea0003800000 */
.L_x_26353:
        /* <DEDUP_REMOVED lines=26> */
.L_x_26357:
        /* <DEDUP_REMOVED lines=9> */
.L_x_26358:
[----:B------:R-:W-:Y:S05]  /*382c0*/  BSYNC B1 ;  /* 0x0000000000017941 */ /* 0x000fea0003800000 */
.L_x_26356:
        /* <DEDUP_REMOVED lines=26> */
.L_x_26360:
        /* <DEDUP_REMOVED lines=9> */
.L_x_26361:
[----:B------:R-:W-:Y:S05]  /*38500*/  BSYNC B1 ;  /* 0x0000000000017941 */ /* 0x000fea0003800000 */
.L_x_26359:
        /* <DEDUP_REMOVED lines=26> */
.L_x_26363:
        /* <DEDUP_REMOVED lines=9> */
.L_x_26364:
[----:B------:R-:W-:Y:S05]  /*38740*/  BSYNC B1 ;  /* 0x0000000000017941 */ /* 0x000fea0003800000 */
.L_x_26362:
        /* <DEDUP_REMOVED lines=26> */
.L_x_26366:
        /* <DEDUP_REMOVED lines=9> */
.L_x_26367:
[----:B------:R-:W-:Y:S05]  /*38980*/  BSYNC B1 ;  /* 0x0000000000017941 */ /* 0x000fea0003800000 */
.L_x_26365:
        /* <DEDUP_REMOVED lines=26> */
.L_x_26369:
        /* <DEDUP_REMOVED lines=9> */
.L_x_26370:
[----:B------:R-:W-:Y:S05]  /*38bc0*/  BSYNC B1 ;  /* 0x0000000000017941 */ /* 0x000fea0003800000 */
.L_x_26368:
        /* <DEDUP_REMOVED lines=26> */
.L_x_26372:
        /* <DEDUP_REMOVED lines=9> */
.L_x_26373:
[----:B------:R-:W-:Y:S05]  /*38e00*/  BSYNC B1 ;  /* 0x0000000000017941 */ /* 0x000fea0003800000 */
.L_x_26371:
        /* <DEDUP_REMOVED lines=26> */
.L_x_26375:
        /* <DEDUP_REMOVED lines=9> */
.L_x_26376:
[----:B------:R-:W-:Y:S05]  /*39040*/  BSYNC B1 ;  /* 0x0000000000017941 */ /* 0x000fea0003800000 */
.L_x_26374:
        /* <DEDUP_REMOVED lines=26> */
.L_x_26378:
        /* <DEDUP_REMOVED lines=9> */
.L_x_26379:
[----:B------:R-:W-:Y:S05]  /*39280*/  BSYNC B1 ;  /* 0x0000000000017941 */ /* 0x000fea0003800000 */
.L_x_26377:
        /* <DEDUP_REMOVED lines=26> */
.L_x_26381:
        /* <DEDUP_REMOVED lines=9> */
.L_x_26382:
[----:B------:R-:W-:Y:S05]  /*394c0*/  BSYNC B1 ;  /* 0x0000000000017941 */ /* 0x000fea0003800000 */
.L_x_26380:
        /* <DEDUP_REMOVED lines=26> */
.L_x_26384:
        /* <DEDUP_REMOVED lines=9> */
.L_x_26385:
[----:B------:R-:W-:Y:S05]  /*39700*/  BSYNC B1 ;  /* 0x0000000000017941 */ /* 0x000fea0003800000 */
.L_x_26383:
        /* <DEDUP_REMOVED lines=26> */
.L_x_26387:
        /* <DEDUP_REMOVED lines=9> */
.L_x_26388:
[----:B------:R-:W-:Y:S05]  /*39940*/  BSYNC B1 ;  /* 0x0000000000017941 */ /* 0x000fea0003800000 */
.L_x_26386:
        /* <DEDUP_REMOVED lines=26> */
.L_x_26390:
        /* <DEDUP_REMOVED lines=9> */
.L_x_26391:
[----:B------:R-:W-:Y:S05]  /*39b80*/  BSYNC B1 ;  /* 0x0000000000017941 */ /* 0x000fea0003800000 */
.L_x_26389:
        /* <DEDUP_REMOVED lines=26> */
.L_x_26393:
        /* <DEDUP_REMOVED lines=9> */
.L_x_26394:
[----:B------:R-:W-:Y:S05]  /*39dc0*/  BSYNC B1 ;  /* 0x0000000000017941 */ /* 0x000fea0003800000 */
.L_x_26392:
        /* <DEDUP_REMOVED lines=26> */
.L_x_26396:
        /* <DEDUP_REMOVED lines=9> */
.L_x_26397:
[----:B------:R-:W-:Y:S05]  /*3a000*/  BSYNC B1 ;  /* 0x0000000000017941 */ /* 0x000fea0003800000 */
.L_x_26395:
        /* <DEDUP_REMOVED lines=26> */
.L_x_26399:
        /* <DEDUP_REMOVED lines=9> */
.L_x_26400:
[----:B------:R-:W-:Y:S05]  /*3a240*/  BSYNC B1 ;  /* 0x0000000000017941 */ /* 0x000fea0003800000 */
.L_x_26398:
        /* <DEDUP_REMOVED lines=26> */
.L_x_26402:
        /* <DEDUP_REMOVED lines=9> */
.L_x_26403:
[----:B------:R-:W-:Y:S05]  /*3a480*/  BSYNC B1 ;  /* 0x0000000000017941 */ /* 0x000fea0003800000 */
.L_x_26401:
        /* <DEDUP_REMOVED lines=26> */
.L_x_26405:
        /* <DEDUP_REMOVED lines=9> */
.L_x_26406:
[----:B------:R-:W-:Y:S05]  /*3a6c0*/  BSYNC B1 ;  /* 0x0000000000017941 */ /* 0x000fea0003800000 */
.L_x_26404:
        /* <DEDUP_REMOVED lines=26> */
.L_x_26408:
        /* <DEDUP_REMOVED lines=9> */
.L_x_26409:
[----:B------:R-:W-:Y:S05]  /*3a900*/  BSYNC B1 ;  /* 0x0000000000017941 */ /* 0x000fea0003800000 */
.L_x_26407:
        /* <DEDUP_REMOVED lines=26> */
.L_x_26411:
        /* <DEDUP_REMOVED lines=9> */
.L_x_26412:
[----:B------:R-:W-:Y:S05]  /*3ab40*/  BSYNC B1 ;  /* 0x0000000000017941 */ /* 0x000fea0003800000 */
.L_x_26410:
        /* <DEDUP_REMOVED lines=26> */
.L_x_26414:
        /* <DEDUP_REMOVED lines=9> */
.L_x_26415:
[----:B------:R-:W-:Y:S05]  /*3ad80*/  BSYNC B1 ;  /* 0x0000000000017941 */ /* 0x000fea0003800000 */
.L_x_26413:
        /* <DEDUP_REMOVED lines=26> */
.L_x_26417:
        /* <DEDUP_REMOVED lines=9> */
.L_x_26418:
[----:B------:R-:W-:Y:S05]  /*3afc0*/  BSYNC B1 ;  /* 0x0000000000017941 */ /* 0x000fea0003800000 */
.L_x_26416:
        /* <DEDUP_REMOVED lines=26> */
.L_x_26420:
        /* <DEDUP_REMOVED lines=9> */
.L_x_26421:
[----:B------:R-:W-:Y:S05]  /*3b200*/  BSYNC B1 ;  /* 0x0000000000017941 */ /* 0x000fea0003800000 */
.L_x_26419:
        /* <DEDUP_REMOVED lines=26> */
.L_x_26423:
        /* <DEDUP_REMOVED lines=9> */
.L_x_26424:
[----:B------:R-:W-:Y:S05]  /*3b440*/  BSYNC B1 ;  /* 0x0000000000017941 */ /* 0x000fea0003800000 */
.L_x_26422:
        /* <DEDUP_REMOVED lines=26> */
.L_x_26426:
        /* <DEDUP_REMOVED lines=9> */
.L_x_26427:
[----:B------:R-:W-:Y:S05]  /*3b680*/  BSYNC B1 ;  /* 0x0000000000017941 */ /* 0x000fea0003800000 */
.L_x_26425:
        /* <DEDUP_REMOVED lines=26> */
.L_x_26429:
        /* <DEDUP_REMOVED lines=9> */
.L_x_26430:
[----:B------:R-:W-:Y:S05]  /*3b8c0*/  BSYNC B1 ;  /* 0x0000000000017941 */ /* 0x000fea0003800000 */
.L_x_26428:
        /* <DEDUP_REMOVED lines=26> */
.L_x_26432:
        /* <DEDUP_REMOVED lines=9> */
.L_x_26433:
[----:B------:R-:W-:Y:S05]  /*3bb00*/  BSYNC B1 ;  /* 0x0000000000017941 */ /* 0x000fea0003800000 */
.L_x_26431:
        /* <DEDUP_REMOVED lines=26> */
.L_x_26435:
        /* <DEDUP_REMOVED lines=9> */
.L_x_26436:
[----:B------:R-:W-:Y:S05]  /*3bd40*/  BSYNC B1 ;  /* 0x0000000000017941 */ /* 0x000fea0003800000 */
.L_x_26434:
        /* <DEDUP_REMOVED lines=26> */
.L_x_26438:
        /* <DEDUP_REMOVED lines=9> */
.L_x_26439:
[----:B------:R-:W-:Y:S05]  /*3bf80*/  BSYNC B1 ;  /* 0x0000000000017941 */ /* 0x000fea0003800000 */
.L_x_26437:
        /* <DEDUP_REMOVED lines=26> */
.L_x_26441:
        /* <DEDUP_REMOVED lines=9> */
.L_x_26442:
[----:B------:R-:W-:Y:S05]  /*3c1c0*/  BSYNC B1 ;  /* 0x0000000000017941 */ /* 0x000fea0003800000 */
.L_x_26440:
        /* <DEDUP_REMOVED lines=26> */
.L_x_26444:
        /* <DEDUP_REMOVED lines=9> */
.L_x_26445:
[----:B------:R-:W-:Y:S05]  /*3c400*/  BSYNC B1 ;  /* 0x0000000000017941 */ /* 0x000fea0003800000 */
.L_x_26443:
        /* <DEDUP_REMOVED lines=26> */
.L_x_26447:
        /* <DEDUP_REMOVED lines=9> */
.L_x_26448:
[----:B------:R-:W-:Y:S05]  /*3c640*/  BSYNC B1 ;  /* 0x0000000000017941 */ /* 0x000fea0003800000 */
.L_x_26446:
        /* <DEDUP_REMOVED lines=26> */
.L_x_26450:
        /* <DEDUP_REMOVED lines=9> */
.L_x_26451:
[----:B------:R-:W-:Y:S05]  /*3c880*/  BSYNC B1 ;  /* 0x0000000000017941 */ /* 0x000fea0003800000 */
.L_x_26449:
        /* <DEDUP_REMOVED lines=26> */
.L_x_26453:
        /* <DEDUP_REMOVED lines=9> */
.L_x_26454:
[----:B------:R-:W-:Y:S05]  /*3cac0*/  BSYNC B1 ;  /* 0x0000000000017941 */ /* 0x000fea0003800000 */
.L_x_26452:
        /* <DEDUP_REMOVED lines=26> */
.L_x_26456:
        /* <DEDUP_REMOVED lines=9> */
.L_x_26457:
[----:B------:R-:W-:Y:S05]  /*3cd00*/  BSYNC B1 ;  /* 0x0000000000017941 */ /* 0x000fea0003800000 */
.L_x_26455:
        /* <DEDUP_REMOVED lines=26> */
.L_x_26459:
        /* <DEDUP_REMOVED lines=9> */
.L_x_26460:
[----:B------:R-:W-:Y:S05]  /*3cf40*/  BSYNC B1 ;  /* 0x0000000000017941 */ /* 0x000fea0003800000 */
.L_x_26458:
        /* <DEDUP_REMOVED lines=27> */
.L_x_26462:
        /* <DEDUP_REMOVED lines=9> */
.L_x_26463:
[----:B------:R-:W-:Y:S05]  /*3d190*/  BSYNC B1 ;  /* 0x0000000000017941 */ /* 0x000fea0003800000 */
.L_x_26461:
        /* <DEDUP_REMOVED lines=26> */
.L_x_26465:
        /* <DEDUP_REMOVED lines=9> */
.L_x_26466:
[----:B------:R-:W-:Y:S05]  /*3d3d0*/  BSYNC B1 ;  /* 0x0000000000017941 */ /* 0x000fea0003800000 */
.L_x_26464:
        /* <DEDUP_REMOVED lines=26> */
.L_x_26468:
        /* <DEDUP_REMOVED lines=13> */
.L_x_26469:
[----:B------:R-:W-:Y:S05]  /*3d650*/  BSYNC B1 ;  /* 0x0000000000017941 */ /* 0x000fea0003800000 */
.L_x_26467:
        /* <DEDUP_REMOVED lines=16> */
.L_x_26088:
[----:B------:R-:W-:Y:S05]  /*3d760*/  BSYNC B0 ;  /* 0x0000000000007941 */ /* 0x000fea0003800000 */
.L_x_26087:
        /* <DEDUP_REMOVED lines=677> */
.L_x_26854:
        /* <DEDUP_REMOVED lines=35> */
.L_x_26474:
[----:B------:R-:W2:Y:S04]  /*403f0*/  LDL.LU R0, [R1+0x99c] ;  /* 0x00099c0001007983 */ /* 0x000ea80000300800 */
[----:B--2---:R0:W-:Y:S02]  /*40400*/  STL [R1+0xba4], R0 ;  /* 0x000ba40001007387 */ /* 0x0041e40000100800 */
[----:B0-----:R-:W-:Y:S02]  /*40410*/  IMAD.MOV.U32 R0, RZ, RZ, R29 ;  /* 0x000000ffff007224 */ /* 0x001fe400078e001d */
[----:B------:R-:W2:Y:S04]  /*40420*/  LDL.LU R29, [R1+0x998] ;  /* 0x00099800011d7983 */ /* 0x000ea80000300800 */
[----:B--2---:R0:W-:Y:S02]  /*40430*/  STL [R1+0x99c], R29 ;  /* 0x00099c1d01007387 */ /* 0x0041e40000100800 */
[----:B0-----:R-:W-:-:S07]  /*40440*/  IMAD.MOV.U32 R29, RZ, RZ, R28 ;  /* 0x000000ffff1d7224 */ /* 0x001fce00078e001c */
.L_x_26475:
[----:B------:R-:W-:Y:S05]  /*40450*/  BSYNC B1 ;  /* 0x0000000000017941 */ /* 0x000fea0003800000 */
.L_x_26473:
        /* <DEDUP_REMOVED lines=16> */
.L_x_26477:
[----:B------:R0:W-:Y:S04]  /*40560*/  STL [R1+0xba0], R0 ;  /* 0x000ba00001007387 */ /* 0x0001e80000100800 */
[----:B------:R-:W2:Y:S04]  /*40570*/  LDL.LU R28, [R1+0xba4] ;  /* 0x000ba400011c7983 */ /* 0x000ea80000300800 */
[----:B0-----:R-:W3:Y:S04]  /*40580*/  LDL.LU R0, [R1+0x9a4] ;  /* 0x0009a40001007983 */ /* 0x001ee80000300800 */
[----:B--2---:R0:W-:Y:S04]  /*40590*/  STL [R1+0xba8], R28 ;  /* 0x000ba81c01007387 */ /* 0x0041e80000100800 */
[----:B---3--:R1:W-:Y:S01]  /*405a0*/  STL [R1+0x998], R0 ;  /* 0x0009980001007387 */ /* 0x0083e20000100800 */
[----:B0-----:R-:W-:-:S07]  /*405b0*/  IMAD.MOV.U32 R28, RZ, RZ, R27 ;  /* 0x000000ffff1c7224 */ /* 0x001fce00078e001b */
.L_x_26478:
[----:B------:R-:W-:Y:S05]  /*405c0*/  BSYNC B1 ;  /* 0x0000000000017941 */ /* 0x000fea0003800000 */
.L_x_26476:
        /* <DEDUP_REMOVED lines=15> */
.L_x_26480:
[----:B------:R-:W2:Y:S04]  /*406c0*/  LDL.LU R27, [R1+0xba8] ;  /* 0x000ba800011b7983 */ /* 0x000ea80000300800 */
[----:B------:R1:W5:Y:S04]  /*406d0*/  LDL.LU R0, [R1+0xba0] ;  /* 0x000ba00001007983 */ /* 0x0003680000300800 */
[----:B--2---:R2:W-:Y:S04]  /*406e0*/  STL [R1+0xba4], R27 ;  /* 0x000ba41b01007387 */ /* 0x0045e80000100800 */
[----:B--2---:R-:W2:Y:S04]  /*406f0*/  LDL.LU R27, [R1+0x9a0] ;  /* 0x0009a000011b7983 */ /* 0x004ea80000300800 */
[----:B--2---:R2:W-:Y:S02]  /*40700*/  STL [R1+0x9a4], R27 ;  /* 0x0009a41b01007387 */ /* 0x0045e40000100800 */
[----:B-12---:R-:W-:-:S07]  /*40710*/  IMAD.MOV.U32 R27, RZ, RZ, R26 ;  /* 0x000000ffff1b7224 */ /* 0x006fce00078e001a */
.L_x_26481:
[----:B------:R-:W-:Y:S05]  /*40720*/  BSYNC B1 ;  /* 0x0000000000017941 */ /* 0x000fea0003800000 */
.L_x_26479:
        /* <DEDUP_REMOVED lines=16> */
.L_x_26483:
[----:B------:R1:W-:Y:S04]  /*40830*/  STL [R1+0xba0], R0 ;  /* 0x000ba00001007387 */ /* 0x0003e80000100800 */
[----:B------:R-:W2:Y:S04]  /*40840*/  LDL.LU R26, [R1+0xba4] ;  /* 0x000ba400011a7983 */ /* 0x000ea80000300800 */
[----:B-1----:R-:W3:Y:S04]  /*40850*/  LDL.LU R0, [R1+0x9ac] ;  /* 0x0009ac0001007983 */ /* 0x002ee80000300800 */
[----:B--2---:R1:W-:Y:S04]  /*40860*/  STL [R1+0xba8], R26 ;  /* 0x000ba81a01007387 */ /* 0x0043e80000100800 */
[----:B---3--:R2:W-:Y:S01]  /*40870*/  STL [R1+0x9a0], R0 ;  /* 0x0009a00001007387 */ /* 0x0085e20000100800 */
[----:B-1----:R-:W-:-:S07]  /*40880*/  IMAD.MOV.U32 R26, RZ, RZ, R25 ;  /* 0x000000ffff1a7224 */ /* 0x002fce00078e0019 */
.L_x_26484:
[----:B------:R-:W-:Y:S05]  /*40890*/  BSYNC B1 ;  /* 0x0000000000017941 */ /* 0x000fea0003800000 */
.L_x_26482:
        /* <DEDUP_REMOVED lines=15> */
.L_x_26486:
[----:B------:R-:W2:Y:S04]  /*40990*/  LDL.LU R25, [R1+0xba8] ;  /* 0x000ba80001197983 */ /* 0x000ea80000300800 */
[----:B------:R3:W5:Y:S04]  /*409a0*/  LDL.LU R0, [R1+0xba0] ;  /* 0x000ba00001007983 */ /* 0x0007680000300800 */
[----:B--2---:R2:W-:Y:S04]  /*409b0*/  STL [R1+0xba4], R25 ;  /* 0x000ba41901007387 */ /* 0x0045e80000100800 */
[----:B--2---:R-:W2:Y:S04]  /*409c0*/  LDL.LU R25, [R1+0x9a8] ;  /* 0x0009a80001197983 */ /* 0x004ea80000300800 */
[----:B--2---:R2:W-:Y:S02]  /*409d0*/  STL [R1+0x9ac], R25 ;  /* 0x0009ac1901007387 */ /* 0x0045e40000100800 */
[----:B--23--:R-:W-:-:S07]  /*409e0*/  IMAD.MOV.U32 R25, RZ, RZ, R24 ;  /* 0x000000ffff197224 */ /* 0x00cfce00078e0018 */
.L_x_26487:
[----:B------:R-:W-:Y:S05]  /*409f0*/  BSYNC B1 ;  /* 0x0000000000017941 */ /* 0x000fea0003800000 */
.L_x_26485:
        /* <DEDUP_REMOVED lines=16> */
.L_x_26489:
[----:B------:R2:W-:Y:S04]  /*40b00*/  STL [R1+0xba0], R0 ;  /* 0x000ba00001007387 */ /* 0x0005e80000100800 */
[----:B------:R-:W3:Y:S04]  /*40b10*/  LDL.LU R24, [R1+0xba4] ;  /* 0x000ba40001187983 */ /* 0x000ee80000300800 */
[----:B--2---:R-:W2:Y:S04]  /*40b20*/  LDL.LU R0, [R1+0x9b4] ;  /* 0x0009b40001007983 */ /* 0x004ea80000300800 */
[----:B---3--:R3:W-:Y:S04]  /*40b30*/  STL [R1+0xba8], R24 ;  /* 0x000ba81801007387 */ /* 0x0087e80000100800 */
[----:B--2---:R2:W-:Y:S01]  /*40b40*/  STL [R1+0x9a8], R0 ;  /* 0x0009a80001007387 */ /* 0x0045e20000100800 */
[----:B---3--:R-:W-:-:S07]  /*40b50*/  IMAD.MOV.U32 R24, RZ, RZ, R23 ;  /* 0x000000ffff187224 */ /* 0x008fce00078e0017 */
.L_x_26490:
[----:B------:R-:W-:Y:S05]  /*40b60*/  BSYNC B1 ;  /* 0x0000000000017941 */ /* 0x000fea0003800000 */
.L_x_26488:
        /* <DEDUP_REMOVED lines=15> */
.L_x_26492:
[----:B------:R-:W3:Y:S04]  /*40c60*/  LDL.LU R23, [R1+0xba8] ;  /* 0x000ba80001177983 */ /* 0x000ee80000300800 */
[----:B------:R4:W5:Y:S04]  /*40c70*/  LDL.LU R0, [R1+0xba0] ;  /* 0x000ba00001007983 */ /* 0x0009680000300800 */
[----:B---3--:R3:W-:Y:S04]  /*40c80*/  STL [R1+0xba4], R23 ;  /* 0x000ba41701007387 */ /* 0x0087e80000100800 */
[----:B---3--:R-:W3:Y:S04]  /*40c90*/  LDL.LU R23, [R1+0x9b0] ;  /* 0x0009b00001177983 */ /* 0x008ee80000300800 */
[----:B---3--:R3:W-:Y:S02]  /*40ca0*/  STL [R1+0x9b4], R23 ;  /* 0x0009b41701007387 */ /* 0x0087e40000100800 */
[----:B---34-:R-:W-:-:S07]  /*40cb0*/  IMAD.MOV.U32 R23, RZ, RZ, R22 ;  /* 0x000000ffff177224 */ /* 0x018fce00078e0016 */
.L_x_26493:
[----:B------:R-:W-:Y:S05]  /*40cc0*/  BSYNC B1 ;  /* 0x0000000000017941 */ /* 0x000fea0003800000 */
.L_x_26491:
        /* <DEDUP_REMOVED lines=16> */
.L_x_26495:
[----:B------:R3:W-:Y:S04]  /*40dd0*/  STL [R1+0xba0], R0 ;  /* 0x000ba00001007387 */ /* 0x0007e80000100800 */
[----:B------:R-:W4:Y:S04]  /*40de0*/  LDL.LU R22, [R1+0xba4] ;  /* 0x000ba40001167983 */ /* 0x000f280000300800 */
[----:B---3--:R-:W3:Y:S04]  /*40df0*/  LDL.LU R0, [R1+0x9bc] ;  /* 0x0009bc0001007983 */ /* 0x008ee80000300800 */
[----:B----4-:R4:W-:Y:S04]  /*40e00*/  STL [R1+0xba8], R22 ;  /* 0x000ba81601007387 */ /* 0x0109e80000100800 */
[----:B---3--:R3:W-:Y:S01]  /*40e10*/  STL [R1+0x9b0], R0 ;  /* 0x0009b00001007387 */ /* 0x0087e20000100800 */
[----:B----4-:R-:W-:-:S07]  /*40e20*/  IMAD.MOV.U32 R22, RZ, RZ, R21 ;  /* 0x000000ffff167224 */ /* 0x010fce00078e0015 */
.L_x_26496:
[----:B------:R-:W-:Y:S05]  /*40e30*/  BSYNC B1 ;  /* 0x0000000000017941 */ /* 0x000fea0003800000 */
.L_x_26494:
        /* <DEDUP_REMOVED lines=15> */
.L_x_26498:
[----:B------:R-:W4:Y:S04]  /*40f30*/  LDL.LU R21, [R1+0xba8] ;  /* 0x000ba80001157983 */ /* 0x000f280000300800 */
[----:B------:R0:W5:Y:S04]  /*40f40*/  LDL.LU R0, [R1+0xba0] ;  /* 0x000ba00001007983 */ /* 0x0001680000300800 */
[----:B----4-:R4:W-:Y:S04]  /*40f50*/  STL [R1+0xba4], R21 ;  /* 0x000ba41501007387 */ /* 0x0109e80000100800 */
[----:B----4-:R-:W4:Y:S04]  /*40f60*/  LDL.LU R21, [R1+0x9b8] ;  /* 0x0009b80001157983 */ /* 0x010f280000300800 */
[----:B----4-:R4:W-:Y:S02]  /*40f70*/  STL [R1+0x9bc], R21 ;  /* 0x0009bc1501007387 */ /* 0x0109e40000100800 */
[----:B0---4-:R-:W-:-:S07]  /*40f80*/  IMAD.MOV.U32 R21, RZ, RZ, R20 ;  /* 0x000000ffff157224 */ /* 0x011fce00078e0014 */
.L_x_26499:
[----:B------:R-:W-:Y:S05]  /*40f90*/  BSYNC B1 ;  /* 0x0000000000017941 */ /* 0x000fea0003800000 */
.L_x_26497:
        /* <DEDUP_REMOVED lines=16> */
.L_x_26501:
[----:B------:R4:W-:Y:S04]  /*410a0*/  STL [R1+0xba0], R0 ;  /* 0x000ba00001007387 */ /* 0x0009e80000100800 */
[----:B------:R-:W2:Y:S04]  /*410b0*/  LDL.LU R20, [R1+0xba4] ;  /* 0x000ba40001147983 */ /* 0x000ea80000300800 */
[----:B----4-:R-:W4:Y:S04]  /*410c0*/  LDL.LU R0, [R1+0x9c4] ;  /* 0x0009c40001007983 */ /* 0x010f280000300800 */
[----:B--2---:R2:W-:Y:S04]  /*410d0*/  STL [R1+0xba8], R20 ;  /* 0x000ba81401007387 */ /* 0x0045e80000100800 */
[----:B----4-:R4:W-:Y:S01]  /*410e0*/  STL [R1+0x9b8], R0 ;  /* 0x0009b80001007387 */ /* 0x0109e20000100800 */
[----:B--2---:R-:W-:-:S07]  /*410f0*/  IMAD.MOV.U32 R20, RZ, RZ, R19 ;  /* 0x000000ffff147224 */ /* 0x004fce00078e0013 */
.L_x_26502:
[----:B------:R-:W-:Y:S05]  /*41100*/  BSYNC B1 ;  /* 0x0000000000017941 */ /* 0x000fea0003800000 */
.L_x_26500:
        /* <DEDUP_REMOVED lines=15> */
.L_x_26504:
[----:B------:R-:W4:Y:S04]  /*41200*/  LDL.LU R19, [R1+0xba8] ;  /* 0x000ba80001137983 */ /* 0x000f280000300800 */
[----:B------:R0:W5:Y:S04]  /*41210*/  LDL.LU R0, [R1+0xba0] ;  /* 0x000ba00001007983 */ /* 0x0001680000300800 */
[----:B----4-:R4:W-:Y:S04]  /*41220*/  STL [R1+0xba4], R19 ;  /* 0x000ba41301007387 */ /* 0x0109e80000100800 */
[----:B----4-:R-:W4:Y:S04]  /*41230*/  LDL.LU R19, [R1+0x9c0] ;  /* 0x0009c00001137983 */ /* 0x010f280000300800 */
[----:B----4-:R4:W-:Y:S02]  /*41240*/  STL [R1+0x9c4], R19 ;  /* 0x0009c41301007387 */ /* 0x0109e40000100800 */
[----:B0---4-:R-:W-:-:S07]  /*41250*/  IMAD.MOV.U32 R19, RZ, RZ, R18 ;  /* 0x000000ffff137224 */ /* 0x011fce00078e0012 */
.L_x_26505:
[----:B------:R-:W-:Y:S05]  /*41260*/  BSYNC B1 ;  /* 0x0000000000017941 */ /* 0x000fea0003800000 */
.L_x_26503:
        /* <DEDUP_REMOVED lines=16> */
.L_x_26507:
[----:B------:R4:W-:Y:S04]  /*41370*/  STL [R1+0xba0], R0 ;  /* 0x000ba00001007387 */ /* 0x0009e80000100800 */
[----:B------:R-:W2:Y:S04]  /*41380*/  LDL.LU R18, [R1+0xba4] ;  /* 0x000ba40001127983 */ /* 0x000ea80000300800 */
[----:B----4-:R-:W4:Y:S04]  /*41390*/  LDL.LU R0, [R1+0x9cc] ;  /* 0x0009cc0001007983 */ /* 0x010f280000300800 */
[----:B--2---:R2:W-:Y:S04]  /*413a0*/  STL [R1+0xba8], R18 ;  /* 0x000ba81201007387 */ /* 0x0045e80000100800 */
[----:B----4-:R4:W-:Y:S01]  /*413b0*/  STL [R1+0x9c0], R0 ;  /* 0x0009c00001007387 */ /* 0x0109e20000100800 */
[----:B--2---:R-:W-:-:S07]  /*413c0*/  IMAD.MOV.U32 R18, RZ, RZ, R17 ;  /* 0x000000ffff127224 */ /* 0x004fce00078e0011 */
.L_x_26508:
[----:B------:R-:W-:Y:S05]  /*413d0*/  BSYNC B1 ;  /* 0x0000000000017941 */ /* 0x000fea0003800000 */
.L_x_26506:
        /* <DEDUP_REMOVED lines=15> */
.L_x_26510:
[----:B------:R-:W4:Y:S04]  /*414d0*/  LDL.LU R17, [R1+0xba8] ;  /* 0x000ba80001117983 */ /* 0x000f280000300800 */
[----:B------:R0:W5:Y:S04]  /*414e0*/  LDL.LU R0, [R1+0xba0] ;  /* 0x000ba00001007983 */ /* 0x0001680000300800 */
[----:B----4-:R4:W-:Y:S04]  /*414f0*/  STL [R1+0xba4], R17 ;  /* 0x000ba41101007387 */ /* 0x0109e80000100800 */
[----:B----4-:R-:W4:Y:S04]  /*41500*/  LDL.LU R17, [R1+0x9c8] ;  /* 0x0009c80001117983 */ /* 0x010f280000300800 */
[----:B----4-:R4:W-:Y:S02]  /*41510*/  STL [R1+0x9cc], R17 ;  /* 0x0009cc1101007387 */ /* 0x0109e40000100800 */
[----:B0---4-:R-:W-:-:S07]  /*41520*/  IMAD.MOV.U32 R17, RZ, RZ, R16 ;  /* 0x000000ffff117224 */ /* 0x011fce00078e0010 */
.L_x_26511:
[----:B------:R-:W-:Y:S05]  /*41530*/  BSYNC B1 ;  /* 0x0000000000017941 */ /* 0x000fea0003800000 */
.L_x_26509:
        /* <DEDUP_REMOVED lines=16> */
.L_x_26513:
[----:B------:R4:W-:Y:S04]  /*41640*/  STL [R1+0xba0], R0 ;  /* 0x000ba00001007387 */ /* 0x0009e80000100800 */
[----:B------:R-:W2:Y:S04]  /*41650*/  LDL.LU R16, [R1+0xba4] ;  /* 0x000ba40001107983 */ /* 0x000ea80000300800 */
[----:B----4-:R-:W4:Y:S04]  /*41660*/  LDL.LU R0, [R1+0x9d4] ;  /* 0x0009d40001007983 */ /* 0x010f280000300800 */
[----:B--2---:R2:W-:Y:S04]  /*41670*/  STL [R1+0xba8], R16 ;  /* 0x000ba81001007387 */ /* 0x0045e80000100800 */
[----:B----4-:R4:W-:Y:S01]  /*41680*/  STL [R1+0x9c8], R0 ;  /* 0x0009c80001007387 */ /* 0x0109e20000100800 */
[----:B--2---:R-:W-:-:S07]  /*41690*/  IMAD.MOV.U32 R16, RZ, RZ, R15 ;  /* 0x000000ffff107224 */ /* 0x004fce00078e000f */
.L_x_26514:
[----:B------:R-:W-:Y:S05]  /*416a0*/  BSYNC B1 ;  /* 0x0000000000017941 */ /* 0x000fea0003800000 */
.L_x_26512:
        /* <DEDUP_REMOVED lines=15> */
.L_x_26516:
[----:B------:R-:W4:Y:S04]  /*417a0*/  LDL.LU R15, [R1+0xba8] ;  /* 0x000ba800010f7983 */ /* 0x000f280000300800 */
[----:B------:R0:W5:Y:S04]  /*417b0*/  LDL.LU R0, [R1+0xba0] ;  /* 0x000ba00001007983 */ /* 0x0001680000300800 */
[----:B----4-:R4:W-:Y:S04]  /*417c0*/  STL [R1+0xba4], R15 ;  /* 0x000ba40f01007387 */ /* 0x0109e80000100800 */
[----:B----4-:R-:W4:Y:S04]  /*417d0*/  LDL.LU R15, [R1+0x9d0] ;  /* 0x0009d000010f7983 */ /* 0x010f280000300800 */
[----:B----4-:R4:W-:Y:S02]  /*417e0*/  STL [R1+0x9d4], R15 ;  /* 0x0009d40f01007387 */ /* 0x0109e40000100800 */
[----:B0---4-:R-:W-:-:S07]  /*417f0*/  IMAD.MOV.U32 R15, RZ, RZ, R14 ;  /* 0x000000ffff0f7224 */ /* 0x011fce00078e000e */
.L_x_26517:
[----:B------:R-:W-:Y:S05]  /*41800*/  BSYNC B1 ;  /* 0x0000000000017941 */ /* 0x000fea0003800000 */
.L_x_26515:
        /* <DEDUP_REMOVED lines=16> */
.L_x_26519:
[----:B------:R4:W-:Y:S04]  /*41910*/  STL [R1+0xba0], R0 ;  /* 0x000ba00001007387 */ /* 0x0009e80000100800 */
[----:B------:R-:W2:Y:S04]  /*41920*/  LDL.LU R14, [R1+0xba4] ;  /* 0x000ba400010e7983 */ /* 0x000ea80000300800 */
[----:B----4-:R-:W4:Y:S04]  /*41930*/  LDL.LU R0, [R1+0x9dc] ;  /* 0x0009dc0001007983 */ /* 0x010f280000300800 */
[----:B--2---:R2:W-:Y:S04]  /*41940*/  STL [R1+0xba8], R14 ;  /* 0x000ba80e01007387 */ /* 0x0045e80000100800 */
[----:B----4-:R4:W-:Y:S01]  /*41950*/  STL [R1+0x9d0], R0 ;  /* 0x0009d00001007387 */ /* 0x0109e20000100800 */
[----:B--2---:R-:W-:-:S07]  /*41960*/  IMAD.MOV.U32 R14, RZ, RZ, R13 ;  /* 0x000000ffff0e7224 */ /* 0x004fce00078e000d */
.L_x_26520:
[----:B------:R-:W-:Y:S05]  /*41970*/  BSYNC B1 ;  /* 0x0000000000017941 */ /* 0x000fea0003800000 */
.L_x_26518:
        /* <DEDUP_REMOVED lines=15> */
.L_x_26522:
[----:B------:R-:W4:Y:S04]  /*41a70*/  LDL.LU R13, [R1+0xba8] ;  /* 0x000ba800010d7983 */ /* 0x000f280000300800 */
[----:B------:R0:W5:Y:S04]  /*41a80*/  LDL.LU R0, [R1+0xba0] ;  /* 0x000ba00001007983 */ /* 0x0001680000300800 */
[----:B----4-:R4:W-:Y:S04]  /*41a90*/  STL [R1+0xba4], R13 ;  /* 0x000ba40d01007387 */ /* 0x0109e80000100800 */
[----:B----4-:R-:W4:Y:S04]  /*41aa0*/  LDL.LU R13, [R1+0x9d8] ;  /* 0x0009d800010d7983 */ /* 0x010f280000300800 */
[----:B----4-:R4:W-:Y:S02]  /*41ab0*/  STL [R1+0x9dc], R13 ;  /* 0x0009dc0d01007387 */ /* 0x0109e40000100800 */
[----:B0---4-:R-:W-:-:S07]  /*41ac0*/  IMAD.MOV.U32 R13, RZ, RZ, R12 ;  /* 0x000000ffff0d7224 */ /* 0x011fce00078e000c */
.L_x_26523:
[----:B------:R-:W-:Y:S05]  /*41ad0*/  BSYNC B1 ;  /* 0x0000000000017941 */ /* 0x000fea0003800000 */
.L_x_26521:
        /* <DEDUP_REMOVED lines=16> */
.L_x_26525:
[----:B------:R4:W-:Y:S04]  /*41be0*/  STL [R1+0xba0], R0 ;  /* 0x000ba00001007387 */ /* 0x0009e80000100800 */
[----:B------:R-:W2:Y:S04]  /*41bf0*/  LDL.LU R12, [R1+0xba4] ;  /* 0x000ba400010c7983 */ /* 0x000ea80000300800 */
[----:B----4-:R-:W4:Y:S04]  /*41c00*/  LDL.LU R0, [R1+0x9e4] ;  /* 0x0009e40001007983 */ /* 0x010f280000300800 */
[----:B--2---:R2:W-:Y:S04]  /*41c10*/  STL [R1+0xba8], R12 ;  /* 0x000ba80c01007387 */ /* 0x0045e80000100800 */
[----:B----4-:R4:W-:Y:S01]  /*41c20*/  STL [R1+0x9d8], R0 ;  /* 0x0009d80001007387 */ /* 0x0109e20000100800 */
[----:B--2---:R-:W-:-:S07]  /*41c30*/  IMAD.MOV.U32 R12, RZ, RZ, R11 ;  /* 0x000000ffff0c7224 */ /* 0x004fce00078e000b */
.L_x_26526:
[----:B------:R-:W-:Y:S05]  /*41c40*/  BSYNC B1 ;  /* 0x0000000000017941 */ /* 0x000fea0003800000 */
.L_x_26524:
        /* <DEDUP_REMOVED lines=15> */
.L_x_26528:
[----:B------:R-:W4:Y:S04]  /*41d40*/  LDL.LU R11, [R1+0xba8] ;  /* 0x000ba800010b7983 */ /* 0x000f280000300800 */
[----:B------:R0:W5:Y:S04]  /*41d50*/  LDL.LU R0, [R1+0xba0] ;  /* 0x000ba00001007983 */ /* 0x0001680000300800 */
[----:B----4-:R4:W-:Y:S04]  /*41d60*/  STL [R1+0xba4], R11 ;  /* 0x000ba40b01007387 */ /* 0x0109e80000100800 */
[----:B----4-:R-:W4:Y:S04]  /*41d70*/  LDL.LU R11, [R1+0x9e0] ;  /* 0x0009e000010b7983 */ /* 0x010f280000300800 */
[----:B----4-:R4:W-:Y:S02]  /*41d80*/  STL [R1+0x9e4], R11 ;  /* 0x0009e40b01007387 */ /* 0x0109e40000100800 */
[----:B0---4-:R-:W-:-:S07]  /*41d90*/  IMAD.MOV.U32 R11, RZ, RZ, R10 ;  /* 0x000000ffff0b7224 */ /* 0x011fce00078e000a */
.L_x_26529:
[----:B------:R-:W-:Y:S05]  /*41da0*/  BSYNC B1 ;  /* 0x0000000000017941 */ /* 0x000fea0003800000 */
.L_x_26527:
        /* <DEDUP_REMOVED lines=16> */
.L_x_26531:
[----:B------:R4:W-:Y:S04]  /*41eb0*/  STL [R1+0xba0], R0 ;  /* 0x000ba00001007387 */ /* 0x0009e80000100800 */
[----:B------:R-:W2:Y:S04]  /*41ec0*/  LDL.LU R10, [R1+0xba4] ;  /* 0x000ba400010a7983 */ /* 0x000ea80000300800 */
[----:B----4-:R-:W4:Y:S04]  /*41ed0*/  LDL.LU R0, [R1+0x9ec] ;  /* 0x0009ec0001007983 */ /* 0x010f280000300800 */
[----:B--2---:R2:W-:Y:S04]  /*41ee0*/  STL [R1+0xba8], R10 ;  /* 0x000ba80a01007387 */ /* 0x0045e80000100800 */
[----:B----4-:R4:W-:Y:S01]  /*41ef0*/  STL [R1+0x9e0], R0 ;  /* 0x0009e00001007387 */ /* 0x0109e20000100800 */
[----:B--2---:R-:W-:-:S07]  /*41f00*/  IMAD.MOV.U32 R10, RZ, RZ, R9 ;  /* 0x000000ffff0a7224 */ /* 0x004fce00078e0009 */
.L_x_26532:
[----:B------:R-:W-:Y:S05]  /*41f10*/  BSYNC B1 ;  /* 0x0000000000017941 */ /* 0x000fea0003800000 */
.L_x_26530:
        /* <DEDUP_REMOVED lines=15> */
.L_x_26534:
[----:B------:R-:W4:Y:S04]  /*42010*/  LDL.LU R9, [R1+0xba8] ;  /* 0x000ba80001097983 */ /* 0x000f280000300800 */
[----:B------:R0:W5:Y:S04]  /*42020*/  LDL.LU R0, [R1+0xba0] ;  /* 0x000ba00001007983 */ /* 0x0001680000300800 */
[----:B----4-:R4:W-:Y:S04]  /*42030*/  STL [R1+0xba4], R9 ;  /* 0x000ba40901007387 */ /* 0x0109e80000100800 */
[----:B----4-:R-:W4:Y:S04]  /*42040*/  LDL.LU R9, [R1+0x9e8] ;  /* 0x0009e80001097983 */ /* 0x010f280000300800 */
[----:B----4-:R4:W-:Y:S02]  /*42050*/  STL [R1+0x9ec], R9 ;  /* 0x0009ec0901007387 */ /* 0x0109e40000100800 */
[----:B0---4-:R-:W-:-:S07]  /*42060*/  IMAD.MOV.U32 R9, RZ, RZ, R8 ;  /* 0x000000ffff097224 */ /* 0x011fce00078e0008 */
.L_x_26535:
[----:B------:R-:W-:Y:S05]  /*42070*/  BSYNC B1 ;  /* 0x0000000000017941 */ /* 0x000fea0003800000 */
.L_x_26533:
        /* <DEDUP_REMOVED lines=16> */
.L_x_26537:
[----:B------:R4:W-:Y:S04]  /*42180*/  STL [R1+0xba0], R0 ;  /* 0x000ba00001007387 */ /* 0x0009e80000100800 */
[----:B------:R-:W2:Y:S04]  /*42190*/  LDL.LU R8, [R1+0xba4] ;  /* 0x000ba40001087983 */ /* 0x000ea80000300800 */
[----:B----4-:R-:W4:Y:S04]  /*421a0*/  LDL.LU R0, [R1+0x9f4] ;  /* 0x0009f40001007983 */ /* 0x010f280000300800 */
[----:B--2---:R2:W-:Y:S04]  /*421b0*/  STL [R1+0xba8], R8 ;  /* 0x000ba80801007387 */ /* 0x0045e80000100800 */
[----:B----4-:R4:W-:Y:S01]  /*421c0*/  STL [R1+0x9e8], R0 ;  /* 0x0009e80001007387 */ /* 0x0109e20000100800 */
[----:B--2---:R-:W-:-:S07]  /*421d0*/  IMAD.MOV.U32 R8, RZ, RZ, R7 ;  /* 0x000000ffff087224 */ /* 0x004fce00078e0007 */
.L_x_26538:
[----:B------:R-:W-:Y:S05]  /*421e0*/  BSYNC B1 ;  /* 0x0000000000017941 */ /* 0x000fea0003800000 */
.L_x_26536:
        /* <DEDUP_REMOVED lines=15> */
.L_x_26540:
[----:B------:R-:W4:Y:S04]  /*422e0*/  LDL.LU R7, [R1+0xba8] ;  /* 0x000ba80001077983 */ /* 0x000f280000300800 */
[----:B------:R0:W5:Y:S04]  /*422f0*/  LDL.LU R0, [R1+0xba0] ;  /* 0x000ba00001007983 */ /* 0x0001680000300800 */
[----:B----4-:R4:W-:Y:S04]  /*42300*/  STL [R1+0xba4], R7 ;  /* 0x000ba40701007387 */ /* 0x0109e80000100800 */
[----:B----4-:R-:W4:Y:S04]  /*42310*/  LDL.LU R7, [R1+0x9f0] ;  /* 0x0009f00001077983 */ /* 0x010f280000300800 */
[----:B----4-:R4:W-:Y:S02]  /*42320*/  STL [R1+0x9f4], R7 ;  /* 0x0009f40701007387 */ /* 0x0109e40000100800 */
[----:B0---4-:R-:W-:-:S07]  /*42330*/  IMAD.MOV.U32 R7, RZ, RZ, R6 ;  /* 0x000000ffff077224 */ /* 0x011fce00078e0006 */
.L_x_26541:
[----:B------:R-:W-:Y:S05]  /*42340*/  BSYNC B1 ;  /* 0x0000000000017941 */ /* 0x000fea0003800000 */
.L_x_26539:
        /* <DEDUP_REMOVED lines=16> */
.L_x_26543:
[----:B------:R4:W-:Y:S04]  /*42450*/  STL [R1+0xba0], R0 ;  /* 0x000ba00001007387 */ /* 0x0009e80000100800 */
[----:B------:R-:W2:Y:S04]  /*42460*/  LDL.LU R6, [R1+0xba4] ;  /* 0x000ba40001067983 */ /* 0x000ea80000300800 */
[----:B----4-:R-:W4:Y:S04]  /*42470*/  LDL.LU R0, [R1+0x9fc] ;  /* 0x0009fc0001007983 */ /* 0x010f280000300800 */
[----:B--2---:R2:W-:Y:S04]  /*42480*/  STL [R1+0xba8], R6 ;  /* 0x000ba80601007387 */ /* 0x0045e80000100800 */
[----:B----4-:R4:W-:Y:S01]  /*42490*/  STL [R1+0x9f0], R0 ;  /* 0x0009f00001007387 */ /* 0x0109e20000100800 */
[----:B--2---:R-:W-:-:S07]  /*424a0*/  IMAD.MOV.U32 R6, RZ, RZ, R5 ;  /* 0x000000ffff067224 */ /* 0x004fce00078e0005 */
.L_x_26544:
[----:B------:R-:W-:Y:S05]  /*424b0*/  BSYNC B1 ;  /* 0x0000000000017941 */ /* 0x000fea0003800000 */
.L_x_26542:
        /* <DEDUP_REMOVED lines=15> */
.L_x_26546:
[----:B------:R-:W4:Y:S04]  /*425b0*/  LDL.LU R5, [R1+0xba8] ;  /* 0x000ba80001057983 */ /* 0x000f280000300800 */
[----:B------:R0:W5:Y:S04]  /*425c0*/  LDL.LU R0, [R1+0xba0] ;  /* 0x000ba00001007983 */ /* 0x0001680000300800 */
[----:B----4-:R4:W-:Y:S04]  /*425d0*/  STL [R1+0xba4], R5 ;  /* 0x000ba40501007387 */ /* 0x0109e80000100800 */
[----:B----4-:R-:W4:Y:S04]  /*425e0*/  LDL.LU R5, [R1+0x9f8] ;  /* 0x0009f80001057983 */ /* 0x010f280000300800 */
[----:B----4-:R4:W-:Y:S02]  /*425f0*/  STL [R1+0x9fc], R5 ;  /* 0x0009fc0501007387 */ /* 0x0109e40000100800 */
[----:B0---4-:R-:W-:-:S07]  /*42600*/  IMAD.MOV.U32 R5, RZ, RZ, R4 ;  /* 0x000000ffff057224 */ /* 0x011fce00078e0004 */
.L_x_26547:
[----:B------:R-:W-:Y:S05]  /*42610*/  BSYNC B1 ;  /* 0x0000000000017941 */ /* 0x000fea0003800000 */
.L_x_26545:
        /* <DEDUP_REMOVED lines=16> */
.L_x_26549:
[----:B------:R4:W-:Y:S04]  /*42720*/  STL [R1+0xba0], R0 ;  /* 0x000ba00001007387 */ /* 0x0009e80000100800 */
[----:B------:R-:W2:Y:S04]  /*42730*/  LDL.LU R4, [R1+0xba4] ;  /* 0x000ba40001047983 */ /* 0x000ea80000300800 */
[----:B----4-:R-:W4:Y:S04]  /*42740*/  LDL.LU R0, [R1+0xa04] ;  /* 0x000a040001007983 */ /* 0x010f280000300800 */
[----:B--2---:R2:W-:Y:S04]  /*42750*/  STL [R1+0xba8], R4 ;  /* 0x000ba80401007387 */ /* 0x0045e80000100800 */
[----:B----4-:R4:W-:Y:S01]  /*42760*/  STL [R1+0x9f8], R0 ;  /* 0x0009f80001007387 */ /* 0x0109e20000100800 */
[----:B--2---:R-:W-:-:S07]  /*42770*/  IMAD.MOV.U32 R4, RZ, RZ, R3 ;  /* 0x000000ffff047224 */ /* 0x004fce00078e0003 */
.L_x_26550:
[----:B------:R-:W-:Y:S05]  /*42780*/  BSYNC B1 ;  /* 0x0000000000017941 */ /* 0x000fea0003800000 */
.L_x_26548:
        /* <DEDUP_REMOVED lines=15> */
.L_x_26552:
[----:B------:R-:W4:Y:S04]  /*42880*/  LDL.LU R3, [R1+0xba8] ;  /* 0x000ba80001037983 */ /* 0x000f280000300800 */
[----:B------:R0:W5:Y:S04]  /*42890*/  LDL.LU R0, [R1+0xba0] ;  /* 0x000ba00001007983 */ /* 0x0001680000300800 */
[----:B----4-:R4:W-:Y:S04]  /*428a0*/  STL [R1+0xba4], R3 ;  /* 0x000ba40301007387 */ /* 0x0109e80000100800 */
[----:B----4-:R-:W4:Y:S04]  /*428b0*/  LDL.LU R3, [R1+0xa00] ;  /* 0x000a000001037983 */ /* 0x010f280000300800 */
[----:B----4-:R4:W-:Y:S02]  /*428c0*/  STL [R1+0xa04], R3 ;  /* 0x000a040301007387 */ /* 0x0109e40000100800 */
[----:B0---4-:R-:W-:-:S07]  /*428d0*/  IMAD.MOV.U32 R3, RZ, RZ, R2 ;  /* 0x000000ffff037224 */ /* 0x011fce00078e0002 */
.L_x_26553:
[----:B------:R-:W-:Y:S05]  /*428e0*/  BSYNC B1 ;  /* 0x0000000000017941 */ /* 0x000fea0003800000 */
.L_x_26551:
        /* <DEDUP_REMOVED lines=22> */
.L_x_26555:
[----:B------:R-:W2:Y:S04]  /*42a50*/  LDL.LU R2, [R1+0xba4] ;  /* 0x000ba40001027983 */ /* 0x000ea80000300800 */
[----:B------:R4:W-:Y:S04]  /*42a60*/  STL [R1+0xba0], R0 ;  /* 0x000ba00001007387 */ /* 0x0009e80000100800 */
[----:B----4-:R-:W4:Y:S04]  /*42a70*/  LDL.LU R0, [R1+0xa0c] ;  /* 0x000a0c0001007983 */ /* 0x010f280000300800 */
[----:B--2---:R2:W-:Y:S04]  /*42a80*/  STL [R1+0xba8], R2 ;  /* 0x000ba80201007387 */ /* 0x0045e80000100800 */
[----:B--2---:R2:W5:Y:S04]  /*42a90*/  LDL.LU R2, [R1+0x814] ;  /* 0x0008140001027983 */ /* 0x0045680000300800 */
[----:B----4-:R2:W-:Y:S02]  /*42aa0*/  STL [R1+0xa00], R0 ;  /* 0x000a000001007387 */ /* 0x0105e40000100800 */
.L_x_26556:
[----:B------:R-:W-:Y:S05]  /*42ab0*/  BSYNC B1 ;  /* 0x0000000000017941 */ /* 0x000fea0003800000 */
.L_x_26554:
        /* <DEDUP_REMOVED lines=26> */
.L_x_26558:
        /* <DEDUP_REMOVED lines=9> */
.L_x_26559:
[----:B------:R-:W-:Y:S05]  /*42cf0*/  BSYNC B1 ;  /* 0x0000000000017941 */ /* 0x000fea0003800000 */
.L_x_26557:
        /* <DEDUP_REMOVED lines=26> */
.L_x_26561:
        /* <DEDUP_REMOVED lines=9> */
.L_x_26562:
[----:B------:R-:W-:Y:S05]  /*42f30*/  BSYNC B1 ;  /* 0x0000000000017941 */ /* 0x000fea0003800000 */
.L_x_26560:
        /* <DEDUP_REMOVED lines=26> */
.L_x_26564:
        /* <DEDUP_REMOVED lines=9> */
.L_x_26565:
[----:B------:R-:W-:Y:S05]  /*43170*/  BSYNC B1 ;  /* 0x0000000000017941 */ /* 0x000fea0003800000 */
.L_x_26563:
        /* <DEDUP_REMOVED lines=26> */
.L_x_26567:
        /* <DEDUP_REMOVED lines=9> */
.L_x_26568:
[----:B------:R-:W-:Y:S05]  /*433b0*/  BSYNC B1 ;  /* 0x0000000000017941 */ /* 0x000fea0003800000 */
.L_x_26566:
        /* <DEDUP_REMOVED lines=26> */
.L_x_26570:
        /* <DEDUP_REMOVED lines=9> */
.L_x_26571:
[----:B------:R-:W-:Y:S05]  /*435f0*/  BSYNC B1 ;  /* 0x0000000000017941 */ /* 0x000fea0003800000 */
.L_x_26569:
        /* <DEDUP_REMOVED lines=26> */
.L_x_26573:
        /* <DEDUP_REMOVED lines=9> */
.L_x_26574:
[----:B------:R-:W-:Y:S05]  /*43830*/  BSYNC B1 ;  /* 0x0000000000017941 */ /* 0x000fea0003800000 */
.L_x_26572:
        /* <DEDUP_REMOVED lines=26> */
.L_x_26576:
        /* <DEDUP_REMOVED lines=9> */
.L_x_26577:
[----:B------:R-:W-:Y:S05]  /*43a70*/  BSYNC B1 ;  /* 0x0000000000017941 */ /* 0x000fea0003800000 */
.L_x_26575:
        /* <DEDUP_REMOVED lines=26> */
.L_x_26579:
        /* <DEDUP_REMOVED lines=9> */
.L_x_26580:
[----:B------:R-:W-:Y:S05]  /*43cb0*/  BSYNC B1 ;  /* 0x0000000000017941 */ /* 0x000fea0003800000 */
.L_x_26578:
        /* <DEDUP_REMOVED lines=26> */
.L_x_26582:
        /* <DEDUP_REMOVED lines=9> */
.L_x_26583:
[----:B------:R-:W-:Y:S05]  /*43ef0*/  BSYNC B1 ;  /* 0x0000000000017941 */ /* 0x000fea0003800000 */
.L_x_26581:
        /* <DEDUP_REMOVED lines=26> */
.L_x_26585:
        /* <DEDUP_REMOVED lines=9> */
.L_x_26586:
[----:B------:R-:W-:Y:S05]  /*44130*/  BSYNC B1 ;  /* 0x0000000000017941 */ /* 0x000fea0003800000 */
.L_x_26584:
        /* <DEDUP_REMOVED lines=26> */
.L_x_26588:
        /* <DEDUP_REMOVED lines=9> */
.L_x_26589:
[----:B------:R-:W-:Y:S05]  /*44370*/  BSYNC B1 ;  /* 0x0000000000017941 */ /* 0x000fea0003800000 */
.L_x_26587:
        /* <DEDUP_REMOVED lines=26> */
.L_x_26591:
        /* <DEDUP_REMOVED lines=9> */
.L_x_26592:
[----:B------:R-:W-:Y:S05]  /*445b0*/  BSYNC B1 ;  /* 0x0000000000017941 */ /* 0x000fea0003800000 */
.L_x_26590:
        /* <DEDUP_REMOVED lines=26> */
.L_x_26594:
        /* <DEDUP_REMOVED lines=9> */
.L_x_26595:
[----:B------:R-:W-:Y:S05]  /*447f0*/  BSYNC B1 ;  /* 0x0000000000017941 */ /* 0x000fea0003800000 */
.L_x_26593:
        /* <DEDUP_REMOVED lines=26> */
.L_x_26597:
        /* <DEDUP_REMOVED lines=9> */
.L_x_26598:
[----:B------:R-:W-:Y:S05]  /*44a30*/  BSYNC B1 ;  /* 0x0000000000017941 */ /* 0x000fea0003800000 */
.L_x_26596:
        /* <DEDUP_REMOVED lines=26> */
.L_x_26600:
        /* <DEDUP_REMOVED lines=9> */
.L_x_26601:
[----:B------:R-:W-:Y:S05]  /*44c70*/  BSYNC B1 ;  /* 0x0000000000017941 */ /* 0x000fea0003800000 */
.L_x_26599:
        /* <DEDUP_REMOVED lines=26> */
.L_x_26603:
        /* <DEDUP_REMOVED lines=9> */
.L_x_26604:
[----:B------:R-:W-:Y:S05]  /*44eb0*/  BSYNC B1 ;  /* 0x0000000000017941 */ /* 0x000fea0003800000 */
.L_x_26602:
        /* <DEDUP_REMOVED lines=26> */
.L_x_26606:
        /* <DEDUP_REMOVED lines=9> */
.L_x_26607:
[----:B------:R-:W-:Y:S05]  /*450f0*/  BSYNC B1 ;  /* 0x0000000000017941 */ /* 0x000fea0003800000 */
.L_x_26605:
        /* <DEDUP_REMOVED lines=26> */
.L_x_26609:
        /* <DEDUP_REMOVED lines=9> */
.L_x_26610:
[----:B------:R-:W-:Y:S05]  /*45330*/  BSYNC B1 ;  /* 0x0000000000017941 */ /* 0x000fea0003800000 */
.L_x_26608:
        /* <DEDUP_REMOVED lines=26> */
.L_x_26612:
        /* <DEDUP_REMOVED lines=9> */
.L_x_26613:
[----:B------:R-:W-:Y:S05]  /*45570*/  BSYNC B1 ;  /* 0x0000000000017941 */ /* 0x000fea0003800000 */
.L_x_26611:
        /* <DEDUP_REMOVED lines=26> */
.L_x_26615:
        /* <DEDUP_REMOVED lines=9> */
.L_x_26616:
[----:B------:R-:W-:Y:S05]  /*457b0*/  BSYNC B1 ;  /* 0x0000000000017941 */ /* 0x000fea0003800000 */
.L_x_26614:
        /* <DEDUP_REMOVED lines=26> */
.L_x_26618:
        /* <DEDUP_REMOVED lines=9> */
.L_x_26619:
[----:B------:R-:W-:Y:S05]  /*459f0*/  BSYNC B1 ;  /* 0x0000000000017941 */ /* 0x000fea0003800000 */
.L_x_26617:
        /* <DEDUP_REMOVED lines=26> */
.L_x_26621:
        /* <DEDUP_REMOVED lines=9> */
.L_x_26622:
[----:B------:R-:W-:Y:S05]  /*45c30*/  BSYNC B1 ;  /* 0x0000000000017941 */ /* 0x000fea0003800000 */
.L_x_26620:
        /* <DEDUP_REMOVED lines=26> */
.L_x_26624:
        /* <DEDUP_REMOVED lines=9> */
.L_x_26625:
[----:B------:R-:W-:Y:S05]  /*45e70*/  BSYNC B1 ;  /* 0x0000000000017941 */ /* 0x000fea0003800000 */
.L_x_26623:
        /* <DEDUP_REMOVED lines=26> */
.L_x_26627:
        /* <DEDUP_REMOVED lines=9> */
.L_x_26628:
[----:B------:R-:W-:Y:S05]  /*460b0*/  BSYNC B1 ;  /* 0x0000000000017941 */ /* 0x000fea0003800000 */
.L_x_26626:
        /* <DEDUP_REMOVED lines=26> */
.L_x_26630:
        /* <DEDUP_REMOVED lines=9> */
.L_x_26631:
[----:B------:R-:W-:Y:S05]  /*462f0*/  BSYNC B1 ;  /* 0x0000000000017941 */ /* 0x000fea0003800000 */
.L_x_26629:
        /* <DEDUP_REMOVED lines=26> */
.L_x_26633:
        /* <DEDUP_REMOVED lines=9> */
.L_x_26634:
[----:B------:R-:W-:Y:S05]  /*46530*/  BSYNC B1 ;  /* 0x0000000000017941 */ /* 0x000fea0003800000 */
.L_x_26632:
        /* <DEDUP_REMOVED lines=26> */
.L_x_26636:
        /* <DEDUP_REMOVED lines=9> */
.L_x_26637:
[----:B------:R-:W-:Y:S05]  /*46770*/  BSYNC B1 ;  /* 0x0000000000017941 */ /* 0x000fea0003800000 */
.L_x_26635:
        /* <DEDUP_REMOVED lines=26> */
.L_x_26639:
        /* <DEDUP_REMOVED lines=9> */
.L_x_26640:
[----:B------:R-:W-:Y:S05]  /*469b0*/  BSYNC B1 ;  /* 0x0000000000017941 */ /* 0x000fea0003800000 */
.L_x_26638:
        /* <DEDUP_REMOVED lines=26> */
.L_x_26642:
        /* <DEDUP_REMOVED lines=9> */
.L_x_26643:
[----:B------:R-:W-:Y:S05]  /*46bf0*/  BSYNC B1 ;  /* 0x0000000000017941 */ /* 0x000fea0003800000 */
.L_x_26641:
        /* <DEDUP_REMOVED lines=26> */
.L_x_26645:
        /* <DEDUP_REMOVED lines=9> */
.L_x_26646:
[----:B------:R-:W-:Y:S05]  /*46e30*/  BSYNC B1 ;  /* 0x0000000000017941 */ /* 0x000fea0003800000 */
.L_x_26644:
        /* <DEDUP_REMOVED lines=26> */
.L_x_26648:
        /* <DEDUP_REMOVED lines=9> */
.L_x_26649:
[----:B------:R-:W-:Y:S05]  /*47070*/  BSYNC B1 ;  /* 0x0000000000017941 */ /* 0x000fea0003800000 */
.L_x_26647:
        /* <DEDUP_REMOVED lines=26> */
.L_x_26651:
        /* <DEDUP_REMOVED lines=9> */
.L_x_26652:
[----:B------:R-:W-:Y:S05]  /*472b0*/  BSYNC B1 ;  /* 0x0000000000017941 */ /* 0x000fea0003800000 */
.L_x_26650:
        /* <DEDUP_REMOVED lines=26> */
.L_x_26654:
        /* <DEDUP_REMOVED lines=9> */
.L_x_26655:
[----:B------:R-:W-:Y:S05]  /*474f0*/  BSYNC B1 ;  /* 0x0000000000017941 */ /* 0x000fea0003800000 */
.L_x_26653:
        /* <DEDUP_REMOVED lines=26> */
.L_x_26657:
        /* <DEDUP_REMOVED lines=9> */
.L_x_26658:
[----:B------:R-:W-:Y:S05]  /*47730*/  BSYNC B1 ;  /* 0x0000000000017941 */ /* 0x000fea0003800000 */
.L_x_26656:
        /* <DEDUP_REMOVED lines=26> */
.L_x_26660:
        /* <DEDUP_REMOVED lines=9> */
.L_x_26661:
[----:B------:R-:W-:Y:S05]  /*47970*/  BSYNC B1 ;  /* 0x0000000000017941 */ /* 0x000fea0003800000 */
.L_x_26659:
        /* <DEDUP_REMOVED lines=26> */
.L_x_26663:
        /* <DEDUP_REMOVED lines=9> */
.L_x_26664:
[----:B------:R-:W-:Y:S05]  /*47bb0*/  BSYNC B1 ;  /* 0x0000000000017941 */ /* 0x000fea0003800000 */
.L_x_26662:
        /* <DEDUP_REMOVED lines=26> */
.L_x_26666:
        /* <DEDUP_REMOVED lines=9> */
.L_x_26667:
[----:B------:R-:W-:Y:S05]  /*47df0*/  BSYNC B1 ;  /* 0x0000000000017941 */ /* 0x000fea0003800000 */
.L_x_26665:
        /* <DEDUP_REMOVED lines=26> */
.L_x_26669:
        /* <DEDUP_REMOVED lines=9> */
.L_x_26670:
[----:B------:R-:W-:Y:S05]  /*48030*/  BSYNC B1 ;  /* 0x0000000000017941 */ /* 0x000fea0003800000 */
.L_x_26668:
        /* <DEDUP_REMOVED lines=26> */
.L_x_26672:
        /* <DEDUP_REMOVED lines=9> */
.L_x_26673:
[----:B------:R-:W-:Y:S05]  /*48270*/  BSYNC B1 ;  /* 0x0000000000017941 */ /* 0x000fea0003800000 */
.L_x_26671:
        /* <DEDUP_REMOVED lines=26> */
.L_x_26675:
        /* <DEDUP_REMOVED lines=9> */
.L_x_26676:
[----:B------:R-:W-:Y:S05]  /*484b0*/  BSYNC B1 ;  /* 0x0000000000017941 */ /* 0x000fea0003800000 */
.L_x_26674:
        /* <DEDUP_REMOVED lines=26> */
.L_x_26678:
        /* <DEDUP_REMOVED lines=9> */
.L_x_26679:
[----:B------:R-:W-:Y:S05]  /*486f0*/  BSYNC B1 ;  /* 0x0000000000017941 */ /* 0x000fea0003800000 */
.L_x_26677:
        /* <DEDUP_REMOVED lines=26> */
.L_x_26681:
        /* <DEDUP_REMOVED lines=9> */
.L_x_26682:
[----:B------:R-:W-:Y:S05]  /*48930*/  BSYNC B1 ;  /* 0x0000000000017941 */ /* 0x000fea0003800000 */
.L_x_26680:
        /* <DEDUP_REMOVED lines=26> */
.L_x_26684:
        /* <DEDUP_REMOVED lines=9> */
.L_x_26685:
[----:B------:R-:W-:Y:S05]  /*48b70*/  BSYNC B1 ;  /* 0x0000000000017941 */ /* 0x000fea0003800000 */
.L_x_26683:
        /* <DEDUP_REMOVED lines=26> */
.L_x_26687:
        /* <DEDUP_REMOVED lines=9> */
.L_x_26688:
[----:B------:R-:W-:Y:S05]  /*48db0*/  BSYNC B1 ;  /* 0x0000000000017941 */ /* 0x000fea0003800000 */
.L_x_26686:
        /* <DEDUP_REMOVED lines=26> */
.L_x_26690:
        /* <DEDUP_REMOVED lines=9> */
.L_x_26691:
[----:B------:R-:W-:Y:S05]  /*48ff0*/  BSYNC B1 ;  /* 0x0000000000017941 */ /* 0x000fea0003800000 */
.L_x_26689:
        /* <DEDUP_REMOVED lines=26> */
.L_x_26693:
        /* <DEDUP_REMOVED lines=9> */
.L_x_26694:
[----:B------:R-:W-:Y:S05]  /*49230*/  BSYNC B1 ;  /* 0x0000000000017941 */ /* 0x000fea0003800000 */
.L_x_26692:
        /* <DEDUP_REMOVED lines=26> */
.L_x_26696:
        /* <DEDUP_REMOVED lines=9> */
.L_x_26697:
[----:B------:R-:W-:Y:S05]  /*49470*/  BSYNC B1 ;  /* 0x0000000000017941 */ /* 0x000fea0003800000 */
.L_x_26695:
        /* <DEDUP_REMOVED lines=26> */
.L_x_26699:
        /* <DEDUP_REMOVED lines=9> */
.L_x_26700:
[----:B------:R-:W-:Y:S05]  /*496b0*/  BSYNC B1 ;  /* 0x0000000000017941 */ /* 0x000fea0003800000 */
.L_x_26698:
        /* <DEDUP_REMOVED lines=26> */
.L_x_26702:
        /* <DEDUP_REMOVED lines=9> */
.L_x_26703:
[----:B------:R-:W-:Y:S05]  /*498f0*/  BSYNC B1 ;  /* 0x0000000000017941 */ /* 0x000fea0003800000 */
.L_x_26701:
        /* <DEDUP_REMOVED lines=26> */
.L_x_26705:
        /* <DEDUP_REMOVED lines=9> */
.L_x_26706:
[----:B------:R-:W-:Y:S05]  /*49b30*/  BSYNC B1 ;  /* 0x0000000000017941 */ /* 0x000fea0003800000 */
.L_x_26704:
        /* <DEDUP_REMOVED lines=26> */
.L_x_26708:
        /* <DEDUP_REMOVED lines=9> */
.L_x_26709:
[----:B------:R-:W-:Y:S05]  /*49d70*/  BSYNC B1 ;  /* 0x0000000000017941 */ /* 0x000fea0003800000 */
.L_x_26707:
        /* <DEDUP_REMOVED lines=26> */
.L_x_26711:
        /* <DEDUP_REMOVED lines=9> */
.L_x_26712:
[----:B------:R-:W-:Y:S05]  /*49fb0*/  BSYNC B1 ;  /* 0x0000000000017941 */ /* 0x000fea0003800000 */
.L_x_26710:
        /* <DEDUP_REMOVED lines=26> */
.L_x_26714:
        /* <DEDUP_REMOVED lines=9> */
.L_x_26715:
[----:B------:R-:W-:Y:S05]  /*4a1f0*/  BSYNC B1 ;  /* 0x0000000000017941 */ /* 0x000fea0003800000 */
.L_x_26713:
        /* <DEDUP_REMOVED lines=26> */
.L_x_26717:
        /* <DEDUP_REMOVED lines=9> */
.L_x_26718:
[----:B------:R-:W-:Y:S05]  /*4a430*/  BSYNC B1 ;  /* 0x0000000000017941 */ /* 0x000fea0003800000 */
.L_x_26716:
        /* <DEDUP_REMOVED lines=26> */
.L_x_26720:
        /* <DEDUP_REMOVED lines=9> */
.L_x_26721:
[----:B------:R-:W-:Y:S05]  /*4a670*/  BSYNC B1 ;  /* 0x0000000000017941 */ /* 0x000fea0003800000 */
.L_x_26719:
        /* <DEDUP_REMOVED lines=26> */
.L_x_26723:
        /* <DEDUP_REMOVED lines=9> */
.L_x_26724:
[----:B------:R-:W-:Y:S05]  /*4a8b0*/  BSYNC B1 ;  /* 0x0000000000017941 */ /* 0x000fea0003800000 */
.L_x_26722:
        /* <DEDUP_REMOVED lines=26> */
.L_x_26726:
        /* <DEDUP_REMOVED lines=9> */
.L_x_26727:
[----:B------:R-:W-:Y:S05]  /*4aaf0*/  BSYNC B1 ;  /* 0x0000000000017941 */ /* 0x000fea0003800000 */
.L_x_26725:
        /* <DEDUP_REMOVED lines=26> */
.L_x_26729:
        /* <DEDUP_REMOVED lines=9> */
.L_x_26730:
[----:B------:R-:W-:Y:S05]  /*4ad30*/  BSYNC B1 ;  /* 0x0000000000017941 */ /* 0x000fea0003800000 */
.L_x_26728:
        /* <DEDUP_REMOVED lines=26> */
.L_x_26732:
        /* <DEDUP_REMOVED lines=9> */
.L_x_26733:
[----:B------:R-:W-:Y:S05]  /*4af70*/  BSYNC B1 ;  /* 0x0000000000017941 */ /* 0x000fea0003800000 */
.L_x_26731:
        /* <DEDUP_REMOVED lines=26> */
.L_x_26735:
        /* <DEDUP_REMOVED lines=9> */
.L_x_26736:
[----:B------:R-:W-:Y:S05]  /*4b1b0*/  BSYNC B1 ;  /* 0x0000000000017941 */ /* 0x000fea0003800000 */
.L_x_26734:
        /* <DEDUP_REMOVED lines=26> */
.L_x_26738:
        /* <DEDUP_REMOVED lines=9> */
.L_x_26739:
[----:B------:R-:W-:Y:S05]  /*4b3f0*/  BSYNC B1 ;  /* 0x0000000000017941 */ /* 0x000fea0003800000 */
.L_x_26737:
        /* <DEDUP_REMOVED lines=26> */
.L_x_26741:
        /* <DEDUP_REMOVED lines=9> */
.L_x_26742:
[----:B------:R-:W-:Y:S05]  /*4b630*/  BSYNC B1 ;  /* 0x0000000000017941 */ /* 0x000fea0003800000 */
.L_x_26740:
        /* <DEDUP_REMOVED lines=26> */
.L_x_26744:
        /* <DEDUP_REMOVED lines=9> */
.L_x_26745:
[----:B------:R-:W-:Y:S05]  /*4b870*/  BSYNC B1 ;  /* 0x0000000000017941 */ /* 0x000fea0003800000 */
.L_x_26743:
        /* <DEDUP_REMOVED lines=26> */
.L_x_26747:
        /* <DEDUP_REMOVED lines=9> */
.L_x_26748:
[----:B------:R-:W-:Y:S05]  /*4bab0*/  BSYNC B1 ;  /* 0x0000000000017941 */ /* 0x000fea0003800000 */
.L_x_26746:
        /* <DEDUP_REMOVED lines=26> */
.L_x_26750:
        /* <DEDUP_REMOVED lines=9> */
.L_x_26751:
[----:B------:R-:W-:Y:S05]  /*4bcf0*/  BSYNC B1 ;  /* 0x0000000000017941 */ /* 0x000fea0003800000 */
.L_x_26749:
        /* <DEDUP_REMOVED lines=26> */
.L_x_26753:
        /* <DEDUP_REMOVED lines=9> */
.L_x_26754:
[----:B------:R-:W-:Y:S05]  /*4bf30*/  BSYNC B1 ;  /* 0x0000000000017941 */ /* 0x000fea0003800000 */
.L_x_26752:
        /* <DEDUP_REMOVED lines=26> */
.L_x_26756:
        /* <DEDUP_REMOVED lines=9> */
.L_x_26757:
[----:B------:R-:W-:Y:S05]  /*4c170*/  BSYNC B1 ;  /* 0x0000000000017941 */ /* 0x000fea0003800000 */
.L_x_26755:
        /* <DEDUP_REMOVED lines=26> */
.L_x_26759:
        /* <DEDUP_REMOVED lines=9> */
.L_x_26760:
[----:B------:R-:W-:Y:S05]  /*4c3b0*/  BSYNC B1 ;  /* 0x0000000000017941 */ /* 0x000fea0003800000 */
.L_x_26758:
        /* <DEDUP_REMOVED lines=26> */
.L_x_26762:
        /* <DEDUP_REMOVED lines=9> */
.L_x_26763:
[----:B------:R-:W-:Y:S05]  /*4c5f0*/  BSYNC B1 ;  /* 0x0000000000017941 */ /* 0x000fea0003800000 */
.L_x_26761:
        /* <DEDUP_REMOVED lines=26> */
.L_x_26765:
        /* <DEDUP_REMOVED lines=9> */
.L_x_26766:
[----:B------:R-:W-:Y:S05]  /*4c830*/  BSYNC B1 ;  /* 0x0000000000017941 */ /* 0x000fea0003800000 */
.L_x_26764:
        /* <DEDUP_REMOVED lines=26> */
.L_x_26768:
        /* <DEDUP_REMOVED lines=9> */
.L_x_26769:
[----:B------:R-:W-:Y:S05]  /*4ca70*/  BSYNC B1 ;  /* 0x0000000000017941 */ /* 0x000fea0003800000 */
.L_x_26767:
        /* <DEDUP_REMOVED lines=26> */
.L_x_26771:
        /* <DEDUP_REMOVED lines=9> */
.L_x_26772:
[----:B------:R-:W-:Y:S05]  /*4ccb0*/  BSYNC B1 ;  /* 0x0000000000017941 */ /* 0x000fea0003800000 */
.L_x_26770:
        /* <DEDUP_REMOVED lines=26> */
.L_x_26774:
        /* <DEDUP_REMOVED lines=9> */
.L_x_26775:
[----:B------:R-:W-:Y:S05]  /*4cef0*/  BSYNC B1 ;  /* 0x0000000000017941 */ /* 0x000fea0003800000 */
.L_x_26773:
        /* <DEDUP_REMOVED lines=26> */
.L_x_26777:
        /* <DEDUP_REMOVED lines=9> */
.L_x_26778:
[----:B------:R-:W-:Y:S05]  /*4d130*/  BSYNC B1 ;  /* 0x0000000000017941 */ /* 0x000fea0003800000 */
.L_x_26776:
        /* <DEDUP_REMOVED lines=26> */
.L_x_26780:
        /* <DEDUP_REMOVED lines=9> */
.L_x_26781:
[----:B------:R-:W-:Y:S05]  /*4d370*/  BSYNC B1 ;  /* 0x0000000000017941 */ /* 0x000fea0003800000 */
.L_x_26779:
        /* <DEDUP_REMOVED lines=26> */
.L_x_26783:
        /* <DEDUP_REMOVED lines=9> */
.L_x_26784:
[----:B------:R-:W-:Y:S05]  /*4d5b0*/  BSYNC B1 ;  /* 0x0000000000017941 */ /* 0x000fea0003800000 */
.L_x_26782:
        /* <DEDUP_REMOVED lines=26> */
.L_x_26786:
        /* <DEDUP_REMOVED lines=9> */
.L_x_26787:
[----:B------:R-:W-:Y:S05]  /*4d7f0*/  BSYNC B1 ;  /* 0x0000000000017941 */ /* 0x000fea0003800000 */
.L_x_26785:
        /* <DEDUP_REMOVED lines=26> */
.L_x_26789:
        /* <DEDUP_REMOVED lines=9> */
.L_x_26790:
[----:B------:R-:W-:Y:S05]  /*4da30*/  BSYNC B1 ;  /* 0x0000000000017941 */ /* 0x000fea0003800000 */
.L_x_26788:
        /* <DEDUP_REMOVED lines=26> */
.L_x_26792:
        /* <DEDUP_REMOVED lines=9> */
.L_x_26793:
[----:B------:R-:W-:Y:S05]  /*4dc70*/  BSYNC B1 ;  /* 0x0000000000017941 */ /* 0x000fea0003800000 */
.L_x_26791:
        /* <DEDUP_REMOVED lines=26> */
.L_x_26795:
        /* <DEDUP_REMOVED lines=9> */
.L_x_26796:
[----:B------:R-:W-:Y:S05]  /*4deb0*/  BSYNC B1 ;  /* 0x0000000000017941 */ /* 0x000fea0003800000 */
.L_x_26794:
        /* <DEDUP_REMOVED lines=26> */
.L_x_26798:
        /* <DEDUP_REMOVED lines=9> */
.L_x_26799:
[----:B------:R-:W-:Y:S05]  /*4e0f0*/  BSYNC B1 ;  /* 0x0000000000017941 */ /* 0x000fea0003800000 */
.L_x_26797:
        /* <DEDUP_REMOVED lines=26> */
.L_x_26801:
        /* <DEDUP_REMOVED lines=9> */
.L_x_26802:
[----:B------:R-:W-:Y:S05]  /*4e330*/  BSYNC B1 ;  /* 0x0000000000017941 */ /* 0x000fea0003800000 */
.L_x_26800:
        /* <DEDUP_REMOVED lines=26> */
.L_x_26804:
        /* <DEDUP_REMOVED lines=9> */
.L_x_26805:
[----:B------:R-:W-:Y:S05]  /*4e570*/  BSYNC B1 ;  /* 0x0000000000017941 */ /* 0x000fea0003800000 */
.L_x_26803:
        /* <DEDUP_REMOVED lines=26> */
.L_x_26807:
        /* <DEDUP_REMOVED lines=9> */
.L_x_26808:
[----:B------:R-:W-:Y:S05]  /*4e7b0*/  BSYNC B1 ;  /* 0x0000000000017941 */ /* 0x000fea0003800000 */
.L_x_26806:
        /* <DEDUP_REMOVED lines=26> */
.L_x_26810:
        /* <DEDUP_REMOVED lines=9> */
.L_x_26811:
[----:B------:R-:W-:Y:S05]  /*4e9f0*/  BSYNC B1 ;  /* 0x0000000000017941 */ /* 0x000fea0003800000 */
.L_x_26809:
        /* <DEDUP_REMOVED lines=26> */
.L_x_26813:
        /* <DEDUP_REMOVED lines=9> */
.L_x_26814:
[----:B------:R-:W-:Y:S05]  /*4ec30*/  BSYNC B1 ;  /* 0x0000000000017941 */ /* 0x000fea0003800000 */
.L_x_26812:
        /* <DEDUP_REMOVED lines=26> */
.L_x_26816:
        /* <DEDUP_REMOVED lines=9> */
.L_x_26817:
[----:B------:R-:W-:Y:S05]  /*4ee70*/  BSYNC B1 ;  /* 0x0000000000017941 */ /* 0x000fea0003800000 */
.L_x_26815:
        /* <DEDUP_REMOVED lines=26> */
.L_x_26819:
        /* <DEDUP_REMOVED lines=9> */
.L_x_26820:
[----:B------:R-:W-:Y:S05]  /*4f0b0*/  BSYNC B1 ;  /* 0x0000000000017941 */ /* 0x000fea0003800000 */
.L_x_26818:
        /* <DEDUP_REMOVED lines=26> */
.L_x_26822:
        /* <DEDUP_REMOVED lines=9> */
.L_x_26823:
[----:B------:R-:W-:Y:S05]  /*4f2f0*/  BSYNC B1 ;  /* 0x0000000000017941 */ /* 0x000fea0003800000 */
.L_x_26821:
        /* <DEDUP_REMOVED lines=26> */
.L_x_26825:
        /* <DEDUP_REMOVED lines=9> */
.L_x_26826:
[----:B------:R-:W-:Y:S05]  /*4f530*/  BSYNC B1 ;  /* 0x0000000000017941 */ /* 0x000fea0003800000 */
.L_x_26824:
        /* <DEDUP_REMOVED lines=26> */
.L_x_26828:
        /* <DEDUP_REMOVED lines=9> */
.L_x_26829:
[----:B------:R-:W-:Y:S05]  /*4f770*/  BSYNC B1 ;  /* 0x0000000000017941 */ /* 0x000fea0003800000 */
.L_x_26827:
        /* <DEDUP_REMOVED lines=26> */
.L_x_26831:
        /* <DEDUP_REMOVED lines=9> */
.L_x_26832:
[----:B------:R-:W-:Y:S05]  /*4f9b0*/  BSYNC B1 ;  /* 0x0000000000017941 */ /* 0x000fea0003800000 */
.L_x_26830:
        /* <DEDUP_REMOVED lines=26> */
.L_x_26834:
        /* <DEDUP_REMOVED lines=9> */
.L_x_26835:
[----:B------:R-:W-:Y:S05]  /*4fbf0*/  BSYNC B1 ;  /* 0x0000000000017941 */ /* 0x000fea0003800000 */
.L_x_26833:
        /* <DEDUP_REMOVED lines=26> */
.L_x_26837:
        /* <DEDUP_REMOVED lines=9> */
.L_x_26838:
[----:B------:R-:W-:Y:S05]  /*4fe30*/  BSYNC B1 ;  /* 0x0000000000017941 */ /* 0x000fea0003800000 */
.L_x_26836:
        /* <DEDUP_REMOVED lines=26> */
.L_x_26840:
        /* <DEDUP_REMOVED lines=9> */
.L_x_26841:
[----:B------:R-:W-:Y:S05]  /*50070*/  BSYNC B1 ;  /* 0x0000000000017941 */ /* 0x000fea0003800000 */
.L_x_26839:
        /* <DEDUP_REMOVED lines=26> */
.L_x_26843:
        /* <DEDUP_REMOVED lines=9> */
.L_x_26844:
[----:B------:R-:W-:Y:S05]  /*502b0*/  BSYNC B1 ;  /* 0x0000000000017941 */ /* 0x000fea0003800000 */
.L_x_26842:
        /* <DEDUP_REMOVED lines=27> */
.L_x_26846:
        /* <DEDUP_REMOVED lines=9> */
.L_x_26847:
[----:B------:R-:W-:Y:S05]  /*50500*/  BSYNC B1 ;  /* 0x0000000000017941 */ /* 0x000fea0003800000 */
.L_x_26845:
        /* <DEDUP_REMOVED lines=26> */
.L_x_26849:
        /* <DEDUP_REMOVED lines=9> */
.L_x_26850:
[----:B------:R-:W-:Y:S05]  /*50740*/  BSYNC B1 ;  /* 0x0000000000017941 */ /* 0x000fea0003800000 */
.L_x_26848:
        /* <DEDUP_REMOVED lines=26> */
.L_x_26852:
        /* <DEDUP_REMOVED lines=13> */
.L_x_26853:
[----:B------:R-:W-:Y:S05]  /*509c0*/  BSYNC B1 ;  /* 0x0000000000017941 */ /* 0x000fea0003800000 */
.L_x_26851:
        /* <DEDUP_REMOVED lines=16> */
.L_x_26472:
[----:B------:R-:W-:Y:S05]  /*50ad0*/  BSYNC B0 ;  /* 0x0000000000007941 */ /* 0x000fea0003800000 */
.L_x_26471:
        /* <DEDUP_REMOVED lines=677> */
.L_x_27238:
        /* <DEDUP_REMOVED lines=35> */
.L_x_26858:
[----:B------:R-:W2:Y:S04]  /*53760*/  LDL.LU R0, [R1+0x99c] ;  /* 0x00099c0001007983 */ /* 0x000ea80000300800 */
[----:B--2---:R0:W-:Y:S02]  /*53770*/  STL [R1+0xba4], R0 ;  /* 0x000ba40001007387 */ /* 0x0041e40000100800 */
[----:B0-----:R-:W-:Y:S02]  /*53780*/  IMAD.MOV.U32 R0, RZ, RZ, R29 ;  /* 0x000000ffff007224 */ /* 0x001fe400078e001d */
[----:B------:R-:W2:Y:S04]  /*53790*/  LDL.LU R29, [R1+0x998] ;  /* 0x00099800011d7983 */ /* 0x000ea80000300800 */
[----:B--2---:R0:W-:Y:S02]  /*537a0*/  STL [R1+0x99c], R29 ;  /* 0x00099c1d01007387 */ /* 0x0041e40000100800 */
[----:B0-----:R-:W-:-:S07]  /*537b0*/  IMAD.MOV.U32 R29, RZ, RZ, R28 ;  /* 0x000000ffff1d7224 */ /* 0x001fce00078e001c */
.L_x_26859:
[----:B------:R-:W-:Y:S05]  /*537c0*/  BSYNC B1 ;  /* 0x0000000000017941 */ /* 0x000fea0003800000 */
.L_x_26857:
        /* <DEDUP_REMOVED lines=16> */
.L_x_26861:
[----:B------:R0:W-:Y:S04]  /*538d0*/  STL [R1+0xba0], R0 ;  /* 0x000ba00001007387 */ /* 0x0001e80000100800 */
[----:B------:R-:W2:Y:S04]  /*538e0*/  LDL.LU R28, [R1+0xba4] ;  /* 0x000ba400011c7983 */ /* 0x000ea80000300800 */
[----:B0-----:R-:W3:Y:S04]  /*538f0*/  LDL.LU R0, [R1+0x9a4] ;  /* 0x0009a40001007983 */ /* 0x001ee80000300800 */
[----:B--2---:R0:W-:Y:S04]  /*53900*/  STL [R1+0xba8], R28 ;  /* 0x000ba81c01007387 */ /* 0x0041e80000100800 */
[----:B---3--:R1:W-:Y:S01]  /*53910*/  STL [R1+0x998], R0 ;  /* 0x0009980001007387 */ /* 0x0083e20000100800 */
[----:B0-----:R-:W-:-:S07]  /*53920*/  IMAD.MOV.U32 R28, RZ, RZ, R27 ;  /* 0x000000ffff1c7224 */ /* 0x001fce00078e001b */
.L_x_26862:
[----:B------:R-:W-:Y:S05]  /*53930*/  BSYNC B1 ;  /* 0x0000000000017941 */ /* 0x000fea0003800000 */
.L_x_26860:
        /* <DEDUP_REMOVED lines=15> */
.L_x_26864:
[----:B------:R-:W2:Y:S04]  /*53a30*/  LDL.LU R27, [R1+0xba8] ;  /* 0x000ba800011b7983 */ /* 0x000ea80000300800 */
[----:B------:R1:W5:Y:S04]  /*53a40*/  LDL.LU R0, [R1+0xba0] ;  /* 0x000ba00001007983 */ /* 0x0003680000300800 */
[----:B--2---:R2:W-:Y:S04]  /*53a50*/  STL [R1+0xba4], R27 ;  /* 0x000ba41b01007387 */ /* 0x0045e80000100800 */
[----:B--2---:R-:W2:Y:S04]  /*53a60*/  LDL.LU R27, [R1+0x9a0] ;  /* 0x0009a000011b7983 */ /* 0x004ea80000300800 */
[----:B--2---:R2:W-:Y:S02]  /*53a70*/  STL [R1+0x9a4], R27 ;  /* 0x0009a41b01007387 */ /* 0x0045e40000100800 */
[----:B-12---:R-:W-:-:S07]  /*53a80*/  IMAD.MOV.U32 R27, RZ, RZ, R26 ;  /* 0x000000ffff1b7224 */ /* 0x006fce00078e001a */
.L_x_26865:
[----:B------:R-:W-:Y:S05]  /*53a90*/  BSYNC B1 ;  /* 0x0000000000017941 */ /* 0x000fea0003800000 */
.L_x_26863:
        /* <DEDUP_REMOVED lines=16> */
.L_x_26867:
[----:B------:R1:W-:Y:S04]  /*53ba0*/  STL [R1+0xba0], R0 ;  /* 0x000ba00001007387 */ /* 0x0003e80000100800 */
[----:B------:R-:W2:Y:S04]  /*53bb0*/  LDL.LU R26, [R1+0xba4] ;  /* 0x000ba400011a7983 */ /* 0x000ea80000300800 */
[----:B-1----:R-:W3:Y:S04]  /*53bc0*/  LDL.LU R0, [R1+0x9ac] ;  /* 0x0009ac0001007983 */ /* 0x002ee80000300800 */
[----:B--2---:R1:W-:Y:S04]  /*53bd0*/  STL [R1+0xba8], R26 ;  /* 0x000ba81a01007387 */ /* 0x0043e80000100800 */
[----:B---3--:R2:W-:Y:S01]  /*53be0*/  STL [R1+0x9a0], R0 ;  /* 0x0009a00001007387 */ /* 0x0085e20000100800 */
[----:B-1----:R-:W-:-:S07]  /*53bf0*/  IMAD.MOV.U32 R26, RZ, RZ, R25 ;  /* 0x000000ffff1a7224 */ /* 0x002fce00078e0019 */
.L_x_26868:
[----:B------:R-:W-:Y:S05]  /*53c00*/  BSYNC B1 ;  /* 0x0000000000017941 */ /* 0x000fea0003800000 */
.L_x_26866:
        /* <DEDUP_REMOVED lines=15> */
.L_x_26870:
[----:B------:R-:W2:Y:S04]  /*53d00*/  LDL.LU R25, [R1+0xba8] ;  /* 0x000ba80001197983 */ /* 0x000ea80000300800 */
[----:B------:R3:W5:Y:S04]  /*53d10*/  LDL.LU R0, [R1+0xba0] ;  /* 0x000ba00001007983 */ /* 0x0007680000300800 */
[----:B--2---:R2:W-:Y:S04]  /*53d20*/  STL [R1+0xba4], R25 ;  /* 0x000ba41901007387 */ /* 0x0045e80000100800 */
[----:B--2---:R-:W2:Y:S04]  /*53d30*/  LDL.LU R25, [R1+0x9a8] ;  /* 0x0009a80001197983 */ /* 0x004ea80000300800 */
[----:B--2---:R2:W-:Y:S02]  /*53d40*/  STL [R1+0x9ac], R25 ;  /* 0x0009ac1901007387 */ /* 0x0045e40000100800 */
[----:B--23--:R-:W-:-:S07]  /*53d50*/  IMAD.MOV.U32 R25, RZ, RZ, R24 ;  /* 0x000000ffff197224 */ /* 0x00cfce00078e0018 */
.L_x_26871:
[----:B------:R-:W-:Y:S05]  /*53d60*/  BSYNC B1 ;  /* 0x0000000000017941 */ /* 0x000fea0003800000 */
.L_x_26869:
        /* <DEDUP_REMOVED lines=16> */
.L_x_26873:
[----:B------:R2:W-:Y:S04]  /*53e70*/  STL [R1+0xba0], R0 ;  /* 0x000ba00001007387 */ /* 0x0005e80000100800 */
[----:B------:R-:W3:Y:S04]  /*53e80*/  LDL.LU R24, [R1+0xba4] ;  /* 0x000ba40001187983 */ /* 0x000ee80000300800 */
[----:B--2---:R-:W2:Y:S04]  /*53e90*/  LDL.LU R0, [R1+0x9b4] ;  /* 0x0009b40001007983 */ /* 0x004ea80000300800 */
[----:B---3--:R3:W-:Y:S04]  /*53ea0*/  STL [R1+0xba8], R24 ;  /* 0x000ba81801007387 */ /* 0x0087e80000100800 */
[----:B--2---:R2:W-:Y:S01]  /*53eb0*/  STL [R1+0x9a8], R0 ;  /* 0x0009a80001007387 */ /* 0x0045e20000100800 */
[----:B---3--:R-:W-:-:S07]  /*53ec0*/  IMAD.MOV.U32 R24, RZ, RZ, R23 ;  /* 0x000000ffff187224 */ /* 0x008fce00078e0017 */
.L_x_26874:
[----:B------:R-:W-:Y:S05]  /*53ed0*/  BSYNC B1 ;  /* 0x0000000000017941 */ /* 0x000fea0003800000 */
.L_x_26872:
        /* <DEDUP_REMOVED lines=15> */
.L_x_26876:
[----:B------:R-:W3:Y:S04]  /*53fd0*/  LDL.LU R23, [R1+0xba8] ;  /* 0x000ba80001177983 */ /* 0x000ee80000300800 */
[----:B------:R4:W5:Y:S04]  /*53fe0*/  LDL.LU R0, [R1+0xba0] ;  /* 0x000ba00001007983 */ /* 0x0009680000300800 */
[----:B---3--:R3:W-:Y:S04]  /*53ff0*/  STL [R1+0xba4], R23 ;  /* 0x000ba41701007387 */ /* 0x0087e80000100800 */
[----:B---3--:R-:W3:Y:S04]  /*54000*/  LDL.LU R23, [R1+0x9b0] ;  /* 0x0009b00001177983 */ /* 0x008ee80000300800 */
[----:B---3--:R3:W-:Y:S02]  /*54010*/  STL [R1+0x9b4], R23 ;  /* 0x0009b41701007387 */ /* 0x0087e40000100800 */
[----:B---34-:R-:W-:-:S07]  /*54020*/  IMAD.MOV.U32 R23, RZ, RZ, R22 ;  /* 0x000000ffff177224 */ /* 0x018fce00078e0016 */
.L_x_26877:
[----:B------:R-:W-:Y:S05]  /*54030*/  BSYNC B1 ;  /* 0x0000000000017941 */ /* 0x000fea0003800000 */
.L_x_26875:
        /* <DEDUP_REMOVED lines=16> */
.L_x_26879:
[----:B------:R3:W-:Y:S04]  /*54140*/  STL [R1+0xba0], R0 ;  /* 0x000ba00001007387 */ /* 0x0007e80000100800 */
[----:B------:R-:W4:Y:S04]  /*54150*/  LDL.LU R22, [R1+0xba4] ;  /* 0x000ba40001167983 */ /* 0x000f280000300800 */
[----:B---3--:R-:W3:Y:S04]  /*54160*/  LDL.LU R0, [R1+0x9bc] ;  /* 0x0009bc0001007983 */ /* 0x008ee80000300800 */
[----:B----4-:R4:W-:Y:S04]  /*54170*/  STL [R1+0xba8], R22 ;  /* 0x000ba81601007387 */ /* 0x0109e80000100800 */
[----:B---3--:R3:W-:Y:S01]  /*54180*/  STL [R1+0x9b0], R0 ;  /* 0x0009b00001007387 */ /* 0x0087e20000100800 */
[----:B----4-:R-:W-:-:S07]  /*54190*/  IMAD.MOV.U32 R22, RZ, RZ, R21 ;  /* 0x000000ffff167224 */ /* 0x010fce00078e0015 */
.L_x_26880:
[----:B------:R-:W-:Y:S05]  /*541a0*/  BSYNC B1 ;  /* 0x0000000000017941 */ /* 0x000fea0003800000 */
.L_x_26878:
        /* <DEDUP_REMOVED lines=15> */
.L_x_26882:
[----:B------:R-:W4:Y:S04]  /*542a0*/  LDL.LU R21, [R1+0xba8] ;  /* 0x000ba80001157983 */ /* 0x000f280000300800 */
[----:B------:R0:W5:Y:S04]  /*542b0*/  LDL.LU R0, [R1+0xba0] ;  /* 0x000ba00001007983 */ /* 0x0001680000300800 */
[----:B----4-:R4:W-:Y:S04]  /*542c0*/  STL [R1+0xba4], R21 ;  /* 0x000ba41501007387 */ /* 0x0109e80000100800 */
[----:B----4-:R-:W4:Y:S04]  /*542d0*/  LDL.LU R21, [R1+0x9b8] ;  /* 0x0009b80001157983 */ /* 0x010f280000300800 */
[----:B----4-:R4:W-:Y:S02]  /*542e0*/  STL [R1+0x9bc], R21 ;  /* 0x0009bc1501007387 */ /* 0x0109e40000100800 */
[----:B0---4-:R-:W-:-:S07]  /*542f0*/  IMAD.MOV.U32 R21, RZ, RZ, R20 ;  /* 0x000000ffff157224 */ /* 0x011fce00078e0014 */
.L_x_26883:
[----:B------:R-:W-:Y:S05]  /*54300*/  BSYNC B1 ;  /* 0x0000000000017941 */ /* 0x000fea0003800000 */
.L_x_26881:
        /* <DEDUP_REMOVED lines=16> */
.L_x_26885:
[----:B------:R4:W-:Y:S04]  /*54410*/  STL [R1+0xba0], R0 ;  /* 0x000ba00001007387 */ /* 0x0009e80000100800 */
[----:B------:R-:W2:Y:S04]  /*54420*/  LDL.LU R20, [R1+0xba4] ;  /* 0x000ba40001147983 */ /* 0x000ea80000300800 */
[----:B----4-:R-:W4:Y:S04]  /*54430*/  LDL.LU R0, [R1+0x9c4] ;  /* 0x0009c40001007983 */ /* 0x010f280000300800 */
[----:B--2---:R2:W-:Y:S04]  /*54440*/  STL [R1+0xba8], R20 ;  /* 0x000ba81401007387 */ /* 0x0045e80000100800 */
[----:B----4-:R4:W-:Y:S01]  /*54450*/  STL [R1+0x9b8], R0 ;  /* 0x0009b80001007387 */ /* 0x0109e20000100800 */
[----:B--2---:R-:W-:-:S07]  /*54460*/  IMAD.MOV.U32 R20, RZ, RZ, R19 ;  /* 0x000000ffff147224 */ /* 0x004fce00078e0013 */
.L_x_26886:
[----:B------:R-:W-:Y:S05]  /*54470*/  BSYNC B1 ;  /* 0x0000000000017941 */ /* 0x000fea0003800000 */
.L_x_26884:
        /* <DEDUP_REMOVED lines=15> */
.L_x_26888:
[----:B------:R-:W4:Y:S04]  /*54570*/  LDL.LU R19, [R1+0xba8] ;  /* 0x000ba80001137983 */ /* 0x000f280000300800 */
[----:B------:R0:W5:Y:S04]  /*54580*/  LDL.LU R0, [R1+0xba0] ;  /* 0x000ba00001007983 */ /* 0x0001680000300800 */
[----:B----4-:R4:W-:Y:S04]  /*54590*/  STL [R1+0xba4], R19 ;  /* 0x000ba41301007387 */ /* 0x0109e80000100800 */
[----:B----4-:R-:W4:Y:S04]  /*545a0*/  LDL.LU R19, [R1+0x9c0] ;  /* 0x0009c00001137983 */ /* 0x010f280000300800 */
[----:B----4-:R4:W-:Y:S02]  /*545b0*/  STL [R1+0x9c4], R19 ;  /* 0x0009c41301007387 */ /* 0x0109e40000100800 */
[----:B0---4-:R-:W-:-:S07]  /*545c0*/  IMAD.MOV.U32 R19, RZ, RZ, R18 ;  /* 0x000000ffff137224 */ /* 0x011fce00078e0012 */
.L_x_26889:
[----:B------:R-:W-:Y:S05]  /*545d0*/  BSYNC B1 ;  /* 0x0000000000017941 */ /* 0x000fea0003800000 */
.L_x_26887:
        /* <DEDUP_REMOVED lines=16> */
.L_x_26891:
[----:B------:R4:W-:Y:S04]  /*546e0*/  STL [R1+0xba0], R0 ;  /* 0x000ba00001007387 */ /* 0x0009e80000100800 */
[----:B------:R-:W2:Y:S04]  /*546f0*/  LDL.LU R18, [R1+0xba4] ;  /* 0x000ba40001127983 */ /* 0x000ea80000300800 */
[----:B----4-:R-:W4:Y:S04]  /*54700*/  LDL.LU R0, [R1+0x9cc] ;  /* 0x0009cc0001007983 */ /* 0x010f280000300800 */
[----:B--2---:R2:W-:Y:S04]  /*54710*/  STL [R1+0xba8], R18 ;  /* 0x000ba81201007387 */ /* 0x0045e80000100800 */
[----:B----4-:R4:W-:Y:S01]  /*54720*/  STL [R1+0x9c0], R0 ;  /* 0x0009c00001007387 */ /* 0x0109e20000100800 */
[----:B--2---:R-:W-:-:S07]  /*54730*/  IMAD.MOV.U32 R18, RZ, RZ, R17 ;  /* 0x000000ffff127224 */ /* 0x004fce00078e0011 */
.L_x_26892:
[----:B------:R-:W-:Y:S05]  /*54740*/  BSYNC B1 ;  /* 0x0000000000017941 */ /* 0x000fea0003800000 */
.L_x_26890:
        /* <DEDUP_REMOVED lines=15> */
.L_x_26894:
[----:B------:R-:W4:Y:S04]  /*54840*/  LDL.LU R17, [R1+0xba8] ;  /* 0x000ba80001117983 */ /* 0x000f280000300800 */
[----:B------:R0:W5:Y:S04]  /*54850*/  LDL.LU R0, [R1+0xba0] ;  /* 0x000ba00001007983 */ /* 0x0001680000300800 */
[----:B----4-:R4:W-:Y:S04]  /*54860*/  STL [R1+0xba4], R17 ;  /* 0x000ba41101007387 */ /* 0x0109e80000100800 */
[----:B----4-:R-:W4:Y:S04]  /*54870*/  LDL.LU R17, [R1+0x9c8] ;  /* 0x0009c80001117983 */ /* 0x010f280000300800 */
[----:B----4-:R4:W-:Y:S02]  /*54880*/  STL [R1+0x9cc], R17 ;  /* 0x0009cc1101007387 */ /* 0x0109e40000100800 */
[----:B0---4-:R-:W-:-:S07]  /*54890*/  IMAD.MOV.U32 R17, RZ, RZ, R16 ;  /* 0x000000ffff117224 */ /* 0x011fce00078e0010 */
.L_x_26895:
[----:B------:R-:W-:Y:S05]  /*548a0*/  BSYNC B1 ;  /* 0x0000000000017941 */ /* 0x000fea0003800000 */
.L_x_26893:
        /* <DEDUP_REMOVED lines=16> */
.L_x_26897:
[----:B------:R4:W-:Y:S04]  /*549b0*/  STL [R1+0xba0], R0 ;  /* 0x000ba00001007387 */ /* 0x0009e80000100800 */
[----:B------:R-:W2:Y:S04]  /*549c0*/  LDL.LU R16, [R1+0xba4] ;  /* 0x000ba40001107983 */ /* 0x000ea80000300800 */
[----:B----4-:R-:W4:Y:S04]  /*549d0*/  LDL.LU R0, [R1+0x9d4] ;  /* 0x0009d40001007983 */ /* 0x010f280000300800 */
[----:B--2---:R2:W-:Y:S04]  /*549e0*/  STL [R1+0xba8], R16 ;  /* 0x000ba81001007387 */ /* 0x0045e80000100800 */
[----:B----4-:R4:W-:Y:S01]  /*549f0*/  STL [R1+0x9c8], R0 ;  /* 0x0009c80001007387 */ /* 0x0109e20000100800 */
[----:B--2---:R-:W-:-:S07]  /*54a00*/  IMAD.MOV.U32 R16, RZ, RZ, R15 ;  /* 0x000000ffff107224 */ /* 0x004fce00078e000f */
.L_x_26898:
[----:B------:R-:W-:Y:S05]  /*54a10*/  BSYNC B1 ;  /* 0x0000000000017941 */ /* 0x000fea0003800000 */
.L_x_26896:
        /* <DEDUP_REMOVED lines=15> */
.L_x_26900:
[----:B------:R-:W4:Y:S04]  /*54b10*/  LDL.LU R15, [R1+0xba8] ;  /* 0x000ba800010f7983 */ /* 0x000f280000300800 */
[----:B------:R0:W5:Y:S04]  /*54b20*/  LDL.LU R0, [R1+0xba0] ;  /* 0x000ba00001007983 */ /* 0x0001680000300800 */
[----:B----4-:R4:W-:Y:S04]  /*54b30*/  STL [R1+0xba4], R15 ;  /* 0x000ba40f01007387 */ /* 0x0109e80000100800 */
[----:B----4-:R-:W4:Y:S04]  /*54b40*/  LDL.LU R15, [R1+0x9d0] ;  /* 0x0009d000010f7983 */ /* 0x010f280000300800 */
[----:B----4-:R4:W-:Y:S02]  /*54b50*/  STL [R1+0x9d4], R15 ;  /* 0x0009d40f01007387 */ /* 0x0109e40000100800 */
[----:B0---4-:R-:W-:-:S07]  /*54b60*/  IMAD.MOV.U32 R15, RZ, RZ, R14 ;  /* 0x000000ffff0f7224 */ /* 0x011fce00078e000e */
.L_x_26901:
[----:B------:R-:W-:Y:S05]  /*54b70*/  BSYNC B1 ;  /* 0x0000000000017941 */ /* 0x000fea0003800000 */
.L_x_26899:
        /* <DEDUP_REMOVED lines=16> */
.L_x_26903:
[----:B------:R4:W-:Y:S04]  /*54c80*/  STL [R1+0xba0], R0 ;  /* 0x000ba00001007387 */ /* 0x0009e80000100800 */
[----:B------:R-:W2:Y:S04]  /*54c90*/  LDL.LU R14, [R1+0xba4] ;  /* 0x000ba400010e7983 */ /* 0x000ea80000300800 */
[----:B----4-:R-:W4:Y:S04]  /*54ca0*/  LDL.LU R0, [R1+0x9dc] ;  /* 0x0009dc0001007983 */ /* 0x010f280000300800 */
[----:B--2---:R2:W-:Y:S04]  /*54cb0*/  STL [R1+0xba8], R14 ;  /* 0x000ba80e01007387 */ /* 0x0045e80000100800 */
[----:B----4-:R4:W-:Y:S01]  /*54cc0*/  STL [R1+0x9d0], R0 ;  /* 0x0009d00001007387 */ /* 0x0109e20000100800 */
[----:B--2---:R-:W-:-:S07]  /*54cd0*/  IMAD.MOV.U32 R14, RZ, RZ, R13 ;  /* 0x000000ffff0e7224 */ /* 0x004fce00078e000d */
.L_x_26904:
[----:B------:R-:W-:Y:S05]  /*54ce0*/  BSYNC B1 ;  /* 0x0000000000017941 */ /* 0x000fea0003800000 */
.L_x_26902:
        /* <DEDUP_REMOVED lines=15> */
.L_x_26906:
[----:B------:R-:W4:Y:S04]  /*54de0*/  LDL.LU R13, [R1+0xba8] ;  /* 0x000ba800010d7983 */ /* 0x000f280000300800 */
[----:B------:R0:W5:Y:S04]  /*54df0*/  LDL.LU R0, [R1+0xba0] ;  /* 0x000ba00001007983 */ /* 0x0001680000300800 */
[----:B----4-:R4:W-:Y:S04]  /*54e00*/  STL [R1+0xba4], R13 ;  /* 0x000ba40d01007387 */ /* 0x0109e80000100800 */
[----:B----4-:R-:W4:Y:S04]  /*54e10*/  LDL.LU R13, [R1+0x9d8] ;  /* 0x0009d800010d7983 */ /* 0x010f280000300800 */
[----:B----4-:R4:W-:Y:S02]  /*54e20*/  STL [R1+0x9dc], R13 ;  /* 0x0009dc0d01007387 */ /* 0x0109e40000100800 */
[----:B0---4-:R-:W-:-:S07]  /*54e30*/  IMAD.MOV.U32 R13, RZ, RZ, R12 ;  /* 0x000000ffff0d7224 */ /* 0x011fce00078e000c */
.L_x_26907:
[----:B------:R-:W-:Y:S05]  /*54e40*/  BSYNC B1 ;  /* 0x0000000000017941 */ /* 0x000fea0003800000 */
.L_x_26905:
        /* <DEDUP_REMOVED lines=16> */
.L_x_26909:
[----:B------:R4:W-:Y:S04]  /*54f50*/  STL [R1+0xba0], R0 ;  /* 0x000ba00001007387 */ /* 0x0009e80000100800 */
[----:B------:R-:W2:Y:S04]  /*54f60*/  LDL.LU R12, [R1+0xba4] ;  /* 0x000ba400010c7983 */ /* 0x000ea80000300800 */
[----:B----4-:R-:W4:Y:S04]  /*54f70*/  LDL.LU R0, [R1+0x9e4] ;  /* 0x0009e40001007983 */ /* 0x010f280000300800 */
[----:B--2---:R2:W-:Y:S04]  /*54f80*/  STL [R1+0xba8], R12 ;  /* 0x000ba80c01007387 */ /* 0x0045e80000100800 */
[----:B----4-:R4:W-:Y:S01]  /*54f90*/  STL [R1+0x9d8], R0 ;  /* 0x0009d80001007387 */ /* 0x0109e20000100800 */
[----:B--2---:R-:W-:-:S07]  /*54fa0*/  IMAD.MOV.U32 R12, RZ, RZ, R11 ;  /* 0x000000ffff0c7224 */ /* 0x004fce00078e000b */
.L_x_26910:
[----:B------:R-:W-:Y:S05]  /*54fb0*/  BSYNC B1 ;  /* 0x0000000000017941 */ /* 0x000fea0003800000 */
.L_x_26908:
        /* <DEDUP_REMOVED lines=15> */
.L_x_26912:
[----:B------:R-:W4:Y:S04]  /*550b0*/  LDL.LU R11, [R1+0xba8] ;  /* 0x000ba800010b7983 */ /* 0x000f280000300800 */
[----:B------:R0:W5:Y:S04]  /*550c0*/  LDL.LU R0, [R1+0xba0] ;  /* 0x000ba00001007983 */ /* 0x0001680000300800 */
[----:B----4-:R4:W-:Y:S04]  /*550d0*/  STL [R1+0xba4], R11 ;  /* 0x000ba40b01007387 */ /* 0x0109e80000100800 */
[----:B----4-:R-:W4:Y:S04]  /*550e0*/  LDL.LU R11, [R1+0x9e0] ;  /* 0x0009e000010b7983 */ /* 0x010f280000300800 */
[----:B----4-:R4:W-:Y:S02]  /*550f0*/  STL [R1+0x9e4], R11 ;  /* 0x0009e40b01007387 */ /* 0x0109e40000100800 */
[----:B0---4-:R-:W-:-:S07]  /*55100*/  IMAD.MOV.U32 R11, RZ, RZ, R10 ;  /* 0x000000ffff0b7224 */ /* 0x011fce00078e000a */
.L_x_26913:
[----:B------:R-:W-:Y:S05]  /*55110*/  BSYNC B1 ;  /* 0x0000000000017941 */ /* 0x000fea0003800000 */
.L_x_26911:
        /* <DEDUP_REMOVED lines=16> */
.L_x_26915:
[----:B------:R4:W-:Y:S04]  /*55220*/  STL [R1+0xba0], R0 ;  /* 0x000ba00001007387 */ /* 0x0009e80000100800 */
[----:B------:R-:W2:Y:S04]  /*55230*/  LDL.LU R10, [R1+0xba4] ;  /* 0x000ba400010a7983 */ /* 0x000ea80000300800 */
[----:B----4-:R-:W4:Y:S04]  /*55240*/  LDL.LU R0, [R1+0x9ec] ;  /* 0x0009ec0001007983 */ /* 0x010f280000300800 */
[----:B--2---:R2:W-:Y:S04]  /*55250*/  STL [R1+0xba8], R10 ;  /* 0x000ba80a01007387 */ /* 0x0045e80000100800 */
[----:B----4-:R4:W-:Y:S01]  /*55260*/  STL [R1+0x9e0], R0 ;  /* 0x0009e00001007387 */ /* 0x0109e20000100800 */
[----:B--2---:R-:W-:-:S07]  /*55270*/  IMAD.MOV.U32 R10, RZ, RZ, R9 ;  /* 0x000000ffff0a7224 */ /* 0x004fce00078e0009 */
.L_x_26916:
[----:B------:R-:W-:Y:S05]  /*55280*/  BSYNC B1 ;  /* 0x0000000000017941 */ /* 0x000fea0003800000 */
.L_x_26914:
        /* <DEDUP_REMOVED lines=15> */
.L_x_26918:
[----:B------:R-:W4:Y:S04]  /*55380*/  LDL.LU R9, [R1+0xba8] ;  /* 0x000ba80001097983 */ /* 0x000f280000300800 */
[----:B------:R0:W5:Y:S04]  /*55390*/  LDL.LU R0, [R1+0xba0] ;  /* 0x000ba00001007983 */ /* 0x0001680000300800 */
[----:B----4-:R4:W-:Y:S04]  /*553a0*/  STL [R1+0xba4], R9 ;  /* 0x000ba40901007387 */ /* 0x0109e80000100800 */
[----:B----4-:R-:W4:Y:S04]  /*553b0*/  LDL.LU R9, [R1+0x9e8] ;  /* 0x0009e80001097983 */ /* 0x010f280000300800 */
[----:B----4-:R4:W-:Y:S02]  /*553c0*/  STL [R1+0x9ec], R9 ;  /* 0x0009ec0901007387 */ /* 0x0109e40000100800 */
[----:B0---4-:R-:W-:-:S07]  /*553d0*/  IMAD.MOV.U32 R9, RZ, RZ, R8 ;  /* 0x000000ffff097224 */ /* 0x011fce00078e0008 */
.L_x_26919:
[----:B------:R-:W-:Y:S05]  /*553e0*/  BSYNC B1 ;  /* 0x0000000000017941 */ /* 0x000fea0003800000 */
.L_x_26917:
        /* <DEDUP_REMOVED lines=16> */
.L_x_26921:
[----:B------:R4:W-:Y:S04]  /*554f0*/  STL [R1+0xba0], R0 ;  /* 0x000ba00001007387 */ /* 0x0009e80000100800 */
[----:B------:R-:W2:Y:S04]  /*55500*/  LDL.LU R8, [R1+0xba4] ;  /* 0x000ba40001087983 */ /* 0x000ea80000300800 */
[----:B----4-:R-:W4:Y:S04]  /*55510*/  LDL.LU R0, [R1+0x9f4] ;  /* 0x0009f40001007983 */ /* 0x010f280000300800 */
[----:B--2---:R2:W-:Y:S04]  /*55520*/  STL [R1+0xba8], R8 ;  /* 0x000ba80801007387 */ /* 0x0045e80000100800 */
[----:B----4-:R4:W-:Y:S01]  /*55530*/  STL [R1+0x9e8], R0 ;  /* 0x0009e80001007387 */ /* 0x0109e20000100800 */
[----:B--2---:R-:W-:-:S07]  /*55540*/  IMAD.MOV.U32 R8, RZ, RZ, R7 ;  /* 0x000000ffff087224 */ /* 0x004fce00078e0007 */
.L_x_26922:
[----:B------:R-:W-:Y:S05]  /*55550*/  BSYNC B1 ;  /* 0x0000000000017941 */ /* 0x000fea0003800000 */
.L_x_26920:
        /* <DEDUP_REMOVED lines=15> */
.L_x_26924:
[----:B------:R-:W4:Y:S04]  /*55650*/  LDL.LU R7, [R1+0xba8] ;  /* 0x000ba80001077983 */ /* 0x000f280000300800 */
[----:B------:R0:W5:Y:S04]  /*55660*/  LDL.LU R0, [R1+0xba0] ;  /* 0x000ba00001007983 */ /* 0x0001680000300800 */
[----:B----4-:R4:W-:Y:S04]  /*55670*/  STL [R1+0xba4], R7 ;  /* 0x000ba40701007387 */ /* 0x0109e80000100800 */
[----:B----4-:R-:W4:Y:S04]  /*55680*/  LDL.LU R7, [R1+0x9f0] ;  /* 0x0009f00001077983 */ /* 0x010f280000300800 */
[----:B----4-:R4:W-:Y:S02]  /*55690*/  STL [R1+0x9f4], R7 ;  /* 0x0009f40701007387 */ /* 0x0109e40000100800 */
[----:B0---4-:R-:W-:-:S07]  /*556a0*/  IMAD.MOV.U32 R7, RZ, RZ, R6 ;  /* 0x000000ffff077224 */ /* 0x011fce00078e0006 */
.L_x_26925:
[----:B------:R-:W-:Y:S05]  /*556b0*/  BSYNC B1 ;  /* 0x0000000000017941 */ /* 0x000fea0003800000 */
.L_x_26923:
        /* <DEDUP_REMOVED lines=16> */
.L_x_26927:
[----:B------:R4:W-:Y:S04]  /*557c0*/  STL [R1+0xba0], R0 ;  /* 0x000ba00001007387 */ /* 0x0009e80000100800 */
[----:B------:R-:W2:Y:S04]  /*557d0*/  LDL.LU R6, [R1+0xba4] ;  /* 0x000ba40001067983 */ /* 0x000ea80000300800 */
[----:B----4-:R-:W4:Y:S04]  /*557e0*/  LDL.LU R0, [R1+0x9fc] ;  /* 0x0009fc0001007983 */ /* 0x010f280000300800 */
[----:B--2---:R2:W-:Y:S04]  /*557f0*/  STL [R1+0xba8], R6 ;  /* 0x000ba80601007387 */ /* 0x0045e80000100800 */
[----:B----4-:R4:W-:Y:S01]  /*55800*/  STL [R1+0x9f0], R0 ;  /* 0x0009f00001007387 */ /* 0x0109e20000100800 */
[----:B--2---:R-:W-:-:S07]  /*55810*/  IMAD.MOV.U32 R6, RZ, RZ, R5 ;  /* 0x000000ffff067224 */ /* 0x004fce00078e0005 */
.L_x_26928:
[----:B------:R-:W-:Y:S05]  /*55820*/  BSYNC B1 ;  /* 0x0000000000017941 */ /* 0x000fea0003800000 */
.L_x_26926:
        /* <DEDUP_REMOVED lines=15> */
.L_x_26930:
[----:B------:R-:W4:Y:S04]  /*55920*/  LDL.LU R5, [R1+0xba8] ;  /* 0x000ba80001057983 */ /* 0x000f280000300800 */
[----:B------:R0:W5:Y:S04]  /*55930*/  LDL.LU R0, [R1+0xba0] ;  /* 0x000ba00001007983 */ /* 0x0001680000300800 */
[----:B----4-:R4:W-:Y:S04]  /*55940*/  STL [R1+0xba4], R5 ;  /* 0x000ba40501007387 */ /* 0x0109e80000100800 */
[----:B----4-:R-:W4:Y:S04]  /*55950*/  LDL.LU R5, [R1+0x9f8] ;  /* 0x0009f80001057983 */ /* 0x010f280000300800 */
[----:B----4-:R4:W-:Y:S02]  /*55960*/  STL [R1+0x9fc], R5 ;  /* 0x0009fc0501007387 */ /* 0x0109e40000100800 */
[----:B0---4-:R-:W-:-:S07]  /*55970*/  IMAD.MOV.U32 R5, RZ, RZ, R4 ;  /* 0x000000ffff057224 */ /* 0x011fce00078e0004 */
.L_x_26931:
[----:B------:R-:W-:Y:S05]  /*55980*/  BSYNC B1 ;  /* 0x0000000000017941 */ /* 0x000fea0003800000 */
.L_x_26929:
        /* <DEDUP_REMOVED lines=16> */
.L_x_26933:
[----:B------:R4:W-:Y:S04]  /*55a90*/  STL [R1+0xba0], R0 ;  /* 0x000ba00001007387 */ /* 0x0009e80000100800 */
[----:B------:R-:W2:Y:S04]  /*55aa0*/  LDL.LU R4, [R1+0xba4] ;  /* 0x000ba40001047983 */ /* 0x000ea80000300800 */
[----:B----4-:R-:W4:Y:S04]  /*55ab0*/  LDL.LU R0, [R1+0xa04] ;  /* 0x000a040001007983 */ /* 0x010f280000300800 */
[----:B--2---:R2:W-:Y:S04]  /*55ac0*/  STL [R1+0xba8], R4 ;  /* 0x000ba80401007387 */ /* 0x0045e80000100800 */
[----:B----4-:R4:W-:Y:S01]  /*55ad0*/  STL [R1+0x9f8], R0 ;  /* 0x0009f80001007387 */ /* 0x0109e20000100800 */
[----:B--2---:R-:W-:-:S07]  /*55ae0*/  IMAD.MOV.U32 R4, RZ, RZ, R3 ;  /* 0x000000ffff047224 */ /* 0x004fce00078e0003 */
.L_x_26934:
[----:B------:R-:W-:Y:S05]  /*55af0*/  BSYNC B1 ;  /* 0x0000000000017941 */ /* 0x000fea0003800000 */
.L_x_26932:
        /* <DEDUP_REMOVED lines=15> */
.L_x_26936:
[----:B------:R-:W4:Y:S04]  /*55bf0*/  LDL.LU R3, [R1+0xba8] ;  /* 0x000ba80001037983 */ /* 0x000f280000300800 */
[----:B------:R0:W5:Y:S04]  /*55c00*/  LDL.LU R0, [R1+0xba0] ;  /* 0x000ba00001007983 */ /* 0x0001680000300800 */
[----:B----4-:R4:W-:Y:S04]  /*55c10*/  STL [R1+0xba4], R3 ;  /* 0x000ba40301007387 */ /* 0x0109e80000100800 */
[----:B----4-:R-:W4:Y:S04]  /*55c20*/  LDL.LU R3, [R1+0xa00] ;  /* 0x000a000001037983 */ /* 0x010f280000300800 */
[----:B----4-:R4:W-:Y:S02]  /*55c30*/  STL [R1+0xa04], R3 ;  /* 0x000a040301007387 */ /* 0x0109e40000100800 */
[----:B0---4-:R-:W-:-:S07]  /*55c40*/  IMAD.MOV.U32 R3, RZ, RZ, R2 ;  /* 0x000000ffff037224 */ /* 0x011fce00078e0002 */
.L_x_26937:
[----:B------:R-:W-:Y:S05]  /*55c50*/  BSYNC B1 ;  /* 0x0000000000017941 */ /* 0x000fea0003800000 */
.L_x_26935:
        /* <DEDUP_REMOVED lines=22> */
.L_x_26939:
[----:B------:R-:W2:Y:S04]  /*55dc0*/  LDL.LU R2, [R1+0xba4] ;  /* 0x000ba40001027983 */ /* 0x000ea80000300800 */
[----:B------:R4:W-:Y:S04]  /*55dd0*/  STL [R1+0xba0], R0 ;  /* 0x000ba00001007387 */ /* 0x0009e80000100800 */
[----:B----4-:R-:W4:Y:S04]  /*55de0*/  LDL.LU R0, [R1+0xa0c] ;  /* 0x000a0c0001007983 */ /* 0x010f280000300800 */
[----:B--2---:R2:W-:Y:S04]  /*55df0*/  STL [R1+0xba8], R2 ;  /* 0x000ba80201007387 */ /* 0x0045e80000100800 */
[----:B--2---:R2:W5:Y:S04]  /*55e00*/  LDL.LU R2, [R1+0x814] ;  /* 0x0008140001027983 */ /* 0x0045680000300800 */
[----:B----4-:R2:W-:Y:S02]  /*55e10*/  STL [R1+0xa00], R0 ;  /* 0x000a000001007387 */ /* 0x0105e40000100800 */
.L_x_26940:
[----:B------:R-:W-:Y:S05]  /*55e20*/  BSYNC B1 ;  /* 0x0000000000017941 */ /* 0x000fea0003800000 */
.L_x_26938:
        /* <DEDUP_REMOVED lines=26> */
.L_x_26942:
        /* <DEDUP_REMOVED lines=9> */
.L_x_26943:
[----:B------:R-:W-:Y:S05]  /*56060*/  BSYNC B1 ;  /* 0x0000000000017941 */ /* 0x000fea0003800000 */
.L_x_26941:
        /* <DEDUP_REMOVED lines=26> */
.L_x_26945:
        /* <DEDUP_REMOVED lines=9> */
.L_x_26946:
[----:B------:R-:W-:Y:S05]  /*562a0*/  BSYNC B1 ;  /* 0x0000000000017941 */ /* 0x000fea0003800000 */
.L_x_26944:
        /* <DEDUP_REMOVED lines=26> */
.L_x_26948:
        /* <DEDUP_REMOVED lines=9> */
.L_x_26949:
[----:B------:R-:W-:Y:S05]  /*564e0*/  BSYNC B1 ;  /* 0x0000000000017941 */ /* 0x000fea0003800000 */
.L_x_26947:
        /* <DEDUP_REMOVED lines=26> */
.L_x_26951:
        /* <DEDUP_REMOVED lines=9> */
.L_x_26952:
[----:B------:R-:W-:Y:S05]  /*56720*/  BSYNC B1 ;  /* 0x0000000000017941 */ /* 0x000fea0003800000 */
.L_x_26950:
        /* <DEDUP_REMOVED lines=26> */
.L_x_26954:
        /* <DEDUP_REMOVED lines=9> */
.L_x_26955:
[----:B------:R-:W-:Y:S05]  /*56960*/  BSYNC B1 ;  /* 0x0000000000017941 */ /* 0x000fea0003800000 */
.L_x_26953:
        /* <DEDUP_REMOVED lines=26> */
.L_x_26957:
        /* <DEDUP_REMOVED lines=9> */
.L_x_26958:
[----:B------:R-:W-:Y:S05]  /*56ba0*/  BSYNC B1 ;  /* 0x0000000000017941 */ /* 0x000fea0003800000 */
.L_x_26956:
        /* <DEDUP_REMOVED lines=26> */
.L_x_26960:
        /* <DEDUP_REMOVED lines=9> */
.L_x_26961:
[----:B------:R-:W-:Y:S05]  /*56de0*/  BSYNC B1 ;  /* 0x0000000000017941 */ /* 0x000fea0003800000 */
.L_x_26959:
        /* <DEDUP_REMOVED lines=26> */
.L_x_26963:
        /* <DEDUP_REMOVED lines=9> */
.L_x_26964:
[----:B------:R-:W-:Y:S05]  /*57020*/  BSYNC B1 ;  /* 0x0000000000017941 */ /* 0x000fea0003800000 */
.L_x_26962:
        /* <DEDUP_REMOVED lines=26> */
.L_x_26966:
        /* <DEDUP_REMOVED lines=9> */
.L_x_26967:
[----:B------:R-:W-:Y:S05]  /*57260*/  BSYNC B1 ;  /* 0x0000000000017941 */ /* 0x000fea0003800000 */
.L_x_26965:
        /* <DEDUP_REMOVED lines=26> */
.L_x_26969:
        /* <DEDUP_REMOVED lines=9> */
.L_x_26970:
[----:B------:R-:W-:Y:S05]  /*574a0*/  BSYNC B1 ;  /* 0x0000000000017941 */ /* 0x000fea0003800000 */
.L_x_26968:
        /* <DEDUP_REMOVED lines=26> */
.L_x_26972:
        /* <DEDUP_REMOVED lines=9> */
.L_x_26973:
[----:B------:R-:W-:Y:S05]  /*576e0*/  BSYNC B1 ;  /* 0x0000000000017941 */ /* 0x000fea0003800000 */
.L_x_26971:
        /* <DEDUP_REMOVED lines=26> */
.L_x_26975:
        /* <DEDUP_REMOVED lines=9> */
.L_x_26976:
[----:B------:R-:W-:Y:S05]  /*57920*/  BSYNC B1 ;  /* 0x0000000000017941 */ /* 0x000fea0003800000 */
.L_x_26974:
        /* <DEDUP_REMOVED lines=26> */
.L_x_26978:
        /* <DEDUP_REMOVED lines=9> */
.L_x_26979:
[----:B------:R-:W-:Y:S05]  /*57b60*/  BSYNC B1 ;  /* 0x0000000000017941 */ /* 0x000fea0003800000 */
.L_x_26977:
        /* <DEDUP_REMOVED lines=26> */
.L_x_26981:
        /* <DEDUP_REMOVED lines=9> */
.L_x_26982:
[----:B------:R-:W-:Y:S05]  /*57da0*/  BSYNC B1 ;  /* 0x0000000000017941 */ /* 0x000fea0003800000 */
.L_x_26980:
        /* <DEDUP_REMOVED lines=26> */
.L_x_26984:
        /* <DEDUP_REMOVED lines=9> */
.L_x_26985:
[----:B------:R-:W-:Y:S05]  /*57fe0*/  BSYNC B1 ;  /* 0x0000000000017941 */ /* 0x000fea0003800000 */
.L_x_26983:
        /* <DEDUP_REMOVED lines=26> */
.L_x_26987:
        /* <DEDUP_REMOVED lines=9> */
.L_x_26988:
[----:B------:R-:W-:Y:S05]  /*58220*/  BSYNC B1 ;  /* 0x0000000000017941 */ /* 0x000fea0003800000 */
.L_x_26986:
        /* <DEDUP_REMOVED lines=26> */
.L_x_26990:
        /* <DEDUP_REMOVED lines=9> */
.L_x_26991:
[----:B------:R-:W-:Y:S05]  /*58460*/  BSYNC B1 ;  /* 0x0000000000017941 */ /* 0x000fea0003800000 */
.L_x_26989:
        /* <DEDUP_REMOVED lines=26> */
.L_x_26993:
        /* <DEDUP_REMOVED lines=9> */
.L_x_26994:
[----:B------:R-:W-:Y:S05]  /*586a0*/  BSYNC B1 ;  /* 0x0000000000017941 */ /* 0x000fea0003800000 */
.L_x_26992:
        /* <DEDUP_REMOVED lines=26> */
.L_x_26996:
        /* <DEDUP_REMOVED lines=9> */
.L_x_26997:
[----:B------:R-:W-:Y:S05]  /*588e0*/  BSYNC B1 ;  /* 0x0000000000017941 */ /* 0x000fea0003800000 */
.L_x_26995:
        /* <DEDUP_REMOVED lines=26> */
.L_x_26999:
        /* <DEDUP_REMOVED lines=9> */
.L_x_27000:
[----:B------:R-:W-:Y:S05]  /*58b20*/  BSYNC B1 ;  /* 0x0000000000017941 */ /* 0x000fea0003800000 */
.L_x_26998:
        /* <DEDUP_REMOVED lines=26> */
.L_x_27002:
        /* <DEDUP_REMOVED lines=9> */
.L_x_27003:
[----:B------:R-:W-:Y:S05]  /*58d60*/  BSYNC B1 ;  /* 0x0000000000017941 */ /* 0x000fea0003800000 */
.L_x_27001:
        /* <DEDUP_REMOVED lines=26> */
.L_x_27005:
        /* <DEDUP_REMOVED lines=9> */
.L_x_27006:
[----:B------:R-:W-:Y:S05]  /*58fa0*/  BSYNC B1 ;  /* 0x0000000000017941 */ /* 0x000fea0003800000 */
.L_x_27004:
        /* <DEDUP_REMOVED lines=26> */
.L_x_27008:
        /* <DEDUP_REMOVED lines=9> */
.L_x_27009:
[----:B------:R-:W-:Y:S05]  /*591e0*/  BSYNC B1 ;  /* 0x0000000000017941 */ /* 0x000fea0003800000 */
.L_x_27007:
        /* <DEDUP_REMOVED lines=26> */
.L_x_27011:
        /* <DEDUP_REMOVED lines=9> */
.L_x_27012:
[----:B------:R-:W-:Y:S05]  /*59420*/  BSYNC B1 ;  /* 0x0000000000017941 */ /* 0x000fea0003800000 */
.L_x_27010:
        /* <DEDUP_REMOVED lines=26> */
.L_x_27014:
        /* <DEDUP_REMOVED lines=9> */
.L_x_27015:
[----:B------:R-:W-:Y:S05]  /*59660*/  BSYNC B1 ;  /* 0x0000000000017941 */ /* 0x000fea0003800000 */
.L_x_27013:
        /* <DEDUP_REMOVED lines=26> */
.L_x_27017:
        /* <DEDUP_REMOVED lines=9> */
.L_x_27018:
[----:B------:R-:W-:Y:S05]  /*598a0*/  BSYNC B1 ;  /* 0x0000000000017941 */ /* 0x000fea0003800000 */
.L_x_27016:
        /* <DEDUP_REMOVED lines=26> */
.L_x_27020:
        /* <DEDUP_REMOVED lines=9> */
.L_x_27021:
[----:B------:R-:W-:Y:S05]  /*59ae0*/  BSYNC B1 ;  /* 0x0000000000017941 */ /* 0x000fea0003800000 */
.L_x_27019:
        /* <DEDUP_REMOVED lines=26> */
.L_x_27023:
        /* <DEDUP_REMOVED lines=9> */
.L_x_27024:
[----:B------:R-:W-:Y:S05]  /*59d20*/  BSYNC B1 ;  /* 0x0000000000017941 */ /* 0x000fea0003800000 */
.L_x_27022:
        /* <DEDUP_REMOVED lines=26> */
.L_x_27026:
        /* <DEDUP_REMOVED lines=9> */
.L_x_27027:
[----:B------:R-:W-:Y:S05]  /*59f60*/  BSYNC B1 ;  /* 0x0000000000017941 */ /* 0x000fea0003800000 */
.L_x_27025:
        /* <DEDUP_REMOVED lines=26> */
.L_x_27029:
        /* <DEDUP_REMOVED lines=9> */
.L_x_27030:
[----:B------:R-:W-:Y:S05]  /*5a1a0*/  BSYNC B1 ;  /* 0x0000000000017941 */ /* 0x000fea0003800000 */
.L_x_27028:
        /* <DEDUP_REMOVED lines=26> */
.L_x_27032:
        /* <DEDUP_REMOVED lines=9> */
.L_x_27033:
[----:B------:R-:W-:Y:S05]  /*5a3e0*/  BSYNC B1 ;  /* 0x0000000000017941 */ /* 0x000fea0003800000 */
.L_x_27031:
        /* <DEDUP_REMOVED lines=26> */
.L_x_27035:
        /* <DEDUP_REMOVED lines=9> */
.L_x_27036:
[----:B------:R-:W-:Y:S05]  /*5a620*/  BSYNC B1 ;  /* 0x0000000000017941 */ /* 0x000fea0003800000 */
.L_x_27034:
        /* <DEDUP_REMOVED lines=26> */
.L_x_27038:
        /* <DEDUP_REMOVED lines=9> */
.L_x_27039:
[----:B------:R-:W-:Y:S05]  /*5a860*/  BSYNC B1 ;  /* 0x0000000000017941 */ /* 0x000fea0003800000 */
.L_x_27037:
        /* <DEDUP_REMOVED lines=26> */
.L_x_27041:
        /* <DEDUP_REMOVED lines=9> */
.L_x_27042:
[----:B------:R-:W-:Y:S05]  /*5aaa0*/  BSYNC B1 ;  /* 0x0000000000017941 */ /* 0x000fea0003800000 */
.L_x_27040:
        /* <DEDUP_REMOVED lines=26> */
.L_x_27044:
        /* <DEDUP_REMOVED lines=9> */
.L_x_27045:
[----:B------:R-:W-:Y:S05]  /*5ace0*/  BSYNC B1 ;  /* 0x0000000000017941 */ /* 0x000fea0003800000 */
.L_x_27043:
        /* <DEDUP_REMOVED lines=26> */
.L_x_27047:
        /* <DEDUP_REMOVED lines=9> */
.L_x_27048:
[----:B------:R-:W-:Y:S05]  /*5af20*/  BSYNC B1 ;  /* 0x0000000000017941 */ /* 0x000fea0003800000 */
.L_x_27046:
        /* <DEDUP_REMOVED lines=26> */
.L_x_27050:
        /* <DEDUP_REMOVED lines=9> */
.L_x_27051:
[----:B------:R-:W-:Y:S05]  /*5b160*/  BSYNC B1 ;  /* 0x0000000000017941 */ /* 0x000fea0003800000 */
.L_x_27049:
        /* <DEDUP_REMOVED lines=26> */
.L_x_27053:
        /* <DEDUP_REMOVED lines=9> */
.L_x_27054:
[----:B------:R-:W-:Y:S05]  /*5b3a0*/  BSYNC B1 ;  /* 0x0000000000017941 */ /* 0x000fea0003800000 */
.L_x_27052:
        /* <DEDUP_REMOVED lines=26> */
.L_x_27056:
        /* <DEDUP_REMOVED lines=9> */
.L_x_27057:
[----:B------:R-:W-:Y:S05]  /*5b5e0*/  BSYNC B1 ;  /* 0x0000000000017941 */ /* 0x000fea0003800000 */
.L_x_27055:
        /* <DEDUP_REMOVED lines=26> */
.L_x_27059:
        /* <DEDUP_REMOVED lines=9> */
.L_x_27060:
[----:B------:R-:W-:Y:S05]  /*5b820*/  BSYNC B1 ;  /* 0x0000000000017941 */ /* 0x000fea0003800000 */
.L_x_27058:
        /* <DEDUP_REMOVED lines=26> */
.L_x_27062:
        /* <DEDUP_REMOVED lines=9> */
.L_x_27063:
[----:B------:R-:W-:Y:S05]  /*5ba60*/  BSYNC B1 ;  /* 0x0000000000017941 */ /* 0x000fea0003800000 */
.L_x_27061:
        /* <DEDUP_REMOVED lines=26> */
.L_x_27065:
        /* <DEDUP_REMOVED lines=9> */
.L_x_27066:
[----:B------:R-:W-:Y:S05]  /*5bca0*/  BSYNC B1 ;  /* 0x0000000000017941 */ /* 0x000fea0003800000 */
.L_x_27064:
        /* <DEDUP_REMOVED lines=26> */
.L_x_27068:
        /* <DEDUP_REMOVED lines=9> */
.L_x_27069:
[----:B------:R-:W-:Y:S05]  /*5bee0*/  BSYNC B1 ;  /* 0x0000000000017941 */ /* 0x000fea0003800000 */
.L_x_27067:
        /* <DEDUP_REMOVED lines=26> */
.L_x_27071:
        /* <DEDUP_REMOVED lines=9> */
.L_x_27072:
[----:B------:R-:W-:Y:S05]  /*5c120*/  BSYNC B1 ;  /* 0x0000000000017941 */ /* 0x000fea0003800000 */
.L_x_27070:
        /* <DEDUP_REMOVED lines=26> */
.L_x_27074:
        /* <DEDUP_REMOVED lines=9> */
.L_x_27075:
[----:B------:R-:W-:Y:S05]  /*5c360*/  BSYNC B1 ;  /* 0x0000000000017941 */ /* 0x000fea0003800000 */
.L_x_27073:
        /* <DEDUP_REMOVED lines=26> */
.L_x_27077:
        /* <DEDUP_REMOVED lines=9> */
.L_x_27078:
[----:B------:R-:W-:Y:S05]  /*5c5a0*/  BSYNC B1 ;  /* 0x0000000000017941 */ /* 0x000fea0003800000 */
.L_x_27076:
        /* <DEDUP_REMOVED lines=26> */
.L_x_27080:
        /* <DEDUP_REMOVED lines=9> */
.L_x_27081:
[----:B------:R-:W-:Y:S05]  /*5c7e0*/  BSYNC B1 ;  /* 0x0000000000017941 */ /* 0x000fea0003800000 */
.L_x_27079:
        /* <DEDUP_REMOVED lines=26> */
.L_x_27083:
        /* <DEDUP_REMOVED lines=9> */
.L_x_27084:
[----:B------:R-:W-:Y:S05]  /*5ca20*/  BSYNC B1 ;  /* 0x0000000000017941 */ /* 0x000fea0003800000 */
.L_x_27082:
        /* <DEDUP_REMOVED lines=26> */
.L_x_27086:
        /* <DEDUP_REMOVED lines=9> */
.L_x_27087:
[----:B------:R-:W-:Y:S05]  /*5cc60*/  BSYNC B1 ;  /* 0x0000000000017941 */ /* 0x000fea0003800000 */
.L_x_27085:
        /* <DEDUP_REMOVED lines=26> */
.L_x_27089:
        /* <DEDUP_REMOVED lines=9> */
.L_x_27090:
[----:B------:R-:W-:Y:S05]  /*5cea0*/  BSYNC B1 ;  /* 0x0000000000017941 */ /* 0x000fea0003800000 */
.L_x_27088:
        /* <DEDUP_REMOVED lines=26> */
.L_x_27092:
        /* <DEDUP_REMOVED lines=9> */
.L_x_27093:
[----:B------:R-:W-:Y:S05]  /*5d0e0*/  BSYNC B1 ;  /* 0x0000000000017941 */ /* 0x000fea0003800000 */
.L_x_27091:
        /* <DEDUP_REMOVED lines=26> */
.L_x_27095:
        /* <DEDUP_REMOVED lines=9> */
.L_x_27096:
[----:B------:R-:W-:Y:S05]  /*5d320*/  BSYNC B1 ;  /* 0x0000000000017941 */ /* 0x000fea0003800000 */
.L_x_27094:
        /* <DEDUP_REMOVED lines=26> */
.L_x_27098:
        /* <DEDUP_REMOVED lines=9> */
.L_x_27099:
[----:B------:R-:W-:Y:S05]  /*5d560*/  BSYNC B1 ;  /* 0x0000000000017941 */ /* 0x000fea0003800000 */
.L_x_27097:
        /* <DEDUP_REMOVED lines=26> */
.L_x_27101:
        /* <DEDUP_REMOVED lines=9> */
.L_x_27102:
[----:B------:R-:W-:Y:S05]  /*5d7a0*/  BSYNC B1 ;  /* 0x0000000000017941 */ /* 0x000fea0003800000 */
.L_x_27100:
        /* <DEDUP_REMOVED lines=26> */
.L_x_27104:
        /* <DEDUP_REMOVED lines=9> */
.L_x_27105:
[----:B------:R-:W-:Y:S05]  /*5d9e0*/  BSYNC B1 ;  /* 0x0000000000017941 */ /* 0x000fea0003800000 */
.L_x_27103:
        /* <DEDUP_REMOVED lines=26> */
.L_x_27107:
        /* <DEDUP_REMOVED lines=9> */
.L_x_27108:
[----:B------:R-:W-:Y:S05]  /*5dc20*/  BSYNC B1 ;  /* 0x0000000000017941 */ /* 0x000fea0003800000 */
.L_x_27106:
        /* <DEDUP_REMOVED lines=26> */
.L_x_27110:
        /* <DEDUP_REMOVED lines=9> */
.L_x_27111:
[----:B------:R-:W-:Y:S05]  /*5de60*/  BSYNC B1 ;  /* 0x0000000000017941 */ /* 0x000fea0003800000 */
.L_x_27109:
        /* <DEDUP_REMOVED lines=26> */
.L_x_27113:
        /* <DEDUP_REMOVED lines=9> */
.L_x_27114:
[----:B------:R-:W-:Y:S05]  /*5e0a0*/  BSYNC B1 ;  /* 0x0000000000017941 */ /* 0x000fea0003800000 */
.L_x_27112:
        /* <DEDUP_REMOVED lines=26> */
.L_x_27116:
        /* <DEDUP_REMOVED lines=9> */
.L_x_27117:
[----:B------:R-:W-:Y:S05]  /*5e2e0*/  BSYNC B1 ;  /* 0x0000000000017941 */ /* 0x000fea0003800000 */
.L_x_27115:
        /* <DEDUP_REMOVED lines=26> */
.L_x_27119:
        /* <DEDUP_REMOVED lines=9> */
.L_x_27120:
[----:B------:R-:W-:Y:S05]  /*5e520*/  BSYNC B1 ;  /* 0x0000000000017941 */ /* 0x000fea0003800000 */
.L_x_27118:
        /* <DEDUP_REMOVED lines=26> */
.L_x_27122:
        /* <DEDUP_REMOVED lines=9> */
.L_x_27123:
[----:B------:R-:W-:Y:S05]  /*5e760*/  BSYNC B1 ;  /* 0x0000000000017941 */ /* 0x000fea0003800000 */
.L_x_27121:
        /* <DEDUP_REMOVED lines=26> */
.L_x_27125:
        /* <DEDUP_REMOVED lines=9> */
.L_x_27126:
[----:B------:R-:W-:Y:S05]  /*5e9a0*/  BSYNC B1 ;  /* 0x0000000000017941 */ /* 0x000fea0003800000 */
.L_x_27124:
        /* <DEDUP_REMOVED lines=26> */
.L_x_27128:
        /* <DEDUP_REMOVED lines=9> */
.L_x_27129:
[----:B------:R-:W-:Y:S05]  /*5ebe0*/  BSYNC B1 ;  /* 0x0000000000017941 */ /* 0x000fea0003800000 */
.L_x_27127:
        /* <DEDUP_REMOVED lines=26> */
.L_x_27131:
        /* <DEDUP_REMOVED lines=9> */
.L_x_27132:
[----:B------:R-:W-:Y:S05]  /*5ee20*/  BSYNC B1 ;  /* 0x0000000000017941 */ /* 0x000fea0003800000 */
.L_x_27130:
        /* <DEDUP_REMOVED lines=26> */
.L_x_27134:
        /* <DEDUP_REMOVED lines=9> */
.L_x_27135:
[----:B------:R-:W-:Y:S05]  /*5f060*/  BSYNC B1 ;  /* 0x0000000000017941 */ /* 0x000fea0003800000 */
.L_x_27133:
        /* <DEDUP_REMOVED lines=26> */
.L_x_27137:
        /* <DEDUP_REMOVED lines=9> */
.L_x_27138:
[----:B------:R-:W-:Y:S05]  /*5f2a0*/  BSYNC B1 ;  /* 0x0000000000017941 */ /* 0x000fea0003800000 */
.L_x_27136:
        /* <DEDUP_REMOVED lines=26> */
.L_x_27140:
        /* <DEDUP_REMOVED lines=9> */
.L_x_27141:
[----:B------:R-:W-:Y:S05]  /*5f4e0*/  BSYNC B1 ;  /* 0x0000000000017941 */ /* 0x000fea0003800000 */
.L_x_27139:
        /* <DEDUP_REMOVED lines=26> */
.L_x_27143:
        /* <DEDUP_REMOVED lines=9> */
.L_x_27144:
[----:B------:R-:W-:Y:S05]  /*5f720*/  BSYNC B1 ;  /* 0x0000000000017941 */ /* 0x000fea0003800000 */
.L_x_27142:
        /* <DEDUP_REMOVED lines=26> */
.L_x_27146:
        /* <DEDUP_REMOVED lines=9> */
.L_x_27147:
[----:B------:R-:W-:Y:S05]  /*5f960*/  BSYNC B1 ;  /* 0x0000000000017941 */ /* 0x000fea0003800000 */
.L_x_27145:
        /* <DEDUP_REMOVED lines=26> */
.L_x_27149:
        /* <DEDUP_REMOVED lines=9> */
.L_x_27150:
[----:B------:R-:W-:Y:S05]  /*5fba0*/  BSYNC B1 ;  /* 0x0000000000017941 */ /* 0x000fea0003800000 */
.L_x_27148:
        /* <DEDUP_REMOVED lines=26> */
.L_x_27152:
        /* <DEDUP_REMOVED lines=9> */
.L_x_27153:
[----:B------:R-:W-:Y:S05]  /*5fde0*/  BSYNC B1 ;  /* 0x0000000000017941 */ /* 0x000fea0003800000 */
.L_x_27151:
        /* <DEDUP_REMOVED lines=26> */
.L_x_27155:
        /* <DEDUP_REMOVED lines=9> */
.L_x_27156:
[----:B------:R-:W-:Y:S05]  /*60020*/  BSYNC B1 ;  /* 0x0000000000017941 */ /* 0x000fea0003800000 */
.L_x_27154:
        /* <DEDUP_REMOVED lines=26> */
.L_x_27158:
        /* <DEDUP_REMOVED lines=9> */
.L_x_27159:
[----:B------:R-:W-:Y:S05]  /*60260*/  BSYNC B1 ;  /* 0x0000000000017941 */ /* 0x000fea0003800000 */
.L_x_27157:
        /* <DEDUP_REMOVED lines=26> */
.L_x_27161:
        /* <DEDUP_REMOVED lines=9> */
.L_x_27162:
[----:B------:R-:W-:Y:S05]  /*604a0*/  BSYNC B1 ;  /* 0x0000000000017941 */ /* 0x000fea0003800000 */
.L_x_27160:
        /* <DEDUP_REMOVED lines=26> */
.L_x_27164:
        /* <DEDUP_REMOVED lines=9> */
.L_x_27165:
[----:B------:R-:W-:Y:S05]  /*606e0*/  BSYNC B1 ;  /* 0x0000000000017941 */ /* 0x000fea0003800000 */
.L_x_27163:
        /* <DEDUP_REMOVED lines=26> */
.L_x_27167:
        /* <DEDUP_REMOVED lines=9> */
.L_x_27168:
[----:B------:R-:W-:Y:S05]  /*60920*/  BSYNC B1 ;  /* 0x0000000000017941 */ /* 0x000fea0003800000 */
.L_x_27166:
        /* <DEDUP_REMOVED lines=26> */
.L_x_27170:
        /* <DEDUP_REMOVED lines=9> */
.L_x_27171:
[----:B------:R-:W-:Y:S05]  /*60b60*/  BSYNC B1 ;  /* 0x0000000000017941 */ /* 0x000fea0003800000 */
.L_x_27169:
        /* <DEDUP_REMOVED lines=26> */
.L_x_27173:
        /* <DEDUP_REMOVED lines=9> */
.L_x_27174:
[----:B------:R-:W-:Y:S05]  /*60da0*/  BSYNC B1 ;  /* 0x0000000000017941 */ /* 0x000fea0003800000 */
.L_x_27172:
        /* <DEDUP_REMOVED lines=26> */
.L_x_27176:
        /* <DEDUP_REMOVED lines=9> */
.L_x_27177:
[----:B------:R-:W-:Y:S05]  /*60fe0*/  BSYNC B1 ;  /* 0x0000000000017941 */ /* 0x000fea0003800000 */
.L_x_27175:
        /* <DEDUP_REMOVED lines=26> */
.L_x_27179:
        /* <DEDUP_REMOVED lines=9> */
.L_x_27180:
[----:B------:R-:W-:Y:S05]  /*61220*/  BSYNC B1 ;  /* 0x0000000000017941 */ /* 0x000fea0003800000 */
.L_x_27178:
        /* <DEDUP_REMOVED lines=26> */
.L_x_27182:
        /* <DEDUP_REMOVED lines=9> */
.L_x_27183:
[----:B------:R-:W-:Y:S05]  /*61460*/  BSYNC B1 ;  /* 0x0000000000017941 */ /* 0x000fea0003800000 */
.L_x_27181:
        /* <DEDUP_REMOVED lines=26> */
.L_x_27185:
        /* <DEDUP_REMOVED lines=9> */
.L_x_27186:
[----:B------:R-:W-:Y:S05]  /*616a0*/  BSYNC B1 ;  /* 0x0000000000017941 */ /* 0x000fea0003800000 */
.L_x_27184:
        /* <DEDUP_REMOVED lines=26> */
.L_x_27188:
        /* <DEDUP_REMOVED lines=9> */
.L_x_27189:
[----:B------:R-:W-:Y:S05]  /*618e0*/  BSYNC B1 ;  /* 0x0000000000017941 */ /* 0x000fea0003800000 */
.L_x_27187:
        /* <DEDUP_REMOVED lines=26> */
.L_x_27191:
        /* <DEDUP_REMOVED lines=9> */
.L_x_27192:
[----:B------:R-:W-:Y:S05]  /*61b20*/  BSYNC B1 ;  /* 0x0000000000017941 */ /* 0x000fea0003800000 */
.L_x_27190:
        /* <DEDUP_REMOVED lines=26> */
.L_x_27194:
        /* <DEDUP_REMOVED lines=9> */
.L_x_27195:
[----:B------:R-:W-:Y:S05]  /*61d60*/  BSYNC B1 ;  /* 0x0000000000017941 */ /* 0x000fea0003800000 */
.L_x_27193:
        /* <DEDUP_REMOVED lines=26> */
.L_x_27197:
        /* <DEDUP_REMOVED lines=9> */
.L_x_27198:
[----:B------:R-:W-:Y:S05]  /*61fa0*/  BSYNC B1 ;  /* 0x0000000000017941 */ /* 0x000fea0003800000 */
.L_x_27196:
        /* <DEDUP_REMOVED lines=26> */
.L_x_27200:
        /* <DEDUP_REMOVED lines=9> */
.L_x_27201:
[----:B------:R-:W-:Y:S05]  /*621e0*/  BSYNC B1 ;  /* 0x0000000000017941 */ /* 0x000fea0003800000 */
.L_x_27199:
        /* <DEDUP_REMOVED lines=26> */
.L_x_27203:
        /* <DEDUP_REMOVED lines=9> */
.L_x_27204:
[----:B------:R-:W-:Y:S05]  /*62420*/  BSYNC B1 ;  /* 0x0000000000017941 */ /* 0x000fea0003800000 */
.L_x_27202:
        /* <DEDUP_REMOVED lines=26> */
.L_x_27206:
        /* <DEDUP_REMOVED lines=9> */
.L_x_27207:
[----:B------:R-:W-:Y:S05]  /*62660*/  BSYNC B1 ;  /* 0x0000000000017941 */ /* 0x000fea0003800000 */
.L_x_27205:
        /* <DEDUP_REMOVED lines=26> */
.L_x_27209:
        /* <DEDUP_REMOVED lines=9> */
.L_x_27210:
[----:B------:R-:W-:Y:S05]  /*628a0*/  BSYNC B1 ;  /* 0x0000000000017941 */ /* 0x000fea0003800000 */
.L_x_27208:
        /* <DEDUP_REMOVED lines=26> */
.L_x_27212:
        /* <DEDUP_REMOVED lines=9> */
.L_x_27213:
[----:B------:R-:W-:Y:S05]  /*62ae0*/  BSYNC B1 ;  /* 0x0000000000017941 */ /* 0x000fea0003800000 */
.L_x_27211:
        /* <DEDUP_REMOVED lines=26> */
.L_x_27215:
        /* <DEDUP_REMOVED lines=9> */
.L_x_27216:
[----:B------:R-:W-:Y:S05]  /*62d20*/  BSYNC B1 ;  /* 0x0000000000017941 */ /* 0x000fea0003800000 */
.L_x_27214:
        /* <DEDUP_REMOVED lines=26> */
.L_x_27218:
        /* <DEDUP_REMOVED lines=9> */
.L_x_27219:
[----:B------:R-:W-:Y:S05]  /*62f60*/  BSYNC B1 ;  /* 0x0000000000017941 */ /* 0x000fea0003800000 */
.L_x_27217:
        /* <DEDUP_REMOVED lines=26> */
.L_x_27221:
        /* <DEDUP_REMOVED lines=9> */
.L_x_27222:
[----:B------:R-:W-:Y:S05]  /*631a0*/  BSYNC B1 ;  /* 0x0000000000017941 */ /* 0x000fea0003800000 */
.L_x_27220:
        /* <DEDUP_REMOVED lines=26> */
.L_x_27224:
        /* <DEDUP_REMOVED lines=9> */
.L_x_27225:
[----:B------:R-:W-:Y:S05]  /*633e0*/  BSYNC B1 ;  /* 0x0000000000017941 */ /* 0x000fea0003800000 */
.L_x_27223:
        /* <DEDUP_REMOVED lines=26> */
.L_x_27227:
        /* <DEDUP_REMOVED lines=9> */
.L_x_27228:
[----:B------:R-:W-:Y:S05]  /*63620*/  BSYNC B1 ;  /* 0x0000000000017941 */ /* 0x000fea0003800000 */
.L_x_27226:
        /* <DEDUP_REMOVED lines=27> */
.L_x_27230:
        /* <DEDUP_REMOVED lines=9> */
.L_x_27231:
[----:B------:R-:W-:Y:S05]  /*63870*/  BSYNC B1 ;  /* 0x0000000000017941 */ /* 0x000fea0003800000 */
.L_x_27229:
        /* <DEDUP_REMOVED lines=26> */
.L_x_27233:
        /* <DEDUP_REMOVED lines=9> */
.L_x_27234:
[----:B------:R-:W-:Y:S05]  /*63ab0*/  BSYNC B1 ;  /* 0x0000000000017941 */ /* 0x000fea0003800000 */
.L_x_27232:
        /* <DEDUP_REMOVED lines=26> */
.L_x_27236:
        /* <DEDUP_REMOVED lines=13> */
.L_x_27237:
[----:B------:R-:W-:Y:S05]  /*63d30*/  BSYNC B1 ;  /* 0x0000000000017941 */ /* 0x000fea0003800000 */
.L_x_27235:
        /* <DEDUP_REMOVED lines=16> */
.L_x_26856:
[----:B------:R-:W-:Y:S05]  /*63e40*/  BSYNC B0 ;  /* 0x0000000000007941 */ /* 0x000fea0003800000 */
.L_x_26855:
        /* <DEDUP_REMOVED lines=517> */
.L_x_27240:
[----:B------:R-:W-:Y:S05]  /*65ea0*/  BSYNC B0 ;  /* 0x0000000000007941 */ /* 0x000fea0003800000 */
.L_x_27239:
[----:B0-----:R-:W0:Y:S01]  /*65eb0*/  S2R R0, SR_TID.X ;  /* 0x0000000000007919 */ /* 0x001e220000002100 */
[----:B------:R-:W-:Y:S01]  /*65ec0*/  BSSY B0, `(.L_x_27241) ;  /* 0x0001179000007945 */ /* 0x000fe20003800000 */
[----:B------:R-:W-:Y:S01]  /*65ed0*/  BAR.SYNC.DEFER_BLOCKING 0x0 ;  /* 0x0000000000007b1d */ /* 0x000fe20000010000 */
[----:B0-----:R-:W-:-:S13]  /*65ee0*/  ISETP.NE.AND P2, PT, R0, RZ, PT ;  /* 0x000000ff0000720c */ /* 0x001fda0003f45270 */
[----:B------:R-:W-:Y:S05]  /*65ef0*/  @P2 BRA `(.L_x_27242) ;  /* 0x0000011400d42947 */ /* 0x000fea0003800000 */
[----:B------:R-:W0:Y:S01]  /*65f00*/  S2UR UR5, SR_CgaCtaId ;  /* 0x00000000000579c3 */ /* 0x000e220000008800 */
[----:B------:R-:W-:Y:S01]  /*65f10*/  UMOV UR4, 0x400 ;  /* 0x0000040000047882 */ /* 0x000fe20000000000 */
[----:B------:R-:W-:Y:S04]  /*65f20*/  STL.64 [R1+0xbd8], R6 ;  /* 0x000bd80601007387 */ /* 0x000fe80000100a00 */
[----:B------:R-:W-:Y:S04]  /*65f30*/  STL [R1+0xbd4], R5 ;  /* 0x000bd40501007387 */ /* 0x000fe80000100800 */
[----:B------:R-:W-:Y:S04]  /*65f40*/  STL [R1+0xbd0], R4 ;  /* 0x000bd00401007387 */ /* 0x000fe80000100800 */
[----:B------:R-:W-:Y:S04]  /*65f50*/  STL.64 [R1+0xbe8], R10 ;  /* 0x000be80a01007387 */ /* 0x000fe80000100a00 */
[----:B------:R-:W-:Y:S04]  /*65f60*/  STL.64 [R1+0xbe0], R8 ;  /* 0x000be00801007387 */ /* 0x000fe80000100a00 */
[----:B-----5:R2:W-:Y:S01]  /*65f70*/  STL.64 [R1+0xbc8], R2 ;  /* 0x000bc80201007387 */ /* 0x0205e20000100a00 */
[----:B0-----:R-:W-:-:S09]  /*65f80*/  ULEA UR4, UR5, UR4, 0x18 ;  /* 0x0000000405047291 */ /* 0x001fd2000f8ec03f */
[----:B------:R-:W0:Y:S04]  /*65f90*/  LDS.128 R4, [UR4+0x420] ;  /* 0x00042004ff047984 */ /* 0x000e280008000c00 */
[----:B------:R-:W3:Y:S04]  /*65fa0*/  LDS.128 R8, [UR4+0x410] ;  /* 0x00041004ff087984 */ /* 0x000ee80008000c00 */
[----:B--2---:R-:W2:Y:S04]  /*65fb0*/  LDL.LU R3, [R1+0xba0] ;  /* 0x000ba00001037983 */ /* 0x004ea80000300800 */
[----:B0-----:R-:W-:Y:S04]  /*65fc0*/  STL.64 [R1+0x10], R4 ;  /* 0x0000100401007387 */ /* 0x001fe80000100a00 */
[----:B------:R-:W-:Y:S04]  /*65fd0*/  STL.64 [R1+0x18], R6 ;  /* 0x0000180601007387 */ /* 0x000fe80000100a00 */
[----:B------:R-:W0:Y:S04]  /*65fe0*/  LDS.128 R4, [UR4+0x430] ;  /* 0x00043004ff047984 */ /* 0x000e280008000c00 */
[----:B---3--:R-:W-:Y:S04]  /*65ff0*/  STL.64 [R1], R8 ;  /* 0x0000000801007387 */ /* 0x008fe80000100a00 */
        /* <DEDUP_REMOVED lines=157> */
[----:B------:R-:W3:Y:S04]  /*669d0*/  LDS.128 R8, [UR4+0x780] ;  /* 0x00078004ff087984 */ /* 0x000ee80008000c00 */
[----:B0-----:R0:W-:Y:S04]  /*669e0*/  STL.64 [R1+0x358], R6 ;  /* 0x0003580601007387 */ /* 0x0011e80000100a00 */
[----:B------:R1:W-:Y:S04]  /*669f0*/  STL.64 [R1+0x350], R4 ;  /* 0x0003500401007387 */ /* 0x0003e80000100a00 */
[----:B0-----:R-:W4:Y:S04]  /*66a00*/  LDL.64 R6, [R1] ;  /* 0x0000000001067983 */ /* 0x001f280000100a00 */
[----:B-1----:R-:W2:Y:S04]  /*66a10*/  LDL.LU R4, [R1+0xba4] ;  /* 0x000ba40001047983 */ /* 0x002ea80000300800 */
[----:B---3--:R-:W-:Y:S04]  /*66a20*/  STL.64 [R1+0x370], R8 ;  /* 0x0003700801007387 */ /* 0x008fe80000100a00 */
        /* <DEDUP_REMOVED lines=17> */
[----:B0-----:R-:W-:Y:S01]  /*66b40*/  STL.64 [R1+0x3d0], R8 ;  /* 0x0003d00801007387 */ /* 0x001fe20000100a00 */
[----:B----4-:R-:W-:-:S03]  /*66b50*/  IMAD.MOV.U32 R0, RZ, RZ, R6 ;  /* 0x000000ffff007224 */ /* 0x010fc600078e0006 */
[----:B------:R-:W-:Y:S01]  /*66b60*/  STL.64 [R1+0x3d8], R10 ;  /* 0x0003d80a01007387 */ /* 0x000fe20000100a00 */
[----:B------:R-:W-:-:S03]  /*66b70*/  IMAD.MOV.U32 R2, RZ, RZ, R7 ;  /* 0x000000ffff027224 */ /* 0x000fc600078e0007 */
[----:B------:R-:W0:Y:S01]  /*66b80*/  LDS.128 R8, [UR4+0x7f0] ;  /* 0x0007f004ff087984 */ /* 0x000e220008000c00 */
[----:B--2---:R-:W-:-:S03]  /*66b90*/  FSETP.GT.FTZ.AND P0, PT, R4, R0, PT ;  /* 0x000000000400720b */ /* 0x004fc60003f14000 */
[----:B------:R1:W5:Y:S01]  /*66ba0*/  LDL.LU.64 R6, [R1+0xbd8] ;  /* 0x000bd80001067983 */ /* 0x0003620000300a00 */
[----:B------:R-:W-:Y:S02]  /*66bb0*/  FSEL R5, R3, R2, P0 ;  /* 0x0000000203057208 */ /* 0x000fe40000000000 */
[----:B------:R-:W-:Y:S02]  /*66bc0*/  FSEL R2, R2, R3, P0 ;  /* 0x0000000302027208 */ /* 0x000fe40000000000 */
[----:B------:R-:W-:Y:S02]  /*66bd0*/  FSEL R3, R4, R0, P0 ;  /* 0x0000000004037208 */ /* 0x000fe40000000000 */
[----:B------:R-:W-:Y:S01]  /*66be0*/  FSEL R0, R0, R4, P0 ;  /* 0x0000000400007208 */ /* 0x000fe20000000000 */
[----:B0-----:R-:W-:Y:S04]  /*66bf0*/  STL.64 [R1+0x3e0], R8 ;  /* 0x0003e00801007387 */ /* 0x001fe80000100a00 */
[----:B------:R-:W-:Y:S01]  /*66c00*/  FADD.FTZ R0, -R3, R0 ;  /* 0x0000000003007221 */ /* 0x000fe20000010100 */
[----:B------:R-:W-:Y:S03]  /*66c10*/  STL.64 [R1+0x3e8], R10 ;  /* 0x0003e80a01007387 */ /* 0x000fe60000100a00 */
[----:B------:R-:W-:Y:S01]  /*66c20*/  FMUL.FTZ R0, R0, 1.4426950216293334961 ;  /* 0x3fb8aa3b00007820 */ /* 0x000fe20000410000 */
[----:B------:R-:W-:Y:S05]  /*66c30*/  STL [R1+0xbb8], R3 ;  /* 0x000bb80301007387 */ /* 0x000fea0000100800 */
[----:B------:R-:W0:Y:S01]  /*66c40*/  MUFU.EX2 R0, R0 ;  /* 0x0000000000007308 */ /* 0x000e220000000800 */
[----:B------:R-:W2:Y:S04]  /*66c50*/  LDS.128 R8, [UR4+0x800] ;  /* 0x00080004ff087984 */ /* 0x000ea80008000c00 */
[----:B------:R3:W-:Y:S04]  /*66c60*/  STL [R1+0xbc0], R5 ;  /* 0x000bc00501007387 */ /* 0x0007e80000100800 */
[----:B------:R1:W5:Y:S04]  /*66c70*/  LDL.LU R4, [R1+0xbd0] ;  /* 0x000bd00001047983 */ /* 0x0003680000300800 */
[----:B---3--:R1:W5:Y:S01]  /*66c80*/  LDL.LU R5, [R1+0xbd4] ;  /* 0x000bd40001057983 */ /* 0x0083620000300800 */
[----:B0-----:R-:W-:-:S03]  /*66c90*/  FMUL.FTZ R0, R2, R0 ;  /* 0x0000000002007220 */ /* 0x001fc60000410000 */
[----:B------:R-:W0:Y:S04]  /*66ca0*/  LDS.64 R2, [UR4+0x810] ;  /* 0x00081004ff027984 */ /* 0x000e280008000a00 */
[----:B--2---:R2:W-:Y:S04]  /*66cb0*/  STL.64 [R1+0x3f0], R8 ;  /* 0x0003f00801007387 */ /* 0x0045e80000100a00 */
[----:B------:R3:W-:Y:S04]  /*66cc0*/  STL.64 [R1+0x3f8], R10 ;  /* 0x0003f80a01007387 */ /* 0x0007e80000100a00 */
[----:B--2---:R1:W5:Y:S04]  /*66cd0*/  LDL.LU.64 R8, [R1+0xbe0] ;  /* 0x000be00001087983 */ /* 0x0043680000300a00 */
[----:B---3--:R1:W5:Y:S04]  /*66ce0*/  LDL.LU.64 R10, [R1+0xbe8] ;  /* 0x000be800010a7983 */ /* 0x0083680000300a00 */
[----:B0-----:R0:W-:Y:S04]  /*66cf0*/  STL.64 [R1+0x400], R2 ;  /* 0x0004000201007387 */ /* 0x0011e80000100a00 */
[----:B0-----:R1:W5:Y:S04]  /*66d00*/  LDL.LU.64 R2, [R1+0xbc8] ;  /* 0x000bc80001027983 */ /* 0x0013680000300a00 */
[----:B------:R1:W-:Y:S04]  /*66d10*/  STL [R1+0xbbc], R0 ;  /* 0x000bbc0001007387 */ /* 0x0003e80000100800 */
[----:B------:R1:W-:Y:S04]  /*66d20*/  STL [R1+0xbb0], R1 ;  /* 0x000bb00101007387 */ /* 0x0003e80000100800 */
[----:B------:R1:W-:Y:S02]  /*66d30*/  STL [R1+0xbb4], RZ ;  /* 0x000bb4ff01007387 */ /* 0x0003e40000100800 */
.L_x_27624:
[----:B0----5:R0:W-:Y:S04]  /*66d40*/  STL [R1+0xbc8], R3 ;  /* 0x000bc80301007387 */ /* 0x0211e80000100800 */
[----:B--2---:R2:W-:Y:S04]  /*66d50*/  STL [R1+0xbcc], R4 ;  /* 0x000bcc0401007387 */ /* 0x0045e80000100800 */
[----:B01----:R-:W1:Y:S04]  /*66d60*/  LDL R3, [R1+0xbb0] ;  /* 0x000bb00001037983 */ /* 0x003e680000100800 */
[----:B------:R0:W-:Y:S04]  /*66d70*/  STL [R1+0xbc4], R2 ;  /* 0x000bc40201007387 */ /* 0x0001e80000100800 */
[----:B--2---:R-:W2:Y:S04]  /*66d80*/  LDL.LU R4, [R1+0xbb4] ;  /* 0x000bb40001047983 */ /* 0x004ea80000300800 */
[----:B0-----:R-:W3:Y:S04]  /*66d90*/  LDL R2, [R1+0x99c] ;  /* 0x00099c0001027983 */ /* 0x001ee80000100800 */
[----:B-1--4-:R-:W4:Y:S04]  /*66da0*/  LDL R0, [R3+0x208] ;  /* 0x0002080003007983 */ /* 0x012f280000100800 */
[----:B------:R-:W3:Y:S01]  /*66db0*/  LDL R3, [R3+0x8] ;  /* 0x0000080003037983 */ /* 0x000ee20000100800 */
[----:B--2---:R-:W-:-:S05]  /*66dc0*/  VIADD R4, R4, 0x1 ;  /* 0x0000000104047836 */ /* 0x004fca0000000000 */
[----:B------:R0:W-:Y:S01]  /*66dd0*/  STL [R1+0xbb4], R4 ;  /* 0x000bb40401007387 */ /* 0x0001e20000100800 */
[CC--:B----4-:R-:W-:Y:S02]  /*66de0*/  FSETP.GEU.FTZ.AND P0, PT, R29.reuse, R0.reuse, PT ;  /* 0x000000001d00720b */ /* 0x0d0fe40003f1e000 */
[----:B------:R-:W-:Y:S02]  /*66df0*/  FSETP.NEU.FTZ.AND P1, PT, R29, R0, PT ;  /* 0x000000001d00720b */ /* 0x000fe40003f3d000 */
[C---:B---3--:R-:W-:Y:S02]  /*66e00*/  ISETP.EQ.OR P0, PT, R2.reuse, -0x1, !P0 ;  /* 0xffffffff0200780c */ /* 0x048fe40004702670 */
        /* <DEDUP_REMOVED lines=22> */
.L_x_27244:
[----:B------:R-:W2:Y:S04]  /*66f70*/  LDL.LU R0, [R1+0x99c] ;  /* 0x00099c0001007983 */ /* 0x000ea80000300800 */
[----:B--2---:R0:W-:Y:S02]  /*66f80*/  STL [R1+0xba4], R0 ;  /* 0x000ba40001007387 */ /* 0x0041e40000100800 */
[----:B0-----:R-:W-:Y:S02]  /*66f90*/  IMAD.MOV.U32 R0, RZ, RZ, R29 ;  /* 0x000000ffff007224 */ /* 0x001fe400078e001d */
[----:B------:R-:W2:Y:S04]  /*66fa0*/  LDL.LU R29, [R1+0x998] ;  /* 0x00099800011d7983 */ /* 0x000ea80000300800 */
[----:B--2---:R0:W-:Y:S02]  /*66fb0*/  STL [R1+0x99c], R29 ;  /* 0x00099c1d01007387 */ /* 0x0041e40000100800 */
[----:B0-----:R-:W-:-:S07]  /*66fc0*/  IMAD.MOV.U32 R29, RZ, RZ, R28 ;  /* 0x000000ffff1d7224 */ /* 0x001fce00078e001c */
.L_x_27245:
[----:B------:R-:W-:Y:S05]  /*66fd0*/  BSYNC B1 ;  /* 0x0000000000017941 */ /* 0x000fea0003800000 */
.L_x_27243:
        /* <DEDUP_REMOVED lines=16> */
.L_x_27247:
[----:B------:R0:W-:Y:S04]  /*670e0*/  STL [R1+0xba0], R0 ;  /* 0x000ba00001007387 */ /* 0x0001e80000100800 */
[----:B------:R-:W2:Y:S04]  /*670f0*/  LDL.LU R28, [R1+0xba4] ;  /* 0x000ba400011c7983 */ /* 0x000ea80000300800 */
[----:B0-----:R-:W3:Y:S04]  /*67100*/  LDL.LU R0, [R1+0x9a4] ;  /* 0x0009a40001007983 */ /* 0x001ee80000300800 */
[----:B--2---:R0:W-:Y:S04]  /*67110*/  STL [R1+0xba8], R28 ;  /* 0x000ba81c01007387 */ /* 0x0041e80000100800 */
[----:B---3--:R1:W-:Y:S01]  /*67120*/  STL [R1+0x998], R0 ;  /* 0x0009980001007387 */ /* 0x0083e20000100800 */
[----:B0-----:R-:W-:-:S07]  /*67130*/  IMAD.MOV.U32 R28, RZ, RZ, R27 ;  /* 0x000000ffff1c7224 */ /* 0x001fce00078e001b */
.L_x_27248:
[----:B------:R-:W-:Y:S05]  /*67140*/  BSYNC B1 ;  /* 0x0000000000017941 */ /* 0x000fea0003800000 */
.L_x_27246:
        /* <DEDUP_REMOVED lines=15> */
.L_x_27250:
[----:B------:R-:W2:Y:S04]  /*67240*/  LDL.LU R27, [R1+0xba8] ;  /* 0x000ba800011b7983 */ /* 0x000ea80000300800 */
[----:B------:R1:W5:Y:S04]  /*67250*/  LDL.LU R0, [R1+0xba0] ;  /* 0x000ba00001007983 */ /* 0x0003680000300800 */
[----:B--2---:R2:W-:Y:S04]  /*67260*/  STL [R1+0xba4], R27 ;  /* 0x000ba41b01007387 */ /* 0x0045e80000100800 */
[----:B--2---:R-:W2:Y:S04]  /*67270*/  LDL.LU R27, [R1+0x9a0] ;  /* 0x0009a000011b7983 */ /* 0x004ea80000300800 */
[----:B--2---:R2:W-:Y:S02]  /*67280*/  STL [R1+0x9a4], R27 ;  /* 0x0009a41b01007387 */ /* 0x0045e40000100800 */
[----:B-12---:R-:W-:-:S07]  /*67290*/  IMAD.MOV.U32 R27, RZ, RZ, R26 ;  /* 0x000000ffff1b7224 */ /* 0x006fce00078e001a */
.L_x_27251:
[----:B------:R-:W-:Y:S05]  /*672a0*/  BSYNC B1 ;  /* 0x0000000000017941 */ /* 0x000fea0003800000 */
.L_x_27249:
        /* <DEDUP_REMOVED lines=16> */
.L_x_27253:
[----:B------:R1:W-:Y:S04]  /*673b0*/  STL [R1+0xba0], R0 ;  /* 0x000ba00001007387 */ /* 0x0003e80000100800 */
[----:B------:R-:W2:Y:S04]  /*673c0*/  LDL.LU R26, [R1+0xba4] ;  /* 0x000ba400011a7983 */ /* 0x000ea80000300800 */
[----:B-1----:R-:W3:Y:S04]  /*673d0*/  LDL.LU R0, [R1+0x9ac] ;  /* 0x0009ac0001007983 */ /* 0x002ee80000300800 */
[----:B--2---:R1:W-:Y:S04]  /*673e0*/  STL [R1+0xba8], R26 ;  /* 0x000ba81a01007387 */ /* 0x0043e80000100800 */
[----:B---3--:R2:W-:Y:S01]  /*673f0*/  STL [R1+0x9a0], R0 ;  /* 0x0009a00001007387 */ /* 0x0085e20000100800 */
[----:B-1----:R-:W-:-:S07]  /*67400*/  IMAD.MOV.U32 R26, RZ, RZ, R25 ;  /* 0x000000ffff1a7224 */ /* 0x002fce00078e0019 */
.L_x_27254:
[----:B------:R-:W-:Y:S05]  /*67410*/  BSYNC B1 ;  /* 0x0000000000017941 */ /* 0x000fea0003800000 */
.L_x_27252:
        /* <DEDUP_REMOVED lines=15> */
.L_x_27256:
[----:B------:R-:W2:Y:S04]  /*67510*/  LDL.LU R25, [R1+0xba8] ;  /* 0x000ba80001197983 */ /* 0x000ea80000300800 */
[----:B------:R3:W5:Y:S04]  /*67520*/  LDL.LU R0, [R1+0xba0] ;  /* 0x000ba00001007983 */ /* 0x0007680000300800 */
[----:B--2---:R2:W-:Y:S04]  /*67530*/  STL [R1+0xba4], R25 ;  /* 0x000ba41901007387 */ /* 0x0045e80000100800 */
[----:B--2---:R-:W2:Y:S04]  /*67540*/  LDL.LU R25, [R1+0x9a8] ;  /* 0x0009a80001197983 */ /* 0x004ea80000300800 */
[----:B--2---:R2:W-:Y:S02]  /*67550*/  STL [R1+0x9ac], R25 ;  /* 0x0009ac1901007387 */ /* 0x0045e40000100800 */
[----:B--23--:R-:W-:-:S07]  /*67560*/  IMAD.MOV.U32 R25, RZ, RZ, R24 ;  /* 0x000000ffff197224 */ /* 0x00cfce00078e0018 */
.L_x_27257:
[----:B------:R-:W-:Y:S05]  /*67570*/  BSYNC B1 ;  /* 0x0000000000017941 */ /* 0x000fea0003800000 */
.L_x_27255:
        /* <DEDUP_REMOVED lines=16> */
.L_x_27259:
[----:B------:R2:W-:Y:S04]  /*67680*/  STL [R1+0xba0], R0 ;  /* 0x000ba00001007387 */ /* 0x0005e80000100800 */
[----:B------:R-:W3:Y:S04]  /*67690*/  LDL.LU R24, [R1+0xba4] ;  /* 0x000ba40001187983 */ /* 0x000ee80000300800 */
[----:B--2---:R-:W2:Y:S04]  /*676a0*/  LDL.LU R0, [R1+0x9b4] ;  /* 0x0009b40001007983 */ /* 0x004ea80000300800 */
[----:B---3--:R3:W-:Y:S04]  /*676b0*/  STL [R1+0xba8], R24 ;  /* 0x000ba81801007387 */ /* 0x0087e80000100800 */
[----:B--2---:R2:W-:Y:S01]  /*676c0*/  STL [R1+0x9a8], R0 ;  /* 0x0009a80001007387 */ /* 0x0045e20000100800 */
[----:B---3--:R-:W-:-:S07]  /*676d0*/  IMAD.MOV.U32 R24, RZ, RZ, R23 ;  /* 0x000000ffff187224 */ /* 0x008fce00078e0017 */
.L_x_27260:
[----:B------:R-:W-:Y:S05]  /*676e0*/  BSYNC B1 ;  /* 0x0000000000017941 */ /* 0x000fea0003800000 */
.L_x_27258:
        /* <DEDUP_REMOVED lines=15> */
.L_x_27262:
[----:B------:R-:W3:Y:S04]  /*677e0*/  LDL.LU R23, [R1+0xba8] ;  /* 0x000ba80001177983 */ /* 0x000ee80000300800 */
[----:B------:R4:W5:Y:S04]  /*677f0*/  LDL.LU R0, [R1+0xba0] ;  /* 0x000ba00001007983 */ /* 0x0009680000300800 */
[----:B---3--:R3:W-:Y:S04]  /*67800*/  STL [R1+0xba4], R23 ;  /* 0x000ba41701007387 */ /* 0x0087e80000100800 */
[----:B---3--:R-:W3:Y:S04]  /*67810*/  LDL.LU R23, [R1+0x9b0] ;  /* 0x0009b00001177983 */ /* 0x008ee80000300800 */
[----:B---3--:R3:W-:Y:S02]  /*67820*/  STL [R1+0x9b4], R23 ;  /* 0x0009b41701007387 */ /* 0x0087e40000100800 */
[----:B---34-:R-:W-:-:S07]  /*67830*/  IMAD.MOV.U32 R23, RZ, RZ, R22 ;  /* 0x000000ffff177224 */ /* 0x018fce00078e0016 */
.L_x_27263:
[----:B------:R-:W-:Y:S05]  /*67840*/  BSYNC B1 ;  /* 0x0000000000017941 */ /* 0x000fea0003800000 */
.L_x_27261:
        /* <DEDUP_REMOVED lines=16> */
.L_x_27265:
[----:B------:R3:W-:Y:S04]  /*67950*/  STL [R1+0xba0], R0 ;  /* 0x000ba00001007387 */ /* 0x0007e80000100800 */
[----:B------:R-:W4:Y:S04]  /*67960*/  LDL.LU R22, [R1+0xba4] ;  /* 0x000ba40001167983 */ /* 0x000f280000300800 */
[----:B---3--:R-:W3:Y:S04]  /*67970*/  LDL.LU R0, [R1+0x9bc] ;  /* 0x0009bc0001007983 */ /* 0x008ee80000300800 */
[----:B----4-:R4:W-:Y:S04]  /*67980*/  STL [R1+0xba8], R22 ;  /* 0x000ba81601007387 */ /* 0x0109e80000100800 */
[----:B---3--:R3:W-:Y:S01]  /*67990*/  STL [R1+0x9b0], R0 ;  /* 0x0009b00001007387 */ /* 0x0087e20000100800 */
[----:B----4-:R-:W-:-:S07]  /*679a0*/  IMAD.MOV.U32 R22, RZ, RZ, R21 ;  /* 0x000000ffff167224 */ /* 0x010fce00078e0015 */
.L_x_27266:
[----:B------:R-:W-:Y:S05]  /*679b0*/  BSYNC B1 ;  /* 0x0000000000017941 */ /* 0x000fea0003800000 */
.L_x_27264:
        /* <DEDUP_REMOVED lines=15> */
.L_x_27268:
[----:B------:R-:W4:Y:S04]  /*67ab0*/  LDL.LU R21, [R1+0xba8] ;  /* 0x000ba80001157983 */ /* 0x000f280000300800 */
[----:B------:R0:W5:Y:S04]  /*67ac0*/  LDL.LU R0, [R1+0xba0] ;  /* 0x000ba00001007983 */ /* 0x0001680000300800 */
[----:B----4-:R4:W-:Y:S04]  /*67ad0*/  STL [R1+0xba4], R21 ;  /* 0x000ba41501007387 */ /* 0x0109e80000100800 */
[----:B----4-:R-:W4:Y:S04]  /*67ae0*/  LDL.LU R21, [R1+0x9b8] ;  /* 0x0009b80001157983 */ /* 0x010f280000300800 */
[----:B----4-:R4:W-:Y:S02]  /*67af0*/  STL [R1+0x9bc], R21 ;  /* 0x0009bc1501007387 */ /* 0x0109e40000100800 */
[----:B0---4-:R-:W-:-:S07]  /*67b00*/  IMAD.MOV.U32 R21, RZ, RZ, R20 ;  /* 0x000000ffff157224 */ /* 0x011fce00078e0014 */
.L_x_27269:
[----:B------:R-:W-:Y:S05]  /*67b10*/  BSYNC B1 ;  /* 0x0000000000017941 */ /* 0x000fea0003800000 */
.L_x_27267:
        /* <DEDUP_REMOVED lines=16> */
.L_x_27271:
[----:B------:R4:W-:Y:S04]  /*67c20*/  STL [R1+0xba0], R0 ;  /* 0x000ba00001007387 */ /* 0x0009e80000100800 */
[----:B------:R-:W2:Y:S04]  /*67c30*/  LDL.LU R20, [R1+0xba4] ;  /* 0x000ba40001147983 */ /* 0x000ea80000300800 */
[----:B----4-:R-:W4:Y:S04]  /*67c40*/  LDL.LU R0, [R1+0x9c4] ;  /* 0x0009c40001007983 */ /* 0x010f280000300800 */
[----:B--2---:R2:W-:Y:S04]  /*67c50*/  STL [R1+0xba8], R20 ;  /* 0x000ba81401007387 */ /* 0x0045e80000100800 */
[----:B----4-:R4:W-:Y:S01]  /*67c60*/  STL [R1+0x9b8], R0 ;  /* 0x0009b80001007387 */ /* 0x0109e20000100800 */
[----:B--2---:R-:W-:-:S07]  /*67c70*/  IMAD.MOV.U32 R20, RZ, RZ, R19 ;  /* 0x000000ffff147224 */ /* 0x004fce00078e0013 */
.L_x_27272:
[----:B------:R-:W-:Y:S05]  /*67c80*/  BSYNC B1 ;  /* 0x0000000000017941 */ /* 0x000fea0003800000 */
.L_x_27270:
        /* <DEDUP_REMOVED lines=15> */
.L_x_27274:
[----:B------:R-:W4:Y:S04]  /*67d80*/  LDL.LU R19, [R1+0xba8] ;  /* 0x000ba80001137983 */ /* 0x000f280000300800 */
[----:B------:R0:W5:Y:S04]  /*67d90*/  LDL.LU R0, [R1+0xba0] ;  /* 0x000ba00001007983 */ /* 0x0001680000300800 */
[----:B----4-:R4:W-:Y:S04]  /*67da0*/  STL [R1+0xba4], R19 ;  /* 0x000ba41301007387 */ /* 0x0109e80000100800 */
[----:B----4-:R-:W4:Y:S04]  /*67db0*/  LDL.LU R19, [R1+0x9c0] ;  /* 0x0009c00001137983 */ /* 0x010f280000300800 */
[----:B----4-:R4:W-:Y:S02]  /*67dc0*/  STL [R1+0x9c4], R19 ;  /* 0x0009c41301007387 */ /* 0x0109e40000100800 */
[----:B0---4-:R-:W-:-:S07]  /*67dd0*/  IMAD.MOV.U32 R19, RZ, RZ, R18 ;  /* 0x000000ffff137224 */ /* 0x011fce00078e0012 */
.L_x_27275:
[----:B------:R-:W-:Y:S05]  /*67de0*/  BSYNC B1 ;  /* 0x0000000000017941 */ /* 0x000fea0003800000 */
.L_x_27273:
        /* <DEDUP_REMOVED lines=16> */
.L_x_27277:
[----:B------:R4:W-:Y:S04]  /*67ef0*/  STL [R1+0xba0], R0 ;  /* 0x000ba00001007387 */ /* 0x0009e80000100800 */
[----:B------:R-:W2:Y:S04]  /*67f00*/  LDL.LU R18, [R1+0xba4] ;  /* 0x000ba40001127983 */ /* 0x000ea80000300800 */
[----:B----4-:R-:W4:Y:S04]  /*67f10*/  LDL.LU R0, [R1+0x9cc] ;  /* 0x0009cc0001007983 */ /* 0x010f280000300800 */
[----:B--2---:R2:W-:Y:S04]  /*67f20*/  STL [R1+0xba8], R18 ;  /* 0x000ba81201007387 */ /* 0x0045e80000100800 */
[----:B----4-:R4:W-:Y:S01]  /*67f30*/  STL [R1+0x9c0], R0 ;  /* 0x0009c00001007387 */ /* 0x0109e20000100800 */
[----:B--2---:R-:W-:-:S07]  /*67f40*/  IMAD.MOV.U32 R18, RZ, RZ, R17 ;  /* 0x000000ffff127224 */ /* 0x004fce00078e0011 */
.L_x_27278:
[----:B------:R-:W-:Y:S05]  /*67f50*/  BSYNC B1 ;  /* 0x0000000000017941 */ /* 0x000fea0003800000 */
.L_x_27276:
        /* <DEDUP_REMOVED lines=15> */
.L_x_27280:
[----:B------:R-:W4:Y:S04]  /*68050*/  LDL.LU R17, [R1+0xba8] ;  /* 0x000ba80001117983 */ /* 0x000f280000300800 */
[----:B------:R0:W5:Y:S04]  /*68060*/  LDL.LU R0, [R1+0xba0] ;  /* 0x000ba00001007983 */ /* 0x0001680000300800 */
[----:B----4-:R4:W-:Y:S04]  /*68070*/  STL [R1+0xba4], R17 ;  /* 0x000ba41101007387 */ /* 0x0109e80000100800 */
[----:B----4-:R-:W4:Y:S04]  /*68080*/  LDL.LU R17, [R1+0x9c8] ;  /* 0x0009c80001117983 */ /* 0x010f280000300800 */
[----:B----4-:R4:W-:Y:S02]  /*68090*/  STL [R1+0x9cc], R17 ;  /* 0x0009cc1101007387 */ /* 0x0109e40000100800 */
[----:B0---4-:R-:W-:-:S07]  /*680a0*/  IMAD.MOV.U32 R17, RZ, RZ, R16 ;  /* 0x000000ffff117224 */ /* 0x011fce00078e0010 */
.L_x_27281:
[----:B------:R-:W-:Y:S05]  /*680b0*/  BSYNC B1 ;  /* 0x0000000000017941 */ /* 0x000fea0003800000 */
.L_x_27279:
        /* <DEDUP_REMOVED lines=16> */
.L_x_27283:
[----:B------:R4:W-:Y:S04]  /*681c0*/  STL [R1+0xba0], R0 ;  /* 0x000ba00001007387 */ /* 0x0009e80000100800 */
[----:B------:R-:W2:Y:S04]  /*681d0*/  LDL.LU R16, [R1+0xba4] ;  /* 0x000ba40001107983 */ /* 0x000ea80000300800 */
[----:B----4-:R-:W4:Y:S04]  /*681e0*/  LDL.LU R0, [R1+0x9d4] ;  /* 0x0009d40001007983 */ /* 0x010f280000300800 */
[----:B--2---:R2:W-:Y:S04]  /*681f0*/  STL [R1+0xba8], R16 ;  /* 0x000ba81001007387 */ /* 0x0045e80000100800 */
[----:B----4-:R4:W-:Y:S01]  /*68200*/  STL [R1+0x9c8], R0 ;  /* 0x0009c80001007387 */ /* 0x0109e20000100800 */
[----:B--2---:R-:W-:-:S07]  /*68210*/  IMAD.MOV.U32 R16, RZ, RZ, R15 ;  /* 0x000000ffff107224 */ /* 0x004fce00078e000f */
.L_x_27284:
[----:B------:R-:W-:Y:S05]  /*68220*/  BSYNC B1 ;  /* 0x0000000000017941 */ /* 0x000fea0003800000 */
.L_x_27282:
        /* <DEDUP_REMOVED lines=15> */
.L_x_27286:
[----:B------:R-:W4:Y:S04]  /*68320*/  LDL.LU R15, [R1+0xba8] ;  /* 0x000ba800010f7983 */ /* 0x000f280000300800 */
[----:B------:R0:W5:Y:S04]  /*68330*/  LDL.LU R0, [R1+0xba0] ;  /* 0x000ba00001007983 */ /* 0x0001680000300800 */
[----:B----4-:R4:W-:Y:S04]  /*68340*/  STL [R1+0xba4], R15 ;  /* 0x000ba40f01007387 */ /* 0x0109e80000100800 */
[----:B----4-:R-:W4:Y:S04]  /*68350*/  LDL.LU R15, [R1+0x9d0] ;  /* 0x0009d000010f7983 */ /* 0x010f280000300800 */
[----:B----4-:R4:W-:Y:S02]  /*68360*/  STL [R1+0x9d4], R15 ;  /* 0x0009d40f01007387 */ /* 0x0109e40000100800 */
[----:B0---4-:R-:W-:-:S07]  /*68370*/  IMAD.MOV.U32 R15, RZ, RZ, R14 ;  /* 0x000000ffff0f7224 */ /* 0x011fce00078e000e */
.L_x_27287:
[----:B------:R-:W-:Y:S05]  /*68380*/  BSYNC B1 ;  /* 0x0000000000017941 */ /* 0x000fea0003800000 */
.L_x_27285:
        /* <DEDUP_REMOVED lines=16> */
.L_x_27289:
[----:B------:R4:W-:Y:S04]  /*68490*/  STL [R1+0xba0], R0 ;  /* 0x000ba00001007387 */ /* 0x0009e80000100800 */
[----:B------:R-:W2:Y:S04]  /*684a0*/  LDL.LU R14, [R1+0xba4] ;  /* 0x000ba400010e7983 */ /* 0x000ea80000300800 */
[----:B----4-:R-:W4:Y:S04]  /*684b0*/  LDL.LU R0, [R1+0x9dc] ;  /* 0x0009dc0001007983 */ /* 0x010f280000300800 */
[----:B--2---:R2:W-:Y:S04]  /*684c0*/  STL [R1+0xba8], R14 ;  /* 0x000ba80e01007387 */ /* 0x0045e80000100800 */
[----:B----4-:R4:W-:Y:S01]  /*684d0*/  STL [R1+0x9d0], R0 ;  /* 0x0009d00001007387 */ /* 0x0109e20000100800 */
[----:B--2---:R-:W-:-:S07]  /*684e0*/  IMAD.MOV.U32 R14, RZ, RZ, R13 ;  /* 0x000000ffff0e7224 */ /* 0x004fce00078e000d */
.L_x_27290:
[----:B------:R-:W-:Y:S05]  /*684f0*/  BSYNC B1 ;  /* 0x0000000000017941 */ /* 0x000fea0003800000 */
.L_x_27288:
        /* <DEDUP_REMOVED lines=15> */
.L_x_27292:
[----:B------:R-:W4:Y:S04]  /*685f0*/  LDL.LU R13, [R1+0xba8] ;  /* 0x000ba800010d7983 */ /* 0x000f280000300800 */
[----:B------:R0:W5:Y:S04]  /*68600*/  LDL.LU R0, [R1+0xba0] ;  /* 0x000ba00001007983 */ /* 0x0001680000300800 */
[----:B----4-:R4:W-:Y:S04]  /*68610*/  STL [R1+0xba4], R13 ;  /* 0x000ba40d01007387 */ /* 0x0109e80000100800 */
[----:B----4-:R-:W4:Y:S04]  /*68620*/  LDL.LU R13, [R1+0x9d8] ;  /* 0x0009d800010d7983 */ /* 0x010f280000300800 */
[----:B----4-:R4:W-:Y:S02]  /*68630*/  STL [R1+0x9dc], R13 ;  /* 0x0009dc0d01007387 */ /* 0x0109e40000100800 */
[----:B0---4-:R-:W-:-:S07]  /*68640*/  IMAD.MOV.U32 R13, RZ, RZ, R12 ;  /* 0x000000ffff0d7224 */ /* 0x011fce00078e000c */
.L_x_27293:
[----:B------:R-:W-:Y:S05]  /*68650*/  BSYNC B1 ;  /* 0x0000000000017941 */ /* 0x000fea0003800000 */
.L_x_27291:
        /* <DEDUP_REMOVED lines=16> */
.L_x_27295:
[----:B------:R4:W-:Y:S04]  /*68760*/  STL [R1+0xba0], R0 ;  /* 0x000ba00001007387 */ /* 0x0009e80000100800 */
[----:B------:R-:W2:Y:S04]  /*68770*/  LDL.LU R12, [R1+0xba4] ;  /* 0x000ba400010c7983 */ /* 0x000ea80000300800 */
[----:B----4-:R-:W4:Y:S04]  /*68780*/  LDL.LU R0, [R1+0x9e4] ;  /* 0x0009e40001007983 */ /* 0x010f280000300800 */
[----:B--2---:R2:W-:Y:S04]  /*68790*/  STL [R1+0xba8], R12 ;  /* 0x000ba80c01007387 */ /* 0x0045e80000100800 */
[----:B----4-:R4:W-:Y:S01]  /*687a0*/  STL [R1+0x9d8], R0 ;  /* 0x0009d80001007387 */ /* 0x0109e20000100800 */
[----:B--2---:R-:W-:-:S07]  /*687b0*/  IMAD.MOV.U32 R12, RZ, RZ, R11 ;  /* 0x000000ffff0c7224 */ /* 0x004fce00078e000b */
.L_x_27296:
[----:B------:R-:W-:Y:S05]  /*687c0*/  BSYNC B1 ;  /* 0x0000000000017941 */ /* 0x000fea0003800000 */
.L_x_27294:
        /* <DEDUP_REMOVED lines=15> */
.L_x_27298:
[----:B------:R-:W4:Y:S04]  /*688c0*/  LDL.LU R11, [R1+0xba8] ;  /* 0x000ba800010b7983 */ /* 0x000f280000300800 */
[----:B------:R0:W5:Y:S04]  /*688d0*/  LDL.LU R0, [R1+0xba0] ;  /* 0x000ba00001007983 */ /* 0x0001680000300800 */
[----:B----4-:R4:W-:Y:S04]  /*688e0*/  STL [R1+0xba4], R11 ;  /* 0x000ba40b01007387 */ /* 0x0109e80000100800 */
[----:B----4-:R-:W4:Y:S04]  /*688f0*/  LDL.LU R11, [R1+0x9e0] ;  /* 0x0009e000010b7983 */ /* 0x010f280000300800 */
[----:B----4-:R4:W-:Y:S02]  /*68900*/  STL [R1+0x9e4], R11 ;  /* 0x0009e40b01007387 */ /* 0x0109e40000100800 */
[----:B0---4-:R-:W-:-:S07]  /*68910*/  IMAD.MOV.U32 R11, RZ, RZ, R10 ;  /* 0x000000ffff0b7224 */ /* 0x011fce00078e000a */
.L_x_27299:
[----:B------:R-:W-:Y:S05]  /*68920*/  BSYNC B1 ;  /* 0x0000000000017941 */ /* 0x000fea0003800000 */
.L_x_27297:
        /* <DEDUP_REMOVED lines=16> */
.L_x_27301:
[----:B------:R4:W-:Y:S04]  /*68a30*/  STL [R1+0xba0], R0 ;  /* 0x000ba00001007387 */ /* 0x0009e80000100800 */
[----:B------:R-:W2:Y:S04]  /*68a40*/  LDL.LU R10, [R1+0xba4] ;  /* 0x000ba400010a7983 */ /* 0x000ea80000300800 */
[----:B----4-:R-:W4:Y:S04]  /*68a50*/  LDL.LU R0, [R1+0x9ec] ;  /* 0x0009ec0001007983 */ /* 0x010f280000300800 */
[----:B--2---:R2:W-:Y:S04]  /*68a60*/  STL [R1+0xba8], R10 ;  /* 0x000ba80a01007387 */ /* 0x0045e80000100800 */
[----:B----4-:R4:W-:Y:S01]  /*68a70*/  STL [R1+0x9e0], R0 ;  /* 0x0009e00001007387 */ /* 0x0109e20000100800 */
[----:B--2---:R-:W-:-:S07]  /*68a80*/  IMAD.MOV.U32 R10, RZ, RZ, R9 ;  /* 0x000000ffff0a7224 */ /* 0x004fce00078e0009 */
.L_x_27302:
[----:B------:R-:W-:Y:S05]  /*68a90*/  BSYNC B1 ;  /* 0x0000000000017941 */ /* 0x000fea0003800000 */
.L_x_27300:
        /* <DEDUP_REMOVED lines=15> */
.L_x_27304:
[----:B------:R-:W4:Y:S04]  /*68b90*/  LDL.LU R9, [R1+0xba8] ;  /* 0x000ba80001097983 */ /* 0x000f280000300800 */
[----:B------:R0:W5:Y:S04]  /*68ba0*/  LDL.LU R0, [R1+0xba0] ;  /* 0x000ba00001007983 */ /* 0x0001680000300800 */
[----:B----4-:R4:W-:Y:S04]  /*68bb0*/  STL [R1+0xba4], R9 ;  /* 0x000ba40901007387 */ /* 0x0109e80000100800 */
[----:B----4-:R-:W4:Y:S04]  /*68bc0*/  LDL.LU R9, [R1+0x9e8] ;  /* 0x0009e80001097983 */ /* 0x010f280000300800 */
[----:B----4-:R4:W-:Y:S02]  /*68bd0*/  STL [R1+0x9ec], R9 ;  /* 0x0009ec0901007387 */ /* 0x0109e40000100800 */
[----:B0---4-:R-:W-:-:S07]  /*68be0*/  IMAD.MOV.U32 R9, RZ, RZ, R8 ;  /* 0x000000ffff097224 */ /* 0x011fce00078e0008 */
.L_x_27305:
[----:B------:R-:W-:Y:S05]  /*68bf0*/  BSYNC B1 ;  /* 0x0000000000017941 */ /* 0x000fea0003800000 */
.L_x_27303:
        /* <DEDUP_REMOVED lines=16> */
.L_x_27307:
[----:B------:R4:W-:Y:S04]  /*68d00*/  STL [R1+0xba0], R0 ;  /* 0x000ba00001007387 */ /* 0x0009e80000100800 */
[----:B------:R-:W2:Y:S04]  /*68d10*/  LDL.LU R8, [R1+0xba4] ;  /* 0x000ba40001087983 */ /* 0x000ea80000300800 */
[----:B----4-:R-:W4:Y:S04]  /*68d20*/  LDL.LU R0, [R1+0x9f4] ;  /* 0x0009f40001007983 */ /* 0x010f280000300800 */
[----:B--2---:R2:W-:Y:S04]  /*68d30*/  STL [R1+0xba8], R8 ;  /* 0x000ba80801007387 */ /* 0x0045e80000100800 */
[----:B----4-:R4:W-:Y:S01]  /*68d40*/  STL [R1+0x9e8], R0 ;  /* 0x0009e80001007387 */ /* 0x0109e20000100800 */
[----:B--2---:R-:W-:-:S07]  /*68d50*/  IMAD.MOV.U32 R8, RZ, RZ, R7 ;  /* 0x000000ffff087224 */ /* 0x004fce00078e0007 */
.L_x_27308:
[----:B------:R-:W-:Y:S05]  /*68d60*/  BSYNC B1 ;  /* 0x0000000000017941 */ /* 0x000fea0003800000 */
.L_x_27306:
        /* <DEDUP_REMOVED lines=15> */
.L_x_27310:
[----:B------:R-:W4:Y:S04]  /*68e60*/  LDL.LU R7, [R1+0xba8] ;  /* 0x000ba80001077983 */ /* 0x000f280000300800 */
[----:B------:R0:W5:Y:S04]  /*68e70*/  LDL.LU R0, [R1+0xba0] ;  /* 0x000ba00001007983 */ /* 0x0001680000300800 */
[----:B----4-:R4:W-:Y:S04]  /*68e80*/  STL [R1+0xba4], R7 ;  /* 0x000ba40701007387 */ /* 0x0109e80000100800 */
[----:B----4-:R-:W4:Y:S04]  /*68e90*/  LDL.LU R7, [R1+0x9f0] ;  /* 0x0009f00001077983 */ /* 0x010f280000300800 */
[----:B----4-:R4:W-:Y:S02]  /*68ea0*/  STL [R1+0x9f4], R7 ;  /* 0x0009f40701007387 */ /* 0x0109e40000100800 */
[----:B0---4-:R-:W-:-:S07]  /*68eb0*/  IMAD.MOV.U32 R7, RZ, RZ, R6 ;  /* 0x000000ffff077224 */ /* 0x011fce00078e0006 */
.L_x_27311:
[----:B------:R-:W-:Y:S05]  /*68ec0*/  BSYNC B1 ;  /* 0x0000000000017941 */ /* 0x000fea0003800000 */
.L_x_27309:
        /* <DEDUP_REMOVED lines=16> */
.L_x_27313:
[----:B------:R4:W-:Y:S04]  /*68fd0*/  STL [R1+0xba0], R0 ;  /* 0x000ba00001007387 */ /* 0x0009e80000100800 */
[----:B------:R-:W2:Y:S04]  /*68fe0*/  LDL.LU R6, [R1+0xba4] ;  /* 0x000ba40001067983 */ /* 0x000ea80000300800 */
[----:B----4-:R-:W4:Y:S04]  /*68ff0*/  LDL.LU R0, [R1+0x9fc] ;  /* 0x0009fc0001007983 */ /* 0x010f280000300800 */
[----:B--2---:R2:W-:Y:S04]  /*69000*/  STL [R1+0xba8], R6 ;  /* 0x000ba80601007387 */ /* 0x0045e80000100800 */
[----:B----4-:R4:W-:Y:S01]  /*69010*/  STL [R1+0x9f0], R0 ;  /* 0x0009f00001007387 */ /* 0x0109e20000100800 */
[----:B--2---:R-:W-:-:S07]  /*69020*/  IMAD.MOV.U32 R6, RZ, RZ, R5 ;  /* 0x000000ffff067224 */ /* 0x004fce00078e0005 */
.L_x_27314:
[----:B------:R-:W-:Y:S05]  /*69030*/  BSYNC B1 ;  /* 0x0000000000017941 */ /* 0x000fea0003800000 */
.L_x_27312:
        /* <DEDUP_REMOVED lines=15> */
.L_x_27316:
[----:B------:R-:W4:Y:S04]  /*69130*/  LDL.LU R5, [R1+0xba8] ;  /* 0x000ba80001057983 */ /* 0x000f280000300800 */
[----:B------:R0:W5:Y:S04]  /*69140*/  LDL.LU R0, [R1+0xba0] ;  /* 0x000ba00001007983 */ /* 0x0001680000300800 */
[----:B----4-:R4:W-:Y:S04]  /*69150*/  STL [R1+0xba4], R5 ;  /* 0x000ba40501007387 */ /* 0x0109e80000100800 */
[----:B----4-:R-:W4:Y:S04]  /*69160*/  LDL.LU R5, [R1+0x9f8] ;  /* 0x0009f80001057983 */ /* 0x010f280000300800 */
[----:B----4-:R4:W-:Y:S02]  /*69170*/  STL [R1+0x9fc], R5 ;  /* 0x0009fc0501007387 */ /* 0x0109e40000100800 */
[----:B0---4-:R-:W-:-:S07]  /*69180*/  IMAD.MOV.U32 R5, RZ, RZ, R4 ;  /* 0x000000ffff057224 */ /* 0x011fce00078e0004 */
.L_x_27317:
[----:B------:R-:W-:Y:S05]  /*69190*/  BSYNC B1 ;  /* 0x0000000000017941 */ /* 0x000fea0003800000 */
.L_x_27315:
        /* <DEDUP_REMOVED lines=16> */
.L_x_27319:
[----:B------:R4:W-:Y:S04]  /*692a0*/  STL [R1+0xba0], R0 ;  /* 0x000ba00001007387 */ /* 0x0009e80000100800 */
[----:B------:R-:W2:Y:S04]  /*692b0*/  LDL.LU R4, [R1+0xba4] ;  /* 0x000ba40001047983 */ /* 0x000ea80000300800 */
[----:B----4-:R-:W4:Y:S04]  /*692c0*/  LDL.LU R0, [R1+0xa04] ;  /* 0x000a040001007983 */ /* 0x010f280000300800 */
[----:B--2---:R2:W-:Y:S04]  /*692d0*/  STL [R1+0xba8], R4 ;  /* 0x000ba80401007387 */ /* 0x0045e80000100800 */
[----:B----4-:R4:W-:Y:S01]  /*692e0*/  STL [R1+0x9f8], R0 ;  /* 0x0009f80001007387 */ /* 0x0109e20000100800 */
[----:B--2---:R-:W-:-:S07]  /*692f0*/  IMAD.MOV.U32 R4, RZ, RZ, R3 ;  /* 0x000000ffff047224 */ /* 0x004fce00078e0003 */
.L_x_27320:
[----:B------:R-:W-:Y:S05]  /*69300*/  BSYNC B1 ;  /* 0x0000000000017941 */ /* 0x000fea0003800000 */
.L_x_27318:
        /* <DEDUP_REMOVED lines=15> */
.L_x_27322:
[----:B------:R-:W4:Y:S04]  /*69400*/  LDL.LU R3, [R1+0xba8] ;  /* 0x000ba80001037983 */ /* 0x000f280000300800 */
[----:B------:R0:W5:Y:S04]  /*69410*/  LDL.LU R0, [R1+0xba0] ;  /* 0x000ba00001007983 */ /* 0x0001680000300800 */
[----:B----4-:R4:W-:Y:S04]  /*69420*/  STL [R1+0xba4], R3 ;  /* 0x000ba40301007387 */ /* 0x0109e80000100800 */
[----:B----4-:R-:W4:Y:S04]  /*69430*/  LDL.LU R3, [R1+0xa00] ;  /* 0x000a000001037983 */ /* 0x010f280000300800 */
[----:B----4-:R4:W-:Y:S02]  /*69440*/  STL [R1+0xa04], R3 ;  /* 0x000a040301007387 */ /* 0x0109e40000100800 */
[----:B0---4-:R-:W-:-:S07]  /*69450*/  IMAD.MOV.U32 R3, RZ, RZ, R2 ;  /* 0x000000ffff037224 */ /* 0x011fce00078e0002 */
.L_x_27323:
[----:B------:R-:W-:Y:S05]  /*69460*/  BSYNC B1 ;  /* 0x0000000000017941 */ /* 0x000fea0003800000 */
.L_x_27321:
        /* <DEDUP_REMOVED lines=22> */
.L_x_27325:
[----:B------:R-:W2:Y:S04]  /*695d0*/  LDL.LU R2, [R1+0xba4] ;  /* 0x000ba40001027983 */ /* 0x000ea80000300800 */
[----:B------:R4:W-:Y:S04]  /*695e0*/  STL [R1+0xba0], R0 ;  /* 0x000ba00001007387 */ /* 0x0009e80000100800 */
[----:B----4-:R-:W4:Y:S04]  /*695f0*/  LDL.LU R0, [R1+0xa0c] ;  /* 0x000a0c0001007983 */ /* 0x010f280000300800 */
[----:B--2---:R2:W-:Y:S04]  /*69600*/  STL [R1+0xba8], R2 ;  /* 0x000ba80201007387 */ /* 0x0045e80000100800 */
[----:B--2---:R2:W5:Y:S04]  /*69610*/  LDL.LU R2, [R1+0x814] ;  /* 0x0008140001027983 */ /* 0x0045680000300800 */
[----:B----4-:R2:W-:Y:S02]  /*69620*/  STL [R1+0xa00], R0 ;  /* 0x000a000001007387 */ /* 0x0105e40000100800 */
.L_x_27326:
[----:B------:R-:W-:Y:S05]  /*69630*/  BSYNC B1 ;  /* 0x0000000000017941 */ /* 0x000fea0003800000 */
.L_x_27324:
        /* <DEDUP_REMOVED lines=26> */
.L_x_27328:
        /* <DEDUP_REMOVED lines=9> */
.L_x_27329:
[----:B------:R-:W-:Y:S05]  /*69870*/  BSYNC B1 ;  /* 0x0000000000017941 */ /* 0x000fea0003800000 */
.L_x_27327:
        /* <DEDUP_REMOVED lines=26> */
.L_x_27331:
        /* <DEDUP_REMOVED lines=9> */
.L_x_27332:
[----:B------:R-:W-:Y:S05]  /*69ab0*/  BSYNC B1 ;  /* 0x0000000000017941 */ /* 0x000fea0003800000 */
.L_x_27330:
        /* <DEDUP_REMOVED lines=26> */
.L_x_27334:
        /* <DEDUP_REMOVED lines=9> */
.L_x_27335:
[----:B------:R-:W-:Y:S05]  /*69cf0*/  BSYNC B1 ;  /* 0x0000000000017941 */ /* 0x000fea0003800000 */
.L_x_27333:
        /* <DEDUP_REMOVED lines=26> */
.L_x_27337:
        /* <DEDUP_REMOVED lines=9> */
.L_x_27338:
[----:B------:R-:W-:Y:S05]  /*69f30*/  BSYNC B1 ;  /* 0x0000000000017941 */ /* 0x000fea0003800000 */
.L_x_27336:
        /* <DEDUP_REMOVED lines=26> */
.L_x_27340:
        /* <DEDUP_REMOVED lines=9> */
.L_x_27341:
[----:B------:R-:W-:Y:S05]  /*6a170*/  BSYNC B1 ;  /* 0x0000000000017941 */ /* 0x000fea0003800000 */
.L_x_27339:
        /* <DEDUP_REMOVED lines=26> */
.L_x_27343:
        /* <DEDUP_REMOVED lines=9> */
.L_x_27344:
[----:B------:R-:W-:Y:S05]  /*6a3b0*/  BSYNC B1 ;  /* 0x0000000000017941 */ /* 0x000fea0003800000 */
.L_x_27342:
        /* <DEDUP_REMOVED lines=26> */
.L_x_27346:
        /* <DEDUP_REMOVED lines=9> */
.L_x_27347:
[----:B------:R-:W-:Y:S05]  /*6a5f0*/  BSYNC B1 ;  /* 0x0000000000017941 */ /* 0x000fea0003800000 */
.L_x_27345:
        /* <DEDUP_REMOVED lines=26> */
.L_x_27349:
        /* <DEDUP_REMOVED lines=9> */
.L_x_27350:
[----:B------:R-:W-:Y:S05]  /*6a830*/  BSYNC B1 ;  /* 0x0000000000017941 */ /* 0x000fea0003800000 */
.L_x_27348:
        /* <DEDUP_REMOVED lines=26> */
.L_x_27352:
        /* <DEDUP_REMOVED lines=9> */
.L_x_27353:
[----:B------:R-:W-:Y:S05]  /*6aa70*/  BSYNC B1 ;  /* 0x0000000000017941 */ /* 0x000fea0003800000 */
.L_x_27351:
        /* <DEDUP_REMOVED lines=26> */
.L_x_27355:
        /* <DEDUP_REMOVED lines=9> */
.L_x_27356:
[----:B------:R-:W-:Y:S05]  /*6acb0*/  BSYNC B1 ;  /* 0x0000000000017941 */ /* 0x000fea0003800000 */
.L_x_27354:
        /* <DEDUP_REMOVED lines=26> */
.L_x_27358:
        /* <DEDUP_REMOVED lines=9> */
.L_x_27359:
[----:B------:R-:W-:Y:S05]  /*6aef0*/  BSYNC B1 ;  /* 0x0000000000017941 */ /* 0x000fea0003800000 */
.L_x_27357:
        /* <DEDUP_REMOVED lines=26> */
.L_x_27361:
        /* <DEDUP_REMOVED lines=9> */
.L_x_27362:
[----:B------:R-:W-:Y:S05]  /*6b130*/  BSYNC B1 ;  /* 0x0000000000017941 */ /* 0x000fea0003800000 */
.L_x_27360:
        /* <DEDUP_REMOVED lines=26> */
.L_x_27364:
        /* <DEDUP_REMOVED lines=9> */
.L_x_27365:
[----:B------:R-:W-:Y:S05]  /*6b370*/  BSYNC B1 ;  /* 0x0000000000017941 */ /* 0x000fea0003800000 */
.L_x_27363:
        /* <DEDUP_REMOVED lines=26> */
.L_x_27367:
        /* <DEDUP_REMOVED lines=9> */
.L_x_27368:
[----:B------:R-:W-:Y:S05]  /*6b5b0*/  BSYNC B1 ;  /* 0x0000000000017941 */ /* 0x000fea0003800000 */
.L_x_27366:
        /* <DEDUP_REMOVED lines=26> */
.L_x_27370:
        /* <DEDUP_REMOVED lines=9> */
.L_x_27371:
[----:B------:R-:W-:Y:S05]  /*6b7f0*/  BSYNC B1 ;  /* 0x0000000000017941 */ /* 0x000fea0003800000 */
.L_x_27369:
        /* <DEDUP_REMOVED lines=26> */
.L_x_27373:
        /* <DEDUP_REMOVED lines=9> */
.L_x_27374:
[----:B------:R-:W-:Y:S05]  /*6ba30*/  BSYNC B1 ;  /* 0x0000000000017941 */ /* 0x000fea0003800000 */
.L_x_27372:
        /* <DEDUP_REMOVED lines=26> */
.L_x_27376:
        /* <DEDUP_REMOVED lines=9> */
.L_x_27377:
[----:B------:R-:W-:Y:S05]  /*6bc70*/  BSYNC B1 ;  /* 0x0000000000017941 */ /* 0x000fea0003800000 */
.L_x_27375:
        /* <DEDUP_REMOVED lines=26> */
.L_x_27379:
        /* <DEDUP_REMOVED lines=9> */
.L_x_27380:
[----:B------:R-:W-:Y:S05]  /*6beb0*/  BSYNC B1 ;  /* 0x0000000000017941 */ /* 0x000fea0003800000 */
.L_x_27378:
        /* <DEDUP_REMOVED lines=26> */
.L_x_27382:
        /* <DEDUP_REMOVED lines=9> */
.L_x_27383:
[----:B------:R-:W-:Y:S05]  /*6c0f0*/  BSYNC B1 ;  /* 0x0000000000017941 */ /* 0x000fea0003800000 */
.L_x_27381:
        /* <DEDUP_REMOVED lines=26> */
.L_x_27385:
        /* <DEDUP_REMOVED lines=9> */
.L_x_27386:
[----:B------:R-:W-:Y:S05]  /*6c330*/  BSYNC B1 ;  /* 0x0000000000017941 */ /* 0x000fea0003800000 */
.L_x_27384:
        /* <DEDUP_REMOVED lines=26> */
.L_x_27388:
        /* <DEDUP_REMOVED lines=9> */
.L_x_27389:
[----:B------:R-:W-:Y:S05]  /*6c570*/  BSYNC B1 ;  /* 0x0000000000017941 */ /* 0x000fea0003800000 */
.L_x_27387:
        /* <DEDUP_REMOVED lines=26> */
.L_x_27391:
        /* <DEDUP_REMOVED lines=9> */
.L_x_27392:
[----:B------:R-:W-:Y:S05]  /*6c7b0*/  BSYNC B1 ;  /* 0x0000000000017941 */ /* 0x000fea0003800000 */
.L_x_27390:
        /* <DEDUP_REMOVED lines=26> */
.L_x_27394:
        /* <DEDUP_REMOVED lines=9> */
.L_x_27395:
[----:B------:R-:W-:Y:S05]  /*6c9f0*/  BSYNC B1 ;  /* 0x0000000000017941 */ /* 0x000fea0003800000 */
.L_x_27393:
        /* <DEDUP_REMOVED lines=26> */
.L_x_27397:
        /* <DEDUP_REMOVED lines=9> */
.L_x_27398:
[----:B------:R-:W-:Y:S05]  /*6cc30*/  BSYNC B1 ;  /* 0x0000000000017941 */ /* 0x000fea0003800000 */
.L_x_27396:
        /* <DEDUP_REMOVED lines=26> */
.L_x_27400:
        /* <DEDUP_REMOVED lines=9> */
.L_x_27401:
[----:B------:R-:W-:Y:S05]  /*6ce70*/  BSYNC B1 ;  /* 0x0000000000017941 */ /* 0x000fea0003800000 */
.L_x_27399:
        /* <DEDUP_REMOVED lines=26> */
.L_x_27403:
        /* <DEDUP_REMOVED lines=9> */
.L_x_27404:
[----:B------:R-:W-:Y:S05]  /*6d0b0*/  BSYNC B1 ;  /* 0x0000000000017941 */ /* 0x000fea0003800000 */
.L_x_27402:
        /* <DEDUP_REMOVED lines=26> */
.L_x_27406:
        /* <DEDUP_REMOVED lines=9> */
.L_x_27407:
[----:B------:R-:W-:Y:S05]  /*6d2f0*/  BSYNC B1 ;  /* 0x0000000000017941 */ /* 0x000fea0003800000 */
.L_x_27405:
        /* <DEDUP_REMOVED lines=26> */
.L_x_27409:
        /* <DEDUP_REMOVED lines=9> */
.L_x_27410:
[----:B------:R-:W-:Y:S05]  /*6d530*/  BSYNC B1 ;  /* 0x0000000000017941 */ /* 0x000fea0003800000 */
.L_x_27408:
        /* <DEDUP_REMOVED lines=26> */
.L_x_27412:
        /* <DEDUP_REMOVED lines=9> */
.L_x_27413:
[----:B------:R-:W-:Y:S05]  /*6d770*/  BSYNC B1 ;  /* 0x0000000000017941 */ /* 0x000fea0003800000 */
.L_x_27411:
        /* <DEDUP_REMOVED lines=26> */
.L_x_27415:
        /* <DEDUP_REMOVED lines=9> */
.L_x_27416:
[----:B------:R-:W-:Y:S05]  /*6d9b0*/  BSYNC B1 ;  /* 0x0000000000017941 */ /* 0x000fea0003800000 */
.L_x_27414:
        /* <DEDUP_REMOVED lines=26> */
.L_x_27418:
        /* <DEDUP_REMOVED lines=9> */
.L_x_27419:
[----:B------:R-:W-:Y:S05]  /*6dbf0*/  BSYNC B1 ;  /* 0x0000000000017941 */ /* 0x000fea0003800000 */
.L_x_27417:
        /* <DEDUP_REMOVED lines=26> */
.L_x_27421:
        /* <DEDUP_REMOVED lines=9> */
.L_x_27422:
[----:B------:R-:W-:Y:S05]  /*6de30*/  BSYNC B1 ;  /* 0x0000000000017941 */ /* 0x000fea0003800000 */
.L_x_27420:
        /* <DEDUP_REMOVED lines=26> */
.L_x_27424:
        /* <DEDUP_REMOVED lines=9> */
.L_x_27425:
[----:B------:R-:W-:Y:S05]  /*6e070*/  BSYNC B1 ;  /* 0x0000000000017941 */ /* 0x000fea0003800000 */
.L_x_27423:
        /* <DEDUP_REMOVED lines=26> */
.L_x_27427:
        /* <DEDUP_REMOVED lines=9> */
.L_x_27428:
[----:B------:R-:W-:Y:S05]  /*6e2b0*/  BSYNC B1 ;  /* 0x0000000000017941 */ /* 0x000fea0003800000 */
.L_x_27426:
        /* <DEDUP_REMOVED lines=26> */
.L_x_27430:
        /* <DEDUP_REMOVED lines=9> */
.L_x_27431:
[----:B------:R-:W-:Y:S05]  /*6e4f0*/  BSYNC B1 ;  /* 0x0000000000017941 */ /* 0x000fea0003800000 */
.L_x_27429:
        /* <DEDUP_REMOVED lines=26> */
.L_x_27433:
        /* <DEDUP_REMOVED lines=9> */
.L_x_27434:
[----:B------:R-:W-:Y:S05]  /*6e730*/  BSYNC B1 ;  /* 0x0000000000017941 */ /* 0x000fea0003800000 */
.L_x_27432:
        /* <DEDUP_REMOVED lines=26> */
.L_x_27436:
        /* <DEDUP_REMOVED lines=9> */
.L_x_27437:
[----:B------:R-:W-:Y:S05]  /*6e970*/  BSYNC B1 ;  /* 0x0000000000017941 */ /* 0x000fea0003800000 */
.L_x_27435:
        /* <DEDUP_REMOVED lines=26> */
.L_x_27439:
        /* <DEDUP_REMOVED lines=9> */
.L_x_27440:
[----:B------:R-:W-:Y:S05]  /*6ebb0*/  BSYNC B1 ;  /* 0x0000000000017941 */ /* 0x000fea0003800000 */
.L_x_27438:
        /* <DEDUP_REMOVED lines=26> */
.L_x_27442:
        /* <DEDUP_REMOVED lines=9> */
.L_x_27443:
[----:B------:R-:W-:Y:S05]  /*6edf0*/  BSYNC B1 ;  /* 0x0000000000017941 */ /* 0x000fea0003800000 */
.L_x_27441:
        /* <DEDUP_REMOVED lines=26> */
.L_x_27445:
        /* <DEDUP_REMOVED lines=9> */
.L_x_27446:
[----:B------:R-:W-:Y:S05]  /*6f030*/  BSYNC B1 ;  /* 0x0000000000017941 */ /* 0x000fea0003800000 */
.L_x_27444:
        /* <DEDUP_REMOVED lines=26> */
.L_x_27448:
        /* <DEDUP_REMOVED lines=9> */
.L_x_27449:
[----:B------:R-:W-:Y:S05]  /*6f270*/  BSYNC B1 ;  /* 0x0000000000017941 */ /* 0x000fea0003800000 */
.L_x_27447:
        /* <DEDUP_REMOVED lines=26> */
.L_x_27451:
        /* <DEDUP_REMOVED lines=9> */
.L_x_27452:
[----:B------:R-:W-:Y:S05]  /*6f4b0*/  BSYNC B1 ;  /* 0x0000000000017941 */ /* 0x000fea0003800000 */
.L_x_27450:
        /* <DEDUP_REMOVED lines=26> */
.L_x_27454:
        /* <DEDUP_REMOVED lines=9> */
.L_x_27455:
[----:B------:R-:W-:Y:S05]  /*6f6f0*/  BSYNC B1 ;  /* 0x0000000000017941 */ /* 0x000fea0003800000 */
.L_x_27453:
        /* <DEDUP_REMOVED lines=26> */
.L_x_27457:
        /* <DEDUP_REMOVED lines=9> */
.L_x_27458:
[----:B------:R-:W-:Y:S05]  /*6f930*/  BSYNC B1 ;  /* 0x0000000000017941 */ /* 0x000fea0003800000 */
.L_x_27456:
        /* <DEDUP_REMOVED lines=26> */
.L_x_27460:
        /* <DEDUP_REMOVED lines=9> */
.L_x_27461:
[----:B------:R-:W-:Y:S05]  /*6fb70*/  BSYNC B1 ;  /* 0x0000000000017941 */ /* 0x000fea0003800000 */
.L_x_27459:
        /* <DEDUP_REMOVED lines=26> */
.L_x_27463:
        /* <DEDUP_REMOVED lines=9> */
.L_x_27464:
[----:B------:R-:W-:Y:S05]  /*6fdb0*/  BSYNC B1 ;  /* 0x0000000000017941 */ /* 0x000fea0003800000 */
.L_x_27462:
        /* <DEDUP_REMOVED lines=26> */
.L_x_27466:
        /* <DEDUP_REMOVED lines=9> */
.L_x_27467:
[----:B------:R-:W-:Y:S05]  /*6fff0*/  BSYNC B1 ;  /* 0x0000000000017941 */ /* 0x000fea0003800000 */
.L_x_27465:
        /* <DEDUP_REMOVED lines=26> */
.L_x_27469:
        /* <DEDUP_REMOVED lines=9> */
.L_x_27470:
[----:B------:R-:W-:Y:S05]  /*70230*/  BSYNC B1 ;  /* 0x0000000000017941 */ /* 0x000fea0003800000 */
.L_x_27468:
        /* <DEDUP_REMOVED lines=26> */
.L_x_27472:
        /* <DEDUP_REMOVED lines=9> */
.L_x_27473:
[----:B------:R-:W-:Y:S05]  /*70470*/  BSYNC B1 ;  /* 0x0000000000017941 */ /* 0x000fea0003800000 */
.L_x_27471:
        /* <DEDUP_REMOVED lines=26> */
.L_x_27475:
        /* <DEDUP_REMOVED lines=9> */
.L_x_27476:
[----:B------:R-:W-:Y:S05]  /*706b0*/  BSYNC B1 ;  /* 0x0000000000017941 */ /* 0x000fea0003800000 */
.L_x_27474:
        /* <DEDUP_REMOVED lines=26> */
.L_x_27478:
        /* <DEDUP_REMOVED lines=9> */
.L_x_27479:
[----:B------:R-:W-:Y:S05]  /*708f0*/  BSYNC B1 ;  /* 0x0000000000017941 */ /* 0x000fea0003800000 */
.L_x_27477:
        /* <DEDUP_REMOVED lines=26> */
.L_x_27481:
        /* <DEDUP_REMOVED lines=9> */
.L_x_27482:
[----:B------:R-:W-:Y:S05]  /*70b30*/  BSYNC B1 ;  /* 0x0000000000017941 */ /* 0x000fea0003800000 */
.L_x_27480:
        /* <DEDUP_REMOVED lines=26> */
.L_x_27484:
        /* <DEDUP_REMOVED lines=9> */
.L_x_27485:
[----:B------:R-:W-:Y:S05]  /*70d70*/  BSYNC B1 ;  /* 0x0000000000017941 */ /* 0x000fea0003800000 */
.L_x_27483:
        /* <DEDUP_REMOVED lines=26> */
.L_x_27487:
        /* <DEDUP_REMOVED lines=9> */
.L_x_27488:
[----:B------:R-:W-:Y:S05]  /*70fb0*/  BSYNC B1 ;  /* 0x0000000000017941 */ /* 0x000fea0003800000 */
.L_x_27486:
        /* <DEDUP_REMOVED lines=26> */
.L_x_27490:
        /* <DEDUP_REMOVED lines=9> */
.L_x_27491:
[----:B------:R-:W-:Y:S05]  /*711f0*/  BSYNC B1 ;  /* 0x0000000000017941 */ /* 0x000fea0003800000 */
.L_x_27489:
        /* <DEDUP_REMOVED lines=26> */
.L_x_27493:
        /* <DEDUP_REMOVED lines=9> */
.L_x_27494:
[----:B------:R-:W-:Y:S05]  /*71430*/  BSYNC B1 ;  /* 0x0000000000017941 */ /* 0x000fea0003800000 */
.L_x_27492:
        /* <DEDUP_REMOVED lines=26> */
.L_x_27496:
        /* <DEDUP_REMOVED lines=9> */
.L_x_27497:
[----:B------:R-:W-:Y:S05]  /*71670*/  BSYNC B1 ;  /* 0x0000000000017941 */ /* 0x000fea0003800000 */
.L_x_27495:
        /* <DEDUP_REMOVED lines=26> */
.L_x_27499:
        /* <DEDUP_REMOVED lines=9> */
.L_x_27500:
[----:B------:R-:W-:Y:S05]  /*718b0*/  BSYNC B1 ;  /* 0x0000000000017941 */ /* 0x000fea0003800000 */
.L_x_27498:
        /* <DEDUP_REMOVED lines=26> */
.L_x_27502:
        /* <DEDUP_REMOVED lines=9> */
.L_x_27503:
[----:B------:R-:W-:Y:S05]  /*71af0*/  BSYNC B1 ;  /* 0x0000000000017941 */ /* 0x000fea0003800000 */
.L_x_27501:
        /* <DEDUP_REMOVED lines=26> */
.L_x_27505:
        /* <DEDUP_REMOVED lines=9> */
.L_x_27506:
[----:B------:R-:W-:Y:S05]  /*71d30*/  BSYNC B1 ;  /* 0x0000000000017941 */ /* 0x000fea0003800000 */
.L_x_27504:
        /* <DEDUP_REMOVED lines=26> */
.L_x_27508:
        /* <DEDUP_REMOVED lines=9> */
.L_x_27509:
[----:B------:R-:W-:Y:S05]  /*71f70*/  BSYNC B1 ;  /* 0x0000000000017941 */ /* 0x000fea0003800000 */
.L_x_27507:
        /* <DEDUP_REMOVED lines=26> */
.L_x_27511:
        /* <DEDUP_REMOVED lines=9> */
.L_x_27512:
[----:B------:R-:W-:Y:S05]  /*721b0*/  BSYNC B1 ;  /* 0x0000000000017941 */ /* 0x000fea0003800000 */
.L_x_27510:
        /* <DEDUP_REMOVED lines=26> */
.L_x_27514:
        /* <DEDUP_REMOVED lines=9> */
.L_x_27515:
[----:B------:R-:W-:Y:S05]  /*723f0*/  BSYNC B1 ;  /* 0x0000000000017941 */ /* 0x000fea0003800000 */
.L_x_27513:
        /* <DEDUP_REMOVED lines=26> */
.L_x_27517:
        /* <DEDUP_REMOVED lines=9> */
.L_x_27518:
[----:B------:R-:W-:Y:S05]  /*72630*/  BSYNC B1 ;  /* 0x0000000000017941 */ /* 0x000fea0003800000 */
.L_x_27516:
        /* <DEDUP_REMOVED lines=26> */
.L_x_27520:
        /* <DEDUP_REMOVED lines=9> */
.L_x_27521:
[----:B------:R-:W-:Y:S05]  /*72870*/  BSYNC B1 ;  /* 0x0000000000017941 */ /* 0x000fea0003800000 */
.L_x_27519:
        /* <DEDUP_REMOVED lines=26> */
.L_x_27523:
        /* <DEDUP_REMOVED lines=9> */
.L_x_27524:
[----:B------:R-:W-:Y:S05]  /*72ab0*/  BSYNC B1 ;  /* 0x0000000000017941 */ /* 0x000fea0003800000 */
.L_x_27522:
        /* <DEDUP_REMOVED lines=26> */
.L_x_27526:
        /* <DEDUP_REMOVED lines=9> */
.L_x_27527:
[----:B------:R-:W-:Y:S05]  /*72cf0*/  BSYNC B1 ;  /* 0x0000000000017941 */ /* 0x000fea0003800000 */
.L_x_27525:
        /* <DEDUP_REMOVED lines=26> */
.L_x_27529:
        /* <DEDUP_REMOVED lines=9> */
.L_x_27530:
[----:B------:R-:W-:Y:S05]  /*72f30*/  BSYNC B1 ;  /* 0x0000000000017941 */ /* 0x000fea0003800000 */
.L_x_27528:
        /* <DEDUP_REMOVED lines=26> */
.L_x_27532:
        /* <DEDUP_REMOVED lines=9> */
.L_x_27533:
[----:B------:R-:W-:Y:S05]  /*73170*/  BSYNC B1 ;  /* 0x0000000000017941 */ /* 0x000fea0003800000 */
.L_x_27531:
        /* <DEDUP_REMOVED lines=26> */
.L_x_27535:
        /* <DEDUP_REMOVED lines=9> */
.L_x_27536:
[----:B------:R-:W-:Y:S05]  /*733b0*/  BSYNC B1 ;  /* 0x0000000000017941 */ /* 0x000fea0003800000 */
.L_x_27534:
        /* <DEDUP_REMOVED lines=26> */
.L_x_27538:
        /* <DEDUP_REMOVED lines=9> */
.L_x_27539:
[----:B------:R-:W-:Y:S05]  /*735f0*/  BSYNC B1 ;  /* 0x0000000000017941 */ /* 0x000fea0003800000 */
.L_x_27537:
        /* <DEDUP_REMOVED lines=26> */
.L_x_27541:
        /* <DEDUP_REMOVED lines=9> */
.L_x_27542:
[----:B------:R-:W-:Y:S05]  /*73830*/  BSYNC B1 ;  /* 0x0000000000017941 */ /* 0x000fea0003800000 */
.L_x_27540:
        /* <DEDUP_REMOVED lines=26> */
.L_x_27544:
        /* <DEDUP_REMOVED lines=9> */
.L_x_27545:
[----:B------:R-:W-:Y:S05]  /*73a70*/  BSYNC B1 ;  /* 0x0000000000017941 */ /* 0x000fea0003800000 */
.L_x_27543:
        /* <DEDUP_REMOVED lines=26> */
.L_x_27547:
        /* <DEDUP_REMOVED lines=9> */
.L_x_27548:
[----:B------:R-:W-:Y:S05]  /*73cb0*/  BSYNC B1 ;  /* 0x0000000000017941 */ /* 0x000fea0003800000 */
.L_x_27546:
        /* <DEDUP_REMOVED lines=26> */
.L_x_27550:
        /* <DEDUP_REMOVED lines=9> */
.L_x_27551:
[----:B------:R-:W-:Y:S05]  /*73ef0*/  BSYNC B1 ;  /* 0x0000000000017941 */ /* 0x000fea0003800000 */
.L_x_27549:
        /* <DEDUP_REMOVED lines=26> */
.L_x_27553:
        /* <DEDUP_REMOVED lines=9> */
.L_x_27554:
[----:B------:R-:W-:Y:S05]  /*74130*/  BSYNC B1 ;  /* 0x0000000000017941 */ /* 0x000fea0003800000 */
.L_x_27552:
        /* <DEDUP_REMOVED lines=26> */
.L_x_27556:
        /* <DEDUP_REMOVED lines=9> */
.L_x_27557:
[----:B------:R-:W-:Y:S05]  /*74370*/  BSYNC B1 ;  /* 0x0000000000017941 */ /* 0x000fea0003800000 */
.L_x_27555:
        /* <DEDUP_REMOVED lines=26> */
.L_x_27559:
        /* <DEDUP_REMOVED lines=9> */
.L_x_27560:
[----:B------:R-:W-:Y:S05]  /*745b0*/  BSYNC B1 ;  /* 0x0000000000017941 */ /* 0x000fea0003800000 */
.L_x_27558:
        /* <DEDUP_REMOVED lines=26> */
.L_x_27562:
        /* <DEDUP_REMOVED lines=9> */
.L_x_27563:
[----:B------:R-:W-:Y:S05]  /*747f0*/  BSYNC B1 ;  /* 0x0000000000017941 */ /* 0x000fea0003800000 */
.L_x_27561:
        /* <DEDUP_REMOVED lines=26> */
.L_x_27565:
        /* <DEDUP_REMOVED lines=9> */
.L_x_27566:
[----:B------:R-:W-:Y:S05]  /*74a30*/  BSYNC B1 ;  /* 0x0000000000017941 */ /* 0x000fea0003800000 */
.L_x_27564:
        /* <DEDUP_REMOVED lines=26> */
.L_x_27568:
        /* <DEDUP_REMOVED lines=9> */
.L_x_27569:
[----:B------:R-:W-:Y:S05]  /*74c70*/  BSYNC B1 ;  /* 0x0000000000017941 */ /* 0x000fea0003800000 */
.L_x_27567:
        /* <DEDUP_REMOVED lines=26> */
.L_x_27571:
        /* <DEDUP_REMOVED lines=9> */
.L_x_27572:
[----:B------:R-:W-:Y:S05]  /*74eb0*/  BSYNC B1 ;  /* 0x0000000000017941 */ /* 0x000fea0003800000 */
.L_x_27570:
        /* <DEDUP_REMOVED lines=26> */
.L_x_27574:
        /* <DEDUP_REMOVED lines=9> */
.L_x_27575:
[----:B------:R-:W-:Y:S05]  /*750f0*/  BSYNC B1 ;  /* 0x0000000000017941 */ /* 0x000fea0003800000 */
.L_x_27573:
        /* <DEDUP_REMOVED lines=26> */
.L_x_27577:
        /* <DEDUP_REMOVED lines=9> */
.L_x_27578:
[----:B------:R-:W-:Y:S05]  /*75330*/  BSYNC B1 ;  /* 0x0000000000017941 */ /* 0x000fea0003800000 */
.L_x_27576:
        /* <DEDUP_REMOVED lines=26> */
.L_x_27580:
        /* <DEDUP_REMOVED lines=9> */
.L_x_27581:
[----:B------:R-:W-:Y:S05]  /*75570*/  BSYNC B1 ;  /* 0x0000000000017941 */ /* 0x000fea0003800000 */
.L_x_27579:
        /* <DEDUP_REMOVED lines=26> */
.L_x_27583:
        /* <DEDUP_REMOVED lines=9> */
.L_x_27584:
[----:B------:R-:W-:Y:S05]  /*757b0*/  BSYNC B1 ;  /* 0x0000000000017941 */ /* 0x000fea0003800000 */
.L_x_27582:
        /* <DEDUP_REMOVED lines=26> */
.L_x_27586:
        /* <DEDUP_REMOVED lines=9> */
.L_x_27587:
[----:B------:R-:W-:Y:S05]  /*759f0*/  BSYNC B1 ;  /* 0x0000000000017941 */ /* 0x000fea0003800000 */
.L_x_27585:
        /* <DEDUP_REMOVED lines=26> */
.L_x_27589:
        /* <DEDUP_REMOVED lines=9> */
.L_x_27590:
[----:B------:R-:W-:Y:S05]  /*75c30*/  BSYNC B1 ;  /* 0x0000000000017941 */ /* 0x000fea0003800000 */
.L_x_27588:
        /* <DEDUP_REMOVED lines=26> */
.L_x_27592:
        /* <DEDUP_REMOVED lines=9> */
.L_x_27593:
[----:B------:R-:W-:Y:S05]  /*75e70*/  BSYNC B1 ;  /* 0x0000000000017941 */ /* 0x000fea0003800000 */
.L_x_27591:
        /* <DEDUP_REMOVED lines=26> */
.L_x_27595:
        /* <DEDUP_REMOVED lines=9> */
.L_x_27596:
[----:B------:R-:W-:Y:S05]  /*760b0*/  BSYNC B1 ;  /* 0x0000000000017941 */ /* 0x000fea0003800000 */
.L_x_27594:
        /* <DEDUP_REMOVED lines=26> */
.L_x_27598:
        /* <DEDUP_REMOVED lines=9> */
.L_x_27599:
[----:B------:R-:W-:Y:S05]  /*762f0*/  BSYNC B1 ;  /* 0x0000000000017941 */ /* 0x000fea0003800000 */
.L_x_27597:
        /* <DEDUP_REMOVED lines=26> */
.L_x_27601:
        /* <DEDUP_REMOVED lines=9> */
.L_x_27602:
[----:B------:R-:W-:Y:S05]  /*76530*/  BSYNC B1 ;  /* 0x0000000000017941 */ /* 0x000fea0003800000 */
.L_x_27600:
        /* <DEDUP_REMOVED lines=26> */
.L_x_27604:
        /* <DEDUP_REMOVED lines=9> */
.L_x_27605:
[----:B------:R-:W-:Y:S05]  /*76770*/  BSYNC B1 ;  /* 0x0000000000017941 */ /* 0x000fea0003800000 */
.L_x_27603:
        /* <DEDUP_REMOVED lines=26> */
.L_x_27607:
        /* <DEDUP_REMOVED lines=9> */
.L_x_27608:
[----:B------:R-:W-:Y:S05]  /*769b0*/  BSYNC B1 ;  /* 0x0000000000017941 */ /* 0x000fea0003800000 */
.L_x_27606:
        /* <DEDUP_REMOVED lines=26> */
.L_x_27610:
        /* <DEDUP_REMOVED lines=9> */
.L_x_27611:
[----:B------:R-:W-:Y:S05]  /*76bf0*/  BSYNC B1 ;  /* 0x0000000000017941 */ /* 0x000fea0003800000 */
.L_x_27609:
        /* <DEDUP_REMOVED lines=26> */
.L_x_27613:
        /* <DEDUP_REMOVED lines=9> */
.L_x_27614:
[----:B------:R-:W-:Y:S05]  /*76e30*/  BSYNC B1 ;  /* 0x0000000000017941 */ /* 0x000fea0003800000 */
.L_x_27612:
        /* <DEDUP_REMOVED lines=27> */
.L_x_27616:
        /* <DEDUP_REMOVED lines=9> */
.L_x_27617:
[----:B------:R-:W-:Y:S05]  /*77080*/  BSYNC B1 ;  /* 0x0000000000017941 */ /* 0x000fea0003800000 */
.L_x_27615:
        /* <DEDUP_REMOVED lines=26> */
.L_x_27619:
        /* <DEDUP_REMOVED lines=9> */
.L_x_27620:
[----:B------:R-:W-:Y:S05]  /*772c0*/  BSYNC B1 ;  /* 0x0000000000017941 */ /* 0x000fea0003800000 */
.L_x_27618:
        /* <DEDUP_REMOVED lines=26> */
.L_x_27622:
        /* <DEDUP_REMOVED lines=13> */
.L_x_27623:
[----:B------:R-:W-:Y:S05]  /*77540*/  BSYNC B1 ;  /* 0x0000000000017941 */ /* 0x000fea0003800000 */
.L_x_27621:
[----:B---3--:R-:W2:Y:S02]  /*77550*/  LDL.LU R0, [R1+0xbb0] ;  /* 0x000bb00001007983 */ /* 0x008ea40000300800 */
[----:B--2---:R-:W-:-:S05]  /*77560*/  VIADD R0, R0, 0x4 ;  /* 0x0000000400007836 */ /* 0x004fca0000000000 */
[----:B------:R2:W-:Y:S01]  /*77570*/  STL [R1+0xbb0], R0 ;  /* 0x000bb00001007387 */ /* 0x0005e20000100800 */
[----:B------:R-:W-:Y:S05]  /*77580*/  @P1 BRA `(.L_x_27624) ;  /* 0xfffffef400ec1947 */ /* 0x000fea000383ffff */
[----:B-----5:R3:W-:Y:S04]  /*77590*/  STL [R1+0xbc4], R2 ;  /* 0x000bc40201007387 */ /* 0x0207e80000100800 */
[----:B--2---:R-:W2:Y:S04]  /*775a0*/  LDL.LU R0, [R1+0xbc0] ;  /* 0x000bc00001007983 */ /* 0x004ea80000300800 */
[----:B---3--:R-:W2:Y:S02]  /*775b0*/  LDL.LU R2, [R1+0xbbc] ;  /* 0x000bbc0001027983 */ /* 0x008ea40000300800 */
[----:B--2---:R-:W-:-:S02]  /*775c0*/  FADD.FTZ R0, R0, R2 ;  /* 0x0000000200007221 */ /* 0x004fc40000010000 */
        /* <DEDUP_REMOVED lines=8> */
.L_x_27242:
[----:B------:R-:W-:Y:S05]  /*77650*/  BSYNC B0 ;  /* 0x0000000000007941 */ /* 0x000fea0003800000 */
.L_x_27241:
        /* <DEDUP_REMOVED lines=75> */
.L_x_27625:
        /* <DEDUP_REMOVED lines=57> */
.L_x_27626:
        /* <DEDUP_REMOVED lines=57> */
.L_x_27627:
        /* <DEDUP_REMOVED lines=57> */
.L_x_27628:
        /* <DEDUP_REMOVED lines=62> */
.L_x_27629:
        /* <DEDUP_REMOVED lines=52> */
.L_x_27630:
        /* <DEDUP_REMOVED lines=52> */
.L_x_27631:
        /* <DEDUP_REMOVED lines=52> */
.L_x_27632:
        /* <DEDUP_REMOVED lines=65> */
.L_x_27633:
        /* <DEDUP_REMOVED lines=52> */
.L_x_27634:
        /* <DEDUP_REMOVED lines=52> */
.L_x_27635:
        /* <DEDUP_REMOVED lines=52> */
.L_x_27636:
        /* <DEDUP_REMOVED lines=52> */
.L_x_27637:
        /* <DEDUP_REMOVED lines=52> */
.L_x_27638:
        /* <DEDUP_REMOVED lines=61> */
.L_x_27639:
        /* <DEDUP_REMOVED lines=56> */
.L_x_27640:
        /* <DEDUP_REMOVED lines=52> */
.L_x_27641:
        /* <DEDUP_REMOVED lines=52> */
.L_x_27642:
        /* <DEDUP_REMOVED lines=52> */
.L_x_27643:
        /* <DEDUP_REMOVED lines=52> */
.L_x_27644:
        /* <DEDUP_REMOVED lines=65> */
.L_x_27645:
        /* <DEDUP_REMOVED lines=52> */
.L_x_27646:
        /* <DEDUP_REMOVED lines=52> */
.L_x_27647:
        /* <DEDUP_REMOVED lines=52> */
.L_x_27648:
        /* <DEDUP_REMOVED lines=52> */
.L_x_27649:
        /* <DEDUP_REMOVED lines=52> */
.L_x_27650:
        /* <DEDUP_REMOVED lines=61> */
.L_x_27651:
        /* <DEDUP_REMOVED lines=56> */
.L_x_27652:
        /* <DEDUP_REMOVED lines=52> */
.L_x_27653:
        /* <DEDUP_REMOVED lines=52> */
.L_x_27654:
        /* <DEDUP_REMOVED lines=52> */
.L_x_27655:
        /* <DEDUP_REMOVED lines=52> */
.L_x_27656:
        /* <DEDUP_REMOVED lines=65> */
.L_x_27657:
        /* <DEDUP_REMOVED lines=52> */
.L_x_27658:
        /* <DEDUP_REMOVED lines=52> */
.L_x_27659:
        /* <DEDUP_REMOVED lines=52> */
.L_x_27660:
        /* <DEDUP_REMOVED lines=52> */
.L_x_27661:
        /* <DEDUP_REMOVED lines=52> */
.L_x_27662:
        /* <DEDUP_REMOVED lines=61> */
.L_x_27663:
        /* <DEDUP_REMOVED lines=56> */
.L_x_27664:
        /* <DEDUP_REMOVED lines=52> */
.L_x_27665:
        /* <DEDUP_REMOVED lines=52> */
.L_x_27666:
        /* <DEDUP_REMOVED lines=52> */
.L_x_27667:
        /* <DEDUP_REMOVED lines=52> */
.L_x_27668:
        /* <DEDUP_REMOVED lines=65> */
.L_x_27669:
        /* <DEDUP_REMOVED lines=52> */
.L_x_27670:
        /* <DEDUP_REMOVED lines=52> */
.L_x_27671:
        /* <DEDUP_REMOVED lines=52> */
.L_x_27672:
        /* <DEDUP_REMOVED lines=52> */
.L_x_27673:
        /* <DEDUP_REMOVED lines=52> */
.L_x_27674:
        /* <DEDUP_REMOVED lines=53> */
.L_x_27675:
        /* <DEDUP_REMOVED lines=44> */
.L_x_27676:
        /* <DEDUP_REMOVED lines=34> */
.L_x_27677:
        /* <DEDUP_REMOVED lines=33> */
.L_x_27678:
        /* <DEDUP_REMOVED lines=34> */
.L_x_27679:
        /* <DEDUP_REMOVED lines=32> */
.L_x_27680:
        /* <DEDUP_REMOVED lines=36> */
.L_x_27681:
        /* <DEDUP_REMOVED lines=16> */
.L_x_27682:
        /* <DEDUP_REMOVED lines=15> */
.L_x_27683:
        /* <DEDUP_REMOVED lines=15> */
.L_x_27684:
        /* <DEDUP_REMOVED lines=15> */
.L_x_27685:
        /* <DEDUP_REMOVED lines=15> */
.L_x_27686:
        /* <DEDUP_REMOVED lines=15> */
.L_x_27687:
        /* <DEDUP_REMOVED lines=8> */
.L_x_27688:
        /* <DEDUP_REMOVED lines=9> */
.L_x_27689:
        /* <DEDUP_REMOVED lines=9> */
.L_x_74351:


//--------------------- .text._ZN17fastertransformer38beam_online_softmax_topk_stage2_kernelIfLi128ELi32EEEvPKfS2_PiPT_ii --------------------------
	.section	.text._ZN17fastertransformer38beam_online_softmax_topk_stage2_kernelIfLi128ELi32EEEvPKfS2_PiPT_ii,"ax",@progbits
	.align	128
        .global         _ZN17fastertransformer38beam_online_softmax_topk_stage2_kernelIfLi128ELi32EEEvPKfS2_PiPT_ii
        .type           _ZN17fastertransformer38beam_online_softmax_topk_stage2_kernelIfLi128ELi32EEEvPKfS2_PiPT_ii,@function
        .size           _ZN17fastertransformer38beam_online_softmax_topk_stage2_kernelIfLi128ELi32EEEvPKfS2_PiPT_ii,(.L_x_74352 - _ZN17fastertransformer38beam_online_softmax_topk_stage2_kernelIfLi128ELi32EEEvPKfS2_PiPT_ii)
        .other          _ZN17fastertransformer38beam_online_softmax_topk_stage2_kernelIfLi128ELi32EEEvPKfS2_PiPT_ii,@"STO_CUDA_ENTRY STV_DEFAULT"
_ZN17fastertransformer38beam_online_softmax_topk_stage2_kernelIfLi128ELi32EEEvPKfS2_PiPT_ii:
.text._ZN17fastertransformer38beam_online_softmax_topk_stage2_kernelIfLi128ELi32EEEvPKfS2_PiPT_ii:
[----:B------:R-:W0:Y:S01]  /*0000*/  LDC R1, c[0x0][0x28] ;  /* 0x00000a00ff017b82 */ /* 0x000e220000000800 */
[----:B------:R-:W1:Y:S07]  /*0010*/  S2R R252, SR_TID.X ;  /* 0x0000000000fc7919 */ /* 0x000e6e0000002100 */
[----:B------:R-:W2:Y:S01]  /*0020*/  LDC R5, c[0x0][0x234] ;  /* 0x00008d00ff057b82 */ /* 0x000ea20000000800 */
[----:B0-----:R-:W-:Y:S01]  /*0030*/  VIADD R1, R1, 0xfffff788 ;  /* 0xfffff78801017836 */ /* 0x001fe20000000000 */
[----:B------:R-:W-:Y:S01]  /*0040*/  MOV R6, 0xff7fffff ;  /* 0xff7fffff00067802 */ /* 0x000fe20000000f00 */
[----:B------:R-:W-:Y:S01]  /*0050*/  IMAD.MOV.U32 R2, RZ, RZ, -0x1 ;  /* 0xffffffffff027424 */ /* 0x000fe200078e00ff */
[----:B------:R-:W-:Y:S01]  /*0060*/  ULDC.64 UR6, c[0x0][0x208] ;  /* 0x0000820000067ab9 */ /* 0x000fe20000000a00 */
[----:B------:R-:W-:Y:S01]  /*0070*/  IMAD.MOV.U32 R3, RZ, RZ, -0x1 ;  /* 0xffffffffff037424 */ /* 0x000fe200078e00ff */
[----:B------:R-:W-:Y:S01]  /*0080*/  BSSY B0, `(.L_x_27690) ;  /* 0x000010a000007945 */ /* 0x000fe20003800000 */
[----:B------:R-:W-:Y:S01]  /*0090*/  IMAD.MOV.U32 R7, RZ, RZ, -0x800001 ;  /* 0xff7fffffff077424 */ /* 0x000fe200078e00ff */
[----:B------:R-:W-:Y:S01]  /*00a0*/  IADD3 R0, R1, 0x408, RZ ;  /* 0x0000040801007810 */ /* 0x000fe20007ffe0ff */
[----:B------:R-:W-:Y:S01]  /*00b0*/  IMAD.MOV.U32 R8, RZ, RZ, -0x800001 ;  /* 0xff7fffffff087424 */ /* 0x000fe200078e00ff */
[----:B------:R-:W-:Y:S01]  /*00c0*/  STL.64 [R1+0x410], R2 ;  /* 0x0004100201007387 */ /* 0x000fe20000100a00 */
[----:B------:R-:W-:-:S03]  /*00d0*/  IMAD.MOV.U32 R9, RZ, RZ, RZ ;  /* 0x000000ffff097224 */ /* 0x000fc600078e00ff */
        /* <DEDUP_REMOVED lines=148> */
[----:B------:R-:W-:Y:S02]  /*0a20*/  ULDC.64 UR8, c[0x0][0x210] ;  /* 0x0000840000087ab9 */ /* 0x000fe40000000a00 */
[----:B------:R-:W-:Y:S02]  /*0a30*/  LEA.HI.X.SX32 R2, R252, R11, 0x1, P0 ;  /* 0x0000000bfc027211 */ /* 0x000fe400000f0eff */
[----:B------:R-:W-:-:S04]  /*0a40*/  LEA R6, P0, R13, UR8, 0x2 ;  /* 0x000000080d067c11 */ /* 0x000fc8000f8010ff */
[----:B------:R-:W-:Y:S02]  /*0a50*/  LEA.HI.X R13, R13, UR9, R2, 0x2, P0 ;  /* 0x000000090d0d7c11 */ /* 0x000fe400080f1402 */
[----:B------:R-:W-:Y:S01]  /*0a60*/  MOV R2, R252 ;  /* 0x000000fc00027202 */ /* 0x000fe20000000f00 */
[----:B0-----:R-:W-:-:S06]  /*0a70*/  ULEA UR4, UR5, UR4, 0x18 ;  /* 0x0000000405047291 */ /* 0x001fcc000f8ec03f */
[----:B------:R-:W-:-:S07]  /*0a80*/  LEA R8, R252, UR4, 0x2 ;  /* 0x00000004fc087c11 */ /* 0x000fce000f8e10ff */
.L_x_27694:
[----:B------:R-:W-:-:S06]  /*0a90*/  IMAD.MOV.U32 R7, RZ, RZ, R13 ;  /* 0x000000ffff077224 */ /* 0x000fcc00078e000d */
[----:B------:R0:W2:Y:S01]  /*0aa0*/  LDG.E.CONSTANT R7, desc[UR6][R6.64] ;  /* 0x0000000606077981 */ /* 0x0000a2000c1e9900 */
[----:B------:R-:W-:Y:S02]  /*0ab0*/  VIADD R4, R4, 0xffffffff ;  /* 0xffffffff04047836 */ /* 0x000fe40000000000 */
[----:B------:R-:W-:-:S03]  /*0ac0*/  VIADD R2, R2, 0x20 ;  /* 0x0000002002027836 */ /* 0x000fc60000000000 */
[----:B------:R-:W-:Y:S02]  /*0ad0*/  ISETP.NE.AND P0, PT, R4, RZ, PT ;  /* 0x000000ff0400720c */ /* 0x000fe40003f05270 */
[----:B0-----:R-:W-:-:S04]  /*0ae0*/  IADD3 R6, P2, R6, 0x80, RZ ;  /* 0x0000008006067810 */ /* 0x001fc80007f5e0ff */
[----:B------:R-:W-:Y:S01]  /*0af0*/  IADD3.X R13, RZ, R13, RZ, P2, !PT ;  /* 0x0000000dff0d7210 */ /* 0x000fe200017fe4ff */
[----:B--2---:R0:W-:Y:S02]  /*0b00*/  STS [R8], R7 ;  /* 0x0000000708007388 */ /* 0x0041e40000000800 */
[----:B0-----:R-:W-:-:S04]  /*0b10*/  VIADD R8, R8, 0x80 ;  /* 0x0000008008087836 */ /* 0x001fc80000000000 */
[----:B------:R-:W-:Y:S05]  /*0b20*/  @P0 BRA `(.L_x_27694) ;  /* 0xfffffffc00d80947 */ /* 0x000fea000383ffff */
.L_x_27693:
[----:B------:R-:W-:Y:S05]  /*0b30*/  BSYNC B1 ;  /* 0x0000000000017941 */ /* 0x000fea0003800000 */
.L_x_27692:
        /* <DEDUP_REMOVED lines=17> */
[----:B------:R-:W-:Y:S02]  /*0c50*/  PLOP3.LUT P0, PT, PT, PT, PT, 0x8, 0x0 ;  /* 0x000000000000781c */ /* 0x000fe40003f0e170 */
[----:B------:R-:W-:-:S11]  /*0c60*/  IADD3 R41, R3, -0x180, RZ ;  /* 0xfffffe8003297810 */ /* 0x000fd60007ffe0ff */
.L_x_27697:
        /* <DEDUP_REMOVED lines=38> */
.L_x_27696:
[----:B------:R-:W-:Y:S05]  /*0ed0*/  BSYNC B1 ;  /* 0x0000000000017941 */ /* 0x000fea0003800000 */
.L_x_27695:
[----:B------:R-:W-:Y:S01]  /*0ee0*/  IADD3 R8, R3, -R2, RZ ;  /* 0x8000000203087210 */ /* 0x000fe20007ffe0ff */
[----:B------:R-:W-:Y:S03]  /*0ef0*/  BSSY B1, `(.L_x_27698) ;  /* 0x0000018000017945 */ /* 0x000fe60003800000 */
        /* <DEDUP_REMOVED lines=23> */
.L_x_27699:
[----:B------:R-:W-:Y:S05]  /*1070*/  BSYNC B1 ;  /* 0x0000000000017941 */ /* 0x000fea0003800000 */
.L_x_27698:
        /* <DEDUP_REMOVED lines=10> */
.L_x_27691:
[----:B------:R-:W-:Y:S05]  /*1120*/  BSYNC B0 ;  /* 0x0000000000007941 */ /* 0x000fea0003800000 */
.L_x_27690:
[----:B------:R-:W-:Y:S01]  /*1130*/  ISETP.GE.U32.AND P0, PT, R252, R5, PT ;  /* 0x00000005fc00720c */ /* 0x000fe20003f06070 */
[----:B-1----:R-:W-:Y:S01]  /*1140*/  IMAD.MOV.U32 R4, RZ, RZ, -0x1 ;  /* 0xffffffffff047424 */ /* 0x002fe200078e00ff */
[----:B------:R-:W-:Y:S01]  /*1150*/  MOV R5, 0xffffffff ;  /* 0xffffffff00057802 */ /* 0x000fe20000000f00 */
[----:B0-----:R-:W-:Y:S01]  /*1160*/  IMAD.MOV.U32 R6, RZ, RZ, -0x1 ;  /* 0xffffffffff067424 */ /* 0x001fe200078e00ff */
[----:B------:R-:W-:Y:S01]  /*1170*/  MOV R129, 0xff7fffff ;  /* 0xff7fffff00817802 */ /* 0x000fe20000000f00 */
[----:B------:R-:W-:Y:S01]  /*1180*/  IMAD.MOV.U32 R130, RZ, RZ, -0x800001 ;  /* 0xff7fffffff827424 */ /* 0x000fe200078e00ff */
[----:B------:R0:W-:Y:S01]  /*1190*/  STL [R1+0x820], R4 ;  /* 0x0008200401007387 */ /* 0x0001e20000100800 */
[----:B------:R-:W-:Y:S01]  /*11a0*/  IMAD.MOV.U32 R128, RZ, RZ, -0x800001 ;  /* 0xff7fffffff807424 */ /* 0x000fe200078e00ff */
[----:B------:R-:W-:Y:S01]  /*11b0*/  BSSY B0, `(.L_x_27700) ;  /* 0x000021a000007945 */ /* 0x000fe20003800000 */
[----:B------:R-:W-:Y:S01]  /*11c0*/  HFMA2.MMA R2, -RZ, RZ, 0, 0 ;  /* 0x00000000ff027435 */ /* 0x000fe200000001ff */
        /* <DEDUP_REMOVED lines=250> */
[----:B------:R-:W-:Y:S06]  /*2170*/  BAR.SYNC.DEFER_BLOCKING 0x0 ;  /* 0x0000000000007b1d */ /* 0x000fec0000010000 */
[----:B0-----:R-:W-:Y:S05]  /*2180*/  @P0 BRA `(.L_x_27701) ;  /* 0x0000001000700947 */ /* 0x001fea0003800000 */
[----:B------:R-:W0:Y:S02]  /*2190*/  LDC R2, c[0x0][0x230] ;  /* 0x00008c00ff027b82 */ /* 0x000e240000000800 */
[----:B0-----:R-:W-:-:S13]  /*21a0*/  ISETP.GE.AND P0, PT, R2, 0x1, PT ;  /* 0x000000010200780c */ /* 0x001fda0003f06270 */
[----:B------:R-:W-:Y:S05]  /*21b0*/  @!P0 BRA `(.L_x_27702) ;  /* 0x0000000800208947 */ /* 0x000fea0003800000 */
[----:B------:R-:W-:-:S05]  /*21c0*/  IMAD.SHL.U32 R2, R2, 0x2, RZ ;  /* 0x0000000202027824 */ /* 0x000fca00078e00ff */
[----:B------:R-:W-:-:S05]  /*21d0*/  VIMNMX R2, R2, 0x1, !PT ;  /* 0x0000000102027848 */ /* 0x000fca0007fe0100 */
[----:B------:R-:W-:-:S05]  /*21e0*/  VIADD R3, R2, 0xffffffff ;  /* 0xffffffff02037836 */ /* 0x000fca0000000000 */
[----:B------:R-:W-:Y:S01]  /*21f0*/  ISETP.GE.U32.AND P0, PT, R3, 0x3, PT ;  /* 0x000000030300780c */ /* 0x000fe20003f06070 */
[----:B------:R-:W-:-:S12]  /*2200*/  HFMA2.MMA R3, -RZ, RZ, 0, 0 ;  /* 0x00000000ff037435 */ /* 0x000fd800000001ff */
[----:B------:R-:W-:Y:S05]  /*2210*/  @!P0 BRA `(.L_x_27703) ;  /* 0x0000000400b48947 */ /* 0x000fea0003800000 */
[----:B------:R-:W-:-:S05]  /*2220*/  LOP3.LUT R3, R2, 0x3, RZ, 0xc0, !PT ;  /* 0x0000000302037812 */ /* 0x000fca00078ec0ff */
[----:B------:R-:W-:Y:S02]  /*2230*/  IMAD.IADD R4, R2, 0x1, -R3 ;  /* 0x0000000102047824 */ /* 0x000fe400078e0a03 */
[----:B------:R-:W-:-:S03]  /*2240*/  IMAD.MOV.U32 R3, RZ, RZ, RZ ;  /* 0x000000ffff037224 */ /* 0x000fc600078e00ff */
        /* <DEDUP_REMOVED lines=10> */
.L_x_27706:
[----:B------:R-:W-:Y:S01]  /*22f0*/  IMAD R5, R252, 0x102, R3 ;  /* 0x00000102fc057824 */ /* 0x000fe200078e0203 */
[C---:B0-----:R-:W-:Y:S01]  /*2300*/  IADD3 R9, R3.reuse, 0x4, RZ ;  /* 0x0000000403097810 */ /* 0x041fe20007ffe0ff */
[C---:B------:R-:W-:Y:S02]  /*2310*/  VIADD R25, R3.reuse, 0x8 ;  /* 0x0000000803197836 */ /* 0x040fe40000000000 */
[----:B------:R-:W-:Y:S01]  /*2320*/  VIADD R35, R3, 0xc ;  /* 0x0000000c03237836 */ /* 0x000fe20000000000 */
[----:B------:R-:W-:Y:S01]  /*2330*/  LEA R5, R5, UR4, 0x2 ;  /* 0x0000000405057c11 */ /* 0x000fe2000f8e10ff */
[--C-:B------:R-:W-:Y:S01]  /*2340*/  IMAD R8, R3, 0x4, R0.reuse ;  /* 0x0000000403087824 */ /* 0x100fe200078e0200 */
[----:B------:R-:W-:Y:S01]  /*2350*/  LEA R25, R25, R0, 0x2 ;  /* 0x0000000019197211 */ /* 0x000fe200078e10ff */
[--C-:B------:R-:W-:Y:S02]  /*2360*/  IMAD R9, R9, 0x4, R0.reuse ;  /* 0x0000000409097824 */ /* 0x100fe400078e0200 */
[----:B------:R-:W0:Y:S01]  /*2370*/  LDS.64 R6, [R5] ;  /* 0x0000000005067984 */ /* 0x000e220000000a00 */
[----:B------:R-:W-:-:S02]  /*2380*/  IMAD R35, R35, 0x4, R0 ;  /* 0x0000000423237824 */ /* 0x000fc400078e0200 */
[----:B------:R-:W-:Y:S01]  /*2390*/  VIADD R4, R4, 0xfffffff0 ;  /* 0xfffffff004047836 */ /* 0x000fe20000000000 */
[----:B------:R-:W1:Y:S01]  /*23a0*/  LDS.64 R10, [R5+0x200] ;  /* 0x00020000050a7984 */ /* 0x000e620000000a00 */
[----:B------:R-:W-:-:S03]  /*23b0*/  VIADD R3, R3, 0x10 ;  /* 0x0000001003037836 */ /* 0x000fc60000000000 */
[----:B------:R-:W2:Y:S01]  /*23c0*/  LDS.64 R12, [R5+0x8] ;  /* 0x00000800050c7984 */ /* 0x000ea20000000a00 */
[----:B------:R-:W-:-:S03]  /*23d0*/  ISETP.GT.AND P1, PT, R4, 0xc, PT ;  /* 0x0000000c0400780c */ /* 0x000fc60003f24270 */
[----:B------:R-:W3:Y:S04]  /*23e0*/  LDS.64 R14, [R5+0x208] ;  /* 0x00020800050e7984 */ /* 0x000ee80000000a00 */
[----:B------:R-:W4:Y:S04]  /*23f0*/  LDS.64 R16, [R5+0x10] ;  /* 0x0000100005107984 */ /* 0x000f280000000a00 */
[----:B------:R-:W5:Y:S04]  /*2400*/  LDS.64 R18, [R5+0x210] ;  /* 0x0002100005127984 */ /* 0x000f680000000a00 */
        /* <DEDUP_REMOVED lines=27> */
.L_x_27705:
[----:B------:R-:W-:-:S13]  /*25c0*/  ISETP.GT.AND P1, PT, R4, 0x4, PT ;  /* 0x000000040400780c */ /* 0x000fda0003f24270 */
[----:B------:R-:W-:Y:S05]  /*25d0*/  @!P1 BRA `(.L_x_27707) ;  /* 0x0000000000709947 */ /* 0x000fea0003800000 */
[----:B------:R-:W1:Y:S01]  /*25e0*/  S2UR UR5, SR_CgaCtaId ;  /* 0x00000000000579c3 */ /* 0x000e620000008800 */
[----:B------:R-:W-:Y:S01]  /*25f0*/  UMOV UR4, 0x400 ;  /* 0x0000040000047882 */ /* 0x000fe20000000000 */
[----:B------:R-:W-:Y:S01]  /*2600*/  IMAD R5, R252, 0x102, R3 ;  /* 0x00000102fc057824 */ /* 0x000fe200078e0203 */
[----:B------:R-:W-:Y:S01]  /*2610*/  UIADD3 UR4, UR4, 0x820, URZ ;  /* 0x0000082004047890 */ /* 0x000fe2000fffe03f */
[C---:B0-----:R-:W-:Y:S01]  /*2620*/  VIADD R9, R3.reuse, 0x4 ;  /* 0x0000000403097836 */ /* 0x041fe20000000000 */
[----:B------:R-:W-:Y:S01]  /*2630*/  LEA R8, R3, R0, 0x2 ;  /* 0x0000000003087211 */ /* 0x000fe200078e10ff */
[----:B------:R-:W-:Y:S01]  /*2640*/  VIADD R4, R4, 0xfffffff8 ;  /* 0xfffffff804047836 */ /* 0x000fe20000000000 */
[----:B------:R-:W-:Y:S01]  /*2650*/  PLOP3.LUT P0, PT, PT, PT, PT, 0x8, 0x0 ;  /* 0x000000000000781c */ /* 0x000fe20003f0e170 */
[----:B------:R-:W-:Y:S01]  /*2660*/  IMAD R9, R9, 0x4, R0 ;  /* 0x0000000409097824 */ /* 0x000fe200078e0200 */
[----:B------:R-:W-:Y:S01]  /*2670*/  IADD3 R3, R3, 0x8, RZ ;  /* 0x0000000803037810 */ /* 0x000fe20007ffe0ff */
[----:B-1----:R-:W-:-:S06]  /*2680*/  ULEA UR4, UR5, UR4, 0x18 ;  /* 0x0000000405047291 */ /* 0x002fcc000f8ec03f */
        /* <DEDUP_REMOVED lines=17> */
.L_x_27707:
[----:B------:R-:W-:-:S13]  /*27a0*/  ISETP.NE.OR P0, PT, R4, RZ, P0 ;  /* 0x000000ff0400720c */ /* 0x000fda0000705670 */
[----:B------:R-:W-:Y:S05]  /*27b0*/  @!P0 BRA `(.L_x_27703) ;  /* 0x00000000004c8947 */ /* 0x000fea0003800000 */
.L_x_27704:
[----:B------:R-:W1:Y:S01]  /*27c0*/  S2UR UR5, SR_CgaCtaId ;  /* 0x00000000000579c3 */ /* 0x000e620000008800 */
[----:B------:R-:W-:Y:S02]  /*27d0*/  UMOV UR4, 0x400 ;  /* 0x0000040000047882 */ /* 0x000fe40000000000 */
[----:B------:R-:W-:-:S04]  /*27e0*/  UIADD3 UR4, UR4, 0x820, URZ ;  /* 0x0000082004047890 */ /* 0x000fc8000fffe03f */
[----:B-1----:R-:W-:-:S12]  /*27f0*/  ULEA UR4, UR5, UR4, 0x18 ;  /* 0x0000000405047291 */ /* 0x002fd8000f8ec03f */
.L_x_27708:
[----:B------:R-:W-:Y:S02]  /*2800*/  IMAD R5, R252, 0x102, R3 ;  /* 0x00000102fc057824 */ /* 0x000fe400078e0203 */
[----:B0---4-:R-:W-:Y:S02]  /*2810*/  IMAD R14, R3, 0x4, R0 ;  /* 0x00000004030e7824 */ /* 0x011fe400078e0200 */
[----:B------:R-:W-:Y:S01]  /*2820*/  VIADD R4, R4, 0xfffffffc ;  /* 0xfffffffc04047836 */ /* 0x000fe20000000000 */
[----:B------:R-:W-:Y:S01]  /*2830*/  LEA R5, R5, UR4, 0x2 ;  /* 0x0000000405057c11 */ /* 0x000fe2000f8e10ff */
[----:B------:R-:W-:-:S03]  /*2840*/  VIADD R3, R3, 0x4 ;  /* 0x0000000403037836 */ /* 0x000fc60000000000 */
[----:B------:R-:W-:Y:S01]  /*2850*/  ISETP.NE.AND P0, PT, R4, RZ, PT ;  /* 0x000000ff0400720c */ /* 0x000fe20003f05270 */
        /* <DEDUP_REMOVED lines=9> */
.L_x_27703:
[----:B------:R-:W-:-:S13]  /*28f0*/  LOP3.LUT P0, RZ, R2, 0x3, RZ, 0xc0, !PT ;  /* 0x0000000302ff7812 */ /* 0x000fda000780c0ff */
[----:B------:R-:W-:Y:S05]  /*2900*/  @!P0 BRA `(.L_x_27702) ;  /* 0x00000000004c8947 */ /* 0x000fea0003800000 */
[----:B------:R-:W1:Y:S01]  /*2910*/  S2UR UR5, SR_CgaCtaId ;  /* 0x00000000000579c3 */ /* 0x000e620000008800 */
[----:B------:R-:W-:Y:S01]  /*2920*/  UMOV UR4, 0x400 ;  /* 0x0000040000047882 */ /* 0x000fe20000000000 */
[----:B------:R-:W-:Y:S01]  /*2930*/  IMAD R4, R252, 0x102, R3 ;  /* 0x00000102fc047824 */ /* 0x000fe200078e0203 */
[----:B------:R-:W-:Y:S01]  /*2940*/  UIADD3 UR4, UR4, 0x820, URZ ;  /* 0x0000082004047890 */ /* 0x000fe2000fffe03f */
[----:B------:R-:W-:Y:S01]  /*2950*/  IMAD R3, R3, 0x4, R0 ;  /* 0x0000000403037824 */ /* 0x000fe200078e0200 */
[----:B------:R-:W-:-:S04]  /*2960*/  LOP3.LUT R2, R2, 0x3, RZ, 0xc0, !PT ;  /* 0x0000000302027812 */ /* 0x000fc800078ec0ff */
[----:B------:R-:W-:Y:S01]  /*2970*/  IADD3 R5, R3, 0x208, RZ ;  /* 0x0000020803057810 */ /* 0x000fe20007ffe0ff */
[----:B-1----:R-:W-:-:S06]  /*2980*/  ULEA UR4, UR5, UR4, 0x18 ;  /* 0x0000000405047291 */ /* 0x002fcc000f8ec03f */
[----:B------:R-:W-:-:S05]  /*2990*/  LEA R0, R4, UR4, 0x2 ;  /* 0x0000000404007c11 */ /* 0x000fca000f8e10ff */
[----:B------:R-:W-:-:S07]  /*29a0*/  VIADD R0, R0, 0x200 ;  /* 0x0000020000007836 */ /* 0x000fce0000000000 */
.L_x_27709:
[----:B------:R-:W1:Y:S01]  /*29b0*/  LDS R3, [R0+-0x200] ;  /* 0xfffe000000037984 */ /* 0x000e620000000800 */
[----:B------:R-:W-:-:S03]  /*29c0*/  VIADD R2, R2, 0xffffffff ;  /* 0xffffffff02027836 */ /* 0x000fc60000000000 */
[----:B------:R2:W3:Y:S02]  /*29d0*/  LDS R4, [R0] ;  /* 0x0000000000047984 */ /* 0x0004e40000000800 */
[----:B------:R-:W-:Y:S01]  /*29e0*/  ISETP.NE.AND P0, PT, R2, RZ, PT ;  /* 0x000000ff0200720c */ /* 0x000fe20003f05270 */
[----:B--2---:R-:W-:Y:S01]  /*29f0*/  VIADD R0, R0, 0x4 ;  /* 0x0000000400007836 */ /* 0x004fe20000000000 */
[----:B-1----:R-:W-:Y:S04]  /*2a00*/  STL [R5+-0x200], R3 ;  /* 0xfffe000305007387 */ /* 0x002fe80000100800 */
[----:B---3--:R1:W-:Y:S02]  /*2a10*/  STL [R5], R4 ;  /* 0x0000000405007387 */ /* 0x0083e40000100800 */
[----:B-1----:R-:W-:-:S05]  /*2a20*/  IADD3 R5, R5, 0x4, RZ ;  /* 0x0000000405057810 */ /* 0x002fca0007ffe0ff */
[----:B------:R-:W-:Y:S05]  /*2a30*/  @P0 BRA `(.L_x_27709) ;  /* 0xfffffffc00dc0947 */ /* 0x000fea000383ffff */
.L_x_27702:
[----:B------:R-:W2:Y:S01]  /*2a40*/  LDL.64 R250, [R1+0x808] ;  /* 0x0008080001fa7983 */ /* 0x000ea20000100a00 */
[----:B------:R-:W-:-:S03]  /*2a50*/  MOV R0, 0x400 ;  /* 0x0000040000007802 */ /* 0x000fc60000000f00 */
[----:B------:R-:W3:Y:S02]  /*2a60*/  LDL.64 R248, [R1+0x800] ;  /* 0x0008000001f87983 */ /* 0x000ee40000100a00 */
[----:B------:R-:W-:Y:S02]  /*2a70*/  VIADD R0, R0, 0x820 ;  /* 0x0000082000007836 */ /* 0x000fe40000000000 */
[----:B------:R-:W3:Y:S04]  /*2a80*/  LDL.64 R70, [R1+0x618] ;  /* 0x0006180001467983 */ /* 0x000ee80000100a00 */
[----:B------:R-:W3:Y:S01]  /*2a90*/  LDL.64 R64, [R1+0x610] ;  /* 0x0006100001407983 */ /* 0x000ee20000100a00 */
[----:B------:R-:W1:Y:S03]  /*2aa0*/  S2R R3, SR_CgaCtaId ;  /* 0x0000000000037919 */ /* 0x000e660000008800 */
[----:B------:R0:W5:Y:S04]  /*2ab0*/  LDL.64 R246, [R1+0x7f8] ;  /* 0x0007f80001f67983 */ /* 0x0001680000100a00 */
[----:B------:R0:W5:Y:S04]  /*2ac0*/  LDL.64 R244, [R1+0x7f0] ;  /* 0x0007f00001f47983 */ /* 0x0001680000100a00 */
[----:B------:R0:W5:Y:S04]  /*2ad0*/  LDL.64 R242, [R1+0x7e8] ;  /* 0x0007e80001f27983 */ /* 0x0001680000100a00 */
[----:B------:R0:W5:Y:S04]  /*2ae0*/  LDL.64 R240, [R1+0x7e0] ;  /* 0x0007e00001f07983 */ /* 0x0001680000100a00 */
[----:B------:R0:W5:Y:S04]  /*2af0*/  LDL.64 R238, [R1+0x7d8] ;  /* 0x0007d80001ee7983 */ /* 0x0001680000100a00 */
[----:B------:R0:W5:Y:S04]  /*2b00*/  LDL.64 R236, [R1+0x7d0] ;  /* 0x0007d00001ec7983 */ /* 0x0001680000100a00 */
[----:B------:R0:W5:Y:S01]  /*2b10*/  LDL.64 R234, [R1+0x7c8] ;  /* 0x0007c80001ea7983 */ /* 0x0001620000100a00 */
[----:B-1----:R-:W-:-:S03]  /*2b20*/  LEA R3, R3, R0, 0x18 ;  /* 0x0000000003037211 */ /* 0x002fc600078ec0ff */
[----:B------:R1:W5:Y:S02]  /*2b30*/  LDL.64 R232, [R1+0x7c0] ;  /* 0x0007c00001e87983 */ /* 0x0003640000100a00 */
[----:B------:R-:W-:Y:S02]  /*2b40*/  IMAD R2, R252, 0x408, R3 ;  /* 0x00000408fc027824 */ /* 0x000fe400078e0203 */
[----:B------:R1:W5:Y:S04]  /*2b50*/  LDL.64 R230, [R1+0x7b8] ;  /* 0x0007b80001e67983 */ /* 0x0003680000100a00 */
[----:B------:R1:W5:Y:S04]  /*2b60*/  LDL.64 R228, [R1+0x7b0] ;  /* 0x0007b00001e47983 */ /* 0x0003680000100a00 */
[----:B------:R-:W4:Y:S04]  /*2b70*/  LDS.64 R2, [R2+0x400] ;  /* 0x0004000002027984 */ /* 0x000f280000000a00 */
        /* <DEDUP_REMOVED lines=9> */
[----:B----4-:R-:W-:-:S03]  /*2c10*/  IMAD.MOV.U32 R4, RZ, RZ, R3 ;  /* 0x000000ffff047224 */ /* 0x010fc600078e0003 */
[----:B------:R1:W5:Y:S01]  /*2c20*/  LDL.64 R208, [R1+0x760] ;  /* 0x0007600001d07983 */ /* 0x0003620000100a00 */
[----:B------:R-:W-:-:S03]  /*2c30*/  IMAD.MOV.U32 R5, RZ, RZ, R2 ;  /* 0x000000ffff057224 */ /* 0x000fc600078e0002 */
        /* <DEDUP_REMOVED lines=49> */
[----:B--2---:R0:W-:Y:S04]  /*2f50*/  STL.64 [R1+0x850], R250 ;  /* 0x000850fa01007387 */ /* 0x0041e80000100a00 */
[----:B---3--:R2:W-:Y:S04]  /*2f60*/  STL.64 [R1+0x848], R248 ;  /* 0x000848f801007387 */ /* 0x0085e80000100a00 */
[----:B------:R1:W5:Y:S04]  /*2f70*/  LDL.64 R26, [R1+0x5b8] ;  /* 0x0005b800011a7983 */ /* 0x0003680000100a00 */
[----:B0-----:R-:W3:Y:S04]  /*2f80*/  LDL.64 R250, [R1+0x418] ;  /* 0x0004180001fa7983 */ /* 0x001ee80000100a00 */
[----:B--2---:R-:W2:Y:S04]  /*2f90*/  LDL.64 R248, [R1+0x410] ;  /* 0x0004100001f87983 */ /* 0x004ea80000100a00 */
[----:B------:R0:W-:Y:S04]  /*2fa0*/  STL.64 [R1+0x408], R4 ;  /* 0x0004080401007387 */ /* 0x0001e80000100a00 */
[----:B------:R-:W-:Y:S04]  /*2fb0*/  STL.64 [R1+0x818], R70 ;  /* 0x0008184601007387 */ /* 0x000fe80000100a00 */
[----:B------:R4:W-:Y:S04]  /*2fc0*/  STL.64 [R1+0x810], R64 ;  /* 0x0008104001007387 */ /* 0x0009e80000100a00 */
        /* <DEDUP_REMOVED lines=21> */
[----:B----4-:R1:W5:Y:S04]  /*3120*/  LDL.64 R64, [R1+0x510] ;  /* 0x0005100001407983 */ /* 0x0103680000100a00 */
        /* <DEDUP_REMOVED lines=30> */
[----:B---3--:R0:W-:Y:S04]  /*3310*/  STL.64 [R1+0x828], R250 ;  /* 0x000828fa01007387 */ /* 0x0081e80000100a00 */
[----:B--2---:R2:W-:Y:S04]  /*3320*/  STL.64 [R1+0x820], R248 ;  /* 0x000820f801007387 */ /* 0x0045e80000100a00 */
[----:B0-----:R1:W5:Y:S04]  /*3330*/  LDL.LU.64 R250, [R1+0x850] ;  /* 0x0008500001fa7983 */ /* 0x0013680000300a00 */
[----:B--2---:R1:W5:Y:S02]  /*3340*/  LDL.LU.64 R248, [R1+0x848] ;  /* 0x0008480001f87983 */ /* 0x0043640000300a00 */
.L_x_27701:
[----:B------:R-:W-:Y:S05]  /*3350*/  BSYNC B0 ;  /* 0x0000000000007941 */ /* 0x000fea0003800000 */
.L_x_27700:
[----:B-----5:R0:W-:Y:S04]  /*3360*/  STL.64 [R1+0x850], R250 ;  /* 0x000850fa01007387 */ /* 0x0201e80000100a00 */
[----:B------:R-:W2:Y:S04]  /*3370*/  LDL R252, [R1+0x828] ;  /* 0x0008280001fc7983 */ /* 0x000ea80000100800 */
[----:B------:R-:W3:Y:S04]  /*3380*/  LDL R0, [R1+0x82c] ;  /* 0x00082c0001007983 */ /* 0x000ee80000100800 */
[----:B0-----:R-:W4:Y:S04]  /*3390*/  LDL R250, [R1+0x820] ;  /* 0x0008200001fa7983 */ /* 0x001f280000100800 */
[----:B------:R-:W2:Y:S04]  /*33a0*/  LDL R251, [R1+0x824] ;  /* 0x0008240001fb7983 */ /* 0x000ea80000100800 */
[----:B------:R-:W-:Y:S01]  /*33b0*/  STL.64 [R1+0x848], R124 ;  /* 0x0008487c01007387 */ /* 0x000fe20000100a00 */
[----:B------:R-:W-:Y:S06]  /*33c0*/  BAR.SYNC.DEFER_BLOCKING 0x0 ;  /* 0x0000000000007b1d */ /* 0x000fec0000010000 */
[----:B----4-:R-:W-:Y:S04]  /*33d0*/  SHFL.DOWN PT, R250, R250, 0x1, 0x1f ;  /* 0x08201f00fafa7f89 */ /* 0x010fe800000e0000 */
[----:B--2---:R-:W0:Y:S04]  /*33e0*/  SHFL.DOWN PT, R251, R251, 0x1, 0x1f ;  /* 0x08201f00fbfb7f89 */ /* 0x004e2800000e0000 */
[----:B0-----:R-:W-:Y:S04]  /*33f0*/  STL.64 [R1+0x8], R250 ;  /* 0x000008fa01007387 */ /* 0x001fe80000100a00 */
[----:B------:R0:W-:Y:S04]  /*3400*/  SHFL.DOWN PT, R250, R252, 0x1, 0x1f ;  /* 0x08201f00fcfa7f89 */ /* 0x0001e800000e0000 */
[----:B---3--:R2:W3:Y:S04]  /*3410*/  SHFL.DOWN PT, R251, R0, 0x1, 0x1f ;  /* 0x08201f0000fb7f89 */ /* 0x0084e800000e0000 */
[----:B0-----:R-:W4:Y:S04]  /*3420*/  LDL R252, [R1+0x818] ;  /* 0x0008180001fc7983 */ /* 0x001f280000100800 */
[----:B--2---:R-:W2:Y:S04]  /*3430*/  LDL R0, [R1+0x81c] ;  /* 0x00081c0001007983 */ /* 0x004ea80000100800 */
[----:B---3--:R-:W-:Y:S04]  /*3440*/  STL.64 [R1+0x10], R250 ;  /* 0x000010fa01007387 */ /* 0x008fe80000100a00 */
[----:B------:R-:W-:Y:S04]  /*3450*/  SHFL.DOWN PT, R250, R124, 0x1, 0x1f ;  /* 0x08201f007cfa7f89 */ /* 0x000fe800000e0000 */
[----:B------:R-:W0:Y:S04]  /*3460*/  SHFL.DOWN PT, R251, R125, 0x1, 0x1f ;  /* 0x08201f007dfb7f89 */ /* 0x000e2800000e0000 */
[----:B------:R-:W-:Y:S04]  /*3470*/  SHFL.DOWN PT, R124, R126, 0x1, 0x1f ;  /* 0x08201f007e7c7f89 */ /* 0x000fe800000e0000 */
[----:B------:R-:W3:Y:S04]  /*3480*/  SHFL.DOWN PT, R125, R127, 0x1, 0x1f ;  /* 0x08201f007f7d7f89 */ /* 0x000ee800000e0000 */
[----:B0-----:R0:W-:Y:S04]  /*3490*/  STL.64 [R1+0x18], R250 ;  /* 0x000018fa01007387 */ /* 0x0011e80000100a00 */
[----:B---3--:R-:W-:Y:S04]  /*34a0*/  STL.64 [R1+0x20], R124 ;  /* 0x0000207c01007387 */ /* 0x008fe80000100a00 */
[----:B------:R-:W-:Y:S04]  /*34b0*/  SHFL.DOWN PT, R124, R120, 0x1, 0x1f ;  /* 0x08201f00787c7f89 */ /* 0x000fe800000e0000 */
[----:B------:R-:W3:Y:S04]  /*34c0*/  SHFL.DOWN PT, R125, R121, 0x1, 0x1f ;  /* 0x08201f00797d7f89 */ /* 0x000ee800000e0000 */
[----:B0-----:R-:W4:Y:S04]  /*34d0*/  LDL R250, [R1+0x810] ;  /* 0x0008100001fa7983 */ /* 0x001f280000100800 */
[----:B------:R-:W2:Y:S04]  /*34e0*/  LDL R251, [R1+0x814] ;  /* 0x0008140001fb7983 */ /* 0x000ea80000100800 */
[----:B---3--:R-:W-:Y:S04]  /*34f0*/  STL.64 [R1+0x28], R124 ;  /* 0x0000287c01007387 */ /* 0x008fe80000100a00 */
        /* <DEDUP_REMOVED lines=177> */
[----:B----4-:R-:W-:Y:S04]  /*4010*/  SHFL.DOWN PT, R124, R250, 0x1, 0x1f ;  /* 0x08201f00fa7c7f89 */ /* 0x010fe800000e0000 */
[----:B--2---:R-:W0:Y:S04]  /*4020*/  SHFL.DOWN PT, R125, R251, 0x1, 0x1f ;  /* 0x08201f00fb7d7f89 */ /* 0x004e2800000e0000 */
        /* <DEDUP_REMOVED lines=99> */
[----:B------:R-:W-:Y:S04]  /*4660*/  SHFL.DOWN PT, R250, R3, 0x1, 0x1f ;  /* 0x08201f0003fa7f89 */ /* 0x000fe800000e0000 */
[----:B------:R-:W2:Y:S04]  /*4670*/  SHFL.DOWN PT, R251, R2, 0x1, 0x1f ;  /* 0x08201f0002fb7f89 */ /* 0x000ea800000e0000 */
[----:B0-----:R-:W-:Y:S04]  /*4680*/  STL.64 [R1+0x310], R124 ;  /* 0x0003107c01007387 */ /* 0x001fe80000100a00 */
[----:B------:R-:W-:Y:S04]  /*4690*/  SHFL.DOWN PT, R124, R192, 0x1, 0x1f ;  /* 0x08201f00c07c7f89 */ /* 0x000fe800000e0000 */
[----:B------:R-:W0:Y:S04]  /*46a0*/  SHFL.DOWN PT, R125, R193, 0x1, 0x1f ;  /* 0x08201f00c17d7f89 */ /* 0x000e2800000e0000 */
[----:B--2---:R-:W-:Y:S04]  /*46b0*/  STL.64 [R1], R250 ;  /* 0x000000fa01007387 */ /* 0x004fe80000100a00 */
        /* <DEDUP_REMOVED lines=47> */
[----:B------:R-:W0:Y:S01]  /*49b0*/  SHFL.DOWN PT, R125, R225, 0x1, 0x1f ;  /* 0x08201f00e17d7f89 */ /* 0x000e2200000e0000 */
[----:B------:R-:W-:-:S03]  /*49c0*/  MOV R252, R251 ;  /* 0x000000fb00fc7202 */ /* 0x000fc60000000f00 */
[----:B------:R2:W-:Y:S04]  /*49d0*/  STL [R1+0x830], R250 ;  /* 0x000830fa01007387 */ /* 0x0005e80000100800 */
[----:B--2---:R-:W2:Y:S04]  /*49e0*/  LDL.LU.64 R250, [R1+0x850] ;  /* 0x0008500001fa7983 */ /* 0x004ea80000300a00 */
        /* <DEDUP_REMOVED lines=39> */
[----:B0-----:R0:W-:Y:S04]  /*4c60*/  STL.64 [R1+0x400], R124 ;  /* 0x0004007c01007387 */ /* 0x0011e80000100a00 */
[----:B0-----:R0:W5:Y:S01]  /*4c70*/  LDL.LU.64 R124, [R1+0x848] ;  /* 0x00084800017c7983 */ /* 0x0011620000300a00 */
[----:B------:R-:W2:Y:S01]  /*4c80*/  S2R R0, SR_LANEID ;  /* 0x0000000000007919 */ /* 0x000ea20000000000 */
[----:B------:R-:W-:Y:S01]  /*4c90*/  BSSY B0, `(.L_x_27710) ;  /* 0x000082c000007945 */ /* 0x000fe20003800000 */
[----:B--2---:R-:W-:-:S13]  /*4ca0*/  ISETP.GT.AND P0, PT, R0, 0x1e, PT ;  /* 0x0000001e0000780c */ /* 0x004fda0003f04270 */
[----:B0-----:R-:W-:Y:S05]  /*4cb0*/  @P0 BRA `(.L_x_27711) ;  /* 0x0000008000a40947 */ /* 0x001fea0003800000 */
[----:B------:R-:W2:Y:S04]  /*4cc0*/  LDL.LU R0, [R1+0x830] ;  /* 0x0008300001007983 */ /* 0x000ea80000300800 */
[----:B------:R0:W-:Y:S04]  /*4cd0*/  STL [R1+0x848], R4 ;  /* 0x0008480401007387 */ /* 0x0001e80000100800 */
[----:B------:R-:W-:Y:S04]  /*4ce0*/  STL [R1+0x838], RZ ;  /* 0x000838ff01007387 */ /* 0x000fe80000100800 */
[----:B------:R-:W-:Y:S01]  /*4cf0*/  STL [R1+0x834], R1 ;  /* 0x0008340101007387 */ /* 0x000fe20000100800 */
[----:B--2---:R-:W-:-:S04]  /*4d00*/  FSETP.GT.FTZ.AND P0, PT, R3, R0, PT ;  /* 0x000000000300720b */ /* 0x004fc80003f14000 */
[----:B0-----:R-:W-:-:S05]  /*4d10*/  FSEL R4, R2, R252, P0 ;  /* 0x000000fc02047208 */ /* 0x001fca0000000000 */
[----:B------:R0:W-:Y:S04]  /*4d20*/  STL [R1+0x844], R4 ;  /* 0x0008440401007387 */ /* 0x0001e80000100800 */
[----:B0-----:R0:W5:Y:S01]  /*4d30*/  LDL.LU R4, [R1+0x848] ;  /* 0x0008480001047983 */ /* 0x0011620000300800 */
[----:B------:R-:W-:Y:S02]  /*4d40*/  FSEL R2, R252, R2, P0 ;  /* 0x00000002fc027208 */ /* 0x000fe40000000000 */
[----:B------:R-:W-:Y:S02]  /*4d50*/  FSEL R252, R3, R0, P0 ;  /* 0x0000000003fc7208 */ /* 0x000fe40000000000 */
[----:B------:R-:W-:-:S05]  /*4d60*/  FSEL R0, R0, R3, P0 ;  /* 0x0000000300007208 */ /* 0x000fca0000000000 */
[----:B------:R-:W-:-:S04]  /*4d70*/  FADD.FTZ R0, -R252, R0 ;  /* 0x00000000fc007221 */ /* 0x000fc80000010100 */
[----:B------:R-:W-:-:S06]  /*4d80*/  FMUL.FTZ R0, R0, 1.4426950216293334961 ;  /* 0x3fb8aa3b00007820 */ /* 0x000fcc0000410000 */
[----:B------:R-:W2:Y:S01]  /*4d90*/  MUFU.EX2 R0, R0 ;  /* 0x0000000000007308 */ /* 0x000ea20000000800 */
[----:B------:R0:W-:Y:S01]  /*4da0*/  STL [R1+0x83c], R252 ;  /* 0x00083cfc01007387 */ /* 0x0001e20000100800 */
[----:B--2---:R-:W-:-:S05]  /*4db0*/  FMUL.FTZ R0, R2, R0 ;  /* 0x0000000002007220 */ /* 0x004fca0000410000 */
[----:B------:R0:W-:Y:S02]  /*4dc0*/  STL [R1+0x840], R0 ;  /* 0x0008400001007387 */ /* 0x0001e40000100800 */
.L_x_28093:
[----:B------:R-:W0:Y:S04]  /*4dd0*/  LDL R2, [R1+0x834] ;  /* 0x0008340001027983 */ /* 0x000e280000100800 */
[----:B--2---:R-:W2:Y:S04]  /*4de0*/  LDL.LU R3, [R1+0x838] ;  /* 0x0008380001037983 */ /* 0x004ea80000300800 */
[----:B0--3--:R-:W3:Y:S04]  /*4df0*/  LDL R0, [R2+0x208] ;  /* 0x0002080002007983 */ /* 0x009ee80000100800 */
[----:B------:R-:W4:Y:S01]  /*4e00*/  LDL R2, [R2+0x8] ;  /* 0x0000080002027983 */ /* 0x000f220000100800 */
[----:B--2---:R-:W-:Y:S01]  /*4e10*/  VIADD R3, R3, 0x1 ;  /* 0x0000000103037836 */ /* 0x004fe20000000000 */
[----:B------:R-:W-:Y:S04]  /*4e20*/  BSSY B1, `(.L_x_27712) ;  /* 0x0000016000017945 */ /* 0x000fe80003800000 */
[----:B------:R0:W-:Y:S01]  /*4e30*/  STL [R1+0x838], R3 ;  /* 0x0008380301007387 */ /* 0x0001e20000100800 */
[----:B---3--:R-:W-:-:S02]  /*4e40*/  FSETP.GEU.FTZ.AND P0, PT, R251, R0, PT ;  /* 0x00000000fb00720b */ /* 0x008fc40003f1e000 */
[----:B------:R-:W-:Y:S02]  /*4e50*/  FSETP.NEU.FTZ.AND P1, PT, R251, R0, PT ;  /* 0x00000000fb00720b */ /* 0x000fe40003f3d000 */
[C---:B------:R-:W-:Y:S02]  /*4e60*/  ISETP.EQ.OR P0, PT, R7.reuse, -0x1, !P0 ;  /* 0xffffffff0700780c */ /* 0x040fe40004702670 */
[----:B----4-:R-:W-:-:S04]  /*4e70*/  ISETP.LE.OR P1, PT, R7, R2, P1 ;  /* 0x000000020700720c */ /* 0x010fc80000f23670 */
[----:B------:R-:W-:Y:S02]  /*4e80*/  PLOP3.LUT P2, PT, P0, P1, PT, 0x8, 0x0 ;  /* 0x000000000000781c */ /* 0x000fe40000742170 */
[----:B------:R-:W-:-:S11]  /*4e90*/  ISETP.NE.AND P1, PT, R3, 0x80, PT ;  /* 0x000000800300780c */ /* 0x000fd60003f25270 */
[----:B------:R-:W-:Y:S02]  /*4ea0*/  @!P2 IMAD.MOV.U32 R251, RZ, RZ, R0 ;  /* 0x000000fffffba224 */ /* 0x000fe400078e0000 */
[----:B------:R-:W-:-:S03]  /*4eb0*/  @!P2 IMAD.MOV.U32 R7, RZ, RZ, R2 ;  /* 0x000000ffff07a224 */ /* 0x000fc600078e0002 */
[----:B------:R-:W-:-:S04]  /*4ec0*/  FSETP.GT.FTZ.AND P0, PT, R251, R250, PT ;  /* 0x000000fafb00720b */ /* 0x000fc80003f14000 */
[----:B------:R-:W-:-:S13]  /*4ed0*/  ISETP.EQ.OR P0, PT, R6, -0x1, P0 ;  /* 0xffffffff0600780c */ /* 0x000fda0000702670 */
[----:B0-----:R-:W-:Y:S05]  /*4ee0*/  @P0 BRA `(.L_x_27713) ;  /* 0x0000000000140947 */ /* 0x001fea0003800000 */
[----:B------:R-:W-:Y:S01]  /*4ef0*/  FSETP.NEU.FTZ.AND P0, PT, R251, R250, PT ;  /* 0x000000fafb00720b */ /* 0x000fe20003f1d000 */
[----:B------:R-:W-:Y:S01]  /*4f00*/  IMAD.MOV.U32 R0, RZ, RZ, R250 ;  /* 0x000000ffff007224 */ /* 0x000fe200078e00fa */
[-C--:B------:R-:W-:Y:S02]  /*4f10*/  MOV R3, R6.reuse ;  /* 0x0000000600037202 */ /* 0x080fe40000000f00 */
[----:B------:R-:W-:-:S13]  /*4f20*/  ISETP.GE.OR P0, PT, R7, R6, P0 ;  /* 0x000000060700720c */ /* 0x000fda0000706670 */
[----:B------:R-:W-:Y:S05]  /*4f30*/  @P0 BRA `(.L_x_27714) ;  /* 0x0000000000100947 */ /* 0x000fea0003800000 */
.L_x_27713:
[----:B------:R-:W-:Y:S01]  /*4f40*/  IMAD.MOV.U32 R3, RZ, RZ, R7 ;  /* 0x000000ffff037224 */ /* 0x000fe200078e0007 */
[----:B------:R-:W-:Y:S01]  /*4f50*/  MOV R7, R6 ;  /* 0x0000000600077202 */ /* 0x000fe20000000f00 */
[----:B------:R-:W-:Y:S02]  /*4f60*/  IMAD.MOV.U32 R0, RZ, RZ, R251 ;  /* 0x000000ffff007224 */ /* 0x000fe400078e00fb */
[----:B------:R-:W-:-:S07]  /*4f70*/  IMAD.MOV.U32 R251, RZ, RZ, R250 ;  /* 0x000000fffffb7224 */ /* 0x000fce00078e00fa */
.L_x_27714:
[----:B------:R-:W-:Y:S05]  /*4f80*/  BSYNC B1 ;  /* 0x0000000000017941 */ /* 0x000fea0003800000 */
.L_x_27712:
[----:B------:R-:W-:Y:S01]  /*4f90*/  FSETP.GT.FTZ.AND P0, PT, R0, R249, PT ;  /* 0x000000f90000720b */ /* 0x000fe20003f14000 */
[----:B------:R-:W-:Y:S03]  /*4fa0*/  BSSY B1, `(.L_x_27715) ;  /* 0x000000e000017945 */ /* 0x000fe60003800000 */
[----:B------:R-:W-:-:S13]  /*4fb0*/  ISETP.EQ.OR P0, PT, R5, -0x1, P0 ;  /* 0xffffffff0500780c */ /* 0x000fda0000702670 */
[----:B------:R-:W-:Y:S05]  /*4fc0*/  @P0 BRA `(.L_x_27716) ;  /* 0x00000000001c0947 */ /* 0x000fea0003800000 */
[----:B------:R-:W-:Y:S01]  /*4fd0*/  FSETP.NEU.FTZ.AND P0, PT, R0, R249, PT ;  /* 0x000000f90000720b */ /* 0x000fe20003f1d000 */
[----:B------:R-:W-:Y:S01]  /*4fe0*/  IMAD.MOV.U32 R252, RZ, RZ, R5 ;  /* 0x000000fffffc7224 */ /* 0x000fe200078e0005 */
[----:B------:R-:W-:Y:S01]  /*4ff0*/  MOV R6, R3 ;  /* 0x0000000300067202 */ /* 0x000fe20000000f00 */
[----:B------:R-:W-:Y:S01]  /*5000*/  IMAD.MOV.U32 R2, RZ, RZ, R249 ;  /* 0x000000ffff027224 */ /* 0x000fe200078e00f9 */
[----:B------:R-:W-:Y:S01]  /*5010*/  ISETP.GE.OR P0, PT, R3, R5, P0 ;  /* 0x000000050300720c */ /* 0x000fe20000706670 */
[----:B------:R-:W-:-:S12]  /*5020*/  IMAD.MOV.U32 R250, RZ, RZ, R0 ;  /* 0x000000fffffa7224 */ /* 0x000fd800078e0000 */
[----:B------:R-:W-:Y:S05]  /*5030*/  @P0 BRA `(.L_x_27717) ;  /* 0x0000000000100947 */ /* 0x000fea0003800000 */
.L_x_27716:
[----:B------:R-:W-:Y:S01]  /*5040*/  IMAD.MOV.U32 R252, RZ, RZ, R3 ;  /* 0x000000fffffc7224 */ /* 0x000fe200078e0003 */
[----:B------:R-:W-:Y:S01]  /*5050*/  MOV R6, R5 ;  /* 0x0000000500067202 */ /* 0x000fe20000000f00 */
[----:B------:R-:W-:Y:S02]  /*5060*/  IMAD.MOV.U32 R2, RZ, RZ, R0 ;  /* 0x000000ffff027224 */ /* 0x000fe400078e0000 */
[----:B------:R-:W-:-:S07]  /*5070*/  IMAD.MOV.U32 R250, RZ, RZ, R249 ;  /* 0x000000fffffa7224 */ /* 0x000fce00078e00f9 */
.L_x_27717:
[----:B------:R-:W-:Y:S05]  /*5080*/  BSYNC B1 ;  /* 0x0000000000017941 */ /* 0x000fea0003800000 */
.L_x_27715:
[----:B------:R-:W-:Y:S01]  /*5090*/  FSETP.GT.FTZ.AND P0, PT, R2, R248, PT ;  /* 0x000000f80200720b */ /* 0x000fe20003f14000 */
[----:B------:R-:W-:Y:S03]  /*50a0*/  BSSY B1, `(.L_x_27718) ;  /* 0x000000e000017945 */ /* 0x000fe60003800000 */
[----:B-----5:R-:W-:-:S13]  /*50b0*/  ISETP.EQ.OR P0, PT, R4, -0x1, P0 ;  /* 0xffffffff0400780c */ /* 0x020fda0000702670 */
        /* <DEDUP_REMOVED lines=8> */
.L_x_27719:
[----:B------:R-:W-:Y:S01]  /*5140*/  IMAD.MOV.U32 R3, RZ, RZ, R252 ;  /* 0x000000ffff037224 */ /* 0x000fe200078e00fc */
[----:B------:R-:W-:Y:S01]  /*5150*/  MOV R5, R4 ;  /* 0x0000000400057202 */ /* 0x000fe20000000f00 */
[----:B------:R-:W-:Y:S02]  /*5160*/  IMAD.MOV.U32 R0, RZ, RZ, R2 ;  /* 0x000000ffff007224 */ /* 0x000fe400078e0002 */
[----:B------:R-:W-:-:S07]  /*5170*/  IMAD.MOV.U32 R249, RZ, RZ, R248 ;  /* 0x000000fffff97224 */ /* 0x000fce00078e00f8 */
.L_x_27720:
[----:B------:R-:W-:Y:S05]  /*5180*/  BSYNC B1 ;  /* 0x0000000000017941 */ /* 0x000fea0003800000 */
.L_x_27718:
        /* <DEDUP_REMOVED lines=11> */
.L_x_27722:
[----:B------:R-:W-:Y:S01]  /*5240*/  IMAD.MOV.U32 R252, RZ, RZ, R3 ;  /* 0x000000fffffc7224 */ /* 0x000fe200078e0003 */
[----:B------:R-:W-:Y:S01]  /*5250*/  MOV R4, R11 ;  /* 0x0000000b00047202 */ /* 0x000fe20000000f00 */
[----:B------:R-:W-:Y:S02]  /*5260*/  IMAD.MOV.U32 R2, RZ, RZ, R0 ;  /* 0x000000ffff027224 */ /* 0x000fe400078e0000 */
[----:B------:R-:W-:-:S07]  /*5270*/  IMAD.MOV.U32 R248, RZ, RZ, R247 ;  /* 0x000000fffff87224 */ /* 0x000fce00078e00f7 */
.L_x_27723:
[----:B------:R-:W-:Y:S05]  /*5280*/  BSYNC B1 ;  /* 0x0000000000017941 */ /* 0x000fea0003800000 */
.L_x_27721:
        /* <DEDUP_REMOVED lines=11> */
.L_x_27725:
[----:B------:R-:W-:Y:S01]  /*5340*/  IMAD.MOV.U32 R3, RZ, RZ, R252 ;  /* 0x000000ffff037224 */ /* 0x000fe200078e00fc */
[----:B------:R-:W-:Y:S01]  /*5350*/  MOV R11, R10 ;  /* 0x0000000a000b7202 */ /* 0x000fe20000000f00 */
[----:B------:R-:W-:Y:S02]  /*5360*/  IMAD.MOV.U32 R0, RZ, RZ, R2 ;  /* 0x000000ffff007224 */ /* 0x000fe400078e0002 */
[----:B------:R-:W-:-:S07]  /*5370*/  IMAD.MOV.U32 R247, RZ, RZ, R246 ;  /* 0x000000fffff77224 */ /* 0x000fce00078e00f6 */
.L_x_27726:
[----:B------:R-:W-:Y:S05]  /*5380*/  BSYNC B1 ;  /* 0x0000000000017941 */ /* 0x000fea0003800000 */
.L_x_27724:
        /* <DEDUP_REMOVED lines=11> */
.L_x_27728:
[----:B------:R-:W-:Y:S01]  /*5440*/  IMAD.MOV.U32 R252, RZ, RZ, R3 ;  /* 0x000000fffffc7224 */ /* 0x000fe200078e0003 */
[----:B------:R-:W-:Y:S01]  /*5450*/  MOV R10, R9 ;  /* 0x00000009000a7202 */ /* 0x000fe20000000f00 */
[----:B------:R-:W-:Y:S02]  /*5460*/  IMAD.MOV.U32 R2, RZ, RZ, R0 ;  /* 0x000000ffff027224 */ /* 0x000fe400078e0000 */
[----:B------:R-:W-:-:S07]  /*5470*/  IMAD.MOV.U32 R246, RZ, RZ, R245 ;  /* 0x000000fffff67224 */ /* 0x000fce00078e00f5 */
.L_x_27729:
[----:B------:R-:W-:Y:S05]  /*5480*/  BSYNC B1 ;  /* 0x0000000000017941 */ /* 0x000fea0003800000 */
.L_x_27727:
        /* <DEDUP_REMOVED lines=11> */
.L_x_27731:
[----:B------:R-:W-:Y:S01]  /*5540*/  IMAD.MOV.U32 R3, RZ, RZ, R252 ;  /* 0x000000ffff037224 */ /* 0x000fe200078e00fc */
[----:B------:R-:W-:Y:S01]  /*5550*/  MOV R9, R8 ;  /* 0x0000000800097202 */ /* 0x000fe20000000f00 */
[----:B------:R-:W-:Y:S02]  /*5560*/  IMAD.MOV.U32 R0, RZ, RZ, R2 ;  /* 0x000000ffff007224 */ /* 0x000fe400078e0002 */
[----:B------:R-:W-:-:S07]  /*5570*/  IMAD.MOV.U32 R245, RZ, RZ, R244 ;  /* 0x000000fffff57224 */ /* 0x000fce00078e00f4 */
.L_x_27732:
[----:B------:R-:W-:Y:S05]  /*5580*/  BSYNC B1 ;  /* 0x0000000000017941 */ /* 0x000fea0003800000 */
.L_x_27730:
        /* <DEDUP_REMOVED lines=11> */
.L_x_27734:
[----:B------:R-:W-:Y:S01]  /*5640*/  IMAD.MOV.U32 R252, RZ, RZ, R3 ;  /* 0x000000fffffc7224 */ /* 0x000fe200078e0003 */
[----:B------:R-:W-:Y:S01]  /*5650*/  MOV R8, R15 ;  /* 0x0000000f00087202 */ /* 0x000fe20000000f00 */
[----:B------:R-:W-:Y:S02]  /*5660*/  IMAD.MOV.U32 R2, RZ, RZ, R0 ;  /* 0x000000ffff027224 */ /* 0x000fe400078e0000 */
[----:B------:R-:W-:-:S07]  /*5670*/  IMAD.MOV.U32 R244, RZ, RZ, R243 ;  /* 0x000000fffff47224 */ /* 0x000fce00078e00f3 */
.L_x_27735:
[----:B------:R-:W-:Y:S05]  /*5680*/  BSYNC B1 ;  /* 0x0000000000017941 */ /* 0x000fea0003800000 */
.L_x_27733:
        /* <DEDUP_REMOVED lines=11> */
.L_x_27737:
[----:B------:R-:W-:Y:S01]  /*5740*/  IMAD.MOV.U32 R3, RZ, RZ, R252 ;  /* 0x000000ffff037224 */ /* 0x000fe200078e00fc */
[----:B------:R-:W-:Y:S01]  /*5750*/  MOV R15, R14 ;  /* 0x0000000e000f7202 */ /* 0x000fe20000000f00 */
[----:B------:R-:W-:Y:S02]  /*5760*/  IMAD.MOV.U32 R0, RZ, RZ, R2 ;  /* 0x000000ffff007224 */ /* 0x000fe400078e0002 */
[----:B------:R-:W-:-:S07]  /*5770*/  IMAD.MOV.U32 R243, RZ, RZ, R242 ;  /* 0x000000fffff37224 */ /* 0x000fce00078e00f2 */
.L_x_27738:
[----:B------:R-:W-:Y:S05]  /*5780*/  BSYNC B1 ;  /* 0x0000000000017941 */ /* 0x000fea0003800000 */
.L_x_27736:
        /* <DEDUP_REMOVED lines=11> */
.L_x_27740:
[----:B------:R-:W-:Y:S01]  /*5840*/  IMAD.MOV.U32 R252, RZ, RZ, R3 ;  /* 0x000000fffffc7224 */ /* 0x000fe200078e0003 */
[----:B------:R-:W-:Y:S01]  /*5850*/  MOV R14, R13 ;  /* 0x0000000d000e7202 */ /* 0x000fe20000000f00 */
[----:B------:R-:W-:Y:S02]  /*5860*/  IMAD.MOV.U32 R2, RZ, RZ, R0 ;  /* 0x000000ffff027224 */ /* 0x000fe400078e0000 */
[----:B------:R-:W-:-:S07]  /*5870*/  IMAD.MOV.U32 R242, RZ, RZ, R241 ;  /* 0x000000fffff27224 */ /* 0x000fce00078e00f1 */
.L_x_27741:
[----:B------:R-:W-:Y:S05]  /*5880*/  BSYNC B1 ;  /* 0x0000000000017941 */ /* 0x000fea0003800000 */
.L_x_27739:
        /* <DEDUP_REMOVED lines=11> */
.L_x_27743:
[----:B------:R-:W-:Y:S01]  /*5940*/  IMAD.MOV.U32 R3, RZ, RZ, R252 ;  /* 0x000000ffff037224 */ /* 0x000fe200078e00fc */
[----:B------:R-:W-:Y:S01]  /*5950*/  MOV R13, R12 ;  /* 0x0000000c000d7202 */ /* 0x000fe20000000f00 */
[----:B------:R-:W-:Y:S02]  /*5960*/  IMAD.MOV.U32 R0, RZ, RZ, R2 ;  /* 0x000000ffff007224 */ /* 0x000fe400078e0002 */
[----:B------:R-:W-:-:S07]  /*5970*/  IMAD.MOV.U32 R241, RZ, RZ, R240 ;  /* 0x000000fffff17224 */ /* 0x000fce00078e00f0 */
.L_x_27744:
[----:B------:R-:W-:Y:S05]  /*5980*/  BSYNC B1 ;  /* 0x0000000000017941 */ /* 0x000fea0003800000 */
.L_x_27742:
        /* <DEDUP_REMOVED lines=11> */
.L_x_27746:
[----:B------:R-:W-:Y:S01]  /*5a40*/  IMAD.MOV.U32 R252, RZ, RZ, R3 ;  /* 0x000000fffffc7224 */ /* 0x000fe200078e0003 */
[----:B------:R-:W-:Y:S01]  /*5a50*/  MOV R12, R19 ;  /* 0x00000013000c7202 */ /* 0x000fe20000000f00 */
[----:B------:R-:W-:Y:S02]  /*5a60*/  IMAD.MOV.U32 R2, RZ, RZ, R0 ;  /* 0x000000ffff027224 */ /* 0x000fe400078e0000 */
[----:B------:R-:W-:-:S07]  /*5a70*/  IMAD.MOV.U32 R240, RZ, RZ, R239 ;  /* 0x000000fffff07224 */ /* 0x000fce00078e00ef */
.L_x_27747:
[----:B------:R-:W-:Y:S05]  /*5a80*/  BSYNC B1 ;  /* 0x0000000000017941 */ /* 0x000fea0003800000 */
.L_x_27745:
        /* <DEDUP_REMOVED lines=11> */
.L_x_27749:
[----:B------:R-:W-:Y:S01]  /*5b40*/  IMAD.MOV.U32 R3, RZ, RZ, R252 ;  /* 0x000000ffff037224 */ /* 0x000fe200078e00fc */
[----:B------:R-:W-:Y:S01]  /*5b50*/  MOV R19, R18 ;  /* 0x0000001200137202 */ /* 0x000fe20000000f00 */
[----:B------:R-:W-:Y:S02]  /*5b60*/  IMAD.MOV.U32 R0, RZ, RZ, R2 ;  /* 0x000000ffff007224 */ /* 0x000fe400078e0002 */
[----:B------:R-:W-:-:S07]  /*5b70*/  IMAD.MOV.U32 R239, RZ, RZ, R238 ;  /* 0x000000ffffef7224 */ /* 0x000fce00078e00ee */
.L_x_27750:
[----:B------:R-:W-:Y:S05]  /*5b80*/  BSYNC B1 ;  /* 0x0000000000017941 */ /* 0x000fea0003800000 */
.L_x_27748:
        /* <DEDUP_REMOVED lines=11> */
.L_x_27752:
[----:B------:R-:W-:Y:S01]  /*5c40*/  IMAD.MOV.U32 R252, RZ, RZ, R3 ;  /* 0x000000fffffc7224 */ /* 0x000fe200078e0003 */
[----:B------:R-:W-:Y:S01]  /*5c50*/  MOV R18, R17 ;  /* 0x0000001100127202 */ /* 0x000fe20000000f00 */
[----:B------:R-:W-:Y:S02]  /*5c60*/  IMAD.MOV.U32 R2, RZ, RZ, R0 ;  /* 0x000000ffff027224 */ /* 0x000fe400078e0000 */
[----:B------:R-:W-:-:S07]  /*5c70*/  IMAD.MOV.U32 R238, RZ, RZ, R237 ;  /* 0x000000ffffee7224 */ /* 0x000fce00078e00ed */
.L_x_27753:
[----:B------:R-:W-:Y:S05]  /*5c80*/  BSYNC B1 ;  /* 0x0000000000017941 */ /* 0x000fea0003800000 */
.L_x_27751:
        /* <DEDUP_REMOVED lines=11> */
.L_x_27755:
[----:B------:R-:W-:Y:S01]  /*5d40*/  IMAD.MOV.U32 R3, RZ, RZ, R252 ;  /* 0x000000ffff037224 */ /* 0x000fe200078e00fc */
[----:B------:R-:W-:Y:S01]  /*5d50*/  MOV R17, R16 ;  /* 0x0000001000117202 */ /* 0x000fe20000000f00 */
[----:B------:R-:W-:Y:S02]  /*5d60*/  IMAD.MOV.U32 R0, RZ, RZ, R2 ;  /* 0x000000ffff007224 */ /* 0x000fe400078e0002 */
[----:B------:R-:W-:-:S07]  /*5d70*/  IMAD.MOV.U32 R237, RZ, RZ, R236 ;  /* 0x000000ffffed7224 */ /* 0x000fce00078e00ec */
.L_x_27756:
[----:B------:R-:W-:Y:S05]  /*5d80*/  BSYNC B1 ;  /* 0x0000000000017941 */ /* 0x000fea0003800000 */
.L_x_27754:
        /* <DEDUP_REMOVED lines=11> */
.L_x_27758:
[----:B------:R-:W-:Y:S01]  /*5e40*/  IMAD.MOV.U32 R252, RZ, RZ, R3 ;  /* 0x000000fffffc7224 */ /* 0x000fe200078e0003 */
[----:B------:R-:W-:Y:S01]  /*5e50*/  MOV R16, R23 ;  /* 0x0000001700107202 */ /* 0x000fe20000000f00 */
[----:B------:R-:W-:Y:S02]  /*5e60*/  IMAD.MOV.U32 R2, RZ, RZ, R0 ;  /* 0x000000ffff027224 */ /* 0x000fe400078e0000 */
[----:B------:R-:W-:-:S07]  /*5e70*/  IMAD.MOV.U32 R236, RZ, RZ, R235 ;  /* 0x000000ffffec7224 */ /* 0x000fce00078e00eb */
.L_x_27759:
[----:B------:R-:W-:Y:S05]  /*5e80*/  BSYNC B1 ;  /* 0x0000000000017941 */ /* 0x000fea0003800000 */
.L_x_27757:
        /* <DEDUP_REMOVED lines=11> */
.L_x_27761:
[----:B------:R-:W-:Y:S01]  /*5f40*/  IMAD.MOV.U32 R3, RZ, RZ, R252 ;  /* 0x000000ffff037224 */ /* 0x000fe200078e00fc */
[----:B------:R-:W-:Y:S01]  /*5f50*/  MOV R23, R22 ;  /* 0x0000001600177202 */ /* 0x000fe20000000f00 */
[----:B------:R-:W-:Y:S02]  /*5f60*/  IMAD.MOV.U32 R0, RZ, RZ, R2 ;  /* 0x000000ffff007224 */ /* 0x000fe400078e0002 */
[----:B------:R-:W-:-:S07]  /*5f70*/  IMAD.MOV.U32 R235, RZ, RZ, R234 ;  /* 0x000000ffffeb7224 */ /* 0x000fce00078e00ea */
.L_x_27762:
[----:B------:R-:W-:Y:S05]  /*5f80*/  BSYNC B1 ;  /* 0x0000000000017941 */ /* 0x000fea0003800000 */
.L_x_27760:
        /* <DEDUP_REMOVED lines=11> */
.L_x_27764:
[----:B------:R-:W-:Y:S01]  /*6040*/  IMAD.MOV.U32 R252, RZ, RZ, R3 ;  /* 0x000000fffffc7224 */ /* 0x000fe200078e0003 */
[----:B------:R-:W-:Y:S01]  /*6050*/  MOV R22, R21 ;  /* 0x0000001500167202 */ /* 0x000fe20000000f00 */
[----:B------:R-:W-:Y:S02]  /*6060*/  IMAD.MOV.U32 R2, RZ, RZ, R0 ;  /* 0x000000ffff027224 */ /* 0x000fe400078e0000 */
[----:B------:R-:W-:-:S07]  /*6070*/  IMAD.MOV.U32 R234, RZ, RZ, R233 ;  /* 0x000000ffffea7224 */ /* 0x000fce00078e00e9 */
.L_x_27765:
[----:B------:R-:W-:Y:S05]  /*6080*/  BSYNC B1 ;  /* 0x0000000000017941 */ /* 0x000fea0003800000 */
.L_x_27763:
        /* <DEDUP_REMOVED lines=11> */
.L_x_27767:
[----:B------:R-:W-:Y:S01]  /*6140*/  IMAD.MOV.U32 R3, RZ, RZ, R252 ;  /* 0x000000ffff037224 */ /* 0x000fe200078e00fc */
[----:B------:R-:W-:Y:S01]  /*6150*/  MOV R21, R20 ;  /* 0x0000001400157202 */ /* 0x000fe20000000f00 */
[----:B------:R-:W-:Y:S02]  /*6160*/  IMAD.MOV.U32 R0, RZ, RZ, R2 ;  /* 0x000000ffff007224 */ /* 0x000fe400078e0002 */
[----:B------:R-:W-:-:S07]  /*6170*/  IMAD.MOV.U32 R233, RZ, RZ, R232 ;  /* 0x000000ffffe97224 */ /* 0x000fce00078e00e8 */
.L_x_27768:
[----:B------:R-:W-:Y:S05]  /*6180*/  BSYNC B1 ;  /* 0x0000000000017941 */ /* 0x000fea0003800000 */
.L_x_27766:
        /* <DEDUP_REMOVED lines=11> */
.L_x_27770:
[----:B------:R-:W-:Y:S01]  /*6240*/  IMAD.MOV.U32 R252, RZ, RZ, R3 ;  /* 0x000000fffffc7224 */ /* 0x000fe200078e0003 */
[----:B------:R-:W-:Y:S01]  /*6250*/  MOV R20, R27 ;  /* 0x0000001b00147202 */ /* 0x000fe20000000f00 */
[----:B------:R-:W-:Y:S02]  /*6260*/  IMAD.MOV.U32 R2, RZ, RZ, R0 ;  /* 0x000000ffff027224 */ /* 0x000fe400078e0000 */
[----:B------:R-:W-:-:S07]  /*6270*/  IMAD.MOV.U32 R232, RZ, RZ, R231 ;  /* 0x000000ffffe87224 */ /* 0x000fce00078e00e7 */
.L_x_27771:
[----:B------:R-:W-:Y:S05]  /*6280*/  BSYNC B1 ;  /* 0x0000000000017941 */ /* 0x000fea0003800000 */
.L_x_27769:
        /* <DEDUP_REMOVED lines=11> */
.L_x_27773:
[----:B------:R-:W-:Y:S01]  /*6340*/  IMAD.MOV.U32 R3, RZ, RZ, R252 ;  /* 0x000000ffff037224 */ /* 0x000fe200078e00fc */
[----:B------:R-:W-:Y:S01]  /*6350*/  MOV R27, R26 ;  /* 0x0000001a001b7202 */ /* 0x000fe20000000f00 */
[----:B------:R-:W-:Y:S02]  /*6360*/  IMAD.MOV.U32 R0, RZ, RZ, R2 ;  /* 0x000000ffff007224 */ /* 0x000fe400078e0002 */
[----:B------:R-:W-:-:S07]  /*6370*/  IMAD.MOV.U32 R231, RZ, RZ, R230 ;  /* 0x000000ffffe77224 */ /* 0x000fce00078e00e6 */
.L_x_27774:
[----:B------:R-:W-:Y:S05]  /*6380*/  BSYNC B1 ;  /* 0x0000000000017941 */ /* 0x000fea0003800000 */
.L_x_27772:
        /* <DEDUP_REMOVED lines=11> */
.L_x_27776:
[----:B------:R-:W-:Y:S01]  /*6440*/  IMAD.MOV.U32 R252, RZ, RZ, R3 ;  /* 0x000000fffffc7224 */ /* 0x000fe200078e0003 */
[----:B------:R-:W-:Y:S01]  /*6450*/  MOV R26, R25 ;  /* 0x00000019001a7202 */ /* 0x000fe20000000f00 */
[----:B------:R-:W-:Y:S02]  /*6460*/  IMAD.MOV.U32 R2, RZ, RZ, R0 ;  /* 0x000000ffff027224 */ /* 0x000fe400078e0000 */
[----:B------:R-:W-:-:S07]  /*6470*/  IMAD.MOV.U32 R230, RZ, RZ, R229 ;  /* 0x000000ffffe67224 */ /* 0x000fce00078e00e5 */
.L_x_27777:
[----:B------:R-:W-:Y:S05]  /*6480*/  BSYNC B1 ;  /* 0x0000000000017941 */ /* 0x000fea0003800000 */
.L_x_27775:
        /* <DEDUP_REMOVED lines=11> */
.L_x_27779:
[----:B------:R-:W-:Y:S01]  /*6540*/  IMAD.MOV.U32 R3, RZ, RZ, R252 ;  /* 0x000000ffff037224 */ /* 0x000fe200078e00fc */
[----:B------:R-:W-:Y:S01]  /*6550*/  MOV R25, R24 ;  /* 0x0000001800197202 */ /* 0x000fe20000000f00 */
[----:B------:R-:W-:Y:S02]  /*6560*/  IMAD.MOV.U32 R0, RZ, RZ, R2 ;  /* 0x000000ffff007224 */ /* 0x000fe400078e0002 */
[----:B------:R-:W-:-:S07]  /*6570*/  IMAD.MOV.U32 R229, RZ, RZ, R228 ;  /* 0x000000ffffe57224 */ /* 0x000fce00078e00e4 */
.L_x_27780:
[----:B------:R-:W-:Y:S05]  /*6580*/  BSYNC B1 ;  /* 0x0000000000017941 */ /* 0x000fea0003800000 */
.L_x_27778:
        /* <DEDUP_REMOVED lines=11> */
.L_x_27782:
[----:B------:R-:W-:Y:S01]  /*6640*/  IMAD.MOV.U32 R252, RZ, RZ, R3 ;  /* 0x000000fffffc7224 */ /* 0x000fe200078e0003 */
[----:B------:R-:W-:Y:S01]  /*6650*/  MOV R24, R31 ;  /* 0x0000001f00187202 */ /* 0x000fe20000000f00 */
[----:B------:R-:W-:Y:S02]  /*6660*/  IMAD.MOV.U32 R2, RZ, RZ, R0 ;  /* 0x000000ffff027224 */ /* 0x000fe400078e0000 */
[----:B------:R-:W-:-:S07]  /*6670*/  IMAD.MOV.U32 R228, RZ, RZ, R227 ;  /* 0x000000ffffe47224 */ /* 0x000fce00078e00e3 */
.L_x_27783:
[----:B------:R-:W-:Y:S05]  /*6680*/  BSYNC B1 ;  /* 0x0000000000017941 */ /* 0x000fea0003800000 */
.L_x_27781:
        /* <DEDUP_REMOVED lines=11> */
.L_x_27785:
[----:B------:R-:W-:Y:S01]  /*6740*/  IMAD.MOV.U32 R3, RZ, RZ, R252 ;  /* 0x000000ffff037224 */ /* 0x000fe200078e00fc */
[----:B------:R-:W-:Y:S01]  /*6750*/  MOV R31, R30 ;  /* 0x0000001e001f7202 */ /* 0x000fe20000000f00 */
[----:B------:R-:W-:Y:S02]  /*6760*/  IMAD.MOV.U32 R0, RZ, RZ, R2 ;  /* 0x000000ffff007224 */ /* 0x000fe400078e0002 */
[----:B------:R-:W-:-:S07]  /*6770*/  IMAD.MOV.U32 R227, RZ, RZ, R226 ;  /* 0x000000ffffe37224 */ /* 0x000fce00078e00e2 */
.L_x_27786:
[----:B------:R-:W-:Y:S05]  /*6780*/  BSYNC B1 ;  /* 0x0000000000017941 */ /* 0x000fea0003800000 */
.L_x_27784:
        /* <DEDUP_REMOVED lines=11> */
.L_x_27788:
[----:B------:R-:W-:Y:S01]  /*6840*/  IMAD.MOV.U32 R252, RZ, RZ, R3 ;  /* 0x000000fffffc7224 */ /* 0x000fe200078e0003 */
[----:B------:R-:W-:Y:S01]  /*6850*/  MOV R30, R29 ;  /* 0x0000001d001e7202 */ /* 0x000fe20000000f00 */
[----:B------:R-:W-:Y:S02]  /*6860*/  IMAD.MOV.U32 R2, RZ, RZ, R0 ;  /* 0x000000ffff027224 */ /* 0x000fe400078e0000 */
[----:B------:R-:W-:-:S07]  /*6870*/  IMAD.MOV.U32 R226, RZ, RZ, R225 ;  /* 0x000000ffffe27224 */ /* 0x000fce00078e00e1 */
.L_x_27789:
[----:B------:R-:W-:Y:S05]  /*6880*/  BSYNC B1 ;  /* 0x0000000000017941 */ /* 0x000fea0003800000 */
.L_x_27787:
        /* <DEDUP_REMOVED lines=11> */
.L_x_27791:
[----:B------:R-:W-:Y:S01]  /*6940*/  IMAD.MOV.U32 R3, RZ, RZ, R252 ;  /* 0x000000ffff037224 */ /* 0x000fe200078e00fc */
[----:B------:R-:W-:Y:S01]  /*6950*/  MOV R29, R28 ;  /* 0x0000001c001d7202 */ /* 0x000fe20000000f00 */
[----:B------:R-:W-:Y:S02]  /*6960*/  IMAD.MOV.U32 R0, RZ, RZ, R2 ;  /* 0x000000ffff007224 */ /* 0x000fe400078e0002 */
[----:B------:R-:W-:-:S07]  /*6970*/  IMAD.MOV.U32 R225, RZ, RZ, R224 ;  /* 0x000000ffffe17224 */ /* 0x000fce00078e00e0 */
.L_x_27792:
[----:B------:R-:W-:Y:S05]  /*6980*/  BSYNC B1 ;  /* 0x0000000000017941 */ /* 0x000fea0003800000 */
.L_x_27790:
        /* <DEDUP_REMOVED lines=11> */
.L_x_27794:
[----:B------:R-:W-:Y:S01]  /*6a40*/  IMAD.MOV.U32 R252, RZ, RZ, R3 ;  /* 0x000000fffffc7224 */ /* 0x000fe200078e0003 */
[----:B------:R-:W-:Y:S01]  /*6a50*/  MOV R28, R35 ;  /* 0x00000023001c7202 */ /* 0x000fe20000000f00 */
[----:B------:R-:W-:Y:S02]  /*6a60*/  IMAD.MOV.U32 R2, RZ, RZ, R0 ;  /* 0x000000ffff027224 */ /* 0x000fe400078e0000 */
[----:B------:R-:W-:-:S07]  /*6a70*/  IMAD.MOV.U32 R224, RZ, RZ, R223 ;  /* 0x000000ffffe07224 */ /* 0x000fce00078e00df */
.L_x_27795:
[----:B------:R-:W-:Y:S05]  /*6a80*/  BSYNC B1 ;  /* 0x0000000000017941 */ /* 0x000fea0003800000 */
.L_x_27793:
        /* <DEDUP_REMOVED lines=11> */
.L_x_27797:
[----:B------:R-:W-:Y:S01]  /*6b40*/  IMAD.MOV.U32 R3, RZ, RZ, R252 ;  /* 0x000000ffff037224 */ /* 0x000fe200078e00fc */
[----:B------:R-:W-:Y:S01]  /*6b50*/  MOV R35, R34 ;  /* 0x0000002200237202 */ /* 0x000fe20000000f00 */
[----:B------:R-:W-:Y:S02]  /*6b60*/  IMAD.MOV.U32 R0, RZ, RZ, R2 ;  /* 0x000000ffff007224 */ /* 0x000fe400078e0002 */
[----:B------:R-:W-:-:S07]  /*6b70*/  IMAD.MOV.U32 R223, RZ, RZ, R222 ;  /* 0x000000ffffdf7224 */ /* 0x000fce00078e00de */
.L_x_27798:
[----:B------:R-:W-:Y:S05]  /*6b80*/  BSYNC B1 ;  /* 0x0000000000017941 */ /* 0x000fea0003800000 */
.L_x_27796:
        /* <DEDUP_REMOVED lines=11> */
.L_x_27800:
[----:B------:R-:W-:Y:S01]  /*6c40*/  IMAD.MOV.U32 R252, RZ, RZ, R3 ;  /* 0x000000fffffc7224 */ /* 0x000fe200078e0003 */
[----:B------:R-:W-:Y:S01]  /*6c50*/  MOV R34, R33 ;  /* 0x0000002100227202 */ /* 0x000fe20000000f00 */
[----:B------:R-:W-:Y:S02]  /*6c60*/  IMAD.MOV.U32 R2, RZ, RZ, R0 ;  /* 0x000000ffff027224 */ /* 0x000fe400078e0000 */
[----:B------:R-:W-:-:S07]  /*6c70*/  IMAD.MOV.U32 R222, RZ, RZ, R221 ;  /* 0x000000ffffde7224 */ /* 0x000fce00078e00dd */
.L_x_27801:
[----:B------:R-:W-:Y:S05]  /*6c80*/  BSYNC B1 ;  /* 0x0000000000017941 */ /* 0x000fea0003800000 */
.L_x_27799:
        /* <DEDUP_REMOVED lines=11> */
.L_x_27803:
[----:B------:R-:W-:Y:S01]  /*6d40*/  IMAD.MOV.U32 R3, RZ, RZ, R252 ;  /* 0x000000ffff037224 */ /* 0x000fe200078e00fc */
[----:B------:R-:W-:Y:S01]  /*6d50*/  MOV R33, R32 ;  /* 0x0000002000217202 */ /* 0x000fe20000000f00 */
[----:B------:R-:W-:Y:S02]  /*6d60*/  IMAD.MOV.U32 R0, RZ, RZ, R2 ;  /* 0x000000ffff007224 */ /* 0x000fe400078e0002 */
[----:B------:R-:W-:-:S07]  /*6d70*/  IMAD.MOV.U32 R221, RZ, RZ, R220 ;  /* 0x000000ffffdd7224 */ /* 0x000fce00078e00dc */
.L_x_27804:
[----:B------:R-:W-:Y:S05]  /*6d80*/  BSYNC B1 ;  /* 0x0000000000017941 */ /* 0x000fea0003800000 */
.L_x_27802:
        /* <DEDUP_REMOVED lines=11> */
.L_x_27806:
[----:B------:R-:W-:Y:S01]  /*6e40*/  IMAD.MOV.U32 R252, RZ, RZ, R3 ;  /* 0x000000fffffc7224 */ /* 0x000fe200078e0003 */
[----:B------:R-:W-:Y:S01]  /*6e50*/  MOV R32, R39 ;  /* 0x0000002700207202 */ /* 0x000fe20000000f00 */
[----:B------:R-:W-:Y:S02]  /*6e60*/  IMAD.MOV.U32 R2, RZ, RZ, R0 ;  /* 0x000000ffff027224 */ /* 0x000fe400078e0000 */
[----:B------:R-:W-:-:S07]  /*6e70*/  IMAD.MOV.U32 R220, RZ, RZ, R219 ;  /* 0x000000ffffdc7224 */ /* 0x000fce00078e00db */
.L_x_27807:
[----:B------:R-:W-:Y:S05]  /*6e80*/  BSYNC B1 ;  /* 0x0000000000017941 */ /* 0x000fea0003800000 */
.L_x_27805:
        /* <DEDUP_REMOVED lines=11> */
.L_x_27809:
[----:B------:R-:W-:Y:S01]  /*6f40*/  IMAD.MOV.U32 R3, RZ, RZ, R252 ;  /* 0x000000ffff037224 */ /* 0x000fe200078e00fc */
[----:B------:R-:W-:Y:S01]  /*6f50*/  MOV R39, R38 ;  /* 0x0000002600277202 */ /* 0x000fe20000000f00 */
[----:B------:R-:W-:Y:S02]  /*6f60*/  IMAD.MOV.U32 R0, RZ, RZ, R2 ;  /* 0x000000ffff007224 */ /* 0x000fe400078e0002 */
[----:B------:R-:W-:-:S07]  /*6f70*/  IMAD.MOV.U32 R219, RZ, RZ, R218 ;  /* 0x000000ffffdb7224 */ /* 0x000fce00078e00da */
.L_x_27810:
[----:B------:R-:W-:Y:S05]  /*6f80*/  BSYNC B1 ;  /* 0x0000000000017941 */ /* 0x000fea0003800000 */
.L_x_27808:
        /* <DEDUP_REMOVED lines=11> */
.L_x_27812:
[----:B------:R-:W-:Y:S01]  /*7040*/  IMAD.MOV.U32 R252, RZ, RZ, R3 ;  /* 0x000000fffffc7224 */ /* 0x000fe200078e0003 */
[----:B------:R-:W-:Y:S01]  /*7050*/  MOV R38, R37 ;  /* 0x0000002500267202 */ /* 0x000fe20000000f00 */
[----:B------:R-:W-:Y:S02]  /*7060*/  IMAD.MOV.U32 R2, RZ, RZ, R0 ;  /* 0x000000ffff027224 */ /* 0x000fe400078e0000 */
[----:B------:R-:W-:-:S07]  /*7070*/  IMAD.MOV.U32 R218, RZ, RZ, R217 ;  /* 0x000000ffffda7224 */ /* 0x000fce00078e00d9 */
.L_x_27813:
[----:B------:R-:W-:Y:S05]  /*7080*/  BSYNC B1 ;  /* 0x0000000000017941 */ /* 0x000fea0003800000 */
.L_x_27811:
        /* <DEDUP_REMOVED lines=11> */
.L_x_27815:
[----:B------:R-:W-:Y:S01]  /*7140*/  IMAD.MOV.U32 R3, RZ, RZ, R252 ;  /* 0x000000ffff037224 */ /* 0x000fe200078e00fc */
[----:B------:R-:W-:Y:S01]  /*7150*/  MOV R37, R36 ;  /* 0x0000002400257202 */ /* 0x000fe20000000f00 */
[----:B------:R-:W-:Y:S02]  /*7160*/  IMAD.MOV.U32 R0, RZ, RZ, R2 ;  /* 0x000000ffff007224 */ /* 0x000fe400078e0002 */
[----:B------:R-:W-:-:S07]  /*7170*/  IMAD.MOV.U32 R217, RZ, RZ, R216 ;  /* 0x000000ffffd97224 */ /* 0x000fce00078e00d8 */
.L_x_27816:
[----:B------:R-:W-:Y:S05]  /*7180*/  BSYNC B1 ;  /* 0x0000000000017941 */ /* 0x000fea0003800000 */
.L_x_27814:
        /* <DEDUP_REMOVED lines=11> */
.L_x_27818:
[----:B------:R-:W-:Y:S01]  /*7240*/  IMAD.MOV.U32 R252, RZ, RZ, R3 ;  /* 0x000000fffffc7224 */ /* 0x000fe200078e0003 */
[----:B------:R-:W-:Y:S01]  /*7250*/  MOV R36, R43 ;  /* 0x0000002b00247202 */ /* 0x000fe20000000f00 */
[----:B------:R-:W-:Y:S02]  /*7260*/  IMAD.MOV.U32 R2, RZ, RZ, R0 ;  /* 0x000000ffff027224 */ /* 0x000fe400078e0000 */
[----:B------:R-:W-:-:S07]  /*7270*/  IMAD.MOV.U32 R216, RZ, RZ, R215 ;  /* 0x000000ffffd87224 */ /* 0x000fce00078e00d7 */
.L_x_27819:
[----:B------:R-:W-:Y:S05]  /*7280*/  BSYNC B1 ;  /* 0x0000000000017941 */ /* 0x000fea0003800000 */
.L_x_27817:
        /* <DEDUP_REMOVED lines=11> */
.L_x_27821:
[----:B------:R-:W-:Y:S01]  /*7340*/  IMAD.MOV.U32 R3, RZ, RZ, R252 ;  /* 0x000000ffff037224 */ /* 0x000fe200078e00fc */
[----:B------:R-:W-:Y:S01]  /*7350*/  MOV R43, R42 ;  /* 0x0000002a002b7202 */ /* 0x000fe20000000f00 */
[----:B------:R-:W-:Y:S02]  /*7360*/  IMAD.MOV.U32 R0, RZ, RZ, R2 ;  /* 0x000000ffff007224 */ /* 0x000fe400078e0002 */
[----:B------:R-:W-:-:S07]  /*7370*/  IMAD.MOV.U32 R215, RZ, RZ, R214 ;  /* 0x000000ffffd77224 */ /* 0x000fce00078e00d6 */
.L_x_27822:
[----:B------:R-:W-:Y:S05]  /*7380*/  BSYNC B1 ;  /* 0x0000000000017941 */ /* 0x000fea0003800000 */
.L_x_27820:
        /* <DEDUP_REMOVED lines=11> */
.L_x_27824:
[----:B------:R-:W-:Y:S01]  /*7440*/  IMAD.MOV.U32 R252, RZ, RZ, R3 ;  /* 0x000000fffffc7224 */ /* 0x000fe200078e0003 */
[----:B------:R-:W-:Y:S01]  /*7450*/  MOV R42, R41 ;  /* 0x00000029002a7202 */ /* 0x000fe20000000f00 */
[----:B------:R-:W-:Y:S02]  /*7460*/  IMAD.MOV.U32 R2, RZ, RZ, R0 ;  /* 0x000000ffff027224 */ /* 0x000fe400078e0000 */
[----:B------:R-:W-:-:S07]  /*7470*/  IMAD.MOV.U32 R214, RZ, RZ, R213 ;  /* 0x000000ffffd67224 */ /* 0x000fce00078e00d5 */
.L_x_27825:
[----:B------:R-:W-:Y:S05]  /*7480*/  BSYNC B1 ;  /* 0x0000000000017941 */ /* 0x000fea0003800000 */
.L_x_27823:
        /* <DEDUP_REMOVED lines=11> */
.L_x_27827:
[----:B------:R-:W-:Y:S01]  /*7540*/  IMAD.MOV.U32 R3, RZ, RZ, R252 ;  /* 0x000000ffff037224 */ /* 0x000fe200078e00fc */
[----:B------:R-:W-:Y:S01]  /*7550*/  MOV R41, R40 ;  /* 0x0000002800297202 */ /* 0x000fe20000000f00 */
[----:B------:R-:W-:Y:S02]  /*7560*/  IMAD.MOV.U32 R0, RZ, RZ, R2 ;  /* 0x000000ffff007224 */ /* 0x000fe400078e0002 */
[----:B------:R-:W-:-:S07]  /*7570*/  IMAD.MOV.U32 R213, RZ, RZ, R212 ;  /* 0x000000ffffd57224 */ /* 0x000fce00078e00d4 */
.L_x_27828:
[----:B------:R-:W-:Y:S05]  /*7580*/  BSYNC B1 ;  /* 0x0000000000017941 */ /* 0x000fea0003800000 */
.L_x_27826:
        /* <DEDUP_REMOVED lines=11> */
.L_x_27830:
[----:B------:R-:W-:Y:S01]  /*7640*/  IMAD.MOV.U32 R252, RZ, RZ, R3 ;  /* 0x000000fffffc7224 */ /* 0x000fe200078e0003 */
[----:B------:R-:W-:Y:S01]  /*7650*/  MOV R40, R47 ;  /* 0x0000002f00287202 */ /* 0x000fe20000000f00 */
[----:B------:R-:W-:Y:S02]  /*7660*/  IMAD.MOV.U32 R2, RZ, RZ, R0 ;  /* 0x000000ffff027224 */ /* 0x000fe400078e0000 */
[----:B------:R-:W-:-:S07]  /*7670*/  IMAD.MOV.U32 R212, RZ, RZ, R211 ;  /* 0x000000ffffd47224 */ /* 0x000fce00078e00d3 */
.L_x_27831:
[----:B------:R-:W-:Y:S05]  /*7680*/  BSYNC B1 ;  /* 0x0000000000017941 */ /* 0x000fea0003800000 */
.L_x_27829:
        /* <DEDUP_REMOVED lines=11> */
.L_x_27833:
[----:B------:R-:W-:Y:S01]  /*7740*/  IMAD.MOV.U32 R3, RZ, RZ, R252 ;  /* 0x000000ffff037224 */ /* 0x000fe200078e00fc */
[----:B------:R-:W-:Y:S01]  /*7750*/  MOV R47, R46 ;  /* 0x0000002e002f7202 */ /* 0x000fe20000000f00 */
[----:B------:R-:W-:Y:S02]  /*7760*/  IMAD.MOV.U32 R0, RZ, RZ, R2 ;  /* 0x000000ffff007224 */ /* 0x000fe400078e0002 */
[----:B------:R-:W-:-:S07]  /*7770*/  IMAD.MOV.U32 R211, RZ, RZ, R210 ;  /* 0x000000ffffd37224 */ /* 0x000fce00078e00d2 */
.L_x_27834:
[----:B------:R-:W-:Y:S05]  /*7780*/  BSYNC B1 ;  /* 0x0000000000017941 */ /* 0x000fea0003800000 */
.L_x_27832:
        /* <DEDUP_REMOVED lines=11> */
.L_x_27836:
[----:B------:R-:W-:Y:S01]  /*7840*/  IMAD.MOV.U32 R252, RZ, RZ, R3 ;  /* 0x000000fffffc7224 */ /* 0x000fe200078e0003 */
[----:B------:R-:W-:Y:S01]  /*7850*/  MOV R46, R45 ;  /* 0x0000002d002e7202 */ /* 0x000fe20000000f00 */
[----:B------:R-:W-:Y:S02]  /*7860*/  IMAD.MOV.U32 R2, RZ, RZ, R0 ;  /* 0x000000ffff027224 */ /* 0x000fe400078e0000 */
[----:B------:R-:W-:-:S07]  /*7870*/  IMAD.MOV.U32 R210, RZ, RZ, R209 ;  /* 0x000000ffffd27224 */ /* 0x000fce00078e00d1 */
.L_x_27837:
[----:B------:R-:W-:Y:S05]  /*7880*/  BSYNC B1 ;  /* 0x0000000000017941 */ /* 0x000fea0003800000 */
.L_x_27835:
        /* <DEDUP_REMOVED lines=11> */
.L_x_27839:
[----:B------:R-:W-:Y:S01]  /*7940*/  IMAD.MOV.U32 R3, RZ, RZ, R252 ;  /* 0x000000ffff037224 */ /* 0x000fe200078e00fc */
[----:B------:R-:W-:Y:S01]  /*7950*/  MOV R45, R44 ;  /* 0x0000002c002d7202 */ /* 0x000fe20000000f00 */
[----:B------:R-:W-:Y:S02]  /*7960*/  IMAD.MOV.U32 R0, RZ, RZ, R2 ;  /* 0x000000ffff007224 */ /* 0x000fe400078e0002 */
[----:B------:R-:W-:-:S07]  /*7970*/  IMAD.MOV.U32 R209, RZ, RZ, R208 ;  /* 0x000000ffffd17224 */ /* 0x000fce00078e00d0 */
.L_x_27840:
[----:B------:R-:W-:Y:S05]  /*7980*/  BSYNC B1 ;  /* 0x0000000000017941 */ /* 0x000fea0003800000 */
.L_x_27838:
        /* <DEDUP_REMOVED lines=11> */
.L_x_27842:
[----:B------:R-:W-:Y:S01]  /*7a40*/  IMAD.MOV.U32 R252, RZ, RZ, R3 ;  /* 0x000000fffffc7224 */ /* 0x000fe200078e0003 */
[----:B------:R-:W-:Y:S01]  /*7a50*/  MOV R44, R51 ;  /* 0x00000033002c7202 */ /* 0x000fe20000000f00 */
[----:B------:R-:W-:Y:S02]  /*7a60*/  IMAD.MOV.U32 R2, RZ, RZ, R0 ;  /* 0x000000ffff027224 */ /* 0x000fe400078e0000 */
[----:B------:R-:W-:-:S07]  /*7a70*/  IMAD.MOV.U32 R208, RZ, RZ, R207 ;  /* 0x000000ffffd07224 */ /* 0x000fce00078e00cf */
.L_x_27843:
[----:B------:R-:W-:Y:S05]  /*7a80*/  BSYNC B1 ;  /* 0x0000000000017941 */ /* 0x000fea0003800000 */
.L_x_27841:
        /* <DEDUP_REMOVED lines=11> */
.L_x_27845:
[----:B------:R-:W-:Y:S01]  /*7b40*/  IMAD.MOV.U32 R3, RZ, RZ, R252 ;  /* 0x000000ffff037224 */ /* 0x000fe200078e00fc */
[----:B------:R-:W-:Y:S01]  /*7b50*/  MOV R51, R50 ;  /* 0x0000003200337202 */ /* 0x000fe20000000f00 */
[----:B------:R-:W-:Y:S02]  /*7b60*/  IMAD.MOV.U32 R0, RZ, RZ, R2 ;  /* 0x000000ffff007224 */ /* 0x000fe400078e0002 */
[----:B------:R-:W-:-:S07]  /*7b70*/  IMAD.MOV.U32 R207, RZ, RZ, R206 ;  /* 0x000000ffffcf7224 */ /* 0x000fce00078e00ce */
.L_x_27846:
[----:B------:R-:W-:Y:S05]  /*7b80*/  BSYNC B1 ;  /* 0x0000000000017941 */ /* 0x000fea0003800000 */
.L_x_27844:
        /* <DEDUP_REMOVED lines=11> */
.L_x_27848:
[----:B------:R-:W-:Y:S01]  /*7c40*/  IMAD.MOV.U32 R252, RZ, RZ, R3 ;  /* 0x000000fffffc7224 */ /* 0x000fe200078e0003 */
[----:B------:R-:W-:Y:S01]  /*7c50*/  MOV R50, R49 ;  /* 0x0000003100327202 */ /* 0x000fe20000000f00 */
[----:B------:R-:W-:Y:S02]  /*7c60*/  IMAD.MOV.U32 R2, RZ, RZ, R0 ;  /* 0x000000ffff027224 */ /* 0x000fe400078e0000 */
[----:B------:R-:W-:-:S07]  /*7c70*/  IMAD.MOV.U32 R206, RZ, RZ, R205 ;  /* 0x000000ffffce7224 */ /* 0x000fce00078e00cd */
.L_x_27849:
[----:B------:R-:W-:Y:S05]  /*7c80*/  BSYNC B1 ;  /* 0x0000000000017941 */ /* 0x000fea0003800000 */
.L_x_27847:
        /* <DEDUP_REMOVED lines=11> */
.L_x_27851:
[----:B------:R-:W-:Y:S01]  /*7d40*/  IMAD.MOV.U32 R3, RZ, RZ, R252 ;  /* 0x000000ffff037224 */ /* 0x000fe200078e00fc */
[----:B------:R-:W-:Y:S01]  /*7d50*/  MOV R49, R48 ;  /* 0x0000003000317202 */ /* 0x000fe20000000f00 */
[----:B------:R-:W-:Y:S02]  /*7d60*/  IMAD.MOV.U32 R0, RZ, RZ, R2 ;  /* 0x000000ffff007224 */ /* 0x000fe400078e0002 */
[----:B------:R-:W-:-:S07]  /*7d70*/  IMAD.MOV.U32 R205, RZ, RZ, R204 ;  /* 0x000000ffffcd7224 */ /* 0x000fce00078e00cc */
.L_x_27852:
[----:B------:R-:W-:Y:S05]  /*7d80*/  BSYNC B1 ;  /* 0x0000000000017941 */ /* 0x000fea0003800000 */
.L_x_27850:
        /* <DEDUP_REMOVED lines=11> */
.L_x_27854:
[----:B------:R-:W-:Y:S01]  /*7e40*/  IMAD.MOV.U32 R252, RZ, RZ, R3 ;  /* 0x000000fffffc7224 */ /* 0x000fe200078e0003 */
[----:B------:R-:W-:Y:S01]  /*7e50*/  MOV R48, R55 ;  /* 0x0000003700307202 */ /* 0x000fe20000000f00 */
[----:B------:R-:W-:Y:S02]  /*7e60*/  IMAD.MOV.U32 R2, RZ, RZ, R0 ;  /* 0x000000ffff027224 */ /* 0x000fe400078e0000 */
[----:B------:R-:W-:-:S07]  /*7e70*/  IMAD.MOV.U32 R204, RZ, RZ, R203 ;  /* 0x000000ffffcc7224 */ /* 0x000fce00078e00cb */
.L_x_27855:
[----:B------:R-:W-:Y:S05]  /*7e80*/  BSYNC B1 ;  /* 0x0000000000017941 */ /* 0x000fea0003800000 */
.L_x_27853:
        /* <DEDUP_REMOVED lines=11> */
.L_x_27857:
[----:B------:R-:W-:Y:S01]  /*7f40*/  IMAD.MOV.U32 R3, RZ, RZ, R252 ;  /* 0x000000ffff037224 */ /* 0x000fe200078e00fc */
[----:B------:R-:W-:Y:S01]  /*7f50*/  MOV R55, R54 ;  /* 0x0000003600377202 */ /* 0x000fe20000000f00 */
[----:B------:R-:W-:Y:S02]  /*7f60*/  IMAD.MOV.U32 R0, RZ, RZ, R2 ;  /* 0x000000ffff007224 */ /* 0x000fe400078e0002 */
[----:B------:R-:W-:-:S07]  /*7f70*/  IMAD.MOV.U32 R203, RZ, RZ, R202 ;  /* 0x000000ffffcb7224 */ /* 0x000fce00078e00ca */
.L_x_27858:
[----:B------:R-:W-:Y:S05]  /*7f80*/  BSYNC B1 ;  /* 0x0000000000017941 */ /* 0x000fea0003800000 */
.L_x_27856:
        /* <DEDUP_REMOVED lines=11> */
.L_x_27860:
[----:B------:R-:W-:Y:S01]  /*8040*/  IMAD.MOV.U32 R252, RZ, RZ, R3 ;  /* 0x000000fffffc7224 */ /* 0x000fe200078e0003 */
[----:B------:R-:W-:Y:S01]  /*8050*/  MOV R54, R53 ;  /* 0x0000003500367202 */ /* 0x000fe20000000f00 */
[----:B------:R-:W-:Y:S02]  /*8060*/  IMAD.MOV.U32 R2, RZ, RZ, R0 ;  /* 0x000000ffff027224 */ /* 0x000fe400078e0000 */
[----:B------:R-:W-:-:S07]  /*8070*/  IMAD.MOV.U32 R202, RZ, RZ, R201 ;  /* 0x000000ffffca7224 */ /* 0x000fce00078e00c9 */
.L_x_27861:
[----:B------:R-:W-:Y:S05]  /*8080*/  BSYNC B1 ;  /* 0x0000000000017941 */ /* 0x000fea0003800000 */
.L_x_27859:
        /* <DEDUP_REMOVED lines=11> */
.L_x_27863:
[----:B------:R-:W-:Y:S01]  /*8140*/  IMAD.MOV.U32 R3, RZ, RZ, R252 ;  /* 0x000000ffff037224 */ /* 0x000fe200078e00fc */
[----:B------:R-:W-:Y:S01]  /*8150*/  MOV R53, R52 ;  /* 0x0000003400357202 */ /* 0x000fe20000000f00 */
[----:B------:R-:W-:Y:S02]  /*8160*/  IMAD.MOV.U32 R0, RZ, RZ, R2 ;  /* 0x000000ffff007224 */ /* 0x000fe400078e0002 */
[----:B------:R-:W-:-:S07]  /*8170*/  IMAD.MOV.U32 R201, RZ, RZ, R200 ;  /* 0x000000ffffc97224 */ /* 0x000fce00078e00c8 */
.L_x_27864:
[----:B------:R-:W-:Y:S05]  /*8180*/  BSYNC B1 ;  /* 0x0000000000017941 */ /* 0x000fea0003800000 */
.L_x_27862:
        /* <DEDUP_REMOVED lines=11> */
.L_x_27866:
[----:B------:R-:W-:Y:S01]  /*8240*/  IMAD.MOV.U32 R252, RZ, RZ, R3 ;  /* 0x000000fffffc7224 */ /* 0x000fe200078e0003 */
[----:B------:R-:W-:Y:S01]  /*8250*/  MOV R52, R59 ;  /* 0x0000003b00347202 */ /* 0x000fe20000000f00 */
[----:B------:R-:W-:Y:S02]  /*8260*/  IMAD.MOV.U32 R2, RZ, RZ, R0 ;  /* 0x000000ffff027224 */ /* 0x000fe400078e0000 */
[----:B------:R-:W-:-:S07]  /*8270*/  IMAD.MOV.U32 R200, RZ, RZ, R199 ;  /* 0x000000ffffc87224 */ /* 0x000fce00078e00c7 */
.L_x_27867:
[----:B------:R-:W-:Y:S05]  /*8280*/  BSYNC B1 ;  /* 0x0000000000017941 */ /* 0x000fea0003800000 */
.L_x_27865:
        /* <DEDUP_REMOVED lines=11> */
.L_x_27869:
[----:B------:R-:W-:Y:S01]  /*8340*/  IMAD.MOV.U32 R3, RZ, RZ, R252 ;  /* 0x000000ffff037224 */ /* 0x000fe200078e00fc */
[----:B------:R-:W-:Y:S01]  /*8350*/  MOV R59, R58 ;  /* 0x0000003a003b7202 */ /* 0x000fe20000000f00 */
[----:B------:R-:W-:Y:S02]  /*8360*/  IMAD.MOV.U32 R0, RZ, RZ, R2 ;  /* 0x000000ffff007224 */ /* 0x000fe400078e0002 */
[----:B------:R-:W-:-:S07]  /*8370*/  IMAD.MOV.U32 R199, RZ, RZ, R198 ;  /* 0x000000ffffc77224 */ /* 0x000fce00078e00c6 */
.L_x_27870:
[----:B------:R-:W-:Y:S05]  /*8380*/  BSYNC B1 ;  /* 0x0000000000017941 */ /* 0x000fea0003800000 */
.L_x_27868:
        /* <DEDUP_REMOVED lines=11> */
.L_x_27872:
[----:B------:R-:W-:Y:S01]  /*8440*/  IMAD.MOV.U32 R252, RZ, RZ, R3 ;  /* 0x000000fffffc7224 */ /* 0x000fe200078e0003 */
[----:B------:R-:W-:Y:S01]  /*8450*/  MOV R58, R57 ;  /* 0x00000039003a7202 */ /* 0x000fe20000000f00 */
[----:B------:R-:W-:Y:S02]  /*8460*/  IMAD.MOV.U32 R2, RZ, RZ, R0 ;  /* 0x000000ffff027224 */ /* 0x000fe400078e0000 */
[----:B------:R-:W-:-:S07]  /*8470*/  IMAD.MOV.U32 R198, RZ, RZ, R197 ;  /* 0x000000ffffc67224 */ /* 0x000fce00078e00c5 */
.L_x_27873:
[----:B------:R-:W-:Y:S05]  /*8480*/  BSYNC B1 ;  /* 0x0000000000017941 */ /* 0x000fea0003800000 */
.L_x_27871:
        /* <DEDUP_REMOVED lines=11> */
.L_x_27875:
[----:B------:R-:W-:Y:S01]  /*8540*/  IMAD.MOV.U32 R3, RZ, RZ, R252 ;  /* 0x000000ffff037224 */ /* 0x000fe200078e00fc */
[----:B------:R-:W-:Y:S01]  /*8550*/  MOV R57, R56 ;  /* 0x0000003800397202 */ /* 0x000fe20000000f00 */
[----:B------:R-:W-:Y:S02]  /*8560*/  IMAD.MOV.U32 R0, RZ, RZ, R2 ;  /* 0x000000ffff007224 */ /* 0x000fe400078e0002 */
[----:B------:R-:W-:-:S07]  /*8570*/  IMAD.MOV.U32 R197, RZ, RZ, R196 ;  /* 0x000000ffffc57224 */ /* 0x000fce00078e00c4 */
.L_x_27876:
[----:B------:R-:W-:Y:S05]  /*8580*/  BSYNC B1 ;  /* 0x0000000000017941 */ /* 0x000fea0003800000 */
.L_x_27874:
        /* <DEDUP_REMOVED lines=11> */
.L_x_27878:
[----:B------:R-:W-:Y:S01]  /*8640*/  IMAD.MOV.U32 R252, RZ, RZ, R3 ;  /* 0x000000fffffc7224 */ /* 0x000fe200078e0003 */
[----:B------:R-:W-:Y:S01]  /*8650*/  MOV R56, R63 ;  /* 0x0000003f00387202 */ /* 0x000fe20000000f00 */
[----:B------:R-:W-:Y:S02]  /*8660*/  IMAD.MOV.U32 R2, RZ, RZ, R0 ;  /* 0x000000ffff027224 */ /* 0x000fe400078e0000 */
[----:B------:R-:W-:-:S07]  /*8670*/  IMAD.MOV.U32 R196, RZ, RZ, R195 ;  /* 0x000000ffffc47224 */ /* 0x000fce00078e00c3 */
.L_x_27879:
[----:B------:R-:W-:Y:S05]  /*8680*/  BSYNC B1 ;  /* 0x0000000000017941 */ /* 0x000fea0003800000 */
.L_x_27877:
        /* <DEDUP_REMOVED lines=11> */
.L_x_27881:
[----:B------:R-:W-:Y:S01]  /*8740*/  IMAD.MOV.U32 R3, RZ, RZ, R252 ;  /* 0x000000ffff037224 */ /* 0x000fe200078e00fc */
[----:B------:R-:W-:Y:S01]  /*8750*/  MOV R63, R62 ;  /* 0x0000003e003f7202 */ /* 0x000fe20000000f00 */
[----:B------:R-:W-:Y:S02]  /*8760*/  IMAD.MOV.U32 R0, RZ, RZ, R2 ;  /* 0x000000ffff007224 */ /* 0x000fe400078e0002 */
[----:B------:R-:W-:-:S07]  /*8770*/  IMAD.MOV.U32 R195, RZ, RZ, R194 ;  /* 0x000000ffffc37224 */ /* 0x000fce00078e00c2 */
.L_x_27882:
[----:B------:R-:W-:Y:S05]  /*8780*/  BSYNC B1 ;  /* 0x0000000000017941 */ /* 0x000fea0003800000 */
.L_x_27880:
        /* <DEDUP_REMOVED lines=11> */
.L_x_27884:
[----:B------:R-:W-:Y:S01]  /*8840*/  IMAD.MOV.U32 R252, RZ, RZ, R3 ;  /* 0x000000fffffc7224 */ /* 0x000fe200078e0003 */
[----:B------:R-:W-:Y:S01]  /*8850*/  MOV R62, R61 ;  /* 0x0000003d003e7202 */ /* 0x000fe20000000f00 */
[----:B------:R-:W-:Y:S02]  /*8860*/  IMAD.MOV.U32 R2, RZ, RZ, R0 ;  /* 0x000000ffff027224 */ /* 0x000fe400078e0000 */
[----:B------:R-:W-:-:S07]  /*8870*/  IMAD.MOV.U32 R194, RZ, RZ, R193 ;  /* 0x000000ffffc27224 */ /* 0x000fce00078e00c1 */
.L_x_27885:
[----:B------:R-:W-:Y:S05]  /*8880*/  BSYNC B1 ;  /* 0x0000000000017941 */ /* 0x000fea0003800000 */
.L_x_27883:
        /* <DEDUP_REMOVED lines=11> */
.L_x_27887:
[----:B------:R-:W-:Y:S01]  /*8940*/  IMAD.MOV.U32 R3, RZ, RZ, R252 ;  /* 0x000000ffff037224 */ /* 0x000fe200078e00fc */
[----:B------:R-:W-:Y:S01]  /*8950*/  MOV R61, R60 ;  /* 0x0000003c003d7202 */ /* 0x000fe20000000f00 */
[----:B------:R-:W-:Y:S02]  /*8960*/  IMAD.MOV.U32 R0, RZ, RZ, R2 ;  /* 0x000000ffff007224 */ /* 0x000fe400078e0002 */
[----:B------:R-:W-:-:S07]  /*8970*/  IMAD.MOV.U32 R193, RZ, RZ, R192 ;  /* 0x000000ffffc17224 */ /* 0x000fce00078e00c0 */
.L_x_27888:
[----:B------:R-:W-:Y:S05]  /*8980*/  BSYNC B1 ;  /* 0x0000000000017941 */ /* 0x000fea0003800000 */
.L_x_27886:
        /* <DEDUP_REMOVED lines=11> */
.L_x_27890:
[----:B------:R-:W-:Y:S01]  /*8a40*/  IMAD.MOV.U32 R252, RZ, RZ, R3 ;  /* 0x000000fffffc7224 */ /* 0x000fe200078e0003 */
[----:B------:R-:W-:Y:S01]  /*8a50*/  MOV R60, R67 ;  /* 0x00000043003c7202 */ /* 0x000fe20000000f00 */
[----:B------:R-:W-:Y:S02]  /*8a60*/  IMAD.MOV.U32 R2, RZ, RZ, R0 ;  /* 0x000000ffff027224 */ /* 0x000fe400078e0000 */
[----:B------:R-:W-:-:S07]  /*8a70*/  IMAD.MOV.U32 R192, RZ, RZ, R191 ;  /* 0x000000ffffc07224 */ /* 0x000fce00078e00bf */
.L_x_27891:
[----:B------:R-:W-:Y:S05]  /*8a80*/  BSYNC B1 ;  /* 0x0000000000017941 */ /* 0x000fea0003800000 */
.L_x_27889:
        /* <DEDUP_REMOVED lines=11> */
.L_x_27893:
[----:B------:R-:W-:Y:S01]  /*8b40*/  IMAD.MOV.U32 R3, RZ, RZ, R252 ;  /* 0x000000ffff037224 */ /* 0x000fe200078e00fc */
[----:B------:R-:W-:Y:S01]  /*8b50*/  MOV R67, R66 ;  /* 0x0000004200437202 */ /* 0x000fe20000000f00 */
[----:B------:R-:W-:Y:S02]  /*8b60*/  IMAD.MOV.U32 R0, RZ, RZ, R2 ;  /* 0x000000ffff007224 */ /* 0x000fe400078e0002 */
[----:B------:R-:W-:-:S07]  /*8b70*/  IMAD.MOV.U32 R191, RZ, RZ, R190 ;  /* 0x000000ffffbf7224 */ /* 0x000fce00078e00be */
.L_x_27894:
[----:B------:R-:W-:Y:S05]  /*8b80*/  BSYNC B1 ;  /* 0x0000000000017941 */ /* 0x000fea0003800000 */
.L_x_27892:
        /* <DEDUP_REMOVED lines=11> */
.L_x_27896:
[----:B------:R-:W-:Y:S01]  /*8c40*/  IMAD.MOV.U32 R252, RZ, RZ, R3 ;  /* 0x000000fffffc7224 */ /* 0x000fe200078e0003 */
[----:B------:R-:W-:Y:S01]  /*8c50*/  MOV R66, R65 ;  /* 0x0000004100427202 */ /* 0x000fe20000000f00 */
[----:B------:R-:W-:Y:S02]  /*8c60*/  IMAD.MOV.U32 R2, RZ, RZ, R0 ;  /* 0x000000ffff027224 */ /* 0x000fe400078e0000 */
[----:B------:R-:W-:-:S07]  /*8c70*/  IMAD.MOV.U32 R190, RZ, RZ, R189 ;  /* 0x000000ffffbe7224 */ /* 0x000fce00078e00bd */
.L_x_27897:
[----:B------:R-:W-:Y:S05]  /*8c80*/  BSYNC B1 ;  /* 0x0000000000017941 */ /* 0x000fea0003800000 */
.L_x_27895:
        /* <DEDUP_REMOVED lines=11> */
.L_x_27899:
[----:B------:R-:W-:Y:S01]  /*8d40*/  IMAD.MOV.U32 R3, RZ, RZ, R252 ;  /* 0x000000ffff037224 */ /* 0x000fe200078e00fc */
[----:B------:R-:W-:Y:S01]  /*8d50*/  MOV R65, R64 ;  /* 0x0000004000417202 */ /* 0x000fe20000000f00 */
[----:B------:R-:W-:Y:S02]  /*8d60*/  IMAD.MOV.U32 R0, RZ, RZ, R2 ;  /* 0x000000ffff007224 */ /* 0x000fe400078e0002 */
[----:B------:R-:W-:-:S07]  /*8d70*/  IMAD.MOV.U32 R189, RZ, RZ, R188 ;  /* 0x000000ffffbd7224 */ /* 0x000fce00078e00bc */
.L_x_27900:
[----:B------:R-:W-:Y:S05]  /*8d80*/  BSYNC B1 ;  /* 0x0000000000017941 */ /* 0x000fea0003800000 */
.L_x_27898:
        /* <DEDUP_REMOVED lines=11> */
.L_x_27902:
[----:B------:R-:W-:Y:S01]  /*8e40*/  IMAD.MOV.U32 R252, RZ, RZ, R3 ;  /* 0x000000fffffc7224 */ /* 0x000fe200078e0003 */
[----:B------:R-:W-:Y:S01]  /*8e50*/  MOV R64, R71 ;  /* 0x0000004700407202 */ /* 0x000fe20000000f00 */
[----:B------:R-:W-:Y:S02]  /*8e60*/  IMAD.MOV.U32 R2, RZ, RZ, R0 ;  /* 0x000000ffff027224 */ /* 0x000fe400078e0000 */
[----:B------:R-:W-:-:S07]  /*8e70*/  IMAD.MOV.U32 R188, RZ, RZ, R187 ;  /* 0x000000ffffbc7224 */ /* 0x000fce00078e00bb */
.L_x_27903:
[----:B------:R-:W-:Y:S05]  /*8e80*/  BSYNC B1 ;  /* 0x0000000000017941 */ /* 0x000fea0003800000 */
.L_x_27901:
        /* <DEDUP_REMOVED lines=11> */
.L_x_27905:
[----:B------:R-:W-:Y:S01]  /*8f40*/  IMAD.MOV.U32 R3, RZ, RZ, R252 ;  /* 0x000000ffff037224 */ /* 0x000fe200078e00fc */
[----:B------:R-:W-:Y:S01]  /*8f50*/  MOV R71, R70 ;  /* 0x0000004600477202 */ /* 0x000fe20000000f00 */
[----:B------:R-:W-:Y:S02]  /*8f60*/  IMAD.MOV.U32 R0, RZ, RZ, R2 ;  /* 0x000000ffff007224 */ /* 0x000fe400078e0002 */
[----:B------:R-:W-:-:S07]  /*8f70*/  IMAD.MOV.U32 R187, RZ, RZ, R186 ;  /* 0x000000ffffbb7224 */ /* 0x000fce00078e00ba */
.L_x_27906:
[----:B------:R-:W-:Y:S05]  /*8f80*/  BSYNC B1 ;  /* 0x0000000000017941 */ /* 0x000fea0003800000 */
.L_x_27904:
        /* <DEDUP_REMOVED lines=11> */
.L_x_27908:
[----:B------:R-:W-:Y:S01]  /*9040*/  IMAD.MOV.U32 R252, RZ, RZ, R3 ;  /* 0x000000fffffc7224 */ /* 0x000fe200078e0003 */
[----:B------:R-:W-:Y:S01]  /*9050*/  MOV R70, R69 ;  /* 0x0000004500467202 */ /* 0x000fe20000000f00 */
[----:B------:R-:W-:Y:S02]  /*9060*/  IMAD.MOV.U32 R2, RZ, RZ, R0 ;  /* 0x000000ffff027224 */ /* 0x000fe400078e0000 */
[----:B------:R-:W-:-:S07]  /*9070*/  IMAD.MOV.U32 R186, RZ, RZ, R185 ;  /* 0x000000ffffba7224 */ /* 0x000fce00078e00b9 */
.L_x_27909:
[----:B------:R-:W-:Y:S05]  /*9080*/  BSYNC B1 ;  /* 0x0000000000017941 */ /* 0x000fea0003800000 */
.L_x_27907:
        /* <DEDUP_REMOVED lines=11> */
.L_x_27911:
[----:B------:R-:W-:Y:S01]  /*9140*/  IMAD.MOV.U32 R3, RZ, RZ, R252 ;  /* 0x000000ffff037224 */ /* 0x000fe200078e00fc */
[----:B------:R-:W-:Y:S01]  /*9150*/  MOV R69, R68 ;  /* 0x0000004400457202 */ /* 0x000fe20000000f00 */
[----:B------:R-:W-:Y:S02]  /*9160*/  IMAD.MOV.U32 R0, RZ, RZ, R2 ;  /* 0x000000ffff007224 */ /* 0x000fe400078e0002 */
[----:B------:R-:W-:-:S07]  /*9170*/  IMAD.MOV.U32 R185, RZ, RZ, R184 ;  /* 0x000000ffffb97224 */ /* 0x000fce00078e00b8 */
.L_x_27912:
[----:B------:R-:W-:Y:S05]  /*9180*/  BSYNC B1 ;  /* 0x0000000000017941 */ /* 0x000fea0003800000 */
.L_x_27910:
        /* <DEDUP_REMOVED lines=11> */
.L_x_27914:
[----:B------:R-:W-:Y:S01]  /*9240*/  IMAD.MOV.U32 R252, RZ, RZ, R3 ;  /* 0x000000fffffc7224 */ /* 0x000fe200078e0003 */
[----:B------:R-:W-:Y:S01]  /*9250*/  MOV R68, R75 ;  /* 0x0000004b00447202 */ /* 0x000fe20000000f00 */
[----:B------:R-:W-:Y:S02]  /*9260*/  IMAD.MOV.U32 R2, RZ, RZ, R0 ;  /* 0x000000ffff027224 */ /* 0x000fe400078e0000 */
[----:B------:R-:W-:-:S07]  /*9270*/  IMAD.MOV.U32 R184, RZ, RZ, R183 ;  /* 0x000000ffffb87224 */ /* 0x000fce00078e00b7 */
.L_x_27915:
[----:B------:R-:W-:Y:S05]  /*9280*/  BSYNC B1 ;  /* 0x0000000000017941 */ /* 0x000fea0003800000 */
.L_x_27913:
        /* <DEDUP_REMOVED lines=11> */
.L_x_27917:
[----:B------:R-:W-:Y:S01]  /*9340*/  IMAD.MOV.U32 R3, RZ, RZ, R252 ;  /* 0x000000ffff037224 */ /* 0x000fe200078e00fc */
[----:B------:R-:W-:Y:S01]  /*9350*/  MOV R75, R74 ;  /* 0x0000004a004b7202 */ /* 0x000fe20000000f00 */
[----:B------:R-:W-:Y:S02]  /*9360*/  IMAD.MOV.U32 R0, RZ, RZ, R2 ;  /* 0x000000ffff007224 */ /* 0x000fe400078e0002 */
[----:B------:R-:W-:-:S07]  /*9370*/  IMAD.MOV.U32 R183, RZ, RZ, R182 ;  /* 0x000000ffffb77224 */ /* 0x000fce00078e00b6 */
.L_x_27918:
[----:B------:R-:W-:Y:S05]  /*9380*/  BSYNC B1 ;  /* 0x0000000000017941 */ /* 0x000fea0003800000 */
.L_x_27916:
        /* <DEDUP_REMOVED lines=11> */
.L_x_27920:
[----:B------:R-:W-:Y:S01]  /*9440*/  IMAD.MOV.U32 R252, RZ, RZ, R3 ;  /* 0x000000fffffc7224 */ /* 0x000fe200078e0003 */
[----:B------:R-:W-:Y:S01]  /*9450*/  MOV R74, R73 ;  /* 0x00000049004a7202 */ /* 0x000fe20000000f00 */
[----:B------:R-:W-:Y:S02]  /*9460*/  IMAD.MOV.U32 R2, RZ, RZ, R0 ;  /* 0x000000ffff027224 */ /* 0x000fe400078e0000 */
[----:B------:R-:W-:-:S07]  /*9470*/  IMAD.MOV.U32 R182, RZ, RZ, R181 ;  /* 0x000000ffffb67224 */ /* 0x000fce00078e00b5 */
.L_x_27921:
[----:B------:R-:W-:Y:S05]  /*9480*/  BSYNC B1 ;  /* 0x0000000000017941 */ /* 0x000fea0003800000 */
.L_x_27919:
        /* <DEDUP_REMOVED lines=11> */
.L_x_27923:
[----:B------:R-:W-:Y:S01]  /*9540*/  IMAD.MOV.U32 R3, RZ, RZ, R252 ;  /* 0x000000ffff037224 */ /* 0x000fe200078e00fc */
[----:B------:R-:W-:Y:S01]  /*9550*/  MOV R73, R72 ;  /* 0x0000004800497202 */ /* 0x000fe20000000f00 */
[----:B------:R-:W-:Y:S02]  /*9560*/  IMAD.MOV.U32 R0, RZ, RZ, R2 ;  /* 0x000000ffff007224 */ /* 0x000fe400078e0002 */
[----:B------:R-:W-:-:S07]  /*9570*/  IMAD.MOV.U32 R181, RZ, RZ, R180 ;  /* 0x000000ffffb57224 */ /* 0x000fce00078e00b4 */
.L_x_27924:
[----:B------:R-:W-:Y:S05]  /*9580*/  BSYNC B1 ;  /* 0x0000000000017941 */ /* 0x000fea0003800000 */
.L_x_27922:
        /* <DEDUP_REMOVED lines=11> */
.L_x_27926:
[----:B------:R-:W-:Y:S01]  /*9640*/  IMAD.MOV.U32 R252, RZ, RZ, R3 ;  /* 0x000000fffffc7224 */ /* 0x000fe200078e0003 */
[----:B------:R-:W-:Y:S01]  /*9650*/  MOV R72, R79 ;  /* 0x0000004f00487202 */ /* 0x000fe20000000f00 */
[----:B------:R-:W-:Y:S02]  /*9660*/  IMAD.MOV.U32 R2, RZ, RZ, R0 ;  /* 0x000000ffff027224 */ /* 0x000fe400078e0000 */
[----:B------:R-:W-:-:S07]  /*9670*/  IMAD.MOV.U32 R180, RZ, RZ, R179 ;  /* 0x000000ffffb47224 */ /* 0x000fce00078e00b3 */
.L_x_27927:
[----:B------:R-:W-:Y:S05]  /*9680*/  BSYNC B1 ;  /* 0x0000000000017941 */ /* 0x000fea0003800000 */
.L_x_27925:
        /* <DEDUP_REMOVED lines=11> */
.L_x_27929:
[----:B------:R-:W-:Y:S01]  /*9740*/  IMAD.MOV.U32 R3, RZ, RZ, R252 ;  /* 0x000000ffff037224 */ /* 0x000fe200078e00fc */
[----:B------:R-:W-:Y:S01]  /*9750*/  MOV R79, R78 ;  /* 0x0000004e004f7202 */ /* 0x000fe20000000f00 */
[----:B------:R-:W-:Y:S02]  /*9760*/  IMAD.MOV.U32 R0, RZ, RZ, R2 ;  /* 0x000000ffff007224 */ /* 0x000fe400078e0002 */
[----:B------:R-:W-:-:S07]  /*9770*/  IMAD.MOV.U32 R179, RZ, RZ, R178 ;  /* 0x000000ffffb37224 */ /* 0x000fce00078e00b2 */
.L_x_27930:
[----:B------:R-:W-:Y:S05]  /*9780*/  BSYNC B1 ;  /* 0x0000000000017941 */ /* 0x000fea0003800000 */
.L_x_27928:
        /* <DEDUP_REMOVED lines=11> */
.L_x_27932:
[----:B------:R-:W-:Y:S01]  /*9840*/  IMAD.MOV.U32 R252, RZ, RZ, R3 ;  /* 0x000000fffffc7224 */ /* 0x000fe200078e0003 */
[----:B------:R-:W-:Y:S01]  /*9850*/  MOV R78, R77 ;  /* 0x0000004d004e7202 */ /* 0x000fe20000000f00 */
[----:B------:R-:W-:Y:S02]  /*9860*/  IMAD.MOV.U32 R2, RZ, RZ, R0 ;  /* 0x000000ffff027224 */ /* 0x000fe400078e0000 */
[----:B------:R-:W-:-:S07]  /*9870*/  IMAD.MOV.U32 R178, RZ, RZ, R177 ;  /* 0x000000ffffb27224 */ /* 0x000fce00078e00b1 */
.L_x_27933:
[----:B------:R-:W-:Y:S05]  /*9880*/  BSYNC B1 ;  /* 0x0000000000017941 */ /* 0x000fea0003800000 */
.L_x_27931:
        /* <DEDUP_REMOVED lines=11> */
.L_x_27935:
[----:B------:R-:W-:Y:S01]  /*9940*/  IMAD.MOV.U32 R3, RZ, RZ, R252 ;  /* 0x000000ffff037224 */ /* 0x000fe200078e00fc */
[----:B------:R-:W-:Y:S01]  /*9950*/  MOV R77, R76 ;  /* 0x0000004c004d7202 */ /* 0x000fe20000000f00 */
[----:B------:R-:W-:Y:S02]  /*9960*/  IMAD.MOV.U32 R0, RZ, RZ, R2 ;  /* 0x000000ffff007224 */ /* 0x000fe400078e0002 */
[----:B------:R-:W-:-:S07]  /*9970*/  IMAD.MOV.U32 R177, RZ, RZ, R176 ;  /* 0x000000ffffb17224 */ /* 0x000fce00078e00b0 */
.L_x_27936:
[----:B------:R-:W-:Y:S05]  /*9980*/  BSYNC B1 ;  /* 0x0000000000017941 */ /* 0x000fea0003800000 */
.L_x_27934:
        /* <DEDUP_REMOVED lines=11> */
.L_x_27938:
[----:B------:R-:W-:Y:S01]  /*9a40*/  IMAD.MOV.U32 R252, RZ, RZ, R3 ;  /* 0x000000fffffc7224 */ /* 0x000fe200078e0003 */
[----:B------:R-:W-:Y:S01]  /*9a50*/  MOV R76, R83 ;  /* 0x00000053004c7202 */ /* 0x000fe20000000f00 */
[----:B------:R-:W-:Y:S02]  /*9a60*/  IMAD.MOV.U32 R2, RZ, RZ, R0 ;  /* 0x000000ffff027224 */ /* 0x000fe400078e0000 */
[----:B------:R-:W-:-:S07]  /*9a70*/  IMAD.MOV.U32 R176, RZ, RZ, R175 ;  /* 0x000000ffffb07224 */ /* 0x000fce00078e00af */
.L_x_27939:
[----:B------:R-:W-:Y:S05]  /*9a80*/  BSYNC B1 ;  /* 0x0000000000017941 */ /* 0x000fea0003800000 */
.L_x_27937:
        /* <DEDUP_REMOVED lines=11> */
.L_x_27941:
[----:B------:R-:W-:Y:S01]  /*9b40*/  IMAD.MOV.U32 R3, RZ, RZ, R252 ;  /* 0x000000ffff037224 */ /* 0x000fe200078e00fc */
[----:B------:R-:W-:Y:S01]  /*9b50*/  MOV R83, R82 ;  /* 0x0000005200537202 */ /* 0x000fe20000000f00 */
[----:B------:R-:W-:Y:S02]  /*9b60*/  IMAD.MOV.U32 R0, RZ, RZ, R2 ;  /* 0x000000ffff007224 */ /* 0x000fe400078e0002 */
[----:B------:R-:W-:-:S07]  /*9b70*/  IMAD.MOV.U32 R175, RZ, RZ, R174 ;  /* 0x000000ffffaf7224 */ /* 0x000fce00078e00ae */
.L_x_27942:
[----:B------:R-:W-:Y:S05]  /*9b80*/  BSYNC B1 ;  /* 0x0000000000017941 */ /* 0x000fea0003800000 */
.L_x_27940:
        /* <DEDUP_REMOVED lines=11> */
.L_x_27944:
[----:B------:R-:W-:Y:S01]  /*9c40*/  IMAD.MOV.U32 R252, RZ, RZ, R3 ;  /* 0x000000fffffc7224 */ /* 0x000fe200078e0003 */
[----:B------:R-:W-:Y:S01]  /*9c50*/  MOV R82, R81 ;  /* 0x0000005100527202 */ /* 0x000fe20000000f00 */
[----:B------:R-:W-:Y:S02]  /*9c60*/  IMAD.MOV.U32 R2, RZ, RZ, R0 ;  /* 0x000000ffff027224 */ /* 0x000fe400078e0000 */
[----:B------:R-:W-:-:S07]  /*9c70*/  IMAD.MOV.U32 R174, RZ, RZ, R173 ;  /* 0x000000ffffae7224 */ /* 0x000fce00078e00ad */
.L_x_27945:
[----:B------:R-:W-:Y:S05]  /*9c80*/  BSYNC B1 ;  /* 0x0000000000017941 */ /* 0x000fea0003800000 */
.L_x_27943:
        /* <DEDUP_REMOVED lines=11> */
.L_x_27947:
[----:B------:R-:W-:Y:S01]  /*9d40*/  IMAD.MOV.U32 R3, RZ, RZ, R252 ;  /* 0x000000ffff037224 */ /* 0x000fe200078e00fc */
[----:B------:R-:W-:Y:S01]  /*9d50*/  MOV R81, R80 ;  /* 0x0000005000517202 */ /* 0x000fe20000000f00 */
[----:B------:R-:W-:Y:S02]  /*9d60*/  IMAD.MOV.U32 R0, RZ, RZ, R2 ;  /* 0x000000ffff007224 */ /* 0x000fe400078e0002 */
[----:B------:R-:W-:-:S07]  /*9d70*/  IMAD.MOV.U32 R173, RZ, RZ, R172 ;  /* 0x000000ffffad7224 */ /* 0x000fce00078e00ac */
.L_x_27948:
[----:B------:R-:W-:Y:S05]  /*9d80*/  BSYNC B1 ;  /* 0x0000000000017941 */ /* 0x000fea0003800000 */
.L_x_27946:
        /* <DEDUP_REMOVED lines=11> */
.L_x_27950:
[----:B------:R-:W-:Y:S01]  /*9e40*/  IMAD.MOV.U32 R252, RZ, RZ, R3 ;  /* 0x000000fffffc7224 */ /* 0x000fe200078e0003 */
[----:B------:R-:W-:Y:S01]  /*9e50*/  MOV R80, R87 ;  /* 0x0000005700507202 */ /* 0x000fe20000000f00 */
[----:B------:R-:W-:Y:S02]  /*9e60*/  IMAD.MOV.U32 R2, RZ, RZ, R0 ;  /* 0x000000ffff027224 */ /* 0x000fe400078e0000 */
[----:B------:R-:W-:-:S07]  /*9e70*/  IMAD.MOV.U32 R172, RZ, RZ, R171 ;  /* 0x000000ffffac7224 */ /* 0x000fce00078e00ab */
.L_x_27951:
[----:B------:R-:W-:Y:S05]  /*9e80*/  BSYNC B1 ;  /* 0x0000000000017941 */ /* 0x000fea0003800000 */
.L_x_27949:
        /* <DEDUP_REMOVED lines=11> */
.L_x_27953:
[----:B------:R-:W-:Y:S01]  /*9f40*/  IMAD.MOV.U32 R3, RZ, RZ, R252 ;  /* 0x000000ffff037224 */ /* 0x000fe200078e00fc */
[----:B------:R-:W-:Y:S01]  /*9f50*/  MOV R87, R86 ;  /* 0x0000005600577202 */ /* 0x000fe20000000f00 */
[----:B------:R-:W-:Y:S02]  /*9f60*/  IMAD.MOV.U32 R0, RZ, RZ, R2 ;  /* 0x000000ffff007224 */ /* 0x000fe400078e0002 */
[----:B------:R-:W-:-:S07]  /*9f70*/  IMAD.MOV.U32 R171, RZ, RZ, R170 ;  /* 0x000000ffffab7224 */ /* 0x000fce00078e00aa */
.L_x_27954:
[----:B------:R-:W-:Y:S05]  /*9f80*/  BSYNC B1 ;  /* 0x0000000000017941 */ /* 0x000fea0003800000 */
.L_x_27952:
        /* <DEDUP_REMOVED lines=11> */
.L_x_27956:
[----:B------:R-:W-:Y:S01]  /*a040*/  IMAD.MOV.U32 R252, RZ, RZ, R3 ;  /* 0x000000fffffc7224 */ /* 0x000fe200078e0003 */
[----:B------:R-:W-:Y:S01]  /*a050*/  MOV R86, R85 ;  /* 0x0000005500567202 */ /* 0x000fe20000000f00 */
[----:B------:R-:W-:Y:S02]  /*a060*/  IMAD.MOV.U32 R2, RZ, RZ, R0 ;  /* 0x000000ffff027224 */ /* 0x000fe400078e0000 */
[----:B------:R-:W-:-:S07]  /*a070*/  IMAD.MOV.U32 R170, RZ, RZ, R169 ;  /* 0x000000ffffaa7224 */ /* 0x000fce00078e00a9 */
.L_x_27957:
[----:B------:R-:W-:Y:S05]  /*a080*/  BSYNC B1 ;  /* 0x0000000000017941 */ /* 0x000fea0003800000 */
.L_x_27955:
        /* <DEDUP_REMOVED lines=11> */
.L_x_27959:
[----:B------:R-:W-:Y:S01]  /*a140*/  IMAD.MOV.U32 R3, RZ, RZ, R252 ;  /* 0x000000ffff037224 */ /* 0x000fe200078e00fc */
[----:B------:R-:W-:Y:S01]  /*a150*/  MOV R85, R84 ;  /* 0x0000005400557202 */ /* 0x000fe20000000f00 */
[----:B------:R-:W-:Y:S02]  /*a160*/  IMAD.MOV.U32 R0, RZ, RZ, R2 ;  /* 0x000000ffff007224 */ /* 0x000fe400078e0002 */
[----:B------:R-:W-:-:S07]  /*a170*/  IMAD.MOV.U32 R169, RZ, RZ, R168 ;  /* 0x000000ffffa97224 */ /* 0x000fce00078e00a8 */
.L_x_27960:
[----:B------:R-:W-:Y:S05]  /*a180*/  BSYNC B1 ;  /* 0x0000000000017941 */ /* 0x000fea0003800000 */
.L_x_27958:
        /* <DEDUP_REMOVED lines=11> */
.L_x_27962:
[----:B------:R-:W-:Y:S01]  /*a240*/  IMAD.MOV.U32 R252, RZ, RZ, R3 ;  /* 0x000000fffffc7224 */ /* 0x000fe200078e0003 */
[----:B------:R-:W-:Y:S01]  /*a250*/  MOV R84, R91 ;  /* 0x0000005b00547202 */ /* 0x000fe20000000f00 */
[----:B------:R-:W-:Y:S02]  /*a260*/  IMAD.MOV.U32 R2, RZ, RZ, R0 ;  /* 0x000000ffff027224 */ /* 0x000fe400078e0000 */
[----:B------:R-:W-:-:S07]  /*a270*/  IMAD.MOV.U32 R168, RZ, RZ, R167 ;  /* 0x000000ffffa87224 */ /* 0x000fce00078e00a7 */
.L_x_27963:
[----:B------:R-:W-:Y:S05]  /*a280*/  BSYNC B1 ;  /* 0x0000000000017941 */ /* 0x000fea0003800000 */
.L_x_27961:
        /* <DEDUP_REMOVED lines=11> */
.L_x_27965:
[----:B------:R-:W-:Y:S01]  /*a340*/  IMAD.MOV.U32 R3, RZ, RZ, R252 ;  /* 0x000000ffff037224 */ /* 0x000fe200078e00fc */
[----:B------:R-:W-:Y:S01]  /*a350*/  MOV R91, R90 ;  /* 0x0000005a005b7202 */ /* 0x000fe20000000f00 */
[----:B------:R-:W-:Y:S02]  /*a360*/  IMAD.MOV.U32 R0, RZ, RZ, R2 ;  /* 0x000000ffff007224 */ /* 0x000fe400078e0002 */
[----:B------:R-:W-:-:S07]  /*a370*/  IMAD.MOV.U32 R167, RZ, RZ, R166 ;  /* 0x000000ffffa77224 */ /* 0x000fce00078e00a6 */
.L_x_27966:
[----:B------:R-:W-:Y:S05]  /*a380*/  BSYNC B1 ;  /* 0x0000000000017941 */ /* 0x000fea0003800000 */
.L_x_27964:
        /* <DEDUP_REMOVED lines=11> */
.L_x_27968:
[----:B------:R-:W-:Y:S01]  /*a440*/  IMAD.MOV.U32 R252, RZ, RZ, R3 ;  /* 0x000000fffffc7224 */ /* 0x000fe200078e0003 */
[----:B------:R-:W-:Y:S01]  /*a450*/  MOV R90, R89 ;  /* 0x00000059005a7202 */ /* 0x000fe20000000f00 */
[----:B------:R-:W-:Y:S02]  /*a460*/  IMAD.MOV.U32 R2, RZ, RZ, R0 ;  /* 0x000000ffff027224 */ /* 0x000fe400078e0000 */
[----:B------:R-:W-:-:S07]  /*a470*/  IMAD.MOV.U32 R166, RZ, RZ, R165 ;  /* 0x000000ffffa67224 */ /* 0x000fce00078e00a5 */
.L_x_27969:
[----:B------:R-:W-:Y:S05]  /*a480*/  BSYNC B1 ;  /* 0x0000000000017941 */ /* 0x000fea0003800000 */
.L_x_27967:
        /* <DEDUP_REMOVED lines=11> */
.L_x_27971:
[----:B------:R-:W-:Y:S01]  /*a540*/  IMAD.MOV.U32 R3, RZ, RZ, R252 ;  /* 0x000000ffff037224 */ /* 0x000fe200078e00fc */
[----:B------:R-:W-:Y:S01]  /*a550*/  MOV R89, R88 ;  /* 0x0000005800597202 */ /* 0x000fe20000000f00 */
[----:B------:R-:W-:Y:S02]  /*a560*/  IMAD.MOV.U32 R0, RZ, RZ, R2 ;  /* 0x000000ffff007224 */ /* 0x000fe400078e0002 */
[----:B------:R-:W-:-:S07]  /*a570*/  IMAD.MOV.U32 R165, RZ, RZ, R164 ;  /* 0x000000ffffa57224 */ /* 0x000fce00078e00a4 */
.L_x_27972:
[----:B------:R-:W-:Y:S05]  /*a580*/  BSYNC B1 ;  /* 0x0000000000017941 */ /* 0x000fea0003800000 */
.L_x_27970:
        /* <DEDUP_REMOVED lines=11> */
.L_x_27974:
[----:B------:R-:W-:Y:S01]  /*a640*/  IMAD.MOV.U32 R252, RZ, RZ, R3 ;  /* 0x000000fffffc7224 */ /* 0x000fe200078e0003 */
[----:B------:R-:W-:Y:S01]  /*a650*/  MOV R88, R95 ;  /* 0x0000005f00587202 */ /* 0x000fe20000000f00 */
[----:B------:R-:W-:Y:S02]  /*a660*/  IMAD.MOV.U32 R2, RZ, RZ, R0 ;  /* 0x000000ffff027224 */ /* 0x000fe400078e0000 */
[----:B------:R-:W-:-:S07]  /*a670*/  IMAD.MOV.U32 R164, RZ, RZ, R163 ;  /* 0x000000ffffa47224 */ /* 0x000fce00078e00a3 */
.L_x_27975:
[----:B------:R-:W-:Y:S05]  /*a680*/  BSYNC B1 ;  /* 0x0000000000017941 */ /* 0x000fea0003800000 */
.L_x_27973:
        /* <DEDUP_REMOVED lines=11> */
.L_x_27977:
[----:B------:R-:W-:Y:S01]  /*a740*/  IMAD.MOV.U32 R3, RZ, RZ, R252 ;  /* 0x000000ffff037224 */ /* 0x000fe200078e00fc */
[----:B------:R-:W-:Y:S01]  /*a750*/  MOV R95, R94 ;  /* 0x0000005e005f7202 */ /* 0x000fe20000000f00 */
[----:B------:R-:W-:Y:S02]  /*a760*/  IMAD.MOV.U32 R0, RZ, RZ, R2 ;  /* 0x000000ffff007224 */ /* 0x000fe400078e0002 */
[----:B------:R-:W-:-:S07]  /*a770*/  IMAD.MOV.U32 R163, RZ, RZ, R162 ;  /* 0x000000ffffa37224 */ /* 0x000fce00078e00a2 */
.L_x_27978:
[----:B------:R-:W-:Y:S05]  /*a780*/  BSYNC B1 ;  /* 0x0000000000017941 */ /* 0x000fea0003800000 */
.L_x_27976:
        /* <DEDUP_REMOVED lines=11> */
.L_x_27980:
[----:B------:R-:W-:Y:S01]  /*a840*/  IMAD.MOV.U32 R252, RZ, RZ, R3 ;  /* 0x000000fffffc7224 */ /* 0x000fe200078e0003 */
[----:B------:R-:W-:Y:S01]  /*a850*/  MOV R94, R93 ;  /* 0x0000005d005e7202 */ /* 0x000fe20000000f00 */
[----:B------:R-:W-:Y:S02]  /*a860*/  IMAD.MOV.U32 R2, RZ, RZ, R0 ;  /* 0x000000ffff027224 */ /* 0x000fe400078e0000 */
[----:B------:R-:W-:-:S07]  /*a870*/  IMAD.MOV.U32 R162, RZ, RZ, R161 ;  /* 0x000000ffffa27224 */ /* 0x000fce00078e00a1 */
.L_x_27981:
[----:B------:R-:W-:Y:S05]  /*a880*/  BSYNC B1 ;  /* 0x0000000000017941 */ /* 0x000fea0003800000 */
.L_x_27979:
        /* <DEDUP_REMOVED lines=11> */
.L_x_27983:
[----:B------:R-:W-:Y:S01]  /*a940*/  IMAD.MOV.U32 R3, RZ, RZ, R252 ;  /* 0x000000ffff037224 */ /* 0x000fe200078e00fc */
[----:B------:R-:W-:Y:S01]  /*a950*/  MOV R93, R92 ;  /* 0x0000005c005d7202 */ /* 0x000fe20000000f00 */
[----:B------:R-:W-:Y:S02]  /*a960*/  IMAD.MOV.U32 R0, RZ, RZ, R2 ;  /* 0x000000ffff007224 */ /* 0x000fe400078e0002 */
[----:B------:R-:W-:-:S07]  /*a970*/  IMAD.MOV.U32 R161, RZ, RZ, R160 ;  /* 0x000000ffffa17224 */ /* 0x000fce00078e00a0 */
.L_x_27984:
[----:B------:R-:W-:Y:S05]  /*a980*/  BSYNC B1 ;  /* 0x0000000000017941 */ /* 0x000fea0003800000 */
.L_x_27982:
        /* <DEDUP_REMOVED lines=11> */
.L_x_27986:
[----:B------:R-:W-:Y:S01]  /*aa40*/  IMAD.MOV.U32 R252, RZ, RZ, R3 ;  /* 0x000000fffffc7224 */ /* 0x000fe200078e0003 */
[----:B------:R-:W-:Y:S01]  /*aa50*/  MOV R92, R99 ;  /* 0x00000063005c7202 */ /* 0x000fe20000000f00 */
[----:B------:R-:W-:Y:S02]  /*aa60*/  IMAD.MOV.U32 R2, RZ, RZ, R0 ;  /* 0x000000ffff027224 */ /* 0x000fe400078e0000 */
[----:B------:R-:W-:-:S07]  /*aa70*/  IMAD.MOV.U32 R160, RZ, RZ, R159 ;  /* 0x000000ffffa07224 */ /* 0x000fce00078e009f */
.L_x_27987:
[----:B------:R-:W-:Y:S05]  /*aa80*/  BSYNC B1 ;  /* 0x0000000000017941 */ /* 0x000fea0003800000 */
.L_x_27985:
        /* <DEDUP_REMOVED lines=11> */
.L_x_27989:
[----:B------:R-:W-:Y:S01]  /*ab40*/  IMAD.MOV.U32 R3, RZ, RZ, R252 ;  /* 0x000000ffff037224 */ /* 0x000fe200078e00fc */
[----:B------:R-:W-:Y:S01]  /*ab50*/  MOV R99, R98 ;  /* 0x0000006200637202 */ /* 0x000fe20000000f00 */
[----:B------:R-:W-:Y:S02]  /*ab60*/  IMAD.MOV.U32 R0, RZ, RZ, R2 ;  /* 0x000000ffff007224 */ /* 0x000fe400078e0002 */
[----:B------:R-:W-:-:S07]  /*ab70*/  IMAD.MOV.U32 R159, RZ, RZ, R158 ;  /* 0x000000ffff9f7224 */ /* 0x000fce00078e009e */
.L_x_27990:
[----:B------:R-:W-:Y:S05]  /*ab80*/  BSYNC B1 ;  /* 0x0000000000017941 */ /* 0x000fea0003800000 */
.L_x_27988:
        /* <DEDUP_REMOVED lines=11> */
.L_x_27992:
[----:B------:R-:W-:Y:S01]  /*ac40*/  IMAD.MOV.U32 R252, RZ, RZ, R3 ;  /* 0x000000fffffc7224 */ /* 0x000fe200078e0003 */
[----:B------:R-:W-:Y:S01]  /*ac50*/  MOV R98, R97 ;  /* 0x0000006100627202 */ /* 0x000fe20000000f00 */
[----:B------:R-:W-:Y:S02]  /*ac60*/  IMAD.MOV.U32 R2, RZ, RZ, R0 ;  /* 0x000000ffff027224 */ /* 0x000fe400078e0000 */
[----:B------:R-:W-:-:S07]  /*ac70*/  IMAD.MOV.U32 R158, RZ, RZ, R157 ;  /* 0x000000ffff9e7224 */ /* 0x000fce00078e009d */
.L_x_27993:
[----:B------:R-:W-:Y:S05]  /*ac80*/  BSYNC B1 ;  /* 0x0000000000017941 */ /* 0x000fea0003800000 */
.L_x_27991:
        /* <DEDUP_REMOVED lines=11> */
.L_x_27995:
[----:B------:R-:W-:Y:S01]  /*ad40*/  IMAD.MOV.U32 R3, RZ, RZ, R252 ;  /* 0x000000ffff037224 */ /* 0x000fe200078e00fc */
[----:B------:R-:W-:Y:S01]  /*ad50*/  MOV R97, R96 ;  /* 0x0000006000617202 */ /* 0x000fe20000000f00 */
[----:B------:R-:W-:Y:S02]  /*ad60*/  IMAD.MOV.U32 R0, RZ, RZ, R2 ;  /* 0x000000ffff007224 */ /* 0x000fe400078e0002 */
[----:B------:R-:W-:-:S07]  /*ad70*/  IMAD.MOV.U32 R157, RZ, RZ, R156 ;  /* 0x000000ffff9d7224 */ /* 0x000fce00078e009c */
.L_x_27996:
[----:B------:R-:W-:Y:S05]  /*ad80*/  BSYNC B1 ;  /* 0x0000000000017941 */ /* 0x000fea0003800000 */
.L_x_27994:
        /* <DEDUP_REMOVED lines=11> */
.L_x_27998:
[----:B------:R-:W-:Y:S01]  /*ae40*/  IMAD.MOV.U32 R252, RZ, RZ, R3 ;  /* 0x000000fffffc7224 */ /* 0x000fe200078e0003 */
[----:B------:R-:W-:Y:S01]  /*ae50*/  MOV R96, R103 ;  /* 0x0000006700607202 */ /* 0x000fe20000000f00 */
[----:B------:R-:W-:Y:S02]  /*ae60*/  IMAD.MOV.U32 R2, RZ, RZ, R0 ;  /* 0x000000ffff027224 */ /* 0x000fe400078e0000 */
[----:B------:R-:W-:-:S07]  /*ae70*/  IMAD.MOV.U32 R156, RZ, RZ, R155 ;  /* 0x000000ffff9c7224 */ /* 0x000fce00078e009b */
.L_x_27999:
[----:B------:R-:W-:Y:S05]  /*ae80*/  BSYNC B1 ;  /* 0x0000000000017941 */ /* 0x000fea0003800000 */
.L_x_27997:
        /* <DEDUP_REMOVED lines=11> */
.L_x_28001:
[----:B------:R-:W-:Y:S01]  /*af40*/  IMAD.MOV.U32 R3, RZ, RZ, R252 ;  /* 0x000000ffff037224 */ /* 0x000fe200078e00fc */
[----:B------:R-:W-:Y:S01]  /*af50*/  MOV R103, R102 ;  /* 0x0000006600677202 */ /* 0x000fe20000000f00 */
[----:B------:R-:W-:Y:S02]  /*af60*/  IMAD.MOV.U32 R0, RZ, RZ, R2 ;  /* 0x000000ffff007224 */ /* 0x000fe400078e0002 */
[----:B------:R-:W-:-:S07]  /*af70*/  IMAD.MOV.U32 R155, RZ, RZ, R154 ;  /* 0x000000ffff9b7224 */ /* 0x000fce00078e009a */
.L_x_28002:
[----:B------:R-:W-:Y:S05]  /*af80*/  BSYNC B1 ;  /* 0x0000000000017941 */ /* 0x000fea0003800000 */
.L_x_28000:
        /* <DEDUP_REMOVED lines=11> */
.L_x_28004:
[----:B------:R-:W-:Y:S01]  /*b040*/  IMAD.MOV.U32 R252, RZ, RZ, R3 ;  /* 0x000000fffffc7224 */ /* 0x000fe200078e0003 */
[----:B------:R-:W-:Y:S01]  /*b050*/  MOV R102, R101 ;  /* 0x0000006500667202 */ /* 0x000fe20000000f00 */
[----:B------:R-:W-:Y:S02]  /*b060*/  IMAD.MOV.U32 R2, RZ, RZ, R0 ;  /* 0x000000ffff027224 */ /* 0x000fe400078e0000 */
[----:B------:R-:W-:-:S07]  /*b070*/  IMAD.MOV.U32 R154, RZ, RZ, R153 ;  /* 0x000000ffff9a7224 */ /* 0x000fce00078e0099 */
.L_x_28005:
[----:B------:R-:W-:Y:S05]  /*b080*/  BSYNC B1 ;  /* 0x0000000000017941 */ /* 0x000fea0003800000 */
.L_x_28003:
        /* <DEDUP_REMOVED lines=11> */
.L_x_28007:
[----:B------:R-:W-:Y:S01]  /*b140*/  IMAD.MOV.U32 R3, RZ, RZ, R252 ;  /* 0x000000ffff037224 */ /* 0x000fe200078e00fc */
[----:B------:R-:W-:Y:S01]  /*b150*/  MOV R101, R100 ;  /* 0x0000006400657202 */ /* 0x000fe20000000f00 */
[----:B------:R-:W-:Y:S02]  /*b160*/  IMAD.MOV.U32 R0, RZ, RZ, R2 ;  /* 0x000000ffff007224 */ /* 0x000fe400078e0002 */
[----:B------:R-:W-:-:S07]  /*b170*/  IMAD.MOV.U32 R153, RZ, RZ, R152 ;  /* 0x000000ffff997224 */ /* 0x000fce00078e0098 */
.L_x_28008:
[----:B------:R-:W-:Y:S05]  /*b180*/  BSYNC B1 ;  /* 0x0000000000017941 */ /* 0x000fea0003800000 */
.L_x_28006:
        /* <DEDUP_REMOVED lines=11> */
.L_x_28010:
[----:B------:R-:W-:Y:S01]  /*b240*/  IMAD.MOV.U32 R252, RZ, RZ, R3 ;  /* 0x000000fffffc7224 */ /* 0x000fe200078e0003 */
[----:B------:R-:W-:Y:S01]  /*b250*/  MOV R100, R107 ;  /* 0x0000006b00647202 */ /* 0x000fe20000000f00 */
[----:B------:R-:W-:Y:S02]  /*b260*/  IMAD.MOV.U32 R2, RZ, RZ, R0 ;  /* 0x000000ffff027224 */ /* 0x000fe400078e0000 */
[----:B------:R-:W-:-:S07]  /*b270*/  IMAD.MOV.U32 R152, RZ, RZ, R151 ;  /* 0x000000ffff987224 */ /* 0x000fce00078e0097 */
.L_x_28011:
[----:B------:R-:W-:Y:S05]  /*b280*/  BSYNC B1 ;  /* 0x0000000000017941 */ /* 0x000fea0003800000 */
.L_x_28009:
        /* <DEDUP_REMOVED lines=11> */
.L_x_28013:
[----:B------:R-:W-:Y:S01]  /*b340*/  IMAD.MOV.U32 R3, RZ, RZ, R252 ;  /* 0x000000ffff037224 */ /* 0x000fe200078e00fc */
[----:B------:R-:W-:Y:S01]  /*b350*/  MOV R107, R106 ;  /* 0x0000006a006b7202 */ /* 0x000fe20000000f00 */
[----:B------:R-:W-:Y:S02]  /*b360*/  IMAD.MOV.U32 R0, RZ, RZ, R2 ;  /* 0x000000ffff007224 */ /* 0x000fe400078e0002 */
[----:B------:R-:W-:-:S07]  /*b370*/  IMAD.MOV.U32 R151, RZ, RZ, R150 ;  /* 0x000000ffff977224 */ /* 0x000fce00078e0096 */
.L_x_28014:
[----:B------:R-:W-:Y:S05]  /*b380*/  BSYNC B1 ;  /* 0x0000000000017941 */ /* 0x000fea0003800000 */
.L_x_28012:
        /* <DEDUP_REMOVED lines=11> */
.L_x_28016:
[----:B------:R-:W-:Y:S01]  /*b440*/  IMAD.MOV.U32 R252, RZ, RZ, R3 ;  /* 0x000000fffffc7224 */ /* 0x000fe200078e0003 */
[----:B------:R-:W-:Y:S01]  /*b450*/  MOV R106, R105 ;  /* 0x00000069006a7202 */ /* 0x000fe20000000f00 */
[----:B------:R-:W-:Y:S02]  /*b460*/  IMAD.MOV.U32 R2, RZ, RZ, R0 ;  /* 0x000000ffff027224 */ /* 0x000fe400078e0000 */
[----:B------:R-:W-:-:S07]  /*b470*/  IMAD.MOV.U32 R150, RZ, RZ, R149 ;  /* 0x000000ffff967224 */ /* 0x000fce00078e0095 */
.L_x_28017:
[----:B------:R-:W-:Y:S05]  /*b480*/  BSYNC B1 ;  /* 0x0000000000017941 */ /* 0x000fea0003800000 */
.L_x_28015:
        /* <DEDUP_REMOVED lines=11> */
.L_x_28019:
[----:B------:R-:W-:Y:S01]  /*b540*/  IMAD.MOV.U32 R3, RZ, RZ, R252 ;  /* 0x000000ffff037224 */ /* 0x000fe200078e00fc */
[----:B------:R-:W-:Y:S01]  /*b550*/  MOV R105, R104 ;  /* 0x0000006800697202 */ /* 0x000fe20000000f00 */
[----:B------:R-:W-:Y:S02]  /*b560*/  IMAD.MOV.U32 R0, RZ, RZ, R2 ;  /* 0x000000ffff007224 */ /* 0x000fe400078e0002 */
[----:B------:R-:W-:-:S07]  /*b570*/  IMAD.MOV.U32 R149, RZ, RZ, R148 ;  /* 0x000000ffff957224 */ /* 0x000fce00078e0094 */
.L_x_28020:
[----:B------:R-:W-:Y:S05]  /*b580*/  BSYNC B1 ;  /* 0x0000000000017941 */ /* 0x000fea0003800000 */
.L_x_28018:
        /* <DEDUP_REMOVED lines=11> */
.L_x_28022:
[----:B------:R-:W-:Y:S01]  /*b640*/  IMAD.MOV.U32 R252, RZ, RZ, R3 ;  /* 0x000000fffffc7224 */ /* 0x000fe200078e0003 */
[----:B------:R-:W-:Y:S01]  /*b650*/  MOV R104, R111 ;  /* 0x0000006f00687202 */ /* 0x000fe20000000f00 */
[----:B------:R-:W-:Y:S02]  /*b660*/  IMAD.MOV.U32 R2, RZ, RZ, R0 ;  /* 0x000000ffff027224 */ /* 0x000fe400078e0000 */
[----:B------:R-:W-:-:S07]  /*b670*/  IMAD.MOV.U32 R148, RZ, RZ, R147 ;  /* 0x000000ffff947224 */ /* 0x000fce00078e0093 */
.L_x_28023:
[----:B------:R-:W-:Y:S05]  /*b680*/  BSYNC B1 ;  /* 0x0000000000017941 */ /* 0x000fea0003800000 */
.L_x_28021:
        /* <DEDUP_REMOVED lines=11> */
.L_x_28025:
[----:B------:R-:W-:Y:S01]  /*b740*/  IMAD.MOV.U32 R3, RZ, RZ, R252 ;  /* 0x000000ffff037224 */ /* 0x000fe200078e00fc */
[----:B------:R-:W-:Y:S01]  /*b750*/  MOV R111, R110 ;  /* 0x0000006e006f7202 */ /* 0x000fe20000000f00 */
[----:B------:R-:W-:Y:S02]  /*b760*/  IMAD.MOV.U32 R0, RZ, RZ, R2 ;  /* 0x000000ffff007224 */ /* 0x000fe400078e0002 */
[----:B------:R-:W-:-:S07]  /*b770*/  IMAD.MOV.U32 R147, RZ, RZ, R146 ;  /* 0x000000ffff937224 */ /* 0x000fce00078e0092 */
.L_x_28026:
[----:B------:R-:W-:Y:S05]  /*b780*/  BSYNC B1 ;  /* 0x0000000000017941 */ /* 0x000fea0003800000 */
.L_x_28024:
        /* <DEDUP_REMOVED lines=11> */
.L_x_28028:
[----:B------:R-:W-:Y:S01]  /*b840*/  IMAD.MOV.U32 R252, RZ, RZ, R3 ;  /* 0x000000fffffc7224 */ /* 0x000fe200078e0003 */
[----:B------:R-:W-:Y:S01]  /*b850*/  MOV R110, R109 ;  /* 0x0000006d006e7202 */ /* 0x000fe20000000f00 */
[----:B------:R-:W-:Y:S02]  /*b860*/  IMAD.MOV.U32 R2, RZ, RZ, R0 ;  /* 0x000000ffff027224 */ /* 0x000fe400078e0000 */
[----:B------:R-:W-:-:S07]  /*b870*/  IMAD.MOV.U32 R146, RZ, RZ, R145 ;  /* 0x000000ffff927224 */ /* 0x000fce00078e0091 */
.L_x_28029:
[----:B------:R-:W-:Y:S05]  /*b880*/  BSYNC B1 ;  /* 0x0000000000017941 */ /* 0x000fea0003800000 */
.L_x_28027:
        /* <DEDUP_REMOVED lines=11> */
.L_x_28031:
[----:B------:R-:W-:Y:S01]  /*b940*/  IMAD.MOV.U32 R3, RZ, RZ, R252 ;  /* 0x000000ffff037224 */ /* 0x000fe200078e00fc */
[----:B------:R-:W-:Y:S01]  /*b950*/  MOV R109, R108 ;  /* 0x0000006c006d7202 */ /* 0x000fe20000000f00 */
[----:B------:R-:W-:Y:S02]  /*b960*/  IMAD.MOV.U32 R0, RZ, RZ, R2 ;  /* 0x000000ffff007224 */ /* 0x000fe400078e0002 */
[----:B------:R-:W-:-:S07]  /*b970*/  IMAD.MOV.U32 R145, RZ, RZ, R144 ;  /* 0x000000ffff917224 */ /* 0x000fce00078e0090 */
.L_x_28032:
[----:B------:R-:W-:Y:S05]  /*b980*/  BSYNC B1 ;  /* 0x0000000000017941 */ /* 0x000fea0003800000 */
.L_x_28030:
        /* <DEDUP_REMOVED lines=11> */
.L_x_28034:
[----:B------:R-:W-:Y:S01]  /*ba40*/  IMAD.MOV.U32 R252, RZ, RZ, R3 ;  /* 0x000000fffffc7224 */ /* 0x000fe200078e0003 */
[----:B------:R-:W-:Y:S01]  /*ba50*/  MOV R108, R115 ;  /* 0x00000073006c7202 */ /* 0x000fe20000000f00 */
[----:B------:R-:W-:Y:S02]  /*ba60*/  IMAD.MOV.U32 R2, RZ, RZ, R0 ;  /* 0x000000ffff027224 */ /* 0x000fe400078e0000 */
[----:B------:R-:W-:-:S07]  /*ba70*/  IMAD.MOV.U32 R144, RZ, RZ, R143 ;  /* 0x000000ffff907224 */ /* 0x000fce00078e008f */
.L_x_28035:
[----:B------:R-:W-:Y:S05]  /*ba80*/  BSYNC B1 ;  /* 0x0000000000017941 */ /* 0x000fea0003800000 */
.L_x_28033:
        /* <DEDUP_REMOVED lines=11> */
.L_x_28037:
[----:B------:R-:W-:Y:S01]  /*bb40*/  IMAD.MOV.U32 R3, RZ, RZ, R252 ;  /* 0x000000ffff037224 */ /* 0x000fe200078e00fc */
[----:B------:R-:W-:Y:S01]  /*bb50*/  MOV R115, R114 ;  /* 0x0000007200737202 */ /* 0x000fe20000000f00 */
[----:B------:R-:W-:Y:S02]  /*bb60*/  IMAD.MOV.U32 R0, RZ, RZ, R2 ;  /* 0x000000ffff007224 */ /* 0x000fe400078e0002 */
[----:B------:R-:W-:-:S07]  /*bb70*/  IMAD.MOV.U32 R143, RZ, RZ, R142 ;  /* 0x000000ffff8f7224 */ /* 0x000fce00078e008e */
.L_x_28038:
[----:B------:R-:W-:Y:S05]  /*bb80*/  BSYNC B1 ;  /* 0x0000000000017941 */ /* 0x000fea0003800000 */
.L_x_28036:
        /* <DEDUP_REMOVED lines=11> */
.L_x_28040:
[----:B------:R-:W-:Y:S01]  /*bc40*/  IMAD.MOV.U32 R252, RZ, RZ, R3 ;  /* 0x000000fffffc7224 */ /* 0x000fe200078e0003 */
[----:B------:R-:W-:Y:S01]  /*bc50*/  MOV R114, R113 ;  /* 0x0000007100727202 */ /* 0x000fe20000000f00 */
[----:B------:R-:W-:Y:S02]  /*bc60*/  IMAD.MOV.U32 R2, RZ, RZ, R0 ;  /* 0x000000ffff027224 */ /* 0x000fe400078e0000 */
[----:B------:R-:W-:-:S07]  /*bc70*/  IMAD.MOV.U32 R142, RZ, RZ, R141 ;  /* 0x000000ffff8e7224 */ /* 0x000fce00078e008d */
.L_x_28041:
[----:B------:R-:W-:Y:S05]  /*bc80*/  BSYNC B1 ;  /* 0x0000000000017941 */ /* 0x000fea0003800000 */
.L_x_28039:
        /* <DEDUP_REMOVED lines=11> */
.L_x_28043:
[----:B------:R-:W-:Y:S01]  /*bd40*/  IMAD.MOV.U32 R3, RZ, RZ, R252 ;  /* 0x000000ffff037224 */ /* 0x000fe200078e00fc */
[----:B------:R-:W-:Y:S01]  /*bd50*/  MOV R113, R112 ;  /* 0x0000007000717202 */ /* 0x000fe20000000f00 */
[----:B------:R-:W-:Y:S02]  /*bd60*/  IMAD.MOV.U32 R0, RZ, RZ, R2 ;  /* 0x000000ffff007224 */ /* 0x000fe400078e0002 */
[----:B------:R-:W-:-:S07]  /*bd70*/  IMAD.MOV.U32 R141, RZ, RZ, R140 ;  /* 0x000000ffff8d7224 */ /* 0x000fce00078e008c */
.L_x_28044:
[----:B------:R-:W-:Y:S05]  /*bd80*/  BSYNC B1 ;  /* 0x0000000000017941 */ /* 0x000fea0003800000 */
.L_x_28042:
        /* <DEDUP_REMOVED lines=11> */
.L_x_28046:
[----:B------:R-:W-:Y:S01]  /*be40*/  IMAD.MOV.U32 R252, RZ, RZ, R3 ;  /* 0x000000fffffc7224 */ /* 0x000fe200078e0003 */
[----:B------:R-:W-:Y:S01]  /*be50*/  MOV R112, R119 ;  /* 0x0000007700707202 */ /* 0x000fe20000000f00 */
[----:B------:R-:W-:Y:S02]  /*be60*/  IMAD.MOV.U32 R2, RZ, RZ, R0 ;  /* 0x000000ffff027224 */ /* 0x000fe400078e0000 */
[----:B------:R-:W-:-:S07]  /*be70*/  IMAD.MOV.U32 R140, RZ, RZ, R139 ;  /* 0x000000ffff8c7224 */ /* 0x000fce00078e008b */
.L_x_28047:
[----:B------:R-:W-:Y:S05]  /*be80*/  BSYNC B1 ;  /* 0x0000000000017941 */ /* 0x000fea0003800000 */
.L_x_28045:
        /* <DEDUP_REMOVED lines=11> */
.L_x_28049:
[----:B------:R-:W-:Y:S01]  /*bf40*/  IMAD.MOV.U32 R3, RZ, RZ, R252 ;  /* 0x000000ffff037224 */ /* 0x000fe200078e00fc */
[----:B------:R-:W-:Y:S01]  /*bf50*/  MOV R119, R118 ;  /* 0x0000007600777202 */ /* 0x000fe20000000f00 */
[----:B------:R-:W-:Y:S02]  /*bf60*/  IMAD.MOV.U32 R0, RZ, RZ, R2 ;  /* 0x000000ffff007224 */ /* 0x000fe400078e0002 */
[----:B------:R-:W-:-:S07]  /*bf70*/  IMAD.MOV.U32 R139, RZ, RZ, R138 ;  /* 0x000000ffff8b7224 */ /* 0x000fce00078e008a */
.L_x_28050:
[----:B------:R-:W-:Y:S05]  /*bf80*/  BSYNC B1 ;  /* 0x0000000000017941 */ /* 0x000fea0003800000 */
.L_x_28048:
        /* <DEDUP_REMOVED lines=11> */
.L_x_28052:
[----:B------:R-:W-:Y:S01]  /*c040*/  IMAD.MOV.U32 R252, RZ, RZ, R3 ;  /* 0x000000fffffc7224 */ /* 0x000fe200078e0003 */
[----:B------:R-:W-:Y:S01]  /*c050*/  MOV R118, R117 ;  /* 0x0000007500767202 */ /* 0x000fe20000000f00 */
[----:B------:R-:W-:Y:S02]  /*c060*/  IMAD.MOV.U32 R2, RZ, RZ, R0 ;  /* 0x000000ffff027224 */ /* 0x000fe400078e0000 */
[----:B------:R-:W-:-:S07]  /*c070*/  IMAD.MOV.U32 R138, RZ, RZ, R137 ;  /* 0x000000ffff8a7224 */ /* 0x000fce00078e0089 */
.L_x_28053:
[----:B------:R-:W-:Y:S05]  /*c080*/  BSYNC B1 ;  /* 0x0000000000017941 */ /* 0x000fea0003800000 */
.L_x_28051:
        /* <DEDUP_REMOVED lines=11> */
.L_x_28055:
[----:B------:R-:W-:Y:S01]  /*c140*/  IMAD.MOV.U32 R3, RZ, RZ, R252 ;  /* 0x000000ffff037224 */ /* 0x000fe200078e00fc */
[----:B------:R-:W-:Y:S01]  /*c150*/  MOV R117, R116 ;  /* 0x0000007400757202 */ /* 0x000fe20000000f00 */
[----:B------:R-:W-:Y:S02]  /*c160*/  IMAD.MOV.U32 R0, RZ, RZ, R2 ;  /* 0x000000ffff007224 */ /* 0x000fe400078e0002 */
[----:B------:R-:W-:-:S07]  /*c170*/  IMAD.MOV.U32 R137, RZ, RZ, R136 ;  /* 0x000000ffff897224 */ /* 0x000fce00078e0088 */
.L_x_28056:
[----:B------:R-:W-:Y:S05]  /*c180*/  BSYNC B1 ;  /* 0x0000000000017941 */ /* 0x000fea0003800000 */
.L_x_28054:
        /* <DEDUP_REMOVED lines=11> */
.L_x_28058:
[----:B------:R-:W-:Y:S01]  /*c240*/  IMAD.MOV.U32 R252, RZ, RZ, R3 ;  /* 0x000000fffffc7224 */ /* 0x000fe200078e0003 */
[----:B------:R-:W-:Y:S01]  /*c250*/  MOV R116, R123 ;  /* 0x0000007b00747202 */ /* 0x000fe20000000f00 */
[----:B------:R-:W-:Y:S02]  /*c260*/  IMAD.MOV.U32 R2, RZ, RZ, R0 ;  /* 0x000000ffff027224 */ /* 0x000fe400078e0000 */
[----:B------:R-:W-:-:S07]  /*c270*/  IMAD.MOV.U32 R136, RZ, RZ, R135 ;  /* 0x000000ffff887224 */ /* 0x000fce00078e0087 */
.L_x_28059:
[----:B------:R-:W-:Y:S05]  /*c280*/  BSYNC B1 ;  /* 0x0000000000017941 */ /* 0x000fea0003800000 */
.L_x_28057:
        /* <DEDUP_REMOVED lines=11> */
.L_x_28061:
[----:B------:R-:W-:Y:S01]  /*c340*/  IMAD.MOV.U32 R3, RZ, RZ, R252 ;  /* 0x000000ffff037224 */ /* 0x000fe200078e00fc */
[----:B------:R-:W-:Y:S01]  /*c350*/  MOV R123, R122 ;  /* 0x0000007a007b7202 */ /* 0x000fe20000000f00 */
[----:B------:R-:W-:Y:S02]  /*c360*/  IMAD.MOV.U32 R0, RZ, RZ, R2 ;  /* 0x000000ffff007224 */ /* 0x000fe400078e0002 */
[----:B------:R-:W-:-:S07]  /*c370*/  IMAD.MOV.U32 R135, RZ, RZ, R134 ;  /* 0x000000ffff877224 */ /* 0x000fce00078e0086 */
.L_x_28062:
[----:B------:R-:W-:Y:S05]  /*c380*/  BSYNC B1 ;  /* 0x0000000000017941 */ /* 0x000fea0003800000 */
.L_x_28060:
        /* <DEDUP_REMOVED lines=11> */
.L_x_28064:
[----:B------:R-:W-:Y:S01]  /*c440*/  IMAD.MOV.U32 R252, RZ, RZ, R3 ;  /* 0x000000fffffc7224 */ /* 0x000fe200078e0003 */
[----:B------:R-:W-:Y:S01]  /*c450*/  MOV R122, R121 ;  /* 0x00000079007a7202 */ /* 0x000fe20000000f00 */
[----:B------:R-:W-:Y:S02]  /*c460*/  IMAD.MOV.U32 R2, RZ, RZ, R0 ;  /* 0x000000ffff027224 */ /* 0x000fe400078e0000 */
[----:B------:R-:W-:-:S07]  /*c470*/  IMAD.MOV.U32 R134, RZ, RZ, R133 ;  /* 0x000000ffff867224 */ /* 0x000fce00078e0085 */
.L_x_28065:
[----:B------:R-:W-:Y:S05]  /*c480*/  BSYNC B1 ;  /* 0x0000000000017941 */ /* 0x000fea0003800000 */
.L_x_28063:
        /* <DEDUP_REMOVED lines=11> */
.L_x_28067:
[----:B------:R-:W-:Y:S01]  /*c540*/  IMAD.MOV.U32 R3, RZ, RZ, R252 ;  /* 0x000000ffff037224 */ /* 0x000fe200078e00fc */
[----:B------:R-:W-:Y:S01]  /*c550*/  MOV R121, R120 ;  /* 0x0000007800797202 */ /* 0x000fe20000000f00 */
[----:B------:R-:W-:Y:S02]  /*c560*/  IMAD.MOV.U32 R0, RZ, RZ, R2 ;  /* 0x000000ffff007224 */ /* 0x000fe400078e0002 */
[----:B------:R-:W-:-:S07]  /*c570*/  IMAD.MOV.U32 R133, RZ, RZ, R132 ;  /* 0x000000ffff857224 */ /* 0x000fce00078e0084 */
.L_x_28068:
[----:B------:R-:W-:Y:S05]  /*c580*/  BSYNC B1 ;  /* 0x0000000000017941 */ /* 0x000fea0003800000 */
.L_x_28066:
        /* <DEDUP_REMOVED lines=11> */
.L_x_28070:
[----:B------:R-:W-:Y:S01]  /*c640*/  IMAD.MOV.U32 R252, RZ, RZ, R3 ;  /* 0x000000fffffc7224 */ /* 0x000fe200078e0003 */
[----:B------:R-:W-:Y:S01]  /*c650*/  MOV R120, R127 ;  /* 0x0000007f00787202 */ /* 0x000fe20000000f00 */
[----:B------:R-:W-:Y:S02]  /*c660*/  IMAD.MOV.U32 R2, RZ, RZ, R0 ;  /* 0x000000ffff027224 */ /* 0x000fe400078e0000 */
[----:B------:R-:W-:-:S07]  /*c670*/  IMAD.MOV.U32 R132, RZ, RZ, R131 ;  /* 0x000000ffff847224 */ /* 0x000fce00078e0083 */
.L_x_28071:
[----:B------:R-:W-:Y:S05]  /*c680*/  BSYNC B1 ;  /* 0x0000000000017941 */ /* 0x000fea0003800000 */
.L_x_28069:
        /* <DEDUP_REMOVED lines=11> */
.L_x_28073:
[----:B------:R-:W-:Y:S01]  /*c740*/  IMAD.MOV.U32 R3, RZ, RZ, R252 ;  /* 0x000000ffff037224 */ /* 0x000fe200078e00fc */
[----:B------:R-:W-:Y:S01]  /*c750*/  MOV R127, R126 ;  /* 0x0000007e007f7202 */ /* 0x000fe20000000f00 */
[----:B------:R-:W-:Y:S02]  /*c760*/  IMAD.MOV.U32 R0, RZ, RZ, R2 ;  /* 0x000000ffff007224 */ /* 0x000fe400078e0002 */
[----:B------:R-:W-:-:S07]  /*c770*/  IMAD.MOV.U32 R131, RZ, RZ, R130 ;  /* 0x000000ffff837224 */ /* 0x000fce00078e0082 */
.L_x_28074:
[----:B------:R-:W-:Y:S05]  /*c780*/  BSYNC B1 ;  /* 0x0000000000017941 */ /* 0x000fea0003800000 */
.L_x_28072:
[----:B------:R-:W-:Y:S01]  /*c790*/  FSETP.GT.FTZ.AND P0, PT, R0, R129, PT ;  /* 0x000000810000720b */ /* 0x000fe20003f14000 */
[----:B------:R-:W-:Y:S03]  /*c7a0*/  BSSY B1, `(.L_x_28075) ;  /* 0x000000e000017945 */ /* 0x000fe60003800000 */
[----:B------:R-:W-:-:S13]  /*c7b0*/  ISETP.EQ.OR P0, PT, R125, -0x1, P0 ;  /* 0xffffffff7d00780c */ /* 0x000fda0000702670 */
[----:B------:R-:W-:Y:S05]  /*c7c0*/  @P0 BRA `(.L_x_28076) ;  /* 0x00000000001c0947 */ /* 0x000fea0003800000 */
[----:B------:R0:W-:Y:S01]  /*c7d0*/  STL [R1+0x830], R125 ;  /* 0x0008307d01007387 */ /* 0x0001e20000100800 */
[----:B------:R-:W-:Y:S01]  /*c7e0*/  FSETP.NEU.FTZ.AND P0, PT, R0, R129, PT ;  /* 0x000000810000720b */ /* 0x000fe20003f1d000 */
[----:B------:R-:W-:Y:S01]  /*c7f0*/  IMAD.MOV.U32 R2, RZ, RZ, R129 ;  /* 0x000000ffff027224 */ /* 0x000fe200078e0081 */
[----:B------:R-:W-:Y:S01]  /*c800*/  MOV R130, R0 ;  /* 0x0000000000827202 */ /* 0x000fe20000000f00 */
[----:B------:R-:W-:Y:S01]  /*c810*/  IMAD.MOV.U32 R126, RZ, RZ, R3 ;  /* 0x000000ffff7e7224 */ /* 0x000fe200078e0003 */
[----:B------:R-:W-:-:S13]  /*c820*/  ISETP.GE.OR P0, PT, R3, R125, P0 ;  /* 0x0000007d0300720c */ /* 0x000fda0000706670 */
[----:B0-----:R-:W-:Y:S05]  /*c830*/  @P0 BRA `(.L_x_28077) ;  /* 0x0000000000100947 */ /* 0x001fea0003800000 */
.L_x_28076:
[----:B------:R0:W-:Y:S01]  /*c840*/  STL [R1+0x830], R3 ;  /* 0x0008300301007387 */ /* 0x0001e20000100800 */
[----:B------:R-:W-:Y:S02]  /*c850*/  IMAD.MOV.U32 R2, RZ, RZ, R0 ;  /* 0x000000ffff027224 */ /* 0x000fe400078e0000 */
[----:B------:R-:W-:Y:S02]  /*c860*/  IMAD.MOV.U32 R126, RZ, RZ, R125 ;  /* 0x000000ffff7e7224 */ /* 0x000fe400078e007d */
[----:B------:R-:W-:-:S07]  /*c870*/  IMAD.MOV.U32 R130, RZ, RZ, R129 ;  /* 0x000000ffff827224 */ /* 0x000fce00078e0081 */
.L_x_28077:
[----:B------:R-:W-:Y:S05]  /*c880*/  BSYNC B1 ;  /* 0x0000000000017941 */ /* 0x000fea0003800000 */
.L_x_28075:
[----:B0-----:R0:W5:Y:S01]  /*c890*/  LDL R3, [R1+0x830] ;  /* 0x0008300001037983 */ /* 0x0011620000100800 */
[----:B------:R-:W-:Y:S01]  /*c8a0*/  FSETP.GT.FTZ.AND P0, PT, R2, R128, PT ;  /* 0x000000800200720b */ /* 0x000fe20003f14000 */
[----:B------:R-:W-:Y:S03]  /*c8b0*/  BSSY B1, `(.L_x_28078) ;  /* 0x000000e000017945 */ /* 0x000fe60003800000 */
[----:B------:R-:W-:-:S13]  /*c8c0*/  ISETP.EQ.OR P0, PT, R124, -0x1, P0 ;  /* 0xffffffff7c00780c */ /* 0x000fda0000702670 */
[----:B0-----:R-:W-:Y:S05]  /*c8d0*/  @P0 BRA `(.L_x_28079) ;  /* 0x00000000001c0947 */ /* 0x001fea0003800000 */
[----:B------:R-:W-:Y:S01]  /*c8e0*/  FSETP.NEU.FTZ.AND P0, PT, R2, R128, PT ;  /* 0x000000800200720b */ /* 0x000fe20003f1d000 */
[----:B------:R-:W-:Y:S01]  /*c8f0*/  IMAD.MOV.U32 R0, RZ, RZ, R128 ;  /* 0x000000ffff007224 */ /* 0x000fe200078e0080 */
[-C--:B------:R-:W-:Y:S01]  /*c900*/  MOV R252, R124.reuse ;  /* 0x0000007c00fc7202 */ /* 0x080fe20000000f00 */
[----:B-----5:R-:W-:Y:S01]  /*c910*/  IMAD.MOV.U32 R125, RZ, RZ, R3 ;  /* 0x000000ffff7d7224 */ /* 0x020fe200078e0003 */
[----:B------:R-:W-:Y:S01]  /*c920*/  ISETP.GE.OR P0, PT, R3, R124, P0 ;  /* 0x0000007c0300720c */ /* 0x000fe20000706670 */
[----:B------:R-:W-:-:S12]  /*c930*/  IMAD.MOV.U32 R129, RZ, RZ, R2 ;  /* 0x000000ffff817224 */ /* 0x000fd800078e0002 */
[----:B------:R-:W-:Y:S05]  /*c940*/  @P0 BRA `(.L_x_28080) ;  /* 0x0000000000100947 */ /* 0x000fea0003800000 */
.L_x_28079:
[----:B-----5:R-:W-:Y:S01]  /*c950*/  MOV R252, R3 ;  /* 0x0000000300fc7202 */ /* 0x020fe20000000f00 */
[----:B------:R-:W-:Y:S02]  /*c960*/  IMAD.MOV.U32 R0, RZ, RZ, R2 ;  /* 0x000000ffff007224 */ /* 0x000fe400078e0002 */
[----:B------:R-:W-:Y:S02]  /*c970*/  IMAD.MOV.U32 R125, RZ, RZ, R124 ;  /* 0x000000ffff7d7224 */ /* 0x000fe400078e007c */
[----:B------:R-:W-:-:S07]  /*c980*/  IMAD.MOV.U32 R129, RZ, RZ, R128 ;  /* 0x000000ffff817224 */ /* 0x000fce00078e0080 */
.L_x_28080:
[----:B------:R-:W-:Y:S05]  /*c990*/  BSYNC B1 ;  /* 0x0000000000017941 */ /* 0x000fea0003800000 */
.L_x_28078:
[----:B------:R-:W2:Y:S04]  /*c9a0*/  LDL R2, [R1+0x81c] ;  /* 0x00081c0001027983 */ /* 0x000ea80000100800 */
[----:B------:R-:W3:Y:S01]  /*c9b0*/  LDL R3, [R1+0x82c] ;  /* 0x00082c0001037983 */ /* 0x000ee20000100800 */
[----:B------:R-:W-:Y:S01]  /*c9c0*/  BSSY B1, `(.L_x_28081) ;  /* 0x0000010000017945 */ /* 0x000fe20003800000 */
[----:B--2---:R-:W-:-:S04]  /*c9d0*/  FSETP.GT.FTZ.AND P0, PT, R0, R2, PT ;  /* 0x000000020000720b */ /* 0x004fc80003f14000 */
[----:B---3--:R-:W-:-:S13]  /*c9e0*/  ISETP.EQ.OR P0, PT, R3, -0x1, P0 ;  /* 0xffffffff0300780c */ /* 0x008fda0000702670 */
[----:B------:R-:W-:Y:S05]  /*c9f0*/  @P0 BRA `(.L_x_28082) ;  /* 0x0000000000200947 */ /* 0x000fea0003800000 */
[----:B------:R-:W-:Y:S01]  /*ca00*/  FSETP.NEU.FTZ.AND P0, PT, R0, R2, PT ;  /* 0x000000020000720b */ /* 0x000fe20003f1d000 */
[----:B------:R-:W-:Y:S01]  /*ca10*/  IMAD.MOV.U32 R124, RZ, RZ, R252 ;  /* 0x000000ffff7c7224 */ /* 0x000fe200078e00fc */
[-C--:B------:R-:W-:Y:S02]  /*ca20*/  MOV R128, R3.reuse ;  /* 0x0000000300807202 */ /* 0x080fe40000000f00 */
[----:B------:R-:W-:Y:S01]  /*ca30*/  ISETP.GE.OR P0, PT, R252, R3, P0 ;  /* 0x00000003fc00720c */ /* 0x000fe20000706670 */
[----:B------:R-:W-:Y:S02]  /*ca40*/  IMAD.MOV.U32 R3, RZ, RZ, R2 ;  /* 0x000000ffff037224 */ /* 0x000fe400078e0002 */
[----:B------:R0:W-:Y:S02]  /*ca50*/  STL [R1+0x830], R128 ;  /* 0x0008308001007387 */ /* 0x0001e40000100800 */
[----:B0-----:R-:W-:-:S08]  /*ca60*/  IMAD.MOV.U32 R128, RZ, RZ, R0 ;  /* 0x000000ffff807224 */ /* 0x001fd000078e0000 */
[----:B------:R-:W-:Y:S05]  /*ca70*/  @P0 BRA `(.L_x_28083) ;  /* 0x0000000000100947 */ /* 0x000fea0003800000 */
.L_x_28082:
[----:B------:R0:W5:Y:S01]  /*ca80*/  LDL.LU R124, [R1+0x82c] ;  /* 0x00082c00017c7983 */ /* 0x0001620000300800 */
[----:B------:R-:W-:-:S03]  /*ca90*/  MOV R3, R0 ;  /* 0x0000000000037202 */ /* 0x000fc60000000f00 */
[----:B------:R0:W-:Y:S01]  /*caa0*/  STL [R1+0x830], R252 ;  /* 0x000830fc01007387 */ /* 0x0001e20000100800 */
[----:B------:R-:W-:-:S07]  /*cab0*/  IMAD.MOV.U32 R128, RZ, RZ, R2 ;  /* 0x000000ffff807224 */ /* 0x000fce00078e0002 */
.L_x_28083:
[----:B------:R-:W-:Y:S05]  /*cac0*/  BSYNC B1 ;  /* 0x0000000000017941 */ /* 0x000fea0003800000 */
.L_x_28081:
[----:B------:R-:W2:Y:S04]  /*cad0*/  LDL R0, [R1+0x818] ;  /* 0x0008180001007983 */ /* 0x000ea80000100800 */
[----:B------:R-:W3:Y:S01]  /*cae0*/  LDL R2, [R1+0x828] ;  /* 0x0008280001027983 */ /* 0x000ee20000100800 */
[----:B------:R-:W-:Y:S01]  /*caf0*/  BSSY B1, `(.L_x_28084) ;  /* 0x0000013000017945 */ /* 0x000fe20003800000 */
[----:B--2---:R-:W-:-:S04]  /*cb00*/  FSETP.GT.FTZ.AND P0, PT, R3, R0, PT ;  /* 0x000000000300720b */ /* 0x004fc80003f14000 */
[----:B---3--:R-:W-:-:S13]  /*cb10*/  ISETP.EQ.OR P0, PT, R2, -0x1, P0 ;  /* 0xffffffff0200780c */ /* 0x008fda0000702670 */
[----:B------:R-:W-:Y:S05]  /*cb20*/  @P0 BRA `(.L_x_28085) ;  /* 0x0000000000280947 */ /* 0x000fea0003800000 */
[----:B------:R2:W-:Y:S04]  /*cb30*/  STL [R1+0x848], R4 ;  /* 0x0008480401007387 */ /* 0x0005e80000100800 */
[----:B--2---:R-:W2:Y:S01]  /*cb40*/  LDL R4, [R1+0x830] ;  /* 0x0008300001047983 */ /* 0x004ea20000100800 */
[----:B------:R-:W-:Y:S01]  /*cb50*/  FSETP.NEU.FTZ.AND P0, PT, R3, R0, PT ;  /* 0x000000000300720b */ /* 0x000fe20003f1d000 */
[----:B0-----:R-:W-:Y:S02]  /*cb60*/  IMAD.MOV.U32 R252, RZ, RZ, R2 ;  /* 0x000000fffffc7224 */ /* 0x001fe400078e0002 */
[----:B------:R-:W-:Y:S01]  /*cb70*/  STL [R1+0x81c], R3 ;  /* 0x00081c0301007387 */ /* 0x000fe20000100800 */
[----:B--2---:R-:W-:-:S03]  /*cb80*/  ISETP.GE.OR P0, PT, R4, R2, P0 ;  /* 0x000000020400720c */ /* 0x004fc60000706670 */
[----:B------:R0:W-:Y:S01]  /*cb90*/  STL [R1+0x82c], R4 ;  /* 0x00082c0401007387 */ /* 0x0001e20000100800 */
[----:B------:R-:W-:-:S03]  /*cba0*/  IMAD.MOV.U32 R2, RZ, RZ, R0 ;  /* 0x000000ffff027224 */ /* 0x000fc600078e0000 */
[----:B0-----:R2:W5:Y:S06]  /*cbb0*/  LDL.LU R4, [R1+0x848] ;  /* 0x0008480001047983 */ /* 0x00156c0000300800 */
[----:B------:R-:W-:Y:S05]  /*cbc0*/  @P0 BRA `(.L_x_28086) ;  /* 0x0000000000140947 */ /* 0x000fea0003800000 */
.L_x_28085:
[----:B------:R-:W-:Y:S01]  /*cbd0*/  MOV R2, R3 ;  /* 0x0000000300027202 */ /* 0x000fe20000000f00 */
[----:B0-----:R0:W5:Y:S04]  /*cbe0*/  LDL.LU R252, [R1+0x830] ;  /* 0x0008300001fc7983 */ /* 0x0011680000300800 */
[----:B------:R-:W3:Y:S04]  /*cbf0*/  LDL.LU R3, [R1+0x828] ;  /* 0x0008280001037983 */ /* 0x000ee80000300800 */
[----:B------:R0:W-:Y:S04]  /*cc00*/  STL [R1+0x81c], R0 ;  /* 0x00081c0001007387 */ /* 0x0001e80000100800 */
[----:B---3--:R0:W-:Y:S02]  /*cc10*/  STL [R1+0x82c], R3 ;  /* 0x00082c0301007387 */ /* 0x0081e40000100800 */
.L_x_28086:
[----:B------:R-:W-:Y:S05]  /*cc20*/  BSYNC B1 ;  /* 0x0000000000017941 */ /* 0x000fea0003800000 */
.L_x_28084:
[----:B0-----:R-:W3:Y:S04]  /*cc30*/  LDL R0, [R1+0x814] ;  /* 0x0008140001007983 */ /* 0x001ee80000100800 */
[----:B------:R-:W4:Y:S01]  /*cc40*/  LDL R3, [R1+0x824] ;  /* 0x0008240001037983 */ /* 0x000f220000100800 */
[----:B------:R-:W-:Y:S01]  /*cc50*/  BSSY B1, `(.L_x_28087) ;  /* 0x000000f000017945 */ /* 0x000fe20003800000 */
[----:B---3--:R-:W-:-:S04]  /*cc60*/  FSETP.GT.FTZ.AND P0, PT, R2, R0, PT ;  /* 0x000000000200720b */ /* 0x008fc80003f14000 */
[----:B----4-:R-:W-:-:S13]  /*cc70*/  ISETP.EQ.OR P0, PT, R3, -0x1, P0 ;  /* 0xffffffff0300780c */ /* 0x010fda0000702670 */
[----:B------:R-:W-:Y:S05]  /*cc80*/  @P0 BRA `(.L_x_28088) ;  /* 0x0000000000140947 */ /* 0x000fea0003800000 */
[----:B-----5:R0:W-:Y:S01]  /*cc90*/  STL [R1+0x828], R252 ;  /* 0x000828fc01007387 */ /* 0x0201e20000100800 */
[----:B------:R-:W-:-:S03]  /*cca0*/  FSETP.NEU.FTZ.AND P0, PT, R2, R0, PT ;  /* 0x000000000200720b */ /* 0x000fc60003f1d000 */
[----:B------:R0:W-:Y:S01]  /*ccb0*/  STL [R1+0x818], R2 ;  /* 0x0008180201007387 */ /* 0x0001e20000100800 */
[----:B------:R-:W-:-:S13]  /*ccc0*/  ISETP.GE.OR P0, PT, R252, R3, P0 ;  /* 0x00000003fc00720c */ /* 0x000fda0000706670 */
[----:B0-----:R-:W-:Y:S05]  /*ccd0*/  @P0 BRA `(.L_x_28089) ;  /* 0x0000000000180947 */ /* 0x001fea0003800000 */
.L_x_28088:
[----:B-----5:R-:W-:Y:S02]  /*cce0*/  IMAD.MOV.U32 R3, RZ, RZ, R252 ;  /* 0x000000ffff037224 */ /* 0x020fe400078e00fc */
[----:B------:R-:W-:Y:S01]  /*ccf0*/  IMAD.MOV.U32 R0, RZ, RZ, R2 ;  /* 0x000000ffff007224 */ /* 0x000fe200078e0002 */
[----:B------:R-:W3:Y:S04]  /*cd00*/  LDL.LU R252, [R1+0x824] ;  /* 0x0008240001fc7983 */ /* 0x000ee80000300800 */
[----:B------:R-:W4:Y:S04]  /*cd10*/  LDL.LU R2, [R1+0x814] ;  /* 0x0008140001027983 */ /* 0x000f280000300800 */
[----:B---3--:R0:W-:Y:S04]  /*cd20*/  STL [R1+0x828], R252 ;  /* 0x000828fc01007387 */ /* 0x0081e80000100800 */
[----:B----4-:R0:W-:Y:S02]  /*cd30*/  STL [R1+0x818], R2 ;  /* 0x0008180201007387 */ /* 0x0101e40000100800 */
.L_x_28089:
[----:B------:R-:W-:Y:S05]  /*cd40*/  BSYNC B1 ;  /* 0x0000000000017941 */ /* 0x000fea0003800000 */
.L_x_28087:
[----:B0-----:R-:W3:Y:S04]  /*cd50*/  LDL R2, [R1+0x810] ;  /* 0x0008100001027983 */ /* 0x001ee80000100800 */
[----:B------:R-:W4:Y:S01]  /*cd60*/  LDL R252, [R1+0x820] ;  /* 0x0008200001fc7983 */ /* 0x000f220000100800 */
[----:B------:R-:W-:Y:S01]  /*cd70*/  BSSY B1, `(.L_x_28090) ;  /* 0x0000012000017945 */ /* 0x000fe20003800000 */
[----:B---3--:R-:W-:-:S04]  /*cd80*/  FSETP.GT.FTZ.AND P0, PT, R0, R2, PT ;  /* 0x000000020000720b */ /* 0x008fc80003f14000 */
[----:B----4-:R-:W-:-:S13]  /*cd90*/  ISETP.EQ.OR P0, PT, R252, -0x1, P0 ;  /* 0xfffffffffc00780c */ /* 0x010fda0000702670 */
[----:B------:R-:W-:Y:S05]  /*cda0*/  @P0 BRA `(.L_x_28091) ;  /* 0x00000000001c0947 */ /* 0x000fea0003800000 */
[----:B------:R-:W-:Y:S01]  /*cdb0*/  STL [R1+0x824], R3 ;  /* 0x0008240301007387 */ /* 0x000fe20000100800 */
[----:B------:R-:W-:-:S03]  /*cdc0*/  FSETP.NEU.FTZ.AND P0, PT, R0, R2, PT ;  /* 0x000000020000720b */ /* 0x000fc60003f1d000 */
[----:B------:R-:W-:Y:S01]  /*cdd0*/  STL [R1+0x814], R0 ;  /* 0x0008140001007387 */ /* 0x000fe20000100800 */
[----:B------:R-:W-:-:S03]  /*cde0*/  ISETP.GE.OR P0, PT, R3, R252, P0 ;  /* 0x000000fc0300720c */ /* 0x000fc60000706670 */
[----:B------:R0:W-:Y:S02]  /*cdf0*/  STL [R1+0x830], R252 ;  /* 0x000830fc01007387 */ /* 0x0001e40000100800 */
[----:B0-----:R-:W-:-:S08]  /*ce00*/  IMAD.MOV.U32 R252, RZ, RZ, R2 ;  /* 0x000000fffffc7224 */ /* 0x001fd000078e0002 */
[----:B------:R-:W-:Y:S05]  /*ce10*/  @P0 BRA `(.L_x_28092) ;  /* 0x00000000001c0947 */ /* 0x000fea0003800000 */
.L_x_28091:
[----:B------:R-:W3:Y:S04]  /*ce20*/  LDL.LU R252, [R1+0x820] ;  /* 0x0008200001fc7983 */ /* 0x000ee80000300800 */
[----:B------:R-:W-:Y:S04]  /*ce30*/  STL [R1+0x830], R3 ;  /* 0x0008300301007387 */ /* 0x000fe80000100800 */
[----:B------:R-:W-:Y:S04]  /*ce40*/  STL [R1+0x814], R2 ;  /* 0x0008140201007387 */ /* 0x000fe80000100800 */
[----:B------:R-:W-:Y:S04]  /*ce50*/  STL [R1+0x820], R3 ;  /* 0x0008200301007387 */ /* 0x000fe80000100800 */
[----:B------:R-:W-:Y:S04]  /*ce60*/  STL [R1+0x810], R0 ;  /* 0x0008100001007387 */ /* 0x000fe80000100800 */
[----:B---3--:R0:W-:Y:S02]  /*ce70*/  STL [R1+0x824], R252 ;  /* 0x000824fc01007387 */ /* 0x0081e40000100800 */
[----:B0-----:R-:W-:-:S07]  /*ce80*/  MOV R252, R0 ;  /* 0x0000000000fc7202 */ /* 0x001fce0000000f00 */
.L_x_28092:
[----:B------:R-:W-:Y:S05]  /*ce90*/  BSYNC B1 ;  /* 0x0000000000017941 */ /* 0x000fea0003800000 */
.L_x_28090:
[----:B------:R-:W3:Y:S02]  /*cea0*/  LDL.LU R0, [R1+0x834] ;  /* 0x0008340001007983 */ /* 0x000ee40000300800 */
[----:B---3--:R-:W-:-:S05]  /*ceb0*/  VIADD R0, R0, 0x4 ;  /* 0x0000000400007836 */ /* 0x008fca0000000000 */
[----:B------:R3:W-:Y:S01]  /*cec0*/  STL [R1+0x834], R0 ;  /* 0x0008340001007387 */ /* 0x0007e20000100800 */
[----:B------:R-:W-:Y:S05]  /*ced0*/  @P1 BRA `(.L_x_28093) ;  /* 0xffffff7c00bc1947 */ /* 0x000fea000383ffff */
[----:B------:R-:W4:Y:S04]  /*cee0*/  LDL.LU R2, [R1+0x840] ;  /* 0x0008400001027983 */ /* 0x000f280000300800 */
[----:B---3--:R-:W4:Y:S04]  /*cef0*/  LDL.LU R0, [R1+0x844] ;  /* 0x0008440001007983 */ /* 0x008f280000300800 */
[----:B------:R0:W5:Y:S01]  /*cf00*/  LDL.LU R3, [R1+0x83c] ;  /* 0x00083c0001037983 */ /* 0x0001620000300800 */
[----:B----4-:R-:W-:-:S03]  /*cf10*/  FADD.FTZ R2, R0, R2 ;  /* 0x0000000200027221 */ /* 0x010fc60000010000 */
[----:B------:R-:W3:Y:S04]  /*cf20*/  LDL.LU R0, [R1+0x830] ;  /* 0x0008300001007983 */ /* 0x000ee80000300800 */
[----:B------:R0:W-:Y:S04]  /*cf30*/  STL [R1+0x810], R252 ;  /* 0x000810fc01007387 */ /* 0x0001e80000100800 */
[----:B---3--:R0:W-:Y:S02]  /*cf40*/  STL [R1+0x820], R0 ;  /* 0x0008200001007387 */ /* 0x0081e40000100800 */
.L_x_27711:
[----:B------:R-:W-:Y:S05]  /*cf50*/  BSYNC B0 ;  /* 0x0000000000007941 */ /* 0x000fea0003800000 */
.L_x_27710:
[----:B------:R3:W-:Y:S04]  /*cf60*/  STL.64 [R1+0x850], R250 ;  /* 0x000850fa01007387 */ /* 0x0007e80000100a00 */
[----:B0-----:R-:W4:Y:S04]  /*cf70*/  LDL R252, [R1+0x828] ;  /* 0x0008280001fc7983 */ /* 0x001f280000100800 */
[----:B------:R-:W2:Y:S04]  /*cf80*/  LDL R0, [R1+0x82c] ;  /* 0x00082c0001007983 */ /* 0x000ea80000100800 */
[----:B---3--:R-:W3:Y:S04]  /*cf90*/  LDL R250, [R1+0x820] ;  /* 0x0008200001fa7983 */ /* 0x008ee80000100800 */
[----:B------:R-:W4:Y:S04]  /*cfa0*/  LDL R251, [R1+0x824] ;  /* 0x0008240001fb7983 */ /* 0x000f280000100800 */
[----:B-----5:R-:W-:Y:S04]  /*cfb0*/  STL.64 [R1+0x848], R124 ;  /* 0x0008487c01007387 */ /* 0x020fe80000100a00 */
[----:B---3--:R-:W-:Y:S04]  /*cfc0*/  SHFL.DOWN PT, R250, R250, 0x2, 0x1f ;  /* 0x08401f00fafa7f89 */ /* 0x008fe800000e0000 */
[----:B----4-:R-:W0:Y:S04]  /*cfd0*/  SHFL.DOWN PT, R251, R251, 0x2, 0x1f ;  /* 0x08401f00fbfb7f89 */ /* 0x010e2800000e0000 */
[----:B0-----:R-:W-:Y:S04]  /*cfe0*/  STL.64 [R1+0x8], R250 ;  /* 0x000008fa01007387 */ /* 0x001fe80000100a00 */
[----:B------:R0:W-:Y:S04]  /*cff0*/  SHFL.DOWN PT, R250, R252, 0x2, 0x1f ;  /* 0x08401f00fcfa7f89 */ /* 0x0001e800000e0000 */
[----:B--2---:R2:W3:Y:S04]  /*d000*/  SHFL.DOWN PT, R251, R0, 0x2, 0x1f ;  /* 0x08401f0000fb7f89 */ /* 0x0044e800000e0000 */
        /* <DEDUP_REMOVED lines=346> */
[----:B------:R-:W-:-:S03]  /*e5b0*/  IMAD.MOV.U32 R252, RZ, RZ, R251 ;  /* 0x000000fffffc7224 */ /* 0x000fc600078e00fb */
[----:B------:R2:W-:Y:S04]  /*e5c0*/  STL.64 [R1+0x830], R250 ;  /* 0x000830fa01007387 */ /* 0x0005e80000100a00 */
        /* <DEDUP_REMOVED lines=63> */
.L_x_28477:
[----:B------:R-:W0:Y:S04]  /*e9c0*/  LDL R2, [R1+0x834] ;  /* 0x0008340001027983 */ /* 0x000e280000100800 */
[----:B--2---:R-:W2:Y:S04]  /*e9d0*/  LDL.LU R3, [R1+0x838] ;  /* 0x0008380001037983 */ /* 0x004ea80000300800 */
[----:B0--3--:R-:W3:Y:S04]  /*e9e0*/  LDL R0, [R2+0x208] ;  /* 0x0002080002007983 */ /* 0x009ee80000100800 */
[----:B------:R-:W4:Y:S01]  /*e9f0*/  LDL R2, [R2+0x8] ;  /* 0x0000080002027983 */ /* 0x000f220000100800 */
[----:B--2---:R-:W-:Y:S01]  /*ea00*/  IADD3 R3, R3, 0x1, RZ ;  /* 0x0000000103037810 */ /* 0x004fe20007ffe0ff */
        /* <DEDUP_REMOVED lines=14> */
[----:B------:R-:W-:Y:S02]  /*eaf0*/  IMAD.MOV.U32 R3, RZ, RZ, R6 ;  /* 0x000000ffff037224 */ /* 0x000fe400078e0006 */
[----:B------:R-:W-:Y:S01]  /*eb00*/  IMAD.MOV.U32 R0, RZ, RZ, R250 ;  /* 0x000000ffff007224 */ /* 0x000fe200078e00fa */
[----:B------:R-:W-:-:S13]  /*eb10*/  ISETP.GE.OR P0, PT, R7, R6, P0 ;  /* 0x000000060700720c */ /* 0x000fda0000706670 */
[----:B------:R-:W-:Y:S05]  /*eb20*/  @P0 BRA `(.L_x_28098) ;  /* 0x0000000000100947 */ /* 0x000fea0003800000 */
.L_x_28097:
[----:B------:R-:W-:Y:S01]  /*eb30*/  MOV R3, R7 ;  /* 0x0000000700037202 */ /* 0x000fe20000000f00 */
[----:B------:R-:W-:Y:S02]  /*eb40*/  IMAD.MOV.U32 R0, RZ, RZ, R251 ;  /* 0x000000ffff007224 */ /* 0x000fe400078e00fb */
[----:B------:R-:W-:Y:S02]  /*eb50*/  IMAD.MOV.U32 R7, RZ, RZ, R6 ;  /* 0x000000ffff077224 */ /* 0x000fe400078e0006 */
[----:B------:R-:W-:-:S07]  /*eb60*/  IMAD.MOV.U32 R251, RZ, RZ, R250 ;  /* 0x000000fffffb7224 */ /* 0x000fce00078e00fa */
.L_x_28098:
[----:B------:R-:W-:Y:S05]  /*eb70*/  BSYNC B1 ;  /* 0x0000000000017941 */ /* 0x000fea0003800000 */
.L_x_28096:
[----:B------:R-:W-:Y:S01]  /*eb80*/  FSETP.GT.FTZ.AND P0, PT, R0, R249, PT ;  /* 0x000000f90000720b */ /* 0x000fe20003f14000 */
[----:B------:R-:W-:Y:S03]  /*eb90*/  BSSY B1, `(.L_x_28099) ;  /* 0x000000e000017945 */ /* 0x000fe60003800000 */
[----:B------:R-:W-:-:S13]  /*eba0*/  ISETP.EQ.OR P0, PT, R5, -0x1, P0 ;  /* 0xffffffff0500780c */ /* 0x000fda0000702670 */
[----:B------:R-:W-:Y:S05]  /*ebb0*/  @P0 BRA `(.L_x_28100) ;  /* 0x00000000001c0947 */ /* 0x000fea0003800000 */
[----:B------:R-:W-:Y:S01]  /*ebc0*/  FSETP.NEU.FTZ.AND P0, PT, R0, R249, PT ;  /* 0x000000f90000720b */ /* 0x000fe20003f1d000 */
[----:B------:R-:W-:Y:S01]  /*ebd0*/  IMAD.MOV.U32 R2, RZ, RZ, R249 ;  /* 0x000000ffff027224 */ /* 0x000fe200078e00f9 */
[-C--:B------:R-:W-:Y:S01]  /*ebe0*/  MOV R252, R5.reuse ;  /* 0x0000000500fc7202 */ /* 0x080fe20000000f00 */
[----:B------:R-:W-:Y:S01]  /*ebf0*/  IMAD.MOV.U32 R6, RZ, RZ, R3 ;  /* 0x000000ffff067224 */ /* 0x000fe200078e0003 */
[----:B------:R-:W-:Y:S01]  /*ec00*/  ISETP.GE.OR P0, PT, R3, R5, P0 ;  /* 0x000000050300720c */ /* 0x000fe20000706670 */
[----:B------:R-:W-:-:S12]  /*ec10*/  IMAD.MOV.U32 R250, RZ, RZ, R0 ;  /* 0x000000fffffa7224 */ /* 0x000fd800078e0000 */
[----:B------:R-:W-:Y:S05]  /*ec20*/  @P0 BRA `(.L_x_28101) ;  /* 0x0000000000100947 */ /* 0x000fea0003800000 */
.L_x_28100:
[----:B------:R-:W-:Y:S01]  /*ec30*/  MOV R252, R3 ;  /* 0x0000000300fc7202 */ /* 0x000fe20000000f00 */
[----:B------:R-:W-:Y:S02]  /*ec40*/  IMAD.MOV.U32 R2, RZ, RZ, R0 ;  /* 0x000000ffff027224 */ /* 0x000fe400078e0000 */
[----:B------:R-:W-:Y:S02]  /*ec50*/  IMAD.MOV.U32 R6, RZ, RZ, R5 ;  /* 0x000000ffff067224 */ /* 0x000fe400078e0005 */
[----:B------:R-:W-:-:S07]  /*ec60*/  IMAD.MOV.U32 R250, RZ, RZ, R249 ;  /* 0x000000fffffa7224 */ /* 0x000fce00078e00f9 */
.L_x_28101:
[----:B------:R-:W-:Y:S05]  /*ec70*/  BSYNC B1 ;  /* 0x0000000000017941 */ /* 0x000fea0003800000 */
.L_x_28099:
[----:B------:R-:W-:Y:S01]  /*ec80*/  FSETP.GT.FTZ.AND P0, PT, R2, R248, PT ;  /* 0x000000f80200720b */ /* 0x000fe20003f14000 */
[----:B------:R-:W-:Y:S03]  /*ec90*/  BSSY B1, `(.L_x_28102) ;  /* 0x000000e000017945 */ /* 0x000fe60003800000 */
[----:B-----5:R-:W-:-:S13]  /*eca0*/  ISETP.EQ.OR P0, PT, R4, -0x1, P0 ;  /* 0xffffffff0400780c */ /* 0x020fda0000702670 */
        /* <DEDUP_REMOVED lines=8> */
.L_x_28103:
[----:B------:R-:W-:Y:S01]  /*ed30*/  MOV R3, R252 ;  /* 0x000000fc00037202 */ /* 0x000fe20000000f00 */
[----:B------:R-:W-:Y:S02]  /*ed40*/  IMAD.MOV.U32 R0, RZ, RZ, R2 ;  /* 0x000000ffff007224 */ /* 0x000fe400078e0002 */
[----:B------:R-:W-:Y:S02]  /*ed50*/  IMAD.MOV.U32 R5, RZ, RZ, R4 ;  /* 0x000000ffff057224 */ /* 0x000fe400078e0004 */
[----:B------:R-:W-:-:S07]  /*ed60*/  IMAD.MOV.U32 R249, RZ, RZ, R248 ;  /* 0x000000fffff97224 */ /* 0x000fce00078e00f8 */
.L_x_28104:
[----:B------:R-:W-:Y:S05]  /*ed70*/  BSYNC B1 ;  /* 0x0000000000017941 */ /* 0x000fea0003800000 */
.L_x_28102:
        /* <DEDUP_REMOVED lines=11> */
.L_x_28106:
[----:B------:R-:W-:Y:S01]  /*ee30*/  MOV R252, R3 ;  /* 0x0000000300fc7202 */ /* 0x000fe20000000f00 */
[----:B------:R-:W-:Y:S02]  /*ee40*/  IMAD.MOV.U32 R2, RZ, RZ, R0 ;  /* 0x000000ffff027224 */ /* 0x000fe400078e0000 */
[----:B------:R-:W-:Y:S02]  /*ee50*/  IMAD.MOV.U32 R4, RZ, RZ, R11 ;  /* 0x000000ffff047224 */ /* 0x000fe400078e000b */
[----:B------:R-:W-:-:S07]  /*ee60*/  IMAD.MOV.U32 R248, RZ, RZ, R247 ;  /* 0x000000fffff87224 */ /* 0x000fce00078e00f7 */
.L_x_28107:
[----:B------:R-:W-:Y:S05]  /*ee70*/  BSYNC B1 ;  /* 0x0000000000017941 */ /* 0x000fea0003800000 */
.L_x_28105:
        /* <DEDUP_REMOVED lines=11> */
.L_x_28109:
[----:B------:R-:W-:Y:S01]  /*ef30*/  MOV R3, R252 ;  /* 0x000000fc00037202 */ /* 0x000fe20000000f00 */
[----:B------:R-:W-:Y:S02]  /*ef40*/  IMAD.MOV.U32 R0, RZ, RZ, R2 ;  /* 0x000000ffff007224 */ /* 0x000fe400078e0002 */
[----:B------:R-:W-:Y:S02]  /*ef50*/  IMAD.MOV.U32 R11, RZ, RZ, R10 ;  /* 0x000000ffff0b7224 */ /* 0x000fe400078e000a */
[----:B------:R-:W-:-:S07]  /*ef60*/  IMAD.MOV.U32 R247, RZ, RZ, R246 ;  /* 0x000000fffff77224 */ /* 0x000fce00078e00f6 */
.L_x_28110:
[----:B------:R-:W-:Y:S05]  /*ef70*/  BSYNC B1 ;  /* 0x0000000000017941 */ /* 0x000fea0003800000 */
.L_x_28108:
        /* <DEDUP_REMOVED lines=11> */
.L_x_28112:
[----:B------:R-:W-:Y:S01]  /*f030*/  MOV R252, R3 ;  /* 0x0000000300fc7202 */ /* 0x000fe20000000f00 */
[----:B------:R-:W-:Y:S02]  /*f040*/  IMAD.MOV.U32 R2, RZ, RZ, R0 ;  /* 0x000000ffff027224 */ /* 0x000fe400078e0000 */
[----:B------:R-:W-:Y:S02]  /*f050*/  IMAD.MOV.U32 R10, RZ, RZ, R9 ;  /* 0x000000ffff0a7224 */ /* 0x000fe400078e0009 */
[----:B------:R-:W-:-:S07]  /*f060*/  IMAD.MOV.U32 R246, RZ, RZ, R245 ;  /* 0x000000fffff67224 */ /* 0x000fce00078e00f5 */
.L_x_28113:
[----:B------:R-:W-:Y:S05]  /*f070*/  BSYNC B1 ;  /* 0x0000000000017941 */ /* 0x000fea0003800000 */
.L_x_28111:
        /* <DEDUP_REMOVED lines=11> */
.L_x_28115:
[----:B------:R-:W-:Y:S01]  /*f130*/  MOV R3, R252 ;  /* 0x000000fc00037202 */ /* 0x000fe20000000f00 */
[----:B------:R-:W-:Y:S02]  /*f140*/  IMAD.MOV.U32 R0, RZ, RZ, R2 ;  /* 0x000000ffff007224 */ /* 0x000fe400078e0002 */
[----:B------:R-:W-:Y:S02]  /*f150*/  IMAD.MOV.U32 R9, RZ, RZ, R8 ;  /* 0x000000ffff097224 */ /* 0x000fe400078e0008 */
[----:B------:R-:W-:-:S07]  /*f160*/  IMAD.MOV.U32 R245, RZ, RZ, R244 ;  /* 0x000000fffff57224 */ /* 0x000fce00078e00f4 */
.L_x_28116:
[----:B------:R-:W-:Y:S05]  /*f170*/  BSYNC B1 ;  /* 0x0000000000017941 */ /* 0x000fea0003800000 */
.L_x_28114:
        /* <DEDUP_REMOVED lines=11> */
.L_x_28118:
[----:B------:R-:W-:Y:S01]  /*f230*/  MOV R252, R3 ;  /* 0x0000000300fc7202 */ /* 0x000fe20000000f00 */
[----:B------:R-:W-:Y:S02]  /*f240*/  IMAD.MOV.U32 R2, RZ, RZ, R0 ;  /* 0x000000ffff027224 */ /* 0x000fe400078e0000 */
[----:B------:R-:W-:Y:S02]  /*f250*/  IMAD.MOV.U32 R8, RZ, RZ, R15 ;  /* 0x000000ffff087224 */ /* 0x000fe400078e000f */
[----:B------:R-:W-:-:S07]  /*f260*/  IMAD.MOV.U32 R244, RZ, RZ, R243 ;  /* 0x000000fffff47224 */ /* 0x000fce00078e00f3 */
.L_x_28119:
[----:B------:R-:W-:Y:S05]  /*f270*/  BSYNC B1 ;  /* 0x0000000000017941 */ /* 0x000fea0003800000 */
.L_x_28117:
        /* <DEDUP_REMOVED lines=11> */
.L_x_28121:
[----:B------:R-:W-:Y:S01]  /*f330*/  MOV R3, R252 ;  /* 0x000000fc00037202 */ /* 0x000fe20000000f00 */
[----:B------:R-:W-:Y:S02]  /*f340*/  IMAD.MOV.U32 R0, RZ, RZ, R2 ;  /* 0x000000ffff007224 */ /* 0x000fe400078e0002 */
[----:B------:R-:W-:Y:S02]  /*f350*/  IMAD.MOV.U32 R15, RZ, RZ, R14 ;  /* 0x000000ffff0f7224 */ /* 0x000fe400078e000e */
[----:B------:R-:W-:-:S07]  /*f360*/  IMAD.MOV.U32 R243, RZ, RZ, R242 ;  /* 0x000000fffff37224 */ /* 0x000fce00078e00f2 */
.L_x_28122:
[----:B------:R-:W-:Y:S05]  /*f370*/  BSYNC B1 ;  /* 0x0000000000017941 */ /* 0x000fea0003800000 */
.L_x_28120:
        /* <DEDUP_REMOVED lines=11> */
.L_x_28124:
[----:B------:R-:W-:Y:S01]  /*f430*/  MOV R252, R3 ;  /* 0x0000000300fc7202 */ /* 0x000fe20000000f00 */
[----:B------:R-:W-:Y:S02]  /*f440*/  IMAD.MOV.U32 R2, RZ, RZ, R0 ;  /* 0x000000ffff027224 */ /* 0x000fe400078e0000 */
[----:B------:R-:W-:Y:S02]  /*f450*/  IMAD.MOV.U32 R14, RZ, RZ, R13 ;  /* 0x000000ffff0e7224 */ /* 0x000fe400078e000d */
[----:B------:R-:W-:-:S07]  /*f460*/  IMAD.MOV.U32 R242, RZ, RZ, R241 ;  /* 0x000000fffff27224 */ /* 0x000fce00078e00f1 */
.L_x_28125:
[----:B------:R-:W-:Y:S05]  /*f470*/  BSYNC B1 ;  /* 0x0000000000017941 */ /* 0x000fea0003800000 */
.L_x_28123:
        /* <DEDUP_REMOVED lines=11> */
.L_x_28127:
[----:B------:R-:W-:Y:S01]  /*f530*/  MOV R3, R252 ;  /* 0x000000fc00037202 */ /* 0x000fe20000000f00 */
[----:B------:R-:W-:Y:S02]  /*f540*/  IMAD.MOV.U32 R0, RZ, RZ, R2 ;  /* 0x000000ffff007224 */ /* 0x000fe400078e0002 */
[----:B------:R-:W-:Y:S02]  /*f550*/  IMAD.MOV.U32 R13, RZ, RZ, R12 ;  /* 0x000000ffff0d7224 */ /* 0x000fe400078e000c */
[----:B------:R-:W-:-:S07]  /*f560*/  IMAD.MOV.U32 R241, RZ, RZ, R240 ;  /* 0x000000fffff17224 */ /* 0x000fce00078e00f0 */
.L_x_28128:
[----:B------:R-:W-:Y:S05]  /*f570*/  BSYNC B1 ;  /* 0x0000000000017941 */ /* 0x000fea0003800000 */
.L_x_28126:
        /* <DEDUP_REMOVED lines=11> */
.L_x_28130:
[----:B------:R-:W-:Y:S01]  /*f630*/  MOV R252, R3 ;  /* 0x0000000300fc7202 */ /* 0x000fe20000000f00 */
[----:B------:R-:W-:Y:S02]  /*f640*/  IMAD.MOV.U32 R2, RZ, RZ, R0 ;  /* 0x000000ffff027224 */ /* 0x000fe400078e0000 */
[----:B------:R-:W-:Y:S02]  /*f650*/  IMAD.MOV.U32 R12, RZ, RZ, R19 ;  /* 0x000000ffff0c7224 */ /* 0x000fe400078e0013 */
[----:B------:R-:W-:-:S07]  /*f660*/  IMAD.MOV.U32 R240, RZ, RZ, R239 ;  /* 0x000000fffff07224 */ /* 0x000fce00078e00ef */
.L_x_28131:
[----:B------:R-:W-:Y:S05]  /*f670*/  BSYNC B1 ;  /* 0x0000000000017941 */ /* 0x000fea0003800000 */
.L_x_28129:
        /* <DEDUP_REMOVED lines=11> */
.L_x_28133:
[----:B------:R-:W-:Y:S01]  /*f730*/  MOV R3, R252 ;  /* 0x000000fc00037202 */ /* 0x000fe20000000f00 */
[----:B------:R-:W-:Y:S02]  /*f740*/  IMAD.MOV.U32 R0, RZ, RZ, R2 ;  /* 0x000000ffff007224 */ /* 0x000fe400078e0002 */
[----:B------:R-:W-:Y:S02]  /*f750*/  IMAD.MOV.U32 R19, RZ, RZ, R18 ;  /* 0x000000ffff137224 */ /* 0x000fe400078e0012 */
[----:B------:R-:W-:-:S07]  /*f760*/  IMAD.MOV.U32 R239, RZ, RZ, R238 ;  /* 0x000000ffffef7224 */ /* 0x000fce00078e00ee */
.L_x_28134:
[----:B------:R-:W-:Y:S05]  /*f770*/  BSYNC B1 ;  /* 0x0000000000017941 */ /* 0x000fea0003800000 */
.L_x_28132:
        /* <DEDUP_REMOVED lines=11> */
.L_x_28136:
[----:B------:R-:W-:Y:S01]  /*f830*/  MOV R252, R3 ;  /* 0x0000000300fc7202 */ /* 0x000fe20000000f00 */
[----:B------:R-:W-:Y:S02]  /*f840*/  IMAD.MOV.U32 R2, RZ, RZ, R0 ;  /* 0x000000ffff027224 */ /* 0x000fe400078e0000 */
[----:B------:R-:W-:Y:S02]  /*f850*/  IMAD.MOV.U32 R18, RZ, RZ, R17 ;  /* 0x000000ffff127224 */ /* 0x000fe400078e0011 */
[----:B------:R-:W-:-:S07]  /*f860*/  IMAD.MOV.U32 R238, RZ, RZ, R237 ;  /* 0x000000ffffee7224 */ /* 0x000fce00078e00ed */
.L_x_28137:
[----:B------:R-:W-:Y:S05]  /*f870*/  BSYNC B1 ;  /* 0x0000000000017941 */ /* 0x000fea0003800000 */
.L_x_28135:
        /* <DEDUP_REMOVED lines=11> */
.L_x_28139:
[----:B------:R-:W-:Y:S01]  /*f930*/  MOV R3, R252 ;  /* 0x000000fc00037202 */ /* 0x000fe20000000f00 */
[----:B------:R-:W-:Y:S02]  /*f940*/  IMAD.MOV.U32 R0, RZ, RZ, R2 ;  /* 0x000000ffff007224 */ /* 0x000fe400078e0002 */
[----:B------:R-:W-:Y:S02]  /*f950*/  IMAD.MOV.U32 R17, RZ, RZ, R16 ;  /* 0x000000ffff117224 */ /* 0x000fe400078e0010 */
[----:B------:R-:W-:-:S07]  /*f960*/  IMAD.MOV.U32 R237, RZ, RZ, R236 ;  /* 0x000000ffffed7224 */ /* 0x000fce00078e00ec */
.L_x_28140:
[----:B------:R-:W-:Y:S05]  /*f970*/  BSYNC B1 ;  /* 0x0000000000017941 */ /* 0x000fea0003800000 */
.L_x_28138:
        /* <DEDUP_REMOVED lines=11> */
.L_x_28142:
[----:B------:R-:W-:Y:S01]  /*fa30*/  MOV R252, R3 ;  /* 0x0000000300fc7202 */ /* 0x000fe20000000f00 */
[----:B------:R-:W-:Y:S02]  /*fa40*/  IMAD.MOV.U32 R2, RZ, RZ, R0 ;  /* 0x000000ffff027224 */ /* 0x000fe400078e0000 */
[----:B------:R-:W-:Y:S02]  /*fa50*/  IMAD.MOV.U32 R16, RZ, RZ, R23 ;  /* 0x000000ffff107224 */ /* 0x000fe400078e0017 */
[----:B------:R-:W-:-:S07]  /*fa60*/  IMAD.MOV.U32 R236, RZ, RZ, R235 ;  /* 0x000000ffffec7224 */ /* 0x000fce00078e00eb */
.L_x_28143:
[----:B------:R-:W-:Y:S05]  /*fa70*/  BSYNC B1 ;  /* 0x0000000000017941 */ /* 0x000fea0003800000 */
.L_x_28141:
        /* <DEDUP_REMOVED lines=11> */
.L_x_28145:
[----:B------:R-:W-:Y:S01]  /*fb30*/  MOV R3, R252 ;  /* 0x000000fc00037202 */ /* 0x000fe20000000f00 */
[----:B------:R-:W-:Y:S02]  /*fb40*/  IMAD.MOV.U32 R0, RZ, RZ, R2 ;  /* 0x000000ffff007224 */ /* 0x000fe400078e0002 */
[----:B------:R-:W-:Y:S02]  /*fb50*/  IMAD.MOV.U32 R23, RZ, RZ, R22 ;  /* 0x000000ffff177224 */ /* 0x000fe400078e0016 */
[----:B------:R-:W-:-:S07]  /*fb60*/  IMAD.MOV.U32 R235, RZ, RZ, R234 ;  /* 0x000000ffffeb7224 */ /* 0x000fce00078e00ea */
.L_x_28146:
[----:B------:R-:W-:Y:S05]  /*fb70*/  BSYNC B1 ;  /* 0x0000000000017941 */ /* 0x000fea0003800000 */
.L_x_28144:
        /* <DEDUP_REMOVED lines=11> */
.L_x_28148:
[----:B------:R-:W-:Y:S01]  /*fc30*/  MOV R252, R3 ;  /* 0x0000000300fc7202 */ /* 0x000fe20000000f00 */
[----:B------:R-:W-:Y:S02]  /*fc40*/  IMAD.MOV.U32 R2, RZ, RZ, R0 ;  /* 0x000000ffff027224 */ /* 0x000fe400078e0000 */
[----:B------:R-:W-:Y:S02]  /*fc50*/  IMAD.MOV.U32 R22, RZ, RZ, R21 ;  /* 0x000000ffff167224 */ /* 0x000fe400078e0015 */
[----:B------:R-:W-:-:S07]  /*fc60*/  IMAD.MOV.U32 R234, RZ, RZ, R233 ;  /* 0x000000ffffea7224 */ /* 0x000fce00078e00e9 */
.L_x_28149:
[----:B------:R-:W-:Y:S05]  /*fc70*/  BSYNC B1 ;  /* 0x0000000000017941 */ /* 0x000fea0003800000 */
.L_x_28147:
        /* <DEDUP_REMOVED lines=11> */
.L_x_28151:
[----:B------:R-:W-:Y:S01]  /*fd30*/  MOV R3, R252 ;  /* 0x000000fc00037202 */ /* 0x000fe20000000f00 */
[----:B------:R-:W-:Y:S02]  /*fd40*/  IMAD.MOV.U32 R0, RZ, RZ, R2 ;  /* 0x000000ffff007224 */ /* 0x000fe400078e0002 */
[----:B------:R-:W-:Y:S02]  /*fd50*/  IMAD.MOV.U32 R21, RZ, RZ, R20 ;  /* 0x000000ffff157224 */ /* 0x000fe400078e0014 */
[----:B------:R-:W-:-:S07]  /*fd60*/  IMAD.MOV.U32 R233, RZ, RZ, R232 ;  /* 0x000000ffffe97224 */ /* 0x000fce00078e00e8 */
.L_x_28152:
[----:B------:R-:W-:Y:S05]  /*fd70*/  BSYNC B1 ;  /* 0x0000000000017941 */ /* 0x000fea0003800000 */
.L_x_28150:
        /* <DEDUP_REMOVED lines=11> */
.L_x_28154:
[----:B------:R-:W-:Y:S01]  /*fe30*/  MOV R252, R3 ;  /* 0x0000000300fc7202 */ /* 0x000fe20000000f00 */
[----:B------:R-:W-:Y:S02]  /*fe40*/  IMAD.MOV.U32 R2, RZ, RZ, R0 ;  /* 0x000000ffff027224 */ /* 0x000fe400078e0000 */
[----:B------:R-:W-:Y:S02]  /*fe50*/  IMAD.MOV.U32 R20, RZ, RZ, R27 ;  /* 0x000000ffff147224 */ /* 0x000fe400078e001b */
[----:B------:R-:W-:-:S07]  /*fe60*/  IMAD.MOV.U32 R232, RZ, RZ, R231 ;  /* 0x000000ffffe87224 */ /* 0x000fce00078e00e7 */
.L_x_28155:
[----:B------:R-:W-:Y:S05]  /*fe70*/  BSYNC B1 ;  /* 0x0000000000017941 */ /* 0x000fea0003800000 */
.L_x_28153:
        /* <DEDUP_REMOVED lines=11> */
.L_x_28157:
[----:B------:R-:W-:Y:S01]  /*ff30*/  MOV R3, R252 ;  /* 0x000000fc00037202 */ /* 0x000fe20000000f00 */
[----:B------:R-:W-:Y:S02]  /*ff40*/  IMAD.MOV.U32 R0, RZ, RZ, R2 ;  /* 0x000000ffff007224 */ /* 0x000fe400078e0002 */
[----:B------:R-:W-:Y:S02]  /*ff50*/  IMAD.MOV.U32 R27, RZ, RZ, R26 ;  /* 0x000000ffff1b7224 */ /* 0x000fe400078e001a */
[----:B------:R-:W-:-:S07]  /*ff60*/  IMAD.MOV.U32 R231, RZ, RZ, R230 ;  /* 0x000000ffffe77224 */ /* 0x000fce00078e00e6 */
.L_x_28158:
[----:B------:R-:W-:Y:S05]  /*ff70*/  BSYNC B1 ;  /* 0x0000000000017941 */ /* 0x000fea0003800000 */
.L_x_28156:
        /* <DEDUP_REMOVED lines=11> */
.L_x_28160:
[----:B------:R-:W-:Y:S01]  /*10030*/  MOV R252, R3 ;  /* 0x0000000300fc7202 */ /* 0x000fe20000000f00 */
[----:B------:R-:W-:Y:S02]  /*10040*/  IMAD.MOV.U32 R2, RZ, RZ, R0 ;  /* 0x000000ffff027224 */ /* 0x000fe400078e0000 */
[----:B------:R-:W-:Y:S02]  /*10050*/  IMAD.MOV.U32 R26, RZ, RZ, R25 ;  /* 0x000000ffff1a7224 */ /* 0x000fe400078e0019 */
[----:B------:R-:W-:-:S07]  /*10060*/  IMAD.MOV.U32 R230, RZ, RZ, R229 ;  /* 0x000000ffffe67224 */ /* 0x000fce00078e00e5 */
.L_x_28161:
[----:B------:R-:W-:Y:S05]  /*10070*/  BSYNC B1 ;  /* 0x0000000000017941 */ /* 0x000fea0003800000 */
.L_x_28159:
        /* <DEDUP_REMOVED lines=11> */
.L_x_28163:
[----:B------:R-:W-:Y:S01]  /*10130*/  MOV R3, R252 ;  /* 0x000000fc00037202 */ /* 0x000fe20000000f00 */
[----:B------:R-:W-:Y:S02]  /*10140*/  IMAD.MOV.U32 R0, RZ, RZ, R2 ;  /* 0x000000ffff007224 */ /* 0x000fe400078e0002 */
[----:B------:R-:W-:Y:S02]  /*10150*/  IMAD.MOV.U32 R25, RZ, RZ, R24 ;  /* 0x000000ffff197224 */ /* 0x000fe400078e0018 */
[----:B------:R-:W-:-:S07]  /*10160*/  IMAD.MOV.U32 R229, RZ, RZ, R228 ;  /* 0x000000ffffe57224 */ /* 0x000fce00078e00e4 */
.L_x_28164:
[----:B------:R-:W-:Y:S05]  /*10170*/  BSYNC B1 ;  /* 0x0000000000017941 */ /* 0x000fea0003800000 */
.L_x_28162:
        /* <DEDUP_REMOVED lines=11> */
.L_x_28166:
[----:B------:R-:W-:Y:S01]  /*10230*/  MOV R252, R3 ;  /* 0x0000000300fc7202 */ /* 0x000fe20000000f00 */
[----:B------:R-:W-:Y:S02]  /*10240*/  IMAD.MOV.U32 R2, RZ, RZ, R0 ;  /* 0x000000ffff027224 */ /* 0x000fe400078e0000 */
[----:B------:R-:W-:Y:S02]  /*10250*/  IMAD.MOV.U32 R24, RZ, RZ, R31 ;  /* 0x000000ffff187224 */ /* 0x000fe400078e001f */
[----:B------:R-:W-:-:S07]  /*10260*/  IMAD.MOV.U32 R228, RZ, RZ, R227 ;  /* 0x000000ffffe47224 */ /* 0x000fce00078e00e3 */
.L_x_28167:
[----:B------:R-:W-:Y:S05]  /*10270*/  BSYNC B1 ;  /* 0x0000000000017941 */ /* 0x000fea0003800000 */
.L_x_28165:
        /* <DEDUP_REMOVED lines=11> */
.L_x_28169:
[----:B------:R-:W-:Y:S01]  /*10330*/  MOV R3, R252 ;  /* 0x000000fc00037202 */ /* 0x000fe20000000f00 */
[----:B------:R-:W-:Y:S02]  /*10340*/  IMAD.MOV.U32 R0, RZ, RZ, R2 ;  /* 0x000000ffff007224 */ /* 0x000fe400078e0002 */
[----:B------:R-:W-:Y:S02]  /*10350*/  IMAD.MOV.U32 R31, RZ, RZ, R30 ;  /* 0x000000ffff1f7224 */ /* 0x000fe400078e001e */
[----:B------:R-:W-:-:S07]  /*10360*/  IMAD.MOV.U32 R227, RZ, RZ, R226 ;  /* 0x000000ffffe37224 */ /* 0x000fce00078e00e2 */
.L_x_28170:
[----:B------:R-:W-:Y:S05]  /*10370*/  BSYNC B1 ;  /* 0x0000000000017941 */ /* 0x000fea0003800000 */
.L_x_28168:
        /* <DEDUP_REMOVED lines=11> */
.L_x_28172:
[----:B------:R-:W-:Y:S01]  /*10430*/  MOV R252, R3 ;  /* 0x0000000300fc7202 */ /* 0x000fe20000000f00 */
[----:B------:R-:W-:Y:S02]  /*10440*/  IMAD.MOV.U32 R2, RZ, RZ, R0 ;  /* 0x000000ffff027224 */ /* 0x000fe400078e0000 */
[----:B------:R-:W-:Y:S02]  /*10450*/  IMAD.MOV.U32 R30, RZ, RZ, R29 ;  /* 0x000000ffff1e7224 */ /* 0x000fe400078e001d */
[----:B------:R-:W-:-:S07]  /*10460*/  IMAD.MOV.U32 R226, RZ, RZ, R225 ;  /* 0x000000ffffe27224 */ /* 0x000fce00078e00e1 */
.L_x_28173:
[----:B------:R-:W-:Y:S05]  /*10470*/  BSYNC B1 ;  /* 0x0000000000017941 */ /* 0x000fea0003800000 */
.L_x_28171:
        /* <DEDUP_REMOVED lines=11> */
.L_x_28175:
[----:B------:R-:W-:Y:S01]  /*10530*/  MOV R3, R252 ;  /* 0x000000fc00037202 */ /* 0x000fe20000000f00 */
[----:B------:R-:W-:Y:S02]  /*10540*/  IMAD.MOV.U32 R0, RZ, RZ, R2 ;  /* 0x000000ffff007224 */ /* 0x000fe400078e0002 */
[----:B------:R-:W-:Y:S02]  /*10550*/  IMAD.MOV.U32 R29, RZ, RZ, R28 ;  /* 0x000000ffff1d7224 */ /* 0x000fe400078e001c */
[----:B------:R-:W-:-:S07]  /*10560*/  IMAD.MOV.U32 R225, RZ, RZ, R224 ;  /* 0x000000ffffe17224 */ /* 0x000fce00078e00e0 */
.L_x_28176:
[----:B------:R-:W-:Y:S05]  /*10570*/  BSYNC B1 ;  /* 0x0000000000017941 */ /* 0x000fea0003800000 */
.L_x_28174:
        /* <DEDUP_REMOVED lines=11> */
.L_x_28178:
[----:B------:R-:W-:Y:S01]  /*10630*/  MOV R252, R3 ;  /* 0x0000000300fc7202 */ /* 0x000fe20000000f00 */
[----:B------:R-:W-:Y:S02]  /*10640*/  IMAD.MOV.U32 R2, RZ, RZ, R0 ;  /* 0x000000ffff027224 */ /* 0x000fe400078e0000 */
[----:B------:R-:W-:Y:S02]  /*10650*/  IMAD.MOV.U32 R28, RZ, RZ, R35 ;  /* 0x000000ffff1c7224 */ /* 0x000fe400078e0023 */
[----:B------:R-:W-:-:S07]  /*10660*/  IMAD.MOV.U32 R224, RZ, RZ, R223 ;  /* 0x000000ffffe07224 */ /* 0x000fce00078e00df */
.L_x_28179:
[----:B------:R-:W-:Y:S05]  /*10670*/  BSYNC B1 ;  /* 0x0000000000017941 */ /* 0x000fea0003800000 */
.L_x_28177:
        /* <DEDUP_REMOVED lines=11> */
.L_x_28181:
[----:B------:R-:W-:Y:S01]  /*10730*/  MOV R3, R252 ;  /* 0x000000fc00037202 */ /* 0x000fe20000000f00 */
[----:B------:R-:W-:Y:S02]  /*10740*/  IMAD.MOV.U32 R0, RZ, RZ, R2 ;  /* 0x000000ffff007224 */ /* 0x000fe400078e0002 */
[----:B------:R-:W-:Y:S02]  /*10750*/  IMAD.MOV.U32 R35, RZ, RZ, R34 ;  /* 0x000000ffff237224 */ /* 0x000fe400078e0022 */
[----:B------:R-:W-:-:S07]  /*10760*/  IMAD.MOV.U32 R223, RZ, RZ, R222 ;  /* 0x000000ffffdf7224 */ /* 0x000fce00078e00de */
.L_x_28182:
[----:B------:R-:W-:Y:S05]  /*10770*/  BSYNC B1 ;  /* 0x0000000000017941 */ /* 0x000fea0003800000 */
.L_x_28180:
        /* <DEDUP_REMOVED lines=11> */
.L_x_28184:
[----:B------:R-:W-:Y:S01]  /*10830*/  MOV R252, R3 ;  /* 0x0000000300fc7202 */ /* 0x000fe20000000f00 */
[----:B------:R-:W-:Y:S02]  /*10840*/  IMAD.MOV.U32 R2, RZ, RZ, R0 ;  /* 0x000000ffff027224 */ /* 0x000fe400078e0000 */
[----:B------:R-:W-:Y:S02]  /*10850*/  IMAD.MOV.U32 R34, RZ, RZ, R33 ;  /* 0x000000ffff227224 */ /* 0x000fe400078e0021 */
[----:B------:R-:W-:-:S07]  /*10860*/  IMAD.MOV.U32 R222, RZ, RZ, R221 ;  /* 0x000000ffffde7224 */ /* 0x000fce00078e00dd */
.L_x_28185:
[----:B------:R-:W-:Y:S05]  /*10870*/  BSYNC B1 ;  /* 0x0000000000017941 */ /* 0x000fea0003800000 */
.L_x_28183:
        /* <DEDUP_REMOVED lines=11> */
.L_x_28187:
[----:B------:R-:W-:Y:S01]  /*10930*/  MOV R3, R252 ;  /* 0x000000fc00037202 */ /* 0x000fe20000000f00 */
[----:B------:R-:W-:Y:S02]  /*10940*/  IMAD.MOV.U32 R0, RZ, RZ, R2 ;  /* 0x000000ffff007224 */ /* 0x000fe400078e0002 */
[----:B------:R-:W-:Y:S02]  /*10950*/  IMAD.MOV.U32 R33, RZ, RZ, R32 ;  /* 0x000000ffff217224 */ /* 0x000fe400078e0020 */
[----:B------:R-:W-:-:S07]  /*10960*/  IMAD.MOV.U32 R221, RZ, RZ, R220 ;  /* 0x000000ffffdd7224 */ /* 0x000fce00078e00dc */
.L_x_28188:
[----:B------:R-:W-:Y:S05]  /*10970*/  BSYNC B1 ;  /* 0x0000000000017941 */ /* 0x000fea0003800000 */
.L_x_28186:
        /* <DEDUP_REMOVED lines=11> */
.L_x_28190:
[----:B------:R-:W-:Y:S01]  /*10a30*/  MOV R252, R3 ;  /* 0x0000000300fc7202 */ /* 0x000fe20000000f00 */
[----:B------:R-:W-:Y:S02]  /*10a40*/  IMAD.MOV.U32 R2, RZ, RZ, R0 ;  /* 0x000000ffff027224 */ /* 0x000fe400078e0000 */
[----:B------:R-:W-:Y:S02]  /*10a50*/  IMAD.MOV.U32 R32, RZ, RZ, R39 ;  /* 0x000000ffff207224 */ /* 0x000fe400078e0027 */
[----:B------:R-:W-:-:S07]  /*10a60*/  IMAD.MOV.U32 R220, RZ, RZ, R219 ;  /* 0x000000ffffdc7224 */ /* 0x000fce00078e00db */
.L_x_28191:
[----:B------:R-:W-:Y:S05]  /*10a70*/  BSYNC B1 ;  /* 0x0000000000017941 */ /* 0x000fea0003800000 */
.L_x_28189:
        /* <DEDUP_REMOVED lines=11> */
.L_x_28193:
[----:B------:R-:W-:Y:S01]  /*10b30*/  MOV R3, R252 ;  /* 0x000000fc00037202 */ /* 0x000fe20000000f00 */
[----:B------:R-:W-:Y:S02]  /*10b40*/  IMAD.MOV.U32 R0, RZ, RZ, R2 ;  /* 0x000000ffff007224 */ /* 0x000fe400078e0002 */
[----:B------:R-:W-:Y:S02]  /*10b50*/  IMAD.MOV.U32 R39, RZ, RZ, R38 ;  /* 0x000000ffff277224 */ /* 0x000fe400078e0026 */
[----:B------:R-:W-:-:S07]  /*10b60*/  IMAD.MOV.U32 R219, RZ, RZ, R218 ;  /* 0x000000ffffdb7224 */ /* 0x000fce00078e00da */
.L_x_28194:
[----:B------:R-:W-:Y:S05]  /*10b70*/  BSYNC B1 ;  /* 0x0000000000017941 */ /* 0x000fea0003800000 */
.L_x_28192:
        /* <DEDUP_REMOVED lines=11> */
.L_x_28196:
[----:B------:R-:W-:Y:S01]  /*10c30*/  MOV R252, R3 ;  /* 0x0000000300fc7202 */ /* 0x000fe20000000f00 */
[----:B------:R-:W-:Y:S02]  /*10c40*/  IMAD.MOV.U32 R2, RZ, RZ, R0 ;  /* 0x000000ffff027224 */ /* 0x000fe400078e0000 */
[----:B------:R-:W-:Y:S02]  /*10c50*/  IMAD.MOV.U32 R38, RZ, RZ, R37 ;  /* 0x000000ffff267224 */ /* 0x000fe400078e0025 */
[----:B------:R-:W-:-:S07]  /*10c60*/  IMAD.MOV.U32 R218, RZ, RZ, R217 ;  /* 0x000000ffffda7224 */ /* 0x000fce00078e00d9 */
.L_x_28197:
[----:B------:R-:W-:Y:S05]  /*10c70*/  BSYNC B1 ;  /* 0x0000000000017941 */ /* 0x000fea0003800000 */
.L_x_28195:
        /* <DEDUP_REMOVED lines=11> */
.L_x_28199:
[----:B------:R-:W-:Y:S01]  /*10d30*/  MOV R3, R252 ;  /* 0x000000fc00037202 */ /* 0x000fe20000000f00 */
[----:B------:R-:W-:Y:S02]  /*10d40*/  IMAD.MOV.U32 R0, RZ, RZ, R2 ;  /* 0x000000ffff007224 */ /* 0x000fe400078e0002 */
[----:B------:R-:W-:Y:S02]  /*10d50*/  IMAD.MOV.U32 R37, RZ, RZ, R36 ;  /* 0x000000ffff257224 */ /* 0x000fe400078e0024 */
[----:B------:R-:W-:-:S07]  /*10d60*/  IMAD.MOV.U32 R217, RZ, RZ, R216 ;  /* 0x000000ffffd97224 */ /* 0x000fce00078e00d8 */
.L_x_28200:
[----:B------:R-:W-:Y:S05]  /*10d70*/  BSYNC B1 ;  /* 0x0000000000017941 */ /* 0x000fea0003800000 */
.L_x_28198:
        /* <DEDUP_REMOVED lines=11> */
.L_x_28202:
[----:B------:R-:W-:Y:S01]  /*10e30*/  MOV R252, R3 ;  /* 0x0000000300fc7202 */ /* 0x000fe20000000f00 */
[----:B------:R-:W-:Y:S02]  /*10e40*/  IMAD.MOV.U32 R2, RZ, RZ, R0 ;  /* 0x000000ffff027224 */ /* 0x000fe400078e0000 */
[----:B------:R-:W-:Y:S02]  /*10e50*/  IMAD.MOV.U32 R36, RZ, RZ, R43 ;  /* 0x000000ffff247224 */ /* 0x000fe400078e002b */
[----:B------:R-:W-:-:S07]  /*10e60*/  IMAD.MOV.U32 R216, RZ, RZ, R215 ;  /* 0x000000ffffd87224 */ /* 0x000fce00078e00d7 */
.L_x_28203:
[----:B------:R-:W-:Y:S05]  /*10e70*/  BSYNC B1 ;  /* 0x0000000000017941 */ /* 0x000fea0003800000 */
.L_x_28201:
        /* <DEDUP_REMOVED lines=11> */
.L_x_28205:
[----:B------:R-:W-:Y:S01]  /*10f30*/  MOV R3, R252 ;  /* 0x000000fc00037202 */ /* 0x000fe20000000f00 */
[----:B------:R-:W-:Y:S02]  /*10f40*/  IMAD.MOV.U32 R0, RZ, RZ, R2 ;  /* 0x000000ffff007224 */ /* 0x000fe400078e0002 */
[----:B------:R-:W-:Y:S02]  /*10f50*/  IMAD.MOV.U32 R43, RZ, RZ, R42 ;  /* 0x000000ffff2b7224 */ /* 0x000fe400078e002a */
[----:B------:R-:W-:-:S07]  /*10f60*/  IMAD.MOV.U32 R215, RZ, RZ, R214 ;  /* 0x000000ffffd77224 */ /* 0x000fce00078e00d6 */
.L_x_28206:
[----:B------:R-:W-:Y:S05]  /*10f70*/  BSYNC B1 ;  /* 0x0000000000017941 */ /* 0x000fea0003800000 */
.L_x_28204:
        /* <DEDUP_REMOVED lines=11> */
.L_x_28208:
[----:B------:R-:W-:Y:S01]  /*11030*/  MOV R252, R3 ;  /* 0x0000000300fc7202 */ /* 0x000fe20000000f00 */
[----:B------:R-:W-:Y:S02]  /*11040*/  IMAD.MOV.U32 R2, RZ, RZ, R0 ;  /* 0x000000ffff027224 */ /* 0x000fe400078e0000 */
[----:B------:R-:W-:Y:S02]  /*11050*/  IMAD.MOV.U32 R42, RZ, RZ, R41 ;  /* 0x000000ffff2a7224 */ /* 0x000fe400078e0029 */
[----:B------:R-:W-:-:S07]  /*11060*/  IMAD.MOV.U32 R214, RZ, RZ, R213 ;  /* 0x000000ffffd67224 */ /* 0x000fce00078e00d5 */
.L_x_28209:
[----:B------:R-:W-:Y:S05]  /*11070*/  BSYNC B1 ;  /* 0x0000000000017941 */ /* 0x000fea0003800000 */
.L_x_28207:
        /* <DEDUP_REMOVED lines=11> */
.L_x_28211:
[----:B------:R-:W-:Y:S01]  /*11130*/  MOV R3, R252 ;  /* 0x000000fc00037202 */ /* 0x000fe20000000f00 */
[----:B------:R-:W-:Y:S02]  /*11140*/  IMAD.MOV.U32 R0, RZ, RZ, R2 ;  /* 0x000000ffff007224 */ /* 0x000fe400078e0002 */
[----:B------:R-:W-:Y:S02]  /*11150*/  IMAD.MOV.U32 R41, RZ, RZ, R40 ;  /* 0x000000ffff297224 */ /* 0x000fe400078e0028 */
[----:B------:R-:W-:-:S07]  /*11160*/  IMAD.MOV.U32 R213, RZ, RZ, R212 ;  /* 0x000000ffffd57224 */ /* 0x000fce00078e00d4 */
.L_x_28212:
[----:B------:R-:W-:Y:S05]  /*11170*/  BSYNC B1 ;  /* 0x0000000000017941 */ /* 0x000fea0003800000 */
.L_x_28210:
        /* <DEDUP_REMOVED lines=11> */
.L_x_28214:
[----:B------:R-:W-:Y:S01]  /*11230*/  MOV R252, R3 ;  /* 0x0000000300fc7202 */ /* 0x000fe20000000f00 */
[----:B------:R-:W-:Y:S02]  /*11240*/  IMAD.MOV.U32 R2, RZ, RZ, R0 ;  /* 0x000000ffff027224 */ /* 0x000fe400078e0000 */
[----:B------:R-:W-:Y:S02]  /*11250*/  IMAD.MOV.U32 R40, RZ, RZ, R47 ;  /* 0x000000ffff287224 */ /* 0x000fe400078e002f */
[----:B------:R-:W-:-:S07]  /*11260*/  IMAD.MOV.U32 R212, RZ, RZ, R211 ;  /* 0x000000ffffd47224 */ /* 0x000fce00078e00d3 */
.L_x_28215:
[----:B------:R-:W-:Y:S05]  /*11270*/  BSYNC B1 ;  /* 0x0000000000017941 */ /* 0x000fea0003800000 */
.L_x_28213:
        /* <DEDUP_REMOVED lines=11> */
.L_x_28217:
[----:B------:R-:W-:Y:S01]  /*11330*/  MOV R3, R252 ;  /* 0x000000fc00037202 */ /* 0x000fe20000000f00 */
[----:B------:R-:W-:Y:S02]  /*11340*/  IMAD.MOV.U32 R0, RZ, RZ, R2 ;  /* 0x000000ffff007224 */ /* 0x000fe400078e0002 */
[----:B------:R-:W-:Y:S02]  /*11350*/  IMAD.MOV.U32 R47, RZ, RZ, R46 ;  /* 0x000000ffff2f7224 */ /* 0x000fe400078e002e */
[----:B------:R-:W-:-:S07]  /*11360*/  IMAD.MOV.U32 R211, RZ, RZ, R210 ;  /* 0x000000ffffd37224 */ /* 0x000fce00078e00d2 */
.L_x_28218:
[----:B------:R-:W-:Y:S05]  /*11370*/  BSYNC B1 ;  /* 0x0000000000017941 */ /* 0x000fea0003800000 */
.L_x_28216:
        /* <DEDUP_REMOVED lines=11> */
.L_x_28220:
[----:B------:R-:W-:Y:S01]  /*11430*/  MOV R252, R3 ;  /* 0x0000000300fc7202 */ /* 0x000fe20000000f00 */
[----:B------:R-:W-:Y:S02]  /*11440*/  IMAD.MOV.U32 R2, RZ, RZ, R0 ;  /* 0x000000ffff027224 */ /* 0x000fe400078e0000 */
[----:B------:R-:W-:Y:S02]  /*11450*/  IMAD.MOV.U32 R46, RZ, RZ, R45 ;  /* 0x000000ffff2e7224 */ /* 0x000fe400078e002d */
[----:B------:R-:W-:-:S07]  /*11460*/  IMAD.MOV.U32 R210, RZ, RZ, R209 ;  /* 0x000000ffffd27224 */ /* 0x000fce00078e00d1 */
.L_x_28221:
[----:B------:R-:W-:Y:S05]  /*11470*/  BSYNC B1 ;  /* 0x0000000000017941 */ /* 0x000fea0003800000 */
.L_x_28219:
        /* <DEDUP_REMOVED lines=11> */
.L_x_28223:
[----:B------:R-:W-:Y:S01]  /*11530*/  MOV R3, R252 ;  /* 0x000000fc00037202 */ /* 0x000fe20000000f00 */
[----:B------:R-:W-:Y:S02]  /*11540*/  IMAD.MOV.U32 R0, RZ, RZ, R2 ;  /* 0x000000ffff007224 */ /* 0x000fe400078e0002 */
[----:B------:R-:W-:Y:S02]  /*11550*/  IMAD.MOV.U32 R45, RZ, RZ, R44 ;  /* 0x000000ffff2d7224 */ /* 0x000fe400078e002c */
[----:B------:R-:W-:-:S07]  /*11560*/  IMAD.MOV.U32 R209, RZ, RZ, R208 ;  /* 0x000000ffffd17224 */ /* 0x000fce00078e00d0 */
.L_x_28224:
[----:B------:R-:W-:Y:S05]  /*11570*/  BSYNC B1 ;  /* 0x0000000000017941 */ /* 0x000fea0003800000 */
.L_x_28222:
        /* <DEDUP_REMOVED lines=11> */
.L_x_28226:
[----:B------:R-:W-:Y:S01]  /*11630*/  MOV R252, R3 ;  /* 0x0000000300fc7202 */ /* 0x000fe20000000f00 */
[----:B------:R-:W-:Y:S02]  /*11640*/  IMAD.MOV.U32 R2, RZ, RZ, R0 ;  /* 0x000000ffff027224 */ /* 0x000fe400078e0000 */
[----:B------:R-:W-:Y:S02]  /*11650*/  IMAD.MOV.U32 R44, RZ, RZ, R51 ;  /* 0x000000ffff2c7224 */ /* 0x000fe400078e0033 */
[----:B------:R-:W-:-:S07]  /*11660*/  IMAD.MOV.U32 R208, RZ, RZ, R207 ;  /* 0x000000ffffd07224 */ /* 0x000fce00078e00cf */
.L_x_28227:
[----:B------:R-:W-:Y:S05]  /*11670*/  BSYNC B1 ;  /* 0x0000000000017941 */ /* 0x000fea0003800000 */
.L_x_28225:
        /* <DEDUP_REMOVED lines=11> */
.L_x_28229:
[----:B------:R-:W-:Y:S01]  /*11730*/  MOV R3, R252 ;  /* 0x000000fc00037202 */ /* 0x000fe20000000f00 */
[----:B------:R-:W-:Y:S02]  /*11740*/  IMAD.MOV.U32 R0, RZ, RZ, R2 ;  /* 0x000000ffff007224 */ /* 0x000fe400078e0002 */
[----:B------:R-:W-:Y:S02]  /*11750*/  IMAD.MOV.U32 R51, RZ, RZ, R50 ;  /* 0x000000ffff337224 */ /* 0x000fe400078e0032 */
[----:B------:R-:W-:-:S07]  /*11760*/  IMAD.MOV.U32 R207, RZ, RZ, R206 ;  /* 0x000000ffffcf7224 */ /* 0x000fce00078e00ce */
.L_x_28230:
[----:B------:R-:W-:Y:S05]  /*11770*/  BSYNC B1 ;  /* 0x0000000000017941 */ /* 0x000fea0003800000 */
.L_x_28228:
        /* <DEDUP_REMOVED lines=11> */
.L_x_28232:
[----:B------:R-:W-:Y:S01]  /*11830*/  MOV R252, R3 ;  /* 0x0000000300fc7202 */ /* 0x000fe20000000f00 */
[----:B------:R-:W-:Y:S02]  /*11840*/  IMAD.MOV.U32 R2, RZ, RZ, R0 ;  /* 0x000000ffff027224 */ /* 0x000fe400078e0000 */
[----:B------:R-:W-:Y:S02]  /*11850*/  IMAD.MOV.U32 R50, RZ, RZ, R49 ;  /* 0x000000ffff327224 */ /* 0x000fe400078e0031 */
[----:B------:R-:W-:-:S07]  /*11860*/  IMAD.MOV.U32 R206, RZ, RZ, R205 ;  /* 0x000000ffffce7224 */ /* 0x000fce00078e00cd */
.L_x_28233:
[----:B------:R-:W-:Y:S05]  /*11870*/  BSYNC B1 ;  /* 0x0000000000017941 */ /* 0x000fea0003800000 */
.L_x_28231:
        /* <DEDUP_REMOVED lines=11> */
.L_x_28235:
[----:B------:R-:W-:Y:S01]  /*11930*/  MOV R3, R252 ;  /* 0x000000fc00037202 */ /* 0x000fe20000000f00 */
[----:B------:R-:W-:Y:S02]  /*11940*/  IMAD.MOV.U32 R0, RZ, RZ, R2 ;  /* 0x000000ffff007224 */ /* 0x000fe400078e0002 */
[----:B------:R-:W-:Y:S02]  /*11950*/  IMAD.MOV.U32 R49, RZ, RZ, R48 ;  /* 0x000000ffff317224 */ /* 0x000fe400078e0030 */
[----:B------:R-:W-:-:S07]  /*11960*/  IMAD.MOV.U32 R205, RZ, RZ, R204 ;  /* 0x000000ffffcd7224 */ /* 0x000fce00078e00cc */
.L_x_28236:
[----:B------:R-:W-:Y:S05]  /*11970*/  BSYNC B1 ;  /* 0x0000000000017941 */ /* 0x000fea0003800000 */
.L_x_28234:
        /* <DEDUP_REMOVED lines=11> */
.L_x_28238:
[----:B------:R-:W-:Y:S01]  /*11a30*/  MOV R252, R3 ;  /* 0x0000000300fc7202 */ /* 0x000fe20000000f00 */
[----:B------:R-:W-:Y:S02]  /*11a40*/  IMAD.MOV.U32 R2, RZ, RZ, R0 ;  /* 0x000000ffff027224 */ /* 0x000fe400078e0000 */
[----:B------:R-:W-:Y:S02]  /*11a50*/  IMAD.MOV.U32 R48, RZ, RZ, R55 ;  /* 0x000000ffff307224 */ /* 0x000fe400078e0037 */
[----:B------:R-:W-:-:S07]  /*11a60*/  IMAD.MOV.U32 R204, RZ, RZ, R203 ;  /* 0x000000ffffcc7224 */ /* 0x000fce00078e00cb */
.L_x_28239:
[----:B------:R-:W-:Y:S05]  /*11a70*/  BSYNC B1 ;  /* 0x0000000000017941 */ /* 0x000fea0003800000 */
.L_x_28237:
        /* <DEDUP_REMOVED lines=11> */
.L_x_28241:
[----:B------:R-:W-:Y:S01]  /*11b30*/  MOV R3, R252 ;  /* 0x000000fc00037202 */ /* 0x000fe20000000f00 */
[----:B------:R-:W-:Y:S02]  /*11b40*/  IMAD.MOV.U32 R0, RZ, RZ, R2 ;  /* 0x000000ffff007224 */ /* 0x000fe400078e0002 */
[----:B------:R-:W-:Y:S02]  /*11b50*/  IMAD.MOV.U32 R55, RZ, RZ, R54 ;  /* 0x000000ffff377224 */ /* 0x000fe400078e0036 */
[----:B------:R-:W-:-:S07]  /*11b60*/  IMAD.MOV.U32 R203, RZ, RZ, R202 ;  /* 0x000000ffffcb7224 */ /* 0x000fce00078e00ca */
.L_x_28242:
[----:B------:R-:W-:Y:S05]  /*11b70*/  BSYNC B1 ;  /* 0x0000000000017941 */ /* 0x000fea0003800000 */
.L_x_28240:
        /* <DEDUP_REMOVED lines=11> */
.L_x_28244:
[----:B------:R-:W-:Y:S01]  /*11c30*/  MOV R252, R3 ;  /* 0x0000000300fc7202 */ /* 0x000fe20000000f00 */
[----:B------:R-:W-:Y:S02]  /*11c40*/  IMAD.MOV.U32 R2, RZ, RZ, R0 ;  /* 0x000000ffff027224 */ /* 0x000fe400078e0000 */
[----:B------:R-:W-:Y:S02]  /*11c50*/  IMAD.MOV.U32 R54, RZ, RZ, R53 ;  /* 0x000000ffff367224 */ /* 0x000fe400078e0035 */
[----:B------:R-:W-:-:S07]  /*11c60*/  IMAD.MOV.U32 R202, RZ, RZ, R201 ;  /* 0x000000ffffca7224 */ /* 0x000fce00078e00c9 */
.L_x_28245:
[----:B------:R-:W-:Y:S05]  /*11c70*/  BSYNC B1 ;  /* 0x0000000000017941 */ /* 0x000fea0003800000 */
.L_x_28243:
        /* <DEDUP_REMOVED lines=11> */
.L_x_28247:
[----:B------:R-:W-:Y:S01]  /*11d30*/  MOV R3, R252 ;  /* 0x000000fc00037202 */ /* 0x000fe20000000f00 */
[----:B------:R-:W-:Y:S02]  /*11d40*/  IMAD.MOV.U32 R0, RZ, RZ, R2 ;  /* 0x000000ffff007224 */ /* 0x000fe400078e0002 */
[----:B------:R-:W-:Y:S02]  /*11d50*/  IMAD.MOV.U32 R53, RZ, RZ, R52 ;  /* 0x000000ffff357224 */ /* 0x000fe400078e0034 */
[----:B------:R-:W-:-:S07]  /*11d60*/  IMAD.MOV.U32 R201, RZ, RZ, R200 ;  /* 0x000000ffffc97224 */ /* 0x000fce00078e00c8 */
.L_x_28248:
[----:B------:R-:W-:Y:S05]  /*11d70*/  BSYNC B1 ;  /* 0x0000000000017941 */ /* 0x000fea0003800000 */
.L_x_28246:
        /* <DEDUP_REMOVED lines=11> */
.L_x_28250:
[----:B------:R-:W-:Y:S01]  /*11e30*/  MOV R252, R3 ;  /* 0x0000000300fc7202 */ /* 0x000fe20000000f00 */
[----:B------:R-:W-:Y:S02]  /*11e40*/  IMAD.MOV.U32 R2, RZ, RZ, R0 ;  /* 0x000000ffff027224 */ /* 0x000fe400078e0000 */
[----:B------:R-:W-:Y:S02]  /*11e50*/  IMAD.MOV.U32 R52, RZ, RZ, R59 ;  /* 0x000000ffff347224 */ /* 0x000fe400078e003b */
[----:B------:R-:W-:-:S07]  /*11e60*/  IMAD.MOV.U32 R200, RZ, RZ, R199 ;  /* 0x000000ffffc87224 */ /* 0x000fce00078e00c7 */
.L_x_28251:
[----:B------:R-:W-:Y:S05]  /*11e70*/  BSYNC B1 ;  /* 0x0000000000017941 */ /* 0x000fea0003800000 */
.L_x_28249:
        /* <DEDUP_REMOVED lines=11> */
.L_x_28253:
[----:B------:R-:W-:Y:S01]  /*11f30*/  MOV R3, R252 ;  /* 0x000000fc00037202 */ /* 0x000fe20000000f00 */
[----:B------:R-:W-:Y:S02]  /*11f40*/  IMAD.MOV.U32 R0, RZ, RZ, R2 ;  /* 0x000000ffff007224 */ /* 0x000fe400078e0002 */
[----:B------:R-:W-:Y:S02]  /*11f50*/  IMAD.MOV.U32 R59, RZ, RZ, R58 ;  /* 0x000000ffff3b7224 */ /* 0x000fe400078e003a */
[----:B------:R-:W-:-:S07]  /*11f60*/  IMAD.MOV.U32 R199, RZ, RZ, R198 ;  /* 0x000000ffffc77224 */ /* 0x000fce00078e00c6 */
.L_x_28254:
[----:B------:R-:W-:Y:S05]  /*11f70*/  BSYNC B1 ;  /* 0x0000000000017941 */ /* 0x000fea0003800000 */
.L_x_28252:
        /* <DEDUP_REMOVED lines=11> */
.L_x_28256:
[----:B------:R-:W-:Y:S01]  /*12030*/  MOV R252, R3 ;  /* 0x0000000300fc7202 */ /* 0x000fe20000000f00 */
[----:B------:R-:W-:Y:S02]  /*12040*/  IMAD.MOV.U32 R2, RZ, RZ, R0 ;  /* 0x000000ffff027224 */ /* 0x000fe400078e0000 */
[----:B------:R-:W-:Y:S02]  /*12050*/  IMAD.MOV.U32 R58, RZ, RZ, R57 ;  /* 0x000000ffff3a7224 */ /* 0x000fe400078e0039 */
[----:B------:R-:W-:-:S07]  /*12060*/  IMAD.MOV.U32 R198, RZ, RZ, R197 ;  /* 0x000000ffffc67224 */ /* 0x000fce00078e00c5 */
.L_x_28257:
[----:B------:R-:W-:Y:S05]  /*12070*/  BSYNC B1 ;  /* 0x0000000000017941 */ /* 0x000fea0003800000 */
.L_x_28255:
        /* <DEDUP_REMOVED lines=11> */
.L_x_28259:
[----:B------:R-:W-:Y:S01]  /*12130*/  MOV R3, R252 ;  /* 0x000000fc00037202 */ /* 0x000fe20000000f00 */
[----:B------:R-:W-:Y:S02]  /*12140*/  IMAD.MOV.U32 R0, RZ, RZ, R2 ;  /* 0x000000ffff007224 */ /* 0x000fe400078e0002 */
[----:B------:R-:W-:Y:S02]  /*12150*/  IMAD.MOV.U32 R57, RZ, RZ, R56 ;  /* 0x000000ffff397224 */ /* 0x000fe400078e0038 */
[----:B------:R-:W-:-:S07]  /*12160*/  IMAD.MOV.U32 R197, RZ, RZ, R196 ;  /* 0x000000ffffc57224 */ /* 0x000fce00078e00c4 */
.L_x_28260:
[----:B------:R-:W-:Y:S05]  /*12170*/  BSYNC B1 ;  /* 0x0000000000017941 */ /* 0x000fea0003800000 */
.L_x_28258:
        /* <DEDUP_REMOVED lines=11> */
.L_x_28262:
[----:B------:R-:W-:Y:S01]  /*12230*/  MOV R252, R3 ;  /* 0x0000000300fc7202 */ /* 0x000fe20000000f00 */
[----:B------:R-:W-:Y:S02]  /*12240*/  IMAD.MOV.U32 R2, RZ, RZ, R0 ;  /* 0x000000ffff027224 */ /* 0x000fe400078e0000 */
[----:B------:R-:W-:Y:S02]  /*12250*/  IMAD.MOV.U32 R56, RZ, RZ, R63 ;  /* 0x000000ffff387224 */ /* 0x000fe400078e003f */
[----:B------:R-:W-:-:S07]  /*12260*/  IMAD.MOV.U32 R196, RZ, RZ, R195 ;  /* 0x000000ffffc47224 */ /* 0x000fce00078e00c3 */
.L_x_28263:
[----:B------:R-:W-:Y:S05]  /*12270*/  BSYNC B1 ;  /* 0x0000000000017941 */ /* 0x000fea0003800000 */
.L_x_28261:
        /* <DEDUP_REMOVED lines=11> */
.L_x_28265:
[----:B------:R-:W-:Y:S01]  /*12330*/  MOV R3, R252 ;  /* 0x000000fc00037202 */ /* 0x000fe20000000f00 */
[----:B------:R-:W-:Y:S02]  /*12340*/  IMAD.MOV.U32 R0, RZ, RZ, R2 ;  /* 0x000000ffff007224 */ /* 0x000fe400078e0002 */
[----:B------:R-:W-:Y:S02]  /*12350*/  IMAD.MOV.U32 R63, RZ, RZ, R62 ;  /* 0x000000ffff3f7224 */ /* 0x000fe400078e003e */
[----:B------:R-:W-:-:S07]  /*12360*/  IMAD.MOV.U32 R195, RZ, RZ, R194 ;  /* 0x000000ffffc37224 */ /* 0x000fce00078e00c2 */
.L_x_28266:
[----:B------:R-:W-:Y:S05]  /*12370*/  BSYNC B1 ;  /* 0x0000000000017941 */ /* 0x000fea0003800000 */
.L_x_28264:
        /* <DEDUP_REMOVED lines=11> */
.L_x_28268:
[----:B------:R-:W-:Y:S01]  /*12430*/  MOV R252, R3 ;  /* 0x0000000300fc7202 */ /* 0x000fe20000000f00 */
[----:B------:R-:W-:Y:S02]  /*12440*/  IMAD.MOV.U32 R2, RZ, RZ, R0 ;  /* 0x000000ffff027224 */ /* 0x000fe400078e0000 */
[----:B------:R-:W-:Y:S02]  /*12450*/  IMAD.MOV.U32 R62, RZ, RZ, R61 ;  /* 0x000000ffff3e7224 */ /* 0x000fe400078e003d */
[----:B------:R-:W-:-:S07]  /*12460*/  IMAD.MOV.U32 R194, RZ, RZ, R193 ;  /* 0x000000ffffc27224 */ /* 0x000fce00078e00c1 */
.L_x_28269:
[----:B------:R-:W-:Y:S05]  /*12470*/  BSYNC B1 ;  /* 0x0000000000017941 */ /* 0x000fea0003800000 */
.L_x_28267:
        /* <DEDUP_REMOVED lines=11> */
.L_x_28271:
[----:B------:R-:W-:Y:S01]  /*12530*/  MOV R3, R252 ;  /* 0x000000fc00037202 */ /* 0x000fe20000000f00 */
[----:B------:R-:W-:Y:S02]  /*12540*/  IMAD.MOV.U32 R0, RZ, RZ, R2 ;  /* 0x000000ffff007224 */ /* 0x000fe400078e0002 */
[----:B------:R-:W-:Y:S02]  /*12550*/  IMAD.MOV.U32 R61, RZ, RZ, R60 ;  /* 0x000000ffff3d7224 */ /* 0x000fe400078e003c */
[----:B------:R-:W-:-:S07]  /*12560*/  IMAD.MOV.U32 R193, RZ, RZ, R192 ;  /* 0x000000ffffc17224 */ /* 0x000fce00078e00c0 */
.L_x_28272:
[----:B------:R-:W-:Y:S05]  /*12570*/  BSYNC B1 ;  /* 0x0000000000017941 */ /* 0x000fea0003800000 */
.L_x_28270:
        /* <DEDUP_REMOVED lines=11> */
.L_x_28274:
[----:B------:R-:W-:Y:S01]  /*12630*/  MOV R252, R3 ;  /* 0x0000000300fc7202 */ /* 0x000fe20000000f00 */
[----:B------:R-:W-:Y:S02]  /*12640*/  IMAD.MOV.U32 R2, RZ, RZ, R0 ;  /* 0x000000ffff027224 */ /* 0x000fe400078e0000 */
[----:B------:R-:W-:Y:S02]  /*12650*/  IMAD.MOV.U32 R60, RZ, RZ, R67 ;  /* 0x000000ffff3c7224 */ /* 0x000fe400078e0043 */
[----:B------:R-:W-:-:S07]  /*12660*/  IMAD.MOV.U32 R192, RZ, RZ, R191 ;  /* 0x000000ffffc07224 */ /* 0x000fce00078e00bf */
.L_x_28275:
[----:B------:R-:W-:Y:S05]  /*12670*/  BSYNC B1 ;  /* 0x0000000000017941 */ /* 0x000fea0003800000 */
.L_x_28273:
        /* <DEDUP_REMOVED lines=11> */
.L_x_28277:
[----:B------:R-:W-:Y:S01]  /*12730*/  MOV R3, R252 ;  /* 0x000000fc00037202 */ /* 0x000fe20000000f00 */
[----:B------:R-:W-:Y:S02]  /*12740*/  IMAD.MOV.U32 R0, RZ, RZ, R2 ;  /* 0x000000ffff007224 */ /* 0x000fe400078e0002 */
[----:B------:R-:W-:Y:S02]  /*12750*/  IMAD.MOV.U32 R67, RZ, RZ, R66 ;  /* 0x000000ffff437224 */ /* 0x000fe400078e0042 */
[----:B------:R-:W-:-:S07]  /*12760*/  IMAD.MOV.U32 R191, RZ, RZ, R190 ;  /* 0x000000ffffbf7224 */ /* 0x000fce00078e00be */
.L_x_28278:
[----:B------:R-:W-:Y:S05]  /*12770*/  BSYNC B1 ;  /* 0x0000000000017941 */ /* 0x000fea0003800000 */
.L_x_28276:
        /* <DEDUP_REMOVED lines=11> */
.L_x_28280:
[----:B------:R-:W-:Y:S01]  /*12830*/  MOV R252, R3 ;  /* 0x0000000300fc7202 */ /* 0x000fe20000000f00 */
[----:B------:R-:W-:Y:S02]  /*12840*/  IMAD.MOV.U32 R2, RZ, RZ, R0 ;  /* 0x000000ffff027224 */ /* 0x000fe400078e0000 */
[----:B------:R-:W-:Y:S02]  /*12850*/  IMAD.MOV.U32 R66, RZ, RZ, R65 ;  /* 0x000000ffff427224 */ /* 0x000fe400078e0041 */
[----:B------:R-:W-:-:S07]  /*12860*/  IMAD.MOV.U32 R190, RZ, RZ, R189 ;  /* 0x000000ffffbe7224 */ /* 0x000fce00078e00bd */
.L_x_28281:
[----:B------:R-:W-:Y:S05]  /*12870*/  BSYNC B1 ;  /* 0x0000000000017941 */ /* 0x000fea0003800000 */
.L_x_28279:
        /* <DEDUP_REMOVED lines=11> */
.L_x_28283:
[----:B------:R-:W-:Y:S01]  /*12930*/  MOV R3, R252 ;  /* 0x000000fc00037202 */ /* 0x000fe20000000f00 */
[----:B------:R-:W-:Y:S02]  /*12940*/  IMAD.MOV.U32 R0, RZ, RZ, R2 ;  /* 0x000000ffff007224 */ /* 0x000fe400078e0002 */
[----:B------:R-:W-:Y:S02]  /*12950*/  IMAD.MOV.U32 R65, RZ, RZ, R64 ;  /* 0x000000ffff417224 */ /* 0x000fe400078e0040 */
[----:B------:R-:W-:-:S07]  /*12960*/  IMAD.MOV.U32 R189, RZ, RZ, R188 ;  /* 0x000000ffffbd7224 */ /* 0x000fce00078e00bc */
.L_x_28284:
[----:B------:R-:W-:Y:S05]  /*12970*/  BSYNC B1 ;  /* 0x0000000000017941 */ /* 0x000fea0003800000 */
.L_x_28282:
        /* <DEDUP_REMOVED lines=11> */
.L_x_28286:
[----:B------:R-:W-:Y:S01]  /*12a30*/  MOV R252, R3 ;  /* 0x0000000300fc7202 */ /* 0x000fe20000000f00 */
[----:B------:R-:W-:Y:S02]  /*12a40*/  IMAD.MOV.U32 R2, RZ, RZ, R0 ;  /* 0x000000ffff027224 */ /* 0x000fe400078e0000 */
[----:B------:R-:W-:Y:S02]  /*12a50*/  IMAD.MOV.U32 R64, RZ, RZ, R71 ;  /* 0x000000ffff407224 */ /* 0x000fe400078e0047 */
[----:B------:R-:W-:-:S07]  /*12a60*/  IMAD.MOV.U32 R188, RZ, RZ, R187 ;  /* 0x000000ffffbc7224 */ /* 0x000fce00078e00bb */
.L_x_28287:
[----:B------:R-:W-:Y:S05]  /*12a70*/  BSYNC B1 ;  /* 0x0000000000017941 */ /* 0x000fea0003800000 */
.L_x_28285:
        /* <DEDUP_REMOVED lines=11> */
.L_x_28289:
[----:B------:R-:W-:Y:S01]  /*12b30*/  MOV R3, R252 ;  /* 0x000000fc00037202 */ /* 0x000fe20000000f00 */
[----:B------:R-:W-:Y:S02]  /*12b40*/  IMAD.MOV.U32 R0, RZ, RZ, R2 ;  /* 0x000000ffff007224 */ /* 0x000fe400078e0002 */
[----:B------:R-:W-:Y:S02]  /*12b50*/  IMAD.MOV.U32 R71, RZ, RZ, R70 ;  /* 0x000000ffff477224 */ /* 0x000fe400078e0046 */
[----:B------:R-:W-:-:S07]  /*12b60*/  IMAD.MOV.U32 R187, RZ, RZ, R186 ;  /* 0x000000ffffbb7224 */ /* 0x000fce00078e00ba */
.L_x_28290:
[----:B------:R-:W-:Y:S05]  /*12b70*/  BSYNC B1 ;  /* 0x0000000000017941 */ /* 0x000fea0003800000 */
.L_x_28288:
        /* <DEDUP_REMOVED lines=11> */
.L_x_28292:
[----:B------:R-:W-:Y:S01]  /*12c30*/  MOV R252, R3 ;  /* 0x0000000300fc7202 */ /* 0x000fe20000000f00 */
[----:B------:R-:W-:Y:S02]  /*12c40*/  IMAD.MOV.U32 R2, RZ, RZ, R0 ;  /* 0x000000ffff027224 */ /* 0x000fe400078e0000 */
[----:B------:R-:W-:Y:S02]  /*12c50*/  IMAD.MOV.U32 R70, RZ, RZ, R69 ;  /* 0x000000ffff467224 */ /* 0x000fe400078e0045 */
[----:B------:R-:W-:-:S07]  /*12c60*/  IMAD.MOV.U32 R186, RZ, RZ, R185 ;  /* 0x000000ffffba7224 */ /* 0x000fce00078e00b9 */
.L_x_28293:
[----:B------:R-:W-:Y:S05]  /*12c70*/  BSYNC B1 ;  /* 0x0000000000017941 */ /* 0x000fea0003800000 */
.L_x_28291:
        /* <DEDUP_REMOVED lines=11> */
.L_x_28295:
[----:B------:R-:W-:Y:S01]  /*12d30*/  MOV R3, R252 ;  /* 0x000000fc00037202 */ /* 0x000fe20000000f00 */
[----:B------:R-:W-:Y:S02]  /*12d40*/  IMAD.MOV.U32 R0, RZ, RZ, R2 ;  /* 0x000000ffff007224 */ /* 0x000fe400078e0002 */
[----:B------:R-:W-:Y:S02]  /*12d50*/  IMAD.MOV.U32 R69, RZ, RZ, R68 ;  /* 0x000000ffff457224 */ /* 0x000fe400078e0044 */
[----:B------:R-:W-:-:S07]  /*12d60*/  IMAD.MOV.U32 R185, RZ, RZ, R184 ;  /* 0x000000ffffb97224 */ /* 0x000fce00078e00b8 */
.L_x_28296:
[----:B------:R-:W-:Y:S05]  /*12d70*/  BSYNC B1 ;  /* 0x0000000000017941 */ /* 0x000fea0003800000 */
.L_x_28294:
        /* <DEDUP_REMOVED lines=11> */
.L_x_28298:
[----:B------:R-:W-:Y:S01]  /*12e30*/  MOV R252, R3 ;  /* 0x0000000300fc7202 */ /* 0x000fe20000000f00 */
[----:B------:R-:W-:Y:S02]  /*12e40*/  IMAD.MOV.U32 R2, RZ, RZ, R0 ;  /* 0x000000ffff027224 */ /* 0x000fe400078e0000 */
[----:B------:R-:W-:Y:S02]  /*12e50*/  IMAD.MOV.U32 R68, RZ, RZ, R75 ;  /* 0x000000ffff447224 */ /* 0x000fe400078e004b */
[----:B------:R-:W-:-:S07]  /*12e60*/  IMAD.MOV.U32 R184, RZ, RZ, R183 ;  /* 0x000000ffffb87224 */ /* 0x000fce00078e00b7 */
.L_x_28299:
[----:B------:R-:W-:Y:S05]  /*12e70*/  BSYNC B1 ;  /* 0x0000000000017941 */ /* 0x000fea0003800000 */
.L_x_28297:
        /* <DEDUP_REMOVED lines=11> */
.L_x_28301:
[----:B------:R-:W-:Y:S01]  /*12f30*/  MOV R3, R252 ;  /* 0x000000fc00037202 */ /* 0x000fe20000000f00 */
[----:B------:R-:W-:Y:S02]  /*12f40*/  IMAD.MOV.U32 R0, RZ, RZ, R2 ;  /* 0x000000ffff007224 */ /* 0x000fe400078e0002 */
[----:B------:R-:W-:Y:S02]  /*12f50*/  IMAD.MOV.U32 R75, RZ, RZ, R74 ;  /* 0x000000ffff4b7224 */ /* 0x000fe400078e004a */
[----:B------:R-:W-:-:S07]  /*12f60*/  IMAD.MOV.U32 R183, RZ, RZ, R182 ;  /* 0x000000ffffb77224 */ /* 0x000fce00078e00b6 */
.L_x_28302:
[----:B------:R-:W-:Y:S05]  /*12f70*/  BSYNC B1 ;  /* 0x0000000000017941 */ /* 0x000fea0003800000 */
.L_x_28300:
        /* <DEDUP_REMOVED lines=11> */
.L_x_28304:
[----:B------:R-:W-:Y:S01]  /*13030*/  MOV R252, R3 ;  /* 0x0000000300fc7202 */ /* 0x000fe20000000f00 */
[----:B------:R-:W-:Y:S02]  /*13040*/  IMAD.MOV.U32 R2, RZ, RZ, R0 ;  /* 0x000000ffff027224 */ /* 0x000fe400078e0000 */
[----:B------:R-:W-:Y:S02]  /*13050*/  IMAD.MOV.U32 R74, RZ, RZ, R73 ;  /* 0x000000ffff4a7224 */ /* 0x000fe400078e0049 */
[----:B------:R-:W-:-:S07]  /*13060*/  IMAD.MOV.U32 R182, RZ, RZ, R181 ;  /* 0x000000ffffb67224 */ /* 0x000fce00078e00b5 */
.L_x_28305:
[----:B------:R-:W-:Y:S05]  /*13070*/  BSYNC B1 ;  /* 0x0000000000017941 */ /* 0x000fea0003800000 */
.L_x_28303:
        /* <DEDUP_REMOVED lines=11> */
.L_x_28307:
[----:B------:R-:W-:Y:S01]  /*13130*/  MOV R3, R252 ;  /* 0x000000fc00037202 */ /* 0x000fe20000000f00 */
[----:B------:R-:W-:Y:S02]  /*13140*/  IMAD.MOV.U32 R0, RZ, RZ, R2 ;  /* 0x000000ffff007224 */ /* 0x000fe400078e0002 */
[----:B------:R-:W-:Y:S02]  /*13150*/  IMAD.MOV.U32 R73, RZ, RZ, R72 ;  /* 0x000000ffff497224 */ /* 0x000fe400078e0048 */
[----:B------:R-:W-:-:S07]  /*13160*/  IMAD.MOV.U32 R181, RZ, RZ, R180 ;  /* 0x000000ffffb57224 */ /* 0x000fce00078e00b4 */
.L_x_28308:
[----:B------:R-:W-:Y:S05]  /*13170*/  BSYNC B1 ;  /* 0x0000000000017941 */ /* 0x000fea0003800000 */
.L_x_28306:
        /* <DEDUP_REMOVED lines=11> */
.L_x_28310:
[----:B------:R-:W-:Y:S01]  /*13230*/  MOV R252, R3 ;  /* 0x0000000300fc7202 */ /* 0x000fe20000000f00 */
[----:B------:R-:W-:Y:S02]  /*13240*/  IMAD.MOV.U32 R2, RZ, RZ, R0 ;  /* 0x000000ffff027224 */ /* 0x000fe400078e0000 */
[----:B------:R-:W-:Y:S02]  /*13250*/  IMAD.MOV.U32 R72, RZ, RZ, R79 ;  /* 0x000000ffff487224 */ /* 0x000fe400078e004f */
[----:B------:R-:W-:-:S07]  /*13260*/  IMAD.MOV.U32 R180, RZ, RZ, R179 ;  /* 0x000000ffffb47224 */ /* 0x000fce00078e00b3 */
.L_x_28311:
[----:B------:R-:W-:Y:S05]  /*13270*/  BSYNC B1 ;  /* 0x0000000000017941 */ /* 0x000fea0003800000 */
.L_x_28309:
        /* <DEDUP_REMOVED lines=11> */
.L_x_28313:
[----:B------:R-:W-:Y:S01]  /*13330*/  MOV R3, R252 ;  /* 0x000000fc00037202 */ /* 0x000fe20000000f00 */
[----:B------:R-:W-:Y:S02]  /*13340*/  IMAD.MOV.U32 R0, RZ, RZ, R2 ;  /* 0x000000ffff007224 */ /* 0x000fe400078e0002 */
[----:B------:R-:W-:Y:S02]  /*13350*/  IMAD.MOV.U32 R79, RZ, RZ, R78 ;  /* 0x000000ffff4f7224 */ /* 0x000fe400078e004e */
[----:B------:R-:W-:-:S07]  /*13360*/  IMAD.MOV.U32 R179, RZ, RZ, R178 ;  /* 0x000000ffffb37224 */ /* 0x000fce00078e00b2 */
.L_x_28314:
[----:B------:R-:W-:Y:S05]  /*13370*/  BSYNC B1 ;  /* 0x0000000000017941 */ /* 0x000fea0003800000 */
.L_x_28312:
        /* <DEDUP_REMOVED lines=11> */
.L_x_28316:
[----:B------:R-:W-:Y:S01]  /*13430*/  MOV R252, R3 ;  /* 0x0000000300fc7202 */ /* 0x000fe20000000f00 */
[----:B------:R-:W-:Y:S02]  /*13440*/  IMAD.MOV.U32 R2, RZ, RZ, R0 ;  /* 0x000000ffff027224 */ /* 0x000fe400078e0000 */
[----:B------:R-:W-:Y:S02]  /*13450*/  IMAD.MOV.U32 R78, RZ, RZ, R77 ;  /* 0x000000ffff4e7224 */ /* 0x000fe400078e004d */
[----:B------:R-:W-:-:S07]  /*13460*/  IMAD.MOV.U32 R178, RZ, RZ, R177 ;  /* 0x000000ffffb27224 */ /* 0x000fce00078e00b1 */
.L_x_28317:
[----:B------:R-:W-:Y:S05]  /*13470*/  BSYNC B1 ;  /* 0x0000000000017941 */ /* 0x000fea0003800000 */
.L_x_28315:
        /* <DEDUP_REMOVED lines=11> */
.L_x_28319:
[----:B------:R-:W-:Y:S01]  /*13530*/  MOV R3, R252 ;  /* 0x000000fc00037202 */ /* 0x000fe20000000f00 */
[----:B------:R-:W-:Y:S02]  /*13540*/  IMAD.MOV.U32 R0, RZ, RZ, R2 ;  /* 0x000000ffff007224 */ /* 0x000fe400078e0002 */
[----:B------:R-:W-:Y:S02]  /*13550*/  IMAD.MOV.U32 R77, RZ, RZ, R76 ;  /* 0x000000ffff4d7224 */ /* 0x000fe400078e004c */
[----:B------:R-:W-:-:S07]  /*13560*/  IMAD.MOV.U32 R177, RZ, RZ, R176 ;  /* 0x000000ffffb17224 */ /* 0x000fce00078e00b0 */
.L_x_28320:
[----:B------:R-:W-:Y:S05]  /*13570*/  BSYNC B1 ;  /* 0x0000000000017941 */ /* 0x000fea0003800000 */
.L_x_28318:
        /* <DEDUP_REMOVED lines=11> */
.L_x_28322:
[----:B------:R-:W-:Y:S01]  /*13630*/  MOV R252, R3 ;  /* 0x0000000300fc7202 */ /* 0x000fe20000000f00 */
[----:B------:R-:W-:Y:S02]  /*13640*/  IMAD.MOV.U32 R2, RZ, RZ, R0 ;  /* 0x000000ffff027224 */ /* 0x000fe400078e0000 */
[----:B------:R-:W-:Y:S02]  /*13650*/  IMAD.MOV.U32 R76, RZ, RZ, R83 ;  /* 0x000000ffff4c7224 */ /* 0x000fe400078e0053 */
[----:B------:R-:W-:-:S07]  /*13660*/  IMAD.MOV.U32 R176, RZ, RZ, R175 ;  /* 0x000000ffffb07224 */ /* 0x000fce00078e00af */
.L_x_28323:
[----:B------:R-:W-:Y:S05]  /*13670*/  BSYNC B1 ;  /* 0x0000000000017941 */ /* 0x000fea0003800000 */
.L_x_28321:
        /* <DEDUP_REMOVED lines=11> */
.L_x_28325:
[----:B------:R-:W-:Y:S01]  /*13730*/  MOV R3, R252 ;  /* 0x000000fc00037202 */ /* 0x000fe20000000f00 */
[----:B------:R-:W-:Y:S02]  /*13740*/  IMAD.MOV.U32 R0, RZ, RZ, R2 ;  /* 0x000000ffff007224 */ /* 0x000fe400078e0002 */
[----:B------:R-:W-:Y:S02]  /*13750*/  IMAD.MOV.U32 R83, RZ, RZ, R82 ;  /* 0x000000ffff537224 */ /* 0x000fe400078e0052 */
[----:B------:R-:W-:-:S07]  /*13760*/  IMAD.MOV.U32 R175, RZ, RZ, R174 ;  /* 0x000000ffffaf7224 */ /* 0x000fce00078e00ae */
.L_x_28326:
[----:B------:R-:W-:Y:S05]  /*13770*/  BSYNC B1 ;  /* 0x0000000000017941 */ /* 0x000fea0003800000 */
.L_x_28324:
        /* <DEDUP_REMOVED lines=11> */
.L_x_28328:
[----:B------:R-:W-:Y:S01]  /*13830*/  MOV R252, R3 ;  /* 0x0000000300fc7202 */ /* 0x000fe20000000f00 */
[----:B------:R-:W-:Y:S02]  /*13840*/  IMAD.MOV.U32 R2, RZ, RZ, R0 ;  /* 0x000000ffff027224 */ /* 0x000fe400078e0000 */
[----:B------:R-:W-:Y:S02]  /*13850*/  IMAD.MOV.U32 R82, RZ, RZ, R81 ;  /* 0x000000ffff527224 */ /* 0x000fe400078e0051 */
[----:B------:R-:W-:-:S07]  /*13860*/  IMAD.MOV.U32 R174, RZ, RZ, R173 ;  /* 0x000000ffffae7224 */ /* 0x000fce00078e00ad */
.L_x_28329:
[----:B------:R-:W-:Y:S05]  /*13870*/  BSYNC B1 ;  /* 0x0000000000017941 */ /* 0x000fea0003800000 */
.L_x_28327:
        /* <DEDUP_REMOVED lines=11> */
.L_x_28331:
[----:B------:R-:W-:Y:S01]  /*13930*/  MOV R3, R252 ;  /* 0x000000fc00037202 */ /* 0x000fe20000000f00 */
[----:B------:R-:W-:Y:S02]  /*13940*/  IMAD.MOV.U32 R0, RZ, RZ, R2 ;  /* 0x000000ffff007224 */ /* 0x000fe400078e0002 */
[----:B------:R-:W-:Y:S02]  /*13950*/  IMAD.MOV.U32 R81, RZ, RZ, R80 ;  /* 0x000000ffff517224 */ /* 0x000fe400078e0050 */
[----:B------:R-:W-:-:S07]  /*13960*/  IMAD.MOV.U32 R173, RZ, RZ, R172 ;  /* 0x000000ffffad7224 */ /* 0x000fce00078e00ac */
.L_x_28332:
[----:B------:R-:W-:Y:S05]  /*13970*/  BSYNC B1 ;  /* 0x0000000000017941 */ /* 0x000fea0003800000 */
.L_x_28330:
        /* <DEDUP_REMOVED lines=11> */
.L_x_28334:
[----:B------:R-:W-:Y:S01]  /*13a30*/  MOV R252, R3 ;  /* 0x0000000300fc7202 */ /* 0x000fe20000000f00 */
[----:B------:R-:W-:Y:S02]  /*13a40*/  IMAD.MOV.U32 R2, RZ, RZ, R0 ;  /* 0x000000ffff027224 */ /* 0x000fe400078e0000 */
[----:B------:R-:W-:Y:S02]  /*13a50*/  IMAD.MOV.U32 R80, RZ, RZ, R87 ;  /* 0x000000ffff507224 */ /* 0x000fe400078e0057 */
[----:B------:R-:W-:-:S07]  /*13a60*/  IMAD.MOV.U32 R172, RZ, RZ, R171 ;  /* 0x000000ffffac7224 */ /* 0x000fce00078e00ab */
.L_x_28335:
[----:B------:R-:W-:Y:S05]  /*13a70*/  BSYNC B1 ;  /* 0x0000000000017941 */ /* 0x000fea0003800000 */
.L_x_28333:
        /* <DEDUP_REMOVED lines=11> */
.L_x_28337:
[----:B------:R-:W-:Y:S01]  /*13b30*/  MOV R3, R252 ;  /* 0x000000fc00037202 */ /* 0x000fe20000000f00 */
[----:B------:R-:W-:Y:S02]  /*13b40*/  IMAD.MOV.U32 R0, RZ, RZ, R2 ;  /* 0x000000ffff007224 */ /* 0x000fe400078e0002 */
[----:B------:R-:W-:Y:S02]  /*13b50*/  IMAD.MOV.U32 R87, RZ, RZ, R86 ;  /* 0x000000ffff577224 */ /* 0x000fe400078e0056 */
[----:B------:R-:W-:-:S07]  /*13b60*/  IMAD.MOV.U32 R171, RZ, RZ, R170 ;  /* 0x000000ffffab7224 */ /* 0x000fce00078e00aa */
.L_x_28338:
[----:B------:R-:W-:Y:S05]  /*13b70*/  BSYNC B1 ;  /* 0x0000000000017941 */ /* 0x000fea0003800000 */
.L_x_28336:
        /* <DEDUP_REMOVED lines=11> */
.L_x_28340:
[----:B------:R-:W-:Y:S01]  /*13c30*/  MOV R252, R3 ;  /* 0x0000000300fc7202 */ /* 0x000fe20000000f00 */
[----:B------:R-:W-:Y:S02]  /*13c40*/  IMAD.MOV.U32 R2, RZ, RZ, R0 ;  /* 0x000000ffff027224 */ /* 0x000fe400078e0000 */
[----:B------:R-:W-:Y:S02]  /*13c50*/  IMAD.MOV.U32 R86, RZ, RZ, R85 ;  /* 0x000000ffff567224 */ /* 0x000fe400078e0055 */
[----:B------:R-:W-:-:S07]  /*13c60*/  IMAD.MOV.U32 R170, RZ, RZ, R169 ;  /* 0x000000ffffaa7224 */ /* 0x000fce00078e00a9 */
.L_x_28341:
[----:B------:R-:W-:Y:S05]  /*13c70*/  BSYNC B1 ;  /* 0x0000000000017941 */ /* 0x000fea0003800000 */
.L_x_28339:
        /* <DEDUP_REMOVED lines=11> */
.L_x_28343:
[----:B------:R-:W-:Y:S01]  /*13d30*/  MOV R3, R252 ;  /* 0x000000fc00037202 */ /* 0x000fe20000000f00 */
[----:B------:R-:W-:Y:S02]  /*13d40*/  IMAD.MOV.U32 R0, RZ, RZ, R2 ;  /* 0x000000ffff007224 */ /* 0x000fe400078e0002 */
[----:B------:R-:W-:Y:S02]  /*13d50*/  IMAD.MOV.U32 R85, RZ, RZ, R84 ;  /* 0x000000ffff557224 */ /* 0x000fe400078e0054 */
[----:B------:R-:W-:-:S07]  /*13d60*/  IMAD.MOV.U32 R169, RZ, RZ, R168 ;  /* 0x000000ffffa97224 */ /* 0x000fce00078e00a8 */
.L_x_28344:
[----:B------:R-:W-:Y:S05]  /*13d70*/  BSYNC B1 ;  /* 0x0000000000017941 */ /* 0x000fea0003800000 */
.L_x_28342:
        /* <DEDUP_REMOVED lines=11> */
.L_x_28346:
[----:B------:R-:W-:Y:S01]  /*13e30*/  MOV R252, R3 ;  /* 0x0000000300fc7202 */ /* 0x000fe20000000f00 */
[----:B------:R-:W-:Y:S02]  /*13e40*/  IMAD.MOV.U32 R2, RZ, RZ, R0 ;  /* 0x000000ffff027224 */ /* 0x000fe400078e0000 */
[----:B------:R-:W-:Y:S02]  /*13e50*/  IMAD.MOV.U32 R84, RZ, RZ, R91 ;  /* 0x000000ffff547224 */ /* 0x000fe400078e005b */
[----:B------:R-:W-:-:S07]  /*13e60*/  IMAD.MOV.U32 R168, RZ, RZ, R167 ;  /* 0x000000ffffa87224 */ /* 0x000fce00078e00a7 */
.L_x_28347:
[----:B------:R-:W-:Y:S05]  /*13e70*/  BSYNC B1 ;  /* 0x0000000000017941 */ /* 0x000fea0003800000 */
.L_x_28345:
        /* <DEDUP_REMOVED lines=11> */
.L_x_28349:
[----:B------:R-:W-:Y:S01]  /*13f30*/  MOV R3, R252 ;  /* 0x000000fc00037202 */ /* 0x000fe20000000f00 */
[----:B------:R-:W-:Y:S02]  /*13f40*/  IMAD.MOV.U32 R0, RZ, RZ, R2 ;  /* 0x000000ffff007224 */ /* 0x000fe400078e0002 */
[----:B------:R-:W-:Y:S02]  /*13f50*/  IMAD.MOV.U32 R91, RZ, RZ, R90 ;  /* 0x000000ffff5b7224 */ /* 0x000fe400078e005a */
[----:B------:R-:W-:-:S07]  /*13f60*/  IMAD.MOV.U32 R167, RZ, RZ, R166 ;  /* 0x000000ffffa77224 */ /* 0x000fce00078e00a6 */
.L_x_28350:
[----:B------:R-:W-:Y:S05]  /*13f70*/  BSYNC B1 ;  /* 0x0000000000017941 */ /* 0x000fea0003800000 */
.L_x_28348:
        /* <DEDUP_REMOVED lines=11> */
.L_x_28352:
[----:B------:R-:W-:Y:S01]  /*14030*/  MOV R252, R3 ;  /* 0x0000000300fc7202 */ /* 0x000fe20000000f00 */
[----:B------:R-:W-:Y:S02]  /*14040*/  IMAD.MOV.U32 R2, RZ, RZ, R0 ;  /* 0x000000ffff027224 */ /* 0x000fe400078e0000 */
[----:B------:R-:W-:Y:S02]  /*14050*/  IMAD.MOV.U32 R90, RZ, RZ, R89 ;  /* 0x000000ffff5a7224 */ /* 0x000fe400078e0059 */
[----:B------:R-:W-:-:S07]  /*14060*/  IMAD.MOV.U32 R166, RZ, RZ, R165 ;  /* 0x000000ffffa67224 */ /* 0x000fce00078e00a5 */
.L_x_28353:
[----:B------:R-:W-:Y:S05]  /*14070*/  BSYNC B1 ;  /* 0x0000000000017941 */ /* 0x000fea0003800000 */
.L_x_28351:
        /* <DEDUP_REMOVED lines=11> */
.L_x_28355:
[----:B------:R-:W-:Y:S01]  /*14130*/  MOV R3, R252 ;  /* 0x000000fc00037202 */ /* 0x000fe20000000f00 */
[----:B------:R-:W-:Y:S02]  /*14140*/  IMAD.MOV.U32 R0, RZ, RZ, R2 ;  /* 0x000000ffff007224 */ /* 0x000fe400078e0002 */
[----:B------:R-:W-:Y:S02]  /*14150*/  IMAD.MOV.U32 R89, RZ, RZ, R88 ;  /* 0x000000ffff597224 */ /* 0x000fe400078e0058 */
[----:B------:R-:W-:-:S07]  /*14160*/  IMAD.MOV.U32 R165, RZ, RZ, R164 ;  /* 0x000000ffffa57224 */ /* 0x000fce00078e00a4 */
.L_x_28356:
[----:B------:R-:W-:Y:S05]  /*14170*/  BSYNC B1 ;  /* 0x0000000000017941 */ /* 0x000fea0003800000 */
.L_x_28354:
        /* <DEDUP_REMOVED lines=11> */
.L_x_28358:
[----:B------:R-:W-:Y:S01]  /*14230*/  MOV R252, R3 ;  /* 0x0000000300fc7202 */ /* 0x000fe20000000f00 */
[----:B------:R-:W-:Y:S02]  /*14240*/  IMAD.MOV.U32 R2, RZ, RZ, R0 ;  /* 0x000000ffff027224 */ /* 0x000fe400078e0000 */
[----:B------:R-:W-:Y:S02]  /*14250*/  IMAD.MOV.U32 R88, RZ, RZ, R95 ;  /* 0x000000ffff587224 */ /* 0x000fe400078e005f */
[----:B------:R-:W-:-:S07]  /*14260*/  IMAD.MOV.U32 R164, RZ, RZ, R163 ;  /* 0x000000ffffa47224 */ /* 0x000fce00078e00a3 */
.L_x_28359:
[----:B------:R-:W-:Y:S05]  /*14270*/  BSYNC B1 ;  /* 0x0000000000017941 */ /* 0x000fea0003800000 */
.L_x_28357:
        /* <DEDUP_REMOVED lines=11> */
.L_x_28361:
[----:B------:R-:W-:Y:S01]  /*14330*/  MOV R3, R252 ;  /* 0x000000fc00037202 */ /* 0x000fe20000000f00 */
[----:B------:R-:W-:Y:S02]  /*14340*/  IMAD.MOV.U32 R0, RZ, RZ, R2 ;  /* 0x000000ffff007224 */ /* 0x000fe400078e0002 */
[----:B------:R-:W-:Y:S02]  /*14350*/  IMAD.MOV.U32 R95, RZ, RZ, R94 ;  /* 0x000000ffff5f7224 */ /* 0x000fe400078e005e */
[----:B------:R-:W-:-:S07]  /*14360*/  IMAD.MOV.U32 R163, RZ, RZ, R162 ;  /* 0x000000ffffa37224 */ /* 0x000fce00078e00a2 */
.L_x_28362:
[----:B------:R-:W-:Y:S05]  /*14370*/  BSYNC B1 ;  /* 0x0000000000017941 */ /* 0x000fea0003800000 */
.L_x_28360:
        /* <DEDUP_REMOVED lines=11> */
.L_x_28364:
[----:B------:R-:W-:Y:S01]  /*14430*/  MOV R252, R3 ;  /* 0x0000000300fc7202 */ /* 0x000fe20000000f00 */
[----:B------:R-:W-:Y:S02]  /*14440*/  IMAD.MOV.U32 R2, RZ, RZ, R0 ;  /* 0x000000ffff027224 */ /* 0x000fe400078e0000 */
[----:B------:R-:W-:Y:S02]  /*14450*/  IMAD.MOV.U32 R94, RZ, RZ, R93 ;  /* 0x000000ffff5e7224 */ /* 0x000fe400078e005d */
[----:B------:R-:W-:-:S07]  /*14460*/  IMAD.MOV.U32 R162, RZ, RZ, R161 ;  /* 0x000000ffffa27224 */ /* 0x000fce00078e00a1 */
.L_x_28365:
[----:B------:R-:W-:Y:S05]  /*14470*/  BSYNC B1 ;  /* 0x0000000000017941 */ /* 0x000fea0003800000 */
.L_x_28363:
        /* <DEDUP_REMOVED lines=11> */
.L_x_28367:
[----:B------:R-:W-:Y:S01]  /*14530*/  MOV R3, R252 ;  /* 0x000000fc00037202 */ /* 0x000fe20000000f00 */
[----:B------:R-:W-:Y:S02]  /*14540*/  IMAD.MOV.U32 R0, RZ, RZ, R2 ;  /* 0x000000ffff007224 */ /* 0x000fe400078e0002 */
[----:B------:R-:W-:Y:S02]  /*14550*/  IMAD.MOV.U32 R93, RZ, RZ, R92 ;  /* 0x000000ffff5d7224 */ /* 0x000fe400078e005c */
[----:B------:R-:W-:-:S07]  /*14560*/  IMAD.MOV.U32 R161, RZ, RZ, R160 ;  /* 0x000000ffffa17224 */ /* 0x000fce00078e00a0 */
.L_x_28368:
[----:B------:R-:W-:Y:S05]  /*14570*/  BSYNC B1 ;  /* 0x0000000000017941 */ /* 0x000fea0003800000 */
.L_x_28366:
        /* <DEDUP_REMOVED lines=11> */
.L_x_28370:
[----:B------:R-:W-:Y:S01]  /*14630*/  MOV R252, R3 ;  /* 0x0000000300fc7202 */ /* 0x000fe20000000f00 */
[----:B------:R-:W-:Y:S02]  /*14640*/  IMAD.MOV.U32 R2, RZ, RZ, R0 ;  /* 0x000000ffff027224 */ /* 0x000fe400078e0000 */
[----:B------:R-:W-:Y:S02]  /*14650*/  IMAD.MOV.U32 R92, RZ, RZ, R99 ;  /* 0x000000ffff5c7224 */ /* 0x000fe400078e0063 */
[----:B------:R-:W-:-:S07]  /*14660*/  IMAD.MOV.U32 R160, RZ, RZ, R159 ;  /* 0x000000ffffa07224 */ /* 0x000fce00078e009f */
.L_x_28371:
[----:B------:R-:W-:Y:S05]  /*14670*/  BSYNC B1 ;  /* 0x0000000000017941 */ /* 0x000fea0003800000 */
.L_x_28369:
        /* <DEDUP_REMOVED lines=11> */
.L_x_28373:
[----:B------:R-:W-:Y:S01]  /*14730*/  MOV R3, R252 ;  /* 0x000000fc00037202 */ /* 0x000fe20000000f00 */
[----:B------:R-:W-:Y:S02]  /*14740*/  IMAD.MOV.U32 R0, RZ, RZ, R2 ;  /* 0x000000ffff007224 */ /* 0x000fe400078e0002 */
[----:B------:R-:W-:Y:S02]  /*14750*/  IMAD.MOV.U32 R99, RZ, RZ, R98 ;  /* 0x000000ffff637224 */ /* 0x000fe400078e0062 */
[----:B------:R-:W-:-:S07]  /*14760*/  IMAD.MOV.U32 R159, RZ, RZ, R158 ;  /* 0x000000ffff9f7224 */ /* 0x000fce00078e009e */
.L_x_28374:
[----:B------:R-:W-:Y:S05]  /*14770*/  BSYNC B1 ;  /* 0x0000000000017941 */ /* 0x000fea0003800000 */
.L_x_28372:
        /* <DEDUP_REMOVED lines=11> */
.L_x_28376:
[----:B------:R-:W-:Y:S01]  /*14830*/  MOV R252, R3 ;  /* 0x0000000300fc7202 */ /* 0x000fe20000000f00 */
[----:B------:R-:W-:Y:S02]  /*14840*/  IMAD.MOV.U32 R2, RZ, RZ, R0 ;  /* 0x000000ffff027224 */ /* 0x000fe400078e0000 */
[----:B------:R-:W-:Y:S02]  /*14850*/  IMAD.MOV.U32 R98, RZ, RZ, R97 ;  /* 0x000000ffff627224 */ /* 0x000fe400078e0061 */
[----:B------:R-:W-:-:S07]  /*14860*/  IMAD.MOV.U32 R158, RZ, RZ, R157 ;  /* 0x000000ffff9e7224 */ /* 0x000fce00078e009d */
.L_x_28377:
[----:B------:R-:W-:Y:S05]  /*14870*/  BSYNC B1 ;  /* 0x0000000000017941 */ /* 0x000fea0003800000 */
.L_x_28375:
        /* <DEDUP_REMOVED lines=11> */
.L_x_28379:
[----:B------:R-:W-:Y:S01]  /*14930*/  MOV R3, R252 ;  /* 0x000000fc00037202 */ /* 0x000fe20000000f00 */
[----:B------:R-:W-:Y:S02]  /*14940*/  IMAD.MOV.U32 R0, RZ, RZ, R2 ;  /* 0x000000ffff007224 */ /* 0x000fe400078e0002 */
[----:B------:R-:W-:Y:S02]  /*14950*/  IMAD.MOV.U32 R97, RZ, RZ, R96 ;  /* 0x000000ffff617224 */ /* 0x000fe400078e0060 */
[----:B------:R-:W-:-:S07]  /*14960*/  IMAD.MOV.U32 R157, RZ, RZ, R156 ;  /* 0x000000ffff9d7224 */ /* 0x000fce00078e009c */
.L_x_28380:
[----:B------:R-:W-:Y:S05]  /*14970*/  BSYNC B1 ;  /* 0x0000000000017941 */ /* 0x000fea0003800000 */
.L_x_28378:
        /* <DEDUP_REMOVED lines=11> */
.L_x_28382:
[----:B------:R-:W-:Y:S01]  /*14a30*/  MOV R252, R3 ;  /* 0x0000000300fc7202 */ /* 0x000fe20000000f00 */
[----:B------:R-:W-:Y:S02]  /*14a40*/  IMAD.MOV.U32 R2, RZ, RZ, R0 ;  /* 0x000000ffff027224 */ /* 0x000fe400078e0000 */
[----:B------:R-:W-:Y:S02]  /*14a50*/  IMAD.MOV.U32 R96, RZ, RZ, R103 ;  /* 0x000000ffff607224 */ /* 0x000fe400078e0067 */
[----:B------:R-:W-:-:S07]  /*14a60*/  IMAD.MOV.U32 R156, RZ, RZ, R155 ;  /* 0x000000ffff9c7224 */ /* 0x000fce00078e009b */
.L_x_28383:
[----:B------:R-:W-:Y:S05]  /*14a70*/  BSYNC B1 ;  /* 0x0000000000017941 */ /* 0x000fea0003800000 */
.L_x_28381:
        /* <DEDUP_REMOVED lines=11> */
.L_x_28385:
[----:B------:R-:W-:Y:S01]  /*14b30*/  MOV R3, R252 ;  /* 0x000000fc00037202 */ /* 0x000fe20000000f00 */
[----:B------:R-:W-:Y:S02]  /*14b40*/  IMAD.MOV.U32 R0, RZ, RZ, R2 ;  /* 0x000000ffff007224 */ /* 0x000fe400078e0002 */
[----:B------:R-:W-:Y:S02]  /*14b50*/  IMAD.MOV.U32 R103, RZ, RZ, R102 ;  /* 0x000000ffff677224 */ /* 0x000fe400078e0066 */
[----:B------:R-:W-:-:S07]  /*14b60*/  IMAD.MOV.U32 R155, RZ, RZ, R154 ;  /* 0x000000ffff9b7224 */ /* 0x000fce00078e009a */
.L_x_28386:
[----:B------:R-:W-:Y:S05]  /*14b70*/  BSYNC B1 ;  /* 0x0000000000017941 */ /* 0x000fea0003800000 */
.L_x_28384:
        /* <DEDUP_REMOVED lines=11> */
.L_x_28388:
[----:B------:R-:W-:Y:S01]  /*14c30*/  MOV R252, R3 ;  /* 0x0000000300fc7202 */ /* 0x000fe20000000f00 */
[----:B------:R-:W-:Y:S02]  /*14c40*/  IMAD.MOV.U32 R2, RZ, RZ, R0 ;  /* 0x000000ffff027224 */ /* 0x000fe400078e0000 */
[----:B------:R-:W-:Y:S02]  /*14c50*/  IMAD.MOV.U32 R102, RZ, RZ, R101 ;  /* 0x000000ffff667224 */ /* 0x000fe400078e0065 */
[----:B------:R-:W-:-:S07]  /*14c60*/  IMAD.MOV.U32 R154, RZ, RZ, R153 ;  /* 0x000000ffff9a7224 */ /* 0x000fce00078e0099 */
.L_x_28389:
[----:B------:R-:W-:Y:S05]  /*14c70*/  BSYNC B1 ;  /* 0x0000000000017941 */ /* 0x000fea0003800000 */
.L_x_28387:
        /* <DEDUP_REMOVED lines=11> */
.L_x_28391:
[----:B------:R-:W-:Y:S01]  /*14d30*/  MOV R3, R252 ;  /* 0x000000fc00037202 */ /* 0x000fe20000000f00 */
[----:B------:R-:W-:Y:S02]  /*14d40*/  IMAD.MOV.U32 R0, RZ, RZ, R2 ;  /* 0x000000ffff007224 */ /* 0x000fe400078e0002 */
[----:B------:R-:W-:Y:S02]  /*14d50*/  IMAD.MOV.U32 R101, RZ, RZ, R100 ;  /* 0x000000ffff657224 */ /* 0x000fe400078e0064 */
[----:B------:R-:W-:-:S07]  /*14d60*/  IMAD.MOV.U32 R153, RZ, RZ, R152 ;  /* 0x000000ffff997224 */ /* 0x000fce00078e0098 */
.L_x_28392:
[----:B------:R-:W-:Y:S05]  /*14d70*/  BSYNC B1 ;  /* 0x0000000000017941 */ /* 0x000fea0003800000 */
.L_x_28390:
        /* <DEDUP_REMOVED lines=11> */
.L_x_28394:
[----:B------:R-:W-:Y:S01]  /*14e30*/  MOV R252, R3 ;  /* 0x0000000300fc7202 */ /* 0x000fe20000000f00 */
[----:B------:R-:W-:Y:S02]  /*14e40*/  IMAD.MOV.U32 R2, RZ, RZ, R0 ;  /* 0x000000ffff027224 */ /* 0x000fe400078e0000 */
[----:B------:R-:W-:Y:S02]  /*14e50*/  IMAD.MOV.U32 R100, RZ, RZ, R107 ;  /* 0x000000ffff647224 */ /* 0x000fe400078e006b */
[----:B------:R-:W-:-:S07]  /*14e60*/  IMAD.MOV.U32 R152, RZ, RZ, R151 ;  /* 0x000000ffff987224 */ /* 0x000fce00078e0097 */
.L_x_28395:
[----:B------:R-:W-:Y:S05]  /*14e70*/  BSYNC B1 ;  /* 0x0000000000017941 */ /* 0x000fea0003800000 */
.L_x_28393:
        /* <DEDUP_REMOVED lines=11> */
.L_x_28397:
[----:B------:R-:W-:Y:S01]  /*14f30*/  MOV R3, R252 ;  /* 0x000000fc00037202 */ /* 0x000fe20000000f00 */
[----:B------:R-:W-:Y:S02]  /*14f40*/  IMAD.MOV.U32 R0, RZ, RZ, R2 ;  /* 0x000000ffff007224 */ /* 0x000fe400078e0002 */
[----:B------:R-:W-:Y:S02]  /*14f50*/  IMAD.MOV.U32 R107, RZ, RZ, R106 ;  /* 0x000000ffff6b7224 */ /* 0x000fe400078e006a */
[----:B------:R-:W-:-:S07]  /*14f60*/  IMAD.MOV.U32 R151, RZ, RZ, R150 ;  /* 0x000000ffff977224 */ /* 0x000fce00078e0096 */
.L_x_28398:
[----:B------:R-:W-:Y:S05]  /*14f70*/  BSYNC B1 ;  /* 0x0000000000017941 */ /* 0x000fea0003800000 */
.L_x_28396:
        /* <DEDUP_REMOVED lines=11> */
.L_x_28400:
[----:B------:R-:W-:Y:S01]  /*15030*/  MOV R252, R3 ;  /* 0x0000000300fc7202 */ /* 0x000fe20000000f00 */
[----:B------:R-:W-:Y:S02]  /*15040*/  IMAD.MOV.U32 R2, RZ, RZ, R0 ;  /* 0x000000ffff027224 */ /* 0x000fe400078e0000 */
[----:B------:R-:W-:Y:S02]  /*15050*/  IMAD.MOV.U32 R106, RZ, RZ, R105 ;  /* 0x000000ffff6a7224 */ /* 0x000fe400078e0069 */
[----:B------:R-:W-:-:S07]  /*15060*/  IMAD.MOV.U32 R150, RZ, RZ, R149 ;  /* 0x000000ffff967224 */ /* 0x000fce00078e0095 */
.L_x_28401:
[----:B------:R-:W-:Y:S05]  /*15070*/  BSYNC B1 ;  /* 0x0000000000017941 */ /* 0x000fea0003800000 */
.L_x_28399:
        /* <DEDUP_REMOVED lines=11> */
.L_x_28403:
[----:B------:R-:W-:Y:S01]  /*15130*/  MOV R3, R252 ;  /* 0x000000fc00037202 */ /* 0x000fe20000000f00 */
[----:B------:R-:W-:Y:S02]  /*15140*/  IMAD.MOV.U32 R0, RZ, RZ, R2 ;  /* 0x000000ffff007224 */ /* 0x000fe400078e0002 */
[----:B------:R-:W-:Y:S02]  /*15150*/  IMAD.MOV.U32 R105, RZ, RZ, R104 ;  /* 0x000000ffff697224 */ /* 0x000fe400078e0068 */
[----:B------:R-:W-:-:S07]  /*15160*/  IMAD.MOV.U32 R149, RZ, RZ, R148 ;  /* 0x000000ffff957224 */ /* 0x000fce00078e0094 */
.L_x_28404:
[----:B------:R-:W-:Y:S05]  /*15170*/  BSYNC B1 ;  /* 0x0000000000017941 */ /* 0x000fea0003800000 */
.L_x_28402:
        /* <DEDUP_REMOVED lines=11> */
.L_x_28406:
[----:B------:R-:W-:Y:S01]  /*15230*/  MOV R252, R3 ;  /* 0x0000000300fc7202 */ /* 0x000fe20000000f00 */
[----:B------:R-:W-:Y:S02]  /*15240*/  IMAD.MOV.U32 R2, RZ, RZ, R0 ;  /* 0x000000ffff027224 */ /* 0x000fe400078e0000 */
[----:B------:R-:W-:Y:S02]  /*15250*/  IMAD.MOV.U32 R104, RZ, RZ, R111 ;  /* 0x000000ffff687224 */ /* 0x000fe400078e006f */
[----:B------:R-:W-:-:S07]  /*15260*/  IMAD.MOV.U32 R148, RZ, RZ, R147 ;  /* 0x000000ffff947224 */ /* 0x000fce00078e0093 */
.L_x_28407:
[----:B------:R-:W-:Y:S05]  /*15270*/  BSYNC B1 ;  /* 0x0000000000017941 */ /* 0x000fea0003800000 */
.L_x_28405:
        /* <DEDUP_REMOVED lines=11> */
.L_x_28409:
[----:B------:R-:W-:Y:S01]  /*15330*/  MOV R3, R252 ;  /* 0x000000fc00037202 */ /* 0x000fe20000000f00 */
[----:B------:R-:W-:Y:S02]  /*15340*/  IMAD.MOV.U32 R0, RZ, RZ, R2 ;  /* 0x000000ffff007224 */ /* 0x000fe400078e0002 */
[----:B------:R-:W-:Y:S02]  /*15350*/  IMAD.MOV.U32 R111, RZ, RZ, R110 ;  /* 0x000000ffff6f7224 */ /* 0x000fe400078e006e */
[----:B------:R-:W-:-:S07]  /*15360*/  IMAD.MOV.U32 R147, RZ, RZ, R146 ;  /* 0x000000ffff937224 */ /* 0x000fce00078e0092 */
.L_x_28410:
[----:B------:R-:W-:Y:S05]  /*15370*/  BSYNC B1 ;  /* 0x0000000000017941 */ /* 0x000fea0003800000 */
.L_x_28408:
        /* <DEDUP_REMOVED lines=11> */
.L_x_28412:
[----:B------:R-:W-:Y:S01]  /*15430*/  MOV R252, R3 ;  /* 0x0000000300fc7202 */ /* 0x000fe20000000f00 */
[----:B------:R-:W-:Y:S02]  /*15440*/  IMAD.MOV.U32 R2, RZ, RZ, R0 ;  /* 0x000000ffff027224 */ /* 0x000fe400078e0000 */
[----:B------:R-:W-:Y:S02]  /*15450*/  IMAD.MOV.U32 R110, RZ, RZ, R109 ;  /* 0x000000ffff6e7224 */ /* 0x000fe400078e006d */
[----:B------:R-:W-:-:S07]  /*15460*/  IMAD.MOV.U32 R146, RZ, RZ, R145 ;  /* 0x000000ffff927224 */ /* 0x000fce00078e0091 */
.L_x_28413:
[----:B------:R-:W-:Y:S05]  /*15470*/  BSYNC B1 ;  /* 0x0000000000017941 */ /* 0x000fea0003800000 */
.L_x_28411:
        /* <DEDUP_REMOVED lines=11> */
.L_x_28415:
[----:B------:R-:W-:Y:S01]  /*15530*/  MOV R3, R252 ;  /* 0x000000fc00037202 */ /* 0x000fe20000000f00 */
[----:B------:R-:W-:Y:S02]  /*15540*/  IMAD.MOV.U32 R0, RZ, RZ, R2 ;  /* 0x000000ffff007224 */ /* 0x000fe400078e0002 */
[----:B------:R-:W-:Y:S02]  /*15550*/  IMAD.MOV.U32 R109, RZ, RZ, R108 ;  /* 0x000000ffff6d7224 */ /* 0x000fe400078e006c */
[----:B------:R-:W-:-:S07]  /*15560*/  IMAD.MOV.U32 R145, RZ, RZ, R144 ;  /* 0x000000ffff917224 */ /* 0x000fce00078e0090 */
.L_x_28416:
[----:B------:R-:W-:Y:S05]  /*15570*/  BSYNC B1 ;  /* 0x0000000000017941 */ /* 0x000fea0003800000 */
.L_x_28414:
        /* <DEDUP_REMOVED lines=11> */
.L_x_28418:
[----:B------:R-:W-:Y:S01]  /*15630*/  MOV R252, R3 ;  /* 0x0000000300fc7202 */ /* 0x000fe20000000f00 */
[----:B------:R-:W-:Y:S02]  /*15640*/  IMAD.MOV.U32 R2, RZ, RZ, R0 ;  /* 0x000000ffff027224 */ /* 0x000fe400078e0000 */
[----:B------:R-:W-:Y:S02]  /*15650*/  IMAD.MOV.U32 R108, RZ, RZ, R115 ;  /* 0x000000ffff6c7224 */ /* 0x000fe400078e0073 */
[----:B------:R-:W-:-:S07]  /*15660*/  IMAD.MOV.U32 R144, RZ, RZ, R143 ;  /* 0x000000ffff907224 */ /* 0x000fce00078e008f */
.L_x_28419:
[----:B------:R-:W-:Y:S05]  /*15670*/  BSYNC B1 ;  /* 0x0000000000017941 */ /* 0x000fea0003800000 */
.L_x_28417:
        /* <DEDUP_REMOVED lines=11> */
.L_x_28421:
[----:B------:R-:W-:Y:S01]  /*15730*/  MOV R3, R252 ;  /* 0x000000fc00037202 */ /* 0x000fe20000000f00 */
[----:B------:R-:W-:Y:S02]  /*15740*/  IMAD.MOV.U32 R0, RZ, RZ, R2 ;  /* 0x000000ffff007224 */ /* 0x000fe400078e0002 */
[----:B------:R-:W-:Y:S02]  /*15750*/  IMAD.MOV.U32 R115, RZ, RZ, R114 ;  /* 0x000000ffff737224 */ /* 0x000fe400078e0072 */
[----:B------:R-:W-:-:S07]  /*15760*/  IMAD.MOV.U32 R143, RZ, RZ, R142 ;  /* 0x000000ffff8f7224 */ /* 0x000fce00078e008e */
.L_x_28422:
[----:B------:R-:W-:Y:S05]  /*15770*/  BSYNC B1 ;  /* 0x0000000000017941 */ /* 0x000fea0003800000 */
.L_x_28420:
        /* <DEDUP_REMOVED lines=11> */
.L_x_28424:
[----:B------:R-:W-:Y:S01]  /*15830*/  MOV R252, R3 ;  /* 0x0000000300fc7202 */ /* 0x000fe20000000f00 */
[----:B------:R-:W-:Y:S02]  /*15840*/  IMAD.MOV.U32 R2, RZ, RZ, R0 ;  /* 0x000000ffff027224 */ /* 0x000fe400078e0000 */
[----:B------:R-:W-:Y:S02]  /*15850*/  IMAD.MOV.U32 R114, RZ, RZ, R113 ;  /* 0x000000ffff727224 */ /* 0x000fe400078e0071 */
[----:B------:R-:W-:-:S07]  /*15860*/  IMAD.MOV.U32 R142, RZ, RZ, R141 ;  /* 0x000000ffff8e7224 */ /* 0x000fce00078e008d */
.L_x_28425:
[----:B------:R-:W-:Y:S05]  /*15870*/  BSYNC B1 ;  /* 0x0000000000017941 */ /* 0x000fea0003800000 */
.L_x_28423:
        /* <DEDUP_REMOVED lines=11> */
.L_x_28427:
[----:B------:R-:W-:Y:S01]  /*15930*/  MOV R3, R252 ;  /* 0x000000fc00037202 */ /* 0x000fe20000000f00 */
[----:B------:R-:W-:Y:S02]  /*15940*/  IMAD.MOV.U32 R0, RZ, RZ, R2 ;  /* 0x000000ffff007224 */ /* 0x000fe400078e0002 */
[----:B------:R-:W-:Y:S02]  /*15950*/  IMAD.MOV.U32 R113, RZ, RZ, R112 ;  /* 0x000000ffff717224 */ /* 0x000fe400078e0070 */
[----:B------:R-:W-:-:S07]  /*15960*/  IMAD.MOV.U32 R141, RZ, RZ, R140 ;  /* 0x000000ffff8d7224 */ /* 0x000fce00078e008c */
.L_x_28428:
[----:B------:R-:W-:Y:S05]  /*15970*/  BSYNC B1 ;  /* 0x0000000000017941 */ /* 0x000fea0003800000 */
.L_x_28426:
        /* <DEDUP_REMOVED lines=11> */
.L_x_28430:
[----:B------:R-:W-:Y:S01]  /*15a30*/  MOV R252, R3 ;  /* 0x0000000300fc7202 */ /* 0x000fe20000000f00 */
[----:B------:R-:W-:Y:S02]  /*15a40*/  IMAD.MOV.U32 R2, RZ, RZ, R0 ;  /* 0x000000ffff027224 */ /* 0x000fe400078e0000 */
[----:B------:R-:W-:Y:S02]  /*15a50*/  IMAD.MOV.U32 R112, RZ, RZ, R119 ;  /* 0x000000ffff707224 */ /* 0x000fe400078e0077 */
[----:B------:R-:W-:-:S07]  /*15a60*/  IMAD.MOV.U32 R140, RZ, RZ, R139 ;  /* 0x000000ffff8c7224 */ /* 0x000fce00078e008b */
.L_x_28431:
[----:B------:R-:W-:Y:S05]  /*15a70*/  BSYNC B1 ;  /* 0x0000000000017941 */ /* 0x000fea0003800000 */
.L_x_28429:
        /* <DEDUP_REMOVED lines=11> */
.L_x_28433:
[----:B------:R-:W-:Y:S01]  /*15b30*/  MOV R3, R252 ;  /* 0x000000fc00037202 */ /* 0x000fe20000000f00 */
[----:B------:R-:W-:Y:S02]  /*15b40*/  IMAD.MOV.U32 R0, RZ, RZ, R2 ;  /* 0x000000ffff007224 */ /* 0x000fe400078e0002 */
[----:B------:R-:W-:Y:S02]  /*15b50*/  IMAD.MOV.U32 R119, RZ, RZ, R118 ;  /* 0x000000ffff777224 */ /* 0x000fe400078e0076 */
[----:B------:R-:W-:-:S07]  /*15b60*/  IMAD.MOV.U32 R139, RZ, RZ, R138 ;  /* 0x000000ffff8b7224 */ /* 0x000fce00078e008a */
.L_x_28434:
[----:B------:R-:W-:Y:S05]  /*15b70*/  BSYNC B1 ;  /* 0x0000000000017941 */ /* 0x000fea0003800000 */
.L_x_28432:
        /* <DEDUP_REMOVED lines=11> */
.L_x_28436:
[----:B------:R-:W-:Y:S01]  /*15c30*/  MOV R252, R3 ;  /* 0x0000000300fc7202 */ /* 0x000fe20000000f00 */
[----:B------:R-:W-:Y:S02]  /*15c40*/  IMAD.MOV.U32 R2, RZ, RZ, R0 ;  /* 0x000000ffff027224 */ /* 0x000fe400078e0000 */
[----:B------:R-:W-:Y:S02]  /*15c50*/  IMAD.MOV.U32 R118, RZ, RZ, R117 ;  /* 0x000000ffff767224 */ /* 0x000fe400078e0075 */
[----:B------:R-:W-:-:S07]  /*15c60*/  IMAD.MOV.U32 R138, RZ, RZ, R137 ;  /* 0x000000ffff8a7224 */ /* 0x000fce00078e0089 */
.L_x_28437:
[----:B------:R-:W-:Y:S05]  /*15c70*/  BSYNC B1 ;  /* 0x0000000000017941 */ /* 0x000fea0003800000 */
.L_x_28435:
        /* <DEDUP_REMOVED lines=11> */
.L_x_28439:
[----:B------:R-:W-:Y:S01]  /*15d30*/  MOV R3, R252 ;  /* 0x000000fc00037202 */ /* 0x000fe20000000f00 */
[----:B------:R-:W-:Y:S02]  /*15d40*/  IMAD.MOV.U32 R0, RZ, RZ, R2 ;  /* 0x000000ffff007224 */ /* 0x000fe400078e0002 */
[----:B------:R-:W-:Y:S02]  /*15d50*/  IMAD.MOV.U32 R117, RZ, RZ, R116 ;  /* 0x000000ffff757224 */ /* 0x000fe400078e0074 */
[----:B------:R-:W-:-:S07]  /*15d60*/  IMAD.MOV.U32 R137, RZ, RZ, R136 ;  /* 0x000000ffff897224 */ /* 0x000fce00078e0088 */
.L_x_28440:
[----:B------:R-:W-:Y:S05]  /*15d70*/  BSYNC B1 ;  /* 0x0000000000017941 */ /* 0x000fea0003800000 */
.L_x_28438:
        /* <DEDUP_REMOVED lines=11> */
.L_x_28442:
[----:B------:R-:W-:Y:S01]  /*15e30*/  MOV R252, R3 ;  /* 0x0000000300fc7202 */ /* 0x000fe20000000f00 */
[----:B------:R-:W-:Y:S02]  /*15e40*/  IMAD.MOV.U32 R2, RZ, RZ, R0 ;  /* 0x000000ffff027224 */ /* 0x000fe400078e0000 */
[----:B------:R-:W-:Y:S02]  /*15e50*/  IMAD.MOV.U32 R116, RZ, RZ, R123 ;  /* 0x000000ffff747224 */ /* 0x000fe400078e007b */
[----:B------:R-:W-:-:S07]  /*15e60*/  IMAD.MOV.U32 R136, RZ, RZ, R135 ;  /* 0x000000ffff887224 */ /* 0x000fce00078e0087 */
.L_x_28443:
[----:B------:R-:W-:Y:S05]  /*15e70*/  BSYNC B1 ;  /* 0x0000000000017941 */ /* 0x000fea0003800000 */
.L_x_28441:
        /* <DEDUP_REMOVED lines=11> */
.L_x_28445:
[----:B------:R-:W-:Y:S01]  /*15f30*/  MOV R3, R252 ;  /* 0x000000fc00037202 */ /* 0x000fe20000000f00 */
[----:B------:R-:W-:Y:S02]  /*15f40*/  IMAD.MOV.U32 R0, RZ, RZ, R2 ;  /* 0x000000ffff007224 */ /* 0x000fe400078e0002 */
[----:B------:R-:W-:Y:S02]  /*15f50*/  IMAD.MOV.U32 R123, RZ, RZ, R122 ;  /* 0x000000ffff7b7224 */ /* 0x000fe400078e007a */
[----:B------:R-:W-:-:S07]  /*15f60*/  IMAD.MOV.U32 R135, RZ, RZ, R134 ;  /* 0x000000ffff877224 */ /* 0x000fce00078e0086 */
.L_x_28446:
[----:B------:R-:W-:Y:S05]  /*15f70*/  BSYNC B1 ;  /* 0x0000000000017941 */ /* 0x000fea0003800000 */
.L_x_28444:
        /* <DEDUP_REMOVED lines=11> */
.L_x_28448:
[----:B------:R-:W-:Y:S01]  /*16030*/  MOV R252, R3 ;  /* 0x0000000300fc7202 */ /* 0x000fe20000000f00 */
[----:B------:R-:W-:Y:S02]  /*16040*/  IMAD.MOV.U32 R2, RZ, RZ, R0 ;  /* 0x000000ffff027224 */ /* 0x000fe400078e0000 */
[----:B------:R-:W-:Y:S02]  /*16050*/  IMAD.MOV.U32 R122, RZ, RZ, R121 ;  /* 0x000000ffff7a7224 */ /* 0x000fe400078e0079 */
[----:B------:R-:W-:-:S07]  /*16060*/  IMAD.MOV.U32 R134, RZ, RZ, R133 ;  /* 0x000000ffff867224 */ /* 0x000fce00078e0085 */
.L_x_28449:
[----:B------:R-:W-:Y:S05]  /*16070*/  BSYNC B1 ;  /* 0x0000000000017941 */ /* 0x000fea0003800000 */
.L_x_28447:
        /* <DEDUP_REMOVED lines=11> */
.L_x_28451:
[----:B------:R-:W-:Y:S01]  /*16130*/  MOV R3, R252 ;  /* 0x000000fc00037202 */ /* 0x000fe20000000f00 */
[----:B------:R-:W-:Y:S02]  /*16140*/  IMAD.MOV.U32 R0, RZ, RZ, R2 ;  /* 0x000000ffff007224 */ /* 0x000fe400078e0002 */
[----:B------:R-:W-:Y:S02]  /*16150*/  IMAD.MOV.U32 R121, RZ, RZ, R120 ;  /* 0x000000ffff797224 */ /* 0x000fe400078e0078 */
[----:B------:R-:W-:-:S07]  /*16160*/  IMAD.MOV.U32 R133, RZ, RZ, R132 ;  /* 0x000000ffff857224 */ /* 0x000fce00078e0084 */
.L_x_28452:
[----:B------:R-:W-:Y:S05]  /*16170*/  BSYNC B1 ;  /* 0x0000000000017941 */ /* 0x000fea0003800000 */
.L_x_28450:
        /* <DEDUP_REMOVED lines=11> */
.L_x_28454:
[----:B------:R-:W-:Y:S01]  /*16230*/  MOV R252, R3 ;  /* 0x0000000300fc7202 */ /* 0x000fe20000000f00 */
[----:B------:R-:W-:Y:S02]  /*16240*/  IMAD.MOV.U32 R2, RZ, RZ, R0 ;  /* 0x000000ffff027224 */ /* 0x000fe400078e0000 */
[----:B------:R-:W-:Y:S02]  /*16250*/  IMAD.MOV.U32 R120, RZ, RZ, R127 ;  /* 0x000000ffff787224 */ /* 0x000fe400078e007f */
[----:B------:R-:W-:-:S07]  /*16260*/  IMAD.MOV.U32 R132, RZ, RZ, R131 ;  /* 0x000000ffff847224 */ /* 0x000fce00078e0083 */
.L_x_28455:
[----:B------:R-:W-:Y:S05]  /*16270*/  BSYNC B1 ;  /* 0x0000000000017941 */ /* 0x000fea0003800000 */
.L_x_28453:
        /* <DEDUP_REMOVED lines=11> */
.L_x_28457:
[----:B------:R-:W-:Y:S01]  /*16330*/  MOV R3, R252 ;  /* 0x000000fc00037202 */ /* 0x000fe20000000f00 */
[----:B------:R-:W-:Y:S02]  /*16340*/  IMAD.MOV.U32 R0, RZ, RZ, R2 ;  /* 0x000000ffff007224 */ /* 0x000fe400078e0002 */
[----:B------:R-:W-:Y:S02]  /*16350*/  IMAD.MOV.U32 R127, RZ, RZ, R126 ;  /* 0x000000ffff7f7224 */ /* 0x000fe400078e007e */
[----:B------:R-:W-:-:S07]  /*16360*/  IMAD.MOV.U32 R131, RZ, RZ, R130 ;  /* 0x000000ffff837224 */ /* 0x000fce00078e0082 */
.L_x_28458:
[----:B------:R-:W-:Y:S05]  /*16370*/  BSYNC B1 ;  /* 0x0000000000017941 */ /* 0x000fea0003800000 */
.L_x_28456:
[----:B------:R-:W-:Y:S01]  /*16380*/  FSETP.GT.FTZ.AND P0, PT, R0, R129, PT ;  /* 0x000000810000720b */ /* 0x000fe20003f14000 */
[----:B------:R-:W-:Y:S03]  /*16390*/  BSSY B1, `(.L_x_28459) ;  /* 0x000000e000017945 */ /* 0x000fe60003800000 */
[----:B------:R-:W-:-:S13]  /*163a0*/  ISETP.EQ.OR P0, PT, R125, -0x1, P0 ;  /* 0xffffffff7d00780c */ /* 0x000fda0000702670 */
[----:B------:R-:W-:Y:S05]  /*163b0*/  @P0 BRA `(.L_x_28460) ;  /* 0x00000000001c0947 */ /* 0x000fea0003800000 */
[----:B------:R0:W-:Y:S01]  /*163c0*/  STL [R1+0x830], R125 ;  /* 0x0008307d01007387 */ /* 0x0001e20000100800 */
[-C--:B------:R-:W-:Y:S01]  /*163d0*/  FSETP.NEU.FTZ.AND P0, PT, R0, R129.reuse, PT ;  /* 0x000000810000720b */ /* 0x080fe20003f1d000 */
[----:B------:R-:W-:Y:S01]  /*163e0*/  IMAD.MOV.U32 R126, RZ, RZ, R3 ;  /* 0x000000ffff7e7224 */ /* 0x000fe200078e0003 */
[----:B------:R-:W-:Y:S01]  /*163f0*/  MOV R2, R129 ;  /* 0x0000008100027202 */ /* 0x000fe20000000f00 */
[----:B------:R-:W-:Y:S01]  /*16400*/  IMAD.MOV.U32 R130, RZ, RZ, R0 ;  /* 0x000000ffff827224 */ /* 0x000fe200078e0000 */
[----:B------:R-:W-:-:S13]  /*16410*/  ISETP.GE.OR P0, PT, R3, R125, P0 ;  /* 0x0000007d0300720c */ /* 0x000fda0000706670 */
[----:B0-----:R-:W-:Y:S05]  /*16420*/  @P0 BRA `(.L_x_28461) ;  /* 0x0000000000100947 */ /* 0x001fea0003800000 */
.L_x_28460:
[----:B------:R0:W-:Y:S01]  /*16430*/  STL [R1+0x830], R3 ;  /* 0x0008300301007387 */ /* 0x0001e20000100800 */
[----:B------:R-:W-:Y:S01]  /*16440*/  IMAD.MOV.U32 R2, RZ, RZ, R0 ;  /* 0x000000ffff027224 */ /* 0x000fe200078e0000 */
[----:B------:R-:W-:Y:S01]  /*16450*/  MOV R126, R125 ;  /* 0x0000007d007e7202 */ /* 0x000fe20000000f00 */
[----:B------:R-:W-:-:S07]  /*16460*/  IMAD.MOV.U32 R130, RZ, RZ, R129 ;  /* 0x000000ffff827224 */ /* 0x000fce00078e0081 */
.L_x_28461:
[----:B------:R-:W-:Y:S05]  /*16470*/  BSYNC B1 ;  /* 0x0000000000017941 */ /* 0x000fea0003800000 */
.L_x_28459:
[----:B0-----:R0:W5:Y:S01]  /*16480*/  LDL R3, [R1+0x830] ;  /* 0x0008300001037983 */ /* 0x0011620000100800 */
[----:B------:R-:W-:Y:S01]  /*16490*/  FSETP.GT.FTZ.AND P0, PT, R2, R128, PT ;  /* 0x000000800200720b */ /* 0x000fe20003f14000 */
[----:B------:R-:W-:Y:S03]  /*164a0*/  BSSY B1, `(.L_x_28462) ;  /* 0x000000e000017945 */ /* 0x000fe60003800000 */
[----:B------:R-:W-:-:S13]  /*164b0*/  ISETP.EQ.OR P0, PT, R124, -0x1, P0 ;  /* 0xffffffff7c00780c */ /* 0x000fda0000702670 */
[----:B0-----:R-:W-:Y:S05]  /*164c0*/  @P0 BRA `(.L_x_28463) ;  /* 0x00000000001c0947 */ /* 0x001fea0003800000 */
[----:B------:R-:W-:Y:S01]  /*164d0*/  FSETP.NEU.FTZ.AND P0, PT, R2, R128, PT ;  /* 0x000000800200720b */ /* 0x000fe20003f1d000 */
[----:B------:R-:W-:Y:S01]  /*164e0*/  IMAD.MOV.U32 R252, RZ, RZ, R124 ;  /* 0x000000fffffc7224 */ /* 0x000fe200078e007c */
[----:B-----5:R-:W-:Y:S01]  /*164f0*/  MOV R125, R3 ;  /* 0x00000003007d7202 */ /* 0x020fe20000000f00 */
[----:B------:R-:W-:Y:S01]  /*16500*/  IMAD.MOV.U32 R0, RZ, RZ, R128 ;  /* 0x000000ffff007224 */ /* 0x000fe200078e0080 */
[----:B------:R-:W-:Y:S01]  /*16510*/  ISETP.GE.OR P0, PT, R3, R124, P0 ;  /* 0x0000007c0300720c */ /* 0x000fe20000706670 */
[----:B------:R-:W-:-:S12]  /*16520*/  IMAD.MOV.U32 R129, RZ, RZ, R2 ;  /* 0x000000ffff817224 */ /* 0x000fd800078e0002 */
[----:B------:R-:W-:Y:S05]  /*16530*/  @P0 BRA `(.L_x_28464) ;  /* 0x0000000000100947 */ /* 0x000fea0003800000 */
.L_x_28463:
[----:B-----5:R-:W-:Y:S01]  /*16540*/  IMAD.MOV.U32 R252, RZ, RZ, R3 ;  /* 0x000000fffffc7224 */ /* 0x020fe200078e0003 */
[----:B------:R-:W-:Y:S01]  /*16550*/  MOV R125, R124 ;  /* 0x0000007c007d7202 */ /* 0x000fe20000000f00 */
[----:B------:R-:W-:Y:S02]  /*16560*/  IMAD.MOV.U32 R0, RZ, RZ, R2 ;  /* 0x000000ffff007224 */ /* 0x000fe400078e0002 */
[----:B------:R-:W-:-:S07]  /*16570*/  IMAD.MOV.U32 R129, RZ, RZ, R128 ;  /* 0x000000ffff817224 */ /* 0x000fce00078e0080 */
.L_x_28464:
[----:B------:R-:W-:Y:S05]  /*16580*/  BSYNC B1 ;  /* 0x0000000000017941 */ /* 0x000fea0003800000 */
.L_x_28462:
        /* <DEDUP_REMOVED lines=8> */
[----:B------:R-:W-:Y:S02]  /*16610*/  MOV R124, R252 ;  /* 0x000000fc007c7202 */ /* 0x000fe40000000f00 */
[----:B------:R-:W-:Y:S01]  /*16620*/  ISETP.GE.OR P0, PT, R252, R3, P0 ;  /* 0x00000003fc00720c */ /* 0x000fe20000706670 */
[----:B------:R-:W-:Y:S01]  /*16630*/  IMAD.MOV.U32 R3, RZ, RZ, R2 ;  /* 0x000000ffff037224 */ /* 0x000fe200078e0002 */
[----:B------:R0:W-:Y:S02]  /*16640*/  STL [R1+0x830], R128 ;  /* 0x0008308001007387 */ /* 0x0001e40000100800 */
[----:B0-----:R-:W-:-:S09]  /*16650*/  IMAD.MOV.U32 R128, RZ, RZ, R0 ;  /* 0x000000ffff807224 */ /* 0x001fd200078e0000 */
[----:B------:R-:W-:Y:S05]  /*16660*/  @P0 BRA `(.L_x_28467) ;  /* 0x0000000000100947 */ /* 0x000fea0003800000 */
.L_x_28466:
[----:B------:R0:W5:Y:S01]  /*16670*/  LDL.LU R124, [R1+0x82c] ;  /* 0x00082c00017c7983 */ /* 0x0001620000300800 */
[----:B------:R-:W-:-:S03]  /*16680*/  IMAD.MOV.U32 R3, RZ, RZ, R0 ;  /* 0x000000ffff037224 */ /* 0x000fc600078e0000 */
[----:B------:R0:W-:Y:S01]  /*16690*/  STL [R1+0x830], R252 ;  /* 0x000830fc01007387 */ /* 0x0001e20000100800 */
[----:B------:R-:W-:-:S07]  /*166a0*/  IMAD.MOV.U32 R128, RZ, RZ, R2 ;  /* 0x000000ffff807224 */ /* 0x000fce00078e0002 */
.L_x_28467:
[----:B------:R-:W-:Y:S05]  /*166b0*/  BSYNC B1 ;  /* 0x0000000000017941 */ /* 0x000fea0003800000 */
.L_x_28465:
        /* <DEDUP_REMOVED lines=8> */
[----:B------:R-:W-:Y:S02]  /*16740*/  FSETP.NEU.FTZ.AND P0, PT, R3, R0, PT ;  /* 0x000000000300720b */ /* 0x000fe40003f1d000 */
[-C--:B0-----:R-:W-:Y:S01]  /*16750*/  MOV R252, R2.reuse ;  /* 0x0000000200fc7202 */ /* 0x081fe20000000f00 */
[----:B------:R-:W-:Y:S01]  /*16760*/  STL [R1+0x81c], R3 ;  /* 0x00081c0301007387 */ /* 0x000fe20000100800 */
[----:B--2---:R-:W-:-:S03]  /*16770*/  ISETP.GE.OR P0, PT, R4, R2, P0 ;  /* 0x000000020400720c */ /* 0x004fc60000706670 */
[----:B------:R0:W-:Y:S01]  /*16780*/  STL [R1+0x82c], R4 ;  /* 0x00082c0401007387 */ /* 0x0001e20000100800 */
[----:B------:R-:W-:-:S03]  /*16790*/  IMAD.MOV.U32 R2, RZ, RZ, R0 ;  /* 0x000000ffff027224 */ /* 0x000fc600078e0000 */
[----:B0-----:R2:W5:Y:S06]  /*167a0*/  LDL.LU R4, [R1+0x848] ;  /* 0x0008480001047983 */ /* 0x00156c0000300800 */
[----:B------:R-:W-:Y:S05]  /*167b0*/  @P0 BRA `(.L_x_28470) ;  /* 0x0000000000140947 */ /* 0x000fea0003800000 */
.L_x_28469:
[----:B------:R-:W-:Y:S01]  /*167c0*/  IMAD.MOV.U32 R2, RZ, RZ, R3 ;  /* 0x000000ffff027224 */ /* 0x000fe200078e0003 */
[----:B0-----:R0:W5:Y:S04]  /*167d0*/  LDL.LU R252, [R1+0x830] ;  /* 0x0008300001fc7983 */ /* 0x0011680000300800 */
[----:B------:R-:W3:Y:S04]  /*167e0*/  LDL.LU R3, [R1+0x828] ;  /* 0x0008280001037983 */ /* 0x000ee80000300800 */
[----:B------:R0:W-:Y:S04]  /*167f0*/  STL [R1+0x81c], R0 ;  /* 0x00081c0001007387 */ /* 0x0001e80000100800 */
[----:B---3--:R0:W-:Y:S02]  /*16800*/  STL [R1+0x82c], R3 ;  /* 0x00082c0301007387 */ /* 0x0081e40000100800 */
.L_x_28470:
[----:B------:R-:W-:Y:S05]  /*16810*/  BSYNC B1 ;  /* 0x0000000000017941 */ /* 0x000fea0003800000 */
.L_x_28468:
        /* <DEDUP_REMOVED lines=11> */
.L_x_28472:
[----:B-----5:R-:W-:Y:S01]  /*168d0*/  IMAD.MOV.U32 R3, RZ, RZ, R252 ;  /* 0x000000ffff037224 */ /* 0x020fe200078e00fc */
[----:B------:R-:W-:Y:S01]  /*168e0*/  MOV R0, R2 ;  /* 0x0000000200007202 */ /* 0x000fe20000000f00 */
[----:B------:R-:W3:Y:S04]  /*168f0*/  LDL.LU R252, [R1+0x824] ;  /* 0x0008240001fc7983 */ /* 0x000ee80000300800 */
[----:B------:R-:W4:Y:S04]  /*16900*/  LDL.LU R2, [R1+0x814] ;  /* 0x0008140001027983 */ /* 0x000f280000300800 */
[----:B---3--:R0:W-:Y:S04]  /*16910*/  STL [R1+0x828], R252 ;  /* 0x000828fc01007387 */ /* 0x0081e80000100800 */
[----:B----4-:R0:W-:Y:S02]  /*16920*/  STL [R1+0x818], R2 ;  /* 0x0008180201007387 */ /* 0x0101e40000100800 */
.L_x_28473:
[----:B------:R-:W-:Y:S05]  /*16930*/  BSYNC B1 ;  /* 0x0000000000017941 */ /* 0x000fea0003800000 */
.L_x_28471:
        /* <DEDUP_REMOVED lines=13> */
.L_x_28475:
[----:B------:R-:W3:Y:S04]  /*16a10*/  LDL.LU R252, [R1+0x820] ;  /* 0x0008200001fc7983 */ /* 0x000ee80000300800 */
[----:B------:R-:W-:Y:S04]  /*16a20*/  STL [R1+0x830], R3 ;  /* 0x0008300301007387 */ /* 0x000fe80000100800 */
[----:B------:R-:W-:Y:S04]  /*16a30*/  STL [R1+0x814], R2 ;  /* 0x0008140201007387 */ /* 0x000fe80000100800 */
[----:B------:R-:W-:Y:S04]  /*16a40*/  STL [R1+0x820], R3 ;  /* 0x0008200301007387 */ /* 0x000fe80000100800 */
[----:B------:R-:W-:Y:S04]  /*16a50*/  STL [R1+0x810], R0 ;  /* 0x0008100001007387 */ /* 0x000fe80000100800 */
[----:B---3--:R0:W-:Y:S02]  /*16a60*/  STL [R1+0x824], R252 ;  /* 0x000824fc01007387 */ /* 0x0081e40000100800 */
[----:B0-----:R-:W-:-:S07]  /*16a70*/  IMAD.MOV.U32 R252, RZ, RZ, R0 ;  /* 0x000000fffffc7224 */ /* 0x001fce00078e0000 */
.L_x_28476:
[----:B------:R-:W-:Y:S05]  /*16a80*/  BSYNC B1 ;  /* 0x0000000000017941 */ /* 0x000fea0003800000 */
.L_x_28474:
        /* <DEDUP_REMOVED lines=11> */
.L_x_28095:
[----:B------:R-:W-:Y:S05]  /*16b40*/  BSYNC B0 ;  /* 0x0000000000007941 */ /* 0x000fea0003800000 */
.L_x_28094:
        /* <DEDUP_REMOVED lines=422> */
.L_x_28861:
        /* <DEDUP_REMOVED lines=23> */
.L_x_28481:
[----:B------:R-:W-:Y:S01]  /*18720*/  IMAD.MOV.U32 R3, RZ, RZ, R7 ;  /* 0x000000ffff037224 */ /* 0x000fe200078e0007 */
[----:B------:R-:W-:Y:S01]  /*18730*/  MOV R7, R6 ;  /* 0x0000000600077202 */ /* 0x000fe20000000f00 */
[----:B------:R-:W-:Y:S02]  /*18740*/  IMAD.MOV.U32 R0, RZ, RZ, R251 ;  /* 0x000000ffff007224 */ /* 0x000fe400078e00fb */
[----:B------:R-:W-:-:S07]  /*18750*/  IMAD.MOV.U32 R251, RZ, RZ, R250 ;  /* 0x000000fffffb7224 */ /* 0x000fce00078e00fa */
.L_x_28482:
[----:B------:R-:W-:Y:S05]  /*18760*/  BSYNC B1 ;  /* 0x0000000000017941 */ /* 0x000fea0003800000 */
.L_x_28480:
        /* <DEDUP_REMOVED lines=11> */
.L_x_28484:
[----:B------:R-:W-:Y:S01]  /*18820*/  IMAD.MOV.U32 R252, RZ, RZ, R3 ;  /* 0x000000fffffc7224 */ /* 0x000fe200078e0003 */
[----:B------:R-:W-:Y:S01]  /*18830*/  MOV R6, R5 ;  /* 0x0000000500067202 */ /* 0x000fe20000000f00 */
[----:B------:R-:W-:Y:S02]  /*18840*/  IMAD.MOV.U32 R2, RZ, RZ, R0 ;  /* 0x000000ffff027224 */ /* 0x000fe400078e0000 */
[----:B------:R-:W-:-:S07]  /*18850*/  IMAD.MOV.U32 R250, RZ, RZ, R249 ;  /* 0x000000fffffa7224 */ /* 0x000fce00078e00f9 */
.L_x_28485:
[----:B------:R-:W-:Y:S05]  /*18860*/  BSYNC B1 ;  /* 0x0000000000017941 */ /* 0x000fea0003800000 */
.L_x_28483:
        /* <DEDUP_REMOVED lines=11> */
.L_x_28487:
[----:B------:R-:W-:Y:S01]  /*18920*/  IMAD.MOV.U32 R3, RZ, RZ, R252 ;  /* 0x000000ffff037224 */ /* 0x000fe200078e00fc */
[----:B------:R-:W-:Y:S01]  /*18930*/  MOV R5, R4 ;  /* 0x0000000400057202 */ /* 0x000fe20000000f00 */
[----:B------:R-:W-:Y:S02]  /*18940*/  IMAD.MOV.U32 R0, RZ, RZ, R2 ;  /* 0x000000ffff007224 */ /* 0x000fe400078e0002 */
[----:B------:R-:W-:-:S07]  /*18950*/  IMAD.MOV.U32 R249, RZ, RZ, R248 ;  /* 0x000000fffff97224 */ /* 0x000fce00078e00f8 */
.L_x_28488:
[----:B------:R-:W-:Y:S05]  /*18960*/  BSYNC B1 ;  /* 0x0000000000017941 */ /* 0x000fea0003800000 */
.L_x_28486:
        /* <DEDUP_REMOVED lines=11> */
.L_x_28490:
[----:B------:R-:W-:Y:S01]  /*18a20*/  IMAD.MOV.U32 R252, RZ, RZ, R3 ;  /* 0x000000fffffc7224 */ /* 0x000fe200078e0003 */
[----:B------:R-:W-:Y:S01]  /*18a30*/  MOV R4, R11 ;  /* 0x0000000b00047202 */ /* 0x000fe20000000f00 */
[----:B------:R-:W-:Y:S02]  /*18a40*/  IMAD.MOV.U32 R2, RZ, RZ, R0 ;  /* 0x000000ffff027224 */ /* 0x000fe400078e0000 */
[----:B------:R-:W-:-:S07]  /*18a50*/  IMAD.MOV.U32 R248, RZ, RZ, R247 ;  /* 0x000000fffff87224 */ /* 0x000fce00078e00f7 */
.L_x_28491:
[----:B------:R-:W-:Y:S05]  /*18a60*/  BSYNC B1 ;  /* 0x0000000000017941 */ /* 0x000fea0003800000 */
.L_x_28489:
        /* <DEDUP_REMOVED lines=11> */
.L_x_28493:
[----:B------:R-:W-:Y:S01]  /*18b20*/  IMAD.MOV.U32 R3, RZ, RZ, R252 ;  /* 0x000000ffff037224 */ /* 0x000fe200078e00fc */
[----:B------:R-:W-:Y:S01]  /*18b30*/  MOV R11, R10 ;  /* 0x0000000a000b7202 */ /* 0x000fe20000000f00 */
[----:B------:R-:W-:Y:S02]  /*18b40*/  IMAD.MOV.U32 R0, RZ, RZ, R2 ;  /* 0x000000ffff007224 */ /* 0x000fe400078e0002 */
[----:B------:R-:W-:-:S07]  /*18b50*/  IMAD.MOV.U32 R247, RZ, RZ, R246 ;  /* 0x000000fffff77224 */ /* 0x000fce00078e00f6 */
.L_x_28494:
[----:B------:R-:W-:Y:S05]  /*18b60*/  BSYNC B1 ;  /* 0x0000000000017941 */ /* 0x000fea0003800000 */
.L_x_28492:
        /* <DEDUP_REMOVED lines=11> */
.L_x_28496:
[----:B------:R-:W-:Y:S01]  /*18c20*/  IMAD.MOV.U32 R252, RZ, RZ, R3 ;  /* 0x000000fffffc7224 */ /* 0x000fe200078e0003 */
[----:B------:R-:W-:Y:S01]  /*18c30*/  MOV R10, R9 ;  /* 0x00000009000a7202 */ /* 0x000fe20000000f00 */
[----:B------:R-:W-:Y:S02]  /*18c40*/  IMAD.MOV.U32 R2, RZ, RZ, R0 ;  /* 0x000000ffff027224 */ /* 0x000fe400078e0000 */
[----:B------:R-:W-:-:S07]  /*18c50*/  IMAD.MOV.U32 R246, RZ, RZ, R245 ;  /* 0x000000fffff67224 */ /* 0x000fce00078e00f5 */
.L_x_28497:
[----:B------:R-:W-:Y:S05]  /*18c60*/  BSYNC B1 ;  /* 0x0000000000017941 */ /* 0x000fea0003800000 */
.L_x_28495:
        /* <DEDUP_REMOVED lines=11> */
.L_x_28499:
[----:B------:R-:W-:Y:S01]  /*18d20*/  IMAD.MOV.U32 R3, RZ, RZ, R252 ;  /* 0x000000ffff037224 */ /* 0x000fe200078e00fc */
[----:B------:R-:W-:Y:S01]  /*18d30*/  MOV R9, R8 ;  /* 0x0000000800097202 */ /* 0x000fe20000000f00 */
[----:B------:R-:W-:Y:S02]  /*18d40*/  IMAD.MOV.U32 R0, RZ, RZ, R2 ;  /* 0x000000ffff007224 */ /* 0x000fe400078e0002 */
[----:B------:R-:W-:-:S07]  /*18d50*/  IMAD.MOV.U32 R245, RZ, RZ, R244 ;  /* 0x000000fffff57224 */ /* 0x000fce00078e00f4 */
.L_x_28500:
[----:B------:R-:W-:Y:S05]  /*18d60*/  BSYNC B1 ;  /* 0x0000000000017941 */ /* 0x000fea0003800000 */
.L_x_28498:
        /* <DEDUP_REMOVED lines=11> */
.L_x_28502:
[----:B------:R-:W-:Y:S01]  /*18e20*/  IMAD.MOV.U32 R252, RZ, RZ, R3 ;  /* 0x000000fffffc7224 */ /* 0x000fe200078e0003 */
[----:B------:R-:W-:Y:S01]  /*18e30*/  MOV R8, R15 ;  /* 0x0000000f00087202 */ /* 0x000fe20000000f00 */
[----:B------:R-:W-:Y:S02]  /*18e40*/  IMAD.MOV.U32 R2, RZ, RZ, R0 ;  /* 0x000000ffff027224 */ /* 0x000fe400078e0000 */
[----:B------:R-:W-:-:S07]  /*18e50*/  IMAD.MOV.U32 R244, RZ, RZ, R243 ;  /* 0x000000fffff47224 */ /* 0x000fce00078e00f3 */
.L_x_28503:
[----:B------:R-:W-:Y:S05]  /*18e60*/  BSYNC B1 ;  /* 0x0000000000017941 */ /* 0x000fea0003800000 */
.L_x_28501:
        /* <DEDUP_REMOVED lines=11> */
.L_x_28505:
[----:B------:R-:W-:Y:S01]  /*18f20*/  IMAD.MOV.U32 R3, RZ, RZ, R252 ;  /* 0x000000ffff037224 */ /* 0x000fe200078e00fc */
[----:B------:R-:W-:Y:S01]  /*18f30*/  MOV R15, R14 ;  /* 0x0000000e000f7202 */ /* 0x000fe20000000f00 */
[----:B------:R-:W-:Y:S02]  /*18f40*/  IMAD.MOV.U32 R0, RZ, RZ, R2 ;  /* 0x000000ffff007224 */ /* 0x000fe400078e0002 */
[----:B------:R-:W-:-:S07]  /*18f50*/  IMAD.MOV.U32 R243, RZ, RZ, R242 ;  /* 0x000000fffff37224 */ /* 0x000fce00078e00f2 */
.L_x_28506:
[----:B------:R-:W-:Y:S05]  /*18f60*/  BSYNC B1 ;  /* 0x0000000000017941 */ /* 0x000fea0003800000 */
.L_x_28504:
        /* <DEDUP_REMOVED lines=11> */
.L_x_28508:
[----:B------:R-:W-:Y:S01]  /*19020*/  IMAD.MOV.U32 R252, RZ, RZ, R3 ;  /* 0x000000fffffc7224 */ /* 0x000fe200078e0003 */
[----:B------:R-:W-:Y:S01]  /*19030*/  MOV R14, R13 ;  /* 0x0000000d000e7202 */ /* 0x000fe20000000f00 */
[----:B------:R-:W-:Y:S02]  /*19040*/  IMAD.MOV.U32 R2, RZ, RZ, R0 ;  /* 0x000000ffff027224 */ /* 0x000fe400078e0000 */
[----:B------:R-:W-:-:S07]  /*19050*/  IMAD.MOV.U32 R242, RZ, RZ, R241 ;  /* 0x000000fffff27224 */ /* 0x000fce00078e00f1 */
.L_x_28509:
[----:B------:R-:W-:Y:S05]  /*19060*/  BSYNC B1 ;  /* 0x0000000000017941 */ /* 0x000fea0003800000 */
.L_x_28507:
        /* <DEDUP_REMOVED lines=11> */
.L_x_28511:
[----:B------:R-:W-:Y:S01]  /*19120*/  IMAD.MOV.U32 R3, RZ, RZ, R252 ;  /* 0x000000ffff037224 */ /* 0x000fe200078e00fc */
[----:B------:R-:W-:Y:S01]  /*19130*/  MOV R13, R12 ;  /* 0x0000000c000d7202 */ /* 0x000fe20000000f00 */
[----:B------:R-:W-:Y:S02]  /*19140*/  IMAD.MOV.U32 R0, RZ, RZ, R2 ;  /* 0x000000ffff007224 */ /* 0x000fe400078e0002 */
[----:B------:R-:W-:-:S07]  /*19150*/  IMAD.MOV.U32 R241, RZ, RZ, R240 ;  /* 0x000000fffff17224 */ /* 0x000fce00078e00f0 */
.L_x_28512:
[----:B------:R-:W-:Y:S05]  /*19160*/  BSYNC B1 ;  /* 0x0000000000017941 */ /* 0x000fea0003800000 */
.L_x_28510:
        /* <DEDUP_REMOVED lines=11> */
.L_x_28514:
[----:B------:R-:W-:Y:S01]  /*19220*/  IMAD.MOV.U32 R252, RZ, RZ, R3 ;  /* 0x000000fffffc7224 */ /* 0x000fe200078e0003 */
[----:B------:R-:W-:Y:S01]  /*19230*/  MOV R12, R19 ;  /* 0x00000013000c7202 */ /* 0x000fe20000000f00 */
[----:B------:R-:W-:Y:S02]  /*19240*/  IMAD.MOV.U32 R2, RZ, RZ, R0 ;  /* 0x000000ffff027224 */ /* 0x000fe400078e0000 */
[----:B------:R-:W-:-:S07]  /*19250*/  IMAD.MOV.U32 R240, RZ, RZ, R239 ;  /* 0x000000fffff07224 */ /* 0x000fce00078e00ef */
.L_x_28515:
[----:B------:R-:W-:Y:S05]  /*19260*/  BSYNC B1 ;  /* 0x0000000000017941 */ /* 0x000fea0003800000 */
.L_x_28513:
        /* <DEDUP_REMOVED lines=11> */
.L_x_28517:
[----:B------:R-:W-:Y:S01]  /*19320*/  IMAD.MOV.U32 R3, RZ, RZ, R252 ;  /* 0x000000ffff037224 */ /* 0x000fe200078e00fc */
[----:B------:R-:W-:Y:S01]  /*19330*/  MOV R19, R18 ;  /* 0x0000001200137202 */ /* 0x000fe20000000f00 */
[----:B------:R-:W-:Y:S02]  /*19340*/  IMAD.MOV.U32 R0, RZ, RZ, R2 ;  /* 0x000000ffff007224 */ /* 0x000fe400078e0002 */
[----:B------:R-:W-:-:S07]  /*19350*/  IMAD.MOV.U32 R239, RZ, RZ, R238 ;  /* 0x000000ffffef7224 */ /* 0x000fce00078e00ee */
.L_x_28518:
[----:B------:R-:W-:Y:S05]  /*19360*/  BSYNC B1 ;  /* 0x0000000000017941 */ /* 0x000fea0003800000 */
.L_x_28516:
        /* <DEDUP_REMOVED lines=11> */
.L_x_28520:
[----:B------:R-:W-:Y:S01]  /*19420*/  IMAD.MOV.U32 R252, RZ, RZ, R3 ;  /* 0x000000fffffc7224 */ /* 0x000fe200078e0003 */
[----:B------:R-:W-:Y:S01]  /*19430*/  MOV R18, R17 ;  /* 0x0000001100127202 */ /* 0x000fe20000000f00 */
[----:B------:R-:W-:Y:S02]  /*19440*/  IMAD.MOV.U32 R2, RZ, RZ, R0 ;  /* 0x000000ffff027224 */ /* 0x000fe400078e0000 */
[----:B------:R-:W-:-:S07]  /*19450*/  IMAD.MOV.U32 R238, RZ, RZ, R237 ;  /* 0x000000ffffee7224 */ /* 0x000fce00078e00ed */
.L_x_28521:
[----:B------:R-:W-:Y:S05]  /*19460*/  BSYNC B1 ;  /* 0x0000000000017941 */ /* 0x000fea0003800000 */
.L_x_28519:
        /* <DEDUP_REMOVED lines=11> */
.L_x_28523:
[----:B------:R-:W-:Y:S01]  /*19520*/  IMAD.MOV.U32 R3, RZ, RZ, R252 ;  /* 0x000000ffff037224 */ /* 0x000fe200078e00fc */
[----:B------:R-:W-:Y:S01]  /*19530*/  MOV R17, R16 ;  /* 0x0000001000117202 */ /* 0x000fe20000000f00 */
[----:B------:R-:W-:Y:S02]  /*19540*/  IMAD.MOV.U32 R0, RZ, RZ, R2 ;  /* 0x000000ffff007224 */ /* 0x000fe400078e0002 */
[----:B------:R-:W-:-:S07]  /*19550*/  IMAD.MOV.U32 R237, RZ, RZ, R236 ;  /* 0x000000ffffed7224 */ /* 0x000fce00078e00ec */
.L_x_28524:
[----:B------:R-:W-:Y:S05]  /*19560*/  BSYNC B1 ;  /* 0x0000000000017941 */ /* 0x000fea0003800000 */
.L_x_28522:
        /* <DEDUP_REMOVED lines=11> */
.L_x_28526:
[----:B------:R-:W-:Y:S01]  /*19620*/  IMAD.MOV.U32 R252, RZ, RZ, R3 ;  /* 0x000000fffffc7224 */ /* 0x000fe200078e0003 */
[----:B------:R-:W-:Y:S01]  /*19630*/  MOV R16, R23 ;  /* 0x0000001700107202 */ /* 0x000fe20000000f00 */
[----:B------:R-:W-:Y:S02]  /*19640*/  IMAD.MOV.U32 R2, RZ, RZ, R0 ;  /* 0x000000ffff027224 */ /* 0x000fe400078e0000 */
[----:B------:R-:W-:-:S07]  /*19650*/  IMAD.MOV.U32 R236, RZ, RZ, R235 ;  /* 0x000000ffffec7224 */ /* 0x000fce00078e00eb */
.L_x_28527:
[----:B------:R-:W-:Y:S05]  /*19660*/  BSYNC B1 ;  /* 0x0000000000017941 */ /* 0x000fea0003800000 */
.L_x_28525:
        /* <DEDUP_REMOVED lines=11> */
.L_x_28529:
[----:B------:R-:W-:Y:S01]  /*19720*/  IMAD.MOV.U32 R3, RZ, RZ, R252 ;  /* 0x000000ffff037224 */ /* 0x000fe200078e00fc */
[----:B------:R-:W-:Y:S01]  /*19730*/  MOV R23, R22 ;  /* 0x0000001600177202 */ /* 0x000fe20000000f00 */
[----:B------:R-:W-:Y:S02]  /*19740*/  IMAD.MOV.U32 R0, RZ, RZ, R2 ;  /* 0x000000ffff007224 */ /* 0x000fe400078e0002 */
[----:B------:R-:W-:-:S07]  /*19750*/  IMAD.MOV.U32 R235, RZ, RZ, R234 ;  /* 0x000000ffffeb7224 */ /* 0x000fce00078e00ea */
.L_x_28530:
[----:B------:R-:W-:Y:S05]  /*19760*/  BSYNC B1 ;  /* 0x0000000000017941 */ /* 0x000fea0003800000 */
.L_x_28528:
        /* <DEDUP_REMOVED lines=11> */
.L_x_28532:
[----:B------:R-:W-:Y:S01]  /*19820*/  IMAD.MOV.U32 R252, RZ, RZ, R3 ;  /* 0x000000fffffc7224 */ /* 0x000fe200078e0003 */
[----:B------:R-:W-:Y:S01]  /*19830*/  MOV R22, R21 ;  /* 0x0000001500167202 */ /* 0x000fe20000000f00 */
[----:B------:R-:W-:Y:S02]  /*19840*/  IMAD.MOV.U32 R2, RZ, RZ, R0 ;  /* 0x000000ffff027224 */ /* 0x000fe400078e0000 */
[----:B------:R-:W-:-:S07]  /*19850*/  IMAD.MOV.U32 R234, RZ, RZ, R233 ;  /* 0x000000ffffea7224 */ /* 0x000fce00078e00e9 */
.L_x_28533:
[----:B------:R-:W-:Y:S05]  /*19860*/  BSYNC B1 ;  /* 0x0000000000017941 */ /* 0x000fea0003800000 */
.L_x_28531:
        /* <DEDUP_REMOVED lines=11> */
.L_x_28535:
[----:B------:R-:W-:Y:S01]  /*19920*/  IMAD.MOV.U32 R3, RZ, RZ, R252 ;  /* 0x000000ffff037224 */ /* 0x000fe200078e00fc */
[----:B------:R-:W-:Y:S01]  /*19930*/  MOV R21, R20 ;  /* 0x0000001400157202 */ /* 0x000fe20000000f00 */
[----:B------:R-:W-:Y:S02]  /*19940*/  IMAD.MOV.U32 R0, RZ, RZ, R2 ;  /* 0x000000ffff007224 */ /* 0x000fe400078e0002 */
[----:B------:R-:W-:-:S07]  /*19950*/  IMAD.MOV.U32 R233, RZ, RZ, R232 ;  /* 0x000000ffffe97224 */ /* 0x000fce00078e00e8 */
.L_x_28536:
[----:B------:R-:W-:Y:S05]  /*19960*/  BSYNC B1 ;  /* 0x0000000000017941 */ /* 0x000fea0003800000 */
.L_x_28534:
        /* <DEDUP_REMOVED lines=11> */
.L_x_28538:
[----:B------:R-:W-:Y:S01]  /*19a20*/  IMAD.MOV.U32 R252, RZ, RZ, R3 ;  /* 0x000000fffffc7224 */ /* 0x000fe200078e0003 */
[----:B------:R-:W-:Y:S01]  /*19a30*/  MOV R20, R27 ;  /* 0x0000001b00147202 */ /* 0x000fe20000000f00 */
[----:B------:R-:W-:Y:S02]  /*19a40*/  IMAD.MOV.U32 R2, RZ, RZ, R0 ;  /* 0x000000ffff027224 */ /* 0x000fe400078e0000 */
[----:B------:R-:W-:-:S07]  /*19a50*/  IMAD.MOV.U32 R232, RZ, RZ, R231 ;  /* 0x000000ffffe87224 */ /* 0x000fce00078e00e7 */
.L_x_28539:
[----:B------:R-:W-:Y:S05]  /*19a60*/  BSYNC B1 ;  /* 0x0000000000017941 */ /* 0x000fea0003800000 */
.L_x_28537:
        /* <DEDUP_REMOVED lines=11> */
.L_x_28541:
[----:B------:R-:W-:Y:S01]  /*19b20*/  IMAD.MOV.U32 R3, RZ, RZ, R252 ;  /* 0x000000ffff037224 */ /* 0x000fe200078e00fc */
[----:B------:R-:W-:Y:S01]  /*19b30*/  MOV R27, R26 ;  /* 0x0000001a001b7202 */ /* 0x000fe20000000f00 */
[----:B------:R-:W-:Y:S02]  /*19b40*/  IMAD.MOV.U32 R0, RZ, RZ, R2 ;  /* 0x000000ffff007224 */ /* 0x000fe400078e0002 */
[----:B------:R-:W-:-:S07]  /*19b50*/  IMAD.MOV.U32 R231, RZ, RZ, R230 ;  /* 0x000000ffffe77224 */ /* 0x000fce00078e00e6 */
.L_x_28542:
[----:B------:R-:W-:Y:S05]  /*19b60*/  BSYNC B1 ;  /* 0x0000000000017941 */ /* 0x000fea0003800000 */
.L_x_28540:
        /* <DEDUP_REMOVED lines=11> */
.L_x_28544:
[----:B------:R-:W-:Y:S01]  /*19c20*/  IMAD.MOV.U32 R252, RZ, RZ, R3 ;  /* 0x000000fffffc7224 */ /* 0x000fe200078e0003 */
[----:B------:R-:W-:Y:S01]  /*19c30*/  MOV R26, R25 ;  /* 0x00000019001a7202 */ /* 0x000fe20000000f00 */
[----:B------:R-:W-:Y:S02]  /*19c40*/  IMAD.MOV.U32 R2, RZ, RZ, R0 ;  /* 0x000000ffff027224 */ /* 0x000fe400078e0000 */
[----:B------:R-:W-:-:S07]  /*19c50*/  IMAD.MOV.U32 R230, RZ, RZ, R229 ;  /* 0x000000ffffe67224 */ /* 0x000fce00078e00e5 */
.L_x_28545:
[----:B------:R-:W-:Y:S05]  /*19c60*/  BSYNC B1 ;  /* 0x0000000000017941 */ /* 0x000fea0003800000 */
.L_x_28543:
        /* <DEDUP_REMOVED lines=11> */
.L_x_28547:
[----:B------:R-:W-:Y:S01]  /*19d20*/  IMAD.MOV.U32 R3, RZ, RZ, R252 ;  /* 0x000000ffff037224 */ /* 0x000fe200078e00fc */
[----:B------:R-:W-:Y:S01]  /*19d30*/  MOV R25, R24 ;  /* 0x0000001800197202 */ /* 0x000fe20000000f00 */
[----:B------:R-:W-:Y:S02]  /*19d40*/  IMAD.MOV.U32 R0, RZ, RZ, R2 ;  /* 0x000000ffff007224 */ /* 0x000fe400078e0002 */
[----:B------:R-:W-:-:S07]  /*19d50*/  IMAD.MOV.U32 R229, RZ, RZ, R228 ;  /* 0x000000ffffe57224 */ /* 0x000fce00078e00e4 */
.L_x_28548:
[----:B------:R-:W-:Y:S05]  /*19d60*/  BSYNC B1 ;  /* 0x0000000000017941 */ /* 0x000fea0003800000 */
.L_x_28546:
        /* <DEDUP_REMOVED lines=11> */
.L_x_28550:
[----:B------:R-:W-:Y:S01]  /*19e20*/  IMAD.MOV.U32 R252, RZ, RZ, R3 ;  /* 0x000000fffffc7224 */ /* 0x000fe200078e0003 */
[----:B------:R-:W-:Y:S01]  /*19e30*/  MOV R24, R31 ;  /* 0x0000001f00187202 */ /* 0x000fe20000000f00 */
[----:B------:R-:W-:Y:S02]  /*19e40*/  IMAD.MOV.U32 R2, RZ, RZ, R0 ;  /* 0x000000ffff027224 */ /* 0x000fe400078e0000 */
[----:B------:R-:W-:-:S07]  /*19e50*/  IMAD.MOV.U32 R228, RZ, RZ, R227 ;  /* 0x000000ffffe47224 */ /* 0x000fce00078e00e3 */
.L_x_28551:
[----:B------:R-:W-:Y:S05]  /*19e60*/  BSYNC B1 ;  /* 0x0000000000017941 */ /* 0x000fea0003800000 */
.L_x_28549:
        /* <DEDUP_REMOVED lines=11> */
.L_x_28553:
[----:B------:R-:W-:Y:S01]  /*19f20*/  IMAD.MOV.U32 R3, RZ, RZ, R252 ;  /* 0x000000ffff037224 */ /* 0x000fe200078e00fc */
[----:B------:R-:W-:Y:S01]  /*19f30*/  MOV R31, R30 ;  /* 0x0000001e001f7202 */ /* 0x000fe20000000f00 */
[----:B------:R-:W-:Y:S02]  /*19f40*/  IMAD.MOV.U32 R0, RZ, RZ, R2 ;  /* 0x000000ffff007224 */ /* 0x000fe400078e0002 */
[----:B------:R-:W-:-:S07]  /*19f50*/  IMAD.MOV.U32 R227, RZ, RZ, R226 ;  /* 0x000000ffffe37224 */ /* 0x000fce00078e00e2 */
.L_x_28554:
[----:B------:R-:W-:Y:S05]  /*19f60*/  BSYNC B1 ;  /* 0x0000000000017941 */ /* 0x000fea0003800000 */
.L_x_28552:
        /* <DEDUP_REMOVED lines=11> */
.L_x_28556:
[----:B------:R-:W-:Y:S01]  /*1a020*/  IMAD.MOV.U32 R252, RZ, RZ, R3 ;  /* 0x000000fffffc7224 */ /* 0x000fe200078e0003 */
[----:B------:R-:W-:Y:S01]  /*1a030*/  MOV R30, R29 ;  /* 0x0000001d001e7202 */ /* 0x000fe20000000f00 */
[----:B------:R-:W-:Y:S02]  /*1a040*/  IMAD.MOV.U32 R2, RZ, RZ, R0 ;  /* 0x000000ffff027224 */ /* 0x000fe400078e0000 */
[----:B------:R-:W-:-:S07]  /*1a050*/  IMAD.MOV.U32 R226, RZ, RZ, R225 ;  /* 0x000000ffffe27224 */ /* 0x000fce00078e00e1 */
.L_x_28557:
[----:B------:R-:W-:Y:S05]  /*1a060*/  BSYNC B1 ;  /* 0x0000000000017941 */ /* 0x000fea0003800000 */
.L_x_28555:
        /* <DEDUP_REMOVED lines=11> */
.L_x_28559:
[----:B------:R-:W-:Y:S01]  /*1a120*/  IMAD.MOV.U32 R3, RZ, RZ, R252 ;  /* 0x000000ffff037224 */ /* 0x000fe200078e00fc */
[----:B------:R-:W-:Y:S01]  /*1a130*/  MOV R29, R28 ;  /* 0x0000001c001d7202 */ /* 0x000fe20000000f00 */
[----:B------:R-:W-:Y:S02]  /*1a140*/  IMAD.MOV.U32 R0, RZ, RZ, R2 ;  /* 0x000000ffff007224 */ /* 0x000fe400078e0002 */
[----:B------:R-:W-:-:S07]  /*1a150*/  IMAD.MOV.U32 R225, RZ, RZ, R224 ;  /* 0x000000ffffe17224 */ /* 0x000fce00078e00e0 */
.L_x_28560:
[----:B------:R-:W-:Y:S05]  /*1a160*/  BSYNC B1 ;  /* 0x0000000000017941 */ /* 0x000fea0003800000 */
.L_x_28558:
        /* <DEDUP_REMOVED lines=11> */
.L_x_28562:
[----:B------:R-:W-:Y:S01]  /*1a220*/  IMAD.MOV.U32 R252, RZ, RZ, R3 ;  /* 0x000000fffffc7224 */ /* 0x000fe200078e0003 */
[----:B------:R-:W-:Y:S01]  /*1a230*/  MOV R28, R35 ;  /* 0x00000023001c7202 */ /* 0x000fe20000000f00 */
[----:B------:R-:W-:Y:S02]  /*1a240*/  IMAD.MOV.U32 R2, RZ, RZ, R0 ;  /* 0x000000ffff027224 */ /* 0x000fe400078e0000 */
[----:B------:R-:W-:-:S07]  /*1a250*/  IMAD.MOV.U32 R224, RZ, RZ, R223 ;  /* 0x000000ffffe07224 */ /* 0x000fce00078e00df */
.L_x_28563:
[----:B------:R-:W-:Y:S05]  /*1a260*/  BSYNC B1 ;  /* 0x0000000000017941 */ /* 0x000fea0003800000 */
.L_x_28561:
        /* <DEDUP_REMOVED lines=11> */
.L_x_28565:
[----:B------:R-:W-:Y:S01]  /*1a320*/  IMAD.MOV.U32 R3, RZ, RZ, R252 ;  /* 0x000000ffff037224 */ /* 0x000fe200078e00fc */
[----:B------:R-:W-:Y:S01]  /*1a330*/  MOV R35, R34 ;  /* 0x0000002200237202 */ /* 0x000fe20000000f00 */
[----:B------:R-:W-:Y:S02]  /*1a340*/  IMAD.MOV.U32 R0, RZ, RZ, R2 ;  /* 0x000000ffff007224 */ /* 0x000fe400078e0002 */
[----:B------:R-:W-:-:S07]  /*1a350*/  IMAD.MOV.U32 R223, RZ, RZ, R222 ;  /* 0x000000ffffdf7224 */ /* 0x000fce00078e00de */
.L_x_28566:
[----:B------:R-:W-:Y:S05]  /*1a360*/  BSYNC B1 ;  /* 0x0000000000017941 */ /* 0x000fea0003800000 */
.L_x_28564:
        /* <DEDUP_REMOVED lines=11> */
.L_x_28568:
[----:B------:R-:W-:Y:S01]  /*1a420*/  IMAD.MOV.U32 R252, RZ, RZ, R3 ;  /* 0x000000fffffc7224 */ /* 0x000fe200078e0003 */
[----:B------:R-:W-:Y:S01]  /*1a430*/  MOV R34, R33 ;  /* 0x0000002100227202 */ /* 0x000fe20000000f00 */
[----:B------:R-:W-:Y:S02]  /*1a440*/  IMAD.MOV.U32 R2, RZ, RZ, R0 ;  /* 0x000000ffff027224 */ /* 0x000fe400078e0000 */
[----:B------:R-:W-:-:S07]  /*1a450*/  IMAD.MOV.U32 R222, RZ, RZ, R221 ;  /* 0x000000ffffde7224 */ /* 0x000fce00078e00dd */
.L_x_28569:
[----:B------:R-:W-:Y:S05]  /*1a460*/  BSYNC B1 ;  /* 0x0000000000017941 */ /* 0x000fea0003800000 */
.L_x_28567:
        /* <DEDUP_REMOVED lines=11> */
.L_x_28571:
[----:B------:R-:W-:Y:S01]  /*1a520*/  IMAD.MOV.U32 R3, RZ, RZ, R252 ;  /* 0x000000ffff037224 */ /* 0x000fe200078e00fc */
[----:B------:R-:W-:Y:S01]  /*1a530*/  MOV R33, R32 ;  /* 0x0000002000217202 */ /* 0x000fe20000000f00 */
[----:B------:R-:W-:Y:S02]  /*1a540*/  IMAD.MOV.U32 R0, RZ, RZ, R2 ;  /* 0x000000ffff007224 */ /* 0x000fe400078e0002 */
[----:B------:R-:W-:-:S07]  /*1a550*/  IMAD.MOV.U32 R221, RZ, RZ, R220 ;  /* 0x000000ffffdd7224 */ /* 0x000fce00078e00dc */
.L_x_28572:
[----:B------:R-:W-:Y:S05]  /*1a560*/  BSYNC B1 ;  /* 0x0000000000017941 */ /* 0x000fea0003800000 */
.L_x_28570:
        /* <DEDUP_REMOVED lines=11> */
.L_x_28574:
[----:B------:R-:W-:Y:S01]  /*1a620*/  IMAD.MOV.U32 R252, RZ, RZ, R3 ;  /* 0x000000fffffc7224 */ /* 0x000fe200078e0003 */
[----:B------:R-:W-:Y:S01]  /*1a630*/  MOV R32, R39 ;  /* 0x0000002700207202 */ /* 0x000fe20000000f00 */
[----:B------:R-:W-:Y:S02]  /*1a640*/  IMAD.MOV.U32 R2, RZ, RZ, R0 ;  /* 0x000000ffff027224 */ /* 0x000fe400078e0000 */
[----:B------:R-:W-:-:S07]  /*1a650*/  IMAD.MOV.U32 R220, RZ, RZ, R219 ;  /* 0x000000ffffdc7224 */ /* 0x000fce00078e00db */
.L_x_28575:
[----:B------:R-:W-:Y:S05]  /*1a660*/  BSYNC B1 ;  /* 0x0000000000017941 */ /* 0x000fea0003800000 */
.L_x_28573:
        /* <DEDUP_REMOVED lines=11> */
.L_x_28577:
[----:B------:R-:W-:Y:S01]  /*1a720*/  IMAD.MOV.U32 R3, RZ, RZ, R252 ;  /* 0x000000ffff037224 */ /* 0x000fe200078e00fc */
[----:B------:R-:W-:Y:S01]  /*1a730*/  MOV R39, R38 ;  /* 0x0000002600277202 */ /* 0x000fe20000000f00 */
[----:B------:R-:W-:Y:S02]  /*1a740*/  IMAD.MOV.U32 R0, RZ, RZ, R2 ;  /* 0x000000ffff007224 */ /* 0x000fe400078e0002 */
[----:B------:R-:W-:-:S07]  /*1a750*/  IMAD.MOV.U32 R219, RZ, RZ, R218 ;  /* 0x000000ffffdb7224 */ /* 0x000fce00078e00da */
.L_x_28578:
[----:B------:R-:W-:Y:S05]  /*1a760*/  BSYNC B1 ;  /* 0x0000000000017941 */ /* 0x000fea0003800000 */
.L_x_28576:
        /* <DEDUP_REMOVED lines=11> */
.L_x_28580:
[----:B------:R-:W-:Y:S01]  /*1a820*/  IMAD.MOV.U32 R252, RZ, RZ, R3 ;  /* 0x000000fffffc7224 */ /* 0x000fe200078e0003 */
[----:B------:R-:W-:Y:S01]  /*1a830*/  MOV R38, R37 ;  /* 0x0000002500267202 */ /* 0x000fe20000000f00 */
[----:B------:R-:W-:Y:S02]  /*1a840*/  IMAD.MOV.U32 R2, RZ, RZ, R0 ;  /* 0x000000ffff027224 */ /* 0x000fe400078e0000 */
[----:B------:R-:W-:-:S07]  /*1a850*/  IMAD.MOV.U32 R218, RZ, RZ, R217 ;  /* 0x000000ffffda7224 */ /* 0x000fce00078e00d9 */
.L_x_28581:
[----:B------:R-:W-:Y:S05]  /*1a860*/  BSYNC B1 ;  /* 0x0000000000017941 */ /* 0x000fea0003800000 */
.L_x_28579:
        /* <DEDUP_REMOVED lines=11> */
.L_x_28583:
[----:B------:R-:W-:Y:S01]  /*1a920*/  IMAD.MOV.U32 R3, RZ, RZ, R252 ;  /* 0x000000ffff037224 */ /* 0x000fe200078e00fc */
[----:B------:R-:W-:Y:S01]  /*1a930*/  MOV R37, R36 ;  /* 0x0000002400257202 */ /* 0x000fe20000000f00 */
[----:B------:R-:W-:Y:S02]  /*1a940*/  IMAD.MOV.U32 R0, RZ, RZ, R2 ;  /* 0x000000ffff007224 */ /* 0x000fe400078e0002 */
[----:B------:R-:W-:-:S07]  /*1a950*/  IMAD.MOV.U32 R217, RZ, RZ, R216 ;  /* 0x000000ffffd97224 */ /* 0x000fce00078e00d8 */
.L_x_28584:
[----:B------:R-:W-:Y:S05]  /*1a960*/  BSYNC B1 ;  /* 0x0000000000017941 */ /* 0x000fea0003800000 */
.L_x_28582:
        /* <DEDUP_REMOVED lines=11> */
.L_x_28586:
[----:B------:R-:W-:Y:S01]  /*1aa20*/  IMAD.MOV.U32 R252, RZ, RZ, R3 ;  /* 0x000000fffffc7224 */ /* 0x000fe200078e0003 */
[----:B------:R-:W-:Y:S01]  /*1aa30*/  MOV R36, R43 ;  /* 0x0000002b00247202 */ /* 0x000fe20000000f00 */
[----:B------:R-:W-:Y:S02]  /*1aa40*/  IMAD.MOV.U32 R2, RZ, RZ, R0 ;  /* 0x000000ffff027224 */ /* 0x000fe400078e0000 */
[----:B------:R-:W-:-:S07]  /*1aa50*/  IMAD.MOV.U32 R216, RZ, RZ, R215 ;  /* 0x000000ffffd87224 */ /* 0x000fce00078e00d7 */
.L_x_28587:
[----:B------:R-:W-:Y:S05]  /*1aa60*/  BSYNC B1 ;  /* 0x0000000000017941 */ /* 0x000fea0003800000 */
.L_x_28585:
        /* <DEDUP_REMOVED lines=11> */
.L_x_28589:
[----:B------:R-:W-:Y:S01]  /*1ab20*/  IMAD.MOV.U32 R3, RZ, RZ, R252 ;  /* 0x000000ffff037224 */ /* 0x000fe200078e00fc */
[----:B------:R-:W-:Y:S01]  /*1ab30*/  MOV R43, R42 ;  /* 0x0000002a002b7202 */ /* 0x000fe20000000f00 */
[----:B------:R-:W-:Y:S02]  /*1ab40*/  IMAD.MOV.U32 R0, RZ, RZ, R2 ;  /* 0x000000ffff007224 */ /* 0x000fe400078e0002 */
[----:B------:R-:W-:-:S07]  /*1ab50*/  IMAD.MOV.U32 R215, RZ, RZ, R214 ;  /* 0x000000ffffd77224 */ /* 0x000fce00078e00d6 */
.L_x_28590:
[----:B------:R-:W-:Y:S05]  /*1ab60*/  BSYNC B1 ;  /* 0x0000000000017941 */ /* 0x000fea0003800000 */
.L_x_28588:
        /* <DEDUP_REMOVED lines=11> */
.L_x_28592:
[----:B------:R-:W-:Y:S01]  /*1ac20*/  IMAD.MOV.U32 R252, RZ, RZ, R3 ;  /* 0x000000fffffc7224 */ /* 0x000fe200078e0003 */
[----:B------:R-:W-:Y:S01]  /*1ac30*/  MOV R42, R41 ;  /* 0x00000029002a7202 */ /* 0x000fe20000000f00 */
[----:B------:R-:W-:Y:S02]  /*1ac40*/  IMAD.MOV.U32 R2, RZ, RZ, R0 ;  /* 0x000000ffff027224 */ /* 0x000fe400078e0000 */
[----:B------:R-:W-:-:S07]  /*1ac50*/  IMAD.MOV.U32 R214, RZ, RZ, R213 ;  /* 0x000000ffffd67224 */ /* 0x000fce00078e00d5 */
.L_x_28593:
[----:B------:R-:W-:Y:S05]  /*1ac60*/  BSYNC B1 ;  /* 0x0000000000017941 */ /* 0x000fea0003800000 */
.L_x_28591:
        /* <DEDUP_REMOVED lines=11> */
.L_x_28595:
[----:B------:R-:W-:Y:S01]  /*1ad20*/  IMAD.MOV.U32 R3, RZ, RZ, R252 ;  /* 0x000000ffff037224 */ /* 0x000fe200078e00fc */
[----:B------:R-:W-:Y:S01]  /*1ad30*/  MOV R41, R40 ;  /* 0x0000002800297202 */ /* 0x000fe20000000f00 */
[----:B------:R-:W-:Y:S02]  /*1ad40*/  IMAD.MOV.U32 R0, RZ, RZ, R2 ;  /* 0x000000ffff007224 */ /* 0x000fe400078e0002 */
[----:B------:R-:W-:-:S07]  /*1ad50*/  IMAD.MOV.U32 R213, RZ, RZ, R212 ;  /* 0x000000ffffd57224 */ /* 0x000fce00078e00d4 */
.L_x_28596:
[----:B------:R-:W-:Y:S05]  /*1ad60*/  BSYNC B1 ;  /* 0x0000000000017941 */ /* 0x000fea0003800000 */
.L_x_28594:
        /* <DEDUP_REMOVED lines=11> */
.L_x_28598:
[----:B------:R-:W-:Y:S01]  /*1ae20*/  IMAD.MOV.U32 R252, RZ, RZ, R3 ;  /* 0x000000fffffc7224 */ /* 0x000fe200078e0003 */
[----:B------:R-:W-:Y:S01]  /*1ae30*/  MOV R40, R47 ;  /* 0x0000002f00287202 */ /* 0x000fe20000000f00 */
[----:B------:R-:W-:Y:S02]  /*1ae40*/  IMAD.MOV.U32 R2, RZ, RZ, R0 ;  /* 0x000000ffff027224 */ /* 0x000fe400078e0000 */
[----:B------:R-:W-:-:S07]  /*1ae50*/  IMAD.MOV.U32 R212, RZ, RZ, R211 ;  /* 0x000000ffffd47224 */ /* 0x000fce00078e00d3 */
.L_x_28599:
[----:B------:R-:W-:Y:S05]  /*1ae60*/  BSYNC B1 ;  /* 0x0000000000017941 */ /* 0x000fea0003800000 */
.L_x_28597:
        /* <DEDUP_REMOVED lines=11> */
.L_x_28601:
[----:B------:R-:W-:Y:S01]  /*1af20*/  IMAD.MOV.U32 R3, RZ, RZ, R252 ;  /* 0x000000ffff037224 */ /* 0x000fe200078e00fc */
[----:B------:R-:W-:Y:S01]  /*1af30*/  MOV R47, R46 ;  /* 0x0000002e002f7202 */ /* 0x000fe20000000f00 */
[----:B------:R-:W-:Y:S02]  /*1af40*/  IMAD.MOV.U32 R0, RZ, RZ, R2 ;  /* 0x000000ffff007224 */ /* 0x000fe400078e0002 */
[----:B------:R-:W-:-:S07]  /*1af50*/  IMAD.MOV.U32 R211, RZ, RZ, R210 ;  /* 0x000000ffffd37224 */ /* 0x000fce00078e00d2 */
.L_x_28602:
[----:B------:R-:W-:Y:S05]  /*1af60*/  BSYNC B1 ;  /* 0x0000000000017941 */ /* 0x000fea0003800000 */
.L_x_28600:
        /* <DEDUP_REMOVED lines=11> */
.L_x_28604:
[----:B------:R-:W-:Y:S01]  /*1b020*/  IMAD.MOV.U32 R252, RZ, RZ, R3 ;  /* 0x000000fffffc7224 */ /* 0x000fe200078e0003 */
[----:B------:R-:W-:Y:S01]  /*1b030*/  MOV R46, R45 ;  /* 0x0000002d002e7202 */ /* 0x000fe20000000f00 */
[----:B------:R-:W-:Y:S02]  /*1b040*/  IMAD.MOV.U32 R2, RZ, RZ, R0 ;  /* 0x000000ffff027224 */ /* 0x000fe400078e0000 */
[----:B------:R-:W-:-:S07]  /*1b050*/  IMAD.MOV.U32 R210, RZ, RZ, R209 ;  /* 0x000000ffffd27224 */ /* 0x000fce00078e00d1 */
.L_x_28605:
[----:B------:R-:W-:Y:S05]  /*1b060*/  BSYNC B1 ;  /* 0x0000000000017941 */ /* 0x000fea0003800000 */
.L_x_28603:
        /* <DEDUP_REMOVED lines=11> */
.L_x_28607:
[----:B------:R-:W-:Y:S01]  /*1b120*/  IMAD.MOV.U32 R3, RZ, RZ, R252 ;  /* 0x000000ffff037224 */ /* 0x000fe200078e00fc */
[----:B------:R-:W-:Y:S01]  /*1b130*/  MOV R45, R44 ;  /* 0x0000002c002d7202 */ /* 0x000fe20000000f00 */
[----:B------:R-:W-:Y:S02]  /*1b140*/  IMAD.MOV.U32 R0, RZ, RZ, R2 ;  /* 0x000000ffff007224 */ /* 0x000fe400078e0002 */
[----:B------:R-:W-:-:S07]  /*1b150*/  IMAD.MOV.U32 R209, RZ, RZ, R208 ;  /* 0x000000ffffd17224 */ /* 0x000fce00078e00d0 */
.L_x_28608:
[----:B------:R-:W-:Y:S05]  /*1b160*/  BSYNC B1 ;  /* 0x0000000000017941 */ /* 0x000fea0003800000 */
.L_x_28606:
        /* <DEDUP_REMOVED lines=11> */
.L_x_28610:
[----:B------:R-:W-:Y:S01]  /*1b220*/  IMAD.MOV.U32 R252, RZ, RZ, R3 ;  /* 0x000000fffffc7224 */ /* 0x000fe200078e0003 */
[----:B------:R-:W-:Y:S01]  /*1b230*/  MOV R44, R51 ;  /* 0x00000033002c7202 */ /* 0x000fe20000000f00 */
[----:B------:R-:W-:Y:S02]  /*1b240*/  IMAD.MOV.U32 R2, RZ, RZ, R0 ;  /* 0x000000ffff027224 */ /* 0x000fe400078e0000 */
[----:B------:R-:W-:-:S07]  /*1b250*/  IMAD.MOV.U32 R208, RZ, RZ, R207 ;  /* 0x000000ffffd07224 */ /* 0x000fce00078e00cf */
.L_x_28611:
[----:B------:R-:W-:Y:S05]  /*1b260*/  BSYNC B1 ;  /* 0x0000000000017941 */ /* 0x000fea0003800000 */
.L_x_28609:
        /* <DEDUP_REMOVED lines=11> */
.L_x_28613:
[----:B------:R-:W-:Y:S01]  /*1b320*/  IMAD.MOV.U32 R3, RZ, RZ, R252 ;  /* 0x000000ffff037224 */ /* 0x000fe200078e00fc */
[----:B------:R-:W-:Y:S01]  /*1b330*/  MOV R51, R50 ;  /* 0x0000003200337202 */ /* 0x000fe20000000f00 */
[----:B------:R-:W-:Y:S02]  /*1b340*/  IMAD.MOV.U32 R0, RZ, RZ, R2 ;  /* 0x000000ffff007224 */ /* 0x000fe400078e0002 */
[----:B------:R-:W-:-:S07]  /*1b350*/  IMAD.MOV.U32 R207, RZ, RZ, R206 ;  /* 0x000000ffffcf7224 */ /* 0x000fce00078e00ce */
.L_x_28614:
[----:B------:R-:W-:Y:S05]  /*1b360*/  BSYNC B1 ;  /* 0x0000000000017941 */ /* 0x000fea0003800000 */
.L_x_28612:
        /* <DEDUP_REMOVED lines=11> */
.L_x_28616:
[----:B------:R-:W-:Y:S01]  /*1b420*/  IMAD.MOV.U32 R252, RZ, RZ, R3 ;  /* 0x000000fffffc7224 */ /* 0x000fe200078e0003 */
[----:B------:R-:W-:Y:S01]  /*1b430*/  MOV R50, R49 ;  /* 0x0000003100327202 */ /* 0x000fe20000000f00 */
[----:B------:R-:W-:Y:S02]  /*1b440*/  IMAD.MOV.U32 R2, RZ, RZ, R0 ;  /* 0x000000ffff027224 */ /* 0x000fe400078e0000 */
[----:B------:R-:W-:-:S07]  /*1b450*/  IMAD.MOV.U32 R206, RZ, RZ, R205 ;  /* 0x000000ffffce7224 */ /* 0x000fce00078e00cd */
.L_x_28617:
[----:B------:R-:W-:Y:S05]  /*1b460*/  BSYNC B1 ;  /* 0x0000000000017941 */ /* 0x000fea0003800000 */
.L_x_28615:
        /* <DEDUP_REMOVED lines=11> */
.L_x_28619:
[----:B------:R-:W-:Y:S01]  /*1b520*/  IMAD.MOV.U32 R3, RZ, RZ, R252 ;  /* 0x000000ffff037224 */ /* 0x000fe200078e00fc */
[----:B------:R-:W-:Y:S01]  /*1b530*/  MOV R49, R48 ;  /* 0x0000003000317202 */ /* 0x000fe20000000f00 */
[----:B------:R-:W-:Y:S02]  /*1b540*/  IMAD.MOV.U32 R0, RZ, RZ, R2 ;  /* 0x000000ffff007224 */ /* 0x000fe400078e0002 */
[----:B------:R-:W-:-:S07]  /*1b550*/  IMAD.MOV.U32 R205, RZ, RZ, R204 ;  /* 0x000000ffffcd7224 */ /* 0x000fce00078e00cc */
.L_x_28620:
[----:B------:R-:W-:Y:S05]  /*1b560*/  BSYNC B1 ;  /* 0x0000000000017941 */ /* 0x000fea0003800000 */
.L_x_28618:
        /* <DEDUP_REMOVED lines=11> */
.L_x_28622:
[----:B------:R-:W-:Y:S01]  /*1b620*/  IMAD.MOV.U32 R252, RZ, RZ, R3 ;  /* 0x000000fffffc7224 */ /* 0x000fe200078e0003 */
[----:B------:R-:W-:Y:S01]  /*1b630*/  MOV R48, R55 ;  /* 0x0000003700307202 */ /* 0x000fe20000000f00 */
[----:B------:R-:W-:Y:S02]  /*1b640*/  IMAD.MOV.U32 R2, RZ, RZ, R0 ;  /* 0x000000ffff027224 */ /* 0x000fe400078e0000 */
[----:B------:R-:W-:-:S07]  /*1b650*/  IMAD.MOV.U32 R204, RZ, RZ, R203 ;  /* 0x000000ffffcc7224 */ /* 0x000fce00078e00cb */
.L_x_28623:
[----:B------:R-:W-:Y:S05]  /*1b660*/  BSYNC B1 ;  /* 0x0000000000017941 */ /* 0x000fea0003800000 */
.L_x_28621:
        /* <DEDUP_REMOVED lines=11> */
.L_x_28625:
[----:B------:R-:W-:Y:S01]  /*1b720*/  IMAD.MOV.U32 R3, RZ, RZ, R252 ;  /* 0x000000ffff037224 */ /* 0x000fe200078e00fc */
[----:B------:R-:W-:Y:S01]  /*1b730*/  MOV R55, R54 ;  /* 0x0000003600377202 */ /* 0x000fe20000000f00 */
[----:B------:R-:W-:Y:S02]  /*1b740*/  IMAD.MOV.U32 R0, RZ, RZ, R2 ;  /* 0x000000ffff007224 */ /* 0x000fe400078e0002 */
[----:B------:R-:W-:-:S07]  /*1b750*/  IMAD.MOV.U32 R203, RZ, RZ, R202 ;  /* 0x000000ffffcb7224 */ /* 0x000fce00078e00ca */
.L_x_28626:
[----:B------:R-:W-:Y:S05]  /*1b760*/  BSYNC B1 ;  /* 0x0000000000017941 */ /* 0x000fea0003800000 */
.L_x_28624:
        /* <DEDUP_REMOVED lines=11> */
.L_x_28628:
[----:B------:R-:W-:Y:S01]  /*1b820*/  IMAD.MOV.U32 R252, RZ, RZ, R3 ;  /* 0x000000fffffc7224 */ /* 0x000fe200078e0003 */
[----:B------:R-:W-:Y:S01]  /*1b830*/  MOV R54, R53 ;  /* 0x0000003500367202 */ /* 0x000fe20000000f00 */
[----:B------:R-:W-:Y:S02]  /*1b840*/  IMAD.MOV.U32 R2, RZ, RZ, R0 ;  /* 0x000000ffff027224 */ /* 0x000fe400078e0000 */
[----:B------:R-:W-:-:S07]  /*1b850*/  IMAD.MOV.U32 R202, RZ, RZ, R201 ;  /* 0x000000ffffca7224 */ /* 0x000fce00078e00c9 */
.L_x_28629:
[----:B------:R-:W-:Y:S05]  /*1b860*/  BSYNC B1 ;  /* 0x0000000000017941 */ /* 0x000fea0003800000 */
.L_x_28627:
        /* <DEDUP_REMOVED lines=11> */
.L_x_28631:
[----:B------:R-:W-:Y:S01]  /*1b920*/  IMAD.MOV.U32 R3, RZ, RZ, R252 ;  /* 0x000000ffff037224 */ /* 0x000fe200078e00fc */
[----:B------:R-:W-:Y:S01]  /*1b930*/  MOV R53, R52 ;  /* 0x0000003400357202 */ /* 0x000fe20000000f00 */
[----:B------:R-:W-:Y:S02]  /*1b940*/  IMAD.MOV.U32 R0, RZ, RZ, R2 ;  /* 0x000000ffff007224 */ /* 0x000fe400078e0002 */
[----:B------:R-:W-:-:S07]  /*1b950*/  IMAD.MOV.U32 R201, RZ, RZ, R200 ;  /* 0x000000ffffc97224 */ /* 0x000fce00078e00c8 */
.L_x_28632:
[----:B------:R-:W-:Y:S05]  /*1b960*/  BSYNC B1 ;  /* 0x0000000000017941 */ /* 0x000fea0003800000 */
.L_x_28630:
        /* <DEDUP_REMOVED lines=11> */
.L_x_28634:
[----:B------:R-:W-:Y:S01]  /*1ba20*/  IMAD.MOV.U32 R252, RZ, RZ, R3 ;  /* 0x000000fffffc7224 */ /* 0x000fe200078e0003 */
[----:B------:R-:W-:Y:S01]  /*1ba30*/  MOV R52, R59 ;  /* 0x0000003b00347202 */ /* 0x000fe20000000f00 */
[----:B------:R-:W-:Y:S02]  /*1ba40*/  IMAD.MOV.U32 R2, RZ, RZ, R0 ;  /* 0x000000ffff027224 */ /* 0x000fe400078e0000 */
[----:B------:R-:W-:-:S07]  /*1ba50*/  IMAD.MOV.U32 R200, RZ, RZ, R199 ;  /* 0x000000ffffc87224 */ /* 0x000fce00078e00c7 */
.L_x_28635:
[----:B------:R-:W-:Y:S05]  /*1ba60*/  BSYNC B1 ;  /* 0x0000000000017941 */ /* 0x000fea0003800000 */
.L_x_28633:
        /* <DEDUP_REMOVED lines=11> */
.L_x_28637:
[----:B------:R-:W-:Y:S01]  /*1bb20*/  IMAD.MOV.U32 R3, RZ, RZ, R252 ;  /* 0x000000ffff037224 */ /* 0x000fe200078e00fc */
[----:B------:R-:W-:Y:S01]  /*1bb30*/  MOV R59, R58 ;  /* 0x0000003a003b7202 */ /* 0x000fe20000000f00 */
[----:B------:R-:W-:Y:S02]  /*1bb40*/  IMAD.MOV.U32 R0, RZ, RZ, R2 ;  /* 0x000000ffff007224 */ /* 0x000fe400078e0002 */
[----:B------:R-:W-:-:S07]  /*1bb50*/  IMAD.MOV.U32 R199, RZ, RZ, R198 ;  /* 0x000000ffffc77224 */ /* 0x000fce00078e00c6 */
.L_x_28638:
[----:B------:R-:W-:Y:S05]  /*1bb60*/  BSYNC B1 ;  /* 0x0000000000017941 */ /* 0x000fea0003800000 */
.L_x_28636:
        /* <DEDUP_REMOVED lines=11> */
.L_x_28640:
[----:B------:R-:W-:Y:S01]  /*1bc20*/  IMAD.MOV.U32 R252, RZ, RZ, R3 ;  /* 0x000000fffffc7224 */ /* 0x000fe200078e0003 */
[----:B------:R-:W-:Y:S01]  /*1bc30*/  MOV R58, R57 ;  /* 0x00000039003a7202 */ /* 0x000fe20000000f00 */
[----:B------:R-:W-:Y:S02]  /*1bc40*/  IMAD.MOV.U32 R2, RZ, RZ, R0 ;  /* 0x000000ffff027224 */ /* 0x000fe400078e0000 */
[----:B------:R-:W-:-:S07]  /*1bc50*/  IMAD.MOV.U32 R198, RZ, RZ, R197 ;  /* 0x000000ffffc67224 */ /* 0x000fce00078e00c5 */
.L_x_28641:
[----:B------:R-:W-:Y:S05]  /*1bc60*/  BSYNC B1 ;  /* 0x0000000000017941 */ /* 0x000fea0003800000 */
.L_x_28639:
        /* <DEDUP_REMOVED lines=11> */
.L_x_28643:
[----:B------:R-:W-:Y:S01]  /*1bd20*/  IMAD.MOV.U32 R3, RZ, RZ, R252 ;  /* 0x000000ffff037224 */ /* 0x000fe200078e00fc */
[----:B------:R-:W-:Y:S01]  /*1bd30*/  MOV R57, R56 ;  /* 0x0000003800397202 */ /* 0x000fe20000000f00 */
[----:B------:R-:W-:Y:S02]  /*1bd40*/  IMAD.MOV.U32 R0, RZ, RZ, R2 ;  /* 0x000000ffff007224 */ /* 0x000fe400078e0002 */
[----:B------:R-:W-:-:S07]  /*1bd50*/  IMAD.MOV.U32 R197, RZ, RZ, R196 ;  /* 0x000000ffffc57224 */ /* 0x000fce00078e00c4 */
.L_x_28644:
[----:B------:R-:W-:Y:S05]  /*1bd60*/  BSYNC B1 ;  /* 0x0000000000017941 */ /* 0x000fea0003800000 */
.L_x_28642:
        /* <DEDUP_REMOVED lines=11> */
.L_x_28646:
[----:B------:R-:W-:Y:S01]  /*1be20*/  IMAD.MOV.U32 R252, RZ, RZ, R3 ;  /* 0x000000fffffc7224 */ /* 0x000fe200078e0003 */
[----:B------:R-:W-:Y:S01]  /*1be30*/  MOV R56, R63 ;  /* 0x0000003f00387202 */ /* 0x000fe20000000f00 */
[----:B------:R-:W-:Y:S02]  /*1be40*/  IMAD.MOV.U32 R2, RZ, RZ, R0 ;  /* 0x000000ffff027224 */ /* 0x000fe400078e0000 */
[----:B------:R-:W-:-:S07]  /*1be50*/  IMAD.MOV.U32 R196, RZ, RZ, R195 ;  /* 0x000000ffffc47224 */ /* 0x000fce00078e00c3 */
.L_x_28647:
[----:B------:R-:W-:Y:S05]  /*1be60*/  BSYNC B1 ;  /* 0x0000000000017941 */ /* 0x000fea0003800000 */
.L_x_28645:
        /* <DEDUP_REMOVED lines=11> */
.L_x_28649:
[----:B------:R-:W-:Y:S01]  /*1bf20*/  IMAD.MOV.U32 R3, RZ, RZ, R252 ;  /* 0x000000ffff037224 */ /* 0x000fe200078e00fc */
[----:B------:R-:W-:Y:S01]  /*1bf30*/  MOV R63, R62 ;  /* 0x0000003e003f7202 */ /* 0x000fe20000000f00 */
[----:B------:R-:W-:Y:S02]  /*1bf40*/  IMAD.MOV.U32 R0, RZ, RZ, R2 ;  /* 0x000000ffff007224 */ /* 0x000fe400078e0002 */
[----:B------:R-:W-:-:S07]  /*1bf50*/  IMAD.MOV.U32 R195, RZ, RZ, R194 ;  /* 0x000000ffffc37224 */ /* 0x000fce00078e00c2 */
.L_x_28650:
[----:B------:R-:W-:Y:S05]  /*1bf60*/  BSYNC B1 ;  /* 0x0000000000017941 */ /* 0x000fea0003800000 */
.L_x_28648:
        /* <DEDUP_REMOVED lines=11> */
.L_x_28652:
[----:B------:R-:W-:Y:S01]  /*1c020*/  IMAD.MOV.U32 R252, RZ, RZ, R3 ;  /* 0x000000fffffc7224 */ /* 0x000fe200078e0003 */
[----:B------:R-:W-:Y:S01]  /*1c030*/  MOV R62, R61 ;  /* 0x0000003d003e7202 */ /* 0x000fe20000000f00 */
[----:B------:R-:W-:Y:S02]  /*1c040*/  IMAD.MOV.U32 R2, RZ, RZ, R0 ;  /* 0x000000ffff027224 */ /* 0x000fe400078e0000 */
[----:B------:R-:W-:-:S07]  /*1c050*/  IMAD.MOV.U32 R194, RZ, RZ, R193 ;  /* 0x000000ffffc27224 */ /* 0x000fce00078e00c1 */
.L_x_28653:
[----:B------:R-:W-:Y:S05]  /*1c060*/  BSYNC B1 ;  /* 0x0000000000017941 */ /* 0x000fea0003800000 */
.L_x_28651:
        /* <DEDUP_REMOVED lines=11> */
.L_x_28655:
[----:B------:R-:W-:Y:S01]  /*1c120*/  IMAD.MOV.U32 R3, RZ, RZ, R252 ;  /* 0x000000ffff037224 */ /* 0x000fe200078e00fc */
[----:B------:R-:W-:Y:S01]  /*1c130*/  MOV R61, R60 ;  /* 0x0000003c003d7202 */ /* 0x000fe20000000f00 */
[----:B------:R-:W-:Y:S02]  /*1c140*/  IMAD.MOV.U32 R0, RZ, RZ, R2 ;  /* 0x000000ffff007224 */ /* 0x000fe400078e0002 */
[----:B------:R-:W-:-:S07]  /*1c150*/  IMAD.MOV.U32 R193, RZ, RZ, R192 ;  /* 0x000000ffffc17224 */ /* 0x000fce00078e00c0 */
.L_x_28656:
[----:B------:R-:W-:Y:S05]  /*1c160*/  BSYNC B1 ;  /* 0x0000000000017941 */ /* 0x000fea0003800000 */
.L_x_28654:
        /* <DEDUP_REMOVED lines=11> */
.L_x_28658:
[----:B------:R-:W-:Y:S01]  /*1c220*/  IMAD.MOV.U32 R252, RZ, RZ, R3 ;  /* 0x000000fffffc7224 */ /* 0x000fe200078e0003 */
[----:B------:R-:W-:Y:S01]  /*1c230*/  MOV R60, R67 ;  /* 0x00000043003c7202 */ /* 0x000fe20000000f00 */
[----:B------:R-:W-:Y:S02]  /*1c240*/  IMAD.MOV.U32 R2, RZ, RZ, R0 ;  /* 0x000000ffff027224 */ /* 0x000fe400078e0000 */
[----:B------:R-:W-:-:S07]  /*1c250*/  IMAD.MOV.U32 R192, RZ, RZ, R191 ;  /* 0x000000ffffc07224 */ /* 0x000fce00078e00bf */
.L_x_28659:
[----:B------:R-:W-:Y:S05]  /*1c260*/  BSYNC B1 ;  /* 0x0000000000017941 */ /* 0x000fea0003800000 */
.L_x_28657:
        /* <DEDUP_REMOVED lines=11> */
.L_x_28661:
[----:B------:R-:W-:Y:S01]  /*1c320*/  IMAD.MOV.U32 R3, RZ, RZ, R252 ;  /* 0x000000ffff037224 */ /* 0x000fe200078e00fc */
[----:B------:R-:W-:Y:S01]  /*1c330*/  MOV R67, R66 ;  /* 0x0000004200437202 */ /* 0x000fe20000000f00 */
[----:B------:R-:W-:Y:S02]  /*1c340*/  IMAD.MOV.U32 R0, RZ, RZ, R2 ;  /* 0x000000ffff007224 */ /* 0x000fe400078e0002 */
[----:B------:R-:W-:-:S07]  /*1c350*/  IMAD.MOV.U32 R191, RZ, RZ, R190 ;  /* 0x000000ffffbf7224 */ /* 0x000fce00078e00be */
.L_x_28662:
[----:B------:R-:W-:Y:S05]  /*1c360*/  BSYNC B1 ;  /* 0x0000000000017941 */ /* 0x000fea0003800000 */
.L_x_28660:
        /* <DEDUP_REMOVED lines=11> */
.L_x_28664:
[----:B------:R-:W-:Y:S01]  /*1c420*/  IMAD.MOV.U32 R252, RZ, RZ, R3 ;  /* 0x000000fffffc7224 */ /* 0x000fe200078e0003 */
[----:B------:R-:W-:Y:S01]  /*1c430*/  MOV R66, R65 ;  /* 0x0000004100427202 */ /* 0x000fe20000000f00 */
[----:B------:R-:W-:Y:S02]  /*1c440*/  IMAD.MOV.U32 R2, RZ, RZ, R0 ;  /* 0x000000ffff027224 */ /* 0x000fe400078e0000 */
[----:B------:R-:W-:-:S07]  /*1c450*/  IMAD.MOV.U32 R190, RZ, RZ, R189 ;  /* 0x000000ffffbe7224 */ /* 0x000fce00078e00bd */
.L_x_28665:
[----:B------:R-:W-:Y:S05]  /*1c460*/  BSYNC B1 ;  /* 0x0000000000017941 */ /* 0x000fea0003800000 */
.L_x_28663:
        /* <DEDUP_REMOVED lines=11> */
.L_x_28667:
[----:B------:R-:W-:Y:S01]  /*1c520*/  IMAD.MOV.U32 R3, RZ, RZ, R252 ;  /* 0x000000ffff037224 */ /* 0x000fe200078e00fc */
[----:B------:R-:W-:Y:S01]  /*1c530*/  MOV R65, R64 ;  /* 0x0000004000417202 */ /* 0x000fe20000000f00 */
[----:B------:R-:W-:Y:S02]  /*1c540*/  IMAD.MOV.U32 R0, RZ, RZ, R2 ;  /* 0x000000ffff007224 */ /* 0x000fe400078e0002 */
[----:B------:R-:W-:-:S07]  /*1c550*/  IMAD.MOV.U32 R189, RZ, RZ, R188 ;  /* 0x000000ffffbd7224 */ /* 0x000fce00078e00bc */
.L_x_28668:
[----:B------:R-:W-:Y:S05]  /*1c560*/  BSYNC B1 ;  /* 0x0000000000017941 */ /* 0x000fea0003800000 */
.L_x_28666:
        /* <DEDUP_REMOVED lines=11> */
.L_x_28670:
[----:B------:R-:W-:Y:S01]  /*1c620*/  IMAD.MOV.U32 R252, RZ, RZ, R3 ;  /* 0x000000fffffc7224 */ /* 0x000fe200078e0003 */
[----:B------:R-:W-:Y:S01]  /*1c630*/  MOV R64, R71 ;  /* 0x0000004700407202 */ /* 0x000fe20000000f00 */
[----:B------:R-:W-:Y:S02]  /*1c640*/  IMAD.MOV.U32 R2, RZ, RZ, R0 ;  /* 0x000000ffff027224 */ /* 0x000fe400078e0000 */
[----:B------:R-:W-:-:S07]  /*1c650*/  IMAD.MOV.U32 R188, RZ, RZ, R187 ;  /* 0x000000ffffbc7224 */ /* 0x000fce00078e00bb */
.L_x_28671:
[----:B------:R-:W-:Y:S05]  /*1c660*/  BSYNC B1 ;  /* 0x0000000000017941 */ /* 0x000fea0003800000 */
.L_x_28669:
        /* <DEDUP_REMOVED lines=11> */
.L_x_28673:
[----:B------:R-:W-:Y:S01]  /*1c720*/  IMAD.MOV.U32 R3, RZ, RZ, R252 ;  /* 0x000000ffff037224 */ /* 0x000fe200078e00fc */
[----:B------:R-:W-:Y:S01]  /*1c730*/  MOV R71, R70 ;  /* 0x0000004600477202 */ /* 0x000fe20000000f00 */
[----:B------:R-:W-:Y:S02]  /*1c740*/  IMAD.MOV.U32 R0, RZ, RZ, R2 ;  /* 0x000000ffff007224 */ /* 0x000fe400078e0002 */
[----:B------:R-:W-:-:S07]  /*1c750*/  IMAD.MOV.U32 R187, RZ, RZ, R186 ;  /* 0x000000ffffbb7224 */ /* 0x000fce00078e00ba */
.L_x_28674:
[----:B------:R-:W-:Y:S05]  /*1c760*/  BSYNC B1 ;  /* 0x0000000000017941 */ /* 0x000fea0003800000 */
.L_x_28672:
        /* <DEDUP_REMOVED lines=11> */
.L_x_28676:
[----:B------:R-:W-:Y:S01]  /*1c820*/  IMAD.MOV.U32 R252, RZ, RZ, R3 ;  /* 0x000000fffffc7224 */ /* 0x000fe200078e0003 */
[----:B------:R-:W-:Y:S01]  /*1c830*/  MOV R70, R69 ;  /* 0x0000004500467202 */ /* 0x000fe20000000f00 */
[----:B------:R-:W-:Y:S02]  /*1c840*/  IMAD.MOV.U32 R2, RZ, RZ, R0 ;  /* 0x000000ffff027224 */ /* 0x000fe400078e0000 */
[----:B------:R-:W-:-:S07]  /*1c850*/  IMAD.MOV.U32 R186, RZ, RZ, R185 ;  /* 0x000000ffffba7224 */ /* 0x000fce00078e00b9 */
.L_x_28677:
[----:B------:R-:W-:Y:S05]  /*1c860*/  BSYNC B1 ;  /* 0x0000000000017941 */ /* 0x000fea0003800000 */
.L_x_28675:
        /* <DEDUP_REMOVED lines=11> */
.L_x_28679:
[----:B------:R-:W-:Y:S01]  /*1c920*/  IMAD.MOV.U32 R3, RZ, RZ, R252 ;  /* 0x000000ffff037224 */ /* 0x000fe200078e00fc */
[----:B------:R-:W-:Y:S01]  /*1c930*/  MOV R69, R68 ;  /* 0x0000004400457202 */ /* 0x000fe20000000f00 */
[----:B------:R-:W-:Y:S02]  /*1c940*/  IMAD.MOV.U32 R0, RZ, RZ, R2 ;  /* 0x000000ffff007224 */ /* 0x000fe400078e0002 */
[----:B------:R-:W-:-:S07]  /*1c950*/  IMAD.MOV.U32 R185, RZ, RZ, R184 ;  /* 0x000000ffffb97224 */ /* 0x000fce00078e00b8 */
.L_x_28680:
[----:B------:R-:W-:Y:S05]  /*1c960*/  BSYNC B1 ;  /* 0x0000000000017941 */ /* 0x000fea0003800000 */
.L_x_28678:
        /* <DEDUP_REMOVED lines=11> */
.L_x_28682:
[----:B------:R-:W-:Y:S01]  /*1ca20*/  IMAD.MOV.U32 R252, RZ, RZ, R3 ;  /* 0x000000fffffc7224 */ /* 0x000fe200078e0003 */
[----:B------:R-:W-:Y:S01]  /*1ca30*/  MOV R68, R75 ;  /* 0x0000004b00447202 */ /* 0x000fe20000000f00 */
[----:B------:R-:W-:Y:S02]  /*1ca40*/  IMAD.MOV.U32 R2, RZ, RZ, R0 ;  /* 0x000000ffff027224 */ /* 0x000fe400078e0000 */
[----:B------:R-:W-:-:S07]  /*1ca50*/  IMAD.MOV.U32 R184, RZ, RZ, R183 ;  /* 0x000000ffffb87224 */ /* 0x000fce00078e00b7 */
.L_x_28683:
[----:B------:R-:W-:Y:S05]  /*1ca60*/  BSYNC B1 ;  /* 0x0000000000017941 */ /* 0x000fea0003800000 */
.L_x_28681:
        /* <DEDUP_REMOVED lines=11> */
.L_x_28685:
[----:B------:R-:W-:Y:S01]  /*1cb20*/  IMAD.MOV.U32 R3, RZ, RZ, R252 ;  /* 0x000000ffff037224 */ /* 0x000fe200078e00fc */
[----:B------:R-:W-:Y:S01]  /*1cb30*/  MOV R75, R74 ;  /* 0x0000004a004b7202 */ /* 0x000fe20000000f00 */
[----:B------:R-:W-:Y:S02]  /*1cb40*/  IMAD.MOV.U32 R0, RZ, RZ, R2 ;  /* 0x000000ffff007224 */ /* 0x000fe400078e0002 */
[----:B------:R-:W-:-:S07]  /*1cb50*/  IMAD.MOV.U32 R183, RZ, RZ, R182 ;  /* 0x000000ffffb77224 */ /* 0x000fce00078e00b6 */
.L_x_28686:
[----:B------:R-:W-:Y:S05]  /*1cb60*/  BSYNC B1 ;  /* 0x0000000000017941 */ /* 0x000fea0003800000 */
.L_x_28684:
        /* <DEDUP_REMOVED lines=11> */
.L_x_28688:
[----:B------:R-:W-:Y:S01]  /*1cc20*/  IMAD.MOV.U32 R252, RZ, RZ, R3 ;  /* 0x000000fffffc7224 */ /* 0x000fe200078e0003 */
[----:B------:R-:W-:Y:S01]  /*1cc30*/  MOV R74, R73 ;  /* 0x00000049004a7202 */ /* 0x000fe20000000f00 */
[----:B------:R-:W-:Y:S02]  /*1cc40*/  IMAD.MOV.U32 R2, RZ, RZ, R0 ;  /* 0x000000ffff027224 */ /* 0x000fe400078e0000 */
[----:B------:R-:W-:-:S07]  /*1cc50*/  IMAD.MOV.U32 R182, RZ, RZ, R181 ;  /* 0x000000ffffb67224 */ /* 0x000fce00078e00b5 */
.L_x_28689:
[----:B------:R-:W-:Y:S05]  /*1cc60*/  BSYNC B1 ;  /* 0x0000000000017941 */ /* 0x000fea0003800000 */
.L_x_28687:
        /* <DEDUP_REMOVED lines=11> */
.L_x_28691:
[----:B------:R-:W-:Y:S01]  /*1cd20*/  IMAD.MOV.U32 R3, RZ, RZ, R252 ;  /* 0x000000ffff037224 */ /* 0x000fe200078e00fc */
[----:B------:R-:W-:Y:S01]  /*1cd30*/  MOV R73, R72 ;  /* 0x0000004800497202 */ /* 0x000fe20000000f00 */
[----:B------:R-:W-:Y:S02]  /*1cd40*/  IMAD.MOV.U32 R0, RZ, RZ, R2 ;  /* 0x000000ffff007224 */ /* 0x000fe400078e0002 */
[----:B------:R-:W-:-:S07]  /*1cd50*/  IMAD.MOV.U32 R181, RZ, RZ, R180 ;  /* 0x000000ffffb57224 */ /* 0x000fce00078e00b4 */
.L_x_28692:
[----:B------:R-:W-:Y:S05]  /*1cd60*/  BSYNC B1 ;  /* 0x0000000000017941 */ /* 0x000fea0003800000 */
.L_x_28690:
        /* <DEDUP_REMOVED lines=11> */
.L_x_28694:
[----:B------:R-:W-:Y:S01]  /*1ce20*/  IMAD.MOV.U32 R252, RZ, RZ, R3 ;  /* 0x000000fffffc7224 */ /* 0x000fe200078e0003 */
[----:B------:R-:W-:Y:S01]  /*1ce30*/  MOV R72, R79 ;  /* 0x0000004f00487202 */ /* 0x000fe20000000f00 */
[----:B------:R-:W-:Y:S02]  /*1ce40*/  IMAD.MOV.U32 R2, RZ, RZ, R0 ;  /* 0x000000ffff027224 */ /* 0x000fe400078e0000 */
[----:B------:R-:W-:-:S07]  /*1ce50*/  IMAD.MOV.U32 R180, RZ, RZ, R179 ;  /* 0x000000ffffb47224 */ /* 0x000fce00078e00b3 */
.L_x_28695:
[----:B------:R-:W-:Y:S05]  /*1ce60*/  BSYNC B1 ;  /* 0x0000000000017941 */ /* 0x000fea0003800000 */
.L_x_28693:
        /* <DEDUP_REMOVED lines=11> */
.L_x_28697:
[----:B------:R-:W-:Y:S01]  /*1cf20*/  IMAD.MOV.U32 R3, RZ, RZ, R252 ;  /* 0x000000ffff037224 */ /* 0x000fe200078e00fc */
[----:B------:R-:W-:Y:S01]  /*1cf30*/  MOV R79, R78 ;  /* 0x0000004e004f7202 */ /* 0x000fe20000000f00 */
[----:B------:R-:W-:Y:S02]  /*1cf40*/  IMAD.MOV.U32 R0, RZ, RZ, R2 ;  /* 0x000000ffff007224 */ /* 0x000fe400078e0002 */
[----:B------:R-:W-:-:S07]  /*1cf50*/  IMAD.MOV.U32 R179, RZ, RZ, R178 ;  /* 0x000000ffffb37224 */ /* 0x000fce00078e00b2 */
.L_x_28698:
[----:B------:R-:W-:Y:S05]  /*1cf60*/  BSYNC B1 ;  /* 0x0000000000017941 */ /* 0x000fea0003800000 */
.L_x_28696:
        /* <DEDUP_REMOVED lines=11> */
.L_x_28700:
[----:B------:R-:W-:Y:S01]  /*1d020*/  IMAD.MOV.U32 R252, RZ, RZ, R3 ;  /* 0x000000fffffc7224 */ /* 0x000fe200078e0003 */
[----:B------:R-:W-:Y:S01]  /*1d030*/  MOV R78, R77 ;  /* 0x0000004d004e7202 */ /* 0x000fe20000000f00 */
[----:B------:R-:W-:Y:S02]  /*1d040*/  IMAD.MOV.U32 R2, RZ, RZ, R0 ;  /* 0x000000ffff027224 */ /* 0x000fe400078e0000 */
[----:B------:R-:W-:-:S07]  /*1d050*/  IMAD.MOV.U32 R178, RZ, RZ, R177 ;  /* 0x000000ffffb27224 */ /* 0x000fce00078e00b1 */
.L_x_28701:
[----:B------:R-:W-:Y:S05]  /*1d060*/  BSYNC B1 ;  /* 0x0000000000017941 */ /* 0x000fea0003800000 */
.L_x_28699:
        /* <DEDUP_REMOVED lines=11> */
.L_x_28703:
[----:B------:R-:W-:Y:S01]  /*1d120*/  IMAD.MOV.U32 R3, RZ, RZ, R252 ;  /* 0x000000ffff037224 */ /* 0x000fe200078e00fc */
[----:B------:R-:W-:Y:S01]  /*1d130*/  MOV R77, R76 ;  /* 0x0000004c004d7202 */ /* 0x000fe20000000f00 */
[----:B------:R-:W-:Y:S02]  /*1d140*/  IMAD.MOV.U32 R0, RZ, RZ, R2 ;  /* 0x000000ffff007224 */ /* 0x000fe400078e0002 */
[----:B------:R-:W-:-:S07]  /*1d150*/  IMAD.MOV.U32 R177, RZ, RZ, R176 ;  /* 0x000000ffffb17224 */ /* 0x000fce00078e00b0 */
.L_x_28704:
[----:B------:R-:W-:Y:S05]  /*1d160*/  BSYNC B1 ;  /* 0x0000000000017941 */ /* 0x000fea0003800000 */
.L_x_28702:
        /* <DEDUP_REMOVED lines=11> */
.L_x_28706:
[----:B------:R-:W-:Y:S01]  /*1d220*/  IMAD.MOV.U32 R252, RZ, RZ, R3 ;  /* 0x000000fffffc7224 */ /* 0x000fe200078e0003 */
[----:B------:R-:W-:Y:S01]  /*1d230*/  MOV R76, R83 ;  /* 0x00000053004c7202 */ /* 0x000fe20000000f00 */
[----:B------:R-:W-:Y:S02]  /*1d240*/  IMAD.MOV.U32 R2, RZ, RZ, R0 ;  /* 0x000000ffff027224 */ /* 0x000fe400078e0000 */
[----:B------:R-:W-:-:S07]  /*1d250*/  IMAD.MOV.U32 R176, RZ, RZ, R175 ;  /* 0x000000ffffb07224 */ /* 0x000fce00078e00af */
.L_x_28707:
[----:B------:R-:W-:Y:S05]  /*1d260*/  BSYNC B1 ;  /* 0x0000000000017941 */ /* 0x000fea0003800000 */
.L_x_28705:
        /* <DEDUP_REMOVED lines=11> */
.L_x_28709:
[----:B------:R-:W-:Y:S01]  /*1d320*/  IMAD.MOV.U32 R3, RZ, RZ, R252 ;  /* 0x000000ffff037224 */ /* 0x000fe200078e00fc */
[----:B------:R-:W-:Y:S01]  /*1d330*/  MOV R83, R82 ;  /* 0x0000005200537202 */ /* 0x000fe20000000f00 */
[----:B------:R-:W-:Y:S02]  /*1d340*/  IMAD.MOV.U32 R0, RZ, RZ, R2 ;  /* 0x000000ffff007224 */ /* 0x000fe400078e0002 */
[----:B------:R-:W-:-:S07]  /*1d350*/  IMAD.MOV.U32 R175, RZ, RZ, R174 ;  /* 0x000000ffffaf7224 */ /* 0x000fce00078e00ae */
.L_x_28710:
[----:B------:R-:W-:Y:S05]  /*1d360*/  BSYNC B1 ;  /* 0x0000000000017941 */ /* 0x000fea0003800000 */
.L_x_28708:
        /* <DEDUP_REMOVED lines=11> */
.L_x_28712:
[----:B------:R-:W-:Y:S01]  /*1d420*/  IMAD.MOV.U32 R252, RZ, RZ, R3 ;  /* 0x000000fffffc7224 */ /* 0x000fe200078e0003 */
[----:B------:R-:W-:Y:S01]  /*1d430*/  MOV R82, R81 ;  /* 0x0000005100527202 */ /* 0x000fe20000000f00 */
[----:B------:R-:W-:Y:S02]  /*1d440*/  IMAD.MOV.U32 R2, RZ, RZ, R0 ;  /* 0x000000ffff027224 */ /* 0x000fe400078e0000 */
[----:B------:R-:W-:-:S07]  /*1d450*/  IMAD.MOV.U32 R174, RZ, RZ, R173 ;  /* 0x000000ffffae7224 */ /* 0x000fce00078e00ad */
.L_x_28713:
[----:B------:R-:W-:Y:S05]  /*1d460*/  BSYNC B1 ;  /* 0x0000000000017941 */ /* 0x000fea0003800000 */
.L_x_28711:
        /* <DEDUP_REMOVED lines=11> */
.L_x_28715:
[----:B------:R-:W-:Y:S01]  /*1d520*/  IMAD.MOV.U32 R3, RZ, RZ, R252 ;  /* 0x000000ffff037224 */ /* 0x000fe200078e00fc */
[----:B------:R-:W-:Y:S01]  /*1d530*/  MOV R81, R80 ;  /* 0x0000005000517202 */ /* 0x000fe20000000f00 */
[----:B------:R-:W-:Y:S02]  /*1d540*/  IMAD.MOV.U32 R0, RZ, RZ, R2 ;  /* 0x000000ffff007224 */ /* 0x000fe400078e0002 */
[----:B------:R-:W-:-:S07]  /*1d550*/  IMAD.MOV.U32 R173, RZ, RZ, R172 ;  /* 0x000000ffffad7224 */ /* 0x000fce00078e00ac */
.L_x_28716:
[----:B------:R-:W-:Y:S05]  /*1d560*/  BSYNC B1 ;  /* 0x0000000000017941 */ /* 0x000fea0003800000 */
.L_x_28714:
        /* <DEDUP_REMOVED lines=11> */
.L_x_28718:
[----:B------:R-:W-:Y:S01]  /*1d620*/  IMAD.MOV.U32 R252, RZ, RZ, R3 ;  /* 0x000000fffffc7224 */ /* 0x000fe200078e0003 */
[----:B------:R-:W-:Y:S01]  /*1d630*/  MOV R80, R87 ;  /* 0x0000005700507202 */ /* 0x000fe20000000f00 */
[----:B------:R-:W-:Y:S02]  /*1d640*/  IMAD.MOV.U32 R2, RZ, RZ, R0 ;  /* 0x000000ffff027224 */ /* 0x000fe400078e0000 */
[----:B------:R-:W-:-:S07]  /*1d650*/  IMAD.MOV.U32 R172, RZ, RZ, R171 ;  /* 0x000000ffffac7224 */ /* 0x000fce00078e00ab */
.L_x_28719:
[----:B------:R-:W-:Y:S05]  /*1d660*/  BSYNC B1 ;  /* 0x0000000000017941 */ /* 0x000fea0003800000 */
.L_x_28717:
        /* <DEDUP_REMOVED lines=11> */
.L_x_28721:
[----:B------:R-:W-:Y:S01]  /*1d720*/  IMAD.MOV.U32 R3, RZ, RZ, R252 ;  /* 0x000000ffff037224 */ /* 0x000fe200078e00fc */
[----:B------:R-:W-:Y:S01]  /*1d730*/  MOV R87, R86 ;  /* 0x0000005600577202 */ /* 0x000fe20000000f00 */
[----:B------:R-:W-:Y:S02]  /*1d740*/  IMAD.MOV.U32 R0, RZ, RZ, R2 ;  /* 0x000000ffff007224 */ /* 0x000fe400078e0002 */
[----:B------:R-:W-:-:S07]  /*1d750*/  IMAD.MOV.U32 R171, RZ, RZ, R170 ;  /* 0x000000ffffab7224 */ /* 0x000fce00078e00aa */
.L_x_28722:
[----:B------:R-:W-:Y:S05]  /*1d760*/  BSYNC B1 ;  /* 0x0000000000017941 */ /* 0x000fea0003800000 */
.L_x_28720:
        /* <DEDUP_REMOVED lines=11> */
.L_x_28724:
[----:B------:R-:W-:Y:S01]  /*1d820*/  IMAD.MOV.U32 R252, RZ, RZ, R3 ;  /* 0x000000fffffc7224 */ /* 0x000fe200078e0003 */
[----:B------:R-:W-:Y:S01]  /*1d830*/  MOV R86, R85 ;  /* 0x0000005500567202 */ /* 0x000fe20000000f00 */
[----:B------:R-:W-:Y:S02]  /*1d840*/  IMAD.MOV.U32 R2, RZ, RZ, R0 ;  /* 0x000000ffff027224 */ /* 0x000fe400078e0000 */
[----:B------:R-:W-:-:S07]  /*1d850*/  IMAD.MOV.U32 R170, RZ, RZ, R169 ;  /* 0x000000ffffaa7224 */ /* 0x000fce00078e00a9 */
.L_x_28725:
[----:B------:R-:W-:Y:S05]  /*1d860*/  BSYNC B1 ;  /* 0x0000000000017941 */ /* 0x000fea0003800000 */
.L_x_28723:
        /* <DEDUP_REMOVED lines=11> */
.L_x_28727:
[----:B------:R-:W-:Y:S01]  /*1d920*/  IMAD.MOV.U32 R3, RZ, RZ, R252 ;  /* 0x000000ffff037224 */ /* 0x000fe200078e00fc */
[----:B------:R-:W-:Y:S01]  /*1d930*/  MOV R85, R84 ;  /* 0x0000005400557202 */ /* 0x000fe20000000f00 */
[----:B------:R-:W-:Y:S02]  /*1d940*/  IMAD.MOV.U32 R0, RZ, RZ, R2 ;  /* 0x000000ffff007224 */ /* 0x000fe400078e0002 */
[----:B------:R-:W-:-:S07]  /*1d950*/  IMAD.MOV.U32 R169, RZ, RZ, R168 ;  /* 0x000000ffffa97224 */ /* 0x000fce00078e00a8 */
.L_x_28728:
[----:B------:R-:W-:Y:S05]  /*1d960*/  BSYNC B1 ;  /* 0x0000000000017941 */ /* 0x000fea0003800000 */
.L_x_28726:
        /* <DEDUP_REMOVED lines=11> */
.L_x_28730:
[----:B------:R-:W-:Y:S01]  /*1da20*/  IMAD.MOV.U32 R252, RZ, RZ, R3 ;  /* 0x000000fffffc7224 */ /* 0x000fe200078e0003 */
[----:B------:R-:W-:Y:S01]  /*1da30*/  MOV R84, R91 ;  /* 0x0000005b00547202 */ /* 0x000fe20000000f00 */
[----:B------:R-:W-:Y:S02]  /*1da40*/  IMAD.MOV.U32 R2, RZ, RZ, R0 ;  /* 0x000000ffff027224 */ /* 0x000fe400078e0000 */
[----:B------:R-:W-:-:S07]  /*1da50*/  IMAD.MOV.U32 R168, RZ, RZ, R167 ;  /* 0x000000ffffa87224 */ /* 0x000fce00078e00a7 */
.L_x_28731:
[----:B------:R-:W-:Y:S05]  /*1da60*/  BSYNC B1 ;  /* 0x0000000000017941 */ /* 0x000fea0003800000 */
.L_x_28729:
        /* <DEDUP_REMOVED lines=11> */
.L_x_28733:
[----:B------:R-:W-:Y:S01]  /*1db20*/  IMAD.MOV.U32 R3, RZ, RZ, R252 ;  /* 0x000000ffff037224 */ /* 0x000fe200078e00fc */
[----:B------:R-:W-:Y:S01]  /*1db30*/  MOV R91, R90 ;  /* 0x0000005a005b7202 */ /* 0x000fe20000000f00 */
[----:B------:R-:W-:Y:S02]  /*1db40*/  IMAD.MOV.U32 R0, RZ, RZ, R2 ;  /* 0x000000ffff007224 */ /* 0x000fe400078e0002 */
[----:B------:R-:W-:-:S07]  /*1db50*/  IMAD.MOV.U32 R167, RZ, RZ, R166 ;  /* 0x000000ffffa77224 */ /* 0x000fce00078e00a6 */
.L_x_28734:
[----:B------:R-:W-:Y:S05]  /*1db60*/  BSYNC B1 ;  /* 0x0000000000017941 */ /* 0x000fea0003800000 */
.L_x_28732:
        /* <DEDUP_REMOVED lines=11> */
.L_x_28736:
[----:B------:R-:W-:Y:S01]  /*1dc20*/  IMAD.MOV.U32 R252, RZ, RZ, R3 ;  /* 0x000000fffffc7224 */ /* 0x000fe200078e0003 */
[----:B------:R-:W-:Y:S01]  /*1dc30*/  MOV R90, R89 ;  /* 0x00000059005a7202 */ /* 0x000fe20000000f00 */
[----:B------:R-:W-:Y:S02]  /*1dc40*/  IMAD.MOV.U32 R2, RZ, RZ, R0 ;  /* 0x000000ffff027224 */ /* 0x000fe400078e0000 */
[----:B------:R-:W-:-:S07]  /*1dc50*/  IMAD.MOV.U32 R166, RZ, RZ, R165 ;  /* 0x000000ffffa67224 */ /* 0x000fce00078e00a5 */
.L_x_28737:
[----:B------:R-:W-:Y:S05]  /*1dc60*/  BSYNC B1 ;  /* 0x0000000000017941 */ /* 0x000fea0003800000 */
.L_x_28735:
        /* <DEDUP_REMOVED lines=11> */
.L_x_28739:
[----:B------:R-:W-:Y:S01]  /*1dd20*/  IMAD.MOV.U32 R3, RZ, RZ, R252 ;  /* 0x000000ffff037224 */ /* 0x000fe200078e00fc */
[----:B------:R-:W-:Y:S01]  /*1dd30*/  MOV R89, R88 ;  /* 0x0000005800597202 */ /* 0x000fe20000000f00 */
[----:B------:R-:W-:Y:S02]  /*1dd40*/  IMAD.MOV.U32 R0, RZ, RZ, R2 ;  /* 0x000000ffff007224 */ /* 0x000fe400078e0002 */
[----:B------:R-:W-:-:S07]  /*1dd50*/  IMAD.MOV.U32 R165, RZ, RZ, R164 ;  /* 0x000000ffffa57224 */ /* 0x000fce00078e00a4 */
.L_x_28740:
[----:B------:R-:W-:Y:S05]  /*1dd60*/  BSYNC B1 ;  /* 0x0000000000017941 */ /* 0x000fea0003800000 */
.L_x_28738:
        /* <DEDUP_REMOVED lines=11> */
.L_x_28742:
[----:B------:R-:W-:Y:S01]  /*1de20*/  IMAD.MOV.U32 R252, RZ, RZ, R3 ;  /* 0x000000fffffc7224 */ /* 0x000fe200078e0003 */
[----:B------:R-:W-:Y:S01]  /*1de30*/  MOV R88, R95 ;  /* 0x0000005f00587202 */ /* 0x000fe20000000f00 */
[----:B------:R-:W-:Y:S02]  /*1de40*/  IMAD.MOV.U32 R2, RZ, RZ, R0 ;  /* 0x000000ffff027224 */ /* 0x000fe400078e0000 */
[----:B------:R-:W-:-:S07]  /*1de50*/  IMAD.MOV.U32 R164, RZ, RZ, R163 ;  /* 0x000000ffffa47224 */ /* 0x000fce00078e00a3 */
.L_x_28743:
[----:B------:R-:W-:Y:S05]  /*1de60*/  BSYNC B1 ;  /* 0x0000000000017941 */ /* 0x000fea0003800000 */
.L_x_28741:
        /* <DEDUP_REMOVED lines=11> */
.L_x_28745:
[----:B------:R-:W-:Y:S01]  /*1df20*/  IMAD.MOV.U32 R3, RZ, RZ, R252 ;  /* 0x000000ffff037224 */ /* 0x000fe200078e00fc */
[----:B------:R-:W-:Y:S01]  /*1df30*/  MOV R95, R94 ;  /* 0x0000005e005f7202 */ /* 0x000fe20000000f00 */
[----:B------:R-:W-:Y:S02]  /*1df40*/  IMAD.MOV.U32 R0, RZ, RZ, R2 ;  /* 0x000000ffff007224 */ /* 0x000fe400078e0002 */
[----:B------:R-:W-:-:S07]  /*1df50*/  IMAD.MOV.U32 R163, RZ, RZ, R162 ;  /* 0x000000ffffa37224 */ /* 0x000fce00078e00a2 */
.L_x_28746:
[----:B------:R-:W-:Y:S05]  /*1df60*/  BSYNC B1 ;  /* 0x0000000000017941 */ /* 0x000fea0003800000 */
.L_x_28744:
        /* <DEDUP_REMOVED lines=11> */
.L_x_28748:
[----:B------:R-:W-:Y:S01]  /*1e020*/  IMAD.MOV.U32 R252, RZ, RZ, R3 ;  /* 0x000000fffffc7224 */ /* 0x000fe200078e0003 */
[----:B------:R-:W-:Y:S01]  /*1e030*/  MOV R94, R93 ;  /* 0x0000005d005e7202 */ /* 0x000fe20000000f00 */
[----:B------:R-:W-:Y:S02]  /*1e040*/  IMAD.MOV.U32 R2, RZ, RZ, R0 ;  /* 0x000000ffff027224 */ /* 0x000fe400078e0000 */
[----:B------:R-:W-:-:S07]  /*1e050*/  IMAD.MOV.U32 R162, RZ, RZ, R161 ;  /* 0x000000ffffa27224 */ /* 0x000fce00078e00a1 */
.L_x_28749:
[----:B------:R-:W-:Y:S05]  /*1e060*/  BSYNC B1 ;  /* 0x0000000000017941 */ /* 0x000fea0003800000 */
.L_x_28747:
        /* <DEDUP_REMOVED lines=11> */
.L_x_28751:
[----:B------:R-:W-:Y:S01]  /*1e120*/  IMAD.MOV.U32 R3, RZ, RZ, R252 ;  /* 0x000000ffff037224 */ /* 0x000fe200078e00fc */
[----:B------:R-:W-:Y:S01]  /*1e130*/  MOV R93, R92 ;  /* 0x0000005c005d7202 */ /* 0x000fe20000000f00 */
[----:B------:R-:W-:Y:S02]  /*1e140*/  IMAD.MOV.U32 R0, RZ, RZ, R2 ;  /* 0x000000ffff007224 */ /* 0x000fe400078e0002 */
[----:B------:R-:W-:-:S07]  /*1e150*/  IMAD.MOV.U32 R161, RZ, RZ, R160 ;  /* 0x000000ffffa17224 */ /* 0x000fce00078e00a0 */
.L_x_28752:
[----:B------:R-:W-:Y:S05]  /*1e160*/  BSYNC B1 ;  /* 0x0000000000017941 */ /* 0x000fea0003800000 */
.L_x_28750:
        /* <DEDUP_REMOVED lines=11> */
.L_x_28754:
[----:B------:R-:W-:Y:S01]  /*1e220*/  IMAD.MOV.U32 R252, RZ, RZ, R3 ;  /* 0x000000fffffc7224 */ /* 0x000fe200078e0003 */
[----:B------:R-:W-:Y:S01]  /*1e230*/  MOV R92, R99 ;  /* 0x00000063005c7202 */ /* 0x000fe20000000f00 */
[----:B------:R-:W-:Y:S02]  /*1e240*/  IMAD.MOV.U32 R2, RZ, RZ, R0 ;  /* 0x000000ffff027224 */ /* 0x000fe400078e0000 */
[----:B------:R-:W-:-:S07]  /*1e250*/  IMAD.MOV.U32 R160, RZ, RZ, R159 ;  /* 0x000000ffffa07224 */ /* 0x000fce00078e009f */
.L_x_28755:
[----:B------:R-:W-:Y:S05]  /*1e260*/  BSYNC B1 ;  /* 0x0000000000017941 */ /* 0x000fea0003800000 */
.L_x_28753:
        /* <DEDUP_REMOVED lines=11> */
.L_x_28757:
[----:B------:R-:W-:Y:S01]  /*1e320*/  IMAD.MOV.U32 R3, RZ, RZ, R252 ;  /* 0x000000ffff037224 */ /* 0x000fe200078e00fc */
[----:B------:R-:W-:Y:S01]  /*1e330*/  MOV R99, R98 ;  /* 0x0000006200637202 */ /* 0x000fe20000000f00 */
[----:B------:R-:W-:Y:S02]  /*1e340*/  IMAD.MOV.U32 R0, RZ, RZ, R2 ;  /* 0x000000ffff007224 */ /* 0x000fe400078e0002 */
[----:B------:R-:W-:-:S07]  /*1e350*/  IMAD.MOV.U32 R159, RZ, RZ, R158 ;  /* 0x000000ffff9f7224 */ /* 0x000fce00078e009e */
.L_x_28758:
[----:B------:R-:W-:Y:S05]  /*1e360*/  BSYNC B1 ;  /* 0x0000000000017941 */ /* 0x000fea0003800000 */
.L_x_28756:
        /* <DEDUP_REMOVED lines=11> */
.L_x_28760:
[----:B------:R-:W-:Y:S01]  /*1e420*/  IMAD.MOV.U32 R252, RZ, RZ, R3 ;  /* 0x000000fffffc7224 */ /* 0x000fe200078e0003 */
[----:B------:R-:W-:Y:S01]  /*1e430*/  MOV R98, R97 ;  /* 0x0000006100627202 */ /* 0x000fe20000000f00 */
[----:B------:R-:W-:Y:S02]  /*1e440*/  IMAD.MOV.U32 R2, RZ, RZ, R0 ;  /* 0x000000ffff027224 */ /* 0x000fe400078e0000 */
[----:B------:R-:W-:-:S07]  /*1e450*/  IMAD.MOV.U32 R158, RZ, RZ, R157 ;  /* 0x000000ffff9e7224 */ /* 0x000fce00078e009d */
.L_x_28761:
[----:B------:R-:W-:Y:S05]  /*1e460*/  BSYNC B1 ;  /* 0x0000000000017941 */ /* 0x000fea0003800000 */
.L_x_28759:
        /* <DEDUP_REMOVED lines=11> */
.L_x_28763:
[----:B------:R-:W-:Y:S01]  /*1e520*/  IMAD.MOV.U32 R3, RZ, RZ, R252 ;  /* 0x000000ffff037224 */ /* 0x000fe200078e00fc */
[----:B------:R-:W-:Y:S01]  /*1e530*/  MOV R97, R96 ;  /* 0x0000006000617202 */ /* 0x000fe20000000f00 */
[----:B------:R-:W-:Y:S02]  /*1e540*/  IMAD.MOV.U32 R0, RZ, RZ, R2 ;  /* 0x000000ffff007224 */ /* 0x000fe400078e0002 */
[----:B------:R-:W-:-:S07]  /*1e550*/  IMAD.MOV.U32 R157, RZ, RZ, R156 ;  /* 0x000000ffff9d7224 */ /* 0x000fce00078e009c */
.L_x_28764:
[----:B------:R-:W-:Y:S05]  /*1e560*/  BSYNC B1 ;  /* 0x0000000000017941 */ /* 0x000fea0003800000 */
.L_x_28762:
        /* <DEDUP_REMOVED lines=11> */
.L_x_28766:
[----:B------:R-:W-:Y:S01]  /*1e620*/  IMAD.MOV.U32 R252, RZ, RZ, R3 ;  /* 0x000000fffffc7224 */ /* 0x000fe200078e0003 */
[----:B------:R-:W-:Y:S01]  /*1e630*/  MOV R2, R0 ;  /* 0x0000000000027202 */ /* 0x000fe20000000f00 */
[----:B------:R-:W-:Y:S02]  /*1e640*/  IMAD.MOV.U32 R96, RZ, RZ, R103 ;  /* 0x000000ffff607224 */ /* 0x000fe400078e0067 */
[----:B------:R-:W-:-:S07]  /*1e650*/  IMAD.MOV.U32 R156, RZ, RZ, R155 ;  /* 0x000000ffff9c7224 */ /* 0x000fce00078e009b */
.L_x_28767:
[----:B------:R-:W-:Y:S05]  /*1e660*/  BSYNC B1 ;  /* 0x0000000000017941 */ /* 0x000fea0003800000 */
.L_x_28765:
        /* <DEDUP_REMOVED lines=8> */
[----:B------:R-:W-:Y:S02]  /*1e6f0*/  ISETP.GE.OR P0, PT, R252, R102, P0 ;  /* 0x00000066fc00720c */ /* 0x000fe40000706670 */
[----:B------:R-:W-:-:S11]  /*1e700*/  MOV R155, R2 ;  /* 0x00000002009b7202 */ /* 0x000fd60000000f00 */
[----:B------:R-:W-:Y:S05]  /*1e710*/  @P0 BRA `(.L_x_28770) ;  /* 0x0000000000100947 */ /* 0x000fea0003800000 */
.L_x_28769:
[----:B------:R-:W-:Y:S01]  /*1e720*/  IMAD.MOV.U32 R3, RZ, RZ, R252 ;  /* 0x000000ffff037224 */ /* 0x000fe200078e00fc */
[----:B------:R-:W-:Y:S01]  /*1e730*/  MOV R103, R102 ;  /* 0x0000006600677202 */ /* 0x000fe20000000f00 */
[----:B------:R-:W-:Y:S02]  /*1e740*/  IMAD.MOV.U32 R0, RZ, RZ, R2 ;  /* 0x000000ffff007224 */ /* 0x000fe400078e0002 */
[----:B------:R-:W-:-:S07]  /*1e750*/  IMAD.MOV.U32 R155, RZ, RZ, R154 ;  /* 0x000000ffff9b7224 */ /* 0x000fce00078e009a */
.L_x_28770:
[----:B------:R-:W-:Y:S05]  /*1e760*/  BSYNC B1 ;  /* 0x0000000000017941 */ /* 0x000fea0003800000 */
.L_x_28768:
[----:B------:R-:W-:Y:S01]  /*1e770*/  FSETP.GT.FTZ.AND P0, PT, R0, R153, PT ;  /* 0x000000990000720b */ /* 0x000fe20003f14000 */
[----:B------:R-:W-:Y:S03]  /*1e780*/  BSSY B1, `(.L_x_28771) ;  /* 0x000000e000017945 */ /* 0x000fe60003800000 */
[----:B------:R-:W-:-:S13]  /*1e790*/  ISETP.EQ.OR P0, PT, R101, -0x1, P0 ;  /* 0xffffffff6500780c */ /* 0x000fda0000702670 */
[----:B------:R-:W-:Y:S05]  /*1e7a0*/  @P0 BRA `(.L_x_28772) ;  /* 0x00000000001c0947 */ /* 0x000fea0003800000 */
[-C--:B------:R-:W-:Y:S01]  /*1e7b0*/  FSETP.NEU.FTZ.AND P0, PT, R0, R153.reuse, PT ;  /* 0x000000990000720b */ /* 0x080fe20003f1d000 */
[----:B------:R-:W-:Y:S01]  /*1e7c0*/  IMAD.MOV.U32 R252, RZ, RZ, R101 ;  /* 0x000000fffffc7224 */ /* 0x000fe200078e0065 */
[----:B------:R-:W-:Y:S01]  /*1e7d0*/  MOV R2, R153 ;  /* 0x0000009900027202 */ /* 0x000fe20000000f00 */
[----:B------:R-:W-:Y:S01]  /*1e7e0*/  IMAD.MOV.U32 R102, RZ, RZ, R3 ;  /* 0x000000ffff667224 */ /* 0x000fe200078e0003 */
[----:B------:R-:W-:Y:S01]  /*1e7f0*/  ISETP.GE.OR P0, PT, R3, R101, P0 ;  /* 0x000000650300720c */ /* 0x000fe20000706670 */
[----:B------:R-:W-:-:S12]  /*1e800*/  IMAD.MOV.U32 R154, RZ, RZ, R0 ;  /* 0x000000ffff9a7224 */ /* 0x000fd800078e0000 */
[----:B------:R-:W-:Y:S05]  /*1e810*/  @P0 BRA `(.L_x_28773) ;  /* 0x0000000000100947 */ /* 0x000fea0003800000 */
.L_x_28772:
[----:B------:R-:W-:Y:S01]  /*1e820*/  MOV R252, R3 ;  /* 0x0000000300fc7202 */ /* 0x000fe20000000f00 */
[----:B------:R-:W-:Y:S01]  /*1e830*/  IMAD.MOV.U32 R2, RZ, RZ, R0 ;  /* 0x000000ffff027224 */ /* 0x000fe200078e0000 */
[----:B------:R-:W-:Y:S01]  /*1e840*/  MOV R154, R153 ;  /* 0x00000099009a7202 */ /* 0x000fe20000000f00 */
[----:B------:R-:W-:-:S07]  /*1e850*/  IMAD.MOV.U32 R102, RZ, RZ, R101 ;  /* 0x000000ffff667224 */ /* 0x000fce00078e0065 */
.L_x_28773:
[----:B------:R-:W-:Y:S05]  /*1e860*/  BSYNC B1 ;  /* 0x0000000000017941 */ /* 0x000fea0003800000 */
.L_x_28771:
        /* <DEDUP_REMOVED lines=11> */
.L_x_28775:
[----:B------:R-:W-:Y:S01]  /*1e920*/  IMAD.MOV.U32 R3, RZ, RZ, R252 ;  /* 0x000000ffff037224 */ /* 0x000fe200078e00fc */
[----:B------:R-:W-:Y:S01]  /*1e930*/  MOV R0, R2 ;  /* 0x0000000200007202 */ /* 0x000fe20000000f00 */
[----:B------:R-:W-:Y:S02]  /*1e940*/  IMAD.MOV.U32 R101, RZ, RZ, R100 ;  /* 0x000000ffff657224 */ /* 0x000fe400078e0064 */
[----:B------:R-:W-:-:S07]  /*1e950*/  IMAD.MOV.U32 R153, RZ, RZ, R152 ;  /* 0x000000ffff997224 */ /* 0x000fce00078e0098 */
.L_x_28776:
[----:B------:R-:W-:Y:S05]  /*1e960*/  BSYNC B1 ;  /* 0x0000000000017941 */ /* 0x000fea0003800000 */
.L_x_28774:
        /* <DEDUP_REMOVED lines=11> */
.L_x_28778:
[----:B------:R-:W-:Y:S01]  /*1ea20*/  IMAD.MOV.U32 R252, RZ, RZ, R3 ;  /* 0x000000fffffc7224 */ /* 0x000fe200078e0003 */
[----:B------:R-:W-:Y:S01]  /*1ea30*/  MOV R100, R107 ;  /* 0x0000006b00647202 */ /* 0x000fe20000000f00 */
[----:B------:R-:W-:Y:S02]  /*1ea40*/  IMAD.MOV.U32 R2, RZ, RZ, R0 ;  /* 0x000000ffff027224 */ /* 0x000fe400078e0000 */
[----:B------:R-:W-:-:S07]  /*1ea50*/  IMAD.MOV.U32 R152, RZ, RZ, R151 ;  /* 0x000000ffff987224 */ /* 0x000fce00078e0097 */
.L_x_28779:
[----:B------:R-:W-:Y:S05]  /*1ea60*/  BSYNC B1 ;  /* 0x0000000000017941 */ /* 0x000fea0003800000 */
.L_x_28777:
        /* <DEDUP_REMOVED lines=11> */
.L_x_28781:
[----:B------:R-:W-:Y:S01]  /*1eb20*/  MOV R3, R252 ;  /* 0x000000fc00037202 */ /* 0x000fe20000000f00 */
[----:B------:R-:W-:Y:S01]  /*1eb30*/  IMAD.MOV.U32 R0, RZ, RZ, R2 ;  /* 0x000000ffff007224 */ /* 0x000fe200078e0002 */
[----:B------:R-:W-:Y:S01]  /*1eb40*/  MOV R151, R150 ;  /* 0x0000009600977202 */ /* 0x000fe20000000f00 */
[----:B------:R-:W-:-:S07]  /*1eb50*/  IMAD.MOV.U32 R107, RZ, RZ, R106 ;  /* 0x000000ffff6b7224 */ /* 0x000fce00078e006a */
.L_x_28782:
[----:B------:R-:W-:Y:S05]  /*1eb60*/  BSYNC B1 ;  /* 0x0000000000017941 */ /* 0x000fea0003800000 */
.L_x_28780:
        /* <DEDUP_REMOVED lines=11> */
.L_x_28784:
[----:B------:R-:W-:Y:S01]  /*1ec20*/  IMAD.MOV.U32 R252, RZ, RZ, R3 ;  /* 0x000000fffffc7224 */ /* 0x000fe200078e0003 */
[----:B------:R-:W-:Y:S01]  /*1ec30*/  MOV R2, R0 ;  /* 0x0000000000027202 */ /* 0x000fe20000000f00 */
[----:B------:R-:W-:Y:S02]  /*1ec40*/  IMAD.MOV.U32 R106, RZ, RZ, R105 ;  /* 0x000000ffff6a7224 */ /* 0x000fe400078e0069 */
[----:B------:R-:W-:-:S07]  /*1ec50*/  IMAD.MOV.U32 R150, RZ, RZ, R149 ;  /* 0x000000ffff967224 */ /* 0x000fce00078e0095 */
.L_x_28785:
[----:B------:R-:W-:Y:S05]  /*1ec60*/  BSYNC B1 ;  /* 0x0000000000017941 */ /* 0x000fea0003800000 */
.L_x_28783:
        /* <DEDUP_REMOVED lines=11> */
.L_x_28787:
[----:B------:R-:W-:Y:S01]  /*1ed20*/  IMAD.MOV.U32 R3, RZ, RZ, R252 ;  /* 0x000000ffff037224 */ /* 0x000fe200078e00fc */
[----:B------:R-:W-:Y:S01]  /*1ed30*/  MOV R105, R104 ;  /* 0x0000006800697202 */ /* 0x000fe20000000f00 */
[----:B------:R-:W-:Y:S02]  /*1ed40*/  IMAD.MOV.U32 R0, RZ, RZ, R2 ;  /* 0x000000ffff007224 */ /* 0x000fe400078e0002 */
[----:B------:R-:W-:-:S07]  /*1ed50*/  IMAD.MOV.U32 R149, RZ, RZ, R148 ;  /* 0x000000ffff957224 */ /* 0x000fce00078e0094 */
.L_x_28788:
[----:B------:R-:W-:Y:S05]  /*1ed60*/  BSYNC B1 ;  /* 0x0000000000017941 */ /* 0x000fea0003800000 */
.L_x_28786:
        /* <DEDUP_REMOVED lines=11> */
.L_x_28790:
[----:B------:R-:W-:Y:S01]  /*1ee20*/  MOV R252, R3 ;  /* 0x0000000300fc7202 */ /* 0x000fe20000000f00 */
[----:B------:R-:W-:Y:S01]  /*1ee30*/  IMAD.MOV.U32 R2, RZ, RZ, R0 ;  /* 0x000000ffff027224 */ /* 0x000fe200078e0000 */
[----:B------:R-:W-:Y:S01]  /*1ee40*/  MOV R148, R147 ;  /* 0x0000009300947202 */ /* 0x000fe20000000f00 */
[----:B------:R-:W-:-:S07]  /*1ee50*/  IMAD.MOV.U32 R104, RZ, RZ, R111 ;  /* 0x000000ffff687224 */ /* 0x000fce00078e006f */
.L_x_28791:
[----:B------:R-:W-:Y:S05]  /*1ee60*/  BSYNC B1 ;  /* 0x0000000000017941 */ /* 0x000fea0003800000 */
.L_x_28789:
        /* <DEDUP_REMOVED lines=11> */
.L_x_28793:
[----:B------:R-:W-:Y:S01]  /*1ef20*/  IMAD.MOV.U32 R3, RZ, RZ, R252 ;  /* 0x000000ffff037224 */ /* 0x000fe200078e00fc */
[----:B------:R-:W-:Y:S01]  /*1ef30*/  MOV R0, R2 ;  /* 0x0000000200007202 */ /* 0x000fe20000000f00 */
[----:B------:R-:W-:Y:S02]  /*1ef40*/  IMAD.MOV.U32 R111, RZ, RZ, R110 ;  /* 0x000000ffff6f7224 */ /* 0x000fe400078e006e */
[----:B------:R-:W-:-:S07]  /*1ef50*/  IMAD.MOV.U32 R147, RZ, RZ, R146 ;  /* 0x000000ffff937224 */ /* 0x000fce00078e0092 */
.L_x_28794:
[----:B------:R-:W-:Y:S05]  /*1ef60*/  BSYNC B1 ;  /* 0x0000000000017941 */ /* 0x000fea0003800000 */
.L_x_28792:
        /* <DEDUP_REMOVED lines=11> */
.L_x_28796:
[----:B------:R-:W-:Y:S01]  /*1f020*/  IMAD.MOV.U32 R252, RZ, RZ, R3 ;  /* 0x000000fffffc7224 */ /* 0x000fe200078e0003 */
[----:B------:R-:W-:Y:S01]  /*1f030*/  MOV R110, R109 ;  /* 0x0000006d006e7202 */ /* 0x000fe20000000f00 */
[----:B------:R-:W-:Y:S02]  /*1f040*/  IMAD.MOV.U32 R2, RZ, RZ, R0 ;  /* 0x000000ffff027224 */ /* 0x000fe400078e0000 */
[----:B------:R-:W-:-:S07]  /*1f050*/  IMAD.MOV.U32 R146, RZ, RZ, R145 ;  /* 0x000000ffff927224 */ /* 0x000fce00078e0091 */
.L_x_28797:
[----:B------:R-:W-:Y:S05]  /*1f060*/  BSYNC B1 ;  /* 0x0000000000017941 */ /* 0x000fea0003800000 */
.L_x_28795:
        /* <DEDUP_REMOVED lines=11> */
.L_x_28799:
[----:B------:R-:W-:Y:S01]  /*1f120*/  MOV R3, R252 ;  /* 0x000000fc00037202 */ /* 0x000fe20000000f00 */
[----:B------:R-:W-:Y:S01]  /*1f130*/  IMAD.MOV.U32 R0, RZ, RZ, R2 ;  /* 0x000000ffff007224 */ /* 0x000fe200078e0002 */
[----:B------:R-:W-:Y:S01]  /*1f140*/  MOV R145, R144 ;  /* 0x0000009000917202 */ /* 0x000fe20000000f00 */
[----:B------:R-:W-:-:S07]  /*1f150*/  IMAD.MOV.U32 R109, RZ, RZ, R108 ;  /* 0x000000ffff6d7224 */ /* 0x000fce00078e006c */
.L_x_28800:
[----:B------:R-:W-:Y:S05]  /*1f160*/  BSYNC B1 ;  /* 0x0000000000017941 */ /* 0x000fea0003800000 */
.L_x_28798:
        /* <DEDUP_REMOVED lines=11> */
.L_x_28802:
[----:B------:R-:W-:Y:S01]  /*1f220*/  IMAD.MOV.U32 R252, RZ, RZ, R3 ;  /* 0x000000fffffc7224 */ /* 0x000fe200078e0003 */
[----:B------:R-:W-:Y:S01]  /*1f230*/  MOV R2, R0 ;  /* 0x0000000000027202 */ /* 0x000fe20000000f00 */
[----:B------:R-:W-:Y:S02]  /*1f240*/  IMAD.MOV.U32 R108, RZ, RZ, R115 ;  /* 0x000000ffff6c7224 */ /* 0x000fe400078e0073 */
[----:B------:R-:W-:-:S07]  /*1f250*/  IMAD.MOV.U32 R144, RZ, RZ, R143 ;  /* 0x000000ffff907224 */ /* 0x000fce00078e008f */
.L_x_28803:
[----:B------:R-:W-:Y:S05]  /*1f260*/  BSYNC B1 ;  /* 0x0000000000017941 */ /* 0x000fea0003800000 */
.L_x_28801:
        /* <DEDUP_REMOVED lines=11> */
.L_x_28805:
[----:B------:R-:W-:Y:S01]  /*1f320*/  IMAD.MOV.U32 R3, RZ, RZ, R252 ;  /* 0x000000ffff037224 */ /* 0x000fe200078e00fc */
[----:B------:R-:W-:Y:S01]  /*1f330*/  MOV R115, R114 ;  /* 0x0000007200737202 */ /* 0x000fe20000000f00 */
[----:B------:R-:W-:Y:S02]  /*1f340*/  IMAD.MOV.U32 R0, RZ, RZ, R2 ;  /* 0x000000ffff007224 */ /* 0x000fe400078e0002 */
[----:B------:R-:W-:-:S07]  /*1f350*/  IMAD.MOV.U32 R143, RZ, RZ, R142 ;  /* 0x000000ffff8f7224 */ /* 0x000fce00078e008e */
.L_x_28806:
[----:B------:R-:W-:Y:S05]  /*1f360*/  BSYNC B1 ;  /* 0x0000000000017941 */ /* 0x000fea0003800000 */
.L_x_28804:
        /* <DEDUP_REMOVED lines=11> */
.L_x_28808:
[----:B------:R-:W-:Y:S01]  /*1f420*/  MOV R252, R3 ;  /* 0x0000000300fc7202 */ /* 0x000fe20000000f00 */
[----:B------:R-:W-:Y:S01]  /*1f430*/  IMAD.MOV.U32 R2, RZ, RZ, R0 ;  /* 0x000000ffff027224 */ /* 0x000fe200078e0000 */
[----:B------:R-:W-:Y:S01]  /*1f440*/  MOV R142, R141 ;  /* 0x0000008d008e7202 */ /* 0x000fe20000000f00 */
[----:B------:R-:W-:-:S07]  /*1f450*/  IMAD.MOV.U32 R114, RZ, RZ, R113 ;  /* 0x000000ffff727224 */ /* 0x000fce00078e0071 */
.L_x_28809:
[----:B------:R-:W-:Y:S05]  /*1f460*/  BSYNC B1 ;  /* 0x0000000000017941 */ /* 0x000fea0003800000 */
.L_x_28807:
        /* <DEDUP_REMOVED lines=11> */
.L_x_28811:
[----:B------:R-:W-:Y:S01]  /*1f520*/  IMAD.MOV.U32 R3, RZ, RZ, R252 ;  /* 0x000000ffff037224 */ /* 0x000fe200078e00fc */
[----:B------:R-:W-:Y:S01]  /*1f530*/  MOV R0, R2 ;  /* 0x0000000200007202 */ /* 0x000fe20000000f00 */
[----:B------:R-:W-:Y:S02]  /*1f540*/  IMAD.MOV.U32 R113, RZ, RZ, R112 ;  /* 0x000000ffff717224 */ /* 0x000fe400078e0070 */
[----:B------:R-:W-:-:S07]  /*1f550*/  IMAD.MOV.U32 R141, RZ, RZ, R140 ;  /* 0x000000ffff8d7224 */ /* 0x000fce00078e008c */
.L_x_28812:
[----:B------:R-:W-:Y:S05]  /*1f560*/  BSYNC B1 ;  /* 0x0000000000017941 */ /* 0x000fea0003800000 */
.L_x_28810:
        /* <DEDUP_REMOVED lines=11> */
.L_x_28814:
[----:B------:R-:W-:Y:S01]  /*1f620*/  IMAD.MOV.U32 R252, RZ, RZ, R3 ;  /* 0x000000fffffc7224 */ /* 0x000fe200078e0003 */
[----:B------:R-:W-:Y:S01]  /*1f630*/  MOV R112, R119 ;  /* 0x0000007700707202 */ /* 0x000fe20000000f00 */
[----:B------:R-:W-:Y:S02]  /*1f640*/  IMAD.MOV.U32 R2, RZ, RZ, R0 ;  /* 0x000000ffff027224 */ /* 0x000fe400078e0000 */
[----:B------:R-:W-:-:S07]  /*1f650*/  IMAD.MOV.U32 R140, RZ, RZ, R139 ;  /* 0x000000ffff8c7224 */ /* 0x000fce00078e008b */
.L_x_28815:
[----:B------:R-:W-:Y:S05]  /*1f660*/  BSYNC B1 ;  /* 0x0000000000017941 */ /* 0x000fea0003800000 */
.L_x_28813:
        /* <DEDUP_REMOVED lines=11> */
.L_x_28817:
[----:B------:R-:W-:Y:S01]  /*1f720*/  MOV R3, R252 ;  /* 0x000000fc00037202 */ /* 0x000fe20000000f00 */
[----:B------:R-:W-:Y:S01]  /*1f730*/  IMAD.MOV.U32 R0, RZ, RZ, R2 ;  /* 0x000000ffff007224 */ /* 0x000fe200078e0002 */
[----:B------:R-:W-:Y:S01]  /*1f740*/  MOV R139, R138 ;  /* 0x0000008a008b7202 */ /* 0x000fe20000000f00 */
[----:B------:R-:W-:-:S07]  /*1f750*/  IMAD.MOV.U32 R119, RZ, RZ, R118 ;  /* 0x000000ffff777224 */ /* 0x000fce00078e0076 */
.L_x_28818:
[----:B------:R-:W-:Y:S05]  /*1f760*/  BSYNC B1 ;  /* 0x0000000000017941 */ /* 0x000fea0003800000 */
.L_x_28816:
        /* <DEDUP_REMOVED lines=11> */
.L_x_28820:
[----:B------:R-:W-:Y:S01]  /*1f820*/  IMAD.MOV.U32 R252, RZ, RZ, R3 ;  /* 0x000000fffffc7224 */ /* 0x000fe200078e0003 */
[----:B------:R-:W-:Y:S01]  /*1f830*/  MOV R2, R0 ;  /* 0x0000000000027202 */ /* 0x000fe20000000f00 */
[----:B------:R-:W-:Y:S02]  /*1f840*/  IMAD.MOV.U32 R118, RZ, RZ, R117 ;  /* 0x000000ffff767224 */ /* 0x000fe400078e0075 */
[----:B------:R-:W-:-:S07]  /*1f850*/  IMAD.MOV.U32 R138, RZ, RZ, R137 ;  /* 0x000000ffff8a7224 */ /* 0x000fce00078e0089 */
.L_x_28821:
[----:B------:R-:W-:Y:S05]  /*1f860*/  BSYNC B1 ;  /* 0x0000000000017941 */ /* 0x000fea0003800000 */
.L_x_28819:
        /* <DEDUP_REMOVED lines=11> */
.L_x_28823:
[----:B------:R-:W-:Y:S01]  /*1f920*/  IMAD.MOV.U32 R3, RZ, RZ, R252 ;  /* 0x000000ffff037224 */ /* 0x000fe200078e00fc */
[----:B------:R-:W-:Y:S01]  /*1f930*/  MOV R117, R116 ;  /* 0x0000007400757202 */ /* 0x000fe20000000f00 */
[----:B------:R-:W-:Y:S02]  /*1f940*/  IMAD.MOV.U32 R0, RZ, RZ, R2 ;  /* 0x000000ffff007224 */ /* 0x000fe400078e0002 */
[----:B------:R-:W-:-:S07]  /*1f950*/  IMAD.MOV.U32 R137, RZ, RZ, R136 ;  /* 0x000000ffff897224 */ /* 0x000fce00078e0088 */
.L_x_28824:
[----:B------:R-:W-:Y:S05]  /*1f960*/  BSYNC B1 ;  /* 0x0000000000017941 */ /* 0x000fea0003800000 */
.L_x_28822:
        /* <DEDUP_REMOVED lines=11> */
.L_x_28826:
[----:B------:R-:W-:Y:S01]  /*1fa20*/  MOV R252, R3 ;  /* 0x0000000300fc7202 */ /* 0x000fe20000000f00 */
[----:B------:R-:W-:Y:S01]  /*1fa30*/  IMAD.MOV.U32 R2, RZ, RZ, R0 ;  /* 0x000000ffff027224 */ /* 0x000fe200078e0000 */
[----:B------:R-:W-:Y:S01]  /*1fa40*/  MOV R136, R135 ;  /* 0x0000008700887202 */ /* 0x000fe20000000f00 */
[----:B------:R-:W-:-:S07]  /*1fa50*/  IMAD.MOV.U32 R116, RZ, RZ, R123 ;  /* 0x000000ffff747224 */ /* 0x000fce00078e007b */
.L_x_28827:
[----:B------:R-:W-:Y:S05]  /*1fa60*/  BSYNC B1 ;  /* 0x0000000000017941 */ /* 0x000fea0003800000 */
.L_x_28825:
        /* <DEDUP_REMOVED lines=11> */
.L_x_28829:
[----:B------:R-:W-:Y:S01]  /*1fb20*/  IMAD.MOV.U32 R3, RZ, RZ, R252 ;  /* 0x000000ffff037224 */ /* 0x000fe200078e00fc */
[----:B------:R-:W-:Y:S01]  /*1fb30*/  MOV R0, R2 ;  /* 0x0000000200007202 */ /* 0x000fe20000000f00 */
[----:B------:R-:W-:Y:S02]  /*1fb40*/  IMAD.MOV.U32 R123, RZ, RZ, R122 ;  /* 0x000000ffff7b7224 */ /* 0x000fe400078e007a */
[----:B------:R-:W-:-:S07]  /*1fb50*/  IMAD.MOV.U32 R135, RZ, RZ, R134 ;  /* 0x000000ffff877224 */ /* 0x000fce00078e0086 */
.L_x_28830:
[----:B------:R-:W-:Y:S05]  /*1fb60*/  BSYNC B1 ;  /* 0x0000000000017941 */ /* 0x000fea0003800000 */
.L_x_28828:
        /* <DEDUP_REMOVED lines=11> */
.L_x_28832:
[----:B------:R-:W-:Y:S01]  /*1fc20*/  IMAD.MOV.U32 R252, RZ, RZ, R3 ;  /* 0x000000fffffc7224 */ /* 0x000fe200078e0003 */
[----:B------:R-:W-:Y:S01]  /*1fc30*/  MOV R122, R121 ;  /* 0x00000079007a7202 */ /* 0x000fe20000000f00 */
[----:B------:R-:W-:Y:S02]  /*1fc40*/  IMAD.MOV.U32 R2, RZ, RZ, R0 ;  /* 0x000000ffff027224 */ /* 0x000fe400078e0000 */
[----:B------:R-:W-:-:S07]  /*1fc50*/  IMAD.MOV.U32 R134, RZ, RZ, R133 ;  /* 0x000000ffff867224 */ /* 0x000fce00078e0085 */
.L_x_28833:
[----:B------:R-:W-:Y:S05]  /*1fc60*/  BSYNC B1 ;  /* 0x0000000000017941 */ /* 0x000fea0003800000 */
.L_x_28831:
        /* <DEDUP_REMOVED lines=11> */
.L_x_28835:
[----:B------:R-:W-:Y:S01]  /*1fd20*/  MOV R3, R252 ;  /* 0x000000fc00037202 */ /* 0x000fe20000000f00 */
[----:B------:R-:W-:Y:S01]  /*1fd30*/  IMAD.MOV.U32 R0, RZ, RZ, R2 ;  /* 0x000000ffff007224 */ /* 0x000fe200078e0002 */
[----:B------:R-:W-:Y:S01]  /*1fd40*/  MOV R133, R132 ;  /* 0x0000008400857202 */ /* 0x000fe20000000f00 */
[----:B------:R-:W-:-:S07]  /*1fd50*/  IMAD.MOV.U32 R121, RZ, RZ, R120 ;  /* 0x000000ffff797224 */ /* 0x000fce00078e0078 */
.L_x_28836:
[----:B------:R-:W-:Y:S05]  /*1fd60*/  BSYNC B1 ;  /* 0x0000000000017941 */ /* 0x000fea0003800000 */
.L_x_28834:
        /* <DEDUP_REMOVED lines=11> */
.L_x_28838:
[----:B------:R-:W-:Y:S01]  /*1fe20*/  IMAD.MOV.U32 R252, RZ, RZ, R3 ;  /* 0x000000fffffc7224 */ /* 0x000fe200078e0003 */
[----:B------:R-:W-:Y:S01]  /*1fe30*/  MOV R2, R0 ;  /* 0x0000000000027202 */ /* 0x000fe20000000f00 */
[----:B------:R-:W-:Y:S02]  /*1fe40*/  IMAD.MOV.U32 R120, RZ, RZ, R127 ;  /* 0x000000ffff787224 */ /* 0x000fe400078e007f */
[----:B------:R-:W-:-:S07]  /*1fe50*/  IMAD.MOV.U32 R132, RZ, RZ, R131 ;  /* 0x000000ffff847224 */ /* 0x000fce00078e0083 */
.L_x_28839:
[----:B------:R-:W-:Y:S05]  /*1fe60*/  BSYNC B1 ;  /* 0x0000000000017941 */ /* 0x000fea0003800000 */
.L_x_28837:
        /* <DEDUP_REMOVED lines=11> */
.L_x_28841:
[----:B------:R-:W-:Y:S01]  /*1ff20*/  IMAD.MOV.U32 R3, RZ, RZ, R252 ;  /* 0x000000ffff037224 */ /* 0x000fe200078e00fc */
[----:B------:R-:W-:Y:S01]  /*1ff30*/  MOV R127, R126 ;  /* 0x0000007e007f7202 */ /* 0x000fe20000000f00 */
[----:B------:R-:W-:Y:S02]  /*1ff40*/  IMAD.MOV.U32 R0, RZ, RZ, R2 ;  /* 0x000000ffff007224 */ /* 0x000fe400078e0002 */
[----:B------:R-:W-:-:S07]  /*1ff50*/  IMAD.MOV.U32 R131, RZ, RZ, R130 ;  /* 0x000000ffff837224 */ /* 0x000fce00078e0082 */
.L_x_28842:
[----:B------:R-:W-:Y:S05]  /*1ff60*/  BSYNC B1 ;  /* 0x0000000000017941 */ /* 0x000fea0003800000 */
.L_x_28840:
        /* <DEDUP_REMOVED lines=11> */
.L_x_28844:
[----:B------:R0:W-:Y:S01]  /*20020*/  STL [R1+0x830], R3 ;  /* 0x0008300301007387 */ /* 0x0001e20000100800 */
[----:B------:R-:W-:Y:S01]  /*20030*/  IMAD.MOV.U32 R2, RZ, RZ, R0 ;  /* 0x000000ffff027224 */ /* 0x000fe200078e0000 */
[----:B------:R-:W-:Y:S01]  /*20040*/  MOV R126, R125 ;  /* 0x0000007d007e7202 */ /* 0x000fe20000000f00 */
[----:B------:R-:W-:-:S07]  /*20050*/  IMAD.MOV.U32 R130, RZ, RZ, R129 ;  /* 0x000000ffff827224 */ /* 0x000fce00078e0081 */
.L_x_28845:
[----:B------:R-:W-:Y:S05]  /*20060*/  BSYNC B1 ;  /* 0x0000000000017941 */ /* 0x000fea0003800000 */
.L_x_28843:
[----:B0-----:R0:W5:Y:S01]  /*20070*/  LDL R3, [R1+0x830] ;  /* 0x0008300001037983 */ /* 0x0011620000100800 */
[----:B------:R-:W-:Y:S01]  /*20080*/  FSETP.GT.FTZ.AND P0, PT, R2, R128, PT ;  /* 0x000000800200720b */ /* 0x000fe20003f14000 */
[----:B------:R-:W-:Y:S03]  /*20090*/  BSSY B1, `(.L_x_28846) ;  /* 0x000000e000017945 */ /* 0x000fe60003800000 */
[----:B------:R-:W-:-:S13]  /*200a0*/  ISETP.EQ.OR P0, PT, R124, -0x1, P0 ;  /* 0xffffffff7c00780c */ /* 0x000fda0000702670 */
[----:B0-----:R-:W-:Y:S05]  /*200b0*/  @P0 BRA `(.L_x_28847) ;  /* 0x00000000001c0947 */ /* 0x001fea0003800000 */
[-C--:B------:R-:W-:Y:S01]  /*200c0*/  FSETP.NEU.FTZ.AND P0, PT, R2, R128.reuse, PT ;  /* 0x000000800200720b */ /* 0x080fe20003f1d000 */
[----:B------:R-:W-:Y:S01]  /*200d0*/  IMAD.MOV.U32 R252, RZ, RZ, R124 ;  /* 0x000000fffffc7224 */ /* 0x000fe200078e007c */
[----:B------:R-:W-:Y:S01]  /*200e0*/  MOV R0, R128 ;  /* 0x0000008000007202 */ /* 0x000fe20000000f00 */
[----:B-----5:R-:W-:Y:S01]  /*200f0*/  IMAD.MOV.U32 R125, RZ, RZ, R3 ;  /* 0x000000ffff7d7224 */ /* 0x020fe200078e0003 */
[----:B------:R-:W-:Y:S01]  /*20100*/  ISETP.GE.OR P0, PT, R3, R124, P0 ;  /* 0x0000007c0300720c */ /* 0x000fe20000706670 */
[----:B------:R-:W-:-:S12]  /*20110*/  IMAD.MOV.U32 R129, RZ, RZ, R2 ;  /* 0x000000ffff817224 */ /* 0x000fd800078e0002 */
[----:B------:R-:W-:Y:S05]  /*20120*/  @P0 BRA `(.L_x_28848) ;  /* 0x0000000000100947 */ /* 0x000fea0003800000 */
.L_x_28847:
[----:B-----5:R-:W-:Y:S01]  /*20130*/  MOV R252, R3 ;  /* 0x0000000300fc7202 */ /* 0x020fe20000000f00 */
[----:B------:R-:W-:Y:S01]  /*20140*/  IMAD.MOV.U32 R0, RZ, RZ, R2 ;  /* 0x000000ffff007224 */ /* 0x000fe200078e0002 */
[----:B------:R-:W-:Y:S01]  /*20150*/  MOV R129, R128 ;  /* 0x0000008000817202 */ /* 0x000fe20000000f00 */
[----:B------:R-:W-:-:S07]  /*20160*/  IMAD.MOV.U32 R125, RZ, RZ, R124 ;  /* 0x000000ffff7d7224 */ /* 0x000fce00078e007c */
.L_x_28848:
[----:B------:R-:W-:Y:S05]  /*20170*/  BSYNC B1 ;  /* 0x0000000000017941 */ /* 0x000fea0003800000 */
.L_x_28846:
        /* <DEDUP_REMOVED lines=14> */
.L_x_28850:
[----:B------:R0:W5:Y:S01]  /*20260*/  LDL.LU R124, [R1+0x82c] ;  /* 0x00082c00017c7983 */ /* 0x0001620000300800 */
[----:B------:R-:W-:-:S03]  /*20270*/  IMAD.MOV.U32 R3, RZ, RZ, R0 ;  /* 0x000000ffff037224 */ /* 0x000fc600078e0000 */
[----:B------:R0:W-:Y:S01]  /*20280*/  STL [R1+0x830], R252 ;  /* 0x000830fc01007387 */ /* 0x0001e20000100800 */
[----:B------:R-:W-:-:S07]  /*20290*/  MOV R128, R2 ;  /* 0x0000000200807202 */ /* 0x000fce0000000f00 */
.L_x_28851:
[----:B------:R-:W-:Y:S05]  /*202a0*/  BSYNC B1 ;  /* 0x0000000000017941 */ /* 0x000fea0003800000 */
.L_x_28849:
        /* <DEDUP_REMOVED lines=16> */
.L_x_28853:
[----:B------:R-:W-:Y:S01]  /*203b0*/  MOV R2, R3 ;  /* 0x0000000300027202 */ /* 0x000fe20000000f00 */
[----:B0-----:R0:W5:Y:S04]  /*203c0*/  LDL.LU R252, [R1+0x830] ;  /* 0x0008300001fc7983 */ /* 0x0011680000300800 */
[----:B------:R-:W3:Y:S04]  /*203d0*/  LDL.LU R3, [R1+0x828] ;  /* 0x0008280001037983 */ /* 0x000ee80000300800 */
[----:B------:R0:W-:Y:S04]  /*203e0*/  STL [R1+0x81c], R0 ;  /* 0x00081c0001007387 */ /* 0x0001e80000100800 */
[----:B---3--:R0:W-:Y:S02]  /*203f0*/  STL [R1+0x82c], R3 ;  /* 0x00082c0301007387 */ /* 0x0081e40000100800 */
.L_x_28854:
[----:B------:R-:W-:Y:S05]  /*20400*/  BSYNC B1 ;  /* 0x0000000000017941 */ /* 0x000fea0003800000 */
.L_x_28852:
        /* <DEDUP_REMOVED lines=11> */
.L_x_28856:
[----:B-----5:R-:W-:Y:S02]  /*204c0*/  IMAD.MOV.U32 R3, RZ, RZ, R252 ;  /* 0x000000ffff037224 */ /* 0x020fe400078e00fc */
[----:B------:R-:W-:Y:S01]  /*204d0*/  IMAD.MOV.U32 R0, RZ, RZ, R2 ;  /* 0x000000ffff007224 */ /* 0x000fe200078e0002 */
[----:B------:R-:W3:Y:S04]  /*204e0*/  LDL.LU R252, [R1+0x824] ;  /* 0x0008240001fc7983 */ /* 0x000ee80000300800 */
[----:B------:R-:W4:Y:S04]  /*204f0*/  LDL.LU R2, [R1+0x814] ;  /* 0x0008140001027983 */ /* 0x000f280000300800 */
[----:B---3--:R0:W-:Y:S04]  /*20500*/  STL [R1+0x828], R252 ;  /* 0x000828fc01007387 */ /* 0x0081e80000100800 */
[----:B----4-:R0:W-:Y:S02]  /*20510*/  STL [R1+0x818], R2 ;  /* 0x0008180201007387 */ /* 0x0101e40000100800 */
.L_x_28857:
[----:B------:R-:W-:Y:S05]  /*20520*/  BSYNC B1 ;  /* 0x0000000000017941 */ /* 0x000fea0003800000 */
.L_x_28855:
        /* <DEDUP_REMOVED lines=11> */
[----:B0-----:R-:W-:-:S08]  /*205e0*/  MOV R252, R2 ;  /* 0x0000000200fc7202 */ /* 0x001fd00000000f00 */
[----:B------:R-:W-:Y:S05]  /*205f0*/  @P0 BRA `(.L_x_28860) ;  /* 0x00000000001c0947 */ /* 0x000fea0003800000 */
.L_x_28859:
[----:B------:R-:W3:Y:S04]  /*20600*/  LDL.LU R252, [R1+0x820] ;  /* 0x0008200001fc7983 */ /* 0x000ee80000300800 */
[----:B------:R-:W-:Y:S04]  /*20610*/  STL [R1+0x830], R3 ;  /* 0x0008300301007387 */ /* 0x000fe80000100800 */
[----:B------:R-:W-:Y:S04]  /*20620*/  STL [R1+0x814], R2 ;  /* 0x0008140201007387 */ /* 0x000fe80000100800 */
[----:B------:R-:W-:Y:S04]  /*20630*/  STL [R1+0x820], R3 ;  /* 0x0008200301007387 */ /* 0x000fe80000100800 */
[----:B------:R-:W-:Y:S04]  /*20640*/  STL [R1+0x810], R0 ;  /* 0x0008100001007387 */ /* 0x000fe80000100800 */
[----:B---3--:R0:W-:Y:S02]  /*20650*/  STL [R1+0x824], R252 ;  /* 0x000824fc01007387 */ /* 0x0081e40000100800 */
[----:B0-----:R-:W-:-:S07]  /*20660*/  IMAD.MOV.U32 R252, RZ, RZ, R0 ;  /* 0x000000fffffc7224 */ /* 0x001fce00078e0000 */
.L_x_28860:
[----:B------:R-:W-:Y:S05]  /*20670*/  BSYNC B1 ;  /* 0x0000000000017941 */ /* 0x000fea0003800000 */
.L_x_28858:
        /* <DEDUP_REMOVED lines=11> */
.L_x_28479:
[----:B------:R-:W-:Y:S05]  /*20730*/  BSYNC B0 ;  /* 0x0000000000007941 */ /* 0x000fea0003800000 */
.L_x_28478:
        /* <DEDUP_REMOVED lines=422> */
.L_x_29245:
        /* <DEDUP_REMOVED lines=13> */
[----:B------:R-:W-:Y:S01]  /*22270*/  @!P2 IMAD.MOV.U32 R251, RZ, RZ, R0 ;  /* 0x000000fffffba224 */ /* 0x000fe200078e0000 */
[----:B------:R-:W-:-:S04]  /*22280*/  @!P2 MOV R7, R2 ;  /* 0x000000020007a202 */ /* 0x000fc80000000f00 */
        /* <DEDUP_REMOVED lines=8> */
.L_x_28865:
[----:B------:R-:W-:Y:S01]  /*22310*/  MOV R3, R7 ;  /* 0x0000000700037202 */ /* 0x000fe20000000f00 */
[----:B------:R-:W-:Y:S01]  /*22320*/  IMAD.MOV.U32 R0, RZ, RZ, R251 ;  /* 0x000000ffff007224 */ /* 0x000fe200078e00fb */
[----:B------:R-:W-:Y:S01]  /*22330*/  MOV R251, R250 ;  /* 0x000000fa00fb7202 */ /* 0x000fe20000000f00 */
[----:B------:R-:W-:-:S07]  /*22340*/  IMAD.MOV.U32 R7, RZ, RZ, R6 ;  /* 0x000000ffff077224 */ /* 0x000fce00078e0006 */
.L_x_28866:
[----:B------:R-:W-:Y:S05]  /*22350*/  BSYNC B1 ;  /* 0x0000000000017941 */ /* 0x000fea0003800000 */
.L_x_28864:
        /* <DEDUP_REMOVED lines=11> */
.L_x_28868:
[----:B------:R-:W-:Y:S01]  /*22410*/  IMAD.MOV.U32 R252, RZ, RZ, R3 ;  /* 0x000000fffffc7224 */ /* 0x000fe200078e0003 */
[----:B------:R-:W-:Y:S01]  /*22420*/  MOV R2, R0 ;  /* 0x0000000000027202 */ /* 0x000fe20000000f00 */
[----:B------:R-:W-:Y:S02]  /*22430*/  IMAD.MOV.U32 R6, RZ, RZ, R5 ;  /* 0x000000ffff067224 */ /* 0x000fe400078e0005 */
[----:B------:R-:W-:-:S07]  /*22440*/  IMAD.MOV.U32 R250, RZ, RZ, R249 ;  /* 0x000000fffffa7224 */ /* 0x000fce00078e00f9 */
.L_x_28869:
[----:B------:R-:W-:Y:S05]  /*22450*/  BSYNC B1 ;  /* 0x0000000000017941 */ /* 0x000fea0003800000 */
.L_x_28867:
        /* <DEDUP_REMOVED lines=11> */
.L_x_28871:
[----:B------:R-:W-:Y:S01]  /*22510*/  IMAD.MOV.U32 R3, RZ, RZ, R252 ;  /* 0x000000ffff037224 */ /* 0x000fe200078e00fc */
[----:B------:R-:W-:Y:S01]  /*22520*/  MOV R5, R4 ;  /* 0x0000000400057202 */ /* 0x000fe20000000f00 */
[----:B------:R-:W-:Y:S02]  /*22530*/  IMAD.MOV.U32 R0, RZ, RZ, R2 ;  /* 0x000000ffff007224 */ /* 0x000fe400078e0002 */
[----:B------:R-:W-:-:S07]  /*22540*/  IMAD.MOV.U32 R249, RZ, RZ, R248 ;  /* 0x000000fffff97224 */ /* 0x000fce00078e00f8 */
.L_x_28872:
[----:B------:R-:W-:Y:S05]  /*22550*/  BSYNC B1 ;  /* 0x0000000000017941 */ /* 0x000fea0003800000 */
.L_x_28870:
        /* <DEDUP_REMOVED lines=11> */
.L_x_28874:
[----:B------:R-:W-:Y:S01]  /*22610*/  MOV R252, R3 ;  /* 0x0000000300fc7202 */ /* 0x000fe20000000f00 */
[----:B------:R-:W-:Y:S01]  /*22620*/  IMAD.MOV.U32 R2, RZ, RZ, R0 ;  /* 0x000000ffff027224 */ /* 0x000fe200078e0000 */
[----:B------:R-:W-:Y:S01]  /*22630*/  MOV R248, R247 ;  /* 0x000000f700f87202 */ /* 0x000fe20000000f00 */
[----:B------:R-:W-:-:S07]  /*22640*/  IMAD.MOV.U32 R4, RZ, RZ, R11 ;  /* 0x000000ffff047224 */ /* 0x000fce00078e000b */
.L_x_28875:
[----:B------:R-:W-:Y:S05]  /*22650*/  BSYNC B1 ;  /* 0x0000000000017941 */ /* 0x000fea0003800000 */
.L_x_28873:
        /* <DEDUP_REMOVED lines=11> */
.L_x_28877:
[----:B------:R-:W-:Y:S01]  /*22710*/  IMAD.MOV.U32 R3, RZ, RZ, R252 ;  /* 0x000000ffff037224 */ /* 0x000fe200078e00fc */
[----:B------:R-:W-:Y:S01]  /*22720*/  MOV R0, R2 ;  /* 0x0000000200007202 */ /* 0x000fe20000000f00 */
[----:B------:R-:W-:Y:S02]  /*22730*/  IMAD.MOV.U32 R11, RZ, RZ, R10 ;  /* 0x000000ffff0b7224 */ /* 0x000fe400078e000a */
[----:B------:R-:W-:-:S07]  /*22740*/  IMAD.MOV.U32 R247, RZ, RZ, R246 ;  /* 0x000000fffff77224 */ /* 0x000fce00078e00f6 */
.L_x_28878:
[----:B------:R-:W-:Y:S05]  /*22750*/  BSYNC B1 ;  /* 0x0000000000017941 */ /* 0x000fea0003800000 */
.L_x_28876:
        /* <DEDUP_REMOVED lines=11> */
.L_x_28880:
[----:B------:R-:W-:Y:S01]  /*22810*/  IMAD.MOV.U32 R252, RZ, RZ, R3 ;  /* 0x000000fffffc7224 */ /* 0x000fe200078e0003 */
[----:B------:R-:W-:Y:S01]  /*22820*/  MOV R10, R9 ;  /* 0x00000009000a7202 */ /* 0x000fe20000000f00 */
[----:B------:R-:W-:Y:S02]  /*22830*/  IMAD.MOV.U32 R2, RZ, RZ, R0 ;  /* 0x000000ffff027224 */ /* 0x000fe400078e0000 */
[----:B------:R-:W-:-:S07]  /*22840*/  IMAD.MOV.U32 R246, RZ, RZ, R245 ;  /* 0x000000fffff67224 */ /* 0x000fce00078e00f5 */
.L_x_28881:
[----:B------:R-:W-:Y:S05]  /*22850*/  BSYNC B1 ;  /* 0x0000000000017941 */ /* 0x000fea0003800000 */
.L_x_28879:
        /* <DEDUP_REMOVED lines=11> */
.L_x_28883:
[----:B------:R-:W-:Y:S01]  /*22910*/  MOV R3, R252 ;  /* 0x000000fc00037202 */ /* 0x000fe20000000f00 */
[----:B------:R-:W-:Y:S01]  /*22920*/  IMAD.MOV.U32 R0, RZ, RZ, R2 ;  /* 0x000000ffff007224 */ /* 0x000fe200078e0002 */
[----:B------:R-:W-:Y:S01]  /*22930*/  MOV R245, R244 ;  /* 0x000000f400f57202 */ /* 0x000fe20000000f00 */
[----:B------:R-:W-:-:S07]  /*22940*/  IMAD.MOV.U32 R9, RZ, RZ, R8 ;  /* 0x000000ffff097224 */ /* 0x000fce00078e0008 */
.L_x_28884:
[----:B------:R-:W-:Y:S05]  /*22950*/  BSYNC B1 ;  /* 0x0000000000017941 */ /* 0x000fea0003800000 */
.L_x_28882:
        /* <DEDUP_REMOVED lines=11> */
.L_x_28886:
[----:B------:R-:W-:Y:S01]  /*22a10*/  IMAD.MOV.U32 R252, RZ, RZ, R3 ;  /* 0x000000fffffc7224 */ /* 0x000fe200078e0003 */
[----:B------:R-:W-:Y:S01]  /*22a20*/  MOV R2, R0 ;  /* 0x0000000000027202 */ /* 0x000fe20000000f00 */
[----:B------:R-:W-:Y:S02]  /*22a30*/  IMAD.MOV.U32 R8, RZ, RZ, R15 ;  /* 0x000000ffff087224 */ /* 0x000fe400078e000f */
[----:B------:R-:W-:-:S07]  /*22a40*/  IMAD.MOV.U32 R244, RZ, RZ, R243 ;  /* 0x000000fffff47224 */ /* 0x000fce00078e00f3 */
.L_x_28887:
[----:B------:R-:W-:Y:S05]  /*22a50*/  BSYNC B1 ;  /* 0x0000000000017941 */ /* 0x000fea0003800000 */
.L_x_28885:
        /* <DEDUP_REMOVED lines=11> */
.L_x_28889:
[----:B------:R-:W-:Y:S01]  /*22b10*/  IMAD.MOV.U32 R3, RZ, RZ, R252 ;  /* 0x000000ffff037224 */ /* 0x000fe200078e00fc */
[----:B------:R-:W-:Y:S01]  /*22b20*/  MOV R15, R14 ;  /* 0x0000000e000f7202 */ /* 0x000fe20000000f00 */
[----:B------:R-:W-:Y:S02]  /*22b30*/  IMAD.MOV.U32 R0, RZ, RZ, R2 ;  /* 0x000000ffff007224 */ /* 0x000fe400078e0002 */
[----:B------:R-:W-:-:S07]  /*22b40*/  IMAD.MOV.U32 R243, RZ, RZ, R242 ;  /* 0x000000fffff37224 */ /* 0x000fce00078e00f2 */
.L_x_28890:
[----:B------:R-:W-:Y:S05]  /*22b50*/  BSYNC B1 ;  /* 0x0000000000017941 */ /* 0x000fea0003800000 */
.L_x_28888:
        /* <DEDUP_REMOVED lines=11> */
.L_x_28892:
[----:B------:R-:W-:Y:S01]  /*22c10*/  MOV R252, R3 ;  /* 0x0000000300fc7202 */ /* 0x000fe20000000f00 */
[----:B------:R-:W-:Y:S01]  /*22c20*/  IMAD.MOV.U32 R2, RZ, RZ, R0 ;  /* 0x000000ffff027224 */ /* 0x000fe200078e0000 */
[----:B------:R-:W-:Y:S01]  /*22c30*/  MOV R242, R241 ;  /* 0x000000f100f27202 */ /* 0x000fe20000000f00 */
[----:B------:R-:W-:-:S07]  /*22c40*/  IMAD.MOV.U32 R14, RZ, RZ, R13 ;  /* 0x000000ffff0e7224 */ /* 0x000fce00078e000d */
.L_x_28893:
[----:B------:R-:W-:Y:S05]  /*22c50*/  BSYNC B1 ;  /* 0x0000000000017941 */ /* 0x000fea0003800000 */
.L_x_28891:
        /* <DEDUP_REMOVED lines=11> */
.L_x_28895:
[----:B------:R-:W-:Y:S01]  /*22d10*/  IMAD.MOV.U32 R3, RZ, RZ, R252 ;  /* 0x000000ffff037224 */ /* 0x000fe200078e00fc */
[----:B------:R-:W-:Y:S01]  /*22d20*/  MOV R0, R2 ;  /* 0x0000000200007202 */ /* 0x000fe20000000f00 */
[----:B------:R-:W-:Y:S02]  /*22d30*/  IMAD.MOV.U32 R13, RZ, RZ, R12 ;  /* 0x000000ffff0d7224 */ /* 0x000fe400078e000c */
[----:B------:R-:W-:-:S07]  /*22d40*/  IMAD.MOV.U32 R241, RZ, RZ, R240 ;  /* 0x000000fffff17224 */ /* 0x000fce00078e00f0 */
.L_x_28896:
[----:B------:R-:W-:Y:S05]  /*22d50*/  BSYNC B1 ;  /* 0x0000000000017941 */ /* 0x000fea0003800000 */
.L_x_28894:
        /* <DEDUP_REMOVED lines=11> */
.L_x_28898:
[----:B------:R-:W-:Y:S01]  /*22e10*/  IMAD.MOV.U32 R252, RZ, RZ, R3 ;  /* 0x000000fffffc7224 */ /* 0x000fe200078e0003 */
[----:B------:R-:W-:Y:S01]  /*22e20*/  MOV R12, R19 ;  /* 0x00000013000c7202 */ /* 0x000fe20000000f00 */
[----:B------:R-:W-:Y:S02]  /*22e30*/  IMAD.MOV.U32 R2, RZ, RZ, R0 ;  /* 0x000000ffff027224 */ /* 0x000fe400078e0000 */
[----:B------:R-:W-:-:S07]  /*22e40*/  IMAD.MOV.U32 R240, RZ, RZ, R239 ;  /* 0x000000fffff07224 */ /* 0x000fce00078e00ef */
.L_x_28899:
[----:B------:R-:W-:Y:S05]  /*22e50*/  BSYNC B1 ;  /* 0x0000000000017941 */ /* 0x000fea0003800000 */
.L_x_28897:
        /* <DEDUP_REMOVED lines=11> */
.L_x_28901:
[----:B------:R-:W-:Y:S01]  /*22f10*/  MOV R3, R252 ;  /* 0x000000fc00037202 */ /* 0x000fe20000000f00 */
[----:B------:R-:W-:Y:S01]  /*22f20*/  IMAD.MOV.U32 R0, RZ, RZ, R2 ;  /* 0x000000ffff007224 */ /* 0x000fe200078e0002 */
[----:B------:R-:W-:Y:S01]  /*22f30*/  MOV R239, R238 ;  /* 0x000000ee00ef7202 */ /* 0x000fe20000000f00 */
[----:B------:R-:W-:-:S07]  /*22f40*/  IMAD.MOV.U32 R19, RZ, RZ, R18 ;  /* 0x000000ffff137224 */ /* 0x000fce00078e0012 */
.L_x_28902:
[----:B------:R-:W-:Y:S05]  /*22f50*/  BSYNC B1 ;  /* 0x0000000000017941 */ /* 0x000fea0003800000 */
.L_x_28900:
        /* <DEDUP_REMOVED lines=11> */
.L_x_28904:
[----:B------:R-:W-:Y:S01]  /*23010*/  IMAD.MOV.U32 R252, RZ, RZ, R3 ;  /* 0x000000fffffc7224 */ /* 0x000fe200078e0003 */
[----:B------:R-:W-:Y:S01]  /*23020*/  MOV R2, R0 ;  /* 0x0000000000027202 */ /* 0x000fe20000000f00 */
[----:B------:R-:W-:Y:S02]  /*23030*/  IMAD.MOV.U32 R18, RZ, RZ, R17 ;  /* 0x000000ffff127224 */ /* 0x000fe400078e0011 */
[----:B------:R-:W-:-:S07]  /*23040*/  IMAD.MOV.U32 R238, RZ, RZ, R237 ;  /* 0x000000ffffee7224 */ /* 0x000fce00078e00ed */
.L_x_28905:
[----:B------:R-:W-:Y:S05]  /*23050*/  BSYNC B1 ;  /* 0x0000000000017941 */ /* 0x000fea0003800000 */
.L_x_28903:
        /* <DEDUP_REMOVED lines=11> */
.L_x_28907:
[----:B------:R-:W-:Y:S01]  /*23110*/  IMAD.MOV.U32 R3, RZ, RZ, R252 ;  /* 0x000000ffff037224 */ /* 0x000fe200078e00fc */
[----:B------:R-:W-:Y:S01]  /*23120*/  MOV R17, R16 ;  /* 0x0000001000117202 */ /* 0x000fe20000000f00 */
[----:B------:R-:W-:Y:S02]  /*23130*/  IMAD.MOV.U32 R0, RZ, RZ, R2 ;  /* 0x000000ffff007224 */ /* 0x000fe400078e0002 */
[----:B------:R-:W-:-:S07]  /*23140*/  IMAD.MOV.U32 R237, RZ, RZ, R236 ;  /* 0x000000ffffed7224 */ /* 0x000fce00078e00ec */
.L_x_28908:
[----:B------:R-:W-:Y:S05]  /*23150*/  BSYNC B1 ;  /* 0x0000000000017941 */ /* 0x000fea0003800000 */
.L_x_28906:
        /* <DEDUP_REMOVED lines=11> */
.L_x_28910:
[----:B------:R-:W-:Y:S01]  /*23210*/  MOV R252, R3 ;  /* 0x0000000300fc7202 */ /* 0x000fe20000000f00 */
[----:B------:R-:W-:Y:S01]  /*23220*/  IMAD.MOV.U32 R2, RZ, RZ, R0 ;  /* 0x000000ffff027224 */ /* 0x000fe200078e0000 */
[----:B------:R-:W-:Y:S01]  /*23230*/  MOV R236, R235 ;  /* 0x000000eb00ec7202 */ /* 0x000fe20000000f00 */
[----:B------:R-:W-:-:S07]  /*23240*/  IMAD.MOV.U32 R16, RZ, RZ, R23 ;  /* 0x000000ffff107224 */ /* 0x000fce00078e0017 */
.L_x_28911:
[----:B------:R-:W-:Y:S05]  /*23250*/  BSYNC B1 ;  /* 0x0000000000017941 */ /* 0x000fea0003800000 */
.L_x_28909:
        /* <DEDUP_REMOVED lines=11> */
.L_x_28913:
[----:B------:R-:W-:Y:S01]  /*23310*/  IMAD.MOV.U32 R3, RZ, RZ, R252 ;  /* 0x000000ffff037224 */ /* 0x000fe200078e00fc */
[----:B------:R-:W-:Y:S01]  /*23320*/  MOV R0, R2 ;  /* 0x0000000200007202 */ /* 0x000fe20000000f00 */
[----:B------:R-:W-:Y:S02]  /*23330*/  IMAD.MOV.U32 R23, RZ, RZ, R22 ;  /* 0x000000ffff177224 */ /* 0x000fe400078e0016 */
[----:B------:R-:W-:-:S07]  /*23340*/  IMAD.MOV.U32 R235, RZ, RZ, R234 ;  /* 0x000000ffffeb7224 */ /* 0x000fce00078e00ea */
.L_x_28914:
[----:B------:R-:W-:Y:S05]  /*23350*/  BSYNC B1 ;  /* 0x0000000000017941 */ /* 0x000fea0003800000 */
.L_x_28912:
        /* <DEDUP_REMOVED lines=11> */
.L_x_28916:
[----:B------:R-:W-:Y:S01]  /*23410*/  IMAD.MOV.U32 R252, RZ, RZ, R3 ;  /* 0x000000fffffc7224 */ /* 0x000fe200078e0003 */
[----:B------:R-:W-:Y:S01]  /*23420*/  MOV R22, R21 ;  /* 0x0000001500167202 */ /* 0x000fe20000000f00 */
[----:B------:R-:W-:Y:S02]  /*23430*/  IMAD.MOV.U32 R2, RZ, RZ, R0 ;  /* 0x000000ffff027224 */ /* 0x000fe400078e0000 */
[----:B------:R-:W-:-:S07]  /*23440*/  IMAD.MOV.U32 R234, RZ, RZ, R233 ;  /* 0x000000ffffea7224 */ /* 0x000fce00078e00e9 */
.L_x_28917:
[----:B------:R-:W-:Y:S05]  /*23450*/  BSYNC B1 ;  /* 0x0000000000017941 */ /* 0x000fea0003800000 */
.L_x_28915:
        /* <DEDUP_REMOVED lines=11> */
.L_x_28919:
[----:B------:R-:W-:Y:S01]  /*23510*/  MOV R3, R252 ;  /* 0x000000fc00037202 */ /* 0x000fe20000000f00 */
[----:B------:R-:W-:Y:S01]  /*23520*/  IMAD.MOV.U32 R0, RZ, RZ, R2 ;  /* 0x000000ffff007224 */ /* 0x000fe200078e0002 */
[----:B------:R-:W-:Y:S01]  /*23530*/  MOV R233, R232 ;  /* 0x000000e800e97202 */ /* 0x000fe20000000f00 */
[----:B------:R-:W-:-:S07]  /*23540*/  IMAD.MOV.U32 R21, RZ, RZ, R20 ;  /* 0x000000ffff157224 */ /* 0x000fce00078e0014 */
.L_x_28920:
[----:B------:R-:W-:Y:S05]  /*23550*/  BSYNC B1 ;  /* 0x0000000000017941 */ /* 0x000fea0003800000 */
.L_x_28918:
        /* <DEDUP_REMOVED lines=11> */
.L_x_28922:
[----:B------:R-:W-:Y:S01]  /*23610*/  IMAD.MOV.U32 R252, RZ, RZ, R3 ;  /* 0x000000fffffc7224 */ /* 0x000fe200078e0003 */
[----:B------:R-:W-:Y:S01]  /*23620*/  MOV R2, R0 ;  /* 0x0000000000027202 */ /* 0x000fe20000000f00 */
[----:B------:R-:W-:Y:S02]  /*23630*/  IMAD.MOV.U32 R20, RZ, RZ, R27 ;  /* 0x000000ffff147224 */ /* 0x000fe400078e001b */
[----:B------:R-:W-:-:S07]  /*23640*/  IMAD.MOV.U32 R232, RZ, RZ, R231 ;  /* 0x000000ffffe87224 */ /* 0x000fce00078e00e7 */
.L_x_28923:
[----:B------:R-:W-:Y:S05]  /*23650*/  BSYNC B1 ;  /* 0x0000000000017941 */ /* 0x000fea0003800000 */
.L_x_28921:
        /* <DEDUP_REMOVED lines=11> */
.L_x_28925:
[----:B------:R-:W-:Y:S01]  /*23710*/  IMAD.MOV.U32 R3, RZ, RZ, R252 ;  /* 0x000000ffff037224 */ /* 0x000fe200078e00fc */
[----:B------:R-:W-:Y:S01]  /*23720*/  MOV R27, R26 ;  /* 0x0000001a001b7202 */ /* 0x000fe20000000f00 */
[----:B------:R-:W-:Y:S02]  /*23730*/  IMAD.MOV.U32 R0, RZ, RZ, R2 ;  /* 0x000000ffff007224 */ /* 0x000fe400078e0002 */
[----:B------:R-:W-:-:S07]  /*23740*/  IMAD.MOV.U32 R231, RZ, RZ, R230 ;  /* 0x000000ffffe77224 */ /* 0x000fce00078e00e6 */
.L_x_28926:
[----:B------:R-:W-:Y:S05]  /*23750*/  BSYNC B1 ;  /* 0x0000000000017941 */ /* 0x000fea0003800000 */
.L_x_28924:
        /* <DEDUP_REMOVED lines=11> */
.L_x_28928:
[----:B------:R-:W-:Y:S01]  /*23810*/  MOV R252, R3 ;  /* 0x0000000300fc7202 */ /* 0x000fe20000000f00 */
[----:B------:R-:W-:Y:S01]  /*23820*/  IMAD.MOV.U32 R2, RZ, RZ, R0 ;  /* 0x000000ffff027224 */ /* 0x000fe200078e0000 */
[----:B------:R-:W-:Y:S01]  /*23830*/  MOV R230, R229 ;  /* 0x000000e500e67202 */ /* 0x000fe20000000f00 */
[----:B------:R-:W-:-:S07]  /*23840*/  IMAD.MOV.U32 R26, RZ, RZ, R25 ;  /* 0x000000ffff1a7224 */ /* 0x000fce00078e0019 */
.L_x_28929:
[----:B------:R-:W-:Y:S05]  /*23850*/  BSYNC B1 ;  /* 0x0000000000017941 */ /* 0x000fea0003800000 */
.L_x_28927:
        /* <DEDUP_REMOVED lines=11> */
.L_x_28931:
[----:B------:R-:W-:Y:S01]  /*23910*/  IMAD.MOV.U32 R3, RZ, RZ, R252 ;  /* 0x000000ffff037224 */ /* 0x000fe200078e00fc */
[----:B------:R-:W-:Y:S01]  /*23920*/  MOV R0, R2 ;  /* 0x0000000200007202 */ /* 0x000fe20000000f00 */
[----:B------:R-:W-:Y:S02]  /*23930*/  IMAD.MOV.U32 R25, RZ, RZ, R24 ;  /* 0x000000ffff197224 */ /* 0x000fe400078e0018 */
[----:B------:R-:W-:-:S07]  /*23940*/  IMAD.MOV.U32 R229, RZ, RZ, R228 ;  /* 0x000000ffffe57224 */ /* 0x000fce00078e00e4 */
.L_x_28932:
[----:B------:R-:W-:Y:S05]  /*23950*/  BSYNC B1 ;  /* 0x0000000000017941 */ /* 0x000fea0003800000 */
.L_x_28930:
        /* <DEDUP_REMOVED lines=11> */
.L_x_28934:
[----:B------:R-:W-:Y:S01]  /*23a10*/  IMAD.MOV.U32 R252, RZ, RZ, R3 ;  /* 0x000000fffffc7224 */ /* 0x000fe200078e0003 */
[----:B------:R-:W-:Y:S01]  /*23a20*/  MOV R24, R31 ;  /* 0x0000001f00187202 */ /* 0x000fe20000000f00 */
[----:B------:R-:W-:Y:S02]  /*23a30*/  IMAD.MOV.U32 R2, RZ, RZ, R0 ;  /* 0x000000ffff027224 */ /* 0x000fe400078e0000 */
[----:B------:R-:W-:-:S07]  /*23a40*/  IMAD.MOV.U32 R228, RZ, RZ, R227 ;  /* 0x000000ffffe47224 */ /* 0x000fce00078e00e3 */
.L_x_28935:
[----:B------:R-:W-:Y:S05]  /*23a50*/  BSYNC B1 ;  /* 0x0000000000017941 */ /* 0x000fea0003800000 */
.L_x_28933:
        /* <DEDUP_REMOVED lines=11> */
.L_x_28937:
[----:B------:R-:W-:Y:S01]  /*23b10*/  MOV R3, R252 ;  /* 0x000000fc00037202 */ /* 0x000fe20000000f00 */
[----:B------:R-:W-:Y:S01]  /*23b20*/  IMAD.MOV.U32 R0, RZ, RZ, R2 ;  /* 0x000000ffff007224 */ /* 0x000fe200078e0002 */
[----:B------:R-:W-:Y:S01]  /*23b30*/  MOV R227, R226 ;  /* 0x000000e200e37202 */ /* 0x000fe20000000f00 */
[----:B------:R-:W-:-:S07]  /*23b40*/  IMAD.MOV.U32 R31, RZ, RZ, R30 ;  /* 0x000000ffff1f7224 */ /* 0x000fce00078e001e */
.L_x_28938:
[----:B------:R-:W-:Y:S05]  /*23b50*/  BSYNC B1 ;  /* 0x0000000000017941 */ /* 0x000fea0003800000 */
.L_x_28936:
        /* <DEDUP_REMOVED lines=11> */
.L_x_28940:
[----:B------:R-:W-:Y:S01]  /*23c10*/  IMAD.MOV.U32 R252, RZ, RZ, R3 ;  /* 0x000000fffffc7224 */ /* 0x000fe200078e0003 */
[----:B------:R-:W-:Y:S01]  /*23c20*/  MOV R2, R0 ;  /* 0x0000000000027202 */ /* 0x000fe20000000f00 */
[----:B------:R-:W-:Y:S02]  /*23c30*/  IMAD.MOV.U32 R30, RZ, RZ, R29 ;  /* 0x000000ffff1e7224 */ /* 0x000fe400078e001d */
[----:B------:R-:W-:-:S07]  /*23c40*/  IMAD.MOV.U32 R226, RZ, RZ, R225 ;  /* 0x000000ffffe27224 */ /* 0x000fce00078e00e1 */
.L_x_28941:
[----:B------:R-:W-:Y:S05]  /*23c50*/  BSYNC B1 ;  /* 0x0000000000017941 */ /* 0x000fea0003800000 */
.L_x_28939:
        /* <DEDUP_REMOVED lines=11> */
.L_x_28943:
[----:B------:R-:W-:Y:S01]  /*23d10*/  IMAD.MOV.U32 R3, RZ, RZ, R252 ;  /* 0x000000ffff037224 */ /* 0x000fe200078e00fc */
[----:B------:R-:W-:Y:S01]  /*23d20*/  MOV R29, R28 ;  /* 0x0000001c001d7202 */ /* 0x000fe20000000f00 */
[----:B------:R-:W-:Y:S02]  /*23d30*/  IMAD.MOV.U32 R0, RZ, RZ, R2 ;  /* 0x000000ffff007224 */ /* 0x000fe400078e0002 */
[----:B------:R-:W-:-:S07]  /*23d40*/  IMAD.MOV.U32 R225, RZ, RZ, R224 ;  /* 0x000000ffffe17224 */ /* 0x000fce00078e00e0 */
.L_x_28944:
[----:B------:R-:W-:Y:S05]  /*23d50*/  BSYNC B1 ;  /* 0x0000000000017941 */ /* 0x000fea0003800000 */
.L_x_28942:
        /* <DEDUP_REMOVED lines=11> */
.L_x_28946:
[----:B------:R-:W-:Y:S01]  /*23e10*/  MOV R252, R3 ;  /* 0x0000000300fc7202 */ /* 0x000fe20000000f00 */
[----:B------:R-:W-:Y:S01]  /*23e20*/  IMAD.MOV.U32 R2, RZ, RZ, R0 ;  /* 0x000000ffff027224 */ /* 0x000fe200078e0000 */
[----:B------:R-:W-:Y:S01]  /*23e30*/  MOV R224, R223 ;  /* 0x000000df00e07202 */ /* 0x000fe20000000f00 */
[----:B------:R-:W-:-:S07]  /*23e40*/  IMAD.MOV.U32 R28, RZ, RZ, R35 ;  /* 0x000000ffff1c7224 */ /* 0x000fce00078e0023 */
.L_x_28947:
[----:B------:R-:W-:Y:S05]  /*23e50*/  BSYNC B1 ;  /* 0x0000000000017941 */ /* 0x000fea0003800000 */
.L_x_28945:
        /* <DEDUP_REMOVED lines=11> */
.L_x_28949:
[----:B------:R-:W-:Y:S01]  /*23f10*/  IMAD.MOV.U32 R3, RZ, RZ, R252 ;  /* 0x000000ffff037224 */ /* 0x000fe200078e00fc */
[----:B------:R-:W-:Y:S01]  /*23f20*/  MOV R0, R2 ;  /* 0x0000000200007202 */ /* 0x000fe20000000f00 */
[----:B------:R-:W-:Y:S02]  /*23f30*/  IMAD.MOV.U32 R35, RZ, RZ, R34 ;  /* 0x000000ffff237224 */ /* 0x000fe400078e0022 */
[----:B------:R-:W-:-:S07]  /*23f40*/  IMAD.MOV.U32 R223, RZ, RZ, R222 ;  /* 0x000000ffffdf7224 */ /* 0x000fce00078e00de */
.L_x_28950:
[----:B------:R-:W-:Y:S05]  /*23f50*/  BSYNC B1 ;  /* 0x0000000000017941 */ /* 0x000fea0003800000 */
.L_x_28948:
        /* <DEDUP_REMOVED lines=11> */
.L_x_28952:
[----:B------:R-:W-:Y:S01]  /*24010*/  IMAD.MOV.U32 R252, RZ, RZ, R3 ;  /* 0x000000fffffc7224 */ /* 0x000fe200078e0003 */
[----:B------:R-:W-:Y:S01]  /*24020*/  MOV R34, R33 ;  /* 0x0000002100227202 */ /* 0x000fe20000000f00 */
[----:B------:R-:W-:Y:S02]  /*24030*/  IMAD.MOV.U32 R2, RZ, RZ, R0 ;  /* 0x000000ffff027224 */ /* 0x000fe400078e0000 */
[----:B------:R-:W-:-:S07]  /*24040*/  IMAD.MOV.U32 R222, RZ, RZ, R221 ;  /* 0x000000ffffde7224 */ /* 0x000fce00078e00dd */
.L_x_28953:
[----:B------:R-:W-:Y:S05]  /*24050*/  BSYNC B1 ;  /* 0x0000000000017941 */ /* 0x000fea0003800000 */
.L_x_28951:
        /* <DEDUP_REMOVED lines=11> */
.L_x_28955:
[----:B------:R-:W-:Y:S01]  /*24110*/  MOV R3, R252 ;  /* 0x000000fc00037202 */ /* 0x000fe20000000f00 */
[----:B------:R-:W-:Y:S01]  /*24120*/  IMAD.MOV.U32 R0, RZ, RZ, R2 ;  /* 0x000000ffff007224 */ /* 0x000fe200078e0002 */
[----:B------:R-:W-:Y:S01]  /*24130*/  MOV R221, R220 ;  /* 0x000000dc00dd7202 */ /* 0x000fe20000000f00 */
[----:B------:R-:W-:-:S07]  /*24140*/  IMAD.MOV.U32 R33, RZ, RZ, R32 ;  /* 0x000000ffff217224 */ /* 0x000fce00078e0020 */
.L_x_28956:
[----:B------:R-:W-:Y:S05]  /*24150*/  BSYNC B1 ;  /* 0x0000000000017941 */ /* 0x000fea0003800000 */
.L_x_28954:
        /* <DEDUP_REMOVED lines=11> */
.L_x_28958:
[----:B------:R-:W-:Y:S01]  /*24210*/  IMAD.MOV.U32 R252, RZ, RZ, R3 ;  /* 0x000000fffffc7224 */ /* 0x000fe200078e0003 */
[----:B------:R-:W-:Y:S01]  /*24220*/  MOV R2, R0 ;  /* 0x0000000000027202 */ /* 0x000fe20000000f00 */
[----:B------:R-:W-:Y:S02]  /*24230*/  IMAD.MOV.U32 R32, RZ, RZ, R39 ;  /* 0x000000ffff207224 */ /* 0x000fe400078e0027 */
[----:B------:R-:W-:-:S07]  /*24240*/  IMAD.MOV.U32 R220, RZ, RZ, R219 ;  /* 0x000000ffffdc7224 */ /* 0x000fce00078e00db */
.L_x_28959:
[----:B------:R-:W-:Y:S05]  /*24250*/  BSYNC B1 ;  /* 0x0000000000017941 */ /* 0x000fea0003800000 */
.L_x_28957:
        /* <DEDUP_REMOVED lines=11> */
.L_x_28961:
[----:B------:R-:W-:Y:S01]  /*24310*/  IMAD.MOV.U32 R3, RZ, RZ, R252 ;  /* 0x000000ffff037224 */ /* 0x000fe200078e00fc */
[----:B------:R-:W-:Y:S01]  /*24320*/  MOV R39, R38 ;  /* 0x0000002600277202 */ /* 0x000fe20000000f00 */
[----:B------:R-:W-:Y:S02]  /*24330*/  IMAD.MOV.U32 R0, RZ, RZ, R2 ;  /* 0x000000ffff007224 */ /* 0x000fe400078e0002 */
[----:B------:R-:W-:-:S07]  /*24340*/  IMAD.MOV.U32 R219, RZ, RZ, R218 ;  /* 0x000000ffffdb7224 */ /* 0x000fce00078e00da */
.L_x_28962:
[----:B------:R-:W-:Y:S05]  /*24350*/  BSYNC B1 ;  /* 0x0000000000017941 */ /* 0x000fea0003800000 */
.L_x_28960:
        /* <DEDUP_REMOVED lines=11> */
.L_x_28964:
[----:B------:R-:W-:Y:S01]  /*24410*/  MOV R252, R3 ;  /* 0x0000000300fc7202 */ /* 0x000fe20000000f00 */
[----:B------:R-:W-:Y:S01]  /*24420*/  IMAD.MOV.U32 R2, RZ, RZ, R0 ;  /* 0x000000ffff027224 */ /* 0x000fe200078e0000 */
[----:B------:R-:W-:Y:S01]  /*24430*/  MOV R218, R217 ;  /* 0x000000d900da7202 */ /* 0x000fe20000000f00 */
[----:B------:R-:W-:-:S07]  /*24440*/  IMAD.MOV.U32 R38, RZ, RZ, R37 ;  /* 0x000000ffff267224 */ /* 0x000fce00078e0025 */
.L_x_28965:
[----:B------:R-:W-:Y:S05]  /*24450*/  BSYNC B1 ;  /* 0x0000000000017941 */ /* 0x000fea0003800000 */
.L_x_28963:
        /* <DEDUP_REMOVED lines=11> */
.L_x_28967:
[----:B------:R-:W-:Y:S01]  /*24510*/  IMAD.MOV.U32 R3, RZ, RZ, R252 ;  /* 0x000000ffff037224 */ /* 0x000fe200078e00fc */
[----:B------:R-:W-:Y:S01]  /*24520*/  MOV R0, R2 ;  /* 0x0000000200007202 */ /* 0x000fe20000000f00 */
[----:B------:R-:W-:Y:S02]  /*24530*/  IMAD.MOV.U32 R37, RZ, RZ, R36 ;  /* 0x000000ffff257224 */ /* 0x000fe400078e0024 */
[----:B------:R-:W-:-:S07]  /*24540*/  IMAD.MOV.U32 R217, RZ, RZ, R216 ;  /* 0x000000ffffd97224 */ /* 0x000fce00078e00d8 */
.L_x_28968:
[----:B------:R-:W-:Y:S05]  /*24550*/  BSYNC B1 ;  /* 0x0000000000017941 */ /* 0x000fea0003800000 */
.L_x_28966:
        /* <DEDUP_REMOVED lines=11> */
.L_x_28970:
[----:B------:R-:W-:Y:S01]  /*24610*/  IMAD.MOV.U32 R252, RZ, RZ, R3 ;  /* 0x000000fffffc7224 */ /* 0x000fe200078e0003 */
[----:B------:R-:W-:Y:S01]  /*24620*/  MOV R36, R43 ;  /* 0x0000002b00247202 */ /* 0x000fe20000000f00 */
[----:B------:R-:W-:Y:S02]  /*24630*/  IMAD.MOV.U32 R2, RZ, RZ, R0 ;  /* 0x000000ffff027224 */ /* 0x000fe400078e0000 */
[----:B------:R-:W-:-:S07]  /*24640*/  IMAD.MOV.U32 R216, RZ, RZ, R215 ;  /* 0x000000ffffd87224 */ /* 0x000fce00078e00d7 */
.L_x_28971:
[----:B------:R-:W-:Y:S05]  /*24650*/  BSYNC B1 ;  /* 0x0000000000017941 */ /* 0x000fea0003800000 */
.L_x_28969:
        /* <DEDUP_REMOVED lines=11> */
.L_x_28973:
[----:B------:R-:W-:Y:S01]  /*24710*/  MOV R3, R252 ;  /* 0x000000fc00037202 */ /* 0x000fe20000000f00 */
[----:B------:R-:W-:Y:S01]  /*24720*/  IMAD.MOV.U32 R0, RZ, RZ, R2 ;  /* 0x000000ffff007224 */ /* 0x000fe200078e0002 */
[----:B------:R-:W-:Y:S01]  /*24730*/  MOV R215, R214 ;  /* 0x000000d600d77202 */ /* 0x000fe20000000f00 */
[----:B------:R-:W-:-:S07]  /*24740*/  IMAD.MOV.U32 R43, RZ, RZ, R42 ;  /* 0x000000ffff2b7224 */ /* 0x000fce00078e002a */
.L_x_28974:
[----:B------:R-:W-:Y:S05]  /*24750*/  BSYNC B1 ;  /* 0x0000000000017941 */ /* 0x000fea0003800000 */
.L_x_28972:
        /* <DEDUP_REMOVED lines=11> */
.L_x_28976:
[----:B------:R-:W-:Y:S01]  /*24810*/  IMAD.MOV.U32 R252, RZ, RZ, R3 ;  /* 0x000000fffffc7224 */ /* 0x000fe200078e0003 */
[----:B------:R-:W-:Y:S01]  /*24820*/  MOV R2, R0 ;  /* 0x0000000000027202 */ /* 0x000fe20000000f00 */
[----:B------:R-:W-:Y:S02]  /*24830*/  IMAD.MOV.U32 R42, RZ, RZ, R41 ;  /* 0x000000ffff2a7224 */ /* 0x000fe400078e0029 */
[----:B------:R-:W-:-:S07]  /*24840*/  IMAD.MOV.U32 R214, RZ, RZ, R213 ;  /* 0x000000ffffd67224 */ /* 0x000fce00078e00d5 */
.L_x_28977:
[----:B------:R-:W-:Y:S05]  /*24850*/  BSYNC B1 ;  /* 0x0000000000017941 */ /* 0x000fea0003800000 */
.L_x_28975:
        /* <DEDUP_REMOVED lines=11> */
.L_x_28979:
[----:B------:R-:W-:Y:S01]  /*24910*/  IMAD.MOV.U32 R3, RZ, RZ, R252 ;  /* 0x000000ffff037224 */ /* 0x000fe200078e00fc */
[----:B------:R-:W-:Y:S01]  /*24920*/  MOV R41, R40 ;  /* 0x0000002800297202 */ /* 0x000fe20000000f00 */
[----:B------:R-:W-:Y:S02]  /*24930*/  IMAD.MOV.U32 R0, RZ, RZ, R2 ;  /* 0x000000ffff007224 */ /* 0x000fe400078e0002 */
[----:B------:R-:W-:-:S07]  /*24940*/  IMAD.MOV.U32 R213, RZ, RZ, R212 ;  /* 0x000000ffffd57224 */ /* 0x000fce00078e00d4 */
.L_x_28980:
[----:B------:R-:W-:Y:S05]  /*24950*/  BSYNC B1 ;  /* 0x0000000000017941 */ /* 0x000fea0003800000 */
.L_x_28978:
        /* <DEDUP_REMOVED lines=11> */
.L_x_28982:
[----:B------:R-:W-:Y:S01]  /*24a10*/  MOV R252, R3 ;  /* 0x0000000300fc7202 */ /* 0x000fe20000000f00 */
[----:B------:R-:W-:Y:S01]  /*24a20*/  IMAD.MOV.U32 R2, RZ, RZ, R0 ;  /* 0x000000ffff027224 */ /* 0x000fe200078e0000 */
[----:B------:R-:W-:Y:S01]  /*24a30*/  MOV R212, R211 ;  /* 0x000000d300d47202 */ /* 0x000fe20000000f00 */
[----:B------:R-:W-:-:S07]  /*24a40*/  IMAD.MOV.U32 R40, RZ, RZ, R47 ;  /* 0x000000ffff287224 */ /* 0x000fce00078e002f */
.L_x_28983:
[----:B------:R-:W-:Y:S05]  /*24a50*/  BSYNC B1 ;  /* 0x0000000000017941 */ /* 0x000fea0003800000 */
.L_x_28981:
        /* <DEDUP_REMOVED lines=11> */
.L_x_28985:
[----:B------:R-:W-:Y:S01]  /*24b10*/  IMAD.MOV.U32 R3, RZ, RZ, R252 ;  /* 0x000000ffff037224 */ /* 0x000fe200078e00fc */
[----:B------:R-:W-:Y:S01]  /*24b20*/  MOV R0, R2 ;  /* 0x0000000200007202 */ /* 0x000fe20000000f00 */
[----:B------:R-:W-:Y:S02]  /*24b30*/  IMAD.MOV.U32 R47, RZ, RZ, R46 ;  /* 0x000000ffff2f7224 */ /* 0x000fe400078e002e */
[----:B------:R-:W-:-:S07]  /*24b40*/  IMAD.MOV.U32 R211, RZ, RZ, R210 ;  /* 0x000000ffffd37224 */ /* 0x000fce00078e00d2 */
.L_x_28986:
[----:B------:R-:W-:Y:S05]  /*24b50*/  BSYNC B1 ;  /* 0x0000000000017941 */ /* 0x000fea0003800000 */
.L_x_28984:
        /* <DEDUP_REMOVED lines=11> */
.L_x_28988:
[----:B------:R-:W-:Y:S01]  /*24c10*/  IMAD.MOV.U32 R252, RZ, RZ, R3 ;  /* 0x000000fffffc7224 */ /* 0x000fe200078e0003 */
[----:B------:R-:W-:Y:S01]  /*24c20*/  MOV R46, R45 ;  /* 0x0000002d002e7202 */ /* 0x000fe20000000f00 */
[----:B------:R-:W-:Y:S02]  /*24c30*/  IMAD.MOV.U32 R2, RZ, RZ, R0 ;  /* 0x000000ffff027224 */ /* 0x000fe400078e0000 */
[----:B------:R-:W-:-:S07]  /*24c40*/  IMAD.MOV.U32 R210, RZ, RZ, R209 ;  /* 0x000000ffffd27224 */ /* 0x000fce00078e00d1 */
.L_x_28989:
[----:B------:R-:W-:Y:S05]  /*24c50*/  BSYNC B1 ;  /* 0x0000000000017941 */ /* 0x000fea0003800000 */
.L_x_28987:
        /* <DEDUP_REMOVED lines=11> */
.L_x_28991:
[----:B------:R-:W-:Y:S01]  /*24d10*/  MOV R3, R252 ;  /* 0x000000fc00037202 */ /* 0x000fe20000000f00 */
[----:B------:R-:W-:Y:S01]  /*24d20*/  IMAD.MOV.U32 R0, RZ, RZ, R2 ;  /* 0x000000ffff007224 */ /* 0x000fe200078e0002 */
[----:B------:R-:W-:Y:S01]  /*24d30*/  MOV R209, R208 ;  /* 0x000000d000d17202 */ /* 0x000fe20000000f00 */
[----:B------:R-:W-:-:S07]  /*24d40*/  IMAD.MOV.U32 R45, RZ, RZ, R44 ;  /* 0x000000ffff2d7224 */ /* 0x000fce00078e002c */
.L_x_28992:
[----:B------:R-:W-:Y:S05]  /*24d50*/  BSYNC B1 ;  /* 0x0000000000017941 */ /* 0x000fea0003800000 */
.L_x_28990:
        /* <DEDUP_REMOVED lines=11> */
.L_x_28994:
[----:B------:R-:W-:Y:S01]  /*24e10*/  IMAD.MOV.U32 R252, RZ, RZ, R3 ;  /* 0x000000fffffc7224 */ /* 0x000fe200078e0003 */
[----:B------:R-:W-:Y:S01]  /*24e20*/  MOV R2, R0 ;  /* 0x0000000000027202 */ /* 0x000fe20000000f00 */
[----:B------:R-:W-:Y:S02]  /*24e30*/  IMAD.MOV.U32 R44, RZ, RZ, R51 ;  /* 0x000000ffff2c7224 */ /* 0x000fe400078e0033 */
[----:B------:R-:W-:-:S07]  /*24e40*/  IMAD.MOV.U32 R208, RZ, RZ, R207 ;  /* 0x000000ffffd07224 */ /* 0x000fce00078e00cf */
.L_x_28995:
[----:B------:R-:W-:Y:S05]  /*24e50*/  BSYNC B1 ;  /* 0x0000000000017941 */ /* 0x000fea0003800000 */
.L_x_28993:
        /* <DEDUP_REMOVED lines=11> */
.L_x_28997:
[----:B------:R-:W-:Y:S01]  /*24f10*/  IMAD.MOV.U32 R3, RZ, RZ, R252 ;  /* 0x000000ffff037224 */ /* 0x000fe200078e00fc */
[----:B------:R-:W-:Y:S01]  /*24f20*/  MOV R51, R50 ;  /* 0x0000003200337202 */ /* 0x000fe20000000f00 */
[----:B------:R-:W-:Y:S02]  /*24f30*/  IMAD.MOV.U32 R0, RZ, RZ, R2 ;  /* 0x000000ffff007224 */ /* 0x000fe400078e0002 */
[----:B------:R-:W-:-:S07]  /*24f40*/  IMAD.MOV.U32 R207, RZ, RZ, R206 ;  /* 0x000000ffffcf7224 */ /* 0x000fce00078e00ce */
.L_x_28998:
[----:B------:R-:W-:Y:S05]  /*24f50*/  BSYNC B1 ;  /* 0x0000000000017941 */ /* 0x000fea0003800000 */
.L_x_28996:
        /* <DEDUP_REMOVED lines=11> */
.L_x_29000:
[----:B------:R-:W-:Y:S01]  /*25010*/  MOV R252, R3 ;  /* 0x0000000300fc7202 */ /* 0x000fe20000000f00 */
[----:B------:R-:W-:Y:S01]  /*25020*/  IMAD.MOV.U32 R2, RZ, RZ, R0 ;  /* 0x000000ffff027224 */ /* 0x000fe200078e0000 */
[----:B------:R-:W-:Y:S01]  /*25030*/  MOV R206, R205 ;  /* 0x000000cd00ce7202 */ /* 0x000fe20000000f00 */
[----:B------:R-:W-:-:S07]  /*25040*/  IMAD.MOV.U32 R50, RZ, RZ, R49 ;  /* 0x000000ffff327224 */ /* 0x000fce00078e0031 */
.L_x_29001:
[----:B------:R-:W-:Y:S05]  /*25050*/  BSYNC B1 ;  /* 0x0000000000017941 */ /* 0x000fea0003800000 */
.L_x_28999:
        /* <DEDUP_REMOVED lines=11> */
.L_x_29003:
[----:B------:R-:W-:Y:S01]  /*25110*/  IMAD.MOV.U32 R3, RZ, RZ, R252 ;  /* 0x000000ffff037224 */ /* 0x000fe200078e00fc */
[----:B------:R-:W-:Y:S01]  /*25120*/  MOV R0, R2 ;  /* 0x0000000200007202 */ /* 0x000fe20000000f00 */
[----:B------:R-:W-:Y:S02]  /*25130*/  IMAD.MOV.U32 R49, RZ, RZ, R48 ;  /* 0x000000ffff317224 */ /* 0x000fe400078e0030 */
[----:B------:R-:W-:-:S07]  /*25140*/  IMAD.MOV.U32 R205, RZ, RZ, R204 ;  /* 0x000000ffffcd7224 */ /* 0x000fce00078e00cc */
.L_x_29004:
[----:B------:R-:W-:Y:S05]  /*25150*/  BSYNC B1 ;  /* 0x0000000000017941 */ /* 0x000fea0003800000 */
.L_x_29002:
        /* <DEDUP_REMOVED lines=11> */
.L_x_29006:
[----:B------:R-:W-:Y:S01]  /*25210*/  IMAD.MOV.U32 R252, RZ, RZ, R3 ;  /* 0x000000fffffc7224 */ /* 0x000fe200078e0003 */
[----:B------:R-:W-:Y:S01]  /*25220*/  MOV R48, R55 ;  /* 0x0000003700307202 */ /* 0x000fe20000000f00 */
[----:B------:R-:W-:Y:S02]  /*25230*/  IMAD.MOV.U32 R2, RZ, RZ, R0 ;  /* 0x000000ffff027224 */ /* 0x000fe400078e0000 */
[----:B------:R-:W-:-:S07]  /*25240*/  IMAD.MOV.U32 R204, RZ, RZ, R203 ;  /* 0x000000ffffcc7224 */ /* 0x000fce00078e00cb */
.L_x_29007:
[----:B------:R-:W-:Y:S05]  /*25250*/  BSYNC B1 ;  /* 0x0000000000017941 */ /* 0x000fea0003800000 */
.L_x_29005:
        /* <DEDUP_REMOVED lines=11> */
.L_x_29009:
[----:B------:R-:W-:Y:S01]  /*25310*/  MOV R3, R252 ;  /* 0x000000fc00037202 */ /* 0x000fe20000000f00 */
[----:B------:R-:W-:Y:S01]  /*25320*/  IMAD.MOV.U32 R0, RZ, RZ, R2 ;  /* 0x000000ffff007224 */ /* 0x000fe200078e0002 */
[----:B------:R-:W-:Y:S01]  /*25330*/  MOV R203, R202 ;  /* 0x000000ca00cb7202 */ /* 0x000fe20000000f00 */
[----:B------:R-:W-:-:S07]  /*25340*/  IMAD.MOV.U32 R55, RZ, RZ, R54 ;  /* 0x000000ffff377224 */ /* 0x000fce00078e0036 */
.L_x_29010:
[----:B------:R-:W-:Y:S05]  /*25350*/  BSYNC B1 ;  /* 0x0000000000017941 */ /* 0x000fea0003800000 */
.L_x_29008:
        /* <DEDUP_REMOVED lines=11> */
.L_x_29012:
[----:B------:R-:W-:Y:S01]  /*25410*/  IMAD.MOV.U32 R252, RZ, RZ, R3 ;  /* 0x000000fffffc7224 */ /* 0x000fe200078e0003 */
[----:B------:R-:W-:Y:S01]  /*25420*/  MOV R2, R0 ;  /* 0x0000000000027202 */ /* 0x000fe20000000f00 */
[----:B------:R-:W-:Y:S02]  /*25430*/  IMAD.MOV.U32 R54, RZ, RZ, R53 ;  /* 0x000000ffff367224 */ /* 0x000fe400078e0035 */
[----:B------:R-:W-:-:S07]  /*25440*/  IMAD.MOV.U32 R202, RZ, RZ, R201 ;  /* 0x000000ffffca7224 */ /* 0x000fce00078e00c9 */
.L_x_29013:
[----:B------:R-:W-:Y:S05]  /*25450*/  BSYNC B1 ;  /* 0x0000000000017941 */ /* 0x000fea0003800000 */
.L_x_29011:
        /* <DEDUP_REMOVED lines=11> */
.L_x_29015:
[----:B------:R-:W-:Y:S01]  /*25510*/  IMAD.MOV.U32 R3, RZ, RZ, R252 ;  /* 0x000000ffff037224 */ /* 0x000fe200078e00fc */
[----:B------:R-:W-:Y:S01]  /*25520*/  MOV R53, R52 ;  /* 0x0000003400357202 */ /* 0x000fe20000000f00 */
[----:B------:R-:W-:Y:S02]  /*25530*/  IMAD.MOV.U32 R0, RZ, RZ, R2 ;  /* 0x000000ffff007224 */ /* 0x000fe400078e0002 */
[----:B------:R-:W-:-:S07]  /*25540*/  IMAD.MOV.U32 R201, RZ, RZ, R200 ;  /* 0x000000ffffc97224 */ /* 0x000fce00078e00c8 */
.L_x_29016:
[----:B------:R-:W-:Y:S05]  /*25550*/  BSYNC B1 ;  /* 0x0000000000017941 */ /* 0x000fea0003800000 */
.L_x_29014:
        /* <DEDUP_REMOVED lines=11> */
.L_x_29018:
[----:B------:R-:W-:Y:S01]  /*25610*/  MOV R252, R3 ;  /* 0x0000000300fc7202 */ /* 0x000fe20000000f00 */
[----:B------:R-:W-:Y:S01]  /*25620*/  IMAD.MOV.U32 R2, RZ, RZ, R0 ;  /* 0x000000ffff027224 */ /* 0x000fe200078e0000 */
[----:B------:R-:W-:Y:S01]  /*25630*/  MOV R200, R199 ;  /* 0x000000c700c87202 */ /* 0x000fe20000000f00 */
[----:B------:R-:W-:-:S07]  /*25640*/  IMAD.MOV.U32 R52, RZ, RZ, R59 ;  /* 0x000000ffff347224 */ /* 0x000fce00078e003b */
.L_x_29019:
[----:B------:R-:W-:Y:S05]  /*25650*/  BSYNC B1 ;  /* 0x0000000000017941 */ /* 0x000fea0003800000 */
.L_x_29017:
        /* <DEDUP_REMOVED lines=11> */
.L_x_29021:
[----:B------:R-:W-:Y:S01]  /*25710*/  IMAD.MOV.U32 R3, RZ, RZ, R252 ;  /* 0x000000ffff037224 */ /* 0x000fe200078e00fc */
[----:B------:R-:W-:Y:S01]  /*25720*/  MOV R0, R2 ;  /* 0x0000000200007202 */ /* 0x000fe20000000f00 */
[----:B------:R-:W-:Y:S02]  /*25730*/  IMAD.MOV.U32 R59, RZ, RZ, R58 ;  /* 0x000000ffff3b7224 */ /* 0x000fe400078e003a */
[----:B------:R-:W-:-:S07]  /*25740*/  IMAD.MOV.U32 R199, RZ, RZ, R198 ;  /* 0x000000ffffc77224 */ /* 0x000fce00078e00c6 */
.L_x_29022:
[----:B------:R-:W-:Y:S05]  /*25750*/  BSYNC B1 ;  /* 0x0000000000017941 */ /* 0x000fea0003800000 */
.L_x_29020:
        /* <DEDUP_REMOVED lines=11> */
.L_x_29024:
[----:B------:R-:W-:Y:S01]  /*25810*/  IMAD.MOV.U32 R252, RZ, RZ, R3 ;  /* 0x000000fffffc7224 */ /* 0x000fe200078e0003 */
[----:B------:R-:W-:Y:S01]  /*25820*/  MOV R58, R57 ;  /* 0x00000039003a7202 */ /* 0x000fe20000000f00 */
[----:B------:R-:W-:Y:S02]  /*25830*/  IMAD.MOV.U32 R2, RZ, RZ, R0 ;  /* 0x000000ffff027224 */ /* 0x000fe400078e0000 */
[----:B------:R-:W-:-:S07]  /*25840*/  IMAD.MOV.U32 R198, RZ, RZ, R197 ;  /* 0x000000ffffc67224 */ /* 0x000fce00078e00c5 */
.L_x_29025:
[----:B------:R-:W-:Y:S05]  /*25850*/  BSYNC B1 ;  /* 0x0000000000017941 */ /* 0x000fea0003800000 */
.L_x_29023:
        /* <DEDUP_REMOVED lines=11> */
.L_x_29027:
[----:B------:R-:W-:Y:S01]  /*25910*/  MOV R3, R252 ;  /* 0x000000fc00037202 */ /* 0x000fe20000000f00 */
[----:B------:R-:W-:Y:S01]  /*25920*/  IMAD.MOV.U32 R0, RZ, RZ, R2 ;  /* 0x000000ffff007224 */ /* 0x000fe200078e0002 */
[----:B------:R-:W-:Y:S01]  /*25930*/  MOV R197, R196 ;  /* 0x000000c400c57202 */ /* 0x000fe20000000f00 */
[----:B------:R-:W-:-:S07]  /*25940*/  IMAD.MOV.U32 R57, RZ, RZ, R56 ;  /* 0x000000ffff397224 */ /* 0x000fce00078e0038 */
.L_x_29028:
[----:B------:R-:W-:Y:S05]  /*25950*/  BSYNC B1 ;  /* 0x0000000000017941 */ /* 0x000fea0003800000 */
.L_x_29026:
        /* <DEDUP_REMOVED lines=11> */
.L_x_29030:
[----:B------:R-:W-:Y:S01]  /*25a10*/  IMAD.MOV.U32 R252, RZ, RZ, R3 ;  /* 0x000000fffffc7224 */ /* 0x000fe200078e0003 */
[----:B------:R-:W-:Y:S01]  /*25a20*/  MOV R2, R0 ;  /* 0x0000000000027202 */ /* 0x000fe20000000f00 */
[----:B------:R-:W-:Y:S02]  /*25a30*/  IMAD.MOV.U32 R56, RZ, RZ, R63 ;  /* 0x000000ffff387224 */ /* 0x000fe400078e003f */
[----:B------:R-:W-:-:S07]  /*25a40*/  IMAD.MOV.U32 R196, RZ, RZ, R195 ;  /* 0x000000ffffc47224 */ /* 0x000fce00078e00c3 */
.L_x_29031:
[----:B------:R-:W-:Y:S05]  /*25a50*/  BSYNC B1 ;  /* 0x0000000000017941 */ /* 0x000fea0003800000 */
.L_x_29029:
        /* <DEDUP_REMOVED lines=11> */
.L_x_29033:
[----:B------:R-:W-:Y:S01]  /*25b10*/  IMAD.MOV.U32 R3, RZ, RZ, R252 ;  /* 0x000000ffff037224 */ /* 0x000fe200078e00fc */
[----:B------:R-:W-:Y:S01]  /*25b20*/  MOV R63, R62 ;  /* 0x0000003e003f7202 */ /* 0x000fe20000000f00 */
[----:B------:R-:W-:Y:S02]  /*25b30*/  IMAD.MOV.U32 R0, RZ, RZ, R2 ;  /* 0x000000ffff007224 */ /* 0x000fe400078e0002 */
[----:B------:R-:W-:-:S07]  /*25b40*/  IMAD.MOV.U32 R195, RZ, RZ, R194 ;  /* 0x000000ffffc37224 */ /* 0x000fce00078e00c2 */
.L_x_29034:
[----:B------:R-:W-:Y:S05]  /*25b50*/  BSYNC B1 ;  /* 0x0000000000017941 */ /* 0x000fea0003800000 */
.L_x_29032:
        /* <DEDUP_REMOVED lines=11> */
.L_x_29036:
[----:B------:R-:W-:Y:S01]  /*25c10*/  MOV R252, R3 ;  /* 0x0000000300fc7202 */ /* 0x000fe20000000f00 */
[----:B------:R-:W-:Y:S01]  /*25c20*/  IMAD.MOV.U32 R2, RZ, RZ, R0 ;  /* 0x000000ffff027224 */ /* 0x000fe200078e0000 */
[----:B------:R-:W-:Y:S01]  /*25c30*/  MOV R194, R193 ;  /* 0x000000c100c27202 */ /* 0x000fe20000000f00 */
[----:B------:R-:W-:-:S07]  /*25c40*/  IMAD.MOV.U32 R62, RZ, RZ, R61 ;  /* 0x000000ffff3e7224 */ /* 0x000fce00078e003d */
.L_x_29037:
[----:B------:R-:W-:Y:S05]  /*25c50*/  BSYNC B1 ;  /* 0x0000000000017941 */ /* 0x000fea0003800000 */
.L_x_29035:
        /* <DEDUP_REMOVED lines=11> */
.L_x_29039:
[----:B------:R-:W-:Y:S01]  /*25d10*/  IMAD.MOV.U32 R3, RZ, RZ, R252 ;  /* 0x000000ffff037224 */ /* 0x000fe200078e00fc */
[----:B------:R-:W-:Y:S01]  /*25d20*/  MOV R0, R2 ;  /* 0x0000000200007202 */ /* 0x000fe20000000f00 */
[----:B------:R-:W-:Y:S02]  /*25d30*/  IMAD.MOV.U32 R61, RZ, RZ, R60 ;  /* 0x000000ffff3d7224 */ /* 0x000fe400078e003c */
[----:B------:R-:W-:-:S07]  /*25d40*/  IMAD.MOV.U32 R193, RZ, RZ, R192 ;  /* 0x000000ffffc17224 */ /* 0x000fce00078e00c0 */
.L_x_29040:
[----:B------:R-:W-:Y:S05]  /*25d50*/  BSYNC B1 ;  /* 0x0000000000017941 */ /* 0x000fea0003800000 */
.L_x_29038:
        /* <DEDUP_REMOVED lines=11> */
.L_x_29042:
[----:B------:R-:W-:Y:S01]  /*25e10*/  IMAD.MOV.U32 R252, RZ, RZ, R3 ;  /* 0x000000fffffc7224 */ /* 0x000fe200078e0003 */
[----:B------:R-:W-:Y:S01]  /*25e20*/  MOV R60, R67 ;  /* 0x00000043003c7202 */ /* 0x000fe20000000f00 */
[----:B------:R-:W-:Y:S02]  /*25e30*/  IMAD.MOV.U32 R2, RZ, RZ, R0 ;  /* 0x000000ffff027224 */ /* 0x000fe400078e0000 */
[----:B------:R-:W-:-:S07]  /*25e40*/  IMAD.MOV.U32 R192, RZ, RZ, R191 ;  /* 0x000000ffffc07224 */ /* 0x000fce00078e00bf */
.L_x_29043:
[----:B------:R-:W-:Y:S05]  /*25e50*/  BSYNC B1 ;  /* 0x0000000000017941 */ /* 0x000fea0003800000 */
.L_x_29041:
        /* <DEDUP_REMOVED lines=11> */
.L_x_29045:
[----:B------:R-:W-:Y:S01]  /*25f10*/  MOV R3, R252 ;  /* 0x000000fc00037202 */ /* 0x000fe20000000f00 */
[----:B------:R-:W-:Y:S01]  /*25f20*/  IMAD.MOV.U32 R0, RZ, RZ, R2 ;  /* 0x000000ffff007224 */ /* 0x000fe200078e0002 */
[----:B------:R-:W-:Y:S01]  /*25f30*/  MOV R191, R190 ;  /* 0x000000be00bf7202 */ /* 0x000fe20000000f00 */
[----:B------:R-:W-:-:S07]  /*25f40*/  IMAD.MOV.U32 R67, RZ, RZ, R66 ;  /* 0x000000ffff437224 */ /* 0x000fce00078e0042 */
.L_x_29046:
[----:B------:R-:W-:Y:S05]  /*25f50*/  BSYNC B1 ;  /* 0x0000000000017941 */ /* 0x000fea0003800000 */
.L_x_29044:
        /* <DEDUP_REMOVED lines=11> */
.L_x_29048:
[----:B------:R-:W-:Y:S01]  /*26010*/  IMAD.MOV.U32 R252, RZ, RZ, R3 ;  /* 0x000000fffffc7224 */ /* 0x000fe200078e0003 */
[----:B------:R-:W-:Y:S01]  /*26020*/  MOV R2, R0 ;  /* 0x0000000000027202 */ /* 0x000fe20000000f00 */
[----:B------:R-:W-:Y:S02]  /*26030*/  IMAD.MOV.U32 R66, RZ, RZ, R65 ;  /* 0x000000ffff427224 */ /* 0x000fe400078e0041 */
[----:B------:R-:W-:-:S07]  /*26040*/  IMAD.MOV.U32 R190, RZ, RZ, R189 ;  /* 0x000000ffffbe7224 */ /* 0x000fce00078e00bd */
.L_x_29049:
[----:B------:R-:W-:Y:S05]  /*26050*/  BSYNC B1 ;  /* 0x0000000000017941 */ /* 0x000fea0003800000 */
.L_x_29047:
        /* <DEDUP_REMOVED lines=11> */
.L_x_29051:
[----:B------:R-:W-:Y:S01]  /*26110*/  IMAD.MOV.U32 R3, RZ, RZ, R252 ;  /* 0x000000ffff037224 */ /* 0x000fe200078e00fc */
[----:B------:R-:W-:Y:S01]  /*26120*/  MOV R65, R64 ;  /* 0x0000004000417202 */ /* 0x000fe20000000f00 */
[----:B------:R-:W-:Y:S02]  /*26130*/  IMAD.MOV.U32 R0, RZ, RZ, R2 ;  /* 0x000000ffff007224 */ /* 0x000fe400078e0002 */
[----:B------:R-:W-:-:S07]  /*26140*/  IMAD.MOV.U32 R189, RZ, RZ, R188 ;  /* 0x000000ffffbd7224 */ /* 0x000fce00078e00bc */
.L_x_29052:
[----:B------:R-:W-:Y:S05]  /*26150*/  BSYNC B1 ;  /* 0x0000000000017941 */ /* 0x000fea0003800000 */
.L_x_29050:
        /* <DEDUP_REMOVED lines=11> */
.L_x_29054:
[----:B------:R-:W-:Y:S01]  /*26210*/  MOV R252, R3 ;  /* 0x0000000300fc7202 */ /* 0x000fe20000000f00 */
[----:B------:R-:W-:Y:S01]  /*26220*/  IMAD.MOV.U32 R2, RZ, RZ, R0 ;  /* 0x000000ffff027224 */ /* 0x000fe200078e0000 */
[----:B------:R-:W-:Y:S01]  /*26230*/  MOV R188, R187 ;  /* 0x000000bb00bc7202 */ /* 0x000fe20000000f00 */
[----:B------:R-:W-:-:S07]  /*26240*/  IMAD.MOV.U32 R64, RZ, RZ, R71 ;  /* 0x000000ffff407224 */ /* 0x000fce00078e0047 */
.L_x_29055:
[----:B------:R-:W-:Y:S05]  /*26250*/  BSYNC B1 ;  /* 0x0000000000017941 */ /* 0x000fea0003800000 */
.L_x_29053:
        /* <DEDUP_REMOVED lines=11> */
.L_x_29057:
[----:B------:R-:W-:Y:S01]  /*26310*/  IMAD.MOV.U32 R3, RZ, RZ, R252 ;  /* 0x000000ffff037224 */ /* 0x000fe200078e00fc */
[----:B------:R-:W-:Y:S01]  /*26320*/  MOV R0, R2 ;  /* 0x0000000200007202 */ /* 0x000fe20000000f00 */
[----:B------:R-:W-:Y:S02]  /*26330*/  IMAD.MOV.U32 R71, RZ, RZ, R70 ;  /* 0x000000ffff477224 */ /* 0x000fe400078e0046 */
[----:B------:R-:W-:-:S07]  /*26340*/  IMAD.MOV.U32 R187, RZ, RZ, R186 ;  /* 0x000000ffffbb7224 */ /* 0x000fce00078e00ba */
.L_x_29058:
[----:B------:R-:W-:Y:S05]  /*26350*/  BSYNC B1 ;  /* 0x0000000000017941 */ /* 0x000fea0003800000 */
.L_x_29056:
        /* <DEDUP_REMOVED lines=11> */
.L_x_29060:
[----:B------:R-:W-:Y:S01]  /*26410*/  IMAD.MOV.U32 R252, RZ, RZ, R3 ;  /* 0x000000fffffc7224 */ /* 0x000fe200078e0003 */
[----:B------:R-:W-:Y:S01]  /*26420*/  MOV R70, R69 ;  /* 0x0000004500467202 */ /* 0x000fe20000000f00 */
[----:B------:R-:W-:Y:S02]  /*26430*/  IMAD.MOV.U32 R2, RZ, RZ, R0 ;  /* 0x000000ffff027224 */ /* 0x000fe400078e0000 */
[----:B------:R-:W-:-:S07]  /*26440*/  IMAD.MOV.U32 R186, RZ, RZ, R185 ;  /* 0x000000ffffba7224 */ /* 0x000fce00078e00b9 */
.L_x_29061:
[----:B------:R-:W-:Y:S05]  /*26450*/  BSYNC B1 ;  /* 0x0000000000017941 */ /* 0x000fea0003800000 */
.L_x_29059:
        /* <DEDUP_REMOVED lines=11> */
.L_x_29063:
[----:B------:R-:W-:Y:S01]  /*26510*/  MOV R3, R252 ;  /* 0x000000fc00037202 */ /* 0x000fe20000000f00 */
[----:B------:R-:W-:Y:S01]  /*26520*/  IMAD.MOV.U32 R0, RZ, RZ, R2 ;  /* 0x000000ffff007224 */ /* 0x000fe200078e0002 */
[----:B------:R-:W-:Y:S01]  /*26530*/  MOV R185, R184 ;  /* 0x000000b800b97202 */ /* 0x000fe20000000f00 */
[----:B------:R-:W-:-:S07]  /*26540*/  IMAD.MOV.U32 R69, RZ, RZ, R68 ;  /* 0x000000ffff457224 */ /* 0x000fce00078e0044 */
.L_x_29064:
[----:B------:R-:W-:Y:S05]  /*26550*/  BSYNC B1 ;  /* 0x0000000000017941 */ /* 0x000fea0003800000 */
.L_x_29062:
        /* <DEDUP_REMOVED lines=11> */
.L_x_29066:
[----:B------:R-:W-:Y:S01]  /*26610*/  IMAD.MOV.U32 R252, RZ, RZ, R3 ;  /* 0x000000fffffc7224 */ /* 0x000fe200078e0003 */
[----:B------:R-:W-:Y:S01]  /*26620*/  MOV R2, R0 ;  /* 0x0000000000027202 */ /* 0x000fe20000000f00 */
[----:B------:R-:W-:Y:S02]  /*26630*/  IMAD.MOV.U32 R68, RZ, RZ, R75 ;  /* 0x000000ffff447224 */ /* 0x000fe400078e004b */
[----:B------:R-:W-:-:S07]  /*26640*/  IMAD.MOV.U32 R184, RZ, RZ, R183 ;  /* 0x000000ffffb87224 */ /* 0x000fce00078e00b7 */
.L_x_29067:
[----:B------:R-:W-:Y:S05]  /*26650*/  BSYNC B1 ;  /* 0x0000000000017941 */ /* 0x000fea0003800000 */
.L_x_29065:
        /* <DEDUP_REMOVED lines=11> */
.L_x_29069:
[----:B------:R-:W-:Y:S01]  /*26710*/  IMAD.MOV.U32 R3, RZ, RZ, R252 ;  /* 0x000000ffff037224 */ /* 0x000fe200078e00fc */
[----:B------:R-:W-:Y:S01]  /*26720*/  MOV R75, R74 ;  /* 0x0000004a004b7202 */ /* 0x000fe20000000f00 */
[----:B------:R-:W-:Y:S02]  /*26730*/  IMAD.MOV.U32 R0, RZ, RZ, R2 ;  /* 0x000000ffff007224 */ /* 0x000fe400078e0002 */
[----:B------:R-:W-:-:S07]  /*26740*/  IMAD.MOV.U32 R183, RZ, RZ, R182 ;  /* 0x000000ffffb77224 */ /* 0x000fce00078e00b6 */
.L_x_29070:
[----:B------:R-:W-:Y:S05]  /*26750*/  BSYNC B1 ;  /* 0x0000000000017941 */ /* 0x000fea0003800000 */
.L_x_29068:
        /* <DEDUP_REMOVED lines=11> */
.L_x_29072:
[----:B------:R-:W-:Y:S01]  /*26810*/  MOV R252, R3 ;  /* 0x0000000300fc7202 */ /* 0x000fe20000000f00 */
[----:B------:R-:W-:Y:S01]  /*26820*/  IMAD.MOV.U32 R2, RZ, RZ, R0 ;  /* 0x000000ffff027224 */ /* 0x000fe200078e0000 */
[----:B------:R-:W-:Y:S01]  /*26830*/  MOV R182, R181 ;  /* 0x000000b500b67202 */ /* 0x000fe20000000f00 */
[----:B------:R-:W-:-:S07]  /*26840*/  IMAD.MOV.U32 R74, RZ, RZ, R73 ;  /* 0x000000ffff4a7224 */ /* 0x000fce00078e0049 */
.L_x_29073:
[----:B------:R-:W-:Y:S05]  /*26850*/  BSYNC B1 ;  /* 0x0000000000017941 */ /* 0x000fea0003800000 */
.L_x_29071:
        /* <DEDUP_REMOVED lines=11> */
.L_x_29075:
[----:B------:R-:W-:Y:S01]  /*26910*/  IMAD.MOV.U32 R3, RZ, RZ, R252 ;  /* 0x000000ffff037224 */ /* 0x000fe200078e00fc */
[----:B------:R-:W-:Y:S01]  /*26920*/  MOV R0, R2 ;  /* 0x0000000200007202 */ /* 0x000fe20000000f00 */
[----:B------:R-:W-:Y:S02]  /*26930*/  IMAD.MOV.U32 R73, RZ, RZ, R72 ;  /* 0x000000ffff497224 */ /* 0x000fe400078e0048 */
[----:B------:R-:W-:-:S07]  /*26940*/  IMAD.MOV.U32 R181, RZ, RZ, R180 ;  /* 0x000000ffffb57224 */ /* 0x000fce00078e00b4 */
.L_x_29076:
[----:B------:R-:W-:Y:S05]  /*26950*/  BSYNC B1 ;  /* 0x0000000000017941 */ /* 0x000fea0003800000 */
.L_x_29074:
        /* <DEDUP_REMOVED lines=11> */
.L_x_29078:
[----:B------:R-:W-:Y:S01]  /*26a10*/  IMAD.MOV.U32 R252, RZ, RZ, R3 ;  /* 0x000000fffffc7224 */ /* 0x000fe200078e0003 */
[----:B------:R-:W-:Y:S01]  /*26a20*/  MOV R72, R79 ;  /* 0x0000004f00487202 */ /* 0x000fe20000000f00 */
[----:B------:R-:W-:Y:S02]  /*26a30*/  IMAD.MOV.U32 R2, RZ, RZ, R0 ;  /* 0x000000ffff027224 */ /* 0x000fe400078e0000 */
[----:B------:R-:W-:-:S07]  /*26a40*/  IMAD.MOV.U32 R180, RZ, RZ, R179 ;  /* 0x000000ffffb47224 */ /* 0x000fce00078e00b3 */
.L_x_29079:
[----:B------:R-:W-:Y:S05]  /*26a50*/  BSYNC B1 ;  /* 0x0000000000017941 */ /* 0x000fea0003800000 */
.L_x_29077:
        /* <DEDUP_REMOVED lines=11> */
.L_x_29081:
[----:B------:R-:W-:Y:S01]  /*26b10*/  MOV R3, R252 ;  /* 0x000000fc00037202 */ /* 0x000fe20000000f00 */
[----:B------:R-:W-:Y:S01]  /*26b20*/  IMAD.MOV.U32 R0, RZ, RZ, R2 ;  /* 0x000000ffff007224 */ /* 0x000fe200078e0002 */
[----:B------:R-:W-:Y:S01]  /*26b30*/  MOV R179, R178 ;  /* 0x000000b200b37202 */ /* 0x000fe20000000f00 */
[----:B------:R-:W-:-:S07]  /*26b40*/  IMAD.MOV.U32 R79, RZ, RZ, R78 ;  /* 0x000000ffff4f7224 */ /* 0x000fce00078e004e */
.L_x_29082:
[----:B------:R-:W-:Y:S05]  /*26b50*/  BSYNC B1 ;  /* 0x0000000000017941 */ /* 0x000fea0003800000 */
.L_x_29080:
        /* <DEDUP_REMOVED lines=11> */
.L_x_29084:
[----:B------:R-:W-:Y:S01]  /*26c10*/  IMAD.MOV.U32 R252, RZ, RZ, R3 ;  /* 0x000000fffffc7224 */ /* 0x000fe200078e0003 */
[----:B------:R-:W-:Y:S01]  /*26c20*/  MOV R2, R0 ;  /* 0x0000000000027202 */ /* 0x000fe20000000f00 */
[----:B------:R-:W-:Y:S02]  /*26c30*/  IMAD.MOV.U32 R78, RZ, RZ, R77 ;  /* 0x000000ffff4e7224 */ /* 0x000fe400078e004d */
[----:B------:R-:W-:-:S07]  /*26c40*/  IMAD.MOV.U32 R178, RZ, RZ, R177 ;  /* 0x000000ffffb27224 */ /* 0x000fce00078e00b1 */
.L_x_29085:
[----:B------:R-:W-:Y:S05]  /*26c50*/  BSYNC B1 ;  /* 0x0000000000017941 */ /* 0x000fea0003800000 */
.L_x_29083:
        /* <DEDUP_REMOVED lines=11> */
.L_x_29087:
[----:B------:R-:W-:Y:S01]  /*26d10*/  IMAD.MOV.U32 R3, RZ, RZ, R252 ;  /* 0x000000ffff037224 */ /* 0x000fe200078e00fc */
[----:B------:R-:W-:Y:S01]  /*26d20*/  MOV R77, R76 ;  /* 0x0000004c004d7202 */ /* 0x000fe20000000f00 */
[----:B------:R-:W-:Y:S02]  /*26d30*/  IMAD.MOV.U32 R0, RZ, RZ, R2 ;  /* 0x000000ffff007224 */ /* 0x000fe400078e0002 */
[----:B------:R-:W-:-:S07]  /*26d40*/  IMAD.MOV.U32 R177, RZ, RZ, R176 ;  /* 0x000000ffffb17224 */ /* 0x000fce00078e00b0 */
.L_x_29088:
[----:B------:R-:W-:Y:S05]  /*26d50*/  BSYNC B1 ;  /* 0x0000000000017941 */ /* 0x000fea0003800000 */
.L_x_29086:
        /* <DEDUP_REMOVED lines=11> */
.L_x_29090:
[----:B------:R-:W-:Y:S01]  /*26e10*/  MOV R252, R3 ;  /* 0x0000000300fc7202 */ /* 0x000fe20000000f00 */
[----:B------:R-:W-:Y:S01]  /*26e20*/  IMAD.MOV.U32 R2, RZ, RZ, R0 ;  /* 0x000000ffff027224 */ /* 0x000fe200078e0000 */
[----:B------:R-:W-:Y:S01]  /*26e30*/  MOV R176, R175 ;  /* 0x000000af00b07202 */ /* 0x000fe20000000f00 */
[----:B------:R-:W-:-:S07]  /*26e40*/  IMAD.MOV.U32 R76, RZ, RZ, R83 ;  /* 0x000000ffff4c7224 */ /* 0x000fce00078e0053 */
.L_x_29091:
[----:B------:R-:W-:Y:S05]  /*26e50*/  BSYNC B1 ;  /* 0x0000000000017941 */ /* 0x000fea0003800000 */
.L_x_29089:
        /* <DEDUP_REMOVED lines=11> */
.L_x_29093:
[----:B------:R-:W-:Y:S01]  /*26f10*/  IMAD.MOV.U32 R3, RZ, RZ, R252 ;  /* 0x000000ffff037224 */ /* 0x000fe200078e00fc */
[----:B------:R-:W-:Y:S01]  /*26f20*/  MOV R0, R2 ;  /* 0x0000000200007202 */ /* 0x000fe20000000f00 */
[----:B------:R-:W-:Y:S02]  /*26f30*/  IMAD.MOV.U32 R83, RZ, RZ, R82 ;  /* 0x000000ffff537224 */ /* 0x000fe400078e0052 */
[----:B------:R-:W-:-:S07]  /*26f40*/  IMAD.MOV.U32 R175, RZ, RZ, R174 ;  /* 0x000000ffffaf7224 */ /* 0x000fce00078e00ae */
.L_x_29094:
[----:B------:R-:W-:Y:S05]  /*26f50*/  BSYNC B1 ;  /* 0x0000000000017941 */ /* 0x000fea0003800000 */
.L_x_29092:
        /* <DEDUP_REMOVED lines=11> */
.L_x_29096:
[----:B------:R-:W-:Y:S01]  /*27010*/  IMAD.MOV.U32 R252, RZ, RZ, R3 ;  /* 0x000000fffffc7224 */ /* 0x000fe200078e0003 */
[----:B------:R-:W-:Y:S01]  /*27020*/  MOV R82, R81 ;  /* 0x0000005100527202 */ /* 0x000fe20000000f00 */
[----:B------:R-:W-:Y:S02]  /*27030*/  IMAD.MOV.U32 R2, RZ, RZ, R0 ;  /* 0x000000ffff027224 */ /* 0x000fe400078e0000 */
[----:B------:R-:W-:-:S07]  /*27040*/  IMAD.MOV.U32 R174, RZ, RZ, R173 ;  /* 0x000000ffffae7224 */ /* 0x000fce00078e00ad */
.L_x_29097:
[----:B------:R-:W-:Y:S05]  /*27050*/  BSYNC B1 ;  /* 0x0000000000017941 */ /* 0x000fea0003800000 */
.L_x_29095:
        /* <DEDUP_REMOVED lines=11> */
.L_x_29099:
[----:B------:R-:W-:Y:S01]  /*27110*/  MOV R3, R252 ;  /* 0x000000fc00037202 */ /* 0x000fe20000000f00 */
[----:B------:R-:W-:Y:S01]  /*27120*/  IMAD.MOV.U32 R0, RZ, RZ, R2 ;  /* 0x000000ffff007224 */ /* 0x000fe200078e0002 */
[----:B------:R-:W-:Y:S01]  /*27130*/  MOV R173, R172 ;  /* 0x000000ac00ad7202 */ /* 0x000fe20000000f00 */
[----:B------:R-:W-:-:S07]  /*27140*/  IMAD.MOV.U32 R81, RZ, RZ, R80 ;  /* 0x000000ffff517224 */ /* 0x000fce00078e0050 */
.L_x_29100:
[----:B------:R-:W-:Y:S05]  /*27150*/  BSYNC B1 ;  /* 0x0000000000017941 */ /* 0x000fea0003800000 */
.L_x_29098:
        /* <DEDUP_REMOVED lines=11> */
.L_x_29102:
[----:B------:R-:W-:Y:S01]  /*27210*/  IMAD.MOV.U32 R252, RZ, RZ, R3 ;  /* 0x000000fffffc7224 */ /* 0x000fe200078e0003 */
[----:B------:R-:W-:Y:S01]  /*27220*/  MOV R2, R0 ;  /* 0x0000000000027202 */ /* 0x000fe20000000f00 */
[----:B------:R-:W-:Y:S02]  /*27230*/  IMAD.MOV.U32 R80, RZ, RZ, R87 ;  /* 0x000000ffff507224 */ /* 0x000fe400078e0057 */
[----:B------:R-:W-:-:S07]  /*27240*/  IMAD.MOV.U32 R172, RZ, RZ, R171 ;  /* 0x000000ffffac7224 */ /* 0x000fce00078e00ab */
.L_x_29103:
[----:B------:R-:W-:Y:S05]  /*27250*/  BSYNC B1 ;  /* 0x0000000000017941 */ /* 0x000fea0003800000 */
.L_x_29101:
        /* <DEDUP_REMOVED lines=11> */
.L_x_29105:
[----:B------:R-:W-:Y:S01]  /*27310*/  IMAD.MOV.U32 R3, RZ, RZ, R252 ;  /* 0x000000ffff037224 */ /* 0x000fe200078e00fc */
[----:B------:R-:W-:Y:S01]  /*27320*/  MOV R87, R86 ;  /* 0x0000005600577202 */ /* 0x000fe20000000f00 */
[----:B------:R-:W-:Y:S02]  /*27330*/  IMAD.MOV.U32 R0, RZ, RZ, R2 ;  /* 0x000000ffff007224 */ /* 0x000fe400078e0002 */
[----:B------:R-:W-:-:S07]  /*27340*/  IMAD.MOV.U32 R171, RZ, RZ, R170 ;  /* 0x000000ffffab7224 */ /* 0x000fce00078e00aa */
.L_x_29106:
[----:B------:R-:W-:Y:S05]  /*27350*/  BSYNC B1 ;  /* 0x0000000000017941 */ /* 0x000fea0003800000 */
.L_x_29104:
        /* <DEDUP_REMOVED lines=11> */
.L_x_29108:
[----:B------:R-:W-:Y:S01]  /*27410*/  MOV R252, R3 ;  /* 0x0000000300fc7202 */ /* 0x000fe20000000f00 */
[----:B------:R-:W-:Y:S01]  /*27420*/  IMAD.MOV.U32 R2, RZ, RZ, R0 ;  /* 0x000000ffff027224 */ /* 0x000fe200078e0000 */
[----:B------:R-:W-:Y:S01]  /*27430*/  MOV R170, R169 ;  /* 0x000000a900aa7202 */ /* 0x000fe20000000f00 */
[----:B------:R-:W-:-:S07]  /*27440*/  IMAD.MOV.U32 R86, RZ, RZ, R85 ;  /* 0x000000ffff567224 */ /* 0x000fce00078e0055 */
.L_x_29109:
[----:B------:R-:W-:Y:S05]  /*27450*/  BSYNC B1 ;  /* 0x0000000000017941 */ /* 0x000fea0003800000 */
.L_x_29107:
        /* <DEDUP_REMOVED lines=11> */
.L_x_29111:
[----:B------:R-:W-:Y:S01]  /*27510*/  IMAD.MOV.U32 R3, RZ, RZ, R252 ;  /* 0x000000ffff037224 */ /* 0x000fe200078e00fc */
[----:B------:R-:W-:Y:S01]  /*27520*/  MOV R0, R2 ;  /* 0x0000000200007202 */ /* 0x000fe20000000f00 */
[----:B------:R-:W-:Y:S02]  /*27530*/  IMAD.MOV.U32 R85, RZ, RZ, R84 ;  /* 0x000000ffff557224 */ /* 0x000fe400078e0054 */
[----:B------:R-:W-:-:S07]  /*27540*/  IMAD.MOV.U32 R169, RZ, RZ, R168 ;  /* 0x000000ffffa97224 */ /* 0x000fce00078e00a8 */
.L_x_29112:
[----:B------:R-:W-:Y:S05]  /*27550*/  BSYNC B1 ;  /* 0x0000000000017941 */ /* 0x000fea0003800000 */
.L_x_29110:
        /* <DEDUP_REMOVED lines=11> */
.L_x_29114:
[----:B------:R-:W-:Y:S01]  /*27610*/  IMAD.MOV.U32 R252, RZ, RZ, R3 ;  /* 0x000000fffffc7224 */ /* 0x000fe200078e0003 */
[----:B------:R-:W-:Y:S01]  /*27620*/  MOV R84, R91 ;  /* 0x0000005b00547202 */ /* 0x000fe20000000f00 */
[----:B------:R-:W-:Y:S02]  /*27630*/  IMAD.MOV.U32 R2, RZ, RZ, R0 ;  /* 0x000000ffff027224 */ /* 0x000fe400078e0000 */
[----:B------:R-:W-:-:S07]  /*27640*/  IMAD.MOV.U32 R168, RZ, RZ, R167 ;  /* 0x000000ffffa87224 */ /* 0x000fce00078e00a7 */
.L_x_29115:
[----:B------:R-:W-:Y:S05]  /*27650*/  BSYNC B1 ;  /* 0x0000000000017941 */ /* 0x000fea0003800000 */
.L_x_29113:
        /* <DEDUP_REMOVED lines=11> */
.L_x_29117:
[----:B------:R-:W-:Y:S01]  /*27710*/  MOV R3, R252 ;  /* 0x000000fc00037202 */ /* 0x000fe20000000f00 */
[----:B------:R-:W-:Y:S01]  /*27720*/  IMAD.MOV.U32 R0, RZ, RZ, R2 ;  /* 0x000000ffff007224 */ /* 0x000fe200078e0002 */
[----:B------:R-:W-:Y:S01]  /*27730*/  MOV R167, R166 ;  /* 0x000000a600a77202 */ /* 0x000fe20000000f00 */
[----:B------:R-:W-:-:S07]  /*27740*/  IMAD.MOV.U32 R91, RZ, RZ, R90 ;  /* 0x000000ffff5b7224 */ /* 0x000fce00078e005a */
.L_x_29118:
[----:B------:R-:W-:Y:S05]  /*27750*/  BSYNC B1 ;  /* 0x0000000000017941 */ /* 0x000fea0003800000 */
.L_x_29116:
        /* <DEDUP_REMOVED lines=11> */
.L_x_29120:
[----:B------:R-:W-:Y:S01]  /*27810*/  IMAD.MOV.U32 R252, RZ, RZ, R3 ;  /* 0x000000fffffc7224 */ /* 0x000fe200078e0003 */
[----:B------:R-:W-:Y:S01]  /*27820*/  MOV R2, R0 ;  /* 0x0000000000027202 */ /* 0x000fe20000000f00 */
[----:B------:R-:W-:Y:S02]  /*27830*/  IMAD.MOV.U32 R90, RZ, RZ, R89 ;  /* 0x000000ffff5a7224 */ /* 0x000fe400078e0059 */
[----:B------:R-:W-:-:S07]  /*27840*/  IMAD.MOV.U32 R166, RZ, RZ, R165 ;  /* 0x000000ffffa67224 */ /* 0x000fce00078e00a5 */
.L_x_29121:
[----:B------:R-:W-:Y:S05]  /*27850*/  BSYNC B1 ;  /* 0x0000000000017941 */ /* 0x000fea0003800000 */
.L_x_29119:
        /* <DEDUP_REMOVED lines=11> */
.L_x_29123:
[----:B------:R-:W-:Y:S01]  /*27910*/  IMAD.MOV.U32 R3, RZ, RZ, R252 ;  /* 0x000000ffff037224 */ /* 0x000fe200078e00fc */
[----:B------:R-:W-:Y:S01]  /*27920*/  MOV R89, R88 ;  /* 0x0000005800597202 */ /* 0x000fe20000000f00 */
[----:B------:R-:W-:Y:S02]  /*27930*/  IMAD.MOV.U32 R0, RZ, RZ, R2 ;  /* 0x000000ffff007224 */ /* 0x000fe400078e0002 */
[----:B------:R-:W-:-:S07]  /*27940*/  IMAD.MOV.U32 R165, RZ, RZ, R164 ;  /* 0x000000ffffa57224 */ /* 0x000fce00078e00a4 */
.L_x_29124:
[----:B------:R-:W-:Y:S05]  /*27950*/  BSYNC B1 ;  /* 0x0000000000017941 */ /* 0x000fea0003800000 */
.L_x_29122:
        /* <DEDUP_REMOVED lines=11> */
.L_x_29126:
[----:B------:R-:W-:Y:S01]  /*27a10*/  MOV R252, R3 ;  /* 0x0000000300fc7202 */ /* 0x000fe20000000f00 */
[----:B------:R-:W-:Y:S01]  /*27a20*/  IMAD.MOV.U32 R2, RZ, RZ, R0 ;  /* 0x000000ffff027224 */ /* 0x000fe200078e0000 */
[----:B------:R-:W-:Y:S01]  /*27a30*/  MOV R164, R163 ;  /* 0x000000a300a47202 */ /* 0x000fe20000000f00 */
[----:B------:R-:W-:-:S07]  /*27a40*/  IMAD.MOV.U32 R88, RZ, RZ, R95 ;  /* 0x000000ffff587224 */ /* 0x000fce00078e005f */
.L_x_29127:
[----:B------:R-:W-:Y:S05]  /*27a50*/  BSYNC B1 ;  /* 0x0000000000017941 */ /* 0x000fea0003800000 */
.L_x_29125:
        /* <DEDUP_REMOVED lines=11> */
.L_x_29129:
[----:B------:R-:W-:Y:S01]  /*27b10*/  IMAD.MOV.U32 R3, RZ, RZ, R252 ;  /* 0x000000ffff037224 */ /* 0x000fe200078e00fc */
[----:B------:R-:W-:Y:S01]  /*27b20*/  MOV R0, R2 ;  /* 0x0000000200007202 */ /* 0x000fe20000000f00 */
[----:B------:R-:W-:Y:S02]  /*27b30*/  IMAD.MOV.U32 R95, RZ, RZ, R94 ;  /* 0x000000ffff5f7224 */ /* 0x000fe400078e005e */
[----:B------:R-:W-:-:S07]  /*27b40*/  IMAD.MOV.U32 R163, RZ, RZ, R162 ;  /* 0x000000ffffa37224 */ /* 0x000fce00078e00a2 */
.L_x_29130:
[----:B------:R-:W-:Y:S05]  /*27b50*/  BSYNC B1 ;  /* 0x0000000000017941 */ /* 0x000fea0003800000 */
.L_x_29128:
        /* <DEDUP_REMOVED lines=11> */
.L_x_29132:
[----:B------:R-:W-:Y:S01]  /*27c10*/  IMAD.MOV.U32 R252, RZ, RZ, R3 ;  /* 0x000000fffffc7224 */ /* 0x000fe200078e0003 */
[----:B------:R-:W-:Y:S01]  /*27c20*/  MOV R94, R93 ;  /* 0x0000005d005e7202 */ /* 0x000fe20000000f00 */
[----:B------:R-:W-:Y:S02]  /*27c30*/  IMAD.MOV.U32 R2, RZ, RZ, R0 ;  /* 0x000000ffff027224 */ /* 0x000fe400078e0000 */
[----:B------:R-:W-:-:S07]  /*27c40*/  IMAD.MOV.U32 R162, RZ, RZ, R161 ;  /* 0x000000ffffa27224 */ /* 0x000fce00078e00a1 */
.L_x_29133:
[----:B------:R-:W-:Y:S05]  /*27c50*/  BSYNC B1 ;  /* 0x0000000000017941 */ /* 0x000fea0003800000 */
.L_x_29131:
        /* <DEDUP_REMOVED lines=11> */
.L_x_29135:
[----:B------:R-:W-:Y:S01]  /*27d10*/  MOV R3, R252 ;  /* 0x000000fc00037202 */ /* 0x000fe20000000f00 */
[----:B------:R-:W-:Y:S01]  /*27d20*/  IMAD.MOV.U32 R0, RZ, RZ, R2 ;  /* 0x000000ffff007224 */ /* 0x000fe200078e0002 */
[----:B------:R-:W-:Y:S01]  /*27d30*/  MOV R161, R160 ;  /* 0x000000a000a17202 */ /* 0x000fe20000000f00 */
[----:B------:R-:W-:-:S07]  /*27d40*/  IMAD.MOV.U32 R93, RZ, RZ, R92 ;  /* 0x000000ffff5d7224 */ /* 0x000fce00078e005c */
.L_x_29136:
[----:B------:R-:W-:Y:S05]  /*27d50*/  BSYNC B1 ;  /* 0x0000000000017941 */ /* 0x000fea0003800000 */
.L_x_29134:
        /* <DEDUP_REMOVED lines=11> */
.L_x_29138:
[----:B------:R-:W-:Y:S01]  /*27e10*/  IMAD.MOV.U32 R252, RZ, RZ, R3 ;  /* 0x000000fffffc7224 */ /* 0x000fe200078e0003 */
[----:B------:R-:W-:Y:S01]  /*27e20*/  MOV R2, R0 ;  /* 0x0000000000027202 */ /* 0x000fe20000000f00 */
[----:B------:R-:W-:Y:S02]  /*27e30*/  IMAD.MOV.U32 R92, RZ, RZ, R99 ;  /* 0x000000ffff5c7224 */ /* 0x000fe400078e0063 */
[----:B------:R-:W-:-:S07]  /*27e40*/  IMAD.MOV.U32 R160, RZ, RZ, R159 ;  /* 0x000000ffffa07224 */ /* 0x000fce00078e009f */
.L_x_29139:
[----:B------:R-:W-:Y:S05]  /*27e50*/  BSYNC B1 ;  /* 0x0000000000017941 */ /* 0x000fea0003800000 */
.L_x_29137:
        /* <DEDUP_REMOVED lines=11> */
.L_x_29141:
[----:B------:R-:W-:Y:S01]  /*27f10*/  IMAD.MOV.U32 R3, RZ, RZ, R252 ;  /* 0x000000ffff037224 */ /* 0x000fe200078e00fc */
[----:B------:R-:W-:Y:S01]  /*27f20*/  MOV R99, R98 ;  /* 0x0000006200637202 */ /* 0x000fe20000000f00 */
[----:B------:R-:W-:Y:S02]  /*27f30*/  IMAD.MOV.U32 R0, RZ, RZ, R2 ;  /* 0x000000ffff007224 */ /* 0x000fe400078e0002 */
[----:B------:R-:W-:-:S07]  /*27f40*/  IMAD.MOV.U32 R159, RZ, RZ, R158 ;  /* 0x000000ffff9f7224 */ /* 0x000fce00078e009e */
.L_x_29142:
[----:B------:R-:W-:Y:S05]  /*27f50*/  BSYNC B1 ;  /* 0x0000000000017941 */ /* 0x000fea0003800000 */
.L_x_29140:
        /* <DEDUP_REMOVED lines=11> */
.L_x_29144:
[----:B------:R-:W-:Y:S01]  /*28010*/  MOV R252, R3 ;  /* 0x0000000300fc7202 */ /* 0x000fe20000000f00 */
[----:B------:R-:W-:Y:S01]  /*28020*/  IMAD.MOV.U32 R2, RZ, RZ, R0 ;  /* 0x000000ffff027224 */ /* 0x000fe200078e0000 */
[----:B------:R-:W-:Y:S01]  /*28030*/  MOV R158, R157 ;  /* 0x0000009d009e7202 */ /* 0x000fe20000000f00 */
[----:B------:R-:W-:-:S07]  /*28040*/  IMAD.MOV.U32 R98, RZ, RZ, R97 ;  /* 0x000000ffff627224 */ /* 0x000fce00078e0061 */
.L_x_29145:
[----:B------:R-:W-:Y:S05]  /*28050*/  BSYNC B1 ;  /* 0x0000000000017941 */ /* 0x000fea0003800000 */
.L_x_29143:
        /* <DEDUP_REMOVED lines=11> */
.L_x_29147:
[----:B------:R-:W-:Y:S01]  /*28110*/  IMAD.MOV.U32 R3, RZ, RZ, R252 ;  /* 0x000000ffff037224 */ /* 0x000fe200078e00fc */
[----:B------:R-:W-:Y:S01]  /*28120*/  MOV R0, R2 ;  /* 0x0000000200007202 */ /* 0x000fe20000000f00 */
[----:B------:R-:W-:Y:S02]  /*28130*/  IMAD.MOV.U32 R97, RZ, RZ, R96 ;  /* 0x000000ffff617224 */ /* 0x000fe400078e0060 */
[----:B------:R-:W-:-:S07]  /*28140*/  IMAD.MOV.U32 R157, RZ, RZ, R156 ;  /* 0x000000ffff9d7224 */ /* 0x000fce00078e009c */
.L_x_29148:
[----:B------:R-:W-:Y:S05]  /*28150*/  BSYNC B1 ;  /* 0x0000000000017941 */ /* 0x000fea0003800000 */
.L_x_29146:
        /* <DEDUP_REMOVED lines=11> */
.L_x_29150:
[----:B------:R-:W-:Y:S01]  /*28210*/  IMAD.MOV.U32 R252, RZ, RZ, R3 ;  /* 0x000000fffffc7224 */ /* 0x000fe200078e0003 */
[----:B------:R-:W-:Y:S01]  /*28220*/  MOV R96, R103 ;  /* 0x0000006700607202 */ /* 0x000fe20000000f00 */
[----:B------:R-:W-:Y:S02]  /*28230*/  IMAD.MOV.U32 R2, RZ, RZ, R0 ;  /* 0x000000ffff027224 */ /* 0x000fe400078e0000 */
[----:B------:R-:W-:-:S07]  /*28240*/  IMAD.MOV.U32 R156, RZ, RZ, R155 ;  /* 0x000000ffff9c7224 */ /* 0x000fce00078e009b */
.L_x_29151:
[----:B------:R-:W-:Y:S05]  /*28250*/  BSYNC B1 ;  /* 0x0000000000017941 */ /* 0x000fea0003800000 */
.L_x_29149:
        /* <DEDUP_REMOVED lines=11> */
.L_x_29153:
[----:B------:R-:W-:Y:S01]  /*28310*/  MOV R3, R252 ;  /* 0x000000fc00037202 */ /* 0x000fe20000000f00 */
[----:B------:R-:W-:Y:S01]  /*28320*/  IMAD.MOV.U32 R0, RZ, RZ, R2 ;  /* 0x000000ffff007224 */ /* 0x000fe200078e0002 */
[----:B------:R-:W-:Y:S01]  /*28330*/  MOV R155, R154 ;  /* 0x0000009a009b7202 */ /* 0x000fe20000000f00 */
[----:B------:R-:W-:-:S07]  /*28340*/  IMAD.MOV.U32 R103, RZ, RZ, R102 ;  /* 0x000000ffff677224 */ /* 0x000fce00078e0066 */
.L_x_29154:
[----:B------:R-:W-:Y:S05]  /*28350*/  BSYNC B1 ;  /* 0x0000000000017941 */ /* 0x000fea0003800000 */
.L_x_29152:
        /* <DEDUP_REMOVED lines=11> */
.L_x_29156:
[----:B------:R-:W-:Y:S01]  /*28410*/  IMAD.MOV.U32 R252, RZ, RZ, R3 ;  /* 0x000000fffffc7224 */ /* 0x000fe200078e0003 */
[----:B------:R-:W-:Y:S01]  /*28420*/  MOV R2, R0 ;  /* 0x0000000000027202 */ /* 0x000fe20000000f00 */
[----:B------:R-:W-:Y:S02]  /*28430*/  IMAD.MOV.U32 R102, RZ, RZ, R101 ;  /* 0x000000ffff667224 */ /* 0x000fe400078e0065 */
[----:B------:R-:W-:-:S07]  /*28440*/  IMAD.MOV.U32 R154, RZ, RZ, R153 ;  /* 0x000000ffff9a7224 */ /* 0x000fce00078e0099 */
.L_x_29157:
[----:B------:R-:W-:Y:S05]  /*28450*/  BSYNC B1 ;  /* 0x0000000000017941 */ /* 0x000fea0003800000 */
.L_x_29155:
        /* <DEDUP_REMOVED lines=11> */
.L_x_29159:
[----:B------:R-:W-:Y:S01]  /*28510*/  IMAD.MOV.U32 R3, RZ, RZ, R252 ;  /* 0x000000ffff037224 */ /* 0x000fe200078e00fc */
[----:B------:R-:W-:Y:S01]  /*28520*/  MOV R101, R100 ;  /* 0x0000006400657202 */ /* 0x000fe20000000f00 */
[----:B------:R-:W-:Y:S02]  /*28530*/  IMAD.MOV.U32 R0, RZ, RZ, R2 ;  /* 0x000000ffff007224 */ /* 0x000fe400078e0002 */
[----:B------:R-:W-:-:S07]  /*28540*/  IMAD.MOV.U32 R153, RZ, RZ, R152 ;  /* 0x000000ffff997224 */ /* 0x000fce00078e0098 */
.L_x_29160:
[----:B------:R-:W-:Y:S05]  /*28550*/  BSYNC B1 ;  /* 0x0000000000017941 */ /* 0x000fea0003800000 */
.L_x_29158:
        /* <DEDUP_REMOVED lines=11> */
.L_x_29162:
[----:B------:R-:W-:Y:S01]  /*28610*/  MOV R252, R3 ;  /* 0x0000000300fc7202 */ /* 0x000fe20000000f00 */
[----:B------:R-:W-:Y:S01]  /*28620*/  IMAD.MOV.U32 R2, RZ, RZ, R0 ;  /* 0x000000ffff027224 */ /* 0x000fe200078e0000 */
[----:B------:R-:W-:Y:S01]  /*28630*/  MOV R152, R151 ;  /* 0x0000009700987202 */ /* 0x000fe20000000f00 */
[----:B------:R-:W-:-:S07]  /*28640*/  IMAD.MOV.U32 R100, RZ, RZ, R107 ;  /* 0x000000ffff647224 */ /* 0x000fce00078e006b */
.L_x_29163:
[----:B------:R-:W-:Y:S05]  /*28650*/  BSYNC B1 ;  /* 0x0000000000017941 */ /* 0x000fea0003800000 */
.L_x_29161:
        /* <DEDUP_REMOVED lines=11> */
.L_x_29165:
[----:B------:R-:W-:Y:S01]  /*28710*/  IMAD.MOV.U32 R3, RZ, RZ, R252 ;  /* 0x000000ffff037224 */ /* 0x000fe200078e00fc */
[----:B------:R-:W-:Y:S01]  /*28720*/  MOV R0, R2 ;  /* 0x0000000200007202 */ /* 0x000fe20000000f00 */
[----:B------:R-:W-:Y:S02]  /*28730*/  IMAD.MOV.U32 R107, RZ, RZ, R106 ;  /* 0x000000ffff6b7224 */ /* 0x000fe400078e006a */
[----:B------:R-:W-:-:S07]  /*28740*/  IMAD.MOV.U32 R151, RZ, RZ, R150 ;  /* 0x000000ffff977224 */ /* 0x000fce00078e0096 */
.L_x_29166:
[----:B------:R-:W-:Y:S05]  /*28750*/  BSYNC B1 ;  /* 0x0000000000017941 */ /* 0x000fea0003800000 */
.L_x_29164:
        /* <DEDUP_REMOVED lines=11> */
.L_x_29168:
[----:B------:R-:W-:Y:S01]  /*28810*/  IMAD.MOV.U32 R252, RZ, RZ, R3 ;  /* 0x000000fffffc7224 */ /* 0x000fe200078e0003 */
[----:B------:R-:W-:Y:S01]  /*28820*/  MOV R106, R105 ;  /* 0x00000069006a7202 */ /* 0x000fe20000000f00 */
[----:B------:R-:W-:Y:S02]  /*28830*/  IMAD.MOV.U32 R2, RZ, RZ, R0 ;  /* 0x000000ffff027224 */ /* 0x000fe400078e0000 */
[----:B------:R-:W-:-:S07]  /*28840*/  IMAD.MOV.U32 R150, RZ, RZ, R149 ;  /* 0x000000ffff967224 */ /* 0x000fce00078e0095 */
.L_x_29169:
[----:B------:R-:W-:Y:S05]  /*28850*/  BSYNC B1 ;  /* 0x0000000000017941 */ /* 0x000fea0003800000 */
.L_x_29167:
        /* <DEDUP_REMOVED lines=11> */
.L_x_29171:
[----:B------:R-:W-:Y:S01]  /*28910*/  MOV R3, R252 ;  /* 0x000000fc00037202 */ /* 0x000fe20000000f00 */
[----:B------:R-:W-:Y:S01]  /*28920*/  IMAD.MOV.U32 R0, RZ, RZ, R2 ;  /* 0x000000ffff007224 */ /* 0x000fe200078e0002 */
[----:B------:R-:W-:Y:S01]  /*28930*/  MOV R149, R148 ;  /* 0x0000009400957202 */ /* 0x000fe20000000f00 */
[----:B------:R-:W-:-:S07]  /*28940*/  IMAD.MOV.U32 R105, RZ, RZ, R104 ;  /* 0x000000ffff697224 */ /* 0x000fce00078e0068 */
.L_x_29172:
[----:B------:R-:W-:Y:S05]  /*28950*/  BSYNC B1 ;  /* 0x0000000000017941 */ /* 0x000fea0003800000 */
.L_x_29170:
        /* <DEDUP_REMOVED lines=11> */
.L_x_29174:
[----:B------:R-:W-:Y:S01]  /*28a10*/  IMAD.MOV.U32 R252, RZ, RZ, R3 ;  /* 0x000000fffffc7224 */ /* 0x000fe200078e0003 */
[----:B------:R-:W-:Y:S01]  /*28a20*/  MOV R2, R0 ;  /* 0x0000000000027202 */ /* 0x000fe20000000f00 */
[----:B------:R-:W-:Y:S02]  /*28a30*/  IMAD.MOV.U32 R104, RZ, RZ, R111 ;  /* 0x000000ffff687224 */ /* 0x000fe400078e006f */
[----:B------:R-:W-:-:S07]  /*28a40*/  IMAD.MOV.U32 R148, RZ, RZ, R147 ;  /* 0x000000ffff947224 */ /* 0x000fce00078e0093 */
.L_x_29175:
[----:B------:R-:W-:Y:S05]  /*28a50*/  BSYNC B1 ;  /* 0x0000000000017941 */ /* 0x000fea0003800000 */
.L_x_29173:
        /* <DEDUP_REMOVED lines=11> */
.L_x_29177:
[----:B------:R-:W-:Y:S01]  /*28b10*/  IMAD.MOV.U32 R3, RZ, RZ, R252 ;  /* 0x000000ffff037224 */ /* 0x000fe200078e00fc */
[----:B------:R-:W-:Y:S01]  /*28b20*/  MOV R111, R110 ;  /* 0x0000006e006f7202 */ /* 0x000fe20000000f00 */
[----:B------:R-:W-:Y:S02]  /*28b30*/  IMAD.MOV.U32 R0, RZ, RZ, R2 ;  /* 0x000000ffff007224 */ /* 0x000fe400078e0002 */
[----:B------:R-:W-:-:S07]  /*28b40*/  IMAD.MOV.U32 R147, RZ, RZ, R146 ;  /* 0x000000ffff937224 */ /* 0x000fce00078e0092 */
.L_x_29178:
[----:B------:R-:W-:Y:S05]  /*28b50*/  BSYNC B1 ;  /* 0x0000000000017941 */ /* 0x000fea0003800000 */
.L_x_29176:
        /* <DEDUP_REMOVED lines=11> */
.L_x_29180:
[----:B------:R-:W-:Y:S01]  /*28c10*/  MOV R252, R3 ;  /* 0x0000000300fc7202 */ /* 0x000fe20000000f00 */
[----:B------:R-:W-:Y:S01]  /*28c20*/  IMAD.MOV.U32 R2, RZ, RZ, R0 ;  /* 0x000000ffff027224 */ /* 0x000fe200078e0000 */
[----:B------:R-:W-:Y:S01]  /*28c30*/  MOV R146, R145 ;  /* 0x0000009100927202 */ /* 0x000fe20000000f00 */
[----:B------:R-:W-:-:S07]  /*28c40*/  IMAD.MOV.U32 R110, RZ, RZ, R109 ;  /* 0x000000ffff6e7224 */ /* 0x000fce00078e006d */
.L_x_29181:
[----:B------:R-:W-:Y:S05]  /*28c50*/  BSYNC B1 ;  /* 0x0000000000017941 */ /* 0x000fea0003800000 */
.L_x_29179:
        /* <DEDUP_REMOVED lines=11> */
.L_x_29183:
[----:B------:R-:W-:Y:S01]  /*28d10*/  IMAD.MOV.U32 R3, RZ, RZ, R252 ;  /* 0x000000ffff037224 */ /* 0x000fe200078e00fc */
[----:B------:R-:W-:Y:S01]  /*28d20*/  MOV R0, R2 ;  /* 0x0000000200007202 */ /* 0x000fe20000000f00 */
[----:B------:R-:W-:Y:S02]  /*28d30*/  IMAD.MOV.U32 R109, RZ, RZ, R108 ;  /* 0x000000ffff6d7224 */ /* 0x000fe400078e006c */
[----:B------:R-:W-:-:S07]  /*28d40*/  IMAD.MOV.U32 R145, RZ, RZ, R144 ;  /* 0x000000ffff917224 */ /* 0x000fce00078e0090 */
.L_x_29184:
[----:B------:R-:W-:Y:S05]  /*28d50*/  BSYNC B1 ;  /* 0x0000000000017941 */ /* 0x000fea0003800000 */
.L_x_29182:
        /* <DEDUP_REMOVED lines=11> */
.L_x_29186:
[----:B------:R-:W-:Y:S01]  /*28e10*/  IMAD.MOV.U32 R252, RZ, RZ, R3 ;  /* 0x000000fffffc7224 */ /* 0x000fe200078e0003 */
[----:B------:R-:W-:Y:S01]  /*28e20*/  MOV R108, R115 ;  /* 0x00000073006c7202 */ /* 0x000fe20000000f00 */
[----:B------:R-:W-:Y:S02]  /*28e30*/  IMAD.MOV.U32 R2, RZ, RZ, R0 ;  /* 0x000000ffff027224 */ /* 0x000fe400078e0000 */
[----:B------:R-:W-:-:S07]  /*28e40*/  IMAD.MOV.U32 R144, RZ, RZ, R143 ;  /* 0x000000ffff907224 */ /* 0x000fce00078e008f */
.L_x_29187:
[----:B------:R-:W-:Y:S05]  /*28e50*/  BSYNC B1 ;  /* 0x0000000000017941 */ /* 0x000fea0003800000 */
.L_x_29185:
        /* <DEDUP_REMOVED lines=11> */
.L_x_29189:
[----:B------:R-:W-:Y:S01]  /*28f10*/  MOV R3, R252 ;  /* 0x000000fc00037202 */ /* 0x000fe20000000f00 */
[----:B------:R-:W-:Y:S01]  /*28f20*/  IMAD.MOV.U32 R0, RZ, RZ, R2 ;  /* 0x000000ffff007224 */ /* 0x000fe200078e0002 */
[----:B------:R-:W-:Y:S01]  /*28f30*/  MOV R143, R142 ;  /* 0x0000008e008f7202 */ /* 0x000fe20000000f00 */
[----:B------:R-:W-:-:S07]  /*28f40*/  IMAD.MOV.U32 R115, RZ, RZ, R114 ;  /* 0x000000ffff737224 */ /* 0x000fce00078e0072 */
.L_x_29190:
[----:B------:R-:W-:Y:S05]  /*28f50*/  BSYNC B1 ;  /* 0x0000000000017941 */ /* 0x000fea0003800000 */
.L_x_29188:
        /* <DEDUP_REMOVED lines=11> */
.L_x_29192:
[----:B------:R-:W-:Y:S01]  /*29010*/  IMAD.MOV.U32 R252, RZ, RZ, R3 ;  /* 0x000000fffffc7224 */ /* 0x000fe200078e0003 */
[----:B------:R-:W-:Y:S01]  /*29020*/  MOV R2, R0 ;  /* 0x0000000000027202 */ /* 0x000fe20000000f00 */
[----:B------:R-:W-:Y:S02]  /*29030*/  IMAD.MOV.U32 R114, RZ, RZ, R113 ;  /* 0x000000ffff727224 */ /* 0x000fe400078e0071 */
[----:B------:R-:W-:-:S07]  /*29040*/  IMAD.MOV.U32 R142, RZ, RZ, R141 ;  /* 0x000000ffff8e7224 */ /* 0x000fce00078e008d */
.L_x_29193:
[----:B------:R-:W-:Y:S05]  /*29050*/  BSYNC B1 ;  /* 0x0000000000017941 */ /* 0x000fea0003800000 */
.L_x_29191:
        /* <DEDUP_REMOVED lines=11> */
.L_x_29195:
[----:B------:R-:W-:Y:S01]  /*29110*/  IMAD.MOV.U32 R3, RZ, RZ, R252 ;  /* 0x000000ffff037224 */ /* 0x000fe200078e00fc */
[----:B------:R-:W-:Y:S01]  /*29120*/  MOV R113, R112 ;  /* 0x0000007000717202 */ /* 0x000fe20000000f00 */
[----:B------:R-:W-:Y:S02]  /*29130*/  IMAD.MOV.U32 R0, RZ, RZ, R2 ;  /* 0x000000ffff007224 */ /* 0x000fe400078e0002 */
[----:B------:R-:W-:-:S07]  /*29140*/  IMAD.MOV.U32 R141, RZ, RZ, R140 ;  /* 0x000000ffff8d7224 */ /* 0x000fce00078e008c */
.L_x_29196:
[----:B------:R-:W-:Y:S05]  /*29150*/  BSYNC B1 ;  /* 0x0000000000017941 */ /* 0x000fea0003800000 */
.L_x_29194:
        /* <DEDUP_REMOVED lines=11> */
.L_x_29198:
[----:B------:R-:W-:Y:S01]  /*29210*/  MOV R252, R3 ;  /* 0x0000000300fc7202 */ /* 0x000fe20000000f00 */
[----:B------:R-:W-:Y:S01]  /*29220*/  IMAD.MOV.U32 R2, RZ, RZ, R0 ;  /* 0x000000ffff027224 */ /* 0x000fe200078e0000 */
[----:B------:R-:W-:Y:S01]  /*29230*/  MOV R140, R139 ;  /* 0x0000008b008c7202 */ /* 0x000fe20000000f00 */
[----:B------:R-:W-:-:S07]  /*29240*/  IMAD.MOV.U32 R112, RZ, RZ, R119 ;  /* 0x000000ffff707224 */ /* 0x000fce00078e0077 */
.L_x_29199:
[----:B------:R-:W-:Y:S05]  /*29250*/  BSYNC B1 ;  /* 0x0000000000017941 */ /* 0x000fea0003800000 */
.L_x_29197:
        /* <DEDUP_REMOVED lines=11> */
.L_x_29201:
[----:B------:R-:W-:Y:S01]  /*29310*/  IMAD.MOV.U32 R3, RZ, RZ, R252 ;  /* 0x000000ffff037224 */ /* 0x000fe200078e00fc */
[----:B------:R-:W-:Y:S01]  /*29320*/  MOV R0, R2 ;  /* 0x0000000200007202 */ /* 0x000fe20000000f00 */
[----:B------:R-:W-:Y:S02]  /*29330*/  IMAD.MOV.U32 R119, RZ, RZ, R118 ;  /* 0x000000ffff777224 */ /* 0x000fe400078e0076 */
[----:B------:R-:W-:-:S07]  /*29340*/  IMAD.MOV.U32 R139, RZ, RZ, R138 ;  /* 0x000000ffff8b7224 */ /* 0x000fce00078e008a */
.L_x_29202:
[----:B------:R-:W-:Y:S05]  /*29350*/  BSYNC B1 ;  /* 0x0000000000017941 */ /* 0x000fea0003800000 */
.L_x_29200:
        /* <DEDUP_REMOVED lines=11> */
.L_x_29204:
[----:B------:R-:W-:Y:S01]  /*29410*/  IMAD.MOV.U32 R252, RZ, RZ, R3 ;  /* 0x000000fffffc7224 */ /* 0x000fe200078e0003 */
[----:B------:R-:W-:Y:S01]  /*29420*/  MOV R118, R117 ;  /* 0x0000007500767202 */ /* 0x000fe20000000f00 */
[----:B------:R-:W-:Y:S02]  /*29430*/  IMAD.MOV.U32 R2, RZ, RZ, R0 ;  /* 0x000000ffff027224 */ /* 0x000fe400078e0000 */
[----:B------:R-:W-:-:S07]  /*29440*/  IMAD.MOV.U32 R138, RZ, RZ, R137 ;  /* 0x000000ffff8a7224 */ /* 0x000fce00078e0089 */
.L_x_29205:
[----:B------:R-:W-:Y:S05]  /*29450*/  BSYNC B1 ;  /* 0x0000000000017941 */ /* 0x000fea0003800000 */
.L_x_29203:
        /* <DEDUP_REMOVED lines=11> */
.L_x_29207:
[----:B------:R-:W-:Y:S01]  /*29510*/  MOV R3, R252 ;  /* 0x000000fc00037202 */ /* 0x000fe20000000f00 */
[----:B------:R-:W-:Y:S01]  /*29520*/  IMAD.MOV.U32 R0, RZ, RZ, R2 ;  /* 0x000000ffff007224 */ /* 0x000fe200078e0002 */
[----:B------:R-:W-:Y:S01]  /*29530*/  MOV R137, R136 ;  /* 0x0000008800897202 */ /* 0x000fe20000000f00 */
[----:B------:R-:W-:-:S07]  /*29540*/  IMAD.MOV.U32 R117, RZ, RZ, R116 ;  /* 0x000000ffff757224 */ /* 0x000fce00078e0074 */
.L_x_29208:
[----:B------:R-:W-:Y:S05]  /*29550*/  BSYNC B1 ;  /* 0x0000000000017941 */ /* 0x000fea0003800000 */
.L_x_29206:
        /* <DEDUP_REMOVED lines=11> */
.L_x_29210:
[----:B------:R-:W-:Y:S01]  /*29610*/  IMAD.MOV.U32 R252, RZ, RZ, R3 ;  /* 0x000000fffffc7224 */ /* 0x000fe200078e0003 */
[----:B------:R-:W-:Y:S01]  /*29620*/  MOV R2, R0 ;  /* 0x0000000000027202 */ /* 0x000fe20000000f00 */
[----:B------:R-:W-:Y:S02]  /*29630*/  IMAD.MOV.U32 R116, RZ, RZ, R123 ;  /* 0x000000ffff747224 */ /* 0x000fe400078e007b */
[----:B------:R-:W-:-:S07]  /*29640*/  IMAD.MOV.U32 R136, RZ, RZ, R135 ;  /* 0x000000ffff887224 */ /* 0x000fce00078e0087 */
.L_x_29211:
[----:B------:R-:W-:Y:S05]  /*29650*/  BSYNC B1 ;  /* 0x0000000000017941 */ /* 0x000fea0003800000 */
.L_x_29209:
        /* <DEDUP_REMOVED lines=11> */
.L_x_29213:
[----:B------:R-:W-:Y:S01]  /*29710*/  IMAD.MOV.U32 R3, RZ, RZ, R252 ;  /* 0x000000ffff037224 */ /* 0x000fe200078e00fc */
[----:B------:R-:W-:Y:S01]  /*29720*/  MOV R123, R122 ;  /* 0x0000007a007b7202 */ /* 0x000fe20000000f00 */
[----:B------:R-:W-:Y:S02]  /*29730*/  IMAD.MOV.U32 R0, RZ, RZ, R2 ;  /* 0x000000ffff007224 */ /* 0x000fe400078e0002 */
[----:B------:R-:W-:-:S07]  /*29740*/  IMAD.MOV.U32 R135, RZ, RZ, R134 ;  /* 0x000000ffff877224 */ /* 0x000fce00078e0086 */
.L_x_29214:
[----:B------:R-:W-:Y:S05]  /*29750*/  BSYNC B1 ;  /* 0x0000000000017941 */ /* 0x000fea0003800000 */
.L_x_29212:
        /* <DEDUP_REMOVED lines=11> */
.L_x_29216:
[----:B------:R-:W-:Y:S01]  /*29810*/  MOV R252, R3 ;  /* 0x0000000300fc7202 */ /* 0x000fe20000000f00 */
[----:B------:R-:W-:Y:S01]  /*29820*/  IMAD.MOV.U32 R2, RZ, RZ, R0 ;  /* 0x000000ffff027224 */ /* 0x000fe200078e0000 */
[----:B------:R-:W-:Y:S01]  /*29830*/  MOV R134, R133 ;  /* 0x0000008500867202 */ /* 0x000fe20000000f00 */
[----:B------:R-:W-:-:S07]  /*29840*/  IMAD.MOV.U32 R122, RZ, RZ, R121 ;  /* 0x000000ffff7a7224 */ /* 0x000fce00078e0079 */
.L_x_29217:
[----:B------:R-:W-:Y:S05]  /*29850*/  BSYNC B1 ;  /* 0x0000000000017941 */ /* 0x000fea0003800000 */
.L_x_29215:
        /* <DEDUP_REMOVED lines=11> */
.L_x_29219:
[----:B------:R-:W-:Y:S01]  /*29910*/  IMAD.MOV.U32 R3, RZ, RZ, R252 ;  /* 0x000000ffff037224 */ /* 0x000fe200078e00fc */
[----:B------:R-:W-:Y:S01]  /*29920*/  MOV R0, R2 ;  /* 0x0000000200007202 */ /* 0x000fe20000000f00 */
[----:B------:R-:W-:Y:S02]  /*29930*/  IMAD.MOV.U32 R121, RZ, RZ, R120 ;  /* 0x000000ffff797224 */ /* 0x000fe400078e0078 */
[----:B------:R-:W-:-:S07]  /*29940*/  IMAD.MOV.U32 R133, RZ, RZ, R132 ;  /* 0x000000ffff857224 */ /* 0x000fce00078e0084 */
.L_x_29220:
[----:B------:R-:W-:Y:S05]  /*29950*/  BSYNC B1 ;  /* 0x0000000000017941 */ /* 0x000fea0003800000 */
.L_x_29218:
        /* <DEDUP_REMOVED lines=11> */
.L_x_29222:
[----:B------:R-:W-:Y:S01]  /*29a10*/  IMAD.MOV.U32 R252, RZ, RZ, R3 ;  /* 0x000000fffffc7224 */ /* 0x000fe200078e0003 */
[----:B------:R-:W-:Y:S01]  /*29a20*/  MOV R120, R127 ;  /* 0x0000007f00787202 */ /* 0x000fe20000000f00 */
[----:B------:R-:W-:Y:S02]  /*29a30*/  IMAD.MOV.U32 R2, RZ, RZ, R0 ;  /* 0x000000ffff027224 */ /* 0x000fe400078e0000 */
[----:B------:R-:W-:-:S07]  /*29a40*/  IMAD.MOV.U32 R132, RZ, RZ, R131 ;  /* 0x000000ffff847224 */ /* 0x000fce00078e0083 */
.L_x_29223:
[----:B------:R-:W-:Y:S05]  /*29a50*/  BSYNC B1 ;  /* 0x0000000000017941 */ /* 0x000fea0003800000 */
.L_x_29221:
        /* <DEDUP_REMOVED lines=11> */
.L_x_29225:
[----:B------:R-:W-:Y:S01]  /*29b10*/  MOV R3, R252 ;  /* 0x000000fc00037202 */ /* 0x000fe20000000f00 */
[----:B------:R-:W-:Y:S01]  /*29b20*/  IMAD.MOV.U32 R0, RZ, RZ, R2 ;  /* 0x000000ffff007224 */ /* 0x000fe200078e0002 */
[----:B------:R-:W-:Y:S01]  /*29b30*/  MOV R131, R130 ;  /* 0x0000008200837202 */ /* 0x000fe20000000f00 */
[----:B------:R-:W-:-:S07]  /*29b40*/  IMAD.MOV.U32 R127, RZ, RZ, R126 ;  /* 0x000000ffff7f7224 */ /* 0x000fce00078e007e */
.L_x_29226:
[----:B------:R-:W-:Y:S05]  /*29b50*/  BSYNC B1 ;  /* 0x0000000000017941 */ /* 0x000fea0003800000 */
.L_x_29224:
        /* <DEDUP_REMOVED lines=11> */
.L_x_29228:
[----:B------:R0:W-:Y:S01]  /*29c10*/  STL [R1+0x830], R3 ;  /* 0x0008300301007387 */ /* 0x0001e20000100800 */
[----:B------:R-:W-:Y:S01]  /*29c20*/  IMAD.MOV.U32 R2, RZ, RZ, R0 ;  /* 0x000000ffff027224 */ /* 0x000fe200078e0000 */
[----:B------:R-:W-:Y:S01]  /*29c30*/  MOV R130, R129 ;  /* 0x0000008100827202 */ /* 0x000fe20000000f00 */
[----:B------:R-:W-:-:S07]  /*29c40*/  IMAD.MOV.U32 R126, RZ, RZ, R125 ;  /* 0x000000ffff7e7224 */ /* 0x000fce00078e007d */
.L_x_29229:
[----:B------:R-:W-:Y:S05]  /*29c50*/  BSYNC B1 ;  /* 0x0000000000017941 */ /* 0x000fea0003800000 */
.L_x_29227:
        /* <DEDUP_REMOVED lines=12> */
.L_x_29231:
[----:B-----5:R-:W-:Y:S01]  /*29d20*/  IMAD.MOV.U32 R252, RZ, RZ, R3 ;  /* 0x000000fffffc7224 */ /* 0x020fe200078e0003 */
[----:B------:R-:W-:Y:S01]  /*29d30*/  MOV R0, R2 ;  /* 0x0000000200007202 */ /* 0x000fe20000000f00 */
[----:B------:R-:W-:Y:S02]  /*29d40*/  IMAD.MOV.U32 R125, RZ, RZ, R124 ;  /* 0x000000ffff7d7224 */ /* 0x000fe400078e007c */
[----:B------:R-:W-:-:S07]  /*29d50*/  IMAD.MOV.U32 R129, RZ, RZ, R128 ;  /* 0x000000ffff817224 */ /* 0x000fce00078e0080 */
.L_x_29232:
[----:B------:R-:W-:Y:S05]  /*29d60*/  BSYNC B1 ;  /* 0x0000000000017941 */ /* 0x000fea0003800000 */
.L_x_29230:
        /* <DEDUP_REMOVED lines=12> */
[----:B0-----:R-:W-:-:S08]  /*29e30*/  MOV R128, R0 ;  /* 0x0000000000807202 */ /* 0x001fd00000000f00 */
[----:B------:R-:W-:Y:S05]  /*29e40*/  @P0 BRA `(.L_x_29235) ;  /* 0x0000000000100947 */ /* 0x000fea0003800000 */
.L_x_29234:
[----:B------:R0:W5:Y:S01]  /*29e50*/  LDL.LU R124, [R1+0x82c] ;  /* 0x00082c00017c7983 */ /* 0x0001620000300800 */
[----:B------:R-:W-:-:S03]  /*29e60*/  IMAD.MOV.U32 R3, RZ, RZ, R0 ;  /* 0x000000ffff037224 */ /* 0x000fc600078e0000 */
[----:B------:R0:W-:Y:S01]  /*29e70*/  STL [R1+0x830], R252 ;  /* 0x000830fc01007387 */ /* 0x0001e20000100800 */
[----:B------:R-:W-:-:S07]  /*29e80*/  IMAD.MOV.U32 R128, RZ, RZ, R2 ;  /* 0x000000ffff807224 */ /* 0x000fce00078e0002 */
.L_x_29235:
[----:B------:R-:W-:Y:S05]  /*29e90*/  BSYNC B1 ;  /* 0x0000000000017941 */ /* 0x000fea0003800000 */
.L_x_29233:
        /* <DEDUP_REMOVED lines=16> */
.L_x_29237:
[----:B------:R-:W-:Y:S01]  /*29fa0*/  IMAD.MOV.U32 R2, RZ, RZ, R3 ;  /* 0x000000ffff027224 */ /* 0x000fe200078e0003 */
[----:B0-----:R0:W5:Y:S04]  /*29fb0*/  LDL.LU R252, [R1+0x830] ;  /* 0x0008300001fc7983 */ /* 0x0011680000300800 */
[----:B------:R-:W3:Y:S04]  /*29fc0*/  LDL.LU R3, [R1+0x828] ;  /* 0x0008280001037983 */ /* 0x000ee80000300800 */
[----:B------:R0:W-:Y:S04]  /*29fd0*/  STL [R1+0x81c], R0 ;  /* 0x00081c0001007387 */ /* 0x0001e80000100800 */
[----:B---3--:R0:W-:Y:S02]  /*29fe0*/  STL [R1+0x82c], R3 ;  /* 0x00082c0301007387 */ /* 0x0081e40000100800 */
.L_x_29238:
[----:B------:R-:W-:Y:S05]  /*29ff0*/  BSYNC B1 ;  /* 0x0000000000017941 */ /* 0x000fea0003800000 */
.L_x_29236:
        /* <DEDUP_REMOVED lines=11> */
.L_x_29240:
[----:B-----5:R-:W-:Y:S01]  /*2a0b0*/  MOV R3, R252 ;  /* 0x000000fc00037202 */ /* 0x020fe20000000f00 */
[----:B------:R-:W-:Y:S01]  /*2a0c0*/  IMAD.MOV.U32 R0, RZ, RZ, R2 ;  /* 0x000000ffff007224 */ /* 0x000fe200078e0002 */
[----:B------:R-:W3:Y:S04]  /*2a0d0*/  LDL.LU R252, [R1+0x824] ;  /* 0x0008240001fc7983 */ /* 0x000ee80000300800 */
[----:B------:R-:W4:Y:S04]  /*2a0e0*/  LDL.LU R2, [R1+0x814] ;  /* 0x0008140001027983 */ /* 0x000f280000300800 */
[----:B---3--:R0:W-:Y:S04]  /*2a0f0*/  STL [R1+0x828], R252 ;  /* 0x000828fc01007387 */ /* 0x0081e80000100800 */
[----:B----4-:R0:W-:Y:S02]  /*2a100*/  STL [R1+0x818], R2 ;  /* 0x0008180201007387 */ /* 0x0101e40000100800 */
.L_x_29241:
[----:B------:R-:W-:Y:S05]  /*2a110*/  BSYNC B1 ;  /* 0x0000000000017941 */ /* 0x000fea0003800000 */
.L_x_29239:
        /* <DEDUP_REMOVED lines=13> */
.L_x_29243:
[----:B------:R-:W3:Y:S04]  /*2a1f0*/  LDL.LU R252, [R1+0x820] ;  /* 0x0008200001fc7983 */ /* 0x000ee80000300800 */
[----:B------:R-:W-:Y:S04]  /*2a200*/  STL [R1+0x830], R3 ;  /* 0x0008300301007387 */ /* 0x000fe80000100800 */
[----:B------:R-:W-:Y:S04]  /*2a210*/  STL [R1+0x814], R2 ;  /* 0x0008140201007387 */ /* 0x000fe80000100800 */
[----:B------:R-:W-:Y:S04]  /*2a220*/  STL [R1+0x820], R3 ;  /* 0x0008200301007387 */ /* 0x000fe80000100800 */
[----:B------:R-:W-:Y:S04]  /*2a230*/  STL [R1+0x810], R0 ;  /* 0x0008100001007387 */ /* 0x000fe80000100800 */
[----:B---3--:R0:W-:Y:S02]  /*2a240*/  STL [R1+0x824], R252 ;  /* 0x000824fc01007387 */ /* 0x0081e40000100800 */
[----:B0-----:R-:W-:-:S07]  /*2a250*/  MOV R252, R0 ;  /* 0x0000000000fc7202 */ /* 0x001fce0000000f00 */
.L_x_29244:
[----:B------:R-:W-:Y:S05]  /*2a260*/  BSYNC B1 ;  /* 0x0000000000017941 */ /* 0x000fea0003800000 */
.L_x_29242:
        /* <DEDUP_REMOVED lines=11> */
.L_x_28863:
[----:B------:R-:W-:Y:S05]  /*2a320*/  BSYNC B0 ;  /* 0x0000000000007941 */ /* 0x000fea0003800000 */
.L_x_28862:
        /* <DEDUP_REMOVED lines=407> */
[----:B------:R-:W-:Y:S04]  /*2bca0*/  STL [R1+0x834], R1 ;  /* 0x0008340101007387 */ /* 0x000fe80000100800 */
[----:B------:R-:W-:Y:S01]  /*2bcb0*/  STL [R1+0x838], RZ ;  /* 0x000838ff01007387 */ /* 0x000fe20000100800 */
        /* <DEDUP_REMOVED lines=13> */
.L_x_29629:
        /* <DEDUP_REMOVED lines=13> */
[----:B------:R-:W-:Y:S01]  /*2be60*/  @!P2 MOV R251, R0 ;  /* 0x0000000000fba202 */ /* 0x000fe20000000f00 */
        /* <DEDUP_REMOVED lines=9> */
.L_x_29249:
[----:B------:R-:W-:Y:S01]  /*2bf00*/  IMAD.MOV.U32 R3, RZ, RZ, R7 ;  /* 0x000000ffff037224 */ /* 0x000fe200078e0007 */
[----:B------:R-:W-:Y:S01]  /*2bf10*/  MOV R0, R251 ;  /* 0x000000fb00007202 */ /* 0x000fe20000000f00 */
[----:B------:R-:W-:Y:S02]  /*2bf20*/  IMAD.MOV.U32 R7, RZ, RZ, R6 ;  /* 0x000000ffff077224 */ /* 0x000fe400078e0006 */
[----:B------:R-:W-:-:S07]  /*2bf30*/  IMAD.MOV.U32 R251, RZ, RZ, R250 ;  /* 0x000000fffffb7224 */ /* 0x000fce00078e00fa */
.L_x_29250:
[----:B------:R-:W-:Y:S05]  /*2bf40*/  BSYNC B1 ;  /* 0x0000000000017941 */ /* 0x000fea0003800000 */
.L_x_29248:
        /* <DEDUP_REMOVED lines=11> */
.L_x_29252:
[----:B------:R-:W-:Y:S01]  /*2c000*/  IMAD.MOV.U32 R252, RZ, RZ, R3 ;  /* 0x000000fffffc7224 */ /* 0x000fe200078e0003 */
[----:B------:R-:W-:Y:S01]  /*2c010*/  MOV R6, R5 ;  /* 0x0000000500067202 */ /* 0x000fe20000000f00 */
[----:B------:R-:W-:Y:S02]  /*2c020*/  IMAD.MOV.U32 R2, RZ, RZ, R0 ;  /* 0x000000ffff027224 */ /* 0x000fe400078e0000 */
[----:B------:R-:W-:-:S07]  /*2c030*/  IMAD.MOV.U32 R250, RZ, RZ, R249 ;  /* 0x000000fffffa7224 */ /* 0x000fce00078e00f9 */
.L_x_29253:
[----:B------:R-:W-:Y:S05]  /*2c040*/  BSYNC B1 ;  /* 0x0000000000017941 */ /* 0x000fea0003800000 */
.L_x_29251:
[----:B------:R-:W-:Y:S01]  /*2c050*/  FSETP.GT.FTZ.AND P0, PT, R2, R248, PT ;  /* 0x000000f80200720b */ /* 0x000fe20003f14000 */
[----:B------:R-:W-:Y:S03]  /*2c060*/  BSSY B1, `(.L_x_29254) ;  /* 0x000000e000017945 */ /* 0x000fe60003800000 */
[----:B-----5:R-:W-:-:S13]  /*2c070*/  ISETP.EQ.OR P0, PT, R4, -0x1, P0 ;  /* 0xffffffff0400780c */ /* 0x020fda0000702670 */
        /* <DEDUP_REMOVED lines=8> */
.L_x_29255:
[----:B------:R-:W-:Y:S01]  /*2c100*/  MOV R3, R252 ;  /* 0x000000fc00037202 */ /* 0x000fe20000000f00 */
[----:B------:R-:W-:Y:S01]  /*2c110*/  IMAD.MOV.U32 R0, RZ, RZ, R2 ;  /* 0x000000ffff007224 */ /* 0x000fe200078e0002 */
[----:B------:R-:W-:Y:S01]  /*2c120*/  MOV R249, R248 ;  /* 0x000000f800f97202 */ /* 0x000fe20000000f00 */
[----:B------:R-:W-:-:S07]  /*2c130*/  IMAD.MOV.U32 R5, RZ, RZ, R4 ;  /* 0x000000ffff057224 */ /* 0x000fce00078e0004 */
.L_x_29256:
[----:B------:R-:W-:Y:S05]  /*2c140*/  BSYNC B1 ;  /* 0x0000000000017941 */ /* 0x000fea0003800000 */
.L_x_29254:
        /* <DEDUP_REMOVED lines=11> */
.L_x_29258:
[----:B------:R-:W-:Y:S01]  /*2c200*/  IMAD.MOV.U32 R252, RZ, RZ, R3 ;  /* 0x000000fffffc7224 */ /* 0x000fe200078e0003 */
[----:B------:R-:W-:Y:S01]  /*2c210*/  MOV R2, R0 ;  /* 0x0000000000027202 */ /* 0x000fe20000000f00 */
[----:B------:R-:W-:Y:S02]  /*2c220*/  IMAD.MOV.U32 R4, RZ, RZ, R11 ;  /* 0x000000ffff047224 */ /* 0x000fe400078e000b */
[----:B------:R-:W-:-:S07]  /*2c230*/  IMAD.MOV.U32 R248, RZ, RZ, R247 ;  /* 0x000000fffff87224 */ /* 0x000fce00078e00f7 */
.L_x_29259:
[----:B------:R-:W-:Y:S05]  /*2c240*/  BSYNC B1 ;  /* 0x0000000000017941 */ /* 0x000fea0003800000 */
.L_x_29257:
        /* <DEDUP_REMOVED lines=11> */
.L_x_29261:
[----:B------:R-:W-:Y:S01]  /*2c300*/  IMAD.MOV.U32 R3, RZ, RZ, R252 ;  /* 0x000000ffff037224 */ /* 0x000fe200078e00fc */
[----:B------:R-:W-:Y:S01]  /*2c310*/  MOV R11, R10 ;  /* 0x0000000a000b7202 */ /* 0x000fe20000000f00 */
[----:B------:R-:W-:Y:S02]  /*2c320*/  IMAD.MOV.U32 R0, RZ, RZ, R2 ;  /* 0x000000ffff007224 */ /* 0x000fe400078e0002 */
[----:B------:R-:W-:-:S07]  /*2c330*/  IMAD.MOV.U32 R247, RZ, RZ, R246 ;  /* 0x000000fffff77224 */ /* 0x000fce00078e00f6 */
.L_x_29262:
[----:B------:R-:W-:Y:S05]  /*2c340*/  BSYNC B1 ;  /* 0x0000000000017941 */ /* 0x000fea0003800000 */
.L_x_29260:
        /* <DEDUP_REMOVED lines=11> */
.L_x_29264:
[----:B------:R-:W-:Y:S01]  /*2c400*/  MOV R252, R3 ;  /* 0x0000000300fc7202 */ /* 0x000fe20000000f00 */
[----:B------:R-:W-:Y:S01]  /*2c410*/  IMAD.MOV.U32 R2, RZ, RZ, R0 ;  /* 0x000000ffff027224 */ /* 0x000fe200078e0000 */
[----:B------:R-:W-:Y:S01]  /*2c420*/  MOV R246, R245 ;  /* 0x000000f500f67202 */ /* 0x000fe20000000f00 */
[----:B------:R-:W-:-:S07]  /*2c430*/  IMAD.MOV.U32 R10, RZ, RZ, R9 ;  /* 0x000000ffff0a7224 */ /* 0x000fce00078e0009 */
.L_x_29265:
[----:B------:R-:W-:Y:S05]  /*2c440*/  BSYNC B1 ;  /* 0x0000000000017941 */ /* 0x000fea0003800000 */
.L_x_29263:
        /* <DEDUP_REMOVED lines=11> */
.L_x_29267:
[----:B------:R-:W-:Y:S01]  /*2c500*/  IMAD.MOV.U32 R3, RZ, RZ, R252 ;  /* 0x000000ffff037224 */ /* 0x000fe200078e00fc */
[----:B------:R-:W-:Y:S01]  /*2c510*/  MOV R0, R2 ;  /* 0x0000000200007202 */ /* 0x000fe20000000f00 */
[----:B------:R-:W-:Y:S02]  /*2c520*/  IMAD.MOV.U32 R9, RZ, RZ, R8 ;  /* 0x000000ffff097224 */ /* 0x000fe400078e0008 */
[----:B------:R-:W-:-:S07]  /*2c530*/  IMAD.MOV.U32 R245, RZ, RZ, R244 ;  /* 0x000000fffff57224 */ /* 0x000fce00078e00f4 */
.L_x_29268:
[----:B------:R-:W-:Y:S05]  /*2c540*/  BSYNC B1 ;  /* 0x0000000000017941 */ /* 0x000fea0003800000 */
.L_x_29266:
        /* <DEDUP_REMOVED lines=11> */
.L_x_29270:
[----:B------:R-:W-:Y:S01]  /*2c600*/  IMAD.MOV.U32 R252, RZ, RZ, R3 ;  /* 0x000000fffffc7224 */ /* 0x000fe200078e0003 */
[----:B------:R-:W-:Y:S01]  /*2c610*/  MOV R8, R15 ;  /* 0x0000000f00087202 */ /* 0x000fe20000000f00 */
[----:B------:R-:W-:Y:S02]  /*2c620*/  IMAD.MOV.U32 R2, RZ, RZ, R0 ;  /* 0x000000ffff027224 */ /* 0x000fe400078e0000 */
[----:B------:R-:W-:-:S07]  /*2c630*/  IMAD.MOV.U32 R244, RZ, RZ, R243 ;  /* 0x000000fffff47224 */ /* 0x000fce00078e00f3 */
.L_x_29271:
[----:B------:R-:W-:Y:S05]  /*2c640*/  BSYNC B1 ;  /* 0x0000000000017941 */ /* 0x000fea0003800000 */
.L_x_29269:
        /* <DEDUP_REMOVED lines=11> */
.L_x_29273:
[----:B------:R-:W-:Y:S01]  /*2c700*/  MOV R3, R252 ;  /* 0x000000fc00037202 */ /* 0x000fe20000000f00 */
[----:B------:R-:W-:Y:S01]  /*2c710*/  IMAD.MOV.U32 R0, RZ, RZ, R2 ;  /* 0x000000ffff007224 */ /* 0x000fe200078e0002 */
[----:B------:R-:W-:Y:S01]  /*2c720*/  MOV R243, R242 ;  /* 0x000000f200f37202 */ /* 0x000fe20000000f00 */
[----:B------:R-:W-:-:S07]  /*2c730*/  IMAD.MOV.U32 R15, RZ, RZ, R14 ;  /* 0x000000ffff0f7224 */ /* 0x000fce00078e000e */
.L_x_29274:
[----:B------:R-:W-:Y:S05]  /*2c740*/  BSYNC B1 ;  /* 0x0000000000017941 */ /* 0x000fea0003800000 */
.L_x_29272:
        /* <DEDUP_REMOVED lines=11> */
.L_x_29276:
[----:B------:R-:W-:Y:S01]  /*2c800*/  IMAD.MOV.U32 R252, RZ, RZ, R3 ;  /* 0x000000fffffc7224 */ /* 0x000fe200078e0003 */
[----:B------:R-:W-:Y:S01]  /*2c810*/  MOV R2, R0 ;  /* 0x0000000000027202 */ /* 0x000fe20000000f00 */
[----:B------:R-:W-:Y:S02]  /*2c820*/  IMAD.MOV.U32 R14, RZ, RZ, R13 ;  /* 0x000000ffff0e7224 */ /* 0x000fe400078e000d */
[----:B------:R-:W-:-:S07]  /*2c830*/  IMAD.MOV.U32 R242, RZ, RZ, R241 ;  /* 0x000000fffff27224 */ /* 0x000fce00078e00f1 */
.L_x_29277:
[----:B------:R-:W-:Y:S05]  /*2c840*/  BSYNC B1 ;  /* 0x0000000000017941 */ /* 0x000fea0003800000 */
.L_x_29275:
        /* <DEDUP_REMOVED lines=11> */
.L_x_29279:
[----:B------:R-:W-:Y:S01]  /*2c900*/  IMAD.MOV.U32 R3, RZ, RZ, R252 ;  /* 0x000000ffff037224 */ /* 0x000fe200078e00fc */
[----:B------:R-:W-:Y:S01]  /*2c910*/  MOV R13, R12 ;  /* 0x0000000c000d7202 */ /* 0x000fe20000000f00 */
[----:B------:R-:W-:Y:S02]  /*2c920*/  IMAD.MOV.U32 R0, RZ, RZ, R2 ;  /* 0x000000ffff007224 */ /* 0x000fe400078e0002 */
[----:B------:R-:W-:-:S07]  /*2c930*/  IMAD.MOV.U32 R241, RZ, RZ, R240 ;  /* 0x000000fffff17224 */ /* 0x000fce00078e00f0 */
.L_x_29280:
[----:B------:R-:W-:Y:S05]  /*2c940*/  BSYNC B1 ;  /* 0x0000000000017941 */ /* 0x000fea0003800000 */
.L_x_29278:
        /* <DEDUP_REMOVED lines=11> */
.L_x_29282:
[----:B------:R-:W-:Y:S01]  /*2ca00*/  MOV R252, R3 ;  /* 0x0000000300fc7202 */ /* 0x000fe20000000f00 */
[----:B------:R-:W-:Y:S01]  /*2ca10*/  IMAD.MOV.U32 R2, RZ, RZ, R0 ;  /* 0x000000ffff027224 */ /* 0x000fe200078e0000 */
[----:B------:R-:W-:Y:S01]  /*2ca20*/  MOV R240, R239 ;  /* 0x000000ef00f07202 */ /* 0x000fe20000000f00 */
[----:B------:R-:W-:-:S07]  /*2ca30*/  IMAD.MOV.U32 R12, RZ, RZ, R19 ;  /* 0x000000ffff0c7224 */ /* 0x000fce00078e0013 */
.L_x_29283:
[----:B------:R-:W-:Y:S05]  /*2ca40*/  BSYNC B1 ;  /* 0x0000000000017941 */ /* 0x000fea0003800000 */
.L_x_29281:
        /* <DEDUP_REMOVED lines=11> */
.L_x_29285:
[----:B------:R-:W-:Y:S01]  /*2cb00*/  IMAD.MOV.U32 R3, RZ, RZ, R252 ;  /* 0x000000ffff037224 */ /* 0x000fe200078e00fc */
[----:B------:R-:W-:Y:S01]  /*2cb10*/  MOV R0, R2 ;  /* 0x0000000200007202 */ /* 0x000fe20000000f00 */
[----:B------:R-:W-:Y:S02]  /*2cb20*/  IMAD.MOV.U32 R19, RZ, RZ, R18 ;  /* 0x000000ffff137224 */ /* 0x000fe400078e0012 */
[----:B------:R-:W-:-:S07]  /*2cb30*/  IMAD.MOV.U32 R239, RZ, RZ, R238 ;  /* 0x000000ffffef7224 */ /* 0x000fce00078e00ee */
.L_x_29286:
[----:B------:R-:W-:Y:S05]  /*2cb40*/  BSYNC B1 ;  /* 0x0000000000017941 */ /* 0x000fea0003800000 */
.L_x_29284:
        /* <DEDUP_REMOVED lines=11> */
.L_x_29288:
[----:B------:R-:W-:Y:S01]  /*2cc00*/  IMAD.MOV.U32 R252, RZ, RZ, R3 ;  /* 0x000000fffffc7224 */ /* 0x000fe200078e0003 */
[----:B------:R-:W-:Y:S01]  /*2cc10*/  MOV R18, R17 ;  /* 0x0000001100127202 */ /* 0x000fe20000000f00 */
[----:B------:R-:W-:Y:S02]  /*2cc20*/  IMAD.MOV.U32 R2, RZ, RZ, R0 ;  /* 0x000000ffff027224 */ /* 0x000fe400078e0000 */
[----:B------:R-:W-:-:S07]  /*2cc30*/  IMAD.MOV.U32 R238, RZ, RZ, R237 ;  /* 0x000000ffffee7224 */ /* 0x000fce00078e00ed */
.L_x_29289:
[----:B------:R-:W-:Y:S05]  /*2cc40*/  BSYNC B1 ;  /* 0x0000000000017941 */ /* 0x000fea0003800000 */
.L_x_29287:
        /* <DEDUP_REMOVED lines=11> */
.L_x_29291:
[----:B------:R-:W-:Y:S01]  /*2cd00*/  MOV R3, R252 ;  /* 0x000000fc00037202 */ /* 0x000fe20000000f00 */
[----:B------:R-:W-:Y:S01]  /*2cd10*/  IMAD.MOV.U32 R0, RZ, RZ, R2 ;  /* 0x000000ffff007224 */ /* 0x000fe200078e0002 */
[----:B------:R-:W-:Y:S01]  /*2cd20*/  MOV R237, R236 ;  /* 0x000000ec00ed7202 */ /* 0x000fe20000000f00 */
[----:B------:R-:W-:-:S07]  /*2cd30*/  IMAD.MOV.U32 R17, RZ, RZ, R16 ;  /* 0x000000ffff117224 */ /* 0x000fce00078e0010 */
.L_x_29292:
[----:B------:R-:W-:Y:S05]  /*2cd40*/  BSYNC B1 ;  /* 0x0000000000017941 */ /* 0x000fea0003800000 */
.L_x_29290:
        /* <DEDUP_REMOVED lines=11> */
.L_x_29294:
[----:B------:R-:W-:Y:S01]  /*2ce00*/  IMAD.MOV.U32 R252, RZ, RZ, R3 ;  /* 0x000000fffffc7224 */ /* 0x000fe200078e0003 */
[----:B------:R-:W-:Y:S01]  /*2ce10*/  MOV R2, R0 ;  /* 0x0000000000027202 */ /* 0x000fe20000000f00 */
[----:B------:R-:W-:Y:S02]  /*2ce20*/  IMAD.MOV.U32 R16, RZ, RZ, R23 ;  /* 0x000000ffff107224 */ /* 0x000fe400078e0017 */
[----:B------:R-:W-:-:S07]  /*2ce30*/  IMAD.MOV.U32 R236, RZ, RZ, R235 ;  /* 0x000000ffffec7224 */ /* 0x000fce00078e00eb */
.L_x_29295:
[----:B------:R-:W-:Y:S05]  /*2ce40*/  BSYNC B1 ;  /* 0x0000000000017941 */ /* 0x000fea0003800000 */
.L_x_29293:
        /* <DEDUP_REMOVED lines=11> */
.L_x_29297:
[----:B------:R-:W-:Y:S01]  /*2cf00*/  IMAD.MOV.U32 R3, RZ, RZ, R252 ;  /* 0x000000ffff037224 */ /* 0x000fe200078e00fc */
[----:B------:R-:W-:Y:S01]  /*2cf10*/  MOV R23, R22 ;  /* 0x0000001600177202 */ /* 0x000fe20000000f00 */
[----:B------:R-:W-:Y:S02]  /*2cf20*/  IMAD.MOV.U32 R0, RZ, RZ, R2 ;  /* 0x000000ffff007224 */ /* 0x000fe400078e0002 */
[----:B------:R-:W-:-:S07]  /*2cf30*/  IMAD.MOV.U32 R235, RZ, RZ, R234 ;  /* 0x000000ffffeb7224 */ /* 0x000fce00078e00ea */
.L_x_29298:
[----:B------:R-:W-:Y:S05]  /*2cf40*/  BSYNC B1 ;  /* 0x0000000000017941 */ /* 0x000fea0003800000 */
.L_x_29296:
        /* <DEDUP_REMOVED lines=11> */
.L_x_29300:
[----:B------:R-:W-:Y:S01]  /*2d000*/  MOV R252, R3 ;  /* 0x0000000300fc7202 */ /* 0x000fe20000000f00 */
[----:B------:R-:W-:Y:S01]  /*2d010*/  IMAD.MOV.U32 R2, RZ, RZ, R0 ;  /* 0x000000ffff027224 */ /* 0x000fe200078e0000 */
[----:B------:R-:W-:Y:S01]  /*2d020*/  MOV R234, R233 ;  /* 0x000000e900ea7202 */ /* 0x000fe20000000f00 */
[----:B------:R-:W-:-:S07]  /*2d030*/  IMAD.MOV.U32 R22, RZ, RZ, R21 ;  /* 0x000000ffff167224 */ /* 0x000fce00078e0015 */
.L_x_29301:
[----:B------:R-:W-:Y:S05]  /*2d040*/  BSYNC B1 ;  /* 0x0000000000017941 */ /* 0x000fea0003800000 */
.L_x_29299:
        /* <DEDUP_REMOVED lines=11> */
.L_x_29303:
[----:B------:R-:W-:Y:S01]  /*2d100*/  IMAD.MOV.U32 R3, RZ, RZ, R252 ;  /* 0x000000ffff037224 */ /* 0x000fe200078e00fc */
[----:B------:R-:W-:Y:S01]  /*2d110*/  MOV R0, R2 ;  /* 0x0000000200007202 */ /* 0x000fe20000000f00 */
[----:B------:R-:W-:Y:S02]  /*2d120*/  IMAD.MOV.U32 R21, RZ, RZ, R20 ;  /* 0x000000ffff157224 */ /* 0x000fe400078e0014 */
[----:B------:R-:W-:-:S07]  /*2d130*/  IMAD.MOV.U32 R233, RZ, RZ, R232 ;  /* 0x000000ffffe97224 */ /* 0x000fce00078e00e8 */
.L_x_29304:
[----:B------:R-:W-:Y:S05]  /*2d140*/  BSYNC B1 ;  /* 0x0000000000017941 */ /* 0x000fea0003800000 */
.L_x_29302:
        /* <DEDUP_REMOVED lines=11> */
.L_x_29306:
[----:B------:R-:W-:Y:S01]  /*2d200*/  IMAD.MOV.U32 R252, RZ, RZ, R3 ;  /* 0x000000fffffc7224 */ /* 0x000fe200078e0003 */
[----:B------:R-:W-:Y:S01]  /*2d210*/  MOV R20, R27 ;  /* 0x0000001b00147202 */ /* 0x000fe20000000f00 */
[----:B------:R-:W-:Y:S02]  /*2d220*/  IMAD.MOV.U32 R2, RZ, RZ, R0 ;  /* 0x000000ffff027224 */ /* 0x000fe400078e0000 */
[----:B------:R-:W-:-:S07]  /*2d230*/  IMAD.MOV.U32 R232, RZ, RZ, R231 ;  /* 0x000000ffffe87224 */ /* 0x000fce00078e00e7 */
.L_x_29307:
[----:B------:R-:W-:Y:S05]  /*2d240*/  BSYNC B1 ;  /* 0x0000000000017941 */ /* 0x000fea0003800000 */
.L_x_29305:
        /* <DEDUP_REMOVED lines=11> */
.L_x_29309:
[----:B------:R-:W-:Y:S01]  /*2d300*/  MOV R3, R252 ;  /* 0x000000fc00037202 */ /* 0x000fe20000000f00 */
[----:B------:R-:W-:Y:S01]  /*2d310*/  IMAD.MOV.U32 R0, RZ, RZ, R2 ;  /* 0x000000ffff007224 */ /* 0x000fe200078e0002 */
[----:B------:R-:W-:Y:S01]  /*2d320*/  MOV R231, R230 ;  /* 0x000000e600e77202 */ /* 0x000fe20000000f00 */
[----:B------:R-:W-:-:S07]  /*2d330*/  IMAD.MOV.U32 R27, RZ, RZ, R26 ;  /* 0x000000ffff1b7224 */ /* 0x000fce00078e001a */
.L_x_29310:
[----:B------:R-:W-:Y:S05]  /*2d340*/  BSYNC B1 ;  /* 0x0000000000017941 */ /* 0x000fea0003800000 */
.L_x_29308:
        /* <DEDUP_REMOVED lines=11> */
.L_x_29312:
[----:B------:R-:W-:Y:S01]  /*2d400*/  IMAD.MOV.U32 R252, RZ, RZ, R3 ;  /* 0x000000fffffc7224 */ /* 0x000fe200078e0003 */
[----:B------:R-:W-:Y:S01]  /*2d410*/  MOV R2, R0 ;  /* 0x0000000000027202 */ /* 0x000fe20000000f00 */
[----:B------:R-:W-:Y:S02]  /*2d420*/  IMAD.MOV.U32 R26, RZ, RZ, R25 ;  /* 0x000000ffff1a7224 */ /* 0x000fe400078e0019 */
[----:B------:R-:W-:-:S07]  /*2d430*/  IMAD.MOV.U32 R230, RZ, RZ, R229 ;  /* 0x000000ffffe67224 */ /* 0x000fce00078e00e5 */
.L_x_29313:
[----:B------:R-:W-:Y:S05]  /*2d440*/  BSYNC B1 ;  /* 0x0000000000017941 */ /* 0x000fea0003800000 */
.L_x_29311:
        /* <DEDUP_REMOVED lines=11> */
.L_x_29315:
[----:B------:R-:W-:Y:S01]  /*2d500*/  IMAD.MOV.U32 R3, RZ, RZ, R252 ;  /* 0x000000ffff037224 */ /* 0x000fe200078e00fc */
[----:B------:R-:W-:Y:S01]  /*2d510*/  MOV R25, R24 ;  /* 0x0000001800197202 */ /* 0x000fe20000000f00 */
[----:B------:R-:W-:Y:S02]  /*2d520*/  IMAD.MOV.U32 R0, RZ, RZ, R2 ;  /* 0x000000ffff007224 */ /* 0x000fe400078e0002 */
[----:B------:R-:W-:-:S07]  /*2d530*/  IMAD.MOV.U32 R229, RZ, RZ, R228 ;  /* 0x000000ffffe57224 */ /* 0x000fce00078e00e4 */
.L_x_29316:
[----:B------:R-:W-:Y:S05]  /*2d540*/  BSYNC B1 ;  /* 0x0000000000017941 */ /* 0x000fea0003800000 */
.L_x_29314:
        /* <DEDUP_REMOVED lines=11> */
.L_x_29318:
[----:B------:R-:W-:Y:S01]  /*2d600*/  MOV R252, R3 ;  /* 0x0000000300fc7202 */ /* 0x000fe20000000f00 */
[----:B------:R-:W-:Y:S01]  /*2d610*/  IMAD.MOV.U32 R2, RZ, RZ, R0 ;  /* 0x000000ffff027224 */ /* 0x000fe200078e0000 */
[----:B------:R-:W-:Y:S01]  /*2d620*/  MOV R228, R227 ;  /* 0x000000e300e47202 */ /* 0x000fe20000000f00 */
[----:B------:R-:W-:-:S07]  /*2d630*/  IMAD.MOV.U32 R24, RZ, RZ, R31 ;  /* 0x000000ffff187224 */ /* 0x000fce00078e001f */
.L_x_29319:
[----:B------:R-:W-:Y:S05]  /*2d640*/  BSYNC B1 ;  /* 0x0000000000017941 */ /* 0x000fea0003800000 */
.L_x_29317:
        /* <DEDUP_REMOVED lines=11> */
.L_x_29321:
[----:B------:R-:W-:Y:S01]  /*2d700*/  IMAD.MOV.U32 R3, RZ, RZ, R252 ;  /* 0x000000ffff037224 */ /* 0x000fe200078e00fc */
[----:B------:R-:W-:Y:S01]  /*2d710*/  MOV R0, R2 ;  /* 0x0000000200007202 */ /* 0x000fe20000000f00 */
[----:B------:R-:W-:Y:S02]  /*2d720*/  IMAD.MOV.U32 R31, RZ, RZ, R30 ;  /* 0x000000ffff1f7224 */ /* 0x000fe400078e001e */
[----:B------:R-:W-:-:S07]  /*2d730*/  IMAD.MOV.U32 R227, RZ, RZ, R226 ;  /* 0x000000ffffe37224 */ /* 0x000fce00078e00e2 */
.L_x_29322:
[----:B------:R-:W-:Y:S05]  /*2d740*/  BSYNC B1 ;  /* 0x0000000000017941 */ /* 0x000fea0003800000 */
.L_x_29320:
        /* <DEDUP_REMOVED lines=11> */
.L_x_29324:
[----:B------:R-:W-:Y:S01]  /*2d800*/  IMAD.MOV.U32 R252, RZ, RZ, R3 ;  /* 0x000000fffffc7224 */ /* 0x000fe200078e0003 */
[----:B------:R-:W-:Y:S01]  /*2d810*/  MOV R30, R29 ;  /* 0x0000001d001e7202 */ /* 0x000fe20000000f00 */
[----:B------:R-:W-:Y:S02]  /*2d820*/  IMAD.MOV.U32 R2, RZ, RZ, R0 ;  /* 0x000000ffff027224 */ /* 0x000fe400078e0000 */
[----:B------:R-:W-:-:S07]  /*2d830*/  IMAD.MOV.U32 R226, RZ, RZ, R225 ;  /* 0x000000ffffe27224 */ /* 0x000fce00078e00e1 */
.L_x_29325:
[----:B------:R-:W-:Y:S05]  /*2d840*/  BSYNC B1 ;  /* 0x0000000000017941 */ /* 0x000fea0003800000 */
.L_x_29323:
        /* <DEDUP_REMOVED lines=11> */
.L_x_29327:
[----:B------:R-:W-:Y:S01]  /*2d900*/  MOV R3, R252 ;  /* 0x000000fc00037202 */ /* 0x000fe20000000f00 */
[----:B------:R-:W-:Y:S01]  /*2d910*/  IMAD.MOV.U32 R0, RZ, RZ, R2 ;  /* 0x000000ffff007224 */ /* 0x000fe200078e0002 */
[----:B------:R-:W-:Y:S01]  /*2d920*/  MOV R225, R224 ;  /* 0x000000e000e17202 */ /* 0x000fe20000000f00 */
[----:B------:R-:W-:-:S07]  /*2d930*/  IMAD.MOV.U32 R29, RZ, RZ, R28 ;  /* 0x000000ffff1d7224 */ /* 0x000fce00078e001c */
.L_x_29328:
[----:B------:R-:W-:Y:S05]  /*2d940*/  BSYNC B1 ;  /* 0x0000000000017941 */ /* 0x000fea0003800000 */
.L_x_29326:
        /* <DEDUP_REMOVED lines=11> */
.L_x_29330:
[----:B------:R-:W-:Y:S01]  /*2da00*/  IMAD.MOV.U32 R252, RZ, RZ, R3 ;  /* 0x000000fffffc7224 */ /* 0x000fe200078e0003 */
[----:B------:R-:W-:Y:S01]  /*2da10*/  MOV R2, R0 ;  /* 0x0000000000027202 */ /* 0x000fe20000000f00 */
[----:B------:R-:W-:Y:S02]  /*2da20*/  IMAD.MOV.U32 R28, RZ, RZ, R35 ;  /* 0x000000ffff1c7224 */ /* 0x000fe400078e0023 */
[----:B------:R-:W-:-:S07]  /*2da30*/  IMAD.MOV.U32 R224, RZ, RZ, R223 ;  /* 0x000000ffffe07224 */ /* 0x000fce00078e00df */
.L_x_29331:
[----:B------:R-:W-:Y:S05]  /*2da40*/  BSYNC B1 ;  /* 0x0000000000017941 */ /* 0x000fea0003800000 */
.L_x_29329:
        /* <DEDUP_REMOVED lines=11> */
.L_x_29333:
[----:B------:R-:W-:Y:S01]  /*2db00*/  IMAD.MOV.U32 R3, RZ, RZ, R252 ;  /* 0x000000ffff037224 */ /* 0x000fe200078e00fc */
[----:B------:R-:W-:Y:S01]  /*2db10*/  MOV R35, R34 ;  /* 0x0000002200237202 */ /* 0x000fe20000000f00 */
[----:B------:R-:W-:Y:S02]  /*2db20*/  IMAD.MOV.U32 R0, RZ, RZ, R2 ;  /* 0x000000ffff007224 */ /* 0x000fe400078e0002 */
[----:B------:R-:W-:-:S07]  /*2db30*/  IMAD.MOV.U32 R223, RZ, RZ, R222 ;  /* 0x000000ffffdf7224 */ /* 0x000fce00078e00de */
.L_x_29334:
[----:B------:R-:W-:Y:S05]  /*2db40*/  BSYNC B1 ;  /* 0x0000000000017941 */ /* 0x000fea0003800000 */
.L_x_29332:
        /* <DEDUP_REMOVED lines=11> */
.L_x_29336:
[----:B------:R-:W-:Y:S01]  /*2dc00*/  MOV R252, R3 ;  /* 0x0000000300fc7202 */ /* 0x000fe20000000f00 */
[----:B------:R-:W-:Y:S01]  /*2dc10*/  IMAD.MOV.U32 R2, RZ, RZ, R0 ;  /* 0x000000ffff027224 */ /* 0x000fe200078e0000 */
[----:B------:R-:W-:Y:S01]  /*2dc20*/  MOV R222, R221 ;  /* 0x000000dd00de7202 */ /* 0x000fe20000000f00 */
[----:B------:R-:W-:-:S07]  /*2dc30*/  IMAD.MOV.U32 R34, RZ, RZ, R33 ;  /* 0x000000ffff227224 */ /* 0x000fce00078e0021 */
.L_x_29337:
[----:B------:R-:W-:Y:S05]  /*2dc40*/  BSYNC B1 ;  /* 0x0000000000017941 */ /* 0x000fea0003800000 */
.L_x_29335:
        /* <DEDUP_REMOVED lines=11> */
.L_x_29339:
[----:B------:R-:W-:Y:S01]  /*2dd00*/  IMAD.MOV.U32 R3, RZ, RZ, R252 ;  /* 0x000000ffff037224 */ /* 0x000fe200078e00fc */
[----:B------:R-:W-:Y:S01]  /*2dd10*/  MOV R0, R2 ;  /* 0x0000000200007202 */ /* 0x000fe20000000f00 */
[----:B------:R-:W-:Y:S02]  /*2dd20*/  IMAD.MOV.U32 R33, RZ, RZ, R32 ;  /* 0x000000ffff217224 */ /* 0x000fe400078e0020 */
[----:B------:R-:W-:-:S07]  /*2dd30*/  IMAD.MOV.U32 R221, RZ, RZ, R220 ;  /* 0x000000ffffdd7224 */ /* 0x000fce00078e00dc */
.L_x_29340:
[----:B------:R-:W-:Y:S05]  /*2dd40*/  BSYNC B1 ;  /* 0x0000000000017941 */ /* 0x000fea0003800000 */
.L_x_29338:
        /* <DEDUP_REMOVED lines=11> */
.L_x_29342:
[----:B------:R-:W-:Y:S01]  /*2de00*/  IMAD.MOV.U32 R252, RZ, RZ, R3 ;  /* 0x000000fffffc7224 */ /* 0x000fe200078e0003 */
[----:B------:R-:W-:Y:S01]  /*2de10*/  MOV R32, R39 ;  /* 0x0000002700207202 */ /* 0x000fe20000000f00 */
[----:B------:R-:W-:Y:S02]  /*2de20*/  IMAD.MOV.U32 R2, RZ, RZ, R0 ;  /* 0x000000ffff027224 */ /* 0x000fe400078e0000 */
[----:B------:R-:W-:-:S07]  /*2de30*/  IMAD.MOV.U32 R220, RZ, RZ, R219 ;  /* 0x000000ffffdc7224 */ /* 0x000fce00078e00db */
.L_x_29343:
[----:B------:R-:W-:Y:S05]  /*2de40*/  BSYNC B1 ;  /* 0x0000000000017941 */ /* 0x000fea0003800000 */
.L_x_29341:
        /* <DEDUP_REMOVED lines=11> */
.L_x_29345:
[----:B------:R-:W-:Y:S01]  /*2df00*/  MOV R3, R252 ;  /* 0x000000fc00037202 */ /* 0x000fe20000000f00 */
[----:B------:R-:W-:Y:S01]  /*2df10*/  IMAD.MOV.U32 R0, RZ, RZ, R2 ;  /* 0x000000ffff007224 */ /* 0x000fe200078e0002 */
[----:B------:R-:W-:Y:S01]  /*2df20*/  MOV R219, R218 ;  /* 0x000000da00db7202 */ /* 0x000fe20000000f00 */
[----:B------:R-:W-:-:S07]  /*2df30*/  IMAD.MOV.U32 R39, RZ, RZ, R38 ;  /* 0x000000ffff277224 */ /* 0x000fce00078e0026 */
.L_x_29346:
[----:B------:R-:W-:Y:S05]  /*2df40*/  BSYNC B1 ;  /* 0x0000000000017941 */ /* 0x000fea0003800000 */
.L_x_29344:
        /* <DEDUP_REMOVED lines=11> */
.L_x_29348:
[----:B------:R-:W-:Y:S01]  /*2e000*/  IMAD.MOV.U32 R252, RZ, RZ, R3 ;  /* 0x000000fffffc7224 */ /* 0x000fe200078e0003 */
[----:B------:R-:W-:Y:S01]  /*2e010*/  MOV R2, R0 ;  /* 0x0000000000027202 */ /* 0x000fe20000000f00 */
[----:B------:R-:W-:Y:S02]  /*2e020*/  IMAD.MOV.U32 R38, RZ, RZ, R37 ;  /* 0x000000ffff267224 */ /* 0x000fe400078e0025 */
[----:B------:R-:W-:-:S07]  /*2e030*/  IMAD.MOV.U32 R218, RZ, RZ, R217 ;  /* 0x000000ffffda7224 */ /* 0x000fce00078e00d9 */
.L_x_29349:
[----:B------:R-:W-:Y:S05]  /*2e040*/  BSYNC B1 ;  /* 0x0000000000017941 */ /* 0x000fea0003800000 */
.L_x_29347:
        /* <DEDUP_REMOVED lines=11> */
.L_x_29351:
[----:B------:R-:W-:Y:S01]  /*2e100*/  IMAD.MOV.U32 R3, RZ, RZ, R252 ;  /* 0x000000ffff037224 */ /* 0x000fe200078e00fc */
[----:B------:R-:W-:Y:S01]  /*2e110*/  MOV R37, R36 ;  /* 0x0000002400257202 */ /* 0x000fe20000000f00 */
[----:B------:R-:W-:Y:S02]  /*2e120*/  IMAD.MOV.U32 R0, RZ, RZ, R2 ;  /* 0x000000ffff007224 */ /* 0x000fe400078e0002 */
[----:B------:R-:W-:-:S07]  /*2e130*/  IMAD.MOV.U32 R217, RZ, RZ, R216 ;  /* 0x000000ffffd97224 */ /* 0x000fce00078e00d8 */
.L_x_29352:
[----:B------:R-:W-:Y:S05]  /*2e140*/  BSYNC B1 ;  /* 0x0000000000017941 */ /* 0x000fea0003800000 */
.L_x_29350:
        /* <DEDUP_REMOVED lines=11> */
.L_x_29354:
[----:B------:R-:W-:Y:S01]  /*2e200*/  MOV R252, R3 ;  /* 0x0000000300fc7202 */ /* 0x000fe20000000f00 */
[----:B------:R-:W-:Y:S01]  /*2e210*/  IMAD.MOV.U32 R2, RZ, RZ, R0 ;  /* 0x000000ffff027224 */ /* 0x000fe200078e0000 */
[----:B------:R-:W-:Y:S01]  /*2e220*/  MOV R216, R215 ;  /* 0x000000d700d87202 */ /* 0x000fe20000000f00 */
[----:B------:R-:W-:-:S07]  /*2e230*/  IMAD.MOV.U32 R36, RZ, RZ, R43 ;  /* 0x000000ffff247224 */ /* 0x000fce00078e002b */
.L_x_29355:
[----:B------:R-:W-:Y:S05]  /*2e240*/  BSYNC B1 ;  /* 0x0000000000017941 */ /* 0x000fea0003800000 */
.L_x_29353:
        /* <DEDUP_REMOVED lines=11> */
.L_x_29357:
[----:B------:R-:W-:Y:S01]  /*2e300*/  IMAD.MOV.U32 R3, RZ, RZ, R252 ;  /* 0x000000ffff037224 */ /* 0x000fe200078e00fc */
[----:B------:R-:W-:Y:S01]  /*2e310*/  MOV R0, R2 ;  /* 0x0000000200007202 */ /* 0x000fe20000000f00 */
[----:B------:R-:W-:Y:S02]  /*2e320*/  IMAD.MOV.U32 R43, RZ, RZ, R42 ;  /* 0x000000ffff2b7224 */ /* 0x000fe400078e002a */
[----:B------:R-:W-:-:S07]  /*2e330*/  IMAD.MOV.U32 R215, RZ, RZ, R214 ;  /* 0x000000ffffd77224 */ /* 0x000fce00078e00d6 */
.L_x_29358:
[----:B------:R-:W-:Y:S05]  /*2e340*/  BSYNC B1 ;  /* 0x0000000000017941 */ /* 0x000fea0003800000 */
.L_x_29356:
        /* <DEDUP_REMOVED lines=11> */
.L_x_29360:
[----:B------:R-:W-:Y:S01]  /*2e400*/  IMAD.MOV.U32 R252, RZ, RZ, R3 ;  /* 0x000000fffffc7224 */ /* 0x000fe200078e0003 */
[----:B------:R-:W-:Y:S01]  /*2e410*/  MOV R42, R41 ;  /* 0x00000029002a7202 */ /* 0x000fe20000000f00 */
[----:B------:R-:W-:Y:S02]  /*2e420*/  IMAD.MOV.U32 R2, RZ, RZ, R0 ;  /* 0x000000ffff027224 */ /* 0x000fe400078e0000 */
[----:B------:R-:W-:-:S07]  /*2e430*/  IMAD.MOV.U32 R214, RZ, RZ, R213 ;  /* 0x000000ffffd67224 */ /* 0x000fce00078e00d5 */
.L_x_29361:
[----:B------:R-:W-:Y:S05]  /*2e440*/  BSYNC B1 ;  /* 0x0000000000017941 */ /* 0x000fea0003800000 */
.L_x_29359:
        /* <DEDUP_REMOVED lines=11> */
.L_x_29363:
[----:B------:R-:W-:Y:S01]  /*2e500*/  MOV R3, R252 ;  /* 0x000000fc00037202 */ /* 0x000fe20000000f00 */
[----:B------:R-:W-:Y:S01]  /*2e510*/  IMAD.MOV.U32 R0, RZ, RZ, R2 ;  /* 0x000000ffff007224 */ /* 0x000fe200078e0002 */
[----:B------:R-:W-:Y:S01]  /*2e520*/  MOV R213, R212 ;  /* 0x000000d400d57202 */ /* 0x000fe20000000f00 */
[----:B------:R-:W-:-:S07]  /*2e530*/  IMAD.MOV.U32 R41, RZ, RZ, R40 ;  /* 0x000000ffff297224 */ /* 0x000fce00078e0028 */
.L_x_29364:
[----:B------:R-:W-:Y:S05]  /*2e540*/  BSYNC B1 ;  /* 0x0000000000017941 */ /* 0x000fea0003800000 */
.L_x_29362:
        /* <DEDUP_REMOVED lines=11> */
.L_x_29366:
[----:B------:R-:W-:Y:S01]  /*2e600*/  IMAD.MOV.U32 R252, RZ, RZ, R3 ;  /* 0x000000fffffc7224 */ /* 0x000fe200078e0003 */
[----:B------:R-:W-:Y:S01]  /*2e610*/  MOV R2, R0 ;  /* 0x0000000000027202 */ /* 0x000fe20000000f00 */
[----:B------:R-:W-:Y:S02]  /*2e620*/  IMAD.MOV.U32 R40, RZ, RZ, R47 ;  /* 0x000000ffff287224 */ /* 0x000fe400078e002f */
[----:B------:R-:W-:-:S07]  /*2e630*/  IMAD.MOV.U32 R212, RZ, RZ, R211 ;  /* 0x000000ffffd47224 */ /* 0x000fce00078e00d3 */
.L_x_29367:
[----:B------:R-:W-:Y:S05]  /*2e640*/  BSYNC B1 ;  /* 0x0000000000017941 */ /* 0x000fea0003800000 */
.L_x_29365:
        /* <DEDUP_REMOVED lines=11> */
.L_x_29369:
[----:B------:R-:W-:Y:S01]  /*2e700*/  IMAD.MOV.U32 R3, RZ, RZ, R252 ;  /* 0x000000ffff037224 */ /* 0x000fe200078e00fc */
[----:B------:R-:W-:Y:S01]  /*2e710*/  MOV R47, R46 ;  /* 0x0000002e002f7202 */ /* 0x000fe20000000f00 */
[----:B------:R-:W-:Y:S02]  /*2e720*/  IMAD.MOV.U32 R0, RZ, RZ, R2 ;  /* 0x000000ffff007224 */ /* 0x000fe400078e0002 */
[----:B------:R-:W-:-:S07]  /*2e730*/  IMAD.MOV.U32 R211, RZ, RZ, R210 ;  /* 0x000000ffffd37224 */ /* 0x000fce00078e00d2 */
.L_x_29370:
[----:B------:R-:W-:Y:S05]  /*2e740*/  BSYNC B1 ;  /* 0x0000000000017941 */ /* 0x000fea0003800000 */
.L_x_29368:
        /* <DEDUP_REMOVED lines=11> */
.L_x_29372:
[----:B------:R-:W-:Y:S01]  /*2e800*/  MOV R252, R3 ;  /* 0x0000000300fc7202 */ /* 0x000fe20000000f00 */
[----:B------:R-:W-:Y:S01]  /*2e810*/  IMAD.MOV.U32 R2, RZ, RZ, R0 ;  /* 0x000000ffff027224 */ /* 0x000fe200078e0000 */
[----:B------:R-:W-:Y:S01]  /*2e820*/  MOV R210, R209 ;  /* 0x000000d100d27202 */ /* 0x000fe20000000f00 */
[----:B------:R-:W-:-:S07]  /*2e830*/  IMAD.MOV.U32 R46, RZ, RZ, R45 ;  /* 0x000000ffff2e7224 */ /* 0x000fce00078e002d */
.L_x_29373:
[----:B------:R-:W-:Y:S05]  /*2e840*/  BSYNC B1 ;  /* 0x0000000000017941 */ /* 0x000fea0003800000 */
.L_x_29371:
        /* <DEDUP_REMOVED lines=11> */
.L_x_29375:
[----:B------:R-:W-:Y:S01]  /*2e900*/  IMAD.MOV.U32 R3, RZ, RZ, R252 ;  /* 0x000000ffff037224 */ /* 0x000fe200078e00fc */
[----:B------:R-:W-:Y:S01]  /*2e910*/  MOV R0, R2 ;  /* 0x0000000200007202 */ /* 0x000fe20000000f00 */
[----:B------:R-:W-:Y:S02]  /*2e920*/  IMAD.MOV.U32 R45, RZ, RZ, R44 ;  /* 0x000000ffff2d7224 */ /* 0x000fe400078e002c */
[----:B------:R-:W-:-:S07]  /*2e930*/  IMAD.MOV.U32 R209, RZ, RZ, R208 ;  /* 0x000000ffffd17224 */ /* 0x000fce00078e00d0 */
.L_x_29376:
[----:B------:R-:W-:Y:S05]  /*2e940*/  BSYNC B1 ;  /* 0x0000000000017941 */ /* 0x000fea0003800000 */
.L_x_29374:
        /* <DEDUP_REMOVED lines=11> */
.L_x_29378:
[----:B------:R-:W-:Y:S01]  /*2ea00*/  IMAD.MOV.U32 R252, RZ, RZ, R3 ;  /* 0x000000fffffc7224 */ /* 0x000fe200078e0003 */
[----:B------:R-:W-:Y:S01]  /*2ea10*/  MOV R44, R51 ;  /* 0x00000033002c7202 */ /* 0x000fe20000000f00 */
[----:B------:R-:W-:Y:S02]  /*2ea20*/  IMAD.MOV.U32 R2, RZ, RZ, R0 ;  /* 0x000000ffff027224 */ /* 0x000fe400078e0000 */
[----:B------:R-:W-:-:S07]  /*2ea30*/  IMAD.MOV.U32 R208, RZ, RZ, R207 ;  /* 0x000000ffffd07224 */ /* 0x000fce00078e00cf */
.L_x_29379:
[----:B------:R-:W-:Y:S05]  /*2ea40*/  BSYNC B1 ;  /* 0x0000000000017941 */ /* 0x000fea0003800000 */
.L_x_29377:
        /* <DEDUP_REMOVED lines=11> */
.L_x_29381:
[----:B------:R-:W-:Y:S01]  /*2eb00*/  MOV R3, R252 ;  /* 0x000000fc00037202 */ /* 0x000fe20000000f00 */
[----:B------:R-:W-:Y:S01]  /*2eb10*/  IMAD.MOV.U32 R0, RZ, RZ, R2 ;  /* 0x000000ffff007224 */ /* 0x000fe200078e0002 */
[----:B------:R-:W-:Y:S01]  /*2eb20*/  MOV R207, R206 ;  /* 0x000000ce00cf7202 */ /* 0x000fe20000000f00 */
[----:B------:R-:W-:-:S07]  /*2eb30*/  IMAD.MOV.U32 R51, RZ, RZ, R50 ;  /* 0x000000ffff337224 */ /* 0x000fce00078e0032 */
.L_x_29382:
[----:B------:R-:W-:Y:S05]  /*2eb40*/  BSYNC B1 ;  /* 0x0000000000017941 */ /* 0x000fea0003800000 */
.L_x_29380:
        /* <DEDUP_REMOVED lines=11> */
.L_x_29384:
[----:B------:R-:W-:Y:S01]  /*2ec00*/  IMAD.MOV.U32 R252, RZ, RZ, R3 ;  /* 0x000000fffffc7224 */ /* 0x000fe200078e0003 */
[----:B------:R-:W-:Y:S01]  /*2ec10*/  MOV R2, R0 ;  /* 0x0000000000027202 */ /* 0x000fe20000000f00 */
[----:B------:R-:W-:Y:S02]  /*2ec20*/  IMAD.MOV.U32 R50, RZ, RZ, R49 ;  /* 0x000000ffff327224 */ /* 0x000fe400078e0031 */
[----:B------:R-:W-:-:S07]  /*2ec30*/  IMAD.MOV.U32 R206, RZ, RZ, R205 ;  /* 0x000000ffffce7224 */ /* 0x000fce00078e00cd */
.L_x_29385:
[----:B------:R-:W-:Y:S05]  /*2ec40*/  BSYNC B1 ;  /* 0x0000000000017941 */ /* 0x000fea0003800000 */
.L_x_29383:
        /* <DEDUP_REMOVED lines=11> */
.L_x_29387:
[----:B------:R-:W-:Y:S01]  /*2ed00*/  IMAD.MOV.U32 R3, RZ, RZ, R252 ;  /* 0x000000ffff037224 */ /* 0x000fe200078e00fc */
[----:B------:R-:W-:Y:S01]  /*2ed10*/  MOV R49, R48 ;  /* 0x0000003000317202 */ /* 0x000fe20000000f00 */
[----:B------:R-:W-:Y:S02]  /*2ed20*/  IMAD.MOV.U32 R0, RZ, RZ, R2 ;  /* 0x000000ffff007224 */ /* 0x000fe400078e0002 */
[----:B------:R-:W-:-:S07]  /*2ed30*/  IMAD.MOV.U32 R205, RZ, RZ, R204 ;  /* 0x000000ffffcd7224 */ /* 0x000fce00078e00cc */
.L_x_29388:
[----:B------:R-:W-:Y:S05]  /*2ed40*/  BSYNC B1 ;  /* 0x0000000000017941 */ /* 0x000fea0003800000 */
.L_x_29386:
        /* <DEDUP_REMOVED lines=11> */
.L_x_29390:
[----:B------:R-:W-:Y:S01]  /*2ee00*/  MOV R252, R3 ;  /* 0x0000000300fc7202 */ /* 0x000fe20000000f00 */
[----:B------:R-:W-:Y:S01]  /*2ee10*/  IMAD.MOV.U32 R2, RZ, RZ, R0 ;  /* 0x000000ffff027224 */ /* 0x000fe200078e0000 */
[----:B------:R-:W-:Y:S01]  /*2ee20*/  MOV R204, R203 ;  /* 0x000000cb00cc7202 */ /* 0x000fe20000000f00 */
[----:B------:R-:W-:-:S07]  /*2ee30*/  IMAD.MOV.U32 R48, RZ, RZ, R55 ;  /* 0x000000ffff307224 */ /* 0x000fce00078e0037 */
.L_x_29391:
[----:B------:R-:W-:Y:S05]  /*2ee40*/  BSYNC B1 ;  /* 0x0000000000017941 */ /* 0x000fea0003800000 */
.L_x_29389:
        /* <DEDUP_REMOVED lines=11> */
.L_x_29393:
[----:B------:R-:W-:Y:S01]  /*2ef00*/  IMAD.MOV.U32 R3, RZ, RZ, R252 ;  /* 0x000000ffff037224 */ /* 0x000fe200078e00fc */
[----:B------:R-:W-:Y:S01]  /*2ef10*/  MOV R0, R2 ;  /* 0x0000000200007202 */ /* 0x000fe20000000f00 */
[----:B------:R-:W-:Y:S02]  /*2ef20*/  IMAD.MOV.U32 R55, RZ, RZ, R54 ;  /* 0x000000ffff377224 */ /* 0x000fe400078e0036 */
[----:B------:R-:W-:-:S07]  /*2ef30*/  IMAD.MOV.U32 R203, RZ, RZ, R202 ;  /* 0x000000ffffcb7224 */ /* 0x000fce00078e00ca */
.L_x_29394:
[----:B------:R-:W-:Y:S05]  /*2ef40*/  BSYNC B1 ;  /* 0x0000000000017941 */ /* 0x000fea0003800000 */
.L_x_29392:
        /* <DEDUP_REMOVED lines=11> */
.L_x_29396:
[----:B------:R-:W-:Y:S01]  /*2f000*/  IMAD.MOV.U32 R252, RZ, RZ, R3 ;  /* 0x000000fffffc7224 */ /* 0x000fe200078e0003 */
[----:B------:R-:W-:Y:S01]  /*2f010*/  MOV R54, R53 ;  /* 0x0000003500367202 */ /* 0x000fe20000000f00 */
[----:B------:R-:W-:Y:S02]  /*2f020*/  IMAD.MOV.U32 R2, RZ, RZ, R0 ;  /* 0x000000ffff027224 */ /* 0x000fe400078e0000 */
[----:B------:R-:W-:-:S07]  /*2f030*/  IMAD.MOV.U32 R202, RZ, RZ, R201 ;  /* 0x000000ffffca7224 */ /* 0x000fce00078e00c9 */
.L_x_29397:
[----:B------:R-:W-:Y:S05]  /*2f040*/  BSYNC B1 ;  /* 0x0000000000017941 */ /* 0x000fea0003800000 */
.L_x_29395:
        /* <DEDUP_REMOVED lines=11> */
.L_x_29399:
[----:B------:R-:W-:Y:S01]  /*2f100*/  MOV R3, R252 ;  /* 0x000000fc00037202 */ /* 0x000fe20000000f00 */
[----:B------:R-:W-:Y:S01]  /*2f110*/  IMAD.MOV.U32 R0, RZ, RZ, R2 ;  /* 0x000000ffff007224 */ /* 0x000fe200078e0002 */
[----:B------:R-:W-:Y:S01]  /*2f120*/  MOV R201, R200 ;  /* 0x000000c800c97202 */ /* 0x000fe20000000f00 */
[----:B------:R-:W-:-:S07]  /*2f130*/  IMAD.MOV.U32 R53, RZ, RZ, R52 ;  /* 0x000000ffff357224 */ /* 0x000fce00078e0034 */
.L_x_29400:
[----:B------:R-:W-:Y:S05]  /*2f140*/  BSYNC B1 ;  /* 0x0000000000017941 */ /* 0x000fea0003800000 */
.L_x_29398:
        /* <DEDUP_REMOVED lines=11> */
.L_x_29402:
[----:B------:R-:W-:Y:S01]  /*2f200*/  IMAD.MOV.U32 R252, RZ, RZ, R3 ;  /* 0x000000fffffc7224 */ /* 0x000fe200078e0003 */
[----:B------:R-:W-:Y:S01]  /*2f210*/  MOV R2, R0 ;  /* 0x0000000000027202 */ /* 0x000fe20000000f00 */
[----:B------:R-:W-:Y:S02]  /*2f220*/  IMAD.MOV.U32 R52, RZ, RZ, R59 ;  /* 0x000000ffff347224 */ /* 0x000fe400078e003b */
[----:B------:R-:W-:-:S07]  /*2f230*/  IMAD.MOV.U32 R200, RZ, RZ, R199 ;  /* 0x000000ffffc87224 */ /* 0x000fce00078e00c7 */
.L_x_29403:
[----:B------:R-:W-:Y:S05]  /*2f240*/  BSYNC B1 ;  /* 0x0000000000017941 */ /* 0x000fea0003800000 */
.L_x_29401:
        /* <DEDUP_REMOVED lines=11> */
.L_x_29405:
[----:B------:R-:W-:Y:S01]  /*2f300*/  IMAD.MOV.U32 R3, RZ, RZ, R252 ;  /* 0x000000ffff037224 */ /* 0x000fe200078e00fc */
[----:B------:R-:W-:Y:S01]  /*2f310*/  MOV R59, R58 ;  /* 0x0000003a003b7202 */ /* 0x000fe20000000f00 */
[----:B------:R-:W-:Y:S02]  /*2f320*/  IMAD.MOV.U32 R0, RZ, RZ, R2 ;  /* 0x000000ffff007224 */ /* 0x000fe400078e0002 */
[----:B------:R-:W-:-:S07]  /*2f330*/  IMAD.MOV.U32 R199, RZ, RZ, R198 ;  /* 0x000000ffffc77224 */ /* 0x000fce00078e00c6 */
.L_x_29406:
[----:B------:R-:W-:Y:S05]  /*2f340*/  BSYNC B1 ;  /* 0x0000000000017941 */ /* 0x000fea0003800000 */
.L_x_29404:
        /* <DEDUP_REMOVED lines=11> */
.L_x_29408:
[----:B------:R-:W-:Y:S01]  /*2f400*/  MOV R252, R3 ;  /* 0x0000000300fc7202 */ /* 0x000fe20000000f00 */
[----:B------:R-:W-:Y:S01]  /*2f410*/  IMAD.MOV.U32 R2, RZ, RZ, R0 ;  /* 0x000000ffff027224 */ /* 0x000fe200078e0000 */
[----:B------:R-:W-:Y:S01]  /*2f420*/  MOV R198, R197 ;  /* 0x000000c500c67202 */ /* 0x000fe20000000f00 */
[----:B------:R-:W-:-:S07]  /*2f430*/  IMAD.MOV.U32 R58, RZ, RZ, R57 ;  /* 0x000000ffff3a7224 */ /* 0x000fce00078e0039 */
.L_x_29409:
[----:B------:R-:W-:Y:S05]  /*2f440*/  BSYNC B1 ;  /* 0x0000000000017941 */ /* 0x000fea0003800000 */
.L_x_29407:
        /* <DEDUP_REMOVED lines=11> */
.L_x_29411:
[----:B------:R-:W-:Y:S01]  /*2f500*/  IMAD.MOV.U32 R3, RZ, RZ, R252 ;  /* 0x000000ffff037224 */ /* 0x000fe200078e00fc */
[----:B------:R-:W-:Y:S01]  /*2f510*/  MOV R0, R2 ;  /* 0x0000000200007202 */ /* 0x000fe20000000f00 */
[----:B------:R-:W-:Y:S02]  /*2f520*/  IMAD.MOV.U32 R57, RZ, RZ, R56 ;  /* 0x000000ffff397224 */ /* 0x000fe400078e0038 */
[----:B------:R-:W-:-:S07]  /*2f530*/  IMAD.MOV.U32 R197, RZ, RZ, R196 ;  /* 0x000000ffffc57224 */ /* 0x000fce00078e00c4 */
.L_x_29412:
[----:B------:R-:W-:Y:S05]  /*2f540*/  BSYNC B1 ;  /* 0x0000000000017941 */ /* 0x000fea0003800000 */
.L_x_29410:
        /* <DEDUP_REMOVED lines=11> */
.L_x_29414:
[----:B------:R-:W-:Y:S01]  /*2f600*/  IMAD.MOV.U32 R252, RZ, RZ, R3 ;  /* 0x000000fffffc7224 */ /* 0x000fe200078e0003 */
[----:B------:R-:W-:Y:S01]  /*2f610*/  MOV R56, R63 ;  /* 0x0000003f00387202 */ /* 0x000fe20000000f00 */
[----:B------:R-:W-:Y:S02]  /*2f620*/  IMAD.MOV.U32 R2, RZ, RZ, R0 ;  /* 0x000000ffff027224 */ /* 0x000fe400078e0000 */
[----:B------:R-:W-:-:S07]  /*2f630*/  IMAD.MOV.U32 R196, RZ, RZ, R195 ;  /* 0x000000ffffc47224 */ /* 0x000fce00078e00c3 */
.L_x_29415:
[----:B------:R-:W-:Y:S05]  /*2f640*/  BSYNC B1 ;  /* 0x0000000000017941 */ /* 0x000fea0003800000 */
.L_x_29413:
        /* <DEDUP_REMOVED lines=11> */
.L_x_29417:
[----:B------:R-:W-:Y:S01]  /*2f700*/  MOV R3, R252 ;  /* 0x000000fc00037202 */ /* 0x000fe20000000f00 */
[----:B------:R-:W-:Y:S01]  /*2f710*/  IMAD.MOV.U32 R0, RZ, RZ, R2 ;  /* 0x000000ffff007224 */ /* 0x000fe200078e0002 */
[----:B------:R-:W-:Y:S01]  /*2f720*/  MOV R195, R194 ;  /* 0x000000c200c37202 */ /* 0x000fe20000000f00 */
[----:B------:R-:W-:-:S07]  /*2f730*/  IMAD.MOV.U32 R63, RZ, RZ, R62 ;  /* 0x000000ffff3f7224 */ /* 0x000fce00078e003e */
.L_x_29418:
[----:B------:R-:W-:Y:S05]  /*2f740*/  BSYNC B1 ;  /* 0x0000000000017941 */ /* 0x000fea0003800000 */
.L_x_29416:
        /* <DEDUP_REMOVED lines=11> */
.L_x_29420:
[----:B------:R-:W-:Y:S01]  /*2f800*/  IMAD.MOV.U32 R252, RZ, RZ, R3 ;  /* 0x000000fffffc7224 */ /* 0x000fe200078e0003 */
[----:B------:R-:W-:Y:S01]  /*2f810*/  MOV R2, R0 ;  /* 0x0000000000027202 */ /* 0x000fe20000000f00 */
[----:B------:R-:W-:Y:S02]  /*2f820*/  IMAD.MOV.U32 R62, RZ, RZ, R61 ;  /* 0x000000ffff3e7224 */ /* 0x000fe400078e003d */
[----:B------:R-:W-:-:S07]  /*2f830*/  IMAD.MOV.U32 R194, RZ, RZ, R193 ;  /* 0x000000ffffc27224 */ /* 0x000fce00078e00c1 */
.L_x_29421:
[----:B------:R-:W-:Y:S05]  /*2f840*/  BSYNC B1 ;  /* 0x0000000000017941 */ /* 0x000fea0003800000 */
.L_x_29419:
        /* <DEDUP_REMOVED lines=11> */
.L_x_29423:
[----:B------:R-:W-:Y:S01]  /*2f900*/  IMAD.MOV.U32 R3, RZ, RZ, R252 ;  /* 0x000000ffff037224 */ /* 0x000fe200078e00fc */
[----:B------:R-:W-:Y:S01]  /*2f910*/  MOV R61, R60 ;  /* 0x0000003c003d7202 */ /* 0x000fe20000000f00 */
[----:B------:R-:W-:Y:S02]  /*2f920*/  IMAD.MOV.U32 R0, RZ, RZ, R2 ;  /* 0x000000ffff007224 */ /* 0x000fe400078e0002 */
[----:B------:R-:W-:-:S07]  /*2f930*/  IMAD.MOV.U32 R193, RZ, RZ, R192 ;  /* 0x000000ffffc17224 */ /* 0x000fce00078e00c0 */
.L_x_29424:
[----:B------:R-:W-:Y:S05]  /*2f940*/  BSYNC B1 ;  /* 0x0000000000017941 */ /* 0x000fea0003800000 */
.L_x_29422:
        /* <DEDUP_REMOVED lines=11> */
.L_x_29426:
[----:B------:R-:W-:Y:S01]  /*2fa00*/  MOV R252, R3 ;  /* 0x0000000300fc7202 */ /* 0x000fe20000000f00 */
[----:B------:R-:W-:Y:S01]  /*2fa10*/  IMAD.MOV.U32 R2, RZ, RZ, R0 ;  /* 0x000000ffff027224 */ /* 0x000fe200078e0000 */
[----:B------:R-:W-:Y:S01]  /*2fa20*/  MOV R192, R191 ;  /* 0x000000bf00c07202 */ /* 0x000fe20000000f00 */
[----:B------:R-:W-:-:S07]  /*2fa30*/  IMAD.MOV.U32 R60, RZ, RZ, R67 ;  /* 0x000000ffff3c7224 */ /* 0x000fce00078e0043 */
.L_x_29427:
[----:B------:R-:W-:Y:S05]  /*2fa40*/  BSYNC B1 ;  /* 0x0000000000017941 */ /* 0x000fea0003800000 */
.L_x_29425:
        /* <DEDUP_REMOVED lines=11> */
.L_x_29429:
[----:B------:R-:W-:Y:S01]  /*2fb00*/  IMAD.MOV.U32 R3, RZ, RZ, R252 ;  /* 0x000000ffff037224 */ /* 0x000fe200078e00fc */
[----:B------:R-:W-:Y:S01]  /*2fb10*/  MOV R0, R2 ;  /* 0x0000000200007202 */ /* 0x000fe20000000f00 */
[----:B------:R-:W-:Y:S02]  /*2fb20*/  IMAD.MOV.U32 R67, RZ, RZ, R66 ;  /* 0x000000ffff437224 */ /* 0x000fe400078e0042 */
[----:B------:R-:W-:-:S07]  /*2fb30*/  IMAD.MOV.U32 R191, RZ, RZ, R190 ;  /* 0x000000ffffbf7224 */ /* 0x000fce00078e00be */
.L_x_29430:
[----:B------:R-:W-:Y:S05]  /*2fb40*/  BSYNC B1 ;  /* 0x0000000000017941 */ /* 0x000fea0003800000 */
.L_x_29428:
        /* <DEDUP_REMOVED lines=11> */
.L_x_29432:
[----:B------:R-:W-:Y:S01]  /*2fc00*/  IMAD.MOV.U32 R252, RZ, RZ, R3 ;  /* 0x000000fffffc7224 */ /* 0x000fe200078e0003 */
[----:B------:R-:W-:Y:S01]  /*2fc10*/  MOV R66, R65 ;  /* 0x0000004100427202 */ /* 0x000fe20000000f00 */
[----:B------:R-:W-:Y:S02]  /*2fc20*/  IMAD.MOV.U32 R2, RZ, RZ, R0 ;  /* 0x000000ffff027224 */ /* 0x000fe400078e0000 */
[----:B------:R-:W-:-:S07]  /*2fc30*/  IMAD.MOV.U32 R190, RZ, RZ, R189 ;  /* 0x000000ffffbe7224 */ /* 0x000fce00078e00bd */
.L_x_29433:
[----:B------:R-:W-:Y:S05]  /*2fc40*/  BSYNC B1 ;  /* 0x0000000000017941 */ /* 0x000fea0003800000 */
.L_x_29431:
        /* <DEDUP_REMOVED lines=11> */
.L_x_29435:
[----:B------:R-:W-:Y:S01]  /*2fd00*/  MOV R3, R252 ;  /* 0x000000fc00037202 */ /* 0x000fe20000000f00 */
[----:B------:R-:W-:Y:S01]  /*2fd10*/  IMAD.MOV.U32 R0, RZ, RZ, R2 ;  /* 0x000000ffff007224 */ /* 0x000fe200078e0002 */
[----:B------:R-:W-:Y:S01]  /*2fd20*/  MOV R189, R188 ;  /* 0x000000bc00bd7202 */ /* 0x000fe20000000f00 */
[----:B------:R-:W-:-:S07]  /*2fd30*/  IMAD.MOV.U32 R65, RZ, RZ, R64 ;  /* 0x000000ffff417224 */ /* 0x000fce00078e0040 */
.L_x_29436:
[----:B------:R-:W-:Y:S05]  /*2fd40*/  BSYNC B1 ;  /* 0x0000000000017941 */ /* 0x000fea0003800000 */
.L_x_29434:
        /* <DEDUP_REMOVED lines=11> */
.L_x_29438:
[----:B------:R-:W-:Y:S01]  /*2fe00*/  IMAD.MOV.U32 R252, RZ, RZ, R3 ;  /* 0x000000fffffc7224 */ /* 0x000fe200078e0003 */
[----:B------:R-:W-:Y:S01]  /*2fe10*/  MOV R2, R0 ;  /* 0x0000000000027202 */ /* 0x000fe20000000f00 */
[----:B------:R-:W-:Y:S02]  /*2fe20*/  IMAD.MOV.U32 R64, RZ, RZ, R71 ;  /* 0x000000ffff407224 */ /* 0x000fe400078e0047 */
[----:B------:R-:W-:-:S07]  /*2fe30*/  IMAD.MOV.U32 R188, RZ, RZ, R187 ;  /* 0x000000ffffbc7224 */ /* 0x000fce00078e00bb */
.L_x_29439:
[----:B------:R-:W-:Y:S05]  /*2fe40*/  BSYNC B1 ;  /* 0x0000000000017941 */ /* 0x000fea0003800000 */
.L_x_29437:
        /* <DEDUP_REMOVED lines=11> */
.L_x_29441:
[----:B------:R-:W-:Y:S01]  /*2ff00*/  IMAD.MOV.U32 R3, RZ, RZ, R252 ;  /* 0x000000ffff037224 */ /* 0x000fe200078e00fc */
[----:B------:R-:W-:Y:S01]  /*2ff10*/  MOV R71, R70 ;  /* 0x0000004600477202 */ /* 0x000fe20000000f00 */
[----:B------:R-:W-:Y:S02]  /*2ff20*/  IMAD.MOV.U32 R0, RZ, RZ, R2 ;  /* 0x000000ffff007224 */ /* 0x000fe400078e0002 */
[----:B------:R-:W-:-:S07]  /*2ff30*/  IMAD.MOV.U32 R187, RZ, RZ, R186 ;  /* 0x000000ffffbb7224 */ /* 0x000fce00078e00ba */
.L_x_29442:
[----:B------:R-:W-:Y:S05]  /*2ff40*/  BSYNC B1 ;  /* 0x0000000000017941 */ /* 0x000fea0003800000 */
.L_x_29440:
        /* <DEDUP_REMOVED lines=11> */
.L_x_29444:
[----:B------:R-:W-:Y:S01]  /*30000*/  MOV R252, R3 ;  /* 0x0000000300fc7202 */ /* 0x000fe20000000f00 */
[----:B------:R-:W-:Y:S01]  /*30010*/  IMAD.MOV.U32 R2, RZ, RZ, R0 ;  /* 0x000000ffff027224 */ /* 0x000fe200078e0000 */
[----:B------:R-:W-:Y:S01]  /*30020*/  MOV R186, R185 ;  /* 0x000000b900ba7202 */ /* 0x000fe20000000f00 */
[----:B------:R-:W-:-:S07]  /*30030*/  IMAD.MOV.U32 R70, RZ, RZ, R69 ;  /* 0x000000ffff467224 */ /* 0x000fce00078e0045 */
.L_x_29445:
[----:B------:R-:W-:Y:S05]  /*30040*/  BSYNC B1 ;  /* 0x0000000000017941 */ /* 0x000fea0003800000 */
.L_x_29443:
        /* <DEDUP_REMOVED lines=11> */
.L_x_29447:
[----:B------:R-:W-:Y:S01]  /*30100*/  IMAD.MOV.U32 R3, RZ, RZ, R252 ;  /* 0x000000ffff037224 */ /* 0x000fe200078e00fc */
[----:B------:R-:W-:Y:S01]  /*30110*/  MOV R0, R2 ;  /* 0x0000000200007202 */ /* 0x000fe20000000f00 */
[----:B------:R-:W-:Y:S02]  /*30120*/  IMAD.MOV.U32 R69, RZ, RZ, R68 ;  /* 0x000000ffff457224 */ /* 0x000fe400078e0044 */
[----:B------:R-:W-:-:S07]  /*30130*/  IMAD.MOV.U32 R185, RZ, RZ, R184 ;  /* 0x000000ffffb97224 */ /* 0x000fce00078e00b8 */
.L_x_29448:
[----:B------:R-:W-:Y:S05]  /*30140*/  BSYNC B1 ;  /* 0x0000000000017941 */ /* 0x000fea0003800000 */
.L_x_29446:
        /* <DEDUP_REMOVED lines=11> */
.L_x_29450:
[----:B------:R-:W-:Y:S01]  /*30200*/  IMAD.MOV.U32 R252, RZ, RZ, R3 ;  /* 0x000000fffffc7224 */ /* 0x000fe200078e0003 */
[----:B------:R-:W-:Y:S01]  /*30210*/  MOV R68, R75 ;  /* 0x0000004b00447202 */ /* 0x000fe20000000f00 */
[----:B------:R-:W-:Y:S02]  /*30220*/  IMAD.MOV.U32 R2, RZ, RZ, R0 ;  /* 0x000000ffff027224 */ /* 0x000fe400078e0000 */
[----:B------:R-:W-:-:S07]  /*30230*/  IMAD.MOV.U32 R184, RZ, RZ, R183 ;  /* 0x000000ffffb87224 */ /* 0x000fce00078e00b7 */
.L_x_29451:
[----:B------:R-:W-:Y:S05]  /*30240*/  BSYNC B1 ;  /* 0x0000000000017941 */ /* 0x000fea0003800000 */
.L_x_29449:
        /* <DEDUP_REMOVED lines=11> */
.L_x_29453:
[----:B------:R-:W-:Y:S01]  /*30300*/  MOV R3, R252 ;  /* 0x000000fc00037202 */ /* 0x000fe20000000f00 */
[----:B------:R-:W-:Y:S01]  /*30310*/  IMAD.MOV.U32 R0, RZ, RZ, R2 ;  /* 0x000000ffff007224 */ /* 0x000fe200078e0002 */
[----:B------:R-:W-:Y:S01]  /*30320*/  MOV R183, R182 ;  /* 0x000000b600b77202 */ /* 0x000fe20000000f00 */
[----:B------:R-:W-:-:S07]  /*30330*/  IMAD.MOV.U32 R75, RZ, RZ, R74 ;  /* 0x000000ffff4b7224 */ /* 0x000fce00078e004a */
.L_x_29454:
[----:B------:R-:W-:Y:S05]  /*30340*/  BSYNC B1 ;  /* 0x0000000000017941 */ /* 0x000fea0003800000 */
.L_x_29452:
        /* <DEDUP_REMOVED lines=11> */
.L_x_29456:
[----:B------:R-:W-:Y:S01]  /*30400*/  IMAD.MOV.U32 R252, RZ, RZ, R3 ;  /* 0x000000fffffc7224 */ /* 0x000fe200078e0003 */
[----:B------:R-:W-:Y:S01]  /*30410*/  MOV R2, R0 ;  /* 0x0000000000027202 */ /* 0x000fe20000000f00 */
[----:B------:R-:W-:Y:S02]  /*30420*/  IMAD.MOV.U32 R74, RZ, RZ, R73 ;  /* 0x000000ffff4a7224 */ /* 0x000fe400078e0049 */
[----:B------:R-:W-:-:S07]  /*30430*/  IMAD.MOV.U32 R182, RZ, RZ, R181 ;  /* 0x000000ffffb67224 */ /* 0x000fce00078e00b5 */
.L_x_29457:
[----:B------:R-:W-:Y:S05]  /*30440*/  BSYNC B1 ;  /* 0x0000000000017941 */ /* 0x000fea0003800000 */
.L_x_29455:
        /* <DEDUP_REMOVED lines=11> */
.L_x_29459:
[----:B------:R-:W-:Y:S01]  /*30500*/  IMAD.MOV.U32 R3, RZ, RZ, R252 ;  /* 0x000000ffff037224 */ /* 0x000fe200078e00fc */
[----:B------:R-:W-:Y:S01]  /*30510*/  MOV R73, R72 ;  /* 0x0000004800497202 */ /* 0x000fe20000000f00 */
[----:B------:R-:W-:Y:S02]  /*30520*/  IMAD.MOV.U32 R0, RZ, RZ, R2 ;  /* 0x000000ffff007224 */ /* 0x000fe400078e0002 */
[----:B------:R-:W-:-:S07]  /*30530*/  IMAD.MOV.U32 R181, RZ, RZ, R180 ;  /* 0x000000ffffb57224 */ /* 0x000fce00078e00b4 */
.L_x_29460:
[----:B------:R-:W-:Y:S05]  /*30540*/  BSYNC B1 ;  /* 0x0000000000017941 */ /* 0x000fea0003800000 */
.L_x_29458:
        /* <DEDUP_REMOVED lines=11> */
.L_x_29462:
[----:B------:R-:W-:Y:S01]  /*30600*/  MOV R252, R3 ;  /* 0x0000000300fc7202 */ /* 0x000fe20000000f00 */
[----:B------:R-:W-:Y:S01]  /*30610*/  IMAD.MOV.U32 R2, RZ, RZ, R0 ;  /* 0x000000ffff027224 */ /* 0x000fe200078e0000 */
[----:B------:R-:W-:Y:S01]  /*30620*/  MOV R180, R179 ;  /* 0x000000b300b47202 */ /* 0x000fe20000000f00 */
[----:B------:R-:W-:-:S07]  /*30630*/  IMAD.MOV.U32 R72, RZ, RZ, R79 ;  /* 0x000000ffff487224 */ /* 0x000fce00078e004f */
.L_x_29463:
[----:B------:R-:W-:Y:S05]  /*30640*/  BSYNC B1 ;  /* 0x0000000000017941 */ /* 0x000fea0003800000 */
.L_x_29461:
        /* <DEDUP_REMOVED lines=11> */
.L_x_29465:
[----:B------:R-:W-:Y:S01]  /*30700*/  IMAD.MOV.U32 R3, RZ, RZ, R252 ;  /* 0x000000ffff037224 */ /* 0x000fe200078e00fc */
[----:B------:R-:W-:Y:S01]  /*30710*/  MOV R0, R2 ;  /* 0x0000000200007202 */ /* 0x000fe20000000f00 */
[----:B------:R-:W-:Y:S02]  /*30720*/  IMAD.MOV.U32 R79, RZ, RZ, R78 ;  /* 0x000000ffff4f7224 */ /* 0x000fe400078e004e */
[----:B------:R-:W-:-:S07]  /*30730*/  IMAD.MOV.U32 R179, RZ, RZ, R178 ;  /* 0x000000ffffb37224 */ /* 0x000fce00078e00b2 */
.L_x_29466:
[----:B------:R-:W-:Y:S05]  /*30740*/  BSYNC B1 ;  /* 0x0000000000017941 */ /* 0x000fea0003800000 */
.L_x_29464:
        /* <DEDUP_REMOVED lines=11> */
.L_x_29468:
[----:B------:R-:W-:Y:S01]  /*30800*/  IMAD.MOV.U32 R252, RZ, RZ, R3 ;  /* 0x000000fffffc7224 */ /* 0x000fe200078e0003 */
[----:B------:R-:W-:Y:S01]  /*30810*/  MOV R78, R77 ;  /* 0x0000004d004e7202 */ /* 0x000fe20000000f00 */
[----:B------:R-:W-:Y:S02]  /*30820*/  IMAD.MOV.U32 R2, RZ, RZ, R0 ;  /* 0x000000ffff027224 */ /* 0x000fe400078e0000 */
[----:B------:R-:W-:-:S07]  /*30830*/  IMAD.MOV.U32 R178, RZ, RZ, R177 ;  /* 0x000000ffffb27224 */ /* 0x000fce00078e00b1 */
.L_x_29469:
[----:B------:R-:W-:Y:S05]  /*30840*/  BSYNC B1 ;  /* 0x0000000000017941 */ /* 0x000fea0003800000 */
.L_x_29467:
        /* <DEDUP_REMOVED lines=11> */
.L_x_29471:
[----:B------:R-:W-:Y:S01]  /*30900*/  MOV R3, R252 ;  /* 0x000000fc00037202 */ /* 0x000fe20000000f00 */
[----:B------:R-:W-:Y:S01]  /*30910*/  IMAD.MOV.U32 R0, RZ, RZ, R2 ;  /* 0x000000ffff007224 */ /* 0x000fe200078e0002 */
[----:B------:R-:W-:Y:S01]  /*30920*/  MOV R177, R176 ;  /* 0x000000b000b17202 */ /* 0x000fe20000000f00 */
[----:B------:R-:W-:-:S07]  /*30930*/  IMAD.MOV.U32 R77, RZ, RZ, R76 ;  /* 0x000000ffff4d7224 */ /* 0x000fce00078e004c */
.L_x_29472:
[----:B------:R-:W-:Y:S05]  /*30940*/  BSYNC B1 ;  /* 0x0000000000017941 */ /* 0x000fea0003800000 */
.L_x_29470:
        /* <DEDUP_REMOVED lines=11> */
.L_x_29474:
[----:B------:R-:W-:Y:S01]  /*30a00*/  IMAD.MOV.U32 R252, RZ, RZ, R3 ;  /* 0x000000fffffc7224 */ /* 0x000fe200078e0003 */
[----:B------:R-:W-:Y:S01]  /*30a10*/  MOV R2, R0 ;  /* 0x0000000000027202 */ /* 0x000fe20000000f00 */
[----:B------:R-:W-:Y:S02]  /*30a20*/  IMAD.MOV.U32 R76, RZ, RZ, R83 ;  /* 0x000000ffff4c7224 */ /* 0x000fe400078e0053 */
[----:B------:R-:W-:-:S07]  /*30a30*/  IMAD.MOV.U32 R176, RZ, RZ, R175 ;  /* 0x000000ffffb07224 */ /* 0x000fce00078e00af */
.L_x_29475:
[----:B------:R-:W-:Y:S05]  /*30a40*/  BSYNC B1 ;  /* 0x0000000000017941 */ /* 0x000fea0003800000 */
.L_x_29473:
        /* <DEDUP_REMOVED lines=11> */
.L_x_29477:
[----:B------:R-:W-:Y:S01]  /*30b00*/  IMAD.MOV.U32 R3, RZ, RZ, R252 ;  /* 0x000000ffff037224 */ /* 0x000fe200078e00fc */
[----:B------:R-:W-:Y:S01]  /*30b10*/  MOV R83, R82 ;  /* 0x0000005200537202 */ /* 0x000fe20000000f00 */
[----:B------:R-:W-:Y:S02]  /*30b20*/  IMAD.MOV.U32 R0, RZ, RZ, R2 ;  /* 0x000000ffff007224 */ /* 0x000fe400078e0002 */
[----:B------:R-:W-:-:S07]  /*30b30*/  IMAD.MOV.U32 R175, RZ, RZ, R174 ;  /* 0x000000ffffaf7224 */ /* 0x000fce00078e00ae */
.L_x_29478:
[----:B------:R-:W-:Y:S05]  /*30b40*/  BSYNC B1 ;  /* 0x0000000000017941 */ /* 0x000fea0003800000 */
.L_x_29476:
        /* <DEDUP_REMOVED lines=11> */
.L_x_29480:
[----:B------:R-:W-:Y:S01]  /*30c00*/  MOV R252, R3 ;  /* 0x0000000300fc7202 */ /* 0x000fe20000000f00 */
[----:B------:R-:W-:Y:S01]  /*30c10*/  IMAD.MOV.U32 R2, RZ, RZ, R0 ;  /* 0x000000ffff027224 */ /* 0x000fe200078e0000 */
[----:B------:R-:W-:Y:S01]  /*30c20*/  MOV R174, R173 ;  /* 0x000000ad00ae7202 */ /* 0x000fe20000000f00 */
[----:B------:R-:W-:-:S07]  /*30c30*/  IMAD.MOV.U32 R82, RZ, RZ, R81 ;  /* 0x000000ffff527224 */ /* 0x000fce00078e0051 */
.L_x_29481:
[----:B------:R-:W-:Y:S05]  /*30c40*/  BSYNC B1 ;  /* 0x0000000000017941 */ /* 0x000fea0003800000 */
.L_x_29479:
        /* <DEDUP_REMOVED lines=11> */
.L_x_29483:
[----:B------:R-:W-:Y:S01]  /*30d00*/  IMAD.MOV.U32 R3, RZ, RZ, R252 ;  /* 0x000000ffff037224 */ /* 0x000fe200078e00fc */
[----:B------:R-:W-:Y:S01]  /*30d10*/  MOV R0, R2 ;  /* 0x0000000200007202 */ /* 0x000fe20000000f00 */
[----:B------:R-:W-:Y:S02]  /*30d20*/  IMAD.MOV.U32 R81, RZ, RZ, R80 ;  /* 0x000000ffff517224 */ /* 0x000fe400078e0050 */
[----:B------:R-:W-:-:S07]  /*30d30*/  IMAD.MOV.U32 R173, RZ, RZ, R172 ;  /* 0x000000ffffad7224 */ /* 0x000fce00078e00ac */
.L_x_29484:
[----:B------:R-:W-:Y:S05]  /*30d40*/  BSYNC B1 ;  /* 0x0000000000017941 */ /* 0x000fea0003800000 */
.L_x_29482:
        /* <DEDUP_REMOVED lines=11> */
.L_x_29486:
[----:B------:R-:W-:Y:S01]  /*30e00*/  IMAD.MOV.U32 R252, RZ, RZ, R3 ;  /* 0x000000fffffc7224 */ /* 0x000fe200078e0003 */
[----:B------:R-:W-:Y:S01]  /*30e10*/  MOV R80, R87 ;  /* 0x0000005700507202 */ /* 0x000fe20000000f00 */
[----:B------:R-:W-:Y:S02]  /*30e20*/  IMAD.MOV.U32 R2, RZ, RZ, R0 ;  /* 0x000000ffff027224 */ /* 0x000fe400078e0000 */
[----:B------:R-:W-:-:S07]  /*30e30*/  IMAD.MOV.U32 R172, RZ, RZ, R171 ;  /* 0x000000ffffac7224 */ /* 0x000fce00078e00ab */
.L_x_29487:
[----:B------:R-:W-:Y:S05]  /*30e40*/  BSYNC B1 ;  /* 0x0000000000017941 */ /* 0x000fea0003800000 */
.L_x_29485:
        /* <DEDUP_REMOVED lines=11> */
.L_x_29489:
[----:B------:R-:W-:Y:S01]  /*30f00*/  MOV R3, R252 ;  /* 0x000000fc00037202 */ /* 0x000fe20000000f00 */
[----:B------:R-:W-:Y:S01]  /*30f10*/  IMAD.MOV.U32 R0, RZ, RZ, R2 ;  /* 0x000000ffff007224 */ /* 0x000fe200078e0002 */
[----:B------:R-:W-:Y:S01]  /*30f20*/  MOV R171, R170 ;  /* 0x000000aa00ab7202 */ /* 0x000fe20000000f00 */
[----:B------:R-:W-:-:S07]  /*30f30*/  IMAD.MOV.U32 R87, RZ, RZ, R86 ;  /* 0x000000ffff577224 */ /* 0x000fce00078e0056 */
.L_x_29490:
[----:B------:R-:W-:Y:S05]  /*30f40*/  BSYNC B1 ;  /* 0x0000000000017941 */ /* 0x000fea0003800000 */
.L_x_29488:
        /* <DEDUP_REMOVED lines=11> */
.L_x_29492:
[----:B------:R-:W-:Y:S01]  /*31000*/  IMAD.MOV.U32 R252, RZ, RZ, R3 ;  /* 0x000000fffffc7224 */ /* 0x000fe200078e0003 */
[----:B------:R-:W-:Y:S01]  /*31010*/  MOV R2, R0 ;  /* 0x0000000000027202 */ /* 0x000fe20000000f00 */
[----:B------:R-:W-:Y:S02]  /*31020*/  IMAD.MOV.U32 R86, RZ, RZ, R85 ;  /* 0x000000ffff567224 */ /* 0x000fe400078e0055 */
[----:B------:R-:W-:-:S07]  /*31030*/  IMAD.MOV.U32 R170, RZ, RZ, R169 ;  /* 0x000000ffffaa7224 */ /* 0x000fce00078e00a9 */
.L_x_29493:
[----:B------:R-:W-:Y:S05]  /*31040*/  BSYNC B1 ;  /* 0x0000000000017941 */ /* 0x000fea0003800000 */
.L_x_29491:
        /* <DEDUP_REMOVED lines=11> */
.L_x_29495:
[----:B------:R-:W-:Y:S01]  /*31100*/  IMAD.MOV.U32 R3, RZ, RZ, R252 ;  /* 0x000000ffff037224 */ /* 0x000fe200078e00fc */
[----:B------:R-:W-:Y:S01]  /*31110*/  MOV R85, R84 ;  /* 0x0000005400557202 */ /* 0x000fe20000000f00 */
[----:B------:R-:W-:Y:S02]  /*31120*/  IMAD.MOV.U32 R0, RZ, RZ, R2 ;  /* 0x000000ffff007224 */ /* 0x000fe400078e0002 */
[----:B------:R-:W-:-:S07]  /*31130*/  IMAD.MOV.U32 R169, RZ, RZ, R168 ;  /* 0x000000ffffa97224 */ /* 0x000fce00078e00a8 */
.L_x_29496:
[----:B------:R-:W-:Y:S05]  /*31140*/  BSYNC B1 ;  /* 0x0000000000017941 */ /* 0x000fea0003800000 */
.L_x_29494:
        /* <DEDUP_REMOVED lines=11> */
.L_x_29498:
[----:B------:R-:W-:Y:S01]  /*31200*/  MOV R252, R3 ;  /* 0x0000000300fc7202 */ /* 0x000fe20000000f00 */
[----:B------:R-:W-:Y:S01]  /*31210*/  IMAD.MOV.U32 R2, RZ, RZ, R0 ;  /* 0x000000ffff027224 */ /* 0x000fe200078e0000 */
[----:B------:R-:W-:Y:S01]  /*31220*/  MOV R168, R167 ;  /* 0x000000a700a87202 */ /* 0x000fe20000000f00 */
[----:B------:R-:W-:-:S07]  /*31230*/  IMAD.MOV.U32 R84, RZ, RZ, R91 ;  /* 0x000000ffff547224 */ /* 0x000fce00078e005b */
.L_x_29499:
[----:B------:R-:W-:Y:S05]  /*31240*/  BSYNC B1 ;  /* 0x0000000000017941 */ /* 0x000fea0003800000 */
.L_x_29497:
        /* <DEDUP_REMOVED lines=11> */
.L_x_29501:
[----:B------:R-:W-:Y:S01]  /*31300*/  IMAD.MOV.U32 R3, RZ, RZ, R252 ;  /* 0x000000ffff037224 */ /* 0x000fe200078e00fc */
[----:B------:R-:W-:Y:S01]  /*31310*/  MOV R0, R2 ;  /* 0x0000000200007202 */ /* 0x000fe20000000f00 */
[----:B------:R-:W-:Y:S02]  /*31320*/  IMAD.MOV.U32 R91, RZ, RZ, R90 ;  /* 0x000000ffff5b7224 */ /* 0x000fe400078e005a */
[----:B------:R-:W-:-:S07]  /*31330*/  IMAD.MOV.U32 R167, RZ, RZ, R166 ;  /* 0x000000ffffa77224 */ /* 0x000fce00078e00a6 */
.L_x_29502:
[----:B------:R-:W-:Y:S05]  /*31340*/  BSYNC B1 ;  /* 0x0000000000017941 */ /* 0x000fea0003800000 */
.L_x_29500:
        /* <DEDUP_REMOVED lines=11> */
.L_x_29504:
[----:B------:R-:W-:Y:S01]  /*31400*/  IMAD.MOV.U32 R252, RZ, RZ, R3 ;  /* 0x000000fffffc7224 */ /* 0x000fe200078e0003 */
[----:B------:R-:W-:Y:S01]  /*31410*/  MOV R90, R89 ;  /* 0x00000059005a7202 */ /* 0x000fe20000000f00 */
[----:B------:R-:W-:Y:S02]  /*31420*/  IMAD.MOV.U32 R2, RZ, RZ, R0 ;  /* 0x000000ffff027224 */ /* 0x000fe400078e0000 */
[----:B------:R-:W-:-:S07]  /*31430*/  IMAD.MOV.U32 R166, RZ, RZ, R165 ;  /* 0x000000ffffa67224 */ /* 0x000fce00078e00a5 */
.L_x_29505:
[----:B------:R-:W-:Y:S05]  /*31440*/  BSYNC B1 ;  /* 0x0000000000017941 */ /* 0x000fea0003800000 */
.L_x_29503:
        /* <DEDUP_REMOVED lines=11> */
.L_x_29507:
[----:B------:R-:W-:Y:S01]  /*31500*/  MOV R3, R252 ;  /* 0x000000fc00037202 */ /* 0x000fe20000000f00 */
[----:B------:R-:W-:Y:S01]  /*31510*/  IMAD.MOV.U32 R0, RZ, RZ, R2 ;  /* 0x000000ffff007224 */ /* 0x000fe200078e0002 */
[----:B------:R-:W-:Y:S01]  /*31520*/  MOV R165, R164 ;  /* 0x000000a400a57202 */ /* 0x000fe20000000f00 */
[----:B------:R-:W-:-:S07]  /*31530*/  IMAD.MOV.U32 R89, RZ, RZ, R88 ;  /* 0x000000ffff597224 */ /* 0x000fce00078e0058 */
.L_x_29508:
[----:B------:R-:W-:Y:S05]  /*31540*/  BSYNC B1 ;  /* 0x0000000000017941 */ /* 0x000fea0003800000 */
.L_x_29506:
        /* <DEDUP_REMOVED lines=11> */
.L_x_29510:
[----:B------:R-:W-:Y:S01]  /*31600*/  IMAD.MOV.U32 R252, RZ, RZ, R3 ;  /* 0x000000fffffc7224 */ /* 0x000fe200078e0003 */
[----:B------:R-:W-:Y:S01]  /*31610*/  MOV R2, R0 ;  /* 0x0000000000027202 */ /* 0x000fe20000000f00 */
[----:B------:R-:W-:Y:S02]  /*31620*/  IMAD.MOV.U32 R88, RZ, RZ, R95 ;  /* 0x000000ffff587224 */ /* 0x000fe400078e005f */
[----:B------:R-:W-:-:S07]  /*31630*/  IMAD.MOV.U32 R164, RZ, RZ, R163 ;  /* 0x000000ffffa47224 */ /* 0x000fce00078e00a3 */
.L_x_29511:
[----:B------:R-:W-:Y:S05]  /*31640*/  BSYNC B1 ;  /* 0x0000000000017941 */ /* 0x000fea0003800000 */
.L_x_29509:
        /* <DEDUP_REMOVED lines=11> */
.L_x_29513:
[----:B------:R-:W-:Y:S01]  /*31700*/  IMAD.MOV.U32 R3, RZ, RZ, R252 ;  /* 0x000000ffff037224 */ /* 0x000fe200078e00fc */
[----:B------:R-:W-:Y:S01]  /*31710*/  MOV R95, R94 ;  /* 0x0000005e005f7202 */ /* 0x000fe20000000f00 */
[----:B------:R-:W-:Y:S02]  /*31720*/  IMAD.MOV.U32 R0, RZ, RZ, R2 ;  /* 0x000000ffff007224 */ /* 0x000fe400078e0002 */
[----:B------:R-:W-:-:S07]  /*31730*/  IMAD.MOV.U32 R163, RZ, RZ, R162 ;  /* 0x000000ffffa37224 */ /* 0x000fce00078e00a2 */
.L_x_29514:
[----:B------:R-:W-:Y:S05]  /*31740*/  BSYNC B1 ;  /* 0x0000000000017941 */ /* 0x000fea0003800000 */
.L_x_29512:
        /* <DEDUP_REMOVED lines=11> */
.L_x_29516:
[----:B------:R-:W-:Y:S01]  /*31800*/  MOV R252, R3 ;  /* 0x0000000300fc7202 */ /* 0x000fe20000000f00 */
[----:B------:R-:W-:Y:S01]  /*31810*/  IMAD.MOV.U32 R2, RZ, RZ, R0 ;  /* 0x000000ffff027224 */ /* 0x000fe200078e0000 */
[----:B------:R-:W-:Y:S01]  /*31820*/  MOV R162, R161 ;  /* 0x000000a100a27202 */ /* 0x000fe20000000f00 */
[----:B------:R-:W-:-:S07]  /*31830*/  IMAD.MOV.U32 R94, RZ, RZ, R93 ;  /* 0x000000ffff5e7224 */ /* 0x000fce00078e005d */
.L_x_29517:
[----:B------:R-:W-:Y:S05]  /*31840*/  BSYNC B1 ;  /* 0x0000000000017941 */ /* 0x000fea0003800000 */
.L_x_29515:
        /* <DEDUP_REMOVED lines=11> */
.L_x_29519:
[----:B------:R-:W-:Y:S01]  /*31900*/  IMAD.MOV.U32 R3, RZ, RZ, R252 ;  /* 0x000000ffff037224 */ /* 0x000fe200078e00fc */
[----:B------:R-:W-:Y:S01]  /*31910*/  MOV R0, R2 ;  /* 0x0000000200007202 */ /* 0x000fe20000000f00 */
[----:B------:R-:W-:Y:S02]  /*31920*/  IMAD.MOV.U32 R93, RZ, RZ, R92 ;  /* 0x000000ffff5d7224 */ /* 0x000fe400078e005c */
[----:B------:R-:W-:-:S07]  /*31930*/  IMAD.MOV.U32 R161, RZ, RZ, R160 ;  /* 0x000000ffffa17224 */ /* 0x000fce00078e00a0 */
.L_x_29520:
[----:B------:R-:W-:Y:S05]  /*31940*/  BSYNC B1 ;  /* 0x0000000000017941 */ /* 0x000fea0003800000 */
.L_x_29518:
        /* <DEDUP_REMOVED lines=11> */
.L_x_29522:
[----:B------:R-:W-:Y:S01]  /*31a00*/  IMAD.MOV.U32 R252, RZ, RZ, R3 ;  /* 0x000000fffffc7224 */ /* 0x000fe200078e0003 */
[----:B------:R-:W-:Y:S01]  /*31a10*/  MOV R92, R99 ;  /* 0x00000063005c7202 */ /* 0x000fe20000000f00 */
[----:B------:R-:W-:Y:S02]  /*31a20*/  IMAD.MOV.U32 R2, RZ, RZ, R0 ;  /* 0x000000ffff027224 */ /* 0x000fe400078e0000 */
[----:B------:R-:W-:-:S07]  /*31a30*/  IMAD.MOV.U32 R160, RZ, RZ, R159 ;  /* 0x000000ffffa07224 */ /* 0x000fce00078e009f */
.L_x_29523:
[----:B------:R-:W-:Y:S05]  /*31a40*/  BSYNC B1 ;  /* 0x0000000000017941 */ /* 0x000fea0003800000 */
.L_x_29521:
        /* <DEDUP_REMOVED lines=11> */
.L_x_29525:
[----:B------:R-:W-:Y:S01]  /*31b00*/  MOV R3, R252 ;  /* 0x000000fc00037202 */ /* 0x000fe20000000f00 */
[----:B------:R-:W-:Y:S01]  /*31b10*/  IMAD.MOV.U32 R0, RZ, RZ, R2 ;  /* 0x000000ffff007224 */ /* 0x000fe200078e0002 */
[----:B------:R-:W-:Y:S01]  /*31b20*/  MOV R159, R158 ;  /* 0x0000009e009f7202 */ /* 0x000fe20000000f00 */
[----:B------:R-:W-:-:S07]  /*31b30*/  IMAD.MOV.U32 R99, RZ, RZ, R98 ;  /* 0x000000ffff637224 */ /* 0x000fce00078e0062 */
.L_x_29526:
[----:B------:R-:W-:Y:S05]  /*31b40*/  BSYNC B1 ;  /* 0x0000000000017941 */ /* 0x000fea0003800000 */
.L_x_29524:
        /* <DEDUP_REMOVED lines=11> */
.L_x_29528:
[----:B------:R-:W-:Y:S01]  /*31c00*/  IMAD.MOV.U32 R252, RZ, RZ, R3 ;  /* 0x000000fffffc7224 */ /* 0x000fe200078e0003 */
[----:B------:R-:W-:Y:S01]  /*31c10*/  MOV R2, R0 ;  /* 0x0000000000027202 */ /* 0x000fe20000000f00 */
[----:B------:R-:W-:Y:S02]  /*31c20*/  IMAD.MOV.U32 R98, RZ, RZ, R97 ;  /* 0x000000ffff627224 */ /* 0x000fe400078e0061 */
[----:B------:R-:W-:-:S07]  /*31c30*/  IMAD.MOV.U32 R158, RZ, RZ, R157 ;  /* 0x000000ffff9e7224 */ /* 0x000fce00078e009d */
.L_x_29529:
[----:B------:R-:W-:Y:S05]  /*31c40*/  BSYNC B1 ;  /* 0x0000000000017941 */ /* 0x000fea0003800000 */
.L_x_29527:
        /* <DEDUP_REMOVED lines=11> */
.L_x_29531:
[----:B------:R-:W-:Y:S01]  /*31d00*/  IMAD.MOV.U32 R3, RZ, RZ, R252 ;  /* 0x000000ffff037224 */ /* 0x000fe200078e00fc */
[----:B------:R-:W-:Y:S01]  /*31d10*/  MOV R97, R96 ;  /* 0x0000006000617202 */ /* 0x000fe20000000f00 */
[----:B------:R-:W-:Y:S02]  /*31d20*/  IMAD.MOV.U32 R0, RZ, RZ, R2 ;  /* 0x000000ffff007224 */ /* 0x000fe400078e0002 */
[----:B------:R-:W-:-:S07]  /*31d30*/  IMAD.MOV.U32 R157, RZ, RZ, R156 ;  /* 0x000000ffff9d7224 */ /* 0x000fce00078e009c */
.L_x_29532:
[----:B------:R-:W-:Y:S05]  /*31d40*/  BSYNC B1 ;  /* 0x0000000000017941 */ /* 0x000fea0003800000 */
.L_x_29530:
        /* <DEDUP_REMOVED lines=11> */
.L_x_29534:
[----:B------:R-:W-:Y:S01]  /*31e00*/  MOV R252, R3 ;  /* 0x0000000300fc7202 */ /* 0x000fe20000000f00 */
[----:B------:R-:W-:Y:S01]  /*31e10*/  IMAD.MOV.U32 R2, RZ, RZ, R0 ;  /* 0x000000ffff027224 */ /* 0x000fe200078e0000 */
[----:B------:R-:W-:Y:S01]  /*31e20*/  MOV R156, R155 ;  /* 0x0000009b009c7202 */ /* 0x000fe20000000f00 */
[----:B------:R-:W-:-:S07]  /*31e30*/  IMAD.MOV.U32 R96, RZ, RZ, R103 ;  /* 0x000000ffff607224 */ /* 0x000fce00078e0067 */
.L_x_29535:
[----:B------:R-:W-:Y:S05]  /*31e40*/  BSYNC B1 ;  /* 0x0000000000017941 */ /* 0x000fea0003800000 */
.L_x_29533:
        /* <DEDUP_REMOVED lines=11> */
.L_x_29537:
[----:B------:R-:W-:Y:S01]  /*31f00*/  IMAD.MOV.U32 R3, RZ, RZ, R252 ;  /* 0x000000ffff037224 */ /* 0x000fe200078e00fc */
[----:B------:R-:W-:Y:S01]  /*31f10*/  MOV R0, R2 ;  /* 0x0000000200007202 */ /* 0x000fe20000000f00 */
[----:B------:R-:W-:Y:S02]  /*31f20*/  IMAD.MOV.U32 R103, RZ, RZ, R102 ;  /* 0x000000ffff677224 */ /* 0x000fe400078e0066 */
[----:B------:R-:W-:-:S07]  /*31f30*/  IMAD.MOV.U32 R155, RZ, RZ, R154 ;  /* 0x000000ffff9b7224 */ /* 0x000fce00078e009a */
.L_x_29538:
[----:B------:R-:W-:Y:S05]  /*31f40*/  BSYNC B1 ;  /* 0x0000000000017941 */ /* 0x000fea0003800000 */
.L_x_29536:
        /* <DEDUP_REMOVED lines=11> */
.L_x_29540:
[----:B------:R-:W-:Y:S01]  /*32000*/  IMAD.MOV.U32 R252, RZ, RZ, R3 ;  /* 0x000000fffffc7224 */ /* 0x000fe200078e0003 */
[----:B------:R-:W-:Y:S01]  /*32010*/  MOV R102, R101 ;  /* 0x0000006500667202 */ /* 0x000fe20000000f00 */
[----:B------:R-:W-:Y:S02]  /*32020*/  IMAD.MOV.U32 R2, RZ, RZ, R0 ;  /* 0x000000ffff027224 */ /* 0x000fe400078e0000 */
[----:B------:R-:W-:-:S07]  /*32030*/  IMAD.MOV.U32 R154, RZ, RZ, R153 ;  /* 0x000000ffff9a7224 */ /* 0x000fce00078e0099 */
.L_x_29541:
[----:B------:R-:W-:Y:S05]  /*32040*/  BSYNC B1 ;  /* 0x0000000000017941 */ /* 0x000fea0003800000 */
.L_x_29539:
        /* <DEDUP_REMOVED lines=11> */
.L_x_29543:
[----:B------:R-:W-:Y:S01]  /*32100*/  MOV R3, R252 ;  /* 0x000000fc00037202 */ /* 0x000fe20000000f00 */
[----:B------:R-:W-:Y:S01]  /*32110*/  IMAD.MOV.U32 R0, RZ, RZ, R2 ;  /* 0x000000ffff007224 */ /* 0x000fe200078e0002 */
[----:B------:R-:W-:Y:S01]  /*32120*/  MOV R153, R152 ;  /* 0x0000009800997202 */ /* 0x000fe20000000f00 */
[----:B------:R-:W-:-:S07]  /*32130*/  IMAD.MOV.U32 R101, RZ, RZ, R100 ;  /* 0x000000ffff657224 */ /* 0x000fce00078e0064 */
.L_x_29544:
[----:B------:R-:W-:Y:S05]  /*32140*/  BSYNC B1 ;  /* 0x0000000000017941 */ /* 0x000fea0003800000 */
.L_x_29542:
        /* <DEDUP_REMOVED lines=11> */
.L_x_29546:
[----:B------:R-:W-:Y:S01]  /*32200*/  IMAD.MOV.U32 R252, RZ, RZ, R3 ;  /* 0x000000fffffc7224 */ /* 0x000fe200078e0003 */
[----:B------:R-:W-:Y:S01]  /*32210*/  MOV R2, R0 ;  /* 0x0000000000027202 */ /* 0x000fe20000000f00 */
[----:B------:R-:W-:Y:S02]  /*32220*/  IMAD.MOV.U32 R100, RZ, RZ, R107 ;  /* 0x000000ffff647224 */ /* 0x000fe400078e006b */
[----:B------:R-:W-:-:S07]  /*32230*/  IMAD.MOV.U32 R152, RZ, RZ, R151 ;  /* 0x000000ffff987224 */ /* 0x000fce00078e0097 */
.L_x_29547:
[----:B------:R-:W-:Y:S05]  /*32240*/  BSYNC B1 ;  /* 0x0000000000017941 */ /* 0x000fea0003800000 */
.L_x_29545:
        /* <DEDUP_REMOVED lines=11> */
.L_x_29549:
[----:B------:R-:W-:Y:S01]  /*32300*/  IMAD.MOV.U32 R3, RZ, RZ, R252 ;  /* 0x000000ffff037224 */ /* 0x000fe200078e00fc */
[----:B------:R-:W-:Y:S01]  /*32310*/  MOV R107, R106 ;  /* 0x0000006a006b7202 */ /* 0x000fe20000000f00 */
[----:B------:R-:W-:Y:S02]  /*32320*/  IMAD.MOV.U32 R0, RZ, RZ, R2 ;  /* 0x000000ffff007224 */ /* 0x000fe400078e0002 */
[----:B------:R-:W-:-:S07]  /*32330*/  IMAD.MOV.U32 R151, RZ, RZ, R150 ;  /* 0x000000ffff977224 */ /* 0x000fce00078e0096 */
.L_x_29550:
[----:B------:R-:W-:Y:S05]  /*32340*/  BSYNC B1 ;  /* 0x0000000000017941 */ /* 0x000fea0003800000 */
.L_x_29548:
        /* <DEDUP_REMOVED lines=11> */
.L_x_29552:
[----:B------:R-:W-:Y:S01]  /*32400*/  MOV R252, R3 ;  /* 0x0000000300fc7202 */ /* 0x000fe20000000f00 */
[----:B------:R-:W-:Y:S01]  /*32410*/  IMAD.MOV.U32 R2, RZ, RZ, R0 ;  /* 0x000000ffff027224 */ /* 0x000fe200078e0000 */
[----:B------:R-:W-:Y:S01]  /*32420*/  MOV R150, R149 ;  /* 0x0000009500967202 */ /* 0x000fe20000000f00 */
[----:B------:R-:W-:-:S07]  /*32430*/  IMAD.MOV.U32 R106, RZ, RZ, R105 ;  /* 0x000000ffff6a7224 */ /* 0x000fce00078e0069 */
.L_x_29553:
[----:B------:R-:W-:Y:S05]  /*32440*/  BSYNC B1 ;  /* 0x0000000000017941 */ /* 0x000fea0003800000 */
.L_x_29551:
        /* <DEDUP_REMOVED lines=11> */
.L_x_29555:
[----:B------:R-:W-:Y:S01]  /*32500*/  IMAD.MOV.U32 R3, RZ, RZ, R252 ;  /* 0x000000ffff037224 */ /* 0x000fe200078e00fc */
[----:B------:R-:W-:Y:S01]  /*32510*/  MOV R0, R2 ;  /* 0x0000000200007202 */ /* 0x000fe20000000f00 */
[----:B------:R-:W-:Y:S02]  /*32520*/  IMAD.MOV.U32 R105, RZ, RZ, R104 ;  /* 0x000000ffff697224 */ /* 0x000fe400078e0068 */
[----:B------:R-:W-:-:S07]  /*32530*/  IMAD.MOV.U32 R149, RZ, RZ, R148 ;  /* 0x000000ffff957224 */ /* 0x000fce00078e0094 */
.L_x_29556:
[----:B------:R-:W-:Y:S05]  /*32540*/  BSYNC B1 ;  /* 0x0000000000017941 */ /* 0x000fea0003800000 */
.L_x_29554:
        /* <DEDUP_REMOVED lines=11> */
.L_x_29558:
[----:B------:R-:W-:Y:S01]  /*32600*/  IMAD.MOV.U32 R252, RZ, RZ, R3 ;  /* 0x000000fffffc7224 */ /* 0x000fe200078e0003 */
[----:B------:R-:W-:Y:S01]  /*32610*/  MOV R104, R111 ;  /* 0x0000006f00687202 */ /* 0x000fe20000000f00 */
[----:B------:R-:W-:Y:S02]  /*32620*/  IMAD.MOV.U32 R2, RZ, RZ, R0 ;  /* 0x000000ffff027224 */ /* 0x000fe400078e0000 */
[----:B------:R-:W-:-:S07]  /*32630*/  IMAD.MOV.U32 R148, RZ, RZ, R147 ;  /* 0x000000ffff947224 */ /* 0x000fce00078e0093 */
.L_x_29559:
[----:B------:R-:W-:Y:S05]  /*32640*/  BSYNC B1 ;  /* 0x0000000000017941 */ /* 0x000fea0003800000 */
.L_x_29557:
        /* <DEDUP_REMOVED lines=11> */
.L_x_29561:
[----:B------:R-:W-:Y:S01]  /*32700*/  MOV R3, R252 ;  /* 0x000000fc00037202 */ /* 0x000fe20000000f00 */
[----:B------:R-:W-:Y:S01]  /*32710*/  IMAD.MOV.U32 R0, RZ, RZ, R2 ;  /* 0x000000ffff007224 */ /* 0x000fe200078e0002 */
[----:B------:R-:W-:Y:S01]  /*32720*/  MOV R147, R146 ;  /* 0x0000009200937202 */ /* 0x000fe20000000f00 */
[----:B------:R-:W-:-:S07]  /*32730*/  IMAD.MOV.U32 R111, RZ, RZ, R110 ;  /* 0x000000ffff6f7224 */ /* 0x000fce00078e006e */
.L_x_29562:
[----:B------:R-:W-:Y:S05]  /*32740*/  BSYNC B1 ;  /* 0x0000000000017941 */ /* 0x000fea0003800000 */
.L_x_29560:
        /* <DEDUP_REMOVED lines=11> */
.L_x_29564:
[----:B------:R-:W-:Y:S01]  /*32800*/  IMAD.MOV.U32 R252, RZ, RZ, R3 ;  /* 0x000000fffffc7224 */ /* 0x000fe200078e0003 */
[----:B------:R-:W-:Y:S01]  /*32810*/  MOV R2, R0 ;  /* 0x0000000000027202 */ /* 0x000fe20000000f00 */
[----:B------:R-:W-:Y:S02]  /*32820*/  IMAD.MOV.U32 R110, RZ, RZ, R109 ;  /* 0x000000ffff6e7224 */ /* 0x000fe400078e006d */
[----:B------:R-:W-:-:S07]  /*32830*/  IMAD.MOV.U32 R146, RZ, RZ, R145 ;  /* 0x000000ffff927224 */ /* 0x000fce00078e0091 */
.L_x_29565:
[----:B------:R-:W-:Y:S05]  /*32840*/  BSYNC B1 ;  /* 0x0000000000017941 */ /* 0x000fea0003800000 */
.L_x_29563:
        /* <DEDUP_REMOVED lines=11> */
.L_x_29567:
[----:B------:R-:W-:Y:S01]  /*32900*/  IMAD.MOV.U32 R3, RZ, RZ, R252 ;  /* 0x000000ffff037224 */ /* 0x000fe200078e00fc */
[----:B------:R-:W-:Y:S01]  /*32910*/  MOV R109, R108 ;  /* 0x0000006c006d7202 */ /* 0x000fe20000000f00 */
[----:B------:R-:W-:Y:S02]  /*32920*/  IMAD.MOV.U32 R0, RZ, RZ, R2 ;  /* 0x000000ffff007224 */ /* 0x000fe400078e0002 */
[----:B------:R-:W-:-:S07]  /*32930*/  IMAD.MOV.U32 R145, RZ, RZ, R144 ;  /* 0x000000ffff917224 */ /* 0x000fce00078e0090 */
.L_x_29568:
[----:B------:R-:W-:Y:S05]  /*32940*/  BSYNC B1 ;  /* 0x0000000000017941 */ /* 0x000fea0003800000 */
.L_x_29566:
        /* <DEDUP_REMOVED lines=11> */
.L_x_29570:
[----:B------:R-:W-:Y:S01]  /*32a00*/  MOV R252, R3 ;  /* 0x0000000300fc7202 */ /* 0x000fe20000000f00 */
[----:B------:R-:W-:Y:S01]  /*32a10*/  IMAD.MOV.U32 R2, RZ, RZ, R0 ;  /* 0x000000ffff027224 */ /* 0x000fe200078e0000 */
[----:B------:R-:W-:Y:S01]  /*32a20*/  MOV R144, R143 ;  /* 0x0000008f00907202 */ /* 0x000fe20000000f00 */
[----:B------:R-:W-:-:S07]  /*32a30*/  IMAD.MOV.U32 R108, RZ, RZ, R115 ;  /* 0x000000ffff6c7224 */ /* 0x000fce00078e0073 */
.L_x_29571:
[----:B------:R-:W-:Y:S05]  /*32a40*/  BSYNC B1 ;  /* 0x0000000000017941 */ /* 0x000fea0003800000 */
.L_x_29569:
        /* <DEDUP_REMOVED lines=11> */
.L_x_29573:
[----:B------:R-:W-:Y:S01]  /*32b00*/  IMAD.MOV.U32 R3, RZ, RZ, R252 ;  /* 0x000000ffff037224 */ /* 0x000fe200078e00fc */
[----:B------:R-:W-:Y:S01]  /*32b10*/  MOV R0, R2 ;  /* 0x0000000200007202 */ /* 0x000fe20000000f00 */
[----:B------:R-:W-:Y:S02]  /*32b20*/  IMAD.MOV.U32 R115, RZ, RZ, R114 ;  /* 0x000000ffff737224 */ /* 0x000fe400078e0072 */
[----:B------:R-:W-:-:S07]  /*32b30*/  IMAD.MOV.U32 R143, RZ, RZ, R142 ;  /* 0x000000ffff8f7224 */ /* 0x000fce00078e008e */
.L_x_29574:
[----:B------:R-:W-:Y:S05]  /*32b40*/  BSYNC B1 ;  /* 0x0000000000017941 */ /* 0x000fea0003800000 */
.L_x_29572:
        /* <DEDUP_REMOVED lines=11> */
.L_x_29576:
[----:B------:R-:W-:Y:S01]  /*32c00*/  IMAD.MOV.U32 R252, RZ, RZ, R3 ;  /* 0x000000fffffc7224 */ /* 0x000fe200078e0003 */
[----:B------:R-:W-:Y:S01]  /*32c10*/  MOV R114, R113 ;  /* 0x0000007100727202 */ /* 0x000fe20000000f00 */
[----:B------:R-:W-:Y:S02]  /*32c20*/  IMAD.MOV.U32 R2, RZ, RZ, R0 ;  /* 0x000000ffff027224 */ /* 0x000fe400078e0000 */
[----:B------:R-:W-:-:S07]  /*32c30*/  IMAD.MOV.U32 R142, RZ, RZ, R141 ;  /* 0x000000ffff8e7224 */ /* 0x000fce00078e008d */
.L_x_29577:
[----:B------:R-:W-:Y:S05]  /*32c40*/  BSYNC B1 ;  /* 0x0000000000017941 */ /* 0x000fea0003800000 */
.L_x_29575:
        /* <DEDUP_REMOVED lines=11> */
.L_x_29579:
[----:B------:R-:W-:Y:S01]  /*32d00*/  MOV R3, R252 ;  /* 0x000000fc00037202 */ /* 0x000fe20000000f00 */
[----:B------:R-:W-:Y:S01]  /*32d10*/  IMAD.MOV.U32 R0, RZ, RZ, R2 ;  /* 0x000000ffff007224 */ /* 0x000fe200078e0002 */
[----:B------:R-:W-:Y:S01]  /*32d20*/  MOV R141, R140 ;  /* 0x0000008c008d7202 */ /* 0x000fe20000000f00 */
[----:B------:R-:W-:-:S07]  /*32d30*/  IMAD.MOV.U32 R113, RZ, RZ, R112 ;  /* 0x000000ffff717224 */ /* 0x000fce00078e0070 */
.L_x_29580:
[----:B------:R-:W-:Y:S05]  /*32d40*/  BSYNC B1 ;  /* 0x0000000000017941 */ /* 0x000fea0003800000 */
.L_x_29578:
        /* <DEDUP_REMOVED lines=11> */
.L_x_29582:
[----:B------:R-:W-:Y:S01]  /*32e00*/  IMAD.MOV.U32 R252, RZ, RZ, R3 ;  /* 0x000000fffffc7224 */ /* 0x000fe200078e0003 */
[----:B------:R-:W-:Y:S01]  /*32e10*/  MOV R2, R0 ;  /* 0x0000000000027202 */ /* 0x000fe20000000f00 */
[----:B------:R-:W-:Y:S02]  /*32e20*/  IMAD.MOV.U32 R112, RZ, RZ, R119 ;  /* 0x000000ffff707224 */ /* 0x000fe400078e0077 */
[----:B------:R-:W-:-:S07]  /*32e30*/  IMAD.MOV.U32 R140, RZ, RZ, R139 ;  /* 0x000000ffff8c7224 */ /* 0x000fce00078e008b */
.L_x_29583:
[----:B------:R-:W-:Y:S05]  /*32e40*/  BSYNC B1 ;  /* 0x0000000000017941 */ /* 0x000fea0003800000 */
.L_x_29581:
        /* <DEDUP_REMOVED lines=11> */
.L_x_29585:
[----:B------:R-:W-:Y:S01]  /*32f00*/  IMAD.MOV.U32 R3, RZ, RZ, R252 ;  /* 0x000000ffff037224 */ /* 0x000fe200078e00fc */
[----:B------:R-:W-:Y:S01]  /*32f10*/  MOV R119, R118 ;  /* 0x0000007600777202 */ /* 0x000fe20000000f00 */
[----:B------:R-:W-:Y:S02]  /*32f20*/  IMAD.MOV.U32 R0, RZ, RZ, R2 ;  /* 0x000000ffff007224 */ /* 0x000fe400078e0002 */
[----:B------:R-:W-:-:S07]  /*32f30*/  IMAD.MOV.U32 R139, RZ, RZ, R138 ;  /* 0x000000ffff8b7224 */ /* 0x000fce00078e008a */
.L_x_29586:
[----:B------:R-:W-:Y:S05]  /*32f40*/  BSYNC B1 ;  /* 0x0000000000017941 */ /* 0x000fea0003800000 */
.L_x_29584:
        /* <DEDUP_REMOVED lines=11> */
.L_x_29588:
[----:B------:R-:W-:Y:S01]  /*33000*/  MOV R252, R3 ;  /* 0x0000000300fc7202 */ /* 0x000fe20000000f00 */
[----:B------:R-:W-:Y:S01]  /*33010*/  IMAD.MOV.U32 R2, RZ, RZ, R0 ;  /* 0x000000ffff027224 */ /* 0x000fe200078e0000 */
[----:B------:R-:W-:Y:S01]  /*33020*/  MOV R138, R137 ;  /* 0x00000089008a7202 */ /* 0x000fe20000000f00 */
[----:B------:R-:W-:-:S07]  /*33030*/  IMAD.MOV.U32 R118, RZ, RZ, R117 ;  /* 0x000000ffff767224 */ /* 0x000fce00078e0075 */
.L_x_29589:
[----:B------:R-:W-:Y:S05]  /*33040*/  BSYNC B1 ;  /* 0x0000000000017941 */ /* 0x000fea0003800000 */
.L_x_29587:
        /* <DEDUP_REMOVED lines=11> */
.L_x_29591:
[----:B------:R-:W-:Y:S01]  /*33100*/  IMAD.MOV.U32 R3, RZ, RZ, R252 ;  /* 0x000000ffff037224 */ /* 0x000fe200078e00fc */
[----:B------:R-:W-:Y:S01]  /*33110*/  MOV R0, R2 ;  /* 0x0000000200007202 */ /* 0x000fe20000000f00 */
[----:B------:R-:W-:Y:S02]  /*33120*/  IMAD.MOV.U32 R117, RZ, RZ, R116 ;  /* 0x000000ffff757224 */ /* 0x000fe400078e0074 */
[----:B------:R-:W-:-:S07]  /*33130*/  IMAD.MOV.U32 R137, RZ, RZ, R136 ;  /* 0x000000ffff897224 */ /* 0x000fce00078e0088 */
.L_x_29592:
[----:B------:R-:W-:Y:S05]  /*33140*/  BSYNC B1 ;  /* 0x0000000000017941 */ /* 0x000fea0003800000 */
.L_x_29590:
        /* <DEDUP_REMOVED lines=11> */
.L_x_29594:
[----:B------:R-:W-:Y:S01]  /*33200*/  IMAD.MOV.U32 R252, RZ, RZ, R3 ;  /* 0x000000fffffc7224 */ /* 0x000fe200078e0003 */
[----:B------:R-:W-:Y:S01]  /*33210*/  MOV R116, R123 ;  /* 0x0000007b00747202 */ /* 0x000fe20000000f00 */
[----:B------:R-:W-:Y:S02]  /*33220*/  IMAD.MOV.U32 R2, RZ, RZ, R0 ;  /* 0x000000ffff027224 */ /* 0x000fe400078e0000 */
[----:B------:R-:W-:-:S07]  /*33230*/  IMAD.MOV.U32 R136, RZ, RZ, R135 ;  /* 0x000000ffff887224 */ /* 0x000fce00078e0087 */
.L_x_29595:
[----:B------:R-:W-:Y:S05]  /*33240*/  BSYNC B1 ;  /* 0x0000000000017941 */ /* 0x000fea0003800000 */
.L_x_29593:
        /* <DEDUP_REMOVED lines=11> */
.L_x_29597:
[----:B------:R-:W-:Y:S01]  /*33300*/  MOV R3, R252 ;  /* 0x000000fc00037202 */ /* 0x000fe20000000f00 */
[----:B------:R-:W-:Y:S01]  /*33310*/  IMAD.MOV.U32 R0, RZ, RZ, R2 ;  /* 0x000000ffff007224 */ /* 0x000fe200078e0002 */
[----:B------:R-:W-:Y:S01]  /*33320*/  MOV R135, R134 ;  /* 0x0000008600877202 */ /* 0x000fe20000000f00 */
[----:B------:R-:W-:-:S07]  /*33330*/  IMAD.MOV.U32 R123, RZ, RZ, R122 ;  /* 0x000000ffff7b7224 */ /* 0x000fce00078e007a */
.L_x_29598:
[----:B------:R-:W-:Y:S05]  /*33340*/  BSYNC B1 ;  /* 0x0000000000017941 */ /* 0x000fea0003800000 */
.L_x_29596:
        /* <DEDUP_REMOVED lines=11> */
.L_x_29600:
[----:B------:R-:W-:Y:S01]  /*33400*/  IMAD.MOV.U32 R252, RZ, RZ, R3 ;  /* 0x000000fffffc7224 */ /* 0x000fe200078e0003 */
[----:B------:R-:W-:Y:S01]  /*33410*/  MOV R2, R0 ;  /* 0x0000000000027202 */ /* 0x000fe20000000f00 */
[----:B------:R-:W-:Y:S02]  /*33420*/  IMAD.MOV.U32 R122, RZ, RZ, R121 ;  /* 0x000000ffff7a7224 */ /* 0x000fe400078e0079 */
[----:B------:R-:W-:-:S07]  /*33430*/  IMAD.MOV.U32 R134, RZ, RZ, R133 ;  /* 0x000000ffff867224 */ /* 0x000fce00078e0085 */
.L_x_29601:
[----:B------:R-:W-:Y:S05]  /*33440*/  BSYNC B1 ;  /* 0x0000000000017941 */ /* 0x000fea0003800000 */
.L_x_29599:
        /* <DEDUP_REMOVED lines=11> */
.L_x_29603:
[----:B------:R-:W-:Y:S01]  /*33500*/  IMAD.MOV.U32 R3, RZ, RZ, R252 ;  /* 0x000000ffff037224 */ /* 0x000fe200078e00fc */
[----:B------:R-:W-:Y:S01]  /*33510*/  MOV R121, R120 ;  /* 0x0000007800797202 */ /* 0x000fe20000000f00 */
[----:B------:R-:W-:Y:S02]  /*33520*/  IMAD.MOV.U32 R0, RZ, RZ, R2 ;  /* 0x000000ffff007224 */ /* 0x000fe400078e0002 */
[----:B------:R-:W-:-:S07]  /*33530*/  IMAD.MOV.U32 R133, RZ, RZ, R132 ;  /* 0x000000ffff857224 */ /* 0x000fce00078e0084 */
.L_x_29604:
[----:B------:R-:W-:Y:S05]  /*33540*/  BSYNC B1 ;  /* 0x0000000000017941 */ /* 0x000fea0003800000 */
.L_x_29602:
        /* <DEDUP_REMOVED lines=11> */
.L_x_29606:
[----:B------:R-:W-:Y:S01]  /*33600*/  MOV R252, R3 ;  /* 0x0000000300fc7202 */ /* 0x000fe20000000f00 */
[----:B------:R-:W-:Y:S01]  /*33610*/  IMAD.MOV.U32 R2, RZ, RZ, R0 ;  /* 0x000000ffff027224 */ /* 0x000fe200078e0000 */
[----:B------:R-:W-:Y:S01]  /*33620*/  MOV R132, R131 ;  /* 0x0000008300847202 */ /* 0x000fe20000000f00 */
[----:B------:R-:W-:-:S07]  /*33630*/  IMAD.MOV.U32 R120, RZ, RZ, R127 ;  /* 0x000000ffff787224 */ /* 0x000fce00078e007f */
.L_x_29607:
[----:B------:R-:W-:Y:S05]  /*33640*/  BSYNC B1 ;  /* 0x0000000000017941 */ /* 0x000fea0003800000 */
.L_x_29605:
        /* <DEDUP_REMOVED lines=11> */
.L_x_29609:
[----:B------:R-:W-:Y:S01]  /*33700*/  IMAD.MOV.U32 R3, RZ, RZ, R252 ;  /* 0x000000ffff037224 */ /* 0x000fe200078e00fc */
[----:B------:R-:W-:Y:S01]  /*33710*/  MOV R0, R2 ;  /* 0x0000000200007202 */ /* 0x000fe20000000f00 */
[----:B------:R-:W-:Y:S02]  /*33720*/  IMAD.MOV.U32 R127, RZ, RZ, R126 ;  /* 0x000000ffff7f7224 */ /* 0x000fe400078e007e */
[----:B------:R-:W-:-:S07]  /*33730*/  IMAD.MOV.U32 R131, RZ, RZ, R130 ;  /* 0x000000ffff837224 */ /* 0x000fce00078e0082 */
.L_x_29610:
[----:B------:R-:W-:Y:S05]  /*33740*/  BSYNC B1 ;  /* 0x0000000000017941 */ /* 0x000fea0003800000 */
.L_x_29608:
        /* <DEDUP_REMOVED lines=11> */
.L_x_29612:
[----:B------:R0:W-:Y:S01]  /*33800*/  STL [R1+0x830], R3 ;  /* 0x0008300301007387 */ /* 0x0001e20000100800 */
[----:B------:R-:W-:Y:S01]  /*33810*/  MOV R2, R0 ;  /* 0x0000000000027202 */ /* 0x000fe20000000f00 */
[----:B------:R-:W-:Y:S02]  /*33820*/  IMAD.MOV.U32 R126, RZ, RZ, R125 ;  /* 0x000000ffff7e7224 */ /* 0x000fe400078e007d */
[----:B------:R-:W-:-:S07]  /*33830*/  IMAD.MOV.U32 R130, RZ, RZ, R129 ;  /* 0x000000ffff827224 */ /* 0x000fce00078e0081 */
.L_x_29613:
[----:B------:R-:W-:Y:S05]  /*33840*/  BSYNC B1 ;  /* 0x0000000000017941 */ /* 0x000fea0003800000 */
.L_x_29611:
        /* <DEDUP_REMOVED lines=9> */
[----:B------:R-:W-:Y:S02]  /*338e0*/  ISETP.GE.OR P0, PT, R3, R124, P0 ;  /* 0x0000007c0300720c */ /* 0x000fe40000706670 */
[----:B------:R-:W-:-:S11]  /*338f0*/  MOV R129, R2 ;  /* 0x0000000200817202 */ /* 0x000fd60000000f00 */
[----:B------:R-:W-:Y:S05]  /*33900*/  @P0 BRA `(.L_x_29616) ;  /* 0x0000000000100947 */ /* 0x000fea0003800000 */
.L_x_29615:
[----:B-----5:R-:W-:Y:S01]  /*33910*/  IMAD.MOV.U32 R252, RZ, RZ, R3 ;  /* 0x000000fffffc7224 */ /* 0x020fe200078e0003 */
[----:B------:R-:W-:Y:S01]  /*33920*/  MOV R125, R124 ;  /* 0x0000007c007d7202 */ /* 0x000fe20000000f00 */
[----:B------:R-:W-:Y:S02]  /*33930*/  IMAD.MOV.U32 R0, RZ, RZ, R2 ;  /* 0x000000ffff007224 */ /* 0x000fe400078e0002 */
[----:B------:R-:W-:-:S07]  /*33940*/  IMAD.MOV.U32 R129, RZ, RZ, R128 ;  /* 0x000000ffff817224 */ /* 0x000fce00078e0080 */
.L_x_29616:
[----:B------:R-:W-:Y:S05]  /*33950*/  BSYNC B1 ;  /* 0x0000000000017941 */ /* 0x000fea0003800000 */
.L_x_29614:
[----:B------:R-:W2:Y:S04]  /*33960*/  LDL R2, [R1+0x81c] ;  /* 0x00081c0001027983 */ /* 0x000ea80000100800 */
[----:B------:R-:W3:Y:S01]  /*33970*/  LDL R3, [R1+0x82c] ;  /* 0x00082c0001037983 */ /* 0x000ee20000100800 */
[----:B------:R-:W-:Y:S01]  /*33980*/  BSSY B1, `(.L_x_29617) ;  /* 0x0000010000017945 */ /* 0x000fe20003800000 */
[----:B--2---:R-:W-:-:S04]  /*33990*/  FSETP.GT.FTZ.AND P0, PT, R0, R2, PT ;  /* 0x000000020000720b */ /* 0x004fc80003f14000 */
[----:B---3--:R-:W-:-:S13]  /*339a0*/  ISETP.EQ.OR P0, PT, R3, -0x1, P0 ;  /* 0xffffffff0300780c */ /* 0x008fda0000702670 */
[----:B------:R-:W-:Y:S05]  /*339b0*/  @P0 BRA `(.L_x_29618) ;  /* 0x0000000000200947 */ /* 0x000fea0003800000 */
[-C--:B------:R-:W-:Y:S01]  /*339c0*/  FSETP.NEU.FTZ.AND P0, PT, R0, R2.reuse, PT ;  /* 0x000000020000720b */ /* 0x080fe20003f1d000 */
[----:B------:R-:W-:Y:S02]  /*339d0*/  IMAD.MOV.U32 R128, RZ, RZ, R3 ;  /* 0x000000ffff807224 */ /* 0x000fe400078e0003 */
[----:B------:R-:W-:Y:S01]  /*339e0*/  IMAD.MOV.U32 R124, RZ, RZ, R252 ;  /* 0x000000ffff7c7224 */ /* 0x000fe200078e00fc */
[----:B------:R-:W-:Y:S02]  /*339f0*/  ISETP.GE.OR P0, PT, R252, R3, P0 ;  /* 0x00000003fc00720c */ /* 0x000fe40000706670 */
[----:B------:R0:W-:Y:S01]  /*33a00*/  STL [R1+0x830], R128 ;  /* 0x0008308001007387 */ /* 0x0001e20000100800 */
[----:B------:R-:W-:Y:S01]  /*33a10*/  MOV R3, R2 ;  /* 0x0000000200037202 */ /* 0x000fe20000000f00 */
[----:B0-----:R-:W-:-:S09]  /*33a20*/  IMAD.MOV.U32 R128, RZ, RZ, R0 ;  /* 0x000000ffff807224 */ /* 0x001fd200078e0000 */
[----:B------:R-:W-:Y:S05]  /*33a30*/  @P0 BRA `(.L_x_29619) ;  /* 0x0000000000100947 */ /* 0x000fea0003800000 */
.L_x_29618:
[----:B------:R0:W5:Y:S01]  /*33a40*/  LDL.LU R124, [R1+0x82c] ;  /* 0x00082c00017c7983 */ /* 0x0001620000300800 */
[----:B------:R-:W-:-:S03]  /*33a50*/  MOV R3, R0 ;  /* 0x0000000000037202 */ /* 0x000fc60000000f00 */
[----:B------:R0:W-:Y:S01]  /*33a60*/  STL [R1+0x830], R252 ;  /* 0x000830fc01007387 */ /* 0x0001e20000100800 */
[----:B------:R-:W-:-:S07]  /*33a70*/  IMAD.MOV.U32 R128, RZ, RZ, R2 ;  /* 0x000000ffff807224 */ /* 0x000fce00078e0002 */
.L_x_29619:
[----:B------:R-:W-:Y:S05]  /*33a80*/  BSYNC B1 ;  /* 0x0000000000017941 */ /* 0x000fea0003800000 */
.L_x_29617:
        /* <DEDUP_REMOVED lines=13> */
[----:B------:R-:W-:-:S03]  /*33b60*/  MOV R2, R0 ;  /* 0x0000000000027202 */ /* 0x000fc60000000f00 */
[----:B0-----:R2:W5:Y:S06]  /*33b70*/  LDL.LU R4, [R1+0x848] ;  /* 0x0008480001047983 */ /* 0x00156c0000300800 */
[----:B------:R-:W-:Y:S05]  /*33b80*/  @P0 BRA `(.L_x_29622) ;  /* 0x0000000000140947 */ /* 0x000fea0003800000 */
.L_x_29621:
[----:B------:R-:W-:Y:S01]  /*33b90*/  IMAD.MOV.U32 R2, RZ, RZ, R3 ;  /* 0x000000ffff027224 */ /* 0x000fe200078e0003 */
[----:B0-----:R0:W5:Y:S04]  /*33ba0*/  LDL.LU R252, [R1+0x830] ;  /* 0x0008300001fc7983 */ /* 0x0011680000300800 */
[----:B------:R-:W3:Y:S04]  /*33bb0*/  LDL.LU R3, [R1+0x828] ;  /* 0x0008280001037983 */ /* 0x000ee80000300800 */
[----:B------:R0:W-:Y:S04]  /*33bc0*/  STL [R1+0x81c], R0 ;  /* 0x00081c0001007387 */ /* 0x0001e80000100800 */
[----:B---3--:R0:W-:Y:S02]  /*33bd0*/  STL [R1+0x82c], R3 ;  /* 0x00082c0301007387 */ /* 0x0081e40000100800 */
.L_x_29622:
[----:B------:R-:W-:Y:S05]  /*33be0*/  BSYNC B1 ;  /* 0x0000000000017941 */ /* 0x000fea0003800000 */
.L_x_29620:
        /* <DEDUP_REMOVED lines=11> */
.L_x_29624:
[----:B-----5:R-:W-:Y:S01]  /*33ca0*/  IMAD.MOV.U32 R3, RZ, RZ, R252 ;  /* 0x000000ffff037224 */ /* 0x020fe200078e00fc */
[----:B------:R-:W-:Y:S01]  /*33cb0*/  MOV R0, R2 ;  /* 0x0000000200007202 */ /* 0x000fe20000000f00 */
[----:B------:R-:W3:Y:S04]  /*33cc0*/  LDL.LU R252, [R1+0x824] ;  /* 0x0008240001fc7983 */ /* 0x000ee80000300800 */
[----:B------:R-:W4:Y:S04]  /*33cd0*/  LDL.LU R2, [R1+0x814] ;  /* 0x0008140001027983 */ /* 0x000f280000300800 */
[----:B---3--:R0:W-:Y:S04]  /*33ce0*/  STL [R1+0x828], R252 ;  /* 0x000828fc01007387 */ /* 0x0081e80000100800 */
[----:B----4-:R0:W-:Y:S02]  /*33cf0*/  STL [R1+0x818], R2 ;  /* 0x0008180201007387 */ /* 0x0101e40000100800 */
.L_x_29625:
[----:B------:R-:W-:Y:S05]  /*33d00*/  BSYNC B1 ;  /* 0x0000000000017941 */ /* 0x000fea0003800000 */
.L_x_29623:
        /* <DEDUP_REMOVED lines=13> */
.L_x_29627:
[----:B------:R-:W3:Y:S04]  /*33de0*/  LDL.LU R252, [R1+0x820] ;  /* 0x0008200001fc7983 */ /* 0x000ee80000300800 */
[----:B------:R-:W-:Y:S04]  /*33df0*/  STL [R1+0x830], R3 ;  /* 0x0008300301007387 */ /* 0x000fe80000100800 */
[----:B------:R-:W-:Y:S04]  /*33e00*/  STL [R1+0x814], R2 ;  /* 0x0008140201007387 */ /* 0x000fe80000100800 */
[----:B------:R-:W-:Y:S04]  /*33e10*/  STL [R1+0x820], R3 ;  /* 0x0008200301007387 */ /* 0x000fe80000100800 */
[----:B------:R-:W-:Y:S04]  /*33e20*/  STL [R1+0x810], R0 ;  /* 0x0008100001007387 */ /* 0x000fe80000100800 */
[----:B---3--:R0:W-:Y:S02]  /*33e30*/  STL [R1+0x824], R252 ;  /* 0x000824fc01007387 */ /* 0x0081e40000100800 */
[----:B0-----:R-:W-:-:S07]  /*33e40*/  IMAD.MOV.U32 R252, RZ, RZ, R0 ;  /* 0x000000fffffc7224 */ /* 0x001fce00078e0000 */
.L_x_29628:
[----:B------:R-:W-:Y:S05]  /*33e50*/  BSYNC B1 ;  /* 0x0000000000017941 */ /* 0x000fea0003800000 */
.L_x_29626:
[----:B------:R-:W3:Y:S02]  /*33e60*/  LDL.LU R0, [R1+0x834] ;  /* 0x0008340001007983 */ /* 0x000ee40000300800 */
[----:B---3--:R-:W-:-:S05]  /*33e70*/  IADD3 R0, R0, 0x4, RZ ;  /* 0x0000000400007810 */ /* 0x008fca0007ffe0ff */
        /* <DEDUP_REMOVED lines=9> */
.L_x_29247:
[----:B------:R-:W-:Y:S05]  /*33f10*/  BSYNC B0 ;  /* 0x0000000000007941 */ /* 0x000fea0003800000 */
.L_x_29246:
[----:B0-----:R-:W0:Y:S01]  /*33f20*/  S2R R252, SR_LANEID ;  /* 0x0000000000fc7919 */ /* 0x001e220000000000 */
[----:B------:R-:W-:Y:S01]  /*33f30*/  BSSY B0, `(.L_x_29630) ;  /* 0x0000059000007945 */ /* 0x000fe20003800000 */
[----:B------:R-:W3:Y:S01]  /*33f40*/  S2R R0, SR_TID.X ;  /* 0x0000000000007919 */ /* 0x000ee20000002100 */
[----:B0-----:R-:W-:Y:S02]  /*33f50*/  ISETP.NE.AND P0, PT, R252, RZ, PT ;  /* 0x000000fffc00720c */ /* 0x001fe40003f05270 */
[----:B---3--:R-:W-:-:S11]  /*33f60*/  ISETP.NE.AND P1, PT, R0, RZ, PT ;  /* 0x000000ff0000720c */ /* 0x008fd60003f25270 */
[----:B------:R-:W-:Y:S05]  /*33f70*/  @P0 BRA `(.L_x_29631) ;  /* 0x0000000400500947 */ /* 0x000fea0003800000 */
[----:B------:R0:W-:Y:S04]  /*33f80*/  STL.64 [R1+0x850], R250 ;  /* 0x000850fa01007387 */ /* 0x0001e80000100a00 */
[----:B------:R3:W-:Y:S04]  /*33f90*/  STL.64 [R1+0x848], R248 ;  /* 0x000848f801007387 */ /* 0x0007e80000100a00 */
[----:B------:R-:W-:Y:S04]  /*33fa0*/  STL.64 [R1+0x858], R246 ;  /* 0x000858f601007387 */ /* 0x000fe80000100a00 */
[----:B0-----:R-:W4:Y:S04]  /*33fb0*/  LDL R250, [R1+0x828] ;  /* 0x0008280001fa7983 */ /* 0x001f280000100800 */
[----:B---3--:R-:W4:Y:S04]  /*33fc0*/  LDL R248, [R1+0x820] ;  /* 0x0008200001f87983 */ /* 0x008f280000100800 */
[----:B------:R-:W4:Y:S04]  /*33fd0*/  LDL R249, [R1+0x824] ;  /* 0x0008240001f97983 */ /* 0x000f280000100800 */
[----:B------:R-:W4:Y:S01]  /*33fe0*/  LDL R251, [R1+0x82c] ;  /* 0x00082c0001fb7983 */ /* 0x000f220000100800 */
[----:B------:R-:W0:Y:S01]  /*33ff0*/  S2UR UR5, SR_CgaCtaId ;  /* 0x00000000000579c3 */ /* 0x000e220000008800 */
[----:B------:R-:W-:-:S02]  /*34000*/  UMOV UR4, 0x400 ;  /* 0x0000040000047882 */ /* 0x000fc40000000000 */
[----:B0-----:R-:W-:-:S09]  /*34010*/  ULEA UR4, UR5, UR4, 0x18 ;  /* 0x0000000405047291 */ /* 0x001fd2000f8ec03f */
[----:B----4-:R0:W-:Y:S04]  /*34020*/  STS.128 [UR4+0x10], R248 ;  /* 0x000010f8ff007988 */ /* 0x0101e80008000c04 */
[----:B0-----:R-:W3:Y:S04]  /*34030*/  LDL R248, [R1+0x810] ;  /* 0x0008100001f87983 */ /* 0x001ee80000100800 */
[----:B------:R-:W3:Y:S04]  /*34040*/  LDL R249, [R1+0x814] ;  /* 0x0008140001f97983 */ /* 0x000ee80000100800 */
[----:B------:R-:W3:Y:S04]  /*34050*/  LDL R250, [R1+0x818] ;  /* 0x0008180001fa7983 */ /* 0x000ee80000100800 */
[----:B------:R-:W3:Y:S01]  /*34060*/  LDL R251, [R1+0x81c] ;  /* 0x00081c0001fb7983 */ /* 0x000ee20000100800 */
[----:B-----5:R-:W-:-:S02]  /*34070*/  IMAD.MOV.U32 R246, RZ, RZ, R3 ;  /* 0x000000fffff67224 */ /* 0x020fc400078e0003 */
[----:B------:R-:W-:-:S05]  /*34080*/  IMAD.MOV.U32 R247, RZ, RZ, R2 ;  /* 0x000000fffff77224 */ /* 0x000fca00078e0002 */
[----:B------:R0:W-:Y:S04]  /*34090*/  STS.64 [UR4+0x8], R246 ;  /* 0x000008f6ff007988 */ /* 0x0001e80008000a04 */
[----:B0-----:R-:W4:Y:S04]  /*340a0*/  LDL.LU.64 R246, [R1+0x858] ;  /* 0x0008580001f67983 */ /* 0x001f280000300a00 */
[----:B---3--:R0:W-:Y:S04]  /*340b0*/  STS.128 [UR4+0x210], R248 ;  /* 0x000210f8ff007988 */ /* 0x0081e80008000c04 */
[----:B0-----:R-:W3:Y:S04]  /*340c0*/  LDL.LU.64 R250, [R1+0x850] ;  /* 0x0008500001fa7983 */ /* 0x001ee80000300a00 */
[----:B------:R-:W3:Y:S04]  /*340d0*/  LDL.LU.64 R248, [R1+0x848] ;  /* 0x0008480001f87983 */ /* 0x000ee80000300a00 */
        /* <DEDUP_REMOVED lines=60> */
[----:B----4-:R0:W-:Y:S04]  /*344a0*/  STS.128 [UR4+0x3f0], R244 ;  /* 0x0003f0f4ff007988 */ /* 0x0101e80008000c04 */
[----:B---3--:R0:W-:Y:S02]  /*344b0*/  STS.128 [UR4+0x400], R248 ;  /* 0x000400f8ff007988 */ /* 0x0081e40008000c04 */
.L_x_29631:
[----:B------:R-:W-:Y:S05]  /*344c0*/  BSYNC B0 ;  /* 0x0000000000007941 */ /* 0x000fea0003800000 */
.L_x_29630:
[----:B------:R-:W-:Y:S06]  /*344d0*/  BAR.SYNC.DEFER_BLOCKING 0x0 ;  /* 0x0000000000007b1d */ /* 0x000fec0000010000 */
[----:B------:R-:W-:Y:S05]  /*344e0*/  @P1 EXIT ;  /* 0x000000000000194d */ /* 0x000fea0003800000 */
[----:B------:R-:W3:Y:S01]  /*344f0*/  S2R R0, SR_CTAID.X ;  /* 0x0000000000007919 */ /* 0x000ee20000002500 */
[----:B------:R-:W4:Y:S01]  /*34500*/  LDC R252, c[0x0][0x230] ;  /* 0x00008c00fffc7b82 */ /* 0x000f220000000800 */
[----:B------:R0:W-:Y:S04]  /*34510*/  STL.64 [R1+0x858], R8 ;  /* 0x0008580801007387 */ /* 0x0001e80000100a00 */
[----:B------:R1:W-:Y:S04]  /*34520*/  STL.64 [R1+0x850], R6 ;  /* 0x0008500601007387 */ /* 0x0003e80000100a00 */
[----:B------:R2:W-:Y:S01]  /*34530*/  STL.64 [R1+0x848], R4 ;  /* 0x0008480401007387 */ /* 0x0005e20000100a00 */
[----:B0-----:R-:W3:Y:S08]  /*34540*/  LDC.64 R8, c[0x0][0x218] ;  /* 0x00008600ff087b82 */ /* 0x001ef00000000a00 */
[----:B-1----:R-:W0:Y:S08]  /*34550*/  LDC.64 R6, c[0x0][0x220] ;  /* 0x00008800ff067b82 */ /* 0x002e300000000a00 */
[----:B--2---:R-:W1:Y:S01]  /*34560*/  LDC.64 R4, c[0x0][0x228] ;  /* 0x00008a00ff047b82 */ /* 0x004e620000000a00 */
[----:B---3--:R-:W-:-:S04]  /*34570*/  IMAD.WIDE R8, R0, 0x4, R8 ;  /* 0x0000000400087825 */ /* 0x008fc800078e0208 */
[----:B----4-:R-:W-:Y:S02]  /*34580*/  IMAD R0, R0, R252, RZ ;  /* 0x000000fc00007224 */ /* 0x010fe400078e02ff */
[----:B------:R2:W5:Y:S01]  /*34590*/  LDL.LU.64 R8, [R1+0x858] ;  /* 0x0008580001087983 */ /* 0x0005620000300a00 */
[----:B------:R-:W-:Y:S02]  /*345a0*/  ISETP.GE.AND P0, PT, R252, 0x1, PT ;  /* 0x00000001fc00780c */ /* 0x000fe40003f06270 */
[----:B------:R-:W-:-:S05]  /*345b0*/  SHF.L.U32 R0, R0, 0x1, RZ ;  /* 0x0000000100007819 */ /* 0x000fca00000006ff */
[----:B0-----:R-:W-:-:S04]  /*345c0*/  IMAD.WIDE R6, R0, 0x4, R6 ;  /* 0x0000000400067825 */ /* 0x001fc800078e0206 */
[----:B-1----:R-:W-:Y:S02]  /*345d0*/  IMAD.WIDE R4, R0, 0x4, R4 ;  /* 0x0000000400047825 */ /* 0x002fe400078e0204 */
[----:B------:R2:W5:Y:S04]  /*345e0*/  LDL.LU.64 R6, [R1+0x850] ;  /* 0x0008500001067983 */ /* 0x0005680000300a00 */
[----:B------:R2:W5:Y:S01]  /*345f0*/  LDL.LU.64 R4, [R1+0x848] ;  /* 0x0008480001047983 */ /* 0x0005620000300a00 */
[----:B------:R-:W0:Y:S01]  /*34600*/  MUFU.LG2 R2, R2 ;  /* 0x0000000200027308 */ /* 0x000e220000000c00 */
[----:B------:R-:W-:Y:S05]  /*34610*/  @!P0 BRA `(.L_x_29632) ;  /* 0x0000000000a88947 */ /* 0x000fea0003800000 */
[----:B-----5:R1:W-:Y:S04]  /*34620*/  STL.64 [R1+0x858], R8 ;  /* 0x0008580801007387 */ /* 0x0203e80000100a00 */
[----:B------:R3:W-:Y:S04]  /*34630*/  STL.64 [R1+0x870], R14 ;  /* 0x0008700e01007387 */ /* 0x0007e80000100a00 */
[----:B------:R4:W-:Y:S01]  /*34640*/  STL.64 [R1+0x868], R12 ;  /* 0x0008680c01007387 */ /* 0x0009e20000100a00 */
[----:B-1----:R-:W1:Y:S03]  /*34650*/  S2R R8, SR_CTAID.X ;  /* 0x0000000000087919 */ /* 0x002e660000002500 */
[----:B------:R2:W-:Y:S01]  /*34660*/  STL.64 [R1+0x850], R6 ;  /* 0x0008500601007387 */ /* 0x0005e20000100a00 */
[----:B---3--:R-:W3:Y:S03]  /*34670*/  LDC.64 R14, c[0x0][0x218] ;  /* 0x00008600ff0e7b82 */ /* 0x008ee60000000a00 */
[----:B----4-:R-:W4:Y:S04]  /*34680*/  LDL.LU R13, [R1+0x820] ;  /* 0x00082000010d7983 */ /* 0x010f280000300800 */
[----:B------:R-:W4:Y:S01]  /*34690*/  LDL.LU R0, [R1+0x810] ;  /* 0x0008100001007983 */ /* 0x000f220000300800 */
[----:B--2---:R-:W2:Y:S03]  /*346a0*/  LDC.64 R6, c[0x0][0x220] ;  /* 0x00008800ff067b82 */ /* 0x004ea60000000a00 */
[----:B------:R-:W-:Y:S01]  /*346b0*/  STL [R1+0x860], R10 ;  /* 0x0008600a01007387 */ /* 0x000fe20000100800 */
[----:B-1----:R-:W-:-:S04]  /*346c0*/  IMAD R8, R8, R252, RZ ;  /* 0x000000fc08087224 */ /* 0x002fc800078e02ff */
[----:B------:R-:W-:-:S04]  /*346d0*/  IMAD.SHL.U32 R8, R8, 0x2, RZ ;  /* 0x0000000208087824 */ /* 0x000fc800078e00ff */
[----:B--2---:R-:W-:Y:S02]  /*346e0*/  IMAD.WIDE R8, R8, 0x4, R6 ;  /* 0x0000000408087825 */ /* 0x004fe400078e0206 */
[----:B------:R-:W3:Y:S01]  /*346f0*/  S2R R6, SR_CTAID.X ;  /* 0x0000000000067919 */ /* 0x000ee20000002500 */
[----:B------:R1:W-:Y:S02]  /*34700*/  STL.64 [R1+0x848], R4 ;  /* 0x0008480401007387 */ /* 0x0003e40000100a00 */
[----:B-1----:R-:W1:Y:S01]  /*34710*/  S2R R4, SR_CTAID.X ;  /* 0x0000000000047919 */ /* 0x002e620000002500 */
[----:B---3--:R-:W-:Y:S02]  /*34720*/  IMAD.WIDE R6, R6, 0x4, R14 ;  /* 0x0000000406067825 */ /* 0x008fe400078e020e */
[----:B------:R3:W5:Y:S04]  /*34730*/  LDL.LU.64 R14, [R1+0x870] ;  /* 0x00087000010e7983 */ /* 0x0007680000300a00 */
[----:B------:R-:W2:Y:S01]  /*34740*/  LDG.E.CONSTANT R10, desc[UR6][R6.64] ;  /* 0x00000006060a7981 */ /* 0x000ea2000c1e9900 */
[----:B-1----:R-:W-:-:S03]  /*34750*/  IMAD R4, R4, R252, RZ ;  /* 0x000000fc04047224 */ /* 0x002fc600078e02ff */
[----:B------:R-:W3:Y:S01]  /*34760*/  LDL.LU R252, [R1+0x824] ;  /* 0x0008240001fc7983 */ /* 0x000ee20000300800 */
[----:B------:R-:W-:-:S03]  /*34770*/  IMAD.SHL.U32 R4, R4, 0x2, RZ ;  /* 0x0000000204047824 */ /* 0x000fc600078e00ff */
[----:B----4-:R1:W-:Y:S02]  /*34780*/  STG.E desc[UR6][R8.64], R13 ;  /* 0x0000000d08007986 */ /* 0x0103e4000c101906 */
[----:B-1----:R-:W1:Y:S01]  /*34790*/  LDC.64 R12, c[0x0][0x228] ;  /* 0x00008a00ff0c7b82 */ /* 0x002e620000000a00 */
[----:B------:R-:W-:-:S04]  /*347a0*/  FADD.FTZ R0, R0, -R3 ;  /* 0x8000000300007221 */ /* 0x000fc80000010000 */
[----:B0-----:R-:W-:Y:S01]  /*347b0*/  FFMA.FTZ R0, R2, -0.69314718246459960938, R0 ;  /* 0xbf31721802007823 */ /* 0x001fe20000010000 */
[----:B-1----:R-:W-:Y:S02]  /*347c0*/  IMAD.WIDE R4, R4, 0x4, R12 ;  /* 0x0000000404047825 */ /* 0x002fe400078e020c */
[----:B------:R1:W5:Y:S02]  /*347d0*/  LDL.LU.64 R12, [R1+0x868] ;  /* 0x00086800010c7983 */ /* 0x0003640000300a00 */
[----:B--2---:R-:W-:Y:S02]  /*347e0*/  FADD.FTZ R0, R10, R0 ;  /* 0x000000000a007221 */ /* 0x004fe40000010000 */
[----:B------:R1:W5:Y:S04]  /*347f0*/  LDL.LU R10, [R1+0x860] ;  /* 0x00086000010a7983 */ /* 0x0003680000300800 */
[----:B------:R0:W-:Y:S04]  /*34800*/  STG.E desc[UR6][R4.64], R0 ;  /* 0x0000000004007986 */ /* 0x0001e8000c101906 */
[----:B0-----:R-:W2:Y:S04]  /*34810*/  LDL.LU R0, [R1+0x814] ;  /* 0x0008140001007983 */ /* 0x001ea80000300800 */
[----:B---3--:R0:W-:Y:S04]  /*34820*/  STG.E desc[UR6][R8.64+0x4], R252 ;  /* 0x000004fc08007986 */ /* 0x0081e8000c101906 */
[----:B0-----:R-:W3:Y:S04]  /*34830*/  LDG.E.CONSTANT R252, desc[UR6][R6.64] ;  /* 0x0000000606fc7981 */ /* 0x001ee8000c1e9900 */
[----:B------:R1:W5:Y:S04]  /*34840*/  LDL.LU.64 R8, [R1+0x858] ;  /* 0x0008580001087983 */ /* 0x0003680000300a00 */
[----:B------:R1:W5:Y:S01]  /*34850*/  LDL.LU.64 R6, [R1+0x850] ;  /* 0x0008500001067983 */ /* 0x0003620000300a00 */
[----:B--2---:R-:W-:-:S04]  /*34860*/  FADD.FTZ R0, R0, -R3 ;  /* 0x8000000300007221 */ /* 0x004fc80000010000 */
[----:B------:R-:W-:-:S04]  /*34870*/  FFMA.FTZ R0, R2, -0.69314718246459960938, R0 ;  /* 0xbf31721802007823 */ /* 0x000fc80000010000 */
[----:B---3--:R-:W-:Y:S02]  /*34880*/  FADD.FTZ R0, R252, R0 ;  /* 0x00000000fc007221 */ /* 0x008fe40000010000 */
[----:B------:R-:W3:Y:S03]  /*34890*/  LDC R252, c[0x0][0x230] ;  /* 0x00008c00fffc7b82 */ /* 0x000ee60000000800 */
[----:B------:R0:W-:Y:S04]  /*348a0*/  STG.E desc[UR6][R4.64+0x4], R0 ;  /* 0x0000040004007986 */ /* 0x0001e8000c101906 */
[----:B0-----:R1:W5:Y:S02]  /*348b0*/  LDL.LU.64 R4, [R1+0x848] ;  /* 0x0008480001047983 */ /* 0x0013640000300a00 */
.L_x_29632:
[----:B---3--:R-:W-:-:S13]  /*348c0*/  ISETP.GE.AND P0, PT, R252, 0x2, PT ;  /* 0x00000002fc00780c */ /* 0x008fda0003f06270 */
[----:B------:R-:W-:Y:S05]  /*348d0*/  @!P0 BRA `(.L_x_29633) ;  /* 0x0000000000a88947 */ /* 0x000fea0003800000 */
[----:B-----5:R3:W-:Y:S04]  /*348e0*/  STL.64 [R1+0x858], R8 ;  /* 0x0008580801007387 */ /* 0x0207e80000100a00 */
[----:B------:R4:W-:Y:S04]  /*348f0*/  STL.64 [R1+0x870], R14 ;  /* 0x0008700e01007387 */ /* 0x0009e80000100a00 */
[----:B------:R0:W-:Y:S01]  /*34900*/  STL.64 [R1+0x868], R12 ;  /* 0x0008680c01007387 */ /* 0x0001e20000100a00 */
[----:B---3--:R-:W3:Y:S03]  /*34910*/  S2R R8, SR_CTAID.X ;  /* 0x0000000000087919 */ /* 0x008ee60000002500 */
[----:B------:R1:W-:Y:S01]  /*34920*/  STL.64 [R1+0x850], R6 ;  /* 0x0008500601007387 */ /* 0x0003e20000100a00 */
[----:B----4-:R-:W4:Y:S03]  /*34930*/  LDC.64 R14, c[0x0][0x218] ;  /* 0x00008600ff0e7b82 */ /* 0x010f260000000a00 */
[----:B0-----:R-:W2:Y:S04]  /*34940*/  LDL.LU R13, [R1+0x828] ;  /* 0x00082800010d7983 */ /* 0x001ea80000300800 */
[----:B------:R-:W2:Y:S01]  /*34950*/  LDL.LU R0, [R1+0x818] ;  /* 0x0008180001007983 */ /* 0x000ea20000300800 */
[----:B-1----:R-:W0:Y:S03]  /*34960*/  LDC.64 R6, c[0x0][0x220] ;  /* 0x00008800ff067b82 */ /* 0x002e260000000a00 */
[----:B------:R-:W-:Y:S01]  /*34970*/  STL [R1+0x860], R10 ;  /* 0x0008600a01007387 */ /* 0x000fe20000100800 */
[----:B---3--:R-:W-:-:S05]  /*34980*/  IMAD R8, R8, R252, RZ ;  /* 0x000000fc08087224 */ /* 0x008fca00078e02ff */
[----:B------:R-:W-:-:S05]  /*34990*/  SHF.L.U32 R8, R8, 0x1, RZ ;  /* 0x0000000108087819 */ /* 0x000fca00000006ff */
[----:B0-----:R-:W-:Y:S02]  /*349a0*/  IMAD.WIDE R8, R8, 0x4, R6 ;  /* 0x0000000408087825 */ /* 0x001fe400078e0206 */
[----:B------:R-:W4:Y:S01]  /*349b0*/  S2R R6, SR_CTAID.X ;  /* 0x0000000000067919 */ /* 0x000f220000002500 */
[----:B------:R0:W-:Y:S02]  /*349c0*/  STL.64 [R1+0x848], R4 ;  /* 0x0008480401007387 */ /* 0x0001e40000100a00 */
[----:B0-----:R-:W0:Y:S01]  /*349d0*/  S2R R4, SR_CTAID.X ;  /* 0x0000000000047919 */ /* 0x001e220000002500 */
[----:B----4-:R-:W-:Y:S02]  /*349e0*/  IMAD.WIDE R6, R6, 0x4, R14 ;  /* 0x0000000406067825 */ /* 0x010fe400078e020e */
[----:B------:R3:W5:Y:S04]  /*349f0*/  LDL.LU.64 R14, [R1+0x870] ;  /* 0x00087000010e7983 */ /* 0x0007680000300a00 */
[----:B------:R-:W4:Y:S01]  /*34a00*/  LDG.E.CONSTANT R10, desc[UR6][R6.64] ;  /* 0x00000006060a7981 */ /* 0x000f22000c1e9900 */
[----:B0-----:R-:W-:-:S03]  /*34a10*/  IMAD R4, R4, R252, RZ ;  /* 0x000000fc04047224 */ /* 0x001fc600078e02ff */
[----:B------:R-:W3:Y:S01]  /*34a20*/  LDL.LU R252, [R1+0x82c] ;  /* 0x00082c0001fc7983 */ /* 0x000ee20000300800 */
[----:B------:R-:W-:-:S03]  /*34a30*/  IMAD.SHL.U32 R4, R4, 0x2, RZ ;  /* 0x0000000204047824 */ /* 0x000fc600078e00ff */
[----:B--2---:R0:W-:Y:S02]  /*34a40*/  STG.E desc[UR6][R8.64+0x8], R13 ;  /* 0x0000080d08007986 */ /* 0x0041e4000c101906 */
[----:B0-----:R-:W0:Y:S01]  /*34a50*/  LDC.64 R12, c[0x0][0x228] ;  /* 0x00008a00ff0c7b82 */ /* 0x001e220000000a00 */
[----:B------:R-:W-:-:S04]  /*34a60*/  FADD.FTZ R0, R0, -R3 ;  /* 0x8000000300007221 */ /* 0x000fc80000010000 */
[----:B------:R-:W-:Y:S01]  /*34a70*/  FFMA.FTZ R0, R2, -0.69314718246459960938, R0 ;  /* 0xbf31721802007823 */ /* 0x000fe20000010000 */
[----:B0-----:R-:W-:Y:S02]  /*34a80*/  IMAD.WIDE R4, R4, 0x4, R12 ;  /* 0x0000000404047825 */ /* 0x001fe400078e020c */
[----:B------:R0:W5:Y:S02]  /*34a90*/  LDL.LU.64 R12, [R1+0x868] ;  /* 0x00086800010c7983 */ /* 0x0001640000300a00 */
[----:B----4-:R-:W-:Y:S02]  /*34aa0*/  FADD.FTZ R0, R10, R0 ;  /* 0x000000000a007221 */ /* 0x010fe40000010000 */
[----:B------:R0:W5:Y:S04]  /*34ab0*/  LDL.LU R10, [R1+0x860] ;  /* 0x00086000010a7983 */ /* 0x0001680000300800 */
[----:B------:R1:W-:Y:S04]  /*34ac0*/  STG.E desc[UR6][R4.64+0x8], R0 ;  /* 0x0000080004007986 */ /* 0x0003e8000c101906 */
[----:B-1----:R-:W2:Y:S04]  /*34ad0*/  LDL.LU R0, [R1+0x81c] ;  /* 0x00081c0001007983 */ /* 0x002ea80000300800 */
[----:B---3--:R1:W-:Y:S04]  /*34ae0*/  STG.E desc[UR6][R8.64+0xc], R252 ;  /* 0x00000cfc08007986 */ /* 0x0083e8000c101906 */
[----:B-1----:R-:W3:Y:S04]  /*34af0*/  LDG.E.CONSTANT R252, desc[UR6][R6.64] ;  /* 0x0000000606fc7981 */ /* 0x002ee8000c1e9900 */
[----:B------:R0:W5:Y:S04]  /*34b00*/  LDL.LU.64 R8, [R1+0x858] ;  /* 0x0008580001087983 */ /* 0x0001680000300a00 */
[----:B------:R0:W5:Y:S01]  /*34b10*/  LDL.LU.64 R6, [R1+0x850] ;  /* 0x0008500001067983 */ /* 0x0001620000300a00 */
[----:B--2---:R-:W-:-:S04]  /*34b20*/  FADD.FTZ R0, R0, -R3 ;  /* 0x8000000300007221 */ /* 0x004fc80000010000 */
[----:B------:R-:W-:-:S04]  /*34b30*/  FFMA.FTZ R0, R2, -0.69314718246459960938, R0 ;  /* 0xbf31721802007823 */ /* 0x000fc80000010000 */
[----:B---3--:R-:W-:Y:S02]  /*34b40*/  FADD.FTZ R0, R252, R0 ;  /* 0x00000000fc007221 */ /* 0x008fe40000010000 */
[----:B------:R-:W3:Y:S03]  /*34b50*/  LDC R252, c[0x0][0x230] ;  /* 0x00008c00fffc7b82 */ /* 0x000ee60000000800 */
[----:B------:R1:W-:Y:S04]  /*34b60*/  STG.E desc[UR6][R4.64+0xc], R0 ;  /* 0x00000c0004007986 */ /* 0x0003e8000c101906 */
[----:B-1----:R0:W5:Y:S02]  /*34b70*/  LDL.LU.64 R4, [R1+0x848] ;  /* 0x0008480001047983 */ /* 0x0021640000300a00 */
.L_x_29633:
[----:B---3--:R-:W-:-:S13]  /*34b80*/  ISETP.GE.AND P0, PT, R252, 0x3, PT ;  /* 0x00000003fc00780c */ /* 0x008fda0003f06270 */
[----:B------:R-:W-:Y:S05]  /*34b90*/  @!P0 BRA `(.L_x_29634) ;  /* 0x0000000000988947 */ /* 0x000fea0003800000 */
[----:B-----5:R3:W-:Y:S04]  /*34ba0*/  STL.64 [R1+0x850], R6 ;  /* 0x0008500601007387 */ /* 0x0207e80000100a00 */
[----:B------:R4:W-:Y:S04]  /*34bb0*/  STL.64 [R1+0x848], R4 ;  /* 0x0008480401007387 */ /* 0x0009e80000100a00 */
[----:B------:R0:W-:Y:S01]  /*34bc0*/  STL.64 [R1+0x858], R8 ;  /* 0x0008580801007387 */ /* 0x0001e20000100a00 */
[----:B---3--:R-:W3:Y:S01]  /*34bd0*/  S2R R6, SR_CTAID.X ;  /* 0x0000000000067919 */ /* 0x008ee20000002500 */
[----:B----4-:R-:W4:Y:S02]  /*34be0*/  S2R R4, SR_CTAID.X ;  /* 0x0000000000047919 */ /* 0x010f240000002500 */
[----:B------:R1:W-:Y:S01]  /*34bf0*/  STL.64 [R1+0x860], R10 ;  /* 0x0008600a01007387 */ /* 0x0003e20000100a00 */
[----:B0-----:R-:W0:Y:S08]  /*34c00*/  LDC.64 R8, c[0x0][0x220] ;  /* 0x00008800ff087b82 */ /* 0x001e300000000a00 */
[----:B-1----:R-:W4:Y:S01]  /*34c10*/  LDC.64 R10, c[0x0][0x218] ;  /* 0x00008600ff0a7b82 */ /* 0x002f220000000a00 */
[----:B---3--:R-:W-:-:S04]  /*34c20*/  IMAD R6, R6, R252, RZ ;  /* 0x000000fc06067224 */ /* 0x008fc800078e02ff */
[----:B------:R-:W-:-:S04]  /*34c30*/  IMAD.SHL.U32 R6, R6, 0x2, RZ ;  /* 0x0000000206067824 */ /* 0x000fc800078e00ff */
[----:B0-----:R-:W-:-:S04]  /*34c40*/  IMAD.WIDE R6, R6, 0x4, R8 ;  /* 0x0000000406067825 */ /* 0x001fc800078e0208 */
[----:B----4-:R-:W-:Y:S01]  /*34c50*/  IMAD.WIDE R4, R4, 0x4, R10 ;  /* 0x0000000404047825 */ /* 0x010fe200078e020a */
[----:B------:R0:W-:Y:S03]  /*34c60*/  STG.E desc[UR6][R6.64+0x10], R124 ;  /* 0x0000107c06007986 */ /* 0x0001e6000c101906 */
[----:B------:R-:W-:Y:S01]  /*34c70*/  FADD.FTZ R0, R128, -R3 ;  /* 0x8000000380007221 */ /* 0x000fe20000010000 */
[----:B------:R-:W1:Y:S01]  /*34c80*/  LDC.64 R10, c[0x0][0x228] ;  /* 0x00008a00ff0a7b82 */ /* 0x000e620000000a00 */
[----:B0-----:R-:W3:Y:S01]  /*34c90*/  LDG.E.CONSTANT R124, desc[UR6][R4.64] ;  /* 0x00000006047c7981 */ /* 0x001ee2000c1e9900 */
[----:B------:R-:W0:Y:S01]  /*34ca0*/  S2R R8, SR_CTAID.X ;  /* 0x0000000000087919 */ /* 0x000e220000002500 */
[----:B------:R-:W4:Y:S01]  /*34cb0*/  S2R R128, SR_CTAID.X ;  /* 0x0000000000807919 */ /* 0x000f220000002500 */
[----:B------:R-:W-:Y:S01]  /*34cc0*/  FFMA.FTZ R0, R2, -0.69314718246459960938, R0 ;  /* 0xbf31721802007823 */ /* 0x000fe20000010000 */
[----:B0-----:R-:W-:-:S05]  /*34cd0*/  IMAD R8, R8, R252, RZ ;  /* 0x000000fc08087224 */ /* 0x001fca00078e02ff */
[----:B------:R-:W-:Y:S01]  /*34ce0*/  SHF.L.U32 R8, R8, 0x1, RZ ;  /* 0x0000000108087819 */ /* 0x000fe200000006ff */
[----:B----4-:R-:W-:-:S04]  /*34cf0*/  IMAD R128, R128, R252, RZ ;  /* 0x000000fc80807224 */ /* 0x010fc800078e02ff */
[----:B-1----:R-:W-:Y:S02]  /*34d00*/  IMAD.WIDE R8, R8, 0x4, R10 ;  /* 0x0000000408087825 */ /* 0x002fe400078e020a */
[----:B------:R-:W5:Y:S02]  /*34d10*/  LDL.LU.64 R10, [R1+0x860] ;  /* 0x00086000010a7983 */ /* 0x000f640000300a00 */
[----:B------:R-:W-:Y:S02]  /*34d20*/  IMAD.SHL.U32 R128, R128, 0x2, RZ ;  /* 0x0000000280807824 */ /* 0x000fe400078e00ff */
[----:B---3--:R-:W-:Y:S02]  /*34d30*/  FADD.FTZ R0, R124, R0 ;  /* 0x000000007c007221 */ /* 0x008fe40000010000 */
[----:B------:R0:W3:Y:S04]  /*34d40*/  LDG.E.CONSTANT R124, desc[UR6][R4.64] ;  /* 0x00000006047c7981 */ /* 0x0000e8000c1e9900 */
[----:B------:R1:W-:Y:S01]  /*34d50*/  STG.E desc[UR6][R8.64+0x10], R0 ;  /* 0x0000100008007986 */ /* 0x0003e2000c101906 */
[----:B0-----:R-:W0:Y:S03]  /*34d60*/  LDC.64 R4, c[0x0][0x228] ;  /* 0x00008a00ff047b82 */ /* 0x001e260000000a00 */
[----:B------:R4:W-:Y:S01]  /*34d70*/  STG.E desc[UR6][R6.64+0x14], R125 ;  /* 0x0000147d06007986 */ /* 0x0009e2000c101906 */
[----:B-1----:R-:W-:-:S03]  /*34d80*/  FADD.FTZ R0, R129, -R3 ;  /* 0x8000000381007221 */ /* 0x002fc60000010000 */
[----:B------:R1:W5:Y:S04]  /*34d90*/  LDL.LU.64 R8, [R1+0x858] ;  /* 0x0008580001087983 */ /* 0x0003680000300a00 */
[----:B----4-:R1:W5:Y:S01]  /*34da0*/  LDL.LU.64 R6, [R1+0x850] ;  /* 0x0008500001067983 */ /* 0x0103620000300a00 */
[----:B0-----:R-:W-:-:S03]  /*34db0*/  IMAD.WIDE R128, R128, 0x4, R4 ;  /* 0x0000000480807825 */ /* 0x001fc600078e0204 */
[----:B------:R1:W5:Y:S01]  /*34dc0*/  LDL.LU.64 R4, [R1+0x848] ;  /* 0x0008480001047983 */ /* 0x0003620000300a00 */
[----:B------:R-:W-:-:S04]  /*34dd0*/  FFMA.FTZ R0, R2, -0.69314718246459960938, R0 ;  /* 0xbf31721802007823 */ /* 0x000fc80000010000 */
[----:B---3--:R-:W-:-:S05]  /*34de0*/  FADD.FTZ R0, R124, R0 ;  /* 0x000000007c007221 */ /* 0x008fca0000010000 */
[----:B------:R1:W-:Y:S02]  /*34df0*/  STG.E desc[UR6][R128.64+0x14], R0 ;  /* 0x0000140080007986 */ /* 0x0003e4000c101906 */
.L_x_29634:
[----:B-1----:R-:W1:Y:S01]  /*34e00*/  S2R R128, SR_CTAID.X ;  /* 0x0000000000807919 */ /* 0x002e620000002500 */
[----:B-----5:R-:W3:Y:S01]  /*34e10*/  LDC.64 R124, c[0x0][0x228] ;  /* 0x00008a00ff7c7b82 */ /* 0x020ee20000000a00 */
[----:B------:R-:W-:Y:S01]  /*34e20*/  ISETP.GE.AND P0, PT, R252, 0x4, PT ;  /* 0x00000004fc00780c */ /* 0x000fe20003f06270 */
[----:B-1----:R-:W-:-:S04]  /*34e30*/  IMAD R128, R128, R252, RZ ;  /* 0x000000fc80807224 */ /* 0x002fc800078e02ff */
[----:B------:R-:W-:-:S04]  /*34e40*/  IMAD.SHL.U32 R128, R128, 0x2, RZ ;  /* 0x0000000280807824 */ /* 0x000fc800078e00ff */
[----:B---3--:R-:W-:-:S04]  /*34e50*/  IMAD.WIDE R128, R128, 0x4, R124 ;  /* 0x0000000480807825 */ /* 0x008fc800078e027c */
[----:B------:R-:W-:Y:S05]  /*34e60*/  @!P0 BRA `(.L_x_29635) ;  /* 0x0000000000748947 */ /* 0x000fea0003800000 */
[----:B------:R-:W1:Y:S01]  /*34e70*/  S2R R124, SR_CTAID.X ;  /* 0x00000000007c7919 */ /* 0x000e620000002500 */
[----:B------:R3:W-:Y:S04]  /*34e80*/  STL.64 [R1+0x858], R8 ;  /* 0x0008580801007387 */ /* 0x0007e80000100a00 */
[----:B------:R4:W-:Y:S04]  /*34e90*/  STL.64 [R1+0x848], R4 ;  /* 0x0008480401007387 */ /* 0x0009e80000100a00 */
[----:B------:R0:W-:Y:S01]  /*34ea0*/  STL.64 [R1+0x850], R6 ;  /* 0x0008500601007387 */ /* 0x0001e20000100a00 */
[----:B---3--:R-:W1:Y:S01]  /*34eb0*/  LDC.64 R8, c[0x0][0x218] ;  /* 0x00008600ff087b82 */ /* 0x008e620000000a00 */
[----:B----4-:R-:W3:Y:S07]  /*34ec0*/  S2R R4, SR_CTAID.X ;  /* 0x0000000000047919 */ /* 0x010eee0000002500 */
[----:B0-----:R-:W0:Y:S01]  /*34ed0*/  LDC.64 R6, c[0x0][0x220] ;  /* 0x00008800ff067b82 */ /* 0x001e220000000a00 */
[----:B-1----:R-:W-:-:S04]  /*34ee0*/  IMAD.WIDE R124, R124, 0x4, R8 ;  /* 0x000000047c7c7825 */ /* 0x002fc800078e0208 */
[----:B------:R-:W-:Y:S01]  /*34ef0*/  FADD.FTZ R0, R130, -R3 ;  /* 0x8000000382007221 */ /* 0x000fe20000010000 */
[----:B------:R-:W5:Y:S04]  /*34f00*/  LDL.LU.64 R8, [R1+0x858] ;  /* 0x0008580001087983 */ /* 0x000f680000300a00 */
[----:B------:R-:W4:Y:S01]  /*34f10*/  LDG.E.CONSTANT R124, desc[UR6][R124.64] ;  /* 0x000000067c7c7981 */ /* 0x000f22000c1e9900 */
[----:B---3--:R-:W-:Y:S02]  /*34f20*/  IMAD R4, R4, R252, RZ ;  /* 0x000000fc04047224 */ /* 0x008fe400078e02ff */
[----:B------:R-:W-:-:S03]  /*34f30*/  FFMA.FTZ R0, R2, -0.69314718246459960938, R0 ;  /* 0xbf31721802007823 */ /* 0x000fc60000010000 */
[----:B------:R-:W-:-:S05]  /*34f40*/  SHF.L.U32 R4, R4, 0x1, RZ ;  /* 0x0000000104047819 */ /* 0x000fca00000006ff */
[----:B0-----:R-:W-:Y:S02]  /*34f50*/  IMAD.WIDE R4, R4, 0x4, R6 ;  /* 0x0000000404047825 */ /* 0x001fe400078e0206 */
[----:B------:R-:W0:Y:S03]  /*34f60*/  LDC.64 R6, c[0x0][0x218] ;  /* 0x00008600ff067b82 */ /* 0x000e260000000a00 */
[----:B------:R-:W-:Y:S01]  /*34f70*/  STG.E desc[UR6][R4.64+0x18], R126 ;  /* 0x0000187e04007986 */ /* 0x000fe2000c101906 */
[----:B----4-:R-:W-:-:S05]  /*34f80*/  FADD.FTZ R124, R124, R0 ;  /* 0x000000007c7c7221 */ /* 0x010fca0000010000 */
[----:B------:R1:W-:Y:S02]  /*34f90*/  STG.E desc[UR6][R128.64+0x18], R124 ;  /* 0x0000187c80007986 */ /* 0x0003e4000c101906 */
[----:B-1----:R-:W0:Y:S02]  /*34fa0*/  S2R R124, SR_CTAID.X ;  /* 0x00000000007c7919 */ /* 0x002e240000002500 */
[----:B0-----:R-:W-:Y:S01]  /*34fb0*/  IMAD.WIDE R124, R124, 0x4, R6 ;  /* 0x000000047c7c7825 */ /* 0x001fe200078e0206 */
[----:B------:R0:W-:Y:S04]  /*34fc0*/  STG.E desc[UR6][R4.64+0x1c], R127 ;  /* 0x00001c7f04007986 */ /* 0x0001e8000c101906 */
[----:B------:R1:W3:Y:S04]  /*34fd0*/  LDG.E.CONSTANT R0, desc[UR6][R124.64] ;  /* 0x000000067c007981 */ /* 0x0002e8000c1e9900 */
[----:B------:R4:W5:Y:S04]  /*34fe0*/  LDL.LU.64 R6, [R1+0x850] ;  /* 0x0008500001067983 */ /* 0x0009680000300a00 */
[----:B0-----:R4:W5:Y:S01]  /*34ff0*/  LDL.LU.64 R4, [R1+0x848] ;  /* 0x0008480001047983 */ /* 0x0019620000300a00 */
[----:B-1----:R-:W-:-:S04]  /*35000*/  FADD.FTZ R125, R131, -R3 ;  /* 0x80000003837d7221 */ /* 0x002fc80000010000 */
[----:B------:R-:W-:-:S04]  /*35010*/  FFMA.FTZ R125, R2, -0.69314718246459960938, R125 ;  /* 0xbf317218027d7823 */ /* 0x000fc8000001007d */
[----:B---3--:R-:W-:-:S05]  /*35020*/  FADD.FTZ R0, R0, R125 ;  /* 0x0000007d00007221 */ /* 0x008fca0000010000 */
[----:B------:R4:W-:Y:S02]  /*35030*/  STG.E desc[UR6][R128.64+0x1c], R0 ;  /* 0x00001c0080007986 */ /* 0x0009e4000c101906 */
.L_x_29635:
[----:B------:R-:W1:Y:S01]  /*35040*/  S2R R130, SR_CTAID.X ;  /* 0x0000000000827919 */ /* 0x000e620000002500 */
[----:B------:R-:W3:Y:S01]  /*35050*/  LDC.64 R124, c[0x0][0x220] ;  /* 0x00008800ff7c7b82 */ /* 0x000ee20000000a00 */
[C---:B------:R-:W-:Y:S02]  /*35060*/  ISETP.GE.AND P0, PT, R252.reuse, 0x5, PT ;  /* 0x00000005fc00780c */ /* 0x040fe40003f06270 */
[C---:B------:R-:W-:Y:S02]  /*35070*/  ISETP.GE.AND P2, PT, R252.reuse, 0x6, PT ;  /* 0x00000006fc00780c */ /* 0x040fe40003f46270 */
[C---:B------:R-:W-:Y:S02]  /*35080*/  ISETP.GE.AND P3, PT, R252.reuse, 0x7, PT ;  /* 0x00000007fc00780c */ /* 0x040fe40003f66270 */
[C---:B------:R-:W-:Y:S02]  /*35090*/  ISETP.GE.AND P4, PT, R252.reuse, 0x8, PT ;  /* 0x00000008fc00780c */ /* 0x040fe40003f86270 */
[----:B------:R-:W-:-:S02]  /*350a0*/  ISETP.GE.AND P6, PT, R252, 0x9, PT ;  /* 0x00000009fc00780c */ /* 0x000fc40003fc6270 */
[----:B------:R-:W-:Y:S01]  /*350b0*/  ISETP.GE.AND P1, PT, R252, 0xa, PT ;  /* 0x0000000afc00780c */ /* 0x000fe20003f26270 */
[----:B-1----:R-:W-:-:S04]  /*350c0*/  IMAD R130, R130, R252, RZ ;  /* 0x000000fc82827224 */ /* 0x002fc800078e02ff */
[----:B------:R-:W-:-:S04]  /*350d0*/  IMAD.SHL.U32 R130, R130, 0x2, RZ ;  /* 0x0000000282827824 */ /* 0x000fc800078e00ff */
[----:B---3--:R-:W-:Y:S01]  /*350e0*/  IMAD.WIDE R130, R130, 0x4, R124 ;  /* 0x0000000482827825 */ /* 0x008fe200078e027c */
[----:B------:R-:W-:Y:S06]  /*350f0*/  @!P0 BRA `(.L_x_29636) ;  /* 0x00000000003c8947 */ /* 0x000fec0003800000 */
[----:B------:R-:W1:Y:S01]  /*35100*/  S2R R126, SR_CTAID.X ;  /* 0x00000000007e7919 */ /* 0x000e620000002500 */
[----:B------:R-:W1:Y:S01]  /*35110*/  LDC.64 R124, c[0x0][0x218] ;  /* 0x00008600ff7c7b82 */ /* 0x000e620000000a00 */
[----:B------:R3:W-:Y:S01]  /*35120*/  STG.E desc[UR6][R130.64+0x20], R120 ;  /* 0x0000207882007986 */ /* 0x0007e2000c101906 */
[----:B-1----:R-:W-:-:S05]  /*35130*/  IMAD.WIDE R126, R126, 0x4, R124 ;  /* 0x000000047e7e7825 */ /* 0x002fca00078e027c */
[----:B------:R-:W2:Y:S04]  /*35140*/  LDG.E.CONSTANT R124, desc[UR6][R126.64] ;  /* 0x000000067e7c7981 */ /* 0x000ea8000c1e9900 */
[----:B----4-:R1:W4:Y:S01]  /*35150*/  LDG.E.CONSTANT R0, desc[UR6][R126.64] ;  /* 0x000000067e007981 */ /* 0x010322000c1e9900 */
[----:B------:R-:W-:-:S04]  /*35160*/  FADD.FTZ R125, R132, -R3 ;  /* 0x80000003847d7221 */ /* 0x000fc80000010000 */
[----:B0-----:R-:W-:Y:S01]  /*35170*/  FFMA.FTZ R125, R2, -0.69314718246459960938, R125 ;  /* 0xbf317218027d7823 */ /* 0x001fe2000001007d */
[----:B-1----:R-:W-:-:S04]  /*35180*/  FADD.FTZ R127, R133, -R3 ;  /* 0x80000003857f7221 */ /* 0x002fc80000010000 */
[----:B------:R-:W-:Y:S01]  /*35190*/  FFMA.FTZ R127, R2, -0.69314718246459960938, R127 ;  /* 0xbf317218027f7823 */ /* 0x000fe2000001007f */
[----:B--2---:R-:W-:-:S03]  /*351a0*/  FADD.FTZ R125, R124, R125 ;  /* 0x0000007d7c7d7221 */ /* 0x004fc60000010000 */
[----:B----4-:R-:W-:Y:S02]  /*351b0*/  FADD.FTZ R0, R0, R127 ;  /* 0x0000007f00007221 */ /* 0x010fe40000010000 */
[----:B------:R3:W-:Y:S04]  /*351c0*/  STG.E desc[UR6][R128.64+0x20], R125 ;  /* 0x0000207d80007986 */ /* 0x0007e8000c101906 */
[----:B------:R3:W-:Y:S04]  /*351d0*/  STG.E desc[UR6][R130.64+0x24], R121 ;  /* 0x0000247982007986 */ /* 0x0007e8000c101906 */
[----:B------:R3:W-:Y:S02]  /*351e0*/  STG.E desc[UR6][R128.64+0x24], R0 ;  /* 0x0000240080007986 */ /* 0x0007e4000c101906 */
.L_x_29636:
[----:B------:R-:W-:Y:S05]  /*351f0*/  @!P2 BRA `(.L_x_29637) ;  /* 0x00000000003ca947 */ /* 0x000fea0003800000 */
[----:B---3--:R-:W1:Y:S01]  /*35200*/  S2R R120, SR_CTAID.X ;  /* 0x0000000000787919 */ /* 0x008e620000002500 */
[----:B------:R-:W1:Y:S02]  /*35210*/  LDC.64 R124, c[0x0][0x218] ;  /* 0x00008600ff7c7b82 */ /* 0x000e640000000a00 */
[----:B-1----:R-:W-:-:S05]  /*35220*/  IMAD.WIDE R120, R120, 0x4, R124 ;  /* 0x0000000478787825 */ /* 0x002fca00078e027c */
[----:B----4-:R-:W3:Y:S04]  /*35230*/  LDG.E.CONSTANT R0, desc[UR6][R120.64] ;  /* 0x0000000678007981 */ /* 0x010ee8000c1e9900 */
[----:B------:R1:W4:Y:S01]  /*35240*/  LDG.E.CONSTANT R120, desc[UR6][R120.64] ;  /* 0x0000000678787981 */ /* 0x000322000c1e9900 */
[----:B------:R-:W-:-:S03]  /*35250*/  FADD.FTZ R125, R135, -R3 ;  /* 0x80000003877d7221 */ /* 0x000fc60000010000 */
[----:B------:R2:W-:Y:S01]  /*35260*/  STG.E desc[UR6][R130.64+0x28], R122 ;  /* 0x0000287a82007986 */ /* 0x0005e2000c101906 */
[----:B0-----:R-:W-:Y:S01]  /*35270*/  FFMA.FTZ R125, R2, -0.69314718246459960938, R125 ;  /* 0xbf317218027d7823 */ /* 0x001fe2000001007d */
[----:B-1----:R-:W-:-:S04]  /*35280*/  FADD.FTZ R121, R134, -R3 ;  /* 0x8000000386797221 */ /* 0x002fc80000010000 */
[----:B------:R-:W-:-:S04]  /*35290*/  FFMA.FTZ R121, R2, -0.69314718246459960938, R121 ;  /* 0xbf31721802797823 */ /* 0x000fc80000010079 */
[----:B---3--:R-:W-:-:S05]  /*352a0*/  FADD.FTZ R121, R0, R121 ;  /* 0x0000007900797221 */ /* 0x008fca0000010000 */
[----:B------:R2:W-:Y:S04]  /*352b0*/  STG.E desc[UR6][R128.64+0x28], R121 ;  /* 0x0000287980007986 */ /* 0x0005e8000c101906 */
[----:B------:R2:W-:Y:S01]  /*352c0*/  STG.E desc[UR6][R130.64+0x2c], R123 ;  /* 0x00002c7b82007986 */ /* 0x0005e2000c101906 */
[----:B----4-:R-:W-:-:S05]  /*352d0*/  FADD.FTZ R125, R120, R125 ;  /* 0x0000007d787d7221 */ /* 0x010fca0000010000 */
[----:B------:R2:W-:Y:S02]  /*352e0*/  STG.E desc[UR6][R128.64+0x2c], R125 ;  /* 0x00002c7d80007986 */ /* 0x0005e4000c101906 */
.L_x_29637:
[----:B------:R-:W-:Y:S05]  /*352f0*/  @!P3 BRA `(.L_x_29638) ;  /* 0x00000000003cb947 */ /* 0x000fea0003800000 */
[----:B---3--:R-:W1:Y:S01]  /*35300*/  S2R R120, SR_CTAID.X ;  /* 0x0000000000787919 */ /* 0x008e620000002500 */
[----:B--2---:R-:W1:Y:S02]  /*35310*/  LDC.64 R122, c[0x0][0x218] ;  /* 0x00008600ff7a7b82 */ /* 0x004e640000000a00 */
[----:B-1----:R-:W-:-:S05]  /*35320*/  IMAD.WIDE R120, R120, 0x4, R122 ;  /* 0x0000000478787825 */ /* 0x002fca00078e027a */
[----:B----4-:R-:W2:Y:S04]  /*35330*/  LDG.E.CONSTANT R0, desc[UR6][R120.64] ;  /* 0x0000000678007981 */ /* 0x010ea8000c1e9900 */
[----:B------:R1:W3:Y:S01]  /*35340*/  LDG.E.CONSTANT R120, desc[UR6][R120.64] ;  /* 0x0000000678787981 */ /* 0x0002e2000c1e9900 */
[----:B------:R-:W-:-:S03]  /*35350*/  FADD.FTZ R123, R137, -R3 ;  /* 0x80000003897b7221 */ /* 0x000fc60000010000 */
[----:B------:R4:W-:Y:S01]  /*35360*/  STG.E desc[UR6][R130.64+0x30], R116 ;  /* 0x0000307482007986 */ /* 0x0009e2000c101906 */
[----:B0-----:R-:W-:Y:S01]  /*35370*/  FFMA.FTZ R123, R2, -0.69314718246459960938, R123 ;  /* 0xbf317218027b7823 */ /* 0x001fe2000001007b */
[----:B-1----:R-:W-:-:S04]  /*35380*/  FADD.FTZ R121, R136, -R3 ;  /* 0x8000000388797221 */ /* 0x002fc80000010000 */
[----:B------:R-:W-:-:S04]  /*35390*/  FFMA.FTZ R121, R2, -0.69314718246459960938, R121 ;  /* 0xbf31721802797823 */ /* 0x000fc80000010079 */
[----:B--2---:R-:W-:-:S05]  /*353a0*/  FADD.FTZ R121, R0, R121 ;  /* 0x0000007900797221 */ /* 0x004fca0000010000 */
[----:B------:R4:W-:Y:S04]  /*353b0*/  STG.E desc[UR6][R128.64+0x30], R121 ;  /* 0x0000307980007986 */ /* 0x0009e8000c101906 */
[----:B------:R4:W-:Y:S01]  /*353c0*/  STG.E desc[UR6][R130.64+0x34], R117 ;  /* 0x0000347582007986 */ /* 0x0009e2000c101906 */
[----:B---3--:R-:W-:-:S05]  /*353d0*/  FADD.FTZ R123, R120, R123 ;  /* 0x0000007b787b7221 */ /* 0x008fca0000010000 */
[----:B------:R4:W-:Y:S02]  /*353e0*/  STG.E desc[UR6][R128.64+0x34], R123 ;  /* 0x0000347b80007986 */ /* 0x0009e4000c101906 */
.L_x_29638:
[----:B------:R-:W-:Y:S05]  /*353f0*/  @!P4 BRA `(.L_x_29639) ;  /* 0x00000000003cc947 */ /* 0x000fea0003800000 */
[----:B----4-:R-:W1:Y:S01]  /*35400*/  S2R R116, SR_CTAID.X ;  /* 0x0000000000747919 */ /* 0x010e620000002500 */
[----:B--23--:R-:W1:Y:S02]  /*35410*/  LDC.64 R120, c[0x0][0x218] ;  /* 0x00008600ff787b82 */ /* 0x00ce640000000a00 */
[----:B-1----:R-:W-:-:S05]  /*35420*/  IMAD.WIDE R116, R116, 0x4, R120 ;  /* 0x0000000474747825 */ /* 0x002fca00078e0278 */
[----:B------:R-:W2:Y:S04]  /*35430*/  LDG.E.CONSTANT R0, desc[UR6][R116.64] ;  /* 0x0000000674007981 */ /* 0x000ea8000c1e9900 */
        /* <DEDUP_REMOVED lines=11> */
.L_x_29639:
[----:B---3--:R-:W2:Y:S01]  /*354f0*/  S2R R120, SR_CTAID.X ;  /* 0x0000000000787919 */ /* 0x008ea20000002500 */
[----:B----4-:R-:W2:Y:S01]  /*35500*/  LDC.64 R116, c[0x0][0x218] ;  /* 0x00008600ff747b82 */ /* 0x010ea20000000a00 */
[----:B------:R-:W-:Y:S02]  /*35510*/  P2R R0, PR, RZ, 0x2 ;  /* 0x00000002ff007803 */ /* 0x000fe40000000000 */
[C---:B------:R-:W-:Y:S02]  /*35520*/  ISETP.GE.AND P1, PT, R252.reuse, 0x10, PT ;  /* 0x00000010fc00780c */ /* 0x040fe40003f26270 */
[C---:B------:R-:W-:Y:S02]  /*35530*/  ISETP.GE.AND P2, PT, R252.reuse, 0xb, PT ;  /* 0x0000000bfc00780c */ /* 0x040fe40003f46270 */
[C---:B------:R-:W-:Y:S02]  /*35540*/  ISETP.GE.AND P3, PT, R252.reuse, 0xc, PT ;  /* 0x0000000cfc00780c */ /* 0x040fe40003f66270 */
[----:B------:R-:W-:-:S02]  /*35550*/  ISETP.GE.AND P4, PT, R252, 0xd, PT ;  /* 0x0000000dfc00780c */ /* 0x000fc40003f86270 */
[C---:B------:R-:W-:Y:S02]  /*35560*/  ISETP.GE.AND P5, PT, R252.reuse, 0xe, PT ;  /* 0x0000000efc00780c */ /* 0x040fe40003fa6270 */
[----:B------:R-:W-:Y:S02]  /*35570*/  ISETP.GE.AND P0, PT, R252, 0xf, PT ;  /* 0x0000000ffc00780c */ /* 0x000fe40003f06270 */
[----:B------:R-:W-:Y:S01]  /*35580*/  ISETP.NE.AND P1, PT, R0, RZ, PT ;  /* 0x000000ff0000720c */ /* 0x000fe20003f25270 */
[----:B--2---:R-:W-:Y:S01]  /*35590*/  IMAD.WIDE R120, R120, 0x4, R116 ;  /* 0x0000000478787825 */ /* 0x004fe200078e0274 */
[----:B------:R-:W-:Y:S11]  /*355a0*/  @!P6 BRA `(.L_x_29640) ;  /* 0x000000000030e947 */ /* 0x000ff60003800000 */
[----:B------:R-:W2:Y:S04]  /*355b0*/  LDG.E.CONSTANT R0, desc[UR6][R120.64] ;  /* 0x0000000678007981 */ /* 0x000ea8000c1e9900 */
[----:B------:R-:W3:Y:S01]  /*355c0*/  LDG.E.CONSTANT R116, desc[UR6][R120.64] ;  /* 0x0000000678747981 */ /* 0x000ee2000c1e9900 */
[--C-:B------:R-:W-:Y:S01]  /*355d0*/  FADD.FTZ R117, R140, -R3.reuse ;  /* 0x800000038c757221 */ /* 0x100fe20000010000 */
[----:B------:R-:W-:Y:S02]  /*355e0*/  FADD.FTZ R119, R141, -R3 ;  /* 0x800000038d777221 */ /* 0x000fe40000010000 */
[----:B------:R1:W-:Y:S01]  /*355f0*/  STG.E desc[UR6][R130.64+0x40], R112 ;  /* 0x0000407082007986 */ /* 0x0003e2000c101906 */
[C---:B0-----:R-:W-:Y:S01]  /*35600*/  FFMA.FTZ R117, R2.reuse, -0.69314718246459960938, R117 ;  /* 0xbf31721802757823 */ /* 0x041fe20000010075 */
[----:B------:R-:W-:-:S03]  /*35610*/  FFMA.FTZ R119, R2, -0.69314718246459960938, R119 ;  /* 0xbf31721802777823 */ /* 0x000fc60000010077 */
[----:B--2---:R-:W-:Y:S01]  /*35620*/  FADD.FTZ R117, R0, R117 ;  /* 0x0000007500757221 */ /* 0x004fe20000010000 */
[----:B---3--:R-:W-:-:S04]  /*35630*/  FADD.FTZ R119, R116, R119 ;  /* 0x0000007774777221 */ /* 0x008fc80000010000 */
[----:B------:R1:W-:Y:S04]  /*35640*/  STG.E desc[UR6][R128.64+0x40], R117 ;  /* 0x0000407580007986 */ /* 0x0003e8000c101906 */
[----:B------:R1:W-:Y:S04]  /*35650*/  STG.E desc[UR6][R130.64+0x44], R113 ;  /* 0x0000447182007986 */ /* 0x0003e8000c101906 */
[----:B------:R1:W-:Y:S02]  /*35660*/  STG.E desc[UR6][R128.64+0x44], R119 ;  /* 0x0000447780007986 */ /* 0x0003e4000c101906 */
.L_x_29640:
[----:B------:R-:W-:Y:S05]  /*35670*/  @!P1 BRA `(.L_x_29641) ;  /* 0x0000000000309947 */ /* 0x000fea0003800000 */
[----:B------:R-:W2:Y:S04]  /*35680*/  LDG.E.CONSTANT R0, desc[UR6][R120.64] ;  /* 0x0000000678007981 */ /* 0x000ea8000c1e9900 */
[----:B-1----:R-:W3:Y:S01]  /*35690*/  LDG.E.CONSTANT R112, desc[UR6][R120.64] ;  /* 0x0000000678707981 */ /* 0x002ee2000c1e9900 */
        /* <DEDUP_REMOVED lines=10> */
.L_x_29641:
[----:B------:R-:W-:Y:S05]  /*35740*/  @!P2 BRA `(.L_x_29642) ;  /* 0x000000000030a947 */ /* 0x000fea0003800000 */
[----:B------:R-:W2:Y:S04]  /*35750*/  LDG.E.CONSTANT R0, desc[UR6][R120.64] ;  /* 0x0000000678007981 */ /* 0x000ea8000c1e9900 */
[----:B-1----:R-:W3:Y:S01]  /*35760*/  LDG.E.CONSTANT R112, desc[UR6][R120.64] ;  /* 0x0000000678707981 */ /* 0x002ee2000c1e9900 */
[--C-:B----4-:R-:W-:Y:S01]  /*35770*/  FADD.FTZ R113, R144, -R3.reuse ;  /* 0x8000000390717221 */ /* 0x110fe20000010000 */
        /* <DEDUP_REMOVED lines=9> */
.L_x_29642:
[----:B------:R-:W-:Y:S05]  /*35810*/  @!P3 BRA `(.L_x_29643) ;  /* 0x000000000030b947 */ /* 0x000fea0003800000 */
[----:B------:R-:W2:Y:S04]  /*35820*/  LDG.E.CONSTANT R0, desc[UR6][R120.64] ;  /* 0x0000000678007981 */ /* 0x000ea8000c1e9900 */
[----:B-1----:R-:W3:Y:S01]  /*35830*/  LDG.E.CONSTANT R108, desc[UR6][R120.64] ;  /* 0x00000006786c7981 */ /* 0x002ee2000c1e9900 */
[--C-:B------:R-:W-:Y:S01]  /*35840*/  FADD.FTZ R109, R146, -R3.reuse ;  /* 0x80000003926d7221 */ /* 0x100fe20000010000 */
[----:B----4-:R-:W-:Y:S02]  /*35850*/  FADD.FTZ R113, R147, -R3 ;  /* 0x8000000393717221 */ /* 0x010fe40000010000 */
        /* <DEDUP_REMOVED lines=8> */
.L_x_29643:
        /* <DEDUP_REMOVED lines=13> */
.L_x_29644:
        /* <DEDUP_REMOVED lines=13> */
.L_x_29645:
[C---:B------:R-:W-:Y:S02]  /*35a80*/  ISETP.GE.AND P2, PT, R252.reuse, 0x11, PT ;  /* 0x00000011fc00780c */ /* 0x040fe40003f46270 */
[C---:B------:R-:W-:Y:S02]  /*35a90*/  ISETP.GE.AND P3, PT, R252.reuse, 0x12, PT ;  /* 0x00000012fc00780c */ /* 0x040fe40003f66270 */
[C---:B------:R-:W-:Y:S02]  /*35aa0*/  ISETP.GE.AND P4, PT, R252.reuse, 0x13, PT ;  /* 0x00000013fc00780c */ /* 0x040fe40003f86270 */
[C---:B------:R-:W-:Y:S02]  /*35ab0*/  ISETP.GE.AND P5, PT, R252.reuse, 0x14, PT ;  /* 0x00000014fc00780c */ /* 0x040fe40003fa6270 */
[C---:B------:R-:W-:Y:S02]  /*35ac0*/  ISETP.GE.AND P6, PT, R252.reuse, 0x15, PT ;  /* 0x00000015fc00780c */ /* 0x040fe40003fc6270 */
[----:B------:R-:W-:Y:S01]  /*35ad0*/  ISETP.GE.AND P1, PT, R252, 0x16, PT ;  /* 0x00000016fc00780c */ /* 0x000fe20003f26270 */
[----:B------:R-:W-:-:S12]  /*35ae0*/  @!P0 BRA `(.L_x_29646) ;  /* 0x0000000000308947 */ /* 0x000fd80003800000 */
        /* <DEDUP_REMOVED lines=12> */
.L_x_29646:
[----:B------:R-:W-:-:S13]  /*35bb0*/  ISETP.GE.AND P0, PT, R252, 0x10, PT ;  /* 0x00000010fc00780c */ /* 0x000fda0003f06270 */
        /* <DEDUP_REMOVED lines=13> */
.L_x_29647:
        /* <DEDUP_REMOVED lines=13> */
.L_x_29648:
        /* <DEDUP_REMOVED lines=13> */
.L_x_29649:
        /* <DEDUP_REMOVED lines=13> */
.L_x_29650:
        /* <DEDUP_REMOVED lines=13> */
.L_x_29651:
[----:B------:R-:W-:Y:S02]  /*35fd0*/  P2R R0, PR, RZ, 0x2 ;  /* 0x00000002ff007803 */ /* 0x000fe40000000000 */
[C---:B------:R-:W-:Y:S02]  /*35fe0*/  ISETP.GE.AND P1, PT, R252.reuse, 0x1c, PT ;  /* 0x0000001cfc00780c */ /* 0x040fe40003f26270 */
[C---:B------:R-:W-:Y:S02]  /*35ff0*/  ISETP.GE.AND P2, PT, R252.reuse, 0x17, PT ;  /* 0x00000017fc00780c */ /* 0x040fe40003f46270 */
[C---:B------:R-:W-:Y:S02]  /*36000*/  ISETP.GE.AND P3, PT, R252.reuse, 0x18, PT ;  /* 0x00000018fc00780c */ /* 0x040fe40003f66270 */
[C---:B------:R-:W-:Y:S02]  /*36010*/  ISETP.GE.AND P4, PT, R252.reuse, 0x19, PT ;  /* 0x00000019fc00780c */ /* 0x040fe40003f86270 */
[----:B------:R-:W-:-:S02]  /*36020*/  ISETP.GE.AND P5, PT, R252, 0x1a, PT ;  /* 0x0000001afc00780c */ /* 0x000fc40003fa6270 */
[----:B------:R-:W-:Y:S02]  /*36030*/  ISETP.GE.AND P0, PT, R252, 0x1b, PT ;  /* 0x0000001bfc00780c */ /* 0x000fe40003f06270 */
[----:B------:R-:W-:Y:S01]  /*36040*/  ISETP.NE.AND P1, PT, R0, RZ, PT ;  /* 0x000000ff0000720c */ /* 0x000fe20003f25270 */
        /* <DEDUP_REMOVED lines=13> */
.L_x_29652:
        /* <DEDUP_REMOVED lines=13> */
.L_x_29653:
        /* <DEDUP_REMOVED lines=13> */
.L_x_29654:
        /* <DEDUP_REMOVED lines=13> */
.L_x_29655:
        /* <DEDUP_REMOVED lines=13> */
.L_x_29656:
        /* <DEDUP_REMOVED lines=13> */
.L_x_29657:
        /* <DEDUP_REMOVED lines=19> */
.L_x_29658:
        /* <DEDUP_REMOVED lines=14> */
.L_x_29659:
        /* <DEDUP_REMOVED lines=13> */
.L_x_29660:
        /* <DEDUP_REMOVED lines=13> */
.L_x_29661:
        /* <DEDUP_REMOVED lines=13> */
.L_x_29662:
        /* <DEDUP_REMOVED lines=13> */
.L_x_29663:
        /* <DEDUP_REMOVED lines=21> */
.L_x_29664:
        /* <DEDUP_REMOVED lines=13> */
.L_x_29665:
        /* <DEDUP_REMOVED lines=13> */
.L_x_29666:
        /* <DEDUP_REMOVED lines=13> */
.L_x_29667:
        /* <DEDUP_REMOVED lines=13> */
.L_x_29668:
        /* <DEDUP_REMOVED lines=13> */
.L_x_29669:
        /* <DEDUP_REMOVED lines=19> */
.L_x_29670:
        /* <DEDUP_REMOVED lines=14> */
.L_x_29671:
        /* <DEDUP_REMOVED lines=13> */
.L_x_29672:
        /* <DEDUP_REMOVED lines=13> */
.L_x_29673:
        /* <DEDUP_REMOVED lines=13> */
.L_x_29674:
        /* <DEDUP_REMOVED lines=13> */
.L_x_29675:
        /* <DEDUP_REMOVED lines=21> */
.L_x_29676:
        /* <DEDUP_REMOVED lines=13> */
.L_x_29677:
        /* <DEDUP_REMOVED lines=13> */
.L_x_29678:
        /* <DEDUP_REMOVED lines=13> */
.L_x_29679:
        /* <DEDUP_REMOVED lines=13> */
.L_x_29680:
        /* <DEDUP_REMOVED lines=13> */
.L_x_29681:
        /* <DEDUP_REMOVED lines=19> */
.L_x_29682:
        /* <DEDUP_REMOVED lines=14> */
.L_x_29683:
        /* <DEDUP_REMOVED lines=13> */
.L_x_29684:
        /* <DEDUP_REMOVED lines=13> */
.L_x_29685:
        /* <DEDUP_REMOVED lines=13> */
.L_x_29686:
        /* <DEDUP_REMOVED lines=13> */
.L_x_29687:
        /* <DEDUP_REMOVED lines=19> */
.L_x_29688:
        /* <DEDUP_REMOVED lines=14> */
.L_x_29689:
        /* <DEDUP_REMOVED lines=13> */
.L_x_29690:
        /* <DEDUP_REMOVED lines=13> */
.L_x_29691:
[----:B------:R-:W-:Y:S05]  /*38390*/  @!P2 BRA `(.L_x_29692) ;  /* 0x000000000030a947 */ /* 0x000fea0003800000 */
[----:B------:R-:W2:Y:S04]  /*383a0*/  LDG.E.CONSTANT R0, desc[UR6][R120.64] ;  /* 0x0000000678007981 */ /* 0x000ea8000c1e9900 */
[----:B-1----:R-:W3:Y:S01]  /*383b0*/  LDG.E.CONSTANT R12, desc[UR6][R120.64] ;  /* 0x00000006780c7981 */ /* 0x002ee2000c1e9900 */
[--C-:B------:R-:W-:Y:S01]  /*383c0*/  FADD.FTZ R13, R244, -R3.reuse ;  /* 0x80000003f40d7221 */ /* 0x100fe20000010000 */
[----:B------:R-:W-:Y:S02]  /*383d0*/  FADD.FTZ R15, R245, -R3 ;  /* 0x80000003f50f7221 */ /* 0x000fe40000010000 */
[----:B-----5:R1:W-:Y:S01]  /*383e0*/  STG.E desc[UR6][R130.64+0x1e0], R8 ;  /* 0x0001e00882007986 */ /* 0x0203e2000c101906 */
[C---:B0-----:R-:W-:Y:S01]  /*383f0*/  FFMA.FTZ R13, R2.reuse, -0.69314718246459960938, R13 ;  /* 0xbf317218020d7823 */ /* 0x041fe2000001000d */
[----:B------:R-:W-:-:S03]  /*38400*/  FFMA.FTZ R15, R2, -0.69314718246459960938, R15 ;  /* 0xbf317218020f7823 */ /* 0x000fc6000001000f */
[----:B--2---:R-:W-:Y:S01]  /*38410*/  FADD.FTZ R13, R0, R13 ;  /* 0x0000000d000d7221 */ /* 0x004fe20000010000 */
[----:B---3--:R-:W-:-:S04]  /*38420*/  FADD.FTZ R15, R12, R15 ;  /* 0x0000000f0c0f7221 */ /* 0x008fc80000010000 */
[----:B------:R1:W-:Y:S04]  /*38430*/  STG.E desc[UR6][R128.64+0x1e0], R13 ;  /* 0x0001e00d80007986 */ /* 0x0003e8000c101906 */
[----:B------:R1:W-:Y:S04]  /*38440*/  STG.E desc[UR6][R130.64+0x1e4], R9 ;  /* 0x0001e40982007986 */ /* 0x0003e8000c101906 */
[----:B------:R1:W-:Y:S02]  /*38450*/  STG.E desc[UR6][R128.64+0x1e4], R15 ;  /* 0x0001e40f80007986 */ /* 0x0003e4000c101906 */
.L_x_29692:
[----:B------:R-:W-:Y:S05]  /*38460*/  @!P3 BRA `(.L_x_29693) ;  /* 0x000000000030b947 */ /* 0x000fea0003800000 */
[----:B------:R-:W2:Y:S04]  /*38470*/  LDG.E.CONSTANT R0, desc[UR6][R120.64] ;  /* 0x0000000678007981 */ /* 0x000ea8000c1e9900 */
[----:B-1---5:R-:W3:Y:S01]  /*38480*/  LDG.E.CONSTANT R8, desc[UR6][R120.64] ;  /* 0x0000000678087981 */ /* 0x022ee2000c1e9900 */
        /* <DEDUP_REMOVED lines=10> */
.L_x_29693:
        /* <DEDUP_REMOVED lines=13> */
.L_x_29694:
[----:B------:R-:W-:Y:S05]  /*38600*/  @!P5 BRA `(.L_x_29695) ;  /* 0x000000000018d947 */ /* 0x000fea0003800000 */
[----:B------:R-:W2:Y:S01]  /*38610*/  LDG.E.CONSTANT R0, desc[UR6][R120.64] ;  /* 0x0000000678007981 */ /* 0x000ea2000c1e9900 */
[----:B-1---5:R-:W-:-:S03]  /*38620*/  FADD.FTZ R5, R250, -R3 ;  /* 0x80000003fa057221 */ /* 0x022fc60000010000 */
[----:B------:R3:W-:Y:S01]  /*38630*/  STG.E desc[UR6][R130.64+0x1f8], R6 ;  /* 0x0001f80682007986 */ /* 0x0007e2000c101906 */
[----:B0-----:R-:W-:-:S04]  /*38640*/  FFMA.FTZ R5, R2, -0.69314718246459960938, R5 ;  /* 0xbf31721802057823 */ /* 0x001fc80000010005 */
[----:B--2---:R-:W-:-:S05]  /*38650*/  FADD.FTZ R5, R0, R5 ;  /* 0x0000000500057221 */ /* 0x004fca0000010000 */
[----:B------:R3:W-:Y:S02]  /*38660*/  STG.E desc[UR6][R128.64+0x1f8], R5 ;  /* 0x0001f80580007986 */ /* 0x0007e4000c101906 */
.L_x_29695:
[----:B------:R-:W-:Y:S05]  /*38670*/  @!P5 EXIT ;  /* 0x000000000000d94d */ /* 0x000fea0003800000 */
[----:B-1-3-5:R-:W2:Y:S01]  /*38680*/  LDG.E.CONSTANT R5, desc[UR6][R120.64] ;  /* 0x0000000678057981 */ /* 0x02aea2000c1e9900 */
[----:B------:R-:W-:-:S03]  /*38690*/  FADD.FTZ R3, R251, -R3 ;  /* 0x80000003fb037221 */ /* 0x000fc60000010000 */
[----:B------:R-:W-:Y:S01]  /*386a0*/  STG.E desc[UR6][R130.64+0x1fc], R7 ;  /* 0x0001fc0782007986 */ /* 0x000fe2000c101906 */
[----:B0-----:R-:W-:-:S04]  /*386b0*/  FFMA.FTZ R0, R2, -0.69314718246459960938, R3 ;  /* 0xbf31721802007823 */ /* 0x001fc80000010003 */
[----:B--2---:R-:W-:-:S05]  /*386c0*/  FADD.FTZ R0, R5, R0 ;  /* 0x0000000005007221 */ /* 0x004fca0000010000 */
[----:B------:R-:W-:Y:S01]  /*386d0*/  STG.E desc[UR6][R128.64+0x1fc], R0 ;  /* 0x0001fc0080007986 */ /* 0x000fe2000c101906 */
[----:B------:R-:W-:Y:S05]  /*386e0*/  EXIT ;  /* 0x000000000000794d */ /* 0x000fea0003800000 */
.L_x_29696:
        /* <DEDUP_REMOVED lines=9> */
.L_x_74352:


//--------------------- .text._ZN17fastertransformer38beam_online_softmax_topk_stage1_kernelIfLi1ELi128ELi64EEEvPKT_S3_PKbPfiiPKi --------------------------
	.section	.text._ZN17fastertransformer38beam_online_softmax_topk_stage1_kernelIfLi1ELi128ELi64EEEvPKT_S3_PKbPfiiPKi,"ax",@progbits
	.align	128
        .global         _ZN17fastertransformer38beam_online_softmax_topk_stage1_kernelIfLi1ELi128ELi64EEEvPKT_S3_PKbPfiiPKi
        .type           _ZN17fastertransformer38beam_online_softmax_topk_stage1_kernelIfLi1ELi128ELi64EEEvPKT_S3_PKbPfiiPKi,@function
        .size           _ZN17fastertransformer38beam_online_softmax_topk_stage1_kernelIfLi1ELi128ELi64EEEvPKT_S3_PKbPfiiPKi,(.L_x_74353 - _ZN17fastertransformer38beam_online_softmax_topk_stage1_kernelIfLi1ELi128ELi64EEEvPKT_S3_PKbPfiiPKi)
        .other          _ZN17fastertransformer38beam_online_softmax_topk_stage1_kernelIfLi1ELi128ELi64EEEvPKT_S3_PKbPfiiPKi,@"STO_CUDA_ENTRY STV_DEFAULT"
_ZN17fastertransformer38beam_online_softmax_topk_stage1_kernelIfLi1ELi128ELi64EEEvPKT_S3_PKbPfiiPKi:
.text._ZN17fastertransformer38beam_online_softmax_topk_stage1_kernelIfLi1ELi128ELi64EEEvPKT_S3_PKbPfiiPKi:
        /* <DEDUP_REMOVED lines=12> */
[----:B------:R-:W-:Y:S01]  /*00c0*/  IMAD.MOV.U32 R128, RZ, RZ, -0x800001 ;  /* 0xff7fffffff807424 */ /* 0x000fe200078e00ff */
[----:B------:R-:W-:Y:S01]  /*00d0*/  STL [R1+0x83c], RZ ;  /* 0x00083cff01007387 */ /* 0x000fe20000100800 */
[----:B------:R-:W-:Y:S01]  /*00e0*/  IMAD.MOV.U32 R131, RZ, RZ, -0x800001 ;  /* 0xff7fffffff837424 */ /* 0x000fe200078e00ff */
[----:B------:R-:W-:Y:S01]  /*00f0*/  ULDC UR4, c[0x0][0x20] ;  /* 0x0000080000047ab9 */ /* 0x000fe20000000800 */
[----:B------:R-:W-:Y:S01]  /*0100*/  IMAD.MOV.U32 R130, RZ, RZ, -0x800001 ;  /* 0xff7fffffff827424 */ /* 0x000fe200078e00ff */
[----:B------:R-:W-:Y:S01]  /*0110*/  STL [R1+0x818], R128 ;  /* 0x0008188001007387 */ /* 0x000fe20000100800 */
[----:B------:R-:W-:Y:S01]  /*0120*/  BSSY B0, `(.L_x_29697) ;  /* 0x0001ea2000007945 */ /* 0x000fe20003800000 */
[----:B------:R-:W-:Y:S01]  /*0130*/  IMAD.MOV.U32 R127, RZ, RZ, -0x800001 ;  /* 0xff7fffffff7f7424 */ /* 0x000fe200078e00ff */
[----:B------:R-:W-:Y:S01]  /*0140*/  MOV R122, 0xff7fffff ;  /* 0xff7fffff007a7802 */ /* 0x000fe20000000f00 */
[----:B------:R-:W-:Y:S01]  /*0150*/  STL [R1+0x838], R131 ;  /* 0x0008388301007387 */ /* 0x000fe20000100800 */
[----:B------:R-:W-:Y:S01]  /*0160*/  IMAD.MOV.U32 R126, RZ, RZ, -0x800001 ;  /* 0xff7fffffff7e7424 */ /* 0x000fe200078e00ff */
[----:B------:R-:W-:Y:S01]  /*0170*/  MOV R115, 0xff7fffff ;  /* 0xff7fffff00737802 */ /* 0x000fe20000000f00 */
[----:B------:R-:W-:Y:S01]  /*0180*/  IMAD.MOV.U32 R125, RZ, RZ, -0x800001 ;  /* 0xff7fffffff7d7424 */ /* 0x000fe200078e00ff */
[----:B0-----:R-:W0:Y:S01]  /*0190*/  MUFU.RCP R6, R6 ;  /* 0x0000000600067308 */ /* 0x001e220000001000 */
        /* <DEDUP_REMOVED lines=11> */
[----:B----4-:R-:W-:Y:S01]  /*0250*/  VIADD R130, R1, UR4 ;  /* 0x0000000401827c36 */ /* 0x010fe20008000000 */
[----:B------:R-:W-:Y:S01]  /*0260*/  MOV R73, 0xff7fffff ;  /* 0xff7fffff00497802 */ /* 0x000fe20000000f00 */
[----:B------:R-:W-:Y:S01]  /*0270*/  IMAD.MOV.U32 R118, RZ, RZ, -0x800001 ;  /* 0xff7fffffff767424 */ /* 0x000fe200078e00ff */
[----:B------:R-:W-:Y:S01]  /*0280*/  MOV R66, 0xff7fffff ;  /* 0xff7fffff00427802 */ /* 0x000fe20000000f00 */
[----:B------:R-:W-:Y:S01]  /*0290*/  IMAD.MOV.U32 R117, RZ, RZ, -0x800001 ;  /* 0xff7fffffff757424 */ /* 0x000fe200078e00ff */
[----:B------:R-:W-:Y:S01]  /*02a0*/  MOV R59, 0xff7fffff ;  /* 0xff7fffff003b7802 */ /* 0x000fe20000000f00 */
[----:B0-----:R-:W-:Y:S01]  /*02b0*/  VIADD R4, R6, 0xffffffe ;  /* 0x0ffffffe06047836 */ /* 0x001fe20000000000 */
[----:B------:R-:W-:Y:S01]  /*02c0*/  MOV R52, 0xff7fffff ;  /* 0xff7fffff00347802 */ /* 0x000fe20000000f00 */
[----:B------:R-:W-:Y:S01]  /*02d0*/  IMAD.MOV.U32 R116, RZ, RZ, -0x800001 ;  /* 0xff7fffffff747424 */ /* 0x000fe200078e00ff */
[----:B------:R-:W-:Y:S01]  /*02e0*/  MOV R45, 0xff7fffff ;  /* 0xff7fffff002d7802 */ /* 0x000fe20000000f00 */
[----:B------:R0:W4:Y:S01]  /*02f0*/  F2I.FTZ.U32.TRUNC.NTZ R5, R4 ;  /* 0x0000000400057305 */ /* 0x000122000021f000 */
        /* <DEDUP_REMOVED lines=8> */
[----:B0-----:R-:W-:Y:S01]  /*0380*/  IMAD.MOV.U32 R4, RZ, RZ, RZ ;  /* 0x000000ffff047224 */ /* 0x001fe200078e00ff */
[----:B------:R-:W-:Y:S01]  /*0390*/  MOV R10, 0xff7fffff ;  /* 0xff7fffff000a7802 */ /* 0x000fe20000000f00 */
[----:B------:R-:W-:-:S02]  /*03a0*/  IMAD.MOV.U32 R110, RZ, RZ, -0x800001 ;  /* 0xff7fffffff6e7424 */ /* 0x000fc400078e00ff */
[----:B------:R-:W-:Y:S02]  /*03b0*/  IMAD.MOV.U32 R109, RZ, RZ, -0x800001 ;  /* 0xff7fffffff6d7424 */ /* 0x000fe400078e00ff */
[--C-:B----4-:R-:W-:Y:S02]  /*03c0*/  IMAD.MOV R0, RZ, RZ, -R5.reuse ;  /* 0x000000ffff007224 */ /* 0x110fe400078e0a05 */
[----:B------:R-:W-:Y:S02]  /*03d0*/  IMAD.MOV.U32 R107, RZ, RZ, -0x800001 ;  /* 0xff7fffffff6b7424 */ /* 0x000fe400078e00ff */
[----:B------:R-:W-:Y:S01]  /*03e0*/  IMAD R9, R0, R7, RZ ;  /* 0x0000000700097224 */ /* 0x000fe200078e02ff */
[----:B--2---:R-:W-:Y:S01]  /*03f0*/  IADD3 R0, R7, -0x1, R252 ;  /* 0xffffffff07007810 */ /* 0x004fe20007ffe0fc */
[----:B------:R-:W-:Y:S02]  /*0400*/  IMAD.MOV.U32 R106, RZ, RZ, -0x800001 ;  /* 0xff7fffffff6a7424 */ /* 0x000fe400078e00ff */
[----:B------:R-:W-:-:S02]  /*0410*/  IMAD.HI.U32 R5, R5, R9, R4 ;  /* 0x0000000905057227 */ /* 0x000fc400078e0004 */
[----:B------:R-:W0:Y:S02]  /*0420*/  S2R R4, SR_CTAID.Y ;  /* 0x0000000000047919 */ /* 0x000e240000002600 */
[----:B------:R-:W-:Y:S02]  /*0430*/  IMAD.MOV.U32 R105, RZ, RZ, -0x800001 ;  /* 0xff7fffffff697424 */ /* 0x000fe400078e00ff */
[----:B------:R-:W-:-:S04]  /*0440*/  IMAD.HI.U32 R5, R5, R0, RZ ;  /* 0x0000000005057227 */ /* 0x000fc800078e00ff */
[----:B-1----:R-:W-:Y:S02]  /*0450*/  IMAD.MOV R3, RZ, RZ, -R5 ;  /* 0x000000ffff037224 */ /* 0x002fe400078e0a05 */
[----:B------:R-:W-:Y:S02]  /*0460*/  IMAD.MOV.U32 R104, RZ, RZ, -0x800001 ;  /* 0xff7fffffff687424 */ /* 0x000fe400078e00ff */
[----:B------:R-:W-:Y:S02]  /*0470*/  IMAD R0, R7, R3, R0 ;  /* 0x0000000307007224 */ /* 0x000fe400078e0200 */
[----:B------:R-:W1:Y:S01]  /*0480*/  S2R R3, SR_TID.X ;  /* 0x0000000000037919 */ /* 0x000e620000002100 */
[----:B------:R-:W-:Y:S02]  /*0490*/  IMAD.MOV.U32 R103, RZ, RZ, -0x800001 ;  /* 0xff7fffffff677424 */ /* 0x000fe400078e00ff */
[----:B------:R-:W-:Y:S01]  /*04a0*/  ISETP.GE.U32.AND P0, PT, R0, R7, PT ;  /* 0x000000070000720c */ /* 0x000fe20003f06070 */
[----:B------:R-:W-:-:S02]  /*04b0*/  IMAD.MOV.U32 R102, RZ, RZ, -0x800001 ;  /* 0xff7fffffff667424 */ /* 0x000fc400078e00ff */
[----:B------:R-:W-:Y:S02]  /*04c0*/  IMAD.MOV.U32 R100, RZ, RZ, -0x800001 ;  /* 0xff7fffffff647424 */ /* 0x000fe400078e00ff */
[----:B------:R-:W-:Y:S02]  /*04d0*/  IMAD.MOV.U32 R99, RZ, RZ, -0x800001 ;  /* 0xff7fffffff637424 */ /* 0x000fe400078e00ff */
[----:B------:R-:W-:Y:S02]  /*04e0*/  IMAD.MOV.U32 R98, RZ, RZ, -0x800001 ;  /* 0xff7fffffff627424 */ /* 0x000fe400078e00ff */
[----:B------:R-:W-:Y:S02]  /*04f0*/  IMAD.MOV.U32 R97, RZ, RZ, -0x800001 ;  /* 0xff7fffffff617424 */ /* 0x000fe400078e00ff */
[----:B------:R-:W-:Y:S02]  /*0500*/  IMAD.MOV.U32 R96, RZ, RZ, -0x800001 ;  /* 0xff7fffffff607424 */ /* 0x000fe400078e00ff */
[----:B------:R-:W-:Y:S01]  /*0510*/  @P0 IMAD.IADD R0, R0, 0x1, -R7 ;  /* 0x0000000100000824 */ /* 0x000fe200078e0a07 */
[----:B------:R-:W-:Y:S01]  /*0520*/  @P0 IADD3 R5, R5, 0x1, RZ ;  /* 0x0000000105050810 */ /* 0x000fe20007ffe0ff */
[----:B------:R-:W-:-:S02]  /*0530*/  IMAD.MOV.U32 R95, RZ, RZ, -0x800001 ;  /* 0xff7fffffff5f7424 */ /* 0x000fc400078e00ff */
[----:B------:R-:W-:Y:S01]  /*0540*/  IMAD.MOV.U32 R93, RZ, RZ, -0x800001 ;  /* 0xff7fffffff5d7424 */ /* 0x000fe200078e00ff */
[----:B------:R-:W-:Y:S01]  /*0550*/  ISETP.GE.U32.AND P1, PT, R0, R7, PT ;  /* 0x000000070000720c */ /* 0x000fe20003f26070 */
[----:B------:R-:W-:Y:S02]  /*0560*/  IMAD.MOV.U32 R92, RZ, RZ, -0x800001 ;  /* 0xff7fffffff5c7424 */ /* 0x000fe400078e00ff */
[----:B------:R-:W-:Y:S02]  /*0570*/  IMAD.MOV.U32 R91, RZ, RZ, -0x800001 ;  /* 0xff7fffffff5b7424 */ /* 0x000fe400078e00ff */
[----:B------:R-:W-:Y:S02]  /*0580*/  IMAD.MOV.U32 R90, RZ, RZ, -0x800001 ;  /* 0xff7fffffff5a7424 */ /* 0x000fe400078e00ff */
[----:B------:R-:W-:Y:S02]  /*0590*/  IMAD.MOV.U32 R89, RZ, RZ, -0x800001 ;  /* 0xff7fffffff597424 */ /* 0x000fe400078e00ff */
[----:B------:R-:W-:-:S02]  /*05a0*/  IMAD.MOV.U32 R88, RZ, RZ, -0x800001 ;  /* 0xff7fffffff587424 */ /* 0x000fc400078e00ff */
[----:B------:R-:W-:Y:S02]  /*05b0*/  IMAD.MOV.U32 R86, RZ, RZ, -0x800001 ;  /* 0xff7fffffff567424 */ /* 0x000fe400078e00ff */
[----:B------:R-:W-:Y:S01]  /*05c0*/  @P1 VIADD R5, R5, 0x1 ;  /* 0x0000000105051836 */ /* 0x000fe20000000000 */
[----:B------:R-:W-:Y:S01]  /*05d0*/  @!P2 LOP3.LUT R5, RZ, R7, RZ, 0x33, !PT ;  /* 0x00000007ff05a212 */ /* 0x000fe200078e33ff */
[----:B------:R-:W-:Y:S02]  /*05e0*/  IMAD.MOV.U32 R85, RZ, RZ, -0x800001 ;  /* 0xff7fffffff557424 */ /* 0x000fe400078e00ff */
[----:B------:R-:W-:Y:S02]  /*05f0*/  IMAD.MOV.U32 R84, RZ, RZ, -0x800001 ;  /* 0xff7fffffff547424 */ /* 0x000fe400078e00ff */
[CC--:B0-----:R-:W-:Y:S02]  /*0600*/  IMAD R129, R5.reuse, R4.reuse, R5 ;  /* 0x0000000405817224 */ /* 0x0c1fe400078e0205 */
[----:B-1----:R-:W-:Y:S01]  /*0610*/  IMAD R0, R5, R4, R3 ;  /* 0x0000000405007224 */ /* 0x002fe200078e0203 */
[----:B------:R-:W-:Y:S01]  /*0620*/  MOV R3, 0xff7fffff ;  /* 0xff7fffff00037802 */ /* 0x000fe20000000f00 */
[----:B------:R-:W-:Y:S01]  /*0630*/  IMAD.MOV.U32 R83, RZ, RZ, -0x800001 ;  /* 0xff7fffffff537424 */ /* 0x000fe200078e00ff */
[----:B------:R-:W-:Y:S01]  /*0640*/  VIMNMX R128, R129, R252, PT ;  /* 0x000000fc81807248 */ /* 0x000fe20003fe0100 */
[----:B------:R-:W-:-:S02]  /*0650*/  IMAD.MOV.U32 R82, RZ, RZ, -0x800001 ;  /* 0xff7fffffff527424 */ /* 0x000fc400078e00ff */
[----:B------:R-:W-:Y:S02]  /*0660*/  IMAD.MOV.U32 R81, RZ, RZ, -0x800001 ;  /* 0xff7fffffff517424 */ /* 0x000fe400078e00ff */
[----:B------:R0:W-:Y:S01]  /*0670*/  STL [R1+0x834], R128 ;  /* 0x0008348001007387 */ /* 0x0001e20000100800 */
        /* <DEDUP_REMOVED lines=65> */
[----:B------:R-:W-:Y:S01]  /*0a90*/  IMAD.MOV.U32 R4, RZ, RZ, -0x800001 ;  /* 0xff7fffffff047424 */ /* 0x000fe200078e00ff */
[----:B---3--:R-:W-:Y:S01]  /*0aa0*/  ISETP.NE.AND P0, PT, R2, RZ, PT ;  /* 0x000000ff0200720c */ /* 0x008fe20003f05270 */
[----:B------:R-:W-:-:S12]  /*0ab0*/  IMAD.MOV.U32 R2, RZ, RZ, -0x800001 ;  /* 0xff7fffffff027424 */ /* 0x000fd800078e00ff */
[----:B0-----:R-:W-:Y:S05]  /*0ac0*/  @!P0 BRA `(.L_x_29698) ;  /* 0x0000009c00888947 */ /* 0x001fea0003800000 */
[----:B------:R-:W-:Y:S01]  /*0ad0*/  ISETP.GE.AND P0, PT, R0, R128, PT ;  /* 0x000000800000720c */ /* 0x000fe20003f06270 */
[----:B------:R-:W-:Y:S01]  /*0ae0*/  IMAD.MOV.U32 R128, RZ, RZ, -0x1 ;  /* 0xffffffffff807424 */ /* 0x000fe200078e00ff */
[----:B------:R-:W-:Y:S01]  /*0af0*/  MOV R130, 0xffffffff ;  /* 0xffffffff00827802 */ /* 0x000fe20000000f00 */
[----:B------:R-:W-:Y:S01]  /*0b00*/  IMAD.MOV.U32 R252, RZ, RZ, -0x1 ;  /* 0xfffffffffffc7424 */ /* 0x000fe200078e00ff */
[----:B------:R-:W-:Y:S01]  /*0b10*/  BSSY B1, `(.L_x_29699) ;  /* 0x00009dc000017945 */ /* 0x000fe20003800000 */
        /* <DEDUP_REMOVED lines=126> */
[----:B0-----:R-:W-:Y:S06]  /*1300*/  @P0 BRA `(.L_x_29700) ;  /* 0x0000009400700947 */ /* 0x001fec0003800000 */
[----:B------:R-:W0:Y:S01]  /*1310*/  LDC R7, c[0x0][0x234] ;  /* 0x00008d00ff077b82 */ /* 0x000e220000000800 */
[----:B------:R-:W1:Y:S01]  /*1320*/  S2R R252, SR_CTAID.X ;  /* 0x0000000000fc7919 */ /* 0x000e620000002500 */
[----:B0-----:R-:W-:-:S04]  /*1330*/  IABS R6, R7 ;  /* 0x0000000700067213 */ /* 0x001fc80000000000 */
[----:B------:R-:W0:Y:S01]  /*1340*/  I2F.RP R4, R6 ;  /* 0x0000000600047306 */ /* 0x000e220000209400 */
[----:B-1----:R-:W-:-:S07]  /*1350*/  IABS R8, R252 ;  /* 0x000000fc00087213 */ /* 0x002fce0000000000 */
[----:B0-----:R-:W0:Y:S02]  /*1360*/  MUFU.RCP R4, R4 ;  /* 0x0000000400047308 */ /* 0x001e240000001000 */
[----:B0-----:R-:W-:Y:S01]  /*1370*/  VIADD R2, R4, 0xffffffe ;  /* 0x0ffffffe04027836 */ /* 0x001fe20000000000 */
[----:B------:R-:W-:-:S05]  /*1380*/  LOP3.LUT R4, R252, R7, RZ, 0x3c, !PT ;  /* 0x00000007fc047212 */ /* 0x000fca00078e3cff */
[----:B------:R0:W1:Y:S01]  /*1390*/  F2I.FTZ.U32.TRUNC.NTZ R3, R2 ;  /* 0x0000000200037305 */ /* 0x000062000021f000 */
[----:B------:R-:W-:Y:S01]  /*13a0*/  ISETP.GE.AND P2, PT, R4, RZ, PT ;  /* 0x000000ff0400720c */ /* 0x000fe20003f46270 */
[----:B0-----:R-:W-:Y:S01]  /*13b0*/  HFMA2.MMA R2, -RZ, RZ, 0, 0 ;  /* 0x00000000ff027435 */ /* 0x001fe200000001ff */
[----:B-1----:R-:W-:-:S04]  /*13c0*/  IMAD.MOV R5, RZ, RZ, -R3 ;  /* 0x000000ffff057224 */ /* 0x002fc800078e0a03 */
[----:B------:R-:W-:-:S05]  /*13d0*/  IMAD R5, R5, R6, RZ ;  /* 0x0000000605057224 */ /* 0x000fca00078e02ff */
[----:B------:R-:W-:-:S06]  /*13e0*/  IMAD.HI.U32 R3, R3, R5, R2 ;  /* 0x0000000503037227 */ /* 0x000fcc00078e0002 */
        /* <DEDUP_REMOVED lines=13> */
[----:B------:R0:W2:Y:S01]  /*14c0*/  LDG.E.CONSTANT R3, desc[UR6][R2.64] ;  /* 0x0000000602037981 */ /* 0x0000a2000c1e9900 */
[----:B------:R-:W-:Y:S01]  /*14d0*/  IMAD.MOV.U32 R252, RZ, RZ, -0x800001 ;  /* 0xff7ffffffffc7424 */ /* 0x000fe200078e00ff */
[----:B------:R-:W-:Y:S01]  /*14e0*/  MOV R127, 0xff7fffff ;  /* 0xff7fffff007f7802 */ /* 0x000fe20000000f00 */
[----:B------:R-:W-:Y:S01]  /*14f0*/  IMAD.MOV.U32 R126, RZ, RZ, -0x800001 ;  /* 0xff7fffffff7e7424 */ /* 0x000fe200078e00ff */
[----:B------:R-:W-:Y:S01]  /*1500*/  STL [R1+0x83c], RZ ;  /* 0x00083cff01007387 */ /* 0x000fe20000100800 */
[----:B------:R-:W-:Y:S01]  /*1510*/  IMAD.MOV.U32 R125, RZ, RZ, -0x800001 ;  /* 0xff7fffffff7d7424 */ /* 0x000fe200078e00ff */
[----:B------:R-:W-:Y:S01]  /*1520*/  MOV R121, 0xff7fffff ;  /* 0xff7fffff00797802 */ /* 0x000fe20000000f00 */
[----:B------:R-:W-:Y:S01]  /*1530*/  IMAD.MOV.U32 R124, RZ, RZ, -0x800001 ;  /* 0xff7fffffff7c7424 */ /* 0x000fe200078e00ff */
[----:B------:R-:W-:Y:S01]  /*1540*/  STL [R1+0x81c], R252 ;  /* 0x00081cfc01007387 */ /* 0x000fe20000100800 */
[----:B------:R-:W-:Y:S01]  /*1550*/  IMAD.MOV.U32 R123, RZ, RZ, -0x800001 ;  /* 0xff7fffffff7b7424 */ /* 0x000fe200078e00ff */
[----:B------:R-:W-:Y:S01]  /*1560*/  MOV R114, 0xff7fffff ;  /* 0xff7fffff00727802 */ /* 0x000fe20000000f00 */
[----:B0-----:R-:W-:Y:S01]  /*1570*/  IMAD.MOV.U32 R2, RZ, RZ, -0x800001 ;  /* 0xff7fffffff027424 */ /* 0x001fe200078e00ff */
[----:B------:R-:W-:Y:S01]  /*1580*/  STL [R1+0x818], R252 ;  /* 0x000818fc01007387 */ /* 0x000fe20000100800 */
        /* <DEDUP_REMOVED lines=35> */
[----:B0-----:R-:W-:Y:S01]  /*17c0*/  MOV R2, 0xff7fffff ;  /* 0xff7fffff00027802 */ /* 0x001fe20000000f00 */
        /* <DEDUP_REMOVED lines=85> */
[----:B--2---:R0:W-:Y:S02]  /*1d20*/  STL [R1+0x840], R3 ;  /* 0x0008400301007387 */ /* 0x0041e40000100800 */
[----:B0-----:R-:W-:-:S07]  /*1d30*/  IMAD.MOV.U32 R3, RZ, RZ, -0x800001 ;  /* 0xff7fffffff037424 */ /* 0x001fce00078e00ff */
.L_x_30085:
[----:B--23--:R-:W2:Y:S04]  /*1d40*/  LDL R252, [R1+0x840] ;  /* 0x0008400001fc7983 */ /* 0x00cea80000100800 */
[----:B0-----:R0:W-:Y:S04]  /*1d50*/  STL [R1+0x84c], R3 ;  /* 0x00084c0301007387 */ /* 0x0011e80000100800 */
[----:B-1----:R1:W-:Y:S04]  /*1d60*/  STL [R1+0x850], R4 ;  /* 0x0008500401007387 */ /* 0x0023e80000100800 */
[----:B------:R-:W-:Y:S04]  /*1d70*/  STL [R1+0x854], R5 ;  /* 0x0008540501007387 */ /* 0x000fe80000100800 */
[----:B0-----:R-:W3:Y:S04]  /*1d80*/  LDL.LU R3, [R1+0x828] ;  /* 0x0008280001037983 */ /* 0x001ee80000300800 */
[----:B------:R0:W-:Y:S04]  /*1d90*/  STL [R1+0x848], R2 ;  /* 0x0008480201007387 */ /* 0x0001e80000100800 */
[----:B-1--4-:R-:W4:Y:S04]  /*1da0*/  LDL.LU R4, [R1+0x83c] ;  /* 0x00083c0001047983 */ /* 0x012f280000300800 */
[----:B0-----:R-:W4:Y:S01]  /*1db0*/  LDL R2, [R1+0x814] ;  /* 0x0008140001027983 */ /* 0x001f220000100800 */
[----:B--2---:R-:W-:Y:S01]  /*1dc0*/  ISETP.NE.AND P0, PT, R0, R252, PT ;  /* 0x000000fc0000720c */ /* 0x004fe20003f05270 */
[----:B------:R-:W-:-:S05]  /*1dd0*/  IMAD.MOV.U32 R252, RZ, RZ, 0x7f7fffff ;  /* 0x7f7ffffffffc7424 */ /* 0x000fca00078e00ff */
[----:B------:R-:W-:-:S04]  /*1de0*/  FSEL R252, R252, -3.40282346638528859812e+38, !P0 ;  /* 0xff7ffffffcfc7808 */ /* 0x000fc80004000000 */
[----:B---3--:R-:W-:-:S04]  /*1df0*/  FSETP.GT.FTZ.AND P1, PT, R3, R252, PT ;  /* 0x000000fc0300720b */ /* 0x008fc80003f34000 */
[----:B------:R-:W-:Y:S02]  /*1e00*/  FSEL R5, R252, R3, P1 ;  /* 0x00000003fc057208 */ /* 0x000fe40000800000 */
[----:B------:R-:W-:-:S05]  /*1e10*/  FSEL R3, R3, R252, P1 ;  /* 0x000000fc03037208 */ /* 0x000fca0000800000 */
[----:B------:R0:W-:Y:S02]  /*1e20*/  STL [R1+0x838], R3 ;  /* 0x0008380301007387 */ /* 0x0001e40000100800 */
[----:B0-----:R-:W-:Y:S01]  /*1e30*/  FADD.FTZ R3, -R3, R5 ;  /* 0x0000000503037221 */ /* 0x001fe20000010100 */
[----:B------:R-:W-:Y:S01]  /*1e40*/  FSETP.GEU.FTZ.AND P0, PT, R127, R252, PT ;  /* 0x000000fc7f00720b */ /* 0x000fe20003f1e000 */
[----:B------:R0:W5:Y:S02]  /*1e50*/  LDL.LU R5, [R1+0x854] ;  /* 0x0008540001057983 */ /* 0x0001640000300800 */
[----:B------:R-:W-:-:S06]  /*1e60*/  FMUL.FTZ R3, R3, 1.4426950216293334961 ;  /* 0x3fb8aa3b03037820 */ /* 0x000fcc0000410000 */
[----:B------:R-:W1:Y:S01]  /*1e70*/  MUFU.EX2 R3, R3 ;  /* 0x0000000300037308 */ /* 0x000e620000000800 */
[----:B----4-:R-:W-:Y:S02]  /*1e80*/  ISETP.EQ.OR P0, PT, R2, -0x1, !P0 ;  /* 0xffffffff0200780c */ /* 0x010fe40004702670 */
[C---:B------:R-:W-:Y:S02]  /*1e90*/  FSEL R2, R4.reuse, 1, !P1 ;  /* 0x3f80000004027808 */ /* 0x040fe40004800000 */
[----:B------:R-:W-:-:S05]  /*1ea0*/  FSEL R4, R4, 1, P1 ;  /* 0x3f80000004047808 */ /* 0x000fca0000800000 */
[----:B-1----:R-:W-:Y:S02]  /*1eb0*/  FFMA.FTZ R2, R2, R3, R4 ;  /* 0x0000000302027223 */ /* 0x002fe40000010004 */
[----:B------:R0:W5:Y:S04]  /*1ec0*/  LDL.LU R4, [R1+0x850] ;  /* 0x0008500001047983 */ /* 0x0001680000300800 */
[----:B------:R1:W-:Y:S04]  /*1ed0*/  STL [R1+0x83c], R2 ;  /* 0x00083c0201007387 */ /* 0x0003e80000100800 */
[----:B------:R0:W5:Y:S04]  /*1ee0*/  LDL.LU R3, [R1+0x84c] ;  /* 0x00084c0001037983 */ /* 0x0001680000300800 */
[----:B-1----:R0:W5:Y:S01]  /*1ef0*/  LDL.LU R2, [R1+0x848] ;  /* 0x0008480001027983 */ /* 0x0021620000300800 */
[----:B------:R-:W-:Y:S04]  /*1f00*/  BSSY B2, `(.L_x_29701) ;  /* 0x000000b000027945 */ /* 0x000fe80003800000 */
[----:B------:R-:W-:Y:S05]  /*1f10*/  @P0 BRA `(.L_x_29702) ;  /* 0x00000000001c0947 */ /* 0x000fea0003800000 */
[----:B-----5:R1:W-:Y:S04]  /*1f20*/  STL [R1+0x848], R2 ;  /* 0x0008480201007387 */ /* 0x0203e80000100800 */
[----:B-1----:R-:W2:Y:S01]  /*1f30*/  LDL.LU R2, [R1+0x814] ;  /* 0x0008140001027983 */ /* 0x002ea20000300800 */
[----:B------:R-:W-:-:S04]  /*1f40*/  FSETP.NEU.FTZ.AND P0, PT, R127, R252, PT ;  /* 0x000000fc7f00720b */ /* 0x000fc80003f1d000 */
[----:B--2---:R-:W-:Y:S01]  /*1f50*/  ISETP.LE.OR P0, PT, R2, R0, P0 ;  /* 0x000000000200720c */ /* 0x004fe20000703670 */
[----:B------:R1:W-:Y:S04]  /*1f60*/  STL [R1+0x814], R2 ;  /* 0x0008140201007387 */ /* 0x0003e80000100800 */
[----:B-1----:R1:W5:Y:S08]  /*1f70*/  LDL.LU R2, [R1+0x848] ;  /* 0x0008480001027983 */ /* 0x0023700000300800 */
[----:B------:R-:W-:Y:S05]  /*1f80*/  @P0 BRA `(.L_x_29703) ;  /* 0x0000000000080947 */ /* 0x000fea0003800000 */
.L_x_29702:
[----:B------:R2:W-:Y:S01]  /*1f90*/  STL [R1+0x814], R0 ;  /* 0x0008140001007387 */ /* 0x0005e20000100800 */
[----:B------:R-:W-:-:S07]  /*1fa0*/  IMAD.MOV.U32 R127, RZ, RZ, R252 ;  /* 0x000000ffff7f7224 */ /* 0x000fce00078e00fc */
.L_x_29703:
[----:B------:R-:W-:Y:S05]  /*1fb0*/  BSYNC B2 ;  /* 0x0000000000027941 */ /* 0x000fea0003800000 */
.L_x_29701:
[----:B------:R-:W3:Y:S01]  /*1fc0*/  LDL R252, [R1+0x810] ;  /* 0x0008100001fc7983 */ /* 0x000ee20000100800 */
[----:B------:R-:W-:Y:S01]  /*1fd0*/  FSETP.GT.FTZ.AND P0, PT, R127, R126, PT ;  /* 0x0000007e7f00720b */ /* 0x000fe20003f14000 */
[----:B------:R-:W-:Y:S03]  /*1fe0*/  BSSY B2, `(.L_x_29704) ;  /* 0x0000012000027945 */ /* 0x000fe60003800000 */
[----:B---3--:R-:W-:-:S13]  /*1ff0*/  ISETP.EQ.OR P0, PT, R252, -0x1, P0 ;  /* 0xfffffffffc00780c */ /* 0x008fda0000702670 */
[----:B------:R-:W-:Y:S05]  /*2000*/  @P0 BRA `(.L_x_29705) ;  /* 0x0000000000240947 */ /* 0x000fea0003800000 */
[----:B------:R2:W-:Y:S04]  /*2010*/  STL [R1+0x848], R0 ;  /* 0x0008480001007387 */ /* 0x0005e80000100800 */
[----:B--2---:R-:W2:Y:S01]  /*2020*/  LDL.LU R0, [R1+0x814] ;  /* 0x0008140001007983 */ /* 0x004ea20000300800 */
[----:B------:R-:W-:-:S03]  /*2030*/  FSETP.NEU.FTZ.AND P0, PT, R127, R126, PT ;  /* 0x0000007e7f00720b */ /* 0x000fc60003f1d000 */
[----:B------:R-:W-:Y:S04]  /*2040*/  STL [R1+0x828], R126 ;  /* 0x0008287e01007387 */ /* 0x000fe80000100800 */
[----:B------:R-:W-:Y:S01]  /*2050*/  STL [R1+0x830], R252 ;  /* 0x000830fc01007387 */ /* 0x000fe20000100800 */
[----:B--2---:R-:W-:-:S03]  /*2060*/  ISETP.GE.OR P0, PT, R0, R252, P0 ;  /* 0x000000fc0000720c */ /* 0x004fc60000706670 */
[----:B------:R2:W-:Y:S04]  /*2070*/  STL [R1+0x814], R0 ;  /* 0x0008140001007387 */ /* 0x0005e80000100800 */
[----:B--2---:R3:W5:Y:S06]  /*2080*/  LDL.LU R0, [R1+0x848] ;  /* 0x0008480001007983 */ /* 0x00476c0000300800 */
[----:B------:R-:W-:Y:S05]  /*2090*/  @P0 BRA `(.L_x_29706) ;  /* 0x0000000000180947 */ /* 0x000fea0003800000 */
.L_x_29705:
[----:B------:R4:W-:Y:S04]  /*20a0*/  STL [R1+0x828], R127 ;  /* 0x0008287f01007387 */ /* 0x0009e80000100800 */
[----:B----4-:R-:W4:Y:S04]  /*20b0*/  LDL.LU R127, [R1+0x814] ;  /* 0x00081400017f7983 */ /* 0x010f280000300800 */
[----:B----4-:R4:W-:Y:S02]  /*20c0*/  STL [R1+0x830], R127 ;  /* 0x0008307f01007387 */ /* 0x0109e40000100800 */
[----:B----4-:R-:W-:-:S02]  /*20d0*/  IMAD.MOV.U32 R127, RZ, RZ, R126 ;  /* 0x000000ffff7f7224 */ /* 0x010fc400078e007e */
[----:B------:R-:W-:-:S05]  /*20e0*/  IMAD.MOV.U32 R126, RZ, RZ, R252 ;  /* 0x000000ffff7e7224 */ /* 0x000fca00078e00fc */
[----:B------:R4:W-:Y:S02]  /*20f0*/  STL [R1+0x814], R126 ;  /* 0x0008147e01007387 */ /* 0x0009e40000100800 */
.L_x_29706:
[----:B------:R-:W-:Y:S05]  /*2100*/  BSYNC B2 ;  /* 0x0000000000027941 */ /* 0x000fea0003800000 */
.L_x_29704:
[----:B----4-:R-:W4:Y:S01]  /*2110*/  LDL R126, [R1+0x828] ;  /* 0x00082800017e7983 */ /* 0x010f220000100800 */
[----:B------:R-:W-:Y:S01]  /*2120*/  BSSY B2, `(.L_x_29707) ;  /* 0x0000012000027945 */ /* 0x000fe20003800000 */
[----:B----4-:R-:W-:-:S04]  /*2130*/  FSETP.GT.FTZ.AND P0, PT, R126, R125, PT ;  /* 0x0000007d7e00720b */ /* 0x010fc80003f14000 */
[----:B------:R-:W-:-:S13]  /*2140*/  ISETP.EQ.OR P0, PT, R129, -0x1, P0 ;  /* 0xffffffff8100780c */ /* 0x000fda0000702670 */
[----:B------:R-:W-:Y:S05]  /*2150*/  @P0 BRA `(.L_x_29708) ;  /* 0x0000000000240947 */ /* 0x000fea0003800000 */
[----:B-----5:R2:W-:Y:S04]  /*2160*/  STL [R1+0x848], R0 ;  /* 0x0008480001007387 */ /* 0x0205e80000100800 */
[----:B--2---:R-:W2:Y:S01]  /*2170*/  LDL R0, [R1+0x830] ;  /* 0x0008300001007983 */ /* 0x004ea20000100800 */
[----:B------:R-:W-:Y:S01]  /*2180*/  FSETP.NEU.FTZ.AND P0, PT, R126, R125, PT ;  /* 0x0000007d7e00720b */ /* 0x000fe20003f1d000 */
[----:B------:R-:W-:Y:S02]  /*2190*/  IMAD.MOV.U32 R252, RZ, RZ, R125 ;  /* 0x000000fffffc7224 */ /* 0x000fe400078e007d */
[----:B------:R-:W-:Y:S01]  /*21a0*/  STL [R1+0x82c], R129 ;  /* 0x00082c8101007387 */ /* 0x000fe20000100800 */
[----:B--2---:R-:W-:-:S03]  /*21b0*/  ISETP.GE.OR P0, PT, R0, R129, P0 ;  /* 0x000000810000720c */ /* 0x004fc60000706670 */
[----:B------:R2:W-:Y:S04]  /*21c0*/  STL [R1+0x810], R0 ;  /* 0x0008100001007387 */ /* 0x0005e80000100800 */
[----:B--2---:R4:W5:Y:S06]  /*21d0*/  LDL.LU R0, [R1+0x848] ;  /* 0x0008480001007983 */ /* 0x00496c0000300800 */
[----:B------:R-:W-:Y:S05]  /*21e0*/  @P0 BRA `(.L_x_29709) ;  /* 0x0000000000140947 */ /* 0x000fea0003800000 */
.L_x_29708:
[----:B------:R-:W2:Y:S04]  /*21f0*/  LDL.LU R126, [R1+0x830] ;  /* 0x00083000017e7983 */ /* 0x000ea80000300800 */
[----:B------:R0:W5:Y:S04]  /*2200*/  LDL.LU R252, [R1+0x828] ;  /* 0x0008280001fc7983 */ /* 0x0001680000300800 */
[----:B------:R-:W-:Y:S04]  /*2210*/  STL [R1+0x810], R129 ;  /* 0x0008108101007387 */ /* 0x000fe80000100800 */
[----:B--2---:R2:W-:Y:S02]  /*2220*/  STL [R1+0x82c], R126 ;  /* 0x00082c7e01007387 */ /* 0x0045e40000100800 */
[----:B0-2---:R-:W-:-:S07]  /*2230*/  MOV R126, R125 ;  /* 0x0000007d007e7202 */ /* 0x005fce0000000f00 */
.L_x_29709:
[----:B------:R-:W-:Y:S05]  /*2240*/  BSYNC B2 ;  /* 0x0000000000027941 */ /* 0x000fea0003800000 */
.L_x_29707:
[----:B-----5:R-:W-:Y:S01]  /*2250*/  FSETP.GT.FTZ.AND P0, PT, R252, R124, PT ;  /* 0x0000007cfc00720b */ /* 0x020fe20003f14000 */
[----:B------:R-:W-:Y:S03]  /*2260*/  BSSY B2, `(.L_x_29710) ;  /* 0x000000f000027945 */ /* 0x000fe60003800000 */
[----:B------:R-:W-:-:S13]  /*2270*/  ISETP.EQ.OR P0, PT, R128, -0x1, P0 ;  /* 0xffffffff8000780c */ /* 0x000fda0000702670 */
[----:B------:R-:W-:Y:S05]  /*2280*/  @P0 BRA `(.L_x_29711) ;  /* 0x00000000001c0947 */ /* 0x000fea0003800000 */
[----:B------:R-:W2:Y:S01]  /*2290*/  LDL R129, [R1+0x82c] ;  /* 0x00082c0001817983 */ /* 0x000ea20000100800 */
[----:B------:R-:W-:Y:S01]  /*22a0*/  FSETP.NEU.FTZ.AND P0, PT, R252, R124, PT ;  /* 0x0000007cfc00720b */ /* 0x000fe20003f1d000 */
[----:B------:R-:W-:Y:S02]  /*22b0*/  IMAD.MOV.U32 R125, RZ, RZ, R252 ;  /* 0x000000ffff7d7224 */ /* 0x000fe400078e00fc */
[----:B------:R0:W-:Y:S04]  /*22c0*/  STL [R1+0x828], R124 ;  /* 0x0008287c01007387 */ /* 0x0001e80000100800 */
[----:B------:R0:W-:Y:S01]  /*22d0*/  STL [R1+0x830], R128 ;  /* 0x0008308001007387 */ /* 0x0001e20000100800 */
[----:B--2---:R-:W-:-:S13]  /*22e0*/  ISETP.GE.OR P0, PT, R129, R128, P0 ;  /* 0x000000808100720c */ /* 0x004fda0000706670 */
[----:B0-----:R-:W-:Y:S05]  /*22f0*/  @P0 BRA `(.L_x_29712) ;  /* 0x0000000000140947 */ /* 0x001fea0003800000 */
.L_x_29711:
[----:B------:R2:W-:Y:S04]  /*2300*/  STL [R1+0x828], R252 ;  /* 0x000828fc01007387 */ /* 0x0005e80000100800 */
[----:B--2---:R-:W2:Y:S01]  /*2310*/  LDL.LU R252, [R1+0x82c] ;  /* 0x00082c0001fc7983 */ /* 0x004ea20000300800 */
[----:B------:R-:W-:Y:S02]  /*2320*/  IMAD.MOV.U32 R125, RZ, RZ, R124 ;  /* 0x000000ffff7d7224 */ /* 0x000fe400078e007c */
[----:B------:R-:W-:Y:S01]  /*2330*/  IMAD.MOV.U32 R129, RZ, RZ, R128 ;  /* 0x000000ffff817224 */ /* 0x000fe200078e0080 */
[----:B--2---:R2:W-:Y:S06]  /*2340*/  STL [R1+0x830], R252 ;  /* 0x000830fc01007387 */ /* 0x0045ec0000100800 */
.L_x_29712:
[----:B------:R-:W-:Y:S05]  /*2350*/  BSYNC B2 ;  /* 0x0000000000027941 */ /* 0x000fea0003800000 */
.L_x_29710:
[----:B------:R-:W5:Y:S01]  /*2360*/  LDL R124, [R1+0x828] ;  /* 0x00082800017c7983 */ /* 0x000f620000100800 */
[----:B------:R-:W-:Y:S01]  /*2370*/  BSSY B2, `(.L_x_29713) ;  /* 0x000000f000027945 */ /* 0x000fe20003800000 */
[----:B-----5:R-:W-:-:S04]  /*2380*/  FSETP.GT.FTZ.AND P0, PT, R124, R123, PT ;  /* 0x0000007b7c00720b */ /* 0x020fc80003f14000 */
[----:B------:R-:W-:-:S13]  /*2390*/  ISETP.EQ.OR P0, PT, R131, -0x1, P0 ;  /* 0xffffffff8300780c */ /* 0x000fda0000702670 */
[----:B------:R-:W-:Y:S05]  /*23a0*/  @P0 BRA `(.L_x_29714) ;  /* 0x0000000000180947 */ /* 0x000fea0003800000 */
[----:B------:R-:W5:Y:S01]  /*23b0*/  LDL R128, [R1+0x830] ;  /* 0x0008300001807983 */ /* 0x000f620000100800 */
[----:B------:R-:W-:Y:S01]  /*23c0*/  FSETP.NEU.FTZ.AND P0, PT, R124, R123, PT ;  /* 0x0000007b7c00720b */ /* 0x000fe20003f1d000 */
[----:B--2---:R-:W-:Y:S02]  /*23d0*/  IMAD.MOV.U32 R252, RZ, RZ, R123 ;  /* 0x000000fffffc7224 */ /* 0x004fe400078e007b */
[----:B------:R2:W-:Y:S01]  /*23e0*/  STL [R1+0x82c], R131 ;  /* 0x00082c8301007387 */ /* 0x0005e20000100800 */
[----:B-----5:R-:W-:-:S13]  /*23f0*/  ISETP.GE.OR P0, PT, R128, R131, P0 ;  /* 0x000000838000720c */ /* 0x020fda0000706670 */
[----:B--2---:R-:W-:Y:S05]  /*2400*/  @P0 BRA `(.L_x_29715) ;  /* 0x0000000000140947 */ /* 0x004fea0003800000 */
.L_x_29714:
[----:B------:R-:W3:Y:S04]  /*2410*/  LDL.LU R128, [R1+0x830] ;  /* 0x0008300001807983 */ /* 0x000ee80000300800 */
[----:B--2---:R2:W5:Y:S01]  /*2420*/  LDL.LU R252, [R1+0x828] ;  /* 0x0008280001fc7983 */ /* 0x0045620000300800 */
[----:B------:R-:W-:-:S03]  /*2430*/  IMAD.MOV.U32 R124, RZ, RZ, R123 ;  /* 0x000000ffff7c7224 */ /* 0x000fc600078e007b */
[----:B---3--:R3:W-:Y:S02]  /*2440*/  STL [R1+0x82c], R128 ;  /* 0x00082c8001007387 */ /* 0x0087e40000100800 */
[----:B--23--:R-:W-:-:S07]  /*2450*/  IMAD.MOV.U32 R128, RZ, RZ, R131 ;  /* 0x000000ffff807224 */ /* 0x00cfce00078e0083 */
.L_x_29715:
[----:B------:R-:W-:Y:S05]  /*2460*/  BSYNC B2 ;  /* 0x0000000000027941 */ /* 0x000fea0003800000 */
.L_x_29713:
[----:B-----5:R-:W-:Y:S01]  /*2470*/  FSETP.GT.FTZ.AND P0, PT, R252, R122, PT ;  /* 0x0000007afc00720b */ /* 0x020fe20003f14000 */
[----:B------:R-:W-:Y:S03]  /*2480*/  BSSY B2, `(.L_x_29716) ;  /* 0x000000f000027945 */ /* 0x000fe60003800000 */
[----:B------:R-:W-:-:S13]  /*2490*/  ISETP.EQ.OR P0, PT, R130, -0x1, P0 ;  /* 0xffffffff8200780c */ /* 0x000fda0000702670 */
[----:B------:R-:W-:Y:S05]  /*24a0*/  @P0 BRA `(.L_x_29717) ;  /* 0x00000000001c0947 */ /* 0x000fea0003800000 */
[----:B------:R-:W2:Y:S01]  /*24b0*/  LDL R131, [R1+0x82c] ;  /* 0x00082c0001837983 */ /* 0x000ea20000100800 */
[----:B------:R-:W-:Y:S02]  /*24c0*/  FSETP.NEU.FTZ.AND P0, PT, R252, R122, PT ;  /* 0x0000007afc00720b */ /* 0x000fe40003f1d000 */
[----:B------:R-:W-:Y:S01]  /*24d0*/  MOV R123, R252 ;  /* 0x000000fc007b7202 */ /* 0x000fe20000000f00 */
[----:B------:R0:W-:Y:S04]  /*24e0*/  STL [R1+0x828], R122 ;  /* 0x0008287a01007387 */ /* 0x0001e80000100800 */
[----:B------:R0:W-:Y:S01]  /*24f0*/  STL [R1+0x830], R130 ;  /* 0x0008308201007387 */ /* 0x0001e20000100800 */
[----:B--2---:R-:W-:-:S13]  /*2500*/  ISETP.GE.OR P0, PT, R131, R130, P0 ;  /* 0x000000828300720c */ /* 0x004fda0000706670 */
[----:B0-----:R-:W-:Y:S05]  /*2510*/  @P0 BRA `(.L_x_29718) ;  /* 0x0000000000140947 */ /* 0x001fea0003800000 */
.L_x_29717:
[----:B------:R2:W-:Y:S04]  /*2520*/  STL [R1+0x828], R252 ;  /* 0x000828fc01007387 */ /* 0x0005e80000100800 */
[----:B--2---:R-:W2:Y:S01]  /*2530*/  LDL.LU R252, [R1+0x82c] ;  /* 0x00082c0001fc7983 */ /* 0x004ea20000300800 */
[----:B------:R-:W-:Y:S02]  /*2540*/  IMAD.MOV.U32 R123, RZ, RZ, R122 ;  /* 0x000000ffff7b7224 */ /* 0x000fe400078e007a */
[----:B------:R-:W-:Y:S01]  /*2550*/  IMAD.MOV.U32 R131, RZ, RZ, R130 ;  /* 0x000000ffff837224 */ /* 0x000fe200078e0082 */
[----:B--2---:R2:W-:Y:S06]  /*2560*/  STL [R1+0x830], R252 ;  /* 0x000830fc01007387 */ /* 0x0045ec0000100800 */
.L_x_29718:
[----:B------:R-:W-:Y:S05]  /*2570*/  BSYNC B2 ;  /* 0x0000000000027941 */ /* 0x000fea0003800000 */
.L_x_29716:
        /* <DEDUP_REMOVED lines=11> */
.L_x_29720:
[----:B------:R-:W3:Y:S04]  /*2630*/  LDL.LU R130, [R1+0x830] ;  /* 0x0008300001827983 */ /* 0x000ee80000300800 */
[----:B--2---:R2:W5:Y:S01]  /*2640*/  LDL.LU R252, [R1+0x828] ;  /* 0x0008280001fc7983 */ /* 0x0045620000300800 */
[----:B------:R-:W-:-:S03]  /*2650*/  IMAD.MOV.U32 R122, RZ, RZ, R121 ;  /* 0x000000ffff7a7224 */ /* 0x000fc600078e0079 */
[----:B---3--:R3:W-:Y:S02]  /*2660*/  STL [R1+0x82c], R130 ;  /* 0x00082c8201007387 */ /* 0x0087e40000100800 */
[----:B--23--:R-:W-:-:S07]  /*2670*/  IMAD.MOV.U32 R130, RZ, RZ, R133 ;  /* 0x000000ffff827224 */ /* 0x00cfce00078e0085 */
.L_x_29721:
[----:B------:R-:W-:Y:S05]  /*2680*/  BSYNC B2 ;  /* 0x0000000000027941 */ /* 0x000fea0003800000 */
.L_x_29719:
        /* <DEDUP_REMOVED lines=11> */
.L_x_29723:
[----:B------:R2:W-:Y:S04]  /*2740*/  STL [R1+0x828], R252 ;  /* 0x000828fc01007387 */ /* 0x0005e80000100800 */
[----:B--2---:R-:W2:Y:S01]  /*2750*/  LDL.LU R252, [R1+0x82c] ;  /* 0x00082c0001fc7983 */ /* 0x004ea20000300800 */
[----:B------:R-:W-:Y:S01]  /*2760*/  MOV R121, R120 ;  /* 0x0000007800797202 */ /* 0x000fe20000000f00 */
[----:B------:R-:W-:Y:S02]  /*2770*/  IMAD.MOV.U32 R133, RZ, RZ, R132 ;  /* 0x000000ffff857224 */ /* 0x000fe400078e0084 */
[----:B--2---:R2:W-:Y:S05]  /*2780*/  STL [R1+0x830], R252 ;  /* 0x000830fc01007387 */ /* 0x0045ea0000100800 */
.L_x_29724:
[----:B------:R-:W-:Y:S05]  /*2790*/  BSYNC B2 ;  /* 0x0000000000027941 */ /* 0x000fea0003800000 */
.L_x_29722:
        /* <DEDUP_REMOVED lines=11> */
.L_x_29726:
[----:B------:R-:W3:Y:S04]  /*2850*/  LDL.LU R132, [R1+0x830] ;  /* 0x0008300001847983 */ /* 0x000ee80000300800 */
[----:B--2---:R2:W5:Y:S01]  /*2860*/  LDL.LU R252, [R1+0x828] ;  /* 0x0008280001fc7983 */ /* 0x0045620000300800 */
[----:B------:R-:W-:-:S03]  /*2870*/  IMAD.MOV.U32 R120, RZ, RZ, R119 ;  /* 0x000000ffff787224 */ /* 0x000fc600078e0077 */
[----:B---3--:R3:W-:Y:S02]  /*2880*/  STL [R1+0x82c], R132 ;  /* 0x00082c8401007387 */ /* 0x0087e40000100800 */
[----:B--23--:R-:W-:-:S07]  /*2890*/  IMAD.MOV.U32 R132, RZ, RZ, R135 ;  /* 0x000000ffff847224 */ /* 0x00cfce00078e0087 */
.L_x_29727:
[----:B------:R-:W-:Y:S05]  /*28a0*/  BSYNC B2 ;  /* 0x0000000000027941 */ /* 0x000fea0003800000 */
.L_x_29725:
        /* <DEDUP_REMOVED lines=11> */
.L_x_29729:
[----:B------:R2:W-:Y:S04]  /*2960*/  STL [R1+0x828], R252 ;  /* 0x000828fc01007387 */ /* 0x0005e80000100800 */
[----:B--2---:R-:W2:Y:S01]  /*2970*/  LDL.LU R252, [R1+0x82c] ;  /* 0x00082c0001fc7983 */ /* 0x004ea20000300800 */
[----:B------:R-:W-:Y:S01]  /*2980*/  IMAD.MOV.U32 R119, RZ, RZ, R118 ;  /* 0x000000ffff777224 */ /* 0x000fe200078e0076 */
[----:B------:R-:W-:Y:S02]  /*2990*/  MOV R135, R134 ;  /* 0x0000008600877202 */ /* 0x000fe40000000f00 */
[----:B--2---:R2:W-:Y:S05]  /*29a0*/  STL [R1+0x830], R252 ;  /* 0x000830fc01007387 */ /* 0x0045ea0000100800 */
.L_x_29730:
[----:B------:R-:W-:Y:S05]  /*29b0*/  BSYNC B2 ;  /* 0x0000000000027941 */ /* 0x000fea0003800000 */
.L_x_29728:
        /* <DEDUP_REMOVED lines=11> */
.L_x_29732:
[----:B------:R-:W3:Y:S04]  /*2a70*/  LDL.LU R134, [R1+0x830] ;  /* 0x0008300001867983 */ /* 0x000ee80000300800 */
[----:B--2---:R2:W5:Y:S01]  /*2a80*/  LDL.LU R252, [R1+0x828] ;  /* 0x0008280001fc7983 */ /* 0x0045620000300800 */
[----:B------:R-:W-:-:S03]  /*2a90*/  IMAD.MOV.U32 R118, RZ, RZ, R117 ;  /* 0x000000ffff767224 */ /* 0x000fc600078e0075 */
[----:B---3--:R3:W-:Y:S02]  /*2aa0*/  STL [R1+0x82c], R134 ;  /* 0x00082c8601007387 */ /* 0x0087e40000100800 */
[----:B--23--:R-:W-:-:S07]  /*2ab0*/  IMAD.MOV.U32 R134, RZ, RZ, R137 ;  /* 0x000000ffff867224 */ /* 0x00cfce00078e0089 */
.L_x_29733:
[----:B------:R-:W-:Y:S05]  /*2ac0*/  BSYNC B2 ;  /* 0x0000000000027941 */ /* 0x000fea0003800000 */
.L_x_29731:
        /* <DEDUP_REMOVED lines=11> */
.L_x_29735:
[----:B------:R2:W-:Y:S04]  /*2b80*/  STL [R1+0x828], R252 ;  /* 0x000828fc01007387 */ /* 0x0005e80000100800 */
[----:B--2---:R-:W2:Y:S01]  /*2b90*/  LDL.LU R252, [R1+0x82c] ;  /* 0x00082c0001fc7983 */ /* 0x004ea20000300800 */
[----:B------:R-:W-:Y:S02]  /*2ba0*/  IMAD.MOV.U32 R117, RZ, RZ, R116 ;  /* 0x000000ffff757224 */ /* 0x000fe400078e0074 */
[----:B------:R-:W-:Y:S01]  /*2bb0*/  IMAD.MOV.U32 R137, RZ, RZ, R136 ;  /* 0x000000ffff897224 */ /* 0x000fe200078e0088 */
[----:B--2---:R2:W-:Y:S06]  /*2bc0*/  STL [R1+0x830], R252 ;  /* 0x000830fc01007387 */ /* 0x0045ec0000100800 */
.L_x_29736:
[----:B------:R-:W-:Y:S05]  /*2bd0*/  BSYNC B2 ;  /* 0x0000000000027941 */ /* 0x000fea0003800000 */
.L_x_29734:
[----:B------:R-:W5:Y:S01]  /*2be0*/  LDL R116, [R1+0x828] ;  /* 0x0008280001747983 */ /* 0x000f620000100800 */
[----:B------:R-:W-:Y:S01]  /*2bf0*/  BSSY B2, `(.L_x_29737) ;  /* 0x000000f000027945 */ /* 0x000fe20003800000 */
[----:B-----5:R-:W-:-:S04]  /*2c00*/  FSETP.GT.FTZ.AND P0, PT, R116, R115, PT ;  /* 0x000000737400720b */ /* 0x020fc80003f14000 */
[----:B------:R-:W-:-:S13]  /*2c10*/  ISETP.EQ.OR P0, PT, R139, -0x1, P0 ;  /* 0xffffffff8b00780c */ /* 0x000fda0000702670 */
[----:B------:R-:W-:Y:S05]  /*2c20*/  @P0 BRA `(.L_x_29738) ;  /* 0x0000000000180947 */ /* 0x000fea0003800000 */
[----:B------:R-:W5:Y:S01]  /*2c30*/  LDL R136, [R1+0x830] ;  /* 0x0008300001887983 */ /* 0x000f620000100800 */
[-C--:B------:R-:W-:Y:S02]  /*2c40*/  FSETP.NEU.FTZ.AND P0, PT, R116, R115.reuse, PT ;  /* 0x000000737400720b */ /* 0x080fe40003f1d000 */
[----:B--2---:R-:W-:Y:S01]  /*2c50*/  MOV R252, R115 ;  /* 0x0000007300fc7202 */ /* 0x004fe20000000f00 */
[----:B------:R2:W-:Y:S01]  /*2c60*/  STL [R1+0x82c], R139 ;  /* 0x00082c8b01007387 */ /* 0x0005e20000100800 */
[----:B-----5:R-:W-:-:S13]  /*2c70*/  ISETP.GE.OR P0, PT, R136, R139, P0 ;  /* 0x0000008b8800720c */ /* 0x020fda0000706670 */
[----:B--2---:R-:W-:Y:S05]  /*2c80*/  @P0 BRA `(.L_x_29739) ;  /* 0x0000000000140947 */ /* 0x004fea0003800000 */
.L_x_29738:
[----:B------:R-:W3:Y:S04]  /*2c90*/  LDL.LU R136, [R1+0x830] ;  /* 0x0008300001887983 */ /* 0x000ee80000300800 */
[----:B--2---:R2:W5:Y:S01]  /*2ca0*/  LDL.LU R252, [R1+0x828] ;  /* 0x0008280001fc7983 */ /* 0x0045620000300800 */
[----:B------:R-:W-:-:S03]  /*2cb0*/  IMAD.MOV.U32 R116, RZ, RZ, R115 ;  /* 0x000000ffff747224 */ /* 0x000fc600078e0073 */
[----:B---3--:R3:W-:Y:S02]  /*2cc0*/  STL [R1+0x82c], R136 ;  /* 0x00082c8801007387 */ /* 0x0087e40000100800 */
[----:B--23--:R-:W-:-:S07]  /*2cd0*/  IMAD.MOV.U32 R136, RZ, RZ, R139 ;  /* 0x000000ffff887224 */ /* 0x00cfce00078e008b */
.L_x_29739:
[----:B------:R-:W-:Y:S05]  /*2ce0*/  BSYNC B2 ;  /* 0x0000000000027941 */ /* 0x000fea0003800000 */
.L_x_29737:
        /* <DEDUP_REMOVED lines=11> */
.L_x_29741:
[----:B------:R2:W-:Y:S04]  /*2da0*/  STL [R1+0x828], R252 ;  /* 0x000828fc01007387 */ /* 0x0005e80000100800 */
[----:B--2---:R-:W2:Y:S01]  /*2db0*/  LDL.LU R252, [R1+0x82c] ;  /* 0x00082c0001fc7983 */ /* 0x004ea20000300800 */
[----:B------:R-:W-:Y:S02]  /*2dc0*/  IMAD.MOV.U32 R115, RZ, RZ, R114 ;  /* 0x000000ffff737224 */ /* 0x000fe400078e0072 */
[----:B------:R-:W-:Y:S01]  /*2dd0*/  IMAD.MOV.U32 R139, RZ, RZ, R138 ;  /* 0x000000ffff8b7224 */ /* 0x000fe200078e008a */
[----:B--2---:R2:W-:Y:S06]  /*2de0*/  STL [R1+0x830], R252 ;  /* 0x000830fc01007387 */ /* 0x0045ec0000100800 */
.L_x_29742:
[----:B------:R-:W-:Y:S05]  /*2df0*/  BSYNC B2 ;  /* 0x0000000000027941 */ /* 0x000fea0003800000 */
.L_x_29740:
        /* <DEDUP_REMOVED lines=11> */
.L_x_29744:
[----:B------:R-:W3:Y:S04]  /*2eb0*/  LDL.LU R138, [R1+0x830] ;  /* 0x00083000018a7983 */ /* 0x000ee80000300800 */
[----:B--2---:R2:W5:Y:S01]  /*2ec0*/  LDL.LU R252, [R1+0x828] ;  /* 0x0008280001fc7983 */ /* 0x0045620000300800 */
[----:B------:R-:W-:-:S03]  /*2ed0*/  MOV R114, R113 ;  /* 0x0000007100727202 */ /* 0x000fc60000000f00 */
[----:B---3--:R3:W-:Y:S02]  /*2ee0*/  STL [R1+0x82c], R138 ;  /* 0x00082c8a01007387 */ /* 0x0087e40000100800 */
[----:B--23--:R-:W-:-:S07]  /*2ef0*/  IMAD.MOV.U32 R138, RZ, RZ, R141 ;  /* 0x000000ffff8a7224 */ /* 0x00cfce00078e008d */
.L_x_29745:
[----:B------:R-:W-:Y:S05]  /*2f00*/  BSYNC B2 ;  /* 0x0000000000027941 */ /* 0x000fea0003800000 */
.L_x_29743:
        /* <DEDUP_REMOVED lines=11> */
.L_x_29747:
[----:B------:R2:W-:Y:S04]  /*2fc0*/  STL [R1+0x828], R252 ;  /* 0x000828fc01007387 */ /* 0x0005e80000100800 */
[----:B--2---:R-:W2:Y:S01]  /*2fd0*/  LDL.LU R252, [R1+0x82c] ;  /* 0x00082c0001fc7983 */ /* 0x004ea20000300800 */
[----:B------:R-:W-:Y:S02]  /*2fe0*/  IMAD.MOV.U32 R113, RZ, RZ, R112 ;  /* 0x000000ffff717224 */ /* 0x000fe400078e0070 */
[----:B------:R-:W-:Y:S01]  /*2ff0*/  IMAD.MOV.U32 R141, RZ, RZ, R140 ;  /* 0x000000ffff8d7224 */ /* 0x000fe200078e008c */
[----:B--2---:R2:W-:Y:S06]  /*3000*/  STL [R1+0x830], R252 ;  /* 0x000830fc01007387 */ /* 0x0045ec0000100800 */
.L_x_29748:
[----:B------:R-:W-:Y:S05]  /*3010*/  BSYNC B2 ;  /* 0x0000000000027941 */ /* 0x000fea0003800000 */
.L_x_29746:
        /* <DEDUP_REMOVED lines=11> */
.L_x_29750:
[----:B------:R-:W3:Y:S04]  /*30d0*/  LDL.LU R140, [R1+0x830] ;  /* 0x00083000018c7983 */ /* 0x000ee80000300800 */
[----:B--2---:R2:W5:Y:S01]  /*30e0*/  LDL.LU R252, [R1+0x828] ;  /* 0x0008280001fc7983 */ /* 0x0045620000300800 */
[----:B------:R-:W-:-:S03]  /*30f0*/  IMAD.MOV.U32 R112, RZ, RZ, R111 ;  /* 0x000000ffff707224 */ /* 0x000fc600078e006f */
[----:B---3--:R3:W-:Y:S02]  /*3100*/  STL [R1+0x82c], R140 ;  /* 0x00082c8c01007387 */ /* 0x0087e40000100800 */
[----:B--23--:R-:W-:-:S07]  /*3110*/  MOV R140, R143 ;  /* 0x0000008f008c7202 */ /* 0x00cfce0000000f00 */
.L_x_29751:
[----:B------:R-:W-:Y:S05]  /*3120*/  BSYNC B2 ;  /* 0x0000000000027941 */ /* 0x000fea0003800000 */
.L_x_29749:
        /* <DEDUP_REMOVED lines=11> */
.L_x_29753:
[----:B------:R2:W-:Y:S04]  /*31e0*/  STL [R1+0x828], R252 ;  /* 0x000828fc01007387 */ /* 0x0005e80000100800 */
[----:B--2---:R-:W2:Y:S01]  /*31f0*/  LDL.LU R252, [R1+0x82c] ;  /* 0x00082c0001fc7983 */ /* 0x004ea20000300800 */
[----:B------:R-:W-:Y:S02]  /*3200*/  IMAD.MOV.U32 R111, RZ, RZ, R110 ;  /* 0x000000ffff6f7224 */ /* 0x000fe400078e006e */
[----:B------:R-:W-:Y:S01]  /*3210*/  IMAD.MOV.U32 R143, RZ, RZ, R142 ;  /* 0x000000ffff8f7224 */ /* 0x000fe200078e008e */
[----:B--2---:R2:W-:Y:S06]  /*3220*/  STL [R1+0x830], R252 ;  /* 0x000830fc01007387 */ /* 0x0045ec0000100800 */
.L_x_29754:
[----:B------:R-:W-:Y:S05]  /*3230*/  BSYNC B2 ;  /* 0x0000000000027941 */ /* 0x000fea0003800000 */
.L_x_29752:
        /* <DEDUP_REMOVED lines=11> */
.L_x_29756:
[----:B------:R-:W3:Y:S04]  /*32f0*/  LDL.LU R142, [R1+0x830] ;  /* 0x00083000018e7983 */ /* 0x000ee80000300800 */
[----:B--2---:R2:W5:Y:S01]  /*3300*/  LDL.LU R252, [R1+0x828] ;  /* 0x0008280001fc7983 */ /* 0x0045620000300800 */
[----:B------:R-:W-:-:S03]  /*3310*/  IMAD.MOV.U32 R110, RZ, RZ, R109 ;  /* 0x000000ffff6e7224 */ /* 0x000fc600078e006d */
[----:B---3--:R3:W-:Y:S02]  /*3320*/  STL [R1+0x82c], R142 ;  /* 0x00082c8e01007387 */ /* 0x0087e40000100800 */
[----:B--23--:R-:W-:-:S07]  /*3330*/  IMAD.MOV.U32 R142, RZ, RZ, R145 ;  /* 0x000000ffff8e7224 */ /* 0x00cfce00078e0091 */
.L_x_29757:
[----:B------:R-:W-:Y:S05]  /*3340*/  BSYNC B2 ;  /* 0x0000000000027941 */ /* 0x000fea0003800000 */
.L_x_29755:
        /* <DEDUP_REMOVED lines=11> */
.L_x_29759:
[----:B------:R2:W-:Y:S04]  /*3400*/  STL [R1+0x828], R252 ;  /* 0x000828fc01007387 */ /* 0x0005e80000100800 */
[----:B--2---:R-:W2:Y:S01]  /*3410*/  LDL.LU R252, [R1+0x82c] ;  /* 0x00082c0001fc7983 */ /* 0x004ea20000300800 */
[----:B------:R-:W-:Y:S02]  /*3420*/  IMAD.MOV.U32 R109, RZ, RZ, R108 ;  /* 0x000000ffff6d7224 */ /* 0x000fe400078e006c */
[----:B------:R-:W-:Y:S01]  /*3430*/  IMAD.MOV.U32 R145, RZ, RZ, R144 ;  /* 0x000000ffff917224 */ /* 0x000fe200078e0090 */
[----:B--2---:R2:W-:Y:S06]  /*3440*/  STL [R1+0x830], R252 ;  /* 0x000830fc01007387 */ /* 0x0045ec0000100800 */
.L_x_29760:
[----:B------:R-:W-:Y:S05]  /*3450*/  BSYNC B2 ;  /* 0x0000000000027941 */ /* 0x000fea0003800000 */
.L_x_29758:
        /* <DEDUP_REMOVED lines=11> */
.L_x_29762:
[----:B------:R-:W3:Y:S04]  /*3510*/  LDL.LU R144, [R1+0x830] ;  /* 0x0008300001907983 */ /* 0x000ee80000300800 */
[----:B--2---:R2:W5:Y:S01]  /*3520*/  LDL.LU R252, [R1+0x828] ;  /* 0x0008280001fc7983 */ /* 0x0045620000300800 */
[----:B------:R-:W-:-:S03]  /*3530*/  IMAD.MOV.U32 R108, RZ, RZ, R107 ;  /* 0x000000ffff6c7224 */ /* 0x000fc600078e006b */
[----:B---3--:R3:W-:Y:S02]  /*3540*/  STL [R1+0x82c], R144 ;  /* 0x00082c9001007387 */ /* 0x0087e40000100800 */
[----:B--23--:R-:W-:-:S07]  /*3550*/  IMAD.MOV.U32 R144, RZ, RZ, R147 ;  /* 0x000000ffff907224 */ /* 0x00cfce00078e0093 */
.L_x_29763:
[----:B------:R-:W-:Y:S05]  /*3560*/  BSYNC B2 ;  /* 0x0000000000027941 */ /* 0x000fea0003800000 */
.L_x_29761:
        /* <DEDUP_REMOVED lines=11> */
.L_x_29765:
[----:B------:R2:W-:Y:S04]  /*3620*/  STL [R1+0x828], R252 ;  /* 0x000828fc01007387 */ /* 0x0005e80000100800 */
[----:B--2---:R-:W2:Y:S01]  /*3630*/  LDL.LU R252, [R1+0x82c] ;  /* 0x00082c0001fc7983 */ /* 0x004ea20000300800 */
[----:B------:R-:W-:Y:S01]  /*3640*/  MOV R107, R106 ;  /* 0x0000006a006b7202 */ /* 0x000fe20000000f00 */
[----:B------:R-:W-:Y:S02]  /*3650*/  IMAD.MOV.U32 R147, RZ, RZ, R146 ;  /* 0x000000ffff937224 */ /* 0x000fe400078e0092 */
[----:B--2---:R2:W-:Y:S05]  /*3660*/  STL [R1+0x830], R252 ;  /* 0x000830fc01007387 */ /* 0x0045ea0000100800 */
.L_x_29766:
[----:B------:R-:W-:Y:S05]  /*3670*/  BSYNC B2 ;  /* 0x0000000000027941 */ /* 0x000fea0003800000 */
.L_x_29764:
        /* <DEDUP_REMOVED lines=11> */
.L_x_29768:
[----:B------:R-:W3:Y:S04]  /*3730*/  LDL.LU R146, [R1+0x830] ;  /* 0x0008300001927983 */ /* 0x000ee80000300800 */
[----:B--2---:R2:W5:Y:S01]  /*3740*/  LDL.LU R252, [R1+0x828] ;  /* 0x0008280001fc7983 */ /* 0x0045620000300800 */
[----:B------:R-:W-:-:S03]  /*3750*/  IMAD.MOV.U32 R106, RZ, RZ, R105 ;  /* 0x000000ffff6a7224 */ /* 0x000fc600078e0069 */
[----:B---3--:R3:W-:Y:S02]  /*3760*/  STL [R1+0x82c], R146 ;  /* 0x00082c9201007387 */ /* 0x0087e40000100800 */
[----:B--23--:R-:W-:-:S07]  /*3770*/  IMAD.MOV.U32 R146, RZ, RZ, R149 ;  /* 0x000000ffff927224 */ /* 0x00cfce00078e0095 */
.L_x_29769:
[----:B------:R-:W-:Y:S05]  /*3780*/  BSYNC B2 ;  /* 0x0000000000027941 */ /* 0x000fea0003800000 */
.L_x_29767:
        /* <DEDUP_REMOVED lines=11> */
.L_x_29771:
[----:B------:R2:W-:Y:S04]  /*3840*/  STL [R1+0x828], R252 ;  /* 0x000828fc01007387 */ /* 0x0005e80000100800 */
[----:B--2---:R-:W2:Y:S01]  /*3850*/  LDL.LU R252, [R1+0x82c] ;  /* 0x00082c0001fc7983 */ /* 0x004ea20000300800 */
[----:B------:R-:W-:Y:S01]  /*3860*/  IMAD.MOV.U32 R105, RZ, RZ, R104 ;  /* 0x000000ffff697224 */ /* 0x000fe200078e0068 */
[----:B------:R-:W-:Y:S02]  /*3870*/  MOV R149, R148 ;  /* 0x0000009400957202 */ /* 0x000fe40000000f00 */
[----:B--2---:R2:W-:Y:S05]  /*3880*/  STL [R1+0x830], R252 ;  /* 0x000830fc01007387 */ /* 0x0045ea0000100800 */
.L_x_29772:
[----:B------:R-:W-:Y:S05]  /*3890*/  BSYNC B2 ;  /* 0x0000000000027941 */ /* 0x000fea0003800000 */
.L_x_29770:
        /* <DEDUP_REMOVED lines=11> */
.L_x_29774:
[----:B------:R-:W3:Y:S04]  /*3950*/  LDL.LU R148, [R1+0x830] ;  /* 0x0008300001947983 */ /* 0x000ee80000300800 */
[----:B--2---:R2:W5:Y:S01]  /*3960*/  LDL.LU R252, [R1+0x828] ;  /* 0x0008280001fc7983 */ /* 0x0045620000300800 */
[----:B------:R-:W-:-:S03]  /*3970*/  IMAD.MOV.U32 R104, RZ, RZ, R103 ;  /* 0x000000ffff687224 */ /* 0x000fc600078e0067 */
[----:B---3--:R3:W-:Y:S02]  /*3980*/  STL [R1+0x82c], R148 ;  /* 0x00082c9401007387 */ /* 0x0087e40000100800 */
[----:B--23--:R-:W-:-:S07]  /*3990*/  IMAD.MOV.U32 R148, RZ, RZ, R151 ;  /* 0x000000ffff947224 */ /* 0x00cfce00078e0097 */
.L_x_29775:
[----:B------:R-:W-:Y:S05]  /*39a0*/  BSYNC B2 ;  /* 0x0000000000027941 */ /* 0x000fea0003800000 */
.L_x_29773:
        /* <DEDUP_REMOVED lines=11> */
.L_x_29777:
[----:B------:R2:W-:Y:S04]  /*3a60*/  STL [R1+0x828], R252 ;  /* 0x000828fc01007387 */ /* 0x0005e80000100800 */
[----:B--2---:R-:W2:Y:S01]  /*3a70*/  LDL.LU R252, [R1+0x82c] ;  /* 0x00082c0001fc7983 */ /* 0x004ea20000300800 */
[----:B------:R-:W-:Y:S02]  /*3a80*/  IMAD.MOV.U32 R103, RZ, RZ, R102 ;  /* 0x000000ffff677224 */ /* 0x000fe400078e0066 */
[----:B------:R-:W-:Y:S01]  /*3a90*/  IMAD.MOV.U32 R151, RZ, RZ, R150 ;  /* 0x000000ffff977224 */ /* 0x000fe200078e0096 */
[----:B--2---:R2:W-:Y:S06]  /*3aa0*/  STL [R1+0x830], R252 ;  /* 0x000830fc01007387 */ /* 0x0045ec0000100800 */
.L_x_29778:
[----:B------:R-:W-:Y:S05]  /*3ab0*/  BSYNC B2 ;  /* 0x0000000000027941 */ /* 0x000fea0003800000 */
.L_x_29776:
        /* <DEDUP_REMOVED lines=11> */
.L_x_29780:
[----:B------:R-:W3:Y:S04]  /*3b70*/  LDL.LU R150, [R1+0x830] ;  /* 0x0008300001967983 */ /* 0x000ee80000300800 */
[----:B--2---:R2:W5:Y:S01]  /*3b80*/  LDL.LU R252, [R1+0x828] ;  /* 0x0008280001fc7983 */ /* 0x0045620000300800 */
[----:B------:R-:W-:-:S03]  /*3b90*/  IMAD.MOV.U32 R102, RZ, RZ, R101 ;  /* 0x000000ffff667224 */ /* 0x000fc600078e0065 */
[----:B---3--:R3:W-:Y:S02]  /*3ba0*/  STL [R1+0x82c], R150 ;  /* 0x00082c9601007387 */ /* 0x0087e40000100800 */
[----:B--23--:R-:W-:-:S07]  /*3bb0*/  IMAD.MOV.U32 R150, RZ, RZ, R153 ;  /* 0x000000ffff967224 */ /* 0x00cfce00078e0099 */
.L_x_29781:
[----:B------:R-:W-:Y:S05]  /*3bc0*/  BSYNC B2 ;  /* 0x0000000000027941 */ /* 0x000fea0003800000 */
.L_x_29779:
        /* <DEDUP_REMOVED lines=11> */
.L_x_29783:
[----:B------:R2:W-:Y:S04]  /*3c80*/  STL [R1+0x828], R252 ;  /* 0x000828fc01007387 */ /* 0x0005e80000100800 */
[----:B--2---:R-:W2:Y:S01]  /*3c90*/  LDL.LU R252, [R1+0x82c] ;  /* 0x00082c0001fc7983 */ /* 0x004ea20000300800 */
[----:B------:R-:W-:Y:S02]  /*3ca0*/  IMAD.MOV.U32 R101, RZ, RZ, R100 ;  /* 0x000000ffff657224 */ /* 0x000fe400078e0064 */
[----:B------:R-:W-:Y:S01]  /*3cb0*/  IMAD.MOV.U32 R153, RZ, RZ, R152 ;  /* 0x000000ffff997224 */ /* 0x000fe200078e0098 */
[----:B--2---:R2:W-:Y:S06]  /*3cc0*/  STL [R1+0x830], R252 ;  /* 0x000830fc01007387 */ /* 0x0045ec0000100800 */
.L_x_29784:
[----:B------:R-:W-:Y:S05]  /*3cd0*/  BSYNC B2 ;  /* 0x0000000000027941 */ /* 0x000fea0003800000 */
.L_x_29782:
        /* <DEDUP_REMOVED lines=11> */
.L_x_29786:
[----:B------:R-:W3:Y:S04]  /*3d90*/  LDL.LU R152, [R1+0x830] ;  /* 0x0008300001987983 */ /* 0x000ee80000300800 */
[----:B--2---:R2:W5:Y:S01]  /*3da0*/  LDL.LU R252, [R1+0x828] ;  /* 0x0008280001fc7983 */ /* 0x0045620000300800 */
[----:B------:R-:W-:-:S03]  /*3db0*/  MOV R100, R99 ;  /* 0x0000006300647202 */ /* 0x000fc60000000f00 */
[----:B---3--:R3:W-:Y:S02]  /*3dc0*/  STL [R1+0x82c], R152 ;  /* 0x00082c9801007387 */ /* 0x0087e40000100800 */
[----:B--23--:R-:W-:-:S07]  /*3dd0*/  IMAD.MOV.U32 R152, RZ, RZ, R155 ;  /* 0x000000ffff987224 */ /* 0x00cfce00078e009b */
.L_x_29787:
[----:B------:R-:W-:Y:S05]  /*3de0*/  BSYNC B2 ;  /* 0x0000000000027941 */ /* 0x000fea0003800000 */
.L_x_29785:
        /* <DEDUP_REMOVED lines=11> */
.L_x_29789:
[----:B------:R2:W-:Y:S04]  /*3ea0*/  STL [R1+0x828], R252 ;  /* 0x000828fc01007387 */ /* 0x0005e80000100800 */
[----:B--2---:R-:W2:Y:S01]  /*3eb0*/  LDL.LU R252, [R1+0x82c] ;  /* 0x00082c0001fc7983 */ /* 0x004ea20000300800 */
[----:B------:R-:W-:Y:S02]  /*3ec0*/  IMAD.MOV.U32 R99, RZ, RZ, R98 ;  /* 0x000000ffff637224 */ /* 0x000fe400078e0062 */
[----:B------:R-:W-:Y:S01]  /*3ed0*/  IMAD.MOV.U32 R155, RZ, RZ, R154 ;  /* 0x000000ffff9b7224 */ /* 0x000fe200078e009a */
[----:B--2---:R2:W-:Y:S06]  /*3ee0*/  STL [R1+0x830], R252 ;  /* 0x000830fc01007387 */ /* 0x0045ec0000100800 */
.L_x_29790:
[----:B------:R-:W-:Y:S05]  /*3ef0*/  BSYNC B2 ;  /* 0x0000000000027941 */ /* 0x000fea0003800000 */
.L_x_29788:
        /* <DEDUP_REMOVED lines=11> */
.L_x_29792:
[----:B------:R-:W3:Y:S04]  /*3fb0*/  LDL.LU R154, [R1+0x830] ;  /* 0x00083000019a7983 */ /* 0x000ee80000300800 */
[----:B--2---:R2:W5:Y:S01]  /*3fc0*/  LDL.LU R252, [R1+0x828] ;  /* 0x0008280001fc7983 */ /* 0x0045620000300800 */
[----:B------:R-:W-:-:S03]  /*3fd0*/  IMAD.MOV.U32 R98, RZ, RZ, R97 ;  /* 0x000000ffff627224 */ /* 0x000fc600078e0061 */
[----:B---3--:R3:W-:Y:S02]  /*3fe0*/  STL [R1+0x82c], R154 ;  /* 0x00082c9a01007387 */ /* 0x0087e40000100800 */
[----:B--23--:R-:W-:-:S07]  /*3ff0*/  MOV R154, R157 ;  /* 0x0000009d009a7202 */ /* 0x00cfce0000000f00 */
.L_x_29793:
[----:B------:R-:W-:Y:S05]  /*4000*/  BSYNC B2 ;  /* 0x0000000000027941 */ /* 0x000fea0003800000 */
.L_x_29791:
        /* <DEDUP_REMOVED lines=11> */
.L_x_29795:
[----:B------:R2:W-:Y:S04]  /*40c0*/  STL [R1+0x828], R252 ;  /* 0x000828fc01007387 */ /* 0x0005e80000100800 */
[----:B--2---:R-:W2:Y:S01]  /*40d0*/  LDL.LU R252, [R1+0x82c] ;  /* 0x00082c0001fc7983 */ /* 0x004ea20000300800 */
[----:B------:R-:W-:Y:S02]  /*40e0*/  IMAD.MOV.U32 R97, RZ, RZ, R96 ;  /* 0x000000ffff617224 */ /* 0x000fe400078e0060 */
[----:B------:R-:W-:Y:S01]  /*40f0*/  IMAD.MOV.U32 R157, RZ, RZ, R156 ;  /* 0x000000ffff9d7224 */ /* 0x000fe200078e009c */
[----:B--2---:R2:W-:Y:S06]  /*4100*/  STL [R1+0x830], R252 ;  /* 0x000830fc01007387 */ /* 0x0045ec0000100800 */
.L_x_29796:
[----:B------:R-:W-:Y:S05]  /*4110*/  BSYNC B2 ;  /* 0x0000000000027941 */ /* 0x000fea0003800000 */
.L_x_29794:
        /* <DEDUP_REMOVED lines=11> */
.L_x_29798:
[----:B------:R-:W3:Y:S04]  /*41d0*/  LDL.LU R156, [R1+0x830] ;  /* 0x00083000019c7983 */ /* 0x000ee80000300800 */
[----:B--2---:R2:W5:Y:S01]  /*41e0*/  LDL.LU R252, [R1+0x828] ;  /* 0x0008280001fc7983 */ /* 0x0045620000300800 */
[----:B------:R-:W-:-:S03]  /*41f0*/  IMAD.MOV.U32 R96, RZ, RZ, R95 ;  /* 0x000000ffff607224 */ /* 0x000fc600078e005f */
[----:B---3--:R3:W-:Y:S02]  /*4200*/  STL [R1+0x82c], R156 ;  /* 0x00082c9c01007387 */ /* 0x0087e40000100800 */
[----:B--23--:R-:W-:-:S07]  /*4210*/  IMAD.MOV.U32 R156, RZ, RZ, R159 ;  /* 0x000000ffff9c7224 */ /* 0x00cfce00078e009f */
.L_x_29799:
[----:B------:R-:W-:Y:S05]  /*4220*/  BSYNC B2 ;  /* 0x0000000000027941 */ /* 0x000fea0003800000 */
.L_x_29797:
        /* <DEDUP_REMOVED lines=11> */
.L_x_29801:
[----:B------:R2:W-:Y:S04]  /*42e0*/  STL [R1+0x828], R252 ;  /* 0x000828fc01007387 */ /* 0x0005e80000100800 */
[----:B--2---:R-:W2:Y:S01]  /*42f0*/  LDL.LU R252, [R1+0x82c] ;  /* 0x00082c0001fc7983 */ /* 0x004ea20000300800 */
[----:B------:R-:W-:Y:S02]  /*4300*/  IMAD.MOV.U32 R95, RZ, RZ, R94 ;  /* 0x000000ffff5f7224 */ /* 0x000fe400078e005e */
[----:B------:R-:W-:Y:S01]  /*4310*/  IMAD.MOV.U32 R159, RZ, RZ, R158 ;  /* 0x000000ffff9f7224 */ /* 0x000fe200078e009e */
[----:B--2---:R2:W-:Y:S06]  /*4320*/  STL [R1+0x830], R252 ;  /* 0x000830fc01007387 */ /* 0x0045ec0000100800 */
.L_x_29802:
[----:B------:R-:W-:Y:S05]  /*4330*/  BSYNC B2 ;  /* 0x0000000000027941 */ /* 0x000fea0003800000 */
.L_x_29800:
        /* <DEDUP_REMOVED lines=11> */
.L_x_29804:
[----:B------:R-:W3:Y:S04]  /*43f0*/  LDL.LU R158, [R1+0x830] ;  /* 0x00083000019e7983 */ /* 0x000ee80000300800 */
[----:B--2---:R2:W5:Y:S01]  /*4400*/  LDL.LU R252, [R1+0x828] ;  /* 0x0008280001fc7983 */ /* 0x0045620000300800 */
[----:B------:R-:W-:-:S03]  /*4410*/  IMAD.MOV.U32 R94, RZ, RZ, R93 ;  /* 0x000000ffff5e7224 */ /* 0x000fc600078e005d */
[----:B---3--:R3:W-:Y:S02]  /*4420*/  STL [R1+0x82c], R158 ;  /* 0x00082c9e01007387 */ /* 0x0087e40000100800 */
[----:B--23--:R-:W-:-:S07]  /*4430*/  IMAD.MOV.U32 R158, RZ, RZ, R161 ;  /* 0x000000ffff9e7224 */ /* 0x00cfce00078e00a1 */
.L_x_29805:
[----:B------:R-:W-:Y:S05]  /*4440*/  BSYNC B2 ;  /* 0x0000000000027941 */ /* 0x000fea0003800000 */
.L_x_29803:
        /* <DEDUP_REMOVED lines=11> */
.L_x_29807:
[----:B------:R2:W-:Y:S04]  /*4500*/  STL [R1+0x828], R252 ;  /* 0x000828fc01007387 */ /* 0x0005e80000100800 */
[----:B--2---:R-:W2:Y:S01]  /*4510*/  LDL.LU R252, [R1+0x82c] ;  /* 0x00082c0001fc7983 */ /* 0x004ea20000300800 */
[----:B------:R-:W-:Y:S01]  /*4520*/  MOV R93, R92 ;  /* 0x0000005c005d7202 */ /* 0x000fe20000000f00 */
[----:B------:R-:W-:Y:S02]  /*4530*/  IMAD.MOV.U32 R161, RZ, RZ, R160 ;  /* 0x000000ffffa17224 */ /* 0x000fe400078e00a0 */
[----:B--2---:R2:W-:Y:S05]  /*4540*/  STL [R1+0x830], R252 ;  /* 0x000830fc01007387 */ /* 0x0045ea0000100800 */
.L_x_29808:
[----:B------:R-:W-:Y:S05]  /*4550*/  BSYNC B2 ;  /* 0x0000000000027941 */ /* 0x000fea0003800000 */
.L_x_29806:
        /* <DEDUP_REMOVED lines=11> */
.L_x_29810:
[----:B------:R-:W3:Y:S04]  /*4610*/  LDL.LU R160, [R1+0x830] ;  /* 0x0008300001a07983 */ /* 0x000ee80000300800 */
[----:B--2---:R2:W5:Y:S01]  /*4620*/  LDL.LU R252, [R1+0x828] ;  /* 0x0008280001fc7983 */ /* 0x0045620000300800 */
[----:B------:R-:W-:-:S03]  /*4630*/  IMAD.MOV.U32 R92, RZ, RZ, R91 ;  /* 0x000000ffff5c7224 */ /* 0x000fc600078e005b */
[----:B---3--:R3:W-:Y:S02]  /*4640*/  STL [R1+0x82c], R160 ;  /* 0x00082ca001007387 */ /* 0x0087e40000100800 */
[----:B--23--:R-:W-:-:S07]  /*4650*/  IMAD.MOV.U32 R160, RZ, RZ, R163 ;  /* 0x000000ffffa07224 */ /* 0x00cfce00078e00a3 */
.L_x_29811:
[----:B------:R-:W-:Y:S05]  /*4660*/  BSYNC B2 ;  /* 0x0000000000027941 */ /* 0x000fea0003800000 */
.L_x_29809:
        /* <DEDUP_REMOVED lines=11> */
.L_x_29813:
[----:B------:R2:W-:Y:S04]  /*4720*/  STL [R1+0x828], R252 ;  /* 0x000828fc01007387 */ /* 0x0005e80000100800 */
[----:B--2---:R-:W2:Y:S01]  /*4730*/  LDL.LU R252, [R1+0x82c] ;  /* 0x00082c0001fc7983 */ /* 0x004ea20000300800 */
[----:B------:R-:W-:Y:S01]  /*4740*/  IMAD.MOV.U32 R91, RZ, RZ, R90 ;  /* 0x000000ffff5b7224 */ /* 0x000fe200078e005a */
[----:B------:R-:W-:Y:S02]  /*4750*/  MOV R163, R162 ;  /* 0x000000a200a37202 */ /* 0x000fe40000000f00 */
[----:B--2---:R2:W-:Y:S05]  /*4760*/  STL [R1+0x830], R252 ;  /* 0x000830fc01007387 */ /* 0x0045ea0000100800 */
.L_x_29814:
[----:B------:R-:W-:Y:S05]  /*4770*/  BSYNC B2 ;  /* 0x0000000000027941 */ /* 0x000fea0003800000 */
.L_x_29812:
        /* <DEDUP_REMOVED lines=11> */
.L_x_29816:
[----:B------:R-:W3:Y:S04]  /*4830*/  LDL.LU R162, [R1+0x830] ;  /* 0x0008300001a27983 */ /* 0x000ee80000300800 */
[----:B--2---:R2:W5:Y:S01]  /*4840*/  LDL.LU R252, [R1+0x828] ;  /* 0x0008280001fc7983 */ /* 0x0045620000300800 */
[----:B------:R-:W-:-:S03]  /*4850*/  IMAD.MOV.U32 R90, RZ, RZ, R89 ;  /* 0x000000ffff5a7224 */ /* 0x000fc600078e0059 */
[----:B---3--:R3:W-:Y:S02]  /*4860*/  STL [R1+0x82c], R162 ;  /* 0x00082ca201007387 */ /* 0x0087e40000100800 */
[----:B--23--:R-:W-:-:S07]  /*4870*/  IMAD.MOV.U32 R162, RZ, RZ, R165 ;  /* 0x000000ffffa27224 */ /* 0x00cfce00078e00a5 */
.L_x_29817:
[----:B------:R-:W-:Y:S05]  /*4880*/  BSYNC B2 ;  /* 0x0000000000027941 */ /* 0x000fea0003800000 */
.L_x_29815:
        /* <DEDUP_REMOVED lines=11> */
.L_x_29819:
[----:B------:R2:W-:Y:S04]  /*4940*/  STL [R1+0x828], R252 ;  /* 0x000828fc01007387 */ /* 0x0005e80000100800 */
[----:B--2---:R-:W2:Y:S01]  /*4950*/  LDL.LU R252, [R1+0x82c] ;  /* 0x00082c0001fc7983 */ /* 0x004ea20000300800 */
[----:B------:R-:W-:Y:S02]  /*4960*/  IMAD.MOV.U32 R89, RZ, RZ, R88 ;  /* 0x000000ffff597224 */ /* 0x000fe400078e0058 */
[----:B------:R-:W-:Y:S01]  /*4970*/  IMAD.MOV.U32 R165, RZ, RZ, R164 ;  /* 0x000000ffffa57224 */ /* 0x000fe200078e00a4 */
[----:B--2---:R2:W-:Y:S06]  /*4980*/  STL [R1+0x830], R252 ;  /* 0x000830fc01007387 */ /* 0x0045ec0000100800 */
.L_x_29820:
[----:B------:R-:W-:Y:S05]  /*4990*/  BSYNC B2 ;  /* 0x0000000000027941 */ /* 0x000fea0003800000 */
.L_x_29818:
        /* <DEDUP_REMOVED lines=11> */
.L_x_29822:
[----:B------:R-:W3:Y:S04]  /*4a50*/  LDL.LU R164, [R1+0x830] ;  /* 0x0008300001a47983 */ /* 0x000ee80000300800 */
[----:B--2---:R2:W5:Y:S01]  /*4a60*/  LDL.LU R252, [R1+0x828] ;  /* 0x0008280001fc7983 */ /* 0x0045620000300800 */
[----:B------:R-:W-:-:S03]  /*4a70*/  IMAD.MOV.U32 R88, RZ, RZ, R87 ;  /* 0x000000ffff587224 */ /* 0x000fc600078e0057 */
[----:B---3--:R3:W-:Y:S02]  /*4a80*/  STL [R1+0x82c], R164 ;  /* 0x00082ca401007387 */ /* 0x0087e40000100800 */
[----:B--23--:R-:W-:-:S07]  /*4a90*/  IMAD.MOV.U32 R164, RZ, RZ, R167 ;  /* 0x000000ffffa47224 */ /* 0x00cfce00078e00a7 */
.L_x_29823:
[----:B------:R-:W-:Y:S05]  /*4aa0*/  BSYNC B2 ;  /* 0x0000000000027941 */ /* 0x000fea0003800000 */
.L_x_29821:
        /* <DEDUP_REMOVED lines=11> */
.L_x_29825:
[----:B------:R2:W-:Y:S04]  /*4b60*/  STL [R1+0x828], R252 ;  /* 0x000828fc01007387 */ /* 0x0005e80000100800 */
[----:B--2---:R-:W2:Y:S01]  /*4b70*/  LDL.LU R252, [R1+0x82c] ;  /* 0x00082c0001fc7983 */ /* 0x004ea20000300800 */
[----:B------:R-:W-:Y:S02]  /*4b80*/  IMAD.MOV.U32 R87, RZ, RZ, R86 ;  /* 0x000000ffff577224 */ /* 0x000fe400078e0056 */
[----:B------:R-:W-:Y:S01]  /*4b90*/  IMAD.MOV.U32 R167, RZ, RZ, R166 ;  /* 0x000000ffffa77224 */ /* 0x000fe200078e00a6 */
[----:B--2---:R2:W-:Y:S06]  /*4ba0*/  STL [R1+0x830], R252 ;  /* 0x000830fc01007387 */ /* 0x0045ec0000100800 */
.L_x_29826:
[----:B------:R-:W-:Y:S05]  /*4bb0*/  BSYNC B2 ;  /* 0x0000000000027941 */ /* 0x000fea0003800000 */
.L_x_29824:
        /* <DEDUP_REMOVED lines=11> */
.L_x_29828:
[----:B------:R-:W3:Y:S04]  /*4c70*/  LDL.LU R166, [R1+0x830] ;  /* 0x0008300001a67983 */ /* 0x000ee80000300800 */
[----:B--2---:R2:W5:Y:S01]  /*4c80*/  LDL.LU R252, [R1+0x828] ;  /* 0x0008280001fc7983 */ /* 0x0045620000300800 */
[----:B------:R-:W-:-:S03]  /*4c90*/  MOV R86, R85 ;  /* 0x0000005500567202 */ /* 0x000fc60000000f00 */
[----:B---3--:R3:W-:Y:S02]  /*4ca0*/  STL [R1+0x82c], R166 ;  /* 0x00082ca601007387 */ /* 0x0087e40000100800 */
[----:B--23--:R-:W-:-:S07]  /*4cb0*/  IMAD.MOV.U32 R166, RZ, RZ, R169 ;  /* 0x000000ffffa67224 */ /* 0x00cfce00078e00a9 */
.L_x_29829:
[----:B------:R-:W-:Y:S05]  /*4cc0*/  BSYNC B2 ;  /* 0x0000000000027941 */ /* 0x000fea0003800000 */
.L_x_29827:
        /* <DEDUP_REMOVED lines=11> */
.L_x_29831:
[----:B------:R2:W-:Y:S04]  /*4d80*/  STL [R1+0x828], R252 ;  /* 0x000828fc01007387 */ /* 0x0005e80000100800 */
[----:B--2---:R-:W2:Y:S01]  /*4d90*/  LDL.LU R252, [R1+0x82c] ;  /* 0x00082c0001fc7983 */ /* 0x004ea20000300800 */
[----:B------:R-:W-:Y:S02]  /*4da0*/  IMAD.MOV.U32 R85, RZ, RZ, R84 ;  /* 0x000000ffff557224 */ /* 0x000fe400078e0054 */
[----:B------:R-:W-:Y:S01]  /*4db0*/  IMAD.MOV.U32 R169, RZ, RZ, R168 ;  /* 0x000000ffffa97224 */ /* 0x000fe200078e00a8 */
[----:B--2---:R2:W-:Y:S06]  /*4dc0*/  STL [R1+0x830], R252 ;  /* 0x000830fc01007387 */ /* 0x0045ec0000100800 */
.L_x_29832:
[----:B------:R-:W-:Y:S05]  /*4dd0*/  BSYNC B2 ;  /* 0x0000000000027941 */ /* 0x000fea0003800000 */
.L_x_29830:
        /* <DEDUP_REMOVED lines=11> */
.L_x_29834:
[----:B------:R-:W3:Y:S04]  /*4e90*/  LDL.LU R168, [R1+0x830] ;  /* 0x0008300001a87983 */ /* 0x000ee80000300800 */
[----:B--2---:R2:W5:Y:S01]  /*4ea0*/  LDL.LU R252, [R1+0x828] ;  /* 0x0008280001fc7983 */ /* 0x0045620000300800 */
[----:B------:R-:W-:-:S03]  /*4eb0*/  IMAD.MOV.U32 R84, RZ, RZ, R83 ;  /* 0x000000ffff547224 */ /* 0x000fc600078e0053 */
[----:B---3--:R3:W-:Y:S02]  /*4ec0*/  STL [R1+0x82c], R168 ;  /* 0x00082ca801007387 */ /* 0x0087e40000100800 */
[----:B--23--:R-:W-:-:S07]  /*4ed0*/  MOV R168, R171 ;  /* 0x000000ab00a87202 */ /* 0x00cfce0000000f00 */
.L_x_29835:
[----:B------:R-:W-:Y:S05]  /*4ee0*/  BSYNC B2 ;  /* 0x0000000000027941 */ /* 0x000fea0003800000 */
.L_x_29833:
        /* <DEDUP_REMOVED lines=11> */
.L_x_29837:
[----:B------:R2:W-:Y:S04]  /*4fa0*/  STL [R1+0x828], R252 ;  /* 0x000828fc01007387 */ /* 0x0005e80000100800 */
[----:B--2---:R-:W2:Y:S01]  /*4fb0*/  LDL.LU R252, [R1+0x82c] ;  /* 0x00082c0001fc7983 */ /* 0x004ea20000300800 */
[----:B------:R-:W-:Y:S02]  /*4fc0*/  IMAD.MOV.U32 R83, RZ, RZ, R82 ;  /* 0x000000ffff537224 */ /* 0x000fe400078e0052 */
[----:B------:R-:W-:Y:S01]  /*4fd0*/  IMAD.MOV.U32 R171, RZ, RZ, R170 ;  /* 0x000000ffffab7224 */ /* 0x000fe200078e00aa */
[----:B--2---:R2:W-:Y:S06]  /*4fe0*/  STL [R1+0x830], R252 ;  /* 0x000830fc01007387 */ /* 0x0045ec0000100800 */
.L_x_29838:
[----:B------:R-:W-:Y:S05]  /*4ff0*/  BSYNC B2 ;  /* 0x0000000000027941 */ /* 0x000fea0003800000 */
.L_x_29836:
        /* <DEDUP_REMOVED lines=11> */
.L_x_29840:
[----:B------:R-:W3:Y:S04]  /*50b0*/  LDL.LU R170, [R1+0x830] ;  /* 0x0008300001aa7983 */ /* 0x000ee80000300800 */
[----:B--2---:R2:W5:Y:S01]  /*50c0*/  LDL.LU R252, [R1+0x828] ;  /* 0x0008280001fc7983 */ /* 0x0045620000300800 */
[----:B------:R-:W-:-:S03]  /*50d0*/  IMAD.MOV.U32 R82, RZ, RZ, R81 ;  /* 0x000000ffff527224 */ /* 0x000fc600078e0051 */
[----:B---3--:R3:W-:Y:S02]  /*50e0*/  STL [R1+0x82c], R170 ;  /* 0x00082caa01007387 */ /* 0x0087e40000100800 */
[----:B--23--:R-:W-:-:S07]  /*50f0*/  IMAD.MOV.U32 R170, RZ, RZ, R173 ;  /* 0x000000ffffaa7224 */ /* 0x00cfce00078e00ad */
.L_x_29841:
[----:B------:R-:W-:Y:S05]  /*5100*/  BSYNC B2 ;  /* 0x0000000000027941 */ /* 0x000fea0003800000 */
.L_x_29839:
        /* <DEDUP_REMOVED lines=11> */
.L_x_29843:
[----:B------:R2:W-:Y:S04]  /*51c0*/  STL [R1+0x828], R252 ;  /* 0x000828fc01007387 */ /* 0x0005e80000100800 */
[----:B--2---:R-:W2:Y:S01]  /*51d0*/  LDL.LU R252, [R1+0x82c] ;  /* 0x00082c0001fc7983 */ /* 0x004ea20000300800 */
[----:B------:R-:W-:Y:S02]  /*51e0*/  IMAD.MOV.U32 R81, RZ, RZ, R80 ;  /* 0x000000ffff517224 */ /* 0x000fe400078e0050 */
[----:B------:R-:W-:Y:S01]  /*51f0*/  IMAD.MOV.U32 R173, RZ, RZ, R172 ;  /* 0x000000ffffad7224 */ /* 0x000fe200078e00ac */
[----:B--2---:R2:W-:Y:S06]  /*5200*/  STL [R1+0x830], R252 ;  /* 0x000830fc01007387 */ /* 0x0045ec0000100800 */
.L_x_29844:
[----:B------:R-:W-:Y:S05]  /*5210*/  BSYNC B2 ;  /* 0x0000000000027941 */ /* 0x000fea0003800000 */
.L_x_29842:
        /* <DEDUP_REMOVED lines=11> */
.L_x_29846:
[----:B------:R-:W3:Y:S04]  /*52d0*/  LDL.LU R172, [R1+0x830] ;  /* 0x0008300001ac7983 */ /* 0x000ee80000300800 */
[----:B--2---:R2:W5:Y:S01]  /*52e0*/  LDL.LU R252, [R1+0x828] ;  /* 0x0008280001fc7983 */ /* 0x0045620000300800 */
[----:B------:R-:W-:-:S03]  /*52f0*/  IMAD.MOV.U32 R80, RZ, RZ, R79 ;  /* 0x000000ffff507224 */ /* 0x000fc600078e004f */
[----:B---3--:R3:W-:Y:S02]  /*5300*/  STL [R1+0x82c], R172 ;  /* 0x00082cac01007387 */ /* 0x0087e40000100800 */
[----:B--23--:R-:W-:-:S07]  /*5310*/  IMAD.MOV.U32 R172, RZ, RZ, R175 ;  /* 0x000000ffffac7224 */ /* 0x00cfce00078e00af */
.L_x_29847:
[----:B------:R-:W-:Y:S05]  /*5320*/  BSYNC B2 ;  /* 0x0000000000027941 */ /* 0x000fea0003800000 */
.L_x_29845:
        /* <DEDUP_REMOVED lines=11> */
.L_x_29849:
[----:B------:R2:W-:Y:S04]  /*53e0*/  STL [R1+0x828], R252 ;  /* 0x000828fc01007387 */ /* 0x0005e80000100800 */
[----:B--2---:R-:W2:Y:S01]  /*53f0*/  LDL.LU R252, [R1+0x82c] ;  /* 0x00082c0001fc7983 */ /* 0x004ea20000300800 */
[----:B------:R-:W-:Y:S01]  /*5400*/  MOV R79, R78 ;  /* 0x0000004e004f7202 */ /* 0x000fe20000000f00 */
[----:B------:R-:W-:Y:S02]  /*5410*/  IMAD.MOV.U32 R175, RZ, RZ, R174 ;  /* 0x000000ffffaf7224 */ /* 0x000fe400078e00ae */
[----:B--2---:R2:W-:Y:S05]  /*5420*/  STL [R1+0x830], R252 ;  /* 0x000830fc01007387 */ /* 0x0045ea0000100800 */
.L_x_29850:
[----:B------:R-:W-:Y:S05]  /*5430*/  BSYNC B2 ;  /* 0x0000000000027941 */ /* 0x000fea0003800000 */
.L_x_29848:
        /* <DEDUP_REMOVED lines=11> */
.L_x_29852:
[----:B------:R-:W3:Y:S04]  /*54f0*/  LDL.LU R174, [R1+0x830] ;  /* 0x0008300001ae7983 */ /* 0x000ee80000300800 */
[----:B--2---:R2:W5:Y:S01]  /*5500*/  LDL.LU R252, [R1+0x828] ;  /* 0x0008280001fc7983 */ /* 0x0045620000300800 */
[----:B------:R-:W-:-:S03]  /*5510*/  IMAD.MOV.U32 R78, RZ, RZ, R77 ;  /* 0x000000ffff4e7224 */ /* 0x000fc600078e004d */
[----:B---3--:R3:W-:Y:S02]  /*5520*/  STL [R1+0x82c], R174 ;  /* 0x00082cae01007387 */ /* 0x0087e40000100800 */
[----:B--23--:R-:W-:-:S07]  /*5530*/  IMAD.MOV.U32 R174, RZ, RZ, R177 ;  /* 0x000000ffffae7224 */ /* 0x00cfce00078e00b1 */
.L_x_29853:
[----:B------:R-:W-:Y:S05]  /*5540*/  BSYNC B2 ;  /* 0x0000000000027941 */ /* 0x000fea0003800000 */
.L_x_29851:
        /* <DEDUP_REMOVED lines=11> */
.L_x_29855:
[----:B------:R2:W-:Y:S04]  /*5600*/  STL [R1+0x828], R252 ;  /* 0x000828fc01007387 */ /* 0x0005e80000100800 */
[----:B--2---:R-:W2:Y:S01]  /*5610*/  LDL.LU R252, [R1+0x82c] ;  /* 0x00082c0001fc7983 */ /* 0x004ea20000300800 */
[----:B------:R-:W-:Y:S01]  /*5620*/  IMAD.MOV.U32 R77, RZ, RZ, R76 ;  /* 0x000000ffff4d7224 */ /* 0x000fe200078e004c */
[----:B------:R-:W-:Y:S02]  /*5630*/  MOV R177, R176 ;  /* 0x000000b000b17202 */ /* 0x000fe40000000f00 */
[----:B--2---:R2:W-:Y:S05]  /*5640*/  STL [R1+0x830], R252 ;  /* 0x000830fc01007387 */ /* 0x0045ea0000100800 */
.L_x_29856:
[----:B------:R-:W-:Y:S05]  /*5650*/  BSYNC B2 ;  /* 0x0000000000027941 */ /* 0x000fea0003800000 */
.L_x_29854:
        /* <DEDUP_REMOVED lines=11> */
.L_x_29858:
[----:B------:R-:W3:Y:S04]  /*5710*/  LDL.LU R176, [R1+0x830] ;  /* 0x0008300001b07983 */ /* 0x000ee80000300800 */
[----:B--2---:R2:W5:Y:S01]  /*5720*/  LDL.LU R252, [R1+0x828] ;  /* 0x0008280001fc7983 */ /* 0x0045620000300800 */
[----:B------:R-:W-:-:S03]  /*5730*/  IMAD.MOV.U32 R76, RZ, RZ, R75 ;  /* 0x000000ffff4c7224 */ /* 0x000fc600078e004b */
[----:B---3--:R3:W-:Y:S02]  /*5740*/  STL [R1+0x82c], R176 ;  /* 0x00082cb001007387 */ /* 0x0087e40000100800 */
[----:B--23--:R-:W-:-:S07]  /*5750*/  IMAD.MOV.U32 R176, RZ, RZ, R179 ;  /* 0x000000ffffb07224 */ /* 0x00cfce00078e00b3 */
.L_x_29859:
[----:B------:R-:W-:Y:S05]  /*5760*/  BSYNC B2 ;  /* 0x0000000000027941 */ /* 0x000fea0003800000 */
.L_x_29857:
        /* <DEDUP_REMOVED lines=11> */
.L_x_29861:
[----:B------:R2:W-:Y:S04]  /*5820*/  STL [R1+0x828], R252 ;  /* 0x000828fc01007387 */ /* 0x0005e80000100800 */
[----:B--2---:R-:W2:Y:S01]  /*5830*/  LDL.LU R252, [R1+0x82c] ;  /* 0x00082c0001fc7983 */ /* 0x004ea20000300800 */
[----:B------:R-:W-:Y:S02]  /*5840*/  IMAD.MOV.U32 R75, RZ, RZ, R74 ;  /* 0x000000ffff4b7224 */ /* 0x000fe400078e004a */
[----:B------:R-:W-:Y:S01]  /*5850*/  IMAD.MOV.U32 R179, RZ, RZ, R178 ;  /* 0x000000ffffb37224 */ /* 0x000fe200078e00b2 */
[----:B--2---:R2:W-:Y:S06]  /*5860*/  STL [R1+0x830], R252 ;  /* 0x000830fc01007387 */ /* 0x0045ec0000100800 */
.L_x_29862:
[----:B------:R-:W-:Y:S05]  /*5870*/  BSYNC B2 ;  /* 0x0000000000027941 */ /* 0x000fea0003800000 */
.L_x_29860:
        /* <DEDUP_REMOVED lines=11> */
.L_x_29864:
[----:B------:R-:W3:Y:S04]  /*5930*/  LDL.LU R178, [R1+0x830] ;  /* 0x0008300001b27983 */ /* 0x000ee80000300800 */
[----:B--2---:R2:W5:Y:S01]  /*5940*/  LDL.LU R252, [R1+0x828] ;  /* 0x0008280001fc7983 */ /* 0x0045620000300800 */
[----:B------:R-:W-:-:S03]  /*5950*/  IMAD.MOV.U32 R74, RZ, RZ, R73 ;  /* 0x000000ffff4a7224 */ /* 0x000fc600078e0049 */
[----:B---3--:R3:W-:Y:S02]  /*5960*/  STL [R1+0x82c], R178 ;  /* 0x00082cb201007387 */ /* 0x0087e40000100800 */
[----:B--23--:R-:W-:-:S07]  /*5970*/  IMAD.MOV.U32 R178, RZ, RZ, R181 ;  /* 0x000000ffffb27224 */ /* 0x00cfce00078e00b5 */
.L_x_29865:
[----:B------:R-:W-:Y:S05]  /*5980*/  BSYNC B2 ;  /* 0x0000000000027941 */ /* 0x000fea0003800000 */
.L_x_29863:
        /* <DEDUP_REMOVED lines=11> */
.L_x_29867:
[----:B------:R2:W-:Y:S04]  /*5a40*/  STL [R1+0x828], R252 ;  /* 0x000828fc01007387 */ /* 0x0005e80000100800 */
[----:B--2---:R-:W2:Y:S01]  /*5a50*/  LDL.LU R252, [R1+0x82c] ;  /* 0x00082c0001fc7983 */ /* 0x004ea20000300800 */
[----:B------:R-:W-:Y:S02]  /*5a60*/  IMAD.MOV.U32 R73, RZ, RZ, R72 ;  /* 0x000000ffff497224 */ /* 0x000fe400078e0048 */
[----:B------:R-:W-:Y:S01]  /*5a70*/  IMAD.MOV.U32 R181, RZ, RZ, R180 ;  /* 0x000000ffffb57224 */ /* 0x000fe200078e00b4 */
[----:B--2---:R2:W-:Y:S06]  /*5a80*/  STL [R1+0x830], R252 ;  /* 0x000830fc01007387 */ /* 0x0045ec0000100800 */
.L_x_29868:
[----:B------:R-:W-:Y:S05]  /*5a90*/  BSYNC B2 ;  /* 0x0000000000027941 */ /* 0x000fea0003800000 */
.L_x_29866:
        /* <DEDUP_REMOVED lines=11> */
.L_x_29870:
[----:B------:R-:W3:Y:S04]  /*5b50*/  LDL.LU R180, [R1+0x830] ;  /* 0x0008300001b47983 */ /* 0x000ee80000300800 */
[----:B--2---:R2:W5:Y:S01]  /*5b60*/  LDL.LU R252, [R1+0x828] ;  /* 0x0008280001fc7983 */ /* 0x0045620000300800 */
[----:B------:R-:W-:-:S03]  /*5b70*/  MOV R72, R71 ;  /* 0x0000004700487202 */ /* 0x000fc60000000f00 */
[----:B---3--:R3:W-:Y:S02]  /*5b80*/  STL [R1+0x82c], R180 ;  /* 0x00082cb401007387 */ /* 0x0087e40000100800 */
[----:B--23--:R-:W-:-:S07]  /*5b90*/  IMAD.MOV.U32 R180, RZ, RZ, R183 ;  /* 0x000000ffffb47224 */ /* 0x00cfce00078e00b7 */
.L_x_29871:
[----:B------:R-:W-:Y:S05]  /*5ba0*/  BSYNC B2 ;  /* 0x0000000000027941 */ /* 0x000fea0003800000 */
.L_x_29869:
        /* <DEDUP_REMOVED lines=11> */
.L_x_29873:
[----:B------:R2:W-:Y:S04]  /*5c60*/  STL [R1+0x828], R252 ;  /* 0x000828fc01007387 */ /* 0x0005e80000100800 */
[----:B--2---:R-:W2:Y:S01]  /*5c70*/  LDL.LU R252, [R1+0x82c] ;  /* 0x00082c0001fc7983 */ /* 0x004ea20000300800 */
[----:B------:R-:W-:Y:S02]  /*5c80*/  IMAD.MOV.U32 R71, RZ, RZ, R70 ;  /* 0x000000ffff477224 */ /* 0x000fe400078e0046 */
[----:B------:R-:W-:Y:S01]  /*5c90*/  IMAD.MOV.U32 R183, RZ, RZ, R182 ;  /* 0x000000ffffb77224 */ /* 0x000fe200078e00b6 */
[----:B--2---:R2:W-:Y:S06]  /*5ca0*/  STL [R1+0x830], R252 ;  /* 0x000830fc01007387 */ /* 0x0045ec0000100800 */
.L_x_29874:
[----:B------:R-:W-:Y:S05]  /*5cb0*/  BSYNC B2 ;  /* 0x0000000000027941 */ /* 0x000fea0003800000 */
.L_x_29872:
        /* <DEDUP_REMOVED lines=11> */
.L_x_29876:
[----:B------:R-:W3:Y:S04]  /*5d70*/  LDL.LU R182, [R1+0x830] ;  /* 0x0008300001b67983 */ /* 0x000ee80000300800 */
[----:B--2---:R2:W5:Y:S01]  /*5d80*/  LDL.LU R252, [R1+0x828] ;  /* 0x0008280001fc7983 */ /* 0x0045620000300800 */
[----:B------:R-:W-:-:S03]  /*5d90*/  IMAD.MOV.U32 R70, RZ, RZ, R69 ;  /* 0x000000ffff467224 */ /* 0x000fc600078e0045 */
[----:B---3--:R3:W-:Y:S02]  /*5da0*/  STL [R1+0x82c], R182 ;  /* 0x00082cb601007387 */ /* 0x0087e40000100800 */
[----:B--23--:R-:W-:-:S07]  /*5db0*/  MOV R182, R185 ;  /* 0x000000b900b67202 */ /* 0x00cfce0000000f00 */
.L_x_29877:
[----:B------:R-:W-:Y:S05]  /*5dc0*/  BSYNC B2 ;  /* 0x0000000000027941 */ /* 0x000fea0003800000 */
.L_x_29875:
        /* <DEDUP_REMOVED lines=11> */
.L_x_29879:
[----:B------:R2:W-:Y:S04]  /*5e80*/  STL [R1+0x828], R252 ;  /* 0x000828fc01007387 */ /* 0x0005e80000100800 */
[----:B--2---:R-:W2:Y:S01]  /*5e90*/  LDL.LU R252, [R1+0x82c] ;  /* 0x00082c0001fc7983 */ /* 0x004ea20000300800 */
[----:B------:R-:W-:Y:S02]  /*5ea0*/  IMAD.MOV.U32 R69, RZ, RZ, R68 ;  /* 0x000000ffff457224 */ /* 0x000fe400078e0044 */
[----:B------:R-:W-:Y:S01]  /*5eb0*/  IMAD.MOV.U32 R185, RZ, RZ, R184 ;  /* 0x000000ffffb97224 */ /* 0x000fe200078e00b8 */
[----:B--2---:R2:W-:Y:S06]  /*5ec0*/  STL [R1+0x830], R252 ;  /* 0x000830fc01007387 */ /* 0x0045ec0000100800 */
.L_x_29880:
[----:B------:R-:W-:Y:S05]  /*5ed0*/  BSYNC B2 ;  /* 0x0000000000027941 */ /* 0x000fea0003800000 */
.L_x_29878:
        /* <DEDUP_REMOVED lines=11> */
.L_x_29882:
[----:B------:R-:W3:Y:S04]  /*5f90*/  LDL.LU R184, [R1+0x830] ;  /* 0x0008300001b87983 */ /* 0x000ee80000300800 */
[----:B--2---:R2:W5:Y:S01]  /*5fa0*/  LDL.LU R252, [R1+0x828] ;  /* 0x0008280001fc7983 */ /* 0x0045620000300800 */
[----:B------:R-:W-:-:S03]  /*5fb0*/  IMAD.MOV.U32 R68, RZ, RZ, R67 ;  /* 0x000000ffff447224 */ /* 0x000fc600078e0043 */
[----:B---3--:R3:W-:Y:S02]  /*5fc0*/  STL [R1+0x82c], R184 ;  /* 0x00082cb801007387 */ /* 0x0087e40000100800 */
[----:B--23--:R-:W-:-:S07]  /*5fd0*/  IMAD.MOV.U32 R184, RZ, RZ, R187 ;  /* 0x000000ffffb87224 */ /* 0x00cfce00078e00bb */
.L_x_29883:
[----:B------:R-:W-:Y:S05]  /*5fe0*/  BSYNC B2 ;  /* 0x0000000000027941 */ /* 0x000fea0003800000 */
.L_x_29881:
        /* <DEDUP_REMOVED lines=11> */
.L_x_29885:
[----:B------:R2:W-:Y:S04]  /*60a0*/  STL [R1+0x828], R252 ;  /* 0x000828fc01007387 */ /* 0x0005e80000100800 */
[----:B--2---:R-:W2:Y:S01]  /*60b0*/  LDL.LU R252, [R1+0x82c] ;  /* 0x00082c0001fc7983 */ /* 0x004ea20000300800 */
[----:B------:R-:W-:Y:S02]  /*60c0*/  IMAD.MOV.U32 R67, RZ, RZ, R66 ;  /* 0x000000ffff437224 */ /* 0x000fe400078e0042 */
[----:B------:R-:W-:Y:S01]  /*60d0*/  IMAD.MOV.U32 R187, RZ, RZ, R186 ;  /* 0x000000ffffbb7224 */ /* 0x000fe200078e00ba */
[----:B--2---:R2:W-:Y:S06]  /*60e0*/  STL [R1+0x830], R252 ;  /* 0x000830fc01007387 */ /* 0x0045ec0000100800 */
.L_x_29886:
[----:B------:R-:W-:Y:S05]  /*60f0*/  BSYNC B2 ;  /* 0x0000000000027941 */ /* 0x000fea0003800000 */
.L_x_29884:
        /* <DEDUP_REMOVED lines=11> */
.L_x_29888:
[----:B------:R-:W3:Y:S04]  /*61b0*/  LDL.LU R186, [R1+0x830] ;  /* 0x0008300001ba7983 */ /* 0x000ee80000300800 */
[----:B--2---:R2:W5:Y:S01]  /*61c0*/  LDL.LU R252, [R1+0x828] ;  /* 0x0008280001fc7983 */ /* 0x0045620000300800 */
[----:B------:R-:W-:-:S03]  /*61d0*/  IMAD.MOV.U32 R66, RZ, RZ, R65 ;  /* 0x000000ffff427224 */ /* 0x000fc600078e0041 */
[----:B---3--:R3:W-:Y:S02]  /*61e0*/  STL [R1+0x82c], R186 ;  /* 0x00082cba01007387 */ /* 0x0087e40000100800 */
[----:B--23--:R-:W-:-:S07]  /*61f0*/  IMAD.MOV.U32 R186, RZ, RZ, R189 ;  /* 0x000000ffffba7224 */ /* 0x00cfce00078e00bd */
.L_x_29889:
[----:B------:R-:W-:Y:S05]  /*6200*/  BSYNC B2 ;  /* 0x0000000000027941 */ /* 0x000fea0003800000 */
.L_x_29887:
        /* <DEDUP_REMOVED lines=11> */
.L_x_29891:
[----:B------:R2:W-:Y:S04]  /*62c0*/  STL [R1+0x828], R252 ;  /* 0x000828fc01007387 */ /* 0x0005e80000100800 */
[----:B--2---:R-:W2:Y:S01]  /*62d0*/  LDL.LU R252, [R1+0x82c] ;  /* 0x00082c0001fc7983 */ /* 0x004ea20000300800 */
[----:B------:R-:W-:Y:S01]  /*62e0*/  MOV R65, R64 ;  /* 0x0000004000417202 */ /* 0x000fe20000000f00 */
[----:B------:R-:W-:Y:S02]  /*62f0*/  IMAD.MOV.U32 R189, RZ, RZ, R188 ;  /* 0x000000ffffbd7224 */ /* 0x000fe400078e00bc */
[----:B--2---:R2:W-:Y:S05]  /*6300*/  STL [R1+0x830], R252 ;  /* 0x000830fc01007387 */ /* 0x0045ea0000100800 */
.L_x_29892:
[----:B------:R-:W-:Y:S05]  /*6310*/  BSYNC B2 ;  /* 0x0000000000027941 */ /* 0x000fea0003800000 */
.L_x_29890:
        /* <DEDUP_REMOVED lines=11> */
.L_x_29894:
[----:B------:R-:W3:Y:S04]  /*63d0*/  LDL.LU R188, [R1+0x830] ;  /* 0x0008300001bc7983 */ /* 0x000ee80000300800 */
[----:B--2---:R2:W5:Y:S01]  /*63e0*/  LDL.LU R252, [R1+0x828] ;  /* 0x0008280001fc7983 */ /* 0x0045620000300800 */
[----:B------:R-:W-:-:S03]  /*63f0*/  IMAD.MOV.U32 R64, RZ, RZ, R63 ;  /* 0x000000ffff407224 */ /* 0x000fc600078e003f */
[----:B---3--:R3:W-:Y:S02]  /*6400*/  STL [R1+0x82c], R188 ;  /* 0x00082cbc01007387 */ /* 0x0087e40000100800 */
[----:B--23--:R-:W-:-:S07]  /*6410*/  IMAD.MOV.U32 R188, RZ, RZ, R191 ;  /* 0x000000ffffbc7224 */ /* 0x00cfce00078e00bf */
.L_x_29895:
[----:B------:R-:W-:Y:S05]  /*6420*/  BSYNC B2 ;  /* 0x0000000000027941 */ /* 0x000fea0003800000 */
.L_x_29893:
        /* <DEDUP_REMOVED lines=11> */
.L_x_29897:
[----:B------:R2:W-:Y:S04]  /*64e0*/  STL [R1+0x828], R252 ;  /* 0x000828fc01007387 */ /* 0x0005e80000100800 */
[----:B--2---:R-:W2:Y:S01]  /*64f0*/  LDL.LU R252, [R1+0x82c] ;  /* 0x00082c0001fc7983 */ /* 0x004ea20000300800 */
[----:B------:R-:W-:Y:S01]  /*6500*/  IMAD.MOV.U32 R63, RZ, RZ, R62 ;  /* 0x000000ffff3f7224 */ /* 0x000fe200078e003e */
[----:B------:R-:W-:Y:S02]  /*6510*/  MOV R191, R190 ;  /* 0x000000be00bf7202 */ /* 0x000fe40000000f00 */
[----:B--2---:R2:W-:Y:S05]  /*6520*/  STL [R1+0x830], R252 ;  /* 0x000830fc01007387 */ /* 0x0045ea0000100800 */
.L_x_29898:
[----:B------:R-:W-:Y:S05]  /*6530*/  BSYNC B2 ;  /* 0x0000000000027941 */ /* 0x000fea0003800000 */
.L_x_29896:
        /* <DEDUP_REMOVED lines=11> */
.L_x_29900:
[----:B------:R-:W3:Y:S04]  /*65f0*/  LDL.LU R190, [R1+0x830] ;  /* 0x0008300001be7983 */ /* 0x000ee80000300800 */
[----:B--2---:R2:W5:Y:S01]  /*6600*/  LDL.LU R252, [R1+0x828] ;  /* 0x0008280001fc7983 */ /* 0x0045620000300800 */
[----:B------:R-:W-:-:S03]  /*6610*/  IMAD.MOV.U32 R62, RZ, RZ, R61 ;  /* 0x000000ffff3e7224 */ /* 0x000fc600078e003d */
[----:B---3--:R3:W-:Y:S02]  /*6620*/  STL [R1+0x82c], R190 ;  /* 0x00082cbe01007387 */ /* 0x0087e40000100800 */
[----:B--23--:R-:W-:-:S07]  /*6630*/  IMAD.MOV.U32 R190, RZ, RZ, R193 ;  /* 0x000000ffffbe7224 */ /* 0x00cfce00078e00c1 */
.L_x_29901:
[----:B------:R-:W-:Y:S05]  /*6640*/  BSYNC B2 ;  /* 0x0000000000027941 */ /* 0x000fea0003800000 */
.L_x_29899:
        /* <DEDUP_REMOVED lines=11> */
.L_x_29903:
[----:B------:R2:W-:Y:S04]  /*6700*/  STL [R1+0x828], R252 ;  /* 0x000828fc01007387 */ /* 0x0005e80000100800 */
[----:B--2---:R-:W2:Y:S01]  /*6710*/  LDL.LU R252, [R1+0x82c] ;  /* 0x00082c0001fc7983 */ /* 0x004ea20000300800 */
[----:B------:R-:W-:Y:S02]  /*6720*/  IMAD.MOV.U32 R61, RZ, RZ, R60 ;  /* 0x000000ffff3d7224 */ /* 0x000fe400078e003c */
[----:B------:R-:W-:Y:S01]  /*6730*/  IMAD.MOV.U32 R193, RZ, RZ, R192 ;  /* 0x000000ffffc17224 */ /* 0x000fe200078e00c0 */
[----:B--2---:R2:W-:Y:S06]  /*6740*/  STL [R1+0x830], R252 ;  /* 0x000830fc01007387 */ /* 0x0045ec0000100800 */
.L_x_29904:
[----:B------:R-:W-:Y:S05]  /*6750*/  BSYNC B2 ;  /* 0x0000000000027941 */ /* 0x000fea0003800000 */
.L_x_29902:
        /* <DEDUP_REMOVED lines=11> */
.L_x_29906:
[----:B------:R-:W3:Y:S04]  /*6810*/  LDL.LU R192, [R1+0x830] ;  /* 0x0008300001c07983 */ /* 0x000ee80000300800 */
[----:B--2---:R2:W5:Y:S01]  /*6820*/  LDL.LU R252, [R1+0x828] ;  /* 0x0008280001fc7983 */ /* 0x0045620000300800 */
[----:B------:R-:W-:-:S03]  /*6830*/  IMAD.MOV.U32 R60, RZ, RZ, R59 ;  /* 0x000000ffff3c7224 */ /* 0x000fc600078e003b */
[----:B---3--:R3:W-:Y:S02]  /*6840*/  STL [R1+0x82c], R192 ;  /* 0x00082cc001007387 */ /* 0x0087e40000100800 */
[----:B--23--:R-:W-:-:S07]  /*6850*/  IMAD.MOV.U32 R192, RZ, RZ, R195 ;  /* 0x000000ffffc07224 */ /* 0x00cfce00078e00c3 */
.L_x_29907:
[----:B------:R-:W-:Y:S05]  /*6860*/  BSYNC B2 ;  /* 0x0000000000027941 */ /* 0x000fea0003800000 */
.L_x_29905:
        /* <DEDUP_REMOVED lines=11> */
.L_x_29909:
[----:B------:R2:W-:Y:S04]  /*6920*/  STL [R1+0x828], R252 ;  /* 0x000828fc01007387 */ /* 0x0005e80000100800 */
[----:B--2---:R-:W2:Y:S01]  /*6930*/  LDL.LU R252, [R1+0x82c] ;  /* 0x00082c0001fc7983 */ /* 0x004ea20000300800 */
[----:B------:R-:W-:Y:S02]  /*6940*/  IMAD.MOV.U32 R59, RZ, RZ, R58 ;  /* 0x000000ffff3b7224 */ /* 0x000fe400078e003a */
[----:B------:R-:W-:Y:S01]  /*6950*/  IMAD.MOV.U32 R195, RZ, RZ, R194 ;  /* 0x000000ffffc37224 */ /* 0x000fe200078e00c2 */
[----:B--2---:R2:W-:Y:S06]  /*6960*/  STL [R1+0x830], R252 ;  /* 0x000830fc01007387 */ /* 0x0045ec0000100800 */
.L_x_29910:
[----:B------:R-:W-:Y:S05]  /*6970*/  BSYNC B2 ;  /* 0x0000000000027941 */ /* 0x000fea0003800000 */
.L_x_29908:
        /* <DEDUP_REMOVED lines=11> */
.L_x_29912:
[----:B------:R-:W3:Y:S04]  /*6a30*/  LDL.LU R194, [R1+0x830] ;  /* 0x0008300001c27983 */ /* 0x000ee80000300800 */
[----:B--2---:R2:W5:Y:S01]  /*6a40*/  LDL.LU R252, [R1+0x828] ;  /* 0x0008280001fc7983 */ /* 0x0045620000300800 */
[----:B------:R-:W-:-:S03]  /*6a50*/  MOV R58, R57 ;  /* 0x00000039003a7202 */ /* 0x000fc60000000f00 */
[----:B---3--:R3:W-:Y:S02]  /*6a60*/  STL [R1+0x82c], R194 ;  /* 0x00082cc201007387 */ /* 0x0087e40000100800 */
[----:B--23--:R-:W-:-:S07]  /*6a70*/  IMAD.MOV.U32 R194, RZ, RZ, R197 ;  /* 0x000000ffffc27224 */ /* 0x00cfce00078e00c5 */
.L_x_29913:
[----:B------:R-:W-:Y:S05]  /*6a80*/  BSYNC B2 ;  /* 0x0000000000027941 */ /* 0x000fea0003800000 */
.L_x_29911:
        /* <DEDUP_REMOVED lines=11> */
.L_x_29915:
[----:B------:R2:W-:Y:S04]  /*6b40*/  STL [R1+0x828], R252 ;  /* 0x000828fc01007387 */ /* 0x0005e80000100800 */
[----:B--2---:R-:W2:Y:S01]  /*6b50*/  LDL.LU R252, [R1+0x82c] ;  /* 0x00082c0001fc7983 */ /* 0x004ea20000300800 */
[----:B------:R-:W-:Y:S02]  /*6b60*/  IMAD.MOV.U32 R57, RZ, RZ, R56 ;  /* 0x000000ffff397224 */ /* 0x000fe400078e0038 */
[----:B------:R-:W-:Y:S01]  /*6b70*/  IMAD.MOV.U32 R197, RZ, RZ, R196 ;  /* 0x000000ffffc57224 */ /* 0x000fe200078e00c4 */
[----:B--2---:R2:W-:Y:S06]  /*6b80*/  STL [R1+0x830], R252 ;  /* 0x000830fc01007387 */ /* 0x0045ec0000100800 */
.L_x_29916:
[----:B------:R-:W-:Y:S05]  /*6b90*/  BSYNC B2 ;  /* 0x0000000000027941 */ /* 0x000fea0003800000 */
.L_x_29914:
        /* <DEDUP_REMOVED lines=11> */
.L_x_29918:
[----:B------:R-:W3:Y:S04]  /*6c50*/  LDL.LU R196, [R1+0x830] ;  /* 0x0008300001c47983 */ /* 0x000ee80000300800 */
[----:B--2---:R2:W5:Y:S01]  /*6c60*/  LDL.LU R252, [R1+0x828] ;  /* 0x0008280001fc7983 */ /* 0x0045620000300800 */
[----:B------:R-:W-:-:S03]  /*6c70*/  IMAD.MOV.U32 R56, RZ, RZ, R55 ;  /* 0x000000ffff387224 */ /* 0x000fc600078e0037 */
[----:B---3--:R3:W-:Y:S02]  /*6c80*/  STL [R1+0x82c], R196 ;  /* 0x00082cc401007387 */ /* 0x0087e40000100800 */
[----:B--23--:R-:W-:-:S07]  /*6c90*/  MOV R196, R199 ;  /* 0x000000c700c47202 */ /* 0x00cfce0000000f00 */
.L_x_29919:
[----:B------:R-:W-:Y:S05]  /*6ca0*/  BSYNC B2 ;  /* 0x0000000000027941 */ /* 0x000fea0003800000 */
.L_x_29917:
        /* <DEDUP_REMOVED lines=11> */
.L_x_29921:
[----:B------:R2:W-:Y:S04]  /*6d60*/  STL [R1+0x828], R252 ;  /* 0x000828fc01007387 */ /* 0x0005e80000100800 */
[----:B--2---:R-:W2:Y:S01]  /*6d70*/  LDL.LU R252, [R1+0x82c] ;  /* 0x00082c0001fc7983 */ /* 0x004ea20000300800 */
[----:B------:R-:W-:Y:S02]  /*6d80*/  IMAD.MOV.U32 R55, RZ, RZ, R54 ;  /* 0x000000ffff377224 */ /* 0x000fe400078e0036 */
[----:B------:R-:W-:Y:S01]  /*6d90*/  IMAD.MOV.U32 R199, RZ, RZ, R198 ;  /* 0x000000ffffc77224 */ /* 0x000fe200078e00c6 */
[----:B--2---:R2:W-:Y:S06]  /*6da0*/  STL [R1+0x830], R252 ;  /* 0x000830fc01007387 */ /* 0x0045ec0000100800 */
.L_x_29922:
[----:B------:R-:W-:Y:S05]  /*6db0*/  BSYNC B2 ;  /* 0x0000000000027941 */ /* 0x000fea0003800000 */
.L_x_29920:
        /* <DEDUP_REMOVED lines=11> */
.L_x_29924:
[----:B------:R-:W3:Y:S04]  /*6e70*/  LDL.LU R198, [R1+0x830] ;  /* 0x0008300001c67983 */ /* 0x000ee80000300800 */
[----:B--2---:R2:W5:Y:S01]  /*6e80*/  LDL.LU R252, [R1+0x828] ;  /* 0x0008280001fc7983 */ /* 0x0045620000300800 */
[----:B------:R-:W-:-:S03]  /*6e90*/  IMAD.MOV.U32 R54, RZ, RZ, R53 ;  /* 0x000000ffff367224 */ /* 0x000fc600078e0035 */
[----:B---3--:R3:W-:Y:S02]  /*6ea0*/  STL [R1+0x82c], R198 ;  /* 0x00082cc601007387 */ /* 0x0087e40000100800 */
[----:B--23--:R-:W-:-:S07]  /*6eb0*/  IMAD.MOV.U32 R198, RZ, RZ, R201 ;  /* 0x000000ffffc67224 */ /* 0x00cfce00078e00c9 */
.L_x_29925:
[----:B------:R-:W-:Y:S05]  /*6ec0*/  BSYNC B2 ;  /* 0x0000000000027941 */ /* 0x000fea0003800000 */
.L_x_29923:
        /* <DEDUP_REMOVED lines=11> */
.L_x_29927:
[----:B------:R2:W-:Y:S04]  /*6f80*/  STL [R1+0x828], R252 ;  /* 0x000828fc01007387 */ /* 0x0005e80000100800 */
[----:B--2---:R-:W2:Y:S01]  /*6f90*/  LDL.LU R252, [R1+0x82c] ;  /* 0x00082c0001fc7983 */ /* 0x004ea20000300800 */
[----:B------:R-:W-:Y:S02]  /*6fa0*/  IMAD.MOV.U32 R53, RZ, RZ, R52 ;  /* 0x000000ffff357224 */ /* 0x000fe400078e0034 */
[----:B------:R-:W-:Y:S01]  /*6fb0*/  IMAD.MOV.U32 R201, RZ, RZ, R200 ;  /* 0x000000ffffc97224 */ /* 0x000fe200078e00c8 */
[----:B--2---:R2:W-:Y:S06]  /*6fc0*/  STL [R1+0x830], R252 ;  /* 0x000830fc01007387 */ /* 0x0045ec0000100800 */
.L_x_29928:
[----:B------:R-:W-:Y:S05]  /*6fd0*/  BSYNC B2 ;  /* 0x0000000000027941 */ /* 0x000fea0003800000 */
.L_x_29926:
        /* <DEDUP_REMOVED lines=11> */
.L_x_29930:
[----:B------:R-:W3:Y:S04]  /*7090*/  LDL.LU R200, [R1+0x830] ;  /* 0x0008300001c87983 */ /* 0x000ee80000300800 */
[----:B--2---:R2:W5:Y:S01]  /*70a0*/  LDL.LU R252, [R1+0x828] ;  /* 0x0008280001fc7983 */ /* 0x0045620000300800 */
[----:B------:R-:W-:-:S03]  /*70b0*/  IMAD.MOV.U32 R52, RZ, RZ, R51 ;  /* 0x000000ffff347224 */ /* 0x000fc600078e0033 */
[----:B---3--:R3:W-:Y:S02]  /*70c0*/  STL [R1+0x82c], R200 ;  /* 0x00082cc801007387 */ /* 0x0087e40000100800 */
[----:B--23--:R-:W-:-:S07]  /*70d0*/  IMAD.MOV.U32 R200, RZ, RZ, R203 ;  /* 0x000000ffffc87224 */ /* 0x00cfce00078e00cb */
.L_x_29931:
[----:B------:R-:W-:Y:S05]  /*70e0*/  BSYNC B2 ;  /* 0x0000000000027941 */ /* 0x000fea0003800000 */
.L_x_29929:
        /* <DEDUP_REMOVED lines=11> */
.L_x_29933:
[----:B------:R2:W-:Y:S04]  /*71a0*/  STL [R1+0x828], R252 ;  /* 0x000828fc01007387 */ /* 0x0005e80000100800 */
[----:B--2---:R-:W2:Y:S01]  /*71b0*/  LDL.LU R252, [R1+0x82c] ;  /* 0x00082c0001fc7983 */ /* 0x004ea20000300800 */
[----:B------:R-:W-:Y:S01]  /*71c0*/  MOV R51, R50 ;  /* 0x0000003200337202 */ /* 0x000fe20000000f00 */
[----:B------:R-:W-:Y:S02]  /*71d0*/  IMAD.MOV.U32 R203, RZ, RZ, R202 ;  /* 0x000000ffffcb7224 */ /* 0x000fe400078e00ca */
[----:B--2---:R2:W-:Y:S05]  /*71e0*/  STL [R1+0x830], R252 ;  /* 0x000830fc01007387 */ /* 0x0045ea0000100800 */
.L_x_29934:
[----:B------:R-:W-:Y:S05]  /*71f0*/  BSYNC B2 ;  /* 0x0000000000027941 */ /* 0x000fea0003800000 */
.L_x_29932:
        /* <DEDUP_REMOVED lines=11> */
.L_x_29936:
[----:B------:R-:W3:Y:S04]  /*72b0*/  LDL.LU R202, [R1+0x830] ;  /* 0x0008300001ca7983 */ /* 0x000ee80000300800 */
[----:B--2---:R2:W5:Y:S01]  /*72c0*/  LDL.LU R252, [R1+0x828] ;  /* 0x0008280001fc7983 */ /* 0x0045620000300800 */
[----:B------:R-:W-:-:S03]  /*72d0*/  IMAD.MOV.U32 R50, RZ, RZ, R49 ;  /* 0x000000ffff327224 */ /* 0x000fc600078e0031 */
[----:B---3--:R3:W-:Y:S02]  /*72e0*/  STL [R1+0x82c], R202 ;  /* 0x00082cca01007387 */ /* 0x0087e40000100800 */
[----:B--23--:R-:W-:-:S07]  /*72f0*/  IMAD.MOV.U32 R202, RZ, RZ, R205 ;  /* 0x000000ffffca7224 */ /* 0x00cfce00078e00cd */
.L_x_29937:
[----:B------:R-:W-:Y:S05]  /*7300*/  BSYNC B2 ;  /* 0x0000000000027941 */ /* 0x000fea0003800000 */
.L_x_29935:
        /* <DEDUP_REMOVED lines=11> */
.L_x_29939:
[----:B------:R2:W-:Y:S04]  /*73c0*/  STL [R1+0x828], R252 ;  /* 0x000828fc01007387 */ /* 0x0005e80000100800 */
[----:B--2---:R-:W2:Y:S01]  /*73d0*/  LDL.LU R252, [R1+0x82c] ;  /* 0x00082c0001fc7983 */ /* 0x004ea20000300800 */
[----:B------:R-:W-:Y:S01]  /*73e0*/  IMAD.MOV.U32 R49, RZ, RZ, R48 ;  /* 0x000000ffff317224 */ /* 0x000fe200078e0030 */
[----:B------:R-:W-:Y:S02]  /*73f0*/  MOV R205, R204 ;  /* 0x000000cc00cd7202 */ /* 0x000fe40000000f00 */
[----:B--2---:R2:W-:Y:S05]  /*7400*/  STL [R1+0x830], R252 ;  /* 0x000830fc01007387 */ /* 0x0045ea0000100800 */
.L_x_29940:
[----:B------:R-:W-:Y:S05]  /*7410*/  BSYNC B2 ;  /* 0x0000000000027941 */ /* 0x000fea0003800000 */
.L_x_29938:
        /* <DEDUP_REMOVED lines=11> */
.L_x_29942:
[----:B------:R-:W3:Y:S04]  /*74d0*/  LDL.LU R204, [R1+0x830] ;  /* 0x0008300001cc7983 */ /* 0x000ee80000300800 */
[----:B--2---:R2:W5:Y:S01]  /*74e0*/  LDL.LU R252, [R1+0x828] ;  /* 0x0008280001fc7983 */ /* 0x0045620000300800 */
[----:B------:R-:W-:-:S03]  /*74f0*/  IMAD.MOV.U32 R48, RZ, RZ, R47 ;  /* 0x000000ffff307224 */ /* 0x000fc600078e002f */
[----:B---3--:R3:W-:Y:S02]  /*7500*/  STL [R1+0x82c], R204 ;  /* 0x00082ccc01007387 */ /* 0x0087e40000100800 */
[----:B--23--:R-:W-:-:S07]  /*7510*/  IMAD.MOV.U32 R204, RZ, RZ, R207 ;  /* 0x000000ffffcc7224 */ /* 0x00cfce00078e00cf */
.L_x_29943:
[----:B------:R-:W-:Y:S05]  /*7520*/  BSYNC B2 ;  /* 0x0000000000027941 */ /* 0x000fea0003800000 */
.L_x_29941:
        /* <DEDUP_REMOVED lines=11> */
.L_x_29945:
[----:B------:R2:W-:Y:S04]  /*75e0*/  STL [R1+0x828], R252 ;  /* 0x000828fc01007387 */ /* 0x0005e80000100800 */
[----:B--2---:R-:W2:Y:S01]  /*75f0*/  LDL.LU R252, [R1+0x82c] ;  /* 0x00082c0001fc7983 */ /* 0x004ea20000300800 */
[----:B------:R-:W-:Y:S02]  /*7600*/  IMAD.MOV.U32 R47, RZ, RZ, R46 ;  /* 0x000000ffff2f7224 */ /* 0x000fe400078e002e */
[----:B------:R-:W-:Y:S01]  /*7610*/  IMAD.MOV.U32 R207, RZ, RZ, R206 ;  /* 0x000000ffffcf7224 */ /* 0x000fe200078e00ce */
[----:B--2---:R2:W-:Y:S06]  /*7620*/  STL [R1+0x830], R252 ;  /* 0x000830fc01007387 */ /* 0x0045ec0000100800 */
.L_x_29946:
[----:B------:R-:W-:Y:S05]  /*7630*/  BSYNC B2 ;  /* 0x0000000000027941 */ /* 0x000fea0003800000 */
.L_x_29944:
        /* <DEDUP_REMOVED lines=11> */
.L_x_29948:
[----:B------:R-:W3:Y:S04]  /*76f0*/  LDL.LU R206, [R1+0x830] ;  /* 0x0008300001ce7983 */ /* 0x000ee80000300800 */
[----:B--2---:R2:W5:Y:S01]  /*7700*/  LDL.LU R252, [R1+0x828] ;  /* 0x0008280001fc7983 */ /* 0x0045620000300800 */
[----:B------:R-:W-:-:S03]  /*7710*/  IMAD.MOV.U32 R46, RZ, RZ, R45 ;  /* 0x000000ffff2e7224 */ /* 0x000fc600078e002d */
[----:B---3--:R3:W-:Y:S02]  /*7720*/  STL [R1+0x82c], R206 ;  /* 0x00082cce01007387 */ /* 0x0087e40000100800 */
[----:B--23--:R-:W-:-:S07]  /*7730*/  IMAD.MOV.U32 R206, RZ, RZ, R209 ;  /* 0x000000ffffce7224 */ /* 0x00cfce00078e00d1 */
.L_x_29949:
[----:B------:R-:W-:Y:S05]  /*7740*/  BSYNC B2 ;  /* 0x0000000000027941 */ /* 0x000fea0003800000 */
.L_x_29947:
        /* <DEDUP_REMOVED lines=11> */
.L_x_29951:
[----:B------:R2:W-:Y:S04]  /*7800*/  STL [R1+0x828], R252 ;  /* 0x000828fc01007387 */ /* 0x0005e80000100800 */
[----:B--2---:R-:W2:Y:S01]  /*7810*/  LDL.LU R252, [R1+0x82c] ;  /* 0x00082c0001fc7983 */ /* 0x004ea20000300800 */
[----:B------:R-:W-:Y:S02]  /*7820*/  IMAD.MOV.U32 R45, RZ, RZ, R44 ;  /* 0x000000ffff2d7224 */ /* 0x000fe400078e002c */
[----:B------:R-:W-:Y:S01]  /*7830*/  IMAD.MOV.U32 R209, RZ, RZ, R208 ;  /* 0x000000ffffd17224 */ /* 0x000fe200078e00d0 */
[----:B--2---:R2:W-:Y:S06]  /*7840*/  STL [R1+0x830], R252 ;  /* 0x000830fc01007387 */ /* 0x0045ec0000100800 */
.L_x_29952:
[----:B------:R-:W-:Y:S05]  /*7850*/  BSYNC B2 ;  /* 0x0000000000027941 */ /* 0x000fea0003800000 */
.L_x_29950:
        /* <DEDUP_REMOVED lines=11> */
.L_x_29954:
[----:B------:R-:W3:Y:S04]  /*7910*/  LDL.LU R208, [R1+0x830] ;  /* 0x0008300001d07983 */ /* 0x000ee80000300800 */
[----:B--2---:R2:W5:Y:S01]  /*7920*/  LDL.LU R252, [R1+0x828] ;  /* 0x0008280001fc7983 */ /* 0x0045620000300800 */
[----:B------:R-:W-:-:S03]  /*7930*/  MOV R44, R43 ;  /* 0x0000002b002c7202 */ /* 0x000fc60000000f00 */
[----:B---3--:R3:W-:Y:S02]  /*7940*/  STL [R1+0x82c], R208 ;  /* 0x00082cd001007387 */ /* 0x0087e40000100800 */
[----:B--23--:R-:W-:-:S07]  /*7950*/  IMAD.MOV.U32 R208, RZ, RZ, R211 ;  /* 0x000000ffffd07224 */ /* 0x00cfce00078e00d3 */
.L_x_29955:
[----:B------:R-:W-:Y:S05]  /*7960*/  BSYNC B2 ;  /* 0x0000000000027941 */ /* 0x000fea0003800000 */
.L_x_29953:
        /* <DEDUP_REMOVED lines=11> */
.L_x_29957:
[----:B------:R2:W-:Y:S04]  /*7a20*/  STL [R1+0x828], R252 ;  /* 0x000828fc01007387 */ /* 0x0005e80000100800 */
[----:B--2---:R-:W2:Y:S01]  /*7a30*/  LDL.LU R252, [R1+0x82c] ;  /* 0x00082c0001fc7983 */ /* 0x004ea20000300800 */
[----:B------:R-:W-:Y:S02]  /*7a40*/  IMAD.MOV.U32 R43, RZ, RZ, R42 ;  /* 0x000000ffff2b7224 */ /* 0x000fe400078e002a */
[----:B------:R-:W-:Y:S01]  /*7a50*/  IMAD.MOV.U32 R211, RZ, RZ, R210 ;  /* 0x000000ffffd37224 */ /* 0x000fe200078e00d2 */
[----:B--2---:R2:W-:Y:S06]  /*7a60*/  STL [R1+0x830], R252 ;  /* 0x000830fc01007387 */ /* 0x0045ec0000100800 */
.L_x_29958:
[----:B------:R-:W-:Y:S05]  /*7a70*/  BSYNC B2 ;  /* 0x0000000000027941 */ /* 0x000fea0003800000 */
.L_x_29956:
        /* <DEDUP_REMOVED lines=11> */
.L_x_29960:
[----:B------:R-:W3:Y:S04]  /*7b30*/  LDL.LU R210, [R1+0x830] ;  /* 0x0008300001d27983 */ /* 0x000ee80000300800 */
[----:B--2---:R2:W5:Y:S01]  /*7b40*/  LDL.LU R252, [R1+0x828] ;  /* 0x0008280001fc7983 */ /* 0x0045620000300800 */
[----:B------:R-:W-:-:S03]  /*7b50*/  IMAD.MOV.U32 R42, RZ, RZ, R41 ;  /* 0x000000ffff2a7224 */ /* 0x000fc600078e0029 */
[----:B---3--:R3:W-:Y:S02]  /*7b60*/  STL [R1+0x82c], R210 ;  /* 0x00082cd201007387 */ /* 0x0087e40000100800 */
[----:B--23--:R-:W-:-:S07]  /*7b70*/  MOV R210, R213 ;  /* 0x000000d500d27202 */ /* 0x00cfce0000000f00 */
.L_x_29961:
[----:B------:R-:W-:Y:S05]  /*7b80*/  BSYNC B2 ;  /* 0x0000000000027941 */ /* 0x000fea0003800000 */
.L_x_29959:
        /* <DEDUP_REMOVED lines=11> */
.L_x_29963:
[----:B------:R2:W-:Y:S04]  /*7c40*/  STL [R1+0x828], R252 ;  /* 0x000828fc01007387 */ /* 0x0005e80000100800 */
[----:B--2---:R-:W2:Y:S01]  /*7c50*/  LDL.LU R252, [R1+0x82c] ;  /* 0x00082c0001fc7983 */ /* 0x004ea20000300800 */
[----:B------:R-:W-:Y:S02]  /*7c60*/  IMAD.MOV.U32 R41, RZ, RZ, R40 ;  /* 0x000000ffff297224 */ /* 0x000fe400078e0028 */
[----:B------:R-:W-:Y:S01]  /*7c70*/  IMAD.MOV.U32 R213, RZ, RZ, R212 ;  /* 0x000000ffffd57224 */ /* 0x000fe200078e00d4 */
[----:B--2---:R2:W-:Y:S06]  /*7c80*/  STL [R1+0x830], R252 ;  /* 0x000830fc01007387 */ /* 0x0045ec0000100800 */
.L_x_29964:
[----:B------:R-:W-:Y:S05]  /*7c90*/  BSYNC B2 ;  /* 0x0000000000027941 */ /* 0x000fea0003800000 */
.L_x_29962:
        /* <DEDUP_REMOVED lines=11> */
.L_x_29966:
[----:B------:R-:W3:Y:S04]  /*7d50*/  LDL.LU R212, [R1+0x830] ;  /* 0x0008300001d47983 */ /* 0x000ee80000300800 */
[----:B--2---:R2:W5:Y:S01]  /*7d60*/  LDL.LU R252, [R1+0x828] ;  /* 0x0008280001fc7983 */ /* 0x0045620000300800 */
[----:B------:R-:W-:-:S03]  /*7d70*/  IMAD.MOV.U32 R40, RZ, RZ, R39 ;  /* 0x000000ffff287224 */ /* 0x000fc600078e0027 */
[----:B---3--:R3:W-:Y:S02]  /*7d80*/  STL [R1+0x82c], R212 ;  /* 0x00082cd401007387 */ /* 0x0087e40000100800 */
[----:B--23--:R-:W-:-:S07]  /*7d90*/  IMAD.MOV.U32 R212, RZ, RZ, R215 ;  /* 0x000000ffffd47224 */ /* 0x00cfce00078e00d7 */
.L_x_29967:
[----:B------:R-:W-:Y:S05]  /*7da0*/  BSYNC B2 ;  /* 0x0000000000027941 */ /* 0x000fea0003800000 */
.L_x_29965:
        /* <DEDUP_REMOVED lines=11> */
.L_x_29969:
[----:B------:R2:W-:Y:S04]  /*7e60*/  STL [R1+0x828], R252 ;  /* 0x000828fc01007387 */ /* 0x0005e80000100800 */
[----:B--2---:R-:W2:Y:S01]  /*7e70*/  LDL.LU R252, [R1+0x82c] ;  /* 0x00082c0001fc7983 */ /* 0x004ea20000300800 */
[----:B------:R-:W-:Y:S02]  /*7e80*/  IMAD.MOV.U32 R39, RZ, RZ, R38 ;  /* 0x000000ffff277224 */ /* 0x000fe400078e0026 */
[----:B------:R-:W-:Y:S01]  /*7e90*/  IMAD.MOV.U32 R215, RZ, RZ, R214 ;  /* 0x000000ffffd77224 */ /* 0x000fe200078e00d6 */
[----:B--2---:R2:W-:Y:S06]  /*7ea0*/  STL [R1+0x830], R252 ;  /* 0x000830fc01007387 */ /* 0x0045ec0000100800 */
.L_x_29970:
[----:B------:R-:W-:Y:S05]  /*7eb0*/  BSYNC B2 ;  /* 0x0000000000027941 */ /* 0x000fea0003800000 */
.L_x_29968:
        /* <DEDUP_REMOVED lines=11> */
.L_x_29972:
[----:B------:R-:W3:Y:S04]  /*7f70*/  LDL.LU R214, [R1+0x830] ;  /* 0x0008300001d67983 */ /* 0x000ee80000300800 */
[----:B--2---:R2:W5:Y:S01]  /*7f80*/  LDL.LU R252, [R1+0x828] ;  /* 0x0008280001fc7983 */ /* 0x0045620000300800 */
[----:B------:R-:W-:-:S03]  /*7f90*/  IMAD.MOV.U32 R38, RZ, RZ, R37 ;  /* 0x000000ffff267224 */ /* 0x000fc600078e0025 */
[----:B---3--:R3:W-:Y:S02]  /*7fa0*/  STL [R1+0x82c], R214 ;  /* 0x00082cd601007387 */ /* 0x0087e40000100800 */
[----:B--23--:R-:W-:-:S07]  /*7fb0*/  IMAD.MOV.U32 R214, RZ, RZ, R217 ;  /* 0x000000ffffd67224 */ /* 0x00cfce00078e00d9 */
.L_x_29973:
[----:B------:R-:W-:Y:S05]  /*7fc0*/  BSYNC B2 ;  /* 0x0000000000027941 */ /* 0x000fea0003800000 */
.L_x_29971:
        /* <DEDUP_REMOVED lines=11> */
.L_x_29975:
[----:B------:R2:W-:Y:S04]  /*8080*/  STL [R1+0x828], R252 ;  /* 0x000828fc01007387 */ /* 0x0005e80000100800 */
[----:B--2---:R-:W2:Y:S01]  /*8090*/  LDL.LU R252, [R1+0x82c] ;  /* 0x00082c0001fc7983 */ /* 0x004ea20000300800 */
[----:B------:R-:W-:Y:S01]  /*80a0*/  MOV R37, R36 ;  /* 0x0000002400257202 */ /* 0x000fe20000000f00 */
[----:B------:R-:W-:Y:S02]  /*80b0*/  IMAD.MOV.U32 R217, RZ, RZ, R216 ;  /* 0x000000ffffd97224 */ /* 0x000fe400078e00d8 */
[----:B--2---:R2:W-:Y:S05]  /*80c0*/  STL [R1+0x830], R252 ;  /* 0x000830fc01007387 */ /* 0x0045ea0000100800 */
.L_x_29976:
[----:B------:R-:W-:Y:S05]  /*80d0*/  BSYNC B2 ;  /* 0x0000000000027941 */ /* 0x000fea0003800000 */
.L_x_29974:
        /* <DEDUP_REMOVED lines=11> */
.L_x_29978:
[----:B------:R-:W3:Y:S04]  /*8190*/  LDL.LU R216, [R1+0x830] ;  /* 0x0008300001d87983 */ /* 0x000ee80000300800 */
[----:B--2---:R2:W5:Y:S01]  /*81a0*/  LDL.LU R252, [R1+0x828] ;  /* 0x0008280001fc7983 */ /* 0x0045620000300800 */
[----:B------:R-:W-:-:S03]  /*81b0*/  IMAD.MOV.U32 R36, RZ, RZ, R35 ;  /* 0x000000ffff247224 */ /* 0x000fc600078e0023 */
[----:B---3--:R3:W-:Y:S02]  /*81c0*/  STL [R1+0x82c], R216 ;  /* 0x00082cd801007387 */ /* 0x0087e40000100800 */
[----:B--23--:R-:W-:-:S07]  /*81d0*/  IMAD.MOV.U32 R216, RZ, RZ, R219 ;  /* 0x000000ffffd87224 */ /* 0x00cfce00078e00db */
.L_x_29979:
[----:B------:R-:W-:Y:S05]  /*81e0*/  BSYNC B2 ;  /* 0x0000000000027941 */ /* 0x000fea0003800000 */
.L_x_29977:
        /* <DEDUP_REMOVED lines=11> */
.L_x_29981:
[----:B------:R2:W-:Y:S04]  /*82a0*/  STL [R1+0x828], R252 ;  /* 0x000828fc01007387 */ /* 0x0005e80000100800 */
[----:B--2---:R-:W2:Y:S01]  /*82b0*/  LDL.LU R252, [R1+0x82c] ;  /* 0x00082c0001fc7983 */ /* 0x004ea20000300800 */
[----:B------:R-:W-:Y:S01]  /*82c0*/  IMAD.MOV.U32 R35, RZ, RZ, R34 ;  /* 0x000000ffff237224 */ /* 0x000fe200078e0022 */
[----:B------:R-:W-:Y:S02]  /*82d0*/  MOV R219, R218 ;  /* 0x000000da00db7202 */ /* 0x000fe40000000f00 */
[----:B--2---:R2:W-:Y:S05]  /*82e0*/  STL [R1+0x830], R252 ;  /* 0x000830fc01007387 */ /* 0x0045ea0000100800 */
.L_x_29982:
[----:B------:R-:W-:Y:S05]  /*82f0*/  BSYNC B2 ;  /* 0x0000000000027941 */ /* 0x000fea0003800000 */
.L_x_29980:
        /* <DEDUP_REMOVED lines=11> */
.L_x_29984:
[----:B------:R-:W3:Y:S04]  /*83b0*/  LDL.LU R218, [R1+0x830] ;  /* 0x0008300001da7983 */ /* 0x000ee80000300800 */
[----:B--2---:R2:W5:Y:S01]  /*83c0*/  LDL.LU R252, [R1+0x828] ;  /* 0x0008280001fc7983 */ /* 0x0045620000300800 */
[----:B------:R-:W-:-:S03]  /*83d0*/  IMAD.MOV.U32 R34, RZ, RZ, R33 ;  /* 0x000000ffff227224 */ /* 0x000fc600078e0021 */
[----:B---3--:R3:W-:Y:S02]  /*83e0*/  STL [R1+0x82c], R218 ;  /* 0x00082cda01007387 */ /* 0x0087e40000100800 */
[----:B--23--:R-:W-:-:S07]  /*83f0*/  IMAD.MOV.U32 R218, RZ, RZ, R221 ;  /* 0x000000ffffda7224 */ /* 0x00cfce00078e00dd */
.L_x_29985:
[----:B------:R-:W-:Y:S05]  /*8400*/  BSYNC B2 ;  /* 0x0000000000027941 */ /* 0x000fea0003800000 */
.L_x_29983:
        /* <DEDUP_REMOVED lines=11> */
.L_x_29987:
[----:B------:R2:W-:Y:S04]  /*84c0*/  STL [R1+0x828], R252 ;  /* 0x000828fc01007387 */ /* 0x0005e80000100800 */
[----:B--2---:R-:W2:Y:S01]  /*84d0*/  LDL.LU R252, [R1+0x82c] ;  /* 0x00082c0001fc7983 */ /* 0x004ea20000300800 */
[----:B------:R-:W-:Y:S02]  /*84e0*/  IMAD.MOV.U32 R33, RZ, RZ, R32 ;  /* 0x000000ffff217224 */ /* 0x000fe400078e0020 */
[----:B------:R-:W-:Y:S01]  /*84f0*/  IMAD.MOV.U32 R221, RZ, RZ, R220 ;  /* 0x000000ffffdd7224 */ /* 0x000fe200078e00dc */
[----:B--2---:R2:W-:Y:S06]  /*8500*/  STL [R1+0x830], R252 ;  /* 0x000830fc01007387 */ /* 0x0045ec0000100800 */
.L_x_29988:
[----:B------:R-:W-:Y:S05]  /*8510*/  BSYNC B2 ;  /* 0x0000000000027941 */ /* 0x000fea0003800000 */
.L_x_29986:
        /* <DEDUP_REMOVED lines=11> */
.L_x_29990:
[----:B------:R-:W3:Y:S04]  /*85d0*/  LDL.LU R220, [R1+0x830] ;  /* 0x0008300001dc7983 */ /* 0x000ee80000300800 */
[----:B--2---:R2:W5:Y:S01]  /*85e0*/  LDL.LU R252, [R1+0x828] ;  /* 0x0008280001fc7983 */ /* 0x0045620000300800 */
[----:B------:R-:W-:-:S03]  /*85f0*/  IMAD.MOV.U32 R32, RZ, RZ, R31 ;  /* 0x000000ffff207224 */ /* 0x000fc600078e001f */
[----:B---3--:R3:W-:Y:S02]  /*8600*/  STL [R1+0x82c], R220 ;  /* 0x00082cdc01007387 */ /* 0x0087e40000100800 */
[----:B--23--:R-:W-:-:S07]  /*8610*/  IMAD.MOV.U32 R220, RZ, RZ, R223 ;  /* 0x000000ffffdc7224 */ /* 0x00cfce00078e00df */
.L_x_29991:
[----:B------:R-:W-:Y:S05]  /*8620*/  BSYNC B2 ;  /* 0x0000000000027941 */ /* 0x000fea0003800000 */
.L_x_29989:
        /* <DEDUP_REMOVED lines=11> */
.L_x_29993:
[----:B------:R2:W-:Y:S04]  /*86e0*/  STL [R1+0x828], R252 ;  /* 0x000828fc01007387 */ /* 0x0005e80000100800 */
[----:B--2---:R-:W2:Y:S01]  /*86f0*/  LDL.LU R252, [R1+0x82c] ;  /* 0x00082c0001fc7983 */ /* 0x004ea20000300800 */
[----:B------:R-:W-:Y:S02]  /*8700*/  IMAD.MOV.U32 R31, RZ, RZ, R30 ;  /* 0x000000ffff1f7224 */ /* 0x000fe400078e001e */
[----:B------:R-:W-:Y:S01]  /*8710*/  IMAD.MOV.U32 R223, RZ, RZ, R222 ;  /* 0x000000ffffdf7224 */ /* 0x000fe200078e00de */
[----:B--2---:R2:W-:Y:S06]  /*8720*/  STL [R1+0x830], R252 ;  /* 0x000830fc01007387 */ /* 0x0045ec0000100800 */
.L_x_29994:
[----:B------:R-:W-:Y:S05]  /*8730*/  BSYNC B2 ;  /* 0x0000000000027941 */ /* 0x000fea0003800000 */
.L_x_29992:
        /* <DEDUP_REMOVED lines=11> */
.L_x_29996:
[----:B------:R-:W3:Y:S04]  /*87f0*/  LDL.LU R222, [R1+0x830] ;  /* 0x0008300001de7983 */ /* 0x000ee80000300800 */
[----:B--2---:R2:W5:Y:S01]  /*8800*/  LDL.LU R252, [R1+0x828] ;  /* 0x0008280001fc7983 */ /* 0x0045620000300800 */
[----:B------:R-:W-:-:S03]  /*8810*/  MOV R30, R29 ;  /* 0x0000001d001e7202 */ /* 0x000fc60000000f00 */
[----:B---3--:R3:W-:Y:S02]  /*8820*/  STL [R1+0x82c], R222 ;  /* 0x00082cde01007387 */ /* 0x0087e40000100800 */
[----:B--23--:R-:W-:-:S07]  /*8830*/  IMAD.MOV.U32 R222, RZ, RZ, R225 ;  /* 0x000000ffffde7224 */ /* 0x00cfce00078e00e1 */
.L_x_29997:
[----:B------:R-:W-:Y:S05]  /*8840*/  BSYNC B2 ;  /* 0x0000000000027941 */ /* 0x000fea0003800000 */
.L_x_29995:
        /* <DEDUP_REMOVED lines=11> */
.L_x_29999:
[----:B------:R2:W-:Y:S04]  /*8900*/  STL [R1+0x828], R252 ;  /* 0x000828fc01007387 */ /* 0x0005e80000100800 */
[----:B--2---:R-:W2:Y:S01]  /*8910*/  LDL.LU R252, [R1+0x82c] ;  /* 0x00082c0001fc7983 */ /* 0x004ea20000300800 */
[----:B------:R-:W-:Y:S02]  /*8920*/  IMAD.MOV.U32 R29, RZ, RZ, R28 ;  /* 0x000000ffff1d7224 */ /* 0x000fe400078e001c */
[----:B------:R-:W-:Y:S01]  /*8930*/  IMAD.MOV.U32 R225, RZ, RZ, R224 ;  /* 0x000000ffffe17224 */ /* 0x000fe200078e00e0 */
[----:B--2---:R2:W-:Y:S06]  /*8940*/  STL [R1+0x830], R252 ;  /* 0x000830fc01007387 */ /* 0x0045ec0000100800 */
.L_x_30000:
[----:B------:R-:W-:Y:S05]  /*8950*/  BSYNC B2 ;  /* 0x0000000000027941 */ /* 0x000fea0003800000 */
.L_x_29998:
        /* <DEDUP_REMOVED lines=11> */
.L_x_30002:
[----:B------:R-:W3:Y:S04]  /*8a10*/  LDL.LU R224, [R1+0x830] ;  /* 0x0008300001e07983 */ /* 0x000ee80000300800 */
[----:B--2---:R2:W5:Y:S01]  /*8a20*/  LDL.LU R252, [R1+0x828] ;  /* 0x0008280001fc7983 */ /* 0x0045620000300800 */
[----:B------:R-:W-:-:S03]  /*8a30*/  IMAD.MOV.U32 R28, RZ, RZ, R27 ;  /* 0x000000ffff1c7224 */ /* 0x000fc600078e001b */
[----:B---3--:R3:W-:Y:S02]  /*8a40*/  STL [R1+0x82c], R224 ;  /* 0x00082ce001007387 */ /* 0x0087e40000100800 */
[----:B--23--:R-:W-:-:S07]  /*8a50*/  MOV R224, R227 ;  /* 0x000000e300e07202 */ /* 0x00cfce0000000f00 */
.L_x_30003:
[----:B------:R-:W-:Y:S05]  /*8a60*/  BSYNC B2 ;  /* 0x0000000000027941 */ /* 0x000fea0003800000 */
.L_x_30001:
        /* <DEDUP_REMOVED lines=11> */
.L_x_30005:
[----:B------:R2:W-:Y:S04]  /*8b20*/  STL [R1+0x828], R252 ;  /* 0x000828fc01007387 */ /* 0x0005e80000100800 */
[----:B--2---:R-:W2:Y:S01]  /*8b30*/  LDL.LU R252, [R1+0x82c] ;  /* 0x00082c0001fc7983 */ /* 0x004ea20000300800 */
[----:B------:R-:W-:Y:S02]  /*8b40*/  IMAD.MOV.U32 R27, RZ, RZ, R26 ;  /* 0x000000ffff1b7224 */ /* 0x000fe400078e001a */
[----:B------:R-:W-:Y:S01]  /*8b50*/  IMAD.MOV.U32 R227, RZ, RZ, R226 ;  /* 0x000000ffffe37224 */ /* 0x000fe200078e00e2 */
[----:B--2---:R2:W-:Y:S06]  /*8b60*/  STL [R1+0x830], R252 ;  /* 0x000830fc01007387 */ /* 0x0045ec0000100800 */
.L_x_30006:
[----:B------:R-:W-:Y:S05]  /*8b70*/  BSYNC B2 ;  /* 0x0000000000027941 */ /* 0x000fea0003800000 */
.L_x_30004:
        /* <DEDUP_REMOVED lines=11> */
.L_x_30008:
[----:B------:R-:W3:Y:S04]  /*8c30*/  LDL.LU R226, [R1+0x830] ;  /* 0x0008300001e27983 */ /* 0x000ee80000300800 */
[----:B--2---:R2:W5:Y:S01]  /*8c40*/  LDL.LU R252, [R1+0x828] ;  /* 0x0008280001fc7983 */ /* 0x0045620000300800 */
[----:B------:R-:W-:-:S03]  /*8c50*/  IMAD.MOV.U32 R26, RZ, RZ, R25 ;  /* 0x000000ffff1a7224 */ /* 0x000fc600078e0019 */
[----:B---3--:R3:W-:Y:S02]  /*8c60*/  STL [R1+0x82c], R226 ;  /* 0x00082ce201007387 */ /* 0x0087e40000100800 */
[----:B--23--:R-:W-:-:S07]  /*8c70*/  IMAD.MOV.U32 R226, RZ, RZ, R229 ;  /* 0x000000ffffe27224 */ /* 0x00cfce00078e00e5 */
.L_x_30009:
[----:B------:R-:W-:Y:S05]  /*8c80*/  BSYNC B2 ;  /* 0x0000000000027941 */ /* 0x000fea0003800000 */
.L_x_30007:
        /* <DEDUP_REMOVED lines=11> */
.L_x_30011:
[----:B------:R2:W-:Y:S04]  /*8d40*/  STL [R1+0x828], R252 ;  /* 0x000828fc01007387 */ /* 0x0005e80000100800 */
[----:B--2---:R-:W2:Y:S01]  /*8d50*/  LDL.LU R252, [R1+0x82c] ;  /* 0x00082c0001fc7983 */ /* 0x004ea20000300800 */
[----:B------:R-:W-:Y:S02]  /*8d60*/  IMAD.MOV.U32 R25, RZ, RZ, R24 ;  /* 0x000000ffff197224 */ /* 0x000fe400078e0018 */
[----:B------:R-:W-:Y:S01]  /*8d70*/  IMAD.MOV.U32 R229, RZ, RZ, R228 ;  /* 0x000000ffffe57224 */ /* 0x000fe200078e00e4 */
[----:B--2---:R2:W-:Y:S06]  /*8d80*/  STL [R1+0x830], R252 ;  /* 0x000830fc01007387 */ /* 0x0045ec0000100800 */
.L_x_30012:
[----:B------:R-:W-:Y:S05]  /*8d90*/  BSYNC B2 ;  /* 0x0000000000027941 */ /* 0x000fea0003800000 */
.L_x_30010:
        /* <DEDUP_REMOVED lines=11> */
.L_x_30014:
[----:B------:R-:W3:Y:S04]  /*8e50*/  LDL.LU R228, [R1+0x830] ;  /* 0x0008300001e47983 */ /* 0x000ee80000300800 */
[----:B--2---:R2:W5:Y:S01]  /*8e60*/  LDL.LU R252, [R1+0x828] ;  /* 0x0008280001fc7983 */ /* 0x0045620000300800 */
[----:B------:R-:W-:-:S03]  /*8e70*/  IMAD.MOV.U32 R24, RZ, RZ, R23 ;  /* 0x000000ffff187224 */ /* 0x000fc600078e0017 */
[----:B---3--:R3:W-:Y:S02]  /*8e80*/  STL [R1+0x82c], R228 ;  /* 0x00082ce401007387 */ /* 0x0087e40000100800 */
[----:B--23--:R-:W-:-:S07]  /*8e90*/  IMAD.MOV.U32 R228, RZ, RZ, R231 ;  /* 0x000000ffffe47224 */ /* 0x00cfce00078e00e7 */
.L_x_30015:
[----:B------:R-:W-:Y:S05]  /*8ea0*/  BSYNC B2 ;  /* 0x0000000000027941 */ /* 0x000fea0003800000 */
.L_x_30013:
        /* <DEDUP_REMOVED lines=11> */
.L_x_30017:
[----:B------:R2:W-:Y:S04]  /*8f60*/  STL [R1+0x828], R252 ;  /* 0x000828fc01007387 */ /* 0x0005e80000100800 */
[----:B--2---:R-:W2:Y:S01]  /*8f70*/  LDL.LU R252, [R1+0x82c] ;  /* 0x00082c0001fc7983 */ /* 0x004ea20000300800 */
[----:B------:R-:W-:Y:S01]  /*8f80*/  MOV R23, R22 ;  /* 0x0000001600177202 */ /* 0x000fe20000000f00 */
[----:B------:R-:W-:Y:S02]  /*8f90*/  IMAD.MOV.U32 R231, RZ, RZ, R230 ;  /* 0x000000ffffe77224 */ /* 0x000fe400078e00e6 */
[----:B--2---:R2:W-:Y:S05]  /*8fa0*/  STL [R1+0x830], R252 ;  /* 0x000830fc01007387 */ /* 0x0045ea0000100800 */
.L_x_30018:
[----:B------:R-:W-:Y:S05]  /*8fb0*/  BSYNC B2 ;  /* 0x0000000000027941 */ /* 0x000fea0003800000 */
.L_x_30016:
        /* <DEDUP_REMOVED lines=11> */
.L_x_30020:
[----:B------:R-:W3:Y:S04]  /*9070*/  LDL.LU R230, [R1+0x830] ;  /* 0x0008300001e67983 */ /* 0x000ee80000300800 */
[----:B--2---:R2:W5:Y:S01]  /*9080*/  LDL.LU R252, [R1+0x828] ;  /* 0x0008280001fc7983 */ /* 0x0045620000300800 */
[----:B------:R-:W-:-:S03]  /*9090*/  IMAD.MOV.U32 R22, RZ, RZ, R21 ;  /* 0x000000ffff167224 */ /* 0x000fc600078e0015 */
[----:B---3--:R3:W-:Y:S02]  /*90a0*/  STL [R1+0x82c], R230 ;  /* 0x00082ce601007387 */ /* 0x0087e40000100800 */
[----:B--23--:R-:W-:-:S07]  /*90b0*/  IMAD.MOV.U32 R230, RZ, RZ, R233 ;  /* 0x000000ffffe67224 */ /* 0x00cfce00078e00e9 */
.L_x_30021:
[----:B------:R-:W-:Y:S05]  /*90c0*/  BSYNC B2 ;  /* 0x0000000000027941 */ /* 0x000fea0003800000 */
.L_x_30019:
        /* <DEDUP_REMOVED lines=11> */
.L_x_30023:
[----:B------:R2:W-:Y:S04]  /*9180*/  STL [R1+0x828], R252 ;  /* 0x000828fc01007387 */ /* 0x0005e80000100800 */
[----:B--2---:R-:W2:Y:S01]  /*9190*/  LDL.LU R252, [R1+0x82c] ;  /* 0x00082c0001fc7983 */ /* 0x004ea20000300800 */
[----:B------:R-:W-:Y:S01]  /*91a0*/  IMAD.MOV.U32 R21, RZ, RZ, R20 ;  /* 0x000000ffff157224 */ /* 0x000fe200078e0014 */
[----:B------:R-:W-:Y:S02]  /*91b0*/  MOV R233, R232 ;  /* 0x000000e800e97202 */ /* 0x000fe40000000f00 */
[----:B--2---:R2:W-:Y:S05]  /*91c0*/  STL [R1+0x830], R252 ;  /* 0x000830fc01007387 */ /* 0x0045ea0000100800 */
.L_x_30024:
[----:B------:R-:W-:Y:S05]  /*91d0*/  BSYNC B2 ;  /* 0x0000000000027941 */ /* 0x000fea0003800000 */
.L_x_30022:
        /* <DEDUP_REMOVED lines=11> */
.L_x_30026:
[----:B------:R-:W3:Y:S04]  /*9290*/  LDL.LU R232, [R1+0x830] ;  /* 0x0008300001e87983 */ /* 0x000ee80000300800 */
[----:B--2---:R2:W5:Y:S01]  /*92a0*/  LDL.LU R252, [R1+0x828] ;  /* 0x0008280001fc7983 */ /* 0x0045620000300800 */
[----:B------:R-:W-:-:S03]  /*92b0*/  IMAD.MOV.U32 R20, RZ, RZ, R19 ;  /* 0x000000ffff147224 */ /* 0x000fc600078e0013 */
[----:B---3--:R3:W-:Y:S02]  /*92c0*/  STL [R1+0x82c], R232 ;  /* 0x00082ce801007387 */ /* 0x0087e40000100800 */
[----:B--23--:R-:W-:-:S07]  /*92d0*/  IMAD.MOV.U32 R232, RZ, RZ, R235 ;  /* 0x000000ffffe87224 */ /* 0x00cfce00078e00eb */
.L_x_30027:
[----:B------:R-:W-:Y:S05]  /*92e0*/  BSYNC B2 ;  /* 0x0000000000027941 */ /* 0x000fea0003800000 */
.L_x_30025:
        /* <DEDUP_REMOVED lines=11> */
.L_x_30029:
[----:B------:R2:W-:Y:S04]  /*93a0*/  STL [R1+0x828], R252 ;  /* 0x000828fc01007387 */ /* 0x0005e80000100800 */
[----:B--2---:R-:W2:Y:S01]  /*93b0*/  LDL.LU R252, [R1+0x82c] ;  /* 0x00082c0001fc7983 */ /* 0x004ea20000300800 */
[----:B------:R-:W-:Y:S02]  /*93c0*/  IMAD.MOV.U32 R19, RZ, RZ, R18 ;  /* 0x000000ffff137224 */ /* 0x000fe400078e0012 */
[----:B------:R-:W-:Y:S01]  /*93d0*/  IMAD.MOV.U32 R235, RZ, RZ, R234 ;  /* 0x000000ffffeb7224 */ /* 0x000fe200078e00ea */
[----:B--2---:R2:W-:Y:S06]  /*93e0*/  STL [R1+0x830], R252 ;  /* 0x000830fc01007387 */ /* 0x0045ec0000100800 */
.L_x_30030:
[----:B------:R-:W-:Y:S05]  /*93f0*/  BSYNC B2 ;  /* 0x0000000000027941 */ /* 0x000fea0003800000 */
.L_x_30028:
        /* <DEDUP_REMOVED lines=11> */
.L_x_30032:
[----:B------:R-:W3:Y:S04]  /*94b0*/  LDL.LU R234, [R1+0x830] ;  /* 0x0008300001ea7983 */ /* 0x000ee80000300800 */
[----:B--2---:R2:W5:Y:S01]  /*94c0*/  LDL.LU R252, [R1+0x828] ;  /* 0x0008280001fc7983 */ /* 0x0045620000300800 */
[----:B------:R-:W-:-:S03]  /*94d0*/  IMAD.MOV.U32 R18, RZ, RZ, R17 ;  /* 0x000000ffff127224 */ /* 0x000fc600078e0011 */
[----:B---3--:R3:W-:Y:S02]  /*94e0*/  STL [R1+0x82c], R234 ;  /* 0x00082cea01007387 */ /* 0x0087e40000100800 */
[----:B--23--:R-:W-:-:S07]  /*94f0*/  IMAD.MOV.U32 R234, RZ, RZ, R237 ;  /* 0x000000ffffea7224 */ /* 0x00cfce00078e00ed */
.L_x_30033:
[----:B------:R-:W-:Y:S05]  /*9500*/  BSYNC B2 ;  /* 0x0000000000027941 */ /* 0x000fea0003800000 */
.L_x_30031:
        /* <DEDUP_REMOVED lines=11> */
.L_x_30035:
[----:B------:R2:W-:Y:S04]  /*95c0*/  STL [R1+0x828], R252 ;  /* 0x000828fc01007387 */ /* 0x0005e80000100800 */
[----:B--2---:R-:W2:Y:S01]  /*95d0*/  LDL.LU R252, [R1+0x82c] ;  /* 0x00082c0001fc7983 */ /* 0x004ea20000300800 */
[----:B------:R-:W-:Y:S02]  /*95e0*/  IMAD.MOV.U32 R17, RZ, RZ, R16 ;  /* 0x000000ffff117224 */ /* 0x000fe400078e0010 */
[----:B------:R-:W-:Y:S01]  /*95f0*/  IMAD.MOV.U32 R237, RZ, RZ, R236 ;  /* 0x000000ffffed7224 */ /* 0x000fe200078e00ec */
[----:B--2---:R2:W-:Y:S06]  /*9600*/  STL [R1+0x830], R252 ;  /* 0x000830fc01007387 */ /* 0x0045ec0000100800 */
.L_x_30036:
[----:B------:R-:W-:Y:S05]  /*9610*/  BSYNC B2 ;  /* 0x0000000000027941 */ /* 0x000fea0003800000 */
.L_x_30034:
        /* <DEDUP_REMOVED lines=11> */
.L_x_30038:
[----:B------:R-:W3:Y:S04]  /*96d0*/  LDL.LU R236, [R1+0x830] ;  /* 0x0008300001ec7983 */ /* 0x000ee80000300800 */
[----:B--2---:R2:W5:Y:S01]  /*96e0*/  LDL.LU R252, [R1+0x828] ;  /* 0x0008280001fc7983 */ /* 0x0045620000300800 */
[----:B------:R-:W-:-:S03]  /*96f0*/  MOV R16, R15 ;  /* 0x0000000f00107202 */ /* 0x000fc60000000f00 */
[----:B---3--:R3:W-:Y:S02]  /*9700*/  STL [R1+0x82c], R236 ;  /* 0x00082cec01007387 */ /* 0x0087e40000100800 */
[----:B--23--:R-:W-:-:S07]  /*9710*/  IMAD.MOV.U32 R236, RZ, RZ, R239 ;  /* 0x000000ffffec7224 */ /* 0x00cfce00078e00ef */
.L_x_30039:
[----:B------:R-:W-:Y:S05]  /*9720*/  BSYNC B2 ;  /* 0x0000000000027941 */ /* 0x000fea0003800000 */
.L_x_30037:
        /* <DEDUP_REMOVED lines=11> */
.L_x_30041:
[----:B------:R2:W-:Y:S04]  /*97e0*/  STL [R1+0x828], R252 ;  /* 0x000828fc01007387 */ /* 0x0005e80000100800 */
[----:B--2---:R-:W2:Y:S01]  /*97f0*/  LDL.LU R252, [R1+0x82c] ;  /* 0x00082c0001fc7983 */ /* 0x004ea20000300800 */
[----:B------:R-:W-:Y:S02]  /*9800*/  IMAD.MOV.U32 R15, RZ, RZ, R14 ;  /* 0x000000ffff0f7224 */ /* 0x000fe400078e000e */
[----:B------:R-:W-:Y:S01]  /*9810*/  IMAD.MOV.U32 R239, RZ, RZ, R238 ;  /* 0x000000ffffef7224 */ /* 0x000fe200078e00ee */
[----:B--2---:R2:W-:Y:S06]  /*9820*/  STL [R1+0x830], R252 ;  /* 0x000830fc01007387 */ /* 0x0045ec0000100800 */
.L_x_30042:
[----:B------:R-:W-:Y:S05]  /*9830*/  BSYNC B2 ;  /* 0x0000000000027941 */ /* 0x000fea0003800000 */
.L_x_30040:
        /* <DEDUP_REMOVED lines=11> */
.L_x_30044:
[----:B------:R-:W3:Y:S04]  /*98f0*/  LDL.LU R238, [R1+0x830] ;  /* 0x0008300001ee7983 */ /* 0x000ee80000300800 */
[----:B--2---:R2:W5:Y:S01]  /*9900*/  LDL.LU R252, [R1+0x828] ;  /* 0x0008280001fc7983 */ /* 0x0045620000300800 */
[----:B------:R-:W-:-:S03]  /*9910*/  IMAD.MOV.U32 R14, RZ, RZ, R13 ;  /* 0x000000ffff0e7224 */ /* 0x000fc600078e000d */
[----:B---3--:R3:W-:Y:S02]  /*9920*/  STL [R1+0x82c], R238 ;  /* 0x00082cee01007387 */ /* 0x0087e40000100800 */
[----:B--23--:R-:W-:-:S07]  /*9930*/  MOV R238, R241 ;  /* 0x000000f100ee7202 */ /* 0x00cfce0000000f00 */
.L_x_30045:
[----:B------:R-:W-:Y:S05]  /*9940*/  BSYNC B2 ;  /* 0x0000000000027941 */ /* 0x000fea0003800000 */
.L_x_30043:
        /* <DEDUP_REMOVED lines=11> */
.L_x_30047:
[----:B------:R2:W-:Y:S04]  /*9a00*/  STL [R1+0x828], R252 ;  /* 0x000828fc01007387 */ /* 0x0005e80000100800 */
[----:B--2---:R-:W2:Y:S01]  /*9a10*/  LDL.LU R252, [R1+0x82c] ;  /* 0x00082c0001fc7983 */ /* 0x004ea20000300800 */
[----:B------:R-:W-:Y:S02]  /*9a20*/  IMAD.MOV.U32 R13, RZ, RZ, R12 ;  /* 0x000000ffff0d7224 */ /* 0x000fe400078e000c */
[----:B------:R-:W-:Y:S01]  /*9a30*/  IMAD.MOV.U32 R241, RZ, RZ, R240 ;  /* 0x000000fffff17224 */ /* 0x000fe200078e00f0 */
[----:B--2---:R2:W-:Y:S06]  /*9a40*/  STL [R1+0x830], R252 ;  /* 0x000830fc01007387 */ /* 0x0045ec0000100800 */
.L_x_30048:
[----:B------:R-:W-:Y:S05]  /*9a50*/  BSYNC B2 ;  /* 0x0000000000027941 */ /* 0x000fea0003800000 */
.L_x_30046:
        /* <DEDUP_REMOVED lines=11> */
.L_x_30050:
[----:B------:R-:W3:Y:S04]  /*9b10*/  LDL.LU R240, [R1+0x830] ;  /* 0x0008300001f07983 */ /* 0x000ee80000300800 */
[----:B--2---:R2:W5:Y:S01]  /*9b20*/  LDL.LU R252, [R1+0x828] ;  /* 0x0008280001fc7983 */ /* 0x0045620000300800 */
[----:B------:R-:W-:-:S03]  /*9b30*/  IMAD.MOV.U32 R12, RZ, RZ, R11 ;  /* 0x000000ffff0c7224 */ /* 0x000fc600078e000b */
[----:B---3--:R3:W-:Y:S02]  /*9b40*/  STL [R1+0x82c], R240 ;  /* 0x00082cf001007387 */ /* 0x0087e40000100800 */
[----:B--23--:R-:W-:-:S07]  /*9b50*/  IMAD.MOV.U32 R240, RZ, RZ, R243 ;  /* 0x000000fffff07224 */ /* 0x00cfce00078e00f3 */
.L_x_30051:
[----:B------:R-:W-:Y:S05]  /*9b60*/  BSYNC B2 ;  /* 0x0000000000027941 */ /* 0x000fea0003800000 */
.L_x_30049:
        /* <DEDUP_REMOVED lines=11> */
.L_x_30053:
[----:B------:R2:W-:Y:S04]  /*9c20*/  STL [R1+0x828], R252 ;  /* 0x000828fc01007387 */ /* 0x0005e80000100800 */
[----:B--2---:R-:W2:Y:S01]  /*9c30*/  LDL.LU R252, [R1+0x82c] ;  /* 0x00082c0001fc7983 */ /* 0x004ea20000300800 */
[----:B------:R-:W-:Y:S02]  /*9c40*/  IMAD.MOV.U32 R11, RZ, RZ, R10 ;  /* 0x000000ffff0b7224 */ /* 0x000fe400078e000a */
[----:B------:R-:W-:Y:S01]  /*9c50*/  IMAD.MOV.U32 R243, RZ, RZ, R242 ;  /* 0x000000fffff37224 */ /* 0x000fe200078e00f2 */
[----:B--2---:R2:W-:Y:S06]  /*9c60*/  STL [R1+0x830], R252 ;  /* 0x000830fc01007387 */ /* 0x0045ec0000100800 */
.L_x_30054:
[----:B------:R-:W-:Y:S05]  /*9c70*/  BSYNC B2 ;  /* 0x0000000000027941 */ /* 0x000fea0003800000 */
.L_x_30052:
        /* <DEDUP_REMOVED lines=11> */
.L_x_30056:
[----:B------:R-:W3:Y:S04]  /*9d30*/  LDL.LU R242, [R1+0x830] ;  /* 0x0008300001f27983 */ /* 0x000ee80000300800 */
[----:B--2---:R2:W5:Y:S01]  /*9d40*/  LDL.LU R252, [R1+0x828] ;  /* 0x0008280001fc7983 */ /* 0x0045620000300800 */
[----:B------:R-:W-:-:S03]  /*9d50*/  IMAD.MOV.U32 R10, RZ, RZ, R9 ;  /* 0x000000ffff0a7224 */ /* 0x000fc600078e0009 */
[----:B---3--:R3:W-:Y:S02]  /*9d60*/  STL [R1+0x82c], R242 ;  /* 0x00082cf201007387 */ /* 0x0087e40000100800 */
[----:B--23--:R-:W-:-:S07]  /*9d70*/  IMAD.MOV.U32 R242, RZ, RZ, R245 ;  /* 0x000000fffff27224 */ /* 0x00cfce00078e00f5 */
.L_x_30057:
[----:B------:R-:W-:Y:S05]  /*9d80*/  BSYNC B2 ;  /* 0x0000000000027941 */ /* 0x000fea0003800000 */
.L_x_30055:
        /* <DEDUP_REMOVED lines=11> */
.L_x_30059:
[----:B------:R2:W-:Y:S04]  /*9e40*/  STL [R1+0x828], R252 ;  /* 0x000828fc01007387 */ /* 0x0005e80000100800 */
[----:B--2---:R-:W2:Y:S01]  /*9e50*/  LDL.LU R252, [R1+0x82c] ;  /* 0x00082c0001fc7983 */ /* 0x004ea20000300800 */
[----:B------:R-:W-:Y:S01]  /*9e60*/  MOV R9, R8 ;  /* 0x0000000800097202 */ /* 0x000fe20000000f00 */
[----:B------:R-:W-:Y:S02]  /*9e70*/  IMAD.MOV.U32 R245, RZ, RZ, R244 ;  /* 0x000000fffff57224 */ /* 0x000fe400078e00f4 */
[----:B--2---:R2:W-:Y:S05]  /*9e80*/  STL [R1+0x830], R252 ;  /* 0x000830fc01007387 */ /* 0x0045ea0000100800 */
.L_x_30060:
[----:B------:R-:W-:Y:S05]  /*9e90*/  BSYNC B2 ;  /* 0x0000000000027941 */ /* 0x000fea0003800000 */
.L_x_30058:
        /* <DEDUP_REMOVED lines=11> */
.L_x_30062:
[----:B------:R-:W3:Y:S04]  /*9f50*/  LDL.LU R244, [R1+0x830] ;  /* 0x0008300001f47983 */ /* 0x000ee80000300800 */
[----:B--2---:R2:W5:Y:S01]  /*9f60*/  LDL.LU R252, [R1+0x828] ;  /* 0x0008280001fc7983 */ /* 0x0045620000300800 */
[----:B------:R-:W-:-:S03]  /*9f70*/  IMAD.MOV.U32 R8, RZ, RZ, R7 ;  /* 0x000000ffff087224 */ /* 0x000fc600078e0007 */
[----:B---3--:R3:W-:Y:S02]  /*9f80*/  STL [R1+0x82c], R244 ;  /* 0x00082cf401007387 */ /* 0x0087e40000100800 */
[----:B--23--:R-:W-:-:S07]  /*9f90*/  IMAD.MOV.U32 R244, RZ, RZ, R247 ;  /* 0x000000fffff47224 */ /* 0x00cfce00078e00f7 */
.L_x_30063:
[----:B------:R-:W-:Y:S05]  /*9fa0*/  BSYNC B2 ;  /* 0x0000000000027941 */ /* 0x000fea0003800000 */
.L_x_30061:
        /* <DEDUP_REMOVED lines=11> */
.L_x_30065:
[----:B------:R2:W-:Y:S04]  /*a060*/  STL [R1+0x828], R252 ;  /* 0x000828fc01007387 */ /* 0x0005e80000100800 */
[----:B--2---:R-:W2:Y:S01]  /*a070*/  LDL.LU R252, [R1+0x82c] ;  /* 0x00082c0001fc7983 */ /* 0x004ea20000300800 */
[----:B------:R-:W-:Y:S01]  /*a080*/  IMAD.MOV.U32 R7, RZ, RZ, R6 ;  /* 0x000000ffff077224 */ /* 0x000fe200078e0006 */
[----:B------:R-:W-:Y:S02]  /*a090*/  MOV R247, R246 ;  /* 0x000000f600f77202 */ /* 0x000fe40000000f00 */
[----:B--2---:R2:W-:Y:S05]  /*a0a0*/  STL [R1+0x830], R252 ;  /* 0x000830fc01007387 */ /* 0x0045ea0000100800 */
.L_x_30066:
[----:B------:R-:W-:Y:S05]  /*a0b0*/  BSYNC B2 ;  /* 0x0000000000027941 */ /* 0x000fea0003800000 */
.L_x_30064:
        /* <DEDUP_REMOVED lines=11> */
.L_x_30068:
[----:B------:R-:W3:Y:S04]  /*a170*/  LDL.LU R246, [R1+0x830] ;  /* 0x0008300001f67983 */ /* 0x000ee80000300800 */
[----:B--2---:R2:W5:Y:S01]  /*a180*/  LDL.LU R252, [R1+0x828] ;  /* 0x0008280001fc7983 */ /* 0x0045620000300800 */
[----:B------:R-:W-:-:S03]  /*a190*/  IMAD.MOV.U32 R6, RZ, RZ, R5 ;  /* 0x000000ffff067224 */ /* 0x000fc600078e0005 */
[----:B---3--:R3:W-:Y:S02]  /*a1a0*/  STL [R1+0x82c], R246 ;  /* 0x00082cf601007387 */ /* 0x0087e40000100800 */
[----:B--23--:R-:W-:-:S07]  /*a1b0*/  IMAD.MOV.U32 R246, RZ, RZ, R249 ;  /* 0x000000fffff67224 */ /* 0x00cfce00078e00f9 */
.L_x_30069:
[----:B------:R-:W-:Y:S05]  /*a1c0*/  BSYNC B2 ;  /* 0x0000000000027941 */ /* 0x000fea0003800000 */
.L_x_30067:
        /* <DEDUP_REMOVED lines=11> */
.L_x_30071:
[----:B------:R2:W-:Y:S04]  /*a280*/  STL [R1+0x828], R252 ;  /* 0x000828fc01007387 */ /* 0x0005e80000100800 */
[----:B--2---:R-:W2:Y:S01]  /*a290*/  LDL.LU R252, [R1+0x82c] ;  /* 0x00082c0001fc7983 */ /* 0x004ea20000300800 */
[----:B------:R-:W-:Y:S02]  /*a2a0*/  IMAD.MOV.U32 R5, RZ, RZ, R4 ;  /* 0x000000ffff057224 */ /* 0x000fe400078e0004 */
[----:B------:R-:W-:Y:S01]  /*a2b0*/  IMAD.MOV.U32 R249, RZ, RZ, R248 ;  /* 0x000000fffff97224 */ /* 0x000fe200078e00f8 */
[----:B--2---:R2:W-:Y:S06]  /*a2c0*/  STL [R1+0x830], R252 ;  /* 0x000830fc01007387 */ /* 0x0045ec0000100800 */
.L_x_30072:
[----:B------:R-:W-:Y:S05]  /*a2d0*/  BSYNC B2 ;  /* 0x0000000000027941 */ /* 0x000fea0003800000 */
.L_x_30070:
        /* <DEDUP_REMOVED lines=11> */
.L_x_30074:
[----:B------:R-:W3:Y:S04]  /*a390*/  LDL.LU R248, [R1+0x830] ;  /* 0x0008300001f87983 */ /* 0x000ee80000300800 */
[----:B--2---:R2:W5:Y:S01]  /*a3a0*/  LDL.LU R252, [R1+0x828] ;  /* 0x0008280001fc7983 */ /* 0x0045620000300800 */
[----:B------:R-:W-:-:S03]  /*a3b0*/  IMAD.MOV.U32 R4, RZ, RZ, R3 ;  /* 0x000000ffff047224 */ /* 0x000fc600078e0003 */
[----:B---3--:R3:W-:Y:S02]  /*a3c0*/  STL [R1+0x82c], R248 ;  /* 0x00082cf801007387 */ /* 0x0087e40000100800 */
[----:B--23--:R-:W-:-:S07]  /*a3d0*/  IMAD.MOV.U32 R248, RZ, RZ, R251 ;  /* 0x000000fffff87224 */ /* 0x00cfce00078e00fb */
.L_x_30075:
[----:B------:R-:W-:Y:S05]  /*a3e0*/  BSYNC B2 ;  /* 0x0000000000027941 */ /* 0x000fea0003800000 */
.L_x_30073:
        /* <DEDUP_REMOVED lines=11> */
.L_x_30077:
[----:B------:R2:W-:Y:S04]  /*a4a0*/  STL [R1+0x828], R252 ;  /* 0x000828fc01007387 */ /* 0x0005e80000100800 */
[----:B--2---:R-:W2:Y:S01]  /*a4b0*/  LDL.LU R252, [R1+0x82c] ;  /* 0x00082c0001fc7983 */ /* 0x004ea20000300800 */
[----:B------:R-:W-:Y:S02]  /*a4c0*/  IMAD.MOV.U32 R3, RZ, RZ, R2 ;  /* 0x000000ffff037224 */ /* 0x000fe400078e0002 */
[----:B------:R-:W-:Y:S01]  /*a4d0*/  IMAD.MOV.U32 R251, RZ, RZ, R250 ;  /* 0x000000fffffb7224 */ /* 0x000fe200078e00fa */
[----:B--2---:R2:W-:Y:S06]  /*a4e0*/  STL [R1+0x830], R252 ;  /* 0x000830fc01007387 */ /* 0x0045ec0000100800 */
.L_x_30078:
[----:B------:R-:W-:Y:S05]  /*a4f0*/  BSYNC B2 ;  /* 0x0000000000027941 */ /* 0x000fea0003800000 */
.L_x_30076:
[----:B--2---:R-:W2:Y:S04]  /*a500*/  LDL R252, [R1+0x81c] ;  /* 0x00081c0001fc7983 */ /* 0x004ea80000100800 */
[----:B------:R-:W2:Y:S04]  /*a510*/  LDL R2, [R1+0x828] ;  /* 0x0008280001027983 */ /* 0x000ea80000100800 */
[----:B------:R-:W5:Y:S01]  /*a520*/  LDL R250, [R1+0x824] ;  /* 0x0008240001fa7983 */ /* 0x000f620000100800 */
[----:B------:R-:W-:Y:S01]  /*a530*/  BSSY B2, `(.L_x_30079) ;  /* 0x0000011000027945 */ /* 0x000fe20003800000 */
[----:B--2---:R-:W-:-:S04]  /*a540*/  FSETP.GT.FTZ.AND P0, PT, R2, R252, PT ;  /* 0x000000fc0200720b */ /* 0x004fc80003f14000 */
[----:B-----5:R-:W-:-:S13]  /*a550*/  ISETP.EQ.OR P0, PT, R250, -0x1, P0 ;  /* 0xfffffffffa00780c */ /* 0x020fda0000702670 */
[----:B------:R-:W-:Y:S05]  /*a560*/  @P0 BRA `(.L_x_30080) ;  /* 0x0000000000200947 */ /* 0x000fea0003800000 */
[----:B------:R2:W-:Y:S04]  /*a570*/  STL [R1+0x848], R0 ;  /* 0x0008480001007387 */ /* 0x0005e80000100800 */
[----:B------:R-:W3:Y:S04]  /*a580*/  LDL R250, [R1+0x830] ;  /* 0x0008300001fa7983 */ /* 0x000ee80000100800 */
[----:B--2---:R-:W3:Y:S01]  /*a590*/  LDL R0, [R1+0x824] ;  /* 0x0008240001007983 */ /* 0x004ee20000100800 */
[----:B------:R-:W-:-:S04]  /*a5a0*/  FSETP.NEU.FTZ.AND P0, PT, R2, R252, PT ;  /* 0x000000fc0200720b */ /* 0x000fc80003f1d000 */
[----:B---3--:R-:W-:Y:S01]  /*a5b0*/  ISETP.GE.OR P0, PT, R250, R0, P0 ;  /* 0x00000000fa00720c */ /* 0x008fe20000706670 */
[----:B------:R2:W-:Y:S04]  /*a5c0*/  STL [R1+0x82c], R0 ;  /* 0x00082c0001007387 */ /* 0x0005e80000100800 */
[----:B--2---:R2:W5:Y:S08]  /*a5d0*/  LDL.LU R0, [R1+0x848] ;  /* 0x0008480001007983 */ /* 0x0045700000300800 */
[----:B------:R-:W-:Y:S05]  /*a5e0*/  @P0 BRA `(.L_x_30081) ;  /* 0x0000000000140947 */ /* 0x000fea0003800000 */
.L_x_30080:
[----:B------:R-:W3:Y:S04]  /*a5f0*/  LDL.LU R250, [R1+0x830] ;  /* 0x0008300001fa7983 */ /* 0x000ee80000300800 */
[----:B------:R0:W5:Y:S04]  /*a600*/  LDL.LU R252, [R1+0x828] ;  /* 0x0008280001fc7983 */ /* 0x0001680000300800 */
[----:B------:R0:W5:Y:S04]  /*a610*/  LDL.LU R2, [R1+0x81c] ;  /* 0x00081c0001027983 */ /* 0x0001680000300800 */
[----:B---3--:R3:W-:Y:S04]  /*a620*/  STL [R1+0x82c], R250 ;  /* 0x00082cfa01007387 */ /* 0x0087e80000100800 */
[----:B---3--:R0:W5:Y:S02]  /*a630*/  LDL.LU R250, [R1+0x824] ;  /* 0x0008240001fa7983 */ /* 0x0081640000300800 */
.L_x_30081:
[----:B------:R-:W-:Y:S05]  /*a640*/  BSYNC B2 ;  /* 0x0000000000027941 */ /* 0x000fea0003800000 */
.L_x_30079:
[----:B-----5:R3:W-:Y:S04]  /*a650*/  STL [R1+0x84c], R2 ;  /* 0x00084c0201007387 */ /* 0x0207e80000100800 */
[----:B------:R1:W-:Y:S04]  /*a660*/  STL [R1+0x848], R0 ;  /* 0x0008480001007387 */ /* 0x0003e80000100800 */
[----:B---3--:R-:W3:Y:S04]  /*a670*/  LDL R2, [R1+0x818] ;  /* 0x0008180001027983 */ /* 0x008ee80000100800 */
[----:B-1----:R-:W2:Y:S01]  /*a680*/  LDL R0, [R1+0x820] ;  /* 0x0008200001007983 */ /* 0x002ea20000100800 */
[----:B---3--:R-:W-:-:S03]  /*a690*/  FSETP.GT.FTZ.AND P0, PT, R252, R2, PT ;  /* 0x00000002fc00720b */ /* 0x008fc60003f14000 */
[----:B------:R1:W5:Y:S01]  /*a6a0*/  LDL.LU R2, [R1+0x84c] ;  /* 0x00084c0001027983 */ /* 0x0003620000300800 */
[----:B--2---:R-:W-:-:S03]  /*a6b0*/  ISETP.EQ.OR P0, PT, R0, -0x1, P0 ;  /* 0xffffffff0000780c */ /* 0x004fc60000702670 */
[----:B------:R1:W5:Y:S01]  /*a6c0*/  LDL.LU R0, [R1+0x848] ;  /* 0x0008480001007983 */ /* 0x0003620000300800 */
[----:B------:R-:W-:Y:S09]  /*a6d0*/  BSSY B2, `(.L_x_30082) ;  /* 0x0000019000027945 */ /* 0x000ff20003800000 */
[----:B-1----:R-:W-:Y:S05]  /*a6e0*/  @P0 BRA `(.L_x_30083) ;  /* 0x0000000000380947 */ /* 0x002fea0003800000 */
[----:B------:R1:W-:Y:S04]  /*a6f0*/  STL [R1+0x850], R3 ;  /* 0x0008500301007387 */ /* 0x0003e80000100800 */
[----:B-----5:R2:W-:Y:S04]  /*a700*/  STL [R1+0x84c], R2 ;  /* 0x00084c0201007387 */ /* 0x0205e80000100800 */
[----:B-1----:R-:W3:Y:S04]  /*a710*/  LDL R3, [R1+0x818] ;  /* 0x0008180001037983 */ /* 0x002ee80000100800 */
[----:B------:R1:W-:Y:S04]  /*a720*/  STL [R1+0x848], R0 ;  /* 0x0008480001007387 */ /* 0x0003e80000100800 */
[----:B--2---:R-:W2:Y:S04]  /*a730*/  LDL R2, [R1+0x820] ;  /* 0x0008200001027983 */ /* 0x004ea80000100800 */
[----:B-1----:R-:W2:Y:S04]  /*a740*/  LDL R0, [R1+0x82c] ;  /* 0x00082c0001007983 */ /* 0x002ea80000100800 */
[----:B------:R-:W-:Y:S01]  /*a750*/  STL [R1+0x81c], R252 ;  /* 0x00081cfc01007387 */ /* 0x000fe20000100800 */
[----:B---3--:R-:W-:-:S03]  /*a760*/  FSETP.NEU.FTZ.AND P0, PT, R252, R3, PT ;  /* 0x00000003fc00720b */ /* 0x008fc60003f1d000 */
[----:B------:R1:W5:Y:S01]  /*a770*/  LDL.LU R3, [R1+0x850] ;  /* 0x0008500001037983 */ /* 0x0003620000300800 */
[----:B--2---:R-:W-:-:S03]  /*a780*/  ISETP.GE.OR P0, PT, R0, R2, P0 ;  /* 0x000000020000720c */ /* 0x004fc60000706670 */
[----:B------:R2:W-:Y:S04]  /*a790*/  STL [R1+0x824], R0 ;  /* 0x0008240001007387 */ /* 0x0005e80000100800 */
[----:B------:R1:W5:Y:S04]  /*a7a0*/  LDL.LU R2, [R1+0x84c] ;  /* 0x00084c0001027983 */ /* 0x0003680000300800 */
[----:B--2---:R1:W5:Y:S02]  /*a7b0*/  LDL.LU R0, [R1+0x848] ;  /* 0x0008480001007983 */ /* 0x0043640000300800 */
[----:B------:R-:W-:Y:S05]  /*a7c0*/  @P0 BRA `(.L_x_30084) ;  /* 0x0000000000240947 */ /* 0x000fea0003800000 */
.L_x_30083:
[----:B-----5:R2:W-:Y:S04]  /*a7d0*/  STL [R1+0x848], R0 ;  /* 0x0008480001007387 */ /* 0x0205e80000100800 */
[----:B--2---:R-:W2:Y:S04]  /*a7e0*/  LDL.LU R0, [R1+0x818] ;  /* 0x0008180001007983 */ /* 0x004ea80000300800 */
[----:B------:R3:W-:Y:S04]  /*a7f0*/  STL [R1+0x818], R252 ;  /* 0x000818fc01007387 */ /* 0x0007e80000100800 */
[----:B---3--:R-:W3:Y:S04]  /*a800*/  LDL.LU R252, [R1+0x82c] ;  /* 0x00082c0001fc7983 */ /* 0x008ee80000300800 */
[----:B--2---:R2:W-:Y:S04]  /*a810*/  STL [R1+0x81c], R0 ;  /* 0x00081c0001007387 */ /* 0x0045e80000100800 */
[----:B--2---:R-:W2:Y:S04]  /*a820*/  LDL.LU R0, [R1+0x820] ;  /* 0x0008200001007983 */ /* 0x004ea80000300800 */
[----:B---3--:R-:W-:Y:S04]  /*a830*/  STL [R1+0x820], R252 ;  /* 0x000820fc01007387 */ /* 0x008fe80000100800 */
[----:B--2---:R2:W-:Y:S04]  /*a840*/  STL [R1+0x824], R0 ;  /* 0x0008240001007387 */ /* 0x0045e80000100800 */
[----:B--2---:R2:W5:Y:S02]  /*a850*/  LDL.LU R0, [R1+0x848] ;  /* 0x0008480001007983 */ /* 0x0045640000300800 */
.L_x_30084:
[----:B------:R-:W-:Y:S05]  /*a860*/  BSYNC B2 ;  /* 0x0000000000027941 */ /* 0x000fea0003800000 */
.L_x_30082:
[----:B------:R-:W3:Y:S01]  /*a870*/  LDL R252, [R1+0x834] ;  /* 0x0008340001fc7983 */ /* 0x000ee20000100800 */
[----:B-----5:R-:W-:-:S05]  /*a880*/  VIADD R0, R0, 0x40 ;  /* 0x0000004000007836 */ /* 0x020fca0000000000 */
[----:B---3--:R-:W-:Y:S02]  /*a890*/  ISETP.GE.AND P0, PT, R0, R252, PT ;  /* 0x000000fc0000720c */ /* 0x008fe40003f06270 */
[----:B------:R-:W3:Y:S04]  /*a8a0*/  LDL R252, [R1+0x838] ;  /* 0x0008380001fc7983 */ /* 0x000ee80000100800 */
[----:B---3--:R3:W-:Y:S07]  /*a8b0*/  STL [R1+0x828], R252 ;  /* 0x000828fc01007387 */ /* 0x0087ee0000100800 */
[----:B------:R-:W-:Y:S05]  /*a8c0*/  @!P0 BRA `(.L_x_30085) ;  /* 0xffffff74001c8947 */ /* 0x000fea000383ffff */
.L_x_29700:
[----:B------:R-:W-:Y:S05]  /*a8d0*/  BSYNC B1 ;  /* 0x0000000000017941 */ /* 0x000fea0003800000 */
.L_x_29699:
[----:B------:R-:W-:Y:S05]  /*a8e0*/  BRA `(.L_x_30086) ;  /* 0x0000014000947947 */ /* 0x000fea0003800000 */
.L_x_29698:
[----:B------:R-:W2:Y:S01]  /*a8f0*/  LDL R252, [R1+0x834] ;  /* 0x0008340001fc7983 */ /* 0x000ea20000100800 */
[----:B------:R-:W-:Y:S01]  /*a900*/  MOV R128, 0xffffffff ;  /* 0xffffffff00807802 */ /* 0x000fe20000000f00 */
[----:B------:R-:W-:Y:S01]  /*a910*/  IMAD.MOV.U32 R130, RZ, RZ, -0x1 ;  /* 0xffffffffff827424 */ /* 0x000fe200078e00ff */
[----:B------:R-:W-:Y:S01]  /*a920*/  ULDC.64 UR8, c[0x0][0x210] ;  /* 0x0000840000087ab9 */ /* 0x000fe20000000a00 */
[----:B------:R-:W-:Y:S01]  /*a930*/  ULDC.64 UR10, c[0x0][0x210] ;  /* 0x00008400000a7ab9 */ /* 0x000fe20000000a00 */
[----:B------:R-:W-:Y:S01]  /*a940*/  IMAD.MOV.U32 R129, RZ, RZ, -0x1 ;  /* 0xffffffffff817424 */ /* 0x000fe200078e00ff */
        /* <DEDUP_REMOVED lines=123> */
[----:B--2---:R-:W-:Y:S01]  /*b100*/  ISETP.GE.AND P0, PT, R0, R252, PT ;  /* 0x000000fc0000720c */ /* 0x004fe20003f06270 */
[----:B------:R-:W-:-:S05]  /*b110*/  IMAD.MOV.U32 R252, RZ, RZ, -0x1 ;  /* 0xfffffffffffc7424 */ /* 0x000fca00078e00ff */
[----:B------:R-:W-:Y:S04]  /*b120*/  STL [R1+0x824], R252 ;  /* 0x000824fc01007387 */ /* 0x000fe80000100800 */
[----:B------:R0:W-:Y:S02]  /*b130*/  STL [R1+0x820], R252 ;  /* 0x000820fc01007387 */ /* 0x0001e40000100800 */
[----:B0-----:R-:W0:Y:S01]  /*b140*/  LDC R252, c[0x0][0x230] ;  /* 0x00008c00fffc7b82 */ /* 0x001e220000000800 */
[----:B------:R-:W-:Y:S05]  /*b150*/  @P0 BRA `(.L_x_30086) ;  /* 0x0000013800780947 */ /* 0x000fea0003800000 */
[----:B------:R-:W-:Y:S02]  /*b160*/  ULDC.64 UR4, c[0x0][0x218] ;  /* 0x0000860000047ab9 */ /* 0x000fe40000000a00 */
[----:B------:R-:W-:-:S04]  /*b170*/  ISETP.NE.U32.AND P0, PT, RZ, UR4, PT ;  /* 0x00000004ff007c0c */ /* 0x000fc8000bf05070 */
[----:B------:R-:W-:-:S13]  /*b180*/  ISETP.NE.AND.EX P0, PT, RZ, UR5, PT, P0 ;  /* 0x00000005ff007c0c */ /* 0x000fda000bf05300 */
[----:B------:R-:W-:Y:S05]  /*b190*/  @!P0 BRA `(.L_x_30087) ;  /* 0x0000009c00408947 */ /* 0x000fea0003800000 */
[----:B------:R-:W0:Y:S01]  /*b1a0*/  S2R R250, SR_CTAID.X ;  /* 0x0000000000fa7919 */ /* 0x000e220000002500 */
[----:B------:R-:W-:Y:S01]  /*b1b0*/  IMAD.MOV.U32 R130, RZ, RZ, -0x1 ;  /* 0xffffffffff827424 */ /* 0x000fe200078e00ff */
[----:B------:R-:W-:Y:S01]  /*b1c0*/  BSSY B1, `(.L_x_30088) ;  /* 0x00009cc000017945 */ /* 0x000fe20003800000 */
        /* <DEDUP_REMOVED lines=20> */
[----:B-1----:R-:W-:Y:S01]  /*b310*/  IMAD.MOV.U32 R2, RZ, RZ, -0x1 ;  /* 0xffffffffff027424 */ /* 0x002fe200078e00ff */
        /* <DEDUP_REMOVED lines=9> */
[----:B0-----:R-:W-:Y:S01]  /*b3b0*/  IMAD R3, R250, R252, RZ ;  /* 0x000000fcfa037224 */ /* 0x001fe200078e02ff */
[----:B------:R-:W-:Y:S01]  /*b3c0*/  MOV R65, 0xff7fffff ;  /* 0xff7fffff00417802 */ /* 0x000fe20000000f00 */
[----:B------:R-:W-:Y:S01]  /*b3d0*/  IMAD.MOV.U32 R252, RZ, RZ, -0x1 ;  /* 0xfffffffffffc7424 */ /* 0x000fe200078e00ff */
        /* <DEDUP_REMOVED lines=229> */
[----:B0-----:R-:W-:-:S07]  /*c230*/  IMAD.MOV.U32 R251, RZ, RZ, -0x1 ;  /* 0xfffffffffffb7424 */ /* 0x001fce00078e00ff */
.L_x_30473:
[----:B0--3--:R-:W0:Y:S01]  /*c240*/  S2R R252, SR_CTAID.X ;  /* 0x0000000000fc7919 */ /* 0x009e220000002500 */
[----:B-1----:R1:W-:Y:S04]  /*c250*/  STL.64 [R1+0x858], R6 ;  /* 0x0008580601007387 */ /* 0x0023e80000100a00 */
[----:B--2---:R2:W-:Y:S04]  /*c260*/  STL [R1+0x850], R4 ;  /* 0x0008500401007387 */ /* 0x0045e80000100800 */
[----:B------:R-:W-:Y:S01]  /*c270*/  STL [R1+0x854], R5 ;  /* 0x0008540501007387 */ /* 0x000fe20000100800 */
[----:B-1----:R-:W0:Y:S03]  /*c280*/  LDC R7, c[0x0][0x230] ;  /* 0x00008c00ff077b82 */ /* 0x002e260000000800 */
[----:B------:R1:W-:Y:S01]  /*c290*/  STL [R1+0x84c], R3 ;  /* 0x00084c0301007387 */ /* 0x0003e20000100800 */
[----:B--2---:R-:W-:-:S03]  /*c2a0*/  SHF.R.S32.HI R4, RZ, 0x1f, R0 ;  /* 0x0000001fff047819 */ /* 0x004fc60000011400 */
[----:B-1----:R-:W2:Y:S04]  /*c2b0*/  LDL.LU R3, [R1+0x830] ;  /* 0x0008300001037983 */ /* 0x002ea80000300800 */
[----:B------:R1:W-:Y:S01]  /*c2c0*/  STL [R1+0x848], R2 ;  /* 0x0008480201007387 */ /* 0x0003e20000100800 */
[----:B0-----:R-:W-:-:S03]  /*c2d0*/  IMAD R7, R252, R7, RZ ;  /* 0x00000007fc077224 */ /* 0x001fc600078e02ff */
[----:B-1----:R-:W3:Y:S02]  /*c2e0*/  LDL R2, [R1+0x814] ;  /* 0x0008140001027983 */ /* 0x002ee40000100800 */
[----:B------:R-:W-:-:S04]  /*c2f0*/  IADD3 R252, P0, R7, R0, RZ ;  /* 0x0000000007fc7210 */ /* 0x000fc80007f1e0ff */
[----:B------:R-:W-:Y:S02]  /*c300*/  LEA.HI.X.SX32 R5, R7, R4, 0x1, P0 ;  /* 0x0000000407057211 */ /* 0x000fe400000f0eff */
[C---:B------:R-:W-:Y:S01]  /*c310*/  LEA R6, P0, R252.reuse, UR8, 0x2 ;  /* 0x00000008fc067c11 */ /* 0x040fe2000f8010ff */
[----:B----4-:R-:W4:Y:S03]  /*c320*/  LDL.LU R4, [R1+0x83c] ;  /* 0x00083c0001047983 */ /* 0x010f260000300800 */
[----:B------:R-:W-:-:S05]  /*c330*/  LEA.HI.X R7, R252, UR9, R5, 0x2, P0 ;  /* 0x00000009fc077c11 */ /* 0x000fca00080f1405 */
[----:B------:R0:W2:Y:S02]  /*c340*/  LDG.E.CONSTANT R252, desc[UR6][R6.64] ;  /* 0x0000000606fc7981 */ /* 0x0000a4000c1e9900 */
[----:B0-----:R-:W0:Y:S02]  /*c350*/  LDC.64 R6, c[0x0][0x218] ;  /* 0x00008600ff067b82 */ /* 0x001e240000000a00 */
[----:B0-----:R-:W-:-:S05]  /*c360*/  IMAD.WIDE R6, R0, 0x4, R6 ;  /* 0x0000000400067825 */ /* 0x001fca00078e0206 */
[----:B------:R-:W2:Y:S04]  /*c370*/  LDG.E.CONSTANT R5, desc[UR6][R6.64] ;  /* 0x0000000606057981 */ /* 0x000ea8000c1e9900 */
[----:B------:R0:W5:Y:S01]  /*c380*/  LDL.LU.64 R6, [R1+0x858] ;  /* 0x0008580001067983 */ /* 0x0001620000300a00 */
[----:B--2---:R-:W-:-:S05]  /*c390*/  FADD.FTZ R252, R252, R5 ;  /* 0x00000005fcfc7221 */ /* 0x004fca0000010000 */
[----:B------:R-:W-:-:S04]  /*c3a0*/  FSETP.GT.FTZ.AND P1, PT, R3, R252, PT ;  /* 0x000000fc0300720b */ /* 0x000fc80003f34000 */
[----:B------:R-:W-:Y:S02]  /*c3b0*/  FSEL R5, R252, R3, P1 ;  /* 0x00000003fc057208 */ /* 0x000fe40000800000 */
[----:B------:R-:W-:-:S05]  /*c3c0*/  FSEL R3, R3, R252, P1 ;  /* 0x000000fc03037208 */ /* 0x000fca0000800000 */
[----:B------:R1:W-:Y:S02]  /*c3d0*/  STL [R1+0x838], R3 ;  /* 0x0008380301007387 */ /* 0x0003e40000100800 */
[----:B-1----:R-:W-:Y:S01]  /*c3e0*/  FADD.FTZ R3, -R3, R5 ;  /* 0x0000000503037221 */ /* 0x002fe20000010100 */
[----:B------:R-:W-:Y:S01]  /*c3f0*/  FSETP.GEU.FTZ.AND P0, PT, R127, R252, PT ;  /* 0x000000fc7f00720b */ /* 0x000fe20003f1e000 */
[----:B------:R0:W5:Y:S02]  /*c400*/  LDL.LU R5, [R1+0x854] ;  /* 0x0008540001057983 */ /* 0x0001640000300800 */
[----:B------:R-:W-:Y:S01]  /*c410*/  FMUL.FTZ R3, R3, 1.4426950216293334961 ;  /* 0x3fb8aa3b03037820 */ /* 0x000fe20000410000 */
[----:B---3--:R-:W-:Y:S02]  /*c420*/  ISETP.EQ.OR P0, PT, R2, -0x1, !P0 ;  /* 0xffffffff0200780c */ /* 0x008fe40004702670 */
[C---:B----4-:R-:W-:Y:S02]  /*c430*/  FSEL R2, R4.reuse, 1, !P1 ;  /* 0x3f80000004027808 */ /* 0x050fe40004800000 */
[----:B------:R-:W-:Y:S01]  /*c440*/  FSEL R4, R4, 1, P1 ;  /* 0x3f80000004047808 */ /* 0x000fe20000800000 */
[----:B------:R-:W1:Y:S04]  /*c450*/  MUFU.EX2 R3, R3 ;  /* 0x0000000300037308 */ /* 0x000e680000000800 */
[----:B-1----:R-:W-:-:S02]  /*c460*/  FFMA.FTZ R2, R2, R3, R4 ;  /* 0x0000000302027223 */ /* 0x002fc40000010004 */
        /* <DEDUP_REMOVED lines=13> */
.L_x_30090:
[----:B------:R2:W-:Y:S01]  /*c540*/  STL [R1+0x814], R0 ;  /* 0x0008140001007387 */ /* 0x0005e20000100800 */
[----:B------:R-:W-:-:S07]  /*c550*/  IMAD.MOV.U32 R127, RZ, RZ, R252 ;  /* 0x000000ffff7f7224 */ /* 0x000fce00078e00fc */
.L_x_30091:
[----:B------:R-:W-:Y:S05]  /*c560*/  BSYNC B2 ;  /* 0x0000000000027941 */ /* 0x000fea0003800000 */
.L_x_30089:
        /* <DEDUP_REMOVED lines=14> */
.L_x_30093:
[----:B------:R4:W-:Y:S04]  /*c650*/  STL [R1+0x828], R127 ;  /* 0x0008287f01007387 */ /* 0x0009e80000100800 */
[----:B----4-:R-:W4:Y:S04]  /*c660*/  LDL.LU R127, [R1+0x814] ;  /* 0x00081400017f7983 */ /* 0x010f280000300800 */
[----:B----4-:R4:W-:Y:S02]  /*c670*/  STL [R1+0x830], R127 ;  /* 0x0008307f01007387 */ /* 0x0109e40000100800 */
[----:B----4-:R-:W-:-:S02]  /*c680*/  IMAD.MOV.U32 R127, RZ, RZ, R126 ;  /* 0x000000ffff7f7224 */ /* 0x010fc400078e007e */
[----:B------:R-:W-:-:S05]  /*c690*/  IMAD.MOV.U32 R126, RZ, RZ, R252 ;  /* 0x000000ffff7e7224 */ /* 0x000fca00078e00fc */
[----:B------:R4:W-:Y:S02]  /*c6a0*/  STL [R1+0x814], R126 ;  /* 0x0008147e01007387 */ /* 0x0009e40000100800 */
.L_x_30094:
[----:B------:R-:W-:Y:S05]  /*c6b0*/  BSYNC B2 ;  /* 0x0000000000027941 */ /* 0x000fea0003800000 */
.L_x_30092:
        /* <DEDUP_REMOVED lines=14> */
.L_x_30096:
[----:B------:R-:W2:Y:S04]  /*c7a0*/  LDL.LU R126, [R1+0x830] ;  /* 0x00083000017e7983 */ /* 0x000ea80000300800 */
[----:B------:R0:W5:Y:S04]  /*c7b0*/  LDL.LU R252, [R1+0x828] ;  /* 0x0008280001fc7983 */ /* 0x0001680000300800 */
[----:B------:R-:W-:Y:S04]  /*c7c0*/  STL [R1+0x810], R129 ;  /* 0x0008108101007387 */ /* 0x000fe80000100800 */
[----:B--2---:R2:W-:Y:S02]  /*c7d0*/  STL [R1+0x82c], R126 ;  /* 0x00082c7e01007387 */ /* 0x0045e40000100800 */
[----:B0-2---:R-:W-:-:S07]  /*c7e0*/  IMAD.MOV.U32 R126, RZ, RZ, R125 ;  /* 0x000000ffff7e7224 */ /* 0x005fce00078e007d */
.L_x_30097:
[----:B------:R-:W-:Y:S05]  /*c7f0*/  BSYNC B2 ;  /* 0x0000000000027941 */ /* 0x000fea0003800000 */
.L_x_30095:
        /* <DEDUP_REMOVED lines=11> */
.L_x_30099:
[----:B------:R2:W-:Y:S04]  /*c8b0*/  STL [R1+0x828], R252 ;  /* 0x000828fc01007387 */ /* 0x0005e80000100800 */
[----:B--2---:R-:W2:Y:S01]  /*c8c0*/  LDL.LU R252, [R1+0x82c] ;  /* 0x00082c0001fc7983 */ /* 0x004ea20000300800 */
[----:B------:R-:W-:Y:S02]  /*c8d0*/  IMAD.MOV.U32 R125, RZ, RZ, R124 ;  /* 0x000000ffff7d7224 */ /* 0x000fe400078e007c */
[----:B------:R-:W-:Y:S01]  /*c8e0*/  IMAD.MOV.U32 R129, RZ, RZ, R128 ;  /* 0x000000ffff817224 */ /* 0x000fe200078e0080 */
[----:B--2---:R2:W-:Y:S06]  /*c8f0*/  STL [R1+0x830], R252 ;  /* 0x000830fc01007387 */ /* 0x0045ec0000100800 */
.L_x_30100:
[----:B------:R-:W-:Y:S05]  /*c900*/  BSYNC B2 ;  /* 0x0000000000027941 */ /* 0x000fea0003800000 */
.L_x_30098:
        /* <DEDUP_REMOVED lines=11> */
.L_x_30102:
[----:B------:R-:W3:Y:S04]  /*c9c0*/  LDL.LU R128, [R1+0x830] ;  /* 0x0008300001807983 */ /* 0x000ee80000300800 */
[----:B--2---:R2:W5:Y:S01]  /*c9d0*/  LDL.LU R252, [R1+0x828] ;  /* 0x0008280001fc7983 */ /* 0x0045620000300800 */
[----:B------:R-:W-:-:S03]  /*c9e0*/  IMAD.MOV.U32 R124, RZ, RZ, R123 ;  /* 0x000000ffff7c7224 */ /* 0x000fc600078e007b */
[----:B---3--:R3:W-:Y:S02]  /*c9f0*/  STL [R1+0x82c], R128 ;  /* 0x00082c8001007387 */ /* 0x0087e40000100800 */
[----:B--23--:R-:W-:-:S07]  /*ca00*/  IMAD.MOV.U32 R128, RZ, RZ, R131 ;  /* 0x000000ffff807224 */ /* 0x00cfce00078e0083 */
.L_x_30103:
[----:B------:R-:W-:Y:S05]  /*ca10*/  BSYNC B2 ;  /* 0x0000000000027941 */ /* 0x000fea0003800000 */
.L_x_30101:
        /* <DEDUP_REMOVED lines=11> */
.L_x_30105:
[----:B------:R2:W-:Y:S04]  /*cad0*/  STL [R1+0x828], R252 ;  /* 0x000828fc01007387 */ /* 0x0005e80000100800 */
[----:B--2---:R-:W2:Y:S01]  /*cae0*/  LDL.LU R252, [R1+0x82c] ;  /* 0x00082c0001fc7983 */ /* 0x004ea20000300800 */
[----:B------:R-:W-:Y:S01]  /*caf0*/  MOV R123, R122 ;  /* 0x0000007a007b7202 */ /* 0x000fe20000000f00 */
[----:B------:R-:W-:Y:S02]  /*cb00*/  IMAD.MOV.U32 R131, RZ, RZ, R130 ;  /* 0x000000ffff837224 */ /* 0x000fe400078e0082 */
[----:B--2---:R2:W-:Y:S05]  /*cb10*/  STL [R1+0x830], R252 ;  /* 0x000830fc01007387 */ /* 0x0045ea0000100800 */
.L_x_30106:
[----:B------:R-:W-:Y:S05]  /*cb20*/  BSYNC B2 ;  /* 0x0000000000027941 */ /* 0x000fea0003800000 */
.L_x_30104:
        /* <DEDUP_REMOVED lines=11> */
.L_x_30108:
[----:B------:R-:W3:Y:S04]  /*cbe0*/  LDL.LU R130, [R1+0x830] ;  /* 0x0008300001827983 */ /* 0x000ee80000300800 */
[----:B--2---:R2:W5:Y:S01]  /*cbf0*/  LDL.LU R252, [R1+0x828] ;  /* 0x0008280001fc7983 */ /* 0x0045620000300800 */
[----:B------:R-:W-:-:S03]  /*cc00*/  IMAD.MOV.U32 R122, RZ, RZ, R121 ;  /* 0x000000ffff7a7224 */ /* 0x000fc600078e0079 */
[----:B---3--:R3:W-:Y:S02]  /*cc10*/  STL [R1+0x82c], R130 ;  /* 0x00082c8201007387 */ /* 0x0087e40000100800 */
[----:B--23--:R-:W-:-:S07]  /*cc20*/  IMAD.MOV.U32 R130, RZ, RZ, R133 ;  /* 0x000000ffff827224 */ /* 0x00cfce00078e0085 */
.L_x_30109:
[----:B------:R-:W-:Y:S05]  /*cc30*/  BSYNC B2 ;  /* 0x0000000000027941 */ /* 0x000fea0003800000 */
.L_x_30107:
        /* <DEDUP_REMOVED lines=11> */
.L_x_30111:
[----:B------:R2:W-:Y:S04]  /*ccf0*/  STL [R1+0x828], R252 ;  /* 0x000828fc01007387 */ /* 0x0005e80000100800 */
[----:B--2---:R-:W2:Y:S01]  /*cd00*/  LDL.LU R252, [R1+0x82c] ;  /* 0x00082c0001fc7983 */ /* 0x004ea20000300800 */
[----:B------:R-:W-:Y:S01]  /*cd10*/  IMAD.MOV.U32 R121, RZ, RZ, R120 ;  /* 0x000000ffff797224 */ /* 0x000fe200078e0078 */
[----:B------:R-:W-:Y:S02]  /*cd20*/  MOV R133, R132 ;  /* 0x0000008400857202 */ /* 0x000fe40000000f00 */
[----:B--2---:R2:W-:Y:S05]  /*cd30*/  STL [R1+0x830], R252 ;  /* 0x000830fc01007387 */ /* 0x0045ea0000100800 */
.L_x_30112:
[----:B------:R-:W-:Y:S05]  /*cd40*/  BSYNC B2 ;  /* 0x0000000000027941 */ /* 0x000fea0003800000 */
.L_x_30110:
        /* <DEDUP_REMOVED lines=11> */
.L_x_30114:
[----:B------:R-:W3:Y:S04]  /*ce00*/  LDL.LU R132, [R1+0x830] ;  /* 0x0008300001847983 */ /* 0x000ee80000300800 */
[----:B--2---:R2:W5:Y:S01]  /*ce10*/  LDL.LU R252, [R1+0x828] ;  /* 0x0008280001fc7983 */ /* 0x0045620000300800 */
[----:B------:R-:W-:-:S03]  /*ce20*/  IMAD.MOV.U32 R120, RZ, RZ, R119 ;  /* 0x000000ffff787224 */ /* 0x000fc600078e0077 */
[----:B---3--:R3:W-:Y:S02]  /*ce30*/  STL [R1+0x82c], R132 ;  /* 0x00082c8401007387 */ /* 0x0087e40000100800 */
[----:B--23--:R-:W-:-:S07]  /*ce40*/  IMAD.MOV.U32 R132, RZ, RZ, R135 ;  /* 0x000000ffff847224 */ /* 0x00cfce00078e0087 */
.L_x_30115:
[----:B------:R-:W-:Y:S05]  /*ce50*/  BSYNC B2 ;  /* 0x0000000000027941 */ /* 0x000fea0003800000 */
.L_x_30113:
        /* <DEDUP_REMOVED lines=11> */
.L_x_30117:
[----:B------:R2:W-:Y:S04]  /*cf10*/  STL [R1+0x828], R252 ;  /* 0x000828fc01007387 */ /* 0x0005e80000100800 */
[----:B--2---:R-:W2:Y:S01]  /*cf20*/  LDL.LU R252, [R1+0x82c] ;  /* 0x00082c0001fc7983 */ /* 0x004ea20000300800 */
[----:B------:R-:W-:Y:S02]  /*cf30*/  IMAD.MOV.U32 R119, RZ, RZ, R118 ;  /* 0x000000ffff777224 */ /* 0x000fe400078e0076 */
[----:B------:R-:W-:Y:S01]  /*cf40*/  IMAD.MOV.U32 R135, RZ, RZ, R134 ;  /* 0x000000ffff877224 */ /* 0x000fe200078e0086 */
[----:B--2---:R2:W-:Y:S06]  /*cf50*/  STL [R1+0x830], R252 ;  /* 0x000830fc01007387 */ /* 0x0045ec0000100800 */
.L_x_30118:
[----:B------:R-:W-:Y:S05]  /*cf60*/  BSYNC B2 ;  /* 0x0000000000027941 */ /* 0x000fea0003800000 */
.L_x_30116:
        /* <DEDUP_REMOVED lines=11> */
.L_x_30120:
[----:B------:R-:W3:Y:S04]  /*d020*/  LDL.LU R134, [R1+0x830] ;  /* 0x0008300001867983 */ /* 0x000ee80000300800 */
[----:B--2---:R2:W5:Y:S01]  /*d030*/  LDL.LU R252, [R1+0x828] ;  /* 0x0008280001fc7983 */ /* 0x0045620000300800 */
[----:B------:R-:W-:-:S03]  /*d040*/  IMAD.MOV.U32 R118, RZ, RZ, R117 ;  /* 0x000000ffff767224 */ /* 0x000fc600078e0075 */
[----:B---3--:R3:W-:Y:S02]  /*d050*/  STL [R1+0x82c], R134 ;  /* 0x00082c8601007387 */ /* 0x0087e40000100800 */
[----:B--23--:R-:W-:-:S07]  /*d060*/  IMAD.MOV.U32 R134, RZ, RZ, R137 ;  /* 0x000000ffff867224 */ /* 0x00cfce00078e0089 */
.L_x_30121:
[----:B------:R-:W-:Y:S05]  /*d070*/  BSYNC B2 ;  /* 0x0000000000027941 */ /* 0x000fea0003800000 */
.L_x_30119:
        /* <DEDUP_REMOVED lines=11> */
.L_x_30123:
[----:B------:R2:W-:Y:S04]  /*d130*/  STL [R1+0x828], R252 ;  /* 0x000828fc01007387 */ /* 0x0005e80000100800 */
[----:B--2---:R-:W2:Y:S01]  /*d140*/  LDL.LU R252, [R1+0x82c] ;  /* 0x00082c0001fc7983 */ /* 0x004ea20000300800 */
[----:B------:R-:W-:Y:S02]  /*d150*/  IMAD.MOV.U32 R117, RZ, RZ, R116 ;  /* 0x000000ffff757224 */ /* 0x000fe400078e0074 */
[----:B------:R-:W-:Y:S01]  /*d160*/  IMAD.MOV.U32 R137, RZ, RZ, R136 ;  /* 0x000000ffff897224 */ /* 0x000fe200078e0088 */
[----:B--2---:R2:W-:Y:S06]  /*d170*/  STL [R1+0x830], R252 ;  /* 0x000830fc01007387 */ /* 0x0045ec0000100800 */
.L_x_30124:
[----:B------:R-:W-:Y:S05]  /*d180*/  BSYNC B2 ;  /* 0x0000000000027941 */ /* 0x000fea0003800000 */
.L_x_30122:
        /* <DEDUP_REMOVED lines=11> */
.L_x_30126:
[----:B------:R-:W3:Y:S04]  /*d240*/  LDL.LU R136, [R1+0x830] ;  /* 0x0008300001887983 */ /* 0x000ee80000300800 */
[----:B--2---:R2:W5:Y:S01]  /*d250*/  LDL.LU R252, [R1+0x828] ;  /* 0x0008280001fc7983 */ /* 0x0045620000300800 */
[----:B------:R-:W-:-:S03]  /*d260*/  MOV R116, R115 ;  /* 0x0000007300747202 */ /* 0x000fc60000000f00 */
[----:B---3--:R3:W-:Y:S02]  /*d270*/  STL [R1+0x82c], R136 ;  /* 0x00082c8801007387 */ /* 0x0087e40000100800 */
[----:B--23--:R-:W-:-:S07]  /*d280*/  IMAD.MOV.U32 R136, RZ, RZ, R139 ;  /* 0x000000ffff887224 */ /* 0x00cfce00078e008b */
.L_x_30127:
[----:B------:R-:W-:Y:S05]  /*d290*/  BSYNC B2 ;  /* 0x0000000000027941 */ /* 0x000fea0003800000 */
.L_x_30125:
        /* <DEDUP_REMOVED lines=11> */
.L_x_30129:
[----:B------:R2:W-:Y:S04]  /*d350*/  STL [R1+0x828], R252 ;  /* 0x000828fc01007387 */ /* 0x0005e80000100800 */
[----:B--2---:R-:W2:Y:S01]  /*d360*/  LDL.LU R252, [R1+0x82c] ;  /* 0x00082c0001fc7983 */ /* 0x004ea20000300800 */
[----:B------:R-:W-:Y:S02]  /*d370*/  IMAD.MOV.U32 R115, RZ, RZ, R114 ;  /* 0x000000ffff737224 */ /* 0x000fe400078e0072 */
[----:B------:R-:W-:Y:S01]  /*d380*/  IMAD.MOV.U32 R139, RZ, RZ, R138 ;  /* 0x000000ffff8b7224 */ /* 0x000fe200078e008a */
[----:B--2---:R2:W-:Y:S06]  /*d390*/  STL [R1+0x830], R252 ;  /* 0x000830fc01007387 */ /* 0x0045ec0000100800 */
.L_x_30130:
[----:B------:R-:W-:Y:S05]  /*d3a0*/  BSYNC B2 ;  /* 0x0000000000027941 */ /* 0x000fea0003800000 */
.L_x_30128:
        /* <DEDUP_REMOVED lines=11> */
.L_x_30132:
[----:B------:R-:W3:Y:S04]  /*d460*/  LDL.LU R138, [R1+0x830] ;  /* 0x00083000018a7983 */ /* 0x000ee80000300800 */
[----:B--2---:R2:W5:Y:S01]  /*d470*/  LDL.LU R252, [R1+0x828] ;  /* 0x0008280001fc7983 */ /* 0x0045620000300800 */
[----:B------:R-:W-:-:S03]  /*d480*/  IMAD.MOV.U32 R114, RZ, RZ, R113 ;  /* 0x000000ffff727224 */ /* 0x000fc600078e0071 */
[----:B---3--:R3:W-:Y:S02]  /*d490*/  STL [R1+0x82c], R138 ;  /* 0x00082c8a01007387 */ /* 0x0087e40000100800 */
[----:B--23--:R-:W-:-:S07]  /*d4a0*/  MOV R138, R141 ;  /* 0x0000008d008a7202 */ /* 0x00cfce0000000f00 */
.L_x_30133:
[----:B------:R-:W-:Y:S05]  /*d4b0*/  BSYNC B2 ;  /* 0x0000000000027941 */ /* 0x000fea0003800000 */
.L_x_30131:
        /* <DEDUP_REMOVED lines=11> */
.L_x_30135:
[----:B------:R2:W-:Y:S04]  /*d570*/  STL [R1+0x828], R252 ;  /* 0x000828fc01007387 */ /* 0x0005e80000100800 */
[----:B--2---:R-:W2:Y:S01]  /*d580*/  LDL.LU R252, [R1+0x82c] ;  /* 0x00082c0001fc7983 */ /* 0x004ea20000300800 */
[----:B------:R-:W-:Y:S02]  /*d590*/  IMAD.MOV.U32 R113, RZ, RZ, R112 ;  /* 0x000000ffff717224 */ /* 0x000fe400078e0070 */
[----:B------:R-:W-:Y:S01]  /*d5a0*/  IMAD.MOV.U32 R141, RZ, RZ, R140 ;  /* 0x000000ffff8d7224 */ /* 0x000fe200078e008c */
[----:B--2---:R2:W-:Y:S06]  /*d5b0*/  STL [R1+0x830], R252 ;  /* 0x000830fc01007387 */ /* 0x0045ec0000100800 */
.L_x_30136:
[----:B------:R-:W-:Y:S05]  /*d5c0*/  BSYNC B2 ;  /* 0x0000000000027941 */ /* 0x000fea0003800000 */
.L_x_30134:
        /* <DEDUP_REMOVED lines=11> */
.L_x_30138:
[----:B------:R-:W3:Y:S04]  /*d680*/  LDL.LU R140, [R1+0x830] ;  /* 0x00083000018c7983 */ /* 0x000ee80000300800 */
[----:B--2---:R2:W5:Y:S01]  /*d690*/  LDL.LU R252, [R1+0x828] ;  /* 0x0008280001fc7983 */ /* 0x0045620000300800 */
[----:B------:R-:W-:-:S03]  /*d6a0*/  IMAD.MOV.U32 R112, RZ, RZ, R111 ;  /* 0x000000ffff707224 */ /* 0x000fc600078e006f */
[----:B---3--:R3:W-:Y:S02]  /*d6b0*/  STL [R1+0x82c], R140 ;  /* 0x00082c8c01007387 */ /* 0x0087e40000100800 */
[----:B--23--:R-:W-:-:S07]  /*d6c0*/  IMAD.MOV.U32 R140, RZ, RZ, R143 ;  /* 0x000000ffff8c7224 */ /* 0x00cfce00078e008f */
.L_x_30139:
[----:B------:R-:W-:Y:S05]  /*d6d0*/  BSYNC B2 ;  /* 0x0000000000027941 */ /* 0x000fea0003800000 */
.L_x_30137:
        /* <DEDUP_REMOVED lines=11> */
.L_x_30141:
[----:B------:R2:W-:Y:S04]  /*d790*/  STL [R1+0x828], R252 ;  /* 0x000828fc01007387 */ /* 0x0005e80000100800 */
[----:B--2---:R-:W2:Y:S01]  /*d7a0*/  LDL.LU R252, [R1+0x82c] ;  /* 0x00082c0001fc7983 */ /* 0x004ea20000300800 */
[----:B------:R-:W-:Y:S02]  /*d7b0*/  IMAD.MOV.U32 R111, RZ, RZ, R110 ;  /* 0x000000ffff6f7224 */ /* 0x000fe400078e006e */
[----:B------:R-:W-:Y:S01]  /*d7c0*/  IMAD.MOV.U32 R143, RZ, RZ, R142 ;  /* 0x000000ffff8f7224 */ /* 0x000fe200078e008e */
[----:B--2---:R2:W-:Y:S06]  /*d7d0*/  STL [R1+0x830], R252 ;  /* 0x000830fc01007387 */ /* 0x0045ec0000100800 */
.L_x_30142:
[----:B------:R-:W-:Y:S05]  /*d7e0*/  BSYNC B2 ;  /* 0x0000000000027941 */ /* 0x000fea0003800000 */
.L_x_30140:
        /* <DEDUP_REMOVED lines=11> */
.L_x_30144:
[----:B------:R-:W3:Y:S04]  /*d8a0*/  LDL.LU R142, [R1+0x830] ;  /* 0x00083000018e7983 */ /* 0x000ee80000300800 */
[----:B--2---:R2:W5:Y:S01]  /*d8b0*/  LDL.LU R252, [R1+0x828] ;  /* 0x0008280001fc7983 */ /* 0x0045620000300800 */
[----:B------:R-:W-:-:S03]  /*d8c0*/  IMAD.MOV.U32 R110, RZ, RZ, R109 ;  /* 0x000000ffff6e7224 */ /* 0x000fc600078e006d */
[----:B---3--:R3:W-:Y:S02]  /*d8d0*/  STL [R1+0x82c], R142 ;  /* 0x00082c8e01007387 */ /* 0x0087e40000100800 */
[----:B--23--:R-:W-:-:S07]  /*d8e0*/  IMAD.MOV.U32 R142, RZ, RZ, R145 ;  /* 0x000000ffff8e7224 */ /* 0x00cfce00078e0091 */
.L_x_30145:
[----:B------:R-:W-:Y:S05]  /*d8f0*/  BSYNC B2 ;  /* 0x0000000000027941 */ /* 0x000fea0003800000 */
.L_x_30143:
        /* <DEDUP_REMOVED lines=11> */
.L_x_30147:
[----:B------:R2:W-:Y:S04]  /*d9b0*/  STL [R1+0x828], R252 ;  /* 0x000828fc01007387 */ /* 0x0005e80000100800 */
[----:B--2---:R-:W2:Y:S01]  /*d9c0*/  LDL.LU R252, [R1+0x82c] ;  /* 0x00082c0001fc7983 */ /* 0x004ea20000300800 */
[----:B------:R-:W-:Y:S01]  /*d9d0*/  MOV R109, R108 ;  /* 0x0000006c006d7202 */ /* 0x000fe20000000f00 */
[----:B------:R-:W-:Y:S02]  /*d9e0*/  IMAD.MOV.U32 R145, RZ, RZ, R144 ;  /* 0x000000ffff917224 */ /* 0x000fe400078e0090 */
[----:B--2---:R2:W-:Y:S05]  /*d9f0*/  STL [R1+0x830], R252 ;  /* 0x000830fc01007387 */ /* 0x0045ea0000100800 */
.L_x_30148:
[----:B------:R-:W-:Y:S05]  /*da00*/  BSYNC B2 ;  /* 0x0000000000027941 */ /* 0x000fea0003800000 */
.L_x_30146:
        /* <DEDUP_REMOVED lines=11> */
.L_x_30150:
[----:B------:R-:W3:Y:S04]  /*dac0*/  LDL.LU R144, [R1+0x830] ;  /* 0x0008300001907983 */ /* 0x000ee80000300800 */
[----:B--2---:R2:W5:Y:S01]  /*dad0*/  LDL.LU R252, [R1+0x828] ;  /* 0x0008280001fc7983 */ /* 0x0045620000300800 */
[----:B------:R-:W-:-:S03]  /*dae0*/  IMAD.MOV.U32 R108, RZ, RZ, R107 ;  /* 0x000000ffff6c7224 */ /* 0x000fc600078e006b */
[----:B---3--:R3:W-:Y:S02]  /*daf0*/  STL [R1+0x82c], R144 ;  /* 0x00082c9001007387 */ /* 0x0087e40000100800 */
[----:B--23--:R-:W-:-:S07]  /*db00*/  IMAD.MOV.U32 R144, RZ, RZ, R147 ;  /* 0x000000ffff907224 */ /* 0x00cfce00078e0093 */
.L_x_30151:
[----:B------:R-:W-:Y:S05]  /*db10*/  BSYNC B2 ;  /* 0x0000000000027941 */ /* 0x000fea0003800000 */
.L_x_30149:
        /* <DEDUP_REMOVED lines=11> */
.L_x_30153:
[----:B------:R2:W-:Y:S04]  /*dbd0*/  STL [R1+0x828], R252 ;  /* 0x000828fc01007387 */ /* 0x0005e80000100800 */
[----:B--2---:R-:W2:Y:S01]  /*dbe0*/  LDL.LU R252, [R1+0x82c] ;  /* 0x00082c0001fc7983 */ /* 0x004ea20000300800 */
[----:B------:R-:W-:Y:S01]  /*dbf0*/  IMAD.MOV.U32 R107, RZ, RZ, R106 ;  /* 0x000000ffff6b7224 */ /* 0x000fe200078e006a */
[----:B------:R-:W-:Y:S02]  /*dc00*/  MOV R147, R146 ;  /* 0x0000009200937202 */ /* 0x000fe40000000f00 */
[----:B--2---:R2:W-:Y:S05]  /*dc10*/  STL [R1+0x830], R252 ;  /* 0x000830fc01007387 */ /* 0x0045ea0000100800 */
.L_x_30154:
[----:B------:R-:W-:Y:S05]  /*dc20*/  BSYNC B2 ;  /* 0x0000000000027941 */ /* 0x000fea0003800000 */
.L_x_30152:
        /* <DEDUP_REMOVED lines=11> */
.L_x_30156:
[----:B------:R-:W3:Y:S04]  /*dce0*/  LDL.LU R146, [R1+0x830] ;  /* 0x0008300001927983 */ /* 0x000ee80000300800 */
[----:B--2---:R2:W5:Y:S01]  /*dcf0*/  LDL.LU R252, [R1+0x828] ;  /* 0x0008280001fc7983 */ /* 0x0045620000300800 */
[----:B------:R-:W-:-:S03]  /*dd00*/  IMAD.MOV.U32 R106, RZ, RZ, R105 ;  /* 0x000000ffff6a7224 */ /* 0x000fc600078e0069 */
[----:B---3--:R3:W-:Y:S02]  /*dd10*/  STL [R1+0x82c], R146 ;  /* 0x00082c9201007387 */ /* 0x0087e40000100800 */
[----:B--23--:R-:W-:-:S07]  /*dd20*/  IMAD.MOV.U32 R146, RZ, RZ, R149 ;  /* 0x000000ffff927224 */ /* 0x00cfce00078e0095 */
.L_x_30157:
[----:B------:R-:W-:Y:S05]  /*dd30*/  BSYNC B2 ;  /* 0x0000000000027941 */ /* 0x000fea0003800000 */
.L_x_30155:
        /* <DEDUP_REMOVED lines=11> */
.L_x_30159:
[----:B------:R2:W-:Y:S04]  /*ddf0*/  STL [R1+0x828], R252 ;  /* 0x000828fc01007387 */ /* 0x0005e80000100800 */
[----:B--2---:R-:W2:Y:S01]  /*de00*/  LDL.LU R252, [R1+0x82c] ;  /* 0x00082c0001fc7983 */ /* 0x004ea20000300800 */
[----:B------:R-:W-:Y:S02]  /*de10*/  IMAD.MOV.U32 R105, RZ, RZ, R104 ;  /* 0x000000ffff697224 */ /* 0x000fe400078e0068 */
[----:B------:R-:W-:Y:S01]  /*de20*/  IMAD.MOV.U32 R149, RZ, RZ, R148 ;  /* 0x000000ffff957224 */ /* 0x000fe200078e0094 */
[----:B--2---:R2:W-:Y:S06]  /*de30*/  STL [R1+0x830], R252 ;  /* 0x000830fc01007387 */ /* 0x0045ec0000100800 */
.L_x_30160:
[----:B------:R-:W-:Y:S05]  /*de40*/  BSYNC B2 ;  /* 0x0000000000027941 */ /* 0x000fea0003800000 */
.L_x_30158:
        /* <DEDUP_REMOVED lines=11> */
.L_x_30162:
[----:B------:R-:W3:Y:S04]  /*df00*/  LDL.LU R148, [R1+0x830] ;  /* 0x0008300001947983 */ /* 0x000ee80000300800 */
[----:B--2---:R2:W5:Y:S01]  /*df10*/  LDL.LU R252, [R1+0x828] ;  /* 0x0008280001fc7983 */ /* 0x0045620000300800 */
[----:B------:R-:W-:-:S03]  /*df20*/  IMAD.MOV.U32 R104, RZ, RZ, R103 ;  /* 0x000000ffff687224 */ /* 0x000fc600078e0067 */
[----:B---3--:R3:W-:Y:S02]  /*df30*/  STL [R1+0x82c], R148 ;  /* 0x00082c9401007387 */ /* 0x0087e40000100800 */
[----:B--23--:R-:W-:-:S07]  /*df40*/  IMAD.MOV.U32 R148, RZ, RZ, R151 ;  /* 0x000000ffff947224 */ /* 0x00cfce00078e0097 */
.L_x_30163:
[----:B------:R-:W-:Y:S05]  /*df50*/  BSYNC B2 ;  /* 0x0000000000027941 */ /* 0x000fea0003800000 */
.L_x_30161:
        /* <DEDUP_REMOVED lines=11> */
.L_x_30165:
[----:B------:R2:W-:Y:S04]  /*e010*/  STL [R1+0x828], R252 ;  /* 0x000828fc01007387 */ /* 0x0005e80000100800 */
[----:B--2---:R-:W2:Y:S01]  /*e020*/  LDL.LU R252, [R1+0x82c] ;  /* 0x00082c0001fc7983 */ /* 0x004ea20000300800 */
[----:B------:R-:W-:Y:S02]  /*e030*/  IMAD.MOV.U32 R103, RZ, RZ, R102 ;  /* 0x000000ffff677224 */ /* 0x000fe400078e0066 */
[----:B------:R-:W-:Y:S01]  /*e040*/  IMAD.MOV.U32 R151, RZ, RZ, R150 ;  /* 0x000000ffff977224 */ /* 0x000fe200078e0096 */
[----:B--2---:R2:W-:Y:S06]  /*e050*/  STL [R1+0x830], R252 ;  /* 0x000830fc01007387 */ /* 0x0045ec0000100800 */
.L_x_30166:
[----:B------:R-:W-:Y:S05]  /*e060*/  BSYNC B2 ;  /* 0x0000000000027941 */ /* 0x000fea0003800000 */
.L_x_30164:
        /* <DEDUP_REMOVED lines=11> */
.L_x_30168:
[----:B------:R-:W3:Y:S04]  /*e120*/  LDL.LU R150, [R1+0x830] ;  /* 0x0008300001967983 */ /* 0x000ee80000300800 */
[----:B--2---:R2:W5:Y:S01]  /*e130*/  LDL.LU R252, [R1+0x828] ;  /* 0x0008280001fc7983 */ /* 0x0045620000300800 */
[----:B------:R-:W-:-:S03]  /*e140*/  MOV R102, R101 ;  /* 0x0000006500667202 */ /* 0x000fc60000000f00 */
[----:B---3--:R3:W-:Y:S02]  /*e150*/  STL [R1+0x82c], R150 ;  /* 0x00082c9601007387 */ /* 0x0087e40000100800 */
[----:B--23--:R-:W-:-:S07]  /*e160*/  IMAD.MOV.U32 R150, RZ, RZ, R153 ;  /* 0x000000ffff967224 */ /* 0x00cfce00078e0099 */
.L_x_30169:
[----:B------:R-:W-:Y:S05]  /*e170*/  BSYNC B2 ;  /* 0x0000000000027941 */ /* 0x000fea0003800000 */
.L_x_30167:
        /* <DEDUP_REMOVED lines=11> */
.L_x_30171:
[----:B------:R2:W-:Y:S04]  /*e230*/  STL [R1+0x828], R252 ;  /* 0x000828fc01007387 */ /* 0x0005e80000100800 */
[----:B--2---:R-:W2:Y:S01]  /*e240*/  LDL.LU R252, [R1+0x82c] ;  /* 0x00082c0001fc7983 */ /* 0x004ea20000300800 */
[----:B------:R-:W-:Y:S02]  /*e250*/  IMAD.MOV.U32 R101, RZ, RZ, R100 ;  /* 0x000000ffff657224 */ /* 0x000fe400078e0064 */
[----:B------:R-:W-:Y:S01]  /*e260*/  IMAD.MOV.U32 R153, RZ, RZ, R152 ;  /* 0x000000ffff997224 */ /* 0x000fe200078e0098 */
[----:B--2---:R2:W-:Y:S06]  /*e270*/  STL [R1+0x830], R252 ;  /* 0x000830fc01007387 */ /* 0x0045ec0000100800 */
.L_x_30172:
[----:B------:R-:W-:Y:S05]  /*e280*/  BSYNC B2 ;  /* 0x0000000000027941 */ /* 0x000fea0003800000 */
.L_x_30170:
        /* <DEDUP_REMOVED lines=11> */
.L_x_30174:
[----:B------:R-:W3:Y:S04]  /*e340*/  LDL.LU R152, [R1+0x830] ;  /* 0x0008300001987983 */ /* 0x000ee80000300800 */
[----:B--2---:R2:W5:Y:S01]  /*e350*/  LDL.LU R252, [R1+0x828] ;  /* 0x0008280001fc7983 */ /* 0x0045620000300800 */
[----:B------:R-:W-:-:S03]  /*e360*/  IMAD.MOV.U32 R100, RZ, RZ, R99 ;  /* 0x000000ffff647224 */ /* 0x000fc600078e0063 */
[----:B---3--:R3:W-:Y:S02]  /*e370*/  STL [R1+0x82c], R152 ;  /* 0x00082c9801007387 */ /* 0x0087e40000100800 */
[----:B--23--:R-:W-:-:S07]  /*e380*/  MOV R152, R155 ;  /* 0x0000009b00987202 */ /* 0x00cfce0000000f00 */
.L_x_30175:
[----:B------:R-:W-:Y:S05]  /*e390*/  BSYNC B2 ;  /* 0x0000000000027941 */ /* 0x000fea0003800000 */
.L_x_30173:
        /* <DEDUP_REMOVED lines=11> */
.L_x_30177:
[----:B------:R2:W-:Y:S04]  /*e450*/  STL [R1+0x828], R252 ;  /* 0x000828fc01007387 */ /* 0x0005e80000100800 */
[----:B--2---:R-:W2:Y:S01]  /*e460*/  LDL.LU R252, [R1+0x82c] ;  /* 0x00082c0001fc7983 */ /* 0x004ea20000300800 */
[----:B------:R-:W-:Y:S02]  /*e470*/  IMAD.MOV.U32 R99, RZ, RZ, R98 ;  /* 0x000000ffff637224 */ /* 0x000fe400078e0062 */
[----:B------:R-:W-:Y:S01]  /*e480*/  IMAD.MOV.U32 R155, RZ, RZ, R154 ;  /* 0x000000ffff9b7224 */ /* 0x000fe200078e009a */
[----:B--2---:R2:W-:Y:S06]  /*e490*/  STL [R1+0x830], R252 ;  /* 0x000830fc01007387 */ /* 0x0045ec0000100800 */
.L_x_30178:
[----:B------:R-:W-:Y:S05]  /*e4a0*/  BSYNC B2 ;  /* 0x0000000000027941 */ /* 0x000fea0003800000 */
.L_x_30176:
        /* <DEDUP_REMOVED lines=11> */
.L_x_30180:
[----:B------:R-:W3:Y:S04]  /*e560*/  LDL.LU R154, [R1+0x830] ;  /* 0x00083000019a7983 */ /* 0x000ee80000300800 */
[----:B--2---:R2:W5:Y:S01]  /*e570*/  LDL.LU R252, [R1+0x828] ;  /* 0x0008280001fc7983 */ /* 0x0045620000300800 */
[----:B------:R-:W-:-:S03]  /*e580*/  IMAD.MOV.U32 R98, RZ, RZ, R97 ;  /* 0x000000ffff627224 */ /* 0x000fc600078e0061 */
[----:B---3--:R3:W-:Y:S02]  /*e590*/  STL [R1+0x82c], R154 ;  /* 0x00082c9a01007387 */ /* 0x0087e40000100800 */
[----:B--23--:R-:W-:-:S07]  /*e5a0*/  IMAD.MOV.U32 R154, RZ, RZ, R157 ;  /* 0x000000ffff9a7224 */ /* 0x00cfce00078e009d */
.L_x_30181:
[----:B------:R-:W-:Y:S05]  /*e5b0*/  BSYNC B2 ;  /* 0x0000000000027941 */ /* 0x000fea0003800000 */
.L_x_30179:
        /* <DEDUP_REMOVED lines=11> */
.L_x_30183:
[----:B------:R2:W-:Y:S04]  /*e670*/  STL [R1+0x828], R252 ;  /* 0x000828fc01007387 */ /* 0x0005e80000100800 */
[----:B--2---:R-:W2:Y:S01]  /*e680*/  LDL.LU R252, [R1+0x82c] ;  /* 0x00082c0001fc7983 */ /* 0x004ea20000300800 */
[----:B------:R-:W-:Y:S02]  /*e690*/  IMAD.MOV.U32 R97, RZ, RZ, R96 ;  /* 0x000000ffff617224 */ /* 0x000fe400078e0060 */
[----:B------:R-:W-:Y:S01]  /*e6a0*/  IMAD.MOV.U32 R157, RZ, RZ, R156 ;  /* 0x000000ffff9d7224 */ /* 0x000fe200078e009c */
[----:B--2---:R2:W-:Y:S06]  /*e6b0*/  STL [R1+0x830], R252 ;  /* 0x000830fc01007387 */ /* 0x0045ec0000100800 */
.L_x_30184:
[----:B------:R-:W-:Y:S05]  /*e6c0*/  BSYNC B2 ;  /* 0x0000000000027941 */ /* 0x000fea0003800000 */
.L_x_30182:
        /* <DEDUP_REMOVED lines=11> */
.L_x_30186:
[----:B------:R-:W3:Y:S04]  /*e780*/  LDL.LU R156, [R1+0x830] ;  /* 0x00083000019c7983 */ /* 0x000ee80000300800 */
[----:B--2---:R2:W5:Y:S01]  /*e790*/  LDL.LU R252, [R1+0x828] ;  /* 0x0008280001fc7983 */ /* 0x0045620000300800 */
[----:B------:R-:W-:-:S03]  /*e7a0*/  IMAD.MOV.U32 R96, RZ, RZ, R95 ;  /* 0x000000ffff607224 */ /* 0x000fc600078e005f */
[----:B---3--:R3:W-:Y:S02]  /*e7b0*/  STL [R1+0x82c], R156 ;  /* 0x00082c9c01007387 */ /* 0x0087e40000100800 */
[----:B--23--:R-:W-:-:S07]  /*e7c0*/  IMAD.MOV.U32 R156, RZ, RZ, R159 ;  /* 0x000000ffff9c7224 */ /* 0x00cfce00078e009f */
.L_x_30187:
[----:B------:R-:W-:Y:S05]  /*e7d0*/  BSYNC B2 ;  /* 0x0000000000027941 */ /* 0x000fea0003800000 */
.L_x_30185:
        /* <DEDUP_REMOVED lines=11> */
.L_x_30189:
[----:B------:R2:W-:Y:S04]  /*e890*/  STL [R1+0x828], R252 ;  /* 0x000828fc01007387 */ /* 0x0005e80000100800 */
[----:B--2---:R-:W2:Y:S01]  /*e8a0*/  LDL.LU R252, [R1+0x82c] ;  /* 0x00082c0001fc7983 */ /* 0x004ea20000300800 */
[----:B------:R-:W-:Y:S01]  /*e8b0*/  MOV R95, R94 ;  /* 0x0000005e005f7202 */ /* 0x000fe20000000f00 */
[----:B------:R-:W-:Y:S02]  /*e8c0*/  IMAD.MOV.U32 R159, RZ, RZ, R158 ;  /* 0x000000ffff9f7224 */ /* 0x000fe400078e009e */
[----:B--2---:R2:W-:Y:S05]  /*e8d0*/  STL [R1+0x830], R252 ;  /* 0x000830fc01007387 */ /* 0x0045ea0000100800 */
.L_x_30190:
[----:B------:R-:W-:Y:S05]  /*e8e0*/  BSYNC B2 ;  /* 0x0000000000027941 */ /* 0x000fea0003800000 */
.L_x_30188:
        /* <DEDUP_REMOVED lines=11> */
.L_x_30192:
[----:B------:R-:W3:Y:S04]  /*e9a0*/  LDL.LU R158, [R1+0x830] ;  /* 0x00083000019e7983 */ /* 0x000ee80000300800 */
[----:B--2---:R2:W5:Y:S01]  /*e9b0*/  LDL.LU R252, [R1+0x828] ;  /* 0x0008280001fc7983 */ /* 0x0045620000300800 */
[----:B------:R-:W-:-:S03]  /*e9c0*/  IMAD.MOV.U32 R94, RZ, RZ, R93 ;  /* 0x000000ffff5e7224 */ /* 0x000fc600078e005d */
[----:B---3--:R3:W-:Y:S02]  /*e9d0*/  STL [R1+0x82c], R158 ;  /* 0x00082c9e01007387 */ /* 0x0087e40000100800 */
[----:B--23--:R-:W-:-:S07]  /*e9e0*/  IMAD.MOV.U32 R158, RZ, RZ, R161 ;  /* 0x000000ffff9e7224 */ /* 0x00cfce00078e00a1 */
.L_x_30193:
[----:B------:R-:W-:Y:S05]  /*e9f0*/  BSYNC B2 ;  /* 0x0000000000027941 */ /* 0x000fea0003800000 */
.L_x_30191:
        /* <DEDUP_REMOVED lines=11> */
.L_x_30195:
[----:B------:R2:W-:Y:S04]  /*eab0*/  STL [R1+0x828], R252 ;  /* 0x000828fc01007387 */ /* 0x0005e80000100800 */
[----:B--2---:R-:W2:Y:S01]  /*eac0*/  LDL.LU R252, [R1+0x82c] ;  /* 0x00082c0001fc7983 */ /* 0x004ea20000300800 */
[----:B------:R-:W-:Y:S01]  /*ead0*/  IMAD.MOV.U32 R93, RZ, RZ, R92 ;  /* 0x000000ffff5d7224 */ /* 0x000fe200078e005c */
[----:B------:R-:W-:Y:S02]  /*eae0*/  MOV R161, R160 ;  /* 0x000000a000a17202 */ /* 0x000fe40000000f00 */
[----:B--2---:R2:W-:Y:S05]  /*eaf0*/  STL [R1+0x830], R252 ;  /* 0x000830fc01007387 */ /* 0x0045ea0000100800 */
.L_x_30196:
[----:B------:R-:W-:Y:S05]  /*eb00*/  BSYNC B2 ;  /* 0x0000000000027941 */ /* 0x000fea0003800000 */
.L_x_30194:
        /* <DEDUP_REMOVED lines=11> */
.L_x_30198:
[----:B------:R-:W3:Y:S04]  /*ebc0*/  LDL.LU R160, [R1+0x830] ;  /* 0x0008300001a07983 */ /* 0x000ee80000300800 */
[----:B--2---:R2:W5:Y:S01]  /*ebd0*/  LDL.LU R252, [R1+0x828] ;  /* 0x0008280001fc7983 */ /* 0x0045620000300800 */
[----:B------:R-:W-:-:S03]  /*ebe0*/  IMAD.MOV.U32 R92, RZ, RZ, R91 ;  /* 0x000000ffff5c7224 */ /* 0x000fc600078e005b */
[----:B---3--:R3:W-:Y:S02]  /*ebf0*/  STL [R1+0x82c], R160 ;  /* 0x00082ca001007387 */ /* 0x0087e40000100800 */
[----:B--23--:R-:W-:-:S07]  /*ec00*/  IMAD.MOV.U32 R160, RZ, RZ, R163 ;  /* 0x000000ffffa07224 */ /* 0x00cfce00078e00a3 */
.L_x_30199:
[----:B------:R-:W-:Y:S05]  /*ec10*/  BSYNC B2 ;  /* 0x0000000000027941 */ /* 0x000fea0003800000 */
.L_x_30197:
        /* <DEDUP_REMOVED lines=11> */
.L_x_30201:
[----:B------:R2:W-:Y:S04]  /*ecd0*/  STL [R1+0x828], R252 ;  /* 0x000828fc01007387 */ /* 0x0005e80000100800 */
[----:B--2---:R-:W2:Y:S01]  /*ece0*/  LDL.LU R252, [R1+0x82c] ;  /* 0x00082c0001fc7983 */ /* 0x004ea20000300800 */
[----:B------:R-:W-:Y:S02]  /*ecf0*/  IMAD.MOV.U32 R91, RZ, RZ, R90 ;  /* 0x000000ffff5b7224 */ /* 0x000fe400078e005a */
[----:B------:R-:W-:Y:S01]  /*ed00*/  IMAD.MOV.U32 R163, RZ, RZ, R162 ;  /* 0x000000ffffa37224 */ /* 0x000fe200078e00a2 */
[----:B--2---:R2:W-:Y:S06]  /*ed10*/  STL [R1+0x830], R252 ;  /* 0x000830fc01007387 */ /* 0x0045ec0000100800 */
.L_x_30202:
[----:B------:R-:W-:Y:S05]  /*ed20*/  BSYNC B2 ;  /* 0x0000000000027941 */ /* 0x000fea0003800000 */
.L_x_30200:
        /* <DEDUP_REMOVED lines=11> */
.L_x_30204:
[----:B------:R-:W3:Y:S04]  /*ede0*/  LDL.LU R162, [R1+0x830] ;  /* 0x0008300001a27983 */ /* 0x000ee80000300800 */
[----:B--2---:R2:W5:Y:S01]  /*edf0*/  LDL.LU R252, [R1+0x828] ;  /* 0x0008280001fc7983 */ /* 0x0045620000300800 */
[----:B------:R-:W-:-:S03]  /*ee00*/  IMAD.MOV.U32 R90, RZ, RZ, R89 ;  /* 0x000000ffff5a7224 */ /* 0x000fc600078e0059 */
[----:B---3--:R3:W-:Y:S02]  /*ee10*/  STL [R1+0x82c], R162 ;  /* 0x00082ca201007387 */ /* 0x0087e40000100800 */
[----:B--23--:R-:W-:-:S07]  /*ee20*/  IMAD.MOV.U32 R162, RZ, RZ, R165 ;  /* 0x000000ffffa27224 */ /* 0x00cfce00078e00a5 */
.L_x_30205:
[----:B------:R-:W-:Y:S05]  /*ee30*/  BSYNC B2 ;  /* 0x0000000000027941 */ /* 0x000fea0003800000 */
.L_x_30203:
        /* <DEDUP_REMOVED lines=11> */
.L_x_30207:
[----:B------:R2:W-:Y:S04]  /*eef0*/  STL [R1+0x828], R252 ;  /* 0x000828fc01007387 */ /* 0x0005e80000100800 */
[----:B--2---:R-:W2:Y:S01]  /*ef00*/  LDL.LU R252, [R1+0x82c] ;  /* 0x00082c0001fc7983 */ /* 0x004ea20000300800 */
[----:B------:R-:W-:Y:S02]  /*ef10*/  IMAD.MOV.U32 R89, RZ, RZ, R88 ;  /* 0x000000ffff597224 */ /* 0x000fe400078e0058 */
[----:B------:R-:W-:Y:S01]  /*ef20*/  IMAD.MOV.U32 R165, RZ, RZ, R164 ;  /* 0x000000ffffa57224 */ /* 0x000fe200078e00a4 */
[----:B--2---:R2:W-:Y:S06]  /*ef30*/  STL [R1+0x830], R252 ;  /* 0x000830fc01007387 */ /* 0x0045ec0000100800 */
.L_x_30208:
[----:B------:R-:W-:Y:S05]  /*ef40*/  BSYNC B2 ;  /* 0x0000000000027941 */ /* 0x000fea0003800000 */
.L_x_30206:
        /* <DEDUP_REMOVED lines=11> */
.L_x_30210:
[----:B------:R-:W3:Y:S04]  /*f000*/  LDL.LU R164, [R1+0x830] ;  /* 0x0008300001a47983 */ /* 0x000ee80000300800 */
[----:B--2---:R2:W5:Y:S01]  /*f010*/  LDL.LU R252, [R1+0x828] ;  /* 0x0008280001fc7983 */ /* 0x0045620000300800 */
[----:B------:R-:W-:-:S03]  /*f020*/  MOV R88, R87 ;  /* 0x0000005700587202 */ /* 0x000fc60000000f00 */
[----:B---3--:R3:W-:Y:S02]  /*f030*/  STL [R1+0x82c], R164 ;  /* 0x00082ca401007387 */ /* 0x0087e40000100800 */
[----:B--23--:R-:W-:-:S07]  /*f040*/  IMAD.MOV.U32 R164, RZ, RZ, R167 ;  /* 0x000000ffffa47224 */ /* 0x00cfce00078e00a7 */
.L_x_30211:
[----:B------:R-:W-:Y:S05]  /*f050*/  BSYNC B2 ;  /* 0x0000000000027941 */ /* 0x000fea0003800000 */
.L_x_30209:
        /* <DEDUP_REMOVED lines=11> */
.L_x_30213:
[----:B------:R2:W-:Y:S04]  /*f110*/  STL [R1+0x828], R252 ;  /* 0x000828fc01007387 */ /* 0x0005e80000100800 */
[----:B--2---:R-:W2:Y:S01]  /*f120*/  LDL.LU R252, [R1+0x82c] ;  /* 0x00082c0001fc7983 */ /* 0x004ea20000300800 */
[----:B------:R-:W-:Y:S02]  /*f130*/  IMAD.MOV.U32 R87, RZ, RZ, R86 ;  /* 0x000000ffff577224 */ /* 0x000fe400078e0056 */
[----:B------:R-:W-:Y:S01]  /*f140*/  IMAD.MOV.U32 R167, RZ, RZ, R166 ;  /* 0x000000ffffa77224 */ /* 0x000fe200078e00a6 */
[----:B--2---:R2:W-:Y:S06]  /*f150*/  STL [R1+0x830], R252 ;  /* 0x000830fc01007387 */ /* 0x0045ec0000100800 */
.L_x_30214:
[----:B------:R-:W-:Y:S05]  /*f160*/  BSYNC B2 ;  /* 0x0000000000027941 */ /* 0x000fea0003800000 */
.L_x_30212:
        /* <DEDUP_REMOVED lines=11> */
.L_x_30216:
[----:B------:R-:W3:Y:S04]  /*f220*/  LDL.LU R166, [R1+0x830] ;  /* 0x0008300001a67983 */ /* 0x000ee80000300800 */
[----:B--2---:R2:W5:Y:S01]  /*f230*/  LDL.LU R252, [R1+0x828] ;  /* 0x0008280001fc7983 */ /* 0x0045620000300800 */
[----:B------:R-:W-:-:S03]  /*f240*/  IMAD.MOV.U32 R86, RZ, RZ, R85 ;  /* 0x000000ffff567224 */ /* 0x000fc600078e0055 */
[----:B---3--:R3:W-:Y:S02]  /*f250*/  STL [R1+0x82c], R166 ;  /* 0x00082ca601007387 */ /* 0x0087e40000100800 */
[----:B--23--:R-:W-:-:S07]  /*f260*/  MOV R166, R169 ;  /* 0x000000a900a67202 */ /* 0x00cfce0000000f00 */
.L_x_30217:
[----:B------:R-:W-:Y:S05]  /*f270*/  BSYNC B2 ;  /* 0x0000000000027941 */ /* 0x000fea0003800000 */
.L_x_30215:
        /* <DEDUP_REMOVED lines=11> */
.L_x_30219:
[----:B------:R2:W-:Y:S04]  /*f330*/  STL [R1+0x828], R252 ;  /* 0x000828fc01007387 */ /* 0x0005e80000100800 */
[----:B--2---:R-:W2:Y:S01]  /*f340*/  LDL.LU R252, [R1+0x82c] ;  /* 0x00082c0001fc7983 */ /* 0x004ea20000300800 */
[----:B------:R-:W-:Y:S02]  /*f350*/  IMAD.MOV.U32 R85, RZ, RZ, R84 ;  /* 0x000000ffff557224 */ /* 0x000fe400078e0054 */
[----:B------:R-:W-:Y:S01]  /*f360*/  IMAD.MOV.U32 R169, RZ, RZ, R168 ;  /* 0x000000ffffa97224 */ /* 0x000fe200078e00a8 */
[----:B--2---:R2:W-:Y:S06]  /*f370*/  STL [R1+0x830], R252 ;  /* 0x000830fc01007387 */ /* 0x0045ec0000100800 */
.L_x_30220:
[----:B------:R-:W-:Y:S05]  /*f380*/  BSYNC B2 ;  /* 0x0000000000027941 */ /* 0x000fea0003800000 */
.L_x_30218:
        /* <DEDUP_REMOVED lines=11> */
.L_x_30222:
[----:B------:R-:W3:Y:S04]  /*f440*/  LDL.LU R168, [R1+0x830] ;  /* 0x0008300001a87983 */ /* 0x000ee80000300800 */
[----:B--2---:R2:W5:Y:S01]  /*f450*/  LDL.LU R252, [R1+0x828] ;  /* 0x0008280001fc7983 */ /* 0x0045620000300800 */
[----:B------:R-:W-:-:S03]  /*f460*/  IMAD.MOV.U32 R84, RZ, RZ, R83 ;  /* 0x000000ffff547224 */ /* 0x000fc600078e0053 */
[----:B---3--:R3:W-:Y:S02]  /*f470*/  STL [R1+0x82c], R168 ;  /* 0x00082ca801007387 */ /* 0x0087e40000100800 */
[----:B--23--:R-:W-:-:S07]  /*f480*/  IMAD.MOV.U32 R168, RZ, RZ, R171 ;  /* 0x000000ffffa87224 */ /* 0x00cfce00078e00ab */
.L_x_30223:
[----:B------:R-:W-:Y:S05]  /*f490*/  BSYNC B2 ;  /* 0x0000000000027941 */ /* 0x000fea0003800000 */
.L_x_30221:
        /* <DEDUP_REMOVED lines=11> */
.L_x_30225:
[----:B------:R2:W-:Y:S04]  /*f550*/  STL [R1+0x828], R252 ;  /* 0x000828fc01007387 */ /* 0x0005e80000100800 */
[----:B--2---:R-:W2:Y:S01]  /*f560*/  LDL.LU R252, [R1+0x82c] ;  /* 0x00082c0001fc7983 */ /* 0x004ea20000300800 */
[----:B------:R-:W-:Y:S02]  /*f570*/  IMAD.MOV.U32 R83, RZ, RZ, R82 ;  /* 0x000000ffff537224 */ /* 0x000fe400078e0052 */
[----:B------:R-:W-:Y:S01]  /*f580*/  IMAD.MOV.U32 R171, RZ, RZ, R170 ;  /* 0x000000ffffab7224 */ /* 0x000fe200078e00aa */
[----:B--2---:R2:W-:Y:S06]  /*f590*/  STL [R1+0x830], R252 ;  /* 0x000830fc01007387 */ /* 0x0045ec0000100800 */
.L_x_30226:
[----:B------:R-:W-:Y:S05]  /*f5a0*/  BSYNC B2 ;  /* 0x0000000000027941 */ /* 0x000fea0003800000 */
.L_x_30224:
        /* <DEDUP_REMOVED lines=11> */
.L_x_30228:
[----:B------:R-:W3:Y:S04]  /*f660*/  LDL.LU R170, [R1+0x830] ;  /* 0x0008300001aa7983 */ /* 0x000ee80000300800 */
[----:B--2---:R2:W5:Y:S01]  /*f670*/  LDL.LU R252, [R1+0x828] ;  /* 0x0008280001fc7983 */ /* 0x0045620000300800 */
[----:B------:R-:W-:-:S03]  /*f680*/  IMAD.MOV.U32 R82, RZ, RZ, R81 ;  /* 0x000000ffff527224 */ /* 0x000fc600078e0051 */
[----:B---3--:R3:W-:Y:S02]  /*f690*/  STL [R1+0x82c], R170 ;  /* 0x00082caa01007387 */ /* 0x0087e40000100800 */
[----:B--23--:R-:W-:-:S07]  /*f6a0*/  IMAD.MOV.U32 R170, RZ, RZ, R173 ;  /* 0x000000ffffaa7224 */ /* 0x00cfce00078e00ad */
.L_x_30229:
[----:B------:R-:W-:Y:S05]  /*f6b0*/  BSYNC B2 ;  /* 0x0000000000027941 */ /* 0x000fea0003800000 */
.L_x_30227:
        /* <DEDUP_REMOVED lines=11> */
.L_x_30231:
[----:B------:R2:W-:Y:S04]  /*f770*/  STL [R1+0x828], R252 ;  /* 0x000828fc01007387 */ /* 0x0005e80000100800 */
[----:B--2---:R-:W2:Y:S01]  /*f780*/  LDL.LU R252, [R1+0x82c] ;  /* 0x00082c0001fc7983 */ /* 0x004ea20000300800 */
[----:B------:R-:W-:Y:S01]  /*f790*/  MOV R81, R80 ;  /* 0x0000005000517202 */ /* 0x000fe20000000f00 */
[----:B------:R-:W-:Y:S02]  /*f7a0*/  IMAD.MOV.U32 R173, RZ, RZ, R172 ;  /* 0x000000ffffad7224 */ /* 0x000fe400078e00ac */
[----:B--2---:R2:W-:Y:S05]  /*f7b0*/  STL [R1+0x830], R252 ;  /* 0x000830fc01007387 */ /* 0x0045ea0000100800 */
.L_x_30232:
[----:B------:R-:W-:Y:S05]  /*f7c0*/  BSYNC B2 ;  /* 0x0000000000027941 */ /* 0x000fea0003800000 */
.L_x_30230:
        /* <DEDUP_REMOVED lines=11> */
.L_x_30234:
[----:B------:R-:W3:Y:S04]  /*f880*/  LDL.LU R172, [R1+0x830] ;  /* 0x0008300001ac7983 */ /* 0x000ee80000300800 */
[----:B--2---:R2:W5:Y:S01]  /*f890*/  LDL.LU R252, [R1+0x828] ;  /* 0x0008280001fc7983 */ /* 0x0045620000300800 */
[----:B------:R-:W-:-:S03]  /*f8a0*/  IMAD.MOV.U32 R80, RZ, RZ, R79 ;  /* 0x000000ffff507224 */ /* 0x000fc600078e004f */
[----:B---3--:R3:W-:Y:S02]  /*f8b0*/  STL [R1+0x82c], R172 ;  /* 0x00082cac01007387 */ /* 0x0087e40000100800 */
[----:B--23--:R-:W-:-:S07]  /*f8c0*/  IMAD.MOV.U32 R172, RZ, RZ, R175 ;  /* 0x000000ffffac7224 */ /* 0x00cfce00078e00af */
.L_x_30235:
[----:B------:R-:W-:Y:S05]  /*f8d0*/  BSYNC B2 ;  /* 0x0000000000027941 */ /* 0x000fea0003800000 */
.L_x_30233:
        /* <DEDUP_REMOVED lines=11> */
.L_x_30237:
[----:B------:R2:W-:Y:S04]  /*f990*/  STL [R1+0x828], R252 ;  /* 0x000828fc01007387 */ /* 0x0005e80000100800 */
[----:B--2---:R-:W2:Y:S01]  /*f9a0*/  LDL.LU R252, [R1+0x82c] ;  /* 0x00082c0001fc7983 */ /* 0x004ea20000300800 */
[----:B------:R-:W-:Y:S01]  /*f9b0*/  IMAD.MOV.U32 R79, RZ, RZ, R78 ;  /* 0x000000ffff4f7224 */ /* 0x000fe200078e004e */
[----:B------:R-:W-:Y:S02]  /*f9c0*/  MOV R175, R174 ;  /* 0x000000ae00af7202 */ /* 0x000fe40000000f00 */
[----:B--2---:R2:W-:Y:S05]  /*f9d0*/  STL [R1+0x830], R252 ;  /* 0x000830fc01007387 */ /* 0x0045ea0000100800 */
.L_x_30238:
[----:B------:R-:W-:Y:S05]  /*f9e0*/  BSYNC B2 ;  /* 0x0000000000027941 */ /* 0x000fea0003800000 */
.L_x_30236:
        /* <DEDUP_REMOVED lines=11> */
.L_x_30240:
[----:B------:R-:W3:Y:S04]  /*faa0*/  LDL.LU R174, [R1+0x830] ;  /* 0x0008300001ae7983 */ /* 0x000ee80000300800 */
[----:B--2---:R2:W5:Y:S01]  /*fab0*/  LDL.LU R252, [R1+0x828] ;  /* 0x0008280001fc7983 */ /* 0x0045620000300800 */
[----:B------:R-:W-:-:S03]  /*fac0*/  IMAD.MOV.U32 R78, RZ, RZ, R77 ;  /* 0x000000ffff4e7224 */ /* 0x000fc600078e004d */
[----:B---3--:R3:W-:Y:S02]  /*fad0*/  STL [R1+0x82c], R174 ;  /* 0x00082cae01007387 */ /* 0x0087e40000100800 */
[----:B--23--:R-:W-:-:S07]  /*fae0*/  IMAD.MOV.U32 R174, RZ, RZ, R177 ;  /* 0x000000ffffae7224 */ /* 0x00cfce00078e00b1 */
.L_x_30241:
[----:B------:R-:W-:Y:S05]  /*faf0*/  BSYNC B2 ;  /* 0x0000000000027941 */ /* 0x000fea0003800000 */
.L_x_30239:
        /* <DEDUP_REMOVED lines=11> */
.L_x_30243:
[----:B------:R2:W-:Y:S04]  /*fbb0*/  STL [R1+0x828], R252 ;  /* 0x000828fc01007387 */ /* 0x0005e80000100800 */
[----:B--2---:R-:W2:Y:S01]  /*fbc0*/  LDL.LU R252, [R1+0x82c] ;  /* 0x00082c0001fc7983 */ /* 0x004ea20000300800 */
[----:B------:R-:W-:Y:S02]  /*fbd0*/  IMAD.MOV.U32 R77, RZ, RZ, R76 ;  /* 0x000000ffff4d7224 */ /* 0x000fe400078e004c */
[----:B------:R-:W-:Y:S01]  /*fbe0*/  IMAD.MOV.U32 R177, RZ, RZ, R176 ;  /* 0x000000ffffb17224 */ /* 0x000fe200078e00b0 */
[----:B--2---:R2:W-:Y:S06]  /*fbf0*/  STL [R1+0x830], R252 ;  /* 0x000830fc01007387 */ /* 0x0045ec0000100800 */
.L_x_30244:
[----:B------:R-:W-:Y:S05]  /*fc00*/  BSYNC B2 ;  /* 0x0000000000027941 */ /* 0x000fea0003800000 */
.L_x_30242:
        /* <DEDUP_REMOVED lines=11> */
.L_x_30246:
[----:B------:R-:W3:Y:S04]  /*fcc0*/  LDL.LU R176, [R1+0x830] ;  /* 0x0008300001b07983 */ /* 0x000ee80000300800 */
[----:B--2---:R2:W5:Y:S01]  /*fcd0*/  LDL.LU R252, [R1+0x828] ;  /* 0x0008280001fc7983 */ /* 0x0045620000300800 */
[----:B------:R-:W-:-:S03]  /*fce0*/  IMAD.MOV.U32 R76, RZ, RZ, R75 ;  /* 0x000000ffff4c7224 */ /* 0x000fc600078e004b */
[----:B---3--:R3:W-:Y:S02]  /*fcf0*/  STL [R1+0x82c], R176 ;  /* 0x00082cb001007387 */ /* 0x0087e40000100800 */
[----:B--23--:R-:W-:-:S07]  /*fd00*/  IMAD.MOV.U32 R176, RZ, RZ, R179 ;  /* 0x000000ffffb07224 */ /* 0x00cfce00078e00b3 */
.L_x_30247:
[----:B------:R-:W-:Y:S05]  /*fd10*/  BSYNC B2 ;  /* 0x0000000000027941 */ /* 0x000fea0003800000 */
.L_x_30245:
        /* <DEDUP_REMOVED lines=11> */
.L_x_30249:
[----:B------:R2:W-:Y:S04]  /*fdd0*/  STL [R1+0x828], R252 ;  /* 0x000828fc01007387 */ /* 0x0005e80000100800 */
[----:B--2---:R-:W2:Y:S01]  /*fde0*/  LDL.LU R252, [R1+0x82c] ;  /* 0x00082c0001fc7983 */ /* 0x004ea20000300800 */
[----:B------:R-:W-:Y:S02]  /*fdf0*/  IMAD.MOV.U32 R75, RZ, RZ, R74 ;  /* 0x000000ffff4b7224 */ /* 0x000fe400078e004a */
[----:B------:R-:W-:Y:S01]  /*fe00*/  IMAD.MOV.U32 R179, RZ, RZ, R178 ;  /* 0x000000ffffb37224 */ /* 0x000fe200078e00b2 */
[----:B--2---:R2:W-:Y:S06]  /*fe10*/  STL [R1+0x830], R252 ;  /* 0x000830fc01007387 */ /* 0x0045ec0000100800 */
.L_x_30250:
[----:B------:R-:W-:Y:S05]  /*fe20*/  BSYNC B2 ;  /* 0x0000000000027941 */ /* 0x000fea0003800000 */
.L_x_30248:
        /* <DEDUP_REMOVED lines=11> */
.L_x_30252:
[----:B------:R-:W3:Y:S04]  /*fee0*/  LDL.LU R178, [R1+0x830] ;  /* 0x0008300001b27983 */ /* 0x000ee80000300800 */
[----:B--2---:R2:W5:Y:S01]  /*fef0*/  LDL.LU R252, [R1+0x828] ;  /* 0x0008280001fc7983 */ /* 0x0045620000300800 */
[----:B------:R-:W-:-:S03]  /*ff00*/  MOV R74, R73 ;  /* 0x00000049004a7202 */ /* 0x000fc60000000f00 */
[----:B---3--:R3:W-:Y:S02]  /*ff10*/  STL [R1+0x82c], R178 ;  /* 0x00082cb201007387 */ /* 0x0087e40000100800 */
[----:B--23--:R-:W-:-:S07]  /*ff20*/  IMAD.MOV.U32 R178, RZ, RZ, R181 ;  /* 0x000000ffffb27224 */ /* 0x00cfce00078e00b5 */
.L_x_30253:
[----:B------:R-:W-:Y:S05]  /*ff30*/  BSYNC B2 ;  /* 0x0000000000027941 */ /* 0x000fea0003800000 */
.L_x_30251:
        /* <DEDUP_REMOVED lines=11> */
.L_x_30255:
[----:B------:R2:W-:Y:S04]  /*fff0*/  STL [R1+0x828], R252 ;  /* 0x000828fc01007387 */ /* 0x0005e80000100800 */
[----:B--2---:R-:W2:Y:S01]  /*10000*/  LDL.LU R252, [R1+0x82c] ;  /* 0x00082c0001fc7983 */ /* 0x004ea20000300800 */
[----:B------:R-:W-:Y:S02]  /*10010*/  IMAD.MOV.U32 R73, RZ, RZ, R72 ;  /* 0x000000ffff497224 */ /* 0x000fe400078e0048 */
[----:B------:R-:W-:Y:S01]  /*10020*/  IMAD.MOV.U32 R181, RZ, RZ, R180 ;  /* 0x000000ffffb57224 */ /* 0x000fe200078e00b4 */
[----:B--2---:R2:W-:Y:S06]  /*10030*/  STL [R1+0x830], R252 ;  /* 0x000830fc01007387 */ /* 0x0045ec0000100800 */
.L_x_30256:
[----:B------:R-:W-:Y:S05]  /*10040*/  BSYNC B2 ;  /* 0x0000000000027941 */ /* 0x000fea0003800000 */
.L_x_30254:
        /* <DEDUP_REMOVED lines=11> */
.L_x_30258:
[----:B------:R-:W3:Y:S04]  /*10100*/  LDL.LU R180, [R1+0x830] ;  /* 0x0008300001b47983 */ /* 0x000ee80000300800 */
[----:B--2---:R2:W5:Y:S01]  /*10110*/  LDL.LU R252, [R1+0x828] ;  /* 0x0008280001fc7983 */ /* 0x0045620000300800 */
[----:B------:R-:W-:-:S03]  /*10120*/  IMAD.MOV.U32 R72, RZ, RZ, R71 ;  /* 0x000000ffff487224 */ /* 0x000fc600078e0047 */
[----:B---3--:R3:W-:Y:S02]  /*10130*/  STL [R1+0x82c], R180 ;  /* 0x00082cb401007387 */ /* 0x0087e40000100800 */
[----:B--23--:R-:W-:-:S07]  /*10140*/  MOV R180, R183 ;  /* 0x000000b700b47202 */ /* 0x00cfce0000000f00 */
.L_x_30259:
[----:B------:R-:W-:Y:S05]  /*10150*/  BSYNC B2 ;  /* 0x0000000000027941 */ /* 0x000fea0003800000 */
.L_x_30257:
        /* <DEDUP_REMOVED lines=11> */
.L_x_30261:
[----:B------:R2:W-:Y:S04]  /*10210*/  STL [R1+0x828], R252 ;  /* 0x000828fc01007387 */ /* 0x0005e80000100800 */
[----:B--2---:R-:W2:Y:S01]  /*10220*/  LDL.LU R252, [R1+0x82c] ;  /* 0x00082c0001fc7983 */ /* 0x004ea20000300800 */
[----:B------:R-:W-:Y:S02]  /*10230*/  IMAD.MOV.U32 R71, RZ, RZ, R70 ;  /* 0x000000ffff477224 */ /* 0x000fe400078e0046 */
[----:B------:R-:W-:Y:S01]  /*10240*/  IMAD.MOV.U32 R183, RZ, RZ, R182 ;  /* 0x000000ffffb77224 */ /* 0x000fe200078e00b6 */
[----:B--2---:R2:W-:Y:S06]  /*10250*/  STL [R1+0x830], R252 ;  /* 0x000830fc01007387 */ /* 0x0045ec0000100800 */
.L_x_30262:
[----:B------:R-:W-:Y:S05]  /*10260*/  BSYNC B2 ;  /* 0x0000000000027941 */ /* 0x000fea0003800000 */
.L_x_30260:
        /* <DEDUP_REMOVED lines=11> */
.L_x_30264:
[----:B------:R-:W3:Y:S04]  /*10320*/  LDL.LU R182, [R1+0x830] ;  /* 0x0008300001b67983 */ /* 0x000ee80000300800 */
[----:B--2---:R2:W5:Y:S01]  /*10330*/  LDL.LU R252, [R1+0x828] ;  /* 0x0008280001fc7983 */ /* 0x0045620000300800 */
[----:B------:R-:W-:-:S03]  /*10340*/  IMAD.MOV.U32 R70, RZ, RZ, R69 ;  /* 0x000000ffff467224 */ /* 0x000fc600078e0045 */
[----:B---3--:R3:W-:Y:S02]  /*10350*/  STL [R1+0x82c], R182 ;  /* 0x00082cb601007387 */ /* 0x0087e40000100800 */
[----:B--23--:R-:W-:-:S07]  /*10360*/  IMAD.MOV.U32 R182, RZ, RZ, R185 ;  /* 0x000000ffffb67224 */ /* 0x00cfce00078e00b9 */
.L_x_30265:
[----:B------:R-:W-:Y:S05]  /*10370*/  BSYNC B2 ;  /* 0x0000000000027941 */ /* 0x000fea0003800000 */
.L_x_30263:
        /* <DEDUP_REMOVED lines=11> */
.L_x_30267:
[----:B------:R2:W-:Y:S04]  /*10430*/  STL [R1+0x828], R252 ;  /* 0x000828fc01007387 */ /* 0x0005e80000100800 */
[----:B--2---:R-:W2:Y:S01]  /*10440*/  LDL.LU R252, [R1+0x82c] ;  /* 0x00082c0001fc7983 */ /* 0x004ea20000300800 */
[----:B------:R-:W-:Y:S02]  /*10450*/  IMAD.MOV.U32 R69, RZ, RZ, R68 ;  /* 0x000000ffff457224 */ /* 0x000fe400078e0044 */
[----:B------:R-:W-:Y:S01]  /*10460*/  IMAD.MOV.U32 R185, RZ, RZ, R184 ;  /* 0x000000ffffb97224 */ /* 0x000fe200078e00b8 */
[----:B--2---:R2:W-:Y:S06]  /*10470*/  STL [R1+0x830], R252 ;  /* 0x000830fc01007387 */ /* 0x0045ec0000100800 */
.L_x_30268:
[----:B------:R-:W-:Y:S05]  /*10480*/  BSYNC B2 ;  /* 0x0000000000027941 */ /* 0x000fea0003800000 */
.L_x_30266:
        /* <DEDUP_REMOVED lines=11> */
.L_x_30270:
[----:B------:R-:W3:Y:S04]  /*10540*/  LDL.LU R184, [R1+0x830] ;  /* 0x0008300001b87983 */ /* 0x000ee80000300800 */
[----:B--2---:R2:W5:Y:S01]  /*10550*/  LDL.LU R252, [R1+0x828] ;  /* 0x0008280001fc7983 */ /* 0x0045620000300800 */
[----:B------:R-:W-:-:S03]  /*10560*/  IMAD.MOV.U32 R68, RZ, RZ, R67 ;  /* 0x000000ffff447224 */ /* 0x000fc600078e0043 */
[----:B---3--:R3:W-:Y:S02]  /*10570*/  STL [R1+0x82c], R184 ;  /* 0x00082cb801007387 */ /* 0x0087e40000100800 */
[----:B--23--:R-:W-:-:S07]  /*10580*/  IMAD.MOV.U32 R184, RZ, RZ, R187 ;  /* 0x000000ffffb87224 */ /* 0x00cfce00078e00bb */
.L_x_30271:
[----:B------:R-:W-:Y:S05]  /*10590*/  BSYNC B2 ;  /* 0x0000000000027941 */ /* 0x000fea0003800000 */
.L_x_30269:
        /* <DEDUP_REMOVED lines=11> */
.L_x_30273:
[----:B------:R2:W-:Y:S04]  /*10650*/  STL [R1+0x828], R252 ;  /* 0x000828fc01007387 */ /* 0x0005e80000100800 */
[----:B--2---:R-:W2:Y:S01]  /*10660*/  LDL.LU R252, [R1+0x82c] ;  /* 0x00082c0001fc7983 */ /* 0x004ea20000300800 */
[----:B------:R-:W-:Y:S01]  /*10670*/  MOV R67, R66 ;  /* 0x0000004200437202 */ /* 0x000fe20000000f00 */
[----:B------:R-:W-:Y:S02]  /*10680*/  IMAD.MOV.U32 R187, RZ, RZ, R186 ;  /* 0x000000ffffbb7224 */ /* 0x000fe400078e00ba */
[----:B--2---:R2:W-:Y:S05]  /*10690*/  STL [R1+0x830], R252 ;  /* 0x000830fc01007387 */ /* 0x0045ea0000100800 */
.L_x_30274:
[----:B------:R-:W-:Y:S05]  /*106a0*/  BSYNC B2 ;  /* 0x0000000000027941 */ /* 0x000fea0003800000 */
.L_x_30272:
        /* <DEDUP_REMOVED lines=11> */
.L_x_30276:
[----:B------:R-:W3:Y:S04]  /*10760*/  LDL.LU R186, [R1+0x830] ;  /* 0x0008300001ba7983 */ /* 0x000ee80000300800 */
[----:B--2---:R2:W5:Y:S01]  /*10770*/  LDL.LU R252, [R1+0x828] ;  /* 0x0008280001fc7983 */ /* 0x0045620000300800 */
[----:B------:R-:W-:-:S03]  /*10780*/  IMAD.MOV.U32 R66, RZ, RZ, R65 ;  /* 0x000000ffff427224 */ /* 0x000fc600078e0041 */
[----:B---3--:R3:W-:Y:S02]  /*10790*/  STL [R1+0x82c], R186 ;  /* 0x00082cba01007387 */ /* 0x0087e40000100800 */
[----:B--23--:R-:W-:-:S07]  /*107a0*/  IMAD.MOV.U32 R186, RZ, RZ, R189 ;  /* 0x000000ffffba7224 */ /* 0x00cfce00078e00bd */
.L_x_30277:
[----:B------:R-:W-:Y:S05]  /*107b0*/  BSYNC B2 ;  /* 0x0000000000027941 */ /* 0x000fea0003800000 */
.L_x_30275:
        /* <DEDUP_REMOVED lines=11> */
.L_x_30279:
[----:B------:R2:W-:Y:S04]  /*10870*/  STL [R1+0x828], R252 ;  /* 0x000828fc01007387 */ /* 0x0005e80000100800 */
[----:B--2---:R-:W2:Y:S01]  /*10880*/  LDL.LU R252, [R1+0x82c] ;  /* 0x00082c0001fc7983 */ /* 0x004ea20000300800 */
[----:B------:R-:W-:Y:S01]  /*10890*/  IMAD.MOV.U32 R65, RZ, RZ, R64 ;  /* 0x000000ffff417224 */ /* 0x000fe200078e0040 */
[----:B------:R-:W-:Y:S02]  /*108a0*/  MOV R189, R188 ;  /* 0x000000bc00bd7202 */ /* 0x000fe40000000f00 */
[----:B--2---:R2:W-:Y:S05]  /*108b0*/  STL [R1+0x830], R252 ;  /* 0x000830fc01007387 */ /* 0x0045ea0000100800 */
.L_x_30280:
[----:B------:R-:W-:Y:S05]  /*108c0*/  BSYNC B2 ;  /* 0x0000000000027941 */ /* 0x000fea0003800000 */
.L_x_30278:
        /* <DEDUP_REMOVED lines=11> */
.L_x_30282:
[----:B------:R-:W3:Y:S04]  /*10980*/  LDL.LU R188, [R1+0x830] ;  /* 0x0008300001bc7983 */ /* 0x000ee80000300800 */
[----:B--2---:R2:W5:Y:S01]  /*10990*/  LDL.LU R252, [R1+0x828] ;  /* 0x0008280001fc7983 */ /* 0x0045620000300800 */
[----:B------:R-:W-:-:S03]  /*109a0*/  IMAD.MOV.U32 R64, RZ, RZ, R63 ;  /* 0x000000ffff407224 */ /* 0x000fc600078e003f */
[----:B---3--:R3:W-:Y:S02]  /*109b0*/  STL [R1+0x82c], R188 ;  /* 0x00082cbc01007387 */ /* 0x0087e40000100800 */
[----:B--23--:R-:W-:-:S07]  /*109c0*/  IMAD.MOV.U32 R188, RZ, RZ, R191 ;  /* 0x000000ffffbc7224 */ /* 0x00cfce00078e00bf */
.L_x_30283:
[----:B------:R-:W-:Y:S05]  /*109d0*/  BSYNC B2 ;  /* 0x0000000000027941 */ /* 0x000fea0003800000 */
.L_x_30281:
        /* <DEDUP_REMOVED lines=11> */
.L_x_30285:
[----:B------:R2:W-:Y:S04]  /*10a90*/  STL [R1+0x828], R252 ;  /* 0x000828fc01007387 */ /* 0x0005e80000100800 */
[----:B--2---:R-:W2:Y:S01]  /*10aa0*/  LDL.LU R252, [R1+0x82c] ;  /* 0x00082c0001fc7983 */ /* 0x004ea20000300800 */
[----:B------:R-:W-:Y:S02]  /*10ab0*/  IMAD.MOV.U32 R63, RZ, RZ, R62 ;  /* 0x000000ffff3f7224 */ /* 0x000fe400078e003e */
[----:B------:R-:W-:Y:S01]  /*10ac0*/  IMAD.MOV.U32 R191, RZ, RZ, R190 ;  /* 0x000000ffffbf7224 */ /* 0x000fe200078e00be */
[----:B--2---:R2:W-:Y:S06]  /*10ad0*/  STL [R1+0x830], R252 ;  /* 0x000830fc01007387 */ /* 0x0045ec0000100800 */
.L_x_30286:
[----:B------:R-:W-:Y:S05]  /*10ae0*/  BSYNC B2 ;  /* 0x0000000000027941 */ /* 0x000fea0003800000 */
.L_x_30284:
        /* <DEDUP_REMOVED lines=11> */
.L_x_30288:
[----:B------:R-:W3:Y:S04]  /*10ba0*/  LDL.LU R190, [R1+0x830] ;  /* 0x0008300001be7983 */ /* 0x000ee80000300800 */
[----:B--2---:R2:W5:Y:S01]  /*10bb0*/  LDL.LU R252, [R1+0x828] ;  /* 0x0008280001fc7983 */ /* 0x0045620000300800 */
[----:B------:R-:W-:-:S03]  /*10bc0*/  IMAD.MOV.U32 R62, RZ, RZ, R61 ;  /* 0x000000ffff3e7224 */ /* 0x000fc600078e003d */
[----:B---3--:R3:W-:Y:S02]  /*10bd0*/  STL [R1+0x82c], R190 ;  /* 0x00082cbe01007387 */ /* 0x0087e40000100800 */
[----:B--23--:R-:W-:-:S07]  /*10be0*/  IMAD.MOV.U32 R190, RZ, RZ, R193 ;  /* 0x000000ffffbe7224 */ /* 0x00cfce00078e00c1 */
.L_x_30289:
[----:B------:R-:W-:Y:S05]  /*10bf0*/  BSYNC B2 ;  /* 0x0000000000027941 */ /* 0x000fea0003800000 */
.L_x_30287:
        /* <DEDUP_REMOVED lines=11> */
.L_x_30291:
[----:B------:R2:W-:Y:S04]  /*10cb0*/  STL [R1+0x828], R252 ;  /* 0x000828fc01007387 */ /* 0x0005e80000100800 */
[----:B--2---:R-:W2:Y:S01]  /*10cc0*/  LDL.LU R252, [R1+0x82c] ;  /* 0x00082c0001fc7983 */ /* 0x004ea20000300800 */
[----:B------:R-:W-:Y:S02]  /*10cd0*/  IMAD.MOV.U32 R61, RZ, RZ, R60 ;  /* 0x000000ffff3d7224 */ /* 0x000fe400078e003c */
[----:B------:R-:W-:Y:S01]  /*10ce0*/  IMAD.MOV.U32 R193, RZ, RZ, R192 ;  /* 0x000000ffffc17224 */ /* 0x000fe200078e00c0 */
[----:B--2---:R2:W-:Y:S06]  /*10cf0*/  STL [R1+0x830], R252 ;  /* 0x000830fc01007387 */ /* 0x0045ec0000100800 */
.L_x_30292:
[----:B------:R-:W-:Y:S05]  /*10d00*/  BSYNC B2 ;  /* 0x0000000000027941 */ /* 0x000fea0003800000 */
.L_x_30290:
        /* <DEDUP_REMOVED lines=11> */
.L_x_30294:
[----:B------:R-:W3:Y:S04]  /*10dc0*/  LDL.LU R192, [R1+0x830] ;  /* 0x0008300001c07983 */ /* 0x000ee80000300800 */
[----:B--2---:R2:W5:Y:S01]  /*10dd0*/  LDL.LU R252, [R1+0x828] ;  /* 0x0008280001fc7983 */ /* 0x0045620000300800 */
[----:B------:R-:W-:-:S03]  /*10de0*/  MOV R60, R59 ;  /* 0x0000003b003c7202 */ /* 0x000fc60000000f00 */
[----:B---3--:R3:W-:Y:S02]  /*10df0*/  STL [R1+0x82c], R192 ;  /* 0x00082cc001007387 */ /* 0x0087e40000100800 */
[----:B--23--:R-:W-:-:S07]  /*10e00*/  IMAD.MOV.U32 R192, RZ, RZ, R195 ;  /* 0x000000ffffc07224 */ /* 0x00cfce00078e00c3 */
.L_x_30295:
[----:B------:R-:W-:Y:S05]  /*10e10*/  BSYNC B2 ;  /* 0x0000000000027941 */ /* 0x000fea0003800000 */
.L_x_30293:
        /* <DEDUP_REMOVED lines=11> */
.L_x_30297:
[----:B------:R2:W-:Y:S04]  /*10ed0*/  STL [R1+0x828], R252 ;  /* 0x000828fc01007387 */ /* 0x0005e80000100800 */
[----:B--2---:R-:W2:Y:S01]  /*10ee0*/  LDL.LU R252, [R1+0x82c] ;  /* 0x00082c0001fc7983 */ /* 0x004ea20000300800 */
[----:B------:R-:W-:Y:S02]  /*10ef0*/  IMAD.MOV.U32 R59, RZ, RZ, R58 ;  /* 0x000000ffff3b7224 */ /* 0x000fe400078e003a */
[----:B------:R-:W-:Y:S01]  /*10f00*/  IMAD.MOV.U32 R195, RZ, RZ, R194 ;  /* 0x000000ffffc37224 */ /* 0x000fe200078e00c2 */
[----:B--2---:R2:W-:Y:S06]  /*10f10*/  STL [R1+0x830], R252 ;  /* 0x000830fc01007387 */ /* 0x0045ec0000100800 */
.L_x_30298:
[----:B------:R-:W-:Y:S05]  /*10f20*/  BSYNC B2 ;  /* 0x0000000000027941 */ /* 0x000fea0003800000 */
.L_x_30296:
        /* <DEDUP_REMOVED lines=11> */
.L_x_30300:
[----:B------:R-:W3:Y:S04]  /*10fe0*/  LDL.LU R194, [R1+0x830] ;  /* 0x0008300001c27983 */ /* 0x000ee80000300800 */
[----:B--2---:R2:W5:Y:S01]  /*10ff0*/  LDL.LU R252, [R1+0x828] ;  /* 0x0008280001fc7983 */ /* 0x0045620000300800 */
[----:B------:R-:W-:-:S03]  /*11000*/  IMAD.MOV.U32 R58, RZ, RZ, R57 ;  /* 0x000000ffff3a7224 */ /* 0x000fc600078e0039 */
[----:B---3--:R3:W-:Y:S02]  /*11010*/  STL [R1+0x82c], R194 ;  /* 0x00082cc201007387 */ /* 0x0087e40000100800 */
[----:B--23--:R-:W-:-:S07]  /*11020*/  MOV R194, R197 ;  /* 0x000000c500c27202 */ /* 0x00cfce0000000f00 */
.L_x_30301:
[----:B------:R-:W-:Y:S05]  /*11030*/  BSYNC B2 ;  /* 0x0000000000027941 */ /* 0x000fea0003800000 */
.L_x_30299:
        /* <DEDUP_REMOVED lines=11> */
.L_x_30303:
[----:B------:R2:W-:Y:S04]  /*110f0*/  STL [R1+0x828], R252 ;  /* 0x000828fc01007387 */ /* 0x0005e80000100800 */
[----:B--2---:R-:W2:Y:S01]  /*11100*/  LDL.LU R252, [R1+0x82c] ;  /* 0x00082c0001fc7983 */ /* 0x004ea20000300800 */
[----:B------:R-:W-:Y:S02]  /*11110*/  IMAD.MOV.U32 R57, RZ, RZ, R56 ;  /* 0x000000ffff397224 */ /* 0x000fe400078e0038 */
[----:B------:R-:W-:Y:S01]  /*11120*/  IMAD.MOV.U32 R197, RZ, RZ, R196 ;  /* 0x000000ffffc57224 */ /* 0x000fe200078e00c4 */
[----:B--2---:R2:W-:Y:S06]  /*11130*/  STL [R1+0x830], R252 ;  /* 0x000830fc01007387 */ /* 0x0045ec0000100800 */
.L_x_30304:
[----:B------:R-:W-:Y:S05]  /*11140*/  BSYNC B2 ;  /* 0x0000000000027941 */ /* 0x000fea0003800000 */
.L_x_30302:
        /* <DEDUP_REMOVED lines=11> */
.L_x_30306:
[----:B------:R-:W3:Y:S04]  /*11200*/  LDL.LU R196, [R1+0x830] ;  /* 0x0008300001c47983 */ /* 0x000ee80000300800 */
[----:B--2---:R2:W5:Y:S01]  /*11210*/  LDL.LU R252, [R1+0x828] ;  /* 0x0008280001fc7983 */ /* 0x0045620000300800 */
[----:B------:R-:W-:-:S03]  /*11220*/  IMAD.MOV.U32 R56, RZ, RZ, R55 ;  /* 0x000000ffff387224 */ /* 0x000fc600078e0037 */
[----:B---3--:R3:W-:Y:S02]  /*11230*/  STL [R1+0x82c], R196 ;  /* 0x00082cc401007387 */ /* 0x0087e40000100800 */
[----:B--23--:R-:W-:-:S07]  /*11240*/  IMAD.MOV.U32 R196, RZ, RZ, R199 ;  /* 0x000000ffffc47224 */ /* 0x00cfce00078e00c7 */
.L_x_30307:
[----:B------:R-:W-:Y:S05]  /*11250*/  BSYNC B2 ;  /* 0x0000000000027941 */ /* 0x000fea0003800000 */
.L_x_30305:
        /* <DEDUP_REMOVED lines=11> */
.L_x_30309:
[----:B------:R2:W-:Y:S04]  /*11310*/  STL [R1+0x828], R252 ;  /* 0x000828fc01007387 */ /* 0x0005e80000100800 */
[----:B--2---:R-:W2:Y:S01]  /*11320*/  LDL.LU R252, [R1+0x82c] ;  /* 0x00082c0001fc7983 */ /* 0x004ea20000300800 */
[----:B------:R-:W-:Y:S02]  /*11330*/  IMAD.MOV.U32 R55, RZ, RZ, R54 ;  /* 0x000000ffff377224 */ /* 0x000fe400078e0036 */
[----:B------:R-:W-:Y:S01]  /*11340*/  IMAD.MOV.U32 R199, RZ, RZ, R198 ;  /* 0x000000ffffc77224 */ /* 0x000fe200078e00c6 */
[----:B--2---:R2:W-:Y:S06]  /*11350*/  STL [R1+0x830], R252 ;  /* 0x000830fc01007387 */ /* 0x0045ec0000100800 */
.L_x_30310:
[----:B------:R-:W-:Y:S05]  /*11360*/  BSYNC B2 ;  /* 0x0000000000027941 */ /* 0x000fea0003800000 */
.L_x_30308:
        /* <DEDUP_REMOVED lines=11> */
.L_x_30312:
[----:B------:R-:W3:Y:S04]  /*11420*/  LDL.LU R198, [R1+0x830] ;  /* 0x0008300001c67983 */ /* 0x000ee80000300800 */
[----:B--2---:R2:W5:Y:S01]  /*11430*/  LDL.LU R252, [R1+0x828] ;  /* 0x0008280001fc7983 */ /* 0x0045620000300800 */
[----:B------:R-:W-:-:S03]  /*11440*/  IMAD.MOV.U32 R54, RZ, RZ, R53 ;  /* 0x000000ffff367224 */ /* 0x000fc600078e0035 */
[----:B---3--:R3:W-:Y:S02]  /*11450*/  STL [R1+0x82c], R198 ;  /* 0x00082cc601007387 */ /* 0x0087e40000100800 */
[----:B--23--:R-:W-:-:S07]  /*11460*/  IMAD.MOV.U32 R198, RZ, RZ, R201 ;  /* 0x000000ffffc67224 */ /* 0x00cfce00078e00c9 */
.L_x_30313:
[----:B------:R-:W-:Y:S05]  /*11470*/  BSYNC B2 ;  /* 0x0000000000027941 */ /* 0x000fea0003800000 */
.L_x_30311:
        /* <DEDUP_REMOVED lines=11> */
.L_x_30315:
[----:B------:R2:W-:Y:S04]  /*11530*/  STL [R1+0x828], R252 ;  /* 0x000828fc01007387 */ /* 0x0005e80000100800 */
[----:B--2---:R-:W2:Y:S01]  /*11540*/  LDL.LU R252, [R1+0x82c] ;  /* 0x00082c0001fc7983 */ /* 0x004ea20000300800 */
[----:B------:R-:W-:Y:S01]  /*11550*/  MOV R53, R52 ;  /* 0x0000003400357202 */ /* 0x000fe20000000f00 */
[----:B------:R-:W-:Y:S02]  /*11560*/  IMAD.MOV.U32 R201, RZ, RZ, R200 ;  /* 0x000000ffffc97224 */ /* 0x000fe400078e00c8 */
[----:B--2---:R2:W-:Y:S05]  /*11570*/  STL [R1+0x830], R252 ;  /* 0x000830fc01007387 */ /* 0x0045ea0000100800 */
.L_x_30316:
[----:B------:R-:W-:Y:S05]  /*11580*/  BSYNC B2 ;  /* 0x0000000000027941 */ /* 0x000fea0003800000 */
.L_x_30314:
        /* <DEDUP_REMOVED lines=11> */
.L_x_30318:
[----:B------:R-:W3:Y:S04]  /*11640*/  LDL.LU R200, [R1+0x830] ;  /* 0x0008300001c87983 */ /* 0x000ee80000300800 */
[----:B--2---:R2:W5:Y:S01]  /*11650*/  LDL.LU R252, [R1+0x828] ;  /* 0x0008280001fc7983 */ /* 0x0045620000300800 */
[----:B------:R-:W-:-:S03]  /*11660*/  IMAD.MOV.U32 R52, RZ, RZ, R51 ;  /* 0x000000ffff347224 */ /* 0x000fc600078e0033 */
[----:B---3--:R3:W-:Y:S02]  /*11670*/  STL [R1+0x82c], R200 ;  /* 0x00082cc801007387 */ /* 0x0087e40000100800 */
[----:B--23--:R-:W-:-:S07]  /*11680*/  IMAD.MOV.U32 R200, RZ, RZ, R203 ;  /* 0x000000ffffc87224 */ /* 0x00cfce00078e00cb */
.L_x_30319:
[----:B------:R-:W-:Y:S05]  /*11690*/  BSYNC B2 ;  /* 0x0000000000027941 */ /* 0x000fea0003800000 */
.L_x_30317:
        /* <DEDUP_REMOVED lines=11> */
.L_x_30321:
[----:B------:R2:W-:Y:S04]  /*11750*/  STL [R1+0x828], R252 ;  /* 0x000828fc01007387 */ /* 0x0005e80000100800 */
[----:B--2---:R-:W2:Y:S01]  /*11760*/  LDL.LU R252, [R1+0x82c] ;  /* 0x00082c0001fc7983 */ /* 0x004ea20000300800 */
[----:B------:R-:W-:Y:S01]  /*11770*/  IMAD.MOV.U32 R51, RZ, RZ, R50 ;  /* 0x000000ffff337224 */ /* 0x000fe200078e0032 */
[----:B------:R-:W-:Y:S02]  /*11780*/  MOV R203, R202 ;  /* 0x000000ca00cb7202 */ /* 0x000fe40000000f00 */
[----:B--2---:R2:W-:Y:S05]  /*11790*/  STL [R1+0x830], R252 ;  /* 0x000830fc01007387 */ /* 0x0045ea0000100800 */
.L_x_30322:
[----:B------:R-:W-:Y:S05]  /*117a0*/  BSYNC B2 ;  /* 0x0000000000027941 */ /* 0x000fea0003800000 */
.L_x_30320:
        /* <DEDUP_REMOVED lines=11> */
.L_x_30324:
[----:B------:R-:W3:Y:S04]  /*11860*/  LDL.LU R202, [R1+0x830] ;  /* 0x0008300001ca7983 */ /* 0x000ee80000300800 */
[----:B--2---:R2:W5:Y:S01]  /*11870*/  LDL.LU R252, [R1+0x828] ;  /* 0x0008280001fc7983 */ /* 0x0045620000300800 */
[----:B------:R-:W-:-:S03]  /*11880*/  IMAD.MOV.U32 R50, RZ, RZ, R49 ;  /* 0x000000ffff327224 */ /* 0x000fc600078e0031 */
[----:B---3--:R3:W-:Y:S02]  /*11890*/  STL [R1+0x82c], R202 ;  /* 0x00082cca01007387 */ /* 0x0087e40000100800 */
[----:B--23--:R-:W-:-:S07]  /*118a0*/  IMAD.MOV.U32 R202, RZ, RZ, R205 ;  /* 0x000000ffffca7224 */ /* 0x00cfce00078e00cd */
.L_x_30325:
[----:B------:R-:W-:Y:S05]  /*118b0*/  BSYNC B2 ;  /* 0x0000000000027941 */ /* 0x000fea0003800000 */
.L_x_30323:
        /* <DEDUP_REMOVED lines=11> */
.L_x_30327:
[----:B------:R2:W-:Y:S04]  /*11970*/  STL [R1+0x828], R252 ;  /* 0x000828fc01007387 */ /* 0x0005e80000100800 */
[----:B--2---:R-:W2:Y:S01]  /*11980*/  LDL.LU R252, [R1+0x82c] ;  /* 0x00082c0001fc7983 */ /* 0x004ea20000300800 */
[----:B------:R-:W-:Y:S02]  /*11990*/  IMAD.MOV.U32 R49, RZ, RZ, R48 ;  /* 0x000000ffff317224 */ /* 0x000fe400078e0030 */
[----:B------:R-:W-:Y:S01]  /*119a0*/  IMAD.MOV.U32 R205, RZ, RZ, R204 ;  /* 0x000000ffffcd7224 */ /* 0x000fe200078e00cc */
[----:B--2---:R2:W-:Y:S06]  /*119b0*/  STL [R1+0x830], R252 ;  /* 0x000830fc01007387 */ /* 0x0045ec0000100800 */
.L_x_30328:
[----:B------:R-:W-:Y:S05]  /*119c0*/  BSYNC B2 ;  /* 0x0000000000027941 */ /* 0x000fea0003800000 */
.L_x_30326:
        /* <DEDUP_REMOVED lines=11> */
.L_x_30330:
[----:B------:R-:W3:Y:S04]  /*11a80*/  LDL.LU R204, [R1+0x830] ;  /* 0x0008300001cc7983 */ /* 0x000ee80000300800 */
[----:B--2---:R2:W5:Y:S01]  /*11a90*/  LDL.LU R252, [R1+0x828] ;  /* 0x0008280001fc7983 */ /* 0x0045620000300800 */
[----:B------:R-:W-:-:S03]  /*11aa0*/  IMAD.MOV.U32 R48, RZ, RZ, R47 ;  /* 0x000000ffff307224 */ /* 0x000fc600078e002f */
[----:B---3--:R3:W-:Y:S02]  /*11ab0*/  STL [R1+0x82c], R204 ;  /* 0x00082ccc01007387 */ /* 0x0087e40000100800 */
[----:B--23--:R-:W-:-:S07]  /*11ac0*/  IMAD.MOV.U32 R204, RZ, RZ, R207 ;  /* 0x000000ffffcc7224 */ /* 0x00cfce00078e00cf */
.L_x_30331:
[----:B------:R-:W-:Y:S05]  /*11ad0*/  BSYNC B2 ;  /* 0x0000000000027941 */ /* 0x000fea0003800000 */
.L_x_30329:
        /* <DEDUP_REMOVED lines=11> */
.L_x_30333:
[----:B------:R2:W-:Y:S04]  /*11b90*/  STL [R1+0x828], R252 ;  /* 0x000828fc01007387 */ /* 0x0005e80000100800 */
[----:B--2---:R-:W2:Y:S01]  /*11ba0*/  LDL.LU R252, [R1+0x82c] ;  /* 0x00082c0001fc7983 */ /* 0x004ea20000300800 */
[----:B------:R-:W-:Y:S02]  /*11bb0*/  IMAD.MOV.U32 R47, RZ, RZ, R46 ;  /* 0x000000ffff2f7224 */ /* 0x000fe400078e002e */
[----:B------:R-:W-:Y:S01]  /*11bc0*/  IMAD.MOV.U32 R207, RZ, RZ, R206 ;  /* 0x000000ffffcf7224 */ /* 0x000fe200078e00ce */
[----:B--2---:R2:W-:Y:S06]  /*11bd0*/  STL [R1+0x830], R252 ;  /* 0x000830fc01007387 */ /* 0x0045ec0000100800 */
.L_x_30334:
[----:B------:R-:W-:Y:S05]  /*11be0*/  BSYNC B2 ;  /* 0x0000000000027941 */ /* 0x000fea0003800000 */
.L_x_30332:
        /* <DEDUP_REMOVED lines=11> */
.L_x_30336:
[----:B------:R-:W3:Y:S04]  /*11ca0*/  LDL.LU R206, [R1+0x830] ;  /* 0x0008300001ce7983 */ /* 0x000ee80000300800 */
[----:B--2---:R2:W5:Y:S01]  /*11cb0*/  LDL.LU R252, [R1+0x828] ;  /* 0x0008280001fc7983 */ /* 0x0045620000300800 */
[----:B------:R-:W-:-:S03]  /*11cc0*/  MOV R46, R45 ;  /* 0x0000002d002e7202 */ /* 0x000fc60000000f00 */
[----:B---3--:R3:W-:Y:S02]  /*11cd0*/  STL [R1+0x82c], R206 ;  /* 0x00082cce01007387 */ /* 0x0087e40000100800 */
[----:B--23--:R-:W-:-:S07]  /*11ce0*/  IMAD.MOV.U32 R206, RZ, RZ, R209 ;  /* 0x000000ffffce7224 */ /* 0x00cfce00078e00d1 */
.L_x_30337:
[----:B------:R-:W-:Y:S05]  /*11cf0*/  BSYNC B2 ;  /* 0x0000000000027941 */ /* 0x000fea0003800000 */
.L_x_30335:
        /* <DEDUP_REMOVED lines=11> */
.L_x_30339:
[----:B------:R2:W-:Y:S04]  /*11db0*/  STL [R1+0x828], R252 ;  /* 0x000828fc01007387 */ /* 0x0005e80000100800 */
[----:B--2---:R-:W2:Y:S01]  /*11dc0*/  LDL.LU R252, [R1+0x82c] ;  /* 0x00082c0001fc7983 */ /* 0x004ea20000300800 */
[----:B------:R-:W-:Y:S02]  /*11dd0*/  IMAD.MOV.U32 R45, RZ, RZ, R44 ;  /* 0x000000ffff2d7224 */ /* 0x000fe400078e002c */
[----:B------:R-:W-:Y:S01]  /*11de0*/  IMAD.MOV.U32 R209, RZ, RZ, R208 ;  /* 0x000000ffffd17224 */ /* 0x000fe200078e00d0 */
[----:B--2---:R2:W-:Y:S06]  /*11df0*/  STL [R1+0x830], R252 ;  /* 0x000830fc01007387 */ /* 0x0045ec0000100800 */
.L_x_30340:
[----:B------:R-:W-:Y:S05]  /*11e00*/  BSYNC B2 ;  /* 0x0000000000027941 */ /* 0x000fea0003800000 */
.L_x_30338:
        /* <DEDUP_REMOVED lines=11> */
.L_x_30342:
[----:B------:R-:W3:Y:S04]  /*11ec0*/  LDL.LU R208, [R1+0x830] ;  /* 0x0008300001d07983 */ /* 0x000ee80000300800 */
[----:B--2---:R2:W5:Y:S01]  /*11ed0*/  LDL.LU R252, [R1+0x828] ;  /* 0x0008280001fc7983 */ /* 0x0045620000300800 */
[----:B------:R-:W-:-:S03]  /*11ee0*/  IMAD.MOV.U32 R44, RZ, RZ, R43 ;  /* 0x000000ffff2c7224 */ /* 0x000fc600078e002b */
[----:B---3--:R3:W-:Y:S02]  /*11ef0*/  STL [R1+0x82c], R208 ;  /* 0x00082cd001007387 */ /* 0x0087e40000100800 */
[----:B--23--:R-:W-:-:S07]  /*11f00*/  MOV R208, R211 ;  /* 0x000000d300d07202 */ /* 0x00cfce0000000f00 */
.L_x_30343:
[----:B------:R-:W-:Y:S05]  /*11f10*/  BSYNC B2 ;  /* 0x0000000000027941 */ /* 0x000fea0003800000 */
.L_x_30341:
        /* <DEDUP_REMOVED lines=11> */
.L_x_30345:
[----:B------:R2:W-:Y:S04]  /*11fd0*/  STL [R1+0x828], R252 ;  /* 0x000828fc01007387 */ /* 0x0005e80000100800 */
[----:B--2---:R-:W2:Y:S01]  /*11fe0*/  LDL.LU R252, [R1+0x82c] ;  /* 0x00082c0001fc7983 */ /* 0x004ea20000300800 */
[----:B------:R-:W-:Y:S02]  /*11ff0*/  IMAD.MOV.U32 R43, RZ, RZ, R42 ;  /* 0x000000ffff2b7224 */ /* 0x000fe400078e002a */
[----:B------:R-:W-:Y:S01]  /*12000*/  IMAD.MOV.U32 R211, RZ, RZ, R210 ;  /* 0x000000ffffd37224 */ /* 0x000fe200078e00d2 */
[----:B--2---:R2:W-:Y:S06]  /*12010*/  STL [R1+0x830], R252 ;  /* 0x000830fc01007387 */ /* 0x0045ec0000100800 */
.L_x_30346:
[----:B------:R-:W-:Y:S05]  /*12020*/  BSYNC B2 ;  /* 0x0000000000027941 */ /* 0x000fea0003800000 */
.L_x_30344:
        /* <DEDUP_REMOVED lines=11> */
.L_x_30348:
[----:B------:R-:W3:Y:S04]  /*120e0*/  LDL.LU R210, [R1+0x830] ;  /* 0x0008300001d27983 */ /* 0x000ee80000300800 */
[----:B--2---:R2:W5:Y:S01]  /*120f0*/  LDL.LU R252, [R1+0x828] ;  /* 0x0008280001fc7983 */ /* 0x0045620000300800 */
[----:B------:R-:W-:-:S03]  /*12100*/  IMAD.MOV.U32 R42, RZ, RZ, R41 ;  /* 0x000000ffff2a7224 */ /* 0x000fc600078e0029 */
[----:B---3--:R3:W-:Y:S02]  /*12110*/  STL [R1+0x82c], R210 ;  /* 0x00082cd201007387 */ /* 0x0087e40000100800 */
[----:B--23--:R-:W-:-:S07]  /*12120*/  IMAD.MOV.U32 R210, RZ, RZ, R213 ;  /* 0x000000ffffd27224 */ /* 0x00cfce00078e00d5 */
.L_x_30349:
[----:B------:R-:W-:Y:S05]  /*12130*/  BSYNC B2 ;  /* 0x0000000000027941 */ /* 0x000fea0003800000 */
.L_x_30347:
        /* <DEDUP_REMOVED lines=11> */
.L_x_30351:
[----:B------:R2:W-:Y:S04]  /*121f0*/  STL [R1+0x828], R252 ;  /* 0x000828fc01007387 */ /* 0x0005e80000100800 */
[----:B--2---:R-:W2:Y:S01]  /*12200*/  LDL.LU R252, [R1+0x82c] ;  /* 0x00082c0001fc7983 */ /* 0x004ea20000300800 */
[----:B------:R-:W-:Y:S02]  /*12210*/  IMAD.MOV.U32 R41, RZ, RZ, R40 ;  /* 0x000000ffff297224 */ /* 0x000fe400078e0028 */
[----:B------:R-:W-:Y:S01]  /*12220*/  IMAD.MOV.U32 R213, RZ, RZ, R212 ;  /* 0x000000ffffd57224 */ /* 0x000fe200078e00d4 */
[----:B--2---:R2:W-:Y:S06]  /*12230*/  STL [R1+0x830], R252 ;  /* 0x000830fc01007387 */ /* 0x0045ec0000100800 */
.L_x_30352:
[----:B------:R-:W-:Y:S05]  /*12240*/  BSYNC B2 ;  /* 0x0000000000027941 */ /* 0x000fea0003800000 */
.L_x_30350:
        /* <DEDUP_REMOVED lines=11> */
.L_x_30354:
[----:B------:R-:W3:Y:S04]  /*12300*/  LDL.LU R212, [R1+0x830] ;  /* 0x0008300001d47983 */ /* 0x000ee80000300800 */
[----:B--2---:R2:W5:Y:S01]  /*12310*/  LDL.LU R252, [R1+0x828] ;  /* 0x0008280001fc7983 */ /* 0x0045620000300800 */
[----:B------:R-:W-:-:S03]  /*12320*/  IMAD.MOV.U32 R40, RZ, RZ, R39 ;  /* 0x000000ffff287224 */ /* 0x000fc600078e0027 */
[----:B---3--:R3:W-:Y:S02]  /*12330*/  STL [R1+0x82c], R212 ;  /* 0x00082cd401007387 */ /* 0x0087e40000100800 */
[----:B--23--:R-:W-:-:S07]  /*12340*/  IMAD.MOV.U32 R212, RZ, RZ, R215 ;  /* 0x000000ffffd47224 */ /* 0x00cfce00078e00d7 */
.L_x_30355:
[----:B------:R-:W-:Y:S05]  /*12350*/  BSYNC B2 ;  /* 0x0000000000027941 */ /* 0x000fea0003800000 */
.L_x_30353:
        /* <DEDUP_REMOVED lines=11> */
.L_x_30357:
[----:B------:R2:W-:Y:S04]  /*12410*/  STL [R1+0x828], R252 ;  /* 0x000828fc01007387 */ /* 0x0005e80000100800 */
[----:B--2---:R-:W2:Y:S01]  /*12420*/  LDL.LU R252, [R1+0x82c] ;  /* 0x00082c0001fc7983 */ /* 0x004ea20000300800 */
[----:B------:R-:W-:Y:S01]  /*12430*/  MOV R39, R38 ;  /* 0x0000002600277202 */ /* 0x000fe20000000f00 */
[----:B------:R-:W-:Y:S02]  /*12440*/  IMAD.MOV.U32 R215, RZ, RZ, R214 ;  /* 0x000000ffffd77224 */ /* 0x000fe400078e00d6 */
[----:B--2---:R2:W-:Y:S05]  /*12450*/  STL [R1+0x830], R252 ;  /* 0x000830fc01007387 */ /* 0x0045ea0000100800 */
.L_x_30358:
[----:B------:R-:W-:Y:S05]  /*12460*/  BSYNC B2 ;  /* 0x0000000000027941 */ /* 0x000fea0003800000 */
.L_x_30356:
        /* <DEDUP_REMOVED lines=11> */
.L_x_30360:
[----:B------:R-:W3:Y:S04]  /*12520*/  LDL.LU R214, [R1+0x830] ;  /* 0x0008300001d67983 */ /* 0x000ee80000300800 */
[----:B--2---:R2:W5:Y:S01]  /*12530*/  LDL.LU R252, [R1+0x828] ;  /* 0x0008280001fc7983 */ /* 0x0045620000300800 */
[----:B------:R-:W-:-:S03]  /*12540*/  IMAD.MOV.U32 R38, RZ, RZ, R37 ;  /* 0x000000ffff267224 */ /* 0x000fc600078e0025 */
[----:B---3--:R3:W-:Y:S02]  /*12550*/  STL [R1+0x82c], R214 ;  /* 0x00082cd601007387 */ /* 0x0087e40000100800 */
[----:B--23--:R-:W-:-:S07]  /*12560*/  IMAD.MOV.U32 R214, RZ, RZ, R217 ;  /* 0x000000ffffd67224 */ /* 0x00cfce00078e00d9 */
.L_x_30361:
[----:B------:R-:W-:Y:S05]  /*12570*/  BSYNC B2 ;  /* 0x0000000000027941 */ /* 0x000fea0003800000 */
.L_x_30359:
        /* <DEDUP_REMOVED lines=11> */
.L_x_30363:
[----:B------:R2:W-:Y:S04]  /*12630*/  STL [R1+0x828], R252 ;  /* 0x000828fc01007387 */ /* 0x0005e80000100800 */
[----:B--2---:R-:W2:Y:S01]  /*12640*/  LDL.LU R252, [R1+0x82c] ;  /* 0x00082c0001fc7983 */ /* 0x004ea20000300800 */
[----:B------:R-:W-:Y:S01]  /*12650*/  IMAD.MOV.U32 R37, RZ, RZ, R36 ;  /* 0x000000ffff257224 */ /* 0x000fe200078e0024 */
[----:B------:R-:W-:Y:S02]  /*12660*/  MOV R217, R216 ;  /* 0x000000d800d97202 */ /* 0x000fe40000000f00 */
[----:B--2---:R2:W-:Y:S05]  /*12670*/  STL [R1+0x830], R252 ;  /* 0x000830fc01007387 */ /* 0x0045ea0000100800 */
.L_x_30364:
[----:B------:R-:W-:Y:S05]  /*12680*/  BSYNC B2 ;  /* 0x0000000000027941 */ /* 0x000fea0003800000 */
.L_x_30362:
        /* <DEDUP_REMOVED lines=11> */
.L_x_30366:
[----:B------:R-:W3:Y:S04]  /*12740*/  LDL.LU R216, [R1+0x830] ;  /* 0x0008300001d87983 */ /* 0x000ee80000300800 */
[----:B--2---:R2:W5:Y:S01]  /*12750*/  LDL.LU R252, [R1+0x828] ;  /* 0x0008280001fc7983 */ /* 0x0045620000300800 */
[----:B------:R-:W-:-:S03]  /*12760*/  IMAD.MOV.U32 R36, RZ, RZ, R35 ;  /* 0x000000ffff247224 */ /* 0x000fc600078e0023 */
[----:B---3--:R3:W-:Y:S02]  /*12770*/  STL [R1+0x82c], R216 ;  /* 0x00082cd801007387 */ /* 0x0087e40000100800 */
[----:B--23--:R-:W-:-:S07]  /*12780*/  IMAD.MOV.U32 R216, RZ, RZ, R219 ;  /* 0x000000ffffd87224 */ /* 0x00cfce00078e00db */
.L_x_30367:
[----:B------:R-:W-:Y:S05]  /*12790*/  BSYNC B2 ;  /* 0x0000000000027941 */ /* 0x000fea0003800000 */
.L_x_30365:
        /* <DEDUP_REMOVED lines=11> */
.L_x_30369:
[----:B------:R2:W-:Y:S04]  /*12850*/  STL [R1+0x828], R252 ;  /* 0x000828fc01007387 */ /* 0x0005e80000100800 */
[----:B--2---:R-:W2:Y:S01]  /*12860*/  LDL.LU R252, [R1+0x82c] ;  /* 0x00082c0001fc7983 */ /* 0x004ea20000300800 */
[----:B------:R-:W-:Y:S02]  /*12870*/  IMAD.MOV.U32 R35, RZ, RZ, R34 ;  /* 0x000000ffff237224 */ /* 0x000fe400078e0022 */
[----:B------:R-:W-:Y:S01]  /*12880*/  IMAD.MOV.U32 R219, RZ, RZ, R218 ;  /* 0x000000ffffdb7224 */ /* 0x000fe200078e00da */
[----:B--2---:R2:W-:Y:S06]  /*12890*/  STL [R1+0x830], R252 ;  /* 0x000830fc01007387 */ /* 0x0045ec0000100800 */
.L_x_30370:
[----:B------:R-:W-:Y:S05]  /*128a0*/  BSYNC B2 ;  /* 0x0000000000027941 */ /* 0x000fea0003800000 */
.L_x_30368:
        /* <DEDUP_REMOVED lines=11> */
.L_x_30372:
[----:B------:R-:W3:Y:S04]  /*12960*/  LDL.LU R218, [R1+0x830] ;  /* 0x0008300001da7983 */ /* 0x000ee80000300800 */
[----:B--2---:R2:W5:Y:S01]  /*12970*/  LDL.LU R252, [R1+0x828] ;  /* 0x0008280001fc7983 */ /* 0x0045620000300800 */
[----:B------:R-:W-:-:S03]  /*12980*/  IMAD.MOV.U32 R34, RZ, RZ, R33 ;  /* 0x000000ffff227224 */ /* 0x000fc600078e0021 */
[----:B---3--:R3:W-:Y:S02]  /*12990*/  STL [R1+0x82c], R218 ;  /* 0x00082cda01007387 */ /* 0x0087e40000100800 */
[----:B--23--:R-:W-:-:S07]  /*129a0*/  IMAD.MOV.U32 R218, RZ, RZ, R221 ;  /* 0x000000ffffda7224 */ /* 0x00cfce00078e00dd */
.L_x_30373:
[----:B------:R-:W-:Y:S05]  /*129b0*/  BSYNC B2 ;  /* 0x0000000000027941 */ /* 0x000fea0003800000 */
.L_x_30371:
        /* <DEDUP_REMOVED lines=11> */
.L_x_30375:
[----:B------:R2:W-:Y:S04]  /*12a70*/  STL [R1+0x828], R252 ;  /* 0x000828fc01007387 */ /* 0x0005e80000100800 */
[----:B--2---:R-:W2:Y:S01]  /*12a80*/  LDL.LU R252, [R1+0x82c] ;  /* 0x00082c0001fc7983 */ /* 0x004ea20000300800 */
[----:B------:R-:W-:Y:S02]  /*12a90*/  IMAD.MOV.U32 R33, RZ, RZ, R32 ;  /* 0x000000ffff217224 */ /* 0x000fe400078e0020 */
[----:B------:R-:W-:Y:S01]  /*12aa0*/  IMAD.MOV.U32 R221, RZ, RZ, R220 ;  /* 0x000000ffffdd7224 */ /* 0x000fe200078e00dc */
[----:B--2---:R2:W-:Y:S06]  /*12ab0*/  STL [R1+0x830], R252 ;  /* 0x000830fc01007387 */ /* 0x0045ec0000100800 */
.L_x_30376:
[----:B------:R-:W-:Y:S05]  /*12ac0*/  BSYNC B2 ;  /* 0x0000000000027941 */ /* 0x000fea0003800000 */
.L_x_30374:
        /* <DEDUP_REMOVED lines=11> */
.L_x_30378:
[----:B------:R-:W3:Y:S04]  /*12b80*/  LDL.LU R220, [R1+0x830] ;  /* 0x0008300001dc7983 */ /* 0x000ee80000300800 */
[----:B--2---:R2:W5:Y:S01]  /*12b90*/  LDL.LU R252, [R1+0x828] ;  /* 0x0008280001fc7983 */ /* 0x0045620000300800 */
[----:B------:R-:W-:-:S03]  /*12ba0*/  MOV R32, R31 ;  /* 0x0000001f00207202 */ /* 0x000fc60000000f00 */
[----:B---3--:R3:W-:Y:S02]  /*12bb0*/  STL [R1+0x82c], R220 ;  /* 0x00082cdc01007387 */ /* 0x0087e40000100800 */
[----:B--23--:R-:W-:-:S07]  /*12bc0*/  IMAD.MOV.U32 R220, RZ, RZ, R223 ;  /* 0x000000ffffdc7224 */ /* 0x00cfce00078e00df */
.L_x_30379:
[----:B------:R-:W-:Y:S05]  /*12bd0*/  BSYNC B2 ;  /* 0x0000000000027941 */ /* 0x000fea0003800000 */
.L_x_30377:
        /* <DEDUP_REMOVED lines=11> */
.L_x_30381:
[----:B------:R2:W-:Y:S04]  /*12c90*/  STL [R1+0x828], R252 ;  /* 0x000828fc01007387 */ /* 0x0005e80000100800 */
[----:B--2---:R-:W2:Y:S01]  /*12ca0*/  LDL.LU R252, [R1+0x82c] ;  /* 0x00082c0001fc7983 */ /* 0x004ea20000300800 */
[----:B------:R-:W-:Y:S02]  /*12cb0*/  IMAD.MOV.U32 R31, RZ, RZ, R30 ;  /* 0x000000ffff1f7224 */ /* 0x000fe400078e001e */
[----:B------:R-:W-:Y:S01]  /*12cc0*/  IMAD.MOV.U32 R223, RZ, RZ, R222 ;  /* 0x000000ffffdf7224 */ /* 0x000fe200078e00de */
[----:B--2---:R2:W-:Y:S06]  /*12cd0*/  STL [R1+0x830], R252 ;  /* 0x000830fc01007387 */ /* 0x0045ec0000100800 */
.L_x_30382:
[----:B------:R-:W-:Y:S05]  /*12ce0*/  BSYNC B2 ;  /* 0x0000000000027941 */ /* 0x000fea0003800000 */
.L_x_30380:
        /* <DEDUP_REMOVED lines=11> */
.L_x_30384:
[----:B------:R-:W3:Y:S04]  /*12da0*/  LDL.LU R222, [R1+0x830] ;  /* 0x0008300001de7983 */ /* 0x000ee80000300800 */
[----:B--2---:R2:W5:Y:S01]  /*12db0*/  LDL.LU R252, [R1+0x828] ;  /* 0x0008280001fc7983 */ /* 0x0045620000300800 */
[----:B------:R-:W-:-:S03]  /*12dc0*/  IMAD.MOV.U32 R30, RZ, RZ, R29 ;  /* 0x000000ffff1e7224 */ /* 0x000fc600078e001d */
[----:B---3--:R3:W-:Y:S02]  /*12dd0*/  STL [R1+0x82c], R222 ;  /* 0x00082cde01007387 */ /* 0x0087e40000100800 */
[----:B--23--:R-:W-:-:S07]  /*12de0*/  MOV R222, R225 ;  /* 0x000000e100de7202 */ /* 0x00cfce0000000f00 */
.L_x_30385:
[----:B------:R-:W-:Y:S05]  /*12df0*/  BSYNC B2 ;  /* 0x0000000000027941 */ /* 0x000fea0003800000 */
.L_x_30383:
        /* <DEDUP_REMOVED lines=11> */
.L_x_30387:
[----:B------:R2:W-:Y:S04]  /*12eb0*/  STL [R1+0x828], R252 ;  /* 0x000828fc01007387 */ /* 0x0005e80000100800 */
[----:B--2---:R-:W2:Y:S01]  /*12ec0*/  LDL.LU R252, [R1+0x82c] ;  /* 0x00082c0001fc7983 */ /* 0x004ea20000300800 */
[----:B------:R-:W-:Y:S02]  /*12ed0*/  IMAD.MOV.U32 R29, RZ, RZ, R28 ;  /* 0x000000ffff1d7224 */ /* 0x000fe400078e001c */
[----:B------:R-:W-:Y:S01]  /*12ee0*/  IMAD.MOV.U32 R225, RZ, RZ, R224 ;  /* 0x000000ffffe17224 */ /* 0x000fe200078e00e0 */
[----:B--2---:R2:W-:Y:S06]  /*12ef0*/  STL [R1+0x830], R252 ;  /* 0x000830fc01007387 */ /* 0x0045ec0000100800 */
.L_x_30388:
[----:B------:R-:W-:Y:S05]  /*12f00*/  BSYNC B2 ;  /* 0x0000000000027941 */ /* 0x000fea0003800000 */
.L_x_30386:
        /* <DEDUP_REMOVED lines=11> */
.L_x_30390:
[----:B------:R-:W3:Y:S04]  /*12fc0*/  LDL.LU R224, [R1+0x830] ;  /* 0x0008300001e07983 */ /* 0x000ee80000300800 */
[----:B--2---:R2:W5:Y:S01]  /*12fd0*/  LDL.LU R252, [R1+0x828] ;  /* 0x0008280001fc7983 */ /* 0x0045620000300800 */
[----:B------:R-:W-:-:S03]  /*12fe0*/  IMAD.MOV.U32 R28, RZ, RZ, R27 ;  /* 0x000000ffff1c7224 */ /* 0x000fc600078e001b */
[----:B---3--:R3:W-:Y:S02]  /*12ff0*/  STL [R1+0x82c], R224 ;  /* 0x00082ce001007387 */ /* 0x0087e40000100800 */
[----:B--23--:R-:W-:-:S07]  /*13000*/  IMAD.MOV.U32 R224, RZ, RZ, R227 ;  /* 0x000000ffffe07224 */ /* 0x00cfce00078e00e3 */
.L_x_30391:
[----:B------:R-:W-:Y:S05]  /*13010*/  BSYNC B2 ;  /* 0x0000000000027941 */ /* 0x000fea0003800000 */
.L_x_30389:
        /* <DEDUP_REMOVED lines=11> */
.L_x_30393:
[----:B------:R2:W-:Y:S04]  /*130d0*/  STL [R1+0x828], R252 ;  /* 0x000828fc01007387 */ /* 0x0005e80000100800 */
[----:B--2---:R-:W2:Y:S01]  /*130e0*/  LDL.LU R252, [R1+0x82c] ;  /* 0x00082c0001fc7983 */ /* 0x004ea20000300800 */
[----:B------:R-:W-:Y:S02]  /*130f0*/  IMAD.MOV.U32 R27, RZ, RZ, R26 ;  /* 0x000000ffff1b7224 */ /* 0x000fe400078e001a */
[----:B------:R-:W-:Y:S01]  /*13100*/  IMAD.MOV.U32 R227, RZ, RZ, R226 ;  /* 0x000000ffffe37224 */ /* 0x000fe200078e00e2 */
[----:B--2---:R2:W-:Y:S06]  /*13110*/  STL [R1+0x830], R252 ;  /* 0x000830fc01007387 */ /* 0x0045ec0000100800 */
.L_x_30394:
[----:B------:R-:W-:Y:S05]  /*13120*/  BSYNC B2 ;  /* 0x0000000000027941 */ /* 0x000fea0003800000 */
.L_x_30392:
        /* <DEDUP_REMOVED lines=11> */
.L_x_30396:
[----:B------:R-:W3:Y:S04]  /*131e0*/  LDL.LU R226, [R1+0x830] ;  /* 0x0008300001e27983 */ /* 0x000ee80000300800 */
[----:B--2---:R2:W5:Y:S01]  /*131f0*/  LDL.LU R252, [R1+0x828] ;  /* 0x0008280001fc7983 */ /* 0x0045620000300800 */
[----:B------:R-:W-:-:S03]  /*13200*/  IMAD.MOV.U32 R26, RZ, RZ, R25 ;  /* 0x000000ffff1a7224 */ /* 0x000fc600078e0019 */
[----:B---3--:R3:W-:Y:S02]  /*13210*/  STL [R1+0x82c], R226 ;  /* 0x00082ce201007387 */ /* 0x0087e40000100800 */
[----:B--23--:R-:W-:-:S07]  /*13220*/  IMAD.MOV.U32 R226, RZ, RZ, R229 ;  /* 0x000000ffffe27224 */ /* 0x00cfce00078e00e5 */
.L_x_30397:
[----:B------:R-:W-:Y:S05]  /*13230*/  BSYNC B2 ;  /* 0x0000000000027941 */ /* 0x000fea0003800000 */
.L_x_30395:
        /* <DEDUP_REMOVED lines=11> */
.L_x_30399:
[----:B------:R2:W-:Y:S04]  /*132f0*/  STL [R1+0x828], R252 ;  /* 0x000828fc01007387 */ /* 0x0005e80000100800 */
[----:B--2---:R-:W2:Y:S01]  /*13300*/  LDL.LU R252, [R1+0x82c] ;  /* 0x00082c0001fc7983 */ /* 0x004ea20000300800 */
[----:B------:R-:W-:Y:S01]  /*13310*/  MOV R25, R24 ;  /* 0x0000001800197202 */ /* 0x000fe20000000f00 */
[----:B------:R-:W-:Y:S02]  /*13320*/  IMAD.MOV.U32 R229, RZ, RZ, R228 ;  /* 0x000000ffffe57224 */ /* 0x000fe400078e00e4 */
[----:B--2---:R2:W-:Y:S05]  /*13330*/  STL [R1+0x830], R252 ;  /* 0x000830fc01007387 */ /* 0x0045ea0000100800 */
.L_x_30400:
[----:B------:R-:W-:Y:S05]  /*13340*/  BSYNC B2 ;  /* 0x0000000000027941 */ /* 0x000fea0003800000 */
.L_x_30398:
        /* <DEDUP_REMOVED lines=11> */
.L_x_30402:
[----:B------:R-:W3:Y:S04]  /*13400*/  LDL.LU R228, [R1+0x830] ;  /* 0x0008300001e47983 */ /* 0x000ee80000300800 */
[----:B--2---:R2:W5:Y:S01]  /*13410*/  LDL.LU R252, [R1+0x828] ;  /* 0x0008280001fc7983 */ /* 0x0045620000300800 */
[----:B------:R-:W-:-:S03]  /*13420*/  IMAD.MOV.U32 R24, RZ, RZ, R23 ;  /* 0x000000ffff187224 */ /* 0x000fc600078e0017 */
[----:B---3--:R3:W-:Y:S02]  /*13430*/  STL [R1+0x82c], R228 ;  /* 0x00082ce401007387 */ /* 0x0087e40000100800 */
[----:B--23--:R-:W-:-:S07]  /*13440*/  IMAD.MOV.U32 R228, RZ, RZ, R231 ;  /* 0x000000ffffe47224 */ /* 0x00cfce00078e00e7 */
.L_x_30403:
[----:B------:R-:W-:Y:S05]  /*13450*/  BSYNC B2 ;  /* 0x0000000000027941 */ /* 0x000fea0003800000 */
.L_x_30401:
        /* <DEDUP_REMOVED lines=11> */
.L_x_30405:
[----:B------:R2:W-:Y:S04]  /*13510*/  STL [R1+0x828], R252 ;  /* 0x000828fc01007387 */ /* 0x0005e80000100800 */
[----:B--2---:R-:W2:Y:S01]  /*13520*/  LDL.LU R252, [R1+0x82c] ;  /* 0x00082c0001fc7983 */ /* 0x004ea20000300800 */
[----:B------:R-:W-:Y:S01]  /*13530*/  IMAD.MOV.U32 R23, RZ, RZ, R22 ;  /* 0x000000ffff177224 */ /* 0x000fe200078e0016 */
[----:B------:R-:W-:Y:S02]  /*13540*/  MOV R231, R230 ;  /* 0x000000e600e77202 */ /* 0x000fe40000000f00 */
[----:B--2---:R2:W-:Y:S05]  /*13550*/  STL [R1+0x830], R252 ;  /* 0x000830fc01007387 */ /* 0x0045ea0000100800 */
.L_x_30406:
[----:B------:R-:W-:Y:S05]  /*13560*/  BSYNC B2 ;  /* 0x0000000000027941 */ /* 0x000fea0003800000 */
.L_x_30404:
        /* <DEDUP_REMOVED lines=11> */
.L_x_30408:
[----:B------:R-:W3:Y:S04]  /*13620*/  LDL.LU R230, [R1+0x830] ;  /* 0x0008300001e67983 */ /* 0x000ee80000300800 */
[----:B--2---:R2:W5:Y:S01]  /*13630*/  LDL.LU R252, [R1+0x828] ;  /* 0x0008280001fc7983 */ /* 0x0045620000300800 */
[----:B------:R-:W-:-:S03]  /*13640*/  IMAD.MOV.U32 R22, RZ, RZ, R21 ;  /* 0x000000ffff167224 */ /* 0x000fc600078e0015 */
[----:B---3--:R3:W-:Y:S02]  /*13650*/  STL [R1+0x82c], R230 ;  /* 0x00082ce601007387 */ /* 0x0087e40000100800 */
[----:B--23--:R-:W-:-:S07]  /*13660*/  IMAD.MOV.U32 R230, RZ, RZ, R233 ;  /* 0x000000ffffe67224 */ /* 0x00cfce00078e00e9 */
.L_x_30409:
[----:B------:R-:W-:Y:S05]  /*13670*/  BSYNC B2 ;  /* 0x0000000000027941 */ /* 0x000fea0003800000 */
.L_x_30407:
        /* <DEDUP_REMOVED lines=11> */
.L_x_30411:
[----:B------:R2:W-:Y:S04]  /*13730*/  STL [R1+0x828], R252 ;  /* 0x000828fc01007387 */ /* 0x0005e80000100800 */
[----:B--2---:R-:W2:Y:S01]  /*13740*/  LDL.LU R252, [R1+0x82c] ;  /* 0x00082c0001fc7983 */ /* 0x004ea20000300800 */
[----:B------:R-:W-:Y:S02]  /*13750*/  IMAD.MOV.U32 R21, RZ, RZ, R20 ;  /* 0x000000ffff157224 */ /* 0x000fe400078e0014 */
[----:B------:R-:W-:Y:S01]  /*13760*/  IMAD.MOV.U32 R233, RZ, RZ, R232 ;  /* 0x000000ffffe97224 */ /* 0x000fe200078e00e8 */
[----:B--2---:R2:W-:Y:S06]  /*13770*/  STL [R1+0x830], R252 ;  /* 0x000830fc01007387 */ /* 0x0045ec0000100800 */
.L_x_30412:
[----:B------:R-:W-:Y:S05]  /*13780*/  BSYNC B2 ;  /* 0x0000000000027941 */ /* 0x000fea0003800000 */
.L_x_30410:
        /* <DEDUP_REMOVED lines=11> */
.L_x_30414:
[----:B------:R-:W3:Y:S04]  /*13840*/  LDL.LU R232, [R1+0x830] ;  /* 0x0008300001e87983 */ /* 0x000ee80000300800 */
[----:B--2---:R2:W5:Y:S01]  /*13850*/  LDL.LU R252, [R1+0x828] ;  /* 0x0008280001fc7983 */ /* 0x0045620000300800 */
[----:B------:R-:W-:-:S03]  /*13860*/  IMAD.MOV.U32 R20, RZ, RZ, R19 ;  /* 0x000000ffff147224 */ /* 0x000fc600078e0013 */
[----:B---3--:R3:W-:Y:S02]  /*13870*/  STL [R1+0x82c], R232 ;  /* 0x00082ce801007387 */ /* 0x0087e40000100800 */
[----:B--23--:R-:W-:-:S07]  /*13880*/  IMAD.MOV.U32 R232, RZ, RZ, R235 ;  /* 0x000000ffffe87224 */ /* 0x00cfce00078e00eb */
.L_x_30415:
[----:B------:R-:W-:Y:S05]  /*13890*/  BSYNC B2 ;  /* 0x0000000000027941 */ /* 0x000fea0003800000 */
.L_x_30413:
        /* <DEDUP_REMOVED lines=11> */
.L_x_30417:
[----:B------:R2:W-:Y:S04]  /*13950*/  STL [R1+0x828], R252 ;  /* 0x000828fc01007387 */ /* 0x0005e80000100800 */
[----:B--2---:R-:W2:Y:S01]  /*13960*/  LDL.LU R252, [R1+0x82c] ;  /* 0x00082c0001fc7983 */ /* 0x004ea20000300800 */
[----:B------:R-:W-:Y:S02]  /*13970*/  IMAD.MOV.U32 R19, RZ, RZ, R18 ;  /* 0x000000ffff137224 */ /* 0x000fe400078e0012 */
[----:B------:R-:W-:Y:S01]  /*13980*/  IMAD.MOV.U32 R235, RZ, RZ, R234 ;  /* 0x000000ffffeb7224 */ /* 0x000fe200078e00ea */
[----:B--2---:R2:W-:Y:S06]  /*13990*/  STL [R1+0x830], R252 ;  /* 0x000830fc01007387 */ /* 0x0045ec0000100800 */
.L_x_30418:
[----:B------:R-:W-:Y:S05]  /*139a0*/  BSYNC B2 ;  /* 0x0000000000027941 */ /* 0x000fea0003800000 */
.L_x_30416:
        /* <DEDUP_REMOVED lines=11> */
.L_x_30420:
[----:B------:R-:W3:Y:S04]  /*13a60*/  LDL.LU R234, [R1+0x830] ;  /* 0x0008300001ea7983 */ /* 0x000ee80000300800 */
[----:B--2---:R2:W5:Y:S01]  /*13a70*/  LDL.LU R252, [R1+0x828] ;  /* 0x0008280001fc7983 */ /* 0x0045620000300800 */
[----:B------:R-:W-:-:S03]  /*13a80*/  MOV R18, R17 ;  /* 0x0000001100127202 */ /* 0x000fc60000000f00 */
[----:B---3--:R3:W-:Y:S02]  /*13a90*/  STL [R1+0x82c], R234 ;  /* 0x00082cea01007387 */ /* 0x0087e40000100800 */
[----:B--23--:R-:W-:-:S07]  /*13aa0*/  IMAD.MOV.U32 R234, RZ, RZ, R237 ;  /* 0x000000ffffea7224 */ /* 0x00cfce00078e00ed */
.L_x_30421:
[----:B------:R-:W-:Y:S05]  /*13ab0*/  BSYNC B2 ;  /* 0x0000000000027941 */ /* 0x000fea0003800000 */
.L_x_30419:
        /* <DEDUP_REMOVED lines=11> */
.L_x_30423:
[----:B------:R2:W-:Y:S04]  /*13b70*/  STL [R1+0x828], R252 ;  /* 0x000828fc01007387 */ /* 0x0005e80000100800 */
[----:B--2---:R-:W2:Y:S01]  /*13b80*/  LDL.LU R252, [R1+0x82c] ;  /* 0x00082c0001fc7983 */ /* 0x004ea20000300800 */
[----:B------:R-:W-:Y:S02]  /*13b90*/  IMAD.MOV.U32 R17, RZ, RZ, R16 ;  /* 0x000000ffff117224 */ /* 0x000fe400078e0010 */
[----:B------:R-:W-:Y:S01]  /*13ba0*/  IMAD.MOV.U32 R237, RZ, RZ, R236 ;  /* 0x000000ffffed7224 */ /* 0x000fe200078e00ec */
[----:B--2---:R2:W-:Y:S06]  /*13bb0*/  STL [R1+0x830], R252 ;  /* 0x000830fc01007387 */ /* 0x0045ec0000100800 */
.L_x_30424:
[----:B------:R-:W-:Y:S05]  /*13bc0*/  BSYNC B2 ;  /* 0x0000000000027941 */ /* 0x000fea0003800000 */
.L_x_30422:
        /* <DEDUP_REMOVED lines=11> */
.L_x_30426:
[----:B------:R-:W3:Y:S04]  /*13c80*/  LDL.LU R236, [R1+0x830] ;  /* 0x0008300001ec7983 */ /* 0x000ee80000300800 */
[----:B--2---:R2:W5:Y:S01]  /*13c90*/  LDL.LU R252, [R1+0x828] ;  /* 0x0008280001fc7983 */ /* 0x0045620000300800 */
[----:B------:R-:W-:-:S03]  /*13ca0*/  IMAD.MOV.U32 R16, RZ, RZ, R15 ;  /* 0x000000ffff107224 */ /* 0x000fc600078e000f */
[----:B---3--:R3:W-:Y:S02]  /*13cb0*/  STL [R1+0x82c], R236 ;  /* 0x00082cec01007387 */ /* 0x0087e40000100800 */
[----:B--23--:R-:W-:-:S07]  /*13cc0*/  MOV R236, R239 ;  /* 0x000000ef00ec7202 */ /* 0x00cfce0000000f00 */
.L_x_30427:
[----:B------:R-:W-:Y:S05]  /*13cd0*/  BSYNC B2 ;  /* 0x0000000000027941 */ /* 0x000fea0003800000 */
.L_x_30425:
        /* <DEDUP_REMOVED lines=11> */
.L_x_30429:
[----:B------:R2:W-:Y:S04]  /*13d90*/  STL [R1+0x828], R252 ;  /* 0x000828fc01007387 */ /* 0x0005e80000100800 */
[----:B--2---:R-:W2:Y:S01]  /*13da0*/  LDL.LU R252, [R1+0x82c] ;  /* 0x00082c0001fc7983 */ /* 0x004ea20000300800 */
[----:B------:R-:W-:Y:S02]  /*13db0*/  IMAD.MOV.U32 R15, RZ, RZ, R14 ;  /* 0x000000ffff0f7224 */ /* 0x000fe400078e000e */
[----:B------:R-:W-:Y:S01]  /*13dc0*/  IMAD.MOV.U32 R239, RZ, RZ, R238 ;  /* 0x000000ffffef7224 */ /* 0x000fe200078e00ee */
[----:B--2---:R2:W-:Y:S06]  /*13dd0*/  STL [R1+0x830], R252 ;  /* 0x000830fc01007387 */ /* 0x0045ec0000100800 */
.L_x_30430:
[----:B------:R-:W-:Y:S05]  /*13de0*/  BSYNC B2 ;  /* 0x0000000000027941 */ /* 0x000fea0003800000 */
.L_x_30428:
        /* <DEDUP_REMOVED lines=11> */
.L_x_30432:
[----:B------:R-:W3:Y:S04]  /*13ea0*/  LDL.LU R238, [R1+0x830] ;  /* 0x0008300001ee7983 */ /* 0x000ee80000300800 */
[----:B--2---:R2:W5:Y:S01]  /*13eb0*/  LDL.LU R252, [R1+0x828] ;  /* 0x0008280001fc7983 */ /* 0x0045620000300800 */
[----:B------:R-:W-:-:S03]  /*13ec0*/  IMAD.MOV.U32 R14, RZ, RZ, R13 ;  /* 0x000000ffff0e7224 */ /* 0x000fc600078e000d */
[----:B---3--:R3:W-:Y:S02]  /*13ed0*/  STL [R1+0x82c], R238 ;  /* 0x00082cee01007387 */ /* 0x0087e40000100800 */
[----:B--23--:R-:W-:-:S07]  /*13ee0*/  IMAD.MOV.U32 R238, RZ, RZ, R241 ;  /* 0x000000ffffee7224 */ /* 0x00cfce00078e00f1 */
.L_x_30433:
[----:B------:R-:W-:Y:S05]  /*13ef0*/  BSYNC B2 ;  /* 0x0000000000027941 */ /* 0x000fea0003800000 */
.L_x_30431:
        /* <DEDUP_REMOVED lines=11> */
.L_x_30435:
[----:B------:R2:W-:Y:S04]  /*13fb0*/  STL [R1+0x828], R252 ;  /* 0x000828fc01007387 */ /* 0x0005e80000100800 */
[----:B--2---:R-:W2:Y:S01]  /*13fc0*/  LDL.LU R252, [R1+0x82c] ;  /* 0x00082c0001fc7983 */ /* 0x004ea20000300800 */
[----:B------:R-:W-:Y:S02]  /*13fd0*/  IMAD.MOV.U32 R13, RZ, RZ, R12 ;  /* 0x000000ffff0d7224 */ /* 0x000fe400078e000c */
[----:B------:R-:W-:Y:S01]  /*13fe0*/  IMAD.MOV.U32 R241, RZ, RZ, R240 ;  /* 0x000000fffff17224 */ /* 0x000fe200078e00f0 */
[----:B--2---:R2:W-:Y:S06]  /*13ff0*/  STL [R1+0x830], R252 ;  /* 0x000830fc01007387 */ /* 0x0045ec0000100800 */
.L_x_30436:
[----:B------:R-:W-:Y:S05]  /*14000*/  BSYNC B2 ;  /* 0x0000000000027941 */ /* 0x000fea0003800000 */
.L_x_30434:
        /* <DEDUP_REMOVED lines=11> */
.L_x_30438:
[----:B------:R-:W3:Y:S04]  /*140c0*/  LDL.LU R240, [R1+0x830] ;  /* 0x0008300001f07983 */ /* 0x000ee80000300800 */
[----:B--2---:R2:W5:Y:S01]  /*140d0*/  LDL.LU R252, [R1+0x828] ;  /* 0x0008280001fc7983 */ /* 0x0045620000300800 */
[----:B------:R-:W-:-:S03]  /*140e0*/  IMAD.MOV.U32 R12, RZ, RZ, R11 ;  /* 0x000000ffff0c7224 */ /* 0x000fc600078e000b */
[----:B---3--:R3:W-:Y:S02]  /*140f0*/  STL [R1+0x82c], R240 ;  /* 0x00082cf001007387 */ /* 0x0087e40000100800 */
[----:B--23--:R-:W-:-:S07]  /*14100*/  IMAD.MOV.U32 R240, RZ, RZ, R243 ;  /* 0x000000fffff07224 */ /* 0x00cfce00078e00f3 */
.L_x_30439:
[----:B------:R-:W-:Y:S05]  /*14110*/  BSYNC B2 ;  /* 0x0000000000027941 */ /* 0x000fea0003800000 */
.L_x_30437:
        /* <DEDUP_REMOVED lines=11> */
.L_x_30441:
[----:B------:R2:W-:Y:S04]  /*141d0*/  STL [R1+0x828], R252 ;  /* 0x000828fc01007387 */ /* 0x0005e80000100800 */
[----:B--2---:R-:W2:Y:S01]  /*141e0*/  LDL.LU R252, [R1+0x82c] ;  /* 0x00082c0001fc7983 */ /* 0x004ea20000300800 */
[----:B------:R-:W-:Y:S01]  /*141f0*/  MOV R11, R10 ;  /* 0x0000000a000b7202 */ /* 0x000fe20000000f00 */
[----:B------:R-:W-:Y:S02]  /*14200*/  IMAD.MOV.U32 R243, RZ, RZ, R242 ;  /* 0x000000fffff37224 */ /* 0x000fe400078e00f2 */
[----:B--2---:R2:W-:Y:S05]  /*14210*/  STL [R1+0x830], R252 ;  /* 0x000830fc01007387 */ /* 0x0045ea0000100800 */
.L_x_30442:
[----:B------:R-:W-:Y:S05]  /*14220*/  BSYNC B2 ;  /* 0x0000000000027941 */ /* 0x000fea0003800000 */
.L_x_30440:
        /* <DEDUP_REMOVED lines=11> */
.L_x_30444:
[----:B------:R-:W3:Y:S04]  /*142e0*/  LDL.LU R242, [R1+0x830] ;  /* 0x0008300001f27983 */ /* 0x000ee80000300800 */
[----:B--2---:R2:W5:Y:S01]  /*142f0*/  LDL.LU R252, [R1+0x828] ;  /* 0x0008280001fc7983 */ /* 0x0045620000300800 */
[----:B------:R-:W-:-:S03]  /*14300*/  IMAD.MOV.U32 R10, RZ, RZ, R9 ;  /* 0x000000ffff0a7224 */ /* 0x000fc600078e0009 */
[----:B---3--:R3:W-:Y:S02]  /*14310*/  STL [R1+0x82c], R242 ;  /* 0x00082cf201007387 */ /* 0x0087e40000100800 */
[----:B--23--:R-:W-:-:S07]  /*14320*/  IMAD.MOV.U32 R242, RZ, RZ, R245 ;  /* 0x000000fffff27224 */ /* 0x00cfce00078e00f5 */
.L_x_30445:
[----:B------:R-:W-:Y:S05]  /*14330*/  BSYNC B2 ;  /* 0x0000000000027941 */ /* 0x000fea0003800000 */
.L_x_30443:
        /* <DEDUP_REMOVED lines=11> */
.L_x_30447:
[----:B------:R2:W-:Y:S04]  /*143f0*/  STL [R1+0x828], R252 ;  /* 0x000828fc01007387 */ /* 0x0005e80000100800 */
[----:B--2---:R-:W2:Y:S01]  /*14400*/  LDL.LU R252, [R1+0x82c] ;  /* 0x00082c0001fc7983 */ /* 0x004ea20000300800 */
[----:B------:R-:W-:Y:S01]  /*14410*/  IMAD.MOV.U32 R9, RZ, RZ, R8 ;  /* 0x000000ffff097224 */ /* 0x000fe200078e0008 */
[----:B------:R-:W-:Y:S02]  /*14420*/  MOV R245, R244 ;  /* 0x000000f400f57202 */ /* 0x000fe40000000f00 */
[----:B--2---:R2:W-:Y:S05]  /*14430*/  STL [R1+0x830], R252 ;  /* 0x000830fc01007387 */ /* 0x0045ea0000100800 */
.L_x_30448:
[----:B------:R-:W-:Y:S05]  /*14440*/  BSYNC B2 ;  /* 0x0000000000027941 */ /* 0x000fea0003800000 */
.L_x_30446:
        /* <DEDUP_REMOVED lines=11> */
.L_x_30450:
[----:B------:R-:W3:Y:S04]  /*14500*/  LDL.LU R244, [R1+0x830] ;  /* 0x0008300001f47983 */ /* 0x000ee80000300800 */
[----:B--2---:R2:W5:Y:S01]  /*14510*/  LDL.LU R252, [R1+0x828] ;  /* 0x0008280001fc7983 */ /* 0x0045620000300800 */
[----:B------:R-:W-:-:S03]  /*14520*/  IMAD.MOV.U32 R8, RZ, RZ, R7 ;  /* 0x000000ffff087224 */ /* 0x000fc600078e0007 */
[----:B---3--:R3:W-:Y:S02]  /*14530*/  STL [R1+0x82c], R244 ;  /* 0x00082cf401007387 */ /* 0x0087e40000100800 */
[----:B--23--:R-:W-:-:S07]  /*14540*/  IMAD.MOV.U32 R244, RZ, RZ, R247 ;  /* 0x000000fffff47224 */ /* 0x00cfce00078e00f7 */
.L_x_30451:
[----:B------:R-:W-:Y:S05]  /*14550*/  BSYNC B2 ;  /* 0x0000000000027941 */ /* 0x000fea0003800000 */
.L_x_30449:
        /* <DEDUP_REMOVED lines=11> */
.L_x_30453:
[----:B------:R2:W-:Y:S04]  /*14610*/  STL [R1+0x828], R252 ;  /* 0x000828fc01007387 */ /* 0x0005e80000100800 */
[----:B--2---:R-:W2:Y:S01]  /*14620*/  LDL.LU R252, [R1+0x82c] ;  /* 0x00082c0001fc7983 */ /* 0x004ea20000300800 */
[----:B------:R-:W-:Y:S02]  /*14630*/  IMAD.MOV.U32 R7, RZ, RZ, R6 ;  /* 0x000000ffff077224 */ /* 0x000fe400078e0006 */
[----:B------:R-:W-:Y:S01]  /*14640*/  IMAD.MOV.U32 R247, RZ, RZ, R246 ;  /* 0x000000fffff77224 */ /* 0x000fe200078e00f6 */
[----:B--2---:R2:W-:Y:S06]  /*14650*/  STL [R1+0x830], R252 ;  /* 0x000830fc01007387 */ /* 0x0045ec0000100800 */
.L_x_30454:
[----:B------:R-:W-:Y:S05]  /*14660*/  BSYNC B2 ;  /* 0x0000000000027941 */ /* 0x000fea0003800000 */
.L_x_30452:
        /* <DEDUP_REMOVED lines=11> */
.L_x_30456:
[----:B------:R-:W3:Y:S04]  /*14720*/  LDL.LU R246, [R1+0x830] ;  /* 0x0008300001f67983 */ /* 0x000ee80000300800 */
[----:B--2---:R2:W5:Y:S01]  /*14730*/  LDL.LU R252, [R1+0x828] ;  /* 0x0008280001fc7983 */ /* 0x0045620000300800 */
[----:B------:R-:W-:-:S03]  /*14740*/  IMAD.MOV.U32 R6, RZ, RZ, R5 ;  /* 0x000000ffff067224 */ /* 0x000fc600078e0005 */
[----:B---3--:R3:W-:Y:S02]  /*14750*/  STL [R1+0x82c], R246 ;  /* 0x00082cf601007387 */ /* 0x0087e40000100800 */
[----:B--23--:R-:W-:-:S07]  /*14760*/  IMAD.MOV.U32 R246, RZ, RZ, R249 ;  /* 0x000000fffff67224 */ /* 0x00cfce00078e00f9 */
.L_x_30457:
[----:B------:R-:W-:Y:S05]  /*14770*/  BSYNC B2 ;  /* 0x0000000000027941 */ /* 0x000fea0003800000 */
.L_x_30455:
        /* <DEDUP_REMOVED lines=11> */
.L_x_30459:
[----:B------:R2:W-:Y:S04]  /*14830*/  STL [R1+0x828], R252 ;  /* 0x000828fc01007387 */ /* 0x0005e80000100800 */
[----:B--2---:R-:W2:Y:S01]  /*14840*/  LDL.LU R252, [R1+0x82c] ;  /* 0x00082c0001fc7983 */ /* 0x004ea20000300800 */
[----:B------:R-:W-:Y:S02]  /*14850*/  IMAD.MOV.U32 R5, RZ, RZ, R4 ;  /* 0x000000ffff057224 */ /* 0x000fe400078e0004 */
[----:B------:R-:W-:Y:S01]  /*14860*/  IMAD.MOV.U32 R249, RZ, RZ, R248 ;  /* 0x000000fffff97224 */ /* 0x000fe200078e00f8 */
[----:B--2---:R2:W-:Y:S06]  /*14870*/  STL [R1+0x830], R252 ;  /* 0x000830fc01007387 */ /* 0x0045ec0000100800 */
.L_x_30460:
[----:B------:R-:W-:Y:S05]  /*14880*/  BSYNC B2 ;  /* 0x0000000000027941 */ /* 0x000fea0003800000 */
.L_x_30458:
        /* <DEDUP_REMOVED lines=11> */
.L_x_30462:
[----:B------:R-:W3:Y:S04]  /*14940*/  LDL.LU R248, [R1+0x830] ;  /* 0x0008300001f87983 */ /* 0x000ee80000300800 */
[----:B--2---:R2:W5:Y:S01]  /*14950*/  LDL.LU R252, [R1+0x828] ;  /* 0x0008280001fc7983 */ /* 0x0045620000300800 */
[----:B------:R-:W-:-:S03]  /*14960*/  MOV R4, R3 ;  /* 0x0000000300047202 */ /* 0x000fc60000000f00 */
[----:B---3--:R3:W-:Y:S02]  /*14970*/  STL [R1+0x82c], R248 ;  /* 0x00082cf801007387 */ /* 0x0087e40000100800 */
[----:B--23--:R-:W-:-:S07]  /*14980*/  IMAD.MOV.U32 R248, RZ, RZ, R251 ;  /* 0x000000fffff87224 */ /* 0x00cfce00078e00fb */
.L_x_30463:
[----:B------:R-:W-:Y:S05]  /*14990*/  BSYNC B2 ;  /* 0x0000000000027941 */ /* 0x000fea0003800000 */
.L_x_30461:
        /* <DEDUP_REMOVED lines=11> */
.L_x_30465:
[----:B------:R2:W-:Y:S04]  /*14a50*/  STL [R1+0x828], R252 ;  /* 0x000828fc01007387 */ /* 0x0005e80000100800 */
[----:B--2---:R-:W2:Y:S01]  /*14a60*/  LDL.LU R252, [R1+0x82c] ;  /* 0x00082c0001fc7983 */ /* 0x004ea20000300800 */
[----:B------:R-:W-:Y:S02]  /*14a70*/  IMAD.MOV.U32 R3, RZ, RZ, R2 ;  /* 0x000000ffff037224 */ /* 0x000fe400078e0002 */
[----:B------:R-:W-:Y:S01]  /*14a80*/  IMAD.MOV.U32 R251, RZ, RZ, R250 ;  /* 0x000000fffffb7224 */ /* 0x000fe200078e00fa */
[----:B--2---:R2:W-:Y:S06]  /*14a90*/  STL [R1+0x830], R252 ;  /* 0x000830fc01007387 */ /* 0x0045ec0000100800 */
.L_x_30466:
[----:B------:R-:W-:Y:S05]  /*14aa0*/  BSYNC B2 ;  /* 0x0000000000027941 */ /* 0x000fea0003800000 */
.L_x_30464:
        /* <DEDUP_REMOVED lines=15> */
.L_x_30468:
[----:B------:R-:W3:Y:S04]  /*14ba0*/  LDL.LU R250, [R1+0x830] ;  /* 0x0008300001fa7983 */ /* 0x000ee80000300800 */
[----:B------:R0:W5:Y:S04]  /*14bb0*/  LDL.LU R252, [R1+0x828] ;  /* 0x0008280001fc7983 */ /* 0x0001680000300800 */
[----:B------:R0:W5:Y:S04]  /*14bc0*/  LDL.LU R2, [R1+0x81c] ;  /* 0x00081c0001027983 */ /* 0x0001680000300800 */
[----:B---3--:R3:W-:Y:S04]  /*14bd0*/  STL [R1+0x82c], R250 ;  /* 0x00082cfa01007387 */ /* 0x0087e80000100800 */
[----:B---3--:R0:W5:Y:S02]  /*14be0*/  LDL.LU R250, [R1+0x824] ;  /* 0x0008240001fa7983 */ /* 0x0081640000300800 */
.L_x_30469:
[----:B------:R-:W-:Y:S05]  /*14bf0*/  BSYNC B2 ;  /* 0x0000000000027941 */ /* 0x000fea0003800000 */
.L_x_30467:
        /* <DEDUP_REMOVED lines=24> */
.L_x_30471:
        /* <DEDUP_REMOVED lines=9> */
.L_x_30472:
[----:B------:R-:W-:Y:S05]  /*14e10*/  BSYNC B2 ;  /* 0x0000000000027941 */ /* 0x000fea0003800000 */
.L_x_30470:
[----:B------:R-:W3:Y:S01]  /*14e20*/  LDL R252, [R1+0x834] ;  /* 0x0008340001fc7983 */ /* 0x000ee20000100800 */
[----:B-----5:R-:W-:-:S05]  /*14e30*/  VIADD R0, R0, 0x40 ;  /* 0x0000004000007836 */ /* 0x020fca0000000000 */
[----:B---3--:R-:W-:Y:S02]  /*14e40*/  ISETP.GE.AND P0, PT, R0, R252, PT ;  /* 0x000000fc0000720c */ /* 0x008fe40003f06270 */
[----:B------:R-:W3:Y:S04]  /*14e50*/  LDL R252, [R1+0x838] ;  /* 0x0008380001fc7983 */ /* 0x000ee80000100800 */
[----:B---3--:R3:W-:Y:S07]  /*14e60*/  STL [R1+0x830], R252 ;  /* 0x000830fc01007387 */ /* 0x0087ee0000100800 */
[----:B------:R-:W-:Y:S05]  /*14e70*/  @!P0 BRA `(.L_x_30473) ;  /* 0xffffff7000f08947 */ /* 0x000fea000383ffff */
[----:B------:R-:W-:Y:S05]  /*14e80*/  BSYNC B1 ;  /* 0x0000000000017941 */ /* 0x000fea0003800000 */
.L_x_30088:
[----:B------:R-:W-:Y:S05]  /*14e90*/  BRA `(.L_x_30086) ;  /* 0x0000009c00287947 */ /* 0x000fea0003800000 */
.L_x_30087:
[----:B------:R-:W0:Y:S01]  /*14ea0*/  S2R R250, SR_CTAID.X ;  /* 0x0000000000fa7919 */ /* 0x000e220000002500 */
        /* <DEDUP_REMOVED lines=264> */
.L_x_30858:
[----:B0--3--:R-:W0:Y:S01]  /*15f30*/  S2R R252, SR_CTAID.X ;  /* 0x0000000000fc7919 */ /* 0x009e220000002500 */
[----:B-1----:R1:W-:Y:S04]  /*15f40*/  STL.64 [R1+0x858], R6 ;  /* 0x0008580601007387 */ /* 0x0023e80000100a00 */
[----:B--2---:R2:W-:Y:S04]  /*15f50*/  STL [R1+0x854], R5 ;  /* 0x0008540501007387 */ /* 0x0045e80000100800 */
[----:B------:R3:W-:Y:S01]  /*15f60*/  STL [R1+0x850], R4 ;  /* 0x0008500401007387 */ /* 0x0007e20000100800 */
[----:B-1----:R-:W0:Y:S01]  /*15f70*/  LDC R7, c[0x0][0x230] ;  /* 0x00008c00ff077b82 */ /* 0x002e220000000800 */
[----:B--2---:R-:W-:-:S02]  /*15f80*/  SHF.R.S32.HI R5, RZ, 0x1f, R0 ;  /* 0x0000001fff057819 */ /* 0x004fc40000011400 */
[----:B------:R1:W-:Y:S04]  /*15f90*/  STL [R1+0x84c], R3 ;  /* 0x00084c0301007387 */ /* 0x0003e80000100800 */
[----:B------:R2:W-:Y:S04]  /*15fa0*/  STL [R1+0x848], R2 ;  /* 0x0008480201007387 */ /* 0x0005e80000100800 */
[----:B---3--:R-:W3:Y:S04]  /*15fb0*/  LDL.LU R4, [R1+0x83c] ;  /* 0x00083c0001047983 */ /* 0x008ee80000300800 */
[----:B-1--4-:R-:W4:Y:S04]  /*15fc0*/  LDL.LU R3, [R1+0x830] ;  /* 0x0008300001037983 */ /* 0x012f280000300800 */
[----:B--2---:R-:W2:Y:S01]  /*15fd0*/  LDL R2, [R1+0x814] ;  /* 0x0008140001027983 */ /* 0x004ea20000100800 */
[----:B0-----:R-:W-:-:S05]  /*15fe0*/  IMAD R7, R252, R7, RZ ;  /* 0x00000007fc077224 */ /* 0x001fca00078e02ff */
[----:B------:R-:W-:-:S04]  /*15ff0*/  IADD3 R252, P0, R7, R0, RZ ;  /* 0x0000000007fc7210 */ /* 0x000fc80007f1e0ff */
[----:B------:R-:W-:Y:S02]  /*16000*/  LEA.HI.X.SX32 R5, R7, R5, 0x1, P0 ;  /* 0x0000000507057211 */ /* 0x000fe400000f0eff */
[----:B------:R-:W-:-:S04]  /*16010*/  LEA R6, P0, R252, UR10, 0x2 ;  /* 0x0000000afc067c11 */ /* 0x000fc8000f8010ff */
[----:B------:R-:W-:-:S05]  /*16020*/  LEA.HI.X R7, R252, UR11, R5, 0x2, P0 ;  /* 0x0000000bfc077c11 */ /* 0x000fca00080f1405 */
[----:B------:R-:W3:Y:S04]  /*16030*/  LDG.E.CONSTANT R252, desc[UR6][R6.64] ;  /* 0x0000000606fc7981 */ /* 0x000ee8000c1e9900 */
[----:B------:R0:W5:Y:S01]  /*16040*/  LDL.LU.64 R6, [R1+0x858] ;  /* 0x0008580001067983 */ /* 0x0001620000300a00 */
[----:B---3--:R-:W-:-:S05]  /*16050*/  FADD.FTZ R252, RZ, R252 ;  /* 0x000000fcfffc7221 */ /* 0x008fca0000010000 */
[----:B----4-:R-:W-:-:S04]  /*16060*/  FSETP.GT.FTZ.AND P1, PT, R3, R252, PT ;  /* 0x000000fc0300720b */ /* 0x010fc80003f34000 */
[----:B------:R-:W-:Y:S02]  /*16070*/  FSEL R5, R252, R3, P1 ;  /* 0x00000003fc057208 */ /* 0x000fe40000800000 */
[----:B------:R-:W-:-:S05]  /*16080*/  FSEL R3, R3, R252, P1 ;  /* 0x000000fc03037208 */ /* 0x000fca0000800000 */
[----:B------:R1:W-:Y:S02]  /*16090*/  STL [R1+0x838], R3 ;  /* 0x0008380301007387 */ /* 0x0003e40000100800 */
[----:B-1----:R-:W-:Y:S01]  /*160a0*/  FADD.FTZ R3, -R3, R5 ;  /* 0x0000000503037221 */ /* 0x002fe20000010100 */
[----:B------:R-:W-:Y:S01]  /*160b0*/  FSETP.GEU.FTZ.AND P0, PT, R127, R252, PT ;  /* 0x000000fc7f00720b */ /* 0x000fe20003f1e000 */
[----:B------:R0:W5:Y:S02]  /*160c0*/  LDL.LU R5, [R1+0x854] ;  /* 0x0008540001057983 */ /* 0x0001640000300800 */
[----:B------:R-:W-:-:S06]  /*160d0*/  FMUL.FTZ R3, R3, 1.4426950216293334961 ;  /* 0x3fb8aa3b03037820 */ /* 0x000fcc0000410000 */
[----:B------:R-:W1:Y:S01]  /*160e0*/  MUFU.EX2 R3, R3 ;  /* 0x0000000300037308 */ /* 0x000e620000000800 */
[----:B--2---:R-:W-:Y:S02]  /*160f0*/  ISETP.EQ.OR P0, PT, R2, -0x1, !P0 ;  /* 0xffffffff0200780c */ /* 0x004fe40004702670 */
        /* <DEDUP_REMOVED lines=16> */
.L_x_30475:
[----:B------:R2:W-:Y:S01]  /*16200*/  STL [R1+0x814], R0 ;  /* 0x0008140001007387 */ /* 0x0005e20000100800 */
[----:B------:R-:W-:-:S07]  /*16210*/  IMAD.MOV.U32 R127, RZ, RZ, R252 ;  /* 0x000000ffff7f7224 */ /* 0x000fce00078e00fc */
.L_x_30476:
[----:B------:R-:W-:Y:S05]  /*16220*/  BSYNC B1 ;  /* 0x0000000000017941 */ /* 0x000fea0003800000 */
.L_x_30474:
        /* <DEDUP_REMOVED lines=14> */
.L_x_30478:
[----:B------:R4:W-:Y:S04]  /*16310*/  STL [R1+0x828], R127 ;  /* 0x0008287f01007387 */ /* 0x0009e80000100800 */
[----:B----4-:R-:W4:Y:S04]  /*16320*/  LDL.LU R127, [R1+0x814] ;  /* 0x00081400017f7983 */ /* 0x010f280000300800 */
[----:B----4-:R4:W-:Y:S02]  /*16330*/  STL [R1+0x830], R127 ;  /* 0x0008307f01007387 */ /* 0x0109e40000100800 */
[----:B----4-:R-:W-:-:S02]  /*16340*/  IMAD.MOV.U32 R127, RZ, RZ, R126 ;  /* 0x000000ffff7f7224 */ /* 0x010fc400078e007e */
[----:B------:R-:W-:-:S05]  /*16350*/  IMAD.MOV.U32 R126, RZ, RZ, R252 ;  /* 0x000000ffff7e7224 */ /* 0x000fca00078e00fc */
[----:B------:R4:W-:Y:S02]  /*16360*/  STL [R1+0x814], R126 ;  /* 0x0008147e01007387 */ /* 0x0009e40000100800 */
.L_x_30479:
[----:B------:R-:W-:Y:S05]  /*16370*/  BSYNC B1 ;  /* 0x0000000000017941 */ /* 0x000fea0003800000 */
.L_x_30477:
        /* <DEDUP_REMOVED lines=14> */
.L_x_30481:
[----:B------:R-:W2:Y:S04]  /*16460*/  LDL.LU R126, [R1+0x830] ;  /* 0x00083000017e7983 */ /* 0x000ea80000300800 */
[----:B------:R0:W5:Y:S04]  /*16470*/  LDL.LU R252, [R1+0x828] ;  /* 0x0008280001fc7983 */ /* 0x0001680000300800 */
[----:B------:R-:W-:Y:S04]  /*16480*/  STL [R1+0x810], R129 ;  /* 0x0008108101007387 */ /* 0x000fe80000100800 */
[----:B--2---:R2:W-:Y:S02]  /*16490*/  STL [R1+0x82c], R126 ;  /* 0x00082c7e01007387 */ /* 0x0045e40000100800 */
[----:B0-2---:R-:W-:-:S07]  /*164a0*/  IMAD.MOV.U32 R126, RZ, RZ, R125 ;  /* 0x000000ffff7e7224 */ /* 0x005fce00078e007d */
.L_x_30482:
[----:B------:R-:W-:Y:S05]  /*164b0*/  BSYNC B1 ;  /* 0x0000000000017941 */ /* 0x000fea0003800000 */
.L_x_30480:
        /* <DEDUP_REMOVED lines=11> */
.L_x_30484:
[----:B------:R2:W-:Y:S04]  /*16570*/  STL [R1+0x828], R252 ;  /* 0x000828fc01007387 */ /* 0x0005e80000100800 */
[----:B--2---:R-:W2:Y:S01]  /*16580*/  LDL.LU R252, [R1+0x82c] ;  /* 0x00082c0001fc7983 */ /* 0x004ea20000300800 */
[----:B------:R-:W-:Y:S02]  /*16590*/  IMAD.MOV.U32 R125, RZ, RZ, R124 ;  /* 0x000000ffff7d7224 */ /* 0x000fe400078e007c */
[----:B------:R-:W-:Y:S01]  /*165a0*/  IMAD.MOV.U32 R129, RZ, RZ, R128 ;  /* 0x000000ffff817224 */ /* 0x000fe200078e0080 */
[----:B--2---:R2:W-:Y:S06]  /*165b0*/  STL [R1+0x830], R252 ;  /* 0x000830fc01007387 */ /* 0x0045ec0000100800 */
.L_x_30485:
[----:B------:R-:W-:Y:S05]  /*165c0*/  BSYNC B1 ;  /* 0x0000000000017941 */ /* 0x000fea0003800000 */
.L_x_30483:
        /* <DEDUP_REMOVED lines=11> */
.L_x_30487:
[----:B------:R-:W3:Y:S04]  /*16680*/  LDL.LU R128, [R1+0x830] ;  /* 0x0008300001807983 */ /* 0x000ee80000300800 */
[----:B--2---:R2:W5:Y:S01]  /*16690*/  LDL.LU R252, [R1+0x828] ;  /* 0x0008280001fc7983 */ /* 0x0045620000300800 */
[----:B------:R-:W-:-:S03]  /*166a0*/  IMAD.MOV.U32 R124, RZ, RZ, R123 ;  /* 0x000000ffff7c7224 */ /* 0x000fc600078e007b */
[----:B---3--:R3:W-:Y:S02]  /*166b0*/  STL [R1+0x82c], R128 ;  /* 0x00082c8001007387 */ /* 0x0087e40000100800 */
[----:B--23--:R-:W-:-:S07]  /*166c0*/  IMAD.MOV.U32 R128, RZ, RZ, R131 ;  /* 0x000000ffff807224 */ /* 0x00cfce00078e0083 */
.L_x_30488:
[----:B------:R-:W-:Y:S05]  /*166d0*/  BSYNC B1 ;  /* 0x0000000000017941 */ /* 0x000fea0003800000 */
.L_x_30486:
        /* <DEDUP_REMOVED lines=11> */
.L_x_30490:
[----:B------:R2:W-:Y:S04]  /*16790*/  STL [R1+0x828], R252 ;  /* 0x000828fc01007387 */ /* 0x0005e80000100800 */
[----:B--2---:R-:W2:Y:S01]  /*167a0*/  LDL.LU R252, [R1+0x82c] ;  /* 0x00082c0001fc7983 */ /* 0x004ea20000300800 */
[----:B------:R-:W-:Y:S01]  /*167b0*/  MOV R123, R122 ;  /* 0x0000007a007b7202 */ /* 0x000fe20000000f00 */
[----:B------:R-:W-:Y:S02]  /*167c0*/  IMAD.MOV.U32 R131, RZ, RZ, R130 ;  /* 0x000000ffff837224 */ /* 0x000fe400078e0082 */
[----:B--2---:R2:W-:Y:S05]  /*167d0*/  STL [R1+0x830], R252 ;  /* 0x000830fc01007387 */ /* 0x0045ea0000100800 */
.L_x_30491:
[----:B------:R-:W-:Y:S05]  /*167e0*/  BSYNC B1 ;  /* 0x0000000000017941 */ /* 0x000fea0003800000 */
.L_x_30489:
        /* <DEDUP_REMOVED lines=11> */
.L_x_30493:
[----:B------:R-:W3:Y:S04]  /*168a0*/  LDL.LU R130, [R1+0x830] ;  /* 0x0008300001827983 */ /* 0x000ee80000300800 */
[----:B--2---:R2:W5:Y:S01]  /*168b0*/  LDL.LU R252, [R1+0x828] ;  /* 0x0008280001fc7983 */ /* 0x0045620000300800 */
[----:B------:R-:W-:-:S03]  /*168c0*/  IMAD.MOV.U32 R122, RZ, RZ, R121 ;  /* 0x000000ffff7a7224 */ /* 0x000fc600078e0079 */
[----:B---3--:R3:W-:Y:S02]  /*168d0*/  STL [R1+0x82c], R130 ;  /* 0x00082c8201007387 */ /* 0x0087e40000100800 */
[----:B--23--:R-:W-:-:S07]  /*168e0*/  IMAD.MOV.U32 R130, RZ, RZ, R133 ;  /* 0x000000ffff827224 */ /* 0x00cfce00078e0085 */
.L_x_30494:
[----:B------:R-:W-:Y:S05]  /*168f0*/  BSYNC B1 ;  /* 0x0000000000017941 */ /* 0x000fea0003800000 */
.L_x_30492:
        /* <DEDUP_REMOVED lines=11> */
.L_x_30496:
[----:B------:R2:W-:Y:S04]  /*169b0*/  STL [R1+0x828], R252 ;  /* 0x000828fc01007387 */ /* 0x0005e80000100800 */
[----:B--2---:R-:W2:Y:S01]  /*169c0*/  LDL.LU R252, [R1+0x82c] ;  /* 0x00082c0001fc7983 */ /* 0x004ea20000300800 */
[----:B------:R-:W-:Y:S01]  /*169d0*/  IMAD.MOV.U32 R121, RZ, RZ, R120 ;  /* 0x000000ffff797224 */ /* 0x000fe200078e0078 */
[----:B------:R-:W-:Y:S02]  /*169e0*/  MOV R133, R132 ;  /* 0x0000008400857202 */ /* 0x000fe40000000f00 */
[----:B--2---:R2:W-:Y:S05]  /*169f0*/  STL [R1+0x830], R252 ;  /* 0x000830fc01007387 */ /* 0x0045ea0000100800 */
.L_x_30497:
[----:B------:R-:W-:Y:S05]  /*16a00*/  BSYNC B1 ;  /* 0x0000000000017941 */ /* 0x000fea0003800000 */
.L_x_30495:
        /* <DEDUP_REMOVED lines=11> */
.L_x_30499:
[----:B------:R-:W3:Y:S04]  /*16ac0*/  LDL.LU R132, [R1+0x830] ;  /* 0x0008300001847983 */ /* 0x000ee80000300800 */
[----:B--2---:R2:W5:Y:S01]  /*16ad0*/  LDL.LU R252, [R1+0x828] ;  /* 0x0008280001fc7983 */ /* 0x0045620000300800 */
[----:B------:R-:W-:-:S03]  /*16ae0*/  IMAD.MOV.U32 R120, RZ, RZ, R119 ;  /* 0x000000ffff787224 */ /* 0x000fc600078e0077 */
[----:B---3--:R3:W-:Y:S02]  /*16af0*/  STL [R1+0x82c], R132 ;  /* 0x00082c8401007387 */ /* 0x0087e40000100800 */
[----:B--23--:R-:W-:-:S07]  /*16b00*/  IMAD.MOV.U32 R132, RZ, RZ, R135 ;  /* 0x000000ffff847224 */ /* 0x00cfce00078e0087 */
.L_x_30500:
[----:B------:R-:W-:Y:S05]  /*16b10*/  BSYNC B1 ;  /* 0x0000000000017941 */ /* 0x000fea0003800000 */
.L_x_30498:
        /* <DEDUP_REMOVED lines=11> */
.L_x_30502:
[----:B------:R2:W-:Y:S04]  /*16bd0*/  STL [R1+0x828], R252 ;  /* 0x000828fc01007387 */ /* 0x0005e80000100800 */
[----:B--2---:R-:W2:Y:S01]  /*16be0*/  LDL.LU R252, [R1+0x82c] ;  /* 0x00082c0001fc7983 */ /* 0x004ea20000300800 */
[----:B------:R-:W-:Y:S02]  /*16bf0*/  IMAD.MOV.U32 R119, RZ, RZ, R118 ;  /* 0x000000ffff777224 */ /* 0x000fe400078e0076 */
[----:B------:R-:W-:Y:S01]  /*16c00*/  IMAD.MOV.U32 R135, RZ, RZ, R134 ;  /* 0x000000ffff877224 */ /* 0x000fe200078e0086 */
[----:B--2---:R2:W-:Y:S06]  /*16c10*/  STL [R1+0x830], R252 ;  /* 0x000830fc01007387 */ /* 0x0045ec0000100800 */
.L_x_30503:
[----:B------:R-:W-:Y:S05]  /*16c20*/  BSYNC B1 ;  /* 0x0000000000017941 */ /* 0x000fea0003800000 */
.L_x_30501:
        /* <DEDUP_REMOVED lines=11> */
.L_x_30505:
[----:B------:R-:W3:Y:S04]  /*16ce0*/  LDL.LU R134, [R1+0x830] ;  /* 0x0008300001867983 */ /* 0x000ee80000300800 */
[----:B--2---:R2:W5:Y:S01]  /*16cf0*/  LDL.LU R252, [R1+0x828] ;  /* 0x0008280001fc7983 */ /* 0x0045620000300800 */
[----:B------:R-:W-:-:S03]  /*16d00*/  IMAD.MOV.U32 R118, RZ, RZ, R117 ;  /* 0x000000ffff767224 */ /* 0x000fc600078e0075 */
[----:B---3--:R3:W-:Y:S02]  /*16d10*/  STL [R1+0x82c], R134 ;  /* 0x00082c8601007387 */ /* 0x0087e40000100800 */
[----:B--23--:R-:W-:-:S07]  /*16d20*/  IMAD.MOV.U32 R134, RZ, RZ, R137 ;  /* 0x000000ffff867224 */ /* 0x00cfce00078e0089 */
.L_x_30506:
[----:B------:R-:W-:Y:S05]  /*16d30*/  BSYNC B1 ;  /* 0x0000000000017941 */ /* 0x000fea0003800000 */
.L_x_30504:
        /* <DEDUP_REMOVED lines=11> */
.L_x_30508:
[----:B------:R2:W-:Y:S04]  /*16df0*/  STL [R1+0x828], R252 ;  /* 0x000828fc01007387 */ /* 0x0005e80000100800 */
[----:B--2---:R-:W2:Y:S01]  /*16e00*/  LDL.LU R252, [R1+0x82c] ;  /* 0x00082c0001fc7983 */ /* 0x004ea20000300800 */
[----:B------:R-:W-:Y:S02]  /*16e10*/  IMAD.MOV.U32 R117, RZ, RZ, R116 ;  /* 0x000000ffff757224 */ /* 0x000fe400078e0074 */
[----:B------:R-:W-:Y:S01]  /*16e20*/  IMAD.MOV.U32 R137, RZ, RZ, R136 ;  /* 0x000000ffff897224 */ /* 0x000fe200078e0088 */
[----:B--2---:R2:W-:Y:S06]  /*16e30*/  STL [R1+0x830], R252 ;  /* 0x000830fc01007387 */ /* 0x0045ec0000100800 */
.L_x_30509:
[----:B------:R-:W-:Y:S05]  /*16e40*/  BSYNC B1 ;  /* 0x0000000000017941 */ /* 0x000fea0003800000 */
.L_x_30507:
        /* <DEDUP_REMOVED lines=11> */
.L_x_30511:
[----:B------:R-:W3:Y:S04]  /*16f00*/  LDL.LU R136, [R1+0x830] ;  /* 0x0008300001887983 */ /* 0x000ee80000300800 */
[----:B--2---:R2:W5:Y:S01]  /*16f10*/  LDL.LU R252, [R1+0x828] ;  /* 0x0008280001fc7983 */ /* 0x0045620000300800 */
[----:B------:R-:W-:-:S03]  /*16f20*/  MOV R116, R115 ;  /* 0x0000007300747202 */ /* 0x000fc60000000f00 */
[----:B---3--:R3:W-:Y:S02]  /*16f30*/  STL [R1+0x82c], R136 ;  /* 0x00082c8801007387 */ /* 0x0087e40000100800 */
[----:B--23--:R-:W-:-:S07]  /*16f40*/  IMAD.MOV.U32 R136, RZ, RZ, R139 ;  /* 0x000000ffff887224 */ /* 0x00cfce00078e008b */
.L_x_30512:
[----:B------:R-:W-:Y:S05]  /*16f50*/  BSYNC B1 ;  /* 0x0000000000017941 */ /* 0x000fea0003800000 */
.L_x_30510:
        /* <DEDUP_REMOVED lines=11> */
.L_x_30514:
[----:B------:R2:W-:Y:S04]  /*17010*/  STL [R1+0x828], R252 ;  /* 0x000828fc01007387 */ /* 0x0005e80000100800 */
[----:B--2---:R-:W2:Y:S01]  /*17020*/  LDL.LU R252, [R1+0x82c] ;  /* 0x00082c0001fc7983 */ /* 0x004ea20000300800 */
[----:B------:R-:W-:Y:S02]  /*17030*/  IMAD.MOV.U32 R115, RZ, RZ, R114 ;  /* 0x000000ffff737224 */ /* 0x000fe400078e0072 */
[----:B------:R-:W-:Y:S01]  /*17040*/  IMAD.MOV.U32 R139, RZ, RZ, R138 ;  /* 0x000000ffff8b7224 */ /* 0x000fe200078e008a */
[----:B--2---:R2:W-:Y:S06]  /*17050*/  STL [R1+0x830], R252 ;  /* 0x000830fc01007387 */ /* 0x0045ec0000100800 */
.L_x_30515:
[----:B------:R-:W-:Y:S05]  /*17060*/  BSYNC B1 ;  /* 0x0000000000017941 */ /* 0x000fea0003800000 */
.L_x_30513:
        /* <DEDUP_REMOVED lines=11> */
.L_x_30517:
[----:B------:R-:W3:Y:S04]  /*17120*/  LDL.LU R138, [R1+0x830] ;  /* 0x00083000018a7983 */ /* 0x000ee80000300800 */
[----:B--2---:R2:W5:Y:S01]  /*17130*/  LDL.LU R252, [R1+0x828] ;  /* 0x0008280001fc7983 */ /* 0x0045620000300800 */
[----:B------:R-:W-:-:S03]  /*17140*/  IMAD.MOV.U32 R114, RZ, RZ, R113 ;  /* 0x000000ffff727224 */ /* 0x000fc600078e0071 */
[----:B---3--:R3:W-:Y:S02]  /*17150*/  STL [R1+0x82c], R138 ;  /* 0x00082c8a01007387 */ /* 0x0087e40000100800 */
[----:B--23--:R-:W-:-:S07]  /*17160*/  MOV R138, R141 ;  /* 0x0000008d008a7202 */ /* 0x00cfce0000000f00 */
.L_x_30518:
[----:B------:R-:W-:Y:S05]  /*17170*/  BSYNC B1 ;  /* 0x0000000000017941 */ /* 0x000fea0003800000 */
.L_x_30516:
        /* <DEDUP_REMOVED lines=11> */
.L_x_30520:
[----:B------:R2:W-:Y:S04]  /*17230*/  STL [R1+0x828], R252 ;  /* 0x000828fc01007387 */ /* 0x0005e80000100800 */
[----:B--2---:R-:W2:Y:S01]  /*17240*/  LDL.LU R252, [R1+0x82c] ;  /* 0x00082c0001fc7983 */ /* 0x004ea20000300800 */
[----:B------:R-:W-:Y:S02]  /*17250*/  IMAD.MOV.U32 R113, RZ, RZ, R112 ;  /* 0x000000ffff717224 */ /* 0x000fe400078e0070 */
[----:B------:R-:W-:Y:S01]  /*17260*/  IMAD.MOV.U32 R141, RZ, RZ, R140 ;  /* 0x000000ffff8d7224 */ /* 0x000fe200078e008c */
[----:B--2---:R2:W-:Y:S06]  /*17270*/  STL [R1+0x830], R252 ;  /* 0x000830fc01007387 */ /* 0x0045ec0000100800 */
.L_x_30521:
[----:B------:R-:W-:Y:S05]  /*17280*/  BSYNC B1 ;  /* 0x0000000000017941 */ /* 0x000fea0003800000 */
.L_x_30519:
        /* <DEDUP_REMOVED lines=11> */
.L_x_30523:
[----:B------:R-:W3:Y:S04]  /*17340*/  LDL.LU R140, [R1+0x830] ;  /* 0x00083000018c7983 */ /* 0x000ee80000300800 */
[----:B--2---:R2:W5:Y:S01]  /*17350*/  LDL.LU R252, [R1+0x828] ;  /* 0x0008280001fc7983 */ /* 0x0045620000300800 */
[----:B------:R-:W-:-:S03]  /*17360*/  IMAD.MOV.U32 R112, RZ, RZ, R111 ;  /* 0x000000ffff707224 */ /* 0x000fc600078e006f */
[----:B---3--:R3:W-:Y:S02]  /*17370*/  STL [R1+0x82c], R140 ;  /* 0x00082c8c01007387 */ /* 0x0087e40000100800 */
[----:B--23--:R-:W-:-:S07]  /*17380*/  IMAD.MOV.U32 R140, RZ, RZ, R143 ;  /* 0x000000ffff8c7224 */ /* 0x00cfce00078e008f */
.L_x_30524:
[----:B------:R-:W-:Y:S05]  /*17390*/  BSYNC B1 ;  /* 0x0000000000017941 */ /* 0x000fea0003800000 */
.L_x_30522:
        /* <DEDUP_REMOVED lines=11> */
.L_x_30526:
[----:B------:R2:W-:Y:S04]  /*17450*/  STL [R1+0x828], R252 ;  /* 0x000828fc01007387 */ /* 0x0005e80000100800 */
[----:B--2---:R-:W2:Y:S01]  /*17460*/  LDL.LU R252, [R1+0x82c] ;  /* 0x00082c0001fc7983 */ /* 0x004ea20000300800 */
[----:B------:R-:W-:Y:S02]  /*17470*/  IMAD.MOV.U32 R111, RZ, RZ, R110 ;  /* 0x000000ffff6f7224 */ /* 0x000fe400078e006e */
[----:B------:R-:W-:Y:S01]  /*17480*/  IMAD.MOV.U32 R143, RZ, RZ, R142 ;  /* 0x000000ffff8f7224 */ /* 0x000fe200078e008e */
[----:B--2---:R2:W-:Y:S06]  /*17490*/  STL [R1+0x830], R252 ;  /* 0x000830fc01007387 */ /* 0x0045ec0000100800 */
.L_x_30527:
[----:B------:R-:W-:Y:S05]  /*174a0*/  BSYNC B1 ;  /* 0x0000000000017941 */ /* 0x000fea0003800000 */
.L_x_30525:
        /* <DEDUP_REMOVED lines=11> */
.L_x_30529:
[----:B------:R-:W3:Y:S04]  /*17560*/  LDL.LU R142, [R1+0x830] ;  /* 0x00083000018e7983 */ /* 0x000ee80000300800 */
[----:B--2---:R2:W5:Y:S01]  /*17570*/  LDL.LU R252, [R1+0x828] ;  /* 0x0008280001fc7983 */ /* 0x0045620000300800 */
[----:B------:R-:W-:-:S03]  /*17580*/  IMAD.MOV.U32 R110, RZ, RZ, R109 ;  /* 0x000000ffff6e7224 */ /* 0x000fc600078e006d */
[----:B---3--:R3:W-:Y:S02]  /*17590*/  STL [R1+0x82c], R142 ;  /* 0x00082c8e01007387 */ /* 0x0087e40000100800 */
[----:B--23--:R-:W-:-:S07]  /*175a0*/  IMAD.MOV.U32 R142, RZ, RZ, R145 ;  /* 0x000000ffff8e7224 */ /* 0x00cfce00078e0091 */
.L_x_30530:
[----:B------:R-:W-:Y:S05]  /*175b0*/  BSYNC B1 ;  /* 0x0000000000017941 */ /* 0x000fea0003800000 */
.L_x_30528:
        /* <DEDUP_REMOVED lines=11> */
.L_x_30532:
[----:B------:R2:W-:Y:S04]  /*17670*/  STL [R1+0x828], R252 ;  /* 0x000828fc01007387 */ /* 0x0005e80000100800 */
[----:B--2---:R-:W2:Y:S01]  /*17680*/  LDL.LU R252, [R1+0x82c] ;  /* 0x00082c0001fc7983 */ /* 0x004ea20000300800 */
[----:B------:R-:W-:Y:S01]  /*17690*/  MOV R109, R108 ;  /* 0x0000006c006d7202 */ /* 0x000fe20000000f00 */
[----:B------:R-:W-:Y:S02]  /*176a0*/  IMAD.MOV.U32 R145, RZ, RZ, R144 ;  /* 0x000000ffff917224 */ /* 0x000fe400078e0090 */
[----:B--2---:R2:W-:Y:S05]  /*176b0*/  STL [R1+0x830], R252 ;  /* 0x000830fc01007387 */ /* 0x0045ea0000100800 */
.L_x_30533:
[----:B------:R-:W-:Y:S05]  /*176c0*/  BSYNC B1 ;  /* 0x0000000000017941 */ /* 0x000fea0003800000 */
.L_x_30531:
        /* <DEDUP_REMOVED lines=11> */
.L_x_30535:
[----:B------:R-:W3:Y:S04]  /*17780*/  LDL.LU R144, [R1+0x830] ;  /* 0x0008300001907983 */ /* 0x000ee80000300800 */
[----:B--2---:R2:W5:Y:S01]  /*17790*/  LDL.LU R252, [R1+0x828] ;  /* 0x0008280001fc7983 */ /* 0x0045620000300800 */
[----:B------:R-:W-:-:S03]  /*177a0*/  IMAD.MOV.U32 R108, RZ, RZ, R107 ;  /* 0x000000ffff6c7224 */ /* 0x000fc600078e006b */
[----:B---3--:R3:W-:Y:S02]  /*177b0*/  STL [R1+0x82c], R144 ;  /* 0x00082c9001007387 */ /* 0x0087e40000100800 */
[----:B--23--:R-:W-:-:S07]  /*177c0*/  IMAD.MOV.U32 R144, RZ, RZ, R147 ;  /* 0x000000ffff907224 */ /* 0x00cfce00078e0093 */
.L_x_30536:
[----:B------:R-:W-:Y:S05]  /*177d0*/  BSYNC B1 ;  /* 0x0000000000017941 */ /* 0x000fea0003800000 */
.L_x_30534:
        /* <DEDUP_REMOVED lines=11> */
.L_x_30538:
[----:B------:R2:W-:Y:S04]  /*17890*/  STL [R1+0x828], R252 ;  /* 0x000828fc01007387 */ /* 0x0005e80000100800 */
[----:B--2---:R-:W2:Y:S01]  /*178a0*/  LDL.LU R252, [R1+0x82c] ;  /* 0x00082c0001fc7983 */ /* 0x004ea20000300800 */
[----:B------:R-:W-:Y:S01]  /*178b0*/  IMAD.MOV.U32 R107, RZ, RZ, R106 ;  /* 0x000000ffff6b7224 */ /* 0x000fe200078e006a */
[----:B------:R-:W-:Y:S02]  /*178c0*/  MOV R147, R146 ;  /* 0x0000009200937202 */ /* 0x000fe40000000f00 */
[----:B--2---:R2:W-:Y:S05]  /*178d0*/  STL [R1+0x830], R252 ;  /* 0x000830fc01007387 */ /* 0x0045ea0000100800 */
.L_x_30539:
[----:B------:R-:W-:Y:S05]  /*178e0*/  BSYNC B1 ;  /* 0x0000000000017941 */ /* 0x000fea0003800000 */
.L_x_30537:
        /* <DEDUP_REMOVED lines=11> */
.L_x_30541:
[----:B------:R-:W3:Y:S04]  /*179a0*/  LDL.LU R146, [R1+0x830] ;  /* 0x0008300001927983 */ /* 0x000ee80000300800 */
[----:B--2---:R2:W5:Y:S01]  /*179b0*/  LDL.LU R252, [R1+0x828] ;  /* 0x0008280001fc7983 */ /* 0x0045620000300800 */
[----:B------:R-:W-:-:S03]  /*179c0*/  IMAD.MOV.U32 R106, RZ, RZ, R105 ;  /* 0x000000ffff6a7224 */ /* 0x000fc600078e0069 */
[----:B---3--:R3:W-:Y:S02]  /*179d0*/  STL [R1+0x82c], R146 ;  /* 0x00082c9201007387 */ /* 0x0087e40000100800 */
[----:B--23--:R-:W-:-:S07]  /*179e0*/  IMAD.MOV.U32 R146, RZ, RZ, R149 ;  /* 0x000000ffff927224 */ /* 0x00cfce00078e0095 */
.L_x_30542:
[----:B------:R-:W-:Y:S05]  /*179f0*/  BSYNC B1 ;  /* 0x0000000000017941 */ /* 0x000fea0003800000 */
.L_x_30540:
        /* <DEDUP_REMOVED lines=11> */
.L_x_30544:
[----:B------:R2:W-:Y:S04]  /*17ab0*/  STL [R1+0x828], R252 ;  /* 0x000828fc01007387 */ /* 0x0005e80000100800 */
[----:B--2---:R-:W2:Y:S01]  /*17ac0*/  LDL.LU R252, [R1+0x82c] ;  /* 0x00082c0001fc7983 */ /* 0x004ea20000300800 */
[----:B------:R-:W-:Y:S02]  /*17ad0*/  IMAD.MOV.U32 R105, RZ, RZ, R104 ;  /* 0x000000ffff697224 */ /* 0x000fe400078e0068 */
[----:B------:R-:W-:Y:S01]  /*17ae0*/  IMAD.MOV.U32 R149, RZ, RZ, R148 ;  /* 0x000000ffff957224 */ /* 0x000fe200078e0094 */
[----:B--2---:R2:W-:Y:S06]  /*17af0*/  STL [R1+0x830], R252 ;  /* 0x000830fc01007387 */ /* 0x0045ec0000100800 */
.L_x_30545:
[----:B------:R-:W-:Y:S05]  /*17b00*/  BSYNC B1 ;  /* 0x0000000000017941 */ /* 0x000fea0003800000 */
.L_x_30543:
        /* <DEDUP_REMOVED lines=11> */
.L_x_30547:
[----:B------:R-:W3:Y:S04]  /*17bc0*/  LDL.LU R148, [R1+0x830] ;  /* 0x0008300001947983 */ /* 0x000ee80000300800 */
[----:B--2---:R2:W5:Y:S01]  /*17bd0*/  LDL.LU R252, [R1+0x828] ;  /* 0x0008280001fc7983 */ /* 0x0045620000300800 */
[----:B------:R-:W-:-:S03]  /*17be0*/  IMAD.MOV.U32 R104, RZ, RZ, R103 ;  /* 0x000000ffff687224 */ /* 0x000fc600078e0067 */
[----:B---3--:R3:W-:Y:S02]  /*17bf0*/  STL [R1+0x82c], R148 ;  /* 0x00082c9401007387 */ /* 0x0087e40000100800 */
[----:B--23--:R-:W-:-:S07]  /*17c00*/  IMAD.MOV.U32 R148, RZ, RZ, R151 ;  /* 0x000000ffff947224 */ /* 0x00cfce00078e0097 */
.L_x_30548:
[----:B------:R-:W-:Y:S05]  /*17c10*/  BSYNC B1 ;  /* 0x0000000000017941 */ /* 0x000fea0003800000 */
.L_x_30546:
        /* <DEDUP_REMOVED lines=11> */
.L_x_30550:
[----:B------:R2:W-:Y:S04]  /*17cd0*/  STL [R1+0x828], R252 ;  /* 0x000828fc01007387 */ /* 0x0005e80000100800 */
[----:B--2---:R-:W2:Y:S01]  /*17ce0*/  LDL.LU R252, [R1+0x82c] ;  /* 0x00082c0001fc7983 */ /* 0x004ea20000300800 */
[----:B------:R-:W-:Y:S02]  /*17cf0*/  IMAD.MOV.U32 R103, RZ, RZ, R102 ;  /* 0x000000ffff677224 */ /* 0x000fe400078e0066 */
[----:B------:R-:W-:Y:S01]  /*17d00*/  IMAD.MOV.U32 R151, RZ, RZ, R150 ;  /* 0x000000ffff977224 */ /* 0x000fe200078e0096 */
[----:B--2---:R2:W-:Y:S06]  /*17d10*/  STL [R1+0x830], R252 ;  /* 0x000830fc01007387 */ /* 0x0045ec0000100800 */
.L_x_30551:
[----:B------:R-:W-:Y:S05]  /*17d20*/  BSYNC B1 ;  /* 0x0000000000017941 */ /* 0x000fea0003800000 */
.L_x_30549:
        /* <DEDUP_REMOVED lines=11> */
.L_x_30553:
[----:B------:R-:W3:Y:S04]  /*17de0*/  LDL.LU R150, [R1+0x830] ;  /* 0x0008300001967983 */ /* 0x000ee80000300800 */
[----:B--2---:R2:W5:Y:S01]  /*17df0*/  LDL.LU R252, [R1+0x828] ;  /* 0x0008280001fc7983 */ /* 0x0045620000300800 */
[----:B------:R-:W-:-:S03]  /*17e00*/  MOV R102, R101 ;  /* 0x0000006500667202 */ /* 0x000fc60000000f00 */
[----:B---3--:R3:W-:Y:S02]  /*17e10*/  STL [R1+0x82c], R150 ;  /* 0x00082c9601007387 */ /* 0x0087e40000100800 */
[----:B--23--:R-:W-:-:S07]  /*17e20*/  IMAD.MOV.U32 R150, RZ, RZ, R153 ;  /* 0x000000ffff967224 */ /* 0x00cfce00078e0099 */
.L_x_30554:
[----:B------:R-:W-:Y:S05]  /*17e30*/  BSYNC B1 ;  /* 0x0000000000017941 */ /* 0x000fea0003800000 */
.L_x_30552:
        /* <DEDUP_REMOVED lines=11> */
.L_x_30556:
[----:B------:R2:W-:Y:S04]  /*17ef0*/  STL [R1+0x828], R252 ;  /* 0x000828fc01007387 */ /* 0x0005e80000100800 */
[----:B--2---:R-:W2:Y:S01]  /*17f00*/  LDL.LU R252, [R1+0x82c] ;  /* 0x00082c0001fc7983 */ /* 0x004ea20000300800 */
[----:B------:R-:W-:Y:S02]  /*17f10*/  IMAD.MOV.U32 R101, RZ, RZ, R100 ;  /* 0x000000ffff657224 */ /* 0x000fe400078e0064 */
[----:B------:R-:W-:Y:S01]  /*17f20*/  IMAD.MOV.U32 R153, RZ, RZ, R152 ;  /* 0x000000ffff997224 */ /* 0x000fe200078e0098 */
[----:B--2---:R2:W-:Y:S06]  /*17f30*/  STL [R1+0x830], R252 ;  /* 0x000830fc01007387 */ /* 0x0045ec0000100800 */
.L_x_30557:
[----:B------:R-:W-:Y:S05]  /*17f40*/  BSYNC B1 ;  /* 0x0000000000017941 */ /* 0x000fea0003800000 */
.L_x_30555:
        /* <DEDUP_REMOVED lines=11> */
.L_x_30559:
[----:B------:R-:W3:Y:S04]  /*18000*/  LDL.LU R152, [R1+0x830] ;  /* 0x0008300001987983 */ /* 0x000ee80000300800 */
[----:B--2---:R2:W5:Y:S01]  /*18010*/  LDL.LU R252, [R1+0x828] ;  /* 0x0008280001fc7983 */ /* 0x0045620000300800 */
[----:B------:R-:W-:-:S03]  /*18020*/  IMAD.MOV.U32 R100, RZ, RZ, R99 ;  /* 0x000000ffff647224 */ /* 0x000fc600078e0063 */
[----:B---3--:R3:W-:Y:S02]  /*18030*/  STL [R1+0x82c], R152 ;  /* 0x00082c9801007387 */ /* 0x0087e40000100800 */
[----:B--23--:R-:W-:-:S07]  /*18040*/  MOV R152, R155 ;  /* 0x0000009b00987202 */ /* 0x00cfce0000000f00 */
.L_x_30560:
[----:B------:R-:W-:Y:S05]  /*18050*/  BSYNC B1 ;  /* 0x0000000000017941 */ /* 0x000fea0003800000 */
.L_x_30558:
        /* <DEDUP_REMOVED lines=11> */
.L_x_30562:
[----:B------:R2:W-:Y:S04]  /*18110*/  STL [R1+0x828], R252 ;  /* 0x000828fc01007387 */ /* 0x0005e80000100800 */
[----:B--2---:R-:W2:Y:S01]  /*18120*/  LDL.LU R252, [R1+0x82c] ;  /* 0x00082c0001fc7983 */ /* 0x004ea20000300800 */
[----:B------:R-:W-:Y:S02]  /*18130*/  IMAD.MOV.U32 R99, RZ, RZ, R98 ;  /* 0x000000ffff637224 */ /* 0x000fe400078e0062 */
[----:B------:R-:W-:Y:S01]  /*18140*/  IMAD.MOV.U32 R155, RZ, RZ, R154 ;  /* 0x000000ffff9b7224 */ /* 0x000fe200078e009a */
[----:B--2---:R2:W-:Y:S06]  /*18150*/  STL [R1+0x830], R252 ;  /* 0x000830fc01007387 */ /* 0x0045ec0000100800 */
.L_x_30563:
[----:B------:R-:W-:Y:S05]  /*18160*/  BSYNC B1 ;  /* 0x0000000000017941 */ /* 0x000fea0003800000 */
.L_x_30561:
        /* <DEDUP_REMOVED lines=11> */
.L_x_30565:
[----:B------:R-:W3:Y:S04]  /*18220*/  LDL.LU R154, [R1+0x830] ;  /* 0x00083000019a7983 */ /* 0x000ee80000300800 */
[----:B--2---:R2:W5:Y:S01]  /*18230*/  LDL.LU R252, [R1+0x828] ;  /* 0x0008280001fc7983 */ /* 0x0045620000300800 */
[----:B------:R-:W-:-:S03]  /*18240*/  IMAD.MOV.U32 R98, RZ, RZ, R97 ;  /* 0x000000ffff627224 */ /* 0x000fc600078e0061 */
[----:B---3--:R3:W-:Y:S02]  /*18250*/  STL [R1+0x82c], R154 ;  /* 0x00082c9a01007387 */ /* 0x0087e40000100800 */
[----:B--23--:R-:W-:-:S07]  /*18260*/  IMAD.MOV.U32 R154, RZ, RZ, R157 ;  /* 0x000000ffff9a7224 */ /* 0x00cfce00078e009d */
.L_x_30566:
[----:B------:R-:W-:Y:S05]  /*18270*/  BSYNC B1 ;  /* 0x0000000000017941 */ /* 0x000fea0003800000 */
.L_x_30564:
        /* <DEDUP_REMOVED lines=11> */
.L_x_30568:
[----:B------:R2:W-:Y:S04]  /*18330*/  STL [R1+0x828], R252 ;  /* 0x000828fc01007387 */ /* 0x0005e80000100800 */
[----:B--2---:R-:W2:Y:S01]  /*18340*/  LDL.LU R252, [R1+0x82c] ;  /* 0x00082c0001fc7983 */ /* 0x004ea20000300800 */
[----:B------:R-:W-:Y:S02]  /*18350*/  IMAD.MOV.U32 R97, RZ, RZ, R96 ;  /* 0x000000ffff617224 */ /* 0x000fe400078e0060 */
[----:B------:R-:W-:Y:S01]  /*18360*/  IMAD.MOV.U32 R157, RZ, RZ, R156 ;  /* 0x000000ffff9d7224 */ /* 0x000fe200078e009c */
[----:B--2---:R2:W-:Y:S06]  /*18370*/  STL [R1+0x830], R252 ;  /* 0x000830fc01007387 */ /* 0x0045ec0000100800 */
.L_x_30569:
[----:B------:R-:W-:Y:S05]  /*18380*/  BSYNC B1 ;  /* 0x0000000000017941 */ /* 0x000fea0003800000 */
.L_x_30567:
        /* <DEDUP_REMOVED lines=11> */
.L_x_30571:
[----:B------:R-:W3:Y:S04]  /*18440*/  LDL.LU R156, [R1+0x830] ;  /* 0x00083000019c7983 */ /* 0x000ee80000300800 */
[----:B--2---:R2:W5:Y:S01]  /*18450*/  LDL.LU R252, [R1+0x828] ;  /* 0x0008280001fc7983 */ /* 0x0045620000300800 */
[----:B------:R-:W-:-:S03]  /*18460*/  IMAD.MOV.U32 R96, RZ, RZ, R95 ;  /* 0x000000ffff607224 */ /* 0x000fc600078e005f */
[----:B---3--:R3:W-:Y:S02]  /*18470*/  STL [R1+0x82c], R156 ;  /* 0x00082c9c01007387 */ /* 0x0087e40000100800 */
[----:B--23--:R-:W-:-:S07]  /*18480*/  IMAD.MOV.U32 R156, RZ, RZ, R159 ;  /* 0x000000ffff9c7224 */ /* 0x00cfce00078e009f */
.L_x_30572:
[----:B------:R-:W-:Y:S05]  /*18490*/  BSYNC B1 ;  /* 0x0000000000017941 */ /* 0x000fea0003800000 */
.L_x_30570:
        /* <DEDUP_REMOVED lines=11> */
.L_x_30574:
[----:B------:R2:W-:Y:S04]  /*18550*/  STL [R1+0x828], R252 ;  /* 0x000828fc01007387 */ /* 0x0005e80000100800 */
[----:B--2---:R-:W2:Y:S01]  /*18560*/  LDL.LU R252, [R1+0x82c] ;  /* 0x00082c0001fc7983 */ /* 0x004ea20000300800 */
[----:B------:R-:W-:Y:S01]  /*18570*/  MOV R95, R94 ;  /* 0x0000005e005f7202 */ /* 0x000fe20000000f00 */
[----:B------:R-:W-:Y:S02]  /*18580*/  IMAD.MOV.U32 R159, RZ, RZ, R158 ;  /* 0x000000ffff9f7224 */ /* 0x000fe400078e009e */
[----:B--2---:R2:W-:Y:S05]  /*18590*/  STL [R1+0x830], R252 ;  /* 0x000830fc01007387 */ /* 0x0045ea0000100800 */
.L_x_30575:
[----:B------:R-:W-:Y:S05]  /*185a0*/  BSYNC B1 ;  /* 0x0000000000017941 */ /* 0x000fea0003800000 */
.L_x_30573:
        /* <DEDUP_REMOVED lines=11> */
.L_x_30577:
[----:B------:R-:W3:Y:S04]  /*18660*/  LDL.LU R158, [R1+0x830] ;  /* 0x00083000019e7983 */ /* 0x000ee80000300800 */
[----:B--2---:R2:W5:Y:S01]  /*18670*/  LDL.LU R252, [R1+0x828] ;  /* 0x0008280001fc7983 */ /* 0x0045620000300800 */
[----:B------:R-:W-:-:S03]  /*18680*/  IMAD.MOV.U32 R94, RZ, RZ, R93 ;  /* 0x000000ffff5e7224 */ /* 0x000fc600078e005d */
[----:B---3--:R3:W-:Y:S02]  /*18690*/  STL [R1+0x82c], R158 ;  /* 0x00082c9e01007387 */ /* 0x0087e40000100800 */
[----:B--23--:R-:W-:-:S07]  /*186a0*/  IMAD.MOV.U32 R158, RZ, RZ, R161 ;  /* 0x000000ffff9e7224 */ /* 0x00cfce00078e00a1 */
.L_x_30578:
[----:B------:R-:W-:Y:S05]  /*186b0*/  BSYNC B1 ;  /* 0x0000000000017941 */ /* 0x000fea0003800000 */
.L_x_30576:
        /* <DEDUP_REMOVED lines=11> */
.L_x_30580:
[----:B------:R2:W-:Y:S04]  /*18770*/  STL [R1+0x828], R252 ;  /* 0x000828fc01007387 */ /* 0x0005e80000100800 */
[----:B--2---:R-:W2:Y:S01]  /*18780*/  LDL.LU R252, [R1+0x82c] ;  /* 0x00082c0001fc7983 */ /* 0x004ea20000300800 */
[----:B------:R-:W-:Y:S01]  /*18790*/  IMAD.MOV.U32 R93, RZ, RZ, R92 ;  /* 0x000000ffff5d7224 */ /* 0x000fe200078e005c */
[----:B------:R-:W-:Y:S02]  /*187a0*/  MOV R161, R160 ;  /* 0x000000a000a17202 */ /* 0x000fe40000000f00 */
[----:B--2---:R2:W-:Y:S05]  /*187b0*/  STL [R1+0x830], R252 ;  /* 0x000830fc01007387 */ /* 0x0045ea0000100800 */
.L_x_30581:
[----:B------:R-:W-:Y:S05]  /*187c0*/  BSYNC B1 ;  /* 0x0000000000017941 */ /* 0x000fea0003800000 */
.L_x_30579:
        /* <DEDUP_REMOVED lines=11> */
.L_x_30583:
[----:B------:R-:W3:Y:S04]  /*18880*/  LDL.LU R160, [R1+0x830] ;  /* 0x0008300001a07983 */ /* 0x000ee80000300800 */
[----:B--2---:R2:W5:Y:S01]  /*18890*/  LDL.LU R252, [R1+0x828] ;  /* 0x0008280001fc7983 */ /* 0x0045620000300800 */
[----:B------:R-:W-:-:S03]  /*188a0*/  IMAD.MOV.U32 R92, RZ, RZ, R91 ;  /* 0x000000ffff5c7224 */ /* 0x000fc600078e005b */
[----:B---3--:R3:W-:Y:S02]  /*188b0*/  STL [R1+0x82c], R160 ;  /* 0x00082ca001007387 */ /* 0x0087e40000100800 */
[----:B--23--:R-:W-:-:S07]  /*188c0*/  IMAD.MOV.U32 R160, RZ, RZ, R163 ;  /* 0x000000ffffa07224 */ /* 0x00cfce00078e00a3 */
.L_x_30584:
[----:B------:R-:W-:Y:S05]  /*188d0*/  BSYNC B1 ;  /* 0x0000000000017941 */ /* 0x000fea0003800000 */
.L_x_30582:
        /* <DEDUP_REMOVED lines=11> */
.L_x_30586:
[----:B------:R2:W-:Y:S04]  /*18990*/  STL [R1+0x828], R252 ;  /* 0x000828fc01007387 */ /* 0x0005e80000100800 */
[----:B--2---:R-:W2:Y:S01]  /*189a0*/  LDL.LU R252, [R1+0x82c] ;  /* 0x00082c0001fc7983 */ /* 0x004ea20000300800 */
[----:B------:R-:W-:Y:S02]  /*189b0*/  IMAD.MOV.U32 R91, RZ, RZ, R90 ;  /* 0x000000ffff5b7224 */ /* 0x000fe400078e005a */
[----:B------:R-:W-:Y:S01]  /*189c0*/  IMAD.MOV.U32 R163, RZ, RZ, R162 ;  /* 0x000000ffffa37224 */ /* 0x000fe200078e00a2 */
[----:B--2---:R2:W-:Y:S06]  /*189d0*/  STL [R1+0x830], R252 ;  /* 0x000830fc01007387 */ /* 0x0045ec0000100800 */
.L_x_30587:
[----:B------:R-:W-:Y:S05]  /*189e0*/  BSYNC B1 ;  /* 0x0000000000017941 */ /* 0x000fea0003800000 */
.L_x_30585:
        /* <DEDUP_REMOVED lines=11> */
.L_x_30589:
[----:B------:R-:W3:Y:S04]  /*18aa0*/  LDL.LU R162, [R1+0x830] ;  /* 0x0008300001a27983 */ /* 0x000ee80000300800 */
[----:B--2---:R2:W5:Y:S01]  /*18ab0*/  LDL.LU R252, [R1+0x828] ;  /* 0x0008280001fc7983 */ /* 0x0045620000300800 */
[----:B------:R-:W-:-:S03]  /*18ac0*/  IMAD.MOV.U32 R90, RZ, RZ, R89 ;  /* 0x000000ffff5a7224 */ /* 0x000fc600078e0059 */
[----:B---3--:R3:W-:Y:S02]  /*18ad0*/  STL [R1+0x82c], R162 ;  /* 0x00082ca201007387 */ /* 0x0087e40000100800 */
[----:B--23--:R-:W-:-:S07]  /*18ae0*/  IMAD.MOV.U32 R162, RZ, RZ, R165 ;  /* 0x000000ffffa27224 */ /* 0x00cfce00078e00a5 */
.L_x_30590:
[----:B------:R-:W-:Y:S05]  /*18af0*/  BSYNC B1 ;  /* 0x0000000000017941 */ /* 0x000fea0003800000 */
.L_x_30588:
        /* <DEDUP_REMOVED lines=11> */
.L_x_30592:
[----:B------:R2:W-:Y:S04]  /*18bb0*/  STL [R1+0x828], R252 ;  /* 0x000828fc01007387 */ /* 0x0005e80000100800 */
[----:B--2---:R-:W2:Y:S01]  /*18bc0*/  LDL.LU R252, [R1+0x82c] ;  /* 0x00082c0001fc7983 */ /* 0x004ea20000300800 */
[----:B------:R-:W-:Y:S02]  /*18bd0*/  IMAD.MOV.U32 R89, RZ, RZ, R88 ;  /* 0x000000ffff597224 */ /* 0x000fe400078e0058 */
[----:B------:R-:W-:Y:S01]  /*18be0*/  IMAD.MOV.U32 R165, RZ, RZ, R164 ;  /* 0x000000ffffa57224 */ /* 0x000fe200078e00a4 */
[----:B--2---:R2:W-:Y:S06]  /*18bf0*/  STL [R1+0x830], R252 ;  /* 0x000830fc01007387 */ /* 0x0045ec0000100800 */
.L_x_30593:
[----:B------:R-:W-:Y:S05]  /*18c00*/  BSYNC B1 ;  /* 0x0000000000017941 */ /* 0x000fea0003800000 */
.L_x_30591:
        /* <DEDUP_REMOVED lines=11> */
.L_x_30595:
[----:B------:R-:W3:Y:S04]  /*18cc0*/  LDL.LU R164, [R1+0x830] ;  /* 0x0008300001a47983 */ /* 0x000ee80000300800 */
[----:B--2---:R2:W5:Y:S01]  /*18cd0*/  LDL.LU R252, [R1+0x828] ;  /* 0x0008280001fc7983 */ /* 0x0045620000300800 */
[----:B------:R-:W-:-:S03]  /*18ce0*/  MOV R88, R87 ;  /* 0x0000005700587202 */ /* 0x000fc60000000f00 */
[----:B---3--:R3:W-:Y:S02]  /*18cf0*/  STL [R1+0x82c], R164 ;  /* 0x00082ca401007387 */ /* 0x0087e40000100800 */
[----:B--23--:R-:W-:-:S07]  /*18d00*/  IMAD.MOV.U32 R164, RZ, RZ, R167 ;  /* 0x000000ffffa47224 */ /* 0x00cfce00078e00a7 */
.L_x_30596:
[----:B------:R-:W-:Y:S05]  /*18d10*/  BSYNC B1 ;  /* 0x0000000000017941 */ /* 0x000fea0003800000 */
.L_x_30594:
        /* <DEDUP_REMOVED lines=11> */
.L_x_30598:
[----:B------:R2:W-:Y:S04]  /*18dd0*/  STL [R1+0x828], R252 ;  /* 0x000828fc01007387 */ /* 0x0005e80000100800 */
[----:B--2---:R-:W2:Y:S01]  /*18de0*/  LDL.LU R252, [R1+0x82c] ;  /* 0x00082c0001fc7983 */ /* 0x004ea20000300800 */
[----:B------:R-:W-:Y:S02]  /*18df0*/  IMAD.MOV.U32 R87, RZ, RZ, R86 ;  /* 0x000000ffff577224 */ /* 0x000fe400078e0056 */
[----:B------:R-:W-:Y:S01]  /*18e00*/  IMAD.MOV.U32 R167, RZ, RZ, R166 ;  /* 0x000000ffffa77224 */ /* 0x000fe200078e00a6 */
[----:B--2---:R2:W-:Y:S06]  /*18e10*/  STL [R1+0x830], R252 ;  /* 0x000830fc01007387 */ /* 0x0045ec0000100800 */
.L_x_30599:
[----:B------:R-:W-:Y:S05]  /*18e20*/  BSYNC B1 ;  /* 0x0000000000017941 */ /* 0x000fea0003800000 */
.L_x_30597:
        /* <DEDUP_REMOVED lines=11> */
.L_x_30601:
[----:B------:R-:W3:Y:S04]  /*18ee0*/  LDL.LU R166, [R1+0x830] ;  /* 0x0008300001a67983 */ /* 0x000ee80000300800 */
[----:B--2---:R2:W5:Y:S01]  /*18ef0*/  LDL.LU R252, [R1+0x828] ;  /* 0x0008280001fc7983 */ /* 0x0045620000300800 */
[----:B------:R-:W-:-:S03]  /*18f00*/  IMAD.MOV.U32 R86, RZ, RZ, R85 ;  /* 0x000000ffff567224 */ /* 0x000fc600078e0055 */
[----:B---3--:R3:W-:Y:S02]  /*18f10*/  STL [R1+0x82c], R166 ;  /* 0x00082ca601007387 */ /* 0x0087e40000100800 */
[----:B--23--:R-:W-:-:S07]  /*18f20*/  MOV R166, R169 ;  /* 0x000000a900a67202 */ /* 0x00cfce0000000f00 */
.L_x_30602:
[----:B------:R-:W-:Y:S05]  /*18f30*/  BSYNC B1 ;  /* 0x0000000000017941 */ /* 0x000fea0003800000 */
.L_x_30600:
        /* <DEDUP_REMOVED lines=11> */
.L_x_30604:
[----:B------:R2:W-:Y:S04]  /*18ff0*/  STL [R1+0x828], R252 ;  /* 0x000828fc01007387 */ /* 0x0005e80000100800 */
[----:B--2---:R-:W2:Y:S01]  /*19000*/  LDL.LU R252, [R1+0x82c] ;  /* 0x00082c0001fc7983 */ /* 0x004ea20000300800 */
[----:B------:R-:W-:Y:S02]  /*19010*/  IMAD.MOV.U32 R85, RZ, RZ, R84 ;  /* 0x000000ffff557224 */ /* 0x000fe400078e0054 */
[----:B------:R-:W-:Y:S01]  /*19020*/  IMAD.MOV.U32 R169, RZ, RZ, R168 ;  /* 0x000000ffffa97224 */ /* 0x000fe200078e00a8 */
[----:B--2---:R2:W-:Y:S06]  /*19030*/  STL [R1+0x830], R252 ;  /* 0x000830fc01007387 */ /* 0x0045ec0000100800 */
.L_x_30605:
[----:B------:R-:W-:Y:S05]  /*19040*/  BSYNC B1 ;  /* 0x0000000000017941 */ /* 0x000fea0003800000 */
.L_x_30603:
        /* <DEDUP_REMOVED lines=11> */
.L_x_30607:
[----:B------:R-:W3:Y:S04]  /*19100*/  LDL.LU R168, [R1+0x830] ;  /* 0x0008300001a87983 */ /* 0x000ee80000300800 */
[----:B--2---:R2:W5:Y:S01]  /*19110*/  LDL.LU R252, [R1+0x828] ;  /* 0x0008280001fc7983 */ /* 0x0045620000300800 */
[----:B------:R-:W-:-:S03]  /*19120*/  IMAD.MOV.U32 R84, RZ, RZ, R83 ;  /* 0x000000ffff547224 */ /* 0x000fc600078e0053 */
[----:B---3--:R3:W-:Y:S02]  /*19130*/  STL [R1+0x82c], R168 ;  /* 0x00082ca801007387 */ /* 0x0087e40000100800 */
[----:B--23--:R-:W-:-:S07]  /*19140*/  IMAD.MOV.U32 R168, RZ, RZ, R171 ;  /* 0x000000ffffa87224 */ /* 0x00cfce00078e00ab */
.L_x_30608:
[----:B------:R-:W-:Y:S05]  /*19150*/  BSYNC B1 ;  /* 0x0000000000017941 */ /* 0x000fea0003800000 */
.L_x_30606:
        /* <DEDUP_REMOVED lines=11> */
.L_x_30610:
[----:B------:R2:W-:Y:S04]  /*19210*/  STL [R1+0x828], R252 ;  /* 0x000828fc01007387 */ /* 0x0005e80000100800 */
[----:B--2---:R-:W2:Y:S01]  /*19220*/  LDL.LU R252, [R1+0x82c] ;  /* 0x00082c0001fc7983 */ /* 0x004ea20000300800 */
[----:B------:R-:W-:Y:S02]  /*19230*/  IMAD.MOV.U32 R83, RZ, RZ, R82 ;  /* 0x000000ffff537224 */ /* 0x000fe400078e0052 */
[----:B------:R-:W-:Y:S01]  /*19240*/  IMAD.MOV.U32 R171, RZ, RZ, R170 ;  /* 0x000000ffffab7224 */ /* 0x000fe200078e00aa */
[----:B--2---:R2:W-:Y:S06]  /*19250*/  STL [R1+0x830], R252 ;  /* 0x000830fc01007387 */ /* 0x0045ec0000100800 */
.L_x_30611:
[----:B------:R-:W-:Y:S05]  /*19260*/  BSYNC B1 ;  /* 0x0000000000017941 */ /* 0x000fea0003800000 */
.L_x_30609:
        /* <DEDUP_REMOVED lines=11> */
.L_x_30613:
[----:B------:R-:W3:Y:S04]  /*19320*/  LDL.LU R170, [R1+0x830] ;  /* 0x0008300001aa7983 */ /* 0x000ee80000300800 */
[----:B--2---:R2:W5:Y:S01]  /*19330*/  LDL.LU R252, [R1+0x828] ;  /* 0x0008280001fc7983 */ /* 0x0045620000300800 */
[----:B------:R-:W-:-:S03]  /*19340*/  IMAD.MOV.U32 R82, RZ, RZ, R81 ;  /* 0x000000ffff527224 */ /* 0x000fc600078e0051 */
[----:B---3--:R3:W-:Y:S02]  /*19350*/  STL [R1+0x82c], R170 ;  /* 0x00082caa01007387 */ /* 0x0087e40000100800 */
[----:B--23--:R-:W-:-:S07]  /*19360*/  IMAD.MOV.U32 R170, RZ, RZ, R173 ;  /* 0x000000ffffaa7224 */ /* 0x00cfce00078e00ad */
.L_x_30614:
[----:B------:R-:W-:Y:S05]  /*19370*/  BSYNC B1 ;  /* 0x0000000000017941 */ /* 0x000fea0003800000 */
.L_x_30612:
        /* <DEDUP_REMOVED lines=11> */
.L_x_30616:
[----:B------:R2:W-:Y:S04]  /*19430*/  STL [R1+0x828], R252 ;  /* 0x000828fc01007387 */ /* 0x0005e80000100800 */
[----:B--2---:R-:W2:Y:S01]  /*19440*/  LDL.LU R252, [R1+0x82c] ;  /* 0x00082c0001fc7983 */ /* 0x004ea20000300800 */
[----:B------:R-:W-:Y:S01]  /*19450*/  MOV R81, R80 ;  /* 0x0000005000517202 */ /* 0x000fe20000000f00 */
[----:B------:R-:W-:Y:S02]  /*19460*/  IMAD.MOV.U32 R173, RZ, RZ, R172 ;  /* 0x000000ffffad7224 */ /* 0x000fe400078e00ac */
[----:B--2---:R2:W-:Y:S05]  /*19470*/  STL [R1+0x830], R252 ;  /* 0x000830fc01007387 */ /* 0x0045ea0000100800 */
.L_x_30617:
[----:B------:R-:W-:Y:S05]  /*19480*/  BSYNC B1 ;  /* 0x0000000000017941 */ /* 0x000fea0003800000 */
.L_x_30615:
        /* <DEDUP_REMOVED lines=11> */
.L_x_30619:
[----:B------:R-:W3:Y:S04]  /*19540*/  LDL.LU R172, [R1+0x830] ;  /* 0x0008300001ac7983 */ /* 0x000ee80000300800 */
[----:B--2---:R2:W5:Y:S01]  /*19550*/  LDL.LU R252, [R1+0x828] ;  /* 0x0008280001fc7983 */ /* 0x0045620000300800 */
[----:B------:R-:W-:-:S03]  /*19560*/  IMAD.MOV.U32 R80, RZ, RZ, R79 ;  /* 0x000000ffff507224 */ /* 0x000fc600078e004f */
[----:B---3--:R3:W-:Y:S02]  /*19570*/  STL [R1+0x82c], R172 ;  /* 0x00082cac01007387 */ /* 0x0087e40000100800 */
[----:B--23--:R-:W-:-:S07]  /*19580*/  IMAD.MOV.U32 R172, RZ, RZ, R175 ;  /* 0x000000ffffac7224 */ /* 0x00cfce00078e00af */
.L_x_30620:
[----:B------:R-:W-:Y:S05]  /*19590*/  BSYNC B1 ;  /* 0x0000000000017941 */ /* 0x000fea0003800000 */
.L_x_30618:
        /* <DEDUP_REMOVED lines=11> */
.L_x_30622:
[----:B------:R2:W-:Y:S04]  /*19650*/  STL [R1+0x828], R252 ;  /* 0x000828fc01007387 */ /* 0x0005e80000100800 */
[----:B--2---:R-:W2:Y:S01]  /*19660*/  LDL.LU R252, [R1+0x82c] ;  /* 0x00082c0001fc7983 */ /* 0x004ea20000300800 */
[----:B------:R-:W-:Y:S01]  /*19670*/  IMAD.MOV.U32 R79, RZ, RZ, R78 ;  /* 0x000000ffff4f7224 */ /* 0x000fe200078e004e */
[----:B------:R-:W-:Y:S02]  /*19680*/  MOV R175, R174 ;  /* 0x000000ae00af7202 */ /* 0x000fe40000000f00 */
[----:B--2---:R2:W-:Y:S05]  /*19690*/  STL [R1+0x830], R252 ;  /* 0x000830fc01007387 */ /* 0x0045ea0000100800 */
.L_x_30623:
[----:B------:R-:W-:Y:S05]  /*196a0*/  BSYNC B1 ;  /* 0x0000000000017941 */ /* 0x000fea0003800000 */
.L_x_30621:
        /* <DEDUP_REMOVED lines=11> */
.L_x_30625:
[----:B------:R-:W3:Y:S04]  /*19760*/  LDL.LU R174, [R1+0x830] ;  /* 0x0008300001ae7983 */ /* 0x000ee80000300800 */
[----:B--2---:R2:W5:Y:S01]  /*19770*/  LDL.LU R252, [R1+0x828] ;  /* 0x0008280001fc7983 */ /* 0x0045620000300800 */
[----:B------:R-:W-:-:S03]  /*19780*/  IMAD.MOV.U32 R78, RZ, RZ, R77 ;  /* 0x000000ffff4e7224 */ /* 0x000fc600078e004d */
[----:B---3--:R3:W-:Y:S02]  /*19790*/  STL [R1+0x82c], R174 ;  /* 0x00082cae01007387 */ /* 0x0087e40000100800 */
[----:B--23--:R-:W-:-:S07]  /*197a0*/  IMAD.MOV.U32 R174, RZ, RZ, R177 ;  /* 0x000000ffffae7224 */ /* 0x00cfce00078e00b1 */
.L_x_30626:
[----:B------:R-:W-:Y:S05]  /*197b0*/  BSYNC B1 ;  /* 0x0000000000017941 */ /* 0x000fea0003800000 */
.L_x_30624:
        /* <DEDUP_REMOVED lines=11> */
.L_x_30628:
[----:B------:R2:W-:Y:S04]  /*19870*/  STL [R1+0x828], R252 ;  /* 0x000828fc01007387 */ /* 0x0005e80000100800 */
[----:B--2---:R-:W2:Y:S01]  /*19880*/  LDL.LU R252, [R1+0x82c] ;  /* 0x00082c0001fc7983 */ /* 0x004ea20000300800 */
[----:B------:R-:W-:Y:S02]  /*19890*/  IMAD.MOV.U32 R77, RZ, RZ, R76 ;  /* 0x000000ffff4d7224 */ /* 0x000fe400078e004c */
[----:B------:R-:W-:Y:S01]  /*198a0*/  IMAD.MOV.U32 R177, RZ, RZ, R176 ;  /* 0x000000ffffb17224 */ /* 0x000fe200078e00b0 */
[----:B--2---:R2:W-:Y:S06]  /*198b0*/  STL [R1+0x830], R252 ;  /* 0x000830fc01007387 */ /* 0x0045ec0000100800 */
.L_x_30629:
[----:B------:R-:W-:Y:S05]  /*198c0*/  BSYNC B1 ;  /* 0x0000000000017941 */ /* 0x000fea0003800000 */
.L_x_30627:
        /* <DEDUP_REMOVED lines=11> */
.L_x_30631:
[----:B------:R-:W3:Y:S04]  /*19980*/  LDL.LU R176, [R1+0x830] ;  /* 0x0008300001b07983 */ /* 0x000ee80000300800 */
[----:B--2---:R2:W5:Y:S01]  /*19990*/  LDL.LU R252, [R1+0x828] ;  /* 0x0008280001fc7983 */ /* 0x0045620000300800 */
[----:B------:R-:W-:-:S03]  /*199a0*/  IMAD.MOV.U32 R76, RZ, RZ, R75 ;  /* 0x000000ffff4c7224 */ /* 0x000fc600078e004b */
[----:B---3--:R3:W-:Y:S02]  /*199b0*/  STL [R1+0x82c], R176 ;  /* 0x00082cb001007387 */ /* 0x0087e40000100800 */
[----:B--23--:R-:W-:-:S07]  /*199c0*/  IMAD.MOV.U32 R176, RZ, RZ, R179 ;  /* 0x000000ffffb07224 */ /* 0x00cfce00078e00b3 */
.L_x_30632:
[----:B------:R-:W-:Y:S05]  /*199d0*/  BSYNC B1 ;  /* 0x0000000000017941 */ /* 0x000fea0003800000 */
.L_x_30630:
        /* <DEDUP_REMOVED lines=11> */
.L_x_30634:
[----:B------:R2:W-:Y:S04]  /*19a90*/  STL [R1+0x828], R252 ;  /* 0x000828fc01007387 */ /* 0x0005e80000100800 */
[----:B--2---:R-:W2:Y:S01]  /*19aa0*/  LDL.LU R252, [R1+0x82c] ;  /* 0x00082c0001fc7983 */ /* 0x004ea20000300800 */
[----:B------:R-:W-:Y:S02]  /*19ab0*/  IMAD.MOV.U32 R75, RZ, RZ, R74 ;  /* 0x000000ffff4b7224 */ /* 0x000fe400078e004a */
[----:B------:R-:W-:Y:S01]  /*19ac0*/  IMAD.MOV.U32 R179, RZ, RZ, R178 ;  /* 0x000000ffffb37224 */ /* 0x000fe200078e00b2 */
[----:B--2---:R2:W-:Y:S06]  /*19ad0*/  STL [R1+0x830], R252 ;  /* 0x000830fc01007387 */ /* 0x0045ec0000100800 */
.L_x_30635:
[----:B------:R-:W-:Y:S05]  /*19ae0*/  BSYNC B1 ;  /* 0x0000000000017941 */ /* 0x000fea0003800000 */
.L_x_30633:
        /* <DEDUP_REMOVED lines=11> */
.L_x_30637:
[----:B------:R-:W3:Y:S04]  /*19ba0*/  LDL.LU R178, [R1+0x830] ;  /* 0x0008300001b27983 */ /* 0x000ee80000300800 */
[----:B--2---:R2:W5:Y:S01]  /*19bb0*/  LDL.LU R252, [R1+0x828] ;  /* 0x0008280001fc7983 */ /* 0x0045620000300800 */
[----:B------:R-:W-:-:S03]  /*19bc0*/  MOV R74, R73 ;  /* 0x00000049004a7202 */ /* 0x000fc60000000f00 */
[----:B---3--:R3:W-:Y:S02]  /*19bd0*/  STL [R1+0x82c], R178 ;  /* 0x00082cb201007387 */ /* 0x0087e40000100800 */
[----:B--23--:R-:W-:-:S07]  /*19be0*/  IMAD.MOV.U32 R178, RZ, RZ, R181 ;  /* 0x000000ffffb27224 */ /* 0x00cfce00078e00b5 */
.L_x_30638:
[----:B------:R-:W-:Y:S05]  /*19bf0*/  BSYNC B1 ;  /* 0x0000000000017941 */ /* 0x000fea0003800000 */
.L_x_30636:
        /* <DEDUP_REMOVED lines=11> */
.L_x_30640:
[----:B------:R2:W-:Y:S04]  /*19cb0*/  STL [R1+0x828], R252 ;  /* 0x000828fc01007387 */ /* 0x0005e80000100800 */
[----:B--2---:R-:W2:Y:S01]  /*19cc0*/  LDL.LU R252, [R1+0x82c] ;  /* 0x00082c0001fc7983 */ /* 0x004ea20000300800 */
[----:B------:R-:W-:Y:S02]  /*19cd0*/  IMAD.MOV.U32 R73, RZ, RZ, R72 ;  /* 0x000000ffff497224 */ /* 0x000fe400078e0048 */
[----:B------:R-:W-:Y:S01]  /*19ce0*/  IMAD.MOV.U32 R181, RZ, RZ, R180 ;  /* 0x000000ffffb57224 */ /* 0x000fe200078e00b4 */
[----:B--2---:R2:W-:Y:S06]  /*19cf0*/  STL [R1+0x830], R252 ;  /* 0x000830fc01007387 */ /* 0x0045ec0000100800 */
.L_x_30641:
[----:B------:R-:W-:Y:S05]  /*19d00*/  BSYNC B1 ;  /* 0x0000000000017941 */ /* 0x000fea0003800000 */
.L_x_30639:
        /* <DEDUP_REMOVED lines=11> */
.L_x_30643:
[----:B------:R-:W3:Y:S04]  /*19dc0*/  LDL.LU R180, [R1+0x830] ;  /* 0x0008300001b47983 */ /* 0x000ee80000300800 */
[----:B--2---:R2:W5:Y:S01]  /*19dd0*/  LDL.LU R252, [R1+0x828] ;  /* 0x0008280001fc7983 */ /* 0x0045620000300800 */
[----:B------:R-:W-:-:S03]  /*19de0*/  IMAD.MOV.U32 R72, RZ, RZ, R71 ;  /* 0x000000ffff487224 */ /* 0x000fc600078e0047 */
[----:B---3--:R3:W-:Y:S02]  /*19df0*/  STL [R1+0x82c], R180 ;  /* 0x00082cb401007387 */ /* 0x0087e40000100800 */
[----:B--23--:R-:W-:-:S07]  /*19e00*/  MOV R180, R183 ;  /* 0x000000b700b47202 */ /* 0x00cfce0000000f00 */
.L_x_30644:
[----:B------:R-:W-:Y:S05]  /*19e10*/  BSYNC B1 ;  /* 0x0000000000017941 */ /* 0x000fea0003800000 */
.L_x_30642:
        /* <DEDUP_REMOVED lines=11> */
.L_x_30646:
[----:B------:R2:W-:Y:S04]  /*19ed0*/  STL [R1+0x828], R252 ;  /* 0x000828fc01007387 */ /* 0x0005e80000100800 */
[----:B--2---:R-:W2:Y:S01]  /*19ee0*/  LDL.LU R252, [R1+0x82c] ;  /* 0x00082c0001fc7983 */ /* 0x004ea20000300800 */
[----:B------:R-:W-:Y:S02]  /*19ef0*/  IMAD.MOV.U32 R71, RZ, RZ, R70 ;  /* 0x000000ffff477224 */ /* 0x000fe400078e0046 */
[----:B------:R-:W-:Y:S01]  /*19f00*/  IMAD.MOV.U32 R183, RZ, RZ, R182 ;  /* 0x000000ffffb77224 */ /* 0x000fe200078e00b6 */
[----:B--2---:R2:W-:Y:S06]  /*19f10*/  STL [R1+0x830], R252 ;  /* 0x000830fc01007387 */ /* 0x0045ec0000100800 */
.L_x_30647:
[----:B------:R-:W-:Y:S05]  /*19f20*/  BSYNC B1 ;  /* 0x0000000000017941 */ /* 0x000fea0003800000 */
.L_x_30645:
        /* <DEDUP_REMOVED lines=11> */
.L_x_30649:
[----:B------:R-:W3:Y:S04]  /*19fe0*/  LDL.LU R182, [R1+0x830] ;  /* 0x0008300001b67983 */ /* 0x000ee80000300800 */
[----:B--2---:R2:W5:Y:S01]  /*19ff0*/  LDL.LU R252, [R1+0x828] ;  /* 0x0008280001fc7983 */ /* 0x0045620000300800 */
[----:B------:R-:W-:-:S03]  /*1a000*/  IMAD.MOV.U32 R70, RZ, RZ, R69 ;  /* 0x000000ffff467224 */ /* 0x000fc600078e0045 */
[----:B---3--:R3:W-:Y:S02]  /*1a010*/  STL [R1+0x82c], R182 ;  /* 0x00082cb601007387 */ /* 0x0087e40000100800 */
[----:B--23--:R-:W-:-:S07]  /*1a020*/  IMAD.MOV.U32 R182, RZ, RZ, R185 ;  /* 0x000000ffffb67224 */ /* 0x00cfce00078e00b9 */
.L_x_30650:
[----:B------:R-:W-:Y:S05]  /*1a030*/  BSYNC B1 ;  /* 0x0000000000017941 */ /* 0x000fea0003800000 */
.L_x_30648:
        /* <DEDUP_REMOVED lines=11> */
.L_x_30652:
[----:B------:R2:W-:Y:S04]  /*1a0f0*/  STL [R1+0x828], R252 ;  /* 0x000828fc01007387 */ /* 0x0005e80000100800 */
[----:B--2---:R-:W2:Y:S01]  /*1a100*/  LDL.LU R252, [R1+0x82c] ;  /* 0x00082c0001fc7983 */ /* 0x004ea20000300800 */
[----:B------:R-:W-:Y:S02]  /*1a110*/  IMAD.MOV.U32 R69, RZ, RZ, R68 ;  /* 0x000000ffff457224 */ /* 0x000fe400078e0044 */
[----:B------:R-:W-:Y:S01]  /*1a120*/  IMAD.MOV.U32 R185, RZ, RZ, R184 ;  /* 0x000000ffffb97224 */ /* 0x000fe200078e00b8 */
[----:B--2---:R2:W-:Y:S06]  /*1a130*/  STL [R1+0x830], R252 ;  /* 0x000830fc01007387 */ /* 0x0045ec0000100800 */
.L_x_30653:
[----:B------:R-:W-:Y:S05]  /*1a140*/  BSYNC B1 ;  /* 0x0000000000017941 */ /* 0x000fea0003800000 */
.L_x_30651:
        /* <DEDUP_REMOVED lines=11> */
.L_x_30655:
[----:B------:R-:W3:Y:S04]  /*1a200*/  LDL.LU R184, [R1+0x830] ;  /* 0x0008300001b87983 */ /* 0x000ee80000300800 */
[----:B--2---:R2:W5:Y:S01]  /*1a210*/  LDL.LU R252, [R1+0x828] ;  /* 0x0008280001fc7983 */ /* 0x0045620000300800 */
[----:B------:R-:W-:-:S03]  /*1a220*/  IMAD.MOV.U32 R68, RZ, RZ, R67 ;  /* 0x000000ffff447224 */ /* 0x000fc600078e0043 */
[----:B---3--:R3:W-:Y:S02]  /*1a230*/  STL [R1+0x82c], R184 ;  /* 0x00082cb801007387 */ /* 0x0087e40000100800 */
[----:B--23--:R-:W-:-:S07]  /*1a240*/  IMAD.MOV.U32 R184, RZ, RZ, R187 ;  /* 0x000000ffffb87224 */ /* 0x00cfce00078e00bb */
.L_x_30656:
[----:B------:R-:W-:Y:S05]  /*1a250*/  BSYNC B1 ;  /* 0x0000000000017941 */ /* 0x000fea0003800000 */
.L_x_30654:
        /* <DEDUP_REMOVED lines=11> */
.L_x_30658:
[----:B------:R2:W-:Y:S04]  /*1a310*/  STL [R1+0x828], R252 ;  /* 0x000828fc01007387 */ /* 0x0005e80000100800 */
[----:B--2---:R-:W2:Y:S01]  /*1a320*/  LDL.LU R252, [R1+0x82c] ;  /* 0x00082c0001fc7983 */ /* 0x004ea20000300800 */
[----:B------:R-:W-:Y:S01]  /*1a330*/  MOV R67, R66 ;  /* 0x0000004200437202 */ /* 0x000fe20000000f00 */
[----:B------:R-:W-:Y:S02]  /*1a340*/  IMAD.MOV.U32 R187, RZ, RZ, R186 ;  /* 0x000000ffffbb7224 */ /* 0x000fe400078e00ba */
[----:B--2---:R2:W-:Y:S05]  /*1a350*/  STL [R1+0x830], R252 ;  /* 0x000830fc01007387 */ /* 0x0045ea0000100800 */
.L_x_30659:
[----:B------:R-:W-:Y:S05]  /*1a360*/  BSYNC B1 ;  /* 0x0000000000017941 */ /* 0x000fea0003800000 */
.L_x_30657:
        /* <DEDUP_REMOVED lines=11> */
.L_x_30661:
[----:B------:R-:W3:Y:S04]  /*1a420*/  LDL.LU R186, [R1+0x830] ;  /* 0x0008300001ba7983 */ /* 0x000ee80000300800 */
[----:B--2---:R2:W5:Y:S01]  /*1a430*/  LDL.LU R252, [R1+0x828] ;  /* 0x0008280001fc7983 */ /* 0x0045620000300800 */
[----:B------:R-:W-:-:S03]  /*1a440*/  IMAD.MOV.U32 R66, RZ, RZ, R65 ;  /* 0x000000ffff427224 */ /* 0x000fc600078e0041 */
[----:B---3--:R3:W-:Y:S02]  /*1a450*/  STL [R1+0x82c], R186 ;  /* 0x00082cba01007387 */ /* 0x0087e40000100800 */
[----:B--23--:R-:W-:-:S07]  /*1a460*/  IMAD.MOV.U32 R186, RZ, RZ, R189 ;  /* 0x000000ffffba7224 */ /* 0x00cfce00078e00bd */
.L_x_30662:
[----:B------:R-:W-:Y:S05]  /*1a470*/  BSYNC B1 ;  /* 0x0000000000017941 */ /* 0x000fea0003800000 */
.L_x_30660:
        /* <DEDUP_REMOVED lines=11> */
.L_x_30664:
[----:B------:R2:W-:Y:S04]  /*1a530*/  STL [R1+0x828], R252 ;  /* 0x000828fc01007387 */ /* 0x0005e80000100800 */
[----:B--2---:R-:W2:Y:S01]  /*1a540*/  LDL.LU R252, [R1+0x82c] ;  /* 0x00082c0001fc7983 */ /* 0x004ea20000300800 */
[----:B------:R-:W-:Y:S01]  /*1a550*/  IMAD.MOV.U32 R65, RZ, RZ, R64 ;  /* 0x000000ffff417224 */ /* 0x000fe200078e0040 */
[----:B------:R-:W-:Y:S02]  /*1a560*/  MOV R189, R188 ;  /* 0x000000bc00bd7202 */ /* 0x000fe40000000f00 */
[----:B--2---:R2:W-:Y:S05]  /*1a570*/  STL [R1+0x830], R252 ;  /* 0x000830fc01007387 */ /* 0x0045ea0000100800 */
.L_x_30665:
[----:B------:R-:W-:Y:S05]  /*1a580*/  BSYNC B1 ;  /* 0x0000000000017941 */ /* 0x000fea0003800000 */
.L_x_30663:
        /* <DEDUP_REMOVED lines=11> */
.L_x_30667:
[----:B------:R-:W3:Y:S04]  /*1a640*/  LDL.LU R188, [R1+0x830] ;  /* 0x0008300001bc7983 */ /* 0x000ee80000300800 */
[----:B--2---:R2:W5:Y:S01]  /*1a650*/  LDL.LU R252, [R1+0x828] ;  /* 0x0008280001fc7983 */ /* 0x0045620000300800 */
[----:B------:R-:W-:-:S03]  /*1a660*/  IMAD.MOV.U32 R64, RZ, RZ, R63 ;  /* 0x000000ffff407224 */ /* 0x000fc600078e003f */
[----:B---3--:R3:W-:Y:S02]  /*1a670*/  STL [R1+0x82c], R188 ;  /* 0x00082cbc01007387 */ /* 0x0087e40000100800 */
[----:B--23--:R-:W-:-:S07]  /*1a680*/  IMAD.MOV.U32 R188, RZ, RZ, R191 ;  /* 0x000000ffffbc7224 */ /* 0x00cfce00078e00bf */
.L_x_30668:
[----:B------:R-:W-:Y:S05]  /*1a690*/  BSYNC B1 ;  /* 0x0000000000017941 */ /* 0x000fea0003800000 */
.L_x_30666:
        /* <DEDUP_REMOVED lines=11> */
.L_x_30670:
[----:B------:R2:W-:Y:S04]  /*1a750*/  STL [R1+0x828], R252 ;  /* 0x000828fc01007387 */ /* 0x0005e80000100800 */
[----:B--2---:R-:W2:Y:S01]  /*1a760*/  LDL.LU R252, [R1+0x82c] ;  /* 0x00082c0001fc7983 */ /* 0x004ea20000300800 */
[----:B------:R-:W-:Y:S02]  /*1a770*/  IMAD.MOV.U32 R63, RZ, RZ, R62 ;  /* 0x000000ffff3f7224 */ /* 0x000fe400078e003e */
[----:B------:R-:W-:Y:S01]  /*1a780*/  IMAD.MOV.U32 R191, RZ, RZ, R190 ;  /* 0x000000ffffbf7224 */ /* 0x000fe200078e00be */
[----:B--2---:R2:W-:Y:S06]  /*1a790*/  STL [R1+0x830], R252 ;  /* 0x000830fc01007387 */ /* 0x0045ec0000100800 */
.L_x_30671:
[----:B------:R-:W-:Y:S05]  /*1a7a0*/  BSYNC B1 ;  /* 0x0000000000017941 */ /* 0x000fea0003800000 */
.L_x_30669:
        /* <DEDUP_REMOVED lines=11> */
.L_x_30673:
[----:B------:R-:W3:Y:S04]  /*1a860*/  LDL.LU R190, [R1+0x830] ;  /* 0x0008300001be7983 */ /* 0x000ee80000300800 */
[----:B--2---:R2:W5:Y:S01]  /*1a870*/  LDL.LU R252, [R1+0x828] ;  /* 0x0008280001fc7983 */ /* 0x0045620000300800 */
[----:B------:R-:W-:-:S03]  /*1a880*/  IMAD.MOV.U32 R62, RZ, RZ, R61 ;  /* 0x000000ffff3e7224 */ /* 0x000fc600078e003d */
[----:B---3--:R3:W-:Y:S02]  /*1a890*/  STL [R1+0x82c], R190 ;  /* 0x00082cbe01007387 */ /* 0x0087e40000100800 */
[----:B--23--:R-:W-:-:S07]  /*1a8a0*/  IMAD.MOV.U32 R190, RZ, RZ, R193 ;  /* 0x000000ffffbe7224 */ /* 0x00cfce00078e00c1 */
.L_x_30674:
[----:B------:R-:W-:Y:S05]  /*1a8b0*/  BSYNC B1 ;  /* 0x0000000000017941 */ /* 0x000fea0003800000 */
.L_x_30672:
        /* <DEDUP_REMOVED lines=11> */
.L_x_30676:
[----:B------:R2:W-:Y:S04]  /*1a970*/  STL [R1+0x828], R252 ;  /* 0x000828fc01007387 */ /* 0x0005e80000100800 */
[----:B--2---:R-:W2:Y:S01]  /*1a980*/  LDL.LU R252, [R1+0x82c] ;  /* 0x00082c0001fc7983 */ /* 0x004ea20000300800 */
[----:B------:R-:W-:Y:S02]  /*1a990*/  IMAD.MOV.U32 R61, RZ, RZ, R60 ;  /* 0x000000ffff3d7224 */ /* 0x000fe400078e003c */
[----:B------:R-:W-:Y:S01]  /*1a9a0*/  IMAD.MOV.U32 R193, RZ, RZ, R192 ;  /* 0x000000ffffc17224 */ /* 0x000fe200078e00c0 */
[----:B--2---:R2:W-:Y:S06]  /*1a9b0*/  STL [R1+0x830], R252 ;  /* 0x000830fc01007387 */ /* 0x0045ec0000100800 */
.L_x_30677:
[----:B------:R-:W-:Y:S05]  /*1a9c0*/  BSYNC B1 ;  /* 0x0000000000017941 */ /* 0x000fea0003800000 */
.L_x_30675:
        /* <DEDUP_REMOVED lines=11> */
.L_x_30679:
[----:B------:R-:W3:Y:S04]  /*1aa80*/  LDL.LU R192, [R1+0x830] ;  /* 0x0008300001c07983 */ /* 0x000ee80000300800 */
[----:B--2---:R2:W5:Y:S01]  /*1aa90*/  LDL.LU R252, [R1+0x828] ;  /* 0x0008280001fc7983 */ /* 0x0045620000300800 */
[----:B------:R-:W-:-:S03]  /*1aaa0*/  MOV R60, R59 ;  /* 0x0000003b003c7202 */ /* 0x000fc60000000f00 */
[----:B---3--:R3:W-:Y:S02]  /*1aab0*/  STL [R1+0x82c], R192 ;  /* 0x00082cc001007387 */ /* 0x0087e40000100800 */
[----:B--23--:R-:W-:-:S07]  /*1aac0*/  IMAD.MOV.U32 R192, RZ, RZ, R195 ;  /* 0x000000ffffc07224 */ /* 0x00cfce00078e00c3 */
.L_x_30680:
[----:B------:R-:W-:Y:S05]  /*1aad0*/  BSYNC B1 ;  /* 0x0000000000017941 */ /* 0x000fea0003800000 */
.L_x_30678:
        /* <DEDUP_REMOVED lines=11> */
.L_x_30682:
[----:B------:R2:W-:Y:S04]  /*1ab90*/  STL [R1+0x828], R252 ;  /* 0x000828fc01007387 */ /* 0x0005e80000100800 */
[----:B--2---:R-:W2:Y:S01]  /*1aba0*/  LDL.LU R252, [R1+0x82c] ;  /* 0x00082c0001fc7983 */ /* 0x004ea20000300800 */
[----:B------:R-:W-:Y:S02]  /*1abb0*/  IMAD.MOV.U32 R59, RZ, RZ, R58 ;  /* 0x000000ffff3b7224 */ /* 0x000fe400078e003a */
[----:B------:R-:W-:Y:S01]  /*1abc0*/  IMAD.MOV.U32 R195, RZ, RZ, R194 ;  /* 0x000000ffffc37224 */ /* 0x000fe200078e00c2 */
[----:B--2---:R2:W-:Y:S06]  /*1abd0*/  STL [R1+0x830], R252 ;  /* 0x000830fc01007387 */ /* 0x0045ec0000100800 */
.L_x_30683:
[----:B------:R-:W-:Y:S05]  /*1abe0*/  BSYNC B1 ;  /* 0x0000000000017941 */ /* 0x000fea0003800000 */
.L_x_30681:
        /* <DEDUP_REMOVED lines=11> */
.L_x_30685:
[----:B------:R-:W3:Y:S04]  /*1aca0*/  LDL.LU R194, [R1+0x830] ;  /* 0x0008300001c27983 */ /* 0x000ee80000300800 */
[----:B--2---:R2:W5:Y:S01]  /*1acb0*/  LDL.LU R252, [R1+0x828] ;  /* 0x0008280001fc7983 */ /* 0x0045620000300800 */
[----:B------:R-:W-:-:S03]  /*1acc0*/  IMAD.MOV.U32 R58, RZ, RZ, R57 ;  /* 0x000000ffff3a7224 */ /* 0x000fc600078e0039 */
[----:B---3--:R3:W-:Y:S02]  /*1acd0*/  STL [R1+0x82c], R194 ;  /* 0x00082cc201007387 */ /* 0x0087e40000100800 */
[----:B--23--:R-:W-:-:S07]  /*1ace0*/  MOV R194, R197 ;  /* 0x000000c500c27202 */ /* 0x00cfce0000000f00 */
.L_x_30686:
[----:B------:R-:W-:Y:S05]  /*1acf0*/  BSYNC B1 ;  /* 0x0000000000017941 */ /* 0x000fea0003800000 */
.L_x_30684:
        /* <DEDUP_REMOVED lines=11> */
.L_x_30688:
[----:B------:R2:W-:Y:S04]  /*1adb0*/  STL [R1+0x828], R252 ;  /* 0x000828fc01007387 */ /* 0x0005e80000100800 */
[----:B--2---:R-:W2:Y:S01]  /*1adc0*/  LDL.LU R252, [R1+0x82c] ;  /* 0x00082c0001fc7983 */ /* 0x004ea20000300800 */
[----:B------:R-:W-:Y:S02]  /*1add0*/  IMAD.MOV.U32 R57, RZ, RZ, R56 ;  /* 0x000000ffff397224 */ /* 0x000fe400078e0038 */
[----:B------:R-:W-:Y:S01]  /*1ade0*/  IMAD.MOV.U32 R197, RZ, RZ, R196 ;  /* 0x000000ffffc57224 */ /* 0x000fe200078e00c4 */
[----:B--2---:R2:W-:Y:S06]  /*1adf0*/  STL [R1+0x830], R252 ;  /* 0x000830fc01007387 */ /* 0x0045ec0000100800 */
.L_x_30689:
[----:B------:R-:W-:Y:S05]  /*1ae00*/  BSYNC B1 ;  /* 0x0000000000017941 */ /* 0x000fea0003800000 */
.L_x_30687:
        /* <DEDUP_REMOVED lines=11> */
.L_x_30691:
[----:B------:R-:W3:Y:S04]  /*1aec0*/  LDL.LU R196, [R1+0x830] ;  /* 0x0008300001c47983 */ /* 0x000ee80000300800 */
[----:B--2---:R2:W5:Y:S01]  /*1aed0*/  LDL.LU R252, [R1+0x828] ;  /* 0x0008280001fc7983 */ /* 0x0045620000300800 */
[----:B------:R-:W-:-:S03]  /*1aee0*/  IMAD.MOV.U32 R56, RZ, RZ, R55 ;  /* 0x000000ffff387224 */ /* 0x000fc600078e0037 */
[----:B---3--:R3:W-:Y:S02]  /*1aef0*/  STL [R1+0x82c], R196 ;  /* 0x00082cc401007387 */ /* 0x0087e40000100800 */
[----:B--23--:R-:W-:-:S07]  /*1af00*/  IMAD.MOV.U32 R196, RZ, RZ, R199 ;  /* 0x000000ffffc47224 */ /* 0x00cfce00078e00c7 */
.L_x_30692:
[----:B------:R-:W-:Y:S05]  /*1af10*/  BSYNC B1 ;  /* 0x0000000000017941 */ /* 0x000fea0003800000 */
.L_x_30690:
        /* <DEDUP_REMOVED lines=11> */
.L_x_30694:
[----:B------:R2:W-:Y:S04]  /*1afd0*/  STL [R1+0x828], R252 ;  /* 0x000828fc01007387 */ /* 0x0005e80000100800 */
[----:B--2---:R-:W2:Y:S01]  /*1afe0*/  LDL.LU R252, [R1+0x82c] ;  /* 0x00082c0001fc7983 */ /* 0x004ea20000300800 */
[----:B------:R-:W-:Y:S02]  /*1aff0*/  IMAD.MOV.U32 R55, RZ, RZ, R54 ;  /* 0x000000ffff377224 */ /* 0x000fe400078e0036 */
[----:B------:R-:W-:Y:S01]  /*1b000*/  IMAD.MOV.U32 R199, RZ, RZ, R198 ;  /* 0x000000ffffc77224 */ /* 0x000fe200078e00c6 */
[----:B--2---:R2:W-:Y:S06]  /*1b010*/  STL [R1+0x830], R252 ;  /* 0x000830fc01007387 */ /* 0x0045ec0000100800 */
.L_x_30695:
[----:B------:R-:W-:Y:S05]  /*1b020*/  BSYNC B1 ;  /* 0x0000000000017941 */ /* 0x000fea0003800000 */
.L_x_30693:
        /* <DEDUP_REMOVED lines=11> */
.L_x_30697:
[----:B------:R-:W3:Y:S04]  /*1b0e0*/  LDL.LU R198, [R1+0x830] ;  /* 0x0008300001c67983 */ /* 0x000ee80000300800 */
[----:B--2---:R2:W5:Y:S01]  /*1b0f0*/  LDL.LU R252, [R1+0x828] ;  /* 0x0008280001fc7983 */ /* 0x0045620000300800 */
[----:B------:R-:W-:-:S03]  /*1b100*/  IMAD.MOV.U32 R54, RZ, RZ, R53 ;  /* 0x000000ffff367224 */ /* 0x000fc600078e0035 */
[----:B---3--:R3:W-:Y:S02]  /*1b110*/  STL [R1+0x82c], R198 ;  /* 0x00082cc601007387 */ /* 0x0087e40000100800 */
[----:B--23--:R-:W-:-:S07]  /*1b120*/  IMAD.MOV.U32 R198, RZ, RZ, R201 ;  /* 0x000000ffffc67224 */ /* 0x00cfce00078e00c9 */
.L_x_30698:
[----:B------:R-:W-:Y:S05]  /*1b130*/  BSYNC B1 ;  /* 0x0000000000017941 */ /* 0x000fea0003800000 */
.L_x_30696:
        /* <DEDUP_REMOVED lines=11> */
.L_x_30700:
[----:B------:R2:W-:Y:S04]  /*1b1f0*/  STL [R1+0x828], R252 ;  /* 0x000828fc01007387 */ /* 0x0005e80000100800 */
[----:B--2---:R-:W2:Y:S01]  /*1b200*/  LDL.LU R252, [R1+0x82c] ;  /* 0x00082c0001fc7983 */ /* 0x004ea20000300800 */
[----:B------:R-:W-:Y:S01]  /*1b210*/  MOV R53, R52 ;  /* 0x0000003400357202 */ /* 0x000fe20000000f00 */
[----:B------:R-:W-:Y:S02]  /*1b220*/  IMAD.MOV.U32 R201, RZ, RZ, R200 ;  /* 0x000000ffffc97224 */ /* 0x000fe400078e00c8 */
[----:B--2---:R2:W-:Y:S05]  /*1b230*/  STL [R1+0x830], R252 ;  /* 0x000830fc01007387 */ /* 0x0045ea0000100800 */
.L_x_30701:
[----:B------:R-:W-:Y:S05]  /*1b240*/  BSYNC B1 ;  /* 0x0000000000017941 */ /* 0x000fea0003800000 */
.L_x_30699:
        /* <DEDUP_REMOVED lines=11> */
.L_x_30703:
[----:B------:R-:W3:Y:S04]  /*1b300*/  LDL.LU R200, [R1+0x830] ;  /* 0x0008300001c87983 */ /* 0x000ee80000300800 */
[----:B--2---:R2:W5:Y:S01]  /*1b310*/  LDL.LU R252, [R1+0x828] ;  /* 0x0008280001fc7983 */ /* 0x0045620000300800 */
[----:B------:R-:W-:-:S03]  /*1b320*/  IMAD.MOV.U32 R52, RZ, RZ, R51 ;  /* 0x000000ffff347224 */ /* 0x000fc600078e0033 */
[----:B---3--:R3:W-:Y:S02]  /*1b330*/  STL [R1+0x82c], R200 ;  /* 0x00082cc801007387 */ /* 0x0087e40000100800 */
[----:B--23--:R-:W-:-:S07]  /*1b340*/  IMAD.MOV.U32 R200, RZ, RZ, R203 ;  /* 0x000000ffffc87224 */ /* 0x00cfce00078e00cb */
.L_x_30704:
[----:B------:R-:W-:Y:S05]  /*1b350*/  BSYNC B1 ;  /* 0x0000000000017941 */ /* 0x000fea0003800000 */
.L_x_30702:
        /* <DEDUP_REMOVED lines=11> */
.L_x_30706:
[----:B------:R2:W-:Y:S04]  /*1b410*/  STL [R1+0x828], R252 ;  /* 0x000828fc01007387 */ /* 0x0005e80000100800 */
[----:B--2---:R-:W2:Y:S01]  /*1b420*/  LDL.LU R252, [R1+0x82c] ;  /* 0x00082c0001fc7983 */ /* 0x004ea20000300800 */
[----:B------:R-:W-:Y:S01]  /*1b430*/  IMAD.MOV.U32 R51, RZ, RZ, R50 ;  /* 0x000000ffff337224 */ /* 0x000fe200078e0032 */
[----:B------:R-:W-:Y:S02]  /*1b440*/  MOV R203, R202 ;  /* 0x000000ca00cb7202 */ /* 0x000fe40000000f00 */
[----:B--2---:R2:W-:Y:S05]  /*1b450*/  STL [R1+0x830], R252 ;  /* 0x000830fc01007387 */ /* 0x0045ea0000100800 */
.L_x_30707:
[----:B------:R-:W-:Y:S05]  /*1b460*/  BSYNC B1 ;  /* 0x0000000000017941 */ /* 0x000fea0003800000 */
.L_x_30705:
        /* <DEDUP_REMOVED lines=11> */
.L_x_30709:
[----:B------:R-:W3:Y:S04]  /*1b520*/  LDL.LU R202, [R1+0x830] ;  /* 0x0008300001ca7983 */ /* 0x000ee80000300800 */
[----:B--2---:R2:W5:Y:S01]  /*1b530*/  LDL.LU R252, [R1+0x828] ;  /* 0x0008280001fc7983 */ /* 0x0045620000300800 */
[----:B------:R-:W-:-:S03]  /*1b540*/  IMAD.MOV.U32 R50, RZ, RZ, R49 ;  /* 0x000000ffff327224 */ /* 0x000fc600078e0031 */
[----:B---3--:R3:W-:Y:S02]  /*1b550*/  STL [R1+0x82c], R202 ;  /* 0x00082cca01007387 */ /* 0x0087e40000100800 */
[----:B--23--:R-:W-:-:S07]  /*1b560*/  IMAD.MOV.U32 R202, RZ, RZ, R205 ;  /* 0x000000ffffca7224 */ /* 0x00cfce00078e00cd */
.L_x_30710:
[----:B------:R-:W-:Y:S05]  /*1b570*/  BSYNC B1 ;  /* 0x0000000000017941 */ /* 0x000fea0003800000 */
.L_x_30708:
        /* <DEDUP_REMOVED lines=11> */
.L_x_30712:
[----:B------:R2:W-:Y:S04]  /*1b630*/  STL [R1+0x828], R252 ;  /* 0x000828fc01007387 */ /* 0x0005e80000100800 */
[----:B--2---:R-:W2:Y:S01]  /*1b640*/  LDL.LU R252, [R1+0x82c] ;  /* 0x00082c0001fc7983 */ /* 0x004ea20000300800 */
[----:B------:R-:W-:Y:S02]  /*1b650*/  IMAD.MOV.U32 R49, RZ, RZ, R48 ;  /* 0x000000ffff317224 */ /* 0x000fe400078e0030 */
[----:B------:R-:W-:Y:S01]  /*1b660*/  IMAD.MOV.U32 R205, RZ, RZ, R204 ;  /* 0x000000ffffcd7224 */ /* 0x000fe200078e00cc */
[----:B--2---:R2:W-:Y:S06]  /*1b670*/  STL [R1+0x830], R252 ;  /* 0x000830fc01007387 */ /* 0x0045ec0000100800 */
.L_x_30713:
[----:B------:R-:W-:Y:S05]  /*1b680*/  BSYNC B1 ;  /* 0x0000000000017941 */ /* 0x000fea0003800000 */
.L_x_30711:
        /* <DEDUP_REMOVED lines=11> */
.L_x_30715:
[----:B------:R-:W3:Y:S04]  /*1b740*/  LDL.LU R204, [R1+0x830] ;  /* 0x0008300001cc7983 */ /* 0x000ee80000300800 */
[----:B--2---:R2:W5:Y:S01]  /*1b750*/  LDL.LU R252, [R1+0x828] ;  /* 0x0008280001fc7983 */ /* 0x0045620000300800 */
[----:B------:R-:W-:-:S03]  /*1b760*/  IMAD.MOV.U32 R48, RZ, RZ, R47 ;  /* 0x000000ffff307224 */ /* 0x000fc600078e002f */
[----:B---3--:R3:W-:Y:S02]  /*1b770*/  STL [R1+0x82c], R204 ;  /* 0x00082ccc01007387 */ /* 0x0087e40000100800 */
[----:B--23--:R-:W-:-:S07]  /*1b780*/  IMAD.MOV.U32 R204, RZ, RZ, R207 ;  /* 0x000000ffffcc7224 */ /* 0x00cfce00078e00cf */
.L_x_30716:
[----:B------:R-:W-:Y:S05]  /*1b790*/  BSYNC B1 ;  /* 0x0000000000017941 */ /* 0x000fea0003800000 */
.L_x_30714:
        /* <DEDUP_REMOVED lines=11> */
.L_x_30718:
[----:B------:R2:W-:Y:S04]  /*1b850*/  STL [R1+0x828], R252 ;  /* 0x000828fc01007387 */ /* 0x0005e80000100800 */
[----:B--2---:R-:W2:Y:S01]  /*1b860*/  LDL.LU R252, [R1+0x82c] ;  /* 0x00082c0001fc7983 */ /* 0x004ea20000300800 */
[----:B------:R-:W-:Y:S02]  /*1b870*/  IMAD.MOV.U32 R47, RZ, RZ, R46 ;  /* 0x000000ffff2f7224 */ /* 0x000fe400078e002e */
[----:B------:R-:W-:Y:S01]  /*1b880*/  IMAD.MOV.U32 R207, RZ, RZ, R206 ;  /* 0x000000ffffcf7224 */ /* 0x000fe200078e00ce */
[----:B--2---:R2:W-:Y:S06]  /*1b890*/  STL [R1+0x830], R252 ;  /* 0x000830fc01007387 */ /* 0x0045ec0000100800 */
.L_x_30719:
[----:B------:R-:W-:Y:S05]  /*1b8a0*/  BSYNC B1 ;  /* 0x0000000000017941 */ /* 0x000fea0003800000 */
.L_x_30717:
        /* <DEDUP_REMOVED lines=11> */
.L_x_30721:
[----:B------:R-:W3:Y:S04]  /*1b960*/  LDL.LU R206, [R1+0x830] ;  /* 0x0008300001ce7983 */ /* 0x000ee80000300800 */
[----:B--2---:R2:W5:Y:S01]  /*1b970*/  LDL.LU R252, [R1+0x828] ;  /* 0x0008280001fc7983 */ /* 0x0045620000300800 */
[----:B------:R-:W-:-:S03]  /*1b980*/  MOV R46, R45 ;  /* 0x0000002d002e7202 */ /* 0x000fc60000000f00 */
[----:B---3--:R3:W-:Y:S02]  /*1b990*/  STL [R1+0x82c], R206 ;  /* 0x00082cce01007387 */ /* 0x0087e40000100800 */
[----:B--23--:R-:W-:-:S07]  /*1b9a0*/  IMAD.MOV.U32 R206, RZ, RZ, R209 ;  /* 0x000000ffffce7224 */ /* 0x00cfce00078e00d1 */
.L_x_30722:
[----:B------:R-:W-:Y:S05]  /*1b9b0*/  BSYNC B1 ;  /* 0x0000000000017941 */ /* 0x000fea0003800000 */
.L_x_30720:
        /* <DEDUP_REMOVED lines=11> */
.L_x_30724:
[----:B------:R2:W-:Y:S04]  /*1ba70*/  STL [R1+0x828], R252 ;  /* 0x000828fc01007387 */ /* 0x0005e80000100800 */
[----:B--2---:R-:W2:Y:S01]  /*1ba80*/  LDL.LU R252, [R1+0x82c] ;  /* 0x00082c0001fc7983 */ /* 0x004ea20000300800 */
[----:B------:R-:W-:Y:S02]  /*1ba90*/  IMAD.MOV.U32 R45, RZ, RZ, R44 ;  /* 0x000000ffff2d7224 */ /* 0x000fe400078e002c */
[----:B------:R-:W-:Y:S01]  /*1baa0*/  IMAD.MOV.U32 R209, RZ, RZ, R208 ;  /* 0x000000ffffd17224 */ /* 0x000fe200078e00d0 */
[----:B--2---:R2:W-:Y:S06]  /*1bab0*/  STL [R1+0x830], R252 ;  /* 0x000830fc01007387 */ /* 0x0045ec0000100800 */
.L_x_30725:
[----:B------:R-:W-:Y:S05]  /*1bac0*/  BSYNC B1 ;  /* 0x0000000000017941 */ /* 0x000fea0003800000 */
.L_x_30723:
        /* <DEDUP_REMOVED lines=11> */
.L_x_30727:
[----:B------:R-:W3:Y:S04]  /*1bb80*/  LDL.LU R208, [R1+0x830] ;  /* 0x0008300001d07983 */ /* 0x000ee80000300800 */
[----:B--2---:R2:W5:Y:S01]  /*1bb90*/  LDL.LU R252, [R1+0x828] ;  /* 0x0008280001fc7983 */ /* 0x0045620000300800 */
[----:B------:R-:W-:-:S03]  /*1bba0*/  IMAD.MOV.U32 R44, RZ, RZ, R43 ;  /* 0x000000ffff2c7224 */ /* 0x000fc600078e002b */
[----:B---3--:R3:W-:Y:S02]  /*1bbb0*/  STL [R1+0x82c], R208 ;  /* 0x00082cd001007387 */ /* 0x0087e40000100800 */
[----:B--23--:R-:W-:-:S07]  /*1bbc0*/  MOV R208, R211 ;  /* 0x000000d300d07202 */ /* 0x00cfce0000000f00 */
.L_x_30728:
[----:B------:R-:W-:Y:S05]  /*1bbd0*/  BSYNC B1 ;  /* 0x0000000000017941 */ /* 0x000fea0003800000 */
.L_x_30726:
        /* <DEDUP_REMOVED lines=11> */
.L_x_30730:
[----:B------:R2:W-:Y:S04]  /*1bc90*/  STL [R1+0x828], R252 ;  /* 0x000828fc01007387 */ /* 0x0005e80000100800 */
[----:B--2---:R-:W2:Y:S01]  /*1bca0*/  LDL.LU R252, [R1+0x82c] ;  /* 0x00082c0001fc7983 */ /* 0x004ea20000300800 */
[----:B------:R-:W-:Y:S02]  /*1bcb0*/  IMAD.MOV.U32 R43, RZ, RZ, R42 ;  /* 0x000000ffff2b7224 */ /* 0x000fe400078e002a */
[----:B------:R-:W-:Y:S01]  /*1bcc0*/  IMAD.MOV.U32 R211, RZ, RZ, R210 ;  /* 0x000000ffffd37224 */ /* 0x000fe200078e00d2 */
[----:B--2---:R2:W-:Y:S06]  /*1bcd0*/  STL [R1+0x830], R252 ;  /* 0x000830fc01007387 */ /* 0x0045ec0000100800 */
.L_x_30731:
[----:B------:R-:W-:Y:S05]  /*1bce0*/  BSYNC B1 ;  /* 0x0000000000017941 */ /* 0x000fea0003800000 */
.L_x_30729:
        /* <DEDUP_REMOVED lines=11> */
.L_x_30733:
[----:B------:R-:W3:Y:S04]  /*1bda0*/  LDL.LU R210, [R1+0x830] ;  /* 0x0008300001d27983 */ /* 0x000ee80000300800 */
[----:B--2---:R2:W5:Y:S01]  /*1bdb0*/  LDL.LU R252, [R1+0x828] ;  /* 0x0008280001fc7983 */ /* 0x0045620000300800 */
[----:B------:R-:W-:-:S03]  /*1bdc0*/  IMAD.MOV.U32 R42, RZ, RZ, R41 ;  /* 0x000000ffff2a7224 */ /* 0x000fc600078e0029 */
[----:B---3--:R3:W-:Y:S02]  /*1bdd0*/  STL [R1+0x82c], R210 ;  /* 0x00082cd201007387 */ /* 0x0087e40000100800 */
[----:B--23--:R-:W-:-:S07]  /*1bde0*/  IMAD.MOV.U32 R210, RZ, RZ, R213 ;  /* 0x000000ffffd27224 */ /* 0x00cfce00078e00d5 */
.L_x_30734:
[----:B------:R-:W-:Y:S05]  /*1bdf0*/  BSYNC B1 ;  /* 0x0000000000017941 */ /* 0x000fea0003800000 */
.L_x_30732:
        /* <DEDUP_REMOVED lines=11> */
.L_x_30736:
[----:B------:R2:W-:Y:S04]  /*1beb0*/  STL [R1+0x828], R252 ;  /* 0x000828fc01007387 */ /* 0x0005e80000100800 */
[----:B--2---:R-:W2:Y:S01]  /*1bec0*/  LDL.LU R252, [R1+0x82c] ;  /* 0x00082c0001fc7983 */ /* 0x004ea20000300800 */
[----:B------:R-:W-:Y:S02]  /*1bed0*/  IMAD.MOV.U32 R41, RZ, RZ, R40 ;  /* 0x000000ffff297224 */ /* 0x000fe400078e0028 */
[----:B------:R-:W-:Y:S01]  /*1bee0*/  IMAD.MOV.U32 R213, RZ, RZ, R212 ;  /* 0x000000ffffd57224 */ /* 0x000fe200078e00d4 */
[----:B--2---:R2:W-:Y:S06]  /*1bef0*/  STL [R1+0x830], R252 ;  /* 0x000830fc01007387 */ /* 0x0045ec0000100800 */
.L_x_30737:
[----:B------:R-:W-:Y:S05]  /*1bf00*/  BSYNC B1 ;  /* 0x0000000000017941 */ /* 0x000fea0003800000 */
.L_x_30735:
        /* <DEDUP_REMOVED lines=11> */
.L_x_30739:
[----:B------:R-:W3:Y:S04]  /*1bfc0*/  LDL.LU R212, [R1+0x830] ;  /* 0x0008300001d47983 */ /* 0x000ee80000300800 */
[----:B--2---:R2:W5:Y:S01]  /*1bfd0*/  LDL.LU R252, [R1+0x828] ;  /* 0x0008280001fc7983 */ /* 0x0045620000300800 */
[----:B------:R-:W-:-:S03]  /*1bfe0*/  IMAD.MOV.U32 R40, RZ, RZ, R39 ;  /* 0x000000ffff287224 */ /* 0x000fc600078e0027 */
[----:B---3--:R3:W-:Y:S02]  /*1bff0*/  STL [R1+0x82c], R212 ;  /* 0x00082cd401007387 */ /* 0x0087e40000100800 */
[----:B--23--:R-:W-:-:S07]  /*1c000*/  IMAD.MOV.U32 R212, RZ, RZ, R215 ;  /* 0x000000ffffd47224 */ /* 0x00cfce00078e00d7 */
.L_x_30740:
[----:B------:R-:W-:Y:S05]  /*1c010*/  BSYNC B1 ;  /* 0x0000000000017941 */ /* 0x000fea0003800000 */
.L_x_30738:
        /* <DEDUP_REMOVED lines=11> */
.L_x_30742:
[----:B------:R2:W-:Y:S04]  /*1c0d0*/  STL [R1+0x828], R252 ;  /* 0x000828fc01007387 */ /* 0x0005e80000100800 */
[----:B--2---:R-:W2:Y:S01]  /*1c0e0*/  LDL.LU R252, [R1+0x82c] ;  /* 0x00082c0001fc7983 */ /* 0x004ea20000300800 */
[----:B------:R-:W-:Y:S01]  /*1c0f0*/  MOV R39, R38 ;  /* 0x0000002600277202 */ /* 0x000fe20000000f00 */
[----:B------:R-:W-:Y:S02]  /*1c100*/  IMAD.MOV.U32 R215, RZ, RZ, R214 ;  /* 0x000000ffffd77224 */ /* 0x000fe400078e00d6 */
[----:B--2---:R2:W-:Y:S05]  /*1c110*/  STL [R1+0x830], R252 ;  /* 0x000830fc01007387 */ /* 0x0045ea0000100800 */
.L_x_30743:
[----:B------:R-:W-:Y:S05]  /*1c120*/  BSYNC B1 ;  /* 0x0000000000017941 */ /* 0x000fea0003800000 */
.L_x_30741:
        /* <DEDUP_REMOVED lines=11> */
.L_x_30745:
[----:B------:R-:W3:Y:S04]  /*1c1e0*/  LDL.LU R214, [R1+0x830] ;  /* 0x0008300001d67983 */ /* 0x000ee80000300800 */
[----:B--2---:R2:W5:Y:S01]  /*1c1f0*/  LDL.LU R252, [R1+0x828] ;  /* 0x0008280001fc7983 */ /* 0x0045620000300800 */
[----:B------:R-:W-:-:S03]  /*1c200*/  IMAD.MOV.U32 R38, RZ, RZ, R37 ;  /* 0x000000ffff267224 */ /* 0x000fc600078e0025 */
[----:B---3--:R3:W-:Y:S02]  /*1c210*/  STL [R1+0x82c], R214 ;  /* 0x00082cd601007387 */ /* 0x0087e40000100800 */
[----:B--23--:R-:W-:-:S07]  /*1c220*/  IMAD.MOV.U32 R214, RZ, RZ, R217 ;  /* 0x000000ffffd67224 */ /* 0x00cfce00078e00d9 */
.L_x_30746:
[----:B------:R-:W-:Y:S05]  /*1c230*/  BSYNC B1 ;  /* 0x0000000000017941 */ /* 0x000fea0003800000 */
.L_x_30744:
        /* <DEDUP_REMOVED lines=11> */
.L_x_30748:
[----:B------:R2:W-:Y:S04]  /*1c2f0*/  STL [R1+0x828], R252 ;  /* 0x000828fc01007387 */ /* 0x0005e80000100800 */
[----:B--2---:R-:W2:Y:S01]  /*1c300*/  LDL.LU R252, [R1+0x82c] ;  /* 0x00082c0001fc7983 */ /* 0x004ea20000300800 */
[----:B------:R-:W-:Y:S01]  /*1c310*/  IMAD.MOV.U32 R37, RZ, RZ, R36 ;  /* 0x000000ffff257224 */ /* 0x000fe200078e0024 */
[----:B------:R-:W-:Y:S02]  /*1c320*/  MOV R217, R216 ;  /* 0x000000d800d97202 */ /* 0x000fe40000000f00 */
[----:B--2---:R2:W-:Y:S05]  /*1c330*/  STL [R1+0x830], R252 ;  /* 0x000830fc01007387 */ /* 0x0045ea0000100800 */
.L_x_30749:
[----:B------:R-:W-:Y:S05]  /*1c340*/  BSYNC B1 ;  /* 0x0000000000017941 */ /* 0x000fea0003800000 */
.L_x_30747:
        /* <DEDUP_REMOVED lines=11> */
.L_x_30751:
[----:B------:R-:W3:Y:S04]  /*1c400*/  LDL.LU R216, [R1+0x830] ;  /* 0x0008300001d87983 */ /* 0x000ee80000300800 */
[----:B--2---:R2:W5:Y:S01]  /*1c410*/  LDL.LU R252, [R1+0x828] ;  /* 0x0008280001fc7983 */ /* 0x0045620000300800 */
[----:B------:R-:W-:-:S03]  /*1c420*/  IMAD.MOV.U32 R36, RZ, RZ, R35 ;  /* 0x000000ffff247224 */ /* 0x000fc600078e0023 */
[----:B---3--:R3:W-:Y:S02]  /*1c430*/  STL [R1+0x82c], R216 ;  /* 0x00082cd801007387 */ /* 0x0087e40000100800 */
[----:B--23--:R-:W-:-:S07]  /*1c440*/  IMAD.MOV.U32 R216, RZ, RZ, R219 ;  /* 0x000000ffffd87224 */ /* 0x00cfce00078e00db */
.L_x_30752:
[----:B------:R-:W-:Y:S05]  /*1c450*/  BSYNC B1 ;  /* 0x0000000000017941 */ /* 0x000fea0003800000 */
.L_x_30750:
        /* <DEDUP_REMOVED lines=11> */
.L_x_30754:
[----:B------:R2:W-:Y:S04]  /*1c510*/  STL [R1+0x828], R252 ;  /* 0x000828fc01007387 */ /* 0x0005e80000100800 */
[----:B--2---:R-:W2:Y:S01]  /*1c520*/  LDL.LU R252, [R1+0x82c] ;  /* 0x00082c0001fc7983 */ /* 0x004ea20000300800 */
[----:B------:R-:W-:Y:S02]  /*1c530*/  IMAD.MOV.U32 R35, RZ, RZ, R34 ;  /* 0x000000ffff237224 */ /* 0x000fe400078e0022 */
[----:B------:R-:W-:Y:S01]  /*1c540*/  IMAD.MOV.U32 R219, RZ, RZ, R218 ;  /* 0x000000ffffdb7224 */ /* 0x000fe200078e00da */
[----:B--2---:R2:W-:Y:S06]  /*1c550*/  STL [R1+0x830], R252 ;  /* 0x000830fc01007387 */ /* 0x0045ec0000100800 */
.L_x_30755:
[----:B------:R-:W-:Y:S05]  /*1c560*/  BSYNC B1 ;  /* 0x0000000000017941 */ /* 0x000fea0003800000 */
.L_x_30753:
        /* <DEDUP_REMOVED lines=11> */
.L_x_30757:
[----:B------:R-:W3:Y:S04]  /*1c620*/  LDL.LU R218, [R1+0x830] ;  /* 0x0008300001da7983 */ /* 0x000ee80000300800 */
[----:B--2---:R2:W5:Y:S01]  /*1c630*/  LDL.LU R252, [R1+0x828] ;  /* 0x0008280001fc7983 */ /* 0x0045620000300800 */
[----:B------:R-:W-:-:S03]  /*1c640*/  IMAD.MOV.U32 R34, RZ, RZ, R33 ;  /* 0x000000ffff227224 */ /* 0x000fc600078e0021 */
[----:B---3--:R3:W-:Y:S02]  /*1c650*/  STL [R1+0x82c], R218 ;  /* 0x00082cda01007387 */ /* 0x0087e40000100800 */
[----:B--23--:R-:W-:-:S07]  /*1c660*/  IMAD.MOV.U32 R218, RZ, RZ, R221 ;  /* 0x000000ffffda7224 */ /* 0x00cfce00078e00dd */
.L_x_30758:
[----:B------:R-:W-:Y:S05]  /*1c670*/  BSYNC B1 ;  /* 0x0000000000017941 */ /* 0x000fea0003800000 */
.L_x_30756:
        /* <DEDUP_REMOVED lines=11> */
.L_x_30760:
[----:B------:R2:W-:Y:S04]  /*1c730*/  STL [R1+0x828], R252 ;  /* 0x000828fc01007387 */ /* 0x0005e80000100800 */
[----:B--2---:R-:W2:Y:S01]  /*1c740*/  LDL.LU R252, [R1+0x82c] ;  /* 0x00082c0001fc7983 */ /* 0x004ea20000300800 */
[----:B------:R-:W-:Y:S02]  /*1c750*/  IMAD.MOV.U32 R33, RZ, RZ, R32 ;  /* 0x000000ffff217224 */ /* 0x000fe400078e0020 */
[----:B------:R-:W-:Y:S01]  /*1c760*/  IMAD.MOV.U32 R221, RZ, RZ, R220 ;  /* 0x000000ffffdd7224 */ /* 0x000fe200078e00dc */
[----:B--2---:R2:W-:Y:S06]  /*1c770*/  STL [R1+0x830], R252 ;  /* 0x000830fc01007387 */ /* 0x0045ec0000100800 */
.L_x_30761:
[----:B------:R-:W-:Y:S05]  /*1c780*/  BSYNC B1 ;  /* 0x0000000000017941 */ /* 0x000fea0003800000 */
.L_x_30759:
        /* <DEDUP_REMOVED lines=11> */
.L_x_30763:
[----:B------:R-:W3:Y:S04]  /*1c840*/  LDL.LU R220, [R1+0x830] ;  /* 0x0008300001dc7983 */ /* 0x000ee80000300800 */
[----:B--2---:R2:W5:Y:S01]  /*1c850*/  LDL.LU R252, [R1+0x828] ;  /* 0x0008280001fc7983 */ /* 0x0045620000300800 */
[----:B------:R-:W-:-:S03]  /*1c860*/  MOV R32, R31 ;  /* 0x0000001f00207202 */ /* 0x000fc60000000f00 */
[----:B---3--:R3:W-:Y:S02]  /*1c870*/  STL [R1+0x82c], R220 ;  /* 0x00082cdc01007387 */ /* 0x0087e40000100800 */
[----:B--23--:R-:W-:-:S07]  /*1c880*/  IMAD.MOV.U32 R220, RZ, RZ, R223 ;  /* 0x000000ffffdc7224 */ /* 0x00cfce00078e00df */
.L_x_30764:
[----:B------:R-:W-:Y:S05]  /*1c890*/  BSYNC B1 ;  /* 0x0000000000017941 */ /* 0x000fea0003800000 */
.L_x_30762:
        /* <DEDUP_REMOVED lines=11> */
.L_x_30766:
[----:B------:R2:W-:Y:S04]  /*1c950*/  STL [R1+0x828], R252 ;  /* 0x000828fc01007387 */ /* 0x0005e80000100800 */
[----:B--2---:R-:W2:Y:S01]  /*1c960*/  LDL.LU R252, [R1+0x82c] ;  /* 0x00082c0001fc7983 */ /* 0x004ea20000300800 */
[----:B------:R-:W-:Y:S02]  /*1c970*/  IMAD.MOV.U32 R31, RZ, RZ, R30 ;  /* 0x000000ffff1f7224 */ /* 0x000fe400078e001e */
[----:B------:R-:W-:Y:S01]  /*1c980*/  IMAD.MOV.U32 R223, RZ, RZ, R222 ;  /* 0x000000ffffdf7224 */ /* 0x000fe200078e00de */
[----:B--2---:R2:W-:Y:S06]  /*1c990*/  STL [R1+0x830], R252 ;  /* 0x000830fc01007387 */ /* 0x0045ec0000100800 */
.L_x_30767:
[----:B------:R-:W-:Y:S05]  /*1c9a0*/  BSYNC B1 ;  /* 0x0000000000017941 */ /* 0x000fea0003800000 */
.L_x_30765:
        /* <DEDUP_REMOVED lines=11> */
.L_x_30769:
[----:B------:R-:W3:Y:S04]  /*1ca60*/  LDL.LU R222, [R1+0x830] ;  /* 0x0008300001de7983 */ /* 0x000ee80000300800 */
[----:B--2---:R2:W5:Y:S01]  /*1ca70*/  LDL.LU R252, [R1+0x828] ;  /* 0x0008280001fc7983 */ /* 0x0045620000300800 */
[----:B------:R-:W-:-:S03]  /*1ca80*/  IMAD.MOV.U32 R30, RZ, RZ, R29 ;  /* 0x000000ffff1e7224 */ /* 0x000fc600078e001d */
[----:B---3--:R3:W-:Y:S02]  /*1ca90*/  STL [R1+0x82c], R222 ;  /* 0x00082cde01007387 */ /* 0x0087e40000100800 */
[----:B--23--:R-:W-:-:S07]  /*1caa0*/  MOV R222, R225 ;  /* 0x000000e100de7202 */ /* 0x00cfce0000000f00 */
.L_x_30770:
[----:B------:R-:W-:Y:S05]  /*1cab0*/  BSYNC B1 ;  /* 0x0000000000017941 */ /* 0x000fea0003800000 */
.L_x_30768:
        /* <DEDUP_REMOVED lines=11> */
.L_x_30772:
[----:B------:R2:W-:Y:S04]  /*1cb70*/  STL [R1+0x828], R252 ;  /* 0x000828fc01007387 */ /* 0x0005e80000100800 */
[----:B--2---:R-:W2:Y:S01]  /*1cb80*/  LDL.LU R252, [R1+0x82c] ;  /* 0x00082c0001fc7983 */ /* 0x004ea20000300800 */
[----:B------:R-:W-:Y:S02]  /*1cb90*/  IMAD.MOV.U32 R29, RZ, RZ, R28 ;  /* 0x000000ffff1d7224 */ /* 0x000fe400078e001c */
[----:B------:R-:W-:Y:S01]  /*1cba0*/  IMAD.MOV.U32 R225, RZ, RZ, R224 ;  /* 0x000000ffffe17224 */ /* 0x000fe200078e00e0 */
[----:B--2---:R2:W-:Y:S06]  /*1cbb0*/  STL [R1+0x830], R252 ;  /* 0x000830fc01007387 */ /* 0x0045ec0000100800 */
.L_x_30773:
[----:B------:R-:W-:Y:S05]  /*1cbc0*/  BSYNC B1 ;  /* 0x0000000000017941 */ /* 0x000fea0003800000 */
.L_x_30771:
        /* <DEDUP_REMOVED lines=11> */
.L_x_30775:
[----:B------:R-:W3:Y:S04]  /*1cc80*/  LDL.LU R224, [R1+0x830] ;  /* 0x0008300001e07983 */ /* 0x000ee80000300800 */
[----:B--2---:R2:W5:Y:S01]  /*1cc90*/  LDL.LU R252, [R1+0x828] ;  /* 0x0008280001fc7983 */ /* 0x0045620000300800 */
[----:B------:R-:W-:-:S03]  /*1cca0*/  IMAD.MOV.U32 R28, RZ, RZ, R27 ;  /* 0x000000ffff1c7224 */ /* 0x000fc600078e001b */
[----:B---3--:R3:W-:Y:S02]  /*1ccb0*/  STL [R1+0x82c], R224 ;  /* 0x00082ce001007387 */ /* 0x0087e40000100800 */
[----:B--23--:R-:W-:-:S07]  /*1ccc0*/  IMAD.MOV.U32 R224, RZ, RZ, R227 ;  /* 0x000000ffffe07224 */ /* 0x00cfce00078e00e3 */
.L_x_30776:
[----:B------:R-:W-:Y:S05]  /*1ccd0*/  BSYNC B1 ;  /* 0x0000000000017941 */ /* 0x000fea0003800000 */
.L_x_30774:
        /* <DEDUP_REMOVED lines=11> */
.L_x_30778:
[----:B------:R2:W-:Y:S04]  /*1cd90*/  STL [R1+0x828], R252 ;  /* 0x000828fc01007387 */ /* 0x0005e80000100800 */
[----:B--2---:R-:W2:Y:S01]  /*1cda0*/  LDL.LU R252, [R1+0x82c] ;  /* 0x00082c0001fc7983 */ /* 0x004ea20000300800 */
[----:B------:R-:W-:Y:S02]  /*1cdb0*/  IMAD.MOV.U32 R27, RZ, RZ, R26 ;  /* 0x000000ffff1b7224 */ /* 0x000fe400078e001a */
[----:B------:R-:W-:Y:S01]  /*1cdc0*/  IMAD.MOV.U32 R227, RZ, RZ, R226 ;  /* 0x000000ffffe37224 */ /* 0x000fe200078e00e2 */
[----:B--2---:R2:W-:Y:S06]  /*1cdd0*/  STL [R1+0x830], R252 ;  /* 0x000830fc01007387 */ /* 0x0045ec0000100800 */
.L_x_30779:
[----:B------:R-:W-:Y:S05]  /*1cde0*/  BSYNC B1 ;  /* 0x0000000000017941 */ /* 0x000fea0003800000 */
.L_x_30777:
        /* <DEDUP_REMOVED lines=11> */
.L_x_30781:
[----:B------:R-:W3:Y:S04]  /*1cea0*/  LDL.LU R226, [R1+0x830] ;  /* 0x0008300001e27983 */ /* 0x000ee80000300800 */
[----:B--2---:R2:W5:Y:S01]  /*1ceb0*/  LDL.LU R252, [R1+0x828] ;  /* 0x0008280001fc7983 */ /* 0x0045620000300800 */
[----:B------:R-:W-:-:S03]  /*1cec0*/  IMAD.MOV.U32 R26, RZ, RZ, R25 ;  /* 0x000000ffff1a7224 */ /* 0x000fc600078e0019 */
[----:B---3--:R3:W-:Y:S02]  /*1ced0*/  STL [R1+0x82c], R226 ;  /* 0x00082ce201007387 */ /* 0x0087e40000100800 */
[----:B--23--:R-:W-:-:S07]  /*1cee0*/  IMAD.MOV.U32 R226, RZ, RZ, R229 ;  /* 0x000000ffffe27224 */ /* 0x00cfce00078e00e5 */
.L_x_30782:
[----:B------:R-:W-:Y:S05]  /*1cef0*/  BSYNC B1 ;  /* 0x0000000000017941 */ /* 0x000fea0003800000 */
.L_x_30780:
        /* <DEDUP_REMOVED lines=11> */
.L_x_30784:
[----:B------:R2:W-:Y:S04]  /*1cfb0*/  STL [R1+0x828], R252 ;  /* 0x000828fc01007387 */ /* 0x0005e80000100800 */
[----:B--2---:R-:W2:Y:S01]  /*1cfc0*/  LDL.LU R252, [R1+0x82c] ;  /* 0x00082c0001fc7983 */ /* 0x004ea20000300800 */
[----:B------:R-:W-:Y:S01]  /*1cfd0*/  MOV R25, R24 ;  /* 0x0000001800197202 */ /* 0x000fe20000000f00 */
[----:B------:R-:W-:Y:S02]  /*1cfe0*/  IMAD.MOV.U32 R229, RZ, RZ, R228 ;  /* 0x000000ffffe57224 */ /* 0x000fe400078e00e4 */
[----:B--2---:R2:W-:Y:S05]  /*1cff0*/  STL [R1+0x830], R252 ;  /* 0x000830fc01007387 */ /* 0x0045ea0000100800 */
.L_x_30785:
[----:B------:R-:W-:Y:S05]  /*1d000*/  BSYNC B1 ;  /* 0x0000000000017941 */ /* 0x000fea0003800000 */
.L_x_30783:
        /* <DEDUP_REMOVED lines=11> */
.L_x_30787:
[----:B------:R-:W3:Y:S04]  /*1d0c0*/  LDL.LU R228, [R1+0x830] ;  /* 0x0008300001e47983 */ /* 0x000ee80000300800 */
[----:B--2---:R2:W5:Y:S01]  /*1d0d0*/  LDL.LU R252, [R1+0x828] ;  /* 0x0008280001fc7983 */ /* 0x0045620000300800 */
[----:B------:R-:W-:-:S03]  /*1d0e0*/  IMAD.MOV.U32 R24, RZ, RZ, R23 ;  /* 0x000000ffff187224 */ /* 0x000fc600078e0017 */
[----:B---3--:R3:W-:Y:S02]  /*1d0f0*/  STL [R1+0x82c], R228 ;  /* 0x00082ce401007387 */ /* 0x0087e40000100800 */
[----:B--23--:R-:W-:-:S07]  /*1d100*/  IMAD.MOV.U32 R228, RZ, RZ, R231 ;  /* 0x000000ffffe47224 */ /* 0x00cfce00078e00e7 */
.L_x_30788:
[----:B------:R-:W-:Y:S05]  /*1d110*/  BSYNC B1 ;  /* 0x0000000000017941 */ /* 0x000fea0003800000 */
.L_x_30786:
        /* <DEDUP_REMOVED lines=11> */
.L_x_30790:
[----:B------:R2:W-:Y:S04]  /*1d1d0*/  STL [R1+0x828], R252 ;  /* 0x000828fc01007387 */ /* 0x0005e80000100800 */
[----:B--2---:R-:W2:Y:S01]  /*1d1e0*/  LDL.LU R252, [R1+0x82c] ;  /* 0x00082c0001fc7983 */ /* 0x004ea20000300800 */
[----:B------:R-:W-:Y:S01]  /*1d1f0*/  IMAD.MOV.U32 R23, RZ, RZ, R22 ;  /* 0x000000ffff177224 */ /* 0x000fe200078e0016 */
[----:B------:R-:W-:Y:S02]  /*1d200*/  MOV R231, R230 ;  /* 0x000000e600e77202 */ /* 0x000fe40000000f00 */
[----:B--2---:R2:W-:Y:S05]  /*1d210*/  STL [R1+0x830], R252 ;  /* 0x000830fc01007387 */ /* 0x0045ea0000100800 */
.L_x_30791:
[----:B------:R-:W-:Y:S05]  /*1d220*/  BSYNC B1 ;  /* 0x0000000000017941 */ /* 0x000fea0003800000 */
.L_x_30789:
        /* <DEDUP_REMOVED lines=11> */
.L_x_30793:
[----:B------:R-:W3:Y:S04]  /*1d2e0*/  LDL.LU R230, [R1+0x830] ;  /* 0x0008300001e67983 */ /* 0x000ee80000300800 */
[----:B--2---:R2:W5:Y:S01]  /*1d2f0*/  LDL.LU R252, [R1+0x828] ;  /* 0x0008280001fc7983 */ /* 0x0045620000300800 */
[----:B------:R-:W-:-:S03]  /*1d300*/  IMAD.MOV.U32 R22, RZ, RZ, R21 ;  /* 0x000000ffff167224 */ /* 0x000fc600078e0015 */
[----:B---3--:R3:W-:Y:S02]  /*1d310*/  STL [R1+0x82c], R230 ;  /* 0x00082ce601007387 */ /* 0x0087e40000100800 */
[----:B--23--:R-:W-:-:S07]  /*1d320*/  IMAD.MOV.U32 R230, RZ, RZ, R233 ;  /* 0x000000ffffe67224 */ /* 0x00cfce00078e00e9 */
.L_x_30794:
[----:B------:R-:W-:Y:S05]  /*1d330*/  BSYNC B1 ;  /* 0x0000000000017941 */ /* 0x000fea0003800000 */
.L_x_30792:
        /* <DEDUP_REMOVED lines=11> */
.L_x_30796:
[----:B------:R2:W-:Y:S04]  /*1d3f0*/  STL [R1+0x828], R252 ;  /* 0x000828fc01007387 */ /* 0x0005e80000100800 */
[----:B--2---:R-:W2:Y:S01]  /*1d400*/  LDL.LU R252, [R1+0x82c] ;  /* 0x00082c0001fc7983 */ /* 0x004ea20000300800 */
[----:B------:R-:W-:Y:S02]  /*1d410*/  IMAD.MOV.U32 R21, RZ, RZ, R20 ;  /* 0x000000ffff157224 */ /* 0x000fe400078e0014 */
[----:B------:R-:W-:Y:S01]  /*1d420*/  IMAD.MOV.U32 R233, RZ, RZ, R232 ;  /* 0x000000ffffe97224 */ /* 0x000fe200078e00e8 */
[----:B--2---:R2:W-:Y:S06]  /*1d430*/  STL [R1+0x830], R252 ;  /* 0x000830fc01007387 */ /* 0x0045ec0000100800 */
.L_x_30797:
[----:B------:R-:W-:Y:S05]  /*1d440*/  BSYNC B1 ;  /* 0x0000000000017941 */ /* 0x000fea0003800000 */
.L_x_30795:
        /* <DEDUP_REMOVED lines=11> */
.L_x_30799:
[----:B------:R-:W3:Y:S04]  /*1d500*/  LDL.LU R232, [R1+0x830] ;  /* 0x0008300001e87983 */ /* 0x000ee80000300800 */
[----:B--2---:R2:W5:Y:S01]  /*1d510*/  LDL.LU R252, [R1+0x828] ;  /* 0x0008280001fc7983 */ /* 0x0045620000300800 */
[----:B------:R-:W-:-:S03]  /*1d520*/  IMAD.MOV.U32 R20, RZ, RZ, R19 ;  /* 0x000000ffff147224 */ /* 0x000fc600078e0013 */
[----:B---3--:R3:W-:Y:S02]  /*1d530*/  STL [R1+0x82c], R232 ;  /* 0x00082ce801007387 */ /* 0x0087e40000100800 */
[----:B--23--:R-:W-:-:S07]  /*1d540*/  IMAD.MOV.U32 R232, RZ, RZ, R235 ;  /* 0x000000ffffe87224 */ /* 0x00cfce00078e00eb */
.L_x_30800:
[----:B------:R-:W-:Y:S05]  /*1d550*/  BSYNC B1 ;  /* 0x0000000000017941 */ /* 0x000fea0003800000 */
.L_x_30798:
        /* <DEDUP_REMOVED lines=11> */
.L_x_30802:
[----:B------:R2:W-:Y:S04]  /*1d610*/  STL [R1+0x828], R252 ;  /* 0x000828fc01007387 */ /* 0x0005e80000100800 */
[----:B--2---:R-:W2:Y:S01]  /*1d620*/  LDL.LU R252, [R1+0x82c] ;  /* 0x00082c0001fc7983 */ /* 0x004ea20000300800 */
[----:B------:R-:W-:Y:S02]  /*1d630*/  IMAD.MOV.U32 R19, RZ, RZ, R18 ;  /* 0x000000ffff137224 */ /* 0x000fe400078e0012 */
[----:B------:R-:W-:Y:S01]  /*1d640*/  IMAD.MOV.U32 R235, RZ, RZ, R234 ;  /* 0x000000ffffeb7224 */ /* 0x000fe200078e00ea */
[----:B--2---:R2:W-:Y:S06]  /*1d650*/  STL [R1+0x830], R252 ;  /* 0x000830fc01007387 */ /* 0x0045ec0000100800 */
.L_x_30803:
[----:B------:R-:W-:Y:S05]  /*1d660*/  BSYNC B1 ;  /* 0x0000000000017941 */ /* 0x000fea0003800000 */
.L_x_30801:
        /* <DEDUP_REMOVED lines=11> */
.L_x_30805:
[----:B------:R-:W3:Y:S04]  /*1d720*/  LDL.LU R234, [R1+0x830] ;  /* 0x0008300001ea7983 */ /* 0x000ee80000300800 */
[----:B--2---:R2:W5:Y:S01]  /*1d730*/  LDL.LU R252, [R1+0x828] ;  /* 0x0008280001fc7983 */ /* 0x0045620000300800 */
[----:B------:R-:W-:-:S03]  /*1d740*/  MOV R18, R17 ;  /* 0x0000001100127202 */ /* 0x000fc60000000f00 */
[----:B---3--:R3:W-:Y:S02]  /*1d750*/  STL [R1+0x82c], R234 ;  /* 0x00082cea01007387 */ /* 0x0087e40000100800 */
[----:B--23--:R-:W-:-:S07]  /*1d760*/  IMAD.MOV.U32 R234, RZ, RZ, R237 ;  /* 0x000000ffffea7224 */ /* 0x00cfce00078e00ed */
.L_x_30806:
[----:B------:R-:W-:Y:S05]  /*1d770*/  BSYNC B1 ;  /* 0x0000000000017941 */ /* 0x000fea0003800000 */
.L_x_30804:
        /* <DEDUP_REMOVED lines=11> */
.L_x_30808:
[----:B------:R2:W-:Y:S04]  /*1d830*/  STL [R1+0x828], R252 ;  /* 0x000828fc01007387 */ /* 0x0005e80000100800 */
[----:B--2---:R-:W2:Y:S01]  /*1d840*/  LDL.LU R252, [R1+0x82c] ;  /* 0x00082c0001fc7983 */ /* 0x004ea20000300800 */
[----:B------:R-:W-:Y:S02]  /*1d850*/  IMAD.MOV.U32 R17, RZ, RZ, R16 ;  /* 0x000000ffff117224 */ /* 0x000fe400078e0010 */
[----:B------:R-:W-:Y:S01]  /*1d860*/  IMAD.MOV.U32 R237, RZ, RZ, R236 ;  /* 0x000000ffffed7224 */ /* 0x000fe200078e00ec */
[----:B--2---:R2:W-:Y:S06]  /*1d870*/  STL [R1+0x830], R252 ;  /* 0x000830fc01007387 */ /* 0x0045ec0000100800 */
.L_x_30809:
[----:B------:R-:W-:Y:S05]  /*1d880*/  BSYNC B1 ;  /* 0x0000000000017941 */ /* 0x000fea0003800000 */
.L_x_30807:
        /* <DEDUP_REMOVED lines=11> */
.L_x_30811:
[----:B------:R-:W3:Y:S04]  /*1d940*/  LDL.LU R236, [R1+0x830] ;  /* 0x0008300001ec7983 */ /* 0x000ee80000300800 */
[----:B--2---:R2:W5:Y:S01]  /*1d950*/  LDL.LU R252, [R1+0x828] ;  /* 0x0008280001fc7983 */ /* 0x0045620000300800 */
[----:B------:R-:W-:-:S03]  /*1d960*/  IMAD.MOV.U32 R16, RZ, RZ, R15 ;  /* 0x000000ffff107224 */ /* 0x000fc600078e000f */
[----:B---3--:R3:W-:Y:S02]  /*1d970*/  STL [R1+0x82c], R236 ;  /* 0x00082cec01007387 */ /* 0x0087e40000100800 */
[----:B--23--:R-:W-:-:S07]  /*1d980*/  MOV R236, R239 ;  /* 0x000000ef00ec7202 */ /* 0x00cfce0000000f00 */
.L_x_30812:
[----:B------:R-:W-:Y:S05]  /*1d990*/  BSYNC B1 ;  /* 0x0000000000017941 */ /* 0x000fea0003800000 */
.L_x_30810:
        /* <DEDUP_REMOVED lines=11> */
.L_x_30814:
[----:B------:R2:W-:Y:S04]  /*1da50*/  STL [R1+0x828], R252 ;  /* 0x000828fc01007387 */ /* 0x0005e80000100800 */
[----:B--2---:R-:W2:Y:S01]  /*1da60*/  LDL.LU R252, [R1+0x82c] ;  /* 0x00082c0001fc7983 */ /* 0x004ea20000300800 */
[----:B------:R-:W-:Y:S02]  /*1da70*/  IMAD.MOV.U32 R15, RZ, RZ, R14 ;  /* 0x000000ffff0f7224 */ /* 0x000fe400078e000e */
[----:B------:R-:W-:Y:S01]  /*1da80*/  IMAD.MOV.U32 R239, RZ, RZ, R238 ;  /* 0x000000ffffef7224 */ /* 0x000fe200078e00ee */
[----:B--2---:R2:W-:Y:S06]  /*1da90*/  STL [R1+0x830], R252 ;  /* 0x000830fc01007387 */ /* 0x0045ec0000100800 */
.L_x_30815:
[----:B------:R-:W-:Y:S05]  /*1daa0*/  BSYNC B1 ;  /* 0x0000000000017941 */ /* 0x000fea0003800000 */
.L_x_30813:
        /* <DEDUP_REMOVED lines=11> */
.L_x_30817:
[----:B------:R-:W3:Y:S04]  /*1db60*/  LDL.LU R238, [R1+0x830] ;  /* 0x0008300001ee7983 */ /* 0x000ee80000300800 */
[----:B--2---:R2:W5:Y:S01]  /*1db70*/  LDL.LU R252, [R1+0x828] ;  /* 0x0008280001fc7983 */ /* 0x0045620000300800 */
[----:B------:R-:W-:-:S03]  /*1db80*/  IMAD.MOV.U32 R14, RZ, RZ, R13 ;  /* 0x000000ffff0e7224 */ /* 0x000fc600078e000d */
[----:B---3--:R3:W-:Y:S02]  /*1db90*/  STL [R1+0x82c], R238 ;  /* 0x00082cee01007387 */ /* 0x0087e40000100800 */
[----:B--23--:R-:W-:-:S07]  /*1dba0*/  IMAD.MOV.U32 R238, RZ, RZ, R241 ;  /* 0x000000ffffee7224 */ /* 0x00cfce00078e00f1 */
.L_x_30818:
[----:B------:R-:W-:Y:S05]  /*1dbb0*/  BSYNC B1 ;  /* 0x0000000000017941 */ /* 0x000fea0003800000 */
.L_x_30816:
        /* <DEDUP_REMOVED lines=11> */
.L_x_30820:
[----:B------:R2:W-:Y:S04]  /*1dc70*/  STL [R1+0x828], R252 ;  /* 0x000828fc01007387 */ /* 0x0005e80000100800 */
[----:B--2---:R-:W2:Y:S01]  /*1dc80*/  LDL.LU R252, [R1+0x82c] ;  /* 0x00082c0001fc7983 */ /* 0x004ea20000300800 */
[----:B------:R-:W-:Y:S02]  /*1dc90*/  IMAD.MOV.U32 R13, RZ, RZ, R12 ;  /* 0x000000ffff0d7224 */ /* 0x000fe400078e000c */
[----:B------:R-:W-:Y:S01]  /*1dca0*/  IMAD.MOV.U32 R241, RZ, RZ, R240 ;  /* 0x000000fffff17224 */ /* 0x000fe200078e00f0 */
[----:B--2---:R2:W-:Y:S06]  /*1dcb0*/  STL [R1+0x830], R252 ;  /* 0x000830fc01007387 */ /* 0x0045ec0000100800 */
.L_x_30821:
[----:B------:R-:W-:Y:S05]  /*1dcc0*/  BSYNC B1 ;  /* 0x0000000000017941 */ /* 0x000fea0003800000 */
.L_x_30819:
        /* <DEDUP_REMOVED lines=11> */
.L_x_30823:
[----:B------:R-:W3:Y:S04]  /*1dd80*/  LDL.LU R240, [R1+0x830] ;  /* 0x0008300001f07983 */ /* 0x000ee80000300800 */
[----:B--2---:R2:W5:Y:S01]  /*1dd90*/  LDL.LU R252, [R1+0x828] ;  /* 0x0008280001fc7983 */ /* 0x0045620000300800 */
[----:B------:R-:W-:-:S03]  /*1dda0*/  IMAD.MOV.U32 R12, RZ, RZ, R11 ;  /* 0x000000ffff0c7224 */ /* 0x000fc600078e000b */
[----:B---3--:R3:W-:Y:S02]  /*1ddb0*/  STL [R1+0x82c], R240 ;  /* 0x00082cf001007387 */ /* 0x0087e40000100800 */
[----:B--23--:R-:W-:-:S07]  /*1ddc0*/  IMAD.MOV.U32 R240, RZ, RZ, R243 ;  /* 0x000000fffff07224 */ /* 0x00cfce00078e00f3 */
.L_x_30824:
[----:B------:R-:W-:Y:S05]  /*1ddd0*/  BSYNC B1 ;  /* 0x0000000000017941 */ /* 0x000fea0003800000 */
.L_x_30822:
        /* <DEDUP_REMOVED lines=11> */
.L_x_30826:
[----:B------:R2:W-:Y:S04]  /*1de90*/  STL [R1+0x828], R252 ;  /* 0x000828fc01007387 */ /* 0x0005e80000100800 */
[----:B--2---:R-:W2:Y:S01]  /*1dea0*/  LDL.LU R252, [R1+0x82c] ;  /* 0x00082c0001fc7983 */ /* 0x004ea20000300800 */
[----:B------:R-:W-:Y:S01]  /*1deb0*/  MOV R11, R10 ;  /* 0x0000000a000b7202 */ /* 0x000fe20000000f00 */
[----:B------:R-:W-:Y:S02]  /*1dec0*/  IMAD.MOV.U32 R243, RZ, RZ, R242 ;  /* 0x000000fffff37224 */ /* 0x000fe400078e00f2 */
[----:B--2---:R2:W-:Y:S05]  /*1ded0*/  STL [R1+0x830], R252 ;  /* 0x000830fc01007387 */ /* 0x0045ea0000100800 */
.L_x_30827:
[----:B------:R-:W-:Y:S05]  /*1dee0*/  BSYNC B1 ;  /* 0x0000000000017941 */ /* 0x000fea0003800000 */
.L_x_30825:
        /* <DEDUP_REMOVED lines=11> */
.L_x_30829:
[----:B------:R-:W3:Y:S04]  /*1dfa0*/  LDL.LU R242, [R1+0x830] ;  /* 0x0008300001f27983 */ /* 0x000ee80000300800 */
[----:B--2---:R2:W5:Y:S01]  /*1dfb0*/  LDL.LU R252, [R1+0x828] ;  /* 0x0008280001fc7983 */ /* 0x0045620000300800 */
[----:B------:R-:W-:-:S03]  /*1dfc0*/  IMAD.MOV.U32 R10, RZ, RZ, R9 ;  /* 0x000000ffff0a7224 */ /* 0x000fc600078e0009 */
[----:B---3--:R3:W-:Y:S02]  /*1dfd0*/  STL [R1+0x82c], R242 ;  /* 0x00082cf201007387 */ /* 0x0087e40000100800 */
[----:B--23--:R-:W-:-:S07]  /*1dfe0*/  IMAD.MOV.U32 R242, RZ, RZ, R245 ;  /* 0x000000fffff27224 */ /* 0x00cfce00078e00f5 */
.L_x_30830:
[----:B------:R-:W-:Y:S05]  /*1dff0*/  BSYNC B1 ;  /* 0x0000000000017941 */ /* 0x000fea0003800000 */
.L_x_30828:
        /* <DEDUP_REMOVED lines=11> */
.L_x_30832:
[----:B------:R2:W-:Y:S04]  /*1e0b0*/  STL [R1+0x828], R252 ;  /* 0x000828fc01007387 */ /* 0x0005e80000100800 */
[----:B--2---:R-:W2:Y:S01]  /*1e0c0*/  LDL.LU R252, [R1+0x82c] ;  /* 0x00082c0001fc7983 */ /* 0x004ea20000300800 */
[----:B------:R-:W-:Y:S01]  /*1e0d0*/  IMAD.MOV.U32 R9, RZ, RZ, R8 ;  /* 0x000000ffff097224 */ /* 0x000fe200078e0008 */
[----:B------:R-:W-:Y:S02]  /*1e0e0*/  MOV R245, R244 ;  /* 0x000000f400f57202 */ /* 0x000fe40000000f00 */
[----:B--2---:R2:W-:Y:S05]  /*1e0f0*/  STL [R1+0x830], R252 ;  /* 0x000830fc01007387 */ /* 0x0045ea0000100800 */
.L_x_30833:
[----:B------:R-:W-:Y:S05]  /*1e100*/  BSYNC B1 ;  /* 0x0000000000017941 */ /* 0x000fea0003800000 */
.L_x_30831:
        /* <DEDUP_REMOVED lines=11> */
.L_x_30835:
[----:B------:R-:W3:Y:S04]  /*1e1c0*/  LDL.LU R244, [R1+0x830] ;  /* 0x0008300001f47983 */ /* 0x000ee80000300800 */
[----:B--2---:R2:W5:Y:S01]  /*1e1d0*/  LDL.LU R252, [R1+0x828] ;  /* 0x0008280001fc7983 */ /* 0x0045620000300800 */
[----:B------:R-:W-:-:S03]  /*1e1e0*/  IMAD.MOV.U32 R8, RZ, RZ, R7 ;  /* 0x000000ffff087224 */ /* 0x000fc600078e0007 */
[----:B---3--:R3:W-:Y:S02]  /*1e1f0*/  STL [R1+0x82c], R244 ;  /* 0x00082cf401007387 */ /* 0x0087e40000100800 */
[----:B--23--:R-:W-:-:S07]  /*1e200*/  IMAD.MOV.U32 R244, RZ, RZ, R247 ;  /* 0x000000fffff47224 */ /* 0x00cfce00078e00f7 */
.L_x_30836:
[----:B------:R-:W-:Y:S05]  /*1e210*/  BSYNC B1 ;  /* 0x0000000000017941 */ /* 0x000fea0003800000 */
.L_x_30834:
        /* <DEDUP_REMOVED lines=11> */
.L_x_30838:
[----:B------:R2:W-:Y:S04]  /*1e2d0*/  STL [R1+0x828], R252 ;  /* 0x000828fc01007387 */ /* 0x0005e80000100800 */
[----:B--2---:R-:W2:Y:S01]  /*1e2e0*/  LDL.LU R252, [R1+0x82c] ;  /* 0x00082c0001fc7983 */ /* 0x004ea20000300800 */
[----:B------:R-:W-:Y:S02]  /*1e2f0*/  IMAD.MOV.U32 R7, RZ, RZ, R6 ;  /* 0x000000ffff077224 */ /* 0x000fe400078e0006 */
[----:B------:R-:W-:Y:S01]  /*1e300*/  IMAD.MOV.U32 R247, RZ, RZ, R246 ;  /* 0x000000fffff77224 */ /* 0x000fe200078e00f6 */
[----:B--2---:R2:W-:Y:S06]  /*1e310*/  STL [R1+0x830], R252 ;  /* 0x000830fc01007387 */ /* 0x0045ec0000100800 */
.L_x_30839:
[----:B------:R-:W-:Y:S05]  /*1e320*/  BSYNC B1 ;  /* 0x0000000000017941 */ /* 0x000fea0003800000 */
.L_x_30837:
        /* <DEDUP_REMOVED lines=11> */
.L_x_30841:
[----:B------:R-:W3:Y:S04]  /*1e3e0*/  LDL.LU R246, [R1+0x830] ;  /* 0x0008300001f67983 */ /* 0x000ee80000300800 */
[----:B--2---:R2:W5:Y:S01]  /*1e3f0*/  LDL.LU R252, [R1+0x828] ;  /* 0x0008280001fc7983 */ /* 0x0045620000300800 */
[----:B------:R-:W-:-:S03]  /*1e400*/  IMAD.MOV.U32 R6, RZ, RZ, R5 ;  /* 0x000000ffff067224 */ /* 0x000fc600078e0005 */
[----:B---3--:R3:W-:Y:S02]  /*1e410*/  STL [R1+0x82c], R246 ;  /* 0x00082cf601007387 */ /* 0x0087e40000100800 */
[----:B--23--:R-:W-:-:S07]  /*1e420*/  IMAD.MOV.U32 R246, RZ, RZ, R249 ;  /* 0x000000fffff67224 */ /* 0x00cfce00078e00f9 */
.L_x_30842:
[----:B------:R-:W-:Y:S05]  /*1e430*/  BSYNC B1 ;  /* 0x0000000000017941 */ /* 0x000fea0003800000 */
.L_x_30840:
        /* <DEDUP_REMOVED lines=11> */
.L_x_30844:
[----:B------:R2:W-:Y:S04]  /*1e4f0*/  STL [R1+0x828], R252 ;  /* 0x000828fc01007387 */ /* 0x0005e80000100800 */
[----:B--2---:R-:W2:Y:S01]  /*1e500*/  LDL.LU R252, [R1+0x82c] ;  /* 0x00082c0001fc7983 */ /* 0x004ea20000300800 */
[----:B------:R-:W-:Y:S02]  /*1e510*/  IMAD.MOV.U32 R5, RZ, RZ, R4 ;  /* 0x000000ffff057224 */ /* 0x000fe400078e0004 */
[----:B------:R-:W-:Y:S01]  /*1e520*/  IMAD.MOV.U32 R249, RZ, RZ, R248 ;  /* 0x000000fffff97224 */ /* 0x000fe200078e00f8 */
[----:B--2---:R2:W-:Y:S06]  /*1e530*/  STL [R1+0x830], R252 ;  /* 0x000830fc01007387 */ /* 0x0045ec0000100800 */
.L_x_30845:
[----:B------:R-:W-:Y:S05]  /*1e540*/  BSYNC B1 ;  /* 0x0000000000017941 */ /* 0x000fea0003800000 */
.L_x_30843:
        /* <DEDUP_REMOVED lines=11> */
.L_x_30847:
[----:B------:R-:W3:Y:S04]  /*1e600*/  LDL.LU R248, [R1+0x830] ;  /* 0x0008300001f87983 */ /* 0x000ee80000300800 */
[----:B--2---:R2:W5:Y:S01]  /*1e610*/  LDL.LU R252, [R1+0x828] ;  /* 0x0008280001fc7983 */ /* 0x0045620000300800 */
[----:B------:R-:W-:-:S03]  /*1e620*/  MOV R4, R3 ;  /* 0x0000000300047202 */ /* 0x000fc60000000f00 */
[----:B---3--:R3:W-:Y:S02]  /*1e630*/  STL [R1+0x82c], R248 ;  /* 0x00082cf801007387 */ /* 0x0087e40000100800 */
[----:B--23--:R-:W-:-:S07]  /*1e640*/  IMAD.MOV.U32 R248, RZ, RZ, R251 ;  /* 0x000000fffff87224 */ /* 0x00cfce00078e00fb */
.L_x_30848:
[----:B------:R-:W-:Y:S05]  /*1e650*/  BSYNC B1 ;  /* 0x0000000000017941 */ /* 0x000fea0003800000 */
.L_x_30846:
        /* <DEDUP_REMOVED lines=11> */
.L_x_30850:
[----:B------:R2:W-:Y:S04]  /*1e710*/  STL [R1+0x828], R252 ;  /* 0x000828fc01007387 */ /* 0x0005e80000100800 */
[----:B--2---:R-:W2:Y:S01]  /*1e720*/  LDL.LU R252, [R1+0x82c] ;  /* 0x00082c0001fc7983 */ /* 0x004ea20000300800 */
[----:B------:R-:W-:Y:S02]  /*1e730*/  IMAD.MOV.U32 R3, RZ, RZ, R2 ;  /* 0x000000ffff037224 */ /* 0x000fe400078e0002 */
[----:B------:R-:W-:Y:S01]  /*1e740*/  IMAD.MOV.U32 R251, RZ, RZ, R250 ;  /* 0x000000fffffb7224 */ /* 0x000fe200078e00fa */
[----:B--2---:R2:W-:Y:S06]  /*1e750*/  STL [R1+0x830], R252 ;  /* 0x000830fc01007387 */ /* 0x0045ec0000100800 */
.L_x_30851:
[----:B------:R-:W-:Y:S05]  /*1e760*/  BSYNC B1 ;  /* 0x0000000000017941 */ /* 0x000fea0003800000 */
.L_x_30849:
        /* <DEDUP_REMOVED lines=15> */
.L_x_30853:
[----:B------:R-:W3:Y:S04]  /*1e860*/  LDL.LU R250, [R1+0x830] ;  /* 0x0008300001fa7983 */ /* 0x000ee80000300800 */
[----:B------:R0:W5:Y:S04]  /*1e870*/  LDL.LU R252, [R1+0x828] ;  /* 0x0008280001fc7983 */ /* 0x0001680000300800 */
[----:B------:R0:W5:Y:S04]  /*1e880*/  LDL.LU R2, [R1+0x81c] ;  /* 0x00081c0001027983 */ /* 0x0001680000300800 */
[----:B---3--:R3:W-:Y:S04]  /*1e890*/  STL [R1+0x82c], R250 ;  /* 0x00082cfa01007387 */ /* 0x0087e80000100800 */
[----:B---3--:R0:W5:Y:S02]  /*1e8a0*/  LDL.LU R250, [R1+0x824] ;  /* 0x0008240001fa7983 */ /* 0x0081640000300800 */
.L_x_30854:
[----:B------:R-:W-:Y:S05]  /*1e8b0*/  BSYNC B1 ;  /* 0x0000000000017941 */ /* 0x000fea0003800000 */
.L_x_30852:
        /* <DEDUP_REMOVED lines=24> */
.L_x_30856:
        /* <DEDUP_REMOVED lines=9> */
.L_x_30857:
[----:B------:R-:W-:Y:S05]  /*1ead0*/  BSYNC B1 ;  /* 0x0000000000017941 */ /* 0x000fea0003800000 */
.L_x_30855:
[----:B------:R-:W3:Y:S01]  /*1eae0*/  LDL R252, [R1+0x834] ;  /* 0x0008340001fc7983 */ /* 0x000ee20000100800 */
[----:B-----5:R-:W-:-:S05]  /*1eaf0*/  VIADD R0, R0, 0x40 ;  /* 0x0000004000007836 */ /* 0x020fca0000000000 */
[----:B---3--:R-:W-:Y:S02]  /*1eb00*/  ISETP.GE.AND P0, PT, R0, R252, PT ;  /* 0x000000fc0000720c */ /* 0x008fe40003f06270 */
[----:B------:R-:W3:Y:S04]  /*1eb10*/  LDL R252, [R1+0x838] ;  /* 0x0008380001fc7983 */ /* 0x000ee80000100800 */
[----:B---3--:R3:W-:Y:S07]  /*1eb20*/  STL [R1+0x830], R252 ;  /* 0x000830fc01007387 */ /* 0x0087ee0000100800 */
[----:B------:R-:W-:Y:S05]  /*1eb30*/  @!P0 BRA `(.L_x_30858) ;  /* 0xffffff7000fc8947 */ /* 0x000fea000383ffff */
.L_x_30086:
[----:B------:R-:W-:Y:S05]  /*1eb40*/  BSYNC B0 ;  /* 0x0000000000007941 */ /* 0x000fea0003800000 */
.L_x_29697:
[----:B------:R-:W2:Y:S04]  /*1eb50*/  LDL R0, [R1+0x820] ;  /* 0x0008200001007983 */ /* 0x000ea80000100800 */
[----:B0--3--:R-:W3:Y:S04]  /*1eb60*/  LDL R252, [R1+0x824] ;  /* 0x0008240001fc7983 */ /* 0x009ee80000100800 */
[----:B------:R-:W-:Y:S04]  /*1eb70*/  STL.64 [R1+0x850], R126 ;  /* 0x0008507e01007387 */ /* 0x000fe80000100a00 */
[----:B------:R-:W-:Y:S04]  /*1eb80*/  STL [R1+0x848], R250 ;  /* 0x000848fa01007387 */ /* 0x000fe80000100800 */
[----:B------:R-:W-:Y:S04]  /*1eb90*/  STL [R1+0x84c], R251 ;  /* 0x00084cfb01007387 */ /* 0x000fe80000100800 */
[----:B--2---:R0:W-:Y:S04]  /*1eba0*/  SHFL.DOWN PT, R126, R0, 0x1, 0x1f ;  /* 0x08201f00007e7f89 */ /* 0x0041e800000e0000 */
[----:B---3--:R2:W3:Y:S04]  /*1ebb0*/  SHFL.DOWN PT, R127, R252, 0x1, 0x1f ;  /* 0x08201f00fc7f7f89 */ /* 0x0084e800000e0000 */
[----:B0-----:R-:W4:Y:S04]  /*1ebc0*/  LDL R0, [R1+0x818] ;  /* 0x0008180001007983 */ /* 0x001f280000100800 */
[----:B--2---:R-:W2:Y:S04]  /*1ebd0*/  LDL R252, [R1+0x81c] ;  /* 0x00081c0001fc7983 */ /* 0x004ea80000100800 */
        /* <DEDUP_REMOVED lines=161> */
[----:B------:R-:W4:Y:S04]  /*1f5f0*/  LDL R127, [R1+0x814] ;  /* 0x00081400017f7983 */ /* 0x000f280000100800 */
        /* <DEDUP_REMOVED lines=80> */
[----:B------:R-:W3:Y:S04]  /*1fb00*/  SHFL.DOWN PT, R251, R145, 0x1, 0x1f ;  /* 0x08201f0091fb7f89 */ /* 0x000ee800000e0000 */
[----:B0-----:R-:W-:Y:S04]  /*1fb10*/  STL.64 [R1+0x2c8], R126 ;  /* 0x0002c87e01007387 */ /* 0x001fe80000100a00 */
[----:B------:R-:W-:Y:S04]  /*1fb20*/  SHFL.DOWN PT, R126, R50, 0x1, 0x1f ;  /* 0x08201f00327e7f89 */ /* 0x000fe800000e0000 */
[----:B------:R-:W0:Y:S04]  /*1fb30*/  SHFL.DOWN PT, R127, R51, 0x1, 0x1f ;  /* 0x08201f00337f7f89 */ /* 0x000e2800000e0000 */
[----:B---3--:R-:W-:Y:S04]  /*1fb40*/  STL.64 [R1+0x1b8], R250 ;  /* 0x0001b8fa01007387 */ /* 0x008fe80000100a00 */
        /* <DEDUP_REMOVED lines=49> */
[----:B------:R-:W-:Y:S04]  /*1fe60*/  SHFL.DOWN PT, R251, R69, 0x1, 0x1f ;  /* 0x08201f0045fb7f89 */ /* 0x000fe800000e0000 */
[----:B0-----:R-:W-:Y:S04]  /*1fe70*/  STL.64 [R1+0x310], R126 ;  /* 0x0003107e01007387 */ /* 0x001fe80000100a00 */
[----:B----4-:R-:W-:Y:S04]  /*1fe80*/  SHFL.DOWN PT, R126, R0, 0x1, 0x1f ;  /* 0x08201f00007e7f89 */ /* 0x010fe800000e0000 */
[----:B--2---:R-:W0:Y:S04]  /*1fe90*/  SHFL.DOWN PT, R127, R252, 0x1, 0x1f ;  /* 0x08201f00fc7f7f89 */ /* 0x004e2800000e0000 */
[----:B0-----:R-:W-:Y:S04]  /*1fea0*/  STL.64 [R1], R126 ;  /* 0x0000007e01007387 */ /* 0x001fe80000100a00 */
[----:B------:R-:W-:Y:S04]  /*1feb0*/  STL.64 [R1+0x318], R250 ;  /* 0x000318fa01007387 */ /* 0x000fe80000100a00 */
        /* <DEDUP_REMOVED lines=47> */
[----:B------:R-:W-:Y:S01]  /*201b0*/  IMAD.MOV.U32 R252, RZ, RZ, R127 ;  /* 0x000000fffffc7224 */ /* 0x000fe200078e007f */
[----:B------:R-:W-:-:S02]  /*201c0*/  MOV R0, R126 ;  /* 0x0000007e00007202 */ /* 0x000fc40000000f00 */
[----:B------:R-:W2:Y:S04]  /*201d0*/  LDL.LU.64 R126, [R1+0x850] ;  /* 0x00085000017e7983 */ /* 0x000ea80000300a00 */
        /* <DEDUP_REMOVED lines=39> */
[----:B0-----:R0:W-:Y:S02]  /*20450*/  STL.64 [R1+0x400], R250 ;  /* 0x000400fa01007387 */ /* 0x0011e40000100a00 */
[----:B0-----:R-:W0:Y:S02]  /*20460*/  S2R R250, SR_LANEID ;  /* 0x0000000000fa7919 */ /* 0x001e240000000000 */
[----:B------:R2:W5:Y:S01]  /*20470*/  LDL.LU R251, [R1+0x84c] ;  /* 0x00084c0001fb7983 */ /* 0x0005620000300800 */
[----:B0-----:R-:W-:-:S03]  /*20480*/  ISETP.GT.AND P0, PT, R250, 0x1e, PT ;  /* 0x0000001efa00780c */ /* 0x001fc60003f04270 */
[----:B------:R2:W5:Y:S01]  /*20490*/  LDL.LU R250, [R1+0x848] ;  /* 0x0008480001fa7983 */ /* 0x0005620000300800 */
[----:B------:R-:W-:Y:S09]  /*204a0*/  BSSY B0, `(.L_x_30859) ;  /* 0x000093e000007945 */ /* 0x000ff20003800000 */
[----:B--2---:R-:W-:Y:S05]  /*204b0*/  @P0 BRA `(.L_x_30860) ;  /* 0x0000009000f00947 */ /* 0x004fea0003800000 */
[----:B------:R0:W-:Y:S04]  /*204c0*/  STL [R1+0x84c], R3 ;  /* 0x00084c0301007387 */ /* 0x0001e80000100800 */
[----:B------:R2:W-:Y:S04]  /*204d0*/  STL [R1+0x848], R2 ;  /* 0x0008480201007387 */ /* 0x0005e80000100800 */
[----:B------:R3:W-:Y:S04]  /*204e0*/  STL [R1+0x850], R4 ;  /* 0x0008500401007387 */ /* 0x0007e80000100800 */
[----:B0-----:R-:W4:Y:S04]  /*204f0*/  LDL.LU R3, [R1+0x838] ;  /* 0x0008380001037983 */ /* 0x001f280000300800 */
[----:B--2---:R-:W3:Y:S01]  /*20500*/  LDL.LU R2, [R1+0x83c] ;  /* 0x00083c0001027983 */ /* 0x004ee20000300800 */
[----:B------:R-:W-:Y:S01]  /*20510*/  ULDC UR5, c[0x0][0x20] ;  /* 0x0000080000057ab9 */ /* 0x000fe20000000800 */
[----:B------:R-:W-:-:S02]  /*20520*/  ULDC UR4, c[0x0][0x20] ;  /* 0x0000080000047ab9 */ /* 0x000fc40000000800 */
[----:B------:R-:W-:Y:S01]  /*20530*/  STL [R1+0x838], RZ ;  /* 0x000838ff01007387 */ /* 0x000fe20000100800 */
[----:B----4-:R-:W-:-:S04]  /*20540*/  FSETP.GT.FTZ.AND P0, PT, R3, R0, PT ;  /* 0x000000000300720b */ /* 0x010fc80003f14000 */
[----:B---3--:R-:W-:Y:S02]  /*20550*/  FSEL R4, R2, R252, P0 ;  /* 0x000000fc02047208 */ /* 0x008fe40000000000 */
[----:B------:R-:W-:Y:S02]  /*20560*/  FSEL R252, R252, R2, P0 ;  /* 0x00000002fcfc7208 */ /* 0x000fe40000000000 */
[----:B------:R-:W-:Y:S01]  /*20570*/  FSEL R2, R3, R0, P0 ;  /* 0x0000000003027208 */ /* 0x000fe20000000000 */
[----:B------:R0:W-:Y:S01]  /*20580*/  STL [R1+0x844], R4 ;  /* 0x0008440401007387 */ /* 0x0001e20000100800 */
[----:B------:R-:W-:-:S03]  /*20590*/  FSEL R0, R0, R3, P0 ;  /* 0x0000000300007208 */ /* 0x000fc60000000000 */
[----:B------:R2:W-:Y:S02]  /*205a0*/  STL [R1+0x840], R2 ;  /* 0x0008400201007387 */ /* 0x0005e40000100800 */
[----:B------:R-:W-:Y:S02]  /*205b0*/  FADD.FTZ R0, -R2, R0 ;  /* 0x0000000002007221 */ /* 0x000fe40000010100 */
[----:B------:R3:W5:Y:S04]  /*205c0*/  LDL.LU R3, [R1+0x84c] ;  /* 0x00084c0001037983 */ /* 0x0007680000300800 */
[----:B0-----:R3:W5:Y:S04]  /*205d0*/  LDL.LU R4, [R1+0x850] ;  /* 0x0008500001047983 */ /* 0x0017680000300800 */
[----:B--2---:R3:W5:Y:S01]  /*205e0*/  LDL.LU R2, [R1+0x848] ;  /* 0x0008480001027983 */ /* 0x0047620000300800 */
[----:B------:R-:W-:-:S06]  /*205f0*/  FMUL.FTZ R0, R0, 1.4426950216293334961 ;  /* 0x3fb8aa3b00007820 */ /* 0x000fcc0000410000 */
[----:B------:R-:W0:Y:S02]  /*20600*/  MUFU.EX2 R0, R0 ;  /* 0x0000000000007308 */ /* 0x000e240000000800 */
[----:B0-----:R-:W-:Y:S01]  /*20610*/  FMUL.FTZ R252, R252, R0 ;  /* 0x00000000fcfc7220 */ /* 0x001fe20000410000 */
[----:B------:R-:W-:-:S04]  /*20620*/  VIADD R0, R1, UR5 ;  /* 0x0000000501007c36 */ /* 0x000fc80008000000 */
[----:B------:R-:W-:Y:S01]  /*20630*/  VIADD R0, R0, -UR4 ;  /* 0x8000000400007c36 */ /* 0x000fe20008000000 */
[----:B------:R3:W-:Y:S04]  /*20640*/  STL [R1+0x83c], R252 ;  /* 0x00083cfc01007387 */ /* 0x0007e80000100800 */
[----:B------:R3:W-:Y:S02]  /*20650*/  STL [R1+0x834], R0 ;  /* 0x0008340001007387 */ /* 0x0007e40000100800 */
.L_x_31242:
[----:B--23--:R-:W2:Y:S04]  /*20660*/  LDL R252, [R1+0x834] ;  /* 0x0008340001fc7983 */ /* 0x00cea80000100800 */
[----:B0----5:R0:W-:Y:S04]  /*20670*/  STL [R1+0x848], R2 ;  /* 0x0008480201007387 */ /* 0x0211e80000100800 */
[----:B------:R3:W-:Y:S04]  /*20680*/  STL [R1+0x84c], R3 ;  /* 0x00084c0301007387 */ /* 0x0007e80000100800 */
[----:B0---4-:R-:W4:Y:S04]  /*20690*/  LDL R2, [R1+0x814] ;  /* 0x0008140001027983 */ /* 0x011f280000100800 */
[----:B---3--:R-:W3:Y:S04]  /*206a0*/  LDL.LU R3, [R1+0x838] ;  /* 0x0008380001037983 */ /* 0x008ee80000300800 */
        /* <DEDUP_REMOVED lines=15> */
[----:B---3--:R0:W5:Y:S01]  /*207a0*/  LDL.LU R2, [R1+0x848] ;  /* 0x0008480001027983 */ /* 0x0081620000300800 */
[----:B------:R-:W-:Y:S01]  /*207b0*/  FSETP.GT.FTZ.AND P0, PT, R127, R126, PT ;  /* 0x0000007e7f00720b */ /* 0x000fe20003f14000 */
[----:B------:R-:W-:Y:S03]  /*207c0*/  BSSY B1, `(.L_x_30861) ;  /* 0x0000010000017945 */ /* 0x000fe60003800000 */
[----:B--2---:R-:W-:-:S13]  /*207d0*/  ISETP.EQ.OR P0, PT, R0, -0x1, P0 ;  /* 0xffffffff0000780c */ /* 0x004fda0000702670 */
[----:B0-----:R-:W-:Y:S05]  /*207e0*/  @P0 BRA `(.L_x_30862) ;  /* 0x00000000001c0947 */ /* 0x001fea0003800000 */
[----:B------:R-:W2:Y:S01]  /*207f0*/  LDL R252, [R1+0x814] ;  /* 0x0008140001fc7983 */ /* 0x000ea20000100800 */
[----:B------:R-:W-:-:S04]  /*20800*/  FSETP.NEU.FTZ.AND P0, PT, R127, R126, PT ;  /* 0x0000007e7f00720b */ /* 0x000fc80003f1d000 */
[----:B--2---:R-:W-:Y:S01]  /*20810*/  ISETP.GE.OR P0, PT, R252, R0, P0 ;  /* 0x00000000fc00720c */ /* 0x004fe20000706670 */
[----:B------:R-:W-:Y:S01]  /*20820*/  IMAD.MOV.U32 R252, RZ, RZ, R0 ;  /* 0x000000fffffc7224 */ /* 0x000fe200078e0000 */
[----:B------:R-:W-:-:S04]  /*20830*/  MOV R0, R126 ;  /* 0x0000007e00007202 */ /* 0x000fc80000000f00 */
[----:B------:R0:W-:Y:S07]  /*20840*/  STL [R1+0x828], R252 ;  /* 0x000828fc01007387 */ /* 0x0001ee0000100800 */
[----:B------:R-:W-:Y:S05]  /*20850*/  @P0 BRA `(.L_x_30863) ;  /* 0x0000000000180947 */ /* 0x000fea0003800000 */
.L_x_30862:
[----:B0-----:R-:W2:Y:S01]  /*20860*/  LDL.LU R252, [R1+0x814] ;  /* 0x0008140001fc7983 */ /* 0x001ea20000300800 */
[----:B------:R-:W-:-:S03]  /*20870*/  IMAD.MOV.U32 R0, RZ, RZ, R127 ;  /* 0x000000ffff007224 */ /* 0x000fc600078e007f */
[----:B--2---:R0:W-:Y:S04]  /*20880*/  STL [R1+0x828], R252 ;  /* 0x000828fc01007387 */ /* 0x0041e80000100800 */
[----:B0-----:R-:W2:Y:S01]  /*20890*/  LDL.LU R252, [R1+0x810] ;  /* 0x0008100001fc7983 */ /* 0x001ea20000300800 */
[----:B------:R-:W-:-:S03]  /*208a0*/  IMAD.MOV.U32 R127, RZ, RZ, R126 ;  /* 0x000000ffff7f7224 */ /* 0x000fc600078e007e */
[----:B--2---:R2:W-:Y:S04]  /*208b0*/  STL [R1+0x814], R252 ;  /* 0x000814fc01007387 */ /* 0x0045e80000100800 */
.L_x_30863:
[----:B------:R-:W-:Y:S05]  /*208c0*/  BSYNC B1 ;  /* 0x0000000000017941 */ /* 0x000fea0003800000 */
.L_x_30861:
[----:B------:R-:W-:Y:S01]  /*208d0*/  FSETP.GT.FTZ.AND P0, PT, R0, R125, PT ;  /* 0x0000007d0000720b */ /* 0x000fe20003f14000 */
[----:B------:R-:W-:Y:S03]  /*208e0*/  BSSY B1, `(.L_x_30864) ;  /* 0x0000010000017945 */ /* 0x000fe60003800000 */
[----:B------:R-:W-:-:S13]  /*208f0*/  ISETP.EQ.OR P0, PT, R129, -0x1, P0 ;  /* 0xffffffff8100780c */ /* 0x000fda0000702670 */
[----:B------:R-:W-:Y:S05]  /*20900*/  @P0 BRA `(.L_x_30865) ;  /* 0x0000000000200947 */ /* 0x000fea0003800000 */
[----:B------:R-:W3:Y:S01]  /*20910*/  LDL R126, [R1+0x828] ;  /* 0x00082800017e7983 */ /* 0x000ee20000100800 */
[----:B------:R-:W-:Y:S01]  /*20920*/  FSETP.NEU.FTZ.AND P0, PT, R0, R125, PT ;  /* 0x0000007d0000720b */ /* 0x000fe20003f1d000 */
[----:B0-2---:R-:W-:Y:S02]  /*20930*/  IMAD.MOV.U32 R252, RZ, RZ, R125 ;  /* 0x000000fffffc7224 */ /* 0x005fe400078e007d */
[----:B------:R-:W-:Y:S01]  /*20940*/  STL [R1+0x82c], R129 ;  /* 0x00082c8101007387 */ /* 0x000fe20000100800 */
[----:B---3--:R-:W-:-:S03]  /*20950*/  ISETP.GE.OR P0, PT, R126, R129, P0 ;  /* 0x000000817e00720c */ /* 0x008fc60000706670 */
[----:B------:R0:W-:Y:S02]  /*20960*/  STL [R1+0x810], R126 ;  /* 0x0008107e01007387 */ /* 0x0001e40000100800 */
[----:B0-----:R-:W-:-:S08]  /*20970*/  IMAD.MOV.U32 R126, RZ, RZ, R0 ;  /* 0x000000ffff7e7224 */ /* 0x001fd000078e0000 */
[----:B------:R-:W-:Y:S05]  /*20980*/  @P0 BRA `(.L_x_30866) ;  /* 0x0000000000140947 */ /* 0x000fea0003800000 */
.L_x_30865:
[----:B------:R-:W3:Y:S01]  /*20990*/  LDL.LU R126, [R1+0x828] ;  /* 0x00082800017e7983 */ /* 0x000ee20000300800 */
[----:B0-2---:R-:W-:-:S03]  /*209a0*/  IMAD.MOV.U32 R252, RZ, RZ, R0 ;  /* 0x000000fffffc7224 */ /* 0x005fc600078e0000 */
[----:B------:R-:W-:Y:S04]  /*209b0*/  STL [R1+0x810], R129 ;  /* 0x0008108101007387 */ /* 0x000fe80000100800 */
[----:B---3--:R0:W-:Y:S02]  /*209c0*/  STL [R1+0x82c], R126 ;  /* 0x00082c7e01007387 */ /* 0x0081e40000100800 */
[----:B0-----:R-:W-:-:S07]  /*209d0*/  IMAD.MOV.U32 R126, RZ, RZ, R125 ;  /* 0x000000ffff7e7224 */ /* 0x001fce00078e007d */
.L_x_30866:
[----:B------:R-:W-:Y:S05]  /*209e0*/  BSYNC B1 ;  /* 0x0000000000017941 */ /* 0x000fea0003800000 */
.L_x_30864:
        /* <DEDUP_REMOVED lines=11> */
[----:B0-----:R-:W-:Y:S05]  /*20aa0*/  @P0 BRA `(.L_x_30869) ;  /* 0x0000000000140947 */ /* 0x001fea0003800000 */
.L_x_30868:
[----:B------:R-:W2:Y:S01]  /*20ab0*/  LDL.LU R125, [R1+0x82c] ;  /* 0x00082c00017d7983 */ /* 0x000ea20000300800 */
[----:B------:R-:W-:Y:S02]  /*20ac0*/  IMAD.MOV.U32 R0, RZ, RZ, R252 ;  /* 0x000000ffff007224 */ /* 0x000fe400078e00fc */
[----:B------:R-:W-:Y:S01]  /*20ad0*/  IMAD.MOV.U32 R129, RZ, RZ, R128 ;  /* 0x000000ffff817224 */ /* 0x000fe200078e0080 */
[----:B--2---:R0:W-:Y:S02]  /*20ae0*/  STL [R1+0x828], R125 ;  /* 0x0008287d01007387 */ /* 0x0041e40000100800 */
[----:B0-----:R-:W-:-:S07]  /*20af0*/  IMAD.MOV.U32 R125, RZ, RZ, R124 ;  /* 0x000000ffff7d7224 */ /* 0x001fce00078e007c */
.L_x_30869:
[----:B------:R-:W-:Y:S05]  /*20b00*/  BSYNC B1 ;  /* 0x0000000000017941 */ /* 0x000fea0003800000 */
.L_x_30867:
        /* <DEDUP_REMOVED lines=8> */
[----:B--2---:R-:W-:Y:S02]  /*20b90*/  ISETP.GE.OR P0, PT, R124, R131, P0 ;  /* 0x000000837c00720c */ /* 0x004fe40000706670 */
[----:B------:R-:W-:Y:S01]  /*20ba0*/  MOV R128, R124 ;  /* 0x0000007c00807202 */ /* 0x000fe20000000f00 */
[----:B------:R-:W-:-:S10]  /*20bb0*/  IMAD.MOV.U32 R124, RZ, RZ, R0 ;  /* 0x000000ffff7c7224 */ /* 0x000fd400078e0000 */
[----:B0-----:R-:W-:Y:S05]  /*20bc0*/  @P0 BRA `(.L_x_30872) ;  /* 0x0000000000140947 */ /* 0x001fea0003800000 */
.L_x_30871:
[----:B------:R-:W2:Y:S01]  /*20bd0*/  LDL.LU R124, [R1+0x828] ;  /* 0x00082800017c7983 */ /* 0x000ea20000300800 */
[----:B------:R-:W-:Y:S02]  /*20be0*/  IMAD.MOV.U32 R252, RZ, RZ, R0 ;  /* 0x000000fffffc7224 */ /* 0x000fe400078e0000 */
[----:B------:R-:W-:Y:S01]  /*20bf0*/  IMAD.MOV.U32 R128, RZ, RZ, R131 ;  /* 0x000000ffff807224 */ /* 0x000fe200078e0083 */
[----:B--2---:R0:W-:Y:S02]  /*20c00*/  STL [R1+0x82c], R124 ;  /* 0x00082c7c01007387 */ /* 0x0041e40000100800 */
[----:B0-----:R-:W-:-:S07]  /*20c10*/  IMAD.MOV.U32 R124, RZ, RZ, R123 ;  /* 0x000000ffff7c7224 */ /* 0x001fce00078e007b */
.L_x_30872:
[----:B------:R-:W-:Y:S05]  /*20c20*/  BSYNC B1 ;  /* 0x0000000000017941 */ /* 0x000fea0003800000 */
.L_x_30870:
        /* <DEDUP_REMOVED lines=11> */
[----:B0-----:R-:W-:Y:S05]  /*20ce0*/  @P0 BRA `(.L_x_30875) ;  /* 0x0000000000140947 */ /* 0x001fea0003800000 */
.L_x_30874:
[----:B------:R-:W2:Y:S01]  /*20cf0*/  LDL.LU R123, [R1+0x82c] ;  /* 0x00082c00017b7983 */ /* 0x000ea20000300800 */
[----:B------:R-:W-:Y:S02]  /*20d00*/  IMAD.MOV.U32 R0, RZ, RZ, R252 ;  /* 0x000000ffff007224 */ /* 0x000fe400078e00fc */
[----:B------:R-:W-:Y:S01]  /*20d10*/  IMAD.MOV.U32 R131, RZ, RZ, R130 ;  /* 0x000000ffff837224 */ /* 0x000fe200078e0082 */
[----:B--2---:R0:W-:Y:S02]  /*20d20*/  STL [R1+0x828], R123 ;  /* 0x0008287b01007387 */ /* 0x0041e40000100800 */
[----:B0-----:R-:W-:-:S07]  /*20d30*/  IMAD.MOV.U32 R123, RZ, RZ, R122 ;  /* 0x000000ffff7b7224 */ /* 0x001fce00078e007a */
.L_x_30875:
[----:B------:R-:W-:Y:S05]  /*20d40*/  BSYNC B1 ;  /* 0x0000000000017941 */ /* 0x000fea0003800000 */
.L_x_30873:
        /* <DEDUP_REMOVED lines=11> */
[----:B0-----:R-:W-:Y:S05]  /*20e00*/  @P0 BRA `(.L_x_30878) ;  /* 0x0000000000140947 */ /* 0x001fea0003800000 */
.L_x_30877:
[----:B------:R-:W2:Y:S01]  /*20e10*/  LDL.LU R122, [R1+0x828] ;  /* 0x00082800017a7983 */ /* 0x000ea20000300800 */
[----:B------:R-:W-:Y:S01]  /*20e20*/  MOV R252, R0 ;  /* 0x0000000000fc7202 */ /* 0x000fe20000000f00 */
[----:B------:R-:W-:Y:S02]  /*20e30*/  IMAD.MOV.U32 R130, RZ, RZ, R133 ;  /* 0x000000ffff827224 */ /* 0x000fe400078e0085 */
[----:B--2---:R0:W-:Y:S02]  /*20e40*/  STL [R1+0x82c], R122 ;  /* 0x00082c7a01007387 */ /* 0x0041e40000100800 */
[----:B0-----:R-:W-:-:S07]  /*20e50*/  IMAD.MOV.U32 R122, RZ, RZ, R121 ;  /* 0x000000ffff7a7224 */ /* 0x001fce00078e0079 */
.L_x_30878:
[----:B------:R-:W-:Y:S05]  /*20e60*/  BSYNC B1 ;  /* 0x0000000000017941 */ /* 0x000fea0003800000 */
.L_x_30876:
        /* <DEDUP_REMOVED lines=12> */
.L_x_30880:
[----:B------:R-:W2:Y:S01]  /*20f30*/  LDL.LU R121, [R1+0x82c] ;  /* 0x00082c0001797983 */ /* 0x000ea20000300800 */
[----:B------:R-:W-:Y:S01]  /*20f40*/  IMAD.MOV.U32 R0, RZ, RZ, R252 ;  /* 0x000000ffff007224 */ /* 0x000fe200078e00fc */
[----:B------:R-:W-:Y:S02]  /*20f50*/  MOV R133, R132 ;  /* 0x0000008400857202 */ /* 0x000fe40000000f00 */
[----:B--2---:R0:W-:Y:S02]  /*20f60*/  STL [R1+0x828], R121 ;  /* 0x0008287901007387 */ /* 0x0041e40000100800 */
[----:B0-----:R-:W-:-:S07]  /*20f70*/  IMAD.MOV.U32 R121, RZ, RZ, R120 ;  /* 0x000000ffff797224 */ /* 0x001fce00078e0078 */
.L_x_30881:
[----:B------:R-:W-:Y:S05]  /*20f80*/  BSYNC B1 ;  /* 0x0000000000017941 */ /* 0x000fea0003800000 */
.L_x_30879:
        /* <DEDUP_REMOVED lines=12> */
.L_x_30883:
[----:B------:R-:W2:Y:S01]  /*21050*/  LDL.LU R120, [R1+0x828] ;  /* 0x0008280001787983 */ /* 0x000ea20000300800 */
[----:B------:R-:W-:Y:S02]  /*21060*/  IMAD.MOV.U32 R252, RZ, RZ, R0 ;  /* 0x000000fffffc7224 */ /* 0x000fe400078e0000 */
[----:B------:R-:W-:Y:S01]  /*21070*/  IMAD.MOV.U32 R132, RZ, RZ, R135 ;  /* 0x000000ffff847224 */ /* 0x000fe200078e0087 */
[----:B--2---:R0:W-:Y:S02]  /*21080*/  STL [R1+0x82c], R120 ;  /* 0x00082c7801007387 */ /* 0x0041e40000100800 */
[----:B0-----:R-:W-:-:S07]  /*21090*/  MOV R120, R119 ;  /* 0x0000007700787202 */ /* 0x001fce0000000f00 */
.L_x_30884:
[----:B------:R-:W-:Y:S05]  /*210a0*/  BSYNC B1 ;  /* 0x0000000000017941 */ /* 0x000fea0003800000 */
.L_x_30882:
        /* <DEDUP_REMOVED lines=12> */
.L_x_30886:
[----:B------:R-:W2:Y:S01]  /*21170*/  LDL.LU R119, [R1+0x82c] ;  /* 0x00082c0001777983 */ /* 0x000ea20000300800 */
[----:B------:R-:W-:Y:S02]  /*21180*/  IMAD.MOV.U32 R0, RZ, RZ, R252 ;  /* 0x000000ffff007224 */ /* 0x000fe400078e00fc */
[----:B------:R-:W-:Y:S01]  /*21190*/  IMAD.MOV.U32 R135, RZ, RZ, R134 ;  /* 0x000000ffff877224 */ /* 0x000fe200078e0086 */
[----:B--2---:R0:W-:Y:S02]  /*211a0*/  STL [R1+0x828], R119 ;  /* 0x0008287701007387 */ /* 0x0041e40000100800 */
[----:B0-----:R-:W-:-:S07]  /*211b0*/  IMAD.MOV.U32 R119, RZ, RZ, R118 ;  /* 0x000000ffff777224 */ /* 0x001fce00078e0076 */
.L_x_30887:
[----:B------:R-:W-:Y:S05]  /*211c0*/  BSYNC B1 ;  /* 0x0000000000017941 */ /* 0x000fea0003800000 */
.L_x_30885:
        /* <DEDUP_REMOVED lines=12> */
.L_x_30889:
[----:B------:R-:W2:Y:S01]  /*21290*/  LDL.LU R118, [R1+0x828] ;  /* 0x0008280001767983 */ /* 0x000ea20000300800 */
[----:B------:R-:W-:Y:S02]  /*212a0*/  IMAD.MOV.U32 R252, RZ, RZ, R0 ;  /* 0x000000fffffc7224 */ /* 0x000fe400078e0000 */
[----:B------:R-:W-:Y:S01]  /*212b0*/  IMAD.MOV.U32 R134, RZ, RZ, R137 ;  /* 0x000000ffff867224 */ /* 0x000fe200078e0089 */
[----:B--2---:R0:W-:Y:S02]  /*212c0*/  STL [R1+0x82c], R118 ;  /* 0x00082c7601007387 */ /* 0x0041e40000100800 */
[----:B0-----:R-:W-:-:S07]  /*212d0*/  IMAD.MOV.U32 R118, RZ, RZ, R117 ;  /* 0x000000ffff767224 */ /* 0x001fce00078e0075 */
.L_x_30890:
[----:B------:R-:W-:Y:S05]  /*212e0*/  BSYNC B1 ;  /* 0x0000000000017941 */ /* 0x000fea0003800000 */
.L_x_30888:
        /* <DEDUP_REMOVED lines=12> */
.L_x_30892:
[----:B------:R-:W2:Y:S01]  /*213b0*/  LDL.LU R117, [R1+0x82c] ;  /* 0x00082c0001757983 */ /* 0x000ea20000300800 */
[----:B------:R-:W-:Y:S02]  /*213c0*/  IMAD.MOV.U32 R0, RZ, RZ, R252 ;  /* 0x000000ffff007224 */ /* 0x000fe400078e00fc */
[----:B------:R-:W-:Y:S01]  /*213d0*/  IMAD.MOV.U32 R137, RZ, RZ, R136 ;  /* 0x000000ffff897224 */ /* 0x000fe200078e0088 */
[----:B--2---:R0:W-:Y:S02]  /*213e0*/  STL [R1+0x828], R117 ;  /* 0x0008287501007387 */ /* 0x0041e40000100800 */
[----:B0-----:R-:W-:-:S07]  /*213f0*/  IMAD.MOV.U32 R117, RZ, RZ, R116 ;  /* 0x000000ffff757224 */ /* 0x001fce00078e0074 */
.L_x_30893:
[----:B------:R-:W-:Y:S05]  /*21400*/  BSYNC B1 ;  /* 0x0000000000017941 */ /* 0x000fea0003800000 */
.L_x_30891:
        /* <DEDUP_REMOVED lines=12> */
.L_x_30895:
[----:B------:R-:W2:Y:S01]  /*214d0*/  LDL.LU R116, [R1+0x828] ;  /* 0x0008280001747983 */ /* 0x000ea20000300800 */
[----:B------:R-:W-:Y:S02]  /*214e0*/  IMAD.MOV.U32 R252, RZ, RZ, R0 ;  /* 0x000000fffffc7224 */ /* 0x000fe400078e0000 */
[----:B------:R-:W-:Y:S01]  /*214f0*/  IMAD.MOV.U32 R136, RZ, RZ, R139 ;  /* 0x000000ffff887224 */ /* 0x000fe200078e008b */
[----:B--2---:R0:W-:Y:S02]  /*21500*/  STL [R1+0x82c], R116 ;  /* 0x00082c7401007387 */ /* 0x0041e40000100800 */
[----:B0-----:R-:W-:-:S07]  /*21510*/  IMAD.MOV.U32 R116, RZ, RZ, R115 ;  /* 0x000000ffff747224 */ /* 0x001fce00078e0073 */
.L_x_30896:
[----:B------:R-:W-:Y:S05]  /*21520*/  BSYNC B1 ;  /* 0x0000000000017941 */ /* 0x000fea0003800000 */
.L_x_30894:
        /* <DEDUP_REMOVED lines=12> */
.L_x_30898:
[----:B------:R-:W2:Y:S01]  /*215f0*/  LDL.LU R115, [R1+0x82c] ;  /* 0x00082c0001737983 */ /* 0x000ea20000300800 */
[----:B------:R-:W-:Y:S01]  /*21600*/  MOV R0, R252 ;  /* 0x000000fc00007202 */ /* 0x000fe20000000f00 */
[----:B------:R-:W-:Y:S02]  /*21610*/  IMAD.MOV.U32 R139, RZ, RZ, R138 ;  /* 0x000000ffff8b7224 */ /* 0x000fe400078e008a */
[----:B--2---:R0:W-:Y:S02]  /*21620*/  STL [R1+0x828], R115 ;  /* 0x0008287301007387 */ /* 0x0041e40000100800 */
[----:B0-----:R-:W-:-:S07]  /*21630*/  IMAD.MOV.U32 R115, RZ, RZ, R114 ;  /* 0x000000ffff737224 */ /* 0x001fce00078e0072 */
.L_x_30899:
[----:B------:R-:W-:Y:S05]  /*21640*/  BSYNC B1 ;  /* 0x0000000000017941 */ /* 0x000fea0003800000 */
.L_x_30897:
        /* <DEDUP_REMOVED lines=12> */
.L_x_30901:
[----:B------:R-:W2:Y:S01]  /*21710*/  LDL.LU R114, [R1+0x828] ;  /* 0x0008280001727983 */ /* 0x000ea20000300800 */
[----:B------:R-:W-:Y:S01]  /*21720*/  IMAD.MOV.U32 R252, RZ, RZ, R0 ;  /* 0x000000fffffc7224 */ /* 0x000fe200078e0000 */
[----:B------:R-:W-:Y:S02]  /*21730*/  MOV R138, R141 ;  /* 0x0000008d008a7202 */ /* 0x000fe40000000f00 */
[----:B--2---:R0:W-:Y:S02]  /*21740*/  STL [R1+0x82c], R114 ;  /* 0x00082c7201007387 */ /* 0x0041e40000100800 */
[----:B0-----:R-:W-:-:S07]  /*21750*/  IMAD.MOV.U32 R114, RZ, RZ, R113 ;  /* 0x000000ffff727224 */ /* 0x001fce00078e0071 */
.L_x_30902:
[----:B------:R-:W-:Y:S05]  /*21760*/  BSYNC B1 ;  /* 0x0000000000017941 */ /* 0x000fea0003800000 */
.L_x_30900:
        /* <DEDUP_REMOVED lines=12> */
.L_x_30904:
[----:B------:R-:W2:Y:S01]  /*21830*/  LDL.LU R113, [R1+0x82c] ;  /* 0x00082c0001717983 */ /* 0x000ea20000300800 */
[----:B------:R-:W-:Y:S02]  /*21840*/  IMAD.MOV.U32 R0, RZ, RZ, R252 ;  /* 0x000000ffff007224 */ /* 0x000fe400078e00fc */
[----:B------:R-:W-:Y:S01]  /*21850*/  IMAD.MOV.U32 R141, RZ, RZ, R140 ;  /* 0x000000ffff8d7224 */ /* 0x000fe200078e008c */
[----:B--2---:R0:W-:Y:S02]  /*21860*/  STL [R1+0x828], R113 ;  /* 0x0008287101007387 */ /* 0x0041e40000100800 */
[----:B0-----:R-:W-:-:S07]  /*21870*/  MOV R113, R112 ;  /* 0x0000007000717202 */ /* 0x001fce0000000f00 */
.L_x_30905:
[----:B------:R-:W-:Y:S05]  /*21880*/  BSYNC B1 ;  /* 0x0000000000017941 */ /* 0x000fea0003800000 */
.L_x_30903:
        /* <DEDUP_REMOVED lines=12> */
.L_x_30907:
[----:B------:R-:W2:Y:S01]  /*21950*/  LDL.LU R112, [R1+0x828] ;  /* 0x0008280001707983 */ /* 0x000ea20000300800 */
[----:B------:R-:W-:Y:S02]  /*21960*/  IMAD.MOV.U32 R252, RZ, RZ, R0 ;  /* 0x000000fffffc7224 */ /* 0x000fe400078e0000 */
[----:B------:R-:W-:Y:S01]  /*21970*/  IMAD.MOV.U32 R140, RZ, RZ, R143 ;  /* 0x000000ffff8c7224 */ /* 0x000fe200078e008f */
[----:B--2---:R0:W-:Y:S02]  /*21980*/  STL [R1+0x82c], R112 ;  /* 0x00082c7001007387 */ /* 0x0041e40000100800 */
[----:B0-----:R-:W-:-:S07]  /*21990*/  IMAD.MOV.U32 R112, RZ, RZ, R111 ;  /* 0x000000ffff707224 */ /* 0x001fce00078e006f */
.L_x_30908:
[----:B------:R-:W-:Y:S05]  /*219a0*/  BSYNC B1 ;  /* 0x0000000000017941 */ /* 0x000fea0003800000 */
.L_x_30906:
        /* <DEDUP_REMOVED lines=12> */
.L_x_30910:
[----:B------:R-:W2:Y:S01]  /*21a70*/  LDL.LU R111, [R1+0x82c] ;  /* 0x00082c00016f7983 */ /* 0x000ea20000300800 */
[----:B------:R-:W-:Y:S02]  /*21a80*/  IMAD.MOV.U32 R0, RZ, RZ, R252 ;  /* 0x000000ffff007224 */ /* 0x000fe400078e00fc */
[----:B------:R-:W-:Y:S01]  /*21a90*/  IMAD.MOV.U32 R143, RZ, RZ, R142 ;  /* 0x000000ffff8f7224 */ /* 0x000fe200078e008e */
[----:B--2---:R0:W-:Y:S02]  /*21aa0*/  STL [R1+0x828], R111 ;  /* 0x0008286f01007387 */ /* 0x0041e40000100800 */
[----:B0-----:R-:W-:-:S07]  /*21ab0*/  IMAD.MOV.U32 R111, RZ, RZ, R110 ;  /* 0x000000ffff6f7224 */ /* 0x001fce00078e006e */
.L_x_30911:
[----:B------:R-:W-:Y:S05]  /*21ac0*/  BSYNC B1 ;  /* 0x0000000000017941 */ /* 0x000fea0003800000 */
.L_x_30909:
        /* <DEDUP_REMOVED lines=12> */
.L_x_30913:
[----:B------:R-:W2:Y:S01]  /*21b90*/  LDL.LU R110, [R1+0x828] ;  /* 0x00082800016e7983 */ /* 0x000ea20000300800 */
[----:B------:R-:W-:Y:S02]  /*21ba0*/  IMAD.MOV.U32 R252, RZ, RZ, R0 ;  /* 0x000000fffffc7224 */ /* 0x000fe400078e0000 */
[----:B------:R-:W-:Y:S01]  /*21bb0*/  IMAD.MOV.U32 R142, RZ, RZ, R145 ;  /* 0x000000ffff8e7224 */ /* 0x000fe200078e0091 */
[----:B--2---:R0:W-:Y:S02]  /*21bc0*/  STL [R1+0x82c], R110 ;  /* 0x00082c6e01007387 */ /* 0x0041e40000100800 */
[----:B0-----:R-:W-:-:S07]  /*21bd0*/  IMAD.MOV.U32 R110, RZ, RZ, R109 ;  /* 0x000000ffff6e7224 */ /* 0x001fce00078e006d */
.L_x_30914:
[----:B------:R-:W-:Y:S05]  /*21be0*/  BSYNC B1 ;  /* 0x0000000000017941 */ /* 0x000fea0003800000 */
.L_x_30912:
        /* <DEDUP_REMOVED lines=12> */
.L_x_30916:
[----:B------:R-:W2:Y:S01]  /*21cb0*/  LDL.LU R109, [R1+0x82c] ;  /* 0x00082c00016d7983 */ /* 0x000ea20000300800 */
[----:B------:R-:W-:Y:S02]  /*21cc0*/  IMAD.MOV.U32 R0, RZ, RZ, R252 ;  /* 0x000000ffff007224 */ /* 0x000fe400078e00fc */
[----:B------:R-:W-:Y:S01]  /*21cd0*/  IMAD.MOV.U32 R145, RZ, RZ, R144 ;  /* 0x000000ffff917224 */ /* 0x000fe200078e0090 */
[----:B--2---:R0:W-:Y:S02]  /*21ce0*/  STL [R1+0x828], R109 ;  /* 0x0008286d01007387 */ /* 0x0041e40000100800 */
[----:B0-----:R-:W-:-:S07]  /*21cf0*/  IMAD.MOV.U32 R109, RZ, RZ, R108 ;  /* 0x000000ffff6d7224 */ /* 0x001fce00078e006c */
.L_x_30917:
[----:B------:R-:W-:Y:S05]  /*21d00*/  BSYNC B1 ;  /* 0x0000000000017941 */ /* 0x000fea0003800000 */
.L_x_30915:
        /* <DEDUP_REMOVED lines=12> */
.L_x_30919:
[----:B------:R-:W2:Y:S01]  /*21dd0*/  LDL.LU R108, [R1+0x828] ;  /* 0x00082800016c7983 */ /* 0x000ea20000300800 */
[----:B------:R-:W-:Y:S01]  /*21de0*/  MOV R252, R0 ;  /* 0x0000000000fc7202 */ /* 0x000fe20000000f00 */
[----:B------:R-:W-:Y:S02]  /*21df0*/  IMAD.MOV.U32 R144, RZ, RZ, R147 ;  /* 0x000000ffff907224 */ /* 0x000fe400078e0093 */
[----:B--2---:R0:W-:Y:S02]  /*21e00*/  STL [R1+0x82c], R108 ;  /* 0x00082c6c01007387 */ /* 0x0041e40000100800 */
[----:B0-----:R-:W-:-:S07]  /*21e10*/  IMAD.MOV.U32 R108, RZ, RZ, R107 ;  /* 0x000000ffff6c7224 */ /* 0x001fce00078e006b */
.L_x_30920:
[----:B------:R-:W-:Y:S05]  /*21e20*/  BSYNC B1 ;  /* 0x0000000000017941 */ /* 0x000fea0003800000 */
.L_x_30918:
        /* <DEDUP_REMOVED lines=12> */
.L_x_30922:
[----:B------:R-:W2:Y:S01]  /*21ef0*/  LDL.LU R107, [R1+0x82c] ;  /* 0x00082c00016b7983 */ /* 0x000ea20000300800 */
[----:B------:R-:W-:Y:S01]  /*21f00*/  IMAD.MOV.U32 R0, RZ, RZ, R252 ;  /* 0x000000ffff007224 */ /* 0x000fe200078e00fc */
[----:B------:R-:W-:Y:S02]  /*21f10*/  MOV R147, R146 ;  /* 0x0000009200937202 */ /* 0x000fe40000000f00 */
[----:B--2---:R0:W-:Y:S02]  /*21f20*/  STL [R1+0x828], R107 ;  /* 0x0008286b01007387 */ /* 0x0041e40000100800 */
[----:B0-----:R-:W-:-:S07]  /*21f30*/  IMAD.MOV.U32 R107, RZ, RZ, R106 ;  /* 0x000000ffff6b7224 */ /* 0x001fce00078e006a */
.L_x_30923:
[----:B------:R-:W-:Y:S05]  /*21f40*/  BSYNC B1 ;  /* 0x0000000000017941 */ /* 0x000fea0003800000 */
.L_x_30921:
        /* <DEDUP_REMOVED lines=12> */
.L_x_30925:
[----:B------:R-:W2:Y:S01]  /*22010*/  LDL.LU R106, [R1+0x828] ;  /* 0x00082800016a7983 */ /* 0x000ea20000300800 */
[----:B------:R-:W-:Y:S02]  /*22020*/  IMAD.MOV.U32 R252, RZ, RZ, R0 ;  /* 0x000000fffffc7224 */ /* 0x000fe400078e0000 */
[----:B------:R-:W-:Y:S01]  /*22030*/  IMAD.MOV.U32 R146, RZ, RZ, R149 ;  /* 0x000000ffff927224 */ /* 0x000fe200078e0095 */
[----:B--2---:R0:W-:Y:S02]  /*22040*/  STL [R1+0x82c], R106 ;  /* 0x00082c6a01007387 */ /* 0x0041e40000100800 */
[----:B0-----:R-:W-:-:S07]  /*22050*/  MOV R106, R105 ;  /* 0x00000069006a7202 */ /* 0x001fce0000000f00 */
.L_x_30926:
[----:B------:R-:W-:Y:S05]  /*22060*/  BSYNC B1 ;  /* 0x0000000000017941 */ /* 0x000fea0003800000 */
.L_x_30924:
        /* <DEDUP_REMOVED lines=12> */
.L_x_30928:
[----:B------:R-:W2:Y:S01]  /*22130*/  LDL.LU R105, [R1+0x82c] ;  /* 0x00082c0001697983 */ /* 0x000ea20000300800 */
[----:B------:R-:W-:Y:S02]  /*22140*/  IMAD.MOV.U32 R0, RZ, RZ, R252 ;  /* 0x000000ffff007224 */ /* 0x000fe400078e00fc */
[----:B------:R-:W-:Y:S01]  /*22150*/  IMAD.MOV.U32 R149, RZ, RZ, R148 ;  /* 0x000000ffff957224 */ /* 0x000fe200078e0094 */
[----:B--2---:R0:W-:Y:S02]  /*22160*/  STL [R1+0x828], R105 ;  /* 0x0008286901007387 */ /* 0x0041e40000100800 */
[----:B0-----:R-:W-:-:S07]  /*22170*/  IMAD.MOV.U32 R105, RZ, RZ, R104 ;  /* 0x000000ffff697224 */ /* 0x001fce00078e0068 */
.L_x_30929:
[----:B------:R-:W-:Y:S05]  /*22180*/  BSYNC B1 ;  /* 0x0000000000017941 */ /* 0x000fea0003800000 */
.L_x_30927:
        /* <DEDUP_REMOVED lines=12> */
.L_x_30931:
[----:B------:R-:W2:Y:S01]  /*22250*/  LDL.LU R104, [R1+0x828] ;  /* 0x0008280001687983 */ /* 0x000ea20000300800 */
[----:B------:R-:W-:Y:S02]  /*22260*/  IMAD.MOV.U32 R252, RZ, RZ, R0 ;  /* 0x000000fffffc7224 */ /* 0x000fe400078e0000 */
[----:B------:R-:W-:Y:S01]  /*22270*/  IMAD.MOV.U32 R148, RZ, RZ, R151 ;  /* 0x000000ffff947224 */ /* 0x000fe200078e0097 */
[----:B--2---:R0:W-:Y:S02]  /*22280*/  STL [R1+0x82c], R104 ;  /* 0x00082c6801007387 */ /* 0x0041e40000100800 */
[----:B0-----:R-:W-:-:S07]  /*22290*/  IMAD.MOV.U32 R104, RZ, RZ, R103 ;  /* 0x000000ffff687224 */ /* 0x001fce00078e0067 */
.L_x_30932:
[----:B------:R-:W-:Y:S05]  /*222a0*/  BSYNC B1 ;  /* 0x0000000000017941 */ /* 0x000fea0003800000 */
.L_x_30930:
        /* <DEDUP_REMOVED lines=12> */
.L_x_30934:
[----:B------:R-:W2:Y:S01]  /*22370*/  LDL.LU R103, [R1+0x82c] ;  /* 0x00082c0001677983 */ /* 0x000ea20000300800 */
[----:B------:R-:W-:Y:S02]  /*22380*/  IMAD.MOV.U32 R0, RZ, RZ, R252 ;  /* 0x000000ffff007224 */ /* 0x000fe400078e00fc */
[----:B------:R-:W-:Y:S01]  /*22390*/  IMAD.MOV.U32 R151, RZ, RZ, R150 ;  /* 0x000000ffff977224 */ /* 0x000fe200078e0096 */
[----:B--2---:R0:W-:Y:S02]  /*223a0*/  STL [R1+0x828], R103 ;  /* 0x0008286701007387 */ /* 0x0041e40000100800 */
[----:B0-----:R-:W-:-:S07]  /*223b0*/  IMAD.MOV.U32 R103, RZ, RZ, R102 ;  /* 0x000000ffff677224 */ /* 0x001fce00078e0066 */
.L_x_30935:
[----:B------:R-:W-:Y:S05]  /*223c0*/  BSYNC B1 ;  /* 0x0000000000017941 */ /* 0x000fea0003800000 */
.L_x_30933:
        /* <DEDUP_REMOVED lines=12> */
.L_x_30937:
[----:B------:R-:W2:Y:S01]  /*22490*/  LDL.LU R102, [R1+0x828] ;  /* 0x0008280001667983 */ /* 0x000ea20000300800 */
[----:B------:R-:W-:Y:S02]  /*224a0*/  IMAD.MOV.U32 R252, RZ, RZ, R0 ;  /* 0x000000fffffc7224 */ /* 0x000fe400078e0000 */
[----:B------:R-:W-:Y:S01]  /*224b0*/  IMAD.MOV.U32 R150, RZ, RZ, R153 ;  /* 0x000000ffff967224 */ /* 0x000fe200078e0099 */
[----:B--2---:R0:W-:Y:S02]  /*224c0*/  STL [R1+0x82c], R102 ;  /* 0x00082c6601007387 */ /* 0x0041e40000100800 */
[----:B0-----:R-:W-:-:S07]  /*224d0*/  IMAD.MOV.U32 R102, RZ, RZ, R101 ;  /* 0x000000ffff667224 */ /* 0x001fce00078e0065 */
.L_x_30938:
[----:B------:R-:W-:Y:S05]  /*224e0*/  BSYNC B1 ;  /* 0x0000000000017941 */ /* 0x000fea0003800000 */
.L_x_30936:
        /* <DEDUP_REMOVED lines=12> */
.L_x_30940:
[----:B------:R-:W2:Y:S01]  /*225b0*/  LDL.LU R101, [R1+0x82c] ;  /* 0x00082c0001657983 */ /* 0x000ea20000300800 */
[----:B------:R-:W-:Y:S01]  /*225c0*/  MOV R0, R252 ;  /* 0x000000fc00007202 */ /* 0x000fe20000000f00 */
[----:B------:R-:W-:Y:S02]  /*225d0*/  IMAD.MOV.U32 R153, RZ, RZ, R152 ;  /* 0x000000ffff997224 */ /* 0x000fe400078e0098 */
[----:B--2---:R0:W-:Y:S02]  /*225e0*/  STL [R1+0x828], R101 ;  /* 0x0008286501007387 */ /* 0x0041e40000100800 */
[----:B0-----:R-:W-:-:S07]  /*225f0*/  IMAD.MOV.U32 R101, RZ, RZ, R100 ;  /* 0x000000ffff657224 */ /* 0x001fce00078e0064 */
.L_x_30941:
[----:B------:R-:W-:Y:S05]  /*22600*/  BSYNC B1 ;  /* 0x0000000000017941 */ /* 0x000fea0003800000 */
.L_x_30939:
        /* <DEDUP_REMOVED lines=12> */
.L_x_30943:
[----:B------:R-:W2:Y:S01]  /*226d0*/  LDL.LU R100, [R1+0x828] ;  /* 0x0008280001647983 */ /* 0x000ea20000300800 */
[----:B------:R-:W-:Y:S01]  /*226e0*/  IMAD.MOV.U32 R252, RZ, RZ, R0 ;  /* 0x000000fffffc7224 */ /* 0x000fe200078e0000 */
[----:B------:R-:W-:Y:S02]  /*226f0*/  MOV R152, R155 ;  /* 0x0000009b00987202 */ /* 0x000fe40000000f00 */
[----:B--2---:R0:W-:Y:S02]  /*22700*/  STL [R1+0x82c], R100 ;  /* 0x00082c6401007387 */ /* 0x0041e40000100800 */
[----:B0-----:R-:W-:-:S07]  /*22710*/  IMAD.MOV.U32 R100, RZ, RZ, R99 ;  /* 0x000000ffff647224 */ /* 0x001fce00078e0063 */
.L_x_30944:
[----:B------:R-:W-:Y:S05]  /*22720*/  BSYNC B1 ;  /* 0x0000000000017941 */ /* 0x000fea0003800000 */
.L_x_30942:
        /* <DEDUP_REMOVED lines=12> */
.L_x_30946:
[----:B------:R-:W2:Y:S01]  /*227f0*/  LDL.LU R99, [R1+0x82c] ;  /* 0x00082c0001637983 */ /* 0x000ea20000300800 */
[----:B------:R-:W-:Y:S02]  /*22800*/  IMAD.MOV.U32 R0, RZ, RZ, R252 ;  /* 0x000000ffff007224 */ /* 0x000fe400078e00fc */
[----:B------:R-:W-:Y:S01]  /*22810*/  IMAD.MOV.U32 R155, RZ, RZ, R154 ;  /* 0x000000ffff9b7224 */ /* 0x000fe200078e009a */
[----:B--2---:R0:W-:Y:S02]  /*22820*/  STL [R1+0x828], R99 ;  /* 0x0008286301007387 */ /* 0x0041e40000100800 */
[----:B0-----:R-:W-:-:S07]  /*22830*/  MOV R99, R98 ;  /* 0x0000006200637202 */ /* 0x001fce0000000f00 */
.L_x_30947:
[----:B------:R-:W-:Y:S05]  /*22840*/  BSYNC B1 ;  /* 0x0000000000017941 */ /* 0x000fea0003800000 */
.L_x_30945:
        /* <DEDUP_REMOVED lines=12> */
.L_x_30949:
[----:B------:R-:W2:Y:S01]  /*22910*/  LDL.LU R98, [R1+0x828] ;  /* 0x0008280001627983 */ /* 0x000ea20000300800 */
[----:B------:R-:W-:Y:S02]  /*22920*/  IMAD.MOV.U32 R252, RZ, RZ, R0 ;  /* 0x000000fffffc7224 */ /* 0x000fe400078e0000 */
[----:B------:R-:W-:Y:S01]  /*22930*/  IMAD.MOV.U32 R154, RZ, RZ, R157 ;  /* 0x000000ffff9a7224 */ /* 0x000fe200078e009d */
[----:B--2---:R0:W-:Y:S02]  /*22940*/  STL [R1+0x82c], R98 ;  /* 0x00082c6201007387 */ /* 0x0041e40000100800 */
[----:B0-----:R-:W-:-:S07]  /*22950*/  IMAD.MOV.U32 R98, RZ, RZ, R97 ;  /* 0x000000ffff627224 */ /* 0x001fce00078e0061 */
.L_x_30950:
[----:B------:R-:W-:Y:S05]  /*22960*/  BSYNC B1 ;  /* 0x0000000000017941 */ /* 0x000fea0003800000 */
.L_x_30948:
        /* <DEDUP_REMOVED lines=12> */
.L_x_30952:
[----:B------:R-:W2:Y:S01]  /*22a30*/  LDL.LU R97, [R1+0x82c] ;  /* 0x00082c0001617983 */ /* 0x000ea20000300800 */
[----:B------:R-:W-:Y:S02]  /*22a40*/  IMAD.MOV.U32 R0, RZ, RZ, R252 ;  /* 0x000000ffff007224 */ /* 0x000fe400078e00fc */
[----:B------:R-:W-:Y:S01]  /*22a50*/  IMAD.MOV.U32 R157, RZ, RZ, R156 ;  /* 0x000000ffff9d7224 */ /* 0x000fe200078e009c */
[----:B--2---:R0:W-:Y:S02]  /*22a60*/  STL [R1+0x828], R97 ;  /* 0x0008286101007387 */ /* 0x0041e40000100800 */
[----:B0-----:R-:W-:-:S07]  /*22a70*/  IMAD.MOV.U32 R97, RZ, RZ, R96 ;  /* 0x000000ffff617224 */ /* 0x001fce00078e0060 */
.L_x_30953:
[----:B------:R-:W-:Y:S05]  /*22a80*/  BSYNC B1 ;  /* 0x0000000000017941 */ /* 0x000fea0003800000 */
.L_x_30951:
        /* <DEDUP_REMOVED lines=12> */
.L_x_30955:
[----:B------:R-:W2:Y:S01]  /*22b50*/  LDL.LU R96, [R1+0x828] ;  /* 0x0008280001607983 */ /* 0x000ea20000300800 */
[----:B------:R-:W-:Y:S02]  /*22b60*/  IMAD.MOV.U32 R252, RZ, RZ, R0 ;  /* 0x000000fffffc7224 */ /* 0x000fe400078e0000 */
[----:B------:R-:W-:Y:S01]  /*22b70*/  IMAD.MOV.U32 R156, RZ, RZ, R159 ;  /* 0x000000ffff9c7224 */ /* 0x000fe200078e009f */
[----:B--2---:R0:W-:Y:S02]  /*22b80*/  STL [R1+0x82c], R96 ;  /* 0x00082c6001007387 */ /* 0x0041e40000100800 */
[----:B0-----:R-:W-:-:S07]  /*22b90*/  IMAD.MOV.U32 R96, RZ, RZ, R95 ;  /* 0x000000ffff607224 */ /* 0x001fce00078e005f */
.L_x_30956:
[----:B------:R-:W-:Y:S05]  /*22ba0*/  BSYNC B1 ;  /* 0x0000000000017941 */ /* 0x000fea0003800000 */
.L_x_30954:
        /* <DEDUP_REMOVED lines=12> */
.L_x_30958:
[----:B------:R-:W2:Y:S01]  /*22c70*/  LDL.LU R95, [R1+0x82c] ;  /* 0x00082c00015f7983 */ /* 0x000ea20000300800 */
[----:B------:R-:W-:Y:S02]  /*22c80*/  IMAD.MOV.U32 R0, RZ, RZ, R252 ;  /* 0x000000ffff007224 */ /* 0x000fe400078e00fc */
[----:B------:R-:W-:Y:S01]  /*22c90*/  IMAD.MOV.U32 R159, RZ, RZ, R158 ;  /* 0x000000ffff9f7224 */ /* 0x000fe200078e009e */
[----:B--2---:R0:W-:Y:S02]  /*22ca0*/  STL [R1+0x828], R95 ;  /* 0x0008285f01007387 */ /* 0x0041e40000100800 */
[----:B0-----:R-:W-:-:S07]  /*22cb0*/  IMAD.MOV.U32 R95, RZ, RZ, R94 ;  /* 0x000000ffff5f7224 */ /* 0x001fce00078e005e */
.L_x_30959:
[----:B------:R-:W-:Y:S05]  /*22cc0*/  BSYNC B1 ;  /* 0x0000000000017941 */ /* 0x000fea0003800000 */
.L_x_30957:
        /* <DEDUP_REMOVED lines=12> */
.L_x_30961:
[----:B------:R-:W2:Y:S01]  /*22d90*/  LDL.LU R94, [R1+0x828] ;  /* 0x00082800015e7983 */ /* 0x000ea20000300800 */
[----:B------:R-:W-:Y:S01]  /*22da0*/  MOV R252, R0 ;  /* 0x0000000000fc7202 */ /* 0x000fe20000000f00 */
[----:B------:R-:W-:Y:S02]  /*22db0*/  IMAD.MOV.U32 R158, RZ, RZ, R161 ;  /* 0x000000ffff9e7224 */ /* 0x000fe400078e00a1 */
[----:B--2---:R0:W-:Y:S02]  /*22dc0*/  STL [R1+0x82c], R94 ;  /* 0x00082c5e01007387 */ /* 0x0041e40000100800 */
[----:B0-----:R-:W-:-:S07]  /*22dd0*/  IMAD.MOV.U32 R94, RZ, RZ, R93 ;  /* 0x000000ffff5e7224 */ /* 0x001fce00078e005d */
.L_x_30962:
[----:B------:R-:W-:Y:S05]  /*22de0*/  BSYNC B1 ;  /* 0x0000000000017941 */ /* 0x000fea0003800000 */
.L_x_30960:
        /* <DEDUP_REMOVED lines=12> */
.L_x_30964:
[----:B------:R-:W2:Y:S01]  /*22eb0*/  LDL.LU R93, [R1+0x82c] ;  /* 0x00082c00015d7983 */ /* 0x000ea20000300800 */
[----:B------:R-:W-:Y:S01]  /*22ec0*/  IMAD.MOV.U32 R0, RZ, RZ, R252 ;  /* 0x000000ffff007224 */ /* 0x000fe200078e00fc */
[----:B------:R-:W-:Y:S02]  /*22ed0*/  MOV R161, R160 ;  /* 0x000000a000a17202 */ /* 0x000fe40000000f00 */
[----:B--2---:R0:W-:Y:S02]  /*22ee0*/  STL [R1+0x828], R93 ;  /* 0x0008285d01007387 */ /* 0x0041e40000100800 */
[----:B0-----:R-:W-:-:S07]  /*22ef0*/  IMAD.MOV.U32 R93, RZ, RZ, R92 ;  /* 0x000000ffff5d7224 */ /* 0x001fce00078e005c */
.L_x_30965:
[----:B------:R-:W-:Y:S05]  /*22f00*/  BSYNC B1 ;  /* 0x0000000000017941 */ /* 0x000fea0003800000 */
.L_x_30963:
        /* <DEDUP_REMOVED lines=12> */
.L_x_30967:
[----:B------:R-:W2:Y:S01]  /*22fd0*/  LDL.LU R92, [R1+0x828] ;  /* 0x00082800015c7983 */ /* 0x000ea20000300800 */
[----:B------:R-:W-:Y:S02]  /*22fe0*/  IMAD.MOV.U32 R252, RZ, RZ, R0 ;  /* 0x000000fffffc7224 */ /* 0x000fe400078e0000 */
[----:B------:R-:W-:Y:S01]  /*22ff0*/  IMAD.MOV.U32 R160, RZ, RZ, R163 ;  /* 0x000000ffffa07224 */ /* 0x000fe200078e00a3 */
[----:B--2---:R0:W-:Y:S02]  /*23000*/  STL [R1+0x82c], R92 ;  /* 0x00082c5c01007387 */ /* 0x0041e40000100800 */
[----:B0-----:R-:W-:-:S07]  /*23010*/  MOV R92, R91 ;  /* 0x0000005b005c7202 */ /* 0x001fce0000000f00 */
.L_x_30968:
[----:B------:R-:W-:Y:S05]  /*23020*/  BSYNC B1 ;  /* 0x0000000000017941 */ /* 0x000fea0003800000 */
.L_x_30966:
        /* <DEDUP_REMOVED lines=12> */
.L_x_30970:
[----:B------:R-:W2:Y:S01]  /*230f0*/  LDL.LU R91, [R1+0x82c] ;  /* 0x00082c00015b7983 */ /* 0x000ea20000300800 */
[----:B------:R-:W-:Y:S02]  /*23100*/  IMAD.MOV.U32 R0, RZ, RZ, R252 ;  /* 0x000000ffff007224 */ /* 0x000fe400078e00fc */
[----:B------:R-:W-:Y:S01]  /*23110*/  IMAD.MOV.U32 R163, RZ, RZ, R162 ;  /* 0x000000ffffa37224 */ /* 0x000fe200078e00a2 */
[----:B--2---:R0:W-:Y:S02]  /*23120*/  STL [R1+0x828], R91 ;  /* 0x0008285b01007387 */ /* 0x0041e40000100800 */
[----:B0-----:R-:W-:-:S07]  /*23130*/  IMAD.MOV.U32 R91, RZ, RZ, R90 ;  /* 0x000000ffff5b7224 */ /* 0x001fce00078e005a */
.L_x_30971:
[----:B------:R-:W-:Y:S05]  /*23140*/  BSYNC B1 ;  /* 0x0000000000017941 */ /* 0x000fea0003800000 */
.L_x_30969:
        /* <DEDUP_REMOVED lines=12> */
.L_x_30973:
[----:B------:R-:W2:Y:S01]  /*23210*/  LDL.LU R90, [R1+0x828] ;  /* 0x00082800015a7983 */ /* 0x000ea20000300800 */
[----:B------:R-:W-:Y:S02]  /*23220*/  IMAD.MOV.U32 R252, RZ, RZ, R0 ;  /* 0x000000fffffc7224 */ /* 0x000fe400078e0000 */
[----:B------:R-:W-:Y:S01]  /*23230*/  IMAD.MOV.U32 R162, RZ, RZ, R165 ;  /* 0x000000ffffa27224 */ /* 0x000fe200078e00a5 */
[----:B--2---:R0:W-:Y:S02]  /*23240*/  STL [R1+0x82c], R90 ;  /* 0x00082c5a01007387 */ /* 0x0041e40000100800 */
[----:B0-----:R-:W-:-:S07]  /*23250*/  IMAD.MOV.U32 R90, RZ, RZ, R89 ;  /* 0x000000ffff5a7224 */ /* 0x001fce00078e0059 */
.L_x_30974:
[----:B------:R-:W-:Y:S05]  /*23260*/  BSYNC B1 ;  /* 0x0000000000017941 */ /* 0x000fea0003800000 */
.L_x_30972:
        /* <DEDUP_REMOVED lines=12> */
.L_x_30976:
[----:B------:R-:W2:Y:S01]  /*23330*/  LDL.LU R89, [R1+0x82c] ;  /* 0x00082c0001597983 */ /* 0x000ea20000300800 */
[----:B------:R-:W-:Y:S02]  /*23340*/  IMAD.MOV.U32 R0, RZ, RZ, R252 ;  /* 0x000000ffff007224 */ /* 0x000fe400078e00fc */
[----:B------:R-:W-:Y:S01]  /*23350*/  IMAD.MOV.U32 R165, RZ, RZ, R164 ;  /* 0x000000ffffa57224 */ /* 0x000fe200078e00a4 */
[----:B--2---:R0:W-:Y:S02]  /*23360*/  STL [R1+0x828], R89 ;  /* 0x0008285901007387 */ /* 0x0041e40000100800 */
[----:B0-----:R-:W-:-:S07]  /*23370*/  IMAD.MOV.U32 R89, RZ, RZ, R88 ;  /* 0x000000ffff597224 */ /* 0x001fce00078e0058 */
.L_x_30977:
[----:B------:R-:W-:Y:S05]  /*23380*/  BSYNC B1 ;  /* 0x0000000000017941 */ /* 0x000fea0003800000 */
.L_x_30975:
        /* <DEDUP_REMOVED lines=12> */
.L_x_30979:
[----:B------:R-:W2:Y:S01]  /*23450*/  LDL.LU R88, [R1+0x828] ;  /* 0x0008280001587983 */ /* 0x000ea20000300800 */
[----:B------:R-:W-:Y:S02]  /*23460*/  IMAD.MOV.U32 R252, RZ, RZ, R0 ;  /* 0x000000fffffc7224 */ /* 0x000fe400078e0000 */
[----:B------:R-:W-:Y:S01]  /*23470*/  IMAD.MOV.U32 R164, RZ, RZ, R167 ;  /* 0x000000ffffa47224 */ /* 0x000fe200078e00a7 */
[----:B--2---:R0:W-:Y:S02]  /*23480*/  STL [R1+0x82c], R88 ;  /* 0x00082c5801007387 */ /* 0x0041e40000100800 */
[----:B0-----:R-:W-:-:S07]  /*23490*/  IMAD.MOV.U32 R88, RZ, RZ, R87 ;  /* 0x000000ffff587224 */ /* 0x001fce00078e0057 */
.L_x_30980:
[----:B------:R-:W-:Y:S05]  /*234a0*/  BSYNC B1 ;  /* 0x0000000000017941 */ /* 0x000fea0003800000 */
.L_x_30978:
        /* <DEDUP_REMOVED lines=12> */
.L_x_30982:
[----:B------:R-:W2:Y:S01]  /*23570*/  LDL.LU R87, [R1+0x82c] ;  /* 0x00082c0001577983 */ /* 0x000ea20000300800 */
[----:B------:R-:W-:Y:S01]  /*23580*/  MOV R0, R252 ;  /* 0x000000fc00007202 */ /* 0x000fe20000000f00 */
[----:B------:R-:W-:Y:S02]  /*23590*/  IMAD.MOV.U32 R167, RZ, RZ, R166 ;  /* 0x000000ffffa77224 */ /* 0x000fe400078e00a6 */
[----:B--2---:R0:W-:Y:S02]  /*235a0*/  STL [R1+0x828], R87 ;  /* 0x0008285701007387 */ /* 0x0041e40000100800 */
[----:B0-----:R-:W-:-:S07]  /*235b0*/  IMAD.MOV.U32 R87, RZ, RZ, R86 ;  /* 0x000000ffff577224 */ /* 0x001fce00078e0056 */
.L_x_30983:
[----:B------:R-:W-:Y:S05]  /*235c0*/  BSYNC B1 ;  /* 0x0000000000017941 */ /* 0x000fea0003800000 */
.L_x_30981:
        /* <DEDUP_REMOVED lines=12> */
.L_x_30985:
[----:B------:R-:W2:Y:S01]  /*23690*/  LDL.LU R86, [R1+0x828] ;  /* 0x0008280001567983 */ /* 0x000ea20000300800 */
[----:B------:R-:W-:Y:S01]  /*236a0*/  IMAD.MOV.U32 R252, RZ, RZ, R0 ;  /* 0x000000fffffc7224 */ /* 0x000fe200078e0000 */
[----:B------:R-:W-:Y:S02]  /*236b0*/  MOV R166, R169 ;  /* 0x000000a900a67202 */ /* 0x000fe40000000f00 */
[----:B--2---:R0:W-:Y:S02]  /*236c0*/  STL [R1+0x82c], R86 ;  /* 0x00082c5601007387 */ /* 0x0041e40000100800 */
[----:B0-----:R-:W-:-:S07]  /*236d0*/  IMAD.MOV.U32 R86, RZ, RZ, R85 ;  /* 0x000000ffff567224 */ /* 0x001fce00078e0055 */
.L_x_30986:
[----:B------:R-:W-:Y:S05]  /*236e0*/  BSYNC B1 ;  /* 0x0000000000017941 */ /* 0x000fea0003800000 */
.L_x_30984:
        /* <DEDUP_REMOVED lines=12> */
.L_x_30988:
[----:B------:R-:W2:Y:S01]  /*237b0*/  LDL.LU R85, [R1+0x82c] ;  /* 0x00082c0001557983 */ /* 0x000ea20000300800 */
[----:B------:R-:W-:Y:S02]  /*237c0*/  IMAD.MOV.U32 R0, RZ, RZ, R252 ;  /* 0x000000ffff007224 */ /* 0x000fe400078e00fc */
[----:B------:R-:W-:Y:S01]  /*237d0*/  IMAD.MOV.U32 R169, RZ, RZ, R168 ;  /* 0x000000ffffa97224 */ /* 0x000fe200078e00a8 */
[----:B--2---:R0:W-:Y:S02]  /*237e0*/  STL [R1+0x828], R85 ;  /* 0x0008285501007387 */ /* 0x0041e40000100800 */
[----:B0-----:R-:W-:-:S07]  /*237f0*/  MOV R85, R84 ;  /* 0x0000005400557202 */ /* 0x001fce0000000f00 */
.L_x_30989:
[----:B------:R-:W-:Y:S05]  /*23800*/  BSYNC B1 ;  /* 0x0000000000017941 */ /* 0x000fea0003800000 */
.L_x_30987:
        /* <DEDUP_REMOVED lines=12> */
.L_x_30991:
[----:B------:R-:W2:Y:S01]  /*238d0*/  LDL.LU R84, [R1+0x828] ;  /* 0x0008280001547983 */ /* 0x000ea20000300800 */
[----:B------:R-:W-:Y:S02]  /*238e0*/  IMAD.MOV.U32 R252, RZ, RZ, R0 ;  /* 0x000000fffffc7224 */ /* 0x000fe400078e0000 */
[----:B------:R-:W-:Y:S01]  /*238f0*/  IMAD.MOV.U32 R168, RZ, RZ, R171 ;  /* 0x000000ffffa87224 */ /* 0x000fe200078e00ab */
[----:B--2---:R0:W-:Y:S02]  /*23900*/  STL [R1+0x82c], R84 ;  /* 0x00082c5401007387 */ /* 0x0041e40000100800 */
[----:B0-----:R-:W-:-:S07]  /*23910*/  IMAD.MOV.U32 R84, RZ, RZ, R83 ;  /* 0x000000ffff547224 */ /* 0x001fce00078e0053 */
.L_x_30992:
[----:B------:R-:W-:Y:S05]  /*23920*/  BSYNC B1 ;  /* 0x0000000000017941 */ /* 0x000fea0003800000 */
.L_x_30990:
        /* <DEDUP_REMOVED lines=12> */
.L_x_30994:
[----:B------:R-:W2:Y:S01]  /*239f0*/  LDL.LU R83, [R1+0x82c] ;  /* 0x00082c0001537983 */ /* 0x000ea20000300800 */
[----:B------:R-:W-:Y:S02]  /*23a00*/  IMAD.MOV.U32 R0, RZ, RZ, R252 ;  /* 0x000000ffff007224 */ /* 0x000fe400078e00fc */
[----:B------:R-:W-:Y:S01]  /*23a10*/  IMAD.MOV.U32 R171, RZ, RZ, R170 ;  /* 0x000000ffffab7224 */ /* 0x000fe200078e00aa */
[----:B--2---:R0:W-:Y:S02]  /*23a20*/  STL [R1+0x828], R83 ;  /* 0x0008285301007387 */ /* 0x0041e40000100800 */
[----:B0-----:R-:W-:-:S07]  /*23a30*/  IMAD.MOV.U32 R83, RZ, RZ, R82 ;  /* 0x000000ffff537224 */ /* 0x001fce00078e0052 */
.L_x_30995:
[----:B------:R-:W-:Y:S05]  /*23a40*/  BSYNC B1 ;  /* 0x0000000000017941 */ /* 0x000fea0003800000 */
.L_x_30993:
        /* <DEDUP_REMOVED lines=12> */
.L_x_30997:
[----:B------:R-:W2:Y:S01]  /*23b10*/  LDL.LU R82, [R1+0x828] ;  /* 0x0008280001527983 */ /* 0x000ea20000300800 */
[----:B------:R-:W-:Y:S02]  /*23b20*/  IMAD.MOV.U32 R252, RZ, RZ, R0 ;  /* 0x000000fffffc7224 */ /* 0x000fe400078e0000 */
[----:B------:R-:W-:Y:S01]  /*23b30*/  IMAD.MOV.U32 R170, RZ, RZ, R173 ;  /* 0x000000ffffaa7224 */ /* 0x000fe200078e00ad */
[----:B--2---:R0:W-:Y:S02]  /*23b40*/  STL [R1+0x82c], R82 ;  /* 0x00082c5201007387 */ /* 0x0041e40000100800 */
[----:B0-----:R-:W-:-:S07]  /*23b50*/  IMAD.MOV.U32 R82, RZ, RZ, R81 ;  /* 0x000000ffff527224 */ /* 0x001fce00078e0051 */
.L_x_30998:
[----:B------:R-:W-:Y:S05]  /*23b60*/  BSYNC B1 ;  /* 0x0000000000017941 */ /* 0x000fea0003800000 */
.L_x_30996:
        /* <DEDUP_REMOVED lines=12> */
.L_x_31000:
[----:B------:R-:W2:Y:S01]  /*23c30*/  LDL.LU R81, [R1+0x82c] ;  /* 0x00082c0001517983 */ /* 0x000ea20000300800 */
[----:B------:R-:W-:Y:S02]  /*23c40*/  IMAD.MOV.U32 R0, RZ, RZ, R252 ;  /* 0x000000ffff007224 */ /* 0x000fe400078e00fc */
[----:B------:R-:W-:Y:S01]  /*23c50*/  IMAD.MOV.U32 R173, RZ, RZ, R172 ;  /* 0x000000ffffad7224 */ /* 0x000fe200078e00ac */
[----:B--2---:R0:W-:Y:S02]  /*23c60*/  STL [R1+0x828], R81 ;  /* 0x0008285101007387 */ /* 0x0041e40000100800 */
[----:B0-----:R-:W-:-:S07]  /*23c70*/  IMAD.MOV.U32 R81, RZ, RZ, R80 ;  /* 0x000000ffff517224 */ /* 0x001fce00078e0050 */
.L_x_31001:
[----:B------:R-:W-:Y:S05]  /*23c80*/  BSYNC B1 ;  /* 0x0000000000017941 */ /* 0x000fea0003800000 */
.L_x_30999:
        /* <DEDUP_REMOVED lines=12> */
.L_x_31003:
[----:B------:R-:W2:Y:S01]  /*23d50*/  LDL.LU R80, [R1+0x828] ;  /* 0x0008280001507983 */ /* 0x000ea20000300800 */
[----:B------:R-:W-:Y:S01]  /*23d60*/  MOV R252, R0 ;  /* 0x0000000000fc7202 */ /* 0x000fe20000000f00 */
[----:B------:R-:W-:Y:S02]  /*23d70*/  IMAD.MOV.U32 R172, RZ, RZ, R175 ;  /* 0x000000ffffac7224 */ /* 0x000fe400078e00af */
[----:B--2---:R0:W-:Y:S02]  /*23d80*/  STL [R1+0x82c], R80 ;  /* 0x00082c5001007387 */ /* 0x0041e40000100800 */
[----:B0-----:R-:W-:-:S07]  /*23d90*/  IMAD.MOV.U32 R80, RZ, RZ, R79 ;  /* 0x000000ffff507224 */ /* 0x001fce00078e004f */
.L_x_31004:
[----:B------:R-:W-:Y:S05]  /*23da0*/  BSYNC B1 ;  /* 0x0000000000017941 */ /* 0x000fea0003800000 */
.L_x_31002:
        /* <DEDUP_REMOVED lines=12> */
.L_x_31006:
[----:B------:R-:W2:Y:S01]  /*23e70*/  LDL.LU R79, [R1+0x82c] ;  /* 0x00082c00014f7983 */ /* 0x000ea20000300800 */
[----:B------:R-:W-:Y:S01]  /*23e80*/  IMAD.MOV.U32 R0, RZ, RZ, R252 ;  /* 0x000000ffff007224 */ /* 0x000fe200078e00fc */
[----:B------:R-:W-:Y:S02]  /*23e90*/  MOV R175, R174 ;  /* 0x000000ae00af7202 */ /* 0x000fe40000000f00 */
[----:B--2---:R0:W-:Y:S02]  /*23ea0*/  STL [R1+0x828], R79 ;  /* 0x0008284f01007387 */ /* 0x0041e40000100800 */
[----:B0-----:R-:W-:-:S07]  /*23eb0*/  IMAD.MOV.U32 R79, RZ, RZ, R78 ;  /* 0x000000ffff4f7224 */ /* 0x001fce00078e004e */
.L_x_31007:
[----:B------:R-:W-:Y:S05]  /*23ec0*/  BSYNC B1 ;  /* 0x0000000000017941 */ /* 0x000fea0003800000 */
.L_x_31005:
        /* <DEDUP_REMOVED lines=12> */
.L_x_31009:
[----:B------:R-:W2:Y:S01]  /*23f90*/  LDL.LU R78, [R1+0x828] ;  /* 0x00082800014e7983 */ /* 0x000ea20000300800 */
[----:B------:R-:W-:Y:S02]  /*23fa0*/  IMAD.MOV.U32 R252, RZ, RZ, R0 ;  /* 0x000000fffffc7224 */ /* 0x000fe400078e0000 */
[----:B------:R-:W-:Y:S01]  /*23fb0*/  IMAD.MOV.U32 R174, RZ, RZ, R177 ;  /* 0x000000ffffae7224 */ /* 0x000fe200078e00b1 */
[----:B--2---:R0:W-:Y:S02]  /*23fc0*/  STL [R1+0x82c], R78 ;  /* 0x00082c4e01007387 */ /* 0x0041e40000100800 */
[----:B0-----:R-:W-:-:S07]  /*23fd0*/  MOV R78, R77 ;  /* 0x0000004d004e7202 */ /* 0x001fce0000000f00 */
.L_x_31010:
[----:B------:R-:W-:Y:S05]  /*23fe0*/  BSYNC B1 ;  /* 0x0000000000017941 */ /* 0x000fea0003800000 */
.L_x_31008:
        /* <DEDUP_REMOVED lines=12> */
.L_x_31012:
[----:B------:R-:W2:Y:S01]  /*240b0*/  LDL.LU R77, [R1+0x82c] ;  /* 0x00082c00014d7983 */ /* 0x000ea20000300800 */
[----:B------:R-:W-:Y:S02]  /*240c0*/  IMAD.MOV.U32 R0, RZ, RZ, R252 ;  /* 0x000000ffff007224 */ /* 0x000fe400078e00fc */
[----:B------:R-:W-:Y:S01]  /*240d0*/  IMAD.MOV.U32 R177, RZ, RZ, R176 ;  /* 0x000000ffffb17224 */ /* 0x000fe200078e00b0 */
[----:B--2---:R0:W-:Y:S02]  /*240e0*/  STL [R1+0x828], R77 ;  /* 0x0008284d01007387 */ /* 0x0041e40000100800 */
[----:B0-----:R-:W-:-:S07]  /*240f0*/  IMAD.MOV.U32 R77, RZ, RZ, R76 ;  /* 0x000000ffff4d7224 */ /* 0x001fce00078e004c */
.L_x_31013:
[----:B------:R-:W-:Y:S05]  /*24100*/  BSYNC B1 ;  /* 0x0000000000017941 */ /* 0x000fea0003800000 */
.L_x_31011:
        /* <DEDUP_REMOVED lines=12> */
.L_x_31015:
[----:B------:R-:W2:Y:S01]  /*241d0*/  LDL.LU R76, [R1+0x828] ;  /* 0x00082800014c7983 */ /* 0x000ea20000300800 */
[----:B------:R-:W-:Y:S02]  /*241e0*/  IMAD.MOV.U32 R252, RZ, RZ, R0 ;  /* 0x000000fffffc7224 */ /* 0x000fe400078e0000 */
[----:B------:R-:W-:Y:S01]  /*241f0*/  IMAD.MOV.U32 R176, RZ, RZ, R179 ;  /* 0x000000ffffb07224 */ /* 0x000fe200078e00b3 */
[----:B--2---:R0:W-:Y:S02]  /*24200*/  STL [R1+0x82c], R76 ;  /* 0x00082c4c01007387 */ /* 0x0041e40000100800 */
[----:B0-----:R-:W-:-:S07]  /*24210*/  IMAD.MOV.U32 R76, RZ, RZ, R75 ;  /* 0x000000ffff4c7224 */ /* 0x001fce00078e004b */
.L_x_31016:
[----:B------:R-:W-:Y:S05]  /*24220*/  BSYNC B1 ;  /* 0x0000000000017941 */ /* 0x000fea0003800000 */
.L_x_31014:
        /* <DEDUP_REMOVED lines=12> */
.L_x_31018:
[----:B------:R-:W2:Y:S01]  /*242f0*/  LDL.LU R75, [R1+0x82c] ;  /* 0x00082c00014b7983 */ /* 0x000ea20000300800 */
[----:B------:R-:W-:Y:S02]  /*24300*/  IMAD.MOV.U32 R0, RZ, RZ, R252 ;  /* 0x000000ffff007224 */ /* 0x000fe400078e00fc */
[----:B------:R-:W-:Y:S01]  /*24310*/  IMAD.MOV.U32 R179, RZ, RZ, R178 ;  /* 0x000000ffffb37224 */ /* 0x000fe200078e00b2 */
[----:B--2---:R0:W-:Y:S02]  /*24320*/  STL [R1+0x828], R75 ;  /* 0x0008284b01007387 */ /* 0x0041e40000100800 */
[----:B0-----:R-:W-:-:S07]  /*24330*/  IMAD.MOV.U32 R75, RZ, RZ, R74 ;  /* 0x000000ffff4b7224 */ /* 0x001fce00078e004a */
.L_x_31019:
[----:B------:R-:W-:Y:S05]  /*24340*/  BSYNC B1 ;  /* 0x0000000000017941 */ /* 0x000fea0003800000 */
.L_x_31017:
        /* <DEDUP_REMOVED lines=12> */
.L_x_31021:
[----:B------:R-:W2:Y:S01]  /*24410*/  LDL.LU R74, [R1+0x828] ;  /* 0x00082800014a7983 */ /* 0x000ea20000300800 */
[----:B------:R-:W-:Y:S02]  /*24420*/  IMAD.MOV.U32 R252, RZ, RZ, R0 ;  /* 0x000000fffffc7224 */ /* 0x000fe400078e0000 */
[----:B------:R-:W-:Y:S01]  /*24430*/  IMAD.MOV.U32 R178, RZ, RZ, R181 ;  /* 0x000000ffffb27224 */ /* 0x000fe200078e00b5 */
[----:B--2---:R0:W-:Y:S02]  /*24440*/  STL [R1+0x82c], R74 ;  /* 0x00082c4a01007387 */ /* 0x0041e40000100800 */
[----:B0-----:R-:W-:-:S07]  /*24450*/  IMAD.MOV.U32 R74, RZ, RZ, R73 ;  /* 0x000000ffff4a7224 */ /* 0x001fce00078e0049 */
.L_x_31022:
[----:B------:R-:W-:Y:S05]  /*24460*/  BSYNC B1 ;  /* 0x0000000000017941 */ /* 0x000fea0003800000 */
.L_x_31020:
        /* <DEDUP_REMOVED lines=12> */
.L_x_31024:
[----:B------:R-:W2:Y:S01]  /*24530*/  LDL.LU R73, [R1+0x82c] ;  /* 0x00082c0001497983 */ /* 0x000ea20000300800 */
[----:B------:R-:W-:Y:S01]  /*24540*/  MOV R0, R252 ;  /* 0x000000fc00007202 */ /* 0x000fe20000000f00 */
[----:B------:R-:W-:Y:S02]  /*24550*/  IMAD.MOV.U32 R181, RZ, RZ, R180 ;  /* 0x000000ffffb57224 */ /* 0x000fe400078e00b4 */
[----:B--2---:R0:W-:Y:S02]  /*24560*/  STL [R1+0x828], R73 ;  /* 0x0008284901007387 */ /* 0x0041e40000100800 */
[----:B0-----:R-:W-:-:S07]  /*24570*/  IMAD.MOV.U32 R73, RZ, RZ, R72 ;  /* 0x000000ffff497224 */ /* 0x001fce00078e0048 */
.L_x_31025:
[----:B------:R-:W-:Y:S05]  /*24580*/  BSYNC B1 ;  /* 0x0000000000017941 */ /* 0x000fea0003800000 */
.L_x_31023:
        /* <DEDUP_REMOVED lines=12> */
.L_x_31027:
[----:B------:R-:W2:Y:S01]  /*24650*/  LDL.LU R72, [R1+0x828] ;  /* 0x0008280001487983 */ /* 0x000ea20000300800 */
[----:B------:R-:W-:Y:S01]  /*24660*/  IMAD.MOV.U32 R252, RZ, RZ, R0 ;  /* 0x000000fffffc7224 */ /* 0x000fe200078e0000 */
[----:B------:R-:W-:Y:S02]  /*24670*/  MOV R180, R183 ;  /* 0x000000b700b47202 */ /* 0x000fe40000000f00 */
[----:B--2---:R0:W-:Y:S02]  /*24680*/  STL [R1+0x82c], R72 ;  /* 0x00082c4801007387 */ /* 0x0041e40000100800 */
[----:B0-----:R-:W-:-:S07]  /*24690*/  IMAD.MOV.U32 R72, RZ, RZ, R71 ;  /* 0x000000ffff487224 */ /* 0x001fce00078e0047 */
.L_x_31028:
[----:B------:R-:W-:Y:S05]  /*246a0*/  BSYNC B1 ;  /* 0x0000000000017941 */ /* 0x000fea0003800000 */
.L_x_31026:
        /* <DEDUP_REMOVED lines=12> */
.L_x_31030:
[----:B------:R-:W2:Y:S01]  /*24770*/  LDL.LU R71, [R1+0x82c] ;  /* 0x00082c0001477983 */ /* 0x000ea20000300800 */
[----:B------:R-:W-:Y:S02]  /*24780*/  IMAD.MOV.U32 R0, RZ, RZ, R252 ;  /* 0x000000ffff007224 */ /* 0x000fe400078e00fc */
[----:B------:R-:W-:Y:S01]  /*24790*/  IMAD.MOV.U32 R183, RZ, RZ, R182 ;  /* 0x000000ffffb77224 */ /* 0x000fe200078e00b6 */
[----:B--2---:R0:W-:Y:S02]  /*247a0*/  STL [R1+0x828], R71 ;  /* 0x0008284701007387 */ /* 0x0041e40000100800 */
[----:B0-----:R-:W-:-:S07]  /*247b0*/  MOV R71, R70 ;  /* 0x0000004600477202 */ /* 0x001fce0000000f00 */
.L_x_31031:
[----:B------:R-:W-:Y:S05]  /*247c0*/  BSYNC B1 ;  /* 0x0000000000017941 */ /* 0x000fea0003800000 */
.L_x_31029:
        /* <DEDUP_REMOVED lines=12> */
.L_x_31033:
[----:B------:R-:W2:Y:S01]  /*24890*/  LDL.LU R70, [R1+0x828] ;  /* 0x0008280001467983 */ /* 0x000ea20000300800 */
[----:B------:R-:W-:Y:S02]  /*248a0*/  IMAD.MOV.U32 R252, RZ, RZ, R0 ;  /* 0x000000fffffc7224 */ /* 0x000fe400078e0000 */
[----:B------:R-:W-:Y:S01]  /*248b0*/  IMAD.MOV.U32 R182, RZ, RZ, R185 ;  /* 0x000000ffffb67224 */ /* 0x000fe200078e00b9 */
[----:B--2---:R0:W-:Y:S02]  /*248c0*/  STL [R1+0x82c], R70 ;  /* 0x00082c4601007387 */ /* 0x0041e40000100800 */
[----:B0-----:R-:W-:-:S07]  /*248d0*/  IMAD.MOV.U32 R70, RZ, RZ, R69 ;  /* 0x000000ffff467224 */ /* 0x001fce00078e0045 */
.L_x_31034:
[----:B------:R-:W-:Y:S05]  /*248e0*/  BSYNC B1 ;  /* 0x0000000000017941 */ /* 0x000fea0003800000 */
.L_x_31032:
        /* <DEDUP_REMOVED lines=12> */
.L_x_31036:
[----:B------:R-:W2:Y:S01]  /*249b0*/  LDL.LU R69, [R1+0x82c] ;  /* 0x00082c0001457983 */ /* 0x000ea20000300800 */
[----:B------:R-:W-:Y:S02]  /*249c0*/  IMAD.MOV.U32 R0, RZ, RZ, R252 ;  /* 0x000000ffff007224 */ /* 0x000fe400078e00fc */
[----:B------:R-:W-:Y:S01]  /*249d0*/  IMAD.MOV.U32 R185, RZ, RZ, R184 ;  /* 0x000000ffffb97224 */ /* 0x000fe200078e00b8 */
[----:B--2---:R0:W-:Y:S02]  /*249e0*/  STL [R1+0x828], R69 ;  /* 0x0008284501007387 */ /* 0x0041e40000100800 */
[----:B0-----:R-:W-:-:S07]  /*249f0*/  IMAD.MOV.U32 R69, RZ, RZ, R68 ;  /* 0x000000ffff457224 */ /* 0x001fce00078e0044 */
.L_x_31037:
[----:B------:R-:W-:Y:S05]  /*24a00*/  BSYNC B1 ;  /* 0x0000000000017941 */ /* 0x000fea0003800000 */
.L_x_31035:
        /* <DEDUP_REMOVED lines=12> */
.L_x_31039:
[----:B------:R-:W2:Y:S01]  /*24ad0*/  LDL.LU R68, [R1+0x828] ;  /* 0x0008280001447983 */ /* 0x000ea20000300800 */
[----:B------:R-:W-:Y:S02]  /*24ae0*/  IMAD.MOV.U32 R252, RZ, RZ, R0 ;  /* 0x000000fffffc7224 */ /* 0x000fe400078e0000 */
[----:B------:R-:W-:Y:S01]  /*24af0*/  IMAD.MOV.U32 R184, RZ, RZ, R187 ;  /* 0x000000ffffb87224 */ /* 0x000fe200078e00bb */
[----:B--2---:R0:W-:Y:S02]  /*24b00*/  STL [R1+0x82c], R68 ;  /* 0x00082c4401007387 */ /* 0x0041e40000100800 */
[----:B0-----:R-:W-:-:S07]  /*24b10*/  IMAD.MOV.U32 R68, RZ, RZ, R67 ;  /* 0x000000ffff447224 */ /* 0x001fce00078e0043 */
.L_x_31040:
[----:B------:R-:W-:Y:S05]  /*24b20*/  BSYNC B1 ;  /* 0x0000000000017941 */ /* 0x000fea0003800000 */
.L_x_31038:
        /* <DEDUP_REMOVED lines=12> */
.L_x_31042:
[----:B------:R-:W2:Y:S01]  /*24bf0*/  LDL.LU R67, [R1+0x82c] ;  /* 0x00082c0001437983 */ /* 0x000ea20000300800 */
[----:B------:R-:W-:Y:S02]  /*24c00*/  IMAD.MOV.U32 R0, RZ, RZ, R252 ;  /* 0x000000ffff007224 */ /* 0x000fe400078e00fc */
[----:B------:R-:W-:Y:S01]  /*24c10*/  IMAD.MOV.U32 R187, RZ, RZ, R186 ;  /* 0x000000ffffbb7224 */ /* 0x000fe200078e00ba */
[----:B--2---:R0:W-:Y:S02]  /*24c20*/  STL [R1+0x828], R67 ;  /* 0x0008284301007387 */ /* 0x0041e40000100800 */
[----:B0-----:R-:W-:-:S07]  /*24c30*/  IMAD.MOV.U32 R67, RZ, RZ, R66 ;  /* 0x000000ffff437224 */ /* 0x001fce00078e0042 */
.L_x_31043:
[----:B------:R-:W-:Y:S05]  /*24c40*/  BSYNC B1 ;  /* 0x0000000000017941 */ /* 0x000fea0003800000 */
.L_x_31041:
        /* <DEDUP_REMOVED lines=12> */
.L_x_31045:
[----:B------:R-:W2:Y:S01]  /*24d10*/  LDL.LU R66, [R1+0x828] ;  /* 0x0008280001427983 */ /* 0x000ea20000300800 */
[----:B------:R-:W-:Y:S01]  /*24d20*/  MOV R252, R0 ;  /* 0x0000000000fc7202 */ /* 0x000fe20000000f00 */
[----:B------:R-:W-:Y:S02]  /*24d30*/  IMAD.MOV.U32 R186, RZ, RZ, R189 ;  /* 0x000000ffffba7224 */ /* 0x000fe400078e00bd */
[----:B--2---:R0:W-:Y:S02]  /*24d40*/  STL [R1+0x82c], R66 ;  /* 0x00082c4201007387 */ /* 0x0041e40000100800 */
[----:B0-----:R-:W-:-:S07]  /*24d50*/  IMAD.MOV.U32 R66, RZ, RZ, R65 ;  /* 0x000000ffff427224 */ /* 0x001fce00078e0041 */
.L_x_31046:
[----:B------:R-:W-:Y:S05]  /*24d60*/  BSYNC B1 ;  /* 0x0000000000017941 */ /* 0x000fea0003800000 */
.L_x_31044:
        /* <DEDUP_REMOVED lines=12> */
.L_x_31048:
[----:B------:R-:W2:Y:S01]  /*24e30*/  LDL.LU R65, [R1+0x82c] ;  /* 0x00082c0001417983 */ /* 0x000ea20000300800 */
[----:B------:R-:W-:Y:S01]  /*24e40*/  IMAD.MOV.U32 R0, RZ, RZ, R252 ;  /* 0x000000ffff007224 */ /* 0x000fe200078e00fc */
[----:B------:R-:W-:Y:S02]  /*24e50*/  MOV R189, R188 ;  /* 0x000000bc00bd7202 */ /* 0x000fe40000000f00 */
[----:B--2---:R0:W-:Y:S02]  /*24e60*/  STL [R1+0x828], R65 ;  /* 0x0008284101007387 */ /* 0x0041e40000100800 */
[----:B0-----:R-:W-:-:S07]  /*24e70*/  IMAD.MOV.U32 R65, RZ, RZ, R64 ;  /* 0x000000ffff417224 */ /* 0x001fce00078e0040 */
.L_x_31049:
[----:B------:R-:W-:Y:S05]  /*24e80*/  BSYNC B1 ;  /* 0x0000000000017941 */ /* 0x000fea0003800000 */
.L_x_31047:
        /* <DEDUP_REMOVED lines=12> */
.L_x_31051:
[----:B------:R-:W2:Y:S01]  /*24f50*/  LDL.LU R64, [R1+0x828] ;  /* 0x0008280001407983 */ /* 0x000ea20000300800 */
[----:B------:R-:W-:Y:S02]  /*24f60*/  IMAD.MOV.U32 R252, RZ, RZ, R0 ;  /* 0x000000fffffc7224 */ /* 0x000fe400078e0000 */
[----:B------:R-:W-:Y:S01]  /*24f70*/  IMAD.MOV.U32 R188, RZ, RZ, R191 ;  /* 0x000000ffffbc7224 */ /* 0x000fe200078e00bf */
[----:B--2---:R0:W-:Y:S02]  /*24f80*/  STL [R1+0x82c], R64 ;  /* 0x00082c4001007387 */ /* 0x0041e40000100800 */
[----:B0-----:R-:W-:-:S07]  /*24f90*/  MOV R64, R63 ;  /* 0x0000003f00407202 */ /* 0x001fce0000000f00 */
.L_x_31052:
[----:B------:R-:W-:Y:S05]  /*24fa0*/  BSYNC B1 ;  /* 0x0000000000017941 */ /* 0x000fea0003800000 */
.L_x_31050:
        /* <DEDUP_REMOVED lines=12> */
.L_x_31054:
[----:B------:R-:W2:Y:S01]  /*25070*/  LDL.LU R63, [R1+0x82c] ;  /* 0x00082c00013f7983 */ /* 0x000ea20000300800 */
[----:B------:R-:W-:Y:S02]  /*25080*/  IMAD.MOV.U32 R0, RZ, RZ, R252 ;  /* 0x000000ffff007224 */ /* 0x000fe400078e00fc */
[----:B------:R-:W-:Y:S01]  /*25090*/  IMAD.MOV.U32 R191, RZ, RZ, R190 ;  /* 0x000000ffffbf7224 */ /* 0x000fe200078e00be */
[----:B--2---:R0:W-:Y:S02]  /*250a0*/  STL [R1+0x828], R63 ;  /* 0x0008283f01007387 */ /* 0x0041e40000100800 */
[----:B0-----:R-:W-:-:S07]  /*250b0*/  IMAD.MOV.U32 R63, RZ, RZ, R62 ;  /* 0x000000ffff3f7224 */ /* 0x001fce00078e003e */
.L_x_31055:
[----:B------:R-:W-:Y:S05]  /*250c0*/  BSYNC B1 ;  /* 0x0000000000017941 */ /* 0x000fea0003800000 */
.L_x_31053:
        /* <DEDUP_REMOVED lines=12> */
.L_x_31057:
[----:B------:R-:W2:Y:S01]  /*25190*/  LDL.LU R62, [R1+0x828] ;  /* 0x00082800013e7983 */ /* 0x000ea20000300800 */
[----:B------:R-:W-:Y:S02]  /*251a0*/  IMAD.MOV.U32 R252, RZ, RZ, R0 ;  /* 0x000000fffffc7224 */ /* 0x000fe400078e0000 */
[----:B------:R-:W-:Y:S01]  /*251b0*/  IMAD.MOV.U32 R190, RZ, RZ, R193 ;  /* 0x000000ffffbe7224 */ /* 0x000fe200078e00c1 */
[----:B--2---:R0:W-:Y:S02]  /*251c0*/  STL [R1+0x82c], R62 ;  /* 0x00082c3e01007387 */ /* 0x0041e40000100800 */
[----:B0-----:R-:W-:-:S07]  /*251d0*/  IMAD.MOV.U32 R62, RZ, RZ, R61 ;  /* 0x000000ffff3e7224 */ /* 0x001fce00078e003d */
.L_x_31058:
[----:B------:R-:W-:Y:S05]  /*251e0*/  BSYNC B1 ;  /* 0x0000000000017941 */ /* 0x000fea0003800000 */
.L_x_31056:
        /* <DEDUP_REMOVED lines=12> */
.L_x_31060:
[----:B------:R-:W2:Y:S01]  /*252b0*/  LDL.LU R61, [R1+0x82c] ;  /* 0x00082c00013d7983 */ /* 0x000ea20000300800 */
[----:B------:R-:W-:Y:S02]  /*252c0*/  IMAD.MOV.U32 R0, RZ, RZ, R252 ;  /* 0x000000ffff007224 */ /* 0x000fe400078e00fc */
[----:B------:R-:W-:Y:S01]  /*252d0*/  IMAD.MOV.U32 R193, RZ, RZ, R192 ;  /* 0x000000ffffc17224 */ /* 0x000fe200078e00c0 */
[----:B--2---:R0:W-:Y:S02]  /*252e0*/  STL [R1+0x828], R61 ;  /* 0x0008283d01007387 */ /* 0x0041e40000100800 */
[----:B0-----:R-:W-:-:S07]  /*252f0*/  IMAD.MOV.U32 R61, RZ, RZ, R60 ;  /* 0x000000ffff3d7224 */ /* 0x001fce00078e003c */
.L_x_31061:
[----:B------:R-:W-:Y:S05]  /*25300*/  BSYNC B1 ;  /* 0x0000000000017941 */ /* 0x000fea0003800000 */
.L_x_31059:
        /* <DEDUP_REMOVED lines=12> */
.L_x_31063:
[----:B------:R-:W2:Y:S01]  /*253d0*/  LDL.LU R60, [R1+0x828] ;  /* 0x00082800013c7983 */ /* 0x000ea20000300800 */
[----:B------:R-:W-:Y:S02]  /*253e0*/  IMAD.MOV.U32 R252, RZ, RZ, R0 ;  /* 0x000000fffffc7224 */ /* 0x000fe400078e0000 */
[----:B------:R-:W-:Y:S01]  /*253f0*/  IMAD.MOV.U32 R192, RZ, RZ, R195 ;  /* 0x000000ffffc07224 */ /* 0x000fe200078e00c3 */
[----:B--2---:R0:W-:Y:S02]  /*25400*/  STL [R1+0x82c], R60 ;  /* 0x00082c3c01007387 */ /* 0x0041e40000100800 */
[----:B0-----:R-:W-:-:S07]  /*25410*/  IMAD.MOV.U32 R60, RZ, RZ, R59 ;  /* 0x000000ffff3c7224 */ /* 0x001fce00078e003b */
.L_x_31064:
[----:B------:R-:W-:Y:S05]  /*25420*/  BSYNC B1 ;  /* 0x0000000000017941 */ /* 0x000fea0003800000 */
.L_x_31062:
        /* <DEDUP_REMOVED lines=12> */
.L_x_31066:
[----:B------:R-:W2:Y:S01]  /*254f0*/  LDL.LU R59, [R1+0x82c] ;  /* 0x00082c00013b7983 */ /* 0x000ea20000300800 */
[----:B------:R-:W-:Y:S01]  /*25500*/  MOV R0, R252 ;  /* 0x000000fc00007202 */ /* 0x000fe20000000f00 */
[----:B------:R-:W-:Y:S02]  /*25510*/  IMAD.MOV.U32 R195, RZ, RZ, R194 ;  /* 0x000000ffffc37224 */ /* 0x000fe400078e00c2 */
[----:B--2---:R0:W-:Y:S02]  /*25520*/  STL [R1+0x828], R59 ;  /* 0x0008283b01007387 */ /* 0x0041e40000100800 */
[----:B0-----:R-:W-:-:S07]  /*25530*/  IMAD.MOV.U32 R59, RZ, RZ, R58 ;  /* 0x000000ffff3b7224 */ /* 0x001fce00078e003a */
.L_x_31067:
[----:B------:R-:W-:Y:S05]  /*25540*/  BSYNC B1 ;  /* 0x0000000000017941 */ /* 0x000fea0003800000 */
.L_x_31065:
        /* <DEDUP_REMOVED lines=12> */
.L_x_31069:
[----:B------:R-:W2:Y:S01]  /*25610*/  LDL.LU R58, [R1+0x828] ;  /* 0x00082800013a7983 */ /* 0x000ea20000300800 */
[----:B------:R-:W-:Y:S01]  /*25620*/  IMAD.MOV.U32 R252, RZ, RZ, R0 ;  /* 0x000000fffffc7224 */ /* 0x000fe200078e0000 */
[----:B------:R-:W-:Y:S02]  /*25630*/  MOV R194, R197 ;  /* 0x000000c500c27202 */ /* 0x000fe40000000f00 */
[----:B--2---:R0:W-:Y:S02]  /*25640*/  STL [R1+0x82c], R58 ;  /* 0x00082c3a01007387 */ /* 0x0041e40000100800 */
[----:B0-----:R-:W-:-:S07]  /*25650*/  IMAD.MOV.U32 R58, RZ, RZ, R57 ;  /* 0x000000ffff3a7224 */ /* 0x001fce00078e0039 */
.L_x_31070:
[----:B------:R-:W-:Y:S05]  /*25660*/  BSYNC B1 ;  /* 0x0000000000017941 */ /* 0x000fea0003800000 */
.L_x_31068:
        /* <DEDUP_REMOVED lines=12> */
.L_x_31072:
[----:B------:R-:W2:Y:S01]  /*25730*/  LDL.LU R57, [R1+0x82c] ;  /* 0x00082c0001397983 */ /* 0x000ea20000300800 */
[----:B------:R-:W-:Y:S02]  /*25740*/  IMAD.MOV.U32 R0, RZ, RZ, R252 ;  /* 0x000000ffff007224 */ /* 0x000fe400078e00fc */
[----:B------:R-:W-:Y:S01]  /*25750*/  IMAD.MOV.U32 R197, RZ, RZ, R196 ;  /* 0x000000ffffc57224 */ /* 0x000fe200078e00c4 */
[----:B--2---:R0:W-:Y:S02]  /*25760*/  STL [R1+0x828], R57 ;  /* 0x0008283901007387 */ /* 0x0041e40000100800 */
[----:B0-----:R-:W-:-:S07]  /*25770*/  MOV R57, R56 ;  /* 0x0000003800397202 */ /* 0x001fce0000000f00 */
.L_x_31073:
[----:B------:R-:W-:Y:S05]  /*25780*/  BSYNC B1 ;  /* 0x0000000000017941 */ /* 0x000fea0003800000 */
.L_x_31071:
        /* <DEDUP_REMOVED lines=12> */
.L_x_31075:
[----:B------:R-:W2:Y:S01]  /*25850*/  LDL.LU R56, [R1+0x828] ;  /* 0x0008280001387983 */ /* 0x000ea20000300800 */
[----:B------:R-:W-:Y:S02]  /*25860*/  IMAD.MOV.U32 R252, RZ, RZ, R0 ;  /* 0x000000fffffc7224 */ /* 0x000fe400078e0000 */
[----:B------:R-:W-:Y:S01]  /*25870*/  IMAD.MOV.U32 R196, RZ, RZ, R199 ;  /* 0x000000ffffc47224 */ /* 0x000fe200078e00c7 */
[----:B--2---:R0:W-:Y:S02]  /*25880*/  STL [R1+0x82c], R56 ;  /* 0x00082c3801007387 */ /* 0x0041e40000100800 */
[----:B0-----:R-:W-:-:S07]  /*25890*/  IMAD.MOV.U32 R56, RZ, RZ, R55 ;  /* 0x000000ffff387224 */ /* 0x001fce00078e0037 */
.L_x_31076:
[----:B------:R-:W-:Y:S05]  /*258a0*/  BSYNC B1 ;  /* 0x0000000000017941 */ /* 0x000fea0003800000 */
.L_x_31074:
        /* <DEDUP_REMOVED lines=12> */
.L_x_31078:
[----:B------:R-:W2:Y:S01]  /*25970*/  LDL.LU R55, [R1+0x82c] ;  /* 0x00082c0001377983 */ /* 0x000ea20000300800 */
[----:B------:R-:W-:Y:S02]  /*25980*/  IMAD.MOV.U32 R0, RZ, RZ, R252 ;  /* 0x000000ffff007224 */ /* 0x000fe400078e00fc */
[----:B------:R-:W-:Y:S01]  /*25990*/  IMAD.MOV.U32 R199, RZ, RZ, R198 ;  /* 0x000000ffffc77224 */ /* 0x000fe200078e00c6 */
[----:B--2---:R0:W-:Y:S02]  /*259a0*/  STL [R1+0x828], R55 ;  /* 0x0008283701007387 */ /* 0x0041e40000100800 */
[----:B0-----:R-:W-:-:S07]  /*259b0*/  IMAD.MOV.U32 R55, RZ, RZ, R54 ;  /* 0x000000ffff377224 */ /* 0x001fce00078e0036 */
.L_x_31079:
[----:B------:R-:W-:Y:S05]  /*259c0*/  BSYNC B1 ;  /* 0x0000000000017941 */ /* 0x000fea0003800000 */
.L_x_31077:
        /* <DEDUP_REMOVED lines=12> */
.L_x_31081:
[----:B------:R-:W2:Y:S01]  /*25a90*/  LDL.LU R54, [R1+0x828] ;  /* 0x0008280001367983 */ /* 0x000ea20000300800 */
[----:B------:R-:W-:Y:S02]  /*25aa0*/  IMAD.MOV.U32 R252, RZ, RZ, R0 ;  /* 0x000000fffffc7224 */ /* 0x000fe400078e0000 */
[----:B------:R-:W-:Y:S01]  /*25ab0*/  IMAD.MOV.U32 R198, RZ, RZ, R201 ;  /* 0x000000ffffc67224 */ /* 0x000fe200078e00c9 */
[----:B--2---:R0:W-:Y:S02]  /*25ac0*/  STL [R1+0x82c], R54 ;  /* 0x00082c3601007387 */ /* 0x0041e40000100800 */
[----:B0-----:R-:W-:-:S07]  /*25ad0*/  IMAD.MOV.U32 R54, RZ, RZ, R53 ;  /* 0x000000ffff367224 */ /* 0x001fce00078e0035 */
.L_x_31082:
[----:B------:R-:W-:Y:S05]  /*25ae0*/  BSYNC B1 ;  /* 0x0000000000017941 */ /* 0x000fea0003800000 */
.L_x_31080:
        /* <DEDUP_REMOVED lines=12> */
.L_x_31084:
[----:B------:R-:W2:Y:S01]  /*25bb0*/  LDL.LU R53, [R1+0x82c] ;  /* 0x00082c0001357983 */ /* 0x000ea20000300800 */
[----:B------:R-:W-:Y:S02]  /*25bc0*/  IMAD.MOV.U32 R0, RZ, RZ, R252 ;  /* 0x000000ffff007224 */ /* 0x000fe400078e00fc */
[----:B------:R-:W-:Y:S01]  /*25bd0*/  IMAD.MOV.U32 R201, RZ, RZ, R200 ;  /* 0x000000ffffc97224 */ /* 0x000fe200078e00c8 */
[----:B--2---:R0:W-:Y:S02]  /*25be0*/  STL [R1+0x828], R53 ;  /* 0x0008283501007387 */ /* 0x0041e40000100800 */
[----:B0-----:R-:W-:-:S07]  /*25bf0*/  IMAD.MOV.U32 R53, RZ, RZ, R52 ;  /* 0x000000ffff357224 */ /* 0x001fce00078e0034 */
.L_x_31085:
[----:B------:R-:W-:Y:S05]  /*25c00*/  BSYNC B1 ;  /* 0x0000000000017941 */ /* 0x000fea0003800000 */
.L_x_31083:
        /* <DEDUP_REMOVED lines=12> */
.L_x_31087:
[----:B------:R-:W2:Y:S01]  /*25cd0*/  LDL.LU R52, [R1+0x828] ;  /* 0x0008280001347983 */ /* 0x000ea20000300800 */
[----:B------:R-:W-:Y:S01]  /*25ce0*/  MOV R252, R0 ;  /* 0x0000000000fc7202 */ /* 0x000fe20000000f00 */
[----:B------:R-:W-:Y:S02]  /*25cf0*/  IMAD.MOV.U32 R200, RZ, RZ, R203 ;  /* 0x000000ffffc87224 */ /* 0x000fe400078e00cb */
[----:B--2---:R0:W-:Y:S02]  /*25d00*/  STL [R1+0x82c], R52 ;  /* 0x00082c3401007387 */ /* 0x0041e40000100800 */
[----:B0-----:R-:W-:-:S07]  /*25d10*/  IMAD.MOV.U32 R52, RZ, RZ, R51 ;  /* 0x000000ffff347224 */ /* 0x001fce00078e0033 */
.L_x_31088:
[----:B------:R-:W-:Y:S05]  /*25d20*/  BSYNC B1 ;  /* 0x0000000000017941 */ /* 0x000fea0003800000 */
.L_x_31086:
        /* <DEDUP_REMOVED lines=12> */
.L_x_31090:
[----:B------:R-:W2:Y:S01]  /*25df0*/  LDL.LU R51, [R1+0x82c] ;  /* 0x00082c0001337983 */ /* 0x000ea20000300800 */
[----:B------:R-:W-:Y:S01]  /*25e00*/  IMAD.MOV.U32 R0, RZ, RZ, R252 ;  /* 0x000000ffff007224 */ /* 0x000fe200078e00fc */
[----:B------:R-:W-:Y:S02]  /*25e10*/  MOV R203, R202 ;  /* 0x000000ca00cb7202 */ /* 0x000fe40000000f00 */
[----:B--2---:R0:W-:Y:S02]  /*25e20*/  STL [R1+0x828], R51 ;  /* 0x0008283301007387 */ /* 0x0041e40000100800 */
[----:B0-----:R-:W-:-:S07]  /*25e30*/  IMAD.MOV.U32 R51, RZ, RZ, R50 ;  /* 0x000000ffff337224 */ /* 0x001fce00078e0032 */
.L_x_31091:
[----:B------:R-:W-:Y:S05]  /*25e40*/  BSYNC B1 ;  /* 0x0000000000017941 */ /* 0x000fea0003800000 */
.L_x_31089:
        /* <DEDUP_REMOVED lines=12> */
.L_x_31093:
[----:B------:R-:W2:Y:S01]  /*25f10*/  LDL.LU R50, [R1+0x828] ;  /* 0x0008280001327983 */ /* 0x000ea20000300800 */
[----:B------:R-:W-:Y:S02]  /*25f20*/  IMAD.MOV.U32 R252, RZ, RZ, R0 ;  /* 0x000000fffffc7224 */ /* 0x000fe400078e0000 */
[----:B------:R-:W-:Y:S01]  /*25f30*/  IMAD.MOV.U32 R202, RZ, RZ, R205 ;  /* 0x000000ffffca7224 */ /* 0x000fe200078e00cd */
[----:B--2---:R0:W-:Y:S02]  /*25f40*/  STL [R1+0x82c], R50 ;  /* 0x00082c3201007387 */ /* 0x0041e40000100800 */
[----:B0-----:R-:W-:-:S07]  /*25f50*/  MOV R50, R49 ;  /* 0x0000003100327202 */ /* 0x001fce0000000f00 */
.L_x_31094:
[----:B------:R-:W-:Y:S05]  /*25f60*/  BSYNC B1 ;  /* 0x0000000000017941 */ /* 0x000fea0003800000 */
.L_x_31092:
        /* <DEDUP_REMOVED lines=12> */
.L_x_31096:
[----:B------:R-:W2:Y:S01]  /*26030*/  LDL.LU R49, [R1+0x82c] ;  /* 0x00082c0001317983 */ /* 0x000ea20000300800 */
[----:B------:R-:W-:Y:S02]  /*26040*/  IMAD.MOV.U32 R0, RZ, RZ, R252 ;  /* 0x000000ffff007224 */ /* 0x000fe400078e00fc */
[----:B------:R-:W-:Y:S01]  /*26050*/  IMAD.MOV.U32 R205, RZ, RZ, R204 ;  /* 0x000000ffffcd7224 */ /* 0x000fe200078e00cc */
[----:B--2---:R0:W-:Y:S02]  /*26060*/  STL [R1+0x828], R49 ;  /* 0x0008283101007387 */ /* 0x0041e40000100800 */
[----:B0-----:R-:W-:-:S07]  /*26070*/  IMAD.MOV.U32 R49, RZ, RZ, R48 ;  /* 0x000000ffff317224 */ /* 0x001fce00078e0030 */
.L_x_31097:
[----:B------:R-:W-:Y:S05]  /*26080*/  BSYNC B1 ;  /* 0x0000000000017941 */ /* 0x000fea0003800000 */
.L_x_31095:
        /* <DEDUP_REMOVED lines=12> */
.L_x_31099:
[----:B------:R-:W2:Y:S01]  /*26150*/  LDL.LU R48, [R1+0x828] ;  /* 0x0008280001307983 */ /* 0x000ea20000300800 */
[----:B------:R-:W-:Y:S02]  /*26160*/  IMAD.MOV.U32 R252, RZ, RZ, R0 ;  /* 0x000000fffffc7224 */ /* 0x000fe400078e0000 */
[----:B------:R-:W-:Y:S01]  /*26170*/  IMAD.MOV.U32 R204, RZ, RZ, R207 ;  /* 0x000000ffffcc7224 */ /* 0x000fe200078e00cf */
[----:B--2---:R0:W-:Y:S02]  /*26180*/  STL [R1+0x82c], R48 ;  /* 0x00082c3001007387 */ /* 0x0041e40000100800 */
[----:B0-----:R-:W-:-:S07]  /*26190*/  IMAD.MOV.U32 R48, RZ, RZ, R47 ;  /* 0x000000ffff307224 */ /* 0x001fce00078e002f */
.L_x_31100:
[----:B------:R-:W-:Y:S05]  /*261a0*/  BSYNC B1 ;  /* 0x0000000000017941 */ /* 0x000fea0003800000 */
.L_x_31098:
        /* <DEDUP_REMOVED lines=12> */
.L_x_31102:
[----:B------:R-:W2:Y:S01]  /*26270*/  LDL.LU R47, [R1+0x82c] ;  /* 0x00082c00012f7983 */ /* 0x000ea20000300800 */
[----:B------:R-:W-:Y:S02]  /*26280*/  IMAD.MOV.U32 R0, RZ, RZ, R252 ;  /* 0x000000ffff007224 */ /* 0x000fe400078e00fc */
[----:B------:R-:W-:Y:S01]  /*26290*/  IMAD.MOV.U32 R207, RZ, RZ, R206 ;  /* 0x000000ffffcf7224 */ /* 0x000fe200078e00ce */
[----:B--2---:R0:W-:Y:S02]  /*262a0*/  STL [R1+0x828], R47 ;  /* 0x0008282f01007387 */ /* 0x0041e40000100800 */
[----:B0-----:R-:W-:-:S07]  /*262b0*/  IMAD.MOV.U32 R47, RZ, RZ, R46 ;  /* 0x000000ffff2f7224 */ /* 0x001fce00078e002e */
.L_x_31103:
[----:B------:R-:W-:Y:S05]  /*262c0*/  BSYNC B1 ;  /* 0x0000000000017941 */ /* 0x000fea0003800000 */
.L_x_31101:
        /* <DEDUP_REMOVED lines=12> */
.L_x_31105:
[----:B------:R-:W2:Y:S01]  /*26390*/  LDL.LU R46, [R1+0x828] ;  /* 0x00082800012e7983 */ /* 0x000ea20000300800 */
[----:B------:R-:W-:Y:S02]  /*263a0*/  IMAD.MOV.U32 R252, RZ, RZ, R0 ;  /* 0x000000fffffc7224 */ /* 0x000fe400078e0000 */
[----:B------:R-:W-:Y:S01]  /*263b0*/  IMAD.MOV.U32 R206, RZ, RZ, R209 ;  /* 0x000000ffffce7224 */ /* 0x000fe200078e00d1 */
[----:B--2---:R0:W-:Y:S02]  /*263c0*/  STL [R1+0x82c], R46 ;  /* 0x00082c2e01007387 */ /* 0x0041e40000100800 */
[----:B0-----:R-:W-:-:S07]  /*263d0*/  IMAD.MOV.U32 R46, RZ, RZ, R45 ;  /* 0x000000ffff2e7224 */ /* 0x001fce00078e002d */
.L_x_31106:
[----:B------:R-:W-:Y:S05]  /*263e0*/  BSYNC B1 ;  /* 0x0000000000017941 */ /* 0x000fea0003800000 */
.L_x_31104:
        /* <DEDUP_REMOVED lines=12> */
.L_x_31108:
[----:B------:R-:W2:Y:S01]  /*264b0*/  LDL.LU R45, [R1+0x82c] ;  /* 0x00082c00012d7983 */ /* 0x000ea20000300800 */
[----:B------:R-:W-:Y:S02]  /*264c0*/  IMAD.MOV.U32 R0, RZ, RZ, R252 ;  /* 0x000000ffff007224 */ /* 0x000fe400078e00fc */
[----:B------:R-:W-:Y:S01]  /*264d0*/  IMAD.MOV.U32 R209, RZ, RZ, R208 ;  /* 0x000000ffffd17224 */ /* 0x000fe200078e00d0 */
[----:B--2---:R0:W-:Y:S02]  /*264e0*/  STL [R1+0x828], R45 ;  /* 0x0008282d01007387 */ /* 0x0041e40000100800 */
[----:B0-----:R-:W-:-:S07]  /*264f0*/  IMAD.MOV.U32 R45, RZ, RZ, R44 ;  /* 0x000000ffff2d7224 */ /* 0x001fce00078e002c */
.L_x_31109:
[----:B------:R-:W-:Y:S05]  /*26500*/  BSYNC B1 ;  /* 0x0000000000017941 */ /* 0x000fea0003800000 */
.L_x_31107:
        /* <DEDUP_REMOVED lines=12> */
.L_x_31111:
[----:B------:R-:W2:Y:S01]  /*265d0*/  LDL.LU R44, [R1+0x828] ;  /* 0x00082800012c7983 */ /* 0x000ea20000300800 */
[----:B------:R-:W-:Y:S02]  /*265e0*/  IMAD.MOV.U32 R252, RZ, RZ, R0 ;  /* 0x000000fffffc7224 */ /* 0x000fe400078e0000 */
[----:B------:R-:W-:Y:S01]  /*265f0*/  IMAD.MOV.U32 R208, RZ, RZ, R211 ;  /* 0x000000ffffd07224 */ /* 0x000fe200078e00d3 */
[----:B--2---:R0:W-:Y:S02]  /*26600*/  STL [R1+0x82c], R44 ;  /* 0x00082c2c01007387 */ /* 0x0041e40000100800 */
[----:B0-----:R-:W-:-:S07]  /*26610*/  IMAD.MOV.U32 R44, RZ, RZ, R43 ;  /* 0x000000ffff2c7224 */ /* 0x001fce00078e002b */
.L_x_31112:
[----:B------:R-:W-:Y:S05]  /*26620*/  BSYNC B1 ;  /* 0x0000000000017941 */ /* 0x000fea0003800000 */
.L_x_31110:
        /* <DEDUP_REMOVED lines=12> */
.L_x_31114:
[----:B------:R-:W2:Y:S01]  /*266f0*/  LDL.LU R43, [R1+0x82c] ;  /* 0x00082c00012b7983 */ /* 0x000ea20000300800 */
[----:B------:R-:W-:Y:S02]  /*26700*/  IMAD.MOV.U32 R0, RZ, RZ, R252 ;  /* 0x000000ffff007224 */ /* 0x000fe400078e00fc */
[----:B------:R-:W-:Y:S01]  /*26710*/  IMAD.MOV.U32 R211, RZ, RZ, R210 ;  /* 0x000000ffffd37224 */ /* 0x000fe200078e00d2 */
[----:B--2---:R0:W-:Y:S02]  /*26720*/  STL [R1+0x828], R43 ;  /* 0x0008282b01007387 */ /* 0x0041e40000100800 */
[----:B0-----:R-:W-:-:S07]  /*26730*/  IMAD.MOV.U32 R43, RZ, RZ, R42 ;  /* 0x000000ffff2b7224 */ /* 0x001fce00078e002a */
.L_x_31115:
[----:B------:R-:W-:Y:S05]  /*26740*/  BSYNC B1 ;  /* 0x0000000000017941 */ /* 0x000fea0003800000 */
.L_x_31113:
        /* <DEDUP_REMOVED lines=12> */
.L_x_31117:
[----:B------:R-:W2:Y:S01]  /*26810*/  LDL.LU R42, [R1+0x828] ;  /* 0x00082800012a7983 */ /* 0x000ea20000300800 */
[----:B------:R-:W-:Y:S02]  /*26820*/  IMAD.MOV.U32 R252, RZ, RZ, R0 ;  /* 0x000000fffffc7224 */ /* 0x000fe400078e0000 */
[----:B------:R-:W-:Y:S01]  /*26830*/  IMAD.MOV.U32 R210, RZ, RZ, R213 ;  /* 0x000000ffffd27224 */ /* 0x000fe200078e00d5 */
[----:B--2---:R0:W-:Y:S02]  /*26840*/  STL [R1+0x82c], R42 ;  /* 0x00082c2a01007387 */ /* 0x0041e40000100800 */
[----:B0-----:R-:W-:-:S07]  /*26850*/  IMAD.MOV.U32 R42, RZ, RZ, R41 ;  /* 0x000000ffff2a7224 */ /* 0x001fce00078e0029 */
.L_x_31118:
[----:B------:R-:W-:Y:S05]  /*26860*/  BSYNC B1 ;  /* 0x0000000000017941 */ /* 0x000fea0003800000 */
.L_x_31116:
        /* <DEDUP_REMOVED lines=12> */
.L_x_31120:
[----:B------:R-:W2:Y:S01]  /*26930*/  LDL.LU R41, [R1+0x82c] ;  /* 0x00082c0001297983 */ /* 0x000ea20000300800 */
[----:B------:R-:W-:Y:S02]  /*26940*/  IMAD.MOV.U32 R0, RZ, RZ, R252 ;  /* 0x000000ffff007224 */ /* 0x000fe400078e00fc */
[----:B------:R-:W-:Y:S01]  /*26950*/  IMAD.MOV.U32 R213, RZ, RZ, R212 ;  /* 0x000000ffffd57224 */ /* 0x000fe200078e00d4 */
[----:B--2---:R0:W-:Y:S02]  /*26960*/  STL [R1+0x828], R41 ;  /* 0x0008282901007387 */ /* 0x0041e40000100800 */
[----:B0-----:R-:W-:-:S07]  /*26970*/  IMAD.MOV.U32 R41, RZ, RZ, R40 ;  /* 0x000000ffff297224 */ /* 0x001fce00078e0028 */
.L_x_31121:
[----:B------:R-:W-:Y:S05]  /*26980*/  BSYNC B1 ;  /* 0x0000000000017941 */ /* 0x000fea0003800000 */
.L_x_31119:
        /* <DEDUP_REMOVED lines=12> */
.L_x_31123:
[----:B------:R-:W2:Y:S01]  /*26a50*/  LDL.LU R40, [R1+0x828] ;  /* 0x0008280001287983 */ /* 0x000ea20000300800 */
[----:B------:R-:W-:Y:S02]  /*26a60*/  IMAD.MOV.U32 R252, RZ, RZ, R0 ;  /* 0x000000fffffc7224 */ /* 0x000fe400078e0000 */
[----:B------:R-:W-:Y:S01]  /*26a70*/  IMAD.MOV.U32 R212, RZ, RZ, R215 ;  /* 0x000000ffffd47224 */ /* 0x000fe200078e00d7 */
[----:B--2---:R0:W-:Y:S02]  /*26a80*/  STL [R1+0x82c], R40 ;  /* 0x00082c2801007387 */ /* 0x0041e40000100800 */
[----:B0-----:R-:W-:-:S07]  /*26a90*/  IMAD.MOV.U32 R40, RZ, RZ, R39 ;  /* 0x000000ffff287224 */ /* 0x001fce00078e0027 */
.L_x_31124:
[----:B------:R-:W-:Y:S05]  /*26aa0*/  BSYNC B1 ;  /* 0x0000000000017941 */ /* 0x000fea0003800000 */
.L_x_31122:
        /* <DEDUP_REMOVED lines=12> */
.L_x_31126:
[----:B------:R-:W2:Y:S01]  /*26b70*/  LDL.LU R39, [R1+0x82c] ;  /* 0x00082c0001277983 */ /* 0x000ea20000300800 */
[----:B------:R-:W-:Y:S02]  /*26b80*/  IMAD.MOV.U32 R0, RZ, RZ, R252 ;  /* 0x000000ffff007224 */ /* 0x000fe400078e00fc */
[----:B------:R-:W-:Y:S01]  /*26b90*/  IMAD.MOV.U32 R215, RZ, RZ, R214 ;  /* 0x000000ffffd77224 */ /* 0x000fe200078e00d6 */
[----:B--2---:R0:W-:Y:S02]  /*26ba0*/  STL [R1+0x828], R39 ;  /* 0x0008282701007387 */ /* 0x0041e40000100800 */
[----:B0-----:R-:W-:-:S07]  /*26bb0*/  IMAD.MOV.U32 R39, RZ, RZ, R38 ;  /* 0x000000ffff277224 */ /* 0x001fce00078e0026 */
.L_x_31127:
[----:B------:R-:W-:Y:S05]  /*26bc0*/  BSYNC B1 ;  /* 0x0000000000017941 */ /* 0x000fea0003800000 */
.L_x_31125:
        /* <DEDUP_REMOVED lines=12> */
.L_x_31129:
[----:B------:R-:W2:Y:S01]  /*26c90*/  LDL.LU R38, [R1+0x828] ;  /* 0x0008280001267983 */ /* 0x000ea20000300800 */
[----:B------:R-:W-:Y:S02]  /*26ca0*/  IMAD.MOV.U32 R252, RZ, RZ, R0 ;  /* 0x000000fffffc7224 */ /* 0x000fe400078e0000 */
[----:B------:R-:W-:Y:S01]  /*26cb0*/  IMAD.MOV.U32 R214, RZ, RZ, R217 ;  /* 0x000000ffffd67224 */ /* 0x000fe200078e00d9 */
[----:B--2---:R0:W-:Y:S02]  /*26cc0*/  STL [R1+0x82c], R38 ;  /* 0x00082c2601007387 */ /* 0x0041e40000100800 */
[----:B0-----:R-:W-:-:S07]  /*26cd0*/  IMAD.MOV.U32 R38, RZ, RZ, R37 ;  /* 0x000000ffff267224 */ /* 0x001fce00078e0025 */
.L_x_31130:
[----:B------:R-:W-:Y:S05]  /*26ce0*/  BSYNC B1 ;  /* 0x0000000000017941 */ /* 0x000fea0003800000 */
.L_x_31128:
        /* <DEDUP_REMOVED lines=12> */
.L_x_31132:
[----:B------:R-:W2:Y:S01]  /*26db0*/  LDL.LU R37, [R1+0x82c] ;  /* 0x00082c0001257983 */ /* 0x000ea20000300800 */
[----:B------:R-:W-:Y:S02]  /*26dc0*/  IMAD.MOV.U32 R0, RZ, RZ, R252 ;  /* 0x000000ffff007224 */ /* 0x000fe400078e00fc */
[----:B------:R-:W-:Y:S01]  /*26dd0*/  IMAD.MOV.U32 R217, RZ, RZ, R216 ;  /* 0x000000ffffd97224 */ /* 0x000fe200078e00d8 */
[----:B--2---:R0:W-:Y:S02]  /*26de0*/  STL [R1+0x828], R37 ;  /* 0x0008282501007387 */ /* 0x0041e40000100800 */
[----:B0-----:R-:W-:-:S07]  /*26df0*/  IMAD.MOV.U32 R37, RZ, RZ, R36 ;  /* 0x000000ffff257224 */ /* 0x001fce00078e0024 */
.L_x_31133:
[----:B------:R-:W-:Y:S05]  /*26e00*/  BSYNC B1 ;  /* 0x0000000000017941 */ /* 0x000fea0003800000 */
.L_x_31131:
        /* <DEDUP_REMOVED lines=12> */
.L_x_31135:
[----:B------:R-:W2:Y:S01]  /*26ed0*/  LDL.LU R36, [R1+0x828] ;  /* 0x0008280001247983 */ /* 0x000ea20000300800 */
[----:B------:R-:W-:Y:S02]  /*26ee0*/  IMAD.MOV.U32 R252, RZ, RZ, R0 ;  /* 0x000000fffffc7224 */ /* 0x000fe400078e0000 */
[----:B------:R-:W-:Y:S01]  /*26ef0*/  IMAD.MOV.U32 R216, RZ, RZ, R219 ;  /* 0x000000ffffd87224 */ /* 0x000fe200078e00db */
[----:B--2---:R0:W-:Y:S02]  /*26f00*/  STL [R1+0x82c], R36 ;  /* 0x00082c2401007387 */ /* 0x0041e40000100800 */
[----:B0-----:R-:W-:-:S07]  /*26f10*/  IMAD.MOV.U32 R36, RZ, RZ, R35 ;  /* 0x000000ffff247224 */ /* 0x001fce00078e0023 */
.L_x_31136:
[----:B------:R-:W-:Y:S05]  /*26f20*/  BSYNC B1 ;  /* 0x0000000000017941 */ /* 0x000fea0003800000 */
.L_x_31134:
        /* <DEDUP_REMOVED lines=12> */
.L_x_31138:
[----:B------:R-:W2:Y:S01]  /*26ff0*/  LDL.LU R35, [R1+0x82c] ;  /* 0x00082c0001237983 */ /* 0x000ea20000300800 */
[----:B------:R-:W-:Y:S02]  /*27000*/  IMAD.MOV.U32 R0, RZ, RZ, R252 ;  /* 0x000000ffff007224 */ /* 0x000fe400078e00fc */
[----:B------:R-:W-:Y:S01]  /*27010*/  IMAD.MOV.U32 R219, RZ, RZ, R218 ;  /* 0x000000ffffdb7224 */ /* 0x000fe200078e00da */
[----:B--2---:R0:W-:Y:S02]  /*27020*/  STL [R1+0x828], R35 ;  /* 0x0008282301007387 */ /* 0x0041e40000100800 */
[----:B0-----:R-:W-:-:S07]  /*27030*/  IMAD.MOV.U32 R35, RZ, RZ, R34 ;  /* 0x000000ffff237224 */ /* 0x001fce00078e0022 */
.L_x_31139:
[----:B------:R-:W-:Y:S05]  /*27040*/  BSYNC B1 ;  /* 0x0000000000017941 */ /* 0x000fea0003800000 */
.L_x_31137:
        /* <DEDUP_REMOVED lines=12> */
.L_x_31141:
[----:B------:R-:W2:Y:S01]  /*27110*/  LDL.LU R34, [R1+0x828] ;  /* 0x0008280001227983 */ /* 0x000ea20000300800 */
[----:B------:R-:W-:Y:S02]  /*27120*/  IMAD.MOV.U32 R252, RZ, RZ, R0 ;  /* 0x000000fffffc7224 */ /* 0x000fe400078e0000 */
[----:B------:R-:W-:Y:S01]  /*27130*/  IMAD.MOV.U32 R218, RZ, RZ, R221 ;  /* 0x000000ffffda7224 */ /* 0x000fe200078e00dd */
[----:B--2---:R0:W-:Y:S02]  /*27140*/  STL [R1+0x82c], R34 ;  /* 0x00082c2201007387 */ /* 0x0041e40000100800 */
[----:B0-----:R-:W-:-:S07]  /*27150*/  IMAD.MOV.U32 R34, RZ, RZ, R33 ;  /* 0x000000ffff227224 */ /* 0x001fce00078e0021 */
.L_x_31142:
[----:B------:R-:W-:Y:S05]  /*27160*/  BSYNC B1 ;  /* 0x0000000000017941 */ /* 0x000fea0003800000 */
.L_x_31140:
        /* <DEDUP_REMOVED lines=12> */
.L_x_31144:
[----:B------:R-:W2:Y:S01]  /*27230*/  LDL.LU R33, [R1+0x82c] ;  /* 0x00082c0001217983 */ /* 0x000ea20000300800 */
[----:B------:R-:W-:Y:S02]  /*27240*/  IMAD.MOV.U32 R0, RZ, RZ, R252 ;  /* 0x000000ffff007224 */ /* 0x000fe400078e00fc */
[----:B------:R-:W-:Y:S01]  /*27250*/  IMAD.MOV.U32 R221, RZ, RZ, R220 ;  /* 0x000000ffffdd7224 */ /* 0x000fe200078e00dc */
[----:B--2---:R0:W-:Y:S02]  /*27260*/  STL [R1+0x828], R33 ;  /* 0x0008282101007387 */ /* 0x0041e40000100800 */
[----:B0-----:R-:W-:-:S07]  /*27270*/  IMAD.MOV.U32 R33, RZ, RZ, R32 ;  /* 0x000000ffff217224 */ /* 0x001fce00078e0020 */
.L_x_31145:
[----:B------:R-:W-:Y:S05]  /*27280*/  BSYNC B1 ;  /* 0x0000000000017941 */ /* 0x000fea0003800000 */
.L_x_31143:
        /* <DEDUP_REMOVED lines=12> */
.L_x_31147:
[----:B------:R-:W2:Y:S01]  /*27350*/  LDL.LU R32, [R1+0x828] ;  /* 0x0008280001207983 */ /* 0x000ea20000300800 */
[----:B------:R-:W-:Y:S02]  /*27360*/  IMAD.MOV.U32 R252, RZ, RZ, R0 ;  /* 0x000000fffffc7224 */ /* 0x000fe400078e0000 */
[----:B------:R-:W-:Y:S01]  /*27370*/  IMAD.MOV.U32 R220, RZ, RZ, R223 ;  /* 0x000000ffffdc7224 */ /* 0x000fe200078e00df */
[----:B--2---:R0:W-:Y:S02]  /*27380*/  STL [R1+0x82c], R32 ;  /* 0x00082c2001007387 */ /* 0x0041e40000100800 */
[----:B0-----:R-:W-:-:S07]  /*27390*/  IMAD.MOV.U32 R32, RZ, RZ, R31 ;  /* 0x000000ffff207224 */ /* 0x001fce00078e001f */
.L_x_31148:
[----:B------:R-:W-:Y:S05]  /*273a0*/  BSYNC B1 ;  /* 0x0000000000017941 */ /* 0x000fea0003800000 */
.L_x_31146:
        /* <DEDUP_REMOVED lines=12> */
.L_x_31150:
[----:B------:R-:W2:Y:S01]  /*27470*/  LDL.LU R31, [R1+0x82c] ;  /* 0x00082c00011f7983 */ /* 0x000ea20000300800 */
[----:B------:R-:W-:Y:S02]  /*27480*/  IMAD.MOV.U32 R0, RZ, RZ, R252 ;  /* 0x000000ffff007224 */ /* 0x000fe400078e00fc */
[----:B------:R-:W-:Y:S01]  /*27490*/  IMAD.MOV.U32 R223, RZ, RZ, R222 ;  /* 0x000000ffffdf7224 */ /* 0x000fe200078e00de */
[----:B--2---:R0:W-:Y:S02]  /*274a0*/  STL [R1+0x828], R31 ;  /* 0x0008281f01007387 */ /* 0x0041e40000100800 */
[----:B0-----:R-:W-:-:S07]  /*274b0*/  IMAD.MOV.U32 R31, RZ, RZ, R30 ;  /* 0x000000ffff1f7224 */ /* 0x001fce00078e001e */
.L_x_31151:
[----:B------:R-:W-:Y:S05]  /*274c0*/  BSYNC B1 ;  /* 0x0000000000017941 */ /* 0x000fea0003800000 */
.L_x_31149:
        /* <DEDUP_REMOVED lines=12> */
.L_x_31153:
[----:B------:R-:W2:Y:S01]  /*27590*/  LDL.LU R30, [R1+0x828] ;  /* 0x00082800011e7983 */ /* 0x000ea20000300800 */
[----:B------:R-:W-:Y:S02]  /*275a0*/  IMAD.MOV.U32 R252, RZ, RZ, R0 ;  /* 0x000000fffffc7224 */ /* 0x000fe400078e0000 */
[----:B------:R-:W-:Y:S01]  /*275b0*/  IMAD.MOV.U32 R222, RZ, RZ, R225 ;  /* 0x000000ffffde7224 */ /* 0x000fe200078e00e1 */
[----:B--2---:R0:W-:Y:S02]  /*275c0*/  STL [R1+0x82c], R30 ;  /* 0x00082c1e01007387 */ /* 0x0041e40000100800 */
[----:B0-----:R-:W-:-:S07]  /*275d0*/  IMAD.MOV.U32 R30, RZ, RZ, R29 ;  /* 0x000000ffff1e7224 */ /* 0x001fce00078e001d */
.L_x_31154:
[----:B------:R-:W-:Y:S05]  /*275e0*/  BSYNC B1 ;  /* 0x0000000000017941 */ /* 0x000fea0003800000 */
.L_x_31152:
        /* <DEDUP_REMOVED lines=12> */
.L_x_31156:
[----:B------:R-:W2:Y:S01]  /*276b0*/  LDL.LU R29, [R1+0x82c] ;  /* 0x00082c00011d7983 */ /* 0x000ea20000300800 */
[----:B------:R-:W-:Y:S02]  /*276c0*/  IMAD.MOV.U32 R0, RZ, RZ, R252 ;  /* 0x000000ffff007224 */ /* 0x000fe400078e00fc */
[----:B------:R-:W-:Y:S01]  /*276d0*/  IMAD.MOV.U32 R225, RZ, RZ, R224 ;  /* 0x000000ffffe17224 */ /* 0x000fe200078e00e0 */
[----:B--2---:R0:W-:Y:S02]  /*276e0*/  STL [R1+0x828], R29 ;  /* 0x0008281d01007387 */ /* 0x0041e40000100800 */
[----:B0-----:R-:W-:-:S07]  /*276f0*/  IMAD.MOV.U32 R29, RZ, RZ, R28 ;  /* 0x000000ffff1d7224 */ /* 0x001fce00078e001c */
.L_x_31157:
[----:B------:R-:W-:Y:S05]  /*27700*/  BSYNC B1 ;  /* 0x0000000000017941 */ /* 0x000fea0003800000 */
.L_x_31155:
        /* <DEDUP_REMOVED lines=12> */
.L_x_31159:
[----:B------:R-:W2:Y:S01]  /*277d0*/  LDL.LU R28, [R1+0x828] ;  /* 0x00082800011c7983 */ /* 0x000ea20000300800 */
[----:B------:R-:W-:Y:S02]  /*277e0*/  IMAD.MOV.U32 R252, RZ, RZ, R0 ;  /* 0x000000fffffc7224 */ /* 0x000fe400078e0000 */
[----:B------:R-:W-:Y:S01]  /*277f0*/  IMAD.MOV.U32 R224, RZ, RZ, R227 ;  /* 0x000000ffffe07224 */ /* 0x000fe200078e00e3 */
[----:B--2---:R0:W-:Y:S02]  /*27800*/  STL [R1+0x82c], R28 ;  /* 0x00082c1c01007387 */ /* 0x0041e40000100800 */
[----:B0-----:R-:W-:-:S07]  /*27810*/  IMAD.MOV.U32 R28, RZ, RZ, R27 ;  /* 0x000000ffff1c7224 */ /* 0x001fce00078e001b */
.L_x_31160:
[----:B------:R-:W-:Y:S05]  /*27820*/  BSYNC B1 ;  /* 0x0000000000017941 */ /* 0x000fea0003800000 */
.L_x_31158:
        /* <DEDUP_REMOVED lines=12> */
.L_x_31162:
[----:B------:R-:W2:Y:S01]  /*278f0*/  LDL.LU R27, [R1+0x82c] ;  /* 0x00082c00011b7983 */ /* 0x000ea20000300800 */
[----:B------:R-:W-:Y:S02]  /*27900*/  IMAD.MOV.U32 R0, RZ, RZ, R252 ;  /* 0x000000ffff007224 */ /* 0x000fe400078e00fc */
[----:B------:R-:W-:Y:S01]  /*27910*/  IMAD.MOV.U32 R227, RZ, RZ, R226 ;  /* 0x000000ffffe37224 */ /* 0x000fe200078e00e2 */
[----:B--2---:R0:W-:Y:S02]  /*27920*/  STL [R1+0x828], R27 ;  /* 0x0008281b01007387 */ /* 0x0041e40000100800 */
[----:B0-----:R-:W-:-:S07]  /*27930*/  IMAD.MOV.U32 R27, RZ, RZ, R26 ;  /* 0x000000ffff1b7224 */ /* 0x001fce00078e001a */
.L_x_31163:
[----:B------:R-:W-:Y:S05]  /*27940*/  BSYNC B1 ;  /* 0x0000000000017941 */ /* 0x000fea0003800000 */
.L_x_31161:
        /* <DEDUP_REMOVED lines=12> */
.L_x_31165:
[----:B------:R-:W2:Y:S01]  /*27a10*/  LDL.LU R26, [R1+0x828] ;  /* 0x00082800011a7983 */ /* 0x000ea20000300800 */
[----:B------:R-:W-:Y:S02]  /*27a20*/  IMAD.MOV.U32 R252, RZ, RZ, R0 ;  /* 0x000000fffffc7224 */ /* 0x000fe400078e0000 */
[----:B------:R-:W-:Y:S01]  /*27a30*/  IMAD.MOV.U32 R226, RZ, RZ, R229 ;  /* 0x000000ffffe27224 */ /* 0x000fe200078e00e5 */
[----:B--2---:R0:W-:Y:S02]  /*27a40*/  STL [R1+0x82c], R26 ;  /* 0x00082c1a01007387 */ /* 0x0041e40000100800 */
[----:B0-----:R-:W-:-:S07]  /*27a50*/  IMAD.MOV.U32 R26, RZ, RZ, R25 ;  /* 0x000000ffff1a7224 */ /* 0x001fce00078e0019 */
.L_x_31166:
[----:B------:R-:W-:Y:S05]  /*27a60*/  BSYNC B1 ;  /* 0x0000000000017941 */ /* 0x000fea0003800000 */
.L_x_31164:
        /* <DEDUP_REMOVED lines=12> */
.L_x_31168:
[----:B------:R-:W2:Y:S01]  /*27b30*/  LDL.LU R25, [R1+0x82c] ;  /* 0x00082c0001197983 */ /* 0x000ea20000300800 */
[----:B------:R-:W-:Y:S02]  /*27b40*/  IMAD.MOV.U32 R0, RZ, RZ, R252 ;  /* 0x000000ffff007224 */ /* 0x000fe400078e00fc */
[----:B------:R-:W-:Y:S01]  /*27b50*/  IMAD.MOV.U32 R229, RZ, RZ, R228 ;  /* 0x000000ffffe57224 */ /* 0x000fe200078e00e4 */
[----:B--2---:R0:W-:Y:S02]  /*27b60*/  STL [R1+0x828], R25 ;  /* 0x0008281901007387 */ /* 0x0041e40000100800 */
[----:B0-----:R-:W-:-:S07]  /*27b70*/  IMAD.MOV.U32 R25, RZ, RZ, R24 ;  /* 0x000000ffff197224 */ /* 0x001fce00078e0018 */
.L_x_31169:
[----:B------:R-:W-:Y:S05]  /*27b80*/  BSYNC B1 ;  /* 0x0000000000017941 */ /* 0x000fea0003800000 */
.L_x_31167:
        /* <DEDUP_REMOVED lines=12> */
.L_x_31171:
[----:B------:R-:W2:Y:S01]  /*27c50*/  LDL.LU R24, [R1+0x828] ;  /* 0x0008280001187983 */ /* 0x000ea20000300800 */
[----:B------:R-:W-:Y:S02]  /*27c60*/  IMAD.MOV.U32 R252, RZ, RZ, R0 ;  /* 0x000000fffffc7224 */ /* 0x000fe400078e0000 */
[----:B------:R-:W-:Y:S01]  /*27c70*/  IMAD.MOV.U32 R228, RZ, RZ, R231 ;  /* 0x000000ffffe47224 */ /* 0x000fe200078e00e7 */
[----:B--2---:R0:W-:Y:S02]  /*27c80*/  STL [R1+0x82c], R24 ;  /* 0x00082c1801007387 */ /* 0x0041e40000100800 */
[----:B0-----:R-:W-:-:S07]  /*27c90*/  IMAD.MOV.U32 R24, RZ, RZ, R23 ;  /* 0x000000ffff187224 */ /* 0x001fce00078e0017 */
.L_x_31172:
[----:B------:R-:W-:Y:S05]  /*27ca0*/  BSYNC B1 ;  /* 0x0000000000017941 */ /* 0x000fea0003800000 */
.L_x_31170:
        /* <DEDUP_REMOVED lines=12> */
.L_x_31174:
[----:B------:R-:W2:Y:S01]  /*27d70*/  LDL.LU R23, [R1+0x82c] ;  /* 0x00082c0001177983 */ /* 0x000ea20000300800 */
[----:B------:R-:W-:Y:S02]  /*27d80*/  IMAD.MOV.U32 R0, RZ, RZ, R252 ;  /* 0x000000ffff007224 */ /* 0x000fe400078e00fc */
[----:B------:R-:W-:Y:S01]  /*27d90*/  IMAD.MOV.U32 R231, RZ, RZ, R230 ;  /* 0x000000ffffe77224 */ /* 0x000fe200078e00e6 */
[----:B--2---:R0:W-:Y:S02]  /*27da0*/  STL [R1+0x828], R23 ;  /* 0x0008281701007387 */ /* 0x0041e40000100800 */
[----:B0-----:R-:W-:-:S07]  /*27db0*/  IMAD.MOV.U32 R23, RZ, RZ, R22 ;  /* 0x000000ffff177224 */ /* 0x001fce00078e0016 */
.L_x_31175:
[----:B------:R-:W-:Y:S05]  /*27dc0*/  BSYNC B1 ;  /* 0x0000000000017941 */ /* 0x000fea0003800000 */
.L_x_31173:
        /* <DEDUP_REMOVED lines=12> */
.L_x_31177:
[----:B------:R-:W2:Y:S01]  /*27e90*/  LDL.LU R22, [R1+0x828] ;  /* 0x0008280001167983 */ /* 0x000ea20000300800 */
[----:B------:R-:W-:Y:S02]  /*27ea0*/  IMAD.MOV.U32 R252, RZ, RZ, R0 ;  /* 0x000000fffffc7224 */ /* 0x000fe400078e0000 */
[----:B------:R-:W-:Y:S01]  /*27eb0*/  IMAD.MOV.U32 R230, RZ, RZ, R233 ;  /* 0x000000ffffe67224 */ /* 0x000fe200078e00e9 */
[----:B--2---:R0:W-:Y:S02]  /*27ec0*/  STL [R1+0x82c], R22 ;  /* 0x00082c1601007387 */ /* 0x0041e40000100800 */
[----:B0-----:R-:W-:-:S07]  /*27ed0*/  IMAD.MOV.U32 R22, RZ, RZ, R21 ;  /* 0x000000ffff167224 */ /* 0x001fce00078e0015 */
.L_x_31178:
[----:B------:R-:W-:Y:S05]  /*27ee0*/  BSYNC B1 ;  /* 0x0000000000017941 */ /* 0x000fea0003800000 */
.L_x_31176:
        /* <DEDUP_REMOVED lines=12> */
.L_x_31180:
[----:B------:R-:W2:Y:S01]  /*27fb0*/  LDL.LU R21, [R1+0x82c] ;  /* 0x00082c0001157983 */ /* 0x000ea20000300800 */
[----:B------:R-:W-:Y:S02]  /*27fc0*/  IMAD.MOV.U32 R0, RZ, RZ, R252 ;  /* 0x000000ffff007224 */ /* 0x000fe400078e00fc */
[----:B------:R-:W-:Y:S01]  /*27fd0*/  IMAD.MOV.U32 R233, RZ, RZ, R232 ;  /* 0x000000ffffe97224 */ /* 0x000fe200078e00e8 */
[----:B--2---:R0:W-:Y:S02]  /*27fe0*/  STL [R1+0x828], R21 ;  /* 0x0008281501007387 */ /* 0x0041e40000100800 */
[----:B0-----:R-:W-:-:S07]  /*27ff0*/  IMAD.MOV.U32 R21, RZ, RZ, R20 ;  /* 0x000000ffff157224 */ /* 0x001fce00078e0014 */
.L_x_31181:
[----:B------:R-:W-:Y:S05]  /*28000*/  BSYNC B1 ;  /* 0x0000000000017941 */ /* 0x000fea0003800000 */
.L_x_31179:
        /* <DEDUP_REMOVED lines=12> */
.L_x_31183:
[----:B------:R-:W2:Y:S01]  /*280d0*/  LDL.LU R20, [R1+0x828] ;  /* 0x0008280001147983 */ /* 0x000ea20000300800 */
[----:B------:R-:W-:Y:S02]  /*280e0*/  IMAD.MOV.U32 R252, RZ, RZ, R0 ;  /* 0x000000fffffc7224 */ /* 0x000fe400078e0000 */
[----:B------:R-:W-:Y:S01]  /*280f0*/  IMAD.MOV.U32 R232, RZ, RZ, R235 ;  /* 0x000000ffffe87224 */ /* 0x000fe200078e00eb */
[----:B--2---:R0:W-:Y:S02]  /*28100*/  STL [R1+0x82c], R20 ;  /* 0x00082c1401007387 */ /* 0x0041e40000100800 */
[----:B0-----:R-:W-:-:S07]  /*28110*/  IMAD.MOV.U32 R20, RZ, RZ, R19 ;  /* 0x000000ffff147224 */ /* 0x001fce00078e0013 */
.L_x_31184:
[----:B------:R-:W-:Y:S05]  /*28120*/  BSYNC B1 ;  /* 0x0000000000017941 */ /* 0x000fea0003800000 */
.L_x_31182:
        /* <DEDUP_REMOVED lines=12> */
.L_x_31186:
[----:B------:R-:W2:Y:S01]  /*281f0*/  LDL.LU R19, [R1+0x82c] ;  /* 0x00082c0001137983 */ /* 0x000ea20000300800 */
[----:B------:R-:W-:Y:S02]  /*28200*/  IMAD.MOV.U32 R0, RZ, RZ, R252 ;  /* 0x000000ffff007224 */ /* 0x000fe400078e00fc */
[----:B------:R-:W-:Y:S01]  /*28210*/  IMAD.MOV.U32 R235, RZ, RZ, R234 ;  /* 0x000000ffffeb7224 */ /* 0x000fe200078e00ea */
[----:B--2---:R0:W-:Y:S02]  /*28220*/  STL [R1+0x828], R19 ;  /* 0x0008281301007387 */ /* 0x0041e40000100800 */
[----:B0-----:R-:W-:-:S07]  /*28230*/  IMAD.MOV.U32 R19, RZ, RZ, R18 ;  /* 0x000000ffff137224 */ /* 0x001fce00078e0012 */
.L_x_31187:
[----:B------:R-:W-:Y:S05]  /*28240*/  BSYNC B1 ;  /* 0x0000000000017941 */ /* 0x000fea0003800000 */
.L_x_31185:
        /* <DEDUP_REMOVED lines=12> */
.L_x_31189:
[----:B------:R-:W2:Y:S01]  /*28310*/  LDL.LU R18, [R1+0x828] ;  /* 0x0008280001127983 */ /* 0x000ea20000300800 */
[----:B------:R-:W-:Y:S02]  /*28320*/  IMAD.MOV.U32 R252, RZ, RZ, R0 ;  /* 0x000000fffffc7224 */ /* 0x000fe400078e0000 */
[----:B------:R-:W-:Y:S01]  /*28330*/  IMAD.MOV.U32 R234, RZ, RZ, R237 ;  /* 0x000000ffffea7224 */ /* 0x000fe200078e00ed */
[----:B--2---:R0:W-:Y:S02]  /*28340*/  STL [R1+0x82c], R18 ;  /* 0x00082c1201007387 */ /* 0x0041e40000100800 */
[----:B0-----:R-:W-:-:S07]  /*28350*/  IMAD.MOV.U32 R18, RZ, RZ, R17 ;  /* 0x000000ffff127224 */ /* 0x001fce00078e0011 */
.L_x_31190:
[----:B------:R-:W-:Y:S05]  /*28360*/  BSYNC B1 ;  /* 0x0000000000017941 */ /* 0x000fea0003800000 */
.L_x_31188:
        /* <DEDUP_REMOVED lines=12> */
.L_x_31192:
[----:B------:R-:W2:Y:S01]  /*28430*/  LDL.LU R17, [R1+0x82c] ;  /* 0x00082c0001117983 */ /* 0x000ea20000300800 */
[----:B------:R-:W-:Y:S02]  /*28440*/  IMAD.MOV.U32 R0, RZ, RZ, R252 ;  /* 0x000000ffff007224 */ /* 0x000fe400078e00fc */
[----:B------:R-:W-:Y:S01]  /*28450*/  IMAD.MOV.U32 R237, RZ, RZ, R236 ;  /* 0x000000ffffed7224 */ /* 0x000fe200078e00ec */
[----:B--2---:R0:W-:Y:S02]  /*28460*/  STL [R1+0x828], R17 ;  /* 0x0008281101007387 */ /* 0x0041e40000100800 */
[----:B0-----:R-:W-:-:S07]  /*28470*/  IMAD.MOV.U32 R17, RZ, RZ, R16 ;  /* 0x000000ffff117224 */ /* 0x001fce00078e0010 */
.L_x_31193:
[----:B------:R-:W-:Y:S05]  /*28480*/  BSYNC B1 ;  /* 0x0000000000017941 */ /* 0x000fea0003800000 */
.L_x_31191:
        /* <DEDUP_REMOVED lines=12> */
.L_x_31195:
[----:B------:R-:W2:Y:S01]  /*28550*/  LDL.LU R16, [R1+0x828] ;  /* 0x0008280001107983 */ /* 0x000ea20000300800 */
[----:B------:R-:W-:Y:S02]  /*28560*/  IMAD.MOV.U32 R252, RZ, RZ, R0 ;  /* 0x000000fffffc7224 */ /* 0x000fe400078e0000 */
[----:B------:R-:W-:Y:S01]  /*28570*/  IMAD.MOV.U32 R236, RZ, RZ, R239 ;  /* 0x000000ffffec7224 */ /* 0x000fe200078e00ef */
[----:B--2---:R0:W-:Y:S02]  /*28580*/  STL [R1+0x82c], R16 ;  /* 0x00082c1001007387 */ /* 0x0041e40000100800 */
[----:B0-----:R-:W-:-:S07]  /*28590*/  IMAD.MOV.U32 R16, RZ, RZ, R15 ;  /* 0x000000ffff107224 */ /* 0x001fce00078e000f */
.L_x_31196:
[----:B------:R-:W-:Y:S05]  /*285a0*/  BSYNC B1 ;  /* 0x0000000000017941 */ /* 0x000fea0003800000 */
.L_x_31194:
        /* <DEDUP_REMOVED lines=12> */
.L_x_31198:
[----:B------:R-:W2:Y:S01]  /*28670*/  LDL.LU R15, [R1+0x82c] ;  /* 0x00082c00010f7983 */ /* 0x000ea20000300800 */
[----:B------:R-:W-:Y:S02]  /*28680*/  IMAD.MOV.U32 R0, RZ, RZ, R252 ;  /* 0x000000ffff007224 */ /* 0x000fe400078e00fc */
[----:B------:R-:W-:Y:S01]  /*28690*/  IMAD.MOV.U32 R239, RZ, RZ, R238 ;  /* 0x000000ffffef7224 */ /* 0x000fe200078e00ee */
[----:B--2---:R0:W-:Y:S02]  /*286a0*/  STL [R1+0x828], R15 ;  /* 0x0008280f01007387 */ /* 0x0041e40000100800 */
[----:B0-----:R-:W-:-:S07]  /*286b0*/  IMAD.MOV.U32 R15, RZ, RZ, R14 ;  /* 0x000000ffff0f7224 */ /* 0x001fce00078e000e */
.L_x_31199:
[----:B------:R-:W-:Y:S05]  /*286c0*/  BSYNC B1 ;  /* 0x0000000000017941 */ /* 0x000fea0003800000 */
.L_x_31197:
        /* <DEDUP_REMOVED lines=12> */
.L_x_31201:
[----:B------:R-:W2:Y:S01]  /*28790*/  LDL.LU R14, [R1+0x828] ;  /* 0x00082800010e7983 */ /* 0x000ea20000300800 */
[----:B------:R-:W-:Y:S02]  /*287a0*/  IMAD.MOV.U32 R252, RZ, RZ, R0 ;  /* 0x000000fffffc7224 */ /* 0x000fe400078e0000 */
[----:B------:R-:W-:Y:S01]  /*287b0*/  IMAD.MOV.U32 R238, RZ, RZ, R241 ;  /* 0x000000ffffee7224 */ /* 0x000fe200078e00f1 */
[----:B--2---:R0:W-:Y:S02]  /*287c0*/  STL [R1+0x82c], R14 ;  /* 0x00082c0e01007387 */ /* 0x0041e40000100800 */
[----:B0-----:R-:W-:-:S07]  /*287d0*/  IMAD.MOV.U32 R14, RZ, RZ, R13 ;  /* 0x000000ffff0e7224 */ /* 0x001fce00078e000d */
.L_x_31202:
[----:B------:R-:W-:Y:S05]  /*287e0*/  BSYNC B1 ;  /* 0x0000000000017941 */ /* 0x000fea0003800000 */
.L_x_31200:
        /* <DEDUP_REMOVED lines=12> */
.L_x_31204:
[----:B------:R-:W2:Y:S01]  /*288b0*/  LDL.LU R13, [R1+0x82c] ;  /* 0x00082c00010d7983 */ /* 0x000ea20000300800 */
[----:B------:R-:W-:Y:S02]  /*288c0*/  IMAD.MOV.U32 R0, RZ, RZ, R252 ;  /* 0x000000ffff007224 */ /* 0x000fe400078e00fc */
[----:B------:R-:W-:Y:S01]  /*288d0*/  IMAD.MOV.U32 R241, RZ, RZ, R240 ;  /* 0x000000fffff17224 */ /* 0x000fe200078e00f0 */
[----:B--2---:R0:W-:Y:S02]  /*288e0*/  STL [R1+0x828], R13 ;  /* 0x0008280d01007387 */ /* 0x0041e40000100800 */
[----:B0-----:R-:W-:-:S07]  /*288f0*/  IMAD.MOV.U32 R13, RZ, RZ, R12 ;  /* 0x000000ffff0d7224 */ /* 0x001fce00078e000c */
.L_x_31205:
[----:B------:R-:W-:Y:S05]  /*28900*/  BSYNC B1 ;  /* 0x0000000000017941 */ /* 0x000fea0003800000 */
.L_x_31203:
        /* <DEDUP_REMOVED lines=12> */
.L_x_31207:
[----:B------:R-:W2:Y:S01]  /*289d0*/  LDL.LU R12, [R1+0x828] ;  /* 0x00082800010c7983 */ /* 0x000ea20000300800 */
[----:B------:R-:W-:Y:S02]  /*289e0*/  IMAD.MOV.U32 R252, RZ, RZ, R0 ;  /* 0x000000fffffc7224 */ /* 0x000fe400078e0000 */
[----:B------:R-:W-:Y:S01]  /*289f0*/  IMAD.MOV.U32 R240, RZ, RZ, R243 ;  /* 0x000000fffff07224 */ /* 0x000fe200078e00f3 */
[----:B--2---:R0:W-:Y:S02]  /*28a00*/  STL [R1+0x82c], R12 ;  /* 0x00082c0c01007387 */ /* 0x0041e40000100800 */
[----:B0-----:R-:W-:-:S07]  /*28a10*/  IMAD.MOV.U32 R12, RZ, RZ, R11 ;  /* 0x000000ffff0c7224 */ /* 0x001fce00078e000b */
.L_x_31208:
[----:B------:R-:W-:Y:S05]  /*28a20*/  BSYNC B1 ;  /* 0x0000000000017941 */ /* 0x000fea0003800000 */
.L_x_31206:
        /* <DEDUP_REMOVED lines=12> */
.L_x_31210:
[----:B------:R-:W2:Y:S01]  /*28af0*/  LDL.LU R11, [R1+0x82c] ;  /* 0x00082c00010b7983 */ /* 0x000ea20000300800 */
[----:B------:R-:W-:Y:S02]  /*28b00*/  IMAD.MOV.U32 R0, RZ, RZ, R252 ;  /* 0x000000ffff007224 */ /* 0x000fe400078e00fc */
[----:B------:R-:W-:Y:S01]  /*28b10*/  IMAD.MOV.U32 R243, RZ, RZ, R242 ;  /* 0x000000fffff37224 */ /* 0x000fe200078e00f2 */
[----:B--2---:R0:W-:Y:S02]  /*28b20*/  STL [R1+0x828], R11 ;  /* 0x0008280b01007387 */ /* 0x0041e40000100800 */
[----:B0-----:R-:W-:-:S07]  /*28b30*/  IMAD.MOV.U32 R11, RZ, RZ, R10 ;  /* 0x000000ffff0b7224 */ /* 0x001fce00078e000a */
.L_x_31211:
[----:B------:R-:W-:Y:S05]  /*28b40*/  BSYNC B1 ;  /* 0x0000000000017941 */ /* 0x000fea0003800000 */
.L_x_31209:
        /* <DEDUP_REMOVED lines=12> */
.L_x_31213:
[----:B------:R-:W2:Y:S01]  /*28c10*/  LDL.LU R10, [R1+0x828] ;  /* 0x00082800010a7983 */ /* 0x000ea20000300800 */
[----:B------:R-:W-:Y:S02]  /*28c20*/  IMAD.MOV.U32 R252, RZ, RZ, R0 ;  /* 0x000000fffffc7224 */ /* 0x000fe400078e0000 */
[----:B------:R-:W-:Y:S01]  /*28c30*/  IMAD.MOV.U32 R242, RZ, RZ, R245 ;  /* 0x000000fffff27224 */ /* 0x000fe200078e00f5 */
[----:B--2---:R0:W-:Y:S02]  /*28c40*/  STL [R1+0x82c], R10 ;  /* 0x00082c0a01007387 */ /* 0x0041e40000100800 */
[----:B0-----:R-:W-:-:S07]  /*28c50*/  IMAD.MOV.U32 R10, RZ, RZ, R9 ;  /* 0x000000ffff0a7224 */ /* 0x001fce00078e0009 */
.L_x_31214:
[----:B------:R-:W-:Y:S05]  /*28c60*/  BSYNC B1 ;  /* 0x0000000000017941 */ /* 0x000fea0003800000 */
.L_x_31212:
        /* <DEDUP_REMOVED lines=12> */
.L_x_31216:
[----:B------:R-:W2:Y:S01]  /*28d30*/  LDL.LU R9, [R1+0x82c] ;  /* 0x00082c0001097983 */ /* 0x000ea20000300800 */
[----:B------:R-:W-:Y:S02]  /*28d40*/  IMAD.MOV.U32 R0, RZ, RZ, R252 ;  /* 0x000000ffff007224 */ /* 0x000fe400078e00fc */
[----:B------:R-:W-:Y:S01]  /*28d50*/  IMAD.MOV.U32 R245, RZ, RZ, R244 ;  /* 0x000000fffff57224 */ /* 0x000fe200078e00f4 */
[----:B--2---:R0:W-:Y:S02]  /*28d60*/  STL [R1+0x828], R9 ;  /* 0x0008280901007387 */ /* 0x0041e40000100800 */
[----:B0-----:R-:W-:-:S07]  /*28d70*/  IMAD.MOV.U32 R9, RZ, RZ, R8 ;  /* 0x000000ffff097224 */ /* 0x001fce00078e0008 */
.L_x_31217:
[----:B------:R-:W-:Y:S05]  /*28d80*/  BSYNC B1 ;  /* 0x0000000000017941 */ /* 0x000fea0003800000 */
.L_x_31215:
        /* <DEDUP_REMOVED lines=12> */
.L_x_31219:
[----:B------:R-:W2:Y:S01]  /*28e50*/  LDL.LU R8, [R1+0x828] ;  /* 0x0008280001087983 */ /* 0x000ea20000300800 */
[----:B------:R-:W-:Y:S02]  /*28e60*/  IMAD.MOV.U32 R252, RZ, RZ, R0 ;  /* 0x000000fffffc7224 */ /* 0x000fe400078e0000 */
[----:B------:R-:W-:Y:S01]  /*28e70*/  IMAD.MOV.U32 R244, RZ, RZ, R247 ;  /* 0x000000fffff47224 */ /* 0x000fe200078e00f7 */
[----:B--2---:R0:W-:Y:S02]  /*28e80*/  STL [R1+0x82c], R8 ;  /* 0x00082c0801007387 */ /* 0x0041e40000100800 */
[----:B0-----:R-:W-:-:S07]  /*28e90*/  IMAD.MOV.U32 R8, RZ, RZ, R7 ;  /* 0x000000ffff087224 */ /* 0x001fce00078e0007 */
.L_x_31220:
[----:B------:R-:W-:Y:S05]  /*28ea0*/  BSYNC B1 ;  /* 0x0000000000017941 */ /* 0x000fea0003800000 */
.L_x_31218:
        /* <DEDUP_REMOVED lines=12> */
.L_x_31222:
[----:B------:R-:W2:Y:S01]  /*28f70*/  LDL.LU R7, [R1+0x82c] ;  /* 0x00082c0001077983 */ /* 0x000ea20000300800 */
[----:B------:R-:W-:Y:S02]  /*28f80*/  IMAD.MOV.U32 R0, RZ, RZ, R252 ;  /* 0x000000ffff007224 */ /* 0x000fe400078e00fc */
[----:B------:R-:W-:Y:S01]  /*28f90*/  IMAD.MOV.U32 R247, RZ, RZ, R246 ;  /* 0x000000fffff77224 */ /* 0x000fe200078e00f6 */
[----:B--2---:R0:W-:Y:S02]  /*28fa0*/  STL [R1+0x828], R7 ;  /* 0x0008280701007387 */ /* 0x0041e40000100800 */
[----:B0-----:R-:W-:-:S07]  /*28fb0*/  IMAD.MOV.U32 R7, RZ, RZ, R6 ;  /* 0x000000ffff077224 */ /* 0x001fce00078e0006 */
.L_x_31223:
[----:B------:R-:W-:Y:S05]  /*28fc0*/  BSYNC B1 ;  /* 0x0000000000017941 */ /* 0x000fea0003800000 */
.L_x_31221:
        /* <DEDUP_REMOVED lines=12> */
.L_x_31225:
[----:B------:R-:W2:Y:S01]  /*29090*/  LDL.LU R6, [R1+0x828] ;  /* 0x0008280001067983 */ /* 0x000ea20000300800 */
[----:B------:R-:W-:Y:S02]  /*290a0*/  IMAD.MOV.U32 R252, RZ, RZ, R0 ;  /* 0x000000fffffc7224 */ /* 0x000fe400078e0000 */
[----:B------:R-:W-:Y:S01]  /*290b0*/  IMAD.MOV.U32 R246, RZ, RZ, R249 ;  /* 0x000000fffff67224 */ /* 0x000fe200078e00f9 */
[----:B--2---:R0:W-:Y:S02]  /*290c0*/  STL [R1+0x830], R6 ;  /* 0x0008300601007387 */ /* 0x0041e40000100800 */
[----:B0-----:R-:W-:-:S07]  /*290d0*/  IMAD.MOV.U32 R6, RZ, RZ, R5 ;  /* 0x000000ffff067224 */ /* 0x001fce00078e0005 */
.L_x_31226:
[----:B------:R-:W-:Y:S05]  /*290e0*/  BSYNC B1 ;  /* 0x0000000000017941 */ /* 0x000fea0003800000 */
.L_x_31224:
        /* <DEDUP_REMOVED lines=12> */
.L_x_31228:
[----:B------:R-:W2:Y:S01]  /*291b0*/  LDL.LU R5, [R1+0x830] ;  /* 0x0008300001057983 */ /* 0x000ea20000300800 */
[----:B------:R-:W-:Y:S02]  /*291c0*/  IMAD.MOV.U32 R0, RZ, RZ, R252 ;  /* 0x000000ffff007224 */ /* 0x000fe400078e00fc */
[----:B------:R-:W-:Y:S01]  /*291d0*/  IMAD.MOV.U32 R249, RZ, RZ, R248 ;  /* 0x000000fffff97224 */ /* 0x000fe200078e00f8 */
[----:B--2---:R0:W-:Y:S02]  /*291e0*/  STL [R1+0x82c], R5 ;  /* 0x00082c0501007387 */ /* 0x0041e40000100800 */
[----:B0-----:R-:W-:-:S07]  /*291f0*/  IMAD.MOV.U32 R5, RZ, RZ, R4 ;  /* 0x000000ffff057224 */ /* 0x001fce00078e0004 */
.L_x_31229:
[----:B------:R-:W-:Y:S05]  /*29200*/  BSYNC B1 ;  /* 0x0000000000017941 */ /* 0x000fea0003800000 */
.L_x_31227:
[----:B------:R0:W5:Y:S02]  /*29210*/  LDL R252, [R1+0x82c] ;  /* 0x00082c0001fc7983 */ /* 0x0001640000100800 */
[----:B-----5:R-:W-:Y:S01]  /*29220*/  FSETP.GT.FTZ.AND P0, PT, R0, R3, PT ;  /* 0x000000030000720b */ /* 0x020fe20003f14000 */
[----:B------:R-:W-:Y:S03]  /*29230*/  BSSY B1, `(.L_x_31230) ;  /* 0x000000f000017945 */ /* 0x000fe60003800000 */
[----:B------:R-:W-:-:S13]  /*29240*/  ISETP.EQ.OR P0, PT, R251, -0x1, P0 ;  /* 0xfffffffffb00780c */ /* 0x000fda0000702670 */
[----:B0-----:R-:W-:Y:S05]  /*29250*/  @P0 BRA `(.L_x_31231) ;  /* 0x00000000001c0947 */ /* 0x001fea0003800000 */
[----:B------:R0:W-:Y:S01]  /*29260*/  STL [R1+0x830], R251 ;  /* 0x000830fb01007387 */ /* 0x0001e20000100800 */
[----:B------:R-:W-:Y:S01]  /*29270*/  FSETP.NEU.FTZ.AND P0, PT, R0, R3, PT ;  /* 0x000000030000720b */ /* 0x000fe20003f1d000 */
[----:B------:R-:W-:Y:S02]  /*29280*/  IMAD.MOV.U32 R248, RZ, RZ, R252 ;  /* 0x000000fffff87224 */ /* 0x000fe400078e00fc */
[----:B------:R0:W-:Y:S01]  /*29290*/  STL [R1+0x828], R3 ;  /* 0x0008280301007387 */ /* 0x0001e20000100800 */
[----:B------:R-:W-:Y:S01]  /*292a0*/  ISETP.GE.OR P0, PT, R252, R251, P0 ;  /* 0x000000fbfc00720c */ /* 0x000fe20000706670 */
[----:B------:R-:W-:-:S12]  /*292b0*/  IMAD.MOV.U32 R4, RZ, RZ, R0 ;  /* 0x000000ffff047224 */ /* 0x000fd800078e0000 */
[----:B0-----:R-:W-:Y:S05]  /*292c0*/  @P0 BRA `(.L_x_31232) ;  /* 0x0000000000140947 */ /* 0x001fea0003800000 */
.L_x_31231:
[----:B------:R-:W-:Y:S01]  /*292d0*/  STL [R1+0x828], R0 ;  /* 0x0008280001007387 */ /* 0x000fe20000100800 */
[----:B------:R-:W-:Y:S01]  /*292e0*/  MOV R4, R252 ;  /* 0x000000fc00047202 */ /* 0x000fe20000000f00 */
[----:B------:R-:W-:-:S04]  /*292f0*/  IMAD.MOV.U32 R248, RZ, RZ, R251 ;  /* 0x000000fffff87224 */ /* 0x000fc800078e00fb */
[----:B------:R0:W-:Y:S02]  /*29300*/  STL [R1+0x830], R4 ;  /* 0x0008300401007387 */ /* 0x0001e40000100800 */
[----:B0-----:R-:W-:-:S07]  /*29310*/  IMAD.MOV.U32 R4, RZ, RZ, R3 ;  /* 0x000000ffff047224 */ /* 0x001fce00078e0003 */
.L_x_31232:
[----:B------:R-:W-:Y:S05]  /*29320*/  BSYNC B1 ;  /* 0x0000000000017941 */ /* 0x000fea0003800000 */
.L_x_31230:
        /* <DEDUP_REMOVED lines=13> */
.L_x_31234:
[----:B------:R-:W2:Y:S01]  /*29400*/  LDL.LU R3, [R1+0x830] ;  /* 0x0008300001037983 */ /* 0x000ea20000300800 */
[----:B------:R-:W-:Y:S01]  /*29410*/  MOV R252, R0 ;  /* 0x0000000000fc7202 */ /* 0x000fe20000000f00 */
[----:B------:R-:W-:Y:S02]  /*29420*/  IMAD.MOV.U32 R251, RZ, RZ, R250 ;  /* 0x000000fffffb7224 */ /* 0x000fe400078e00fa */
[----:B--2---:R0:W-:Y:S02]  /*29430*/  STL [R1+0x82c], R3 ;  /* 0x00082c0301007387 */ /* 0x0041e40000100800 */
[----:B0-----:R-:W-:-:S07]  /*29440*/  IMAD.MOV.U32 R3, RZ, RZ, R2 ;  /* 0x000000ffff037224 */ /* 0x001fce00078e0002 */
.L_x_31235:
[----:B------:R-:W-:Y:S05]  /*29450*/  BSYNC B1 ;  /* 0x0000000000017941 */ /* 0x000fea0003800000 */
.L_x_31233:
[----:B------:R-:W2:Y:S04]  /*29460*/  LDL R0, [R1+0x81c] ;  /* 0x00081c0001007983 */ /* 0x000ea80000100800 */
[----:B------:R-:W3:Y:S01]  /*29470*/  LDL R250, [R1+0x824] ;  /* 0x0008240001fa7983 */ /* 0x000ee20000100800 */
[----:B------:R-:W-:Y:S01]  /*29480*/  BSSY B1, `(.L_x_31236) ;  /* 0x0000010000017945 */ /* 0x000fe20003800000 */
[----:B--2---:R-:W-:-:S04]  /*29490*/  FSETP.GT.FTZ.AND P0, PT, R252, R0, PT ;  /* 0x00000000fc00720b */ /* 0x004fc80003f14000 */
[----:B---3--:R-:W-:-:S13]  /*294a0*/  ISETP.EQ.OR P0, PT, R250, -0x1, P0 ;  /* 0xfffffffffa00780c */ /* 0x008fda0000702670 */
[----:B------:R-:W-:Y:S05]  /*294b0*/  @P0 BRA `(.L_x_31237) ;  /* 0x00000000001c0947 */ /* 0x000fea0003800000 */
[----:B------:R-:W2:Y:S01]  /*294c0*/  LDL R2, [R1+0x82c] ;  /* 0x00082c0001027983 */ /* 0x000ea20000100800 */
[----:B------:R-:W-:-:S03]  /*294d0*/  FSETP.NEU.FTZ.AND P0, PT, R252, R0, PT ;  /* 0x00000000fc00720b */ /* 0x000fc60003f1d000 */
[----:B------:R0:W-:Y:S01]  /*294e0*/  STL [R1+0x828], R250 ;  /* 0x000828fa01007387 */ /* 0x0001e20000100800 */
[----:B--2---:R-:W-:Y:S01]  /*294f0*/  ISETP.GE.OR P0, PT, R2, R250, P0 ;  /* 0x000000fa0200720c */ /* 0x004fe20000706670 */
[----:B0-----:R-:W-:Y:S02]  /*29500*/  IMAD.MOV.U32 R250, RZ, RZ, R2 ;  /* 0x000000fffffa7224 */ /* 0x001fe400078e0002 */
[----:B------:R-:W-:-:S10]  /*29510*/  IMAD.MOV.U32 R2, RZ, RZ, R252 ;  /* 0x000000ffff027224 */ /* 0x000fd400078e00fc */
[----:B------:R-:W-:Y:S05]  /*29520*/  @P0 BRA `(.L_x_31238) ;  /* 0x0000000000140947 */ /* 0x000fea0003800000 */
.L_x_31237:
[----:B------:R-:W2:Y:S01]  /*29530*/  LDL.LU R2, [R1+0x82c] ;  /* 0x00082c0001027983 */ /* 0x000ea20000300800 */
[----:B------:R-:W-:-:S03]  /*29540*/  IMAD.MOV.U32 R0, RZ, RZ, R252 ;  /* 0x000000ffff007224 */ /* 0x000fc600078e00fc */
[----:B------:R0:W5:Y:S04]  /*29550*/  LDL.LU R250, [R1+0x824] ;  /* 0x0008240001fa7983 */ /* 0x0001680000300800 */
[----:B--2---:R2:W-:Y:S04]  /*29560*/  STL [R1+0x828], R2 ;  /* 0x0008280201007387 */ /* 0x0045e80000100800 */
[----:B--2---:R0:W5:Y:S02]  /*29570*/  LDL.LU R2, [R1+0x81c] ;  /* 0x00081c0001027983 */ /* 0x0041640000300800 */
.L_x_31238:
[----:B------:R-:W-:Y:S05]  /*29580*/  BSYNC B1 ;  /* 0x0000000000017941 */ /* 0x000fea0003800000 */
.L_x_31236:
[----:B------:R-:W2:Y:S04]  /*29590*/  LDL R252, [R1+0x818] ;  /* 0x0008180001fc7983 */ /* 0x000ea80000100800 */
[----:B-----5:R3:W-:Y:S04]  /*295a0*/  STL [R1+0x848], R2 ;  /* 0x0008480201007387 */ /* 0x0207e80000100800 */
[----:B---3--:R-:W3:Y:S01]  /*295b0*/  LDL R2, [R1+0x820] ;  /* 0x0008200001027983 */ /* 0x008ee20000100800 */
[----:B--2---:R-:W-:-:S04]  /*295c0*/  FSETP.GT.FTZ.AND P0, PT, R0, R252, PT ;  /* 0x000000fc0000720b */ /* 0x004fc80003f14000 */
[----:B---3--:R-:W-:Y:S02]  /*295d0*/  ISETP.EQ.OR P0, PT, R2, -0x1, P0 ;  /* 0xffffffff0200780c */ /* 0x008fe40000702670 */
[----:B------:R2:W5:Y:S01]  /*295e0*/  LDL.LU R2, [R1+0x848] ;  /* 0x0008480001027983 */ /* 0x0005620000300800 */
[----:B------:R-:W-:Y:S10]  /*295f0*/  BSSY B1, `(.L_x_31239) ;  /* 0x0000019000017945 */ /* 0x000ff40003800000 */
[----:B--2---:R-:W-:Y:S05]  /*29600*/  @P0 BRA `(.L_x_31240) ;  /* 0x0000000000300947 */ /* 0x004fea0003800000 */
[----:B------:R2:W-:Y:S04]  /*29610*/  STL [R1+0x84c], R3 ;  /* 0x00084c0301007387 */ /* 0x0005e80000100800 */
[----:B-----5:R3:W-:Y:S04]  /*29620*/  STL [R1+0x848], R2 ;  /* 0x0008480201007387 */ /* 0x0207e80000100800 */
[----:B--2---:R-:W2:Y:S04]  /*29630*/  LDL R3, [R1+0x820] ;  /* 0x0008200001037983 */ /* 0x004ea80000100800 */
[----:B---3--:R-:W3:Y:S01]  /*29640*/  LDL R2, [R1+0x828] ;  /* 0x0008280001027983 */ /* 0x008ee20000100800 */
[----:B------:R-:W-:-:S03]  /*29650*/  FSETP.NEU.FTZ.AND P0, PT, R0, R252, PT ;  /* 0x000000fc0000720b */ /* 0x000fc60003f1d000 */
[----:B------:R-:W-:Y:S04]  /*29660*/  STL [R1+0x81c], R0 ;  /* 0x00081c0001007387 */ /* 0x000fe80000100800 */
[----:B--2---:R2:W-:Y:S01]  /*29670*/  STL [R1+0x82c], R3 ;  /* 0x00082c0301007387 */ /* 0x0045e20000100800 */
[----:B---3--:R-:W-:-:S03]  /*29680*/  ISETP.GE.OR P0, PT, R2, R3, P0 ;  /* 0x000000030200720c */ /* 0x008fc60000706670 */
[----:B------:R3:W-:Y:S04]  /*29690*/  STL [R1+0x824], R2 ;  /* 0x0008240201007387 */ /* 0x0007e80000100800 */
[----:B--2---:R2:W5:Y:S04]  /*296a0*/  LDL.LU R3, [R1+0x84c] ;  /* 0x00084c0001037983 */ /* 0x0045680000300800 */
[----:B---3--:R2:W5:Y:S02]  /*296b0*/  LDL.LU R2, [R1+0x848] ;  /* 0x0008480001027983 */ /* 0x0085640000300800 */
[----:B------:R-:W-:Y:S05]  /*296c0*/  @P0 BRA `(.L_x_31241) ;  /* 0x00000000002c0947 */ /* 0x000fea0003800000 */
.L_x_31240:
[----:B-----5:R3:W-:Y:S04]  /*296d0*/  STL [R1+0x848], R2 ;  /* 0x0008480201007387 */ /* 0x0207e80000100800 */
[----:B------:R-:W4:Y:S04]  /*296e0*/  LDL.LU R252, [R1+0x828] ;  /* 0x0008280001fc7983 */ /* 0x000f280000300800 */
[----:B---3--:R-:W3:Y:S04]  /*296f0*/  LDL.LU R2, [R1+0x820] ;  /* 0x0008200001027983 */ /* 0x008ee80000300800 */
[----:B---3--:R3:W-:Y:S04]  /*29700*/  STL [R1+0x824], R2 ;  /* 0x0008240201007387 */ /* 0x0087e80000100800 */
[----:B---3--:R-:W3:Y:S04]  /*29710*/  LDL.LU R2, [R1+0x818] ;  /* 0x0008180001027983 */ /* 0x008ee80000300800 */
[----:B------:R-:W-:Y:S04]  /*29720*/  STL [R1+0x818], R0 ;  /* 0x0008180001007387 */ /* 0x000fe80000100800 */
[----:B---3--:R3:W-:Y:S04]  /*29730*/  STL [R1+0x81c], R2 ;  /* 0x00081c0201007387 */ /* 0x0087e80000100800 */
[----:B---3--:R3:W5:Y:S04]  /*29740*/  LDL.LU R2, [R1+0x848] ;  /* 0x0008480001027983 */ /* 0x0087680000300800 */
[----:B----4-:R-:W-:Y:S04]  /*29750*/  STL [R1+0x82c], R252 ;  /* 0x00082cfc01007387 */ /* 0x010fe80000100800 */
[----:B------:R4:W-:Y:S02]  /*29760*/  STL [R1+0x820], R252 ;  /* 0x000820fc01007387 */ /* 0x0009e40000100800 */
[----:B---34-:R-:W-:-:S07]  /*29770*/  MOV R252, R0 ;  /* 0x0000000000fc7202 */ /* 0x018fce0000000f00 */
.L_x_31241:
[----:B------:R-:W-:Y:S05]  /*29780*/  BSYNC B1 ;  /* 0x0000000000017941 */ /* 0x000fea0003800000 */
.L_x_31239:
[----:B------:R-:W3:Y:S02]  /*29790*/  LDL.LU R0, [R1+0x834] ;  /* 0x0008340001007983 */ /* 0x000ee40000300800 */
[----:B---3--:R-:W-:-:S05]  /*297a0*/  VIADD R0, R0, 0x4 ;  /* 0x0000000400007836 */ /* 0x008fca0000000000 */
[----:B------:R4:W-:Y:S01]  /*297b0*/  STL [R1+0x834], R0 ;  /* 0x0008340001007387 */ /* 0x0009e20000100800 */
[----:B------:R-:W-:Y:S05]  /*297c0*/  @P1 BRA `(.L_x_31242) ;  /* 0xffffff6c00a41947 */ /* 0x000fea000383ffff */
[----:B-----5:R3:W-:Y:S04]  /*297d0*/  STL [R1+0x848], R2 ;  /* 0x0008480201007387 */ /* 0x0207e80000100800 */
[----:B----4-:R-:W4:Y:S04]  /*297e0*/  LDL.LU R0, [R1+0x844] ;  /* 0x0008440001007983 */ /* 0x010f280000300800 */
[----:B---3--:R-:W4:Y:S02]  /*297f0*/  LDL.LU R2, [R1+0x83c] ;  /* 0x00083c0001027983 */ /* 0x008f240000300800 */
[----:B----4-:R-:W-:-:S02]  /*29800*/  FADD.FTZ R0, R0, R2 ;  /* 0x0000000200007221 */ /* 0x010fc40000010000 */
[----:B------:R3:W5:Y:S04]  /*29810*/  LDL.LU R2, [R1+0x848] ;  /* 0x0008480001027983 */ /* 0x0007680000300800 */
[----:B------:R4:W-:Y:S04]  /*29820*/  STL [R1+0x83c], R0 ;  /* 0x00083c0001007387 */ /* 0x0009e80000100800 */
[----:B----4-:R-:W4:Y:S04]  /*29830*/  LDL.LU R0, [R1+0x840] ;  /* 0x0008400001007983 */ /* 0x010f280000300800 */
[----:B----4-:R4:W-:Y:S04]  /*29840*/  STL [R1+0x838], R0 ;  /* 0x0008380001007387 */ /* 0x0109e80000100800 */
[----:B----4-:R-:W4:Y:S04]  /*29850*/  LDL.LU R0, [R1+0x82c] ;  /* 0x00082c0001007983 */ /* 0x010f280000300800 */
[----:B------:R3:W-:Y:S04]  /*29860*/  STL [R1+0x818], R252 ;  /* 0x000818fc01007387 */ /* 0x0007e80000100800 */
[----:B----4-:R3:W-:Y:S02]  /*29870*/  STL [R1+0x820], R0 ;  /* 0x0008200001007387 */ /* 0x0107e40000100800 */
.L_x_30860:
[----:B------:R-:W-:Y:S05]  /*29880*/  BSYNC B0 ;  /* 0x0000000000007941 */ /* 0x000fea0003800000 */
.L_x_30859:
[----:B---3--:R-:W3:Y:S04]  /*29890*/  LDL R252, [R1+0x820] ;  /* 0x0008200001fc7983 */ /* 0x008ee80000100800 */
[----:B------:R-:W4:Y:S04]  /*298a0*/  LDL R0, [R1+0x824] ;  /* 0x0008240001007983 */ /* 0x000f280000100800 */
[----:B------:R-:W-:Y:S04]  /*298b0*/  STL.64 [R1+0x858], R126 ;  /* 0x0008587e01007387 */ /* 0x000fe80000100a00 */
[----:B------:R-:W-:Y:S04]  /*298c0*/  STL.64 [R1+0x850], R248 ;  /* 0x000850f801007387 */ /* 0x000fe80000100a00 */
[----:B-----5:R-:W-:Y:S04]  /*298d0*/  STL [R1+0x848], R250 ;  /* 0x000848fa01007387 */ /* 0x020fe80000100800 */
[----:B---3--:R3:W-:Y:S04]  /*298e0*/  SHFL.DOWN PT, R126, R252, 0x2, 0x1f ;  /* 0x08401f00fc7e7f89 */ /* 0x0087e800000e0000 */
[----:B----4-:R4:W0:Y:S04]  /*298f0*/  SHFL.DOWN PT, R127, R0, 0x2, 0x1f ;  /* 0x08401f00007f7f89 */ /* 0x01082800000e0000 */
[----:B---3--:R-:W3:Y:S04]  /*29900*/  LDL R252, [R1+0x818] ;  /* 0x0008180001fc7983 */ /* 0x008ee80000100800 */
[----:B----4-:R-:W4:Y:S04]  /*29910*/  LDL R0, [R1+0x81c] ;  /* 0x00081c0001007983 */ /* 0x010f280000100800 */
        /* <DEDUP_REMOVED lines=161> */
[----:B------:R-:W3:Y:S04]  /*2a330*/  LDL R127, [R1+0x814] ;  /* 0x00081400017f7983 */ /* 0x000ee80000100800 */
[----:B--2---:R-:W-:Y:S04]  /*2a340*/  SHFL.DOWN PT, R126, R126, 0x2, 0x1f ;  /* 0x08401f007e7e7f89 */ /* 0x004fe800000e0000 */
[----:B---3--:R-:W0:Y:S04]  /*2a350*/  SHFL.DOWN PT, R127, R127, 0x2, 0x1f ;  /* 0x08401f007f7f7f89 */ /* 0x008e2800000e0000 */
[----:B0-----:R-:W-:Y:S04]  /*2a360*/  STL.64 [R1+0x200], R126 ;  /* 0x0002007e01007387 */ /* 0x001fe80000100a00 */
[----:B------:R0:W-:Y:S04]  /*2a370*/  SHFL.DOWN PT, R126, R252, 0x2, 0x1f ;  /* 0x08401f00fc7e7f89 */ /* 0x0001e800000e0000 */
[----:B----4-:R2:W3:Y:S04]  /*2a380*/  SHFL.DOWN PT, R127, R0, 0x2, 0x1f ;  /* 0x08401f00007f7f89 */ /* 0x0104e800000e0000 */
        /* <DEDUP_REMOVED lines=182> */
[----:B------:R-:W-:-:S02]  /*2aef0*/  IMAD.MOV.U32 R252, RZ, RZ, R127 ;  /* 0x000000fffffc7224 */ /* 0x000fc400078e007f */
[----:B------:R-:W-:Y:S02]  /*2af00*/  IMAD.MOV.U32 R0, RZ, RZ, R126 ;  /* 0x000000ffff007224 */ /* 0x000fe400078e007e */
        /* <DEDUP_REMOVED lines=34> */
[----:B------:R-:W3:Y:S03]  /*2b130*/  S2R R250, SR_LANEID ;  /* 0x0000000000fa7919 */ /* 0x000ee60000000000 */
[----:B0-----:R-:W-:Y:S04]  /*2b140*/  STL.64 [R1+0x3f0], R248 ;  /* 0x0003f0f801007387 */ /* 0x001fe80000100a00 */
[----:B------:R-:W-:Y:S04]  /*2b150*/  SHFL.DOWN PT, R248, R124, 0x2, 0x1f ;  /* 0x08401f007cf87f89 */ /* 0x000fe800000e0000 */
[----:B------:R-:W0:Y:S04]  /*2b160*/  SHFL.DOWN PT, R249, R125, 0x2, 0x1f ;  /* 0x08401f007df97f89 */ /* 0x000e2800000e0000 */
[----:B0-----:R-:W-:Y:S04]  /*2b170*/  STL.64 [R1+0x3f8], R248 ;  /* 0x0003f8f801007387 */ /* 0x001fe80000100a00 */
[----:B--2---:R-:W-:Y:S04]  /*2b180*/  SHFL.DOWN PT, R248, R126, 0x2, 0x1f ;  /* 0x08401f007ef87f89 */ /* 0x004fe800000e0000 */
[----:B------:R-:W0:Y:S01]  /*2b190*/  SHFL.DOWN PT, R249, R127, 0x2, 0x1f ;  /* 0x08401f007ff97f89 */ /* 0x000e2200000e0000 */
[----:B---3--:R-:W-:-:S03]  /*2b1a0*/  ISETP.GT.AND P0, PT, R250, 0x1d, PT ;  /* 0x0000001dfa00780c */ /* 0x008fc60003f04270 */
[----:B------:R2:W5:Y:S04]  /*2b1b0*/  LDL.LU R250, [R1+0x848] ;  /* 0x0008480001fa7983 */ /* 0x0005680000300800 */
[----:B0-----:R0:W-:Y:S04]  /*2b1c0*/  STL.64 [R1+0x400], R248 ;  /* 0x000400f801007387 */ /* 0x0011e80000100a00 */
[----:B0-----:R2:W5:Y:S01]  /*2b1d0*/  LDL.LU.64 R248, [R1+0x850] ;  /* 0x0008500001f87983 */ /* 0x0015620000300a00 */
[----:B------:R-:W-:Y:S04]  /*2b1e0*/  BSSY B0, `(.L_x_31243) ;  /* 0x000093e000007945 */ /* 0x000fe80003800000 */
[----:B------:R-:W-:Y:S05]  /*2b1f0*/  @P0 BRA `(.L_x_31244) ;  /* 0x0000009000f00947 */ /* 0x000fea0003800000 */
[----:B------:R0:W-:Y:S04]  /*2b200*/  STL [R1+0x84c], R3 ;  /* 0x00084c0301007387 */ /* 0x0001e80000100800 */
[----:B------:R3:W-:Y:S04]  /*2b210*/  STL [R1+0x848], R2 ;  /* 0x0008480201007387 */ /* 0x0007e80000100800 */
[----:B------:R4:W-:Y:S04]  /*2b220*/  STL [R1+0x850], R4 ;  /* 0x0008500401007387 */ /* 0x0009e80000100800 */
[----:B0-----:R-:W2:Y:S04]  /*2b230*/  LDL.LU R3, [R1+0x838] ;  /* 0x0008380001037983 */ /* 0x001ea80000300800 */
[----:B---3--:R-:W4:Y:S01]  /*2b240*/  LDL.LU R2, [R1+0x83c] ;  /* 0x00083c0001027983 */ /* 0x008f220000300800 */
[----:B------:R-:W-:Y:S01]  /*2b250*/  ULDC UR5, c[0x0][0x20] ;  /* 0x0000080000057ab9 */ /* 0x000fe20000000800 */
[----:B------:R-:W-:-:S02]  /*2b260*/  ULDC UR4, c[0x0][0x20] ;  /* 0x0000080000047ab9 */ /* 0x000fc40000000800 */
[----:B------:R-:W-:Y:S01]  /*2b270*/  STL [R1+0x838], RZ ;  /* 0x000838ff01007387 */ /* 0x000fe20000100800 */
[----:B--2---:R-:W-:-:S04]  /*2b280*/  FSETP.GT.FTZ.AND P0, PT, R3, R0, PT ;  /* 0x000000000300720b */ /* 0x004fc80003f14000 */
[----:B----4-:R-:W-:Y:S02]  /*2b290*/  FSEL R4, R2, R252, P0 ;  /* 0x000000fc02047208 */ /* 0x010fe40000000000 */
        /* <DEDUP_REMOVED lines=16> */
.L_x_31626:
        /* <DEDUP_REMOVED lines=14> */
[----:B------:R-:W-:Y:S02]  /*2b480*/  @!P2 MOV R127, R0 ;  /* 0x00000000007fa202 */ /* 0x000fe40000000f00 */
        /* <DEDUP_REMOVED lines=13> */
[----:B------:R-:W-:Y:S02]  /*2b560*/  IMAD.MOV.U32 R252, RZ, RZ, R0 ;  /* 0x000000fffffc7224 */ /* 0x000fe400078e0000 */
[----:B------:R-:W-:-:S03]  /*2b570*/  IMAD.MOV.U32 R0, RZ, RZ, R126 ;  /* 0x000000ffff007224 */ /* 0x000fc600078e007e */
[----:B------:R0:W-:Y:S07]  /*2b580*/  STL [R1+0x828], R252 ;  /* 0x000828fc01007387 */ /* 0x0001ee0000100800 */
[----:B------:R-:W-:Y:S05]  /*2b590*/  @P0 BRA `(.L_x_31247) ;  /* 0x0000000000180947 */ /* 0x000fea0003800000 */
.L_x_31246:
[----:B0-----:R-:W2:Y:S01]  /*2b5a0*/  LDL.LU R252, [R1+0x814] ;  /* 0x0008140001fc7983 */ /* 0x001ea20000300800 */
[----:B------:R-:W-:-:S03]  /*2b5b0*/  IMAD.MOV.U32 R0, RZ, RZ, R127 ;  /* 0x000000ffff007224 */ /* 0x000fc600078e007f */
[----:B--2---:R0:W-:Y:S04]  /*2b5c0*/  STL [R1+0x828], R252 ;  /* 0x000828fc01007387 */ /* 0x0041e80000100800 */
[----:B0-----:R-:W2:Y:S01]  /*2b5d0*/  LDL.LU R252, [R1+0x810] ;  /* 0x0008100001fc7983 */ /* 0x001ea20000300800 */
[----:B------:R-:W-:-:S03]  /*2b5e0*/  MOV R127, R126 ;  /* 0x0000007e007f7202 */ /* 0x000fc60000000f00 */
[----:B--2---:R2:W-:Y:S04]  /*2b5f0*/  STL [R1+0x814], R252 ;  /* 0x000814fc01007387 */ /* 0x0045e80000100800 */
.L_x_31247:
[----:B------:R-:W-:Y:S05]  /*2b600*/  BSYNC B1 ;  /* 0x0000000000017941 */ /* 0x000fea0003800000 */
.L_x_31245:
        /* <DEDUP_REMOVED lines=12> */
.L_x_31249:
[----:B------:R-:W3:Y:S01]  /*2b6d0*/  LDL.LU R126, [R1+0x828] ;  /* 0x00082800017e7983 */ /* 0x000ee20000300800 */
[----:B0-2---:R-:W-:-:S03]  /*2b6e0*/  IMAD.MOV.U32 R252, RZ, RZ, R0 ;  /* 0x000000fffffc7224 */ /* 0x005fc600078e0000 */
[----:B------:R-:W-:Y:S04]  /*2b6f0*/  STL [R1+0x810], R129 ;  /* 0x0008108101007387 */ /* 0x000fe80000100800 */
[----:B---3--:R0:W-:Y:S02]  /*2b700*/  STL [R1+0x82c], R126 ;  /* 0x00082c7e01007387 */ /* 0x0081e40000100800 */
[----:B0-----:R-:W-:-:S07]  /*2b710*/  IMAD.MOV.U32 R126, RZ, RZ, R125 ;  /* 0x000000ffff7e7224 */ /* 0x001fce00078e007d */
.L_x_31250:
[----:B------:R-:W-:Y:S05]  /*2b720*/  BSYNC B1 ;  /* 0x0000000000017941 */ /* 0x000fea0003800000 */
.L_x_31248:
        /* <DEDUP_REMOVED lines=12> */
.L_x_31252:
[----:B------:R-:W2:Y:S01]  /*2b7f0*/  LDL.LU R125, [R1+0x82c] ;  /* 0x00082c00017d7983 */ /* 0x000ea20000300800 */
[----:B------:R-:W-:Y:S02]  /*2b800*/  IMAD.MOV.U32 R0, RZ, RZ, R252 ;  /* 0x000000ffff007224 */ /* 0x000fe400078e00fc */
[----:B------:R-:W-:Y:S01]  /*2b810*/  IMAD.MOV.U32 R129, RZ, RZ, R128 ;  /* 0x000000ffff817224 */ /* 0x000fe200078e0080 */
[----:B--2---:R0:W-:Y:S02]  /*2b820*/  STL [R1+0x828], R125 ;  /* 0x0008287d01007387 */ /* 0x0041e40000100800 */
[----:B0-----:R-:W-:-:S07]  /*2b830*/  IMAD.MOV.U32 R125, RZ, RZ, R124 ;  /* 0x000000ffff7d7224 */ /* 0x001fce00078e007c */
.L_x_31253:
[----:B------:R-:W-:Y:S05]  /*2b840*/  BSYNC B1 ;  /* 0x0000000000017941 */ /* 0x000fea0003800000 */
.L_x_31251:
        /* <DEDUP_REMOVED lines=12> */
.L_x_31255:
[----:B------:R-:W2:Y:S01]  /*2b910*/  LDL.LU R124, [R1+0x828] ;  /* 0x00082800017c7983 */ /* 0x000ea20000300800 */
[----:B------:R-:W-:Y:S02]  /*2b920*/  IMAD.MOV.U32 R252, RZ, RZ, R0 ;  /* 0x000000fffffc7224 */ /* 0x000fe400078e0000 */
[----:B------:R-:W-:Y:S01]  /*2b930*/  IMAD.MOV.U32 R128, RZ, RZ, R131 ;  /* 0x000000ffff807224 */ /* 0x000fe200078e0083 */
[----:B--2---:R0:W-:Y:S02]  /*2b940*/  STL [R1+0x82c], R124 ;  /* 0x00082c7c01007387 */ /* 0x0041e40000100800 */
[----:B0-----:R-:W-:-:S07]  /*2b950*/  IMAD.MOV.U32 R124, RZ, RZ, R123 ;  /* 0x000000ffff7c7224 */ /* 0x001fce00078e007b */
.L_x_31256:
[----:B------:R-:W-:Y:S05]  /*2b960*/  BSYNC B1 ;  /* 0x0000000000017941 */ /* 0x000fea0003800000 */
.L_x_31254:
        /* <DEDUP_REMOVED lines=12> */
.L_x_31258:
[----:B------:R-:W2:Y:S01]  /*2ba30*/  LDL.LU R123, [R1+0x82c] ;  /* 0x00082c00017b7983 */ /* 0x000ea20000300800 */
[----:B------:R-:W-:Y:S02]  /*2ba40*/  IMAD.MOV.U32 R0, RZ, RZ, R252 ;  /* 0x000000ffff007224 */ /* 0x000fe400078e00fc */
[----:B------:R-:W-:Y:S01]  /*2ba50*/  IMAD.MOV.U32 R131, RZ, RZ, R130 ;  /* 0x000000ffff837224 */ /* 0x000fe200078e0082 */
[----:B--2---:R0:W-:Y:S02]  /*2ba60*/  STL [R1+0x828], R123 ;  /* 0x0008287b01007387 */ /* 0x0041e40000100800 */
[----:B0-----:R-:W-:-:S07]  /*2ba70*/  IMAD.MOV.U32 R123, RZ, RZ, R122 ;  /* 0x000000ffff7b7224 */ /* 0x001fce00078e007a */
.L_x_31259:
[----:B------:R-:W-:Y:S05]  /*2ba80*/  BSYNC B1 ;  /* 0x0000000000017941 */ /* 0x000fea0003800000 */
.L_x_31257:
        /* <DEDUP_REMOVED lines=12> */
.L_x_31261:
[----:B------:R-:W2:Y:S01]  /*2bb50*/  LDL.LU R122, [R1+0x828] ;  /* 0x00082800017a7983 */ /* 0x000ea20000300800 */
[----:B------:R-:W-:Y:S02]  /*2bb60*/  IMAD.MOV.U32 R252, RZ, RZ, R0 ;  /* 0x000000fffffc7224 */ /* 0x000fe400078e0000 */
[----:B------:R-:W-:Y:S01]  /*2bb70*/  IMAD.MOV.U32 R130, RZ, RZ, R133 ;  /* 0x000000ffff827224 */ /* 0x000fe200078e0085 */
[----:B--2---:R0:W-:Y:S02]  /*2bb80*/  STL [R1+0x82c], R122 ;  /* 0x00082c7a01007387 */ /* 0x0041e40000100800 */
[----:B0-----:R-:W-:-:S07]  /*2bb90*/  IMAD.MOV.U32 R122, RZ, RZ, R121 ;  /* 0x000000ffff7a7224 */ /* 0x001fce00078e0079 */
.L_x_31262:
[----:B------:R-:W-:Y:S05]  /*2bba0*/  BSYNC B1 ;  /* 0x0000000000017941 */ /* 0x000fea0003800000 */
.L_x_31260:
        /* <DEDUP_REMOVED lines=12> */
.L_x_31264:
[----:B------:R-:W2:Y:S01]  /*2bc70*/  LDL.LU R121, [R1+0x82c] ;  /* 0x00082c0001797983 */ /* 0x000ea20000300800 */
[----:B------:R-:W-:Y:S02]  /*2bc80*/  IMAD.MOV.U32 R0, RZ, RZ, R252 ;  /* 0x000000ffff007224 */ /* 0x000fe400078e00fc */
[----:B------:R-:W-:Y:S01]  /*2bc90*/  IMAD.MOV.U32 R133, RZ, RZ, R132 ;  /* 0x000000ffff857224 */ /* 0x000fe200078e0084 */
[----:B--2---:R0:W-:Y:S02]  /*2bca0*/  STL [R1+0x828], R121 ;  /* 0x0008287901007387 */ /* 0x0041e40000100800 */
[----:B0-----:R-:W-:-:S07]  /*2bcb0*/  IMAD.MOV.U32 R121, RZ, RZ, R120 ;  /* 0x000000ffff797224 */ /* 0x001fce00078e0078 */
.L_x_31265:
[----:B------:R-:W-:Y:S05]  /*2bcc0*/  BSYNC B1 ;  /* 0x0000000000017941 */ /* 0x000fea0003800000 */
.L_x_31263:
        /* <DEDUP_REMOVED lines=12> */
.L_x_31267:
[----:B------:R-:W2:Y:S01]  /*2bd90*/  LDL.LU R120, [R1+0x828] ;  /* 0x0008280001787983 */ /* 0x000ea20000300800 */
[----:B------:R-:W-:Y:S02]  /*2bda0*/  IMAD.MOV.U32 R252, RZ, RZ, R0 ;  /* 0x000000fffffc7224 */ /* 0x000fe400078e0000 */
[----:B------:R-:W-:Y:S01]  /*2bdb0*/  IMAD.MOV.U32 R132, RZ, RZ, R135 ;  /* 0x000000ffff847224 */ /* 0x000fe200078e0087 */
[----:B--2---:R0:W-:Y:S02]  /*2bdc0*/  STL [R1+0x82c], R120 ;  /* 0x00082c7801007387 */ /* 0x0041e40000100800 */
[----:B0-----:R-:W-:-:S07]  /*2bdd0*/  IMAD.MOV.U32 R120, RZ, RZ, R119 ;  /* 0x000000ffff787224 */ /* 0x001fce00078e0077 */
.L_x_31268:
[----:B------:R-:W-:Y:S05]  /*2bde0*/  BSYNC B1 ;  /* 0x0000000000017941 */ /* 0x000fea0003800000 */
.L_x_31266:
        /* <DEDUP_REMOVED lines=12> */
.L_x_31270:
[----:B------:R-:W2:Y:S01]  /*2beb0*/  LDL.LU R119, [R1+0x82c] ;  /* 0x00082c0001777983 */ /* 0x000ea20000300800 */
[----:B------:R-:W-:Y:S02]  /*2bec0*/  IMAD.MOV.U32 R0, RZ, RZ, R252 ;  /* 0x000000ffff007224 */ /* 0x000fe400078e00fc */
[----:B------:R-:W-:Y:S01]  /*2bed0*/  IMAD.MOV.U32 R135, RZ, RZ, R134 ;  /* 0x000000ffff877224 */ /* 0x000fe200078e0086 */
[----:B--2---:R0:W-:Y:S02]  /*2bee0*/  STL [R1+0x828], R119 ;  /* 0x0008287701007387 */ /* 0x0041e40000100800 */
[----:B0-----:R-:W-:-:S07]  /*2bef0*/  IMAD.MOV.U32 R119, RZ, RZ, R118 ;  /* 0x000000ffff777224 */ /* 0x001fce00078e0076 */
.L_x_31271:
[----:B------:R-:W-:Y:S05]  /*2bf00*/  BSYNC B1 ;  /* 0x0000000000017941 */ /* 0x000fea0003800000 */
.L_x_31269:
        /* <DEDUP_REMOVED lines=12> */
.L_x_31273:
[----:B------:R-:W2:Y:S01]  /*2bfd0*/  LDL.LU R118, [R1+0x828] ;  /* 0x0008280001767983 */ /* 0x000ea20000300800 */
[----:B------:R-:W-:Y:S02]  /*2bfe0*/  IMAD.MOV.U32 R252, RZ, RZ, R0 ;  /* 0x000000fffffc7224 */ /* 0x000fe400078e0000 */
[----:B------:R-:W-:Y:S01]  /*2bff0*/  IMAD.MOV.U32 R134, RZ, RZ, R137 ;  /* 0x000000ffff867224 */ /* 0x000fe200078e0089 */
[----:B--2---:R0:W-:Y:S02]  /*2c000*/  STL [R1+0x82c], R118 ;  /* 0x00082c7601007387 */ /* 0x0041e40000100800 */
[----:B0-----:R-:W-:-:S07]  /*2c010*/  IMAD.MOV.U32 R118, RZ, RZ, R117 ;  /* 0x000000ffff767224 */ /* 0x001fce00078e0075 */
.L_x_31274:
[----:B------:R-:W-:Y:S05]  /*2c020*/  BSYNC B1 ;  /* 0x0000000000017941 */ /* 0x000fea0003800000 */
.L_x_31272:
        /* <DEDUP_REMOVED lines=12> */
.L_x_31276:
[----:B------:R-:W2:Y:S01]  /*2c0f0*/  LDL.LU R117, [R1+0x82c] ;  /* 0x00082c0001757983 */ /* 0x000ea20000300800 */
[----:B------:R-:W-:Y:S02]  /*2c100*/  IMAD.MOV.U32 R0, RZ, RZ, R252 ;  /* 0x000000ffff007224 */ /* 0x000fe400078e00fc */
[----:B------:R-:W-:Y:S01]  /*2c110*/  IMAD.MOV.U32 R137, RZ, RZ, R136 ;  /* 0x000000ffff897224 */ /* 0x000fe200078e0088 */
[----:B--2---:R0:W-:Y:S02]  /*2c120*/  STL [R1+0x828], R117 ;  /* 0x0008287501007387 */ /* 0x0041e40000100800 */
[----:B0-----:R-:W-:-:S07]  /*2c130*/  IMAD.MOV.U32 R117, RZ, RZ, R116 ;  /* 0x000000ffff757224 */ /* 0x001fce00078e0074 */
.L_x_31277:
[----:B------:R-:W-:Y:S05]  /*2c140*/  BSYNC B1 ;  /* 0x0000000000017941 */ /* 0x000fea0003800000 */
.L_x_31275:
        /* <DEDUP_REMOVED lines=12> */
.L_x_31279:
[----:B------:R-:W2:Y:S01]  /*2c210*/  LDL.LU R116, [R1+0x828] ;  /* 0x0008280001747983 */ /* 0x000ea20000300800 */
[----:B------:R-:W-:Y:S02]  /*2c220*/  IMAD.MOV.U32 R252, RZ, RZ, R0 ;  /* 0x000000fffffc7224 */ /* 0x000fe400078e0000 */
[----:B------:R-:W-:Y:S01]  /*2c230*/  IMAD.MOV.U32 R136, RZ, RZ, R139 ;  /* 0x000000ffff887224 */ /* 0x000fe200078e008b */
[----:B--2---:R0:W-:Y:S02]  /*2c240*/  STL [R1+0x82c], R116 ;  /* 0x00082c7401007387 */ /* 0x0041e40000100800 */
[----:B0-----:R-:W-:-:S07]  /*2c250*/  IMAD.MOV.U32 R116, RZ, RZ, R115 ;  /* 0x000000ffff747224 */ /* 0x001fce00078e0073 */
.L_x_31280:
[----:B------:R-:W-:Y:S05]  /*2c260*/  BSYNC B1 ;  /* 0x0000000000017941 */ /* 0x000fea0003800000 */
.L_x_31278:
        /* <DEDUP_REMOVED lines=12> */
.L_x_31282:
[----:B------:R-:W2:Y:S01]  /*2c330*/  LDL.LU R115, [R1+0x82c] ;  /* 0x00082c0001737983 */ /* 0x000ea20000300800 */
[----:B------:R-:W-:Y:S02]  /*2c340*/  IMAD.MOV.U32 R0, RZ, RZ, R252 ;  /* 0x000000ffff007224 */ /* 0x000fe400078e00fc */
[----:B------:R-:W-:Y:S01]  /*2c350*/  IMAD.MOV.U32 R139, RZ, RZ, R138 ;  /* 0x000000ffff8b7224 */ /* 0x000fe200078e008a */
[----:B--2---:R0:W-:Y:S02]  /*2c360*/  STL [R1+0x828], R115 ;  /* 0x0008287301007387 */ /* 0x0041e40000100800 */
[----:B0-----:R-:W-:-:S07]  /*2c370*/  IMAD.MOV.U32 R115, RZ, RZ, R114 ;  /* 0x000000ffff737224 */ /* 0x001fce00078e0072 */
.L_x_31283:
[----:B------:R-:W-:Y:S05]  /*2c380*/  BSYNC B1 ;  /* 0x0000000000017941 */ /* 0x000fea0003800000 */
.L_x_31281:
        /* <DEDUP_REMOVED lines=12> */
.L_x_31285:
[----:B------:R-:W2:Y:S01]  /*2c450*/  LDL.LU R114, [R1+0x828] ;  /* 0x0008280001727983 */ /* 0x000ea20000300800 */
[----:B------:R-:W-:Y:S02]  /*2c460*/  IMAD.MOV.U32 R252, RZ, RZ, R0 ;  /* 0x000000fffffc7224 */ /* 0x000fe400078e0000 */
[----:B------:R-:W-:Y:S01]  /*2c470*/  IMAD.MOV.U32 R138, RZ, RZ, R141 ;  /* 0x000000ffff8a7224 */ /* 0x000fe200078e008d */
[----:B--2---:R0:W-:Y:S02]  /*2c480*/  STL [R1+0x82c], R114 ;  /* 0x00082c7201007387 */ /* 0x0041e40000100800 */
[----:B0-----:R-:W-:-:S07]  /*2c490*/  IMAD.MOV.U32 R114, RZ, RZ, R113 ;  /* 0x000000ffff727224 */ /* 0x001fce00078e0071 */
.L_x_31286:
[----:B------:R-:W-:Y:S05]  /*2c4a0*/  BSYNC B1 ;  /* 0x0000000000017941 */ /* 0x000fea0003800000 */
.L_x_31284:
        /* <DEDUP_REMOVED lines=12> */
.L_x_31288:
[----:B------:R-:W2:Y:S01]  /*2c570*/  LDL.LU R113, [R1+0x82c] ;  /* 0x00082c0001717983 */ /* 0x000ea20000300800 */
[----:B------:R-:W-:Y:S02]  /*2c580*/  IMAD.MOV.U32 R0, RZ, RZ, R252 ;  /* 0x000000ffff007224 */ /* 0x000fe400078e00fc */
[----:B------:R-:W-:Y:S01]  /*2c590*/  IMAD.MOV.U32 R141, RZ, RZ, R140 ;  /* 0x000000ffff8d7224 */ /* 0x000fe200078e008c */
[----:B--2---:R0:W-:Y:S02]  /*2c5a0*/  STL [R1+0x828], R113 ;  /* 0x0008287101007387 */ /* 0x0041e40000100800 */
[----:B0-----:R-:W-:-:S07]  /*2c5b0*/  IMAD.MOV.U32 R113, RZ, RZ, R112 ;  /* 0x000000ffff717224 */ /* 0x001fce00078e0070 */
.L_x_31289:
[----:B------:R-:W-:Y:S05]  /*2c5c0*/  BSYNC B1 ;  /* 0x0000000000017941 */ /* 0x000fea0003800000 */
.L_x_31287:
        /* <DEDUP_REMOVED lines=12> */
.L_x_31291:
[----:B------:R-:W2:Y:S01]  /*2c690*/  LDL.LU R112, [R1+0x828] ;  /* 0x0008280001707983 */ /* 0x000ea20000300800 */
[----:B------:R-:W-:Y:S02]  /*2c6a0*/  IMAD.MOV.U32 R252, RZ, RZ, R0 ;  /* 0x000000fffffc7224 */ /* 0x000fe400078e0000 */
[----:B------:R-:W-:Y:S01]  /*2c6b0*/  IMAD.MOV.U32 R140, RZ, RZ, R143 ;  /* 0x000000ffff8c7224 */ /* 0x000fe200078e008f */
[----:B--2---:R0:W-:Y:S02]  /*2c6c0*/  STL [R1+0x82c], R112 ;  /* 0x00082c7001007387 */ /* 0x0041e40000100800 */
[----:B0-----:R-:W-:-:S07]  /*2c6d0*/  IMAD.MOV.U32 R112, RZ, RZ, R111 ;  /* 0x000000ffff707224 */ /* 0x001fce00078e006f */
.L_x_31292:
[----:B------:R-:W-:Y:S05]  /*2c6e0*/  BSYNC B1 ;  /* 0x0000000000017941 */ /* 0x000fea0003800000 */
.L_x_31290:
        /* <DEDUP_REMOVED lines=12> */
.L_x_31294:
[----:B------:R-:W2:Y:S01]  /*2c7b0*/  LDL.LU R111, [R1+0x82c] ;  /* 0x00082c00016f7983 */ /* 0x000ea20000300800 */
[----:B------:R-:W-:Y:S02]  /*2c7c0*/  IMAD.MOV.U32 R0, RZ, RZ, R252 ;  /* 0x000000ffff007224 */ /* 0x000fe400078e00fc */
[----:B------:R-:W-:Y:S01]  /*2c7d0*/  IMAD.MOV.U32 R143, RZ, RZ, R142 ;  /* 0x000000ffff8f7224 */ /* 0x000fe200078e008e */
[----:B--2---:R0:W-:Y:S02]  /*2c7e0*/  STL [R1+0x828], R111 ;  /* 0x0008286f01007387 */ /* 0x0041e40000100800 */
[----:B0-----:R-:W-:-:S07]  /*2c7f0*/  IMAD.MOV.U32 R111, RZ, RZ, R110 ;  /* 0x000000ffff6f7224 */ /* 0x001fce00078e006e */
.L_x_31295:
[----:B------:R-:W-:Y:S05]  /*2c800*/  BSYNC B1 ;  /* 0x0000000000017941 */ /* 0x000fea0003800000 */
.L_x_31293:
        /* <DEDUP_REMOVED lines=12> */
.L_x_31297:
[----:B------:R-:W2:Y:S01]  /*2c8d0*/  LDL.LU R110, [R1+0x828] ;  /* 0x00082800016e7983 */ /* 0x000ea20000300800 */
[----:B------:R-:W-:Y:S02]  /*2c8e0*/  IMAD.MOV.U32 R252, RZ, RZ, R0 ;  /* 0x000000fffffc7224 */ /* 0x000fe400078e0000 */
[----:B------:R-:W-:Y:S01]  /*2c8f0*/  IMAD.MOV.U32 R142, RZ, RZ, R145 ;  /* 0x000000ffff8e7224 */ /* 0x000fe200078e0091 */
[----:B--2---:R0:W-:Y:S02]  /*2c900*/  STL [R1+0x82c], R110 ;  /* 0x00082c6e01007387 */ /* 0x0041e40000100800 */
[----:B0-----:R-:W-:-:S07]  /*2c910*/  IMAD.MOV.U32 R110, RZ, RZ, R109 ;  /* 0x000000ffff6e7224 */ /* 0x001fce00078e006d */
.L_x_31298:
[----:B------:R-:W-:Y:S05]  /*2c920*/  BSYNC B1 ;  /* 0x0000000000017941 */ /* 0x000fea0003800000 */
.L_x_31296:
        /* <DEDUP_REMOVED lines=12> */
.L_x_31300:
[----:B------:R-:W2:Y:S01]  /*2c9f0*/  LDL.LU R109, [R1+0x82c] ;  /* 0x00082c00016d7983 */ /* 0x000ea20000300800 */
[----:B------:R-:W-:Y:S02]  /*2ca00*/  IMAD.MOV.U32 R0, RZ, RZ, R252 ;  /* 0x000000ffff007224 */ /* 0x000fe400078e00fc */
[----:B------:R-:W-:Y:S01]  /*2ca10*/  IMAD.MOV.U32 R145, RZ, RZ, R144 ;  /* 0x000000ffff917224 */ /* 0x000fe200078e0090 */
[----:B--2---:R0:W-:Y:S02]  /*2ca20*/  STL [R1+0x828], R109 ;  /* 0x0008286d01007387 */ /* 0x0041e40000100800 */
[----:B0-----:R-:W-:-:S07]  /*2ca30*/  IMAD.MOV.U32 R109, RZ, RZ, R108 ;  /* 0x000000ffff6d7224 */ /* 0x001fce00078e006c */
.L_x_31301:
[----:B------:R-:W-:Y:S05]  /*2ca40*/  BSYNC B1 ;  /* 0x0000000000017941 */ /* 0x000fea0003800000 */
.L_x_31299:
        /* <DEDUP_REMOVED lines=12> */
.L_x_31303:
[----:B------:R-:W2:Y:S01]  /*2cb10*/  LDL.LU R108, [R1+0x828] ;  /* 0x00082800016c7983 */ /* 0x000ea20000300800 */
[----:B------:R-:W-:Y:S02]  /*2cb20*/  IMAD.MOV.U32 R252, RZ, RZ, R0 ;  /* 0x000000fffffc7224 */ /* 0x000fe400078e0000 */
[----:B------:R-:W-:Y:S01]  /*2cb30*/  IMAD.MOV.U32 R144, RZ, RZ, R147 ;  /* 0x000000ffff907224 */ /* 0x000fe200078e0093 */
[----:B--2---:R0:W-:Y:S02]  /*2cb40*/  STL [R1+0x82c], R108 ;  /* 0x00082c6c01007387 */ /* 0x0041e40000100800 */
[----:B0-----:R-:W-:-:S07]  /*2cb50*/  IMAD.MOV.U32 R108, RZ, RZ, R107 ;  /* 0x000000ffff6c7224 */ /* 0x001fce00078e006b */
.L_x_31304:
[----:B------:R-:W-:Y:S05]  /*2cb60*/  BSYNC B1 ;  /* 0x0000000000017941 */ /* 0x000fea0003800000 */
.L_x_31302:
        /* <DEDUP_REMOVED lines=12> */
.L_x_31306:
[----:B------:R-:W2:Y:S01]  /*2cc30*/  LDL.LU R107, [R1+0x82c] ;  /* 0x00082c00016b7983 */ /* 0x000ea20000300800 */
[----:B------:R-:W-:Y:S02]  /*2cc40*/  IMAD.MOV.U32 R0, RZ, RZ, R252 ;  /* 0x000000ffff007224 */ /* 0x000fe400078e00fc */
[----:B------:R-:W-:Y:S01]  /*2cc50*/  IMAD.MOV.U32 R147, RZ, RZ, R146 ;  /* 0x000000ffff937224 */ /* 0x000fe200078e0092 */
[----:B--2---:R0:W-:Y:S02]  /*2cc60*/  STL [R1+0x828], R107 ;  /* 0x0008286b01007387 */ /* 0x0041e40000100800 */
[----:B0-----:R-:W-:-:S07]  /*2cc70*/  IMAD.MOV.U32 R107, RZ, RZ, R106 ;  /* 0x000000ffff6b7224 */ /* 0x001fce00078e006a */
.L_x_31307:
[----:B------:R-:W-:Y:S05]  /*2cc80*/  BSYNC B1 ;  /* 0x0000000000017941 */ /* 0x000fea0003800000 */
.L_x_31305:
        /* <DEDUP_REMOVED lines=12> */
.L_x_31309:
[----:B------:R-:W2:Y:S01]  /*2cd50*/  LDL.LU R106, [R1+0x828] ;  /* 0x00082800016a7983 */ /* 0x000ea20000300800 */
[----:B------:R-:W-:Y:S02]  /*2cd60*/  IMAD.MOV.U32 R252, RZ, RZ, R0 ;  /* 0x000000fffffc7224 */ /* 0x000fe400078e0000 */
[----:B------:R-:W-:Y:S01]  /*2cd70*/  IMAD.MOV.U32 R146, RZ, RZ, R149 ;  /* 0x000000ffff927224 */ /* 0x000fe200078e0095 */
[----:B--2---:R0:W-:Y:S02]  /*2cd80*/  STL [R1+0x82c], R106 ;  /* 0x00082c6a01007387 */ /* 0x0041e40000100800 */
[----:B0-----:R-:W-:-:S07]  /*2cd90*/  IMAD.MOV.U32 R106, RZ, RZ, R105 ;  /* 0x000000ffff6a7224 */ /* 0x001fce00078e0069 */
.L_x_31310:
[----:B------:R-:W-:Y:S05]  /*2cda0*/  BSYNC B1 ;  /* 0x0000000000017941 */ /* 0x000fea0003800000 */
.L_x_31308:
        /* <DEDUP_REMOVED lines=12> */
.L_x_31312:
[----:B------:R-:W2:Y:S01]  /*2ce70*/  LDL.LU R105, [R1+0x82c] ;  /* 0x00082c0001697983 */ /* 0x000ea20000300800 */
[----:B------:R-:W-:Y:S02]  /*2ce80*/  IMAD.MOV.U32 R0, RZ, RZ, R252 ;  /* 0x000000ffff007224 */ /* 0x000fe400078e00fc */
[----:B------:R-:W-:Y:S01]  /*2ce90*/  IMAD.MOV.U32 R149, RZ, RZ, R148 ;  /* 0x000000ffff957224 */ /* 0x000fe200078e0094 */
[----:B--2---:R0:W-:Y:S02]  /*2cea0*/  STL [R1+0x828], R105 ;  /* 0x0008286901007387 */ /* 0x0041e40000100800 */
[----:B0-----:R-:W-:-:S07]  /*2ceb0*/  IMAD.MOV.U32 R105, RZ, RZ, R104 ;  /* 0x000000ffff697224 */ /* 0x001fce00078e0068 */
.L_x_31313:
[----:B------:R-:W-:Y:S05]  /*2cec0*/  BSYNC B1 ;  /* 0x0000000000017941 */ /* 0x000fea0003800000 */
.L_x_31311:
        /* <DEDUP_REMOVED lines=12> */
.L_x_31315:
[----:B------:R-:W2:Y:S01]  /*2cf90*/  LDL.LU R104, [R1+0x828] ;  /* 0x0008280001687983 */ /* 0x000ea20000300800 */
[----:B------:R-:W-:Y:S02]  /*2cfa0*/  IMAD.MOV.U32 R252, RZ, RZ, R0 ;  /* 0x000000fffffc7224 */ /* 0x000fe400078e0000 */
[----:B------:R-:W-:Y:S01]  /*2cfb0*/  IMAD.MOV.U32 R148, RZ, RZ, R151 ;  /* 0x000000ffff947224 */ /* 0x000fe200078e0097 */
[----:B--2---:R0:W-:Y:S02]  /*2cfc0*/  STL [R1+0x82c], R104 ;  /* 0x00082c6801007387 */ /* 0x0041e40000100800 */
[----:B0-----:R-:W-:-:S07]  /*2cfd0*/  IMAD.MOV.U32 R104, RZ, RZ, R103 ;  /* 0x000000ffff687224 */ /* 0x001fce00078e0067 */
.L_x_31316:
[----:B------:R-:W-:Y:S05]  /*2cfe0*/  BSYNC B1 ;  /* 0x0000000000017941 */ /* 0x000fea0003800000 */
.L_x_31314:
        /* <DEDUP_REMOVED lines=12> */
.L_x_31318:
[----:B------:R-:W2:Y:S01]  /*2d0b0*/  LDL.LU R103, [R1+0x82c] ;  /* 0x00082c0001677983 */ /* 0x000ea20000300800 */
[----:B------:R-:W-:Y:S02]  /*2d0c0*/  IMAD.MOV.U32 R0, RZ, RZ, R252 ;  /* 0x000000ffff007224 */ /* 0x000fe400078e00fc */
[----:B------:R-:W-:Y:S01]  /*2d0d0*/  IMAD.MOV.U32 R151, RZ, RZ, R150 ;  /* 0x000000ffff977224 */ /* 0x000fe200078e0096 */
[----:B--2---:R0:W-:Y:S02]  /*2d0e0*/  STL [R1+0x828], R103 ;  /* 0x0008286701007387 */ /* 0x0041e40000100800 */
[----:B0-----:R-:W-:-:S07]  /*2d0f0*/  IMAD.MOV.U32 R103, RZ, RZ, R102 ;  /* 0x000000ffff677224 */ /* 0x001fce00078e0066 */
.L_x_31319:
[----:B------:R-:W-:Y:S05]  /*2d100*/  BSYNC B1 ;  /* 0x0000000000017941 */ /* 0x000fea0003800000 */
.L_x_31317:
        /* <DEDUP_REMOVED lines=12> */
.L_x_31321:
[----:B------:R-:W2:Y:S01]  /*2d1d0*/  LDL.LU R102, [R1+0x828] ;  /* 0x0008280001667983 */ /* 0x000ea20000300800 */
[----:B------:R-:W-:Y:S02]  /*2d1e0*/  IMAD.MOV.U32 R252, RZ, RZ, R0 ;  /* 0x000000fffffc7224 */ /* 0x000fe400078e0000 */
[----:B------:R-:W-:Y:S01]  /*2d1f0*/  IMAD.MOV.U32 R150, RZ, RZ, R153 ;  /* 0x000000ffff967224 */ /* 0x000fe200078e0099 */
[----:B--2---:R0:W-:Y:S02]  /*2d200*/  STL [R1+0x82c], R102 ;  /* 0x00082c6601007387 */ /* 0x0041e40000100800 */
[----:B0-----:R-:W-:-:S07]  /*2d210*/  IMAD.MOV.U32 R102, RZ, RZ, R101 ;  /* 0x000000ffff667224 */ /* 0x001fce00078e0065 */
.L_x_31322:
[----:B------:R-:W-:Y:S05]  /*2d220*/  BSYNC B1 ;  /* 0x0000000000017941 */ /* 0x000fea0003800000 */
.L_x_31320:
        /* <DEDUP_REMOVED lines=12> */
.L_x_31324:
[----:B------:R-:W2:Y:S01]  /*2d2f0*/  LDL.LU R101, [R1+0x82c] ;  /* 0x00082c0001657983 */ /* 0x000ea20000300800 */
[----:B------:R-:W-:Y:S02]  /*2d300*/  IMAD.MOV.U32 R0, RZ, RZ, R252 ;  /* 0x000000ffff007224 */ /* 0x000fe400078e00fc */
[----:B------:R-:W-:Y:S01]  /*2d310*/  IMAD.MOV.U32 R153, RZ, RZ, R152 ;  /* 0x000000ffff997224 */ /* 0x000fe200078e0098 */
[----:B--2---:R0:W-:Y:S02]  /*2d320*/  STL [R1+0x828], R101 ;  /* 0x0008286501007387 */ /* 0x0041e40000100800 */
[----:B0-----:R-:W-:-:S07]  /*2d330*/  IMAD.MOV.U32 R101, RZ, RZ, R100 ;  /* 0x000000ffff657224 */ /* 0x001fce00078e0064 */
.L_x_31325:
[----:B------:R-:W-:Y:S05]  /*2d340*/  BSYNC B1 ;  /* 0x0000000000017941 */ /* 0x000fea0003800000 */
.L_x_31323:
        /* <DEDUP_REMOVED lines=12> */
.L_x_31327:
[----:B------:R-:W2:Y:S01]  /*2d410*/  LDL.LU R100, [R1+0x828] ;  /* 0x0008280001647983 */ /* 0x000ea20000300800 */
[----:B------:R-:W-:Y:S02]  /*2d420*/  IMAD.MOV.U32 R252, RZ, RZ, R0 ;  /* 0x000000fffffc7224 */ /* 0x000fe400078e0000 */
[----:B------:R-:W-:Y:S01]  /*2d430*/  IMAD.MOV.U32 R152, RZ, RZ, R155 ;  /* 0x000000ffff987224 */ /* 0x000fe200078e009b */
[----:B--2---:R0:W-:Y:S02]  /*2d440*/  STL [R1+0x82c], R100 ;  /* 0x00082c6401007387 */ /* 0x0041e40000100800 */
[----:B0-----:R-:W-:-:S07]  /*2d450*/  IMAD.MOV.U32 R100, RZ, RZ, R99 ;  /* 0x000000ffff647224 */ /* 0x001fce00078e0063 */
.L_x_31328:
[----:B------:R-:W-:Y:S05]  /*2d460*/  BSYNC B1 ;  /* 0x0000000000017941 */ /* 0x000fea0003800000 */
.L_x_31326:
        /* <DEDUP_REMOVED lines=12> */
.L_x_31330:
[----:B------:R-:W2:Y:S01]  /*2d530*/  LDL.LU R99, [R1+0x82c] ;  /* 0x00082c0001637983 */ /* 0x000ea20000300800 */
[----:B------:R-:W-:Y:S02]  /*2d540*/  IMAD.MOV.U32 R0, RZ, RZ, R252 ;  /* 0x000000ffff007224 */ /* 0x000fe400078e00fc */
[----:B------:R-:W-:Y:S01]  /*2d550*/  IMAD.MOV.U32 R155, RZ, RZ, R154 ;  /* 0x000000ffff9b7224 */ /* 0x000fe200078e009a */
[----:B--2---:R0:W-:Y:S02]  /*2d560*/  STL [R1+0x828], R99 ;  /* 0x0008286301007387 */ /* 0x0041e40000100800 */
[----:B0-----:R-:W-:-:S07]  /*2d570*/  IMAD.MOV.U32 R99, RZ, RZ, R98 ;  /* 0x000000ffff637224 */ /* 0x001fce00078e0062 */
.L_x_31331:
[----:B------:R-:W-:Y:S05]  /*2d580*/  BSYNC B1 ;  /* 0x0000000000017941 */ /* 0x000fea0003800000 */
.L_x_31329:
        /* <DEDUP_REMOVED lines=12> */
.L_x_31333:
[----:B------:R-:W2:Y:S01]  /*2d650*/  LDL.LU R98, [R1+0x828] ;  /* 0x0008280001627983 */ /* 0x000ea20000300800 */
[----:B------:R-:W-:Y:S02]  /*2d660*/  IMAD.MOV.U32 R252, RZ, RZ, R0 ;  /* 0x000000fffffc7224 */ /* 0x000fe400078e0000 */
[----:B------:R-:W-:Y:S01]  /*2d670*/  IMAD.MOV.U32 R154, RZ, RZ, R157 ;  /* 0x000000ffff9a7224 */ /* 0x000fe200078e009d */
[----:B--2---:R0:W-:Y:S02]  /*2d680*/  STL [R1+0x82c], R98 ;  /* 0x00082c6201007387 */ /* 0x0041e40000100800 */
[----:B0-----:R-:W-:-:S07]  /*2d690*/  IMAD.MOV.U32 R98, RZ, RZ, R97 ;  /* 0x000000ffff627224 */ /* 0x001fce00078e0061 */
.L_x_31334:
[----:B------:R-:W-:Y:S05]  /*2d6a0*/  BSYNC B1 ;  /* 0x0000000000017941 */ /* 0x000fea0003800000 */
.L_x_31332:
        /* <DEDUP_REMOVED lines=12> */
.L_x_31336:
[----:B------:R-:W2:Y:S01]  /*2d770*/  LDL.LU R97, [R1+0x82c] ;  /* 0x00082c0001617983 */ /* 0x000ea20000300800 */
[----:B------:R-:W-:Y:S02]  /*2d780*/  IMAD.MOV.U32 R0, RZ, RZ, R252 ;  /* 0x000000ffff007224 */ /* 0x000fe400078e00fc */
[----:B------:R-:W-:Y:S01]  /*2d790*/  IMAD.MOV.U32 R157, RZ, RZ, R156 ;  /* 0x000000ffff9d7224 */ /* 0x000fe200078e009c */
[----:B--2---:R0:W-:Y:S02]  /*2d7a0*/  STL [R1+0x828], R97 ;  /* 0x0008286101007387 */ /* 0x0041e40000100800 */
[----:B0-----:R-:W-:-:S07]  /*2d7b0*/  IMAD.MOV.U32 R97, RZ, RZ, R96 ;  /* 0x000000ffff617224 */ /* 0x001fce00078e0060 */
.L_x_31337:
[----:B------:R-:W-:Y:S05]  /*2d7c0*/  BSYNC B1 ;  /* 0x0000000000017941 */ /* 0x000fea0003800000 */
.L_x_31335:
        /* <DEDUP_REMOVED lines=12> */
.L_x_31339:
[----:B------:R-:W2:Y:S01]  /*2d890*/  LDL.LU R96, [R1+0x828] ;  /* 0x0008280001607983 */ /* 0x000ea20000300800 */
[----:B------:R-:W-:Y:S02]  /*2d8a0*/  IMAD.MOV.U32 R252, RZ, RZ, R0 ;  /* 0x000000fffffc7224 */ /* 0x000fe400078e0000 */
[----:B------:R-:W-:Y:S01]  /*2d8b0*/  IMAD.MOV.U32 R156, RZ, RZ, R159 ;  /* 0x000000ffff9c7224 */ /* 0x000fe200078e009f */
[----:B--2---:R0:W-:Y:S02]  /*2d8c0*/  STL [R1+0x82c], R96 ;  /* 0x00082c6001007387 */ /* 0x0041e40000100800 */
[----:B0-----:R-:W-:-:S07]  /*2d8d0*/  IMAD.MOV.U32 R96, RZ, RZ, R95 ;  /* 0x000000ffff607224 */ /* 0x001fce00078e005f */
.L_x_31340:
[----:B------:R-:W-:Y:S05]  /*2d8e0*/  BSYNC B1 ;  /* 0x0000000000017941 */ /* 0x000fea0003800000 */
.L_x_31338:
        /* <DEDUP_REMOVED lines=12> */
.L_x_31342:
[----:B------:R-:W2:Y:S01]  /*2d9b0*/  LDL.LU R95, [R1+0x82c] ;  /* 0x00082c00015f7983 */ /* 0x000ea20000300800 */
[----:B------:R-:W-:Y:S02]  /*2d9c0*/  IMAD.MOV.U32 R0, RZ, RZ, R252 ;  /* 0x000000ffff007224 */ /* 0x000fe400078e00fc */
[----:B------:R-:W-:Y:S01]  /*2d9d0*/  IMAD.MOV.U32 R159, RZ, RZ, R158 ;  /* 0x000000ffff9f7224 */ /* 0x000fe200078e009e */
[----:B--2---:R0:W-:Y:S02]  /*2d9e0*/  STL [R1+0x828], R95 ;  /* 0x0008285f01007387 */ /* 0x0041e40000100800 */
[----:B0-----:R-:W-:-:S07]  /*2d9f0*/  IMAD.MOV.U32 R95, RZ, RZ, R94 ;  /* 0x000000ffff5f7224 */ /* 0x001fce00078e005e */
.L_x_31343:
[----:B------:R-:W-:Y:S05]  /*2da00*/  BSYNC B1 ;  /* 0x0000000000017941 */ /* 0x000fea0003800000 */
.L_x_31341:
        /* <DEDUP_REMOVED lines=12> */
.L_x_31345:
[----:B------:R-:W2:Y:S01]  /*2dad0*/  LDL.LU R94, [R1+0x828] ;  /* 0x00082800015e7983 */ /* 0x000ea20000300800 */
[----:B------:R-:W-:Y:S02]  /*2dae0*/  IMAD.MOV.U32 R252, RZ, RZ, R0 ;  /* 0x000000fffffc7224 */ /* 0x000fe400078e0000 */
[----:B------:R-:W-:Y:S01]  /*2daf0*/  IMAD.MOV.U32 R158, RZ, RZ, R161 ;  /* 0x000000ffff9e7224 */ /* 0x000fe200078e00a1 */
[----:B--2---:R0:W-:Y:S02]  /*2db00*/  STL [R1+0x82c], R94 ;  /* 0x00082c5e01007387 */ /* 0x0041e40000100800 */
[----:B0-----:R-:W-:-:S07]  /*2db10*/  IMAD.MOV.U32 R94, RZ, RZ, R93 ;  /* 0x000000ffff5e7224 */ /* 0x001fce00078e005d */
.L_x_31346:
[----:B------:R-:W-:Y:S05]  /*2db20*/  BSYNC B1 ;  /* 0x0000000000017941 */ /* 0x000fea0003800000 */
.L_x_31344:
        /* <DEDUP_REMOVED lines=12> */
.L_x_31348:
[----:B------:R-:W2:Y:S01]  /*2dbf0*/  LDL.LU R93, [R1+0x82c] ;  /* 0x00082c00015d7983 */ /* 0x000ea20000300800 */
[----:B------:R-:W-:Y:S02]  /*2dc00*/  IMAD.MOV.U32 R0, RZ, RZ, R252 ;  /* 0x000000ffff007224 */ /* 0x000fe400078e00fc */
[----:B------:R-:W-:Y:S01]  /*2dc10*/  IMAD.MOV.U32 R161, RZ, RZ, R160 ;  /* 0x000000ffffa17224 */ /* 0x000fe200078e00a0 */
[----:B--2---:R0:W-:Y:S02]  /*2dc20*/  STL [R1+0x828], R93 ;  /* 0x0008285d01007387 */ /* 0x0041e40000100800 */
[----:B0-----:R-:W-:-:S07]  /*2dc30*/  IMAD.MOV.U32 R93, RZ, RZ, R92 ;  /* 0x000000ffff5d7224 */ /* 0x001fce00078e005c */
.L_x_31349:
[----:B------:R-:W-:Y:S05]  /*2dc40*/  BSYNC B1 ;  /* 0x0000000000017941 */ /* 0x000fea0003800000 */
.L_x_31347:
        /* <DEDUP_REMOVED lines=12> */
.L_x_31351:
[----:B------:R-:W2:Y:S01]  /*2dd10*/  LDL.LU R92, [R1+0x828] ;  /* 0x00082800015c7983 */ /* 0x000ea20000300800 */
[----:B------:R-:W-:Y:S02]  /*2dd20*/  IMAD.MOV.U32 R252, RZ, RZ, R0 ;  /* 0x000000fffffc7224 */ /* 0x000fe400078e0000 */
[----:B------:R-:W-:Y:S01]  /*2dd30*/  IMAD.MOV.U32 R160, RZ, RZ, R163 ;  /* 0x000000ffffa07224 */ /* 0x000fe200078e00a3 */
[----:B--2---:R0:W-:Y:S02]  /*2dd40*/  STL [R1+0x82c], R92 ;  /* 0x00082c5c01007387 */ /* 0x0041e40000100800 */
[----:B0-----:R-:W-:-:S07]  /*2dd50*/  IMAD.MOV.U32 R92, RZ, RZ, R91 ;  /* 0x000000ffff5c7224 */ /* 0x001fce00078e005b */
.L_x_31352:
[----:B------:R-:W-:Y:S05]  /*2dd60*/  BSYNC B1 ;  /* 0x0000000000017941 */ /* 0x000fea0003800000 */
.L_x_31350:
        /* <DEDUP_REMOVED lines=12> */
.L_x_31354:
[----:B------:R-:W2:Y:S01]  /*2de30*/  LDL.LU R91, [R1+0x82c] ;  /* 0x00082c00015b7983 */ /* 0x000ea20000300800 */
[----:B------:R-:W-:Y:S02]  /*2de40*/  IMAD.MOV.U32 R0, RZ, RZ, R252 ;  /* 0x000000ffff007224 */ /* 0x000fe400078e00fc */
[----:B------:R-:W-:Y:S01]  /*2de50*/  IMAD.MOV.U32 R163, RZ, RZ, R162 ;  /* 0x000000ffffa37224 */ /* 0x000fe200078e00a2 */
[----:B--2---:R0:W-:Y:S02]  /*2de60*/  STL [R1+0x828], R91 ;  /* 0x0008285b01007387 */ /* 0x0041e40000100800 */
[----:B0-----:R-:W-:-:S07]  /*2de70*/  IMAD.MOV.U32 R91, RZ, RZ, R90 ;  /* 0x000000ffff5b7224 */ /* 0x001fce00078e005a */
.L_x_31355:
[----:B------:R-:W-:Y:S05]  /*2de80*/  BSYNC B1 ;  /* 0x0000000000017941 */ /* 0x000fea0003800000 */
.L_x_31353:
        /* <DEDUP_REMOVED lines=12> */
.L_x_31357:
[----:B------:R-:W2:Y:S01]  /*2df50*/  LDL.LU R90, [R1+0x828] ;  /* 0x00082800015a7983 */ /* 0x000ea20000300800 */
[----:B------:R-:W-:Y:S02]  /*2df60*/  IMAD.MOV.U32 R252, RZ, RZ, R0 ;  /* 0x000000fffffc7224 */ /* 0x000fe400078e0000 */
[----:B------:R-:W-:Y:S01]  /*2df70*/  IMAD.MOV.U32 R162, RZ, RZ, R165 ;  /* 0x000000ffffa27224 */ /* 0x000fe200078e00a5 */
[----:B--2---:R0:W-:Y:S02]  /*2df80*/  STL [R1+0x82c], R90 ;  /* 0x00082c5a01007387 */ /* 0x0041e40000100800 */
[----:B0-----:R-:W-:-:S07]  /*2df90*/  IMAD.MOV.U32 R90, RZ, RZ, R89 ;  /* 0x000000ffff5a7224 */ /* 0x001fce00078e0059 */
.L_x_31358:
[----:B------:R-:W-:Y:S05]  /*2dfa0*/  BSYNC B1 ;  /* 0x0000000000017941 */ /* 0x000fea0003800000 */
.L_x_31356:
        /* <DEDUP_REMOVED lines=12> */
.L_x_31360:
[----:B------:R-:W2:Y:S01]  /*2e070*/  LDL.LU R89, [R1+0x82c] ;  /* 0x00082c0001597983 */ /* 0x000ea20000300800 */
[----:B------:R-:W-:Y:S02]  /*2e080*/  IMAD.MOV.U32 R0, RZ, RZ, R252 ;  /* 0x000000ffff007224 */ /* 0x000fe400078e00fc */
[----:B------:R-:W-:Y:S01]  /*2e090*/  IMAD.MOV.U32 R165, RZ, RZ, R164 ;  /* 0x000000ffffa57224 */ /* 0x000fe200078e00a4 */
[----:B--2---:R0:W-:Y:S02]  /*2e0a0*/  STL [R1+0x828], R89 ;  /* 0x0008285901007387 */ /* 0x0041e40000100800 */
[----:B0-----:R-:W-:-:S07]  /*2e0b0*/  IMAD.MOV.U32 R89, RZ, RZ, R88 ;  /* 0x000000ffff597224 */ /* 0x001fce00078e0058 */
.L_x_31361:
[----:B------:R-:W-:Y:S05]  /*2e0c0*/  BSYNC B1 ;  /* 0x0000000000017941 */ /* 0x000fea0003800000 */
.L_x_31359:
        /* <DEDUP_REMOVED lines=12> */
.L_x_31363:
[----:B------:R-:W2:Y:S01]  /*2e190*/  LDL.LU R88, [R1+0x828] ;  /* 0x0008280001587983 */ /* 0x000ea20000300800 */
[----:B------:R-:W-:Y:S02]  /*2e1a0*/  IMAD.MOV.U32 R252, RZ, RZ, R0 ;  /* 0x000000fffffc7224 */ /* 0x000fe400078e0000 */
[----:B------:R-:W-:Y:S01]  /*2e1b0*/  IMAD.MOV.U32 R164, RZ, RZ, R167 ;  /* 0x000000ffffa47224 */ /* 0x000fe200078e00a7 */
[----:B--2---:R0:W-:Y:S02]  /*2e1c0*/  STL [R1+0x82c], R88 ;  /* 0x00082c5801007387 */ /* 0x0041e40000100800 */
[----:B0-----:R-:W-:-:S07]  /*2e1d0*/  IMAD.MOV.U32 R88, RZ, RZ, R87 ;  /* 0x000000ffff587224 */ /* 0x001fce00078e0057 */
.L_x_31364:
[----:B------:R-:W-:Y:S05]  /*2e1e0*/  BSYNC B1 ;  /* 0x0000000000017941 */ /* 0x000fea0003800000 */
.L_x_31362:
        /* <DEDUP_REMOVED lines=12> */
.L_x_31366:
[----:B------:R-:W2:Y:S01]  /*2e2b0*/  LDL.LU R87, [R1+0x82c] ;  /* 0x00082c0001577983 */ /* 0x000ea20000300800 */
[----:B------:R-:W-:Y:S02]  /*2e2c0*/  IMAD.MOV.U32 R0, RZ, RZ, R252 ;  /* 0x000000ffff007224 */ /* 0x000fe400078e00fc */
[----:B------:R-:W-:Y:S01]  /*2e2d0*/  IMAD.MOV.U32 R167, RZ, RZ, R166 ;  /* 0x000000ffffa77224 */ /* 0x000fe200078e00a6 */
[----:B--2---:R0:W-:Y:S02]  /*2e2e0*/  STL [R1+0x828], R87 ;  /* 0x0008285701007387 */ /* 0x0041e40000100800 */
[----:B0-----:R-:W-:-:S07]  /*2e2f0*/  IMAD.MOV.U32 R87, RZ, RZ, R86 ;  /* 0x000000ffff577224 */ /* 0x001fce00078e0056 */
.L_x_31367:
[----:B------:R-:W-:Y:S05]  /*2e300*/  BSYNC B1 ;  /* 0x0000000000017941 */ /* 0x000fea0003800000 */
.L_x_31365:
        /* <DEDUP_REMOVED lines=12> */
.L_x_31369:
[----:B------:R-:W2:Y:S01]  /*2e3d0*/  LDL.LU R86, [R1+0x828] ;  /* 0x0008280001567983 */ /* 0x000ea20000300800 */
[----:B------:R-:W-:Y:S02]  /*2e3e0*/  IMAD.MOV.U32 R252, RZ, RZ, R0 ;  /* 0x000000fffffc7224 */ /* 0x000fe400078e0000 */
[----:B------:R-:W-:Y:S01]  /*2e3f0*/  IMAD.MOV.U32 R166, RZ, RZ, R169 ;  /* 0x000000ffffa67224 */ /* 0x000fe200078e00a9 */
[----:B--2---:R0:W-:Y:S02]  /*2e400*/  STL [R1+0x82c], R86 ;  /* 0x00082c5601007387 */ /* 0x0041e40000100800 */
[----:B0-----:R-:W-:-:S07]  /*2e410*/  IMAD.MOV.U32 R86, RZ, RZ, R85 ;  /* 0x000000ffff567224 */ /* 0x001fce00078e0055 */
.L_x_31370:
[----:B------:R-:W-:Y:S05]  /*2e420*/  BSYNC B1 ;  /* 0x0000000000017941 */ /* 0x000fea0003800000 */
.L_x_31368:
        /* <DEDUP_REMOVED lines=12> */
.L_x_31372:
[----:B------:R-:W2:Y:S01]  /*2e4f0*/  LDL.LU R85, [R1+0x82c] ;  /* 0x00082c0001557983 */ /* 0x000ea20000300800 */
[----:B------:R-:W-:Y:S02]  /*2e500*/  IMAD.MOV.U32 R0, RZ, RZ, R252 ;  /* 0x000000ffff007224 */ /* 0x000fe400078e00fc */
[----:B------:R-:W-:Y:S01]  /*2e510*/  IMAD.MOV.U32 R169, RZ, RZ, R168 ;  /* 0x000000ffffa97224 */ /* 0x000fe200078e00a8 */
[----:B--2---:R0:W-:Y:S02]  /*2e520*/  STL [R1+0x828], R85 ;  /* 0x0008285501007387 */ /* 0x0041e40000100800 */
[----:B0-----:R-:W-:-:S07]  /*2e530*/  IMAD.MOV.U32 R85, RZ, RZ, R84 ;  /* 0x000000ffff557224 */ /* 0x001fce00078e0054 */
.L_x_31373:
[----:B------:R-:W-:Y:S05]  /*2e540*/  BSYNC B1 ;  /* 0x0000000000017941 */ /* 0x000fea0003800000 */
.L_x_31371:
        /* <DEDUP_REMOVED lines=12> */
.L_x_31375:
[----:B------:R-:W2:Y:S01]  /*2e610*/  LDL.LU R84, [R1+0x828] ;  /* 0x0008280001547983 */ /* 0x000ea20000300800 */
[----:B------:R-:W-:Y:S02]  /*2e620*/  IMAD.MOV.U32 R252, RZ, RZ, R0 ;  /* 0x000000fffffc7224 */ /* 0x000fe400078e0000 */
[----:B------:R-:W-:Y:S01]  /*2e630*/  IMAD.MOV.U32 R168, RZ, RZ, R171 ;  /* 0x000000ffffa87224 */ /* 0x000fe200078e00ab */
[----:B--2---:R0:W-:Y:S02]  /*2e640*/  STL [R1+0x82c], R84 ;  /* 0x00082c5401007387 */ /* 0x0041e40000100800 */
[----:B0-----:R-:W-:-:S07]  /*2e650*/  IMAD.MOV.U32 R84, RZ, RZ, R83 ;  /* 0x000000ffff547224 */ /* 0x001fce00078e0053 */
.L_x_31376:
[----:B------:R-:W-:Y:S05]  /*2e660*/  BSYNC B1 ;  /* 0x0000000000017941 */ /* 0x000fea0003800000 */
.L_x_31374:
        /* <DEDUP_REMOVED lines=12> */
.L_x_31378:
[----:B------:R-:W2:Y:S01]  /*2e730*/  LDL.LU R83, [R1+0x82c] ;  /* 0x00082c0001537983 */ /* 0x000ea20000300800 */
[----:B------:R-:W-:Y:S02]  /*2e740*/  IMAD.MOV.U32 R0, RZ, RZ, R252 ;  /* 0x000000ffff007224 */ /* 0x000fe400078e00fc */
[----:B------:R-:W-:Y:S01]  /*2e750*/  IMAD.MOV.U32 R171, RZ, RZ, R170 ;  /* 0x000000ffffab7224 */ /* 0x000fe200078e00aa */
[----:B--2---:R0:W-:Y:S02]  /*2e760*/  STL [R1+0x828], R83 ;  /* 0x0008285301007387 */ /* 0x0041e40000100800 */
[----:B0-----:R-:W-:-:S07]  /*2e770*/  IMAD.MOV.U32 R83, RZ, RZ, R82 ;  /* 0x000000ffff537224 */ /* 0x001fce00078e0052 */
.L_x_31379:
[----:B------:R-:W-:Y:S05]  /*2e780*/  BSYNC B1 ;  /* 0x0000000000017941 */ /* 0x000fea0003800000 */
.L_x_31377:
        /* <DEDUP_REMOVED lines=12> */
.L_x_31381:
[----:B------:R-:W2:Y:S01]  /*2e850*/  LDL.LU R82, [R1+0x828] ;  /* 0x0008280001527983 */ /* 0x000ea20000300800 */
[----:B------:R-:W-:Y:S02]  /*2e860*/  IMAD.MOV.U32 R252, RZ, RZ, R0 ;  /* 0x000000fffffc7224 */ /* 0x000fe400078e0000 */
[----:B------:R-:W-:Y:S01]  /*2e870*/  IMAD.MOV.U32 R170, RZ, RZ, R173 ;  /* 0x000000ffffaa7224 */ /* 0x000fe200078e00ad */
[----:B--2---:R0:W-:Y:S02]  /*2e880*/  STL [R1+0x82c], R82 ;  /* 0x00082c5201007387 */ /* 0x0041e40000100800 */
[----:B0-----:R-:W-:-:S07]  /*2e890*/  IMAD.MOV.U32 R82, RZ, RZ, R81 ;  /* 0x000000ffff527224 */ /* 0x001fce00078e0051 */
.L_x_31382:
[----:B------:R-:W-:Y:S05]  /*2e8a0*/  BSYNC B1 ;  /* 0x0000000000017941 */ /* 0x000fea0003800000 */
.L_x_31380:
        /* <DEDUP_REMOVED lines=12> */
.L_x_31384:
[----:B------:R-:W2:Y:S01]  /*2e970*/  LDL.LU R81, [R1+0x82c] ;  /* 0x00082c0001517983 */ /* 0x000ea20000300800 */
[----:B------:R-:W-:Y:S02]  /*2e980*/  IMAD.MOV.U32 R0, RZ, RZ, R252 ;  /* 0x000000ffff007224 */ /* 0x000fe400078e00fc */
[----:B------:R-:W-:Y:S01]  /*2e990*/  IMAD.MOV.U32 R173, RZ, RZ, R172 ;  /* 0x000000ffffad7224 */ /* 0x000fe200078e00ac */
[----:B--2---:R0:W-:Y:S02]  /*2e9a0*/  STL [R1+0x828], R81 ;  /* 0x0008285101007387 */ /* 0x0041e40000100800 */
[----:B0-----:R-:W-:-:S07]  /*2e9b0*/  IMAD.MOV.U32 R81, RZ, RZ, R80 ;  /* 0x000000ffff517224 */ /* 0x001fce00078e0050 */
.L_x_31385:
[----:B------:R-:W-:Y:S05]  /*2e9c0*/  BSYNC B1 ;  /* 0x0000000000017941 */ /* 0x000fea0003800000 */
.L_x_31383:
        /* <DEDUP_REMOVED lines=12> */
.L_x_31387:
[----:B------:R-:W2:Y:S01]  /*2ea90*/  LDL.LU R80, [R1+0x828] ;  /* 0x0008280001507983 */ /* 0x000ea20000300800 */
[----:B------:R-:W-:Y:S02]  /*2eaa0*/  IMAD.MOV.U32 R252, RZ, RZ, R0 ;  /* 0x000000fffffc7224 */ /* 0x000fe400078e0000 */
[----:B------:R-:W-:Y:S01]  /*2eab0*/  IMAD.MOV.U32 R172, RZ, RZ, R175 ;  /* 0x000000ffffac7224 */ /* 0x000fe200078e00af */
[----:B--2---:R0:W-:Y:S02]  /*2eac0*/  STL [R1+0x82c], R80 ;  /* 0x00082c5001007387 */ /* 0x0041e40000100800 */
[----:B0-----:R-:W-:-:S07]  /*2ead0*/  IMAD.MOV.U32 R80, RZ, RZ, R79 ;  /* 0x000000ffff507224 */ /* 0x001fce00078e004f */
.L_x_31388:
[----:B------:R-:W-:Y:S05]  /*2eae0*/  BSYNC B1 ;  /* 0x0000000000017941 */ /* 0x000fea0003800000 */
.L_x_31386:
        /* <DEDUP_REMOVED lines=12> */
.L_x_31390:
[----:B------:R-:W2:Y:S01]  /*2ebb0*/  LDL.LU R79, [R1+0x82c] ;  /* 0x00082c00014f7983 */ /* 0x000ea20000300800 */
[----:B------:R-:W-:Y:S02]  /*2ebc0*/  IMAD.MOV.U32 R0, RZ, RZ, R252 ;  /* 0x000000ffff007224 */ /* 0x000fe400078e00fc */
[----:B------:R-:W-:Y:S01]  /*2ebd0*/  IMAD.MOV.U32 R175, RZ, RZ, R174 ;  /* 0x000000ffffaf7224 */ /* 0x000fe200078e00ae */
[----:B--2---:R0:W-:Y:S02]  /*2ebe0*/  STL [R1+0x828], R79 ;  /* 0x0008284f01007387 */ /* 0x0041e40000100800 */
[----:B0-----:R-:W-:-:S07]  /*2ebf0*/  IMAD.MOV.U32 R79, RZ, RZ, R78 ;  /* 0x000000ffff4f7224 */ /* 0x001fce00078e004e */
.L_x_31391:
[----:B------:R-:W-:Y:S05]  /*2ec00*/  BSYNC B1 ;  /* 0x0000000000017941 */ /* 0x000fea0003800000 */
.L_x_31389:
        /* <DEDUP_REMOVED lines=12> */
.L_x_31393:
[----:B------:R-:W2:Y:S01]  /*2ecd0*/  LDL.LU R78, [R1+0x828] ;  /* 0x00082800014e7983 */ /* 0x000ea20000300800 */
[----:B------:R-:W-:Y:S02]  /*2ece0*/  IMAD.MOV.U32 R252, RZ, RZ, R0 ;  /* 0x000000fffffc7224 */ /* 0x000fe400078e0000 */
[----:B------:R-:W-:Y:S01]  /*2ecf0*/  IMAD.MOV.U32 R174, RZ, RZ, R177 ;  /* 0x000000ffffae7224 */ /* 0x000fe200078e00b1 */
[----:B--2---:R0:W-:Y:S02]  /*2ed00*/  STL [R1+0x82c], R78 ;  /* 0x00082c4e01007387 */ /* 0x0041e40000100800 */
[----:B0-----:R-:W-:-:S07]  /*2ed10*/  IMAD.MOV.U32 R78, RZ, RZ, R77 ;  /* 0x000000ffff4e7224 */ /* 0x001fce00078e004d */
.L_x_31394:
[----:B------:R-:W-:Y:S05]  /*2ed20*/  BSYNC B1 ;  /* 0x0000000000017941 */ /* 0x000fea0003800000 */
.L_x_31392:
        /* <DEDUP_REMOVED lines=12> */
.L_x_31396:
[----:B------:R-:W2:Y:S01]  /*2edf0*/  LDL.LU R77, [R1+0x82c] ;  /* 0x00082c00014d7983 */ /* 0x000ea20000300800 */
[----:B------:R-:W-:Y:S02]  /*2ee00*/  IMAD.MOV.U32 R0, RZ, RZ, R252 ;  /* 0x000000ffff007224 */ /* 0x000fe400078e00fc */
[----:B------:R-:W-:Y:S01]  /*2ee10*/  IMAD.MOV.U32 R177, RZ, RZ, R176 ;  /* 0x000000ffffb17224 */ /* 0x000fe200078e00b0 */
[----:B--2---:R0:W-:Y:S02]  /*2ee20*/  STL [R1+0x828], R77 ;  /* 0x0008284d01007387 */ /* 0x0041e40000100800 */
[----:B0-----:R-:W-:-:S07]  /*2ee30*/  IMAD.MOV.U32 R77, RZ, RZ, R76 ;  /* 0x000000ffff4d7224 */ /* 0x001fce00078e004c */
.L_x_31397:
[----:B------:R-:W-:Y:S05]  /*2ee40*/  BSYNC B1 ;  /* 0x0000000000017941 */ /* 0x000fea0003800000 */
.L_x_31395:
        /* <DEDUP_REMOVED lines=12> */
.L_x_31399:
[----:B------:R-:W2:Y:S01]  /*2ef10*/  LDL.LU R76, [R1+0x828] ;  /* 0x00082800014c7983 */ /* 0x000ea20000300800 */
[----:B------:R-:W-:Y:S02]  /*2ef20*/  IMAD.MOV.U32 R252, RZ, RZ, R0 ;  /* 0x000000fffffc7224 */ /* 0x000fe400078e0000 */
[----:B------:R-:W-:Y:S01]  /*2ef30*/  IMAD.MOV.U32 R176, RZ, RZ, R179 ;  /* 0x000000ffffb07224 */ /* 0x000fe200078e00b3 */
[----:B--2---:R0:W-:Y:S02]  /*2ef40*/  STL [R1+0x82c], R76 ;  /* 0x00082c4c01007387 */ /* 0x0041e40000100800 */
[----:B0-----:R-:W-:-:S07]  /*2ef50*/  IMAD.MOV.U32 R76, RZ, RZ, R75 ;  /* 0x000000ffff4c7224 */ /* 0x001fce00078e004b */
.L_x_31400:
[----:B------:R-:W-:Y:S05]  /*2ef60*/  BSYNC B1 ;  /* 0x0000000000017941 */ /* 0x000fea0003800000 */
.L_x_31398:
        /* <DEDUP_REMOVED lines=12> */
.L_x_31402:
[----:B------:R-:W2:Y:S01]  /*2f030*/  LDL.LU R75, [R1+0x82c] ;  /* 0x00082c00014b7983 */ /* 0x000ea20000300800 */
[----:B------:R-:W-:Y:S02]  /*2f040*/  IMAD.MOV.U32 R0, RZ, RZ, R252 ;  /* 0x000000ffff007224 */ /* 0x000fe400078e00fc */
[----:B------:R-:W-:Y:S01]  /*2f050*/  IMAD.MOV.U32 R179, RZ, RZ, R178 ;  /* 0x000000ffffb37224 */ /* 0x000fe200078e00b2 */
[----:B--2---:R0:W-:Y:S02]  /*2f060*/  STL [R1+0x828], R75 ;  /* 0x0008284b01007387 */ /* 0x0041e40000100800 */
[----:B0-----:R-:W-:-:S07]  /*2f070*/  IMAD.MOV.U32 R75, RZ, RZ, R74 ;  /* 0x000000ffff4b7224 */ /* 0x001fce00078e004a */
.L_x_31403:
[----:B------:R-:W-:Y:S05]  /*2f080*/  BSYNC B1 ;  /* 0x0000000000017941 */ /* 0x000fea0003800000 */
.L_x_31401:
        /* <DEDUP_REMOVED lines=12> */
.L_x_31405:
[----:B------:R-:W2:Y:S01]  /*2f150*/  LDL.LU R74, [R1+0x828] ;  /* 0x00082800014a7983 */ /* 0x000ea20000300800 */
[----:B------:R-:W-:Y:S02]  /*2f160*/  IMAD.MOV.U32 R252, RZ, RZ, R0 ;  /* 0x000000fffffc7224 */ /* 0x000fe400078e0000 */
[----:B------:R-:W-:Y:S01]  /*2f170*/  IMAD.MOV.U32 R178, RZ, RZ, R181 ;  /* 0x000000ffffb27224 */ /* 0x000fe200078e00b5 */
[----:B--2---:R0:W-:Y:S02]  /*2f180*/  STL [R1+0x82c], R74 ;  /* 0x00082c4a01007387 */ /* 0x0041e40000100800 */
[----:B0-----:R-:W-:-:S07]  /*2f190*/  IMAD.MOV.U32 R74, RZ, RZ, R73 ;  /* 0x000000ffff4a7224 */ /* 0x001fce00078e0049 */
.L_x_31406:
[----:B------:R-:W-:Y:S05]  /*2f1a0*/  BSYNC B1 ;  /* 0x0000000000017941 */ /* 0x000fea0003800000 */
.L_x_31404:
        /* <DEDUP_REMOVED lines=12> */
.L_x_31408:
[----:B------:R-:W2:Y:S01]  /*2f270*/  LDL.LU R73, [R1+0x82c] ;  /* 0x00082c0001497983 */ /* 0x000ea20000300800 */
[----:B------:R-:W-:Y:S02]  /*2f280*/  IMAD.MOV.U32 R0, RZ, RZ, R252 ;  /* 0x000000ffff007224 */ /* 0x000fe400078e00fc */
[----:B------:R-:W-:Y:S01]  /*2f290*/  IMAD.MOV.U32 R181, RZ, RZ, R180 ;  /* 0x000000ffffb57224 */ /* 0x000fe200078e00b4 */
[----:B--2---:R0:W-:Y:S02]  /*2f2a0*/  STL [R1+0x828], R73 ;  /* 0x0008284901007387 */ /* 0x0041e40000100800 */
[----:B0-----:R-:W-:-:S07]  /*2f2b0*/  IMAD.MOV.U32 R73, RZ, RZ, R72 ;  /* 0x000000ffff497224 */ /* 0x001fce00078e0048 */
.L_x_31409:
[----:B------:R-:W-:Y:S05]  /*2f2c0*/  BSYNC B1 ;  /* 0x0000000000017941 */ /* 0x000fea0003800000 */
.L_x_31407:
        /* <DEDUP_REMOVED lines=12> */
.L_x_31411:
[----:B------:R-:W2:Y:S01]  /*2f390*/  LDL.LU R72, [R1+0x828] ;  /* 0x0008280001487983 */ /* 0x000ea20000300800 */
[----:B------:R-:W-:Y:S02]  /*2f3a0*/  IMAD.MOV.U32 R252, RZ, RZ, R0 ;  /* 0x000000fffffc7224 */ /* 0x000fe400078e0000 */
[----:B------:R-:W-:Y:S01]  /*2f3b0*/  IMAD.MOV.U32 R180, RZ, RZ, R183 ;  /* 0x000000ffffb47224 */ /* 0x000fe200078e00b7 */
[----:B--2---:R0:W-:Y:S02]  /*2f3c0*/  STL [R1+0x82c], R72 ;  /* 0x00082c4801007387 */ /* 0x0041e40000100800 */
[----:B0-----:R-:W-:-:S07]  /*2f3d0*/  IMAD.MOV.U32 R72, RZ, RZ, R71 ;  /* 0x000000ffff487224 */ /* 0x001fce00078e0047 */
.L_x_31412:
[----:B------:R-:W-:Y:S05]  /*2f3e0*/  BSYNC B1 ;  /* 0x0000000000017941 */ /* 0x000fea0003800000 */
.L_x_31410:
        /* <DEDUP_REMOVED lines=12> */
.L_x_31414:
[----:B------:R-:W2:Y:S01]  /*2f4b0*/  LDL.LU R71, [R1+0x82c] ;  /* 0x00082c0001477983 */ /* 0x000ea20000300800 */
[----:B------:R-:W-:Y:S02]  /*2f4c0*/  IMAD.MOV.U32 R0, RZ, RZ, R252 ;  /* 0x000000ffff007224 */ /* 0x000fe400078e00fc */
[----:B------:R-:W-:Y:S01]  /*2f4d0*/  IMAD.MOV.U32 R183, RZ, RZ, R182 ;  /* 0x000000ffffb77224 */ /* 0x000fe200078e00b6 */
[----:B--2---:R0:W-:Y:S02]  /*2f4e0*/  STL [R1+0x828], R71 ;  /* 0x0008284701007387 */ /* 0x0041e40000100800 */
[----:B0-----:R-:W-:-:S07]  /*2f4f0*/  IMAD.MOV.U32 R71, RZ, RZ, R70 ;  /* 0x000000ffff477224 */ /* 0x001fce00078e0046 */
.L_x_31415:
[----:B------:R-:W-:Y:S05]  /*2f500*/  BSYNC B1 ;  /* 0x0000000000017941 */ /* 0x000fea0003800000 */
.L_x_31413:
        /* <DEDUP_REMOVED lines=12> */
.L_x_31417:
[----:B------:R-:W2:Y:S01]  /*2f5d0*/  LDL.LU R70, [R1+0x828] ;  /* 0x0008280001467983 */ /* 0x000ea20000300800 */
[----:B------:R-:W-:Y:S02]  /*2f5e0*/  IMAD.MOV.U32 R252, RZ, RZ, R0 ;  /* 0x000000fffffc7224 */ /* 0x000fe400078e0000 */
[----:B------:R-:W-:Y:S01]  /*2f5f0*/  IMAD.MOV.U32 R182, RZ, RZ, R185 ;  /* 0x000000ffffb67224 */ /* 0x000fe200078e00b9 */
[----:B--2---:R0:W-:Y:S02]  /*2f600*/  STL [R1+0x82c], R70 ;  /* 0x00082c4601007387 */ /* 0x0041e40000100800 */
[----:B0-----:R-:W-:-:S07]  /*2f610*/  IMAD.MOV.U32 R70, RZ, RZ, R69 ;  /* 0x000000ffff467224 */ /* 0x001fce00078e0045 */
.L_x_31418:
[----:B------:R-:W-:Y:S05]  /*2f620*/  BSYNC B1 ;  /* 0x0000000000017941 */ /* 0x000fea0003800000 */
.L_x_31416:
        /* <DEDUP_REMOVED lines=12> */
.L_x_31420:
[----:B------:R-:W2:Y:S01]  /*2f6f0*/  LDL.LU R69, [R1+0x82c] ;  /* 0x00082c0001457983 */ /* 0x000ea20000300800 */
[----:B------:R-:W-:Y:S02]  /*2f700*/  IMAD.MOV.U32 R0, RZ, RZ, R252 ;  /* 0x000000ffff007224 */ /* 0x000fe400078e00fc */
[----:B------:R-:W-:Y:S01]  /*2f710*/  IMAD.MOV.U32 R185, RZ, RZ, R184 ;  /* 0x000000ffffb97224 */ /* 0x000fe200078e00b8 */
[----:B--2---:R0:W-:Y:S02]  /*2f720*/  STL [R1+0x828], R69 ;  /* 0x0008284501007387 */ /* 0x0041e40000100800 */
[----:B0-----:R-:W-:-:S07]  /*2f730*/  IMAD.MOV.U32 R69, RZ, RZ, R68 ;  /* 0x000000ffff457224 */ /* 0x001fce00078e0044 */
.L_x_31421:
[----:B------:R-:W-:Y:S05]  /*2f740*/  BSYNC B1 ;  /* 0x0000000000017941 */ /* 0x000fea0003800000 */
.L_x_31419:
        /* <DEDUP_REMOVED lines=12> */
.L_x_31423:
[----:B------:R-:W2:Y:S01]  /*2f810*/  LDL.LU R68, [R1+0x828] ;  /* 0x0008280001447983 */ /* 0x000ea20000300800 */
[----:B------:R-:W-:Y:S02]  /*2f820*/  IMAD.MOV.U32 R252, RZ, RZ, R0 ;  /* 0x000000fffffc7224 */ /* 0x000fe400078e0000 */
[----:B------:R-:W-:Y:S01]  /*2f830*/  IMAD.MOV.U32 R184, RZ, RZ, R187 ;  /* 0x000000ffffb87224 */ /* 0x000fe200078e00bb */
[----:B--2---:R0:W-:Y:S02]  /*2f840*/  STL [R1+0x82c], R68 ;  /* 0x00082c4401007387 */ /* 0x0041e40000100800 */
[----:B0-----:R-:W-:-:S07]  /*2f850*/  IMAD.MOV.U32 R68, RZ, RZ, R67 ;  /* 0x000000ffff447224 */ /* 0x001fce00078e0043 */
.L_x_31424:
[----:B------:R-:W-:Y:S05]  /*2f860*/  BSYNC B1 ;  /* 0x0000000000017941 */ /* 0x000fea0003800000 */
.L_x_31422:
        /* <DEDUP_REMOVED lines=12> */
.L_x_31426:
[----:B------:R-:W2:Y:S01]  /*2f930*/  LDL.LU R67, [R1+0x82c] ;  /* 0x00082c0001437983 */ /* 0x000ea20000300800 */
[----:B------:R-:W-:Y:S02]  /*2f940*/  IMAD.MOV.U32 R0, RZ, RZ, R252 ;  /* 0x000000ffff007224 */ /* 0x000fe400078e00fc */
[----:B------:R-:W-:Y:S01]  /*2f950*/  IMAD.MOV.U32 R187, RZ, RZ, R186 ;  /* 0x000000ffffbb7224 */ /* 0x000fe200078e00ba */
[----:B--2---:R0:W-:Y:S02]  /*2f960*/  STL [R1+0x828], R67 ;  /* 0x0008284301007387 */ /* 0x0041e40000100800 */
[----:B0-----:R-:W-:-:S07]  /*2f970*/  IMAD.MOV.U32 R67, RZ, RZ, R66 ;  /* 0x000000ffff437224 */ /* 0x001fce00078e0042 */
.L_x_31427:
[----:B------:R-:W-:Y:S05]  /*2f980*/  BSYNC B1 ;  /* 0x0000000000017941 */ /* 0x000fea0003800000 */
.L_x_31425:
        /* <DEDUP_REMOVED lines=12> */
.L_x_31429:
[----:B------:R-:W2:Y:S01]  /*2fa50*/  LDL.LU R66, [R1+0x828] ;  /* 0x0008280001427983 */ /* 0x000ea20000300800 */
[----:B------:R-:W-:Y:S02]  /*2fa60*/  IMAD.MOV.U32 R252, RZ, RZ, R0 ;  /* 0x000000fffffc7224 */ /* 0x000fe400078e0000 */
[----:B------:R-:W-:Y:S01]  /*2fa70*/  IMAD.MOV.U32 R186, RZ, RZ, R189 ;  /* 0x000000ffffba7224 */ /* 0x000fe200078e00bd */
[----:B--2---:R0:W-:Y:S02]  /*2fa80*/  STL [R1+0x82c], R66 ;  /* 0x00082c4201007387 */ /* 0x0041e40000100800 */
[----:B0-----:R-:W-:-:S07]  /*2fa90*/  IMAD.MOV.U32 R66, RZ, RZ, R65 ;  /* 0x000000ffff427224 */ /* 0x001fce00078e0041 */
.L_x_31430:
[----:B------:R-:W-:Y:S05]  /*2faa0*/  BSYNC B1 ;  /* 0x0000000000017941 */ /* 0x000fea0003800000 */
.L_x_31428:
        /* <DEDUP_REMOVED lines=12> */
.L_x_31432:
[----:B------:R-:W2:Y:S01]  /*2fb70*/  LDL.LU R65, [R1+0x82c] ;  /* 0x00082c0001417983 */ /* 0x000ea20000300800 */
[----:B------:R-:W-:Y:S02]  /*2fb80*/  IMAD.MOV.U32 R0, RZ, RZ, R252 ;  /* 0x000000ffff007224 */ /* 0x000fe400078e00fc */
[----:B------:R-:W-:Y:S01]  /*2fb90*/  IMAD.MOV.U32 R189, RZ, RZ, R188 ;  /* 0x000000ffffbd7224 */ /* 0x000fe200078e00bc */
[----:B--2---:R0:W-:Y:S02]  /*2fba0*/  STL [R1+0x828], R65 ;  /* 0x0008284101007387 */ /* 0x0041e40000100800 */
[----:B0-----:R-:W-:-:S07]  /*2fbb0*/  IMAD.MOV.U32 R65, RZ, RZ, R64 ;  /* 0x000000ffff417224 */ /* 0x001fce00078e0040 */
.L_x_31433:
[----:B------:R-:W-:Y:S05]  /*2fbc0*/  BSYNC B1 ;  /* 0x0000000000017941 */ /* 0x000fea0003800000 */
.L_x_31431:
        /* <DEDUP_REMOVED lines=12> */
.L_x_31435:
[----:B------:R-:W2:Y:S01]  /*2fc90*/  LDL.LU R64, [R1+0x828] ;  /* 0x0008280001407983 */ /* 0x000ea20000300800 */
[----:B------:R-:W-:Y:S02]  /*2fca0*/  IMAD.MOV.U32 R252, RZ, RZ, R0 ;  /* 0x000000fffffc7224 */ /* 0x000fe400078e0000 */
[----:B------:R-:W-:Y:S01]  /*2fcb0*/  IMAD.MOV.U32 R188, RZ, RZ, R191 ;  /* 0x000000ffffbc7224 */ /* 0x000fe200078e00bf */
[----:B--2---:R0:W-:Y:S02]  /*2fcc0*/  STL [R1+0x82c], R64 ;  /* 0x00082c4001007387 */ /* 0x0041e40000100800 */
[----:B0-----:R-:W-:-:S07]  /*2fcd0*/  IMAD.MOV.U32 R64, RZ, RZ, R63 ;  /* 0x000000ffff407224 */ /* 0x001fce00078e003f */
.L_x_31436:
[----:B------:R-:W-:Y:S05]  /*2fce0*/  BSYNC B1 ;  /* 0x0000000000017941 */ /* 0x000fea0003800000 */
.L_x_31434:
        /* <DEDUP_REMOVED lines=12> */
.L_x_31438:
[----:B------:R-:W2:Y:S01]  /*2fdb0*/  LDL.LU R63, [R1+0x82c] ;  /* 0x00082c00013f7983 */ /* 0x000ea20000300800 */
[----:B------:R-:W-:Y:S02]  /*2fdc0*/  IMAD.MOV.U32 R0, RZ, RZ, R252 ;  /* 0x000000ffff007224 */ /* 0x000fe400078e00fc */
[----:B------:R-:W-:Y:S01]  /*2fdd0*/  IMAD.MOV.U32 R191, RZ, RZ, R190 ;  /* 0x000000ffffbf7224 */ /* 0x000fe200078e00be */
[----:B--2---:R0:W-:Y:S02]  /*2fde0*/  STL [R1+0x828], R63 ;  /* 0x0008283f01007387 */ /* 0x0041e40000100800 */
[----:B0-----:R-:W-:-:S07]  /*2fdf0*/  IMAD.MOV.U32 R63, RZ, RZ, R62 ;  /* 0x000000ffff3f7224 */ /* 0x001fce00078e003e */
.L_x_31439:
[----:B------:R-:W-:Y:S05]  /*2fe00*/  BSYNC B1 ;  /* 0x0000000000017941 */ /* 0x000fea0003800000 */
.L_x_31437:
        /* <DEDUP_REMOVED lines=12> */
.L_x_31441:
[----:B------:R-:W2:Y:S01]  /*2fed0*/  LDL.LU R62, [R1+0x828] ;  /* 0x00082800013e7983 */ /* 0x000ea20000300800 */
[----:B------:R-:W-:Y:S02]  /*2fee0*/  IMAD.MOV.U32 R252, RZ, RZ, R0 ;  /* 0x000000fffffc7224 */ /* 0x000fe400078e0000 */
[----:B------:R-:W-:Y:S01]  /*2fef0*/  IMAD.MOV.U32 R190, RZ, RZ, R193 ;  /* 0x000000ffffbe7224 */ /* 0x000fe200078e00c1 */
[----:B--2---:R0:W-:Y:S02]  /*2ff00*/  STL [R1+0x82c], R62 ;  /* 0x00082c3e01007387 */ /* 0x0041e40000100800 */
[----:B0-----:R-:W-:-:S07]  /*2ff10*/  IMAD.MOV.U32 R62, RZ, RZ, R61 ;  /* 0x000000ffff3e7224 */ /* 0x001fce00078e003d */
.L_x_31442:
[----:B------:R-:W-:Y:S05]  /*2ff20*/  BSYNC B1 ;  /* 0x0000000000017941 */ /* 0x000fea0003800000 */
.L_x_31440:
        /* <DEDUP_REMOVED lines=12> */
.L_x_31444:
[----:B------:R-:W2:Y:S01]  /*2fff0*/  LDL.LU R61, [R1+0x82c] ;  /* 0x00082c00013d7983 */ /* 0x000ea20000300800 */
[----:B------:R-:W-:Y:S02]  /*30000*/  IMAD.MOV.U32 R0, RZ, RZ, R252 ;  /* 0x000000ffff007224 */ /* 0x000fe400078e00fc */
[----:B------:R-:W-:Y:S01]  /*30010*/  IMAD.MOV.U32 R193, RZ, RZ, R192 ;  /* 0x000000ffffc17224 */ /* 0x000fe200078e00c0 */
[----:B--2---:R0:W-:Y:S02]  /*30020*/  STL [R1+0x828], R61 ;  /* 0x0008283d01007387 */ /* 0x0041e40000100800 */
[----:B0-----:R-:W-:-:S07]  /*30030*/  IMAD.MOV.U32 R61, RZ, RZ, R60 ;  /* 0x000000ffff3d7224 */ /* 0x001fce00078e003c */
.L_x_31445:
[----:B------:R-:W-:Y:S05]  /*30040*/  BSYNC B1 ;  /* 0x0000000000017941 */ /* 0x000fea0003800000 */
.L_x_31443:
        /* <DEDUP_REMOVED lines=12> */
.L_x_31447:
[----:B------:R-:W2:Y:S01]  /*30110*/  LDL.LU R60, [R1+0x828] ;  /* 0x00082800013c7983 */ /* 0x000ea20000300800 */
[----:B------:R-:W-:Y:S02]  /*30120*/  IMAD.MOV.U32 R252, RZ, RZ, R0 ;  /* 0x000000fffffc7224 */ /* 0x000fe400078e0000 */
[----:B------:R-:W-:Y:S01]  /*30130*/  IMAD.MOV.U32 R192, RZ, RZ, R195 ;  /* 0x000000ffffc07224 */ /* 0x000fe200078e00c3 */
[----:B--2---:R0:W-:Y:S02]  /*30140*/  STL [R1+0x82c], R60 ;  /* 0x00082c3c01007387 */ /* 0x0041e40000100800 */
[----:B0-----:R-:W-:-:S07]  /*30150*/  IMAD.MOV.U32 R60, RZ, RZ, R59 ;  /* 0x000000ffff3c7224 */ /* 0x001fce00078e003b */
.L_x_31448:
[----:B------:R-:W-:Y:S05]  /*30160*/  BSYNC B1 ;  /* 0x0000000000017941 */ /* 0x000fea0003800000 */
.L_x_31446:
        /* <DEDUP_REMOVED lines=12> */
.L_x_31450:
[----:B------:R-:W2:Y:S01]  /*30230*/  LDL.LU R59, [R1+0x82c] ;  /* 0x00082c00013b7983 */ /* 0x000ea20000300800 */
[----:B------:R-:W-:Y:S02]  /*30240*/  IMAD.MOV.U32 R0, RZ, RZ, R252 ;  /* 0x000000ffff007224 */ /* 0x000fe400078e00fc */
[----:B------:R-:W-:Y:S01]  /*30250*/  IMAD.MOV.U32 R195, RZ, RZ, R194 ;  /* 0x000000ffffc37224 */ /* 0x000fe200078e00c2 */
[----:B--2---:R0:W-:Y:S02]  /*30260*/  STL [R1+0x828], R59 ;  /* 0x0008283b01007387 */ /* 0x0041e40000100800 */
[----:B0-----:R-:W-:-:S07]  /*30270*/  IMAD.MOV.U32 R59, RZ, RZ, R58 ;  /* 0x000000ffff3b7224 */ /* 0x001fce00078e003a */
.L_x_31451:
[----:B------:R-:W-:Y:S05]  /*30280*/  BSYNC B1 ;  /* 0x0000000000017941 */ /* 0x000fea0003800000 */
.L_x_31449:
        /* <DEDUP_REMOVED lines=12> */
.L_x_31453:
[----:B------:R-:W2:Y:S01]  /*30350*/  LDL.LU R58, [R1+0x828] ;  /* 0x00082800013a7983 */ /* 0x000ea20000300800 */
[----:B------:R-:W-:Y:S02]  /*30360*/  IMAD.MOV.U32 R252, RZ, RZ, R0 ;  /* 0x000000fffffc7224 */ /* 0x000fe400078e0000 */
[----:B------:R-:W-:Y:S01]  /*30370*/  IMAD.MOV.U32 R194, RZ, RZ, R197 ;  /* 0x000000ffffc27224 */ /* 0x000fe200078e00c5 */
[----:B--2---:R0:W-:Y:S02]  /*30380*/  STL [R1+0x82c], R58 ;  /* 0x00082c3a01007387 */ /* 0x0041e40000100800 */
[----:B0-----:R-:W-:-:S07]  /*30390*/  IMAD.MOV.U32 R58, RZ, RZ, R57 ;  /* 0x000000ffff3a7224 */ /* 0x001fce00078e0039 */
.L_x_31454:
[----:B------:R-:W-:Y:S05]  /*303a0*/  BSYNC B1 ;  /* 0x0000000000017941 */ /* 0x000fea0003800000 */
.L_x_31452:
        /* <DEDUP_REMOVED lines=12> */
.L_x_31456:
[----:B------:R-:W2:Y:S01]  /*30470*/  LDL.LU R57, [R1+0x82c] ;  /* 0x00082c0001397983 */ /* 0x000ea20000300800 */
[----:B------:R-:W-:Y:S02]  /*30480*/  IMAD.MOV.U32 R0, RZ, RZ, R252 ;  /* 0x000000ffff007224 */ /* 0x000fe400078e00fc */
[----:B------:R-:W-:Y:S01]  /*30490*/  IMAD.MOV.U32 R197, RZ, RZ, R196 ;  /* 0x000000ffffc57224 */ /* 0x000fe200078e00c4 */
[----:B--2---:R0:W-:Y:S02]  /*304a0*/  STL [R1+0x828], R57 ;  /* 0x0008283901007387 */ /* 0x0041e40000100800 */
[----:B0-----:R-:W-:-:S07]  /*304b0*/  IMAD.MOV.U32 R57, RZ, RZ, R56 ;  /* 0x000000ffff397224 */ /* 0x001fce00078e0038 */
.L_x_31457:
[----:B------:R-:W-:Y:S05]  /*304c0*/  BSYNC B1 ;  /* 0x0000000000017941 */ /* 0x000fea0003800000 */
.L_x_31455:
        /* <DEDUP_REMOVED lines=12> */
.L_x_31459:
[----:B------:R-:W2:Y:S01]  /*30590*/  LDL.LU R56, [R1+0x828] ;  /* 0x0008280001387983 */ /* 0x000ea20000300800 */
[----:B------:R-:W-:Y:S02]  /*305a0*/  IMAD.MOV.U32 R252, RZ, RZ, R0 ;  /* 0x000000fffffc7224 */ /* 0x000fe400078e0000 */
[----:B------:R-:W-:Y:S01]  /*305b0*/  IMAD.MOV.U32 R196, RZ, RZ, R199 ;  /* 0x000000ffffc47224 */ /* 0x000fe200078e00c7 */
[----:B--2---:R0:W-:Y:S02]  /*305c0*/  STL [R1+0x82c], R56 ;  /* 0x00082c3801007387 */ /* 0x0041e40000100800 */
[----:B0-----:R-:W-:-:S07]  /*305d0*/  IMAD.MOV.U32 R56, RZ, RZ, R55 ;  /* 0x000000ffff387224 */ /* 0x001fce00078e0037 */
.L_x_31460:
[----:B------:R-:W-:Y:S05]  /*305e0*/  BSYNC B1 ;  /* 0x0000000000017941 */ /* 0x000fea0003800000 */
.L_x_31458:
        /* <DEDUP_REMOVED lines=12> */
.L_x_31462:
[----:B------:R-:W2:Y:S01]  /*306b0*/  LDL.LU R55, [R1+0x82c] ;  /* 0x00082c0001377983 */ /* 0x000ea20000300800 */
[----:B------:R-:W-:Y:S02]  /*306c0*/  IMAD.MOV.U32 R0, RZ, RZ, R252 ;  /* 0x000000ffff007224 */ /* 0x000fe400078e00fc */
[----:B------:R-:W-:Y:S01]  /*306d0*/  IMAD.MOV.U32 R199, RZ, RZ, R198 ;  /* 0x000000ffffc77224 */ /* 0x000fe200078e00c6 */
[----:B--2---:R0:W-:Y:S02]  /*306e0*/  STL [R1+0x828], R55 ;  /* 0x0008283701007387 */ /* 0x0041e40000100800 */
[----:B0-----:R-:W-:-:S07]  /*306f0*/  IMAD.MOV.U32 R55, RZ, RZ, R54 ;  /* 0x000000ffff377224 */ /* 0x001fce00078e0036 */
.L_x_31463:
[----:B------:R-:W-:Y:S05]  /*30700*/  BSYNC B1 ;  /* 0x0000000000017941 */ /* 0x000fea0003800000 */
.L_x_31461:
        /* <DEDUP_REMOVED lines=12> */
.L_x_31465:
[----:B------:R-:W2:Y:S01]  /*307d0*/  LDL.LU R54, [R1+0x828] ;  /* 0x0008280001367983 */ /* 0x000ea20000300800 */
[----:B------:R-:W-:Y:S02]  /*307e0*/  IMAD.MOV.U32 R252, RZ, RZ, R0 ;  /* 0x000000fffffc7224 */ /* 0x000fe400078e0000 */
[----:B------:R-:W-:Y:S01]  /*307f0*/  IMAD.MOV.U32 R198, RZ, RZ, R201 ;  /* 0x000000ffffc67224 */ /* 0x000fe200078e00c9 */
[----:B--2---:R0:W-:Y:S02]  /*30800*/  STL [R1+0x82c], R54 ;  /* 0x00082c3601007387 */ /* 0x0041e40000100800 */
[----:B0-----:R-:W-:-:S07]  /*30810*/  IMAD.MOV.U32 R54, RZ, RZ, R53 ;  /* 0x000000ffff367224 */ /* 0x001fce00078e0035 */
.L_x_31466:
[----:B------:R-:W-:Y:S05]  /*30820*/  BSYNC B1 ;  /* 0x0000000000017941 */ /* 0x000fea0003800000 */
.L_x_31464:
        /* <DEDUP_REMOVED lines=12> */
.L_x_31468:
[----:B------:R-:W2:Y:S01]  /*308f0*/  LDL.LU R53, [R1+0x82c] ;  /* 0x00082c0001357983 */ /* 0x000ea20000300800 */
[----:B------:R-:W-:Y:S02]  /*30900*/  IMAD.MOV.U32 R0, RZ, RZ, R252 ;  /* 0x000000ffff007224 */ /* 0x000fe400078e00fc */
[----:B------:R-:W-:Y:S01]  /*30910*/  IMAD.MOV.U32 R201, RZ, RZ, R200 ;  /* 0x000000ffffc97224 */ /* 0x000fe200078e00c8 */
[----:B--2---:R0:W-:Y:S02]  /*30920*/  STL [R1+0x828], R53 ;  /* 0x0008283501007387 */ /* 0x0041e40000100800 */
[----:B0-----:R-:W-:-:S07]  /*30930*/  IMAD.MOV.U32 R53, RZ, RZ, R52 ;  /* 0x000000ffff357224 */ /* 0x001fce00078e0034 */
.L_x_31469:
[----:B------:R-:W-:Y:S05]  /*30940*/  BSYNC B1 ;  /* 0x0000000000017941 */ /* 0x000fea0003800000 */
.L_x_31467:
        /* <DEDUP_REMOVED lines=12> */
.L_x_31471:
[----:B------:R-:W2:Y:S01]  /*30a10*/  LDL.LU R52, [R1+0x828] ;  /* 0x0008280001347983 */ /* 0x000ea20000300800 */
[----:B------:R-:W-:Y:S02]  /*30a20*/  IMAD.MOV.U32 R252, RZ, RZ, R0 ;  /* 0x000000fffffc7224 */ /* 0x000fe400078e0000 */
[----:B------:R-:W-:Y:S01]  /*30a30*/  IMAD.MOV.U32 R200, RZ, RZ, R203 ;  /* 0x000000ffffc87224 */ /* 0x000fe200078e00cb */
[----:B--2---:R0:W-:Y:S02]  /*30a40*/  STL [R1+0x82c], R52 ;  /* 0x00082c3401007387 */ /* 0x0041e40000100800 */
[----:B0-----:R-:W-:-:S07]  /*30a50*/  IMAD.MOV.U32 R52, RZ, RZ, R51 ;  /* 0x000000ffff347224 */ /* 0x001fce00078e0033 */
.L_x_31472:
[----:B------:R-:W-:Y:S05]  /*30a60*/  BSYNC B1 ;  /* 0x0000000000017941 */ /* 0x000fea0003800000 */
.L_x_31470:
        /* <DEDUP_REMOVED lines=12> */
.L_x_31474:
[----:B------:R-:W2:Y:S01]  /*30b30*/  LDL.LU R51, [R1+0x82c] ;  /* 0x00082c0001337983 */ /* 0x000ea20000300800 */
[----:B------:R-:W-:Y:S02]  /*30b40*/  IMAD.MOV.U32 R0, RZ, RZ, R252 ;  /* 0x000000ffff007224 */ /* 0x000fe400078e00fc */
[----:B------:R-:W-:Y:S01]  /*30b50*/  IMAD.MOV.U32 R203, RZ, RZ, R202 ;  /* 0x000000ffffcb7224 */ /* 0x000fe200078e00ca */
[----:B--2---:R0:W-:Y:S02]  /*30b60*/  STL [R1+0x828], R51 ;  /* 0x0008283301007387 */ /* 0x0041e40000100800 */
[----:B0-----:R-:W-:-:S07]  /*30b70*/  IMAD.MOV.U32 R51, RZ, RZ, R50 ;  /* 0x000000ffff337224 */ /* 0x001fce00078e0032 */
.L_x_31475:
[----:B------:R-:W-:Y:S05]  /*30b80*/  BSYNC B1 ;  /* 0x0000000000017941 */ /* 0x000fea0003800000 */
.L_x_31473:
        /* <DEDUP_REMOVED lines=12> */
.L_x_31477:
[----:B------:R-:W2:Y:S01]  /*30c50*/  LDL.LU R50, [R1+0x828] ;  /* 0x0008280001327983 */ /* 0x000ea20000300800 */
[----:B------:R-:W-:Y:S02]  /*30c60*/  IMAD.MOV.U32 R252, RZ, RZ, R0 ;  /* 0x000000fffffc7224 */ /* 0x000fe400078e0000 */
[----:B------:R-:W-:Y:S01]  /*30c70*/  IMAD.MOV.U32 R202, RZ, RZ, R205 ;  /* 0x000000ffffca7224 */ /* 0x000fe200078e00cd */
[----:B--2---:R0:W-:Y:S02]  /*30c80*/  STL [R1+0x82c], R50 ;  /* 0x00082c3201007387 */ /* 0x0041e40000100800 */
[----:B0-----:R-:W-:-:S07]  /*30c90*/  IMAD.MOV.U32 R50, RZ, RZ, R49 ;  /* 0x000000ffff327224 */ /* 0x001fce00078e0031 */
.L_x_31478:
[----:B------:R-:W-:Y:S05]  /*30ca0*/  BSYNC B1 ;  /* 0x0000000000017941 */ /* 0x000fea0003800000 */
.L_x_31476:
        /* <DEDUP_REMOVED lines=12> */
.L_x_31480:
[----:B------:R-:W2:Y:S01]  /*30d70*/  LDL.LU R49, [R1+0x82c] ;  /* 0x00082c0001317983 */ /* 0x000ea20000300800 */
[----:B------:R-:W-:Y:S02]  /*30d80*/  IMAD.MOV.U32 R0, RZ, RZ, R252 ;  /* 0x000000ffff007224 */ /* 0x000fe400078e00fc */
[----:B------:R-:W-:Y:S01]  /*30d90*/  IMAD.MOV.U32 R205, RZ, RZ, R204 ;  /* 0x000000ffffcd7224 */ /* 0x000fe200078e00cc */
[----:B--2---:R0:W-:Y:S02]  /*30da0*/  STL [R1+0x828], R49 ;  /* 0x0008283101007387 */ /* 0x0041e40000100800 */
[----:B0-----:R-:W-:-:S07]  /*30db0*/  IMAD.MOV.U32 R49, RZ, RZ, R48 ;  /* 0x000000ffff317224 */ /* 0x001fce00078e0030 */
.L_x_31481:
[----:B------:R-:W-:Y:S05]  /*30dc0*/  BSYNC B1 ;  /* 0x0000000000017941 */ /* 0x000fea0003800000 */
.L_x_31479:
        /* <DEDUP_REMOVED lines=12> */
.L_x_31483:
[----:B------:R-:W2:Y:S01]  /*30e90*/  LDL.LU R48, [R1+0x828] ;  /* 0x0008280001307983 */ /* 0x000ea20000300800 */
[----:B------:R-:W-:Y:S02]  /*30ea0*/  IMAD.MOV.U32 R252, RZ, RZ, R0 ;  /* 0x000000fffffc7224 */ /* 0x000fe400078e0000 */
[----:B------:R-:W-:Y:S01]  /*30eb0*/  IMAD.MOV.U32 R204, RZ, RZ, R207 ;  /* 0x000000ffffcc7224 */ /* 0x000fe200078e00cf */
[----:B--2---:R0:W-:Y:S02]  /*30ec0*/  STL [R1+0x82c], R48 ;  /* 0x00082c3001007387 */ /* 0x0041e40000100800 */
[----:B0-----:R-:W-:-:S07]  /*30ed0*/  IMAD.MOV.U32 R48, RZ, RZ, R47 ;  /* 0x000000ffff307224 */ /* 0x001fce00078e002f */
.L_x_31484:
[----:B------:R-:W-:Y:S05]  /*30ee0*/  BSYNC B1 ;  /* 0x0000000000017941 */ /* 0x000fea0003800000 */
.L_x_31482:
        /* <DEDUP_REMOVED lines=12> */
.L_x_31486:
[----:B------:R-:W2:Y:S01]  /*30fb0*/  LDL.LU R47, [R1+0x82c] ;  /* 0x00082c00012f7983 */ /* 0x000ea20000300800 */
[----:B------:R-:W-:Y:S02]  /*30fc0*/  IMAD.MOV.U32 R0, RZ, RZ, R252 ;  /* 0x000000ffff007224 */ /* 0x000fe400078e00fc */
[----:B------:R-:W-:Y:S01]  /*30fd0*/  IMAD.MOV.U32 R207, RZ, RZ, R206 ;  /* 0x000000ffffcf7224 */ /* 0x000fe200078e00ce */
[----:B--2---:R0:W-:Y:S02]  /*30fe0*/  STL [R1+0x828], R47 ;  /* 0x0008282f01007387 */ /* 0x0041e40000100800 */
[----:B0-----:R-:W-:-:S07]  /*30ff0*/  IMAD.MOV.U32 R47, RZ, RZ, R46 ;  /* 0x000000ffff2f7224 */ /* 0x001fce00078e002e */
.L_x_31487:
[----:B------:R-:W-:Y:S05]  /*31000*/  BSYNC B1 ;  /* 0x0000000000017941 */ /* 0x000fea0003800000 */
.L_x_31485:
        /* <DEDUP_REMOVED lines=12> */
.L_x_31489:
[----:B------:R-:W2:Y:S01]  /*310d0*/  LDL.LU R46, [R1+0x828] ;  /* 0x00082800012e7983 */ /* 0x000ea20000300800 */
[----:B------:R-:W-:Y:S02]  /*310e0*/  IMAD.MOV.U32 R252, RZ, RZ, R0 ;  /* 0x000000fffffc7224 */ /* 0x000fe400078e0000 */
[----:B------:R-:W-:Y:S01]  /*310f0*/  IMAD.MOV.U32 R206, RZ, RZ, R209 ;  /* 0x000000ffffce7224 */ /* 0x000fe200078e00d1 */
[----:B--2---:R0:W-:Y:S02]  /*31100*/  STL [R1+0x82c], R46 ;  /* 0x00082c2e01007387 */ /* 0x0041e40000100800 */
[----:B0-----:R-:W-:-:S07]  /*31110*/  IMAD.MOV.U32 R46, RZ, RZ, R45 ;  /* 0x000000ffff2e7224 */ /* 0x001fce00078e002d */
.L_x_31490:
[----:B------:R-:W-:Y:S05]  /*31120*/  BSYNC B1 ;  /* 0x0000000000017941 */ /* 0x000fea0003800000 */
.L_x_31488:
        /* <DEDUP_REMOVED lines=12> */
.L_x_31492:
[----:B------:R-:W2:Y:S01]  /*311f0*/  LDL.LU R45, [R1+0x82c] ;  /* 0x00082c00012d7983 */ /* 0x000ea20000300800 */
[----:B------:R-:W-:Y:S02]  /*31200*/  IMAD.MOV.U32 R0, RZ, RZ, R252 ;  /* 0x000000ffff007224 */ /* 0x000fe400078e00fc */
[----:B------:R-:W-:Y:S01]  /*31210*/  IMAD.MOV.U32 R209, RZ, RZ, R208 ;  /* 0x000000ffffd17224 */ /* 0x000fe200078e00d0 */
[----:B--2---:R0:W-:Y:S02]  /*31220*/  STL [R1+0x828], R45 ;  /* 0x0008282d01007387 */ /* 0x0041e40000100800 */
[----:B0-----:R-:W-:-:S07]  /*31230*/  IMAD.MOV.U32 R45, RZ, RZ, R44 ;  /* 0x000000ffff2d7224 */ /* 0x001fce00078e002c */
.L_x_31493:
[----:B------:R-:W-:Y:S05]  /*31240*/  BSYNC B1 ;  /* 0x0000000000017941 */ /* 0x000fea0003800000 */
.L_x_31491:
        /* <DEDUP_REMOVED lines=12> */
.L_x_31495:
[----:B------:R-:W2:Y:S01]  /*31310*/  LDL.LU R44, [R1+0x828] ;  /* 0x00082800012c7983 */ /* 0x000ea20000300800 */
[----:B------:R-:W-:Y:S02]  /*31320*/  IMAD.MOV.U32 R252, RZ, RZ, R0 ;  /* 0x000000fffffc7224 */ /* 0x000fe400078e0000 */
[----:B------:R-:W-:Y:S01]  /*31330*/  IMAD.MOV.U32 R208, RZ, RZ, R211 ;  /* 0x000000ffffd07224 */ /* 0x000fe200078e00d3 */
[----:B--2---:R0:W-:Y:S02]  /*31340*/  STL [R1+0x82c], R44 ;  /* 0x00082c2c01007387 */ /* 0x0041e40000100800 */
[----:B0-----:R-:W-:-:S07]  /*31350*/  IMAD.MOV.U32 R44, RZ, RZ, R43 ;  /* 0x000000ffff2c7224 */ /* 0x001fce00078e002b */
.L_x_31496:
[----:B------:R-:W-:Y:S05]  /*31360*/  BSYNC B1 ;  /* 0x0000000000017941 */ /* 0x000fea0003800000 */
.L_x_31494:
        /* <DEDUP_REMOVED lines=12> */
.L_x_31498:
[----:B------:R-:W2:Y:S01]  /*31430*/  LDL.LU R43, [R1+0x82c] ;  /* 0x00082c00012b7983 */ /* 0x000ea20000300800 */
[----:B------:R-:W-:Y:S02]  /*31440*/  IMAD.MOV.U32 R0, RZ, RZ, R252 ;  /* 0x000000ffff007224 */ /* 0x000fe400078e00fc */
[----:B------:R-:W-:Y:S01]  /*31450*/  IMAD.MOV.U32 R211, RZ, RZ, R210 ;  /* 0x000000ffffd37224 */ /* 0x000fe200078e00d2 */
[----:B--2---:R0:W-:Y:S02]  /*31460*/  STL [R1+0x828], R43 ;  /* 0x0008282b01007387 */ /* 0x0041e40000100800 */
[----:B0-----:R-:W-:-:S07]  /*31470*/  IMAD.MOV.U32 R43, RZ, RZ, R42 ;  /* 0x000000ffff2b7224 */ /* 0x001fce00078e002a */
.L_x_31499:
[----:B------:R-:W-:Y:S05]  /*31480*/  BSYNC B1 ;  /* 0x0000000000017941 */ /* 0x000fea0003800000 */
.L_x_31497:
        /* <DEDUP_REMOVED lines=12> */
.L_x_31501:
[----:B------:R-:W2:Y:S01]  /*31550*/  LDL.LU R42, [R1+0x828] ;  /* 0x00082800012a7983 */ /* 0x000ea20000300800 */
[----:B------:R-:W-:Y:S02]  /*31560*/  IMAD.MOV.U32 R252, RZ, RZ, R0 ;  /* 0x000000fffffc7224 */ /* 0x000fe400078e0000 */
[----:B------:R-:W-:Y:S01]  /*31570*/  IMAD.MOV.U32 R210, RZ, RZ, R213 ;  /* 0x000000ffffd27224 */ /* 0x000fe200078e00d5 */
[----:B--2---:R0:W-:Y:S02]  /*31580*/  STL [R1+0x82c], R42 ;  /* 0x00082c2a01007387 */ /* 0x0041e40000100800 */
[----:B0-----:R-:W-:-:S07]  /*31590*/  IMAD.MOV.U32 R42, RZ, RZ, R41 ;  /* 0x000000ffff2a7224 */ /* 0x001fce00078e0029 */
.L_x_31502:
[----:B------:R-:W-:Y:S05]  /*315a0*/  BSYNC B1 ;  /* 0x0000000000017941 */ /* 0x000fea0003800000 */
.L_x_31500:
        /* <DEDUP_REMOVED lines=12> */
.L_x_31504:
[----:B------:R-:W2:Y:S01]  /*31670*/  LDL.LU R41, [R1+0x82c] ;  /* 0x00082c0001297983 */ /* 0x000ea20000300800 */
[----:B------:R-:W-:Y:S02]  /*31680*/  IMAD.MOV.U32 R0, RZ, RZ, R252 ;  /* 0x000000ffff007224 */ /* 0x000fe400078e00fc */
[----:B------:R-:W-:Y:S01]  /*31690*/  IMAD.MOV.U32 R213, RZ, RZ, R212 ;  /* 0x000000ffffd57224 */ /* 0x000fe200078e00d4 */
[----:B--2---:R0:W-:Y:S02]  /*316a0*/  STL [R1+0x828], R41 ;  /* 0x0008282901007387 */ /* 0x0041e40000100800 */
[----:B0-----:R-:W-:-:S07]  /*316b0*/  IMAD.MOV.U32 R41, RZ, RZ, R40 ;  /* 0x000000ffff297224 */ /* 0x001fce00078e0028 */
.L_x_31505:
[----:B------:R-:W-:Y:S05]  /*316c0*/  BSYNC B1 ;  /* 0x0000000000017941 */ /* 0x000fea0003800000 */
.L_x_31503:
        /* <DEDUP_REMOVED lines=12> */
.L_x_31507:
[----:B------:R-:W2:Y:S01]  /*31790*/  LDL.LU R40, [R1+0x828] ;  /* 0x0008280001287983 */ /* 0x000ea20000300800 */
[----:B------:R-:W-:Y:S02]  /*317a0*/  IMAD.MOV.U32 R252, RZ, RZ, R0 ;  /* 0x000000fffffc7224 */ /* 0x000fe400078e0000 */
[----:B------:R-:W-:Y:S01]  /*317b0*/  IMAD.MOV.U32 R212, RZ, RZ, R215 ;  /* 0x000000ffffd47224 */ /* 0x000fe200078e00d7 */
[----:B--2---:R0:W-:Y:S02]  /*317c0*/  STL [R1+0x82c], R40 ;  /* 0x00082c2801007387 */ /* 0x0041e40000100800 */
[----:B0-----:R-:W-:-:S07]  /*317d0*/  IMAD.MOV.U32 R40, RZ, RZ, R39 ;  /* 0x000000ffff287224 */ /* 0x001fce00078e0027 */
.L_x_31508:
[----:B------:R-:W-:Y:S05]  /*317e0*/  BSYNC B1 ;  /* 0x0000000000017941 */ /* 0x000fea0003800000 */
.L_x_31506:
        /* <DEDUP_REMOVED lines=12> */
.L_x_31510:
[----:B------:R-:W2:Y:S01]  /*318b0*/  LDL.LU R39, [R1+0x82c] ;  /* 0x00082c0001277983 */ /* 0x000ea20000300800 */
[----:B------:R-:W-:Y:S02]  /*318c0*/  IMAD.MOV.U32 R0, RZ, RZ, R252 ;  /* 0x000000ffff007224 */ /* 0x000fe400078e00fc */
[----:B------:R-:W-:Y:S01]  /*318d0*/  IMAD.MOV.U32 R215, RZ, RZ, R214 ;  /* 0x000000ffffd77224 */ /* 0x000fe200078e00d6 */
[----:B--2---:R0:W-:Y:S02]  /*318e0*/  STL [R1+0x828], R39 ;  /* 0x0008282701007387 */ /* 0x0041e40000100800 */
[----:B0-----:R-:W-:-:S07]  /*318f0*/  IMAD.MOV.U32 R39, RZ, RZ, R38 ;  /* 0x000000ffff277224 */ /* 0x001fce00078e0026 */
.L_x_31511:
[----:B------:R-:W-:Y:S05]  /*31900*/  BSYNC B1 ;  /* 0x0000000000017941 */ /* 0x000fea0003800000 */
.L_x_31509:
        /* <DEDUP_REMOVED lines=12> */
.L_x_31513:
[----:B------:R-:W2:Y:S01]  /*319d0*/  LDL.LU R38, [R1+0x828] ;  /* 0x0008280001267983 */ /* 0x000ea20000300800 */
[----:B------:R-:W-:Y:S02]  /*319e0*/  IMAD.MOV.U32 R252, RZ, RZ, R0 ;  /* 0x000000fffffc7224 */ /* 0x000fe400078e0000 */
[----:B------:R-:W-:Y:S01]  /*319f0*/  IMAD.MOV.U32 R214, RZ, RZ, R217 ;  /* 0x000000ffffd67224 */ /* 0x000fe200078e00d9 */
[----:B--2---:R0:W-:Y:S02]  /*31a00*/  STL [R1+0x82c], R38 ;  /* 0x00082c2601007387 */ /* 0x0041e40000100800 */
[----:B0-----:R-:W-:-:S07]  /*31a10*/  IMAD.MOV.U32 R38, RZ, RZ, R37 ;  /* 0x000000ffff267224 */ /* 0x001fce00078e0025 */
.L_x_31514:
[----:B------:R-:W-:Y:S05]  /*31a20*/  BSYNC B1 ;  /* 0x0000000000017941 */ /* 0x000fea0003800000 */
.L_x_31512:
        /* <DEDUP_REMOVED lines=12> */
.L_x_31516:
[----:B------:R-:W2:Y:S01]  /*31af0*/  LDL.LU R37, [R1+0x82c] ;  /* 0x00082c0001257983 */ /* 0x000ea20000300800 */
[----:B------:R-:W-:Y:S02]  /*31b00*/  IMAD.MOV.U32 R0, RZ, RZ, R252 ;  /* 0x000000ffff007224 */ /* 0x000fe400078e00fc */
[----:B------:R-:W-:Y:S01]  /*31b10*/  IMAD.MOV.U32 R217, RZ, RZ, R216 ;  /* 0x000000ffffd97224 */ /* 0x000fe200078e00d8 */
[----:B--2---:R0:W-:Y:S02]  /*31b20*/  STL [R1+0x828], R37 ;  /* 0x0008282501007387 */ /* 0x0041e40000100800 */
[----:B0-----:R-:W-:-:S07]  /*31b30*/  IMAD.MOV.U32 R37, RZ, RZ, R36 ;  /* 0x000000ffff257224 */ /* 0x001fce00078e0024 */
.L_x_31517:
[----:B------:R-:W-:Y:S05]  /*31b40*/  BSYNC B1 ;  /* 0x0000000000017941 */ /* 0x000fea0003800000 */
.L_x_31515:
        /* <DEDUP_REMOVED lines=12> */
.L_x_31519:
[----:B------:R-:W2:Y:S01]  /*31c10*/  LDL.LU R36, [R1+0x828] ;  /* 0x0008280001247983 */ /* 0x000ea20000300800 */
[----:B------:R-:W-:Y:S02]  /*31c20*/  IMAD.MOV.U32 R252, RZ, RZ, R0 ;  /* 0x000000fffffc7224 */ /* 0x000fe400078e0000 */
[----:B------:R-:W-:Y:S01]  /*31c30*/  IMAD.MOV.U32 R216, RZ, RZ, R219 ;  /* 0x000000ffffd87224 */ /* 0x000fe200078e00db */
[----:B--2---:R0:W-:Y:S02]  /*31c40*/  STL [R1+0x82c], R36 ;  /* 0x00082c2401007387 */ /* 0x0041e40000100800 */
[----:B0-----:R-:W-:-:S07]  /*31c50*/  IMAD.MOV.U32 R36, RZ, RZ, R35 ;  /* 0x000000ffff247224 */ /* 0x001fce00078e0023 */
.L_x_31520:
[----:B------:R-:W-:Y:S05]  /*31c60*/  BSYNC B1 ;  /* 0x0000000000017941 */ /* 0x000fea0003800000 */
.L_x_31518:
        /* <DEDUP_REMOVED lines=12> */
.L_x_31522:
[----:B------:R-:W2:Y:S01]  /*31d30*/  LDL.LU R35, [R1+0x82c] ;  /* 0x00082c0001237983 */ /* 0x000ea20000300800 */
[----:B------:R-:W-:Y:S02]  /*31d40*/  IMAD.MOV.U32 R0, RZ, RZ, R252 ;  /* 0x000000ffff007224 */ /* 0x000fe400078e00fc */
[----:B------:R-:W-:Y:S01]  /*31d50*/  IMAD.MOV.U32 R219, RZ, RZ, R218 ;  /* 0x000000ffffdb7224 */ /* 0x000fe200078e00da */
[----:B--2---:R0:W-:Y:S02]  /*31d60*/  STL [R1+0x828], R35 ;  /* 0x0008282301007387 */ /* 0x0041e40000100800 */
[----:B0-----:R-:W-:-:S07]  /*31d70*/  IMAD.MOV.U32 R35, RZ, RZ, R34 ;  /* 0x000000ffff237224 */ /* 0x001fce00078e0022 */
.L_x_31523:
[----:B------:R-:W-:Y:S05]  /*31d80*/  BSYNC B1 ;  /* 0x0000000000017941 */ /* 0x000fea0003800000 */
.L_x_31521:
        /* <DEDUP_REMOVED lines=12> */
.L_x_31525:
[----:B------:R-:W2:Y:S01]  /*31e50*/  LDL.LU R34, [R1+0x828] ;  /* 0x0008280001227983 */ /* 0x000ea20000300800 */
[----:B------:R-:W-:Y:S02]  /*31e60*/  IMAD.MOV.U32 R252, RZ, RZ, R0 ;  /* 0x000000fffffc7224 */ /* 0x000fe400078e0000 */
[----:B------:R-:W-:Y:S01]  /*31e70*/  IMAD.MOV.U32 R218, RZ, RZ, R221 ;  /* 0x000000ffffda7224 */ /* 0x000fe200078e00dd */
[----:B--2---:R0:W-:Y:S02]  /*31e80*/  STL [R1+0x82c], R34 ;  /* 0x00082c2201007387 */ /* 0x0041e40000100800 */
[----:B0-----:R-:W-:-:S07]  /*31e90*/  IMAD.MOV.U32 R34, RZ, RZ, R33 ;  /* 0x000000ffff227224 */ /* 0x001fce00078e0021 */
.L_x_31526:
[----:B------:R-:W-:Y:S05]  /*31ea0*/  BSYNC B1 ;  /* 0x0000000000017941 */ /* 0x000fea0003800000 */
.L_x_31524:
        /* <DEDUP_REMOVED lines=12> */
.L_x_31528:
[----:B------:R-:W2:Y:S01]  /*31f70*/  LDL.LU R33, [R1+0x82c] ;  /* 0x00082c0001217983 */ /* 0x000ea20000300800 */
[----:B------:R-:W-:Y:S02]  /*31f80*/  IMAD.MOV.U32 R0, RZ, RZ, R252 ;  /* 0x000000ffff007224 */ /* 0x000fe400078e00fc */
[----:B------:R-:W-:Y:S01]  /*31f90*/  IMAD.MOV.U32 R221, RZ, RZ, R220 ;  /* 0x000000ffffdd7224 */ /* 0x000fe200078e00dc */
[----:B--2---:R0:W-:Y:S02]  /*31fa0*/  STL [R1+0x828], R33 ;  /* 0x0008282101007387 */ /* 0x0041e40000100800 */
[----:B0-----:R-:W-:-:S07]  /*31fb0*/  IMAD.MOV.U32 R33, RZ, RZ, R32 ;  /* 0x000000ffff217224 */ /* 0x001fce00078e0020 */
.L_x_31529:
[----:B------:R-:W-:Y:S05]  /*31fc0*/  BSYNC B1 ;  /* 0x0000000000017941 */ /* 0x000fea0003800000 */
.L_x_31527:
        /* <DEDUP_REMOVED lines=12> */
.L_x_31531:
[----:B------:R-:W2:Y:S01]  /*32090*/  LDL.LU R32, [R1+0x828] ;  /* 0x0008280001207983 */ /* 0x000ea20000300800 */
[----:B------:R-:W-:Y:S02]  /*320a0*/  IMAD.MOV.U32 R252, RZ, RZ, R0 ;  /* 0x000000fffffc7224 */ /* 0x000fe400078e0000 */
[----:B------:R-:W-:Y:S01]  /*320b0*/  IMAD.MOV.U32 R220, RZ, RZ, R223 ;  /* 0x000000ffffdc7224 */ /* 0x000fe200078e00df */
[----:B--2---:R0:W-:Y:S02]  /*320c0*/  STL [R1+0x82c], R32 ;  /* 0x00082c2001007387 */ /* 0x0041e40000100800 */
[----:B0-----:R-:W-:-:S07]  /*320d0*/  IMAD.MOV.U32 R32, RZ, RZ, R31 ;  /* 0x000000ffff207224 */ /* 0x001fce00078e001f */
.L_x_31532:
[----:B------:R-:W-:Y:S05]  /*320e0*/  BSYNC B1 ;  /* 0x0000000000017941 */ /* 0x000fea0003800000 */
.L_x_31530:
        /* <DEDUP_REMOVED lines=12> */
.L_x_31534:
[----:B------:R-:W2:Y:S01]  /*321b0*/  LDL.LU R31, [R1+0x82c] ;  /* 0x00082c00011f7983 */ /* 0x000ea20000300800 */
[----:B------:R-:W-:Y:S02]  /*321c0*/  IMAD.MOV.U32 R0, RZ, RZ, R252 ;  /* 0x000000ffff007224 */ /* 0x000fe400078e00fc */
[----:B------:R-:W-:Y:S01]  /*321d0*/  IMAD.MOV.U32 R223, RZ, RZ, R222 ;  /* 0x000000ffffdf7224 */ /* 0x000fe200078e00de */
[----:B--2---:R0:W-:Y:S02]  /*321e0*/  STL [R1+0x828], R31 ;  /* 0x0008281f01007387 */ /* 0x0041e40000100800 */
[----:B0-----:R-:W-:-:S07]  /*321f0*/  IMAD.MOV.U32 R31, RZ, RZ, R30 ;  /* 0x000000ffff1f7224 */ /* 0x001fce00078e001e */
.L_x_31535:
[----:B------:R-:W-:Y:S05]  /*32200*/  BSYNC B1 ;  /* 0x0000000000017941 */ /* 0x000fea0003800000 */
.L_x_31533:
        /* <DEDUP_REMOVED lines=12> */
.L_x_31537:
[----:B------:R-:W2:Y:S01]  /*322d0*/  LDL.LU R30, [R1+0x828] ;  /* 0x00082800011e7983 */ /* 0x000ea20000300800 */
[----:B------:R-:W-:Y:S02]  /*322e0*/  IMAD.MOV.U32 R252, RZ, RZ, R0 ;  /* 0x000000fffffc7224 */ /* 0x000fe400078e0000 */
[----:B------:R-:W-:Y:S01]  /*322f0*/  IMAD.MOV.U32 R222, RZ, RZ, R225 ;  /* 0x000000ffffde7224 */ /* 0x000fe200078e00e1 */
[----:B--2---:R0:W-:Y:S02]  /*32300*/  STL [R1+0x82c], R30 ;  /* 0x00082c1e01007387 */ /* 0x0041e40000100800 */
[----:B0-----:R-:W-:-:S07]  /*32310*/  IMAD.MOV.U32 R30, RZ, RZ, R29 ;  /* 0x000000ffff1e7224 */ /* 0x001fce00078e001d */
.L_x_31538:
[----:B------:R-:W-:Y:S05]  /*32320*/  BSYNC B1 ;  /* 0x0000000000017941 */ /* 0x000fea0003800000 */
.L_x_31536:
        /* <DEDUP_REMOVED lines=12> */
.L_x_31540:
[----:B------:R-:W2:Y:S01]  /*323f0*/  LDL.LU R29, [R1+0x82c] ;  /* 0x00082c00011d7983 */ /* 0x000ea20000300800 */
[----:B------:R-:W-:Y:S02]  /*32400*/  IMAD.MOV.U32 R0, RZ, RZ, R252 ;  /* 0x000000ffff007224 */ /* 0x000fe400078e00fc */
[----:B------:R-:W-:Y:S01]  /*32410*/  IMAD.MOV.U32 R225, RZ, RZ, R224 ;  /* 0x000000ffffe17224 */ /* 0x000fe200078e00e0 */
[----:B--2---:R0:W-:Y:S02]  /*32420*/  STL [R1+0x828], R29 ;  /* 0x0008281d01007387 */ /* 0x0041e40000100800 */
[----:B0-----:R-:W-:-:S07]  /*32430*/  IMAD.MOV.U32 R29, RZ, RZ, R28 ;  /* 0x000000ffff1d7224 */ /* 0x001fce00078e001c */
.L_x_31541:
[----:B------:R-:W-:Y:S05]  /*32440*/  BSYNC B1 ;  /* 0x0000000000017941 */ /* 0x000fea0003800000 */
.L_x_31539:
        /* <DEDUP_REMOVED lines=12> */
.L_x_31543:
[----:B------:R-:W2:Y:S01]  /*32510*/  LDL.LU R28, [R1+0x828] ;  /* 0x00082800011c7983 */ /* 0x000ea20000300800 */
[----:B------:R-:W-:Y:S02]  /*32520*/  IMAD.MOV.U32 R252, RZ, RZ, R0 ;  /* 0x000000fffffc7224 */ /* 0x000fe400078e0000 */
[----:B------:R-:W-:Y:S01]  /*32530*/  IMAD.MOV.U32 R224, RZ, RZ, R227 ;  /* 0x000000ffffe07224 */ /* 0x000fe200078e00e3 */
[----:B--2---:R0:W-:Y:S02]  /*32540*/  STL [R1+0x82c], R28 ;  /* 0x00082c1c01007387 */ /* 0x0041e40000100800 */
[----:B0-----:R-:W-:-:S07]  /*32550*/  IMAD.MOV.U32 R28, RZ, RZ, R27 ;  /* 0x000000ffff1c7224 */ /* 0x001fce00078e001b */
.L_x_31544:
[----:B------:R-:W-:Y:S05]  /*32560*/  BSYNC B1 ;  /* 0x0000000000017941 */ /* 0x000fea0003800000 */
.L_x_31542:
        /* <DEDUP_REMOVED lines=12> */
.L_x_31546:
[----:B------:R-:W2:Y:S01]  /*32630*/  LDL.LU R27, [R1+0x82c] ;  /* 0x00082c00011b7983 */ /* 0x000ea20000300800 */
[----:B------:R-:W-:Y:S02]  /*32640*/  IMAD.MOV.U32 R0, RZ, RZ, R252 ;  /* 0x000000ffff007224 */ /* 0x000fe400078e00fc */
[----:B------:R-:W-:Y:S01]  /*32650*/  IMAD.MOV.U32 R227, RZ, RZ, R226 ;  /* 0x000000ffffe37224 */ /* 0x000fe200078e00e2 */
[----:B--2---:R0:W-:Y:S02]  /*32660*/  STL [R1+0x828], R27 ;  /* 0x0008281b01007387 */ /* 0x0041e40000100800 */
[----:B0-----:R-:W-:-:S07]  /*32670*/  IMAD.MOV.U32 R27, RZ, RZ, R26 ;  /* 0x000000ffff1b7224 */ /* 0x001fce00078e001a */
.L_x_31547:
[----:B------:R-:W-:Y:S05]  /*32680*/  BSYNC B1 ;  /* 0x0000000000017941 */ /* 0x000fea0003800000 */
.L_x_31545:
        /* <DEDUP_REMOVED lines=12> */
.L_x_31549:
[----:B------:R-:W2:Y:S01]  /*32750*/  LDL.LU R26, [R1+0x828] ;  /* 0x00082800011a7983 */ /* 0x000ea20000300800 */
[----:B------:R-:W-:Y:S02]  /*32760*/  IMAD.MOV.U32 R252, RZ, RZ, R0 ;  /* 0x000000fffffc7224 */ /* 0x000fe400078e0000 */
[----:B------:R-:W-:Y:S01]  /*32770*/  IMAD.MOV.U32 R226, RZ, RZ, R229 ;  /* 0x000000ffffe27224 */ /* 0x000fe200078e00e5 */
[----:B--2---:R0:W-:Y:S02]  /*32780*/  STL [R1+0x82c], R26 ;  /* 0x00082c1a01007387 */ /* 0x0041e40000100800 */
[----:B0-----:R-:W-:-:S07]  /*32790*/  IMAD.MOV.U32 R26, RZ, RZ, R25 ;  /* 0x000000ffff1a7224 */ /* 0x001fce00078e0019 */
.L_x_31550:
[----:B------:R-:W-:Y:S05]  /*327a0*/  BSYNC B1 ;  /* 0x0000000000017941 */ /* 0x000fea0003800000 */
.L_x_31548:
        /* <DEDUP_REMOVED lines=12> */
.L_x_31552:
[----:B------:R-:W2:Y:S01]  /*32870*/  LDL.LU R25, [R1+0x82c] ;  /* 0x00082c0001197983 */ /* 0x000ea20000300800 */
[----:B------:R-:W-:Y:S02]  /*32880*/  IMAD.MOV.U32 R0, RZ, RZ, R252 ;  /* 0x000000ffff007224 */ /* 0x000fe400078e00fc */
[----:B------:R-:W-:Y:S01]  /*32890*/  IMAD.MOV.U32 R229, RZ, RZ, R228 ;  /* 0x000000ffffe57224 */ /* 0x000fe200078e00e4 */
[----:B--2---:R0:W-:Y:S02]  /*328a0*/  STL [R1+0x828], R25 ;  /* 0x0008281901007387 */ /* 0x0041e40000100800 */
[----:B0-----:R-:W-:-:S07]  /*328b0*/  IMAD.MOV.U32 R25, RZ, RZ, R24 ;  /* 0x000000ffff197224 */ /* 0x001fce00078e0018 */
.L_x_31553:
[----:B------:R-:W-:Y:S05]  /*328c0*/  BSYNC B1 ;  /* 0x0000000000017941 */ /* 0x000fea0003800000 */
.L_x_31551:
        /* <DEDUP_REMOVED lines=12> */
.L_x_31555:
[----:B------:R-:W2:Y:S01]  /*32990*/  LDL.LU R24, [R1+0x828] ;  /* 0x0008280001187983 */ /* 0x000ea20000300800 */
[----:B------:R-:W-:Y:S02]  /*329a0*/  IMAD.MOV.U32 R252, RZ, RZ, R0 ;  /* 0x000000fffffc7224 */ /* 0x000fe400078e0000 */
[----:B------:R-:W-:Y:S01]  /*329b0*/  IMAD.MOV.U32 R228, RZ, RZ, R231 ;  /* 0x000000ffffe47224 */ /* 0x000fe200078e00e7 */
[----:B--2---:R0:W-:Y:S02]  /*329c0*/  STL [R1+0x82c], R24 ;  /* 0x00082c1801007387 */ /* 0x0041e40000100800 */
[----:B0-----:R-:W-:-:S07]  /*329d0*/  IMAD.MOV.U32 R24, RZ, RZ, R23 ;  /* 0x000000ffff187224 */ /* 0x001fce00078e0017 */
.L_x_31556:
[----:B------:R-:W-:Y:S05]  /*329e0*/  BSYNC B1 ;  /* 0x0000000000017941 */ /* 0x000fea0003800000 */
.L_x_31554:
        /* <DEDUP_REMOVED lines=12> */
.L_x_31558:
[----:B------:R-:W2:Y:S01]  /*32ab0*/  LDL.LU R23, [R1+0x82c] ;  /* 0x00082c0001177983 */ /* 0x000ea20000300800 */
[----:B------:R-:W-:Y:S02]  /*32ac0*/  IMAD.MOV.U32 R0, RZ, RZ, R252 ;  /* 0x000000ffff007224 */ /* 0x000fe400078e00fc */
[----:B------:R-:W-:Y:S01]  /*32ad0*/  IMAD.MOV.U32 R231, RZ, RZ, R230 ;  /* 0x000000ffffe77224 */ /* 0x000fe200078e00e6 */
[----:B--2---:R0:W-:Y:S02]  /*32ae0*/  STL [R1+0x828], R23 ;  /* 0x0008281701007387 */ /* 0x0041e40000100800 */
[----:B0-----:R-:W-:-:S07]  /*32af0*/  IMAD.MOV.U32 R23, RZ, RZ, R22 ;  /* 0x000000ffff177224 */ /* 0x001fce00078e0016 */
.L_x_31559:
[----:B------:R-:W-:Y:S05]  /*32b00*/  BSYNC B1 ;  /* 0x0000000000017941 */ /* 0x000fea0003800000 */
.L_x_31557:
        /* <DEDUP_REMOVED lines=12> */
.L_x_31561:
[----:B------:R-:W2:Y:S01]  /*32bd0*/  LDL.LU R22, [R1+0x828] ;  /* 0x0008280001167983 */ /* 0x000ea20000300800 */
[----:B------:R-:W-:Y:S02]  /*32be0*/  IMAD.MOV.U32 R252, RZ, RZ, R0 ;  /* 0x000000fffffc7224 */ /* 0x000fe400078e0000 */
[----:B------:R-:W-:Y:S01]  /*32bf0*/  IMAD.MOV.U32 R230, RZ, RZ, R233 ;  /* 0x000000ffffe67224 */ /* 0x000fe200078e00e9 */
[----:B--2---:R0:W-:Y:S02]  /*32c00*/  STL [R1+0x82c], R22 ;  /* 0x00082c1601007387 */ /* 0x0041e40000100800 */
[----:B0-----:R-:W-:-:S07]  /*32c10*/  IMAD.MOV.U32 R22, RZ, RZ, R21 ;  /* 0x000000ffff167224 */ /* 0x001fce00078e0015 */
.L_x_31562:
[----:B------:R-:W-:Y:S05]  /*32c20*/  BSYNC B1 ;  /* 0x0000000000017941 */ /* 0x000fea0003800000 */
.L_x_31560:
        /* <DEDUP_REMOVED lines=12> */
.L_x_31564:
[----:B------:R-:W2:Y:S01]  /*32cf0*/  LDL.LU R21, [R1+0x82c] ;  /* 0x00082c0001157983 */ /* 0x000ea20000300800 */
[----:B------:R-:W-:Y:S02]  /*32d00*/  IMAD.MOV.U32 R0, RZ, RZ, R252 ;  /* 0x000000ffff007224 */ /* 0x000fe400078e00fc */
[----:B------:R-:W-:Y:S01]  /*32d10*/  IMAD.MOV.U32 R233, RZ, RZ, R232 ;  /* 0x000000ffffe97224 */ /* 0x000fe200078e00e8 */
[----:B--2---:R0:W-:Y:S02]  /*32d20*/  STL [R1+0x828], R21 ;  /* 0x0008281501007387 */ /* 0x0041e40000100800 */
[----:B0-----:R-:W-:-:S07]  /*32d30*/  IMAD.MOV.U32 R21, RZ, RZ, R20 ;  /* 0x000000ffff157224 */ /* 0x001fce00078e0014 */
.L_x_31565:
[----:B------:R-:W-:Y:S05]  /*32d40*/  BSYNC B1 ;  /* 0x0000000000017941 */ /* 0x000fea0003800000 */
.L_x_31563:
        /* <DEDUP_REMOVED lines=12> */
.L_x_31567:
[----:B------:R-:W2:Y:S01]  /*32e10*/  LDL.LU R20, [R1+0x828] ;  /* 0x0008280001147983 */ /* 0x000ea20000300800 */
[----:B------:R-:W-:Y:S02]  /*32e20*/  IMAD.MOV.U32 R252, RZ, RZ, R0 ;  /* 0x000000fffffc7224 */ /* 0x000fe400078e0000 */
[----:B------:R-:W-:Y:S01]  /*32e30*/  IMAD.MOV.U32 R232, RZ, RZ, R235 ;  /* 0x000000ffffe87224 */ /* 0x000fe200078e00eb */
[----:B--2---:R0:W-:Y:S02]  /*32e40*/  STL [R1+0x82c], R20 ;  /* 0x00082c1401007387 */ /* 0x0041e40000100800 */
[----:B0-----:R-:W-:-:S07]  /*32e50*/  IMAD.MOV.U32 R20, RZ, RZ, R19 ;  /* 0x000000ffff147224 */ /* 0x001fce00078e0013 */
.L_x_31568:
[----:B------:R-:W-:Y:S05]  /*32e60*/  BSYNC B1 ;  /* 0x0000000000017941 */ /* 0x000fea0003800000 */
.L_x_31566:
        /* <DEDUP_REMOVED lines=12> */
.L_x_31570:
[----:B------:R-:W2:Y:S01]  /*32f30*/  LDL.LU R19, [R1+0x82c] ;  /* 0x00082c0001137983 */ /* 0x000ea20000300800 */
[----:B------:R-:W-:Y:S02]  /*32f40*/  IMAD.MOV.U32 R0, RZ, RZ, R252 ;  /* 0x000000ffff007224 */ /* 0x000fe400078e00fc */
[----:B------:R-:W-:Y:S01]  /*32f50*/  IMAD.MOV.U32 R235, RZ, RZ, R234 ;  /* 0x000000ffffeb7224 */ /* 0x000fe200078e00ea */
[----:B--2---:R0:W-:Y:S02]  /*32f60*/  STL [R1+0x828], R19 ;  /* 0x0008281301007387 */ /* 0x0041e40000100800 */
[----:B0-----:R-:W-:-:S07]  /*32f70*/  IMAD.MOV.U32 R19, RZ, RZ, R18 ;  /* 0x000000ffff137224 */ /* 0x001fce00078e0012 */
.L_x_31571:
[----:B------:R-:W-:Y:S05]  /*32f80*/  BSYNC B1 ;  /* 0x0000000000017941 */ /* 0x000fea0003800000 */
.L_x_31569:
        /* <DEDUP_REMOVED lines=12> */
.L_x_31573:
[----:B------:R-:W2:Y:S01]  /*33050*/  LDL.LU R18, [R1+0x828] ;  /* 0x0008280001127983 */ /* 0x000ea20000300800 */
[----:B------:R-:W-:Y:S02]  /*33060*/  IMAD.MOV.U32 R252, RZ, RZ, R0 ;  /* 0x000000fffffc7224 */ /* 0x000fe400078e0000 */
[----:B------:R-:W-:Y:S01]  /*33070*/  IMAD.MOV.U32 R234, RZ, RZ, R237 ;  /* 0x000000ffffea7224 */ /* 0x000fe200078e00ed */
[----:B--2---:R0:W-:Y:S02]  /*33080*/  STL [R1+0x82c], R18 ;  /* 0x00082c1201007387 */ /* 0x0041e40000100800 */
[----:B0-----:R-:W-:-:S07]  /*33090*/  IMAD.MOV.U32 R18, RZ, RZ, R17 ;  /* 0x000000ffff127224 */ /* 0x001fce00078e0011 */
.L_x_31574:
[----:B------:R-:W-:Y:S05]  /*330a0*/  BSYNC B1 ;  /* 0x0000000000017941 */ /* 0x000fea0003800000 */
.L_x_31572:
        /* <DEDUP_REMOVED lines=12> */
.L_x_31576:
[----:B------:R-:W2:Y:S01]  /*33170*/  LDL.LU R17, [R1+0x82c] ;  /* 0x00082c0001117983 */ /* 0x000ea20000300800 */
[----:B------:R-:W-:Y:S02]  /*33180*/  IMAD.MOV.U32 R0, RZ, RZ, R252 ;  /* 0x000000ffff007224 */ /* 0x000fe400078e00fc */
[----:B------:R-:W-:Y:S01]  /*33190*/  IMAD.MOV.U32 R237, RZ, RZ, R236 ;  /* 0x000000ffffed7224 */ /* 0x000fe200078e00ec */
[----:B--2---:R0:W-:Y:S02]  /*331a0*/  STL [R1+0x828], R17 ;  /* 0x0008281101007387 */ /* 0x0041e40000100800 */
[----:B0-----:R-:W-:-:S07]  /*331b0*/  IMAD.MOV.U32 R17, RZ, RZ, R16 ;  /* 0x000000ffff117224 */ /* 0x001fce00078e0010 */
.L_x_31577:
[----:B------:R-:W-:Y:S05]  /*331c0*/  BSYNC B1 ;  /* 0x0000000000017941 */ /* 0x000fea0003800000 */
.L_x_31575:
        /* <DEDUP_REMOVED lines=12> */
.L_x_31579:
[----:B------:R-:W2:Y:S01]  /*33290*/  LDL.LU R16, [R1+0x828] ;  /* 0x0008280001107983 */ /* 0x000ea20000300800 */
[----:B------:R-:W-:Y:S02]  /*332a0*/  IMAD.MOV.U32 R252, RZ, RZ, R0 ;  /* 0x000000fffffc7224 */ /* 0x000fe400078e0000 */
[----:B------:R-:W-:Y:S01]  /*332b0*/  IMAD.MOV.U32 R236, RZ, RZ, R239 ;  /* 0x000000ffffec7224 */ /* 0x000fe200078e00ef */
[----:B--2---:R0:W-:Y:S02]  /*332c0*/  STL [R1+0x82c], R16 ;  /* 0x00082c1001007387 */ /* 0x0041e40000100800 */
[----:B0-----:R-:W-:-:S07]  /*332d0*/  IMAD.MOV.U32 R16, RZ, RZ, R15 ;  /* 0x000000ffff107224 */ /* 0x001fce00078e000f */
.L_x_31580:
[----:B------:R-:W-:Y:S05]  /*332e0*/  BSYNC B1 ;  /* 0x0000000000017941 */ /* 0x000fea0003800000 */
.L_x_31578:
        /* <DEDUP_REMOVED lines=12> */
.L_x_31582:
[----:B------:R-:W2:Y:S01]  /*333b0*/  LDL.LU R15, [R1+0x82c] ;  /* 0x00082c00010f7983 */ /* 0x000ea20000300800 */
[----:B------:R-:W-:Y:S02]  /*333c0*/  IMAD.MOV.U32 R0, RZ, RZ, R252 ;  /* 0x000000ffff007224 */ /* 0x000fe400078e00fc */
[----:B------:R-:W-:Y:S01]  /*333d0*/  IMAD.MOV.U32 R239, RZ, RZ, R238 ;  /* 0x000000ffffef7224 */ /* 0x000fe200078e00ee */
[----:B--2---:R0:W-:Y:S02]  /*333e0*/  STL [R1+0x828], R15 ;  /* 0x0008280f01007387 */ /* 0x0041e40000100800 */
[----:B0-----:R-:W-:-:S07]  /*333f0*/  IMAD.MOV.U32 R15, RZ, RZ, R14 ;  /* 0x000000ffff0f7224 */ /* 0x001fce00078e000e */
.L_x_31583:
[----:B------:R-:W-:Y:S05]  /*33400*/  BSYNC B1 ;  /* 0x0000000000017941 */ /* 0x000fea0003800000 */
.L_x_31581:
        /* <DEDUP_REMOVED lines=12> */
.L_x_31585:
[----:B------:R-:W2:Y:S01]  /*334d0*/  LDL.LU R14, [R1+0x828] ;  /* 0x00082800010e7983 */ /* 0x000ea20000300800 */
[----:B------:R-:W-:Y:S02]  /*334e0*/  IMAD.MOV.U32 R252, RZ, RZ, R0 ;  /* 0x000000fffffc7224 */ /* 0x000fe400078e0000 */
[----:B------:R-:W-:Y:S01]  /*334f0*/  IMAD.MOV.U32 R238, RZ, RZ, R241 ;  /* 0x000000ffffee7224 */ /* 0x000fe200078e00f1 */
[----:B--2---:R0:W-:Y:S02]  /*33500*/  STL [R1+0x82c], R14 ;  /* 0x00082c0e01007387 */ /* 0x0041e40000100800 */
[----:B0-----:R-:W-:-:S07]  /*33510*/  IMAD.MOV.U32 R14, RZ, RZ, R13 ;  /* 0x000000ffff0e7224 */ /* 0x001fce00078e000d */
.L_x_31586:
[----:B------:R-:W-:Y:S05]  /*33520*/  BSYNC B1 ;  /* 0x0000000000017941 */ /* 0x000fea0003800000 */
.L_x_31584:
        /* <DEDUP_REMOVED lines=12> */
.L_x_31588:
[----:B------:R-:W2:Y:S01]  /*335f0*/  LDL.LU R13, [R1+0x82c] ;  /* 0x00082c00010d7983 */ /* 0x000ea20000300800 */
[----:B------:R-:W-:Y:S02]  /*33600*/  IMAD.MOV.U32 R0, RZ, RZ, R252 ;  /* 0x000000ffff007224 */ /* 0x000fe400078e00fc */
[----:B------:R-:W-:Y:S01]  /*33610*/  IMAD.MOV.U32 R241, RZ, RZ, R240 ;  /* 0x000000fffff17224 */ /* 0x000fe200078e00f0 */
[----:B--2---:R0:W-:Y:S02]  /*33620*/  STL [R1+0x828], R13 ;  /* 0x0008280d01007387 */ /* 0x0041e40000100800 */
[----:B0-----:R-:W-:-:S07]  /*33630*/  IMAD.MOV.U32 R13, RZ, RZ, R12 ;  /* 0x000000ffff0d7224 */ /* 0x001fce00078e000c */
.L_x_31589:
[----:B------:R-:W-:Y:S05]  /*33640*/  BSYNC B1 ;  /* 0x0000000000017941 */ /* 0x000fea0003800000 */
.L_x_31587:
        /* <DEDUP_REMOVED lines=12> */
.L_x_31591:
[----:B------:R-:W2:Y:S01]  /*33710*/  LDL.LU R12, [R1+0x828] ;  /* 0x00082800010c7983 */ /* 0x000ea20000300800 */
[----:B------:R-:W-:Y:S02]  /*33720*/  IMAD.MOV.U32 R252, RZ, RZ, R0 ;  /* 0x000000fffffc7224 */ /* 0x000fe400078e0000 */
[----:B------:R-:W-:Y:S01]  /*33730*/  IMAD.MOV.U32 R240, RZ, RZ, R243 ;  /* 0x000000fffff07224 */ /* 0x000fe200078e00f3 */
[----:B--2---:R0:W-:Y:S02]  /*33740*/  STL [R1+0x82c], R12 ;  /* 0x00082c0c01007387 */ /* 0x0041e40000100800 */
[----:B0-----:R-:W-:-:S07]  /*33750*/  IMAD.MOV.U32 R12, RZ, RZ, R11 ;  /* 0x000000ffff0c7224 */ /* 0x001fce00078e000b */
.L_x_31592:
[----:B------:R-:W-:Y:S05]  /*33760*/  BSYNC B1 ;  /* 0x0000000000017941 */ /* 0x000fea0003800000 */
.L_x_31590:
        /* <DEDUP_REMOVED lines=12> */
.L_x_31594:
[----:B------:R-:W2:Y:S01]  /*33830*/  LDL.LU R11, [R1+0x82c] ;  /* 0x00082c00010b7983 */ /* 0x000ea20000300800 */
[----:B------:R-:W-:Y:S02]  /*33840*/  IMAD.MOV.U32 R0, RZ, RZ, R252 ;  /* 0x000000ffff007224 */ /* 0x000fe400078e00fc */
[----:B------:R-:W-:Y:S01]  /*33850*/  IMAD.MOV.U32 R243, RZ, RZ, R242 ;  /* 0x000000fffff37224 */ /* 0x000fe200078e00f2 */
[----:B--2---:R0:W-:Y:S02]  /*33860*/  STL [R1+0x828], R11 ;  /* 0x0008280b01007387 */ /* 0x0041e40000100800 */
[----:B0-----:R-:W-:-:S07]  /*33870*/  IMAD.MOV.U32 R11, RZ, RZ, R10 ;  /* 0x000000ffff0b7224 */ /* 0x001fce00078e000a */
.L_x_31595:
[----:B------:R-:W-:Y:S05]  /*33880*/  BSYNC B1 ;  /* 0x0000000000017941 */ /* 0x000fea0003800000 */
.L_x_31593:
        /* <DEDUP_REMOVED lines=12> */
.L_x_31597:
[----:B------:R-:W2:Y:S01]  /*33950*/  LDL.LU R10, [R1+0x828] ;  /* 0x00082800010a7983 */ /* 0x000ea20000300800 */
[----:B------:R-:W-:Y:S02]  /*33960*/  IMAD.MOV.U32 R252, RZ, RZ, R0 ;  /* 0x000000fffffc7224 */ /* 0x000fe400078e0000 */
[----:B------:R-:W-:Y:S01]  /*33970*/  IMAD.MOV.U32 R242, RZ, RZ, R245 ;  /* 0x000000fffff27224 */ /* 0x000fe200078e00f5 */
[----:B--2---:R0:W-:Y:S02]  /*33980*/  STL [R1+0x82c], R10 ;  /* 0x00082c0a01007387 */ /* 0x0041e40000100800 */
[----:B0-----:R-:W-:-:S07]  /*33990*/  IMAD.MOV.U32 R10, RZ, RZ, R9 ;  /* 0x000000ffff0a7224 */ /* 0x001fce00078e0009 */
.L_x_31598:
[----:B------:R-:W-:Y:S05]  /*339a0*/  BSYNC B1 ;  /* 0x0000000000017941 */ /* 0x000fea0003800000 */
.L_x_31596:
        /* <DEDUP_REMOVED lines=12> */
.L_x_31600:
[----:B------:R-:W2:Y:S01]  /*33a70*/  LDL.LU R9, [R1+0x82c] ;  /* 0x00082c0001097983 */ /* 0x000ea20000300800 */
[----:B------:R-:W-:Y:S02]  /*33a80*/  IMAD.MOV.U32 R0, RZ, RZ, R252 ;  /* 0x000000ffff007224 */ /* 0x000fe400078e00fc */
[----:B------:R-:W-:Y:S01]  /*33a90*/  IMAD.MOV.U32 R245, RZ, RZ, R244 ;  /* 0x000000fffff57224 */ /* 0x000fe200078e00f4 */
[----:B--2---:R0:W-:Y:S02]  /*33aa0*/  STL [R1+0x828], R9 ;  /* 0x0008280901007387 */ /* 0x0041e40000100800 */
[----:B0-----:R-:W-:-:S07]  /*33ab0*/  IMAD.MOV.U32 R9, RZ, RZ, R8 ;  /* 0x000000ffff097224 */ /* 0x001fce00078e0008 */
.L_x_31601:
[----:B------:R-:W-:Y:S05]  /*33ac0*/  BSYNC B1 ;  /* 0x0000000000017941 */ /* 0x000fea0003800000 */
.L_x_31599:
        /* <DEDUP_REMOVED lines=12> */
.L_x_31603:
[----:B------:R-:W2:Y:S01]  /*33b90*/  LDL.LU R8, [R1+0x828] ;  /* 0x0008280001087983 */ /* 0x000ea20000300800 */
[----:B------:R-:W-:Y:S02]  /*33ba0*/  IMAD.MOV.U32 R252, RZ, RZ, R0 ;  /* 0x000000fffffc7224 */ /* 0x000fe400078e0000 */
[----:B------:R-:W-:Y:S01]  /*33bb0*/  IMAD.MOV.U32 R244, RZ, RZ, R247 ;  /* 0x000000fffff47224 */ /* 0x000fe200078e00f7 */
[----:B--2---:R0:W-:Y:S02]  /*33bc0*/  STL [R1+0x82c], R8 ;  /* 0x00082c0801007387 */ /* 0x0041e40000100800 */
[----:B0-----:R-:W-:-:S07]  /*33bd0*/  IMAD.MOV.U32 R8, RZ, RZ, R7 ;  /* 0x000000ffff087224 */ /* 0x001fce00078e0007 */
.L_x_31604:
[----:B------:R-:W-:Y:S05]  /*33be0*/  BSYNC B1 ;  /* 0x0000000000017941 */ /* 0x000fea0003800000 */
.L_x_31602:
        /* <DEDUP_REMOVED lines=12> */
.L_x_31606:
[----:B------:R-:W2:Y:S01]  /*33cb0*/  LDL.LU R7, [R1+0x82c] ;  /* 0x00082c0001077983 */ /* 0x000ea20000300800 */
[----:B------:R-:W-:Y:S02]  /*33cc0*/  IMAD.MOV.U32 R0, RZ, RZ, R252 ;  /* 0x000000ffff007224 */ /* 0x000fe400078e00fc */
[----:B------:R-:W-:Y:S01]  /*33cd0*/  IMAD.MOV.U32 R247, RZ, RZ, R246 ;  /* 0x000000fffff77224 */ /* 0x000fe200078e00f6 */
[----:B--2---:R0:W-:Y:S02]  /*33ce0*/  STL [R1+0x828], R7 ;  /* 0x0008280701007387 */ /* 0x0041e40000100800 */
[----:B0-----:R-:W-:-:S07]  /*33cf0*/  IMAD.MOV.U32 R7, RZ, RZ, R6 ;  /* 0x000000ffff077224 */ /* 0x001fce00078e0006 */
.L_x_31607:
[----:B------:R-:W-:Y:S05]  /*33d00*/  BSYNC B1 ;  /* 0x0000000000017941 */ /* 0x000fea0003800000 */
.L_x_31605:
        /* <DEDUP_REMOVED lines=12> */
.L_x_31609:
[----:B------:R-:W2:Y:S01]  /*33dd0*/  LDL.LU R6, [R1+0x828] ;  /* 0x0008280001067983 */ /* 0x000ea20000300800 */
[----:B------:R-:W-:Y:S02]  /*33de0*/  IMAD.MOV.U32 R252, RZ, RZ, R0 ;  /* 0x000000fffffc7224 */ /* 0x000fe400078e0000 */
[----:B------:R-:W-:Y:S01]  /*33df0*/  IMAD.MOV.U32 R246, RZ, RZ, R249 ;  /* 0x000000fffff67224 */ /* 0x000fe200078e00f9 */
[----:B--2---:R0:W-:Y:S02]  /*33e00*/  STL [R1+0x830], R6 ;  /* 0x0008300601007387 */ /* 0x0041e40000100800 */
[----:B0-----:R-:W-:-:S07]  /*33e10*/  IMAD.MOV.U32 R6, RZ, RZ, R5 ;  /* 0x000000ffff067224 */ /* 0x001fce00078e0005 */
.L_x_31610:
[----:B------:R-:W-:Y:S05]  /*33e20*/  BSYNC B1 ;  /* 0x0000000000017941 */ /* 0x000fea0003800000 */
.L_x_31608:
        /* <DEDUP_REMOVED lines=12> */
.L_x_31612:
[----:B------:R-:W2:Y:S01]  /*33ef0*/  LDL.LU R5, [R1+0x830] ;  /* 0x0008300001057983 */ /* 0x000ea20000300800 */
[----:B------:R-:W-:Y:S02]  /*33f00*/  IMAD.MOV.U32 R0, RZ, RZ, R252 ;  /* 0x000000ffff007224 */ /* 0x000fe400078e00fc */
[----:B------:R-:W-:Y:S01]  /*33f10*/  IMAD.MOV.U32 R249, RZ, RZ, R248 ;  /* 0x000000fffff97224 */ /* 0x000fe200078e00f8 */
[----:B--2---:R0:W-:Y:S02]  /*33f20*/  STL [R1+0x82c], R5 ;  /* 0x00082c0501007387 */ /* 0x0041e40000100800 */
[----:B0-----:R-:W-:-:S07]  /*33f30*/  IMAD.MOV.U32 R5, RZ, RZ, R4 ;  /* 0x000000ffff057224 */ /* 0x001fce00078e0004 */
.L_x_31613:
[----:B------:R-:W-:Y:S05]  /*33f40*/  BSYNC B1 ;  /* 0x0000000000017941 */ /* 0x000fea0003800000 */
.L_x_31611:
[----:B------:R0:W5:Y:S02]  /*33f50*/  LDL R252, [R1+0x82c] ;  /* 0x00082c0001fc7983 */ /* 0x0001640000100800 */
[----:B-----5:R-:W-:Y:S01]  /*33f60*/  FSETP.GT.FTZ.AND P0, PT, R0, R3, PT ;  /* 0x000000030000720b */ /* 0x020fe20003f14000 */
[----:B------:R-:W-:Y:S03]  /*33f70*/  BSSY B1, `(.L_x_31614) ;  /* 0x000000f000017945 */ /* 0x000fe60003800000 */
[----:B------:R-:W-:-:S13]  /*33f80*/  ISETP.EQ.OR P0, PT, R251, -0x1, P0 ;  /* 0xfffffffffb00780c */ /* 0x000fda0000702670 */
[----:B0-----:R-:W-:Y:S05]  /*33f90*/  @P0 BRA `(.L_x_31615) ;  /* 0x00000000001c0947 */ /* 0x001fea0003800000 */
[----:B------:R0:W-:Y:S01]  /*33fa0*/  STL [R1+0x830], R251 ;  /* 0x000830fb01007387 */ /* 0x0001e20000100800 */
[----:B------:R-:W-:Y:S01]  /*33fb0*/  FSETP.NEU.FTZ.AND P0, PT, R0, R3, PT ;  /* 0x000000030000720b */ /* 0x000fe20003f1d000 */
[----:B------:R-:W-:Y:S01]  /*33fc0*/  IMAD.MOV.U32 R248, RZ, RZ, R252 ;  /* 0x000000fffff87224 */ /* 0x000fe200078e00fc */
[----:B------:R-:W-:Y:S01]  /*33fd0*/  MOV R4, R0 ;  /* 0x0000000000047202 */ /* 0x000fe20000000f00 */
[----:B------:R0:W-:Y:S01]  /*33fe0*/  STL [R1+0x828], R3 ;  /* 0x0008280301007387 */ /* 0x0001e20000100800 */
[----:B------:R-:W-:-:S13]  /*33ff0*/  ISETP.GE.OR P0, PT, R252, R251, P0 ;  /* 0x000000fbfc00720c */ /* 0x000fda0000706670 */
[----:B0-----:R-:W-:Y:S05]  /*34000*/  @P0 BRA `(.L_x_31616) ;  /* 0x0000000000140947 */ /* 0x001fea0003800000 */
.L_x_31615:
[----:B------:R-:W-:Y:S01]  /*34010*/  STL [R1+0x828], R0 ;  /* 0x0008280001007387 */ /* 0x000fe20000100800 */
[----:B------:R-:W-:Y:S02]  /*34020*/  IMAD.MOV.U32 R4, RZ, RZ, R252 ;  /* 0x000000ffff047224 */ /* 0x000fe400078e00fc */
[----:B------:R-:W-:-:S03]  /*34030*/  IMAD.MOV.U32 R248, RZ, RZ, R251 ;  /* 0x000000fffff87224 */ /* 0x000fc600078e00fb */
[----:B------:R0:W-:Y:S02]  /*34040*/  STL [R1+0x830], R4 ;  /* 0x0008300401007387 */ /* 0x0001e40000100800 */
[----:B0-----:R-:W-:-:S07]  /*34050*/  IMAD.MOV.U32 R4, RZ, RZ, R3 ;  /* 0x000000ffff047224 */ /* 0x001fce00078e0003 */
.L_x_31616:
[----:B------:R-:W-:Y:S05]  /*34060*/  BSYNC B1 ;  /* 0x0000000000017941 */ /* 0x000fea0003800000 */
.L_x_31614:
        /* <DEDUP_REMOVED lines=13> */
.L_x_31618:
[----:B------:R-:W2:Y:S01]  /*34140*/  LDL.LU R3, [R1+0x830] ;  /* 0x0008300001037983 */ /* 0x000ea20000300800 */
[----:B------:R-:W-:Y:S02]  /*34150*/  IMAD.MOV.U32 R252, RZ, RZ, R0 ;  /* 0x000000fffffc7224 */ /* 0x000fe400078e0000 */
[----:B------:R-:W-:Y:S01]  /*34160*/  IMAD.MOV.U32 R251, RZ, RZ, R250 ;  /* 0x000000fffffb7224 */ /* 0x000fe200078e00fa */
[----:B--2---:R0:W-:Y:S02]  /*34170*/  STL [R1+0x82c], R3 ;  /* 0x00082c0301007387 */ /* 0x0041e40000100800 */
[----:B0-----:R-:W-:-:S07]  /*34180*/  IMAD.MOV.U32 R3, RZ, RZ, R2 ;  /* 0x000000ffff037224 */ /* 0x001fce00078e0002 */
.L_x_31619:
[----:B------:R-:W-:Y:S05]  /*34190*/  BSYNC B1 ;  /* 0x0000000000017941 */ /* 0x000fea0003800000 */
.L_x_31617:
        /* <DEDUP_REMOVED lines=13> */
.L_x_31621:
[----:B------:R-:W2:Y:S01]  /*34270*/  LDL.LU R2, [R1+0x82c] ;  /* 0x00082c0001027983 */ /* 0x000ea20000300800 */
[----:B------:R-:W-:-:S03]  /*34280*/  MOV R0, R252 ;  /* 0x000000fc00007202 */ /* 0x000fc60000000f00 */
[----:B------:R0:W5:Y:S04]  /*34290*/  LDL.LU R250, [R1+0x824] ;  /* 0x0008240001fa7983 */ /* 0x0001680000300800 */
[----:B--2---:R2:W-:Y:S04]  /*342a0*/  STL [R1+0x828], R2 ;  /* 0x0008280201007387 */ /* 0x0045e80000100800 */
[----:B--2---:R0:W5:Y:S02]  /*342b0*/  LDL.LU R2, [R1+0x81c] ;  /* 0x00081c0001027983 */ /* 0x0041640000300800 */
.L_x_31622:
[----:B------:R-:W-:Y:S05]  /*342c0*/  BSYNC B1 ;  /* 0x0000000000017941 */ /* 0x000fea0003800000 */
.L_x_31620:
        /* <DEDUP_REMOVED lines=20> */
.L_x_31624:
        /* <DEDUP_REMOVED lines=10> */
[----:B---34-:R-:W-:-:S07]  /*344b0*/  IMAD.MOV.U32 R252, RZ, RZ, R0 ;  /* 0x000000fffffc7224 */ /* 0x018fce00078e0000 */
.L_x_31625:
[----:B------:R-:W-:Y:S05]  /*344c0*/  BSYNC B1 ;  /* 0x0000000000017941 */ /* 0x000fea0003800000 */
.L_x_31623:
        /* <DEDUP_REMOVED lines=15> */
.L_x_31244:
[----:B------:R-:W-:Y:S05]  /*345c0*/  BSYNC B0 ;  /* 0x0000000000007941 */ /* 0x000fea0003800000 */
.L_x_31243:
[----:B---3--:R-:W3:Y:S04]  /*345d0*/  LDL R252, [R1+0x820] ;  /* 0x0008200001fc7983 */ /* 0x008ee80000100800 */
[----:B------:R-:W4:Y:S04]  /*345e0*/  LDL R0, [R1+0x824] ;  /* 0x0008240001007983 */ /* 0x000f280000100800 */
[----:B------:R-:W-:Y:S04]  /*345f0*/  STL.64 [R1+0x858], R126 ;  /* 0x0008587e01007387 */ /* 0x000fe80000100a00 */
[----:B-----5:R-:W-:Y:S04]  /*34600*/  STL.64 [R1+0x850], R248 ;  /* 0x000850f801007387 */ /* 0x020fe80000100a00 */
[----:B------:R-:W-:Y:S04]  /*34610*/  STL [R1+0x848], R250 ;  /* 0x000848fa01007387 */ /* 0x000fe80000100800 */
        /* <DEDUP_REMOVED lines=424> */
[----:B------:R-:W-:-:S05]  /*360a0*/  VIADD R0, R1, UR5 ;  /* 0x0000000501007c36 */ /* 0x000fca0008000000 */
[----:B------:R-:W-:Y:S01]  /*360b0*/  IADD3 R0, R0, -UR4, RZ ;  /* 0x8000000400007c10 */ /* 0x000fe2000fffe0ff */
[----:B------:R3:W-:Y:S04]  /*360c0*/  STL [R1+0x83c], R252 ;  /* 0x00083cfc01007387 */ /* 0x0007e80000100800 */
[----:B------:R3:W-:Y:S02]  /*360d0*/  STL [R1+0x834], R0 ;  /* 0x0008340001007387 */ /* 0x0007e40000100800 */
.L_x_32010:
        /* <DEDUP_REMOVED lines=32> */
.L_x_31630:
[----:B0-----:R-:W2:Y:S01]  /*362e0*/  LDL.LU R252, [R1+0x814] ;  /* 0x0008140001fc7983 */ /* 0x001ea20000300800 */
[----:B------:R-:W-:-:S03]  /*362f0*/  MOV R0, R127 ;  /* 0x0000007f00007202 */ /* 0x000fc60000000f00 */
[----:B--2---:R0:W-:Y:S04]  /*36300*/  STL [R1+0x828], R252 ;  /* 0x000828fc01007387 */ /* 0x0041e80000100800 */
[----:B0-----:R-:W2:Y:S01]  /*36310*/  LDL.LU R252, [R1+0x810] ;  /* 0x0008100001fc7983 */ /* 0x001ea20000300800 */
[----:B------:R-:W-:-:S03]  /*36320*/  IMAD.MOV.U32 R127, RZ, RZ, R126 ;  /* 0x000000ffff7f7224 */ /* 0x000fc600078e007e */
[----:B--2---:R2:W-:Y:S04]  /*36330*/  STL [R1+0x814], R252 ;  /* 0x000814fc01007387 */ /* 0x0045e80000100800 */
.L_x_31631:
[----:B------:R-:W-:Y:S05]  /*36340*/  BSYNC B1 ;  /* 0x0000000000017941 */ /* 0x000fea0003800000 */
.L_x_31629:
        /* <DEDUP_REMOVED lines=12> */
.L_x_31633:
[----:B------:R-:W3:Y:S01]  /*36410*/  LDL.LU R126, [R1+0x828] ;  /* 0x00082800017e7983 */ /* 0x000ee20000300800 */
[----:B0-2---:R-:W-:-:S03]  /*36420*/  IMAD.MOV.U32 R252, RZ, RZ, R0 ;  /* 0x000000fffffc7224 */ /* 0x005fc600078e0000 */
[----:B------:R-:W-:Y:S04]  /*36430*/  STL [R1+0x810], R129 ;  /* 0x0008108101007387 */ /* 0x000fe80000100800 */
[----:B---3--:R0:W-:Y:S02]  /*36440*/  STL [R1+0x82c], R126 ;  /* 0x00082c7e01007387 */ /* 0x0081e40000100800 */
[----:B0-----:R-:W-:-:S07]  /*36450*/  IMAD.MOV.U32 R126, RZ, RZ, R125 ;  /* 0x000000ffff7e7224 */ /* 0x001fce00078e007d */
.L_x_31634:
[----:B------:R-:W-:Y:S05]  /*36460*/  BSYNC B1 ;  /* 0x0000000000017941 */ /* 0x000fea0003800000 */
.L_x_31632:
        /* <DEDUP_REMOVED lines=12> */
.L_x_31636:
[----:B------:R-:W2:Y:S01]  /*36530*/  LDL.LU R125, [R1+0x82c] ;  /* 0x00082c00017d7983 */ /* 0x000ea20000300800 */
[----:B------:R-:W-:Y:S02]  /*36540*/  IMAD.MOV.U32 R0, RZ, RZ, R252 ;  /* 0x000000ffff007224 */ /* 0x000fe400078e00fc */
[----:B------:R-:W-:Y:S01]  /*36550*/  IMAD.MOV.U32 R129, RZ, RZ, R128 ;  /* 0x000000ffff817224 */ /* 0x000fe200078e0080 */
[----:B--2---:R0:W-:Y:S02]  /*36560*/  STL [R1+0x828], R125 ;  /* 0x0008287d01007387 */ /* 0x0041e40000100800 */
[----:B0-----:R-:W-:-:S07]  /*36570*/  IMAD.MOV.U32 R125, RZ, RZ, R124 ;  /* 0x000000ffff7d7224 */ /* 0x001fce00078e007c */
.L_x_31637:
[----:B------:R-:W-:Y:S05]  /*36580*/  BSYNC B1 ;  /* 0x0000000000017941 */ /* 0x000fea0003800000 */
.L_x_31635:
        /* <DEDUP_REMOVED lines=12> */
.L_x_31639:
[----:B------:R-:W2:Y:S01]  /*36650*/  LDL.LU R124, [R1+0x828] ;  /* 0x00082800017c7983 */ /* 0x000ea20000300800 */
[----:B------:R-:W-:Y:S02]  /*36660*/  IMAD.MOV.U32 R252, RZ, RZ, R0 ;  /* 0x000000fffffc7224 */ /* 0x000fe400078e0000 */
[----:B------:R-:W-:Y:S01]  /*36670*/  IMAD.MOV.U32 R128, RZ, RZ, R131 ;  /* 0x000000ffff807224 */ /* 0x000fe200078e0083 */
[----:B--2---:R0:W-:Y:S02]  /*36680*/  STL [R1+0x82c], R124 ;  /* 0x00082c7c01007387 */ /* 0x0041e40000100800 */
[----:B0-----:R-:W-:-:S07]  /*36690*/  IMAD.MOV.U32 R124, RZ, RZ, R123 ;  /* 0x000000ffff7c7224 */ /* 0x001fce00078e007b */
.L_x_31640:
[----:B------:R-:W-:Y:S05]  /*366a0*/  BSYNC B1 ;  /* 0x0000000000017941 */ /* 0x000fea0003800000 */
.L_x_31638:
        /* <DEDUP_REMOVED lines=12> */
.L_x_31642:
[----:B------:R-:W2:Y:S01]  /*36770*/  LDL.LU R123, [R1+0x82c] ;  /* 0x00082c00017b7983 */ /* 0x000ea20000300800 */
[----:B------:R-:W-:Y:S02]  /*36780*/  IMAD.MOV.U32 R0, RZ, RZ, R252 ;  /* 0x000000ffff007224 */ /* 0x000fe400078e00fc */
[----:B------:R-:W-:Y:S01]  /*36790*/  IMAD.MOV.U32 R131, RZ, RZ, R130 ;  /* 0x000000ffff837224 */ /* 0x000fe200078e0082 */
[----:B--2---:R0:W-:Y:S02]  /*367a0*/  STL [R1+0x828], R123 ;  /* 0x0008287b01007387 */ /* 0x0041e40000100800 */
[----:B0-----:R-:W-:-:S07]  /*367b0*/  IMAD.MOV.U32 R123, RZ, RZ, R122 ;  /* 0x000000ffff7b7224 */ /* 0x001fce00078e007a */
.L_x_31643:
[----:B------:R-:W-:Y:S05]  /*367c0*/  BSYNC B1 ;  /* 0x0000000000017941 */ /* 0x000fea0003800000 */
.L_x_31641:
        /* <DEDUP_REMOVED lines=12> */
.L_x_31645:
[----:B------:R-:W2:Y:S01]  /*36890*/  LDL.LU R122, [R1+0x828] ;  /* 0x00082800017a7983 */ /* 0x000ea20000300800 */
[----:B------:R-:W-:Y:S02]  /*368a0*/  IMAD.MOV.U32 R252, RZ, RZ, R0 ;  /* 0x000000fffffc7224 */ /* 0x000fe400078e0000 */
[----:B------:R-:W-:Y:S01]  /*368b0*/  IMAD.MOV.U32 R130, RZ, RZ, R133 ;  /* 0x000000ffff827224 */ /* 0x000fe200078e0085 */
[----:B--2---:R0:W-:Y:S02]  /*368c0*/  STL [R1+0x82c], R122 ;  /* 0x00082c7a01007387 */ /* 0x0041e40000100800 */
[----:B0-----:R-:W-:-:S07]  /*368d0*/  IMAD.MOV.U32 R122, RZ, RZ, R121 ;  /* 0x000000ffff7a7224 */ /* 0x001fce00078e0079 */
.L_x_31646:
[----:B------:R-:W-:Y:S05]  /*368e0*/  BSYNC B1 ;  /* 0x0000000000017941 */ /* 0x000fea0003800000 */
.L_x_31644:
        /* <DEDUP_REMOVED lines=12> */
.L_x_31648:
[----:B------:R-:W2:Y:S01]  /*369b0*/  LDL.LU R121, [R1+0x82c] ;  /* 0x00082c0001797983 */ /* 0x000ea20000300800 */
[----:B------:R-:W-:Y:S02]  /*369c0*/  IMAD.MOV.U32 R0, RZ, RZ, R252 ;  /* 0x000000ffff007224 */ /* 0x000fe400078e00fc */
[----:B------:R-:W-:Y:S01]  /*369d0*/  IMAD.MOV.U32 R133, RZ, RZ, R132 ;  /* 0x000000ffff857224 */ /* 0x000fe200078e0084 */
[----:B--2---:R0:W-:Y:S02]  /*369e0*/  STL [R1+0x828], R121 ;  /* 0x0008287901007387 */ /* 0x0041e40000100800 */
[----:B0-----:R-:W-:-:S07]  /*369f0*/  IMAD.MOV.U32 R121, RZ, RZ, R120 ;  /* 0x000000ffff797224 */ /* 0x001fce00078e0078 */
.L_x_31649:
[----:B------:R-:W-:Y:S05]  /*36a00*/  BSYNC B1 ;  /* 0x0000000000017941 */ /* 0x000fea0003800000 */
.L_x_31647:
        /* <DEDUP_REMOVED lines=12> */
.L_x_31651:
[----:B------:R-:W2:Y:S01]  /*36ad0*/  LDL.LU R120, [R1+0x828] ;  /* 0x0008280001787983 */ /* 0x000ea20000300800 */
[----:B------:R-:W-:Y:S02]  /*36ae0*/  IMAD.MOV.U32 R252, RZ, RZ, R0 ;  /* 0x000000fffffc7224 */ /* 0x000fe400078e0000 */
[----:B------:R-:W-:Y:S01]  /*36af0*/  IMAD.MOV.U32 R132, RZ, RZ, R135 ;  /* 0x000000ffff847224 */ /* 0x000fe200078e0087 */
[----:B--2---:R0:W-:Y:S02]  /*36b00*/  STL [R1+0x82c], R120 ;  /* 0x00082c7801007387 */ /* 0x0041e40000100800 */
[----:B0-----:R-:W-:-:S07]  /*36b10*/  IMAD.MOV.U32 R120, RZ, RZ, R119 ;  /* 0x000000ffff787224 */ /* 0x001fce00078e0077 */
.L_x_31652:
[----:B------:R-:W-:Y:S05]  /*36b20*/  BSYNC B1 ;  /* 0x0000000000017941 */ /* 0x000fea0003800000 */
.L_x_31650:
        /* <DEDUP_REMOVED lines=12> */
.L_x_31654:
[----:B------:R-:W2:Y:S01]  /*36bf0*/  LDL.LU R119, [R1+0x82c] ;  /* 0x00082c0001777983 */ /* 0x000ea20000300800 */
[----:B------:R-:W-:Y:S02]  /*36c00*/  IMAD.MOV.U32 R0, RZ, RZ, R252 ;  /* 0x000000ffff007224 */ /* 0x000fe400078e00fc */
[----:B------:R-:W-:Y:S01]  /*36c10*/  IMAD.MOV.U32 R135, RZ, RZ, R134 ;  /* 0x000000ffff877224 */ /* 0x000fe200078e0086 */
[----:B--2---:R0:W-:Y:S02]  /*36c20*/  STL [R1+0x828], R119 ;  /* 0x0008287701007387 */ /* 0x0041e40000100800 */
[----:B0-----:R-:W-:-:S07]  /*36c30*/  IMAD.MOV.U32 R119, RZ, RZ, R118 ;  /* 0x000000ffff777224 */ /* 0x001fce00078e0076 */
.L_x_31655:
[----:B------:R-:W-:Y:S05]  /*36c40*/  BSYNC B1 ;  /* 0x0000000000017941 */ /* 0x000fea0003800000 */
.L_x_31653:
        /* <DEDUP_REMOVED lines=12> */
.L_x_31657:
[----:B------:R-:W2:Y:S01]  /*36d10*/  LDL.LU R118, [R1+0x828] ;  /* 0x0008280001767983 */ /* 0x000ea20000300800 */
[----:B------:R-:W-:Y:S02]  /*36d20*/  IMAD.MOV.U32 R252, RZ, RZ, R0 ;  /* 0x000000fffffc7224 */ /* 0x000fe400078e0000 */
[----:B------:R-:W-:Y:S01]  /*36d30*/  IMAD.MOV.U32 R134, RZ, RZ, R137 ;  /* 0x000000ffff867224 */ /* 0x000fe200078e0089 */
[----:B--2---:R0:W-:Y:S02]  /*36d40*/  STL [R1+0x82c], R118 ;  /* 0x00082c7601007387 */ /* 0x0041e40000100800 */
[----:B0-----:R-:W-:-:S07]  /*36d50*/  IMAD.MOV.U32 R118, RZ, RZ, R117 ;  /* 0x000000ffff767224 */ /* 0x001fce00078e0075 */
.L_x_31658:
[----:B------:R-:W-:Y:S05]  /*36d60*/  BSYNC B1 ;  /* 0x0000000000017941 */ /* 0x000fea0003800000 */
.L_x_31656:
        /* <DEDUP_REMOVED lines=12> */
.L_x_31660:
[----:B------:R-:W2:Y:S01]  /*36e30*/  LDL.LU R117, [R1+0x82c] ;  /* 0x00082c0001757983 */ /* 0x000ea20000300800 */
[----:B------:R-:W-:Y:S02]  /*36e40*/  IMAD.MOV.U32 R0, RZ, RZ, R252 ;  /* 0x000000ffff007224 */ /* 0x000fe400078e00fc */
[----:B------:R-:W-:Y:S01]  /*36e50*/  IMAD.MOV.U32 R137, RZ, RZ, R136 ;  /* 0x000000ffff897224 */ /* 0x000fe200078e0088 */
[----:B--2---:R0:W-:Y:S02]  /*36e60*/  STL [R1+0x828], R117 ;  /* 0x0008287501007387 */ /* 0x0041e40000100800 */
[----:B0-----:R-:W-:-:S07]  /*36e70*/  IMAD.MOV.U32 R117, RZ, RZ, R116 ;  /* 0x000000ffff757224 */ /* 0x001fce00078e0074 */
.L_x_31661:
[----:B------:R-:W-:Y:S05]  /*36e80*/  BSYNC B1 ;  /* 0x0000000000017941 */ /* 0x000fea0003800000 */
.L_x_31659:
        /* <DEDUP_REMOVED lines=12> */
.L_x_31663:
[----:B------:R-:W2:Y:S01]  /*36f50*/  LDL.LU R116, [R1+0x828] ;  /* 0x0008280001747983 */ /* 0x000ea20000300800 */
[----:B------:R-:W-:Y:S02]  /*36f60*/  IMAD.MOV.U32 R252, RZ, RZ, R0 ;  /* 0x000000fffffc7224 */ /* 0x000fe400078e0000 */
[----:B------:R-:W-:Y:S01]  /*36f70*/  IMAD.MOV.U32 R136, RZ, RZ, R139 ;  /* 0x000000ffff887224 */ /* 0x000fe200078e008b */
[----:B--2---:R0:W-:Y:S02]  /*36f80*/  STL [R1+0x82c], R116 ;  /* 0x00082c7401007387 */ /* 0x0041e40000100800 */
[----:B0-----:R-:W-:-:S07]  /*36f90*/  IMAD.MOV.U32 R116, RZ, RZ, R115 ;  /* 0x000000ffff747224 */ /* 0x001fce00078e0073 */
.L_x_31664:
[----:B------:R-:W-:Y:S05]  /*36fa0*/  BSYNC B1 ;  /* 0x0000000000017941 */ /* 0x000fea0003800000 */
.L_x_31662:
        /* <DEDUP_REMOVED lines=12> */
.L_x_31666:
[----:B------:R-:W2:Y:S01]  /*37070*/  LDL.LU R115, [R1+0x82c] ;  /* 0x00082c0001737983 */ /* 0x000ea20000300800 */
[----:B------:R-:W-:Y:S02]  /*37080*/  IMAD.MOV.U32 R0, RZ, RZ, R252 ;  /* 0x000000ffff007224 */ /* 0x000fe400078e00fc */
[----:B------:R-:W-:Y:S01]  /*37090*/  IMAD.MOV.U32 R139, RZ, RZ, R138 ;  /* 0x000000ffff8b7224 */ /* 0x000fe200078e008a */
[----:B--2---:R0:W-:Y:S02]  /*370a0*/  STL [R1+0x828], R115 ;  /* 0x0008287301007387 */ /* 0x0041e40000100800 */
[----:B0-----:R-:W-:-:S07]  /*370b0*/  IMAD.MOV.U32 R115, RZ, RZ, R114 ;  /* 0x000000ffff737224 */ /* 0x001fce00078e0072 */
.L_x_31667:
[----:B------:R-:W-:Y:S05]  /*370c0*/  BSYNC B1 ;  /* 0x0000000000017941 */ /* 0x000fea0003800000 */
.L_x_31665:
        /* <DEDUP_REMOVED lines=12> */
.L_x_31669:
[----:B------:R-:W2:Y:S01]  /*37190*/  LDL.LU R114, [R1+0x828] ;  /* 0x0008280001727983 */ /* 0x000ea20000300800 */
[----:B------:R-:W-:Y:S02]  /*371a0*/  IMAD.MOV.U32 R252, RZ, RZ, R0 ;  /* 0x000000fffffc7224 */ /* 0x000fe400078e0000 */
[----:B------:R-:W-:Y:S01]  /*371b0*/  IMAD.MOV.U32 R138, RZ, RZ, R141 ;  /* 0x000000ffff8a7224 */ /* 0x000fe200078e008d */
[----:B--2---:R0:W-:Y:S02]  /*371c0*/  STL [R1+0x82c], R114 ;  /* 0x00082c7201007387 */ /* 0x0041e40000100800 */
[----:B0-----:R-:W-:-:S07]  /*371d0*/  IMAD.MOV.U32 R114, RZ, RZ, R113 ;  /* 0x000000ffff727224 */ /* 0x001fce00078e0071 */
.L_x_31670:
[----:B------:R-:W-:Y:S05]  /*371e0*/  BSYNC B1 ;  /* 0x0000000000017941 */ /* 0x000fea0003800000 */
.L_x_31668:
        /* <DEDUP_REMOVED lines=12> */
.L_x_31672:
[----:B------:R-:W2:Y:S01]  /*372b0*/  LDL.LU R113, [R1+0x82c] ;  /* 0x00082c0001717983 */ /* 0x000ea20000300800 */
[----:B------:R-:W-:Y:S02]  /*372c0*/  IMAD.MOV.U32 R0, RZ, RZ, R252 ;  /* 0x000000ffff007224 */ /* 0x000fe400078e00fc */
[----:B------:R-:W-:Y:S01]  /*372d0*/  IMAD.MOV.U32 R141, RZ, RZ, R140 ;  /* 0x000000ffff8d7224 */ /* 0x000fe200078e008c */
[----:B--2---:R0:W-:Y:S02]  /*372e0*/  STL [R1+0x828], R113 ;  /* 0x0008287101007387 */ /* 0x0041e40000100800 */
[----:B0-----:R-:W-:-:S07]  /*372f0*/  IMAD.MOV.U32 R113, RZ, RZ, R112 ;  /* 0x000000ffff717224 */ /* 0x001fce00078e0070 */
.L_x_31673:
[----:B------:R-:W-:Y:S05]  /*37300*/  BSYNC B1 ;  /* 0x0000000000017941 */ /* 0x000fea0003800000 */
.L_x_31671:
        /* <DEDUP_REMOVED lines=12> */
.L_x_31675:
[----:B------:R-:W2:Y:S01]  /*373d0*/  LDL.LU R112, [R1+0x828] ;  /* 0x0008280001707983 */ /* 0x000ea20000300800 */
[----:B------:R-:W-:Y:S02]  /*373e0*/  IMAD.MOV.U32 R252, RZ, RZ, R0 ;  /* 0x000000fffffc7224 */ /* 0x000fe400078e0000 */
[----:B------:R-:W-:Y:S01]  /*373f0*/  IMAD.MOV.U32 R140, RZ, RZ, R143 ;  /* 0x000000ffff8c7224 */ /* 0x000fe200078e008f */
[----:B--2---:R0:W-:Y:S02]  /*37400*/  STL [R1+0x82c], R112 ;  /* 0x00082c7001007387 */ /* 0x0041e40000100800 */
[----:B0-----:R-:W-:-:S07]  /*37410*/  IMAD.MOV.U32 R112, RZ, RZ, R111 ;  /* 0x000000ffff707224 */ /* 0x001fce00078e006f */
.L_x_31676:
[----:B------:R-:W-:Y:S05]  /*37420*/  BSYNC B1 ;  /* 0x0000000000017941 */ /* 0x000fea0003800000 */
.L_x_31674:
        /* <DEDUP_REMOVED lines=12> */
.L_x_31678:
[----:B------:R-:W2:Y:S01]  /*374f0*/  LDL.LU R111, [R1+0x82c] ;  /* 0x00082c00016f7983 */ /* 0x000ea20000300800 */
[----:B------:R-:W-:Y:S02]  /*37500*/  IMAD.MOV.U32 R0, RZ, RZ, R252 ;  /* 0x000000ffff007224 */ /* 0x000fe400078e00fc */
[----:B------:R-:W-:Y:S01]  /*37510*/  IMAD.MOV.U32 R143, RZ, RZ, R142 ;  /* 0x000000ffff8f7224 */ /* 0x000fe200078e008e */
[----:B--2---:R0:W-:Y:S02]  /*37520*/  STL [R1+0x828], R111 ;  /* 0x0008286f01007387 */ /* 0x0041e40000100800 */
[----:B0-----:R-:W-:-:S07]  /*37530*/  IMAD.MOV.U32 R111, RZ, RZ, R110 ;  /* 0x000000ffff6f7224 */ /* 0x001fce00078e006e */
.L_x_31679:
[----:B------:R-:W-:Y:S05]  /*37540*/  BSYNC B1 ;  /* 0x0000000000017941 */ /* 0x000fea0003800000 */
.L_x_31677:
        /* <DEDUP_REMOVED lines=12> */
.L_x_31681:
[----:B------:R-:W2:Y:S01]  /*37610*/  LDL.LU R110, [R1+0x828] ;  /* 0x00082800016e7983 */ /* 0x000ea20000300800 */
[----:B------:R-:W-:Y:S02]  /*37620*/  IMAD.MOV.U32 R252, RZ, RZ, R0 ;  /* 0x000000fffffc7224 */ /* 0x000fe400078e0000 */
[----:B------:R-:W-:Y:S01]  /*37630*/  IMAD.MOV.U32 R142, RZ, RZ, R145 ;  /* 0x000000ffff8e7224 */ /* 0x000fe200078e0091 */
[----:B--2---:R0:W-:Y:S02]  /*37640*/  STL [R1+0x82c], R110 ;  /* 0x00082c6e01007387 */ /* 0x0041e40000100800 */
[----:B0-----:R-:W-:-:S07]  /*37650*/  IMAD.MOV.U32 R110, RZ, RZ, R109 ;  /* 0x000000ffff6e7224 */ /* 0x001fce00078e006d */
.L_x_31682:
[----:B------:R-:W-:Y:S05]  /*37660*/  BSYNC B1 ;  /* 0x0000000000017941 */ /* 0x000fea0003800000 */
.L_x_31680:
        /* <DEDUP_REMOVED lines=12> */
.L_x_31684:
[----:B------:R-:W2:Y:S01]  /*37730*/  LDL.LU R109, [R1+0x82c] ;  /* 0x00082c00016d7983 */ /* 0x000ea20000300800 */
[----:B------:R-:W-:Y:S02]  /*37740*/  IMAD.MOV.U32 R0, RZ, RZ, R252 ;  /* 0x000000ffff007224 */ /* 0x000fe400078e00fc */
[----:B------:R-:W-:Y:S01]  /*37750*/  IMAD.MOV.U32 R145, RZ, RZ, R144 ;  /* 0x000000ffff917224 */ /* 0x000fe200078e0090 */
[----:B--2---:R0:W-:Y:S02]  /*37760*/  STL [R1+0x828], R109 ;  /* 0x0008286d01007387 */ /* 0x0041e40000100800 */
[----:B0-----:R-:W-:-:S07]  /*37770*/  IMAD.MOV.U32 R109, RZ, RZ, R108 ;  /* 0x000000ffff6d7224 */ /* 0x001fce00078e006c */
.L_x_31685:
[----:B------:R-:W-:Y:S05]  /*37780*/  BSYNC B1 ;  /* 0x0000000000017941 */ /* 0x000fea0003800000 */
.L_x_31683:
        /* <DEDUP_REMOVED lines=12> */
.L_x_31687:
[----:B------:R-:W2:Y:S01]  /*37850*/  LDL.LU R108, [R1+0x828] ;  /* 0x00082800016c7983 */ /* 0x000ea20000300800 */
[----:B------:R-:W-:Y:S02]  /*37860*/  IMAD.MOV.U32 R252, RZ, RZ, R0 ;  /* 0x000000fffffc7224 */ /* 0x000fe400078e0000 */
[----:B------:R-:W-:Y:S01]  /*37870*/  IMAD.MOV.U32 R144, RZ, RZ, R147 ;  /* 0x000000ffff907224 */ /* 0x000fe200078e0093 */
[----:B--2---:R0:W-:Y:S02]  /*37880*/  STL [R1+0x82c], R108 ;  /* 0x00082c6c01007387 */ /* 0x0041e40000100800 */
[----:B0-----:R-:W-:-:S07]  /*37890*/  IMAD.MOV.U32 R108, RZ, RZ, R107 ;  /* 0x000000ffff6c7224 */ /* 0x001fce00078e006b */
.L_x_31688:
[----:B------:R-:W-:Y:S05]  /*378a0*/  BSYNC B1 ;  /* 0x0000000000017941 */ /* 0x000fea0003800000 */
.L_x_31686:
        /* <DEDUP_REMOVED lines=12> */
.L_x_31690:
[----:B------:R-:W2:Y:S01]  /*37970*/  LDL.LU R107, [R1+0x82c] ;  /* 0x00082c00016b7983 */ /* 0x000ea20000300800 */
[----:B------:R-:W-:Y:S02]  /*37980*/  IMAD.MOV.U32 R0, RZ, RZ, R252 ;  /* 0x000000ffff007224 */ /* 0x000fe400078e00fc */
[----:B------:R-:W-:Y:S01]  /*37990*/  IMAD.MOV.U32 R147, RZ, RZ, R146 ;  /* 0x000000ffff937224 */ /* 0x000fe200078e0092 */
[----:B--2---:R0:W-:Y:S02]  /*379a0*/  STL [R1+0x828], R107 ;  /* 0x0008286b01007387 */ /* 0x0041e40000100800 */
[----:B0-----:R-:W-:-:S07]  /*379b0*/  IMAD.MOV.U32 R107, RZ, RZ, R106 ;  /* 0x000000ffff6b7224 */ /* 0x001fce00078e006a */
.L_x_31691:
[----:B------:R-:W-:Y:S05]  /*379c0*/  BSYNC B1 ;  /* 0x0000000000017941 */ /* 0x000fea0003800000 */
.L_x_31689:
        /* <DEDUP_REMOVED lines=12> */
.L_x_31693:
[----:B------:R-:W2:Y:S01]  /*37a90*/  LDL.LU R106, [R1+0x828] ;  /* 0x00082800016a7983 */ /* 0x000ea20000300800 */
[----:B------:R-:W-:Y:S02]  /*37aa0*/  IMAD.MOV.U32 R252, RZ, RZ, R0 ;  /* 0x000000fffffc7224 */ /* 0x000fe400078e0000 */
[----:B------:R-:W-:Y:S01]  /*37ab0*/  IMAD.MOV.U32 R146, RZ, RZ, R149 ;  /* 0x000000ffff927224 */ /* 0x000fe200078e0095 */
[----:B--2---:R0:W-:Y:S02]  /*37ac0*/  STL [R1+0x82c], R106 ;  /* 0x00082c6a01007387 */ /* 0x0041e40000100800 */
[----:B0-----:R-:W-:-:S07]  /*37ad0*/  IMAD.MOV.U32 R106, RZ, RZ, R105 ;  /* 0x000000ffff6a7224 */ /* 0x001fce00078e0069 */
.L_x_31694:
[----:B------:R-:W-:Y:S05]  /*37ae0*/  BSYNC B1 ;  /* 0x0000000000017941 */ /* 0x000fea0003800000 */
.L_x_31692:
        /* <DEDUP_REMOVED lines=12> */
.L_x_31696:
[----:B------:R-:W2:Y:S01]  /*37bb0*/  LDL.LU R105, [R1+0x82c] ;  /* 0x00082c0001697983 */ /* 0x000ea20000300800 */
[----:B------:R-:W-:Y:S02]  /*37bc0*/  IMAD.MOV.U32 R0, RZ, RZ, R252 ;  /* 0x000000ffff007224 */ /* 0x000fe400078e00fc */
[----:B------:R-:W-:Y:S01]  /*37bd0*/  IMAD.MOV.U32 R149, RZ, RZ, R148 ;  /* 0x000000ffff957224 */ /* 0x000fe200078e0094 */
[----:B--2---:R0:W-:Y:S02]  /*37be0*/  STL [R1+0x828], R105 ;  /* 0x0008286901007387 */ /* 0x0041e40000100800 */
[----:B0-----:R-:W-:-:S07]  /*37bf0*/  IMAD.MOV.U32 R105, RZ, RZ, R104 ;  /* 0x000000ffff697224 */ /* 0x001fce00078e0068 */
.L_x_31697:
[----:B------:R-:W-:Y:S05]  /*37c00*/  BSYNC B1 ;  /* 0x0000000000017941 */ /* 0x000fea0003800000 */
.L_x_31695:
        /* <DEDUP_REMOVED lines=12> */
.L_x_31699:
[----:B------:R-:W2:Y:S01]  /*37cd0*/  LDL.LU R104, [R1+0x828] ;  /* 0x0008280001687983 */ /* 0x000ea20000300800 */
[----:B------:R-:W-:Y:S02]  /*37ce0*/  IMAD.MOV.U32 R252, RZ, RZ, R0 ;  /* 0x000000fffffc7224 */ /* 0x000fe400078e0000 */
[----:B------:R-:W-:Y:S01]  /*37cf0*/  IMAD.MOV.U32 R148, RZ, RZ, R151 ;  /* 0x000000ffff947224 */ /* 0x000fe200078e0097 */
[----:B--2---:R0:W-:Y:S02]  /*37d00*/  STL [R1+0x82c], R104 ;  /* 0x00082c6801007387 */ /* 0x0041e40000100800 */
[----:B0-----:R-:W-:-:S07]  /*37d10*/  IMAD.MOV.U32 R104, RZ, RZ, R103 ;  /* 0x000000ffff687224 */ /* 0x001fce00078e0067 */
.L_x_31700:
[----:B------:R-:W-:Y:S05]  /*37d20*/  BSYNC B1 ;  /* 0x0000000000017941 */ /* 0x000fea0003800000 */
.L_x_31698:
        /* <DEDUP_REMOVED lines=12> */
.L_x_31702:
[----:B------:R-:W2:Y:S01]  /*37df0*/  LDL.LU R103, [R1+0x82c] ;  /* 0x00082c0001677983 */ /* 0x000ea20000300800 */
[----:B------:R-:W-:Y:S02]  /*37e00*/  IMAD.MOV.U32 R0, RZ, RZ, R252 ;  /* 0x000000ffff007224 */ /* 0x000fe400078e00fc */
[----:B------:R-:W-:Y:S01]  /*37e10*/  IMAD.MOV.U32 R151, RZ, RZ, R150 ;  /* 0x000000ffff977224 */ /* 0x000fe200078e0096 */
[----:B--2---:R0:W-:Y:S02]  /*37e20*/  STL [R1+0x828], R103 ;  /* 0x0008286701007387 */ /* 0x0041e40000100800 */
[----:B0-----:R-:W-:-:S07]  /*37e30*/  IMAD.MOV.U32 R103, RZ, RZ, R102 ;  /* 0x000000ffff677224 */ /* 0x001fce00078e0066 */
.L_x_31703:
[----:B------:R-:W-:Y:S05]  /*37e40*/  BSYNC B1 ;  /* 0x0000000000017941 */ /* 0x000fea0003800000 */
.L_x_31701:
        /* <DEDUP_REMOVED lines=12> */
.L_x_31705:
[----:B------:R-:W2:Y:S01]  /*37f10*/  LDL.LU R102, [R1+0x828] ;  /* 0x0008280001667983 */ /* 0x000ea20000300800 */
[----:B------:R-:W-:Y:S02]  /*37f20*/  IMAD.MOV.U32 R252, RZ, RZ, R0 ;  /* 0x000000fffffc7224 */ /* 0x000fe400078e0000 */
[----:B------:R-:W-:Y:S01]  /*37f30*/  IMAD.MOV.U32 R150, RZ, RZ, R153 ;  /* 0x000000ffff967224 */ /* 0x000fe200078e0099 */
[----:B--2---:R0:W-:Y:S02]  /*37f40*/  STL [R1+0x82c], R102 ;  /* 0x00082c6601007387 */ /* 0x0041e40000100800 */
[----:B0-----:R-:W-:-:S07]  /*37f50*/  IMAD.MOV.U32 R102, RZ, RZ, R101 ;  /* 0x000000ffff667224 */ /* 0x001fce00078e0065 */
.L_x_31706:
[----:B------:R-:W-:Y:S05]  /*37f60*/  BSYNC B1 ;  /* 0x0000000000017941 */ /* 0x000fea0003800000 */
.L_x_31704:
        /* <DEDUP_REMOVED lines=12> */
.L_x_31708:
[----:B------:R-:W2:Y:S01]  /*38030*/  LDL.LU R101, [R1+0x82c] ;  /* 0x00082c0001657983 */ /* 0x000ea20000300800 */
[----:B------:R-:W-:Y:S02]  /*38040*/  IMAD.MOV.U32 R0, RZ, RZ, R252 ;  /* 0x000000ffff007224 */ /* 0x000fe400078e00fc */
[----:B------:R-:W-:Y:S01]  /*38050*/  IMAD.MOV.U32 R153, RZ, RZ, R152 ;  /* 0x000000ffff997224 */ /* 0x000fe200078e0098 */
[----:B--2---:R0:W-:Y:S02]  /*38060*/  STL [R1+0x828], R101 ;  /* 0x0008286501007387 */ /* 0x0041e40000100800 */
[----:B0-----:R-:W-:-:S07]  /*38070*/  IMAD.MOV.U32 R101, RZ, RZ, R100 ;  /* 0x000000ffff657224 */ /* 0x001fce00078e0064 */
.L_x_31709:
[----:B------:R-:W-:Y:S05]  /*38080*/  BSYNC B1 ;  /* 0x0000000000017941 */ /* 0x000fea0003800000 */
.L_x_31707:
        /* <DEDUP_REMOVED lines=12> */
.L_x_31711:
[----:B------:R-:W2:Y:S01]  /*38150*/  LDL.LU R100, [R1+0x828] ;  /* 0x0008280001647983 */ /* 0x000ea20000300800 */
[----:B------:R-:W-:Y:S02]  /*38160*/  IMAD.MOV.U32 R252, RZ, RZ, R0 ;  /* 0x000000fffffc7224 */ /* 0x000fe400078e0000 */
[----:B------:R-:W-:Y:S01]  /*38170*/  IMAD.MOV.U32 R152, RZ, RZ, R155 ;  /* 0x000000ffff987224 */ /* 0x000fe200078e009b */
[----:B--2---:R0:W-:Y:S02]  /*38180*/  STL [R1+0x82c], R100 ;  /* 0x00082c6401007387 */ /* 0x0041e40000100800 */
[----:B0-----:R-:W-:-:S07]  /*38190*/  IMAD.MOV.U32 R100, RZ, RZ, R99 ;  /* 0x000000ffff647224 */ /* 0x001fce00078e0063 */
.L_x_31712:
[----:B------:R-:W-:Y:S05]  /*381a0*/  BSYNC B1 ;  /* 0x0000000000017941 */ /* 0x000fea0003800000 */
.L_x_31710:
        /* <DEDUP_REMOVED lines=12> */
.L_x_31714:
[----:B------:R-:W2:Y:S01]  /*38270*/  LDL.LU R99, [R1+0x82c] ;  /* 0x00082c0001637983 */ /* 0x000ea20000300800 */
[----:B------:R-:W-:Y:S02]  /*38280*/  IMAD.MOV.U32 R0, RZ, RZ, R252 ;  /* 0x000000ffff007224 */ /* 0x000fe400078e00fc */
[----:B------:R-:W-:Y:S01]  /*38290*/  IMAD.MOV.U32 R155, RZ, RZ, R154 ;  /* 0x000000ffff9b7224 */ /* 0x000fe200078e009a */
[----:B--2---:R0:W-:Y:S02]  /*382a0*/  STL [R1+0x828], R99 ;  /* 0x0008286301007387 */ /* 0x0041e40000100800 */
[----:B0-----:R-:W-:-:S07]  /*382b0*/  IMAD.MOV.U32 R99, RZ, RZ, R98 ;  /* 0x000000ffff637224 */ /* 0x001fce00078e0062 */
.L_x_31715:
[----:B------:R-:W-:Y:S05]  /*382c0*/  BSYNC B1 ;  /* 0x0000000000017941 */ /* 0x000fea0003800000 */
.L_x_31713:
        /* <DEDUP_REMOVED lines=12> */
.L_x_31717:
[----:B------:R-:W2:Y:S01]  /*38390*/  LDL.LU R98, [R1+0x828] ;  /* 0x0008280001627983 */ /* 0x000ea20000300800 */
[----:B------:R-:W-:Y:S02]  /*383a0*/  IMAD.MOV.U32 R252, RZ, RZ, R0 ;  /* 0x000000fffffc7224 */ /* 0x000fe400078e0000 */
[----:B------:R-:W-:Y:S01]  /*383b0*/  IMAD.MOV.U32 R154, RZ, RZ, R157 ;  /* 0x000000ffff9a7224 */ /* 0x000fe200078e009d */
[----:B--2---:R0:W-:Y:S02]  /*383c0*/  STL [R1+0x82c], R98 ;  /* 0x00082c6201007387 */ /* 0x0041e40000100800 */
[----:B0-----:R-:W-:-:S07]  /*383d0*/  IMAD.MOV.U32 R98, RZ, RZ, R97 ;  /* 0x000000ffff627224 */ /* 0x001fce00078e0061 */
.L_x_31718:
[----:B------:R-:W-:Y:S05]  /*383e0*/  BSYNC B1 ;  /* 0x0000000000017941 */ /* 0x000fea0003800000 */
.L_x_31716:
        /* <DEDUP_REMOVED lines=12> */
.L_x_31720:
[----:B------:R-:W2:Y:S01]  /*384b0*/  LDL.LU R97, [R1+0x82c] ;  /* 0x00082c0001617983 */ /* 0x000ea20000300800 */
[----:B------:R-:W-:Y:S02]  /*384c0*/  IMAD.MOV.U32 R0, RZ, RZ, R252 ;  /* 0x000000ffff007224 */ /* 0x000fe400078e00fc */
[----:B------:R-:W-:Y:S01]  /*384d0*/  IMAD.MOV.U32 R157, RZ, RZ, R156 ;  /* 0x000000ffff9d7224 */ /* 0x000fe200078e009c */
[----:B--2---:R0:W-:Y:S02]  /*384e0*/  STL [R1+0x828], R97 ;  /* 0x0008286101007387 */ /* 0x0041e40000100800 */
[----:B0-----:R-:W-:-:S07]  /*384f0*/  IMAD.MOV.U32 R97, RZ, RZ, R96 ;  /* 0x000000ffff617224 */ /* 0x001fce00078e0060 */
.L_x_31721:
[----:B------:R-:W-:Y:S05]  /*38500*/  BSYNC B1 ;  /* 0x0000000000017941 */ /* 0x000fea0003800000 */
.L_x_31719:
        /* <DEDUP_REMOVED lines=12> */
.L_x_31723:
[----:B------:R-:W2:Y:S01]  /*385d0*/  LDL.LU R96, [R1+0x828] ;  /* 0x0008280001607983 */ /* 0x000ea20000300800 */
[----:B------:R-:W-:Y:S02]  /*385e0*/  IMAD.MOV.U32 R252, RZ, RZ, R0 ;  /* 0x000000fffffc7224 */ /* 0x000fe400078e0000 */
[----:B------:R-:W-:Y:S01]  /*385f0*/  IMAD.MOV.U32 R156, RZ, RZ, R159 ;  /* 0x000000ffff9c7224 */ /* 0x000fe200078e009f */
[----:B--2---:R0:W-:Y:S02]  /*38600*/  STL [R1+0x82c], R96 ;  /* 0x00082c6001007387 */ /* 0x0041e40000100800 */
[----:B0-----:R-:W-:-:S07]  /*38610*/  IMAD.MOV.U32 R96, RZ, RZ, R95 ;  /* 0x000000ffff607224 */ /* 0x001fce00078e005f */
.L_x_31724:
[----:B------:R-:W-:Y:S05]  /*38620*/  BSYNC B1 ;  /* 0x0000000000017941 */ /* 0x000fea0003800000 */
.L_x_31722:
        /* <DEDUP_REMOVED lines=12> */
.L_x_31726:
[----:B------:R-:W2:Y:S01]  /*386f0*/  LDL.LU R95, [R1+0x82c] ;  /* 0x00082c00015f7983 */ /* 0x000ea20000300800 */
[----:B------:R-:W-:Y:S02]  /*38700*/  IMAD.MOV.U32 R0, RZ, RZ, R252 ;  /* 0x000000ffff007224 */ /* 0x000fe400078e00fc */
[----:B------:R-:W-:Y:S01]  /*38710*/  IMAD.MOV.U32 R159, RZ, RZ, R158 ;  /* 0x000000ffff9f7224 */ /* 0x000fe200078e009e */
[----:B--2---:R0:W-:Y:S02]  /*38720*/  STL [R1+0x828], R95 ;  /* 0x0008285f01007387 */ /* 0x0041e40000100800 */
[----:B0-----:R-:W-:-:S07]  /*38730*/  IMAD.MOV.U32 R95, RZ, RZ, R94 ;  /* 0x000000ffff5f7224 */ /* 0x001fce00078e005e */
.L_x_31727:
[----:B------:R-:W-:Y:S05]  /*38740*/  BSYNC B1 ;  /* 0x0000000000017941 */ /* 0x000fea0003800000 */
.L_x_31725:
        /* <DEDUP_REMOVED lines=12> */
.L_x_31729:
[----:B------:R-:W2:Y:S01]  /*38810*/  LDL.LU R94, [R1+0x828] ;  /* 0x00082800015e7983 */ /* 0x000ea20000300800 */
[----:B------:R-:W-:Y:S02]  /*38820*/  IMAD.MOV.U32 R252, RZ, RZ, R0 ;  /* 0x000000fffffc7224 */ /* 0x000fe400078e0000 */
[----:B------:R-:W-:Y:S01]  /*38830*/  IMAD.MOV.U32 R158, RZ, RZ, R161 ;  /* 0x000000ffff9e7224 */ /* 0x000fe200078e00a1 */
[----:B--2---:R0:W-:Y:S02]  /*38840*/  STL [R1+0x82c], R94 ;  /* 0x00082c5e01007387 */ /* 0x0041e40000100800 */
[----:B0-----:R-:W-:-:S07]  /*38850*/  IMAD.MOV.U32 R94, RZ, RZ, R93 ;  /* 0x000000ffff5e7224 */ /* 0x001fce00078e005d */
.L_x_31730:
[----:B------:R-:W-:Y:S05]  /*38860*/  BSYNC B1 ;  /* 0x0000000000017941 */ /* 0x000fea0003800000 */
.L_x_31728:
        /* <DEDUP_REMOVED lines=12> */
.L_x_31732:
[----:B------:R-:W2:Y:S01]  /*38930*/  LDL.LU R93, [R1+0x82c] ;  /* 0x00082c00015d7983 */ /* 0x000ea20000300800 */
[----:B------:R-:W-:Y:S02]  /*38940*/  IMAD.MOV.U32 R0, RZ, RZ, R252 ;  /* 0x000000ffff007224 */ /* 0x000fe400078e00fc */
[----:B------:R-:W-:Y:S01]  /*38950*/  IMAD.MOV.U32 R161, RZ, RZ, R160 ;  /* 0x000000ffffa17224 */ /* 0x000fe200078e00a0 */
[----:B--2---:R0:W-:Y:S02]  /*38960*/  STL [R1+0x828], R93 ;  /* 0x0008285d01007387 */ /* 0x0041e40000100800 */
[----:B0-----:R-:W-:-:S07]  /*38970*/  IMAD.MOV.U32 R93, RZ, RZ, R92 ;  /* 0x000000ffff5d7224 */ /* 0x001fce00078e005c */
.L_x_31733:
[----:B------:R-:W-:Y:S05]  /*38980*/  BSYNC B1 ;  /* 0x0000000000017941 */ /* 0x000fea0003800000 */
.L_x_31731:
        /* <DEDUP_REMOVED lines=12> */
.L_x_31735:
[----:B------:R-:W2:Y:S01]  /*38a50*/  LDL.LU R92, [R1+0x828] ;  /* 0x00082800015c7983 */ /* 0x000ea20000300800 */
[----:B------:R-:W-:Y:S02]  /*38a60*/  IMAD.MOV.U32 R252, RZ, RZ, R0 ;  /* 0x000000fffffc7224 */ /* 0x000fe400078e0000 */
[----:B------:R-:W-:Y:S01]  /*38a70*/  IMAD.MOV.U32 R160, RZ, RZ, R163 ;  /* 0x000000ffffa07224 */ /* 0x000fe200078e00a3 */
[----:B--2---:R0:W-:Y:S02]  /*38a80*/  STL [R1+0x82c], R92 ;  /* 0x00082c5c01007387 */ /* 0x0041e40000100800 */
[----:B0-----:R-:W-:-:S07]  /*38a90*/  IMAD.MOV.U32 R92, RZ, RZ, R91 ;  /* 0x000000ffff5c7224 */ /* 0x001fce00078e005b */
.L_x_31736:
[----:B------:R-:W-:Y:S05]  /*38aa0*/  BSYNC B1 ;  /* 0x0000000000017941 */ /* 0x000fea0003800000 */
.L_x_31734:
        /* <DEDUP_REMOVED lines=12> */
.L_x_31738:
[----:B------:R-:W2:Y:S01]  /*38b70*/  LDL.LU R91, [R1+0x82c] ;  /* 0x00082c00015b7983 */ /* 0x000ea20000300800 */
[----:B------:R-:W-:Y:S02]  /*38b80*/  IMAD.MOV.U32 R0, RZ, RZ, R252 ;  /* 0x000000ffff007224 */ /* 0x000fe400078e00fc */
[----:B------:R-:W-:Y:S01]  /*38b90*/  IMAD.MOV.U32 R163, RZ, RZ, R162 ;  /* 0x000000ffffa37224 */ /* 0x000fe200078e00a2 */
[----:B--2---:R0:W-:Y:S02]  /*38ba0*/  STL [R1+0x828], R91 ;  /* 0x0008285b01007387 */ /* 0x0041e40000100800 */
[----:B0-----:R-:W-:-:S07]  /*38bb0*/  IMAD.MOV.U32 R91, RZ, RZ, R90 ;  /* 0x000000ffff5b7224 */ /* 0x001fce00078e005a */
.L_x_31739:
[----:B------:R-:W-:Y:S05]  /*38bc0*/  BSYNC B1 ;  /* 0x0000000000017941 */ /* 0x000fea0003800000 */
.L_x_31737:
        /* <DEDUP_REMOVED lines=12> */
.L_x_31741:
[----:B------:R-:W2:Y:S01]  /*38c90*/  LDL.LU R90, [R1+0x828] ;  /* 0x00082800015a7983 */ /* 0x000ea20000300800 */
[----:B------:R-:W-:Y:S02]  /*38ca0*/  IMAD.MOV.U32 R252, RZ, RZ, R0 ;  /* 0x000000fffffc7224 */ /* 0x000fe400078e0000 */
[----:B------:R-:W-:Y:S01]  /*38cb0*/  IMAD.MOV.U32 R162, RZ, RZ, R165 ;  /* 0x000000ffffa27224 */ /* 0x000fe200078e00a5 */
[----:B--2---:R0:W-:Y:S02]  /*38cc0*/  STL [R1+0x82c], R90 ;  /* 0x00082c5a01007387 */ /* 0x0041e40000100800 */
[----:B0-----:R-:W-:-:S07]  /*38cd0*/  IMAD.MOV.U32 R90, RZ, RZ, R89 ;  /* 0x000000ffff5a7224 */ /* 0x001fce00078e0059 */
.L_x_31742:
[----:B------:R-:W-:Y:S05]  /*38ce0*/  BSYNC B1 ;  /* 0x0000000000017941 */ /* 0x000fea0003800000 */
.L_x_31740:
        /* <DEDUP_REMOVED lines=12> */
.L_x_31744:
[----:B------:R-:W2:Y:S01]  /*38db0*/  LDL.LU R89, [R1+0x82c] ;  /* 0x00082c0001597983 */ /* 0x000ea20000300800 */
[----:B------:R-:W-:Y:S02]  /*38dc0*/  IMAD.MOV.U32 R0, RZ, RZ, R252 ;  /* 0x000000ffff007224 */ /* 0x000fe400078e00fc */
[----:B------:R-:W-:Y:S01]  /*38dd0*/  IMAD.MOV.U32 R165, RZ, RZ, R164 ;  /* 0x000000ffffa57224 */ /* 0x000fe200078e00a4 */
[----:B--2---:R0:W-:Y:S02]  /*38de0*/  STL [R1+0x828], R89 ;  /* 0x0008285901007387 */ /* 0x0041e40000100800 */
[----:B0-----:R-:W-:-:S07]  /*38df0*/  IMAD.MOV.U32 R89, RZ, RZ, R88 ;  /* 0x000000ffff597224 */ /* 0x001fce00078e0058 */
.L_x_31745:
[----:B------:R-:W-:Y:S05]  /*38e00*/  BSYNC B1 ;  /* 0x0000000000017941 */ /* 0x000fea0003800000 */
.L_x_31743:
        /* <DEDUP_REMOVED lines=12> */
.L_x_31747:
[----:B------:R-:W2:Y:S01]  /*38ed0*/  LDL.LU R88, [R1+0x828] ;  /* 0x0008280001587983 */ /* 0x000ea20000300800 */
[----:B------:R-:W-:Y:S02]  /*38ee0*/  IMAD.MOV.U32 R252, RZ, RZ, R0 ;  /* 0x000000fffffc7224 */ /* 0x000fe400078e0000 */
[----:B------:R-:W-:Y:S01]  /*38ef0*/  IMAD.MOV.U32 R164, RZ, RZ, R167 ;  /* 0x000000ffffa47224 */ /* 0x000fe200078e00a7 */
[----:B--2---:R0:W-:Y:S02]  /*38f00*/  STL [R1+0x82c], R88 ;  /* 0x00082c5801007387 */ /* 0x0041e40000100800 */
[----:B0-----:R-:W-:-:S07]  /*38f10*/  IMAD.MOV.U32 R88, RZ, RZ, R87 ;  /* 0x000000ffff587224 */ /* 0x001fce00078e0057 */
.L_x_31748:
[----:B------:R-:W-:Y:S05]  /*38f20*/  BSYNC B1 ;  /* 0x0000000000017941 */ /* 0x000fea0003800000 */
.L_x_31746:
        /* <DEDUP_REMOVED lines=12> */
.L_x_31750:
[----:B------:R-:W2:Y:S01]  /*38ff0*/  LDL.LU R87, [R1+0x82c] ;  /* 0x00082c0001577983 */ /* 0x000ea20000300800 */
[----:B------:R-:W-:Y:S02]  /*39000*/  IMAD.MOV.U32 R0, RZ, RZ, R252 ;  /* 0x000000ffff007224 */ /* 0x000fe400078e00fc */
[----:B------:R-:W-:Y:S01]  /*39010*/  IMAD.MOV.U32 R167, RZ, RZ, R166 ;  /* 0x000000ffffa77224 */ /* 0x000fe200078e00a6 */
[----:B--2---:R0:W-:Y:S02]  /*39020*/  STL [R1+0x828], R87 ;  /* 0x0008285701007387 */ /* 0x0041e40000100800 */
[----:B0-----:R-:W-:-:S07]  /*39030*/  IMAD.MOV.U32 R87, RZ, RZ, R86 ;  /* 0x000000ffff577224 */ /* 0x001fce00078e0056 */
.L_x_31751:
[----:B------:R-:W-:Y:S05]  /*39040*/  BSYNC B1 ;  /* 0x0000000000017941 */ /* 0x000fea0003800000 */
.L_x_31749:
        /* <DEDUP_REMOVED lines=12> */
.L_x_31753:
[----:B------:R-:W2:Y:S01]  /*39110*/  LDL.LU R86, [R1+0x828] ;  /* 0x0008280001567983 */ /* 0x000ea20000300800 */
[----:B------:R-:W-:Y:S02]  /*39120*/  IMAD.MOV.U32 R252, RZ, RZ, R0 ;  /* 0x000000fffffc7224 */ /* 0x000fe400078e0000 */
[----:B------:R-:W-:Y:S01]  /*39130*/  IMAD.MOV.U32 R166, RZ, RZ, R169 ;  /* 0x000000ffffa67224 */ /* 0x000fe200078e00a9 */
[----:B--2---:R0:W-:Y:S02]  /*39140*/  STL [R1+0x82c], R86 ;  /* 0x00082c5601007387 */ /* 0x0041e40000100800 */
[----:B0-----:R-:W-:-:S07]  /*39150*/  IMAD.MOV.U32 R86, RZ, RZ, R85 ;  /* 0x000000ffff567224 */ /* 0x001fce00078e0055 */
.L_x_31754:
[----:B------:R-:W-:Y:S05]  /*39160*/  BSYNC B1 ;  /* 0x0000000000017941 */ /* 0x000fea0003800000 */
.L_x_31752:
        /* <DEDUP_REMOVED lines=12> */
.L_x_31756:
[----:B------:R-:W2:Y:S01]  /*39230*/  LDL.LU R85, [R1+0x82c] ;  /* 0x00082c0001557983 */ /* 0x000ea20000300800 */
[----:B------:R-:W-:Y:S02]  /*39240*/  IMAD.MOV.U32 R0, RZ, RZ, R252 ;  /* 0x000000ffff007224 */ /* 0x000fe400078e00fc */
[----:B------:R-:W-:Y:S01]  /*39250*/  IMAD.MOV.U32 R169, RZ, RZ, R168 ;  /* 0x000000ffffa97224 */ /* 0x000fe200078e00a8 */
[----:B--2---:R0:W-:Y:S02]  /*39260*/  STL [R1+0x828], R85 ;  /* 0x0008285501007387 */ /* 0x0041e40000100800 */
[----:B0-----:R-:W-:-:S07]  /*39270*/  IMAD.MOV.U32 R85, RZ, RZ, R84 ;  /* 0x000000ffff557224 */ /* 0x001fce00078e0054 */
.L_x_31757:
[----:B------:R-:W-:Y:S05]  /*39280*/  BSYNC B1 ;  /* 0x0000000000017941 */ /* 0x000fea0003800000 */
.L_x_31755:
        /* <DEDUP_REMOVED lines=12> */
.L_x_31759:
[----:B------:R-:W2:Y:S01]  /*39350*/  LDL.LU R84, [R1+0x828] ;  /* 0x0008280001547983 */ /* 0x000ea20000300800 */
[----:B------:R-:W-:Y:S02]  /*39360*/  IMAD.MOV.U32 R252, RZ, RZ, R0 ;  /* 0x000000fffffc7224 */ /* 0x000fe400078e0000 */
[----:B------:R-:W-:Y:S01]  /*39370*/  IMAD.MOV.U32 R168, RZ, RZ, R171 ;  /* 0x000000ffffa87224 */ /* 0x000fe200078e00ab */
[----:B--2---:R0:W-:Y:S02]  /*39380*/  STL [R1+0x82c], R84 ;  /* 0x00082c5401007387 */ /* 0x0041e40000100800 */
[----:B0-----:R-:W-:-:S07]  /*39390*/  IMAD.MOV.U32 R84, RZ, RZ, R83 ;  /* 0x000000ffff547224 */ /* 0x001fce00078e0053 */
.L_x_31760:
[----:B------:R-:W-:Y:S05]  /*393a0*/  BSYNC B1 ;  /* 0x0000000000017941 */ /* 0x000fea0003800000 */
.L_x_31758:
        /* <DEDUP_REMOVED lines=12> */
.L_x_31762:
[----:B------:R-:W2:Y:S01]  /*39470*/  LDL.LU R83, [R1+0x82c] ;  /* 0x00082c0001537983 */ /* 0x000ea20000300800 */
[----:B------:R-:W-:Y:S02]  /*39480*/  IMAD.MOV.U32 R0, RZ, RZ, R252 ;  /* 0x000000ffff007224 */ /* 0x000fe400078e00fc */
[----:B------:R-:W-:Y:S01]  /*39490*/  IMAD.MOV.U32 R171, RZ, RZ, R170 ;  /* 0x000000ffffab7224 */ /* 0x000fe200078e00aa */
[----:B--2---:R0:W-:Y:S02]  /*394a0*/  STL [R1+0x828], R83 ;  /* 0x0008285301007387 */ /* 0x0041e40000100800 */
[----:B0-----:R-:W-:-:S07]  /*394b0*/  IMAD.MOV.U32 R83, RZ, RZ, R82 ;  /* 0x000000ffff537224 */ /* 0x001fce00078e0052 */
.L_x_31763:
[----:B------:R-:W-:Y:S05]  /*394c0*/  BSYNC B1 ;  /* 0x0000000000017941 */ /* 0x000fea0003800000 */
.L_x_31761:
        /* <DEDUP_REMOVED lines=12> */
.L_x_31765:
[----:B------:R-:W2:Y:S01]  /*39590*/  LDL.LU R82, [R1+0x828] ;  /* 0x0008280001527983 */ /* 0x000ea20000300800 */
[----:B------:R-:W-:Y:S02]  /*395a0*/  IMAD.MOV.U32 R252, RZ, RZ, R0 ;  /* 0x000000fffffc7224 */ /* 0x000fe400078e0000 */
[----:B------:R-:W-:Y:S01]  /*395b0*/  IMAD.MOV.U32 R170, RZ, RZ, R173 ;  /* 0x000000ffffaa7224 */ /* 0x000fe200078e00ad */
[----:B--2---:R0:W-:Y:S02]  /*395c0*/  STL [R1+0x82c], R82 ;  /* 0x00082c5201007387 */ /* 0x0041e40000100800 */
[----:B0-----:R-:W-:-:S07]  /*395d0*/  IMAD.MOV.U32 R82, RZ, RZ, R81 ;  /* 0x000000ffff527224 */ /* 0x001fce00078e0051 */
.L_x_31766:
[----:B------:R-:W-:Y:S05]  /*395e0*/  BSYNC B1 ;  /* 0x0000000000017941 */ /* 0x000fea0003800000 */
.L_x_31764:
        /* <DEDUP_REMOVED lines=12> */
.L_x_31768:
[----:B------:R-:W2:Y:S01]  /*396b0*/  LDL.LU R81, [R1+0x82c] ;  /* 0x00082c0001517983 */ /* 0x000ea20000300800 */
[----:B------:R-:W-:Y:S02]  /*396c0*/  IMAD.MOV.U32 R0, RZ, RZ, R252 ;  /* 0x000000ffff007224 */ /* 0x000fe400078e00fc */
[----:B------:R-:W-:Y:S01]  /*396d0*/  IMAD.MOV.U32 R173, RZ, RZ, R172 ;  /* 0x000000ffffad7224 */ /* 0x000fe200078e00ac */
[----:B--2---:R0:W-:Y:S02]  /*396e0*/  STL [R1+0x828], R81 ;  /* 0x0008285101007387 */ /* 0x0041e40000100800 */
[----:B0-----:R-:W-:-:S07]  /*396f0*/  IMAD.MOV.U32 R81, RZ, RZ, R80 ;  /* 0x000000ffff517224 */ /* 0x001fce00078e0050 */
.L_x_31769:
[----:B------:R-:W-:Y:S05]  /*39700*/  BSYNC B1 ;  /* 0x0000000000017941 */ /* 0x000fea0003800000 */
.L_x_31767:
        /* <DEDUP_REMOVED lines=12> */
.L_x_31771:
[----:B------:R-:W2:Y:S01]  /*397d0*/  LDL.LU R80, [R1+0x828] ;  /* 0x0008280001507983 */ /* 0x000ea20000300800 */
[----:B------:R-:W-:Y:S02]  /*397e0*/  IMAD.MOV.U32 R252, RZ, RZ, R0 ;  /* 0x000000fffffc7224 */ /* 0x000fe400078e0000 */
[----:B------:R-:W-:Y:S01]  /*397f0*/  IMAD.MOV.U32 R172, RZ, RZ, R175 ;  /* 0x000000ffffac7224 */ /* 0x000fe200078e00af */
[----:B--2---:R0:W-:Y:S02]  /*39800*/  STL [R1+0x82c], R80 ;  /* 0x00082c5001007387 */ /* 0x0041e40000100800 */
[----:B0-----:R-:W-:-:S07]  /*39810*/  IMAD.MOV.U32 R80, RZ, RZ, R79 ;  /* 0x000000ffff507224 */ /* 0x001fce00078e004f */
.L_x_31772:
[----:B------:R-:W-:Y:S05]  /*39820*/  BSYNC B1 ;  /* 0x0000000000017941 */ /* 0x000fea0003800000 */
.L_x_31770:
        /* <DEDUP_REMOVED lines=12> */
.L_x_31774:
[----:B------:R-:W2:Y:S01]  /*398f0*/  LDL.LU R79, [R1+0x82c] ;  /* 0x00082c00014f7983 */ /* 0x000ea20000300800 */
[----:B------:R-:W-:Y:S02]  /*39900*/  IMAD.MOV.U32 R0, RZ, RZ, R252 ;  /* 0x000000ffff007224 */ /* 0x000fe400078e00fc */
[----:B------:R-:W-:Y:S01]  /*39910*/  IMAD.MOV.U32 R175, RZ, RZ, R174 ;  /* 0x000000ffffaf7224 */ /* 0x000fe200078e00ae */
[----:B--2---:R0:W-:Y:S02]  /*39920*/  STL [R1+0x828], R79 ;  /* 0x0008284f01007387 */ /* 0x0041e40000100800 */
[----:B0-----:R-:W-:-:S07]  /*39930*/  IMAD.MOV.U32 R79, RZ, RZ, R78 ;  /* 0x000000ffff4f7224 */ /* 0x001fce00078e004e */
.L_x_31775:
[----:B------:R-:W-:Y:S05]  /*39940*/  BSYNC B1 ;  /* 0x0000000000017941 */ /* 0x000fea0003800000 */
.L_x_31773:
        /* <DEDUP_REMOVED lines=12> */
.L_x_31777:
[----:B------:R-:W2:Y:S01]  /*39a10*/  LDL.LU R78, [R1+0x828] ;  /* 0x00082800014e7983 */ /* 0x000ea20000300800 */
[----:B------:R-:W-:Y:S02]  /*39a20*/  IMAD.MOV.U32 R252, RZ, RZ, R0 ;  /* 0x000000fffffc7224 */ /* 0x000fe400078e0000 */
[----:B------:R-:W-:Y:S01]  /*39a30*/  IMAD.MOV.U32 R174, RZ, RZ, R177 ;  /* 0x000000ffffae7224 */ /* 0x000fe200078e00b1 */
[----:B--2---:R0:W-:Y:S02]  /*39a40*/  STL [R1+0x82c], R78 ;  /* 0x00082c4e01007387 */ /* 0x0041e40000100800 */
[----:B0-----:R-:W-:-:S07]  /*39a50*/  IMAD.MOV.U32 R78, RZ, RZ, R77 ;  /* 0x000000ffff4e7224 */ /* 0x001fce00078e004d */
.L_x_31778:
[----:B------:R-:W-:Y:S05]  /*39a60*/  BSYNC B1 ;  /* 0x0000000000017941 */ /* 0x000fea0003800000 */
.L_x_31776:
        /* <DEDUP_REMOVED lines=12> */
.L_x_31780:
[----:B------:R-:W2:Y:S01]  /*39b30*/  LDL.LU R77, [R1+0x82c] ;  /* 0x00082c00014d7983 */ /* 0x000ea20000300800 */
[----:B------:R-:W-:Y:S02]  /*39b40*/  IMAD.MOV.U32 R0, RZ, RZ, R252 ;  /* 0x000000ffff007224 */ /* 0x000fe400078e00fc */
[----:B------:R-:W-:Y:S01]  /*39b50*/  IMAD.MOV.U32 R177, RZ, RZ, R176 ;  /* 0x000000ffffb17224 */ /* 0x000fe200078e00b0 */
[----:B--2---:R0:W-:Y:S02]  /*39b60*/  STL [R1+0x828], R77 ;  /* 0x0008284d01007387 */ /* 0x0041e40000100800 */
[----:B0-----:R-:W-:-:S07]  /*39b70*/  IMAD.MOV.U32 R77, RZ, RZ, R76 ;  /* 0x000000ffff4d7224 */ /* 0x001fce00078e004c */
.L_x_31781:
[----:B------:R-:W-:Y:S05]  /*39b80*/  BSYNC B1 ;  /* 0x0000000000017941 */ /* 0x000fea0003800000 */
.L_x_31779:
        /* <DEDUP_REMOVED lines=12> */
.L_x_31783:
[----:B------:R-:W2:Y:S01]  /*39c50*/  LDL.LU R76, [R1+0x828] ;  /* 0x00082800014c7983 */ /* 0x000ea20000300800 */
[----:B------:R-:W-:Y:S02]  /*39c60*/  IMAD.MOV.U32 R252, RZ, RZ, R0 ;  /* 0x000000fffffc7224 */ /* 0x000fe400078e0000 */
[----:B------:R-:W-:Y:S01]  /*39c70*/  IMAD.MOV.U32 R176, RZ, RZ, R179 ;  /* 0x000000ffffb07224 */ /* 0x000fe200078e00b3 */
[----:B--2---:R0:W-:Y:S02]  /*39c80*/  STL [R1+0x82c], R76 ;  /* 0x00082c4c01007387 */ /* 0x0041e40000100800 */
[----:B0-----:R-:W-:-:S07]  /*39c90*/  IMAD.MOV.U32 R76, RZ, RZ, R75 ;  /* 0x000000ffff4c7224 */ /* 0x001fce00078e004b */
.L_x_31784:
[----:B------:R-:W-:Y:S05]  /*39ca0*/  BSYNC B1 ;  /* 0x0000000000017941 */ /* 0x000fea0003800000 */
.L_x_31782:
        /* <DEDUP_REMOVED lines=12> */
.L_x_31786:
[----:B------:R-:W2:Y:S01]  /*39d70*/  LDL.LU R75, [R1+0x82c] ;  /* 0x00082c00014b7983 */ /* 0x000ea20000300800 */
[----:B------:R-:W-:Y:S02]  /*39d80*/  IMAD.MOV.U32 R0, RZ, RZ, R252 ;  /* 0x000000ffff007224 */ /* 0x000fe400078e00fc */
[----:B------:R-:W-:Y:S01]  /*39d90*/  IMAD.MOV.U32 R179, RZ, RZ, R178 ;  /* 0x000000ffffb37224 */ /* 0x000fe200078e00b2 */
[----:B--2---:R0:W-:Y:S02]  /*39da0*/  STL [R1+0x828], R75 ;  /* 0x0008284b01007387 */ /* 0x0041e40000100800 */
[----:B0-----:R-:W-:-:S07]  /*39db0*/  IMAD.MOV.U32 R75, RZ, RZ, R74 ;  /* 0x000000ffff4b7224 */ /* 0x001fce00078e004a */
.L_x_31787:
[----:B------:R-:W-:Y:S05]  /*39dc0*/  BSYNC B1 ;  /* 0x0000000000017941 */ /* 0x000fea0003800000 */
.L_x_31785:
        /* <DEDUP_REMOVED lines=12> */
.L_x_31789:
[----:B------:R-:W2:Y:S01]  /*39e90*/  LDL.LU R74, [R1+0x828] ;  /* 0x00082800014a7983 */ /* 0x000ea20000300800 */
[----:B------:R-:W-:Y:S02]  /*39ea0*/  IMAD.MOV.U32 R252, RZ, RZ, R0 ;  /* 0x000000fffffc7224 */ /* 0x000fe400078e0000 */
[----:B------:R-:W-:Y:S01]  /*39eb0*/  IMAD.MOV.U32 R178, RZ, RZ, R181 ;  /* 0x000000ffffb27224 */ /* 0x000fe200078e00b5 */
[----:B--2---:R0:W-:Y:S02]  /*39ec0*/  STL [R1+0x82c], R74 ;  /* 0x00082c4a01007387 */ /* 0x0041e40000100800 */
[----:B0-----:R-:W-:-:S07]  /*39ed0*/  IMAD.MOV.U32 R74, RZ, RZ, R73 ;  /* 0x000000ffff4a7224 */ /* 0x001fce00078e0049 */
.L_x_31790:
[----:B------:R-:W-:Y:S05]  /*39ee0*/  BSYNC B1 ;  /* 0x0000000000017941 */ /* 0x000fea0003800000 */
.L_x_31788:
        /* <DEDUP_REMOVED lines=12> */
.L_x_31792:
[----:B------:R-:W2:Y:S01]  /*39fb0*/  LDL.LU R73, [R1+0x82c] ;  /* 0x00082c0001497983 */ /* 0x000ea20000300800 */
[----:B------:R-:W-:Y:S02]  /*39fc0*/  IMAD.MOV.U32 R0, RZ, RZ, R252 ;  /* 0x000000ffff007224 */ /* 0x000fe400078e00fc */
[----:B------:R-:W-:Y:S01]  /*39fd0*/  IMAD.MOV.U32 R181, RZ, RZ, R180 ;  /* 0x000000ffffb57224 */ /* 0x000fe200078e00b4 */
[----:B--2---:R0:W-:Y:S02]  /*39fe0*/  STL [R1+0x828], R73 ;  /* 0x0008284901007387 */ /* 0x0041e40000100800 */
[----:B0-----:R-:W-:-:S07]  /*39ff0*/  IMAD.MOV.U32 R73, RZ, RZ, R72 ;  /* 0x000000ffff497224 */ /* 0x001fce00078e0048 */
.L_x_31793:
[----:B------:R-:W-:Y:S05]  /*3a000*/  BSYNC B1 ;  /* 0x0000000000017941 */ /* 0x000fea0003800000 */
.L_x_31791:
        /* <DEDUP_REMOVED lines=12> */
.L_x_31795:
[----:B------:R-:W2:Y:S01]  /*3a0d0*/  LDL.LU R72, [R1+0x828] ;  /* 0x0008280001487983 */ /* 0x000ea20000300800 */
[----:B------:R-:W-:Y:S02]  /*3a0e0*/  IMAD.MOV.U32 R252, RZ, RZ, R0 ;  /* 0x000000fffffc7224 */ /* 0x000fe400078e0000 */
[----:B------:R-:W-:Y:S01]  /*3a0f0*/  IMAD.MOV.U32 R180, RZ, RZ, R183 ;  /* 0x000000ffffb47224 */ /* 0x000fe200078e00b7 */
[----:B--2---:R0:W-:Y:S02]  /*3a100*/  STL [R1+0x82c], R72 ;  /* 0x00082c4801007387 */ /* 0x0041e40000100800 */
[----:B0-----:R-:W-:-:S07]  /*3a110*/  IMAD.MOV.U32 R72, RZ, RZ, R71 ;  /* 0x000000ffff487224 */ /* 0x001fce00078e0047 */
.L_x_31796:
[----:B------:R-:W-:Y:S05]  /*3a120*/  BSYNC B1 ;  /* 0x0000000000017941 */ /* 0x000fea0003800000 */
.L_x_31794:
        /* <DEDUP_REMOVED lines=12> */
.L_x_31798:
[----:B------:R-:W2:Y:S01]  /*3a1f0*/  LDL.LU R71, [R1+0x82c] ;  /* 0x00082c0001477983 */ /* 0x000ea20000300800 */
[----:B------:R-:W-:Y:S02]  /*3a200*/  IMAD.MOV.U32 R0, RZ, RZ, R252 ;  /* 0x000000ffff007224 */ /* 0x000fe400078e00fc */
[----:B------:R-:W-:Y:S01]  /*3a210*/  IMAD.MOV.U32 R183, RZ, RZ, R182 ;  /* 0x000000ffffb77224 */ /* 0x000fe200078e00b6 */
[----:B--2---:R0:W-:Y:S02]  /*3a220*/  STL [R1+0x828], R71 ;  /* 0x0008284701007387 */ /* 0x0041e40000100800 */
[----:B0-----:R-:W-:-:S07]  /*3a230*/  IMAD.MOV.U32 R71, RZ, RZ, R70 ;  /* 0x000000ffff477224 */ /* 0x001fce00078e0046 */
.L_x_31799:
[----:B------:R-:W-:Y:S05]  /*3a240*/  BSYNC B1 ;  /* 0x0000000000017941 */ /* 0x000fea0003800000 */
.L_x_31797:
        /* <DEDUP_REMOVED lines=12> */
.L_x_31801:
[----:B------:R-:W2:Y:S01]  /*3a310*/  LDL.LU R70, [R1+0x828] ;  /* 0x0008280001467983 */ /* 0x000ea20000300800 */
[----:B------:R-:W-:Y:S02]  /*3a320*/  IMAD.MOV.U32 R252, RZ, RZ, R0 ;  /* 0x000000fffffc7224 */ /* 0x000fe400078e0000 */
[----:B------:R-:W-:Y:S01]  /*3a330*/  IMAD.MOV.U32 R182, RZ, RZ, R185 ;  /* 0x000000ffffb67224 */ /* 0x000fe200078e00b9 */
[----:B--2---:R0:W-:Y:S02]  /*3a340*/  STL [R1+0x82c], R70 ;  /* 0x00082c4601007387 */ /* 0x0041e40000100800 */
[----:B0-----:R-:W-:-:S07]  /*3a350*/  IMAD.MOV.U32 R70, RZ, RZ, R69 ;  /* 0x000000ffff467224 */ /* 0x001fce00078e0045 */
.L_x_31802:
[----:B------:R-:W-:Y:S05]  /*3a360*/  BSYNC B1 ;  /* 0x0000000000017941 */ /* 0x000fea0003800000 */
.L_x_31800:
        /* <DEDUP_REMOVED lines=12> */
.L_x_31804:
[----:B------:R-:W2:Y:S01]  /*3a430*/  LDL.LU R69, [R1+0x82c] ;  /* 0x00082c0001457983 */ /* 0x000ea20000300800 */
[----:B------:R-:W-:Y:S02]  /*3a440*/  IMAD.MOV.U32 R0, RZ, RZ, R252 ;  /* 0x000000ffff007224 */ /* 0x000fe400078e00fc */
[----:B------:R-:W-:Y:S01]  /*3a450*/  IMAD.MOV.U32 R185, RZ, RZ, R184 ;  /* 0x000000ffffb97224 */ /* 0x000fe200078e00b8 */
[----:B--2---:R0:W-:Y:S02]  /*3a460*/  STL [R1+0x828], R69 ;  /* 0x0008284501007387 */ /* 0x0041e40000100800 */
[----:B0-----:R-:W-:-:S07]  /*3a470*/  IMAD.MOV.U32 R69, RZ, RZ, R68 ;  /* 0x000000ffff457224 */ /* 0x001fce00078e0044 */
.L_x_31805:
[----:B------:R-:W-:Y:S05]  /*3a480*/  BSYNC B1 ;  /* 0x0000000000017941 */ /* 0x000fea0003800000 */
.L_x_31803:
        /* <DEDUP_REMOVED lines=12> */
.L_x_31807:
[----:B------:R-:W2:Y:S01]  /*3a550*/  LDL.LU R68, [R1+0x828] ;  /* 0x0008280001447983 */ /* 0x000ea20000300800 */
[----:B------:R-:W-:Y:S02]  /*3a560*/  IMAD.MOV.U32 R252, RZ, RZ, R0 ;  /* 0x000000fffffc7224 */ /* 0x000fe400078e0000 */
[----:B------:R-:W-:Y:S01]  /*3a570*/  IMAD.MOV.U32 R184, RZ, RZ, R187 ;  /* 0x000000ffffb87224 */ /* 0x000fe200078e00bb */
[----:B--2---:R0:W-:Y:S02]  /*3a580*/  STL [R1+0x82c], R68 ;  /* 0x00082c4401007387 */ /* 0x0041e40000100800 */
[----:B0-----:R-:W-:-:S07]  /*3a590*/  IMAD.MOV.U32 R68, RZ, RZ, R67 ;  /* 0x000000ffff447224 */ /* 0x001fce00078e0043 */
.L_x_31808:
[----:B------:R-:W-:Y:S05]  /*3a5a0*/  BSYNC B1 ;  /* 0x0000000000017941 */ /* 0x000fea0003800000 */
.L_x_31806:
        /* <DEDUP_REMOVED lines=12> */
.L_x_31810:
[----:B------:R-:W2:Y:S01]  /*3a670*/  LDL.LU R67, [R1+0x82c] ;  /* 0x00082c0001437983 */ /* 0x000ea20000300800 */
[----:B------:R-:W-:Y:S02]  /*3a680*/  IMAD.MOV.U32 R0, RZ, RZ, R252 ;  /* 0x000000ffff007224 */ /* 0x000fe400078e00fc */
[----:B------:R-:W-:Y:S01]  /*3a690*/  IMAD.MOV.U32 R187, RZ, RZ, R186 ;  /* 0x000000ffffbb7224 */ /* 0x000fe200078e00ba */
[----:B--2---:R0:W-:Y:S02]  /*3a6a0*/  STL [R1+0x828], R67 ;  /* 0x0008284301007387 */ /* 0x0041e40000100800 */
[----:B0-----:R-:W-:-:S07]  /*3a6b0*/  IMAD.MOV.U32 R67, RZ, RZ, R66 ;  /* 0x000000ffff437224 */ /* 0x001fce00078e0042 */
.L_x_31811:
[----:B------:R-:W-:Y:S05]  /*3a6c0*/  BSYNC B1 ;  /* 0x0000000000017941 */ /* 0x000fea0003800000 */
.L_x_31809:
        /* <DEDUP_REMOVED lines=12> */
.L_x_31813:
[----:B------:R-:W2:Y:S01]  /*3a790*/  LDL.LU R66, [R1+0x828] ;  /* 0x0008280001427983 */ /* 0x000ea20000300800 */
[----:B------:R-:W-:Y:S02]  /*3a7a0*/  IMAD.MOV.U32 R252, RZ, RZ, R0 ;  /* 0x000000fffffc7224 */ /* 0x000fe400078e0000 */
[----:B------:R-:W-:Y:S01]  /*3a7b0*/  IMAD.MOV.U32 R186, RZ, RZ, R189 ;  /* 0x000000ffffba7224 */ /* 0x000fe200078e00bd */
[----:B--2---:R0:W-:Y:S02]  /*3a7c0*/  STL [R1+0x82c], R66 ;  /* 0x00082c4201007387 */ /* 0x0041e40000100800 */
[----:B0-----:R-:W-:-:S07]  /*3a7d0*/  IMAD.MOV.U32 R66, RZ, RZ, R65 ;  /* 0x000000ffff427224 */ /* 0x001fce00078e0041 */
.L_x_31814:
[----:B------:R-:W-:Y:S05]  /*3a7e0*/  BSYNC B1 ;  /* 0x0000000000017941 */ /* 0x000fea0003800000 */
.L_x_31812:
        /* <DEDUP_REMOVED lines=12> */
.L_x_31816:
[----:B------:R-:W2:Y:S01]  /*3a8b0*/  LDL.LU R65, [R1+0x82c] ;  /* 0x00082c0001417983 */ /* 0x000ea20000300800 */
[----:B------:R-:W-:Y:S02]  /*3a8c0*/  IMAD.MOV.U32 R0, RZ, RZ, R252 ;  /* 0x000000ffff007224 */ /* 0x000fe400078e00fc */
[----:B------:R-:W-:Y:S01]  /*3a8d0*/  IMAD.MOV.U32 R189, RZ, RZ, R188 ;  /* 0x000000ffffbd7224 */ /* 0x000fe200078e00bc */
[----:B--2---:R0:W-:Y:S02]  /*3a8e0*/  STL [R1+0x828], R65 ;  /* 0x0008284101007387 */ /* 0x0041e40000100800 */
[----:B0-----:R-:W-:-:S07]  /*3a8f0*/  IMAD.MOV.U32 R65, RZ, RZ, R64 ;  /* 0x000000ffff417224 */ /* 0x001fce00078e0040 */
.L_x_31817:
[----:B------:R-:W-:Y:S05]  /*3a900*/  BSYNC B1 ;  /* 0x0000000000017941 */ /* 0x000fea0003800000 */
.L_x_31815:
        /* <DEDUP_REMOVED lines=12> */
.L_x_31819:
[----:B------:R-:W2:Y:S01]  /*3a9d0*/  LDL.LU R64, [R1+0x828] ;  /* 0x0008280001407983 */ /* 0x000ea20000300800 */
[----:B------:R-:W-:Y:S02]  /*3a9e0*/  IMAD.MOV.U32 R252, RZ, RZ, R0 ;  /* 0x000000fffffc7224 */ /* 0x000fe400078e0000 */
[----:B------:R-:W-:Y:S01]  /*3a9f0*/  IMAD.MOV.U32 R188, RZ, RZ, R191 ;  /* 0x000000ffffbc7224 */ /* 0x000fe200078e00bf */
[----:B--2---:R0:W-:Y:S02]  /*3aa00*/  STL [R1+0x82c], R64 ;  /* 0x00082c4001007387 */ /* 0x0041e40000100800 */
[----:B0-----:R-:W-:-:S07]  /*3aa10*/  IMAD.MOV.U32 R64, RZ, RZ, R63 ;  /* 0x000000ffff407224 */ /* 0x001fce00078e003f */
.L_x_31820:
[----:B------:R-:W-:Y:S05]  /*3aa20*/  BSYNC B1 ;  /* 0x0000000000017941 */ /* 0x000fea0003800000 */
.L_x_31818:
        /* <DEDUP_REMOVED lines=12> */
.L_x_31822:
[----:B------:R-:W2:Y:S01]  /*3aaf0*/  LDL.LU R63, [R1+0x82c] ;  /* 0x00082c00013f7983 */ /* 0x000ea20000300800 */
[----:B------:R-:W-:Y:S02]  /*3ab00*/  IMAD.MOV.U32 R0, RZ, RZ, R252 ;  /* 0x000000ffff007224 */ /* 0x000fe400078e00fc */
[----:B------:R-:W-:Y:S01]  /*3ab10*/  IMAD.MOV.U32 R191, RZ, RZ, R190 ;  /* 0x000000ffffbf7224 */ /* 0x000fe200078e00be */
[----:B--2---:R0:W-:Y:S02]  /*3ab20*/  STL [R1+0x828], R63 ;  /* 0x0008283f01007387 */ /* 0x0041e40000100800 */
[----:B0-----:R-:W-:-:S07]  /*3ab30*/  IMAD.MOV.U32 R63, RZ, RZ, R62 ;  /* 0x000000ffff3f7224 */ /* 0x001fce00078e003e */
.L_x_31823:
[----:B------:R-:W-:Y:S05]  /*3ab40*/  BSYNC B1 ;  /* 0x0000000000017941 */ /* 0x000fea0003800000 */
.L_x_31821:
        /* <DEDUP_REMOVED lines=12> */
.L_x_31825:
[----:B------:R-:W2:Y:S01]  /*3ac10*/  LDL.LU R62, [R1+0x828] ;  /* 0x00082800013e7983 */ /* 0x000ea20000300800 */
[----:B------:R-:W-:Y:S02]  /*3ac20*/  IMAD.MOV.U32 R252, RZ, RZ, R0 ;  /* 0x000000fffffc7224 */ /* 0x000fe400078e0000 */
[----:B------:R-:W-:Y:S01]  /*3ac30*/  IMAD.MOV.U32 R190, RZ, RZ, R193 ;  /* 0x000000ffffbe7224 */ /* 0x000fe200078e00c1 */
[----:B--2---:R0:W-:Y:S02]  /*3ac40*/  STL [R1+0x82c], R62 ;  /* 0x00082c3e01007387 */ /* 0x0041e40000100800 */
[----:B0-----:R-:W-:-:S07]  /*3ac50*/  IMAD.MOV.U32 R62, RZ, RZ, R61 ;  /* 0x000000ffff3e7224 */ /* 0x001fce00078e003d */
.L_x_31826:
[----:B------:R-:W-:Y:S05]  /*3ac60*/  BSYNC B1 ;  /* 0x0000000000017941 */ /* 0x000fea0003800000 */
.L_x_31824:
        /* <DEDUP_REMOVED lines=12> */
.L_x_31828:
[----:B------:R-:W2:Y:S01]  /*3ad30*/  LDL.LU R61, [R1+0x82c] ;  /* 0x00082c00013d7983 */ /* 0x000ea20000300800 */
[----:B------:R-:W-:Y:S02]  /*3ad40*/  IMAD.MOV.U32 R0, RZ, RZ, R252 ;  /* 0x000000ffff007224 */ /* 0x000fe400078e00fc */
[----:B------:R-:W-:Y:S01]  /*3ad50*/  IMAD.MOV.U32 R193, RZ, RZ, R192 ;  /* 0x000000ffffc17224 */ /* 0x000fe200078e00c0 */
[----:B--2---:R0:W-:Y:S02]  /*3ad60*/  STL [R1+0x828], R61 ;  /* 0x0008283d01007387 */ /* 0x0041e40000100800 */
[----:B0-----:R-:W-:-:S07]  /*3ad70*/  IMAD.MOV.U32 R61, RZ, RZ, R60 ;  /* 0x000000ffff3d7224 */ /* 0x001fce00078e003c */
.L_x_31829:
[----:B------:R-:W-:Y:S05]  /*3ad80*/  BSYNC B1 ;  /* 0x0000000000017941 */ /* 0x000fea0003800000 */
.L_x_31827:
        /* <DEDUP_REMOVED lines=12> */
.L_x_31831:
[----:B------:R-:W2:Y:S01]  /*3ae50*/  LDL.LU R60, [R1+0x828] ;  /* 0x00082800013c7983 */ /* 0x000ea20000300800 */
[----:B------:R-:W-:Y:S02]  /*3ae60*/  IMAD.MOV.U32 R252, RZ, RZ, R0 ;  /* 0x000000fffffc7224 */ /* 0x000fe400078e0000 */
[----:B------:R-:W-:Y:S01]  /*3ae70*/  IMAD.MOV.U32 R192, RZ, RZ, R195 ;  /* 0x000000ffffc07224 */ /* 0x000fe200078e00c3 */
[----:B--2---:R0:W-:Y:S02]  /*3ae80*/  STL [R1+0x82c], R60 ;  /* 0x00082c3c01007387 */ /* 0x0041e40000100800 */
[----:B0-----:R-:W-:-:S07]  /*3ae90*/  IMAD.MOV.U32 R60, RZ, RZ, R59 ;  /* 0x000000ffff3c7224 */ /* 0x001fce00078e003b */
.L_x_31832:
[----:B------:R-:W-:Y:S05]  /*3aea0*/  BSYNC B1 ;  /* 0x0000000000017941 */ /* 0x000fea0003800000 */
.L_x_31830:
        /* <DEDUP_REMOVED lines=12> */
.L_x_31834:
[----:B------:R-:W2:Y:S01]  /*3af70*/  LDL.LU R59, [R1+0x82c] ;  /* 0x00082c00013b7983 */ /* 0x000ea20000300800 */
[----:B------:R-:W-:Y:S02]  /*3af80*/  IMAD.MOV.U32 R0, RZ, RZ, R252 ;  /* 0x000000ffff007224 */ /* 0x000fe400078e00fc */
[----:B------:R-:W-:Y:S01]  /*3af90*/  IMAD.MOV.U32 R195, RZ, RZ, R194 ;  /* 0x000000ffffc37224 */ /* 0x000fe200078e00c2 */
[----:B--2---:R0:W-:Y:S02]  /*3afa0*/  STL [R1+0x828], R59 ;  /* 0x0008283b01007387 */ /* 0x0041e40000100800 */
[----:B0-----:R-:W-:-:S07]  /*3afb0*/  IMAD.MOV.U32 R59, RZ, RZ, R58 ;  /* 0x000000ffff3b7224 */ /* 0x001fce00078e003a */
.L_x_31835:
[----:B------:R-:W-:Y:S05]  /*3afc0*/  BSYNC B1 ;  /* 0x0000000000017941 */ /* 0x000fea0003800000 */
.L_x_31833:
        /* <DEDUP_REMOVED lines=12> */
.L_x_31837:
[----:B------:R-:W2:Y:S01]  /*3b090*/  LDL.LU R58, [R1+0x828] ;  /* 0x00082800013a7983 */ /* 0x000ea20000300800 */
[----:B------:R-:W-:Y:S02]  /*3b0a0*/  IMAD.MOV.U32 R252, RZ, RZ, R0 ;  /* 0x000000fffffc7224 */ /* 0x000fe400078e0000 */
[----:B------:R-:W-:Y:S01]  /*3b0b0*/  IMAD.MOV.U32 R194, RZ, RZ, R197 ;  /* 0x000000ffffc27224 */ /* 0x000fe200078e00c5 */
[----:B--2---:R0:W-:Y:S02]  /*3b0c0*/  STL [R1+0x82c], R58 ;  /* 0x00082c3a01007387 */ /* 0x0041e40000100800 */
[----:B0-----:R-:W-:-:S07]  /*3b0d0*/  IMAD.MOV.U32 R58, RZ, RZ, R57 ;  /* 0x000000ffff3a7224 */ /* 0x001fce00078e0039 */
.L_x_31838:
[----:B------:R-:W-:Y:S05]  /*3b0e0*/  BSYNC B1 ;  /* 0x0000000000017941 */ /* 0x000fea0003800000 */
.L_x_31836:
        /* <DEDUP_REMOVED lines=12> */
.L_x_31840:
[----:B------:R-:W2:Y:S01]  /*3b1b0*/  LDL.LU R57, [R1+0x82c] ;  /* 0x00082c0001397983 */ /* 0x000ea20000300800 */
[----:B------:R-:W-:Y:S02]  /*3b1c0*/  IMAD.MOV.U32 R0, RZ, RZ, R252 ;  /* 0x000000ffff007224 */ /* 0x000fe400078e00fc */
[----:B------:R-:W-:Y:S01]  /*3b1d0*/  IMAD.MOV.U32 R197, RZ, RZ, R196 ;  /* 0x000000ffffc57224 */ /* 0x000fe200078e00c4 */
[----:B--2---:R0:W-:Y:S02]  /*3b1e0*/  STL [R1+0x828], R57 ;  /* 0x0008283901007387 */ /* 0x0041e40000100800 */
[----:B0-----:R-:W-:-:S07]  /*3b1f0*/  IMAD.MOV.U32 R57, RZ, RZ, R56 ;  /* 0x000000ffff397224 */ /* 0x001fce00078e0038 */
.L_x_31841:
[----:B------:R-:W-:Y:S05]  /*3b200*/  BSYNC B1 ;  /* 0x0000000000017941 */ /* 0x000fea0003800000 */
.L_x_31839:
        /* <DEDUP_REMOVED lines=12> */
.L_x_31843:
[----:B------:R-:W2:Y:S01]  /*3b2d0*/  LDL.LU R56, [R1+0x828] ;  /* 0x0008280001387983 */ /* 0x000ea20000300800 */
[----:B------:R-:W-:Y:S02]  /*3b2e0*/  IMAD.MOV.U32 R252, RZ, RZ, R0 ;  /* 0x000000fffffc7224 */ /* 0x000fe400078e0000 */
[----:B------:R-:W-:Y:S01]  /*3b2f0*/  IMAD.MOV.U32 R196, RZ, RZ, R199 ;  /* 0x000000ffffc47224 */ /* 0x000fe200078e00c7 */
[----:B--2---:R0:W-:Y:S02]  /*3b300*/  STL [R1+0x82c], R56 ;  /* 0x00082c3801007387 */ /* 0x0041e40000100800 */
[----:B0-----:R-:W-:-:S07]  /*3b310*/  IMAD.MOV.U32 R56, RZ, RZ, R55 ;  /* 0x000000ffff387224 */ /* 0x001fce00078e0037 */
.L_x_31844:
[----:B------:R-:W-:Y:S05]  /*3b320*/  BSYNC B1 ;  /* 0x0000000000017941 */ /* 0x000fea0003800000 */
.L_x_31842:
        /* <DEDUP_REMOVED lines=12> */
.L_x_31846:
[----:B------:R-:W2:Y:S01]  /*3b3f0*/  LDL.LU R55, [R1+0x82c] ;  /* 0x00082c0001377983 */ /* 0x000ea20000300800 */
[----:B------:R-:W-:Y:S02]  /*3b400*/  IMAD.MOV.U32 R0, RZ, RZ, R252 ;  /* 0x000000ffff007224 */ /* 0x000fe400078e00fc */
[----:B------:R-:W-:Y:S01]  /*3b410*/  IMAD.MOV.U32 R199, RZ, RZ, R198 ;  /* 0x000000ffffc77224 */ /* 0x000fe200078e00c6 */
[----:B--2---:R0:W-:Y:S02]  /*3b420*/  STL [R1+0x828], R55 ;  /* 0x0008283701007387 */ /* 0x0041e40000100800 */
[----:B0-----:R-:W-:-:S07]  /*3b430*/  IMAD.MOV.U32 R55, RZ, RZ, R54 ;  /* 0x000000ffff377224 */ /* 0x001fce00078e0036 */
.L_x_31847:
[----:B------:R-:W-:Y:S05]  /*3b440*/  BSYNC B1 ;  /* 0x0000000000017941 */ /* 0x000fea0003800000 */
.L_x_31845:
        /* <DEDUP_REMOVED lines=12> */
.L_x_31849:
[----:B------:R-:W2:Y:S01]  /*3b510*/  LDL.LU R54, [R1+0x828] ;  /* 0x0008280001367983 */ /* 0x000ea20000300800 */
[----:B------:R-:W-:Y:S02]  /*3b520*/  IMAD.MOV.U32 R252, RZ, RZ, R0 ;  /* 0x000000fffffc7224 */ /* 0x000fe400078e0000 */
[----:B------:R-:W-:Y:S01]  /*3b530*/  IMAD.MOV.U32 R198, RZ, RZ, R201 ;  /* 0x000000ffffc67224 */ /* 0x000fe200078e00c9 */
[----:B--2---:R0:W-:Y:S02]  /*3b540*/  STL [R1+0x82c], R54 ;  /* 0x00082c3601007387 */ /* 0x0041e40000100800 */
[----:B0-----:R-:W-:-:S07]  /*3b550*/  IMAD.MOV.U32 R54, RZ, RZ, R53 ;  /* 0x000000ffff367224 */ /* 0x001fce00078e0035 */
.L_x_31850:
[----:B------:R-:W-:Y:S05]  /*3b560*/  BSYNC B1 ;  /* 0x0000000000017941 */ /* 0x000fea0003800000 */
.L_x_31848:
        /* <DEDUP_REMOVED lines=12> */
.L_x_31852:
[----:B------:R-:W2:Y:S01]  /*3b630*/  LDL.LU R53, [R1+0x82c] ;  /* 0x00082c0001357983 */ /* 0x000ea20000300800 */
[----:B------:R-:W-:Y:S02]  /*3b640*/  IMAD.MOV.U32 R0, RZ, RZ, R252 ;  /* 0x000000ffff007224 */ /* 0x000fe400078e00fc */
[----:B------:R-:W-:Y:S01]  /*3b650*/  IMAD.MOV.U32 R201, RZ, RZ, R200 ;  /* 0x000000ffffc97224 */ /* 0x000fe200078e00c8 */
[----:B--2---:R0:W-:Y:S02]  /*3b660*/  STL [R1+0x828], R53 ;  /* 0x0008283501007387 */ /* 0x0041e40000100800 */
[----:B0-----:R-:W-:-:S07]  /*3b670*/  IMAD.MOV.U32 R53, RZ, RZ, R52 ;  /* 0x000000ffff357224 */ /* 0x001fce00078e0034 */
.L_x_31853:
[----:B------:R-:W-:Y:S05]  /*3b680*/  BSYNC B1 ;  /* 0x0000000000017941 */ /* 0x000fea0003800000 */
.L_x_31851:
        /* <DEDUP_REMOVED lines=12> */
.L_x_31855:
[----:B------:R-:W2:Y:S01]  /*3b750*/  LDL.LU R52, [R1+0x828] ;  /* 0x0008280001347983 */ /* 0x000ea20000300800 */
[----:B------:R-:W-:Y:S02]  /*3b760*/  IMAD.MOV.U32 R252, RZ, RZ, R0 ;  /* 0x000000fffffc7224 */ /* 0x000fe400078e0000 */
[----:B------:R-:W-:Y:S01]  /*3b770*/  IMAD.MOV.U32 R200, RZ, RZ, R203 ;  /* 0x000000ffffc87224 */ /* 0x000fe200078e00cb */
[----:B--2---:R0:W-:Y:S02]  /*3b780*/  STL [R1+0x82c], R52 ;  /* 0x00082c3401007387 */ /* 0x0041e40000100800 */
[----:B0-----:R-:W-:-:S07]  /*3b790*/  IMAD.MOV.U32 R52, RZ, RZ, R51 ;  /* 0x000000ffff347224 */ /* 0x001fce00078e0033 */
.L_x_31856:
[----:B------:R-:W-:Y:S05]  /*3b7a0*/  BSYNC B1 ;  /* 0x0000000000017941 */ /* 0x000fea0003800000 */
.L_x_31854:
        /* <DEDUP_REMOVED lines=12> */
.L_x_31858:
[----:B------:R-:W2:Y:S01]  /*3b870*/  LDL.LU R51, [R1+0x82c] ;  /* 0x00082c0001337983 */ /* 0x000ea20000300800 */
[----:B------:R-:W-:Y:S02]  /*3b880*/  IMAD.MOV.U32 R0, RZ, RZ, R252 ;  /* 0x000000ffff007224 */ /* 0x000fe400078e00fc */
[----:B------:R-:W-:Y:S01]  /*3b890*/  IMAD.MOV.U32 R203, RZ, RZ, R202 ;  /* 0x000000ffffcb7224 */ /* 0x000fe200078e00ca */
[----:B--2---:R0:W-:Y:S02]  /*3b8a0*/  STL [R1+0x828], R51 ;  /* 0x0008283301007387 */ /* 0x0041e40000100800 */
[----:B0-----:R-:W-:-:S07]  /*3b8b0*/  IMAD.MOV.U32 R51, RZ, RZ, R50 ;  /* 0x000000ffff337224 */ /* 0x001fce00078e0032 */
.L_x_31859:
[----:B------:R-:W-:Y:S05]  /*3b8c0*/  BSYNC B1 ;  /* 0x0000000000017941 */ /* 0x000fea0003800000 */
.L_x_31857:
        /* <DEDUP_REMOVED lines=12> */
.L_x_31861:
[----:B------:R-:W2:Y:S01]  /*3b990*/  LDL.LU R50, [R1+0x828] ;  /* 0x0008280001327983 */ /* 0x000ea20000300800 */
[----:B------:R-:W-:Y:S02]  /*3b9a0*/  IMAD.MOV.U32 R252, RZ, RZ, R0 ;  /* 0x000000fffffc7224 */ /* 0x000fe400078e0000 */
[----:B------:R-:W-:Y:S01]  /*3b9b0*/  IMAD.MOV.U32 R202, RZ, RZ, R205 ;  /* 0x000000ffffca7224 */ /* 0x000fe200078e00cd */
[----:B--2---:R0:W-:Y:S02]  /*3b9c0*/  STL [R1+0x82c], R50 ;  /* 0x00082c3201007387 */ /* 0x0041e40000100800 */
[----:B0-----:R-:W-:-:S07]  /*3b9d0*/  IMAD.MOV.U32 R50, RZ, RZ, R49 ;  /* 0x000000ffff327224 */ /* 0x001fce00078e0031 */
.L_x_31862:
[----:B------:R-:W-:Y:S05]  /*3b9e0*/  BSYNC B1 ;  /* 0x0000000000017941 */ /* 0x000fea0003800000 */
.L_x_31860:
        /* <DEDUP_REMOVED lines=12> */
.L_x_31864:
[----:B------:R-:W2:Y:S01]  /*3bab0*/  LDL.LU R49, [R1+0x82c] ;  /* 0x00082c0001317983 */ /* 0x000ea20000300800 */
[----:B------:R-:W-:Y:S02]  /*3bac0*/  IMAD.MOV.U32 R0, RZ, RZ, R252 ;  /* 0x000000ffff007224 */ /* 0x000fe400078e00fc */
[----:B------:R-:W-:Y:S01]  /*3bad0*/  IMAD.MOV.U32 R205, RZ, RZ, R204 ;  /* 0x000000ffffcd7224 */ /* 0x000fe200078e00cc */
[----:B--2---:R0:W-:Y:S02]  /*3bae0*/  STL [R1+0x828], R49 ;  /* 0x0008283101007387 */ /* 0x0041e40000100800 */
[----:B0-----:R-:W-:-:S07]  /*3baf0*/  IMAD.MOV.U32 R49, RZ, RZ, R48 ;  /* 0x000000ffff317224 */ /* 0x001fce00078e0030 */
.L_x_31865:
[----:B------:R-:W-:Y:S05]  /*3bb00*/  BSYNC B1 ;  /* 0x0000000000017941 */ /* 0x000fea0003800000 */
.L_x_31863:
        /* <DEDUP_REMOVED lines=12> */
.L_x_31867:
[----:B------:R-:W2:Y:S01]  /*3bbd0*/  LDL.LU R48, [R1+0x828] ;  /* 0x0008280001307983 */ /* 0x000ea20000300800 */
[----:B------:R-:W-:Y:S02]  /*3bbe0*/  IMAD.MOV.U32 R252, RZ, RZ, R0 ;  /* 0x000000fffffc7224 */ /* 0x000fe400078e0000 */
[----:B------:R-:W-:Y:S01]  /*3bbf0*/  IMAD.MOV.U32 R204, RZ, RZ, R207 ;  /* 0x000000ffffcc7224 */ /* 0x000fe200078e00cf */
[----:B--2---:R0:W-:Y:S02]  /*3bc00*/  STL [R1+0x82c], R48 ;  /* 0x00082c3001007387 */ /* 0x0041e40000100800 */
[----:B0-----:R-:W-:-:S07]  /*3bc10*/  IMAD.MOV.U32 R48, RZ, RZ, R47 ;  /* 0x000000ffff307224 */ /* 0x001fce00078e002f */
.L_x_31868:
[----:B------:R-:W-:Y:S05]  /*3bc20*/  BSYNC B1 ;  /* 0x0000000000017941 */ /* 0x000fea0003800000 */
.L_x_31866:
        /* <DEDUP_REMOVED lines=12> */
.L_x_31870:
[----:B------:R-:W2:Y:S01]  /*3bcf0*/  LDL.LU R47, [R1+0x82c] ;  /* 0x00082c00012f7983 */ /* 0x000ea20000300800 */
[----:B------:R-:W-:Y:S02]  /*3bd00*/  IMAD.MOV.U32 R0, RZ, RZ, R252 ;  /* 0x000000ffff007224 */ /* 0x000fe400078e00fc */
[----:B------:R-:W-:Y:S01]  /*3bd10*/  IMAD.MOV.U32 R207, RZ, RZ, R206 ;  /* 0x000000ffffcf7224 */ /* 0x000fe200078e00ce */
[----:B--2---:R0:W-:Y:S02]  /*3bd20*/  STL [R1+0x828], R47 ;  /* 0x0008282f01007387 */ /* 0x0041e40000100800 */
[----:B0-----:R-:W-:-:S07]  /*3bd30*/  IMAD.MOV.U32 R47, RZ, RZ, R46 ;  /* 0x000000ffff2f7224 */ /* 0x001fce00078e002e */
.L_x_31871:
[----:B------:R-:W-:Y:S05]  /*3bd40*/  BSYNC B1 ;  /* 0x0000000000017941 */ /* 0x000fea0003800000 */
.L_x_31869:
        /* <DEDUP_REMOVED lines=12> */
.L_x_31873:
[----:B------:R-:W2:Y:S01]  /*3be10*/  LDL.LU R46, [R1+0x828] ;  /* 0x00082800012e7983 */ /* 0x000ea20000300800 */
[----:B------:R-:W-:Y:S02]  /*3be20*/  IMAD.MOV.U32 R252, RZ, RZ, R0 ;  /* 0x000000fffffc7224 */ /* 0x000fe400078e0000 */
[----:B------:R-:W-:Y:S01]  /*3be30*/  IMAD.MOV.U32 R206, RZ, RZ, R209 ;  /* 0x000000ffffce7224 */ /* 0x000fe200078e00d1 */
[----:B--2---:R0:W-:Y:S02]  /*3be40*/  STL [R1+0x82c], R46 ;  /* 0x00082c2e01007387 */ /* 0x0041e40000100800 */
[----:B0-----:R-:W-:-:S07]  /*3be50*/  IMAD.MOV.U32 R46, RZ, RZ, R45 ;  /* 0x000000ffff2e7224 */ /* 0x001fce00078e002d */
.L_x_31874:
[----:B------:R-:W-:Y:S05]  /*3be60*/  BSYNC B1 ;  /* 0x0000000000017941 */ /* 0x000fea0003800000 */
.L_x_31872:
        /* <DEDUP_REMOVED lines=12> */
.L_x_31876:
[----:B------:R-:W2:Y:S01]  /*3bf30*/  LDL.LU R45, [R1+0x82c] ;  /* 0x00082c00012d7983 */ /* 0x000ea20000300800 */
[----:B------:R-:W-:Y:S02]  /*3bf40*/  IMAD.MOV.U32 R0, RZ, RZ, R252 ;  /* 0x000000ffff007224 */ /* 0x000fe400078e00fc */
[----:B------:R-:W-:Y:S01]  /*3bf50*/  IMAD.MOV.U32 R209, RZ, RZ, R208 ;  /* 0x000000ffffd17224 */ /* 0x000fe200078e00d0 */
[----:B--2---:R0:W-:Y:S02]  /*3bf60*/  STL [R1+0x828], R45 ;  /* 0x0008282d01007387 */ /* 0x0041e40000100800 */
[----:B0-----:R-:W-:-:S07]  /*3bf70*/  IMAD.MOV.U32 R45, RZ, RZ, R44 ;  /* 0x000000ffff2d7224 */ /* 0x001fce00078e002c */
.L_x_31877:
[----:B------:R-:W-:Y:S05]  /*3bf80*/  BSYNC B1 ;  /* 0x0000000000017941 */ /* 0x000fea0003800000 */
.L_x_31875:
        /* <DEDUP_REMOVED lines=12> */
.L_x_31879:
[----:B------:R-:W2:Y:S01]  /*3c050*/  LDL.LU R44, [R1+0x828] ;  /* 0x00082800012c7983 */ /* 0x000ea20000300800 */
[----:B------:R-:W-:Y:S02]  /*3c060*/  IMAD.MOV.U32 R252, RZ, RZ, R0 ;  /* 0x000000fffffc7224 */ /* 0x000fe400078e0000 */
[----:B------:R-:W-:Y:S01]  /*3c070*/  IMAD.MOV.U32 R208, RZ, RZ, R211 ;  /* 0x000000ffffd07224 */ /* 0x000fe200078e00d3 */
[----:B--2---:R0:W-:Y:S02]  /*3c080*/  STL [R1+0x82c], R44 ;  /* 0x00082c2c01007387 */ /* 0x0041e40000100800 */
[----:B0-----:R-:W-:-:S07]  /*3c090*/  IMAD.MOV.U32 R44, RZ, RZ, R43 ;  /* 0x000000ffff2c7224 */ /* 0x001fce00078e002b */
.L_x_31880:
[----:B------:R-:W-:Y:S05]  /*3c0a0*/  BSYNC B1 ;  /* 0x0000000000017941 */ /* 0x000fea0003800000 */
.L_x_31878:
        /* <DEDUP_REMOVED lines=12> */
.L_x_31882:
[----:B------:R-:W2:Y:S01]  /*3c170*/  LDL.LU R43, [R1+0x82c] ;  /* 0x00082c00012b7983 */ /* 0x000ea20000300800 */
[----:B------:R-:W-:Y:S02]  /*3c180*/  IMAD.MOV.U32 R0, RZ, RZ, R252 ;  /* 0x000000ffff007224 */ /* 0x000fe400078e00fc */
[----:B------:R-:W-:Y:S01]  /*3c190*/  IMAD.MOV.U32 R211, RZ, RZ, R210 ;  /* 0x000000ffffd37224 */ /* 0x000fe200078e00d2 */
[----:B--2---:R0:W-:Y:S02]  /*3c1a0*/  STL [R1+0x828], R43 ;  /* 0x0008282b01007387 */ /* 0x0041e40000100800 */
[----:B0-----:R-:W-:-:S07]  /*3c1b0*/  IMAD.MOV.U32 R43, RZ, RZ, R42 ;  /* 0x000000ffff2b7224 */ /* 0x001fce00078e002a */
.L_x_31883:
[----:B------:R-:W-:Y:S05]  /*3c1c0*/  BSYNC B1 ;  /* 0x0000000000017941 */ /* 0x000fea0003800000 */
.L_x_31881:
        /* <DEDUP_REMOVED lines=12> */
.L_x_31885:
[----:B------:R-:W2:Y:S01]  /*3c290*/  LDL.LU R42, [R1+0x828] ;  /* 0x00082800012a7983 */ /* 0x000ea20000300800 */
[----:B------:R-:W-:Y:S02]  /*3c2a0*/  IMAD.MOV.U32 R252, RZ, RZ, R0 ;  /* 0x000000fffffc7224 */ /* 0x000fe400078e0000 */
[----:B------:R-:W-:Y:S01]  /*3c2b0*/  IMAD.MOV.U32 R210, RZ, RZ, R213 ;  /* 0x000000ffffd27224 */ /* 0x000fe200078e00d5 */
[----:B--2---:R0:W-:Y:S02]  /*3c2c0*/  STL [R1+0x82c], R42 ;  /* 0x00082c2a01007387 */ /* 0x0041e40000100800 */
[----:B0-----:R-:W-:-:S07]  /*3c2d0*/  IMAD.MOV.U32 R42, RZ, RZ, R41 ;  /* 0x000000ffff2a7224 */ /* 0x001fce00078e0029 */
.L_x_31886:
[----:B------:R-:W-:Y:S05]  /*3c2e0*/  BSYNC B1 ;  /* 0x0000000000017941 */ /* 0x000fea0003800000 */
.L_x_31884:
        /* <DEDUP_REMOVED lines=12> */
.L_x_31888:
[----:B------:R-:W2:Y:S01]  /*3c3b0*/  LDL.LU R41, [R1+0x82c] ;  /* 0x00082c0001297983 */ /* 0x000ea20000300800 */
[----:B------:R-:W-:Y:S02]  /*3c3c0*/  IMAD.MOV.U32 R0, RZ, RZ, R252 ;  /* 0x000000ffff007224 */ /* 0x000fe400078e00fc */
[----:B------:R-:W-:Y:S01]  /*3c3d0*/  IMAD.MOV.U32 R213, RZ, RZ, R212 ;  /* 0x000000ffffd57224 */ /* 0x000fe200078e00d4 */
[----:B--2---:R0:W-:Y:S02]  /*3c3e0*/  STL [R1+0x828], R41 ;  /* 0x0008282901007387 */ /* 0x0041e40000100800 */
[----:B0-----:R-:W-:-:S07]  /*3c3f0*/  IMAD.MOV.U32 R41, RZ, RZ, R40 ;  /* 0x000000ffff297224 */ /* 0x001fce00078e0028 */
.L_x_31889:
[----:B------:R-:W-:Y:S05]  /*3c400*/  BSYNC B1 ;  /* 0x0000000000017941 */ /* 0x000fea0003800000 */
.L_x_31887:
        /* <DEDUP_REMOVED lines=12> */
.L_x_31891:
[----:B------:R-:W2:Y:S01]  /*3c4d0*/  LDL.LU R40, [R1+0x828] ;  /* 0x0008280001287983 */ /* 0x000ea20000300800 */
[----:B------:R-:W-:Y:S02]  /*3c4e0*/  IMAD.MOV.U32 R252, RZ, RZ, R0 ;  /* 0x000000fffffc7224 */ /* 0x000fe400078e0000 */
[----:B------:R-:W-:Y:S01]  /*3c4f0*/  IMAD.MOV.U32 R212, RZ, RZ, R215 ;  /* 0x000000ffffd47224 */ /* 0x000fe200078e00d7 */
[----:B--2---:R0:W-:Y:S02]  /*3c500*/  STL [R1+0x82c], R40 ;  /* 0x00082c2801007387 */ /* 0x0041e40000100800 */
[----:B0-----:R-:W-:-:S07]  /*3c510*/  IMAD.MOV.U32 R40, RZ, RZ, R39 ;  /* 0x000000ffff287224 */ /* 0x001fce00078e0027 */
.L_x_31892:
[----:B------:R-:W-:Y:S05]  /*3c520*/  BSYNC B1 ;  /* 0x0000000000017941 */ /* 0x000fea0003800000 */
.L_x_31890:
        /* <DEDUP_REMOVED lines=12> */
.L_x_31894:
[----:B------:R-:W2:Y:S01]  /*3c5f0*/  LDL.LU R39, [R1+0x82c] ;  /* 0x00082c0001277983 */ /* 0x000ea20000300800 */
[----:B------:R-:W-:Y:S02]  /*3c600*/  IMAD.MOV.U32 R0, RZ, RZ, R252 ;  /* 0x000000ffff007224 */ /* 0x000fe400078e00fc */
[----:B------:R-:W-:Y:S01]  /*3c610*/  IMAD.MOV.U32 R215, RZ, RZ, R214 ;  /* 0x000000ffffd77224 */ /* 0x000fe200078e00d6 */
[----:B--2---:R0:W-:Y:S02]  /*3c620*/  STL [R1+0x828], R39 ;  /* 0x0008282701007387 */ /* 0x0041e40000100800 */
[----:B0-----:R-:W-:-:S07]  /*3c630*/  IMAD.MOV.U32 R39, RZ, RZ, R38 ;  /* 0x000000ffff277224 */ /* 0x001fce00078e0026 */
.L_x_31895:
[----:B------:R-:W-:Y:S05]  /*3c640*/  BSYNC B1 ;  /* 0x0000000000017941 */ /* 0x000fea0003800000 */
.L_x_31893:
        /* <DEDUP_REMOVED lines=12> */
.L_x_31897:
[----:B------:R-:W2:Y:S01]  /*3c710*/  LDL.LU R38, [R1+0x828] ;  /* 0x0008280001267983 */ /* 0x000ea20000300800 */
[----:B------:R-:W-:Y:S02]  /*3c720*/  IMAD.MOV.U32 R252, RZ, RZ, R0 ;  /* 0x000000fffffc7224 */ /* 0x000fe400078e0000 */
[----:B------:R-:W-:Y:S01]  /*3c730*/  IMAD.MOV.U32 R214, RZ, RZ, R217 ;  /* 0x000000ffffd67224 */ /* 0x000fe200078e00d9 */
[----:B--2---:R0:W-:Y:S02]  /*3c740*/  STL [R1+0x82c], R38 ;  /* 0x00082c2601007387 */ /* 0x0041e40000100800 */
[----:B0-----:R-:W-:-:S07]  /*3c750*/  IMAD.MOV.U32 R38, RZ, RZ, R37 ;  /* 0x000000ffff267224 */ /* 0x001fce00078e0025 */
.L_x_31898:
[----:B------:R-:W-:Y:S05]  /*3c760*/  BSYNC B1 ;  /* 0x0000000000017941 */ /* 0x000fea0003800000 */
.L_x_31896:
        /* <DEDUP_REMOVED lines=12> */
.L_x_31900:
[----:B------:R-:W2:Y:S01]  /*3c830*/  LDL.LU R37, [R1+0x82c] ;  /* 0x00082c0001257983 */ /* 0x000ea20000300800 */
[----:B------:R-:W-:Y:S02]  /*3c840*/  IMAD.MOV.U32 R0, RZ, RZ, R252 ;  /* 0x000000ffff007224 */ /* 0x000fe400078e00fc */
[----:B------:R-:W-:Y:S01]  /*3c850*/  IMAD.MOV.U32 R217, RZ, RZ, R216 ;  /* 0x000000ffffd97224 */ /* 0x000fe200078e00d8 */
[----:B--2---:R0:W-:Y:S02]  /*3c860*/  STL [R1+0x828], R37 ;  /* 0x0008282501007387 */ /* 0x0041e40000100800 */
[----:B0-----:R-:W-:-:S07]  /*3c870*/  IMAD.MOV.U32 R37, RZ, RZ, R36 ;  /* 0x000000ffff257224 */ /* 0x001fce00078e0024 */
.L_x_31901:
[----:B------:R-:W-:Y:S05]  /*3c880*/  BSYNC B1 ;  /* 0x0000000000017941 */ /* 0x000fea0003800000 */
.L_x_31899:
        /* <DEDUP_REMOVED lines=12> */
.L_x_31903:
[----:B------:R-:W2:Y:S01]  /*3c950*/  LDL.LU R36, [R1+0x828] ;  /* 0x0008280001247983 */ /* 0x000ea20000300800 */
[----:B------:R-:W-:Y:S02]  /*3c960*/  IMAD.MOV.U32 R252, RZ, RZ, R0 ;  /* 0x000000fffffc7224 */ /* 0x000fe400078e0000 */
[----:B------:R-:W-:Y:S01]  /*3c970*/  IMAD.MOV.U32 R216, RZ, RZ, R219 ;  /* 0x000000ffffd87224 */ /* 0x000fe200078e00db */
[----:B--2---:R0:W-:Y:S02]  /*3c980*/  STL [R1+0x82c], R36 ;  /* 0x00082c2401007387 */ /* 0x0041e40000100800 */
[----:B0-----:R-:W-:-:S07]  /*3c990*/  IMAD.MOV.U32 R36, RZ, RZ, R35 ;  /* 0x000000ffff247224 */ /* 0x001fce00078e0023 */
.L_x_31904:
[----:B------:R-:W-:Y:S05]  /*3c9a0*/  BSYNC B1 ;  /* 0x0000000000017941 */ /* 0x000fea0003800000 */
.L_x_31902:
        /* <DEDUP_REMOVED lines=12> */
.L_x_31906:
[----:B------:R-:W2:Y:S01]  /*3ca70*/  LDL.LU R35, [R1+0x82c] ;  /* 0x00082c0001237983 */ /* 0x000ea20000300800 */
[----:B------:R-:W-:Y:S02]  /*3ca80*/  IMAD.MOV.U32 R0, RZ, RZ, R252 ;  /* 0x000000ffff007224 */ /* 0x000fe400078e00fc */
[----:B------:R-:W-:Y:S01]  /*3ca90*/  IMAD.MOV.U32 R219, RZ, RZ, R218 ;  /* 0x000000ffffdb7224 */ /* 0x000fe200078e00da */
[----:B--2---:R0:W-:Y:S02]  /*3caa0*/  STL [R1+0x828], R35 ;  /* 0x0008282301007387 */ /* 0x0041e40000100800 */
[----:B0-----:R-:W-:-:S07]  /*3cab0*/  IMAD.MOV.U32 R35, RZ, RZ, R34 ;  /* 0x000000ffff237224 */ /* 0x001fce00078e0022 */
.L_x_31907:
[----:B------:R-:W-:Y:S05]  /*3cac0*/  BSYNC B1 ;  /* 0x0000000000017941 */ /* 0x000fea0003800000 */
.L_x_31905:
        /* <DEDUP_REMOVED lines=12> */
.L_x_31909:
[----:B------:R-:W2:Y:S01]  /*3cb90*/  LDL.LU R34, [R1+0x828] ;  /* 0x0008280001227983 */ /* 0x000ea20000300800 */
[----:B------:R-:W-:Y:S02]  /*3cba0*/  IMAD.MOV.U32 R252, RZ, RZ, R0 ;  /* 0x000000fffffc7224 */ /* 0x000fe400078e0000 */
[----:B------:R-:W-:Y:S01]  /*3cbb0*/  IMAD.MOV.U32 R218, RZ, RZ, R221 ;  /* 0x000000ffffda7224 */ /* 0x000fe200078e00dd */
[----:B--2---:R0:W-:Y:S02]  /*3cbc0*/  STL [R1+0x82c], R34 ;  /* 0x00082c2201007387 */ /* 0x0041e40000100800 */
[----:B0-----:R-:W-:-:S07]  /*3cbd0*/  IMAD.MOV.U32 R34, RZ, RZ, R33 ;  /* 0x000000ffff227224 */ /* 0x001fce00078e0021 */
.L_x_31910:
[----:B------:R-:W-:Y:S05]  /*3cbe0*/  BSYNC B1 ;  /* 0x0000000000017941 */ /* 0x000fea0003800000 */
.L_x_31908:
        /* <DEDUP_REMOVED lines=12> */
.L_x_31912:
[----:B------:R-:W2:Y:S01]  /*3ccb0*/  LDL.LU R33, [R1+0x82c] ;  /* 0x00082c0001217983 */ /* 0x000ea20000300800 */
[----:B------:R-:W-:Y:S02]  /*3ccc0*/  IMAD.MOV.U32 R0, RZ, RZ, R252 ;  /* 0x000000ffff007224 */ /* 0x000fe400078e00fc */
[----:B------:R-:W-:Y:S01]  /*3ccd0*/  IMAD.MOV.U32 R221, RZ, RZ, R220 ;  /* 0x000000ffffdd7224 */ /* 0x000fe200078e00dc */
[----:B--2---:R0:W-:Y:S02]  /*3cce0*/  STL [R1+0x828], R33 ;  /* 0x0008282101007387 */ /* 0x0041e40000100800 */
[----:B0-----:R-:W-:-:S07]  /*3ccf0*/  IMAD.MOV.U32 R33, RZ, RZ, R32 ;  /* 0x000000ffff217224 */ /* 0x001fce00078e0020 */
.L_x_31913:
[----:B------:R-:W-:Y:S05]  /*3cd00*/  BSYNC B1 ;  /* 0x0000000000017941 */ /* 0x000fea0003800000 */
.L_x_31911:
        /* <DEDUP_REMOVED lines=12> */
.L_x_31915:
[----:B------:R-:W2:Y:S01]  /*3cdd0*/  LDL.LU R32, [R1+0x828] ;  /* 0x0008280001207983 */ /* 0x000ea20000300800 */
[----:B------:R-:W-:Y:S02]  /*3cde0*/  IMAD.MOV.U32 R252, RZ, RZ, R0 ;  /* 0x000000fffffc7224 */ /* 0x000fe400078e0000 */
[----:B------:R-:W-:Y:S01]  /*3cdf0*/  IMAD.MOV.U32 R220, RZ, RZ, R223 ;  /* 0x000000ffffdc7224 */ /* 0x000fe200078e00df */
[----:B--2---:R0:W-:Y:S02]  /*3ce00*/  STL [R1+0x82c], R32 ;  /* 0x00082c2001007387 */ /* 0x0041e40000100800 */
[----:B0-----:R-:W-:-:S07]  /*3ce10*/  IMAD.MOV.U32 R32, RZ, RZ, R31 ;  /* 0x000000ffff207224 */ /* 0x001fce00078e001f */
.L_x_31916:
[----:B------:R-:W-:Y:S05]  /*3ce20*/  BSYNC B1 ;  /* 0x0000000000017941 */ /* 0x000fea0003800000 */
.L_x_31914:
        /* <DEDUP_REMOVED lines=12> */
.L_x_31918:
[----:B------:R-:W2:Y:S01]  /*3cef0*/  LDL.LU R31, [R1+0x82c] ;  /* 0x00082c00011f7983 */ /* 0x000ea20000300800 */
[----:B------:R-:W-:Y:S02]  /*3cf00*/  IMAD.MOV.U32 R0, RZ, RZ, R252 ;  /* 0x000000ffff007224 */ /* 0x000fe400078e00fc */
[----:B------:R-:W-:Y:S01]  /*3cf10*/  IMAD.MOV.U32 R223, RZ, RZ, R222 ;  /* 0x000000ffffdf7224 */ /* 0x000fe200078e00de */
[----:B--2---:R0:W-:Y:S02]  /*3cf20*/  STL [R1+0x828], R31 ;  /* 0x0008281f01007387 */ /* 0x0041e40000100800 */
[----:B0-----:R-:W-:-:S07]  /*3cf30*/  IMAD.MOV.U32 R31, RZ, RZ, R30 ;  /* 0x000000ffff1f7224 */ /* 0x001fce00078e001e */
.L_x_31919:
[----:B------:R-:W-:Y:S05]  /*3cf40*/  BSYNC B1 ;  /* 0x0000000000017941 */ /* 0x000fea0003800000 */
.L_x_31917:
        /* <DEDUP_REMOVED lines=12> */
.L_x_31921:
[----:B------:R-:W2:Y:S01]  /*3d010*/  LDL.LU R30, [R1+0x828] ;  /* 0x00082800011e7983 */ /* 0x000ea20000300800 */
[----:B------:R-:W-:Y:S02]  /*3d020*/  IMAD.MOV.U32 R252, RZ, RZ, R0 ;  /* 0x000000fffffc7224 */ /* 0x000fe400078e0000 */
[----:B------:R-:W-:Y:S01]  /*3d030*/  IMAD.MOV.U32 R222, RZ, RZ, R225 ;  /* 0x000000ffffde7224 */ /* 0x000fe200078e00e1 */
[----:B--2---:R0:W-:Y:S02]  /*3d040*/  STL [R1+0x82c], R30 ;  /* 0x00082c1e01007387 */ /* 0x0041e40000100800 */
[----:B0-----:R-:W-:-:S07]  /*3d050*/  IMAD.MOV.U32 R30, RZ, RZ, R29 ;  /* 0x000000ffff1e7224 */ /* 0x001fce00078e001d */
.L_x_31922:
[----:B------:R-:W-:Y:S05]  /*3d060*/  BSYNC B1 ;  /* 0x0000000000017941 */ /* 0x000fea0003800000 */
.L_x_31920:
        /* <DEDUP_REMOVED lines=12> */
.L_x_31924:
[----:B------:R-:W2:Y:S01]  /*3d130*/  LDL.LU R29, [R1+0x82c] ;  /* 0x00082c00011d7983 */ /* 0x000ea20000300800 */
[----:B------:R-:W-:Y:S02]  /*3d140*/  IMAD.MOV.U32 R0, RZ, RZ, R252 ;  /* 0x000000ffff007224 */ /* 0x000fe400078e00fc */
[----:B------:R-:W-:Y:S01]  /*3d150*/  IMAD.MOV.U32 R225, RZ, RZ, R224 ;  /* 0x000000ffffe17224 */ /* 0x000fe200078e00e0 */
[----:B--2---:R0:W-:Y:S02]  /*3d160*/  STL [R1+0x828], R29 ;  /* 0x0008281d01007387 */ /* 0x0041e40000100800 */
[----:B0-----:R-:W-:-:S07]  /*3d170*/  IMAD.MOV.U32 R29, RZ, RZ, R28 ;  /* 0x000000ffff1d7224 */ /* 0x001fce00078e001c */
.L_x_31925:
[----:B------:R-:W-:Y:S05]  /*3d180*/  BSYNC B1 ;  /* 0x0000000000017941 */ /* 0x000fea0003800000 */
.L_x_31923:
        /* <DEDUP_REMOVED lines=12> */
.L_x_31927:
[----:B------:R-:W2:Y:S01]  /*3d250*/  LDL.LU R28, [R1+0x828] ;  /* 0x00082800011c7983 */ /* 0x000ea20000300800 */
[----:B------:R-:W-:Y:S02]  /*3d260*/  IMAD.MOV.U32 R252, RZ, RZ, R0 ;  /* 0x000000fffffc7224 */ /* 0x000fe400078e0000 */
[----:B------:R-:W-:Y:S01]  /*3d270*/  IMAD.MOV.U32 R224, RZ, RZ, R227 ;  /* 0x000000ffffe07224 */ /* 0x000fe200078e00e3 */
[----:B--2---:R0:W-:Y:S02]  /*3d280*/  STL [R1+0x82c], R28 ;  /* 0x00082c1c01007387 */ /* 0x0041e40000100800 */
[----:B0-----:R-:W-:-:S07]  /*3d290*/  IMAD.MOV.U32 R28, RZ, RZ, R27 ;  /* 0x000000ffff1c7224 */ /* 0x001fce00078e001b */
.L_x_31928:
[----:B------:R-:W-:Y:S05]  /*3d2a0*/  BSYNC B1 ;  /* 0x0000000000017941 */ /* 0x000fea0003800000 */
.L_x_31926:
        /* <DEDUP_REMOVED lines=12> */
.L_x_31930:
[----:B------:R-:W2:Y:S01]  /*3d370*/  LDL.LU R27, [R1+0x82c] ;  /* 0x00082c00011b7983 */ /* 0x000ea20000300800 */
[----:B------:R-:W-:Y:S02]  /*3d380*/  IMAD.MOV.U32 R0, RZ, RZ, R252 ;  /* 0x000000ffff007224 */ /* 0x000fe400078e00fc */
[----:B------:R-:W-:Y:S01]  /*3d390*/  IMAD.MOV.U32 R227, RZ, RZ, R226 ;  /* 0x000000ffffe37224 */ /* 0x000fe200078e00e2 */
[----:B--2---:R0:W-:Y:S02]  /*3d3a0*/  STL [R1+0x828], R27 ;  /* 0x0008281b01007387 */ /* 0x0041e40000100800 */
[----:B0-----:R-:W-:-:S07]  /*3d3b0*/  IMAD.MOV.U32 R27, RZ, RZ, R26 ;  /* 0x000000ffff1b7224 */ /* 0x001fce00078e001a */
.L_x_31931:
[----:B------:R-:W-:Y:S05]  /*3d3c0*/  BSYNC B1 ;  /* 0x0000000000017941 */ /* 0x000fea0003800000 */
.L_x_31929:
        /* <DEDUP_REMOVED lines=12> */
.L_x_31933:
[----:B------:R-:W2:Y:S01]  /*3d490*/  LDL.LU R26, [R1+0x828] ;  /* 0x00082800011a7983 */ /* 0x000ea20000300800 */
[----:B------:R-:W-:Y:S02]  /*3d4a0*/  IMAD.MOV.U32 R252, RZ, RZ, R0 ;  /* 0x000000fffffc7224 */ /* 0x000fe400078e0000 */
[----:B------:R-:W-:Y:S01]  /*3d4b0*/  IMAD.MOV.U32 R226, RZ, RZ, R229 ;  /* 0x000000ffffe27224 */ /* 0x000fe200078e00e5 */
[----:B--2---:R0:W-:Y:S02]  /*3d4c0*/  STL [R1+0x82c], R26 ;  /* 0x00082c1a01007387 */ /* 0x0041e40000100800 */
[----:B0-----:R-:W-:-:S07]  /*3d4d0*/  IMAD.MOV.U32 R26, RZ, RZ, R25 ;  /* 0x000000ffff1a7224 */ /* 0x001fce00078e0019 */
.L_x_31934:
[----:B------:R-:W-:Y:S05]  /*3d4e0*/  BSYNC B1 ;  /* 0x0000000000017941 */ /* 0x000fea0003800000 */
.L_x_31932:
        /* <DEDUP_REMOVED lines=12> */
.L_x_31936:
[----:B------:R-:W2:Y:S01]  /*3d5b0*/  LDL.LU R25, [R1+0x82c] ;  /* 0x00082c0001197983 */ /* 0x000ea20000300800 */
[----:B------:R-:W-:Y:S02]  /*3d5c0*/  IMAD.MOV.U32 R0, RZ, RZ, R252 ;  /* 0x000000ffff007224 */ /* 0x000fe400078e00fc */
[----:B------:R-:W-:Y:S01]  /*3d5d0*/  IMAD.MOV.U32 R229, RZ, RZ, R228 ;  /* 0x000000ffffe57224 */ /* 0x000fe200078e00e4 */
[----:B--2---:R0:W-:Y:S02]  /*3d5e0*/  STL [R1+0x828], R25 ;  /* 0x0008281901007387 */ /* 0x0041e40000100800 */
[----:B0-----:R-:W-:-:S07]  /*3d5f0*/  IMAD.MOV.U32 R25, RZ, RZ, R24 ;  /* 0x000000ffff197224 */ /* 0x001fce00078e0018 */
.L_x_31937:
[----:B------:R-:W-:Y:S05]  /*3d600*/  BSYNC B1 ;  /* 0x0000000000017941 */ /* 0x000fea0003800000 */
.L_x_31935:
        /* <DEDUP_REMOVED lines=12> */
.L_x_31939:
[----:B------:R-:W2:Y:S01]  /*3d6d0*/  LDL.LU R24, [R1+0x828] ;  /* 0x0008280001187983 */ /* 0x000ea20000300800 */
[----:B------:R-:W-:Y:S02]  /*3d6e0*/  IMAD.MOV.U32 R252, RZ, RZ, R0 ;  /* 0x000000fffffc7224 */ /* 0x000fe400078e0000 */
[----:B------:R-:W-:Y:S01]  /*3d6f0*/  IMAD.MOV.U32 R228, RZ, RZ, R231 ;  /* 0x000000ffffe47224 */ /* 0x000fe200078e00e7 */
[----:B--2---:R0:W-:Y:S02]  /*3d700*/  STL [R1+0x82c], R24 ;  /* 0x00082c1801007387 */ /* 0x0041e40000100800 */
[----:B0-----:R-:W-:-:S07]  /*3d710*/  IMAD.MOV.U32 R24, RZ, RZ, R23 ;  /* 0x000000ffff187224 */ /* 0x001fce00078e0017 */
.L_x_31940:
[----:B------:R-:W-:Y:S05]  /*3d720*/  BSYNC B1 ;  /* 0x0000000000017941 */ /* 0x000fea0003800000 */
.L_x_31938:
        /* <DEDUP_REMOVED lines=12> */
.L_x_31942:
[----:B------:R-:W2:Y:S01]  /*3d7f0*/  LDL.LU R23, [R1+0x82c] ;  /* 0x00082c0001177983 */ /* 0x000ea20000300800 */
[----:B------:R-:W-:Y:S02]  /*3d800*/  IMAD.MOV.U32 R0, RZ, RZ, R252 ;  /* 0x000000ffff007224 */ /* 0x000fe400078e00fc */
[----:B------:R-:W-:Y:S01]  /*3d810*/  IMAD.MOV.U32 R231, RZ, RZ, R230 ;  /* 0x000000ffffe77224 */ /* 0x000fe200078e00e6 */
[----:B--2---:R0:W-:Y:S02]  /*3d820*/  STL [R1+0x828], R23 ;  /* 0x0008281701007387 */ /* 0x0041e40000100800 */
[----:B0-----:R-:W-:-:S07]  /*3d830*/  IMAD.MOV.U32 R23, RZ, RZ, R22 ;  /* 0x000000ffff177224 */ /* 0x001fce00078e0016 */
.L_x_31943:
[----:B------:R-:W-:Y:S05]  /*3d840*/  BSYNC B1 ;  /* 0x0000000000017941 */ /* 0x000fea0003800000 */
.L_x_31941:
        /* <DEDUP_REMOVED lines=12> */
.L_x_31945:
[----:B------:R-:W2:Y:S01]  /*3d910*/  LDL.LU R22, [R1+0x828] ;  /* 0x0008280001167983 */ /* 0x000ea20000300800 */
[----:B------:R-:W-:Y:S02]  /*3d920*/  IMAD.MOV.U32 R252, RZ, RZ, R0 ;  /* 0x000000fffffc7224 */ /* 0x000fe400078e0000 */
[----:B------:R-:W-:Y:S01]  /*3d930*/  IMAD.MOV.U32 R230, RZ, RZ, R233 ;  /* 0x000000ffffe67224 */ /* 0x000fe200078e00e9 */
[----:B--2---:R0:W-:Y:S02]  /*3d940*/  STL [R1+0x82c], R22 ;  /* 0x00082c1601007387 */ /* 0x0041e40000100800 */
[----:B0-----:R-:W-:-:S07]  /*3d950*/  IMAD.MOV.U32 R22, RZ, RZ, R21 ;  /* 0x000000ffff167224 */ /* 0x001fce00078e0015 */
.L_x_31946:
[----:B------:R-:W-:Y:S05]  /*3d960*/  BSYNC B1 ;  /* 0x0000000000017941 */ /* 0x000fea0003800000 */
.L_x_31944:
        /* <DEDUP_REMOVED lines=12> */
.L_x_31948:
[----:B------:R-:W2:Y:S01]  /*3da30*/  LDL.LU R21, [R1+0x82c] ;  /* 0x00082c0001157983 */ /* 0x000ea20000300800 */
[----:B------:R-:W-:Y:S02]  /*3da40*/  IMAD.MOV.U32 R0, RZ, RZ, R252 ;  /* 0x000000ffff007224 */ /* 0x000fe400078e00fc */
[----:B------:R-:W-:Y:S01]  /*3da50*/  IMAD.MOV.U32 R233, RZ, RZ, R232 ;  /* 0x000000ffffe97224 */ /* 0x000fe200078e00e8 */
[----:B--2---:R0:W-:Y:S02]  /*3da60*/  STL [R1+0x828], R21 ;  /* 0x0008281501007387 */ /* 0x0041e40000100800 */
[----:B0-----:R-:W-:-:S07]  /*3da70*/  IMAD.MOV.U32 R21, RZ, RZ, R20 ;  /* 0x000000ffff157224 */ /* 0x001fce00078e0014 */
.L_x_31949:
[----:B------:R-:W-:Y:S05]  /*3da80*/  BSYNC B1 ;  /* 0x0000000000017941 */ /* 0x000fea0003800000 */
.L_x_31947:
        /* <DEDUP_REMOVED lines=12> */
.L_x_31951:
[----:B------:R-:W2:Y:S01]  /*3db50*/  LDL.LU R20, [R1+0x828] ;  /* 0x0008280001147983 */ /* 0x000ea20000300800 */
[----:B------:R-:W-:Y:S02]  /*3db60*/  IMAD.MOV.U32 R252, RZ, RZ, R0 ;  /* 0x000000fffffc7224 */ /* 0x000fe400078e0000 */
[----:B------:R-:W-:Y:S01]  /*3db70*/  IMAD.MOV.U32 R232, RZ, RZ, R235 ;  /* 0x000000ffffe87224 */ /* 0x000fe200078e00eb */
[----:B--2---:R0:W-:Y:S02]  /*3db80*/  STL [R1+0x82c], R20 ;  /* 0x00082c1401007387 */ /* 0x0041e40000100800 */
[----:B0-----:R-:W-:-:S07]  /*3db90*/  IMAD.MOV.U32 R20, RZ, RZ, R19 ;  /* 0x000000ffff147224 */ /* 0x001fce00078e0013 */
.L_x_31952:
[----:B------:R-:W-:Y:S05]  /*3dba0*/  BSYNC B1 ;  /* 0x0000000000017941 */ /* 0x000fea0003800000 */
.L_x_31950:
        /* <DEDUP_REMOVED lines=12> */
.L_x_31954:
[----:B------:R-:W2:Y:S01]  /*3dc70*/  LDL.LU R19, [R1+0x82c] ;  /* 0x00082c0001137983 */ /* 0x000ea20000300800 */
[----:B------:R-:W-:Y:S02]  /*3dc80*/  IMAD.MOV.U32 R0, RZ, RZ, R252 ;  /* 0x000000ffff007224 */ /* 0x000fe400078e00fc */
[----:B------:R-:W-:Y:S01]  /*3dc90*/  IMAD.MOV.U32 R235, RZ, RZ, R234 ;  /* 0x000000ffffeb7224 */ /* 0x000fe200078e00ea */
[----:B--2---:R0:W-:Y:S02]  /*3dca0*/  STL [R1+0x828], R19 ;  /* 0x0008281301007387 */ /* 0x0041e40000100800 */
[----:B0-----:R-:W-:-:S07]  /*3dcb0*/  IMAD.MOV.U32 R19, RZ, RZ, R18 ;  /* 0x000000ffff137224 */ /* 0x001fce00078e0012 */
.L_x_31955:
[----:B------:R-:W-:Y:S05]  /*3dcc0*/  BSYNC B1 ;  /* 0x0000000000017941 */ /* 0x000fea0003800000 */
.L_x_31953:
        /* <DEDUP_REMOVED lines=12> */
.L_x_31957:
[----:B------:R-:W2:Y:S01]  /*3dd90*/  LDL.LU R18, [R1+0x828] ;  /* 0x0008280001127983 */ /* 0x000ea20000300800 */
[----:B------:R-:W-:Y:S02]  /*3dda0*/  IMAD.MOV.U32 R252, RZ, RZ, R0 ;  /* 0x000000fffffc7224 */ /* 0x000fe400078e0000 */
[----:B------:R-:W-:Y:S01]  /*3ddb0*/  IMAD.MOV.U32 R234, RZ, RZ, R237 ;  /* 0x000000ffffea7224 */ /* 0x000fe200078e00ed */
[----:B--2---:R0:W-:Y:S02]  /*3ddc0*/  STL [R1+0x82c], R18 ;  /* 0x00082c1201007387 */ /* 0x0041e40000100800 */
[----:B0-----:R-:W-:-:S07]  /*3ddd0*/  IMAD.MOV.U32 R18, RZ, RZ, R17 ;  /* 0x000000ffff127224 */ /* 0x001fce00078e0011 */
.L_x_31958:
[----:B------:R-:W-:Y:S05]  /*3dde0*/  BSYNC B1 ;  /* 0x0000000000017941 */ /* 0x000fea0003800000 */
.L_x_31956:
        /* <DEDUP_REMOVED lines=12> */
.L_x_31960:
[----:B------:R-:W2:Y:S01]  /*3deb0*/  LDL.LU R17, [R1+0x82c] ;  /* 0x00082c0001117983 */ /* 0x000ea20000300800 */
[----:B------:R-:W-:Y:S02]  /*3dec0*/  IMAD.MOV.U32 R0, RZ, RZ, R252 ;  /* 0x000000ffff007224 */ /* 0x000fe400078e00fc */
[----:B------:R-:W-:Y:S01]  /*3ded0*/  IMAD.MOV.U32 R237, RZ, RZ, R236 ;  /* 0x000000ffffed7224 */ /* 0x000fe200078e00ec */
[----:B--2---:R0:W-:Y:S02]  /*3dee0*/  STL [R1+0x828], R17 ;  /* 0x0008281101007387 */ /* 0x0041e40000100800 */
[----:B0-----:R-:W-:-:S07]  /*3def0*/  IMAD.MOV.U32 R17, RZ, RZ, R16 ;  /* 0x000000ffff117224 */ /* 0x001fce00078e0010 */
.L_x_31961:
[----:B------:R-:W-:Y:S05]  /*3df00*/  BSYNC B1 ;  /* 0x0000000000017941 */ /* 0x000fea0003800000 */
.L_x_31959:
        /* <DEDUP_REMOVED lines=12> */
.L_x_31963:
[----:B------:R-:W2:Y:S01]  /*3dfd0*/  LDL.LU R16, [R1+0x828] ;  /* 0x0008280001107983 */ /* 0x000ea20000300800 */
[----:B------:R-:W-:Y:S02]  /*3dfe0*/  IMAD.MOV.U32 R252, RZ, RZ, R0 ;  /* 0x000000fffffc7224 */ /* 0x000fe400078e0000 */
[----:B------:R-:W-:Y:S01]  /*3dff0*/  IMAD.MOV.U32 R236, RZ, RZ, R239 ;  /* 0x000000ffffec7224 */ /* 0x000fe200078e00ef */
[----:B--2---:R0:W-:Y:S02]  /*3e000*/  STL [R1+0x82c], R16 ;  /* 0x00082c1001007387 */ /* 0x0041e40000100800 */
[----:B0-----:R-:W-:-:S07]  /*3e010*/  IMAD.MOV.U32 R16, RZ, RZ, R15 ;  /* 0x000000ffff107224 */ /* 0x001fce00078e000f */
.L_x_31964:
[----:B------:R-:W-:Y:S05]  /*3e020*/  BSYNC B1 ;  /* 0x0000000000017941 */ /* 0x000fea0003800000 */
.L_x_31962:
        /* <DEDUP_REMOVED lines=12> */
.L_x_31966:
[----:B------:R-:W2:Y:S01]  /*3e0f0*/  LDL.LU R15, [R1+0x82c] ;  /* 0x00082c00010f7983 */ /* 0x000ea20000300800 */
[----:B------:R-:W-:Y:S02]  /*3e100*/  IMAD.MOV.U32 R0, RZ, RZ, R252 ;  /* 0x000000ffff007224 */ /* 0x000fe400078e00fc */
[----:B------:R-:W-:Y:S01]  /*3e110*/  IMAD.MOV.U32 R239, RZ, RZ, R238 ;  /* 0x000000ffffef7224 */ /* 0x000fe200078e00ee */
[----:B--2---:R0:W-:Y:S02]  /*3e120*/  STL [R1+0x828], R15 ;  /* 0x0008280f01007387 */ /* 0x0041e40000100800 */
[----:B0-----:R-:W-:-:S07]  /*3e130*/  IMAD.MOV.U32 R15, RZ, RZ, R14 ;  /* 0x000000ffff0f7224 */ /* 0x001fce00078e000e */
.L_x_31967:
[----:B------:R-:W-:Y:S05]  /*3e140*/  BSYNC B1 ;  /* 0x0000000000017941 */ /* 0x000fea0003800000 */
.L_x_31965:
        /* <DEDUP_REMOVED lines=12> */
.L_x_31969:
[----:B------:R-:W2:Y:S01]  /*3e210*/  LDL.LU R14, [R1+0x828] ;  /* 0x00082800010e7983 */ /* 0x000ea20000300800 */
[----:B------:R-:W-:Y:S02]  /*3e220*/  IMAD.MOV.U32 R252, RZ, RZ, R0 ;  /* 0x000000fffffc7224 */ /* 0x000fe400078e0000 */
[----:B------:R-:W-:Y:S01]  /*3e230*/  IMAD.MOV.U32 R238, RZ, RZ, R241 ;  /* 0x000000ffffee7224 */ /* 0x000fe200078e00f1 */
[----:B--2---:R0:W-:Y:S02]  /*3e240*/  STL [R1+0x82c], R14 ;  /* 0x00082c0e01007387 */ /* 0x0041e40000100800 */
[----:B0-----:R-:W-:-:S07]  /*3e250*/  IMAD.MOV.U32 R14, RZ, RZ, R13 ;  /* 0x000000ffff0e7224 */ /* 0x001fce00078e000d */
.L_x_31970:
[----:B------:R-:W-:Y:S05]  /*3e260*/  BSYNC B1 ;  /* 0x0000000000017941 */ /* 0x000fea0003800000 */
.L_x_31968:
        /* <DEDUP_REMOVED lines=12> */
.L_x_31972:
[----:B------:R-:W2:Y:S01]  /*3e330*/  LDL.LU R13, [R1+0x82c] ;  /* 0x00082c00010d7983 */ /* 0x000ea20000300800 */
[----:B------:R-:W-:Y:S02]  /*3e340*/  IMAD.MOV.U32 R0, RZ, RZ, R252 ;  /* 0x000000ffff007224 */ /* 0x000fe400078e00fc */
[----:B------:R-:W-:Y:S01]  /*3e350*/  IMAD.MOV.U32 R241, RZ, RZ, R240 ;  /* 0x000000fffff17224 */ /* 0x000fe200078e00f0 */
[----:B--2---:R0:W-:Y:S02]  /*3e360*/  STL [R1+0x828], R13 ;  /* 0x0008280d01007387 */ /* 0x0041e40000100800 */
[----:B0-----:R-:W-:-:S07]  /*3e370*/  IMAD.MOV.U32 R13, RZ, RZ, R12 ;  /* 0x000000ffff0d7224 */ /* 0x001fce00078e000c */
.L_x_31973:
[----:B------:R-:W-:Y:S05]  /*3e380*/  BSYNC B1 ;  /* 0x0000000000017941 */ /* 0x000fea0003800000 */
.L_x_31971:
        /* <DEDUP_REMOVED lines=12> */
.L_x_31975:
[----:B------:R-:W2:Y:S01]  /*3e450*/  LDL.LU R12, [R1+0x828] ;  /* 0x00082800010c7983 */ /* 0x000ea20000300800 */
[----:B------:R-:W-:Y:S02]  /*3e460*/  IMAD.MOV.U32 R252, RZ, RZ, R0 ;  /* 0x000000fffffc7224 */ /* 0x000fe400078e0000 */
[----:B------:R-:W-:Y:S01]  /*3e470*/  IMAD.MOV.U32 R240, RZ, RZ, R243 ;  /* 0x000000fffff07224 */ /* 0x000fe200078e00f3 */
[----:B--2---:R0:W-:Y:S02]  /*3e480*/  STL [R1+0x82c], R12 ;  /* 0x00082c0c01007387 */ /* 0x0041e40000100800 */
[----:B0-----:R-:W-:-:S07]  /*3e490*/  IMAD.MOV.U32 R12, RZ, RZ, R11 ;  /* 0x000000ffff0c7224 */ /* 0x001fce00078e000b */
.L_x_31976:
[----:B------:R-:W-:Y:S05]  /*3e4a0*/  BSYNC B1 ;  /* 0x0000000000017941 */ /* 0x000fea0003800000 */
.L_x_31974:
        /* <DEDUP_REMOVED lines=12> */
.L_x_31978:
[----:B------:R-:W2:Y:S01]  /*3e570*/  LDL.LU R11, [R1+0x82c] ;  /* 0x00082c00010b7983 */ /* 0x000ea20000300800 */
[----:B------:R-:W-:Y:S02]  /*3e580*/  IMAD.MOV.U32 R0, RZ, RZ, R252 ;  /* 0x000000ffff007224 */ /* 0x000fe400078e00fc */
[----:B------:R-:W-:Y:S01]  /*3e590*/  IMAD.MOV.U32 R243, RZ, RZ, R242 ;  /* 0x000000fffff37224 */ /* 0x000fe200078e00f2 */
[----:B--2---:R0:W-:Y:S02]  /*3e5a0*/  STL [R1+0x828], R11 ;  /* 0x0008280b01007387 */ /* 0x0041e40000100800 */
[----:B0-----:R-:W-:-:S07]  /*3e5b0*/  IMAD.MOV.U32 R11, RZ, RZ, R10 ;  /* 0x000000ffff0b7224 */ /* 0x001fce00078e000a */
.L_x_31979:
[----:B------:R-:W-:Y:S05]  /*3e5c0*/  BSYNC B1 ;  /* 0x0000000000017941 */ /* 0x000fea0003800000 */
.L_x_31977:
        /* <DEDUP_REMOVED lines=12> */
.L_x_31981:
[----:B------:R-:W2:Y:S01]  /*3e690*/  LDL.LU R10, [R1+0x828] ;  /* 0x00082800010a7983 */ /* 0x000ea20000300800 */
[----:B------:R-:W-:Y:S02]  /*3e6a0*/  IMAD.MOV.U32 R252, RZ, RZ, R0 ;  /* 0x000000fffffc7224 */ /* 0x000fe400078e0000 */
[----:B------:R-:W-:Y:S01]  /*3e6b0*/  IMAD.MOV.U32 R242, RZ, RZ, R245 ;  /* 0x000000fffff27224 */ /* 0x000fe200078e00f5 */
[----:B--2---:R0:W-:Y:S02]  /*3e6c0*/  STL [R1+0x82c], R10 ;  /* 0x00082c0a01007387 */ /* 0x0041e40000100800 */
[----:B0-----:R-:W-:-:S07]  /*3e6d0*/  IMAD.MOV.U32 R10, RZ, RZ, R9 ;  /* 0x000000ffff0a7224 */ /* 0x001fce00078e0009 */
.L_x_31982:
[----:B------:R-:W-:Y:S05]  /*3e6e0*/  BSYNC B1 ;  /* 0x0000000000017941 */ /* 0x000fea0003800000 */
.L_x_31980:
        /* <DEDUP_REMOVED lines=12> */
.L_x_31984:
[----:B------:R-:W2:Y:S01]  /*3e7b0*/  LDL.LU R9, [R1+0x82c] ;  /* 0x00082c0001097983 */ /* 0x000ea20000300800 */
[----:B------:R-:W-:Y:S02]  /*3e7c0*/  IMAD.MOV.U32 R0, RZ, RZ, R252 ;  /* 0x000000ffff007224 */ /* 0x000fe400078e00fc */
[----:B------:R-:W-:Y:S01]  /*3e7d0*/  IMAD.MOV.U32 R245, RZ, RZ, R244 ;  /* 0x000000fffff57224 */ /* 0x000fe200078e00f4 */
[----:B--2---:R0:W-:Y:S02]  /*3e7e0*/  STL [R1+0x828], R9 ;  /* 0x0008280901007387 */ /* 0x0041e40000100800 */
[----:B0-----:R-:W-:-:S07]  /*3e7f0*/  IMAD.MOV.U32 R9, RZ, RZ, R8 ;  /* 0x000000ffff097224 */ /* 0x001fce00078e0008 */
.L_x_31985:
[----:B------:R-:W-:Y:S05]  /*3e800*/  BSYNC B1 ;  /* 0x0000000000017941 */ /* 0x000fea0003800000 */
.L_x_31983:
        /* <DEDUP_REMOVED lines=12> */
.L_x_31987:
[----:B------:R-:W2:Y:S01]  /*3e8d0*/  LDL.LU R8, [R1+0x828] ;  /* 0x0008280001087983 */ /* 0x000ea20000300800 */
[----:B------:R-:W-:Y:S02]  /*3e8e0*/  IMAD.MOV.U32 R252, RZ, RZ, R0 ;  /* 0x000000fffffc7224 */ /* 0x000fe400078e0000 */
[----:B------:R-:W-:Y:S01]  /*3e8f0*/  IMAD.MOV.U32 R244, RZ, RZ, R247 ;  /* 0x000000fffff47224 */ /* 0x000fe200078e00f7 */
[----:B--2---:R0:W-:Y:S02]  /*3e900*/  STL [R1+0x82c], R8 ;  /* 0x00082c0801007387 */ /* 0x0041e40000100800 */
[----:B0-----:R-:W-:-:S07]  /*3e910*/  IMAD.MOV.U32 R8, RZ, RZ, R7 ;  /* 0x000000ffff087224 */ /* 0x001fce00078e0007 */
.L_x_31988:
[----:B------:R-:W-:Y:S05]  /*3e920*/  BSYNC B1 ;  /* 0x0000000000017941 */ /* 0x000fea0003800000 */
.L_x_31986:
        /* <DEDUP_REMOVED lines=12> */
.L_x_31990:
[----:B------:R-:W2:Y:S01]  /*3e9f0*/  LDL.LU R7, [R1+0x82c] ;  /* 0x00082c0001077983 */ /* 0x000ea20000300800 */
[----:B------:R-:W-:Y:S02]  /*3ea00*/  IMAD.MOV.U32 R0, RZ, RZ, R252 ;  /* 0x000000ffff007224 */ /* 0x000fe400078e00fc */
[----:B------:R-:W-:Y:S01]  /*3ea10*/  IMAD.MOV.U32 R247, RZ, RZ, R246 ;  /* 0x000000fffff77224 */ /* 0x000fe200078e00f6 */
[----:B--2---:R0:W-:Y:S02]  /*3ea20*/  STL [R1+0x828], R7 ;  /* 0x0008280701007387 */ /* 0x0041e40000100800 */
[----:B0-----:R-:W-:-:S07]  /*3ea30*/  IMAD.MOV.U32 R7, RZ, RZ, R6 ;  /* 0x000000ffff077224 */ /* 0x001fce00078e0006 */
.L_x_31991:
[----:B------:R-:W-:Y:S05]  /*3ea40*/  BSYNC B1 ;  /* 0x0000000000017941 */ /* 0x000fea0003800000 */
.L_x_31989:
        /* <DEDUP_REMOVED lines=12> */
.L_x_31993:
[----:B------:R-:W2:Y:S01]  /*3eb10*/  LDL.LU R6, [R1+0x828] ;  /* 0x0008280001067983 */ /* 0x000ea20000300800 */
[----:B------:R-:W-:Y:S02]  /*3eb20*/  IMAD.MOV.U32 R252, RZ, RZ, R0 ;  /* 0x000000fffffc7224 */ /* 0x000fe400078e0000 */
[----:B------:R-:W-:Y:S01]  /*3eb30*/  IMAD.MOV.U32 R246, RZ, RZ, R249 ;  /* 0x000000fffff67224 */ /* 0x000fe200078e00f9 */
[----:B--2---:R0:W-:Y:S02]  /*3eb40*/  STL [R1+0x830], R6 ;  /* 0x0008300601007387 */ /* 0x0041e40000100800 */
[----:B0-----:R-:W-:-:S07]  /*3eb50*/  IMAD.MOV.U32 R6, RZ, RZ, R5 ;  /* 0x000000ffff067224 */ /* 0x001fce00078e0005 */
.L_x_31994:
[----:B------:R-:W-:Y:S05]  /*3eb60*/  BSYNC B1 ;  /* 0x0000000000017941 */ /* 0x000fea0003800000 */
.L_x_31992:
        /* <DEDUP_REMOVED lines=12> */
.L_x_31996:
[----:B------:R-:W2:Y:S01]  /*3ec30*/  LDL.LU R5, [R1+0x830] ;  /* 0x0008300001057983 */ /* 0x000ea20000300800 */
[----:B------:R-:W-:Y:S02]  /*3ec40*/  IMAD.MOV.U32 R0, RZ, RZ, R252 ;  /* 0x000000ffff007224 */ /* 0x000fe400078e00fc */
[----:B------:R-:W-:Y:S01]  /*3ec50*/  IMAD.MOV.U32 R249, RZ, RZ, R248 ;  /* 0x000000fffff97224 */ /* 0x000fe200078e00f8 */
[----:B--2---:R0:W-:Y:S02]  /*3ec60*/  STL [R1+0x82c], R5 ;  /* 0x00082c0501007387 */ /* 0x0041e40000100800 */
[----:B0-----:R-:W-:-:S07]  /*3ec70*/  IMAD.MOV.U32 R5, RZ, RZ, R4 ;  /* 0x000000ffff057224 */ /* 0x001fce00078e0004 */
.L_x_31997:
[----:B------:R-:W-:Y:S05]  /*3ec80*/  BSYNC B1 ;  /* 0x0000000000017941 */ /* 0x000fea0003800000 */
.L_x_31995:
        /* <DEDUP_REMOVED lines=12> */
.L_x_31999:
[----:B------:R-:W-:Y:S01]  /*3ed50*/  STL [R1+0x828], R0 ;  /* 0x0008280001007387 */ /* 0x000fe20000100800 */
[----:B------:R-:W-:Y:S02]  /*3ed60*/  IMAD.MOV.U32 R4, RZ, RZ, R252 ;  /* 0x000000ffff047224 */ /* 0x000fe400078e00fc */
[----:B------:R-:W-:-:S03]  /*3ed70*/  IMAD.MOV.U32 R248, RZ, RZ, R251 ;  /* 0x000000fffff87224 */ /* 0x000fc600078e00fb */
[----:B------:R0:W-:Y:S02]  /*3ed80*/  STL [R1+0x830], R4 ;  /* 0x0008300401007387 */ /* 0x0001e40000100800 */
[----:B0-----:R-:W-:-:S07]  /*3ed90*/  IMAD.MOV.U32 R4, RZ, RZ, R3 ;  /* 0x000000ffff047224 */ /* 0x001fce00078e0003 */
.L_x_32000:
[----:B------:R-:W-:Y:S05]  /*3eda0*/  BSYNC B1 ;  /* 0x0000000000017941 */ /* 0x000fea0003800000 */
.L_x_31998:
        /* <DEDUP_REMOVED lines=13> */
.L_x_32002:
[----:B------:R-:W2:Y:S01]  /*3ee80*/  LDL.LU R3, [R1+0x830] ;  /* 0x0008300001037983 */ /* 0x000ea20000300800 */
[----:B------:R-:W-:Y:S02]  /*3ee90*/  IMAD.MOV.U32 R252, RZ, RZ, R0 ;  /* 0x000000fffffc7224 */ /* 0x000fe400078e0000 */
[----:B------:R-:W-:Y:S01]  /*3eea0*/  IMAD.MOV.U32 R251, RZ, RZ, R250 ;  /* 0x000000fffffb7224 */ /* 0x000fe200078e00fa */
[----:B--2---:R0:W-:Y:S02]  /*3eeb0*/  STL [R1+0x82c], R3 ;  /* 0x00082c0301007387 */ /* 0x0041e40000100800 */
[----:B0-----:R-:W-:-:S07]  /*3eec0*/  IMAD.MOV.U32 R3, RZ, RZ, R2 ;  /* 0x000000ffff037224 */ /* 0x001fce00078e0002 */
.L_x_32003:
[----:B------:R-:W-:Y:S05]  /*3eed0*/  BSYNC B1 ;  /* 0x0000000000017941 */ /* 0x000fea0003800000 */
.L_x_32001:
        /* <DEDUP_REMOVED lines=10> */
[----:B0-----:R-:W-:Y:S01]  /*3ef80*/  IMAD.MOV.U32 R250, RZ, RZ, R2 ;  /* 0x000000fffffa7224 */ /* 0x001fe200078e0002 */
[----:B------:R-:W-:-:S11]  /*3ef90*/  MOV R2, R252 ;  /* 0x000000fc00027202 */ /* 0x000fd60000000f00 */
[----:B------:R-:W-:Y:S05]  /*3efa0*/  @P0 BRA `(.L_x_32006) ;  /* 0x0000000000140947 */ /* 0x000fea0003800000 */
.L_x_32005:
[----:B------:R-:W2:Y:S01]  /*3efb0*/  LDL.LU R2, [R1+0x82c] ;  /* 0x00082c0001027983 */ /* 0x000ea20000300800 */
[----:B------:R-:W-:-:S03]  /*3efc0*/  IMAD.MOV.U32 R0, RZ, RZ, R252 ;  /* 0x000000ffff007224 */ /* 0x000fc600078e00fc */
[----:B------:R0:W5:Y:S04]  /*3efd0*/  LDL.LU R250, [R1+0x824] ;  /* 0x0008240001fa7983 */ /* 0x0001680000300800 */
[----:B--2---:R2:W-:Y:S04]  /*3efe0*/  STL [R1+0x828], R2 ;  /* 0x0008280201007387 */ /* 0x0045e80000100800 */
[----:B--2---:R0:W5:Y:S02]  /*3eff0*/  LDL.LU R2, [R1+0x81c] ;  /* 0x00081c0001027983 */ /* 0x0041640000300800 */
.L_x_32006:
[----:B------:R-:W-:Y:S05]  /*3f000*/  BSYNC B1 ;  /* 0x0000000000017941 */ /* 0x000fea0003800000 */
.L_x_32004:
        /* <DEDUP_REMOVED lines=20> */
.L_x_32008:
        /* <DEDUP_REMOVED lines=11> */
.L_x_32009:
[----:B------:R-:W-:Y:S05]  /*3f200*/  BSYNC B1 ;  /* 0x0000000000017941 */ /* 0x000fea0003800000 */
.L_x_32007:
        /* <DEDUP_REMOVED lines=15> */
.L_x_31628:
[----:B------:R-:W-:Y:S05]  /*3f300*/  BSYNC B0 ;  /* 0x0000000000007941 */ /* 0x000fea0003800000 */
.L_x_31627:
        /* <DEDUP_REMOVED lines=429> */
[----:B------:R-:W-:-:S05]  /*40de0*/  IADD3 R0, R1, UR5, RZ ;  /* 0x0000000501007c10 */ /* 0x000fca000fffe0ff */
[----:B------:R-:W-:Y:S01]  /*40df0*/  VIADD R0, R0, -UR4 ;  /* 0x8000000400007c36 */ /* 0x000fe20008000000 */
[----:B------:R3:W-:Y:S04]  /*40e00*/  STL [R1+0x83c], R252 ;  /* 0x00083cfc01007387 */ /* 0x0007e80000100800 */
[----:B------:R3:W-:Y:S02]  /*40e10*/  STL [R1+0x834], R0 ;  /* 0x0008340001007387 */ /* 0x0007e40000100800 */
.L_x_32394:
        /* <DEDUP_REMOVED lines=32> */
.L_x_32014:
[----:B0-----:R-:W2:Y:S01]  /*41020*/  LDL.LU R252, [R1+0x814] ;  /* 0x0008140001fc7983 */ /* 0x001ea20000300800 */
[----:B------:R-:W-:-:S03]  /*41030*/  IMAD.MOV.U32 R0, RZ, RZ, R127 ;  /* 0x000000ffff007224 */ /* 0x000fc600078e007f */
[----:B--2---:R0:W-:Y:S04]  /*41040*/  STL [R1+0x828], R252 ;  /* 0x000828fc01007387 */ /* 0x0041e80000100800 */
[----:B0-----:R-:W2:Y:S01]  /*41050*/  LDL.LU R252, [R1+0x810] ;  /* 0x0008100001fc7983 */ /* 0x001ea20000300800 */
[----:B------:R-:W-:-:S03]  /*41060*/  IMAD.MOV.U32 R127, RZ, RZ, R126 ;  /* 0x000000ffff7f7224 */ /* 0x000fc600078e007e */
[----:B--2---:R2:W-:Y:S04]  /*41070*/  STL [R1+0x814], R252 ;  /* 0x000814fc01007387 */ /* 0x0045e80000100800 */
.L_x_32015:
[----:B------:R-:W-:Y:S05]  /*41080*/  BSYNC B1 ;  /* 0x0000000000017941 */ /* 0x000fea0003800000 */
.L_x_32013:
        /* <DEDUP_REMOVED lines=12> */
.L_x_32017:
[----:B------:R-:W3:Y:S01]  /*41150*/  LDL.LU R126, [R1+0x828] ;  /* 0x00082800017e7983 */ /* 0x000ee20000300800 */
[----:B0-2---:R-:W-:-:S03]  /*41160*/  IMAD.MOV.U32 R252, RZ, RZ, R0 ;  /* 0x000000fffffc7224 */ /* 0x005fc600078e0000 */
[----:B------:R-:W-:Y:S04]  /*41170*/  STL [R1+0x810], R129 ;  /* 0x0008108101007387 */ /* 0x000fe80000100800 */
[----:B---3--:R0:W-:Y:S02]  /*41180*/  STL [R1+0x82c], R126 ;  /* 0x00082c7e01007387 */ /* 0x0081e40000100800 */
[----:B0-----:R-:W-:-:S07]  /*41190*/  MOV R126, R125 ;  /* 0x0000007d007e7202 */ /* 0x001fce0000000f00 */
.L_x_32018:
[----:B------:R-:W-:Y:S05]  /*411a0*/  BSYNC B1 ;  /* 0x0000000000017941 */ /* 0x000fea0003800000 */
.L_x_32016:
        /* <DEDUP_REMOVED lines=12> */
.L_x_32020:
[----:B------:R-:W2:Y:S01]  /*41270*/  LDL.LU R125, [R1+0x82c] ;  /* 0x00082c00017d7983 */ /* 0x000ea20000300800 */
[----:B------:R-:W-:Y:S02]  /*41280*/  IMAD.MOV.U32 R0, RZ, RZ, R252 ;  /* 0x000000ffff007224 */ /* 0x000fe400078e00fc */
[----:B------:R-:W-:Y:S01]  /*41290*/  IMAD.MOV.U32 R129, RZ, RZ, R128 ;  /* 0x000000ffff817224 */ /* 0x000fe200078e0080 */
[----:B--2---:R0:W-:Y:S02]  /*412a0*/  STL [R1+0x828], R125 ;  /* 0x0008287d01007387 */ /* 0x0041e40000100800 */
[----:B0-----:R-:W-:-:S07]  /*412b0*/  MOV R125, R124 ;  /* 0x0000007c007d7202 */ /* 0x001fce0000000f00 */
.L_x_32021:
[----:B------:R-:W-:Y:S05]  /*412c0*/  BSYNC B1 ;  /* 0x0000000000017941 */ /* 0x000fea0003800000 */
.L_x_32019:
        /* <DEDUP_REMOVED lines=12> */
.L_x_32023:
[----:B------:R-:W2:Y:S01]  /*41390*/  LDL.LU R124, [R1+0x828] ;  /* 0x00082800017c7983 */ /* 0x000ea20000300800 */
[----:B------:R-:W-:Y:S02]  /*413a0*/  IMAD.MOV.U32 R252, RZ, RZ, R0 ;  /* 0x000000fffffc7224 */ /* 0x000fe400078e0000 */
[----:B------:R-:W-:Y:S01]  /*413b0*/  IMAD.MOV.U32 R128, RZ, RZ, R131 ;  /* 0x000000ffff807224 */ /* 0x000fe200078e0083 */
[----:B--2---:R0:W-:Y:S02]  /*413c0*/  STL [R1+0x82c], R124 ;  /* 0x00082c7c01007387 */ /* 0x0041e40000100800 */
[----:B0-----:R-:W-:-:S07]  /*413d0*/  MOV R124, R123 ;  /* 0x0000007b007c7202 */ /* 0x001fce0000000f00 */
.L_x_32024:
[----:B------:R-:W-:Y:S05]  /*413e0*/  BSYNC B1 ;  /* 0x0000000000017941 */ /* 0x000fea0003800000 */
.L_x_32022:
        /* <DEDUP_REMOVED lines=12> */
.L_x_32026:
[----:B------:R-:W2:Y:S01]  /*414b0*/  LDL.LU R123, [R1+0x82c] ;  /* 0x00082c00017b7983 */ /* 0x000ea20000300800 */
[----:B------:R-:W-:Y:S02]  /*414c0*/  IMAD.MOV.U32 R0, RZ, RZ, R252 ;  /* 0x000000ffff007224 */ /* 0x000fe400078e00fc */
[----:B------:R-:W-:Y:S01]  /*414d0*/  IMAD.MOV.U32 R131, RZ, RZ, R130 ;  /* 0x000000ffff837224 */ /* 0x000fe200078e0082 */
[----:B--2---:R0:W-:Y:S02]  /*414e0*/  STL [R1+0x828], R123 ;  /* 0x0008287b01007387 */ /* 0x0041e40000100800 */
[----:B0-----:R-:W-:-:S07]  /*414f0*/  MOV R123, R122 ;  /* 0x0000007a007b7202 */ /* 0x001fce0000000f00 */
.L_x_32027:
[----:B------:R-:W-:Y:S05]  /*41500*/  BSYNC B1 ;  /* 0x0000000000017941 */ /* 0x000fea0003800000 */
.L_x_32025:
        /* <DEDUP_REMOVED lines=12> */
.L_x_32029:
[----:B------:R-:W2:Y:S01]  /*415d0*/  LDL.LU R122, [R1+0x828] ;  /* 0x00082800017a7983 */ /* 0x000ea20000300800 */
[----:B------:R-:W-:Y:S02]  /*415e0*/  IMAD.MOV.U32 R252, RZ, RZ, R0 ;  /* 0x000000fffffc7224 */ /* 0x000fe400078e0000 */
[----:B------:R-:W-:Y:S01]  /*415f0*/  IMAD.MOV.U32 R130, RZ, RZ, R133 ;  /* 0x000000ffff827224 */ /* 0x000fe200078e0085 */
[----:B--2---:R0:W-:Y:S02]  /*41600*/  STL [R1+0x82c], R122 ;  /* 0x00082c7a01007387 */ /* 0x0041e40000100800 */
[----:B0-----:R-:W-:-:S07]  /*41610*/  MOV R122, R121 ;  /* 0x00000079007a7202 */ /* 0x001fce0000000f00 */
.L_x_32030:
[----:B------:R-:W-:Y:S05]  /*41620*/  BSYNC B1 ;  /* 0x0000000000017941 */ /* 0x000fea0003800000 */
.L_x_32028:
        /* <DEDUP_REMOVED lines=12> */
.L_x_32032:
[----:B------:R-:W2:Y:S01]  /*416f0*/  LDL.LU R121, [R1+0x82c] ;  /* 0x00082c0001797983 */ /* 0x000ea20000300800 */
[----:B------:R-:W-:Y:S02]  /*41700*/  IMAD.MOV.U32 R0, RZ, RZ, R252 ;  /* 0x000000ffff007224 */ /* 0x000fe400078e00fc */
[----:B------:R-:W-:Y:S01]  /*41710*/  IMAD.MOV.U32 R133, RZ, RZ, R132 ;  /* 0x000000ffff857224 */ /* 0x000fe200078e0084 */
[----:B--2---:R0:W-:Y:S02]  /*41720*/  STL [R1+0x828], R121 ;  /* 0x0008287901007387 */ /* 0x0041e40000100800 */
[----:B0-----:R-:W-:-:S07]  /*41730*/  MOV R121, R120 ;  /* 0x0000007800797202 */ /* 0x001fce0000000f00 */
.L_x_32033:
[----:B------:R-:W-:Y:S05]  /*41740*/  BSYNC B1 ;  /* 0x0000000000017941 */ /* 0x000fea0003800000 */
.L_x_32031:
        /* <DEDUP_REMOVED lines=12> */
.L_x_32035:
[----:B------:R-:W2:Y:S01]  /*41810*/  LDL.LU R120, [R1+0x828] ;  /* 0x0008280001787983 */ /* 0x000ea20000300800 */
[----:B------:R-:W-:Y:S02]  /*41820*/  IMAD.MOV.U32 R252, RZ, RZ, R0 ;  /* 0x000000fffffc7224 */ /* 0x000fe400078e0000 */
[----:B------:R-:W-:Y:S01]  /*41830*/  IMAD.MOV.U32 R132, RZ, RZ, R135 ;  /* 0x000000ffff847224 */ /* 0x000fe200078e0087 */
[----:B--2---:R0:W-:Y:S02]  /*41840*/  STL [R1+0x82c], R120 ;  /* 0x00082c7801007387 */ /* 0x0041e40000100800 */
[----:B0-----:R-:W-:-:S07]  /*41850*/  MOV R120, R119 ;  /* 0x0000007700787202 */ /* 0x001fce0000000f00 */
.L_x_32036:
[----:B------:R-:W-:Y:S05]  /*41860*/  BSYNC B1 ;  /* 0x0000000000017941 */ /* 0x000fea0003800000 */
.L_x_32034:
        /* <DEDUP_REMOVED lines=12> */
.L_x_32038:
[----:B------:R-:W2:Y:S01]  /*41930*/  LDL.LU R119, [R1+0x82c] ;  /* 0x00082c0001777983 */ /* 0x000ea20000300800 */
[----:B------:R-:W-:Y:S02]  /*41940*/  IMAD.MOV.U32 R0, RZ, RZ, R252 ;  /* 0x000000ffff007224 */ /* 0x000fe400078e00fc */
[----:B------:R-:W-:Y:S01]  /*41950*/  IMAD.MOV.U32 R135, RZ, RZ, R134 ;  /* 0x000000ffff877224 */ /* 0x000fe200078e0086 */
[----:B--2---:R0:W-:Y:S02]  /*41960*/  STL [R1+0x828], R119 ;  /* 0x0008287701007387 */ /* 0x0041e40000100800 */
[----:B0-----:R-:W-:-:S07]  /*41970*/  MOV R119, R118 ;  /* 0x0000007600777202 */ /* 0x001fce0000000f00 */
.L_x_32039:
[----:B------:R-:W-:Y:S05]  /*41980*/  BSYNC B1 ;  /* 0x0000000000017941 */ /* 0x000fea0003800000 */
.L_x_32037:
        /* <DEDUP_REMOVED lines=12> */
.L_x_32041:
[----:B------:R-:W2:Y:S01]  /*41a50*/  LDL.LU R118, [R1+0x828] ;  /* 0x0008280001767983 */ /* 0x000ea20000300800 */
[----:B------:R-:W-:Y:S02]  /*41a60*/  IMAD.MOV.U32 R252, RZ, RZ, R0 ;  /* 0x000000fffffc7224 */ /* 0x000fe400078e0000 */
[----:B------:R-:W-:Y:S01]  /*41a70*/  IMAD.MOV.U32 R134, RZ, RZ, R137 ;  /* 0x000000ffff867224 */ /* 0x000fe200078e0089 */
[----:B--2---:R0:W-:Y:S02]  /*41a80*/  STL [R1+0x82c], R118 ;  /* 0x00082c7601007387 */ /* 0x0041e40000100800 */
[----:B0-----:R-:W-:-:S07]  /*41a90*/  MOV R118, R117 ;  /* 0x0000007500767202 */ /* 0x001fce0000000f00 */
.L_x_32042:
[----:B------:R-:W-:Y:S05]  /*41aa0*/  BSYNC B1 ;  /* 0x0000000000017941 */ /* 0x000fea0003800000 */
.L_x_32040:
        /* <DEDUP_REMOVED lines=12> */
.L_x_32044:
[----:B------:R-:W2:Y:S01]  /*41b70*/  LDL.LU R117, [R1+0x82c] ;  /* 0x00082c0001757983 */ /* 0x000ea20000300800 */
[----:B------:R-:W-:Y:S02]  /*41b80*/  IMAD.MOV.U32 R0, RZ, RZ, R252 ;  /* 0x000000ffff007224 */ /* 0x000fe400078e00fc */
[----:B------:R-:W-:Y:S01]  /*41b90*/  IMAD.MOV.U32 R137, RZ, RZ, R136 ;  /* 0x000000ffff897224 */ /* 0x000fe200078e0088 */
[----:B--2---:R0:W-:Y:S02]  /*41ba0*/  STL [R1+0x828], R117 ;  /* 0x0008287501007387 */ /* 0x0041e40000100800 */
[----:B0-----:R-:W-:-:S07]  /*41bb0*/  MOV R117, R116 ;  /* 0x0000007400757202 */ /* 0x001fce0000000f00 */
.L_x_32045:
[----:B------:R-:W-:Y:S05]  /*41bc0*/  BSYNC B1 ;  /* 0x0000000000017941 */ /* 0x000fea0003800000 */
.L_x_32043:
        /* <DEDUP_REMOVED lines=12> */
.L_x_32047:
[----:B------:R-:W2:Y:S01]  /*41c90*/  LDL.LU R116, [R1+0x828] ;  /* 0x0008280001747983 */ /* 0x000ea20000300800 */
[----:B------:R-:W-:Y:S02]  /*41ca0*/  IMAD.MOV.U32 R252, RZ, RZ, R0 ;  /* 0x000000fffffc7224 */ /* 0x000fe400078e0000 */
[----:B------:R-:W-:Y:S01]  /*41cb0*/  IMAD.MOV.U32 R136, RZ, RZ, R139 ;  /* 0x000000ffff887224 */ /* 0x000fe200078e008b */
[----:B--2---:R0:W-:Y:S02]  /*41cc0*/  STL [R1+0x82c], R116 ;  /* 0x00082c7401007387 */ /* 0x0041e40000100800 */
[----:B0-----:R-:W-:-:S07]  /*41cd0*/  MOV R116, R115 ;  /* 0x0000007300747202 */ /* 0x001fce0000000f00 */
.L_x_32048:
[----:B------:R-:W-:Y:S05]  /*41ce0*/  BSYNC B1 ;  /* 0x0000000000017941 */ /* 0x000fea0003800000 */
.L_x_32046:
        /* <DEDUP_REMOVED lines=12> */
.L_x_32050:
[----:B------:R-:W2:Y:S01]  /*41db0*/  LDL.LU R115, [R1+0x82c] ;  /* 0x00082c0001737983 */ /* 0x000ea20000300800 */
[----:B------:R-:W-:Y:S02]  /*41dc0*/  IMAD.MOV.U32 R0, RZ, RZ, R252 ;  /* 0x000000ffff007224 */ /* 0x000fe400078e00fc */
[----:B------:R-:W-:Y:S01]  /*41dd0*/  IMAD.MOV.U32 R139, RZ, RZ, R138 ;  /* 0x000000ffff8b7224 */ /* 0x000fe200078e008a */
[----:B--2---:R0:W-:Y:S02]  /*41de0*/  STL [R1+0x828], R115 ;  /* 0x0008287301007387 */ /* 0x0041e40000100800 */
[----:B0-----:R-:W-:-:S07]  /*41df0*/  MOV R115, R114 ;  /* 0x0000007200737202 */ /* 0x001fce0000000f00 */
.L_x_32051:
[----:B------:R-:W-:Y:S05]  /*41e00*/  BSYNC B1 ;  /* 0x0000000000017941 */ /* 0x000fea0003800000 */
.L_x_32049:
        /* <DEDUP_REMOVED lines=12> */
.L_x_32053:
[----:B------:R-:W2:Y:S01]  /*41ed0*/  LDL.LU R114, [R1+0x828] ;  /* 0x0008280001727983 */ /* 0x000ea20000300800 */
[----:B------:R-:W-:Y:S02]  /*41ee0*/  IMAD.MOV.U32 R252, RZ, RZ, R0 ;  /* 0x000000fffffc7224 */ /* 0x000fe400078e0000 */
[----:B------:R-:W-:Y:S01]  /*41ef0*/  IMAD.MOV.U32 R138, RZ, RZ, R141 ;  /* 0x000000ffff8a7224 */ /* 0x000fe200078e008d */
[----:B--2---:R0:W-:Y:S02]  /*41f00*/  STL [R1+0x82c], R114 ;  /* 0x00082c7201007387 */ /* 0x0041e40000100800 */
[----:B0-----:R-:W-:-:S07]  /*41f10*/  MOV R114, R113 ;  /* 0x0000007100727202 */ /* 0x001fce0000000f00 */
.L_x_32054:
[----:B------:R-:W-:Y:S05]  /*41f20*/  BSYNC B1 ;  /* 0x0000000000017941 */ /* 0x000fea0003800000 */
.L_x_32052:
        /* <DEDUP_REMOVED lines=12> */
.L_x_32056:
[----:B------:R-:W2:Y:S01]  /*41ff0*/  LDL.LU R113, [R1+0x82c] ;  /* 0x00082c0001717983 */ /* 0x000ea20000300800 */
[----:B------:R-:W-:Y:S02]  /*42000*/  IMAD.MOV.U32 R0, RZ, RZ, R252 ;  /* 0x000000ffff007224 */ /* 0x000fe400078e00fc */
[----:B------:R-:W-:Y:S01]  /*42010*/  IMAD.MOV.U32 R141, RZ, RZ, R140 ;  /* 0x000000ffff8d7224 */ /* 0x000fe200078e008c */
[----:B--2---:R0:W-:Y:S02]  /*42020*/  STL [R1+0x828], R113 ;  /* 0x0008287101007387 */ /* 0x0041e40000100800 */
[----:B0-----:R-:W-:-:S07]  /*42030*/  MOV R113, R112 ;  /* 0x0000007000717202 */ /* 0x001fce0000000f00 */
.L_x_32057:
[----:B------:R-:W-:Y:S05]  /*42040*/  BSYNC B1 ;  /* 0x0000000000017941 */ /* 0x000fea0003800000 */
.L_x_32055:
        /* <DEDUP_REMOVED lines=12> */
.L_x_32059:
[----:B------:R-:W2:Y:S01]  /*42110*/  LDL.LU R112, [R1+0x828] ;  /* 0x0008280001707983 */ /* 0x000ea20000300800 */
[----:B------:R-:W-:Y:S02]  /*42120*/  IMAD.MOV.U32 R252, RZ, RZ, R0 ;  /* 0x000000fffffc7224 */ /* 0x000fe400078e0000 */
[----:B------:R-:W-:Y:S01]  /*42130*/  IMAD.MOV.U32 R140, RZ, RZ, R143 ;  /* 0x000000ffff8c7224 */ /* 0x000fe200078e008f */
[----:B--2---:R0:W-:Y:S02]  /*42140*/  STL [R1+0x82c], R112 ;  /* 0x00082c7001007387 */ /* 0x0041e40000100800 */
[----:B0-----:R-:W-:-:S07]  /*42150*/  MOV R112, R111 ;  /* 0x0000006f00707202 */ /* 0x001fce0000000f00 */
.L_x_32060:
[----:B------:R-:W-:Y:S05]  /*42160*/  BSYNC B1 ;  /* 0x0000000000017941 */ /* 0x000fea0003800000 */
.L_x_32058:
        /* <DEDUP_REMOVED lines=12> */
.L_x_32062:
[----:B------:R-:W2:Y:S01]  /*42230*/  LDL.LU R111, [R1+0x82c] ;  /* 0x00082c00016f7983 */ /* 0x000ea20000300800 */
[----:B------:R-:W-:Y:S02]  /*42240*/  IMAD.MOV.U32 R0, RZ, RZ, R252 ;  /* 0x000000ffff007224 */ /* 0x000fe400078e00fc */
[----:B------:R-:W-:Y:S01]  /*42250*/  IMAD.MOV.U32 R143, RZ, RZ, R142 ;  /* 0x000000ffff8f7224 */ /* 0x000fe200078e008e */
[----:B--2---:R0:W-:Y:S02]  /*42260*/  STL [R1+0x828], R111 ;  /* 0x0008286f01007387 */ /* 0x0041e40000100800 */
[----:B0-----:R-:W-:-:S07]  /*42270*/  MOV R111, R110 ;  /* 0x0000006e006f7202 */ /* 0x001fce0000000f00 */
.L_x_32063:
[----:B------:R-:W-:Y:S05]  /*42280*/  BSYNC B1 ;  /* 0x0000000000017941 */ /* 0x000fea0003800000 */
.L_x_32061:
        /* <DEDUP_REMOVED lines=12> */
.L_x_32065:
[----:B------:R-:W2:Y:S01]  /*42350*/  LDL.LU R110, [R1+0x828] ;  /* 0x00082800016e7983 */ /* 0x000ea20000300800 */
[----:B------:R-:W-:Y:S02]  /*42360*/  IMAD.MOV.U32 R252, RZ, RZ, R0 ;  /* 0x000000fffffc7224 */ /* 0x000fe400078e0000 */
[----:B------:R-:W-:Y:S01]  /*42370*/  IMAD.MOV.U32 R142, RZ, RZ, R145 ;  /* 0x000000ffff8e7224 */ /* 0x000fe200078e0091 */
[----:B--2---:R0:W-:Y:S02]  /*42380*/  STL [R1+0x82c], R110 ;  /* 0x00082c6e01007387 */ /* 0x0041e40000100800 */
[----:B0-----:R-:W-:-:S07]  /*42390*/  MOV R110, R109 ;  /* 0x0000006d006e7202 */ /* 0x001fce0000000f00 */
.L_x_32066:
[----:B------:R-:W-:Y:S05]  /*423a0*/  BSYNC B1 ;  /* 0x0000000000017941 */ /* 0x000fea0003800000 */
.L_x_32064:
        /* <DEDUP_REMOVED lines=12> */
.L_x_32068:
[----:B------:R-:W2:Y:S01]  /*42470*/  LDL.LU R109, [R1+0x82c] ;  /* 0x00082c00016d7983 */ /* 0x000ea20000300800 */
[----:B------:R-:W-:Y:S02]  /*42480*/  IMAD.MOV.U32 R0, RZ, RZ, R252 ;  /* 0x000000ffff007224 */ /* 0x000fe400078e00fc */
[----:B------:R-:W-:Y:S01]  /*42490*/  IMAD.MOV.U32 R145, RZ, RZ, R144 ;  /* 0x000000ffff917224 */ /* 0x000fe200078e0090 */
[----:B--2---:R0:W-:Y:S02]  /*424a0*/  STL [R1+0x828], R109 ;  /* 0x0008286d01007387 */ /* 0x0041e40000100800 */
[----:B0-----:R-:W-:-:S07]  /*424b0*/  MOV R109, R108 ;  /* 0x0000006c006d7202 */ /* 0x001fce0000000f00 */
.L_x_32069:
[----:B------:R-:W-:Y:S05]  /*424c0*/  BSYNC B1 ;  /* 0x0000000000017941 */ /* 0x000fea0003800000 */
.L_x_32067:
        /* <DEDUP_REMOVED lines=12> */
.L_x_32071:
[----:B------:R-:W2:Y:S01]  /*42590*/  LDL.LU R108, [R1+0x828] ;  /* 0x00082800016c7983 */ /* 0x000ea20000300800 */
[----:B------:R-:W-:Y:S02]  /*425a0*/  IMAD.MOV.U32 R252, RZ, RZ, R0 ;  /* 0x000000fffffc7224 */ /* 0x000fe400078e0000 */
[----:B------:R-:W-:Y:S01]  /*425b0*/  IMAD.MOV.U32 R144, RZ, RZ, R147 ;  /* 0x000000ffff907224 */ /* 0x000fe200078e0093 */
[----:B--2---:R0:W-:Y:S02]  /*425c0*/  STL [R1+0x82c], R108 ;  /* 0x00082c6c01007387 */ /* 0x0041e40000100800 */
[----:B0-----:R-:W-:-:S07]  /*425d0*/  MOV R108, R107 ;  /* 0x0000006b006c7202 */ /* 0x001fce0000000f00 */
.L_x_32072:
[----:B------:R-:W-:Y:S05]  /*425e0*/  BSYNC B1 ;  /* 0x0000000000017941 */ /* 0x000fea0003800000 */
.L_x_32070:
        /* <DEDUP_REMOVED lines=12> */
.L_x_32074:
[----:B------:R-:W2:Y:S01]  /*426b0*/  LDL.LU R107, [R1+0x82c] ;  /* 0x00082c00016b7983 */ /* 0x000ea20000300800 */
[----:B------:R-:W-:Y:S02]  /*426c0*/  IMAD.MOV.U32 R0, RZ, RZ, R252 ;  /* 0x000000ffff007224 */ /* 0x000fe400078e00fc */
[----:B------:R-:W-:Y:S01]  /*426d0*/  IMAD.MOV.U32 R147, RZ, RZ, R146 ;  /* 0x000000ffff937224 */ /* 0x000fe200078e0092 */
[----:B--2---:R0:W-:Y:S02]  /*426e0*/  STL [R1+0x828], R107 ;  /* 0x0008286b01007387 */ /* 0x0041e40000100800 */
[----:B0-----:R-:W-:-:S07]  /*426f0*/  MOV R107, R106 ;  /* 0x0000006a006b7202 */ /* 0x001fce0000000f00 */
.L_x_32075:
[----:B------:R-:W-:Y:S05]  /*42700*/  BSYNC B1 ;  /* 0x0000000000017941 */ /* 0x000fea0003800000 */
.L_x_32073:
        /* <DEDUP_REMOVED lines=12> */
.L_x_32077:
[----:B------:R-:W2:Y:S01]  /*427d0*/  LDL.LU R106, [R1+0x828] ;  /* 0x00082800016a7983 */ /* 0x000ea20000300800 */
[----:B------:R-:W-:Y:S02]  /*427e0*/  IMAD.MOV.U32 R252, RZ, RZ, R0 ;  /* 0x000000fffffc7224 */ /* 0x000fe400078e0000 */
[----:B------:R-:W-:Y:S01]  /*427f0*/  IMAD.MOV.U32 R146, RZ, RZ, R149 ;  /* 0x000000ffff927224 */ /* 0x000fe200078e0095 */
[----:B--2---:R0:W-:Y:S02]  /*42800*/  STL [R1+0x82c], R106 ;  /* 0x00082c6a01007387 */ /* 0x0041e40000100800 */
[----:B0-----:R-:W-:-:S07]  /*42810*/  MOV R106, R105 ;  /* 0x00000069006a7202 */ /* 0x001fce0000000f00 */
.L_x_32078:
[----:B------:R-:W-:Y:S05]  /*42820*/  BSYNC B1 ;  /* 0x0000000000017941 */ /* 0x000fea0003800000 */
.L_x_32076:
        /* <DEDUP_REMOVED lines=12> */
.L_x_32080:
[----:B------:R-:W2:Y:S01]  /*428f0*/  LDL.LU R105, [R1+0x82c] ;  /* 0x00082c0001697983 */ /* 0x000ea20000300800 */
[----:B------:R-:W-:Y:S02]  /*42900*/  IMAD.MOV.U32 R0, RZ, RZ, R252 ;  /* 0x000000ffff007224 */ /* 0x000fe400078e00fc */
[----:B------:R-:W-:Y:S01]  /*42910*/  IMAD.MOV.U32 R149, RZ, RZ, R148 ;  /* 0x000000ffff957224 */ /* 0x000fe200078e0094 */
[----:B--2---:R0:W-:Y:S02]  /*42920*/  STL [R1+0x828], R105 ;  /* 0x0008286901007387 */ /* 0x0041e40000100800 */
[----:B0-----:R-:W-:-:S07]  /*42930*/  MOV R105, R104 ;  /* 0x0000006800697202 */ /* 0x001fce0000000f00 */
.L_x_32081:
[----:B------:R-:W-:Y:S05]  /*42940*/  BSYNC B1 ;  /* 0x0000000000017941 */ /* 0x000fea0003800000 */
.L_x_32079:
        /* <DEDUP_REMOVED lines=12> */
.L_x_32083:
[----:B------:R-:W2:Y:S01]  /*42a10*/  LDL.LU R104, [R1+0x828] ;  /* 0x0008280001687983 */ /* 0x000ea20000300800 */
[----:B------:R-:W-:Y:S02]  /*42a20*/  IMAD.MOV.U32 R252, RZ, RZ, R0 ;  /* 0x000000fffffc7224 */ /* 0x000fe400078e0000 */
[----:B------:R-:W-:Y:S01]  /*42a30*/  IMAD.MOV.U32 R148, RZ, RZ, R151 ;  /* 0x000000ffff947224 */ /* 0x000fe200078e0097 */
[----:B--2---:R0:W-:Y:S02]  /*42a40*/  STL [R1+0x82c], R104 ;  /* 0x00082c6801007387 */ /* 0x0041e40000100800 */
[----:B0-----:R-:W-:-:S07]  /*42a50*/  MOV R104, R103 ;  /* 0x0000006700687202 */ /* 0x001fce0000000f00 */
.L_x_32084:
[----:B------:R-:W-:Y:S05]  /*42a60*/  BSYNC B1 ;  /* 0x0000000000017941 */ /* 0x000fea0003800000 */
.L_x_32082:
        /* <DEDUP_REMOVED lines=12> */
.L_x_32086:
[----:B------:R-:W2:Y:S01]  /*42b30*/  LDL.LU R103, [R1+0x82c] ;  /* 0x00082c0001677983 */ /* 0x000ea20000300800 */
[----:B------:R-:W-:Y:S02]  /*42b40*/  IMAD.MOV.U32 R0, RZ, RZ, R252 ;  /* 0x000000ffff007224 */ /* 0x000fe400078e00fc */
[----:B------:R-:W-:Y:S01]  /*42b50*/  IMAD.MOV.U32 R151, RZ, RZ, R150 ;  /* 0x000000ffff977224 */ /* 0x000fe200078e0096 */
[----:B--2---:R0:W-:Y:S02]  /*42b60*/  STL [R1+0x828], R103 ;  /* 0x0008286701007387 */ /* 0x0041e40000100800 */
[----:B0-----:R-:W-:-:S07]  /*42b70*/  MOV R103, R102 ;  /* 0x0000006600677202 */ /* 0x001fce0000000f00 */
.L_x_32087:
[----:B------:R-:W-:Y:S05]  /*42b80*/  BSYNC B1 ;  /* 0x0000000000017941 */ /* 0x000fea0003800000 */
.L_x_32085:
        /* <DEDUP_REMOVED lines=12> */
.L_x_32089:
[----:B------:R-:W2:Y:S01]  /*42c50*/  LDL.LU R102, [R1+0x828] ;  /* 0x0008280001667983 */ /* 0x000ea20000300800 */
[----:B------:R-:W-:Y:S02]  /*42c60*/  IMAD.MOV.U32 R252, RZ, RZ, R0 ;  /* 0x000000fffffc7224 */ /* 0x000fe400078e0000 */
[----:B------:R-:W-:Y:S01]  /*42c70*/  IMAD.MOV.U32 R150, RZ, RZ, R153 ;  /* 0x000000ffff967224 */ /* 0x000fe200078e0099 */
[----:B--2---:R0:W-:Y:S02]  /*42c80*/  STL [R1+0x82c], R102 ;  /* 0x00082c6601007387 */ /* 0x0041e40000100800 */
[----:B0-----:R-:W-:-:S07]  /*42c90*/  MOV R102, R101 ;  /* 0x0000006500667202 */ /* 0x001fce0000000f00 */
.L_x_32090:
[----:B------:R-:W-:Y:S05]  /*42ca0*/  BSYNC B1 ;  /* 0x0000000000017941 */ /* 0x000fea0003800000 */
.L_x_32088:
        /* <DEDUP_REMOVED lines=12> */
.L_x_32092:
[----:B------:R-:W2:Y:S01]  /*42d70*/  LDL.LU R101, [R1+0x82c] ;  /* 0x00082c0001657983 */ /* 0x000ea20000300800 */
[----:B------:R-:W-:Y:S02]  /*42d80*/  IMAD.MOV.U32 R0, RZ, RZ, R252 ;  /* 0x000000ffff007224 */ /* 0x000fe400078e00fc */
[----:B------:R-:W-:Y:S01]  /*42d90*/  IMAD.MOV.U32 R153, RZ, RZ, R152 ;  /* 0x000000ffff997224 */ /* 0x000fe200078e0098 */
[----:B--2---:R0:W-:Y:S02]  /*42da0*/  STL [R1+0x828], R101 ;  /* 0x0008286501007387 */ /* 0x0041e40000100800 */
[----:B0-----:R-:W-:-:S07]  /*42db0*/  MOV R101, R100 ;  /* 0x0000006400657202 */ /* 0x001fce0000000f00 */
.L_x_32093:
[----:B------:R-:W-:Y:S05]  /*42dc0*/  BSYNC B1 ;  /* 0x0000000000017941 */ /* 0x000fea0003800000 */
.L_x_32091:
        /* <DEDUP_REMOVED lines=12> */
.L_x_32095:
[----:B------:R-:W2:Y:S01]  /*42e90*/  LDL.LU R100, [R1+0x828] ;  /* 0x0008280001647983 */ /* 0x000ea20000300800 */
[----:B------:R-:W-:Y:S02]  /*42ea0*/  IMAD.MOV.U32 R252, RZ, RZ, R0 ;  /* 0x000000fffffc7224 */ /* 0x000fe400078e0000 */
[----:B------:R-:W-:Y:S01]  /*42eb0*/  IMAD.MOV.U32 R152, RZ, RZ, R155 ;  /* 0x000000ffff987224 */ /* 0x000fe200078e009b */
[----:B--2---:R0:W-:Y:S02]  /*42ec0*/  STL [R1+0x82c], R100 ;  /* 0x00082c6401007387 */ /* 0x0041e40000100800 */
[----:B0-----:R-:W-:-:S07]  /*42ed0*/  MOV R100, R99 ;  /* 0x0000006300647202 */ /* 0x001fce0000000f00 */
.L_x_32096:
[----:B------:R-:W-:Y:S05]  /*42ee0*/  BSYNC B1 ;  /* 0x0000000000017941 */ /* 0x000fea0003800000 */
.L_x_32094:
        /* <DEDUP_REMOVED lines=12> */
.L_x_32098:
[----:B------:R-:W2:Y:S01]  /*42fb0*/  LDL.LU R99, [R1+0x82c] ;  /* 0x00082c0001637983 */ /* 0x000ea20000300800 */
[----:B------:R-:W-:Y:S02]  /*42fc0*/  IMAD.MOV.U32 R0, RZ, RZ, R252 ;  /* 0x000000ffff007224 */ /* 0x000fe400078e00fc */
[----:B------:R-:W-:Y:S01]  /*42fd0*/  IMAD.MOV.U32 R155, RZ, RZ, R154 ;  /* 0x000000ffff9b7224 */ /* 0x000fe200078e009a */
[----:B--2---:R0:W-:Y:S02]  /*42fe0*/  STL [R1+0x828], R99 ;  /* 0x0008286301007387 */ /* 0x0041e40000100800 */
[----:B0-----:R-:W-:-:S07]  /*42ff0*/  MOV R99, R98 ;  /* 0x0000006200637202 */ /* 0x001fce0000000f00 */
.L_x_32099:
[----:B------:R-:W-:Y:S05]  /*43000*/  BSYNC B1 ;  /* 0x0000000000017941 */ /* 0x000fea0003800000 */
.L_x_32097:
        /* <DEDUP_REMOVED lines=12> */
.L_x_32101:
[----:B------:R-:W2:Y:S01]  /*430d0*/  LDL.LU R98, [R1+0x828] ;  /* 0x0008280001627983 */ /* 0x000ea20000300800 */
[----:B------:R-:W-:Y:S02]  /*430e0*/  IMAD.MOV.U32 R252, RZ, RZ, R0 ;  /* 0x000000fffffc7224 */ /* 0x000fe400078e0000 */
[----:B------:R-:W-:Y:S01]  /*430f0*/  IMAD.MOV.U32 R154, RZ, RZ, R157 ;  /* 0x000000ffff9a7224 */ /* 0x000fe200078e009d */
[----:B--2---:R0:W-:Y:S02]  /*43100*/  STL [R1+0x82c], R98 ;  /* 0x00082c6201007387 */ /* 0x0041e40000100800 */
[----:B0-----:R-:W-:-:S07]  /*43110*/  MOV R98, R97 ;  /* 0x0000006100627202 */ /* 0x001fce0000000f00 */
.L_x_32102:
[----:B------:R-:W-:Y:S05]  /*43120*/  BSYNC B1 ;  /* 0x0000000000017941 */ /* 0x000fea0003800000 */
.L_x_32100:
        /* <DEDUP_REMOVED lines=12> */
.L_x_32104:
[----:B------:R-:W2:Y:S01]  /*431f0*/  LDL.LU R97, [R1+0x82c] ;  /* 0x00082c0001617983 */ /* 0x000ea20000300800 */
[----:B------:R-:W-:Y:S02]  /*43200*/  IMAD.MOV.U32 R0, RZ, RZ, R252 ;  /* 0x000000ffff007224 */ /* 0x000fe400078e00fc */
[----:B------:R-:W-:Y:S01]  /*43210*/  IMAD.MOV.U32 R157, RZ, RZ, R156 ;  /* 0x000000ffff9d7224 */ /* 0x000fe200078e009c */
[----:B--2---:R0:W-:Y:S02]  /*43220*/  STL [R1+0x828], R97 ;  /* 0x0008286101007387 */ /* 0x0041e40000100800 */
[----:B0-----:R-:W-:-:S07]  /*43230*/  MOV R97, R96 ;  /* 0x0000006000617202 */ /* 0x001fce0000000f00 */
.L_x_32105:
[----:B------:R-:W-:Y:S05]  /*43240*/  BSYNC B1 ;  /* 0x0000000000017941 */ /* 0x000fea0003800000 */
.L_x_32103:
        /* <DEDUP_REMOVED lines=12> */
.L_x_32107:
[----:B------:R-:W2:Y:S01]  /*43310*/  LDL.LU R96, [R1+0x828] ;  /* 0x0008280001607983 */ /* 0x000ea20000300800 */
[----:B------:R-:W-:Y:S02]  /*43320*/  IMAD.MOV.U32 R252, RZ, RZ, R0 ;  /* 0x000000fffffc7224 */ /* 0x000fe400078e0000 */
[----:B------:R-:W-:Y:S01]  /*43330*/  IMAD.MOV.U32 R156, RZ, RZ, R159 ;  /* 0x000000ffff9c7224 */ /* 0x000fe200078e009f */
[----:B--2---:R0:W-:Y:S02]  /*43340*/  STL [R1+0x82c], R96 ;  /* 0x00082c6001007387 */ /* 0x0041e40000100800 */
[----:B0-----:R-:W-:-:S07]  /*43350*/  MOV R96, R95 ;  /* 0x0000005f00607202 */ /* 0x001fce0000000f00 */
.L_x_32108:
[----:B------:R-:W-:Y:S05]  /*43360*/  BSYNC B1 ;  /* 0x0000000000017941 */ /* 0x000fea0003800000 */
.L_x_32106:
        /* <DEDUP_REMOVED lines=12> */
.L_x_32110:
[----:B------:R-:W2:Y:S01]  /*43430*/  LDL.LU R95, [R1+0x82c] ;  /* 0x00082c00015f7983 */ /* 0x000ea20000300800 */
[----:B------:R-:W-:Y:S02]  /*43440*/  IMAD.MOV.U32 R0, RZ, RZ, R252 ;  /* 0x000000ffff007224 */ /* 0x000fe400078e00fc */
[----:B------:R-:W-:Y:S01]  /*43450*/  IMAD.MOV.U32 R159, RZ, RZ, R158 ;  /* 0x000000ffff9f7224 */ /* 0x000fe200078e009e */
[----:B--2---:R0:W-:Y:S02]  /*43460*/  STL [R1+0x828], R95 ;  /* 0x0008285f01007387 */ /* 0x0041e40000100800 */
[----:B0-----:R-:W-:-:S07]  /*43470*/  MOV R95, R94 ;  /* 0x0000005e005f7202 */ /* 0x001fce0000000f00 */
.L_x_32111:
[----:B------:R-:W-:Y:S05]  /*43480*/  BSYNC B1 ;  /* 0x0000000000017941 */ /* 0x000fea0003800000 */
.L_x_32109:
        /* <DEDUP_REMOVED lines=12> */
.L_x_32113:
[----:B------:R-:W2:Y:S01]  /*43550*/  LDL.LU R94, [R1+0x828] ;  /* 0x00082800015e7983 */ /* 0x000ea20000300800 */
[----:B------:R-:W-:Y:S02]  /*43560*/  IMAD.MOV.U32 R252, RZ, RZ, R0 ;  /* 0x000000fffffc7224 */ /* 0x000fe400078e0000 */
[----:B------:R-:W-:Y:S01]  /*43570*/  IMAD.MOV.U32 R158, RZ, RZ, R161 ;  /* 0x000000ffff9e7224 */ /* 0x000fe200078e00a1 */
[----:B--2---:R0:W-:Y:S02]  /*43580*/  STL [R1+0x82c], R94 ;  /* 0x00082c5e01007387 */ /* 0x0041e40000100800 */
[----:B0-----:R-:W-:-:S07]  /*43590*/  MOV R94, R93 ;  /* 0x0000005d005e7202 */ /* 0x001fce0000000f00 */
.L_x_32114:
[----:B------:R-:W-:Y:S05]  /*435a0*/  BSYNC B1 ;  /* 0x0000000000017941 */ /* 0x000fea0003800000 */
.L_x_32112:
        /* <DEDUP_REMOVED lines=12> */
.L_x_32116:
[----:B------:R-:W2:Y:S01]  /*43670*/  LDL.LU R93, [R1+0x82c] ;  /* 0x00082c00015d7983 */ /* 0x000ea20000300800 */
[----:B------:R-:W-:Y:S02]  /*43680*/  IMAD.MOV.U32 R0, RZ, RZ, R252 ;  /* 0x000000ffff007224 */ /* 0x000fe400078e00fc */
[----:B------:R-:W-:Y:S01]  /*43690*/  IMAD.MOV.U32 R161, RZ, RZ, R160 ;  /* 0x000000ffffa17224 */ /* 0x000fe200078e00a0 */
[----:B--2---:R0:W-:Y:S02]  /*436a0*/  STL [R1+0x828], R93 ;  /* 0x0008285d01007387 */ /* 0x0041e40000100800 */
[----:B0-----:R-:W-:-:S07]  /*436b0*/  MOV R93, R92 ;  /* 0x0000005c005d7202 */ /* 0x001fce0000000f00 */
.L_x_32117:
[----:B------:R-:W-:Y:S05]  /*436c0*/  BSYNC B1 ;  /* 0x0000000000017941 */ /* 0x000fea0003800000 */
.L_x_32115:
        /* <DEDUP_REMOVED lines=12> */
.L_x_32119:
[----:B------:R-:W2:Y:S01]  /*43790*/  LDL.LU R92, [R1+0x828] ;  /* 0x00082800015c7983 */ /* 0x000ea20000300800 */
[----:B------:R-:W-:Y:S02]  /*437a0*/  IMAD.MOV.U32 R252, RZ, RZ, R0 ;  /* 0x000000fffffc7224 */ /* 0x000fe400078e0000 */
[----:B------:R-:W-:Y:S01]  /*437b0*/  IMAD.MOV.U32 R160, RZ, RZ, R163 ;  /* 0x000000ffffa07224 */ /* 0x000fe200078e00a3 */
[----:B--2---:R0:W-:Y:S02]  /*437c0*/  STL [R1+0x82c], R92 ;  /* 0x00082c5c01007387 */ /* 0x0041e40000100800 */
[----:B0-----:R-:W-:-:S07]  /*437d0*/  MOV R92, R91 ;  /* 0x0000005b005c7202 */ /* 0x001fce0000000f00 */
.L_x_32120:
[----:B------:R-:W-:Y:S05]  /*437e0*/  BSYNC B1 ;  /* 0x0000000000017941 */ /* 0x000fea0003800000 */
.L_x_32118:
        /* <DEDUP_REMOVED lines=12> */
.L_x_32122:
[----:B------:R-:W2:Y:S01]  /*438b0*/  LDL.LU R91, [R1+0x82c] ;  /* 0x00082c00015b7983 */ /* 0x000ea20000300800 */
[----:B------:R-:W-:Y:S02]  /*438c0*/  IMAD.MOV.U32 R0, RZ, RZ, R252 ;  /* 0x000000ffff007224 */ /* 0x000fe400078e00fc */
[----:B------:R-:W-:Y:S01]  /*438d0*/  IMAD.MOV.U32 R163, RZ, RZ, R162 ;  /* 0x000000ffffa37224 */ /* 0x000fe200078e00a2 */
[----:B--2---:R0:W-:Y:S02]  /*438e0*/  STL [R1+0x828], R91 ;  /* 0x0008285b01007387 */ /* 0x0041e40000100800 */
[----:B0-----:R-:W-:-:S07]  /*438f0*/  MOV R91, R90 ;  /* 0x0000005a005b7202 */ /* 0x001fce0000000f00 */
.L_x_32123:
[----:B------:R-:W-:Y:S05]  /*43900*/  BSYNC B1 ;  /* 0x0000000000017941 */ /* 0x000fea0003800000 */
.L_x_32121:
        /* <DEDUP_REMOVED lines=12> */
.L_x_32125:
[----:B------:R-:W2:Y:S01]  /*439d0*/  LDL.LU R90, [R1+0x828] ;  /* 0x00082800015a7983 */ /* 0x000ea20000300800 */
[----:B------:R-:W-:Y:S02]  /*439e0*/  IMAD.MOV.U32 R252, RZ, RZ, R0 ;  /* 0x000000fffffc7224 */ /* 0x000fe400078e0000 */
[----:B------:R-:W-:Y:S01]  /*439f0*/  IMAD.MOV.U32 R162, RZ, RZ, R165 ;  /* 0x000000ffffa27224 */ /* 0x000fe200078e00a5 */
[----:B--2---:R0:W-:Y:S02]  /*43a00*/  STL [R1+0x82c], R90 ;  /* 0x00082c5a01007387 */ /* 0x0041e40000100800 */
[----:B0-----:R-:W-:-:S07]  /*43a10*/  MOV R90, R89 ;  /* 0x00000059005a7202 */ /* 0x001fce0000000f00 */
.L_x_32126:
[----:B------:R-:W-:Y:S05]  /*43a20*/  BSYNC B1 ;  /* 0x0000000000017941 */ /* 0x000fea0003800000 */
.L_x_32124:
        /* <DEDUP_REMOVED lines=12> */
.L_x_32128:
[----:B------:R-:W2:Y:S01]  /*43af0*/  LDL.LU R89, [R1+0x82c] ;  /* 0x00082c0001597983 */ /* 0x000ea20000300800 */
[----:B------:R-:W-:Y:S02]  /*43b00*/  IMAD.MOV.U32 R0, RZ, RZ, R252 ;  /* 0x000000ffff007224 */ /* 0x000fe400078e00fc */
[----:B------:R-:W-:Y:S01]  /*43b10*/  IMAD.MOV.U32 R165, RZ, RZ, R164 ;  /* 0x000000ffffa57224 */ /* 0x000fe200078e00a4 */
[----:B--2---:R0:W-:Y:S02]  /*43b20*/  STL [R1+0x828], R89 ;  /* 0x0008285901007387 */ /* 0x0041e40000100800 */
[----:B0-----:R-:W-:-:S07]  /*43b30*/  MOV R89, R88 ;  /* 0x0000005800597202 */ /* 0x001fce0000000f00 */
.L_x_32129:
[----:B------:R-:W-:Y:S05]  /*43b40*/  BSYNC B1 ;  /* 0x0000000000017941 */ /* 0x000fea0003800000 */
.L_x_32127:
        /* <DEDUP_REMOVED lines=12> */
.L_x_32131:
[----:B------:R-:W2:Y:S01]  /*43c10*/  LDL.LU R88, [R1+0x828] ;  /* 0x0008280001587983 */ /* 0x000ea20000300800 */
[----:B------:R-:W-:Y:S02]  /*43c20*/  IMAD.MOV.U32 R252, RZ, RZ, R0 ;  /* 0x000000fffffc7224 */ /* 0x000fe400078e0000 */
[----:B------:R-:W-:Y:S01]  /*43c30*/  IMAD.MOV.U32 R164, RZ, RZ, R167 ;  /* 0x000000ffffa47224 */ /* 0x000fe200078e00a7 */
[----:B--2---:R0:W-:Y:S02]  /*43c40*/  STL [R1+0x82c], R88 ;  /* 0x00082c5801007387 */ /* 0x0041e40000100800 */
[----:B0-----:R-:W-:-:S07]  /*43c50*/  MOV R88, R87 ;  /* 0x0000005700587202 */ /* 0x001fce0000000f00 */
.L_x_32132:
[----:B------:R-:W-:Y:S05]  /*43c60*/  BSYNC B1 ;  /* 0x0000000000017941 */ /* 0x000fea0003800000 */
.L_x_32130:
        /* <DEDUP_REMOVED lines=12> */
.L_x_32134:
[----:B------:R-:W2:Y:S01]  /*43d30*/  LDL.LU R87, [R1+0x82c] ;  /* 0x00082c0001577983 */ /* 0x000ea20000300800 */
[----:B------:R-:W-:Y:S02]  /*43d40*/  IMAD.MOV.U32 R0, RZ, RZ, R252 ;  /* 0x000000ffff007224 */ /* 0x000fe400078e00fc */
[----:B------:R-:W-:Y:S01]  /*43d50*/  IMAD.MOV.U32 R167, RZ, RZ, R166 ;  /* 0x000000ffffa77224 */ /* 0x000fe200078e00a6 */
[----:B--2---:R0:W-:Y:S02]  /*43d60*/  STL [R1+0x828], R87 ;  /* 0x0008285701007387 */ /* 0x0041e40000100800 */
[----:B0-----:R-:W-:-:S07]  /*43d70*/  MOV R87, R86 ;  /* 0x0000005600577202 */ /* 0x001fce0000000f00 */
.L_x_32135:
[----:B------:R-:W-:Y:S05]  /*43d80*/  BSYNC B1 ;  /* 0x0000000000017941 */ /* 0x000fea0003800000 */
.L_x_32133:
        /* <DEDUP_REMOVED lines=12> */
.L_x_32137:
[----:B------:R-:W2:Y:S01]  /*43e50*/  LDL.LU R86, [R1+0x828] ;  /* 0x0008280001567983 */ /* 0x000ea20000300800 */
[----:B------:R-:W-:Y:S02]  /*43e60*/  IMAD.MOV.U32 R252, RZ, RZ, R0 ;  /* 0x000000fffffc7224 */ /* 0x000fe400078e0000 */
[----:B------:R-:W-:Y:S01]  /*43e70*/  IMAD.MOV.U32 R166, RZ, RZ, R169 ;  /* 0x000000ffffa67224 */ /* 0x000fe200078e00a9 */
[----:B--2---:R0:W-:Y:S02]  /*43e80*/  STL [R1+0x82c], R86 ;  /* 0x00082c5601007387 */ /* 0x0041e40000100800 */
[----:B0-----:R-:W-:-:S07]  /*43e90*/  MOV R86, R85 ;  /* 0x0000005500567202 */ /* 0x001fce0000000f00 */
.L_x_32138:
[----:B------:R-:W-:Y:S05]  /*43ea0*/  BSYNC B1 ;  /* 0x0000000000017941 */ /* 0x000fea0003800000 */
.L_x_32136:
        /* <DEDUP_REMOVED lines=12> */
.L_x_32140:
[----:B------:R-:W2:Y:S01]  /*43f70*/  LDL.LU R85, [R1+0x82c] ;  /* 0x00082c0001557983 */ /* 0x000ea20000300800 */
[----:B------:R-:W-:Y:S02]  /*43f80*/  IMAD.MOV.U32 R0, RZ, RZ, R252 ;  /* 0x000000ffff007224 */ /* 0x000fe400078e00fc */
[----:B------:R-:W-:Y:S01]  /*43f90*/  IMAD.MOV.U32 R169, RZ, RZ, R168 ;  /* 0x000000ffffa97224 */ /* 0x000fe200078e00a8 */
[----:B--2---:R0:W-:Y:S02]  /*43fa0*/  STL [R1+0x828], R85 ;  /* 0x0008285501007387 */ /* 0x0041e40000100800 */
[----:B0-----:R-:W-:-:S07]  /*43fb0*/  MOV R85, R84 ;  /* 0x0000005400557202 */ /* 0x001fce0000000f00 */
.L_x_32141:
[----:B------:R-:W-:Y:S05]  /*43fc0*/  BSYNC B1 ;  /* 0x0000000000017941 */ /* 0x000fea0003800000 */
.L_x_32139:
        /* <DEDUP_REMOVED lines=12> */
.L_x_32143:
[----:B------:R-:W2:Y:S01]  /*44090*/  LDL.LU R84, [R1+0x828] ;  /* 0x0008280001547983 */ /* 0x000ea20000300800 */
[----:B------:R-:W-:Y:S02]  /*440a0*/  IMAD.MOV.U32 R252, RZ, RZ, R0 ;  /* 0x000000fffffc7224 */ /* 0x000fe400078e0000 */
[----:B------:R-:W-:Y:S01]  /*440b0*/  IMAD.MOV.U32 R168, RZ, RZ, R171 ;  /* 0x000000ffffa87224 */ /* 0x000fe200078e00ab */
[----:B--2---:R0:W-:Y:S02]  /*440c0*/  STL [R1+0x82c], R84 ;  /* 0x00082c5401007387 */ /* 0x0041e40000100800 */
[----:B0-----:R-:W-:-:S07]  /*440d0*/  MOV R84, R83 ;  /* 0x0000005300547202 */ /* 0x001fce0000000f00 */
.L_x_32144:
[----:B------:R-:W-:Y:S05]  /*440e0*/  BSYNC B1 ;  /* 0x0000000000017941 */ /* 0x000fea0003800000 */
.L_x_32142:
        /* <DEDUP_REMOVED lines=12> */
.L_x_32146:
[----:B------:R-:W2:Y:S01]  /*441b0*/  LDL.LU R83, [R1+0x82c] ;  /* 0x00082c0001537983 */ /* 0x000ea20000300800 */
[----:B------:R-:W-:Y:S02]  /*441c0*/  IMAD.MOV.U32 R0, RZ, RZ, R252 ;  /* 0x000000ffff007224 */ /* 0x000fe400078e00fc */
[----:B------:R-:W-:Y:S01]  /*441d0*/  IMAD.MOV.U32 R171, RZ, RZ, R170 ;  /* 0x000000ffffab7224 */ /* 0x000fe200078e00aa */
[----:B--2---:R0:W-:Y:S02]  /*441e0*/  STL [R1+0x828], R83 ;  /* 0x0008285301007387 */ /* 0x0041e40000100800 */
[----:B0-----:R-:W-:-:S07]  /*441f0*/  MOV R83, R82 ;  /* 0x0000005200537202 */ /* 0x001fce0000000f00 */
.L_x_32147:
[----:B------:R-:W-:Y:S05]  /*44200*/  BSYNC B1 ;  /* 0x0000000000017941 */ /* 0x000fea0003800000 */
.L_x_32145:
        /* <DEDUP_REMOVED lines=12> */
.L_x_32149:
[----:B------:R-:W2:Y:S01]  /*442d0*/  LDL.LU R82, [R1+0x828] ;  /* 0x0008280001527983 */ /* 0x000ea20000300800 */
[----:B------:R-:W-:Y:S02]  /*442e0*/  IMAD.MOV.U32 R252, RZ, RZ, R0 ;  /* 0x000000fffffc7224 */ /* 0x000fe400078e0000 */
[----:B------:R-:W-:Y:S01]  /*442f0*/  IMAD.MOV.U32 R170, RZ, RZ, R173 ;  /* 0x000000ffffaa7224 */ /* 0x000fe200078e00ad */
[----:B--2---:R0:W-:Y:S02]  /*44300*/  STL [R1+0x82c], R82 ;  /* 0x00082c5201007387 */ /* 0x0041e40000100800 */
[----:B0-----:R-:W-:-:S07]  /*44310*/  MOV R82, R81 ;  /* 0x0000005100527202 */ /* 0x001fce0000000f00 */
.L_x_32150:
[----:B------:R-:W-:Y:S05]  /*44320*/  BSYNC B1 ;  /* 0x0000000000017941 */ /* 0x000fea0003800000 */
.L_x_32148:
        /* <DEDUP_REMOVED lines=12> */
.L_x_32152:
[----:B------:R-:W2:Y:S01]  /*443f0*/  LDL.LU R81, [R1+0x82c] ;  /* 0x00082c0001517983 */ /* 0x000ea20000300800 */
[----:B------:R-:W-:Y:S02]  /*44400*/  IMAD.MOV.U32 R0, RZ, RZ, R252 ;  /* 0x000000ffff007224 */ /* 0x000fe400078e00fc */
[----:B------:R-:W-:Y:S01]  /*44410*/  IMAD.MOV.U32 R173, RZ, RZ, R172 ;  /* 0x000000ffffad7224 */ /* 0x000fe200078e00ac */
[----:B--2---:R0:W-:Y:S02]  /*44420*/  STL [R1+0x828], R81 ;  /* 0x0008285101007387 */ /* 0x0041e40000100800 */
[----:B0-----:R-:W-:-:S07]  /*44430*/  MOV R81, R80 ;  /* 0x0000005000517202 */ /* 0x001fce0000000f00 */
.L_x_32153:
[----:B------:R-:W-:Y:S05]  /*44440*/  BSYNC B1 ;  /* 0x0000000000017941 */ /* 0x000fea0003800000 */
.L_x_32151:
        /* <DEDUP_REMOVED lines=12> */
.L_x_32155:
[----:B------:R-:W2:Y:S01]  /*44510*/  LDL.LU R80, [R1+0x828] ;  /* 0x0008280001507983 */ /* 0x000ea20000300800 */
[----:B------:R-:W-:Y:S02]  /*44520*/  IMAD.MOV.U32 R252, RZ, RZ, R0 ;  /* 0x000000fffffc7224 */ /* 0x000fe400078e0000 */
[----:B------:R-:W-:Y:S01]  /*44530*/  IMAD.MOV.U32 R172, RZ, RZ, R175 ;  /* 0x000000ffffac7224 */ /* 0x000fe200078e00af */
[----:B--2---:R0:W-:Y:S02]  /*44540*/  STL [R1+0x82c], R80 ;  /* 0x00082c5001007387 */ /* 0x0041e40000100800 */
[----:B0-----:R-:W-:-:S07]  /*44550*/  MOV R80, R79 ;  /* 0x0000004f00507202 */ /* 0x001fce0000000f00 */
.L_x_32156:
[----:B------:R-:W-:Y:S05]  /*44560*/  BSYNC B1 ;  /* 0x0000000000017941 */ /* 0x000fea0003800000 */
.L_x_32154:
        /* <DEDUP_REMOVED lines=12> */
.L_x_32158:
[----:B------:R-:W2:Y:S01]  /*44630*/  LDL.LU R79, [R1+0x82c] ;  /* 0x00082c00014f7983 */ /* 0x000ea20000300800 */
[----:B------:R-:W-:Y:S02]  /*44640*/  IMAD.MOV.U32 R0, RZ, RZ, R252 ;  /* 0x000000ffff007224 */ /* 0x000fe400078e00fc */
[----:B------:R-:W-:Y:S01]  /*44650*/  IMAD.MOV.U32 R175, RZ, RZ, R174 ;  /* 0x000000ffffaf7224 */ /* 0x000fe200078e00ae */
[----:B--2---:R0:W-:Y:S02]  /*44660*/  STL [R1+0x828], R79 ;  /* 0x0008284f01007387 */ /* 0x0041e40000100800 */
[----:B0-----:R-:W-:-:S07]  /*44670*/  MOV R79, R78 ;  /* 0x0000004e004f7202 */ /* 0x001fce0000000f00 */
.L_x_32159:
[----:B------:R-:W-:Y:S05]  /*44680*/  BSYNC B1 ;  /* 0x0000000000017941 */ /* 0x000fea0003800000 */
.L_x_32157:
        /* <DEDUP_REMOVED lines=12> */
.L_x_32161:
[----:B------:R-:W2:Y:S01]  /*44750*/  LDL.LU R78, [R1+0x828] ;  /* 0x00082800014e7983 */ /* 0x000ea20000300800 */
[----:B------:R-:W-:Y:S02]  /*44760*/  IMAD.MOV.U32 R252, RZ, RZ, R0 ;  /* 0x000000fffffc7224 */ /* 0x000fe400078e0000 */
[----:B------:R-:W-:Y:S01]  /*44770*/  IMAD.MOV.U32 R174, RZ, RZ, R177 ;  /* 0x000000ffffae7224 */ /* 0x000fe200078e00b1 */
[----:B--2---:R0:W-:Y:S02]  /*44780*/  STL [R1+0x82c], R78 ;  /* 0x00082c4e01007387 */ /* 0x0041e40000100800 */
[----:B0-----:R-:W-:-:S07]  /*44790*/  MOV R78, R77 ;  /* 0x0000004d004e7202 */ /* 0x001fce0000000f00 */
.L_x_32162:
[----:B------:R-:W-:Y:S05]  /*447a0*/  BSYNC B1 ;  /* 0x0000000000017941 */ /* 0x000fea0003800000 */
.L_x_32160:
        /* <DEDUP_REMOVED lines=12> */
.L_x_32164:
[----:B------:R-:W2:Y:S01]  /*44870*/  LDL.LU R77, [R1+0x82c] ;  /* 0x00082c00014d7983 */ /* 0x000ea20000300800 */
[----:B------:R-:W-:Y:S02]  /*44880*/  IMAD.MOV.U32 R0, RZ, RZ, R252 ;  /* 0x000000ffff007224 */ /* 0x000fe400078e00fc */
[----:B------:R-:W-:Y:S01]  /*44890*/  IMAD.MOV.U32 R177, RZ, RZ, R176 ;  /* 0x000000ffffb17224 */ /* 0x000fe200078e00b0 */
[----:B--2---:R0:W-:Y:S02]  /*448a0*/  STL [R1+0x828], R77 ;  /* 0x0008284d01007387 */ /* 0x0041e40000100800 */
[----:B0-----:R-:W-:-:S07]  /*448b0*/  MOV R77, R76 ;  /* 0x0000004c004d7202 */ /* 0x001fce0000000f00 */
.L_x_32165:
[----:B------:R-:W-:Y:S05]  /*448c0*/  BSYNC B1 ;  /* 0x0000000000017941 */ /* 0x000fea0003800000 */
.L_x_32163:
        /* <DEDUP_REMOVED lines=12> */
.L_x_32167:
[----:B------:R-:W2:Y:S01]  /*44990*/  LDL.LU R76, [R1+0x828] ;  /* 0x00082800014c7983 */ /* 0x000ea20000300800 */
[----:B------:R-:W-:Y:S02]  /*449a0*/  IMAD.MOV.U32 R252, RZ, RZ, R0 ;  /* 0x000000fffffc7224 */ /* 0x000fe400078e0000 */
[----:B------:R-:W-:Y:S01]  /*449b0*/  IMAD.MOV.U32 R176, RZ, RZ, R179 ;  /* 0x000000ffffb07224 */ /* 0x000fe200078e00b3 */
[----:B--2---:R0:W-:Y:S02]  /*449c0*/  STL [R1+0x82c], R76 ;  /* 0x00082c4c01007387 */ /* 0x0041e40000100800 */
[----:B0-----:R-:W-:-:S07]  /*449d0*/  MOV R76, R75 ;  /* 0x0000004b004c7202 */ /* 0x001fce0000000f00 */
.L_x_32168:
[----:B------:R-:W-:Y:S05]  /*449e0*/  BSYNC B1 ;  /* 0x0000000000017941 */ /* 0x000fea0003800000 */
.L_x_32166:
        /* <DEDUP_REMOVED lines=12> */
.L_x_32170:
[----:B------:R-:W2:Y:S01]  /*44ab0*/  LDL.LU R75, [R1+0x82c] ;  /* 0x00082c00014b7983 */ /* 0x000ea20000300800 */
[----:B------:R-:W-:Y:S02]  /*44ac0*/  IMAD.MOV.U32 R0, RZ, RZ, R252 ;  /* 0x000000ffff007224 */ /* 0x000fe400078e00fc */
[----:B------:R-:W-:Y:S01]  /*44ad0*/  IMAD.MOV.U32 R179, RZ, RZ, R178 ;  /* 0x000000ffffb37224 */ /* 0x000fe200078e00b2 */
[----:B--2---:R0:W-:Y:S02]  /*44ae0*/  STL [R1+0x828], R75 ;  /* 0x0008284b01007387 */ /* 0x0041e40000100800 */
[----:B0-----:R-:W-:-:S07]  /*44af0*/  MOV R75, R74 ;  /* 0x0000004a004b7202 */ /* 0x001fce0000000f00 */
.L_x_32171:
[----:B------:R-:W-:Y:S05]  /*44b00*/  BSYNC B1 ;  /* 0x0000000000017941 */ /* 0x000fea0003800000 */
.L_x_32169:
        /* <DEDUP_REMOVED lines=12> */
.L_x_32173:
[----:B------:R-:W2:Y:S01]  /*44bd0*/  LDL.LU R74, [R1+0x828] ;  /* 0x00082800014a7983 */ /* 0x000ea20000300800 */
[----:B------:R-:W-:Y:S02]  /*44be0*/  IMAD.MOV.U32 R252, RZ, RZ, R0 ;  /* 0x000000fffffc7224 */ /* 0x000fe400078e0000 */
[----:B------:R-:W-:Y:S01]  /*44bf0*/  IMAD.MOV.U32 R178, RZ, RZ, R181 ;  /* 0x000000ffffb27224 */ /* 0x000fe200078e00b5 */
[----:B--2---:R0:W-:Y:S02]  /*44c00*/  STL [R1+0x82c], R74 ;  /* 0x00082c4a01007387 */ /* 0x0041e40000100800 */
[----:B0-----:R-:W-:-:S07]  /*44c10*/  MOV R74, R73 ;  /* 0x00000049004a7202 */ /* 0x001fce0000000f00 */
.L_x_32174:
[----:B------:R-:W-:Y:S05]  /*44c20*/  BSYNC B1 ;  /* 0x0000000000017941 */ /* 0x000fea0003800000 */
.L_x_32172:
        /* <DEDUP_REMOVED lines=12> */
.L_x_32176:
[----:B------:R-:W2:Y:S01]  /*44cf0*/  LDL.LU R73, [R1+0x82c] ;  /* 0x00082c0001497983 */ /* 0x000ea20000300800 */
[----:B------:R-:W-:Y:S02]  /*44d00*/  IMAD.MOV.U32 R0, RZ, RZ, R252 ;  /* 0x000000ffff007224 */ /* 0x000fe400078e00fc */
[----:B------:R-:W-:Y:S01]  /*44d10*/  IMAD.MOV.U32 R181, RZ, RZ, R180 ;  /* 0x000000ffffb57224 */ /* 0x000fe200078e00b4 */
[----:B--2---:R0:W-:Y:S02]  /*44d20*/  STL [R1+0x828], R73 ;  /* 0x0008284901007387 */ /* 0x0041e40000100800 */
[----:B0-----:R-:W-:-:S07]  /*44d30*/  MOV R73, R72 ;  /* 0x0000004800497202 */ /* 0x001fce0000000f00 */
.L_x_32177:
[----:B------:R-:W-:Y:S05]  /*44d40*/  BSYNC B1 ;  /* 0x0000000000017941 */ /* 0x000fea0003800000 */
.L_x_32175:
        /* <DEDUP_REMOVED lines=12> */
.L_x_32179:
[----:B------:R-:W2:Y:S01]  /*44e10*/  LDL.LU R72, [R1+0x828] ;  /* 0x0008280001487983 */ /* 0x000ea20000300800 */
[----:B------:R-:W-:Y:S02]  /*44e20*/  IMAD.MOV.U32 R252, RZ, RZ, R0 ;  /* 0x000000fffffc7224 */ /* 0x000fe400078e0000 */
[----:B------:R-:W-:Y:S01]  /*44e30*/  IMAD.MOV.U32 R180, RZ, RZ, R183 ;  /* 0x000000ffffb47224 */ /* 0x000fe200078e00b7 */
[----:B--2---:R0:W-:Y:S02]  /*44e40*/  STL [R1+0x82c], R72 ;  /* 0x00082c4801007387 */ /* 0x0041e40000100800 */
[----:B0-----:R-:W-:-:S07]  /*44e50*/  MOV R72, R71 ;  /* 0x0000004700487202 */ /* 0x001fce0000000f00 */
.L_x_32180:
[----:B------:R-:W-:Y:S05]  /*44e60*/  BSYNC B1 ;  /* 0x0000000000017941 */ /* 0x000fea0003800000 */
.L_x_32178:
        /* <DEDUP_REMOVED lines=12> */
.L_x_32182:
[----:B------:R-:W2:Y:S01]  /*44f30*/  LDL.LU R71, [R1+0x82c] ;  /* 0x00082c0001477983 */ /* 0x000ea20000300800 */
[----:B------:R-:W-:Y:S02]  /*44f40*/  IMAD.MOV.U32 R0, RZ, RZ, R252 ;  /* 0x000000ffff007224 */ /* 0x000fe400078e00fc */
[----:B------:R-:W-:Y:S01]  /*44f50*/  IMAD.MOV.U32 R183, RZ, RZ, R182 ;  /* 0x000000ffffb77224 */ /* 0x000fe200078e00b6 */
[----:B--2---:R0:W-:Y:S02]  /*44f60*/  STL [R1+0x828], R71 ;  /* 0x0008284701007387 */ /* 0x0041e40000100800 */
[----:B0-----:R-:W-:-:S07]  /*44f70*/  MOV R71, R70 ;  /* 0x0000004600477202 */ /* 0x001fce0000000f00 */
.L_x_32183:
[----:B------:R-:W-:Y:S05]  /*44f80*/  BSYNC B1 ;  /* 0x0000000000017941 */ /* 0x000fea0003800000 */
.L_x_32181:
        /* <DEDUP_REMOVED lines=12> */
.L_x_32185:
[----:B------:R-:W2:Y:S01]  /*45050*/  LDL.LU R70, [R1+0x828] ;  /* 0x0008280001467983 */ /* 0x000ea20000300800 */
[----:B------:R-:W-:Y:S02]  /*45060*/  IMAD.MOV.U32 R252, RZ, RZ, R0 ;  /* 0x000000fffffc7224 */ /* 0x000fe400078e0000 */
[----:B------:R-:W-:Y:S01]  /*45070*/  IMAD.MOV.U32 R182, RZ, RZ, R185 ;  /* 0x000000ffffb67224 */ /* 0x000fe200078e00b9 */
[----:B--2---:R0:W-:Y:S02]  /*45080*/  STL [R1+0x82c], R70 ;  /* 0x00082c4601007387 */ /* 0x0041e40000100800 */
[----:B0-----:R-:W-:-:S07]  /*45090*/  MOV R70, R69 ;  /* 0x0000004500467202 */ /* 0x001fce0000000f00 */
.L_x_32186:
[----:B------:R-:W-:Y:S05]  /*450a0*/  BSYNC B1 ;  /* 0x0000000000017941 */ /* 0x000fea0003800000 */
.L_x_32184:
        /* <DEDUP_REMOVED lines=12> */
.L_x_32188:
[----:B------:R-:W2:Y:S01]  /*45170*/  LDL.LU R69, [R1+0x82c] ;  /* 0x00082c0001457983 */ /* 0x000ea20000300800 */
[----:B------:R-:W-:Y:S02]  /*45180*/  IMAD.MOV.U32 R0, RZ, RZ, R252 ;  /* 0x000000ffff007224 */ /* 0x000fe400078e00fc */
[----:B------:R-:W-:Y:S01]  /*45190*/  IMAD.MOV.U32 R185, RZ, RZ, R184 ;  /* 0x000000ffffb97224 */ /* 0x000fe200078e00b8 */
[----:B--2---:R0:W-:Y:S02]  /*451a0*/  STL [R1+0x828], R69 ;  /* 0x0008284501007387 */ /* 0x0041e40000100800 */
[----:B0-----:R-:W-:-:S07]  /*451b0*/  MOV R69, R68 ;  /* 0x0000004400457202 */ /* 0x001fce0000000f00 */
.L_x_32189:
[----:B------:R-:W-:Y:S05]  /*451c0*/  BSYNC B1 ;  /* 0x0000000000017941 */ /* 0x000fea0003800000 */
.L_x_32187:
        /* <DEDUP_REMOVED lines=12> */
.L_x_32191:
[----:B------:R-:W2:Y:S01]  /*45290*/  LDL.LU R68, [R1+0x828] ;  /* 0x0008280001447983 */ /* 0x000ea20000300800 */
[----:B------:R-:W-:Y:S02]  /*452a0*/  IMAD.MOV.U32 R252, RZ, RZ, R0 ;  /* 0x000000fffffc7224 */ /* 0x000fe400078e0000 */
[----:B------:R-:W-:Y:S01]  /*452b0*/  IMAD.MOV.U32 R184, RZ, RZ, R187 ;  /* 0x000000ffffb87224 */ /* 0x000fe200078e00bb */
[----:B--2---:R0:W-:Y:S02]  /*452c0*/  STL [R1+0x82c], R68 ;  /* 0x00082c4401007387 */ /* 0x0041e40000100800 */
[----:B0-----:R-:W-:-:S07]  /*452d0*/  MOV R68, R67 ;  /* 0x0000004300447202 */ /* 0x001fce0000000f00 */
.L_x_32192:
[----:B------:R-:W-:Y:S05]  /*452e0*/  BSYNC B1 ;  /* 0x0000000000017941 */ /* 0x000fea0003800000 */
.L_x_32190:
        /* <DEDUP_REMOVED lines=12> */
.L_x_32194:
[----:B------:R-:W2:Y:S01]  /*453b0*/  LDL.LU R67, [R1+0x82c] ;  /* 0x00082c0001437983 */ /* 0x000ea20000300800 */
[----:B------:R-:W-:Y:S02]  /*453c0*/  IMAD.MOV.U32 R0, RZ, RZ, R252 ;  /* 0x000000ffff007224 */ /* 0x000fe400078e00fc */
[----:B------:R-:W-:Y:S01]  /*453d0*/  IMAD.MOV.U32 R187, RZ, RZ, R186 ;  /* 0x000000ffffbb7224 */ /* 0x000fe200078e00ba */
[----:B--2---:R0:W-:Y:S02]  /*453e0*/  STL [R1+0x828], R67 ;  /* 0x0008284301007387 */ /* 0x0041e40000100800 */
[----:B0-----:R-:W-:-:S07]  /*453f0*/  MOV R67, R66 ;  /* 0x0000004200437202 */ /* 0x001fce0000000f00 */
.L_x_32195:
[----:B------:R-:W-:Y:S05]  /*45400*/  BSYNC B1 ;  /* 0x0000000000017941 */ /* 0x000fea0003800000 */
.L_x_32193:
        /* <DEDUP_REMOVED lines=12> */
.L_x_32197:
[----:B------:R-:W2:Y:S01]  /*454d0*/  LDL.LU R66, [R1+0x828] ;  /* 0x0008280001427983 */ /* 0x000ea20000300800 */
[----:B------:R-:W-:Y:S02]  /*454e0*/  IMAD.MOV.U32 R252, RZ, RZ, R0 ;  /* 0x000000fffffc7224 */ /* 0x000fe400078e0000 */
[----:B------:R-:W-:Y:S01]  /*454f0*/  IMAD.MOV.U32 R186, RZ, RZ, R189 ;  /* 0x000000ffffba7224 */ /* 0x000fe200078e00bd */
[----:B--2---:R0:W-:Y:S02]  /*45500*/  STL [R1+0x82c], R66 ;  /* 0x00082c4201007387 */ /* 0x0041e40000100800 */
[----:B0-----:R-:W-:-:S07]  /*45510*/  MOV R66, R65 ;  /* 0x0000004100427202 */ /* 0x001fce0000000f00 */
.L_x_32198:
[----:B------:R-:W-:Y:S05]  /*45520*/  BSYNC B1 ;  /* 0x0000000000017941 */ /* 0x000fea0003800000 */
.L_x_32196:
        /* <DEDUP_REMOVED lines=12> */
.L_x_32200:
[----:B------:R-:W2:Y:S01]  /*455f0*/  LDL.LU R65, [R1+0x82c] ;  /* 0x00082c0001417983 */ /* 0x000ea20000300800 */
[----:B------:R-:W-:Y:S02]  /*45600*/  IMAD.MOV.U32 R0, RZ, RZ, R252 ;  /* 0x000000ffff007224 */ /* 0x000fe400078e00fc */
[----:B------:R-:W-:Y:S01]  /*45610*/  IMAD.MOV.U32 R189, RZ, RZ, R188 ;  /* 0x000000ffffbd7224 */ /* 0x000fe200078e00bc */
[----:B--2---:R0:W-:Y:S02]  /*45620*/  STL [R1+0x828], R65 ;  /* 0x0008284101007387 */ /* 0x0041e40000100800 */
[----:B0-----:R-:W-:-:S07]  /*45630*/  MOV R65, R64 ;  /* 0x0000004000417202 */ /* 0x001fce0000000f00 */
.L_x_32201:
[----:B------:R-:W-:Y:S05]  /*45640*/  BSYNC B1 ;  /* 0x0000000000017941 */ /* 0x000fea0003800000 */
.L_x_32199:
        /* <DEDUP_REMOVED lines=12> */
.L_x_32203:
[----:B------:R-:W2:Y:S01]  /*45710*/  LDL.LU R64, [R1+0x828] ;  /* 0x0008280001407983 */ /* 0x000ea20000300800 */
[----:B------:R-:W-:Y:S02]  /*45720*/  IMAD.MOV.U32 R252, RZ, RZ, R0 ;  /* 0x000000fffffc7224 */ /* 0x000fe400078e0000 */
[----:B------:R-:W-:Y:S01]  /*45730*/  IMAD.MOV.U32 R188, RZ, RZ, R191 ;  /* 0x000000ffffbc7224 */ /* 0x000fe200078e00bf */
[----:B--2---:R0:W-:Y:S02]  /*45740*/  STL [R1+0x82c], R64 ;  /* 0x00082c4001007387 */ /* 0x0041e40000100800 */
[----:B0-----:R-:W-:-:S07]  /*45750*/  MOV R64, R63 ;  /* 0x0000003f00407202 */ /* 0x001fce0000000f00 */
.L_x_32204:
[----:B------:R-:W-:Y:S05]  /*45760*/  BSYNC B1 ;  /* 0x0000000000017941 */ /* 0x000fea0003800000 */
.L_x_32202:
        /* <DEDUP_REMOVED lines=12> */
.L_x_32206:
[----:B------:R-:W2:Y:S01]  /*45830*/  LDL.LU R63, [R1+0x82c] ;  /* 0x00082c00013f7983 */ /* 0x000ea20000300800 */
[----:B------:R-:W-:Y:S02]  /*45840*/  IMAD.MOV.U32 R0, RZ, RZ, R252 ;  /* 0x000000ffff007224 */ /* 0x000fe400078e00fc */
[----:B------:R-:W-:Y:S01]  /*45850*/  IMAD.MOV.U32 R191, RZ, RZ, R190 ;  /* 0x000000ffffbf7224 */ /* 0x000fe200078e00be */
[----:B--2---:R0:W-:Y:S02]  /*45860*/  STL [R1+0x828], R63 ;  /* 0x0008283f01007387 */ /* 0x0041e40000100800 */
[----:B0-----:R-:W-:-:S07]  /*45870*/  MOV R63, R62 ;  /* 0x0000003e003f7202 */ /* 0x001fce0000000f00 */
.L_x_32207:
[----:B------:R-:W-:Y:S05]  /*45880*/  BSYNC B1 ;  /* 0x0000000000017941 */ /* 0x000fea0003800000 */
.L_x_32205:
        /* <DEDUP_REMOVED lines=12> */
.L_x_32209:
[----:B------:R-:W2:Y:S01]  /*45950*/  LDL.LU R62, [R1+0x828] ;  /* 0x00082800013e7983 */ /* 0x000ea20000300800 */
[----:B------:R-:W-:Y:S02]  /*45960*/  IMAD.MOV.U32 R252, RZ, RZ, R0 ;  /* 0x000000fffffc7224 */ /* 0x000fe400078e0000 */
[----:B------:R-:W-:Y:S01]  /*45970*/  IMAD.MOV.U32 R190, RZ, RZ, R193 ;  /* 0x000000ffffbe7224 */ /* 0x000fe200078e00c1 */
[----:B--2---:R0:W-:Y:S02]  /*45980*/  STL [R1+0x82c], R62 ;  /* 0x00082c3e01007387 */ /* 0x0041e40000100800 */
[----:B0-----:R-:W-:-:S07]  /*45990*/  MOV R62, R61 ;  /* 0x0000003d003e7202 */ /* 0x001fce0000000f00 */
.L_x_32210:
[----:B------:R-:W-:Y:S05]  /*459a0*/  BSYNC B1 ;  /* 0x0000000000017941 */ /* 0x000fea0003800000 */
.L_x_32208:
        /* <DEDUP_REMOVED lines=12> */
.L_x_32212:
[----:B------:R-:W2:Y:S01]  /*45a70*/  LDL.LU R61, [R1+0x82c] ;  /* 0x00082c00013d7983 */ /* 0x000ea20000300800 */
[----:B------:R-:W-:Y:S02]  /*45a80*/  IMAD.MOV.U32 R0, RZ, RZ, R252 ;  /* 0x000000ffff007224 */ /* 0x000fe400078e00fc */
[----:B------:R-:W-:Y:S01]  /*45a90*/  IMAD.MOV.U32 R193, RZ, RZ, R192 ;  /* 0x000000ffffc17224 */ /* 0x000fe200078e00c0 */
[----:B--2---:R0:W-:Y:S02]  /*45aa0*/  STL [R1+0x828], R61 ;  /* 0x0008283d01007387 */ /* 0x0041e40000100800 */
[----:B0-----:R-:W-:-:S07]  /*45ab0*/  MOV R61, R60 ;  /* 0x0000003c003d7202 */ /* 0x001fce0000000f00 */
.L_x_32213:
[----:B------:R-:W-:Y:S05]  /*45ac0*/  BSYNC B1 ;  /* 0x0000000000017941 */ /* 0x000fea0003800000 */
.L_x_32211:
        /* <DEDUP_REMOVED lines=12> */
.L_x_32215:
[----:B------:R-:W2:Y:S01]  /*45b90*/  LDL.LU R60, [R1+0x828] ;  /* 0x00082800013c7983 */ /* 0x000ea20000300800 */
[----:B------:R-:W-:Y:S02]  /*45ba0*/  IMAD.MOV.U32 R252, RZ, RZ, R0 ;  /* 0x000000fffffc7224 */ /* 0x000fe400078e0000 */
[----:B------:R-:W-:Y:S01]  /*45bb0*/  IMAD.MOV.U32 R192, RZ, RZ, R195 ;  /* 0x000000ffffc07224 */ /* 0x000fe200078e00c3 */
[----:B--2---:R0:W-:Y:S02]  /*45bc0*/  STL [R1+0x82c], R60 ;  /* 0x00082c3c01007387 */ /* 0x0041e40000100800 */
[----:B0-----:R-:W-:-:S07]  /*45bd0*/  MOV R60, R59 ;  /* 0x0000003b003c7202 */ /* 0x001fce0000000f00 */
.L_x_32216:
[----:B------:R-:W-:Y:S05]  /*45be0*/  BSYNC B1 ;  /* 0x0000000000017941 */ /* 0x000fea0003800000 */
.L_x_32214:
        /* <DEDUP_REMOVED lines=12> */
.L_x_32218:
[----:B------:R-:W2:Y:S01]  /*45cb0*/  LDL.LU R59, [R1+0x82c] ;  /* 0x00082c00013b7983 */ /* 0x000ea20000300800 */
[----:B------:R-:W-:Y:S02]  /*45cc0*/  IMAD.MOV.U32 R0, RZ, RZ, R252 ;  /* 0x000000ffff007224 */ /* 0x000fe400078e00fc */
[----:B------:R-:W-:Y:S01]  /*45cd0*/  IMAD.MOV.U32 R195, RZ, RZ, R194 ;  /* 0x000000ffffc37224 */ /* 0x000fe200078e00c2 */
[----:B--2---:R0:W-:Y:S02]  /*45ce0*/  STL [R1+0x828], R59 ;  /* 0x0008283b01007387 */ /* 0x0041e40000100800 */
[----:B0-----:R-:W-:-:S07]  /*45cf0*/  MOV R59, R58 ;  /* 0x0000003a003b7202 */ /* 0x001fce0000000f00 */
.L_x_32219:
[----:B------:R-:W-:Y:S05]  /*45d00*/  BSYNC B1 ;  /* 0x0000000000017941 */ /* 0x000fea0003800000 */
.L_x_32217:
        /* <DEDUP_REMOVED lines=12> */
.L_x_32221:
[----:B------:R-:W2:Y:S01]  /*45dd0*/  LDL.LU R58, [R1+0x828] ;  /* 0x00082800013a7983 */ /* 0x000ea20000300800 */
[----:B------:R-:W-:Y:S02]  /*45de0*/  IMAD.MOV.U32 R252, RZ, RZ, R0 ;  /* 0x000000fffffc7224 */ /* 0x000fe400078e0000 */
[----:B------:R-:W-:Y:S01]  /*45df0*/  IMAD.MOV.U32 R194, RZ, RZ, R197 ;  /* 0x000000ffffc27224 */ /* 0x000fe200078e00c5 */
[----:B--2---:R0:W-:Y:S02]  /*45e00*/  STL [R1+0x82c], R58 ;  /* 0x00082c3a01007387 */ /* 0x0041e40000100800 */
[----:B0-----:R-:W-:-:S07]  /*45e10*/  MOV R58, R57 ;  /* 0x00000039003a7202 */ /* 0x001fce0000000f00 */
.L_x_32222:
[----:B------:R-:W-:Y:S05]  /*45e20*/  BSYNC B1 ;  /* 0x0000000000017941 */ /* 0x000fea0003800000 */
.L_x_32220:
        /* <DEDUP_REMOVED lines=12> */
.L_x_32224:
[----:B------:R-:W2:Y:S01]  /*45ef0*/  LDL.LU R57, [R1+0x82c] ;  /* 0x00082c0001397983 */ /* 0x000ea20000300800 */
[----:B------:R-:W-:Y:S02]  /*45f00*/  IMAD.MOV.U32 R0, RZ, RZ, R252 ;  /* 0x000000ffff007224 */ /* 0x000fe400078e00fc */
[----:B------:R-:W-:Y:S01]  /*45f10*/  IMAD.MOV.U32 R197, RZ, RZ, R196 ;  /* 0x000000ffffc57224 */ /* 0x000fe200078e00c4 */
[----:B--2---:R0:W-:Y:S02]  /*45f20*/  STL [R1+0x828], R57 ;  /* 0x0008283901007387 */ /* 0x0041e40000100800 */
[----:B0-----:R-:W-:-:S07]  /*45f30*/  MOV R57, R56 ;  /* 0x0000003800397202 */ /* 0x001fce0000000f00 */
.L_x_32225:
[----:B------:R-:W-:Y:S05]  /*45f40*/  BSYNC B1 ;  /* 0x0000000000017941 */ /* 0x000fea0003800000 */
.L_x_32223:
        /* <DEDUP_REMOVED lines=12> */
.L_x_32227:
[----:B------:R-:W2:Y:S01]  /*46010*/  LDL.LU R56, [R1+0x828] ;  /* 0x0008280001387983 */ /* 0x000ea20000300800 */
[----:B------:R-:W-:Y:S02]  /*46020*/  IMAD.MOV.U32 R252, RZ, RZ, R0 ;  /* 0x000000fffffc7224 */ /* 0x000fe400078e0000 */
[----:B------:R-:W-:Y:S01]  /*46030*/  IMAD.MOV.U32 R196, RZ, RZ, R199 ;  /* 0x000000ffffc47224 */ /* 0x000fe200078e00c7 */
[----:B--2---:R0:W-:Y:S02]  /*46040*/  STL [R1+0x82c], R56 ;  /* 0x00082c3801007387 */ /* 0x0041e40000100800 */
[----:B0-----:R-:W-:-:S07]  /*46050*/  MOV R56, R55 ;  /* 0x0000003700387202 */ /* 0x001fce0000000f00 */
.L_x_32228:
[----:B------:R-:W-:Y:S05]  /*46060*/  BSYNC B1 ;  /* 0x0000000000017941 */ /* 0x000fea0003800000 */
.L_x_32226:
        /* <DEDUP_REMOVED lines=12> */
.L_x_32230:
[----:B------:R-:W2:Y:S01]  /*46130*/  LDL.LU R55, [R1+0x82c] ;  /* 0x00082c0001377983 */ /* 0x000ea20000300800 */
[----:B------:R-:W-:Y:S02]  /*46140*/  IMAD.MOV.U32 R0, RZ, RZ, R252 ;  /* 0x000000ffff007224 */ /* 0x000fe400078e00fc */
[----:B------:R-:W-:Y:S01]  /*46150*/  IMAD.MOV.U32 R199, RZ, RZ, R198 ;  /* 0x000000ffffc77224 */ /* 0x000fe200078e00c6 */
[----:B--2---:R0:W-:Y:S02]  /*46160*/  STL [R1+0x828], R55 ;  /* 0x0008283701007387 */ /* 0x0041e40000100800 */
[----:B0-----:R-:W-:-:S07]  /*46170*/  MOV R55, R54 ;  /* 0x0000003600377202 */ /* 0x001fce0000000f00 */
.L_x_32231:
[----:B------:R-:W-:Y:S05]  /*46180*/  BSYNC B1 ;  /* 0x0000000000017941 */ /* 0x000fea0003800000 */
.L_x_32229:
        /* <DEDUP_REMOVED lines=12> */
.L_x_32233:
[----:B------:R-:W2:Y:S01]  /*46250*/  LDL.LU R54, [R1+0x828] ;  /* 0x0008280001367983 */ /* 0x000ea20000300800 */
[----:B------:R-:W-:Y:S02]  /*46260*/  IMAD.MOV.U32 R252, RZ, RZ, R0 ;  /* 0x000000fffffc7224 */ /* 0x000fe400078e0000 */
[----:B------:R-:W-:Y:S01]  /*46270*/  IMAD.MOV.U32 R198, RZ, RZ, R201 ;  /* 0x000000ffffc67224 */ /* 0x000fe200078e00c9 */
[----:B--2---:R0:W-:Y:S02]  /*46280*/  STL [R1+0x82c], R54 ;  /* 0x00082c3601007387 */ /* 0x0041e40000100800 */
[----:B0-----:R-:W-:-:S07]  /*46290*/  MOV R54, R53 ;  /* 0x0000003500367202 */ /* 0x001fce0000000f00 */
.L_x_32234:
[----:B------:R-:W-:Y:S05]  /*462a0*/  BSYNC B1 ;  /* 0x0000000000017941 */ /* 0x000fea0003800000 */
.L_x_32232:
        /* <DEDUP_REMOVED lines=12> */
.L_x_32236:
[----:B------:R-:W2:Y:S01]  /*46370*/  LDL.LU R53, [R1+0x82c] ;  /* 0x00082c0001357983 */ /* 0x000ea20000300800 */
[----:B------:R-:W-:Y:S02]  /*46380*/  IMAD.MOV.U32 R0, RZ, RZ, R252 ;  /* 0x000000ffff007224 */ /* 0x000fe400078e00fc */
[----:B------:R-:W-:Y:S01]  /*46390*/  IMAD.MOV.U32 R201, RZ, RZ, R200 ;  /* 0x000000ffffc97224 */ /* 0x000fe200078e00c8 */
[----:B--2---:R0:W-:Y:S02]  /*463a0*/  STL [R1+0x828], R53 ;  /* 0x0008283501007387 */ /* 0x0041e40000100800 */
[----:B0-----:R-:W-:-:S07]  /*463b0*/  MOV R53, R52 ;  /* 0x0000003400357202 */ /* 0x001fce0000000f00 */
.L_x_32237:
[----:B------:R-:W-:Y:S05]  /*463c0*/  BSYNC B1 ;  /* 0x0000000000017941 */ /* 0x000fea0003800000 */
.L_x_32235:
        /* <DEDUP_REMOVED lines=12> */
.L_x_32239:
[----:B------:R-:W2:Y:S01]  /*46490*/  LDL.LU R52, [R1+0x828] ;  /* 0x0008280001347983 */ /* 0x000ea20000300800 */
[----:B------:R-:W-:Y:S02]  /*464a0*/  IMAD.MOV.U32 R252, RZ, RZ, R0 ;  /* 0x000000fffffc7224 */ /* 0x000fe400078e0000 */
[----:B------:R-:W-:Y:S01]  /*464b0*/  IMAD.MOV.U32 R200, RZ, RZ, R203 ;  /* 0x000000ffffc87224 */ /* 0x000fe200078e00cb */
[----:B--2---:R0:W-:Y:S02]  /*464c0*/  STL [R1+0x82c], R52 ;  /* 0x00082c3401007387 */ /* 0x0041e40000100800 */
[----:B0-----:R-:W-:-:S07]  /*464d0*/  MOV R52, R51 ;  /* 0x0000003300347202 */ /* 0x001fce0000000f00 */
.L_x_32240:
[----:B------:R-:W-:Y:S05]  /*464e0*/  BSYNC B1 ;  /* 0x0000000000017941 */ /* 0x000fea0003800000 */
.L_x_32238:
        /* <DEDUP_REMOVED lines=12> */
.L_x_32242:
[----:B------:R-:W2:Y:S01]  /*465b0*/  LDL.LU R51, [R1+0x82c] ;  /* 0x00082c0001337983 */ /* 0x000ea20000300800 */
[----:B------:R-:W-:Y:S02]  /*465c0*/  IMAD.MOV.U32 R0, RZ, RZ, R252 ;  /* 0x000000ffff007224 */ /* 0x000fe400078e00fc */
[----:B------:R-:W-:Y:S01]  /*465d0*/  IMAD.MOV.U32 R203, RZ, RZ, R202 ;  /* 0x000000ffffcb7224 */ /* 0x000fe200078e00ca */
[----:B--2---:R0:W-:Y:S02]  /*465e0*/  STL [R1+0x828], R51 ;  /* 0x0008283301007387 */ /* 0x0041e40000100800 */
[----:B0-----:R-:W-:-:S07]  /*465f0*/  MOV R51, R50 ;  /* 0x0000003200337202 */ /* 0x001fce0000000f00 */
.L_x_32243:
[----:B------:R-:W-:Y:S05]  /*46600*/  BSYNC B1 ;  /* 0x0000000000017941 */ /* 0x000fea0003800000 */
.L_x_32241:
        /* <DEDUP_REMOVED lines=12> */
.L_x_32245:
[----:B------:R-:W2:Y:S01]  /*466d0*/  LDL.LU R50, [R1+0x828] ;  /* 0x0008280001327983 */ /* 0x000ea20000300800 */
[----:B------:R-:W-:Y:S02]  /*466e0*/  IMAD.MOV.U32 R252, RZ, RZ, R0 ;  /* 0x000000fffffc7224 */ /* 0x000fe400078e0000 */
[----:B------:R-:W-:Y:S01]  /*466f0*/  IMAD.MOV.U32 R202, RZ, RZ, R205 ;  /* 0x000000ffffca7224 */ /* 0x000fe200078e00cd */
[----:B--2---:R0:W-:Y:S02]  /*46700*/  STL [R1+0x82c], R50 ;  /* 0x00082c3201007387 */ /* 0x0041e40000100800 */
[----:B0-----:R-:W-:-:S07]  /*46710*/  MOV R50, R49 ;  /* 0x0000003100327202 */ /* 0x001fce0000000f00 */
.L_x_32246:
[----:B------:R-:W-:Y:S05]  /*46720*/  BSYNC B1 ;  /* 0x0000000000017941 */ /* 0x000fea0003800000 */
.L_x_32244:
        /* <DEDUP_REMOVED lines=12> */
.L_x_32248:
[----:B------:R-:W2:Y:S01]  /*467f0*/  LDL.LU R49, [R1+0x82c] ;  /* 0x00082c0001317983 */ /* 0x000ea20000300800 */
[----:B------:R-:W-:Y:S02]  /*46800*/  IMAD.MOV.U32 R0, RZ, RZ, R252 ;  /* 0x000000ffff007224 */ /* 0x000fe400078e00fc */
[----:B------:R-:W-:Y:S01]  /*46810*/  IMAD.MOV.U32 R205, RZ, RZ, R204 ;  /* 0x000000ffffcd7224 */ /* 0x000fe200078e00cc */
[----:B--2---:R0:W-:Y:S02]  /*46820*/  STL [R1+0x828], R49 ;  /* 0x0008283101007387 */ /* 0x0041e40000100800 */
[----:B0-----:R-:W-:-:S07]  /*46830*/  MOV R49, R48 ;  /* 0x0000003000317202 */ /* 0x001fce0000000f00 */
.L_x_32249:
[----:B------:R-:W-:Y:S05]  /*46840*/  BSYNC B1 ;  /* 0x0000000000017941 */ /* 0x000fea0003800000 */
.L_x_32247:
        /* <DEDUP_REMOVED lines=12> */
.L_x_32251:
[----:B------:R-:W2:Y:S01]  /*46910*/  LDL.LU R48, [R1+0x828] ;  /* 0x0008280001307983 */ /* 0x000ea20000300800 */
[----:B------:R-:W-:Y:S02]  /*46920*/  IMAD.MOV.U32 R252, RZ, RZ, R0 ;  /* 0x000000fffffc7224 */ /* 0x000fe400078e0000 */
[----:B------:R-:W-:Y:S01]  /*46930*/  IMAD.MOV.U32 R204, RZ, RZ, R207 ;  /* 0x000000ffffcc7224 */ /* 0x000fe200078e00cf */
[----:B--2---:R0:W-:Y:S02]  /*46940*/  STL [R1+0x82c], R48 ;  /* 0x00082c3001007387 */ /* 0x0041e40000100800 */
[----:B0-----:R-:W-:-:S07]  /*46950*/  MOV R48, R47 ;  /* 0x0000002f00307202 */ /* 0x001fce0000000f00 */
.L_x_32252:
[----:B------:R-:W-:Y:S05]  /*46960*/  BSYNC B1 ;  /* 0x0000000000017941 */ /* 0x000fea0003800000 */
.L_x_32250:
        /* <DEDUP_REMOVED lines=12> */
.L_x_32254:
[----:B------:R-:W2:Y:S01]  /*46a30*/  LDL.LU R47, [R1+0x82c] ;  /* 0x00082c00012f7983 */ /* 0x000ea20000300800 */
[----:B------:R-:W-:Y:S02]  /*46a40*/  IMAD.MOV.U32 R0, RZ, RZ, R252 ;  /* 0x000000ffff007224 */ /* 0x000fe400078e00fc */
[----:B------:R-:W-:Y:S01]  /*46a50*/  IMAD.MOV.U32 R207, RZ, RZ, R206 ;  /* 0x000000ffffcf7224 */ /* 0x000fe200078e00ce */
[----:B--2---:R0:W-:Y:S02]  /*46a60*/  STL [R1+0x828], R47 ;  /* 0x0008282f01007387 */ /* 0x0041e40000100800 */
[----:B0-----:R-:W-:-:S07]  /*46a70*/  MOV R47, R46 ;  /* 0x0000002e002f7202 */ /* 0x001fce0000000f00 */
.L_x_32255:
[----:B------:R-:W-:Y:S05]  /*46a80*/  BSYNC B1 ;  /* 0x0000000000017941 */ /* 0x000fea0003800000 */
.L_x_32253:
        /* <DEDUP_REMOVED lines=12> */
.L_x_32257:
[----:B------:R-:W2:Y:S01]  /*46b50*/  LDL.LU R46, [R1+0x828] ;  /* 0x00082800012e7983 */ /* 0x000ea20000300800 */
[----:B------:R-:W-:Y:S02]  /*46b60*/  IMAD.MOV.U32 R252, RZ, RZ, R0 ;  /* 0x000000fffffc7224 */ /* 0x000fe400078e0000 */
[----:B------:R-:W-:Y:S01]  /*46b70*/  IMAD.MOV.U32 R206, RZ, RZ, R209 ;  /* 0x000000ffffce7224 */ /* 0x000fe200078e00d1 */
[----:B--2---:R0:W-:Y:S02]  /*46b80*/  STL [R1+0x82c], R46 ;  /* 0x00082c2e01007387 */ /* 0x0041e40000100800 */
[----:B0-----:R-:W-:-:S07]  /*46b90*/  MOV R46, R45 ;  /* 0x0000002d002e7202 */ /* 0x001fce0000000f00 */
.L_x_32258:
[----:B------:R-:W-:Y:S05]  /*46ba0*/  BSYNC B1 ;  /* 0x0000000000017941 */ /* 0x000fea0003800000 */
.L_x_32256:
        /* <DEDUP_REMOVED lines=12> */
.L_x_32260:
[----:B------:R-:W2:Y:S01]  /*46c70*/  LDL.LU R45, [R1+0x82c] ;  /* 0x00082c00012d7983 */ /* 0x000ea20000300800 */
[----:B------:R-:W-:Y:S02]  /*46c80*/  IMAD.MOV.U32 R0, RZ, RZ, R252 ;  /* 0x000000ffff007224 */ /* 0x000fe400078e00fc */
[----:B------:R-:W-:Y:S01]  /*46c90*/  IMAD.MOV.U32 R209, RZ, RZ, R208 ;  /* 0x000000ffffd17224 */ /* 0x000fe200078e00d0 */
[----:B--2---:R0:W-:Y:S02]  /*46ca0*/  STL [R1+0x828], R45 ;  /* 0x0008282d01007387 */ /* 0x0041e40000100800 */
[----:B0-----:R-:W-:-:S07]  /*46cb0*/  MOV R45, R44 ;  /* 0x0000002c002d7202 */ /* 0x001fce0000000f00 */
.L_x_32261:
[----:B------:R-:W-:Y:S05]  /*46cc0*/  BSYNC B1 ;  /* 0x0000000000017941 */ /* 0x000fea0003800000 */
.L_x_32259:
        /* <DEDUP_REMOVED lines=12> */
.L_x_32263:
[----:B------:R-:W2:Y:S01]  /*46d90*/  LDL.LU R44, [R1+0x828] ;  /* 0x00082800012c7983 */ /* 0x000ea20000300800 */
[----:B------:R-:W-:Y:S02]  /*46da0*/  IMAD.MOV.U32 R252, RZ, RZ, R0 ;  /* 0x000000fffffc7224 */ /* 0x000fe400078e0000 */
[----:B------:R-:W-:Y:S01]  /*46db0*/  IMAD.MOV.U32 R208, RZ, RZ, R211 ;  /* 0x000000ffffd07224 */ /* 0x000fe200078e00d3 */
[----:B--2---:R0:W-:Y:S02]  /*46dc0*/  STL [R1+0x82c], R44 ;  /* 0x00082c2c01007387 */ /* 0x0041e40000100800 */
[----:B0-----:R-:W-:-:S07]  /*46dd0*/  MOV R44, R43 ;  /* 0x0000002b002c7202 */ /* 0x001fce0000000f00 */
.L_x_32264:
[----:B------:R-:W-:Y:S05]  /*46de0*/  BSYNC B1 ;  /* 0x0000000000017941 */ /* 0x000fea0003800000 */
.L_x_32262:
        /* <DEDUP_REMOVED lines=12> */
.L_x_32266:
[----:B------:R-:W2:Y:S01]  /*46eb0*/  LDL.LU R43, [R1+0x82c] ;  /* 0x00082c00012b7983 */ /* 0x000ea20000300800 */
[----:B------:R-:W-:Y:S02]  /*46ec0*/  IMAD.MOV.U32 R0, RZ, RZ, R252 ;  /* 0x000000ffff007224 */ /* 0x000fe400078e00fc */
[----:B------:R-:W-:Y:S01]  /*46ed0*/  IMAD.MOV.U32 R211, RZ, RZ, R210 ;  /* 0x000000ffffd37224 */ /* 0x000fe200078e00d2 */
[----:B--2---:R0:W-:Y:S02]  /*46ee0*/  STL [R1+0x828], R43 ;  /* 0x0008282b01007387 */ /* 0x0041e40000100800 */
[----:B0-----:R-:W-:-:S07]  /*46ef0*/  MOV R43, R42 ;  /* 0x0000002a002b7202 */ /* 0x001fce0000000f00 */
.L_x_32267:
[----:B------:R-:W-:Y:S05]  /*46f00*/  BSYNC B1 ;  /* 0x0000000000017941 */ /* 0x000fea0003800000 */
.L_x_32265:
        /* <DEDUP_REMOVED lines=12> */
.L_x_32269:
[----:B------:R-:W2:Y:S01]  /*46fd0*/  LDL.LU R42, [R1+0x828] ;  /* 0x00082800012a7983 */ /* 0x000ea20000300800 */
[----:B------:R-:W-:Y:S02]  /*46fe0*/  IMAD.MOV.U32 R252, RZ, RZ, R0 ;  /* 0x000000fffffc7224 */ /* 0x000fe400078e0000 */
[----:B------:R-:W-:Y:S01]  /*46ff0*/  IMAD.MOV.U32 R210, RZ, RZ, R213 ;  /* 0x000000ffffd27224 */ /* 0x000fe200078e00d5 */
[----:B--2---:R0:W-:Y:S02]  /*47000*/  STL [R1+0x82c], R42 ;  /* 0x00082c2a01007387 */ /* 0x0041e40000100800 */
[----:B0-----:R-:W-:-:S07]  /*47010*/  MOV R42, R41 ;  /* 0x00000029002a7202 */ /* 0x001fce0000000f00 */
.L_x_32270:
[----:B------:R-:W-:Y:S05]  /*47020*/  BSYNC B1 ;  /* 0x0000000000017941 */ /* 0x000fea0003800000 */
.L_x_32268:
        /* <DEDUP_REMOVED lines=12> */
.L_x_32272:
[----:B------:R-:W2:Y:S01]  /*470f0*/  LDL.LU R41, [R1+0x82c] ;  /* 0x00082c0001297983 */ /* 0x000ea20000300800 */
[----:B------:R-:W-:Y:S02]  /*47100*/  IMAD.MOV.U32 R0, RZ, RZ, R252 ;  /* 0x000000ffff007224 */ /* 0x000fe400078e00fc */
[----:B------:R-:W-:Y:S01]  /*47110*/  IMAD.MOV.U32 R213, RZ, RZ, R212 ;  /* 0x000000ffffd57224 */ /* 0x000fe200078e00d4 */
[----:B--2---:R0:W-:Y:S02]  /*47120*/  STL [R1+0x828], R41 ;  /* 0x0008282901007387 */ /* 0x0041e40000100800 */
[----:B0-----:R-:W-:-:S07]  /*47130*/  MOV R41, R40 ;  /* 0x0000002800297202 */ /* 0x001fce0000000f00 */
.L_x_32273:
[----:B------:R-:W-:Y:S05]  /*47140*/  BSYNC B1 ;  /* 0x0000000000017941 */ /* 0x000fea0003800000 */
.L_x_32271:
        /* <DEDUP_REMOVED lines=12> */
.L_x_32275:
[----:B------:R-:W2:Y:S01]  /*47210*/  LDL.LU R40, [R1+0x828] ;  /* 0x0008280001287983 */ /* 0x000ea20000300800 */
[----:B------:R-:W-:Y:S02]  /*47220*/  IMAD.MOV.U32 R252, RZ, RZ, R0 ;  /* 0x000000fffffc7224 */ /* 0x000fe400078e0000 */
[----:B------:R-:W-:Y:S01]  /*47230*/  IMAD.MOV.U32 R212, RZ, RZ, R215 ;  /* 0x000000ffffd47224 */ /* 0x000fe200078e00d7 */
[----:B--2---:R0:W-:Y:S02]  /*47240*/  STL [R1+0x82c], R40 ;  /* 0x00082c2801007387 */ /* 0x0041e40000100800 */
[----:B0-----:R-:W-:-:S07]  /*47250*/  MOV R40, R39 ;  /* 0x0000002700287202 */ /* 0x001fce0000000f00 */
.L_x_32276:
[----:B------:R-:W-:Y:S05]  /*47260*/  BSYNC B1 ;  /* 0x0000000000017941 */ /* 0x000fea0003800000 */
.L_x_32274:
        /* <DEDUP_REMOVED lines=12> */
.L_x_32278:
[----:B------:R-:W2:Y:S01]  /*47330*/  LDL.LU R39, [R1+0x82c] ;  /* 0x00082c0001277983 */ /* 0x000ea20000300800 */
[----:B------:R-:W-:Y:S02]  /*47340*/  IMAD.MOV.U32 R0, RZ, RZ, R252 ;  /* 0x000000ffff007224 */ /* 0x000fe400078e00fc */
[----:B------:R-:W-:Y:S01]  /*47350*/  IMAD.MOV.U32 R215, RZ, RZ, R214 ;  /* 0x000000ffffd77224 */ /* 0x000fe200078e00d6 */
[----:B--2---:R0:W-:Y:S02]  /*47360*/  STL [R1+0x828], R39 ;  /* 0x0008282701007387 */ /* 0x0041e40000100800 */
[----:B0-----:R-:W-:-:S07]  /*47370*/  MOV R39, R38 ;  /* 0x0000002600277202 */ /* 0x001fce0000000f00 */
.L_x_32279:
[----:B------:R-:W-:Y:S05]  /*47380*/  BSYNC B1 ;  /* 0x0000000000017941 */ /* 0x000fea0003800000 */
.L_x_32277:
        /* <DEDUP_REMOVED lines=12> */
.L_x_32281:
[----:B------:R-:W2:Y:S01]  /*47450*/  LDL.LU R38, [R1+0x828] ;  /* 0x0008280001267983 */ /* 0x000ea20000300800 */
[----:B------:R-:W-:Y:S02]  /*47460*/  IMAD.MOV.U32 R252, RZ, RZ, R0 ;  /* 0x000000fffffc7224 */ /* 0x000fe400078e0000 */
[----:B------:R-:W-:Y:S01]  /*47470*/  IMAD.MOV.U32 R214, RZ, RZ, R217 ;  /* 0x000000ffffd67224 */ /* 0x000fe200078e00d9 */
[----:B--2---:R0:W-:Y:S02]  /*47480*/  STL [R1+0x82c], R38 ;  /* 0x00082c2601007387 */ /* 0x0041e40000100800 */
[----:B0-----:R-:W-:-:S07]  /*47490*/  MOV R38, R37 ;  /* 0x0000002500267202 */ /* 0x001fce0000000f00 */
.L_x_32282:
[----:B------:R-:W-:Y:S05]  /*474a0*/  BSYNC B1 ;  /* 0x0000000000017941 */ /* 0x000fea0003800000 */
.L_x_32280:
        /* <DEDUP_REMOVED lines=12> */
.L_x_32284:
[----:B------:R-:W2:Y:S01]  /*47570*/  LDL.LU R37, [R1+0x82c] ;  /* 0x00082c0001257983 */ /* 0x000ea20000300800 */
[----:B------:R-:W-:Y:S02]  /*47580*/  IMAD.MOV.U32 R0, RZ, RZ, R252 ;  /* 0x000000ffff007224 */ /* 0x000fe400078e00fc */
[----:B------:R-:W-:Y:S01]  /*47590*/  IMAD.MOV.U32 R217, RZ, RZ, R216 ;  /* 0x000000ffffd97224 */ /* 0x000fe200078e00d8 */
[----:B--2---:R0:W-:Y:S02]  /*475a0*/  STL [R1+0x828], R37 ;  /* 0x0008282501007387 */ /* 0x0041e40000100800 */
[----:B0-----:R-:W-:-:S07]  /*475b0*/  MOV R37, R36 ;  /* 0x0000002400257202 */ /* 0x001fce0000000f00 */
.L_x_32285:
[----:B------:R-:W-:Y:S05]  /*475c0*/  BSYNC B1 ;  /* 0x0000000000017941 */ /* 0x000fea0003800000 */
.L_x_32283:
        /* <DEDUP_REMOVED lines=12> */
.L_x_32287:
[----:B------:R-:W2:Y:S01]  /*47690*/  LDL.LU R36, [R1+0x828] ;  /* 0x0008280001247983 */ /* 0x000ea20000300800 */
[----:B------:R-:W-:Y:S02]  /*476a0*/  IMAD.MOV.U32 R252, RZ, RZ, R0 ;  /* 0x000000fffffc7224 */ /* 0x000fe400078e0000 */
[----:B------:R-:W-:Y:S01]  /*476b0*/  IMAD.MOV.U32 R216, RZ, RZ, R219 ;  /* 0x000000ffffd87224 */ /* 0x000fe200078e00db */
[----:B--2---:R0:W-:Y:S02]  /*476c0*/  STL [R1+0x82c], R36 ;  /* 0x00082c2401007387 */ /* 0x0041e40000100800 */
[----:B0-----:R-:W-:-:S07]  /*476d0*/  MOV R36, R35 ;  /* 0x0000002300247202 */ /* 0x001fce0000000f00 */
.L_x_32288:
[----:B------:R-:W-:Y:S05]  /*476e0*/  BSYNC B1 ;  /* 0x0000000000017941 */ /* 0x000fea0003800000 */
.L_x_32286:
        /* <DEDUP_REMOVED lines=12> */
.L_x_32290:
[----:B------:R-:W2:Y:S01]  /*477b0*/  LDL.LU R35, [R1+0x82c] ;  /* 0x00082c0001237983 */ /* 0x000ea20000300800 */
[----:B------:R-:W-:Y:S02]  /*477c0*/  IMAD.MOV.U32 R0, RZ, RZ, R252 ;  /* 0x000000ffff007224 */ /* 0x000fe400078e00fc */
[----:B------:R-:W-:Y:S01]  /*477d0*/  IMAD.MOV.U32 R219, RZ, RZ, R218 ;  /* 0x000000ffffdb7224 */ /* 0x000fe200078e00da */
[----:B--2---:R0:W-:Y:S02]  /*477e0*/  STL [R1+0x828], R35 ;  /* 0x0008282301007387 */ /* 0x0041e40000100800 */
[----:B0-----:R-:W-:-:S07]  /*477f0*/  MOV R35, R34 ;  /* 0x0000002200237202 */ /* 0x001fce0000000f00 */
.L_x_32291:
[----:B------:R-:W-:Y:S05]  /*47800*/  BSYNC B1 ;  /* 0x0000000000017941 */ /* 0x000fea0003800000 */
.L_x_32289:
        /* <DEDUP_REMOVED lines=12> */
.L_x_32293:
[----:B------:R-:W2:Y:S01]  /*478d0*/  LDL.LU R34, [R1+0x828] ;  /* 0x0008280001227983 */ /* 0x000ea20000300800 */
[----:B------:R-:W-:Y:S02]  /*478e0*/  IMAD.MOV.U32 R252, RZ, RZ, R0 ;  /* 0x000000fffffc7224 */ /* 0x000fe400078e0000 */
[----:B------:R-:W-:Y:S01]  /*478f0*/  IMAD.MOV.U32 R218, RZ, RZ, R221 ;  /* 0x000000ffffda7224 */ /* 0x000fe200078e00dd */
[----:B--2---:R0:W-:Y:S02]  /*47900*/  STL [R1+0x82c], R34 ;  /* 0x00082c2201007387 */ /* 0x0041e40000100800 */
[----:B0-----:R-:W-:-:S07]  /*47910*/  MOV R34, R33 ;  /* 0x0000002100227202 */ /* 0x001fce0000000f00 */
.L_x_32294:
[----:B------:R-:W-:Y:S05]  /*47920*/  BSYNC B1 ;  /* 0x0000000000017941 */ /* 0x000fea0003800000 */
.L_x_32292:
        /* <DEDUP_REMOVED lines=12> */
.L_x_32296:
[----:B------:R-:W2:Y:S01]  /*479f0*/  LDL.LU R33, [R1+0x82c] ;  /* 0x00082c0001217983 */ /* 0x000ea20000300800 */
[----:B------:R-:W-:Y:S02]  /*47a00*/  IMAD.MOV.U32 R0, RZ, RZ, R252 ;  /* 0x000000ffff007224 */ /* 0x000fe400078e00fc */
[----:B------:R-:W-:Y:S01]  /*47a10*/  IMAD.MOV.U32 R221, RZ, RZ, R220 ;  /* 0x000000ffffdd7224 */ /* 0x000fe200078e00dc */
[----:B--2---:R0:W-:Y:S02]  /*47a20*/  STL [R1+0x828], R33 ;  /* 0x0008282101007387 */ /* 0x0041e40000100800 */
[----:B0-----:R-:W-:-:S07]  /*47a30*/  MOV R33, R32 ;  /* 0x0000002000217202 */ /* 0x001fce0000000f00 */
.L_x_32297:
[----:B------:R-:W-:Y:S05]  /*47a40*/  BSYNC B1 ;  /* 0x0000000000017941 */ /* 0x000fea0003800000 */
.L_x_32295:
        /* <DEDUP_REMOVED lines=12> */
.L_x_32299:
[----:B------:R-:W2:Y:S01]  /*47b10*/  LDL.LU R32, [R1+0x828] ;  /* 0x0008280001207983 */ /* 0x000ea20000300800 */
[----:B------:R-:W-:Y:S02]  /*47b20*/  IMAD.MOV.U32 R252, RZ, RZ, R0 ;  /* 0x000000fffffc7224 */ /* 0x000fe400078e0000 */
[----:B------:R-:W-:Y:S01]  /*47b30*/  IMAD.MOV.U32 R220, RZ, RZ, R223 ;  /* 0x000000ffffdc7224 */ /* 0x000fe200078e00df */
[----:B--2---:R0:W-:Y:S02]  /*47b40*/  STL [R1+0x82c], R32 ;  /* 0x00082c2001007387 */ /* 0x0041e40000100800 */
[----:B0-----:R-:W-:-:S07]  /*47b50*/  MOV R32, R31 ;  /* 0x0000001f00207202 */ /* 0x001fce0000000f00 */
.L_x_32300:
[----:B------:R-:W-:Y:S05]  /*47b60*/  BSYNC B1 ;  /* 0x0000000000017941 */ /* 0x000fea0003800000 */
.L_x_32298:
        /* <DEDUP_REMOVED lines=12> */
.L_x_32302:
[----:B------:R-:W2:Y:S01]  /*47c30*/  LDL.LU R31, [R1+0x82c] ;  /* 0x00082c00011f7983 */ /* 0x000ea20000300800 */
[----:B------:R-:W-:Y:S02]  /*47c40*/  IMAD.MOV.U32 R0, RZ, RZ, R252 ;  /* 0x000000ffff007224 */ /* 0x000fe400078e00fc */
[----:B------:R-:W-:Y:S01]  /*47c50*/  IMAD.MOV.U32 R223, RZ, RZ, R222 ;  /* 0x000000ffffdf7224 */ /* 0x000fe200078e00de */
[----:B--2---:R0:W-:Y:S02]  /*47c60*/  STL [R1+0x828], R31 ;  /* 0x0008281f01007387 */ /* 0x0041e40000100800 */
[----:B0-----:R-:W-:-:S07]  /*47c70*/  MOV R31, R30 ;  /* 0x0000001e001f7202 */ /* 0x001fce0000000f00 */
.L_x_32303:
[----:B------:R-:W-:Y:S05]  /*47c80*/  BSYNC B1 ;  /* 0x0000000000017941 */ /* 0x000fea0003800000 */
.L_x_32301:
        /* <DEDUP_REMOVED lines=12> */
.L_x_32305:
[----:B------:R-:W2:Y:S01]  /*47d50*/  LDL.LU R30, [R1+0x828] ;  /* 0x00082800011e7983 */ /* 0x000ea20000300800 */
[----:B------:R-:W-:Y:S02]  /*47d60*/  IMAD.MOV.U32 R252, RZ, RZ, R0 ;  /* 0x000000fffffc7224 */ /* 0x000fe400078e0000 */
[----:B------:R-:W-:Y:S01]  /*47d70*/  IMAD.MOV.U32 R222, RZ, RZ, R225 ;  /* 0x000000ffffde7224 */ /* 0x000fe200078e00e1 */
[----:B--2---:R0:W-:Y:S02]  /*47d80*/  STL [R1+0x82c], R30 ;  /* 0x00082c1e01007387 */ /* 0x0041e40000100800 */
[----:B0-----:R-:W-:-:S07]  /*47d90*/  MOV R30, R29 ;  /* 0x0000001d001e7202 */ /* 0x001fce0000000f00 */
.L_x_32306:
[----:B------:R-:W-:Y:S05]  /*47da0*/  BSYNC B1 ;  /* 0x0000000000017941 */ /* 0x000fea0003800000 */
.L_x_32304:
        /* <DEDUP_REMOVED lines=12> */
.L_x_32308:
[----:B------:R-:W2:Y:S01]  /*47e70*/  LDL.LU R29, [R1+0x82c] ;  /* 0x00082c00011d7983 */ /* 0x000ea20000300800 */
[----:B------:R-:W-:Y:S02]  /*47e80*/  IMAD.MOV.U32 R0, RZ, RZ, R252 ;  /* 0x000000ffff007224 */ /* 0x000fe400078e00fc */
[----:B------:R-:W-:Y:S01]  /*47e90*/  IMAD.MOV.U32 R225, RZ, RZ, R224 ;  /* 0x000000ffffe17224 */ /* 0x000fe200078e00e0 */
[----:B--2---:R0:W-:Y:S02]  /*47ea0*/  STL [R1+0x828], R29 ;  /* 0x0008281d01007387 */ /* 0x0041e40000100800 */
[----:B0-----:R-:W-:-:S07]  /*47eb0*/  MOV R29, R28 ;  /* 0x0000001c001d7202 */ /* 0x001fce0000000f00 */
.L_x_32309:
[----:B------:R-:W-:Y:S05]  /*47ec0*/  BSYNC B1 ;  /* 0x0000000000017941 */ /* 0x000fea0003800000 */
.L_x_32307:
        /* <DEDUP_REMOVED lines=12> */
.L_x_32311:
[----:B------:R-:W2:Y:S01]  /*47f90*/  LDL.LU R28, [R1+0x828] ;  /* 0x00082800011c7983 */ /* 0x000ea20000300800 */
[----:B------:R-:W-:Y:S02]  /*47fa0*/  IMAD.MOV.U32 R252, RZ, RZ, R0 ;  /* 0x000000fffffc7224 */ /* 0x000fe400078e0000 */
[----:B------:R-:W-:Y:S01]  /*47fb0*/  IMAD.MOV.U32 R224, RZ, RZ, R227 ;  /* 0x000000ffffe07224 */ /* 0x000fe200078e00e3 */
[----:B--2---:R0:W-:Y:S02]  /*47fc0*/  STL [R1+0x82c], R28 ;  /* 0x00082c1c01007387 */ /* 0x0041e40000100800 */
[----:B0-----:R-:W-:-:S07]  /*47fd0*/  MOV R28, R27 ;  /* 0x0000001b001c7202 */ /* 0x001fce0000000f00 */
.L_x_32312:
[----:B------:R-:W-:Y:S05]  /*47fe0*/  BSYNC B1 ;  /* 0x0000000000017941 */ /* 0x000fea0003800000 */
.L_x_32310:
        /* <DEDUP_REMOVED lines=12> */
.L_x_32314:
[----:B------:R-:W2:Y:S01]  /*480b0*/  LDL.LU R27, [R1+0x82c] ;  /* 0x00082c00011b7983 */ /* 0x000ea20000300800 */
[----:B------:R-:W-:Y:S02]  /*480c0*/  IMAD.MOV.U32 R0, RZ, RZ, R252 ;  /* 0x000000ffff007224 */ /* 0x000fe400078e00fc */
[----:B------:R-:W-:Y:S01]  /*480d0*/  IMAD.MOV.U32 R227, RZ, RZ, R226 ;  /* 0x000000ffffe37224 */ /* 0x000fe200078e00e2 */
[----:B--2---:R0:W-:Y:S02]  /*480e0*/  STL [R1+0x828], R27 ;  /* 0x0008281b01007387 */ /* 0x0041e40000100800 */
[----:B0-----:R-:W-:-:S07]  /*480f0*/  MOV R27, R26 ;  /* 0x0000001a001b7202 */ /* 0x001fce0000000f00 */
.L_x_32315:
[----:B------:R-:W-:Y:S05]  /*48100*/  BSYNC B1 ;  /* 0x0000000000017941 */ /* 0x000fea0003800000 */
.L_x_32313:
        /* <DEDUP_REMOVED lines=12> */
.L_x_32317:
[----:B------:R-:W2:Y:S01]  /*481d0*/  LDL.LU R26, [R1+0x828] ;  /* 0x00082800011a7983 */ /* 0x000ea20000300800 */
[----:B------:R-:W-:Y:S02]  /*481e0*/  IMAD.MOV.U32 R252, RZ, RZ, R0 ;  /* 0x000000fffffc7224 */ /* 0x000fe400078e0000 */
[----:B------:R-:W-:Y:S01]  /*481f0*/  IMAD.MOV.U32 R226, RZ, RZ, R229 ;  /* 0x000000ffffe27224 */ /* 0x000fe200078e00e5 */
[----:B--2---:R0:W-:Y:S02]  /*48200*/  STL [R1+0x82c], R26 ;  /* 0x00082c1a01007387 */ /* 0x0041e40000100800 */
[----:B0-----:R-:W-:-:S07]  /*48210*/  MOV R26, R25 ;  /* 0x00000019001a7202 */ /* 0x001fce0000000f00 */
.L_x_32318:
[----:B------:R-:W-:Y:S05]  /*48220*/  BSYNC B1 ;  /* 0x0000000000017941 */ /* 0x000fea0003800000 */
.L_x_32316:
        /* <DEDUP_REMOVED lines=12> */
.L_x_32320:
[----:B------:R-:W2:Y:S01]  /*482f0*/  LDL.LU R25, [R1+0x82c] ;  /* 0x00082c0001197983 */ /* 0x000ea20000300800 */
[----:B------:R-:W-:Y:S02]  /*48300*/  IMAD.MOV.U32 R0, RZ, RZ, R252 ;  /* 0x000000ffff007224 */ /* 0x000fe400078e00fc */
[----:B------:R-:W-:Y:S01]  /*48310*/  IMAD.MOV.U32 R229, RZ, RZ, R228 ;  /* 0x000000ffffe57224 */ /* 0x000fe200078e00e4 */
[----:B--2---:R0:W-:Y:S02]  /*48320*/  STL [R1+0x828], R25 ;  /* 0x0008281901007387 */ /* 0x0041e40000100800 */
[----:B0-----:R-:W-:-:S07]  /*48330*/  MOV R25, R24 ;  /* 0x0000001800197202 */ /* 0x001fce0000000f00 */
.L_x_32321:
[----:B------:R-:W-:Y:S05]  /*48340*/  BSYNC B1 ;  /* 0x0000000000017941 */ /* 0x000fea0003800000 */
.L_x_32319:
        /* <DEDUP_REMOVED lines=12> */
.L_x_32323:
[----:B------:R-:W2:Y:S01]  /*48410*/  LDL.LU R24, [R1+0x828] ;  /* 0x0008280001187983 */ /* 0x000ea20000300800 */
[----:B------:R-:W-:Y:S02]  /*48420*/  IMAD.MOV.U32 R252, RZ, RZ, R0 ;  /* 0x000000fffffc7224 */ /* 0x000fe400078e0000 */
[----:B------:R-:W-:Y:S01]  /*48430*/  IMAD.MOV.U32 R228, RZ, RZ, R231 ;  /* 0x000000ffffe47224 */ /* 0x000fe200078e00e7 */
[----:B--2---:R0:W-:Y:S02]  /*48440*/  STL [R1+0x82c], R24 ;  /* 0x00082c1801007387 */ /* 0x0041e40000100800 */
[----:B0-----:R-:W-:-:S07]  /*48450*/  MOV R24, R23 ;  /* 0x0000001700187202 */ /* 0x001fce0000000f00 */
.L_x_32324:
[----:B------:R-:W-:Y:S05]  /*48460*/  BSYNC B1 ;  /* 0x0000000000017941 */ /* 0x000fea0003800000 */
.L_x_32322:
        /* <DEDUP_REMOVED lines=12> */
.L_x_32326:
[----:B------:R-:W2:Y:S01]  /*48530*/  LDL.LU R23, [R1+0x82c] ;  /* 0x00082c0001177983 */ /* 0x000ea20000300800 */
[----:B------:R-:W-:Y:S02]  /*48540*/  IMAD.MOV.U32 R0, RZ, RZ, R252 ;  /* 0x000000ffff007224 */ /* 0x000fe400078e00fc */
[----:B------:R-:W-:Y:S01]  /*48550*/  IMAD.MOV.U32 R231, RZ, RZ, R230 ;  /* 0x000000ffffe77224 */ /* 0x000fe200078e00e6 */
[----:B--2---:R0:W-:Y:S02]  /*48560*/  STL [R1+0x828], R23 ;  /* 0x0008281701007387 */ /* 0x0041e40000100800 */
[----:B0-----:R-:W-:-:S07]  /*48570*/  MOV R23, R22 ;  /* 0x0000001600177202 */ /* 0x001fce0000000f00 */
.L_x_32327:
[----:B------:R-:W-:Y:S05]  /*48580*/  BSYNC B1 ;  /* 0x0000000000017941 */ /* 0x000fea0003800000 */
.L_x_32325:
        /* <DEDUP_REMOVED lines=12> */
.L_x_32329:
[----:B------:R-:W2:Y:S01]  /*48650*/  LDL.LU R22, [R1+0x828] ;  /* 0x0008280001167983 */ /* 0x000ea20000300800 */
[----:B------:R-:W-:Y:S02]  /*48660*/  IMAD.MOV.U32 R252, RZ, RZ, R0 ;  /* 0x000000fffffc7224 */ /* 0x000fe400078e0000 */
[----:B------:R-:W-:Y:S01]  /*48670*/  IMAD.MOV.U32 R230, RZ, RZ, R233 ;  /* 0x000000ffffe67224 */ /* 0x000fe200078e00e9 */
[----:B--2---:R0:W-:Y:S02]  /*48680*/  STL [R1+0x82c], R22 ;  /* 0x00082c1601007387 */ /* 0x0041e40000100800 */
[----:B0-----:R-:W-:-:S07]  /*48690*/  MOV R22, R21 ;  /* 0x0000001500167202 */ /* 0x001fce0000000f00 */
.L_x_32330:
[----:B------:R-:W-:Y:S05]  /*486a0*/  BSYNC B1 ;  /* 0x0000000000017941 */ /* 0x000fea0003800000 */
.L_x_32328:
        /* <DEDUP_REMOVED lines=12> */
.L_x_32332:
[----:B------:R-:W2:Y:S01]  /*48770*/  LDL.LU R21, [R1+0x82c] ;  /* 0x00082c0001157983 */ /* 0x000ea20000300800 */
[----:B------:R-:W-:Y:S02]  /*48780*/  IMAD.MOV.U32 R0, RZ, RZ, R252 ;  /* 0x000000ffff007224 */ /* 0x000fe400078e00fc */
[----:B------:R-:W-:Y:S01]  /*48790*/  IMAD.MOV.U32 R233, RZ, RZ, R232 ;  /* 0x000000ffffe97224 */ /* 0x000fe200078e00e8 */
[----:B--2---:R0:W-:Y:S02]  /*487a0*/  STL [R1+0x828], R21 ;  /* 0x0008281501007387 */ /* 0x0041e40000100800 */
[----:B0-----:R-:W-:-:S07]  /*487b0*/  MOV R21, R20 ;  /* 0x0000001400157202 */ /* 0x001fce0000000f00 */
.L_x_32333:
[----:B------:R-:W-:Y:S05]  /*487c0*/  BSYNC B1 ;  /* 0x0000000000017941 */ /* 0x000fea0003800000 */
.L_x_32331:
        /* <DEDUP_REMOVED lines=12> */
.L_x_32335:
[----:B------:R-:W2:Y:S01]  /*48890*/  LDL.LU R20, [R1+0x828] ;  /* 0x0008280001147983 */ /* 0x000ea20000300800 */
[----:B------:R-:W-:Y:S02]  /*488a0*/  IMAD.MOV.U32 R252, RZ, RZ, R0 ;  /* 0x000000fffffc7224 */ /* 0x000fe400078e0000 */
[----:B------:R-:W-:Y:S01]  /*488b0*/  IMAD.MOV.U32 R232, RZ, RZ, R235 ;  /* 0x000000ffffe87224 */ /* 0x000fe200078e00eb */
[----:B--2---:R0:W-:Y:S02]  /*488c0*/  STL [R1+0x82c], R20 ;  /* 0x00082c1401007387 */ /* 0x0041e40000100800 */
[----:B0-----:R-:W-:-:S07]  /*488d0*/  MOV R20, R19 ;  /* 0x0000001300147202 */ /* 0x001fce0000000f00 */
.L_x_32336:
[----:B------:R-:W-:Y:S05]  /*488e0*/  BSYNC B1 ;  /* 0x0000000000017941 */ /* 0x000fea0003800000 */
.L_x_32334:
        /* <DEDUP_REMOVED lines=12> */
.L_x_32338:
[----:B------:R-:W2:Y:S01]  /*489b0*/  LDL.LU R19, [R1+0x82c] ;  /* 0x00082c0001137983 */ /* 0x000ea20000300800 */
[----:B------:R-:W-:Y:S02]  /*489c0*/  IMAD.MOV.U32 R0, RZ, RZ, R252 ;  /* 0x000000ffff007224 */ /* 0x000fe400078e00fc */
[----:B------:R-:W-:Y:S01]  /*489d0*/  IMAD.MOV.U32 R235, RZ, RZ, R234 ;  /* 0x000000ffffeb7224 */ /* 0x000fe200078e00ea */
[----:B--2---:R0:W-:Y:S02]  /*489e0*/  STL [R1+0x828], R19 ;  /* 0x0008281301007387 */ /* 0x0041e40000100800 */
[----:B0-----:R-:W-:-:S07]  /*489f0*/  MOV R19, R18 ;  /* 0x0000001200137202 */ /* 0x001fce0000000f00 */
.L_x_32339:
[----:B------:R-:W-:Y:S05]  /*48a00*/  BSYNC B1 ;  /* 0x0000000000017941 */ /* 0x000fea0003800000 */
.L_x_32337:
        /* <DEDUP_REMOVED lines=12> */
.L_x_32341:
[----:B------:R-:W2:Y:S01]  /*48ad0*/  LDL.LU R18, [R1+0x828] ;  /* 0x0008280001127983 */ /* 0x000ea20000300800 */
[----:B------:R-:W-:Y:S02]  /*48ae0*/  IMAD.MOV.U32 R252, RZ, RZ, R0 ;  /* 0x000000fffffc7224 */ /* 0x000fe400078e0000 */
[----:B------:R-:W-:Y:S01]  /*48af0*/  IMAD.MOV.U32 R234, RZ, RZ, R237 ;  /* 0x000000ffffea7224 */ /* 0x000fe200078e00ed */
[----:B--2---:R0:W-:Y:S02]  /*48b00*/  STL [R1+0x82c], R18 ;  /* 0x00082c1201007387 */ /* 0x0041e40000100800 */
[----:B0-----:R-:W-:-:S07]  /*48b10*/  MOV R18, R17 ;  /* 0x0000001100127202 */ /* 0x001fce0000000f00 */
.L_x_32342:
[----:B------:R-:W-:Y:S05]  /*48b20*/  BSYNC B1 ;  /* 0x0000000000017941 */ /* 0x000fea0003800000 */
.L_x_32340:
        /* <DEDUP_REMOVED lines=12> */
.L_x_32344:
[----:B------:R-:W2:Y:S01]  /*48bf0*/  LDL.LU R17, [R1+0x82c] ;  /* 0x00082c0001117983 */ /* 0x000ea20000300800 */
[----:B------:R-:W-:Y:S02]  /*48c00*/  IMAD.MOV.U32 R0, RZ, RZ, R252 ;  /* 0x000000ffff007224 */ /* 0x000fe400078e00fc */
[----:B------:R-:W-:Y:S01]  /*48c10*/  IMAD.MOV.U32 R237, RZ, RZ, R236 ;  /* 0x000000ffffed7224 */ /* 0x000fe200078e00ec */
[----:B--2---:R0:W-:Y:S02]  /*48c20*/  STL [R1+0x828], R17 ;  /* 0x0008281101007387 */ /* 0x0041e40000100800 */
[----:B0-----:R-:W-:-:S07]  /*48c30*/  MOV R17, R16 ;  /* 0x0000001000117202 */ /* 0x001fce0000000f00 */
.L_x_32345:
[----:B------:R-:W-:Y:S05]  /*48c40*/  BSYNC B1 ;  /* 0x0000000000017941 */ /* 0x000fea0003800000 */
.L_x_32343:
        /* <DEDUP_REMOVED lines=12> */
.L_x_32347:
[----:B------:R-:W2:Y:S01]  /*48d10*/  LDL.LU R16, [R1+0x828] ;  /* 0x0008280001107983 */ /* 0x000ea20000300800 */
[----:B------:R-:W-:Y:S02]  /*48d20*/  IMAD.MOV.U32 R252, RZ, RZ, R0 ;  /* 0x000000fffffc7224 */ /* 0x000fe400078e0000 */
[----:B------:R-:W-:Y:S01]  /*48d30*/  IMAD.MOV.U32 R236, RZ, RZ, R239 ;  /* 0x000000ffffec7224 */ /* 0x000fe200078e00ef */
[----:B--2---:R0:W-:Y:S02]  /*48d40*/  STL [R1+0x82c], R16 ;  /* 0x00082c1001007387 */ /* 0x0041e40000100800 */
[----:B0-----:R-:W-:-:S07]  /*48d50*/  MOV R16, R15 ;  /* 0x0000000f00107202 */ /* 0x001fce0000000f00 */
.L_x_32348:
[----:B------:R-:W-:Y:S05]  /*48d60*/  BSYNC B1 ;  /* 0x0000000000017941 */ /* 0x000fea0003800000 */
.L_x_32346:
        /* <DEDUP_REMOVED lines=12> */
.L_x_32350:
[----:B------:R-:W2:Y:S01]  /*48e30*/  LDL.LU R15, [R1+0x82c] ;  /* 0x00082c00010f7983 */ /* 0x000ea20000300800 */
[----:B------:R-:W-:Y:S02]  /*48e40*/  IMAD.MOV.U32 R0, RZ, RZ, R252 ;  /* 0x000000ffff007224 */ /* 0x000fe400078e00fc */
[----:B------:R-:W-:Y:S01]  /*48e50*/  IMAD.MOV.U32 R239, RZ, RZ, R238 ;  /* 0x000000ffffef7224 */ /* 0x000fe200078e00ee */
[----:B--2---:R0:W-:Y:S02]  /*48e60*/  STL [R1+0x828], R15 ;  /* 0x0008280f01007387 */ /* 0x0041e40000100800 */
[----:B0-----:R-:W-:-:S07]  /*48e70*/  MOV R15, R14 ;  /* 0x0000000e000f7202 */ /* 0x001fce0000000f00 */
.L_x_32351:
[----:B------:R-:W-:Y:S05]  /*48e80*/  BSYNC B1 ;  /* 0x0000000000017941 */ /* 0x000fea0003800000 */
.L_x_32349:
        /* <DEDUP_REMOVED lines=12> */
.L_x_32353:
[----:B------:R-:W2:Y:S01]  /*48f50*/  LDL.LU R14, [R1+0x828] ;  /* 0x00082800010e7983 */ /* 0x000ea20000300800 */
[----:B------:R-:W-:Y:S02]  /*48f60*/  IMAD.MOV.U32 R252, RZ, RZ, R0 ;  /* 0x000000fffffc7224 */ /* 0x000fe400078e0000 */
[----:B------:R-:W-:Y:S01]  /*48f70*/  IMAD.MOV.U32 R238, RZ, RZ, R241 ;  /* 0x000000ffffee7224 */ /* 0x000fe200078e00f1 */
[----:B--2---:R0:W-:Y:S02]  /*48f80*/  STL [R1+0x82c], R14 ;  /* 0x00082c0e01007387 */ /* 0x0041e40000100800 */
[----:B0-----:R-:W-:-:S07]  /*48f90*/  MOV R14, R13 ;  /* 0x0000000d000e7202 */ /* 0x001fce0000000f00 */
.L_x_32354:
[----:B------:R-:W-:Y:S05]  /*48fa0*/  BSYNC B1 ;  /* 0x0000000000017941 */ /* 0x000fea0003800000 */
.L_x_32352:
        /* <DEDUP_REMOVED lines=12> */
.L_x_32356:
[----:B------:R-:W2:Y:S01]  /*49070*/  LDL.LU R13, [R1+0x82c] ;  /* 0x00082c00010d7983 */ /* 0x000ea20000300800 */
[----:B------:R-:W-:Y:S02]  /*49080*/  IMAD.MOV.U32 R0, RZ, RZ, R252 ;  /* 0x000000ffff007224 */ /* 0x000fe400078e00fc */
[----:B------:R-:W-:Y:S01]  /*49090*/  IMAD.MOV.U32 R241, RZ, RZ, R240 ;  /* 0x000000fffff17224 */ /* 0x000fe200078e00f0 */
[----:B--2---:R0:W-:Y:S02]  /*490a0*/  STL [R1+0x828], R13 ;  /* 0x0008280d01007387 */ /* 0x0041e40000100800 */
[----:B0-----:R-:W-:-:S07]  /*490b0*/  MOV R13, R12 ;  /* 0x0000000c000d7202 */ /* 0x001fce0000000f00 */
.L_x_32357:
[----:B------:R-:W-:Y:S05]  /*490c0*/  BSYNC B1 ;  /* 0x0000000000017941 */ /* 0x000fea0003800000 */
.L_x_32355:
        /* <DEDUP_REMOVED lines=12> */
.L_x_32359:
[----:B------:R-:W2:Y:S01]  /*49190*/  LDL.LU R12, [R1+0x828] ;  /* 0x00082800010c7983 */ /* 0x000ea20000300800 */
[----:B------:R-:W-:Y:S02]  /*491a0*/  IMAD.MOV.U32 R252, RZ, RZ, R0 ;  /* 0x000000fffffc7224 */ /* 0x000fe400078e0000 */
[----:B------:R-:W-:Y:S01]  /*491b0*/  IMAD.MOV.U32 R240, RZ, RZ, R243 ;  /* 0x000000fffff07224 */ /* 0x000fe200078e00f3 */
[----:B--2---:R0:W-:Y:S02]  /*491c0*/  STL [R1+0x82c], R12 ;  /* 0x00082c0c01007387 */ /* 0x0041e40000100800 */
[----:B0-----:R-:W-:-:S07]  /*491d0*/  MOV R12, R11 ;  /* 0x0000000b000c7202 */ /* 0x001fce0000000f00 */
.L_x_32360:
[----:B------:R-:W-:Y:S05]  /*491e0*/  BSYNC B1 ;  /* 0x0000000000017941 */ /* 0x000fea0003800000 */
.L_x_32358:
        /* <DEDUP_REMOVED lines=12> */
.L_x_32362:
[----:B------:R-:W2:Y:S01]  /*492b0*/  LDL.LU R11, [R1+0x82c] ;  /* 0x00082c00010b7983 */ /* 0x000ea20000300800 */
[----:B------:R-:W-:Y:S02]  /*492c0*/  IMAD.MOV.U32 R0, RZ, RZ, R252 ;  /* 0x000000ffff007224 */ /* 0x000fe400078e00fc */
[----:B------:R-:W-:Y:S01]  /*492d0*/  IMAD.MOV.U32 R243, RZ, RZ, R242 ;  /* 0x000000fffff37224 */ /* 0x000fe200078e00f2 */
[----:B--2---:R0:W-:Y:S02]  /*492e0*/  STL [R1+0x828], R11 ;  /* 0x0008280b01007387 */ /* 0x0041e40000100800 */
[----:B0-----:R-:W-:-:S07]  /*492f0*/  MOV R11, R10 ;  /* 0x0000000a000b7202 */ /* 0x001fce0000000f00 */
.L_x_32363:
[----:B------:R-:W-:Y:S05]  /*49300*/  BSYNC B1 ;  /* 0x0000000000017941 */ /* 0x000fea0003800000 */
.L_x_32361:
        /* <DEDUP_REMOVED lines=12> */
.L_x_32365:
[----:B------:R-:W2:Y:S01]  /*493d0*/  LDL.LU R10, [R1+0x828] ;  /* 0x00082800010a7983 */ /* 0x000ea20000300800 */
[----:B------:R-:W-:Y:S02]  /*493e0*/  IMAD.MOV.U32 R252, RZ, RZ, R0 ;  /* 0x000000fffffc7224 */ /* 0x000fe400078e0000 */
[----:B------:R-:W-:Y:S01]  /*493f0*/  IMAD.MOV.U32 R242, RZ, RZ, R245 ;  /* 0x000000fffff27224 */ /* 0x000fe200078e00f5 */
[----:B--2---:R0:W-:Y:S02]  /*49400*/  STL [R1+0x82c], R10 ;  /* 0x00082c0a01007387 */ /* 0x0041e40000100800 */
[----:B0-----:R-:W-:-:S07]  /*49410*/  MOV R10, R9 ;  /* 0x00000009000a7202 */ /* 0x001fce0000000f00 */
.L_x_32366:
[----:B------:R-:W-:Y:S05]  /*49420*/  BSYNC B1 ;  /* 0x0000000000017941 */ /* 0x000fea0003800000 */
.L_x_32364:
        /* <DEDUP_REMOVED lines=12> */
.L_x_32368:
[----:B------:R-:W2:Y:S01]  /*494f0*/  LDL.LU R9, [R1+0x82c] ;  /* 0x00082c0001097983 */ /* 0x000ea20000300800 */
[----:B------:R-:W-:Y:S02]  /*49500*/  IMAD.MOV.U32 R0, RZ, RZ, R252 ;  /* 0x000000ffff007224 */ /* 0x000fe400078e00fc */
[----:B------:R-:W-:Y:S01]  /*49510*/  IMAD.MOV.U32 R245, RZ, RZ, R244 ;  /* 0x000000fffff57224 */ /* 0x000fe200078e00f4 */
[----:B--2---:R0:W-:Y:S02]  /*49520*/  STL [R1+0x828], R9 ;  /* 0x0008280901007387 */ /* 0x0041e40000100800 */
[----:B0-----:R-:W-:-:S07]  /*49530*/  MOV R9, R8 ;  /* 0x0000000800097202 */ /* 0x001fce0000000f00 */
.L_x_32369:
[----:B------:R-:W-:Y:S05]  /*49540*/  BSYNC B1 ;  /* 0x0000000000017941 */ /* 0x000fea0003800000 */
.L_x_32367:
        /* <DEDUP_REMOVED lines=12> */
.L_x_32371:
[----:B------:R-:W2:Y:S01]  /*49610*/  LDL.LU R8, [R1+0x828] ;  /* 0x0008280001087983 */ /* 0x000ea20000300800 */
[----:B------:R-:W-:Y:S02]  /*49620*/  IMAD.MOV.U32 R252, RZ, RZ, R0 ;  /* 0x000000fffffc7224 */ /* 0x000fe400078e0000 */
[----:B------:R-:W-:Y:S01]  /*49630*/  IMAD.MOV.U32 R244, RZ, RZ, R247 ;  /* 0x000000fffff47224 */ /* 0x000fe200078e00f7 */
[----:B--2---:R0:W-:Y:S02]  /*49640*/  STL [R1+0x82c], R8 ;  /* 0x00082c0801007387 */ /* 0x0041e40000100800 */
[----:B0-----:R-:W-:-:S07]  /*49650*/  MOV R8, R7 ;  /* 0x0000000700087202 */ /* 0x001fce0000000f00 */
.L_x_32372:
[----:B------:R-:W-:Y:S05]  /*49660*/  BSYNC B1 ;  /* 0x0000000000017941 */ /* 0x000fea0003800000 */
.L_x_32370:
        /* <DEDUP_REMOVED lines=12> */
.L_x_32374:
[----:B------:R-:W2:Y:S01]  /*49730*/  LDL.LU R7, [R1+0x82c] ;  /* 0x00082c0001077983 */ /* 0x000ea20000300800 */
[----:B------:R-:W-:Y:S02]  /*49740*/  IMAD.MOV.U32 R0, RZ, RZ, R252 ;  /* 0x000000ffff007224 */ /* 0x000fe400078e00fc */
[----:B------:R-:W-:Y:S01]  /*49750*/  IMAD.MOV.U32 R247, RZ, RZ, R246 ;  /* 0x000000fffff77224 */ /* 0x000fe200078e00f6 */
[----:B--2---:R0:W-:Y:S02]  /*49760*/  STL [R1+0x828], R7 ;  /* 0x0008280701007387 */ /* 0x0041e40000100800 */
[----:B0-----:R-:W-:-:S07]  /*49770*/  MOV R7, R6 ;  /* 0x0000000600077202 */ /* 0x001fce0000000f00 */
.L_x_32375:
[----:B------:R-:W-:Y:S05]  /*49780*/  BSYNC B1 ;  /* 0x0000000000017941 */ /* 0x000fea0003800000 */
.L_x_32373:
        /* <DEDUP_REMOVED lines=12> */
.L_x_32377:
[----:B------:R-:W2:Y:S01]  /*49850*/  LDL.LU R6, [R1+0x828] ;  /* 0x0008280001067983 */ /* 0x000ea20000300800 */
[----:B------:R-:W-:Y:S02]  /*49860*/  IMAD.MOV.U32 R252, RZ, RZ, R0 ;  /* 0x000000fffffc7224 */ /* 0x000fe400078e0000 */
[----:B------:R-:W-:Y:S01]  /*49870*/  IMAD.MOV.U32 R246, RZ, RZ, R249 ;  /* 0x000000fffff67224 */ /* 0x000fe200078e00f9 */
[----:B--2---:R0:W-:Y:S02]  /*49880*/  STL [R1+0x830], R6 ;  /* 0x0008300601007387 */ /* 0x0041e40000100800 */
[----:B0-----:R-:W-:-:S07]  /*49890*/  MOV R6, R5 ;  /* 0x0000000500067202 */ /* 0x001fce0000000f00 */
.L_x_32378:
[----:B------:R-:W-:Y:S05]  /*498a0*/  BSYNC B1 ;  /* 0x0000000000017941 */ /* 0x000fea0003800000 */
.L_x_32376:
        /* <DEDUP_REMOVED lines=12> */
.L_x_32380:
[----:B------:R-:W2:Y:S01]  /*49970*/  LDL.LU R5, [R1+0x830] ;  /* 0x0008300001057983 */ /* 0x000ea20000300800 */
[----:B------:R-:W-:Y:S02]  /*49980*/  IMAD.MOV.U32 R0, RZ, RZ, R252 ;  /* 0x000000ffff007224 */ /* 0x000fe400078e00fc */
[----:B------:R-:W-:Y:S01]  /*49990*/  IMAD.MOV.U32 R249, RZ, RZ, R248 ;  /* 0x000000fffff97224 */ /* 0x000fe200078e00f8 */
[----:B--2---:R0:W-:Y:S02]  /*499a0*/  STL [R1+0x82c], R5 ;  /* 0x00082c0501007387 */ /* 0x0041e40000100800 */
[----:B0-----:R-:W-:-:S07]  /*499b0*/  MOV R5, R4 ;  /* 0x0000000400057202 */ /* 0x001fce0000000f00 */
.L_x_32381:
[----:B------:R-:W-:Y:S05]  /*499c0*/  BSYNC B1 ;  /* 0x0000000000017941 */ /* 0x000fea0003800000 */
.L_x_32379:
        /* <DEDUP_REMOVED lines=12> */
.L_x_32383:
[----:B------:R-:W-:Y:S01]  /*49a90*/  STL [R1+0x828], R0 ;  /* 0x0008280001007387 */ /* 0x000fe20000100800 */
[----:B------:R-:W-:Y:S02]  /*49aa0*/  IMAD.MOV.U32 R4, RZ, RZ, R252 ;  /* 0x000000ffff047224 */ /* 0x000fe400078e00fc */
[----:B------:R-:W-:-:S03]  /*49ab0*/  IMAD.MOV.U32 R248, RZ, RZ, R251 ;  /* 0x000000fffff87224 */ /* 0x000fc600078e00fb */
[----:B------:R0:W-:Y:S02]  /*49ac0*/  STL [R1+0x830], R4 ;  /* 0x0008300401007387 */ /* 0x0001e40000100800 */
[----:B0-----:R-:W-:-:S07]  /*49ad0*/  IMAD.MOV.U32 R4, RZ, RZ, R3 ;  /* 0x000000ffff047224 */ /* 0x001fce00078e0003 */
.L_x_32384:
[----:B------:R-:W-:Y:S05]  /*49ae0*/  BSYNC B1 ;  /* 0x0000000000017941 */ /* 0x000fea0003800000 */
.L_x_32382:
[----:B------:R-:W2:Y:S01]  /*49af0*/  LDL R0, [R1+0x828] ;  /* 0x0008280001007983 */ /* 0x000ea20000100800 */
[----:B------:R-:W-:Y:S01]  /*49b00*/  BSSY B1, `(.L_x_32385) ;  /* 0x0000011000017945 */ /* 0x000fe20003800000 */
[----:B--2---:R-:W-:-:S04]  /*49b10*/  FSETP.GT.FTZ.AND P0, PT, R0, R2, PT ;  /* 0x000000020000720b */ /* 0x004fc80003f14000 */
        /* <DEDUP_REMOVED lines=10> */
.L_x_32386:
[----:B------:R-:W2:Y:S01]  /*49bc0*/  LDL.LU R3, [R1+0x830] ;  /* 0x0008300001037983 */ /* 0x000ea20000300800 */
[----:B------:R-:W-:Y:S02]  /*49bd0*/  IMAD.MOV.U32 R252, RZ, RZ, R0 ;  /* 0x000000fffffc7224 */ /* 0x000fe400078e0000 */
[----:B------:R-:W-:Y:S01]  /*49be0*/  IMAD.MOV.U32 R251, RZ, RZ, R250 ;  /* 0x000000fffffb7224 */ /* 0x000fe200078e00fa */
[----:B--2---:R0:W-:Y:S02]  /*49bf0*/  STL [R1+0x82c], R3 ;  /* 0x00082c0301007387 */ /* 0x0041e40000100800 */
[----:B0-----:R-:W-:-:S07]  /*49c00*/  IMAD.MOV.U32 R3, RZ, RZ, R2 ;  /* 0x000000ffff037224 */ /* 0x001fce00078e0002 */
.L_x_32387:
[----:B------:R-:W-:Y:S05]  /*49c10*/  BSYNC B1 ;  /* 0x0000000000017941 */ /* 0x000fea0003800000 */
.L_x_32385:
        /* <DEDUP_REMOVED lines=9> */
[----:B--2---:R-:W-:Y:S02]  /*49cb0*/  ISETP.GE.OR P0, PT, R2, R250, P0 ;  /* 0x000000fa0200720c */ /* 0x004fe40000706670 */
[----:B0-----:R-:W-:Y:S01]  /*49cc0*/  MOV R250, R2 ;  /* 0x0000000200fa7202 */ /* 0x001fe20000000f00 */
[----:B------:R-:W-:-:S10]  /*49cd0*/  IMAD.MOV.U32 R2, RZ, RZ, R252 ;  /* 0x000000ffff027224 */ /* 0x000fd400078e00fc */
[----:B------:R-:W-:Y:S05]  /*49ce0*/  @P0 BRA `(.L_x_32390) ;  /* 0x0000000000140947 */ /* 0x000fea0003800000 */
.L_x_32389:
[----:B------:R-:W2:Y:S01]  /*49cf0*/  LDL.LU R2, [R1+0x82c] ;  /* 0x00082c0001027983 */ /* 0x000ea20000300800 */
[----:B------:R-:W-:-:S03]  /*49d00*/  IMAD.MOV.U32 R0, RZ, RZ, R252 ;  /* 0x000000ffff007224 */ /* 0x000fc600078e00fc */
[----:B------:R0:W5:Y:S04]  /*49d10*/  LDL.LU R250, [R1+0x824] ;  /* 0x0008240001fa7983 */ /* 0x0001680000300800 */
[----:B--2---:R2:W-:Y:S04]  /*49d20*/  STL [R1+0x828], R2 ;  /* 0x0008280201007387 */ /* 0x0045e80000100800 */
[----:B--2---:R0:W5:Y:S02]  /*49d30*/  LDL.LU R2, [R1+0x81c] ;  /* 0x00081c0001027983 */ /* 0x0041640000300800 */
.L_x_32390:
[----:B------:R-:W-:Y:S05]  /*49d40*/  BSYNC B1 ;  /* 0x0000000000017941 */ /* 0x000fea0003800000 */
.L_x_32388:
        /* <DEDUP_REMOVED lines=20> */
.L_x_32392:
        /* <DEDUP_REMOVED lines=11> */
.L_x_32393:
[----:B------:R-:W-:Y:S05]  /*49f40*/  BSYNC B1 ;  /* 0x0000000000017941 */ /* 0x000fea0003800000 */
.L_x_32391:
        /* <DEDUP_REMOVED lines=15> */
.L_x_32012:
[----:B------:R-:W-:Y:S05]  /*4a040*/  BSYNC B0 ;  /* 0x0000000000007941 */ /* 0x000fea0003800000 */
.L_x_32011:
        /* <DEDUP_REMOVED lines=433> */
.L_x_32778:
        /* <DEDUP_REMOVED lines=27> */
[-C--:B--2---:R-:W-:Y:S02]  /*4bd10*/  ISETP.GE.OR P0, PT, R252, R0.reuse, P0 ;  /* 0x00000000fc00720c */ /* 0x084fe40000706670 */
[----:B------:R-:W-:Y:S01]  /*4bd20*/  MOV R252, R0 ;  /* 0x0000000000fc7202 */ /* 0x000fe20000000f00 */
[----:B------:R-:W-:-:S04]  /*4bd30*/  IMAD.MOV.U32 R0, RZ, RZ, R126 ;  /* 0x000000ffff007224 */ /* 0x000fc800078e007e */
[----:B------:R0:W-:Y:S06]  /*4bd40*/  STL [R1+0x828], R252 ;  /* 0x000828fc01007387 */ /* 0x0001ec0000100800 */
[----:B------:R-:W-:Y:S05]  /*4bd50*/  @P0 BRA `(.L_x_32399) ;  /* 0x0000000000180947 */ /* 0x000fea0003800000 */
.L_x_32398:
[----:B0-----:R-:W2:Y:S01]  /*4bd60*/  LDL.LU R252, [R1+0x814] ;  /* 0x0008140001fc7983 */ /* 0x001ea20000300800 */
[----:B------:R-:W-:-:S03]  /*4bd70*/  IMAD.MOV.U32 R0, RZ, RZ, R127 ;  /* 0x000000ffff007224 */ /* 0x000fc600078e007f */
[----:B--2---:R0:W-:Y:S04]  /*4bd80*/  STL [R1+0x828], R252 ;  /* 0x000828fc01007387 */ /* 0x0041e80000100800 */
[----:B0-----:R-:W2:Y:S01]  /*4bd90*/  LDL.LU R252, [R1+0x810] ;  /* 0x0008100001fc7983 */ /* 0x001ea20000300800 */
[----:B------:R-:W-:-:S03]  /*4bda0*/  IMAD.MOV.U32 R127, RZ, RZ, R126 ;  /* 0x000000ffff7f7224 */ /* 0x000fc600078e007e */
[----:B--2---:R2:W-:Y:S04]  /*4bdb0*/  STL [R1+0x814], R252 ;  /* 0x000814fc01007387 */ /* 0x0045e80000100800 */
.L_x_32399:
[----:B------:R-:W-:Y:S05]  /*4bdc0*/  BSYNC B1 ;  /* 0x0000000000017941 */ /* 0x000fea0003800000 */
.L_x_32397:
        /* <DEDUP_REMOVED lines=12> */
.L_x_32401:
[----:B------:R-:W3:Y:S01]  /*4be90*/  LDL.LU R126, [R1+0x828] ;  /* 0x00082800017e7983 */ /* 0x000ee20000300800 */
[----:B0-2---:R-:W-:-:S03]  /*4bea0*/  MOV R252, R0 ;  /* 0x0000000000fc7202 */ /* 0x005fc60000000f00 */
[----:B------:R-:W-:Y:S04]  /*4beb0*/  STL [R1+0x810], R129 ;  /* 0x0008108101007387 */ /* 0x000fe80000100800 */
[----:B---3--:R0:W-:Y:S02]  /*4bec0*/  STL [R1+0x82c], R126 ;  /* 0x00082c7e01007387 */ /* 0x0081e40000100800 */
[----:B0-----:R-:W-:-:S07]  /*4bed0*/  IMAD.MOV.U32 R126, RZ, RZ, R125 ;  /* 0x000000ffff7e7224 */ /* 0x001fce00078e007d */
.L_x_32402:
[----:B------:R-:W-:Y:S05]  /*4bee0*/  BSYNC B1 ;  /* 0x0000000000017941 */ /* 0x000fea0003800000 */
.L_x_32400:
        /* <DEDUP_REMOVED lines=12> */
.L_x_32404:
[----:B------:R-:W2:Y:S01]  /*4bfb0*/  LDL.LU R125, [R1+0x82c] ;  /* 0x00082c00017d7983 */ /* 0x000ea20000300800 */
[----:B------:R-:W-:Y:S01]  /*4bfc0*/  IMAD.MOV.U32 R0, RZ, RZ, R252 ;  /* 0x000000ffff007224 */ /* 0x000fe200078e00fc */
[----:B------:R-:W-:Y:S02]  /*4bfd0*/  MOV R129, R128 ;  /* 0x0000008000817202 */ /* 0x000fe40000000f00 */
[----:B--2---:R0:W-:Y:S02]  /*4bfe0*/  STL [R1+0x828], R125 ;  /* 0x0008287d01007387 */ /* 0x0041e40000100800 */
[----:B0-----:R-:W-:-:S07]  /*4bff0*/  IMAD.MOV.U32 R125, RZ, RZ, R124 ;  /* 0x000000ffff7d7224 */ /* 0x001fce00078e007c */
.L_x_32405:
[----:B------:R-:W-:Y:S05]  /*4c000*/  BSYNC B1 ;  /* 0x0000000000017941 */ /* 0x000fea0003800000 */
.L_x_32403:
        /* <DEDUP_REMOVED lines=12> */
.L_x_32407:
[----:B------:R-:W2:Y:S01]  /*4c0d0*/  LDL.LU R124, [R1+0x828] ;  /* 0x00082800017c7983 */ /* 0x000ea20000300800 */
[----:B------:R-:W-:Y:S01]  /*4c0e0*/  IMAD.MOV.U32 R252, RZ, RZ, R0 ;  /* 0x000000fffffc7224 */ /* 0x000fe200078e0000 */
[----:B------:R-:W-:Y:S02]  /*4c0f0*/  MOV R128, R131 ;  /* 0x0000008300807202 */ /* 0x000fe40000000f00 */
[----:B--2---:R0:W-:Y:S02]  /*4c100*/  STL [R1+0x82c], R124 ;  /* 0x00082c7c01007387 */ /* 0x0041e40000100800 */
[----:B0-----:R-:W-:-:S07]  /*4c110*/  IMAD.MOV.U32 R124, RZ, RZ, R123 ;  /* 0x000000ffff7c7224 */ /* 0x001fce00078e007b */
.L_x_32408:
[----:B------:R-:W-:Y:S05]  /*4c120*/  BSYNC B1 ;  /* 0x0000000000017941 */ /* 0x000fea0003800000 */
.L_x_32406:
        /* <DEDUP_REMOVED lines=12> */
.L_x_32410:
[----:B------:R-:W2:Y:S01]  /*4c1f0*/  LDL.LU R123, [R1+0x82c] ;  /* 0x00082c00017b7983 */ /* 0x000ea20000300800 */
[----:B------:R-:W-:Y:S01]  /*4c200*/  IMAD.MOV.U32 R0, RZ, RZ, R252 ;  /* 0x000000ffff007224 */ /* 0x000fe200078e00fc */
[----:B------:R-:W-:Y:S02]  /*4c210*/  MOV R131, R130 ;  /* 0x0000008200837202 */ /* 0x000fe40000000f00 */
[----:B--2---:R0:W-:Y:S02]  /*4c220*/  STL [R1+0x828], R123 ;  /* 0x0008287b01007387 */ /* 0x0041e40000100800 */
[----:B0-----:R-:W-:-:S07]  /*4c230*/  IMAD.MOV.U32 R123, RZ, RZ, R122 ;  /* 0x000000ffff7b7224 */ /* 0x001fce00078e007a */
.L_x_32411:
[----:B------:R-:W-:Y:S05]  /*4c240*/  BSYNC B1 ;  /* 0x0000000000017941 */ /* 0x000fea0003800000 */
.L_x_32409:
        /* <DEDUP_REMOVED lines=12> */
.L_x_32413:
[----:B------:R-:W2:Y:S01]  /*4c310*/  LDL.LU R122, [R1+0x828] ;  /* 0x00082800017a7983 */ /* 0x000ea20000300800 */
[----:B------:R-:W-:Y:S01]  /*4c320*/  IMAD.MOV.U32 R252, RZ, RZ, R0 ;  /* 0x000000fffffc7224 */ /* 0x000fe200078e0000 */
[----:B------:R-:W-:Y:S02]  /*4c330*/  MOV R130, R133 ;  /* 0x0000008500827202 */ /* 0x000fe40000000f00 */
[----:B--2---:R0:W-:Y:S02]  /*4c340*/  STL [R1+0x82c], R122 ;  /* 0x00082c7a01007387 */ /* 0x0041e40000100800 */
[----:B0-----:R-:W-:-:S07]  /*4c350*/  IMAD.MOV.U32 R122, RZ, RZ, R121 ;  /* 0x000000ffff7a7224 */ /* 0x001fce00078e0079 */
.L_x_32414:
[----:B------:R-:W-:Y:S05]  /*4c360*/  BSYNC B1 ;  /* 0x0000000000017941 */ /* 0x000fea0003800000 */
.L_x_32412:
        /* <DEDUP_REMOVED lines=12> */
.L_x_32416:
[----:B------:R-:W2:Y:S01]  /*4c430*/  LDL.LU R121, [R1+0x82c] ;  /* 0x00082c0001797983 */ /* 0x000ea20000300800 */
[----:B------:R-:W-:Y:S01]  /*4c440*/  IMAD.MOV.U32 R0, RZ, RZ, R252 ;  /* 0x000000ffff007224 */ /* 0x000fe200078e00fc */
[----:B------:R-:W-:Y:S02]  /*4c450*/  MOV R133, R132 ;  /* 0x0000008400857202 */ /* 0x000fe40000000f00 */
[----:B--2---:R0:W-:Y:S02]  /*4c460*/  STL [R1+0x828], R121 ;  /* 0x0008287901007387 */ /* 0x0041e40000100800 */
[----:B0-----:R-:W-:-:S07]  /*4c470*/  IMAD.MOV.U32 R121, RZ, RZ, R120 ;  /* 0x000000ffff797224 */ /* 0x001fce00078e0078 */
.L_x_32417:
[----:B------:R-:W-:Y:S05]  /*4c480*/  BSYNC B1 ;  /* 0x0000000000017941 */ /* 0x000fea0003800000 */
.L_x_32415:
        /* <DEDUP_REMOVED lines=12> */
.L_x_32419:
[----:B------:R-:W2:Y:S01]  /*4c550*/  LDL.LU R120, [R1+0x828] ;  /* 0x0008280001787983 */ /* 0x000ea20000300800 */
[----:B------:R-:W-:Y:S01]  /*4c560*/  IMAD.MOV.U32 R252, RZ, RZ, R0 ;  /* 0x000000fffffc7224 */ /* 0x000fe200078e0000 */
[----:B------:R-:W-:Y:S02]  /*4c570*/  MOV R132, R135 ;  /* 0x0000008700847202 */ /* 0x000fe40000000f00 */
[----:B--2---:R0:W-:Y:S02]  /*4c580*/  STL [R1+0x82c], R120 ;  /* 0x00082c7801007387 */ /* 0x0041e40000100800 */
[----:B0-----:R-:W-:-:S07]  /*4c590*/  IMAD.MOV.U32 R120, RZ, RZ, R119 ;  /* 0x000000ffff787224 */ /* 0x001fce00078e0077 */
.L_x_32420:
[----:B------:R-:W-:Y:S05]  /*4c5a0*/  BSYNC B1 ;  /* 0x0000000000017941 */ /* 0x000fea0003800000 */
.L_x_32418:
        /* <DEDUP_REMOVED lines=12> */
.L_x_32422:
[----:B------:R-:W2:Y:S01]  /*4c670*/  LDL.LU R119, [R1+0x82c] ;  /* 0x00082c0001777983 */ /* 0x000ea20000300800 */
[----:B------:R-:W-:Y:S01]  /*4c680*/  IMAD.MOV.U32 R0, RZ, RZ, R252 ;  /* 0x000000ffff007224 */ /* 0x000fe200078e00fc */
[----:B------:R-:W-:Y:S02]  /*4c690*/  MOV R135, R134 ;  /* 0x0000008600877202 */ /* 0x000fe40000000f00 */
[----:B--2---:R0:W-:Y:S02]  /*4c6a0*/  STL [R1+0x828], R119 ;  /* 0x0008287701007387 */ /* 0x0041e40000100800 */
[----:B0-----:R-:W-:-:S07]  /*4c6b0*/  IMAD.MOV.U32 R119, RZ, RZ, R118 ;  /* 0x000000ffff777224 */ /* 0x001fce00078e0076 */
.L_x_32423:
[----:B------:R-:W-:Y:S05]  /*4c6c0*/  BSYNC B1 ;  /* 0x0000000000017941 */ /* 0x000fea0003800000 */
.L_x_32421:
        /* <DEDUP_REMOVED lines=12> */
.L_x_32425:
[----:B------:R-:W2:Y:S01]  /*4c790*/  LDL.LU R118, [R1+0x828] ;  /* 0x0008280001767983 */ /* 0x000ea20000300800 */
[----:B------:R-:W-:Y:S01]  /*4c7a0*/  IMAD.MOV.U32 R252, RZ, RZ, R0 ;  /* 0x000000fffffc7224 */ /* 0x000fe200078e0000 */
[----:B------:R-:W-:Y:S02]  /*4c7b0*/  MOV R134, R137 ;  /* 0x0000008900867202 */ /* 0x000fe40000000f00 */
[----:B--2---:R0:W-:Y:S02]  /*4c7c0*/  STL [R1+0x82c], R118 ;  /* 0x00082c7601007387 */ /* 0x0041e40000100800 */
[----:B0-----:R-:W-:-:S07]  /*4c7d0*/  IMAD.MOV.U32 R118, RZ, RZ, R117 ;  /* 0x000000ffff767224 */ /* 0x001fce00078e0075 */
.L_x_32426:
[----:B------:R-:W-:Y:S05]  /*4c7e0*/  BSYNC B1 ;  /* 0x0000000000017941 */ /* 0x000fea0003800000 */
.L_x_32424:
        /* <DEDUP_REMOVED lines=12> */
.L_x_32428:
[----:B------:R-:W2:Y:S01]  /*4c8b0*/  LDL.LU R117, [R1+0x82c] ;  /* 0x00082c0001757983 */ /* 0x000ea20000300800 */
[----:B------:R-:W-:Y:S01]  /*4c8c0*/  IMAD.MOV.U32 R0, RZ, RZ, R252 ;  /* 0x000000ffff007224 */ /* 0x000fe200078e00fc */
[----:B------:R-:W-:Y:S02]  /*4c8d0*/  MOV R137, R136 ;  /* 0x0000008800897202 */ /* 0x000fe40000000f00 */
[----:B--2---:R0:W-:Y:S02]  /*4c8e0*/  STL [R1+0x828], R117 ;  /* 0x0008287501007387 */ /* 0x0041e40000100800 */
[----:B0-----:R-:W-:-:S07]  /*4c8f0*/  IMAD.MOV.U32 R117, RZ, RZ, R116 ;  /* 0x000000ffff757224 */ /* 0x001fce00078e0074 */
.L_x_32429:
[----:B------:R-:W-:Y:S05]  /*4c900*/  BSYNC B1 ;  /* 0x0000000000017941 */ /* 0x000fea0003800000 */
.L_x_32427:
        /* <DEDUP_REMOVED lines=12> */
.L_x_32431:
[----:B------:R-:W2:Y:S01]  /*4c9d0*/  LDL.LU R116, [R1+0x828] ;  /* 0x0008280001747983 */ /* 0x000ea20000300800 */
[----:B------:R-:W-:Y:S01]  /*4c9e0*/  IMAD.MOV.U32 R252, RZ, RZ, R0 ;  /* 0x000000fffffc7224 */ /* 0x000fe200078e0000 */
[----:B------:R-:W-:Y:S02]  /*4c9f0*/  MOV R136, R139 ;  /* 0x0000008b00887202 */ /* 0x000fe40000000f00 */
[----:B--2---:R0:W-:Y:S02]  /*4ca00*/  STL [R1+0x82c], R116 ;  /* 0x00082c7401007387 */ /* 0x0041e40000100800 */
[----:B0-----:R-:W-:-:S07]  /*4ca10*/  IMAD.MOV.U32 R116, RZ, RZ, R115 ;  /* 0x000000ffff747224 */ /* 0x001fce00078e0073 */
.L_x_32432:
[----:B------:R-:W-:Y:S05]  /*4ca20*/  BSYNC B1 ;  /* 0x0000000000017941 */ /* 0x000fea0003800000 */
.L_x_32430:
        /* <DEDUP_REMOVED lines=12> */
.L_x_32434:
[----:B------:R-:W2:Y:S01]  /*4caf0*/  LDL.LU R115, [R1+0x82c] ;  /* 0x00082c0001737983 */ /* 0x000ea20000300800 */
[----:B------:R-:W-:Y:S01]  /*4cb00*/  IMAD.MOV.U32 R0, RZ, RZ, R252 ;  /* 0x000000ffff007224 */ /* 0x000fe200078e00fc */
[----:B------:R-:W-:Y:S02]  /*4cb10*/  MOV R139, R138 ;  /* 0x0000008a008b7202 */ /* 0x000fe40000000f00 */
[----:B--2---:R0:W-:Y:S02]  /*4cb20*/  STL [R1+0x828], R115 ;  /* 0x0008287301007387 */ /* 0x0041e40000100800 */
[----:B0-----:R-:W-:-:S07]  /*4cb30*/  IMAD.MOV.U32 R115, RZ, RZ, R114 ;  /* 0x000000ffff737224 */ /* 0x001fce00078e0072 */
.L_x_32435:
[----:B------:R-:W-:Y:S05]  /*4cb40*/  BSYNC B1 ;  /* 0x0000000000017941 */ /* 0x000fea0003800000 */
.L_x_32433:
        /* <DEDUP_REMOVED lines=12> */
.L_x_32437:
[----:B------:R-:W2:Y:S01]  /*4cc10*/  LDL.LU R114, [R1+0x828] ;  /* 0x0008280001727983 */ /* 0x000ea20000300800 */
[----:B------:R-:W-:Y:S01]  /*4cc20*/  IMAD.MOV.U32 R252, RZ, RZ, R0 ;  /* 0x000000fffffc7224 */ /* 0x000fe200078e0000 */
[----:B------:R-:W-:Y:S02]  /*4cc30*/  MOV R138, R141 ;  /* 0x0000008d008a7202 */ /* 0x000fe40000000f00 */
[----:B--2---:R0:W-:Y:S02]  /*4cc40*/  STL [R1+0x82c], R114 ;  /* 0x00082c7201007387 */ /* 0x0041e40000100800 */
[----:B0-----:R-:W-:-:S07]  /*4cc50*/  IMAD.MOV.U32 R114, RZ, RZ, R113 ;  /* 0x000000ffff727224 */ /* 0x001fce00078e0071 */
.L_x_32438:
[----:B------:R-:W-:Y:S05]  /*4cc60*/  BSYNC B1 ;  /* 0x0000000000017941 */ /* 0x000fea0003800000 */
.L_x_32436:
        /* <DEDUP_REMOVED lines=12> */
.L_x_32440:
[----:B------:R-:W2:Y:S01]  /*4cd30*/  LDL.LU R113, [R1+0x82c] ;  /* 0x00082c0001717983 */ /* 0x000ea20000300800 */
[----:B------:R-:W-:Y:S01]  /*4cd40*/  IMAD.MOV.U32 R0, RZ, RZ, R252 ;  /* 0x000000ffff007224 */ /* 0x000fe200078e00fc */
[----:B------:R-:W-:Y:S02]  /*4cd50*/  MOV R141, R140 ;  /* 0x0000008c008d7202 */ /* 0x000fe40000000f00 */
[----:B--2---:R0:W-:Y:S02]  /*4cd60*/  STL [R1+0x828], R113 ;  /* 0x0008287101007387 */ /* 0x0041e40000100800 */
[----:B0-----:R-:W-:-:S07]  /*4cd70*/  IMAD.MOV.U32 R113, RZ, RZ, R112 ;  /* 0x000000ffff717224 */ /* 0x001fce00078e0070 */
.L_x_32441:
[----:B------:R-:W-:Y:S05]  /*4cd80*/  BSYNC B1 ;  /* 0x0000000000017941 */ /* 0x000fea0003800000 */
.L_x_32439:
        /* <DEDUP_REMOVED lines=12> */
.L_x_32443:
[----:B------:R-:W2:Y:S01]  /*4ce50*/  LDL.LU R112, [R1+0x828] ;  /* 0x0008280001707983 */ /* 0x000ea20000300800 */
[----:B------:R-:W-:Y:S01]  /*4ce60*/  IMAD.MOV.U32 R252, RZ, RZ, R0 ;  /* 0x000000fffffc7224 */ /* 0x000fe200078e0000 */
[----:B------:R-:W-:Y:S02]  /*4ce70*/  MOV R140, R143 ;  /* 0x0000008f008c7202 */ /* 0x000fe40000000f00 */
[----:B--2---:R0:W-:Y:S02]  /*4ce80*/  STL [R1+0x82c], R112 ;  /* 0x00082c7001007387 */ /* 0x0041e40000100800 */
[----:B0-----:R-:W-:-:S07]  /*4ce90*/  IMAD.MOV.U32 R112, RZ, RZ, R111 ;  /* 0x000000ffff707224 */ /* 0x001fce00078e006f */
.L_x_32444:
[----:B------:R-:W-:Y:S05]  /*4cea0*/  BSYNC B1 ;  /* 0x0000000000017941 */ /* 0x000fea0003800000 */
.L_x_32442:
        /* <DEDUP_REMOVED lines=12> */
.L_x_32446:
[----:B------:R-:W2:Y:S01]  /*4cf70*/  LDL.LU R111, [R1+0x82c] ;  /* 0x00082c00016f7983 */ /* 0x000ea20000300800 */
[----:B------:R-:W-:Y:S01]  /*4cf80*/  IMAD.MOV.U32 R0, RZ, RZ, R252 ;  /* 0x000000ffff007224 */ /* 0x000fe200078e00fc */
[----:B------:R-:W-:Y:S02]  /*4cf90*/  MOV R143, R142 ;  /* 0x0000008e008f7202 */ /* 0x000fe40000000f00 */
[----:B--2---:R0:W-:Y:S02]  /*4cfa0*/  STL [R1+0x828], R111 ;  /* 0x0008286f01007387 */ /* 0x0041e40000100800 */
[----:B0-----:R-:W-:-:S07]  /*4cfb0*/  IMAD.MOV.U32 R111, RZ, RZ, R110 ;  /* 0x000000ffff6f7224 */ /* 0x001fce00078e006e */
.L_x_32447:
[----:B------:R-:W-:Y:S05]  /*4cfc0*/  BSYNC B1 ;  /* 0x0000000000017941 */ /* 0x000fea0003800000 */
.L_x_32445:
        /* <DEDUP_REMOVED lines=12> */
.L_x_32449:
[----:B------:R-:W2:Y:S01]  /*4d090*/  LDL.LU R110, [R1+0x828] ;  /* 0x00082800016e7983 */ /* 0x000ea20000300800 */
[----:B------:R-:W-:Y:S01]  /*4d0a0*/  IMAD.MOV.U32 R252, RZ, RZ, R0 ;  /* 0x000000fffffc7224 */ /* 0x000fe200078e0000 */
[----:B------:R-:W-:Y:S02]  /*4d0b0*/  MOV R142, R145 ;  /* 0x00000091008e7202 */ /* 0x000fe40000000f00 */
[----:B--2---:R0:W-:Y:S02]  /*4d0c0*/  STL [R1+0x82c], R110 ;  /* 0x00082c6e01007387 */ /* 0x0041e40000100800 */
[----:B0-----:R-:W-:-:S07]  /*4d0d0*/  IMAD.MOV.U32 R110, RZ, RZ, R109 ;  /* 0x000000ffff6e7224 */ /* 0x001fce00078e006d */
.L_x_32450:
[----:B------:R-:W-:Y:S05]  /*4d0e0*/  BSYNC B1 ;  /* 0x0000000000017941 */ /* 0x000fea0003800000 */
.L_x_32448:
        /* <DEDUP_REMOVED lines=12> */
.L_x_32452:
[----:B------:R-:W2:Y:S01]  /*4d1b0*/  LDL.LU R109, [R1+0x82c] ;  /* 0x00082c00016d7983 */ /* 0x000ea20000300800 */
[----:B------:R-:W-:Y:S01]  /*4d1c0*/  IMAD.MOV.U32 R0, RZ, RZ, R252 ;  /* 0x000000ffff007224 */ /* 0x000fe200078e00fc */
[----:B------:R-:W-:Y:S02]  /*4d1d0*/  MOV R145, R144 ;  /* 0x0000009000917202 */ /* 0x000fe40000000f00 */
[----:B--2---:R0:W-:Y:S02]  /*4d1e0*/  STL [R1+0x828], R109 ;  /* 0x0008286d01007387 */ /* 0x0041e40000100800 */
[----:B0-----:R-:W-:-:S07]  /*4d1f0*/  IMAD.MOV.U32 R109, RZ, RZ, R108 ;  /* 0x000000ffff6d7224 */ /* 0x001fce00078e006c */
.L_x_32453:
[----:B------:R-:W-:Y:S05]  /*4d200*/  BSYNC B1 ;  /* 0x0000000000017941 */ /* 0x000fea0003800000 */
.L_x_32451:
        /* <DEDUP_REMOVED lines=12> */
.L_x_32455:
[----:B------:R-:W2:Y:S01]  /*4d2d0*/  LDL.LU R108, [R1+0x828] ;  /* 0x00082800016c7983 */ /* 0x000ea20000300800 */
[----:B------:R-:W-:Y:S01]  /*4d2e0*/  IMAD.MOV.U32 R252, RZ, RZ, R0 ;  /* 0x000000fffffc7224 */ /* 0x000fe200078e0000 */
[----:B------:R-:W-:Y:S02]  /*4d2f0*/  MOV R144, R147 ;  /* 0x0000009300907202 */ /* 0x000fe40000000f00 */
[----:B--2---:R0:W-:Y:S02]  /*4d300*/  STL [R1+0x82c], R108 ;  /* 0x00082c6c01007387 */ /* 0x0041e40000100800 */
[----:B0-----:R-:W-:-:S07]  /*4d310*/  IMAD.MOV.U32 R108, RZ, RZ, R107 ;  /* 0x000000ffff6c7224 */ /* 0x001fce00078e006b */
.L_x_32456:
[----:B------:R-:W-:Y:S05]  /*4d320*/  BSYNC B1 ;  /* 0x0000000000017941 */ /* 0x000fea0003800000 */
.L_x_32454:
        /* <DEDUP_REMOVED lines=12> */
.L_x_32458:
[----:B------:R-:W2:Y:S01]  /*4d3f0*/  LDL.LU R107, [R1+0x82c] ;  /* 0x00082c00016b7983 */ /* 0x000ea20000300800 */
[----:B------:R-:W-:Y:S01]  /*4d400*/  IMAD.MOV.U32 R0, RZ, RZ, R252 ;  /* 0x000000ffff007224 */ /* 0x000fe200078e00fc */
[----:B------:R-:W-:Y:S02]  /*4d410*/  MOV R147, R146 ;  /* 0x0000009200937202 */ /* 0x000fe40000000f00 */
[----:B--2---:R0:W-:Y:S02]  /*4d420*/  STL [R1+0x828], R107 ;  /* 0x0008286b01007387 */ /* 0x0041e40000100800 */
[----:B0-----:R-:W-:-:S07]  /*4d430*/  IMAD.MOV.U32 R107, RZ, RZ, R106 ;  /* 0x000000ffff6b7224 */ /* 0x001fce00078e006a */
.L_x_32459:
[----:B------:R-:W-:Y:S05]  /*4d440*/  BSYNC B1 ;  /* 0x0000000000017941 */ /* 0x000fea0003800000 */
.L_x_32457:
        /* <DEDUP_REMOVED lines=12> */
.L_x_32461:
[----:B------:R-:W2:Y:S01]  /*4d510*/  LDL.LU R106, [R1+0x828] ;  /* 0x00082800016a7983 */ /* 0x000ea20000300800 */
[----:B------:R-:W-:Y:S01]  /*4d520*/  IMAD.MOV.U32 R252, RZ, RZ, R0 ;  /* 0x000000fffffc7224 */ /* 0x000fe200078e0000 */
[----:B------:R-:W-:Y:S02]  /*4d530*/  MOV R146, R149 ;  /* 0x0000009500927202 */ /* 0x000fe40000000f00 */
[----:B--2---:R0:W-:Y:S02]  /*4d540*/  STL [R1+0x82c], R106 ;  /* 0x00082c6a01007387 */ /* 0x0041e40000100800 */
[----:B0-----:R-:W-:-:S07]  /*4d550*/  IMAD.MOV.U32 R106, RZ, RZ, R105 ;  /* 0x000000ffff6a7224 */ /* 0x001fce00078e0069 */
.L_x_32462:
[----:B------:R-:W-:Y:S05]  /*4d560*/  BSYNC B1 ;  /* 0x0000000000017941 */ /* 0x000fea0003800000 */
.L_x_32460:
        /* <DEDUP_REMOVED lines=12> */
.L_x_32464:
[----:B------:R-:W2:Y:S01]  /*4d630*/  LDL.LU R105, [R1+0x82c] ;  /* 0x00082c0001697983 */ /* 0x000ea20000300800 */
[----:B------:R-:W-:Y:S01]  /*4d640*/  IMAD.MOV.U32 R0, RZ, RZ, R252 ;  /* 0x000000ffff007224 */ /* 0x000fe200078e00fc */
[----:B------:R-:W-:Y:S02]  /*4d650*/  MOV R149, R148 ;  /* 0x0000009400957202 */ /* 0x000fe40000000f00 */
[----:B--2---:R0:W-:Y:S02]  /*4d660*/  STL [R1+0x828], R105 ;  /* 0x0008286901007387 */ /* 0x0041e40000100800 */
[----:B0-----:R-:W-:-:S07]  /*4d670*/  IMAD.MOV.U32 R105, RZ, RZ, R104 ;  /* 0x000000ffff697224 */ /* 0x001fce00078e0068 */
.L_x_32465:
[----:B------:R-:W-:Y:S05]  /*4d680*/  BSYNC B1 ;  /* 0x0000000000017941 */ /* 0x000fea0003800000 */
.L_x_32463:
        /* <DEDUP_REMOVED lines=12> */
.L_x_32467:
[----:B------:R-:W2:Y:S01]  /*4d750*/  LDL.LU R104, [R1+0x828] ;  /* 0x0008280001687983 */ /* 0x000ea20000300800 */
[----:B------:R-:W-:Y:S01]  /*4d760*/  IMAD.MOV.U32 R252, RZ, RZ, R0 ;  /* 0x000000fffffc7224 */ /* 0x000fe200078e0000 */
[----:B------:R-:W-:Y:S02]  /*4d770*/  MOV R148, R151 ;  /* 0x0000009700947202 */ /* 0x000fe40000000f00 */
[----:B--2---:R0:W-:Y:S02]  /*4d780*/  STL [R1+0x82c], R104 ;  /* 0x00082c6801007387 */ /* 0x0041e40000100800 */
[----:B0-----:R-:W-:-:S07]  /*4d790*/  IMAD.MOV.U32 R104, RZ, RZ, R103 ;  /* 0x000000ffff687224 */ /* 0x001fce00078e0067 */
.L_x_32468:
[----:B------:R-:W-:Y:S05]  /*4d7a0*/  BSYNC B1 ;  /* 0x0000000000017941 */ /* 0x000fea0003800000 */
.L_x_32466:
        /* <DEDUP_REMOVED lines=12> */
.L_x_32470:
[----:B------:R-:W2:Y:S01]  /*4d870*/  LDL.LU R103, [R1+0x82c] ;  /* 0x00082c0001677983 */ /* 0x000ea20000300800 */
[----:B------:R-:W-:Y:S01]  /*4d880*/  IMAD.MOV.U32 R0, RZ, RZ, R252 ;  /* 0x000000ffff007224 */ /* 0x000fe200078e00fc */
[----:B------:R-:W-:Y:S02]  /*4d890*/  MOV R151, R150 ;  /* 0x0000009600977202 */ /* 0x000fe40000000f00 */
[----:B--2---:R0:W-:Y:S02]  /*4d8a0*/  STL [R1+0x828], R103 ;  /* 0x0008286701007387 */ /* 0x0041e40000100800 */
[----:B0-----:R-:W-:-:S07]  /*4d8b0*/  IMAD.MOV.U32 R103, RZ, RZ, R102 ;  /* 0x000000ffff677224 */ /* 0x001fce00078e0066 */
.L_x_32471:
[----:B------:R-:W-:Y:S05]  /*4d8c0*/  BSYNC B1 ;  /* 0x0000000000017941 */ /* 0x000fea0003800000 */
.L_x_32469:
        /* <DEDUP_REMOVED lines=12> */
.L_x_32473:
[----:B------:R-:W2:Y:S01]  /*4d990*/  LDL.LU R102, [R1+0x828] ;  /* 0x0008280001667983 */ /* 0x000ea20000300800 */
[----:B------:R-:W-:Y:S01]  /*4d9a0*/  IMAD.MOV.U32 R252, RZ, RZ, R0 ;  /* 0x000000fffffc7224 */ /* 0x000fe200078e0000 */
[----:B------:R-:W-:Y:S02]  /*4d9b0*/  MOV R150, R153 ;  /* 0x0000009900967202 */ /* 0x000fe40000000f00 */
[----:B--2---:R0:W-:Y:S02]  /*4d9c0*/  STL [R1+0x82c], R102 ;  /* 0x00082c6601007387 */ /* 0x0041e40000100800 */
[----:B0-----:R-:W-:-:S07]  /*4d9d0*/  IMAD.MOV.U32 R102, RZ, RZ, R101 ;  /* 0x000000ffff667224 */ /* 0x001fce00078e0065 */
.L_x_32474:
[----:B------:R-:W-:Y:S05]  /*4d9e0*/  BSYNC B1 ;  /* 0x0000000000017941 */ /* 0x000fea0003800000 */
.L_x_32472:
        /* <DEDUP_REMOVED lines=12> */
.L_x_32476:
[----:B------:R-:W2:Y:S01]  /*4dab0*/  LDL.LU R101, [R1+0x82c] ;  /* 0x00082c0001657983 */ /* 0x000ea20000300800 */
[----:B------:R-:W-:Y:S01]  /*4dac0*/  IMAD.MOV.U32 R0, RZ, RZ, R252 ;  /* 0x000000ffff007224 */ /* 0x000fe200078e00fc */
[----:B------:R-:W-:Y:S02]  /*4dad0*/  MOV R153, R152 ;  /* 0x0000009800997202 */ /* 0x000fe40000000f00 */
[----:B--2---:R0:W-:Y:S02]  /*4dae0*/  STL [R1+0x828], R101 ;  /* 0x0008286501007387 */ /* 0x0041e40000100800 */
[----:B0-----:R-:W-:-:S07]  /*4daf0*/  IMAD.MOV.U32 R101, RZ, RZ, R100 ;  /* 0x000000ffff657224 */ /* 0x001fce00078e0064 */
.L_x_32477:
[----:B------:R-:W-:Y:S05]  /*4db00*/  BSYNC B1 ;  /* 0x0000000000017941 */ /* 0x000fea0003800000 */
.L_x_32475:
        /* <DEDUP_REMOVED lines=12> */
.L_x_32479:
[----:B------:R-:W2:Y:S01]  /*4dbd0*/  LDL.LU R100, [R1+0x828] ;  /* 0x0008280001647983 */ /* 0x000ea20000300800 */
[----:B------:R-:W-:Y:S01]  /*4dbe0*/  IMAD.MOV.U32 R252, RZ, RZ, R0 ;  /* 0x000000fffffc7224 */ /* 0x000fe200078e0000 */
[----:B------:R-:W-:Y:S02]  /*4dbf0*/  MOV R152, R155 ;  /* 0x0000009b00987202 */ /* 0x000fe40000000f00 */
[----:B--2---:R0:W-:Y:S02]  /*4dc00*/  STL [R1+0x82c], R100 ;  /* 0x00082c6401007387 */ /* 0x0041e40000100800 */
[----:B0-----:R-:W-:-:S07]  /*4dc10*/  IMAD.MOV.U32 R100, RZ, RZ, R99 ;  /* 0x000000ffff647224 */ /* 0x001fce00078e0063 */
.L_x_32480:
[----:B------:R-:W-:Y:S05]  /*4dc20*/  BSYNC B1 ;  /* 0x0000000000017941 */ /* 0x000fea0003800000 */
.L_x_32478:
        /* <DEDUP_REMOVED lines=12> */
.L_x_32482:
[----:B------:R-:W2:Y:S01]  /*4dcf0*/  LDL.LU R99, [R1+0x82c] ;  /* 0x00082c0001637983 */ /* 0x000ea20000300800 */
[----:B------:R-:W-:Y:S01]  /*4dd00*/  IMAD.MOV.U32 R0, RZ, RZ, R252 ;  /* 0x000000ffff007224 */ /* 0x000fe200078e00fc */
[----:B------:R-:W-:Y:S02]  /*4dd10*/  MOV R155, R154 ;  /* 0x0000009a009b7202 */ /* 0x000fe40000000f00 */
[----:B--2---:R0:W-:Y:S02]  /*4dd20*/  STL [R1+0x828], R99 ;  /* 0x0008286301007387 */ /* 0x0041e40000100800 */
[----:B0-----:R-:W-:-:S07]  /*4dd30*/  IMAD.MOV.U32 R99, RZ, RZ, R98 ;  /* 0x000000ffff637224 */ /* 0x001fce00078e0062 */
.L_x_32483:
[----:B------:R-:W-:Y:S05]  /*4dd40*/  BSYNC B1 ;  /* 0x0000000000017941 */ /* 0x000fea0003800000 */
.L_x_32481:
        /* <DEDUP_REMOVED lines=12> */
.L_x_32485:
[----:B------:R-:W2:Y:S01]  /*4de10*/  LDL.LU R98, [R1+0x828] ;  /* 0x0008280001627983 */ /* 0x000ea20000300800 */
[----:B------:R-:W-:Y:S01]  /*4de20*/  IMAD.MOV.U32 R252, RZ, RZ, R0 ;  /* 0x000000fffffc7224 */ /* 0x000fe200078e0000 */
[----:B------:R-:W-:Y:S02]  /*4de30*/  MOV R154, R157 ;  /* 0x0000009d009a7202 */ /* 0x000fe40000000f00 */
[----:B--2---:R0:W-:Y:S02]  /*4de40*/  STL [R1+0x82c], R98 ;  /* 0x00082c6201007387 */ /* 0x0041e40000100800 */
[----:B0-----:R-:W-:-:S07]  /*4de50*/  IMAD.MOV.U32 R98, RZ, RZ, R97 ;  /* 0x000000ffff627224 */ /* 0x001fce00078e0061 */
.L_x_32486:
[----:B------:R-:W-:Y:S05]  /*4de60*/  BSYNC B1 ;  /* 0x0000000000017941 */ /* 0x000fea0003800000 */
.L_x_32484:
        /* <DEDUP_REMOVED lines=12> */
.L_x_32488:
[----:B------:R-:W2:Y:S01]  /*4df30*/  LDL.LU R97, [R1+0x82c] ;  /* 0x00082c0001617983 */ /* 0x000ea20000300800 */
[----:B------:R-:W-:Y:S01]  /*4df40*/  IMAD.MOV.U32 R0, RZ, RZ, R252 ;  /* 0x000000ffff007224 */ /* 0x000fe200078e00fc */
[----:B------:R-:W-:Y:S02]  /*4df50*/  MOV R157, R156 ;  /* 0x0000009c009d7202 */ /* 0x000fe40000000f00 */
[----:B--2---:R0:W-:Y:S02]  /*4df60*/  STL [R1+0x828], R97 ;  /* 0x0008286101007387 */ /* 0x0041e40000100800 */
[----:B0-----:R-:W-:-:S07]  /*4df70*/  IMAD.MOV.U32 R97, RZ, RZ, R96 ;  /* 0x000000ffff617224 */ /* 0x001fce00078e0060 */
.L_x_32489:
[----:B------:R-:W-:Y:S05]  /*4df80*/  BSYNC B1 ;  /* 0x0000000000017941 */ /* 0x000fea0003800000 */
.L_x_32487:
        /* <DEDUP_REMOVED lines=12> */
.L_x_32491:
[----:B------:R-:W2:Y:S01]  /*4e050*/  LDL.LU R96, [R1+0x828] ;  /* 0x0008280001607983 */ /* 0x000ea20000300800 */
[----:B------:R-:W-:Y:S01]  /*4e060*/  IMAD.MOV.U32 R252, RZ, RZ, R0 ;  /* 0x000000fffffc7224 */ /* 0x000fe200078e0000 */
[----:B------:R-:W-:Y:S02]  /*4e070*/  MOV R156, R159 ;  /* 0x0000009f009c7202 */ /* 0x000fe40000000f00 */
[----:B--2---:R0:W-:Y:S02]  /*4e080*/  STL [R1+0x82c], R96 ;  /* 0x00082c6001007387 */ /* 0x0041e40000100800 */
[----:B0-----:R-:W-:-:S07]  /*4e090*/  IMAD.MOV.U32 R96, RZ, RZ, R95 ;  /* 0x000000ffff607224 */ /* 0x001fce00078e005f */
.L_x_32492:
[----:B------:R-:W-:Y:S05]  /*4e0a0*/  BSYNC B1 ;  /* 0x0000000000017941 */ /* 0x000fea0003800000 */
.L_x_32490:
        /* <DEDUP_REMOVED lines=12> */
.L_x_32494:
[----:B------:R-:W2:Y:S01]  /*4e170*/  LDL.LU R95, [R1+0x82c] ;  /* 0x00082c00015f7983 */ /* 0x000ea20000300800 */
[----:B------:R-:W-:Y:S01]  /*4e180*/  IMAD.MOV.U32 R0, RZ, RZ, R252 ;  /* 0x000000ffff007224 */ /* 0x000fe200078e00fc */
[----:B------:R-:W-:Y:S02]  /*4e190*/  MOV R159, R158 ;  /* 0x0000009e009f7202 */ /* 0x000fe40000000f00 */
[----:B--2---:R0:W-:Y:S02]  /*4e1a0*/  STL [R1+0x828], R95 ;  /* 0x0008285f01007387 */ /* 0x0041e40000100800 */
[----:B0-----:R-:W-:-:S07]  /*4e1b0*/  IMAD.MOV.U32 R95, RZ, RZ, R94 ;  /* 0x000000ffff5f7224 */ /* 0x001fce00078e005e */
.L_x_32495:
[----:B------:R-:W-:Y:S05]  /*4e1c0*/  BSYNC B1 ;  /* 0x0000000000017941 */ /* 0x000fea0003800000 */
.L_x_32493:
        /* <DEDUP_REMOVED lines=12> */
.L_x_32497:
[----:B------:R-:W2:Y:S01]  /*4e290*/  LDL.LU R94, [R1+0x828] ;  /* 0x00082800015e7983 */ /* 0x000ea20000300800 */
[----:B------:R-:W-:Y:S01]  /*4e2a0*/  IMAD.MOV.U32 R252, RZ, RZ, R0 ;  /* 0x000000fffffc7224 */ /* 0x000fe200078e0000 */
[----:B------:R-:W-:Y:S02]  /*4e2b0*/  MOV R158, R161 ;  /* 0x000000a1009e7202 */ /* 0x000fe40000000f00 */
[----:B--2---:R0:W-:Y:S02]  /*4e2c0*/  STL [R1+0x82c], R94 ;  /* 0x00082c5e01007387 */ /* 0x0041e40000100800 */
[----:B0-----:R-:W-:-:S07]  /*4e2d0*/  IMAD.MOV.U32 R94, RZ, RZ, R93 ;  /* 0x000000ffff5e7224 */ /* 0x001fce00078e005d */
.L_x_32498:
[----:B------:R-:W-:Y:S05]  /*4e2e0*/  BSYNC B1 ;  /* 0x0000000000017941 */ /* 0x000fea0003800000 */
.L_x_32496:
        /* <DEDUP_REMOVED lines=12> */
.L_x_32500:
[----:B------:R-:W2:Y:S01]  /*4e3b0*/  LDL.LU R93, [R1+0x82c] ;  /* 0x00082c00015d7983 */ /* 0x000ea20000300800 */
[----:B------:R-:W-:Y:S01]  /*4e3c0*/  IMAD.MOV.U32 R0, RZ, RZ, R252 ;  /* 0x000000ffff007224 */ /* 0x000fe200078e00fc */
[----:B------:R-:W-:Y:S02]  /*4e3d0*/  MOV R161, R160 ;  /* 0x000000a000a17202 */ /* 0x000fe40000000f00 */
[----:B--2---:R0:W-:Y:S02]  /*4e3e0*/  STL [R1+0x828], R93 ;  /* 0x0008285d01007387 */ /* 0x0041e40000100800 */
[----:B0-----:R-:W-:-:S07]  /*4e3f0*/  IMAD.MOV.U32 R93, RZ, RZ, R92 ;  /* 0x000000ffff5d7224 */ /* 0x001fce00078e005c */
.L_x_32501:
[----:B------:R-:W-:Y:S05]  /*4e400*/  BSYNC B1 ;  /* 0x0000000000017941 */ /* 0x000fea0003800000 */
.L_x_32499:
        /* <DEDUP_REMOVED lines=12> */
.L_x_32503:
[----:B------:R-:W2:Y:S01]  /*4e4d0*/  LDL.LU R92, [R1+0x828] ;  /* 0x00082800015c7983 */ /* 0x000ea20000300800 */
[----:B------:R-:W-:Y:S01]  /*4e4e0*/  IMAD.MOV.U32 R252, RZ, RZ, R0 ;  /* 0x000000fffffc7224 */ /* 0x000fe200078e0000 */
[----:B------:R-:W-:Y:S02]  /*4e4f0*/  MOV R160, R163 ;  /* 0x000000a300a07202 */ /* 0x000fe40000000f00 */
[----:B--2---:R0:W-:Y:S02]  /*4e500*/  STL [R1+0x82c], R92 ;  /* 0x00082c5c01007387 */ /* 0x0041e40000100800 */
[----:B0-----:R-:W-:-:S07]  /*4e510*/  IMAD.MOV.U32 R92, RZ, RZ, R91 ;  /* 0x000000ffff5c7224 */ /* 0x001fce00078e005b */
.L_x_32504:
[----:B------:R-:W-:Y:S05]  /*4e520*/  BSYNC B1 ;  /* 0x0000000000017941 */ /* 0x000fea0003800000 */
.L_x_32502:
        /* <DEDUP_REMOVED lines=12> */
.L_x_32506:
[----:B------:R-:W2:Y:S01]  /*4e5f0*/  LDL.LU R91, [R1+0x82c] ;  /* 0x00082c00015b7983 */ /* 0x000ea20000300800 */
[----:B------:R-:W-:Y:S01]  /*4e600*/  IMAD.MOV.U32 R0, RZ, RZ, R252 ;  /* 0x000000ffff007224 */ /* 0x000fe200078e00fc */
[----:B------:R-:W-:Y:S02]  /*4e610*/  MOV R163, R162 ;  /* 0x000000a200a37202 */ /* 0x000fe40000000f00 */
[----:B--2---:R0:W-:Y:S02]  /*4e620*/  STL [R1+0x828], R91 ;  /* 0x0008285b01007387 */ /* 0x0041e40000100800 */
[----:B0-----:R-:W-:-:S07]  /*4e630*/  IMAD.MOV.U32 R91, RZ, RZ, R90 ;  /* 0x000000ffff5b7224 */ /* 0x001fce00078e005a */
.L_x_32507:
[----:B------:R-:W-:Y:S05]  /*4e640*/  BSYNC B1 ;  /* 0x0000000000017941 */ /* 0x000fea0003800000 */
.L_x_32505:
        /* <DEDUP_REMOVED lines=12> */
.L_x_32509:
[----:B------:R-:W2:Y:S01]  /*4e710*/  LDL.LU R90, [R1+0x828] ;  /* 0x00082800015a7983 */ /* 0x000ea20000300800 */
[----:B------:R-:W-:Y:S01]  /*4e720*/  IMAD.MOV.U32 R252, RZ, RZ, R0 ;  /* 0x000000fffffc7224 */ /* 0x000fe200078e0000 */
[----:B------:R-:W-:Y:S02]  /*4e730*/  MOV R162, R165 ;  /* 0x000000a500a27202 */ /* 0x000fe40000000f00 */
[----:B--2---:R0:W-:Y:S02]  /*4e740*/  STL [R1+0x82c], R90 ;  /* 0x00082c5a01007387 */ /* 0x0041e40000100800 */
[----:B0-----:R-:W-:-:S07]  /*4e750*/  IMAD.MOV.U32 R90, RZ, RZ, R89 ;  /* 0x000000ffff5a7224 */ /* 0x001fce00078e0059 */
.L_x_32510:
[----:B------:R-:W-:Y:S05]  /*4e760*/  BSYNC B1 ;  /* 0x0000000000017941 */ /* 0x000fea0003800000 */
.L_x_32508:
        /* <DEDUP_REMOVED lines=12> */
.L_x_32512:
[----:B------:R-:W2:Y:S01]  /*4e830*/  LDL.LU R89, [R1+0x82c] ;  /* 0x00082c0001597983 */ /* 0x000ea20000300800 */
[----:B------:R-:W-:Y:S01]  /*4e840*/  IMAD.MOV.U32 R0, RZ, RZ, R252 ;  /* 0x000000ffff007224 */ /* 0x000fe200078e00fc */
[----:B------:R-:W-:Y:S02]  /*4e850*/  MOV R165, R164 ;  /* 0x000000a400a57202 */ /* 0x000fe40000000f00 */
[----:B--2---:R0:W-:Y:S02]  /*4e860*/  STL [R1+0x828], R89 ;  /* 0x0008285901007387 */ /* 0x0041e40000100800 */
[----:B0-----:R-:W-:-:S07]  /*4e870*/  IMAD.MOV.U32 R89, RZ, RZ, R88 ;  /* 0x000000ffff597224 */ /* 0x001fce00078e0058 */
.L_x_32513:
[----:B------:R-:W-:Y:S05]  /*4e880*/  BSYNC B1 ;  /* 0x0000000000017941 */ /* 0x000fea0003800000 */
.L_x_32511:
        /* <DEDUP_REMOVED lines=12> */
.L_x_32515:
[----:B------:R-:W2:Y:S01]  /*4e950*/  LDL.LU R88, [R1+0x828] ;  /* 0x0008280001587983 */ /* 0x000ea20000300800 */
[----:B------:R-:W-:Y:S01]  /*4e960*/  IMAD.MOV.U32 R252, RZ, RZ, R0 ;  /* 0x000000fffffc7224 */ /* 0x000fe200078e0000 */
[----:B------:R-:W-:Y:S02]  /*4e970*/  MOV R164, R167 ;  /* 0x000000a700a47202 */ /* 0x000fe40000000f00 */
[----:B--2---:R0:W-:Y:S02]  /*4e980*/  STL [R1+0x82c], R88 ;  /* 0x00082c5801007387 */ /* 0x0041e40000100800 */
[----:B0-----:R-:W-:-:S07]  /*4e990*/  IMAD.MOV.U32 R88, RZ, RZ, R87 ;  /* 0x000000ffff587224 */ /* 0x001fce00078e0057 */
.L_x_32516:
[----:B------:R-:W-:Y:S05]  /*4e9a0*/  BSYNC B1 ;  /* 0x0000000000017941 */ /* 0x000fea0003800000 */
.L_x_32514:
        /* <DEDUP_REMOVED lines=12> */
.L_x_32518:
[----:B------:R-:W2:Y:S01]  /*4ea70*/  LDL.LU R87, [R1+0x82c] ;  /* 0x00082c0001577983 */ /* 0x000ea20000300800 */
[----:B------:R-:W-:Y:S01]  /*4ea80*/  IMAD.MOV.U32 R0, RZ, RZ, R252 ;  /* 0x000000ffff007224 */ /* 0x000fe200078e00fc */
[----:B------:R-:W-:Y:S02]  /*4ea90*/  MOV R167, R166 ;  /* 0x000000a600a77202 */ /* 0x000fe40000000f00 */
[----:B--2---:R0:W-:Y:S02]  /*4eaa0*/  STL [R1+0x828], R87 ;  /* 0x0008285701007387 */ /* 0x0041e40000100800 */
[----:B0-----:R-:W-:-:S07]  /*4eab0*/  IMAD.MOV.U32 R87, RZ, RZ, R86 ;  /* 0x000000ffff577224 */ /* 0x001fce00078e0056 */
.L_x_32519:
[----:B------:R-:W-:Y:S05]  /*4eac0*/  BSYNC B1 ;  /* 0x0000000000017941 */ /* 0x000fea0003800000 */
.L_x_32517:
        /* <DEDUP_REMOVED lines=12> */
.L_x_32521:
[----:B------:R-:W2:Y:S01]  /*4eb90*/  LDL.LU R86, [R1+0x828] ;  /* 0x0008280001567983 */ /* 0x000ea20000300800 */
[----:B------:R-:W-:Y:S01]  /*4eba0*/  IMAD.MOV.U32 R252, RZ, RZ, R0 ;  /* 0x000000fffffc7224 */ /* 0x000fe200078e0000 */
[----:B------:R-:W-:Y:S02]  /*4ebb0*/  MOV R166, R169 ;  /* 0x000000a900a67202 */ /* 0x000fe40000000f00 */
[----:B--2---:R0:W-:Y:S02]  /*4ebc0*/  STL [R1+0x82c], R86 ;  /* 0x00082c5601007387 */ /* 0x0041e40000100800 */
[----:B0-----:R-:W-:-:S07]  /*4ebd0*/  IMAD.MOV.U32 R86, RZ, RZ, R85 ;  /* 0x000000ffff567224 */ /* 0x001fce00078e0055 */
.L_x_32522:
[----:B------:R-:W-:Y:S05]  /*4ebe0*/  BSYNC B1 ;  /* 0x0000000000017941 */ /* 0x000fea0003800000 */
.L_x_32520:
        /* <DEDUP_REMOVED lines=12> */
.L_x_32524:
[----:B------:R-:W2:Y:S01]  /*4ecb0*/  LDL.LU R85, [R1+0x82c] ;  /* 0x00082c0001557983 */ /* 0x000ea20000300800 */
[----:B------:R-:W-:Y:S01]  /*4ecc0*/  IMAD.MOV.U32 R0, RZ, RZ, R252 ;  /* 0x000000ffff007224 */ /* 0x000fe200078e00fc */
[----:B------:R-:W-:Y:S02]  /*4ecd0*/  MOV R169, R168 ;  /* 0x000000a800a97202 */ /* 0x000fe40000000f00 */
[----:B--2---:R0:W-:Y:S02]  /*4ece0*/  STL [R1+0x828], R85 ;  /* 0x0008285501007387 */ /* 0x0041e40000100800 */
[----:B0-----:R-:W-:-:S07]  /*4ecf0*/  IMAD.MOV.U32 R85, RZ, RZ, R84 ;  /* 0x000000ffff557224 */ /* 0x001fce00078e0054 */
.L_x_32525:
[----:B------:R-:W-:Y:S05]  /*4ed00*/  BSYNC B1 ;  /* 0x0000000000017941 */ /* 0x000fea0003800000 */
.L_x_32523:
        /* <DEDUP_REMOVED lines=12> */
.L_x_32527:
[----:B------:R-:W2:Y:S01]  /*4edd0*/  LDL.LU R84, [R1+0x828] ;  /* 0x0008280001547983 */ /* 0x000ea20000300800 */
[----:B------:R-:W-:Y:S01]  /*4ede0*/  IMAD.MOV.U32 R252, RZ, RZ, R0 ;  /* 0x000000fffffc7224 */ /* 0x000fe200078e0000 */
[----:B------:R-:W-:Y:S02]  /*4edf0*/  MOV R168, R171 ;  /* 0x000000ab00a87202 */ /* 0x000fe40000000f00 */
[----:B--2---:R0:W-:Y:S02]  /*4ee00*/  STL [R1+0x82c], R84 ;  /* 0x00082c5401007387 */ /* 0x0041e40000100800 */
[----:B0-----:R-:W-:-:S07]  /*4ee10*/  IMAD.MOV.U32 R84, RZ, RZ, R83 ;  /* 0x000000ffff547224 */ /* 0x001fce00078e0053 */
.L_x_32528:
[----:B------:R-:W-:Y:S05]  /*4ee20*/  BSYNC B1 ;  /* 0x0000000000017941 */ /* 0x000fea0003800000 */
.L_x_32526:
        /* <DEDUP_REMOVED lines=12> */
.L_x_32530:
[----:B------:R-:W2:Y:S01]  /*4eef0*/  LDL.LU R83, [R1+0x82c] ;  /* 0x00082c0001537983 */ /* 0x000ea20000300800 */
[----:B------:R-:W-:Y:S01]  /*4ef00*/  IMAD.MOV.U32 R0, RZ, RZ, R252 ;  /* 0x000000ffff007224 */ /* 0x000fe200078e00fc */
[----:B------:R-:W-:Y:S02]  /*4ef10*/  MOV R171, R170 ;  /* 0x000000aa00ab7202 */ /* 0x000fe40000000f00 */
[----:B--2---:R0:W-:Y:S02]  /*4ef20*/  STL [R1+0x828], R83 ;  /* 0x0008285301007387 */ /* 0x0041e40000100800 */
[----:B0-----:R-:W-:-:S07]  /*4ef30*/  IMAD.MOV.U32 R83, RZ, RZ, R82 ;  /* 0x000000ffff537224 */ /* 0x001fce00078e0052 */
.L_x_32531:
[----:B------:R-:W-:Y:S05]  /*4ef40*/  BSYNC B1 ;  /* 0x0000000000017941 */ /* 0x000fea0003800000 */
.L_x_32529:
        /* <DEDUP_REMOVED lines=12> */
.L_x_32533:
[----:B------:R-:W2:Y:S01]  /*4f010*/  LDL.LU R82, [R1+0x828] ;  /* 0x0008280001527983 */ /* 0x000ea20000300800 */
[----:B------:R-:W-:Y:S01]  /*4f020*/  IMAD.MOV.U32 R252, RZ, RZ, R0 ;  /* 0x000000fffffc7224 */ /* 0x000fe200078e0000 */
[----:B------:R-:W-:Y:S02]  /*4f030*/  MOV R170, R173 ;  /* 0x000000ad00aa7202 */ /* 0x000fe40000000f00 */
[----:B--2---:R0:W-:Y:S02]  /*4f040*/  STL [R1+0x82c], R82 ;  /* 0x00082c5201007387 */ /* 0x0041e40000100800 */
[----:B0-----:R-:W-:-:S07]  /*4f050*/  IMAD.MOV.U32 R82, RZ, RZ, R81 ;  /* 0x000000ffff527224 */ /* 0x001fce00078e0051 */
.L_x_32534:
[----:B------:R-:W-:Y:S05]  /*4f060*/  BSYNC B1 ;  /* 0x0000000000017941 */ /* 0x000fea0003800000 */
.L_x_32532:
        /* <DEDUP_REMOVED lines=12> */
.L_x_32536:
[----:B------:R-:W2:Y:S01]  /*4f130*/  LDL.LU R81, [R1+0x82c] ;  /* 0x00082c0001517983 */ /* 0x000ea20000300800 */
[----:B------:R-:W-:Y:S01]  /*4f140*/  IMAD.MOV.U32 R0, RZ, RZ, R252 ;  /* 0x000000ffff007224 */ /* 0x000fe200078e00fc */
[----:B------:R-:W-:Y:S02]  /*4f150*/  MOV R173, R172 ;  /* 0x000000ac00ad7202 */ /* 0x000fe40000000f00 */
[----:B--2---:R0:W-:Y:S02]  /*4f160*/  STL [R1+0x828], R81 ;  /* 0x0008285101007387 */ /* 0x0041e40000100800 */
[----:B0-----:R-:W-:-:S07]  /*4f170*/  IMAD.MOV.U32 R81, RZ, RZ, R80 ;  /* 0x000000ffff517224 */ /* 0x001fce00078e0050 */
.L_x_32537:
[----:B------:R-:W-:Y:S05]  /*4f180*/  BSYNC B1 ;  /* 0x0000000000017941 */ /* 0x000fea0003800000 */
.L_x_32535:
        /* <DEDUP_REMOVED lines=12> */
.L_x_32539:
[----:B------:R-:W2:Y:S01]  /*4f250*/  LDL.LU R80, [R1+0x828] ;  /* 0x0008280001507983 */ /* 0x000ea20000300800 */
[----:B------:R-:W-:Y:S01]  /*4f260*/  IMAD.MOV.U32 R252, RZ, RZ, R0 ;  /* 0x000000fffffc7224 */ /* 0x000fe200078e0000 */
[----:B------:R-:W-:Y:S02]  /*4f270*/  MOV R172, R175 ;  /* 0x000000af00ac7202 */ /* 0x000fe40000000f00 */
[----:B--2---:R0:W-:Y:S02]  /*4f280*/  STL [R1+0x82c], R80 ;  /* 0x00082c5001007387 */ /* 0x0041e40000100800 */
[----:B0-----:R-:W-:-:S07]  /*4f290*/  IMAD.MOV.U32 R80, RZ, RZ, R79 ;  /* 0x000000ffff507224 */ /* 0x001fce00078e004f */
.L_x_32540:
[----:B------:R-:W-:Y:S05]  /*4f2a0*/  BSYNC B1 ;  /* 0x0000000000017941 */ /* 0x000fea0003800000 */
.L_x_32538:
        /* <DEDUP_REMOVED lines=12> */
.L_x_32542:
[----:B------:R-:W2:Y:S01]  /*4f370*/  LDL.LU R79, [R1+0x82c] ;  /* 0x00082c00014f7983 */ /* 0x000ea20000300800 */
[----:B------:R-:W-:Y:S01]  /*4f380*/  IMAD.MOV.U32 R0, RZ, RZ, R252 ;  /* 0x000000ffff007224 */ /* 0x000fe200078e00fc */
[----:B------:R-:W-:Y:S02]  /*4f390*/  MOV R175, R174 ;  /* 0x000000ae00af7202 */ /* 0x000fe40000000f00 */
[----:B--2---:R0:W-:Y:S02]  /*4f3a0*/  STL [R1+0x828], R79 ;  /* 0x0008284f01007387 */ /* 0x0041e40000100800 */
[----:B0-----:R-:W-:-:S07]  /*4f3b0*/  IMAD.MOV.U32 R79, RZ, RZ, R78 ;  /* 0x000000ffff4f7224 */ /* 0x001fce00078e004e */
.L_x_32543:
[----:B------:R-:W-:Y:S05]  /*4f3c0*/  BSYNC B1 ;  /* 0x0000000000017941 */ /* 0x000fea0003800000 */
.L_x_32541:
        /* <DEDUP_REMOVED lines=12> */
.L_x_32545:
[----:B------:R-:W2:Y:S01]  /*4f490*/  LDL.LU R78, [R1+0x828] ;  /* 0x00082800014e7983 */ /* 0x000ea20000300800 */
[----:B------:R-:W-:Y:S01]  /*4f4a0*/  IMAD.MOV.U32 R252, RZ, RZ, R0 ;  /* 0x000000fffffc7224 */ /* 0x000fe200078e0000 */
[----:B------:R-:W-:Y:S02]  /*4f4b0*/  MOV R174, R177 ;  /* 0x000000b100ae7202 */ /* 0x000fe40000000f00 */
[----:B--2---:R0:W-:Y:S02]  /*4f4c0*/  STL [R1+0x82c], R78 ;  /* 0x00082c4e01007387 */ /* 0x0041e40000100800 */
[----:B0-----:R-:W-:-:S07]  /*4f4d0*/  IMAD.MOV.U32 R78, RZ, RZ, R77 ;  /* 0x000000ffff4e7224 */ /* 0x001fce00078e004d */
.L_x_32546:
[----:B------:R-:W-:Y:S05]  /*4f4e0*/  BSYNC B1 ;  /* 0x0000000000017941 */ /* 0x000fea0003800000 */
.L_x_32544:
        /* <DEDUP_REMOVED lines=12> */
.L_x_32548:
[----:B------:R-:W2:Y:S01]  /*4f5b0*/  LDL.LU R77, [R1+0x82c] ;  /* 0x00082c00014d7983 */ /* 0x000ea20000300800 */
[----:B------:R-:W-:Y:S01]  /*4f5c0*/  IMAD.MOV.U32 R0, RZ, RZ, R252 ;  /* 0x000000ffff007224 */ /* 0x000fe200078e00fc */
[----:B------:R-:W-:Y:S02]  /*4f5d0*/  MOV R177, R176 ;  /* 0x000000b000b17202 */ /* 0x000fe40000000f00 */
[----:B--2---:R0:W-:Y:S02]  /*4f5e0*/  STL [R1+0x828], R77 ;  /* 0x0008284d01007387 */ /* 0x0041e40000100800 */
[----:B0-----:R-:W-:-:S07]  /*4f5f0*/  IMAD.MOV.U32 R77, RZ, RZ, R76 ;  /* 0x000000ffff4d7224 */ /* 0x001fce00078e004c */
.L_x_32549:
[----:B------:R-:W-:Y:S05]  /*4f600*/  BSYNC B1 ;  /* 0x0000000000017941 */ /* 0x000fea0003800000 */
.L_x_32547:
        /* <DEDUP_REMOVED lines=12> */
.L_x_32551:
[----:B------:R-:W2:Y:S01]  /*4f6d0*/  LDL.LU R76, [R1+0x828] ;  /* 0x00082800014c7983 */ /* 0x000ea20000300800 */
[----:B------:R-:W-:Y:S01]  /*4f6e0*/  IMAD.MOV.U32 R252, RZ, RZ, R0 ;  /* 0x000000fffffc7224 */ /* 0x000fe200078e0000 */
[----:B------:R-:W-:Y:S02]  /*4f6f0*/  MOV R176, R179 ;  /* 0x000000b300b07202 */ /* 0x000fe40000000f00 */
[----:B--2---:R0:W-:Y:S02]  /*4f700*/  STL [R1+0x82c], R76 ;  /* 0x00082c4c01007387 */ /* 0x0041e40000100800 */
[----:B0-----:R-:W-:-:S07]  /*4f710*/  IMAD.MOV.U32 R76, RZ, RZ, R75 ;  /* 0x000000ffff4c7224 */ /* 0x001fce00078e004b */
.L_x_32552:
[----:B------:R-:W-:Y:S05]  /*4f720*/  BSYNC B1 ;  /* 0x0000000000017941 */ /* 0x000fea0003800000 */
.L_x_32550:
        /* <DEDUP_REMOVED lines=12> */
.L_x_32554:
[----:B------:R-:W2:Y:S01]  /*4f7f0*/  LDL.LU R75, [R1+0x82c] ;  /* 0x00082c00014b7983 */ /* 0x000ea20000300800 */
[----:B------:R-:W-:Y:S01]  /*4f800*/  IMAD.MOV.U32 R0, RZ, RZ, R252 ;  /* 0x000000ffff007224 */ /* 0x000fe200078e00fc */
[----:B------:R-:W-:Y:S02]  /*4f810*/  MOV R179, R178 ;  /* 0x000000b200b37202 */ /* 0x000fe40000000f00 */
[----:B--2---:R0:W-:Y:S02]  /*4f820*/  STL [R1+0x828], R75 ;  /* 0x0008284b01007387 */ /* 0x0041e40000100800 */
[----:B0-----:R-:W-:-:S07]  /*4f830*/  IMAD.MOV.U32 R75, RZ, RZ, R74 ;  /* 0x000000ffff4b7224 */ /* 0x001fce00078e004a */
.L_x_32555:
[----:B------:R-:W-:Y:S05]  /*4f840*/  BSYNC B1 ;  /* 0x0000000000017941 */ /* 0x000fea0003800000 */
.L_x_32553:
        /* <DEDUP_REMOVED lines=12> */
.L_x_32557:
[----:B------:R-:W2:Y:S01]  /*4f910*/  LDL.LU R74, [R1+0x828] ;  /* 0x00082800014a7983 */ /* 0x000ea20000300800 */
[----:B------:R-:W-:Y:S01]  /*4f920*/  IMAD.MOV.U32 R252, RZ, RZ, R0 ;  /* 0x000000fffffc7224 */ /* 0x000fe200078e0000 */
[----:B------:R-:W-:Y:S02]  /*4f930*/  MOV R178, R181 ;  /* 0x000000b500b27202 */ /* 0x000fe40000000f00 */
[----:B--2---:R0:W-:Y:S02]  /*4f940*/  STL [R1+0x82c], R74 ;  /* 0x00082c4a01007387 */ /* 0x0041e40000100800 */
[----:B0-----:R-:W-:-:S07]  /*4f950*/  IMAD.MOV.U32 R74, RZ, RZ, R73 ;  /* 0x000000ffff4a7224 */ /* 0x001fce00078e0049 */
.L_x_32558:
[----:B------:R-:W-:Y:S05]  /*4f960*/  BSYNC B1 ;  /* 0x0000000000017941 */ /* 0x000fea0003800000 */
.L_x_32556:
        /* <DEDUP_REMOVED lines=12> */
.L_x_32560:
[----:B------:R-:W2:Y:S01]  /*4fa30*/  LDL.LU R73, [R1+0x82c] ;  /* 0x00082c0001497983 */ /* 0x000ea20000300800 */
[----:B------:R-:W-:Y:S01]  /*4fa40*/  IMAD.MOV.U32 R0, RZ, RZ, R252 ;  /* 0x000000ffff007224 */ /* 0x000fe200078e00fc */
[----:B------:R-:W-:Y:S02]  /*4fa50*/  MOV R181, R180 ;  /* 0x000000b400b57202 */ /* 0x000fe40000000f00 */
[----:B--2---:R0:W-:Y:S02]  /*4fa60*/  STL [R1+0x828], R73 ;  /* 0x0008284901007387 */ /* 0x0041e40000100800 */
[----:B0-----:R-:W-:-:S07]  /*4fa70*/  IMAD.MOV.U32 R73, RZ, RZ, R72 ;  /* 0x000000ffff497224 */ /* 0x001fce00078e0048 */
.L_x_32561:
[----:B------:R-:W-:Y:S05]  /*4fa80*/  BSYNC B1 ;  /* 0x0000000000017941 */ /* 0x000fea0003800000 */
.L_x_32559:
        /* <DEDUP_REMOVED lines=12> */
.L_x_32563:
[----:B------:R-:W2:Y:S01]  /*4fb50*/  LDL.LU R72, [R1+0x828] ;  /* 0x0008280001487983 */ /* 0x000ea20000300800 */
[----:B------:R-:W-:Y:S01]  /*4fb60*/  IMAD.MOV.U32 R252, RZ, RZ, R0 ;  /* 0x000000fffffc7224 */ /* 0x000fe200078e0000 */
[----:B------:R-:W-:Y:S02]  /*4fb70*/  MOV R180, R183 ;  /* 0x000000b700b47202 */ /* 0x000fe40000000f00 */
[----:B--2---:R0:W-:Y:S02]  /*4fb80*/  STL [R1+0x82c], R72 ;  /* 0x00082c4801007387 */ /* 0x0041e40000100800 */
[----:B0-----:R-:W-:-:S07]  /*4fb90*/  IMAD.MOV.U32 R72, RZ, RZ, R71 ;  /* 0x000000ffff487224 */ /* 0x001fce00078e0047 */
.L_x_32564:
[----:B------:R-:W-:Y:S05]  /*4fba0*/  BSYNC B1 ;  /* 0x0000000000017941 */ /* 0x000fea0003800000 */
.L_x_32562:
        /* <DEDUP_REMOVED lines=12> */
.L_x_32566:
[----:B------:R-:W2:Y:S01]  /*4fc70*/  LDL.LU R71, [R1+0x82c] ;  /* 0x00082c0001477983 */ /* 0x000ea20000300800 */
[----:B------:R-:W-:Y:S01]  /*4fc80*/  IMAD.MOV.U32 R0, RZ, RZ, R252 ;  /* 0x000000ffff007224 */ /* 0x000fe200078e00fc */
[----:B------:R-:W-:Y:S02]  /*4fc90*/  MOV R183, R182 ;  /* 0x000000b600b77202 */ /* 0x000fe40000000f00 */
[----:B--2---:R0:W-:Y:S02]  /*4fca0*/  STL [R1+0x828], R71 ;  /* 0x0008284701007387 */ /* 0x0041e40000100800 */
[----:B0-----:R-:W-:-:S07]  /*4fcb0*/  IMAD.MOV.U32 R71, RZ, RZ, R70 ;  /* 0x000000ffff477224 */ /* 0x001fce00078e0046 */
.L_x_32567:
[----:B------:R-:W-:Y:S05]  /*4fcc0*/  BSYNC B1 ;  /* 0x0000000000017941 */ /* 0x000fea0003800000 */
.L_x_32565:
        /* <DEDUP_REMOVED lines=12> */
.L_x_32569:
[----:B------:R-:W2:Y:S01]  /*4fd90*/  LDL.LU R70, [R1+0x828] ;  /* 0x0008280001467983 */ /* 0x000ea20000300800 */
[----:B------:R-:W-:Y:S01]  /*4fda0*/  IMAD.MOV.U32 R252, RZ, RZ, R0 ;  /* 0x000000fffffc7224 */ /* 0x000fe200078e0000 */
[----:B------:R-:W-:Y:S02]  /*4fdb0*/  MOV R182, R185 ;  /* 0x000000b900b67202 */ /* 0x000fe40000000f00 */
[----:B--2---:R0:W-:Y:S02]  /*4fdc0*/  STL [R1+0x82c], R70 ;  /* 0x00082c4601007387 */ /* 0x0041e40000100800 */
[----:B0-----:R-:W-:-:S07]  /*4fdd0*/  IMAD.MOV.U32 R70, RZ, RZ, R69 ;  /* 0x000000ffff467224 */ /* 0x001fce00078e0045 */
.L_x_32570:
[----:B------:R-:W-:Y:S05]  /*4fde0*/  BSYNC B1 ;  /* 0x0000000000017941 */ /* 0x000fea0003800000 */
.L_x_32568:
        /* <DEDUP_REMOVED lines=12> */
.L_x_32572:
[----:B------:R-:W2:Y:S01]  /*4feb0*/  LDL.LU R69, [R1+0x82c] ;  /* 0x00082c0001457983 */ /* 0x000ea20000300800 */
[----:B------:R-:W-:Y:S01]  /*4fec0*/  IMAD.MOV.U32 R0, RZ, RZ, R252 ;  /* 0x000000ffff007224 */ /* 0x000fe200078e00fc */
[----:B------:R-:W-:Y:S02]  /*4fed0*/  MOV R185, R184 ;  /* 0x000000b800b97202 */ /* 0x000fe40000000f00 */
[----:B--2---:R0:W-:Y:S02]  /*4fee0*/  STL [R1+0x828], R69 ;  /* 0x0008284501007387 */ /* 0x0041e40000100800 */
[----:B0-----:R-:W-:-:S07]  /*4fef0*/  IMAD.MOV.U32 R69, RZ, RZ, R68 ;  /* 0x000000ffff457224 */ /* 0x001fce00078e0044 */
.L_x_32573:
[----:B------:R-:W-:Y:S05]  /*4ff00*/  BSYNC B1 ;  /* 0x0000000000017941 */ /* 0x000fea0003800000 */
.L_x_32571:
        /* <DEDUP_REMOVED lines=12> */
.L_x_32575:
[----:B------:R-:W2:Y:S01]  /*4ffd0*/  LDL.LU R68, [R1+0x828] ;  /* 0x0008280001447983 */ /* 0x000ea20000300800 */
[----:B------:R-:W-:Y:S01]  /*4ffe0*/  IMAD.MOV.U32 R252, RZ, RZ, R0 ;  /* 0x000000fffffc7224 */ /* 0x000fe200078e0000 */
[----:B------:R-:W-:Y:S02]  /*4fff0*/  MOV R184, R187 ;  /* 0x000000bb00b87202 */ /* 0x000fe40000000f00 */
[----:B--2---:R0:W-:Y:S02]  /*50000*/  STL [R1+0x82c], R68 ;  /* 0x00082c4401007387 */ /* 0x0041e40000100800 */
[----:B0-----:R-:W-:-:S07]  /*50010*/  IMAD.MOV.U32 R68, RZ, RZ, R67 ;  /* 0x000000ffff447224 */ /* 0x001fce00078e0043 */
.L_x_32576:
[----:B------:R-:W-:Y:S05]  /*50020*/  BSYNC B1 ;  /* 0x0000000000017941 */ /* 0x000fea0003800000 */
.L_x_32574:
        /* <DEDUP_REMOVED lines=12> */
.L_x_32578:
[----:B------:R-:W2:Y:S01]  /*500f0*/  LDL.LU R67, [R1+0x82c] ;  /* 0x00082c0001437983 */ /* 0x000ea20000300800 */
[----:B------:R-:W-:Y:S01]  /*50100*/  IMAD.MOV.U32 R0, RZ, RZ, R252 ;  /* 0x000000ffff007224 */ /* 0x000fe200078e00fc */
[----:B------:R-:W-:Y:S02]  /*50110*/  MOV R187, R186 ;  /* 0x000000ba00bb7202 */ /* 0x000fe40000000f00 */
[----:B--2---:R0:W-:Y:S02]  /*50120*/  STL [R1+0x828], R67 ;  /* 0x0008284301007387 */ /* 0x0041e40000100800 */
[----:B0-----:R-:W-:-:S07]  /*50130*/  IMAD.MOV.U32 R67, RZ, RZ, R66 ;  /* 0x000000ffff437224 */ /* 0x001fce00078e0042 */
.L_x_32579:
[----:B------:R-:W-:Y:S05]  /*50140*/  BSYNC B1 ;  /* 0x0000000000017941 */ /* 0x000fea0003800000 */
.L_x_32577:
        /* <DEDUP_REMOVED lines=12> */
.L_x_32581:
[----:B------:R-:W2:Y:S01]  /*50210*/  LDL.LU R66, [R1+0x828] ;  /* 0x0008280001427983 */ /* 0x000ea20000300800 */
[----:B------:R-:W-:Y:S01]  /*50220*/  IMAD.MOV.U32 R252, RZ, RZ, R0 ;  /* 0x000000fffffc7224 */ /* 0x000fe200078e0000 */
[----:B------:R-:W-:Y:S02]  /*50230*/  MOV R186, R189 ;  /* 0x000000bd00ba7202 */ /* 0x000fe40000000f00 */
[----:B--2---:R0:W-:Y:S02]  /*50240*/  STL [R1+0x82c], R66 ;  /* 0x00082c4201007387 */ /* 0x0041e40000100800 */
[----:B0-----:R-:W-:-:S07]  /*50250*/  IMAD.MOV.U32 R66, RZ, RZ, R65 ;  /* 0x000000ffff427224 */ /* 0x001fce00078e0041 */
.L_x_32582:
[----:B------:R-:W-:Y:S05]  /*50260*/  BSYNC B1 ;  /* 0x0000000000017941 */ /* 0x000fea0003800000 */
.L_x_32580:
        /* <DEDUP_REMOVED lines=12> */
.L_x_32584:
[----:B------:R-:W2:Y:S01]  /*50330*/  LDL.LU R65, [R1+0x82c] ;  /* 0x00082c0001417983 */ /* 0x000ea20000300800 */
[----:B------:R-:W-:Y:S01]  /*50340*/  IMAD.MOV.U32 R0, RZ, RZ, R252 ;  /* 0x000000ffff007224 */ /* 0x000fe200078e00fc */
[----:B------:R-:W-:Y:S02]  /*50350*/  MOV R189, R188 ;  /* 0x000000bc00bd7202 */ /* 0x000fe40000000f00 */
[----:B--2---:R0:W-:Y:S02]  /*50360*/  STL [R1+0x828], R65 ;  /* 0x0008284101007387 */ /* 0x0041e40000100800 */
[----:B0-----:R-:W-:-:S07]  /*50370*/  IMAD.MOV.U32 R65, RZ, RZ, R64 ;  /* 0x000000ffff417224 */ /* 0x001fce00078e0040 */
.L_x_32585:
[----:B------:R-:W-:Y:S05]  /*50380*/  BSYNC B1 ;  /* 0x0000000000017941 */ /* 0x000fea0003800000 */
.L_x_32583:
        /* <DEDUP_REMOVED lines=12> */
.L_x_32587:
[----:B------:R-:W2:Y:S01]  /*50450*/  LDL.LU R64, [R1+0x828] ;  /* 0x0008280001407983 */ /* 0x000ea20000300800 */
[----:B------:R-:W-:Y:S01]  /*50460*/  IMAD.MOV.U32 R252, RZ, RZ, R0 ;  /* 0x000000fffffc7224 */ /* 0x000fe200078e0000 */
[----:B------:R-:W-:Y:S02]  /*50470*/  MOV R188, R191 ;  /* 0x000000bf00bc7202 */ /* 0x000fe40000000f00 */
[----:B--2---:R0:W-:Y:S02]  /*50480*/  STL [R1+0x82c], R64 ;  /* 0x00082c4001007387 */ /* 0x0041e40000100800 */
[----:B0-----:R-:W-:-:S07]  /*50490*/  IMAD.MOV.U32 R64, RZ, RZ, R63 ;  /* 0x000000ffff407224 */ /* 0x001fce00078e003f */
.L_x_32588:
[----:B------:R-:W-:Y:S05]  /*504a0*/  BSYNC B1 ;  /* 0x0000000000017941 */ /* 0x000fea0003800000 */
.L_x_32586:
        /* <DEDUP_REMOVED lines=12> */
.L_x_32590:
[----:B------:R-:W2:Y:S01]  /*50570*/  LDL.LU R63, [R1+0x82c] ;  /* 0x00082c00013f7983 */ /* 0x000ea20000300800 */
[----:B------:R-:W-:Y:S01]  /*50580*/  IMAD.MOV.U32 R0, RZ, RZ, R252 ;  /* 0x000000ffff007224 */ /* 0x000fe200078e00fc */
[----:B------:R-:W-:Y:S02]  /*50590*/  MOV R191, R190 ;  /* 0x000000be00bf7202 */ /* 0x000fe40000000f00 */
[----:B--2---:R0:W-:Y:S02]  /*505a0*/  STL [R1+0x828], R63 ;  /* 0x0008283f01007387 */ /* 0x0041e40000100800 */
[----:B0-----:R-:W-:-:S07]  /*505b0*/  IMAD.MOV.U32 R63, RZ, RZ, R62 ;  /* 0x000000ffff3f7224 */ /* 0x001fce00078e003e */
.L_x_32591:
[----:B------:R-:W-:Y:S05]  /*505c0*/  BSYNC B1 ;  /* 0x0000000000017941 */ /* 0x000fea0003800000 */
.L_x_32589:
        /* <DEDUP_REMOVED lines=12> */
.L_x_32593:
[----:B------:R-:W2:Y:S01]  /*50690*/  LDL.LU R62, [R1+0x828] ;  /* 0x00082800013e7983 */ /* 0x000ea20000300800 */
[----:B------:R-:W-:Y:S01]  /*506a0*/  IMAD.MOV.U32 R252, RZ, RZ, R0 ;  /* 0x000000fffffc7224 */ /* 0x000fe200078e0000 */
[----:B------:R-:W-:Y:S02]  /*506b0*/  MOV R190, R193 ;  /* 0x000000c100be7202 */ /* 0x000fe40000000f00 */
[----:B--2---:R0:W-:Y:S02]  /*506c0*/  STL [R1+0x82c], R62 ;  /* 0x00082c3e01007387 */ /* 0x0041e40000100800 */
[----:B0-----:R-:W-:-:S07]  /*506d0*/  IMAD.MOV.U32 R62, RZ, RZ, R61 ;  /* 0x000000ffff3e7224 */ /* 0x001fce00078e003d */
.L_x_32594:
[----:B------:R-:W-:Y:S05]  /*506e0*/  BSYNC B1 ;  /* 0x0000000000017941 */ /* 0x000fea0003800000 */
.L_x_32592:
        /* <DEDUP_REMOVED lines=12> */
.L_x_32596:
[----:B------:R-:W2:Y:S01]  /*507b0*/  LDL.LU R61, [R1+0x82c] ;  /* 0x00082c00013d7983 */ /* 0x000ea20000300800 */
[----:B------:R-:W-:Y:S01]  /*507c0*/  IMAD.MOV.U32 R0, RZ, RZ, R252 ;  /* 0x000000ffff007224 */ /* 0x000fe200078e00fc */
[----:B------:R-:W-:Y:S02]  /*507d0*/  MOV R193, R192 ;  /* 0x000000c000c17202 */ /* 0x000fe40000000f00 */
[----:B--2---:R0:W-:Y:S02]  /*507e0*/  STL [R1+0x828], R61 ;  /* 0x0008283d01007387 */ /* 0x0041e40000100800 */
[----:B0-----:R-:W-:-:S07]  /*507f0*/  IMAD.MOV.U32 R61, RZ, RZ, R60 ;  /* 0x000000ffff3d7224 */ /* 0x001fce00078e003c */
.L_x_32597:
[----:B------:R-:W-:Y:S05]  /*50800*/  BSYNC B1 ;  /* 0x0000000000017941 */ /* 0x000fea0003800000 */
.L_x_32595:
        /* <DEDUP_REMOVED lines=12> */
.L_x_32599:
[----:B------:R-:W2:Y:S01]  /*508d0*/  LDL.LU R60, [R1+0x828] ;  /* 0x00082800013c7983 */ /* 0x000ea20000300800 */
[----:B------:R-:W-:Y:S01]  /*508e0*/  IMAD.MOV.U32 R252, RZ, RZ, R0 ;  /* 0x000000fffffc7224 */ /* 0x000fe200078e0000 */
[----:B------:R-:W-:Y:S02]  /*508f0*/  MOV R192, R195 ;  /* 0x000000c300c07202 */ /* 0x000fe40000000f00 */
[----:B--2---:R0:W-:Y:S02]  /*50900*/  STL [R1+0x82c], R60 ;  /* 0x00082c3c01007387 */ /* 0x0041e40000100800 */
[----:B0-----:R-:W-:-:S07]  /*50910*/  IMAD.MOV.U32 R60, RZ, RZ, R59 ;  /* 0x000000ffff3c7224 */ /* 0x001fce00078e003b */
.L_x_32600:
[----:B------:R-:W-:Y:S05]  /*50920*/  BSYNC B1 ;  /* 0x0000000000017941 */ /* 0x000fea0003800000 */
.L_x_32598:
        /* <DEDUP_REMOVED lines=12> */
.L_x_32602:
[----:B------:R-:W2:Y:S01]  /*509f0*/  LDL.LU R59, [R1+0x82c] ;  /* 0x00082c00013b7983 */ /* 0x000ea20000300800 */
[----:B------:R-:W-:Y:S01]  /*50a00*/  IMAD.MOV.U32 R0, RZ, RZ, R252 ;  /* 0x000000ffff007224 */ /* 0x000fe200078e00fc */
[----:B------:R-:W-:Y:S02]  /*50a10*/  MOV R195, R194 ;  /* 0x000000c200c37202 */ /* 0x000fe40000000f00 */
[----:B--2---:R0:W-:Y:S02]  /*50a20*/  STL [R1+0x828], R59 ;  /* 0x0008283b01007387 */ /* 0x0041e40000100800 */
[----:B0-----:R-:W-:-:S07]  /*50a30*/  IMAD.MOV.U32 R59, RZ, RZ, R58 ;  /* 0x000000ffff3b7224 */ /* 0x001fce00078e003a */
.L_x_32603:
[----:B------:R-:W-:Y:S05]  /*50a40*/  BSYNC B1 ;  /* 0x0000000000017941 */ /* 0x000fea0003800000 */
.L_x_32601:
        /* <DEDUP_REMOVED lines=12> */
.L_x_32605:
[----:B------:R-:W2:Y:S01]  /*50b10*/  LDL.LU R58, [R1+0x828] ;  /* 0x00082800013a7983 */ /* 0x000ea20000300800 */
[----:B------:R-:W-:Y:S01]  /*50b20*/  IMAD.MOV.U32 R252, RZ, RZ, R0 ;  /* 0x000000fffffc7224 */ /* 0x000fe200078e0000 */
[----:B------:R-:W-:Y:S02]  /*50b30*/  MOV R194, R197 ;  /* 0x000000c500c27202 */ /* 0x000fe40000000f00 */
[----:B--2---:R0:W-:Y:S02]  /*50b40*/  STL [R1+0x82c], R58 ;  /* 0x00082c3a01007387 */ /* 0x0041e40000100800 */
[----:B0-----:R-:W-:-:S07]  /*50b50*/  IMAD.MOV.U32 R58, RZ, RZ, R57 ;  /* 0x000000ffff3a7224 */ /* 0x001fce00078e0039 */
.L_x_32606:
[----:B------:R-:W-:Y:S05]  /*50b60*/  BSYNC B1 ;  /* 0x0000000000017941 */ /* 0x000fea0003800000 */
.L_x_32604:
        /* <DEDUP_REMOVED lines=12> */
.L_x_32608:
[----:B------:R-:W2:Y:S01]  /*50c30*/  LDL.LU R57, [R1+0x82c] ;  /* 0x00082c0001397983 */ /* 0x000ea20000300800 */
[----:B------:R-:W-:Y:S01]  /*50c40*/  IMAD.MOV.U32 R0, RZ, RZ, R252 ;  /* 0x000000ffff007224 */ /* 0x000fe200078e00fc */
[----:B------:R-:W-:Y:S02]  /*50c50*/  MOV R197, R196 ;  /* 0x000000c400c57202 */ /* 0x000fe40000000f00 */
[----:B--2---:R0:W-:Y:S02]  /*50c60*/  STL [R1+0x828], R57 ;  /* 0x0008283901007387 */ /* 0x0041e40000100800 */
[----:B0-----:R-:W-:-:S07]  /*50c70*/  IMAD.MOV.U32 R57, RZ, RZ, R56 ;  /* 0x000000ffff397224 */ /* 0x001fce00078e0038 */
.L_x_32609:
[----:B------:R-:W-:Y:S05]  /*50c80*/  BSYNC B1 ;  /* 0x0000000000017941 */ /* 0x000fea0003800000 */
.L_x_32607:
        /* <DEDUP_REMOVED lines=12> */
.L_x_32611:
[----:B------:R-:W2:Y:S01]  /*50d50*/  LDL.LU R56, [R1+0x828] ;  /* 0x0008280001387983 */ /* 0x000ea20000300800 */
[----:B------:R-:W-:Y:S01]  /*50d60*/  IMAD.MOV.U32 R252, RZ, RZ, R0 ;  /* 0x000000fffffc7224 */ /* 0x000fe200078e0000 */
[----:B------:R-:W-:Y:S02]  /*50d70*/  MOV R196, R199 ;  /* 0x000000c700c47202 */ /* 0x000fe40000000f00 */
[----:B--2---:R0:W-:Y:S02]  /*50d80*/  STL [R1+0x82c], R56 ;  /* 0x00082c3801007387 */ /* 0x0041e40000100800 */
[----:B0-----:R-:W-:-:S07]  /*50d90*/  IMAD.MOV.U32 R56, RZ, RZ, R55 ;  /* 0x000000ffff387224 */ /* 0x001fce00078e0037 */
.L_x_32612:
[----:B------:R-:W-:Y:S05]  /*50da0*/  BSYNC B1 ;  /* 0x0000000000017941 */ /* 0x000fea0003800000 */
.L_x_32610:
        /* <DEDUP_REMOVED lines=12> */
.L_x_32614:
[----:B------:R-:W2:Y:S01]  /*50e70*/  LDL.LU R55, [R1+0x82c] ;  /* 0x00082c0001377983 */ /* 0x000ea20000300800 */
[----:B------:R-:W-:Y:S01]  /*50e80*/  IMAD.MOV.U32 R0, RZ, RZ, R252 ;  /* 0x000000ffff007224 */ /* 0x000fe200078e00fc */
[----:B------:R-:W-:Y:S02]  /*50e90*/  MOV R199, R198 ;  /* 0x000000c600c77202 */ /* 0x000fe40000000f00 */
[----:B--2---:R0:W-:Y:S02]  /*50ea0*/  STL [R1+0x828], R55 ;  /* 0x0008283701007387 */ /* 0x0041e40000100800 */
[----:B0-----:R-:W-:-:S07]  /*50eb0*/  IMAD.MOV.U32 R55, RZ, RZ, R54 ;  /* 0x000000ffff377224 */ /* 0x001fce00078e0036 */
.L_x_32615:
[----:B------:R-:W-:Y:S05]  /*50ec0*/  BSYNC B1 ;  /* 0x0000000000017941 */ /* 0x000fea0003800000 */
.L_x_32613:
        /* <DEDUP_REMOVED lines=12> */
.L_x_32617:
[----:B------:R-:W2:Y:S01]  /*50f90*/  LDL.LU R54, [R1+0x828] ;  /* 0x0008280001367983 */ /* 0x000ea20000300800 */
[----:B------:R-:W-:Y:S01]  /*50fa0*/  IMAD.MOV.U32 R252, RZ, RZ, R0 ;  /* 0x000000fffffc7224 */ /* 0x000fe200078e0000 */
[----:B------:R-:W-:Y:S02]  /*50fb0*/  MOV R198, R201 ;  /* 0x000000c900c67202 */ /* 0x000fe40000000f00 */
[----:B--2---:R0:W-:Y:S02]  /*50fc0*/  STL [R1+0x82c], R54 ;  /* 0x00082c3601007387 */ /* 0x0041e40000100800 */
[----:B0-----:R-:W-:-:S07]  /*50fd0*/  IMAD.MOV.U32 R54, RZ, RZ, R53 ;  /* 0x000000ffff367224 */ /* 0x001fce00078e0035 */
.L_x_32618:
[----:B------:R-:W-:Y:S05]  /*50fe0*/  BSYNC B1 ;  /* 0x0000000000017941 */ /* 0x000fea0003800000 */
.L_x_32616:
        /* <DEDUP_REMOVED lines=12> */
.L_x_32620:
[----:B------:R-:W2:Y:S01]  /*510b0*/  LDL.LU R53, [R1+0x82c] ;  /* 0x00082c0001357983 */ /* 0x000ea20000300800 */
[----:B------:R-:W-:Y:S01]  /*510c0*/  IMAD.MOV.U32 R0, RZ, RZ, R252 ;  /* 0x000000ffff007224 */ /* 0x000fe200078e00fc */
[----:B------:R-:W-:Y:S02]  /*510d0*/  MOV R201, R200 ;  /* 0x000000c800c97202 */ /* 0x000fe40000000f00 */
[----:B--2---:R0:W-:Y:S02]  /*510e0*/  STL [R1+0x828], R53 ;  /* 0x0008283501007387 */ /* 0x0041e40000100800 */
[----:B0-----:R-:W-:-:S07]  /*510f0*/  IMAD.MOV.U32 R53, RZ, RZ, R52 ;  /* 0x000000ffff357224 */ /* 0x001fce00078e0034 */
.L_x_32621:
[----:B------:R-:W-:Y:S05]  /*51100*/  BSYNC B1 ;  /* 0x0000000000017941 */ /* 0x000fea0003800000 */
.L_x_32619:
        /* <DEDUP_REMOVED lines=12> */
.L_x_32623:
[----:B------:R-:W2:Y:S01]  /*511d0*/  LDL.LU R52, [R1+0x828] ;  /* 0x0008280001347983 */ /* 0x000ea20000300800 */
[----:B------:R-:W-:Y:S01]  /*511e0*/  IMAD.MOV.U32 R252, RZ, RZ, R0 ;  /* 0x000000fffffc7224 */ /* 0x000fe200078e0000 */
[----:B------:R-:W-:Y:S02]  /*511f0*/  MOV R200, R203 ;  /* 0x000000cb00c87202 */ /* 0x000fe40000000f00 */
[----:B--2---:R0:W-:Y:S02]  /*51200*/  STL [R1+0x82c], R52 ;  /* 0x00082c3401007387 */ /* 0x0041e40000100800 */
[----:B0-----:R-:W-:-:S07]  /*51210*/  IMAD.MOV.U32 R52, RZ, RZ, R51 ;  /* 0x000000ffff347224 */ /* 0x001fce00078e0033 */
.L_x_32624:
[----:B------:R-:W-:Y:S05]  /*51220*/  BSYNC B1 ;  /* 0x0000000000017941 */ /* 0x000fea0003800000 */
.L_x_32622:
        /* <DEDUP_REMOVED lines=12> */
.L_x_32626:
[----:B------:R-:W2:Y:S01]  /*512f0*/  LDL.LU R51, [R1+0x82c] ;  /* 0x00082c0001337983 */ /* 0x000ea20000300800 */
[----:B------:R-:W-:Y:S01]  /*51300*/  IMAD.MOV.U32 R0, RZ, RZ, R252 ;  /* 0x000000ffff007224 */ /* 0x000fe200078e00fc */
[----:B------:R-:W-:Y:S02]  /*51310*/  MOV R203, R202 ;  /* 0x000000ca00cb7202 */ /* 0x000fe40000000f00 */
[----:B--2---:R0:W-:Y:S02]  /*51320*/  STL [R1+0x828], R51 ;  /* 0x0008283301007387 */ /* 0x0041e40000100800 */
[----:B0-----:R-:W-:-:S07]  /*51330*/  IMAD.MOV.U32 R51, RZ, RZ, R50 ;  /* 0x000000ffff337224 */ /* 0x001fce00078e0032 */
.L_x_32627:
[----:B------:R-:W-:Y:S05]  /*51340*/  BSYNC B1 ;  /* 0x0000000000017941 */ /* 0x000fea0003800000 */
.L_x_32625:
        /* <DEDUP_REMOVED lines=12> */
.L_x_32629:
[----:B------:R-:W2:Y:S01]  /*51410*/  LDL.LU R50, [R1+0x828] ;  /* 0x0008280001327983 */ /* 0x000ea20000300800 */
[----:B------:R-:W-:Y:S01]  /*51420*/  IMAD.MOV.U32 R252, RZ, RZ, R0 ;  /* 0x000000fffffc7224 */ /* 0x000fe200078e0000 */
[----:B------:R-:W-:Y:S02]  /*51430*/  MOV R202, R205 ;  /* 0x000000cd00ca7202 */ /* 0x000fe40000000f00 */
[----:B--2---:R0:W-:Y:S02]  /*51440*/  STL [R1+0x82c], R50 ;  /* 0x00082c3201007387 */ /* 0x0041e40000100800 */
[----:B0-----:R-:W-:-:S07]  /*51450*/  IMAD.MOV.U32 R50, RZ, RZ, R49 ;  /* 0x000000ffff327224 */ /* 0x001fce00078e0031 */
.L_x_32630:
[----:B------:R-:W-:Y:S05]  /*51460*/  BSYNC B1 ;  /* 0x0000000000017941 */ /* 0x000fea0003800000 */
.L_x_32628:
        /* <DEDUP_REMOVED lines=12> */
.L_x_32632:
[----:B------:R-:W2:Y:S01]  /*51530*/  LDL.LU R49, [R1+0x82c] ;  /* 0x00082c0001317983 */ /* 0x000ea20000300800 */
[----:B------:R-:W-:Y:S01]  /*51540*/  IMAD.MOV.U32 R0, RZ, RZ, R252 ;  /* 0x000000ffff007224 */ /* 0x000fe200078e00fc */
[----:B------:R-:W-:Y:S02]  /*51550*/  MOV R205, R204 ;  /* 0x000000cc00cd7202 */ /* 0x000fe40000000f00 */
[----:B--2---:R0:W-:Y:S02]  /*51560*/  STL [R1+0x828], R49 ;  /* 0x0008283101007387 */ /* 0x0041e40000100800 */
[----:B0-----:R-:W-:-:S07]  /*51570*/  IMAD.MOV.U32 R49, RZ, RZ, R48 ;  /* 0x000000ffff317224 */ /* 0x001fce00078e0030 */
.L_x_32633:
[----:B------:R-:W-:Y:S05]  /*51580*/  BSYNC B1 ;  /* 0x0000000000017941 */ /* 0x000fea0003800000 */
.L_x_32631:
        /* <DEDUP_REMOVED lines=12> */
.L_x_32635:
[----:B------:R-:W2:Y:S01]  /*51650*/  LDL.LU R48, [R1+0x828] ;  /* 0x0008280001307983 */ /* 0x000ea20000300800 */
[----:B------:R-:W-:Y:S01]  /*51660*/  IMAD.MOV.U32 R252, RZ, RZ, R0 ;  /* 0x000000fffffc7224 */ /* 0x000fe200078e0000 */
[----:B------:R-:W-:Y:S02]  /*51670*/  MOV R204, R207 ;  /* 0x000000cf00cc7202 */ /* 0x000fe40000000f00 */
[----:B--2---:R0:W-:Y:S02]  /*51680*/  STL [R1+0x82c], R48 ;  /* 0x00082c3001007387 */ /* 0x0041e40000100800 */
[----:B0-----:R-:W-:-:S07]  /*51690*/  IMAD.MOV.U32 R48, RZ, RZ, R47 ;  /* 0x000000ffff307224 */ /* 0x001fce00078e002f */
.L_x_32636:
[----:B------:R-:W-:Y:S05]  /*516a0*/  BSYNC B1 ;  /* 0x0000000000017941 */ /* 0x000fea0003800000 */
.L_x_32634:
        /* <DEDUP_REMOVED lines=12> */
.L_x_32638:
[----:B------:R-:W2:Y:S01]  /*51770*/  LDL.LU R47, [R1+0x82c] ;  /* 0x00082c00012f7983 */ /* 0x000ea20000300800 */
[----:B------:R-:W-:Y:S01]  /*51780*/  IMAD.MOV.U32 R0, RZ, RZ, R252 ;  /* 0x000000ffff007224 */ /* 0x000fe200078e00fc */
[----:B------:R-:W-:Y:S02]  /*51790*/  MOV R207, R206 ;  /* 0x000000ce00cf7202 */ /* 0x000fe40000000f00 */
[----:B--2---:R0:W-:Y:S02]  /*517a0*/  STL [R1+0x828], R47 ;  /* 0x0008282f01007387 */ /* 0x0041e40000100800 */
[----:B0-----:R-:W-:-:S07]  /*517b0*/  IMAD.MOV.U32 R47, RZ, RZ, R46 ;  /* 0x000000ffff2f7224 */ /* 0x001fce00078e002e */
.L_x_32639:
[----:B------:R-:W-:Y:S05]  /*517c0*/  BSYNC B1 ;  /* 0x0000000000017941 */ /* 0x000fea0003800000 */
.L_x_32637:
        /* <DEDUP_REMOVED lines=12> */
.L_x_32641:
[----:B------:R-:W2:Y:S01]  /*51890*/  LDL.LU R46, [R1+0x828] ;  /* 0x00082800012e7983 */ /* 0x000ea20000300800 */
[----:B------:R-:W-:Y:S01]  /*518a0*/  IMAD.MOV.U32 R252, RZ, RZ, R0 ;  /* 0x000000fffffc7224 */ /* 0x000fe200078e0000 */
[----:B------:R-:W-:Y:S02]  /*518b0*/  MOV R206, R209 ;  /* 0x000000d100ce7202 */ /* 0x000fe40000000f00 */
[----:B--2---:R0:W-:Y:S02]  /*518c0*/  STL [R1+0x82c], R46 ;  /* 0x00082c2e01007387 */ /* 0x0041e40000100800 */
[----:B0-----:R-:W-:-:S07]  /*518d0*/  IMAD.MOV.U32 R46, RZ, RZ, R45 ;  /* 0x000000ffff2e7224 */ /* 0x001fce00078e002d */
.L_x_32642:
[----:B------:R-:W-:Y:S05]  /*518e0*/  BSYNC B1 ;  /* 0x0000000000017941 */ /* 0x000fea0003800000 */
.L_x_32640:
        /* <DEDUP_REMOVED lines=12> */
.L_x_32644:
[----:B------:R-:W2:Y:S01]  /*519b0*/  LDL.LU R45, [R1+0x82c] ;  /* 0x00082c00012d7983 */ /* 0x000ea20000300800 */
[----:B------:R-:W-:Y:S01]  /*519c0*/  IMAD.MOV.U32 R0, RZ, RZ, R252 ;  /* 0x000000ffff007224 */ /* 0x000fe200078e00fc */
[----:B------:R-:W-:Y:S02]  /*519d0*/  MOV R209, R208 ;  /* 0x000000d000d17202 */ /* 0x000fe40000000f00 */
[----:B--2---:R0:W-:Y:S02]  /*519e0*/  STL [R1+0x828], R45 ;  /* 0x0008282d01007387 */ /* 0x0041e40000100800 */
[----:B0-----:R-:W-:-:S07]  /*519f0*/  IMAD.MOV.U32 R45, RZ, RZ, R44 ;  /* 0x000000ffff2d7224 */ /* 0x001fce00078e002c */
.L_x_32645:
[----:B------:R-:W-:Y:S05]  /*51a00*/  BSYNC B1 ;  /* 0x0000000000017941 */ /* 0x000fea0003800000 */
.L_x_32643:
        /* <DEDUP_REMOVED lines=12> */
.L_x_32647:
[----:B------:R-:W2:Y:S01]  /*51ad0*/  LDL.LU R44, [R1+0x828] ;  /* 0x00082800012c7983 */ /* 0x000ea20000300800 */
[----:B------:R-:W-:Y:S01]  /*51ae0*/  IMAD.MOV.U32 R252, RZ, RZ, R0 ;  /* 0x000000fffffc7224 */ /* 0x000fe200078e0000 */
[----:B------:R-:W-:Y:S02]  /*51af0*/  MOV R208, R211 ;  /* 0x000000d300d07202 */ /* 0x000fe40000000f00 */
[----:B--2---:R0:W-:Y:S02]  /*51b00*/  STL [R1+0x82c], R44 ;  /* 0x00082c2c01007387 */ /* 0x0041e40000100800 */
[----:B0-----:R-:W-:-:S07]  /*51b10*/  IMAD.MOV.U32 R44, RZ, RZ, R43 ;  /* 0x000000ffff2c7224 */ /* 0x001fce00078e002b */
.L_x_32648:
[----:B------:R-:W-:Y:S05]  /*51b20*/  BSYNC B1 ;  /* 0x0000000000017941 */ /* 0x000fea0003800000 */
.L_x_32646:
        /* <DEDUP_REMOVED lines=12> */
.L_x_32650:
[----:B------:R-:W2:Y:S01]  /*51bf0*/  LDL.LU R43, [R1+0x82c] ;  /* 0x00082c00012b7983 */ /* 0x000ea20000300800 */
[----:B------:R-:W-:Y:S01]  /*51c00*/  IMAD.MOV.U32 R0, RZ, RZ, R252 ;  /* 0x000000ffff007224 */ /* 0x000fe200078e00fc */
[----:B------:R-:W-:Y:S02]  /*51c10*/  MOV R211, R210 ;  /* 0x000000d200d37202 */ /* 0x000fe40000000f00 */
[----:B--2---:R0:W-:Y:S02]  /*51c20*/  STL [R1+0x828], R43 ;  /* 0x0008282b01007387 */ /* 0x0041e40000100800 */
[----:B0-----:R-:W-:-:S07]  /*51c30*/  IMAD.MOV.U32 R43, RZ, RZ, R42 ;  /* 0x000000ffff2b7224 */ /* 0x001fce00078e002a */
.L_x_32651:
[----:B------:R-:W-:Y:S05]  /*51c40*/  BSYNC B1 ;  /* 0x0000000000017941 */ /* 0x000fea0003800000 */
.L_x_32649:
        /* <DEDUP_REMOVED lines=12> */
.L_x_32653:
[----:B------:R-:W2:Y:S01]  /*51d10*/  LDL.LU R42, [R1+0x828] ;  /* 0x00082800012a7983 */ /* 0x000ea20000300800 */
[----:B------:R-:W-:Y:S01]  /*51d20*/  IMAD.MOV.U32 R252, RZ, RZ, R0 ;  /* 0x000000fffffc7224 */ /* 0x000fe200078e0000 */
[----:B------:R-:W-:Y:S02]  /*51d30*/  MOV R210, R213 ;  /* 0x000000d500d27202 */ /* 0x000fe40000000f00 */
[----:B--2---:R0:W-:Y:S02]  /*51d40*/  STL [R1+0x82c], R42 ;  /* 0x00082c2a01007387 */ /* 0x0041e40000100800 */
[----:B0-----:R-:W-:-:S07]  /*51d50*/  IMAD.MOV.U32 R42, RZ, RZ, R41 ;  /* 0x000000ffff2a7224 */ /* 0x001fce00078e0029 */
.L_x_32654:
[----:B------:R-:W-:Y:S05]  /*51d60*/  BSYNC B1 ;  /* 0x0000000000017941 */ /* 0x000fea0003800000 */
.L_x_32652:
        /* <DEDUP_REMOVED lines=12> */
.L_x_32656:
[----:B------:R-:W2:Y:S01]  /*51e30*/  LDL.LU R41, [R1+0x82c] ;  /* 0x00082c0001297983 */ /* 0x000ea20000300800 */
[----:B------:R-:W-:Y:S01]  /*51e40*/  IMAD.MOV.U32 R0, RZ, RZ, R252 ;  /* 0x000000ffff007224 */ /* 0x000fe200078e00fc */
[----:B------:R-:W-:Y:S02]  /*51e50*/  MOV R213, R212 ;  /* 0x000000d400d57202 */ /* 0x000fe40000000f00 */
[----:B--2---:R0:W-:Y:S02]  /*51e60*/  STL [R1+0x828], R41 ;  /* 0x0008282901007387 */ /* 0x0041e40000100800 */
[----:B0-----:R-:W-:-:S07]  /*51e70*/  IMAD.MOV.U32 R41, RZ, RZ, R40 ;  /* 0x000000ffff297224 */ /* 0x001fce00078e0028 */
.L_x_32657:
[----:B------:R-:W-:Y:S05]  /*51e80*/  BSYNC B1 ;  /* 0x0000000000017941 */ /* 0x000fea0003800000 */
.L_x_32655:
        /* <DEDUP_REMOVED lines=12> */
.L_x_32659:
[----:B------:R-:W2:Y:S01]  /*51f50*/  LDL.LU R40, [R1+0x828] ;  /* 0x0008280001287983 */ /* 0x000ea20000300800 */
[----:B------:R-:W-:Y:S01]  /*51f60*/  IMAD.MOV.U32 R252, RZ, RZ, R0 ;  /* 0x000000fffffc7224 */ /* 0x000fe200078e0000 */
[----:B------:R-:W-:Y:S02]  /*51f70*/  MOV R212, R215 ;  /* 0x000000d700d47202 */ /* 0x000fe40000000f00 */
[----:B--2---:R0:W-:Y:S02]  /*51f80*/  STL [R1+0x82c], R40 ;  /* 0x00082c2801007387 */ /* 0x0041e40000100800 */
[----:B0-----:R-:W-:-:S07]  /*51f90*/  IMAD.MOV.U32 R40, RZ, RZ, R39 ;  /* 0x000000ffff287224 */ /* 0x001fce00078e0027 */
.L_x_32660:
[----:B------:R-:W-:Y:S05]  /*51fa0*/  BSYNC B1 ;  /* 0x0000000000017941 */ /* 0x000fea0003800000 */
.L_x_32658:
        /* <DEDUP_REMOVED lines=12> */
.L_x_32662:
[----:B------:R-:W2:Y:S01]  /*52070*/  LDL.LU R39, [R1+0x82c] ;  /* 0x00082c0001277983 */ /* 0x000ea20000300800 */
[----:B------:R-:W-:Y:S01]  /*52080*/  IMAD.MOV.U32 R0, RZ, RZ, R252 ;  /* 0x000000ffff007224 */ /* 0x000fe200078e00fc */
[----:B------:R-:W-:Y:S02]  /*52090*/  MOV R215, R214 ;  /* 0x000000d600d77202 */ /* 0x000fe40000000f00 */
[----:B--2---:R0:W-:Y:S02]  /*520a0*/  STL [R1+0x828], R39 ;  /* 0x0008282701007387 */ /* 0x0041e40000100800 */
[----:B0-----:R-:W-:-:S07]  /*520b0*/  IMAD.MOV.U32 R39, RZ, RZ, R38 ;  /* 0x000000ffff277224 */ /* 0x001fce00078e0026 */
.L_x_32663:
[----:B------:R-:W-:Y:S05]  /*520c0*/  BSYNC B1 ;  /* 0x0000000000017941 */ /* 0x000fea0003800000 */
.L_x_32661:
        /* <DEDUP_REMOVED lines=12> */
.L_x_32665:
[----:B------:R-:W2:Y:S01]  /*52190*/  LDL.LU R38, [R1+0x828] ;  /* 0x0008280001267983 */ /* 0x000ea20000300800 */
[----:B------:R-:W-:Y:S01]  /*521a0*/  IMAD.MOV.U32 R252, RZ, RZ, R0 ;  /* 0x000000fffffc7224 */ /* 0x000fe200078e0000 */
[----:B------:R-:W-:Y:S02]  /*521b0*/  MOV R214, R217 ;  /* 0x000000d900d67202 */ /* 0x000fe40000000f00 */
[----:B--2---:R0:W-:Y:S02]  /*521c0*/  STL [R1+0x82c], R38 ;  /* 0x00082c2601007387 */ /* 0x0041e40000100800 */
[----:B0-----:R-:W-:-:S07]  /*521d0*/  IMAD.MOV.U32 R38, RZ, RZ, R37 ;  /* 0x000000ffff267224 */ /* 0x001fce00078e0025 */
.L_x_32666:
[----:B------:R-:W-:Y:S05]  /*521e0*/  BSYNC B1 ;  /* 0x0000000000017941 */ /* 0x000fea0003800000 */
.L_x_32664:
        /* <DEDUP_REMOVED lines=12> */
.L_x_32668:
[----:B------:R-:W2:Y:S01]  /*522b0*/  LDL.LU R37, [R1+0x82c] ;  /* 0x00082c0001257983 */ /* 0x000ea20000300800 */
[----:B------:R-:W-:Y:S01]  /*522c0*/  IMAD.MOV.U32 R0, RZ, RZ, R252 ;  /* 0x000000ffff007224 */ /* 0x000fe200078e00fc */
[----:B------:R-:W-:Y:S02]  /*522d0*/  MOV R217, R216 ;  /* 0x000000d800d97202 */ /* 0x000fe40000000f00 */
[----:B--2---:R0:W-:Y:S02]  /*522e0*/  STL [R1+0x828], R37 ;  /* 0x0008282501007387 */ /* 0x0041e40000100800 */
[----:B0-----:R-:W-:-:S07]  /*522f0*/  IMAD.MOV.U32 R37, RZ, RZ, R36 ;  /* 0x000000ffff257224 */ /* 0x001fce00078e0024 */
.L_x_32669:
[----:B------:R-:W-:Y:S05]  /*52300*/  BSYNC B1 ;  /* 0x0000000000017941 */ /* 0x000fea0003800000 */
.L_x_32667:
        /* <DEDUP_REMOVED lines=12> */
.L_x_32671:
[----:B------:R-:W2:Y:S01]  /*523d0*/  LDL.LU R36, [R1+0x828] ;  /* 0x0008280001247983 */ /* 0x000ea20000300800 */
[----:B------:R-:W-:Y:S01]  /*523e0*/  IMAD.MOV.U32 R252, RZ, RZ, R0 ;  /* 0x000000fffffc7224 */ /* 0x000fe200078e0000 */
[----:B------:R-:W-:Y:S02]  /*523f0*/  MOV R216, R219 ;  /* 0x000000db00d87202 */ /* 0x000fe40000000f00 */
[----:B--2---:R0:W-:Y:S02]  /*52400*/  STL [R1+0x82c], R36 ;  /* 0x00082c2401007387 */ /* 0x0041e40000100800 */
[----:B0-----:R-:W-:-:S07]  /*52410*/  IMAD.MOV.U32 R36, RZ, RZ, R35 ;  /* 0x000000ffff247224 */ /* 0x001fce00078e0023 */
.L_x_32672:
[----:B------:R-:W-:Y:S05]  /*52420*/  BSYNC B1 ;  /* 0x0000000000017941 */ /* 0x000fea0003800000 */
.L_x_32670:
        /* <DEDUP_REMOVED lines=12> */
.L_x_32674:
[----:B------:R-:W2:Y:S01]  /*524f0*/  LDL.LU R35, [R1+0x82c] ;  /* 0x00082c0001237983 */ /* 0x000ea20000300800 */
[----:B------:R-:W-:Y:S01]  /*52500*/  IMAD.MOV.U32 R0, RZ, RZ, R252 ;  /* 0x000000ffff007224 */ /* 0x000fe200078e00fc */
[----:B------:R-:W-:Y:S02]  /*52510*/  MOV R219, R218 ;  /* 0x000000da00db7202 */ /* 0x000fe40000000f00 */
[----:B--2---:R0:W-:Y:S02]  /*52520*/  STL [R1+0x828], R35 ;  /* 0x0008282301007387 */ /* 0x0041e40000100800 */
[----:B0-----:R-:W-:-:S07]  /*52530*/  IMAD.MOV.U32 R35, RZ, RZ, R34 ;  /* 0x000000ffff237224 */ /* 0x001fce00078e0022 */
.L_x_32675:
[----:B------:R-:W-:Y:S05]  /*52540*/  BSYNC B1 ;  /* 0x0000000000017941 */ /* 0x000fea0003800000 */
.L_x_32673:
        /* <DEDUP_REMOVED lines=12> */
.L_x_32677:
[----:B------:R-:W2:Y:S01]  /*52610*/  LDL.LU R34, [R1+0x828] ;  /* 0x0008280001227983 */ /* 0x000ea20000300800 */
[----:B------:R-:W-:Y:S01]  /*52620*/  IMAD.MOV.U32 R252, RZ, RZ, R0 ;  /* 0x000000fffffc7224 */ /* 0x000fe200078e0000 */
[----:B------:R-:W-:Y:S02]  /*52630*/  MOV R218, R221 ;  /* 0x000000dd00da7202 */ /* 0x000fe40000000f00 */
[----:B--2---:R0:W-:Y:S02]  /*52640*/  STL [R1+0x82c], R34 ;  /* 0x00082c2201007387 */ /* 0x0041e40000100800 */
[----:B0-----:R-:W-:-:S07]  /*52650*/  IMAD.MOV.U32 R34, RZ, RZ, R33 ;  /* 0x000000ffff227224 */ /* 0x001fce00078e0021 */
.L_x_32678:
[----:B------:R-:W-:Y:S05]  /*52660*/  BSYNC B1 ;  /* 0x0000000000017941 */ /* 0x000fea0003800000 */
.L_x_32676:
        /* <DEDUP_REMOVED lines=12> */
.L_x_32680:
[----:B------:R-:W2:Y:S01]  /*52730*/  LDL.LU R33, [R1+0x82c] ;  /* 0x00082c0001217983 */ /* 0x000ea20000300800 */
[----:B------:R-:W-:Y:S01]  /*52740*/  IMAD.MOV.U32 R0, RZ, RZ, R252 ;  /* 0x000000ffff007224 */ /* 0x000fe200078e00fc */
[----:B------:R-:W-:Y:S02]  /*52750*/  MOV R221, R220 ;  /* 0x000000dc00dd7202 */ /* 0x000fe40000000f00 */
[----:B--2---:R0:W-:Y:S02]  /*52760*/  STL [R1+0x828], R33 ;  /* 0x0008282101007387 */ /* 0x0041e40000100800 */
[----:B0-----:R-:W-:-:S07]  /*52770*/  IMAD.MOV.U32 R33, RZ, RZ, R32 ;  /* 0x000000ffff217224 */ /* 0x001fce00078e0020 */
.L_x_32681:
[----:B------:R-:W-:Y:S05]  /*52780*/  BSYNC B1 ;  /* 0x0000000000017941 */ /* 0x000fea0003800000 */
.L_x_32679:
        /* <DEDUP_REMOVED lines=12> */
.L_x_32683:
[----:B------:R-:W2:Y:S01]  /*52850*/  LDL.LU R32, [R1+0x828] ;  /* 0x0008280001207983 */ /* 0x000ea20000300800 */
[----:B------:R-:W-:Y:S01]  /*52860*/  IMAD.MOV.U32 R252, RZ, RZ, R0 ;  /* 0x000000fffffc7224 */ /* 0x000fe200078e0000 */
[----:B------:R-:W-:Y:S02]  /*52870*/  MOV R220, R223 ;  /* 0x000000df00dc7202 */ /* 0x000fe40000000f00 */
[----:B--2---:R0:W-:Y:S02]  /*52880*/  STL [R1+0x82c], R32 ;  /* 0x00082c2001007387 */ /* 0x0041e40000100800 */
[----:B0-----:R-:W-:-:S07]  /*52890*/  IMAD.MOV.U32 R32, RZ, RZ, R31 ;  /* 0x000000ffff207224 */ /* 0x001fce00078e001f */
.L_x_32684:
[----:B------:R-:W-:Y:S05]  /*528a0*/  BSYNC B1 ;  /* 0x0000000000017941 */ /* 0x000fea0003800000 */
.L_x_32682:
        /* <DEDUP_REMOVED lines=12> */
.L_x_32686:
[----:B------:R-:W2:Y:S01]  /*52970*/  LDL.LU R31, [R1+0x82c] ;  /* 0x00082c00011f7983 */ /* 0x000ea20000300800 */
[----:B------:R-:W-:Y:S01]  /*52980*/  IMAD.MOV.U32 R0, RZ, RZ, R252 ;  /* 0x000000ffff007224 */ /* 0x000fe200078e00fc */
[----:B------:R-:W-:Y:S02]  /*52990*/  MOV R223, R222 ;  /* 0x000000de00df7202 */ /* 0x000fe40000000f00 */
[----:B--2---:R0:W-:Y:S02]  /*529a0*/  STL [R1+0x828], R31 ;  /* 0x0008281f01007387 */ /* 0x0041e40000100800 */
[----:B0-----:R-:W-:-:S07]  /*529b0*/  IMAD.MOV.U32 R31, RZ, RZ, R30 ;  /* 0x000000ffff1f7224 */ /* 0x001fce00078e001e */
.L_x_32687:
[----:B------:R-:W-:Y:S05]  /*529c0*/  BSYNC B1 ;  /* 0x0000000000017941 */ /* 0x000fea0003800000 */
.L_x_32685:
        /* <DEDUP_REMOVED lines=12> */
.L_x_32689:
[----:B------:R-:W2:Y:S01]  /*52a90*/  LDL.LU R30, [R1+0x828] ;  /* 0x00082800011e7983 */ /* 0x000ea20000300800 */
[----:B------:R-:W-:Y:S01]  /*52aa0*/  IMAD.MOV.U32 R252, RZ, RZ, R0 ;  /* 0x000000fffffc7224 */ /* 0x000fe200078e0000 */
[----:B------:R-:W-:Y:S02]  /*52ab0*/  MOV R222, R225 ;  /* 0x000000e100de7202 */ /* 0x000fe40000000f00 */
[----:B--2---:R0:W-:Y:S02]  /*52ac0*/  STL [R1+0x82c], R30 ;  /* 0x00082c1e01007387 */ /* 0x0041e40000100800 */
[----:B0-----:R-:W-:-:S07]  /*52ad0*/  IMAD.MOV.U32 R30, RZ, RZ, R29 ;  /* 0x000000ffff1e7224 */ /* 0x001fce00078e001d */
.L_x_32690:
[----:B------:R-:W-:Y:S05]  /*52ae0*/  BSYNC B1 ;  /* 0x0000000000017941 */ /* 0x000fea0003800000 */
.L_x_32688:
        /* <DEDUP_REMOVED lines=12> */
.L_x_32692:
[----:B------:R-:W2:Y:S01]  /*52bb0*/  LDL.LU R29, [R1+0x82c] ;  /* 0x00082c00011d7983 */ /* 0x000ea20000300800 */
[----:B------:R-:W-:Y:S01]  /*52bc0*/  IMAD.MOV.U32 R0, RZ, RZ, R252 ;  /* 0x000000ffff007224 */ /* 0x000fe200078e00fc */
[----:B------:R-:W-:Y:S02]  /*52bd0*/  MOV R225, R224 ;  /* 0x000000e000e17202 */ /* 0x000fe40000000f00 */
[----:B--2---:R0:W-:Y:S02]  /*52be0*/  STL [R1+0x828], R29 ;  /* 0x0008281d01007387 */ /* 0x0041e40000100800 */
[----:B0-----:R-:W-:-:S07]  /*52bf0*/  IMAD.MOV.U32 R29, RZ, RZ, R28 ;  /* 0x000000ffff1d7224 */ /* 0x001fce00078e001c */
.L_x_32693:
[----:B------:R-:W-:Y:S05]  /*52c00*/  BSYNC B1 ;  /* 0x0000000000017941 */ /* 0x000fea0003800000 */
.L_x_32691:
        /* <DEDUP_REMOVED lines=12> */
.L_x_32695:
[----:B------:R-:W2:Y:S01]  /*52cd0*/  LDL.LU R28, [R1+0x828] ;  /* 0x00082800011c7983 */ /* 0x000ea20000300800 */
[----:B------:R-:W-:Y:S01]  /*52ce0*/  IMAD.MOV.U32 R252, RZ, RZ, R0 ;  /* 0x000000fffffc7224 */ /* 0x000fe200078e0000 */
[----:B------:R-:W-:Y:S02]  /*52cf0*/  MOV R224, R227 ;  /* 0x000000e300e07202 */ /* 0x000fe40000000f00 */
[----:B--2---:R0:W-:Y:S02]  /*52d00*/  STL [R1+0x82c], R28 ;  /* 0x00082c1c01007387 */ /* 0x0041e40000100800 */
[----:B0-----:R-:W-:-:S07]  /*52d10*/  IMAD.MOV.U32 R28, RZ, RZ, R27 ;  /* 0x000000ffff1c7224 */ /* 0x001fce00078e001b */
.L_x_32696:
[----:B------:R-:W-:Y:S05]  /*52d20*/  BSYNC B1 ;  /* 0x0000000000017941 */ /* 0x000fea0003800000 */
.L_x_32694:
        /* <DEDUP_REMOVED lines=12> */
.L_x_32698:
[----:B------:R-:W2:Y:S01]  /*52df0*/  LDL.LU R27, [R1+0x82c] ;  /* 0x00082c00011b7983 */ /* 0x000ea20000300800 */
[----:B------:R-:W-:Y:S01]  /*52e00*/  IMAD.MOV.U32 R0, RZ, RZ, R252 ;  /* 0x000000ffff007224 */ /* 0x000fe200078e00fc */
[----:B------:R-:W-:Y:S02]  /*52e10*/  MOV R227, R226 ;  /* 0x000000e200e37202 */ /* 0x000fe40000000f00 */
[----:B--2---:R0:W-:Y:S02]  /*52e20*/  STL [R1+0x828], R27 ;  /* 0x0008281b01007387 */ /* 0x0041e40000100800 */
[----:B0-----:R-:W-:-:S07]  /*52e30*/  IMAD.MOV.U32 R27, RZ, RZ, R26 ;  /* 0x000000ffff1b7224 */ /* 0x001fce00078e001a */
.L_x_32699:
[----:B------:R-:W-:Y:S05]  /*52e40*/  BSYNC B1 ;  /* 0x0000000000017941 */ /* 0x000fea0003800000 */
.L_x_32697:
        /* <DEDUP_REMOVED lines=12> */
.L_x_32701:
[----:B------:R-:W2:Y:S01]  /*52f10*/  LDL.LU R26, [R1+0x828] ;  /* 0x00082800011a7983 */ /* 0x000ea20000300800 */
[----:B------:R-:W-:Y:S01]  /*52f20*/  IMAD.MOV.U32 R252, RZ, RZ, R0 ;  /* 0x000000fffffc7224 */ /* 0x000fe200078e0000 */
[----:B------:R-:W-:Y:S02]  /*52f30*/  MOV R226, R229 ;  /* 0x000000e500e27202 */ /* 0x000fe40000000f00 */
[----:B--2---:R0:W-:Y:S02]  /*52f40*/  STL [R1+0x82c], R26 ;  /* 0x00082c1a01007387 */ /* 0x0041e40000100800 */
[----:B0-----:R-:W-:-:S07]  /*52f50*/  IMAD.MOV.U32 R26, RZ, RZ, R25 ;  /* 0x000000ffff1a7224 */ /* 0x001fce00078e0019 */
.L_x_32702:
[----:B------:R-:W-:Y:S05]  /*52f60*/  BSYNC B1 ;  /* 0x0000000000017941 */ /* 0x000fea0003800000 */
.L_x_32700:
        /* <DEDUP_REMOVED lines=12> */
.L_x_32704:
[----:B------:R-:W2:Y:S01]  /*53030*/  LDL.LU R25, [R1+0x82c] ;  /* 0x00082c0001197983 */ /* 0x000ea20000300800 */
[----:B------:R-:W-:Y:S01]  /*53040*/  IMAD.MOV.U32 R0, RZ, RZ, R252 ;  /* 0x000000ffff007224 */ /* 0x000fe200078e00fc */
[----:B------:R-:W-:Y:S02]  /*53050*/  MOV R229, R228 ;  /* 0x000000e400e57202 */ /* 0x000fe40000000f00 */
[----:B--2---:R0:W-:Y:S02]  /*53060*/  STL [R1+0x828], R25 ;  /* 0x0008281901007387 */ /* 0x0041e40000100800 */
[----:B0-----:R-:W-:-:S07]  /*53070*/  IMAD.MOV.U32 R25, RZ, RZ, R24 ;  /* 0x000000ffff197224 */ /* 0x001fce00078e0018 */
.L_x_32705:
[----:B------:R-:W-:Y:S05]  /*53080*/  BSYNC B1 ;  /* 0x0000000000017941 */ /* 0x000fea0003800000 */
.L_x_32703:
        /* <DEDUP_REMOVED lines=12> */
.L_x_32707:
[----:B------:R-:W2:Y:S01]  /*53150*/  LDL.LU R24, [R1+0x828] ;  /* 0x0008280001187983 */ /* 0x000ea20000300800 */
[----:B------:R-:W-:Y:S01]  /*53160*/  IMAD.MOV.U32 R252, RZ, RZ, R0 ;  /* 0x000000fffffc7224 */ /* 0x000fe200078e0000 */
[----:B------:R-:W-:Y:S02]  /*53170*/  MOV R228, R231 ;  /* 0x000000e700e47202 */ /* 0x000fe40000000f00 */
[----:B--2---:R0:W-:Y:S02]  /*53180*/  STL [R1+0x82c], R24 ;  /* 0x00082c1801007387 */ /* 0x0041e40000100800 */
[----:B0-----:R-:W-:-:S07]  /*53190*/  IMAD.MOV.U32 R24, RZ, RZ, R23 ;  /* 0x000000ffff187224 */ /* 0x001fce00078e0017 */
.L_x_32708:
[----:B------:R-:W-:Y:S05]  /*531a0*/  BSYNC B1 ;  /* 0x0000000000017941 */ /* 0x000fea0003800000 */
.L_x_32706:
        /* <DEDUP_REMOVED lines=12> */
.L_x_32710:
[----:B------:R-:W2:Y:S01]  /*53270*/  LDL.LU R23, [R1+0x82c] ;  /* 0x00082c0001177983 */ /* 0x000ea20000300800 */
[----:B------:R-:W-:Y:S01]  /*53280*/  IMAD.MOV.U32 R0, RZ, RZ, R252 ;  /* 0x000000ffff007224 */ /* 0x000fe200078e00fc */
[----:B------:R-:W-:Y:S02]  /*53290*/  MOV R231, R230 ;  /* 0x000000e600e77202 */ /* 0x000fe40000000f00 */
[----:B--2---:R0:W-:Y:S02]  /*532a0*/  STL [R1+0x828], R23 ;  /* 0x0008281701007387 */ /* 0x0041e40000100800 */
[----:B0-----:R-:W-:-:S07]  /*532b0*/  IMAD.MOV.U32 R23, RZ, RZ, R22 ;  /* 0x000000ffff177224 */ /* 0x001fce00078e0016 */
.L_x_32711:
[----:B------:R-:W-:Y:S05]  /*532c0*/  BSYNC B1 ;  /* 0x0000000000017941 */ /* 0x000fea0003800000 */
.L_x_32709:
        /* <DEDUP_REMOVED lines=12> */
.L_x_32713:
[----:B------:R-:W2:Y:S01]  /*53390*/  LDL.LU R22, [R1+0x828] ;  /* 0x0008280001167983 */ /* 0x000ea20000300800 */
[----:B------:R-:W-:Y:S01]  /*533a0*/  IMAD.MOV.U32 R252, RZ, RZ, R0 ;  /* 0x000000fffffc7224 */ /* 0x000fe200078e0000 */
[----:B------:R-:W-:Y:S02]  /*533b0*/  MOV R230, R233 ;  /* 0x000000e900e67202 */ /* 0x000fe40000000f00 */
[----:B--2---:R0:W-:Y:S02]  /*533c0*/  STL [R1+0x82c], R22 ;  /* 0x00082c1601007387 */ /* 0x0041e40000100800 */
[----:B0-----:R-:W-:-:S07]  /*533d0*/  IMAD.MOV.U32 R22, RZ, RZ, R21 ;  /* 0x000000ffff167224 */ /* 0x001fce00078e0015 */
.L_x_32714:
[----:B------:R-:W-:Y:S05]  /*533e0*/  BSYNC B1 ;  /* 0x0000000000017941 */ /* 0x000fea0003800000 */
.L_x_32712:
        /* <DEDUP_REMOVED lines=12> */
.L_x_32716:
[----:B------:R-:W2:Y:S01]  /*534b0*/  LDL.LU R21, [R1+0x82c] ;  /* 0x00082c0001157983 */ /* 0x000ea20000300800 */
[----:B------:R-:W-:Y:S01]  /*534c0*/  IMAD.MOV.U32 R0, RZ, RZ, R252 ;  /* 0x000000ffff007224 */ /* 0x000fe200078e00fc */
[----:B------:R-:W-:Y:S02]  /*534d0*/  MOV R233, R232 ;  /* 0x000000e800e97202 */ /* 0x000fe40000000f00 */
[----:B--2---:R0:W-:Y:S02]  /*534e0*/  STL [R1+0x828], R21 ;  /* 0x0008281501007387 */ /* 0x0041e40000100800 */
[----:B0-----:R-:W-:-:S07]  /*534f0*/  IMAD.MOV.U32 R21, RZ, RZ, R20 ;  /* 0x000000ffff157224 */ /* 0x001fce00078e0014 */
.L_x_32717:
[----:B------:R-:W-:Y:S05]  /*53500*/  BSYNC B1 ;  /* 0x0000000000017941 */ /* 0x000fea0003800000 */
.L_x_32715:
        /* <DEDUP_REMOVED lines=12> */
.L_x_32719:
[----:B------:R-:W2:Y:S01]  /*535d0*/  LDL.LU R20, [R1+0x828] ;  /* 0x0008280001147983 */ /* 0x000ea20000300800 */
[----:B------:R-:W-:Y:S01]  /*535e0*/  IMAD.MOV.U32 R252, RZ, RZ, R0 ;  /* 0x000000fffffc7224 */ /* 0x000fe200078e0000 */
[----:B------:R-:W-:Y:S02]  /*535f0*/  MOV R232, R235 ;  /* 0x000000eb00e87202 */ /* 0x000fe40000000f00 */
[----:B--2---:R0:W-:Y:S02]  /*53600*/  STL [R1+0x82c], R20 ;  /* 0x00082c1401007387 */ /* 0x0041e40000100800 */
[----:B0-----:R-:W-:-:S07]  /*53610*/  IMAD.MOV.U32 R20, RZ, RZ, R19 ;  /* 0x000000ffff147224 */ /* 0x001fce00078e0013 */
.L_x_32720:
[----:B------:R-:W-:Y:S05]  /*53620*/  BSYNC B1 ;  /* 0x0000000000017941 */ /* 0x000fea0003800000 */
.L_x_32718:
        /* <DEDUP_REMOVED lines=12> */
.L_x_32722:
[----:B------:R-:W2:Y:S01]  /*536f0*/  LDL.LU R19, [R1+0x82c] ;  /* 0x00082c0001137983 */ /* 0x000ea20000300800 */
[----:B------:R-:W-:Y:S01]  /*53700*/  IMAD.MOV.U32 R0, RZ, RZ, R252 ;  /* 0x000000ffff007224 */ /* 0x000fe200078e00fc */
[----:B------:R-:W-:Y:S02]  /*53710*/  MOV R235, R234 ;  /* 0x000000ea00eb7202 */ /* 0x000fe40000000f00 */
[----:B--2---:R0:W-:Y:S02]  /*53720*/  STL [R1+0x828], R19 ;  /* 0x0008281301007387 */ /* 0x0041e40000100800 */
[----:B0-----:R-:W-:-:S07]  /*53730*/  IMAD.MOV.U32 R19, RZ, RZ, R18 ;  /* 0x000000ffff137224 */ /* 0x001fce00078e0012 */
.L_x_32723:
[----:B------:R-:W-:Y:S05]  /*53740*/  BSYNC B1 ;  /* 0x0000000000017941 */ /* 0x000fea0003800000 */
.L_x_32721:
        /* <DEDUP_REMOVED lines=12> */
.L_x_32725:
[----:B------:R-:W2:Y:S01]  /*53810*/  LDL.LU R18, [R1+0x828] ;  /* 0x0008280001127983 */ /* 0x000ea20000300800 */
[----:B------:R-:W-:Y:S01]  /*53820*/  IMAD.MOV.U32 R252, RZ, RZ, R0 ;  /* 0x000000fffffc7224 */ /* 0x000fe200078e0000 */
[----:B------:R-:W-:Y:S02]  /*53830*/  MOV R234, R237 ;  /* 0x000000ed00ea7202 */ /* 0x000fe40000000f00 */
[----:B--2---:R0:W-:Y:S02]  /*53840*/  STL [R1+0x82c], R18 ;  /* 0x00082c1201007387 */ /* 0x0041e40000100800 */
[----:B0-----:R-:W-:-:S07]  /*53850*/  IMAD.MOV.U32 R18, RZ, RZ, R17 ;  /* 0x000000ffff127224 */ /* 0x001fce00078e0011 */
.L_x_32726:
[----:B------:R-:W-:Y:S05]  /*53860*/  BSYNC B1 ;  /* 0x0000000000017941 */ /* 0x000fea0003800000 */
.L_x_32724:
        /* <DEDUP_REMOVED lines=12> */
.L_x_32728:
[----:B------:R-:W2:Y:S01]  /*53930*/  LDL.LU R17, [R1+0x82c] ;  /* 0x00082c0001117983 */ /* 0x000ea20000300800 */
[----:B------:R-:W-:Y:S01]  /*53940*/  IMAD.MOV.U32 R0, RZ, RZ, R252 ;  /* 0x000000ffff007224 */ /* 0x000fe200078e00fc */
[----:B------:R-:W-:Y:S02]  /*53950*/  MOV R237, R236 ;  /* 0x000000ec00ed7202 */ /* 0x000fe40000000f00 */
[----:B--2---:R0:W-:Y:S02]  /*53960*/  STL [R1+0x828], R17 ;  /* 0x0008281101007387 */ /* 0x0041e40000100800 */
[----:B0-----:R-:W-:-:S07]  /*53970*/  IMAD.MOV.U32 R17, RZ, RZ, R16 ;  /* 0x000000ffff117224 */ /* 0x001fce00078e0010 */
.L_x_32729:
[----:B------:R-:W-:Y:S05]  /*53980*/  BSYNC B1 ;  /* 0x0000000000017941 */ /* 0x000fea0003800000 */
.L_x_32727:
        /* <DEDUP_REMOVED lines=12> */
.L_x_32731:
[----:B------:R-:W2:Y:S01]  /*53a50*/  LDL.LU R16, [R1+0x828] ;  /* 0x0008280001107983 */ /* 0x000ea20000300800 */
[----:B------:R-:W-:Y:S01]  /*53a60*/  IMAD.MOV.U32 R252, RZ, RZ, R0 ;  /* 0x000000fffffc7224 */ /* 0x000fe200078e0000 */
[----:B------:R-:W-:Y:S02]  /*53a70*/  MOV R236, R239 ;  /* 0x000000ef00ec7202 */ /* 0x000fe40000000f00 */
[----:B--2---:R0:W-:Y:S02]  /*53a80*/  STL [R1+0x82c], R16 ;  /* 0x00082c1001007387 */ /* 0x0041e40000100800 */
[----:B0-----:R-:W-:-:S07]  /*53a90*/  IMAD.MOV.U32 R16, RZ, RZ, R15 ;  /* 0x000000ffff107224 */ /* 0x001fce00078e000f */
.L_x_32732:
[----:B------:R-:W-:Y:S05]  /*53aa0*/  BSYNC B1 ;  /* 0x0000000000017941 */ /* 0x000fea0003800000 */
.L_x_32730:
        /* <DEDUP_REMOVED lines=12> */
.L_x_32734:
[----:B------:R-:W2:Y:S01]  /*53b70*/  LDL.LU R15, [R1+0x82c] ;  /* 0x00082c00010f7983 */ /* 0x000ea20000300800 */
[----:B------:R-:W-:Y:S01]  /*53b80*/  IMAD.MOV.U32 R0, RZ, RZ, R252 ;  /* 0x000000ffff007224 */ /* 0x000fe200078e00fc */
[----:B------:R-:W-:Y:S02]  /*53b90*/  MOV R239, R238 ;  /* 0x000000ee00ef7202 */ /* 0x000fe40000000f00 */
[----:B--2---:R0:W-:Y:S02]  /*53ba0*/  STL [R1+0x828], R15 ;  /* 0x0008280f01007387 */ /* 0x0041e40000100800 */
[----:B0-----:R-:W-:-:S07]  /*53bb0*/  IMAD.MOV.U32 R15, RZ, RZ, R14 ;  /* 0x000000ffff0f7224 */ /* 0x001fce00078e000e */
.L_x_32735:
[----:B------:R-:W-:Y:S05]  /*53bc0*/  BSYNC B1 ;  /* 0x0000000000017941 */ /* 0x000fea0003800000 */
.L_x_32733:
        /* <DEDUP_REMOVED lines=12> */
.L_x_32737:
[----:B------:R-:W2:Y:S01]  /*53c90*/  LDL.LU R14, [R1+0x828] ;  /* 0x00082800010e7983 */ /* 0x000ea20000300800 */
[----:B------:R-:W-:Y:S01]  /*53ca0*/  IMAD.MOV.U32 R252, RZ, RZ, R0 ;  /* 0x000000fffffc7224 */ /* 0x000fe200078e0000 */
[----:B------:R-:W-:Y:S02]  /*53cb0*/  MOV R238, R241 ;  /* 0x000000f100ee7202 */ /* 0x000fe40000000f00 */
[----:B--2---:R0:W-:Y:S02]  /*53cc0*/  STL [R1+0x82c], R14 ;  /* 0x00082c0e01007387 */ /* 0x0041e40000100800 */
[----:B0-----:R-:W-:-:S07]  /*53cd0*/  IMAD.MOV.U32 R14, RZ, RZ, R13 ;  /* 0x000000ffff0e7224 */ /* 0x001fce00078e000d */
.L_x_32738:
[----:B------:R-:W-:Y:S05]  /*53ce0*/  BSYNC B1 ;  /* 0x0000000000017941 */ /* 0x000fea0003800000 */
.L_x_32736:
        /* <DEDUP_REMOVED lines=12> */
.L_x_32740:
[----:B------:R-:W2:Y:S01]  /*53db0*/  LDL.LU R13, [R1+0x82c] ;  /* 0x00082c00010d7983 */ /* 0x000ea20000300800 */
[----:B------:R-:W-:Y:S01]  /*53dc0*/  IMAD.MOV.U32 R0, RZ, RZ, R252 ;  /* 0x000000ffff007224 */ /* 0x000fe200078e00fc */
[----:B------:R-:W-:Y:S02]  /*53dd0*/  MOV R241, R240 ;  /* 0x000000f000f17202 */ /* 0x000fe40000000f00 */
[----:B--2---:R0:W-:Y:S02]  /*53de0*/  STL [R1+0x828], R13 ;  /* 0x0008280d01007387 */ /* 0x0041e40000100800 */
[----:B0-----:R-:W-:-:S07]  /*53df0*/  IMAD.MOV.U32 R13, RZ, RZ, R12 ;  /* 0x000000ffff0d7224 */ /* 0x001fce00078e000c */
.L_x_32741:
[----:B------:R-:W-:Y:S05]  /*53e00*/  BSYNC B1 ;  /* 0x0000000000017941 */ /* 0x000fea0003800000 */
.L_x_32739:
        /* <DEDUP_REMOVED lines=12> */
.L_x_32743:
[----:B------:R-:W2:Y:S01]  /*53ed0*/  LDL.LU R12, [R1+0x828] ;  /* 0x00082800010c7983 */ /* 0x000ea20000300800 */
[----:B------:R-:W-:Y:S01]  /*53ee0*/  IMAD.MOV.U32 R252, RZ, RZ, R0 ;  /* 0x000000fffffc7224 */ /* 0x000fe200078e0000 */
[----:B------:R-:W-:Y:S02]  /*53ef0*/  MOV R240, R243 ;  /* 0x000000f300f07202 */ /* 0x000fe40000000f00 */
[----:B--2---:R0:W-:Y:S02]  /*53f00*/  STL [R1+0x82c], R12 ;  /* 0x00082c0c01007387 */ /* 0x0041e40000100800 */
[----:B0-----:R-:W-:-:S07]  /*53f10*/  IMAD.MOV.U32 R12, RZ, RZ, R11 ;  /* 0x000000ffff0c7224 */ /* 0x001fce00078e000b */
.L_x_32744:
[----:B------:R-:W-:Y:S05]  /*53f20*/  BSYNC B1 ;  /* 0x0000000000017941 */ /* 0x000fea0003800000 */
.L_x_32742:
        /* <DEDUP_REMOVED lines=12> */
.L_x_32746:
[----:B------:R-:W2:Y:S01]  /*53ff0*/  LDL.LU R11, [R1+0x82c] ;  /* 0x00082c00010b7983 */ /* 0x000ea20000300800 */
[----:B------:R-:W-:Y:S01]  /*54000*/  IMAD.MOV.U32 R0, RZ, RZ, R252 ;  /* 0x000000ffff007224 */ /* 0x000fe200078e00fc */
[----:B------:R-:W-:Y:S02]  /*54010*/  MOV R243, R242 ;  /* 0x000000f200f37202 */ /* 0x000fe40000000f00 */
[----:B--2---:R0:W-:Y:S02]  /*54020*/  STL [R1+0x828], R11 ;  /* 0x0008280b01007387 */ /* 0x0041e40000100800 */
[----:B0-----:R-:W-:-:S07]  /*54030*/  IMAD.MOV.U32 R11, RZ, RZ, R10 ;  /* 0x000000ffff0b7224 */ /* 0x001fce00078e000a */
.L_x_32747:
[----:B------:R-:W-:Y:S05]  /*54040*/  BSYNC B1 ;  /* 0x0000000000017941 */ /* 0x000fea0003800000 */
.L_x_32745:
        /* <DEDUP_REMOVED lines=12> */
.L_x_32749:
[----:B------:R-:W2:Y:S01]  /*54110*/  LDL.LU R10, [R1+0x828] ;  /* 0x00082800010a7983 */ /* 0x000ea20000300800 */
[----:B------:R-:W-:Y:S01]  /*54120*/  IMAD.MOV.U32 R252, RZ, RZ, R0 ;  /* 0x000000fffffc7224 */ /* 0x000fe200078e0000 */
[----:B------:R-:W-:Y:S02]  /*54130*/  MOV R242, R245 ;  /* 0x000000f500f27202 */ /* 0x000fe40000000f00 */
[----:B--2---:R0:W-:Y:S02]  /*54140*/  STL [R1+0x82c], R10 ;  /* 0x00082c0a01007387 */ /* 0x0041e40000100800 */
[----:B0-----:R-:W-:-:S07]  /*54150*/  IMAD.MOV.U32 R10, RZ, RZ, R9 ;  /* 0x000000ffff0a7224 */ /* 0x001fce00078e0009 */
.L_x_32750:
[----:B------:R-:W-:Y:S05]  /*54160*/  BSYNC B1 ;  /* 0x0000000000017941 */ /* 0x000fea0003800000 */
.L_x_32748:
        /* <DEDUP_REMOVED lines=12> */
.L_x_32752:
[----:B------:R-:W2:Y:S01]  /*54230*/  LDL.LU R9, [R1+0x82c] ;  /* 0x00082c0001097983 */ /* 0x000ea20000300800 */
[----:B------:R-:W-:Y:S01]  /*54240*/  IMAD.MOV.U32 R0, RZ, RZ, R252 ;  /* 0x000000ffff007224 */ /* 0x000fe200078e00fc */
[----:B------:R-:W-:Y:S02]  /*54250*/  MOV R245, R244 ;  /* 0x000000f400f57202 */ /* 0x000fe40000000f00 */
[----:B--2---:R0:W-:Y:S02]  /*54260*/  STL [R1+0x828], R9 ;  /* 0x0008280901007387 */ /* 0x0041e40000100800 */
[----:B0-----:R-:W-:-:S07]  /*54270*/  IMAD.MOV.U32 R9, RZ, RZ, R8 ;  /* 0x000000ffff097224 */ /* 0x001fce00078e0008 */
.L_x_32753:
[----:B------:R-:W-:Y:S05]  /*54280*/  BSYNC B1 ;  /* 0x0000000000017941 */ /* 0x000fea0003800000 */
.L_x_32751:
        /* <DEDUP_REMOVED lines=12> */
.L_x_32755:
[----:B------:R-:W2:Y:S01]  /*54350*/  LDL.LU R8, [R1+0x828] ;  /* 0x0008280001087983 */ /* 0x000ea20000300800 */
[----:B------:R-:W-:Y:S01]  /*54360*/  IMAD.MOV.U32 R252, RZ, RZ, R0 ;  /* 0x000000fffffc7224 */ /* 0x000fe200078e0000 */
[----:B------:R-:W-:Y:S02]  /*54370*/  MOV R244, R247 ;  /* 0x000000f700f47202 */ /* 0x000fe40000000f00 */
[----:B--2---:R0:W-:Y:S02]  /*54380*/  STL [R1+0x82c], R8 ;  /* 0x00082c0801007387 */ /* 0x0041e40000100800 */
[----:B0-----:R-:W-:-:S07]  /*54390*/  IMAD.MOV.U32 R8, RZ, RZ, R7 ;  /* 0x000000ffff087224 */ /* 0x001fce00078e0007 */
.L_x_32756:
[----:B------:R-:W-:Y:S05]  /*543a0*/  BSYNC B1 ;  /* 0x0000000000017941 */ /* 0x000fea0003800000 */
.L_x_32754:
        /* <DEDUP_REMOVED lines=12> */
.L_x_32758:
[----:B------:R-:W2:Y:S01]  /*54470*/  LDL.LU R7, [R1+0x82c] ;  /* 0x00082c0001077983 */ /* 0x000ea20000300800 */
[----:B------:R-:W-:Y:S01]  /*54480*/  IMAD.MOV.U32 R0, RZ, RZ, R252 ;  /* 0x000000ffff007224 */ /* 0x000fe200078e00fc */
[----:B------:R-:W-:Y:S02]  /*54490*/  MOV R247, R246 ;  /* 0x000000f600f77202 */ /* 0x000fe40000000f00 */
[----:B--2---:R0:W-:Y:S02]  /*544a0*/  STL [R1+0x828], R7 ;  /* 0x0008280701007387 */ /* 0x0041e40000100800 */
[----:B0-----:R-:W-:-:S07]  /*544b0*/  IMAD.MOV.U32 R7, RZ, RZ, R6 ;  /* 0x000000ffff077224 */ /* 0x001fce00078e0006 */
.L_x_32759:
[----:B------:R-:W-:Y:S05]  /*544c0*/  BSYNC B1 ;  /* 0x0000000000017941 */ /* 0x000fea0003800000 */
.L_x_32757:
        /* <DEDUP_REMOVED lines=12> */
.L_x_32761:
[----:B------:R-:W2:Y:S01]  /*54590*/  LDL.LU R6, [R1+0x828] ;  /* 0x0008280001067983 */ /* 0x000ea20000300800 */
[----:B------:R-:W-:Y:S01]  /*545a0*/  IMAD.MOV.U32 R252, RZ, RZ, R0 ;  /* 0x000000fffffc7224 */ /* 0x000fe200078e0000 */
[----:B------:R-:W-:Y:S02]  /*545b0*/  MOV R246, R249 ;  /* 0x000000f900f67202 */ /* 0x000fe40000000f00 */
[----:B--2---:R0:W-:Y:S02]  /*545c0*/  STL [R1+0x830], R6 ;  /* 0x0008300601007387 */ /* 0x0041e40000100800 */
[----:B0-----:R-:W-:-:S07]  /*545d0*/  IMAD.MOV.U32 R6, RZ, RZ, R5 ;  /* 0x000000ffff067224 */ /* 0x001fce00078e0005 */
.L_x_32762:
[----:B------:R-:W-:Y:S05]  /*545e0*/  BSYNC B1 ;  /* 0x0000000000017941 */ /* 0x000fea0003800000 */
.L_x_32760:
        /* <DEDUP_REMOVED lines=12> */
.L_x_32764:
[----:B------:R-:W2:Y:S01]  /*546b0*/  LDL.LU R5, [R1+0x830] ;  /* 0x0008300001057983 */ /* 0x000ea20000300800 */
[----:B------:R-:W-:Y:S01]  /*546c0*/  IMAD.MOV.U32 R0, RZ, RZ, R252 ;  /* 0x000000ffff007224 */ /* 0x000fe200078e00fc */
[----:B------:R-:W-:Y:S02]  /*546d0*/  MOV R249, R248 ;  /* 0x000000f800f97202 */ /* 0x000fe40000000f00 */
[----:B--2---:R0:W-:Y:S02]  /*546e0*/  STL [R1+0x82c], R5 ;  /* 0x00082c0501007387 */ /* 0x0041e40000100800 */
[----:B0-----:R-:W-:-:S07]  /*546f0*/  IMAD.MOV.U32 R5, RZ, RZ, R4 ;  /* 0x000000ffff057224 */ /* 0x001fce00078e0004 */
.L_x_32765:
[----:B------:R-:W-:Y:S05]  /*54700*/  BSYNC B1 ;  /* 0x0000000000017941 */ /* 0x000fea0003800000 */
.L_x_32763:
        /* <DEDUP_REMOVED lines=12> */
.L_x_32767:
[----:B------:R-:W-:Y:S01]  /*547d0*/  STL [R1+0x828], R0 ;  /* 0x0008280001007387 */ /* 0x000fe20000100800 */
[----:B------:R-:W-:Y:S02]  /*547e0*/  IMAD.MOV.U32 R4, RZ, RZ, R252 ;  /* 0x000000ffff047224 */ /* 0x000fe400078e00fc */
[----:B------:R-:W-:-:S03]  /*547f0*/  IMAD.MOV.U32 R248, RZ, RZ, R251 ;  /* 0x000000fffff87224 */ /* 0x000fc600078e00fb */
[----:B------:R0:W-:Y:S02]  /*54800*/  STL [R1+0x830], R4 ;  /* 0x0008300401007387 */ /* 0x0001e40000100800 */
[----:B0-----:R-:W-:-:S07]  /*54810*/  MOV R4, R3 ;  /* 0x0000000300047202 */ /* 0x001fce0000000f00 */
.L_x_32768:
[----:B------:R-:W-:Y:S05]  /*54820*/  BSYNC B1 ;  /* 0x0000000000017941 */ /* 0x000fea0003800000 */
.L_x_32766:
        /* <DEDUP_REMOVED lines=13> */
.L_x_32770:
[----:B------:R-:W2:Y:S01]  /*54900*/  LDL.LU R3, [R1+0x830] ;  /* 0x0008300001037983 */ /* 0x000ea20000300800 */
[----:B------:R-:W-:Y:S02]  /*54910*/  IMAD.MOV.U32 R252, RZ, RZ, R0 ;  /* 0x000000fffffc7224 */ /* 0x000fe400078e0000 */
[----:B------:R-:W-:Y:S01]  /*54920*/  IMAD.MOV.U32 R251, RZ, RZ, R250 ;  /* 0x000000fffffb7224 */ /* 0x000fe200078e00fa */
[----:B--2---:R0:W-:Y:S02]  /*54930*/  STL [R1+0x82c], R3 ;  /* 0x00082c0301007387 */ /* 0x0041e40000100800 */
[----:B0-----:R-:W-:-:S07]  /*54940*/  MOV R3, R2 ;  /* 0x0000000200037202 */ /* 0x001fce0000000f00 */
.L_x_32771:
[----:B------:R-:W-:Y:S05]  /*54950*/  BSYNC B1 ;  /* 0x0000000000017941 */ /* 0x000fea0003800000 */
.L_x_32769:
        /* <DEDUP_REMOVED lines=13> */
.L_x_32773:
[----:B------:R-:W2:Y:S01]  /*54a30*/  LDL.LU R2, [R1+0x82c] ;  /* 0x00082c0001027983 */ /* 0x000ea20000300800 */
[----:B------:R-:W-:-:S03]  /*54a40*/  IMAD.MOV.U32 R0, RZ, RZ, R252 ;  /* 0x000000ffff007224 */ /* 0x000fc600078e00fc */
[----:B------:R0:W5:Y:S04]  /*54a50*/  LDL.LU R250, [R1+0x824] ;  /* 0x0008240001fa7983 */ /* 0x0001680000300800 */
[----:B--2---:R2:W-:Y:S04]  /*54a60*/  STL [R1+0x828], R2 ;  /* 0x0008280201007387 */ /* 0x0045e80000100800 */
[----:B--2---:R0:W5:Y:S02]  /*54a70*/  LDL.LU R2, [R1+0x81c] ;  /* 0x00081c0001027983 */ /* 0x0041640000300800 */
.L_x_32774:
[----:B------:R-:W-:Y:S05]  /*54a80*/  BSYNC B1 ;  /* 0x0000000000017941 */ /* 0x000fea0003800000 */
.L_x_32772:
        /* <DEDUP_REMOVED lines=20> */
.L_x_32776:
        /* <DEDUP_REMOVED lines=11> */
.L_x_32777:
[----:B------:R-:W-:Y:S05]  /*54c80*/  BSYNC B1 ;  /* 0x0000000000017941 */ /* 0x000fea0003800000 */
.L_x_32775:
        /* <DEDUP_REMOVED lines=15> */
.L_x_32396:
[----:B------:R-:W-:Y:S05]  /*54d80*/  BSYNC B0 ;  /* 0x0000000000007941 */ /* 0x000fea0003800000 */
.L_x_32395:
[----:B---3--:R-:W3:Y:S01]  /*54d90*/  S2R R0, SR_LANEID ;  /* 0x0000000000007919 */ /* 0x008ee20000000000 */
[----:B------:R-:W-:Y:S01]  /*54da0*/  BSSY B0, `(.L_x_32779) ;  /* 0x000009a000007945 */ /* 0x000fe20003800000 */
[----:B---3--:R-:W-:-:S13]  /*54db0*/  ISETP.NE.AND P0, PT, R0, RZ, PT ;  /* 0x000000ff0000720c */ /* 0x008fda0003f05270 */
[----:B------:R-:W-:Y:S05]  /*54dc0*/  @P0 BRA `(.L_x_32780) ;  /* 0x00000008005c0947 */ /* 0x000fea0003800000 */
[----:B------:R3:W-:Y:S04]  /*54dd0*/  STL.64 [R1+0x850], R124 ;  /* 0x0008507c01007387 */ /* 0x0007e80000100a00 */
[----:B------:R4:W-:Y:S04]  /*54de0*/  STL.64 [R1+0x848], R126 ;  /* 0x0008487e01007387 */ /* 0x0009e80000100a00 */
[----:B------:R0:W-:Y:S04]  /*54df0*/  STL [R1+0x858], R123 ;  /* 0x0008587b01007387 */ /* 0x0001e80000100800 */
[----:B---3--:R-:W3:Y:S04]  /*54e00*/  LDL R124, [R1+0x820] ;  /* 0x00082000017c7983 */ /* 0x008ee80000100800 */
[----:B------:R-:W3:Y:S04]  /*54e10*/  LDL R125, [R1+0x824] ;  /* 0x00082400017d7983 */ /* 0x000ee80000100800 */
[----:B----4-:R-:W4:Y:S04]  /*54e20*/  LDL R126, [R1+0x838] ;  /* 0x00083800017e7983 */ /* 0x010f280000100800 */
[----:B------:R-:W4:Y:S01]  /*54e30*/  LDL R127, [R1+0x83c] ;  /* 0x00083c00017f7983 */ /* 0x000f220000100800 */
[----:B0-----:R-:W-:Y:S01]  /*54e40*/  MOV R123, 0x400 ;  /* 0x00000400007b7802 */ /* 0x001fe20000000f00 */
[----:B------:R-:W0:Y:S02]  /*54e50*/  S2R R0, SR_TID.X ;  /* 0x0000000000007919 */ /* 0x000e240000002100 */
[----:B0-----:R-:W-:-:S04]  /*54e60*/  SHF.R.S32.HI R252, RZ, 0x1f, R0 ;  /* 0x0000001ffffc7819 */ /* 0x001fc80000011400 */
[----:B------:R-:W-:Y:S02]  /*54e70*/  LEA.HI R0, R252, R0, RZ, 0x5 ;  /* 0x00000000fc007211 */ /* 0x000fe400078f28ff */
[----:B------:R-:W0:Y:S02]  /*54e80*/  S2R R252, SR_CgaCtaId ;  /* 0x0000000000fc7919 */ /* 0x000e240000008800 */
[----:B------:R-:W-:Y:S02]  /*54e90*/  SHF.R.S32.HI R0, RZ, 0x5, R0 ;  /* 0x00000005ff007819 */ /* 0x000fe40000011400 */
[----:B0-----:R-:W-:Y:S02]  /*54ea0*/  LEA R252, R252, R123, 0x18 ;  /* 0x0000007bfcfc7211 */ /* 0x001fe400078ec0ff */
[----:B------:R-:W2:Y:S03]  /*54eb0*/  LDL.LU R123, [R1+0x858] ;  /* 0x00085800017b7983 */ /* 0x000ea60000300800 */
[----:B------:R-:W-:-:S05]  /*54ec0*/  IMAD R0, R0, 0x408, R252 ;  /* 0x0000040800007824 */ /* 0x000fca00078e02fc */
[----:B---3--:R0:W-:Y:S04]  /*54ed0*/  STS.64 [R0+0x10], R124 ;  /* 0x0000107c00007388 */ /* 0x0081e80000000a00 */
[----:B----4-:R3:W-:Y:S04]  /*54ee0*/  STS.64 [R0+0x8], R126 ;  /* 0x0000087e00007388 */ /* 0x0107e80000000a00 */
[----:B0-----:R-:W4:Y:S04]  /*54ef0*/  LDL R124, [R1+0x810] ;  /* 0x00081000017c7983 */ /* 0x001f280000100800 */
[----:B------:R-:W4:Y:S04]  /*54f00*/  LDL R125, [R1+0x814] ;  /* 0x00081400017d7983 */ /* 0x000f280000100800 */
[----:B---3--:R-:W3:Y:S04]  /*54f10*/  LDL R126, [R1+0x818] ;  /* 0x00081800017e7983 */ /* 0x008ee80000100800 */
[----:B------:R-:W3:Y:S04]  /*54f20*/  LDL R127, [R1+0x81c] ;  /* 0x00081c00017f7983 */ /* 0x000ee80000100800 */
[----:B----4-:R0:W-:Y:S04]  /*54f30*/  STS.64 [R0+0x208], R124 ;  /* 0x0002087c00007388 */ /* 0x0101e80000000a00 */
[----:B---3--:R3:W-:Y:S04]  /*54f40*/  STS.64 [R0+0x210], R126 ;  /* 0x0002107e00007388 */ /* 0x0087e80000000a00 */
[----:B0-----:R-:W4:Y:S04]  /*54f50*/  LDL.LU.64 R124, [R1+0x850] ;  /* 0x00085000017c7983 */ /* 0x001f280000300a00 */
[----:B---3--:R-:W3:Y:S04]  /*54f60*/  LDL.LU.64 R126, [R1+0x848] ;  /* 0x00084800017e7983 */ /* 0x008ee80000300a00 */
        /* <DEDUP_REMOVED lines=122> */
[----:B--2---:R0:W-:Y:S04]  /*55710*/  STS.64 [R0+0x3f8], R122 ;  /* 0x0003f87a00007388 */ /* 0x0041e80000000a00 */
[----:B----4-:R0:W-:Y:S04]  /*55720*/  STS.64 [R0+0x400], R124 ;  /* 0x0004007c00007388 */ /* 0x0101e80000000a00 */
[----:B---3--:R0:W-:Y:S02]  /*55730*/  STS.64 [R0+0x408], R126 ;  /* 0x0004087e00007388 */ /* 0x0081e40000000a00 */
.L_x_32780:
[----:B------:R-:W-:Y:S05]  /*55740*/  BSYNC B0 ;  /* 0x0000000000007941 */ /* 0x000fea0003800000 */
.L_x_32779:
        /* <DEDUP_REMOVED lines=8> */
[----:B------:R-:W-:Y:S04]  /*557d0*/  STL.64 [R1+0x860], R8 ;  /* 0x0008600801007387 */ /* 0x000fe80000100a00 */
[----:B------:R-:W-:Y:S04]  /*557e0*/  STL.64 [R1+0x858], R6 ;  /* 0x0008580601007387 */ /* 0x000fe80000100a00 */
[----:B------:R3:W-:Y:S04]  /*557f0*/  STL [R1+0x84c], R3 ;  /* 0x00084c0301007387 */ /* 0x0007e80000100800 */
[----:B------:R-:W4:Y:S04]  /*55800*/  LDL.LU R252, [R1+0x83c] ;  /* 0x00083c0001fc7983 */ /* 0x000f280000300800 */
[----:B-----5:R-:W-:Y:S01]  /*55810*/  STL [R1+0x848], R2 ;  /* 0x0008480201007387 */ /* 0x020fe20000100800 */
[----:B0-----:R-:W-:-:S03]  /*55820*/  ULEA UR4, UR5, UR4, 0x18 ;  /* 0x0000000405047291 */ /* 0x001fc6000f8ec03f */
[----:B---3--:R-:W3:Y:S04]  /*55830*/  LDL.LU R3, [R1+0x838] ;  /* 0x0008380001037983 */ /* 0x008ee80000300800 */
[----:B------:R-:W-:Y:S04]  /*55840*/  STL [R1+0x850], R4 ;  /* 0x0008500401007387 */ /* 0x000fe80000100800 */
[----:B------:R-:W0:Y:S04]  /*55850*/  LDS.128 R8, [UR4+0x410] ;  /* 0x00041004ff087984 */ /* 0x000e280008000c00 */
[----:B------:R-:W-:Y:S04]  /*55860*/  LDS.64 R6, [UR4+0x810] ;  /* 0x00081004ff067984 */ /* 0x000fe80008000a00 */
[----:B0-----:R-:W-:Y:S04]  /*55870*/  STL.64 [R1], R8 ;  /* 0x0000000801007387 */ /* 0x001fe80000100a00 */
        /* <DEDUP_REMOVED lines=184> */
[----:B------:R-:W0:Y:S01]  /*56400*/  LDS.128 R8, [UR4+0x7f0] ;  /* 0x0007f004ff087984 */ /* 0x000e220008000c00 */
[----:B------:R-:W-:-:S02]  /*56410*/  ULDC UR5, c[0x0][0x20] ;  /* 0x0000080000057ab9 */ /* 0x000fc40000000800 */
[----:B------:R-:W-:Y:S01]  /*56420*/  IADD3 R0, R1, UR5, RZ ;  /* 0x0000000501007c10 */ /* 0x000fe2000fffe0ff */
[----:B0-----:R-:W-:Y:S04]  /*56430*/  STL.64 [R1+0x3e0], R8 ;  /* 0x0003e00801007387 */ /* 0x001fe80000100a00 */
[----:B------:R-:W-:Y:S04]  /*56440*/  STL.64 [R1+0x3e8], R10 ;  /* 0x0003e80a01007387 */ /* 0x000fe80000100a00 */
[----:B------:R-:W0:Y:S01]  /*56450*/  LDS.128 R8, [UR4+0x800] ;  /* 0x00080004ff087984 */ /* 0x000e220008000c00 */
[----:B------:R-:W-:-:S02]  /*56460*/  ULDC UR4, c[0x0][0x20] ;  /* 0x0000080000047ab9 */ /* 0x000fc40000000800 */
[----:B------:R-:W-:Y:S01]  /*56470*/  VIADD R0, R0, -UR4 ;  /* 0x8000000400007c36 */ /* 0x000fe20008000000 */
[----:B------:R1:W-:Y:S04]  /*56480*/  STL.64 [R1+0x400], R6 ;  /* 0x0004000601007387 */ /* 0x0003e80000100a00 */
[----:B0-----:R-:W-:Y:S04]  /*56490*/  STL.64 [R1+0x3f0], R8 ;  /* 0x0003f00801007387 */ /* 0x001fe80000100a00 */
[----:B------:R0:W-:Y:S04]  /*564a0*/  STL.64 [R1+0x3f8], R10 ;  /* 0x0003f80a01007387 */ /* 0x0001e80000100a00 */
[----:B-1----:R-:W2:Y:S04]  /*564b0*/  LDL.64 R6, [R0] ;  /* 0x0000000000067983 */ /* 0x002ea80000100a00 */
[----:B------:R2:W-:Y:S04]  /*564c0*/  STL [R1+0x834], R0 ;  /* 0x0008340001007387 */ /* 0x0005e80000100800 */
[----:B0-----:R0:W5:Y:S04]  /*564d0*/  LDL.LU.64 R10, [R1+0x868] ;  /* 0x00086800010a7983 */ /* 0x0011680000300a00 */
[----:B------:R0:W5:Y:S01]  /*564e0*/  LDL.LU.64 R8, [R1+0x860] ;  /* 0x0008600001087983 */ /* 0x0001620000300a00 */
[----:B--2---:R-:W-:-:S02]  /*564f0*/  IMAD.MOV.U32 R0, RZ, RZ, R6 ;  /* 0x000000ffff007224 */ /* 0x004fc400078e0006 */
[----:B------:R-:W-:Y:S02]  /*56500*/  IMAD.MOV.U32 R2, RZ, RZ, R7 ;  /* 0x000000ffff027224 */ /* 0x000fe400078e0007 */
[----:B------:R0:W5:Y:S01]  /*56510*/  LDL.LU.64 R6, [R1+0x858] ;  /* 0x0008580001067983 */ /* 0x0001620000300a00 */
[----:B---3--:R-:W-:-:S04]  /*56520*/  FSETP.GT.FTZ.AND P0, PT, R3, R0, PT ;  /* 0x000000000300720b */ /* 0x008fc80003f14000 */
[----:B----4-:R-:W-:Y:S02]  /*56530*/  FSEL R4, R252, R2, P0 ;  /* 0x00000002fc047208 */ /* 0x010fe40000000000 */
[----:B------:R-:W-:Y:S02]  /*56540*/  FSEL R252, R2, R252, P0 ;  /* 0x000000fc02fc7208 */ /* 0x000fe40000000000 */
[----:B------:R-:W-:Y:S02]  /*56550*/  FSEL R2, R3, R0, P0 ;  /* 0x0000000003027208 */ /* 0x000fe40000000000 */
[----:B------:R-:W-:Y:S01]  /*56560*/  FSEL R0, R0, R3, P0 ;  /* 0x0000000300007208 */ /* 0x000fe20000000000 */
[----:B------:R1:W-:Y:S04]  /*56570*/  STL [R1+0x844], R4 ;  /* 0x0008440401007387 */ /* 0x0003e80000100800 */
[----:B------:R2:W-:Y:S01]  /*56580*/  STL [R1+0x840], R2 ;  /* 0x0008400201007387 */ /* 0x0005e20000100800 */
[----:B------:R-:W-:-:S03]  /*56590*/  FADD.FTZ R0, -R2, R0 ;  /* 0x0000000002007221 */ /* 0x000fc60000010100 */
[----:B------:R0:W5:Y:S04]  /*565a0*/  LDL.LU R3, [R1+0x84c] ;  /* 0x00084c0001037983 */ /* 0x0001680000300800 */
[----:B-1----:R0:W5:Y:S04]  /*565b0*/  LDL.LU R4, [R1+0x850] ;  /* 0x0008500001047983 */ /* 0x0021680000300800 */
[----:B--2---:R0:W5:Y:S01]  /*565c0*/  LDL.LU R2, [R1+0x848] ;  /* 0x0008480001027983 */ /* 0x0041620000300800 */
[----:B------:R-:W-:-:S06]  /*565d0*/  FMUL.FTZ R0, R0, 1.4426950216293334961 ;  /* 0x3fb8aa3b00007820 */ /* 0x000fcc0000410000 */
[----:B------:R-:W1:Y:S01]  /*565e0*/  MUFU.EX2 R0, R0 ;  /* 0x0000000000007308 */ /* 0x000e620000000800 */
[----:B------:R0:W-:Y:S01]  /*565f0*/  STL [R1+0x838], RZ ;  /* 0x000838ff01007387 */ /* 0x0001e20000100800 */
[----:B-1----:R-:W-:-:S05]  /*56600*/  FMUL.FTZ R0, R252, R0 ;  /* 0x00000000fc007220 */ /* 0x002fca0000410000 */
[----:B------:R0:W-:Y:S02]  /*56610*/  STL [R1+0x83c], R0 ;  /* 0x00083c0001007387 */ /* 0x0001e40000100800 */
.L_x_33164:
[----:B0-----:R-:W0:Y:S04]  /*56620*/  LDL R252, [R1+0x834] ;  /* 0x0008340001fc7983 */ /* 0x001e280000100800 */
[----:B-1---5:R1:W-:Y:S04]  /*56630*/  STL [R1+0x848], R2 ;  /* 0x0008480201007387 */ /* 0x0223e80000100800 */
[----:B--2---:R2:W-:Y:S04]  /*56640*/  STL [R1+0x84c], R3 ;  /* 0x00084c0301007387 */ /* 0x0045e80000100800 */
[----:B-1----:R-:W3:Y:S04]  /*56650*/  LDL R2, [R1+0x814] ;  /* 0x0008140001027983 */ /* 0x002ee80000100800 */
[----:B--2---:R-:W2:Y:S04]  /*56660*/  LDL.LU R3, [R1+0x838] ;  /* 0x0008380001037983 */ /* 0x004ea80000300800 */
[----:B0-----:R-:W4:Y:S04]  /*56670*/  LDL R0, [R252+0x208] ;  /* 0x00020800fc007983 */ /* 0x001f280000100800 */
[----:B------:R-:W3:Y:S01]  /*56680*/  LDL R252, [R252+0x8] ;  /* 0x00000800fcfc7983 */ /* 0x000ee20000100800 */
[----:B--2---:R-:W-:-:S05]  /*56690*/  VIADD R3, R3, 0x1 ;  /* 0x0000000103037836 */ /* 0x004fca0000000000 */
[----:B------:R0:W-:Y:S01]  /*566a0*/  STL [R1+0x838], R3 ;  /* 0x0008380301007387 */ /* 0x0001e20000100800 */
[----:B------:R-:W-:-:S03]  /*566b0*/  ISETP.NE.AND P3, PT, R3, 0x80, PT ;  /* 0x000000800300780c */ /* 0x000fc60003f65270 */
[----:B0-----:R0:W5:Y:S01]  /*566c0*/  LDL.LU R3, [R1+0x84c] ;  /* 0x00084c0001037983 */ /* 0x0011620000300800 */
[CC--:B----4-:R-:W-:Y:S02]  /*566d0*/  FSETP.GEU.FTZ.AND P0, PT, R127.reuse, R0.reuse, PT ;  /* 0x000000007f00720b */ /* 0x0d0fe40003f1e000 */
[----:B------:R-:W-:Y:S02]  /*566e0*/  FSETP.NEU.FTZ.AND P1, PT, R127, R0, PT ;  /* 0x000000007f00720b */ /* 0x000fe40003f3d000 */
[C---:B---3--:R-:W-:Y:S02]  /*566f0*/  ISETP.EQ.OR P0, PT, R2.reuse, -0x1, !P0 ;  /* 0xffffffff0200780c */ /* 0x048fe40004702670 */
[----:B------:R-:W-:-:S04]  /*56700*/  ISETP.LE.OR P1, PT, R2, R252, P1 ;  /* 0x000000fc0200720c */ /* 0x000fc80000f23670 */
[----:B------:R-:W-:-:S13]  /*56710*/  PLOP3.LUT P0, PT, P0, P1, PT, 0x8, 0x0 ;  /* 0x000000000000781c */ /* 0x000fda0000702170 */
[----:B------:R-:W-:Y:S02]  /*56720*/  @!P0 IMAD.MOV.U32 R127, RZ, RZ, R0 ;  /* 0x000000ffff7f8224 */ /* 0x000fe400078e0000 */
[----:B------:R-:W2:Y:S01]  /*56730*/  LDL R0, [R1+0x810] ;  /* 0x0008100001007983 */ /* 0x000ea20000100800 */
[----:B------:R-:W-:-:S05]  /*56740*/  @!P0 MOV R2, R252 ;  /* 0x000000fc00028202 */ /* 0x000fca0000000f00 */
[----:B------:R1:W-:Y:S04]  /*56750*/  @!P0 STL [R1+0x814], R2 ;  /* 0x0008140201008387 */ /* 0x0003e80000100800 */
[----:B-1----:R0:W5:Y:S01]  /*56760*/  LDL.LU R2, [R1+0x848] ;  /* 0x0008480001027983 */ /* 0x0021620000300800 */
        /* <DEDUP_REMOVED lines=11> */
.L_x_32784:
[----:B0-----:R-:W2:Y:S01]  /*56820*/  LDL.LU R252, [R1+0x814] ;  /* 0x0008140001fc7983 */ /* 0x001ea20000300800 */
[----:B------:R-:W-:-:S03]  /*56830*/  IMAD.MOV.U32 R0, RZ, RZ, R127 ;  /* 0x000000ffff007224 */ /* 0x000fc600078e007f */
[----:B--2---:R0:W-:Y:S04]  /*56840*/  STL [R1+0x828], R252 ;  /* 0x000828fc01007387 */ /* 0x0041e80000100800 */
[----:B0-----:R-:W2:Y:S01]  /*56850*/  LDL.LU R252, [R1+0x810] ;  /* 0x0008100001fc7983 */ /* 0x001ea20000300800 */
[----:B------:R-:W-:-:S03]  /*56860*/  IMAD.MOV.U32 R127, RZ, RZ, R126 ;  /* 0x000000ffff7f7224 */ /* 0x000fc600078e007e */
[----:B--2---:R1:W-:Y:S04]  /*56870*/  STL [R1+0x814], R252 ;  /* 0x000814fc01007387 */ /* 0x0043e80000100800 */
.L_x_32785:
[----:B------:R-:W-:Y:S05]  /*56880*/  BSYNC B1 ;  /* 0x0000000000017941 */ /* 0x000fea0003800000 */
.L_x_32783:
[----:B------:R-:W-:Y:S01]  /*56890*/  FSETP.GT.FTZ.AND P0, PT, R0, R125, PT ;  /* 0x0000007d0000720b */ /* 0x000fe20003f14000 */
[----:B------:R-:W-:Y:S03]  /*568a0*/  BSSY B1, `(.L_x_32786) ;  /* 0x0000010000017945 */ /* 0x000fe60003800000 */
[----:B------:R-:W-:-:S13]  /*568b0*/  ISETP.EQ.OR P0, PT, R129, -0x1, P0 ;  /* 0xffffffff8100780c */ /* 0x000fda0000702670 */
[----:B------:R-:W-:Y:S05]  /*568c0*/  @P0 BRA `(.L_x_32787) ;  /* 0x0000000000200947 */ /* 0x000fea0003800000 */
[----:B------:R-:W2:Y:S01]  /*568d0*/  LDL R126, [R1+0x828] ;  /* 0x00082800017e7983 */ /* 0x000ea20000100800 */
[----:B------:R-:W-:Y:S01]  /*568e0*/  FSETP.NEU.FTZ.AND P0, PT, R0, R125, PT ;  /* 0x0000007d0000720b */ /* 0x000fe20003f1d000 */
[----:B01----:R-:W-:Y:S02]  /*568f0*/  IMAD.MOV.U32 R252, RZ, RZ, R125 ;  /* 0x000000fffffc7224 */ /* 0x003fe400078e007d */
[----:B------:R-:W-:Y:S01]  /*56900*/  STL [R1+0x82c], R129 ;  /* 0x00082c8101007387 */ /* 0x000fe20000100800 */
[----:B--2---:R-:W-:-:S03]  /*56910*/  ISETP.GE.OR P0, PT, R126, R129, P0 ;  /* 0x000000817e00720c */ /* 0x004fc60000706670 */
[----:B------:R0:W-:Y:S02]  /*56920*/  STL [R1+0x810], R126 ;  /* 0x0008107e01007387 */ /* 0x0001e40000100800 */
[----:B0-----:R-:W-:-:S08]  /*56930*/  MOV R126, R0 ;  /* 0x00000000007e7202 */ /* 0x001fd00000000f00 */
[----:B------:R-:W-:Y:S05]  /*56940*/  @P0 BRA `(.L_x_32788) ;  /* 0x0000000000140947 */ /* 0x000fea0003800000 */
.L_x_32787:
[----:B------:R-:W2:Y:S01]  /*56950*/  LDL.LU R126, [R1+0x828] ;  /* 0x00082800017e7983 */ /* 0x000ea20000300800 */
[----:B01----:R-:W-:-:S03]  /*56960*/  IMAD.MOV.U32 R252, RZ, RZ, R0 ;  /* 0x000000fffffc7224 */ /* 0x003fc600078e0000 */
[----:B------:R-:W-:Y:S04]  /*56970*/  STL [R1+0x810], R129 ;  /* 0x0008108101007387 */ /* 0x000fe80000100800 */
[----:B--2---:R0:W-:Y:S02]  /*56980*/  STL [R1+0x82c], R126 ;  /* 0x00082c7e01007387 */ /* 0x0041e40000100800 */
[----:B0-----:R-:W-:-:S07]  /*56990*/  IMAD.MOV.U32 R126, RZ, RZ, R125 ;  /* 0x000000ffff7e7224 */ /* 0x001fce00078e007d */
.L_x_32788:
[----:B------:R-:W-:Y:S05]  /*569a0*/  BSYNC B1 ;  /* 0x0000000000017941 */ /* 0x000fea0003800000 */
.L_x_32786:
        /* <DEDUP_REMOVED lines=12> */
.L_x_32790:
[----:B------:R-:W2:Y:S01]  /*56a70*/  LDL.LU R125, [R1+0x82c] ;  /* 0x00082c00017d7983 */ /* 0x000ea20000300800 */
[----:B------:R-:W-:Y:S01]  /*56a80*/  MOV R0, R252 ;  /* 0x000000fc00007202 */ /* 0x000fe20000000f00 */
[----:B------:R-:W-:Y:S02]  /*56a90*/  IMAD.MOV.U32 R129, RZ, RZ, R128 ;  /* 0x000000ffff817224 */ /* 0x000fe400078e0080 */
[----:B--2---:R0:W-:Y:S02]  /*56aa0*/  STL [R1+0x828], R125 ;  /* 0x0008287d01007387 */ /* 0x0041e40000100800 */
[----:B0-----:R-:W-:-:S07]  /*56ab0*/  IMAD.MOV.U32 R125, RZ, RZ, R124 ;  /* 0x000000ffff7d7224 */ /* 0x001fce00078e007c */
.L_x_32791:
[----:B------:R-:W-:Y:S05]  /*56ac0*/  BSYNC B1 ;  /* 0x0000000000017941 */ /* 0x000fea0003800000 */
.L_x_32789:
        /* <DEDUP_REMOVED lines=12> */
.L_x_32793:
[----:B------:R-:W2:Y:S01]  /*56b90*/  LDL.LU R124, [R1+0x828] ;  /* 0x00082800017c7983 */ /* 0x000ea20000300800 */
[----:B------:R-:W-:Y:S01]  /*56ba0*/  MOV R252, R0 ;  /* 0x0000000000fc7202 */ /* 0x000fe20000000f00 */
[----:B------:R-:W-:Y:S02]  /*56bb0*/  IMAD.MOV.U32 R128, RZ, RZ, R131 ;  /* 0x000000ffff807224 */ /* 0x000fe400078e0083 */
[----:B--2---:R0:W-:Y:S02]  /*56bc0*/  STL [R1+0x82c], R124 ;  /* 0x00082c7c01007387 */ /* 0x0041e40000100800 */
[----:B0-----:R-:W-:-:S07]  /*56bd0*/  IMAD.MOV.U32 R124, RZ, RZ, R123 ;  /* 0x000000ffff7c7224 */ /* 0x001fce00078e007b */
.L_x_32794:
[----:B------:R-:W-:Y:S05]  /*56be0*/  BSYNC B1 ;  /* 0x0000000000017941 */ /* 0x000fea0003800000 */
.L_x_32792:
        /* <DEDUP_REMOVED lines=12> */
.L_x_32796:
[----:B------:R-:W2:Y:S01]  /*56cb0*/  LDL.LU R123, [R1+0x82c] ;  /* 0x00082c00017b7983 */ /* 0x000ea20000300800 */
[----:B------:R-:W-:Y:S01]  /*56cc0*/  MOV R0, R252 ;  /* 0x000000fc00007202 */ /* 0x000fe20000000f00 */
[----:B------:R-:W-:Y:S02]  /*56cd0*/  IMAD.MOV.U32 R131, RZ, RZ, R130 ;  /* 0x000000ffff837224 */ /* 0x000fe400078e0082 */
[----:B--2---:R0:W-:Y:S02]  /*56ce0*/  STL [R1+0x828], R123 ;  /* 0x0008287b01007387 */ /* 0x0041e40000100800 */
[----:B0-----:R-:W-:-:S07]  /*56cf0*/  IMAD.MOV.U32 R123, RZ, RZ, R122 ;  /* 0x000000ffff7b7224 */ /* 0x001fce00078e007a */
.L_x_32797:
[----:B------:R-:W-:Y:S05]  /*56d00*/  BSYNC B1 ;  /* 0x0000000000017941 */ /* 0x000fea0003800000 */
.L_x_32795:
        /* <DEDUP_REMOVED lines=12> */
.L_x_32799:
[----:B------:R-:W2:Y:S01]  /*56dd0*/  LDL.LU R122, [R1+0x828] ;  /* 0x00082800017a7983 */ /* 0x000ea20000300800 */
[----:B------:R-:W-:Y:S01]  /*56de0*/  MOV R252, R0 ;  /* 0x0000000000fc7202 */ /* 0x000fe20000000f00 */
[----:B------:R-:W-:Y:S02]  /*56df0*/  IMAD.MOV.U32 R130, RZ, RZ, R133 ;  /* 0x000000ffff827224 */ /* 0x000fe400078e0085 */
[----:B--2---:R0:W-:Y:S02]  /*56e00*/  STL [R1+0x82c], R122 ;  /* 0x00082c7a01007387 */ /* 0x0041e40000100800 */
[----:B0-----:R-:W-:-:S07]  /*56e10*/  IMAD.MOV.U32 R122, RZ, RZ, R121 ;  /* 0x000000ffff7a7224 */ /* 0x001fce00078e0079 */
.L_x_32800:
[----:B------:R-:W-:Y:S05]  /*56e20*/  BSYNC B1 ;  /* 0x0000000000017941 */ /* 0x000fea0003800000 */
.L_x_32798:
        /* <DEDUP_REMOVED lines=12> */
.L_x_32802:
[----:B------:R-:W2:Y:S01]  /*56ef0*/  LDL.LU R121, [R1+0x82c] ;  /* 0x00082c0001797983 */ /* 0x000ea20000300800 */
[----:B------:R-:W-:Y:S01]  /*56f00*/  MOV R0, R252 ;  /* 0x000000fc00007202 */ /* 0x000fe20000000f00 */
[----:B------:R-:W-:Y:S02]  /*56f10*/  IMAD.MOV.U32 R133, RZ, RZ, R132 ;  /* 0x000000ffff857224 */ /* 0x000fe400078e0084 */
[----:B--2---:R0:W-:Y:S02]  /*56f20*/  STL [R1+0x828], R121 ;  /* 0x0008287901007387 */ /* 0x0041e40000100800 */
[----:B0-----:R-:W-:-:S07]  /*56f30*/  IMAD.MOV.U32 R121, RZ, RZ, R120 ;  /* 0x000000ffff797224 */ /* 0x001fce00078e0078 */
.L_x_32803:
[----:B------:R-:W-:Y:S05]  /*56f40*/  BSYNC B1 ;  /* 0x0000000000017941 */ /* 0x000fea0003800000 */
.L_x_32801:
        /* <DEDUP_REMOVED lines=12> */
.L_x_32805:
[----:B------:R-:W2:Y:S01]  /*57010*/  LDL.LU R120, [R1+0x828] ;  /* 0x0008280001787983 */ /* 0x000ea20000300800 */
[----:B------:R-:W-:Y:S01]  /*57020*/  MOV R252, R0 ;  /* 0x0000000000fc7202 */ /* 0x000fe20000000f00 */
[----:B------:R-:W-:Y:S02]  /*57030*/  IMAD.MOV.U32 R132, RZ, RZ, R135 ;  /* 0x000000ffff847224 */ /* 0x000fe400078e0087 */
[----:B--2---:R0:W-:Y:S02]  /*57040*/  STL [R1+0x82c], R120 ;  /* 0x00082c7801007387 */ /* 0x0041e40000100800 */
[----:B0-----:R-:W-:-:S07]  /*57050*/  IMAD.MOV.U32 R120, RZ, RZ, R119 ;  /* 0x000000ffff787224 */ /* 0x001fce00078e0077 */
.L_x_32806:
[----:B------:R-:W-:Y:S05]  /*57060*/  BSYNC B1 ;  /* 0x0000000000017941 */ /* 0x000fea0003800000 */
.L_x_32804:
        /* <DEDUP_REMOVED lines=12> */
.L_x_32808:
[----:B------:R-:W2:Y:S01]  /*57130*/  LDL.LU R119, [R1+0x82c] ;  /* 0x00082c0001777983 */ /* 0x000ea20000300800 */
[----:B------:R-:W-:Y:S01]  /*57140*/  MOV R0, R252 ;  /* 0x000000fc00007202 */ /* 0x000fe20000000f00 */
[----:B------:R-:W-:Y:S02]  /*57150*/  IMAD.MOV.U32 R135, RZ, RZ, R134 ;  /* 0x000000ffff877224 */ /* 0x000fe400078e0086 */
[----:B--2---:R0:W-:Y:S02]  /*57160*/  STL [R1+0x828], R119 ;  /* 0x0008287701007387 */ /* 0x0041e40000100800 */
[----:B0-----:R-:W-:-:S07]  /*57170*/  IMAD.MOV.U32 R119, RZ, RZ, R118 ;  /* 0x000000ffff777224 */ /* 0x001fce00078e0076 */
.L_x_32809:
[----:B------:R-:W-:Y:S05]  /*57180*/  BSYNC B1 ;  /* 0x0000000000017941 */ /* 0x000fea0003800000 */
.L_x_32807:
        /* <DEDUP_REMOVED lines=12> */
.L_x_32811:
[----:B------:R-:W2:Y:S01]  /*57250*/  LDL.LU R118, [R1+0x828] ;  /* 0x0008280001767983 */ /* 0x000ea20000300800 */
[----:B------:R-:W-:Y:S01]  /*57260*/  MOV R252, R0 ;  /* 0x0000000000fc7202 */ /* 0x000fe20000000f00 */
[----:B------:R-:W-:Y:S02]  /*57270*/  IMAD.MOV.U32 R134, RZ, RZ, R137 ;  /* 0x000000ffff867224 */ /* 0x000fe400078e0089 */
[----:B--2---:R0:W-:Y:S02]  /*57280*/  STL [R1+0x82c], R118 ;  /* 0x00082c7601007387 */ /* 0x0041e40000100800 */
[----:B0-----:R-:W-:-:S07]  /*57290*/  IMAD.MOV.U32 R118, RZ, RZ, R117 ;  /* 0x000000ffff767224 */ /* 0x001fce00078e0075 */
.L_x_32812:
[----:B------:R-:W-:Y:S05]  /*572a0*/  BSYNC B1 ;  /* 0x0000000000017941 */ /* 0x000fea0003800000 */
.L_x_32810:
        /* <DEDUP_REMOVED lines=12> */
.L_x_32814:
[----:B------:R-:W2:Y:S01]  /*57370*/  LDL.LU R117, [R1+0x82c] ;  /* 0x00082c0001757983 */ /* 0x000ea20000300800 */
[----:B------:R-:W-:Y:S01]  /*57380*/  MOV R0, R252 ;  /* 0x000000fc00007202 */ /* 0x000fe20000000f00 */
[----:B------:R-:W-:Y:S02]  /*57390*/  IMAD.MOV.U32 R137, RZ, RZ, R136 ;  /* 0x000000ffff897224 */ /* 0x000fe400078e0088 */
[----:B--2---:R0:W-:Y:S02]  /*573a0*/  STL [R1+0x828], R117 ;  /* 0x0008287501007387 */ /* 0x0041e40000100800 */
[----:B0-----:R-:W-:-:S07]  /*573b0*/  IMAD.MOV.U32 R117, RZ, RZ, R116 ;  /* 0x000000ffff757224 */ /* 0x001fce00078e0074 */
.L_x_32815:
[----:B------:R-:W-:Y:S05]  /*573c0*/  BSYNC B1 ;  /* 0x0000000000017941 */ /* 0x000fea0003800000 */
.L_x_32813:
        /* <DEDUP_REMOVED lines=12> */
.L_x_32817:
[----:B------:R-:W2:Y:S01]  /*57490*/  LDL.LU R116, [R1+0x828] ;  /* 0x0008280001747983 */ /* 0x000ea20000300800 */
[----:B------:R-:W-:Y:S01]  /*574a0*/  MOV R252, R0 ;  /* 0x0000000000fc7202 */ /* 0x000fe20000000f00 */
[----:B------:R-:W-:Y:S02]  /*574b0*/  IMAD.MOV.U32 R136, RZ, RZ, R139 ;  /* 0x000000ffff887224 */ /* 0x000fe400078e008b */
[----:B--2---:R0:W-:Y:S02]  /*574c0*/  STL [R1+0x82c], R116 ;  /* 0x00082c7401007387 */ /* 0x0041e40000100800 */
[----:B0-----:R-:W-:-:S07]  /*574d0*/  IMAD.MOV.U32 R116, RZ, RZ, R115 ;  /* 0x000000ffff747224 */ /* 0x001fce00078e0073 */
.L_x_32818:
[----:B------:R-:W-:Y:S05]  /*574e0*/  BSYNC B1 ;  /* 0x0000000000017941 */ /* 0x000fea0003800000 */
.L_x_32816:
        /* <DEDUP_REMOVED lines=12> */
.L_x_32820:
[----:B------:R-:W2:Y:S01]  /*575b0*/  LDL.LU R115, [R1+0x82c] ;  /* 0x00082c0001737983 */ /* 0x000ea20000300800 */
[----:B------:R-:W-:Y:S01]  /*575c0*/  MOV R0, R252 ;  /* 0x000000fc00007202 */ /* 0x000fe20000000f00 */
[----:B------:R-:W-:Y:S02]  /*575d0*/  IMAD.MOV.U32 R139, RZ, RZ, R138 ;  /* 0x000000ffff8b7224 */ /* 0x000fe400078e008a */
[----:B--2---:R0:W-:Y:S02]  /*575e0*/  STL [R1+0x828], R115 ;  /* 0x0008287301007387 */ /* 0x0041e40000100800 */
[----:B0-----:R-:W-:-:S07]  /*575f0*/  IMAD.MOV.U32 R115, RZ, RZ, R114 ;  /* 0x000000ffff737224 */ /* 0x001fce00078e0072 */
.L_x_32821:
[----:B------:R-:W-:Y:S05]  /*57600*/  BSYNC B1 ;  /* 0x0000000000017941 */ /* 0x000fea0003800000 */
.L_x_32819:
        /* <DEDUP_REMOVED lines=12> */
.L_x_32823:
[----:B------:R-:W2:Y:S01]  /*576d0*/  LDL.LU R114, [R1+0x828] ;  /* 0x0008280001727983 */ /* 0x000ea20000300800 */
[----:B------:R-:W-:Y:S01]  /*576e0*/  MOV R252, R0 ;  /* 0x0000000000fc7202 */ /* 0x000fe20000000f00 */
[----:B------:R-:W-:Y:S02]  /*576f0*/  IMAD.MOV.U32 R138, RZ, RZ, R141 ;  /* 0x000000ffff8a7224 */ /* 0x000fe400078e008d */
[----:B--2---:R0:W-:Y:S02]  /*57700*/  STL [R1+0x82c], R114 ;  /* 0x00082c7201007387 */ /* 0x0041e40000100800 */
[----:B0-----:R-:W-:-:S07]  /*57710*/  IMAD.MOV.U32 R114, RZ, RZ, R113 ;  /* 0x000000ffff727224 */ /* 0x001fce00078e0071 */
.L_x_32824:
[----:B------:R-:W-:Y:S05]  /*57720*/  BSYNC B1 ;  /* 0x0000000000017941 */ /* 0x000fea0003800000 */
.L_x_32822:
        /* <DEDUP_REMOVED lines=12> */
.L_x_32826:
[----:B------:R-:W2:Y:S01]  /*577f0*/  LDL.LU R113, [R1+0x82c] ;  /* 0x00082c0001717983 */ /* 0x000ea20000300800 */
[----:B------:R-:W-:Y:S01]  /*57800*/  MOV R0, R252 ;  /* 0x000000fc00007202 */ /* 0x000fe20000000f00 */
[----:B------:R-:W-:Y:S02]  /*57810*/  IMAD.MOV.U32 R141, RZ, RZ, R140 ;  /* 0x000000ffff8d7224 */ /* 0x000fe400078e008c */
[----:B--2---:R0:W-:Y:S02]  /*57820*/  STL [R1+0x828], R113 ;  /* 0x0008287101007387 */ /* 0x0041e40000100800 */
[----:B0-----:R-:W-:-:S07]  /*57830*/  IMAD.MOV.U32 R113, RZ, RZ, R112 ;  /* 0x000000ffff717224 */ /* 0x001fce00078e0070 */
.L_x_32827:
[----:B------:R-:W-:Y:S05]  /*57840*/  BSYNC B1 ;  /* 0x0000000000017941 */ /* 0x000fea0003800000 */
.L_x_32825:
        /* <DEDUP_REMOVED lines=12> */
.L_x_32829:
[----:B------:R-:W2:Y:S01]  /*57910*/  LDL.LU R112, [R1+0x828] ;  /* 0x0008280001707983 */ /* 0x000ea20000300800 */
[----:B------:R-:W-:Y:S01]  /*57920*/  MOV R252, R0 ;  /* 0x0000000000fc7202 */ /* 0x000fe20000000f00 */
[----:B------:R-:W-:Y:S02]  /*57930*/  IMAD.MOV.U32 R140, RZ, RZ, R143 ;  /* 0x000000ffff8c7224 */ /* 0x000fe400078e008f */
[----:B--2---:R0:W-:Y:S02]  /*57940*/  STL [R1+0x82c], R112 ;  /* 0x00082c7001007387 */ /* 0x0041e40000100800 */
[----:B0-----:R-:W-:-:S07]  /*57950*/  IMAD.MOV.U32 R112, RZ, RZ, R111 ;  /* 0x000000ffff707224 */ /* 0x001fce00078e006f */
.L_x_32830:
[----:B------:R-:W-:Y:S05]  /*57960*/  BSYNC B1 ;  /* 0x0000000000017941 */ /* 0x000fea0003800000 */
.L_x_32828:
        /* <DEDUP_REMOVED lines=12> */
.L_x_32832:
[----:B------:R-:W2:Y:S01]  /*57a30*/  LDL.LU R111, [R1+0x82c] ;  /* 0x00082c00016f7983 */ /* 0x000ea20000300800 */
[----:B------:R-:W-:Y:S01]  /*57a40*/  MOV R0, R252 ;  /* 0x000000fc00007202 */ /* 0x000fe20000000f00 */
[----:B------:R-:W-:Y:S02]  /*57a50*/  IMAD.MOV.U32 R143, RZ, RZ, R142 ;  /* 0x000000ffff8f7224 */ /* 0x000fe400078e008e */
[----:B--2---:R0:W-:Y:S02]  /*57a60*/  STL [R1+0x828], R111 ;  /* 0x0008286f01007387 */ /* 0x0041e40000100800 */
[----:B0-----:R-:W-:-:S07]  /*57a70*/  IMAD.MOV.U32 R111, RZ, RZ, R110 ;  /* 0x000000ffff6f7224 */ /* 0x001fce00078e006e */
.L_x_32833:
[----:B------:R-:W-:Y:S05]  /*57a80*/  BSYNC B1 ;  /* 0x0000000000017941 */ /* 0x000fea0003800000 */
.L_x_32831:
        /* <DEDUP_REMOVED lines=12> */
.L_x_32835:
[----:B------:R-:W2:Y:S01]  /*57b50*/  LDL.LU R110, [R1+0x828] ;  /* 0x00082800016e7983 */ /* 0x000ea20000300800 */
[----:B------:R-:W-:Y:S01]  /*57b60*/  MOV R252, R0 ;  /* 0x0000000000fc7202 */ /* 0x000fe20000000f00 */
[----:B------:R-:W-:Y:S02]  /*57b70*/  IMAD.MOV.U32 R142, RZ, RZ, R145 ;  /* 0x000000ffff8e7224 */ /* 0x000fe400078e0091 */
[----:B--2---:R0:W-:Y:S02]  /*57b80*/  STL [R1+0x82c], R110 ;  /* 0x00082c6e01007387 */ /* 0x0041e40000100800 */
[----:B0-----:R-:W-:-:S07]  /*57b90*/  IMAD.MOV.U32 R110, RZ, RZ, R109 ;  /* 0x000000ffff6e7224 */ /* 0x001fce00078e006d */
.L_x_32836:
[----:B------:R-:W-:Y:S05]  /*57ba0*/  BSYNC B1 ;  /* 0x0000000000017941 */ /* 0x000fea0003800000 */
.L_x_32834:
        /* <DEDUP_REMOVED lines=12> */
.L_x_32838:
[----:B------:R-:W2:Y:S01]  /*57c70*/  LDL.LU R109, [R1+0x82c] ;  /* 0x00082c00016d7983 */ /* 0x000ea20000300800 */
[----:B------:R-:W-:Y:S01]  /*57c80*/  MOV R0, R252 ;  /* 0x000000fc00007202 */ /* 0x000fe20000000f00 */
[----:B------:R-:W-:Y:S02]  /*57c90*/  IMAD.MOV.U32 R145, RZ, RZ, R144 ;  /* 0x000000ffff917224 */ /* 0x000fe400078e0090 */
[----:B--2---:R0:W-:Y:S02]  /*57ca0*/  STL [R1+0x828], R109 ;  /* 0x0008286d01007387 */ /* 0x0041e40000100800 */
[----:B0-----:R-:W-:-:S07]  /*57cb0*/  IMAD.MOV.U32 R109, RZ, RZ, R108 ;  /* 0x000000ffff6d7224 */ /* 0x001fce00078e006c */
.L_x_32839:
[----:B------:R-:W-:Y:S05]  /*57cc0*/  BSYNC B1 ;  /* 0x0000000000017941 */ /* 0x000fea0003800000 */
.L_x_32837:
        /* <DEDUP_REMOVED lines=12> */
.L_x_32841:
[----:B------:R-:W2:Y:S01]  /*57d90*/  LDL.LU R108, [R1+0x828] ;  /* 0x00082800016c7983 */ /* 0x000ea20000300800 */
[----:B------:R-:W-:Y:S01]  /*57da0*/  MOV R252, R0 ;  /* 0x0000000000fc7202 */ /* 0x000fe20000000f00 */
[----:B------:R-:W-:Y:S02]  /*57db0*/  IMAD.MOV.U32 R144, RZ, RZ, R147 ;  /* 0x000000ffff907224 */ /* 0x000fe400078e0093 */
[----:B--2---:R0:W-:Y:S02]  /*57dc0*/  STL [R1+0x82c], R108 ;  /* 0x00082c6c01007387 */ /* 0x0041e40000100800 */
[----:B0-----:R-:W-:-:S07]  /*57dd0*/  IMAD.MOV.U32 R108, RZ, RZ, R107 ;  /* 0x000000ffff6c7224 */ /* 0x001fce00078e006b */
.L_x_32842:
[----:B------:R-:W-:Y:S05]  /*57de0*/  BSYNC B1 ;  /* 0x0000000000017941 */ /* 0x000fea0003800000 */
.L_x_32840:
        /* <DEDUP_REMOVED lines=12> */
.L_x_32844:
[----:B------:R-:W2:Y:S01]  /*57eb0*/  LDL.LU R107, [R1+0x82c] ;  /* 0x00082c00016b7983 */ /* 0x000ea20000300800 */
[----:B------:R-:W-:Y:S01]  /*57ec0*/  MOV R0, R252 ;  /* 0x000000fc00007202 */ /* 0x000fe20000000f00 */
[----:B------:R-:W-:Y:S02]  /*57ed0*/  IMAD.MOV.U32 R147, RZ, RZ, R146 ;  /* 0x000000ffff937224 */ /* 0x000fe400078e0092 */
[----:B--2---:R0:W-:Y:S02]  /*57ee0*/  STL [R1+0x828], R107 ;  /* 0x0008286b01007387 */ /* 0x0041e40000100800 */
[----:B0-----:R-:W-:-:S07]  /*57ef0*/  IMAD.MOV.U32 R107, RZ, RZ, R106 ;  /* 0x000000ffff6b7224 */ /* 0x001fce00078e006a */
.L_x_32845:
[----:B------:R-:W-:Y:S05]  /*57f00*/  BSYNC B1 ;  /* 0x0000000000017941 */ /* 0x000fea0003800000 */
.L_x_32843:
        /* <DEDUP_REMOVED lines=12> */
.L_x_32847:
[----:B------:R-:W2:Y:S01]  /*57fd0*/  LDL.LU R106, [R1+0x828] ;  /* 0x00082800016a7983 */ /* 0x000ea20000300800 */
[----:B------:R-:W-:Y:S01]  /*57fe0*/  MOV R252, R0 ;  /* 0x0000000000fc7202 */ /* 0x000fe20000000f00 */
[----:B------:R-:W-:Y:S02]  /*57ff0*/  IMAD.MOV.U32 R146, RZ, RZ, R149 ;  /* 0x000000ffff927224 */ /* 0x000fe400078e0095 */
[----:B--2---:R0:W-:Y:S02]  /*58000*/  STL [R1+0x82c], R106 ;  /* 0x00082c6a01007387 */ /* 0x0041e40000100800 */
[----:B0-----:R-:W-:-:S07]  /*58010*/  IMAD.MOV.U32 R106, RZ, RZ, R105 ;  /* 0x000000ffff6a7224 */ /* 0x001fce00078e0069 */
.L_x_32848:
[----:B------:R-:W-:Y:S05]  /*58020*/  BSYNC B1 ;  /* 0x0000000000017941 */ /* 0x000fea0003800000 */
.L_x_32846:
        /* <DEDUP_REMOVED lines=12> */
.L_x_32850:
[----:B------:R-:W2:Y:S01]  /*580f0*/  LDL.LU R105, [R1+0x82c] ;  /* 0x00082c0001697983 */ /* 0x000ea20000300800 */
[----:B------:R-:W-:Y:S01]  /*58100*/  MOV R0, R252 ;  /* 0x000000fc00007202 */ /* 0x000fe20000000f00 */
[----:B------:R-:W-:Y:S02]  /*58110*/  IMAD.MOV.U32 R149, RZ, RZ, R148 ;  /* 0x000000ffff957224 */ /* 0x000fe400078e0094 */
[----:B--2---:R0:W-:Y:S02]  /*58120*/  STL [R1+0x828], R105 ;  /* 0x0008286901007387 */ /* 0x0041e40000100800 */
[----:B0-----:R-:W-:-:S07]  /*58130*/  IMAD.MOV.U32 R105, RZ, RZ, R104 ;  /* 0x000000ffff697224 */ /* 0x001fce00078e0068 */
.L_x_32851:
[----:B------:R-:W-:Y:S05]  /*58140*/  BSYNC B1 ;  /* 0x0000000000017941 */ /* 0x000fea0003800000 */
.L_x_32849:
        /* <DEDUP_REMOVED lines=12> */
.L_x_32853:
[----:B------:R-:W2:Y:S01]  /*58210*/  LDL.LU R104, [R1+0x828] ;  /* 0x0008280001687983 */ /* 0x000ea20000300800 */
[----:B------:R-:W-:Y:S01]  /*58220*/  MOV R252, R0 ;  /* 0x0000000000fc7202 */ /* 0x000fe20000000f00 */
[----:B------:R-:W-:Y:S02]  /*58230*/  IMAD.MOV.U32 R148, RZ, RZ, R151 ;  /* 0x000000ffff947224 */ /* 0x000fe400078e0097 */
[----:B--2---:R0:W-:Y:S02]  /*58240*/  STL [R1+0x82c], R104 ;  /* 0x00082c6801007387 */ /* 0x0041e40000100800 */
[----:B0-----:R-:W-:-:S07]  /*58250*/  IMAD.MOV.U32 R104, RZ, RZ, R103 ;  /* 0x000000ffff687224 */ /* 0x001fce00078e0067 */
.L_x_32854:
[----:B------:R-:W-:Y:S05]  /*58260*/  BSYNC B1 ;  /* 0x0000000000017941 */ /* 0x000fea0003800000 */
.L_x_32852:
        /* <DEDUP_REMOVED lines=12> */
.L_x_32856:
[----:B------:R-:W2:Y:S01]  /*58330*/  LDL.LU R103, [R1+0x82c] ;  /* 0x00082c0001677983 */ /* 0x000ea20000300800 */
[----:B------:R-:W-:Y:S01]  /*58340*/  MOV R0, R252 ;  /* 0x000000fc00007202 */ /* 0x000fe20000000f00 */
[----:B------:R-:W-:Y:S02]  /*58350*/  IMAD.MOV.U32 R151, RZ, RZ, R150 ;  /* 0x000000ffff977224 */ /* 0x000fe400078e0096 */
[----:B--2---:R0:W-:Y:S02]  /*58360*/  STL [R1+0x828], R103 ;  /* 0x0008286701007387 */ /* 0x0041e40000100800 */
[----:B0-----:R-:W-:-:S07]  /*58370*/  IMAD.MOV.U32 R103, RZ, RZ, R102 ;  /* 0x000000ffff677224 */ /* 0x001fce00078e0066 */
.L_x_32857:
[----:B------:R-:W-:Y:S05]  /*58380*/  BSYNC B1 ;  /* 0x0000000000017941 */ /* 0x000fea0003800000 */
.L_x_32855:
        /* <DEDUP_REMOVED lines=12> */
.L_x_32859:
[----:B------:R-:W2:Y:S01]  /*58450*/  LDL.LU R102, [R1+0x828] ;  /* 0x0008280001667983 */ /* 0x000ea20000300800 */
[----:B------:R-:W-:Y:S01]  /*58460*/  MOV R252, R0 ;  /* 0x0000000000fc7202 */ /* 0x000fe20000000f00 */
[----:B------:R-:W-:Y:S02]  /*58470*/  IMAD.MOV.U32 R150, RZ, RZ, R153 ;  /* 0x000000ffff967224 */ /* 0x000fe400078e0099 */
[----:B--2---:R0:W-:Y:S02]  /*58480*/  STL [R1+0x82c], R102 ;  /* 0x00082c6601007387 */ /* 0x0041e40000100800 */
[----:B0-----:R-:W-:-:S07]  /*58490*/  IMAD.MOV.U32 R102, RZ, RZ, R101 ;  /* 0x000000ffff667224 */ /* 0x001fce00078e0065 */
.L_x_32860:
[----:B------:R-:W-:Y:S05]  /*584a0*/  BSYNC B1 ;  /* 0x0000000000017941 */ /* 0x000fea0003800000 */
.L_x_32858:
        /* <DEDUP_REMOVED lines=12> */
.L_x_32862:
[----:B------:R-:W2:Y:S01]  /*58570*/  LDL.LU R101, [R1+0x82c] ;  /* 0x00082c0001657983 */ /* 0x000ea20000300800 */
[----:B------:R-:W-:Y:S01]  /*58580*/  MOV R0, R252 ;  /* 0x000000fc00007202 */ /* 0x000fe20000000f00 */
[----:B------:R-:W-:Y:S02]  /*58590*/  IMAD.MOV.U32 R153, RZ, RZ, R152 ;  /* 0x000000ffff997224 */ /* 0x000fe400078e0098 */
[----:B--2---:R0:W-:Y:S02]  /*585a0*/  STL [R1+0x828], R101 ;  /* 0x0008286501007387 */ /* 0x0041e40000100800 */
[----:B0-----:R-:W-:-:S07]  /*585b0*/  IMAD.MOV.U32 R101, RZ, RZ, R100 ;  /* 0x000000ffff657224 */ /* 0x001fce00078e0064 */
.L_x_32863:
[----:B------:R-:W-:Y:S05]  /*585c0*/  BSYNC B1 ;  /* 0x0000000000017941 */ /* 0x000fea0003800000 */
.L_x_32861:
        /* <DEDUP_REMOVED lines=12> */
.L_x_32865:
[----:B------:R-:W2:Y:S01]  /*58690*/  LDL.LU R100, [R1+0x828] ;  /* 0x0008280001647983 */ /* 0x000ea20000300800 */
[----:B------:R-:W-:Y:S01]  /*586a0*/  MOV R252, R0 ;  /* 0x0000000000fc7202 */ /* 0x000fe20000000f00 */
[----:B------:R-:W-:Y:S02]  /*586b0*/  IMAD.MOV.U32 R152, RZ, RZ, R155 ;  /* 0x000000ffff987224 */ /* 0x000fe400078e009b */
[----:B--2---:R0:W-:Y:S02]  /*586c0*/  STL [R1+0x82c], R100 ;  /* 0x00082c6401007387 */ /* 0x0041e40000100800 */
[----:B0-----:R-:W-:-:S07]  /*586d0*/  IMAD.MOV.U32 R100, RZ, RZ, R99 ;  /* 0x000000ffff647224 */ /* 0x001fce00078e0063 */
.L_x_32866:
[----:B------:R-:W-:Y:S05]  /*586e0*/  BSYNC B1 ;  /* 0x0000000000017941 */ /* 0x000fea0003800000 */
.L_x_32864:
        /* <DEDUP_REMOVED lines=12> */
.L_x_32868:
[----:B------:R-:W2:Y:S01]  /*587b0*/  LDL.LU R99, [R1+0x82c] ;  /* 0x00082c0001637983 */ /* 0x000ea20000300800 */
[----:B------:R-:W-:Y:S01]  /*587c0*/  MOV R0, R252 ;  /* 0x000000fc00007202 */ /* 0x000fe20000000f00 */
[----:B------:R-:W-:Y:S02]  /*587d0*/  IMAD.MOV.U32 R155, RZ, RZ, R154 ;  /* 0x000000ffff9b7224 */ /* 0x000fe400078e009a */
[----:B--2---:R0:W-:Y:S02]  /*587e0*/  STL [R1+0x828], R99 ;  /* 0x0008286301007387 */ /* 0x0041e40000100800 */
[----:B0-----:R-:W-:-:S07]  /*587f0*/  IMAD.MOV.U32 R99, RZ, RZ, R98 ;  /* 0x000000ffff637224 */ /* 0x001fce00078e0062 */
.L_x_32869:
[----:B------:R-:W-:Y:S05]  /*58800*/  BSYNC B1 ;  /* 0x0000000000017941 */ /* 0x000fea0003800000 */
.L_x_32867:
        /* <DEDUP_REMOVED lines=12> */
.L_x_32871:
[----:B------:R-:W2:Y:S01]  /*588d0*/  LDL.LU R98, [R1+0x828] ;  /* 0x0008280001627983 */ /* 0x000ea20000300800 */
[----:B------:R-:W-:Y:S01]  /*588e0*/  MOV R252, R0 ;  /* 0x0000000000fc7202 */ /* 0x000fe20000000f00 */
[----:B------:R-:W-:Y:S02]  /*588f0*/  IMAD.MOV.U32 R154, RZ, RZ, R157 ;  /* 0x000000ffff9a7224 */ /* 0x000fe400078e009d */
[----:B--2---:R0:W-:Y:S02]  /*58900*/  STL [R1+0x82c], R98 ;  /* 0x00082c6201007387 */ /* 0x0041e40000100800 */
[----:B0-----:R-:W-:-:S07]  /*58910*/  IMAD.MOV.U32 R98, RZ, RZ, R97 ;  /* 0x000000ffff627224 */ /* 0x001fce00078e0061 */
.L_x_32872:
[----:B------:R-:W-:Y:S05]  /*58920*/  BSYNC B1 ;  /* 0x0000000000017941 */ /* 0x000fea0003800000 */
.L_x_32870:
        /* <DEDUP_REMOVED lines=12> */
.L_x_32874:
[----:B------:R-:W2:Y:S01]  /*589f0*/  LDL.LU R97, [R1+0x82c] ;  /* 0x00082c0001617983 */ /* 0x000ea20000300800 */
[----:B------:R-:W-:Y:S01]  /*58a00*/  MOV R0, R252 ;  /* 0x000000fc00007202 */ /* 0x000fe20000000f00 */
[----:B------:R-:W-:Y:S02]  /*58a10*/  IMAD.MOV.U32 R157, RZ, RZ, R156 ;  /* 0x000000ffff9d7224 */ /* 0x000fe400078e009c */
[----:B--2---:R0:W-:Y:S02]  /*58a20*/  STL [R1+0x828], R97 ;  /* 0x0008286101007387 */ /* 0x0041e40000100800 */
[----:B0-----:R-:W-:-:S07]  /*58a30*/  IMAD.MOV.U32 R97, RZ, RZ, R96 ;  /* 0x000000ffff617224 */ /* 0x001fce00078e0060 */
.L_x_32875:
[----:B------:R-:W-:Y:S05]  /*58a40*/  BSYNC B1 ;  /* 0x0000000000017941 */ /* 0x000fea0003800000 */
.L_x_32873:
        /* <DEDUP_REMOVED lines=12> */
.L_x_32877:
[----:B------:R-:W2:Y:S01]  /*58b10*/  LDL.LU R96, [R1+0x828] ;  /* 0x0008280001607983 */ /* 0x000ea20000300800 */
[----:B------:R-:W-:Y:S01]  /*58b20*/  MOV R252, R0 ;  /* 0x0000000000fc7202 */ /* 0x000fe20000000f00 */
[----:B------:R-:W-:Y:S02]  /*58b30*/  IMAD.MOV.U32 R156, RZ, RZ, R159 ;  /* 0x000000ffff9c7224 */ /* 0x000fe400078e009f */
[----:B--2---:R0:W-:Y:S02]  /*58b40*/  STL [R1+0x82c], R96 ;  /* 0x00082c6001007387 */ /* 0x0041e40000100800 */
[----:B0-----:R-:W-:-:S07]  /*58b50*/  IMAD.MOV.U32 R96, RZ, RZ, R95 ;  /* 0x000000ffff607224 */ /* 0x001fce00078e005f */
.L_x_32878:
[----:B------:R-:W-:Y:S05]  /*58b60*/  BSYNC B1 ;  /* 0x0000000000017941 */ /* 0x000fea0003800000 */
.L_x_32876:
        /* <DEDUP_REMOVED lines=12> */
.L_x_32880:
[----:B------:R-:W2:Y:S01]  /*58c30*/  LDL.LU R95, [R1+0x82c] ;  /* 0x00082c00015f7983 */ /* 0x000ea20000300800 */
[----:B------:R-:W-:Y:S01]  /*58c40*/  MOV R0, R252 ;  /* 0x000000fc00007202 */ /* 0x000fe20000000f00 */
[----:B------:R-:W-:Y:S02]  /*58c50*/  IMAD.MOV.U32 R159, RZ, RZ, R158 ;  /* 0x000000ffff9f7224 */ /* 0x000fe400078e009e */
[----:B--2---:R0:W-:Y:S02]  /*58c60*/  STL [R1+0x828], R95 ;  /* 0x0008285f01007387 */ /* 0x0041e40000100800 */
[----:B0-----:R-:W-:-:S07]  /*58c70*/  IMAD.MOV.U32 R95, RZ, RZ, R94 ;  /* 0x000000ffff5f7224 */ /* 0x001fce00078e005e */
.L_x_32881:
[----:B------:R-:W-:Y:S05]  /*58c80*/  BSYNC B1 ;  /* 0x0000000000017941 */ /* 0x000fea0003800000 */
.L_x_32879:
        /* <DEDUP_REMOVED lines=12> */
.L_x_32883:
[----:B------:R-:W2:Y:S01]  /*58d50*/  LDL.LU R94, [R1+0x828] ;  /* 0x00082800015e7983 */ /* 0x000ea20000300800 */
[----:B------:R-:W-:Y:S01]  /*58d60*/  MOV R252, R0 ;  /* 0x0000000000fc7202 */ /* 0x000fe20000000f00 */
[----:B------:R-:W-:Y:S02]  /*58d70*/  IMAD.MOV.U32 R158, RZ, RZ, R161 ;  /* 0x000000ffff9e7224 */ /* 0x000fe400078e00a1 */
[----:B--2---:R0:W-:Y:S02]  /*58d80*/  STL [R1+0x82c], R94 ;  /* 0x00082c5e01007387 */ /* 0x0041e40000100800 */
[----:B0-----:R-:W-:-:S07]  /*58d90*/  IMAD.MOV.U32 R94, RZ, RZ, R93 ;  /* 0x000000ffff5e7224 */ /* 0x001fce00078e005d */
.L_x_32884:
[----:B------:R-:W-:Y:S05]  /*58da0*/  BSYNC B1 ;  /* 0x0000000000017941 */ /* 0x000fea0003800000 */
.L_x_32882:
        /* <DEDUP_REMOVED lines=12> */
.L_x_32886:
[----:B------:R-:W2:Y:S01]  /*58e70*/  LDL.LU R93, [R1+0x82c] ;  /* 0x00082c00015d7983 */ /* 0x000ea20000300800 */
[----:B------:R-:W-:Y:S01]  /*58e80*/  MOV R0, R252 ;  /* 0x000000fc00007202 */ /* 0x000fe20000000f00 */
[----:B------:R-:W-:Y:S02]  /*58e90*/  IMAD.MOV.U32 R161, RZ, RZ, R160 ;  /* 0x000000ffffa17224 */ /* 0x000fe400078e00a0 */
[----:B--2---:R0:W-:Y:S02]  /*58ea0*/  STL [R1+0x828], R93 ;  /* 0x0008285d01007387 */ /* 0x0041e40000100800 */
[----:B0-----:R-:W-:-:S07]  /*58eb0*/  IMAD.MOV.U32 R93, RZ, RZ, R92 ;  /* 0x000000ffff5d7224 */ /* 0x001fce00078e005c */
.L_x_32887:
[----:B------:R-:W-:Y:S05]  /*58ec0*/  BSYNC B1 ;  /* 0x0000000000017941 */ /* 0x000fea0003800000 */
.L_x_32885:
        /* <DEDUP_REMOVED lines=12> */
.L_x_32889:
[----:B------:R-:W2:Y:S01]  /*58f90*/  LDL.LU R92, [R1+0x828] ;  /* 0x00082800015c7983 */ /* 0x000ea20000300800 */
[----:B------:R-:W-:Y:S01]  /*58fa0*/  MOV R252, R0 ;  /* 0x0000000000fc7202 */ /* 0x000fe20000000f00 */
[----:B------:R-:W-:Y:S02]  /*58fb0*/  IMAD.MOV.U32 R160, RZ, RZ, R163 ;  /* 0x000000ffffa07224 */ /* 0x000fe400078e00a3 */
[----:B--2---:R0:W-:Y:S02]  /*58fc0*/  STL [R1+0x82c], R92 ;  /* 0x00082c5c01007387 */ /* 0x0041e40000100800 */
[----:B0-----:R-:W-:-:S07]  /*58fd0*/  IMAD.MOV.U32 R92, RZ, RZ, R91 ;  /* 0x000000ffff5c7224 */ /* 0x001fce00078e005b */
.L_x_32890:
[----:B------:R-:W-:Y:S05]  /*58fe0*/  BSYNC B1 ;  /* 0x0000000000017941 */ /* 0x000fea0003800000 */
.L_x_32888:
        /* <DEDUP_REMOVED lines=12> */
.L_x_32892:
[----:B------:R-:W2:Y:S01]  /*590b0*/  LDL.LU R91, [R1+0x82c] ;  /* 0x00082c00015b7983 */ /* 0x000ea20000300800 */
[----:B------:R-:W-:Y:S01]  /*590c0*/  MOV R0, R252 ;  /* 0x000000fc00007202 */ /* 0x000fe20000000f00 */
[----:B------:R-:W-:Y:S02]  /*590d0*/  IMAD.MOV.U32 R163, RZ, RZ, R162 ;  /* 0x000000ffffa37224 */ /* 0x000fe400078e00a2 */
[----:B--2---:R0:W-:Y:S02]  /*590e0*/  STL [R1+0x828], R91 ;  /* 0x0008285b01007387 */ /* 0x0041e40000100800 */
[----:B0-----:R-:W-:-:S07]  /*590f0*/  IMAD.MOV.U32 R91, RZ, RZ, R90 ;  /* 0x000000ffff5b7224 */ /* 0x001fce00078e005a */
.L_x_32893:
[----:B------:R-:W-:Y:S05]  /*59100*/  BSYNC B1 ;  /* 0x0000000000017941 */ /* 0x000fea0003800000 */
.L_x_32891:
        /* <DEDUP_REMOVED lines=12> */
.L_x_32895:
[----:B------:R-:W2:Y:S01]  /*591d0*/  LDL.LU R90, [R1+0x828] ;  /* 0x00082800015a7983 */ /* 0x000ea20000300800 */
[----:B------:R-:W-:Y:S01]  /*591e0*/  MOV R252, R0 ;  /* 0x0000000000fc7202 */ /* 0x000fe20000000f00 */
[----:B------:R-:W-:Y:S02]  /*591f0*/  IMAD.MOV.U32 R162, RZ, RZ, R165 ;  /* 0x000000ffffa27224 */ /* 0x000fe400078e00a5 */
[----:B--2---:R0:W-:Y:S02]  /*59200*/  STL [R1+0x82c], R90 ;  /* 0x00082c5a01007387 */ /* 0x0041e40000100800 */
[----:B0-----:R-:W-:-:S07]  /*59210*/  IMAD.MOV.U32 R90, RZ, RZ, R89 ;  /* 0x000000ffff5a7224 */ /* 0x001fce00078e0059 */
.L_x_32896:
[----:B------:R-:W-:Y:S05]  /*59220*/  BSYNC B1 ;  /* 0x0000000000017941 */ /* 0x000fea0003800000 */
.L_x_32894:
        /* <DEDUP_REMOVED lines=12> */
.L_x_32898:
[----:B------:R-:W2:Y:S01]  /*592f0*/  LDL.LU R89, [R1+0x82c] ;  /* 0x00082c0001597983 */ /* 0x000ea20000300800 */
[----:B------:R-:W-:Y:S01]  /*59300*/  MOV R0, R252 ;  /* 0x000000fc00007202 */ /* 0x000fe20000000f00 */
[----:B------:R-:W-:Y:S02]  /*59310*/  IMAD.MOV.U32 R165, RZ, RZ, R164 ;  /* 0x000000ffffa57224 */ /* 0x000fe400078e00a4 */
[----:B--2---:R0:W-:Y:S02]  /*59320*/  STL [R1+0x828], R89 ;  /* 0x0008285901007387 */ /* 0x0041e40000100800 */
[----:B0-----:R-:W-:-:S07]  /*59330*/  IMAD.MOV.U32 R89, RZ, RZ, R88 ;  /* 0x000000ffff597224 */ /* 0x001fce00078e0058 */
.L_x_32899:
[----:B------:R-:W-:Y:S05]  /*59340*/  BSYNC B1 ;  /* 0x0000000000017941 */ /* 0x000fea0003800000 */
.L_x_32897:
        /* <DEDUP_REMOVED lines=12> */
.L_x_32901:
[----:B------:R-:W2:Y:S01]  /*59410*/  LDL.LU R88, [R1+0x828] ;  /* 0x0008280001587983 */ /* 0x000ea20000300800 */
[----:B------:R-:W-:Y:S01]  /*59420*/  MOV R252, R0 ;  /* 0x0000000000fc7202 */ /* 0x000fe20000000f00 */
[----:B------:R-:W-:Y:S02]  /*59430*/  IMAD.MOV.U32 R164, RZ, RZ, R167 ;  /* 0x000000ffffa47224 */ /* 0x000fe400078e00a7 */
[----:B--2---:R0:W-:Y:S02]  /*59440*/  STL [R1+0x82c], R88 ;  /* 0x00082c5801007387 */ /* 0x0041e40000100800 */
[----:B0-----:R-:W-:-:S07]  /*59450*/  IMAD.MOV.U32 R88, RZ, RZ, R87 ;  /* 0x000000ffff587224 */ /* 0x001fce00078e0057 */
.L_x_32902:
[----:B------:R-:W-:Y:S05]  /*59460*/  BSYNC B1 ;  /* 0x0000000000017941 */ /* 0x000fea0003800000 */
.L_x_32900:
        /* <DEDUP_REMOVED lines=12> */
.L_x_32904:
[----:B------:R-:W2:Y:S01]  /*59530*/  LDL.LU R87, [R1+0x82c] ;  /* 0x00082c0001577983 */ /* 0x000ea20000300800 */
[----:B------:R-:W-:Y:S01]  /*59540*/  MOV R0, R252 ;  /* 0x000000fc00007202 */ /* 0x000fe20000000f00 */
[----:B------:R-:W-:Y:S02]  /*59550*/  IMAD.MOV.U32 R167, RZ, RZ, R166 ;  /* 0x000000ffffa77224 */ /* 0x000fe400078e00a6 */
[----:B--2---:R0:W-:Y:S02]  /*59560*/  STL [R1+0x828], R87 ;  /* 0x0008285701007387 */ /* 0x0041e40000100800 */
[----:B0-----:R-:W-:-:S07]  /*59570*/  IMAD.MOV.U32 R87, RZ, RZ, R86 ;  /* 0x000000ffff577224 */ /* 0x001fce00078e0056 */
.L_x_32905:
[----:B------:R-:W-:Y:S05]  /*59580*/  BSYNC B1 ;  /* 0x0000000000017941 */ /* 0x000fea0003800000 */
.L_x_32903:
        /* <DEDUP_REMOVED lines=12> */
.L_x_32907:
[----:B------:R-:W2:Y:S01]  /*59650*/  LDL.LU R86, [R1+0x828] ;  /* 0x0008280001567983 */ /* 0x000ea20000300800 */
[----:B------:R-:W-:Y:S01]  /*59660*/  MOV R252, R0 ;  /* 0x0000000000fc7202 */ /* 0x000fe20000000f00 */
[----:B------:R-:W-:Y:S02]  /*59670*/  IMAD.MOV.U32 R166, RZ, RZ, R169 ;  /* 0x000000ffffa67224 */ /* 0x000fe400078e00a9 */
[----:B--2---:R0:W-:Y:S02]  /*59680*/  STL [R1+0x82c], R86 ;  /* 0x00082c5601007387 */ /* 0x0041e40000100800 */
[----:B0-----:R-:W-:-:S07]  /*59690*/  IMAD.MOV.U32 R86, RZ, RZ, R85 ;  /* 0x000000ffff567224 */ /* 0x001fce00078e0055 */
.L_x_32908:
[----:B------:R-:W-:Y:S05]  /*596a0*/  BSYNC B1 ;  /* 0x0000000000017941 */ /* 0x000fea0003800000 */
.L_x_32906:
        /* <DEDUP_REMOVED lines=12> */
.L_x_32910:
[----:B------:R-:W2:Y:S01]  /*59770*/  LDL.LU R85, [R1+0x82c] ;  /* 0x00082c0001557983 */ /* 0x000ea20000300800 */
[----:B------:R-:W-:Y:S01]  /*59780*/  MOV R0, R252 ;  /* 0x000000fc00007202 */ /* 0x000fe20000000f00 */
[----:B------:R-:W-:Y:S02]  /*59790*/  IMAD.MOV.U32 R169, RZ, RZ, R168 ;  /* 0x000000ffffa97224 */ /* 0x000fe400078e00a8 */
[----:B--2---:R0:W-:Y:S02]  /*597a0*/  STL [R1+0x828], R85 ;  /* 0x0008285501007387 */ /* 0x0041e40000100800 */
[----:B0-----:R-:W-:-:S07]  /*597b0*/  IMAD.MOV.U32 R85, RZ, RZ, R84 ;  /* 0x000000ffff557224 */ /* 0x001fce00078e0054 */
.L_x_32911:
[----:B------:R-:W-:Y:S05]  /*597c0*/  BSYNC B1 ;  /* 0x0000000000017941 */ /* 0x000fea0003800000 */
.L_x_32909:
        /* <DEDUP_REMOVED lines=12> */
.L_x_32913:
[----:B------:R-:W2:Y:S01]  /*59890*/  LDL.LU R84, [R1+0x828] ;  /* 0x0008280001547983 */ /* 0x000ea20000300800 */
[----:B------:R-:W-:Y:S01]  /*598a0*/  MOV R252, R0 ;  /* 0x0000000000fc7202 */ /* 0x000fe20000000f00 */
[----:B------:R-:W-:Y:S02]  /*598b0*/  IMAD.MOV.U32 R168, RZ, RZ, R171 ;  /* 0x000000ffffa87224 */ /* 0x000fe400078e00ab */
[----:B--2---:R0:W-:Y:S02]  /*598c0*/  STL [R1+0x82c], R84 ;  /* 0x00082c5401007387 */ /* 0x0041e40000100800 */
[----:B0-----:R-:W-:-:S07]  /*598d0*/  IMAD.MOV.U32 R84, RZ, RZ, R83 ;  /* 0x000000ffff547224 */ /* 0x001fce00078e0053 */
.L_x_32914:
[----:B------:R-:W-:Y:S05]  /*598e0*/  BSYNC B1 ;  /* 0x0000000000017941 */ /* 0x000fea0003800000 */
.L_x_32912:
        /* <DEDUP_REMOVED lines=12> */
.L_x_32916:
[----:B------:R-:W2:Y:S01]  /*599b0*/  LDL.LU R83, [R1+0x82c] ;  /* 0x00082c0001537983 */ /* 0x000ea20000300800 */
[----:B------:R-:W-:Y:S01]  /*599c0*/  MOV R0, R252 ;  /* 0x000000fc00007202 */ /* 0x000fe20000000f00 */
[----:B------:R-:W-:Y:S02]  /*599d0*/  IMAD.MOV.U32 R171, RZ, RZ, R170 ;  /* 0x000000ffffab7224 */ /* 0x000fe400078e00aa */
[----:B--2---:R0:W-:Y:S02]  /*599e0*/  STL [R1+0x828], R83 ;  /* 0x0008285301007387 */ /* 0x0041e40000100800 */
[----:B0-----:R-:W-:-:S07]  /*599f0*/  IMAD.MOV.U32 R83, RZ, RZ, R82 ;  /* 0x000000ffff537224 */ /* 0x001fce00078e0052 */
.L_x_32917:
[----:B------:R-:W-:Y:S05]  /*59a00*/  BSYNC B1 ;  /* 0x0000000000017941 */ /* 0x000fea0003800000 */
.L_x_32915:
        /* <DEDUP_REMOVED lines=12> */
.L_x_32919:
[----:B------:R-:W2:Y:S01]  /*59ad0*/  LDL.LU R82, [R1+0x828] ;  /* 0x0008280001527983 */ /* 0x000ea20000300800 */
[----:B------:R-:W-:Y:S01]  /*59ae0*/  MOV R252, R0 ;  /* 0x0000000000fc7202 */ /* 0x000fe20000000f00 */
[----:B------:R-:W-:Y:S02]  /*59af0*/  IMAD.MOV.U32 R170, RZ, RZ, R173 ;  /* 0x000000ffffaa7224 */ /* 0x000fe400078e00ad */
[----:B--2---:R0:W-:Y:S02]  /*59b00*/  STL [R1+0x82c], R82 ;  /* 0x00082c5201007387 */ /* 0x0041e40000100800 */
[----:B0-----:R-:W-:-:S07]  /*59b10*/  IMAD.MOV.U32 R82, RZ, RZ, R81 ;  /* 0x000000ffff527224 */ /* 0x001fce00078e0051 */
.L_x_32920:
[----:B------:R-:W-:Y:S05]  /*59b20*/  BSYNC B1 ;  /* 0x0000000000017941 */ /* 0x000fea0003800000 */
.L_x_32918:
        /* <DEDUP_REMOVED lines=12> */
.L_x_32922:
[----:B------:R-:W2:Y:S01]  /*59bf0*/  LDL.LU R81, [R1+0x82c] ;  /* 0x00082c0001517983 */ /* 0x000ea20000300800 */
[----:B------:R-:W-:Y:S01]  /*59c00*/  MOV R0, R252 ;  /* 0x000000fc00007202 */ /* 0x000fe20000000f00 */
[----:B------:R-:W-:Y:S02]  /*59c10*/  IMAD.MOV.U32 R173, RZ, RZ, R172 ;  /* 0x000000ffffad7224 */ /* 0x000fe400078e00ac */
[----:B--2---:R0:W-:Y:S02]  /*59c20*/  STL [R1+0x828], R81 ;  /* 0x0008285101007387 */ /* 0x0041e40000100800 */
[----:B0-----:R-:W-:-:S07]  /*59c30*/  IMAD.MOV.U32 R81, RZ, RZ, R80 ;  /* 0x000000ffff517224 */ /* 0x001fce00078e0050 */
.L_x_32923:
[----:B------:R-:W-:Y:S05]  /*59c40*/  BSYNC B1 ;  /* 0x0000000000017941 */ /* 0x000fea0003800000 */
.L_x_32921:
        /* <DEDUP_REMOVED lines=12> */
.L_x_32925:
[----:B------:R-:W2:Y:S01]  /*59d10*/  LDL.LU R80, [R1+0x828] ;  /* 0x0008280001507983 */ /* 0x000ea20000300800 */
[----:B------:R-:W-:Y:S01]  /*59d20*/  MOV R252, R0 ;  /* 0x0000000000fc7202 */ /* 0x000fe20000000f00 */
[----:B------:R-:W-:Y:S02]  /*59d30*/  IMAD.MOV.U32 R172, RZ, RZ, R175 ;  /* 0x000000ffffac7224 */ /* 0x000fe400078e00af */
[----:B--2---:R0:W-:Y:S02]  /*59d40*/  STL [R1+0x82c], R80 ;  /* 0x00082c5001007387 */ /* 0x0041e40000100800 */
[----:B0-----:R-:W-:-:S07]  /*59d50*/  IMAD.MOV.U32 R80, RZ, RZ, R79 ;  /* 0x000000ffff507224 */ /* 0x001fce00078e004f */
.L_x_32926:
[----:B------:R-:W-:Y:S05]  /*59d60*/  BSYNC B1 ;  /* 0x0000000000017941 */ /* 0x000fea0003800000 */
.L_x_32924:
        /* <DEDUP_REMOVED lines=12> */
.L_x_32928:
[----:B------:R-:W2:Y:S01]  /*59e30*/  LDL.LU R79, [R1+0x82c] ;  /* 0x00082c00014f7983 */ /* 0x000ea20000300800 */
[----:B------:R-:W-:Y:S01]  /*59e40*/  MOV R0, R252 ;  /* 0x000000fc00007202 */ /* 0x000fe20000000f00 */
[----:B------:R-:W-:Y:S02]  /*59e50*/  IMAD.MOV.U32 R175, RZ, RZ, R174 ;  /* 0x000000ffffaf7224 */ /* 0x000fe400078e00ae */
[----:B--2---:R0:W-:Y:S02]  /*59e60*/  STL [R1+0x828], R79 ;  /* 0x0008284f01007387 */ /* 0x0041e40000100800 */
[----:B0-----:R-:W-:-:S07]  /*59e70*/  IMAD.MOV.U32 R79, RZ, RZ, R78 ;  /* 0x000000ffff4f7224 */ /* 0x001fce00078e004e */
.L_x_32929:
[----:B------:R-:W-:Y:S05]  /*59e80*/  BSYNC B1 ;  /* 0x0000000000017941 */ /* 0x000fea0003800000 */
.L_x_32927:
        /* <DEDUP_REMOVED lines=12> */
.L_x_32931:
[----:B------:R-:W2:Y:S01]  /*59f50*/  LDL.LU R78, [R1+0x828] ;  /* 0x00082800014e7983 */ /* 0x000ea20000300800 */
[----:B------:R-:W-:Y:S01]  /*59f60*/  MOV R252, R0 ;  /* 0x0000000000fc7202 */ /* 0x000fe20000000f00 */
[----:B------:R-:W-:Y:S02]  /*59f70*/  IMAD.MOV.U32 R174, RZ, RZ, R177 ;  /* 0x000000ffffae7224 */ /* 0x000fe400078e00b1 */
[----:B--2---:R0:W-:Y:S02]  /*59f80*/  STL [R1+0x82c], R78 ;  /* 0x00082c4e01007387 */ /* 0x0041e40000100800 */
[----:B0-----:R-:W-:-:S07]  /*59f90*/  IMAD.MOV.U32 R78, RZ, RZ, R77 ;  /* 0x000000ffff4e7224 */ /* 0x001fce00078e004d */
.L_x_32932:
[----:B------:R-:W-:Y:S05]  /*59fa0*/  BSYNC B1 ;  /* 0x0000000000017941 */ /* 0x000fea0003800000 */
.L_x_32930:
        /* <DEDUP_REMOVED lines=12> */
.L_x_32934:
[----:B------:R-:W2:Y:S01]  /*5a070*/  LDL.LU R77, [R1+0x82c] ;  /* 0x00082c00014d7983 */ /* 0x000ea20000300800 */
[----:B------:R-:W-:Y:S01]  /*5a080*/  MOV R0, R252 ;  /* 0x000000fc00007202 */ /* 0x000fe20000000f00 */
[----:B------:R-:W-:Y:S02]  /*5a090*/  IMAD.MOV.U32 R177, RZ, RZ, R176 ;  /* 0x000000ffffb17224 */ /* 0x000fe400078e00b0 */
[----:B--2---:R0:W-:Y:S02]  /*5a0a0*/  STL [R1+0x828], R77 ;  /* 0x0008284d01007387 */ /* 0x0041e40000100800 */
[----:B0-----:R-:W-:-:S07]  /*5a0b0*/  IMAD.MOV.U32 R77, RZ, RZ, R76 ;  /* 0x000000ffff4d7224 */ /* 0x001fce00078e004c */
.L_x_32935:
[----:B------:R-:W-:Y:S05]  /*5a0c0*/  BSYNC B1 ;  /* 0x0000000000017941 */ /* 0x000fea0003800000 */
.L_x_32933:
        /* <DEDUP_REMOVED lines=12> */
.L_x_32937:
[----:B------:R-:W2:Y:S01]  /*5a190*/  LDL.LU R76, [R1+0x828] ;  /* 0x00082800014c7983 */ /* 0x000ea20000300800 */
[----:B------:R-:W-:Y:S01]  /*5a1a0*/  MOV R252, R0 ;  /* 0x0000000000fc7202 */ /* 0x000fe20000000f00 */
[----:B------:R-:W-:Y:S02]  /*5a1b0*/  IMAD.MOV.U32 R176, RZ, RZ, R179 ;  /* 0x000000ffffb07224 */ /* 0x000fe400078e00b3 */
[----:B--2---:R0:W-:Y:S02]  /*5a1c0*/  STL [R1+0x82c], R76 ;  /* 0x00082c4c01007387 */ /* 0x0041e40000100800 */
[----:B0-----:R-:W-:-:S07]  /*5a1d0*/  IMAD.MOV.U32 R76, RZ, RZ, R75 ;  /* 0x000000ffff4c7224 */ /* 0x001fce00078e004b */
.L_x_32938:
[----:B------:R-:W-:Y:S05]  /*5a1e0*/  BSYNC B1 ;  /* 0x0000000000017941 */ /* 0x000fea0003800000 */
.L_x_32936:
        /* <DEDUP_REMOVED lines=12> */
.L_x_32940:
[----:B------:R-:W2:Y:S01]  /*5a2b0*/  LDL.LU R75, [R1+0x82c] ;  /* 0x00082c00014b7983 */ /* 0x000ea20000300800 */
[----:B------:R-:W-:Y:S01]  /*5a2c0*/  MOV R0, R252 ;  /* 0x000000fc00007202 */ /* 0x000fe20000000f00 */
[----:B------:R-:W-:Y:S02]  /*5a2d0*/  IMAD.MOV.U32 R179, RZ, RZ, R178 ;  /* 0x000000ffffb37224 */ /* 0x000fe400078e00b2 */
[----:B--2---:R0:W-:Y:S02]  /*5a2e0*/  STL [R1+0x828], R75 ;  /* 0x0008284b01007387 */ /* 0x0041e40000100800 */
[----:B0-----:R-:W-:-:S07]  /*5a2f0*/  IMAD.MOV.U32 R75, RZ, RZ, R74 ;  /* 0x000000ffff4b7224 */ /* 0x001fce00078e004a */
.L_x_32941:
[----:B------:R-:W-:Y:S05]  /*5a300*/  BSYNC B1 ;  /* 0x0000000000017941 */ /* 0x000fea0003800000 */
.L_x_32939:
        /* <DEDUP_REMOVED lines=12> */
.L_x_32943:
[----:B------:R-:W2:Y:S01]  /*5a3d0*/  LDL.LU R74, [R1+0x828] ;  /* 0x00082800014a7983 */ /* 0x000ea20000300800 */
[----:B------:R-:W-:Y:S01]  /*5a3e0*/  MOV R252, R0 ;  /* 0x0000000000fc7202 */ /* 0x000fe20000000f00 */
[----:B------:R-:W-:Y:S02]  /*5a3f0*/  IMAD.MOV.U32 R178, RZ, RZ, R181 ;  /* 0x000000ffffb27224 */ /* 0x000fe400078e00b5 */
[----:B--2---:R0:W-:Y:S02]  /*5a400*/  STL [R1+0x82c], R74 ;  /* 0x00082c4a01007387 */ /* 0x0041e40000100800 */
[----:B0-----:R-:W-:-:S07]  /*5a410*/  IMAD.MOV.U32 R74, RZ, RZ, R73 ;  /* 0x000000ffff4a7224 */ /* 0x001fce00078e0049 */
.L_x_32944:
[----:B------:R-:W-:Y:S05]  /*5a420*/  BSYNC B1 ;  /* 0x0000000000017941 */ /* 0x000fea0003800000 */
.L_x_32942:
        /* <DEDUP_REMOVED lines=12> */
.L_x_32946:
[----:B------:R-:W2:Y:S01]  /*5a4f0*/  LDL.LU R73, [R1+0x82c] ;  /* 0x00082c0001497983 */ /* 0x000ea20000300800 */
[----:B------:R-:W-:Y:S01]  /*5a500*/  MOV R0, R252 ;  /* 0x000000fc00007202 */ /* 0x000fe20000000f00 */
[----:B------:R-:W-:Y:S02]  /*5a510*/  IMAD.MOV.U32 R181, RZ, RZ, R180 ;  /* 0x000000ffffb57224 */ /* 0x000fe400078e00b4 */
[----:B--2---:R0:W-:Y:S02]  /*5a520*/  STL [R1+0x828], R73 ;  /* 0x0008284901007387 */ /* 0x0041e40000100800 */
[----:B0-----:R-:W-:-:S07]  /*5a530*/  IMAD.MOV.U32 R73, RZ, RZ, R72 ;  /* 0x000000ffff497224 */ /* 0x001fce00078e0048 */
.L_x_32947:
[----:B------:R-:W-:Y:S05]  /*5a540*/  BSYNC B1 ;  /* 0x0000000000017941 */ /* 0x000fea0003800000 */
.L_x_32945:
        /* <DEDUP_REMOVED lines=12> */
.L_x_32949:
[----:B------:R-:W2:Y:S01]  /*5a610*/  LDL.LU R72, [R1+0x828] ;  /* 0x0008280001487983 */ /* 0x000ea20000300800 */
[----:B------:R-:W-:Y:S01]  /*5a620*/  MOV R252, R0 ;  /* 0x0000000000fc7202 */ /* 0x000fe20000000f00 */
[----:B------:R-:W-:Y:S02]  /*5a630*/  IMAD.MOV.U32 R180, RZ, RZ, R183 ;  /* 0x000000ffffb47224 */ /* 0x000fe400078e00b7 */
[----:B--2---:R0:W-:Y:S02]  /*5a640*/  STL [R1+0x82c], R72 ;  /* 0x00082c4801007387 */ /* 0x0041e40000100800 */
[----:B0-----:R-:W-:-:S07]  /*5a650*/  IMAD.MOV.U32 R72, RZ, RZ, R71 ;  /* 0x000000ffff487224 */ /* 0x001fce00078e0047 */
.L_x_32950:
[----:B------:R-:W-:Y:S05]  /*5a660*/  BSYNC B1 ;  /* 0x0000000000017941 */ /* 0x000fea0003800000 */
.L_x_32948:
        /* <DEDUP_REMOVED lines=12> */
.L_x_32952:
[----:B------:R-:W2:Y:S01]  /*5a730*/  LDL.LU R71, [R1+0x82c] ;  /* 0x00082c0001477983 */ /* 0x000ea20000300800 */
[----:B------:R-:W-:Y:S01]  /*5a740*/  MOV R0, R252 ;  /* 0x000000fc00007202 */ /* 0x000fe20000000f00 */
[----:B------:R-:W-:Y:S02]  /*5a750*/  IMAD.MOV.U32 R183, RZ, RZ, R182 ;  /* 0x000000ffffb77224 */ /* 0x000fe400078e00b6 */
[----:B--2---:R0:W-:Y:S02]  /*5a760*/  STL [R1+0x828], R71 ;  /* 0x0008284701007387 */ /* 0x0041e40000100800 */
[----:B0-----:R-:W-:-:S07]  /*5a770*/  IMAD.MOV.U32 R71, RZ, RZ, R70 ;  /* 0x000000ffff477224 */ /* 0x001fce00078e0046 */
.L_x_32953:
[----:B------:R-:W-:Y:S05]  /*5a780*/  BSYNC B1 ;  /* 0x0000000000017941 */ /* 0x000fea0003800000 */
.L_x_32951:
        /* <DEDUP_REMOVED lines=12> */
.L_x_32955:
[----:B------:R-:W2:Y:S01]  /*5a850*/  LDL.LU R70, [R1+0x828] ;  /* 0x0008280001467983 */ /* 0x000ea20000300800 */
[----:B------:R-:W-:Y:S01]  /*5a860*/  MOV R252, R0 ;  /* 0x0000000000fc7202 */ /* 0x000fe20000000f00 */
[----:B------:R-:W-:Y:S02]  /*5a870*/  IMAD.MOV.U32 R182, RZ, RZ, R185 ;  /* 0x000000ffffb67224 */ /* 0x000fe400078e00b9 */
[----:B--2---:R0:W-:Y:S02]  /*5a880*/  STL [R1+0x82c], R70 ;  /* 0x00082c4601007387 */ /* 0x0041e40000100800 */
[----:B0-----:R-:W-:-:S07]  /*5a890*/  IMAD.MOV.U32 R70, RZ, RZ, R69 ;  /* 0x000000ffff467224 */ /* 0x001fce00078e0045 */
.L_x_32956:
[----:B------:R-:W-:Y:S05]  /*5a8a0*/  BSYNC B1 ;  /* 0x0000000000017941 */ /* 0x000fea0003800000 */
.L_x_32954:
        /* <DEDUP_REMOVED lines=12> */
.L_x_32958:
[----:B------:R-:W2:Y:S01]  /*5a970*/  LDL.LU R69, [R1+0x82c] ;  /* 0x00082c0001457983 */ /* 0x000ea20000300800 */
[----:B------:R-:W-:Y:S01]  /*5a980*/  MOV R0, R252 ;  /* 0x000000fc00007202 */ /* 0x000fe20000000f00 */
[----:B------:R-:W-:Y:S02]  /*5a990*/  IMAD.MOV.U32 R185, RZ, RZ, R184 ;  /* 0x000000ffffb97224 */ /* 0x000fe400078e00b8 */
[----:B--2---:R0:W-:Y:S02]  /*5a9a0*/  STL [R1+0x828], R69 ;  /* 0x0008284501007387 */ /* 0x0041e40000100800 */
[----:B0-----:R-:W-:-:S07]  /*5a9b0*/  IMAD.MOV.U32 R69, RZ, RZ, R68 ;  /* 0x000000ffff457224 */ /* 0x001fce00078e0044 */
.L_x_32959:
[----:B------:R-:W-:Y:S05]  /*5a9c0*/  BSYNC B1 ;  /* 0x0000000000017941 */ /* 0x000fea0003800000 */
.L_x_32957:
        /* <DEDUP_REMOVED lines=12> */
.L_x_32961:
[----:B------:R-:W2:Y:S01]  /*5aa90*/  LDL.LU R68, [R1+0x828] ;  /* 0x0008280001447983 */ /* 0x000ea20000300800 */
[----:B------:R-:W-:Y:S01]  /*5aaa0*/  MOV R252, R0 ;  /* 0x0000000000fc7202 */ /* 0x000fe20000000f00 */
[----:B------:R-:W-:Y:S02]  /*5aab0*/  IMAD.MOV.U32 R184, RZ, RZ, R187 ;  /* 0x000000ffffb87224 */ /* 0x000fe400078e00bb */
[----:B--2---:R0:W-:Y:S02]  /*5aac0*/  STL [R1+0x82c], R68 ;  /* 0x00082c4401007387 */ /* 0x0041e40000100800 */
[----:B0-----:R-:W-:-:S07]  /*5aad0*/  IMAD.MOV.U32 R68, RZ, RZ, R67 ;  /* 0x000000ffff447224 */ /* 0x001fce00078e0043 */
.L_x_32962:
[----:B------:R-:W-:Y:S05]  /*5aae0*/  BSYNC B1 ;  /* 0x0000000000017941 */ /* 0x000fea0003800000 */
.L_x_32960:
        /* <DEDUP_REMOVED lines=12> */
.L_x_32964:
[----:B------:R-:W2:Y:S01]  /*5abb0*/  LDL.LU R67, [R1+0x82c] ;  /* 0x00082c0001437983 */ /* 0x000ea20000300800 */
[----:B------:R-:W-:Y:S01]  /*5abc0*/  MOV R0, R252 ;  /* 0x000000fc00007202 */ /* 0x000fe20000000f00 */
[----:B------:R-:W-:Y:S02]  /*5abd0*/  IMAD.MOV.U32 R187, RZ, RZ, R186 ;  /* 0x000000ffffbb7224 */ /* 0x000fe400078e00ba */
[----:B--2---:R0:W-:Y:S02]  /*5abe0*/  STL [R1+0x828], R67 ;  /* 0x0008284301007387 */ /* 0x0041e40000100800 */
[----:B0-----:R-:W-:-:S07]  /*5abf0*/  IMAD.MOV.U32 R67, RZ, RZ, R66 ;  /* 0x000000ffff437224 */ /* 0x001fce00078e0042 */
.L_x_32965:
[----:B------:R-:W-:Y:S05]  /*5ac00*/  BSYNC B1 ;  /* 0x0000000000017941 */ /* 0x000fea0003800000 */
.L_x_32963:
        /* <DEDUP_REMOVED lines=12> */
.L_x_32967:
[----:B------:R-:W2:Y:S01]  /*5acd0*/  LDL.LU R66, [R1+0x828] ;  /* 0x0008280001427983 */ /* 0x000ea20000300800 */
[----:B------:R-:W-:Y:S01]  /*5ace0*/  MOV R252, R0 ;  /* 0x0000000000fc7202 */ /* 0x000fe20000000f00 */
[----:B------:R-:W-:Y:S02]  /*5acf0*/  IMAD.MOV.U32 R186, RZ, RZ, R189 ;  /* 0x000000ffffba7224 */ /* 0x000fe400078e00bd */
[----:B--2---:R0:W-:Y:S02]  /*5ad00*/  STL [R1+0x82c], R66 ;  /* 0x00082c4201007387 */ /* 0x0041e40000100800 */
[----:B0-----:R-:W-:-:S07]  /*5ad10*/  IMAD.MOV.U32 R66, RZ, RZ, R65 ;  /* 0x000000ffff427224 */ /* 0x001fce00078e0041 */
.L_x_32968:
[----:B------:R-:W-:Y:S05]  /*5ad20*/  BSYNC B1 ;  /* 0x0000000000017941 */ /* 0x000fea0003800000 */
.L_x_32966:
        /* <DEDUP_REMOVED lines=12> */
.L_x_32970:
[----:B------:R-:W2:Y:S01]  /*5adf0*/  LDL.LU R65, [R1+0x82c] ;  /* 0x00082c0001417983 */ /* 0x000ea20000300800 */
[----:B------:R-:W-:Y:S01]  /*5ae00*/  MOV R0, R252 ;  /* 0x000000fc00007202 */ /* 0x000fe20000000f00 */
[----:B------:R-:W-:Y:S02]  /*5ae10*/  IMAD.MOV.U32 R189, RZ, RZ, R188 ;  /* 0x000000ffffbd7224 */ /* 0x000fe400078e00bc */
[----:B--2---:R0:W-:Y:S02]  /*5ae20*/  STL [R1+0x828], R65 ;  /* 0x0008284101007387 */ /* 0x0041e40000100800 */
[----:B0-----:R-:W-:-:S07]  /*5ae30*/  IMAD.MOV.U32 R65, RZ, RZ, R64 ;  /* 0x000000ffff417224 */ /* 0x001fce00078e0040 */
.L_x_32971:
[----:B------:R-:W-:Y:S05]  /*5ae40*/  BSYNC B1 ;  /* 0x0000000000017941 */ /* 0x000fea0003800000 */
.L_x_32969:
        /* <DEDUP_REMOVED lines=12> */
.L_x_32973:
[----:B------:R-:W2:Y:S01]  /*5af10*/  LDL.LU R64, [R1+0x828] ;  /* 0x0008280001407983 */ /* 0x000ea20000300800 */
[----:B------:R-:W-:Y:S01]  /*5af20*/  MOV R252, R0 ;  /* 0x0000000000fc7202 */ /* 0x000fe20000000f00 */
[----:B------:R-:W-:Y:S02]  /*5af30*/  IMAD.MOV.U32 R188, RZ, RZ, R191 ;  /* 0x000000ffffbc7224 */ /* 0x000fe400078e00bf */
[----:B--2---:R0:W-:Y:S02]  /*5af40*/  STL [R1+0x82c], R64 ;  /* 0x00082c4001007387 */ /* 0x0041e40000100800 */
[----:B0-----:R-:W-:-:S07]  /*5af50*/  IMAD.MOV.U32 R64, RZ, RZ, R63 ;  /* 0x000000ffff407224 */ /* 0x001fce00078e003f */
.L_x_32974:
[----:B------:R-:W-:Y:S05]  /*5af60*/  BSYNC B1 ;  /* 0x0000000000017941 */ /* 0x000fea0003800000 */
.L_x_32972:
        /* <DEDUP_REMOVED lines=12> */
.L_x_32976:
[----:B------:R-:W2:Y:S01]  /*5b030*/  LDL.LU R63, [R1+0x82c] ;  /* 0x00082c00013f7983 */ /* 0x000ea20000300800 */
[----:B------:R-:W-:Y:S01]  /*5b040*/  MOV R0, R252 ;  /* 0x000000fc00007202 */ /* 0x000fe20000000f00 */
[----:B------:R-:W-:Y:S02]  /*5b050*/  IMAD.MOV.U32 R191, RZ, RZ, R190 ;  /* 0x000000ffffbf7224 */ /* 0x000fe400078e00be */
[----:B--2---:R0:W-:Y:S02]  /*5b060*/  STL [R1+0x828], R63 ;  /* 0x0008283f01007387 */ /* 0x0041e40000100800 */
[----:B0-----:R-:W-:-:S07]  /*5b070*/  IMAD.MOV.U32 R63, RZ, RZ, R62 ;  /* 0x000000ffff3f7224 */ /* 0x001fce00078e003e */
.L_x_32977:
[----:B------:R-:W-:Y:S05]  /*5b080*/  BSYNC B1 ;  /* 0x0000000000017941 */ /* 0x000fea0003800000 */
.L_x_32975:
        /* <DEDUP_REMOVED lines=12> */
.L_x_32979:
[----:B------:R-:W2:Y:S01]  /*5b150*/  LDL.LU R62, [R1+0x828] ;  /* 0x00082800013e7983 */ /* 0x000ea20000300800 */
[----:B------:R-:W-:Y:S01]  /*5b160*/  MOV R252, R0 ;  /* 0x0000000000fc7202 */ /* 0x000fe20000000f00 */
[----:B------:R-:W-:Y:S02]  /*5b170*/  IMAD.MOV.U32 R190, RZ, RZ, R193 ;  /* 0x000000ffffbe7224 */ /* 0x000fe400078e00c1 */
[----:B--2---:R0:W-:Y:S02]  /*5b180*/  STL [R1+0x82c], R62 ;  /* 0x00082c3e01007387 */ /* 0x0041e40000100800 */
[----:B0-----:R-:W-:-:S07]  /*5b190*/  IMAD.MOV.U32 R62, RZ, RZ, R61 ;  /* 0x000000ffff3e7224 */ /* 0x001fce00078e003d */
.L_x_32980:
[----:B------:R-:W-:Y:S05]  /*5b1a0*/  BSYNC B1 ;  /* 0x0000000000017941 */ /* 0x000fea0003800000 */
.L_x_32978:
        /* <DEDUP_REMOVED lines=12> */
.L_x_32982:
[----:B------:R-:W2:Y:S01]  /*5b270*/  LDL.LU R61, [R1+0x82c] ;  /* 0x00082c00013d7983 */ /* 0x000ea20000300800 */
[----:B------:R-:W-:Y:S01]  /*5b280*/  MOV R0, R252 ;  /* 0x000000fc00007202 */ /* 0x000fe20000000f00 */
[----:B------:R-:W-:Y:S02]  /*5b290*/  IMAD.MOV.U32 R193, RZ, RZ, R192 ;  /* 0x000000ffffc17224 */ /* 0x000fe400078e00c0 */
[----:B--2---:R0:W-:Y:S02]  /*5b2a0*/  STL [R1+0x828], R61 ;  /* 0x0008283d01007387 */ /* 0x0041e40000100800 */
[----:B0-----:R-:W-:-:S07]  /*5b2b0*/  IMAD.MOV.U32 R61, RZ, RZ, R60 ;  /* 0x000000ffff3d7224 */ /* 0x001fce00078e003c */
.L_x_32983:
[----:B------:R-:W-:Y:S05]  /*5b2c0*/  BSYNC B1 ;  /* 0x0000000000017941 */ /* 0x000fea0003800000 */
.L_x_32981:
        /* <DEDUP_REMOVED lines=12> */
.L_x_32985:
[----:B------:R-:W2:Y:S01]  /*5b390*/  LDL.LU R60, [R1+0x828] ;  /* 0x00082800013c7983 */ /* 0x000ea20000300800 */
[----:B------:R-:W-:Y:S01]  /*5b3a0*/  MOV R252, R0 ;  /* 0x0000000000fc7202 */ /* 0x000fe20000000f00 */
[----:B------:R-:W-:Y:S02]  /*5b3b0*/  IMAD.MOV.U32 R192, RZ, RZ, R195 ;  /* 0x000000ffffc07224 */ /* 0x000fe400078e00c3 */
[----:B--2---:R0:W-:Y:S02]  /*5b3c0*/  STL [R1+0x82c], R60 ;  /* 0x00082c3c01007387 */ /* 0x0041e40000100800 */
[----:B0-----:R-:W-:-:S07]  /*5b3d0*/  IMAD.MOV.U32 R60, RZ, RZ, R59 ;  /* 0x000000ffff3c7224 */ /* 0x001fce00078e003b */
.L_x_32986:
[----:B------:R-:W-:Y:S05]  /*5b3e0*/  BSYNC B1 ;  /* 0x0000000000017941 */ /* 0x000fea0003800000 */
.L_x_32984:
        /* <DEDUP_REMOVED lines=12> */
.L_x_32988:
[----:B------:R-:W2:Y:S01]  /*5b4b0*/  LDL.LU R59, [R1+0x82c] ;  /* 0x00082c00013b7983 */ /* 0x000ea20000300800 */
[----:B------:R-:W-:Y:S01]  /*5b4c0*/  MOV R0, R252 ;  /* 0x000000fc00007202 */ /* 0x000fe20000000f00 */
[----:B------:R-:W-:Y:S02]  /*5b4d0*/  IMAD.MOV.U32 R195, RZ, RZ, R194 ;  /* 0x000000ffffc37224 */ /* 0x000fe400078e00c2 */
[----:B--2---:R0:W-:Y:S02]  /*5b4e0*/  STL [R1+0x828], R59 ;  /* 0x0008283b01007387 */ /* 0x0041e40000100800 */
[----:B0-----:R-:W-:-:S07]  /*5b4f0*/  IMAD.MOV.U32 R59, RZ, RZ, R58 ;  /* 0x000000ffff3b7224 */ /* 0x001fce00078e003a */
.L_x_32989:
[----:B------:R-:W-:Y:S05]  /*5b500*/  BSYNC B1 ;  /* 0x0000000000017941 */ /* 0x000fea0003800000 */
.L_x_32987:
        /* <DEDUP_REMOVED lines=12> */
.L_x_32991:
[----:B------:R-:W2:Y:S01]  /*5b5d0*/  LDL.LU R58, [R1+0x828] ;  /* 0x00082800013a7983 */ /* 0x000ea20000300800 */
[----:B------:R-:W-:Y:S01]  /*5b5e0*/  MOV R252, R0 ;  /* 0x0000000000fc7202 */ /* 0x000fe20000000f00 */
[----:B------:R-:W-:Y:S02]  /*5b5f0*/  IMAD.MOV.U32 R194, RZ, RZ, R197 ;  /* 0x000000ffffc27224 */ /* 0x000fe400078e00c5 */
[----:B--2---:R0:W-:Y:S02]  /*5b600*/  STL [R1+0x82c], R58 ;  /* 0x00082c3a01007387 */ /* 0x0041e40000100800 */
[----:B0-----:R-:W-:-:S07]  /*5b610*/  IMAD.MOV.U32 R58, RZ, RZ, R57 ;  /* 0x000000ffff3a7224 */ /* 0x001fce00078e0039 */
.L_x_32992:
[----:B------:R-:W-:Y:S05]  /*5b620*/  BSYNC B1 ;  /* 0x0000000000017941 */ /* 0x000fea0003800000 */
.L_x_32990:
        /* <DEDUP_REMOVED lines=12> */
.L_x_32994:
[----:B------:R-:W2:Y:S01]  /*5b6f0*/  LDL.LU R57, [R1+0x82c] ;  /* 0x00082c0001397983 */ /* 0x000ea20000300800 */
[----:B------:R-:W-:Y:S01]  /*5b700*/  MOV R0, R252 ;  /* 0x000000fc00007202 */ /* 0x000fe20000000f00 */
[----:B------:R-:W-:Y:S02]  /*5b710*/  IMAD.MOV.U32 R197, RZ, RZ, R196 ;  /* 0x000000ffffc57224 */ /* 0x000fe400078e00c4 */
[----:B--2---:R0:W-:Y:S02]  /*5b720*/  STL [R1+0x828], R57 ;  /* 0x0008283901007387 */ /* 0x0041e40000100800 */
[----:B0-----:R-:W-:-:S07]  /*5b730*/  IMAD.MOV.U32 R57, RZ, RZ, R56 ;  /* 0x000000ffff397224 */ /* 0x001fce00078e0038 */
.L_x_32995:
[----:B------:R-:W-:Y:S05]  /*5b740*/  BSYNC B1 ;  /* 0x0000000000017941 */ /* 0x000fea0003800000 */
.L_x_32993:
        /* <DEDUP_REMOVED lines=12> */
.L_x_32997:
[----:B------:R-:W2:Y:S01]  /*5b810*/  LDL.LU R56, [R1+0x828] ;  /* 0x0008280001387983 */ /* 0x000ea20000300800 */
[----:B------:R-:W-:Y:S01]  /*5b820*/  MOV R252, R0 ;  /* 0x0000000000fc7202 */ /* 0x000fe20000000f00 */
[----:B------:R-:W-:Y:S02]  /*5b830*/  IMAD.MOV.U32 R196, RZ, RZ, R199 ;  /* 0x000000ffffc47224 */ /* 0x000fe400078e00c7 */
[----:B--2---:R0:W-:Y:S02]  /*5b840*/  STL [R1+0x82c], R56 ;  /* 0x00082c3801007387 */ /* 0x0041e40000100800 */
[----:B0-----:R-:W-:-:S07]  /*5b850*/  IMAD.MOV.U32 R56, RZ, RZ, R55 ;  /* 0x000000ffff387224 */ /* 0x001fce00078e0037 */
.L_x_32998:
[----:B------:R-:W-:Y:S05]  /*5b860*/  BSYNC B1 ;  /* 0x0000000000017941 */ /* 0x000fea0003800000 */
.L_x_32996:
        /* <DEDUP_REMOVED lines=12> */
.L_x_33000:
[----:B------:R-:W2:Y:S01]  /*5b930*/  LDL.LU R55, [R1+0x82c] ;  /* 0x00082c0001377983 */ /* 0x000ea20000300800 */
[----:B------:R-:W-:Y:S01]  /*5b940*/  MOV R0, R252 ;  /* 0x000000fc00007202 */ /* 0x000fe20000000f00 */
[----:B------:R-:W-:Y:S02]  /*5b950*/  IMAD.MOV.U32 R199, RZ, RZ, R198 ;  /* 0x000000ffffc77224 */ /* 0x000fe400078e00c6 */
[----:B--2---:R0:W-:Y:S02]  /*5b960*/  STL [R1+0x828], R55 ;  /* 0x0008283701007387 */ /* 0x0041e40000100800 */
[----:B0-----:R-:W-:-:S07]  /*5b970*/  IMAD.MOV.U32 R55, RZ, RZ, R54 ;  /* 0x000000ffff377224 */ /* 0x001fce00078e0036 */
.L_x_33001:
[----:B------:R-:W-:Y:S05]  /*5b980*/  BSYNC B1 ;  /* 0x0000000000017941 */ /* 0x000fea0003800000 */
.L_x_32999:
        /* <DEDUP_REMOVED lines=12> */
.L_x_33003:
[----:B------:R-:W2:Y:S01]  /*5ba50*/  LDL.LU R54, [R1+0x828] ;  /* 0x0008280001367983 */ /* 0x000ea20000300800 */
[----:B------:R-:W-:Y:S01]  /*5ba60*/  MOV R252, R0 ;  /* 0x0000000000fc7202 */ /* 0x000fe20000000f00 */
[----:B------:R-:W-:Y:S02]  /*5ba70*/  IMAD.MOV.U32 R198, RZ, RZ, R201 ;  /* 0x000000ffffc67224 */ /* 0x000fe400078e00c9 */
[----:B--2---:R0:W-:Y:S02]  /*5ba80*/  STL [R1+0x82c], R54 ;  /* 0x00082c3601007387 */ /* 0x0041e40000100800 */
[----:B0-----:R-:W-:-:S07]  /*5ba90*/  IMAD.MOV.U32 R54, RZ, RZ, R53 ;  /* 0x000000ffff367224 */ /* 0x001fce00078e0035 */
.L_x_33004:
[----:B------:R-:W-:Y:S05]  /*5baa0*/  BSYNC B1 ;  /* 0x0000000000017941 */ /* 0x000fea0003800000 */
.L_x_33002:
        /* <DEDUP_REMOVED lines=12> */
.L_x_33006:
[----:B------:R-:W2:Y:S01]  /*5bb70*/  LDL.LU R53, [R1+0x82c] ;  /* 0x00082c0001357983 */ /* 0x000ea20000300800 */
[----:B------:R-:W-:Y:S01]  /*5bb80*/  MOV R0, R252 ;  /* 0x000000fc00007202 */ /* 0x000fe20000000f00 */
[----:B------:R-:W-:Y:S02]  /*5bb90*/  IMAD.MOV.U32 R201, RZ, RZ, R200 ;  /* 0x000000ffffc97224 */ /* 0x000fe400078e00c8 */
[----:B--2---:R0:W-:Y:S02]  /*5bba0*/  STL [R1+0x828], R53 ;  /* 0x0008283501007387 */ /* 0x0041e40000100800 */
[----:B0-----:R-:W-:-:S07]  /*5bbb0*/  IMAD.MOV.U32 R53, RZ, RZ, R52 ;  /* 0x000000ffff357224 */ /* 0x001fce00078e0034 */
.L_x_33007:
[----:B------:R-:W-:Y:S05]  /*5bbc0*/  BSYNC B1 ;  /* 0x0000000000017941 */ /* 0x000fea0003800000 */
.L_x_33005:
        /* <DEDUP_REMOVED lines=12> */
.L_x_33009:
[----:B------:R-:W2:Y:S01]  /*5bc90*/  LDL.LU R52, [R1+0x828] ;  /* 0x0008280001347983 */ /* 0x000ea20000300800 */
[----:B------:R-:W-:Y:S01]  /*5bca0*/  MOV R252, R0 ;  /* 0x0000000000fc7202 */ /* 0x000fe20000000f00 */
[----:B------:R-:W-:Y:S02]  /*5bcb0*/  IMAD.MOV.U32 R200, RZ, RZ, R203 ;  /* 0x000000ffffc87224 */ /* 0x000fe400078e00cb */
[----:B--2---:R0:W-:Y:S02]  /*5bcc0*/  STL [R1+0x82c], R52 ;  /* 0x00082c3401007387 */ /* 0x0041e40000100800 */
[----:B0-----:R-:W-:-:S07]  /*5bcd0*/  IMAD.MOV.U32 R52, RZ, RZ, R51 ;  /* 0x000000ffff347224 */ /* 0x001fce00078e0033 */
.L_x_33010:
[----:B------:R-:W-:Y:S05]  /*5bce0*/  BSYNC B1 ;  /* 0x0000000000017941 */ /* 0x000fea0003800000 */
.L_x_33008:
        /* <DEDUP_REMOVED lines=12> */
.L_x_33012:
[----:B------:R-:W2:Y:S01]  /*5bdb0*/  LDL.LU R51, [R1+0x82c] ;  /* 0x00082c0001337983 */ /* 0x000ea20000300800 */
[----:B------:R-:W-:Y:S01]  /*5bdc0*/  MOV R0, R252 ;  /* 0x000000fc00007202 */ /* 0x000fe20000000f00 */
[----:B------:R-:W-:Y:S02]  /*5bdd0*/  IMAD.MOV.U32 R203, RZ, RZ, R202 ;  /* 0x000000ffffcb7224 */ /* 0x000fe400078e00ca */
[----:B--2---:R0:W-:Y:S02]  /*5bde0*/  STL [R1+0x828], R51 ;  /* 0x0008283301007387 */ /* 0x0041e40000100800 */
[----:B0-----:R-:W-:-:S07]  /*5bdf0*/  IMAD.MOV.U32 R51, RZ, RZ, R50 ;  /* 0x000000ffff337224 */ /* 0x001fce00078e0032 */
.L_x_33013:
[----:B------:R-:W-:Y:S05]  /*5be00*/  BSYNC B1 ;  /* 0x0000000000017941 */ /* 0x000fea0003800000 */
.L_x_33011:
        /* <DEDUP_REMOVED lines=12> */
.L_x_33015:
[----:B------:R-:W2:Y:S01]  /*5bed0*/  LDL.LU R50, [R1+0x828] ;  /* 0x0008280001327983 */ /* 0x000ea20000300800 */
[----:B------:R-:W-:Y:S01]  /*5bee0*/  MOV R252, R0 ;  /* 0x0000000000fc7202 */ /* 0x000fe20000000f00 */
[----:B------:R-:W-:Y:S02]  /*5bef0*/  IMAD.MOV.U32 R202, RZ, RZ, R205 ;  /* 0x000000ffffca7224 */ /* 0x000fe400078e00cd */
[----:B--2---:R0:W-:Y:S02]  /*5bf00*/  STL [R1+0x82c], R50 ;  /* 0x00082c3201007387 */ /* 0x0041e40000100800 */
[----:B0-----:R-:W-:-:S07]  /*5bf10*/  IMAD.MOV.U32 R50, RZ, RZ, R49 ;  /* 0x000000ffff327224 */ /* 0x001fce00078e0031 */
.L_x_33016:
[----:B------:R-:W-:Y:S05]  /*5bf20*/  BSYNC B1 ;  /* 0x0000000000017941 */ /* 0x000fea0003800000 */
.L_x_33014:
        /* <DEDUP_REMOVED lines=12> */
.L_x_33018:
[----:B------:R-:W2:Y:S01]  /*5bff0*/  LDL.LU R49, [R1+0x82c] ;  /* 0x00082c0001317983 */ /* 0x000ea20000300800 */
[----:B------:R-:W-:Y:S01]  /*5c000*/  MOV R0, R252 ;  /* 0x000000fc00007202 */ /* 0x000fe20000000f00 */
[----:B------:R-:W-:Y:S02]  /*5c010*/  IMAD.MOV.U32 R205, RZ, RZ, R204 ;  /* 0x000000ffffcd7224 */ /* 0x000fe400078e00cc */
[----:B--2---:R0:W-:Y:S02]  /*5c020*/  STL [R1+0x828], R49 ;  /* 0x0008283101007387 */ /* 0x0041e40000100800 */
[----:B0-----:R-:W-:-:S07]  /*5c030*/  IMAD.MOV.U32 R49, RZ, RZ, R48 ;  /* 0x000000ffff317224 */ /* 0x001fce00078e0030 */
.L_x_33019:
[----:B------:R-:W-:Y:S05]  /*5c040*/  BSYNC B1 ;  /* 0x0000000000017941 */ /* 0x000fea0003800000 */
.L_x_33017:
        /* <DEDUP_REMOVED lines=12> */
.L_x_33021:
[----:B------:R-:W2:Y:S01]  /*5c110*/  LDL.LU R48, [R1+0x828] ;  /* 0x0008280001307983 */ /* 0x000ea20000300800 */
[----:B------:R-:W-:Y:S01]  /*5c120*/  MOV R252, R0 ;  /* 0x0000000000fc7202 */ /* 0x000fe20000000f00 */
[----:B------:R-:W-:Y:S02]  /*5c130*/  IMAD.MOV.U32 R204, RZ, RZ, R207 ;  /* 0x000000ffffcc7224 */ /* 0x000fe400078e00cf */
[----:B--2---:R0:W-:Y:S02]  /*5c140*/  STL [R1+0x82c], R48 ;  /* 0x00082c3001007387 */ /* 0x0041e40000100800 */
[----:B0-----:R-:W-:-:S07]  /*5c150*/  IMAD.MOV.U32 R48, RZ, RZ, R47 ;  /* 0x000000ffff307224 */ /* 0x001fce00078e002f */
.L_x_33022:
[----:B------:R-:W-:Y:S05]  /*5c160*/  BSYNC B1 ;  /* 0x0000000000017941 */ /* 0x000fea0003800000 */
.L_x_33020:
        /* <DEDUP_REMOVED lines=12> */
.L_x_33024:
[----:B------:R-:W2:Y:S01]  /*5c230*/  LDL.LU R47, [R1+0x82c] ;  /* 0x00082c00012f7983 */ /* 0x000ea20000300800 */
[----:B------:R-:W-:Y:S01]  /*5c240*/  MOV R0, R252 ;  /* 0x000000fc00007202 */ /* 0x000fe20000000f00 */
[----:B------:R-:W-:Y:S02]  /*5c250*/  IMAD.MOV.U32 R207, RZ, RZ, R206 ;  /* 0x000000ffffcf7224 */ /* 0x000fe400078e00ce */
[----:B--2---:R0:W-:Y:S02]  /*5c260*/  STL [R1+0x828], R47 ;  /* 0x0008282f01007387 */ /* 0x0041e40000100800 */
[----:B0-----:R-:W-:-:S07]  /*5c270*/  IMAD.MOV.U32 R47, RZ, RZ, R46 ;  /* 0x000000ffff2f7224 */ /* 0x001fce00078e002e */
.L_x_33025:
[----:B------:R-:W-:Y:S05]  /*5c280*/  BSYNC B1 ;  /* 0x0000000000017941 */ /* 0x000fea0003800000 */
.L_x_33023:
        /* <DEDUP_REMOVED lines=12> */
.L_x_33027:
[----:B------:R-:W2:Y:S01]  /*5c350*/  LDL.LU R46, [R1+0x828] ;  /* 0x00082800012e7983 */ /* 0x000ea20000300800 */
[----:B------:R-:W-:Y:S01]  /*5c360*/  MOV R252, R0 ;  /* 0x0000000000fc7202 */ /* 0x000fe20000000f00 */
[----:B------:R-:W-:Y:S02]  /*5c370*/  IMAD.MOV.U32 R206, RZ, RZ, R209 ;  /* 0x000000ffffce7224 */ /* 0x000fe400078e00d1 */
[----:B--2---:R0:W-:Y:S02]  /*5c380*/  STL [R1+0x82c], R46 ;  /* 0x00082c2e01007387 */ /* 0x0041e40000100800 */
[----:B0-----:R-:W-:-:S07]  /*5c390*/  IMAD.MOV.U32 R46, RZ, RZ, R45 ;  /* 0x000000ffff2e7224 */ /* 0x001fce00078e002d */
.L_x_33028:
[----:B------:R-:W-:Y:S05]  /*5c3a0*/  BSYNC B1 ;  /* 0x0000000000017941 */ /* 0x000fea0003800000 */
.L_x_33026:
        /* <DEDUP_REMOVED lines=12> */
.L_x_33030:
[----:B------:R-:W2:Y:S01]  /*5c470*/  LDL.LU R45, [R1+0x82c] ;  /* 0x00082c00012d7983 */ /* 0x000ea20000300800 */
[----:B------:R-:W-:Y:S01]  /*5c480*/  MOV R0, R252 ;  /* 0x000000fc00007202 */ /* 0x000fe20000000f00 */
[----:B------:R-:W-:Y:S02]  /*5c490*/  IMAD.MOV.U32 R209, RZ, RZ, R208 ;  /* 0x000000ffffd17224 */ /* 0x000fe400078e00d0 */
[----:B--2---:R0:W-:Y:S02]  /*5c4a0*/  STL [R1+0x828], R45 ;  /* 0x0008282d01007387 */ /* 0x0041e40000100800 */
[----:B0-----:R-:W-:-:S07]  /*5c4b0*/  IMAD.MOV.U32 R45, RZ, RZ, R44 ;  /* 0x000000ffff2d7224 */ /* 0x001fce00078e002c */
.L_x_33031:
[----:B------:R-:W-:Y:S05]  /*5c4c0*/  BSYNC B1 ;  /* 0x0000000000017941 */ /* 0x000fea0003800000 */
.L_x_33029:
        /* <DEDUP_REMOVED lines=12> */
.L_x_33033:
[----:B------:R-:W2:Y:S01]  /*5c590*/  LDL.LU R44, [R1+0x828] ;  /* 0x00082800012c7983 */ /* 0x000ea20000300800 */
[----:B------:R-:W-:Y:S01]  /*5c5a0*/  MOV R252, R0 ;  /* 0x0000000000fc7202 */ /* 0x000fe20000000f00 */
[----:B------:R-:W-:Y:S02]  /*5c5b0*/  IMAD.MOV.U32 R208, RZ, RZ, R211 ;  /* 0x000000ffffd07224 */ /* 0x000fe400078e00d3 */
[----:B--2---:R0:W-:Y:S02]  /*5c5c0*/  STL [R1+0x82c], R44 ;  /* 0x00082c2c01007387 */ /* 0x0041e40000100800 */
[----:B0-----:R-:W-:-:S07]  /*5c5d0*/  IMAD.MOV.U32 R44, RZ, RZ, R43 ;  /* 0x000000ffff2c7224 */ /* 0x001fce00078e002b */
.L_x_33034:
[----:B------:R-:W-:Y:S05]  /*5c5e0*/  BSYNC B1 ;  /* 0x0000000000017941 */ /* 0x000fea0003800000 */
.L_x_33032:
        /* <DEDUP_REMOVED lines=12> */
.L_x_33036:
[----:B------:R-:W2:Y:S01]  /*5c6b0*/  LDL.LU R43, [R1+0x82c] ;  /* 0x00082c00012b7983 */ /* 0x000ea20000300800 */
[----:B------:R-:W-:Y:S01]  /*5c6c0*/  MOV R0, R252 ;  /* 0x000000fc00007202 */ /* 0x000fe20000000f00 */
[----:B------:R-:W-:Y:S02]  /*5c6d0*/  IMAD.MOV.U32 R211, RZ, RZ, R210 ;  /* 0x000000ffffd37224 */ /* 0x000fe400078e00d2 */
[----:B--2---:R0:W-:Y:S02]  /*5c6e0*/  STL [R1+0x828], R43 ;  /* 0x0008282b01007387 */ /* 0x0041e40000100800 */
[----:B0-----:R-:W-:-:S07]  /*5c6f0*/  IMAD.MOV.U32 R43, RZ, RZ, R42 ;  /* 0x000000ffff2b7224 */ /* 0x001fce00078e002a */
.L_x_33037:
[----:B------:R-:W-:Y:S05]  /*5c700*/  BSYNC B1 ;  /* 0x0000000000017941 */ /* 0x000fea0003800000 */
.L_x_33035:
        /* <DEDUP_REMOVED lines=12> */
.L_x_33039:
[----:B------:R-:W2:Y:S01]  /*5c7d0*/  LDL.LU R42, [R1+0x828] ;  /* 0x00082800012a7983 */ /* 0x000ea20000300800 */
[----:B------:R-:W-:Y:S01]  /*5c7e0*/  MOV R252, R0 ;  /* 0x0000000000fc7202 */ /* 0x000fe20000000f00 */
[----:B------:R-:W-:Y:S02]  /*5c7f0*/  IMAD.MOV.U32 R210, RZ, RZ, R213 ;  /* 0x000000ffffd27224 */ /* 0x000fe400078e00d5 */
[----:B--2---:R0:W-:Y:S02]  /*5c800*/  STL [R1+0x82c], R42 ;  /* 0x00082c2a01007387 */ /* 0x0041e40000100800 */
[----:B0-----:R-:W-:-:S07]  /*5c810*/  IMAD.MOV.U32 R42, RZ, RZ, R41 ;  /* 0x000000ffff2a7224 */ /* 0x001fce00078e0029 */
.L_x_33040:
[----:B------:R-:W-:Y:S05]  /*5c820*/  BSYNC B1 ;  /* 0x0000000000017941 */ /* 0x000fea0003800000 */
.L_x_33038:
        /* <DEDUP_REMOVED lines=12> */
.L_x_33042:
[----:B------:R-:W2:Y:S01]  /*5c8f0*/  LDL.LU R41, [R1+0x82c] ;  /* 0x00082c0001297983 */ /* 0x000ea20000300800 */
[----:B------:R-:W-:Y:S01]  /*5c900*/  MOV R0, R252 ;  /* 0x000000fc00007202 */ /* 0x000fe20000000f00 */
[----:B------:R-:W-:Y:S02]  /*5c910*/  IMAD.MOV.U32 R213, RZ, RZ, R212 ;  /* 0x000000ffffd57224 */ /* 0x000fe400078e00d4 */
[----:B--2---:R0:W-:Y:S02]  /*5c920*/  STL [R1+0x828], R41 ;  /* 0x0008282901007387 */ /* 0x0041e40000100800 */
[----:B0-----:R-:W-:-:S07]  /*5c930*/  IMAD.MOV.U32 R41, RZ, RZ, R40 ;  /* 0x000000ffff297224 */ /* 0x001fce00078e0028 */
.L_x_33043:
[----:B------:R-:W-:Y:S05]  /*5c940*/  BSYNC B1 ;  /* 0x0000000000017941 */ /* 0x000fea0003800000 */
.L_x_33041:
        /* <DEDUP_REMOVED lines=12> */
.L_x_33045:
[----:B------:R-:W2:Y:S01]  /*5ca10*/  LDL.LU R40, [R1+0x828] ;  /* 0x0008280001287983 */ /* 0x000ea20000300800 */
[----:B------:R-:W-:Y:S01]  /*5ca20*/  MOV R252, R0 ;  /* 0x0000000000fc7202 */ /* 0x000fe20000000f00 */
[----:B------:R-:W-:Y:S02]  /*5ca30*/  IMAD.MOV.U32 R212, RZ, RZ, R215 ;  /* 0x000000ffffd47224 */ /* 0x000fe400078e00d7 */
[----:B--2---:R0:W-:Y:S02]  /*5ca40*/  STL [R1+0x82c], R40 ;  /* 0x00082c2801007387 */ /* 0x0041e40000100800 */
[----:B0-----:R-:W-:-:S07]  /*5ca50*/  IMAD.MOV.U32 R40, RZ, RZ, R39 ;  /* 0x000000ffff287224 */ /* 0x001fce00078e0027 */
.L_x_33046:
[----:B------:R-:W-:Y:S05]  /*5ca60*/  BSYNC B1 ;  /* 0x0000000000017941 */ /* 0x000fea0003800000 */
.L_x_33044:
        /* <DEDUP_REMOVED lines=12> */
.L_x_33048:
[----:B------:R-:W2:Y:S01]  /*5cb30*/  LDL.LU R39, [R1+0x82c] ;  /* 0x00082c0001277983 */ /* 0x000ea20000300800 */
[----:B------:R-:W-:Y:S01]  /*5cb40*/  MOV R0, R252 ;  /* 0x000000fc00007202 */ /* 0x000fe20000000f00 */
[----:B------:R-:W-:Y:S02]  /*5cb50*/  IMAD.MOV.U32 R215, RZ, RZ, R214 ;  /* 0x000000ffffd77224 */ /* 0x000fe400078e00d6 */
[----:B--2---:R0:W-:Y:S02]  /*5cb60*/  STL [R1+0x828], R39 ;  /* 0x0008282701007387 */ /* 0x0041e40000100800 */
[----:B0-----:R-:W-:-:S07]  /*5cb70*/  IMAD.MOV.U32 R39, RZ, RZ, R38 ;  /* 0x000000ffff277224 */ /* 0x001fce00078e0026 */
.L_x_33049:
[----:B------:R-:W-:Y:S05]  /*5cb80*/  BSYNC B1 ;  /* 0x0000000000017941 */ /* 0x000fea0003800000 */
.L_x_33047:
        /* <DEDUP_REMOVED lines=12> */
.L_x_33051:
[----:B------:R-:W2:Y:S01]  /*5cc50*/  LDL.LU R38, [R1+0x828] ;  /* 0x0008280001267983 */ /* 0x000ea20000300800 */
[----:B------:R-:W-:Y:S01]  /*5cc60*/  MOV R252, R0 ;  /* 0x0000000000fc7202 */ /* 0x000fe20000000f00 */
[----:B------:R-:W-:Y:S02]  /*5cc70*/  IMAD.MOV.U32 R214, RZ, RZ, R217 ;  /* 0x000000ffffd67224 */ /* 0x000fe400078e00d9 */
[----:B--2---:R0:W-:Y:S02]  /*5cc80*/  STL [R1+0x82c], R38 ;  /* 0x00082c2601007387 */ /* 0x0041e40000100800 */
[----:B0-----:R-:W-:-:S07]  /*5cc90*/  IMAD.MOV.U32 R38, RZ, RZ, R37 ;  /* 0x000000ffff267224 */ /* 0x001fce00078e0025 */
.L_x_33052:
[----:B------:R-:W-:Y:S05]  /*5cca0*/  BSYNC B1 ;  /* 0x0000000000017941 */ /* 0x000fea0003800000 */
.L_x_33050:
        /* <DEDUP_REMOVED lines=12> */
.L_x_33054:
[----:B------:R-:W2:Y:S01]  /*5cd70*/  LDL.LU R37, [R1+0x82c] ;  /* 0x00082c0001257983 */ /* 0x000ea20000300800 */
[----:B------:R-:W-:Y:S01]  /*5cd80*/  MOV R0, R252 ;  /* 0x000000fc00007202 */ /* 0x000fe20000000f00 */
[----:B------:R-:W-:Y:S02]  /*5cd90*/  IMAD.MOV.U32 R217, RZ, RZ, R216 ;  /* 0x000000ffffd97224 */ /* 0x000fe400078e00d8 */
[----:B--2---:R0:W-:Y:S02]  /*5cda0*/  STL [R1+0x828], R37 ;  /* 0x0008282501007387 */ /* 0x0041e40000100800 */
[----:B0-----:R-:W-:-:S07]  /*5cdb0*/  IMAD.MOV.U32 R37, RZ, RZ, R36 ;  /* 0x000000ffff257224 */ /* 0x001fce00078e0024 */
.L_x_33055:
[----:B------:R-:W-:Y:S05]  /*5cdc0*/  BSYNC B1 ;  /* 0x0000000000017941 */ /* 0x000fea0003800000 */
.L_x_33053:
        /* <DEDUP_REMOVED lines=12> */
.L_x_33057:
[----:B------:R-:W2:Y:S01]  /*5ce90*/  LDL.LU R36, [R1+0x828] ;  /* 0x0008280001247983 */ /* 0x000ea20000300800 */
[----:B------:R-:W-:Y:S01]  /*5cea0*/  MOV R252, R0 ;  /* 0x0000000000fc7202 */ /* 0x000fe20000000f00 */
[----:B------:R-:W-:Y:S02]  /*5ceb0*/  IMAD.MOV.U32 R216, RZ, RZ, R219 ;  /* 0x000000ffffd87224 */ /* 0x000fe400078e00db */
[----:B--2---:R0:W-:Y:S02]  /*5cec0*/  STL [R1+0x82c], R36 ;  /* 0x00082c2401007387 */ /* 0x0041e40000100800 */
[----:B0-----:R-:W-:-:S07]  /*5ced0*/  IMAD.MOV.U32 R36, RZ, RZ, R35 ;  /* 0x000000ffff247224 */ /* 0x001fce00078e0023 */
.L_x_33058:
[----:B------:R-:W-:Y:S05]  /*5cee0*/  BSYNC B1 ;  /* 0x0000000000017941 */ /* 0x000fea0003800000 */
.L_x_33056:
        /* <DEDUP_REMOVED lines=12> */
.L_x_33060:
[----:B------:R-:W2:Y:S01]  /*5cfb0*/  LDL.LU R35, [R1+0x82c] ;  /* 0x00082c0001237983 */ /* 0x000ea20000300800 */
[----:B------:R-:W-:Y:S01]  /*5cfc0*/  MOV R0, R252 ;  /* 0x000000fc00007202 */ /* 0x000fe20000000f00 */
[----:B------:R-:W-:Y:S02]  /*5cfd0*/  IMAD.MOV.U32 R219, RZ, RZ, R218 ;  /* 0x000000ffffdb7224 */ /* 0x000fe400078e00da */
[----:B--2---:R0:W-:Y:S02]  /*5cfe0*/  STL [R1+0x828], R35 ;  /* 0x0008282301007387 */ /* 0x0041e40000100800 */
[----:B0-----:R-:W-:-:S07]  /*5cff0*/  IMAD.MOV.U32 R35, RZ, RZ, R34 ;  /* 0x000000ffff237224 */ /* 0x001fce00078e0022 */
.L_x_33061:
[----:B------:R-:W-:Y:S05]  /*5d000*/  BSYNC B1 ;  /* 0x0000000000017941 */ /* 0x000fea0003800000 */
.L_x_33059:
        /* <DEDUP_REMOVED lines=12> */
.L_x_33063:
[----:B------:R-:W2:Y:S01]  /*5d0d0*/  LDL.LU R34, [R1+0x828] ;  /* 0x0008280001227983 */ /* 0x000ea20000300800 */
[----:B------:R-:W-:Y:S01]  /*5d0e0*/  MOV R252, R0 ;  /* 0x0000000000fc7202 */ /* 0x000fe20000000f00 */
[----:B------:R-:W-:Y:S02]  /*5d0f0*/  IMAD.MOV.U32 R218, RZ, RZ, R221 ;  /* 0x000000ffffda7224 */ /* 0x000fe400078e00dd */
[----:B--2---:R0:W-:Y:S02]  /*5d100*/  STL [R1+0x82c], R34 ;  /* 0x00082c2201007387 */ /* 0x0041e40000100800 */
[----:B0-----:R-:W-:-:S07]  /*5d110*/  IMAD.MOV.U32 R34, RZ, RZ, R33 ;  /* 0x000000ffff227224 */ /* 0x001fce00078e0021 */
.L_x_33064:
[----:B------:R-:W-:Y:S05]  /*5d120*/  BSYNC B1 ;  /* 0x0000000000017941 */ /* 0x000fea0003800000 */
.L_x_33062:
        /* <DEDUP_REMOVED lines=12> */
.L_x_33066:
[----:B------:R-:W2:Y:S01]  /*5d1f0*/  LDL.LU R33, [R1+0x82c] ;  /* 0x00082c0001217983 */ /* 0x000ea20000300800 */
[----:B------:R-:W-:Y:S01]  /*5d200*/  MOV R0, R252 ;  /* 0x000000fc00007202 */ /* 0x000fe20000000f00 */
[----:B------:R-:W-:Y:S02]  /*5d210*/  IMAD.MOV.U32 R221, RZ, RZ, R220 ;  /* 0x000000ffffdd7224 */ /* 0x000fe400078e00dc */
[----:B--2---:R0:W-:Y:S02]  /*5d220*/  STL [R1+0x828], R33 ;  /* 0x0008282101007387 */ /* 0x0041e40000100800 */
[----:B0-----:R-:W-:-:S07]  /*5d230*/  IMAD.MOV.U32 R33, RZ, RZ, R32 ;  /* 0x000000ffff217224 */ /* 0x001fce00078e0020 */
.L_x_33067:
[----:B------:R-:W-:Y:S05]  /*5d240*/  BSYNC B1 ;  /* 0x0000000000017941 */ /* 0x000fea0003800000 */
.L_x_33065:
        /* <DEDUP_REMOVED lines=12> */
.L_x_33069:
[----:B------:R-:W2:Y:S01]  /*5d310*/  LDL.LU R32, [R1+0x828] ;  /* 0x0008280001207983 */ /* 0x000ea20000300800 */
[----:B------:R-:W-:Y:S01]  /*5d320*/  MOV R252, R0 ;  /* 0x0000000000fc7202 */ /* 0x000fe20000000f00 */
[----:B------:R-:W-:Y:S02]  /*5d330*/  IMAD.MOV.U32 R220, RZ, RZ, R223 ;  /* 0x000000ffffdc7224 */ /* 0x000fe400078e00df */
[----:B--2---:R0:W-:Y:S02]  /*5d340*/  STL [R1+0x82c], R32 ;  /* 0x00082c2001007387 */ /* 0x0041e40000100800 */
[----:B0-----:R-:W-:-:S07]  /*5d350*/  IMAD.MOV.U32 R32, RZ, RZ, R31 ;  /* 0x000000ffff207224 */ /* 0x001fce00078e001f */
.L_x_33070:
[----:B------:R-:W-:Y:S05]  /*5d360*/  BSYNC B1 ;  /* 0x0000000000017941 */ /* 0x000fea0003800000 */
.L_x_33068:
        /* <DEDUP_REMOVED lines=12> */
.L_x_33072:
[----:B------:R-:W2:Y:S01]  /*5d430*/  LDL.LU R31, [R1+0x82c] ;  /* 0x00082c00011f7983 */ /* 0x000ea20000300800 */
[----:B------:R-:W-:Y:S01]  /*5d440*/  MOV R0, R252 ;  /* 0x000000fc00007202 */ /* 0x000fe20000000f00 */
[----:B------:R-:W-:Y:S02]  /*5d450*/  IMAD.MOV.U32 R223, RZ, RZ, R222 ;  /* 0x000000ffffdf7224 */ /* 0x000fe400078e00de */
[----:B--2---:R0:W-:Y:S02]  /*5d460*/  STL [R1+0x828], R31 ;  /* 0x0008281f01007387 */ /* 0x0041e40000100800 */
[----:B0-----:R-:W-:-:S07]  /*5d470*/  IMAD.MOV.U32 R31, RZ, RZ, R30 ;  /* 0x000000ffff1f7224 */ /* 0x001fce00078e001e */
.L_x_33073:
[----:B------:R-:W-:Y:S05]  /*5d480*/  BSYNC B1 ;  /* 0x0000000000017941 */ /* 0x000fea0003800000 */
.L_x_33071:
        /* <DEDUP_REMOVED lines=12> */
.L_x_33075:
[----:B------:R-:W2:Y:S01]  /*5d550*/  LDL.LU R30, [R1+0x828] ;  /* 0x00082800011e7983 */ /* 0x000ea20000300800 */
[----:B------:R-:W-:Y:S01]  /*5d560*/  MOV R252, R0 ;  /* 0x0000000000fc7202 */ /* 0x000fe20000000f00 */
[----:B------:R-:W-:Y:S02]  /*5d570*/  IMAD.MOV.U32 R222, RZ, RZ, R225 ;  /* 0x000000ffffde7224 */ /* 0x000fe400078e00e1 */
[----:B--2---:R0:W-:Y:S02]  /*5d580*/  STL [R1+0x82c], R30 ;  /* 0x00082c1e01007387 */ /* 0x0041e40000100800 */
[----:B0-----:R-:W-:-:S07]  /*5d590*/  IMAD.MOV.U32 R30, RZ, RZ, R29 ;  /* 0x000000ffff1e7224 */ /* 0x001fce00078e001d */
.L_x_33076:
[----:B------:R-:W-:Y:S05]  /*5d5a0*/  BSYNC B1 ;  /* 0x0000000000017941 */ /* 0x000fea0003800000 */
.L_x_33074:
        /* <DEDUP_REMOVED lines=12> */
.L_x_33078:
[----:B------:R-:W2:Y:S01]  /*5d670*/  LDL.LU R29, [R1+0x82c] ;  /* 0x00082c00011d7983 */ /* 0x000ea20000300800 */
[----:B------:R-:W-:Y:S01]  /*5d680*/  MOV R0, R252 ;  /* 0x000000fc00007202 */ /* 0x000fe20000000f00 */
[----:B------:R-:W-:Y:S02]  /*5d690*/  IMAD.MOV.U32 R225, RZ, RZ, R224 ;  /* 0x000000ffffe17224 */ /* 0x000fe400078e00e0 */
[----:B--2---:R0:W-:Y:S02]  /*5d6a0*/  STL [R1+0x828], R29 ;  /* 0x0008281d01007387 */ /* 0x0041e40000100800 */
[----:B0-----:R-:W-:-:S07]  /*5d6b0*/  IMAD.MOV.U32 R29, RZ, RZ, R28 ;  /* 0x000000ffff1d7224 */ /* 0x001fce00078e001c */
.L_x_33079:
[----:B------:R-:W-:Y:S05]  /*5d6c0*/  BSYNC B1 ;  /* 0x0000000000017941 */ /* 0x000fea0003800000 */
.L_x_33077:
        /* <DEDUP_REMOVED lines=12> */
.L_x_33081:
[----:B------:R-:W2:Y:S01]  /*5d790*/  LDL.LU R28, [R1+0x828] ;  /* 0x00082800011c7983 */ /* 0x000ea20000300800 */
[----:B------:R-:W-:Y:S01]  /*5d7a0*/  MOV R252, R0 ;  /* 0x0000000000fc7202 */ /* 0x000fe20000000f00 */
[----:B------:R-:W-:Y:S02]  /*5d7b0*/  IMAD.MOV.U32 R224, RZ, RZ, R227 ;  /* 0x000000ffffe07224 */ /* 0x000fe400078e00e3 */
[----:B--2---:R0:W-:Y:S02]  /*5d7c0*/  STL [R1+0x82c], R28 ;  /* 0x00082c1c01007387 */ /* 0x0041e40000100800 */
[----:B0-----:R-:W-:-:S07]  /*5d7d0*/  IMAD.MOV.U32 R28, RZ, RZ, R27 ;  /* 0x000000ffff1c7224 */ /* 0x001fce00078e001b */
.L_x_33082:
[----:B------:R-:W-:Y:S05]  /*5d7e0*/  BSYNC B1 ;  /* 0x0000000000017941 */ /* 0x000fea0003800000 */
.L_x_33080:
        /* <DEDUP_REMOVED lines=12> */
.L_x_33084:
[----:B------:R-:W2:Y:S01]  /*5d8b0*/  LDL.LU R27, [R1+0x82c] ;  /* 0x00082c00011b7983 */ /* 0x000ea20000300800 */
[----:B------:R-:W-:Y:S01]  /*5d8c0*/  MOV R0, R252 ;  /* 0x000000fc00007202 */ /* 0x000fe20000000f00 */
[----:B------:R-:W-:Y:S02]  /*5d8d0*/  IMAD.MOV.U32 R227, RZ, RZ, R226 ;  /* 0x000000ffffe37224 */ /* 0x000fe400078e00e2 */
[----:B--2---:R0:W-:Y:S02]  /*5d8e0*/  STL [R1+0x828], R27 ;  /* 0x0008281b01007387 */ /* 0x0041e40000100800 */
[----:B0-----:R-:W-:-:S07]  /*5d8f0*/  IMAD.MOV.U32 R27, RZ, RZ, R26 ;  /* 0x000000ffff1b7224 */ /* 0x001fce00078e001a */
.L_x_33085:
[----:B------:R-:W-:Y:S05]  /*5d900*/  BSYNC B1 ;  /* 0x0000000000017941 */ /* 0x000fea0003800000 */
.L_x_33083:
        /* <DEDUP_REMOVED lines=12> */
.L_x_33087:
[----:B------:R-:W2:Y:S01]  /*5d9d0*/  LDL.LU R26, [R1+0x828] ;  /* 0x00082800011a7983 */ /* 0x000ea20000300800 */
[----:B------:R-:W-:Y:S01]  /*5d9e0*/  MOV R252, R0 ;  /* 0x0000000000fc7202 */ /* 0x000fe20000000f00 */
[----:B------:R-:W-:Y:S02]  /*5d9f0*/  IMAD.MOV.U32 R226, RZ, RZ, R229 ;  /* 0x000000ffffe27224 */ /* 0x000fe400078e00e5 */
[----:B--2---:R0:W-:Y:S02]  /*5da00*/  STL [R1+0x82c], R26 ;  /* 0x00082c1a01007387 */ /* 0x0041e40000100800 */
[----:B0-----:R-:W-:-:S07]  /*5da10*/  IMAD.MOV.U32 R26, RZ, RZ, R25 ;  /* 0x000000ffff1a7224 */ /* 0x001fce00078e0019 */
.L_x_33088:
[----:B------:R-:W-:Y:S05]  /*5da20*/  BSYNC B1 ;  /* 0x0000000000017941 */ /* 0x000fea0003800000 */
.L_x_33086:
        /* <DEDUP_REMOVED lines=12> */
.L_x_33090:
[----:B------:R-:W2:Y:S01]  /*5daf0*/  LDL.LU R25, [R1+0x82c] ;  /* 0x00082c0001197983 */ /* 0x000ea20000300800 */
[----:B------:R-:W-:Y:S01]  /*5db00*/  MOV R0, R252 ;  /* 0x000000fc00007202 */ /* 0x000fe20000000f00 */
[----:B------:R-:W-:Y:S02]  /*5db10*/  IMAD.MOV.U32 R229, RZ, RZ, R228 ;  /* 0x000000ffffe57224 */ /* 0x000fe400078e00e4 */
[----:B--2---:R0:W-:Y:S02]  /*5db20*/  STL [R1+0x828], R25 ;  /* 0x0008281901007387 */ /* 0x0041e40000100800 */
[----:B0-----:R-:W-:-:S07]  /*5db30*/  IMAD.MOV.U32 R25, RZ, RZ, R24 ;  /* 0x000000ffff197224 */ /* 0x001fce00078e0018 */
.L_x_33091:
[----:B------:R-:W-:Y:S05]  /*5db40*/  BSYNC B1 ;  /* 0x0000000000017941 */ /* 0x000fea0003800000 */
.L_x_33089:
        /* <DEDUP_REMOVED lines=12> */
.L_x_33093:
[----:B------:R-:W2:Y:S01]  /*5dc10*/  LDL.LU R24, [R1+0x828] ;  /* 0x0008280001187983 */ /* 0x000ea20000300800 */
[----:B------:R-:W-:Y:S01]  /*5dc20*/  MOV R252, R0 ;  /* 0x0000000000fc7202 */ /* 0x000fe20000000f00 */
[----:B------:R-:W-:Y:S02]  /*5dc30*/  IMAD.MOV.U32 R228, RZ, RZ, R231 ;  /* 0x000000ffffe47224 */ /* 0x000fe400078e00e7 */
[----:B--2---:R0:W-:Y:S02]  /*5dc40*/  STL [R1+0x82c], R24 ;  /* 0x00082c1801007387 */ /* 0x0041e40000100800 */
[----:B0-----:R-:W-:-:S07]  /*5dc50*/  IMAD.MOV.U32 R24, RZ, RZ, R23 ;  /* 0x000000ffff187224 */ /* 0x001fce00078e0017 */
.L_x_33094:
[----:B------:R-:W-:Y:S05]  /*5dc60*/  BSYNC B1 ;  /* 0x0000000000017941 */ /* 0x000fea0003800000 */
.L_x_33092:
        /* <DEDUP_REMOVED lines=12> */
.L_x_33096:
[----:B------:R-:W2:Y:S01]  /*5dd30*/  LDL.LU R23, [R1+0x82c] ;  /* 0x00082c0001177983 */ /* 0x000ea20000300800 */
[----:B------:R-:W-:Y:S01]  /*5dd40*/  MOV R0, R252 ;  /* 0x000000fc00007202 */ /* 0x000fe20000000f00 */
[----:B------:R-:W-:Y:S02]  /*5dd50*/  IMAD.MOV.U32 R231, RZ, RZ, R230 ;  /* 0x000000ffffe77224 */ /* 0x000fe400078e00e6 */
[----:B--2---:R0:W-:Y:S02]  /*5dd60*/  STL [R1+0x828], R23 ;  /* 0x0008281701007387 */ /* 0x0041e40000100800 */
[----:B0-----:R-:W-:-:S07]  /*5dd70*/  IMAD.MOV.U32 R23, RZ, RZ, R22 ;  /* 0x000000ffff177224 */ /* 0x001fce00078e0016 */
.L_x_33097:
[----:B------:R-:W-:Y:S05]  /*5dd80*/  BSYNC B1 ;  /* 0x0000000000017941 */ /* 0x000fea0003800000 */
.L_x_33095:
        /* <DEDUP_REMOVED lines=12> */
.L_x_33099:
[----:B------:R-:W2:Y:S01]  /*5de50*/  LDL.LU R22, [R1+0x828] ;  /* 0x0008280001167983 */ /* 0x000ea20000300800 */
[----:B------:R-:W-:Y:S01]  /*5de60*/  MOV R252, R0 ;  /* 0x0000000000fc7202 */ /* 0x000fe20000000f00 */
[----:B------:R-:W-:Y:S02]  /*5de70*/  IMAD.MOV.U32 R230, RZ, RZ, R233 ;  /* 0x000000ffffe67224 */ /* 0x000fe400078e00e9 */
[----:B--2---:R0:W-:Y:S02]  /*5de80*/  STL [R1+0x82c], R22 ;  /* 0x00082c1601007387 */ /* 0x0041e40000100800 */
[----:B0-----:R-:W-:-:S07]  /*5de90*/  IMAD.MOV.U32 R22, RZ, RZ, R21 ;  /* 0x000000ffff167224 */ /* 0x001fce00078e0015 */
.L_x_33100:
[----:B------:R-:W-:Y:S05]  /*5dea0*/  BSYNC B1 ;  /* 0x0000000000017941 */ /* 0x000fea0003800000 */
.L_x_33098:
        /* <DEDUP_REMOVED lines=12> */
.L_x_33102:
[----:B------:R-:W2:Y:S01]  /*5df70*/  LDL.LU R21, [R1+0x82c] ;  /* 0x00082c0001157983 */ /* 0x000ea20000300800 */
[----:B------:R-:W-:Y:S01]  /*5df80*/  MOV R0, R252 ;  /* 0x000000fc00007202 */ /* 0x000fe20000000f00 */
[----:B------:R-:W-:Y:S02]  /*5df90*/  IMAD.MOV.U32 R233, RZ, RZ, R232 ;  /* 0x000000ffffe97224 */ /* 0x000fe400078e00e8 */
[----:B--2---:R0:W-:Y:S02]  /*5dfa0*/  STL [R1+0x828], R21 ;  /* 0x0008281501007387 */ /* 0x0041e40000100800 */
[----:B0-----:R-:W-:-:S07]  /*5dfb0*/  IMAD.MOV.U32 R21, RZ, RZ, R20 ;  /* 0x000000ffff157224 */ /* 0x001fce00078e0014 */
.L_x_33103:
[----:B------:R-:W-:Y:S05]  /*5dfc0*/  BSYNC B1 ;  /* 0x0000000000017941 */ /* 0x000fea0003800000 */
.L_x_33101:
        /* <DEDUP_REMOVED lines=12> */
.L_x_33105:
[----:B------:R-:W2:Y:S01]  /*5e090*/  LDL.LU R20, [R1+0x828] ;  /* 0x0008280001147983 */ /* 0x000ea20000300800 */
[----:B------:R-:W-:Y:S01]  /*5e0a0*/  MOV R252, R0 ;  /* 0x0000000000fc7202 */ /* 0x000fe20000000f00 */
[----:B------:R-:W-:Y:S02]  /*5e0b0*/  IMAD.MOV.U32 R232, RZ, RZ, R235 ;  /* 0x000000ffffe87224 */ /* 0x000fe400078e00eb */
[----:B--2---:R0:W-:Y:S02]  /*5e0c0*/  STL [R1+0x82c], R20 ;  /* 0x00082c1401007387 */ /* 0x0041e40000100800 */
[----:B0-----:R-:W-:-:S07]  /*5e0d0*/  IMAD.MOV.U32 R20, RZ, RZ, R19 ;  /* 0x000000ffff147224 */ /* 0x001fce00078e0013 */
.L_x_33106:
[----:B------:R-:W-:Y:S05]  /*5e0e0*/  BSYNC B1 ;  /* 0x0000000000017941 */ /* 0x000fea0003800000 */
.L_x_33104:
        /* <DEDUP_REMOVED lines=12> */
.L_x_33108:
[----:B------:R-:W2:Y:S01]  /*5e1b0*/  LDL.LU R19, [R1+0x82c] ;  /* 0x00082c0001137983 */ /* 0x000ea20000300800 */
[----:B------:R-:W-:Y:S01]  /*5e1c0*/  MOV R0, R252 ;  /* 0x000000fc00007202 */ /* 0x000fe20000000f00 */
[----:B------:R-:W-:Y:S02]  /*5e1d0*/  IMAD.MOV.U32 R235, RZ, RZ, R234 ;  /* 0x000000ffffeb7224 */ /* 0x000fe400078e00ea */
[----:B--2---:R0:W-:Y:S02]  /*5e1e0*/  STL [R1+0x828], R19 ;  /* 0x0008281301007387 */ /* 0x0041e40000100800 */
[----:B0-----:R-:W-:-:S07]  /*5e1f0*/  IMAD.MOV.U32 R19, RZ, RZ, R18 ;  /* 0x000000ffff137224 */ /* 0x001fce00078e0012 */
.L_x_33109:
[----:B------:R-:W-:Y:S05]  /*5e200*/  BSYNC B1 ;  /* 0x0000000000017941 */ /* 0x000fea0003800000 */
.L_x_33107:
        /* <DEDUP_REMOVED lines=12> */
.L_x_33111:
[----:B------:R-:W2:Y:S01]  /*5e2d0*/  LDL.LU R18, [R1+0x828] ;  /* 0x0008280001127983 */ /* 0x000ea20000300800 */
[----:B------:R-:W-:Y:S01]  /*5e2e0*/  MOV R252, R0 ;  /* 0x0000000000fc7202 */ /* 0x000fe20000000f00 */
[----:B------:R-:W-:Y:S02]  /*5e2f0*/  IMAD.MOV.U32 R234, RZ, RZ, R237 ;  /* 0x000000ffffea7224 */ /* 0x000fe400078e00ed */
[----:B--2---:R0:W-:Y:S02]  /*5e300*/  STL [R1+0x82c], R18 ;  /* 0x00082c1201007387 */ /* 0x0041e40000100800 */
[----:B0-----:R-:W-:-:S07]  /*5e310*/  IMAD.MOV.U32 R18, RZ, RZ, R17 ;  /* 0x000000ffff127224 */ /* 0x001fce00078e0011 */
.L_x_33112:
[----:B------:R-:W-:Y:S05]  /*5e320*/  BSYNC B1 ;  /* 0x0000000000017941 */ /* 0x000fea0003800000 */
.L_x_33110:
        /* <DEDUP_REMOVED lines=12> */
.L_x_33114:
[----:B------:R-:W2:Y:S01]  /*5e3f0*/  LDL.LU R17, [R1+0x82c] ;  /* 0x00082c0001117983 */ /* 0x000ea20000300800 */
[----:B------:R-:W-:Y:S01]  /*5e400*/  MOV R0, R252 ;  /* 0x000000fc00007202 */ /* 0x000fe20000000f00 */
[----:B------:R-:W-:Y:S02]  /*5e410*/  IMAD.MOV.U32 R237, RZ, RZ, R236 ;  /* 0x000000ffffed7224 */ /* 0x000fe400078e00ec */
[----:B--2---:R0:W-:Y:S02]  /*5e420*/  STL [R1+0x828], R17 ;  /* 0x0008281101007387 */ /* 0x0041e40000100800 */
[----:B0-----:R-:W-:-:S07]  /*5e430*/  IMAD.MOV.U32 R17, RZ, RZ, R16 ;  /* 0x000000ffff117224 */ /* 0x001fce00078e0010 */
.L_x_33115:
[----:B------:R-:W-:Y:S05]  /*5e440*/  BSYNC B1 ;  /* 0x0000000000017941 */ /* 0x000fea0003800000 */
.L_x_33113:
        /* <DEDUP_REMOVED lines=12> */
.L_x_33117:
[----:B------:R-:W2:Y:S01]  /*5e510*/  LDL.LU R16, [R1+0x828] ;  /* 0x0008280001107983 */ /* 0x000ea20000300800 */
[----:B------:R-:W-:Y:S01]  /*5e520*/  MOV R252, R0 ;  /* 0x0000000000fc7202 */ /* 0x000fe20000000f00 */
[----:B------:R-:W-:Y:S02]  /*5e530*/  IMAD.MOV.U32 R236, RZ, RZ, R239 ;  /* 0x000000ffffec7224 */ /* 0x000fe400078e00ef */
[----:B--2---:R0:W-:Y:S02]  /*5e540*/  STL [R1+0x82c], R16 ;  /* 0x00082c1001007387 */ /* 0x0041e40000100800 */
[----:B0-----:R-:W-:-:S07]  /*5e550*/  IMAD.MOV.U32 R16, RZ, RZ, R15 ;  /* 0x000000ffff107224 */ /* 0x001fce00078e000f */
.L_x_33118:
[----:B------:R-:W-:Y:S05]  /*5e560*/  BSYNC B1 ;  /* 0x0000000000017941 */ /* 0x000fea0003800000 */
.L_x_33116:
        /* <DEDUP_REMOVED lines=12> */
.L_x_33120:
[----:B------:R-:W2:Y:S01]  /*5e630*/  LDL.LU R15, [R1+0x82c] ;  /* 0x00082c00010f7983 */ /* 0x000ea20000300800 */
[----:B------:R-:W-:Y:S01]  /*5e640*/  MOV R0, R252 ;  /* 0x000000fc00007202 */ /* 0x000fe20000000f00 */
[----:B------:R-:W-:Y:S02]  /*5e650*/  IMAD.MOV.U32 R239, RZ, RZ, R238 ;  /* 0x000000ffffef7224 */ /* 0x000fe400078e00ee */
[----:B--2---:R0:W-:Y:S02]  /*5e660*/  STL [R1+0x828], R15 ;  /* 0x0008280f01007387 */ /* 0x0041e40000100800 */
[----:B0-----:R-:W-:-:S07]  /*5e670*/  IMAD.MOV.U32 R15, RZ, RZ, R14 ;  /* 0x000000ffff0f7224 */ /* 0x001fce00078e000e */
.L_x_33121:
[----:B------:R-:W-:Y:S05]  /*5e680*/  BSYNC B1 ;  /* 0x0000000000017941 */ /* 0x000fea0003800000 */
.L_x_33119:
        /* <DEDUP_REMOVED lines=12> */
.L_x_33123:
[----:B------:R-:W2:Y:S01]  /*5e750*/  LDL.LU R14, [R1+0x828] ;  /* 0x00082800010e7983 */ /* 0x000ea20000300800 */
[----:B------:R-:W-:Y:S01]  /*5e760*/  MOV R252, R0 ;  /* 0x0000000000fc7202 */ /* 0x000fe20000000f00 */
[----:B------:R-:W-:Y:S02]  /*5e770*/  IMAD.MOV.U32 R238, RZ, RZ, R241 ;  /* 0x000000ffffee7224 */ /* 0x000fe400078e00f1 */
[----:B--2---:R0:W-:Y:S02]  /*5e780*/  STL [R1+0x82c], R14 ;  /* 0x00082c0e01007387 */ /* 0x0041e40000100800 */
[----:B0-----:R-:W-:-:S07]  /*5e790*/  IMAD.MOV.U32 R14, RZ, RZ, R13 ;  /* 0x000000ffff0e7224 */ /* 0x001fce00078e000d */
.L_x_33124:
[----:B------:R-:W-:Y:S05]  /*5e7a0*/  BSYNC B1 ;  /* 0x0000000000017941 */ /* 0x000fea0003800000 */
.L_x_33122:
        /* <DEDUP_REMOVED lines=12> */
.L_x_33126:
[----:B------:R-:W2:Y:S01]  /*5e870*/  LDL.LU R13, [R1+0x82c] ;  /* 0x00082c00010d7983 */ /* 0x000ea20000300800 */
[----:B------:R-:W-:Y:S01]  /*5e880*/  MOV R0, R252 ;  /* 0x000000fc00007202 */ /* 0x000fe20000000f00 */
[----:B------:R-:W-:Y:S02]  /*5e890*/  IMAD.MOV.U32 R241, RZ, RZ, R240 ;  /* 0x000000fffff17224 */ /* 0x000fe400078e00f0 */
[----:B--2---:R0:W-:Y:S02]  /*5e8a0*/  STL [R1+0x828], R13 ;  /* 0x0008280d01007387 */ /* 0x0041e40000100800 */
[----:B0-----:R-:W-:-:S07]  /*5e8b0*/  IMAD.MOV.U32 R13, RZ, RZ, R12 ;  /* 0x000000ffff0d7224 */ /* 0x001fce00078e000c */
.L_x_33127:
[----:B------:R-:W-:Y:S05]  /*5e8c0*/  BSYNC B1 ;  /* 0x0000000000017941 */ /* 0x000fea0003800000 */
.L_x_33125:
        /* <DEDUP_REMOVED lines=12> */
.L_x_33129:
[----:B------:R-:W2:Y:S01]  /*5e990*/  LDL.LU R12, [R1+0x828] ;  /* 0x00082800010c7983 */ /* 0x000ea20000300800 */
[----:B------:R-:W-:Y:S01]  /*5e9a0*/  MOV R252, R0 ;  /* 0x0000000000fc7202 */ /* 0x000fe20000000f00 */
[----:B------:R-:W-:Y:S02]  /*5e9b0*/  IMAD.MOV.U32 R240, RZ, RZ, R243 ;  /* 0x000000fffff07224 */ /* 0x000fe400078e00f3 */
[----:B--2---:R0:W-:Y:S02]  /*5e9c0*/  STL [R1+0x82c], R12 ;  /* 0x00082c0c01007387 */ /* 0x0041e40000100800 */
[----:B0-----:R-:W-:-:S07]  /*5e9d0*/  IMAD.MOV.U32 R12, RZ, RZ, R11 ;  /* 0x000000ffff0c7224 */ /* 0x001fce00078e000b */
.L_x_33130:
[----:B------:R-:W-:Y:S05]  /*5e9e0*/  BSYNC B1 ;  /* 0x0000000000017941 */ /* 0x000fea0003800000 */
.L_x_33128:
        /* <DEDUP_REMOVED lines=12> */
.L_x_33132:
[----:B------:R-:W2:Y:S01]  /*5eab0*/  LDL.LU R11, [R1+0x82c] ;  /* 0x00082c00010b7983 */ /* 0x000ea20000300800 */
[----:B------:R-:W-:Y:S01]  /*5eac0*/  MOV R0, R252 ;  /* 0x000000fc00007202 */ /* 0x000fe20000000f00 */
[----:B------:R-:W-:Y:S02]  /*5ead0*/  IMAD.MOV.U32 R243, RZ, RZ, R242 ;  /* 0x000000fffff37224 */ /* 0x000fe400078e00f2 */
[----:B--2---:R0:W-:Y:S02]  /*5eae0*/  STL [R1+0x828], R11 ;  /* 0x0008280b01007387 */ /* 0x0041e40000100800 */
[----:B0-----:R-:W-:-:S07]  /*5eaf0*/  IMAD.MOV.U32 R11, RZ, RZ, R10 ;  /* 0x000000ffff0b7224 */ /* 0x001fce00078e000a */
.L_x_33133:
[----:B------:R-:W-:Y:S05]  /*5eb00*/  BSYNC B1 ;  /* 0x0000000000017941 */ /* 0x000fea0003800000 */
.L_x_33131:
        /* <DEDUP_REMOVED lines=12> */
.L_x_33135:
[----:B------:R-:W2:Y:S01]  /*5ebd0*/  LDL.LU R10, [R1+0x828] ;  /* 0x00082800010a7983 */ /* 0x000ea20000300800 */
[----:B------:R-:W-:Y:S01]  /*5ebe0*/  MOV R252, R0 ;  /* 0x0000000000fc7202 */ /* 0x000fe20000000f00 */
[----:B------:R-:W-:Y:S02]  /*5ebf0*/  IMAD.MOV.U32 R242, RZ, RZ, R245 ;  /* 0x000000fffff27224 */ /* 0x000fe400078e00f5 */
[----:B--2---:R0:W-:Y:S02]  /*5ec00*/  STL [R1+0x82c], R10 ;  /* 0x00082c0a01007387 */ /* 0x0041e40000100800 */
[----:B0-----:R-:W-:-:S07]  /*5ec10*/  IMAD.MOV.U32 R10, RZ, RZ, R9 ;  /* 0x000000ffff0a7224 */ /* 0x001fce00078e0009 */
.L_x_33136:
[----:B------:R-:W-:Y:S05]  /*5ec20*/  BSYNC B1 ;  /* 0x0000000000017941 */ /* 0x000fea0003800000 */
.L_x_33134:
        /* <DEDUP_REMOVED lines=12> */
.L_x_33138:
[----:B------:R-:W2:Y:S01]  /*5ecf0*/  LDL.LU R9, [R1+0x82c] ;  /* 0x00082c0001097983 */ /* 0x000ea20000300800 */
[----:B------:R-:W-:Y:S01]  /*5ed00*/  MOV R0, R252 ;  /* 0x000000fc00007202 */ /* 0x000fe20000000f00 */
[----:B------:R-:W-:Y:S02]  /*5ed10*/  IMAD.MOV.U32 R245, RZ, RZ, R244 ;  /* 0x000000fffff57224 */ /* 0x000fe400078e00f4 */
[----:B--2---:R0:W-:Y:S02]  /*5ed20*/  STL [R1+0x828], R9 ;  /* 0x0008280901007387 */ /* 0x0041e40000100800 */
[----:B0-----:R-:W-:-:S07]  /*5ed30*/  IMAD.MOV.U32 R9, RZ, RZ, R8 ;  /* 0x000000ffff097224 */ /* 0x001fce00078e0008 */
.L_x_33139:
[----:B------:R-:W-:Y:S05]  /*5ed40*/  BSYNC B1 ;  /* 0x0000000000017941 */ /* 0x000fea0003800000 */
.L_x_33137:
        /* <DEDUP_REMOVED lines=12> */
.L_x_33141:
[----:B------:R-:W2:Y:S01]  /*5ee10*/  LDL.LU R8, [R1+0x828] ;  /* 0x0008280001087983 */ /* 0x000ea20000300800 */
[----:B------:R-:W-:Y:S01]  /*5ee20*/  MOV R252, R0 ;  /* 0x0000000000fc7202 */ /* 0x000fe20000000f00 */
[----:B------:R-:W-:Y:S02]  /*5ee30*/  IMAD.MOV.U32 R244, RZ, RZ, R247 ;  /* 0x000000fffff47224 */ /* 0x000fe400078e00f7 */
[----:B--2---:R0:W-:Y:S02]  /*5ee40*/  STL [R1+0x82c], R8 ;  /* 0x00082c0801007387 */ /* 0x0041e40000100800 */
[----:B0-----:R-:W-:-:S07]  /*5ee50*/  IMAD.MOV.U32 R8, RZ, RZ, R7 ;  /* 0x000000ffff087224 */ /* 0x001fce00078e0007 */
.L_x_33142:
[----:B------:R-:W-:Y:S05]  /*5ee60*/  BSYNC B1 ;  /* 0x0000000000017941 */ /* 0x000fea0003800000 */
.L_x_33140:
        /* <DEDUP_REMOVED lines=12> */
.L_x_33144:
[----:B------:R-:W2:Y:S01]  /*5ef30*/  LDL.LU R7, [R1+0x82c] ;  /* 0x00082c0001077983 */ /* 0x000ea20000300800 */
[----:B------:R-:W-:Y:S01]  /*5ef40*/  MOV R0, R252 ;  /* 0x000000fc00007202 */ /* 0x000fe20000000f00 */
[----:B------:R-:W-:Y:S02]  /*5ef50*/  IMAD.MOV.U32 R247, RZ, RZ, R246 ;  /* 0x000000fffff77224 */ /* 0x000fe400078e00f6 */
[----:B--2---:R0:W-:Y:S02]  /*5ef60*/  STL [R1+0x828], R7 ;  /* 0x0008280701007387 */ /* 0x0041e40000100800 */
[----:B0-----:R-:W-:-:S07]  /*5ef70*/  IMAD.MOV.U32 R7, RZ, RZ, R6 ;  /* 0x000000ffff077224 */ /* 0x001fce00078e0006 */
.L_x_33145:
[----:B------:R-:W-:Y:S05]  /*5ef80*/  BSYNC B1 ;  /* 0x0000000000017941 */ /* 0x000fea0003800000 */
.L_x_33143:
        /* <DEDUP_REMOVED lines=12> */
.L_x_33147:
[----:B------:R-:W2:Y:S01]  /*5f050*/  LDL.LU R6, [R1+0x828] ;  /* 0x0008280001067983 */ /* 0x000ea20000300800 */
[----:B------:R-:W-:Y:S01]  /*5f060*/  MOV R252, R0 ;  /* 0x0000000000fc7202 */ /* 0x000fe20000000f00 */
[----:B------:R-:W-:Y:S02]  /*5f070*/  IMAD.MOV.U32 R246, RZ, RZ, R249 ;  /* 0x000000fffff67224 */ /* 0x000fe400078e00f9 */
[----:B--2---:R0:W-:Y:S02]  /*5f080*/  STL [R1+0x830], R6 ;  /* 0x0008300601007387 */ /* 0x0041e40000100800 */
[----:B0-----:R-:W-:-:S07]  /*5f090*/  IMAD.MOV.U32 R6, RZ, RZ, R5 ;  /* 0x000000ffff067224 */ /* 0x001fce00078e0005 */
.L_x_33148:
[----:B------:R-:W-:Y:S05]  /*5f0a0*/  BSYNC B1 ;  /* 0x0000000000017941 */ /* 0x000fea0003800000 */
.L_x_33146:
        /* <DEDUP_REMOVED lines=12> */
.L_x_33150:
[----:B------:R-:W2:Y:S01]  /*5f170*/  LDL.LU R5, [R1+0x830] ;  /* 0x0008300001057983 */ /* 0x000ea20000300800 */
[----:B------:R-:W-:Y:S01]  /*5f180*/  MOV R0, R252 ;  /* 0x000000fc00007202 */ /* 0x000fe20000000f00 */
[----:B------:R-:W-:Y:S02]  /*5f190*/  IMAD.MOV.U32 R249, RZ, RZ, R248 ;  /* 0x000000fffff97224 */ /* 0x000fe400078e00f8 */
[----:B--2---:R0:W-:Y:S02]  /*5f1a0*/  STL [R1+0x82c], R5 ;  /* 0x00082c0501007387 */ /* 0x0041e40000100800 */
[----:B0-----:R-:W-:-:S07]  /*5f1b0*/  IMAD.MOV.U32 R5, RZ, RZ, R4 ;  /* 0x000000ffff057224 */ /* 0x001fce00078e0004 */
.L_x_33151:
[----:B------:R-:W-:Y:S05]  /*5f1c0*/  BSYNC B1 ;  /* 0x0000000000017941 */ /* 0x000fea0003800000 */
.L_x_33149:
        /* <DEDUP_REMOVED lines=12> */
.L_x_33153:
[----:B------:R-:W-:Y:S01]  /*5f290*/  STL [R1+0x828], R0 ;  /* 0x0008280001007387 */ /* 0x000fe20000100800 */
[----:B------:R-:W-:Y:S01]  /*5f2a0*/  IMAD.MOV.U32 R4, RZ, RZ, R252 ;  /* 0x000000ffff047224 */ /* 0x000fe200078e00fc */
[----:B------:R-:W-:-:S04]  /*5f2b0*/  MOV R248, R251 ;  /* 0x000000fb00f87202 */ /* 0x000fc80000000f00 */
[----:B------:R0:W-:Y:S02]  /*5f2c0*/  STL [R1+0x830], R4 ;  /* 0x0008300401007387 */ /* 0x0001e40000100800 */
[----:B0-----:R-:W-:-:S07]  /*5f2d0*/  IMAD.MOV.U32 R4, RZ, RZ, R3 ;  /* 0x000000ffff047224 */ /* 0x001fce00078e0003 */
.L_x_33154:
[----:B------:R-:W-:Y:S05]  /*5f2e0*/  BSYNC B1 ;  /* 0x0000000000017941 */ /* 0x000fea0003800000 */
.L_x_33152:
        /* <DEDUP_REMOVED lines=13> */
.L_x_33156:
[----:B------:R-:W2:Y:S01]  /*5f3c0*/  LDL.LU R3, [R1+0x830] ;  /* 0x0008300001037983 */ /* 0x000ea20000300800 */
[----:B------:R-:W-:Y:S01]  /*5f3d0*/  IMAD.MOV.U32 R252, RZ, RZ, R0 ;  /* 0x000000fffffc7224 */ /* 0x000fe200078e0000 */
[----:B------:R-:W-:Y:S02]  /*5f3e0*/  MOV R251, R250 ;  /* 0x000000fa00fb7202 */ /* 0x000fe40000000f00 */
[----:B--2---:R0:W-:Y:S02]  /*5f3f0*/  STL [R1+0x82c], R3 ;  /* 0x00082c0301007387 */ /* 0x0041e40000100800 */
[----:B0-----:R-:W-:-:S07]  /*5f400*/  IMAD.MOV.U32 R3, RZ, RZ, R2 ;  /* 0x000000ffff037224 */ /* 0x001fce00078e0002 */
.L_x_33157:
[----:B------:R-:W-:Y:S05]  /*5f410*/  BSYNC B1 ;  /* 0x0000000000017941 */ /* 0x000fea0003800000 */
.L_x_33155:
        /* <DEDUP_REMOVED lines=13> */
.L_x_33159:
[----:B------:R-:W2:Y:S01]  /*5f4f0*/  LDL.LU R2, [R1+0x82c] ;  /* 0x00082c0001027983 */ /* 0x000ea20000300800 */
[----:B------:R-:W-:-:S03]  /*5f500*/  IMAD.MOV.U32 R0, RZ, RZ, R252 ;  /* 0x000000ffff007224 */ /* 0x000fc600078e00fc */
[----:B------:R0:W5:Y:S04]  /*5f510*/  LDL.LU R250, [R1+0x824] ;  /* 0x0008240001fa7983 */ /* 0x0001680000300800 */
[----:B--2---:R1:W-:Y:S04]  /*5f520*/  STL [R1+0x828], R2 ;  /* 0x0008280201007387 */ /* 0x0043e80000100800 */
[----:B-1----:R0:W5:Y:S02]  /*5f530*/  LDL.LU R2, [R1+0x81c] ;  /* 0x00081c0001027983 */ /* 0x0021640000300800 */
.L_x_33160:
[----:B------:R-:W-:Y:S05]  /*5f540*/  BSYNC B1 ;  /* 0x0000000000017941 */ /* 0x000fea0003800000 */
.L_x_33158:
[----:B------:R-:W2:Y:S04]  /*5f550*/  LDL R252, [R1+0x818] ;  /* 0x0008180001fc7983 */ /* 0x000ea80000100800 */
[----:B-----5:R1:W-:Y:S04]  /*5f560*/  STL [R1+0x848], R2 ;  /* 0x0008480201007387 */ /* 0x0203e80000100800 */
[----:B-1----:R-:W3:Y:S01]  /*5f570*/  LDL R2, [R1+0x820] ;  /* 0x0008200001027983 */ /* 0x002ee20000100800 */
[----:B--2---:R-:W-:-:S04]  /*5f580*/  FSETP.GT.FTZ.AND P0, PT, R0, R252, PT ;  /* 0x000000fc0000720b */ /* 0x004fc80003f14000 */
[----:B---3--:R-:W-:Y:S02]  /*5f590*/  ISETP.EQ.OR P0, PT, R2, -0x1, P0 ;  /* 0xffffffff0200780c */ /* 0x008fe40000702670 */
[----:B------:R1:W5:Y:S01]  /*5f5a0*/  LDL.LU R2, [R1+0x848] ;  /* 0x0008480001027983 */ /* 0x0003620000300800 */
[----:B------:R-:W-:Y:S10]  /*5f5b0*/  BSSY B1, `(.L_x_33161) ;  /* 0x0000019000017945 */ /* 0x000ff40003800000 */
[----:B-1----:R-:W-:Y:S05]  /*5f5c0*/  @P0 BRA `(.L_x_33162) ;  /* 0x0000000000300947 */ /* 0x002fea0003800000 */
[----:B------:R1:W-:Y:S04]  /*5f5d0*/  STL [R1+0x84c], R3 ;  /* 0x00084c0301007387 */ /* 0x0003e80000100800 */
[----:B-----5:R2:W-:Y:S04]  /*5f5e0*/  STL [R1+0x848], R2 ;  /* 0x0008480201007387 */ /* 0x0205e80000100800 */
[----:B-1----:R-:W3:Y:S04]  /*5f5f0*/  LDL R3, [R1+0x820] ;  /* 0x0008200001037983 */ /* 0x002ee80000100800 */
[----:B--2---:R-:W2:Y:S01]  /*5f600*/  LDL R2, [R1+0x828] ;  /* 0x0008280001027983 */ /* 0x004ea20000100800 */
[----:B------:R-:W-:-:S03]  /*5f610*/  FSETP.NEU.FTZ.AND P0, PT, R0, R252, PT ;  /* 0x000000fc0000720b */ /* 0x000fc60003f1d000 */
[----:B------:R-:W-:Y:S04]  /*5f620*/  STL [R1+0x81c], R0 ;  /* 0x00081c0001007387 */ /* 0x000fe80000100800 */
[----:B---3--:R1:W-:Y:S01]  /*5f630*/  STL [R1+0x82c], R3 ;  /* 0x00082c0301007387 */ /* 0x0083e20000100800 */
[----:B--2---:R-:W-:-:S03]  /*5f640*/  ISETP.GE.OR P0, PT, R2, R3, P0 ;  /* 0x000000030200720c */ /* 0x004fc60000706670 */
[----:B------:R2:W-:Y:S04]  /*5f650*/  STL [R1+0x824], R2 ;  /* 0x0008240201007387 */ /* 0x0005e80000100800 */
[----:B-1----:R1:W5:Y:S04]  /*5f660*/  LDL.LU R3, [R1+0x84c] ;  /* 0x00084c0001037983 */ /* 0x0023680000300800 */
[----:B--2---:R1:W5:Y:S02]  /*5f670*/  LDL.LU R2, [R1+0x848] ;  /* 0x0008480001027983 */ /* 0x0043640000300800 */
[----:B------:R-:W-:Y:S05]  /*5f680*/  @P0 BRA `(.L_x_33163) ;  /* 0x00000000002c0947 */ /* 0x000fea0003800000 */
.L_x_33162:
[----:B-----5:R2:W-:Y:S04]  /*5f690*/  STL [R1+0x848], R2 ;  /* 0x0008480201007387 */ /* 0x0205e80000100800 */
[----:B------:R-:W3:Y:S04]  /*5f6a0*/  LDL.LU R252, [R1+0x828] ;  /* 0x0008280001fc7983 */ /* 0x000ee80000300800 */
[----:B--2---:R-:W2:Y:S04]  /*5f6b0*/  LDL.LU R2, [R1+0x820] ;  /* 0x0008200001027983 */ /* 0x004ea80000300800 */
[----:B--2---:R2:W-:Y:S04]  /*5f6c0*/  STL [R1+0x824], R2 ;  /* 0x0008240201007387 */ /* 0x0045e80000100800 */
[----:B--2---:R-:W2:Y:S04]  /*5f6d0*/  LDL.LU R2, [R1+0x818] ;  /* 0x0008180001027983 */ /* 0x004ea80000300800 */
[----:B------:R-:W-:Y:S04]  /*5f6e0*/  STL [R1+0x818], R0 ;  /* 0x0008180001007387 */ /* 0x000fe80000100800 */
[----:B--2---:R2:W-:Y:S04]  /*5f6f0*/  STL [R1+0x81c], R2 ;  /* 0x00081c0201007387 */ /* 0x0045e80000100800 */
[----:B--2---:R2:W5:Y:S04]  /*5f700*/  LDL.LU R2, [R1+0x848] ;  /* 0x0008480001027983 */ /* 0x0045680000300800 */
[----:B---3--:R-:W-:Y:S04]  /*5f710*/  STL [R1+0x82c], R252 ;  /* 0x00082cfc01007387 */ /* 0x008fe80000100800 */
[----:B------:R3:W-:Y:S02]  /*5f720*/  STL [R1+0x820], R252 ;  /* 0x000820fc01007387 */ /* 0x0007e40000100800 */
[----:B--23--:R-:W-:-:S07]  /*5f730*/  IMAD.MOV.U32 R252, RZ, RZ, R0 ;  /* 0x000000fffffc7224 */ /* 0x00cfce00078e0000 */
.L_x_33163:
[----:B------:R-:W-:Y:S05]  /*5f740*/  BSYNC B1 ;  /* 0x0000000000017941 */ /* 0x000fea0003800000 */
.L_x_33161:
[----:B------:R-:W2:Y:S02]  /*5f750*/  LDL.LU R0, [R1+0x834] ;  /* 0x0008340001007983 */ /* 0x000ea40000300800 */
[----:B--2---:R-:W-:-:S05]  /*5f760*/  IADD3 R0, R0, 0x4, RZ ;  /* 0x0000000400007810 */ /* 0x004fca0007ffe0ff */
[----:B------:R2:W-:Y:S01]  /*5f770*/  STL [R1+0x834], R0 ;  /* 0x0008340001007387 */ /* 0x0005e20000100800 */
[----:B------:R-:W-:Y:S05]  /*5f780*/  @P3 BRA `(.L_x_33164) ;  /* 0xffffff6c00a43947 */ /* 0x000fea000383ffff */
[----:B-----5:R3:W-:Y:S04]  /*5f790*/  STL [R1+0x848], R2 ;  /* 0x0008480201007387 */ /* 0x0207e80000100800 */
[----:B--2---:R-:W2:Y:S04]  /*5f7a0*/  LDL.LU R0, [R1+0x844] ;  /* 0x0008440001007983 */ /* 0x004ea80000300800 */
[----:B---3--:R-:W2:Y:S04]  /*5f7b0*/  LDL.LU R2, [R1+0x83c] ;  /* 0x00083c0001027983 */ /* 0x008ea80000300800 */
[----:B------:R3:W-:Y:S04]  /*5f7c0*/  STL [R1+0x818], R252 ;  /* 0x000818fc01007387 */ /* 0x0007e80000100800 */
[----:B---3--:R-:W3:Y:S01]  /*5f7d0*/  LDL.LU R252, [R1+0x82c] ;  /* 0x00082c0001fc7983 */ /* 0x008ee20000300800 */
[----:B--2---:R-:W-:-:S03]  /*5f7e0*/  FADD.FTZ R0, R0, R2 ;  /* 0x0000000200007221 */ /* 0x004fc60000010000 */
[----:B------:R4:W5:Y:S04]  /*5f7f0*/  LDL.LU R2, [R1+0x848] ;  /* 0x0008480001027983 */ /* 0x0009680000300800 */
[----:B------:R2:W-:Y:S04]  /*5f800*/  STL [R1+0x83c], R0 ;  /* 0x00083c0001007387 */ /* 0x0005e80000100800 */
[----:B--2---:R-:W2:Y:S04]  /*5f810*/  LDL.LU R0, [R1+0x840] ;  /* 0x0008400001007983 */ /* 0x004ea80000300800 */
[----:B---3--:R4:W-:Y:S04]  /*5f820*/  STL [R1+0x820], R252 ;  /* 0x000820fc01007387 */ /* 0x0089e80000100800 */
[----:B--2---:R4:W-:Y:S02]  /*5f830*/  STL [R1+0x838], R0 ;  /* 0x0008380001007387 */ /* 0x0049e40000100800 */
.L_x_32782:
[----:B------:R-:W-:Y:S05]  /*5f840*/  BSYNC B0 ;  /* 0x0000000000007941 */ /* 0x000fea0003800000 */
.L_x_32781:
[----:B------:R3:W-:Y:S04]  /*5f850*/  STL.64 [R1+0x848], R126 ;  /* 0x0008487e01007387 */ /* 0x0007e80000100a00 */
[----:B-----5:R0:W-:Y:S04]  /*5f860*/  STL.64 [R1+0x418], R250 ;  /* 0x000418fa01007387 */ /* 0x0201e80000100a00 */
[----:B---3--:R-:W3:Y:S04]  /*5f870*/  LDL.LU R126, [R1+0x820] ;  /* 0x00082000017e7983 */ /* 0x008ee80000300800 */
[----:B------:R-:W3:Y:S04]  /*5f880*/  LDL.LU R127, [R1+0x824] ;  /* 0x00082400017f7983 */ /* 0x000ee80000300800 */
[----:B0-----:R-:W2:Y:S04]  /*5f890*/  LDL.LU R250, [R1+0x818] ;  /* 0x0008180001fa7983 */ /* 0x001ea80000300800 */
[----:B------:R-:W2:Y:S04]  /*5f8a0*/  LDL.LU R251, [R1+0x81c] ;  /* 0x00081c0001fb7983 */ /* 0x000ea80000300800 */
[----:B------:R0:W-:Y:S04]  /*5f8b0*/  STL.64 [R1+0x420], R248 ;  /* 0x000420f801007387 */ /* 0x0001e80000100a00 */
[----:B0-----:R-:W4:Y:S04]  /*5f8c0*/  LDL.LU R248, [R1+0x810] ;  /* 0x0008100001f87983 */ /* 0x001f280000300800 */
[----:B------:R-:W4:Y:S04]  /*5f8d0*/  LDL.LU R249, [R1+0x814] ;  /* 0x0008140001f97983 */ /* 0x000f280000300800 */
[----:B---3--:R0:W-:Y:S04]  /*5f8e0*/  STL.64 [R1+0x410], R126 ;  /* 0x0004107e01007387 */ /* 0x0081e80000100a00 */
[----:B--2---:R2:W-:Y:S04]  /*5f8f0*/  STL.64 [R1+0x610], R250 ;  /* 0x000610fa01007387 */ /* 0x0045e80000100a00 */
[----:B0-----:R-:W3:Y:S04]  /*5f900*/  LDL.LU.64 R126, [R1+0x848] ;  /* 0x00084800017e7983 */ /* 0x001ee80000300a00 */
[----:B--2---:R-:W2:Y:S04]  /*5f910*/  LDL R250, [R1+0x838] ;  /* 0x0008380001fa7983 */ /* 0x004ea80000100800 */
[----:B------:R-:W2:Y:S04]  /*5f920*/  LDL R251, [R1+0x83c] ;  /* 0x00083c0001fb7983 */ /* 0x000ea80000100800 */
        /* <DEDUP_REMOVED lines=123> */
[----:B---3--:R0:W-:Y:S04]  /*600e0*/  STL.64 [R1+0x808], R126 ;  /* 0x0008087e01007387 */ /* 0x0081e80000100a00 */
[----:B--2---:R0:W-:Y:S01]  /*600f0*/  STL.64 [R1+0x408], R250 ;  /* 0x000408fa01007387 */ /* 0x0041e20000100a00 */
[----:B------:R-:W-:Y:S04]  /*60100*/  BSSY B0, `(.L_x_33165) ;  /* 0x00000d1000007945 */ /* 0x000fe80003800000 */
[----:B------:R-:W-:Y:S05]  /*60110*/  @P2 BRA `(.L_x_33166) ;  /* 0x0000000c003c2947 */ /* 0x000fea0003800000 */
[----:B------:R-:W2:Y:S02]  /*60120*/  LDC R0, c[0x0][0x234] ;  /* 0x00008d00ff007b82 */ /* 0x000ea40000000800 */
[----:B--2---:R-:W-:-:S13]  /*60130*/  ISETP.GE.AND P0, PT, R0, 0x1, PT ;  /* 0x000000010000780c */ /* 0x004fda0003f06270 */
[----:B------:R-:W-:Y:S05]  /*60140*/  @!P0 BRA `(.L_x_33167) ;  /* 0x0000000c00188947 */ /* 0x000fea0003800000 */
[----:B------:R-:W-:-:S05]  /*60150*/  IMAD.SHL.U32 R0, R0, 0x2, RZ ;  /* 0x0000000200007824 */ /* 0x000fca00078e00ff */
[----:B------:R-:W-:-:S04]  /*60160*/  VIMNMX R0, R0, 0x1, !PT ;  /* 0x0000000100007848 */ /* 0x000fc80007fe0100 */
[C---:B0-----:R-:W-:Y:S01]  /*60170*/  LOP3.LUT R3, R0.reuse, 0x3, RZ, 0xc0, !PT ;  /* 0x0000000300037812 */ /* 0x041fe200078ec0ff */
[----:B------:R-:W-:-:S05]  /*60180*/  VIADD R2, R0, 0xffffffff ;  /* 0xffffffff00027836 */ /* 0x000fca0000000000 */
[----:B------:R-:W-:Y:S01]  /*60190*/  ISETP.GE.U32.AND P0, PT, R2, 0x3, PT ;  /* 0x000000030200780c */ /* 0x000fe20003f06070 */
[----:B------:R-:W-:-:S12]  /*601a0*/  IMAD.MOV.U32 R2, RZ, RZ, RZ ;  /* 0x000000ffff027224 */ /* 0x000fd800078e00ff */
[----:B------:R-:W-:Y:S05]  /*601b0*/  @!P0 BRA `(.L_x_33168) ;  /* 0x00000008009c8947 */ /* 0x000fea0003800000 */
[----:B------:R-:W0:Y:S01]  /*601c0*/  S2UR UR4, SR_CTAID.X ;  /* 0x00000000000479c3 */ /* 0x000e220000002500 */
[----:B------:R-:W-:Y:S01]  /*601d0*/  IMAD.IADD R0, R0, 0x1, -R3 ;  /* 0x0000000100007824 */ /* 0x000fe200078e0a03 */
[----:B------:R-:W-:Y:S01]  /*601e0*/  ULDC UR5, c[0x0][0x230] ;  /* 0x00008c0000057ab9 */ /* 0x000fe20000000800 */
[----:B------:R-:W-:-:S03]  /*601f0*/  IMAD.MOV.U32 R2, RZ, RZ, RZ ;  /* 0x000000ffff027224 */ /* 0x000fc600078e00ff */
[----:B------:R-:W-:Y:S01]  /*60200*/  ISETP.GT.AND P0, PT, R0, RZ, PT ;  /* 0x000000ff0000720c */ /* 0x000fe20003f04270 */
[----:B0-----:R-:W-:-:S12]  /*60210*/  UIMAD UR4, UR4, UR5, URZ ;  /* 0x00000005040472a4 */ /* 0x001fd8000f8e023f */
[----:B------:R-:W-:Y:S05]  /*60220*/  @!P0 BRA `(.L_x_33169) ;  /* 0x0000000800148947 */ /* 0x000fea0003800000 */
[----:B------:R-:W-:Y:S02]  /*60230*/  ISETP.GT.AND P1, PT, R0, 0xc, PT ;  /* 0x0000000c0000780c */ /* 0x000fe40003f24270 */
[----:B------:R-:W-:-:S11]  /*60240*/  PLOP3.LUT P0, PT, PT, PT, PT, 0x80, 0x0 ;  /* 0x000000000000781c */ /* 0x000fd60003f0f070 */
[----:B------:R-:W-:Y:S05]  /*60250*/  @!P1 BRA `(.L_x_33170) ;  /* 0x0000000400489947 */ /* 0x000fea0003800000 */
[----:B------:R-:W0:Y:S01]  /*60260*/  S2R R5, SR_CgaCtaId ;  /* 0x0000000000057919 */ /* 0x000e220000008800 */
[----:B------:R-:W-:Y:S02]  /*60270*/  MOV R4, 0x400 ;  /* 0x0000040000047802 */ /* 0x000fe40000000f00 */
[----:B------:R-:W-:Y:S02]  /*60280*/  PLOP3.LUT P0, PT, PT, PT, PT, 0x8, 0x0 ;  /* 0x000000000000781c */ /* 0x000fe40003f0e170 */
[----:B------:R-:W-:-:S04]  /*60290*/  IADD3 R4, R4, 0xc20, RZ ;  /* 0x00000c2004047810 */ /* 0x000fc80007ffe0ff */
[----:B0-----:R-:W-:-:S07]  /*602a0*/  LEA R5, R5, R4, 0x18 ;  /* 0x0000000405057211 */ /* 0x001fce00078ec0ff */
.L_x_33171:
[----:B------:R-:W-:Y:S02]  /*602b0*/  VIADD R21, R1, 0x408 ;  /* 0x0000040801157836 */ /* 0x000fe40000000000 */
[C---:B0-----:R-:W-:Y:S02]  /*602c0*/  VIADD R9, R2.reuse, 0x8 ;  /* 0x0000000802097836 */ /* 0x041fe40000000000 */
[C-C-:B------:R-:W-:Y:S02]  /*602d0*/  IMAD R4, R2.reuse, 0x4, R21.reuse ;  /* 0x0000000402047824 */ /* 0x140fe400078e0215 */
[----:B------:R-:W-:Y:S01]  /*602e0*/  VIADD R8, R2, 0x4 ;  /* 0x0000000402087836 */ /* 0x000fe20000000000 */
[----:B------:R-:W-:Y:S02]  /*602f0*/  LEA R20, R9, R21, 0x2 ;  /* 0x0000001509147211 */ /* 0x000fe400078e10ff */
[----:B------:R-:W2:Y:S01]  /*60300*/  LDL.64 R6, [R4+0x8] ;  /* 0x0000080004067983 */ /* 0x000ea20000100a00 */
[----:B------:R-:W-:-:S02]  /*60310*/  IMAD R8, R8, 0x4, R21 ;  /* 0x0000000408087824 */ /* 0x000fc400078e0215 */
[C---:B------:R-:W-:Y:S01]  /*60320*/  VIADD R9, R2.reuse, 0xc ;  /* 0x0000000c02097836 */ /* 0x040fe20000000000 */
[----:B------:R-:W3:Y:S03]  /*60330*/  LDL.64 R12, [R4+0x10] ;  /* 0x00001000040c7983 */ /* 0x000ee60000100a00 */
[----:B------:R-:W-:Y:S01]  /*60340*/  IMAD R21, R9, 0x4, R21 ;  /* 0x0000000409157824 */ /* 0x000fe200078e0215 */
[----:B------:R-:W4:Y:S04]  /*60350*/  LDL.64 R22, [R8+0x10] ;  /* 0x0000100008167983 */ /* 0x000f280000100a00 */
[----:B------:R-:W5:Y:S04]  /*60360*/  LDL.64 R26, [R20+0x8] ;  /* 0x00000800141a7983 */ /* 0x000f680000100a00 */
[----:B------:R-:W4:Y:S04]  /*60370*/  LDL.64 R16, [R8+0x8] ;  /* 0x0000080008107983 */ /* 0x000f280000100a00 */
[----:B------:R-:W4:Y:S04]  /*60380*/  LDL.64 R30, [R20+0x10] ;  /* 0x00001000141e7983 */ /* 0x000f280000100a00 */
[----:B------:R-:W4:Y:S04]  /*60390*/  LDL.64 R34, [R21+0x8] ;  /* 0x0000080015227983 */ /* 0x000f280000100a00 */
[----:B------:R-:W4:Y:S04]  /*603a0*/  LDL.64 R38, [R21+0x10] ;  /* 0x0000100015267983 */ /* 0x000f280000100a00 */
[----:B------:R-:W4:Y:S04]  /*603b0*/  LDL.64 R10, [R4+0x208] ;  /* 0x00020800040a7983 */ /* 0x000f280000100a00 */
[----:B------:R0:W4:Y:S04]  /*603c0*/  LDL.64 R14, [R4+0x210] ;  /* 0x00021000040e7983 */ /* 0x0001280000100a00 */
[----:B------:R-:W4:Y:S04]  /*603d0*/  LDL.64 R18, [R8+0x208] ;  /* 0x0002080008127983 */ /* 0x000f280000100a00 */
[----:B------:R3:W4:Y:S04]  /*603e0*/  LDL.64 R24, [R8+0x210] ;  /* 0x0002100008187983 */ /* 0x0007280000100a00 */
[----:B------:R-:W4:Y:S04]  /*603f0*/  LDL.64 R28, [R20+0x208] ;  /* 0x00020800141c7983 */ /* 0x000f280000100a00 */
[----:B------:R1:W4:Y:S04]  /*60400*/  LDL.64 R32, [R20+0x210] ;  /* 0x0002100014207983 */ /* 0x0003280000100a00 */
[----:B------:R-:W4:Y:S04]  /*60410*/  LDL.64 R36, [R21+0x208] ;  /* 0x0002080015247983 */ /* 0x000f280000100a00 */
[----:B------:R-:W4:Y:S01]  /*60420*/  LDL.64 R40, [R21+0x210] ;  /* 0x0002100015287983 */ /* 0x000f220000100a00 */
[----:B------:R-:W-:-:S02]  /*60430*/  IMAD R9, R2, 0x4, R5 ;  /* 0x0000000402097824 */ /* 0x000fc400078e0205 */
[----:B------:R-:W-:-:S05]  /*60440*/  VIADD R0, R0, 0xfffffff0 ;  /* 0xfffffff000007836 */ /* 0x000fca0000000000 */
[----:B------:R-:W-:Y:S01]  /*60450*/  ISETP.GT.AND P1, PT, R0, 0xc, PT ;  /* 0x0000000c0000780c */ /* 0x000fe20003f24270 */
[----:B------:R-:W-:Y:S02]  /*60460*/  VIADD R2, R2, 0x10 ;  /* 0x0000001002027836 */ /* 0x000fe40000000000 */
[----:B--2---:R-:W-:Y:S02]  /*60470*/  VIADD R6, R6, UR4 ;  /* 0x0000000406067c36 */ /* 0x004fe40008000000 */
[----:B0-----:R-:W-:Y:S02]  /*60480*/  VIADD R4, R7, UR4 ;  /* 0x0000000407047c36 */ /* 0x001fe40008000000 */
[----:B---3--:R-:W-:Y:S01]  /*60490*/  VIADD R8, R13, UR4 ;  /* 0x000000040d087c36 */ /* 0x008fe20008000000 */
[----:B------:R5:W-:Y:S04]  /*604a0*/  STS [R9], R6 ;  /* 0x0000000609007388 */ /* 0x000be80000000800 */
[----:B------:R4:W-:Y:S01]  /*604b0*/  STS [R9+0x4], R4 ;  /* 0x0000040409007388 */ /* 0x0009e20000000800 */
[----:B-----5:R-:W-:-:S02]  /*604c0*/  VIADD R6, R27, UR4 ;  /* 0x000000041b067c36 */ /* 0x020fc40008000000 */
[----:B----4-:R-:W-:Y:S01]  /*604d0*/  VIADD R4, R23, UR4 ;  /* 0x0000000417047c36 */ /* 0x010fe20008000000 */
[----:B------:R0:W-:Y:S01]  /*604e0*/  STS [R9+0xc], R8 ;  /* 0x00000c0809007388 */ /* 0x0001e20000000800 */
[----:B------:R-:W-:Y:S01]  /*604f0*/  IADD3 R12, R12, UR4, RZ ;  /* 0x000000040c0c7c10 */ /* 0x000fe2000fffe0ff */
[----:B------:R-:W-:Y:S01]  /*60500*/  VIADD R16, R16, UR4 ;  /* 0x0000000410107c36 */ /* 0x000fe20008000000 */
[----:B------:R-:W-:Y:S01]  /*60510*/  IADD3 R26, R26, UR4, RZ ;  /* 0x000000041a1a7c10 */ /* 0x000fe2000fffe0ff */
[----:B------:R2:W-:Y:S01]  /*60520*/  STS [R9+0x1c], R4 ;  /* 0x00001c0409007388 */ /* 0x0005e20000000800 */
[----:B-1----:R-:W-:Y:S02]  /*60530*/  VIADD R20, R17, UR4 ;  /* 0x0000000411147c36 */ /* 0x002fe40008000000 */
[----:B------:R-:W-:Y:S01]  /*60540*/  VIADD R22, R22, UR4 ;  /* 0x0000000416167c36 */ /* 0x000fe20008000000 */
[----:B------:R1:W-:Y:S01]  /*60550*/  STS [R9+0x24], R6 ;  /* 0x0000240609007388 */ /* 0x0003e20000000800 */
[----:B------:R-:W-:Y:S01]  /*60560*/  VIADD R30, R30, UR4 ;  /* 0x000000041e1e7c36 */ /* 0x000fe20008000000 */
[----:B------:R-:W-:Y:S01]  /*60570*/  IADD3 R38, R38, UR4, RZ ;  /* 0x0000000426267c10 */ /* 0x000fe2000fffe0ff */
[----:B0-----:R-:W-:-:S02]  /*60580*/  VIADD R8, R31, UR4 ;  /* 0x000000041f087c36 */ /* 0x001fc40008000000 */
[----:B------:R-:W-:Y:S02]  /*60590*/  VIADD R34, R34, UR4 ;  /* 0x0000000422227c36 */ /* 0x000fe40008000000 */
[----:B--2---:R-:W-:Y:S02]  /*605a0*/  VIADD R4, R35, UR4 ;  /* 0x0000000423047c36 */ /* 0x004fe40008000000 */
[----:B-1----:R-:W-:Y:S01]  /*605b0*/  VIADD R6, R39, UR4 ;  /* 0x0000000427067c36 */ /* 0x002fe20008000000 */
[----:B------:R0:W-:Y:S04]  /*605c0*/  STS [R9+0x200], R10 ;  /* 0x0002000a09007388 */ /* 0x0001e80000000800 */
        /* <DEDUP_REMOVED lines=27> */
.L_x_33170:
[----:B------:R-:W-:-:S13]  /*60780*/  ISETP.GT.AND P1, PT, R0, 0x4, PT ;  /* 0x000000040000780c */ /* 0x000fda0003f24270 */
[----:B------:R-:W-:Y:S05]  /*60790*/  @!P1 BRA `(.L_x_33172) ;  /* 0x0000000000b09947 */ /* 0x000fea0003800000 */
[----:B0-----:R-:W-:Y:S01]  /*607a0*/  VIADD R8, R1, 0x408 ;  /* 0x0000040801087836 */ /* 0x001fe20000000000 */
[----:B------:R-:W-:-:S03]  /*607b0*/  IADD3 R5, R2, 0x4, RZ ;  /* 0x0000000402057810 */ /* 0x000fc60007ffe0ff */
[--C-:B------:R-:W-:Y:S02]  /*607c0*/  IMAD R4, R2, 0x4, R8.reuse ;  /* 0x0000000402047824 */ /* 0x100fe400078e0208 */
[----:B------:R-:W-:-:S03]  /*607d0*/  IMAD R11, R5, 0x4, R8 ;  /* 0x00000004050b7824 */ /* 0x000fc600078e0208 */
[----:B------:R-:W2:Y:S04]  /*607e0*/  LDL.64 R6, [R4+0x8] ;  /* 0x0000080004067983 */ /* 0x000ea80000100a00 */
[----:B------:R-:W3:Y:S04]  /*607f0*/  LDL.64 R12, [R4+0x10] ;  /* 0x00001000040c7983 */ /* 0x000ee80000100a00 */
[----:B------:R-:W4:Y:S04]  /*60800*/  LDL.64 R16, [R11+0x8] ;  /* 0x000008000b107983 */ /* 0x000f280000100a00 */
[----:B------:R-:W5:Y:S04]  /*60810*/  LDL.64 R22, [R11+0x10] ;  /* 0x000010000b167983 */ /* 0x000f680000100a00 */
[----:B------:R-:W5:Y:S04]  /*60820*/  LDL.64 R8, [R4+0x208] ;  /* 0x0002080004087983 */ /* 0x000f680000100a00 */
[----:B------:R0:W5:Y:S04]  /*60830*/  LDL.64 R14, [R4+0x210] ;  /* 0x00021000040e7983 */ /* 0x0001680000100a00 */
[----:B------:R-:W5:Y:S04]  /*60840*/  LDL.64 R18, [R11+0x208] ;  /* 0x000208000b127983 */ /* 0x000f680000100a00 */
[----:B------:R-:W5:Y:S01]  /*60850*/  LDL.64 R24, [R11+0x210] ;  /* 0x000210000b187983 */ /* 0x000f620000100a00 */
[----:B------:R-:W1:Y:S01]  /*60860*/  S2R R10, SR_CgaCtaId ;  /* 0x00000000000a7919 */ /* 0x000e620000008800 */
[----:B------:R-:W-:-:S05]  /*60870*/  MOV R5, 0x400 ;  /* 0x0000040000057802 */ /* 0x000fca0000000f00 */
[----:B------:R-:W-:-:S05]  /*60880*/  VIADD R5, R5, 0xc20 ;  /* 0x00000c2005057836 */ /* 0x000fca0000000000 */
[----:B-1----:R-:W-:-:S05]  /*60890*/  LEA R5, R10, R5, 0x18 ;  /* 0x000000050a057211 */ /* 0x002fca00078ec0ff */
[C---:B------:R-:W-:Y:S01]  /*608a0*/  IMAD R5, R2.reuse, 0x4, R5 ;  /* 0x0000000402057824 */ /* 0x040fe200078e0205 */
[----:B------:R-:W-:Y:S01]  /*608b0*/  PLOP3.LUT P0, PT, PT, PT, PT, 0x8, 0x0 ;  /* 0x000000000000781c */ /* 0x000fe20003f0e170 */
[----:B------:R-:W-:Y:S01]  /*608c0*/  VIADD R2, R2, 0x8 ;  /* 0x0000000802027836 */ /* 0x000fe20000000000 */
[----:B------:R-:W-:Y:S01]  /*608d0*/  IADD3 R0, R0, -0x8, RZ ;  /* 0xfffffff800007810 */ /* 0x000fe20007ffe0ff */
[----:B--2---:R-:W-:Y:S02]  /*608e0*/  VIADD R6, R6, UR4 ;  /* 0x0000000406067c36 */ /* 0x004fe40008000000 */
[----:B------:R-:W-:Y:S01]  /*608f0*/  VIADD R10, R7, UR4 ;  /* 0x00000004070a7c36 */ /* 0x000fe20008000000 */
[----:B---3--:R-:W-:Y:S02]  /*60900*/  IADD3 R12, R12, UR4, RZ ;  /* 0x000000040c0c7c10 */ /* 0x008fe4000fffe0ff */
[----:B------:R1:W-:Y:S01]  /*60910*/  STS [R5], R6 ;  /* 0x0000000605007388 */ /* 0x0003e20000000800 */
[----:B0-----:R-:W-:-:S02]  /*60920*/  VIADD R4, R13, UR4 ;  /* 0x000000040d047c36 */ /* 0x001fc40008000000 */
[----:B----4-:R-:W-:Y:S02]  /*60930*/  VIADD R16, R16, UR4 ;  /* 0x0000000410107c36 */ /* 0x010fe40008000000 */
[----:B------:R-:W-:Y:S02]  /*60940*/  VIADD R20, R17, UR4 ;  /* 0x0000000411147c36 */ /* 0x000fe40008000000 */
[----:B-----5:R-:W-:Y:S02]  /*60950*/  VIADD R22, R22, UR4 ;  /* 0x0000000416167c36 */ /* 0x020fe40008000000 */
        /* <DEDUP_REMOVED lines=15> */
[----:B------:R2:W-:Y:S02]  /*60a50*/  STS [R5+0x21c], R25 ;  /* 0x00021c1905007388 */ /* 0x0005e40000000800 */
.L_x_33172:
[----:B------:R-:W-:-:S13]  /*60a60*/  ISETP.NE.OR P0, PT, R0, RZ, P0 ;  /* 0x000000ff0000720c */ /* 0x000fda0000705670 */
[----:B------:R-:W-:Y:S05]  /*60a70*/  @!P0 BRA `(.L_x_33168) ;  /* 0x00000000006c8947 */ /* 0x000fea0003800000 */
.L_x_33169:
[----:B--2---:R-:W2:Y:S01]  /*60a80*/  S2R R5, SR_CgaCtaId ;  /* 0x0000000000057919 */ /* 0x004ea20000008800 */
[----:B0-----:R-:W-:-:S05]  /*60a90*/  MOV R4, 0x400 ;  /* 0x0000040000047802 */ /* 0x001fca0000000f00 */
[----:B------:R-:W-:-:S05]  /*60aa0*/  VIADD R4, R4, 0xc20 ;  /* 0x00000c2004047836 */ /* 0x000fca0000000000 */
[----:B--2---:R-:W-:-:S07]  /*60ab0*/  LEA R13, R5, R4, 0x18 ;  /* 0x00000004050d7211 */ /* 0x004fce00078ec0ff */
.L_x_33173:
[----:B---3--:R-:W-:-:S04]  /*60ac0*/  VIADD R4, R1, 0x408 ;  /* 0x0000040801047836 */ /* 0x008fc80000000000 */
[----:B------:R-:W-:-:S05]  /*60ad0*/  IMAD R12, R2, 0x4, R4 ;  /* 0x00000004020c7824 */ /* 0x000fca00078e0204 */
[----:B------:R-:W2:Y:S04]  /*60ae0*/  LDL.64 R4, [R12+0x8] ;  /* 0x000008000c047983 */ /* 0x000ea80000100a00 */
[----:B------:R-:W3:Y:S04]  /*60af0*/  LDL.64 R8, [R12+0x10] ;  /* 0x000010000c087983 */ /* 0x000ee80000100a00 */
[----:B------:R-:W4:Y:S04]  /*60b00*/  LDL.64 R6, [R12+0x208] ;  /* 0x000208000c067983 */ /* 0x000f280000100a00 */
[----:B------:R-:W5:Y:S01]  /*60b10*/  LDL.64 R10, [R12+0x210] ;  /* 0x000210000c0a7983 */ /* 0x000f620000100a00 */
[----:B------:R-:W-:-:S02]  /*60b20*/  IMAD R14, R2, 0x4, R13 ;  /* 0x00000004020e7824 */ /* 0x000fc400078e020d */
[----:B------:R-:W-:Y:S02]  /*60b30*/  VIADD R0, R0, 0xfffffffc ;  /* 0xfffffffc00007836 */ /* 0x000fe40000000000 */
[----:B------:R-:W-:-:S03]  /*60b40*/  VIADD R2, R2, 0x4 ;  /* 0x0000000402027836 */ /* 0x000fc60000000000 */
[----:B------:R-:W-:Y:S02]  /*60b50*/  ISETP.NE.AND P0, PT, R0, RZ, PT ;  /* 0x000000ff0000720c */ /* 0x000fe40003f05270 */
[----:B--2---:R-:W-:Y:S01]  /*60b60*/  IADD3 R4, R4, UR4, RZ ;  /* 0x0000000404047c10 */ /* 0x004fe2000fffe0ff */
[----:B------:R-:W-:Y:S02]  /*60b70*/  VIADD R5, R5, UR4 ;  /* 0x0000000405057c36 */ /* 0x000fe40008000000 */
[----:B---3--:R-:W-:Y:S02]  /*60b80*/  VIADD R8, R8, UR4 ;  /* 0x0000000408087c36 */ /* 0x008fe40008000000 */
[----:B------:R3:W-:Y:S01]  /*60b90*/  STS [R14], R4 ;  /* 0x000000040e007388 */ /* 0x0007e20000000800 */
[----:B------:R-:W-:-:S03]  /*60ba0*/  VIADD R9, R9, UR4 ;  /* 0x0000000409097c36 */ /* 0x000fc60008000000 */
[----:B------:R3:W-:Y:S04]  /*60bb0*/  STS [R14+0x4], R5 ;  /* 0x000004050e007388 */ /* 0x0007e80000000800 */
[----:B----4-:R3:W-:Y:S04]  /*60bc0*/  STS [R14+0x200], R6 ;  /* 0x000200060e007388 */ /* 0x0107e80000000800 */
[----:B------:R3:W-:Y:S04]  /*60bd0*/  STS [R14+0x204], R7 ;  /* 0x000204070e007388 */ /* 0x0007e80000000800 */
[----:B------:R3:W-:Y:S04]  /*60be0*/  STS [R14+0x8], R8 ;  /* 0x000008080e007388 */ /* 0x0007e80000000800 */
[----:B------:R3:W-:Y:S04]  /*60bf0*/  STS [R14+0xc], R9 ;  /* 0x00000c090e007388 */ /* 0x0007e80000000800 */
[----:B-----5:R3:W-:Y:S04]  /*60c00*/  STS [R14+0x208], R10 ;  /* 0x0002080a0e007388 */ /* 0x0207e80000000800 */
[----:B------:R3:W-:Y:S01]  /*60c10*/  STS [R14+0x20c], R11 ;  /* 0x00020c0b0e007388 */ /* 0x0007e20000000800 */
[----:B------:R-:W-:Y:S05]  /*60c20*/  @P0 BRA `(.L_x_33173) ;  /* 0xfffffffc00a40947 */ /* 0x000fea000383ffff */
.L_x_33168:
[----:B------:R-:W-:-:S13]  /*60c30*/  ISETP.NE.AND P0, PT, R3, RZ, PT ;  /* 0x000000ff0300720c */ /* 0x000fda0003f05270 */
[----:B------:R-:W-:Y:S05]  /*60c40*/  @!P0 BRA `(.L_x_33167) ;  /* 0x0000000000588947 */ /* 0x000fea0003800000 */
[----:B--23--:R-:W2:Y:S01]  /*60c50*/  S2R R5, SR_CgaCtaId ;  /* 0x0000000000057919 */ /* 0x00cea20000008800 */
[----:B------:R-:W3:Y:S01]  /*60c60*/  S2UR UR4, SR_CTAID.X ;  /* 0x00000000000479c3 */ /* 0x000ee20000002500 */
[----:B------:R-:W-:Y:S01]  /*60c70*/  MOV R0, 0x400 ;  /* 0x0000040000007802 */ /* 0x000fe20000000f00 */
[----:B------:R-:W-:Y:S01]  /*60c80*/  ULDC UR5, c[0x0][0x230] ;  /* 0x00008c0000057ab9 */ /* 0x000fe20000000800 */
[----:B0-----:R-:W-:-:S03]  /*60c90*/  IADD3 R4, R1, 0x408, RZ ;  /* 0x0000040801047810 */ /* 0x001fc60007ffe0ff */
[----:B------:R-:W-:Y:S01]  /*60ca0*/  VIADD R0, R0, 0xc20 ;  /* 0x00000c2000007836 */ /* 0x000fe20000000000 */
[----:B---3--:R-:W-:-:S04]  /*60cb0*/  UIMAD UR4, UR4, UR5, URZ ;  /* 0x00000005040472a4 */ /* 0x008fc8000f8e023f */
[----:B--2---:R-:W-:Y:S01]  /*60cc0*/  LEA R5, R5, R0, 0x18 ;  /* 0x0000000005057211 */ /* 0x004fe200078ec0ff */
[----:B------:R-:W-:-:S04]  /*60cd0*/  IMAD R0, R2, 0x4, R4 ;  /* 0x0000000402007824 */ /* 0x000fc800078e0204 */
[----:B------:R-:W-:Y:S02]  /*60ce0*/  IMAD R2, R2, 0x4, R5 ;  /* 0x0000000402027824 */ /* 0x000fe400078e0205 */
[----:B------:R-:W-:Y:S02]  /*60cf0*/  VIADD R4, R0, 0x208 ;  /* 0x0000020800047836 */ /* 0x000fe40000000000 */
[----:B------:R-:W-:-:S07]  /*60d00*/  VIADD R2, R2, 0x200 ;  /* 0x0000020002027836 */ /* 0x000fce0000000000 */
.L_x_33174:
[----:B------:R-:W2:Y:S04]  /*60d10*/  LDL R0, [R4+-0x200] ;  /* 0xfffe000004007983 */ /* 0x000ea80000100800 */
[----:B------:R0:W3:Y:S01]  /*60d20*/  LDL R7, [R4] ;  /* 0x0000000004077983 */ /* 0x0000e20000100800 */
[----:B------:R-:W-:-:S04]  /*60d30*/  IADD3 R3, R3, -0x1, RZ ;  /* 0xffffffff03037810 */ /* 0x000fc80007ffe0ff */
[----:B------:R-:W-:Y:S01]  /*60d40*/  ISETP.NE.AND P0, PT, R3, RZ, PT ;  /* 0x000000ff0300720c */ /* 0x000fe20003f05270 */
[----:B0-----:R-:W-:Y:S02]  /*60d50*/  VIADD R4, R4, 0x4 ;  /* 0x0000000404047836 */ /* 0x001fe40000000000 */
[----:B--2---:R-:W-:Y:S01]  /*60d60*/  VIADD R5, R0, UR4 ;  /* 0x0000000400057c36 */ /* 0x004fe20008000000 */
[----:B---3--:R-:W-:Y:S04]  /*60d70*/  STS [R2], R7 ;  /* 0x0000000702007388 */ /* 0x008fe80000000800 */
[----:B------:R0:W-:Y:S02]  /*60d80*/  STS [R2+-0x200], R5 ;  /* 0xfffe000502007388 */ /* 0x0001e40000000800 */
[----:B0-----:R-:W-:-:S03]  /*60d90*/  VIADD R2, R2, 0x4 ;  /* 0x0000000402027836 */ /* 0x001fc60000000000 */
[----:B------:R-:W-:Y:S05]  /*60da0*/  @P0 BRA `(.L_x_33174) ;  /* 0xfffffffc00d80947 */ /* 0x000fea000383ffff */
.L_x_33167:
[----:B0-----:R-:W4:Y:S01]  /*60db0*/  LDL.LU R2, [R1+0x83c] ;  /* 0x00083c0001027983 */ /* 0x001f220000300800 */
[----:B------:R-:W0:Y:S01]  /*60dc0*/  S2UR UR5, SR_CgaCtaId ;  /* 0x00000000000579c3 */ /* 0x000e220000008800 */
[----:B------:R-:W-:Y:S02]  /*60dd0*/  UMOV UR4, 0x400 ;  /* 0x0000040000047882 */ /* 0x000fe40000000000 */
[----:B------:R-:W4:Y:S01]  /*60de0*/  LDL.LU R3, [R1+0x838] ;  /* 0x0008380001037983 */ /* 0x000f220000300800 */
[----:B0-----:R-:W-:-:S09]  /*60df0*/  ULEA UR4, UR5, UR4, 0x18 ;  /* 0x0000000405047291 */ /* 0x001fd2000f8ec03f */
[----:B----4-:R4:W-:Y:S03]  /*60e00*/  STS.64 [UR4+0x1020], R2 ;  /* 0x00102002ff007988 */ /* 0x0109e60008000a04 */
.L_x_33166:
[----:B------:R-:W-:Y:S05]  /*60e10*/  BSYNC B0 ;  /* 0x0000000000007941 */ /* 0x000fea0003800000 */
.L_x_33165:
[----:B0--3--:R-:W0:Y:S01]  /*60e20*/  S2R R7, SR_TID.X ;  /* 0x0000000000077919 */ /* 0x009e220000002100 */
[----:B------:R-:W-:Y:S01]  /*60e30*/  BAR.SYNC.DEFER_BLOCKING 0x0 ;  /* 0x0000000000007b1d */ /* 0x000fe20000010000 */
[----:B0-----:R-:W-:-:S13]  /*60e40*/  ISETP.GT.AND P0, PT, R7, 0x101, PT ;  /* 0x000001010700780c */ /* 0x001fda0003f04270 */
[----:B------:R-:W-:Y:S05]  /*60e50*/  @P0 EXIT ;  /* 0x000000000000094d */ /* 0x000fea0003800000 */
[----:B--2---:R-:W0:Y:S01]  /*60e60*/  S2R R4, SR_CTAID.X ;  /* 0x0000000000047919 */ /* 0x004e220000002500 */
[----:B------:R-:W0:Y:S01]  /*60e70*/  S2UR UR4, SR_CTAID.Y ;  /* 0x00000000000479c3 */ /* 0x000e220000002600 */
[C---:B------:R-:W-:Y:S01]  /*60e80*/  VIMNMX R0, R7.reuse, 0xc2, !PT ;  /* 0x000000c207007848 */ /* 0x040fe20007fe0100 */
[----:B------:R-:W-:Y:S03]  /*60e90*/  BSSY B0, `(.L_x_33175) ;  /* 0x0000019000007945 */ /* 0x000fe60003800000 */
[----:B------:R-:W-:-:S03]  /*60ea0*/  IADD3 R0, -R7, 0x3f, R0 ;  /* 0x0000003f07007810 */ /* 0x000fc60007ffe100 */
[----:B----4-:R-:W0:Y:S01]  /*60eb0*/  LDC R3, c[0x0][0x10] ;  /* 0x00000400ff037b82 */ /* 0x010e220000000800 */
        /* <DEDUP_REMOVED lines=13> */
.L_x_33177:
[----:B0-----:R0:W3:Y:S01]  /*60f90*/  LDS R11, [R8] ;  /* 0x00000000080b7984 */ /* 0x0010e20000000800 */
[C---:B--2---:R-:W-:Y:S01]  /*60fa0*/  IMAD.WIDE.U32 R2, R9.reuse, 0x4, R4 ;  /* 0x0000000409027825 */ /* 0x044fe200078e0004 */
[----:B------:R-:W-:-:S03]  /*60fb0*/  IADD3 R9, R9, 0x40, RZ ;  /* 0x0000004009097810 */ /* 0x000fc60007ffe0ff */
[----:B------:R-:W-:Y:S02]  /*60fc0*/  VIADD R6, R6, 0xffffffff ;  /* 0xffffffff06067836 */ /* 0x000fe40000000000 */
[----:B------:R-:W-:Y:S02]  /*60fd0*/  VIADD R7, R7, 0x40 ;  /* 0x0000004007077836 */ /* 0x000fe40000000000 */
[----:B0-----:R-:W-:Y:S01]  /*60fe0*/  VIADD R8, R8, 0x100 ;  /* 0x0000010008087836 */ /* 0x001fe20000000000 */
[----:B------:R-:W-:Y:S01]  /*60ff0*/  ISETP.NE.AND P0, PT, R6, RZ, PT ;  /* 0x000000ff0600720c */ /* 0x000fe20003f05270 */
[----:B---3--:R0:W-:-:S12]  /*61000*/  STG.E desc[UR6][R2.64], R11 ;  /* 0x0000000b02007986 */ /* 0x0081d8000c101906 */
[----:B------:R-:W-:Y:S05]  /*61010*/  @P0 BRA `(.L_x_33177) ;  /* 0xfffffffc00dc0947 */ /* 0x000fea000383ffff */
.L_x_33176:
[----:B------:R-:W-:Y:S05]  /*61020*/  BSYNC B0 ;  /* 0x0000000000007941 */ /* 0x000fea0003800000 */
.L_x_33175:
        /* <DEDUP_REMOVED lines=17> */
.L_x_33180:
[----:B----4-:R-:W2:Y:S01]  /*61140*/  LDS R7, [R0+-0x200] ;  /* 0xfffe000000077984 */ /* 0x010ea20000000800 */
[--C-:B0-----:R-:W-:Y:S01]  /*61150*/  IMAD.WIDE.U32 R2, R19, 0x4, R14.reuse ;  /* 0x0000000413027825 */ /* 0x101fe200078e000e */
[C---:B------:R-:W-:Y:S02]  /*61160*/  IADD3 R9, R21.reuse, -0x40, RZ ;  /* 0xffffffc015097810 */ /* 0x040fe40007ffe0ff */
[----:B------:R-:W0:Y:S01]  /*61170*/  LDS R17, [R0+-0x100] ;  /* 0xffff000000117984 */ /* 0x000e220000000800 */
[C---:B------:R-:W-:Y:S01]  /*61180*/  VIADD R5, R21.reuse, 0xffffff80 ;  /* 0xffffff8015057836 */ /* 0x040fe20000000000 */
[----:B------:R-:W-:Y:S01]  /*61190*/  IADD3 R43, R21, 0x180, RZ ;  /* 0x00000180152b7810 */ /* 0x000fe20007ffe0ff */
[----:B------:R-:W-:Y:S01]  /*611a0*/  VIADD R11, R19, 0x100 ;  /* 0x00000100130b7836 */ /* 0x000fe20000000000 */
[----:B------:R-:W3:Y:S01]  /*611b0*/  LDS R23, [R0] ;  /* 0x0000000000177984 */ /* 0x000ee20000000800 */
[----:B------:R-:W-:Y:S02]  /*611c0*/  VIADD R13, R21, 0x80 ;  /* 0x00000080150d7836 */ /* 0x000fe40000000000 */
[----:B------:R-:W-:Y:S01]  /*611d0*/  IMAD.WIDE.U32 R4, R5, 0x4, R14 ;  /* 0x0000000405047825 */ /* 0x000fe200078e000e */
[----:B------:R-:W4:Y:S03]  /*611e0*/  LDS R25, [R0+0x100] ;  /* 0x0001000000197984 */ /* 0x000f260000000800 */
[----:B------:R-:W-:Y:S01]  /*611f0*/  VIADD R27, R21, 0x100 ;  /* 0x00000100151b7836 */ /* 0x000fe20000000000 */
[----:B------:R-:W5:Y:S01]  /*61200*/  LDS R29, [R0+0x200] ;  /* 0x00020000001d7984 */ /* 0x000f620000000800 */
[----:B------:R-:W-:-:S02]  /*61210*/  VIADD R37, R19, 0x200 ;  /* 0x0000020013257836 */ /* 0x000fc40000000000 */
[----:B------:R-:W-:Y:S01]  /*61220*/  VIADD R47, R21, 0x1c0 ;  /* 0x000001c0152f7836 */ /* 0x000fe20000000000 */
[----:B------:R-:W1:Y:S01]  /*61230*/  LDS R31, [R0+0x300] ;  /* 0x00030000001f7984 */ /* 0x000e620000000800 */
[----:B------:R-:W-:-:S03]  /*61240*/  VIADD R18, R18, 0x400 ;  /* 0x0000040012127836 */ /* 0x000fc60000000000 */
[----:B------:R-:W1:Y:S02]  /*61250*/  LDS R33, [R0+0x400] ;  /* 0x0004000000217984 */ /* 0x000e640000000800 */
[----:B------:R-:W-:Y:S02]  /*61260*/  ISETP.GE.AND P1, PT, R18, -0x2fe, PT ;  /* 0xfffffd021200780c */ /* 0x000fe40003f26270 */
[----:B------:R-:W1:Y:S04]  /*61270*/  LDS R35, [R0+0x500] ;  /* 0x0005000000237984 */ /* 0x000e680000000800 */
[----:B------:R-:W1:Y:S04]  /*61280*/  LDS R39, [R0+0x600] ;  /* 0x0006000000277984 */ /* 0x000e680000000800 */
        /* <DEDUP_REMOVED lines=11> */
[C-C-:B------:R-:W-:Y:S01]  /*61340*/  IMAD.WIDE.U32 R6, R21.reuse, 0x4, R14.reuse ;  /* 0x0000000415067825 */ /* 0x140fe200078e000e */
[----:B------:R2:W-:Y:S01]  /*61350*/  STG.E desc[UR6][R2.64], R23 ;  /* 0x0000001702007986 */ /* 0x0005e2000c101906 */
[----:B0-----:R-:W-:Y:S02]  /*61360*/  IADD3 R17, R21, 0x300, RZ ;  /* 0x0000030015117810 */ /* 0x001fe40007ffe0ff */
[--C-:B------:R-:W-:Y:S01]  /*61370*/  IMAD.WIDE.U32 R8, R11, 0x4, R14.reuse ;  /* 0x000000040b087825 */ /* 0x100fe200078e000e */
[----:B----4-:R-:W-:Y:S03]  /*61380*/  STG.E desc[UR6][R6.64], R25 ;  /* 0x0000001906007986 */ /* 0x010fe6000c101906 */
[--C-:B------:R-:W-:Y:S01]  /*61390*/  IMAD.WIDE.U32 R10, R13, 0x4, R14.reuse ;  /* 0x000000040d0a7825 */ /* 0x100fe200078e000e */
[----:B-----5:R-:W-:Y:S03]  /*613a0*/  STG.E desc[UR6][R8.64], R29 ;  /* 0x0000001d08007986 */ /* 0x020fe6000c101906 */
[----:B------:R-:W-:Y:S01]  /*613b0*/  VIADD R13, R21, 0xc0 ;  /* 0x000000c0150d7836 */ /* 0x000fe20000000000 */
[----:B-1----:R0:W-:Y:S01]  /*613c0*/  STG.E desc[UR6][R10.64], R31 ;  /* 0x0000001f0a007986 */ /* 0x0021e2000c101906 */
[----:B------:R-:W-:-:S04]  /*613d0*/  IMAD.WIDE.U32 R4, R27, 0x4, R14 ;  /* 0x000000041b047825 */ /* 0x000fc800078e000e */
[----:B------:R-:W-:-:S04]  /*613e0*/  IMAD.WIDE.U32 R12, R13, 0x4, R14 ;  /* 0x000000040d0c7825 */ /* 0x000fc800078e000e */
[--C-:B--2---:R-:W-:Y:S01]  /*613f0*/  IMAD.WIDE.U32 R2, R37, 0x4, R14.reuse ;  /* 0x0000000425027825 */ /* 0x104fe200078e000e */
[----:B------:R1:W-:Y:S03]  /*61400*/  STG.E desc[UR6][R12.64], R33 ;  /* 0x000000210c007986 */ /* 0x0003e6000c101906 */
[----:B0-----:R-:W-:Y:S01]  /*61410*/  VIADD R11, R21, 0x200 ;  /* 0x00000200150b7836 */ /* 0x001fe20000000000 */
[----:B------:R0:W-:Y:S01]  /*61420*/  STG.E desc[UR6][R4.64], R35 ;  /* 0x0000002304007986 */ /* 0x0001e2000c101906 */
[----:B------:R-:W-:Y:S02]  /*61430*/  VIADD R23, R19, 0x300 ;  /* 0x0000030013177836 */ /* 0x000fe40000000000 */
[--C-:B------:R-:W-:Y:S01]  /*61440*/  IMAD.WIDE.U32 R6, R43, 0x4, R14.reuse ;  /* 0x000000042b067825 */ /* 0x100fe200078e000e */
[----:B------:R2:W-:Y:S03]  /*61450*/  STG.E desc[UR6][R2.64], R39 ;  /* 0x0000002702007986 */ /* 0x0005e6000c101906 */
[----:B------:R-:W-:Y:S01]  /*61460*/  VIADD R25, R21, 0x280 ;  /* 0x0000028015197836 */ /* 0x000fe20000000000 */
[----:B------:R3:W-:Y:S01]  /*61470*/  STG.E desc[UR6][R6.64], R41 ;  /* 0x0000002906007986 */ /* 0x0007e2000c101906 */
[----:B------:R-:W-:-:S04]  /*61480*/  IMAD.WIDE.U32 R8, R47, 0x4, R14 ;  /* 0x000000042f087825 */ /* 0x000fc800078e000e */
[----:B------:R-:W-:Y:S01]  /*61490*/  VIADD R27, R21, 0x2c0 ;  /* 0x000002c0151b7836 */ /* 0x000fe20000000000 */
[----:B------:R4:W-:Y:S01]  /*614a0*/  STG.E desc[UR6][R8.64], R45 ;  /* 0x0000002d08007986 */ /* 0x0009e2000c101906 */
[----:B------:R-:W-:-:S04]  /*614b0*/  IMAD.WIDE.U32 R10, R11, 0x4, R14 ;  /* 0x000000040b0a7825 */ /* 0x000fc800078e000e */
[--C-:B-1----:R-:W-:Y:S01]  /*614c0*/  IMAD.WIDE.U32 R12, R23, 0x4, R14.reuse ;  /* 0x00000004170c7825 */ /* 0x102fe200078e000e */
[----:B------:R4:W-:Y:S03]  /*614d0*/  STG.E desc[UR6][R10.64], R49 ;  /* 0x000000310a007986 */ /* 0x0009e6000c101906 */
[--C-:B0-----:R-:W-:Y:S01]  /*614e0*/  IMAD.WIDE.U32 R4, R25, 0x4, R14.reuse ;  /* 0x0000000419047825 */ /* 0x101fe200078e000e */
        /* <DEDUP_REMOVED lines=9> */
.L_x_33179:
[----:B------:R-:W-:Y:S05]  /*61580*/  BSYNC B0 ;  /* 0x0000000000007941 */ /* 0x000fea0003800000 */
.L_x_33178:
[----:B----4-:R-:W-:Y:S01]  /*61590*/  IADD3 R2, -R18, 0x2, RZ ;  /* 0x0000000212027810 */ /* 0x010fe20007ffe1ff */
[----:B------:R-:W-:Y:S03]  /*615a0*/  BSSY B0, `(.L_x_33181) ;  /* 0x0000027000007945 */ /* 0x000fe60003800000 */
[----:B------:R-:W-:-:S13]  /*615b0*/  ISETP.GT.AND P1, PT, R2, 0x100, PT ;  /* 0x000001000200780c */ /* 0x000fda0003f24270 */
[----:B------:R-:W-:Y:S05]  /*615c0*/  @!P1 BRA `(.L_x_33182) ;  /* 0x0000000000909947 */ /* 0x000fea0003800000 */
[----:B------:R-:W0:Y:S01]  /*615d0*/  LDS R23, [R0+-0x200] ;  /* 0xfffe000000177984 */ /* 0x000e220000000800 */
[----:B------:R-:W2:Y:S01]  /*615e0*/  LDC.64 R16, c[0x0][0x228] ;  /* 0x00008a00ff107b82 */ /* 0x000ea20000000a00 */
[C---:B------:R-:W-:Y:S01]  /*615f0*/  VIADD R5, R21.reuse, 0xffffff80 ;  /* 0xffffff8015057836 */ /* 0x040fe20000000000 */
[----:B------:R-:W-:Y:S01]  /*61600*/  IADD3 R7, R21, -0x40, RZ ;  /* 0xffffffc015077810 */ /* 0x000fe20007ffe0ff */
[----:B------:R-:W3:Y:S01]  /*61610*/  LDS R25, [R0+-0x100] ;  /* 0xffff000000197984 */ /* 0x000ee20000000800 */
[----:B------:R-:W-:Y:S01]  /*61620*/  VIADD R11, R19, 0x100 ;  /* 0x00000100130b7836 */ /* 0x000fe20000000000 */
[----:B------:R-:W-:Y:S01]  /*61630*/  PLOP3.LUT P0, PT, PT, PT, PT, 0x8, 0x0 ;  /* 0x000000000000781c */ /* 0x000fe20003f0e170 */
[C---:B------:R-:W-:Y:S01]  /*61640*/  VIADD R13, R21.reuse, 0x80 ;  /* 0x00000080150d7836 */ /* 0x040fe20000000000 */
[----:B------:R-:W4:Y:S01]  /*61650*/  LDS R27, [R0] ;  /* 0x00000000001b7984 */ /* 0x000f220000000800 */
[C---:B------:R-:W-:Y:S02]  /*61660*/  VIADD R15, R21.reuse, 0xc0 ;  /* 0x000000c0150f7836 */ /* 0x040fe40000000000 */
[----:B------:R-:W-:Y:S01]  /*61670*/  VIADD R31, R21, 0x100 ;  /* 0x00000100151f7836 */ /* 0x000fe20000000000 */
[----:B------:R-:W5:Y:S01]  /*61680*/  LDS R29, [R0+0x100] ;  /* 0x00010000001d7984 */ /* 0x000f620000000800 */
[----:B------:R-:W-:-:S03]  /*61690*/  VIADD R18, R18, 0x200 ;  /* 0x0000020012127836 */ /* 0x000fc60000000000 */
[----:B------:R-:W1:Y:S04]  /*616a0*/  LDS R33, [R0+0x200] ;  /* 0x0002000000217984 */ /* 0x000e680000000800 */
[----:B------:R-:W1:Y:S04]  /*616b0*/  LDS R35, [R0+0x300] ;  /* 0x0003000000237984 */ /* 0x000e680000000800 */
[----:B------:R-:W1:Y:S01]  /*616c0*/  LDS R37, [R0+0x400] ;  /* 0x0004000000257984 */ /* 0x000e620000000800 */
[----:B--2---:R-:W-:-:S03]  /*616d0*/  IMAD.WIDE.U32 R2, R19, 0x4, R16 ;  /* 0x0000000413027825 */ /* 0x004fc600078e0010 */
[----:B------:R2:W1:Y:S01]  /*616e0*/  LDS R39, [R0+0x500] ;  /* 0x0005000000277984 */ /* 0x0004620000000800 */
[----:B------:R-:W-:-:S04]  /*616f0*/  IMAD.WIDE.U32 R4, R5, 0x4, R16 ;  /* 0x0000000405047825 */ /* 0x000fc800078e0010 */
[----:B------:R-:W-:Y:S01]  /*61700*/  IMAD.WIDE.U32 R6, R7, 0x4, R16 ;  /* 0x0000000407067825 */ /* 0x000fe200078e0010 */
[----:B--2---:R-:W-:-:S03]  /*61710*/  IADD3 R0, R0, 0x800, RZ ;  /* 0x0000080000007810 */ /* 0x004fc60007ffe0ff */
        /* <DEDUP_REMOVED lines=9> */
[----:B-1----:R0:W-:Y:S03]  /*617b0*/  STG.E desc[UR6][R10.64], R33 ;  /* 0x000000210a007986 */ /* 0x0021e6000c101906 */
[----:B------:R-:W-:-:S02]  /*617c0*/  VIADD R21, R21, 0x200 ;  /* 0x0000020015157836 */ /* 0x000fc40000000000 */
[----:B------:R-:W-:Y:S01]  /*617d0*/  VIADD R19, R19, 0x200 ;  /* 0x0000020013137836 */ /* 0x000fe20000000000 */
[----:B------:R0:W-:Y:S04]  /*617e0*/  STG.E desc[UR6][R12.64], R35 ;  /* 0x000000230c007986 */ /* 0x0001e8000c101906 */
[----:B------:R0:W-:Y:S04]  /*617f0*/  STG.E desc[UR6][R14.64], R37 ;  /* 0x000000250e007986 */ /* 0x0001e8000c101906 */
[----:B------:R0:W-:Y:S02]  /*61800*/  STG.E desc[UR6][R16.64], R39 ;  /* 0x0000002710007986 */ /* 0x0001e4000c101906 */
.L_x_33182:
[----:B------:R-:W-:Y:S05]  /*61810*/  BSYNC B0 ;  /* 0x0000000000007941 */ /* 0x000fea0003800000 */
.L_x_33181:
[----:B------:R-:W-:-:S13]  /*61820*/  ISETP.LT.OR P0, PT, R18, 0x2, P0 ;  /* 0x000000021200780c */ /* 0x000fda0000701670 */
        /* <DEDUP_REMOVED lines=17> */
.L_x_33183:
        /* <DEDUP_REMOVED lines=12> */
.L_x_74353:


//--------------------- .text._ZN17fastertransformer17batch_topk_kernelIfLi64ELi32EEEvPKiPKT_PiPfS7_PKbS2_NS_14BeamHypothesesEiiifS3_ --------------------------
	.section	.text._ZN17fastertransformer17batch_topk_kernelIfLi64ELi32EEEvPKiPKT_PiPfS7_PKbS2_NS_14BeamHypothesesEiiifS3_,"ax",@progbits
	.align	128
        .global         _ZN17fastertransformer17batch_topk_kernelIfLi64ELi32EEEvPKiPKT_PiPfS7_PKbS2_NS_14BeamHypothesesEiiifS3_
        .type           _ZN17fastertransformer17batch_topk_kernelIfLi64ELi32EEEvPKiPKT_PiPfS7_PKbS2_NS_14BeamHypothesesEiiifS3_,@function
        .size           _ZN17fastertransformer17batch_topk_kernelIfLi64ELi32EEEvPKiPKT_PiPfS7_PKbS2_NS_14BeamHypothesesEiiifS3_,(.L_x_74354 - _ZN17fastertransformer17batch_topk_kernelIfLi64ELi32EEEvPKiPKT_PiPfS7_PKbS2_NS_14BeamHypothesesEiiifS3_)
        .other          _ZN17fastertransformer17batch_topk_kernelIfLi64ELi32EEEvPKiPKT_PiPfS7_PKbS2_NS_14BeamHypothesesEiiifS3_,@"STO_CUDA_ENTRY STV_DEFAULT"
_ZN17fastertransformer17batch_topk_kernelIfLi64ELi32EEEvPKiPKT_PiPfS7_PKbS2_NS_14BeamHypothesesEiiifS3_:
.text._ZN17fastertransformer17batch_topk_kernelIfLi64ELi32EEEvPKiPKT_PiPfS7_PKbS2_NS_14BeamHypothesesEiiifS3_:
        /* <DEDUP_REMOVED lines=12> */
[----:B------:R0:W2:Y:S01]  /*00c0*/  @!P1 LDG.E R5, desc[UR6][R4.64] ;  /* 0x0000000604059981 */ /* 0x0000a2000c1e1900 */
[----:B------:R-:W-:Y:S01]  /*00d0*/  ISETP.NE.AND P0, PT, R3, RZ, PT ;  /* 0x000000ff0300720c */ /* 0x000fe20003f05270 */
[----:B------:R-:W-:Y:S01]  /*00e0*/  ULDC UR4, c[0x0][0x20] ;  /* 0x0000080000047ab9 */ /* 0x000fe20000000800 */
[----:B------:R-:W-:Y:S01]  /*00f0*/  @!P1 MOV R2, 0x400 ;  /* 0x0000040000029802 */ /* 0x000fe20000000f00 */
[----:B------:R-:W1:Y:S04]  /*0100*/  @!P1 S2R R11, SR_CgaCtaId ;  /* 0x00000000000b9919 */ /* 0x000e680000008800 */
[----:B------:R-:W-:Y:S01]  /*0110*/  @!P1 VIADD R2, R2, 0x408 ;  /* 0x0000040802029836 */ /* 0x000fe20000000000 */
[----:B0-----:R-:W-:-:S05]  /*0120*/  IADD3 R4, R1, UR4, RZ ;  /* 0x0000000401047c10 */ /* 0x001fca000fffe0ff */
[----:B------:R-:W0:Y:S01]  /*0130*/  @!P0 S2R R7, SR_CgaCtaId ;  /* 0x0000000000078919 */ /* 0x000e220000008800 */
[----:B------:R-:W-:Y:S02]  /*0140*/  @!P0 MOV R0, 0x400 ;  /* 0x0000040000008802 */ /* 0x000fe40000000f00 */
[----:B-1----:R-:W-:-:S05]  /*0150*/  @!P1 LEA R2, R11, R2, 0x18 ;  /* 0x000000020b029211 */ /* 0x002fca00078ec0ff */
[----:B------:R-:W-:Y:S01]  /*0160*/  @!P1 IMAD R2, R3, 0x4, R2 ;  /* 0x0000000403029824 */ /* 0x000fe200078e0202 */
[----:B0-----:R-:W-:Y:S01]  /*0170*/  @!P0 LEA R7, R7, R0, 0x18 ;  /* 0x0000000007078211 */ /* 0x001fe200078ec0ff */
        /* <DEDUP_REMOVED lines=21> */
.L_x_33185:
[----:B------:R-:W0:Y:S02]  /*02d0*/  LDC.64 R10, c[0x0][0x270] ;  /* 0x00009c00ff0a7b82 */ /* 0x000e240000000a00 */
[----:B0-----:R-:W-:-:S04]  /*02e0*/  LEA R10, P0, R5, R10, 0x2 ;  /* 0x0000000a050a7211 */ /* 0x001fc800078010ff */
[----:B------:R-:W-:Y:S01]  /*02f0*/  LEA.HI.X R11, R5, R11, R2, 0x2, P0 ;  /* 0x0000000b050b7211 */ /* 0x000fe200000f1402 */
[----:B------:R-:W-:-:S05]  /*0300*/  IMAD.MOV.U32 R5, RZ, RZ, 0x7f7fffff ;  /* 0x7f7fffffff057424 */ /* 0x000fca00078e00ff */
[----:B------:R0:W-:Y:S03]  /*0310*/  STG.E desc[UR6][R10.64], R5 ;  /* 0x000000050a007986 */ /* 0x0001e6000c101906 */
.L_x_33186:
[----:B------:R-:W-:Y:S05]  /*0320*/  BSYNC B0 ;  /* 0x0000000000007941 */ /* 0x000fea0003800000 */
.L_x_33184:
[----:B------:R-:W-:Y:S01]  /*0330*/  ISETP.GE.AND P0, PT, R3, UR5, PT ;  /* 0x0000000503007c0c */ /* 0x000fe2000bf06270 */
[----:B------:R-:W-:Y:S01]  /*0340*/  ULDC UR12, c[0x0][0x2d0] ;  /* 0x0000b400000c7ab9 */ /* 0x000fe20000000800 */
[----:B------:R-:W-:Y:S01]  /*0350*/  ULDC UR10, c[0x0][0x2d0] ;  /* 0x0000b400000a7ab9 */ /* 0x000fe20000000800 */
[----:B------:R-:W-:Y:S01]  /*0360*/  ULDC UR5, c[0x0][0x2e0] ;  /* 0x0000b80000057ab9 */ /* 0x000fe20000000800 */
[----:B------:R-:W-:Y:S01]  /*0370*/  ULDC UR11, c[0x0][0x2e0] ;  /* 0x0000b800000b7ab9 */ /* 0x000fe20000000800 */
[----:B------:R-:W-:Y:S01]  /*0380*/  BSSY B1, `(.L_x_33187) ;  /* 0x00009cf000017945 */ /* 0x000fe20003800000 */
        /* <DEDUP_REMOVED lines=134> */
[----:B------:R-:W-:Y:S01]  /*0bf0*/  IADD3 R7, P1, R0, R3, RZ ;  /* 0x0000000300077210 */ /* 0x000fe20007f3e0ff */
[----:B------:R-:W-:Y:S01]  /*0c00*/  ULDC.64 UR8, c[0x0][0x218] ;  /* 0x0000860000087ab9 */ /* 0x000fe20000000a00 */
[----:B0-----:R-:W-:-:S04]  /*0c10*/  IADD3 R12, P0, R6, R12, RZ ;  /* 0x0000000c060c7210 */ /* 0x001fc80007f1e0ff */
[----:B------:R-:W-:-:S05]  /*0c20*/  LEA.HI.X.SX32 R13, R6, R13, 0x1, P0 ;  /* 0x0000000d060d7211 */ /* 0x000fca00000f0eff */
[----:B------:R-:W2:Y:S01]  /*0c30*/  LDG.E.U8 R12, desc[UR6][R12.64] ;  /* 0x000000060c0c7981 */ /* 0x000ea2000c1e1100 */
[----:B-1----:R-:W-:-:S06]  /*0c40*/  IMAD.WIDE R10, R6, 0x4, R10 ;  /* 0x00000004060a7825 */ /* 0x002fcc00078e020a */
[----:B------:R-:W3:Y:S01]  /*0c50*/  LDG.E R10, desc[UR6][R10.64] ;  /* 0x000000060a0a7981 */ /* 0x000ee2000c1e1900 */
[----:B------:R-:W-:Y:S01]  /*0c60*/  LEA.HI.X.SX32 R2, R3, R8, 0x1, P1 ;  /* 0x0000000803027211 */ /* 0x000fe200008f0eff */
[----:B------:R-:W-:Y:S01]  /*0c70*/  BSSY B0, `(.L_x_33190) ;  /* 0x00004a2000007945 */ /* 0x000fe20003800000 */
[C---:B------:R-:W-:Y:S01]  /*0c80*/  LEA R8, P1, R7.reuse, UR8, 0x2 ;  /* 0x0000000807087c11 */ /* 0x040fe2000f8210ff */
[----:B------:R-:W-:Y:S01]  /*0c90*/  IMAD.MOV.U32 R5, RZ, RZ, -0x800001 ;  /* 0xff7fffffff057424 */ /* 0x000fe200078e00ff */
[----:B------:R-:W-:Y:S01]  /*0ca0*/  MOV R140, 0xffffffff ;  /* 0xffffffff008c7802 */ /* 0x000fe20000000f00 */
[----:B------:R-:W-:Y:S01]  /*0cb0*/  IMAD.MOV.U32 R153, RZ, RZ, -0x1 ;  /* 0xffffffffff997424 */ /* 0x000fe200078e00ff */
[----:B------:R-:W-:Y:S01]  /*0cc0*/  LEA.HI.X R7, R7, UR9, R2, 0x2, P1 ;  /* 0x0000000907077c11 */ /* 0x000fe200088f1402 */
        /* <DEDUP_REMOVED lines=127> */
[----:B------:R-:W-:-:S04]  /*14c0*/  @P0 IADD3 R6, R10, RZ, RZ ;  /* 0x000000ff0a060210 */ /* 0x000fc80007ffe0ff */
[----:B------:R-:W-:-:S06]  /*14d0*/  I2FP.F32.S32 R9, R6 ;  /* 0x0000000600097245 */ /* 0x000fcc0000201400 */
[----:B------:R-:W0:Y:S02]  /*14e0*/  MUFU.LG2 R9, R9 ;  /* 0x0000000900097308 */ /* 0x000e240000000c00 */
[----:B0-----:R-:W-:-:S06]  /*14f0*/  FMUL.FTZ R9, R9, UR4 ;  /* 0x0000000409097c20 */ /* 0x001fcc0008410000 */
[----:B------:R-:W0:Y:S02]  /*1500*/  MUFU.EX2 R9, -R9 ;  /* 0x8000000900097308 */ /* 0x000e240000000800 */
.L_x_33383:
[----:B------:R-:W-:Y:S01]  /*1510*/  MOV R10, R8 ;  /* 0x00000008000a7202 */ /* 0x000fe20000000f00 */
[----:B------:R-:W-:Y:S01]  /*1520*/  IMAD.MOV.U32 R11, RZ, RZ, R7 ;  /* 0x000000ffff0b7224 */ /* 0x000fe200078e0007 */
[----:B------:R-:W1:Y:S04]  /*1530*/  LDC R17, c[0x0][0x2d4] ;  /* 0x0000b500ff117b82 */ /* 0x000e680000000800 */
[----:B------:R2:W0:Y:S01]  /*1540*/  LDG.E.CONSTANT R10, desc[UR6][R10.64] ;  /* 0x000000060a0a7981 */ /* 0x000422000c1e9900 */
[----:B------:R-:W-:Y:S01]  /*1550*/  ISETP.GE.AND P2, PT, R3, RZ, PT ;  /* 0x000000ff0300720c */ /* 0x000fe20003f46270 */
[----:B------:R-:W-:Y:S01]  /*1560*/  BSSY B2, `(.L_x_33191) ;  /* 0x0000021000027945 */ /* 0x000fe20003800000 */
[----:B--2---:R-:W-:Y:S02]  /*1570*/  IABS R11, R3 ;  /* 0x00000003000b7213 */ /* 0x004fe40000000000 */
[----:B-1----:R-:W-:-:S04]  /*1580*/  IABS R16, R17 ;  /* 0x0000001100107213 */ /* 0x002fc80000000000 */
[----:B------:R-:W1:Y:S08]  /*1590*/  I2F.RP R14, R16 ;  /* 0x00000010000e7306 */ /* 0x000e700000209400 */
[----:B-1----:R-:W1:Y:S02]  /*15a0*/  MUFU.RCP R14, R14 ;  /* 0x0000000e000e7308 */ /* 0x002e640000001000 */
[----:B-1----:R-:W-:-:S06]  /*15b0*/  VIADD R12, R14, 0xffffffe ;  /* 0x0ffffffe0e0c7836 */ /* 0x002fcc0000000000 */
[----:B------:R1:W2:Y:S02]  /*15c0*/  F2I.FTZ.U32.TRUNC.NTZ R13, R12 ;  /* 0x0000000c000d7305 */ /* 0x0002a4000021f000 */
[----:B-1----:R-:W-:Y:S01]  /*15d0*/  HFMA2.MMA R12, -RZ, RZ, 0, 0 ;  /* 0x00000000ff0c7435 */ /* 0x002fe200000001ff */
[----:B--2---:R-:W-:-:S04]  /*15e0*/  IMAD.MOV R15, RZ, RZ, -R13 ;  /* 0x000000ffff0f7224 */ /* 0x004fc800078e0a0d */
[----:B------:R-:W-:-:S05]  /*15f0*/  IMAD R15, R15, R16, RZ ;  /* 0x000000100f0f7224 */ /* 0x000fca00078e02ff */
        /* <DEDUP_REMOVED lines=8> */
[----:B------:R-:W-:Y:S01]  /*1680*/  @!P1 IMAD.IADD R11, R11, 0x1, -R16 ;  /* 0x000000010b0b9824 */ /* 0x000fe200078e0a10 */
[----:B------:R-:W-:-:S04]  /*1690*/  ISETP.NE.AND P1, PT, R6, 0x1, PT ;  /* 0x000000010600780c */ /* 0x000fc80003f25270 */
[----:B------:R-:W-:Y:S02]  /*16a0*/  @!P2 IADD3 R11, -R11, RZ, RZ ;  /* 0x000000ff0b0ba210 */ /* 0x000fe40007ffe1ff */
[----:B------:R-:W-:-:S04]  /*16b0*/  @!P0 LOP3.LUT R11, RZ, R17, RZ, 0x33, !PT ;  /* 0x00000011ff0b8212 */ /* 0x000fc800078e33ff */
[----:B------:R-:W-:-:S03]  /*16c0*/  I2FP.F32.S32 R11, R11 ;  /* 0x0000000b000b7245 */ /* 0x000fc60000201400 */
[----:B0-----:R-:W-:-:S04]  /*16d0*/  @P1 FMUL.FTZ R10, R10, R9 ;  /* 0x000000090a0a1220 */ /* 0x001fc80000410000 */
[----:B------:R-:W-:-:S05]  /*16e0*/  FFMA.FTZ R10, R11, UR5, R10 ;  /* 0x000000050b0a7c23 */ /* 0x000fca000801000a */
[----:B------:R-:W-:-:S04]  /*16f0*/  FSETP.GEU.FTZ.AND P0, PT, R5, R10, PT ;  /* 0x0000000a0500720b */ /* 0x000fc80003f1e000 */
[----:B------:R-:W-:-:S13]  /*1700*/  ISETP.EQ.OR P0, PT, R140, -0x1, !P0 ;  /* 0xffffffff8c00780c */ /* 0x000fda0004702670 */
[----:B------:R-:W-:Y:S05]  /*1710*/  @P0 BRA `(.L_x_33192) ;  /* 0x00000000000c0947 */ /* 0x000fea0003800000 */
[----:B------:R-:W-:-:S04]  /*1720*/  FSETP.NEU.FTZ.AND P0, PT, R5, R10, PT ;  /* 0x0000000a0500720b */ /* 0x000fc80003f1d000 */
[----:B------:R-:W-:-:S13]  /*1730*/  ISETP.LE.OR P0, PT, R140, R3, P0 ;  /* 0x000000038c00720c */ /* 0x000fda0000703670 */
[----:B------:R-:W-:Y:S05]  /*1740*/  @P0 BRA `(.L_x_33193) ;  /* 0x0000000000080947 */ /* 0x000fea0003800000 */
.L_x_33192:
[----:B------:R-:W-:Y:S02]  /*1750*/  IMAD.MOV.U32 R5, RZ, RZ, R10 ;  /* 0x000000ffff057224 */ /* 0x000fe400078e000a */
[----:B------:R-:W-:-:S07]  /*1760*/  IMAD.MOV.U32 R140, RZ, RZ, R3 ;  /* 0x000000ffff8c7224 */ /* 0x000fce00078e0003 */
.L_x_33193:
[----:B------:R-:W-:Y:S05]  /*1770*/  BSYNC B2 ;  /* 0x0000000000027941 */ /* 0x000fea0003800000 */
.L_x_33191:
[----:B------:R-:W-:Y:S01]  /*1780*/  FSETP.GT.FTZ.AND P0, PT, R5, R139, PT ;  /* 0x0000008b0500720b */ /* 0x000fe20003f14000 */
[----:B------:R-:W-:Y:S03]  /*1790*/  BSSY B2, `(.L_x_33194) ;  /* 0x000000c000027945 */ /* 0x000fe60003800000 */
[----:B------:R-:W-:-:S13]  /*17a0*/  ISETP.EQ.OR P0, PT, R79, -0x1, P0 ;  /* 0xffffffff4f00780c */ /* 0x000fda0000702670 */
[----:B------:R-:W-:Y:S05]  /*17b0*/  @P0 BRA `(.L_x_33195) ;  /* 0x0000000000140947 */ /* 0x000fea0003800000 */
[----:B------:R-:W-:Y:S01]  /*17c0*/  FSETP.NEU.FTZ.AND P0, PT, R5, R139, PT ;  /* 0x0000008b0500720b */ /* 0x000fe20003f1d000 */
[----:B------:R-:W-:Y:S01]  /*17d0*/  IMAD.MOV.U32 R11, RZ, RZ, R139 ;  /* 0x000000ffff0b7224 */ /* 0x000fe200078e008b */
[-C--:B------:R-:W-:Y:S02]  /*17e0*/  MOV R13, R79.reuse ;  /* 0x0000004f000d7202 */ /* 0x080fe40000000f00 */
[----:B------:R-:W-:-:S13]  /*17f0*/  ISETP.GE.OR P0, PT, R140, R79, P0 ;  /* 0x0000004f8c00720c */ /* 0x000fda0000706670 */
[----:B------:R-:W-:Y:S05]  /*1800*/  @P0 BRA `(.L_x_33196) ;  /* 0x0000000000100947 */ /* 0x000fea0003800000 */
.L_x_33195:
[----:B------:R-:W-:Y:S02]  /*1810*/  IMAD.MOV.U32 R11, RZ, RZ, R5 ;  /* 0x000000ffff0b7224 */ /* 0x000fe400078e0005 */
[----:B------:R-:W-:Y:S01]  /*1820*/  IMAD.MOV.U32 R13, RZ, RZ, R140 ;  /* 0x000000ffff0d7224 */ /* 0x000fe200078e008c */
[----:B------:R-:W-:Y:S01]  /*1830*/  MOV R140, R79 ;  /* 0x0000004f008c7202 */ /* 0x000fe20000000f00 */
[----:B------:R-:W-:-:S07]  /*1840*/  IMAD.MOV.U32 R5, RZ, RZ, R139 ;  /* 0x000000ffff057224 */ /* 0x000fce00078e008b */
.L_x_33196:
[----:B------:R-:W-:Y:S05]  /*1850*/  BSYNC B2 ;  /* 0x0000000000027941 */ /* 0x000fea0003800000 */
.L_x_33194:
        /* <DEDUP_REMOVED lines=11> */
.L_x_33198:
[----:B------:R-:W-:Y:S01]  /*1910*/  IMAD.MOV.U32 R10, RZ, RZ, R11 ;  /* 0x000000ffff0a7224 */ /* 0x000fe200078e000b */
[----:B------:R-:W-:Y:S01]  /*1920*/  MOV R79, R78 ;  /* 0x0000004e004f7202 */ /* 0x000fe20000000f00 */
[----:B------:R-:W-:Y:S02]  /*1930*/  IMAD.MOV.U32 R12, RZ, RZ, R13 ;  /* 0x000000ffff0c7224 */ /* 0x000fe400078e000d */
[----:B------:R-:W-:-:S07]  /*1940*/  IMAD.MOV.U32 R139, RZ, RZ, R138 ;  /* 0x000000ffff8b7224 */ /* 0x000fce00078e008a */
.L_x_33199:
[----:B------:R-:W-:Y:S05]  /*1950*/  BSYNC B2 ;  /* 0x0000000000027941 */ /* 0x000fea0003800000 */
.L_x_33197:
        /* <DEDUP_REMOVED lines=11> */
.L_x_33201:
[----:B------:R-:W-:Y:S01]  /*1a10*/  IMAD.MOV.U32 R11, RZ, RZ, R10 ;  /* 0x000000ffff0b7224 */ /* 0x000fe200078e000a */
[----:B------:R-:W-:Y:S01]  /*1a20*/  MOV R78, R77 ;  /* 0x0000004d004e7202 */ /* 0x000fe20000000f00 */
[----:B------:R-:W-:Y:S02]  /*1a30*/  IMAD.MOV.U32 R13, RZ, RZ, R12 ;  /* 0x000000ffff0d7224 */ /* 0x000fe400078e000c */
[----:B------:R-:W-:-:S07]  /*1a40*/  IMAD.MOV.U32 R138, RZ, RZ, R137 ;  /* 0x000000ffff8a7224 */ /* 0x000fce00078e0089 */
.L_x_33202:
[----:B------:R-:W-:Y:S05]  /*1a50*/  BSYNC B2 ;  /* 0x0000000000027941 */ /* 0x000fea0003800000 */
.L_x_33200:
        /* <DEDUP_REMOVED lines=11> */
.L_x_33204:
[----:B------:R-:W-:Y:S01]  /*1b10*/  IMAD.MOV.U32 R10, RZ, RZ, R11 ;  /* 0x000000ffff0a7224 */ /* 0x000fe200078e000b */
[----:B------:R-:W-:Y:S01]  /*1b20*/  MOV R77, R76 ;  /* 0x0000004c004d7202 */ /* 0x000fe20000000f00 */
[----:B------:R-:W-:Y:S02]  /*1b30*/  IMAD.MOV.U32 R12, RZ, RZ, R13 ;  /* 0x000000ffff0c7224 */ /* 0x000fe400078e000d */
[----:B------:R-:W-:-:S07]  /*1b40*/  IMAD.MOV.U32 R137, RZ, RZ, R136 ;  /* 0x000000ffff897224 */ /* 0x000fce00078e0088 */
.L_x_33205:
[----:B------:R-:W-:Y:S05]  /*1b50*/  BSYNC B2 ;  /* 0x0000000000027941 */ /* 0x000fea0003800000 */
.L_x_33203:
        /* <DEDUP_REMOVED lines=11> */
.L_x_33207:
[----:B------:R-:W-:Y:S01]  /*1c10*/  IMAD.MOV.U32 R11, RZ, RZ, R10 ;  /* 0x000000ffff0b7224 */ /* 0x000fe200078e000a */
[----:B------:R-:W-:Y:S01]  /*1c20*/  MOV R76, R75 ;  /* 0x0000004b004c7202 */ /* 0x000fe20000000f00 */
[----:B------:R-:W-:Y:S02]  /*1c30*/  IMAD.MOV.U32 R13, RZ, RZ, R12 ;  /* 0x000000ffff0d7224 */ /* 0x000fe400078e000c */
[----:B------:R-:W-:-:S07]  /*1c40*/  IMAD.MOV.U32 R136, RZ, RZ, R135 ;  /* 0x000000ffff887224 */ /* 0x000fce00078e0087 */
.L_x_33208:
[----:B------:R-:W-:Y:S05]  /*1c50*/  BSYNC B2 ;  /* 0x0000000000027941 */ /* 0x000fea0003800000 */
.L_x_33206:
        /* <DEDUP_REMOVED lines=11> */
.L_x_33210:
[----:B------:R-:W-:Y:S01]  /*1d10*/  IMAD.MOV.U32 R10, RZ, RZ, R11 ;  /* 0x000000ffff0a7224 */ /* 0x000fe200078e000b */
[----:B------:R-:W-:Y:S01]  /*1d20*/  MOV R75, R74 ;  /* 0x0000004a004b7202 */ /* 0x000fe20000000f00 */
[----:B------:R-:W-:Y:S02]  /*1d30*/  IMAD.MOV.U32 R12, RZ, RZ, R13 ;  /* 0x000000ffff0c7224 */ /* 0x000fe400078e000d */
[----:B------:R-:W-:-:S07]  /*1d40*/  IMAD.MOV.U32 R135, RZ, RZ, R134 ;  /* 0x000000ffff877224 */ /* 0x000fce00078e0086 */
.L_x_33211:
[----:B------:R-:W-:Y:S05]  /*1d50*/  BSYNC B2 ;  /* 0x0000000000027941 */ /* 0x000fea0003800000 */
.L_x_33209:
        /* <DEDUP_REMOVED lines=11> */
.L_x_33213:
[----:B------:R-:W-:Y:S01]  /*1e10*/  IMAD.MOV.U32 R11, RZ, RZ, R10 ;  /* 0x000000ffff0b7224 */ /* 0x000fe200078e000a */
[----:B------:R-:W-:Y:S01]  /*1e20*/  MOV R74, R73 ;  /* 0x00000049004a7202 */ /* 0x000fe20000000f00 */
[----:B------:R-:W-:Y:S02]  /*1e30*/  IMAD.MOV.U32 R13, RZ, RZ, R12 ;  /* 0x000000ffff0d7224 */ /* 0x000fe400078e000c */
[----:B------:R-:W-:-:S07]  /*1e40*/  IMAD.MOV.U32 R134, RZ, RZ, R133 ;  /* 0x000000ffff867224 */ /* 0x000fce00078e0085 */
.L_x_33214:
[----:B------:R-:W-:Y:S05]  /*1e50*/  BSYNC B2 ;  /* 0x0000000000027941 */ /* 0x000fea0003800000 */
.L_x_33212:
        /* <DEDUP_REMOVED lines=11> */
.L_x_33216:
[----:B------:R-:W-:Y:S01]  /*1f10*/  IMAD.MOV.U32 R10, RZ, RZ, R11 ;  /* 0x000000ffff0a7224 */ /* 0x000fe200078e000b */
[----:B------:R-:W-:Y:S01]  /*1f20*/  MOV R73, R72 ;  /* 0x0000004800497202 */ /* 0x000fe20000000f00 */
[----:B------:R-:W-:Y:S02]  /*1f30*/  IMAD.MOV.U32 R12, RZ, RZ, R13 ;  /* 0x000000ffff0c7224 */ /* 0x000fe400078e000d */
[----:B------:R-:W-:-:S07]  /*1f40*/  IMAD.MOV.U32 R133, RZ, RZ, R132 ;  /* 0x000000ffff857224 */ /* 0x000fce00078e0084 */
.L_x_33217:
[----:B------:R-:W-:Y:S05]  /*1f50*/  BSYNC B2 ;  /* 0x0000000000027941 */ /* 0x000fea0003800000 */
.L_x_33215:
        /* <DEDUP_REMOVED lines=11> */
.L_x_33219:
[----:B------:R-:W-:Y:S01]  /*2010*/  IMAD.MOV.U32 R11, RZ, RZ, R10 ;  /* 0x000000ffff0b7224 */ /* 0x000fe200078e000a */
[----:B------:R-:W-:Y:S01]  /*2020*/  MOV R72, R71 ;  /* 0x0000004700487202 */ /* 0x000fe20000000f00 */
[----:B------:R-:W-:Y:S02]  /*2030*/  IMAD.MOV.U32 R13, RZ, RZ, R12 ;  /* 0x000000ffff0d7224 */ /* 0x000fe400078e000c */
[----:B------:R-:W-:-:S07]  /*2040*/  IMAD.MOV.U32 R132, RZ, RZ, R131 ;  /* 0x000000ffff847224 */ /* 0x000fce00078e0083 */
.L_x_33220:
[----:B------:R-:W-:Y:S05]  /*2050*/  BSYNC B2 ;  /* 0x0000000000027941 */ /* 0x000fea0003800000 */
.L_x_33218:
        /* <DEDUP_REMOVED lines=11> */
.L_x_33222:
[----:B------:R-:W-:Y:S01]  /*2110*/  IMAD.MOV.U32 R10, RZ, RZ, R11 ;  /* 0x000000ffff0a7224 */ /* 0x000fe200078e000b */
[----:B------:R-:W-:Y:S01]  /*2120*/  MOV R71, R70 ;  /* 0x0000004600477202 */ /* 0x000fe20000000f00 */
[----:B------:R-:W-:Y:S02]  /*2130*/  IMAD.MOV.U32 R12, RZ, RZ, R13 ;  /* 0x000000ffff0c7224 */ /* 0x000fe400078e000d */
[----:B------:R-:W-:-:S07]  /*2140*/  IMAD.MOV.U32 R131, RZ, RZ, R130 ;  /* 0x000000ffff837224 */ /* 0x000fce00078e0082 */
.L_x_33223:
[----:B------:R-:W-:Y:S05]  /*2150*/  BSYNC B2 ;  /* 0x0000000000027941 */ /* 0x000fea0003800000 */
.L_x_33221:
        /* <DEDUP_REMOVED lines=11> */
.L_x_33225:
[----:B------:R-:W-:Y:S01]  /*2210*/  IMAD.MOV.U32 R11, RZ, RZ, R10 ;  /* 0x000000ffff0b7224 */ /* 0x000fe200078e000a */
[----:B------:R-:W-:Y:S01]  /*2220*/  MOV R70, R69 ;  /* 0x0000004500467202 */ /* 0x000fe20000000f00 */
[----:B------:R-:W-:Y:S02]  /*2230*/  IMAD.MOV.U32 R13, RZ, RZ, R12 ;  /* 0x000000ffff0d7224 */ /* 0x000fe400078e000c */
[----:B------:R-:W-:-:S07]  /*2240*/  IMAD.MOV.U32 R130, RZ, RZ, R129 ;  /* 0x000000ffff827224 */ /* 0x000fce00078e0081 */
.L_x_33226:
[----:B------:R-:W-:Y:S05]  /*2250*/  BSYNC B2 ;  /* 0x0000000000027941 */ /* 0x000fea0003800000 */
.L_x_33224:
        /* <DEDUP_REMOVED lines=11> */
.L_x_33228:
[----:B------:R-:W-:Y:S01]  /*2310*/  IMAD.MOV.U32 R10, RZ, RZ, R11 ;  /* 0x000000ffff0a7224 */ /* 0x000fe200078e000b */
[----:B------:R-:W-:Y:S01]  /*2320*/  MOV R69, R68 ;  /* 0x0000004400457202 */ /* 0x000fe20000000f00 */
[----:B------:R-:W-:Y:S02]  /*2330*/  IMAD.MOV.U32 R12, RZ, RZ, R13 ;  /* 0x000000ffff0c7224 */ /* 0x000fe400078e000d */
[----:B------:R-:W-:-:S07]  /*2340*/  IMAD.MOV.U32 R129, RZ, RZ, R128 ;  /* 0x000000ffff817224 */ /* 0x000fce00078e0080 */
.L_x_33229:
[----:B------:R-:W-:Y:S05]  /*2350*/  BSYNC B2 ;  /* 0x0000000000027941 */ /* 0x000fea0003800000 */
.L_x_33227:
        /* <DEDUP_REMOVED lines=11> */
.L_x_33231:
[----:B------:R-:W-:Y:S01]  /*2410*/  IMAD.MOV.U32 R11, RZ, RZ, R10 ;  /* 0x000000ffff0b7224 */ /* 0x000fe200078e000a */
[----:B------:R-:W-:Y:S01]  /*2420*/  MOV R68, R67 ;  /* 0x0000004300447202 */ /* 0x000fe20000000f00 */
[----:B------:R-:W-:Y:S02]  /*2430*/  IMAD.MOV.U32 R13, RZ, RZ, R12 ;  /* 0x000000ffff0d7224 */ /* 0x000fe400078e000c */
[----:B------:R-:W-:-:S07]  /*2440*/  IMAD.MOV.U32 R128, RZ, RZ, R127 ;  /* 0x000000ffff807224 */ /* 0x000fce00078e007f */
.L_x_33232:
[----:B------:R-:W-:Y:S05]  /*2450*/  BSYNC B2 ;  /* 0x0000000000027941 */ /* 0x000fea0003800000 */
.L_x_33230:
        /* <DEDUP_REMOVED lines=11> */
.L_x_33234:
[----:B------:R-:W-:Y:S01]  /*2510*/  IMAD.MOV.U32 R10, RZ, RZ, R11 ;  /* 0x000000ffff0a7224 */ /* 0x000fe200078e000b */
[----:B------:R-:W-:Y:S01]  /*2520*/  MOV R67, R66 ;  /* 0x0000004200437202 */ /* 0x000fe20000000f00 */
[----:B------:R-:W-:Y:S02]  /*2530*/  IMAD.MOV.U32 R12, RZ, RZ, R13 ;  /* 0x000000ffff0c7224 */ /* 0x000fe400078e000d */
[----:B------:R-:W-:-:S07]  /*2540*/  IMAD.MOV.U32 R127, RZ, RZ, R126 ;  /* 0x000000ffff7f7224 */ /* 0x000fce00078e007e */
.L_x_33235:
[----:B------:R-:W-:Y:S05]  /*2550*/  BSYNC B2 ;  /* 0x0000000000027941 */ /* 0x000fea0003800000 */
.L_x_33233:
        /* <DEDUP_REMOVED lines=11> */
.L_x_33237:
[----:B------:R-:W-:Y:S01]  /*2610*/  IMAD.MOV.U32 R11, RZ, RZ, R10 ;  /* 0x000000ffff0b7224 */ /* 0x000fe200078e000a */
[----:B------:R-:W-:Y:S01]  /*2620*/  MOV R66, R65 ;  /* 0x0000004100427202 */ /* 0x000fe20000000f00 */
[----:B------:R-:W-:Y:S02]  /*2630*/  IMAD.MOV.U32 R13, RZ, RZ, R12 ;  /* 0x000000ffff0d7224 */ /* 0x000fe400078e000c */
[----:B------:R-:W-:-:S07]  /*2640*/  IMAD.MOV.U32 R126, RZ, RZ, R125 ;  /* 0x000000ffff7e7224 */ /* 0x000fce00078e007d */
.L_x_33238:
[----:B------:R-:W-:Y:S05]  /*2650*/  BSYNC B2 ;  /* 0x0000000000027941 */ /* 0x000fea0003800000 */
.L_x_33236:
        /* <DEDUP_REMOVED lines=11> */
.L_x_33240:
[----:B------:R-:W-:Y:S01]  /*2710*/  IMAD.MOV.U32 R10, RZ, RZ, R11 ;  /* 0x000000ffff0a7224 */ /* 0x000fe200078e000b */
[----:B------:R-:W-:Y:S01]  /*2720*/  MOV R65, R64 ;  /* 0x0000004000417202 */ /* 0x000fe20000000f00 */
[----:B------:R-:W-:Y:S02]  /*2730*/  IMAD.MOV.U32 R12, RZ, RZ, R13 ;  /* 0x000000ffff0c7224 */ /* 0x000fe400078e000d */
[----:B------:R-:W-:-:S07]  /*2740*/  IMAD.MOV.U32 R125, RZ, RZ, R124 ;  /* 0x000000ffff7d7224 */ /* 0x000fce00078e007c */
.L_x_33241:
[----:B------:R-:W-:Y:S05]  /*2750*/  BSYNC B2 ;  /* 0x0000000000027941 */ /* 0x000fea0003800000 */
.L_x_33239:
        /* <DEDUP_REMOVED lines=11> */
.L_x_33243:
[----:B------:R-:W-:Y:S01]  /*2810*/  IMAD.MOV.U32 R11, RZ, RZ, R10 ;  /* 0x000000ffff0b7224 */ /* 0x000fe200078e000a */
[----:B------:R-:W-:Y:S01]  /*2820*/  MOV R64, R63 ;  /* 0x0000003f00407202 */ /* 0x000fe20000000f00 */
[----:B------:R-:W-:Y:S02]  /*2830*/  IMAD.MOV.U32 R13, RZ, RZ, R12 ;  /* 0x000000ffff0d7224 */ /* 0x000fe400078e000c */
[----:B------:R-:W-:-:S07]  /*2840*/  IMAD.MOV.U32 R124, RZ, RZ, R123 ;  /* 0x000000ffff7c7224 */ /* 0x000fce00078e007b */
.L_x_33244:
[----:B------:R-:W-:Y:S05]  /*2850*/  BSYNC B2 ;  /* 0x0000000000027941 */ /* 0x000fea0003800000 */
.L_x_33242:
        /* <DEDUP_REMOVED lines=11> */
.L_x_33246:
[----:B------:R-:W-:Y:S01]  /*2910*/  IMAD.MOV.U32 R10, RZ, RZ, R11 ;  /* 0x000000ffff0a7224 */ /* 0x000fe200078e000b */
[----:B------:R-:W-:Y:S01]  /*2920*/  MOV R63, R62 ;  /* 0x0000003e003f7202 */ /* 0x000fe20000000f00 */
[----:B------:R-:W-:Y:S02]  /*2930*/  IMAD.MOV.U32 R12, RZ, RZ, R13 ;  /* 0x000000ffff0c7224 */ /* 0x000fe400078e000d */
[----:B------:R-:W-:-:S07]  /*2940*/  IMAD.MOV.U32 R123, RZ, RZ, R122 ;  /* 0x000000ffff7b7224 */ /* 0x000fce00078e007a */
.L_x_33247:
[----:B------:R-:W-:Y:S05]  /*2950*/  BSYNC B2 ;  /* 0x0000000000027941 */ /* 0x000fea0003800000 */
.L_x_33245:
        /* <DEDUP_REMOVED lines=11> */
.L_x_33249:
[----:B------:R-:W-:Y:S01]  /*2a10*/  IMAD.MOV.U32 R11, RZ, RZ, R10 ;  /* 0x000000ffff0b7224 */ /* 0x000fe200078e000a */
[----:B------:R-:W-:Y:S01]  /*2a20*/  MOV R62, R61 ;  /* 0x0000003d003e7202 */ /* 0x000fe20000000f00 */
[----:B------:R-:W-:Y:S02]  /*2a30*/  IMAD.MOV.U32 R13, RZ, RZ, R12 ;  /* 0x000000ffff0d7224 */ /* 0x000fe400078e000c */
[----:B------:R-:W-:-:S07]  /*2a40*/  IMAD.MOV.U32 R122, RZ, RZ, R121 ;  /* 0x000000ffff7a7224 */ /* 0x000fce00078e0079 */
.L_x_33250:
[----:B------:R-:W-:Y:S05]  /*2a50*/  BSYNC B2 ;  /* 0x0000000000027941 */ /* 0x000fea0003800000 */
.L_x_33248:
        /* <DEDUP_REMOVED lines=11> */
.L_x_33252:
[----:B------:R-:W-:Y:S01]  /*2b10*/  IMAD.MOV.U32 R10, RZ, RZ, R11 ;  /* 0x000000ffff0a7224 */ /* 0x000fe200078e000b */
[----:B------:R-:W-:Y:S01]  /*2b20*/  MOV R61, R60 ;  /* 0x0000003c003d7202 */ /* 0x000fe20000000f00 */
[----:B------:R-:W-:Y:S02]  /*2b30*/  IMAD.MOV.U32 R12, RZ, RZ, R13 ;  /* 0x000000ffff0c7224 */ /* 0x000fe400078e000d */
[----:B------:R-:W-:-:S07]  /*2b40*/  IMAD.MOV.U32 R121, RZ, RZ, R120 ;  /* 0x000000ffff797224 */ /* 0x000fce00078e0078 */
.L_x_33253:
[----:B------:R-:W-:Y:S05]  /*2b50*/  BSYNC B2 ;  /* 0x0000000000027941 */ /* 0x000fea0003800000 */
.L_x_33251:
        /* <DEDUP_REMOVED lines=11> */
.L_x_33255:
[----:B------:R-:W-:Y:S01]  /*2c10*/  IMAD.MOV.U32 R11, RZ, RZ, R10 ;  /* 0x000000ffff0b7224 */ /* 0x000fe200078e000a */
[----:B------:R-:W-:Y:S01]  /*2c20*/  MOV R60, R59 ;  /* 0x0000003b003c7202 */ /* 0x000fe20000000f00 */
[----:B------:R-:W-:Y:S02]  /*2c30*/  IMAD.MOV.U32 R13, RZ, RZ, R12 ;  /* 0x000000ffff0d7224 */ /* 0x000fe400078e000c */
[----:B------:R-:W-:-:S07]  /*2c40*/  IMAD.MOV.U32 R120, RZ, RZ, R119 ;  /* 0x000000ffff787224 */ /* 0x000fce00078e0077 */
.L_x_33256:
[----:B------:R-:W-:Y:S05]  /*2c50*/  BSYNC B2 ;  /* 0x0000000000027941 */ /* 0x000fea0003800000 */
.L_x_33254:
        /* <DEDUP_REMOVED lines=11> */
.L_x_33258:
[----:B------:R-:W-:Y:S01]  /*2d10*/  IMAD.MOV.U32 R10, RZ, RZ, R11 ;  /* 0x000000ffff0a7224 */ /* 0x000fe200078e000b */
[----:B------:R-:W-:Y:S01]  /*2d20*/  MOV R59, R58 ;  /* 0x0000003a003b7202 */ /* 0x000fe20000000f00 */
[----:B------:R-:W-:Y:S02]  /*2d30*/  IMAD.MOV.U32 R12, RZ, RZ, R13 ;  /* 0x000000ffff0c7224 */ /* 0x000fe400078e000d */
[----:B------:R-:W-:-:S07]  /*2d40*/  IMAD.MOV.U32 R119, RZ, RZ, R118 ;  /* 0x000000ffff777224 */ /* 0x000fce00078e0076 */
.L_x_33259:
[----:B------:R-:W-:Y:S05]  /*2d50*/  BSYNC B2 ;  /* 0x0000000000027941 */ /* 0x000fea0003800000 */
.L_x_33257:
        /* <DEDUP_REMOVED lines=11> */
.L_x_33261:
[----:B------:R-:W-:Y:S01]  /*2e10*/  IMAD.MOV.U32 R11, RZ, RZ, R10 ;  /* 0x000000ffff0b7224 */ /* 0x000fe200078e000a */
[----:B------:R-:W-:Y:S01]  /*2e20*/  MOV R58, R57 ;  /* 0x00000039003a7202 */ /* 0x000fe20000000f00 */
[----:B------:R-:W-:Y:S02]  /*2e30*/  IMAD.MOV.U32 R13, RZ, RZ, R12 ;  /* 0x000000ffff0d7224 */ /* 0x000fe400078e000c */
[----:B------:R-:W-:-:S07]  /*2e40*/  IMAD.MOV.U32 R118, RZ, RZ, R117 ;  /* 0x000000ffff767224 */ /* 0x000fce00078e0075 */
.L_x_33262:
[----:B------:R-:W-:Y:S05]  /*2e50*/  BSYNC B2 ;  /* 0x0000000000027941 */ /* 0x000fea0003800000 */
.L_x_33260:
        /* <DEDUP_REMOVED lines=11> */
.L_x_33264:
[----:B------:R-:W-:Y:S01]  /*2f10*/  IMAD.MOV.U32 R10, RZ, RZ, R11 ;  /* 0x000000ffff0a7224 */ /* 0x000fe200078e000b */
[----:B------:R-:W-:Y:S01]  /*2f20*/  MOV R57, R56 ;  /* 0x0000003800397202 */ /* 0x000fe20000000f00 */
[----:B------:R-:W-:Y:S02]  /*2f30*/  IMAD.MOV.U32 R12, RZ, RZ, R13 ;  /* 0x000000ffff0c7224 */ /* 0x000fe400078e000d */
[----:B------:R-:W-:-:S07]  /*2f40*/  IMAD.MOV.U32 R117, RZ, RZ, R116 ;  /* 0x000000ffff757224 */ /* 0x000fce00078e0074 */
.L_x_33265:
[----:B------:R-:W-:Y:S05]  /*2f50*/  BSYNC B2 ;  /* 0x0000000000027941 */ /* 0x000fea0003800000 */
.L_x_33263:
        /* <DEDUP_REMOVED lines=11> */
.L_x_33267:
[----:B------:R-:W-:Y:S01]  /*3010*/  IMAD.MOV.U32 R11, RZ, RZ, R10 ;  /* 0x000000ffff0b7224 */ /* 0x000fe200078e000a */
[----:B------:R-:W-:Y:S01]  /*3020*/  MOV R56, R55 ;  /* 0x0000003700387202 */ /* 0x000fe20000000f00 */
[----:B------:R-:W-:Y:S02]  /*3030*/  IMAD.MOV.U32 R13, RZ, RZ, R12 ;  /* 0x000000ffff0d7224 */ /* 0x000fe400078e000c */
[----:B------:R-:W-:-:S07]  /*3040*/  IMAD.MOV.U32 R116, RZ, RZ, R115 ;  /* 0x000000ffff747224 */ /* 0x000fce00078e0073 */
.L_x_33268:
[----:B------:R-:W-:Y:S05]  /*3050*/  BSYNC B2 ;  /* 0x0000000000027941 */ /* 0x000fea0003800000 */
.L_x_33266:
        /* <DEDUP_REMOVED lines=11> */
.L_x_33270:
[----:B------:R-:W-:Y:S01]  /*3110*/  IMAD.MOV.U32 R10, RZ, RZ, R11 ;  /* 0x000000ffff0a7224 */ /* 0x000fe200078e000b */
[----:B------:R-:W-:Y:S01]  /*3120*/  MOV R55, R54 ;  /* 0x0000003600377202 */ /* 0x000fe20000000f00 */
[----:B------:R-:W-:Y:S02]  /*3130*/  IMAD.MOV.U32 R12, RZ, RZ, R13 ;  /* 0x000000ffff0c7224 */ /* 0x000fe400078e000d */
[----:B------:R-:W-:-:S07]  /*3140*/  IMAD.MOV.U32 R115, RZ, RZ, R114 ;  /* 0x000000ffff737224 */ /* 0x000fce00078e0072 */
.L_x_33271:
[----:B------:R-:W-:Y:S05]  /*3150*/  BSYNC B2 ;  /* 0x0000000000027941 */ /* 0x000fea0003800000 */
.L_x_33269:
        /* <DEDUP_REMOVED lines=11> */
.L_x_33273:
[----:B------:R-:W-:Y:S01]  /*3210*/  IMAD.MOV.U32 R11, RZ, RZ, R10 ;  /* 0x000000ffff0b7224 */ /* 0x000fe200078e000a */
[----:B------:R-:W-:Y:S01]  /*3220*/  MOV R54, R53 ;  /* 0x0000003500367202 */ /* 0x000fe20000000f00 */
[----:B------:R-:W-:Y:S02]  /*3230*/  IMAD.MOV.U32 R13, RZ, RZ, R12 ;  /* 0x000000ffff0d7224 */ /* 0x000fe400078e000c */
[----:B------:R-:W-:-:S07]  /*3240*/  IMAD.MOV.U32 R114, RZ, RZ, R113 ;  /* 0x000000ffff727224 */ /* 0x000fce00078e0071 */
.L_x_33274:
[----:B------:R-:W-:Y:S05]  /*3250*/  BSYNC B2 ;  /* 0x0000000000027941 */ /* 0x000fea0003800000 */
.L_x_33272:
        /* <DEDUP_REMOVED lines=11> */
.L_x_33276:
[----:B------:R-:W-:Y:S01]  /*3310*/  IMAD.MOV.U32 R10, RZ, RZ, R11 ;  /* 0x000000ffff0a7224 */ /* 0x000fe200078e000b */
[----:B------:R-:W-:Y:S01]  /*3320*/  MOV R53, R52 ;  /* 0x0000003400357202 */ /* 0x000fe20000000f00 */
[----:B------:R-:W-:Y:S02]  /*3330*/  IMAD.MOV.U32 R12, RZ, RZ, R13 ;  /* 0x000000ffff0c7224 */ /* 0x000fe400078e000d */
[----:B------:R-:W-:-:S07]  /*3340*/  IMAD.MOV.U32 R113, RZ, RZ, R112 ;  /* 0x000000ffff717224 */ /* 0x000fce00078e0070 */
.L_x_33277:
[----:B------:R-:W-:Y:S05]  /*3350*/  BSYNC B2 ;  /* 0x0000000000027941 */ /* 0x000fea0003800000 */
.L_x_33275:
        /* <DEDUP_REMOVED lines=11> */
.L_x_33279:
[----:B------:R-:W-:Y:S01]  /*3410*/  IMAD.MOV.U32 R11, RZ, RZ, R10 ;  /* 0x000000ffff0b7224 */ /* 0x000fe200078e000a */
[----:B------:R-:W-:Y:S01]  /*3420*/  MOV R52, R51 ;  /* 0x0000003300347202 */ /* 0x000fe20000000f00 */
[----:B------:R-:W-:Y:S02]  /*3430*/  IMAD.MOV.U32 R13, RZ, RZ, R12 ;  /* 0x000000ffff0d7224 */ /* 0x000fe400078e000c */
[----:B------:R-:W-:-:S07]  /*3440*/  IMAD.MOV.U32 R112, RZ, RZ, R111 ;  /* 0x000000ffff707224 */ /* 0x000fce00078e006f */
.L_x_33280:
[----:B------:R-:W-:Y:S05]  /*3450*/  BSYNC B2 ;  /* 0x0000000000027941 */ /* 0x000fea0003800000 */
.L_x_33278:
        /* <DEDUP_REMOVED lines=11> */
.L_x_33282:
[----:B------:R-:W-:Y:S01]  /*3510*/  IMAD.MOV.U32 R10, RZ, RZ, R11 ;  /* 0x000000ffff0a7224 */ /* 0x000fe200078e000b */
[----:B------:R-:W-:Y:S01]  /*3520*/  MOV R51, R50 ;  /* 0x0000003200337202 */ /* 0x000fe20000000f00 */
[----:B------:R-:W-:Y:S02]  /*3530*/  IMAD.MOV.U32 R12, RZ, RZ, R13 ;  /* 0x000000ffff0c7224 */ /* 0x000fe400078e000d */
[----:B------:R-:W-:-:S07]  /*3540*/  IMAD.MOV.U32 R111, RZ, RZ, R110 ;  /* 0x000000ffff6f7224 */ /* 0x000fce00078e006e */
.L_x_33283:
[----:B------:R-:W-:Y:S05]  /*3550*/  BSYNC B2 ;  /* 0x0000000000027941 */ /* 0x000fea0003800000 */
.L_x_33281:
        /* <DEDUP_REMOVED lines=11> */
.L_x_33285:
[----:B------:R-:W-:Y:S01]  /*3610*/  IMAD.MOV.U32 R11, RZ, RZ, R10 ;  /* 0x000000ffff0b7224 */ /* 0x000fe200078e000a */
[----:B------:R-:W-:Y:S01]  /*3620*/  MOV R50, R49 ;  /* 0x0000003100327202 */ /* 0x000fe20000000f00 */
[----:B------:R-:W-:Y:S02]  /*3630*/  IMAD.MOV.U32 R13, RZ, RZ, R12 ;  /* 0x000000ffff0d7224 */ /* 0x000fe400078e000c */
[----:B------:R-:W-:-:S07]  /*3640*/  IMAD.MOV.U32 R110, RZ, RZ, R109 ;  /* 0x000000ffff6e7224 */ /* 0x000fce00078e006d */
.L_x_33286:
[----:B------:R-:W-:Y:S05]  /*3650*/  BSYNC B2 ;  /* 0x0000000000027941 */ /* 0x000fea0003800000 */
.L_x_33284:
        /* <DEDUP_REMOVED lines=11> */
.L_x_33288:
[----:B------:R-:W-:Y:S01]  /*3710*/  IMAD.MOV.U32 R10, RZ, RZ, R11 ;  /* 0x000000ffff0a7224 */ /* 0x000fe200078e000b */
[----:B------:R-:W-:Y:S01]  /*3720*/  MOV R49, R48 ;  /* 0x0000003000317202 */ /* 0x000fe20000000f00 */
[----:B------:R-:W-:Y:S02]  /*3730*/  IMAD.MOV.U32 R12, RZ, RZ, R13 ;  /* 0x000000ffff0c7224 */ /* 0x000fe400078e000d */
[----:B------:R-:W-:-:S07]  /*3740*/  IMAD.MOV.U32 R109, RZ, RZ, R108 ;  /* 0x000000ffff6d7224 */ /* 0x000fce00078e006c */
.L_x_33289:
[----:B------:R-:W-:Y:S05]  /*3750*/  BSYNC B2 ;  /* 0x0000000000027941 */ /* 0x000fea0003800000 */
.L_x_33287:
        /* <DEDUP_REMOVED lines=11> */
.L_x_33291:
[----:B------:R-:W-:Y:S01]  /*3810*/  IMAD.MOV.U32 R11, RZ, RZ, R10 ;  /* 0x000000ffff0b7224 */ /* 0x000fe200078e000a */
[----:B------:R-:W-:Y:S01]  /*3820*/  MOV R48, R47 ;  /* 0x0000002f00307202 */ /* 0x000fe20000000f00 */
[----:B------:R-:W-:Y:S02]  /*3830*/  IMAD.MOV.U32 R13, RZ, RZ, R12 ;  /* 0x000000ffff0d7224 */ /* 0x000fe400078e000c */
[----:B------:R-:W-:-:S07]  /*3840*/  IMAD.MOV.U32 R108, RZ, RZ, R107 ;  /* 0x000000ffff6c7224 */ /* 0x000fce00078e006b */
.L_x_33292:
[----:B------:R-:W-:Y:S05]  /*3850*/  BSYNC B2 ;  /* 0x0000000000027941 */ /* 0x000fea0003800000 */
.L_x_33290:
        /* <DEDUP_REMOVED lines=11> */
.L_x_33294:
[----:B------:R-:W-:Y:S01]  /*3910*/  IMAD.MOV.U32 R10, RZ, RZ, R11 ;  /* 0x000000ffff0a7224 */ /* 0x000fe200078e000b */
[----:B------:R-:W-:Y:S01]  /*3920*/  MOV R47, R46 ;  /* 0x0000002e002f7202 */ /* 0x000fe20000000f00 */
[----:B------:R-:W-:Y:S02]  /*3930*/  IMAD.MOV.U32 R12, RZ, RZ, R13 ;  /* 0x000000ffff0c7224 */ /* 0x000fe400078e000d */
[----:B------:R-:W-:-:S07]  /*3940*/  IMAD.MOV.U32 R107, RZ, RZ, R106 ;  /* 0x000000ffff6b7224 */ /* 0x000fce00078e006a */
.L_x_33295:
[----:B------:R-:W-:Y:S05]  /*3950*/  BSYNC B2 ;  /* 0x0000000000027941 */ /* 0x000fea0003800000 */
.L_x_33293:
        /* <DEDUP_REMOVED lines=11> */
.L_x_33297:
[----:B------:R-:W-:Y:S01]  /*3a10*/  IMAD.MOV.U32 R11, RZ, RZ, R10 ;  /* 0x000000ffff0b7224 */ /* 0x000fe200078e000a */
[----:B------:R-:W-:Y:S01]  /*3a20*/  MOV R46, R45 ;  /* 0x0000002d002e7202 */ /* 0x000fe20000000f00 */
[----:B------:R-:W-:Y:S02]  /*3a30*/  IMAD.MOV.U32 R13, RZ, RZ, R12 ;  /* 0x000000ffff0d7224 */ /* 0x000fe400078e000c */
[----:B------:R-:W-:-:S07]  /*3a40*/  IMAD.MOV.U32 R106, RZ, RZ, R105 ;  /* 0x000000ffff6a7224 */ /* 0x000fce00078e0069 */
.L_x_33298:
[----:B------:R-:W-:Y:S05]  /*3a50*/  BSYNC B2 ;  /* 0x0000000000027941 */ /* 0x000fea0003800000 */
.L_x_33296:
        /* <DEDUP_REMOVED lines=11> */
.L_x_33300:
[----:B------:R-:W-:Y:S01]  /*3b10*/  IMAD.MOV.U32 R10, RZ, RZ, R11 ;  /* 0x000000ffff0a7224 */ /* 0x000fe200078e000b */
[----:B------:R-:W-:Y:S01]  /*3b20*/  MOV R45, R44 ;  /* 0x0000002c002d7202 */ /* 0x000fe20000000f00 */
[----:B------:R-:W-:Y:S02]  /*3b30*/  IMAD.MOV.U32 R12, RZ, RZ, R13 ;  /* 0x000000ffff0c7224 */ /* 0x000fe400078e000d */
[----:B------:R-:W-:-:S07]  /*3b40*/  IMAD.MOV.U32 R105, RZ, RZ, R104 ;  /* 0x000000ffff697224 */ /* 0x000fce00078e0068 */
.L_x_33301:
[----:B------:R-:W-:Y:S05]  /*3b50*/  BSYNC B2 ;  /* 0x0000000000027941 */ /* 0x000fea0003800000 */
.L_x_33299:
        /* <DEDUP_REMOVED lines=11> */
.L_x_33303:
[----:B------:R-:W-:Y:S01]  /*3c10*/  IMAD.MOV.U32 R11, RZ, RZ, R10 ;  /* 0x000000ffff0b7224 */ /* 0x000fe200078e000a */
[----:B------:R-:W-:Y:S01]  /*3c20*/  MOV R44, R43 ;  /* 0x0000002b002c7202 */ /* 0x000fe20000000f00 */
[----:B------:R-:W-:Y:S02]  /*3c30*/  IMAD.MOV.U32 R13, RZ, RZ, R12 ;  /* 0x000000ffff0d7224 */ /* 0x000fe400078e000c */
[----:B------:R-:W-:-:S07]  /*3c40*/  IMAD.MOV.U32 R104, RZ, RZ, R103 ;  /* 0x000000ffff687224 */ /* 0x000fce00078e0067 */
.L_x_33304:
[----:B------:R-:W-:Y:S05]  /*3c50*/  BSYNC B2 ;  /* 0x0000000000027941 */ /* 0x000fea0003800000 */
.L_x_33302:
        /* <DEDUP_REMOVED lines=11> */
.L_x_33306:
[----:B------:R-:W-:Y:S01]  /*3d10*/  IMAD.MOV.U32 R10, RZ, RZ, R11 ;  /* 0x000000ffff0a7224 */ /* 0x000fe200078e000b */
[----:B------:R-:W-:Y:S01]  /*3d20*/  MOV R43, R42 ;  /* 0x0000002a002b7202 */ /* 0x000fe20000000f00 */
[----:B------:R-:W-:Y:S02]  /*3d30*/  IMAD.MOV.U32 R12, RZ, RZ, R13 ;  /* 0x000000ffff0c7224 */ /* 0x000fe400078e000d */
[----:B------:R-:W-:-:S07]  /*3d40*/  IMAD.MOV.U32 R103, RZ, RZ, R102 ;  /* 0x000000ffff677224 */ /* 0x000fce00078e0066 */
.L_x_33307:
[----:B------:R-:W-:Y:S05]  /*3d50*/  BSYNC B2 ;  /* 0x0000000000027941 */ /* 0x000fea0003800000 */
.L_x_33305:
        /* <DEDUP_REMOVED lines=11> */
.L_x_33309:
[----:B------:R-:W-:Y:S01]  /*3e10*/  IMAD.MOV.U32 R11, RZ, RZ, R10 ;  /* 0x000000ffff0b7224 */ /* 0x000fe200078e000a */
[----:B------:R-:W-:Y:S01]  /*3e20*/  MOV R42, R41 ;  /* 0x00000029002a7202 */ /* 0x000fe20000000f00 */
[----:B------:R-:W-:Y:S02]  /*3e30*/  IMAD.MOV.U32 R13, RZ, RZ, R12 ;  /* 0x000000ffff0d7224 */ /* 0x000fe400078e000c */
[----:B------:R-:W-:-:S07]  /*3e40*/  IMAD.MOV.U32 R102, RZ, RZ, R101 ;  /* 0x000000ffff667224 */ /* 0x000fce00078e0065 */
.L_x_33310:
[----:B------:R-:W-:Y:S05]  /*3e50*/  BSYNC B2 ;  /* 0x0000000000027941 */ /* 0x000fea0003800000 */
.L_x_33308:
        /* <DEDUP_REMOVED lines=11> */
.L_x_33312:
[----:B------:R-:W-:Y:S01]  /*3f10*/  IMAD.MOV.U32 R10, RZ, RZ, R11 ;  /* 0x000000ffff0a7224 */ /* 0x000fe200078e000b */
[----:B------:R-:W-:Y:S01]  /*3f20*/  MOV R41, R40 ;  /* 0x0000002800297202 */ /* 0x000fe20000000f00 */
[----:B------:R-:W-:Y:S02]  /*3f30*/  IMAD.MOV.U32 R12, RZ, RZ, R13 ;  /* 0x000000ffff0c7224 */ /* 0x000fe400078e000d */
[----:B------:R-:W-:-:S07]  /*3f40*/  IMAD.MOV.U32 R101, RZ, RZ, R100 ;  /* 0x000000ffff657224 */ /* 0x000fce00078e0064 */
.L_x_33313:
[----:B------:R-:W-:Y:S05]  /*3f50*/  BSYNC B2 ;  /* 0x0000000000027941 */ /* 0x000fea0003800000 */
.L_x_33311:
        /* <DEDUP_REMOVED lines=11> */
.L_x_33315:
[----:B------:R-:W-:Y:S01]  /*4010*/  IMAD.MOV.U32 R11, RZ, RZ, R10 ;  /* 0x000000ffff0b7224 */ /* 0x000fe200078e000a */
[----:B------:R-:W-:Y:S01]  /*4020*/  MOV R40, R39 ;  /* 0x0000002700287202 */ /* 0x000fe20000000f00 */
[----:B------:R-:W-:Y:S02]  /*4030*/  IMAD.MOV.U32 R13, RZ, RZ, R12 ;  /* 0x000000ffff0d7224 */ /* 0x000fe400078e000c */
[----:B------:R-:W-:-:S07]  /*4040*/  IMAD.MOV.U32 R100, RZ, RZ, R99 ;  /* 0x000000ffff647224 */ /* 0x000fce00078e0063 */
.L_x_33316:
[----:B------:R-:W-:Y:S05]  /*4050*/  BSYNC B2 ;  /* 0x0000000000027941 */ /* 0x000fea0003800000 */
.L_x_33314:
        /* <DEDUP_REMOVED lines=11> */
.L_x_33318:
[----:B------:R-:W-:Y:S01]  /*4110*/  IMAD.MOV.U32 R10, RZ, RZ, R11 ;  /* 0x000000ffff0a7224 */ /* 0x000fe200078e000b */
[----:B------:R-:W-:Y:S01]  /*4120*/  MOV R39, R38 ;  /* 0x0000002600277202 */ /* 0x000fe20000000f00 */
[----:B------:R-:W-:Y:S02]  /*4130*/  IMAD.MOV.U32 R12, RZ, RZ, R13 ;  /* 0x000000ffff0c7224 */ /* 0x000fe400078e000d */
[----:B------:R-:W-:-:S07]  /*4140*/  IMAD.MOV.U32 R99, RZ, RZ, R98 ;  /* 0x000000ffff637224 */ /* 0x000fce00078e0062 */
.L_x_33319:
[----:B------:R-:W-:Y:S05]  /*4150*/  BSYNC B2 ;  /* 0x0000000000027941 */ /* 0x000fea0003800000 */
.L_x_33317:
        /* <DEDUP_REMOVED lines=11> */
.L_x_33321:
[----:B------:R-:W-:Y:S01]  /*4210*/  IMAD.MOV.U32 R11, RZ, RZ, R10 ;  /* 0x000000ffff0b7224 */ /* 0x000fe200078e000a */
[----:B------:R-:W-:Y:S01]  /*4220*/  MOV R38, R37 ;  /* 0x0000002500267202 */ /* 0x000fe20000000f00 */
[----:B------:R-:W-:Y:S02]  /*4230*/  IMAD.MOV.U32 R13, RZ, RZ, R12 ;  /* 0x000000ffff0d7224 */ /* 0x000fe400078e000c */
[----:B------:R-:W-:-:S07]  /*4240*/  IMAD.MOV.U32 R98, RZ, RZ, R97 ;  /* 0x000000ffff627224 */ /* 0x000fce00078e0061 */
.L_x_33322:
[----:B------:R-:W-:Y:S05]  /*4250*/  BSYNC B2 ;  /* 0x0000000000027941 */ /* 0x000fea0003800000 */
.L_x_33320:
        /* <DEDUP_REMOVED lines=11> */
.L_x_33324:
[----:B------:R-:W-:Y:S01]  /*4310*/  IMAD.MOV.U32 R10, RZ, RZ, R11 ;  /* 0x000000ffff0a7224 */ /* 0x000fe200078e000b */
[----:B------:R-:W-:Y:S01]  /*4320*/  MOV R37, R36 ;  /* 0x0000002400257202 */ /* 0x000fe20000000f00 */
[----:B------:R-:W-:Y:S02]  /*4330*/  IMAD.MOV.U32 R12, RZ, RZ, R13 ;  /* 0x000000ffff0c7224 */ /* 0x000fe400078e000d */
[----:B------:R-:W-:-:S07]  /*4340*/  IMAD.MOV.U32 R97, RZ, RZ, R96 ;  /* 0x000000ffff617224 */ /* 0x000fce00078e0060 */
.L_x_33325:
[----:B------:R-:W-:Y:S05]  /*4350*/  BSYNC B2 ;  /* 0x0000000000027941 */ /* 0x000fea0003800000 */
.L_x_33323:
        /* <DEDUP_REMOVED lines=11> */
.L_x_33327:
[----:B------:R-:W-:Y:S01]  /*4410*/  IMAD.MOV.U32 R11, RZ, RZ, R10 ;  /* 0x000000ffff0b7224 */ /* 0x000fe200078e000a */
[----:B------:R-:W-:Y:S01]  /*4420*/  MOV R36, R35 ;  /* 0x0000002300247202 */ /* 0x000fe20000000f00 */
[----:B------:R-:W-:Y:S02]  /*4430*/  IMAD.MOV.U32 R13, RZ, RZ, R12 ;  /* 0x000000ffff0d7224 */ /* 0x000fe400078e000c */
[----:B------:R-:W-:-:S07]  /*4440*/  IMAD.MOV.U32 R96, RZ, RZ, R95 ;  /* 0x000000ffff607224 */ /* 0x000fce00078e005f */
.L_x_33328:
[----:B------:R-:W-:Y:S05]  /*4450*/  BSYNC B2 ;  /* 0x0000000000027941 */ /* 0x000fea0003800000 */
.L_x_33326:
        /* <DEDUP_REMOVED lines=11> */
.L_x_33330:
[----:B------:R-:W-:Y:S01]  /*4510*/  IMAD.MOV.U32 R10, RZ, RZ, R11 ;  /* 0x000000ffff0a7224 */ /* 0x000fe200078e000b */
[----:B------:R-:W-:Y:S01]  /*4520*/  MOV R35, R34 ;  /* 0x0000002200237202 */ /* 0x000fe20000000f00 */
[----:B------:R-:W-:Y:S02]  /*4530*/  IMAD.MOV.U32 R12, RZ, RZ, R13 ;  /* 0x000000ffff0c7224 */ /* 0x000fe400078e000d */
[----:B------:R-:W-:-:S07]  /*4540*/  IMAD.MOV.U32 R95, RZ, RZ, R94 ;  /* 0x000000ffff5f7224 */ /* 0x000fce00078e005e */
.L_x_33331:
[----:B------:R-:W-:Y:S05]  /*4550*/  BSYNC B2 ;  /* 0x0000000000027941 */ /* 0x000fea0003800000 */
.L_x_33329:
        /* <DEDUP_REMOVED lines=11> */
.L_x_33333:
[----:B------:R-:W-:Y:S01]  /*4610*/  IMAD.MOV.U32 R11, RZ, RZ, R10 ;  /* 0x000000ffff0b7224 */ /* 0x000fe200078e000a */
[----:B------:R-:W-:Y:S01]  /*4620*/  MOV R34, R33 ;  /* 0x0000002100227202 */ /* 0x000fe20000000f00 */
[----:B------:R-:W-:Y:S02]  /*4630*/  IMAD.MOV.U32 R13, RZ, RZ, R12 ;  /* 0x000000ffff0d7224 */ /* 0x000fe400078e000c */
[----:B------:R-:W-:-:S07]  /*4640*/  IMAD.MOV.U32 R94, RZ, RZ, R93 ;  /* 0x000000ffff5e7224 */ /* 0x000fce00078e005d */
.L_x_33334:
[----:B------:R-:W-:Y:S05]  /*4650*/  BSYNC B2 ;  /* 0x0000000000027941 */ /* 0x000fea0003800000 */
.L_x_33332:
        /* <DEDUP_REMOVED lines=11> */
.L_x_33336:
[----:B------:R-:W-:Y:S01]  /*4710*/  IMAD.MOV.U32 R10, RZ, RZ, R11 ;  /* 0x000000ffff0a7224 */ /* 0x000fe200078e000b */
[----:B------:R-:W-:Y:S01]  /*4720*/  MOV R33, R32 ;  /* 0x0000002000217202 */ /* 0x000fe20000000f00 */
[----:B------:R-:W-:Y:S02]  /*4730*/  IMAD.MOV.U32 R12, RZ, RZ, R13 ;  /* 0x000000ffff0c7224 */ /* 0x000fe400078e000d */
[----:B------:R-:W-:-:S07]  /*4740*/  IMAD.MOV.U32 R93, RZ, RZ, R92 ;  /* 0x000000ffff5d7224 */ /* 0x000fce00078e005c */
.L_x_33337:
[----:B------:R-:W-:Y:S05]  /*4750*/  BSYNC B2 ;  /* 0x0000000000027941 */ /* 0x000fea0003800000 */
.L_x_33335:
        /* <DEDUP_REMOVED lines=11> */
.L_x_33339:
[----:B------:R-:W-:Y:S01]  /*4810*/  IMAD.MOV.U32 R11, RZ, RZ, R10 ;  /* 0x000000ffff0b7224 */ /* 0x000fe200078e000a */
[----:B------:R-:W-:Y:S01]  /*4820*/  MOV R32, R31 ;  /* 0x0000001f00207202 */ /* 0x000fe20000000f00 */
[----:B------:R-:W-:Y:S02]  /*4830*/  IMAD.MOV.U32 R13, RZ, RZ, R12 ;  /* 0x000000ffff0d7224 */ /* 0x000fe400078e000c */
[----:B------:R-:W-:-:S07]  /*4840*/  IMAD.MOV.U32 R92, RZ, RZ, R91 ;  /* 0x000000ffff5c7224 */ /* 0x000fce00078e005b */
.L_x_33340:
[----:B------:R-:W-:Y:S05]  /*4850*/  BSYNC B2 ;  /* 0x0000000000027941 */ /* 0x000fea0003800000 */
.L_x_33338:
        /* <DEDUP_REMOVED lines=11> */
.L_x_33342:
[----:B------:R-:W-:Y:S01]  /*4910*/  IMAD.MOV.U32 R10, RZ, RZ, R11 ;  /* 0x000000ffff0a7224 */ /* 0x000fe200078e000b */
[----:B------:R-:W-:Y:S01]  /*4920*/  MOV R31, R30 ;  /* 0x0000001e001f7202 */ /* 0x000fe20000000f00 */
[----:B------:R-:W-:Y:S02]  /*4930*/  IMAD.MOV.U32 R12, RZ, RZ, R13 ;  /* 0x000000ffff0c7224 */ /* 0x000fe400078e000d */
[----:B------:R-:W-:-:S07]  /*4940*/  IMAD.MOV.U32 R91, RZ, RZ, R90 ;  /* 0x000000ffff5b7224 */ /* 0x000fce00078e005a */
.L_x_33343:
[----:B------:R-:W-:Y:S05]  /*4950*/  BSYNC B2 ;  /* 0x0000000000027941 */ /* 0x000fea0003800000 */
.L_x_33341:
        /* <DEDUP_REMOVED lines=11> */
.L_x_33345:
[----:B------:R-:W-:Y:S01]  /*4a10*/  IMAD.MOV.U32 R11, RZ, RZ, R10 ;  /* 0x000000ffff0b7224 */ /* 0x000fe200078e000a */
[----:B------:R-:W-:Y:S01]  /*4a20*/  MOV R30, R29 ;  /* 0x0000001d001e7202 */ /* 0x000fe20000000f00 */
[----:B------:R-:W-:Y:S02]  /*4a30*/  IMAD.MOV.U32 R13, RZ, RZ, R12 ;  /* 0x000000ffff0d7224 */ /* 0x000fe400078e000c */
[----:B------:R-:W-:-:S07]  /*4a40*/  IMAD.MOV.U32 R90, RZ, RZ, R89 ;  /* 0x000000ffff5a7224 */ /* 0x000fce00078e0059 */
.L_x_33346:
[----:B------:R-:W-:Y:S05]  /*4a50*/  BSYNC B2 ;  /* 0x0000000000027941 */ /* 0x000fea0003800000 */
.L_x_33344:
        /* <DEDUP_REMOVED lines=11> */
.L_x_33348:
[----:B------:R-:W-:Y:S01]  /*4b10*/  IMAD.MOV.U32 R10, RZ, RZ, R11 ;  /* 0x000000ffff0a7224 */ /* 0x000fe200078e000b */
[----:B------:R-:W-:Y:S01]  /*4b20*/  MOV R29, R28 ;  /* 0x0000001c001d7202 */ /* 0x000fe20000000f00 */
[----:B------:R-:W-:Y:S02]  /*4b30*/  IMAD.MOV.U32 R12, RZ, RZ, R13 ;  /* 0x000000ffff0c7224 */ /* 0x000fe400078e000d */
[----:B------:R-:W-:-:S07]  /*4b40*/  IMAD.MOV.U32 R89, RZ, RZ, R88 ;  /* 0x000000ffff597224 */ /* 0x000fce00078e0058 */
.L_x_33349:
[----:B------:R-:W-:Y:S05]  /*4b50*/  BSYNC B2 ;  /* 0x0000000000027941 */ /* 0x000fea0003800000 */
.L_x_33347:
        /* <DEDUP_REMOVED lines=11> */
.L_x_33351:
[----:B------:R-:W-:Y:S01]  /*4c10*/  IMAD.MOV.U32 R11, RZ, RZ, R10 ;  /* 0x000000ffff0b7224 */ /* 0x000fe200078e000a */
[----:B------:R-:W-:Y:S01]  /*4c20*/  MOV R28, R27 ;  /* 0x0000001b001c7202 */ /* 0x000fe20000000f00 */
[----:B------:R-:W-:Y:S02]  /*4c30*/  IMAD.MOV.U32 R13, RZ, RZ, R12 ;  /* 0x000000ffff0d7224 */ /* 0x000fe400078e000c */
[----:B------:R-:W-:-:S07]  /*4c40*/  IMAD.MOV.U32 R88, RZ, RZ, R87 ;  /* 0x000000ffff587224 */ /* 0x000fce00078e0057 */
.L_x_33352:
[----:B------:R-:W-:Y:S05]  /*4c50*/  BSYNC B2 ;  /* 0x0000000000027941 */ /* 0x000fea0003800000 */
.L_x_33350:
        /* <DEDUP_REMOVED lines=11> */
.L_x_33354:
[----:B------:R-:W-:Y:S01]  /*4d10*/  IMAD.MOV.U32 R10, RZ, RZ, R11 ;  /* 0x000000ffff0a7224 */ /* 0x000fe200078e000b */
[----:B------:R-:W-:Y:S01]  /*4d20*/  MOV R27, R26 ;  /* 0x0000001a001b7202 */ /* 0x000fe20000000f00 */
[----:B------:R-:W-:Y:S02]  /*4d30*/  IMAD.MOV.U32 R12, RZ, RZ, R13 ;  /* 0x000000ffff0c7224 */ /* 0x000fe400078e000d */
[----:B------:R-:W-:-:S07]  /*4d40*/  IMAD.MOV.U32 R87, RZ, RZ, R86 ;  /* 0x000000ffff577224 */ /* 0x000fce00078e0056 */
.L_x_33355:
[----:B------:R-:W-:Y:S05]  /*4d50*/  BSYNC B2 ;  /* 0x0000000000027941 */ /* 0x000fea0003800000 */
.L_x_33353:
        /* <DEDUP_REMOVED lines=11> */
.L_x_33357:
[----:B------:R-:W-:Y:S01]  /*4e10*/  IMAD.MOV.U32 R11, RZ, RZ, R10 ;  /* 0x000000ffff0b7224 */ /* 0x000fe200078e000a */
[----:B------:R-:W-:Y:S01]  /*4e20*/  MOV R26, R25 ;  /* 0x00000019001a7202 */ /* 0x000fe20000000f00 */
[----:B------:R-:W-:Y:S02]  /*4e30*/  IMAD.MOV.U32 R13, RZ, RZ, R12 ;  /* 0x000000ffff0d7224 */ /* 0x000fe400078e000c */
[----:B------:R-:W-:-:S07]  /*4e40*/  IMAD.MOV.U32 R86, RZ, RZ, R85 ;  /* 0x000000ffff567224 */ /* 0x000fce00078e0055 */
.L_x_33358:
[----:B------:R-:W-:Y:S05]  /*4e50*/  BSYNC B2 ;  /* 0x0000000000027941 */ /* 0x000fea0003800000 */
.L_x_33356:
        /* <DEDUP_REMOVED lines=11> */
.L_x_33360:
[----:B------:R-:W-:Y:S01]  /*4f10*/  IMAD.MOV.U32 R10, RZ, RZ, R11 ;  /* 0x000000ffff0a7224 */ /* 0x000fe200078e000b */
[----:B------:R-:W-:Y:S01]  /*4f20*/  MOV R25, R24 ;  /* 0x0000001800197202 */ /* 0x000fe20000000f00 */
[----:B------:R-:W-:Y:S02]  /*4f30*/  IMAD.MOV.U32 R12, RZ, RZ, R13 ;  /* 0x000000ffff0c7224 */ /* 0x000fe400078e000d */
[----:B------:R-:W-:-:S07]  /*4f40*/  IMAD.MOV.U32 R85, RZ, RZ, R84 ;  /* 0x000000ffff557224 */ /* 0x000fce00078e0054 */
.L_x_33361:
[----:B------:R-:W-:Y:S05]  /*4f50*/  BSYNC B2 ;  /* 0x0000000000027941 */ /* 0x000fea0003800000 */
.L_x_33359:
        /* <DEDUP_REMOVED lines=11> */
.L_x_33363:
[----:B------:R-:W-:Y:S01]  /*5010*/  IMAD.MOV.U32 R11, RZ, RZ, R10 ;  /* 0x000000ffff0b7224 */ /* 0x000fe200078e000a */
[----:B------:R-:W-:Y:S01]  /*5020*/  MOV R24, R23 ;  /* 0x0000001700187202 */ /* 0x000fe20000000f00 */
[----:B------:R-:W-:Y:S02]  /*5030*/  IMAD.MOV.U32 R13, RZ, RZ, R12 ;  /* 0x000000ffff0d7224 */ /* 0x000fe400078e000c */
[----:B------:R-:W-:-:S07]  /*5040*/  IMAD.MOV.U32 R84, RZ, RZ, R83 ;  /* 0x000000ffff547224 */ /* 0x000fce00078e0053 */
.L_x_33364:
[----:B------:R-:W-:Y:S05]  /*5050*/  BSYNC B2 ;  /* 0x0000000000027941 */ /* 0x000fea0003800000 */
.L_x_33362:
        /* <DEDUP_REMOVED lines=11> */
.L_x_33366:
[----:B------:R-:W-:Y:S01]  /*5110*/  IMAD.MOV.U32 R10, RZ, RZ, R11 ;  /* 0x000000ffff0a7224 */ /* 0x000fe200078e000b */
[----:B------:R-:W-:Y:S01]  /*5120*/  MOV R23, R22 ;  /* 0x0000001600177202 */ /* 0x000fe20000000f00 */
[----:B------:R-:W-:Y:S02]  /*5130*/  IMAD.MOV.U32 R12, RZ, RZ, R13 ;  /* 0x000000ffff0c7224 */ /* 0x000fe400078e000d */
[----:B------:R-:W-:-:S07]  /*5140*/  IMAD.MOV.U32 R83, RZ, RZ, R82 ;  /* 0x000000ffff537224 */ /* 0x000fce00078e0052 */
.L_x_33367:
[----:B------:R-:W-:Y:S05]  /*5150*/  BSYNC B2 ;  /* 0x0000000000027941 */ /* 0x000fea0003800000 */
.L_x_33365:
        /* <DEDUP_REMOVED lines=11> */
.L_x_33369:
[----:B------:R-:W-:Y:S01]  /*5210*/  IMAD.MOV.U32 R11, RZ, RZ, R10 ;  /* 0x000000ffff0b7224 */ /* 0x000fe200078e000a */
[----:B------:R-:W-:Y:S01]  /*5220*/  MOV R22, R21 ;  /* 0x0000001500167202 */ /* 0x000fe20000000f00 */
[----:B------:R-:W-:Y:S02]  /*5230*/  IMAD.MOV.U32 R13, RZ, RZ, R12 ;  /* 0x000000ffff0d7224 */ /* 0x000fe400078e000c */
[----:B------:R-:W-:-:S07]  /*5240*/  IMAD.MOV.U32 R82, RZ, RZ, R81 ;  /* 0x000000ffff527224 */ /* 0x000fce00078e0051 */
.L_x_33370:
[----:B------:R-:W-:Y:S05]  /*5250*/  BSYNC B2 ;  /* 0x0000000000027941 */ /* 0x000fea0003800000 */
.L_x_33368:
        /* <DEDUP_REMOVED lines=11> */
.L_x_33372:
[----:B------:R-:W-:Y:S01]  /*5310*/  IMAD.MOV.U32 R10, RZ, RZ, R11 ;  /* 0x000000ffff0a7224 */ /* 0x000fe200078e000b */
[----:B------:R-:W-:Y:S01]  /*5320*/  MOV R21, R20 ;  /* 0x0000001400157202 */ /* 0x000fe20000000f00 */
[----:B------:R-:W-:Y:S02]  /*5330*/  IMAD.MOV.U32 R12, RZ, RZ, R13 ;  /* 0x000000ffff0c7224 */ /* 0x000fe400078e000d */
[----:B------:R-:W-:-:S07]  /*5340*/  IMAD.MOV.U32 R81, RZ, RZ, R80 ;  /* 0x000000ffff517224 */ /* 0x000fce00078e0050 */
.L_x_33373:
[----:B------:R-:W-:Y:S05]  /*5350*/  BSYNC B2 ;  /* 0x0000000000027941 */ /* 0x000fea0003800000 */
.L_x_33371:
        /* <DEDUP_REMOVED lines=11> */
.L_x_33375:
[----:B------:R-:W-:Y:S01]  /*5410*/  IMAD.MOV.U32 R11, RZ, RZ, R10 ;  /* 0x000000ffff0b7224 */ /* 0x000fe200078e000a */
[----:B------:R-:W-:Y:S01]  /*5420*/  MOV R20, R153 ;  /* 0x0000009900147202 */ /* 0x000fe20000000f00 */
[----:B------:R-:W-:Y:S02]  /*5430*/  IMAD.MOV.U32 R13, RZ, RZ, R12 ;  /* 0x000000ffff0d7224 */ /* 0x000fe400078e000c */
[----:B------:R-:W-:-:S07]  /*5440*/  IMAD.MOV.U32 R80, RZ, RZ, R143 ;  /* 0x000000ffff507224 */ /* 0x000fce00078e008f */
.L_x_33376:
[----:B------:R-:W-:Y:S05]  /*5450*/  BSYNC B2 ;  /* 0x0000000000027941 */ /* 0x000fea0003800000 */
.L_x_33374:
        /* <DEDUP_REMOVED lines=11> */
.L_x_33378:
[----:B------:R-:W-:Y:S01]  /*5510*/  IMAD.MOV.U32 R10, RZ, RZ, R11 ;  /* 0x000000ffff0a7224 */ /* 0x000fe200078e000b */
[----:B------:R-:W-:Y:S01]  /*5520*/  MOV R143, R142 ;  /* 0x0000008e008f7202 */ /* 0x000fe20000000f00 */
[----:B------:R-:W-:Y:S02]  /*5530*/  IMAD.MOV.U32 R15, RZ, RZ, R13 ;  /* 0x000000ffff0f7224 */ /* 0x000fe400078e000d */
[----:B------:R-:W-:-:S07]  /*5540*/  IMAD.MOV.U32 R153, RZ, RZ, R152 ;  /* 0x000000ffff997224 */ /* 0x000fce00078e0098 */
.L_x_33379:
[----:B------:R-:W-:Y:S05]  /*5550*/  BSYNC B2 ;  /* 0x0000000000027941 */ /* 0x000fea0003800000 */
.L_x_33377:
[----:B------:R-:W-:Y:S01]  /*5560*/  FSETP.GT.FTZ.AND P0, PT, R10, R141, PT ;  /* 0x0000008d0a00720b */ /* 0x000fe20003f14000 */
[----:B------:R-:W-:Y:S03]  /*5570*/  BSSY B2, `(.L_x_33380) ;  /* 0x000000c000027945 */ /* 0x000fe60003800000 */
[----:B------:R-:W-:-:S13]  /*5580*/  ISETP.EQ.OR P0, PT, R2, -0x1, P0 ;  /* 0xffffffff0200780c */ /* 0x000fda0000702670 */
[----:B------:R-:W-:Y:S05]  /*5590*/  @P0 BRA `(.L_x_33381) ;  /* 0x0000000000140947 */ /* 0x000fea0003800000 */
[----:B------:R-:W-:Y:S01]  /*55a0*/  FSETP.NEU.FTZ.AND P0, PT, R10, R141, PT ;  /* 0x0000008d0a00720b */ /* 0x000fe20003f1d000 */
[----:B------:R-:W-:Y:S02]  /*55b0*/  IMAD.MOV.U32 R152, RZ, RZ, R15 ;  /* 0x000000ffff987224 */ /* 0x000fe400078e000f */
[----:B------:R-:W-:Y:S01]  /*55c0*/  IMAD.MOV.U32 R142, RZ, RZ, R10 ;  /* 0x000000ffff8e7224 */ /* 0x000fe200078e000a */
[----:B------:R-:W-:-:S13]  /*55d0*/  ISETP.GE.OR P0, PT, R15, R2, P0 ;  /* 0x000000020f00720c */ /* 0x000fda0000706670 */
[----:B------:R-:W-:Y:S05]  /*55e0*/  @P0 BRA `(.L_x_33382) ;  /* 0x0000000000100947 */ /* 0x000fea0003800000 */
.L_x_33381:
[----:B------:R-:W-:Y:S01]  /*55f0*/  IMAD.MOV.U32 R152, RZ, RZ, R2 ;  /* 0x000000ffff987224 */ /* 0x000fe200078e0002 */
[----:B------:R-:W-:Y:S01]  /*5600*/  MOV R142, R141 ;  /* 0x0000008d008e7202 */ /* 0x000fe20000000f00 */
[----:B------:R-:W-:Y:S02]  /*5610*/  IMAD.MOV.U32 R2, RZ, RZ, R15 ;  /* 0x000000ffff027224 */ /* 0x000fe400078e000f */
[----:B------:R-:W-:-:S07]  /*5620*/  IMAD.MOV.U32 R141, RZ, RZ, R10 ;  /* 0x000000ffff8d7224 */ /* 0x000fce00078e000a */
.L_x_33382:
[----:B------:R-:W-:Y:S05]  /*5630*/  BSYNC B2 ;  /* 0x0000000000027941 */ /* 0x000fea0003800000 */
.L_x_33380:
[----:B------:R-:W-:Y:S01]  /*5640*/  VIADD R3, R3, 0x20 ;  /* 0x0000002003037836 */ /* 0x000fe20000000000 */
[----:B------:R-:W-:-:S04]  /*5650*/  IADD3 R8, P1, R8, 0x80, RZ ;  /* 0x0000008008087810 */ /* 0x000fc80007f3e0ff */
[----:B------:R-:W-:Y:S02]  /*5660*/  ISETP.GE.AND P0, PT, R3, UR10, PT ;  /* 0x0000000a03007c0c */ /* 0x000fe4000bf06270 */
[----:B------:R-:W-:-:S11]  /*5670*/  IADD3.X R7, RZ, R7, RZ, P1, !PT ;  /* 0x00000007ff077210 */ /* 0x000fd60000ffe4ff */
[----:B------:R-:W-:Y:S05]  /*5680*/  @!P0 BRA `(.L_x_33383) ;  /* 0xffffffbc00a08947 */ /* 0x000fea000383ffff */
[----:B------:R-:W-:Y:S05]  /*5690*/  BSYNC B0 ;  /* 0x0000000000007941 */ /* 0x000fea0003800000 */
.L_x_33190:
[----:B------:R-:W-:Y:S05]  /*56a0*/  BRA `(.L_x_33188) ;  /* 0x0000004800707947 */ /* 0x000fea0003800000 */
.L_x_33189:
        /* <DEDUP_REMOVED lines=19> */
[----:B0-----:R-:W0:Y:S01]  /*57e0*/  MUFU.RCP R9, R9 ;  /* 0x0000000900097308 */ /* 0x001e220000001000 */
        /* <DEDUP_REMOVED lines=20> */
[----:B------:R0:W1:Y:S01]  /*5930*/  F2I.FTZ.U32.TRUNC.NTZ R11, R10 ;  /* 0x0000000a000b7305 */ /* 0x000062000021f000 */
        /* <DEDUP_REMOVED lines=8> */
[----:B0-----:R-:W-:Y:S01]  /*59c0*/  HFMA2.MMA R10, -RZ, RZ, 0, 0 ;  /* 0x00000000ff0a7435 */ /* 0x001fe200000001ff */
[----:B------:R-:W-:Y:S01]  /*59d0*/  IMAD.MOV.U32 R117, RZ, RZ, -0x800001 ;  /* 0xff7fffffff757424 */ /* 0x000fe200078e00ff */
[----:B------:R-:W-:Y:S01]  /*59e0*/  MOV R71, 0xffffffff ;  /* 0xffffffff00477802 */ /* 0x000fe20000000f00 */
[----:B------:R-:W-:Y:S01]  /*59f0*/  IMAD.MOV.U32 R115, RZ, RZ, -0x800001 ;  /* 0xff7fffffff737424 */ /* 0x000fe200078e00ff */
[----:B------:R-:W-:Y:S01]  /*5a00*/  MOV R67, 0xffffffff ;  /* 0xffffffff00437802 */ /* 0x000fe20000000f00 */
[----:B------:R-:W-:Y:S01]  /*5a10*/  IMAD.MOV.U32 R114, RZ, RZ, -0x800001 ;  /* 0xff7fffffff727424 */ /* 0x000fe200078e00ff */
[----:B------:R-:W-:Y:S01]  /*5a20*/  MOV R63, 0xffffffff ;  /* 0xffffffff003f7802 */ /* 0x000fe20000000f00 */
[--C-:B-1----:R-:W-:Y:S01]  /*5a30*/  IMAD.MOV R13, RZ, RZ, -R11.reuse ;  /* 0x000000ffff0d7224 */ /* 0x102fe200078e0a0b */
        /* <DEDUP_REMOVED lines=85> */
.L_x_33576:
[----:B------:R-:W-:Y:S01]  /*5f90*/  MOV R10, R8 ;  /* 0x00000008000a7202 */ /* 0x000fe20000000f00 */
[----:B------:R-:W-:Y:S01]  /*5fa0*/  IMAD.MOV.U32 R11, RZ, RZ, R7 ;  /* 0x000000ffff0b7224 */ /* 0x000fe200078e0007 */
[----:B------:R-:W0:Y:S04]  /*5fb0*/  LDC R15, c[0x0][0x2d4] ;  /* 0x0000b500ff0f7b82 */ /* 0x000e280000000800 */
[----:B------:R-:W2:Y:S01]  /*5fc0*/  LDG.E.CONSTANT R10, desc[UR6][R10.64] ;  /* 0x000000060a0a7981 */ /* 0x000ea2000c1e9900 */
        /* <DEDUP_REMOVED lines=11> */
[----:B------:R-:W-:-:S05]  /*6080*/  @!P0 IADD3 R13, R13, -R16, RZ ;  /* 0x800000100d0d8210 */ /* 0x000fca0007ffe0ff */
[----:B------:R-:W-:Y:S01]  /*6090*/  @!P1 IMAD.MOV R13, RZ, RZ, -R13 ;  /* 0x000000ffff0d9224 */ /* 0x000fe200078e0a0d */
[----:B------:R-:W-:-:S04]  /*60a0*/  @!P2 LOP3.LUT R13, RZ, R15, RZ, 0x33, !PT ;  /* 0x0000000fff0da212 */ /* 0x000fc800078e33ff */
[----:B------:R-:W-:-:S05]  /*60b0*/  I2FP.F32.S32 R13, R13 ;  /* 0x0000000d000d7245 */ /* 0x000fca0000201400 */
[----:B--2---:R-:W-:-:S05]  /*60c0*/  FFMA.FTZ R10, R13, UR11, R10 ;  /* 0x0000000b0d0a7c23 */ /* 0x004fca000801000a */
[----:B------:R-:W-:-:S04]  /*60d0*/  FSETP.GEU.FTZ.AND P0, PT, R5, R10, PT ;  /* 0x0000000a0500720b */ /* 0x000fc80003f1e000 */
[----:B------:R-:W-:-:S13]  /*60e0*/  ISETP.EQ.OR P0, PT, R140, -0x1, !P0 ;  /* 0xffffffff8c00780c */ /* 0x000fda0004702670 */
[----:B------:R-:W-:Y:S05]  /*60f0*/  @P0 BRA `(.L_x_33385) ;  /* 0x00000000000c0947 */ /* 0x000fea0003800000 */
[----:B------:R-:W-:-:S04]  /*6100*/  FSETP.NEU.FTZ.AND P0, PT, R5, R10, PT ;  /* 0x0000000a0500720b */ /* 0x000fc80003f1d000 */
[----:B------:R-:W-:-:S13]  /*6110*/  ISETP.LE.OR P0, PT, R140, R3, P0 ;  /* 0x000000038c00720c */ /* 0x000fda0000703670 */
[----:B------:R-:W-:Y:S05]  /*6120*/  @P0 BRA `(.L_x_33386) ;  /* 0x0000000000080947 */ /* 0x000fea0003800000 */
.L_x_33385:
[----:B------:R-:W-:Y:S02]  /*6130*/  IMAD.MOV.U32 R5, RZ, RZ, R10 ;  /* 0x000000ffff057224 */ /* 0x000fe400078e000a */
[----:B------:R-:W-:-:S07]  /*6140*/  IMAD.MOV.U32 R140, RZ, RZ, R3 ;  /* 0x000000ffff8c7224 */ /* 0x000fce00078e0003 */
.L_x_33386:
[----:B------:R-:W-:Y:S05]  /*6150*/  BSYNC B0 ;  /* 0x0000000000007941 */ /* 0x000fea0003800000 */
.L_x_33384:
[----:B------:R-:W-:Y:S01]  /*6160*/  FSETP.GT.FTZ.AND P0, PT, R5, R139, PT ;  /* 0x0000008b0500720b */ /* 0x000fe20003f14000 */
[----:B------:R-:W-:Y:S03]  /*6170*/  BSSY B0, `(.L_x_33387) ;  /* 0x000000c000007945 */ /* 0x000fe60003800000 */
[----:B------:R-:W-:-:S13]  /*6180*/  ISETP.EQ.OR P0, PT, R79, -0x1, P0 ;  /* 0xffffffff4f00780c */ /* 0x000fda0000702670 */
[----:B------:R-:W-:Y:S05]  /*6190*/  @P0 BRA `(.L_x_33388) ;  /* 0x0000000000140947 */ /* 0x000fea0003800000 */
[-C--:B------:R-:W-:Y:S01]  /*61a0*/  FSETP.NEU.FTZ.AND P0, PT, R5, R139.reuse, PT ;  /* 0x0000008b0500720b */ /* 0x080fe20003f1d000 */
[----:B------:R-:W-:Y:S01]  /*61b0*/  IMAD.MOV.U32 R13, RZ, RZ, R79 ;  /* 0x000000ffff0d7224 */ /* 0x000fe200078e004f */
[----:B------:R-:W-:Y:S02]  /*61c0*/  MOV R11, R139 ;  /* 0x0000008b000b7202 */ /* 0x000fe40000000f00 */
[----:B------:R-:W-:-:S13]  /*61d0*/  ISETP.GE.OR P0, PT, R140, R79, P0 ;  /* 0x0000004f8c00720c */ /* 0x000fda0000706670 */
[----:B------:R-:W-:Y:S05]  /*61e0*/  @P0 BRA `(.L_x_33389) ;  /* 0x0000000000100947 */ /* 0x000fea0003800000 */
.L_x_33388:
[----:B------:R-:W-:Y:S01]  /*61f0*/  IMAD.MOV.U32 R11, RZ, RZ, R5 ;  /* 0x000000ffff0b7224 */ /* 0x000fe200078e0005 */
[----:B------:R-:W-:Y:S01]  /*6200*/  MOV R5, R139 ;  /* 0x0000008b00057202 */ /* 0x000fe20000000f00 */
[----:B------:R-:W-:Y:S02]  /*6210*/  IMAD.MOV.U32 R13, RZ, RZ, R140 ;  /* 0x000000ffff0d7224 */ /* 0x000fe400078e008c */
[----:B------:R-:W-:-:S07]  /*6220*/  IMAD.MOV.U32 R140, RZ, RZ, R79 ;  /* 0x000000ffff8c7224 */ /* 0x000fce00078e004f */
.L_x_33389:
[----:B------:R-:W-:Y:S05]  /*6230*/  BSYNC B0 ;  /* 0x0000000000007941 */ /* 0x000fea0003800000 */
.L_x_33387:
        /* <DEDUP_REMOVED lines=11> */
.L_x_33391:
[----:B------:R-:W-:Y:S01]  /*62f0*/  IMAD.MOV.U32 R10, RZ, RZ, R11 ;  /* 0x000000ffff0a7224 */ /* 0x000fe200078e000b */
[----:B------:R-:W-:Y:S01]  /*6300*/  MOV R139, R138 ;  /* 0x0000008a008b7202 */ /* 0x000fe20000000f00 */
[----:B------:R-:W-:Y:S02]  /*6310*/  IMAD.MOV.U32 R12, RZ, RZ, R13 ;  /* 0x000000ffff0c7224 */ /* 0x000fe400078e000d */
[----:B------:R-:W-:-:S07]  /*6320*/  IMAD.MOV.U32 R79, RZ, RZ, R78 ;  /* 0x000000ffff4f7224 */ /* 0x000fce00078e004e */
.L_x_33392:
[----:B------:R-:W-:Y:S05]  /*6330*/  BSYNC B0 ;  /* 0x0000000000007941 */ /* 0x000fea0003800000 */
.L_x_33390:
        /* <DEDUP_REMOVED lines=11> */
.L_x_33394:
[----:B------:R-:W-:Y:S01]  /*63f0*/  IMAD.MOV.U32 R11, RZ, RZ, R10 ;  /* 0x000000ffff0b7224 */ /* 0x000fe200078e000a */
[----:B------:R-:W-:Y:S01]  /*6400*/  MOV R138, R137 ;  /* 0x00000089008a7202 */ /* 0x000fe20000000f00 */
[----:B------:R-:W-:Y:S02]  /*6410*/  IMAD.MOV.U32 R13, RZ, RZ, R12 ;  /* 0x000000ffff0d7224 */ /* 0x000fe400078e000c */
[----:B------:R-:W-:-:S07]  /*6420*/  IMAD.MOV.U32 R78, RZ, RZ, R77 ;  /* 0x000000ffff4e7224 */ /* 0x000fce00078e004d */
.L_x_33395:
[----:B------:R-:W-:Y:S05]  /*6430*/  BSYNC B0 ;  /* 0x0000000000007941 */ /* 0x000fea0003800000 */
.L_x_33393:
        /* <DEDUP_REMOVED lines=11> */
.L_x_33397:
[----:B------:R-:W-:Y:S01]  /*64f0*/  IMAD.MOV.U32 R10, RZ, RZ, R11 ;  /* 0x000000ffff0a7224 */ /* 0x000fe200078e000b */
[----:B------:R-:W-:Y:S01]  /*6500*/  MOV R137, R136 ;  /* 0x0000008800897202 */ /* 0x000fe20000000f00 */
[----:B------:R-:W-:Y:S02]  /*6510*/  IMAD.MOV.U32 R12, RZ, RZ, R13 ;  /* 0x000000ffff0c7224 */ /* 0x000fe400078e000d */
[----:B------:R-:W-:-:S07]  /*6520*/  IMAD.MOV.U32 R77, RZ, RZ, R76 ;  /* 0x000000ffff4d7224 */ /* 0x000fce00078e004c */
.L_x_33398:
[----:B------:R-:W-:Y:S05]  /*6530*/  BSYNC B0 ;  /* 0x0000000000007941 */ /* 0x000fea0003800000 */
.L_x_33396:
        /* <DEDUP_REMOVED lines=11> */
.L_x_33400:
[----:B------:R-:W-:Y:S01]  /*65f0*/  IMAD.MOV.U32 R11, RZ, RZ, R10 ;  /* 0x000000ffff0b7224 */ /* 0x000fe200078e000a */
[----:B------:R-:W-:Y:S01]  /*6600*/  MOV R136, R135 ;  /* 0x0000008700887202 */ /* 0x000fe20000000f00 */
[----:B------:R-:W-:Y:S02]  /*6610*/  IMAD.MOV.U32 R13, RZ, RZ, R12 ;  /* 0x000000ffff0d7224 */ /* 0x000fe400078e000c */
[----:B------:R-:W-:-:S07]  /*6620*/  IMAD.MOV.U32 R76, RZ, RZ, R75 ;  /* 0x000000ffff4c7224 */ /* 0x000fce00078e004b */
.L_x_33401:
[----:B------:R-:W-:Y:S05]  /*6630*/  BSYNC B0 ;  /* 0x0000000000007941 */ /* 0x000fea0003800000 */
.L_x_33399:
        /* <DEDUP_REMOVED lines=11> */
.L_x_33403:
[----:B------:R-:W-:Y:S01]  /*66f0*/  IMAD.MOV.U32 R10, RZ, RZ, R11 ;  /* 0x000000ffff0a7224 */ /* 0x000fe200078e000b */
[----:B------:R-:W-:Y:S01]  /*6700*/  MOV R135, R134 ;  /* 0x0000008600877202 */ /* 0x000fe20000000f00 */
[----:B------:R-:W-:Y:S02]  /*6710*/  IMAD.MOV.U32 R12, RZ, RZ, R13 ;  /* 0x000000ffff0c7224 */ /* 0x000fe400078e000d */
[----:B------:R-:W-:-:S07]  /*6720*/  IMAD.MOV.U32 R75, RZ, RZ, R74 ;  /* 0x000000ffff4b7224 */ /* 0x000fce00078e004a */
.L_x_33404:
[----:B------:R-:W-:Y:S05]  /*6730*/  BSYNC B0 ;  /* 0x0000000000007941 */ /* 0x000fea0003800000 */
.L_x_33402:
        /* <DEDUP_REMOVED lines=11> */
.L_x_33406:
[----:B------:R-:W-:Y:S01]  /*67f0*/  IMAD.MOV.U32 R11, RZ, RZ, R10 ;  /* 0x000000ffff0b7224 */ /* 0x000fe200078e000a */
[----:B------:R-:W-:Y:S01]  /*6800*/  MOV R134, R133 ;  /* 0x0000008500867202 */ /* 0x000fe20000000f00 */
[----:B------:R-:W-:Y:S02]  /*6810*/  IMAD.MOV.U32 R13, RZ, RZ, R12 ;  /* 0x000000ffff0d7224 */ /* 0x000fe400078e000c */
[----:B------:R-:W-:-:S07]  /*6820*/  IMAD.MOV.U32 R74, RZ, RZ, R73 ;  /* 0x000000ffff4a7224 */ /* 0x000fce00078e0049 */
.L_x_33407:
[----:B------:R-:W-:Y:S05]  /*6830*/  BSYNC B0 ;  /* 0x0000000000007941 */ /* 0x000fea0003800000 */
.L_x_33405:
        /* <DEDUP_REMOVED lines=11> */
.L_x_33409:
[----:B------:R-:W-:Y:S01]  /*68f0*/  IMAD.MOV.U32 R10, RZ, RZ, R11 ;  /* 0x000000ffff0a7224 */ /* 0x000fe200078e000b */
[----:B------:R-:W-:Y:S01]  /*6900*/  MOV R133, R132 ;  /* 0x0000008400857202 */ /* 0x000fe20000000f00 */
[----:B------:R-:W-:Y:S02]  /*6910*/  IMAD.MOV.U32 R12, RZ, RZ, R13 ;  /* 0x000000ffff0c7224 */ /* 0x000fe400078e000d */
[----:B------:R-:W-:-:S07]  /*6920*/  IMAD.MOV.U32 R73, RZ, RZ, R72 ;  /* 0x000000ffff497224 */ /* 0x000fce00078e0048 */
.L_x_33410:
[----:B------:R-:W-:Y:S05]  /*6930*/  BSYNC B0 ;  /* 0x0000000000007941 */ /* 0x000fea0003800000 */
.L_x_33408:
        /* <DEDUP_REMOVED lines=11> */
.L_x_33412:
[----:B------:R-:W-:Y:S01]  /*69f0*/  IMAD.MOV.U32 R11, RZ, RZ, R10 ;  /* 0x000000ffff0b7224 */ /* 0x000fe200078e000a */
[----:B------:R-:W-:Y:S01]  /*6a00*/  MOV R132, R131 ;  /* 0x0000008300847202 */ /* 0x000fe20000000f00 */
[----:B------:R-:W-:Y:S02]  /*6a10*/  IMAD.MOV.U32 R13, RZ, RZ, R12 ;  /* 0x000000ffff0d7224 */ /* 0x000fe400078e000c */
[----:B------:R-:W-:-:S07]  /*6a20*/  IMAD.MOV.U32 R72, RZ, RZ, R71 ;  /* 0x000000ffff487224 */ /* 0x000fce00078e0047 */
.L_x_33413:
[----:B------:R-:W-:Y:S05]  /*6a30*/  BSYNC B0 ;  /* 0x0000000000007941 */ /* 0x000fea0003800000 */
.L_x_33411:
        /* <DEDUP_REMOVED lines=11> */
.L_x_33415:
[----:B------:R-:W-:Y:S01]  /*6af0*/  IMAD.MOV.U32 R10, RZ, RZ, R11 ;  /* 0x000000ffff0a7224 */ /* 0x000fe200078e000b */
[----:B------:R-:W-:Y:S01]  /*6b00*/  MOV R131, R130 ;  /* 0x0000008200837202 */ /* 0x000fe20000000f00 */
[----:B------:R-:W-:Y:S02]  /*6b10*/  IMAD.MOV.U32 R12, RZ, RZ, R13 ;  /* 0x000000ffff0c7224 */ /* 0x000fe400078e000d */
[----:B------:R-:W-:-:S07]  /*6b20*/  IMAD.MOV.U32 R71, RZ, RZ, R70 ;  /* 0x000000ffff477224 */ /* 0x000fce00078e0046 */
.L_x_33416:
[----:B------:R-:W-:Y:S05]  /*6b30*/  BSYNC B0 ;  /* 0x0000000000007941 */ /* 0x000fea0003800000 */
.L_x_33414:
        /* <DEDUP_REMOVED lines=11> */
.L_x_33418:
[----:B------:R-:W-:Y:S01]  /*6bf0*/  IMAD.MOV.U32 R11, RZ, RZ, R10 ;  /* 0x000000ffff0b7224 */ /* 0x000fe200078e000a */
[----:B------:R-:W-:Y:S01]  /*6c00*/  MOV R130, R129 ;  /* 0x0000008100827202 */ /* 0x000fe20000000f00 */
[----:B------:R-:W-:Y:S02]  /*6c10*/  IMAD.MOV.U32 R13, RZ, RZ, R12 ;  /* 0x000000ffff0d7224 */ /* 0x000fe400078e000c */
[----:B------:R-:W-:-:S07]  /*6c20*/  IMAD.MOV.U32 R70, RZ, RZ, R69 ;  /* 0x000000ffff467224 */ /* 0x000fce00078e0045 */
.L_x_33419:
[----:B------:R-:W-:Y:S05]  /*6c30*/  BSYNC B0 ;  /* 0x0000000000007941 */ /* 0x000fea0003800000 */
.L_x_33417:
        /* <DEDUP_REMOVED lines=11> */
.L_x_33421:
[----:B------:R-:W-:Y:S01]  /*6cf0*/  IMAD.MOV.U32 R10, RZ, RZ, R11 ;  /* 0x000000ffff0a7224 */ /* 0x000fe200078e000b */
[----:B------:R-:W-:Y:S01]  /*6d00*/  MOV R129, R128 ;  /* 0x0000008000817202 */ /* 0x000fe20000000f00 */
[----:B------:R-:W-:Y:S02]  /*6d10*/  IMAD.MOV.U32 R12, RZ, RZ, R13 ;  /* 0x000000ffff0c7224 */ /* 0x000fe400078e000d */
[----:B------:R-:W-:-:S07]  /*6d20*/  IMAD.MOV.U32 R69, RZ, RZ, R68 ;  /* 0x000000ffff457224 */ /* 0x000fce00078e0044 */
.L_x_33422:
[----:B------:R-:W-:Y:S05]  /*6d30*/  BSYNC B0 ;  /* 0x0000000000007941 */ /* 0x000fea0003800000 */
.L_x_33420:
        /* <DEDUP_REMOVED lines=11> */
.L_x_33424:
[----:B------:R-:W-:Y:S01]  /*6df0*/  IMAD.MOV.U32 R11, RZ, RZ, R10 ;  /* 0x000000ffff0b7224 */ /* 0x000fe200078e000a */
[----:B------:R-:W-:Y:S01]  /*6e00*/  MOV R128, R127 ;  /* 0x0000007f00807202 */ /* 0x000fe20000000f00 */
[----:B------:R-:W-:Y:S02]  /*6e10*/  IMAD.MOV.U32 R13, RZ, RZ, R12 ;  /* 0x000000ffff0d7224 */ /* 0x000fe400078e000c */
[----:B------:R-:W-:-:S07]  /*6e20*/  IMAD.MOV.U32 R68, RZ, RZ, R67 ;  /* 0x000000ffff447224 */ /* 0x000fce00078e0043 */
.L_x_33425:
[----:B------:R-:W-:Y:S05]  /*6e30*/  BSYNC B0 ;  /* 0x0000000000007941 */ /* 0x000fea0003800000 */
.L_x_33423:
        /* <DEDUP_REMOVED lines=11> */
.L_x_33427:
[----:B------:R-:W-:Y:S01]  /*6ef0*/  IMAD.MOV.U32 R10, RZ, RZ, R11 ;  /* 0x000000ffff0a7224 */ /* 0x000fe200078e000b */
[----:B------:R-:W-:Y:S01]  /*6f00*/  MOV R127, R126 ;  /* 0x0000007e007f7202 */ /* 0x000fe20000000f00 */
[----:B------:R-:W-:Y:S02]  /*6f10*/  IMAD.MOV.U32 R12, RZ, RZ, R13 ;  /* 0x000000ffff0c7224 */ /* 0x000fe400078e000d */
[----:B------:R-:W-:-:S07]  /*6f20*/  IMAD.MOV.U32 R67, RZ, RZ, R66 ;  /* 0x000000ffff437224 */ /* 0x000fce00078e0042 */
.L_x_33428:
[----:B------:R-:W-:Y:S05]  /*6f30*/  BSYNC B0 ;  /* 0x0000000000007941 */ /* 0x000fea0003800000 */
.L_x_33426:
        /* <DEDUP_REMOVED lines=11> */
.L_x_33430:
[----:B------:R-:W-:Y:S01]  /*6ff0*/  IMAD.MOV.U32 R11, RZ, RZ, R10 ;  /* 0x000000ffff0b7224 */ /* 0x000fe200078e000a */
[----:B------:R-:W-:Y:S01]  /*7000*/  MOV R126, R125 ;  /* 0x0000007d007e7202 */ /* 0x000fe20000000f00 */
[----:B------:R-:W-:Y:S02]  /*7010*/  IMAD.MOV.U32 R13, RZ, RZ, R12 ;  /* 0x000000ffff0d7224 */ /* 0x000fe400078e000c */
[----:B------:R-:W-:-:S07]  /*7020*/  IMAD.MOV.U32 R66, RZ, RZ, R65 ;  /* 0x000000ffff427224 */ /* 0x000fce00078e0041 */
.L_x_33431:
[----:B------:R-:W-:Y:S05]  /*7030*/  BSYNC B0 ;  /* 0x0000000000007941 */ /* 0x000fea0003800000 */
.L_x_33429:
        /* <DEDUP_REMOVED lines=11> */
.L_x_33433:
[----:B------:R-:W-:Y:S01]  /*70f0*/  IMAD.MOV.U32 R10, RZ, RZ, R11 ;  /* 0x000000ffff0a7224 */ /* 0x000fe200078e000b */
[----:B------:R-:W-:Y:S01]  /*7100*/  MOV R125, R124 ;  /* 0x0000007c007d7202 */ /* 0x000fe20000000f00 */
[----:B------:R-:W-:Y:S02]  /*7110*/  IMAD.MOV.U32 R12, RZ, RZ, R13 ;  /* 0x000000ffff0c7224 */ /* 0x000fe400078e000d */
[----:B------:R-:W-:-:S07]  /*7120*/  IMAD.MOV.U32 R65, RZ, RZ, R64 ;  /* 0x000000ffff417224 */ /* 0x000fce00078e0040 */
.L_x_33434:
[----:B------:R-:W-:Y:S05]  /*7130*/  BSYNC B0 ;  /* 0x0000000000007941 */ /* 0x000fea0003800000 */
.L_x_33432:
        /* <DEDUP_REMOVED lines=11> */
.L_x_33436:
[----:B------:R-:W-:Y:S01]  /*71f0*/  IMAD.MOV.U32 R11, RZ, RZ, R10 ;  /* 0x000000ffff0b7224 */ /* 0x000fe200078e000a */
[----:B------:R-:W-:Y:S01]  /*7200*/  MOV R124, R123 ;  /* 0x0000007b007c7202 */ /* 0x000fe20000000f00 */
[----:B------:R-:W-:Y:S02]  /*7210*/  IMAD.MOV.U32 R13, RZ, RZ, R12 ;  /* 0x000000ffff0d7224 */ /* 0x000fe400078e000c */
[----:B------:R-:W-:-:S07]  /*7220*/  IMAD.MOV.U32 R64, RZ, RZ, R63 ;  /* 0x000000ffff407224 */ /* 0x000fce00078e003f */
.L_x_33437:
[----:B------:R-:W-:Y:S05]  /*7230*/  BSYNC B0 ;  /* 0x0000000000007941 */ /* 0x000fea0003800000 */
.L_x_33435:
        /* <DEDUP_REMOVED lines=11> */
.L_x_33439:
[----:B------:R-:W-:Y:S01]  /*72f0*/  IMAD.MOV.U32 R10, RZ, RZ, R11 ;  /* 0x000000ffff0a7224 */ /* 0x000fe200078e000b */
[----:B------:R-:W-:Y:S01]  /*7300*/  MOV R123, R122 ;  /* 0x0000007a007b7202 */ /* 0x000fe20000000f00 */
[----:B------:R-:W-:Y:S02]  /*7310*/  IMAD.MOV.U32 R12, RZ, RZ, R13 ;  /* 0x000000ffff0c7224 */ /* 0x000fe400078e000d */
[----:B------:R-:W-:-:S07]  /*7320*/  IMAD.MOV.U32 R63, RZ, RZ, R62 ;  /* 0x000000ffff3f7224 */ /* 0x000fce00078e003e */
.L_x_33440:
[----:B------:R-:W-:Y:S05]  /*7330*/  BSYNC B0 ;  /* 0x0000000000007941 */ /* 0x000fea0003800000 */
.L_x_33438:
        /* <DEDUP_REMOVED lines=11> */
.L_x_33442:
[----:B------:R-:W-:Y:S01]  /*73f0*/  IMAD.MOV.U32 R11, RZ, RZ, R10 ;  /* 0x000000ffff0b7224 */ /* 0x000fe200078e000a */
[----:B------:R-:W-:Y:S01]  /*7400*/  MOV R122, R121 ;  /* 0x00000079007a7202 */ /* 0x000fe20000000f00 */
[----:B------:R-:W-:Y:S02]  /*7410*/  IMAD.MOV.U32 R13, RZ, RZ, R12 ;  /* 0x000000ffff0d7224 */ /* 0x000fe400078e000c */
[----:B------:R-:W-:-:S07]  /*7420*/  IMAD.MOV.U32 R62, RZ, RZ, R61 ;  /* 0x000000ffff3e7224 */ /* 0x000fce00078e003d */
.L_x_33443:
[----:B------:R-:W-:Y:S05]  /*7430*/  BSYNC B0 ;  /* 0x0000000000007941 */ /* 0x000fea0003800000 */
.L_x_33441:
        /* <DEDUP_REMOVED lines=11> */
.L_x_33445:
[----:B------:R-:W-:Y:S01]  /*74f0*/  IMAD.MOV.U32 R10, RZ, RZ, R11 ;  /* 0x000000ffff0a7224 */ /* 0x000fe200078e000b */
[----:B------:R-:W-:Y:S01]  /*7500*/  MOV R121, R120 ;  /* 0x0000007800797202 */ /* 0x000fe20000000f00 */
[----:B------:R-:W-:Y:S02]  /*7510*/  IMAD.MOV.U32 R12, RZ, RZ, R13 ;  /* 0x000000ffff0c7224 */ /* 0x000fe400078e000d */
[----:B------:R-:W-:-:S07]  /*7520*/  IMAD.MOV.U32 R61, RZ, RZ, R60 ;  /* 0x000000ffff3d7224 */ /* 0x000fce00078e003c */
.L_x_33446:
[----:B------:R-:W-:Y:S05]  /*7530*/  BSYNC B0 ;  /* 0x0000000000007941 */ /* 0x000fea0003800000 */
.L_x_33444:
        /* <DEDUP_REMOVED lines=11> */
.L_x_33448:
[----:B------:R-:W-:Y:S01]  /*75f0*/  IMAD.MOV.U32 R11, RZ, RZ, R10 ;  /* 0x000000ffff0b7224 */ /* 0x000fe200078e000a */
[----:B------:R-:W-:Y:S01]  /*7600*/  MOV R120, R119 ;  /* 0x0000007700787202 */ /* 0x000fe20000000f00 */
[----:B------:R-:W-:Y:S02]  /*7610*/  IMAD.MOV.U32 R13, RZ, RZ, R12 ;  /* 0x000000ffff0d7224 */ /* 0x000fe400078e000c */
[----:B------:R-:W-:-:S07]  /*7620*/  IMAD.MOV.U32 R60, RZ, RZ, R59 ;  /* 0x000000ffff3c7224 */ /* 0x000fce00078e003b */
.L_x_33449:
[----:B------:R-:W-:Y:S05]  /*7630*/  BSYNC B0 ;  /* 0x0000000000007941 */ /* 0x000fea0003800000 */
.L_x_33447:
        /* <DEDUP_REMOVED lines=11> */
.L_x_33451:
[----:B------:R-:W-:Y:S01]  /*76f0*/  IMAD.MOV.U32 R10, RZ, RZ, R11 ;  /* 0x000000ffff0a7224 */ /* 0x000fe200078e000b */
[----:B------:R-:W-:Y:S01]  /*7700*/  MOV R119, R118 ;  /* 0x0000007600777202 */ /* 0x000fe20000000f00 */
[----:B------:R-:W-:Y:S02]  /*7710*/  IMAD.MOV.U32 R12, RZ, RZ, R13 ;  /* 0x000000ffff0c7224 */ /* 0x000fe400078e000d */
[----:B------:R-:W-:-:S07]  /*7720*/  IMAD.MOV.U32 R59, RZ, RZ, R58 ;  /* 0x000000ffff3b7224 */ /* 0x000fce00078e003a */
.L_x_33452:
[----:B------:R-:W-:Y:S05]  /*7730*/  BSYNC B0 ;  /* 0x0000000000007941 */ /* 0x000fea0003800000 */
.L_x_33450:
        /* <DEDUP_REMOVED lines=11> */
.L_x_33454:
[----:B------:R-:W-:Y:S01]  /*77f0*/  IMAD.MOV.U32 R11, RZ, RZ, R10 ;  /* 0x000000ffff0b7224 */ /* 0x000fe200078e000a */
[----:B------:R-:W-:Y:S01]  /*7800*/  MOV R118, R117 ;  /* 0x0000007500767202 */ /* 0x000fe20000000f00 */
[----:B------:R-:W-:Y:S02]  /*7810*/  IMAD.MOV.U32 R13, RZ, RZ, R12 ;  /* 0x000000ffff0d7224 */ /* 0x000fe400078e000c */
[----:B------:R-:W-:-:S07]  /*7820*/  IMAD.MOV.U32 R58, RZ, RZ, R57 ;  /* 0x000000ffff3a7224 */ /* 0x000fce00078e0039 */
.L_x_33455:
[----:B------:R-:W-:Y:S05]  /*7830*/  BSYNC B0 ;  /* 0x0000000000007941 */ /* 0x000fea0003800000 */
.L_x_33453:
        /* <DEDUP_REMOVED lines=11> */
.L_x_33457:
[----:B------:R-:W-:Y:S01]  /*78f0*/  IMAD.MOV.U32 R10, RZ, RZ, R11 ;  /* 0x000000ffff0a7224 */ /* 0x000fe200078e000b */
[----:B------:R-:W-:Y:S01]  /*7900*/  MOV R117, R116 ;  /* 0x0000007400757202 */ /* 0x000fe20000000f00 */
[----:B------:R-:W-:Y:S02]  /*7910*/  IMAD.MOV.U32 R12, RZ, RZ, R13 ;  /* 0x000000ffff0c7224 */ /* 0x000fe400078e000d */
[----:B------:R-:W-:-:S07]  /*7920*/  IMAD.MOV.U32 R57, RZ, RZ, R56 ;  /* 0x000000ffff397224 */ /* 0x000fce00078e0038 */
.L_x_33458:
[----:B------:R-:W-:Y:S05]  /*7930*/  BSYNC B0 ;  /* 0x0000000000007941 */ /* 0x000fea0003800000 */
.L_x_33456:
        /* <DEDUP_REMOVED lines=11> */
.L_x_33460:
[----:B------:R-:W-:Y:S01]  /*79f0*/  IMAD.MOV.U32 R11, RZ, RZ, R10 ;  /* 0x000000ffff0b7224 */ /* 0x000fe200078e000a */
[----:B------:R-:W-:Y:S01]  /*7a00*/  MOV R116, R115 ;  /* 0x0000007300747202 */ /* 0x000fe20000000f00 */
[----:B------:R-:W-:Y:S02]  /*7a10*/  IMAD.MOV.U32 R13, RZ, RZ, R12 ;  /* 0x000000ffff0d7224 */ /* 0x000fe400078e000c */
[----:B------:R-:W-:-:S07]  /*7a20*/  IMAD.MOV.U32 R56, RZ, RZ, R55 ;  /* 0x000000ffff387224 */ /* 0x000fce00078e0037 */
.L_x_33461:
[----:B------:R-:W-:Y:S05]  /*7a30*/  BSYNC B0 ;  /* 0x0000000000007941 */ /* 0x000fea0003800000 */
.L_x_33459:
        /* <DEDUP_REMOVED lines=11> */
.L_x_33463:
[----:B------:R-:W-:Y:S01]  /*7af0*/  IMAD.MOV.U32 R10, RZ, RZ, R11 ;  /* 0x000000ffff0a7224 */ /* 0x000fe200078e000b */
[----:B------:R-:W-:Y:S01]  /*7b00*/  MOV R115, R114 ;  /* 0x0000007200737202 */ /* 0x000fe20000000f00 */
[----:B------:R-:W-:Y:S02]  /*7b10*/  IMAD.MOV.U32 R12, RZ, RZ, R13 ;  /* 0x000000ffff0c7224 */ /* 0x000fe400078e000d */
[----:B------:R-:W-:-:S07]  /*7b20*/  IMAD.MOV.U32 R55, RZ, RZ, R54 ;  /* 0x000000ffff377224 */ /* 0x000fce00078e0036 */
.L_x_33464:
[----:B------:R-:W-:Y:S05]  /*7b30*/  BSYNC B0 ;  /* 0x0000000000007941 */ /* 0x000fea0003800000 */
.L_x_33462:
        /* <DEDUP_REMOVED lines=11> */
.L_x_33466:
[----:B------:R-:W-:Y:S01]  /*7bf0*/  IMAD.MOV.U32 R11, RZ, RZ, R10 ;  /* 0x000000ffff0b7224 */ /* 0x000fe200078e000a */
[----:B------:R-:W-:Y:S01]  /*7c00*/  MOV R114, R113 ;  /* 0x0000007100727202 */ /* 0x000fe20000000f00 */
[----:B------:R-:W-:Y:S02]  /*7c10*/  IMAD.MOV.U32 R13, RZ, RZ, R12 ;  /* 0x000000ffff0d7224 */ /* 0x000fe400078e000c */
[----:B------:R-:W-:-:S07]  /*7c20*/  IMAD.MOV.U32 R54, RZ, RZ, R53 ;  /* 0x000000ffff367224 */ /* 0x000fce00078e0035 */
.L_x_33467:
[----:B------:R-:W-:Y:S05]  /*7c30*/  BSYNC B0 ;  /* 0x0000000000007941 */ /* 0x000fea0003800000 */
.L_x_33465:
        /* <DEDUP_REMOVED lines=11> */
.L_x_33469:
[----:B------:R-:W-:Y:S01]  /*7cf0*/  IMAD.MOV.U32 R10, RZ, RZ, R11 ;  /* 0x000000ffff0a7224 */ /* 0x000fe200078e000b */
[----:B------:R-:W-:Y:S01]  /*7d00*/  MOV R113, R112 ;  /* 0x0000007000717202 */ /* 0x000fe20000000f00 */
[----:B------:R-:W-:Y:S02]  /*7d10*/  IMAD.MOV.U32 R12, RZ, RZ, R13 ;  /* 0x000000ffff0c7224 */ /* 0x000fe400078e000d */
[----:B------:R-:W-:-:S07]  /*7d20*/  IMAD.MOV.U32 R53, RZ, RZ, R52 ;  /* 0x000000ffff357224 */ /* 0x000fce00078e0034 */
.L_x_33470:
[----:B------:R-:W-:Y:S05]  /*7d30*/  BSYNC B0 ;  /* 0x0000000000007941 */ /* 0x000fea0003800000 */
.L_x_33468:
        /* <DEDUP_REMOVED lines=11> */
.L_x_33472:
[----:B------:R-:W-:Y:S01]  /*7df0*/  IMAD.MOV.U32 R11, RZ, RZ, R10 ;  /* 0x000000ffff0b7224 */ /* 0x000fe200078e000a */
[----:B------:R-:W-:Y:S01]  /*7e00*/  MOV R112, R111 ;  /* 0x0000006f00707202 */ /* 0x000fe20000000f00 */
[----:B------:R-:W-:Y:S02]  /*7e10*/  IMAD.MOV.U32 R13, RZ, RZ, R12 ;  /* 0x000000ffff0d7224 */ /* 0x000fe400078e000c */
[----:B------:R-:W-:-:S07]  /*7e20*/  IMAD.MOV.U32 R52, RZ, RZ, R51 ;  /* 0x000000ffff347224 */ /* 0x000fce00078e0033 */
.L_x_33473:
[----:B------:R-:W-:Y:S05]  /*7e30*/  BSYNC B0 ;  /* 0x0000000000007941 */ /* 0x000fea0003800000 */
.L_x_33471:
        /* <DEDUP_REMOVED lines=11> */
.L_x_33475:
[----:B------:R-:W-:Y:S01]  /*7ef0*/  IMAD.MOV.U32 R10, RZ, RZ, R11 ;  /* 0x000000ffff0a7224 */ /* 0x000fe200078e000b */
[----:B------:R-:W-:Y:S01]  /*7f00*/  MOV R111, R110 ;  /* 0x0000006e006f7202 */ /* 0x000fe20000000f00 */
[----:B------:R-:W-:Y:S02]  /*7f10*/  IMAD.MOV.U32 R12, RZ, RZ, R13 ;  /* 0x000000ffff0c7224 */ /* 0x000fe400078e000d */
[----:B------:R-:W-:-:S07]  /*7f20*/  IMAD.MOV.U32 R51, RZ, RZ, R50 ;  /* 0x000000ffff337224 */ /* 0x000fce00078e0032 */
.L_x_33476:
[----:B------:R-:W-:Y:S05]  /*7f30*/  BSYNC B0 ;  /* 0x0000000000007941 */ /* 0x000fea0003800000 */
.L_x_33474:
        /* <DEDUP_REMOVED lines=11> */
.L_x_33478:
[----:B------:R-:W-:Y:S01]  /*7ff0*/  IMAD.MOV.U32 R11, RZ, RZ, R10 ;  /* 0x000000ffff0b7224 */ /* 0x000fe200078e000a */
[----:B------:R-:W-:Y:S01]  /*8000*/  MOV R110, R109 ;  /* 0x0000006d006e7202 */ /* 0x000fe20000000f00 */
[----:B------:R-:W-:Y:S02]  /*8010*/  IMAD.MOV.U32 R13, RZ, RZ, R12 ;  /* 0x000000ffff0d7224 */ /* 0x000fe400078e000c */
[----:B------:R-:W-:-:S07]  /*8020*/  IMAD.MOV.U32 R50, RZ, RZ, R49 ;  /* 0x000000ffff327224 */ /* 0x000fce00078e0031 */
.L_x_33479:
[----:B------:R-:W-:Y:S05]  /*8030*/  BSYNC B0 ;  /* 0x0000000000007941 */ /* 0x000fea0003800000 */
.L_x_33477:
        /* <DEDUP_REMOVED lines=11> */
.L_x_33481:
[----:B------:R-:W-:Y:S01]  /*80f0*/  IMAD.MOV.U32 R10, RZ, RZ, R11 ;  /* 0x000000ffff0a7224 */ /* 0x000fe200078e000b */
[----:B------:R-:W-:Y:S01]  /*8100*/  MOV R109, R108 ;  /* 0x0000006c006d7202 */ /* 0x000fe20000000f00 */
[----:B------:R-:W-:Y:S02]  /*8110*/  IMAD.MOV.U32 R12, RZ, RZ, R13 ;  /* 0x000000ffff0c7224 */ /* 0x000fe400078e000d */
[----:B------:R-:W-:-:S07]  /*8120*/  IMAD.MOV.U32 R49, RZ, RZ, R48 ;  /* 0x000000ffff317224 */ /* 0x000fce00078e0030 */
.L_x_33482:
[----:B------:R-:W-:Y:S05]  /*8130*/  BSYNC B0 ;  /* 0x0000000000007941 */ /* 0x000fea0003800000 */
.L_x_33480:
        /* <DEDUP_REMOVED lines=11> */
.L_x_33484:
[----:B------:R-:W-:Y:S01]  /*81f0*/  IMAD.MOV.U32 R11, RZ, RZ, R10 ;  /* 0x000000ffff0b7224 */ /* 0x000fe200078e000a */
[----:B------:R-:W-:Y:S01]  /*8200*/  MOV R108, R107 ;  /* 0x0000006b006c7202 */ /* 0x000fe20000000f00 */
[----:B------:R-:W-:Y:S02]  /*8210*/  IMAD.MOV.U32 R13, RZ, RZ, R12 ;  /* 0x000000ffff0d7224 */ /* 0x000fe400078e000c */
[----:B------:R-:W-:-:S07]  /*8220*/  IMAD.MOV.U32 R48, RZ, RZ, R47 ;  /* 0x000000ffff307224 */ /* 0x000fce00078e002f */
.L_x_33485:
[----:B------:R-:W-:Y:S05]  /*8230*/  BSYNC B0 ;  /* 0x0000000000007941 */ /* 0x000fea0003800000 */
.L_x_33483:
        /* <DEDUP_REMOVED lines=11> */
.L_x_33487:
[----:B------:R-:W-:Y:S01]  /*82f0*/  IMAD.MOV.U32 R10, RZ, RZ, R11 ;  /* 0x000000ffff0a7224 */ /* 0x000fe200078e000b */
[----:B------:R-:W-:Y:S01]  /*8300*/  MOV R107, R106 ;  /* 0x0000006a006b7202 */ /* 0x000fe20000000f00 */
[----:B------:R-:W-:Y:S02]  /*8310*/  IMAD.MOV.U32 R12, RZ, RZ, R13 ;  /* 0x000000ffff0c7224 */ /* 0x000fe400078e000d */
[----:B------:R-:W-:-:S07]  /*8320*/  IMAD.MOV.U32 R47, RZ, RZ, R46 ;  /* 0x000000ffff2f7224 */ /* 0x000fce00078e002e */
.L_x_33488:
[----:B------:R-:W-:Y:S05]  /*8330*/  BSYNC B0 ;  /* 0x0000000000007941 */ /* 0x000fea0003800000 */
.L_x_33486:
        /* <DEDUP_REMOVED lines=11> */
.L_x_33490:
[----:B------:R-:W-:Y:S01]  /*83f0*/  IMAD.MOV.U32 R11, RZ, RZ, R10 ;  /* 0x000000ffff0b7224 */ /* 0x000fe200078e000a */
[----:B------:R-:W-:Y:S01]  /*8400*/  MOV R106, R105 ;  /* 0x00000069006a7202 */ /* 0x000fe20000000f00 */
[----:B------:R-:W-:Y:S02]  /*8410*/  IMAD.MOV.U32 R13, RZ, RZ, R12 ;  /* 0x000000ffff0d7224 */ /* 0x000fe400078e000c */
[----:B------:R-:W-:-:S07]  /*8420*/  IMAD.MOV.U32 R46, RZ, RZ, R45 ;  /* 0x000000ffff2e7224 */ /* 0x000fce00078e002d */
.L_x_33491:
[----:B------:R-:W-:Y:S05]  /*8430*/  BSYNC B0 ;  /* 0x0000000000007941 */ /* 0x000fea0003800000 */
.L_x_33489:
        /* <DEDUP_REMOVED lines=11> */
.L_x_33493:
[----:B------:R-:W-:Y:S01]  /*84f0*/  IMAD.MOV.U32 R10, RZ, RZ, R11 ;  /* 0x000000ffff0a7224 */ /* 0x000fe200078e000b */
[----:B------:R-:W-:Y:S01]  /*8500*/  MOV R105, R104 ;  /* 0x0000006800697202 */ /* 0x000fe20000000f00 */
[----:B------:R-:W-:Y:S02]  /*8510*/  IMAD.MOV.U32 R12, RZ, RZ, R13 ;  /* 0x000000ffff0c7224 */ /* 0x000fe400078e000d */
[----:B------:R-:W-:-:S07]  /*8520*/  IMAD.MOV.U32 R45, RZ, RZ, R44 ;  /* 0x000000ffff2d7224 */ /* 0x000fce00078e002c */
.L_x_33494:
[----:B------:R-:W-:Y:S05]  /*8530*/  BSYNC B0 ;  /* 0x0000000000007941 */ /* 0x000fea0003800000 */
.L_x_33492:
        /* <DEDUP_REMOVED lines=11> */
.L_x_33496:
[----:B------:R-:W-:Y:S01]  /*85f0*/  IMAD.MOV.U32 R11, RZ, RZ, R10 ;  /* 0x000000ffff0b7224 */ /* 0x000fe200078e000a */
[----:B------:R-:W-:Y:S01]  /*8600*/  MOV R104, R103 ;  /* 0x0000006700687202 */ /* 0x000fe20000000f00 */
[----:B------:R-:W-:Y:S02]  /*8610*/  IMAD.MOV.U32 R13, RZ, RZ, R12 ;  /* 0x000000ffff0d7224 */ /* 0x000fe400078e000c */
[----:B------:R-:W-:-:S07]  /*8620*/  IMAD.MOV.U32 R44, RZ, RZ, R43 ;  /* 0x000000ffff2c7224 */ /* 0x000fce00078e002b */
.L_x_33497:
[----:B------:R-:W-:Y:S05]  /*8630*/  BSYNC B0 ;  /* 0x0000000000007941 */ /* 0x000fea0003800000 */
.L_x_33495:
        /* <DEDUP_REMOVED lines=11> */
.L_x_33499:
[----:B------:R-:W-:Y:S01]  /*86f0*/  IMAD.MOV.U32 R10, RZ, RZ, R11 ;  /* 0x000000ffff0a7224 */ /* 0x000fe200078e000b */
[----:B------:R-:W-:Y:S01]  /*8700*/  MOV R103, R102 ;  /* 0x0000006600677202 */ /* 0x000fe20000000f00 */
[----:B------:R-:W-:Y:S02]  /*8710*/  IMAD.MOV.U32 R12, RZ, RZ, R13 ;  /* 0x000000ffff0c7224 */ /* 0x000fe400078e000d */
[----:B------:R-:W-:-:S07]  /*8720*/  IMAD.MOV.U32 R43, RZ, RZ, R42 ;  /* 0x000000ffff2b7224 */ /* 0x000fce00078e002a */
.L_x_33500:
[----:B------:R-:W-:Y:S05]  /*8730*/  BSYNC B0 ;  /* 0x0000000000007941 */ /* 0x000fea0003800000 */
.L_x_33498:
        /* <DEDUP_REMOVED lines=11> */
.L_x_33502:
[----:B------:R-:W-:Y:S01]  /*87f0*/  IMAD.MOV.U32 R11, RZ, RZ, R10 ;  /* 0x000000ffff0b7224 */ /* 0x000fe200078e000a */
[----:B------:R-:W-:Y:S01]  /*8800*/  MOV R102, R101 ;  /* 0x0000006500667202 */ /* 0x000fe20000000f00 */
[----:B------:R-:W-:Y:S02]  /*8810*/  IMAD.MOV.U32 R13, RZ, RZ, R12 ;  /* 0x000000ffff0d7224 */ /* 0x000fe400078e000c */
[----:B------:R-:W-:-:S07]  /*8820*/  IMAD.MOV.U32 R42, RZ, RZ, R41 ;  /* 0x000000ffff2a7224 */ /* 0x000fce00078e0029 */
.L_x_33503:
[----:B------:R-:W-:Y:S05]  /*8830*/  BSYNC B0 ;  /* 0x0000000000007941 */ /* 0x000fea0003800000 */
.L_x_33501:
        /* <DEDUP_REMOVED lines=11> */
.L_x_33505:
[----:B------:R-:W-:Y:S01]  /*88f0*/  IMAD.MOV.U32 R10, RZ, RZ, R11 ;  /* 0x000000ffff0a7224 */ /* 0x000fe200078e000b */
[----:B------:R-:W-:Y:S01]  /*8900*/  MOV R101, R100 ;  /* 0x0000006400657202 */ /* 0x000fe20000000f00 */
[----:B------:R-:W-:Y:S02]  /*8910*/  IMAD.MOV.U32 R12, RZ, RZ, R13 ;  /* 0x000000ffff0c7224 */ /* 0x000fe400078e000d */
[----:B------:R-:W-:-:S07]  /*8920*/  IMAD.MOV.U32 R41, RZ, RZ, R40 ;  /* 0x000000ffff297224 */ /* 0x000fce00078e0028 */
.L_x_33506:
[----:B------:R-:W-:Y:S05]  /*8930*/  BSYNC B0 ;  /* 0x0000000000007941 */ /* 0x000fea0003800000 */
.L_x_33504:
        /* <DEDUP_REMOVED lines=11> */
.L_x_33508:
[----:B------:R-:W-:Y:S01]  /*89f0*/  IMAD.MOV.U32 R11, RZ, RZ, R10 ;  /* 0x000000ffff0b7224 */ /* 0x000fe200078e000a */
[----:B------:R-:W-:Y:S01]  /*8a00*/  MOV R100, R99 ;  /* 0x0000006300647202 */ /* 0x000fe20000000f00 */
[----:B------:R-:W-:Y:S02]  /*8a10*/  IMAD.MOV.U32 R13, RZ, RZ, R12 ;  /* 0x000000ffff0d7224 */ /* 0x000fe400078e000c */
[----:B------:R-:W-:-:S07]  /*8a20*/  IMAD.MOV.U32 R40, RZ, RZ, R39 ;  /* 0x000000ffff287224 */ /* 0x000fce00078e0027 */
.L_x_33509:
[----:B------:R-:W-:Y:S05]  /*8a30*/  BSYNC B0 ;  /* 0x0000000000007941 */ /* 0x000fea0003800000 */
.L_x_33507:
        /* <DEDUP_REMOVED lines=11> */
.L_x_33511:
[----:B------:R-:W-:Y:S01]  /*8af0*/  IMAD.MOV.U32 R10, RZ, RZ, R11 ;  /* 0x000000ffff0a7224 */ /* 0x000fe200078e000b */
[----:B------:R-:W-:Y:S01]  /*8b00*/  MOV R99, R98 ;  /* 0x0000006200637202 */ /* 0x000fe20000000f00 */
[----:B------:R-:W-:Y:S02]  /*8b10*/  IMAD.MOV.U32 R12, RZ, RZ, R13 ;  /* 0x000000ffff0c7224 */ /* 0x000fe400078e000d */
[----:B------:R-:W-:-:S07]  /*8b20*/  IMAD.MOV.U32 R39, RZ, RZ, R38 ;  /* 0x000000ffff277224 */ /* 0x000fce00078e0026 */
.L_x_33512:
[----:B------:R-:W-:Y:S05]  /*8b30*/  BSYNC B0 ;  /* 0x0000000000007941 */ /* 0x000fea0003800000 */
.L_x_33510:
        /* <DEDUP_REMOVED lines=11> */
.L_x_33514:
[----:B------:R-:W-:Y:S01]  /*8bf0*/  IMAD.MOV.U32 R11, RZ, RZ, R10 ;  /* 0x000000ffff0b7224 */ /* 0x000fe200078e000a */
[----:B------:R-:W-:Y:S01]  /*8c00*/  MOV R98, R97 ;  /* 0x0000006100627202 */ /* 0x000fe20000000f00 */
[----:B------:R-:W-:Y:S02]  /*8c10*/  IMAD.MOV.U32 R13, RZ, RZ, R12 ;  /* 0x000000ffff0d7224 */ /* 0x000fe400078e000c */
[----:B------:R-:W-:-:S07]  /*8c20*/  IMAD.MOV.U32 R38, RZ, RZ, R37 ;  /* 0x000000ffff267224 */ /* 0x000fce00078e0025 */
.L_x_33515:
[----:B------:R-:W-:Y:S05]  /*8c30*/  BSYNC B0 ;  /* 0x0000000000007941 */ /* 0x000fea0003800000 */
.L_x_33513:
        /* <DEDUP_REMOVED lines=11> */
.L_x_33517:
[----:B------:R-:W-:Y:S01]  /*8cf0*/  IMAD.MOV.U32 R10, RZ, RZ, R11 ;  /* 0x000000ffff0a7224 */ /* 0x000fe200078e000b */
[----:B------:R-:W-:Y:S01]  /*8d00*/  MOV R97, R96 ;  /* 0x0000006000617202 */ /* 0x000fe20000000f00 */
[----:B------:R-:W-:Y:S02]  /*8d10*/  IMAD.MOV.U32 R12, RZ, RZ, R13 ;  /* 0x000000ffff0c7224 */ /* 0x000fe400078e000d */
[----:B------:R-:W-:-:S07]  /*8d20*/  IMAD.MOV.U32 R37, RZ, RZ, R36 ;  /* 0x000000ffff257224 */ /* 0x000fce00078e0024 */
.L_x_33518:
[----:B------:R-:W-:Y:S05]  /*8d30*/  BSYNC B0 ;  /* 0x0000000000007941 */ /* 0x000fea0003800000 */
.L_x_33516:
        /* <DEDUP_REMOVED lines=11> */
.L_x_33520:
[----:B------:R-:W-:Y:S01]  /*8df0*/  IMAD.MOV.U32 R11, RZ, RZ, R10 ;  /* 0x000000ffff0b7224 */ /* 0x000fe200078e000a */
[----:B------:R-:W-:Y:S01]  /*8e00*/  MOV R96, R95 ;  /* 0x0000005f00607202 */ /* 0x000fe20000000f00 */
[----:B------:R-:W-:Y:S02]  /*8e10*/  IMAD.MOV.U32 R13, RZ, RZ, R12 ;  /* 0x000000ffff0d7224 */ /* 0x000fe400078e000c */
[----:B------:R-:W-:-:S07]  /*8e20*/  IMAD.MOV.U32 R36, RZ, RZ, R35 ;  /* 0x000000ffff247224 */ /* 0x000fce00078e0023 */
.L_x_33521:
[----:B------:R-:W-:Y:S05]  /*8e30*/  BSYNC B0 ;  /* 0x0000000000007941 */ /* 0x000fea0003800000 */
.L_x_33519:
        /* <DEDUP_REMOVED lines=11> */
.L_x_33523:
[----:B------:R-:W-:Y:S01]  /*8ef0*/  IMAD.MOV.U32 R10, RZ, RZ, R11 ;  /* 0x000000ffff0a7224 */ /* 0x000fe200078e000b */
[----:B------:R-:W-:Y:S01]  /*8f00*/  MOV R95, R94 ;  /* 0x0000005e005f7202 */ /* 0x000fe20000000f00 */
[----:B------:R-:W-:Y:S02]  /*8f10*/  IMAD.MOV.U32 R12, RZ, RZ, R13 ;  /* 0x000000ffff0c7224 */ /* 0x000fe400078e000d */
[----:B------:R-:W-:-:S07]  /*8f20*/  IMAD.MOV.U32 R35, RZ, RZ, R34 ;  /* 0x000000ffff237224 */ /* 0x000fce00078e0022 */
.L_x_33524:
[----:B------:R-:W-:Y:S05]  /*8f30*/  BSYNC B0 ;  /* 0x0000000000007941 */ /* 0x000fea0003800000 */
.L_x_33522:
        /* <DEDUP_REMOVED lines=11> */
.L_x_33526:
[----:B------:R-:W-:Y:S01]  /*8ff0*/  IMAD.MOV.U32 R11, RZ, RZ, R10 ;  /* 0x000000ffff0b7224 */ /* 0x000fe200078e000a */
[----:B------:R-:W-:Y:S01]  /*9000*/  MOV R94, R93 ;  /* 0x0000005d005e7202 */ /* 0x000fe20000000f00 */
[----:B------:R-:W-:Y:S02]  /*9010*/  IMAD.MOV.U32 R13, RZ, RZ, R12 ;  /* 0x000000ffff0d7224 */ /* 0x000fe400078e000c */
[----:B------:R-:W-:-:S07]  /*9020*/  IMAD.MOV.U32 R34, RZ, RZ, R33 ;  /* 0x000000ffff227224 */ /* 0x000fce00078e0021 */
.L_x_33527:
[----:B------:R-:W-:Y:S05]  /*9030*/  BSYNC B0 ;  /* 0x0000000000007941 */ /* 0x000fea0003800000 */
.L_x_33525:
        /* <DEDUP_REMOVED lines=11> */
.L_x_33529:
[----:B------:R-:W-:Y:S01]  /*90f0*/  IMAD.MOV.U32 R10, RZ, RZ, R11 ;  /* 0x000000ffff0a7224 */ /* 0x000fe200078e000b */
[----:B------:R-:W-:Y:S01]  /*9100*/  MOV R93, R92 ;  /* 0x0000005c005d7202 */ /* 0x000fe20000000f00 */
[----:B------:R-:W-:Y:S02]  /*9110*/  IMAD.MOV.U32 R12, RZ, RZ, R13 ;  /* 0x000000ffff0c7224 */ /* 0x000fe400078e000d */
[----:B------:R-:W-:-:S07]  /*9120*/  IMAD.MOV.U32 R33, RZ, RZ, R32 ;  /* 0x000000ffff217224 */ /* 0x000fce00078e0020 */
.L_x_33530:
[----:B------:R-:W-:Y:S05]  /*9130*/  BSYNC B0 ;  /* 0x0000000000007941 */ /* 0x000fea0003800000 */
.L_x_33528:
        /* <DEDUP_REMOVED lines=11> */
.L_x_33532:
[----:B------:R-:W-:Y:S01]  /*91f0*/  IMAD.MOV.U32 R11, RZ, RZ, R10 ;  /* 0x000000ffff0b7224 */ /* 0x000fe200078e000a */
[----:B------:R-:W-:Y:S01]  /*9200*/  MOV R92, R91 ;  /* 0x0000005b005c7202 */ /* 0x000fe20000000f00 */
[----:B------:R-:W-:Y:S02]  /*9210*/  IMAD.MOV.U32 R13, RZ, RZ, R12 ;  /* 0x000000ffff0d7224 */ /* 0x000fe400078e000c */
[----:B------:R-:W-:-:S07]  /*9220*/  IMAD.MOV.U32 R32, RZ, RZ, R31 ;  /* 0x000000ffff207224 */ /* 0x000fce00078e001f */
.L_x_33533:
[----:B------:R-:W-:Y:S05]  /*9230*/  BSYNC B0 ;  /* 0x0000000000007941 */ /* 0x000fea0003800000 */
.L_x_33531:
        /* <DEDUP_REMOVED lines=11> */
.L_x_33535:
[----:B------:R-:W-:Y:S01]  /*92f0*/  IMAD.MOV.U32 R10, RZ, RZ, R11 ;  /* 0x000000ffff0a7224 */ /* 0x000fe200078e000b */
[----:B------:R-:W-:Y:S01]  /*9300*/  MOV R91, R90 ;  /* 0x0000005a005b7202 */ /* 0x000fe20000000f00 */
[----:B------:R-:W-:Y:S02]  /*9310*/  IMAD.MOV.U32 R12, RZ, RZ, R13 ;  /* 0x000000ffff0c7224 */ /* 0x000fe400078e000d */
[----:B------:R-:W-:-:S07]  /*9320*/  IMAD.MOV.U32 R31, RZ, RZ, R30 ;  /* 0x000000ffff1f7224 */ /* 0x000fce00078e001e */
.L_x_33536:
[----:B------:R-:W-:Y:S05]  /*9330*/  BSYNC B0 ;  /* 0x0000000000007941 */ /* 0x000fea0003800000 */
.L_x_33534:
        /* <DEDUP_REMOVED lines=11> */
.L_x_33538:
[----:B------:R-:W-:Y:S01]  /*93f0*/  IMAD.MOV.U32 R11, RZ, RZ, R10 ;  /* 0x000000ffff0b7224 */ /* 0x000fe200078e000a */
[----:B------:R-:W-:Y:S01]  /*9400*/  MOV R90, R89 ;  /* 0x00000059005a7202 */ /* 0x000fe20000000f00 */
[----:B------:R-:W-:Y:S02]  /*9410*/  IMAD.MOV.U32 R13, RZ, RZ, R12 ;  /* 0x000000ffff0d7224 */ /* 0x000fe400078e000c */
[----:B------:R-:W-:-:S07]  /*9420*/  IMAD.MOV.U32 R30, RZ, RZ, R29 ;  /* 0x000000ffff1e7224 */ /* 0x000fce00078e001d */
.L_x_33539:
[----:B------:R-:W-:Y:S05]  /*9430*/  BSYNC B0 ;  /* 0x0000000000007941 */ /* 0x000fea0003800000 */
.L_x_33537:
        /* <DEDUP_REMOVED lines=11> */
.L_x_33541:
[----:B------:R-:W-:Y:S01]  /*94f0*/  IMAD.MOV.U32 R10, RZ, RZ, R11 ;  /* 0x000000ffff0a7224 */ /* 0x000fe200078e000b */
[----:B------:R-:W-:Y:S01]  /*9500*/  MOV R89, R88 ;  /* 0x0000005800597202 */ /* 0x000fe20000000f00 */
[----:B------:R-:W-:Y:S02]  /*9510*/  IMAD.MOV.U32 R12, RZ, RZ, R13 ;  /* 0x000000ffff0c7224 */ /* 0x000fe400078e000d */
[----:B------:R-:W-:-:S07]  /*9520*/  IMAD.MOV.U32 R29, RZ, RZ, R28 ;  /* 0x000000ffff1d7224 */ /* 0x000fce00078e001c */
.L_x_33542:
[----:B------:R-:W-:Y:S05]  /*9530*/  BSYNC B0 ;  /* 0x0000000000007941 */ /* 0x000fea0003800000 */
.L_x_33540:
        /* <DEDUP_REMOVED lines=11> */
.L_x_33544:
[----:B------:R-:W-:Y:S01]  /*95f0*/  IMAD.MOV.U32 R11, RZ, RZ, R10 ;  /* 0x000000ffff0b7224 */ /* 0x000fe200078e000a */
[----:B------:R-:W-:Y:S01]  /*9600*/  MOV R88, R87 ;  /* 0x0000005700587202 */ /* 0x000fe20000000f00 */
[----:B------:R-:W-:Y:S02]  /*9610*/  IMAD.MOV.U32 R13, RZ, RZ, R12 ;  /* 0x000000ffff0d7224 */ /* 0x000fe400078e000c */
[----:B------:R-:W-:-:S07]  /*9620*/  IMAD.MOV.U32 R28, RZ, RZ, R27 ;  /* 0x000000ffff1c7224 */ /* 0x000fce00078e001b */
.L_x_33545:
[----:B------:R-:W-:Y:S05]  /*9630*/  BSYNC B0 ;  /* 0x0000000000007941 */ /* 0x000fea0003800000 */
.L_x_33543:
        /* <DEDUP_REMOVED lines=11> */
.L_x_33547:
[----:B------:R-:W-:Y:S01]  /*96f0*/  IMAD.MOV.U32 R10, RZ, RZ, R11 ;  /* 0x000000ffff0a7224 */ /* 0x000fe200078e000b */
[----:B------:R-:W-:Y:S01]  /*9700*/  MOV R87, R86 ;  /* 0x0000005600577202 */ /* 0x000fe20000000f00 */
[----:B------:R-:W-:Y:S02]  /*9710*/  IMAD.MOV.U32 R12, RZ, RZ, R13 ;  /* 0x000000ffff0c7224 */ /* 0x000fe400078e000d */
[----:B------:R-:W-:-:S07]  /*9720*/  IMAD.MOV.U32 R27, RZ, RZ, R26 ;  /* 0x000000ffff1b7224 */ /* 0x000fce00078e001a */
.L_x_33548:
[----:B------:R-:W-:Y:S05]  /*9730*/  BSYNC B0 ;  /* 0x0000000000007941 */ /* 0x000fea0003800000 */
.L_x_33546:
        /* <DEDUP_REMOVED lines=11> */
.L_x_33550:
[----:B------:R-:W-:Y:S01]  /*97f0*/  IMAD.MOV.U32 R11, RZ, RZ, R10 ;  /* 0x000000ffff0b7224 */ /* 0x000fe200078e000a */
[----:B------:R-:W-:Y:S01]  /*9800*/  MOV R86, R85 ;  /* 0x0000005500567202 */ /* 0x000fe20000000f00 */
[----:B------:R-:W-:Y:S02]  /*9810*/  IMAD.MOV.U32 R13, RZ, RZ, R12 ;  /* 0x000000ffff0d7224 */ /* 0x000fe400078e000c */
[----:B------:R-:W-:-:S07]  /*9820*/  IMAD.MOV.U32 R26, RZ, RZ, R25 ;  /* 0x000000ffff1a7224 */ /* 0x000fce00078e0019 */
.L_x_33551:
[----:B------:R-:W-:Y:S05]  /*9830*/  BSYNC B0 ;  /* 0x0000000000007941 */ /* 0x000fea0003800000 */
.L_x_33549:
        /* <DEDUP_REMOVED lines=11> */
.L_x_33553:
[----:B------:R-:W-:Y:S01]  /*98f0*/  IMAD.MOV.U32 R10, RZ, RZ, R11 ;  /* 0x000000ffff0a7224 */ /* 0x000fe200078e000b */
[----:B------:R-:W-:Y:S01]  /*9900*/  MOV R85, R84 ;  /* 0x0000005400557202 */ /* 0x000fe20000000f00 */
[----:B------:R-:W-:Y:S02]  /*9910*/  IMAD.MOV.U32 R12, RZ, RZ, R13 ;  /* 0x000000ffff0c7224 */ /* 0x000fe400078e000d */
[----:B------:R-:W-:-:S07]  /*9920*/  IMAD.MOV.U32 R25, RZ, RZ, R24 ;  /* 0x000000ffff197224 */ /* 0x000fce00078e0018 */
.L_x_33554:
[----:B------:R-:W-:Y:S05]  /*9930*/  BSYNC B0 ;  /* 0x0000000000007941 */ /* 0x000fea0003800000 */
.L_x_33552:
        /* <DEDUP_REMOVED lines=11> */
.L_x_33556:
[----:B------:R-:W-:Y:S01]  /*99f0*/  IMAD.MOV.U32 R11, RZ, RZ, R10 ;  /* 0x000000ffff0b7224 */ /* 0x000fe200078e000a */
[----:B------:R-:W-:Y:S01]  /*9a00*/  MOV R84, R83 ;  /* 0x0000005300547202 */ /* 0x000fe20000000f00 */
[----:B------:R-:W-:Y:S02]  /*9a10*/  IMAD.MOV.U32 R13, RZ, RZ, R12 ;  /* 0x000000ffff0d7224 */ /* 0x000fe400078e000c */
[----:B------:R-:W-:-:S07]  /*9a20*/  IMAD.MOV.U32 R24, RZ, RZ, R23 ;  /* 0x000000ffff187224 */ /* 0x000fce00078e0017 */
.L_x_33557:
[----:B------:R-:W-:Y:S05]  /*9a30*/  BSYNC B0 ;  /* 0x0000000000007941 */ /* 0x000fea0003800000 */
.L_x_33555:
        /* <DEDUP_REMOVED lines=11> */
.L_x_33559:
[----:B------:R-:W-:Y:S01]  /*9af0*/  IMAD.MOV.U32 R10, RZ, RZ, R11 ;  /* 0x000000ffff0a7224 */ /* 0x000fe200078e000b */
[----:B------:R-:W-:Y:S01]  /*9b00*/  MOV R83, R82 ;  /* 0x0000005200537202 */ /* 0x000fe20000000f00 */
[----:B------:R-:W-:Y:S02]  /*9b10*/  IMAD.MOV.U32 R12, RZ, RZ, R13 ;  /* 0x000000ffff0c7224 */ /* 0x000fe400078e000d */
[----:B------:R-:W-:-:S07]  /*9b20*/  IMAD.MOV.U32 R23, RZ, RZ, R22 ;  /* 0x000000ffff177224 */ /* 0x000fce00078e0016 */
.L_x_33560:
[----:B------:R-:W-:Y:S05]  /*9b30*/  BSYNC B0 ;  /* 0x0000000000007941 */ /* 0x000fea0003800000 */
.L_x_33558:
        /* <DEDUP_REMOVED lines=11> */
.L_x_33562:
[----:B------:R-:W-:Y:S01]  /*9bf0*/  IMAD.MOV.U32 R11, RZ, RZ, R10 ;  /* 0x000000ffff0b7224 */ /* 0x000fe200078e000a */
[----:B------:R-:W-:Y:S01]  /*9c00*/  MOV R82, R81 ;  /* 0x0000005100527202 */ /* 0x000fe20000000f00 */
[----:B------:R-:W-:Y:S02]  /*9c10*/  IMAD.MOV.U32 R13, RZ, RZ, R12 ;  /* 0x000000ffff0d7224 */ /* 0x000fe400078e000c */
[----:B------:R-:W-:-:S07]  /*9c20*/  IMAD.MOV.U32 R22, RZ, RZ, R21 ;  /* 0x000000ffff167224 */ /* 0x000fce00078e0015 */
.L_x_33563:
[----:B------:R-:W-:Y:S05]  /*9c30*/  BSYNC B0 ;  /* 0x0000000000007941 */ /* 0x000fea0003800000 */
.L_x_33561:
        /* <DEDUP_REMOVED lines=11> */
.L_x_33565:
[----:B------:R-:W-:Y:S01]  /*9cf0*/  IMAD.MOV.U32 R10, RZ, RZ, R11 ;  /* 0x000000ffff0a7224 */ /* 0x000fe200078e000b */
[----:B------:R-:W-:Y:S01]  /*9d00*/  MOV R81, R80 ;  /* 0x0000005000517202 */ /* 0x000fe20000000f00 */
[----:B------:R-:W-:Y:S02]  /*9d10*/  IMAD.MOV.U32 R12, RZ, RZ, R13 ;  /* 0x000000ffff0c7224 */ /* 0x000fe400078e000d */
[----:B------:R-:W-:-:S07]  /*9d20*/  IMAD.MOV.U32 R21, RZ, RZ, R20 ;  /* 0x000000ffff157224 */ /* 0x000fce00078e0014 */
.L_x_33566:
[----:B------:R-:W-:Y:S05]  /*9d30*/  BSYNC B0 ;  /* 0x0000000000007941 */ /* 0x000fea0003800000 */
.L_x_33564:
        /* <DEDUP_REMOVED lines=11> */
.L_x_33568:
[----:B------:R-:W-:Y:S01]  /*9df0*/  IMAD.MOV.U32 R11, RZ, RZ, R10 ;  /* 0x000000ffff0b7224 */ /* 0x000fe200078e000a */
[----:B------:R-:W-:Y:S01]  /*9e00*/  MOV R80, R143 ;  /* 0x0000008f00507202 */ /* 0x000fe20000000f00 */
[----:B------:R-:W-:Y:S02]  /*9e10*/  IMAD.MOV.U32 R13, RZ, RZ, R12 ;  /* 0x000000ffff0d7224 */ /* 0x000fe400078e000c */
[----:B------:R-:W-:-:S07]  /*9e20*/  IMAD.MOV.U32 R20, RZ, RZ, R153 ;  /* 0x000000ffff147224 */ /* 0x000fce00078e0099 */
.L_x_33569:
[----:B------:R-:W-:Y:S05]  /*9e30*/  BSYNC B0 ;  /* 0x0000000000007941 */ /* 0x000fea0003800000 */
.L_x_33567:
        /* <DEDUP_REMOVED lines=11> */
.L_x_33571:
[----:B------:R-:W-:Y:S01]  /*9ef0*/  IMAD.MOV.U32 R10, RZ, RZ, R11 ;  /* 0x000000ffff0a7224 */ /* 0x000fe200078e000b */
[----:B------:R-:W-:Y:S01]  /*9f00*/  MOV R153, R152 ;  /* 0x0000009800997202 */ /* 0x000fe20000000f00 */
[----:B------:R-:W-:Y:S02]  /*9f10*/  IMAD.MOV.U32 R15, RZ, RZ, R13 ;  /* 0x000000ffff0f7224 */ /* 0x000fe400078e000d */
[----:B------:R-:W-:-:S07]  /*9f20*/  IMAD.MOV.U32 R143, RZ, RZ, R142 ;  /* 0x000000ffff8f7224 */ /* 0x000fce00078e008e */
.L_x_33572:
[----:B------:R-:W-:Y:S05]  /*9f30*/  BSYNC B0 ;  /* 0x0000000000007941 */ /* 0x000fea0003800000 */
.L_x_33570:
        /* <DEDUP_REMOVED lines=9> */
.L_x_33574:
[----:B------:R-:W-:Y:S01]  /*9fd0*/  MOV R152, R2 ;  /* 0x0000000200987202 */ /* 0x000fe20000000f00 */
[----:B------:R-:W-:Y:S02]  /*9fe0*/  IMAD.MOV.U32 R142, RZ, RZ, R141 ;  /* 0x000000ffff8e7224 */ /* 0x000fe400078e008d */
[----:B------:R-:W-:Y:S02]  /*9ff0*/  IMAD.MOV.U32 R2, RZ, RZ, R15 ;  /* 0x000000ffff027224 */ /* 0x000fe400078e000f */
[----:B------:R-:W-:-:S07]  /*a000*/  IMAD.MOV.U32 R141, RZ, RZ, R10 ;  /* 0x000000ffff8d7224 */ /* 0x000fce00078e000a */
.L_x_33575:
[----:B------:R-:W-:Y:S05]  /*a010*/  BSYNC B0 ;  /* 0x0000000000007941 */ /* 0x000fea0003800000 */
.L_x_33573:
[----:B------:R-:W-:Y:S02]  /*a020*/  IADD3 R3, R3, 0x20, RZ ;  /* 0x0000002003037810 */ /* 0x000fe40007ffe0ff */
[----:B------:R-:W-:Y:S02]  /*a030*/  IADD3 R8, P1, R8, 0x80, RZ ;  /* 0x0000008008087810 */ /* 0x000fe40007f3e0ff */
[----:B------:R-:W-:-:S03]  /*a040*/  ISETP.GE.AND P0, PT, R3, UR12, PT ;  /* 0x0000000c03007c0c */ /* 0x000fc6000bf06270 */
[----:B------:R-:W-:-:S10]  /*a050*/  IMAD.X R7, RZ, RZ, R7, P1 ;  /* 0x000000ffff077224 */ /* 0x000fd400008e0607 */
[----:B------:R-:W-:Y:S05]  /*a060*/  @!P0 BRA `(.L_x_33576) ;  /* 0xffffffbc00c88947 */ /* 0x000fea000383ffff */
.L_x_33188:
[----:B------:R-:W-:Y:S05]  /*a070*/  BSYNC B1 ;  /* 0x0000000000017941 */ /* 0x000fea0003800000 */
.L_x_33187:
        /* <DEDUP_REMOVED lines=17> */
[----:B0-----:R-:W-:Y:S04]  /*a190*/  STL.64 [R1], R6 ;  /* 0x0000000601007387 */ /* 0x001fe80000100a00 */
[----:B-1----:R-:W-:Y:S04]  /*a1a0*/  STL.64 [R1+0x8], R8 ;  /* 0x0000080801007387 */ /* 0x002fe80000100a00 */
[----:B--2---:R-:W-:Y:S04]  /*a1b0*/  STL.64 [R1+0x10], R10 ;  /* 0x0000100a01007387 */ /* 0x004fe80000100a00 */
[----:B---3--:R-:W-:Y:S04]  /*a1c0*/  STL.64 [R1+0x18], R12 ;  /* 0x0000180c01007387 */ /* 0x008fe80000100a00 */
[----:B----4-:R-:W-:Y:S04]  /*a1d0*/  STL.64 [R1+0x20], R14 ;  /* 0x0000200e01007387 */ /* 0x010fe80000100a00 */
[----:B-----5:R-:W-:Y:S04]  /*a1e0*/  STL.64 [R1+0x28], R16 ;  /* 0x0000281001007387 */ /* 0x020fe80000100a00 */
        /* <DEDUP_REMOVED lines=175> */
[----:B------:R-:W-:-:S07]  /*ace0*/  VIADD R3, R4, -UR4 ;  /* 0x8000000404037c36 */ /* 0x000fce0008000000 */
.L_x_33768:
[----:B------:R-:W2:Y:S04]  /*acf0*/  LDL R8, [R3+0x100] ;  /* 0x0001000003087983 */ /* 0x000ea80000100800 */
[----:B------:R-:W3:Y:S01]  /*ad00*/  LDL R7, [R3] ;  /* 0x0000000003077983 */ /* 0x000ee20000100800 */
[----:B------:R-:W-:Y:S01]  /*ad10*/  VIADD R6, R6, 0x1 ;  /* 0x0000000106067836 */ /* 0x000fe20000000000 */
[----:B------:R-:W-:Y:S01]  /*ad20*/  BSSY B1, `(.L_x_33579) ;  /* 0x0000015000017945 */ /* 0x000fe20003800000 */
[CC--:B--2---:R-:W-:Y:S02]  /*ad30*/  FSETP.GEU.FTZ.AND P0, PT, R5.reuse, R8.reuse, PT ;  /* 0x000000080500720b */ /* 0x0c4fe40003f1e000 */
[----:B------:R-:W-:Y:S02]  /*ad40*/  FSETP.NEU.FTZ.AND P1, PT, R5, R8, PT ;  /* 0x000000080500720b */ /* 0x000fe40003f3d000 */
[----:B------:R-:W-:-:S02]  /*ad50*/  ISETP.EQ.OR P0, PT, R140, -0x1, !P0 ;  /* 0xffffffff8c00780c */ /* 0x000fc40004702670 */
[----:B---3--:R-:W-:-:S04]  /*ad60*/  ISETP.LE.OR P1, PT, R140, R7, P1 ;  /* 0x000000078c00720c */ /* 0x008fc80000f23670 */
[----:B------:R-:W-:Y:S02]  /*ad70*/  PLOP3.LUT P2, PT, P0, P1, PT, 0x8, 0x0 ;  /* 0x000000000000781c */ /* 0x000fe40000742170 */
[----:B------:R-:W-:-:S11]  /*ad80*/  ISETP.NE.AND P1, PT, R6, 0x40, PT ;  /* 0x000000400600780c */ /* 0x000fd60003f25270 */
[----:B------:R-:W-:Y:S01]  /*ad90*/  @!P2 MOV R5, R8 ;  /* 0x000000080005a202 */ /* 0x000fe20000000f00 */
[----:B------:R-:W-:-:S03]  /*ada0*/  @!P2 IMAD.MOV.U32 R140, RZ, RZ, R7 ;  /* 0x000000ffff8ca224 */ /* 0x000fc600078e0007 */
[----:B------:R-:W-:-:S04]  /*adb0*/  FSETP.GT.FTZ.AND P0, PT, R5, R139, PT ;  /* 0x0000008b0500720b */ /* 0x000fc80003f14000 */
[----:B------:R-:W-:-:S13]  /*adc0*/  ISETP.EQ.OR P0, PT, R79, -0x1, P0 ;  /* 0xffffffff4f00780c */ /* 0x000fda0000702670 */
[----:B------:R-:W-:Y:S05]  /*add0*/  @P0 BRA `(.L_x_33580) ;  /* 0x0000000000140947 */ /* 0x000fea0003800000 */
[-C--:B------:R-:W-:Y:S01]  /*ade0*/  FSETP.NEU.FTZ.AND P0, PT, R5, R139.reuse, PT ;  /* 0x0000008b0500720b */ /* 0x080fe20003f1d000 */
[----:B------:R-:W-:Y:S01]  /*adf0*/  IMAD.MOV.U32 R7, RZ, RZ, R79 ;  /* 0x000000ffff077224 */ /* 0x000fe200078e004f */
[----:B------:R-:W-:Y:S02]  /*ae00*/  MOV R9, R139 ;  /* 0x0000008b00097202 */ /* 0x000fe40000000f00 */
[----:B------:R-:W-:-:S13]  /*ae10*/  ISETP.GE.OR P0, PT, R140, R79, P0 ;  /* 0x0000004f8c00720c */ /* 0x000fda0000706670 */
[----:B------:R-:W-:Y:S05]  /*ae20*/  @P0 BRA `(.L_x_33581) ;  /* 0x0000000000100947 */ /* 0x000fea0003800000 */
.L_x_33580:
[----:B------:R-:W-:Y:S02]  /*ae30*/  IMAD.MOV.U32 R9, RZ, RZ, R5 ;  /* 0x000000ffff097224 */ /* 0x000fe400078e0005 */
[----:B------:R-:W-:Y:S01]  /*ae40*/  IMAD.MOV.U32 R7, RZ, RZ, R140 ;  /* 0x000000ffff077224 */ /* 0x000fe200078e008c */
[----:B------:R-:W-:Y:S01]  /*ae50*/  MOV R140, R79 ;  /* 0x0000004f008c7202 */ /* 0x000fe20000000f00 */
[----:B------:R-:W-:-:S07]  /*ae60*/  IMAD.MOV.U32 R5, RZ, RZ, R139 ;  /* 0x000000ffff057224 */ /* 0x000fce00078e008b */
.L_x_33581:
[----:B------:R-:W-:Y:S05]  /*ae70*/  BSYNC B1 ;  /* 0x0000000000017941 */ /* 0x000fea0003800000 */
.L_x_33579:
        /* <DEDUP_REMOVED lines=11> */
.L_x_33583:
[----:B------:R-:W-:Y:S01]  /*af30*/  IMAD.MOV.U32 R8, RZ, RZ, R7 ;  /* 0x000000ffff087224 */ /* 0x000fe200078e0007 */
[----:B------:R-:W-:Y:S01]  /*af40*/  MOV R139, R138 ;  /* 0x0000008a008b7202 */ /* 0x000fe20000000f00 */
[----:B------:R-:W-:Y:S02]  /*af50*/  IMAD.MOV.U32 R10, RZ, RZ, R9 ;  /* 0x000000ffff0a7224 */ /* 0x000fe400078e0009 */
[----:B------:R-:W-:-:S07]  /*af60*/  IMAD.MOV.U32 R79, RZ, RZ, R78 ;  /* 0x000000ffff4f7224 */ /* 0x000fce00078e004e */
.L_x_33584:
[----:B------:R-:W-:Y:S05]  /*af70*/  BSYNC B1 ;  /* 0x0000000000017941 */ /* 0x000fea0003800000 */
.L_x_33582:
        /* <DEDUP_REMOVED lines=11> */
.L_x_33586:
[----:B------:R-:W-:Y:S01]  /*b030*/  IMAD.MOV.U32 R7, RZ, RZ, R8 ;  /* 0x000000ffff077224 */ /* 0x000fe200078e0008 */
[----:B------:R-:W-:Y:S01]  /*b040*/  MOV R138, R137 ;  /* 0x00000089008a7202 */ /* 0x000fe20000000f00 */
[----:B------:R-:W-:Y:S02]  /*b050*/  IMAD.MOV.U32 R9, RZ, RZ, R10 ;  /* 0x000000ffff097224 */ /* 0x000fe400078e000a */
[----:B------:R-:W-:-:S07]  /*b060*/  IMAD.MOV.U32 R78, RZ, RZ, R77 ;  /* 0x000000ffff4e7224 */ /* 0x000fce00078e004d */
.L_x_33587:
[----:B------:R-:W-:Y:S05]  /*b070*/  BSYNC B1 ;  /* 0x0000000000017941 */ /* 0x000fea0003800000 */
.L_x_33585:
        /* <DEDUP_REMOVED lines=11> */
.L_x_33589:
[----:B------:R-:W-:Y:S01]  /*b130*/  IMAD.MOV.U32 R8, RZ, RZ, R7 ;  /* 0x000000ffff087224 */ /* 0x000fe200078e0007 */
[----:B------:R-:W-:Y:S01]  /*b140*/  MOV R137, R136 ;  /* 0x0000008800897202 */ /* 0x000fe20000000f00 */
[----:B------:R-:W-:Y:S02]  /*b150*/  IMAD.MOV.U32 R10, RZ, RZ, R9 ;  /* 0x000000ffff0a7224 */ /* 0x000fe400078e0009 */
[----:B------:R-:W-:-:S07]  /*b160*/  IMAD.MOV.U32 R77, RZ, RZ, R76 ;  /* 0x000000ffff4d7224 */ /* 0x000fce00078e004c */
.L_x_33590:
[----:B------:R-:W-:Y:S05]  /*b170*/  BSYNC B1 ;  /* 0x0000000000017941 */ /* 0x000fea0003800000 */
.L_x_33588:
        /* <DEDUP_REMOVED lines=11> */
.L_x_33592:
[----:B------:R-:W-:Y:S01]  /*b230*/  IMAD.MOV.U32 R7, RZ, RZ, R8 ;  /* 0x000000ffff077224 */ /* 0x000fe200078e0008 */
[----:B------:R-:W-:Y:S01]  /*b240*/  MOV R136, R135 ;  /* 0x0000008700887202 */ /* 0x000fe20000000f00 */
[----:B------:R-:W-:Y:S02]  /*b250*/  IMAD.MOV.U32 R9, RZ, RZ, R10 ;  /* 0x000000ffff097224 */ /* 0x000fe400078e000a */
[----:B------:R-:W-:-:S07]  /*b260*/  IMAD.MOV.U32 R76, RZ, RZ, R75 ;  /* 0x000000ffff4c7224 */ /* 0x000fce00078e004b */
.L_x_33593:
[----:B------:R-:W-:Y:S05]  /*b270*/  BSYNC B1 ;  /* 0x0000000000017941 */ /* 0x000fea0003800000 */
.L_x_33591:
        /* <DEDUP_REMOVED lines=11> */
.L_x_33595:
[----:B------:R-:W-:Y:S01]  /*b330*/  IMAD.MOV.U32 R8, RZ, RZ, R7 ;  /* 0x000000ffff087224 */ /* 0x000fe200078e0007 */
[----:B------:R-:W-:Y:S01]  /*b340*/  MOV R135, R134 ;  /* 0x0000008600877202 */ /* 0x000fe20000000f00 */
[----:B------:R-:W-:Y:S02]  /*b350*/  IMAD.MOV.U32 R10, RZ, RZ, R9 ;  /* 0x000000ffff0a7224 */ /* 0x000fe400078e0009 */
[----:B------:R-:W-:-:S07]  /*b360*/  IMAD.MOV.U32 R75, RZ, RZ, R74 ;  /* 0x000000ffff4b7224 */ /* 0x000fce00078e004a */
.L_x_33596:
[----:B------:R-:W-:Y:S05]  /*b370*/  BSYNC B1 ;  /* 0x0000000000017941 */ /* 0x000fea0003800000 */
.L_x_33594:
        /* <DEDUP_REMOVED lines=11> */
.L_x_33598:
[----:B------:R-:W-:Y:S01]  /*b430*/  IMAD.MOV.U32 R7, RZ, RZ, R8 ;  /* 0x000000ffff077224 */ /* 0x000fe200078e0008 */
[----:B------:R-:W-:Y:S01]  /*b440*/  MOV R134, R133 ;  /* 0x0000008500867202 */ /* 0x000fe20000000f00 */
[----:B------:R-:W-:Y:S02]  /*b450*/  IMAD.MOV.U32 R9, RZ, RZ, R10 ;  /* 0x000000ffff097224 */ /* 0x000fe400078e000a */
[----:B------:R-:W-:-:S07]  /*b460*/  IMAD.MOV.U32 R74, RZ, RZ, R73 ;  /* 0x000000ffff4a7224 */ /* 0x000fce00078e0049 */
.L_x_33599:
[----:B------:R-:W-:Y:S05]  /*b470*/  BSYNC B1 ;  /* 0x0000000000017941 */ /* 0x000fea0003800000 */
.L_x_33597:
        /* <DEDUP_REMOVED lines=11> */
.L_x_33601:
[----:B------:R-:W-:Y:S01]  /*b530*/  IMAD.MOV.U32 R8, RZ, RZ, R7 ;  /* 0x000000ffff087224 */ /* 0x000fe200078e0007 */
[----:B------:R-:W-:Y:S01]  /*b540*/  MOV R133, R132 ;  /* 0x0000008400857202 */ /* 0x000fe20000000f00 */
[----:B------:R-:W-:Y:S02]  /*b550*/  IMAD.MOV.U32 R10, RZ, RZ, R9 ;  /* 0x000000ffff0a7224 */ /* 0x000fe400078e0009 */
[----:B------:R-:W-:-:S07]  /*b560*/  IMAD.MOV.U32 R73, RZ, RZ, R72 ;  /* 0x000000ffff497224 */ /* 0x000fce00078e0048 */
.L_x_33602:
[----:B------:R-:W-:Y:S05]  /*b570*/  BSYNC B1 ;  /* 0x0000000000017941 */ /* 0x000fea0003800000 */
.L_x_33600:
        /* <DEDUP_REMOVED lines=11> */
.L_x_33604:
[----:B------:R-:W-:Y:S01]  /*b630*/  IMAD.MOV.U32 R7, RZ, RZ, R8 ;  /* 0x000000ffff077224 */ /* 0x000fe200078e0008 */
[----:B------:R-:W-:Y:S01]  /*b640*/  MOV R132, R131 ;  /* 0x0000008300847202 */ /* 0x000fe20000000f00 */
[----:B------:R-:W-:Y:S02]  /*b650*/  IMAD.MOV.U32 R9, RZ, RZ, R10 ;  /* 0x000000ffff097224 */ /* 0x000fe400078e000a */
[----:B------:R-:W-:-:S07]  /*b660*/  IMAD.MOV.U32 R72, RZ, RZ, R71 ;  /* 0x000000ffff487224 */ /* 0x000fce00078e0047 */
.L_x_33605:
[----:B------:R-:W-:Y:S05]  /*b670*/  BSYNC B1 ;  /* 0x0000000000017941 */ /* 0x000fea0003800000 */
.L_x_33603:
        /* <DEDUP_REMOVED lines=11> */
.L_x_33607:
[----:B------:R-:W-:Y:S01]  /*b730*/  IMAD.MOV.U32 R8, RZ, RZ, R7 ;  /* 0x000000ffff087224 */ /* 0x000fe200078e0007 */
[----:B------:R-:W-:Y:S01]  /*b740*/  MOV R131, R130 ;  /* 0x0000008200837202 */ /* 0x000fe20000000f00 */
[----:B------:R-:W-:Y:S02]  /*b750*/  IMAD.MOV.U32 R10, RZ, RZ, R9 ;  /* 0x000000ffff0a7224 */ /* 0x000fe400078e0009 */
[----:B------:R-:W-:-:S07]  /*b760*/  IMAD.MOV.U32 R71, RZ, RZ, R70 ;  /* 0x000000ffff477224 */ /* 0x000fce00078e0046 */
.L_x_33608:
[----:B------:R-:W-:Y:S05]  /*b770*/  BSYNC B1 ;  /* 0x0000000000017941 */ /* 0x000fea0003800000 */
.L_x_33606:
        /* <DEDUP_REMOVED lines=11> */
.L_x_33610:
[----:B------:R-:W-:Y:S01]  /*b830*/  IMAD.MOV.U32 R7, RZ, RZ, R8 ;  /* 0x000000ffff077224 */ /* 0x000fe200078e0008 */
[----:B------:R-:W-:Y:S01]  /*b840*/  MOV R130, R129 ;  /* 0x0000008100827202 */ /* 0x000fe20000000f00 */
[----:B------:R-:W-:Y:S02]  /*b850*/  IMAD.MOV.U32 R9, RZ, RZ, R10 ;  /* 0x000000ffff097224 */ /* 0x000fe400078e000a */
[----:B------:R-:W-:-:S07]  /*b860*/  IMAD.MOV.U32 R70, RZ, RZ, R69 ;  /* 0x000000ffff467224 */ /* 0x000fce00078e0045 */
.L_x_33611:
[----:B------:R-:W-:Y:S05]  /*b870*/  BSYNC B1 ;  /* 0x0000000000017941 */ /* 0x000fea0003800000 */
.L_x_33609:
        /* <DEDUP_REMOVED lines=11> */
.L_x_33613:
[----:B------:R-:W-:Y:S01]  /*b930*/  IMAD.MOV.U32 R8, RZ, RZ, R7 ;  /* 0x000000ffff087224 */ /* 0x000fe200078e0007 */
[----:B------:R-:W-:Y:S01]  /*b940*/  MOV R129, R128 ;  /* 0x0000008000817202 */ /* 0x000fe20000000f00 */
[----:B------:R-:W-:Y:S02]  /*b950*/  IMAD.MOV.U32 R10, RZ, RZ, R9 ;  /* 0x000000ffff0a7224 */ /* 0x000fe400078e0009 */
[----:B------:R-:W-:-:S07]  /*b960*/  IMAD.MOV.U32 R69, RZ, RZ, R68 ;  /* 0x000000ffff457224 */ /* 0x000fce00078e0044 */
.L_x_33614:
[----:B------:R-:W-:Y:S05]  /*b970*/  BSYNC B1 ;  /* 0x0000000000017941 */ /* 0x000fea0003800000 */
.L_x_33612:
        /* <DEDUP_REMOVED lines=11> */
.L_x_33616:
[----:B------:R-:W-:Y:S01]  /*ba30*/  IMAD.MOV.U32 R7, RZ, RZ, R8 ;  /* 0x000000ffff077224 */ /* 0x000fe200078e0008 */
[----:B------:R-:W-:Y:S01]  /*ba40*/  MOV R128, R127 ;  /* 0x0000007f00807202 */ /* 0x000fe20000000f00 */
[----:B------:R-:W-:Y:S02]  /*ba50*/  IMAD.MOV.U32 R9, RZ, RZ, R10 ;  /* 0x000000ffff097224 */ /* 0x000fe400078e000a */
[----:B------:R-:W-:-:S07]  /*ba60*/  IMAD.MOV.U32 R68, RZ, RZ, R67 ;  /* 0x000000ffff447224 */ /* 0x000fce00078e0043 */
.L_x_33617:
[----:B------:R-:W-:Y:S05]  /*ba70*/  BSYNC B1 ;  /* 0x0000000000017941 */ /* 0x000fea0003800000 */
.L_x_33615:
        /* <DEDUP_REMOVED lines=11> */
.L_x_33619:
[----:B------:R-:W-:Y:S01]  /*bb30*/  IMAD.MOV.U32 R8, RZ, RZ, R7 ;  /* 0x000000ffff087224 */ /* 0x000fe200078e0007 */
[----:B------:R-:W-:Y:S01]  /*bb40*/  MOV R127, R126 ;  /* 0x0000007e007f7202 */ /* 0x000fe20000000f00 */
[----:B------:R-:W-:Y:S02]  /*bb50*/  IMAD.MOV.U32 R10, RZ, RZ, R9 ;  /* 0x000000ffff0a7224 */ /* 0x000fe400078e0009 */
[----:B------:R-:W-:-:S07]  /*bb60*/  IMAD.MOV.U32 R67, RZ, RZ, R66 ;  /* 0x000000ffff437224 */ /* 0x000fce00078e0042 */
.L_x_33620:
[----:B------:R-:W-:Y:S05]  /*bb70*/  BSYNC B1 ;  /* 0x0000000000017941 */ /* 0x000fea0003800000 */
.L_x_33618:
        /* <DEDUP_REMOVED lines=11> */
.L_x_33622:
[----:B------:R-:W-:Y:S01]  /*bc30*/  IMAD.MOV.U32 R7, RZ, RZ, R8 ;  /* 0x000000ffff077224 */ /* 0x000fe200078e0008 */
[----:B------:R-:W-:Y:S01]  /*bc40*/  MOV R126, R125 ;  /* 0x0000007d007e7202 */ /* 0x000fe20000000f00 */
[----:B------:R-:W-:Y:S02]  /*bc50*/  IMAD.MOV.U32 R9, RZ, RZ, R10 ;  /* 0x000000ffff097224 */ /* 0x000fe400078e000a */
[----:B------:R-:W-:-:S07]  /*bc60*/  IMAD.MOV.U32 R66, RZ, RZ, R65 ;  /* 0x000000ffff427224 */ /* 0x000fce00078e0041 */
.L_x_33623:
[----:B------:R-:W-:Y:S05]  /*bc70*/  BSYNC B1 ;  /* 0x0000000000017941 */ /* 0x000fea0003800000 */
.L_x_33621:
        /* <DEDUP_REMOVED lines=11> */
.L_x_33625:
[----:B------:R-:W-:Y:S01]  /*bd30*/  IMAD.MOV.U32 R8, RZ, RZ, R7 ;  /* 0x000000ffff087224 */ /* 0x000fe200078e0007 */
[----:B------:R-:W-:Y:S01]  /*bd40*/  MOV R125, R124 ;  /* 0x0000007c007d7202 */ /* 0x000fe20000000f00 */
[----:B------:R-:W-:Y:S02]  /*bd50*/  IMAD.MOV.U32 R10, RZ, RZ, R9 ;  /* 0x000000ffff0a7224 */ /* 0x000fe400078e0009 */
[----:B------:R-:W-:-:S07]  /*bd60*/  IMAD.MOV.U32 R65, RZ, RZ, R64 ;  /* 0x000000ffff417224 */ /* 0x000fce00078e0040 */
.L_x_33626:
[----:B------:R-:W-:Y:S05]  /*bd70*/  BSYNC B1 ;  /* 0x0000000000017941 */ /* 0x000fea0003800000 */
.L_x_33624:
        /* <DEDUP_REMOVED lines=11> */
.L_x_33628:
[----:B------:R-:W-:Y:S01]  /*be30*/  IMAD.MOV.U32 R7, RZ, RZ, R8 ;  /* 0x000000ffff077224 */ /* 0x000fe200078e0008 */
[----:B------:R-:W-:Y:S01]  /*be40*/  MOV R124, R123 ;  /* 0x0000007b007c7202 */ /* 0x000fe20000000f00 */
[----:B------:R-:W-:Y:S02]  /*be50*/  IMAD.MOV.U32 R9, RZ, RZ, R10 ;  /* 0x000000ffff097224 */ /* 0x000fe400078e000a */
[----:B------:R-:W-:-:S07]  /*be60*/  IMAD.MOV.U32 R64, RZ, RZ, R63 ;  /* 0x000000ffff407224 */ /* 0x000fce00078e003f */
.L_x_33629:
[----:B------:R-:W-:Y:S05]  /*be70*/  BSYNC B1 ;  /* 0x0000000000017941 */ /* 0x000fea0003800000 */
.L_x_33627:
        /* <DEDUP_REMOVED lines=11> */
.L_x_33631:
[----:B------:R-:W-:Y:S01]  /*bf30*/  IMAD.MOV.U32 R8, RZ, RZ, R7 ;  /* 0x000000ffff087224 */ /* 0x000fe200078e0007 */
[----:B------:R-:W-:Y:S01]  /*bf40*/  MOV R123, R122 ;  /* 0x0000007a007b7202 */ /* 0x000fe20000000f00 */
[----:B------:R-:W-:Y:S02]  /*bf50*/  IMAD.MOV.U32 R10, RZ, RZ, R9 ;  /* 0x000000ffff0a7224 */ /* 0x000fe400078e0009 */
[----:B------:R-:W-:-:S07]  /*bf60*/  IMAD.MOV.U32 R63, RZ, RZ, R62 ;  /* 0x000000ffff3f7224 */ /* 0x000fce00078e003e */
.L_x_33632:
[----:B------:R-:W-:Y:S05]  /*bf70*/  BSYNC B1 ;  /* 0x0000000000017941 */ /* 0x000fea0003800000 */
.L_x_33630:
        /* <DEDUP_REMOVED lines=11> */
.L_x_33634:
[----:B------:R-:W-:Y:S01]  /*c030*/  IMAD.MOV.U32 R7, RZ, RZ, R8 ;  /* 0x000000ffff077224 */ /* 0x000fe200078e0008 */
[----:B------:R-:W-:Y:S01]  /*c040*/  MOV R122, R121 ;  /* 0x00000079007a7202 */ /* 0x000fe20000000f00 */
[----:B------:R-:W-:Y:S02]  /*c050*/  IMAD.MOV.U32 R9, RZ, RZ, R10 ;  /* 0x000000ffff097224 */ /* 0x000fe400078e000a */
[----:B------:R-:W-:-:S07]  /*c060*/  IMAD.MOV.U32 R62, RZ, RZ, R61 ;  /* 0x000000ffff3e7224 */ /* 0x000fce00078e003d */
.L_x_33635:
[----:B------:R-:W-:Y:S05]  /*c070*/  BSYNC B1 ;  /* 0x0000000000017941 */ /* 0x000fea0003800000 */
.L_x_33633:
        /* <DEDUP_REMOVED lines=11> */
.L_x_33637:
[----:B------:R-:W-:Y:S01]  /*c130*/  IMAD.MOV.U32 R8, RZ, RZ, R7 ;  /* 0x000000ffff087224 */ /* 0x000fe200078e0007 */
[----:B------:R-:W-:Y:S01]  /*c140*/  MOV R121, R120 ;  /* 0x0000007800797202 */ /* 0x000fe20000000f00 */
[----:B------:R-:W-:Y:S02]  /*c150*/  IMAD.MOV.U32 R10, RZ, RZ, R9 ;  /* 0x000000ffff0a7224 */ /* 0x000fe400078e0009 */
[----:B------:R-:W-:-:S07]  /*c160*/  IMAD.MOV.U32 R61, RZ, RZ, R60 ;  /* 0x000000ffff3d7224 */ /* 0x000fce00078e003c */
.L_x_33638:
[----:B------:R-:W-:Y:S05]  /*c170*/  BSYNC B1 ;  /* 0x0000000000017941 */ /* 0x000fea0003800000 */
.L_x_33636:
        /* <DEDUP_REMOVED lines=11> */
.L_x_33640:
[----:B------:R-:W-:Y:S01]  /*c230*/  IMAD.MOV.U32 R7, RZ, RZ, R8 ;  /* 0x000000ffff077224 */ /* 0x000fe200078e0008 */
[----:B------:R-:W-:Y:S01]  /*c240*/  MOV R120, R119 ;  /* 0x0000007700787202 */ /* 0x000fe20000000f00 */
[----:B------:R-:W-:Y:S02]  /*c250*/  IMAD.MOV.U32 R9, RZ, RZ, R10 ;  /* 0x000000ffff097224 */ /* 0x000fe400078e000a */
[----:B------:R-:W-:-:S07]  /*c260*/  IMAD.MOV.U32 R60, RZ, RZ, R59 ;  /* 0x000000ffff3c7224 */ /* 0x000fce00078e003b */
.L_x_33641:
[----:B------:R-:W-:Y:S05]  /*c270*/  BSYNC B1 ;  /* 0x0000000000017941 */ /* 0x000fea0003800000 */
.L_x_33639:
        /* <DEDUP_REMOVED lines=11> */
.L_x_33643:
[----:B------:R-:W-:Y:S01]  /*c330*/  IMAD.MOV.U32 R8, RZ, RZ, R7 ;  /* 0x000000ffff087224 */ /* 0x000fe200078e0007 */
[----:B------:R-:W-:Y:S01]  /*c340*/  MOV R119, R118 ;  /* 0x0000007600777202 */ /* 0x000fe20000000f00 */
[----:B------:R-:W-:Y:S02]  /*c350*/  IMAD.MOV.U32 R10, RZ, RZ, R9 ;  /* 0x000000ffff0a7224 */ /* 0x000fe400078e0009 */
[----:B------:R-:W-:-:S07]  /*c360*/  IMAD.MOV.U32 R59, RZ, RZ, R58 ;  /* 0x000000ffff3b7224 */ /* 0x000fce00078e003a */
.L_x_33644:
[----:B------:R-:W-:Y:S05]  /*c370*/  BSYNC B1 ;  /* 0x0000000000017941 */ /* 0x000fea0003800000 */
.L_x_33642:
        /* <DEDUP_REMOVED lines=11> */
.L_x_33646:
[----:B------:R-:W-:Y:S01]  /*c430*/  IMAD.MOV.U32 R7, RZ, RZ, R8 ;  /* 0x000000ffff077224 */ /* 0x000fe200078e0008 */
[----:B------:R-:W-:Y:S01]  /*c440*/  MOV R118, R117 ;  /* 0x0000007500767202 */ /* 0x000fe20000000f00 */
[----:B------:R-:W-:Y:S02]  /*c450*/  IMAD.MOV.U32 R9, RZ, RZ, R10 ;  /* 0x000000ffff097224 */ /* 0x000fe400078e000a */
[----:B------:R-:W-:-:S07]  /*c460*/  IMAD.MOV.U32 R58, RZ, RZ, R57 ;  /* 0x000000ffff3a7224 */ /* 0x000fce00078e0039 */
.L_x_33647:
[----:B------:R-:W-:Y:S05]  /*c470*/  BSYNC B1 ;  /* 0x0000000000017941 */ /* 0x000fea0003800000 */
.L_x_33645:
        /* <DEDUP_REMOVED lines=11> */
.L_x_33649:
[----:B------:R-:W-:Y:S01]  /*c530*/  IMAD.MOV.U32 R8, RZ, RZ, R7 ;  /* 0x000000ffff087224 */ /* 0x000fe200078e0007 */
[----:B------:R-:W-:Y:S01]  /*c540*/  MOV R117, R116 ;  /* 0x0000007400757202 */ /* 0x000fe20000000f00 */
[----:B------:R-:W-:Y:S02]  /*c550*/  IMAD.MOV.U32 R10, RZ, RZ, R9 ;  /* 0x000000ffff0a7224 */ /* 0x000fe400078e0009 */
[----:B------:R-:W-:-:S07]  /*c560*/  IMAD.MOV.U32 R57, RZ, RZ, R56 ;  /* 0x000000ffff397224 */ /* 0x000fce00078e0038 */
.L_x_33650:
[----:B------:R-:W-:Y:S05]  /*c570*/  BSYNC B1 ;  /* 0x0000000000017941 */ /* 0x000fea0003800000 */
.L_x_33648:
        /* <DEDUP_REMOVED lines=11> */
.L_x_33652:
[----:B------:R-:W-:Y:S01]  /*c630*/  IMAD.MOV.U32 R7, RZ, RZ, R8 ;  /* 0x000000ffff077224 */ /* 0x000fe200078e0008 */
[----:B------:R-:W-:Y:S01]  /*c640*/  MOV R116, R115 ;  /* 0x0000007300747202 */ /* 0x000fe20000000f00 */
[----:B------:R-:W-:Y:S02]  /*c650*/  IMAD.MOV.U32 R9, RZ, RZ, R10 ;  /* 0x000000ffff097224 */ /* 0x000fe400078e000a */
[----:B------:R-:W-:-:S07]  /*c660*/  IMAD.MOV.U32 R56, RZ, RZ, R55 ;  /* 0x000000ffff387224 */ /* 0x000fce00078e0037 */
.L_x_33653:
[----:B------:R-:W-:Y:S05]  /*c670*/  BSYNC B1 ;  /* 0x0000000000017941 */ /* 0x000fea0003800000 */
.L_x_33651:
        /* <DEDUP_REMOVED lines=11> */
.L_x_33655:
[----:B------:R-:W-:Y:S01]  /*c730*/  IMAD.MOV.U32 R8, RZ, RZ, R7 ;  /* 0x000000ffff087224 */ /* 0x000fe200078e0007 */
[----:B------:R-:W-:Y:S01]  /*c740*/  MOV R115, R114 ;  /* 0x0000007200737202 */ /* 0x000fe20000000f00 */
[----:B------:R-:W-:Y:S02]  /*c750*/  IMAD.MOV.U32 R10, RZ, RZ, R9 ;  /* 0x000000ffff0a7224 */ /* 0x000fe400078e0009 */
[----:B------:R-:W-:-:S07]  /*c760*/  IMAD.MOV.U32 R55, RZ, RZ, R54 ;  /* 0x000000ffff377224 */ /* 0x000fce00078e0036 */
.L_x_33656:
[----:B------:R-:W-:Y:S05]  /*c770*/  BSYNC B1 ;  /* 0x0000000000017941 */ /* 0x000fea0003800000 */
.L_x_33654:
        /* <DEDUP_REMOVED lines=11> */
.L_x_33658:
[----:B------:R-:W-:Y:S01]  /*c830*/  IMAD.MOV.U32 R7, RZ, RZ, R8 ;  /* 0x000000ffff077224 */ /* 0x000fe200078e0008 */
[----:B------:R-:W-:Y:S01]  /*c840*/  MOV R114, R113 ;  /* 0x0000007100727202 */ /* 0x000fe20000000f00 */
[----:B------:R-:W-:Y:S02]  /*c850*/  IMAD.MOV.U32 R9, RZ, RZ, R10 ;  /* 0x000000ffff097224 */ /* 0x000fe400078e000a */
[----:B------:R-:W-:-:S07]  /*c860*/  IMAD.MOV.U32 R54, RZ, RZ, R53 ;  /* 0x000000ffff367224 */ /* 0x000fce00078e0035 */
.L_x_33659:
[----:B------:R-:W-:Y:S05]  /*c870*/  BSYNC B1 ;  /* 0x0000000000017941 */ /* 0x000fea0003800000 */
.L_x_33657:
        /* <DEDUP_REMOVED lines=11> */
.L_x_33661:
[----:B------:R-:W-:Y:S01]  /*c930*/  IMAD.MOV.U32 R8, RZ, RZ, R7 ;  /* 0x000000ffff087224 */ /* 0x000fe200078e0007 */
[----:B------:R-:W-:Y:S01]  /*c940*/  MOV R113, R112 ;  /* 0x0000007000717202 */ /* 0x000fe20000000f00 */
[----:B------:R-:W-:Y:S02]  /*c950*/  IMAD.MOV.U32 R10, RZ, RZ, R9 ;  /* 0x000000ffff0a7224 */ /* 0x000fe400078e0009 */
[----:B------:R-:W-:-:S07]  /*c960*/  IMAD.MOV.U32 R53, RZ, RZ, R52 ;  /* 0x000000ffff357224 */ /* 0x000fce00078e0034 */
.L_x_33662:
[----:B------:R-:W-:Y:S05]  /*c970*/  BSYNC B1 ;  /* 0x0000000000017941 */ /* 0x000fea0003800000 */
.L_x_33660:
        /* <DEDUP_REMOVED lines=11> */
.L_x_33664:
[----:B------:R-:W-:Y:S01]  /*ca30*/  IMAD.MOV.U32 R7, RZ, RZ, R8 ;  /* 0x000000ffff077224 */ /* 0x000fe200078e0008 */
[----:B------:R-:W-:Y:S01]  /*ca40*/  MOV R112, R111 ;  /* 0x0000006f00707202 */ /* 0x000fe20000000f00 */
[----:B------:R-:W-:Y:S02]  /*ca50*/  IMAD.MOV.U32 R9, RZ, RZ, R10 ;  /* 0x000000ffff097224 */ /* 0x000fe400078e000a */
[----:B------:R-:W-:-:S07]  /*ca60*/  IMAD.MOV.U32 R52, RZ, RZ, R51 ;  /* 0x000000ffff347224 */ /* 0x000fce00078e0033 */
.L_x_33665:
[----:B------:R-:W-:Y:S05]  /*ca70*/  BSYNC B1 ;  /* 0x0000000000017941 */ /* 0x000fea0003800000 */
.L_x_33663:
        /* <DEDUP_REMOVED lines=11> */
.L_x_33667:
[----:B------:R-:W-:Y:S01]  /*cb30*/  IMAD.MOV.U32 R8, RZ, RZ, R7 ;  /* 0x000000ffff087224 */ /* 0x000fe200078e0007 */
[----:B------:R-:W-:Y:S01]  /*cb40*/  MOV R111, R110 ;  /* 0x0000006e006f7202 */ /* 0x000fe20000000f00 */
[----:B------:R-:W-:Y:S02]  /*cb50*/  IMAD.MOV.U32 R10, RZ, RZ, R9 ;  /* 0x000000ffff0a7224 */ /* 0x000fe400078e0009 */
[----:B------:R-:W-:-:S07]  /*cb60*/  IMAD.MOV.U32 R51, RZ, RZ, R50 ;  /* 0x000000ffff337224 */ /* 0x000fce00078e0032 */
.L_x_33668:
[----:B------:R-:W-:Y:S05]  /*cb70*/  BSYNC B1 ;  /* 0x0000000000017941 */ /* 0x000fea0003800000 */
.L_x_33666:
        /* <DEDUP_REMOVED lines=11> */
.L_x_33670:
[----:B------:R-:W-:Y:S01]  /*cc30*/  IMAD.MOV.U32 R7, RZ, RZ, R8 ;  /* 0x000000ffff077224 */ /* 0x000fe200078e0008 */
[----:B------:R-:W-:Y:S01]  /*cc40*/  MOV R110, R109 ;  /* 0x0000006d006e7202 */ /* 0x000fe20000000f00 */
[----:B------:R-:W-:Y:S02]  /*cc50*/  IMAD.MOV.U32 R9, RZ, RZ, R10 ;  /* 0x000000ffff097224 */ /* 0x000fe400078e000a */
[----:B------:R-:W-:-:S07]  /*cc60*/  IMAD.MOV.U32 R50, RZ, RZ, R49 ;  /* 0x000000ffff327224 */ /* 0x000fce00078e0031 */
.L_x_33671:
[----:B------:R-:W-:Y:S05]  /*cc70*/  BSYNC B1 ;  /* 0x0000000000017941 */ /* 0x000fea0003800000 */
.L_x_33669:
        /* <DEDUP_REMOVED lines=11> */
.L_x_33673:
[----:B------:R-:W-:Y:S01]  /*cd30*/  IMAD.MOV.U32 R8, RZ, RZ, R7 ;  /* 0x000000ffff087224 */ /* 0x000fe200078e0007 */
[----:B------:R-:W-:Y:S01]  /*cd40*/  MOV R109, R108 ;  /* 0x0000006c006d7202 */ /* 0x000fe20000000f00 */
[----:B------:R-:W-:Y:S02]  /*cd50*/  IMAD.MOV.U32 R10, RZ, RZ, R9 ;  /* 0x000000ffff0a7224 */ /* 0x000fe400078e0009 */
[----:B------:R-:W-:-:S07]  /*cd60*/  IMAD.MOV.U32 R49, RZ, RZ, R48 ;  /* 0x000000ffff317224 */ /* 0x000fce00078e0030 */
.L_x_33674:
[----:B------:R-:W-:Y:S05]  /*cd70*/  BSYNC B1 ;  /* 0x0000000000017941 */ /* 0x000fea0003800000 */
.L_x_33672:
        /* <DEDUP_REMOVED lines=11> */
.L_x_33676:
[----:B------:R-:W-:Y:S01]  /*ce30*/  IMAD.MOV.U32 R7, RZ, RZ, R8 ;  /* 0x000000ffff077224 */ /* 0x000fe200078e0008 */
[----:B------:R-:W-:Y:S01]  /*ce40*/  MOV R108, R107 ;  /* 0x0000006b006c7202 */ /* 0x000fe20000000f00 */
[----:B------:R-:W-:Y:S02]  /*ce50*/  IMAD.MOV.U32 R9, RZ, RZ, R10 ;  /* 0x000000ffff097224 */ /* 0x000fe400078e000a */
[----:B------:R-:W-:-:S07]  /*ce60*/  IMAD.MOV.U32 R48, RZ, RZ, R47 ;  /* 0x000000ffff307224 */ /* 0x000fce00078e002f */
.L_x_33677:
[----:B------:R-:W-:Y:S05]  /*ce70*/  BSYNC B1 ;  /* 0x0000000000017941 */ /* 0x000fea0003800000 */
.L_x_33675:
        /* <DEDUP_REMOVED lines=11> */
.L_x_33679:
[----:B------:R-:W-:Y:S01]  /*cf30*/  IMAD.MOV.U32 R8, RZ, RZ, R7 ;  /* 0x000000ffff087224 */ /* 0x000fe200078e0007 */
[----:B------:R-:W-:Y:S01]  /*cf40*/  MOV R107, R106 ;  /* 0x0000006a006b7202 */ /* 0x000fe20000000f00 */
[----:B------:R-:W-:Y:S02]  /*cf50*/  IMAD.MOV.U32 R10, RZ, RZ, R9 ;  /* 0x000000ffff0a7224 */ /* 0x000fe400078e0009 */
[----:B------:R-:W-:-:S07]  /*cf60*/  IMAD.MOV.U32 R47, RZ, RZ, R46 ;  /* 0x000000ffff2f7224 */ /* 0x000fce00078e002e */
.L_x_33680:
[----:B------:R-:W-:Y:S05]  /*cf70*/  BSYNC B1 ;  /* 0x0000000000017941 */ /* 0x000fea0003800000 */
.L_x_33678:
        /* <DEDUP_REMOVED lines=11> */
.L_x_33682:
[----:B------:R-:W-:Y:S01]  /*d030*/  IMAD.MOV.U32 R7, RZ, RZ, R8 ;  /* 0x000000ffff077224 */ /* 0x000fe200078e0008 */
[----:B------:R-:W-:Y:S01]  /*d040*/  MOV R106, R105 ;  /* 0x00000069006a7202 */ /* 0x000fe20000000f00 */
[----:B------:R-:W-:Y:S02]  /*d050*/  IMAD.MOV.U32 R9, RZ, RZ, R10 ;  /* 0x000000ffff097224 */ /* 0x000fe400078e000a */
[----:B------:R-:W-:-:S07]  /*d060*/  IMAD.MOV.U32 R46, RZ, RZ, R45 ;  /* 0x000000ffff2e7224 */ /* 0x000fce00078e002d */
.L_x_33683:
[----:B------:R-:W-:Y:S05]  /*d070*/  BSYNC B1 ;  /* 0x0000000000017941 */ /* 0x000fea0003800000 */
.L_x_33681:
        /* <DEDUP_REMOVED lines=11> */
.L_x_33685:
[----:B------:R-:W-:Y:S01]  /*d130*/  IMAD.MOV.U32 R8, RZ, RZ, R7 ;  /* 0x000000ffff087224 */ /* 0x000fe200078e0007 */
[----:B------:R-:W-:Y:S01]  /*d140*/  MOV R105, R104 ;  /* 0x0000006800697202 */ /* 0x000fe20000000f00 */
[----:B------:R-:W-:Y:S02]  /*d150*/  IMAD.MOV.U32 R10, RZ, RZ, R9 ;  /* 0x000000ffff0a7224 */ /* 0x000fe400078e0009 */
[----:B------:R-:W-:-:S07]  /*d160*/  IMAD.MOV.U32 R45, RZ, RZ, R44 ;  /* 0x000000ffff2d7224 */ /* 0x000fce00078e002c */
.L_x_33686:
[----:B------:R-:W-:Y:S05]  /*d170*/  BSYNC B1 ;  /* 0x0000000000017941 */ /* 0x000fea0003800000 */
.L_x_33684:
        /* <DEDUP_REMOVED lines=11> */
.L_x_33688:
[----:B------:R-:W-:Y:S01]  /*d230*/  IMAD.MOV.U32 R7, RZ, RZ, R8 ;  /* 0x000000ffff077224 */ /* 0x000fe200078e0008 */
[----:B------:R-:W-:Y:S01]  /*d240*/  MOV R104, R103 ;  /* 0x0000006700687202 */ /* 0x000fe20000000f00 */
[----:B------:R-:W-:Y:S02]  /*d250*/  IMAD.MOV.U32 R9, RZ, RZ, R10 ;  /* 0x000000ffff097224 */ /* 0x000fe400078e000a */
[----:B------:R-:W-:-:S07]  /*d260*/  IMAD.MOV.U32 R44, RZ, RZ, R43 ;  /* 0x000000ffff2c7224 */ /* 0x000fce00078e002b */
.L_x_33689:
[----:B------:R-:W-:Y:S05]  /*d270*/  BSYNC B1 ;  /* 0x0000000000017941 */ /* 0x000fea0003800000 */
.L_x_33687:
        /* <DEDUP_REMOVED lines=11> */
.L_x_33691:
[----:B------:R-:W-:Y:S01]  /*d330*/  IMAD.MOV.U32 R8, RZ, RZ, R7 ;  /* 0x000000ffff087224 */ /* 0x000fe200078e0007 */
[----:B------:R-:W-:Y:S01]  /*d340*/  MOV R103, R102 ;  /* 0x0000006600677202 */ /* 0x000fe20000000f00 */
[----:B------:R-:W-:Y:S02]  /*d350*/  IMAD.MOV.U32 R10, RZ, RZ, R9 ;  /* 0x000000ffff0a7224 */ /* 0x000fe400078e0009 */
[----:B------:R-:W-:-:S07]  /*d360*/  IMAD.MOV.U32 R43, RZ, RZ, R42 ;  /* 0x000000ffff2b7224 */ /* 0x000fce00078e002a */
.L_x_33692:
[----:B------:R-:W-:Y:S05]  /*d370*/  BSYNC B1 ;  /* 0x0000000000017941 */ /* 0x000fea0003800000 */
.L_x_33690:
        /* <DEDUP_REMOVED lines=11> */
.L_x_33694:
[----:B------:R-:W-:Y:S01]  /*d430*/  IMAD.MOV.U32 R7, RZ, RZ, R8 ;  /* 0x000000ffff077224 */ /* 0x000fe200078e0008 */
[----:B------:R-:W-:Y:S01]  /*d440*/  MOV R102, R101 ;  /* 0x0000006500667202 */ /* 0x000fe20000000f00 */
[----:B------:R-:W-:Y:S02]  /*d450*/  IMAD.MOV.U32 R9, RZ, RZ, R10 ;  /* 0x000000ffff097224 */ /* 0x000fe400078e000a */
[----:B------:R-:W-:-:S07]  /*d460*/  IMAD.MOV.U32 R42, RZ, RZ, R41 ;  /* 0x000000ffff2a7224 */ /* 0x000fce00078e0029 */
.L_x_33695:
[----:B------:R-:W-:Y:S05]  /*d470*/  BSYNC B1 ;  /* 0x0000000000017941 */ /* 0x000fea0003800000 */
.L_x_33693:
        /* <DEDUP_REMOVED lines=11> */
.L_x_33697:
[----:B------:R-:W-:Y:S01]  /*d530*/  IMAD.MOV.U32 R8, RZ, RZ, R7 ;  /* 0x000000ffff087224 */ /* 0x000fe200078e0007 */
[----:B------:R-:W-:Y:S01]  /*d540*/  MOV R101, R100 ;  /* 0x0000006400657202 */ /* 0x000fe20000000f00 */
[----:B------:R-:W-:Y:S02]  /*d550*/  IMAD.MOV.U32 R10, RZ, RZ, R9 ;  /* 0x000000ffff0a7224 */ /* 0x000fe400078e0009 */
[----:B------:R-:W-:-:S07]  /*d560*/  IMAD.MOV.U32 R41, RZ, RZ, R40 ;  /* 0x000000ffff297224 */ /* 0x000fce00078e0028 */
.L_x_33698:
[----:B------:R-:W-:Y:S05]  /*d570*/  BSYNC B1 ;  /* 0x0000000000017941 */ /* 0x000fea0003800000 */
.L_x_33696:
        /* <DEDUP_REMOVED lines=11> */
.L_x_33700:
[----:B------:R-:W-:Y:S01]  /*d630*/  IMAD.MOV.U32 R7, RZ, RZ, R8 ;  /* 0x000000ffff077224 */ /* 0x000fe200078e0008 */
[----:B------:R-:W-:Y:S01]  /*d640*/  MOV R100, R99 ;  /* 0x0000006300647202 */ /* 0x000fe20000000f00 */
[----:B------:R-:W-:Y:S02]  /*d650*/  IMAD.MOV.U32 R9, RZ, RZ, R10 ;  /* 0x000000ffff097224 */ /* 0x000fe400078e000a */
[----:B------:R-:W-:-:S07]  /*d660*/  IMAD.MOV.U32 R40, RZ, RZ, R39 ;  /* 0x000000ffff287224 */ /* 0x000fce00078e0027 */
.L_x_33701:
[----:B------:R-:W-:Y:S05]  /*d670*/  BSYNC B1 ;  /* 0x0000000000017941 */ /* 0x000fea0003800000 */
.L_x_33699:
        /* <DEDUP_REMOVED lines=11> */
.L_x_33703:
[----:B------:R-:W-:Y:S01]  /*d730*/  IMAD.MOV.U32 R8, RZ, RZ, R7 ;  /* 0x000000ffff087224 */ /* 0x000fe200078e0007 */
[----:B------:R-:W-:Y:S01]  /*d740*/  MOV R99, R98 ;  /* 0x0000006200637202 */ /* 0x000fe20000000f00 */
[----:B------:R-:W-:Y:S02]  /*d750*/  IMAD.MOV.U32 R10, RZ, RZ, R9 ;  /* 0x000000ffff0a7224 */ /* 0x000fe400078e0009 */
[----:B------:R-:W-:-:S07]  /*d760*/  IMAD.MOV.U32 R39, RZ, RZ, R38 ;  /* 0x000000ffff277224 */ /* 0x000fce00078e0026 */
.L_x_33704:
[----:B------:R-:W-:Y:S05]  /*d770*/  BSYNC B1 ;  /* 0x0000000000017941 */ /* 0x000fea0003800000 */
.L_x_33702:
        /* <DEDUP_REMOVED lines=11> */
.L_x_33706:
[----:B------:R-:W-:Y:S01]  /*d830*/  IMAD.MOV.U32 R7, RZ, RZ, R8 ;  /* 0x000000ffff077224 */ /* 0x000fe200078e0008 */
[----:B------:R-:W-:Y:S01]  /*d840*/  MOV R98, R97 ;  /* 0x0000006100627202 */ /* 0x000fe20000000f00 */
[----:B------:R-:W-:Y:S02]  /*d850*/  IMAD.MOV.U32 R9, RZ, RZ, R10 ;  /* 0x000000ffff097224 */ /* 0x000fe400078e000a */
[----:B------:R-:W-:-:S07]  /*d860*/  IMAD.MOV.U32 R38, RZ, RZ, R37 ;  /* 0x000000ffff267224 */ /* 0x000fce00078e0025 */
.L_x_33707:
[----:B------:R-:W-:Y:S05]  /*d870*/  BSYNC B1 ;  /* 0x0000000000017941 */ /* 0x000fea0003800000 */
.L_x_33705:
        /* <DEDUP_REMOVED lines=11> */
.L_x_33709:
[----:B------:R-:W-:Y:S01]  /*d930*/  IMAD.MOV.U32 R8, RZ, RZ, R7 ;  /* 0x000000ffff087224 */ /* 0x000fe200078e0007 */
[----:B------:R-:W-:Y:S01]  /*d940*/  MOV R97, R96 ;  /* 0x0000006000617202 */ /* 0x000fe20000000f00 */
[----:B------:R-:W-:Y:S02]  /*d950*/  IMAD.MOV.U32 R10, RZ, RZ, R9 ;  /* 0x000000ffff0a7224 */ /* 0x000fe400078e0009 */
[----:B------:R-:W-:-:S07]  /*d960*/  IMAD.MOV.U32 R37, RZ, RZ, R36 ;  /* 0x000000ffff257224 */ /* 0x000fce00078e0024 */
.L_x_33710:
[----:B------:R-:W-:Y:S05]  /*d970*/  BSYNC B1 ;  /* 0x0000000000017941 */ /* 0x000fea0003800000 */
.L_x_33708:
        /* <DEDUP_REMOVED lines=11> */
.L_x_33712:
[----:B------:R-:W-:Y:S01]  /*da30*/  IMAD.MOV.U32 R7, RZ, RZ, R8 ;  /* 0x000000ffff077224 */ /* 0x000fe200078e0008 */
[----:B------:R-:W-:Y:S01]  /*da40*/  MOV R96, R95 ;  /* 0x0000005f00607202 */ /* 0x000fe20000000f00 */
[----:B------:R-:W-:Y:S02]  /*da50*/  IMAD.MOV.U32 R9, RZ, RZ, R10 ;  /* 0x000000ffff097224 */ /* 0x000fe400078e000a */
[----:B------:R-:W-:-:S07]  /*da60*/  IMAD.MOV.U32 R36, RZ, RZ, R35 ;  /* 0x000000ffff247224 */ /* 0x000fce00078e0023 */
.L_x_33713:
[----:B------:R-:W-:Y:S05]  /*da70*/  BSYNC B1 ;  /* 0x0000000000017941 */ /* 0x000fea0003800000 */
.L_x_33711:
        /* <DEDUP_REMOVED lines=11> */
.L_x_33715:
[----:B------:R-:W-:Y:S01]  /*db30*/  IMAD.MOV.U32 R8, RZ, RZ, R7 ;  /* 0x000000ffff087224 */ /* 0x000fe200078e0007 */
[----:B------:R-:W-:Y:S01]  /*db40*/  MOV R95, R94 ;  /* 0x0000005e005f7202 */ /* 0x000fe20000000f00 */
[----:B------:R-:W-:Y:S02]  /*db50*/  IMAD.MOV.U32 R10, RZ, RZ, R9 ;  /* 0x000000ffff0a7224 */ /* 0x000fe400078e0009 */
[----:B------:R-:W-:-:S07]  /*db60*/  IMAD.MOV.U32 R35, RZ, RZ, R34 ;  /* 0x000000ffff237224 */ /* 0x000fce00078e0022 */
.L_x_33716:
[----:B------:R-:W-:Y:S05]  /*db70*/  BSYNC B1 ;  /* 0x0000000000017941 */ /* 0x000fea0003800000 */
.L_x_33714:
        /* <DEDUP_REMOVED lines=11> */
.L_x_33718:
[----:B------:R-:W-:Y:S01]  /*dc30*/  IMAD.MOV.U32 R7, RZ, RZ, R8 ;  /* 0x000000ffff077224 */ /* 0x000fe200078e0008 */
[----:B------:R-:W-:Y:S01]  /*dc40*/  MOV R94, R93 ;  /* 0x0000005d005e7202 */ /* 0x000fe20000000f00 */
[----:B------:R-:W-:Y:S02]  /*dc50*/  IMAD.MOV.U32 R9, RZ, RZ, R10 ;  /* 0x000000ffff097224 */ /* 0x000fe400078e000a */
[----:B------:R-:W-:-:S07]  /*dc60*/  IMAD.MOV.U32 R34, RZ, RZ, R33 ;  /* 0x000000ffff227224 */ /* 0x000fce00078e0021 */
.L_x_33719:
[----:B------:R-:W-:Y:S05]  /*dc70*/  BSYNC B1 ;  /* 0x0000000000017941 */ /* 0x000fea0003800000 */
.L_x_33717:
        /* <DEDUP_REMOVED lines=11> */
.L_x_33721:
[----:B------:R-:W-:Y:S01]  /*dd30*/  IMAD.MOV.U32 R8, RZ, RZ, R7 ;  /* 0x000000ffff087224 */ /* 0x000fe200078e0007 */
[----:B------:R-:W-:Y:S01]  /*dd40*/  MOV R93, R92 ;  /* 0x0000005c005d7202 */ /* 0x000fe20000000f00 */
[----:B------:R-:W-:Y:S02]  /*dd50*/  IMAD.MOV.U32 R10, RZ, RZ, R9 ;  /* 0x000000ffff0a7224 */ /* 0x000fe400078e0009 */
[----:B------:R-:W-:-:S07]  /*dd60*/  IMAD.MOV.U32 R33, RZ, RZ, R32 ;  /* 0x000000ffff217224 */ /* 0x000fce00078e0020 */
.L_x_33722:
[----:B------:R-:W-:Y:S05]  /*dd70*/  BSYNC B1 ;  /* 0x0000000000017941 */ /* 0x000fea0003800000 */
.L_x_33720:
        /* <DEDUP_REMOVED lines=11> */
.L_x_33724:
[----:B------:R-:W-:Y:S01]  /*de30*/  IMAD.MOV.U32 R7, RZ, RZ, R8 ;  /* 0x000000ffff077224 */ /* 0x000fe200078e0008 */
[----:B------:R-:W-:Y:S01]  /*de40*/  MOV R92, R91 ;  /* 0x0000005b005c7202 */ /* 0x000fe20000000f00 */
[----:B------:R-:W-:Y:S02]  /*de50*/  IMAD.MOV.U32 R9, RZ, RZ, R10 ;  /* 0x000000ffff097224 */ /* 0x000fe400078e000a */
[----:B------:R-:W-:-:S07]  /*de60*/  IMAD.MOV.U32 R32, RZ, RZ, R31 ;  /* 0x000000ffff207224 */ /* 0x000fce00078e001f */
.L_x_33725:
[----:B------:R-:W-:Y:S05]  /*de70*/  BSYNC B1 ;  /* 0x0000000000017941 */ /* 0x000fea0003800000 */
.L_x_33723:
        /* <DEDUP_REMOVED lines=11> */
.L_x_33727:
[----:B------:R-:W-:Y:S01]  /*df30*/  IMAD.MOV.U32 R8, RZ, RZ, R7 ;  /* 0x000000ffff087224 */ /* 0x000fe200078e0007 */
[----:B------:R-:W-:Y:S01]  /*df40*/  MOV R91, R90 ;  /* 0x0000005a005b7202 */ /* 0x000fe20000000f00 */
[----:B------:R-:W-:Y:S02]  /*df50*/  IMAD.MOV.U32 R10, RZ, RZ, R9 ;  /* 0x000000ffff0a7224 */ /* 0x000fe400078e0009 */
[----:B------:R-:W-:-:S07]  /*df60*/  IMAD.MOV.U32 R31, RZ, RZ, R30 ;  /* 0x000000ffff1f7224 */ /* 0x000fce00078e001e */
.L_x_33728:
[----:B------:R-:W-:Y:S05]  /*df70*/  BSYNC B1 ;  /* 0x0000000000017941 */ /* 0x000fea0003800000 */
.L_x_33726:
        /* <DEDUP_REMOVED lines=11> */
.L_x_33730:
[----:B------:R-:W-:Y:S01]  /*e030*/  IMAD.MOV.U32 R7, RZ, RZ, R8 ;  /* 0x000000ffff077224 */ /* 0x000fe200078e0008 */
[----:B------:R-:W-:Y:S01]  /*e040*/  MOV R90, R89 ;  /* 0x00000059005a7202 */ /* 0x000fe20000000f00 */
[----:B------:R-:W-:Y:S02]  /*e050*/  IMAD.MOV.U32 R9, RZ, RZ, R10 ;  /* 0x000000ffff097224 */ /* 0x000fe400078e000a */
[----:B------:R-:W-:-:S07]  /*e060*/  IMAD.MOV.U32 R30, RZ, RZ, R29 ;  /* 0x000000ffff1e7224 */ /* 0x000fce00078e001d */
.L_x_33731:
[----:B------:R-:W-:Y:S05]  /*e070*/  BSYNC B1 ;  /* 0x0000000000017941 */ /* 0x000fea0003800000 */
.L_x_33729:
        /* <DEDUP_REMOVED lines=11> */
.L_x_33733:
[----:B------:R-:W-:Y:S01]  /*e130*/  IMAD.MOV.U32 R8, RZ, RZ, R7 ;  /* 0x000000ffff087224 */ /* 0x000fe200078e0007 */
[----:B------:R-:W-:Y:S01]  /*e140*/  MOV R89, R88 ;  /* 0x0000005800597202 */ /* 0x000fe20000000f00 */
[----:B------:R-:W-:Y:S02]  /*e150*/  IMAD.MOV.U32 R10, RZ, RZ, R9 ;  /* 0x000000ffff0a7224 */ /* 0x000fe400078e0009 */
[----:B------:R-:W-:-:S07]  /*e160*/  IMAD.MOV.U32 R29, RZ, RZ, R28 ;  /* 0x000000ffff1d7224 */ /* 0x000fce00078e001c */
.L_x_33734:
[----:B------:R-:W-:Y:S05]  /*e170*/  BSYNC B1 ;  /* 0x0000000000017941 */ /* 0x000fea0003800000 */
.L_x_33732:
        /* <DEDUP_REMOVED lines=11> */
.L_x_33736:
[----:B------:R-:W-:Y:S01]  /*e230*/  IMAD.MOV.U32 R7, RZ, RZ, R8 ;  /* 0x000000ffff077224 */ /* 0x000fe200078e0008 */
[----:B------:R-:W-:Y:S01]  /*e240*/  MOV R88, R87 ;  /* 0x0000005700587202 */ /* 0x000fe20000000f00 */
[----:B------:R-:W-:Y:S02]  /*e250*/  IMAD.MOV.U32 R9, RZ, RZ, R10 ;  /* 0x000000ffff097224 */ /* 0x000fe400078e000a */
[----:B------:R-:W-:-:S07]  /*e260*/  IMAD.MOV.U32 R28, RZ, RZ, R27 ;  /* 0x000000ffff1c7224 */ /* 0x000fce00078e001b */
.L_x_33737:
[----:B------:R-:W-:Y:S05]  /*e270*/  BSYNC B1 ;  /* 0x0000000000017941 */ /* 0x000fea0003800000 */
.L_x_33735:
        /* <DEDUP_REMOVED lines=11> */
.L_x_33739:
[----:B------:R-:W-:Y:S01]  /*e330*/  IMAD.MOV.U32 R8, RZ, RZ, R7 ;  /* 0x000000ffff087224 */ /* 0x000fe200078e0007 */
[----:B------:R-:W-:Y:S01]  /*e340*/  MOV R87, R86 ;  /* 0x0000005600577202 */ /* 0x000fe20000000f00 */
[----:B------:R-:W-:Y:S02]  /*e350*/  IMAD.MOV.U32 R10, RZ, RZ, R9 ;  /* 0x000000ffff0a7224 */ /* 0x000fe400078e0009 */
[----:B------:R-:W-:-:S07]  /*e360*/  IMAD.MOV.U32 R27, RZ, RZ, R26 ;  /* 0x000000ffff1b7224 */ /* 0x000fce00078e001a */
.L_x_33740:
[----:B------:R-:W-:Y:S05]  /*e370*/  BSYNC B1 ;  /* 0x0000000000017941 */ /* 0x000fea0003800000 */
.L_x_33738:
        /* <DEDUP_REMOVED lines=11> */
.L_x_33742:
[----:B------:R-:W-:Y:S01]  /*e430*/  IMAD.MOV.U32 R7, RZ, RZ, R8 ;  /* 0x000000ffff077224 */ /* 0x000fe200078e0008 */
[----:B------:R-:W-:Y:S01]  /*e440*/  MOV R86, R85 ;  /* 0x0000005500567202 */ /* 0x000fe20000000f00 */
[----:B------:R-:W-:Y:S02]  /*e450*/  IMAD.MOV.U32 R9, RZ, RZ, R10 ;  /* 0x000000ffff097224 */ /* 0x000fe400078e000a */
[----:B------:R-:W-:-:S07]  /*e460*/  IMAD.MOV.U32 R26, RZ, RZ, R25 ;  /* 0x000000ffff1a7224 */ /* 0x000fce00078e0019 */
.L_x_33743:
[----:B------:R-:W-:Y:S05]  /*e470*/  BSYNC B1 ;  /* 0x0000000000017941 */ /* 0x000fea0003800000 */
.L_x_33741:
        /* <DEDUP_REMOVED lines=11> */
.L_x_33745:
[----:B------:R-:W-:Y:S01]  /*e530*/  IMAD.MOV.U32 R8, RZ, RZ, R7 ;  /* 0x000000ffff087224 */ /* 0x000fe200078e0007 */
[----:B------:R-:W-:Y:S01]  /*e540*/  MOV R85, R84 ;  /* 0x0000005400557202 */ /* 0x000fe20000000f00 */
[----:B------:R-:W-:Y:S02]  /*e550*/  IMAD.MOV.U32 R10, RZ, RZ, R9 ;  /* 0x000000ffff0a7224 */ /* 0x000fe400078e0009 */
[----:B------:R-:W-:-:S07]  /*e560*/  IMAD.MOV.U32 R25, RZ, RZ, R24 ;  /* 0x000000ffff197224 */ /* 0x000fce00078e0018 */
.L_x_33746:
[----:B------:R-:W-:Y:S05]  /*e570*/  BSYNC B1 ;  /* 0x0000000000017941 */ /* 0x000fea0003800000 */
.L_x_33744:
        /* <DEDUP_REMOVED lines=11> */
.L_x_33748:
[----:B------:R-:W-:Y:S01]  /*e630*/  IMAD.MOV.U32 R7, RZ, RZ, R8 ;  /* 0x000000ffff077224 */ /* 0x000fe200078e0008 */
[----:B------:R-:W-:Y:S01]  /*e640*/  MOV R84, R83 ;  /* 0x0000005300547202 */ /* 0x000fe20000000f00 */
[----:B------:R-:W-:Y:S02]  /*e650*/  IMAD.MOV.U32 R9, RZ, RZ, R10 ;  /* 0x000000ffff097224 */ /* 0x000fe400078e000a */
[----:B------:R-:W-:-:S07]  /*e660*/  IMAD.MOV.U32 R24, RZ, RZ, R23 ;  /* 0x000000ffff187224 */ /* 0x000fce00078e0017 */
.L_x_33749:
[----:B------:R-:W-:Y:S05]  /*e670*/  BSYNC B1 ;  /* 0x0000000000017941 */ /* 0x000fea0003800000 */
.L_x_33747:
        /* <DEDUP_REMOVED lines=11> */
.L_x_33751:
[----:B------:R-:W-:Y:S01]  /*e730*/  IMAD.MOV.U32 R8, RZ, RZ, R7 ;  /* 0x000000ffff087224 */ /* 0x000fe200078e0007 */
[----:B------:R-:W-:Y:S01]  /*e740*/  MOV R83, R82 ;  /* 0x0000005200537202 */ /* 0x000fe20000000f00 */
[----:B------:R-:W-:Y:S02]  /*e750*/  IMAD.MOV.U32 R10, RZ, RZ, R9 ;  /* 0x000000ffff0a7224 */ /* 0x000fe400078e0009 */
[----:B------:R-:W-:-:S07]  /*e760*/  IMAD.MOV.U32 R23, RZ, RZ, R22 ;  /* 0x000000ffff177224 */ /* 0x000fce00078e0016 */
.L_x_33752:
[----:B------:R-:W-:Y:S05]  /*e770*/  BSYNC B1 ;  /* 0x0000000000017941 */ /* 0x000fea0003800000 */
.L_x_33750:
        /* <DEDUP_REMOVED lines=11> */
.L_x_33754:
[----:B------:R-:W-:Y:S01]  /*e830*/  IMAD.MOV.U32 R7, RZ, RZ, R8 ;  /* 0x000000ffff077224 */ /* 0x000fe200078e0008 */
[----:B------:R-:W-:Y:S01]  /*e840*/  MOV R82, R81 ;  /* 0x0000005100527202 */ /* 0x000fe20000000f00 */
[----:B------:R-:W-:Y:S02]  /*e850*/  IMAD.MOV.U32 R9, RZ, RZ, R10 ;  /* 0x000000ffff097224 */ /* 0x000fe400078e000a */
[----:B------:R-:W-:-:S07]  /*e860*/  IMAD.MOV.U32 R22, RZ, RZ, R21 ;  /* 0x000000ffff167224 */ /* 0x000fce00078e0015 */
.L_x_33755:
[----:B------:R-:W-:Y:S05]  /*e870*/  BSYNC B1 ;  /* 0x0000000000017941 */ /* 0x000fea0003800000 */
.L_x_33753:
        /* <DEDUP_REMOVED lines=11> */
.L_x_33757:
[----:B------:R-:W-:Y:S01]  /*e930*/  IMAD.MOV.U32 R8, RZ, RZ, R7 ;  /* 0x000000ffff087224 */ /* 0x000fe200078e0007 */
[----:B------:R-:W-:Y:S01]  /*e940*/  MOV R81, R80 ;  /* 0x0000005000517202 */ /* 0x000fe20000000f00 */
[----:B------:R-:W-:Y:S02]  /*e950*/  IMAD.MOV.U32 R10, RZ, RZ, R9 ;  /* 0x000000ffff0a7224 */ /* 0x000fe400078e0009 */
[----:B------:R-:W-:-:S07]  /*e960*/  IMAD.MOV.U32 R21, RZ, RZ, R20 ;  /* 0x000000ffff157224 */ /* 0x000fce00078e0014 */
.L_x_33758:
[----:B------:R-:W-:Y:S05]  /*e970*/  BSYNC B1 ;  /* 0x0000000000017941 */ /* 0x000fea0003800000 */
.L_x_33756:
        /* <DEDUP_REMOVED lines=11> */
.L_x_33760:
[----:B------:R-:W-:Y:S01]  /*ea30*/  IMAD.MOV.U32 R7, RZ, RZ, R8 ;  /* 0x000000ffff077224 */ /* 0x000fe200078e0008 */
[----:B------:R-:W-:Y:S01]  /*ea40*/  MOV R20, R153 ;  /* 0x0000009900147202 */ /* 0x000fe20000000f00 */
[----:B------:R-:W-:Y:S02]  /*ea50*/  IMAD.MOV.U32 R9, RZ, RZ, R10 ;  /* 0x000000ffff097224 */ /* 0x000fe400078e000a */
[----:B------:R-:W-:-:S07]  /*ea60*/  IMAD.MOV.U32 R80, RZ, RZ, R143 ;  /* 0x000000ffff507224 */ /* 0x000fce00078e008f */
.L_x_33761:
[----:B------:R-:W-:Y:S05]  /*ea70*/  BSYNC B1 ;  /* 0x0000000000017941 */ /* 0x000fea0003800000 */
.L_x_33759:
        /* <DEDUP_REMOVED lines=11> */
.L_x_33763:
[----:B------:R-:W-:Y:S01]  /*eb30*/  IMAD.MOV.U32 R11, RZ, RZ, R7 ;  /* 0x000000ffff0b7224 */ /* 0x000fe200078e0007 */
[----:B------:R-:W-:Y:S01]  /*eb40*/  MOV R143, R142 ;  /* 0x0000008e008f7202 */ /* 0x000fe20000000f00 */
[----:B------:R-:W-:Y:S02]  /*eb50*/  IMAD.MOV.U32 R8, RZ, RZ, R9 ;  /* 0x000000ffff087224 */ /* 0x000fe400078e0009 */
[----:B------:R-:W-:-:S07]  /*eb60*/  IMAD.MOV.U32 R153, RZ, RZ, R152 ;  /* 0x000000ffff997224 */ /* 0x000fce00078e0098 */
.L_x_33764:
[----:B------:R-:W-:Y:S05]  /*eb70*/  BSYNC B1 ;  /* 0x0000000000017941 */ /* 0x000fea0003800000 */
.L_x_33762:
        /* <DEDUP_REMOVED lines=11> */
.L_x_33766:
[----:B------:R-:W-:Y:S01]  /*ec30*/  IMAD.MOV.U32 R152, RZ, RZ, R2 ;  /* 0x000000ffff987224 */ /* 0x000fe200078e0002 */
[----:B------:R-:W-:Y:S01]  /*ec40*/  MOV R142, R141 ;  /* 0x0000008d008e7202 */ /* 0x000fe20000000f00 */
[--C-:B------:R-:W-:Y:S02]  /*ec50*/  IMAD.MOV.U32 R7, RZ, RZ, R11.reuse ;  /* 0x000000ffff077224 */ /* 0x100fe400078e000b */
[--C-:B------:R-:W-:Y:S02]  /*ec60*/  IMAD.MOV.U32 R9, RZ, RZ, R8.reuse ;  /* 0x000000ffff097224 */ /* 0x100fe400078e0008 */
[----:B------:R-:W-:Y:S02]  /*ec70*/  IMAD.MOV.U32 R2, RZ, RZ, R11 ;  /* 0x000000ffff027224 */ /* 0x000fe400078e000b */
[----:B------:R-:W-:-:S07]  /*ec80*/  IMAD.MOV.U32 R141, RZ, RZ, R8 ;  /* 0x000000ffff8d7224 */ /* 0x000fce00078e0008 */
.L_x_33767:
[----:B------:R-:W-:Y:S05]  /*ec90*/  BSYNC B1 ;  /* 0x0000000000017941 */ /* 0x000fea0003800000 */
.L_x_33765:
[----:B------:R-:W-:Y:S01]  /*eca0*/  VIADD R3, R3, 0x4 ;  /* 0x0000000403037836 */ /* 0x000fe20000000000 */
[----:B------:R-:W-:Y:S06]  /*ecb0*/  @P1 BRA `(.L_x_33768) ;  /* 0xffffffc0000c1947 */ /* 0x000fec000383ffff */
[----:B------:R-:W-:Y:S01]  /*ecc0*/  MOV R2, R7 ;  /* 0x0000000700027202 */ /* 0x000fe20000000f00 */
[----:B------:R-:W-:-:S07]  /*ecd0*/  IMAD.MOV.U32 R141, RZ, RZ, R9 ;  /* 0x000000ffff8d7224 */ /* 0x000fce00078e0009 */
.L_x_33578:
[----:B------:R-:W-:Y:S05]  /*ece0*/  BSYNC B0 ;  /* 0x0000000000007941 */ /* 0x000fea0003800000 */
.L_x_33577:
[----:B0-----:R-:W-:Y:S01]  /*ecf0*/  SHFL.DOWN PT, R6, R2, 0x2, 0x1f ;  /* 0x08401f0002067f89 */ /* 0x001fe200000e0000 */
        /* <DEDUP_REMOVED lines=198> */
.L_x_33960:
        /* <DEDUP_REMOVED lines=20> */
.L_x_33772:
[----:B------:R-:W-:Y:S02]  /*faa0*/  IMAD.MOV.U32 R9, RZ, RZ, R5 ;  /* 0x000000ffff097224 */ /* 0x000fe400078e0005 */
[----:B------:R-:W-:Y:S01]  /*fab0*/  IMAD.MOV.U32 R7, RZ, RZ, R140 ;  /* 0x000000ffff077224 */ /* 0x000fe200078e008c */
[----:B------:R-:W-:Y:S01]  /*fac0*/  MOV R140, R79 ;  /* 0x0000004f008c7202 */ /* 0x000fe20000000f00 */
[----:B------:R-:W-:-:S07]  /*fad0*/  IMAD.MOV.U32 R5, RZ, RZ, R139 ;  /* 0x000000ffff057224 */ /* 0x000fce00078e008b */
.L_x_33773:
[----:B------:R-:W-:Y:S05]  /*fae0*/  BSYNC B1 ;  /* 0x0000000000017941 */ /* 0x000fea0003800000 */
.L_x_33771:
        /* <DEDUP_REMOVED lines=11> */
.L_x_33775:
[----:B------:R-:W-:Y:S01]  /*fba0*/  IMAD.MOV.U32 R8, RZ, RZ, R7 ;  /* 0x000000ffff087224 */ /* 0x000fe200078e0007 */
[----:B------:R-:W-:Y:S01]  /*fbb0*/  MOV R139, R138 ;  /* 0x0000008a008b7202 */ /* 0x000fe20000000f00 */
[----:B------:R-:W-:Y:S02]  /*fbc0*/  IMAD.MOV.U32 R10, RZ, RZ, R9 ;  /* 0x000000ffff0a7224 */ /* 0x000fe400078e0009 */
[----:B------:R-:W-:-:S07]  /*fbd0*/  IMAD.MOV.U32 R79, RZ, RZ, R78 ;  /* 0x000000ffff4f7224 */ /* 0x000fce00078e004e */
.L_x_33776:
[----:B------:R-:W-:Y:S05]  /*fbe0*/  BSYNC B1 ;  /* 0x0000000000017941 */ /* 0x000fea0003800000 */
.L_x_33774:
        /* <DEDUP_REMOVED lines=11> */
.L_x_33778:
[----:B------:R-:W-:Y:S01]  /*fca0*/  IMAD.MOV.U32 R7, RZ, RZ, R8 ;  /* 0x000000ffff077224 */ /* 0x000fe200078e0008 */
[----:B------:R-:W-:Y:S01]  /*fcb0*/  MOV R138, R137 ;  /* 0x00000089008a7202 */ /* 0x000fe20000000f00 */
[----:B------:R-:W-:Y:S02]  /*fcc0*/  IMAD.MOV.U32 R9, RZ, RZ, R10 ;  /* 0x000000ffff097224 */ /* 0x000fe400078e000a */
[----:B------:R-:W-:-:S07]  /*fcd0*/  IMAD.MOV.U32 R78, RZ, RZ, R77 ;  /* 0x000000ffff4e7224 */ /* 0x000fce00078e004d */
.L_x_33779:
[----:B------:R-:W-:Y:S05]  /*fce0*/  BSYNC B1 ;  /* 0x0000000000017941 */ /* 0x000fea0003800000 */
.L_x_33777:
        /* <DEDUP_REMOVED lines=11> */
.L_x_33781:
[----:B------:R-:W-:Y:S01]  /*fda0*/  IMAD.MOV.U32 R8, RZ, RZ, R7 ;  /* 0x000000ffff087224 */ /* 0x000fe200078e0007 */
[----:B------:R-:W-:Y:S01]  /*fdb0*/  MOV R137, R136 ;  /* 0x0000008800897202 */ /* 0x000fe20000000f00 */
[----:B------:R-:W-:Y:S02]  /*fdc0*/  IMAD.MOV.U32 R10, RZ, RZ, R9 ;  /* 0x000000ffff0a7224 */ /* 0x000fe400078e0009 */
[----:B------:R-:W-:-:S07]  /*fdd0*/  IMAD.MOV.U32 R77, RZ, RZ, R76 ;  /* 0x000000ffff4d7224 */ /* 0x000fce00078e004c */
.L_x_33782:
[----:B------:R-:W-:Y:S05]  /*fde0*/  BSYNC B1 ;  /* 0x0000000000017941 */ /* 0x000fea0003800000 */
.L_x_33780:
        /* <DEDUP_REMOVED lines=11> */
.L_x_33784:
[----:B------:R-:W-:Y:S01]  /*fea0*/  IMAD.MOV.U32 R7, RZ, RZ, R8 ;  /* 0x000000ffff077224 */ /* 0x000fe200078e0008 */
[----:B------:R-:W-:Y:S01]  /*feb0*/  MOV R136, R135 ;  /* 0x0000008700887202 */ /* 0x000fe20000000f00 */
[----:B------:R-:W-:Y:S02]  /*fec0*/  IMAD.MOV.U32 R9, RZ, RZ, R10 ;  /* 0x000000ffff097224 */ /* 0x000fe400078e000a */
[----:B------:R-:W-:-:S07]  /*fed0*/  IMAD.MOV.U32 R76, RZ, RZ, R75 ;  /* 0x000000ffff4c7224 */ /* 0x000fce00078e004b */
.L_x_33785:
[----:B------:R-:W-:Y:S05]  /*fee0*/  BSYNC B1 ;  /* 0x0000000000017941 */ /* 0x000fea0003800000 */
.L_x_33783:
        /* <DEDUP_REMOVED lines=11> */
.L_x_33787:
[----:B------:R-:W-:Y:S01]  /*ffa0*/  IMAD.MOV.U32 R8, RZ, RZ, R7 ;  /* 0x000000ffff087224 */ /* 0x000fe200078e0007 */
[----:B------:R-:W-:Y:S01]  /*ffb0*/  MOV R135, R134 ;  /* 0x0000008600877202 */ /* 0x000fe20000000f00 */
[----:B------:R-:W-:Y:S02]  /*ffc0*/  IMAD.MOV.U32 R10, RZ, RZ, R9 ;  /* 0x000000ffff0a7224 */ /* 0x000fe400078e0009 */
[----:B------:R-:W-:-:S07]  /*ffd0*/  IMAD.MOV.U32 R75, RZ, RZ, R74 ;  /* 0x000000ffff4b7224 */ /* 0x000fce00078e004a */
.L_x_33788:
[----:B------:R-:W-:Y:S05]  /*ffe0*/  BSYNC B1 ;  /* 0x0000000000017941 */ /* 0x000fea0003800000 */
.L_x_33786:
        /* <DEDUP_REMOVED lines=11> */
.L_x_33790:
[----:B------:R-:W-:Y:S01]  /*100a0*/  IMAD.MOV.U32 R7, RZ, RZ, R8 ;  /* 0x000000ffff077224 */ /* 0x000fe200078e0008 */
[----:B------:R-:W-:Y:S01]  /*100b0*/  MOV R134, R133 ;  /* 0x0000008500867202 */ /* 0x000fe20000000f00 */
[----:B------:R-:W-:Y:S02]  /*100c0*/  IMAD.MOV.U32 R9, RZ, RZ, R10 ;  /* 0x000000ffff097224 */ /* 0x000fe400078e000a */
[----:B------:R-:W-:-:S07]  /*100d0*/  IMAD.MOV.U32 R74, RZ, RZ, R73 ;  /* 0x000000ffff4a7224 */ /* 0x000fce00078e0049 */
.L_x_33791:
[----:B------:R-:W-:Y:S05]  /*100e0*/  BSYNC B1 ;  /* 0x0000000000017941 */ /* 0x000fea0003800000 */
.L_x_33789:
        /* <DEDUP_REMOVED lines=11> */
.L_x_33793:
[----:B------:R-:W-:Y:S01]  /*101a0*/  IMAD.MOV.U32 R8, RZ, RZ, R7 ;  /* 0x000000ffff087224 */ /* 0x000fe200078e0007 */
[----:B------:R-:W-:Y:S01]  /*101b0*/  MOV R133, R132 ;  /* 0x0000008400857202 */ /* 0x000fe20000000f00 */
[----:B------:R-:W-:Y:S02]  /*101c0*/  IMAD.MOV.U32 R10, RZ, RZ, R9 ;  /* 0x000000ffff0a7224 */ /* 0x000fe400078e0009 */
[----:B------:R-:W-:-:S07]  /*101d0*/  IMAD.MOV.U32 R73, RZ, RZ, R72 ;  /* 0x000000ffff497224 */ /* 0x000fce00078e0048 */
.L_x_33794:
[----:B------:R-:W-:Y:S05]  /*101e0*/  BSYNC B1 ;  /* 0x0000000000017941 */ /* 0x000fea0003800000 */
.L_x_33792:
        /* <DEDUP_REMOVED lines=11> */
.L_x_33796:
[----:B------:R-:W-:Y:S01]  /*102a0*/  IMAD.MOV.U32 R7, RZ, RZ, R8 ;  /* 0x000000ffff077224 */ /* 0x000fe200078e0008 */
[----:B------:R-:W-:Y:S01]  /*102b0*/  MOV R132, R131 ;  /* 0x0000008300847202 */ /* 0x000fe20000000f00 */
[----:B------:R-:W-:Y:S02]  /*102c0*/  IMAD.MOV.U32 R9, RZ, RZ, R10 ;  /* 0x000000ffff097224 */ /* 0x000fe400078e000a */
[----:B------:R-:W-:-:S07]  /*102d0*/  IMAD.MOV.U32 R72, RZ, RZ, R71 ;  /* 0x000000ffff487224 */ /* 0x000fce00078e0047 */
.L_x_33797:
[----:B------:R-:W-:Y:S05]  /*102e0*/  BSYNC B1 ;  /* 0x0000000000017941 */ /* 0x000fea0003800000 */
.L_x_33795:
        /* <DEDUP_REMOVED lines=11> */
.L_x_33799:
[----:B------:R-:W-:Y:S01]  /*103a0*/  IMAD.MOV.U32 R8, RZ, RZ, R7 ;  /* 0x000000ffff087224 */ /* 0x000fe200078e0007 */
[----:B------:R-:W-:Y:S01]  /*103b0*/  MOV R131, R130 ;  /* 0x0000008200837202 */ /* 0x000fe20000000f00 */
[----:B------:R-:W-:Y:S02]  /*103c0*/  IMAD.MOV.U32 R10, RZ, RZ, R9 ;  /* 0x000000ffff0a7224 */ /* 0x000fe400078e0009 */
[----:B------:R-:W-:-:S07]  /*103d0*/  IMAD.MOV.U32 R71, RZ, RZ, R70 ;  /* 0x000000ffff477224 */ /* 0x000fce00078e0046 */
.L_x_33800:
[----:B------:R-:W-:Y:S05]  /*103e0*/  BSYNC B1 ;  /* 0x0000000000017941 */ /* 0x000fea0003800000 */
.L_x_33798:
        /* <DEDUP_REMOVED lines=11> */
.L_x_33802:
[----:B------:R-:W-:Y:S01]  /*104a0*/  IMAD.MOV.U32 R7, RZ, RZ, R8 ;  /* 0x000000ffff077224 */ /* 0x000fe200078e0008 */
[----:B------:R-:W-:Y:S01]  /*104b0*/  MOV R130, R129 ;  /* 0x0000008100827202 */ /* 0x000fe20000000f00 */
[----:B------:R-:W-:Y:S02]  /*104c0*/  IMAD.MOV.U32 R9, RZ, RZ, R10 ;  /* 0x000000ffff097224 */ /* 0x000fe400078e000a */
[----:B------:R-:W-:-:S07]  /*104d0*/  IMAD.MOV.U32 R70, RZ, RZ, R69 ;  /* 0x000000ffff467224 */ /* 0x000fce00078e0045 */
.L_x_33803:
[----:B------:R-:W-:Y:S05]  /*104e0*/  BSYNC B1 ;  /* 0x0000000000017941 */ /* 0x000fea0003800000 */
.L_x_33801:
        /* <DEDUP_REMOVED lines=11> */
.L_x_33805:
[----:B------:R-:W-:Y:S01]  /*105a0*/  IMAD.MOV.U32 R8, RZ, RZ, R7 ;  /* 0x000000ffff087224 */ /* 0x000fe200078e0007 */
[----:B------:R-:W-:Y:S01]  /*105b0*/  MOV R129, R128 ;  /* 0x0000008000817202 */ /* 0x000fe20000000f00 */
[----:B------:R-:W-:Y:S02]  /*105c0*/  IMAD.MOV.U32 R10, RZ, RZ, R9 ;  /* 0x000000ffff0a7224 */ /* 0x000fe400078e0009 */
[----:B------:R-:W-:-:S07]  /*105d0*/  IMAD.MOV.U32 R69, RZ, RZ, R68 ;  /* 0x000000ffff457224 */ /* 0x000fce00078e0044 */
.L_x_33806:
[----:B------:R-:W-:Y:S05]  /*105e0*/  BSYNC B1 ;  /* 0x0000000000017941 */ /* 0x000fea0003800000 */
.L_x_33804:
        /* <DEDUP_REMOVED lines=11> */
.L_x_33808:
[----:B------:R-:W-:Y:S01]  /*106a0*/  IMAD.MOV.U32 R7, RZ, RZ, R8 ;  /* 0x000000ffff077224 */ /* 0x000fe200078e0008 */
[----:B------:R-:W-:Y:S01]  /*106b0*/  MOV R128, R127 ;  /* 0x0000007f00807202 */ /* 0x000fe20000000f00 */
[----:B------:R-:W-:Y:S02]  /*106c0*/  IMAD.MOV.U32 R9, RZ, RZ, R10 ;  /* 0x000000ffff097224 */ /* 0x000fe400078e000a */
[----:B------:R-:W-:-:S07]  /*106d0*/  IMAD.MOV.U32 R68, RZ, RZ, R67 ;  /* 0x000000ffff447224 */ /* 0x000fce00078e0043 */
.L_x_33809:
[----:B------:R-:W-:Y:S05]  /*106e0*/  BSYNC B1 ;  /* 0x0000000000017941 */ /* 0x000fea0003800000 */
.L_x_33807:
        /* <DEDUP_REMOVED lines=11> */
.L_x_33811:
[----:B------:R-:W-:Y:S01]  /*107a0*/  IMAD.MOV.U32 R8, RZ, RZ, R7 ;  /* 0x000000ffff087224 */ /* 0x000fe200078e0007 */
[----:B------:R-:W-:Y:S01]  /*107b0*/  MOV R127, R126 ;  /* 0x0000007e007f7202 */ /* 0x000fe20000000f00 */
[----:B------:R-:W-:Y:S02]  /*107c0*/  IMAD.MOV.U32 R10, RZ, RZ, R9 ;  /* 0x000000ffff0a7224 */ /* 0x000fe400078e0009 */
[----:B------:R-:W-:-:S07]  /*107d0*/  IMAD.MOV.U32 R67, RZ, RZ, R66 ;  /* 0x000000ffff437224 */ /* 0x000fce00078e0042 */
.L_x_33812:
[----:B------:R-:W-:Y:S05]  /*107e0*/  BSYNC B1 ;  /* 0x0000000000017941 */ /* 0x000fea0003800000 */
.L_x_33810:
        /* <DEDUP_REMOVED lines=11> */
.L_x_33814:
[----:B------:R-:W-:Y:S01]  /*108a0*/  IMAD.MOV.U32 R7, RZ, RZ, R8 ;  /* 0x000000ffff077224 */ /* 0x000fe200078e0008 */
[----:B------:R-:W-:Y:S01]  /*108b0*/  MOV R126, R125 ;  /* 0x0000007d007e7202 */ /* 0x000fe20000000f00 */
[----:B------:R-:W-:Y:S02]  /*108c0*/  IMAD.MOV.U32 R9, RZ, RZ, R10 ;  /* 0x000000ffff097224 */ /* 0x000fe400078e000a */
[----:B------:R-:W-:-:S07]  /*108d0*/  IMAD.MOV.U32 R66, RZ, RZ, R65 ;  /* 0x000000ffff427224 */ /* 0x000fce00078e0041 */
.L_x_33815:
[----:B------:R-:W-:Y:S05]  /*108e0*/  BSYNC B1 ;  /* 0x0000000000017941 */ /* 0x000fea0003800000 */
.L_x_33813:
        /* <DEDUP_REMOVED lines=11> */
.L_x_33817:
[----:B------:R-:W-:Y:S01]  /*109a0*/  IMAD.MOV.U32 R8, RZ, RZ, R7 ;  /* 0x000000ffff087224 */ /* 0x000fe200078e0007 */
[----:B------:R-:W-:Y:S01]  /*109b0*/  MOV R125, R124 ;  /* 0x0000007c007d7202 */ /* 0x000fe20000000f00 */
[----:B------:R-:W-:Y:S02]  /*109c0*/  IMAD.MOV.U32 R10, RZ, RZ, R9 ;  /* 0x000000ffff0a7224 */ /* 0x000fe400078e0009 */
[----:B------:R-:W-:-:S07]  /*109d0*/  IMAD.MOV.U32 R65, RZ, RZ, R64 ;  /* 0x000000ffff417224 */ /* 0x000fce00078e0040 */
.L_x_33818:
[----:B------:R-:W-:Y:S05]  /*109e0*/  BSYNC B1 ;  /* 0x0000000000017941 */ /* 0x000fea0003800000 */
.L_x_33816:
        /* <DEDUP_REMOVED lines=11> */
.L_x_33820:
[----:B------:R-:W-:Y:S01]  /*10aa0*/  IMAD.MOV.U32 R7, RZ, RZ, R8 ;  /* 0x000000ffff077224 */ /* 0x000fe200078e0008 */
[----:B------:R-:W-:Y:S01]  /*10ab0*/  MOV R124, R123 ;  /* 0x0000007b007c7202 */ /* 0x000fe20000000f00 */
[----:B------:R-:W-:Y:S02]  /*10ac0*/  IMAD.MOV.U32 R9, RZ, RZ, R10 ;  /* 0x000000ffff097224 */ /* 0x000fe400078e000a */
[----:B------:R-:W-:-:S07]  /*10ad0*/  IMAD.MOV.U32 R64, RZ, RZ, R63 ;  /* 0x000000ffff407224 */ /* 0x000fce00078e003f */
.L_x_33821:
[----:B------:R-:W-:Y:S05]  /*10ae0*/  BSYNC B1 ;  /* 0x0000000000017941 */ /* 0x000fea0003800000 */
.L_x_33819:
        /* <DEDUP_REMOVED lines=11> */
.L_x_33823:
[----:B------:R-:W-:Y:S01]  /*10ba0*/  IMAD.MOV.U32 R8, RZ, RZ, R7 ;  /* 0x000000ffff087224 */ /* 0x000fe200078e0007 */
[----:B------:R-:W-:Y:S01]  /*10bb0*/  MOV R123, R122 ;  /* 0x0000007a007b7202 */ /* 0x000fe20000000f00 */
[----:B------:R-:W-:Y:S02]  /*10bc0*/  IMAD.MOV.U32 R10, RZ, RZ, R9 ;  /* 0x000000ffff0a7224 */ /* 0x000fe400078e0009 */
[----:B------:R-:W-:-:S07]  /*10bd0*/  IMAD.MOV.U32 R63, RZ, RZ, R62 ;  /* 0x000000ffff3f7224 */ /* 0x000fce00078e003e */
.L_x_33824:
[----:B------:R-:W-:Y:S05]  /*10be0*/  BSYNC B1 ;  /* 0x0000000000017941 */ /* 0x000fea0003800000 */
.L_x_33822:
        /* <DEDUP_REMOVED lines=11> */
.L_x_33826:
[----:B------:R-:W-:Y:S01]  /*10ca0*/  IMAD.MOV.U32 R7, RZ, RZ, R8 ;  /* 0x000000ffff077224 */ /* 0x000fe200078e0008 */
[----:B------:R-:W-:Y:S01]  /*10cb0*/  MOV R122, R121 ;  /* 0x00000079007a7202 */ /* 0x000fe20000000f00 */
[----:B------:R-:W-:Y:S02]  /*10cc0*/  IMAD.MOV.U32 R9, RZ, RZ, R10 ;  /* 0x000000ffff097224 */ /* 0x000fe400078e000a */
[----:B------:R-:W-:-:S07]  /*10cd0*/  IMAD.MOV.U32 R62, RZ, RZ, R61 ;  /* 0x000000ffff3e7224 */ /* 0x000fce00078e003d */
.L_x_33827:
[----:B------:R-:W-:Y:S05]  /*10ce0*/  BSYNC B1 ;  /* 0x0000000000017941 */ /* 0x000fea0003800000 */
.L_x_33825:
        /* <DEDUP_REMOVED lines=11> */
.L_x_33829:
[----:B------:R-:W-:Y:S01]  /*10da0*/  IMAD.MOV.U32 R8, RZ, RZ, R7 ;  /* 0x000000ffff087224 */ /* 0x000fe200078e0007 */
[----:B------:R-:W-:Y:S01]  /*10db0*/  MOV R121, R120 ;  /* 0x0000007800797202 */ /* 0x000fe20000000f00 */
[----:B------:R-:W-:Y:S02]  /*10dc0*/  IMAD.MOV.U32 R10, RZ, RZ, R9 ;  /* 0x000000ffff0a7224 */ /* 0x000fe400078e0009 */
[----:B------:R-:W-:-:S07]  /*10dd0*/  IMAD.MOV.U32 R61, RZ, RZ, R60 ;  /* 0x000000ffff3d7224 */ /* 0x000fce00078e003c */
.L_x_33830:
[----:B------:R-:W-:Y:S05]  /*10de0*/  BSYNC B1 ;  /* 0x0000000000017941 */ /* 0x000fea0003800000 */
.L_x_33828:
        /* <DEDUP_REMOVED lines=11> */
.L_x_33832:
[----:B------:R-:W-:Y:S01]  /*10ea0*/  IMAD.MOV.U32 R7, RZ, RZ, R8 ;  /* 0x000000ffff077224 */ /* 0x000fe200078e0008 */
[----:B------:R-:W-:Y:S01]  /*10eb0*/  MOV R120, R119 ;  /* 0x0000007700787202 */ /* 0x000fe20000000f00 */
[----:B------:R-:W-:Y:S02]  /*10ec0*/  IMAD.MOV.U32 R9, RZ, RZ, R10 ;  /* 0x000000ffff097224 */ /* 0x000fe400078e000a */
[----:B------:R-:W-:-:S07]  /*10ed0*/  IMAD.MOV.U32 R60, RZ, RZ, R59 ;  /* 0x000000ffff3c7224 */ /* 0x000fce00078e003b */
.L_x_33833:
[----:B------:R-:W-:Y:S05]  /*10ee0*/  BSYNC B1 ;  /* 0x0000000000017941 */ /* 0x000fea0003800000 */
.L_x_33831:
        /* <DEDUP_REMOVED lines=11> */
.L_x_33835:
[----:B------:R-:W-:Y:S01]  /*10fa0*/  IMAD.MOV.U32 R8, RZ, RZ, R7 ;  /* 0x000000ffff087224 */ /* 0x000fe200078e0007 */
[----:B------:R-:W-:Y:S01]  /*10fb0*/  MOV R119, R118 ;  /* 0x0000007600777202 */ /* 0x000fe20000000f00 */
[----:B------:R-:W-:Y:S02]  /*10fc0*/  IMAD.MOV.U32 R10, RZ, RZ, R9 ;  /* 0x000000ffff0a7224 */ /* 0x000fe400078e0009 */
[----:B------:R-:W-:-:S07]  /*10fd0*/  IMAD.MOV.U32 R59, RZ, RZ, R58 ;  /* 0x000000ffff3b7224 */ /* 0x000fce00078e003a */
.L_x_33836:
[----:B------:R-:W-:Y:S05]  /*10fe0*/  BSYNC B1 ;  /* 0x0000000000017941 */ /* 0x000fea0003800000 */
.L_x_33834:
        /* <DEDUP_REMOVED lines=11> */
.L_x_33838:
[----:B------:R-:W-:Y:S01]  /*110a0*/  IMAD.MOV.U32 R7, RZ, RZ, R8 ;  /* 0x000000ffff077224 */ /* 0x000fe200078e0008 */
[----:B------:R-:W-:Y:S01]  /*110b0*/  MOV R118, R117 ;  /* 0x0000007500767202 */ /* 0x000fe20000000f00 */
[----:B------:R-:W-:Y:S02]  /*110c0*/  IMAD.MOV.U32 R9, RZ, RZ, R10 ;  /* 0x000000ffff097224 */ /* 0x000fe400078e000a */
[----:B------:R-:W-:-:S07]  /*110d0*/  IMAD.MOV.U32 R58, RZ, RZ, R57 ;  /* 0x000000ffff3a7224 */ /* 0x000fce00078e0039 */
.L_x_33839:
[----:B------:R-:W-:Y:S05]  /*110e0*/  BSYNC B1 ;  /* 0x0000000000017941 */ /* 0x000fea0003800000 */
.L_x_33837:
        /* <DEDUP_REMOVED lines=11> */
.L_x_33841:
[----:B------:R-:W-:Y:S01]  /*111a0*/  IMAD.MOV.U32 R8, RZ, RZ, R7 ;  /* 0x000000ffff087224 */ /* 0x000fe200078e0007 */
[----:B------:R-:W-:Y:S01]  /*111b0*/  MOV R117, R116 ;  /* 0x0000007400757202 */ /* 0x000fe20000000f00 */
[----:B------:R-:W-:Y:S02]  /*111c0*/  IMAD.MOV.U32 R10, RZ, RZ, R9 ;  /* 0x000000ffff0a7224 */ /* 0x000fe400078e0009 */
[----:B------:R-:W-:-:S07]  /*111d0*/  IMAD.MOV.U32 R57, RZ, RZ, R56 ;  /* 0x000000ffff397224 */ /* 0x000fce00078e0038 */
.L_x_33842:
[----:B------:R-:W-:Y:S05]  /*111e0*/  BSYNC B1 ;  /* 0x0000000000017941 */ /* 0x000fea0003800000 */
.L_x_33840:
        /* <DEDUP_REMOVED lines=11> */
.L_x_33844:
[----:B------:R-:W-:Y:S01]  /*112a0*/  IMAD.MOV.U32 R7, RZ, RZ, R8 ;  /* 0x000000ffff077224 */ /* 0x000fe200078e0008 */
[----:B------:R-:W-:Y:S01]  /*112b0*/  MOV R116, R115 ;  /* 0x0000007300747202 */ /* 0x000fe20000000f00 */
[----:B------:R-:W-:Y:S02]  /*112c0*/  IMAD.MOV.U32 R9, RZ, RZ, R10 ;  /* 0x000000ffff097224 */ /* 0x000fe400078e000a */
[----:B------:R-:W-:-:S07]  /*112d0*/  IMAD.MOV.U32 R56, RZ, RZ, R55 ;  /* 0x000000ffff387224 */ /* 0x000fce00078e0037 */
.L_x_33845:
[----:B------:R-:W-:Y:S05]  /*112e0*/  BSYNC B1 ;  /* 0x0000000000017941 */ /* 0x000fea0003800000 */
.L_x_33843:
        /* <DEDUP_REMOVED lines=11> */
.L_x_33847:
[----:B------:R-:W-:Y:S01]  /*113a0*/  IMAD.MOV.U32 R8, RZ, RZ, R7 ;  /* 0x000000ffff087224 */ /* 0x000fe200078e0007 */
[----:B------:R-:W-:Y:S01]  /*113b0*/  MOV R115, R114 ;  /* 0x0000007200737202 */ /* 0x000fe20000000f00 */
[----:B------:R-:W-:Y:S02]  /*113c0*/  IMAD.MOV.U32 R10, RZ, RZ, R9 ;  /* 0x000000ffff0a7224 */ /* 0x000fe400078e0009 */
[----:B------:R-:W-:-:S07]  /*113d0*/  IMAD.MOV.U32 R55, RZ, RZ, R54 ;  /* 0x000000ffff377224 */ /* 0x000fce00078e0036 */
.L_x_33848:
[----:B------:R-:W-:Y:S05]  /*113e0*/  BSYNC B1 ;  /* 0x0000000000017941 */ /* 0x000fea0003800000 */
.L_x_33846:
        /* <DEDUP_REMOVED lines=11> */
.L_x_33850:
[----:B------:R-:W-:Y:S01]  /*114a0*/  IMAD.MOV.U32 R7, RZ, RZ, R8 ;  /* 0x000000ffff077224 */ /* 0x000fe200078e0008 */
[----:B------:R-:W-:Y:S01]  /*114b0*/  MOV R114, R113 ;  /* 0x0000007100727202 */ /* 0x000fe20000000f00 */
[----:B------:R-:W-:Y:S02]  /*114c0*/  IMAD.MOV.U32 R9, RZ, RZ, R10 ;  /* 0x000000ffff097224 */ /* 0x000fe400078e000a */
[----:B------:R-:W-:-:S07]  /*114d0*/  IMAD.MOV.U32 R54, RZ, RZ, R53 ;  /* 0x000000ffff367224 */ /* 0x000fce00078e0035 */
.L_x_33851:
[----:B------:R-:W-:Y:S05]  /*114e0*/  BSYNC B1 ;  /* 0x0000000000017941 */ /* 0x000fea0003800000 */
.L_x_33849:
        /* <DEDUP_REMOVED lines=11> */
.L_x_33853:
[----:B------:R-:W-:Y:S01]  /*115a0*/  IMAD.MOV.U32 R8, RZ, RZ, R7 ;  /* 0x000000ffff087224 */ /* 0x000fe200078e0007 */
[----:B------:R-:W-:Y:S01]  /*115b0*/  MOV R113, R112 ;  /* 0x0000007000717202 */ /* 0x000fe20000000f00 */
[----:B------:R-:W-:Y:S02]  /*115c0*/  IMAD.MOV.U32 R10, RZ, RZ, R9 ;  /* 0x000000ffff0a7224 */ /* 0x000fe400078e0009 */
[----:B------:R-:W-:-:S07]  /*115d0*/  IMAD.MOV.U32 R53, RZ, RZ, R52 ;  /* 0x000000ffff357224 */ /* 0x000fce00078e0034 */
.L_x_33854:
[----:B------:R-:W-:Y:S05]  /*115e0*/  BSYNC B1 ;  /* 0x0000000000017941 */ /* 0x000fea0003800000 */
.L_x_33852:
        /* <DEDUP_REMOVED lines=11> */
.L_x_33856:
[----:B------:R-:W-:Y:S01]  /*116a0*/  IMAD.MOV.U32 R7, RZ, RZ, R8 ;  /* 0x000000ffff077224 */ /* 0x000fe200078e0008 */
[----:B------:R-:W-:Y:S01]  /*116b0*/  MOV R112, R111 ;  /* 0x0000006f00707202 */ /* 0x000fe20000000f00 */
[----:B------:R-:W-:Y:S02]  /*116c0*/  IMAD.MOV.U32 R9, RZ, RZ, R10 ;  /* 0x000000ffff097224 */ /* 0x000fe400078e000a */
[----:B------:R-:W-:-:S07]  /*116d0*/  IMAD.MOV.U32 R52, RZ, RZ, R51 ;  /* 0x000000ffff347224 */ /* 0x000fce00078e0033 */
.L_x_33857:
[----:B------:R-:W-:Y:S05]  /*116e0*/  BSYNC B1 ;  /* 0x0000000000017941 */ /* 0x000fea0003800000 */
.L_x_33855:
        /* <DEDUP_REMOVED lines=11> */
.L_x_33859:
[----:B------:R-:W-:Y:S01]  /*117a0*/  IMAD.MOV.U32 R8, RZ, RZ, R7 ;  /* 0x000000ffff087224 */ /* 0x000fe200078e0007 */
[----:B------:R-:W-:Y:S01]  /*117b0*/  MOV R111, R110 ;  /* 0x0000006e006f7202 */ /* 0x000fe20000000f00 */
[----:B------:R-:W-:Y:S02]  /*117c0*/  IMAD.MOV.U32 R10, RZ, RZ, R9 ;  /* 0x000000ffff0a7224 */ /* 0x000fe400078e0009 */
[----:B------:R-:W-:-:S07]  /*117d0*/  IMAD.MOV.U32 R51, RZ, RZ, R50 ;  /* 0x000000ffff337224 */ /* 0x000fce00078e0032 */
.L_x_33860:
[----:B------:R-:W-:Y:S05]  /*117e0*/  BSYNC B1 ;  /* 0x0000000000017941 */ /* 0x000fea0003800000 */
.L_x_33858:
        /* <DEDUP_REMOVED lines=11> */
.L_x_33862:
[----:B------:R-:W-:Y:S01]  /*118a0*/  IMAD.MOV.U32 R7, RZ, RZ, R8 ;  /* 0x000000ffff077224 */ /* 0x000fe200078e0008 */
[----:B------:R-:W-:Y:S01]  /*118b0*/  MOV R110, R109 ;  /* 0x0000006d006e7202 */ /* 0x000fe20000000f00 */
[----:B------:R-:W-:Y:S02]  /*118c0*/  IMAD.MOV.U32 R9, RZ, RZ, R10 ;  /* 0x000000ffff097224 */ /* 0x000fe400078e000a */
[----:B------:R-:W-:-:S07]  /*118d0*/  IMAD.MOV.U32 R50, RZ, RZ, R49 ;  /* 0x000000ffff327224 */ /* 0x000fce00078e0031 */
.L_x_33863:
[----:B------:R-:W-:Y:S05]  /*118e0*/  BSYNC B1 ;  /* 0x0000000000017941 */ /* 0x000fea0003800000 */
.L_x_33861:
        /* <DEDUP_REMOVED lines=11> */
.L_x_33865:
[----:B------:R-:W-:Y:S01]  /*119a0*/  IMAD.MOV.U32 R8, RZ, RZ, R7 ;  /* 0x000000ffff087224 */ /* 0x000fe200078e0007 */
[----:B------:R-:W-:Y:S01]  /*119b0*/  MOV R109, R108 ;  /* 0x0000006c006d7202 */ /* 0x000fe20000000f00 */
[----:B------:R-:W-:Y:S02]  /*119c0*/  IMAD.MOV.U32 R10, RZ, RZ, R9 ;  /* 0x000000ffff0a7224 */ /* 0x000fe400078e0009 */
[----:B------:R-:W-:-:S07]  /*119d0*/  IMAD.MOV.U32 R49, RZ, RZ, R48 ;  /* 0x000000ffff317224 */ /* 0x000fce00078e0030 */
.L_x_33866:
[----:B------:R-:W-:Y:S05]  /*119e0*/  BSYNC B1 ;  /* 0x0000000000017941 */ /* 0x000fea0003800000 */
.L_x_33864:
        /* <DEDUP_REMOVED lines=11> */
.L_x_33868:
[----:B------:R-:W-:Y:S01]  /*11aa0*/  IMAD.MOV.U32 R7, RZ, RZ, R8 ;  /* 0x000000ffff077224 */ /* 0x000fe200078e0008 */
[----:B------:R-:W-:Y:S01]  /*11ab0*/  MOV R108, R107 ;  /* 0x0000006b006c7202 */ /* 0x000fe20000000f00 */
[----:B------:R-:W-:Y:S02]  /*11ac0*/  IMAD.MOV.U32 R9, RZ, RZ, R10 ;  /* 0x000000ffff097224 */ /* 0x000fe400078e000a */
[----:B------:R-:W-:-:S07]  /*11ad0*/  IMAD.MOV.U32 R48, RZ, RZ, R47 ;  /* 0x000000ffff307224 */ /* 0x000fce00078e002f */
.L_x_33869:
[----:B------:R-:W-:Y:S05]  /*11ae0*/  BSYNC B1 ;  /* 0x0000000000017941 */ /* 0x000fea0003800000 */
.L_x_33867:
        /* <DEDUP_REMOVED lines=11> */
.L_x_33871:
[----:B------:R-:W-:Y:S01]  /*11ba0*/  IMAD.MOV.U32 R8, RZ, RZ, R7 ;  /* 0x000000ffff087224 */ /* 0x000fe200078e0007 */
[----:B------:R-:W-:Y:S01]  /*11bb0*/  MOV R107, R106 ;  /* 0x0000006a006b7202 */ /* 0x000fe20000000f00 */
[----:B------:R-:W-:Y:S02]  /*11bc0*/  IMAD.MOV.U32 R10, RZ, RZ, R9 ;  /* 0x000000ffff0a7224 */ /* 0x000fe400078e0009 */
[----:B------:R-:W-:-:S07]  /*11bd0*/  IMAD.MOV.U32 R47, RZ, RZ, R46 ;  /* 0x000000ffff2f7224 */ /* 0x000fce00078e002e */
.L_x_33872:
[----:B------:R-:W-:Y:S05]  /*11be0*/  BSYNC B1 ;  /* 0x0000000000017941 */ /* 0x000fea0003800000 */
.L_x_33870:
        /* <DEDUP_REMOVED lines=11> */
.L_x_33874:
[----:B------:R-:W-:Y:S01]  /*11ca0*/  IMAD.MOV.U32 R7, RZ, RZ, R8 ;  /* 0x000000ffff077224 */ /* 0x000fe200078e0008 */
[----:B------:R-:W-:Y:S01]  /*11cb0*/  MOV R106, R105 ;  /* 0x00000069006a7202 */ /* 0x000fe20000000f00 */
[----:B------:R-:W-:Y:S02]  /*11cc0*/  IMAD.MOV.U32 R9, RZ, RZ, R10 ;  /* 0x000000ffff097224 */ /* 0x000fe400078e000a */
[----:B------:R-:W-:-:S07]  /*11cd0*/  IMAD.MOV.U32 R46, RZ, RZ, R45 ;  /* 0x000000ffff2e7224 */ /* 0x000fce00078e002d */
.L_x_33875:
[----:B------:R-:W-:Y:S05]  /*11ce0*/  BSYNC B1 ;  /* 0x0000000000017941 */ /* 0x000fea0003800000 */
.L_x_33873:
        /* <DEDUP_REMOVED lines=11> */
.L_x_33877:
[----:B------:R-:W-:Y:S01]  /*11da0*/  IMAD.MOV.U32 R8, RZ, RZ, R7 ;  /* 0x000000ffff087224 */ /* 0x000fe200078e0007 */
[----:B------:R-:W-:Y:S01]  /*11db0*/  MOV R105, R104 ;  /* 0x0000006800697202 */ /* 0x000fe20000000f00 */
[----:B------:R-:W-:Y:S02]  /*11dc0*/  IMAD.MOV.U32 R10, RZ, RZ, R9 ;  /* 0x000000ffff0a7224 */ /* 0x000fe400078e0009 */
[----:B------:R-:W-:-:S07]  /*11dd0*/  IMAD.MOV.U32 R45, RZ, RZ, R44 ;  /* 0x000000ffff2d7224 */ /* 0x000fce00078e002c */
.L_x_33878:
[----:B------:R-:W-:Y:S05]  /*11de0*/  BSYNC B1 ;  /* 0x0000000000017941 */ /* 0x000fea0003800000 */
.L_x_33876:
        /* <DEDUP_REMOVED lines=11> */
.L_x_33880:
[----:B------:R-:W-:Y:S01]  /*11ea0*/  IMAD.MOV.U32 R7, RZ, RZ, R8 ;  /* 0x000000ffff077224 */ /* 0x000fe200078e0008 */
[----:B------:R-:W-:Y:S01]  /*11eb0*/  MOV R104, R103 ;  /* 0x0000006700687202 */ /* 0x000fe20000000f00 */
[----:B------:R-:W-:Y:S02]  /*11ec0*/  IMAD.MOV.U32 R9, RZ, RZ, R10 ;  /* 0x000000ffff097224 */ /* 0x000fe400078e000a */
[----:B------:R-:W-:-:S07]  /*11ed0*/  IMAD.MOV.U32 R44, RZ, RZ, R43 ;  /* 0x000000ffff2c7224 */ /* 0x000fce00078e002b */
.L_x_33881:
[----:B------:R-:W-:Y:S05]  /*11ee0*/  BSYNC B1 ;  /* 0x0000000000017941 */ /* 0x000fea0003800000 */
.L_x_33879:
        /* <DEDUP_REMOVED lines=11> */
.L_x_33883:
[----:B------:R-:W-:Y:S01]  /*11fa0*/  IMAD.MOV.U32 R8, RZ, RZ, R7 ;  /* 0x000000ffff087224 */ /* 0x000fe200078e0007 */
[----:B------:R-:W-:Y:S01]  /*11fb0*/  MOV R103, R102 ;  /* 0x0000006600677202 */ /* 0x000fe20000000f00 */
[----:B------:R-:W-:Y:S02]  /*11fc0*/  IMAD.MOV.U32 R10, RZ, RZ, R9 ;  /* 0x000000ffff0a7224 */ /* 0x000fe400078e0009 */
[----:B------:R-:W-:-:S07]  /*11fd0*/  IMAD.MOV.U32 R43, RZ, RZ, R42 ;  /* 0x000000ffff2b7224 */ /* 0x000fce00078e002a */
.L_x_33884:
[----:B------:R-:W-:Y:S05]  /*11fe0*/  BSYNC B1 ;  /* 0x0000000000017941 */ /* 0x000fea0003800000 */
.L_x_33882:
        /* <DEDUP_REMOVED lines=11> */
.L_x_33886:
[----:B------:R-:W-:Y:S01]  /*120a0*/  IMAD.MOV.U32 R7, RZ, RZ, R8 ;  /* 0x000000ffff077224 */ /* 0x000fe200078e0008 */
[----:B------:R-:W-:Y:S01]  /*120b0*/  MOV R102, R101 ;  /* 0x0000006500667202 */ /* 0x000fe20000000f00 */
[----:B------:R-:W-:Y:S02]  /*120c0*/  IMAD.MOV.U32 R9, RZ, RZ, R10 ;  /* 0x000000ffff097224 */ /* 0x000fe400078e000a */
[----:B------:R-:W-:-:S07]  /*120d0*/  IMAD.MOV.U32 R42, RZ, RZ, R41 ;  /* 0x000000ffff2a7224 */ /* 0x000fce00078e0029 */
.L_x_33887:
[----:B------:R-:W-:Y:S05]  /*120e0*/  BSYNC B1 ;  /* 0x0000000000017941 */ /* 0x000fea0003800000 */
.L_x_33885:
        /* <DEDUP_REMOVED lines=11> */
.L_x_33889:
[----:B------:R-:W-:Y:S01]  /*121a0*/  IMAD.MOV.U32 R8, RZ, RZ, R7 ;  /* 0x000000ffff087224 */ /* 0x000fe200078e0007 */
[----:B------:R-:W-:Y:S01]  /*121b0*/  MOV R101, R100 ;  /* 0x0000006400657202 */ /* 0x000fe20000000f00 */
[----:B------:R-:W-:Y:S02]  /*121c0*/  IMAD.MOV.U32 R10, RZ, RZ, R9 ;  /* 0x000000ffff0a7224 */ /* 0x000fe400078e0009 */
[----:B------:R-:W-:-:S07]  /*121d0*/  IMAD.MOV.U32 R41, RZ, RZ, R40 ;  /* 0x000000ffff297224 */ /* 0x000fce00078e0028 */
.L_x_33890:
[----:B------:R-:W-:Y:S05]  /*121e0*/  BSYNC B1 ;  /* 0x0000000000017941 */ /* 0x000fea0003800000 */
.L_x_33888:
        /* <DEDUP_REMOVED lines=11> */
.L_x_33892:
[----:B------:R-:W-:Y:S01]  /*122a0*/  IMAD.MOV.U32 R7, RZ, RZ, R8 ;  /* 0x000000ffff077224 */ /* 0x000fe200078e0008 */
[----:B------:R-:W-:Y:S01]  /*122b0*/  MOV R100, R99 ;  /* 0x0000006300647202 */ /* 0x000fe20000000f00 */
[----:B------:R-:W-:Y:S02]  /*122c0*/  IMAD.MOV.U32 R9, RZ, RZ, R10 ;  /* 0x000000ffff097224 */ /* 0x000fe400078e000a */
[----:B------:R-:W-:-:S07]  /*122d0*/  IMAD.MOV.U32 R40, RZ, RZ, R39 ;  /* 0x000000ffff287224 */ /* 0x000fce00078e0027 */
.L_x_33893:
[----:B------:R-:W-:Y:S05]  /*122e0*/  BSYNC B1 ;  /* 0x0000000000017941 */ /* 0x000fea0003800000 */
.L_x_33891:
        /* <DEDUP_REMOVED lines=11> */
.L_x_33895:
[----:B------:R-:W-:Y:S01]  /*123a0*/  IMAD.MOV.U32 R8, RZ, RZ, R7 ;  /* 0x000000ffff087224 */ /* 0x000fe200078e0007 */
[----:B------:R-:W-:Y:S01]  /*123b0*/  MOV R99, R98 ;  /* 0x0000006200637202 */ /* 0x000fe20000000f00 */
[----:B------:R-:W-:Y:S02]  /*123c0*/  IMAD.MOV.U32 R10, RZ, RZ, R9 ;  /* 0x000000ffff0a7224 */ /* 0x000fe400078e0009 */
[----:B------:R-:W-:-:S07]  /*123d0*/  IMAD.MOV.U32 R39, RZ, RZ, R38 ;  /* 0x000000ffff277224 */ /* 0x000fce00078e0026 */
.L_x_33896:
[----:B------:R-:W-:Y:S05]  /*123e0*/  BSYNC B1 ;  /* 0x0000000000017941 */ /* 0x000fea0003800000 */
.L_x_33894:
        /* <DEDUP_REMOVED lines=11> */
.L_x_33898:
[----:B------:R-:W-:Y:S01]  /*124a0*/  IMAD.MOV.U32 R7, RZ, RZ, R8 ;  /* 0x000000ffff077224 */ /* 0x000fe200078e0008 */
[----:B------:R-:W-:Y:S01]  /*124b0*/  MOV R98, R97 ;  /* 0x0000006100627202 */ /* 0x000fe20000000f00 */
[----:B------:R-:W-:Y:S02]  /*124c0*/  IMAD.MOV.U32 R9, RZ, RZ, R10 ;  /* 0x000000ffff097224 */ /* 0x000fe400078e000a */
[----:B------:R-:W-:-:S07]  /*124d0*/  IMAD.MOV.U32 R38, RZ, RZ, R37 ;  /* 0x000000ffff267224 */ /* 0x000fce00078e0025 */
.L_x_33899:
[----:B------:R-:W-:Y:S05]  /*124e0*/  BSYNC B1 ;  /* 0x0000000000017941 */ /* 0x000fea0003800000 */
.L_x_33897:
        /* <DEDUP_REMOVED lines=11> */
.L_x_33901:
[----:B------:R-:W-:Y:S01]  /*125a0*/  IMAD.MOV.U32 R8, RZ, RZ, R7 ;  /* 0x000000ffff087224 */ /* 0x000fe200078e0007 */
[----:B------:R-:W-:Y:S01]  /*125b0*/  MOV R97, R96 ;  /* 0x0000006000617202 */ /* 0x000fe20000000f00 */
[----:B------:R-:W-:Y:S02]  /*125c0*/  IMAD.MOV.U32 R10, RZ, RZ, R9 ;  /* 0x000000ffff0a7224 */ /* 0x000fe400078e0009 */
[----:B------:R-:W-:-:S07]  /*125d0*/  IMAD.MOV.U32 R37, RZ, RZ, R36 ;  /* 0x000000ffff257224 */ /* 0x000fce00078e0024 */
.L_x_33902:
[----:B------:R-:W-:Y:S05]  /*125e0*/  BSYNC B1 ;  /* 0x0000000000017941 */ /* 0x000fea0003800000 */
.L_x_33900:
        /* <DEDUP_REMOVED lines=11> */
.L_x_33904:
[----:B------:R-:W-:Y:S01]  /*126a0*/  IMAD.MOV.U32 R7, RZ, RZ, R8 ;  /* 0x000000ffff077224 */ /* 0x000fe200078e0008 */
[----:B------:R-:W-:Y:S01]  /*126b0*/  MOV R96, R95 ;  /* 0x0000005f00607202 */ /* 0x000fe20000000f00 */
[----:B------:R-:W-:Y:S02]  /*126c0*/  IMAD.MOV.U32 R9, RZ, RZ, R10 ;  /* 0x000000ffff097224 */ /* 0x000fe400078e000a */
[----:B------:R-:W-:-:S07]  /*126d0*/  IMAD.MOV.U32 R36, RZ, RZ, R35 ;  /* 0x000000ffff247224 */ /* 0x000fce00078e0023 */
.L_x_33905:
[----:B------:R-:W-:Y:S05]  /*126e0*/  BSYNC B1 ;  /* 0x0000000000017941 */ /* 0x000fea0003800000 */
.L_x_33903:
        /* <DEDUP_REMOVED lines=11> */
.L_x_33907:
[----:B------:R-:W-:Y:S01]  /*127a0*/  IMAD.MOV.U32 R8, RZ, RZ, R7 ;  /* 0x000000ffff087224 */ /* 0x000fe200078e0007 */
[----:B------:R-:W-:Y:S01]  /*127b0*/  MOV R95, R94 ;  /* 0x0000005e005f7202 */ /* 0x000fe20000000f00 */
[----:B------:R-:W-:Y:S02]  /*127c0*/  IMAD.MOV.U32 R10, RZ, RZ, R9 ;  /* 0x000000ffff0a7224 */ /* 0x000fe400078e0009 */
[----:B------:R-:W-:-:S07]  /*127d0*/  IMAD.MOV.U32 R35, RZ, RZ, R34 ;  /* 0x000000ffff237224 */ /* 0x000fce00078e0022 */
.L_x_33908:
[----:B------:R-:W-:Y:S05]  /*127e0*/  BSYNC B1 ;  /* 0x0000000000017941 */ /* 0x000fea0003800000 */
.L_x_33906:
        /* <DEDUP_REMOVED lines=11> */
.L_x_33910:
[----:B------:R-:W-:Y:S01]  /*128a0*/  IMAD.MOV.U32 R7, RZ, RZ, R8 ;  /* 0x000000ffff077224 */ /* 0x000fe200078e0008 */
[----:B------:R-:W-:Y:S01]  /*128b0*/  MOV R94, R93 ;  /* 0x0000005d005e7202 */ /* 0x000fe20000000f00 */
[----:B------:R-:W-:Y:S02]  /*128c0*/  IMAD.MOV.U32 R9, RZ, RZ, R10 ;  /* 0x000000ffff097224 */ /* 0x000fe400078e000a */
[----:B------:R-:W-:-:S07]  /*128d0*/  IMAD.MOV.U32 R34, RZ, RZ, R33 ;  /* 0x000000ffff227224 */ /* 0x000fce00078e0021 */
.L_x_33911:
[----:B------:R-:W-:Y:S05]  /*128e0*/  BSYNC B1 ;  /* 0x0000000000017941 */ /* 0x000fea0003800000 */
.L_x_33909:
        /* <DEDUP_REMOVED lines=11> */
.L_x_33913:
[----:B------:R-:W-:Y:S01]  /*129a0*/  IMAD.MOV.U32 R8, RZ, RZ, R7 ;  /* 0x000000ffff087224 */ /* 0x000fe200078e0007 */
[----:B------:R-:W-:Y:S01]  /*129b0*/  MOV R93, R92 ;  /* 0x0000005c005d7202 */ /* 0x000fe20000000f00 */
[----:B------:R-:W-:Y:S02]  /*129c0*/  IMAD.MOV.U32 R10, RZ, RZ, R9 ;  /* 0x000000ffff0a7224 */ /* 0x000fe400078e0009 */
[----:B------:R-:W-:-:S07]  /*129d0*/  IMAD.MOV.U32 R33, RZ, RZ, R32 ;  /* 0x000000ffff217224 */ /* 0x000fce00078e0020 */
.L_x_33914:
[----:B------:R-:W-:Y:S05]  /*129e0*/  BSYNC B1 ;  /* 0x0000000000017941 */ /* 0x000fea0003800000 */
.L_x_33912:
        /* <DEDUP_REMOVED lines=11> */
.L_x_33916:
[----:B------:R-:W-:Y:S01]  /*12aa0*/  IMAD.MOV.U32 R7, RZ, RZ, R8 ;  /* 0x000000ffff077224 */ /* 0x000fe200078e0008 */
[----:B------:R-:W-:Y:S01]  /*12ab0*/  MOV R92, R91 ;  /* 0x0000005b005c7202 */ /* 0x000fe20000000f00 */
[----:B------:R-:W-:Y:S02]  /*12ac0*/  IMAD.MOV.U32 R9, RZ, RZ, R10 ;  /* 0x000000ffff097224 */ /* 0x000fe400078e000a */
[----:B------:R-:W-:-:S07]  /*12ad0*/  IMAD.MOV.U32 R32, RZ, RZ, R31 ;  /* 0x000000ffff207224 */ /* 0x000fce00078e001f */
.L_x_33917:
[----:B------:R-:W-:Y:S05]  /*12ae0*/  BSYNC B1 ;  /* 0x0000000000017941 */ /* 0x000fea0003800000 */
.L_x_33915:
        /* <DEDUP_REMOVED lines=11> */
.L_x_33919:
[----:B------:R-:W-:Y:S01]  /*12ba0*/  IMAD.MOV.U32 R8, RZ, RZ, R7 ;  /* 0x000000ffff087224 */ /* 0x000fe200078e0007 */
[----:B------:R-:W-:Y:S01]  /*12bb0*/  MOV R91, R90 ;  /* 0x0000005a005b7202 */ /* 0x000fe20000000f00 */
[----:B------:R-:W-:Y:S02]  /*12bc0*/  IMAD.MOV.U32 R10, RZ, RZ, R9 ;  /* 0x000000ffff0a7224 */ /* 0x000fe400078e0009 */
[----:B------:R-:W-:-:S07]  /*12bd0*/  IMAD.MOV.U32 R31, RZ, RZ, R30 ;  /* 0x000000ffff1f7224 */ /* 0x000fce00078e001e */
.L_x_33920:
[----:B------:R-:W-:Y:S05]  /*12be0*/  BSYNC B1 ;  /* 0x0000000000017941 */ /* 0x000fea0003800000 */
.L_x_33918:
        /* <DEDUP_REMOVED lines=11> */
.L_x_33922:
[----:B------:R-:W-:Y:S01]  /*12ca0*/  IMAD.MOV.U32 R7, RZ, RZ, R8 ;  /* 0x000000ffff077224 */ /* 0x000fe200078e0008 */
[----:B------:R-:W-:Y:S01]  /*12cb0*/  MOV R90, R89 ;  /* 0x00000059005a7202 */ /* 0x000fe20000000f00 */
[----:B------:R-:W-:Y:S02]  /*12cc0*/  IMAD.MOV.U32 R9, RZ, RZ, R10 ;  /* 0x000000ffff097224 */ /* 0x000fe400078e000a */
[----:B------:R-:W-:-:S07]  /*12cd0*/  IMAD.MOV.U32 R30, RZ, RZ, R29 ;  /* 0x000000ffff1e7224 */ /* 0x000fce00078e001d */
.L_x_33923:
[----:B------:R-:W-:Y:S05]  /*12ce0*/  BSYNC B1 ;  /* 0x0000000000017941 */ /* 0x000fea0003800000 */
.L_x_33921:
        /* <DEDUP_REMOVED lines=11> */
.L_x_33925:
[----:B------:R-:W-:Y:S01]  /*12da0*/  IMAD.MOV.U32 R8, RZ, RZ, R7 ;  /* 0x000000ffff087224 */ /* 0x000fe200078e0007 */
[----:B------:R-:W-:Y:S01]  /*12db0*/  MOV R89, R88 ;  /* 0x0000005800597202 */ /* 0x000fe20000000f00 */
[----:B------:R-:W-:Y:S02]  /*12dc0*/  IMAD.MOV.U32 R10, RZ, RZ, R9 ;  /* 0x000000ffff0a7224 */ /* 0x000fe400078e0009 */
[----:B------:R-:W-:-:S07]  /*12dd0*/  IMAD.MOV.U32 R29, RZ, RZ, R28 ;  /* 0x000000ffff1d7224 */ /* 0x000fce00078e001c */
.L_x_33926:
[----:B------:R-:W-:Y:S05]  /*12de0*/  BSYNC B1 ;  /* 0x0000000000017941 */ /* 0x000fea0003800000 */
.L_x_33924:
        /* <DEDUP_REMOVED lines=11> */
.L_x_33928:
[----:B------:R-:W-:Y:S01]  /*12ea0*/  IMAD.MOV.U32 R7, RZ, RZ, R8 ;  /* 0x000000ffff077224 */ /* 0x000fe200078e0008 */
[----:B------:R-:W-:Y:S01]  /*12eb0*/  MOV R88, R87 ;  /* 0x0000005700587202 */ /* 0x000fe20000000f00 */
[----:B------:R-:W-:Y:S02]  /*12ec0*/  IMAD.MOV.U32 R9, RZ, RZ, R10 ;  /* 0x000000ffff097224 */ /* 0x000fe400078e000a */
[----:B------:R-:W-:-:S07]  /*12ed0*/  IMAD.MOV.U32 R28, RZ, RZ, R27 ;  /* 0x000000ffff1c7224 */ /* 0x000fce00078e001b */
.L_x_33929:
[----:B------:R-:W-:Y:S05]  /*12ee0*/  BSYNC B1 ;  /* 0x0000000000017941 */ /* 0x000fea0003800000 */
.L_x_33927:
        /* <DEDUP_REMOVED lines=11> */
.L_x_33931:
[----:B------:R-:W-:Y:S01]  /*12fa0*/  IMAD.MOV.U32 R8, RZ, RZ, R7 ;  /* 0x000000ffff087224 */ /* 0x000fe200078e0007 */
[----:B------:R-:W-:Y:S01]  /*12fb0*/  MOV R87, R86 ;  /* 0x0000005600577202 */ /* 0x000fe20000000f00 */
[----:B------:R-:W-:Y:S02]  /*12fc0*/  IMAD.MOV.U32 R10, RZ, RZ, R9 ;  /* 0x000000ffff0a7224 */ /* 0x000fe400078e0009 */
[----:B------:R-:W-:-:S07]  /*12fd0*/  IMAD.MOV.U32 R27, RZ, RZ, R26 ;  /* 0x000000ffff1b7224 */ /* 0x000fce00078e001a */
.L_x_33932:
[----:B------:R-:W-:Y:S05]  /*12fe0*/  BSYNC B1 ;  /* 0x0000000000017941 */ /* 0x000fea0003800000 */
.L_x_33930:
        /* <DEDUP_REMOVED lines=11> */
.L_x_33934:
[----:B------:R-:W-:Y:S01]  /*130a0*/  IMAD.MOV.U32 R7, RZ, RZ, R8 ;  /* 0x000000ffff077224 */ /* 0x000fe200078e0008 */
[----:B------:R-:W-:Y:S01]  /*130b0*/  MOV R86, R85 ;  /* 0x0000005500567202 */ /* 0x000fe20000000f00 */
[----:B------:R-:W-:Y:S02]  /*130c0*/  IMAD.MOV.U32 R9, RZ, RZ, R10 ;  /* 0x000000ffff097224 */ /* 0x000fe400078e000a */
[----:B------:R-:W-:-:S07]  /*130d0*/  IMAD.MOV.U32 R26, RZ, RZ, R25 ;  /* 0x000000ffff1a7224 */ /* 0x000fce00078e0019 */
.L_x_33935:
[----:B------:R-:W-:Y:S05]  /*130e0*/  BSYNC B1 ;  /* 0x0000000000017941 */ /* 0x000fea0003800000 */
.L_x_33933:
        /* <DEDUP_REMOVED lines=11> */
.L_x_33937:
[----:B------:R-:W-:Y:S01]  /*131a0*/  IMAD.MOV.U32 R8, RZ, RZ, R7 ;  /* 0x000000ffff087224 */ /* 0x000fe200078e0007 */
[----:B------:R-:W-:Y:S01]  /*131b0*/  MOV R85, R84 ;  /* 0x0000005400557202 */ /* 0x000fe20000000f00 */
[----:B------:R-:W-:Y:S02]  /*131c0*/  IMAD.MOV.U32 R10, RZ, RZ, R9 ;  /* 0x000000ffff0a7224 */ /* 0x000fe400078e0009 */
[----:B------:R-:W-:-:S07]  /*131d0*/  IMAD.MOV.U32 R25, RZ, RZ, R24 ;  /* 0x000000ffff197224 */ /* 0x000fce00078e0018 */
.L_x_33938:
[----:B------:R-:W-:Y:S05]  /*131e0*/  BSYNC B1 ;  /* 0x0000000000017941 */ /* 0x000fea0003800000 */
.L_x_33936:
        /* <DEDUP_REMOVED lines=11> */
.L_x_33940:
[----:B------:R-:W-:Y:S01]  /*132a0*/  IMAD.MOV.U32 R7, RZ, RZ, R8 ;  /* 0x000000ffff077224 */ /* 0x000fe200078e0008 */
[----:B------:R-:W-:Y:S01]  /*132b0*/  MOV R84, R83 ;  /* 0x0000005300547202 */ /* 0x000fe20000000f00 */
[----:B------:R-:W-:Y:S02]  /*132c0*/  IMAD.MOV.U32 R9, RZ, RZ, R10 ;  /* 0x000000ffff097224 */ /* 0x000fe400078e000a */
[----:B------:R-:W-:-:S07]  /*132d0*/  IMAD.MOV.U32 R24, RZ, RZ, R23 ;  /* 0x000000ffff187224 */ /* 0x000fce00078e0017 */
.L_x_33941:
[----:B------:R-:W-:Y:S05]  /*132e0*/  BSYNC B1 ;  /* 0x0000000000017941 */ /* 0x000fea0003800000 */
.L_x_33939:
        /* <DEDUP_REMOVED lines=11> */
.L_x_33943:
[----:B------:R-:W-:Y:S01]  /*133a0*/  IMAD.MOV.U32 R8, RZ, RZ, R7 ;  /* 0x000000ffff087224 */ /* 0x000fe200078e0007 */
[----:B------:R-:W-:Y:S01]  /*133b0*/  MOV R83, R82 ;  /* 0x0000005200537202 */ /* 0x000fe20000000f00 */
[----:B------:R-:W-:Y:S02]  /*133c0*/  IMAD.MOV.U32 R10, RZ, RZ, R9 ;  /* 0x000000ffff0a7224 */ /* 0x000fe400078e0009 */
[----:B------:R-:W-:-:S07]  /*133d0*/  IMAD.MOV.U32 R23, RZ, RZ, R22 ;  /* 0x000000ffff177224 */ /* 0x000fce00078e0016 */
.L_x_33944:
[----:B------:R-:W-:Y:S05]  /*133e0*/  BSYNC B1 ;  /* 0x0000000000017941 */ /* 0x000fea0003800000 */
.L_x_33942:
        /* <DEDUP_REMOVED lines=11> */
.L_x_33946:
[----:B------:R-:W-:Y:S01]  /*134a0*/  IMAD.MOV.U32 R7, RZ, RZ, R8 ;  /* 0x000000ffff077224 */ /* 0x000fe200078e0008 */
[----:B------:R-:W-:Y:S01]  /*134b0*/  MOV R82, R81 ;  /* 0x0000005100527202 */ /* 0x000fe20000000f00 */
[----:B------:R-:W-:Y:S02]  /*134c0*/  IMAD.MOV.U32 R9, RZ, RZ, R10 ;  /* 0x000000ffff097224 */ /* 0x000fe400078e000a */
[----:B------:R-:W-:-:S07]  /*134d0*/  IMAD.MOV.U32 R22, RZ, RZ, R21 ;  /* 0x000000ffff167224 */ /* 0x000fce00078e0015 */
.L_x_33947:
[----:B------:R-:W-:Y:S05]  /*134e0*/  BSYNC B1 ;  /* 0x0000000000017941 */ /* 0x000fea0003800000 */
.L_x_33945:
        /* <DEDUP_REMOVED lines=11> */
.L_x_33949:
[----:B------:R-:W-:Y:S01]  /*135a0*/  IMAD.MOV.U32 R8, RZ, RZ, R7 ;  /* 0x000000ffff087224 */ /* 0x000fe200078e0007 */
[----:B------:R-:W-:Y:S01]  /*135b0*/  MOV R81, R80 ;  /* 0x0000005000517202 */ /* 0x000fe20000000f00 */
[----:B------:R-:W-:Y:S02]  /*135c0*/  IMAD.MOV.U32 R10, RZ, RZ, R9 ;  /* 0x000000ffff0a7224 */ /* 0x000fe400078e0009 */
[----:B------:R-:W-:-:S07]  /*135d0*/  IMAD.MOV.U32 R21, RZ, RZ, R20 ;  /* 0x000000ffff157224 */ /* 0x000fce00078e0014 */
.L_x_33950:
[----:B------:R-:W-:Y:S05]  /*135e0*/  BSYNC B1 ;  /* 0x0000000000017941 */ /* 0x000fea0003800000 */
.L_x_33948:
        /* <DEDUP_REMOVED lines=11> */
.L_x_33952:
[----:B------:R-:W-:Y:S01]  /*136a0*/  IMAD.MOV.U32 R7, RZ, RZ, R8 ;  /* 0x000000ffff077224 */ /* 0x000fe200078e0008 */
[----:B------:R-:W-:Y:S01]  /*136b0*/  MOV R20, R153 ;  /* 0x0000009900147202 */ /* 0x000fe20000000f00 */
[----:B------:R-:W-:Y:S02]  /*136c0*/  IMAD.MOV.U32 R9, RZ, RZ, R10 ;  /* 0x000000ffff097224 */ /* 0x000fe400078e000a */
[----:B------:R-:W-:-:S07]  /*136d0*/  IMAD.MOV.U32 R80, RZ, RZ, R143 ;  /* 0x000000ffff507224 */ /* 0x000fce00078e008f */
.L_x_33953:
[----:B------:R-:W-:Y:S05]  /*136e0*/  BSYNC B1 ;  /* 0x0000000000017941 */ /* 0x000fea0003800000 */
.L_x_33951:
        /* <DEDUP_REMOVED lines=11> */
.L_x_33955:
[----:B------:R-:W-:Y:S01]  /*137a0*/  IMAD.MOV.U32 R11, RZ, RZ, R7 ;  /* 0x000000ffff0b7224 */ /* 0x000fe200078e0007 */
[----:B------:R-:W-:Y:S01]  /*137b0*/  MOV R143, R142 ;  /* 0x0000008e008f7202 */ /* 0x000fe20000000f00 */
[----:B------:R-:W-:Y:S02]  /*137c0*/  IMAD.MOV.U32 R8, RZ, RZ, R9 ;  /* 0x000000ffff087224 */ /* 0x000fe400078e0009 */
[----:B------:R-:W-:-:S07]  /*137d0*/  IMAD.MOV.U32 R153, RZ, RZ, R152 ;  /* 0x000000ffff997224 */ /* 0x000fce00078e0098 */
.L_x_33956:
[----:B------:R-:W-:Y:S05]  /*137e0*/  BSYNC B1 ;  /* 0x0000000000017941 */ /* 0x000fea0003800000 */
.L_x_33954:
        /* <DEDUP_REMOVED lines=11> */
.L_x_33958:
[----:B------:R-:W-:Y:S01]  /*138a0*/  IMAD.MOV.U32 R152, RZ, RZ, R2 ;  /* 0x000000ffff987224 */ /* 0x000fe200078e0002 */
[----:B------:R-:W-:Y:S01]  /*138b0*/  MOV R142, R141 ;  /* 0x0000008d008e7202 */ /* 0x000fe20000000f00 */
[--C-:B------:R-:W-:Y:S02]  /*138c0*/  IMAD.MOV.U32 R7, RZ, RZ, R11.reuse ;  /* 0x000000ffff077224 */ /* 0x100fe400078e000b */
[--C-:B------:R-:W-:Y:S02]  /*138d0*/  IMAD.MOV.U32 R9, RZ, RZ, R8.reuse ;  /* 0x000000ffff097224 */ /* 0x100fe400078e0008 */
[----:B------:R-:W-:Y:S02]  /*138e0*/  IMAD.MOV.U32 R2, RZ, RZ, R11 ;  /* 0x000000ffff027224 */ /* 0x000fe400078e000b */
[----:B------:R-:W-:-:S07]  /*138f0*/  IMAD.MOV.U32 R141, RZ, RZ, R8 ;  /* 0x000000ffff8d7224 */ /* 0x000fce00078e0008 */
.L_x_33959:
[----:B------:R-:W-:Y:S05]  /*13900*/  BSYNC B1 ;  /* 0x0000000000017941 */ /* 0x000fea0003800000 */
.L_x_33957:
[----:B------:R-:W-:Y:S01]  /*13910*/  VIADD R3, R3, 0x4 ;  /* 0x0000000403037836 */ /* 0x000fe20000000000 */
[----:B------:R-:W-:Y:S06]  /*13920*/  @P1 BRA `(.L_x_33960) ;  /* 0xffffffc0000c1947 */ /* 0x000fec000383ffff */
[----:B------:R-:W-:Y:S01]  /*13930*/  MOV R2, R7 ;  /* 0x0000000700027202 */ /* 0x000fe20000000f00 */
[----:B------:R-:W-:-:S07]  /*13940*/  IMAD.MOV.U32 R141, RZ, RZ, R9 ;  /* 0x000000ffff8d7224 */ /* 0x000fce00078e0009 */
.L_x_33770:
[----:B------:R-:W-:Y:S05]  /*13950*/  BSYNC B0 ;  /* 0x0000000000007941 */ /* 0x000fea0003800000 */
.L_x_33769:
        /* <DEDUP_REMOVED lines=199> */
.L_x_34152:
        /* <DEDUP_REMOVED lines=20> */
.L_x_33964:
[----:B------:R-:W-:Y:S02]  /*14710*/  IMAD.MOV.U32 R9, RZ, RZ, R5 ;  /* 0x000000ffff097224 */ /* 0x000fe400078e0005 */
[----:B------:R-:W-:Y:S01]  /*14720*/  IMAD.MOV.U32 R7, RZ, RZ, R140 ;  /* 0x000000ffff077224 */ /* 0x000fe200078e008c */
[----:B------:R-:W-:Y:S01]  /*14730*/  MOV R140, R79 ;  /* 0x0000004f008c7202 */ /* 0x000fe20000000f00 */
[----:B------:R-:W-:-:S07]  /*14740*/  IMAD.MOV.U32 R5, RZ, RZ, R139 ;  /* 0x000000ffff057224 */ /* 0x000fce00078e008b */
.L_x_33965:
[----:B------:R-:W-:Y:S05]  /*14750*/  BSYNC B1 ;  /* 0x0000000000017941 */ /* 0x000fea0003800000 */
.L_x_33963:
        /* <DEDUP_REMOVED lines=11> */
.L_x_33967:
[----:B------:R-:W-:Y:S01]  /*14810*/  IMAD.MOV.U32 R8, RZ, RZ, R7 ;  /* 0x000000ffff087224 */ /* 0x000fe200078e0007 */
[----:B------:R-:W-:Y:S01]  /*14820*/  MOV R139, R138 ;  /* 0x0000008a008b7202 */ /* 0x000fe20000000f00 */
[----:B------:R-:W-:Y:S02]  /*14830*/  IMAD.MOV.U32 R10, RZ, RZ, R9 ;  /* 0x000000ffff0a7224 */ /* 0x000fe400078e0009 */
[----:B------:R-:W-:-:S07]  /*14840*/  IMAD.MOV.U32 R79, RZ, RZ, R78 ;  /* 0x000000ffff4f7224 */ /* 0x000fce00078e004e */
.L_x_33968:
[----:B------:R-:W-:Y:S05]  /*14850*/  BSYNC B1 ;  /* 0x0000000000017941 */ /* 0x000fea0003800000 */
.L_x_33966:
        /* <DEDUP_REMOVED lines=11> */
.L_x_33970:
[----:B------:R-:W-:Y:S01]  /*14910*/  IMAD.MOV.U32 R7, RZ, RZ, R8 ;  /* 0x000000ffff077224 */ /* 0x000fe200078e0008 */
[----:B------:R-:W-:Y:S01]  /*14920*/  MOV R138, R137 ;  /* 0x00000089008a7202 */ /* 0x000fe20000000f00 */
[----:B------:R-:W-:Y:S02]  /*14930*/  IMAD.MOV.U32 R9, RZ, RZ, R10 ;  /* 0x000000ffff097224 */ /* 0x000fe400078e000a */
[----:B------:R-:W-:-:S07]  /*14940*/  IMAD.MOV.U32 R78, RZ, RZ, R77 ;  /* 0x000000ffff4e7224 */ /* 0x000fce00078e004d */
.L_x_33971:
[----:B------:R-:W-:Y:S05]  /*14950*/  BSYNC B1 ;  /* 0x0000000000017941 */ /* 0x000fea0003800000 */
.L_x_33969:
        /* <DEDUP_REMOVED lines=11> */
.L_x_33973:
[----:B------:R-:W-:Y:S01]  /*14a10*/  IMAD.MOV.U32 R8, RZ, RZ, R7 ;  /* 0x000000ffff087224 */ /* 0x000fe200078e0007 */
[----:B------:R-:W-:Y:S01]  /*14a20*/  MOV R137, R136 ;  /* 0x0000008800897202 */ /* 0x000fe20000000f00 */
[----:B------:R-:W-:Y:S02]  /*14a30*/  IMAD.MOV.U32 R10, RZ, RZ, R9 ;  /* 0x000000ffff0a7224 */ /* 0x000fe400078e0009 */
[----:B------:R-:W-:-:S07]  /*14a40*/  IMAD.MOV.U32 R77, RZ, RZ, R76 ;  /* 0x000000ffff4d7224 */ /* 0x000fce00078e004c */
.L_x_33974:
[----:B------:R-:W-:Y:S05]  /*14a50*/  BSYNC B1 ;  /* 0x0000000000017941 */ /* 0x000fea0003800000 */
.L_x_33972:
        /* <DEDUP_REMOVED lines=11> */
.L_x_33976:
[----:B------:R-:W-:Y:S01]  /*14b10*/  IMAD.MOV.U32 R7, RZ, RZ, R8 ;  /* 0x000000ffff077224 */ /* 0x000fe200078e0008 */
[----:B------:R-:W-:Y:S01]  /*14b20*/  MOV R136, R135 ;  /* 0x0000008700887202 */ /* 0x000fe20000000f00 */
[----:B------:R-:W-:Y:S02]  /*14b30*/  IMAD.MOV.U32 R9, RZ, RZ, R10 ;  /* 0x000000ffff097224 */ /* 0x000fe400078e000a */
[----:B------:R-:W-:-:S07]  /*14b40*/  IMAD.MOV.U32 R76, RZ, RZ, R75 ;  /* 0x000000ffff4c7224 */ /* 0x000fce00078e004b */
.L_x_33977:
[----:B------:R-:W-:Y:S05]  /*14b50*/  BSYNC B1 ;  /* 0x0000000000017941 */ /* 0x000fea0003800000 */
.L_x_33975:
        /* <DEDUP_REMOVED lines=11> */
.L_x_33979:
[----:B------:R-:W-:Y:S01]  /*14c10*/  IMAD.MOV.U32 R8, RZ, RZ, R7 ;  /* 0x000000ffff087224 */ /* 0x000fe200078e0007 */
[----:B------:R-:W-:Y:S01]  /*14c20*/  MOV R135, R134 ;  /* 0x0000008600877202 */ /* 0x000fe20000000f00 */
[----:B------:R-:W-:Y:S02]  /*14c30*/  IMAD.MOV.U32 R10, RZ, RZ, R9 ;  /* 0x000000ffff0a7224 */ /* 0x000fe400078e0009 */
[----:B------:R-:W-:-:S07]  /*14c40*/  IMAD.MOV.U32 R75, RZ, RZ, R74 ;  /* 0x000000ffff4b7224 */ /* 0x000fce00078e004a */
.L_x_33980:
[----:B------:R-:W-:Y:S05]  /*14c50*/  BSYNC B1 ;  /* 0x0000000000017941 */ /* 0x000fea0003800000 */
.L_x_33978:
        /* <DEDUP_REMOVED lines=11> */
.L_x_33982:
[----:B------:R-:W-:Y:S01]  /*14d10*/  IMAD.MOV.U32 R7, RZ, RZ, R8 ;  /* 0x000000ffff077224 */ /* 0x000fe200078e0008 */
[----:B------:R-:W-:Y:S01]  /*14d20*/  MOV R134, R133 ;  /* 0x0000008500867202 */ /* 0x000fe20000000f00 */
[----:B------:R-:W-:Y:S02]  /*14d30*/  IMAD.MOV.U32 R9, RZ, RZ, R10 ;  /* 0x000000ffff097224 */ /* 0x000fe400078e000a */
[----:B------:R-:W-:-:S07]  /*14d40*/  IMAD.MOV.U32 R74, RZ, RZ, R73 ;  /* 0x000000ffff4a7224 */ /* 0x000fce00078e0049 */
.L_x_33983:
[----:B------:R-:W-:Y:S05]  /*14d50*/  BSYNC B1 ;  /* 0x0000000000017941 */ /* 0x000fea0003800000 */
.L_x_33981:
        /* <DEDUP_REMOVED lines=11> */
.L_x_33985:
[----:B------:R-:W-:Y:S01]  /*14e10*/  IMAD.MOV.U32 R8, RZ, RZ, R7 ;  /* 0x000000ffff087224 */ /* 0x000fe200078e0007 */
[----:B------:R-:W-:Y:S01]  /*14e20*/  MOV R133, R132 ;  /* 0x0000008400857202 */ /* 0x000fe20000000f00 */
[----:B------:R-:W-:Y:S02]  /*14e30*/  IMAD.MOV.U32 R10, RZ, RZ, R9 ;  /* 0x000000ffff0a7224 */ /* 0x000fe400078e0009 */
[----:B------:R-:W-:-:S07]  /*14e40*/  IMAD.MOV.U32 R73, RZ, RZ, R72 ;  /* 0x000000ffff497224 */ /* 0x000fce00078e0048 */
.L_x_33986:
[----:B------:R-:W-:Y:S05]  /*14e50*/  BSYNC B1 ;  /* 0x0000000000017941 */ /* 0x000fea0003800000 */
.L_x_33984:
        /* <DEDUP_REMOVED lines=11> */
.L_x_33988:
[----:B------:R-:W-:Y:S01]  /*14f10*/  IMAD.MOV.U32 R7, RZ, RZ, R8 ;  /* 0x000000ffff077224 */ /* 0x000fe200078e0008 */
[----:B------:R-:W-:Y:S01]  /*14f20*/  MOV R132, R131 ;  /* 0x0000008300847202 */ /* 0x000fe20000000f00 */
[----:B------:R-:W-:Y:S02]  /*14f30*/  IMAD.MOV.U32 R9, RZ, RZ, R10 ;  /* 0x000000ffff097224 */ /* 0x000fe400078e000a */
[----:B------:R-:W-:-:S07]  /*14f40*/  IMAD.MOV.U32 R72, RZ, RZ, R71 ;  /* 0x000000ffff487224 */ /* 0x000fce00078e0047 */
.L_x_33989:
[----:B------:R-:W-:Y:S05]  /*14f50*/  BSYNC B1 ;  /* 0x0000000000017941 */ /* 0x000fea0003800000 */
.L_x_33987:
        /* <DEDUP_REMOVED lines=11> */
.L_x_33991:
[----:B------:R-:W-:Y:S01]  /*15010*/  IMAD.MOV.U32 R8, RZ, RZ, R7 ;  /* 0x000000ffff087224 */ /* 0x000fe200078e0007 */
[----:B------:R-:W-:Y:S01]  /*15020*/  MOV R131, R130 ;  /* 0x0000008200837202 */ /* 0x000fe20000000f00 */
[----:B------:R-:W-:Y:S02]  /*15030*/  IMAD.MOV.U32 R10, RZ, RZ, R9 ;  /* 0x000000ffff0a7224 */ /* 0x000fe400078e0009 */
[----:B------:R-:W-:-:S07]  /*15040*/  IMAD.MOV.U32 R71, RZ, RZ, R70 ;  /* 0x000000ffff477224 */ /* 0x000fce00078e0046 */
.L_x_33992:
[----:B------:R-:W-:Y:S05]  /*15050*/  BSYNC B1 ;  /* 0x0000000000017941 */ /* 0x000fea0003800000 */
.L_x_33990:
        /* <DEDUP_REMOVED lines=11> */
.L_x_33994:
[----:B------:R-:W-:Y:S01]  /*15110*/  IMAD.MOV.U32 R7, RZ, RZ, R8 ;  /* 0x000000ffff077224 */ /* 0x000fe200078e0008 */
[----:B------:R-:W-:Y:S01]  /*15120*/  MOV R130, R129 ;  /* 0x0000008100827202 */ /* 0x000fe20000000f00 */
[----:B------:R-:W-:Y:S02]  /*15130*/  IMAD.MOV.U32 R9, RZ, RZ, R10 ;  /* 0x000000ffff097224 */ /* 0x000fe400078e000a */
[----:B------:R-:W-:-:S07]  /*15140*/  IMAD.MOV.U32 R70, RZ, RZ, R69 ;  /* 0x000000ffff467224 */ /* 0x000fce00078e0045 */
.L_x_33995:
[----:B------:R-:W-:Y:S05]  /*15150*/  BSYNC B1 ;  /* 0x0000000000017941 */ /* 0x000fea0003800000 */
.L_x_33993:
        /* <DEDUP_REMOVED lines=11> */
.L_x_33997:
[----:B------:R-:W-:Y:S01]  /*15210*/  IMAD.MOV.U32 R8, RZ, RZ, R7 ;  /* 0x000000ffff087224 */ /* 0x000fe200078e0007 */
[----:B------:R-:W-:Y:S01]  /*15220*/  MOV R129, R128 ;  /* 0x0000008000817202 */ /* 0x000fe20000000f00 */
[----:B------:R-:W-:Y:S02]  /*15230*/  IMAD.MOV.U32 R10, RZ, RZ, R9 ;  /* 0x000000ffff0a7224 */ /* 0x000fe400078e0009 */
[----:B------:R-:W-:-:S07]  /*15240*/  IMAD.MOV.U32 R69, RZ, RZ, R68 ;  /* 0x000000ffff457224 */ /* 0x000fce00078e0044 */
.L_x_33998:
[----:B------:R-:W-:Y:S05]  /*15250*/  BSYNC B1 ;  /* 0x0000000000017941 */ /* 0x000fea0003800000 */
.L_x_33996:
        /* <DEDUP_REMOVED lines=11> */
.L_x_34000:
[----:B------:R-:W-:Y:S01]  /*15310*/  IMAD.MOV.U32 R7, RZ, RZ, R8 ;  /* 0x000000ffff077224 */ /* 0x000fe200078e0008 */
[----:B------:R-:W-:Y:S01]  /*15320*/  MOV R128, R127 ;  /* 0x0000007f00807202 */ /* 0x000fe20000000f00 */
[----:B------:R-:W-:Y:S02]  /*15330*/  IMAD.MOV.U32 R9, RZ, RZ, R10 ;  /* 0x000000ffff097224 */ /* 0x000fe400078e000a */
[----:B------:R-:W-:-:S07]  /*15340*/  IMAD.MOV.U32 R68, RZ, RZ, R67 ;  /* 0x000000ffff447224 */ /* 0x000fce00078e0043 */
.L_x_34001:
[----:B------:R-:W-:Y:S05]  /*15350*/  BSYNC B1 ;  /* 0x0000000000017941 */ /* 0x000fea0003800000 */
.L_x_33999:
        /* <DEDUP_REMOVED lines=11> */
.L_x_34003:
[----:B------:R-:W-:Y:S01]  /*15410*/  IMAD.MOV.U32 R8, RZ, RZ, R7 ;  /* 0x000000ffff087224 */ /* 0x000fe200078e0007 */
[----:B------:R-:W-:Y:S01]  /*15420*/  MOV R127, R126 ;  /* 0x0000007e007f7202 */ /* 0x000fe20000000f00 */
[----:B------:R-:W-:Y:S02]  /*15430*/  IMAD.MOV.U32 R10, RZ, RZ, R9 ;  /* 0x000000ffff0a7224 */ /* 0x000fe400078e0009 */
[----:B------:R-:W-:-:S07]  /*15440*/  IMAD.MOV.U32 R67, RZ, RZ, R66 ;  /* 0x000000ffff437224 */ /* 0x000fce00078e0042 */
.L_x_34004:
[----:B------:R-:W-:Y:S05]  /*15450*/  BSYNC B1 ;  /* 0x0000000000017941 */ /* 0x000fea0003800000 */
.L_x_34002:
        /* <DEDUP_REMOVED lines=11> */
.L_x_34006:
[----:B------:R-:W-:Y:S01]  /*15510*/  IMAD.MOV.U32 R7, RZ, RZ, R8 ;  /* 0x000000ffff077224 */ /* 0x000fe200078e0008 */
[----:B------:R-:W-:Y:S01]  /*15520*/  MOV R126, R125 ;  /* 0x0000007d007e7202 */ /* 0x000fe20000000f00 */
[----:B------:R-:W-:Y:S02]  /*15530*/  IMAD.MOV.U32 R9, RZ, RZ, R10 ;  /* 0x000000ffff097224 */ /* 0x000fe400078e000a */
[----:B------:R-:W-:-:S07]  /*15540*/  IMAD.MOV.U32 R66, RZ, RZ, R65 ;  /* 0x000000ffff427224 */ /* 0x000fce00078e0041 */
.L_x_34007:
[----:B------:R-:W-:Y:S05]  /*15550*/  BSYNC B1 ;  /* 0x0000000000017941 */ /* 0x000fea0003800000 */
.L_x_34005:
        /* <DEDUP_REMOVED lines=11> */
.L_x_34009:
[----:B------:R-:W-:Y:S01]  /*15610*/  IMAD.MOV.U32 R8, RZ, RZ, R7 ;  /* 0x000000ffff087224 */ /* 0x000fe200078e0007 */
[----:B------:R-:W-:Y:S01]  /*15620*/  MOV R125, R124 ;  /* 0x0000007c007d7202 */ /* 0x000fe20000000f00 */
[----:B------:R-:W-:Y:S02]  /*15630*/  IMAD.MOV.U32 R10, RZ, RZ, R9 ;  /* 0x000000ffff0a7224 */ /* 0x000fe400078e0009 */
[----:B------:R-:W-:-:S07]  /*15640*/  IMAD.MOV.U32 R65, RZ, RZ, R64 ;  /* 0x000000ffff417224 */ /* 0x000fce00078e0040 */
.L_x_34010:
[----:B------:R-:W-:Y:S05]  /*15650*/  BSYNC B1 ;  /* 0x0000000000017941 */ /* 0x000fea0003800000 */
.L_x_34008:
        /* <DEDUP_REMOVED lines=11> */
.L_x_34012:
[----:B------:R-:W-:Y:S01]  /*15710*/  IMAD.MOV.U32 R7, RZ, RZ, R8 ;  /* 0x000000ffff077224 */ /* 0x000fe200078e0008 */
[----:B------:R-:W-:Y:S01]  /*15720*/  MOV R124, R123 ;  /* 0x0000007b007c7202 */ /* 0x000fe20000000f00 */
[----:B------:R-:W-:Y:S02]  /*15730*/  IMAD.MOV.U32 R9, RZ, RZ, R10 ;  /* 0x000000ffff097224 */ /* 0x000fe400078e000a */
[----:B------:R-:W-:-:S07]  /*15740*/  IMAD.MOV.U32 R64, RZ, RZ, R63 ;  /* 0x000000ffff407224 */ /* 0x000fce00078e003f */
.L_x_34013:
[----:B------:R-:W-:Y:S05]  /*15750*/  BSYNC B1 ;  /* 0x0000000000017941 */ /* 0x000fea0003800000 */
.L_x_34011:
        /* <DEDUP_REMOVED lines=11> */
.L_x_34015:
[----:B------:R-:W-:Y:S01]  /*15810*/  IMAD.MOV.U32 R8, RZ, RZ, R7 ;  /* 0x000000ffff087224 */ /* 0x000fe200078e0007 */
[----:B------:R-:W-:Y:S01]  /*15820*/  MOV R123, R122 ;  /* 0x0000007a007b7202 */ /* 0x000fe20000000f00 */
[----:B------:R-:W-:Y:S02]  /*15830*/  IMAD.MOV.U32 R10, RZ, RZ, R9 ;  /* 0x000000ffff0a7224 */ /* 0x000fe400078e0009 */
[----:B------:R-:W-:-:S07]  /*15840*/  IMAD.MOV.U32 R63, RZ, RZ, R62 ;  /* 0x000000ffff3f7224 */ /* 0x000fce00078e003e */
.L_x_34016:
[----:B------:R-:W-:Y:S05]  /*15850*/  BSYNC B1 ;  /* 0x0000000000017941 */ /* 0x000fea0003800000 */
.L_x_34014:
        /* <DEDUP_REMOVED lines=11> */
.L_x_34018:
[----:B------:R-:W-:Y:S01]  /*15910*/  IMAD.MOV.U32 R7, RZ, RZ, R8 ;  /* 0x000000ffff077224 */ /* 0x000fe200078e0008 */
[----:B------:R-:W-:Y:S01]  /*15920*/  MOV R122, R121 ;  /* 0x00000079007a7202 */ /* 0x000fe20000000f00 */
[----:B------:R-:W-:Y:S02]  /*15930*/  IMAD.MOV.U32 R9, RZ, RZ, R10 ;  /* 0x000000ffff097224 */ /* 0x000fe400078e000a */
[----:B------:R-:W-:-:S07]  /*15940*/  IMAD.MOV.U32 R62, RZ, RZ, R61 ;  /* 0x000000ffff3e7224 */ /* 0x000fce00078e003d */
.L_x_34019:
[----:B------:R-:W-:Y:S05]  /*15950*/  BSYNC B1 ;  /* 0x0000000000017941 */ /* 0x000fea0003800000 */
.L_x_34017:
        /* <DEDUP_REMOVED lines=11> */
.L_x_34021:
[----:B------:R-:W-:Y:S01]  /*15a10*/  IMAD.MOV.U32 R8, RZ, RZ, R7 ;  /* 0x000000ffff087224 */ /* 0x000fe200078e0007 */
[----:B------:R-:W-:Y:S01]  /*15a20*/  MOV R121, R120 ;  /* 0x0000007800797202 */ /* 0x000fe20000000f00 */
[----:B------:R-:W-:Y:S02]  /*15a30*/  IMAD.MOV.U32 R10, RZ, RZ, R9 ;  /* 0x000000ffff0a7224 */ /* 0x000fe400078e0009 */
[----:B------:R-:W-:-:S07]  /*15a40*/  IMAD.MOV.U32 R61, RZ, RZ, R60 ;  /* 0x000000ffff3d7224 */ /* 0x000fce00078e003c */
.L_x_34022:
[----:B------:R-:W-:Y:S05]  /*15a50*/  BSYNC B1 ;  /* 0x0000000000017941 */ /* 0x000fea0003800000 */
.L_x_34020:
        /* <DEDUP_REMOVED lines=11> */
.L_x_34024:
[----:B------:R-:W-:Y:S01]  /*15b10*/  IMAD.MOV.U32 R7, RZ, RZ, R8 ;  /* 0x000000ffff077224 */ /* 0x000fe200078e0008 */
[----:B------:R-:W-:Y:S01]  /*15b20*/  MOV R120, R119 ;  /* 0x0000007700787202 */ /* 0x000fe20000000f00 */
[----:B------:R-:W-:Y:S02]  /*15b30*/  IMAD.MOV.U32 R9, RZ, RZ, R10 ;  /* 0x000000ffff097224 */ /* 0x000fe400078e000a */
[----:B------:R-:W-:-:S07]  /*15b40*/  IMAD.MOV.U32 R60, RZ, RZ, R59 ;  /* 0x000000ffff3c7224 */ /* 0x000fce00078e003b */
.L_x_34025:
[----:B------:R-:W-:Y:S05]  /*15b50*/  BSYNC B1 ;  /* 0x0000000000017941 */ /* 0x000fea0003800000 */
.L_x_34023:
        /* <DEDUP_REMOVED lines=11> */
.L_x_34027:
[----:B------:R-:W-:Y:S01]  /*15c10*/  IMAD.MOV.U32 R8, RZ, RZ, R7 ;  /* 0x000000ffff087224 */ /* 0x000fe200078e0007 */
[----:B------:R-:W-:Y:S01]  /*15c20*/  MOV R119, R118 ;  /* 0x0000007600777202 */ /* 0x000fe20000000f00 */
[----:B------:R-:W-:Y:S02]  /*15c30*/  IMAD.MOV.U32 R10, RZ, RZ, R9 ;  /* 0x000000ffff0a7224 */ /* 0x000fe400078e0009 */
[----:B------:R-:W-:-:S07]  /*15c40*/  IMAD.MOV.U32 R59, RZ, RZ, R58 ;  /* 0x000000ffff3b7224 */ /* 0x000fce00078e003a */
.L_x_34028:
[----:B------:R-:W-:Y:S05]  /*15c50*/  BSYNC B1 ;  /* 0x0000000000017941 */ /* 0x000fea0003800000 */
.L_x_34026:
        /* <DEDUP_REMOVED lines=11> */
.L_x_34030:
[----:B------:R-:W-:Y:S01]  /*15d10*/  IMAD.MOV.U32 R7, RZ, RZ, R8 ;  /* 0x000000ffff077224 */ /* 0x000fe200078e0008 */
[----:B------:R-:W-:Y:S01]  /*15d20*/  MOV R118, R117 ;  /* 0x0000007500767202 */ /* 0x000fe20000000f00 */
[----:B------:R-:W-:Y:S02]  /*15d30*/  IMAD.MOV.U32 R9, RZ, RZ, R10 ;  /* 0x000000ffff097224 */ /* 0x000fe400078e000a */
[----:B------:R-:W-:-:S07]  /*15d40*/  IMAD.MOV.U32 R58, RZ, RZ, R57 ;  /* 0x000000ffff3a7224 */ /* 0x000fce00078e0039 */
.L_x_34031:
[----:B------:R-:W-:Y:S05]  /*15d50*/  BSYNC B1 ;  /* 0x0000000000017941 */ /* 0x000fea0003800000 */
.L_x_34029:
        /* <DEDUP_REMOVED lines=11> */
.L_x_34033:
[----:B------:R-:W-:Y:S01]  /*15e10*/  IMAD.MOV.U32 R8, RZ, RZ, R7 ;  /* 0x000000ffff087224 */ /* 0x000fe200078e0007 */
[----:B------:R-:W-:Y:S01]  /*15e20*/  MOV R117, R116 ;  /* 0x0000007400757202 */ /* 0x000fe20000000f00 */
[----:B------:R-:W-:Y:S02]  /*15e30*/  IMAD.MOV.U32 R10, RZ, RZ, R9 ;  /* 0x000000ffff0a7224 */ /* 0x000fe400078e0009 */
[----:B------:R-:W-:-:S07]  /*15e40*/  IMAD.MOV.U32 R57, RZ, RZ, R56 ;  /* 0x000000ffff397224 */ /* 0x000fce00078e0038 */
.L_x_34034:
[----:B------:R-:W-:Y:S05]  /*15e50*/  BSYNC B1 ;  /* 0x0000000000017941 */ /* 0x000fea0003800000 */
.L_x_34032:
        /* <DEDUP_REMOVED lines=11> */
.L_x_34036:
[----:B------:R-:W-:Y:S01]  /*15f10*/  IMAD.MOV.U32 R7, RZ, RZ, R8 ;  /* 0x000000ffff077224 */ /* 0x000fe200078e0008 */
[----:B------:R-:W-:Y:S01]  /*15f20*/  MOV R116, R115 ;  /* 0x0000007300747202 */ /* 0x000fe20000000f00 */
[----:B------:R-:W-:Y:S02]  /*15f30*/  IMAD.MOV.U32 R9, RZ, RZ, R10 ;  /* 0x000000ffff097224 */ /* 0x000fe400078e000a */
[----:B------:R-:W-:-:S07]  /*15f40*/  IMAD.MOV.U32 R56, RZ, RZ, R55 ;  /* 0x000000ffff387224 */ /* 0x000fce00078e0037 */
.L_x_34037:
[----:B------:R-:W-:Y:S05]  /*15f50*/  BSYNC B1 ;  /* 0x0000000000017941 */ /* 0x000fea0003800000 */
.L_x_34035:
        /* <DEDUP_REMOVED lines=11> */
.L_x_34039:
[----:B------:R-:W-:Y:S01]  /*16010*/  IMAD.MOV.U32 R8, RZ, RZ, R7 ;  /* 0x000000ffff087224 */ /* 0x000fe200078e0007 */
[----:B------:R-:W-:Y:S01]  /*16020*/  MOV R115, R114 ;  /* 0x0000007200737202 */ /* 0x000fe20000000f00 */
[----:B------:R-:W-:Y:S02]  /*16030*/  IMAD.MOV.U32 R10, RZ, RZ, R9 ;  /* 0x000000ffff0a7224 */ /* 0x000fe400078e0009 */
[----:B------:R-:W-:-:S07]  /*16040*/  IMAD.MOV.U32 R55, RZ, RZ, R54 ;  /* 0x000000ffff377224 */ /* 0x000fce00078e0036 */
.L_x_34040:
[----:B------:R-:W-:Y:S05]  /*16050*/  BSYNC B1 ;  /* 0x0000000000017941 */ /* 0x000fea0003800000 */
.L_x_34038:
        /* <DEDUP_REMOVED lines=11> */
.L_x_34042:
[----:B------:R-:W-:Y:S01]  /*16110*/  IMAD.MOV.U32 R7, RZ, RZ, R8 ;  /* 0x000000ffff077224 */ /* 0x000fe200078e0008 */
[----:B------:R-:W-:Y:S01]  /*16120*/  MOV R114, R113 ;  /* 0x0000007100727202 */ /* 0x000fe20000000f00 */
[----:B------:R-:W-:Y:S02]  /*16130*/  IMAD.MOV.U32 R9, RZ, RZ, R10 ;  /* 0x000000ffff097224 */ /* 0x000fe400078e000a */
[----:B------:R-:W-:-:S07]  /*16140*/  IMAD.MOV.U32 R54, RZ, RZ, R53 ;  /* 0x000000ffff367224 */ /* 0x000fce00078e0035 */
.L_x_34043:
[----:B------:R-:W-:Y:S05]  /*16150*/  BSYNC B1 ;  /* 0x0000000000017941 */ /* 0x000fea0003800000 */
.L_x_34041:
        /* <DEDUP_REMOVED lines=11> */
.L_x_34045:
[----:B------:R-:W-:Y:S01]  /*16210*/  IMAD.MOV.U32 R8, RZ, RZ, R7 ;  /* 0x000000ffff087224 */ /* 0x000fe200078e0007 */
[----:B------:R-:W-:Y:S01]  /*16220*/  MOV R113, R112 ;  /* 0x0000007000717202 */ /* 0x000fe20000000f00 */
[----:B------:R-:W-:Y:S02]  /*16230*/  IMAD.MOV.U32 R10, RZ, RZ, R9 ;  /* 0x000000ffff0a7224 */ /* 0x000fe400078e0009 */
[----:B------:R-:W-:-:S07]  /*16240*/  IMAD.MOV.U32 R53, RZ, RZ, R52 ;  /* 0x000000ffff357224 */ /* 0x000fce00078e0034 */
.L_x_34046:
[----:B------:R-:W-:Y:S05]  /*16250*/  BSYNC B1 ;  /* 0x0000000000017941 */ /* 0x000fea0003800000 */
.L_x_34044:
        /* <DEDUP_REMOVED lines=11> */
.L_x_34048:
[----:B------:R-:W-:Y:S01]  /*16310*/  IMAD.MOV.U32 R7, RZ, RZ, R8 ;  /* 0x000000ffff077224 */ /* 0x000fe200078e0008 */
[----:B------:R-:W-:Y:S01]  /*16320*/  MOV R112, R111 ;  /* 0x0000006f00707202 */ /* 0x000fe20000000f00 */
[----:B------:R-:W-:Y:S02]  /*16330*/  IMAD.MOV.U32 R9, RZ, RZ, R10 ;  /* 0x000000ffff097224 */ /* 0x000fe400078e000a */
[----:B------:R-:W-:-:S07]  /*16340*/  IMAD.MOV.U32 R52, RZ, RZ, R51 ;  /* 0x000000ffff347224 */ /* 0x000fce00078e0033 */
.L_x_34049:
[----:B------:R-:W-:Y:S05]  /*16350*/  BSYNC B1 ;  /* 0x0000000000017941 */ /* 0x000fea0003800000 */
.L_x_34047:
        /* <DEDUP_REMOVED lines=11> */
.L_x_34051:
[----:B------:R-:W-:Y:S01]  /*16410*/  IMAD.MOV.U32 R8, RZ, RZ, R7 ;  /* 0x000000ffff087224 */ /* 0x000fe200078e0007 */
[----:B------:R-:W-:Y:S01]  /*16420*/  MOV R111, R110 ;  /* 0x0000006e006f7202 */ /* 0x000fe20000000f00 */
[----:B------:R-:W-:Y:S02]  /*16430*/  IMAD.MOV.U32 R10, RZ, RZ, R9 ;  /* 0x000000ffff0a7224 */ /* 0x000fe400078e0009 */
[----:B------:R-:W-:-:S07]  /*16440*/  IMAD.MOV.U32 R51, RZ, RZ, R50 ;  /* 0x000000ffff337224 */ /* 0x000fce00078e0032 */
.L_x_34052:
[----:B------:R-:W-:Y:S05]  /*16450*/  BSYNC B1 ;  /* 0x0000000000017941 */ /* 0x000fea0003800000 */
.L_x_34050:
        /* <DEDUP_REMOVED lines=11> */
.L_x_34054:
[----:B------:R-:W-:Y:S01]  /*16510*/  IMAD.MOV.U32 R7, RZ, RZ, R8 ;  /* 0x000000ffff077224 */ /* 0x000fe200078e0008 */
[----:B------:R-:W-:Y:S01]  /*16520*/  MOV R110, R109 ;  /* 0x0000006d006e7202 */ /* 0x000fe20000000f00 */
[----:B------:R-:W-:Y:S02]  /*16530*/  IMAD.MOV.U32 R9, RZ, RZ, R10 ;  /* 0x000000ffff097224 */ /* 0x000fe400078e000a */
[----:B------:R-:W-:-:S07]  /*16540*/  IMAD.MOV.U32 R50, RZ, RZ, R49 ;  /* 0x000000ffff327224 */ /* 0x000fce00078e0031 */
.L_x_34055:
[----:B------:R-:W-:Y:S05]  /*16550*/  BSYNC B1 ;  /* 0x0000000000017941 */ /* 0x000fea0003800000 */
.L_x_34053:
        /* <DEDUP_REMOVED lines=11> */
.L_x_34057:
[----:B------:R-:W-:Y:S01]  /*16610*/  IMAD.MOV.U32 R8, RZ, RZ, R7 ;  /* 0x000000ffff087224 */ /* 0x000fe200078e0007 */
[----:B------:R-:W-:Y:S01]  /*16620*/  MOV R109, R108 ;  /* 0x0000006c006d7202 */ /* 0x000fe20000000f00 */
[----:B------:R-:W-:Y:S02]  /*16630*/  IMAD.MOV.U32 R10, RZ, RZ, R9 ;  /* 0x000000ffff0a7224 */ /* 0x000fe400078e0009 */
[----:B------:R-:W-:-:S07]  /*16640*/  IMAD.MOV.U32 R49, RZ, RZ, R48 ;  /* 0x000000ffff317224 */ /* 0x000fce00078e0030 */
.L_x_34058:
[----:B------:R-:W-:Y:S05]  /*16650*/  BSYNC B1 ;  /* 0x0000000000017941 */ /* 0x000fea0003800000 */
.L_x_34056:
        /* <DEDUP_REMOVED lines=11> */
.L_x_34060:
[----:B------:R-:W-:Y:S01]  /*16710*/  IMAD.MOV.U32 R7, RZ, RZ, R8 ;  /* 0x000000ffff077224 */ /* 0x000fe200078e0008 */
[----:B------:R-:W-:Y:S01]  /*16720*/  MOV R108, R107 ;  /* 0x0000006b006c7202 */ /* 0x000fe20000000f00 */
[----:B------:R-:W-:Y:S02]  /*16730*/  IMAD.MOV.U32 R9, RZ, RZ, R10 ;  /* 0x000000ffff097224 */ /* 0x000fe400078e000a */
[----:B------:R-:W-:-:S07]  /*16740*/  IMAD.MOV.U32 R48, RZ, RZ, R47 ;  /* 0x000000ffff307224 */ /* 0x000fce00078e002f */
.L_x_34061:
[----:B------:R-:W-:Y:S05]  /*16750*/  BSYNC B1 ;  /* 0x0000000000017941 */ /* 0x000fea0003800000 */
.L_x_34059:
        /* <DEDUP_REMOVED lines=11> */
.L_x_34063:
[----:B------:R-:W-:Y:S01]  /*16810*/  IMAD.MOV.U32 R8, RZ, RZ, R7 ;  /* 0x000000ffff087224 */ /* 0x000fe200078e0007 */
[----:B------:R-:W-:Y:S01]  /*16820*/  MOV R107, R106 ;  /* 0x0000006a006b7202 */ /* 0x000fe20000000f00 */
[----:B------:R-:W-:Y:S02]  /*16830*/  IMAD.MOV.U32 R10, RZ, RZ, R9 ;  /* 0x000000ffff0a7224 */ /* 0x000fe400078e0009 */
[----:B------:R-:W-:-:S07]  /*16840*/  IMAD.MOV.U32 R47, RZ, RZ, R46 ;  /* 0x000000ffff2f7224 */ /* 0x000fce00078e002e */
.L_x_34064:
[----:B------:R-:W-:Y:S05]  /*16850*/  BSYNC B1 ;  /* 0x0000000000017941 */ /* 0x000fea0003800000 */
.L_x_34062:
        /* <DEDUP_REMOVED lines=11> */
.L_x_34066:
[----:B------:R-:W-:Y:S01]  /*16910*/  IMAD.MOV.U32 R7, RZ, RZ, R8 ;  /* 0x000000ffff077224 */ /* 0x000fe200078e0008 */
[----:B------:R-:W-:Y:S01]  /*16920*/  MOV R106, R105 ;  /* 0x00000069006a7202 */ /* 0x000fe20000000f00 */
[----:B------:R-:W-:Y:S02]  /*16930*/  IMAD.MOV.U32 R9, RZ, RZ, R10 ;  /* 0x000000ffff097224 */ /* 0x000fe400078e000a */
[----:B------:R-:W-:-:S07]  /*16940*/  IMAD.MOV.U32 R46, RZ, RZ, R45 ;  /* 0x000000ffff2e7224 */ /* 0x000fce00078e002d */
.L_x_34067:
[----:B------:R-:W-:Y:S05]  /*16950*/  BSYNC B1 ;  /* 0x0000000000017941 */ /* 0x000fea0003800000 */
.L_x_34065:
        /* <DEDUP_REMOVED lines=11> */
.L_x_34069:
[----:B------:R-:W-:Y:S01]  /*16a10*/  IMAD.MOV.U32 R8, RZ, RZ, R7 ;  /* 0x000000ffff087224 */ /* 0x000fe200078e0007 */
[----:B------:R-:W-:Y:S01]  /*16a20*/  MOV R105, R104 ;  /* 0x0000006800697202 */ /* 0x000fe20000000f00 */
[----:B------:R-:W-:Y:S02]  /*16a30*/  IMAD.MOV.U32 R10, RZ, RZ, R9 ;  /* 0x000000ffff0a7224 */ /* 0x000fe400078e0009 */
[----:B------:R-:W-:-:S07]  /*16a40*/  IMAD.MOV.U32 R45, RZ, RZ, R44 ;  /* 0x000000ffff2d7224 */ /* 0x000fce00078e002c */
.L_x_34070:
[----:B------:R-:W-:Y:S05]  /*16a50*/  BSYNC B1 ;  /* 0x0000000000017941 */ /* 0x000fea0003800000 */
.L_x_34068:
        /* <DEDUP_REMOVED lines=11> */
.L_x_34072:
[----:B------:R-:W-:Y:S01]  /*16b10*/  IMAD.MOV.U32 R7, RZ, RZ, R8 ;  /* 0x000000ffff077224 */ /* 0x000fe200078e0008 */
[----:B------:R-:W-:Y:S01]  /*16b20*/  MOV R104, R103 ;  /* 0x0000006700687202 */ /* 0x000fe20000000f00 */
[----:B------:R-:W-:Y:S02]  /*16b30*/  IMAD.MOV.U32 R9, RZ, RZ, R10 ;  /* 0x000000ffff097224 */ /* 0x000fe400078e000a */
[----:B------:R-:W-:-:S07]  /*16b40*/  IMAD.MOV.U32 R44, RZ, RZ, R43 ;  /* 0x000000ffff2c7224 */ /* 0x000fce00078e002b */
.L_x_34073:
[----:B------:R-:W-:Y:S05]  /*16b50*/  BSYNC B1 ;  /* 0x0000000000017941 */ /* 0x000fea0003800000 */
.L_x_34071:
        /* <DEDUP_REMOVED lines=11> */
.L_x_34075:
[----:B------:R-:W-:Y:S01]  /*16c10*/  IMAD.MOV.U32 R8, RZ, RZ, R7 ;  /* 0x000000ffff087224 */ /* 0x000fe200078e0007 */
[----:B------:R-:W-:Y:S01]  /*16c20*/  MOV R103, R102 ;  /* 0x0000006600677202 */ /* 0x000fe20000000f00 */
[----:B------:R-:W-:Y:S02]  /*16c30*/  IMAD.MOV.U32 R10, RZ, RZ, R9 ;  /* 0x000000ffff0a7224 */ /* 0x000fe400078e0009 */
[----:B------:R-:W-:-:S07]  /*16c40*/  IMAD.MOV.U32 R43, RZ, RZ, R42 ;  /* 0x000000ffff2b7224 */ /* 0x000fce00078e002a */
.L_x_34076:
[----:B------:R-:W-:Y:S05]  /*16c50*/  BSYNC B1 ;  /* 0x0000000000017941 */ /* 0x000fea0003800000 */
.L_x_34074:
        /* <DEDUP_REMOVED lines=11> */
.L_x_34078:
[----:B------:R-:W-:Y:S01]  /*16d10*/  IMAD.MOV.U32 R7, RZ, RZ, R8 ;  /* 0x000000ffff077224 */ /* 0x000fe200078e0008 */
[----:B------:R-:W-:Y:S01]  /*16d20*/  MOV R102, R101 ;  /* 0x0000006500667202 */ /* 0x000fe20000000f00 */
[----:B------:R-:W-:Y:S02]  /*16d30*/  IMAD.MOV.U32 R9, RZ, RZ, R10 ;  /* 0x000000ffff097224 */ /* 0x000fe400078e000a */
[----:B------:R-:W-:-:S07]  /*16d40*/  IMAD.MOV.U32 R42, RZ, RZ, R41 ;  /* 0x000000ffff2a7224 */ /* 0x000fce00078e0029 */
.L_x_34079:
[----:B------:R-:W-:Y:S05]  /*16d50*/  BSYNC B1 ;  /* 0x0000000000017941 */ /* 0x000fea0003800000 */
.L_x_34077:
        /* <DEDUP_REMOVED lines=11> */
.L_x_34081:
[----:B------:R-:W-:Y:S01]  /*16e10*/  IMAD.MOV.U32 R8, RZ, RZ, R7 ;  /* 0x000000ffff087224 */ /* 0x000fe200078e0007 */
[----:B------:R-:W-:Y:S01]  /*16e20*/  MOV R101, R100 ;  /* 0x0000006400657202 */ /* 0x000fe20000000f00 */
[----:B------:R-:W-:Y:S02]  /*16e30*/  IMAD.MOV.U32 R10, RZ, RZ, R9 ;  /* 0x000000ffff0a7224 */ /* 0x000fe400078e0009 */
[----:B------:R-:W-:-:S07]  /*16e40*/  IMAD.MOV.U32 R41, RZ, RZ, R40 ;  /* 0x000000ffff297224 */ /* 0x000fce00078e0028 */
.L_x_34082:
[----:B------:R-:W-:Y:S05]  /*16e50*/  BSYNC B1 ;  /* 0x0000000000017941 */ /* 0x000fea0003800000 */
.L_x_34080:
        /* <DEDUP_REMOVED lines=11> */
.L_x_34084:
[----:B------:R-:W-:Y:S01]  /*16f10*/  IMAD.MOV.U32 R7, RZ, RZ, R8 ;  /* 0x000000ffff077224 */ /* 0x000fe200078e0008 */
[----:B------:R-:W-:Y:S01]  /*16f20*/  MOV R100, R99 ;  /* 0x0000006300647202 */ /* 0x000fe20000000f00 */
[----:B------:R-:W-:Y:S02]  /*16f30*/  IMAD.MOV.U32 R9, RZ, RZ, R10 ;  /* 0x000000ffff097224 */ /* 0x000fe400078e000a */
[----:B------:R-:W-:-:S07]  /*16f40*/  IMAD.MOV.U32 R40, RZ, RZ, R39 ;  /* 0x000000ffff287224 */ /* 0x000fce00078e0027 */
.L_x_34085:
[----:B------:R-:W-:Y:S05]  /*16f50*/  BSYNC B1 ;  /* 0x0000000000017941 */ /* 0x000fea0003800000 */
.L_x_34083:
        /* <DEDUP_REMOVED lines=11> */
.L_x_34087:
[----:B------:R-:W-:Y:S01]  /*17010*/  IMAD.MOV.U32 R8, RZ, RZ, R7 ;  /* 0x000000ffff087224 */ /* 0x000fe200078e0007 */
[----:B------:R-:W-:Y:S01]  /*17020*/  MOV R99, R98 ;  /* 0x0000006200637202 */ /* 0x000fe20000000f00 */
[----:B------:R-:W-:Y:S02]  /*17030*/  IMAD.MOV.U32 R10, RZ, RZ, R9 ;  /* 0x000000ffff0a7224 */ /* 0x000fe400078e0009 */
[----:B------:R-:W-:-:S07]  /*17040*/  IMAD.MOV.U32 R39, RZ, RZ, R38 ;  /* 0x000000ffff277224 */ /* 0x000fce00078e0026 */
.L_x_34088:
[----:B------:R-:W-:Y:S05]  /*17050*/  BSYNC B1 ;  /* 0x0000000000017941 */ /* 0x000fea0003800000 */
.L_x_34086:
        /* <DEDUP_REMOVED lines=11> */
.L_x_34090:
[----:B------:R-:W-:Y:S01]  /*17110*/  IMAD.MOV.U32 R7, RZ, RZ, R8 ;  /* 0x000000ffff077224 */ /* 0x000fe200078e0008 */
[----:B------:R-:W-:Y:S01]  /*17120*/  MOV R98, R97 ;  /* 0x0000006100627202 */ /* 0x000fe20000000f00 */
[----:B------:R-:W-:Y:S02]  /*17130*/  IMAD.MOV.U32 R9, RZ, RZ, R10 ;  /* 0x000000ffff097224 */ /* 0x000fe400078e000a */
[----:B------:R-:W-:-:S07]  /*17140*/  IMAD.MOV.U32 R38, RZ, RZ, R37 ;  /* 0x000000ffff267224 */ /* 0x000fce00078e0025 */
.L_x_34091:
[----:B------:R-:W-:Y:S05]  /*17150*/  BSYNC B1 ;  /* 0x0000000000017941 */ /* 0x000fea0003800000 */
.L_x_34089:
        /* <DEDUP_REMOVED lines=11> */
.L_x_34093:
[----:B------:R-:W-:Y:S01]  /*17210*/  IMAD.MOV.U32 R8, RZ, RZ, R7 ;  /* 0x000000ffff087224 */ /* 0x000fe200078e0007 */
[----:B------:R-:W-:Y:S01]  /*17220*/  MOV R97, R96 ;  /* 0x0000006000617202 */ /* 0x000fe20000000f00 */
[----:B------:R-:W-:Y:S02]  /*17230*/  IMAD.MOV.U32 R10, RZ, RZ, R9 ;  /* 0x000000ffff0a7224 */ /* 0x000fe400078e0009 */
[----:B------:R-:W-:-:S07]  /*17240*/  IMAD.MOV.U32 R37, RZ, RZ, R36 ;  /* 0x000000ffff257224 */ /* 0x000fce00078e0024 */
.L_x_34094:
[----:B------:R-:W-:Y:S05]  /*17250*/  BSYNC B1 ;  /* 0x0000000000017941 */ /* 0x000fea0003800000 */
.L_x_34092:
        /* <DEDUP_REMOVED lines=11> */
.L_x_34096:
[----:B------:R-:W-:Y:S01]  /*17310*/  IMAD.MOV.U32 R7, RZ, RZ, R8 ;  /* 0x000000ffff077224 */ /* 0x000fe200078e0008 */
[----:B------:R-:W-:Y:S01]  /*17320*/  MOV R96, R95 ;  /* 0x0000005f00607202 */ /* 0x000fe20000000f00 */
[----:B------:R-:W-:Y:S02]  /*17330*/  IMAD.MOV.U32 R9, RZ, RZ, R10 ;  /* 0x000000ffff097224 */ /* 0x000fe400078e000a */
[----:B------:R-:W-:-:S07]  /*17340*/  IMAD.MOV.U32 R36, RZ, RZ, R35 ;  /* 0x000000ffff247224 */ /* 0x000fce00078e0023 */
.L_x_34097:
[----:B------:R-:W-:Y:S05]  /*17350*/  BSYNC B1 ;  /* 0x0000000000017941 */ /* 0x000fea0003800000 */
.L_x_34095:
        /* <DEDUP_REMOVED lines=11> */
.L_x_34099:
[----:B------:R-:W-:Y:S01]  /*17410*/  IMAD.MOV.U32 R8, RZ, RZ, R7 ;  /* 0x000000ffff087224 */ /* 0x000fe200078e0007 */
[----:B------:R-:W-:Y:S01]  /*17420*/  MOV R95, R94 ;  /* 0x0000005e005f7202 */ /* 0x000fe20000000f00 */
[----:B------:R-:W-:Y:S02]  /*17430*/  IMAD.MOV.U32 R10, RZ, RZ, R9 ;  /* 0x000000ffff0a7224 */ /* 0x000fe400078e0009 */
[----:B------:R-:W-:-:S07]  /*17440*/  IMAD.MOV.U32 R35, RZ, RZ, R34 ;  /* 0x000000ffff237224 */ /* 0x000fce00078e0022 */
.L_x_34100:
[----:B------:R-:W-:Y:S05]  /*17450*/  BSYNC B1 ;  /* 0x0000000000017941 */ /* 0x000fea0003800000 */
.L_x_34098:
        /* <DEDUP_REMOVED lines=11> */
.L_x_34102:
[----:B------:R-:W-:Y:S01]  /*17510*/  IMAD.MOV.U32 R7, RZ, RZ, R8 ;  /* 0x000000ffff077224 */ /* 0x000fe200078e0008 */
[----:B------:R-:W-:Y:S01]  /*17520*/  MOV R94, R93 ;  /* 0x0000005d005e7202 */ /* 0x000fe20000000f00 */
[----:B------:R-:W-:Y:S02]  /*17530*/  IMAD.MOV.U32 R9, RZ, RZ, R10 ;  /* 0x000000ffff097224 */ /* 0x000fe400078e000a */
[----:B------:R-:W-:-:S07]  /*17540*/  IMAD.MOV.U32 R34, RZ, RZ, R33 ;  /* 0x000000ffff227224 */ /* 0x000fce00078e0021 */
.L_x_34103:
[----:B------:R-:W-:Y:S05]  /*17550*/  BSYNC B1 ;  /* 0x0000000000017941 */ /* 0x000fea0003800000 */
.L_x_34101:
        /* <DEDUP_REMOVED lines=11> */
.L_x_34105:
[----:B------:R-:W-:Y:S01]  /*17610*/  IMAD.MOV.U32 R8, RZ, RZ, R7 ;  /* 0x000000ffff087224 */ /* 0x000fe200078e0007 */
[----:B------:R-:W-:Y:S01]  /*17620*/  MOV R93, R92 ;  /* 0x0000005c005d7202 */ /* 0x000fe20000000f00 */
[----:B------:R-:W-:Y:S02]  /*17630*/  IMAD.MOV.U32 R10, RZ, RZ, R9 ;  /* 0x000000ffff0a7224 */ /* 0x000fe400078e0009 */
[----:B------:R-:W-:-:S07]  /*17640*/  IMAD.MOV.U32 R33, RZ, RZ, R32 ;  /* 0x000000ffff217224 */ /* 0x000fce00078e0020 */
.L_x_34106:
[----:B------:R-:W-:Y:S05]  /*17650*/  BSYNC B1 ;  /* 0x0000000000017941 */ /* 0x000fea0003800000 */
.L_x_34104:
        /* <DEDUP_REMOVED lines=11> */
.L_x_34108:
[----:B------:R-:W-:Y:S01]  /*17710*/  IMAD.MOV.U32 R7, RZ, RZ, R8 ;  /* 0x000000ffff077224 */ /* 0x000fe200078e0008 */
[----:B------:R-:W-:Y:S01]  /*17720*/  MOV R92, R91 ;  /* 0x0000005b005c7202 */ /* 0x000fe20000000f00 */
[----:B------:R-:W-:Y:S02]  /*17730*/  IMAD.MOV.U32 R9, RZ, RZ, R10 ;  /* 0x000000ffff097224 */ /* 0x000fe400078e000a */
[----:B------:R-:W-:-:S07]  /*17740*/  IMAD.MOV.U32 R32, RZ, RZ, R31 ;  /* 0x000000ffff207224 */ /* 0x000fce00078e001f */
.L_x_34109:
[----:B------:R-:W-:Y:S05]  /*17750*/  BSYNC B1 ;  /* 0x0000000000017941 */ /* 0x000fea0003800000 */
.L_x_34107:
        /* <DEDUP_REMOVED lines=11> */
.L_x_34111:
[----:B------:R-:W-:Y:S01]  /*17810*/  IMAD.MOV.U32 R8, RZ, RZ, R7 ;  /* 0x000000ffff087224 */ /* 0x000fe200078e0007 */
[----:B------:R-:W-:Y:S01]  /*17820*/  MOV R91, R90 ;  /* 0x0000005a005b7202 */ /* 0x000fe20000000f00 */
[----:B------:R-:W-:Y:S02]  /*17830*/  IMAD.MOV.U32 R10, RZ, RZ, R9 ;  /* 0x000000ffff0a7224 */ /* 0x000fe400078e0009 */
[----:B------:R-:W-:-:S07]  /*17840*/  IMAD.MOV.U32 R31, RZ, RZ, R30 ;  /* 0x000000ffff1f7224 */ /* 0x000fce00078e001e */
.L_x_34112:
[----:B------:R-:W-:Y:S05]  /*17850*/  BSYNC B1 ;  /* 0x0000000000017941 */ /* 0x000fea0003800000 */
.L_x_34110:
        /* <DEDUP_REMOVED lines=11> */
.L_x_34114:
[----:B------:R-:W-:Y:S01]  /*17910*/  IMAD.MOV.U32 R7, RZ, RZ, R8 ;  /* 0x000000ffff077224 */ /* 0x000fe200078e0008 */
[----:B------:R-:W-:Y:S01]  /*17920*/  MOV R90, R89 ;  /* 0x00000059005a7202 */ /* 0x000fe20000000f00 */
[----:B------:R-:W-:Y:S02]  /*17930*/  IMAD.MOV.U32 R9, RZ, RZ, R10 ;  /* 0x000000ffff097224 */ /* 0x000fe400078e000a */
[----:B------:R-:W-:-:S07]  /*17940*/  IMAD.MOV.U32 R30, RZ, RZ, R29 ;  /* 0x000000ffff1e7224 */ /* 0x000fce00078e001d */
.L_x_34115:
[----:B------:R-:W-:Y:S05]  /*17950*/  BSYNC B1 ;  /* 0x0000000000017941 */ /* 0x000fea0003800000 */
.L_x_34113:
        /* <DEDUP_REMOVED lines=11> */
.L_x_34117:
[----:B------:R-:W-:Y:S01]  /*17a10*/  IMAD.MOV.U32 R8, RZ, RZ, R7 ;  /* 0x000000ffff087224 */ /* 0x000fe200078e0007 */
[----:B------:R-:W-:Y:S01]  /*17a20*/  MOV R89, R88 ;  /* 0x0000005800597202 */ /* 0x000fe20000000f00 */
[----:B------:R-:W-:Y:S02]  /*17a30*/  IMAD.MOV.U32 R10, RZ, RZ, R9 ;  /* 0x000000ffff0a7224 */ /* 0x000fe400078e0009 */
[----:B------:R-:W-:-:S07]  /*17a40*/  IMAD.MOV.U32 R29, RZ, RZ, R28 ;  /* 0x000000ffff1d7224 */ /* 0x000fce00078e001c */
.L_x_34118:
[----:B------:R-:W-:Y:S05]  /*17a50*/  BSYNC B1 ;  /* 0x0000000000017941 */ /* 0x000fea0003800000 */
.L_x_34116:
        /* <DEDUP_REMOVED lines=11> */
.L_x_34120:
[----:B------:R-:W-:Y:S01]  /*17b10*/  IMAD.MOV.U32 R7, RZ, RZ, R8 ;  /* 0x000000ffff077224 */ /* 0x000fe200078e0008 */
[----:B------:R-:W-:Y:S01]  /*17b20*/  MOV R88, R87 ;  /* 0x0000005700587202 */ /* 0x000fe20000000f00 */
[----:B------:R-:W-:Y:S02]  /*17b30*/  IMAD.MOV.U32 R9, RZ, RZ, R10 ;  /* 0x000000ffff097224 */ /* 0x000fe400078e000a */
[----:B------:R-:W-:-:S07]  /*17b40*/  IMAD.MOV.U32 R28, RZ, RZ, R27 ;  /* 0x000000ffff1c7224 */ /* 0x000fce00078e001b */
.L_x_34121:
[----:B------:R-:W-:Y:S05]  /*17b50*/  BSYNC B1 ;  /* 0x0000000000017941 */ /* 0x000fea0003800000 */
.L_x_34119:
        /* <DEDUP_REMOVED lines=11> */
.L_x_34123:
[----:B------:R-:W-:Y:S01]  /*17c10*/  IMAD.MOV.U32 R8, RZ, RZ, R7 ;  /* 0x000000ffff087224 */ /* 0x000fe200078e0007 */
[----:B------:R-:W-:Y:S01]  /*17c20*/  MOV R87, R86 ;  /* 0x0000005600577202 */ /* 0x000fe20000000f00 */
[----:B------:R-:W-:Y:S02]  /*17c30*/  IMAD.MOV.U32 R10, RZ, RZ, R9 ;  /* 0x000000ffff0a7224 */ /* 0x000fe400078e0009 */
[----:B------:R-:W-:-:S07]  /*17c40*/  IMAD.MOV.U32 R27, RZ, RZ, R26 ;  /* 0x000000ffff1b7224 */ /* 0x000fce00078e001a */
.L_x_34124:
[----:B------:R-:W-:Y:S05]  /*17c50*/  BSYNC B1 ;  /* 0x0000000000017941 */ /* 0x000fea0003800000 */
.L_x_34122:
        /* <DEDUP_REMOVED lines=11> */
.L_x_34126:
[----:B------:R-:W-:Y:S01]  /*17d10*/  IMAD.MOV.U32 R7, RZ, RZ, R8 ;  /* 0x000000ffff077224 */ /* 0x000fe200078e0008 */
[----:B------:R-:W-:Y:S01]  /*17d20*/  MOV R86, R85 ;  /* 0x0000005500567202 */ /* 0x000fe20000000f00 */
[----:B------:R-:W-:Y:S02]  /*17d30*/  IMAD.MOV.U32 R9, RZ, RZ, R10 ;  /* 0x000000ffff097224 */ /* 0x000fe400078e000a */
[----:B------:R-:W-:-:S07]  /*17d40*/  IMAD.MOV.U32 R26, RZ, RZ, R25 ;  /* 0x000000ffff1a7224 */ /* 0x000fce00078e0019 */
.L_x_34127:
[----:B------:R-:W-:Y:S05]  /*17d50*/  BSYNC B1 ;  /* 0x0000000000017941 */ /* 0x000fea0003800000 */
.L_x_34125:
        /* <DEDUP_REMOVED lines=11> */
.L_x_34129:
[----:B------:R-:W-:Y:S01]  /*17e10*/  IMAD.MOV.U32 R8, RZ, RZ, R7 ;  /* 0x000000ffff087224 */ /* 0x000fe200078e0007 */
[----:B------:R-:W-:Y:S01]  /*17e20*/  MOV R85, R84 ;  /* 0x0000005400557202 */ /* 0x000fe20000000f00 */
[----:B------:R-:W-:Y:S02]  /*17e30*/  IMAD.MOV.U32 R10, RZ, RZ, R9 ;  /* 0x000000ffff0a7224 */ /* 0x000fe400078e0009 */
[----:B------:R-:W-:-:S07]  /*17e40*/  IMAD.MOV.U32 R25, RZ, RZ, R24 ;  /* 0x000000ffff197224 */ /* 0x000fce00078e0018 */
.L_x_34130:
[----:B------:R-:W-:Y:S05]  /*17e50*/  BSYNC B1 ;  /* 0x0000000000017941 */ /* 0x000fea0003800000 */
.L_x_34128:
        /* <DEDUP_REMOVED lines=11> */
.L_x_34132:
[----:B------:R-:W-:Y:S01]  /*17f10*/  IMAD.MOV.U32 R7, RZ, RZ, R8 ;  /* 0x000000ffff077224 */ /* 0x000fe200078e0008 */
[----:B------:R-:W-:Y:S01]  /*17f20*/  MOV R84, R83 ;  /* 0x0000005300547202 */ /* 0x000fe20000000f00 */
[----:B------:R-:W-:Y:S02]  /*17f30*/  IMAD.MOV.U32 R9, RZ, RZ, R10 ;  /* 0x000000ffff097224 */ /* 0x000fe400078e000a */
[----:B------:R-:W-:-:S07]  /*17f40*/  IMAD.MOV.U32 R24, RZ, RZ, R23 ;  /* 0x000000ffff187224 */ /* 0x000fce00078e0017 */
.L_x_34133:
[----:B------:R-:W-:Y:S05]  /*17f50*/  BSYNC B1 ;  /* 0x0000000000017941 */ /* 0x000fea0003800000 */
.L_x_34131:
        /* <DEDUP_REMOVED lines=11> */
.L_x_34135:
[----:B------:R-:W-:Y:S01]  /*18010*/  IMAD.MOV.U32 R8, RZ, RZ, R7 ;  /* 0x000000ffff087224 */ /* 0x000fe200078e0007 */
[----:B------:R-:W-:Y:S01]  /*18020*/  MOV R83, R82 ;  /* 0x0000005200537202 */ /* 0x000fe20000000f00 */
[----:B------:R-:W-:Y:S02]  /*18030*/  IMAD.MOV.U32 R10, RZ, RZ, R9 ;  /* 0x000000ffff0a7224 */ /* 0x000fe400078e0009 */
[----:B------:R-:W-:-:S07]  /*18040*/  IMAD.MOV.U32 R23, RZ, RZ, R22 ;  /* 0x000000ffff177224 */ /* 0x000fce00078e0016 */
.L_x_34136:
[----:B------:R-:W-:Y:S05]  /*18050*/  BSYNC B1 ;  /* 0x0000000000017941 */ /* 0x000fea0003800000 */
.L_x_34134:
        /* <DEDUP_REMOVED lines=11> */
.L_x_34138:
[----:B------:R-:W-:Y:S01]  /*18110*/  IMAD.MOV.U32 R7, RZ, RZ, R8 ;  /* 0x000000ffff077224 */ /* 0x000fe200078e0008 */
[----:B------:R-:W-:Y:S01]  /*18120*/  MOV R82, R81 ;  /* 0x0000005100527202 */ /* 0x000fe20000000f00 */
[----:B------:R-:W-:Y:S02]  /*18130*/  IMAD.MOV.U32 R9, RZ, RZ, R10 ;  /* 0x000000ffff097224 */ /* 0x000fe400078e000a */
[----:B------:R-:W-:-:S07]  /*18140*/  IMAD.MOV.U32 R22, RZ, RZ, R21 ;  /* 0x000000ffff167224 */ /* 0x000fce00078e0015 */
.L_x_34139:
[----:B------:R-:W-:Y:S05]  /*18150*/  BSYNC B1 ;  /* 0x0000000000017941 */ /* 0x000fea0003800000 */
.L_x_34137:
        /* <DEDUP_REMOVED lines=11> */
.L_x_34141:
[----:B------:R-:W-:Y:S01]  /*18210*/  IMAD.MOV.U32 R8, RZ, RZ, R7 ;  /* 0x000000ffff087224 */ /* 0x000fe200078e0007 */
[----:B------:R-:W-:Y:S01]  /*18220*/  MOV R81, R80 ;  /* 0x0000005000517202 */ /* 0x000fe20000000f00 */
[----:B------:R-:W-:Y:S02]  /*18230*/  IMAD.MOV.U32 R10, RZ, RZ, R9 ;  /* 0x000000ffff0a7224 */ /* 0x000fe400078e0009 */
[----:B------:R-:W-:-:S07]  /*18240*/  IMAD.MOV.U32 R21, RZ, RZ, R20 ;  /* 0x000000ffff157224 */ /* 0x000fce00078e0014 */
.L_x_34142:
[----:B------:R-:W-:Y:S05]  /*18250*/  BSYNC B1 ;  /* 0x0000000000017941 */ /* 0x000fea0003800000 */
.L_x_34140:
        /* <DEDUP_REMOVED lines=11> */
.L_x_34144:
[----:B------:R-:W-:Y:S01]  /*18310*/  IMAD.MOV.U32 R7, RZ, RZ, R8 ;  /* 0x000000ffff077224 */ /* 0x000fe200078e0008 */
[----:B------:R-:W-:Y:S01]  /*18320*/  MOV R20, R153 ;  /* 0x0000009900147202 */ /* 0x000fe20000000f00 */
[----:B------:R-:W-:Y:S02]  /*18330*/  IMAD.MOV.U32 R9, RZ, RZ, R10 ;  /* 0x000000ffff097224 */ /* 0x000fe400078e000a */
[----:B------:R-:W-:-:S07]  /*18340*/  IMAD.MOV.U32 R80, RZ, RZ, R143 ;  /* 0x000000ffff507224 */ /* 0x000fce00078e008f */
.L_x_34145:
[----:B------:R-:W-:Y:S05]  /*18350*/  BSYNC B1 ;  /* 0x0000000000017941 */ /* 0x000fea0003800000 */
.L_x_34143:
        /* <DEDUP_REMOVED lines=11> */
.L_x_34147:
[----:B------:R-:W-:Y:S01]  /*18410*/  IMAD.MOV.U32 R11, RZ, RZ, R7 ;  /* 0x000000ffff0b7224 */ /* 0x000fe200078e0007 */
[----:B------:R-:W-:Y:S01]  /*18420*/  MOV R143, R142 ;  /* 0x0000008e008f7202 */ /* 0x000fe20000000f00 */
[----:B------:R-:W-:Y:S02]  /*18430*/  IMAD.MOV.U32 R8, RZ, RZ, R9 ;  /* 0x000000ffff087224 */ /* 0x000fe400078e0009 */
[----:B------:R-:W-:-:S07]  /*18440*/  IMAD.MOV.U32 R153, RZ, RZ, R152 ;  /* 0x000000ffff997224 */ /* 0x000fce00078e0098 */
.L_x_34148:
[----:B------:R-:W-:Y:S05]  /*18450*/  BSYNC B1 ;  /* 0x0000000000017941 */ /* 0x000fea0003800000 */
.L_x_34146:
        /* <DEDUP_REMOVED lines=11> */
.L_x_34150:
[----:B------:R-:W-:Y:S01]  /*18510*/  IMAD.MOV.U32 R152, RZ, RZ, R2 ;  /* 0x000000ffff987224 */ /* 0x000fe200078e0002 */
[----:B------:R-:W-:Y:S01]  /*18520*/  MOV R142, R141 ;  /* 0x0000008d008e7202 */ /* 0x000fe20000000f00 */
[--C-:B------:R-:W-:Y:S02]  /*18530*/  IMAD.MOV.U32 R7, RZ, RZ, R11.reuse ;  /* 0x000000ffff077224 */ /* 0x100fe400078e000b */
[--C-:B------:R-:W-:Y:S02]  /*18540*/  IMAD.MOV.U32 R9, RZ, RZ, R8.reuse ;  /* 0x000000ffff097224 */ /* 0x100fe400078e0008 */
[----:B------:R-:W-:Y:S02]  /*18550*/  IMAD.MOV.U32 R2, RZ, RZ, R11 ;  /* 0x000000ffff027224 */ /* 0x000fe400078e000b */
[----:B------:R-:W-:-:S07]  /*18560*/  IMAD.MOV.U32 R141, RZ, RZ, R8 ;  /* 0x000000ffff8d7224 */ /* 0x000fce00078e0008 */
.L_x_34151:
[----:B------:R-:W-:Y:S05]  /*18570*/  BSYNC B1 ;  /* 0x0000000000017941 */ /* 0x000fea0003800000 */
.L_x_34149:
[----:B------:R-:W-:Y:S01]  /*18580*/  VIADD R4, R4, 0x4 ;  /* 0x0000000404047836 */ /* 0x000fe20000000000 */
[----:B------:R-:W-:Y:S06]  /*18590*/  @P1 BRA `(.L_x_34152) ;  /* 0xffffffc0000c1947 */ /* 0x000fec000383ffff */
[----:B------:R-:W-:Y:S01]  /*185a0*/  MOV R2, R7 ;  /* 0x0000000700027202 */ /* 0x000fe20000000f00 */
[----:B------:R-:W-:-:S07]  /*185b0*/  IMAD.MOV.U32 R141, RZ, RZ, R9 ;  /* 0x000000ffff8d7224 */ /* 0x000fce00078e0009 */
.L_x_33962:
[----:B------:R-:W-:Y:S05]  /*185c0*/  BSYNC B0 ;  /* 0x0000000000007941 */ /* 0x000fea0003800000 */
.L_x_33961:
        /* <DEDUP_REMOVED lines=195> */
[----:B0-----:R-:W-:Y:S02]  /*19200*/  IMAD.MOV.U32 R6, RZ, RZ, RZ ;  /* 0x000000ffff067224 */ /* 0x001fe400078e00ff */
[----:B------:R-:W-:-:S07]  /*19210*/  IMAD.MOV.U32 R4, RZ, RZ, R1 ;  /* 0x000000ffff047224 */ /* 0x000fce00078e0001 */
.L_x_34344:
        /* <DEDUP_REMOVED lines=20> */
.L_x_34156:
[----:B------:R-:W-:Y:S02]  /*19360*/  IMAD.MOV.U32 R9, RZ, RZ, R5 ;  /* 0x000000ffff097224 */ /* 0x000fe400078e0005 */
[----:B------:R-:W-:Y:S01]  /*19370*/  IMAD.MOV.U32 R7, RZ, RZ, R140 ;  /* 0x000000ffff077224 */ /* 0x000fe200078e008c */
[----:B------:R-:W-:Y:S01]  /*19380*/  MOV R140, R79 ;  /* 0x0000004f008c7202 */ /* 0x000fe20000000f00 */
[----:B------:R-:W-:-:S07]  /*19390*/  IMAD.MOV.U32 R5, RZ, RZ, R139 ;  /* 0x000000ffff057224 */ /* 0x000fce00078e008b */
.L_x_34157:
[----:B------:R-:W-:Y:S05]  /*193a0*/  BSYNC B1 ;  /* 0x0000000000017941 */ /* 0x000fea0003800000 */
.L_x_34155:
        /* <DEDUP_REMOVED lines=11> */
.L_x_34159:
[----:B------:R-:W-:Y:S01]  /*19460*/  IMAD.MOV.U32 R8, RZ, RZ, R7 ;  /* 0x000000ffff087224 */ /* 0x000fe200078e0007 */
[----:B------:R-:W-:Y:S01]  /*19470*/  MOV R139, R138 ;  /* 0x0000008a008b7202 */ /* 0x000fe20000000f00 */
[----:B------:R-:W-:Y:S02]  /*19480*/  IMAD.MOV.U32 R10, RZ, RZ, R9 ;  /* 0x000000ffff0a7224 */ /* 0x000fe400078e0009 */
[----:B------:R-:W-:-:S07]  /*19490*/  IMAD.MOV.U32 R79, RZ, RZ, R78 ;  /* 0x000000ffff4f7224 */ /* 0x000fce00078e004e */
.L_x_34160:
[----:B------:R-:W-:Y:S05]  /*194a0*/  BSYNC B1 ;  /* 0x0000000000017941 */ /* 0x000fea0003800000 */
.L_x_34158:
        /* <DEDUP_REMOVED lines=11> */
.L_x_34162:
[----:B------:R-:W-:Y:S01]  /*19560*/  IMAD.MOV.U32 R7, RZ, RZ, R8 ;  /* 0x000000ffff077224 */ /* 0x000fe200078e0008 */
[----:B------:R-:W-:Y:S01]  /*19570*/  MOV R138, R137 ;  /* 0x00000089008a7202 */ /* 0x000fe20000000f00 */
[----:B------:R-:W-:Y:S02]  /*19580*/  IMAD.MOV.U32 R9, RZ, RZ, R10 ;  /* 0x000000ffff097224 */ /* 0x000fe400078e000a */
[----:B------:R-:W-:-:S07]  /*19590*/  IMAD.MOV.U32 R78, RZ, RZ, R77 ;  /* 0x000000ffff4e7224 */ /* 0x000fce00078e004d */
.L_x_34163:
[----:B------:R-:W-:Y:S05]  /*195a0*/  BSYNC B1 ;  /* 0x0000000000017941 */ /* 0x000fea0003800000 */
.L_x_34161:
        /* <DEDUP_REMOVED lines=11> */
.L_x_34165:
[----:B------:R-:W-:Y:S01]  /*19660*/  IMAD.MOV.U32 R8, RZ, RZ, R7 ;  /* 0x000000ffff087224 */ /* 0x000fe200078e0007 */
[----:B------:R-:W-:Y:S01]  /*19670*/  MOV R137, R136 ;  /* 0x0000008800897202 */ /* 0x000fe20000000f00 */
[----:B------:R-:W-:Y:S02]  /*19680*/  IMAD.MOV.U32 R10, RZ, RZ, R9 ;  /* 0x000000ffff0a7224 */ /* 0x000fe400078e0009 */
[----:B------:R-:W-:-:S07]  /*19690*/  IMAD.MOV.U32 R77, RZ, RZ, R76 ;  /* 0x000000ffff4d7224 */ /* 0x000fce00078e004c */
.L_x_34166:
[----:B------:R-:W-:Y:S05]  /*196a0*/  BSYNC B1 ;  /* 0x0000000000017941 */ /* 0x000fea0003800000 */
.L_x_34164:
        /* <DEDUP_REMOVED lines=11> */
.L_x_34168:
[----:B------:R-:W-:Y:S01]  /*19760*/  IMAD.MOV.U32 R7, RZ, RZ, R8 ;  /* 0x000000ffff077224 */ /* 0x000fe200078e0008 */
[----:B------:R-:W-:Y:S01]  /*19770*/  MOV R136, R135 ;  /* 0x0000008700887202 */ /* 0x000fe20000000f00 */
[----:B------:R-:W-:Y:S02]  /*19780*/  IMAD.MOV.U32 R9, RZ, RZ, R10 ;  /* 0x000000ffff097224 */ /* 0x000fe400078e000a */
[----:B------:R-:W-:-:S07]  /*19790*/  IMAD.MOV.U32 R76, RZ, RZ, R75 ;  /* 0x000000ffff4c7224 */ /* 0x000fce00078e004b */
.L_x_34169:
[----:B------:R-:W-:Y:S05]  /*197a0*/  BSYNC B1 ;  /* 0x0000000000017941 */ /* 0x000fea0003800000 */
.L_x_34167:
        /* <DEDUP_REMOVED lines=11> */
.L_x_34171:
[----:B------:R-:W-:Y:S01]  /*19860*/  IMAD.MOV.U32 R8, RZ, RZ, R7 ;  /* 0x000000ffff087224 */ /* 0x000fe200078e0007 */
[----:B------:R-:W-:Y:S01]  /*19870*/  MOV R135, R134 ;  /* 0x0000008600877202 */ /* 0x000fe20000000f00 */
[----:B------:R-:W-:Y:S02]  /*19880*/  IMAD.MOV.U32 R10, RZ, RZ, R9 ;  /* 0x000000ffff0a7224 */ /* 0x000fe400078e0009 */
[----:B------:R-:W-:-:S07]  /*19890*/  IMAD.MOV.U32 R75, RZ, RZ, R74 ;  /* 0x000000ffff4b7224 */ /* 0x000fce00078e004a */
.L_x_34172:
[----:B------:R-:W-:Y:S05]  /*198a0*/  BSYNC B1 ;  /* 0x0000000000017941 */ /* 0x000fea0003800000 */
.L_x_34170:
        /* <DEDUP_REMOVED lines=11> */
.L_x_34174:
[----:B------:R-:W-:Y:S01]  /*19960*/  IMAD.MOV.U32 R7, RZ, RZ, R8 ;  /* 0x000000ffff077224 */ /* 0x000fe200078e0008 */
[----:B------:R-:W-:Y:S01]  /*19970*/  MOV R134, R133 ;  /* 0x0000008500867202 */ /* 0x000fe20000000f00 */
[----:B------:R-:W-:Y:S02]  /*19980*/  IMAD.MOV.U32 R9, RZ, RZ, R10 ;  /* 0x000000ffff097224 */ /* 0x000fe400078e000a */
[----:B------:R-:W-:-:S07]  /*19990*/  IMAD.MOV.U32 R74, RZ, RZ, R73 ;  /* 0x000000ffff4a7224 */ /* 0x000fce00078e0049 */
.L_x_34175:
[----:B------:R-:W-:Y:S05]  /*199a0*/  BSYNC B1 ;  /* 0x0000000000017941 */ /* 0x000fea0003800000 */
.L_x_34173:
        /* <DEDUP_REMOVED lines=11> */
.L_x_34177:
[----:B------:R-:W-:Y:S01]  /*19a60*/  IMAD.MOV.U32 R8, RZ, RZ, R7 ;  /* 0x000000ffff087224 */ /* 0x000fe200078e0007 */
[----:B------:R-:W-:Y:S01]  /*19a70*/  MOV R133, R132 ;  /* 0x0000008400857202 */ /* 0x000fe20000000f00 */
[----:B------:R-:W-:Y:S02]  /*19a80*/  IMAD.MOV.U32 R10, RZ, RZ, R9 ;  /* 0x000000ffff0a7224 */ /* 0x000fe400078e0009 */
[----:B------:R-:W-:-:S07]  /*19a90*/  IMAD.MOV.U32 R73, RZ, RZ, R72 ;  /* 0x000000ffff497224 */ /* 0x000fce00078e0048 */
.L_x_34178:
[----:B------:R-:W-:Y:S05]  /*19aa0*/  BSYNC B1 ;  /* 0x0000000000017941 */ /* 0x000fea0003800000 */
.L_x_34176:
        /* <DEDUP_REMOVED lines=11> */
.L_x_34180:
[----:B------:R-:W-:Y:S01]  /*19b60*/  IMAD.MOV.U32 R7, RZ, RZ, R8 ;  /* 0x000000ffff077224 */ /* 0x000fe200078e0008 */
[----:B------:R-:W-:Y:S01]  /*19b70*/  MOV R132, R131 ;  /* 0x0000008300847202 */ /* 0x000fe20000000f00 */
[----:B------:R-:W-:Y:S02]  /*19b80*/  IMAD.MOV.U32 R9, RZ, RZ, R10 ;  /* 0x000000ffff097224 */ /* 0x000fe400078e000a */
[----:B------:R-:W-:-:S07]  /*19b90*/  IMAD.MOV.U32 R72, RZ, RZ, R71 ;  /* 0x000000ffff487224 */ /* 0x000fce00078e0047 */
.L_x_34181:
[----:B------:R-:W-:Y:S05]  /*19ba0*/  BSYNC B1 ;  /* 0x0000000000017941 */ /* 0x000fea0003800000 */
.L_x_34179:
        /* <DEDUP_REMOVED lines=11> */
.L_x_34183:
[----:B------:R-:W-:Y:S01]  /*19c60*/  IMAD.MOV.U32 R8, RZ, RZ, R7 ;  /* 0x000000ffff087224 */ /* 0x000fe200078e0007 */
[----:B------:R-:W-:Y:S01]  /*19c70*/  MOV R131, R130 ;  /* 0x0000008200837202 */ /* 0x000fe20000000f00 */
[----:B------:R-:W-:Y:S02]  /*19c80*/  IMAD.MOV.U32 R10, RZ, RZ, R9 ;  /* 0x000000ffff0a7224 */ /* 0x000fe400078e0009 */
[----:B------:R-:W-:-:S07]  /*19c90*/  IMAD.MOV.U32 R71, RZ, RZ, R70 ;  /* 0x000000ffff477224 */ /* 0x000fce00078e0046 */
.L_x_34184:
[----:B------:R-:W-:Y:S05]  /*19ca0*/  BSYNC B1 ;  /* 0x0000000000017941 */ /* 0x000fea0003800000 */
.L_x_34182:
        /* <DEDUP_REMOVED lines=11> */
.L_x_34186:
[----:B------:R-:W-:Y:S01]  /*19d60*/  IMAD.MOV.U32 R7, RZ, RZ, R8 ;  /* 0x000000ffff077224 */ /* 0x000fe200078e0008 */
[----:B------:R-:W-:Y:S01]  /*19d70*/  MOV R130, R129 ;  /* 0x0000008100827202 */ /* 0x000fe20000000f00 */
[----:B------:R-:W-:Y:S02]  /*19d80*/  IMAD.MOV.U32 R9, RZ, RZ, R10 ;  /* 0x000000ffff097224 */ /* 0x000fe400078e000a */
[----:B------:R-:W-:-:S07]  /*19d90*/  IMAD.MOV.U32 R70, RZ, RZ, R69 ;  /* 0x000000ffff467224 */ /* 0x000fce00078e0045 */
.L_x_34187:
[----:B------:R-:W-:Y:S05]  /*19da0*/  BSYNC B1 ;  /* 0x0000000000017941 */ /* 0x000fea0003800000 */
.L_x_34185:
        /* <DEDUP_REMOVED lines=11> */
.L_x_34189:
[----:B------:R-:W-:Y:S01]  /*19e60*/  IMAD.MOV.U32 R8, RZ, RZ, R7 ;  /* 0x000000ffff087224 */ /* 0x000fe200078e0007 */
[----:B------:R-:W-:Y:S01]  /*19e70*/  MOV R129, R128 ;  /* 0x0000008000817202 */ /* 0x000fe20000000f00 */
[----:B------:R-:W-:Y:S02]  /*19e80*/  IMAD.MOV.U32 R10, RZ, RZ, R9 ;  /* 0x000000ffff0a7224 */ /* 0x000fe400078e0009 */
[----:B------:R-:W-:-:S07]  /*19e90*/  IMAD.MOV.U32 R69, RZ, RZ, R68 ;  /* 0x000000ffff457224 */ /* 0x000fce00078e0044 */
.L_x_34190:
[----:B------:R-:W-:Y:S05]  /*19ea0*/  BSYNC B1 ;  /* 0x0000000000017941 */ /* 0x000fea0003800000 */
.L_x_34188:
        /* <DEDUP_REMOVED lines=11> */
.L_x_34192:
[----:B------:R-:W-:Y:S01]  /*19f60*/  IMAD.MOV.U32 R7, RZ, RZ, R8 ;  /* 0x000000ffff077224 */ /* 0x000fe200078e0008 */
[----:B------:R-:W-:Y:S01]  /*19f70*/  MOV R128, R127 ;  /* 0x0000007f00807202 */ /* 0x000fe20000000f00 */
[----:B------:R-:W-:Y:S02]  /*19f80*/  IMAD.MOV.U32 R9, RZ, RZ, R10 ;  /* 0x000000ffff097224 */ /* 0x000fe400078e000a */
[----:B------:R-:W-:-:S07]  /*19f90*/  IMAD.MOV.U32 R68, RZ, RZ, R67 ;  /* 0x000000ffff447224 */ /* 0x000fce00078e0043 */
.L_x_34193:
[----:B------:R-:W-:Y:S05]  /*19fa0*/  BSYNC B1 ;  /* 0x0000000000017941 */ /* 0x000fea0003800000 */
.L_x_34191:
        /* <DEDUP_REMOVED lines=11> */
.L_x_34195:
[----:B------:R-:W-:Y:S01]  /*1a060*/  IMAD.MOV.U32 R8, RZ, RZ, R7 ;  /* 0x000000ffff087224 */ /* 0x000fe200078e0007 */
[----:B------:R-:W-:Y:S01]  /*1a070*/  MOV R127, R126 ;  /* 0x0000007e007f7202 */ /* 0x000fe20000000f00 */
[----:B------:R-:W-:Y:S02]  /*1a080*/  IMAD.MOV.U32 R10, RZ, RZ, R9 ;  /* 0x000000ffff0a7224 */ /* 0x000fe400078e0009 */
[----:B------:R-:W-:-:S07]  /*1a090*/  IMAD.MOV.U32 R67, RZ, RZ, R66 ;  /* 0x000000ffff437224 */ /* 0x000fce00078e0042 */
.L_x_34196:
[----:B------:R-:W-:Y:S05]  /*1a0a0*/  BSYNC B1 ;  /* 0x0000000000017941 */ /* 0x000fea0003800000 */
.L_x_34194:
        /* <DEDUP_REMOVED lines=11> */
.L_x_34198:
[----:B------:R-:W-:Y:S01]  /*1a160*/  IMAD.MOV.U32 R7, RZ, RZ, R8 ;  /* 0x000000ffff077224 */ /* 0x000fe200078e0008 */
[----:B------:R-:W-:Y:S01]  /*1a170*/  MOV R126, R125 ;  /* 0x0000007d007e7202 */ /* 0x000fe20000000f00 */
[----:B------:R-:W-:Y:S02]  /*1a180*/  IMAD.MOV.U32 R9, RZ, RZ, R10 ;  /* 0x000000ffff097224 */ /* 0x000fe400078e000a */
[----:B------:R-:W-:-:S07]  /*1a190*/  IMAD.MOV.U32 R66, RZ, RZ, R65 ;  /* 0x000000ffff427224 */ /* 0x000fce00078e0041 */
.L_x_34199:
[----:B------:R-:W-:Y:S05]  /*1a1a0*/  BSYNC B1 ;  /* 0x0000000000017941 */ /* 0x000fea0003800000 */
.L_x_34197:
        /* <DEDUP_REMOVED lines=11> */
.L_x_34201:
[----:B------:R-:W-:Y:S01]  /*1a260*/  IMAD.MOV.U32 R8, RZ, RZ, R7 ;  /* 0x000000ffff087224 */ /* 0x000fe200078e0007 */
[----:B------:R-:W-:Y:S01]  /*1a270*/  MOV R125, R124 ;  /* 0x0000007c007d7202 */ /* 0x000fe20000000f00 */
[----:B------:R-:W-:Y:S02]  /*1a280*/  IMAD.MOV.U32 R10, RZ, RZ, R9 ;  /* 0x000000ffff0a7224 */ /* 0x000fe400078e0009 */
[----:B------:R-:W-:-:S07]  /*1a290*/  IMAD.MOV.U32 R65, RZ, RZ, R64 ;  /* 0x000000ffff417224 */ /* 0x000fce00078e0040 */
.L_x_34202:
[----:B------:R-:W-:Y:S05]  /*1a2a0*/  BSYNC B1 ;  /* 0x0000000000017941 */ /* 0x000fea0003800000 */
.L_x_34200:
        /* <DEDUP_REMOVED lines=11> */
.L_x_34204:
[----:B------:R-:W-:Y:S01]  /*1a360*/  IMAD.MOV.U32 R7, RZ, RZ, R8 ;  /* 0x000000ffff077224 */ /* 0x000fe200078e0008 */
[----:B------:R-:W-:Y:S01]  /*1a370*/  MOV R124, R123 ;  /* 0x0000007b007c7202 */ /* 0x000fe20000000f00 */
[----:B------:R-:W-:Y:S02]  /*1a380*/  IMAD.MOV.U32 R9, RZ, RZ, R10 ;  /* 0x000000ffff097224 */ /* 0x000fe400078e000a */
[----:B------:R-:W-:-:S07]  /*1a390*/  IMAD.MOV.U32 R64, RZ, RZ, R63 ;  /* 0x000000ffff407224 */ /* 0x000fce00078e003f */
.L_x_34205:
[----:B------:R-:W-:Y:S05]  /*1a3a0*/  BSYNC B1 ;  /* 0x0000000000017941 */ /* 0x000fea0003800000 */
.L_x_34203:
        /* <DEDUP_REMOVED lines=11> */
.L_x_34207:
[----:B------:R-:W-:Y:S01]  /*1a460*/  IMAD.MOV.U32 R8, RZ, RZ, R7 ;  /* 0x000000ffff087224 */ /* 0x000fe200078e0007 */
[----:B------:R-:W-:Y:S01]  /*1a470*/  MOV R123, R122 ;  /* 0x0000007a007b7202 */ /* 0x000fe20000000f00 */
[----:B------:R-:W-:Y:S02]  /*1a480*/  IMAD.MOV.U32 R10, RZ, RZ, R9 ;  /* 0x000000ffff0a7224 */ /* 0x000fe400078e0009 */
[----:B------:R-:W-:-:S07]  /*1a490*/  IMAD.MOV.U32 R63, RZ, RZ, R62 ;  /* 0x000000ffff3f7224 */ /* 0x000fce00078e003e */
.L_x_34208:
[----:B------:R-:W-:Y:S05]  /*1a4a0*/  BSYNC B1 ;  /* 0x0000000000017941 */ /* 0x000fea0003800000 */
.L_x_34206:
        /* <DEDUP_REMOVED lines=11> */
.L_x_34210:
[----:B------:R-:W-:Y:S01]  /*1a560*/  IMAD.MOV.U32 R7, RZ, RZ, R8 ;  /* 0x000000ffff077224 */ /* 0x000fe200078e0008 */
[----:B------:R-:W-:Y:S01]  /*1a570*/  MOV R122, R121 ;  /* 0x00000079007a7202 */ /* 0x000fe20000000f00 */
[----:B------:R-:W-:Y:S02]  /*1a580*/  IMAD.MOV.U32 R9, RZ, RZ, R10 ;  /* 0x000000ffff097224 */ /* 0x000fe400078e000a */
[----:B------:R-:W-:-:S07]  /*1a590*/  IMAD.MOV.U32 R62, RZ, RZ, R61 ;  /* 0x000000ffff3e7224 */ /* 0x000fce00078e003d */
.L_x_34211:
[----:B------:R-:W-:Y:S05]  /*1a5a0*/  BSYNC B1 ;  /* 0x0000000000017941 */ /* 0x000fea0003800000 */
.L_x_34209:
        /* <DEDUP_REMOVED lines=11> */
.L_x_34213:
[----:B------:R-:W-:Y:S01]  /*1a660*/  IMAD.MOV.U32 R8, RZ, RZ, R7 ;  /* 0x000000ffff087224 */ /* 0x000fe200078e0007 */
[----:B------:R-:W-:Y:S01]  /*1a670*/  MOV R121, R120 ;  /* 0x0000007800797202 */ /* 0x000fe20000000f00 */
[----:B------:R-:W-:Y:S02]  /*1a680*/  IMAD.MOV.U32 R10, RZ, RZ, R9 ;  /* 0x000000ffff0a7224 */ /* 0x000fe400078e0009 */
[----:B------:R-:W-:-:S07]  /*1a690*/  IMAD.MOV.U32 R61, RZ, RZ, R60 ;  /* 0x000000ffff3d7224 */ /* 0x000fce00078e003c */
.L_x_34214:
[----:B------:R-:W-:Y:S05]  /*1a6a0*/  BSYNC B1 ;  /* 0x0000000000017941 */ /* 0x000fea0003800000 */
.L_x_34212:
        /* <DEDUP_REMOVED lines=11> */
.L_x_34216:
[----:B------:R-:W-:Y:S01]  /*1a760*/  IMAD.MOV.U32 R7, RZ, RZ, R8 ;  /* 0x000000ffff077224 */ /* 0x000fe200078e0008 */
[----:B------:R-:W-:Y:S01]  /*1a770*/  MOV R120, R119 ;  /* 0x0000007700787202 */ /* 0x000fe20000000f00 */
[----:B------:R-:W-:Y:S02]  /*1a780*/  IMAD.MOV.U32 R9, RZ, RZ, R10 ;  /* 0x000000ffff097224 */ /* 0x000fe400078e000a */
[----:B------:R-:W-:-:S07]  /*1a790*/  IMAD.MOV.U32 R60, RZ, RZ, R59 ;  /* 0x000000ffff3c7224 */ /* 0x000fce00078e003b */
.L_x_34217:
[----:B------:R-:W-:Y:S05]  /*1a7a0*/  BSYNC B1 ;  /* 0x0000000000017941 */ /* 0x000fea0003800000 */
.L_x_34215:
        /* <DEDUP_REMOVED lines=11> */
.L_x_34219:
[----:B------:R-:W-:Y:S01]  /*1a860*/  IMAD.MOV.U32 R8, RZ, RZ, R7 ;  /* 0x000000ffff087224 */ /* 0x000fe200078e0007 */
[----:B------:R-:W-:Y:S01]  /*1a870*/  MOV R119, R118 ;  /* 0x0000007600777202 */ /* 0x000fe20000000f00 */
[----:B------:R-:W-:Y:S02]  /*1a880*/  IMAD.MOV.U32 R10, RZ, RZ, R9 ;  /* 0x000000ffff0a7224 */ /* 0x000fe400078e0009 */
[----:B------:R-:W-:-:S07]  /*1a890*/  IMAD.MOV.U32 R59, RZ, RZ, R58 ;  /* 0x000000ffff3b7224 */ /* 0x000fce00078e003a */
.L_x_34220:
[----:B------:R-:W-:Y:S05]  /*1a8a0*/  BSYNC B1 ;  /* 0x0000000000017941 */ /* 0x000fea0003800000 */
.L_x_34218:
        /* <DEDUP_REMOVED lines=11> */
.L_x_34222:
[----:B------:R-:W-:Y:S01]  /*1a960*/  IMAD.MOV.U32 R7, RZ, RZ, R8 ;  /* 0x000000ffff077224 */ /* 0x000fe200078e0008 */
[----:B------:R-:W-:Y:S01]  /*1a970*/  MOV R118, R117 ;  /* 0x0000007500767202 */ /* 0x000fe20000000f00 */
[----:B------:R-:W-:Y:S02]  /*1a980*/  IMAD.MOV.U32 R9, RZ, RZ, R10 ;  /* 0x000000ffff097224 */ /* 0x000fe400078e000a */
[----:B------:R-:W-:-:S07]  /*1a990*/  IMAD.MOV.U32 R58, RZ, RZ, R57 ;  /* 0x000000ffff3a7224 */ /* 0x000fce00078e0039 */
.L_x_34223:
[----:B------:R-:W-:Y:S05]  /*1a9a0*/  BSYNC B1 ;  /* 0x0000000000017941 */ /* 0x000fea0003800000 */
.L_x_34221:
        /* <DEDUP_REMOVED lines=11> */
.L_x_34225:
[----:B------:R-:W-:Y:S01]  /*1aa60*/  IMAD.MOV.U32 R8, RZ, RZ, R7 ;  /* 0x000000ffff087224 */ /* 0x000fe200078e0007 */
[----:B------:R-:W-:Y:S01]  /*1aa70*/  MOV R117, R116 ;  /* 0x0000007400757202 */ /* 0x000fe20000000f00 */
[----:B------:R-:W-:Y:S02]  /*1aa80*/  IMAD.MOV.U32 R10, RZ, RZ, R9 ;  /* 0x000000ffff0a7224 */ /* 0x000fe400078e0009 */
[----:B------:R-:W-:-:S07]  /*1aa90*/  IMAD.MOV.U32 R57, RZ, RZ, R56 ;  /* 0x000000ffff397224 */ /* 0x000fce00078e0038 */
.L_x_34226:
[----:B------:R-:W-:Y:S05]  /*1aaa0*/  BSYNC B1 ;  /* 0x0000000000017941 */ /* 0x000fea0003800000 */
.L_x_34224:
        /* <DEDUP_REMOVED lines=11> */
.L_x_34228:
[----:B------:R-:W-:Y:S01]  /*1ab60*/  IMAD.MOV.U32 R7, RZ, RZ, R8 ;  /* 0x000000ffff077224 */ /* 0x000fe200078e0008 */
[----:B------:R-:W-:Y:S01]  /*1ab70*/  MOV R116, R115 ;  /* 0x0000007300747202 */ /* 0x000fe20000000f00 */
[----:B------:R-:W-:Y:S02]  /*1ab80*/  IMAD.MOV.U32 R9, RZ, RZ, R10 ;  /* 0x000000ffff097224 */ /* 0x000fe400078e000a */
[----:B------:R-:W-:-:S07]  /*1ab90*/  IMAD.MOV.U32 R56, RZ, RZ, R55 ;  /* 0x000000ffff387224 */ /* 0x000fce00078e0037 */
.L_x_34229:
[----:B------:R-:W-:Y:S05]  /*1aba0*/  BSYNC B1 ;  /* 0x0000000000017941 */ /* 0x000fea0003800000 */
.L_x_34227:
        /* <DEDUP_REMOVED lines=11> */
.L_x_34231:
[----:B------:R-:W-:Y:S01]  /*1ac60*/  IMAD.MOV.U32 R8, RZ, RZ, R7 ;  /* 0x000000ffff087224 */ /* 0x000fe200078e0007 */
[----:B------:R-:W-:Y:S01]  /*1ac70*/  MOV R115, R114 ;  /* 0x0000007200737202 */ /* 0x000fe20000000f00 */
[----:B------:R-:W-:Y:S02]  /*1ac80*/  IMAD.MOV.U32 R10, RZ, RZ, R9 ;  /* 0x000000ffff0a7224 */ /* 0x000fe400078e0009 */
[----:B------:R-:W-:-:S07]  /*1ac90*/  IMAD.MOV.U32 R55, RZ, RZ, R54 ;  /* 0x000000ffff377224 */ /* 0x000fce00078e0036 */
.L_x_34232:
[----:B------:R-:W-:Y:S05]  /*1aca0*/  BSYNC B1 ;  /* 0x0000000000017941 */ /* 0x000fea0003800000 */
.L_x_34230:
        /* <DEDUP_REMOVED lines=11> */
.L_x_34234:
[----:B------:R-:W-:Y:S01]  /*1ad60*/  IMAD.MOV.U32 R7, RZ, RZ, R8 ;  /* 0x000000ffff077224 */ /* 0x000fe200078e0008 */
[----:B------:R-:W-:Y:S01]  /*1ad70*/  MOV R114, R113 ;  /* 0x0000007100727202 */ /* 0x000fe20000000f00 */
[----:B------:R-:W-:Y:S02]  /*1ad80*/  IMAD.MOV.U32 R9, RZ, RZ, R10 ;  /* 0x000000ffff097224 */ /* 0x000fe400078e000a */
[----:B------:R-:W-:-:S07]  /*1ad90*/  IMAD.MOV.U32 R54, RZ, RZ, R53 ;  /* 0x000000ffff367224 */ /* 0x000fce00078e0035 */
.L_x_34235:
[----:B------:R-:W-:Y:S05]  /*1ada0*/  BSYNC B1 ;  /* 0x0000000000017941 */ /* 0x000fea0003800000 */
.L_x_34233:
        /* <DEDUP_REMOVED lines=11> */
.L_x_34237:
[----:B------:R-:W-:Y:S01]  /*1ae60*/  IMAD.MOV.U32 R8, RZ, RZ, R7 ;  /* 0x000000ffff087224 */ /* 0x000fe200078e0007 */
[----:B------:R-:W-:Y:S01]  /*1ae70*/  MOV R113, R112 ;  /* 0x0000007000717202 */ /* 0x000fe20000000f00 */
[----:B------:R-:W-:Y:S02]  /*1ae80*/  IMAD.MOV.U32 R10, RZ, RZ, R9 ;  /* 0x000000ffff0a7224 */ /* 0x000fe400078e0009 */
[----:B------:R-:W-:-:S07]  /*1ae90*/  IMAD.MOV.U32 R53, RZ, RZ, R52 ;  /* 0x000000ffff357224 */ /* 0x000fce00078e0034 */
.L_x_34238:
[----:B------:R-:W-:Y:S05]  /*1aea0*/  BSYNC B1 ;  /* 0x0000000000017941 */ /* 0x000fea0003800000 */
.L_x_34236:
        /* <DEDUP_REMOVED lines=11> */
.L_x_34240:
[----:B------:R-:W-:Y:S01]  /*1af60*/  IMAD.MOV.U32 R7, RZ, RZ, R8 ;  /* 0x000000ffff077224 */ /* 0x000fe200078e0008 */
[----:B------:R-:W-:Y:S01]  /*1af70*/  MOV R112, R111 ;  /* 0x0000006f00707202 */ /* 0x000fe20000000f00 */
[----:B------:R-:W-:Y:S02]  /*1af80*/  IMAD.MOV.U32 R9, RZ, RZ, R10 ;  /* 0x000000ffff097224 */ /* 0x000fe400078e000a */
[----:B------:R-:W-:-:S07]  /*1af90*/  IMAD.MOV.U32 R52, RZ, RZ, R51 ;  /* 0x000000ffff347224 */ /* 0x000fce00078e0033 */
.L_x_34241:
[----:B------:R-:W-:Y:S05]  /*1afa0*/  BSYNC B1 ;  /* 0x0000000000017941 */ /* 0x000fea0003800000 */
.L_x_34239:
        /* <DEDUP_REMOVED lines=11> */
.L_x_34243:
[----:B------:R-:W-:Y:S01]  /*1b060*/  IMAD.MOV.U32 R8, RZ, RZ, R7 ;  /* 0x000000ffff087224 */ /* 0x000fe200078e0007 */
[----:B------:R-:W-:Y:S01]  /*1b070*/  MOV R111, R110 ;  /* 0x0000006e006f7202 */ /* 0x000fe20000000f00 */
[----:B------:R-:W-:Y:S02]  /*1b080*/  IMAD.MOV.U32 R10, RZ, RZ, R9 ;  /* 0x000000ffff0a7224 */ /* 0x000fe400078e0009 */
[----:B------:R-:W-:-:S07]  /*1b090*/  IMAD.MOV.U32 R51, RZ, RZ, R50 ;  /* 0x000000ffff337224 */ /* 0x000fce00078e0032 */
.L_x_34244:
[----:B------:R-:W-:Y:S05]  /*1b0a0*/  BSYNC B1 ;  /* 0x0000000000017941 */ /* 0x000fea0003800000 */
.L_x_34242:
        /* <DEDUP_REMOVED lines=11> */
.L_x_34246:
[----:B------:R-:W-:Y:S01]  /*1b160*/  IMAD.MOV.U32 R7, RZ, RZ, R8 ;  /* 0x000000ffff077224 */ /* 0x000fe200078e0008 */
[----:B------:R-:W-:Y:S01]  /*1b170*/  MOV R110, R109 ;  /* 0x0000006d006e7202 */ /* 0x000fe20000000f00 */
[----:B------:R-:W-:Y:S02]  /*1b180*/  IMAD.MOV.U32 R9, RZ, RZ, R10 ;  /* 0x000000ffff097224 */ /* 0x000fe400078e000a */
[----:B------:R-:W-:-:S07]  /*1b190*/  IMAD.MOV.U32 R50, RZ, RZ, R49 ;  /* 0x000000ffff327224 */ /* 0x000fce00078e0031 */
.L_x_34247:
[----:B------:R-:W-:Y:S05]  /*1b1a0*/  BSYNC B1 ;  /* 0x0000000000017941 */ /* 0x000fea0003800000 */
.L_x_34245:
        /* <DEDUP_REMOVED lines=11> */
.L_x_34249:
[----:B------:R-:W-:Y:S01]  /*1b260*/  IMAD.MOV.U32 R8, RZ, RZ, R7 ;  /* 0x000000ffff087224 */ /* 0x000fe200078e0007 */
[----:B------:R-:W-:Y:S01]  /*1b270*/  MOV R109, R108 ;  /* 0x0000006c006d7202 */ /* 0x000fe20000000f00 */
[----:B------:R-:W-:Y:S02]  /*1b280*/  IMAD.MOV.U32 R10, RZ, RZ, R9 ;  /* 0x000000ffff0a7224 */ /* 0x000fe400078e0009 */
[----:B------:R-:W-:-:S07]  /*1b290*/  IMAD.MOV.U32 R49, RZ, RZ, R48 ;  /* 0x000000ffff317224 */ /* 0x000fce00078e0030 */
.L_x_34250:
[----:B------:R-:W-:Y:S05]  /*1b2a0*/  BSYNC B1 ;  /* 0x0000000000017941 */ /* 0x000fea0003800000 */
.L_x_34248:
        /* <DEDUP_REMOVED lines=11> */
.L_x_34252:
[----:B------:R-:W-:Y:S01]  /*1b360*/  IMAD.MOV.U32 R7, RZ, RZ, R8 ;  /* 0x000000ffff077224 */ /* 0x000fe200078e0008 */
[----:B------:R-:W-:Y:S01]  /*1b370*/  MOV R108, R107 ;  /* 0x0000006b006c7202 */ /* 0x000fe20000000f00 */
[----:B------:R-:W-:Y:S02]  /*1b380*/  IMAD.MOV.U32 R9, RZ, RZ, R10 ;  /* 0x000000ffff097224 */ /* 0x000fe400078e000a */
[----:B------:R-:W-:-:S07]  /*1b390*/  IMAD.MOV.U32 R48, RZ, RZ, R47 ;  /* 0x000000ffff307224 */ /* 0x000fce00078e002f */
.L_x_34253:
[----:B------:R-:W-:Y:S05]  /*1b3a0*/  BSYNC B1 ;  /* 0x0000000000017941 */ /* 0x000fea0003800000 */
.L_x_34251:
        /* <DEDUP_REMOVED lines=11> */
.L_x_34255:
[----:B------:R-:W-:Y:S01]  /*1b460*/  IMAD.MOV.U32 R8, RZ, RZ, R7 ;  /* 0x000000ffff087224 */ /* 0x000fe200078e0007 */
[----:B------:R-:W-:Y:S01]  /*1b470*/  MOV R107, R106 ;  /* 0x0000006a006b7202 */ /* 0x000fe20000000f00 */
[----:B------:R-:W-:Y:S02]  /*1b480*/  IMAD.MOV.U32 R10, RZ, RZ, R9 ;  /* 0x000000ffff0a7224 */ /* 0x000fe400078e0009 */
[----:B------:R-:W-:-:S07]  /*1b490*/  IMAD.MOV.U32 R47, RZ, RZ, R46 ;  /* 0x000000ffff2f7224 */ /* 0x000fce00078e002e */
.L_x_34256:
[----:B------:R-:W-:Y:S05]  /*1b4a0*/  BSYNC B1 ;  /* 0x0000000000017941 */ /* 0x000fea0003800000 */
.L_x_34254:
        /* <DEDUP_REMOVED lines=11> */
.L_x_34258:
[----:B------:R-:W-:Y:S01]  /*1b560*/  IMAD.MOV.U32 R7, RZ, RZ, R8 ;  /* 0x000000ffff077224 */ /* 0x000fe200078e0008 */
[----:B------:R-:W-:Y:S01]  /*1b570*/  MOV R106, R105 ;  /* 0x00000069006a7202 */ /* 0x000fe20000000f00 */
[----:B------:R-:W-:Y:S02]  /*1b580*/  IMAD.MOV.U32 R9, RZ, RZ, R10 ;  /* 0x000000ffff097224 */ /* 0x000fe400078e000a */
[----:B------:R-:W-:-:S07]  /*1b590*/  IMAD.MOV.U32 R46, RZ, RZ, R45 ;  /* 0x000000ffff2e7224 */ /* 0x000fce00078e002d */
.L_x_34259:
[----:B------:R-:W-:Y:S05]  /*1b5a0*/  BSYNC B1 ;  /* 0x0000000000017941 */ /* 0x000fea0003800000 */
.L_x_34257:
        /* <DEDUP_REMOVED lines=11> */
.L_x_34261:
[----:B------:R-:W-:Y:S01]  /*1b660*/  IMAD.MOV.U32 R8, RZ, RZ, R7 ;  /* 0x000000ffff087224 */ /* 0x000fe200078e0007 */
[----:B------:R-:W-:Y:S01]  /*1b670*/  MOV R105, R104 ;  /* 0x0000006800697202 */ /* 0x000fe20000000f00 */
[----:B------:R-:W-:Y:S02]  /*1b680*/  IMAD.MOV.U32 R10, RZ, RZ, R9 ;  /* 0x000000ffff0a7224 */ /* 0x000fe400078e0009 */
[----:B------:R-:W-:-:S07]  /*1b690*/  IMAD.MOV.U32 R45, RZ, RZ, R44 ;  /* 0x000000ffff2d7224 */ /* 0x000fce00078e002c */
.L_x_34262:
[----:B------:R-:W-:Y:S05]  /*1b6a0*/  BSYNC B1 ;  /* 0x0000000000017941 */ /* 0x000fea0003800000 */
.L_x_34260:
        /* <DEDUP_REMOVED lines=11> */
.L_x_34264:
[----:B------:R-:W-:Y:S01]  /*1b760*/  IMAD.MOV.U32 R7, RZ, RZ, R8 ;  /* 0x000000ffff077224 */ /* 0x000fe200078e0008 */
[----:B------:R-:W-:Y:S01]  /*1b770*/  MOV R104, R103 ;  /* 0x0000006700687202 */ /* 0x000fe20000000f00 */
[----:B------:R-:W-:Y:S02]  /*1b780*/  IMAD.MOV.U32 R9, RZ, RZ, R10 ;  /* 0x000000ffff097224 */ /* 0x000fe400078e000a */
[----:B------:R-:W-:-:S07]  /*1b790*/  IMAD.MOV.U32 R44, RZ, RZ, R43 ;  /* 0x000000ffff2c7224 */ /* 0x000fce00078e002b */
.L_x_34265:
[----:B------:R-:W-:Y:S05]  /*1b7a0*/  BSYNC B1 ;  /* 0x0000000000017941 */ /* 0x000fea0003800000 */
.L_x_34263:
        /* <DEDUP_REMOVED lines=11> */
.L_x_34267:
[----:B------:R-:W-:Y:S01]  /*1b860*/  IMAD.MOV.U32 R8, RZ, RZ, R7 ;  /* 0x000000ffff087224 */ /* 0x000fe200078e0007 */
[----:B------:R-:W-:Y:S01]  /*1b870*/  MOV R103, R102 ;  /* 0x0000006600677202 */ /* 0x000fe20000000f00 */
[----:B------:R-:W-:Y:S02]  /*1b880*/  IMAD.MOV.U32 R10, RZ, RZ, R9 ;  /* 0x000000ffff0a7224 */ /* 0x000fe400078e0009 */
[----:B------:R-:W-:-:S07]  /*1b890*/  IMAD.MOV.U32 R43, RZ, RZ, R42 ;  /* 0x000000ffff2b7224 */ /* 0x000fce00078e002a */
.L_x_34268:
[----:B------:R-:W-:Y:S05]  /*1b8a0*/  BSYNC B1 ;  /* 0x0000000000017941 */ /* 0x000fea0003800000 */
.L_x_34266:
        /* <DEDUP_REMOVED lines=11> */
.L_x_34270:
[----:B------:R-:W-:Y:S01]  /*1b960*/  IMAD.MOV.U32 R7, RZ, RZ, R8 ;  /* 0x000000ffff077224 */ /* 0x000fe200078e0008 */
[----:B------:R-:W-:Y:S01]  /*1b970*/  MOV R102, R101 ;  /* 0x0000006500667202 */ /* 0x000fe20000000f00 */
[----:B------:R-:W-:Y:S02]  /*1b980*/  IMAD.MOV.U32 R9, RZ, RZ, R10 ;  /* 0x000000ffff097224 */ /* 0x000fe400078e000a */
[----:B------:R-:W-:-:S07]  /*1b990*/  IMAD.MOV.U32 R42, RZ, RZ, R41 ;  /* 0x000000ffff2a7224 */ /* 0x000fce00078e0029 */
.L_x_34271:
[----:B------:R-:W-:Y:S05]  /*1b9a0*/  BSYNC B1 ;  /* 0x0000000000017941 */ /* 0x000fea0003800000 */
.L_x_34269:
        /* <DEDUP_REMOVED lines=11> */
.L_x_34273:
[----:B------:R-:W-:Y:S01]  /*1ba60*/  IMAD.MOV.U32 R8, RZ, RZ, R7 ;  /* 0x000000ffff087224 */ /* 0x000fe200078e0007 */
[----:B------:R-:W-:Y:S01]  /*1ba70*/  MOV R101, R100 ;  /* 0x0000006400657202 */ /* 0x000fe20000000f00 */
[----:B------:R-:W-:Y:S02]  /*1ba80*/  IMAD.MOV.U32 R10, RZ, RZ, R9 ;  /* 0x000000ffff0a7224 */ /* 0x000fe400078e0009 */
[----:B------:R-:W-:-:S07]  /*1ba90*/  IMAD.MOV.U32 R41, RZ, RZ, R40 ;  /* 0x000000ffff297224 */ /* 0x000fce00078e0028 */
.L_x_34274:
[----:B------:R-:W-:Y:S05]  /*1baa0*/  BSYNC B1 ;  /* 0x0000000000017941 */ /* 0x000fea0003800000 */
.L_x_34272:
        /* <DEDUP_REMOVED lines=11> */
.L_x_34276:
[----:B------:R-:W-:Y:S01]  /*1bb60*/  IMAD.MOV.U32 R7, RZ, RZ, R8 ;  /* 0x000000ffff077224 */ /* 0x000fe200078e0008 */
[----:B------:R-:W-:Y:S01]  /*1bb70*/  MOV R40, R39 ;  /* 0x0000002700287202 */ /* 0x000fe20000000f00 */
[----:B------:R-:W-:Y:S02]  /*1bb80*/  IMAD.MOV.U32 R9, RZ, RZ, R10 ;  /* 0x000000ffff097224 */ /* 0x000fe400078e000a */
[----:B------:R-:W-:-:S07]  /*1bb90*/  IMAD.MOV.U32 R100, RZ, RZ, R99 ;  /* 0x000000ffff647224 */ /* 0x000fce00078e0063 */
.L_x_34277:
[----:B------:R-:W-:Y:S05]  /*1bba0*/  BSYNC B1 ;  /* 0x0000000000017941 */ /* 0x000fea0003800000 */
.L_x_34275:
        /* <DEDUP_REMOVED lines=11> */
.L_x_34279:
[----:B------:R-:W-:Y:S01]  /*1bc60*/  MOV R8, R7 ;  /* 0x0000000700087202 */ /* 0x000fe20000000f00 */
[----:B------:R-:W-:Y:S01]  /*1bc70*/  IMAD.MOV.U32 R10, RZ, RZ, R9 ;  /* 0x000000ffff0a7224 */ /* 0x000fe200078e0009 */
[----:B------:R-:W-:Y:S01]  /*1bc80*/  MOV R99, R98 ;  /* 0x0000006200637202 */ /* 0x000fe20000000f00 */
[----:B------:R-:W-:-:S07]  /*1bc90*/  IMAD.MOV.U32 R39, RZ, RZ, R38 ;  /* 0x000000ffff277224 */ /* 0x000fce00078e0026 */
.L_x_34280:
[----:B------:R-:W-:Y:S05]  /*1bca0*/  BSYNC B1 ;  /* 0x0000000000017941 */ /* 0x000fea0003800000 */
.L_x_34278:
        /* <DEDUP_REMOVED lines=11> */
.L_x_34282:
[----:B------:R-:W-:Y:S01]  /*1bd60*/  IMAD.MOV.U32 R7, RZ, RZ, R8 ;  /* 0x000000ffff077224 */ /* 0x000fe200078e0008 */
[----:B------:R-:W-:Y:S01]  /*1bd70*/  MOV R9, R10 ;  /* 0x0000000a00097202 */ /* 0x000fe20000000f00 */
[----:B------:R-:W-:Y:S02]  /*1bd80*/  IMAD.MOV.U32 R38, RZ, RZ, R37 ;  /* 0x000000ffff267224 */ /* 0x000fe400078e0025 */
[----:B------:R-:W-:-:S07]  /*1bd90*/  IMAD.MOV.U32 R98, RZ, RZ, R97 ;  /* 0x000000ffff627224 */ /* 0x000fce00078e0061 */
.L_x_34283:
[----:B------:R-:W-:Y:S05]  /*1bda0*/  BSYNC B1 ;  /* 0x0000000000017941 */ /* 0x000fea0003800000 */
.L_x_34281:
        /* <DEDUP_REMOVED lines=11> */
.L_x_34285:
[----:B------:R-:W-:Y:S01]  /*1be60*/  IMAD.MOV.U32 R8, RZ, RZ, R7 ;  /* 0x000000ffff087224 */ /* 0x000fe200078e0007 */
[----:B------:R-:W-:Y:S01]  /*1be70*/  MOV R37, R36 ;  /* 0x0000002400257202 */ /* 0x000fe20000000f00 */
[----:B------:R-:W-:Y:S02]  /*1be80*/  IMAD.MOV.U32 R10, RZ, RZ, R9 ;  /* 0x000000ffff0a7224 */ /* 0x000fe400078e0009 */
[----:B------:R-:W-:-:S07]  /*1be90*/  IMAD.MOV.U32 R97, RZ, RZ, R96 ;  /* 0x000000ffff617224 */ /* 0x000fce00078e0060 */
.L_x_34286:
[----:B------:R-:W-:Y:S05]  /*1bea0*/  BSYNC B1 ;  /* 0x0000000000017941 */ /* 0x000fea0003800000 */
.L_x_34284:
        /* <DEDUP_REMOVED lines=11> */
.L_x_34288:
[----:B------:R-:W-:Y:S01]  /*1bf60*/  MOV R7, R8 ;  /* 0x0000000800077202 */ /* 0x000fe20000000f00 */
[----:B------:R-:W-:Y:S01]  /*1bf70*/  IMAD.MOV.U32 R9, RZ, RZ, R10 ;  /* 0x000000ffff097224 */ /* 0x000fe200078e000a */
[----:B------:R-:W-:Y:S01]  /*1bf80*/  MOV R96, R95 ;  /* 0x0000005f00607202 */ /* 0x000fe20000000f00 */
[----:B------:R-:W-:-:S07]  /*1bf90*/  IMAD.MOV.U32 R36, RZ, RZ, R35 ;  /* 0x000000ffff247224 */ /* 0x000fce00078e0023 */
.L_x_34289:
[----:B------:R-:W-:Y:S05]  /*1bfa0*/  BSYNC B1 ;  /* 0x0000000000017941 */ /* 0x000fea0003800000 */
.L_x_34287:
        /* <DEDUP_REMOVED lines=11> */
.L_x_34291:
[----:B------:R-:W-:Y:S01]  /*1c060*/  IMAD.MOV.U32 R8, RZ, RZ, R7 ;  /* 0x000000ffff087224 */ /* 0x000fe200078e0007 */
[----:B------:R-:W-:Y:S01]  /*1c070*/  MOV R10, R9 ;  /* 0x00000009000a7202 */ /* 0x000fe20000000f00 */
[----:B------:R-:W-:Y:S02]  /*1c080*/  IMAD.MOV.U32 R35, RZ, RZ, R34 ;  /* 0x000000ffff237224 */ /* 0x000fe400078e0022 */
[----:B------:R-:W-:-:S07]  /*1c090*/  IMAD.MOV.U32 R95, RZ, RZ, R94 ;  /* 0x000000ffff5f7224 */ /* 0x000fce00078e005e */
.L_x_34292:
[----:B------:R-:W-:Y:S05]  /*1c0a0*/  BSYNC B1 ;  /* 0x0000000000017941 */ /* 0x000fea0003800000 */
.L_x_34290:
        /* <DEDUP_REMOVED lines=11> */
.L_x_34294:
[----:B------:R-:W-:Y:S01]  /*1c160*/  IMAD.MOV.U32 R7, RZ, RZ, R8 ;  /* 0x000000ffff077224 */ /* 0x000fe200078e0008 */
[----:B------:R-:W-:Y:S01]  /*1c170*/  MOV R34, R33 ;  /* 0x0000002100227202 */ /* 0x000fe20000000f00 */
[----:B------:R-:W-:Y:S02]  /*1c180*/  IMAD.MOV.U32 R9, RZ, RZ, R10 ;  /* 0x000000ffff097224 */ /* 0x000fe400078e000a */
[----:B------:R-:W-:-:S07]  /*1c190*/  IMAD.MOV.U32 R94, RZ, RZ, R93 ;  /* 0x000000ffff5e7224 */ /* 0x000fce00078e005d */
.L_x_34295:
[----:B------:R-:W-:Y:S05]  /*1c1a0*/  BSYNC B1 ;  /* 0x0000000000017941 */ /* 0x000fea0003800000 */
.L_x_34293:
        /* <DEDUP_REMOVED lines=11> */
.L_x_34297:
[----:B------:R-:W-:Y:S01]  /*1c260*/  MOV R8, R7 ;  /* 0x0000000700087202 */ /* 0x000fe20000000f00 */
[----:B------:R-:W-:Y:S01]  /*1c270*/  IMAD.MOV.U32 R10, RZ, RZ, R9 ;  /* 0x000000ffff0a7224 */ /* 0x000fe200078e0009 */
[----:B------:R-:W-:Y:S01]  /*1c280*/  MOV R93, R92 ;  /* 0x0000005c005d7202 */ /* 0x000fe20000000f00 */
[----:B------:R-:W-:-:S07]  /*1c290*/  IMAD.MOV.U32 R33, RZ, RZ, R32 ;  /* 0x000000ffff217224 */ /* 0x000fce00078e0020 */
.L_x_34298:
[----:B------:R-:W-:Y:S05]  /*1c2a0*/  BSYNC B1 ;  /* 0x0000000000017941 */ /* 0x000fea0003800000 */
.L_x_34296:
        /* <DEDUP_REMOVED lines=11> */
.L_x_34300:
[----:B------:R-:W-:Y:S01]  /*1c360*/  IMAD.MOV.U32 R7, RZ, RZ, R8 ;  /* 0x000000ffff077224 */ /* 0x000fe200078e0008 */
[----:B------:R-:W-:Y:S01]  /*1c370*/  MOV R9, R10 ;  /* 0x0000000a00097202 */ /* 0x000fe20000000f00 */
[----:B------:R-:W-:Y:S02]  /*1c380*/  IMAD.MOV.U32 R32, RZ, RZ, R31 ;  /* 0x000000ffff207224 */ /* 0x000fe400078e001f */
[----:B------:R-:W-:-:S07]  /*1c390*/  IMAD.MOV.U32 R92, RZ, RZ, R91 ;  /* 0x000000ffff5c7224 */ /* 0x000fce00078e005b */
.L_x_34301:
[----:B------:R-:W-:Y:S05]  /*1c3a0*/  BSYNC B1 ;  /* 0x0000000000017941 */ /* 0x000fea0003800000 */
.L_x_34299:
        /* <DEDUP_REMOVED lines=11> */
.L_x_34303:
[----:B------:R-:W-:Y:S01]  /*1c460*/  IMAD.MOV.U32 R8, RZ, RZ, R7 ;  /* 0x000000ffff087224 */ /* 0x000fe200078e0007 */
[----:B------:R-:W-:Y:S01]  /*1c470*/  MOV R31, R30 ;  /* 0x0000001e001f7202 */ /* 0x000fe20000000f00 */
[----:B------:R-:W-:Y:S02]  /*1c480*/  IMAD.MOV.U32 R10, RZ, RZ, R9 ;  /* 0x000000ffff0a7224 */ /* 0x000fe400078e0009 */
[----:B------:R-:W-:-:S07]  /*1c490*/  IMAD.MOV.U32 R91, RZ, RZ, R90 ;  /* 0x000000ffff5b7224 */ /* 0x000fce00078e005a */
.L_x_34304:
[----:B------:R-:W-:Y:S05]  /*1c4a0*/  BSYNC B1 ;  /* 0x0000000000017941 */ /* 0x000fea0003800000 */
.L_x_34302:
        /* <DEDUP_REMOVED lines=11> */
.L_x_34306:
[----:B------:R-:W-:Y:S01]  /*1c560*/  MOV R7, R8 ;  /* 0x0000000800077202 */ /* 0x000fe20000000f00 */
[----:B------:R-:W-:Y:S01]  /*1c570*/  IMAD.MOV.U32 R9, RZ, RZ, R10 ;  /* 0x000000ffff097224 */ /* 0x000fe200078e000a */
[----:B------:R-:W-:Y:S01]  /*1c580*/  MOV R90, R89 ;  /* 0x00000059005a7202 */ /* 0x000fe20000000f00 */
[----:B------:R-:W-:-:S07]  /*1c590*/  IMAD.MOV.U32 R30, RZ, RZ, R29 ;  /* 0x000000ffff1e7224 */ /* 0x000fce00078e001d */
.L_x_34307:
[----:B------:R-:W-:Y:S05]  /*1c5a0*/  BSYNC B1 ;  /* 0x0000000000017941 */ /* 0x000fea0003800000 */
.L_x_34305:
        /* <DEDUP_REMOVED lines=11> */
.L_x_34309:
[----:B------:R-:W-:Y:S01]  /*1c660*/  IMAD.MOV.U32 R8, RZ, RZ, R7 ;  /* 0x000000ffff087224 */ /* 0x000fe200078e0007 */
[----:B------:R-:W-:Y:S01]  /*1c670*/  MOV R10, R9 ;  /* 0x00000009000a7202 */ /* 0x000fe20000000f00 */
[----:B------:R-:W-:Y:S02]  /*1c680*/  IMAD.MOV.U32 R29, RZ, RZ, R28 ;  /* 0x000000ffff1d7224 */ /* 0x000fe400078e001c */
[----:B------:R-:W-:-:S07]  /*1c690*/  IMAD.MOV.U32 R89, RZ, RZ, R88 ;  /* 0x000000ffff597224 */ /* 0x000fce00078e0058 */
.L_x_34310:
[----:B------:R-:W-:Y:S05]  /*1c6a0*/  BSYNC B1 ;  /* 0x0000000000017941 */ /* 0x000fea0003800000 */
.L_x_34308:
        /* <DEDUP_REMOVED lines=11> */
.L_x_34312:
[----:B------:R-:W-:Y:S01]  /*1c760*/  IMAD.MOV.U32 R7, RZ, RZ, R8 ;  /* 0x000000ffff077224 */ /* 0x000fe200078e0008 */
[----:B------:R-:W-:Y:S01]  /*1c770*/  MOV R28, R27 ;  /* 0x0000001b001c7202 */ /* 0x000fe20000000f00 */
[----:B------:R-:W-:Y:S02]  /*1c780*/  IMAD.MOV.U32 R9, RZ, RZ, R10 ;  /* 0x000000ffff097224 */ /* 0x000fe400078e000a */
[----:B------:R-:W-:-:S07]  /*1c790*/  IMAD.MOV.U32 R88, RZ, RZ, R87 ;  /* 0x000000ffff587224 */ /* 0x000fce00078e0057 */
.L_x_34313:
[----:B------:R-:W-:Y:S05]  /*1c7a0*/  BSYNC B1 ;  /* 0x0000000000017941 */ /* 0x000fea0003800000 */
.L_x_34311:
        /* <DEDUP_REMOVED lines=11> */
.L_x_34315:
[----:B------:R-:W-:Y:S01]  /*1c860*/  MOV R8, R7 ;  /* 0x0000000700087202 */ /* 0x000fe20000000f00 */
[----:B------:R-:W-:Y:S01]  /*1c870*/  IMAD.MOV.U32 R10, RZ, RZ, R9 ;  /* 0x000000ffff0a7224 */ /* 0x000fe200078e0009 */
[----:B------:R-:W-:Y:S01]  /*1c880*/  MOV R87, R86 ;  /* 0x0000005600577202 */ /* 0x000fe20000000f00 */
[----:B------:R-:W-:-:S07]  /*1c890*/  IMAD.MOV.U32 R27, RZ, RZ, R26 ;  /* 0x000000ffff1b7224 */ /* 0x000fce00078e001a */
.L_x_34316:
[----:B------:R-:W-:Y:S05]  /*1c8a0*/  BSYNC B1 ;  /* 0x0000000000017941 */ /* 0x000fea0003800000 */
.L_x_34314:
        /* <DEDUP_REMOVED lines=11> */
.L_x_34318:
[----:B------:R-:W-:Y:S01]  /*1c960*/  IMAD.MOV.U32 R7, RZ, RZ, R8 ;  /* 0x000000ffff077224 */ /* 0x000fe200078e0008 */
[----:B------:R-:W-:Y:S01]  /*1c970*/  MOV R9, R10 ;  /* 0x0000000a00097202 */ /* 0x000fe20000000f00 */
[----:B------:R-:W-:Y:S02]  /*1c980*/  IMAD.MOV.U32 R26, RZ, RZ, R25 ;  /* 0x000000ffff1a7224 */ /* 0x000fe400078e0019 */
[----:B------:R-:W-:-:S07]  /*1c990*/  IMAD.MOV.U32 R86, RZ, RZ, R85 ;  /* 0x000000ffff567224 */ /* 0x000fce00078e0055 */
.L_x_34319:
[----:B------:R-:W-:Y:S05]  /*1c9a0*/  BSYNC B1 ;  /* 0x0000000000017941 */ /* 0x000fea0003800000 */
.L_x_34317:
        /* <DEDUP_REMOVED lines=11> */
.L_x_34321:
[----:B------:R-:W-:Y:S01]  /*1ca60*/  IMAD.MOV.U32 R8, RZ, RZ, R7 ;  /* 0x000000ffff087224 */ /* 0x000fe200078e0007 */
[----:B------:R-:W-:Y:S01]  /*1ca70*/  MOV R25, R24 ;  /* 0x0000001800197202 */ /* 0x000fe20000000f00 */
[----:B------:R-:W-:Y:S02]  /*1ca80*/  IMAD.MOV.U32 R10, RZ, RZ, R9 ;  /* 0x000000ffff0a7224 */ /* 0x000fe400078e0009 */
[----:B------:R-:W-:-:S07]  /*1ca90*/  IMAD.MOV.U32 R85, RZ, RZ, R84 ;  /* 0x000000ffff557224 */ /* 0x000fce00078e0054 */
.L_x_34322:
[----:B------:R-:W-:Y:S05]  /*1caa0*/  BSYNC B1 ;  /* 0x0000000000017941 */ /* 0x000fea0003800000 */
.L_x_34320:
        /* <DEDUP_REMOVED lines=11> */
.L_x_34324:
[----:B------:R-:W-:Y:S01]  /*1cb60*/  MOV R7, R8 ;  /* 0x0000000800077202 */ /* 0x000fe20000000f00 */
[----:B------:R-:W-:Y:S01]  /*1cb70*/  IMAD.MOV.U32 R9, RZ, RZ, R10 ;  /* 0x000000ffff097224 */ /* 0x000fe200078e000a */
[----:B------:R-:W-:Y:S01]  /*1cb80*/  MOV R84, R83 ;  /* 0x0000005300547202 */ /* 0x000fe20000000f00 */
[----:B------:R-:W-:-:S07]  /*1cb90*/  IMAD.MOV.U32 R24, RZ, RZ, R23 ;  /* 0x000000ffff187224 */ /* 0x000fce00078e0017 */
.L_x_34325:
[----:B------:R-:W-:Y:S05]  /*1cba0*/  BSYNC B1 ;  /* 0x0000000000017941 */ /* 0x000fea0003800000 */
.L_x_34323:
        /* <DEDUP_REMOVED lines=11> */
.L_x_34327:
[----:B------:R-:W-:Y:S01]  /*1cc60*/  IMAD.MOV.U32 R8, RZ, RZ, R7 ;  /* 0x000000ffff087224 */ /* 0x000fe200078e0007 */
[----:B------:R-:W-:Y:S01]  /*1cc70*/  MOV R10, R9 ;  /* 0x00000009000a7202 */ /* 0x000fe20000000f00 */
[----:B------:R-:W-:Y:S02]  /*1cc80*/  IMAD.MOV.U32 R23, RZ, RZ, R22 ;  /* 0x000000ffff177224 */ /* 0x000fe400078e0016 */
[----:B------:R-:W-:-:S07]  /*1cc90*/  IMAD.MOV.U32 R83, RZ, RZ, R82 ;  /* 0x000000ffff537224 */ /* 0x000fce00078e0052 */
.L_x_34328:
[----:B------:R-:W-:Y:S05]  /*1cca0*/  BSYNC B1 ;  /* 0x0000000000017941 */ /* 0x000fea0003800000 */
.L_x_34326:
        /* <DEDUP_REMOVED lines=11> */
.L_x_34330:
[----:B------:R-:W-:Y:S01]  /*1cd60*/  IMAD.MOV.U32 R7, RZ, RZ, R8 ;  /* 0x000000ffff077224 */ /* 0x000fe200078e0008 */
[----:B------:R-:W-:Y:S01]  /*1cd70*/  MOV R22, R21 ;  /* 0x0000001500167202 */ /* 0x000fe20000000f00 */
[----:B------:R-:W-:Y:S02]  /*1cd80*/  IMAD.MOV.U32 R9, RZ, RZ, R10 ;  /* 0x000000ffff097224 */ /* 0x000fe400078e000a */
[----:B------:R-:W-:-:S07]  /*1cd90*/  IMAD.MOV.U32 R82, RZ, RZ, R81 ;  /* 0x000000ffff527224 */ /* 0x000fce00078e0051 */
.L_x_34331:
[----:B------:R-:W-:Y:S05]  /*1cda0*/  BSYNC B1 ;  /* 0x0000000000017941 */ /* 0x000fea0003800000 */
.L_x_34329:
        /* <DEDUP_REMOVED lines=11> */
.L_x_34333:
[----:B------:R-:W-:Y:S01]  /*1ce60*/  MOV R8, R7 ;  /* 0x0000000700087202 */ /* 0x000fe20000000f00 */
[----:B------:R-:W-:Y:S01]  /*1ce70*/  IMAD.MOV.U32 R10, RZ, RZ, R9 ;  /* 0x000000ffff0a7224 */ /* 0x000fe200078e0009 */
[----:B------:R-:W-:Y:S01]  /*1ce80*/  MOV R81, R80 ;  /* 0x0000005000517202 */ /* 0x000fe20000000f00 */
[----:B------:R-:W-:-:S07]  /*1ce90*/  IMAD.MOV.U32 R21, RZ, RZ, R20 ;  /* 0x000000ffff157224 */ /* 0x000fce00078e0014 */
.L_x_34334:
[----:B------:R-:W-:Y:S05]  /*1cea0*/  BSYNC B1 ;  /* 0x0000000000017941 */ /* 0x000fea0003800000 */
.L_x_34332:
        /* <DEDUP_REMOVED lines=11> */
.L_x_34336:
[----:B------:R-:W-:Y:S01]  /*1cf60*/  IMAD.MOV.U32 R7, RZ, RZ, R8 ;  /* 0x000000ffff077224 */ /* 0x000fe200078e0008 */
[----:B------:R-:W-:Y:S01]  /*1cf70*/  MOV R9, R10 ;  /* 0x0000000a00097202 */ /* 0x000fe20000000f00 */
[----:B------:R-:W-:Y:S02]  /*1cf80*/  IMAD.MOV.U32 R80, RZ, RZ, R143 ;  /* 0x000000ffff507224 */ /* 0x000fe400078e008f */
[----:B------:R-:W-:-:S07]  /*1cf90*/  IMAD.MOV.U32 R20, RZ, RZ, R153 ;  /* 0x000000ffff147224 */ /* 0x000fce00078e0099 */
.L_x_34337:
[----:B------:R-:W-:Y:S05]  /*1cfa0*/  BSYNC B1 ;  /* 0x0000000000017941 */ /* 0x000fea0003800000 */
.L_x_34335:
        /* <DEDUP_REMOVED lines=11> */
.L_x_34339:
[----:B------:R-:W-:Y:S01]  /*1d060*/  IMAD.MOV.U32 R11, RZ, RZ, R7 ;  /* 0x000000ffff0b7224 */ /* 0x000fe200078e0007 */
[----:B------:R-:W-:Y:S01]  /*1d070*/  MOV R153, R152 ;  /* 0x0000009800997202 */ /* 0x000fe20000000f00 */
[----:B------:R-:W-:Y:S02]  /*1d080*/  IMAD.MOV.U32 R8, RZ, RZ, R9 ;  /* 0x000000ffff087224 */ /* 0x000fe400078e0009 */
[----:B------:R-:W-:-:S07]  /*1d090*/  IMAD.MOV.U32 R143, RZ, RZ, R142 ;  /* 0x000000ffff8f7224 */ /* 0x000fce00078e008e */
.L_x_34340:
[----:B------:R-:W-:Y:S05]  /*1d0a0*/  BSYNC B1 ;  /* 0x0000000000017941 */ /* 0x000fea0003800000 */
.L_x_34338:
        /* <DEDUP_REMOVED lines=11> */
.L_x_34342:
[----:B------:R-:W-:Y:S01]  /*1d160*/  MOV R152, R2 ;  /* 0x0000000200987202 */ /* 0x000fe20000000f00 */
[--C-:B------:R-:W-:Y:S01]  /*1d170*/  IMAD.MOV.U32 R7, RZ, RZ, R11.reuse ;  /* 0x000000ffff077224 */ /* 0x100fe200078e000b */
[----:B------:R-:W-:Y:S01]  /*1d180*/  MOV R142, R141 ;  /* 0x0000008d008e7202 */ /* 0x000fe20000000f00 */
[--C-:B------:R-:W-:Y:S02]  /*1d190*/  IMAD.MOV.U32 R9, RZ, RZ, R8.reuse ;  /* 0x000000ffff097224 */ /* 0x100fe400078e0008 */
[----:B------:R-:W-:Y:S02]  /*1d1a0*/  IMAD.MOV.U32 R2, RZ, RZ, R11 ;  /* 0x000000ffff027224 */ /* 0x000fe400078e000b */
[----:B------:R-:W-:-:S07]  /*1d1b0*/  IMAD.MOV.U32 R141, RZ, RZ, R8 ;  /* 0x000000ffff8d7224 */ /* 0x000fce00078e0008 */
.L_x_34343:
[----:B------:R-:W-:Y:S05]  /*1d1c0*/  BSYNC B1 ;  /* 0x0000000000017941 */ /* 0x000fea0003800000 */
.L_x_34341:
[----:B------:R-:W-:Y:S01]  /*1d1d0*/  IADD3 R4, R4, 0x4, RZ ;  /* 0x0000000404047810 */ /* 0x000fe20007ffe0ff */
[----:B------:R-:W-:Y:S06]  /*1d1e0*/  @P1 BRA `(.L_x_34344) ;  /* 0xffffffc0000c1947 */ /* 0x000fec000383ffff */
[----:B------:R-:W-:Y:S02]  /*1d1f0*/  IMAD.MOV.U32 R2, RZ, RZ, R7 ;  /* 0x000000ffff027224 */ /* 0x000fe400078e0007 */
[----:B------:R-:W-:-:S07]  /*1d200*/  IMAD.MOV.U32 R141, RZ, RZ, R9 ;  /* 0x000000ffff8d7224 */ /* 0x000fce00078e0009 */
.L_x_34154:
[----:B------:R-:W-:Y:S05]  /*1d210*/  BSYNC B0 ;  /* 0x0000000000007941 */ /* 0x000fea0003800000 */
.L_x_34153:
        /* <DEDUP_REMOVED lines=196> */
[----:B0-----:R-:W-:-:S11]  /*1de60*/  HFMA2.MMA R6, -RZ, RZ, 0, 0 ;  /* 0x00000000ff067435 */ /* 0x001fd600000001ff */
.L_x_34536:
[----:B------:R-:W-:-:S05]  /*1de70*/  IMAD R3, R6, 0x4, R1 ;  /* 0x0000000406037824 */ /* 0x000fca00078e0201 */
[----:B------:R-:W2:Y:S04]  /*1de80*/  LDL R8, [R3+0x100] ;  /* 0x0001000003087983 */ /* 0x000ea80000100800 */
[----:B------:R-:W3:Y:S01]  /*1de90*/  LDL R7, [R3] ;  /* 0x0000000003077983 */ /* 0x000ee20000100800 */
[----:B------:R-:W-:Y:S01]  /*1dea0*/  IADD3 R6, R6, 0x1, RZ ;  /* 0x0000000106067810 */ /* 0x000fe20007ffe0ff */
[----:B------:R-:W-:Y:S01]  /*1deb0*/  BSSY B1, `(.L_x_34347) ;  /* 0x0000015000017945 */ /* 0x000fe20003800000 */
[CC--:B--2---:R-:W-:Y:S02]  /*1dec0*/  FSETP.GEU.FTZ.AND P0, PT, R5.reuse, R8.reuse, PT ;  /* 0x000000080500720b */ /* 0x0c4fe40003f1e000 */
[----:B------:R-:W-:Y:S02]  /*1ded0*/  FSETP.NEU.FTZ.AND P1, PT, R5, R8, PT ;  /* 0x000000080500720b */ /* 0x000fe40003f3d000 */
[----:B------:R-:W-:-:S02]  /*1dee0*/  ISETP.EQ.OR P0, PT, R140, -0x1, !P0 ;  /* 0xffffffff8c00780c */ /* 0x000fc40004702670 */
[----:B---3--:R-:W-:-:S04]  /*1def0*/  ISETP.LE.OR P1, PT, R140, R7, P1 ;  /* 0x000000078c00720c */ /* 0x008fc80000f23670 */
[----:B------:R-:W-:Y:S02]  /*1df00*/  PLOP3.LUT P2, PT, P0, P1, PT, 0x8, 0x0 ;  /* 0x000000000000781c */ /* 0x000fe40000742170 */
[----:B------:R-:W-:-:S11]  /*1df10*/  ISETP.NE.AND P1, PT, R6, 0x40, PT ;  /* 0x000000400600780c */ /* 0x000fd60003f25270 */
[----:B------:R-:W-:Y:S02]  /*1df20*/  @!P2 IMAD.MOV.U32 R5, RZ, RZ, R8 ;  /* 0x000000ffff05a224 */ /* 0x000fe400078e0008 */
        /* <DEDUP_REMOVED lines=9> */
.L_x_34348:
[----:B------:R-:W-:Y:S01]  /*1dfc0*/  IMAD.MOV.U32 R7, RZ, RZ, R5 ;  /* 0x000000ffff077224 */ /* 0x000fe200078e0005 */
[----:B------:R-:W-:Y:S01]  /*1dfd0*/  MOV R5, R139 ;  /* 0x0000008b00057202 */ /* 0x000fe20000000f00 */
[----:B------:R-:W-:Y:S02]  /*1dfe0*/  IMAD.MOV.U32 R3, RZ, RZ, R140 ;  /* 0x000000ffff037224 */ /* 0x000fe400078e008c */
[----:B------:R-:W-:-:S07]  /*1dff0*/  IMAD.MOV.U32 R140, RZ, RZ, R79 ;  /* 0x000000ffff8c7224 */ /* 0x000fce00078e004f */
.L_x_34349:
[----:B------:R-:W-:Y:S05]  /*1e000*/  BSYNC B1 ;  /* 0x0000000000017941 */ /* 0x000fea0003800000 */
.L_x_34347:
        /* <DEDUP_REMOVED lines=11> */
.L_x_34351:
[----:B------:R-:W-:Y:S01]  /*1e0c0*/  MOV R8, R3 ;  /* 0x0000000300087202 */ /* 0x000fe20000000f00 */
[----:B------:R-:W-:Y:S01]  /*1e0d0*/  IMAD.MOV.U32 R10, RZ, RZ, R7 ;  /* 0x000000ffff0a7224 */ /* 0x000fe200078e0007 */
[----:B------:R-:W-:Y:S01]  /*1e0e0*/  MOV R139, R138 ;  /* 0x0000008a008b7202 */ /* 0x000fe20000000f00 */
[----:B------:R-:W-:-:S07]  /*1e0f0*/  IMAD.MOV.U32 R79, RZ, RZ, R78 ;  /* 0x000000ffff4f7224 */ /* 0x000fce00078e004e */
.L_x_34352:
[----:B------:R-:W-:Y:S05]  /*1e100*/  BSYNC B1 ;  /* 0x0000000000017941 */ /* 0x000fea0003800000 */
.L_x_34350:
        /* <DEDUP_REMOVED lines=11> */
.L_x_34354:
[----:B------:R-:W-:Y:S01]  /*1e1c0*/  IMAD.MOV.U32 R3, RZ, RZ, R8 ;  /* 0x000000ffff037224 */ /* 0x000fe200078e0008 */
[----:B------:R-:W-:Y:S01]  /*1e1d0*/  MOV R7, R10 ;  /* 0x0000000a00077202 */ /* 0x000fe20000000f00 */
[----:B------:R-:W-:Y:S02]  /*1e1e0*/  IMAD.MOV.U32 R78, RZ, RZ, R77 ;  /* 0x000000ffff4e7224 */ /* 0x000fe400078e004d */
[----:B------:R-:W-:-:S07]  /*1e1f0*/  IMAD.MOV.U32 R138, RZ, RZ, R137 ;  /* 0x000000ffff8a7224 */ /* 0x000fce00078e0089 */
.L_x_34355:
[----:B------:R-:W-:Y:S05]  /*1e200*/  BSYNC B1 ;  /* 0x0000000000017941 */ /* 0x000fea0003800000 */
.L_x_34353:
        /* <DEDUP_REMOVED lines=11> */
.L_x_34357:
[----:B------:R-:W-:Y:S01]  /*1e2c0*/  IMAD.MOV.U32 R8, RZ, RZ, R3 ;  /* 0x000000ffff087224 */ /* 0x000fe200078e0003 */
[----:B------:R-:W-:Y:S01]  /*1e2d0*/  MOV R77, R76 ;  /* 0x0000004c004d7202 */ /* 0x000fe20000000f00 */
[----:B------:R-:W-:Y:S02]  /*1e2e0*/  IMAD.MOV.U32 R10, RZ, RZ, R7 ;  /* 0x000000ffff0a7224 */ /* 0x000fe400078e0007 */
[----:B------:R-:W-:-:S07]  /*1e2f0*/  IMAD.MOV.U32 R137, RZ, RZ, R136 ;  /* 0x000000ffff897224 */ /* 0x000fce00078e0088 */
.L_x_34358:
[----:B------:R-:W-:Y:S05]  /*1e300*/  BSYNC B1 ;  /* 0x0000000000017941 */ /* 0x000fea0003800000 */
.L_x_34356:
        /* <DEDUP_REMOVED lines=11> */
.L_x_34360:
[----:B------:R-:W-:Y:S01]  /*1e3c0*/  MOV R3, R8 ;  /* 0x0000000800037202 */ /* 0x000fe20000000f00 */
[----:B------:R-:W-:Y:S01]  /*1e3d0*/  IMAD.MOV.U32 R7, RZ, RZ, R10 ;  /* 0x000000ffff077224 */ /* 0x000fe200078e000a */
[----:B------:R-:W-:Y:S01]  /*1e3e0*/  MOV R136, R135 ;  /* 0x0000008700887202 */ /* 0x000fe20000000f00 */
[----:B------:R-:W-:-:S07]  /*1e3f0*/  IMAD.MOV.U32 R76, RZ, RZ, R75 ;  /* 0x000000ffff4c7224 */ /* 0x000fce00078e004b */
.L_x_34361:
[----:B------:R-:W-:Y:S05]  /*1e400*/  BSYNC B1 ;  /* 0x0000000000017941 */ /* 0x000fea0003800000 */
.L_x_34359:
        /* <DEDUP_REMOVED lines=11> */
.L_x_34363:
[----:B------:R-:W-:Y:S01]  /*1e4c0*/  IMAD.MOV.U32 R8, RZ, RZ, R3 ;  /* 0x000000ffff087224 */ /* 0x000fe200078e0003 */
[----:B------:R-:W-:Y:S01]  /*1e4d0*/  MOV R10, R7 ;  /* 0x00000007000a7202 */ /* 0x000fe20000000f00 */
[----:B------:R-:W-:Y:S02]  /*1e4e0*/  IMAD.MOV.U32 R75, RZ, RZ, R74 ;  /* 0x000000ffff4b7224 */ /* 0x000fe400078e004a */
[----:B------:R-:W-:-:S07]  /*1e4f0*/  IMAD.MOV.U32 R135, RZ, RZ, R134 ;  /* 0x000000ffff877224 */ /* 0x000fce00078e0086 */
.L_x_34364:
[----:B------:R-:W-:Y:S05]  /*1e500*/  BSYNC B1 ;  /* 0x0000000000017941 */ /* 0x000fea0003800000 */
.L_x_34362:
        /* <DEDUP_REMOVED lines=11> */
.L_x_34366:
[----:B------:R-:W-:Y:S01]  /*1e5c0*/  IMAD.MOV.U32 R3, RZ, RZ, R8 ;  /* 0x000000ffff037224 */ /* 0x000fe200078e0008 */
[----:B------:R-:W-:Y:S01]  /*1e5d0*/  MOV R74, R73 ;  /* 0x00000049004a7202 */ /* 0x000fe20000000f00 */
[----:B------:R-:W-:Y:S02]  /*1e5e0*/  IMAD.MOV.U32 R7, RZ, RZ, R10 ;  /* 0x000000ffff077224 */ /* 0x000fe400078e000a */
[----:B------:R-:W-:-:S07]  /*1e5f0*/  IMAD.MOV.U32 R134, RZ, RZ, R133 ;  /* 0x000000ffff867224 */ /* 0x000fce00078e0085 */
.L_x_34367:
[----:B------:R-:W-:Y:S05]  /*1e600*/  BSYNC B1 ;  /* 0x0000000000017941 */ /* 0x000fea0003800000 */
.L_x_34365:
        /* <DEDUP_REMOVED lines=11> */
.L_x_34369:
[----:B------:R-:W-:Y:S01]  /*1e6c0*/  MOV R8, R3 ;  /* 0x0000000300087202 */ /* 0x000fe20000000f00 */
[----:B------:R-:W-:Y:S01]  /*1e6d0*/  IMAD.MOV.U32 R10, RZ, RZ, R7 ;  /* 0x000000ffff0a7224 */ /* 0x000fe200078e0007 */
[----:B------:R-:W-:Y:S01]  /*1e6e0*/  MOV R133, R132 ;  /* 0x0000008400857202 */ /* 0x000fe20000000f00 */
[----:B------:R-:W-:-:S07]  /*1e6f0*/  IMAD.MOV.U32 R73, RZ, RZ, R72 ;  /* 0x000000ffff497224 */ /* 0x000fce00078e0048 */
.L_x_34370:
[----:B------:R-:W-:Y:S05]  /*1e700*/  BSYNC B1 ;  /* 0x0000000000017941 */ /* 0x000fea0003800000 */
.L_x_34368:
        /* <DEDUP_REMOVED lines=11> */
.L_x_34372:
[----:B------:R-:W-:Y:S01]  /*1e7c0*/  IMAD.MOV.U32 R3, RZ, RZ, R8 ;  /* 0x000000ffff037224 */ /* 0x000fe200078e0008 */
[----:B------:R-:W-:Y:S01]  /*1e7d0*/  MOV R7, R10 ;  /* 0x0000000a00077202 */ /* 0x000fe20000000f00 */
[----:B------:R-:W-:Y:S02]  /*1e7e0*/  IMAD.MOV.U32 R72, RZ, RZ, R71 ;  /* 0x000000ffff487224 */ /* 0x000fe400078e0047 */
[----:B------:R-:W-:-:S07]  /*1e7f0*/  IMAD.MOV.U32 R132, RZ, RZ, R131 ;  /* 0x000000ffff847224 */ /* 0x000fce00078e0083 */
.L_x_34373:
[----:B------:R-:W-:Y:S05]  /*1e800*/  BSYNC B1 ;  /* 0x0000000000017941 */ /* 0x000fea0003800000 */
.L_x_34371:
        /* <DEDUP_REMOVED lines=11> */
.L_x_34375:
[----:B------:R-:W-:Y:S01]  /*1e8c0*/  IMAD.MOV.U32 R8, RZ, RZ, R3 ;  /* 0x000000ffff087224 */ /* 0x000fe200078e0003 */
[----:B------:R-:W-:Y:S01]  /*1e8d0*/  MOV R71, R70 ;  /* 0x0000004600477202 */ /* 0x000fe20000000f00 */
[----:B------:R-:W-:Y:S02]  /*1e8e0*/  IMAD.MOV.U32 R10, RZ, RZ, R7 ;  /* 0x000000ffff0a7224 */ /* 0x000fe400078e0007 */
[----:B------:R-:W-:-:S07]  /*1e8f0*/  IMAD.MOV.U32 R131, RZ, RZ, R130 ;  /* 0x000000ffff837224 */ /* 0x000fce00078e0082 */
.L_x_34376:
[----:B------:R-:W-:Y:S05]  /*1e900*/  BSYNC B1 ;  /* 0x0000000000017941 */ /* 0x000fea0003800000 */
.L_x_34374:
        /* <DEDUP_REMOVED lines=11> */
.L_x_34378:
[----:B------:R-:W-:Y:S01]  /*1e9c0*/  MOV R3, R8 ;  /* 0x0000000800037202 */ /* 0x000fe20000000f00 */
[----:B------:R-:W-:Y:S01]  /*1e9d0*/  IMAD.MOV.U32 R7, RZ, RZ, R10 ;  /* 0x000000ffff077224 */ /* 0x000fe200078e000a */
[----:B------:R-:W-:Y:S01]  /*1e9e0*/  MOV R130, R129 ;  /* 0x0000008100827202 */ /* 0x000fe20000000f00 */
[----:B------:R-:W-:-:S07]  /*1e9f0*/  IMAD.MOV.U32 R70, RZ, RZ, R69 ;  /* 0x000000ffff467224 */ /* 0x000fce00078e0045 */
.L_x_34379:
[----:B------:R-:W-:Y:S05]  /*1ea00*/  BSYNC B1 ;  /* 0x0000000000017941 */ /* 0x000fea0003800000 */
.L_x_34377:
        /* <DEDUP_REMOVED lines=11> */
.L_x_34381:
[----:B------:R-:W-:Y:S01]  /*1eac0*/  IMAD.MOV.U32 R8, RZ, RZ, R3 ;  /* 0x000000ffff087224 */ /* 0x000fe200078e0003 */
[----:B------:R-:W-:Y:S01]  /*1ead0*/  MOV R10, R7 ;  /* 0x00000007000a7202 */ /* 0x000fe20000000f00 */
[----:B------:R-:W-:Y:S02]  /*1eae0*/  IMAD.MOV.U32 R69, RZ, RZ, R68 ;  /* 0x000000ffff457224 */ /* 0x000fe400078e0044 */
[----:B------:R-:W-:-:S07]  /*1eaf0*/  IMAD.MOV.U32 R129, RZ, RZ, R128 ;  /* 0x000000ffff817224 */ /* 0x000fce00078e0080 */
.L_x_34382:
[----:B------:R-:W-:Y:S05]  /*1eb00*/  BSYNC B1 ;  /* 0x0000000000017941 */ /* 0x000fea0003800000 */
.L_x_34380:
        /* <DEDUP_REMOVED lines=11> */
.L_x_34384:
[----:B------:R-:W-:Y:S01]  /*1ebc0*/  IMAD.MOV.U32 R3, RZ, RZ, R8 ;  /* 0x000000ffff037224 */ /* 0x000fe200078e0008 */
[----:B------:R-:W-:Y:S01]  /*1ebd0*/  MOV R68, R67 ;  /* 0x0000004300447202 */ /* 0x000fe20000000f00 */
[----:B------:R-:W-:Y:S02]  /*1ebe0*/  IMAD.MOV.U32 R7, RZ, RZ, R10 ;  /* 0x000000ffff077224 */ /* 0x000fe400078e000a */
[----:B------:R-:W-:-:S07]  /*1ebf0*/  IMAD.MOV.U32 R128, RZ, RZ, R127 ;  /* 0x000000ffff807224 */ /* 0x000fce00078e007f */
.L_x_34385:
[----:B------:R-:W-:Y:S05]  /*1ec00*/  BSYNC B1 ;  /* 0x0000000000017941 */ /* 0x000fea0003800000 */
.L_x_34383:
        /* <DEDUP_REMOVED lines=11> */
.L_x_34387:
[----:B------:R-:W-:Y:S01]  /*1ecc0*/  MOV R8, R3 ;  /* 0x0000000300087202 */ /* 0x000fe20000000f00 */
[----:B------:R-:W-:Y:S01]  /*1ecd0*/  IMAD.MOV.U32 R10, RZ, RZ, R7 ;  /* 0x000000ffff0a7224 */ /* 0x000fe200078e0007 */
[----:B------:R-:W-:Y:S01]  /*1ece0*/  MOV R127, R126 ;  /* 0x0000007e007f7202 */ /* 0x000fe20000000f00 */
[----:B------:R-:W-:-:S07]  /*1ecf0*/  IMAD.MOV.U32 R67, RZ, RZ, R66 ;  /* 0x000000ffff437224 */ /* 0x000fce00078e0042 */
.L_x_34388:
[----:B------:R-:W-:Y:S05]  /*1ed00*/  BSYNC B1 ;  /* 0x0000000000017941 */ /* 0x000fea0003800000 */
.L_x_34386:
        /* <DEDUP_REMOVED lines=11> */
.L_x_34390:
[----:B------:R-:W-:Y:S01]  /*1edc0*/  IMAD.MOV.U32 R3, RZ, RZ, R8 ;  /* 0x000000ffff037224 */ /* 0x000fe200078e0008 */
[----:B------:R-:W-:Y:S01]  /*1edd0*/  MOV R7, R10 ;  /* 0x0000000a00077202 */ /* 0x000fe20000000f00 */
[----:B------:R-:W-:Y:S02]  /*1ede0*/  IMAD.MOV.U32 R66, RZ, RZ, R65 ;  /* 0x000000ffff427224 */ /* 0x000fe400078e0041 */
[----:B------:R-:W-:-:S07]  /*1edf0*/  IMAD.MOV.U32 R126, RZ, RZ, R125 ;  /* 0x000000ffff7e7224 */ /* 0x000fce00078e007d */
.L_x_34391:
[----:B------:R-:W-:Y:S05]  /*1ee00*/  BSYNC B1 ;  /* 0x0000000000017941 */ /* 0x000fea0003800000 */
.L_x_34389:
        /* <DEDUP_REMOVED lines=11> */
.L_x_34393:
[----:B------:R-:W-:Y:S01]  /*1eec0*/  IMAD.MOV.U32 R8, RZ, RZ, R3 ;  /* 0x000000ffff087224 */ /* 0x000fe200078e0003 */
[----:B------:R-:W-:Y:S01]  /*1eed0*/  MOV R65, R64 ;  /* 0x0000004000417202 */ /* 0x000fe20000000f00 */
[----:B------:R-:W-:Y:S02]  /*1eee0*/  IMAD.MOV.U32 R10, RZ, RZ, R7 ;  /* 0x000000ffff0a7224 */ /* 0x000fe400078e0007 */
[----:B------:R-:W-:-:S07]  /*1eef0*/  IMAD.MOV.U32 R125, RZ, RZ, R124 ;  /* 0x000000ffff7d7224 */ /* 0x000fce00078e007c */
.L_x_34394:
[----:B------:R-:W-:Y:S05]  /*1ef00*/  BSYNC B1 ;  /* 0x0000000000017941 */ /* 0x000fea0003800000 */
.L_x_34392:
        /* <DEDUP_REMOVED lines=11> */
.L_x_34396:
[----:B------:R-:W-:Y:S01]  /*1efc0*/  MOV R3, R8 ;  /* 0x0000000800037202 */ /* 0x000fe20000000f00 */
[----:B------:R-:W-:Y:S01]  /*1efd0*/  IMAD.MOV.U32 R7, RZ, RZ, R10 ;  /* 0x000000ffff077224 */ /* 0x000fe200078e000a */
[----:B------:R-:W-:Y:S01]  /*1efe0*/  MOV R124, R123 ;  /* 0x0000007b007c7202 */ /* 0x000fe20000000f00 */
[----:B------:R-:W-:-:S07]  /*1eff0*/  IMAD.MOV.U32 R64, RZ, RZ, R63 ;  /* 0x000000ffff407224 */ /* 0x000fce00078e003f */
.L_x_34397:
[----:B------:R-:W-:Y:S05]  /*1f000*/  BSYNC B1 ;  /* 0x0000000000017941 */ /* 0x000fea0003800000 */
.L_x_34395:
        /* <DEDUP_REMOVED lines=11> */
.L_x_34399:
[----:B------:R-:W-:Y:S01]  /*1f0c0*/  IMAD.MOV.U32 R8, RZ, RZ, R3 ;  /* 0x000000ffff087224 */ /* 0x000fe200078e0003 */
[----:B------:R-:W-:Y:S01]  /*1f0d0*/  MOV R10, R7 ;  /* 0x00000007000a7202 */ /* 0x000fe20000000f00 */
[----:B------:R-:W-:Y:S02]  /*1f0e0*/  IMAD.MOV.U32 R63, RZ, RZ, R62 ;  /* 0x000000ffff3f7224 */ /* 0x000fe400078e003e */
[----:B------:R-:W-:-:S07]  /*1f0f0*/  IMAD.MOV.U32 R123, RZ, RZ, R122 ;  /* 0x000000ffff7b7224 */ /* 0x000fce00078e007a */
.L_x_34400:
[----:B------:R-:W-:Y:S05]  /*1f100*/  BSYNC B1 ;  /* 0x0000000000017941 */ /* 0x000fea0003800000 */
.L_x_34398:
        /* <DEDUP_REMOVED lines=11> */
.L_x_34402:
[----:B------:R-:W-:Y:S01]  /*1f1c0*/  IMAD.MOV.U32 R3, RZ, RZ, R8 ;  /* 0x000000ffff037224 */ /* 0x000fe200078e0008 */
[----:B------:R-:W-:Y:S01]  /*1f1d0*/  MOV R62, R61 ;  /* 0x0000003d003e7202 */ /* 0x000fe20000000f00 */
[----:B------:R-:W-:Y:S02]  /*1f1e0*/  IMAD.MOV.U32 R7, RZ, RZ, R10 ;  /* 0x000000ffff077224 */ /* 0x000fe400078e000a */
[----:B------:R-:W-:-:S07]  /*1f1f0*/  IMAD.MOV.U32 R122, RZ, RZ, R121 ;  /* 0x000000ffff7a7224 */ /* 0x000fce00078e0079 */
.L_x_34403:
[----:B------:R-:W-:Y:S05]  /*1f200*/  BSYNC B1 ;  /* 0x0000000000017941 */ /* 0x000fea0003800000 */
.L_x_34401:
        /* <DEDUP_REMOVED lines=11> */
.L_x_34405:
[----:B------:R-:W-:Y:S01]  /*1f2c0*/  MOV R8, R3 ;  /* 0x0000000300087202 */ /* 0x000fe20000000f00 */
[----:B------:R-:W-:Y:S01]  /*1f2d0*/  IMAD.MOV.U32 R10, RZ, RZ, R7 ;  /* 0x000000ffff0a7224 */ /* 0x000fe200078e0007 */
[----:B------:R-:W-:Y:S01]  /*1f2e0*/  MOV R121, R120 ;  /* 0x0000007800797202 */ /* 0x000fe20000000f00 */
[----:B------:R-:W-:-:S07]  /*1f2f0*/  IMAD.MOV.U32 R61, RZ, RZ, R60 ;  /* 0x000000ffff3d7224 */ /* 0x000fce00078e003c */
.L_x_34406:
[----:B------:R-:W-:Y:S05]  /*1f300*/  BSYNC B1 ;  /* 0x0000000000017941 */ /* 0x000fea0003800000 */
.L_x_34404:
        /* <DEDUP_REMOVED lines=11> */
.L_x_34408:
[----:B------:R-:W-:Y:S01]  /*1f3c0*/  IMAD.MOV.U32 R3, RZ, RZ, R8 ;  /* 0x000000ffff037224 */ /* 0x000fe200078e0008 */
[----:B------:R-:W-:Y:S01]  /*1f3d0*/  MOV R7, R10 ;  /* 0x0000000a00077202 */ /* 0x000fe20000000f00 */
[----:B------:R-:W-:Y:S02]  /*1f3e0*/  IMAD.MOV.U32 R60, RZ, RZ, R59 ;  /* 0x000000ffff3c7224 */ /* 0x000fe400078e003b */
[----:B------:R-:W-:-:S07]  /*1f3f0*/  IMAD.MOV.U32 R120, RZ, RZ, R119 ;  /* 0x000000ffff787224 */ /* 0x000fce00078e0077 */
.L_x_34409:
[----:B------:R-:W-:Y:S05]  /*1f400*/  BSYNC B1 ;  /* 0x0000000000017941 */ /* 0x000fea0003800000 */
.L_x_34407:
        /* <DEDUP_REMOVED lines=11> */
.L_x_34411:
[----:B------:R-:W-:Y:S01]  /*1f4c0*/  IMAD.MOV.U32 R8, RZ, RZ, R3 ;  /* 0x000000ffff087224 */ /* 0x000fe200078e0003 */
[----:B------:R-:W-:Y:S01]  /*1f4d0*/  MOV R59, R58 ;  /* 0x0000003a003b7202 */ /* 0x000fe20000000f00 */
[----:B------:R-:W-:Y:S02]  /*1f4e0*/  IMAD.MOV.U32 R10, RZ, RZ, R7 ;  /* 0x000000ffff0a7224 */ /* 0x000fe400078e0007 */
[----:B------:R-:W-:-:S07]  /*1f4f0*/  IMAD.MOV.U32 R119, RZ, RZ, R118 ;  /* 0x000000ffff777224 */ /* 0x000fce00078e0076 */
.L_x_34412:
[----:B------:R-:W-:Y:S05]  /*1f500*/  BSYNC B1 ;  /* 0x0000000000017941 */ /* 0x000fea0003800000 */
.L_x_34410:
        /* <DEDUP_REMOVED lines=11> */
.L_x_34414:
[----:B------:R-:W-:Y:S01]  /*1f5c0*/  MOV R3, R8 ;  /* 0x0000000800037202 */ /* 0x000fe20000000f00 */
[----:B------:R-:W-:Y:S01]  /*1f5d0*/  IMAD.MOV.U32 R7, RZ, RZ, R10 ;  /* 0x000000ffff077224 */ /* 0x000fe200078e000a */
[----:B------:R-:W-:Y:S01]  /*1f5e0*/  MOV R118, R117 ;  /* 0x0000007500767202 */ /* 0x000fe20000000f00 */
[----:B------:R-:W-:-:S07]  /*1f5f0*/  IMAD.MOV.U32 R58, RZ, RZ, R57 ;  /* 0x000000ffff3a7224 */ /* 0x000fce00078e0039 */
.L_x_34415:
[----:B------:R-:W-:Y:S05]  /*1f600*/  BSYNC B1 ;  /* 0x0000000000017941 */ /* 0x000fea0003800000 */
.L_x_34413:
        /* <DEDUP_REMOVED lines=11> */
.L_x_34417:
[----:B------:R-:W-:Y:S01]  /*1f6c0*/  IMAD.MOV.U32 R8, RZ, RZ, R3 ;  /* 0x000000ffff087224 */ /* 0x000fe200078e0003 */
[----:B------:R-:W-:Y:S01]  /*1f6d0*/  MOV R10, R7 ;  /* 0x00000007000a7202 */ /* 0x000fe20000000f00 */
[----:B------:R-:W-:Y:S02]  /*1f6e0*/  IMAD.MOV.U32 R57, RZ, RZ, R56 ;  /* 0x000000ffff397224 */ /* 0x000fe400078e0038 */
[----:B------:R-:W-:-:S07]  /*1f6f0*/  IMAD.MOV.U32 R117, RZ, RZ, R116 ;  /* 0x000000ffff757224 */ /* 0x000fce00078e0074 */
.L_x_34418:
[----:B------:R-:W-:Y:S05]  /*1f700*/  BSYNC B1 ;  /* 0x0000000000017941 */ /* 0x000fea0003800000 */
.L_x_34416:
        /* <DEDUP_REMOVED lines=11> */
.L_x_34420:
[----:B------:R-:W-:Y:S01]  /*1f7c0*/  IMAD.MOV.U32 R3, RZ, RZ, R8 ;  /* 0x000000ffff037224 */ /* 0x000fe200078e0008 */
[----:B------:R-:W-:Y:S01]  /*1f7d0*/  MOV R56, R55 ;  /* 0x0000003700387202 */ /* 0x000fe20000000f00 */
[----:B------:R-:W-:Y:S02]  /*1f7e0*/  IMAD.MOV.U32 R7, RZ, RZ, R10 ;  /* 0x000000ffff077224 */ /* 0x000fe400078e000a */
[----:B------:R-:W-:-:S07]  /*1f7f0*/  IMAD.MOV.U32 R116, RZ, RZ, R115 ;  /* 0x000000ffff747224 */ /* 0x000fce00078e0073 */
.L_x_34421:
[----:B------:R-:W-:Y:S05]  /*1f800*/  BSYNC B1 ;  /* 0x0000000000017941 */ /* 0x000fea0003800000 */
.L_x_34419:
        /* <DEDUP_REMOVED lines=11> */
.L_x_34423:
[----:B------:R-:W-:Y:S01]  /*1f8c0*/  MOV R8, R3 ;  /* 0x0000000300087202 */ /* 0x000fe20000000f00 */
[----:B------:R-:W-:Y:S01]  /*1f8d0*/  IMAD.MOV.U32 R10, RZ, RZ, R7 ;  /* 0x000000ffff0a7224 */ /* 0x000fe200078e0007 */
[----:B------:R-:W-:Y:S01]  /*1f8e0*/  MOV R115, R114 ;  /* 0x0000007200737202 */ /* 0x000fe20000000f00 */
[----:B------:R-:W-:-:S07]  /*1f8f0*/  IMAD.MOV.U32 R55, RZ, RZ, R54 ;  /* 0x000000ffff377224 */ /* 0x000fce00078e0036 */
.L_x_34424:
[----:B------:R-:W-:Y:S05]  /*1f900*/  BSYNC B1 ;  /* 0x0000000000017941 */ /* 0x000fea0003800000 */
.L_x_34422:
        /* <DEDUP_REMOVED lines=11> */
.L_x_34426:
[----:B------:R-:W-:Y:S01]  /*1f9c0*/  IMAD.MOV.U32 R3, RZ, RZ, R8 ;  /* 0x000000ffff037224 */ /* 0x000fe200078e0008 */
[----:B------:R-:W-:Y:S01]  /*1f9d0*/  MOV R7, R10 ;  /* 0x0000000a00077202 */ /* 0x000fe20000000f00 */
[----:B------:R-:W-:Y:S02]  /*1f9e0*/  IMAD.MOV.U32 R54, RZ, RZ, R53 ;  /* 0x000000ffff367224 */ /* 0x000fe400078e0035 */
[----:B------:R-:W-:-:S07]  /*1f9f0*/  IMAD.MOV.U32 R114, RZ, RZ, R113 ;  /* 0x000000ffff727224 */ /* 0x000fce00078e0071 */
.L_x_34427:
[----:B------:R-:W-:Y:S05]  /*1fa00*/  BSYNC B1 ;  /* 0x0000000000017941 */ /* 0x000fea0003800000 */
.L_x_34425:
        /* <DEDUP_REMOVED lines=11> */
.L_x_34429:
[----:B------:R-:W-:Y:S01]  /*1fac0*/  IMAD.MOV.U32 R8, RZ, RZ, R3 ;  /* 0x000000ffff087224 */ /* 0x000fe200078e0003 */
[----:B------:R-:W-:Y:S01]  /*1fad0*/  MOV R53, R52 ;  /* 0x0000003400357202 */ /* 0x000fe20000000f00 */
[----:B------:R-:W-:Y:S02]  /*1fae0*/  IMAD.MOV.U32 R10, RZ, RZ, R7 ;  /* 0x000000ffff0a7224 */ /* 0x000fe400078e0007 */
[----:B------:R-:W-:-:S07]  /*1faf0*/  IMAD.MOV.U32 R113, RZ, RZ, R112 ;  /* 0x000000ffff717224 */ /* 0x000fce00078e0070 */
.L_x_34430:
[----:B------:R-:W-:Y:S05]  /*1fb00*/  BSYNC B1 ;  /* 0x0000000000017941 */ /* 0x000fea0003800000 */
.L_x_34428:
        /* <DEDUP_REMOVED lines=11> */
.L_x_34432:
[----:B------:R-:W-:Y:S01]  /*1fbc0*/  MOV R3, R8 ;  /* 0x0000000800037202 */ /* 0x000fe20000000f00 */
[----:B------:R-:W-:Y:S01]  /*1fbd0*/  IMAD.MOV.U32 R7, RZ, RZ, R10 ;  /* 0x000000ffff077224 */ /* 0x000fe200078e000a */
[----:B------:R-:W-:Y:S01]  /*1fbe0*/  MOV R112, R111 ;  /* 0x0000006f00707202 */ /* 0x000fe20000000f00 */
[----:B------:R-:W-:-:S07]  /*1fbf0*/  IMAD.MOV.U32 R52, RZ, RZ, R51 ;  /* 0x000000ffff347224 */ /* 0x000fce00078e0033 */
.L_x_34433:
[----:B------:R-:W-:Y:S05]  /*1fc00*/  BSYNC B1 ;  /* 0x0000000000017941 */ /* 0x000fea0003800000 */
.L_x_34431:
        /* <DEDUP_REMOVED lines=11> */
.L_x_34435:
[----:B------:R-:W-:Y:S01]  /*1fcc0*/  IMAD.MOV.U32 R8, RZ, RZ, R3 ;  /* 0x000000ffff087224 */ /* 0x000fe200078e0003 */
[----:B------:R-:W-:Y:S01]  /*1fcd0*/  MOV R10, R7 ;  /* 0x00000007000a7202 */ /* 0x000fe20000000f00 */
[----:B------:R-:W-:Y:S02]  /*1fce0*/  IMAD.MOV.U32 R51, RZ, RZ, R50 ;  /* 0x000000ffff337224 */ /* 0x000fe400078e0032 */
[----:B------:R-:W-:-:S07]  /*1fcf0*/  IMAD.MOV.U32 R111, RZ, RZ, R110 ;  /* 0x000000ffff6f7224 */ /* 0x000fce00078e006e */
.L_x_34436:
[----:B------:R-:W-:Y:S05]  /*1fd00*/  BSYNC B1 ;  /* 0x0000000000017941 */ /* 0x000fea0003800000 */
.L_x_34434:
        /* <DEDUP_REMOVED lines=11> */
.L_x_34438:
[----:B------:R-:W-:Y:S01]  /*1fdc0*/  IMAD.MOV.U32 R3, RZ, RZ, R8 ;  /* 0x000000ffff037224 */ /* 0x000fe200078e0008 */
[----:B------:R-:W-:Y:S01]  /*1fdd0*/  MOV R50, R49 ;  /* 0x0000003100327202 */ /* 0x000fe20000000f00 */
[----:B------:R-:W-:Y:S02]  /*1fde0*/  IMAD.MOV.U32 R7, RZ, RZ, R10 ;  /* 0x000000ffff077224 */ /* 0x000fe400078e000a */
[----:B------:R-:W-:-:S07]  /*1fdf0*/  IMAD.MOV.U32 R110, RZ, RZ, R109 ;  /* 0x000000ffff6e7224 */ /* 0x000fce00078e006d */
.L_x_34439:
[----:B------:R-:W-:Y:S05]  /*1fe00*/  BSYNC B1 ;  /* 0x0000000000017941 */ /* 0x000fea0003800000 */
.L_x_34437:
        /* <DEDUP_REMOVED lines=11> */
.L_x_34441:
[----:B------:R-:W-:Y:S01]  /*1fec0*/  MOV R8, R3 ;  /* 0x0000000300087202 */ /* 0x000fe20000000f00 */
[----:B------:R-:W-:Y:S01]  /*1fed0*/  IMAD.MOV.U32 R10, RZ, RZ, R7 ;  /* 0x000000ffff0a7224 */ /* 0x000fe200078e0007 */
[----:B------:R-:W-:Y:S01]  /*1fee0*/  MOV R109, R108 ;  /* 0x0000006c006d7202 */ /* 0x000fe20000000f00 */
[----:B------:R-:W-:-:S07]  /*1fef0*/  IMAD.MOV.U32 R49, RZ, RZ, R48 ;  /* 0x000000ffff317224 */ /* 0x000fce00078e0030 */
.L_x_34442:
[----:B------:R-:W-:Y:S05]  /*1ff00*/  BSYNC B1 ;  /* 0x0000000000017941 */ /* 0x000fea0003800000 */
.L_x_34440:
        /* <DEDUP_REMOVED lines=11> */
.L_x_34444:
[----:B------:R-:W-:Y:S01]  /*1ffc0*/  IMAD.MOV.U32 R3, RZ, RZ, R8 ;  /* 0x000000ffff037224 */ /* 0x000fe200078e0008 */
[----:B------:R-:W-:Y:S01]  /*1ffd0*/  MOV R7, R10 ;  /* 0x0000000a00077202 */ /* 0x000fe20000000f00 */
[----:B------:R-:W-:Y:S02]  /*1ffe0*/  IMAD.MOV.U32 R48, RZ, RZ, R47 ;  /* 0x000000ffff307224 */ /* 0x000fe400078e002f */
[----:B------:R-:W-:-:S07]  /*1fff0*/  IMAD.MOV.U32 R108, RZ, RZ, R107 ;  /* 0x000000ffff6c7224 */ /* 0x000fce00078e006b */
.L_x_34445:
[----:B------:R-:W-:Y:S05]  /*20000*/  BSYNC B1 ;  /* 0x0000000000017941 */ /* 0x000fea0003800000 */
.L_x_34443:
        /* <DEDUP_REMOVED lines=11> */
.L_x_34447:
[----:B------:R-:W-:Y:S01]  /*200c0*/  IMAD.MOV.U32 R8, RZ, RZ, R3 ;  /* 0x000000ffff087224 */ /* 0x000fe200078e0003 */
[----:B------:R-:W-:Y:S01]  /*200d0*/  MOV R47, R46 ;  /* 0x0000002e002f7202 */ /* 0x000fe20000000f00 */
[----:B------:R-:W-:Y:S02]  /*200e0*/  IMAD.MOV.U32 R10, RZ, RZ, R7 ;  /* 0x000000ffff0a7224 */ /* 0x000fe400078e0007 */
[----:B------:R-:W-:-:S07]  /*200f0*/  IMAD.MOV.U32 R107, RZ, RZ, R106 ;  /* 0x000000ffff6b7224 */ /* 0x000fce00078e006a */
.L_x_34448:
[----:B------:R-:W-:Y:S05]  /*20100*/  BSYNC B1 ;  /* 0x0000000000017941 */ /* 0x000fea0003800000 */
.L_x_34446:
        /* <DEDUP_REMOVED lines=11> */
.L_x_34450:
[----:B------:R-:W-:Y:S01]  /*201c0*/  MOV R3, R8 ;  /* 0x0000000800037202 */ /* 0x000fe20000000f00 */
[----:B------:R-:W-:Y:S01]  /*201d0*/  IMAD.MOV.U32 R7, RZ, RZ, R10 ;  /* 0x000000ffff077224 */ /* 0x000fe200078e000a */
[----:B------:R-:W-:Y:S01]  /*201e0*/  MOV R106, R105 ;  /* 0x00000069006a7202 */ /* 0x000fe20000000f00 */
[----:B------:R-:W-:-:S07]  /*201f0*/  IMAD.MOV.U32 R46, RZ, RZ, R45 ;  /* 0x000000ffff2e7224 */ /* 0x000fce00078e002d */
.L_x_34451:
[----:B------:R-:W-:Y:S05]  /*20200*/  BSYNC B1 ;  /* 0x0000000000017941 */ /* 0x000fea0003800000 */
.L_x_34449:
        /* <DEDUP_REMOVED lines=11> */
.L_x_34453:
[----:B------:R-:W-:Y:S01]  /*202c0*/  IMAD.MOV.U32 R8, RZ, RZ, R3 ;  /* 0x000000ffff087224 */ /* 0x000fe200078e0003 */
[----:B------:R-:W-:Y:S01]  /*202d0*/  MOV R10, R7 ;  /* 0x00000007000a7202 */ /* 0x000fe20000000f00 */
[----:B------:R-:W-:Y:S02]  /*202e0*/  IMAD.MOV.U32 R45, RZ, RZ, R44 ;  /* 0x000000ffff2d7224 */ /* 0x000fe400078e002c */
[----:B------:R-:W-:-:S07]  /*202f0*/  IMAD.MOV.U32 R105, RZ, RZ, R104 ;  /* 0x000000ffff697224 */ /* 0x000fce00078e0068 */
.L_x_34454:
[----:B------:R-:W-:Y:S05]  /*20300*/  BSYNC B1 ;  /* 0x0000000000017941 */ /* 0x000fea0003800000 */
.L_x_34452:
        /* <DEDUP_REMOVED lines=11> */
.L_x_34456:
[----:B------:R-:W-:Y:S01]  /*203c0*/  IMAD.MOV.U32 R3, RZ, RZ, R8 ;  /* 0x000000ffff037224 */ /* 0x000fe200078e0008 */
[----:B------:R-:W-:Y:S01]  /*203d0*/  MOV R44, R43 ;  /* 0x0000002b002c7202 */ /* 0x000fe20000000f00 */
[----:B------:R-:W-:Y:S02]  /*203e0*/  IMAD.MOV.U32 R7, RZ, RZ, R10 ;  /* 0x000000ffff077224 */ /* 0x000fe400078e000a */
[----:B------:R-:W-:-:S07]  /*203f0*/  IMAD.MOV.U32 R104, RZ, RZ, R103 ;  /* 0x000000ffff687224 */ /* 0x000fce00078e0067 */
.L_x_34457:
[----:B------:R-:W-:Y:S05]  /*20400*/  BSYNC B1 ;  /* 0x0000000000017941 */ /* 0x000fea0003800000 */
.L_x_34455:
        /* <DEDUP_REMOVED lines=11> */
.L_x_34459:
[----:B------:R-:W-:Y:S01]  /*204c0*/  MOV R8, R3 ;  /* 0x0000000300087202 */ /* 0x000fe20000000f00 */
[----:B------:R-:W-:Y:S01]  /*204d0*/  IMAD.MOV.U32 R10, RZ, RZ, R7 ;  /* 0x000000ffff0a7224 */ /* 0x000fe200078e0007 */
[----:B------:R-:W-:Y:S01]  /*204e0*/  MOV R103, R102 ;  /* 0x0000006600677202 */ /* 0x000fe20000000f00 */
[----:B------:R-:W-:-:S07]  /*204f0*/  IMAD.MOV.U32 R43, RZ, RZ, R42 ;  /* 0x000000ffff2b7224 */ /* 0x000fce00078e002a */
.L_x_34460:
[----:B------:R-:W-:Y:S05]  /*20500*/  BSYNC B1 ;  /* 0x0000000000017941 */ /* 0x000fea0003800000 */
.L_x_34458:
        /* <DEDUP_REMOVED lines=11> */
.L_x_34462:
[----:B------:R-:W-:Y:S01]  /*205c0*/  IMAD.MOV.U32 R3, RZ, RZ, R8 ;  /* 0x000000ffff037224 */ /* 0x000fe200078e0008 */
[----:B------:R-:W-:Y:S01]  /*205d0*/  MOV R7, R10 ;  /* 0x0000000a00077202 */ /* 0x000fe20000000f00 */
[----:B------:R-:W-:Y:S02]  /*205e0*/  IMAD.MOV.U32 R42, RZ, RZ, R41 ;  /* 0x000000ffff2a7224 */ /* 0x000fe400078e0029 */
[----:B------:R-:W-:-:S07]  /*205f0*/  IMAD.MOV.U32 R102, RZ, RZ, R101 ;  /* 0x000000ffff667224 */ /* 0x000fce00078e0065 */
.L_x_34463:
[----:B------:R-:W-:Y:S05]  /*20600*/  BSYNC B1 ;  /* 0x0000000000017941 */ /* 0x000fea0003800000 */
.L_x_34461:
        /* <DEDUP_REMOVED lines=11> */
.L_x_34465:
[----:B------:R-:W-:Y:S01]  /*206c0*/  IMAD.MOV.U32 R8, RZ, RZ, R3 ;  /* 0x000000ffff087224 */ /* 0x000fe200078e0003 */
[----:B------:R-:W-:Y:S01]  /*206d0*/  MOV R41, R40 ;  /* 0x0000002800297202 */ /* 0x000fe20000000f00 */
[----:B------:R-:W-:Y:S02]  /*206e0*/  IMAD.MOV.U32 R10, RZ, RZ, R7 ;  /* 0x000000ffff0a7224 */ /* 0x000fe400078e0007 */
[----:B------:R-:W-:-:S07]  /*206f0*/  IMAD.MOV.U32 R101, RZ, RZ, R100 ;  /* 0x000000ffff657224 */ /* 0x000fce00078e0064 */
.L_x_34466:
[----:B------:R-:W-:Y:S05]  /*20700*/  BSYNC B1 ;  /* 0x0000000000017941 */ /* 0x000fea0003800000 */
.L_x_34464:
        /* <DEDUP_REMOVED lines=11> */
.L_x_34468:
[----:B------:R-:W-:Y:S01]  /*207c0*/  MOV R3, R8 ;  /* 0x0000000800037202 */ /* 0x000fe20000000f00 */
[----:B------:R-:W-:Y:S01]  /*207d0*/  IMAD.MOV.U32 R7, RZ, RZ, R10 ;  /* 0x000000ffff077224 */ /* 0x000fe200078e000a */
[----:B------:R-:W-:Y:S01]  /*207e0*/  MOV R100, R99 ;  /* 0x0000006300647202 */ /* 0x000fe20000000f00 */
[----:B------:R-:W-:-:S07]  /*207f0*/  IMAD.MOV.U32 R40, RZ, RZ, R39 ;  /* 0x000000ffff287224 */ /* 0x000fce00078e0027 */
.L_x_34469:
[----:B------:R-:W-:Y:S05]  /*20800*/  BSYNC B1 ;  /* 0x0000000000017941 */ /* 0x000fea0003800000 */
.L_x_34467:
        /* <DEDUP_REMOVED lines=11> */
.L_x_34471:
[----:B------:R-:W-:Y:S01]  /*208c0*/  IMAD.MOV.U32 R8, RZ, RZ, R3 ;  /* 0x000000ffff087224 */ /* 0x000fe200078e0003 */
[----:B------:R-:W-:Y:S01]  /*208d0*/  MOV R10, R7 ;  /* 0x00000007000a7202 */ /* 0x000fe20000000f00 */
[----:B------:R-:W-:Y:S02]  /*208e0*/  IMAD.MOV.U32 R39, RZ, RZ, R38 ;  /* 0x000000ffff277224 */ /* 0x000fe400078e0026 */
[----:B------:R-:W-:-:S07]  /*208f0*/  IMAD.MOV.U32 R99, RZ, RZ, R98 ;  /* 0x000000ffff637224 */ /* 0x000fce00078e0062 */
.L_x_34472:
[----:B------:R-:W-:Y:S05]  /*20900*/  BSYNC B1 ;  /* 0x0000000000017941 */ /* 0x000fea0003800000 */
.L_x_34470:
        /* <DEDUP_REMOVED lines=11> */
.L_x_34474:
[----:B------:R-:W-:Y:S01]  /*209c0*/  IMAD.MOV.U32 R3, RZ, RZ, R8 ;  /* 0x000000ffff037224 */ /* 0x000fe200078e0008 */
[----:B------:R-:W-:Y:S01]  /*209d0*/  MOV R38, R37 ;  /* 0x0000002500267202 */ /* 0x000fe20000000f00 */
[----:B------:R-:W-:Y:S02]  /*209e0*/  IMAD.MOV.U32 R7, RZ, RZ, R10 ;  /* 0x000000ffff077224 */ /* 0x000fe400078e000a */
[----:B------:R-:W-:-:S07]  /*209f0*/  IMAD.MOV.U32 R98, RZ, RZ, R97 ;  /* 0x000000ffff627224 */ /* 0x000fce00078e0061 */
.L_x_34475:
[----:B------:R-:W-:Y:S05]  /*20a00*/  BSYNC B1 ;  /* 0x0000000000017941 */ /* 0x000fea0003800000 */
.L_x_34473:
        /* <DEDUP_REMOVED lines=11> */
.L_x_34477:
[----:B------:R-:W-:Y:S01]  /*20ac0*/  MOV R8, R3 ;  /* 0x0000000300087202 */ /* 0x000fe20000000f00 */
[----:B------:R-:W-:Y:S01]  /*20ad0*/  IMAD.MOV.U32 R10, RZ, RZ, R7 ;  /* 0x000000ffff0a7224 */ /* 0x000fe200078e0007 */
[----:B------:R-:W-:Y:S01]  /*20ae0*/  MOV R97, R96 ;  /* 0x0000006000617202 */ /* 0x000fe20000000f00 */
[----:B------:R-:W-:-:S07]  /*20af0*/  IMAD.MOV.U32 R37, RZ, RZ, R36 ;  /* 0x000000ffff257224 */ /* 0x000fce00078e0024 */
.L_x_34478:
[----:B------:R-:W-:Y:S05]  /*20b00*/  BSYNC B1 ;  /* 0x0000000000017941 */ /* 0x000fea0003800000 */
.L_x_34476:
        /* <DEDUP_REMOVED lines=11> */
.L_x_34480:
[----:B------:R-:W-:Y:S01]  /*20bc0*/  IMAD.MOV.U32 R3, RZ, RZ, R8 ;  /* 0x000000ffff037224 */ /* 0x000fe200078e0008 */
[----:B------:R-:W-:Y:S01]  /*20bd0*/  MOV R7, R10 ;  /* 0x0000000a00077202 */ /* 0x000fe20000000f00 */
[----:B------:R-:W-:Y:S02]  /*20be0*/  IMAD.MOV.U32 R36, RZ, RZ, R35 ;  /* 0x000000ffff247224 */ /* 0x000fe400078e0023 */
[----:B------:R-:W-:-:S07]  /*20bf0*/  IMAD.MOV.U32 R96, RZ, RZ, R95 ;  /* 0x000000ffff607224 */ /* 0x000fce00078e005f */
.L_x_34481:
[----:B------:R-:W-:Y:S05]  /*20c00*/  BSYNC B1 ;  /* 0x0000000000017941 */ /* 0x000fea0003800000 */
.L_x_34479:
        /* <DEDUP_REMOVED lines=11> */
.L_x_34483:
[----:B------:R-:W-:Y:S01]  /*20cc0*/  IMAD.MOV.U32 R8, RZ, RZ, R3 ;  /* 0x000000ffff087224 */ /* 0x000fe200078e0003 */
[----:B------:R-:W-:Y:S01]  /*20cd0*/  MOV R35, R34 ;  /* 0x0000002200237202 */ /* 0x000fe20000000f00 */
[----:B------:R-:W-:Y:S02]  /*20ce0*/  IMAD.MOV.U32 R10, RZ, RZ, R7 ;  /* 0x000000ffff0a7224 */ /* 0x000fe400078e0007 */
[----:B------:R-:W-:-:S07]  /*20cf0*/  IMAD.MOV.U32 R95, RZ, RZ, R94 ;  /* 0x000000ffff5f7224 */ /* 0x000fce00078e005e */
.L_x_34484:
[----:B------:R-:W-:Y:S05]  /*20d00*/  BSYNC B1 ;  /* 0x0000000000017941 */ /* 0x000fea0003800000 */
.L_x_34482:
        /* <DEDUP_REMOVED lines=11> */
.L_x_34486:
[----:B------:R-:W-:Y:S01]  /*20dc0*/  MOV R3, R8 ;  /* 0x0000000800037202 */ /* 0x000fe20000000f00 */
[----:B------:R-:W-:Y:S01]  /*20dd0*/  IMAD.MOV.U32 R7, RZ, RZ, R10 ;  /* 0x000000ffff077224 */ /* 0x000fe200078e000a */
[----:B------:R-:W-:Y:S01]  /*20de0*/  MOV R94, R93 ;  /* 0x0000005d005e7202 */ /* 0x000fe20000000f00 */
[----:B------:R-:W-:-:S07]  /*20df0*/  IMAD.MOV.U32 R34, RZ, RZ, R33 ;  /* 0x000000ffff227224 */ /* 0x000fce00078e0021 */
.L_x_34487:
[----:B------:R-:W-:Y:S05]  /*20e00*/  BSYNC B1 ;  /* 0x0000000000017941 */ /* 0x000fea0003800000 */
.L_x_34485:
        /* <DEDUP_REMOVED lines=11> */
.L_x_34489:
[----:B------:R-:W-:Y:S01]  /*20ec0*/  IMAD.MOV.U32 R8, RZ, RZ, R3 ;  /* 0x000000ffff087224 */ /* 0x000fe200078e0003 */
[----:B------:R-:W-:Y:S01]  /*20ed0*/  MOV R10, R7 ;  /* 0x00000007000a7202 */ /* 0x000fe20000000f00 */
[----:B------:R-:W-:Y:S02]  /*20ee0*/  IMAD.MOV.U32 R33, RZ, RZ, R32 ;  /* 0x000000ffff217224 */ /* 0x000fe400078e0020 */
[----:B------:R-:W-:-:S07]  /*20ef0*/  IMAD.MOV.U32 R93, RZ, RZ, R92 ;  /* 0x000000ffff5d7224 */ /* 0x000fce00078e005c */
.L_x_34490:
[----:B------:R-:W-:Y:S05]  /*20f00*/  BSYNC B1 ;  /* 0x0000000000017941 */ /* 0x000fea0003800000 */
.L_x_34488:
        /* <DEDUP_REMOVED lines=11> */
.L_x_34492:
[----:B------:R-:W-:Y:S01]  /*20fc0*/  IMAD.MOV.U32 R3, RZ, RZ, R8 ;  /* 0x000000ffff037224 */ /* 0x000fe200078e0008 */
[----:B------:R-:W-:Y:S01]  /*20fd0*/  MOV R32, R31 ;  /* 0x0000001f00207202 */ /* 0x000fe20000000f00 */
[----:B------:R-:W-:Y:S02]  /*20fe0*/  IMAD.MOV.U32 R7, RZ, RZ, R10 ;  /* 0x000000ffff077224 */ /* 0x000fe400078e000a */
[----:B------:R-:W-:-:S07]  /*20ff0*/  IMAD.MOV.U32 R92, RZ, RZ, R91 ;  /* 0x000000ffff5c7224 */ /* 0x000fce00078e005b */
.L_x_34493:
[----:B------:R-:W-:Y:S05]  /*21000*/  BSYNC B1 ;  /* 0x0000000000017941 */ /* 0x000fea0003800000 */
.L_x_34491:
        /* <DEDUP_REMOVED lines=11> */
.L_x_34495:
[----:B------:R-:W-:Y:S01]  /*210c0*/  MOV R8, R3 ;  /* 0x0000000300087202 */ /* 0x000fe20000000f00 */
[----:B------:R-:W-:Y:S01]  /*210d0*/  IMAD.MOV.U32 R10, RZ, RZ, R7 ;  /* 0x000000ffff0a7224 */ /* 0x000fe200078e0007 */
[----:B------:R-:W-:Y:S01]  /*210e0*/  MOV R91, R90 ;  /* 0x0000005a005b7202 */ /* 0x000fe20000000f00 */
[----:B------:R-:W-:-:S07]  /*210f0*/  IMAD.MOV.U32 R31, RZ, RZ, R30 ;  /* 0x000000ffff1f7224 */ /* 0x000fce00078e001e */
.L_x_34496:
[----:B------:R-:W-:Y:S05]  /*21100*/  BSYNC B1 ;  /* 0x0000000000017941 */ /* 0x000fea0003800000 */
.L_x_34494:
        /* <DEDUP_REMOVED lines=11> */
.L_x_34498:
[----:B------:R-:W-:Y:S01]  /*211c0*/  IMAD.MOV.U32 R3, RZ, RZ, R8 ;  /* 0x000000ffff037224 */ /* 0x000fe200078e0008 */
[----:B------:R-:W-:Y:S01]  /*211d0*/  MOV R7, R10 ;  /* 0x0000000a00077202 */ /* 0x000fe20000000f00 */
[----:B------:R-:W-:Y:S02]  /*211e0*/  IMAD.MOV.U32 R30, RZ, RZ, R29 ;  /* 0x000000ffff1e7224 */ /* 0x000fe400078e001d */
[----:B------:R-:W-:-:S07]  /*211f0*/  IMAD.MOV.U32 R90, RZ, RZ, R89 ;  /* 0x000000ffff5a7224 */ /* 0x000fce00078e0059 */
.L_x_34499:
[----:B------:R-:W-:Y:S05]  /*21200*/  BSYNC B1 ;  /* 0x0000000000017941 */ /* 0x000fea0003800000 */
.L_x_34497:
        /* <DEDUP_REMOVED lines=11> */
.L_x_34501:
[----:B------:R-:W-:Y:S01]  /*212c0*/  IMAD.MOV.U32 R8, RZ, RZ, R3 ;  /* 0x000000ffff087224 */ /* 0x000fe200078e0003 */
[----:B------:R-:W-:Y:S01]  /*212d0*/  MOV R29, R28 ;  /* 0x0000001c001d7202 */ /* 0x000fe20000000f00 */
[----:B------:R-:W-:Y:S02]  /*212e0*/  IMAD.MOV.U32 R10, RZ, RZ, R7 ;  /* 0x000000ffff0a7224 */ /* 0x000fe400078e0007 */
[----:B------:R-:W-:-:S07]  /*212f0*/  IMAD.MOV.U32 R89, RZ, RZ, R88 ;  /* 0x000000ffff597224 */ /* 0x000fce00078e0058 */
.L_x_34502:
[----:B------:R-:W-:Y:S05]  /*21300*/  BSYNC B1 ;  /* 0x0000000000017941 */ /* 0x000fea0003800000 */
.L_x_34500:
        /* <DEDUP_REMOVED lines=11> */
.L_x_34504:
[----:B------:R-:W-:Y:S01]  /*213c0*/  MOV R3, R8 ;  /* 0x0000000800037202 */ /* 0x000fe20000000f00 */
[----:B------:R-:W-:Y:S01]  /*213d0*/  IMAD.MOV.U32 R7, RZ, RZ, R10 ;  /* 0x000000ffff077224 */ /* 0x000fe200078e000a */
[----:B------:R-:W-:Y:S01]  /*213e0*/  MOV R88, R87 ;  /* 0x0000005700587202 */ /* 0x000fe20000000f00 */
[----:B------:R-:W-:-:S07]  /*213f0*/  IMAD.MOV.U32 R28, RZ, RZ, R27 ;  /* 0x000000ffff1c7224 */ /* 0x000fce00078e001b */
.L_x_34505:
[----:B------:R-:W-:Y:S05]  /*21400*/  BSYNC B1 ;  /* 0x0000000000017941 */ /* 0x000fea0003800000 */
.L_x_34503:
        /* <DEDUP_REMOVED lines=11> */
.L_x_34507:
[----:B------:R-:W-:Y:S01]  /*214c0*/  IMAD.MOV.U32 R8, RZ, RZ, R3 ;  /* 0x000000ffff087224 */ /* 0x000fe200078e0003 */
[----:B------:R-:W-:Y:S01]  /*214d0*/  MOV R10, R7 ;  /* 0x00000007000a7202 */ /* 0x000fe20000000f00 */
[----:B------:R-:W-:Y:S02]  /*214e0*/  IMAD.MOV.U32 R27, RZ, RZ, R26 ;  /* 0x000000ffff1b7224 */ /* 0x000fe400078e001a */
[----:B------:R-:W-:-:S07]  /*214f0*/  IMAD.MOV.U32 R87, RZ, RZ, R86 ;  /* 0x000000ffff577224 */ /* 0x000fce00078e0056 */
.L_x_34508:
[----:B------:R-:W-:Y:S05]  /*21500*/  BSYNC B1 ;  /* 0x0000000000017941 */ /* 0x000fea0003800000 */
.L_x_34506:
        /* <DEDUP_REMOVED lines=11> */
.L_x_34510:
[----:B------:R-:W-:Y:S01]  /*215c0*/  IMAD.MOV.U32 R3, RZ, RZ, R8 ;  /* 0x000000ffff037224 */ /* 0x000fe200078e0008 */
[----:B------:R-:W-:Y:S01]  /*215d0*/  MOV R26, R25 ;  /* 0x00000019001a7202 */ /* 0x000fe20000000f00 */
[----:B------:R-:W-:Y:S02]  /*215e0*/  IMAD.MOV.U32 R7, RZ, RZ, R10 ;  /* 0x000000ffff077224 */ /* 0x000fe400078e000a */
[----:B------:R-:W-:-:S07]  /*215f0*/  IMAD.MOV.U32 R86, RZ, RZ, R85 ;  /* 0x000000ffff567224 */ /* 0x000fce00078e0055 */
.L_x_34511:
[----:B------:R-:W-:Y:S05]  /*21600*/  BSYNC B1 ;  /* 0x0000000000017941 */ /* 0x000fea0003800000 */
.L_x_34509:
        /* <DEDUP_REMOVED lines=11> */
.L_x_34513:
[----:B------:R-:W-:Y:S01]  /*216c0*/  MOV R8, R3 ;  /* 0x0000000300087202 */ /* 0x000fe20000000f00 */
[----:B------:R-:W-:Y:S01]  /*216d0*/  IMAD.MOV.U32 R10, RZ, RZ, R7 ;  /* 0x000000ffff0a7224 */ /* 0x000fe200078e0007 */
[----:B------:R-:W-:Y:S01]  /*216e0*/  MOV R85, R84 ;  /* 0x0000005400557202 */ /* 0x000fe20000000f00 */
[----:B------:R-:W-:-:S07]  /*216f0*/  IMAD.MOV.U32 R25, RZ, RZ, R24 ;  /* 0x000000ffff197224 */ /* 0x000fce00078e0018 */
.L_x_34514:
[----:B------:R-:W-:Y:S05]  /*21700*/  BSYNC B1 ;  /* 0x0000000000017941 */ /* 0x000fea0003800000 */
.L_x_34512:
        /* <DEDUP_REMOVED lines=11> */
.L_x_34516:
[----:B------:R-:W-:Y:S01]  /*217c0*/  IMAD.MOV.U32 R3, RZ, RZ, R8 ;  /* 0x000000ffff037224 */ /* 0x000fe200078e0008 */
[----:B------:R-:W-:Y:S01]  /*217d0*/  MOV R7, R10 ;  /* 0x0000000a00077202 */ /* 0x000fe20000000f00 */
[----:B------:R-:W-:Y:S02]  /*217e0*/  IMAD.MOV.U32 R24, RZ, RZ, R23 ;  /* 0x000000ffff187224 */ /* 0x000fe400078e0017 */
[----:B------:R-:W-:-:S07]  /*217f0*/  IMAD.MOV.U32 R84, RZ, RZ, R83 ;  /* 0x000000ffff547224 */ /* 0x000fce00078e0053 */
.L_x_34517:
[----:B------:R-:W-:Y:S05]  /*21800*/  BSYNC B1 ;  /* 0x0000000000017941 */ /* 0x000fea0003800000 */
.L_x_34515:
        /* <DEDUP_REMOVED lines=11> */
.L_x_34519:
[----:B------:R-:W-:Y:S01]  /*218c0*/  IMAD.MOV.U32 R8, RZ, RZ, R3 ;  /* 0x000000ffff087224 */ /* 0x000fe200078e0003 */
[----:B------:R-:W-:Y:S01]  /*218d0*/  MOV R23, R22 ;  /* 0x0000001600177202 */ /* 0x000fe20000000f00 */
[----:B------:R-:W-:Y:S02]  /*218e0*/  IMAD.MOV.U32 R10, RZ, RZ, R7 ;  /* 0x000000ffff0a7224 */ /* 0x000fe400078e0007 */
[----:B------:R-:W-:-:S07]  /*218f0*/  IMAD.MOV.U32 R83, RZ, RZ, R82 ;  /* 0x000000ffff537224 */ /* 0x000fce00078e0052 */
.L_x_34520:
[----:B------:R-:W-:Y:S05]  /*21900*/  BSYNC B1 ;  /* 0x0000000000017941 */ /* 0x000fea0003800000 */
.L_x_34518:
        /* <DEDUP_REMOVED lines=11> */
.L_x_34522:
[----:B------:R-:W-:Y:S01]  /*219c0*/  MOV R3, R8 ;  /* 0x0000000800037202 */ /* 0x000fe20000000f00 */
[----:B------:R-:W-:Y:S01]  /*219d0*/  IMAD.MOV.U32 R7, RZ, RZ, R10 ;  /* 0x000000ffff077224 */ /* 0x000fe200078e000a */
[----:B------:R-:W-:Y:S01]  /*219e0*/  MOV R82, R81 ;  /* 0x0000005100527202 */ /* 0x000fe20000000f00 */
[----:B------:R-:W-:-:S07]  /*219f0*/  IMAD.MOV.U32 R22, RZ, RZ, R21 ;  /* 0x000000ffff167224 */ /* 0x000fce00078e0015 */
.L_x_34523:
[----:B------:R-:W-:Y:S05]  /*21a00*/  BSYNC B1 ;  /* 0x0000000000017941 */ /* 0x000fea0003800000 */
.L_x_34521:
        /* <DEDUP_REMOVED lines=11> */
.L_x_34525:
[----:B------:R-:W-:Y:S01]  /*21ac0*/  IMAD.MOV.U32 R8, RZ, RZ, R3 ;  /* 0x000000ffff087224 */ /* 0x000fe200078e0003 */
[----:B------:R-:W-:Y:S01]  /*21ad0*/  MOV R10, R7 ;  /* 0x00000007000a7202 */ /* 0x000fe20000000f00 */
[----:B------:R-:W-:Y:S02]  /*21ae0*/  IMAD.MOV.U32 R21, RZ, RZ, R20 ;  /* 0x000000ffff157224 */ /* 0x000fe400078e0014 */
[----:B------:R-:W-:-:S07]  /*21af0*/  IMAD.MOV.U32 R81, RZ, RZ, R80 ;  /* 0x000000ffff517224 */ /* 0x000fce00078e0050 */
.L_x_34526:
[----:B------:R-:W-:Y:S05]  /*21b00*/  BSYNC B1 ;  /* 0x0000000000017941 */ /* 0x000fea0003800000 */
.L_x_34524:
        /* <DEDUP_REMOVED lines=11> */
.L_x_34528:
[----:B------:R-:W-:Y:S01]  /*21bc0*/  IMAD.MOV.U32 R3, RZ, RZ, R8 ;  /* 0x000000ffff037224 */ /* 0x000fe200078e0008 */
[----:B------:R-:W-:Y:S01]  /*21bd0*/  MOV R80, R143 ;  /* 0x0000008f00507202 */ /* 0x000fe20000000f00 */
[----:B------:R-:W-:Y:S02]  /*21be0*/  IMAD.MOV.U32 R7, RZ, RZ, R10 ;  /* 0x000000ffff077224 */ /* 0x000fe400078e000a */
[----:B------:R-:W-:-:S07]  /*21bf0*/  IMAD.MOV.U32 R20, RZ, RZ, R153 ;  /* 0x000000ffff147224 */ /* 0x000fce00078e0099 */
.L_x_34529:
[----:B------:R-:W-:Y:S05]  /*21c00*/  BSYNC B1 ;  /* 0x0000000000017941 */ /* 0x000fea0003800000 */
.L_x_34527:
        /* <DEDUP_REMOVED lines=11> */
.L_x_34531:
[----:B------:R-:W-:Y:S01]  /*21cc0*/  MOV R9, R3 ;  /* 0x0000000300097202 */ /* 0x000fe20000000f00 */
[----:B------:R-:W-:Y:S01]  /*21cd0*/  IMAD.MOV.U32 R8, RZ, RZ, R7 ;  /* 0x000000ffff087224 */ /* 0x000fe200078e0007 */
[----:B------:R-:W-:Y:S01]  /*21ce0*/  MOV R143, R142 ;  /* 0x0000008e008f7202 */ /* 0x000fe20000000f00 */
[----:B------:R-:W-:-:S07]  /*21cf0*/  IMAD.MOV.U32 R153, RZ, RZ, R152 ;  /* 0x000000ffff997224 */ /* 0x000fce00078e0098 */
.L_x_34532:
[----:B------:R-:W-:Y:S05]  /*21d00*/  BSYNC B1 ;  /* 0x0000000000017941 */ /* 0x000fea0003800000 */
.L_x_34530:
        /* <DEDUP_REMOVED lines=11> */
.L_x_34534:
[----:B------:R-:W-:Y:S01]  /*21dc0*/  IMAD.MOV.U32 R152, RZ, RZ, R2 ;  /* 0x000000ffff987224 */ /* 0x000fe200078e0002 */
[-C--:B------:R-:W-:Y:S01]  /*21dd0*/  MOV R3, R9.reuse ;  /* 0x0000000900037202 */ /* 0x080fe20000000f00 */
[----:B------:R-:W-:Y:S01]  /*21de0*/  IMAD.MOV.U32 R142, RZ, RZ, R141 ;  /* 0x000000ffff8e7224 */ /* 0x000fe200078e008d */
[----:B------:R-:W-:Y:S01]  /*21df0*/  MOV R2, R9 ;  /* 0x0000000900027202 */ /* 0x000fe20000000f00 */
[--C-:B------:R-:W-:Y:S02]  /*21e00*/  IMAD.MOV.U32 R7, RZ, RZ, R8.reuse ;  /* 0x000000ffff077224 */ /* 0x100fe400078e0008 */
[----:B------:R-:W-:-:S07]  /*21e10*/  IMAD.MOV.U32 R141, RZ, RZ, R8 ;  /* 0x000000ffff8d7224 */ /* 0x000fce00078e0008 */
.L_x_34535:
[----:B------:R-:W-:Y:S05]  /*21e20*/  BSYNC B1 ;  /* 0x0000000000017941 */ /* 0x000fea0003800000 */
.L_x_34533:
[----:B------:R-:W-:Y:S05]  /*21e30*/  @P1 BRA `(.L_x_34536) ;  /* 0xffffffc0000c1947 */ /* 0x000fea000383ffff */
[----:B------:R-:W-:Y:S01]  /*21e40*/  IMAD.MOV.U32 R2, RZ, RZ, R3 ;  /* 0x000000ffff027224 */ /* 0x000fe200078e0003 */
[----:B------:R-:W-:-:S07]  /*21e50*/  MOV R141, R7 ;  /* 0x00000007008d7202 */ /* 0x000fce0000000f00 */
.L_x_34346:
[----:B------:R-:W-:Y:S05]  /*21e60*/  BSYNC B0 ;  /* 0x0000000000007941 */ /* 0x000fea0003800000 */
.L_x_34345:
[----:B------:R-:W-:Y:S01]  /*21e70*/  ISETP.NE.AND P0, PT, R4, RZ, PT ;  /* 0x000000ff0400720c */ /* 0x000fe20003f05270 */
[----:B------:R-:W-:Y:S01]  /*21e80*/  BSSY B0, `(.L_x_34537) ;  /* 0x000003b000007945 */ /* 0x000fe20003800000 */
[----:B0-----:R-:W-:Y:S01]  /*21e90*/  IMAD.MOV.U32 R151, RZ, RZ, R20 ;  /* 0x000000ffff977224 */ /* 0x001fe200078e0014 */
[----:B------:R-:W-:Y:S01]  /*21ea0*/  MOV R149, R22 ;  /* 0x0000001600957202 */ /* 0x000fe20000000f00 */
        /* <DEDUP_REMOVED lines=20> */
[----:B------:R-:W-:Y:S02]  /*21ff0*/  UMOV UR4, 0x400 ;  /* 0x0000040000047882 */ /* 0x000fe40000000000 */
[----:B0-----:R-:W-:-:S09]  /*22000*/  ULEA UR4, UR5, UR4, 0x18 ;  /* 0x0000000405047291 */ /* 0x001fd2000f8ec03f */
[----:B------:R0:W-:Y:S04]  /*22010*/  STS.128 [UR4+0x10], R20 ;  /* 0x00001014ff007988 */ /* 0x0001e80008000c04 */
[----:B------:R0:W-:Y:S04]  /*22020*/  STS.128 [UR4+0x20], R24 ;  /* 0x00002018ff007988 */ /* 0x0001e80008000c04 */
[----:B------:R0:W-:Y:S04]  /*22030*/  STS.128 [UR4+0x30], R28 ;  /* 0x0000301cff007988 */ /* 0x0001e80008000c04 */
[----:B------:R0:W-:Y:S04]  /*22040*/  STS.128 [UR4+0x40], R32 ;  /* 0x00004020ff007988 */ /* 0x0001e80008000c04 */
[----:B------:R0:W-:Y:S04]  /*22050*/  STS.128 [UR4+0x50], R36 ;  /* 0x00005024ff007988 */ /* 0x0001e80008000c04 */
[----:B------:R0:W-:Y:S04]  /*22060*/  STS [UR4+0x4], R2 ;  /* 0x00000402ff007988 */ /* 0x0001e80008000804 */
[----:B------:R0:W-:Y:S04]  /*22070*/  STS.64 [UR4+0x8], R152 ;  /* 0x00000898ff007988 */ /* 0x0001e80008000a04 */
        /* <DEDUP_REMOVED lines=26> */
[----:B------:R0:W-:Y:S02]  /*22220*/  STS [UR4+0x200], R5 ;  /* 0x00020005ff007988 */ /* 0x0001e40008000804 */
.L_x_34538:
[----:B------:R-:W-:Y:S05]  /*22230*/  BSYNC B0 ;  /* 0x0000000000007941 */ /* 0x000fea0003800000 */
.L_x_34537:
[----:B------:R-:W-:Y:S01]  /*22240*/  IMAD.MOV.U32 R3, RZ, RZ, R152 ;  /* 0x000000ffff037224 */ /* 0x000fe200078e0098 */
[----:B0-----:R-:W-:Y:S01]  /*22250*/  MOV R22, R43 ;  /* 0x0000002b00167202 */ /* 0x001fe20000000f00 */
[----:B------:R-:W-:Y:S01]  /*22260*/  IMAD.MOV.U32 R21, RZ, RZ, R42 ;  /* 0x000000ffff157224 */ /* 0x000fe200078e002a */
[----:B------:R-:W-:Y:S01]  /*22270*/  MOV R25, R46 ;  /* 0x0000002e00197202 */ /* 0x000fe20000000f00 */
[----:B------:R-:W-:Y:S01]  /*22280*/  IMAD.MOV.U32 R23, RZ, RZ, R44 ;  /* 0x000000ffff177224 */ /* 0x000fe200078e002c */
[----:B------:R0:W-:Y:S01]  /*22290*/  STL.64 [R1+0x200], R2 ;  /* 0x0002000201007387 */ /* 0x0001e20000100a00 */
        /* <DEDUP_REMOVED lines=11> */
[----:B0-----:R-:W0:Y:S01]  /*22350*/  S2R R2, SR_TID.X ;  /* 0x0000000000027919 */ /* 0x001e220000002100 */
        /* <DEDUP_REMOVED lines=37> */
[----:B------:R1:W-:Y:S01]  /*225b0*/  STL.64 [R1+0x208], R150 ;  /* 0x0002089601007387 */ /* 0x0003e20000100a00 */
[----:B------:R-:W-:Y:S01]  /*225c0*/  IMAD.MOV.U32 R20, RZ, RZ, R41 ;  /* 0x000000ffff147224 */ /* 0x000fe200078e0029 */
[----:B0-----:R-:W-:Y:S01]  /*225d0*/  ISETP.NE.AND P0, PT, R2, RZ, PT ;  /* 0x000000ff0200720c */ /* 0x001fe20003f05270 */
[----:B------:R-:W-:Y:S01]  /*225e0*/  IMAD.MOV.U32 R71, RZ, RZ, R88 ;  /* 0x000000ffff477224 */ /* 0x000fe200078e0058 */
[----:B------:R-:W-:Y:S01]  /*225f0*/  MOV R88, R105 ;  /* 0x0000006900587202 */ /* 0x000fe20000000f00 */
[----:B------:R-:W-:Y:S01]  /*22600*/  IMAD.MOV.U32 R72, RZ, RZ, R89 ;  /* 0x000000ffff487224 */ /* 0x000fe200078e0059 */
[----:B------:R1:W-:Y:S01]  /*22610*/  STL.64 [R1+0x210], R148 ;  /* 0x0002109401007387 */ /* 0x0003e20000100a00 */
        /* <DEDUP_REMOVED lines=21> */
[----:B------:R-:W-:Y:S01]  /*22770*/  BSSY B0, `(.L_x_34539) ;  /* 0x00002f4000007945 */ /* 0x000fe20003800000 */
[----:B------:R-:W-:Y:S01]  /*22780*/  IMAD.MOV.U32 R39, RZ, RZ, R60 ;  /* 0x000000ffff277224 */ /* 0x000fe200078e003c */
[----:B------:R1:W-:Y:S01]  /*22790*/  STL.64 [R1+0x240], R12 ;  /* 0x0002400c01007387 */ /* 0x0003e20000100a00 */
[----:B------:R-:W-:-:S02]  /*227a0*/  IMAD.MOV.U32 R41, RZ, RZ, R62 ;  /* 0x000000ffff297224 */ /* 0x000fc400078e003e */
        /* <DEDUP_REMOVED lines=20> */
[----:B------:R-:W-:-:S02]  /*228f0*/  IMAD.MOV.U32 R104, RZ, RZ, R121 ;  /* 0x000000ffff687224 */ /* 0x000fc400078e0079 */
[----:B------:R-:W-:Y:S01]  /*22900*/  IMAD.MOV.U32 R59, RZ, RZ, R140 ;  /* 0x000000ffff3b7224 */ /* 0x000fe200078e008c */
[----:B------:R1:W-:Y:S01]  /*22910*/  STL.64 [R1+0x270], R24 ;  /* 0x0002701801007387 */ /* 0x0003e20000100a00 */
[----:B------:R-:W-:Y:S02]  /*22920*/  IMAD.MOV.U32 R60, RZ, RZ, R141 ;  /* 0x000000ffff3c7224 */ /* 0x000fe400078e008d */
[----:B------:R-:W-:Y:S01]  /*22930*/  IMAD.MOV.U32 R62, RZ, RZ, R143 ;  /* 0x000000ffff3e7224 */ /* 0x000fe200078e008f */
[----:B------:R1:W-:Y:S01]  /*22940*/  STL.64 [R1+0x278], R26 ;  /* 0x0002781a01007387 */ /* 0x0003e20000100a00 */
[----:B------:R-:W-:Y:S02]  /*22950*/  IMAD.MOV.U32 R105, RZ, RZ, R122 ;  /* 0x000000ffff697224 */ /* 0x000fe400078e007a */
        /* <DEDUP_REMOVED lines=17> */
[----:B------:R-:W-:-:S03]  /*22a70*/  VIADD R3, R1, 0x200 ;  /* 0x0000020001037836 */ /* 0x000fc60000000000 */
        /* <DEDUP_REMOVED lines=44> */
[----:B-1----:R-:W0:Y:S01]  /*22d40*/  LDC.64 R18, c[0x0][0x2b0] ;  /* 0x0000ac00ff127b82 */ /* 0x002e220000000a00 */
[----:B------:R-:W1:Y:S01]  /*22d50*/  S2R R22, SR_CTAID.X ;  /* 0x0000000000167919 */ /* 0x000e620000002500 */
[----:B------:R-:W-:Y:S02]  /*22d60*/  ULDC.64 UR4, c[0x0][0x2a8] ;  /* 0x0000aa0000047ab9 */ /* 0x000fe40000000a00 */
[----:B------:R-:W-:-:S04]  /*22d70*/  ISETP.NE.U32.AND P1, PT, RZ, UR4, PT ;  /* 0x00000004ff007c0c */ /* 0x000fc8000bf25070 */
[----:B------:R-:W2:Y:S01]  /*22d80*/  LDC.64 R20, c[0x0][0x2b8] ;  /* 0x0000ae00ff147b82 */ /* 0x000ea20000000a00 */
[----:B------:R-:W-:Y:S01]  /*22d90*/  ISETP.NE.AND.EX P1, PT, RZ, UR5, PT, P1 ;  /* 0x00000005ff007c0c */ /* 0x000fe2000bf25310 */
[----:B------:R-:W-:Y:S02]  /*22da0*/  ULDC.64 UR4, c[0x0][0x268] ;  /* 0x00009a0000047ab9 */ /* 0x000fe40000000a00 */
[----:B------:R-:W-:-:S04]  /*22db0*/  ISETP.NE.U32.AND P0, PT, RZ, UR4, PT ;  /* 0x00000004ff007c0c */ /* 0x000fc8000bf05070 */
[----:B------:R-:W3:Y:S01]  /*22dc0*/  LDC R25, c[0x0][0x2d4] ;  /* 0x0000b500ff197b82 */ /* 0x000ee20000000800 */
[----:B------:R-:W-:Y:S02]  /*22dd0*/  ISETP.NE.AND.EX P1, PT, RZ, UR5, P1, P0 ;  /* 0x00000005ff007c0c */ /* 0x000fe40008f25300 */
[----:B0-----:R-:W-:-:S05]  /*22de0*/  LOP3.LUT R8, RZ, R18, RZ, 0x33, !PT ;  /* 0x00000012ff087212 */ /* 0x001fca00078e33ff */
[----:B------:R-:W0:Y:S01]  /*22df0*/  LDC.64 R4, c[0x0][0x2a0] ;  /* 0x0000a800ff047b82 */ /* 0x000e220000000a00 */
[----:B------:R-:W-:Y:S01]  /*22e00*/  VIADD R11, R18, 0xffffffff ;  /* 0xffffffff120b7836 */ /* 0x000fe20000000000 */
[----:B------:R-:W-:-:S03]  /*22e10*/  VIMNMX R13, R8, -0x2, !PT ;  /* 0xfffffffe080d7848 */ /* 0x000fc60007fe0100 */
[----:B--2---:R-:W-:-:S03]  /*22e20*/  IMAD R15, R11, R20, -R20 ;  /* 0x000000140b0f7224 */ /* 0x004fc600078e0a14 */
[----:B------:R-:W2:Y:S01]  /*22e30*/  LDC.64 R6, c[0x0][0x278] ;  /* 0x00009e00ff067b82 */ /* 0x000ea20000000a00 */
[----:B------:R-:W-:Y:S01]  /*22e40*/  IADD3 R23, R13, R18, RZ ;  /* 0x000000120d177210 */ /* 0x000fe20007ffe0ff */
[-CC-:B-1----:R-:W-:Y:S02]  /*22e50*/  IMAD R12, R11, R20.reuse, R22.reuse ;  /* 0x000000140b0c7224 */ /* 0x182fe400078e0216 */
[----:B------:R-:W-:Y:S01]  /*22e60*/  IMAD.IADD R14, R15, 0x1, R22 ;  /* 0x000000010f0e7824 */ /* 0x000fe200078e0216 */
[-C--:B------:R-:W-:Y:S01]  /*22e70*/  IADD3 R16, R22, -R20.reuse, R15 ;  /* 0x8000001416107210 */ /* 0x080fe20007ffe00f */
[C---:B------:R-:W-:Y:S01]  /*22e80*/  VIADD R15, R23.reuse, 0x1 ;  /* 0x00000001170f7836 */ /* 0x040fe20000000000 */
[----:B------:R-:W-:Y:S01]  /*22e90*/  IADD3 R24, R23, 0x2, RZ ;  /* 0x0000000217187810 */ /* 0x000fe20007ffe0ff */
[----:B------:R-:W1:Y:S01]  /*22ea0*/  LDC.64 R8, c[0x0][0x270] ;  /* 0x00009c00ff087b82 */ /* 0x000e620000000a00 */
[CC--:B------:R-:W-:Y:S02]  /*22eb0*/  IMAD R13, R21.reuse, R19.reuse, R14 ;  /* 0x00000013150d7224 */ /* 0x0c0fe400078e020e */
[-C--:B------:R-:W-:Y:S01]  /*22ec0*/  IMAD R10, R21, R19.reuse, R22 ;  /* 0x00000013150a7224 */ /* 0x080fe200078e0216 */
[----:B------:R-:W-:Y:S01]  /*22ed0*/  ISETP.GE.U32.AND P3, PT, R15, 0x3, PT ;  /* 0x000000030f00780c */ /* 0x000fe20003f66070 */
[CC--:B------:R-:W-:Y:S01]  /*22ee0*/  IMAD R12, R21.reuse, R19.reuse, R12 ;  /* 0x00000013150c7224 */ /* 0x0c0fe200078e020c */
[C---:B------:R-:W-:Y:S01]  /*22ef0*/  IADD3 R15, R18.reuse, -0x2, RZ ;  /* 0xfffffffe120f7810 */ /* 0x040fe20007ffe0ff */
[----:B------:R-:W-:Y:S01]  /*22f00*/  IMAD R14, R21, R19, R16 ;  /* 0x00000013150e7224 */ /* 0x000fe200078e0210 */
[C---:B---3--:R-:W-:Y:S01]  /*22f10*/  SHF.L.U32 R19, R25.reuse, 0x1, RZ ;  /* 0x0000000119137819 */ /* 0x048fe200000006ff */
[C---:B------:R-:W-:Y:S01]  /*22f20*/  IMAD R17, R25.reuse, R20, RZ ;  /* 0x0000001419117224 */ /* 0x040fe200078e02ff */
[----:B------:R-:W-:Y:S01]  /*22f30*/  LOP3.LUT R20, R25, 0x3, RZ, 0xc0, !PT ;  /* 0x0000000319147812 */ /* 0x000fe200078ec0ff */
[----:B------:R-:W-:Y:S01]  /*22f40*/  VIADD R16, R18, 0xfffffffd ;  /* 0xfffffffd12107836 */ /* 0x000fe20000000000 */
[----:B------:R-:W-:Y:S01]  /*22f50*/  LOP3.LUT R24, R24, 0x3, RZ, 0xc0, !PT ;  /* 0x0000000318187812 */ /* 0x000fe200078ec0ff */
[----:B0-----:R-:W-:-:S04]  /*22f60*/  IMAD.WIDE R4, R22, 0x4, R4 ;  /* 0x0000000416047825 */ /* 0x001fc800078e0204 */
[----:B------:R-:W-:Y:S02]  /*22f70*/  IMAD R21, R22, R25, RZ ;  /* 0x0000001916157224 */ /* 0x000fe400078e02ff */
[----:B------:R-:W-:Y:S02]  /*22f80*/  IMAD.MOV.U32 R18, RZ, RZ, RZ ;  /* 0x000000ffff127224 */ /* 0x000fe400078e00ff */
[C---:B------:R-:W-:Y:S02]  /*22f90*/  VIADD R44, R25.reuse, 0xffffffff ;  /* 0xffffffff192c7836 */ /* 0x040fe40000000000 */
[----:B------:R-:W-:Y:S02]  /*22fa0*/  IMAD.IADD R22, R25, 0x1, -R20 ;  /* 0x0000000119167824 */ /* 0x000fe400078e0a14 */
[C---:B------:R-:W-:Y:S02]  /*22fb0*/  IMAD R23, R10.reuse, R19, RZ ;  /* 0x000000130a177224 */ /* 0x040fe400078e02ff */
[----:B--2---:R-:W-:-:S04]  /*22fc0*/  IMAD.WIDE R6, R10, 0x4, R6 ;  /* 0x000000040a067825 */ /* 0x004fc800078e0206 */
[----:B-1----:R-:W-:-:S07]  /*22fd0*/  IMAD.WIDE R8, R10, 0x4, R8 ;  /* 0x000000040a087825 */ /* 0x002fce00078e0208 */
.L_x_34557:
[----:B0-----:R-:W0:Y:S01]  /*22fe0*/  LDC.64 R40, c[0x0][0x278] ;  /* 0x00009e00ff287b82 */ /* 0x001e220000000a00 */
[----:B------:R-:W-:Y:S01]  /*22ff0*/  SHF.R.S32.HI R38, RZ, 0x1f, R0 ;  /* 0x0000001fff267819 */ /* 0x000fe20000011400 */
[----:B------:R-:W-:Y:S01]  /*23000*/  IMAD R25, R18, 0x4, R3 ;  /* 0x0000000412197824 */ /* 0x000fe200078e0203 */
[----:B0-----:R-:W-:-:S04]  /*23010*/  ISETP.NE.U32.AND P0, PT, R40, RZ, PT ;  /* 0x000000ff2800720c */ /* 0x001fc80003f05070 */
[----:B------:R-:W-:-:S13]  /*23020*/  ISETP.NE.AND.EX P0, PT, R41, RZ, PT, P0 ;  /* 0x000000ff2900720c */ /* 0x000fda0003f05300 */
[----:B-12---:R-:W-:Y:S05]  /*23030*/  @!P0 BRA `(.L_x_34541) ;  /* 0x0000001c00e48947 */ /* 0x006fea0003800000 */
[----:B------:R-:W2:Y:S01]  /*23040*/  LDL R27, [R25] ;  /* 0x00000000191b7983 */ /* 0x000ea20000100800 */
[----:B------:R-:W-:Y:S01]  /*23050*/  ULDC.64 UR4, c[0x0][0x210] ;  /* 0x0000840000047ab9 */ /* 0x000fe20000000a00 */
[----:B------:R-:W0:Y:S02]  /*23060*/  LDC R31, c[0x0][0x2d8] ;  /* 0x0000b600ff1f7b82 */ /* 0x000e240000000800 */
[----:B------:R-:W3:Y:S01]  /*23070*/  LDG.E R34, desc[UR6][R4.64] ;  /* 0x0000000604227981 */ /* 0x000ee2000c1e1900 */
[----:B0-----:R-:W-:-:S04]  /*23080*/  IABS R36, R31 ;  /* 0x0000001f00247213 */ /* 0x001fc80000000000 */
[----:B------:R-:W0:Y:S01]  /*23090*/  I2F.RP R30, R36 ;  /* 0x00000024001e7306 */ /* 0x000e220000209400 */
[----:B--2---:R-:W-:-:S04]  /*230a0*/  IADD3 R32, P2, R0, R27, RZ ;  /* 0x0000001b00207210 */ /* 0x004fc80007f5e0ff */
[----:B------:R-:W-:Y:S01]  /*230b0*/  LEA.HI.X.SX32 R27, R27, R38, 0x1, P2 ;  /* 0x000000261b1b7211 */ /* 0x000fe200010f0eff */
[----:B------:R-:W-:-:S03]  /*230c0*/  IMAD.SHL.U32 R33, R32, 0x4, RZ ;  /* 0x0000000420217824 */ /* 0x000fc600078e00ff */
[----:B------:R-:W-:Y:S02]  /*230d0*/  SHF.L.U64.HI R32, R32, 0x2, R27 ;  /* 0x0000000220207819 */ /* 0x000fe4000001021b */
[----:B------:R-:W-:-:S04]  /*230e0*/  IADD3 R28, P2, R33, UR4, RZ ;  /* 0x00000004211c7c10 */ /* 0x000fc8000ff5e0ff */
[----:B------:R-:W-:-:S05]  /*230f0*/  IADD3.X R29, R32, UR5, RZ, P2, !PT ;  /* 0x00000005201d7c10 */ /* 0x000fca00097fe4ff */
[----:B------:R1:W2:Y:S01]  /*23100*/  LDG.E.CONSTANT R28, desc[UR6][R28.64] ;  /* 0x000000061c1c7981 */ /* 0x0002a2000c1e9900 */
[----:B0-----:R-:W0:Y:S02]  /*23110*/  MUFU.RCP R30, R30 ;  /* 0x0000001e001e7308 */ /* 0x001e240000001000 */
[----:B0-----:R-:W-:-:S06]  /*23120*/  IADD3 R26, R30, 0xffffffe, RZ ;  /* 0x0ffffffe1e1a7810 */ /* 0x001fcc0007ffe0ff */
[----:B------:R0:W4:Y:S02]  /*23130*/  F2I.FTZ.U32.TRUNC.NTZ R27, R26 ;  /* 0x0000001a001b7305 */ /* 0x000124000021f000 */
[----:B0-----:R-:W-:Y:S02]  /*23140*/  IMAD.MOV.U32 R26, RZ, RZ, RZ ;  /* 0x000000ffff1a7224 */ /* 0x001fe400078e00ff */
[----:B----4-:R-:W-:-:S04]  /*23150*/  IMAD.MOV R35, RZ, RZ, -R27 ;  /* 0x000000ffff237224 */ /* 0x010fc800078e0a1b */
[----:B-1----:R-:W-:-:S04]  /*23160*/  IMAD R29, R35, R36, RZ ;  /* 0x00000024231d7224 */ /* 0x002fc800078e02ff */
[----:B------:R-:W-:Y:S01]  /*23170*/  IMAD.HI.U32 R27, R27, R29, R26 ;  /* 0x0000001d1b1b7227 */ /* 0x000fe200078e001a */
[----:B--2---:R-:W-:-:S04]  /*23180*/  IABS R35, R28 ;  /* 0x0000001c00237213 */ /* 0x004fc80000000000 */
[----:B------:R-:W-:-:S05]  /*23190*/  MOV R29, R35 ;  /* 0x00000023001d7202 */ /* 0x000fca0000000f00 */
        /* <DEDUP_REMOVED lines=8> */
[----:B------:R-:W-:-:S05]  /*23220*/  @!P4 IADD3 R27, R27, -R36, RZ ;  /* 0x800000241b1bc210 */ /* 0x000fca0007ffe0ff */
[----:B------:R-:W-:Y:S01]  /*23230*/  @!P5 IMAD.MOV R27, RZ, RZ, -R27 ;  /* 0x000000ffff1bd224 */ /* 0x000fe200078e0a1b */
[----:B------:R-:W-:-:S04]  /*23240*/  @!P2 LOP3.LUT R27, RZ, R31, RZ, 0x33, !PT ;  /* 0x0000001fff1ba212 */ /* 0x000fc800078e33ff */
[----:B---3--:R-:W-:-:S13]  /*23250*/  ISETP.NE.AND P2, PT, R27, R34, PT ;  /* 0x000000221b00720c */ /* 0x008fda0003f45270 */
[----:B------:R-:W-:Y:S05]  /*23260*/  @P2 BRA `(.L_x_34541) ;  /* 0x0000001c00582947 */ /* 0x000fea0003800000 */
[----:B------:R-:W0:Y:S02]  /*23270*/  LDC R27, c[0x0][0x2d4] ;  /* 0x0000b500ff1b7b82 */ /* 0x000e240000000800 */
[----:B0-----:R-:W-:-:S13]  /*23280*/  ISETP.GE.AND P0, PT, R18, R27, PT ;  /* 0x0000001b1200720c */ /* 0x001fda0003f06270 */
[----:B------:R-:W-:Y:S05]  /*23290*/  @P0 BRA `(.L_x_34542) ;  /* 0x0000002000d80947 */ /* 0x000fea0003800000 */
[----:B------:R-:W2:Y:S04]  /*232a0*/  LDG.E R36, desc[UR6][R6.64] ;  /* 0x0000000606247981 */ /* 0x000ea8000c1e1900 */
[----:B------:R-:W5:Y:S01]  /*232b0*/  LDL R25, [R25+0x100] ;  /* 0x0001000019197983 */ /* 0x000f620000100800 */
[----:B--2---:R-:W-:-:S13]  /*232c0*/  ISETP.NE.AND P0, PT, R36, R27, PT ;  /* 0x0000001b2400720c */ /* 0x004fda0003f05270 */
[----:B------:R-:W-:Y:S05]  /*232d0*/  @P0 BRA `(.L_x_34543) ;  /* 0x0000000800b00947 */ /* 0x000fea0003800000 */
        /* <DEDUP_REMOVED lines=11> */
.L_x_34546:
        /* <DEDUP_REMOVED lines=10> */
.L_x_34545:
[----:B------:R-:W2:Y:S01]  /*23430*/  LDG.E R29, desc[UR6][R6.64] ;  /* 0x00000006061d7981 */ /* 0x000ea2000c1e1900 */
[----:B0-----:R-:W-:Y:S01]  /*23440*/  MOV R35, 0x7f7fffff ;  /* 0x7f7fffff00237802 */ /* 0x001fe20000000f00 */
        /* <DEDUP_REMOVED lines=9> */
[----:B------:R-:W-:Y:S01]  /*234e0*/  IMAD.MOV.U32 R38, RZ, RZ, RZ ;  /* 0x000000ffff267224 */ /* 0x000fe200078e00ff */
[----:B------:R-:W-:-:S11]  /*234f0*/  MOV R36, R22 ;  /* 0x0000001600247202 */ /* 0x000fd60000000f00 */
[----:B0-----:R-:W-:Y:S05]  /*23500*/  @!P0 BRA `(.L_x_34548) ;  /* 0x00000004008c8947 */ /* 0x001fea0003800000 */
[----:B------:R-:W-:Y:S02]  /*23510*/  ISETP.GT.AND P2, PT, R36, 0xc, PT ;  /* 0x0000000c2400780c */ /* 0x000fe40003f44270 */
[----:B------:R-:W-:-:S11]  /*23520*/  PLOP3.LUT P0, PT, PT, PT, PT, 0x80, 0x0 ;  /* 0x000000000000781c */ /* 0x000fd60003f0f070 */
[----:B------:R-:W-:Y:S05]  /*23530*/  @!P2 BRA `(.L_x_34549) ;  /* 0x0000000000f4a947 */ /* 0x000fea0003800000 */
[----:B------:R-:W-:-:S13]  /*23540*/  PLOP3.LUT P0, PT, PT, PT, PT, 0x8, 0x0 ;  /* 0x000000000000781c */ /* 0x000fda0003f0e170 */
.L_x_34550:
        /* <DEDUP_REMOVED lines=54> */
[----:B------:R-:W-:Y:S01]  /*238b0*/  VIADD R36, R36, 0xfffffff0 ;  /* 0xfffffff024247836 */ /* 0x000fe20000000000 */
[----:B------:R-:W-:-:S04]  /*238c0*/  IADD3 R38, R38, 0x10, RZ ;  /* 0x0000001026267810 */ /* 0x000fc80007ffe0ff */
[----:B------:R-:W-:Y:S02]  /*238d0*/  ISETP.GT.AND P2, PT, R36, 0xc, PT ;  /* 0x0000000c2400780c */ /* 0x000fe40003f44270 */
[----:B--2---:R-:W-:-:S05]  /*238e0*/  FMNMX.FTZ R29, R31, R30, PT ;  /* 0x0000001e1f1d7209 */ /* 0x004fca0003810000 */
[----:B------:R1:W-:Y:S06]  /*238f0*/  STG.E desc[UR6][R8.64], R29 ;  /* 0x0000001d08007986 */ /* 0x0003ec000c101906 */
[----:B------:R-:W-:Y:S05]  /*23900*/  @P2 BRA `(.L_x_34550) ;  /* 0xfffffffc00102947 */ /* 0x000fea000383ffff */
.L_x_34549:
        /* <DEDUP_REMOVED lines=29> */
[----:B------:R-:W-:Y:S01]  /*23ae0*/  VIADD R36, R36, 0xfffffff8 ;  /* 0xfffffff824247836 */ /* 0x000fe20000000000 */
[----:B------:R-:W-:Y:S02]  /*23af0*/  IADD3 R38, R38, 0x8, RZ ;  /* 0x0000000826267810 */ /* 0x000fe40007ffe0ff */
[----:B---3--:R-:W-:-:S05]  /*23b00*/  FMNMX.FTZ R29, R31, R30, PT ;  /* 0x0000001e1f1d7209 */ /* 0x008fca0003810000 */
[----:B------:R2:W-:Y:S04]  /*23b10*/  STG.E desc[UR6][R8.64], R29 ;  /* 0x0000001d08007986 */ /* 0x0005e8000c101906 */
.L_x_34551:
[----:B------:R-:W-:-:S13]  /*23b20*/  ISETP.NE.OR P0, PT, R36, RZ, P0 ;  /* 0x000000ff2400720c */ /* 0x000fda0000705670 */
[----:B------:R-:W-:Y:S05]  /*23b30*/  @!P0 BRA `(.L_x_34547) ;  /* 0x0000000000488947 */ /* 0x000fea0003800000 */
.L_x_34548:
        /* <DEDUP_REMOVED lines=18> */
.L_x_34547:
[----:B------:R-:W-:Y:S01]  /*23c60*/  ISETP.NE.AND P0, PT, R20, RZ, PT ;  /* 0x000000ff1400720c */ /* 0x000fe20003f05270 */
[----:B------:R-:W-:-:S12]  /*23c70*/  IMAD.U32 R36, RZ, RZ, UR4 ;  /* 0x00000004ff247e24 */ /* 0x000fd8000f8e00ff */
[----:B------:R-:W-:Y:S05]  /*23c80*/  @!P0 BRA `(.L_x_34543) ;  /* 0x0000000000448947 */ /* 0x000fea0003800000 */
[----:B0123-5:R-:W-:Y:S01]  /*23c90*/  IMAD.IADD R29, R23, 0x1, R38 ;  /* 0x00000001171d7824 */ /* 0x02ffe200078e0226 */
[----:B------:R-:W2:Y:S03]  /*23ca0*/  LDG.E R30, desc[UR6][R8.64] ;  /* 0x00000006081e7981 */ /* 0x000ea6000c1e1900 */
[----:B------:R-:W-:-:S05]  /*23cb0*/  IMAD.WIDE R26, R29, 0x4, R26 ;  /* 0x000000041d1a7825 */ /* 0x000fca00078e021a */
[----:B------:R-:W2:Y:S01]  /*23cc0*/  LDG.E R29, desc[UR6][R26.64] ;  /* 0x000000061a1d7981 */ /* 0x000ea2000c1e1900 */
[----:B------:R-:W-:Y:S02]  /*23cd0*/  ISETP.NE.AND P0, PT, R20, 0x1, PT ;  /* 0x000000011400780c */ /* 0x000fe40003f05270 */
[----:B------:R-:W-:Y:S02]  /*23ce0*/  MOV R36, UR4 ;  /* 0x0000000400247c02 */ /* 0x000fe40008000f00 */
[----:B--2---:R-:W-:-:S05]  /*23cf0*/  FMNMX.FTZ R30, R29, R30, PT ;  /* 0x0000001e1d1e7209 */ /* 0x004fca0003810000 */
[----:B------:R4:W-:Y:S04]  /*23d00*/  STG.E desc[UR6][R8.64], R30 ;  /* 0x0000001e08007986 */ /* 0x0009e8000c101906 */
[----:B------:R-:W-:Y:S05]  /*23d10*/  @!P0 BRA `(.L_x_34543) ;  /* 0x0000000000208947 */ /* 0x000fea0003800000 */
[----:B------:R-:W4:Y:S01]  /*23d20*/  LDG.E R29, desc[UR6][R26.64+0x4] ;  /* 0x000004061a1d7981 */ /* 0x000f22000c1e1900 */
[----:B------:R-:W-:Y:S02]  /*23d30*/  ISETP.NE.AND P0, PT, R20, 0x2, PT ;  /* 0x000000021400780c */ /* 0x000fe40003f05270 */
[----:B----4-:R-:W-:-:S05]  /*23d40*/  FMNMX.FTZ R30, R30, R29, PT ;  /* 0x0000001d1e1e7209 */ /* 0x010fca0003810000 */
[----:B------:R0:W-:Y:S06]  /*23d50*/  STG.E desc[UR6][R8.64], R30 ;  /* 0x0000001e08007986 */ /* 0x0001ec000c101906 */
[----:B------:R-:W2:Y:S01]  /*23d60*/  @P0 LDG.E R29, desc[UR6][R26.64+0x8] ;  /* 0x000008061a1d0981 */ /* 0x000ea2000c1e1900 */
[----:B------:R-:W-:Y:S01]  /*23d70*/  IMAD.U32 R36, RZ, RZ, UR4 ;  /* 0x00000004ff247e24 */ /* 0x000fe2000f8e00ff */
[----:B--2---:R-:W-:-:S05]  /*23d80*/  @P0 FMNMX.FTZ R29, R30, R29, PT ;  /* 0x0000001d1e1d0209 */ /* 0x004fca0003810000 */
[----:B------:R0:W-:Y:S02]  /*23d90*/  @P0 STG.E desc[UR6][R8.64], R29 ;  /* 0x0000001d08000986 */ /* 0x0001e4000c101906 */
.L_x_34543:
[----:B-123--:R-:W2:Y:S01]  /*23da0*/  LDG.E R37, desc[UR6][R4.64] ;  /* 0x0000000604257981 */ /* 0x00eea2000c1e1900 */
[----:B------:R-:W1:Y:S01]  /*23db0*/  LDC R38, c[0x0][0x2b0] ;  /* 0x0000ac00ff267b82 */ /* 0x000e620000000800 */
[----:B0----5:R-:W-:Y:S01]  /*23dc0*/  IMAD.IADD R29, R23, 0x1, R36 ;  /* 0x00000001171d7824 */ /* 0x021fe200078e0224 */
[----:B------:R-:W-:Y:S01]  /*23dd0*/  ULDC UR10, c[0x0][0x2c0] ;  /* 0x0000b000000a7ab9 */ /* 0x000fe20000000800 */
[----:B------:R-:W-:Y:S01]  /*23de0*/  ULDC.64 UR8, c[0x0][0x268] ;  /* 0x00009a0000087ab9 */ /* 0x000fe20000000a00 */
[----:B------:R-:W-:Y:S01]  /*23df0*/  ULDC.64 UR4, c[0x0][0x218] ;  /* 0x0000860000047ab9 */ /* 0x000fe20000000a00 */
[----:B------:R-:W-:Y:S02]  /*23e00*/  ISETP.NE.U32.AND P0, PT, RZ, UR8, PT ;  /* 0x00000008ff007c0c */ /* 0x000fe4000bf05070 */
[----:B------:R-:W-:Y:S01]  /*23e10*/  IADD3 R26, P4, R33, UR4, RZ ;  /* 0x00000004211a7c10 */ /* 0x000fe2000ff9e0ff */
[----:B----4-:R-:W0:Y:S01]  /*23e20*/  LDC.64 R30, c[0x0][0x248] ;  /* 0x00009200ff1e7b82 */ /* 0x010e220000000a00 */
[----:B------:R-:W-:-:S02]  /*23e30*/  ISETP.NE.AND.EX P0, PT, RZ, UR9, PT, P0 ;  /* 0x00000009ff007c0c */ /* 0x000fc4000bf05300 */
[----:B------:R-:W-:-:S05]  /*23e40*/  IADD3.X R27, R32, UR5, RZ, P4, !PT ;  /* 0x00000005201b7c10 */ /* 0x000fca000a7fe4ff */
[----:B------:R-:W3:Y:S01]  /*23e50*/  LDC.64 R34, c[0x0][0x268] ;  /* 0x00009a00ff227b82 */ /* 0x000ee20000000a00 */
[----:B-1----:R-:W-:Y:S01]  /*23e60*/  IMAD R39, R29, UR10, R38 ;  /* 0x0000000a1d277c24 */ /* 0x002fe2000f8e0226 */
[----:B------:R-:W-:-:S03]  /*23e70*/  ISETP.GE.AND P2, PT, R38, 0x1, PT ;  /* 0x000000012600780c */ /* 0x000fc60003f46270 */
[----:B0-----:R-:W-:-:S04]  /*23e80*/  IMAD.WIDE R30, R39, 0x4, R30 ;  /* 0x00000004271e7825 */ /* 0x001fc800078e021e */
[----:B---3--:R-:W-:Y:S01]  /*23e90*/  IMAD.WIDE R32, R39, 0x4, R34 ;  /* 0x0000000427207825 */ /* 0x008fe200078e0222 */
[----:B--2---:R0:W-:Y:S01]  /*23ea0*/  STG.E desc[UR6][R30.64], R37 ;  /* 0x000000251e007986 */ /* 0x0041e2000c101906 */
[----:B------:R-:W-:Y:S05]  /*23eb0*/  @!P0 BRA `(.L_x_34552) ;  /* 0x0000000000e88947 */ /* 0x000fea0003800000 */
[----:B0-----:R-:W2:Y:S01]  /*23ec0*/  LDG.E.CONSTANT R37, desc[UR6][R26.64] ;  /* 0x000000061a257981 */ /* 0x001ea2000c1e9900 */
        /* <DEDUP_REMOVED lines=11> */
[----:B0-----:R-:W-:-:S06]  /*23f80*/  IADD3 R34, R38, 0xffffffe, RZ ;  /* 0x0ffffffe26227810 */ /* 0x001fcc0007ffe0ff */
[----:B------:R-:W0:Y:S08]  /*23f90*/  I2F.RP R38, R43 ;  /* 0x0000002b00267306 */ /* 0x000e300000209400 */
[----:B------:R1:W3:Y:S08]  /*23fa0*/  F2I.FTZ.U32.TRUNC.NTZ R35, R34 ;  /* 0x0000002200237305 */ /* 0x0002f0000021f000 */
[----:B0-----:R-:W0:Y:S01]  /*23fb0*/  MUFU.RCP R38, R38 ;  /* 0x0000002600267308 */ /* 0x001e220000001000 */
[----:B-1----:R-:W-:-:S02]  /*23fc0*/  IMAD.MOV.U32 R34, RZ, RZ, RZ ;  /* 0x000000ffff227224 */ /* 0x002fc400078e00ff */
[----:B---3--:R-:W-:-:S04]  /*23fd0*/  IMAD.MOV R41, RZ, RZ, -R35 ;  /* 0x000000ffff297224 */ /* 0x008fc800078e0a23 */
[----:B------:R-:W-:-:S04]  /*23fe0*/  IMAD R41, R41, R36, RZ ;  /* 0x0000002429297224 */ /* 0x000fc800078e02ff */
[----:B------:R-:W-:Y:S01]  /*23ff0*/  IMAD.HI.U32 R41, R35, R41, R34 ;  /* 0x0000002923297227 */ /* 0x000fe200078e0022 */
[----:B------:R-:W-:Y:S02]  /*24000*/  MOV R35, R42 ;  /* 0x0000002a00237202 */ /* 0x000fe40000000f00 */
[----:B0-----:R-:W-:-:S03]  /*24010*/  IADD3 R42, R38, 0xffffffe, RZ ;  /* 0x0ffffffe262a7810 */ /* 0x001fc60007ffe0ff */
[----:B------:R-:W-:-:S04]  /*24020*/  IMAD.HI.U32 R41, R41, R35, RZ ;  /* 0x0000002329297227 */ /* 0x000fc800078e00ff */
[----:B------:R-:W-:-:S04]  /*24030*/  IMAD.MOV R34, RZ, RZ, -R41 ;  /* 0x000000ffff227224 */ /* 0x000fc800078e0a29 */
        /* <DEDUP_REMOVED lines=15> */
[----:B------:R-:W-:Y:S01]  /*24130*/  HFMA2.MMA R34, -RZ, RZ, 0, 0 ;  /* 0x00000000ff227435 */ /* 0x000fe200000001ff */
[----:B------:R-:W-:Y:S02]  /*24140*/  ISETP.NE.AND P5, PT, R40, RZ, PT ;  /* 0x000000ff2800720c */ /* 0x000fe40003fa5270 */
[----:B------:R-:W-:Y:S02]  /*24150*/  IABS R38, R36 ;  /* 0x0000002400267213 */ /* 0x000fe40000000000 */
[----:B------:R-:W-:-:S05]  /*24160*/  ISETP.GE.AND P4, PT, R36, RZ, PT ;  /* 0x000000ff2400720c */ /* 0x000fca0003f86270 */
[----:B------:R-:W-:-:S04]  /*24170*/  IMAD.HI.U32 R34, R35, R39, R34 ;  /* 0x0000002723227227 */ /* 0x000fc800078e0022 */
[----:B------:R-:W-:-:S04]  /*24180*/  IMAD.MOV.U32 R35, RZ, RZ, R38 ;  /* 0x000000ffff237224 */ /* 0x000fc800078e0026 */
[----:B------:R-:W-:-:S04]  /*24190*/  IMAD.HI.U32 R34, R34, R35, RZ ;  /* 0x0000002322227227 */ /* 0x000fc800078e00ff */
[----:B------:R-:W-:-:S04]  /*241a0*/  IMAD.MOV R34, RZ, RZ, -R34 ;  /* 0x000000ffff227224 */ /* 0x000fc800078e0a22 */
[----:B------:R-:W-:-:S05]  /*241b0*/  IMAD R34, R43, R34, R35 ;  /* 0x000000222b227224 */ /* 0x000fca00078e0223 */
[----:B------:R-:W-:-:S13]  /*241c0*/  ISETP.GT.U32.AND P0, PT, R43, R34, PT ;  /* 0x000000222b00720c */ /* 0x000fda0003f04070 */
[----:B------:R-:W-:-:S04]  /*241d0*/  @!P0 IADD3 R34, R34, -R43, RZ ;  /* 0x8000002b22228210 */ /* 0x000fc80007ffe0ff */
[----:B------:R-:W-:-:S13]  /*241e0*/  ISETP.GT.U32.AND P0, PT, R43, R34, PT ;  /* 0x000000222b00720c */ /* 0x000fda0003f04070 */
[----:B------:R-:W-:-:S04]  /*241f0*/  @!P0 IMAD.IADD R34, R34, 0x1, -R43 ;  /* 0x0000000122228824 */ /* 0x000fc800078e0a2b */
[----:B------:R-:W-:Y:S01]  /*24200*/  @!P4 IMAD.MOV R34, RZ, RZ, -R34 ;  /* 0x000000ffff22c224 */ /* 0x000fe200078e0a22 */
[----:B------:R-:W-:-:S04]  /*24210*/  @!P5 LOP3.LUT R34, RZ, R40, RZ, 0x33, !PT ;  /* 0x00000028ff22d212 */ /* 0x000fc800078e33ff */
[----:B------:R-:W-:-:S06]  /*24220*/  LEA R34, R34, UR4, 0x2 ;  /* 0x0000000422227c11 */ /* 0x000fcc000f8e10ff */
[----:B------:R-:W2:Y:S02]  /*24230*/  LDS R34, [R34] ;  /* 0x0000000022227984 */ /* 0x000ea40000000800 */
[----:B--2---:R-:W-:-:S05]  /*24240*/  FADD.FTZ R35, R37, -R34 ;  /* 0x8000002225237221 */ /* 0x004fca0000010000 */
[----:B------:R1:W-:Y:S02]  /*24250*/  STG.E desc[UR6][R32.64], R35 ;  /* 0x0000002320007986 */ /* 0x0003e4000c101906 */
.L_x_34552:
[----:B------:R-:W-:Y:S05]  /*24260*/  @!P2 BRA `(.L_x_34553) ;  /* 0x0000000800fca947 */ /* 0x000fea0003800000 */
[----:B0-----:R-:W0:Y:S01]  /*24270*/  LDC R37, c[0x0][0x2d8] ;  /* 0x0000b600ff257b82 */ /* 0x001e220000000800 */
[----:B------:R-:W-:Y:S01]  /*24280*/  IABS R40, R28 ;  /* 0x0000001c00287213 */ /* 0x000fe20000000000 */
[----:B------:R-:W-:-:S06]  /*24290*/  ULDC UR4, c[0x0][0x2b0] ;  /* 0x0000ac0000047ab9 */ /* 0x000fcc0000000800 */
[----:B------:R-:W2:Y:S01]  /*242a0*/  LDC R52, c[0x0][0x2d4] ;  /* 0x0000b500ff347b82 */ /* 0x000ea20000000800 */
[-C--:B0-----:R-:W-:Y:S02]  /*242b0*/  IABS R36, R37.reuse ;  /* 0x0000002500247213 */ /* 0x081fe40000000000 */
[----:B------:R-:W-:Y:S02]  /*242c0*/  LOP3.LUT R28, R28, R37, RZ, 0x3c, !PT ;  /* 0x000000251c1c7212 */ /* 0x000fe400078e3cff */
[----:B------:R-:W0:Y:S02]  /*242d0*/  I2F.RP R38, R36 ;  /* 0x0000002400267306 */ /* 0x000e240000209400 */
[----:B------:R-:W-:Y:S02]  /*242e0*/  ISETP.GE.AND P4, PT, R28, RZ, PT ;  /* 0x000000ff1c00720c */ /* 0x000fe40003f86270 */
[----:B--2---:R-:W-:-:S04]  /*242f0*/  IABS R41, R52 ;  /* 0x0000003400297213 */ /* 0x004fc80000000000 */
[----:B0-----:R-:W0:Y:S02]  /*24300*/  MUFU.RCP R38, R38 ;  /* 0x0000002600267308 */ /* 0x001e240000001000 */
[----:B0-----:R-:W-:-:S06]  /*24310*/  IADD3 R34, R38, 0xffffffe, RZ ;  /* 0x0ffffffe26227810 */ /* 0x001fcc0007ffe0ff */
[----:B------:R-:W0:Y:S08]  /*24320*/  I2F.RP R38, R41 ;  /* 0x0000002900267306 */ /* 0x000e300000209400 */
[----:B-1----:R1:W2:Y:S08]  /*24330*/  F2I.FTZ.U32.TRUNC.NTZ R35, R34 ;  /* 0x0000002200237305 */ /* 0x0022b0000021f000 */
[----:B0-----:R-:W0:Y:S01]  /*24340*/  MUFU.RCP R38, R38 ;  /* 0x0000002600267308 */ /* 0x001e220000001000 */
[----:B-1----:R-:W-:-:S02]  /*24350*/  IMAD.MOV.U32 R34, RZ, RZ, RZ ;  /* 0x000000ffff227224 */ /* 0x002fc400078e00ff */
[----:B--2---:R-:W-:-:S04]  /*24360*/  IMAD.MOV R39, RZ, RZ, -R35 ;  /* 0x000000ffff277224 */ /* 0x004fc800078e0a23 */
[----:B------:R-:W-:-:S04]  /*24370*/  IMAD R39, R39, R36, RZ ;  /* 0x0000002427277224 */ /* 0x000fc800078e02ff */
[----:B------:R-:W-:-:S04]  /*24380*/  IMAD.HI.U32 R39, R35, R39, R34 ;  /* 0x0000002723277227 */ /* 0x000fc800078e0022 */
[----:B0-----:R-:W-:Y:S02]  /*24390*/  VIADD R34, R38, 0xffffffe ;  /* 0x0ffffffe26227836 */ /* 0x001fe40000000000 */
[----:B------:R-:W-:-:S05]  /*243a0*/  IMAD.HI.U32 R39, R39, R40, RZ ;  /* 0x0000002827277227 */ /* 0x000fca00078e00ff */
[----:B------:R-:W-:-:S05]  /*243b0*/  IADD3 R35, -R39, RZ, RZ ;  /* 0x000000ff27237210 */ /* 0x000fca0007ffe1ff */
[----:B------:R-:W-:-:S05]  /*243c0*/  IMAD R35, R36, R35, R40 ;  /* 0x0000002324237224 */ /* 0x000fca00078e0228 */
[----:B------:R-:W-:-:S13]  /*243d0*/  ISETP.GT.U32.AND P0, PT, R36, R35, PT ;  /* 0x000000232400720c */ /* 0x000fda0003f04070 */
[----:B------:R-:W-:Y:S01]  /*243e0*/  @!P0 IMAD.IADD R35, R35, 0x1, -R36 ;  /* 0x0000000123238824 */ /* 0x000fe200078e0a24 */
[----:B------:R-:W-:Y:S02]  /*243f0*/  @!P0 IADD3 R39, R39, 0x1, RZ ;  /* 0x0000000127278810 */ /* 0x000fe40007ffe0ff */
[----:B------:R-:W-:Y:S02]  /*24400*/  ISETP.NE.AND P0, PT, R37, RZ, PT ;  /* 0x000000ff2500720c */ /* 0x000fe40003f05270 */
[----:B------:R-:W-:Y:S02]  /*24410*/  ISETP.GE.U32.AND P2, PT, R35, R36, PT ;  /* 0x000000242300720c */ /* 0x000fe40003f46070 */
[----:B------:R0:W1:Y:S02]  /*24420*/  F2I.FTZ.U32.TRUNC.NTZ R35, R34 ;  /* 0x0000002200237305 */ /* 0x000064000021f000 */
[----:B0-----:R-:W-:-:S09]  /*24430*/  IMAD.MOV.U32 R34, RZ, RZ, RZ ;  /* 0x000000ffff227224 */ /* 0x001fd200078e00ff */
[----:B------:R-:W-:-:S04]  /*24440*/  @P2 VIADD R39, R39, 0x1 ;  /* 0x0000000127272836 */ /* 0x000fc80000000000 */
[----:B------:R-:W-:Y:S01]  /*24450*/  IMAD.MOV.U32 R28, RZ, RZ, R39 ;  /* 0x000000ffff1c7224 */ /* 0x000fe200078e0027 */
[----:B-1----:R-:W-:-:S03]  /*24460*/  IADD3 R36, RZ, -R35, RZ ;  /* 0x80000023ff247210 */ /* 0x002fc60007ffe0ff */
[----:B------:R-:W-:Y:S01]  /*24470*/  @!P4 IMAD.MOV R28, RZ, RZ, -R28 ;  /* 0x000000ffff1cc224 */ /* 0x000fe200078e0a1c */
[----:B------:R-:W-:Y:S01]  /*24480*/  @!P0 LOP3.LUT R28, RZ, R37, RZ, 0x33, !PT ;  /* 0x00000025ff1c8212 */ /* 0x000fe200078e33ff */
[----:B------:R-:W-:Y:S01]  /*24490*/  IMAD R37, R36, R41, RZ ;  /* 0x0000002924257224 */ /* 0x000fe200078e02ff */
[----:B------:R-:W-:Y:S02]  /*244a0*/  ISETP.NE.AND P4, PT, R52, RZ, PT ;  /* 0x000000ff3400720c */ /* 0x000fe40003f85270 */
[----:B------:R-:W-:Y:S01]  /*244b0*/  IABS R36, R28 ;  /* 0x0000001c00247213 */ /* 0x000fe20000000000 */
[----:B------:R-:W-:Y:S01]  /*244c0*/  IMAD.HI.U32 R34, R35, R37, R34 ;  /* 0x0000002523227227 */ /* 0x000fe200078e0022 */
[----:B------:R-:W-:Y:S02]  /*244d0*/  ISETP.GE.AND P2, PT, R28, RZ, PT ;  /* 0x000000ff1c00720c */ /* 0x000fe40003f46270 */
[----:B------:R-:W-:Y:S01]  /*244e0*/  MOV R35, R36 ;  /* 0x0000002400237202 */ /* 0x000fe20000000f00 */
[----:B------:R-:W-:-:S04]  /*244f0*/  IMAD.U32 R28, RZ, RZ, UR4 ;  /* 0x00000004ff1c7e24 */ /* 0x000fc8000f8e00ff */
[----:B------:R-:W-:-:S04]  /*24500*/  IMAD.HI.U32 R34, R34, R35, RZ ;  /* 0x0000002322227227 */ /* 0x000fc800078e00ff */
[----:B------:R-:W-:-:S04]  /*24510*/  IMAD.MOV R34, RZ, RZ, -R34 ;  /* 0x000000ffff227224 */ /* 0x000fc800078e0a22 */
[----:B------:R-:W-:-:S05]  /*24520*/  IMAD R34, R41, R34, R35 ;  /* 0x0000002229227224 */ /* 0x000fca00078e0223 */
[----:B------:R-:W-:-:S13]  /*24530*/  ISETP.GT.U32.AND P0, PT, R41, R34, PT ;  /* 0x000000222900720c */ /* 0x000fda0003f04070 */
[----:B------:R-:W-:-:S05]  /*24540*/  @!P0 IMAD.IADD R34, R34, 0x1, -R41 ;  /* 0x0000000122228824 */ /* 0x000fca00078e0a29 */
[----:B------:R-:W-:-:S13]  /*24550*/  ISETP.GT.U32.AND P0, PT, R41, R34, PT ;  /* 0x000000222900720c */ /* 0x000fda0003f04070 */
[----:B------:R-:W-:Y:S02]  /*24560*/  @!P0 IADD3 R34, R34, -R41, RZ ;  /* 0x8000002922228210 */ /* 0x000fe40007ffe0ff */
        /* <DEDUP_REMOVED lines=52> */
[----:B------:R-:W-:-:S07]  /*248b0*/  MOV R28, R16 ;  /* 0x00000010001c7202 */ /* 0x000fce0000000f00 */
.L_x_34554:
[----:B------:R-:W-:Y:S05]  /*248c0*/  @!P3 BRA `(.L_x_34553) ;  /* 0x000000040064b947 */ /* 0x000fea0003800000 */
[----:B012---:R-:W0:Y:S01]  /*248d0*/  LDC.64 R30, c[0x0][0x288] ;  /* 0x0000a200ff1e7b82 */ /* 0x007e220000000a00 */
[C---:B------:R-:W-:Y:S01]  /*248e0*/  IADD3 R37, R28.reuse, -0x3, RZ ;  /* 0xfffffffd1c257810 */ /* 0x040fe20007ffe0ff */
        /* <DEDUP_REMOVED lines=18> */
.L_x_34555:
[----:B-----5:R-:W-:Y:S01]  /*24a10*/  IADD3 R39, R52, R39, RZ ;  /* 0x0000002734277210 */ /* 0x020fe20007ffe0ff */
[----:B---3--:R-:W1:Y:S04]  /*24a20*/  @P1 LDC.64 R36, c[0x0][0x2a8] ;  /* 0x0000aa00ff241b82 */ /* 0x008e680000000a00 */
[----:B0-----:R-:W-:-:S05]  /*24a30*/  IMAD.WIDE R32, R39, 0x4, R30 ;  /* 0x0000000427207825 */ /* 0x001fca00078e021e */
[----:B------:R-:W2:Y:S01]  /*24a40*/  LDG.E R45, desc[UR6][R32.64] ;  /* 0x00000006202d7981 */ /* 0x000ea2000c1e1900 */
[----:B------:R-:W-:Y:S01]  /*24a50*/  IMAD.U32 R34, RZ, RZ, UR8 ;  /* 0x00000008ff227e24 */ /* 0x000fe2000f8e00ff */
[----:B------:R-:W-:Y:S01]  /*24a60*/  SHF.R.S32.HI R42, RZ, 0x1f, R39 ;  /* 0x0000001fff2a7819 */ /* 0x000fe20000011427 */
[----:B------:R-:W-:Y:S02]  /*24a70*/  IMAD.U32 R35, RZ, RZ, UR9 ;  /* 0x00000009ff237e24 */ /* 0x000fe4000f8e00ff */
[----:B------:R-:W-:Y:S01]  /*24a80*/  IMAD.WIDE R40, R51, 0x4, R34 ;  /* 0x0000000433287825 */ /* 0x000fe200078e0222 */
[----:B-1----:R-:W-:-:S04]  /*24a90*/  @P1 LEA R36, P0, R39, R36, 0x2 ;  /* 0x0000002427241211 */ /* 0x002fc800078010ff */
[C---:B------:R-:W-:Y:S01]  /*24aa0*/  @P1 LEA.HI.X R37, R39.reuse, R37, R42, 0x2, P0 ;  /* 0x0000002527251211 */ /* 0x040fe200000f142a */
[----:B--2---:R0:W-:Y:S05]  /*24ab0*/  STG.E desc[UR6][R40.64], R45 ;  /* 0x0000002d28007986 */ /* 0x0041ea000c101906 */
[----:B------:R-:W2:Y:S01]  /*24ac0*/  @P1 LDG.E R37, desc[UR6][R36.64] ;  /* 0x0000000624251981 */ /* 0x000ea2000c1e1900 */
[----:B------:R-:W-:Y:S01]  /*24ad0*/  MOV R34, UR4 ;  /* 0x0000000400227c02 */ /* 0x000fe20008000f00 */
[----:B------:R-:W-:Y:S01]  /*24ae0*/  IMAD.U32 R35, RZ, RZ, UR5 ;  /* 0x00000005ff237e24 */ /* 0x000fe2000f8e00ff */
[----:B------:R-:W-:-:S04]  /*24af0*/  LEA R38, P0, R39, UR10, 0x2 ;  /* 0x0000000a27267c11 */ /* 0x000fc8000f8010ff */
[----:B------:R-:W-:Y:S01]  /*24b00*/  LEA.HI.X R39, R39, UR11, R42, 0x2, P0 ;  /* 0x0000000b27277c11 */ /* 0x000fe200080f142a */
[----:B------:R-:W-:Y:S02]  /*24b10*/  IMAD.WIDE R42, R49, 0x4, R34 ;  /* 0x00000004312a7825 */ /* 0x000fe400078e0222 */
[----:B------:R-:W1:Y:S03]  /*24b20*/  @P1 LDC.64 R34, c[0x0][0x2a8] ;  /* 0x0000aa00ff221b82 */ /* 0x000e660000000a00 */
[----:B--2---:R2:W-:Y:S04]  /*24b30*/  @P1 STG.E desc[UR6][R42.64+0xc], R37 ;  /* 0x00000c252a001986 */ /* 0x0045e8000c101906 */
[----:B------:R-:W3:Y:S02]  /*24b40*/  LDG.E R39, desc[UR6][R38.64] ;  /* 0x0000000626277981 */ /* 0x000ee4000c1e1900 */
[----:B---3--:R-:W-:-:S02]  /*24b50*/  IMAD.IADD R47, R39, 0x1, R46 ;  /* 0x00000001272f7824 */ /* 0x008fc400078e022e */
[----:B------:R-:W3:Y:S02]  /*24b60*/  @P1 LDC.64 R38, c[0x0][0x2a8] ;  /* 0x0000aa00ff261b82 */ /* 0x000ee40000000a00 */
[----:B------:R-:W-:-:S05]  /*24b70*/  IMAD.WIDE R32, R47, 0x4, R30 ;  /* 0x000000042f207825 */ /* 0x000fca00078e021e */
[----:B0-----:R-:W4:Y:S01]  /*24b80*/  LDG.E R45, desc[UR6][R32.64] ;  /* 0x00000006202d7981 */ /* 0x001f22000c1e1900 */
[----:B------:R-:W-:Y:S02]  /*24b90*/  SHF.R.S32.HI R54, RZ, 0x1f, R47 ;  /* 0x0000001fff367819 */ /* 0x000fe4000001142f */
[----:B-1----:R-:W-:-:S04]  /*24ba0*/  @P1 LEA R34, P0, R47, R34, 0x2 ;  /* 0x000000222f221211 */ /* 0x002fc800078010ff */
[C---:B------:R-:W-:Y:S01]  /*24bb0*/  @P1 LEA.HI.X R35, R47.reuse, R35, R54, 0x2, P0 ;  /* 0x000000232f231211 */ /* 0x040fe200000f1436 */
[----:B----4-:R-:W-:Y:S05]  /*24bc0*/  STG.E desc[UR6][R40.64+-0x4], R45 ;  /* 0xfffffc2d28007986 */ /* 0x010fea000c101906 */
[----:B------:R-:W4:Y:S01]  /*24bd0*/  @P1 LDG.E R35, desc[UR6][R34.64] ;  /* 0x0000000622231981 */ /* 0x000f22000c1e1900 */
[----:B------:R-:W-:-:S04]  /*24be0*/  LEA R36, P0, R47, UR10, 0x2 ;  /* 0x0000000a2f247c11 */ /* 0x000fc8000f8010ff */
[----:B--2---:R-:W-:Y:S01]  /*24bf0*/  LEA.HI.X R37, R47, UR11, R54, 0x2, P0 ;  /* 0x0000000b2f257c11 */ /* 0x004fe200080f1436 */
[----:B----4-:R0:W-:Y:S05]  /*24c00*/  @P1 STG.E desc[UR6][R42.64+0x8], R35 ;  /* 0x000008232a001986 */ /* 0x0101ea000c101906 */
[----:B------:R-:W2:Y:S02]  /*24c10*/  LDG.E R37, desc[UR6][R36.64] ;  /* 0x0000000624257981 */ /* 0x000ea4000c1e1900 */
[----:B--2---:R-:W-:Y:S02]  /*24c20*/  IADD3 R53, R37, R48, RZ ;  /* 0x0000003025357210 */ /* 0x004fe40007ffe0ff */
[----:B------:R-:W1:Y:S03]  /*24c30*/  @P1 LDC.64 R36, c[0x0][0x2a8] ;  /* 0x0000aa00ff241b82 */ /* 0x000e660000000a00 */
        /* <DEDUP_REMOVED lines=34> */
.L_x_34553:
[----:B012---:R-:W0:Y:S01]  /*24e60*/  LDC.64 R30, c[0x0][0x250] ;  /* 0x00009400ff1e7b82 */ /* 0x007e220000000a00 */
[----:B------:R-:W2:Y:S07]  /*24e70*/  LDG.E.CONSTANT R27, desc[UR6][R26.64] ;  /* 0x000000061a1b7981 */ /* 0x000eae000c1e9900 */
[----:B---3--:R-:W1:Y:S08]  /*24e80*/  LDC.64 R32, c[0x0][0x260] ;  /* 0x00009800ff207b82 */ /* 0x008e700000000a00 */
[----:B------:R-:W3:Y:S01]  /*24e90*/  LDC R41, c[0x0][0x2b0] ;  /* 0x0000ac00ff297b82 */ /* 0x000ee20000000800 */
[----:B0-----:R-:W-:-:S07]  /*24ea0*/  IMAD.WIDE R30, R29, 0x4, R30 ;  /* 0x000000041d1e7825 */ /* 0x001fce00078e021e */
[----:B------:R-:W0:Y:S01]  /*24eb0*/  LDC.64 R34, c[0x0][0x258] ;  /* 0x00009600ff227b82 */ /* 0x000e220000000a00 */
[----:B-1----:R-:W-:Y:S01]  /*24ec0*/  IMAD.WIDE R32, R29, 0x4, R32 ;  /* 0x000000041d207825 */ /* 0x002fe200078e0220 */
[----:B---3--:R3:W-:Y:S04]  /*24ed0*/  STG.E desc[UR6][R30.64], R41 ;  /* 0x000000291e007986 */ /* 0x0087e8000c101906 */
[----:B------:R3:W-:Y:S04]  /*24ee0*/  STG.E desc[UR6][R32.64], R25 ;  /* 0x0000001920007986 */ /* 0x0007e8000c101906 */
[----:B------:R-:W4:Y:S02]  /*24ef0*/  LDG.E R28, desc[UR6][R8.64] ;  /* 0x00000006081c7981 */ /* 0x000f24000c1e1900 */
[----:B----4-:R-:W-:-:S05]  /*24f00*/  FMNMX.FTZ R37, R25, R28, PT ;  /* 0x0000001c19257209 */ /* 0x010fca0003810000 */
[----:B------:R3:W-:Y:S04]  /*24f10*/  STG.E desc[UR6][R8.64], R37 ;  /* 0x0000002508007986 */ /* 0x0007e8000c101906 */
[----:B------:R-:W4:Y:S02]  /*24f20*/  LDG.E R28, desc[UR6][R6.64] ;  /* 0x00000006061c7981 */ /* 0x000f24000c1e1900 */
[----:B----45:R-:W-:Y:S01]  /*24f30*/  IADD3 R39, R28, 0x1, RZ ;  /* 0x000000011c277810 */ /* 0x030fe20007ffe0ff */
[----:B0-----:R-:W-:-:S04]  /*24f40*/  IMAD.WIDE R28, R29, 0x4, R34 ;  /* 0x000000041d1c7825 */ /* 0x001fc800078e0222 */
[----:B------:R3:W-:Y:S04]  /*24f50*/  STG.E desc[UR6][R6.64], R39 ;  /* 0x0000002706007986 */ /* 0x0007e8000c101906 */
[----:B--2---:R3:W-:Y:S01]  /*24f60*/  STG.E desc[UR6][R28.64], R27 ;  /* 0x0000001b1c007986 */ /* 0x0047e2000c101906 */
[----:B------:R-:W-:Y:S05]  /*24f70*/  BRA `(.L_x_34542) ;  /* 0x0000000400a07947 */ /* 0x000fea0003800000 */
.L_x_34544:
[----:B------:R-:W0:Y:S01]  /*24f80*/  S2UR UR5, SR_CgaCtaId ;  /* 0x00000000000579c3 */ /* 0x000e220000008800 */
[----:B------:R-:W-:Y:S02]  /*24f90*/  UMOV UR4, 0x400 ;  /* 0x0000040000047882 */ /* 0x000fe40000000000 */
[----:B0-----:R-:W-:-:S09]  /*24fa0*/  ULEA UR4, UR5, UR4, 0x18 ;  /* 0x0000000405047291 */ /* 0x001fd2000f8ec03f */
[----:B------:R0:W-:Y:S01]  /*24fb0*/  STS [UR4+0x404], R27 ;  /* 0x0004041bff007988 */ /* 0x0001e20008000804 */
[----:B------:R-:W-:Y:S05]  /*24fc0*/  BRA `(.L_x_34540) ;  /* 0x0000000400b87947 */ /* 0x000fea0003800000 */
.L_x_34541:
        /* <DEDUP_REMOVED lines=13> */
[----:B------:R-:W-:Y:S01]  /*250a0*/  LEA.HI.X.SX32 R26, R25, R38, 0x1, P0 ;  /* 0x00000026191a7211 */ /* 0x000fe200000f0eff */
[----:B------:R-:W-:-:S03]  /*250b0*/  IMAD.SHL.U32 R28, R29, 0x4, RZ ;  /* 0x000000041d1c7824 */ /* 0x000fc600078e00ff */
[----:B------:R-:W-:Y:S02]  /*250c0*/  SHF.L.U64.HI R29, R29, 0x2, R26 ;  /* 0x000000021d1d7819 */ /* 0x000fe4000001021a */
[----:B------:R-:W-:-:S04]  /*250d0*/  IADD3 R26, P0, R28, UR4, RZ ;  /* 0x000000041c1a7c10 */ /* 0x000fc8000ff1e0ff */
[C---:B------:R-:W-:Y:S01]  /*250e0*/  IADD3.X R27, R29.reuse, UR5, RZ, P0, !PT ;  /* 0x000000051d1b7c10 */ /* 0x040fe200087fe4ff */
[----:B------:R-:W-:Y:S02]  /*250f0*/  ULDC.64 UR4, c[0x0][0x218] ;  /* 0x0000860000047ab9 */ /* 0x000fe40000000a00 */
[----:B------:R-:W-:Y:S02]  /*25100*/  IADD3 R28, P0, R28, UR4, RZ ;  /* 0x000000041c1c7c10 */ /* 0x000fe4000ff1e0ff */
[----:B------:R-:W2:Y:S02]  /*25110*/  LDG.E.CONSTANT R33, desc[UR6][R26.64] ;  /* 0x000000061a217981 */ /* 0x000ea4000c1e9900 */
[----:B------:R-:W-:Y:S01]  /*25120*/  IADD3.X R29, R29, UR5, RZ, P0, !PT ;  /* 0x000000051d1d7c10 */ /* 0x000fe200087fe4ff */
[----:B------:R-:W0:Y:S01]  /*25130*/  S2UR UR5, SR_CgaCtaId ;  /* 0x00000000000579c3 */ /* 0x000e220000008800 */
[----:B------:R-:W-:-:S03]  /*25140*/  UMOV UR4, 0x400 ;  /* 0x0000040000047882 */ /* 0x000fc60000000000 */
[----:B------:R1:W5:Y:S01]  /*25150*/  LDG.E.CONSTANT R34, desc[UR6][R28.64] ;  /* 0x000000061c227981 */ /* 0x000362000c1e9900 */
[----:B0-----:R-:W-:-:S09]  /*25160*/  ULEA UR14, UR5, UR4, 0x18 ;  /* 0x00000004050e7291 */ /* 0x001fd2000f8ec03f */
[----:B------:R-:W0:Y:S02]  /*25170*/  LDS R32, [UR14+0x404] ;  /* 0x0004040eff207984 */ /* 0x000e240008000800 */
[----:B0-----:R-:W-:Y:S02]  /*25180*/  IADD3 R31, P0, R21, R32, RZ ;  /* 0x00000020151f7210 */ /* 0x001fe40007f1e0ff */
[----:B------:R-:W-:-:S03]  /*25190*/  SHF.R.S32.HI R30, RZ, 0x1f, R32 ;  /* 0x0000001fff1e7819 */ /* 0x000fc60000011420 */
[----:B------:R-:W-:Y:S01]  /*251a0*/  IMAD.SHL.U32 R25, R31, 0x4, RZ ;  /* 0x000000041f197824 */ /* 0x000fe200078e00ff */
[----:B------:R-:W-:Y:S02]  /*251b0*/  LEA.HI.X.SX32 R30, R21, R30, 0x1, P0 ;  /* 0x0000001e151e7211 */ /* 0x000fe400000f0eff */
[----:B------:R-:W-:Y:S02]  /*251c0*/  ISETP.NE.U32.AND P0, PT, RZ, UR8, PT ;  /* 0x00000008ff007c0c */ /* 0x000fe4000bf05070 */
[----:B-1----:R-:W-:Y:S02]  /*251d0*/  SHF.L.U64.HI R29, R31, 0x2, R30 ;  /* 0x000000021f1d7819 */ /* 0x002fe4000001021e */
[----:B------:R-:W-:Y:S02]  /*251e0*/  IADD3 R26, P2, R25, UR10, RZ ;  /* 0x0000000a191a7c10 */ /* 0x000fe4000ff5e0ff */
[----:B------:R-:W-:Y:S02]  /*251f0*/  ISETP.NE.AND.EX P0, PT, RZ, UR9, PT, P0 ;  /* 0x00000009ff007c0c */ /* 0x000fe4000bf05300 */
[----:B------:R-:W-:-:S02]  /*25200*/  IADD3.X R27, R29, UR11, RZ, P2, !PT ;  /* 0x0000000b1d1b7c10 */ /* 0x000fc400097fe4ff */
[----:B------:R-:W-:Y:S02]  /*25210*/  IADD3 R28, P4, R25, UR12, RZ ;  /* 0x0000000c191c7c10 */ /* 0x000fe4000ff9e0ff */
[----:B------:R-:W-:Y:S02]  /*25220*/  IADD3 R30, R32, 0x1, RZ ;  /* 0x00000001201e7810 */ /* 0x000fe40007ffe0ff */
[----:B------:R-:W-:Y:S01]  /*25230*/  IADD3.X R29, R29, UR13, RZ, P4, !PT ;  /* 0x0000000d1d1d7c10 */ /* 0x000fe2000a7fe4ff */
[----:B--2---:R0:W-:Y:S04]  /*25240*/  STG.E desc[UR6][R26.64], R33 ;  /* 0x000000211a007986 */ /* 0x0041e8000c101906 */
[----:B------:R-:W-:Y:S05]  /*25250*/  @!P0 BRA `(.L_x_34556) ;  /* 0x0000000000e08947 */ /* 0x000fea0003800000 */
[----:B------:R-:W1:Y:S01]  /*25260*/  LDC R36, c[0x0][0x2d8] ;  /* 0x0000b600ff247b82 */ /* 0x000e620000000800 */
[----:B------:R-:W-:Y:S01]  /*25270*/  IABS R40, R35 ;  /* 0x0000002300287213 */ /* 0x000fe20000000000 */
[----:B------:R-:W-:Y:S01]  /*25280*/  UIADD3 UR4, UR4, 0x408, URZ ;  /* 0x0000040804047890 */ /* 0x000fe2000fffe03f */
[----:B------:R-:W-:-:S03]  /*25290*/  IABS R31, R33 ;  /* 0x00000021001f7213 */ /* 0x000fc60000000000 */
        /* <DEDUP_REMOVED lines=8> */
[----:B------:R-:W-:-:S05]  /*25320*/  IMAD R39, R38, R37, RZ ;  /* 0x0000002526277224 */ /* 0x000fca00078e02ff */
        /* <DEDUP_REMOVED lines=8> */
[-C--:B------:R-:W-:Y:S01]  /*253b0*/  @!P2 IADD3 R26, R26, -R37.reuse, RZ ;  /* 0x800000251a1aa210 */ /* 0x080fe20007ffe0ff */
[----:B------:R-:W-:Y:S01]  /*253c0*/  @!P2 VIADD R25, R25, 0x1 ;  /* 0x000000011919a836 */ /* 0x000fe20000000000 */
[----:B------:R-:W-:Y:S02]  /*253d0*/  ISETP.NE.AND P2, PT, R36, RZ, PT ;  /* 0x000000ff2400720c */ /* 0x000fe40003f45270 */
[----:B------:R-:W-:Y:S02]  /*253e0*/  ISETP.GE.U32.AND P0, PT, R26, R37, PT ;  /* 0x000000251a00720c */ /* 0x000fe40003f06070 */
[----:B------:R-:W-:Y:S01]  /*253f0*/  LOP3.LUT R26, R33, R36, RZ, 0x3c, !PT ;  /* 0x00000024211a7212 */ /* 0x000fe200078e3cff */
[----:B0-----:R-:W-:-:S03]  /*25400*/  VIADD R27, R40, 0xffffffe ;  /* 0x0ffffffe281b7836 */ /* 0x001fc60000000000 */
[----:B------:R-:W-:-:S03]  /*25410*/  ISETP.GE.AND P4, PT, R26, RZ, PT ;  /* 0x000000ff1a00720c */ /* 0x000fc60003f86270 */
[----:B------:R-:W0:Y:S04]  /*25420*/  F2I.FTZ.U32.TRUNC.NTZ R27, R27 ;  /* 0x0000001b001b7305 */ /* 0x000e28000021f000 */
[----:B------:R-:W-:-:S06]  /*25430*/  @P0 IADD3 R25, R25, 0x1, RZ ;  /* 0x0000000119190810 */ /* 0x000fcc0007ffe0ff */
[----:B------:R-:W-:Y:S01]  /*25440*/  @!P4 IMAD.MOV R25, RZ, RZ, -R25 ;  /* 0x000000ffff19c224 */ /* 0x000fe200078e0a19 */
[----:B------:R-:W-:Y:S02]  /*25450*/  @!P2 LOP3.LUT R25, RZ, R36, RZ, 0x33, !PT ;  /* 0x00000024ff19a212 */ /* 0x000fe400078e33ff */
[----:B------:R-:W-:Y:S02]  /*25460*/  ISETP.NE.AND P4, PT, R35, RZ, PT ;  /* 0x000000ff2300720c */ /* 0x000fe40003f85270 */
[----:B------:R-:W-:Y:S01]  /*25470*/  IABS R33, R25 ;  /* 0x0000001900217213 */ /* 0x000fe20000000000 */
[----:B0-----:R-:W-:Y:S01]  /*25480*/  IMAD.MOV R26, RZ, RZ, -R27 ;  /* 0x000000ffff1a7224 */ /* 0x001fe200078e0a1b */
[----:B------:R-:W-:-:S03]  /*25490*/  ISETP.GE.AND P2, PT, R25, RZ, PT ;  /* 0x000000ff1900720c */ /* 0x000fc60003f46270 */
[----:B------:R-:W-:Y:S01]  /*254a0*/  IMAD R31, R26, R39, RZ ;  /* 0x000000271a1f7224 */ /* 0x000fe200078e02ff */
[----:B------:R-:W-:-:S05]  /*254b0*/  MOV R26, RZ ;  /* 0x000000ff001a7202 */ /* 0x000fca0000000f00 */
[----:B------:R-:W-:Y:S01]  /*254c0*/  IMAD.HI.U32 R26, R27, R31, R26 ;  /* 0x0000001f1b1a7227 */ /* 0x000fe200078e001a */
[----:B------:R-:W-:-:S03]  /*254d0*/  IADD3 R31, R21, R32, RZ ;  /* 0x00000020151f7210 */ /* 0x000fc60007ffe0ff */
        /* <DEDUP_REMOVED lines=14> */
[----:B-1---5:R-:W-:-:S05]  /*255c0*/  FADD.FTZ R31, R34, -R25 ;  /* 0x80000019221f7221 */ /* 0x022fca0000010000 */
[----:B------:R1:W-:Y:S02]  /*255d0*/  STG.E desc[UR6][R26.64], R31 ;  /* 0x0000001f1a007986 */ /* 0x0003e4000c101906 */
.L_x_34556:
[----:B-----5:R2:W-:Y:S04]  /*255e0*/  STG.E desc[UR6][R28.64], R34 ;  /* 0x000000221c007986 */ /* 0x0205e8000c101906 */
[----:B------:R2:W-:Y:S02]  /*255f0*/  STS [UR14+0x404], R30 ;  /* 0x0004041eff007988 */ /* 0x0005e4000800080e */
.L_x_34542:
[----:B------:R-:W-:Y:S05]  /*25600*/  WARPSYNC.ALL ;  /* 0x0000000000007948 */ /* 0x000fea0003800000 */
[----:B------:R-:W4:Y:S08]  /*25610*/  S2UR UR5, SR_CgaCtaId ;  /* 0x00000000000579c3 */ /* 0x000f300000008800 */
[----:B------:R-:W-:Y:S01]  /*25620*/  BAR.SYNC.DEFER_BLOCKING 0x0 ;  /* 0x0000000000007b1d */ /* 0x000fe20000010000 */
[----:B------:R-:W-:-:S05]  /*25630*/  VIADD R18, R18, 0x1 ;  /* 0x0000000112127836 */ /* 0x000fca0000000000 */
[----:B------:R-:W-:Y:S01]  /*25640*/  UMOV UR4, 0x400 ;  /* 0x0000040000047882 */ /* 0x000fe20000000000 */
[----:B------:R-:W-:Y:S01]  /*25650*/  ISETP.GE.U32.AND P0, PT, R18, 0x40, PT ;  /* 0x000000401200780c */ /* 0x000fe20003f06070 */
[----:B----4-:R-:W-:-:S09]  /*25660*/  ULEA UR4, UR5, UR4, 0x18 ;  /* 0x0000000405047291 */ /* 0x010fd2000f8ec03f */
[----:B---3--:R-:W3:Y:S01]  /*25670*/  LDS R25, [UR4+0x404] ;  /* 0x00040404ff197984 */ /* 0x008ee20008000800 */
[----:B------:R-:W-:Y:S02]  /*25680*/  ULDC UR4, c[0x0][0x2d4] ;  /* 0x0000b50000047ab9 */ /* 0x000fe40000000800 */
[----:B---3--:R-:W-:-:S13]  /*25690*/  ISETP.LT.AND P2, PT, R25, UR4, PT ;  /* 0x0000000419007c0c */ /* 0x008fda000bf41270 */
[----:B------:R-:W-:Y:S05]  /*256a0*/  @!P0 BRA P2, `(.L_x_34557) ;  /* 0xffffffd8004c8947 */ /* 0x000fea000103ffff */
.L_x_34540:
[----:B------:R-:W-:Y:S05]  /*256b0*/  BSYNC B0 ;  /* 0x0000000000007941 */ /* 0x000fea0003800000 */
.L_x_34539:
[----:B------:R-:W-:Y:S02]  /*256c0*/  ULDC.64 UR4, c[0x0][0x278] ;  /* 0x00009e0000047ab9 */ /* 0x000fe40000000a00 */
[----:B------:R-:W-:-:S04]  /*256d0*/  ISETP.NE.U32.AND P0, PT, RZ, UR4, PT ;  /* 0x00000004ff007c0c */ /* 0x000fc8000bf05070 */
[----:B------:R-:W-:-:S04]  /*256e0*/  ISETP.NE.AND.EX P0, PT, RZ, UR5, PT, P0 ;  /* 0x00000005ff007c0c */ /* 0x000fc8000bf05300 */
[----:B------:R-:W-:-:S13]  /*256f0*/  ISETP.NE.OR P0, PT, R2, RZ, !P0 ;  /* 0x000000ff0200720c */ /* 0x000fda0004705670 */
[----:B------:R-:W-:Y:S05]  /*25700*/  @P0 EXIT ;  /* 0x000000000000094d */ /* 0x000fea0003800000 */
[----:B-1----:R-:W1:Y:S01]  /*25710*/  S2R R5, SR_CTAID.X ;  /* 0x0000000000057919 */ /* 0x002e620000002500 */
[----:B------:R-:W1:Y:S01]  /*25720*/  LDC.64 R2, c[0x0][0x278] ;  /* 0x00009e00ff027b82 */ /* 0x000e620000000a00 */
[----:B------:R-:W-:Y:S01]  /*25730*/  ULDC UR4, c[0x0][0x2d4] ;  /* 0x0000b50000047ab9 */ /* 0x000fe20000000800 */
[----:B-1----:R-:W-:-:S06]  /*25740*/  IMAD.WIDE.U32 R2, R5, 0x4, R2 ;  /* 0x0000000405027825 */ /* 0x002fcc00078e0002 */
[----:B------:R-:W3:Y:S02]  /*25750*/  LDG.E R2, desc[UR6][R2.64] ;  /* 0x0000000602027981 */ /* 0x000ee4000c1e1900 */
[----:B---3--:R-:W-:-:S13]  /*25760*/  ISETP.GE.AND P0, PT, R2, UR4, PT ;  /* 0x0000000402007c0c */ /* 0x008fda000bf06270 */
[----:B------:R-:W-:Y:S05]  /*25770*/  @!P0 BRA `(.L_x_34558) ;  /* 0x0000000000248947 */ /* 0x000fea0003800000 */
[----:B------:R-:W-:Y:S02]  /*25780*/  ULDC.U8 UR4, c[0x0][0x2c8] ;  /* 0x0000b20000047ab9 */ /* 0x000fe40000000000 */
[----:B------:R-:W-:-:S13]  /*25790*/  ISETP.NE.AND P0, PT, RZ, UR4, PT ;  /* 0x00000004ff007c0c */ /* 0x000fda000bf05270 */
[----:B------:R-:W-:Y:S05]  /*257a0*/  @!P0 EXIT ;  /* 0x000000000000894d */ /* 0x000fea0003800000 */
[----:B------:R-:W-:Y:S01]  /*257b0*/  ULDC.64 UR4, c[0x0][0x280] ;  /* 0x0000a00000047ab9 */ /* 0x000fe20000000a00 */
[----:B------:R-:W-:Y:S01]  /*257c0*/  IMAD.MOV.U32 R0, RZ, RZ, 0x1 ;  /* 0x00000001ff007424 */ /* 0x000fe200078e00ff */
[----:B------:R-:W-:-:S04]  /*257d0*/  IADD3 R2, P0, R5, UR4, RZ ;  /* 0x0000000405027c10 */ /* 0x000fc8000ff1e0ff */
[----:B------:R-:W-:-:S05]  /*257e0*/  IADD3.X R3, RZ, UR5, RZ, P0, !PT ;  /* 0x00000005ff037c10 */ /* 0x000fca00087fe4ff */
[----:B------:R-:W-:Y:S01]  /*257f0*/  STG.E.U8 desc[UR6][R2.64], R0 ;  /* 0x0000000002007986 */ /* 0x000fe2000c101106 */
[----:B------:R-:W-:Y:S05]  /*25800*/  EXIT ;  /* 0x000000000000794d */ /* 0x000fea0003800000 */
.L_x_34558:
[----:B------:R-:W-:Y:S02]  /*25810*/  ULDC.64 UR4, c[0x0][0x280] ;  /* 0x0000a00000047ab9 */ /* 0x000fe40000000a00 */
[----:B------:R-:W-:-:S05]  /*25820*/  IADD3 R2, P0, R5, UR4, RZ ;  /* 0x0000000405027c10 */ /* 0x000fca000ff1e0ff */
[----:B------:R-:W-:-:S05]  /*25830*/  IMAD.X R3, RZ, RZ, UR5, P0 ;  /* 0x00000005ff037e24 */ /* 0x000fca00080e06ff */
[----:B------:R-:W-:Y:S01]  /*25840*/  STG.E.U8 desc[UR6][R2.64], RZ ;  /* 0x000000ff02007986 */ /* 0x000fe2000c101106 */
[----:B------:R-:W-:Y:S05]  /*25850*/  EXIT ;  /* 0x000000000000794d */ /* 0x000fea0003800000 */
.L_x_34559:
        /* <DEDUP_REMOVED lines=10> */
.L_x_74354:


//--------------------- .text._ZN17fastertransformer38beam_online_softmax_topk_stage2_kernelIfLi64ELi128EEEvPKfS2_PiPT_ii --------------------------
	.section	.text._ZN17fastertransformer38beam_online_softmax_topk_stage2_kernelIfLi64ELi128EEEvPKfS2_PiPT_ii,"ax",@progbits
	.align	128
        .global         _ZN17fastertransformer38beam_online_softmax_topk_stage2_kernelIfLi64ELi128EEEvPKfS2_PiPT_ii
        .type           _ZN17fastertransformer38beam_online_softmax_topk_stage2_kernelIfLi64ELi128EEEvPKfS2_PiPT_ii,@function
        .size           _ZN17fastertransformer38beam_online_softmax_topk_stage2_kernelIfLi64ELi128EEEvPKfS2_PiPT_ii,(.L_x_74355 - _ZN17fastertransformer38beam_online_softmax_topk_stage2_kernelIfLi64ELi128EEEvPKfS2_PiPT_ii)
        .other          _ZN17fastertransformer38beam_online_softmax_topk_stage2_kernelIfLi64ELi128EEEvPKfS2_PiPT_ii,@"STO_CUDA_ENTRY STV_DEFAULT"
_ZN17fastertransformer38beam_online_softmax_topk_stage2_kernelIfLi64ELi128EEEvPKfS2_PiPT_ii:
.text._ZN17fastertransformer38beam_online_softmax_topk_stage2_kernelIfLi64ELi128EEEvPKfS2_PiPT_ii:
        /* <DEDUP_REMOVED lines=98> */
[----:B------:R-:W-:Y:S01]  /*0620*/  MOV R8, R6 ;  /* 0x0000000600087202 */ /* 0x000fe20000000f00 */
[----:B------:R-:W-:Y:S01]  /*0630*/  ULDC.64 UR8, c[0x0][0x210] ;  /* 0x0000840000087ab9 */ /* 0x000fe20000000a00 */
[----:B------:R-:W-:Y:S02]  /*0640*/  LEA.HI.X.SX32 R2, R0, R11, 0x1, P0 ;  /* 0x0000000b00027211 */ /* 0x000fe400000f0eff */
[----:B------:R-:W-:-:S04]  /*0650*/  LEA R12, P0, R13, UR8, 0x2 ;  /* 0x000000080d0c7c11 */ /* 0x000fc8000f8010ff */
[----:B------:R-:W-:Y:S01]  /*0660*/  LEA.HI.X R13, R13, UR9, R2, 0x2, P0 ;  /* 0x000000090d0d7c11 */ /* 0x000fe200080f1402 */
[----:B------:R-:W-:Y:S01]  /*0670*/  IMAD.MOV.U32 R2, RZ, RZ, R0 ;  /* 0x000000ffff027224 */ /* 0x000fe200078e0000 */
[----:B0-----:R-:W-:-:S06]  /*0680*/  ULEA UR4, UR5, UR4, 0x18 ;  /* 0x0000000405047291 */ /* 0x001fcc000f8ec03f */
[----:B------:R-:W-:-:S07]  /*0690*/  LEA R10, R0, UR4, 0x2 ;  /* 0x00000004000a7c11 */ /* 0x000fce000f8e10ff */
.L_x_34564:
[----:B------:R-:W-:Y:S02]  /*06a0*/  IMAD.MOV.U32 R7, RZ, RZ, R13 ;  /* 0x000000ffff077224 */ /* 0x000fe400078e000d */
[----:B------:R-:W-:-:S05]  /*06b0*/  IMAD.MOV.U32 R6, RZ, RZ, R12 ;  /* 0x000000ffff067224 */ /* 0x000fca00078e000c */
[----:B------:R-:W2:Y:S01]  /*06c0*/  LDG.E.CONSTANT R7, desc[UR6][R6.64] ;  /* 0x0000000606077981 */ /* 0x000ea2000c1e9900 */
[----:B------:R-:W-:Y:S01]  /*06d0*/  IADD3 R8, R8, -0x1, RZ ;  /* 0xffffffff08087810 */ /* 0x000fe20007ffe0ff */
[----:B------:R-:W-:Y:S01]  /*06e0*/  VIADD R2, R2, 0x80 ;  /* 0x0000008002027836 */ /* 0x000fe20000000000 */
[----:B------:R-:W-:Y:S02]  /*06f0*/  IADD3 R12, P2, R12, 0x200, RZ ;  /* 0x000002000c0c7810 */ /* 0x000fe40007f5e0ff */
[----:B------:R-:W-:-:S03]  /*0700*/  ISETP.NE.AND P0, PT, R8, RZ, PT ;  /* 0x000000ff0800720c */ /* 0x000fc60003f05270 */
[----:B------:R-:W-:Y:S01]  /*0710*/  IMAD.X R13, RZ, RZ, R13, P2 ;  /* 0x000000ffff0d7224 */ /* 0x000fe200010e060d */
[----:B--2---:R0:W-:Y:S02]  /*0720*/  STS [R10], R7 ;  /* 0x000000070a007388 */ /* 0x0041e40000000800 */
[----:B0-----:R-:W-:-:S07]  /*0730*/  VIADD R10, R10, 0x200 ;  /* 0x000002000a0a7836 */ /* 0x001fce0000000000 */
[----:B------:R-:W-:Y:S05]  /*0740*/  @P0 BRA `(.L_x_34564) ;  /* 0xfffffffc00d40947 */ /* 0x000fea000383ffff */
.L_x_34563:
[----:B------:R-:W-:Y:S05]  /*0750*/  BSYNC B1 ;  /* 0x0000000000017941 */ /* 0x000fea0003800000 */
.L_x_34562:
[----:B------:R-:W-:Y:S05]  /*0760*/  @!P1 BRA `(.L_x_34561) ;  /* 0x0000000400749947 */ /* 0x000fea0003800000 */
[----:B------:R-:W0:Y:S01]  /*0770*/  S2UR UR5, SR_CgaCtaId ;  /* 0x00000000000579c3 */ /* 0x000e220000008800 */
[-C--:B------:R-:W-:Y:S01]  /*0780*/  IADD3 R7, R3, -R2.reuse, RZ ;  /* 0x8000000203077210 */ /* 0x080fe20007ffe0ff */
[----:B------:R-:W-:Y:S01]  /*0790*/  UMOV UR4, 0x400 ;  /* 0x0000040000047882 */ /* 0x000fe20000000000 */
[----:B------:R-:W-:Y:S01]  /*07a0*/  IADD3 R9, P0, R9, R2, RZ ;  /* 0x0000000209097210 */ /* 0x000fe20007f1e0ff */
[----:B------:R-:W-:Y:S01]  /*07b0*/  UIADD3 UR4, UR4, 0xa30, URZ ;  /* 0x00000a3004047890 */ /* 0x000fe2000fffe03f */
[----:B------:R-:W-:Y:S01]  /*07c0*/  ISETP.GT.AND P1, PT, R7, 0x600, PT ;  /* 0x000006000700780c */ /* 0x000fe20003f24270 */
[----:B------:R-:W-:Y:S01]  /*07d0*/  ULDC.64 UR8, c[0x0][0x210] ;  /* 0x0000840000087ab9 */ /* 0x000fe20000000a00 */
[----:B------:R-:W-:Y:S01]  /*07e0*/  LEA.HI.X.SX32 R8, R2, R11, 0x1, P0 ;  /* 0x0000000b02087211 */ /* 0x000fe200000f0eff */
[----:B------:R-:W-:Y:S01]  /*07f0*/  BSSY B1, `(.L_x_34565) ;  /* 0x0000030000017945 */ /* 0x000fe20003800000 */
        /* <DEDUP_REMOVED lines=9> */
.L_x_34567:
        /* <DEDUP_REMOVED lines=18> */
[----:B0-----:R-:W-:-:S04]  /*09b0*/  IADD3 R6, P2, R6, 0x2000, RZ ;  /* 0x0000200006067810 */ /* 0x001fc80007f5e0ff */
[----:B------:R-:W-:Y:S01]  /*09c0*/  IADD3.X R7, RZ, R7, RZ, P2, !PT ;  /* 0x00000007ff077210 */ /* 0x000fe200017fe4ff */
        /* <DEDUP_REMOVED lines=18> */
.L_x_34566:
[----:B------:R-:W-:Y:S05]  /*0af0*/  BSYNC B1 ;  /* 0x0000000000017941 */ /* 0x000fea0003800000 */
.L_x_34565:
        /* <DEDUP_REMOVED lines=12> */
[----:B------:R-:W-:-:S02]  /*0bc0*/  PLOP3.LUT P0, PT, PT, PT, PT, 0x8, 0x0 ;  /* 0x000000000000781c */ /* 0x000fc40003f0e170 */
[----:B------:R-:W-:Y:S02]  /*0bd0*/  IADD3 R2, R2, 0x400, RZ ;  /* 0x0000040002027810 */ /* 0x000fe40007ffe0ff */
        /* <DEDUP_REMOVED lines=11> */
.L_x_34569:
[----:B------:R-:W-:Y:S05]  /*0c90*/  BSYNC B1 ;  /* 0x0000000000017941 */ /* 0x000fea0003800000 */
.L_x_34568:
        /* <DEDUP_REMOVED lines=10> */
.L_x_34561:
[----:B------:R-:W-:Y:S05]  /*0d40*/  BSYNC B0 ;  /* 0x0000000000007941 */ /* 0x000fea0003800000 */
.L_x_34560:
[----:B------:R-:W-:Y:S01]  /*0d50*/  ISETP.GE.U32.AND P0, PT, R0, R5, PT ;  /* 0x000000050000720c */ /* 0x000fe20003f06070 */
[----:B------:R-:W-:Y:S01]  /*0d60*/  BAR.SYNC.DEFER_BLOCKING 0x0 ;  /* 0x0000000000007b1d */ /* 0x000fe20000010000 */
[----:B------:R-:W-:Y:S01]  /*0d70*/  IMAD.MOV.U32 R156, RZ, RZ, -0x1 ;  /* 0xffffffffff9c7424 */ /* 0x000fe200078e00ff */
[----:B------:R-:W-:Y:S01]  /*0d80*/  MOV R159, 0xff7fffff ;  /* 0xff7fffff009f7802 */ /* 0x000fe20000000f00 */
[----:B------:R-:W-:Y:S01]  /*0d90*/  IMAD.MOV.U32 R158, RZ, RZ, RZ ;  /* 0x000000ffff9e7224 */ /* 0x000fe200078e00ff */
[----:B------:R-:W-:Y:S01]  /*0da0*/  MOV R152, 0xffffffff ;  /* 0xffffffff00987802 */ /* 0x000fe20000000f00 */
[----:B------:R-:W-:Y:S01]  /*0db0*/  IMAD.MOV.U32 R157, RZ, RZ, -0x1 ;  /* 0xffffffffff9d7424 */ /* 0x000fe200078e00ff */
[----:B------:R-:W-:Y:S01]  /*0dc0*/  BSSY B0, `(.L_x_34570) ;  /* 0x0000153000007945 */ /* 0x000fe20003800000 */
        /* <DEDUP_REMOVED lines=126> */
[----:B------:R-:W1:Y:S02]  /*15b0*/  LDC R2, c[0x0][0x230] ;  /* 0x00008c00ff027b82 */ /* 0x000e640000000800 */
[----:B-1----:R-:W-:-:S13]  /*15c0*/  ISETP.GE.AND P0, PT, R2, 0x1, PT ;  /* 0x000000010200780c */ /* 0x002fda0003f06270 */
[----:B------:R-:W-:Y:S05]  /*15d0*/  @!P0 BRA `(.L_x_34572) ;  /* 0x0000000800208947 */ /* 0x000fea0003800000 */
[----:B------:R-:W-:-:S04]  /*15e0*/  SHF.L.U32 R2, R2, 0x1, RZ ;  /* 0x0000000102027819 */ /* 0x000fc800000006ff */
[----:B------:R-:W-:-:S05]  /*15f0*/  VIMNMX R2, R2, 0x1, !PT ;  /* 0x0000000102027848 */ /* 0x000fca0007fe0100 */
[----:B------:R-:W-:-:S05]  /*1600*/  VIADD R3, R2, 0xffffffff ;  /* 0xffffffff02037836 */ /* 0x000fca0000000000 */
[----:B------:R-:W-:Y:S01]  /*1610*/  ISETP.GE.U32.AND P0, PT, R3, 0x3, PT ;  /* 0x000000030300780c */ /* 0x000fe20003f06070 */
[----:B------:R-:W-:-:S12]  /*1620*/  IMAD.MOV.U32 R3, RZ, RZ, RZ ;  /* 0x000000ffff037224 */ /* 0x000fd800078e00ff */
[----:B------:R-:W-:Y:S05]  /*1630*/  @!P0 BRA `(.L_x_34573) ;  /* 0x0000000400b48947 */ /* 0x000fea0003800000 */
[----:B------:R-:W-:-:S05]  /*1640*/  LOP3.LUT R3, R2, 0x3, RZ, 0xc0, !PT ;  /* 0x0000000302037812 */ /* 0x000fca00078ec0ff */
[----:B------:R-:W-:Y:S01]  /*1650*/  IMAD.IADD R5, R2, 0x1, -R3 ;  /* 0x0000000102057824 */ /* 0x000fe200078e0a03 */
[----:B------:R-:W-:-:S04]  /*1660*/  HFMA2.MMA R3, -RZ, RZ, 0, 0 ;  /* 0x00000000ff037435 */ /* 0x000fc800000001ff */
        /* <DEDUP_REMOVED lines=10> */
.L_x_34576:
[----:B0-----:R-:W-:Y:S01]  /*1710*/  IMAD R6, R0, 0x82, R3 ;  /* 0x0000008200067824 */ /* 0x001fe200078e0203 */
[C---:B------:R-:W-:Y:S01]  /*1720*/  IADD3 R27, R3.reuse, 0x8, RZ ;  /* 0x00000008031b7810 */ /* 0x040fe20007ffe0ff */
[----:B------:R-:W-:Y:S01]  /*1730*/  VIADD R17, R3, 0x4 ;  /* 0x0000000403117836 */ /* 0x000fe20000000000 */
[----:B------:R-:W-:Y:S01]  /*1740*/  IADD3 R5, R5, -0x10, RZ ;  /* 0xfffffff005057810 */ /* 0x000fe20007ffe0ff */
[C---:B------:R-:W-:Y:S01]  /*1750*/  VIADD R37, R3.reuse, 0xc ;  /* 0x0000000c03257836 */ /* 0x040fe20000000000 */
[----:B------:R-:W-:Y:S01]  /*1760*/  LEA R6, R6, UR4, 0x2 ;  /* 0x0000000406067c11 */ /* 0x000fe2000f8e10ff */
[--C-:B------:R-:W-:Y:S01]  /*1770*/  IMAD R7, R3, 0x4, R4.reuse ;  /* 0x0000000403077824 */ /* 0x100fe200078e0204 */
[----:B------:R-:W-:Y:S01]  /*1780*/  ISETP.GT.AND P1, PT, R5, 0xc, PT ;  /* 0x0000000c0500780c */ /* 0x000fe20003f24270 */
[--C-:B------:R-:W-:Y:S02]  /*1790*/  IMAD R17, R17, 0x4, R4.reuse ;  /* 0x0000000411117824 */ /* 0x100fe400078e0204 */
[----:B------:R-:W0:Y:S01]  /*17a0*/  LDS.64 R8, [R6] ;  /* 0x0000000006087984 */ /* 0x000e220000000a00 */
[----:B------:R-:W-:-:S02]  /*17b0*/  IMAD R27, R27, 0x4, R4 ;  /* 0x000000041b1b7824 */ /* 0x000fc400078e0204 */
[----:B------:R-:W-:Y:S01]  /*17c0*/  IMAD R37, R37, 0x4, R4 ;  /* 0x0000000425257824 */ /* 0x000fe200078e0204 */
[----:B------:R-:W1:Y:S01]  /*17d0*/  LDS.64 R10, [R6+0x100] ;  /* 0x00010000060a7984 */ /* 0x000e620000000a00 */
[----:B------:R-:W-:-:S03]  /*17e0*/  VIADD R3, R3, 0x10 ;  /* 0x0000001003037836 */ /* 0x000fc60000000000 */
[----:B------:R-:W2:Y:S04]  /*17f0*/  LDS.64 R12, [R6+0x8] ;  /* 0x00000800060c7984 */ /* 0x000ea80000000a00 */
        /* <DEDUP_REMOVED lines=30> */
.L_x_34575:
[----:B------:R-:W-:-:S13]  /*19e0*/  ISETP.GT.AND P1, PT, R5, 0x4, PT ;  /* 0x000000040500780c */ /* 0x000fda0003f24270 */
[----:B------:R-:W-:Y:S05]  /*19f0*/  @!P1 BRA `(.L_x_34577) ;  /* 0x0000000000709947 */ /* 0x000fea0003800000 */
[----:B------:R-:W1:Y:S01]  /*1a00*/  S2UR UR5, SR_CgaCtaId ;  /* 0x00000000000579c3 */ /* 0x000e620000008800 */
[----:B------:R-:W-:Y:S01]  /*1a10*/  UMOV UR4, 0x400 ;  /* 0x0000040000047882 */ /* 0x000fe20000000000 */
[----:B0-----:R-:W-:Y:S01]  /*1a20*/  IMAD R6, R0, 0x82, R3 ;  /* 0x0000008200067824 */ /* 0x001fe200078e0203 */
[----:B------:R-:W-:Y:S01]  /*1a30*/  UIADD3 UR4, UR4, 0xa30, URZ ;  /* 0x00000a3004047890 */ /* 0x000fe2000fffe03f */
[C---:B------:R-:W-:Y:S01]  /*1a40*/  VIADD R17, R3.reuse, 0x4 ;  /* 0x0000000403117836 */ /* 0x040fe20000000000 */
[----:B------:R-:W-:Y:S01]  /*1a50*/  PLOP3.LUT P0, PT, PT, PT, PT, 0x8, 0x0 ;  /* 0x000000000000781c */ /* 0x000fe20003f0e170 */
[----:B------:R-:W-:Y:S02]  /*1a60*/  IMAD R7, R3, 0x4, R4 ;  /* 0x0000000403077824 */ /* 0x000fe400078e0204 */
[----:B------:R-:W-:Y:S01]  /*1a70*/  VIADD R5, R5, 0xfffffff8 ;  /* 0xfffffff805057836 */ /* 0x000fe20000000000 */
[----:B------:R-:W-:Y:S01]  /*1a80*/  LEA R17, R17, R4, 0x2 ;  /* 0x0000000411117211 */ /* 0x000fe200078e10ff */
[----:B------:R-:W-:Y:S01]  /*1a90*/  VIADD R3, R3, 0x8 ;  /* 0x0000000803037836 */ /* 0x000fe20000000000 */
        /* <DEDUP_REMOVED lines=18> */
.L_x_34577:
[----:B------:R-:W-:-:S13]  /*1bc0*/  ISETP.NE.OR P0, PT, R5, RZ, P0 ;  /* 0x000000ff0500720c */ /* 0x000fda0000705670 */
[----:B------:R-:W-:Y:S05]  /*1bd0*/  @!P0 BRA `(.L_x_34573) ;  /* 0x00000000004c8947 */ /* 0x000fea0003800000 */
.L_x_34574:
[----:B------:R-:W1:Y:S01]  /*1be0*/  S2UR UR5, SR_CgaCtaId ;  /* 0x00000000000579c3 */ /* 0x000e620000008800 */
[----:B------:R-:W-:Y:S02]  /*1bf0*/  UMOV UR4, 0x400 ;  /* 0x0000040000047882 */ /* 0x000fe40000000000 */
[----:B------:R-:W-:-:S04]  /*1c00*/  UIADD3 UR4, UR4, 0xa30, URZ ;  /* 0x00000a3004047890 */ /* 0x000fc8000fffe03f */
[----:B-1----:R-:W-:-:S12]  /*1c10*/  ULEA UR4, UR5, UR4, 0x18 ;  /* 0x0000000405047291 */ /* 0x002fd8000f8ec03f */
.L_x_34578:
[----:B0---4-:R-:W-:Y:S01]  /*1c20*/  IMAD R6, R0, 0x82, R3 ;  /* 0x0000008200067824 */ /* 0x011fe200078e0203 */
[----:B------:R-:W-:Y:S01]  /*1c30*/  IADD3 R5, R5, -0x4, RZ ;  /* 0xfffffffc05057810 */ /* 0x000fe20007ffe0ff */
[C---:B------:R-:W-:Y:S02]  /*1c40*/  IMAD R15, R3.reuse, 0x4, R4 ;  /* 0x00000004030f7824 */ /* 0x040fe400078e0204 */
[----:B------:R-:W-:Y:S01]  /*1c50*/  VIADD R3, R3, 0x4 ;  /* 0x0000000403037836 */ /* 0x000fe20000000000 */
[----:B------:R-:W-:Y:S02]  /*1c60*/  LEA R14, R6, UR4, 0x2 ;  /* 0x00000004060e7c11 */ /* 0x000fe4000f8e10ff */
[----:B------:R-:W-:-:S03]  /*1c70*/  ISETP.NE.AND P0, PT, R5, RZ, PT ;  /* 0x000000ff0500720c */ /* 0x000fc60003f05270 */
        /* <DEDUP_REMOVED lines=9> */
.L_x_34573:
[----:B------:R-:W-:-:S13]  /*1d10*/  LOP3.LUT P0, RZ, R2, 0x3, RZ, 0xc0, !PT ;  /* 0x0000000302ff7812 */ /* 0x000fda000780c0ff */
[----:B------:R-:W-:Y:S05]  /*1d20*/  @!P0 BRA `(.L_x_34572) ;  /* 0x00000000004c8947 */ /* 0x000fea0003800000 */
[----:B------:R-:W1:Y:S01]  /*1d30*/  S2UR UR5, SR_CgaCtaId ;  /* 0x00000000000579c3 */ /* 0x000e620000008800 */
[----:B------:R-:W-:Y:S01]  /*1d40*/  UMOV UR4, 0x400 ;  /* 0x0000040000047882 */ /* 0x000fe20000000000 */
[----:B------:R-:W-:Y:S01]  /*1d50*/  IMAD R5, R0, 0x82, R3 ;  /* 0x0000008200057824 */ /* 0x000fe200078e0203 */
[----:B------:R-:W-:Y:S01]  /*1d60*/  UIADD3 UR4, UR4, 0xa30, URZ ;  /* 0x00000a3004047890 */ /* 0x000fe2000fffe03f */
[----:B------:R-:W-:Y:S01]  /*1d70*/  IMAD R4, R3, 0x4, R4 ;  /* 0x0000000403047824 */ /* 0x000fe200078e0204 */
[----:B------:R-:W-:-:S03]  /*1d80*/  LOP3.LUT R2, R2, 0x3, RZ, 0xc0, !PT ;  /* 0x0000000302027812 */ /* 0x000fc600078ec0ff */
[----:B0---4-:R-:W-:Y:S01]  /*1d90*/  VIADD R6, R4, 0x108 ;  /* 0x0000010804067836 */ /* 0x011fe20000000000 */
[----:B-1----:R-:W-:-:S06]  /*1da0*/  ULEA UR4, UR5, UR4, 0x18 ;  /* 0x0000000405047291 */ /* 0x002fcc000f8ec03f */
[----:B------:R-:W-:-:S05]  /*1db0*/  LEA R3, R5, UR4, 0x2 ;  /* 0x0000000405037c11 */ /* 0x000fca000f8e10ff */
[----:B------:R-:W-:-:S07]  /*1dc0*/  VIADD R3, R3, 0x100 ;  /* 0x0000010003037836 */ /* 0x000fce0000000000 */
.L_x_34579:
[----:B------:R-:W0:Y:S01]  /*1dd0*/  LDS R4, [R3+-0x100] ;  /* 0xffff000003047984 */ /* 0x000e220000000800 */
[----:B------:R-:W-:-:S03]  /*1de0*/  IADD3 R2, R2, -0x1, RZ ;  /* 0xffffffff02027810 */ /* 0x000fc60007ffe0ff */
[----:B------:R1:W2:Y:S01]  /*1df0*/  LDS R5, [R3] ;  /* 0x0000000003057984 */ /* 0x0002a20000000800 */
[----:B------:R-:W-:Y:S01]  /*1e00*/  ISETP.NE.AND P0, PT, R2, RZ, PT ;  /* 0x000000ff0200720c */ /* 0x000fe20003f05270 */
[----:B-1----:R-:W-:Y:S02]  /*1e10*/  VIADD R3, R3, 0x4 ;  /* 0x0000000403037836 */ /* 0x002fe40000000000 */
[----:B0-----:R-:W-:Y:S04]  /*1e20*/  STL [R6+-0x100], R4 ;  /* 0xffff000406007387 */ /* 0x001fe80000100800 */
[----:B--2---:R0:W-:Y:S02]  /*1e30*/  STL [R6], R5 ;  /* 0x0000000506007387 */ /* 0x0041e40000100800 */
[----:B0-----:R-:W-:-:S04]  /*1e40*/  VIADD R6, R6, 0x4 ;  /* 0x0000000406067836 */ /* 0x001fc80000000000 */
[----:B------:R-:W-:Y:S05]  /*1e50*/  @P0 BRA `(.L_x_34579) ;  /* 0xfffffffc00dc0947 */ /* 0x000fea000383ffff */
.L_x_34572:
        /* <DEDUP_REMOVED lines=64> */
[----:B------:R-:W-:Y:S01]  /*2260*/  MOV R4, 0x400 ;  /* 0x0000040000047802 */ /* 0x000fe20000000f00 */
[----:B------:R-:W0:Y:S04]  /*2270*/  S2R R5, SR_CgaCtaId ;  /* 0x0000000000057919 */ /* 0x000e280000008800 */
[----:B------:R-:W-:-:S05]  /*2280*/  VIADD R4, R4, 0xa30 ;  /* 0x00000a3004047836 */ /* 0x000fca0000000000 */
[----:B0-----:R-:W-:-:S05]  /*2290*/  LEA R5, R5, R4, 0x18 ;  /* 0x0000000405057211 */ /* 0x001fca00078ec0ff */
[----:B------:R-:W-:-:S05]  /*22a0*/  IMAD R0, R0, 0x208, R5 ;  /* 0x0000020800007824 */ /* 0x000fca00078e0205 */
[----:B------:R-:W0:Y:S02]  /*22b0*/  LDS.64 R158, [R0+0x200] ;  /* 0x00020000009e7984 */ /* 0x000e240000000a00 */
[----:B0-----:R-:W-:Y:S01]  /*22c0*/  MOV R4, R159 ;  /* 0x0000009f00047202 */ /* 0x001fe20000000f00 */
[----:B------:R-:W-:-:S05]  /*22d0*/  IMAD.MOV.U32 R5, RZ, RZ, R158 ;  /* 0x000000ffff057224 */ /* 0x000fca00078e009e */
[----:B------:R1:W-:Y:S02]  /*22e0*/  STL.64 [R1+0x208], R4 ;  /* 0x0002080401007387 */ /* 0x0003e40000100a00 */
.L_x_34571:
[----:B------:R-:W-:Y:S05]  /*22f0*/  BSYNC B0 ;  /* 0x0000000000007941 */ /* 0x000fea0003800000 */
.L_x_34570:
[----:B-1---5:R-:W-:Y:S01]  /*2300*/  SHFL.DOWN PT, R4, R156, 0x1, 0x1f ;  /* 0x08201f009c047f89 */ /* 0x022fe200000e0000 */
[----:B------:R-:W-:Y:S03]  /*2310*/  BSSY B0, `(.L_x_34580) ;  /* 0x00004d4000007945 */ /* 0x000fe60003800000 */
[----:B------:R-:W1:Y:S04]  /*2320*/  SHFL.DOWN PT, R5, R157, 0x1, 0x1f ;  /* 0x08201f009d057f89 */ /* 0x000e6800000e0000 */
[----:B0---4-:R-:W-:Y:S04]  /*2330*/  SHFL.DOWN PT, R6, R154, 0x1, 0x1f ;  /* 0x08201f009a067f89 */ /* 0x011fe800000e0000 */
        /* <DEDUP_REMOVED lines=9> */
[----:B-1----:R-:W-:Y:S04]  /*23d0*/  STL.64 [R1+0x8], R4 ;  /* 0x0000080401007387 */ /* 0x002fe80000100a00 */
[----:B0-----:R-:W-:Y:S04]  /*23e0*/  STL.64 [R1+0x10], R6 ;  /* 0x0000100601007387 */ /* 0x001fe80000100a00 */
[----:B--2---:R-:W-:Y:S04]  /*23f0*/  STL.64 [R1+0x18], R8 ;  /* 0x0000180801007387 */ /* 0x004fe80000100a00 */
[----:B---3--:R-:W-:Y:S04]  /*2400*/  STL.64 [R1+0x20], R10 ;  /* 0x0000200a01007387 */ /* 0x008fe80000100a00 */
[----:B----4-:R-:W-:Y:S04]  /*2410*/  STL.64 [R1+0x28], R12 ;  /* 0x0000280c01007387 */ /* 0x010fe80000100a00 */
        /* <DEDUP_REMOVED lines=180> */
[----:B------:R-:W-:Y:S06]  /*2f60*/  BAR.SYNC.DEFER_BLOCKING 0x0 ;  /* 0x0000000000007b1d */ /* 0x000fec0000010000 */
[----:B------:R-:W-:Y:S05]  /*2f70*/  @P0 BRA `(.L_x_34581) ;  /* 0x0000004000340947 */ /* 0x000fea0003800000 */
[CC--:B------:R-:W-:Y:S01]  /*2f80*/  FSETP.GT.FTZ.AND P0, PT, R159.reuse, R4.reuse, PT ;  /* 0x000000049f00720b */ /* 0x0c0fe20003f14000 */
[----:B------:R-:W1:Y:S03]  /*2f90*/  LDC R0, c[0x0][0x20] ;  /* 0x00000800ff007b82 */ /* 0x000e660000000800 */
[----:B0-----:R-:W-:Y:S02]  /*2fa0*/  FSEL R6, R159, R4, P0 ;  /* 0x000000049f067208 */ /* 0x001fe40000000000 */
[----:B------:R-:W-:Y:S02]  /*2fb0*/  FSEL R7, R4, R159, P0 ;  /* 0x0000009f04077208 */ /* 0x000fe40000000000 */
[----:B------:R-:W-:Y:S02]  /*2fc0*/  FSEL R4, R5, R158, P0 ;  /* 0x0000009e05047208 */ /* 0x000fe40000000000 */
[----:B------:R-:W-:Y:S01]  /*2fd0*/  FSEL R158, R158, R5, P0 ;  /* 0x000000059e9e7208 */ /* 0x000fe20000000000 */
[----:B------:R-:W-:-:S04]  /*2fe0*/  FADD.FTZ R7, -R6, R7 ;  /* 0x0000000706077221 */ /* 0x000fc80000010100 */
[----:B------:R-:W-:-:S06]  /*2ff0*/  FMUL.FTZ R7, R7, 1.4426950216293334961 ;  /* 0x3fb8aa3b07077820 */ /* 0x000fcc0000410000 */
[----:B------:R-:W0:Y:S01]  /*3000*/  MUFU.EX2 R7, R7 ;  /* 0x0000000700077308 */ /* 0x000e220000000800 */
[----:B-1----:R-:W-:Y:S01]  /*3010*/  IADD3 R0, -R0, R1, R0 ;  /* 0x0000000100007210 */ /* 0x002fe20007ffe100 */
[----:B0-----:R-:W-:Y:S01]  /*3020*/  FMUL.FTZ R5, R4, R7 ;  /* 0x0000000704057220 */ /* 0x001fe20000410000 */
[----:B------:R-:W-:-:S07]  /*3030*/  IMAD.MOV.U32 R4, RZ, RZ, RZ ;  /* 0x000000ffff047224 */ /* 0x000fce00078e00ff */
.L_x_34771:
[----:B------:R-:W2:Y:S04]  /*3040*/  LDL R10, [R0+0x108] ;  /* 0x00010800000a7983 */ /* 0x000ea80000100800 */
[----:B------:R-:W3:Y:S01]  /*3050*/  LDL R8, [R0+0x8] ;  /* 0x0000080000087983 */ /* 0x000ee20000100800 */
        /* <DEDUP_REMOVED lines=13> */
[----:B------:R-:W-:Y:S01]  /*3130*/  FSETP.NEU.FTZ.AND P0, PT, R95, R94, PT ;  /* 0x0000005e5f00720b */ /* 0x000fe20003f1d000 */
[----:B------:R-:W-:Y:S02]  /*3140*/  IMAD.MOV.U32 R8, RZ, RZ, R32 ;  /* 0x000000ffff087224 */ /* 0x000fe400078e0020 */
[----:B------:R-:W-:Y:S01]  /*3150*/  IMAD.MOV.U32 R10, RZ, RZ, R94 ;  /* 0x000000ffff0a7224 */ /* 0x000fe200078e005e */
[----:B------:R-:W-:-:S13]  /*3160*/  ISETP.GE.OR P0, PT, R33, R32, P0 ;  /* 0x000000202100720c */ /* 0x000fda0000706670 */
[----:B------:R-:W-:Y:S05]  /*3170*/  @P0 BRA `(.L_x_34584) ;  /* 0x0000000000100947 */ /* 0x000fea0003800000 */
.L_x_34583:
[----:B------:R-:W-:Y:S01]  /*3180*/  MOV R8, R33 ;  /* 0x0000002100087202 */ /* 0x000fe20000000f00 */
[----:B------:R-:W-:Y:S02]  /*3190*/  IMAD.MOV.U32 R10, RZ, RZ, R95 ;  /* 0x000000ffff0a7224 */ /* 0x000fe400078e005f */
[----:B------:R-:W-:Y:S02]  /*31a0*/  IMAD.MOV.U32 R33, RZ, RZ, R32 ;  /* 0x000000ffff217224 */ /* 0x000fe400078e0020 */
[----:B------:R-:W-:-:S07]  /*31b0*/  IMAD.MOV.U32 R95, RZ, RZ, R94 ;  /* 0x000000ffff5f7224 */ /* 0x000fce00078e005e */
.L_x_34584:
[----:B------:R-:W-:Y:S05]  /*31c0*/  BSYNC B1 ;  /* 0x0000000000017941 */ /* 0x000fea0003800000 */
.L_x_34582:
        /* <DEDUP_REMOVED lines=11> */
.L_x_34586:
[----:B------:R-:W-:Y:S01]  /*3280*/  MOV R7, R8 ;  /* 0x0000000800077202 */ /* 0x000fe20000000f00 */
[----:B------:R-:W-:Y:S02]  /*3290*/  IMAD.MOV.U32 R9, RZ, RZ, R10 ;  /* 0x000000ffff097224 */ /* 0x000fe400078e000a */
[----:B------:R-:W-:Y:S02]  /*32a0*/  IMAD.MOV.U32 R32, RZ, RZ, R97 ;  /* 0x000000ffff207224 */ /* 0x000fe400078e0061 */
[----:B------:R-:W-:-:S07]  /*32b0*/  IMAD.MOV.U32 R94, RZ, RZ, R93 ;  /* 0x000000ffff5e7224 */ /* 0x000fce00078e005d */
.L_x_34587:
[----:B------:R-:W-:Y:S05]  /*32c0*/  BSYNC B1 ;  /* 0x0000000000017941 */ /* 0x000fea0003800000 */
.L_x_34585:
        /* <DEDUP_REMOVED lines=11> */
.L_x_34589:
[----:B------:R-:W-:Y:S01]  /*3380*/  MOV R8, R7 ;  /* 0x0000000700087202 */ /* 0x000fe20000000f00 */
[----:B------:R-:W-:Y:S02]  /*3390*/  IMAD.MOV.U32 R10, RZ, RZ, R9 ;  /* 0x000000ffff0a7224 */ /* 0x000fe400078e0009 */
[----:B------:R-:W-:Y:S02]  /*33a0*/  IMAD.MOV.U32 R97, RZ, RZ, R96 ;  /* 0x000000ffff617224 */ /* 0x000fe400078e0060 */
[----:B------:R-:W-:-:S07]  /*33b0*/  IMAD.MOV.U32 R93, RZ, RZ, R92 ;  /* 0x000000ffff5d7224 */ /* 0x000fce00078e005c */
.L_x_34590:
[----:B------:R-:W-:Y:S05]  /*33c0*/  BSYNC B1 ;  /* 0x0000000000017941 */ /* 0x000fea0003800000 */
.L_x_34588:
        /* <DEDUP_REMOVED lines=11> */
.L_x_34592:
[----:B------:R-:W-:Y:S01]  /*3480*/  MOV R7, R8 ;  /* 0x0000000800077202 */ /* 0x000fe20000000f00 */
[----:B------:R-:W-:Y:S02]  /*3490*/  IMAD.MOV.U32 R9, RZ, RZ, R10 ;  /* 0x000000ffff097224 */ /* 0x000fe400078e000a */
[----:B------:R-:W-:Y:S02]  /*34a0*/  IMAD.MOV.U32 R96, RZ, RZ, R99 ;  /* 0x000000ffff607224 */ /* 0x000fe400078e0063 */
[----:B------:R-:W-:-:S07]  /*34b0*/  IMAD.MOV.U32 R92, RZ, RZ, R91 ;  /* 0x000000ffff5c7224 */ /* 0x000fce00078e005b */
.L_x_34593:
[----:B------:R-:W-:Y:S05]  /*34c0*/  BSYNC B1 ;  /* 0x0000000000017941 */ /* 0x000fea0003800000 */
.L_x_34591:
        /* <DEDUP_REMOVED lines=11> */
.L_x_34595:
[----:B------:R-:W-:Y:S01]  /*3580*/  MOV R8, R7 ;  /* 0x0000000700087202 */ /* 0x000fe20000000f00 */
[----:B------:R-:W-:Y:S02]  /*3590*/  IMAD.MOV.U32 R10, RZ, RZ, R9 ;  /* 0x000000ffff0a7224 */ /* 0x000fe400078e0009 */
[----:B------:R-:W-:Y:S02]  /*35a0*/  IMAD.MOV.U32 R99, RZ, RZ, R98 ;  /* 0x000000ffff637224 */ /* 0x000fe400078e0062 */
[----:B------:R-:W-:-:S07]  /*35b0*/  IMAD.MOV.U32 R91, RZ, RZ, R90 ;  /* 0x000000ffff5b7224 */ /* 0x000fce00078e005a */
.L_x_34596:
[----:B------:R-:W-:Y:S05]  /*35c0*/  BSYNC B1 ;  /* 0x0000000000017941 */ /* 0x000fea0003800000 */
.L_x_34594:
        /* <DEDUP_REMOVED lines=11> */
.L_x_34598:
[----:B------:R-:W-:Y:S01]  /*3680*/  MOV R7, R8 ;  /* 0x0000000800077202 */ /* 0x000fe20000000f00 */
[----:B------:R-:W-:Y:S02]  /*3690*/  IMAD.MOV.U32 R9, RZ, RZ, R10 ;  /* 0x000000ffff097224 */ /* 0x000fe400078e000a */
[----:B------:R-:W-:Y:S02]  /*36a0*/  IMAD.MOV.U32 R98, RZ, RZ, R101 ;  /* 0x000000ffff627224 */ /* 0x000fe400078e0065 */
[----:B------:R-:W-:-:S07]  /*36b0*/  IMAD.MOV.U32 R90, RZ, RZ, R89 ;  /* 0x000000ffff5a7224 */ /* 0x000fce00078e0059 */
.L_x_34599:
[----:B------:R-:W-:Y:S05]  /*36c0*/  BSYNC B1 ;  /* 0x0000000000017941 */ /* 0x000fea0003800000 */
.L_x_34597:
        /* <DEDUP_REMOVED lines=11> */
.L_x_34601:
[----:B------:R-:W-:Y:S01]  /*3780*/  MOV R8, R7 ;  /* 0x0000000700087202 */ /* 0x000fe20000000f00 */
[----:B------:R-:W-:Y:S02]  /*3790*/  IMAD.MOV.U32 R10, RZ, RZ, R9 ;  /* 0x000000ffff0a7224 */ /* 0x000fe400078e0009 */
[----:B------:R-:W-:Y:S02]  /*37a0*/  IMAD.MOV.U32 R101, RZ, RZ, R100 ;  /* 0x000000ffff657224 */ /* 0x000fe400078e0064 */
[----:B------:R-:W-:-:S07]  /*37b0*/  IMAD.MOV.U32 R89, RZ, RZ, R88 ;  /* 0x000000ffff597224 */ /* 0x000fce00078e0058 */
.L_x_34602:
[----:B------:R-:W-:Y:S05]  /*37c0*/  BSYNC B1 ;  /* 0x0000000000017941 */ /* 0x000fea0003800000 */
.L_x_34600:
        /* <DEDUP_REMOVED lines=11> */
.L_x_34604:
[----:B------:R-:W-:Y:S01]  /*3880*/  MOV R7, R8 ;  /* 0x0000000800077202 */ /* 0x000fe20000000f00 */
[----:B------:R-:W-:Y:S02]  /*3890*/  IMAD.MOV.U32 R9, RZ, RZ, R10 ;  /* 0x000000ffff097224 */ /* 0x000fe400078e000a */
[----:B------:R-:W-:Y:S02]  /*38a0*/  IMAD.MOV.U32 R100, RZ, RZ, R103 ;  /* 0x000000ffff647224 */ /* 0x000fe400078e0067 */
[----:B------:R-:W-:-:S07]  /*38b0*/  IMAD.MOV.U32 R88, RZ, RZ, R87 ;  /* 0x000000ffff587224 */ /* 0x000fce00078e0057 */
.L_x_34605:
[----:B------:R-:W-:Y:S05]  /*38c0*/  BSYNC B1 ;  /* 0x0000000000017941 */ /* 0x000fea0003800000 */
.L_x_34603:
        /* <DEDUP_REMOVED lines=11> */
.L_x_34607:
[----:B------:R-:W-:Y:S01]  /*3980*/  MOV R8, R7 ;  /* 0x0000000700087202 */ /* 0x000fe20000000f00 */
[----:B------:R-:W-:Y:S02]  /*3990*/  IMAD.MOV.U32 R10, RZ, RZ, R9 ;  /* 0x000000ffff0a7224 */ /* 0x000fe400078e0009 */
[----:B------:R-:W-:Y:S02]  /*39a0*/  IMAD.MOV.U32 R103, RZ, RZ, R102 ;  /* 0x000000ffff677224 */ /* 0x000fe400078e0066 */
[----:B------:R-:W-:-:S07]  /*39b0*/  IMAD.MOV.U32 R87, RZ, RZ, R86 ;  /* 0x000000ffff577224 */ /* 0x000fce00078e0056 */
.L_x_34608:
[----:B------:R-:W-:Y:S05]  /*39c0*/  BSYNC B1 ;  /* 0x0000000000017941 */ /* 0x000fea0003800000 */
.L_x_34606:
        /* <DEDUP_REMOVED lines=11> */
.L_x_34610:
[----:B------:R-:W-:Y:S01]  /*3a80*/  MOV R7, R8 ;  /* 0x0000000800077202 */ /* 0x000fe20000000f00 */
[----:B------:R-:W-:Y:S02]  /*3a90*/  IMAD.MOV.U32 R9, RZ, RZ, R10 ;  /* 0x000000ffff097224 */ /* 0x000fe400078e000a */
[----:B------:R-:W-:Y:S02]  /*3aa0*/  IMAD.MOV.U32 R102, RZ, RZ, R105 ;  /* 0x000000ffff667224 */ /* 0x000fe400078e0069 */
[----:B------:R-:W-:-:S07]  /*3ab0*/  IMAD.MOV.U32 R86, RZ, RZ, R85 ;  /* 0x000000ffff567224 */ /* 0x000fce00078e0055 */
.L_x_34611:
[----:B------:R-:W-:Y:S05]  /*3ac0*/  BSYNC B1 ;  /* 0x0000000000017941 */ /* 0x000fea0003800000 */
.L_x_34609:
        /* <DEDUP_REMOVED lines=11> */
.L_x_34613:
[----:B------:R-:W-:Y:S01]  /*3b80*/  MOV R8, R7 ;  /* 0x0000000700087202 */ /* 0x000fe20000000f00 */
[----:B------:R-:W-:Y:S02]  /*3b90*/  IMAD.MOV.U32 R10, RZ, RZ, R9 ;  /* 0x000000ffff0a7224 */ /* 0x000fe400078e0009 */
[----:B------:R-:W-:Y:S02]  /*3ba0*/  IMAD.MOV.U32 R105, RZ, RZ, R104 ;  /* 0x000000ffff697224 */ /* 0x000fe400078e0068 */
[----:B------:R-:W-:-:S07]  /*3bb0*/  IMAD.MOV.U32 R85, RZ, RZ, R84 ;  /* 0x000000ffff557224 */ /* 0x000fce00078e0054 */
.L_x_34614:
[----:B------:R-:W-:Y:S05]  /*3bc0*/  BSYNC B1 ;  /* 0x0000000000017941 */ /* 0x000fea0003800000 */
.L_x_34612:
        /* <DEDUP_REMOVED lines=11> */
.L_x_34616:
[----:B------:R-:W-:Y:S01]  /*3c80*/  MOV R7, R8 ;  /* 0x0000000800077202 */ /* 0x000fe20000000f00 */
[----:B------:R-:W-:Y:S02]  /*3c90*/  IMAD.MOV.U32 R9, RZ, RZ, R10 ;  /* 0x000000ffff097224 */ /* 0x000fe400078e000a */
[----:B------:R-:W-:Y:S02]  /*3ca0*/  IMAD.MOV.U32 R104, RZ, RZ, R107 ;  /* 0x000000ffff687224 */ /* 0x000fe400078e006b */
[----:B------:R-:W-:-:S07]  /*3cb0*/  IMAD.MOV.U32 R84, RZ, RZ, R83 ;  /* 0x000000ffff547224 */ /* 0x000fce00078e0053 */
.L_x_34617:
[----:B------:R-:W-:Y:S05]  /*3cc0*/  BSYNC B1 ;  /* 0x0000000000017941 */ /* 0x000fea0003800000 */
.L_x_34615:
        /* <DEDUP_REMOVED lines=11> */
.L_x_34619:
[----:B------:R-:W-:Y:S01]  /*3d80*/  MOV R8, R7 ;  /* 0x0000000700087202 */ /* 0x000fe20000000f00 */
[----:B------:R-:W-:Y:S02]  /*3d90*/  IMAD.MOV.U32 R10, RZ, RZ, R9 ;  /* 0x000000ffff0a7224 */ /* 0x000fe400078e0009 */
[----:B------:R-:W-:Y:S02]  /*3da0*/  IMAD.MOV.U32 R107, RZ, RZ, R106 ;  /* 0x000000ffff6b7224 */ /* 0x000fe400078e006a */
[----:B------:R-:W-:-:S07]  /*3db0*/  IMAD.MOV.U32 R83, RZ, RZ, R82 ;  /* 0x000000ffff537224 */ /* 0x000fce00078e0052 */
.L_x_34620:
[----:B------:R-:W-:Y:S05]  /*3dc0*/  BSYNC B1 ;  /* 0x0000000000017941 */ /* 0x000fea0003800000 */
.L_x_34618:
        /* <DEDUP_REMOVED lines=11> */
.L_x_34622:
[----:B------:R-:W-:Y:S01]  /*3e80*/  MOV R7, R8 ;  /* 0x0000000800077202 */ /* 0x000fe20000000f00 */
[----:B------:R-:W-:Y:S02]  /*3e90*/  IMAD.MOV.U32 R9, RZ, RZ, R10 ;  /* 0x000000ffff097224 */ /* 0x000fe400078e000a */
[----:B------:R-:W-:Y:S02]  /*3ea0*/  IMAD.MOV.U32 R106, RZ, RZ, R109 ;  /* 0x000000ffff6a7224 */ /* 0x000fe400078e006d */
[----:B------:R-:W-:-:S07]  /*3eb0*/  IMAD.MOV.U32 R82, RZ, RZ, R81 ;  /* 0x000000ffff527224 */ /* 0x000fce00078e0051 */
.L_x_34623:
[----:B------:R-:W-:Y:S05]  /*3ec0*/  BSYNC B1 ;  /* 0x0000000000017941 */ /* 0x000fea0003800000 */
.L_x_34621:
        /* <DEDUP_REMOVED lines=11> */
.L_x_34625:
[----:B------:R-:W-:Y:S01]  /*3f80*/  MOV R8, R7 ;  /* 0x0000000700087202 */ /* 0x000fe20000000f00 */
[----:B------:R-:W-:Y:S02]  /*3f90*/  IMAD.MOV.U32 R10, RZ, RZ, R9 ;  /* 0x000000ffff0a7224 */ /* 0x000fe400078e0009 */
[----:B------:R-:W-:Y:S02]  /*3fa0*/  IMAD.MOV.U32 R109, RZ, RZ, R108 ;  /* 0x000000ffff6d7224 */ /* 0x000fe400078e006c */
[----:B------:R-:W-:-:S07]  /*3fb0*/  IMAD.MOV.U32 R81, RZ, RZ, R80 ;  /* 0x000000ffff517224 */ /* 0x000fce00078e0050 */
.L_x_34626:
[----:B------:R-:W-:Y:S05]  /*3fc0*/  BSYNC B1 ;  /* 0x0000000000017941 */ /* 0x000fea0003800000 */
.L_x_34624:
        /* <DEDUP_REMOVED lines=11> */
.L_x_34628:
[----:B------:R-:W-:Y:S01]  /*4080*/  MOV R7, R8 ;  /* 0x0000000800077202 */ /* 0x000fe20000000f00 */
[----:B------:R-:W-:Y:S02]  /*4090*/  IMAD.MOV.U32 R9, RZ, RZ, R10 ;  /* 0x000000ffff097224 */ /* 0x000fe400078e000a */
[----:B------:R-:W-:Y:S02]  /*40a0*/  IMAD.MOV.U32 R108, RZ, RZ, R111 ;  /* 0x000000ffff6c7224 */ /* 0x000fe400078e006f */
[----:B------:R-:W-:-:S07]  /*40b0*/  IMAD.MOV.U32 R80, RZ, RZ, R79 ;  /* 0x000000ffff507224 */ /* 0x000fce00078e004f */
.L_x_34629:
[----:B------:R-:W-:Y:S05]  /*40c0*/  BSYNC B1 ;  /* 0x0000000000017941 */ /* 0x000fea0003800000 */
.L_x_34627:
        /* <DEDUP_REMOVED lines=11> */
.L_x_34631:
[----:B------:R-:W-:Y:S01]  /*4180*/  MOV R8, R7 ;  /* 0x0000000700087202 */ /* 0x000fe20000000f00 */
[----:B------:R-:W-:Y:S02]  /*4190*/  IMAD.MOV.U32 R10, RZ, RZ, R9 ;  /* 0x000000ffff0a7224 */ /* 0x000fe400078e0009 */
[----:B------:R-:W-:Y:S02]  /*41a0*/  IMAD.MOV.U32 R111, RZ, RZ, R110 ;  /* 0x000000ffff6f7224 */ /* 0x000fe400078e006e */
[----:B------:R-:W-:-:S07]  /*41b0*/  IMAD.MOV.U32 R79, RZ, RZ, R78 ;  /* 0x000000ffff4f7224 */ /* 0x000fce00078e004e */
.L_x_34632:
[----:B------:R-:W-:Y:S05]  /*41c0*/  BSYNC B1 ;  /* 0x0000000000017941 */ /* 0x000fea0003800000 */
.L_x_34630:
        /* <DEDUP_REMOVED lines=11> */
.L_x_34634:
[----:B------:R-:W-:Y:S01]  /*4280*/  MOV R7, R8 ;  /* 0x0000000800077202 */ /* 0x000fe20000000f00 */
[----:B------:R-:W-:Y:S02]  /*4290*/  IMAD.MOV.U32 R9, RZ, RZ, R10 ;  /* 0x000000ffff097224 */ /* 0x000fe400078e000a */
[----:B------:R-:W-:Y:S02]  /*42a0*/  IMAD.MOV.U32 R110, RZ, RZ, R113 ;  /* 0x000000ffff6e7224 */ /* 0x000fe400078e0071 */
[----:B------:R-:W-:-:S07]  /*42b0*/  IMAD.MOV.U32 R78, RZ, RZ, R77 ;  /* 0x000000ffff4e7224 */ /* 0x000fce00078e004d */
.L_x_34635:
[----:B------:R-:W-:Y:S05]  /*42c0*/  BSYNC B1 ;  /* 0x0000000000017941 */ /* 0x000fea0003800000 */
.L_x_34633:
        /* <DEDUP_REMOVED lines=11> */
.L_x_34637:
[----:B------:R-:W-:Y:S01]  /*4380*/  MOV R8, R7 ;  /* 0x0000000700087202 */ /* 0x000fe20000000f00 */
[----:B------:R-:W-:Y:S02]  /*4390*/  IMAD.MOV.U32 R10, RZ, RZ, R9 ;  /* 0x000000ffff0a7224 */ /* 0x000fe400078e0009 */
[----:B------:R-:W-:Y:S02]  /*43a0*/  IMAD.MOV.U32 R113, RZ, RZ, R112 ;  /* 0x000000ffff717224 */ /* 0x000fe400078e0070 */
[----:B------:R-:W-:-:S07]  /*43b0*/  IMAD.MOV.U32 R77, RZ, RZ, R76 ;  /* 0x000000ffff4d7224 */ /* 0x000fce00078e004c */
.L_x_34638:
[----:B------:R-:W-:Y:S05]  /*43c0*/  BSYNC B1 ;  /* 0x0000000000017941 */ /* 0x000fea0003800000 */
.L_x_34636:
        /* <DEDUP_REMOVED lines=11> */
.L_x_34640:
[----:B------:R-:W-:Y:S01]  /*4480*/  MOV R7, R8 ;  /* 0x0000000800077202 */ /* 0x000fe20000000f00 */
[----:B------:R-:W-:Y:S02]  /*4490*/  IMAD.MOV.U32 R9, RZ, RZ, R10 ;  /* 0x000000ffff097224 */ /* 0x000fe400078e000a */
[----:B------:R-:W-:Y:S02]  /*44a0*/  IMAD.MOV.U32 R112, RZ, RZ, R115 ;  /* 0x000000ffff707224 */ /* 0x000fe400078e0073 */
[----:B------:R-:W-:-:S07]  /*44b0*/  IMAD.MOV.U32 R76, RZ, RZ, R75 ;  /* 0x000000ffff4c7224 */ /* 0x000fce00078e004b */
.L_x_34641:
[----:B------:R-:W-:Y:S05]  /*44c0*/  BSYNC B1 ;  /* 0x0000000000017941 */ /* 0x000fea0003800000 */
.L_x_34639:
        /* <DEDUP_REMOVED lines=11> */
.L_x_34643:
[----:B------:R-:W-:Y:S01]  /*4580*/  MOV R8, R7 ;  /* 0x0000000700087202 */ /* 0x000fe20000000f00 */
[----:B------:R-:W-:Y:S02]  /*4590*/  IMAD.MOV.U32 R10, RZ, RZ, R9 ;  /* 0x000000ffff0a7224 */ /* 0x000fe400078e0009 */
[----:B------:R-:W-:Y:S02]  /*45a0*/  IMAD.MOV.U32 R115, RZ, RZ, R114 ;  /* 0x000000ffff737224 */ /* 0x000fe400078e0072 */
[----:B------:R-:W-:-:S07]  /*45b0*/  IMAD.MOV.U32 R75, RZ, RZ, R74 ;  /* 0x000000ffff4b7224 */ /* 0x000fce00078e004a */
.L_x_34644:
[----:B------:R-:W-:Y:S05]  /*45c0*/  BSYNC B1 ;  /* 0x0000000000017941 */ /* 0x000fea0003800000 */
.L_x_34642:
        /* <DEDUP_REMOVED lines=11> */
.L_x_34646:
[----:B------:R-:W-:Y:S01]  /*4680*/  MOV R7, R8 ;  /* 0x0000000800077202 */ /* 0x000fe20000000f00 */
[----:B------:R-:W-:Y:S02]  /*4690*/  IMAD.MOV.U32 R9, RZ, RZ, R10 ;  /* 0x000000ffff097224 */ /* 0x000fe400078e000a */
[----:B------:R-:W-:Y:S02]  /*46a0*/  IMAD.MOV.U32 R114, RZ, RZ, R117 ;  /* 0x000000ffff727224 */ /* 0x000fe400078e0075 */
[----:B------:R-:W-:-:S07]  /*46b0*/  IMAD.MOV.U32 R74, RZ, RZ, R73 ;  /* 0x000000ffff4a7224 */ /* 0x000fce00078e0049 */
.L_x_34647:
[----:B------:R-:W-:Y:S05]  /*46c0*/  BSYNC B1 ;  /* 0x0000000000017941 */ /* 0x000fea0003800000 */
.L_x_34645:
        /* <DEDUP_REMOVED lines=11> */
.L_x_34649:
[----:B------:R-:W-:Y:S01]  /*4780*/  MOV R8, R7 ;  /* 0x0000000700087202 */ /* 0x000fe20000000f00 */
[----:B------:R-:W-:Y:S02]  /*4790*/  IMAD.MOV.U32 R10, RZ, RZ, R9 ;  /* 0x000000ffff0a7224 */ /* 0x000fe400078e0009 */
[----:B------:R-:W-:Y:S02]  /*47a0*/  IMAD.MOV.U32 R117, RZ, RZ, R116 ;  /* 0x000000ffff757224 */ /* 0x000fe400078e0074 */
[----:B------:R-:W-:-:S07]  /*47b0*/  IMAD.MOV.U32 R73, RZ, RZ, R72 ;  /* 0x000000ffff497224 */ /* 0x000fce00078e0048 */
.L_x_34650:
[----:B------:R-:W-:Y:S05]  /*47c0*/  BSYNC B1 ;  /* 0x0000000000017941 */ /* 0x000fea0003800000 */
.L_x_34648:
        /* <DEDUP_REMOVED lines=11> */
.L_x_34652:
[----:B------:R-:W-:Y:S01]  /*4880*/  MOV R7, R8 ;  /* 0x0000000800077202 */ /* 0x000fe20000000f00 */
[----:B------:R-:W-:Y:S02]  /*4890*/  IMAD.MOV.U32 R9, RZ, RZ, R10 ;  /* 0x000000ffff097224 */ /* 0x000fe400078e000a */
[----:B------:R-:W-:Y:S02]  /*48a0*/  IMAD.MOV.U32 R116, RZ, RZ, R119 ;  /* 0x000000ffff747224 */ /* 0x000fe400078e0077 */
[----:B------:R-:W-:-:S07]  /*48b0*/  IMAD.MOV.U32 R72, RZ, RZ, R71 ;  /* 0x000000ffff487224 */ /* 0x000fce00078e0047 */
.L_x_34653:
[----:B------:R-:W-:Y:S05]  /*48c0*/  BSYNC B1 ;  /* 0x0000000000017941 */ /* 0x000fea0003800000 */
.L_x_34651:
        /* <DEDUP_REMOVED lines=11> */
.L_x_34655:
[----:B------:R-:W-:Y:S01]  /*4980*/  MOV R8, R7 ;  /* 0x0000000700087202 */ /* 0x000fe20000000f00 */
[----:B------:R-:W-:Y:S02]  /*4990*/  IMAD.MOV.U32 R10, RZ, RZ, R9 ;  /* 0x000000ffff0a7224 */ /* 0x000fe400078e0009 */
[----:B------:R-:W-:Y:S02]  /*49a0*/  IMAD.MOV.U32 R119, RZ, RZ, R118 ;  /* 0x000000ffff777224 */ /* 0x000fe400078e0076 */
[----:B------:R-:W-:-:S07]  /*49b0*/  IMAD.MOV.U32 R71, RZ, RZ, R70 ;  /* 0x000000ffff477224 */ /* 0x000fce00078e0046 */
.L_x_34656:
[----:B------:R-:W-:Y:S05]  /*49c0*/  BSYNC B1 ;  /* 0x0000000000017941 */ /* 0x000fea0003800000 */
.L_x_34654:
        /* <DEDUP_REMOVED lines=11> */
.L_x_34658:
[----:B------:R-:W-:Y:S01]  /*4a80*/  MOV R7, R8 ;  /* 0x0000000800077202 */ /* 0x000fe20000000f00 */
[----:B------:R-:W-:Y:S02]  /*4a90*/  IMAD.MOV.U32 R9, RZ, RZ, R10 ;  /* 0x000000ffff097224 */ /* 0x000fe400078e000a */
[----:B------:R-:W-:Y:S02]  /*4aa0*/  IMAD.MOV.U32 R118, RZ, RZ, R121 ;  /* 0x000000ffff767224 */ /* 0x000fe400078e0079 */
[----:B------:R-:W-:-:S07]  /*4ab0*/  IMAD.MOV.U32 R70, RZ, RZ, R69 ;  /* 0x000000ffff467224 */ /* 0x000fce00078e0045 */
.L_x_34659:
[----:B------:R-:W-:Y:S05]  /*4ac0*/  BSYNC B1 ;  /* 0x0000000000017941 */ /* 0x000fea0003800000 */
.L_x_34657:
        /* <DEDUP_REMOVED lines=11> */
.L_x_34661:
[----:B------:R-:W-:Y:S01]  /*4b80*/  MOV R8, R7 ;  /* 0x0000000700087202 */ /* 0x000fe20000000f00 */
[----:B------:R-:W-:Y:S02]  /*4b90*/  IMAD.MOV.U32 R10, RZ, RZ, R9 ;  /* 0x000000ffff0a7224 */ /* 0x000fe400078e0009 */
[----:B------:R-:W-:Y:S02]  /*4ba0*/  IMAD.MOV.U32 R121, RZ, RZ, R120 ;  /* 0x000000ffff797224 */ /* 0x000fe400078e0078 */
[----:B------:R-:W-:-:S07]  /*4bb0*/  IMAD.MOV.U32 R69, RZ, RZ, R68 ;  /* 0x000000ffff457224 */ /* 0x000fce00078e0044 */
.L_x_34662:
[----:B------:R-:W-:Y:S05]  /*4bc0*/  BSYNC B1 ;  /* 0x0000000000017941 */ /* 0x000fea0003800000 */
.L_x_34660:
        /* <DEDUP_REMOVED lines=11> */
.L_x_34664:
[----:B------:R-:W-:Y:S01]  /*4c80*/  MOV R7, R8 ;  /* 0x0000000800077202 */ /* 0x000fe20000000f00 */
[----:B------:R-:W-:Y:S02]  /*4c90*/  IMAD.MOV.U32 R9, RZ, RZ, R10 ;  /* 0x000000ffff097224 */ /* 0x000fe400078e000a */
[----:B------:R-:W-:Y:S02]  /*4ca0*/  IMAD.MOV.U32 R120, RZ, RZ, R123 ;  /* 0x000000ffff787224 */ /* 0x000fe400078e007b */
[----:B------:R-:W-:-:S07]  /*4cb0*/  IMAD.MOV.U32 R68, RZ, RZ, R67 ;  /* 0x000000ffff447224 */ /* 0x000fce00078e0043 */
.L_x_34665:
[----:B------:R-:W-:Y:S05]  /*4cc0*/  BSYNC B1 ;  /* 0x0000000000017941 */ /* 0x000fea0003800000 */
.L_x_34663:
        /* <DEDUP_REMOVED lines=11> */
.L_x_34667:
[----:B------:R-:W-:Y:S01]  /*4d80*/  MOV R8, R7 ;  /* 0x0000000700087202 */ /* 0x000fe20000000f00 */
[----:B------:R-:W-:Y:S02]  /*4d90*/  IMAD.MOV.U32 R10, RZ, RZ, R9 ;  /* 0x000000ffff0a7224 */ /* 0x000fe400078e0009 */
[----:B------:R-:W-:Y:S02]  /*4da0*/  IMAD.MOV.U32 R123, RZ, RZ, R122 ;  /* 0x000000ffff7b7224 */ /* 0x000fe400078e007a */
[----:B------:R-:W-:-:S07]  /*4db0*/  IMAD.MOV.U32 R67, RZ, RZ, R66 ;  /* 0x000000ffff437224 */ /* 0x000fce00078e0042 */
.L_x_34668:
[----:B------:R-:W-:Y:S05]  /*4dc0*/  BSYNC B1 ;  /* 0x0000000000017941 */ /* 0x000fea0003800000 */
.L_x_34666:
        /* <DEDUP_REMOVED lines=11> */
.L_x_34670:
[----:B------:R-:W-:Y:S01]  /*4e80*/  MOV R7, R8 ;  /* 0x0000000800077202 */ /* 0x000fe20000000f00 */
[----:B------:R-:W-:Y:S02]  /*4e90*/  IMAD.MOV.U32 R9, RZ, RZ, R10 ;  /* 0x000000ffff097224 */ /* 0x000fe400078e000a */
[----:B------:R-:W-:Y:S02]  /*4ea0*/  IMAD.MOV.U32 R122, RZ, RZ, R125 ;  /* 0x000000ffff7a7224 */ /* 0x000fe400078e007d */
[----:B------:R-:W-:-:S07]  /*4eb0*/  IMAD.MOV.U32 R66, RZ, RZ, R65 ;  /* 0x000000ffff427224 */ /* 0x000fce00078e0041 */
.L_x_34671:
[----:B------:R-:W-:Y:S05]  /*4ec0*/  BSYNC B1 ;  /* 0x0000000000017941 */ /* 0x000fea0003800000 */
.L_x_34669:
        /* <DEDUP_REMOVED lines=11> */
.L_x_34673:
[----:B------:R-:W-:Y:S01]  /*4f80*/  MOV R8, R7 ;  /* 0x0000000700087202 */ /* 0x000fe20000000f00 */
[----:B------:R-:W-:Y:S02]  /*4f90*/  IMAD.MOV.U32 R10, RZ, RZ, R9 ;  /* 0x000000ffff0a7224 */ /* 0x000fe400078e0009 */
[----:B------:R-:W-:Y:S02]  /*4fa0*/  IMAD.MOV.U32 R125, RZ, RZ, R124 ;  /* 0x000000ffff7d7224 */ /* 0x000fe400078e007c */
[----:B------:R-:W-:-:S07]  /*4fb0*/  IMAD.MOV.U32 R65, RZ, RZ, R64 ;  /* 0x000000ffff417224 */ /* 0x000fce00078e0040 */
.L_x_34674:
[----:B------:R-:W-:Y:S05]  /*4fc0*/  BSYNC B1 ;  /* 0x0000000000017941 */ /* 0x000fea0003800000 */
.L_x_34672:
        /* <DEDUP_REMOVED lines=11> */
.L_x_34676:
[----:B------:R-:W-:Y:S01]  /*5080*/  MOV R7, R8 ;  /* 0x0000000800077202 */ /* 0x000fe20000000f00 */
[----:B------:R-:W-:Y:S02]  /*5090*/  IMAD.MOV.U32 R9, RZ, RZ, R10 ;  /* 0x000000ffff097224 */ /* 0x000fe400078e000a */
[----:B------:R-:W-:Y:S02]  /*50a0*/  IMAD.MOV.U32 R124, RZ, RZ, R127 ;  /* 0x000000ffff7c7224 */ /* 0x000fe400078e007f */
[----:B------:R-:W-:-:S07]  /*50b0*/  IMAD.MOV.U32 R64, RZ, RZ, R63 ;  /* 0x000000ffff407224 */ /* 0x000fce00078e003f */
.L_x_34677:
[----:B------:R-:W-:Y:S05]  /*50c0*/  BSYNC B1 ;  /* 0x0000000000017941 */ /* 0x000fea0003800000 */
.L_x_34675:
        /* <DEDUP_REMOVED lines=11> */
.L_x_34679:
[----:B------:R-:W-:Y:S01]  /*5180*/  MOV R8, R7 ;  /* 0x0000000700087202 */ /* 0x000fe20000000f00 */
[----:B------:R-:W-:Y:S02]  /*5190*/  IMAD.MOV.U32 R10, RZ, RZ, R9 ;  /* 0x000000ffff0a7224 */ /* 0x000fe400078e0009 */
[----:B------:R-:W-:Y:S02]  /*51a0*/  IMAD.MOV.U32 R127, RZ, RZ, R126 ;  /* 0x000000ffff7f7224 */ /* 0x000fe400078e007e */
[----:B------:R-:W-:-:S07]  /*51b0*/  IMAD.MOV.U32 R63, RZ, RZ, R62 ;  /* 0x000000ffff3f7224 */ /* 0x000fce00078e003e */
.L_x_34680:
[----:B------:R-:W-:Y:S05]  /*51c0*/  BSYNC B1 ;  /* 0x0000000000017941 */ /* 0x000fea0003800000 */
.L_x_34678:
        /* <DEDUP_REMOVED lines=11> */
.L_x_34682:
[----:B------:R-:W-:Y:S01]  /*5280*/  MOV R7, R8 ;  /* 0x0000000800077202 */ /* 0x000fe20000000f00 */
[----:B------:R-:W-:Y:S02]  /*5290*/  IMAD.MOV.U32 R9, RZ, RZ, R10 ;  /* 0x000000ffff097224 */ /* 0x000fe400078e000a */
[----:B------:R-:W-:Y:S02]  /*52a0*/  IMAD.MOV.U32 R126, RZ, RZ, R129 ;  /* 0x000000ffff7e7224 */ /* 0x000fe400078e0081 */
[----:B------:R-:W-:-:S07]  /*52b0*/  IMAD.MOV.U32 R62, RZ, RZ, R61 ;  /* 0x000000ffff3e7224 */ /* 0x000fce00078e003d */
.L_x_34683:
[----:B------:R-:W-:Y:S05]  /*52c0*/  BSYNC B1 ;  /* 0x0000000000017941 */ /* 0x000fea0003800000 */
.L_x_34681:
        /* <DEDUP_REMOVED lines=11> */
.L_x_34685:
[----:B------:R-:W-:Y:S01]  /*5380*/  MOV R8, R7 ;  /* 0x0000000700087202 */ /* 0x000fe20000000f00 */
[----:B------:R-:W-:Y:S02]  /*5390*/  IMAD.MOV.U32 R10, RZ, RZ, R9 ;  /* 0x000000ffff0a7224 */ /* 0x000fe400078e0009 */
[----:B------:R-:W-:Y:S02]  /*53a0*/  IMAD.MOV.U32 R129, RZ, RZ, R128 ;  /* 0x000000ffff817224 */ /* 0x000fe400078e0080 */
[----:B------:R-:W-:-:S07]  /*53b0*/  IMAD.MOV.U32 R61, RZ, RZ, R60 ;  /* 0x000000ffff3d7224 */ /* 0x000fce00078e003c */
.L_x_34686:
[----:B------:R-:W-:Y:S05]  /*53c0*/  BSYNC B1 ;  /* 0x0000000000017941 */ /* 0x000fea0003800000 */
.L_x_34684:
        /* <DEDUP_REMOVED lines=11> */
.L_x_34688:
[----:B------:R-:W-:Y:S01]  /*5480*/  MOV R7, R8 ;  /* 0x0000000800077202 */ /* 0x000fe20000000f00 */
[----:B------:R-:W-:Y:S02]  /*5490*/  IMAD.MOV.U32 R9, RZ, RZ, R10 ;  /* 0x000000ffff097224 */ /* 0x000fe400078e000a */
[----:B------:R-:W-:Y:S02]  /*54a0*/  IMAD.MOV.U32 R128, RZ, RZ, R131 ;  /* 0x000000ffff807224 */ /* 0x000fe400078e0083 */
[----:B------:R-:W-:-:S07]  /*54b0*/  IMAD.MOV.U32 R60, RZ, RZ, R59 ;  /* 0x000000ffff3c7224 */ /* 0x000fce00078e003b */
.L_x_34689:
[----:B------:R-:W-:Y:S05]  /*54c0*/  BSYNC B1 ;  /* 0x0000000000017941 */ /* 0x000fea0003800000 */
.L_x_34687:
        /* <DEDUP_REMOVED lines=11> */
.L_x_34691:
[----:B------:R-:W-:Y:S01]  /*5580*/  MOV R8, R7 ;  /* 0x0000000700087202 */ /* 0x000fe20000000f00 */
[----:B------:R-:W-:Y:S02]  /*5590*/  IMAD.MOV.U32 R10, RZ, RZ, R9 ;  /* 0x000000ffff0a7224 */ /* 0x000fe400078e0009 */
[----:B------:R-:W-:Y:S02]  /*55a0*/  IMAD.MOV.U32 R131, RZ, RZ, R130 ;  /* 0x000000ffff837224 */ /* 0x000fe400078e0082 */
[----:B------:R-:W-:-:S07]  /*55b0*/  IMAD.MOV.U32 R59, RZ, RZ, R58 ;  /* 0x000000ffff3b7224 */ /* 0x000fce00078e003a */
.L_x_34692:
[----:B------:R-:W-:Y:S05]  /*55c0*/  BSYNC B1 ;  /* 0x0000000000017941 */ /* 0x000fea0003800000 */
.L_x_34690:
        /* <DEDUP_REMOVED lines=11> */
.L_x_34694:
[----:B------:R-:W-:Y:S01]  /*5680*/  MOV R7, R8 ;  /* 0x0000000800077202 */ /* 0x000fe20000000f00 */
[----:B------:R-:W-:Y:S02]  /*5690*/  IMAD.MOV.U32 R9, RZ, RZ, R10 ;  /* 0x000000ffff097224 */ /* 0x000fe400078e000a */
[----:B------:R-:W-:Y:S02]  /*56a0*/  IMAD.MOV.U32 R130, RZ, RZ, R133 ;  /* 0x000000ffff827224 */ /* 0x000fe400078e0085 */
[----:B------:R-:W-:-:S07]  /*56b0*/  IMAD.MOV.U32 R58, RZ, RZ, R57 ;  /* 0x000000ffff3a7224 */ /* 0x000fce00078e0039 */
.L_x_34695:
[----:B------:R-:W-:Y:S05]  /*56c0*/  BSYNC B1 ;  /* 0x0000000000017941 */ /* 0x000fea0003800000 */
.L_x_34693:
        /* <DEDUP_REMOVED lines=11> */
.L_x_34697:
[----:B------:R-:W-:Y:S01]  /*5780*/  MOV R8, R7 ;  /* 0x0000000700087202 */ /* 0x000fe20000000f00 */
[----:B------:R-:W-:Y:S02]  /*5790*/  IMAD.MOV.U32 R10, RZ, RZ, R9 ;  /* 0x000000ffff0a7224 */ /* 0x000fe400078e0009 */
[----:B------:R-:W-:Y:S02]  /*57a0*/  IMAD.MOV.U32 R133, RZ, RZ, R132 ;  /* 0x000000ffff857224 */ /* 0x000fe400078e0084 */
[----:B------:R-:W-:-:S07]  /*57b0*/  IMAD.MOV.U32 R57, RZ, RZ, R56 ;  /* 0x000000ffff397224 */ /* 0x000fce00078e0038 */
.L_x_34698:
[----:B------:R-:W-:Y:S05]  /*57c0*/  BSYNC B1 ;  /* 0x0000000000017941 */ /* 0x000fea0003800000 */
.L_x_34696:
        /* <DEDUP_REMOVED lines=11> */
.L_x_34700:
[----:B------:R-:W-:Y:S01]  /*5880*/  MOV R7, R8 ;  /* 0x0000000800077202 */ /* 0x000fe20000000f00 */
[----:B------:R-:W-:Y:S02]  /*5890*/  IMAD.MOV.U32 R9, RZ, RZ, R10 ;  /* 0x000000ffff097224 */ /* 0x000fe400078e000a */
[----:B------:R-:W-:Y:S02]  /*58a0*/  IMAD.MOV.U32 R132, RZ, RZ, R135 ;  /* 0x000000ffff847224 */ /* 0x000fe400078e0087 */
[----:B------:R-:W-:-:S07]  /*58b0*/  IMAD.MOV.U32 R56, RZ, RZ, R55 ;  /* 0x000000ffff387224 */ /* 0x000fce00078e0037 */
.L_x_34701:
[----:B------:R-:W-:Y:S05]  /*58c0*/  BSYNC B1 ;  /* 0x0000000000017941 */ /* 0x000fea0003800000 */
.L_x_34699:
        /* <DEDUP_REMOVED lines=11> */
.L_x_34703:
[----:B------:R-:W-:Y:S01]  /*5980*/  MOV R8, R7 ;  /* 0x0000000700087202 */ /* 0x000fe20000000f00 */
[----:B------:R-:W-:Y:S02]  /*5990*/  IMAD.MOV.U32 R10, RZ, RZ, R9 ;  /* 0x000000ffff0a7224 */ /* 0x000fe400078e0009 */
[----:B------:R-:W-:Y:S02]  /*59a0*/  IMAD.MOV.U32 R135, RZ, RZ, R134 ;  /* 0x000000ffff877224 */ /* 0x000fe400078e0086 */
[----:B------:R-:W-:-:S07]  /*59b0*/  IMAD.MOV.U32 R55, RZ, RZ, R54 ;  /* 0x000000ffff377224 */ /* 0x000fce00078e0036 */
.L_x_34704:
[----:B------:R-:W-:Y:S05]  /*59c0*/  BSYNC B1 ;  /* 0x0000000000017941 */ /* 0x000fea0003800000 */
.L_x_34702:
        /* <DEDUP_REMOVED lines=11> */
.L_x_34706:
[----:B------:R-:W-:Y:S01]  /*5a80*/  MOV R7, R8 ;  /* 0x0000000800077202 */ /* 0x000fe20000000f00 */
[----:B------:R-:W-:Y:S02]  /*5a90*/  IMAD.MOV.U32 R9, RZ, RZ, R10 ;  /* 0x000000ffff097224 */ /* 0x000fe400078e000a */
[----:B------:R-:W-:Y:S02]  /*5aa0*/  IMAD.MOV.U32 R134, RZ, RZ, R137 ;  /* 0x000000ffff867224 */ /* 0x000fe400078e0089 */
[----:B------:R-:W-:-:S07]  /*5ab0*/  IMAD.MOV.U32 R54, RZ, RZ, R53 ;  /* 0x000000ffff367224 */ /* 0x000fce00078e0035 */
.L_x_34707:
[----:B------:R-:W-:Y:S05]  /*5ac0*/  BSYNC B1 ;  /* 0x0000000000017941 */ /* 0x000fea0003800000 */
.L_x_34705:
        /* <DEDUP_REMOVED lines=11> */
.L_x_34709:
[----:B------:R-:W-:Y:S01]  /*5b80*/  MOV R8, R7 ;  /* 0x0000000700087202 */ /* 0x000fe20000000f00 */
[----:B------:R-:W-:Y:S02]  /*5b90*/  IMAD.MOV.U32 R10, RZ, RZ, R9 ;  /* 0x000000ffff0a7224 */ /* 0x000fe400078e0009 */
[----:B------:R-:W-:Y:S02]  /*5ba0*/  IMAD.MOV.U32 R137, RZ, RZ, R136 ;  /* 0x000000ffff897224 */ /* 0x000fe400078e0088 */
[----:B------:R-:W-:-:S07]  /*5bb0*/  IMAD.MOV.U32 R53, RZ, RZ, R52 ;  /* 0x000000ffff357224 */ /* 0x000fce00078e0034 */
.L_x_34710:
[----:B------:R-:W-:Y:S05]  /*5bc0*/  BSYNC B1 ;  /* 0x0000000000017941 */ /* 0x000fea0003800000 */
.L_x_34708:
        /* <DEDUP_REMOVED lines=11> */
.L_x_34712:
[----:B------:R-:W-:Y:S01]  /*5c80*/  MOV R7, R8 ;  /* 0x0000000800077202 */ /* 0x000fe20000000f00 */
[----:B------:R-:W-:Y:S02]  /*5c90*/  IMAD.MOV.U32 R9, RZ, RZ, R10 ;  /* 0x000000ffff097224 */ /* 0x000fe400078e000a */
[----:B------:R-:W-:Y:S02]  /*5ca0*/  IMAD.MOV.U32 R136, RZ, RZ, R139 ;  /* 0x000000ffff887224 */ /* 0x000fe400078e008b */
[----:B------:R-:W-:-:S07]  /*5cb0*/  IMAD.MOV.U32 R52, RZ, RZ, R51 ;  /* 0x000000ffff347224 */ /* 0x000fce00078e0033 */
.L_x_34713:
[----:B------:R-:W-:Y:S05]  /*5cc0*/  BSYNC B1 ;  /* 0x0000000000017941 */ /* 0x000fea0003800000 */
.L_x_34711:
        /* <DEDUP_REMOVED lines=11> */
.L_x_34715:
[----:B------:R-:W-:Y:S01]  /*5d80*/  MOV R8, R7 ;  /* 0x0000000700087202 */ /* 0x000fe20000000f00 */
[----:B------:R-:W-:Y:S02]  /*5d90*/  IMAD.MOV.U32 R10, RZ, RZ, R9 ;  /* 0x000000ffff0a7224 */ /* 0x000fe400078e0009 */
[----:B------:R-:W-:Y:S02]  /*5da0*/  IMAD.MOV.U32 R139, RZ, RZ, R138 ;  /* 0x000000ffff8b7224 */ /* 0x000fe400078e008a */
[----:B------:R-:W-:-:S07]  /*5db0*/  IMAD.MOV.U32 R51, RZ, RZ, R50 ;  /* 0x000000ffff337224 */ /* 0x000fce00078e0032 */
.L_x_34716:
[----:B------:R-:W-:Y:S05]  /*5dc0*/  BSYNC B1 ;  /* 0x0000000000017941 */ /* 0x000fea0003800000 */
.L_x_34714:
        /* <DEDUP_REMOVED lines=11> */
.L_x_34718:
[----:B------:R-:W-:Y:S01]  /*5e80*/  MOV R7, R8 ;  /* 0x0000000800077202 */ /* 0x000fe20000000f00 */
[----:B------:R-:W-:Y:S02]  /*5e90*/  IMAD.MOV.U32 R9, RZ, RZ, R10 ;  /* 0x000000ffff097224 */ /* 0x000fe400078e000a */
[----:B------:R-:W-:Y:S02]  /*5ea0*/  IMAD.MOV.U32 R138, RZ, RZ, R141 ;  /* 0x000000ffff8a7224 */ /* 0x000fe400078e008d */
[----:B------:R-:W-:-:S07]  /*5eb0*/  IMAD.MOV.U32 R50, RZ, RZ, R49 ;  /* 0x000000ffff327224 */ /* 0x000fce00078e0031 */
.L_x_34719:
[----:B------:R-:W-:Y:S05]  /*5ec0*/  BSYNC B1 ;  /* 0x0000000000017941 */ /* 0x000fea0003800000 */
.L_x_34717:
        /* <DEDUP_REMOVED lines=11> */
.L_x_34721:
[----:B------:R-:W-:Y:S01]  /*5f80*/  MOV R8, R7 ;  /* 0x0000000700087202 */ /* 0x000fe20000000f00 */
[----:B------:R-:W-:Y:S02]  /*5f90*/  IMAD.MOV.U32 R10, RZ, RZ, R9 ;  /* 0x000000ffff0a7224 */ /* 0x000fe400078e0009 */
[----:B------:R-:W-:Y:S02]  /*5fa0*/  IMAD.MOV.U32 R141, RZ, RZ, R140 ;  /* 0x000000ffff8d7224 */ /* 0x000fe400078e008c */
[----:B------:R-:W-:-:S07]  /*5fb0*/  IMAD.MOV.U32 R49, RZ, RZ, R48 ;  /* 0x000000ffff317224 */ /* 0x000fce00078e0030 */
.L_x_34722:
[----:B------:R-:W-:Y:S05]  /*5fc0*/  BSYNC B1 ;  /* 0x0000000000017941 */ /* 0x000fea0003800000 */
.L_x_34720:
        /* <DEDUP_REMOVED lines=11> */
.L_x_34724:
[----:B------:R-:W-:Y:S01]  /*6080*/  MOV R7, R8 ;  /* 0x0000000800077202 */ /* 0x000fe20000000f00 */
[----:B------:R-:W-:Y:S02]  /*6090*/  IMAD.MOV.U32 R9, RZ, RZ, R10 ;  /* 0x000000ffff097224 */ /* 0x000fe400078e000a */
[----:B------:R-:W-:Y:S02]  /*60a0*/  IMAD.MOV.U32 R140, RZ, RZ, R143 ;  /* 0x000000ffff8c7224 */ /* 0x000fe400078e008f */
[----:B------:R-:W-:-:S07]  /*60b0*/  IMAD.MOV.U32 R48, RZ, RZ, R47 ;  /* 0x000000ffff307224 */ /* 0x000fce00078e002f */
.L_x_34725:
[----:B------:R-:W-:Y:S05]  /*60c0*/  BSYNC B1 ;  /* 0x0000000000017941 */ /* 0x000fea0003800000 */
.L_x_34723:
        /* <DEDUP_REMOVED lines=11> */
.L_x_34727:
[----:B------:R-:W-:Y:S01]  /*6180*/  MOV R8, R7 ;  /* 0x0000000700087202 */ /* 0x000fe20000000f00 */
[----:B------:R-:W-:Y:S02]  /*6190*/  IMAD.MOV.U32 R10, RZ, RZ, R9 ;  /* 0x000000ffff0a7224 */ /* 0x000fe400078e0009 */
[----:B------:R-:W-:Y:S02]  /*61a0*/  IMAD.MOV.U32 R143, RZ, RZ, R142 ;  /* 0x000000ffff8f7224 */ /* 0x000fe400078e008e */
[----:B------:R-:W-:-:S07]  /*61b0*/  IMAD.MOV.U32 R47, RZ, RZ, R46 ;  /* 0x000000ffff2f7224 */ /* 0x000fce00078e002e */
.L_x_34728:
[----:B------:R-:W-:Y:S05]  /*61c0*/  BSYNC B1 ;  /* 0x0000000000017941 */ /* 0x000fea0003800000 */
.L_x_34726:
        /* <DEDUP_REMOVED lines=11> */
.L_x_34730:
[----:B------:R-:W-:Y:S01]  /*6280*/  MOV R7, R8 ;  /* 0x0000000800077202 */ /* 0x000fe20000000f00 */
[----:B------:R-:W-:Y:S02]  /*6290*/  IMAD.MOV.U32 R9, RZ, RZ, R10 ;  /* 0x000000ffff097224 */ /* 0x000fe400078e000a */
[----:B------:R-:W-:Y:S02]  /*62a0*/  IMAD.MOV.U32 R142, RZ, RZ, R145 ;  /* 0x000000ffff8e7224 */ /* 0x000fe400078e0091 */
[----:B------:R-:W-:-:S07]  /*62b0*/  IMAD.MOV.U32 R46, RZ, RZ, R45 ;  /* 0x000000ffff2e7224 */ /* 0x000fce00078e002d */
.L_x_34731:
[----:B------:R-:W-:Y:S05]  /*62c0*/  BSYNC B1 ;  /* 0x0000000000017941 */ /* 0x000fea0003800000 */
.L_x_34729:
        /* <DEDUP_REMOVED lines=11> */
.L_x_34733:
[----:B------:R-:W-:Y:S01]  /*6380*/  MOV R8, R7 ;  /* 0x0000000700087202 */ /* 0x000fe20000000f00 */
[----:B------:R-:W-:Y:S02]  /*6390*/  IMAD.MOV.U32 R10, RZ, RZ, R9 ;  /* 0x000000ffff0a7224 */ /* 0x000fe400078e0009 */
[----:B------:R-:W-:Y:S02]  /*63a0*/  IMAD.MOV.U32 R145, RZ, RZ, R144 ;  /* 0x000000ffff917224 */ /* 0x000fe400078e0090 */
[----:B------:R-:W-:-:S07]  /*63b0*/  IMAD.MOV.U32 R45, RZ, RZ, R44 ;  /* 0x000000ffff2d7224 */ /* 0x000fce00078e002c */
.L_x_34734:
[----:B------:R-:W-:Y:S05]  /*63c0*/  BSYNC B1 ;  /* 0x0000000000017941 */ /* 0x000fea0003800000 */
.L_x_34732:
        /* <DEDUP_REMOVED lines=11> */
.L_x_34736:
[----:B------:R-:W-:Y:S01]  /*6480*/  MOV R7, R8 ;  /* 0x0000000800077202 */ /* 0x000fe20000000f00 */
[----:B------:R-:W-:Y:S02]  /*6490*/  IMAD.MOV.U32 R9, RZ, RZ, R10 ;  /* 0x000000ffff097224 */ /* 0x000fe400078e000a */
[----:B------:R-:W-:Y:S02]  /*64a0*/  IMAD.MOV.U32 R144, RZ, RZ, R147 ;  /* 0x000000ffff907224 */ /* 0x000fe400078e0093 */
[----:B------:R-:W-:-:S07]  /*64b0*/  IMAD.MOV.U32 R44, RZ, RZ, R43 ;  /* 0x000000ffff2c7224 */ /* 0x000fce00078e002b */
.L_x_34737:
[----:B------:R-:W-:Y:S05]  /*64c0*/  BSYNC B1 ;  /* 0x0000000000017941 */ /* 0x000fea0003800000 */
.L_x_34735:
        /* <DEDUP_REMOVED lines=11> */
.L_x_34739:
[----:B------:R-:W-:Y:S01]  /*6580*/  MOV R8, R7 ;  /* 0x0000000700087202 */ /* 0x000fe20000000f00 */
[----:B------:R-:W-:Y:S02]  /*6590*/  IMAD.MOV.U32 R10, RZ, RZ, R9 ;  /* 0x000000ffff0a7224 */ /* 0x000fe400078e0009 */
[----:B------:R-:W-:Y:S02]  /*65a0*/  IMAD.MOV.U32 R147, RZ, RZ, R146 ;  /* 0x000000ffff937224 */ /* 0x000fe400078e0092 */
[----:B------:R-:W-:-:S07]  /*65b0*/  IMAD.MOV.U32 R43, RZ, RZ, R42 ;  /* 0x000000ffff2b7224 */ /* 0x000fce00078e002a */
.L_x_34740:
[----:B------:R-:W-:Y:S05]  /*65c0*/  BSYNC B1 ;  /* 0x0000000000017941 */ /* 0x000fea0003800000 */
.L_x_34738:
        /* <DEDUP_REMOVED lines=11> */
.L_x_34742:
[----:B------:R-:W-:Y:S01]  /*6680*/  MOV R7, R8 ;  /* 0x0000000800077202 */ /* 0x000fe20000000f00 */
[----:B------:R-:W-:Y:S02]  /*6690*/  IMAD.MOV.U32 R9, RZ, RZ, R10 ;  /* 0x000000ffff097224 */ /* 0x000fe400078e000a */
[----:B------:R-:W-:Y:S02]  /*66a0*/  IMAD.MOV.U32 R146, RZ, RZ, R149 ;  /* 0x000000ffff927224 */ /* 0x000fe400078e0095 */
[----:B------:R-:W-:-:S07]  /*66b0*/  IMAD.MOV.U32 R42, RZ, RZ, R41 ;  /* 0x000000ffff2a7224 */ /* 0x000fce00078e0029 */
.L_x_34743:
[----:B------:R-:W-:Y:S05]  /*66c0*/  BSYNC B1 ;  /* 0x0000000000017941 */ /* 0x000fea0003800000 */
.L_x_34741:
        /* <DEDUP_REMOVED lines=11> */
.L_x_34745:
[----:B------:R-:W-:Y:S01]  /*6780*/  MOV R8, R7 ;  /* 0x0000000700087202 */ /* 0x000fe20000000f00 */
[----:B------:R-:W-:Y:S02]  /*6790*/  IMAD.MOV.U32 R10, RZ, RZ, R9 ;  /* 0x000000ffff0a7224 */ /* 0x000fe400078e0009 */
[----:B------:R-:W-:Y:S02]  /*67a0*/  IMAD.MOV.U32 R149, RZ, RZ, R148 ;  /* 0x000000ffff957224 */ /* 0x000fe400078e0094 */
[----:B------:R-:W-:-:S07]  /*67b0*/  IMAD.MOV.U32 R41, RZ, RZ, R40 ;  /* 0x000000ffff297224 */ /* 0x000fce00078e0028 */
.L_x_34746:
[----:B------:R-:W-:Y:S05]  /*67c0*/  BSYNC B1 ;  /* 0x0000000000017941 */ /* 0x000fea0003800000 */
.L_x_34744:
        /* <DEDUP_REMOVED lines=11> */
.L_x_34748:
[----:B------:R-:W-:Y:S01]  /*6880*/  MOV R7, R8 ;  /* 0x0000000800077202 */ /* 0x000fe20000000f00 */
[----:B------:R-:W-:Y:S02]  /*6890*/  IMAD.MOV.U32 R9, RZ, RZ, R10 ;  /* 0x000000ffff097224 */ /* 0x000fe400078e000a */
[----:B------:R-:W-:Y:S02]  /*68a0*/  IMAD.MOV.U32 R148, RZ, RZ, R151 ;  /* 0x000000ffff947224 */ /* 0x000fe400078e0097 */
[----:B------:R-:W-:-:S07]  /*68b0*/  IMAD.MOV.U32 R40, RZ, RZ, R39 ;  /* 0x000000ffff287224 */ /* 0x000fce00078e0027 */
.L_x_34749:
[----:B------:R-:W-:Y:S05]  /*68c0*/  BSYNC B1 ;  /* 0x0000000000017941 */ /* 0x000fea0003800000 */
.L_x_34747:
        /* <DEDUP_REMOVED lines=11> */
.L_x_34751:
[----:B------:R-:W-:Y:S01]  /*6980*/  MOV R8, R7 ;  /* 0x0000000700087202 */ /* 0x000fe20000000f00 */
[----:B------:R-:W-:Y:S02]  /*6990*/  IMAD.MOV.U32 R10, RZ, RZ, R9 ;  /* 0x000000ffff0a7224 */ /* 0x000fe400078e0009 */
[----:B------:R-:W-:Y:S02]  /*69a0*/  IMAD.MOV.U32 R151, RZ, RZ, R150 ;  /* 0x000000ffff977224 */ /* 0x000fe400078e0096 */
[----:B------:R-:W-:-:S07]  /*69b0*/  IMAD.MOV.U32 R39, RZ, RZ, R38 ;  /* 0x000000ffff277224 */ /* 0x000fce00078e0026 */
.L_x_34752:
[----:B------:R-:W-:Y:S05]  /*69c0*/  BSYNC B1 ;  /* 0x0000000000017941 */ /* 0x000fea0003800000 */
.L_x_34750:
        /* <DEDUP_REMOVED lines=11> */
.L_x_34754:
[----:B------:R-:W-:Y:S01]  /*6a80*/  MOV R7, R8 ;  /* 0x0000000800077202 */ /* 0x000fe20000000f00 */
[----:B------:R-:W-:Y:S02]  /*6a90*/  IMAD.MOV.U32 R9, RZ, RZ, R10 ;  /* 0x000000ffff097224 */ /* 0x000fe400078e000a */
[----:B------:R-:W-:Y:S02]  /*6aa0*/  IMAD.MOV.U32 R150, RZ, RZ, R153 ;  /* 0x000000ffff967224 */ /* 0x000fe400078e0099 */
[----:B------:R-:W-:-:S07]  /*6ab0*/  IMAD.MOV.U32 R38, RZ, RZ, R37 ;  /* 0x000000ffff267224 */ /* 0x000fce00078e0025 */
.L_x_34755:
[----:B------:R-:W-:Y:S05]  /*6ac0*/  BSYNC B1 ;  /* 0x0000000000017941 */ /* 0x000fea0003800000 */
.L_x_34753:
        /* <DEDUP_REMOVED lines=11> */
.L_x_34757:
[----:B------:R-:W-:Y:S01]  /*6b80*/  MOV R8, R7 ;  /* 0x0000000700087202 */ /* 0x000fe20000000f00 */
[----:B------:R-:W-:Y:S02]  /*6b90*/  IMAD.MOV.U32 R10, RZ, RZ, R9 ;  /* 0x000000ffff0a7224 */ /* 0x000fe400078e0009 */
[----:B------:R-:W-:Y:S02]  /*6ba0*/  IMAD.MOV.U32 R153, RZ, RZ, R152 ;  /* 0x000000ffff997224 */ /* 0x000fe400078e0098 */
[----:B------:R-:W-:-:S07]  /*6bb0*/  IMAD.MOV.U32 R37, RZ, RZ, R36 ;  /* 0x000000ffff257224 */ /* 0x000fce00078e0024 */
.L_x_34758:
[----:B------:R-:W-:Y:S05]  /*6bc0*/  BSYNC B1 ;  /* 0x0000000000017941 */ /* 0x000fea0003800000 */
.L_x_34756:
        /* <DEDUP_REMOVED lines=11> */
.L_x_34760:
[----:B------:R-:W-:Y:S01]  /*6c80*/  MOV R7, R8 ;  /* 0x0000000800077202 */ /* 0x000fe20000000f00 */
[----:B------:R-:W-:Y:S02]  /*6c90*/  IMAD.MOV.U32 R9, RZ, RZ, R10 ;  /* 0x000000ffff097224 */ /* 0x000fe400078e000a */
[----:B------:R-:W-:Y:S02]  /*6ca0*/  IMAD.MOV.U32 R152, RZ, RZ, R155 ;  /* 0x000000ffff987224 */ /* 0x000fe400078e009b */
[----:B------:R-:W-:-:S07]  /*6cb0*/  IMAD.MOV.U32 R36, RZ, RZ, R35 ;  /* 0x000000ffff247224 */ /* 0x000fce00078e0023 */
.L_x_34761:
[----:B------:R-:W-:Y:S05]  /*6cc0*/  BSYNC B1 ;  /* 0x0000000000017941 */ /* 0x000fea0003800000 */
.L_x_34759:
        /* <DEDUP_REMOVED lines=11> */
.L_x_34763:
[----:B------:R-:W-:Y:S01]  /*6d80*/  MOV R8, R7 ;  /* 0x0000000700087202 */ /* 0x000fe20000000f00 */
[----:B------:R-:W-:Y:S02]  /*6d90*/  IMAD.MOV.U32 R10, RZ, RZ, R9 ;  /* 0x000000ffff0a7224 */ /* 0x000fe400078e0009 */
[----:B------:R-:W-:Y:S02]  /*6da0*/  IMAD.MOV.U32 R155, RZ, RZ, R154 ;  /* 0x000000ffff9b7224 */ /* 0x000fe400078e009a */
[----:B------:R-:W-:-:S07]  /*6db0*/  IMAD.MOV.U32 R35, RZ, RZ, R34 ;  /* 0x000000ffff237224 */ /* 0x000fce00078e0022 */
.L_x_34764:
[----:B------:R-:W-:Y:S05]  /*6dc0*/  BSYNC B1 ;  /* 0x0000000000017941 */ /* 0x000fea0003800000 */
.L_x_34762:
        /* <DEDUP_REMOVED lines=11> */
.L_x_34766:
[----:B------:R-:W-:Y:S01]  /*6e80*/  MOV R7, R8 ;  /* 0x0000000800077202 */ /* 0x000fe20000000f00 */
[----:B------:R-:W-:Y:S02]  /*6e90*/  IMAD.MOV.U32 R9, RZ, RZ, R10 ;  /* 0x000000ffff097224 */ /* 0x000fe400078e000a */
[----:B------:R-:W-:Y:S02]  /*6ea0*/  IMAD.MOV.U32 R154, RZ, RZ, R157 ;  /* 0x000000ffff9a7224 */ /* 0x000fe400078e009d */
[----:B------:R-:W-:-:S07]  /*6eb0*/  IMAD.MOV.U32 R34, RZ, RZ, R3 ;  /* 0x000000ffff227224 */ /* 0x000fce00078e0003 */
.L_x_34767:
[----:B------:R-:W-:Y:S05]  /*6ec0*/  BSYNC B1 ;  /* 0x0000000000017941 */ /* 0x000fea0003800000 */
.L_x_34765:
        /* <DEDUP_REMOVED lines=11> */
.L_x_34769:
[----:B------:R-:W-:Y:S01]  /*6f80*/  IMAD.MOV.U32 R157, RZ, RZ, R156 ;  /* 0x000000ffff9d7224 */ /* 0x000fe200078e009c */
[-C--:B------:R-:W-:Y:S01]  /*6f90*/  MOV R8, R7.reuse ;  /* 0x0000000700087202 */ /* 0x080fe20000000f00 */
[----:B------:R-:W-:Y:S01]  /*6fa0*/  IMAD.MOV.U32 R3, RZ, RZ, R2 ;  /* 0x000000ffff037224 */ /* 0x000fe200078e0002 */
[----:B------:R-:W-:Y:S01]  /*6fb0*/  MOV R156, R7 ;  /* 0x00000007009c7202 */ /* 0x000fe20000000f00 */
[--C-:B------:R-:W-:Y:S02]  /*6fc0*/  IMAD.MOV.U32 R10, RZ, RZ, R9.reuse ;  /* 0x000000ffff0a7224 */ /* 0x100fe400078e0009 */
[----:B------:R-:W-:-:S07]  /*6fd0*/  IMAD.MOV.U32 R2, RZ, RZ, R9 ;  /* 0x000000ffff027224 */ /* 0x000fce00078e0009 */
.L_x_34770:
[----:B------:R-:W-:Y:S05]  /*6fe0*/  BSYNC B1 ;  /* 0x0000000000017941 */ /* 0x000fea0003800000 */
.L_x_34768:
[----:B------:R-:W-:Y:S01]  /*6ff0*/  VIADD R0, R0, 0x4 ;  /* 0x0000000400007836 */ /* 0x000fe20000000000 */
[----:B------:R-:W-:Y:S06]  /*7000*/  @P1 BRA `(.L_x_34771) ;  /* 0xffffffc0000c1947 */ /* 0x000fec000383ffff */
[----:B------:R-:W-:Y:S01]  /*7010*/  FADD.FTZ R158, R158, R5 ;  /* 0x000000059e9e7221 */ /* 0x000fe20000010000 */
[----:B------:R-:W-:Y:S01]  /*7020*/  IMAD.MOV.U32 R159, RZ, RZ, R6 ;  /* 0x000000ffff9f7224 */ /* 0x000fe200078e0006 */
[----:B------:R-:W-:Y:S01]  /*7030*/  MOV R156, R8 ;  /* 0x00000008009c7202 */ /* 0x000fe20000000f00 */
[----:B------:R-:W-:-:S07]  /*7040*/  IMAD.MOV.U32 R2, RZ, RZ, R10 ;  /* 0x000000ffff027224 */ /* 0x000fce00078e000a */
.L_x_34581:
[----:B------:R-:W-:Y:S05]  /*7050*/  BSYNC B0 ;  /* 0x0000000000007941 */ /* 0x000fea0003800000 */
.L_x_34580:
        /* <DEDUP_REMOVED lines=202> */
[----:B------:R-:W-:Y:S01]  /*7d00*/  IMAD.MOV.U32 R4, RZ, RZ, RZ ;  /* 0x000000ffff047224 */ /* 0x000fe200078e00ff */
[----:B------:R-:W-:Y:S02]  /*7d10*/  FSEL R0, R5, R158, P0 ;  /* 0x0000009e05007208 */ /* 0x000fe40000000000 */
[----:B------:R-:W-:Y:S01]  /*7d20*/  FSEL R158, R158, R5, P0 ;  /* 0x000000059e9e7208 */ /* 0x000fe20000000000 */
[----:B------:R-:W-:-:S04]  /*7d30*/  FADD.FTZ R7, -R6, R7 ;  /* 0x0000000706077221 */ /* 0x000fc80000010100 */
[----:B------:R-:W-:-:S06]  /*7d40*/  FMUL.FTZ R7, R7, 1.4426950216293334961 ;  /* 0x3fb8aa3b07077820 */ /* 0x000fcc0000410000 */
[----:B------:R-:W0:Y:S02]  /*7d50*/  MUFU.EX2 R7, R7 ;  /* 0x0000000700077308 */ /* 0x000e240000000800 */
[----:B0-----:R-:W-:Y:S01]  /*7d60*/  FMUL.FTZ R5, R0, R7 ;  /* 0x0000000700057220 */ /* 0x001fe20000410000 */
[----:B------:R-:W-:-:S07]  /*7d70*/  IMAD.MOV.U32 R0, RZ, RZ, R1 ;  /* 0x000000ffff007224 */ /* 0x000fce00078e0001 */
.L_x_34963:
[----:B------:R-:W2:Y:S04]  /*7d80*/  LDL R10, [R0+0x108] ;  /* 0x00010800000a7983 */ /* 0x000ea80000100800 */
[----:B------:R-:W3:Y:S01]  /*7d90*/  LDL R8, [R0+0x8] ;  /* 0x0000080000087983 */ /* 0x000ee20000100800 */
        /* <DEDUP_REMOVED lines=18> */
.L_x_34775:
[----:B------:R-:W-:Y:S02]  /*7ec0*/  IMAD.MOV.U32 R8, RZ, RZ, R33 ;  /* 0x000000ffff087224 */ /* 0x000fe400078e0021 */
[----:B------:R-:W-:Y:S01]  /*7ed0*/  IMAD.MOV.U32 R10, RZ, RZ, R95 ;  /* 0x000000ffff0a7224 */ /* 0x000fe200078e005f */
[----:B------:R-:W-:Y:S01]  /*7ee0*/  MOV R95, R94 ;  /* 0x0000005e005f7202 */ /* 0x000fe20000000f00 */
[----:B------:R-:W-:-:S07]  /*7ef0*/  IMAD.MOV.U32 R33, RZ, RZ, R32 ;  /* 0x000000ffff217224 */ /* 0x000fce00078e0020 */
.L_x_34776:
[----:B------:R-:W-:Y:S05]  /*7f00*/  BSYNC B1 ;  /* 0x0000000000017941 */ /* 0x000fea0003800000 */
.L_x_34774:
        /* <DEDUP_REMOVED lines=11> */
.L_x_34778:
[----:B------:R-:W-:Y:S01]  /*7fc0*/  IMAD.MOV.U32 R7, RZ, RZ, R8 ;  /* 0x000000ffff077224 */ /* 0x000fe200078e0008 */
[----:B------:R-:W-:Y:S01]  /*7fd0*/  MOV R94, R93 ;  /* 0x0000005d005e7202 */ /* 0x000fe20000000f00 */
[----:B------:R-:W-:Y:S02]  /*7fe0*/  IMAD.MOV.U32 R9, RZ, RZ, R10 ;  /* 0x000000ffff097224 */ /* 0x000fe400078e000a */
[----:B------:R-:W-:-:S07]  /*7ff0*/  IMAD.MOV.U32 R32, RZ, RZ, R97 ;  /* 0x000000ffff207224 */ /* 0x000fce00078e0061 */
.L_x_34779:
[----:B------:R-:W-:Y:S05]  /*8000*/  BSYNC B1 ;  /* 0x0000000000017941 */ /* 0x000fea0003800000 */
.L_x_34777:
        /* <DEDUP_REMOVED lines=11> */
.L_x_34781:
[----:B------:R-:W-:Y:S01]  /*80c0*/  IMAD.MOV.U32 R8, RZ, RZ, R7 ;  /* 0x000000ffff087224 */ /* 0x000fe200078e0007 */
[----:B------:R-:W-:Y:S01]  /*80d0*/  MOV R93, R92 ;  /* 0x0000005c005d7202 */ /* 0x000fe20000000f00 */
[----:B------:R-:W-:Y:S02]  /*80e0*/  IMAD.MOV.U32 R10, RZ, RZ, R9 ;  /* 0x000000ffff0a7224 */ /* 0x000fe400078e0009 */
[----:B------:R-:W-:-:S07]  /*80f0*/  IMAD.MOV.U32 R97, RZ, RZ, R96 ;  /* 0x000000ffff617224 */ /* 0x000fce00078e0060 */
.L_x_34782:
[----:B------:R-:W-:Y:S05]  /*8100*/  BSYNC B1 ;  /* 0x0000000000017941 */ /* 0x000fea0003800000 */
.L_x_34780:
        /* <DEDUP_REMOVED lines=11> */
.L_x_34784:
[----:B------:R-:W-:Y:S01]  /*81c0*/  IMAD.MOV.U32 R7, RZ, RZ, R8 ;  /* 0x000000ffff077224 */ /* 0x000fe200078e0008 */
[----:B------:R-:W-:Y:S01]  /*81d0*/  MOV R92, R91 ;  /* 0x0000005b005c7202 */ /* 0x000fe20000000f00 */
[----:B------:R-:W-:Y:S02]  /*81e0*/  IMAD.MOV.U32 R9, RZ, RZ, R10 ;  /* 0x000000ffff097224 */ /* 0x000fe400078e000a */
[----:B------:R-:W-:-:S07]  /*81f0*/  IMAD.MOV.U32 R96, RZ, RZ, R99 ;  /* 0x000000ffff607224 */ /* 0x000fce00078e0063 */
.L_x_34785:
[----:B------:R-:W-:Y:S05]  /*8200*/  BSYNC B1 ;  /* 0x0000000000017941 */ /* 0x000fea0003800000 */
.L_x_34783:
        /* <DEDUP_REMOVED lines=11> */
.L_x_34787:
[----:B------:R-:W-:Y:S01]  /*82c0*/  IMAD.MOV.U32 R8, RZ, RZ, R7 ;  /* 0x000000ffff087224 */ /* 0x000fe200078e0007 */
[----:B------:R-:W-:Y:S01]  /*82d0*/  MOV R91, R90 ;  /* 0x0000005a005b7202 */ /* 0x000fe20000000f00 */
[----:B------:R-:W-:Y:S02]  /*82e0*/  IMAD.MOV.U32 R10, RZ, RZ, R9 ;  /* 0x000000ffff0a7224 */ /* 0x000fe400078e0009 */
[----:B------:R-:W-:-:S07]  /*82f0*/  IMAD.MOV.U32 R99, RZ, RZ, R98 ;  /* 0x000000ffff637224 */ /* 0x000fce00078e0062 */
.L_x_34788:
[----:B------:R-:W-:Y:S05]  /*8300*/  BSYNC B1 ;  /* 0x0000000000017941 */ /* 0x000fea0003800000 */
.L_x_34786:
        /* <DEDUP_REMOVED lines=11> */
.L_x_34790:
[----:B------:R-:W-:Y:S01]  /*83c0*/  IMAD.MOV.U32 R7, RZ, RZ, R8 ;  /* 0x000000ffff077224 */ /* 0x000fe200078e0008 */
[----:B------:R-:W-:Y:S01]  /*83d0*/  MOV R90, R89 ;  /* 0x00000059005a7202 */ /* 0x000fe20000000f00 */
[----:B------:R-:W-:Y:S02]  /*83e0*/  IMAD.MOV.U32 R9, RZ, RZ, R10 ;  /* 0x000000ffff097224 */ /* 0x000fe400078e000a */
[----:B------:R-:W-:-:S07]  /*83f0*/  IMAD.MOV.U32 R98, RZ, RZ, R101 ;  /* 0x000000ffff627224 */ /* 0x000fce00078e0065 */
.L_x_34791:
[----:B------:R-:W-:Y:S05]  /*8400*/  BSYNC B1 ;  /* 0x0000000000017941 */ /* 0x000fea0003800000 */
.L_x_34789:
        /* <DEDUP_REMOVED lines=11> */
.L_x_34793:
[----:B------:R-:W-:Y:S01]  /*84c0*/  IMAD.MOV.U32 R8, RZ, RZ, R7 ;  /* 0x000000ffff087224 */ /* 0x000fe200078e0007 */
[----:B------:R-:W-:Y:S01]  /*84d0*/  MOV R89, R88 ;  /* 0x0000005800597202 */ /* 0x000fe20000000f00 */
[----:B------:R-:W-:Y:S02]  /*84e0*/  IMAD.MOV.U32 R10, RZ, RZ, R9 ;  /* 0x000000ffff0a7224 */ /* 0x000fe400078e0009 */
[----:B------:R-:W-:-:S07]  /*84f0*/  IMAD.MOV.U32 R101, RZ, RZ, R100 ;  /* 0x000000ffff657224 */ /* 0x000fce00078e0064 */
.L_x_34794:
[----:B------:R-:W-:Y:S05]  /*8500*/  BSYNC B1 ;  /* 0x0000000000017941 */ /* 0x000fea0003800000 */
.L_x_34792:
        /* <DEDUP_REMOVED lines=11> */
.L_x_34796:
[----:B------:R-:W-:Y:S01]  /*85c0*/  IMAD.MOV.U32 R7, RZ, RZ, R8 ;  /* 0x000000ffff077224 */ /* 0x000fe200078e0008 */
[----:B------:R-:W-:Y:S01]  /*85d0*/  MOV R88, R87 ;  /* 0x0000005700587202 */ /* 0x000fe20000000f00 */
[----:B------:R-:W-:Y:S02]  /*85e0*/  IMAD.MOV.U32 R9, RZ, RZ, R10 ;  /* 0x000000ffff097224 */ /* 0x000fe400078e000a */
[----:B------:R-:W-:-:S07]  /*85f0*/  IMAD.MOV.U32 R100, RZ, RZ, R103 ;  /* 0x000000ffff647224 */ /* 0x000fce00078e0067 */
.L_x_34797:
[----:B------:R-:W-:Y:S05]  /*8600*/  BSYNC B1 ;  /* 0x0000000000017941 */ /* 0x000fea0003800000 */
.L_x_34795:
        /* <DEDUP_REMOVED lines=11> */
.L_x_34799:
[----:B------:R-:W-:Y:S01]  /*86c0*/  IMAD.MOV.U32 R8, RZ, RZ, R7 ;  /* 0x000000ffff087224 */ /* 0x000fe200078e0007 */
[----:B------:R-:W-:Y:S01]  /*86d0*/  MOV R87, R86 ;  /* 0x0000005600577202 */ /* 0x000fe20000000f00 */
[----:B------:R-:W-:Y:S02]  /*86e0*/  IMAD.MOV.U32 R10, RZ, RZ, R9 ;  /* 0x000000ffff0a7224 */ /* 0x000fe400078e0009 */
[----:B------:R-:W-:-:S07]  /*86f0*/  IMAD.MOV.U32 R103, RZ, RZ, R102 ;  /* 0x000000ffff677224 */ /* 0x000fce00078e0066 */
.L_x_34800:
[----:B------:R-:W-:Y:S05]  /*8700*/  BSYNC B1 ;  /* 0x0000000000017941 */ /* 0x000fea0003800000 */
.L_x_34798:
        /* <DEDUP_REMOVED lines=11> */
.L_x_34802:
[----:B------:R-:W-:Y:S01]  /*87c0*/  IMAD.MOV.U32 R7, RZ, RZ, R8 ;  /* 0x000000ffff077224 */ /* 0x000fe200078e0008 */
[----:B------:R-:W-:Y:S01]  /*87d0*/  MOV R86, R85 ;  /* 0x0000005500567202 */ /* 0x000fe20000000f00 */
[----:B------:R-:W-:Y:S02]  /*87e0*/  IMAD.MOV.U32 R9, RZ, RZ, R10 ;  /* 0x000000ffff097224 */ /* 0x000fe400078e000a */
[----:B------:R-:W-:-:S07]  /*87f0*/  IMAD.MOV.U32 R102, RZ, RZ, R105 ;  /* 0x000000ffff667224 */ /* 0x000fce00078e0069 */
.L_x_34803:
[----:B------:R-:W-:Y:S05]  /*8800*/  BSYNC B1 ;  /* 0x0000000000017941 */ /* 0x000fea0003800000 */
.L_x_34801:
        /* <DEDUP_REMOVED lines=11> */
.L_x_34805:
[----:B------:R-:W-:Y:S01]  /*88c0*/  IMAD.MOV.U32 R8, RZ, RZ, R7 ;  /* 0x000000ffff087224 */ /* 0x000fe200078e0007 */
[----:B------:R-:W-:Y:S01]  /*88d0*/  MOV R85, R84 ;  /* 0x0000005400557202 */ /* 0x000fe20000000f00 */
[----:B------:R-:W-:Y:S02]  /*88e0*/  IMAD.MOV.U32 R10, RZ, RZ, R9 ;  /* 0x000000ffff0a7224 */ /* 0x000fe400078e0009 */
[----:B------:R-:W-:-:S07]  /*88f0*/  IMAD.MOV.U32 R105, RZ, RZ, R104 ;  /* 0x000000ffff697224 */ /* 0x000fce00078e0068 */
.L_x_34806:
[----:B------:R-:W-:Y:S05]  /*8900*/  BSYNC B1 ;  /* 0x0000000000017941 */ /* 0x000fea0003800000 */
.L_x_34804:
        /* <DEDUP_REMOVED lines=11> */
.L_x_34808:
[----:B------:R-:W-:Y:S01]  /*89c0*/  IMAD.MOV.U32 R7, RZ, RZ, R8 ;  /* 0x000000ffff077224 */ /* 0x000fe200078e0008 */
[----:B------:R-:W-:Y:S01]  /*89d0*/  MOV R84, R83 ;  /* 0x0000005300547202 */ /* 0x000fe20000000f00 */
[----:B------:R-:W-:Y:S02]  /*89e0*/  IMAD.MOV.U32 R9, RZ, RZ, R10 ;  /* 0x000000ffff097224 */ /* 0x000fe400078e000a */
[----:B------:R-:W-:-:S07]  /*89f0*/  IMAD.MOV.U32 R104, RZ, RZ, R107 ;  /* 0x000000ffff687224 */ /* 0x000fce00078e006b */
.L_x_34809:
[----:B------:R-:W-:Y:S05]  /*8a00*/  BSYNC B1 ;  /* 0x0000000000017941 */ /* 0x000fea0003800000 */
.L_x_34807:
        /* <DEDUP_REMOVED lines=11> */
.L_x_34811:
[----:B------:R-:W-:Y:S01]  /*8ac0*/  IMAD.MOV.U32 R8, RZ, RZ, R7 ;  /* 0x000000ffff087224 */ /* 0x000fe200078e0007 */
[----:B------:R-:W-:Y:S01]  /*8ad0*/  MOV R83, R82 ;  /* 0x0000005200537202 */ /* 0x000fe20000000f00 */
[----:B------:R-:W-:Y:S02]  /*8ae0*/  IMAD.MOV.U32 R10, RZ, RZ, R9 ;  /* 0x000000ffff0a7224 */ /* 0x000fe400078e0009 */
[----:B------:R-:W-:-:S07]  /*8af0*/  IMAD.MOV.U32 R107, RZ, RZ, R106 ;  /* 0x000000ffff6b7224 */ /* 0x000fce00078e006a */
.L_x_34812:
[----:B------:R-:W-:Y:S05]  /*8b00*/  BSYNC B1 ;  /* 0x0000000000017941 */ /* 0x000fea0003800000 */
.L_x_34810:
        /* <DEDUP_REMOVED lines=11> */
.L_x_34814:
[----:B------:R-:W-:Y:S01]  /*8bc0*/  IMAD.MOV.U32 R7, RZ, RZ, R8 ;  /* 0x000000ffff077224 */ /* 0x000fe200078e0008 */
[----:B------:R-:W-:Y:S01]  /*8bd0*/  MOV R82, R81 ;  /* 0x0000005100527202 */ /* 0x000fe20000000f00 */
[----:B------:R-:W-:Y:S02]  /*8be0*/  IMAD.MOV.U32 R9, RZ, RZ, R10 ;  /* 0x000000ffff097224 */ /* 0x000fe400078e000a */
[----:B------:R-:W-:-:S07]  /*8bf0*/  IMAD.MOV.U32 R106, RZ, RZ, R109 ;  /* 0x000000ffff6a7224 */ /* 0x000fce00078e006d */
.L_x_34815:
[----:B------:R-:W-:Y:S05]  /*8c00*/  BSYNC B1 ;  /* 0x0000000000017941 */ /* 0x000fea0003800000 */
.L_x_34813:
        /* <DEDUP_REMOVED lines=11> */
.L_x_34817:
[----:B------:R-:W-:Y:S01]  /*8cc0*/  IMAD.MOV.U32 R8, RZ, RZ, R7 ;  /* 0x000000ffff087224 */ /* 0x000fe200078e0007 */
[----:B------:R-:W-:Y:S01]  /*8cd0*/  MOV R81, R80 ;  /* 0x0000005000517202 */ /* 0x000fe20000000f00 */
[----:B------:R-:W-:Y:S02]  /*8ce0*/  IMAD.MOV.U32 R10, RZ, RZ, R9 ;  /* 0x000000ffff0a7224 */ /* 0x000fe400078e0009 */
[----:B------:R-:W-:-:S07]  /*8cf0*/  IMAD.MOV.U32 R109, RZ, RZ, R108 ;  /* 0x000000ffff6d7224 */ /* 0x000fce00078e006c */
.L_x_34818:
[----:B------:R-:W-:Y:S05]  /*8d00*/  BSYNC B1 ;  /* 0x0000000000017941 */ /* 0x000fea0003800000 */
.L_x_34816:
        /* <DEDUP_REMOVED lines=11> */
.L_x_34820:
[----:B------:R-:W-:Y:S01]  /*8dc0*/  IMAD.MOV.U32 R7, RZ, RZ, R8 ;  /* 0x000000ffff077224 */ /* 0x000fe200078e0008 */
[----:B------:R-:W-:Y:S01]  /*8dd0*/  MOV R80, R79 ;  /* 0x0000004f00507202 */ /* 0x000fe20000000f00 */
[----:B------:R-:W-:Y:S02]  /*8de0*/  IMAD.MOV.U32 R9, RZ, RZ, R10 ;  /* 0x000000ffff097224 */ /* 0x000fe400078e000a */
[----:B------:R-:W-:-:S07]  /*8df0*/  IMAD.MOV.U32 R108, RZ, RZ, R111 ;  /* 0x000000ffff6c7224 */ /* 0x000fce00078e006f */
.L_x_34821:
[----:B------:R-:W-:Y:S05]  /*8e00*/  BSYNC B1 ;  /* 0x0000000000017941 */ /* 0x000fea0003800000 */
.L_x_34819:
        /* <DEDUP_REMOVED lines=11> */
.L_x_34823:
[----:B------:R-:W-:Y:S01]  /*8ec0*/  IMAD.MOV.U32 R8, RZ, RZ, R7 ;  /* 0x000000ffff087224 */ /* 0x000fe200078e0007 */
[----:B------:R-:W-:Y:S01]  /*8ed0*/  MOV R79, R78 ;  /* 0x0000004e004f7202 */ /* 0x000fe20000000f00 */
[----:B------:R-:W-:Y:S02]  /*8ee0*/  IMAD.MOV.U32 R10, RZ, RZ, R9 ;  /* 0x000000ffff0a7224 */ /* 0x000fe400078e0009 */
[----:B------:R-:W-:-:S07]  /*8ef0*/  IMAD.MOV.U32 R111, RZ, RZ, R110 ;  /* 0x000000ffff6f7224 */ /* 0x000fce00078e006e */
.L_x_34824:
[----:B------:R-:W-:Y:S05]  /*8f00*/  BSYNC B1 ;  /* 0x0000000000017941 */ /* 0x000fea0003800000 */
.L_x_34822:
        /* <DEDUP_REMOVED lines=11> */
.L_x_34826:
[----:B------:R-:W-:Y:S01]  /*8fc0*/  IMAD.MOV.U32 R7, RZ, RZ, R8 ;  /* 0x000000ffff077224 */ /* 0x000fe200078e0008 */
[----:B------:R-:W-:Y:S01]  /*8fd0*/  MOV R78, R77 ;  /* 0x0000004d004e7202 */ /* 0x000fe20000000f00 */
[----:B------:R-:W-:Y:S02]  /*8fe0*/  IMAD.MOV.U32 R9, RZ, RZ, R10 ;  /* 0x000000ffff097224 */ /* 0x000fe400078e000a */
[----:B------:R-:W-:-:S07]  /*8ff0*/  IMAD.MOV.U32 R110, RZ, RZ, R113 ;  /* 0x000000ffff6e7224 */ /* 0x000fce00078e0071 */
.L_x_34827:
[----:B------:R-:W-:Y:S05]  /*9000*/  BSYNC B1 ;  /* 0x0000000000017941 */ /* 0x000fea0003800000 */
.L_x_34825:
        /* <DEDUP_REMOVED lines=11> */
.L_x_34829:
[----:B------:R-:W-:Y:S01]  /*90c0*/  IMAD.MOV.U32 R8, RZ, RZ, R7 ;  /* 0x000000ffff087224 */ /* 0x000fe200078e0007 */
[----:B------:R-:W-:Y:S01]  /*90d0*/  MOV R77, R76 ;  /* 0x0000004c004d7202 */ /* 0x000fe20000000f00 */
[----:B------:R-:W-:Y:S02]  /*90e0*/  IMAD.MOV.U32 R10, RZ, RZ, R9 ;  /* 0x000000ffff0a7224 */ /* 0x000fe400078e0009 */
[----:B------:R-:W-:-:S07]  /*90f0*/  IMAD.MOV.U32 R113, RZ, RZ, R112 ;  /* 0x000000ffff717224 */ /* 0x000fce00078e0070 */
.L_x_34830:
[----:B------:R-:W-:Y:S05]  /*9100*/  BSYNC B1 ;  /* 0x0000000000017941 */ /* 0x000fea0003800000 */
.L_x_34828:
        /* <DEDUP_REMOVED lines=11> */
.L_x_34832:
[----:B------:R-:W-:Y:S01]  /*91c0*/  IMAD.MOV.U32 R7, RZ, RZ, R8 ;  /* 0x000000ffff077224 */ /* 0x000fe200078e0008 */
[----:B------:R-:W-:Y:S01]  /*91d0*/  MOV R76, R75 ;  /* 0x0000004b004c7202 */ /* 0x000fe20000000f00 */
[----:B------:R-:W-:Y:S02]  /*91e0*/  IMAD.MOV.U32 R9, RZ, RZ, R10 ;  /* 0x000000ffff097224 */ /* 0x000fe400078e000a */
[----:B------:R-:W-:-:S07]  /*91f0*/  IMAD.MOV.U32 R112, RZ, RZ, R115 ;  /* 0x000000ffff707224 */ /* 0x000fce00078e0073 */
.L_x_34833:
[----:B------:R-:W-:Y:S05]  /*9200*/  BSYNC B1 ;  /* 0x0000000000017941 */ /* 0x000fea0003800000 */
.L_x_34831:
        /* <DEDUP_REMOVED lines=11> */
.L_x_34835:
[----:B------:R-:W-:Y:S01]  /*92c0*/  IMAD.MOV.U32 R8, RZ, RZ, R7 ;  /* 0x000000ffff087224 */ /* 0x000fe200078e0007 */
[----:B------:R-:W-:Y:S01]  /*92d0*/  MOV R75, R74 ;  /* 0x0000004a004b7202 */ /* 0x000fe20000000f00 */
[----:B------:R-:W-:Y:S02]  /*92e0*/  IMAD.MOV.U32 R10, RZ, RZ, R9 ;  /* 0x000000ffff0a7224 */ /* 0x000fe400078e0009 */
[----:B------:R-:W-:-:S07]  /*92f0*/  IMAD.MOV.U32 R115, RZ, RZ, R114 ;  /* 0x000000ffff737224 */ /* 0x000fce00078e0072 */
.L_x_34836:
[----:B------:R-:W-:Y:S05]  /*9300*/  BSYNC B1 ;  /* 0x0000000000017941 */ /* 0x000fea0003800000 */
.L_x_34834:
        /* <DEDUP_REMOVED lines=11> */
.L_x_34838:
[----:B------:R-:W-:Y:S01]  /*93c0*/  IMAD.MOV.U32 R7, RZ, RZ, R8 ;  /* 0x000000ffff077224 */ /* 0x000fe200078e0008 */
[----:B------:R-:W-:Y:S01]  /*93d0*/  MOV R74, R73 ;  /* 0x00000049004a7202 */ /* 0x000fe20000000f00 */
[----:B------:R-:W-:Y:S02]  /*93e0*/  IMAD.MOV.U32 R9, RZ, RZ, R10 ;  /* 0x000000ffff097224 */ /* 0x000fe400078e000a */
[----:B------:R-:W-:-:S07]  /*93f0*/  IMAD.MOV.U32 R114, RZ, RZ, R117 ;  /* 0x000000ffff727224 */ /* 0x000fce00078e0075 */
.L_x_34839:
[----:B------:R-:W-:Y:S05]  /*9400*/  BSYNC B1 ;  /* 0x0000000000017941 */ /* 0x000fea0003800000 */
.L_x_34837:
        /* <DEDUP_REMOVED lines=11> */
.L_x_34841:
[----:B------:R-:W-:Y:S01]  /*94c0*/  IMAD.MOV.U32 R8, RZ, RZ, R7 ;  /* 0x000000ffff087224 */ /* 0x000fe200078e0007 */
[----:B------:R-:W-:Y:S01]  /*94d0*/  MOV R73, R72 ;  /* 0x0000004800497202 */ /* 0x000fe20000000f00 */
[----:B------:R-:W-:Y:S02]  /*94e0*/  IMAD.MOV.U32 R10, RZ, RZ, R9 ;  /* 0x000000ffff0a7224 */ /* 0x000fe400078e0009 */
[----:B------:R-:W-:-:S07]  /*94f0*/  IMAD.MOV.U32 R117, RZ, RZ, R116 ;  /* 0x000000ffff757224 */ /* 0x000fce00078e0074 */
.L_x_34842:
[----:B------:R-:W-:Y:S05]  /*9500*/  BSYNC B1 ;  /* 0x0000000000017941 */ /* 0x000fea0003800000 */
.L_x_34840:
        /* <DEDUP_REMOVED lines=11> */
.L_x_34844:
[----:B------:R-:W-:Y:S01]  /*95c0*/  IMAD.MOV.U32 R7, RZ, RZ, R8 ;  /* 0x000000ffff077224 */ /* 0x000fe200078e0008 */
[----:B------:R-:W-:Y:S01]  /*95d0*/  MOV R72, R71 ;  /* 0x0000004700487202 */ /* 0x000fe20000000f00 */
[----:B------:R-:W-:Y:S02]  /*95e0*/  IMAD.MOV.U32 R9, RZ, RZ, R10 ;  /* 0x000000ffff097224 */ /* 0x000fe400078e000a */
[----:B------:R-:W-:-:S07]  /*95f0*/  IMAD.MOV.U32 R116, RZ, RZ, R119 ;  /* 0x000000ffff747224 */ /* 0x000fce00078e0077 */
.L_x_34845:
[----:B------:R-:W-:Y:S05]  /*9600*/  BSYNC B1 ;  /* 0x0000000000017941 */ /* 0x000fea0003800000 */
.L_x_34843:
        /* <DEDUP_REMOVED lines=11> */
.L_x_34847:
[----:B------:R-:W-:Y:S01]  /*96c0*/  IMAD.MOV.U32 R8, RZ, RZ, R7 ;  /* 0x000000ffff087224 */ /* 0x000fe200078e0007 */
[----:B------:R-:W-:Y:S01]  /*96d0*/  MOV R71, R70 ;  /* 0x0000004600477202 */ /* 0x000fe20000000f00 */
[----:B------:R-:W-:Y:S02]  /*96e0*/  IMAD.MOV.U32 R10, RZ, RZ, R9 ;  /* 0x000000ffff0a7224 */ /* 0x000fe400078e0009 */
[----:B------:R-:W-:-:S07]  /*96f0*/  IMAD.MOV.U32 R119, RZ, RZ, R118 ;  /* 0x000000ffff777224 */ /* 0x000fce00078e0076 */
.L_x_34848:
[----:B------:R-:W-:Y:S05]  /*9700*/  BSYNC B1 ;  /* 0x0000000000017941 */ /* 0x000fea0003800000 */
.L_x_34846:
        /* <DEDUP_REMOVED lines=11> */
.L_x_34850:
[----:B------:R-:W-:Y:S01]  /*97c0*/  IMAD.MOV.U32 R7, RZ, RZ, R8 ;  /* 0x000000ffff077224 */ /* 0x000fe200078e0008 */
[----:B------:R-:W-:Y:S01]  /*97d0*/  MOV R70, R69 ;  /* 0x0000004500467202 */ /* 0x000fe20000000f00 */
[----:B------:R-:W-:Y:S02]  /*97e0*/  IMAD.MOV.U32 R9, RZ, RZ, R10 ;  /* 0x000000ffff097224 */ /* 0x000fe400078e000a */
[----:B------:R-:W-:-:S07]  /*97f0*/  IMAD.MOV.U32 R118, RZ, RZ, R121 ;  /* 0x000000ffff767224 */ /* 0x000fce00078e0079 */
.L_x_34851:
[----:B------:R-:W-:Y:S05]  /*9800*/  BSYNC B1 ;  /* 0x0000000000017941 */ /* 0x000fea0003800000 */
.L_x_34849:
        /* <DEDUP_REMOVED lines=11> */
.L_x_34853:
[----:B------:R-:W-:Y:S01]  /*98c0*/  IMAD.MOV.U32 R8, RZ, RZ, R7 ;  /* 0x000000ffff087224 */ /* 0x000fe200078e0007 */
[----:B------:R-:W-:Y:S01]  /*98d0*/  MOV R69, R68 ;  /* 0x0000004400457202 */ /* 0x000fe20000000f00 */
[----:B------:R-:W-:Y:S02]  /*98e0*/  IMAD.MOV.U32 R10, RZ, RZ, R9 ;  /* 0x000000ffff0a7224 */ /* 0x000fe400078e0009 */
[----:B------:R-:W-:-:S07]  /*98f0*/  IMAD.MOV.U32 R121, RZ, RZ, R120 ;  /* 0x000000ffff797224 */ /* 0x000fce00078e0078 */
.L_x_34854:
[----:B------:R-:W-:Y:S05]  /*9900*/  BSYNC B1 ;  /* 0x0000000000017941 */ /* 0x000fea0003800000 */
.L_x_34852:
        /* <DEDUP_REMOVED lines=11> */
.L_x_34856:
[----:B------:R-:W-:Y:S01]  /*99c0*/  IMAD.MOV.U32 R7, RZ, RZ, R8 ;  /* 0x000000ffff077224 */ /* 0x000fe200078e0008 */
[----:B------:R-:W-:Y:S01]  /*99d0*/  MOV R68, R67 ;  /* 0x0000004300447202 */ /* 0x000fe20000000f00 */
[----:B------:R-:W-:Y:S02]  /*99e0*/  IMAD.MOV.U32 R9, RZ, RZ, R10 ;  /* 0x000000ffff097224 */ /* 0x000fe400078e000a */
[----:B------:R-:W-:-:S07]  /*99f0*/  IMAD.MOV.U32 R120, RZ, RZ, R123 ;  /* 0x000000ffff787224 */ /* 0x000fce00078e007b */
.L_x_34857:
[----:B------:R-:W-:Y:S05]  /*9a00*/  BSYNC B1 ;  /* 0x0000000000017941 */ /* 0x000fea0003800000 */
.L_x_34855:
        /* <DEDUP_REMOVED lines=11> */
.L_x_34859:
[----:B------:R-:W-:Y:S01]  /*9ac0*/  IMAD.MOV.U32 R8, RZ, RZ, R7 ;  /* 0x000000ffff087224 */ /* 0x000fe200078e0007 */
[----:B------:R-:W-:Y:S01]  /*9ad0*/  MOV R67, R66 ;  /* 0x0000004200437202 */ /* 0x000fe20000000f00 */
[----:B------:R-:W-:Y:S02]  /*9ae0*/  IMAD.MOV.U32 R10, RZ, RZ, R9 ;  /* 0x000000ffff0a7224 */ /* 0x000fe400078e0009 */
[----:B------:R-:W-:-:S07]  /*9af0*/  IMAD.MOV.U32 R123, RZ, RZ, R122 ;  /* 0x000000ffff7b7224 */ /* 0x000fce00078e007a */
.L_x_34860:
[----:B------:R-:W-:Y:S05]  /*9b00*/  BSYNC B1 ;  /* 0x0000000000017941 */ /* 0x000fea0003800000 */
.L_x_34858:
        /* <DEDUP_REMOVED lines=11> */
.L_x_34862:
[----:B------:R-:W-:Y:S01]  /*9bc0*/  IMAD.MOV.U32 R7, RZ, RZ, R8 ;  /* 0x000000ffff077224 */ /* 0x000fe200078e0008 */
[----:B------:R-:W-:Y:S01]  /*9bd0*/  MOV R66, R65 ;  /* 0x0000004100427202 */ /* 0x000fe20000000f00 */
[----:B------:R-:W-:Y:S02]  /*9be0*/  IMAD.MOV.U32 R9, RZ, RZ, R10 ;  /* 0x000000ffff097224 */ /* 0x000fe400078e000a */
[----:B------:R-:W-:-:S07]  /*9bf0*/  IMAD.MOV.U32 R122, RZ, RZ, R125 ;  /* 0x000000ffff7a7224 */ /* 0x000fce00078e007d */
.L_x_34863:
[----:B------:R-:W-:Y:S05]  /*9c00*/  BSYNC B1 ;  /* 0x0000000000017941 */ /* 0x000fea0003800000 */
.L_x_34861:
        /* <DEDUP_REMOVED lines=11> */
.L_x_34865:
[----:B------:R-:W-:Y:S01]  /*9cc0*/  IMAD.MOV.U32 R8, RZ, RZ, R7 ;  /* 0x000000ffff087224 */ /* 0x000fe200078e0007 */
[----:B------:R-:W-:Y:S01]  /*9cd0*/  MOV R65, R64 ;  /* 0x0000004000417202 */ /* 0x000fe20000000f00 */
[----:B------:R-:W-:Y:S02]  /*9ce0*/  IMAD.MOV.U32 R10, RZ, RZ, R9 ;  /* 0x000000ffff0a7224 */ /* 0x000fe400078e0009 */
[----:B------:R-:W-:-:S07]  /*9cf0*/  IMAD.MOV.U32 R125, RZ, RZ, R124 ;  /* 0x000000ffff7d7224 */ /* 0x000fce00078e007c */
.L_x_34866:
[----:B------:R-:W-:Y:S05]  /*9d00*/  BSYNC B1 ;  /* 0x0000000000017941 */ /* 0x000fea0003800000 */
.L_x_34864:
        /* <DEDUP_REMOVED lines=11> */
.L_x_34868:
[----:B------:R-:W-:Y:S01]  /*9dc0*/  IMAD.MOV.U32 R7, RZ, RZ, R8 ;  /* 0x000000ffff077224 */ /* 0x000fe200078e0008 */
[----:B------:R-:W-:Y:S01]  /*9dd0*/  MOV R64, R63 ;  /* 0x0000003f00407202 */ /* 0x000fe20000000f00 */
[----:B------:R-:W-:Y:S02]  /*9de0*/  IMAD.MOV.U32 R9, RZ, RZ, R10 ;  /* 0x000000ffff097224 */ /* 0x000fe400078e000a */
[----:B------:R-:W-:-:S07]  /*9df0*/  IMAD.MOV.U32 R124, RZ, RZ, R127 ;  /* 0x000000ffff7c7224 */ /* 0x000fce00078e007f */
.L_x_34869:
[----:B------:R-:W-:Y:S05]  /*9e00*/  BSYNC B1 ;  /* 0x0000000000017941 */ /* 0x000fea0003800000 */
.L_x_34867:
        /* <DEDUP_REMOVED lines=11> */
.L_x_34871:
[----:B------:R-:W-:Y:S01]  /*9ec0*/  IMAD.MOV.U32 R8, RZ, RZ, R7 ;  /* 0x000000ffff087224 */ /* 0x000fe200078e0007 */
[----:B------:R-:W-:Y:S01]  /*9ed0*/  MOV R63, R62 ;  /* 0x0000003e003f7202 */ /* 0x000fe20000000f00 */
[----:B------:R-:W-:Y:S02]  /*9ee0*/  IMAD.MOV.U32 R10, RZ, RZ, R9 ;  /* 0x000000ffff0a7224 */ /* 0x000fe400078e0009 */
[----:B------:R-:W-:-:S07]  /*9ef0*/  IMAD.MOV.U32 R127, RZ, RZ, R126 ;  /* 0x000000ffff7f7224 */ /* 0x000fce00078e007e */
.L_x_34872:
[----:B------:R-:W-:Y:S05]  /*9f00*/  BSYNC B1 ;  /* 0x0000000000017941 */ /* 0x000fea0003800000 */
.L_x_34870:
        /* <DEDUP_REMOVED lines=11> */
.L_x_34874:
[----:B------:R-:W-:Y:S01]  /*9fc0*/  IMAD.MOV.U32 R7, RZ, RZ, R8 ;  /* 0x000000ffff077224 */ /* 0x000fe200078e0008 */
[----:B------:R-:W-:Y:S01]  /*9fd0*/  MOV R62, R61 ;  /* 0x0000003d003e7202 */ /* 0x000fe20000000f00 */
[----:B------:R-:W-:Y:S02]  /*9fe0*/  IMAD.MOV.U32 R9, RZ, RZ, R10 ;  /* 0x000000ffff097224 */ /* 0x000fe400078e000a */
[----:B------:R-:W-:-:S07]  /*9ff0*/  IMAD.MOV.U32 R126, RZ, RZ, R129 ;  /* 0x000000ffff7e7224 */ /* 0x000fce00078e0081 */
.L_x_34875:
[----:B------:R-:W-:Y:S05]  /*a000*/  BSYNC B1 ;  /* 0x0000000000017941 */ /* 0x000fea0003800000 */
.L_x_34873:
        /* <DEDUP_REMOVED lines=11> */
.L_x_34877:
[----:B------:R-:W-:Y:S01]  /*a0c0*/  IMAD.MOV.U32 R8, RZ, RZ, R7 ;  /* 0x000000ffff087224 */ /* 0x000fe200078e0007 */
[----:B------:R-:W-:Y:S01]  /*a0d0*/  MOV R61, R60 ;  /* 0x0000003c003d7202 */ /* 0x000fe20000000f00 */
[----:B------:R-:W-:Y:S02]  /*a0e0*/  IMAD.MOV.U32 R10, RZ, RZ, R9 ;  /* 0x000000ffff0a7224 */ /* 0x000fe400078e0009 */
[----:B------:R-:W-:-:S07]  /*a0f0*/  IMAD.MOV.U32 R129, RZ, RZ, R128 ;  /* 0x000000ffff817224 */ /* 0x000fce00078e0080 */
.L_x_34878:
[----:B------:R-:W-:Y:S05]  /*a100*/  BSYNC B1 ;  /* 0x0000000000017941 */ /* 0x000fea0003800000 */
.L_x_34876:
        /* <DEDUP_REMOVED lines=11> */
.L_x_34880:
[----:B------:R-:W-:Y:S01]  /*a1c0*/  IMAD.MOV.U32 R7, RZ, RZ, R8 ;  /* 0x000000ffff077224 */ /* 0x000fe200078e0008 */
[----:B------:R-:W-:Y:S01]  /*a1d0*/  MOV R60, R59 ;  /* 0x0000003b003c7202 */ /* 0x000fe20000000f00 */
[----:B------:R-:W-:Y:S02]  /*a1e0*/  IMAD.MOV.U32 R9, RZ, RZ, R10 ;  /* 0x000000ffff097224 */ /* 0x000fe400078e000a */
[----:B------:R-:W-:-:S07]  /*a1f0*/  IMAD.MOV.U32 R128, RZ, RZ, R131 ;  /* 0x000000ffff807224 */ /* 0x000fce00078e0083 */
.L_x_34881:
[----:B------:R-:W-:Y:S05]  /*a200*/  BSYNC B1 ;  /* 0x0000000000017941 */ /* 0x000fea0003800000 */
.L_x_34879:
        /* <DEDUP_REMOVED lines=11> */
.L_x_34883:
[----:B------:R-:W-:Y:S01]  /*a2c0*/  IMAD.MOV.U32 R8, RZ, RZ, R7 ;  /* 0x000000ffff087224 */ /* 0x000fe200078e0007 */
[----:B------:R-:W-:Y:S01]  /*a2d0*/  MOV R59, R58 ;  /* 0x0000003a003b7202 */ /* 0x000fe20000000f00 */
[----:B------:R-:W-:Y:S02]  /*a2e0*/  IMAD.MOV.U32 R10, RZ, RZ, R9 ;  /* 0x000000ffff0a7224 */ /* 0x000fe400078e0009 */
[----:B------:R-:W-:-:S07]  /*a2f0*/  IMAD.MOV.U32 R131, RZ, RZ, R130 ;  /* 0x000000ffff837224 */ /* 0x000fce00078e0082 */
.L_x_34884:
[----:B------:R-:W-:Y:S05]  /*a300*/  BSYNC B1 ;  /* 0x0000000000017941 */ /* 0x000fea0003800000 */
.L_x_34882:
        /* <DEDUP_REMOVED lines=11> */
.L_x_34886:
[----:B------:R-:W-:Y:S01]  /*a3c0*/  IMAD.MOV.U32 R7, RZ, RZ, R8 ;  /* 0x000000ffff077224 */ /* 0x000fe200078e0008 */
[----:B------:R-:W-:Y:S01]  /*a3d0*/  MOV R58, R57 ;  /* 0x00000039003a7202 */ /* 0x000fe20000000f00 */
[----:B------:R-:W-:Y:S02]  /*a3e0*/  IMAD.MOV.U32 R9, RZ, RZ, R10 ;  /* 0x000000ffff097224 */ /* 0x000fe400078e000a */
[----:B------:R-:W-:-:S07]  /*a3f0*/  IMAD.MOV.U32 R130, RZ, RZ, R133 ;  /* 0x000000ffff827224 */ /* 0x000fce00078e0085 */
.L_x_34887:
[----:B------:R-:W-:Y:S05]  /*a400*/  BSYNC B1 ;  /* 0x0000000000017941 */ /* 0x000fea0003800000 */
.L_x_34885:
        /* <DEDUP_REMOVED lines=11> */
.L_x_34889:
[----:B------:R-:W-:Y:S01]  /*a4c0*/  IMAD.MOV.U32 R8, RZ, RZ, R7 ;  /* 0x000000ffff087224 */ /* 0x000fe200078e0007 */
[----:B------:R-:W-:Y:S01]  /*a4d0*/  MOV R57, R56 ;  /* 0x0000003800397202 */ /* 0x000fe20000000f00 */
[----:B------:R-:W-:Y:S02]  /*a4e0*/  IMAD.MOV.U32 R10, RZ, RZ, R9 ;  /* 0x000000ffff0a7224 */ /* 0x000fe400078e0009 */
[----:B------:R-:W-:-:S07]  /*a4f0*/  IMAD.MOV.U32 R133, RZ, RZ, R132 ;  /* 0x000000ffff857224 */ /* 0x000fce00078e0084 */
.L_x_34890:
[----:B------:R-:W-:Y:S05]  /*a500*/  BSYNC B1 ;  /* 0x0000000000017941 */ /* 0x000fea0003800000 */
.L_x_34888:
        /* <DEDUP_REMOVED lines=11> */
.L_x_34892:
[----:B------:R-:W-:Y:S01]  /*a5c0*/  IMAD.MOV.U32 R7, RZ, RZ, R8 ;  /* 0x000000ffff077224 */ /* 0x000fe200078e0008 */
[----:B------:R-:W-:Y:S01]  /*a5d0*/  MOV R56, R55 ;  /* 0x0000003700387202 */ /* 0x000fe20000000f00 */
[----:B------:R-:W-:Y:S02]  /*a5e0*/  IMAD.MOV.U32 R9, RZ, RZ, R10 ;  /* 0x000000ffff097224 */ /* 0x000fe400078e000a */
[----:B------:R-:W-:-:S07]  /*a5f0*/  IMAD.MOV.U32 R132, RZ, RZ, R135 ;  /* 0x000000ffff847224 */ /* 0x000fce00078e0087 */
.L_x_34893:
[----:B------:R-:W-:Y:S05]  /*a600*/  BSYNC B1 ;  /* 0x0000000000017941 */ /* 0x000fea0003800000 */
.L_x_34891:
        /* <DEDUP_REMOVED lines=11> */
.L_x_34895:
[----:B------:R-:W-:Y:S01]  /*a6c0*/  IMAD.MOV.U32 R8, RZ, RZ, R7 ;  /* 0x000000ffff087224 */ /* 0x000fe200078e0007 */
[----:B------:R-:W-:Y:S01]  /*a6d0*/  MOV R55, R54 ;  /* 0x0000003600377202 */ /* 0x000fe20000000f00 */
[----:B------:R-:W-:Y:S02]  /*a6e0*/  IMAD.MOV.U32 R10, RZ, RZ, R9 ;  /* 0x000000ffff0a7224 */ /* 0x000fe400078e0009 */
[----:B------:R-:W-:-:S07]  /*a6f0*/  IMAD.MOV.U32 R135, RZ, RZ, R134 ;  /* 0x000000ffff877224 */ /* 0x000fce00078e0086 */
.L_x_34896:
[----:B------:R-:W-:Y:S05]  /*a700*/  BSYNC B1 ;  /* 0x0000000000017941 */ /* 0x000fea0003800000 */
.L_x_34894:
        /* <DEDUP_REMOVED lines=11> */
.L_x_34898:
[----:B------:R-:W-:Y:S01]  /*a7c0*/  IMAD.MOV.U32 R7, RZ, RZ, R8 ;  /* 0x000000ffff077224 */ /* 0x000fe200078e0008 */
[----:B------:R-:W-:Y:S01]  /*a7d0*/  MOV R54, R53 ;  /* 0x0000003500367202 */ /* 0x000fe20000000f00 */
[----:B------:R-:W-:Y:S02]  /*a7e0*/  IMAD.MOV.U32 R9, RZ, RZ, R10 ;  /* 0x000000ffff097224 */ /* 0x000fe400078e000a */
[----:B------:R-:W-:-:S07]  /*a7f0*/  IMAD.MOV.U32 R134, RZ, RZ, R137 ;  /* 0x000000ffff867224 */ /* 0x000fce00078e0089 */
.L_x_34899:
[----:B------:R-:W-:Y:S05]  /*a800*/  BSYNC B1 ;  /* 0x0000000000017941 */ /* 0x000fea0003800000 */
.L_x_34897:
        /* <DEDUP_REMOVED lines=11> */
.L_x_34901:
[----:B------:R-:W-:Y:S01]  /*a8c0*/  IMAD.MOV.U32 R8, RZ, RZ, R7 ;  /* 0x000000ffff087224 */ /* 0x000fe200078e0007 */
[----:B------:R-:W-:Y:S01]  /*a8d0*/  MOV R53, R52 ;  /* 0x0000003400357202 */ /* 0x000fe20000000f00 */
[----:B------:R-:W-:Y:S02]  /*a8e0*/  IMAD.MOV.U32 R10, RZ, RZ, R9 ;  /* 0x000000ffff0a7224 */ /* 0x000fe400078e0009 */
[----:B------:R-:W-:-:S07]  /*a8f0*/  IMAD.MOV.U32 R137, RZ, RZ, R136 ;  /* 0x000000ffff897224 */ /* 0x000fce00078e0088 */
.L_x_34902:
[----:B------:R-:W-:Y:S05]  /*a900*/  BSYNC B1 ;  /* 0x0000000000017941 */ /* 0x000fea0003800000 */
.L_x_34900:
        /* <DEDUP_REMOVED lines=11> */
.L_x_34904:
[----:B------:R-:W-:Y:S01]  /*a9c0*/  IMAD.MOV.U32 R7, RZ, RZ, R8 ;  /* 0x000000ffff077224 */ /* 0x000fe200078e0008 */
[----:B------:R-:W-:Y:S01]  /*a9d0*/  MOV R52, R51 ;  /* 0x0000003300347202 */ /* 0x000fe20000000f00 */
[----:B------:R-:W-:Y:S02]  /*a9e0*/  IMAD.MOV.U32 R9, RZ, RZ, R10 ;  /* 0x000000ffff097224 */ /* 0x000fe400078e000a */
[----:B------:R-:W-:-:S07]  /*a9f0*/  IMAD.MOV.U32 R136, RZ, RZ, R139 ;  /* 0x000000ffff887224 */ /* 0x000fce00078e008b */
.L_x_34905:
[----:B------:R-:W-:Y:S05]  /*aa00*/  BSYNC B1 ;  /* 0x0000000000017941 */ /* 0x000fea0003800000 */
.L_x_34903:
        /* <DEDUP_REMOVED lines=11> */
.L_x_34907:
[----:B------:R-:W-:Y:S01]  /*aac0*/  IMAD.MOV.U32 R8, RZ, RZ, R7 ;  /* 0x000000ffff087224 */ /* 0x000fe200078e0007 */
[----:B------:R-:W-:Y:S01]  /*aad0*/  MOV R51, R50 ;  /* 0x0000003200337202 */ /* 0x000fe20000000f00 */
[----:B------:R-:W-:Y:S02]  /*aae0*/  IMAD.MOV.U32 R10, RZ, RZ, R9 ;  /* 0x000000ffff0a7224 */ /* 0x000fe400078e0009 */
[----:B------:R-:W-:-:S07]  /*aaf0*/  IMAD.MOV.U32 R139, RZ, RZ, R138 ;  /* 0x000000ffff8b7224 */ /* 0x000fce00078e008a */
.L_x_34908:
[----:B------:R-:W-:Y:S05]  /*ab00*/  BSYNC B1 ;  /* 0x0000000000017941 */ /* 0x000fea0003800000 */
.L_x_34906:
        /* <DEDUP_REMOVED lines=11> */
.L_x_34910:
[----:B------:R-:W-:Y:S01]  /*abc0*/  IMAD.MOV.U32 R7, RZ, RZ, R8 ;  /* 0x000000ffff077224 */ /* 0x000fe200078e0008 */
[----:B------:R-:W-:Y:S01]  /*abd0*/  MOV R50, R49 ;  /* 0x0000003100327202 */ /* 0x000fe20000000f00 */
[----:B------:R-:W-:Y:S02]  /*abe0*/  IMAD.MOV.U32 R9, RZ, RZ, R10 ;  /* 0x000000ffff097224 */ /* 0x000fe400078e000a */
[----:B------:R-:W-:-:S07]  /*abf0*/  IMAD.MOV.U32 R138, RZ, RZ, R141 ;  /* 0x000000ffff8a7224 */ /* 0x000fce00078e008d */
.L_x_34911:
[----:B------:R-:W-:Y:S05]  /*ac00*/  BSYNC B1 ;  /* 0x0000000000017941 */ /* 0x000fea0003800000 */
.L_x_34909:
        /* <DEDUP_REMOVED lines=11> */
.L_x_34913:
[----:B------:R-:W-:Y:S01]  /*acc0*/  IMAD.MOV.U32 R8, RZ, RZ, R7 ;  /* 0x000000ffff087224 */ /* 0x000fe200078e0007 */
[----:B------:R-:W-:Y:S01]  /*acd0*/  MOV R49, R48 ;  /* 0x0000003000317202 */ /* 0x000fe20000000f00 */
[----:B------:R-:W-:Y:S02]  /*ace0*/  IMAD.MOV.U32 R10, RZ, RZ, R9 ;  /* 0x000000ffff0a7224 */ /* 0x000fe400078e0009 */
[----:B------:R-:W-:-:S07]  /*acf0*/  IMAD.MOV.U32 R141, RZ, RZ, R140 ;  /* 0x000000ffff8d7224 */ /* 0x000fce00078e008c */
.L_x_34914:
[----:B------:R-:W-:Y:S05]  /*ad00*/  BSYNC B1 ;  /* 0x0000000000017941 */ /* 0x000fea0003800000 */
.L_x_34912:
        /* <DEDUP_REMOVED lines=11> */
.L_x_34916:
[----:B------:R-:W-:Y:S01]  /*adc0*/  IMAD.MOV.U32 R7, RZ, RZ, R8 ;  /* 0x000000ffff077224 */ /* 0x000fe200078e0008 */
[----:B------:R-:W-:Y:S01]  /*add0*/  MOV R48, R47 ;  /* 0x0000002f00307202 */ /* 0x000fe20000000f00 */
[----:B------:R-:W-:Y:S02]  /*ade0*/  IMAD.MOV.U32 R9, RZ, RZ, R10 ;  /* 0x000000ffff097224 */ /* 0x000fe400078e000a */
[----:B------:R-:W-:-:S07]  /*adf0*/  IMAD.MOV.U32 R140, RZ, RZ, R143 ;  /* 0x000000ffff8c7224 */ /* 0x000fce00078e008f */
.L_x_34917:
[----:B------:R-:W-:Y:S05]  /*ae00*/  BSYNC B1 ;  /* 0x0000000000017941 */ /* 0x000fea0003800000 */
.L_x_34915:
        /* <DEDUP_REMOVED lines=11> */
.L_x_34919:
[----:B------:R-:W-:Y:S01]  /*aec0*/  IMAD.MOV.U32 R8, RZ, RZ, R7 ;  /* 0x000000ffff087224 */ /* 0x000fe200078e0007 */
[----:B------:R-:W-:Y:S01]  /*aed0*/  MOV R47, R46 ;  /* 0x0000002e002f7202 */ /* 0x000fe20000000f00 */
[----:B------:R-:W-:Y:S02]  /*aee0*/  IMAD.MOV.U32 R10, RZ, RZ, R9 ;  /* 0x000000ffff0a7224 */ /* 0x000fe400078e0009 */
[----:B------:R-:W-:-:S07]  /*aef0*/  IMAD.MOV.U32 R143, RZ, RZ, R142 ;  /* 0x000000ffff8f7224 */ /* 0x000fce00078e008e */
.L_x_34920:
[----:B------:R-:W-:Y:S05]  /*af00*/  BSYNC B1 ;  /* 0x0000000000017941 */ /* 0x000fea0003800000 */
.L_x_34918:
        /* <DEDUP_REMOVED lines=11> */
.L_x_34922:
[----:B------:R-:W-:Y:S01]  /*afc0*/  IMAD.MOV.U32 R7, RZ, RZ, R8 ;  /* 0x000000ffff077224 */ /* 0x000fe200078e0008 */
[----:B------:R-:W-:Y:S01]  /*afd0*/  MOV R46, R45 ;  /* 0x0000002d002e7202 */ /* 0x000fe20000000f00 */
[----:B------:R-:W-:Y:S02]  /*afe0*/  IMAD.MOV.U32 R9, RZ, RZ, R10 ;  /* 0x000000ffff097224 */ /* 0x000fe400078e000a */
[----:B------:R-:W-:-:S07]  /*aff0*/  IMAD.MOV.U32 R142, RZ, RZ, R145 ;  /* 0x000000ffff8e7224 */ /* 0x000fce00078e0091 */
.L_x_34923:
[----:B------:R-:W-:Y:S05]  /*b000*/  BSYNC B1 ;  /* 0x0000000000017941 */ /* 0x000fea0003800000 */
.L_x_34921:
        /* <DEDUP_REMOVED lines=11> */
.L_x_34925:
[----:B------:R-:W-:Y:S01]  /*b0c0*/  IMAD.MOV.U32 R8, RZ, RZ, R7 ;  /* 0x000000ffff087224 */ /* 0x000fe200078e0007 */
[----:B------:R-:W-:Y:S01]  /*b0d0*/  MOV R45, R44 ;  /* 0x0000002c002d7202 */ /* 0x000fe20000000f00 */
[----:B------:R-:W-:Y:S02]  /*b0e0*/  IMAD.MOV.U32 R10, RZ, RZ, R9 ;  /* 0x000000ffff0a7224 */ /* 0x000fe400078e0009 */
[----:B------:R-:W-:-:S07]  /*b0f0*/  IMAD.MOV.U32 R145, RZ, RZ, R144 ;  /* 0x000000ffff917224 */ /* 0x000fce00078e0090 */
.L_x_34926:
[----:B------:R-:W-:Y:S05]  /*b100*/  BSYNC B1 ;  /* 0x0000000000017941 */ /* 0x000fea0003800000 */
.L_x_34924:
        /* <DEDUP_REMOVED lines=11> */
.L_x_34928:
[----:B------:R-:W-:Y:S01]  /*b1c0*/  IMAD.MOV.U32 R7, RZ, RZ, R8 ;  /* 0x000000ffff077224 */ /* 0x000fe200078e0008 */
[----:B------:R-:W-:Y:S01]  /*b1d0*/  MOV R44, R43 ;  /* 0x0000002b002c7202 */ /* 0x000fe20000000f00 */
[----:B------:R-:W-:Y:S02]  /*b1e0*/  IMAD.MOV.U32 R9, RZ, RZ, R10 ;  /* 0x000000ffff097224 */ /* 0x000fe400078e000a */
[----:B------:R-:W-:-:S07]  /*b1f0*/  IMAD.MOV.U32 R144, RZ, RZ, R147 ;  /* 0x000000ffff907224 */ /* 0x000fce00078e0093 */
.L_x_34929:
[----:B------:R-:W-:Y:S05]  /*b200*/  BSYNC B1 ;  /* 0x0000000000017941 */ /* 0x000fea0003800000 */
.L_x_34927:
        /* <DEDUP_REMOVED lines=11> */
.L_x_34931:
[----:B------:R-:W-:Y:S01]  /*b2c0*/  IMAD.MOV.U32 R8, RZ, RZ, R7 ;  /* 0x000000ffff087224 */ /* 0x000fe200078e0007 */
[----:B------:R-:W-:Y:S01]  /*b2d0*/  MOV R43, R42 ;  /* 0x0000002a002b7202 */ /* 0x000fe20000000f00 */
[----:B------:R-:W-:Y:S02]  /*b2e0*/  IMAD.MOV.U32 R10, RZ, RZ, R9 ;  /* 0x000000ffff0a7224 */ /* 0x000fe400078e0009 */
[----:B------:R-:W-:-:S07]  /*b2f0*/  IMAD.MOV.U32 R147, RZ, RZ, R146 ;  /* 0x000000ffff937224 */ /* 0x000fce00078e0092 */
.L_x_34932:
[----:B------:R-:W-:Y:S05]  /*b300*/  BSYNC B1 ;  /* 0x0000000000017941 */ /* 0x000fea0003800000 */
.L_x_34930:
        /* <DEDUP_REMOVED lines=11> */
.L_x_34934:
[----:B------:R-:W-:Y:S01]  /*b3c0*/  IMAD.MOV.U32 R7, RZ, RZ, R8 ;  /* 0x000000ffff077224 */ /* 0x000fe200078e0008 */
[----:B------:R-:W-:Y:S01]  /*b3d0*/  MOV R42, R41 ;  /* 0x00000029002a7202 */ /* 0x000fe20000000f00 */
[----:B------:R-:W-:Y:S02]  /*b3e0*/  IMAD.MOV.U32 R9, RZ, RZ, R10 ;  /* 0x000000ffff097224 */ /* 0x000fe400078e000a */
[----:B------:R-:W-:-:S07]  /*b3f0*/  IMAD.MOV.U32 R146, RZ, RZ, R149 ;  /* 0x000000ffff927224 */ /* 0x000fce00078e0095 */
.L_x_34935:
[----:B------:R-:W-:Y:S05]  /*b400*/  BSYNC B1 ;  /* 0x0000000000017941 */ /* 0x000fea0003800000 */
.L_x_34933:
        /* <DEDUP_REMOVED lines=11> */
.L_x_34937:
[----:B------:R-:W-:Y:S01]  /*b4c0*/  IMAD.MOV.U32 R8, RZ, RZ, R7 ;  /* 0x000000ffff087224 */ /* 0x000fe200078e0007 */
[----:B------:R-:W-:Y:S01]  /*b4d0*/  MOV R41, R40 ;  /* 0x0000002800297202 */ /* 0x000fe20000000f00 */
[----:B------:R-:W-:Y:S02]  /*b4e0*/  IMAD.MOV.U32 R10, RZ, RZ, R9 ;  /* 0x000000ffff0a7224 */ /* 0x000fe400078e0009 */
[----:B------:R-:W-:-:S07]  /*b4f0*/  IMAD.MOV.U32 R149, RZ, RZ, R148 ;  /* 0x000000ffff957224 */ /* 0x000fce00078e0094 */
.L_x_34938:
[----:B------:R-:W-:Y:S05]  /*b500*/  BSYNC B1 ;  /* 0x0000000000017941 */ /* 0x000fea0003800000 */
.L_x_34936:
        /* <DEDUP_REMOVED lines=11> */
.L_x_34940:
[----:B------:R-:W-:Y:S01]  /*b5c0*/  IMAD.MOV.U32 R7, RZ, RZ, R8 ;  /* 0x000000ffff077224 */ /* 0x000fe200078e0008 */
[----:B------:R-:W-:Y:S01]  /*b5d0*/  MOV R40, R39 ;  /* 0x0000002700287202 */ /* 0x000fe20000000f00 */
[----:B------:R-:W-:Y:S02]  /*b5e0*/  IMAD.MOV.U32 R9, RZ, RZ, R10 ;  /* 0x000000ffff097224 */ /* 0x000fe400078e000a */
[----:B------:R-:W-:-:S07]  /*b5f0*/  IMAD.MOV.U32 R148, RZ, RZ, R151 ;  /* 0x000000ffff947224 */ /* 0x000fce00078e0097 */
.L_x_34941:
[----:B------:R-:W-:Y:S05]  /*b600*/  BSYNC B1 ;  /* 0x0000000000017941 */ /* 0x000fea0003800000 */
.L_x_34939:
        /* <DEDUP_REMOVED lines=11> */
.L_x_34943:
[----:B------:R-:W-:Y:S01]  /*b6c0*/  IMAD.MOV.U32 R8, RZ, RZ, R7 ;  /* 0x000000ffff087224 */ /* 0x000fe200078e0007 */
[----:B------:R-:W-:Y:S01]  /*b6d0*/  MOV R39, R38 ;  /* 0x0000002600277202 */ /* 0x000fe20000000f00 */
[----:B------:R-:W-:Y:S02]  /*b6e0*/  IMAD.MOV.U32 R10, RZ, RZ, R9 ;  /* 0x000000ffff0a7224 */ /* 0x000fe400078e0009 */
[----:B------:R-:W-:-:S07]  /*b6f0*/  IMAD.MOV.U32 R151, RZ, RZ, R150 ;  /* 0x000000ffff977224 */ /* 0x000fce00078e0096 */
.L_x_34944:
[----:B------:R-:W-:Y:S05]  /*b700*/  BSYNC B1 ;  /* 0x0000000000017941 */ /* 0x000fea0003800000 */
.L_x_34942:
        /* <DEDUP_REMOVED lines=11> */
.L_x_34946:
[----:B------:R-:W-:Y:S01]  /*b7c0*/  IMAD.MOV.U32 R7, RZ, RZ, R8 ;  /* 0x000000ffff077224 */ /* 0x000fe200078e0008 */
[----:B------:R-:W-:Y:S01]  /*b7d0*/  MOV R38, R37 ;  /* 0x0000002500267202 */ /* 0x000fe20000000f00 */
[----:B------:R-:W-:Y:S02]  /*b7e0*/  IMAD.MOV.U32 R9, RZ, RZ, R10 ;  /* 0x000000ffff097224 */ /* 0x000fe400078e000a */
[----:B------:R-:W-:-:S07]  /*b7f0*/  IMAD.MOV.U32 R150, RZ, RZ, R153 ;  /* 0x000000ffff967224 */ /* 0x000fce00078e0099 */
.L_x_34947:
[----:B------:R-:W-:Y:S05]  /*b800*/  BSYNC B1 ;  /* 0x0000000000017941 */ /* 0x000fea0003800000 */
.L_x_34945:
        /* <DEDUP_REMOVED lines=11> */
.L_x_34949:
[----:B------:R-:W-:Y:S01]  /*b8c0*/  IMAD.MOV.U32 R8, RZ, RZ, R7 ;  /* 0x000000ffff087224 */ /* 0x000fe200078e0007 */
[----:B------:R-:W-:Y:S01]  /*b8d0*/  MOV R37, R36 ;  /* 0x0000002400257202 */ /* 0x000fe20000000f00 */
[----:B------:R-:W-:Y:S02]  /*b8e0*/  IMAD.MOV.U32 R10, RZ, RZ, R9 ;  /* 0x000000ffff0a7224 */ /* 0x000fe400078e0009 */
[----:B------:R-:W-:-:S07]  /*b8f0*/  IMAD.MOV.U32 R153, RZ, RZ, R152 ;  /* 0x000000ffff997224 */ /* 0x000fce00078e0098 */
.L_x_34950:
[----:B------:R-:W-:Y:S05]  /*b900*/  BSYNC B1 ;  /* 0x0000000000017941 */ /* 0x000fea0003800000 */
.L_x_34948:
        /* <DEDUP_REMOVED lines=11> */
.L_x_34952:
[----:B------:R-:W-:Y:S01]  /*b9c0*/  IMAD.MOV.U32 R7, RZ, RZ, R8 ;  /* 0x000000ffff077224 */ /* 0x000fe200078e0008 */
[----:B------:R-:W-:Y:S01]  /*b9d0*/  MOV R36, R35 ;  /* 0x0000002300247202 */ /* 0x000fe20000000f00 */
[----:B------:R-:W-:Y:S02]  /*b9e0*/  IMAD.MOV.U32 R9, RZ, RZ, R10 ;  /* 0x000000ffff097224 */ /* 0x000fe400078e000a */
[----:B------:R-:W-:-:S07]  /*b9f0*/  IMAD.MOV.U32 R152, RZ, RZ, R155 ;  /* 0x000000ffff987224 */ /* 0x000fce00078e009b */
.L_x_34953:
[----:B------:R-:W-:Y:S05]  /*ba00*/  BSYNC B1 ;  /* 0x0000000000017941 */ /* 0x000fea0003800000 */
.L_x_34951:
        /* <DEDUP_REMOVED lines=11> */
.L_x_34955:
[----:B------:R-:W-:Y:S01]  /*bac0*/  IMAD.MOV.U32 R8, RZ, RZ, R7 ;  /* 0x000000ffff087224 */ /* 0x000fe200078e0007 */
[----:B------:R-:W-:Y:S01]  /*bad0*/  MOV R35, R34 ;  /* 0x0000002200237202 */ /* 0x000fe20000000f00 */
[----:B------:R-:W-:Y:S02]  /*bae0*/  IMAD.MOV.U32 R10, RZ, RZ, R9 ;  /* 0x000000ffff0a7224 */ /* 0x000fe400078e0009 */
[----:B------:R-:W-:-:S07]  /*baf0*/  IMAD.MOV.U32 R155, RZ, RZ, R154 ;  /* 0x000000ffff9b7224 */ /* 0x000fce00078e009a */
.L_x_34956:
[----:B------:R-:W-:Y:S05]  /*bb00*/  BSYNC B1 ;  /* 0x0000000000017941 */ /* 0x000fea0003800000 */
.L_x_34954:
        /* <DEDUP_REMOVED lines=11> */
.L_x_34958:
[----:B------:R-:W-:Y:S01]  /*bbc0*/  IMAD.MOV.U32 R7, RZ, RZ, R8 ;  /* 0x000000ffff077224 */ /* 0x000fe200078e0008 */
[----:B------:R-:W-:Y:S01]  /*bbd0*/  MOV R34, R3 ;  /* 0x0000000300227202 */ /* 0x000fe20000000f00 */
[----:B------:R-:W-:Y:S02]  /*bbe0*/  IMAD.MOV.U32 R9, RZ, RZ, R10 ;  /* 0x000000ffff097224 */ /* 0x000fe400078e000a */
[----:B------:R-:W-:-:S07]  /*bbf0*/  IMAD.MOV.U32 R154, RZ, RZ, R157 ;  /* 0x000000ffff9a7224 */ /* 0x000fce00078e009d */
.L_x_34959:
[----:B------:R-:W-:Y:S05]  /*bc00*/  BSYNC B1 ;  /* 0x0000000000017941 */ /* 0x000fea0003800000 */
.L_x_34957:
        /* <DEDUP_REMOVED lines=11> */
.L_x_34961:
[----:B------:R-:W-:Y:S01]  /*bcc0*/  IMAD.MOV.U32 R157, RZ, RZ, R156 ;  /* 0x000000ffff9d7224 */ /* 0x000fe200078e009c */
[----:B------:R-:W-:Y:S01]  /*bcd0*/  MOV R3, R2 ;  /* 0x0000000200037202 */ /* 0x000fe20000000f00 */
[----:B------:R-:W-:Y:S02]  /*bce0*/  IMAD.MOV.U32 R8, RZ, RZ, R7 ;  /* 0x000000ffff087224 */ /* 0x000fe400078e0007 */
[----:B------:R-:W-:Y:S02]  /*bcf0*/  IMAD.MOV.U32 R10, RZ, RZ, R9 ;  /* 0x000000ffff0a7224 */ /* 0x000fe400078e0009 */
[----:B------:R-:W-:Y:S02]  /*bd00*/  IMAD.MOV.U32 R156, RZ, RZ, R7 ;  /* 0x000000ffff9c7224 */ /* 0x000fe400078e0007 */
[----:B------:R-:W-:-:S07]  /*bd10*/  IMAD.MOV.U32 R2, RZ, RZ, R9 ;  /* 0x000000ffff027224 */ /* 0x000fce00078e0009 */
.L_x_34962:
[----:B------:R-:W-:Y:S05]  /*bd20*/  BSYNC B1 ;  /* 0x0000000000017941 */ /* 0x000fea0003800000 */
.L_x_34960:
[----:B------:R-:W-:Y:S01]  /*bd30*/  VIADD R0, R0, 0x4 ;  /* 0x0000000400007836 */ /* 0x000fe20000000000 */
[----:B------:R-:W-:Y:S06]  /*bd40*/  @P1 BRA `(.L_x_34963) ;  /* 0xffffffc0000c1947 */ /* 0x000fec000383ffff */
[----:B------:R-:W-:Y:S01]  /*bd50*/  FADD.FTZ R158, R158, R5 ;  /* 0x000000059e9e7221 */ /* 0x000fe20000010000 */
[----:B------:R-:W-:Y:S01]  /*bd60*/  MOV R159, R6 ;  /* 0x00000006009f7202 */ /* 0x000fe20000000f00 */
[----:B------:R-:W-:Y:S02]  /*bd70*/  IMAD.MOV.U32 R156, RZ, RZ, R8 ;  /* 0x000000ffff9c7224 */ /* 0x000fe400078e0008 */
[----:B------:R-:W-:-:S07]  /*bd80*/  IMAD.MOV.U32 R2, RZ, RZ, R10 ;  /* 0x000000ffff027224 */ /* 0x000fce00078e000a */
.L_x_34773:
[----:B------:R-:W-:Y:S05]  /*bd90*/  BSYNC B0 ;  /* 0x0000000000007941 */ /* 0x000fea0003800000 */
.L_x_34772:
        /* <DEDUP_REMOVED lines=209> */
[----:B------:R-:W-:-:S07]  /*cab0*/  MOV R0, R1 ;  /* 0x0000000100007202 */ /* 0x000fce0000000f00 */
.L_x_35155:
        /* <DEDUP_REMOVED lines=16> */
[----:B------:R-:W-:Y:S01]  /*cbc0*/  IMAD.MOV.U32 R10, RZ, RZ, R94 ;  /* 0x000000ffff0a7224 */ /* 0x000fe200078e005e */
[-C--:B------:R-:W-:Y:S02]  /*cbd0*/  MOV R8, R32.reuse ;  /* 0x0000002000087202 */ /* 0x080fe40000000f00 */
[----:B------:R-:W-:-:S13]  /*cbe0*/  ISETP.GE.OR P0, PT, R33, R32, P0 ;  /* 0x000000202100720c */ /* 0x000fda0000706670 */
[----:B------:R-:W-:Y:S05]  /*cbf0*/  @P0 BRA `(.L_x_34968) ;  /* 0x0000000000100947 */ /* 0x000fea0003800000 */
.L_x_34967:
[----:B------:R-:W-:Y:S01]  /*cc00*/  IMAD.MOV.U32 R8, RZ, RZ, R33 ;  /* 0x000000ffff087224 */ /* 0x000fe200078e0021 */
[----:B------:R-:W-:Y:S01]  /*cc10*/  MOV R33, R32 ;  /* 0x0000002000217202 */ /* 0x000fe20000000f00 */
[----:B------:R-:W-:Y:S02]  /*cc20*/  IMAD.MOV.U32 R10, RZ, RZ, R95 ;  /* 0x000000ffff0a7224 */ /* 0x000fe400078e005f */
[----:B------:R-:W-:-:S07]  /*cc30*/  IMAD.MOV.U32 R95, RZ, RZ, R94 ;  /* 0x000000ffff5f7224 */ /* 0x000fce00078e005e */
.L_x_34968:
[----:B------:R-:W-:Y:S05]  /*cc40*/  BSYNC B1 ;  /* 0x0000000000017941 */ /* 0x000fea0003800000 */
.L_x_34966:
        /* <DEDUP_REMOVED lines=11> */
.L_x_34970:
[----:B------:R-:W-:Y:S01]  /*cd00*/  IMAD.MOV.U32 R7, RZ, RZ, R8 ;  /* 0x000000ffff077224 */ /* 0x000fe200078e0008 */
[----:B------:R-:W-:Y:S01]  /*cd10*/  MOV R32, R97 ;  /* 0x0000006100207202 */ /* 0x000fe20000000f00 */
[----:B------:R-:W-:Y:S02]  /*cd20*/  IMAD.MOV.U32 R9, RZ, RZ, R10 ;  /* 0x000000ffff097224 */ /* 0x000fe400078e000a */
[----:B------:R-:W-:-:S07]  /*cd30*/  IMAD.MOV.U32 R94, RZ, RZ, R93 ;  /* 0x000000ffff5e7224 */ /* 0x000fce00078e005d */
.L_x_34971:
[----:B------:R-:W-:Y:S05]  /*cd40*/  BSYNC B1 ;  /* 0x0000000000017941 */ /* 0x000fea0003800000 */
.L_x_34969:
        /* <DEDUP_REMOVED lines=11> */
.L_x_34973:
[----:B------:R-:W-:Y:S01]  /*ce00*/  IMAD.MOV.U32 R8, RZ, RZ, R7 ;  /* 0x000000ffff087224 */ /* 0x000fe200078e0007 */
[----:B------:R-:W-:Y:S01]  /*ce10*/  MOV R97, R96 ;  /* 0x0000006000617202 */ /* 0x000fe20000000f00 */
[----:B------:R-:W-:Y:S02]  /*ce20*/  IMAD.MOV.U32 R10, RZ, RZ, R9 ;  /* 0x000000ffff0a7224 */ /* 0x000fe400078e0009 */
[----:B------:R-:W-:-:S07]  /*ce30*/  IMAD.MOV.U32 R93, RZ, RZ, R92 ;  /* 0x000000ffff5d7224 */ /* 0x000fce00078e005c */
.L_x_34974:
[----:B------:R-:W-:Y:S05]  /*ce40*/  BSYNC B1 ;  /* 0x0000000000017941 */ /* 0x000fea0003800000 */
.L_x_34972:
        /* <DEDUP_REMOVED lines=11> */
.L_x_34976:
[----:B------:R-:W-:Y:S01]  /*cf00*/  IMAD.MOV.U32 R7, RZ, RZ, R8 ;  /* 0x000000ffff077224 */ /* 0x000fe200078e0008 */
[----:B------:R-:W-:Y:S01]  /*cf10*/  MOV R96, R99 ;  /* 0x0000006300607202 */ /* 0x000fe20000000f00 */
[----:B------:R-:W-:Y:S02]  /*cf20*/  IMAD.MOV.U32 R9, RZ, RZ, R10 ;  /* 0x000000ffff097224 */ /* 0x000fe400078e000a */
[----:B------:R-:W-:-:S07]  /*cf30*/  IMAD.MOV.U32 R92, RZ, RZ, R91 ;  /* 0x000000ffff5c7224 */ /* 0x000fce00078e005b */
.L_x_34977:
[----:B------:R-:W-:Y:S05]  /*cf40*/  BSYNC B1 ;  /* 0x0000000000017941 */ /* 0x000fea0003800000 */
.L_x_34975:
        /* <DEDUP_REMOVED lines=11> */
.L_x_34979:
[----:B------:R-:W-:Y:S01]  /*d000*/  IMAD.MOV.U32 R8, RZ, RZ, R7 ;  /* 0x000000ffff087224 */ /* 0x000fe200078e0007 */
[----:B------:R-:W-:Y:S01]  /*d010*/  MOV R99, R98 ;  /* 0x0000006200637202 */ /* 0x000fe20000000f00 */
[----:B------:R-:W-:Y:S02]  /*d020*/  IMAD.MOV.U32 R10, RZ, RZ, R9 ;  /* 0x000000ffff0a7224 */ /* 0x000fe400078e0009 */
[----:B------:R-:W-:-:S07]  /*d030*/  IMAD.MOV.U32 R91, RZ, RZ, R90 ;  /* 0x000000ffff5b7224 */ /* 0x000fce00078e005a */
.L_x_34980:
[----:B------:R-:W-:Y:S05]  /*d040*/  BSYNC B1 ;  /* 0x0000000000017941 */ /* 0x000fea0003800000 */
.L_x_34978:
        /* <DEDUP_REMOVED lines=11> */
.L_x_34982:
[----:B------:R-:W-:Y:S01]  /*d100*/  IMAD.MOV.U32 R7, RZ, RZ, R8 ;  /* 0x000000ffff077224 */ /* 0x000fe200078e0008 */
[----:B------:R-:W-:Y:S01]  /*d110*/  MOV R98, R101 ;  /* 0x0000006500627202 */ /* 0x000fe20000000f00 */
[----:B------:R-:W-:Y:S02]  /*d120*/  IMAD.MOV.U32 R9, RZ, RZ, R10 ;  /* 0x000000ffff097224 */ /* 0x000fe400078e000a */
[----:B------:R-:W-:-:S07]  /*d130*/  IMAD.MOV.U32 R90, RZ, RZ, R89 ;  /* 0x000000ffff5a7224 */ /* 0x000fce00078e0059 */
.L_x_34983:
[----:B------:R-:W-:Y:S05]  /*d140*/  BSYNC B1 ;  /* 0x0000000000017941 */ /* 0x000fea0003800000 */
.L_x_34981:
        /* <DEDUP_REMOVED lines=11> */
.L_x_34985:
[----:B------:R-:W-:Y:S01]  /*d200*/  IMAD.MOV.U32 R8, RZ, RZ, R7 ;  /* 0x000000ffff087224 */ /* 0x000fe200078e0007 */
[----:B------:R-:W-:Y:S01]  /*d210*/  MOV R101, R100 ;  /* 0x0000006400657202 */ /* 0x000fe20000000f00 */
[----:B------:R-:W-:Y:S02]  /*d220*/  IMAD.MOV.U32 R10, RZ, RZ, R9 ;  /* 0x000000ffff0a7224 */ /* 0x000fe400078e0009 */
[----:B------:R-:W-:-:S07]  /*d230*/  IMAD.MOV.U32 R89, RZ, RZ, R88 ;  /* 0x000000ffff597224 */ /* 0x000fce00078e0058 */
.L_x_34986:
[----:B------:R-:W-:Y:S05]  /*d240*/  BSYNC B1 ;  /* 0x0000000000017941 */ /* 0x000fea0003800000 */
.L_x_34984:
        /* <DEDUP_REMOVED lines=11> */
.L_x_34988:
[----:B------:R-:W-:Y:S01]  /*d300*/  IMAD.MOV.U32 R7, RZ, RZ, R8 ;  /* 0x000000ffff077224 */ /* 0x000fe200078e0008 */
[----:B------:R-:W-:Y:S01]  /*d310*/  MOV R100, R103 ;  /* 0x0000006700647202 */ /* 0x000fe20000000f00 */
[----:B------:R-:W-:Y:S02]  /*d320*/  IMAD.MOV.U32 R9, RZ, RZ, R10 ;  /* 0x000000ffff097224 */ /* 0x000fe400078e000a */
[----:B------:R-:W-:-:S07]  /*d330*/  IMAD.MOV.U32 R88, RZ, RZ, R87 ;  /* 0x000000ffff587224 */ /* 0x000fce00078e0057 */
.L_x_34989:
[----:B------:R-:W-:Y:S05]  /*d340*/  BSYNC B1 ;  /* 0x0000000000017941 */ /* 0x000fea0003800000 */
.L_x_34987:
        /* <DEDUP_REMOVED lines=11> */
.L_x_34991:
[----:B------:R-:W-:Y:S01]  /*d400*/  IMAD.MOV.U32 R8, RZ, RZ, R7 ;  /* 0x000000ffff087224 */ /* 0x000fe200078e0007 */
[----:B------:R-:W-:Y:S01]  /*d410*/  MOV R103, R102 ;  /* 0x0000006600677202 */ /* 0x000fe20000000f00 */
[----:B------:R-:W-:Y:S02]  /*d420*/  IMAD.MOV.U32 R10, RZ, RZ, R9 ;  /* 0x000000ffff0a7224 */ /* 0x000fe400078e0009 */
[----:B------:R-:W-:-:S07]  /*d430*/  IMAD.MOV.U32 R87, RZ, RZ, R86 ;  /* 0x000000ffff577224 */ /* 0x000fce00078e0056 */
.L_x_34992:
[----:B------:R-:W-:Y:S05]  /*d440*/  BSYNC B1 ;  /* 0x0000000000017941 */ /* 0x000fea0003800000 */
.L_x_34990:
        /* <DEDUP_REMOVED lines=11> */
.L_x_34994:
[----:B------:R-:W-:Y:S01]  /*d500*/  IMAD.MOV.U32 R7, RZ, RZ, R8 ;  /* 0x000000ffff077224 */ /* 0x000fe200078e0008 */
[----:B------:R-:W-:Y:S01]  /*d510*/  MOV R102, R105 ;  /* 0x0000006900667202 */ /* 0x000fe20000000f00 */
[----:B------:R-:W-:Y:S02]  /*d520*/  IMAD.MOV.U32 R9, RZ, RZ, R10 ;  /* 0x000000ffff097224 */ /* 0x000fe400078e000a */
[----:B------:R-:W-:-:S07]  /*d530*/  IMAD.MOV.U32 R86, RZ, RZ, R85 ;  /* 0x000000ffff567224 */ /* 0x000fce00078e0055 */
.L_x_34995:
[----:B------:R-:W-:Y:S05]  /*d540*/  BSYNC B1 ;  /* 0x0000000000017941 */ /* 0x000fea0003800000 */
.L_x_34993:
        /* <DEDUP_REMOVED lines=11> */
.L_x_34997:
[----:B------:R-:W-:Y:S01]  /*d600*/  IMAD.MOV.U32 R8, RZ, RZ, R7 ;  /* 0x000000ffff087224 */ /* 0x000fe200078e0007 */
[----:B------:R-:W-:Y:S01]  /*d610*/  MOV R105, R104 ;  /* 0x0000006800697202 */ /* 0x000fe20000000f00 */
[----:B------:R-:W-:Y:S02]  /*d620*/  IMAD.MOV.U32 R10, RZ, RZ, R9 ;  /* 0x000000ffff0a7224 */ /* 0x000fe400078e0009 */
[----:B------:R-:W-:-:S07]  /*d630*/  IMAD.MOV.U32 R85, RZ, RZ, R84 ;  /* 0x000000ffff557224 */ /* 0x000fce00078e0054 */
.L_x_34998:
[----:B------:R-:W-:Y:S05]  /*d640*/  BSYNC B1 ;  /* 0x0000000000017941 */ /* 0x000fea0003800000 */
.L_x_34996:
        /* <DEDUP_REMOVED lines=11> */
.L_x_35000:
[----:B------:R-:W-:Y:S01]  /*d700*/  IMAD.MOV.U32 R7, RZ, RZ, R8 ;  /* 0x000000ffff077224 */ /* 0x000fe200078e0008 */
[----:B------:R-:W-:Y:S01]  /*d710*/  MOV R104, R107 ;  /* 0x0000006b00687202 */ /* 0x000fe20000000f00 */
[----:B------:R-:W-:Y:S02]  /*d720*/  IMAD.MOV.U32 R9, RZ, RZ, R10 ;  /* 0x000000ffff097224 */ /* 0x000fe400078e000a */
[----:B------:R-:W-:-:S07]  /*d730*/  IMAD.MOV.U32 R84, RZ, RZ, R83 ;  /* 0x000000ffff547224 */ /* 0x000fce00078e0053 */
.L_x_35001:
[----:B------:R-:W-:Y:S05]  /*d740*/  BSYNC B1 ;  /* 0x0000000000017941 */ /* 0x000fea0003800000 */
.L_x_34999:
        /* <DEDUP_REMOVED lines=11> */
.L_x_35003:
[----:B------:R-:W-:Y:S01]  /*d800*/  IMAD.MOV.U32 R8, RZ, RZ, R7 ;  /* 0x000000ffff087224 */ /* 0x000fe200078e0007 */
[----:B------:R-:W-:Y:S01]  /*d810*/  MOV R107, R106 ;  /* 0x0000006a006b7202 */ /* 0x000fe20000000f00 */
[----:B------:R-:W-:Y:S02]  /*d820*/  IMAD.MOV.U32 R10, RZ, RZ, R9 ;  /* 0x000000ffff0a7224 */ /* 0x000fe400078e0009 */
[----:B------:R-:W-:-:S07]  /*d830*/  IMAD.MOV.U32 R83, RZ, RZ, R82 ;  /* 0x000000ffff537224 */ /* 0x000fce00078e0052 */
.L_x_35004:
[----:B------:R-:W-:Y:S05]  /*d840*/  BSYNC B1 ;  /* 0x0000000000017941 */ /* 0x000fea0003800000 */
.L_x_35002:
        /* <DEDUP_REMOVED lines=11> */
.L_x_35006:
[----:B------:R-:W-:Y:S01]  /*d900*/  IMAD.MOV.U32 R7, RZ, RZ, R8 ;  /* 0x000000ffff077224 */ /* 0x000fe200078e0008 */
[----:B------:R-:W-:Y:S01]  /*d910*/  MOV R106, R109 ;  /* 0x0000006d006a7202 */ /* 0x000fe20000000f00 */
[----:B------:R-:W-:Y:S02]  /*d920*/  IMAD.MOV.U32 R9, RZ, RZ, R10 ;  /* 0x000000ffff097224 */ /* 0x000fe400078e000a */
[----:B------:R-:W-:-:S07]  /*d930*/  IMAD.MOV.U32 R82, RZ, RZ, R81 ;  /* 0x000000ffff527224 */ /* 0x000fce00078e0051 */
.L_x_35007:
[----:B------:R-:W-:Y:S05]  /*d940*/  BSYNC B1 ;  /* 0x0000000000017941 */ /* 0x000fea0003800000 */
.L_x_35005:
        /* <DEDUP_REMOVED lines=11> */
.L_x_35009:
[----:B------:R-:W-:Y:S01]  /*da00*/  IMAD.MOV.U32 R8, RZ, RZ, R7 ;  /* 0x000000ffff087224 */ /* 0x000fe200078e0007 */
[----:B------:R-:W-:Y:S01]  /*da10*/  MOV R109, R108 ;  /* 0x0000006c006d7202 */ /* 0x000fe20000000f00 */
[----:B------:R-:W-:Y:S02]  /*da20*/  IMAD.MOV.U32 R10, RZ, RZ, R9 ;  /* 0x000000ffff0a7224 */ /* 0x000fe400078e0009 */
[----:B------:R-:W-:-:S07]  /*da30*/  IMAD.MOV.U32 R81, RZ, RZ, R80 ;  /* 0x000000ffff517224 */ /* 0x000fce00078e0050 */
.L_x_35010:
[----:B------:R-:W-:Y:S05]  /*da40*/  BSYNC B1 ;  /* 0x0000000000017941 */ /* 0x000fea0003800000 */
.L_x_35008:
        /* <DEDUP_REMOVED lines=11> */
.L_x_35012:
[----:B------:R-:W-:Y:S01]  /*db00*/  IMAD.MOV.U32 R7, RZ, RZ, R8 ;  /* 0x000000ffff077224 */ /* 0x000fe200078e0008 */
[----:B------:R-:W-:Y:S01]  /*db10*/  MOV R108, R111 ;  /* 0x0000006f006c7202 */ /* 0x000fe20000000f00 */
[----:B------:R-:W-:Y:S02]  /*db20*/  IMAD.MOV.U32 R9, RZ, RZ, R10 ;  /* 0x000000ffff097224 */ /* 0x000fe400078e000a */
[----:B------:R-:W-:-:S07]  /*db30*/  IMAD.MOV.U32 R80, RZ, RZ, R79 ;  /* 0x000000ffff507224 */ /* 0x000fce00078e004f */
.L_x_35013:
[----:B------:R-:W-:Y:S05]  /*db40*/  BSYNC B1 ;  /* 0x0000000000017941 */ /* 0x000fea0003800000 */
.L_x_35011:
        /* <DEDUP_REMOVED lines=11> */
.L_x_35015:
[----:B------:R-:W-:Y:S01]  /*dc00*/  IMAD.MOV.U32 R8, RZ, RZ, R7 ;  /* 0x000000ffff087224 */ /* 0x000fe200078e0007 */
[----:B------:R-:W-:Y:S01]  /*dc10*/  MOV R111, R110 ;  /* 0x0000006e006f7202 */ /* 0x000fe20000000f00 */
[----:B------:R-:W-:Y:S02]  /*dc20*/  IMAD.MOV.U32 R10, RZ, RZ, R9 ;  /* 0x000000ffff0a7224 */ /* 0x000fe400078e0009 */
[----:B------:R-:W-:-:S07]  /*dc30*/  IMAD.MOV.U32 R79, RZ, RZ, R78 ;  /* 0x000000ffff4f7224 */ /* 0x000fce00078e004e */
.L_x_35016:
[----:B------:R-:W-:Y:S05]  /*dc40*/  BSYNC B1 ;  /* 0x0000000000017941 */ /* 0x000fea0003800000 */
.L_x_35014:
        /* <DEDUP_REMOVED lines=11> */
.L_x_35018:
[----:B------:R-:W-:Y:S01]  /*dd00*/  IMAD.MOV.U32 R7, RZ, RZ, R8 ;  /* 0x000000ffff077224 */ /* 0x000fe200078e0008 */
[----:B------:R-:W-:Y:S01]  /*dd10*/  MOV R110, R113 ;  /* 0x00000071006e7202 */ /* 0x000fe20000000f00 */
[----:B------:R-:W-:Y:S02]  /*dd20*/  IMAD.MOV.U32 R9, RZ, RZ, R10 ;  /* 0x000000ffff097224 */ /* 0x000fe400078e000a */
[----:B------:R-:W-:-:S07]  /*dd30*/  IMAD.MOV.U32 R78, RZ, RZ, R77 ;  /* 0x000000ffff4e7224 */ /* 0x000fce00078e004d */
.L_x_35019:
[----:B------:R-:W-:Y:S05]  /*dd40*/  BSYNC B1 ;  /* 0x0000000000017941 */ /* 0x000fea0003800000 */
.L_x_35017:
        /* <DEDUP_REMOVED lines=11> */
.L_x_35021:
[----:B------:R-:W-:Y:S01]  /*de00*/  IMAD.MOV.U32 R8, RZ, RZ, R7 ;  /* 0x000000ffff087224 */ /* 0x000fe200078e0007 */
[----:B------:R-:W-:Y:S01]  /*de10*/  MOV R113, R112 ;  /* 0x0000007000717202 */ /* 0x000fe20000000f00 */
[----:B------:R-:W-:Y:S02]  /*de20*/  IMAD.MOV.U32 R10, RZ, RZ, R9 ;  /* 0x000000ffff0a7224 */ /* 0x000fe400078e0009 */
[----:B------:R-:W-:-:S07]  /*de30*/  IMAD.MOV.U32 R77, RZ, RZ, R76 ;  /* 0x000000ffff4d7224 */ /* 0x000fce00078e004c */
.L_x_35022:
[----:B------:R-:W-:Y:S05]  /*de40*/  BSYNC B1 ;  /* 0x0000000000017941 */ /* 0x000fea0003800000 */
.L_x_35020:
        /* <DEDUP_REMOVED lines=11> */
.L_x_35024:
[----:B------:R-:W-:Y:S01]  /*df00*/  IMAD.MOV.U32 R7, RZ, RZ, R8 ;  /* 0x000000ffff077224 */ /* 0x000fe200078e0008 */
[----:B------:R-:W-:Y:S01]  /*df10*/  MOV R112, R115 ;  /* 0x0000007300707202 */ /* 0x000fe20000000f00 */
[----:B------:R-:W-:Y:S02]  /*df20*/  IMAD.MOV.U32 R9, RZ, RZ, R10 ;  /* 0x000000ffff097224 */ /* 0x000fe400078e000a */
[----:B------:R-:W-:-:S07]  /*df30*/  IMAD.MOV.U32 R76, RZ, RZ, R75 ;  /* 0x000000ffff4c7224 */ /* 0x000fce00078e004b */
.L_x_35025:
[----:B------:R-:W-:Y:S05]  /*df40*/  BSYNC B1 ;  /* 0x0000000000017941 */ /* 0x000fea0003800000 */
.L_x_35023:
        /* <DEDUP_REMOVED lines=11> */
.L_x_35027:
[----:B------:R-:W-:Y:S01]  /*e000*/  IMAD.MOV.U32 R8, RZ, RZ, R7 ;  /* 0x000000ffff087224 */ /* 0x000fe200078e0007 */
[----:B------:R-:W-:Y:S01]  /*e010*/  MOV R115, R114 ;  /* 0x0000007200737202 */ /* 0x000fe20000000f00 */
[----:B------:R-:W-:Y:S02]  /*e020*/  IMAD.MOV.U32 R10, RZ, RZ, R9 ;  /* 0x000000ffff0a7224 */ /* 0x000fe400078e0009 */
[----:B------:R-:W-:-:S07]  /*e030*/  IMAD.MOV.U32 R75, RZ, RZ, R74 ;  /* 0x000000ffff4b7224 */ /* 0x000fce00078e004a */
.L_x_35028:
[----:B------:R-:W-:Y:S05]  /*e040*/  BSYNC B1 ;  /* 0x0000000000017941 */ /* 0x000fea0003800000 */
.L_x_35026:
        /* <DEDUP_REMOVED lines=11> */
.L_x_35030:
[----:B------:R-:W-:Y:S01]  /*e100*/  IMAD.MOV.U32 R7, RZ, RZ, R8 ;  /* 0x000000ffff077224 */ /* 0x000fe200078e0008 */
[----:B------:R-:W-:Y:S01]  /*e110*/  MOV R114, R117 ;  /* 0x0000007500727202 */ /* 0x000fe20000000f00 */
[----:B------:R-:W-:Y:S02]  /*e120*/  IMAD.MOV.U32 R9, RZ, RZ, R10 ;  /* 0x000000ffff097224 */ /* 0x000fe400078e000a */
[----:B------:R-:W-:-:S07]  /*e130*/  IMAD.MOV.U32 R74, RZ, RZ, R73 ;  /* 0x000000ffff4a7224 */ /* 0x000fce00078e0049 */
.L_x_35031:
[----:B------:R-:W-:Y:S05]  /*e140*/  BSYNC B1 ;  /* 0x0000000000017941 */ /* 0x000fea0003800000 */
.L_x_35029:
        /* <DEDUP_REMOVED lines=11> */
.L_x_35033:
[----:B------:R-:W-:Y:S01]  /*e200*/  IMAD.MOV.U32 R8, RZ, RZ, R7 ;  /* 0x000000ffff087224 */ /* 0x000fe200078e0007 */
[----:B------:R-:W-:Y:S01]  /*e210*/  MOV R117, R116 ;  /* 0x0000007400757202 */ /* 0x000fe20000000f00 */
[----:B------:R-:W-:Y:S02]  /*e220*/  IMAD.MOV.U32 R10, RZ, RZ, R9 ;  /* 0x000000ffff0a7224 */ /* 0x000fe400078e0009 */
[----:B------:R-:W-:-:S07]  /*e230*/  IMAD.MOV.U32 R73, RZ, RZ, R72 ;  /* 0x000000ffff497224 */ /* 0x000fce00078e0048 */
.L_x_35034:
[----:B------:R-:W-:Y:S05]  /*e240*/  BSYNC B1 ;  /* 0x0000000000017941 */ /* 0x000fea0003800000 */
.L_x_35032:
        /* <DEDUP_REMOVED lines=11> */
.L_x_35036:
[----:B------:R-:W-:Y:S01]  /*e300*/  IMAD.MOV.U32 R7, RZ, RZ, R8 ;  /* 0x000000ffff077224 */ /* 0x000fe200078e0008 */
[----:B------:R-:W-:Y:S01]  /*e310*/  MOV R116, R119 ;  /* 0x0000007700747202 */ /* 0x000fe20000000f00 */
[----:B------:R-:W-:Y:S02]  /*e320*/  IMAD.MOV.U32 R9, RZ, RZ, R10 ;  /* 0x000000ffff097224 */ /* 0x000fe400078e000a */
[----:B------:R-:W-:-:S07]  /*e330*/  IMAD.MOV.U32 R72, RZ, RZ, R71 ;  /* 0x000000ffff487224 */ /* 0x000fce00078e0047 */
.L_x_35037:
[----:B------:R-:W-:Y:S05]  /*e340*/  BSYNC B1 ;  /* 0x0000000000017941 */ /* 0x000fea0003800000 */
.L_x_35035:
        /* <DEDUP_REMOVED lines=11> */
.L_x_35039:
[----:B------:R-:W-:Y:S01]  /*e400*/  IMAD.MOV.U32 R8, RZ, RZ, R7 ;  /* 0x000000ffff087224 */ /* 0x000fe200078e0007 */
[----:B------:R-:W-:Y:S01]  /*e410*/  MOV R119, R118 ;  /* 0x0000007600777202 */ /* 0x000fe20000000f00 */
[----:B------:R-:W-:Y:S02]  /*e420*/  IMAD.MOV.U32 R10, RZ, RZ, R9 ;  /* 0x000000ffff0a7224 */ /* 0x000fe400078e0009 */
[----:B------:R-:W-:-:S07]  /*e430*/  IMAD.MOV.U32 R71, RZ, RZ, R70 ;  /* 0x000000ffff477224 */ /* 0x000fce00078e0046 */
.L_x_35040:
[----:B------:R-:W-:Y:S05]  /*e440*/  BSYNC B1 ;  /* 0x0000000000017941 */ /* 0x000fea0003800000 */
.L_x_35038:
        /* <DEDUP_REMOVED lines=11> */
.L_x_35042:
[----:B------:R-:W-:Y:S01]  /*e500*/  IMAD.MOV.U32 R7, RZ, RZ, R8 ;  /* 0x000000ffff077224 */ /* 0x000fe200078e0008 */
[----:B------:R-:W-:Y:S01]  /*e510*/  MOV R118, R121 ;  /* 0x0000007900767202 */ /* 0x000fe20000000f00 */
[----:B------:R-:W-:Y:S02]  /*e520*/  IMAD.MOV.U32 R9, RZ, RZ, R10 ;  /* 0x000000ffff097224 */ /* 0x000fe400078e000a */
[----:B------:R-:W-:-:S07]  /*e530*/  IMAD.MOV.U32 R70, RZ, RZ, R69 ;  /* 0x000000ffff467224 */ /* 0x000fce00078e0045 */
.L_x_35043:
[----:B------:R-:W-:Y:S05]  /*e540*/  BSYNC B1 ;  /* 0x0000000000017941 */ /* 0x000fea0003800000 */
.L_x_35041:
        /* <DEDUP_REMOVED lines=11> */
.L_x_35045:
[----:B------:R-:W-:Y:S01]  /*e600*/  IMAD.MOV.U32 R8, RZ, RZ, R7 ;  /* 0x000000ffff087224 */ /* 0x000fe200078e0007 */
[----:B------:R-:W-:Y:S01]  /*e610*/  MOV R121, R120 ;  /* 0x0000007800797202 */ /* 0x000fe20000000f00 */
[----:B------:R-:W-:Y:S02]  /*e620*/  IMAD.MOV.U32 R10, RZ, RZ, R9 ;  /* 0x000000ffff0a7224 */ /* 0x000fe400078e0009 */
[----:B------:R-:W-:-:S07]  /*e630*/  IMAD.MOV.U32 R69, RZ, RZ, R68 ;  /* 0x000000ffff457224 */ /* 0x000fce00078e0044 */
.L_x_35046:
[----:B------:R-:W-:Y:S05]  /*e640*/  BSYNC B1 ;  /* 0x0000000000017941 */ /* 0x000fea0003800000 */
.L_x_35044:
        /* <DEDUP_REMOVED lines=11> */
.L_x_35048:
[----:B------:R-:W-:Y:S01]  /*e700*/  IMAD.MOV.U32 R7, RZ, RZ, R8 ;  /* 0x000000ffff077224 */ /* 0x000fe200078e0008 */
[----:B------:R-:W-:Y:S01]  /*e710*/  MOV R120, R123 ;  /* 0x0000007b00787202 */ /* 0x000fe20000000f00 */
[----:B------:R-:W-:Y:S02]  /*e720*/  IMAD.MOV.U32 R9, RZ, RZ, R10 ;  /* 0x000000ffff097224 */ /* 0x000fe400078e000a */
[----:B------:R-:W-:-:S07]  /*e730*/  IMAD.MOV.U32 R68, RZ, RZ, R67 ;  /* 0x000000ffff447224 */ /* 0x000fce00078e0043 */
.L_x_35049:
[----:B------:R-:W-:Y:S05]  /*e740*/  BSYNC B1 ;  /* 0x0000000000017941 */ /* 0x000fea0003800000 */
.L_x_35047:
        /* <DEDUP_REMOVED lines=11> */
.L_x_35051:
[----:B------:R-:W-:Y:S01]  /*e800*/  IMAD.MOV.U32 R8, RZ, RZ, R7 ;  /* 0x000000ffff087224 */ /* 0x000fe200078e0007 */
[----:B------:R-:W-:Y:S01]  /*e810*/  MOV R123, R122 ;  /* 0x0000007a007b7202 */ /* 0x000fe20000000f00 */
[----:B------:R-:W-:Y:S02]  /*e820*/  IMAD.MOV.U32 R10, RZ, RZ, R9 ;  /* 0x000000ffff0a7224 */ /* 0x000fe400078e0009 */
[----:B------:R-:W-:-:S07]  /*e830*/  IMAD.MOV.U32 R67, RZ, RZ, R66 ;  /* 0x000000ffff437224 */ /* 0x000fce00078e0042 */
.L_x_35052:
[----:B------:R-:W-:Y:S05]  /*e840*/  BSYNC B1 ;  /* 0x0000000000017941 */ /* 0x000fea0003800000 */
.L_x_35050:
        /* <DEDUP_REMOVED lines=11> */
.L_x_35054:
[----:B------:R-:W-:Y:S01]  /*e900*/  IMAD.MOV.U32 R7, RZ, RZ, R8 ;  /* 0x000000ffff077224 */ /* 0x000fe200078e0008 */
[----:B------:R-:W-:Y:S01]  /*e910*/  MOV R122, R125 ;  /* 0x0000007d007a7202 */ /* 0x000fe20000000f00 */
[----:B------:R-:W-:Y:S02]  /*e920*/  IMAD.MOV.U32 R9, RZ, RZ, R10 ;  /* 0x000000ffff097224 */ /* 0x000fe400078e000a */
[----:B------:R-:W-:-:S07]  /*e930*/  IMAD.MOV.U32 R66, RZ, RZ, R65 ;  /* 0x000000ffff427224 */ /* 0x000fce00078e0041 */
.L_x_35055:
[----:B------:R-:W-:Y:S05]  /*e940*/  BSYNC B1 ;  /* 0x0000000000017941 */ /* 0x000fea0003800000 */
.L_x_35053:
        /* <DEDUP_REMOVED lines=11> */
.L_x_35057:
[----:B------:R-:W-:Y:S01]  /*ea00*/  IMAD.MOV.U32 R8, RZ, RZ, R7 ;  /* 0x000000ffff087224 */ /* 0x000fe200078e0007 */
[----:B------:R-:W-:Y:S01]  /*ea10*/  MOV R125, R124 ;  /* 0x0000007c007d7202 */ /* 0x000fe20000000f00 */
[----:B------:R-:W-:Y:S02]  /*ea20*/  IMAD.MOV.U32 R10, RZ, RZ, R9 ;  /* 0x000000ffff0a7224 */ /* 0x000fe400078e0009 */
[----:B------:R-:W-:-:S07]  /*ea30*/  IMAD.MOV.U32 R65, RZ, RZ, R64 ;  /* 0x000000ffff417224 */ /* 0x000fce00078e0040 */
.L_x_35058:
[----:B------:R-:W-:Y:S05]  /*ea40*/  BSYNC B1 ;  /* 0x0000000000017941 */ /* 0x000fea0003800000 */
.L_x_35056:
        /* <DEDUP_REMOVED lines=11> */
.L_x_35060:
[----:B------:R-:W-:Y:S01]  /*eb00*/  IMAD.MOV.U32 R7, RZ, RZ, R8 ;  /* 0x000000ffff077224 */ /* 0x000fe200078e0008 */
[----:B------:R-:W-:Y:S01]  /*eb10*/  MOV R124, R127 ;  /* 0x0000007f007c7202 */ /* 0x000fe20000000f00 */
[----:B------:R-:W-:Y:S02]  /*eb20*/  IMAD.MOV.U32 R9, RZ, RZ, R10 ;  /* 0x000000ffff097224 */ /* 0x000fe400078e000a */
[----:B------:R-:W-:-:S07]  /*eb30*/  IMAD.MOV.U32 R64, RZ, RZ, R63 ;  /* 0x000000ffff407224 */ /* 0x000fce00078e003f */
.L_x_35061:
[----:B------:R-:W-:Y:S05]  /*eb40*/  BSYNC B1 ;  /* 0x0000000000017941 */ /* 0x000fea0003800000 */
.L_x_35059:
        /* <DEDUP_REMOVED lines=11> */
.L_x_35063:
[----:B------:R-:W-:Y:S01]  /*ec00*/  IMAD.MOV.U32 R8, RZ, RZ, R7 ;  /* 0x000000ffff087224 */ /* 0x000fe200078e0007 */
[----:B------:R-:W-:Y:S01]  /*ec10*/  MOV R127, R126 ;  /* 0x0000007e007f7202 */ /* 0x000fe20000000f00 */
[----:B------:R-:W-:Y:S02]  /*ec20*/  IMAD.MOV.U32 R10, RZ, RZ, R9 ;  /* 0x000000ffff0a7224 */ /* 0x000fe400078e0009 */
[----:B------:R-:W-:-:S07]  /*ec30*/  IMAD.MOV.U32 R63, RZ, RZ, R62 ;  /* 0x000000ffff3f7224 */ /* 0x000fce00078e003e */
.L_x_35064:
[----:B------:R-:W-:Y:S05]  /*ec40*/  BSYNC B1 ;  /* 0x0000000000017941 */ /* 0x000fea0003800000 */
.L_x_35062:
        /* <DEDUP_REMOVED lines=11> */
.L_x_35066:
[----:B------:R-:W-:Y:S01]  /*ed00*/  IMAD.MOV.U32 R7, RZ, RZ, R8 ;  /* 0x000000ffff077224 */ /* 0x000fe200078e0008 */
[----:B------:R-:W-:Y:S01]  /*ed10*/  MOV R126, R129 ;  /* 0x00000081007e7202 */ /* 0x000fe20000000f00 */
[----:B------:R-:W-:Y:S02]  /*ed20*/  IMAD.MOV.U32 R9, RZ, RZ, R10 ;  /* 0x000000ffff097224 */ /* 0x000fe400078e000a */
[----:B------:R-:W-:-:S07]  /*ed30*/  IMAD.MOV.U32 R62, RZ, RZ, R61 ;  /* 0x000000ffff3e7224 */ /* 0x000fce00078e003d */
.L_x_35067:
[----:B------:R-:W-:Y:S05]  /*ed40*/  BSYNC B1 ;  /* 0x0000000000017941 */ /* 0x000fea0003800000 */
.L_x_35065:
        /* <DEDUP_REMOVED lines=11> */
.L_x_35069:
[----:B------:R-:W-:Y:S01]  /*ee00*/  IMAD.MOV.U32 R8, RZ, RZ, R7 ;  /* 0x000000ffff087224 */ /* 0x000fe200078e0007 */
[----:B------:R-:W-:Y:S01]  /*ee10*/  MOV R129, R128 ;  /* 0x0000008000817202 */ /* 0x000fe20000000f00 */
[----:B------:R-:W-:Y:S02]  /*ee20*/  IMAD.MOV.U32 R10, RZ, RZ, R9 ;  /* 0x000000ffff0a7224 */ /* 0x000fe400078e0009 */
[----:B------:R-:W-:-:S07]  /*ee30*/  IMAD.MOV.U32 R61, RZ, RZ, R60 ;  /* 0x000000ffff3d7224 */ /* 0x000fce00078e003c */
.L_x_35070:
[----:B------:R-:W-:Y:S05]  /*ee40*/  BSYNC B1 ;  /* 0x0000000000017941 */ /* 0x000fea0003800000 */
.L_x_35068:
        /* <DEDUP_REMOVED lines=11> */
.L_x_35072:
[----:B------:R-:W-:Y:S01]  /*ef00*/  IMAD.MOV.U32 R7, RZ, RZ, R8 ;  /* 0x000000ffff077224 */ /* 0x000fe200078e0008 */
[----:B------:R-:W-:Y:S01]  /*ef10*/  MOV R128, R131 ;  /* 0x0000008300807202 */ /* 0x000fe20000000f00 */
[----:B------:R-:W-:Y:S02]  /*ef20*/  IMAD.MOV.U32 R9, RZ, RZ, R10 ;  /* 0x000000ffff097224 */ /* 0x000fe400078e000a */
[----:B------:R-:W-:-:S07]  /*ef30*/  IMAD.MOV.U32 R60, RZ, RZ, R59 ;  /* 0x000000ffff3c7224 */ /* 0x000fce00078e003b */
.L_x_35073:
[----:B------:R-:W-:Y:S05]  /*ef40*/  BSYNC B1 ;  /* 0x0000000000017941 */ /* 0x000fea0003800000 */
.L_x_35071:
        /* <DEDUP_REMOVED lines=11> */
.L_x_35075:
[----:B------:R-:W-:Y:S01]  /*f000*/  IMAD.MOV.U32 R8, RZ, RZ, R7 ;  /* 0x000000ffff087224 */ /* 0x000fe200078e0007 */
[----:B------:R-:W-:Y:S01]  /*f010*/  MOV R131, R130 ;  /* 0x0000008200837202 */ /* 0x000fe20000000f00 */
[----:B------:R-:W-:Y:S02]  /*f020*/  IMAD.MOV.U32 R10, RZ, RZ, R9 ;  /* 0x000000ffff0a7224 */ /* 0x000fe400078e0009 */
[----:B------:R-:W-:-:S07]  /*f030*/  IMAD.MOV.U32 R59, RZ, RZ, R58 ;  /* 0x000000ffff3b7224 */ /* 0x000fce00078e003a */
.L_x_35076:
[----:B------:R-:W-:Y:S05]  /*f040*/  BSYNC B1 ;  /* 0x0000000000017941 */ /* 0x000fea0003800000 */
.L_x_35074:
        /* <DEDUP_REMOVED lines=11> */
.L_x_35078:
[----:B------:R-:W-:Y:S01]  /*f100*/  IMAD.MOV.U32 R7, RZ, RZ, R8 ;  /* 0x000000ffff077224 */ /* 0x000fe200078e0008 */
[----:B------:R-:W-:Y:S01]  /*f110*/  MOV R130, R133 ;  /* 0x0000008500827202 */ /* 0x000fe20000000f00 */
[----:B------:R-:W-:Y:S02]  /*f120*/  IMAD.MOV.U32 R9, RZ, RZ, R10 ;  /* 0x000000ffff097224 */ /* 0x000fe400078e000a */
[----:B------:R-:W-:-:S07]  /*f130*/  IMAD.MOV.U32 R58, RZ, RZ, R57 ;  /* 0x000000ffff3a7224 */ /* 0x000fce00078e0039 */
.L_x_35079:
[----:B------:R-:W-:Y:S05]  /*f140*/  BSYNC B1 ;  /* 0x0000000000017941 */ /* 0x000fea0003800000 */
.L_x_35077:
        /* <DEDUP_REMOVED lines=11> */
.L_x_35081:
[----:B------:R-:W-:Y:S01]  /*f200*/  IMAD.MOV.U32 R8, RZ, RZ, R7 ;  /* 0x000000ffff087224 */ /* 0x000fe200078e0007 */
[----:B------:R-:W-:Y:S01]  /*f210*/  MOV R133, R132 ;  /* 0x0000008400857202 */ /* 0x000fe20000000f00 */
[----:B------:R-:W-:Y:S02]  /*f220*/  IMAD.MOV.U32 R10, RZ, RZ, R9 ;  /* 0x000000ffff0a7224 */ /* 0x000fe400078e0009 */
[----:B------:R-:W-:-:S07]  /*f230*/  IMAD.MOV.U32 R57, RZ, RZ, R56 ;  /* 0x000000ffff397224 */ /* 0x000fce00078e0038 */
.L_x_35082:
[----:B------:R-:W-:Y:S05]  /*f240*/  BSYNC B1 ;  /* 0x0000000000017941 */ /* 0x000fea0003800000 */
.L_x_35080:
        /* <DEDUP_REMOVED lines=11> */
.L_x_35084:
[----:B------:R-:W-:Y:S01]  /*f300*/  IMAD.MOV.U32 R7, RZ, RZ, R8 ;  /* 0x000000ffff077224 */ /* 0x000fe200078e0008 */
[----:B------:R-:W-:Y:S01]  /*f310*/  MOV R132, R135 ;  /* 0x0000008700847202 */ /* 0x000fe20000000f00 */
[----:B------:R-:W-:Y:S02]  /*f320*/  IMAD.MOV.U32 R9, RZ, RZ, R10 ;  /* 0x000000ffff097224 */ /* 0x000fe400078e000a */
[----:B------:R-:W-:-:S07]  /*f330*/  IMAD.MOV.U32 R56, RZ, RZ, R55 ;  /* 0x000000ffff387224 */ /* 0x000fce00078e0037 */
.L_x_35085:
[----:B------:R-:W-:Y:S05]  /*f340*/  BSYNC B1 ;  /* 0x0000000000017941 */ /* 0x000fea0003800000 */
.L_x_35083:
        /* <DEDUP_REMOVED lines=11> */
.L_x_35087:
[----:B------:R-:W-:Y:S01]  /*f400*/  IMAD.MOV.U32 R8, RZ, RZ, R7 ;  /* 0x000000ffff087224 */ /* 0x000fe200078e0007 */
[----:B------:R-:W-:Y:S01]  /*f410*/  MOV R135, R134 ;  /* 0x0000008600877202 */ /* 0x000fe20000000f00 */
[----:B------:R-:W-:Y:S02]  /*f420*/  IMAD.MOV.U32 R10, RZ, RZ, R9 ;  /* 0x000000ffff0a7224 */ /* 0x000fe400078e0009 */
[----:B------:R-:W-:-:S07]  /*f430*/  IMAD.MOV.U32 R55, RZ, RZ, R54 ;  /* 0x000000ffff377224 */ /* 0x000fce00078e0036 */
.L_x_35088:
[----:B------:R-:W-:Y:S05]  /*f440*/  BSYNC B1 ;  /* 0x0000000000017941 */ /* 0x000fea0003800000 */
.L_x_35086:
        /* <DEDUP_REMOVED lines=11> */
.L_x_35090:
[----:B------:R-:W-:Y:S01]  /*f500*/  IMAD.MOV.U32 R7, RZ, RZ, R8 ;  /* 0x000000ffff077224 */ /* 0x000fe200078e0008 */
[----:B------:R-:W-:Y:S01]  /*f510*/  MOV R134, R137 ;  /* 0x0000008900867202 */ /* 0x000fe20000000f00 */
[----:B------:R-:W-:Y:S02]  /*f520*/  IMAD.MOV.U32 R9, RZ, RZ, R10 ;  /* 0x000000ffff097224 */ /* 0x000fe400078e000a */
[----:B------:R-:W-:-:S07]  /*f530*/  IMAD.MOV.U32 R54, RZ, RZ, R53 ;  /* 0x000000ffff367224 */ /* 0x000fce00078e0035 */
.L_x_35091:
[----:B------:R-:W-:Y:S05]  /*f540*/  BSYNC B1 ;  /* 0x0000000000017941 */ /* 0x000fea0003800000 */
.L_x_35089:
        /* <DEDUP_REMOVED lines=11> */
.L_x_35093:
[----:B------:R-:W-:Y:S01]  /*f600*/  IMAD.MOV.U32 R8, RZ, RZ, R7 ;  /* 0x000000ffff087224 */ /* 0x000fe200078e0007 */
[----:B------:R-:W-:Y:S01]  /*f610*/  MOV R137, R136 ;  /* 0x0000008800897202 */ /* 0x000fe20000000f00 */
[----:B------:R-:W-:Y:S02]  /*f620*/  IMAD.MOV.U32 R10, RZ, RZ, R9 ;  /* 0x000000ffff0a7224 */ /* 0x000fe400078e0009 */
[----:B------:R-:W-:-:S07]  /*f630*/  IMAD.MOV.U32 R53, RZ, RZ, R52 ;  /* 0x000000ffff357224 */ /* 0x000fce00078e0034 */
.L_x_35094:
[----:B------:R-:W-:Y:S05]  /*f640*/  BSYNC B1 ;  /* 0x0000000000017941 */ /* 0x000fea0003800000 */
.L_x_35092:
        /* <DEDUP_REMOVED lines=11> */
.L_x_35096:
[----:B------:R-:W-:Y:S01]  /*f700*/  IMAD.MOV.U32 R7, RZ, RZ, R8 ;  /* 0x000000ffff077224 */ /* 0x000fe200078e0008 */
[----:B------:R-:W-:Y:S01]  /*f710*/  MOV R136, R139 ;  /* 0x0000008b00887202 */ /* 0x000fe20000000f00 */
[----:B------:R-:W-:Y:S02]  /*f720*/  IMAD.MOV.U32 R9, RZ, RZ, R10 ;  /* 0x000000ffff097224 */ /* 0x000fe400078e000a */
[----:B------:R-:W-:-:S07]  /*f730*/  IMAD.MOV.U32 R52, RZ, RZ, R51 ;  /* 0x000000ffff347224 */ /* 0x000fce00078e0033 */
.L_x_35097:
[----:B------:R-:W-:Y:S05]  /*f740*/  BSYNC B1 ;  /* 0x0000000000017941 */ /* 0x000fea0003800000 */
.L_x_35095:
        /* <DEDUP_REMOVED lines=11> */
.L_x_35099:
[----:B------:R-:W-:Y:S01]  /*f800*/  IMAD.MOV.U32 R8, RZ, RZ, R7 ;  /* 0x000000ffff087224 */ /* 0x000fe200078e0007 */
[----:B------:R-:W-:Y:S01]  /*f810*/  MOV R139, R138 ;  /* 0x0000008a008b7202 */ /* 0x000fe20000000f00 */
[----:B------:R-:W-:Y:S02]  /*f820*/  IMAD.MOV.U32 R10, RZ, RZ, R9 ;  /* 0x000000ffff0a7224 */ /* 0x000fe400078e0009 */
[----:B------:R-:W-:-:S07]  /*f830*/  IMAD.MOV.U32 R51, RZ, RZ, R50 ;  /* 0x000000ffff337224 */ /* 0x000fce00078e0032 */
.L_x_35100:
[----:B------:R-:W-:Y:S05]  /*f840*/  BSYNC B1 ;  /* 0x0000000000017941 */ /* 0x000fea0003800000 */
.L_x_35098:
        /* <DEDUP_REMOVED lines=11> */
.L_x_35102:
[----:B------:R-:W-:Y:S01]  /*f900*/  IMAD.MOV.U32 R7, RZ, RZ, R8 ;  /* 0x000000ffff077224 */ /* 0x000fe200078e0008 */
[----:B------:R-:W-:Y:S01]  /*f910*/  MOV R138, R141 ;  /* 0x0000008d008a7202 */ /* 0x000fe20000000f00 */
[----:B------:R-:W-:Y:S02]  /*f920*/  IMAD.MOV.U32 R9, RZ, RZ, R10 ;  /* 0x000000ffff097224 */ /* 0x000fe400078e000a */
[----:B------:R-:W-:-:S07]  /*f930*/  IMAD.MOV.U32 R50, RZ, RZ, R49 ;  /* 0x000000ffff327224 */ /* 0x000fce00078e0031 */
.L_x_35103:
[----:B------:R-:W-:Y:S05]  /*f940*/  BSYNC B1 ;  /* 0x0000000000017941 */ /* 0x000fea0003800000 */
.L_x_35101:
        /* <DEDUP_REMOVED lines=11> */
.L_x_35105:
[----:B------:R-:W-:Y:S01]  /*fa00*/  IMAD.MOV.U32 R8, RZ, RZ, R7 ;  /* 0x000000ffff087224 */ /* 0x000fe200078e0007 */
[----:B------:R-:W-:Y:S01]  /*fa10*/  MOV R141, R140 ;  /* 0x0000008c008d7202 */ /* 0x000fe20000000f00 */
[----:B------:R-:W-:Y:S02]  /*fa20*/  IMAD.MOV.U32 R10, RZ, RZ, R9 ;  /* 0x000000ffff0a7224 */ /* 0x000fe400078e0009 */
[----:B------:R-:W-:-:S07]  /*fa30*/  IMAD.MOV.U32 R49, RZ, RZ, R48 ;  /* 0x000000ffff317224 */ /* 0x000fce00078e0030 */
.L_x_35106:
[----:B------:R-:W-:Y:S05]  /*fa40*/  BSYNC B1 ;  /* 0x0000000000017941 */ /* 0x000fea0003800000 */
.L_x_35104:
        /* <DEDUP_REMOVED lines=11> */
.L_x_35108:
[----:B------:R-:W-:Y:S01]  /*fb00*/  IMAD.MOV.U32 R7, RZ, RZ, R8 ;  /* 0x000000ffff077224 */ /* 0x000fe200078e0008 */
[----:B------:R-:W-:Y:S01]  /*fb10*/  MOV R140, R143 ;  /* 0x0000008f008c7202 */ /* 0x000fe20000000f00 */
[----:B------:R-:W-:Y:S02]  /*fb20*/  IMAD.MOV.U32 R9, RZ, RZ, R10 ;  /* 0x000000ffff097224 */ /* 0x000fe400078e000a */
[----:B------:R-:W-:-:S07]  /*fb30*/  IMAD.MOV.U32 R48, RZ, RZ, R47 ;  /* 0x000000ffff307224 */ /* 0x000fce00078e002f */
.L_x_35109:
[----:B------:R-:W-:Y:S05]  /*fb40*/  BSYNC B1 ;  /* 0x0000000000017941 */ /* 0x000fea0003800000 */
.L_x_35107:
        /* <DEDUP_REMOVED lines=11> */
.L_x_35111:
[----:B------:R-:W-:Y:S01]  /*fc00*/  IMAD.MOV.U32 R8, RZ, RZ, R7 ;  /* 0x000000ffff087224 */ /* 0x000fe200078e0007 */
[----:B------:R-:W-:Y:S01]  /*fc10*/  MOV R143, R142 ;  /* 0x0000008e008f7202 */ /* 0x000fe20000000f00 */
[----:B------:R-:W-:Y:S02]  /*fc20*/  IMAD.MOV.U32 R10, RZ, RZ, R9 ;  /* 0x000000ffff0a7224 */ /* 0x000fe400078e0009 */
[----:B------:R-:W-:-:S07]  /*fc30*/  IMAD.MOV.U32 R47, RZ, RZ, R46 ;  /* 0x000000ffff2f7224 */ /* 0x000fce00078e002e */
.L_x_35112:
[----:B------:R-:W-:Y:S05]  /*fc40*/  BSYNC B1 ;  /* 0x0000000000017941 */ /* 0x000fea0003800000 */
.L_x_35110:
        /* <DEDUP_REMOVED lines=11> */
.L_x_35114:
[----:B------:R-:W-:Y:S01]  /*fd00*/  IMAD.MOV.U32 R7, RZ, RZ, R8 ;  /* 0x000000ffff077224 */ /* 0x000fe200078e0008 */
[----:B------:R-:W-:Y:S01]  /*fd10*/  MOV R142, R145 ;  /* 0x00000091008e7202 */ /* 0x000fe20000000f00 */
[----:B------:R-:W-:Y:S02]  /*fd20*/  IMAD.MOV.U32 R9, RZ, RZ, R10 ;  /* 0x000000ffff097224 */ /* 0x000fe400078e000a */
[----:B------:R-:W-:-:S07]  /*fd30*/  IMAD.MOV.U32 R46, RZ, RZ, R45 ;  /* 0x000000ffff2e7224 */ /* 0x000fce00078e002d */
.L_x_35115:
[----:B------:R-:W-:Y:S05]  /*fd40*/  BSYNC B1 ;  /* 0x0000000000017941 */ /* 0x000fea0003800000 */
.L_x_35113:
        /* <DEDUP_REMOVED lines=11> */
.L_x_35117:
[----:B------:R-:W-:Y:S01]  /*fe00*/  IMAD.MOV.U32 R8, RZ, RZ, R7 ;  /* 0x000000ffff087224 */ /* 0x000fe200078e0007 */
[----:B------:R-:W-:Y:S01]  /*fe10*/  MOV R145, R144 ;  /* 0x0000009000917202 */ /* 0x000fe20000000f00 */
[----:B------:R-:W-:Y:S02]  /*fe20*/  IMAD.MOV.U32 R10, RZ, RZ, R9 ;  /* 0x000000ffff0a7224 */ /* 0x000fe400078e0009 */
[----:B------:R-:W-:-:S07]  /*fe30*/  IMAD.MOV.U32 R45, RZ, RZ, R44 ;  /* 0x000000ffff2d7224 */ /* 0x000fce00078e002c */
.L_x_35118:
[----:B------:R-:W-:Y:S05]  /*fe40*/  BSYNC B1 ;  /* 0x0000000000017941 */ /* 0x000fea0003800000 */
.L_x_35116:
        /* <DEDUP_REMOVED lines=11> */
.L_x_35120:
[----:B------:R-:W-:Y:S01]  /*ff00*/  IMAD.MOV.U32 R7, RZ, RZ, R8 ;  /* 0x000000ffff077224 */ /* 0x000fe200078e0008 */
[----:B------:R-:W-:Y:S01]  /*ff10*/  MOV R144, R147 ;  /* 0x0000009300907202 */ /* 0x000fe20000000f00 */
[----:B------:R-:W-:Y:S02]  /*ff20*/  IMAD.MOV.U32 R9, RZ, RZ, R10 ;  /* 0x000000ffff097224 */ /* 0x000fe400078e000a */
[----:B------:R-:W-:-:S07]  /*ff30*/  IMAD.MOV.U32 R44, RZ, RZ, R43 ;  /* 0x000000ffff2c7224 */ /* 0x000fce00078e002b */
.L_x_35121:
[----:B------:R-:W-:Y:S05]  /*ff40*/  BSYNC B1 ;  /* 0x0000000000017941 */ /* 0x000fea0003800000 */
.L_x_35119:
        /* <DEDUP_REMOVED lines=11> */
.L_x_35123:
[----:B------:R-:W-:Y:S01]  /*10000*/  IMAD.MOV.U32 R8, RZ, RZ, R7 ;  /* 0x000000ffff087224 */ /* 0x000fe200078e0007 */
[----:B------:R-:W-:Y:S01]  /*10010*/  MOV R147, R146 ;  /* 0x0000009200937202 */ /* 0x000fe20000000f00 */
[----:B------:R-:W-:Y:S02]  /*10020*/  IMAD.MOV.U32 R10, RZ, RZ, R9 ;  /* 0x000000ffff0a7224 */ /* 0x000fe400078e0009 */
[----:B------:R-:W-:-:S07]  /*10030*/  IMAD.MOV.U32 R43, RZ, RZ, R42 ;  /* 0x000000ffff2b7224 */ /* 0x000fce00078e002a */
.L_x_35124:
[----:B------:R-:W-:Y:S05]  /*10040*/  BSYNC B1 ;  /* 0x0000000000017941 */ /* 0x000fea0003800000 */
.L_x_35122:
        /* <DEDUP_REMOVED lines=11> */
.L_x_35126:
[----:B------:R-:W-:Y:S01]  /*10100*/  IMAD.MOV.U32 R7, RZ, RZ, R8 ;  /* 0x000000ffff077224 */ /* 0x000fe200078e0008 */
[----:B------:R-:W-:Y:S01]  /*10110*/  MOV R146, R149 ;  /* 0x0000009500927202 */ /* 0x000fe20000000f00 */
[----:B------:R-:W-:Y:S02]  /*10120*/  IMAD.MOV.U32 R9, RZ, RZ, R10 ;  /* 0x000000ffff097224 */ /* 0x000fe400078e000a */
[----:B------:R-:W-:-:S07]  /*10130*/  IMAD.MOV.U32 R42, RZ, RZ, R41 ;  /* 0x000000ffff2a7224 */ /* 0x000fce00078e0029 */
.L_x_35127:
[----:B------:R-:W-:Y:S05]  /*10140*/  BSYNC B1 ;  /* 0x0000000000017941 */ /* 0x000fea0003800000 */
.L_x_35125:
        /* <DEDUP_REMOVED lines=11> */
.L_x_35129:
[----:B------:R-:W-:Y:S01]  /*10200*/  IMAD.MOV.U32 R8, RZ, RZ, R7 ;  /* 0x000000ffff087224 */ /* 0x000fe200078e0007 */
[----:B------:R-:W-:Y:S01]  /*10210*/  MOV R149, R148 ;  /* 0x0000009400957202 */ /* 0x000fe20000000f00 */
[----:B------:R-:W-:Y:S02]  /*10220*/  IMAD.MOV.U32 R10, RZ, RZ, R9 ;  /* 0x000000ffff0a7224 */ /* 0x000fe400078e0009 */
[----:B------:R-:W-:-:S07]  /*10230*/  IMAD.MOV.U32 R41, RZ, RZ, R40 ;  /* 0x000000ffff297224 */ /* 0x000fce00078e0028 */
.L_x_35130:
[----:B------:R-:W-:Y:S05]  /*10240*/  BSYNC B1 ;  /* 0x0000000000017941 */ /* 0x000fea0003800000 */
.L_x_35128:
        /* <DEDUP_REMOVED lines=11> */
.L_x_35132:
[----:B------:R-:W-:Y:S01]  /*10300*/  IMAD.MOV.U32 R7, RZ, RZ, R8 ;  /* 0x000000ffff077224 */ /* 0x000fe200078e0008 */
[----:B------:R-:W-:Y:S01]  /*10310*/  MOV R148, R151 ;  /* 0x0000009700947202 */ /* 0x000fe20000000f00 */
[----:B------:R-:W-:Y:S02]  /*10320*/  IMAD.MOV.U32 R9, RZ, RZ, R10 ;  /* 0x000000ffff097224 */ /* 0x000fe400078e000a */
[----:B------:R-:W-:-:S07]  /*10330*/  IMAD.MOV.U32 R40, RZ, RZ, R39 ;  /* 0x000000ffff287224 */ /* 0x000fce00078e0027 */
.L_x_35133:
[----:B------:R-:W-:Y:S05]  /*10340*/  BSYNC B1 ;  /* 0x0000000000017941 */ /* 0x000fea0003800000 */
.L_x_35131:
        /* <DEDUP_REMOVED lines=11> */
.L_x_35135:
[----:B------:R-:W-:Y:S01]  /*10400*/  IMAD.MOV.U32 R8, RZ, RZ, R7 ;  /* 0x000000ffff087224 */ /* 0x000fe200078e0007 */
[----:B------:R-:W-:Y:S01]  /*10410*/  MOV R151, R150 ;  /* 0x0000009600977202 */ /* 0x000fe20000000f00 */
[----:B------:R-:W-:Y:S02]  /*10420*/  IMAD.MOV.U32 R10, RZ, RZ, R9 ;  /* 0x000000ffff0a7224 */ /* 0x000fe400078e0009 */
[----:B------:R-:W-:-:S07]  /*10430*/  IMAD.MOV.U32 R39, RZ, RZ, R38 ;  /* 0x000000ffff277224 */ /* 0x000fce00078e0026 */
.L_x_35136:
[----:B------:R-:W-:Y:S05]  /*10440*/  BSYNC B1 ;  /* 0x0000000000017941 */ /* 0x000fea0003800000 */
.L_x_35134:
        /* <DEDUP_REMOVED lines=11> */
.L_x_35138:
[----:B------:R-:W-:Y:S01]  /*10500*/  IMAD.MOV.U32 R7, RZ, RZ, R8 ;  /* 0x000000ffff077224 */ /* 0x000fe200078e0008 */
[----:B------:R-:W-:Y:S01]  /*10510*/  MOV R150, R153 ;  /* 0x0000009900967202 */ /* 0x000fe20000000f00 */
[----:B------:R-:W-:Y:S02]  /*10520*/  IMAD.MOV.U32 R9, RZ, RZ, R10 ;  /* 0x000000ffff097224 */ /* 0x000fe400078e000a */
[----:B------:R-:W-:-:S07]  /*10530*/  IMAD.MOV.U32 R38, RZ, RZ, R37 ;  /* 0x000000ffff267224 */ /* 0x000fce00078e0025 */
.L_x_35139:
[----:B------:R-:W-:Y:S05]  /*10540*/  BSYNC B1 ;  /* 0x0000000000017941 */ /* 0x000fea0003800000 */
.L_x_35137:
        /* <DEDUP_REMOVED lines=11> */
.L_x_35141:
[----:B------:R-:W-:Y:S01]  /*10600*/  IMAD.MOV.U32 R8, RZ, RZ, R7 ;  /* 0x000000ffff087224 */ /* 0x000fe200078e0007 */
[----:B------:R-:W-:Y:S01]  /*10610*/  MOV R153, R152 ;  /* 0x0000009800997202 */ /* 0x000fe20000000f00 */
[----:B------:R-:W-:Y:S02]  /*10620*/  IMAD.MOV.U32 R10, RZ, RZ, R9 ;  /* 0x000000ffff0a7224 */ /* 0x000fe400078e0009 */
[----:B------:R-:W-:-:S07]  /*10630*/  IMAD.MOV.U32 R37, RZ, RZ, R36 ;  /* 0x000000ffff257224 */ /* 0x000fce00078e0024 */
.L_x_35142:
[----:B------:R-:W-:Y:S05]  /*10640*/  BSYNC B1 ;  /* 0x0000000000017941 */ /* 0x000fea0003800000 */
.L_x_35140:
        /* <DEDUP_REMOVED lines=11> */
.L_x_35144:
[----:B------:R-:W-:Y:S01]  /*10700*/  IMAD.MOV.U32 R7, RZ, RZ, R8 ;  /* 0x000000ffff077224 */ /* 0x000fe200078e0008 */
[----:B------:R-:W-:Y:S01]  /*10710*/  MOV R152, R155 ;  /* 0x0000009b00987202 */ /* 0x000fe20000000f00 */
[----:B------:R-:W-:Y:S02]  /*10720*/  IMAD.MOV.U32 R9, RZ, RZ, R10 ;  /* 0x000000ffff097224 */ /* 0x000fe400078e000a */
[----:B------:R-:W-:-:S07]  /*10730*/  IMAD.MOV.U32 R36, RZ, RZ, R35 ;  /* 0x000000ffff247224 */ /* 0x000fce00078e0023 */
.L_x_35145:
[----:B------:R-:W-:Y:S05]  /*10740*/  BSYNC B1 ;  /* 0x0000000000017941 */ /* 0x000fea0003800000 */
.L_x_35143:
        /* <DEDUP_REMOVED lines=11> */
.L_x_35147:
[----:B------:R-:W-:Y:S01]  /*10800*/  IMAD.MOV.U32 R8, RZ, RZ, R7 ;  /* 0x000000ffff087224 */ /* 0x000fe200078e0007 */
[----:B------:R-:W-:Y:S01]  /*10810*/  MOV R155, R154 ;  /* 0x0000009a009b7202 */ /* 0x000fe20000000f00 */
[----:B------:R-:W-:Y:S02]  /*10820*/  IMAD.MOV.U32 R10, RZ, RZ, R9 ;  /* 0x000000ffff0a7224 */ /* 0x000fe400078e0009 */
[----:B------:R-:W-:-:S07]  /*10830*/  IMAD.MOV.U32 R35, RZ, RZ, R34 ;  /* 0x000000ffff237224 */ /* 0x000fce00078e0022 */
.L_x_35148:
[----:B------:R-:W-:Y:S05]  /*10840*/  BSYNC B1 ;  /* 0x0000000000017941 */ /* 0x000fea0003800000 */
.L_x_35146:
        /* <DEDUP_REMOVED lines=11> */
.L_x_35150:
[----:B------:R-:W-:Y:S01]  /*10900*/  IMAD.MOV.U32 R7, RZ, RZ, R8 ;  /* 0x000000ffff077224 */ /* 0x000fe200078e0008 */
[----:B------:R-:W-:Y:S01]  /*10910*/  MOV R154, R157 ;  /* 0x0000009d009a7202 */ /* 0x000fe20000000f00 */
[----:B------:R-:W-:Y:S02]  /*10920*/  IMAD.MOV.U32 R9, RZ, RZ, R10 ;  /* 0x000000ffff097224 */ /* 0x000fe400078e000a */
[----:B------:R-:W-:-:S07]  /*10930*/  IMAD.MOV.U32 R34, RZ, RZ, R3 ;  /* 0x000000ffff227224 */ /* 0x000fce00078e0003 */
.L_x_35151:
[----:B------:R-:W-:Y:S05]  /*10940*/  BSYNC B1 ;  /* 0x0000000000017941 */ /* 0x000fea0003800000 */
.L_x_35149:
        /* <DEDUP_REMOVED lines=11> */
.L_x_35153:
[----:B------:R-:W-:Y:S01]  /*10a00*/  MOV R157, R156 ;  /* 0x0000009c009d7202 */ /* 0x000fe20000000f00 */
[----:B------:R-:W-:Y:S02]  /*10a10*/  IMAD.MOV.U32 R3, RZ, RZ, R2 ;  /* 0x000000ffff037224 */ /* 0x000fe400078e0002 */
[----:B------:R-:W-:Y:S02]  /*10a20*/  IMAD.MOV.U32 R8, RZ, RZ, R7 ;  /* 0x000000ffff087224 */ /* 0x000fe400078e0007 */
[----:B------:R-:W-:Y:S02]  /*10a30*/  IMAD.MOV.U32 R10, RZ, RZ, R9 ;  /* 0x000000ffff0a7224 */ /* 0x000fe400078e0009 */
[----:B------:R-:W-:Y:S02]  /*10a40*/  IMAD.MOV.U32 R156, RZ, RZ, R7 ;  /* 0x000000ffff9c7224 */ /* 0x000fe400078e0007 */
[----:B------:R-:W-:-:S07]  /*10a50*/  IMAD.MOV.U32 R2, RZ, RZ, R9 ;  /* 0x000000ffff027224 */ /* 0x000fce00078e0009 */
.L_x_35154:
[----:B------:R-:W-:Y:S05]  /*10a60*/  BSYNC B1 ;  /* 0x0000000000017941 */ /* 0x000fea0003800000 */
.L_x_35152:
[----:B------:R-:W-:Y:S01]  /*10a70*/  IADD3 R0, R0, 0x4, RZ ;  /* 0x0000000400007810 */ /* 0x000fe20007ffe0ff */
[----:B------:R-:W-:Y:S06]  /*10a80*/  @P1 BRA `(.L_x_35155) ;  /* 0xffffffc0000c1947 */ /* 0x000fec000383ffff */
[----:B------:R-:W-:Y:S01]  /*10a90*/  FADD.FTZ R158, R158, R5 ;  /* 0x000000059e9e7221 */ /* 0x000fe20000010000 */
[----:B------:R-:W-:Y:S02]  /*10aa0*/  IMAD.MOV.U32 R159, RZ, RZ, R6 ;  /* 0x000000ffff9f7224 */ /* 0x000fe400078e0006 */
[----:B------:R-:W-:Y:S02]  /*10ab0*/  IMAD.MOV.U32 R156, RZ, RZ, R8 ;  /* 0x000000ffff9c7224 */ /* 0x000fe400078e0008 */
[----:B------:R-:W-:-:S07]  /*10ac0*/  IMAD.MOV.U32 R2, RZ, RZ, R10 ;  /* 0x000000ffff027224 */ /* 0x000fce00078e000a */
.L_x_34965:
[----:B------:R-:W-:Y:S05]  /*10ad0*/  BSYNC B0 ;  /* 0x0000000000007941 */ /* 0x000fea0003800000 */
.L_x_34964:
        /* <DEDUP_REMOVED lines=202> */
[----:B------:R-:W-:Y:S01]  /*11780*/  HFMA2.MMA R4, -RZ, RZ, 0, 0 ;  /* 0x00000000ff047435 */ /* 0x000fe200000001ff */
[----:B------:R-:W-:Y:S02]  /*11790*/  FSEL R0, R5, R158, P0 ;  /* 0x0000009e05007208 */ /* 0x000fe40000000000 */
[----:B------:R-:W-:Y:S01]  /*117a0*/  FSEL R158, R158, R5, P0 ;  /* 0x000000059e9e7208 */ /* 0x000fe20000000000 */
[----:B------:R-:W-:-:S04]  /*117b0*/  FADD.FTZ R7, -R6, R7 ;  /* 0x0000000706077221 */ /* 0x000fc80000010100 */
[----:B------:R-:W-:-:S06]  /*117c0*/  FMUL.FTZ R7, R7, 1.4426950216293334961 ;  /* 0x3fb8aa3b07077820 */ /* 0x000fcc0000410000 */
[----:B------:R-:W0:Y:S02]  /*117d0*/  MUFU.EX2 R7, R7 ;  /* 0x0000000700077308 */ /* 0x000e240000000800 */
[----:B0-----:R-:W-:Y:S01]  /*117e0*/  FMUL.FTZ R5, R0, R7 ;  /* 0x0000000700057220 */ /* 0x001fe20000410000 */
[----:B------:R-:W-:-:S07]  /*117f0*/  IMAD.MOV.U32 R0, RZ, RZ, R1 ;  /* 0x000000ffff007224 */ /* 0x000fce00078e0001 */
.L_x_35347:
        /* <DEDUP_REMOVED lines=10> */
[----:B------:R-:W-:Y:S01]  /*118a0*/  @!P2 IMAD.MOV.U32 R95, RZ, RZ, R10 ;  /* 0x000000ffff5fa224 */ /* 0x000fe200078e000a */
[----:B------:R-:W-:-:S04]  /*118b0*/  @!P2 MOV R33, R8 ;  /* 0x000000080021a202 */ /* 0x000fc80000000f00 */
        /* <DEDUP_REMOVED lines=8> */
.L_x_35159:
[----:B------:R-:W-:Y:S01]  /*11940*/  IMAD.MOV.U32 R8, RZ, RZ, R33 ;  /* 0x000000ffff087224 */ /* 0x000fe200078e0021 */
[----:B------:R-:W-:Y:S01]  /*11950*/  MOV R10, R95 ;  /* 0x0000005f000a7202 */ /* 0x000fe20000000f00 */
[----:B------:R-:W-:Y:S02]  /*11960*/  IMAD.MOV.U32 R33, RZ, RZ, R32 ;  /* 0x000000ffff217224 */ /* 0x000fe400078e0020 */
[----:B------:R-:W-:-:S07]  /*11970*/  IMAD.MOV.U32 R95, RZ, RZ, R94 ;  /* 0x000000ffff5f7224 */ /* 0x000fce00078e005e */
.L_x_35160:
[----:B------:R-:W-:Y:S05]  /*11980*/  BSYNC B1 ;  /* 0x0000000000017941 */ /* 0x000fea0003800000 */
.L_x_35158:
        /* <DEDUP_REMOVED lines=11> */
.L_x_35162:
[----:B------:R-:W-:Y:S01]  /*11a40*/  IMAD.MOV.U32 R7, RZ, RZ, R8 ;  /* 0x000000ffff077224 */ /* 0x000fe200078e0008 */
[----:B------:R-:W-:Y:S01]  /*11a50*/  MOV R9, R10 ;  /* 0x0000000a00097202 */ /* 0x000fe20000000f00 */
[----:B------:R-:W-:Y:S02]  /*11a60*/  IMAD.MOV.U32 R32, RZ, RZ, R97 ;  /* 0x000000ffff207224 */ /* 0x000fe400078e0061 */
[----:B------:R-:W-:-:S07]  /*11a70*/  IMAD.MOV.U32 R94, RZ, RZ, R93 ;  /* 0x000000ffff5e7224 */ /* 0x000fce00078e005d */
.L_x_35163:
[----:B------:R-:W-:Y:S05]  /*11a80*/  BSYNC B1 ;  /* 0x0000000000017941 */ /* 0x000fea0003800000 */
.L_x_35161:
        /* <DEDUP_REMOVED lines=11> */
.L_x_35165:
[----:B------:R-:W-:Y:S01]  /*11b40*/  IMAD.MOV.U32 R8, RZ, RZ, R7 ;  /* 0x000000ffff087224 */ /* 0x000fe200078e0007 */
[----:B------:R-:W-:Y:S01]  /*11b50*/  MOV R10, R9 ;  /* 0x00000009000a7202 */ /* 0x000fe20000000f00 */
[----:B------:R-:W-:Y:S02]  /*11b60*/  IMAD.MOV.U32 R97, RZ, RZ, R96 ;  /* 0x000000ffff617224 */ /* 0x000fe400078e0060 */
[----:B------:R-:W-:-:S07]  /*11b70*/  IMAD.MOV.U32 R93, RZ, RZ, R92 ;  /* 0x000000ffff5d7224 */ /* 0x000fce00078e005c */
.L_x_35166:
[----:B------:R-:W-:Y:S05]  /*11b80*/  BSYNC B1 ;  /* 0x0000000000017941 */ /* 0x000fea0003800000 */
.L_x_35164:
        /* <DEDUP_REMOVED lines=11> */
.L_x_35168:
[----:B------:R-:W-:Y:S01]  /*11c40*/  IMAD.MOV.U32 R7, RZ, RZ, R8 ;  /* 0x000000ffff077224 */ /* 0x000fe200078e0008 */
[----:B------:R-:W-:Y:S01]  /*11c50*/  MOV R9, R10 ;  /* 0x0000000a00097202 */ /* 0x000fe20000000f00 */
[----:B------:R-:W-:Y:S02]  /*11c60*/  IMAD.MOV.U32 R96, RZ, RZ, R99 ;  /* 0x000000ffff607224 */ /* 0x000fe400078e0063 */
[----:B------:R-:W-:-:S07]  /*11c70*/  IMAD.MOV.U32 R92, RZ, RZ, R91 ;  /* 0x000000ffff5c7224 */ /* 0x000fce00078e005b */
.L_x_35169:
[----:B------:R-:W-:Y:S05]  /*11c80*/  BSYNC B1 ;  /* 0x0000000000017941 */ /* 0x000fea0003800000 */
.L_x_35167:
        /* <DEDUP_REMOVED lines=11> */
.L_x_35171:
[----:B------:R-:W-:Y:S01]  /*11d40*/  IMAD.MOV.U32 R8, RZ, RZ, R7 ;  /* 0x000000ffff087224 */ /* 0x000fe200078e0007 */
[----:B------:R-:W-:Y:S01]  /*11d50*/  MOV R10, R9 ;  /* 0x00000009000a7202 */ /* 0x000fe20000000f00 */
[----:B------:R-:W-:Y:S02]  /*11d60*/  IMAD.MOV.U32 R99, RZ, RZ, R98 ;  /* 0x000000ffff637224 */ /* 0x000fe400078e0062 */
[----:B------:R-:W-:-:S07]  /*11d70*/  IMAD.MOV.U32 R91, RZ, RZ, R90 ;  /* 0x000000ffff5b7224 */ /* 0x000fce00078e005a */
.L_x_35172:
[----:B------:R-:W-:Y:S05]  /*11d80*/  BSYNC B1 ;  /* 0x0000000000017941 */ /* 0x000fea0003800000 */
.L_x_35170:
        /* <DEDUP_REMOVED lines=11> */
.L_x_35174:
[----:B------:R-:W-:Y:S01]  /*11e40*/  IMAD.MOV.U32 R7, RZ, RZ, R8 ;  /* 0x000000ffff077224 */ /* 0x000fe200078e0008 */
[----:B------:R-:W-:Y:S01]  /*11e50*/  MOV R9, R10 ;  /* 0x0000000a00097202 */ /* 0x000fe20000000f00 */
[----:B------:R-:W-:Y:S02]  /*11e60*/  IMAD.MOV.U32 R98, RZ, RZ, R101 ;  /* 0x000000ffff627224 */ /* 0x000fe400078e0065 */
[----:B------:R-:W-:-:S07]  /*11e70*/  IMAD.MOV.U32 R90, RZ, RZ, R89 ;  /* 0x000000ffff5a7224 */ /* 0x000fce00078e0059 */
.L_x_35175:
[----:B------:R-:W-:Y:S05]  /*11e80*/  BSYNC B1 ;  /* 0x0000000000017941 */ /* 0x000fea0003800000 */
.L_x_35173:
        /* <DEDUP_REMOVED lines=11> */
.L_x_35177:
[----:B------:R-:W-:Y:S01]  /*11f40*/  IMAD.MOV.U32 R8, RZ, RZ, R7 ;  /* 0x000000ffff087224 */ /* 0x000fe200078e0007 */
[----:B------:R-:W-:Y:S01]  /*11f50*/  MOV R10, R9 ;  /* 0x00000009000a7202 */ /* 0x000fe20000000f00 */
[----:B------:R-:W-:Y:S02]  /*11f60*/  IMAD.MOV.U32 R101, RZ, RZ, R100 ;  /* 0x000000ffff657224 */ /* 0x000fe400078e0064 */
[----:B------:R-:W-:-:S07]  /*11f70*/  IMAD.MOV.U32 R89, RZ, RZ, R88 ;  /* 0x000000ffff597224 */ /* 0x000fce00078e0058 */
.L_x_35178:
[----:B------:R-:W-:Y:S05]  /*11f80*/  BSYNC B1 ;  /* 0x0000000000017941 */ /* 0x000fea0003800000 */
.L_x_35176:
        /* <DEDUP_REMOVED lines=11> */
.L_x_35180:
[----:B------:R-:W-:Y:S01]  /*12040*/  IMAD.MOV.U32 R7, RZ, RZ, R8 ;  /* 0x000000ffff077224 */ /* 0x000fe200078e0008 */
[----:B------:R-:W-:Y:S01]  /*12050*/  MOV R9, R10 ;  /* 0x0000000a00097202 */ /* 0x000fe20000000f00 */
[----:B------:R-:W-:Y:S02]  /*12060*/  IMAD.MOV.U32 R100, RZ, RZ, R103 ;  /* 0x000000ffff647224 */ /* 0x000fe400078e0067 */
[----:B------:R-:W-:-:S07]  /*12070*/  IMAD.MOV.U32 R88, RZ, RZ, R87 ;  /* 0x000000ffff587224 */ /* 0x000fce00078e0057 */
.L_x_35181:
[----:B------:R-:W-:Y:S05]  /*12080*/  BSYNC B1 ;  /* 0x0000000000017941 */ /* 0x000fea0003800000 */
.L_x_35179:
        /* <DEDUP_REMOVED lines=11> */
.L_x_35183:
[----:B------:R-:W-:Y:S01]  /*12140*/  IMAD.MOV.U32 R8, RZ, RZ, R7 ;  /* 0x000000ffff087224 */ /* 0x000fe200078e0007 */
[----:B------:R-:W-:Y:S01]  /*12150*/  MOV R10, R9 ;  /* 0x00000009000a7202 */ /* 0x000fe20000000f00 */
[----:B------:R-:W-:Y:S02]  /*12160*/  IMAD.MOV.U32 R103, RZ, RZ, R102 ;  /* 0x000000ffff677224 */ /* 0x000fe400078e0066 */
[----:B------:R-:W-:-:S07]  /*12170*/  IMAD.MOV.U32 R87, RZ, RZ, R86 ;  /* 0x000000ffff577224 */ /* 0x000fce00078e0056 */
.L_x_35184:
[----:B------:R-:W-:Y:S05]  /*12180*/  BSYNC B1 ;  /* 0x0000000000017941 */ /* 0x000fea0003800000 */
.L_x_35182:
        /* <DEDUP_REMOVED lines=11> */
.L_x_35186:
[----:B------:R-:W-:Y:S01]  /*12240*/  IMAD.MOV.U32 R7, RZ, RZ, R8 ;  /* 0x000000ffff077224 */ /* 0x000fe200078e0008 */
[----:B------:R-:W-:Y:S01]  /*12250*/  MOV R9, R10 ;  /* 0x0000000a00097202 */ /* 0x000fe20000000f00 */
[----:B------:R-:W-:Y:S02]  /*12260*/  IMAD.MOV.U32 R102, RZ, RZ, R105 ;  /* 0x000000ffff667224 */ /* 0x000fe400078e0069 */
[----:B------:R-:W-:-:S07]  /*12270*/  IMAD.MOV.U32 R86, RZ, RZ, R85 ;  /* 0x000000ffff567224 */ /* 0x000fce00078e0055 */
.L_x_35187:
[----:B------:R-:W-:Y:S05]  /*12280*/  BSYNC B1 ;  /* 0x0000000000017941 */ /* 0x000fea0003800000 */
.L_x_35185:
        /* <DEDUP_REMOVED lines=11> */
.L_x_35189:
[----:B------:R-:W-:Y:S01]  /*12340*/  IMAD.MOV.U32 R8, RZ, RZ, R7 ;  /* 0x000000ffff087224 */ /* 0x000fe200078e0007 */
[----:B------:R-:W-:Y:S01]  /*12350*/  MOV R10, R9 ;  /* 0x00000009000a7202 */ /* 0x000fe20000000f00 */
[----:B------:R-:W-:Y:S02]  /*12360*/  IMAD.MOV.U32 R105, RZ, RZ, R104 ;  /* 0x000000ffff697224 */ /* 0x000fe400078e0068 */
[----:B------:R-:W-:-:S07]  /*12370*/  IMAD.MOV.U32 R85, RZ, RZ, R84 ;  /* 0x000000ffff557224 */ /* 0x000fce00078e0054 */
.L_x_35190:
[----:B------:R-:W-:Y:S05]  /*12380*/  BSYNC B1 ;  /* 0x0000000000017941 */ /* 0x000fea0003800000 */
.L_x_35188:
        /* <DEDUP_REMOVED lines=11> */
.L_x_35192:
[----:B------:R-:W-:Y:S01]  /*12440*/  IMAD.MOV.U32 R7, RZ, RZ, R8 ;  /* 0x000000ffff077224 */ /* 0x000fe200078e0008 */
[----:B------:R-:W-:Y:S01]  /*12450*/  MOV R9, R10 ;  /* 0x0000000a00097202 */ /* 0x000fe20000000f00 */
[----:B------:R-:W-:Y:S02]  /*12460*/  IMAD.MOV.U32 R104, RZ, RZ, R107 ;  /* 0x000000ffff687224 */ /* 0x000fe400078e006b */
[----:B------:R-:W-:-:S07]  /*12470*/  IMAD.MOV.U32 R84, RZ, RZ, R83 ;  /* 0x000000ffff547224 */ /* 0x000fce00078e0053 */
.L_x_35193:
[----:B------:R-:W-:Y:S05]  /*12480*/  BSYNC B1 ;  /* 0x0000000000017941 */ /* 0x000fea0003800000 */
.L_x_35191:
        /* <DEDUP_REMOVED lines=11> */
.L_x_35195:
[----:B------:R-:W-:Y:S01]  /*12540*/  IMAD.MOV.U32 R8, RZ, RZ, R7 ;  /* 0x000000ffff087224 */ /* 0x000fe200078e0007 */
[----:B------:R-:W-:Y:S01]  /*12550*/  MOV R10, R9 ;  /* 0x00000009000a7202 */ /* 0x000fe20000000f00 */
[----:B------:R-:W-:Y:S02]  /*12560*/  IMAD.MOV.U32 R107, RZ, RZ, R106 ;  /* 0x000000ffff6b7224 */ /* 0x000fe400078e006a */
[----:B------:R-:W-:-:S07]  /*12570*/  IMAD.MOV.U32 R83, RZ, RZ, R82 ;  /* 0x000000ffff537224 */ /* 0x000fce00078e0052 */
.L_x_35196:
[----:B------:R-:W-:Y:S05]  /*12580*/  BSYNC B1 ;  /* 0x0000000000017941 */ /* 0x000fea0003800000 */
.L_x_35194:
        /* <DEDUP_REMOVED lines=11> */
.L_x_35198:
[----:B------:R-:W-:Y:S01]  /*12640*/  IMAD.MOV.U32 R7, RZ, RZ, R8 ;  /* 0x000000ffff077224 */ /* 0x000fe200078e0008 */
[----:B------:R-:W-:Y:S01]  /*12650*/  MOV R9, R10 ;  /* 0x0000000a00097202 */ /* 0x000fe20000000f00 */
[----:B------:R-:W-:Y:S02]  /*12660*/  IMAD.MOV.U32 R106, RZ, RZ, R109 ;  /* 0x000000ffff6a7224 */ /* 0x000fe400078e006d */
[----:B------:R-:W-:-:S07]  /*12670*/  IMAD.MOV.U32 R82, RZ, RZ, R81 ;  /* 0x000000ffff527224 */ /* 0x000fce00078e0051 */
.L_x_35199:
[----:B------:R-:W-:Y:S05]  /*12680*/  BSYNC B1 ;  /* 0x0000000000017941 */ /* 0x000fea0003800000 */
.L_x_35197:
        /* <DEDUP_REMOVED lines=11> */
.L_x_35201:
[----:B------:R-:W-:Y:S01]  /*12740*/  IMAD.MOV.U32 R8, RZ, RZ, R7 ;  /* 0x000000ffff087224 */ /* 0x000fe200078e0007 */
[----:B------:R-:W-:Y:S01]  /*12750*/  MOV R10, R9 ;  /* 0x00000009000a7202 */ /* 0x000fe20000000f00 */
[----:B------:R-:W-:Y:S02]  /*12760*/  IMAD.MOV.U32 R109, RZ, RZ, R108 ;  /* 0x000000ffff6d7224 */ /* 0x000fe400078e006c */
[----:B------:R-:W-:-:S07]  /*12770*/  IMAD.MOV.U32 R81, RZ, RZ, R80 ;  /* 0x000000ffff517224 */ /* 0x000fce00078e0050 */
.L_x_35202:
[----:B------:R-:W-:Y:S05]  /*12780*/  BSYNC B1 ;  /* 0x0000000000017941 */ /* 0x000fea0003800000 */
.L_x_35200:
        /* <DEDUP_REMOVED lines=11> */
.L_x_35204:
[----:B------:R-:W-:Y:S01]  /*12840*/  IMAD.MOV.U32 R7, RZ, RZ, R8 ;  /* 0x000000ffff077224 */ /* 0x000fe200078e0008 */
[----:B------:R-:W-:Y:S01]  /*12850*/  MOV R9, R10 ;  /* 0x0000000a00097202 */ /* 0x000fe20000000f00 */
[----:B------:R-:W-:Y:S02]  /*12860*/  IMAD.MOV.U32 R108, RZ, RZ, R111 ;  /* 0x000000ffff6c7224 */ /* 0x000fe400078e006f */
[----:B------:R-:W-:-:S07]  /*12870*/  IMAD.MOV.U32 R80, RZ, RZ, R79 ;  /* 0x000000ffff507224 */ /* 0x000fce00078e004f */
.L_x_35205:
[----:B------:R-:W-:Y:S05]  /*12880*/  BSYNC B1 ;  /* 0x0000000000017941 */ /* 0x000fea0003800000 */
.L_x_35203:
        /* <DEDUP_REMOVED lines=11> */
.L_x_35207:
[----:B------:R-:W-:Y:S01]  /*12940*/  IMAD.MOV.U32 R8, RZ, RZ, R7 ;  /* 0x000000ffff087224 */ /* 0x000fe200078e0007 */
[----:B------:R-:W-:Y:S01]  /*12950*/  MOV R10, R9 ;  /* 0x00000009000a7202 */ /* 0x000fe20000000f00 */
[----:B------:R-:W-:Y:S02]  /*12960*/  IMAD.MOV.U32 R111, RZ, RZ, R110 ;  /* 0x000000ffff6f7224 */ /* 0x000fe400078e006e */
[----:B------:R-:W-:-:S07]  /*12970*/  IMAD.MOV.U32 R79, RZ, RZ, R78 ;  /* 0x000000ffff4f7224 */ /* 0x000fce00078e004e */
.L_x_35208:
[----:B------:R-:W-:Y:S05]  /*12980*/  BSYNC B1 ;  /* 0x0000000000017941 */ /* 0x000fea0003800000 */
.L_x_35206:
        /* <DEDUP_REMOVED lines=11> */
.L_x_35210:
[----:B------:R-:W-:Y:S01]  /*12a40*/  IMAD.MOV.U32 R7, RZ, RZ, R8 ;  /* 0x000000ffff077224 */ /* 0x000fe200078e0008 */
[----:B------:R-:W-:Y:S01]  /*12a50*/  MOV R9, R10 ;  /* 0x0000000a00097202 */ /* 0x000fe20000000f00 */
[----:B------:R-:W-:Y:S02]  /*12a60*/  IMAD.MOV.U32 R110, RZ, RZ, R113 ;  /* 0x000000ffff6e7224 */ /* 0x000fe400078e0071 */
[----:B------:R-:W-:-:S07]  /*12a70*/  IMAD.MOV.U32 R78, RZ, RZ, R77 ;  /* 0x000000ffff4e7224 */ /* 0x000fce00078e004d */
.L_x_35211:
[----:B------:R-:W-:Y:S05]  /*12a80*/  BSYNC B1 ;  /* 0x0000000000017941 */ /* 0x000fea0003800000 */
.L_x_35209:
        /* <DEDUP_REMOVED lines=11> */
.L_x_35213:
[----:B------:R-:W-:Y:S01]  /*12b40*/  IMAD.MOV.U32 R8, RZ, RZ, R7 ;  /* 0x000000ffff087224 */ /* 0x000fe200078e0007 */
[----:B------:R-:W-:Y:S01]  /*12b50*/  MOV R10, R9 ;  /* 0x00000009000a7202 */ /* 0x000fe20000000f00 */
[----:B------:R-:W-:Y:S02]  /*12b60*/  IMAD.MOV.U32 R113, RZ, RZ, R112 ;  /* 0x000000ffff717224 */ /* 0x000fe400078e0070 */
[----:B------:R-:W-:-:S07]  /*12b70*/  IMAD.MOV.U32 R77, RZ, RZ, R76 ;  /* 0x000000ffff4d7224 */ /* 0x000fce00078e004c */
.L_x_35214:
[----:B------:R-:W-:Y:S05]  /*12b80*/  BSYNC B1 ;  /* 0x0000000000017941 */ /* 0x000fea0003800000 */
.L_x_35212:
        /* <DEDUP_REMOVED lines=11> */
.L_x_35216:
[----:B------:R-:W-:Y:S01]  /*12c40*/  IMAD.MOV.U32 R7, RZ, RZ, R8 ;  /* 0x000000ffff077224 */ /* 0x000fe200078e0008 */
[----:B------:R-:W-:Y:S01]  /*12c50*/  MOV R9, R10 ;  /* 0x0000000a00097202 */ /* 0x000fe20000000f00 */
[----:B------:R-:W-:Y:S02]  /*12c60*/  IMAD.MOV.U32 R112, RZ, RZ, R115 ;  /* 0x000000ffff707224 */ /* 0x000fe400078e0073 */
[----:B------:R-:W-:-:S07]  /*12c70*/  IMAD.MOV.U32 R76, RZ, RZ, R75 ;  /* 0x000000ffff4c7224 */ /* 0x000fce00078e004b */
.L_x_35217:
[----:B------:R-:W-:Y:S05]  /*12c80*/  BSYNC B1 ;  /* 0x0000000000017941 */ /* 0x000fea0003800000 */
.L_x_35215:
        /* <DEDUP_REMOVED lines=11> */
.L_x_35219:
[----:B------:R-:W-:Y:S01]  /*12d40*/  IMAD.MOV.U32 R8, RZ, RZ, R7 ;  /* 0x000000ffff087224 */ /* 0x000fe200078e0007 */
[----:B------:R-:W-:Y:S01]  /*12d50*/  MOV R10, R9 ;  /* 0x00000009000a7202 */ /* 0x000fe20000000f00 */
[----:B------:R-:W-:Y:S02]  /*12d60*/  IMAD.MOV.U32 R115, RZ, RZ, R114 ;  /* 0x000000ffff737224 */ /* 0x000fe400078e0072 */
[----:B------:R-:W-:-:S07]  /*12d70*/  IMAD.MOV.U32 R75, RZ, RZ, R74 ;  /* 0x000000ffff4b7224 */ /* 0x000fce00078e004a */
.L_x_35220:
[----:B------:R-:W-:Y:S05]  /*12d80*/  BSYNC B1 ;  /* 0x0000000000017941 */ /* 0x000fea0003800000 */
.L_x_35218:
        /* <DEDUP_REMOVED lines=11> */
.L_x_35222:
[----:B------:R-:W-:Y:S01]  /*12e40*/  IMAD.MOV.U32 R7, RZ, RZ, R8 ;  /* 0x000000ffff077224 */ /* 0x000fe200078e0008 */
[----:B------:R-:W-:Y:S01]  /*12e50*/  MOV R9, R10 ;  /* 0x0000000a00097202 */ /* 0x000fe20000000f00 */
[----:B------:R-:W-:Y:S02]  /*12e60*/  IMAD.MOV.U32 R114, RZ, RZ, R117 ;  /* 0x000000ffff727224 */ /* 0x000fe400078e0075 */
[----:B------:R-:W-:-:S07]  /*12e70*/  IMAD.MOV.U32 R74, RZ, RZ, R73 ;  /* 0x000000ffff4a7224 */ /* 0x000fce00078e0049 */
.L_x_35223:
[----:B------:R-:W-:Y:S05]  /*12e80*/  BSYNC B1 ;  /* 0x0000000000017941 */ /* 0x000fea0003800000 */
.L_x_35221:
        /* <DEDUP_REMOVED lines=11> */
.L_x_35225:
[----:B------:R-:W-:Y:S01]  /*12f40*/  IMAD.MOV.U32 R8, RZ, RZ, R7 ;  /* 0x000000ffff087224 */ /* 0x000fe200078e0007 */
[----:B------:R-:W-:Y:S01]  /*12f50*/  MOV R10, R9 ;  /* 0x00000009000a7202 */ /* 0x000fe20000000f00 */
[----:B------:R-:W-:Y:S02]  /*12f60*/  IMAD.MOV.U32 R117, RZ, RZ, R116 ;  /* 0x000000ffff757224 */ /* 0x000fe400078e0074 */
[----:B------:R-:W-:-:S07]  /*12f70*/  IMAD.MOV.U32 R73, RZ, RZ, R72 ;  /* 0x000000ffff497224 */ /* 0x000fce00078e0048 */
.L_x_35226:
[----:B------:R-:W-:Y:S05]  /*12f80*/  BSYNC B1 ;  /* 0x0000000000017941 */ /* 0x000fea0003800000 */
.L_x_35224:
        /* <DEDUP_REMOVED lines=11> */
.L_x_35228:
[----:B------:R-:W-:Y:S01]  /*13040*/  IMAD.MOV.U32 R7, RZ, RZ, R8 ;  /* 0x000000ffff077224 */ /* 0x000fe200078e0008 */
[----:B------:R-:W-:Y:S01]  /*13050*/  MOV R9, R10 ;  /* 0x0000000a00097202 */ /* 0x000fe20000000f00 */
[----:B------:R-:W-:Y:S02]  /*13060*/  IMAD.MOV.U32 R116, RZ, RZ, R119 ;  /* 0x000000ffff747224 */ /* 0x000fe400078e0077 */
[----:B------:R-:W-:-:S07]  /*13070*/  IMAD.MOV.U32 R72, RZ, RZ, R71 ;  /* 0x000000ffff487224 */ /* 0x000fce00078e0047 */
.L_x_35229:
[----:B------:R-:W-:Y:S05]  /*13080*/  BSYNC B1 ;  /* 0x0000000000017941 */ /* 0x000fea0003800000 */
.L_x_35227:
        /* <DEDUP_REMOVED lines=11> */
.L_x_35231:
[----:B------:R-:W-:Y:S01]  /*13140*/  IMAD.MOV.U32 R8, RZ, RZ, R7 ;  /* 0x000000ffff087224 */ /* 0x000fe200078e0007 */
[----:B------:R-:W-:Y:S01]  /*13150*/  MOV R10, R9 ;  /* 0x00000009000a7202 */ /* 0x000fe20000000f00 */
[----:B------:R-:W-:Y:S02]  /*13160*/  IMAD.MOV.U32 R119, RZ, RZ, R118 ;  /* 0x000000ffff777224 */ /* 0x000fe400078e0076 */
[----:B------:R-:W-:-:S07]  /*13170*/  IMAD.MOV.U32 R71, RZ, RZ, R70 ;  /* 0x000000ffff477224 */ /* 0x000fce00078e0046 */
.L_x_35232:
[----:B------:R-:W-:Y:S05]  /*13180*/  BSYNC B1 ;  /* 0x0000000000017941 */ /* 0x000fea0003800000 */
.L_x_35230:
        /* <DEDUP_REMOVED lines=11> */
.L_x_35234:
[----:B------:R-:W-:Y:S01]  /*13240*/  IMAD.MOV.U32 R7, RZ, RZ, R8 ;  /* 0x000000ffff077224 */ /* 0x000fe200078e0008 */
[----:B------:R-:W-:Y:S01]  /*13250*/  MOV R9, R10 ;  /* 0x0000000a00097202 */ /* 0x000fe20000000f00 */
[----:B------:R-:W-:Y:S02]  /*13260*/  IMAD.MOV.U32 R118, RZ, RZ, R121 ;  /* 0x000000ffff767224 */ /* 0x000fe400078e0079 */
[----:B------:R-:W-:-:S07]  /*13270*/  IMAD.MOV.U32 R70, RZ, RZ, R69 ;  /* 0x000000ffff467224 */ /* 0x000fce00078e0045 */
.L_x_35235:
[----:B------:R-:W-:Y:S05]  /*13280*/  BSYNC B1 ;  /* 0x0000000000017941 */ /* 0x000fea0003800000 */
.L_x_35233:
        /* <DEDUP_REMOVED lines=11> */
.L_x_35237:
[----:B------:R-:W-:Y:S01]  /*13340*/  IMAD.MOV.U32 R8, RZ, RZ, R7 ;  /* 0x000000ffff087224 */ /* 0x000fe200078e0007 */
[----:B------:R-:W-:Y:S01]  /*13350*/  MOV R10, R9 ;  /* 0x00000009000a7202 */ /* 0x000fe20000000f00 */
[----:B------:R-:W-:Y:S02]  /*13360*/  IMAD.MOV.U32 R121, RZ, RZ, R120 ;  /* 0x000000ffff797224 */ /* 0x000fe400078e0078 */
[----:B------:R-:W-:-:S07]  /*13370*/  IMAD.MOV.U32 R69, RZ, RZ, R68 ;  /* 0x000000ffff457224 */ /* 0x000fce00078e0044 */
.L_x_35238:
[----:B------:R-:W-:Y:S05]  /*13380*/  BSYNC B1 ;  /* 0x0000000000017941 */ /* 0x000fea0003800000 */
.L_x_35236:
        /* <DEDUP_REMOVED lines=11> */
.L_x_35240:
[----:B------:R-:W-:Y:S01]  /*13440*/  IMAD.MOV.U32 R7, RZ, RZ, R8 ;  /* 0x000000ffff077224 */ /* 0x000fe200078e0008 */
[----:B------:R-:W-:Y:S01]  /*13450*/  MOV R9, R10 ;  /* 0x0000000a00097202 */ /* 0x000fe20000000f00 */
[----:B------:R-:W-:Y:S02]  /*13460*/  IMAD.MOV.U32 R120, RZ, RZ, R123 ;  /* 0x000000ffff787224 */ /* 0x000fe400078e007b */
[----:B------:R-:W-:-:S07]  /*13470*/  IMAD.MOV.U32 R68, RZ, RZ, R67 ;  /* 0x000000ffff447224 */ /* 0x000fce00078e0043 */
.L_x_35241:
[----:B------:R-:W-:Y:S05]  /*13480*/  BSYNC B1 ;  /* 0x0000000000017941 */ /* 0x000fea0003800000 */
.L_x_35239:
        /* <DEDUP_REMOVED lines=11> */
.L_x_35243:
[----:B------:R-:W-:Y:S01]  /*13540*/  IMAD.MOV.U32 R8, RZ, RZ, R7 ;  /* 0x000000ffff087224 */ /* 0x000fe200078e0007 */
[----:B------:R-:W-:Y:S01]  /*13550*/  MOV R10, R9 ;  /* 0x00000009000a7202 */ /* 0x000fe20000000f00 */
[----:B------:R-:W-:Y:S02]  /*13560*/  IMAD.MOV.U32 R123, RZ, RZ, R122 ;  /* 0x000000ffff7b7224 */ /* 0x000fe400078e007a */
[----:B------:R-:W-:-:S07]  /*13570*/  IMAD.MOV.U32 R67, RZ, RZ, R66 ;  /* 0x000000ffff437224 */ /* 0x000fce00078e0042 */
.L_x_35244:
[----:B------:R-:W-:Y:S05]  /*13580*/  BSYNC B1 ;  /* 0x0000000000017941 */ /* 0x000fea0003800000 */
.L_x_35242:
        /* <DEDUP_REMOVED lines=11> */
.L_x_35246:
[----:B------:R-:W-:Y:S01]  /*13640*/  IMAD.MOV.U32 R7, RZ, RZ, R8 ;  /* 0x000000ffff077224 */ /* 0x000fe200078e0008 */
[----:B------:R-:W-:Y:S01]  /*13650*/  MOV R9, R10 ;  /* 0x0000000a00097202 */ /* 0x000fe20000000f00 */
[----:B------:R-:W-:Y:S02]  /*13660*/  IMAD.MOV.U32 R122, RZ, RZ, R125 ;  /* 0x000000ffff7a7224 */ /* 0x000fe400078e007d */
[----:B------:R-:W-:-:S07]  /*13670*/  IMAD.MOV.U32 R66, RZ, RZ, R65 ;  /* 0x000000ffff427224 */ /* 0x000fce00078e0041 */
.L_x_35247:
[----:B------:R-:W-:Y:S05]  /*13680*/  BSYNC B1 ;  /* 0x0000000000017941 */ /* 0x000fea0003800000 */
.L_x_35245:
        /* <DEDUP_REMOVED lines=11> */
.L_x_35249:
[----:B------:R-:W-:Y:S01]  /*13740*/  IMAD.MOV.U32 R8, RZ, RZ, R7 ;  /* 0x000000ffff087224 */ /* 0x000fe200078e0007 */
[----:B------:R-:W-:Y:S01]  /*13750*/  MOV R10, R9 ;  /* 0x00000009000a7202 */ /* 0x000fe20000000f00 */
[----:B------:R-:W-:Y:S02]  /*13760*/  IMAD.MOV.U32 R125, RZ, RZ, R124 ;  /* 0x000000ffff7d7224 */ /* 0x000fe400078e007c */
[----:B------:R-:W-:-:S07]  /*13770*/  IMAD.MOV.U32 R65, RZ, RZ, R64 ;  /* 0x000000ffff417224 */ /* 0x000fce00078e0040 */
.L_x_35250:
[----:B------:R-:W-:Y:S05]  /*13780*/  BSYNC B1 ;  /* 0x0000000000017941 */ /* 0x000fea0003800000 */
.L_x_35248:
        /* <DEDUP_REMOVED lines=11> */
.L_x_35252:
[----:B------:R-:W-:Y:S01]  /*13840*/  IMAD.MOV.U32 R7, RZ, RZ, R8 ;  /* 0x000000ffff077224 */ /* 0x000fe200078e0008 */
[----:B------:R-:W-:Y:S01]  /*13850*/  MOV R9, R10 ;  /* 0x0000000a00097202 */ /* 0x000fe20000000f00 */
[----:B------:R-:W-:Y:S02]  /*13860*/  IMAD.MOV.U32 R124, RZ, RZ, R127 ;  /* 0x000000ffff7c7224 */ /* 0x000fe400078e007f */
[----:B------:R-:W-:-:S07]  /*13870*/  IMAD.MOV.U32 R64, RZ, RZ, R63 ;  /* 0x000000ffff407224 */ /* 0x000fce00078e003f */
.L_x_35253:
[----:B------:R-:W-:Y:S05]  /*13880*/  BSYNC B1 ;  /* 0x0000000000017941 */ /* 0x000fea0003800000 */
.L_x_35251:
        /* <DEDUP_REMOVED lines=11> */
.L_x_35255:
[----:B------:R-:W-:Y:S01]  /*13940*/  IMAD.MOV.U32 R8, RZ, RZ, R7 ;  /* 0x000000ffff087224 */ /* 0x000fe200078e0007 */
[----:B------:R-:W-:Y:S01]  /*13950*/  MOV R10, R9 ;  /* 0x00000009000a7202 */ /* 0x000fe20000000f00 */
[----:B------:R-:W-:Y:S02]  /*13960*/  IMAD.MOV.U32 R127, RZ, RZ, R126 ;  /* 0x000000ffff7f7224 */ /* 0x000fe400078e007e */
[----:B------:R-:W-:-:S07]  /*13970*/  IMAD.MOV.U32 R63, RZ, RZ, R62 ;  /* 0x000000ffff3f7224 */ /* 0x000fce00078e003e */
.L_x_35256:
[----:B------:R-:W-:Y:S05]  /*13980*/  BSYNC B1 ;  /* 0x0000000000017941 */ /* 0x000fea0003800000 */
.L_x_35254:
        /* <DEDUP_REMOVED lines=11> */
.L_x_35258:
[----:B------:R-:W-:Y:S01]  /*13a40*/  IMAD.MOV.U32 R7, RZ, RZ, R8 ;  /* 0x000000ffff077224 */ /* 0x000fe200078e0008 */
[----:B------:R-:W-:Y:S01]  /*13a50*/  MOV R9, R10 ;  /* 0x0000000a00097202 */ /* 0x000fe20000000f00 */
[----:B------:R-:W-:Y:S02]  /*13a60*/  IMAD.MOV.U32 R126, RZ, RZ, R129 ;  /* 0x000000ffff7e7224 */ /* 0x000fe400078e0081 */
[----:B------:R-:W-:-:S07]  /*13a70*/  IMAD.MOV.U32 R62, RZ, RZ, R61 ;  /* 0x000000ffff3e7224 */ /* 0x000fce00078e003d */
.L_x_35259:
[----:B------:R-:W-:Y:S05]  /*13a80*/  BSYNC B1 ;  /* 0x0000000000017941 */ /* 0x000fea0003800000 */
.L_x_35257:
        /* <DEDUP_REMOVED lines=11> */
.L_x_35261:
[----:B------:R-:W-:Y:S01]  /*13b40*/  IMAD.MOV.U32 R8, RZ, RZ, R7 ;  /* 0x000000ffff087224 */ /* 0x000fe200078e0007 */
[----:B------:R-:W-:Y:S01]  /*13b50*/  MOV R10, R9 ;  /* 0x00000009000a7202 */ /* 0x000fe20000000f00 */
[----:B------:R-:W-:Y:S02]  /*13b60*/  IMAD.MOV.U32 R129, RZ, RZ, R128 ;  /* 0x000000ffff817224 */ /* 0x000fe400078e0080 */
[----:B------:R-:W-:-:S07]  /*13b70*/  IMAD.MOV.U32 R61, RZ, RZ, R60 ;  /* 0x000000ffff3d7224 */ /* 0x000fce00078e003c */
.L_x_35262:
[----:B------:R-:W-:Y:S05]  /*13b80*/  BSYNC B1 ;  /* 0x0000000000017941 */ /* 0x000fea0003800000 */
.L_x_35260:
        /* <DEDUP_REMOVED lines=11> */
.L_x_35264:
[----:B------:R-:W-:Y:S01]  /*13c40*/  IMAD.MOV.U32 R7, RZ, RZ, R8 ;  /* 0x000000ffff077224 */ /* 0x000fe200078e0008 */
[----:B------:R-:W-:Y:S01]  /*13c50*/  MOV R9, R10 ;  /* 0x0000000a00097202 */ /* 0x000fe20000000f00 */
[----:B------:R-:W-:Y:S02]  /*13c60*/  IMAD.MOV.U32 R128, RZ, RZ, R131 ;  /* 0x000000ffff807224 */ /* 0x000fe400078e0083 */
[----:B------:R-:W-:-:S07]  /*13c70*/  IMAD.MOV.U32 R60, RZ, RZ, R59 ;  /* 0x000000ffff3c7224 */ /* 0x000fce00078e003b */
.L_x_35265:
[----:B------:R-:W-:Y:S05]  /*13c80*/  BSYNC B1 ;  /* 0x0000000000017941 */ /* 0x000fea0003800000 */
.L_x_35263:
        /* <DEDUP_REMOVED lines=11> */
.L_x_35267:
[----:B------:R-:W-:Y:S01]  /*13d40*/  IMAD.MOV.U32 R8, RZ, RZ, R7 ;  /* 0x000000ffff087224 */ /* 0x000fe200078e0007 */
[----:B------:R-:W-:Y:S01]  /*13d50*/  MOV R10, R9 ;  /* 0x00000009000a7202 */ /* 0x000fe20000000f00 */
[----:B------:R-:W-:Y:S02]  /*13d60*/  IMAD.MOV.U32 R131, RZ, RZ, R130 ;  /* 0x000000ffff837224 */ /* 0x000fe400078e0082 */
[----:B------:R-:W-:-:S07]  /*13d70*/  IMAD.MOV.U32 R59, RZ, RZ, R58 ;  /* 0x000000ffff3b7224 */ /* 0x000fce00078e003a */
.L_x_35268:
[----:B------:R-:W-:Y:S05]  /*13d80*/  BSYNC B1 ;  /* 0x0000000000017941 */ /* 0x000fea0003800000 */
.L_x_35266:
        /* <DEDUP_REMOVED lines=11> */
.L_x_35270:
[----:B------:R-:W-:Y:S01]  /*13e40*/  IMAD.MOV.U32 R7, RZ, RZ, R8 ;  /* 0x000000ffff077224 */ /* 0x000fe200078e0008 */
[----:B------:R-:W-:Y:S01]  /*13e50*/  MOV R9, R10 ;  /* 0x0000000a00097202 */ /* 0x000fe20000000f00 */
[----:B------:R-:W-:Y:S02]  /*13e60*/  IMAD.MOV.U32 R130, RZ, RZ, R133 ;  /* 0x000000ffff827224 */ /* 0x000fe400078e0085 */
[----:B------:R-:W-:-:S07]  /*13e70*/  IMAD.MOV.U32 R58, RZ, RZ, R57 ;  /* 0x000000ffff3a7224 */ /* 0x000fce00078e0039 */
.L_x_35271:
[----:B------:R-:W-:Y:S05]  /*13e80*/  BSYNC B1 ;  /* 0x0000000000017941 */ /* 0x000fea0003800000 */
.L_x_35269:
        /* <DEDUP_REMOVED lines=11> */
.L_x_35273:
[----:B------:R-:W-:Y:S01]  /*13f40*/  IMAD.MOV.U32 R8, RZ, RZ, R7 ;  /* 0x000000ffff087224 */ /* 0x000fe200078e0007 */
[----:B------:R-:W-:Y:S01]  /*13f50*/  MOV R10, R9 ;  /* 0x00000009000a7202 */ /* 0x000fe20000000f00 */
[----:B------:R-:W-:Y:S02]  /*13f60*/  IMAD.MOV.U32 R133, RZ, RZ, R132 ;  /* 0x000000ffff857224 */ /* 0x000fe400078e0084 */
[----:B------:R-:W-:-:S07]  /*13f70*/  IMAD.MOV.U32 R57, RZ, RZ, R56 ;  /* 0x000000ffff397224 */ /* 0x000fce00078e0038 */
.L_x_35274:
[----:B------:R-:W-:Y:S05]  /*13f80*/  BSYNC B1 ;  /* 0x0000000000017941 */ /* 0x000fea0003800000 */
.L_x_35272:
        /* <DEDUP_REMOVED lines=11> */
.L_x_35276:
[----:B------:R-:W-:Y:S01]  /*14040*/  IMAD.MOV.U32 R7, RZ, RZ, R8 ;  /* 0x000000ffff077224 */ /* 0x000fe200078e0008 */
[----:B------:R-:W-:Y:S01]  /*14050*/  MOV R9, R10 ;  /* 0x0000000a00097202 */ /* 0x000fe20000000f00 */
[----:B------:R-:W-:Y:S02]  /*14060*/  IMAD.MOV.U32 R132, RZ, RZ, R135 ;  /* 0x000000ffff847224 */ /* 0x000fe400078e0087 */
[----:B------:R-:W-:-:S07]  /*14070*/  IMAD.MOV.U32 R56, RZ, RZ, R55 ;  /* 0x000000ffff387224 */ /* 0x000fce00078e0037 */
.L_x_35277:
[----:B------:R-:W-:Y:S05]  /*14080*/  BSYNC B1 ;  /* 0x0000000000017941 */ /* 0x000fea0003800000 */
.L_x_35275:
        /* <DEDUP_REMOVED lines=11> */
.L_x_35279:
[----:B------:R-:W-:Y:S01]  /*14140*/  IMAD.MOV.U32 R8, RZ, RZ, R7 ;  /* 0x000000ffff087224 */ /* 0x000fe200078e0007 */
[----:B------:R-:W-:Y:S01]  /*14150*/  MOV R10, R9 ;  /* 0x00000009000a7202 */ /* 0x000fe20000000f00 */
[----:B------:R-:W-:Y:S02]  /*14160*/  IMAD.MOV.U32 R135, RZ, RZ, R134 ;  /* 0x000000ffff877224 */ /* 0x000fe400078e0086 */
[----:B------:R-:W-:-:S07]  /*14170*/  IMAD.MOV.U32 R55, RZ, RZ, R54 ;  /* 0x000000ffff377224 */ /* 0x000fce00078e0036 */
.L_x_35280:
[----:B------:R-:W-:Y:S05]  /*14180*/  BSYNC B1 ;  /* 0x0000000000017941 */ /* 0x000fea0003800000 */
.L_x_35278:
        /* <DEDUP_REMOVED lines=11> */
.L_x_35282:
[----:B------:R-:W-:Y:S01]  /*14240*/  IMAD.MOV.U32 R7, RZ, RZ, R8 ;  /* 0x000000ffff077224 */ /* 0x000fe200078e0008 */
[----:B------:R-:W-:Y:S01]  /*14250*/  MOV R9, R10 ;  /* 0x0000000a00097202 */ /* 0x000fe20000000f00 */
[----:B------:R-:W-:Y:S02]  /*14260*/  IMAD.MOV.U32 R134, RZ, RZ, R137 ;  /* 0x000000ffff867224 */ /* 0x000fe400078e0089 */
[----:B------:R-:W-:-:S07]  /*14270*/  IMAD.MOV.U32 R54, RZ, RZ, R53 ;  /* 0x000000ffff367224 */ /* 0x000fce00078e0035 */
.L_x_35283:
[----:B------:R-:W-:Y:S05]  /*14280*/  BSYNC B1 ;  /* 0x0000000000017941 */ /* 0x000fea0003800000 */
.L_x_35281:
        /* <DEDUP_REMOVED lines=11> */
.L_x_35285:
[----:B------:R-:W-:Y:S01]  /*14340*/  IMAD.MOV.U32 R8, RZ, RZ, R7 ;  /* 0x000000ffff087224 */ /* 0x000fe200078e0007 */
[----:B------:R-:W-:Y:S01]  /*14350*/  MOV R10, R9 ;  /* 0x00000009000a7202 */ /* 0x000fe20000000f00 */
[----:B------:R-:W-:Y:S02]  /*14360*/  IMAD.MOV.U32 R137, RZ, RZ, R136 ;  /* 0x000000ffff897224 */ /* 0x000fe400078e0088 */
[----:B------:R-:W-:-:S07]  /*14370*/  IMAD.MOV.U32 R53, RZ, RZ, R52 ;  /* 0x000000ffff357224 */ /* 0x000fce00078e0034 */
.L_x_35286:
[----:B------:R-:W-:Y:S05]  /*14380*/  BSYNC B1 ;  /* 0x0000000000017941 */ /* 0x000fea0003800000 */
.L_x_35284:
        /* <DEDUP_REMOVED lines=11> */
.L_x_35288:
[----:B------:R-:W-:Y:S01]  /*14440*/  IMAD.MOV.U32 R7, RZ, RZ, R8 ;  /* 0x000000ffff077224 */ /* 0x000fe200078e0008 */
[----:B------:R-:W-:Y:S01]  /*14450*/  MOV R9, R10 ;  /* 0x0000000a00097202 */ /* 0x000fe20000000f00 */
[----:B------:R-:W-:Y:S02]  /*14460*/  IMAD.MOV.U32 R136, RZ, RZ, R139 ;  /* 0x000000ffff887224 */ /* 0x000fe400078e008b */
[----:B------:R-:W-:-:S07]  /*14470*/  IMAD.MOV.U32 R52, RZ, RZ, R51 ;  /* 0x000000ffff347224 */ /* 0x000fce00078e0033 */
.L_x_35289:
[----:B------:R-:W-:Y:S05]  /*14480*/  BSYNC B1 ;  /* 0x0000000000017941 */ /* 0x000fea0003800000 */
.L_x_35287:
        /* <DEDUP_REMOVED lines=11> */
.L_x_35291:
[----:B------:R-:W-:Y:S01]  /*14540*/  IMAD.MOV.U32 R8, RZ, RZ, R7 ;  /* 0x000000ffff087224 */ /* 0x000fe200078e0007 */
[----:B------:R-:W-:Y:S01]  /*14550*/  MOV R10, R9 ;  /* 0x00000009000a7202 */ /* 0x000fe20000000f00 */
[----:B------:R-:W-:Y:S02]  /*14560*/  IMAD.MOV.U32 R139, RZ, RZ, R138 ;  /* 0x000000ffff8b7224 */ /* 0x000fe400078e008a */
[----:B------:R-:W-:-:S07]  /*14570*/  IMAD.MOV.U32 R51, RZ, RZ, R50 ;  /* 0x000000ffff337224 */ /* 0x000fce00078e0032 */
.L_x_35292:
[----:B------:R-:W-:Y:S05]  /*14580*/  BSYNC B1 ;  /* 0x0000000000017941 */ /* 0x000fea0003800000 */
.L_x_35290:
        /* <DEDUP_REMOVED lines=11> */
.L_x_35294:
[----:B------:R-:W-:Y:S01]  /*14640*/  IMAD.MOV.U32 R7, RZ, RZ, R8 ;  /* 0x000000ffff077224 */ /* 0x000fe200078e0008 */
[----:B------:R-:W-:Y:S01]  /*14650*/  MOV R9, R10 ;  /* 0x0000000a00097202 */ /* 0x000fe20000000f00 */
[----:B------:R-:W-:Y:S02]  /*14660*/  IMAD.MOV.U32 R138, RZ, RZ, R141 ;  /* 0x000000ffff8a7224 */ /* 0x000fe400078e008d */
[----:B------:R-:W-:-:S07]  /*14670*/  IMAD.MOV.U32 R50, RZ, RZ, R49 ;  /* 0x000000ffff327224 */ /* 0x000fce00078e0031 */
.L_x_35295:
[----:B------:R-:W-:Y:S05]  /*14680*/  BSYNC B1 ;  /* 0x0000000000017941 */ /* 0x000fea0003800000 */
.L_x_35293:
        /* <DEDUP_REMOVED lines=11> */
.L_x_35297:
[----:B------:R-:W-:Y:S01]  /*14740*/  IMAD.MOV.U32 R8, RZ, RZ, R7 ;  /* 0x000000ffff087224 */ /* 0x000fe200078e0007 */
[----:B------:R-:W-:Y:S01]  /*14750*/  MOV R10, R9 ;  /* 0x00000009000a7202 */ /* 0x000fe20000000f00 */
[----:B------:R-:W-:Y:S02]  /*14760*/  IMAD.MOV.U32 R141, RZ, RZ, R140 ;  /* 0x000000ffff8d7224 */ /* 0x000fe400078e008c */
[----:B------:R-:W-:-:S07]  /*14770*/  IMAD.MOV.U32 R49, RZ, RZ, R48 ;  /* 0x000000ffff317224 */ /* 0x000fce00078e0030 */
.L_x_35298:
[----:B------:R-:W-:Y:S05]  /*14780*/  BSYNC B1 ;  /* 0x0000000000017941 */ /* 0x000fea0003800000 */
.L_x_35296:
        /* <DEDUP_REMOVED lines=11> */
.L_x_35300:
[----:B------:R-:W-:Y:S01]  /*14840*/  IMAD.MOV.U32 R7, RZ, RZ, R8 ;  /* 0x000000ffff077224 */ /* 0x000fe200078e0008 */
[----:B------:R-:W-:Y:S01]  /*14850*/  MOV R9, R10 ;  /* 0x0000000a00097202 */ /* 0x000fe20000000f00 */
[----:B------:R-:W-:Y:S02]  /*14860*/  IMAD.MOV.U32 R140, RZ, RZ, R143 ;  /* 0x000000ffff8c7224 */ /* 0x000fe400078e008f */
[----:B------:R-:W-:-:S07]  /*14870*/  IMAD.MOV.U32 R48, RZ, RZ, R47 ;  /* 0x000000ffff307224 */ /* 0x000fce00078e002f */
.L_x_35301:
[----:B------:R-:W-:Y:S05]  /*14880*/  BSYNC B1 ;  /* 0x0000000000017941 */ /* 0x000fea0003800000 */
.L_x_35299:
        /* <DEDUP_REMOVED lines=11> */
.L_x_35303:
[----:B------:R-:W-:Y:S01]  /*14940*/  IMAD.MOV.U32 R8, RZ, RZ, R7 ;  /* 0x000000ffff087224 */ /* 0x000fe200078e0007 */
[----:B------:R-:W-:Y:S01]  /*14950*/  MOV R10, R9 ;  /* 0x00000009000a7202 */ /* 0x000fe20000000f00 */
[----:B------:R-:W-:Y:S02]  /*14960*/  IMAD.MOV.U32 R143, RZ, RZ, R142 ;  /* 0x000000ffff8f7224 */ /* 0x000fe400078e008e */
[----:B------:R-:W-:-:S07]  /*14970*/  IMAD.MOV.U32 R47, RZ, RZ, R46 ;  /* 0x000000ffff2f7224 */ /* 0x000fce00078e002e */
.L_x_35304:
[----:B------:R-:W-:Y:S05]  /*14980*/  BSYNC B1 ;  /* 0x0000000000017941 */ /* 0x000fea0003800000 */
.L_x_35302:
        /* <DEDUP_REMOVED lines=11> */
.L_x_35306:
[----:B------:R-:W-:Y:S01]  /*14a40*/  IMAD.MOV.U32 R7, RZ, RZ, R8 ;  /* 0x000000ffff077224 */ /* 0x000fe200078e0008 */
[----:B------:R-:W-:Y:S01]  /*14a50*/  MOV R9, R10 ;  /* 0x0000000a00097202 */ /* 0x000fe20000000f00 */
[----:B------:R-:W-:Y:S02]  /*14a60*/  IMAD.MOV.U32 R142, RZ, RZ, R145 ;  /* 0x000000ffff8e7224 */ /* 0x000fe400078e0091 */
[----:B------:R-:W-:-:S07]  /*14a70*/  IMAD.MOV.U32 R46, RZ, RZ, R45 ;  /* 0x000000ffff2e7224 */ /* 0x000fce00078e002d */
.L_x_35307:
[----:B------:R-:W-:Y:S05]  /*14a80*/  BSYNC B1 ;  /* 0x0000000000017941 */ /* 0x000fea0003800000 */
.L_x_35305:
        /* <DEDUP_REMOVED lines=11> */
.L_x_35309:
[----:B------:R-:W-:Y:S01]  /*14b40*/  IMAD.MOV.U32 R8, RZ, RZ, R7 ;  /* 0x000000ffff087224 */ /* 0x000fe200078e0007 */
[----:B------:R-:W-:Y:S01]  /*14b50*/  MOV R10, R9 ;  /* 0x00000009000a7202 */ /* 0x000fe20000000f00 */
[----:B------:R-:W-:Y:S02]  /*14b60*/  IMAD.MOV.U32 R145, RZ, RZ, R144 ;  /* 0x000000ffff917224 */ /* 0x000fe400078e0090 */
[----:B------:R-:W-:-:S07]  /*14b70*/  IMAD.MOV.U32 R45, RZ, RZ, R44 ;  /* 0x000000ffff2d7224 */ /* 0x000fce00078e002c */
.L_x_35310:
[----:B------:R-:W-:Y:S05]  /*14b80*/  BSYNC B1 ;  /* 0x0000000000017941 */ /* 0x000fea0003800000 */
.L_x_35308:
        /* <DEDUP_REMOVED lines=11> */
.L_x_35312:
[----:B------:R-:W-:Y:S01]  /*14c40*/  IMAD.MOV.U32 R7, RZ, RZ, R8 ;  /* 0x000000ffff077224 */ /* 0x000fe200078e0008 */
[----:B------:R-:W-:Y:S01]  /*14c50*/  MOV R9, R10 ;  /* 0x0000000a00097202 */ /* 0x000fe20000000f00 */
[----:B------:R-:W-:Y:S02]  /*14c60*/  IMAD.MOV.U32 R144, RZ, RZ, R147 ;  /* 0x000000ffff907224 */ /* 0x000fe400078e0093 */
[----:B------:R-:W-:-:S07]  /*14c70*/  IMAD.MOV.U32 R44, RZ, RZ, R43 ;  /* 0x000000ffff2c7224 */ /* 0x000fce00078e002b */
.L_x_35313:
[----:B------:R-:W-:Y:S05]  /*14c80*/  BSYNC B1 ;  /* 0x0000000000017941 */ /* 0x000fea0003800000 */
.L_x_35311:
        /* <DEDUP_REMOVED lines=11> */
.L_x_35315:
[----:B------:R-:W-:Y:S01]  /*14d40*/  IMAD.MOV.U32 R8, RZ, RZ, R7 ;  /* 0x000000ffff087224 */ /* 0x000fe200078e0007 */
[----:B------:R-:W-:Y:S01]  /*14d50*/  MOV R10, R9 ;  /* 0x00000009000a7202 */ /* 0x000fe20000000f00 */
[----:B------:R-:W-:Y:S02]  /*14d60*/  IMAD.MOV.U32 R147, RZ, RZ, R146 ;  /* 0x000000ffff937224 */ /* 0x000fe400078e0092 */
[----:B------:R-:W-:-:S07]  /*14d70*/  IMAD.MOV.U32 R43, RZ, RZ, R42 ;  /* 0x000000ffff2b7224 */ /* 0x000fce00078e002a */
.L_x_35316:
[----:B------:R-:W-:Y:S05]  /*14d80*/  BSYNC B1 ;  /* 0x0000000000017941 */ /* 0x000fea0003800000 */
.L_x_35314:
        /* <DEDUP_REMOVED lines=11> */
.L_x_35318:
[----:B------:R-:W-:Y:S01]  /*14e40*/  IMAD.MOV.U32 R7, RZ, RZ, R8 ;  /* 0x000000ffff077224 */ /* 0x000fe200078e0008 */
[----:B------:R-:W-:Y:S01]  /*14e50*/  MOV R9, R10 ;  /* 0x0000000a00097202 */ /* 0x000fe20000000f00 */
[----:B------:R-:W-:Y:S02]  /*14e60*/  IMAD.MOV.U32 R146, RZ, RZ, R149 ;  /* 0x000000ffff927224 */ /* 0x000fe400078e0095 */
[----:B------:R-:W-:-:S07]  /*14e70*/  IMAD.MOV.U32 R42, RZ, RZ, R41 ;  /* 0x000000ffff2a7224 */ /* 0x000fce00078e0029 */
.L_x_35319:
[----:B------:R-:W-:Y:S05]  /*14e80*/  BSYNC B1 ;  /* 0x0000000000017941 */ /* 0x000fea0003800000 */
.L_x_35317:
        /* <DEDUP_REMOVED lines=11> */
.L_x_35321:
[----:B------:R-:W-:Y:S01]  /*14f40*/  IMAD.MOV.U32 R8, RZ, RZ, R7 ;  /* 0x000000ffff087224 */ /* 0x000fe200078e0007 */
[----:B------:R-:W-:Y:S01]  /*14f50*/  MOV R10, R9 ;  /* 0x00000009000a7202 */ /* 0x000fe20000000f00 */
[----:B------:R-:W-:Y:S02]  /*14f60*/  IMAD.MOV.U32 R149, RZ, RZ, R148 ;  /* 0x000000ffff957224 */ /* 0x000fe400078e0094 */
[----:B------:R-:W-:-:S07]  /*14f70*/  IMAD.MOV.U32 R41, RZ, RZ, R40 ;  /* 0x000000ffff297224 */ /* 0x000fce00078e0028 */
.L_x_35322:
[----:B------:R-:W-:Y:S05]  /*14f80*/  BSYNC B1 ;  /* 0x0000000000017941 */ /* 0x000fea0003800000 */
.L_x_35320:
        /* <DEDUP_REMOVED lines=11> */
.L_x_35324:
[----:B------:R-:W-:Y:S01]  /*15040*/  IMAD.MOV.U32 R7, RZ, RZ, R8 ;  /* 0x000000ffff077224 */ /* 0x000fe200078e0008 */
[----:B------:R-:W-:Y:S01]  /*15050*/  MOV R9, R10 ;  /* 0x0000000a00097202 */ /* 0x000fe20000000f00 */
[----:B------:R-:W-:Y:S02]  /*15060*/  IMAD.MOV.U32 R148, RZ, RZ, R151 ;  /* 0x000000ffff947224 */ /* 0x000fe400078e0097 */
[----:B------:R-:W-:-:S07]  /*15070*/  IMAD.MOV.U32 R40, RZ, RZ, R39 ;  /* 0x000000ffff287224 */ /* 0x000fce00078e0027 */
.L_x_35325:
[----:B------:R-:W-:Y:S05]  /*15080*/  BSYNC B1 ;  /* 0x0000000000017941 */ /* 0x000fea0003800000 */
.L_x_35323:
        /* <DEDUP_REMOVED lines=11> */
.L_x_35327:
[----:B------:R-:W-:Y:S01]  /*15140*/  IMAD.MOV.U32 R8, RZ, RZ, R7 ;  /* 0x000000ffff087224 */ /* 0x000fe200078e0007 */
[----:B------:R-:W-:Y:S01]  /*15150*/  MOV R10, R9 ;  /* 0x00000009000a7202 */ /* 0x000fe20000000f00 */
[----:B------:R-:W-:Y:S02]  /*15160*/  IMAD.MOV.U32 R151, RZ, RZ, R150 ;  /* 0x000000ffff977224 */ /* 0x000fe400078e0096 */
[----:B------:R-:W-:-:S07]  /*15170*/  IMAD.MOV.U32 R39, RZ, RZ, R38 ;  /* 0x000000ffff277224 */ /* 0x000fce00078e0026 */
.L_x_35328:
[----:B------:R-:W-:Y:S05]  /*15180*/  BSYNC B1 ;  /* 0x0000000000017941 */ /* 0x000fea0003800000 */
.L_x_35326:
        /* <DEDUP_REMOVED lines=11> */
.L_x_35330:
[----:B------:R-:W-:Y:S01]  /*15240*/  IMAD.MOV.U32 R7, RZ, RZ, R8 ;  /* 0x000000ffff077224 */ /* 0x000fe200078e0008 */
[----:B------:R-:W-:Y:S01]  /*15250*/  MOV R9, R10 ;  /* 0x0000000a00097202 */ /* 0x000fe20000000f00 */
[----:B------:R-:W-:Y:S02]  /*15260*/  IMAD.MOV.U32 R150, RZ, RZ, R153 ;  /* 0x000000ffff967224 */ /* 0x000fe400078e0099 */
[----:B------:R-:W-:-:S07]  /*15270*/  IMAD.MOV.U32 R38, RZ, RZ, R37 ;  /* 0x000000ffff267224 */ /* 0x000fce00078e0025 */
.L_x_35331:
[----:B------:R-:W-:Y:S05]  /*15280*/  BSYNC B1 ;  /* 0x0000000000017941 */ /* 0x000fea0003800000 */
.L_x_35329:
        /* <DEDUP_REMOVED lines=11> */
.L_x_35333:
[----:B------:R-:W-:Y:S01]  /*15340*/  IMAD.MOV.U32 R8, RZ, RZ, R7 ;  /* 0x000000ffff087224 */ /* 0x000fe200078e0007 */
[----:B------:R-:W-:Y:S01]  /*15350*/  MOV R10, R9 ;  /* 0x00000009000a7202 */ /* 0x000fe20000000f00 */
[----:B------:R-:W-:Y:S02]  /*15360*/  IMAD.MOV.U32 R153, RZ, RZ, R152 ;  /* 0x000000ffff997224 */ /* 0x000fe400078e0098 */
[----:B------:R-:W-:-:S07]  /*15370*/  IMAD.MOV.U32 R37, RZ, RZ, R36 ;  /* 0x000000ffff257224 */ /* 0x000fce00078e0024 */
.L_x_35334:
[----:B------:R-:W-:Y:S05]  /*15380*/  BSYNC B1 ;  /* 0x0000000000017941 */ /* 0x000fea0003800000 */
.L_x_35332:
        /* <DEDUP_REMOVED lines=11> */
.L_x_35336:
[----:B------:R-:W-:Y:S01]  /*15440*/  IMAD.MOV.U32 R7, RZ, RZ, R8 ;  /* 0x000000ffff077224 */ /* 0x000fe200078e0008 */
[----:B------:R-:W-:Y:S01]  /*15450*/  MOV R9, R10 ;  /* 0x0000000a00097202 */ /* 0x000fe20000000f00 */
[----:B------:R-:W-:Y:S02]  /*15460*/  IMAD.MOV.U32 R152, RZ, RZ, R155 ;  /* 0x000000ffff987224 */ /* 0x000fe400078e009b */
[----:B------:R-:W-:-:S07]  /*15470*/  IMAD.MOV.U32 R36, RZ, RZ, R35 ;  /* 0x000000ffff247224 */ /* 0x000fce00078e0023 */
.L_x_35337:
[----:B------:R-:W-:Y:S05]  /*15480*/  BSYNC B1 ;  /* 0x0000000000017941 */ /* 0x000fea0003800000 */
.L_x_35335:
        /* <DEDUP_REMOVED lines=11> */
.L_x_35339:
[----:B------:R-:W-:Y:S01]  /*15540*/  IMAD.MOV.U32 R8, RZ, RZ, R7 ;  /* 0x000000ffff087224 */ /* 0x000fe200078e0007 */
[----:B------:R-:W-:Y:S01]  /*15550*/  MOV R10, R9 ;  /* 0x00000009000a7202 */ /* 0x000fe20000000f00 */
[----:B------:R-:W-:Y:S02]  /*15560*/  IMAD.MOV.U32 R155, RZ, RZ, R154 ;  /* 0x000000ffff9b7224 */ /* 0x000fe400078e009a */
[----:B------:R-:W-:-:S07]  /*15570*/  IMAD.MOV.U32 R35, RZ, RZ, R34 ;  /* 0x000000ffff237224 */ /* 0x000fce00078e0022 */
.L_x_35340:
[----:B------:R-:W-:Y:S05]  /*15580*/  BSYNC B1 ;  /* 0x0000000000017941 */ /* 0x000fea0003800000 */
.L_x_35338:
        /* <DEDUP_REMOVED lines=11> */
.L_x_35342:
[----:B------:R-:W-:Y:S01]  /*15640*/  IMAD.MOV.U32 R7, RZ, RZ, R8 ;  /* 0x000000ffff077224 */ /* 0x000fe200078e0008 */
[----:B------:R-:W-:Y:S01]  /*15650*/  MOV R9, R10 ;  /* 0x0000000a00097202 */ /* 0x000fe20000000f00 */
[----:B------:R-:W-:Y:S02]  /*15660*/  IMAD.MOV.U32 R154, RZ, RZ, R157 ;  /* 0x000000ffff9a7224 */ /* 0x000fe400078e009d */
[----:B------:R-:W-:-:S07]  /*15670*/  IMAD.MOV.U32 R34, RZ, RZ, R3 ;  /* 0x000000ffff227224 */ /* 0x000fce00078e0003 */
.L_x_35343:
[----:B------:R-:W-:Y:S05]  /*15680*/  BSYNC B1 ;  /* 0x0000000000017941 */ /* 0x000fea0003800000 */
.L_x_35341:
        /* <DEDUP_REMOVED lines=11> */
.L_x_35345:
[----:B------:R-:W-:Y:S01]  /*15740*/  IMAD.MOV.U32 R157, RZ, RZ, R156 ;  /* 0x000000ffff9d7224 */ /* 0x000fe200078e009c */
[-C--:B------:R-:W-:Y:S01]  /*15750*/  MOV R10, R9.reuse ;  /* 0x00000009000a7202 */ /* 0x080fe20000000f00 */
[----:B------:R-:W-:Y:S01]  /*15760*/  IMAD.MOV.U32 R3, RZ, RZ, R2 ;  /* 0x000000ffff037224 */ /* 0x000fe200078e0002 */
[----:B------:R-:W-:Y:S01]  /*15770*/  MOV R2, R9 ;  /* 0x0000000900027202 */ /* 0x000fe20000000f00 */
[--C-:B------:R-:W-:Y:S02]  /*15780*/  IMAD.MOV.U32 R8, RZ, RZ, R7.reuse ;  /* 0x000000ffff087224 */ /* 0x100fe400078e0007 */
[----:B------:R-:W-:-:S07]  /*15790*/  IMAD.MOV.U32 R156, RZ, RZ, R7 ;  /* 0x000000ffff9c7224 */ /* 0x000fce00078e0007 */
.L_x_35346:
[----:B------:R-:W-:Y:S05]  /*157a0*/  BSYNC B1 ;  /* 0x0000000000017941 */ /* 0x000fea0003800000 */
.L_x_35344:
[----:B------:R-:W-:Y:S01]  /*157b0*/  VIADD R0, R0, 0x4 ;  /* 0x0000000400007836 */ /* 0x000fe20000000000 */
[----:B------:R-:W-:Y:S06]  /*157c0*/  @P1 BRA `(.L_x_35347) ;  /* 0xffffffc0000c1947 */ /* 0x000fec000383ffff */
[----:B------:R-:W-:Y:S01]  /*157d0*/  FADD.FTZ R158, R158, R5 ;  /* 0x000000059e9e7221 */ /* 0x000fe20000010000 */
[----:B------:R-:W-:Y:S01]  /*157e0*/  IMAD.MOV.U32 R159, RZ, RZ, R6 ;  /* 0x000000ffff9f7224 */ /* 0x000fe200078e0006 */
[----:B------:R-:W-:Y:S01]  /*157f0*/  MOV R2, R10 ;  /* 0x0000000a00027202 */ /* 0x000fe20000000f00 */
[----:B------:R-:W-:-:S07]  /*15800*/  IMAD.MOV.U32 R156, RZ, RZ, R8 ;  /* 0x000000ffff9c7224 */ /* 0x000fce00078e0008 */
.L_x_35157:
[----:B------:R-:W-:Y:S05]  /*15810*/  BSYNC B0 ;  /* 0x0000000000007941 */ /* 0x000fea0003800000 */
.L_x_35156:
        /* <DEDUP_REMOVED lines=49> */
[----:B------:R-:W-:Y:S04]  /*15b30*/  STL.64 [R1+0xa8], R160 ;  /* 0x0000a8a001007387 */ /* 0x000fe80000100a00 */
        /* <DEDUP_REMOVED lines=90> */
[----:B0-----:R-:W-:Y:S04]  /*160e0*/  STL.64 [R1+0x128], R4 ;  /* 0x0001280401007387 */ /* 0x001fe80000100a00 */
[----:B-1----:R-:W-:Y:S01]  /*160f0*/  STL.64 [R1+0x130], R6 ;  /* 0x0001300601007387 */ /* 0x002fe20000100a00 */
[----:B--2---:R-:W0:Y:S03]  /*16100*/  S2R R160, SR_LANEID ;  /* 0x0000000000a07919 */ /* 0x004e260000000000 */
[----:B------:R-:W-:Y:S04]  /*16110*/  STL.64 [R1+0x138], R8 ;  /* 0x0001380801007387 */ /* 0x000fe80000100a00 */
[----:B---3--:R-:W-:Y:S04]  /*16120*/  STL.64 [R1+0x140], R10 ;  /* 0x0001400a01007387 */ /* 0x008fe80000100a00 */
[----:B----4-:R-:W-:Y:S04]  /*16130*/  STL.64 [R1+0x148], R12 ;  /* 0x0001480c01007387 */ /* 0x010fe80000100a00 */
[----:B-----5:R-:W-:Y:S04]  /*16140*/  STL.64 [R1+0x150], R14 ;  /* 0x0001500e01007387 */ /* 0x020fe80000100a00 */
        /* <DEDUP_REMOVED lines=42> */
[----:B-----5:R0:W-:Y:S01]  /*163f0*/  STL.64 [R1+0x1c8], R16 ;  /* 0x0001c81001007387 */ /* 0x0201e20000100a00 */
        /* <DEDUP_REMOVED lines=13> */
[----:B------:R-:W-:-:S04]  /*164d0*/  IMAD.MOV.U32 R4, RZ, RZ, R1 ;  /* 0x000000ffff047224 */ /* 0x000fc800078e0001 */
[----:B------:R-:W-:-:S04]  /*164e0*/  FADD.FTZ R7, -R6, R7 ;  /* 0x0000000706077221 */ /* 0x000fc80000010100 */
[----:B------:R-:W-:Y:S01]  /*164f0*/  FMUL.FTZ R8, R7, 1.4426950216293334961 ;  /* 0x3fb8aa3b07087820 */ /* 0x000fe20000410000 */
[----:B------:R-:W-:Y:S02]  /*16500*/  FSEL R7, R5, R158, P0 ;  /* 0x0000009e05077208 */ /* 0x000fe40000000000 */
[----:B------:R-:W-:Y:S01]  /*16510*/  FSEL R158, R158, R5, P0 ;  /* 0x000000059e9e7208 */ /* 0x000fe20000000000 */
[----:B------:R-:W-:Y:S02]  /*16520*/  IMAD.MOV.U32 R5, RZ, RZ, RZ ;  /* 0x000000ffff057224 */ /* 0x000fe400078e00ff */
[----:B------:R-:W0:Y:S02]  /*16530*/  MUFU.EX2 R8, R8 ;  /* 0x0000000800087308 */ /* 0x000e240000000800 */
[----:B0-----:R-:W-:-:S07]  /*16540*/  FMUL.FTZ R7, R7, R8 ;  /* 0x0000000807077220 */ /* 0x001fce0000410000 */
.L_x_35539:
        /* <DEDUP_REMOVED lines=20> */
.L_x_35351:
[----:B------:R-:W-:Y:S01]  /*16690*/  MOV R8, R33 ;  /* 0x0000002100087202 */ /* 0x000fe20000000f00 */
[----:B------:R-:W-:Y:S02]  /*166a0*/  IMAD.MOV.U32 R10, RZ, RZ, R95 ;  /* 0x000000ffff0a7224 */ /* 0x000fe400078e005f */
[----:B------:R-:W-:Y:S02]  /*166b0*/  IMAD.MOV.U32 R33, RZ, RZ, R32 ;  /* 0x000000ffff217224 */ /* 0x000fe400078e0020 */
[----:B------:R-:W-:-:S07]  /*166c0*/  IMAD.MOV.U32 R95, RZ, RZ, R94 ;  /* 0x000000ffff5f7224 */ /* 0x000fce00078e005e */
.L_x_35352:
[----:B------:R-:W-:Y:S05]  /*166d0*/  BSYNC B1 ;  /* 0x0000000000017941 */ /* 0x000fea0003800000 */
.L_x_35350:
        /* <DEDUP_REMOVED lines=11> */
.L_x_35354:
[----:B------:R-:W-:Y:S01]  /*16790*/  MOV R9, R8 ;  /* 0x0000000800097202 */ /* 0x000fe20000000f00 */
[----:B------:R-:W-:Y:S02]  /*167a0*/  IMAD.MOV.U32 R11, RZ, RZ, R10 ;  /* 0x000000ffff0b7224 */ /* 0x000fe400078e000a */
[----:B------:R-:W-:Y:S02]  /*167b0*/  IMAD.MOV.U32 R32, RZ, RZ, R97 ;  /* 0x000000ffff207224 */ /* 0x000fe400078e0061 */
[----:B------:R-:W-:-:S07]  /*167c0*/  IMAD.MOV.U32 R94, RZ, RZ, R93 ;  /* 0x000000ffff5e7224 */ /* 0x000fce00078e005d */
.L_x_35355:
[----:B------:R-:W-:Y:S05]  /*167d0*/  BSYNC B1 ;  /* 0x0000000000017941 */ /* 0x000fea0003800000 */
.L_x_35353:
        /* <DEDUP_REMOVED lines=11> */
.L_x_35357:
[----:B------:R-:W-:Y:S01]  /*16890*/  MOV R8, R9 ;  /* 0x0000000900087202 */ /* 0x000fe20000000f00 */
[----:B------:R-:W-:Y:S02]  /*168a0*/  IMAD.MOV.U32 R10, RZ, RZ, R11 ;  /* 0x000000ffff0a7224 */ /* 0x000fe400078e000b */
[----:B------:R-:W-:Y:S02]  /*168b0*/  IMAD.MOV.U32 R97, RZ, RZ, R96 ;  /* 0x000000ffff617224 */ /* 0x000fe400078e0060 */
[----:B------:R-:W-:-:S07]  /*168c0*/  IMAD.MOV.U32 R93, RZ, RZ, R92 ;  /* 0x000000ffff5d7224 */ /* 0x000fce00078e005c */
.L_x_35358:
[----:B------:R-:W-:Y:S05]  /*168d0*/  BSYNC B1 ;  /* 0x0000000000017941 */ /* 0x000fea0003800000 */
.L_x_35356:
        /* <DEDUP_REMOVED lines=11> */
.L_x_35360:
[----:B------:R-:W-:Y:S01]  /*16990*/  MOV R9, R8 ;  /* 0x0000000800097202 */ /* 0x000fe20000000f00 */
[----:B------:R-:W-:Y:S02]  /*169a0*/  IMAD.MOV.U32 R11, RZ, RZ, R10 ;  /* 0x000000ffff0b7224 */ /* 0x000fe400078e000a */
[----:B------:R-:W-:Y:S02]  /*169b0*/  IMAD.MOV.U32 R96, RZ, RZ, R99 ;  /* 0x000000ffff607224 */ /* 0x000fe400078e0063 */
[----:B------:R-:W-:-:S07]  /*169c0*/  IMAD.MOV.U32 R92, RZ, RZ, R91 ;  /* 0x000000ffff5c7224 */ /* 0x000fce00078e005b */
.L_x_35361:
[----:B------:R-:W-:Y:S05]  /*169d0*/  BSYNC B1 ;  /* 0x0000000000017941 */ /* 0x000fea0003800000 */
.L_x_35359:
        /* <DEDUP_REMOVED lines=11> */
.L_x_35363:
[----:B------:R-:W-:Y:S01]  /*16a90*/  MOV R8, R9 ;  /* 0x0000000900087202 */ /* 0x000fe20000000f00 */
[----:B------:R-:W-:Y:S02]  /*16aa0*/  IMAD.MOV.U32 R10, RZ, RZ, R11 ;  /* 0x000000ffff0a7224 */ /* 0x000fe400078e000b */
[----:B------:R-:W-:Y:S02]  /*16ab0*/  IMAD.MOV.U32 R99, RZ, RZ, R98 ;  /* 0x000000ffff637224 */ /* 0x000fe400078e0062 */
[----:B------:R-:W-:-:S07]  /*16ac0*/  IMAD.MOV.U32 R91, RZ, RZ, R90 ;  /* 0x000000ffff5b7224 */ /* 0x000fce00078e005a */
.L_x_35364:
[----:B------:R-:W-:Y:S05]  /*16ad0*/  BSYNC B1 ;  /* 0x0000000000017941 */ /* 0x000fea0003800000 */
.L_x_35362:
        /* <DEDUP_REMOVED lines=11> */
.L_x_35366:
[----:B------:R-:W-:Y:S01]  /*16b90*/  MOV R9, R8 ;  /* 0x0000000800097202 */ /* 0x000fe20000000f00 */
[----:B------:R-:W-:Y:S02]  /*16ba0*/  IMAD.MOV.U32 R11, RZ, RZ, R10 ;  /* 0x000000ffff0b7224 */ /* 0x000fe400078e000a */
[----:B------:R-:W-:Y:S02]  /*16bb0*/  IMAD.MOV.U32 R98, RZ, RZ, R101 ;  /* 0x000000ffff627224 */ /* 0x000fe400078e0065 */
[----:B------:R-:W-:-:S07]  /*16bc0*/  IMAD.MOV.U32 R90, RZ, RZ, R89 ;  /* 0x000000ffff5a7224 */ /* 0x000fce00078e0059 */
.L_x_35367:
[----:B------:R-:W-:Y:S05]  /*16bd0*/  BSYNC B1 ;  /* 0x0000000000017941 */ /* 0x000fea0003800000 */
.L_x_35365:
        /* <DEDUP_REMOVED lines=11> */
.L_x_35369:
[----:B------:R-:W-:Y:S01]  /*16c90*/  MOV R8, R9 ;  /* 0x0000000900087202 */ /* 0x000fe20000000f00 */
[----:B------:R-:W-:Y:S02]  /*16ca0*/  IMAD.MOV.U32 R10, RZ, RZ, R11 ;  /* 0x000000ffff0a7224 */ /* 0x000fe400078e000b */
[----:B------:R-:W-:Y:S02]  /*16cb0*/  IMAD.MOV.U32 R101, RZ, RZ, R100 ;  /* 0x000000ffff657224 */ /* 0x000fe400078e0064 */
[----:B------:R-:W-:-:S07]  /*16cc0*/  IMAD.MOV.U32 R89, RZ, RZ, R88 ;  /* 0x000000ffff597224 */ /* 0x000fce00078e0058 */
.L_x_35370:
[----:B------:R-:W-:Y:S05]  /*16cd0*/  BSYNC B1 ;  /* 0x0000000000017941 */ /* 0x000fea0003800000 */
.L_x_35368:
        /* <DEDUP_REMOVED lines=11> */
.L_x_35372:
[----:B------:R-:W-:Y:S01]  /*16d90*/  MOV R9, R8 ;  /* 0x0000000800097202 */ /* 0x000fe20000000f00 */
[----:B------:R-:W-:Y:S02]  /*16da0*/  IMAD.MOV.U32 R11, RZ, RZ, R10 ;  /* 0x000000ffff0b7224 */ /* 0x000fe400078e000a */
[----:B------:R-:W-:Y:S02]  /*16db0*/  IMAD.MOV.U32 R100, RZ, RZ, R103 ;  /* 0x000000ffff647224 */ /* 0x000fe400078e0067 */
[----:B------:R-:W-:-:S07]  /*16dc0*/  IMAD.MOV.U32 R88, RZ, RZ, R87 ;  /* 0x000000ffff587224 */ /* 0x000fce00078e0057 */
.L_x_35373:
[----:B------:R-:W-:Y:S05]  /*16dd0*/  BSYNC B1 ;  /* 0x0000000000017941 */ /* 0x000fea0003800000 */
.L_x_35371:
        /* <DEDUP_REMOVED lines=11> */
.L_x_35375:
[----:B------:R-:W-:Y:S01]  /*16e90*/  MOV R8, R9 ;  /* 0x0000000900087202 */ /* 0x000fe20000000f00 */
[----:B------:R-:W-:Y:S02]  /*16ea0*/  IMAD.MOV.U32 R10, RZ, RZ, R11 ;  /* 0x000000ffff0a7224 */ /* 0x000fe400078e000b */
[----:B------:R-:W-:Y:S02]  /*16eb0*/  IMAD.MOV.U32 R103, RZ, RZ, R102 ;  /* 0x000000ffff677224 */ /* 0x000fe400078e0066 */
[----:B------:R-:W-:-:S07]  /*16ec0*/  IMAD.MOV.U32 R87, RZ, RZ, R86 ;  /* 0x000000ffff577224 */ /* 0x000fce00078e0056 */
.L_x_35376:
[----:B------:R-:W-:Y:S05]  /*16ed0*/  BSYNC B1 ;  /* 0x0000000000017941 */ /* 0x000fea0003800000 */
.L_x_35374:
        /* <DEDUP_REMOVED lines=11> */
.L_x_35378:
[----:B------:R-:W-:Y:S01]  /*16f90*/  MOV R9, R8 ;  /* 0x0000000800097202 */ /* 0x000fe20000000f00 */
[----:B------:R-:W-:Y:S02]  /*16fa0*/  IMAD.MOV.U32 R11, RZ, RZ, R10 ;  /* 0x000000ffff0b7224 */ /* 0x000fe400078e000a */
[----:B------:R-:W-:Y:S02]  /*16fb0*/  IMAD.MOV.U32 R102, RZ, RZ, R105 ;  /* 0x000000ffff667224 */ /* 0x000fe400078e0069 */
[----:B------:R-:W-:-:S07]  /*16fc0*/  IMAD.MOV.U32 R86, RZ, RZ, R85 ;  /* 0x000000ffff567224 */ /* 0x000fce00078e0055 */
.L_x_35379:
[----:B------:R-:W-:Y:S05]  /*16fd0*/  BSYNC B1 ;  /* 0x0000000000017941 */ /* 0x000fea0003800000 */
.L_x_35377:
        /* <DEDUP_REMOVED lines=11> */
.L_x_35381:
[----:B------:R-:W-:Y:S01]  /*17090*/  MOV R8, R9 ;  /* 0x0000000900087202 */ /* 0x000fe20000000f00 */
[----:B------:R-:W-:Y:S02]  /*170a0*/  IMAD.MOV.U32 R10, RZ, RZ, R11 ;  /* 0x000000ffff0a7224 */ /* 0x000fe400078e000b */
[----:B------:R-:W-:Y:S02]  /*170b0*/  IMAD.MOV.U32 R105, RZ, RZ, R104 ;  /* 0x000000ffff697224 */ /* 0x000fe400078e0068 */
[----:B------:R-:W-:-:S07]  /*170c0*/  IMAD.MOV.U32 R85, RZ, RZ, R84 ;  /* 0x000000ffff557224 */ /* 0x000fce00078e0054 */
.L_x_35382:
[----:B------:R-:W-:Y:S05]  /*170d0*/  BSYNC B1 ;  /* 0x0000000000017941 */ /* 0x000fea0003800000 */
.L_x_35380:
        /* <DEDUP_REMOVED lines=11> */
.L_x_35384:
[----:B------:R-:W-:Y:S01]  /*17190*/  MOV R9, R8 ;  /* 0x0000000800097202 */ /* 0x000fe20000000f00 */
[----:B------:R-:W-:Y:S02]  /*171a0*/  IMAD.MOV.U32 R11, RZ, RZ, R10 ;  /* 0x000000ffff0b7224 */ /* 0x000fe400078e000a */
[----:B------:R-:W-:Y:S02]  /*171b0*/  IMAD.MOV.U32 R104, RZ, RZ, R107 ;  /* 0x000000ffff687224 */ /* 0x000fe400078e006b */
[----:B------:R-:W-:-:S07]  /*171c0*/  IMAD.MOV.U32 R84, RZ, RZ, R83 ;  /* 0x000000ffff547224 */ /* 0x000fce00078e0053 */
.L_x_35385:
[----:B------:R-:W-:Y:S05]  /*171d0*/  BSYNC B1 ;  /* 0x0000000000017941 */ /* 0x000fea0003800000 */
.L_x_35383:
        /* <DEDUP_REMOVED lines=11> */
.L_x_35387:
[----:B------:R-:W-:Y:S01]  /*17290*/  MOV R8, R9 ;  /* 0x0000000900087202 */ /* 0x000fe20000000f00 */
[----:B------:R-:W-:Y:S02]  /*172a0*/  IMAD.MOV.U32 R10, RZ, RZ, R11 ;  /* 0x000000ffff0a7224 */ /* 0x000fe400078e000b */
[----:B------:R-:W-:Y:S02]  /*172b0*/  IMAD.MOV.U32 R107, RZ, RZ, R106 ;  /* 0x000000ffff6b7224 */ /* 0x000fe400078e006a */
[----:B------:R-:W-:-:S07]  /*172c0*/  IMAD.MOV.U32 R83, RZ, RZ, R82 ;  /* 0x000000ffff537224 */ /* 0x000fce00078e0052 */
.L_x_35388:
[----:B------:R-:W-:Y:S05]  /*172d0*/  BSYNC B1 ;  /* 0x0000000000017941 */ /* 0x000fea0003800000 */
.L_x_35386:
        /* <DEDUP_REMOVED lines=11> */
.L_x_35390:
[----:B------:R-:W-:Y:S01]  /*17390*/  MOV R9, R8 ;  /* 0x0000000800097202 */ /* 0x000fe20000000f00 */
[----:B------:R-:W-:Y:S02]  /*173a0*/  IMAD.MOV.U32 R11, RZ, RZ, R10 ;  /* 0x000000ffff0b7224 */ /* 0x000fe400078e000a */
[----:B------:R-:W-:Y:S02]  /*173b0*/  IMAD.MOV.U32 R106, RZ, RZ, R109 ;  /* 0x000000ffff6a7224 */ /* 0x000fe400078e006d */
[----:B------:R-:W-:-:S07]  /*173c0*/  IMAD.MOV.U32 R82, RZ, RZ, R81 ;  /* 0x000000ffff527224 */ /* 0x000fce00078e0051 */
.L_x_35391:
[----:B------:R-:W-:Y:S05]  /*173d0*/  BSYNC B1 ;  /* 0x0000000000017941 */ /* 0x000fea0003800000 */
.L_x_35389:
        /* <DEDUP_REMOVED lines=11> */
.L_x_35393:
[----:B------:R-:W-:Y:S01]  /*17490*/  MOV R8, R9 ;  /* 0x0000000900087202 */ /* 0x000fe20000000f00 */
[----:B------:R-:W-:Y:S02]  /*174a0*/  IMAD.MOV.U32 R10, RZ, RZ, R11 ;  /* 0x000000ffff0a7224 */ /* 0x000fe400078e000b */
[----:B------:R-:W-:Y:S02]  /*174b0*/  IMAD.MOV.U32 R109, RZ, RZ, R108 ;  /* 0x000000ffff6d7224 */ /* 0x000fe400078e006c */
[----:B------:R-:W-:-:S07]  /*174c0*/  IMAD.MOV.U32 R81, RZ, RZ, R80 ;  /* 0x000000ffff517224 */ /* 0x000fce00078e0050 */
.L_x_35394:
[----:B------:R-:W-:Y:S05]  /*174d0*/  BSYNC B1 ;  /* 0x0000000000017941 */ /* 0x000fea0003800000 */
.L_x_35392:
        /* <DEDUP_REMOVED lines=11> */
.L_x_35396:
[----:B------:R-:W-:Y:S01]  /*17590*/  MOV R9, R8 ;  /* 0x0000000800097202 */ /* 0x000fe20000000f00 */
[----:B------:R-:W-:Y:S02]  /*175a0*/  IMAD.MOV.U32 R11, RZ, RZ, R10 ;  /* 0x000000ffff0b7224 */ /* 0x000fe400078e000a */
[----:B------:R-:W-:Y:S02]  /*175b0*/  IMAD.MOV.U32 R108, RZ, RZ, R111 ;  /* 0x000000ffff6c7224 */ /* 0x000fe400078e006f */
[----:B------:R-:W-:-:S07]  /*175c0*/  IMAD.MOV.U32 R80, RZ, RZ, R79 ;  /* 0x000000ffff507224 */ /* 0x000fce00078e004f */
.L_x_35397:
[----:B------:R-:W-:Y:S05]  /*175d0*/  BSYNC B1 ;  /* 0x0000000000017941 */ /* 0x000fea0003800000 */
.L_x_35395:
        /* <DEDUP_REMOVED lines=11> */
.L_x_35399:
[----:B------:R-:W-:Y:S01]  /*17690*/  MOV R8, R9 ;  /* 0x0000000900087202 */ /* 0x000fe20000000f00 */
[----:B------:R-:W-:Y:S02]  /*176a0*/  IMAD.MOV.U32 R10, RZ, RZ, R11 ;  /* 0x000000ffff0a7224 */ /* 0x000fe400078e000b */
[----:B------:R-:W-:Y:S02]  /*176b0*/  IMAD.MOV.U32 R111, RZ, RZ, R110 ;  /* 0x000000ffff6f7224 */ /* 0x000fe400078e006e */
[----:B------:R-:W-:-:S07]  /*176c0*/  IMAD.MOV.U32 R79, RZ, RZ, R78 ;  /* 0x000000ffff4f7224 */ /* 0x000fce00078e004e */
.L_x_35400:
[----:B------:R-:W-:Y:S05]  /*176d0*/  BSYNC B1 ;  /* 0x0000000000017941 */ /* 0x000fea0003800000 */
.L_x_35398:
        /* <DEDUP_REMOVED lines=11> */
.L_x_35402:
[----:B------:R-:W-:Y:S01]  /*17790*/  MOV R9, R8 ;  /* 0x0000000800097202 */ /* 0x000fe20000000f00 */
[----:B------:R-:W-:Y:S02]  /*177a0*/  IMAD.MOV.U32 R11, RZ, RZ, R10 ;  /* 0x000000ffff0b7224 */ /* 0x000fe400078e000a */
[----:B------:R-:W-:Y:S02]  /*177b0*/  IMAD.MOV.U32 R110, RZ, RZ, R113 ;  /* 0x000000ffff6e7224 */ /* 0x000fe400078e0071 */
[----:B------:R-:W-:-:S07]  /*177c0*/  IMAD.MOV.U32 R78, RZ, RZ, R77 ;  /* 0x000000ffff4e7224 */ /* 0x000fce00078e004d */
.L_x_35403:
[----:B------:R-:W-:Y:S05]  /*177d0*/  BSYNC B1 ;  /* 0x0000000000017941 */ /* 0x000fea0003800000 */
.L_x_35401:
        /* <DEDUP_REMOVED lines=11> */
.L_x_35405:
[----:B------:R-:W-:Y:S01]  /*17890*/  MOV R8, R9 ;  /* 0x0000000900087202 */ /* 0x000fe20000000f00 */
[----:B------:R-:W-:Y:S02]  /*178a0*/  IMAD.MOV.U32 R10, RZ, RZ, R11 ;  /* 0x000000ffff0a7224 */ /* 0x000fe400078e000b */
[----:B------:R-:W-:Y:S02]  /*178b0*/  IMAD.MOV.U32 R113, RZ, RZ, R112 ;  /* 0x000000ffff717224 */ /* 0x000fe400078e0070 */
[----:B------:R-:W-:-:S07]  /*178c0*/  IMAD.MOV.U32 R77, RZ, RZ, R76 ;  /* 0x000000ffff4d7224 */ /* 0x000fce00078e004c */
.L_x_35406:
[----:B------:R-:W-:Y:S05]  /*178d0*/  BSYNC B1 ;  /* 0x0000000000017941 */ /* 0x000fea0003800000 */
.L_x_35404:
        /* <DEDUP_REMOVED lines=11> */
.L_x_35408:
[----:B------:R-:W-:Y:S01]  /*17990*/  MOV R9, R8 ;  /* 0x0000000800097202 */ /* 0x000fe20000000f00 */
[----:B------:R-:W-:Y:S02]  /*179a0*/  IMAD.MOV.U32 R11, RZ, RZ, R10 ;  /* 0x000000ffff0b7224 */ /* 0x000fe400078e000a */
[----:B------:R-:W-:Y:S02]  /*179b0*/  IMAD.MOV.U32 R112, RZ, RZ, R115 ;  /* 0x000000ffff707224 */ /* 0x000fe400078e0073 */
[----:B------:R-:W-:-:S07]  /*179c0*/  IMAD.MOV.U32 R76, RZ, RZ, R75 ;  /* 0x000000ffff4c7224 */ /* 0x000fce00078e004b */
.L_x_35409:
[----:B------:R-:W-:Y:S05]  /*179d0*/  BSYNC B1 ;  /* 0x0000000000017941 */ /* 0x000fea0003800000 */
.L_x_35407:
        /* <DEDUP_REMOVED lines=11> */
.L_x_35411:
[----:B------:R-:W-:Y:S01]  /*17a90*/  MOV R8, R9 ;  /* 0x0000000900087202 */ /* 0x000fe20000000f00 */
[----:B------:R-:W-:Y:S02]  /*17aa0*/  IMAD.MOV.U32 R10, RZ, RZ, R11 ;  /* 0x000000ffff0a7224 */ /* 0x000fe400078e000b */
[----:B------:R-:W-:Y:S02]  /*17ab0*/  IMAD.MOV.U32 R115, RZ, RZ, R114 ;  /* 0x000000ffff737224 */ /* 0x000fe400078e0072 */
[----:B------:R-:W-:-:S07]  /*17ac0*/  IMAD.MOV.U32 R75, RZ, RZ, R74 ;  /* 0x000000ffff4b7224 */ /* 0x000fce00078e004a */
.L_x_35412:
[----:B------:R-:W-:Y:S05]  /*17ad0*/  BSYNC B1 ;  /* 0x0000000000017941 */ /* 0x000fea0003800000 */
.L_x_35410:
        /* <DEDUP_REMOVED lines=11> */
.L_x_35414:
[----:B------:R-:W-:Y:S01]  /*17b90*/  MOV R9, R8 ;  /* 0x0000000800097202 */ /* 0x000fe20000000f00 */
[----:B------:R-:W-:Y:S02]  /*17ba0*/  IMAD.MOV.U32 R11, RZ, RZ, R10 ;  /* 0x000000ffff0b7224 */ /* 0x000fe400078e000a */
[----:B------:R-:W-:Y:S02]  /*17bb0*/  IMAD.MOV.U32 R114, RZ, RZ, R117 ;  /* 0x000000ffff727224 */ /* 0x000fe400078e0075 */
[----:B------:R-:W-:-:S07]  /*17bc0*/  IMAD.MOV.U32 R74, RZ, RZ, R73 ;  /* 0x000000ffff4a7224 */ /* 0x000fce00078e0049 */
.L_x_35415:
[----:B------:R-:W-:Y:S05]  /*17bd0*/  BSYNC B1 ;  /* 0x0000000000017941 */ /* 0x000fea0003800000 */
.L_x_35413:
        /* <DEDUP_REMOVED lines=11> */
.L_x_35417:
[----:B------:R-:W-:Y:S01]  /*17c90*/  MOV R8, R9 ;  /* 0x0000000900087202 */ /* 0x000fe20000000f00 */
[----:B------:R-:W-:Y:S02]  /*17ca0*/  IMAD.MOV.U32 R10, RZ, RZ, R11 ;  /* 0x000000ffff0a7224 */ /* 0x000fe400078e000b */
[----:B------:R-:W-:Y:S02]  /*17cb0*/  IMAD.MOV.U32 R117, RZ, RZ, R116 ;  /* 0x000000ffff757224 */ /* 0x000fe400078e0074 */
[----:B------:R-:W-:-:S07]  /*17cc0*/  IMAD.MOV.U32 R73, RZ, RZ, R72 ;  /* 0x000000ffff497224 */ /* 0x000fce00078e0048 */
.L_x_35418:
[----:B------:R-:W-:Y:S05]  /*17cd0*/  BSYNC B1 ;  /* 0x0000000000017941 */ /* 0x000fea0003800000 */
.L_x_35416:
        /* <DEDUP_REMOVED lines=11> */
.L_x_35420:
[----:B------:R-:W-:Y:S01]  /*17d90*/  MOV R9, R8 ;  /* 0x0000000800097202 */ /* 0x000fe20000000f00 */
[----:B------:R-:W-:Y:S02]  /*17da0*/  IMAD.MOV.U32 R11, RZ, RZ, R10 ;  /* 0x000000ffff0b7224 */ /* 0x000fe400078e000a */
[----:B------:R-:W-:Y:S02]  /*17db0*/  IMAD.MOV.U32 R116, RZ, RZ, R119 ;  /* 0x000000ffff747224 */ /* 0x000fe400078e0077 */
[----:B------:R-:W-:-:S07]  /*17dc0*/  IMAD.MOV.U32 R72, RZ, RZ, R71 ;  /* 0x000000ffff487224 */ /* 0x000fce00078e0047 */
.L_x_35421:
[----:B------:R-:W-:Y:S05]  /*17dd0*/  BSYNC B1 ;  /* 0x0000000000017941 */ /* 0x000fea0003800000 */
.L_x_35419:
        /* <DEDUP_REMOVED lines=11> */
.L_x_35423:
[----:B------:R-:W-:Y:S01]  /*17e90*/  MOV R8, R9 ;  /* 0x0000000900087202 */ /* 0x000fe20000000f00 */
[----:B------:R-:W-:Y:S02]  /*17ea0*/  IMAD.MOV.U32 R10, RZ, RZ, R11 ;  /* 0x000000ffff0a7224 */ /* 0x000fe400078e000b */
[----:B------:R-:W-:Y:S02]  /*17eb0*/  IMAD.MOV.U32 R119, RZ, RZ, R118 ;  /* 0x000000ffff777224 */ /* 0x000fe400078e0076 */
[----:B------:R-:W-:-:S07]  /*17ec0*/  IMAD.MOV.U32 R71, RZ, RZ, R70 ;  /* 0x000000ffff477224 */ /* 0x000fce00078e0046 */
.L_x_35424:
[----:B------:R-:W-:Y:S05]  /*17ed0*/  BSYNC B1 ;  /* 0x0000000000017941 */ /* 0x000fea0003800000 */
.L_x_35422:
        /* <DEDUP_REMOVED lines=11> */
.L_x_35426:
[----:B------:R-:W-:Y:S01]  /*17f90*/  MOV R9, R8 ;  /* 0x0000000800097202 */ /* 0x000fe20000000f00 */
[----:B------:R-:W-:Y:S02]  /*17fa0*/  IMAD.MOV.U32 R11, RZ, RZ, R10 ;  /* 0x000000ffff0b7224 */ /* 0x000fe400078e000a */
[----:B------:R-:W-:Y:S02]  /*17fb0*/  IMAD.MOV.U32 R118, RZ, RZ, R121 ;  /* 0x000000ffff767224 */ /* 0x000fe400078e0079 */
[----:B------:R-:W-:-:S07]  /*17fc0*/  IMAD.MOV.U32 R70, RZ, RZ, R69 ;  /* 0x000000ffff467224 */ /* 0x000fce00078e0045 */
.L_x_35427:
[----:B------:R-:W-:Y:S05]  /*17fd0*/  BSYNC B1 ;  /* 0x0000000000017941 */ /* 0x000fea0003800000 */
.L_x_35425:
        /* <DEDUP_REMOVED lines=11> */
.L_x_35429:
[----:B------:R-:W-:Y:S01]  /*18090*/  MOV R8, R9 ;  /* 0x0000000900087202 */ /* 0x000fe20000000f00 */
[----:B------:R-:W-:Y:S02]  /*180a0*/  IMAD.MOV.U32 R10, RZ, RZ, R11 ;  /* 0x000000ffff0a7224 */ /* 0x000fe400078e000b */
[----:B------:R-:W-:Y:S02]  /*180b0*/  IMAD.MOV.U32 R121, RZ, RZ, R120 ;  /* 0x000000ffff797224 */ /* 0x000fe400078e0078 */
[----:B------:R-:W-:-:S07]  /*180c0*/  IMAD.MOV.U32 R69, RZ, RZ, R68 ;  /* 0x000000ffff457224 */ /* 0x000fce00078e0044 */
.L_x_35430:
[----:B------:R-:W-:Y:S05]  /*180d0*/  BSYNC B1 ;  /* 0x0000000000017941 */ /* 0x000fea0003800000 */
.L_x_35428:
        /* <DEDUP_REMOVED lines=11> */
.L_x_35432:
[----:B------:R-:W-:Y:S01]  /*18190*/  MOV R9, R8 ;  /* 0x0000000800097202 */ /* 0x000fe20000000f00 */
[----:B------:R-:W-:Y:S02]  /*181a0*/  IMAD.MOV.U32 R11, RZ, RZ, R10 ;  /* 0x000000ffff0b7224 */ /* 0x000fe400078e000a */
[----:B------:R-:W-:Y:S02]  /*181b0*/  IMAD.MOV.U32 R120, RZ, RZ, R123 ;  /* 0x000000ffff787224 */ /* 0x000fe400078e007b */
[----:B------:R-:W-:-:S07]  /*181c0*/  IMAD.MOV.U32 R68, RZ, RZ, R67 ;  /* 0x000000ffff447224 */ /* 0x000fce00078e0043 */
.L_x_35433:
[----:B------:R-:W-:Y:S05]  /*181d0*/  BSYNC B1 ;  /* 0x0000000000017941 */ /* 0x000fea0003800000 */
.L_x_35431:
        /* <DEDUP_REMOVED lines=11> */
.L_x_35435:
[----:B------:R-:W-:Y:S01]  /*18290*/  MOV R8, R9 ;  /* 0x0000000900087202 */ /* 0x000fe20000000f00 */
[----:B------:R-:W-:Y:S02]  /*182a0*/  IMAD.MOV.U32 R10, RZ, RZ, R11 ;  /* 0x000000ffff0a7224 */ /* 0x000fe400078e000b */
[----:B------:R-:W-:Y:S02]  /*182b0*/  IMAD.MOV.U32 R123, RZ, RZ, R122 ;  /* 0x000000ffff7b7224 */ /* 0x000fe400078e007a */
[----:B------:R-:W-:-:S07]  /*182c0*/  IMAD.MOV.U32 R67, RZ, RZ, R66 ;  /* 0x000000ffff437224 */ /* 0x000fce00078e0042 */
.L_x_35436:
[----:B------:R-:W-:Y:S05]  /*182d0*/  BSYNC B1 ;  /* 0x0000000000017941 */ /* 0x000fea0003800000 */
.L_x_35434:
        /* <DEDUP_REMOVED lines=11> */
.L_x_35438:
[----:B------:R-:W-:Y:S01]  /*18390*/  MOV R9, R8 ;  /* 0x0000000800097202 */ /* 0x000fe20000000f00 */
[----:B------:R-:W-:Y:S02]  /*183a0*/  IMAD.MOV.U32 R11, RZ, RZ, R10 ;  /* 0x000000ffff0b7224 */ /* 0x000fe400078e000a */
[----:B------:R-:W-:Y:S02]  /*183b0*/  IMAD.MOV.U32 R122, RZ, RZ, R125 ;  /* 0x000000ffff7a7224 */ /* 0x000fe400078e007d */
[----:B------:R-:W-:-:S07]  /*183c0*/  IMAD.MOV.U32 R66, RZ, RZ, R65 ;  /* 0x000000ffff427224 */ /* 0x000fce00078e0041 */
.L_x_35439:
[----:B------:R-:W-:Y:S05]  /*183d0*/  BSYNC B1 ;  /* 0x0000000000017941 */ /* 0x000fea0003800000 */
.L_x_35437:
        /* <DEDUP_REMOVED lines=11> */
.L_x_35441:
[----:B------:R-:W-:Y:S01]  /*18490*/  MOV R8, R9 ;  /* 0x0000000900087202 */ /* 0x000fe20000000f00 */
[----:B------:R-:W-:Y:S02]  /*184a0*/  IMAD.MOV.U32 R10, RZ, RZ, R11 ;  /* 0x000000ffff0a7224 */ /* 0x000fe400078e000b */
[----:B------:R-:W-:Y:S02]  /*184b0*/  IMAD.MOV.U32 R125, RZ, RZ, R124 ;  /* 0x000000ffff7d7224 */ /* 0x000fe400078e007c */
[----:B------:R-:W-:-:S07]  /*184c0*/  IMAD.MOV.U32 R65, RZ, RZ, R64 ;  /* 0x000000ffff417224 */ /* 0x000fce00078e0040 */
.L_x_35442:
[----:B------:R-:W-:Y:S05]  /*184d0*/  BSYNC B1 ;  /* 0x0000000000017941 */ /* 0x000fea0003800000 */
.L_x_35440:
        /* <DEDUP_REMOVED lines=11> */
.L_x_35444:
[----:B------:R-:W-:Y:S01]  /*18590*/  MOV R9, R8 ;  /* 0x0000000800097202 */ /* 0x000fe20000000f00 */
[----:B------:R-:W-:Y:S02]  /*185a0*/  IMAD.MOV.U32 R11, RZ, RZ, R10 ;  /* 0x000000ffff0b7224 */ /* 0x000fe400078e000a */
[----:B------:R-:W-:Y:S02]  /*185b0*/  IMAD.MOV.U32 R124, RZ, RZ, R127 ;  /* 0x000000ffff7c7224 */ /* 0x000fe400078e007f */
[----:B------:R-:W-:-:S07]  /*185c0*/  IMAD.MOV.U32 R64, RZ, RZ, R63 ;  /* 0x000000ffff407224 */ /* 0x000fce00078e003f */
.L_x_35445:
[----:B------:R-:W-:Y:S05]  /*185d0*/  BSYNC B1 ;  /* 0x0000000000017941 */ /* 0x000fea0003800000 */
.L_x_35443:
        /* <DEDUP_REMOVED lines=11> */
.L_x_35447:
[----:B------:R-:W-:Y:S01]  /*18690*/  MOV R8, R9 ;  /* 0x0000000900087202 */ /* 0x000fe20000000f00 */
[----:B------:R-:W-:Y:S02]  /*186a0*/  IMAD.MOV.U32 R10, RZ, RZ, R11 ;  /* 0x000000ffff0a7224 */ /* 0x000fe400078e000b */
[----:B------:R-:W-:Y:S02]  /*186b0*/  IMAD.MOV.U32 R127, RZ, RZ, R126 ;  /* 0x000000ffff7f7224 */ /* 0x000fe400078e007e */
[----:B------:R-:W-:-:S07]  /*186c0*/  IMAD.MOV.U32 R63, RZ, RZ, R62 ;  /* 0x000000ffff3f7224 */ /* 0x000fce00078e003e */
.L_x_35448:
[----:B------:R-:W-:Y:S05]  /*186d0*/  BSYNC B1 ;  /* 0x0000000000017941 */ /* 0x000fea0003800000 */
.L_x_35446:
        /* <DEDUP_REMOVED lines=11> */
.L_x_35450:
[----:B------:R-:W-:Y:S01]  /*18790*/  MOV R9, R8 ;  /* 0x0000000800097202 */ /* 0x000fe20000000f00 */
[----:B------:R-:W-:Y:S02]  /*187a0*/  IMAD.MOV.U32 R11, RZ, RZ, R10 ;  /* 0x000000ffff0b7224 */ /* 0x000fe400078e000a */
[----:B------:R-:W-:Y:S02]  /*187b0*/  IMAD.MOV.U32 R126, RZ, RZ, R129 ;  /* 0x000000ffff7e7224 */ /* 0x000fe400078e0081 */
[----:B------:R-:W-:-:S07]  /*187c0*/  IMAD.MOV.U32 R62, RZ, RZ, R61 ;  /* 0x000000ffff3e7224 */ /* 0x000fce00078e003d */
.L_x_35451:
[----:B------:R-:W-:Y:S05]  /*187d0*/  BSYNC B1 ;  /* 0x0000000000017941 */ /* 0x000fea0003800000 */
.L_x_35449:
        /* <DEDUP_REMOVED lines=11> */
.L_x_35453:
[----:B------:R-:W-:Y:S01]  /*18890*/  MOV R8, R9 ;  /* 0x0000000900087202 */ /* 0x000fe20000000f00 */
[----:B------:R-:W-:Y:S02]  /*188a0*/  IMAD.MOV.U32 R10, RZ, RZ, R11 ;  /* 0x000000ffff0a7224 */ /* 0x000fe400078e000b */
[----:B------:R-:W-:Y:S02]  /*188b0*/  IMAD.MOV.U32 R129, RZ, RZ, R128 ;  /* 0x000000ffff817224 */ /* 0x000fe400078e0080 */
[----:B------:R-:W-:-:S07]  /*188c0*/  IMAD.MOV.U32 R61, RZ, RZ, R60 ;  /* 0x000000ffff3d7224 */ /* 0x000fce00078e003c */
.L_x_35454:
[----:B------:R-:W-:Y:S05]  /*188d0*/  BSYNC B1 ;  /* 0x0000000000017941 */ /* 0x000fea0003800000 */
.L_x_35452:
        /* <DEDUP_REMOVED lines=11> */
.L_x_35456:
[----:B------:R-:W-:Y:S01]  /*18990*/  MOV R9, R8 ;  /* 0x0000000800097202 */ /* 0x000fe20000000f00 */
[----:B------:R-:W-:Y:S02]  /*189a0*/  IMAD.MOV.U32 R11, RZ, RZ, R10 ;  /* 0x000000ffff0b7224 */ /* 0x000fe400078e000a */
[----:B------:R-:W-:Y:S02]  /*189b0*/  IMAD.MOV.U32 R128, RZ, RZ, R131 ;  /* 0x000000ffff807224 */ /* 0x000fe400078e0083 */
[----:B------:R-:W-:-:S07]  /*189c0*/  IMAD.MOV.U32 R60, RZ, RZ, R59 ;  /* 0x000000ffff3c7224 */ /* 0x000fce00078e003b */
.L_x_35457:
[----:B------:R-:W-:Y:S05]  /*189d0*/  BSYNC B1 ;  /* 0x0000000000017941 */ /* 0x000fea0003800000 */
.L_x_35455:
        /* <DEDUP_REMOVED lines=11> */
.L_x_35459:
[----:B------:R-:W-:Y:S01]  /*18a90*/  MOV R8, R9 ;  /* 0x0000000900087202 */ /* 0x000fe20000000f00 */
[----:B------:R-:W-:Y:S02]  /*18aa0*/  IMAD.MOV.U32 R10, RZ, RZ, R11 ;  /* 0x000000ffff0a7224 */ /* 0x000fe400078e000b */
[----:B------:R-:W-:Y:S02]  /*18ab0*/  IMAD.MOV.U32 R131, RZ, RZ, R130 ;  /* 0x000000ffff837224 */ /* 0x000fe400078e0082 */
[----:B------:R-:W-:-:S07]  /*18ac0*/  IMAD.MOV.U32 R59, RZ, RZ, R58 ;  /* 0x000000ffff3b7224 */ /* 0x000fce00078e003a */
.L_x_35460:
[----:B------:R-:W-:Y:S05]  /*18ad0*/  BSYNC B1 ;  /* 0x0000000000017941 */ /* 0x000fea0003800000 */
.L_x_35458:
        /* <DEDUP_REMOVED lines=11> */
.L_x_35462:
[----:B------:R-:W-:Y:S01]  /*18b90*/  MOV R9, R8 ;  /* 0x0000000800097202 */ /* 0x000fe20000000f00 */
[----:B------:R-:W-:Y:S02]  /*18ba0*/  IMAD.MOV.U32 R11, RZ, RZ, R10 ;  /* 0x000000ffff0b7224 */ /* 0x000fe400078e000a */
[----:B------:R-:W-:Y:S02]  /*18bb0*/  IMAD.MOV.U32 R130, RZ, RZ, R133 ;  /* 0x000000ffff827224 */ /* 0x000fe400078e0085 */
[----:B------:R-:W-:-:S07]  /*18bc0*/  IMAD.MOV.U32 R58, RZ, RZ, R57 ;  /* 0x000000ffff3a7224 */ /* 0x000fce00078e0039 */
.L_x_35463:
[----:B------:R-:W-:Y:S05]  /*18bd0*/  BSYNC B1 ;  /* 0x0000000000017941 */ /* 0x000fea0003800000 */
.L_x_35461:
        /* <DEDUP_REMOVED lines=11> */
.L_x_35465:
[----:B------:R-:W-:Y:S01]  /*18c90*/  MOV R8, R9 ;  /* 0x0000000900087202 */ /* 0x000fe20000000f00 */
[----:B------:R-:W-:Y:S02]  /*18ca0*/  IMAD.MOV.U32 R10, RZ, RZ, R11 ;  /* 0x000000ffff0a7224 */ /* 0x000fe400078e000b */
[----:B------:R-:W-:Y:S02]  /*18cb0*/  IMAD.MOV.U32 R133, RZ, RZ, R132 ;  /* 0x000000ffff857224 */ /* 0x000fe400078e0084 */
[----:B------:R-:W-:-:S07]  /*18cc0*/  IMAD.MOV.U32 R57, RZ, RZ, R56 ;  /* 0x000000ffff397224 */ /* 0x000fce00078e0038 */
.L_x_35466:
[----:B------:R-:W-:Y:S05]  /*18cd0*/  BSYNC B1 ;  /* 0x0000000000017941 */ /* 0x000fea0003800000 */
.L_x_35464:
        /* <DEDUP_REMOVED lines=11> */
.L_x_35468:
[----:B------:R-:W-:Y:S01]  /*18d90*/  MOV R9, R8 ;  /* 0x0000000800097202 */ /* 0x000fe20000000f00 */
[----:B------:R-:W-:Y:S02]  /*18da0*/  IMAD.MOV.U32 R11, RZ, RZ, R10 ;  /* 0x000000ffff0b7224 */ /* 0x000fe400078e000a */
[----:B------:R-:W-:Y:S02]  /*18db0*/  IMAD.MOV.U32 R132, RZ, RZ, R135 ;  /* 0x000000ffff847224 */ /* 0x000fe400078e0087 */
[----:B------:R-:W-:-:S07]  /*18dc0*/  IMAD.MOV.U32 R56, RZ, RZ, R55 ;  /* 0x000000ffff387224 */ /* 0x000fce00078e0037 */
.L_x_35469:
[----:B------:R-:W-:Y:S05]  /*18dd0*/  BSYNC B1 ;  /* 0x0000000000017941 */ /* 0x000fea0003800000 */
.L_x_35467:
        /* <DEDUP_REMOVED lines=11> */
.L_x_35471:
[----:B------:R-:W-:Y:S01]  /*18e90*/  MOV R8, R9 ;  /* 0x0000000900087202 */ /* 0x000fe20000000f00 */
[----:B------:R-:W-:Y:S02]  /*18ea0*/  IMAD.MOV.U32 R10, RZ, RZ, R11 ;  /* 0x000000ffff0a7224 */ /* 0x000fe400078e000b */
[----:B------:R-:W-:Y:S02]  /*18eb0*/  IMAD.MOV.U32 R135, RZ, RZ, R134 ;  /* 0x000000ffff877224 */ /* 0x000fe400078e0086 */
[----:B------:R-:W-:-:S07]  /*18ec0*/  IMAD.MOV.U32 R55, RZ, RZ, R54 ;  /* 0x000000ffff377224 */ /* 0x000fce00078e0036 */
.L_x_35472:
[----:B------:R-:W-:Y:S05]  /*18ed0*/  BSYNC B1 ;  /* 0x0000000000017941 */ /* 0x000fea0003800000 */
.L_x_35470:
        /* <DEDUP_REMOVED lines=11> */
.L_x_35474:
[----:B------:R-:W-:Y:S01]  /*18f90*/  MOV R9, R8 ;  /* 0x0000000800097202 */ /* 0x000fe20000000f00 */
[----:B------:R-:W-:Y:S02]  /*18fa0*/  IMAD.MOV.U32 R11, RZ, RZ, R10 ;  /* 0x000000ffff0b7224 */ /* 0x000fe400078e000a */
[----:B------:R-:W-:Y:S02]  /*18fb0*/  IMAD.MOV.U32 R134, RZ, RZ, R137 ;  /* 0x000000ffff867224 */ /* 0x000fe400078e0089 */
[----:B------:R-:W-:-:S07]  /*18fc0*/  IMAD.MOV.U32 R54, RZ, RZ, R53 ;  /* 0x000000ffff367224 */ /* 0x000fce00078e0035 */
.L_x_35475:
[----:B------:R-:W-:Y:S05]  /*18fd0*/  BSYNC B1 ;  /* 0x0000000000017941 */ /* 0x000fea0003800000 */
.L_x_35473:
        /* <DEDUP_REMOVED lines=11> */
.L_x_35477:
[----:B------:R-:W-:Y:S01]  /*19090*/  MOV R8, R9 ;  /* 0x0000000900087202 */ /* 0x000fe20000000f00 */
[----:B------:R-:W-:Y:S02]  /*190a0*/  IMAD.MOV.U32 R10, RZ, RZ, R11 ;  /* 0x000000ffff0a7224 */ /* 0x000fe400078e000b */
[----:B------:R-:W-:Y:S02]  /*190b0*/  IMAD.MOV.U32 R137, RZ, RZ, R136 ;  /* 0x000000ffff897224 */ /* 0x000fe400078e0088 */
[----:B------:R-:W-:-:S07]  /*190c0*/  IMAD.MOV.U32 R53, RZ, RZ, R52 ;  /* 0x000000ffff357224 */ /* 0x000fce00078e0034 */
.L_x_35478:
[----:B------:R-:W-:Y:S05]  /*190d0*/  BSYNC B1 ;  /* 0x0000000000017941 */ /* 0x000fea0003800000 */
.L_x_35476:
        /* <DEDUP_REMOVED lines=11> */
.L_x_35480:
[----:B------:R-:W-:Y:S01]  /*19190*/  MOV R9, R8 ;  /* 0x0000000800097202 */ /* 0x000fe20000000f00 */
[----:B------:R-:W-:Y:S02]  /*191a0*/  IMAD.MOV.U32 R11, RZ, RZ, R10 ;  /* 0x000000ffff0b7224 */ /* 0x000fe400078e000a */
[----:B------:R-:W-:Y:S02]  /*191b0*/  IMAD.MOV.U32 R136, RZ, RZ, R139 ;  /* 0x000000ffff887224 */ /* 0x000fe400078e008b */
[----:B------:R-:W-:-:S07]  /*191c0*/  IMAD.MOV.U32 R52, RZ, RZ, R51 ;  /* 0x000000ffff347224 */ /* 0x000fce00078e0033 */
.L_x_35481:
[----:B------:R-:W-:Y:S05]  /*191d0*/  BSYNC B1 ;  /* 0x0000000000017941 */ /* 0x000fea0003800000 */
.L_x_35479:
        /* <DEDUP_REMOVED lines=11> */
.L_x_35483:
[----:B------:R-:W-:Y:S01]  /*19290*/  MOV R8, R9 ;  /* 0x0000000900087202 */ /* 0x000fe20000000f00 */
[----:B------:R-:W-:Y:S02]  /*192a0*/  IMAD.MOV.U32 R10, RZ, RZ, R11 ;  /* 0x000000ffff0a7224 */ /* 0x000fe400078e000b */
[----:B------:R-:W-:Y:S02]  /*192b0*/  IMAD.MOV.U32 R139, RZ, RZ, R138 ;  /* 0x000000ffff8b7224 */ /* 0x000fe400078e008a */
[----:B------:R-:W-:-:S07]  /*192c0*/  IMAD.MOV.U32 R51, RZ, RZ, R50 ;  /* 0x000000ffff337224 */ /* 0x000fce00078e0032 */
.L_x_35484:
[----:B------:R-:W-:Y:S05]  /*192d0*/  BSYNC B1 ;  /* 0x0000000000017941 */ /* 0x000fea0003800000 */
.L_x_35482:
        /* <DEDUP_REMOVED lines=11> */
.L_x_35486:
[----:B------:R-:W-:Y:S01]  /*19390*/  MOV R9, R8 ;  /* 0x0000000800097202 */ /* 0x000fe20000000f00 */
[----:B------:R-:W-:Y:S02]  /*193a0*/  IMAD.MOV.U32 R11, RZ, RZ, R10 ;  /* 0x000000ffff0b7224 */ /* 0x000fe400078e000a */
[----:B------:R-:W-:Y:S02]  /*193b0*/  IMAD.MOV.U32 R138, RZ, RZ, R141 ;  /* 0x000000ffff8a7224 */ /* 0x000fe400078e008d */
[----:B------:R-:W-:-:S07]  /*193c0*/  IMAD.MOV.U32 R50, RZ, RZ, R49 ;  /* 0x000000ffff327224 */ /* 0x000fce00078e0031 */
.L_x_35487:
[----:B------:R-:W-:Y:S05]  /*193d0*/  BSYNC B1 ;  /* 0x0000000000017941 */ /* 0x000fea0003800000 */
.L_x_35485:
        /* <DEDUP_REMOVED lines=11> */
.L_x_35489:
[----:B------:R-:W-:Y:S01]  /*19490*/  MOV R8, R9 ;  /* 0x0000000900087202 */ /* 0x000fe20000000f00 */
[----:B------:R-:W-:Y:S02]  /*194a0*/  IMAD.MOV.U32 R10, RZ, RZ, R11 ;  /* 0x000000ffff0a7224 */ /* 0x000fe400078e000b */
[----:B------:R-:W-:Y:S02]  /*194b0*/  IMAD.MOV.U32 R141, RZ, RZ, R140 ;  /* 0x000000ffff8d7224 */ /* 0x000fe400078e008c */
[----:B------:R-:W-:-:S07]  /*194c0*/  IMAD.MOV.U32 R49, RZ, RZ, R48 ;  /* 0x000000ffff317224 */ /* 0x000fce00078e0030 */
.L_x_35490:
[----:B------:R-:W-:Y:S05]  /*194d0*/  BSYNC B1 ;  /* 0x0000000000017941 */ /* 0x000fea0003800000 */
.L_x_35488:
        /* <DEDUP_REMOVED lines=11> */
.L_x_35492:
[----:B------:R-:W-:Y:S01]  /*19590*/  MOV R9, R8 ;  /* 0x0000000800097202 */ /* 0x000fe20000000f00 */
[----:B------:R-:W-:Y:S02]  /*195a0*/  IMAD.MOV.U32 R11, RZ, RZ, R10 ;  /* 0x000000ffff0b7224 */ /* 0x000fe400078e000a */
[----:B------:R-:W-:Y:S02]  /*195b0*/  IMAD.MOV.U32 R140, RZ, RZ, R143 ;  /* 0x000000ffff8c7224 */ /* 0x000fe400078e008f */
[----:B------:R-:W-:-:S07]  /*195c0*/  IMAD.MOV.U32 R48, RZ, RZ, R47 ;  /* 0x000000ffff307224 */ /* 0x000fce00078e002f */
.L_x_35493:
[----:B------:R-:W-:Y:S05]  /*195d0*/  BSYNC B1 ;  /* 0x0000000000017941 */ /* 0x000fea0003800000 */
.L_x_35491:
        /* <DEDUP_REMOVED lines=11> */
.L_x_35495:
[----:B------:R-:W-:Y:S01]  /*19690*/  MOV R8, R9 ;  /* 0x0000000900087202 */ /* 0x000fe20000000f00 */
[----:B------:R-:W-:Y:S02]  /*196a0*/  IMAD.MOV.U32 R10, RZ, RZ, R11 ;  /* 0x000000ffff0a7224 */ /* 0x000fe400078e000b */
[----:B------:R-:W-:Y:S02]  /*196b0*/  IMAD.MOV.U32 R143, RZ, RZ, R142 ;  /* 0x000000ffff8f7224 */ /* 0x000fe400078e008e */
[----:B------:R-:W-:-:S07]  /*196c0*/  IMAD.MOV.U32 R47, RZ, RZ, R46 ;  /* 0x000000ffff2f7224 */ /* 0x000fce00078e002e */
.L_x_35496:
[----:B------:R-:W-:Y:S05]  /*196d0*/  BSYNC B1 ;  /* 0x0000000000017941 */ /* 0x000fea0003800000 */
.L_x_35494:
        /* <DEDUP_REMOVED lines=11> */
.L_x_35498:
[----:B------:R-:W-:Y:S01]  /*19790*/  MOV R9, R8 ;  /* 0x0000000800097202 */ /* 0x000fe20000000f00 */
[----:B------:R-:W-:Y:S02]  /*197a0*/  IMAD.MOV.U32 R11, RZ, RZ, R10 ;  /* 0x000000ffff0b7224 */ /* 0x000fe400078e000a */
[----:B------:R-:W-:Y:S02]  /*197b0*/  IMAD.MOV.U32 R142, RZ, RZ, R145 ;  /* 0x000000ffff8e7224 */ /* 0x000fe400078e0091 */
[----:B------:R-:W-:-:S07]  /*197c0*/  IMAD.MOV.U32 R46, RZ, RZ, R45 ;  /* 0x000000ffff2e7224 */ /* 0x000fce00078e002d */
.L_x_35499:
[----:B------:R-:W-:Y:S05]  /*197d0*/  BSYNC B1 ;  /* 0x0000000000017941 */ /* 0x000fea0003800000 */
.L_x_35497:
        /* <DEDUP_REMOVED lines=11> */
.L_x_35501:
[----:B------:R-:W-:Y:S01]  /*19890*/  MOV R8, R9 ;  /* 0x0000000900087202 */ /* 0x000fe20000000f00 */
[----:B------:R-:W-:Y:S02]  /*198a0*/  IMAD.MOV.U32 R10, RZ, RZ, R11 ;  /* 0x000000ffff0a7224 */ /* 0x000fe400078e000b */
[----:B------:R-:W-:Y:S02]  /*198b0*/  IMAD.MOV.U32 R145, RZ, RZ, R144 ;  /* 0x000000ffff917224 */ /* 0x000fe400078e0090 */
[----:B------:R-:W-:-:S07]  /*198c0*/  IMAD.MOV.U32 R45, RZ, RZ, R44 ;  /* 0x000000ffff2d7224 */ /* 0x000fce00078e002c */
.L_x_35502:
[----:B------:R-:W-:Y:S05]  /*198d0*/  BSYNC B1 ;  /* 0x0000000000017941 */ /* 0x000fea0003800000 */
.L_x_35500:
        /* <DEDUP_REMOVED lines=11> */
.L_x_35504:
[----:B------:R-:W-:Y:S01]  /*19990*/  MOV R9, R8 ;  /* 0x0000000800097202 */ /* 0x000fe20000000f00 */
[----:B------:R-:W-:Y:S02]  /*199a0*/  IMAD.MOV.U32 R11, RZ, RZ, R10 ;  /* 0x000000ffff0b7224 */ /* 0x000fe400078e000a */
[----:B------:R-:W-:Y:S02]  /*199b0*/  IMAD.MOV.U32 R144, RZ, RZ, R147 ;  /* 0x000000ffff907224 */ /* 0x000fe400078e0093 */
[----:B------:R-:W-:-:S07]  /*199c0*/  IMAD.MOV.U32 R44, RZ, RZ, R43 ;  /* 0x000000ffff2c7224 */ /* 0x000fce00078e002b */
.L_x_35505:
[----:B------:R-:W-:Y:S05]  /*199d0*/  BSYNC B1 ;  /* 0x0000000000017941 */ /* 0x000fea0003800000 */
.L_x_35503:
        /* <DEDUP_REMOVED lines=11> */
.L_x_35507:
[----:B------:R-:W-:Y:S01]  /*19a90*/  MOV R8, R9 ;  /* 0x0000000900087202 */ /* 0x000fe20000000f00 */
[----:B------:R-:W-:Y:S02]  /*19aa0*/  IMAD.MOV.U32 R10, RZ, RZ, R11 ;  /* 0x000000ffff0a7224 */ /* 0x000fe400078e000b */
[----:B------:R-:W-:Y:S02]  /*19ab0*/  IMAD.MOV.U32 R147, RZ, RZ, R146 ;  /* 0x000000ffff937224 */ /* 0x000fe400078e0092 */
[----:B------:R-:W-:-:S07]  /*19ac0*/  IMAD.MOV.U32 R43, RZ, RZ, R42 ;  /* 0x000000ffff2b7224 */ /* 0x000fce00078e002a */
.L_x_35508:
[----:B------:R-:W-:Y:S05]  /*19ad0*/  BSYNC B1 ;  /* 0x0000000000017941 */ /* 0x000fea0003800000 */
.L_x_35506:
        /* <DEDUP_REMOVED lines=11> */
.L_x_35510:
[----:B------:R-:W-:Y:S01]  /*19b90*/  MOV R9, R8 ;  /* 0x0000000800097202 */ /* 0x000fe20000000f00 */
[----:B------:R-:W-:Y:S02]  /*19ba0*/  IMAD.MOV.U32 R11, RZ, RZ, R10 ;  /* 0x000000ffff0b7224 */ /* 0x000fe400078e000a */
[----:B------:R-:W-:Y:S02]  /*19bb0*/  IMAD.MOV.U32 R146, RZ, RZ, R149 ;  /* 0x000000ffff927224 */ /* 0x000fe400078e0095 */
[----:B------:R-:W-:-:S07]  /*19bc0*/  IMAD.MOV.U32 R42, RZ, RZ, R41 ;  /* 0x000000ffff2a7224 */ /* 0x000fce00078e0029 */
.L_x_35511:
[----:B------:R-:W-:Y:S05]  /*19bd0*/  BSYNC B1 ;  /* 0x0000000000017941 */ /* 0x000fea0003800000 */
.L_x_35509:
        /* <DEDUP_REMOVED lines=11> */
.L_x_35513:
[----:B------:R-:W-:Y:S01]  /*19c90*/  MOV R8, R9 ;  /* 0x0000000900087202 */ /* 0x000fe20000000f00 */
[----:B------:R-:W-:Y:S02]  /*19ca0*/  IMAD.MOV.U32 R10, RZ, RZ, R11 ;  /* 0x000000ffff0a7224 */ /* 0x000fe400078e000b */
[----:B------:R-:W-:Y:S02]  /*19cb0*/  IMAD.MOV.U32 R149, RZ, RZ, R148 ;  /* 0x000000ffff957224 */ /* 0x000fe400078e0094 */
[----:B------:R-:W-:-:S07]  /*19cc0*/  IMAD.MOV.U32 R41, RZ, RZ, R40 ;  /* 0x000000ffff297224 */ /* 0x000fce00078e0028 */
.L_x_35514:
[----:B------:R-:W-:Y:S05]  /*19cd0*/  BSYNC B1 ;  /* 0x0000000000017941 */ /* 0x000fea0003800000 */
.L_x_35512:
        /* <DEDUP_REMOVED lines=11> */
.L_x_35516:
[----:B------:R-:W-:Y:S01]  /*19d90*/  MOV R9, R8 ;  /* 0x0000000800097202 */ /* 0x000fe20000000f00 */
[----:B------:R-:W-:Y:S02]  /*19da0*/  IMAD.MOV.U32 R11, RZ, RZ, R10 ;  /* 0x000000ffff0b7224 */ /* 0x000fe400078e000a */
[----:B------:R-:W-:Y:S02]  /*19db0*/  IMAD.MOV.U32 R148, RZ, RZ, R151 ;  /* 0x000000ffff947224 */ /* 0x000fe400078e0097 */
[----:B------:R-:W-:-:S07]  /*19dc0*/  IMAD.MOV.U32 R40, RZ, RZ, R39 ;  /* 0x000000ffff287224 */ /* 0x000fce00078e0027 */
.L_x_35517:
[----:B------:R-:W-:Y:S05]  /*19dd0*/  BSYNC B1 ;  /* 0x0000000000017941 */ /* 0x000fea0003800000 */
.L_x_35515:
        /* <DEDUP_REMOVED lines=11> */
.L_x_35519:
[----:B------:R-:W-:Y:S01]  /*19e90*/  MOV R8, R9 ;  /* 0x0000000900087202 */ /* 0x000fe20000000f00 */
[----:B------:R-:W-:Y:S02]  /*19ea0*/  IMAD.MOV.U32 R10, RZ, RZ, R11 ;  /* 0x000000ffff0a7224 */ /* 0x000fe400078e000b */
[----:B------:R-:W-:Y:S02]  /*19eb0*/  IMAD.MOV.U32 R151, RZ, RZ, R150 ;  /* 0x000000ffff977224 */ /* 0x000fe400078e0096 */
[----:B------:R-:W-:-:S07]  /*19ec0*/  IMAD.MOV.U32 R39, RZ, RZ, R38 ;  /* 0x000000ffff277224 */ /* 0x000fce00078e0026 */
.L_x_35520:
[----:B------:R-:W-:Y:S05]  /*19ed0*/  BSYNC B1 ;  /* 0x0000000000017941 */ /* 0x000fea0003800000 */
.L_x_35518:
        /* <DEDUP_REMOVED lines=11> */
.L_x_35522:
[----:B------:R-:W-:Y:S01]  /*19f90*/  MOV R9, R8 ;  /* 0x0000000800097202 */ /* 0x000fe20000000f00 */
[----:B------:R-:W-:Y:S02]  /*19fa0*/  IMAD.MOV.U32 R11, RZ, RZ, R10 ;  /* 0x000000ffff0b7224 */ /* 0x000fe400078e000a */
[----:B------:R-:W-:Y:S02]  /*19fb0*/  IMAD.MOV.U32 R150, RZ, RZ, R153 ;  /* 0x000000ffff967224 */ /* 0x000fe400078e0099 */
[----:B------:R-:W-:-:S07]  /*19fc0*/  IMAD.MOV.U32 R38, RZ, RZ, R37 ;  /* 0x000000ffff267224 */ /* 0x000fce00078e0025 */
.L_x_35523:
[----:B------:R-:W-:Y:S05]  /*19fd0*/  BSYNC B1 ;  /* 0x0000000000017941 */ /* 0x000fea0003800000 */
.L_x_35521:
        /* <DEDUP_REMOVED lines=11> */
.L_x_35525:
[----:B------:R-:W-:Y:S01]  /*1a090*/  MOV R8, R9 ;  /* 0x0000000900087202 */ /* 0x000fe20000000f00 */
[----:B------:R-:W-:Y:S02]  /*1a0a0*/  IMAD.MOV.U32 R10, RZ, RZ, R11 ;  /* 0x000000ffff0a7224 */ /* 0x000fe400078e000b */
[----:B------:R-:W-:Y:S02]  /*1a0b0*/  IMAD.MOV.U32 R153, RZ, RZ, R152 ;  /* 0x000000ffff997224 */ /* 0x000fe400078e0098 */
[----:B------:R-:W-:-:S07]  /*1a0c0*/  IMAD.MOV.U32 R37, RZ, RZ, R36 ;  /* 0x000000ffff257224 */ /* 0x000fce00078e0024 */
.L_x_35526:
[----:B------:R-:W-:Y:S05]  /*1a0d0*/  BSYNC B1 ;  /* 0x0000000000017941 */ /* 0x000fea0003800000 */
.L_x_35524:
        /* <DEDUP_REMOVED lines=11> */
.L_x_35528:
[----:B------:R-:W-:Y:S01]  /*1a190*/  MOV R9, R8 ;  /* 0x0000000800097202 */ /* 0x000fe20000000f00 */
[----:B------:R-:W-:Y:S02]  /*1a1a0*/  IMAD.MOV.U32 R11, RZ, RZ, R10 ;  /* 0x000000ffff0b7224 */ /* 0x000fe400078e000a */
[----:B------:R-:W-:Y:S02]  /*1a1b0*/  IMAD.MOV.U32 R152, RZ, RZ, R155 ;  /* 0x000000ffff987224 */ /* 0x000fe400078e009b */
[----:B------:R-:W-:-:S07]  /*1a1c0*/  IMAD.MOV.U32 R36, RZ, RZ, R35 ;  /* 0x000000ffff247224 */ /* 0x000fce00078e0023 */
.L_x_35529:
[----:B------:R-:W-:Y:S05]  /*1a1d0*/  BSYNC B1 ;  /* 0x0000000000017941 */ /* 0x000fea0003800000 */
.L_x_35527:
        /* <DEDUP_REMOVED lines=11> */
.L_x_35531:
[----:B------:R-:W-:Y:S01]  /*1a290*/  MOV R8, R9 ;  /* 0x0000000900087202 */ /* 0x000fe20000000f00 */
[----:B------:R-:W-:Y:S02]  /*1a2a0*/  IMAD.MOV.U32 R10, RZ, RZ, R11 ;  /* 0x000000ffff0a7224 */ /* 0x000fe400078e000b */
[----:B------:R-:W-:Y:S02]  /*1a2b0*/  IMAD.MOV.U32 R155, RZ, RZ, R154 ;  /* 0x000000ffff9b7224 */ /* 0x000fe400078e009a */
[----:B------:R-:W-:-:S07]  /*1a2c0*/  IMAD.MOV.U32 R35, RZ, RZ, R34 ;  /* 0x000000ffff237224 */ /* 0x000fce00078e0022 */
.L_x_35532:
[----:B------:R-:W-:Y:S05]  /*1a2d0*/  BSYNC B1 ;  /* 0x0000000000017941 */ /* 0x000fea0003800000 */
.L_x_35530:
        /* <DEDUP_REMOVED lines=11> */
.L_x_35534:
[----:B------:R-:W-:Y:S01]  /*1a390*/  MOV R9, R8 ;  /* 0x0000000800097202 */ /* 0x000fe20000000f00 */
[----:B------:R-:W-:Y:S02]  /*1a3a0*/  IMAD.MOV.U32 R11, RZ, RZ, R10 ;  /* 0x000000ffff0b7224 */ /* 0x000fe400078e000a */
[----:B------:R-:W-:Y:S02]  /*1a3b0*/  IMAD.MOV.U32 R154, RZ, RZ, R157 ;  /* 0x000000ffff9a7224 */ /* 0x000fe400078e009d */
[----:B------:R-:W-:-:S07]  /*1a3c0*/  IMAD.MOV.U32 R34, RZ, RZ, R3 ;  /* 0x000000ffff227224 */ /* 0x000fce00078e0003 */
.L_x_35535:
[----:B------:R-:W-:Y:S05]  /*1a3d0*/  BSYNC B1 ;  /* 0x0000000000017941 */ /* 0x000fea0003800000 */
.L_x_35533:
        /* <DEDUP_REMOVED lines=11> */
.L_x_35537:
[----:B------:R-:W-:Y:S01]  /*1a490*/  IMAD.MOV.U32 R157, RZ, RZ, R156 ;  /* 0x000000ffff9d7224 */ /* 0x000fe200078e009c */
[-C--:B------:R-:W-:Y:S01]  /*1a4a0*/  MOV R8, R9.reuse ;  /* 0x0000000900087202 */ /* 0x080fe20000000f00 */
[----:B------:R-:W-:Y:S01]  /*1a4b0*/  IMAD.MOV.U32 R3, RZ, RZ, R2 ;  /* 0x000000ffff037224 */ /* 0x000fe200078e0002 */
[----:B------:R-:W-:Y:S01]  /*1a4c0*/  MOV R156, R9 ;  /* 0x00000009009c7202 */ /* 0x000fe20000000f00 */
[--C-:B------:R-:W-:Y:S02]  /*1a4d0*/  IMAD.MOV.U32 R10, RZ, RZ, R11.reuse ;  /* 0x000000ffff0a7224 */ /* 0x100fe400078e000b */
[----:B------:R-:W-:-:S07]  /*1a4e0*/  IMAD.MOV.U32 R2, RZ, RZ, R11 ;  /* 0x000000ffff027224 */ /* 0x000fce00078e000b */
.L_x_35538:
[----:B------:R-:W-:Y:S05]  /*1a4f0*/  BSYNC B1 ;  /* 0x0000000000017941 */ /* 0x000fea0003800000 */
.L_x_35536:
[----:B------:R-:W-:Y:S01]  /*1a500*/  VIADD R4, R4, 0x4 ;  /* 0x0000000404047836 */ /* 0x000fe20000000000 */
[----:B------:R-:W-:Y:S06]  /*1a510*/  @P1 BRA `(.L_x_35539) ;  /* 0xffffffc0000c1947 */ /* 0x000fec000383ffff */
[----:B------:R-:W-:Y:S01]  /*1a520*/  FADD.FTZ R158, R158, R7 ;  /* 0x000000079e9e7221 */ /* 0x000fe20000010000 */
[----:B------:R-:W-:Y:S01]  /*1a530*/  IMAD.MOV.U32 R159, RZ, RZ, R6 ;  /* 0x000000ffff9f7224 */ /* 0x000fe200078e0006 */
[----:B------:R-:W-:Y:S01]  /*1a540*/  MOV R156, R8 ;  /* 0x00000008009c7202 */ /* 0x000fe20000000f00 */
[----:B------:R-:W-:-:S07]  /*1a550*/  IMAD.MOV.U32 R2, RZ, RZ, R10 ;  /* 0x000000ffff027224 */ /* 0x000fce00078e000a */
.L_x_35349:
[----:B------:R-:W-:Y:S05]  /*1a560*/  BSYNC B0 ;  /* 0x0000000000007941 */ /* 0x000fea0003800000 */
.L_x_35348:
        /* <DEDUP_REMOVED lines=9> */
[----:B------:R-:W-:Y:S02]  /*1a600*/  LEA.HI R0, R0, R5, RZ, 0x5 ;  /* 0x0000000500007211 */ /* 0x000fe400078f28ff */
[----:B--2---:R-:W-:Y:S01]  /*1a610*/  LEA R5, R7, R4, 0x18 ;  /* 0x0000000407057211 */ /* 0x004fe200078ec0ff */
[----:B------:R-:W-:Y:S01]  /*1a620*/  IMAD.MOV.U32 R7, RZ, RZ, R158 ;  /* 0x000000ffff077224 */ /* 0x000fe200078e009e */
[----:B------:R-:W-:-:S05]  /*1a630*/  SHF.R.S32.HI R0, RZ, 0x5, R0 ;  /* 0x00000005ff007819 */ /* 0x000fca0000011400 */
[----:B------:R-:W-:-:S05]  /*1a640*/  IMAD R0, R0, 0x208, R5 ;  /* 0x0000020800007824 */ /* 0x000fca00078e0205 */
        /* <DEDUP_REMOVED lines=65> */
.L_x_35541:
[----:B------:R-:W-:Y:S05]  /*1aa60*/  BSYNC B0 ;  /* 0x0000000000007941 */ /* 0x000fea0003800000 */
.L_x_35540:
        /* <DEDUP_REMOVED lines=10> */
[----:B-1----:R-:W1:Y:S04]  /*1ab10*/  LDS.128 R4, [UR4+0x250] ;  /* 0x00025004ff047984 */ /* 0x002e680008000c00 */
[----:B------:R-:W4:Y:S04]  /*1ab20*/  LDS.128 R20, [UR4+0x230] ;  /* 0x00023004ff147984 */ /* 0x000f280008000c00 */
[----:B------:R-:W5:Y:S04]  /*1ab30*/  LDS.128 R24, [UR4+0x290] ;  /* 0x00029004ff187984 */ /* 0x000f680008000c00 */
[----:B------:R-:W5:Y:S04]  /*1ab40*/  LDS.128 R28, [UR4+0x2a0] ;  /* 0x0002a004ff1c7984 */ /* 0x000f680008000c00 */
[----:B------:R-:W-:Y:S04]  /*1ab50*/  LDS.64 R164, [UR4+0x410] ;  /* 0x00041004ffa47984 */ /* 0x000fe80008000a00 */
[----:B0-----:R-:W-:Y:S04]  /*1ab60*/  STL.64 [R1], R12 ;  /* 0x0000000c01007387 */ /* 0x001fe80000100a00 */
[----:B------:R-:W5:Y:S04]  /*1ab70*/  LDL.64 R160, [R1] ;  /* 0x0000000001a07983 */ /* 0x000f680000100a00 */
[----:B------:R-:W-:Y:S04]  /*1ab80*/  STL.64 [R1+0x8], R14 ;  /* 0x0000080e01007387 */ /* 0x000fe80000100a00 */
[----:B--2---:R-:W-:Y:S04]  /*1ab90*/  STL.64 [R1+0x10], R16 ;  /* 0x0000101001007387 */ /* 0x004fe80000100a00 */
[----:B------:R-:W-:Y:S04]  /*1aba0*/  STL.64 [R1+0x18], R18 ;  /* 0x0000181201007387 */ /* 0x000fe80000100a00 */
[----:B---3--:R-:W-:Y:S04]  /*1abb0*/  STL.64 [R1+0x30], R8 ;  /* 0x0000300801007387 */ /* 0x008fe80000100a00 */
[----:B------:R-:W-:Y:S04]  /*1abc0*/  STL.64 [R1+0x38], R10 ;  /* 0x0000380a01007387 */ /* 0x000fe80000100a00 */
[----:B-1----:R-:W-:Y:S04]  /*1abd0*/  STL.64 [R1+0x40], R4 ;  /* 0x0000400401007387 */ /* 0x002fe80000100a00 */
[----:B------:R-:W-:Y:S04]  /*1abe0*/  STL.64 [R1+0x48], R6 ;  /* 0x0000480601007387 */ /* 0x000fe80000100a00 */
[----:B------:R-:W0:Y:S04]  /*1abf0*/  LDS.128 R12, [UR4+0x260] ;  /* 0x00026004ff0c7984 */ /* 0x000e280008000c00 */
[----:B------:R-:W1:Y:S04]  /*1ac00*/  LDS.128 R16, [UR4+0x270] ;  /* 0x00027004ff107984 */ /* 0x000e680008000c00 */
[----:B------:R-:W2:Y:S04]  /*1ac10*/  LDS.128 R8, [UR4+0x2b0] ;  /* 0x0002b004ff087984 */ /* 0x000ea80008000c00 */
[----:B------:R-:W3:Y:S04]  /*1ac20*/  LDS.128 R4, [UR4+0x2c0] ;  /* 0x0002c004ff047984 */ /* 0x000ee80008000c00 */
[----:B----4-:R-:W-:Y:S04]  /*1ac30*/  STL.64 [R1+0x20], R20 ;  /* 0x0000201401007387 */ /* 0x010fe80000100a00 */
[----:B------:R-:W-:Y:S04]  /*1ac40*/  STL.64 [R1+0x28], R22 ;  /* 0x0000281601007387 */ /* 0x000fe80000100a00 */
[----:B-----5:R-:W-:Y:S04]  /*1ac50*/  STL.64 [R1+0x80], R24 ;  /* 0x0000801801007387 */ /* 0x020fe80000100a00 */
[----:B------:R-:W-:Y:S04]  /*1ac60*/  STL.64 [R1+0x88], R26 ;  /* 0x0000881a01007387 */ /* 0x000fe80000100a00 */
[----:B------:R-:W-:Y:S04]  /*1ac70*/  STL.64 [R1+0x90], R28 ;  /* 0x0000901c01007387 */ /* 0x000fe80000100a00 */
[----:B------:R-:W-:Y:S04]  /*1ac80*/  STL.64 [R1+0x98], R30 ;  /* 0x0000981e01007387 */ /* 0x000fe80000100a00 */
        /* <DEDUP_REMOVED lines=12> */
[----:B------:R-:W4:Y:S04]  /*1ad50*/  LDS.128 R4, [UR4+0x300] ;  /* 0x00030004ff047984 */ /* 0x000f280008000c00 */
[----:B------:R-:W5:Y:S04]  /*1ad60*/  LDS.128 R28, [UR4+0x310] ;  /* 0x00031004ff1c7984 */ /* 0x000f680008000c00 */
[----:B------:R-:W5:Y:S04]  /*1ad70*/  LDS.128 R12, [UR4+0x330] ;  /* 0x00033004ff0c7984 */ /* 0x000f680008000c00 */
        /* <DEDUP_REMOVED lines=37> */
[----:B------:R-:W1:Y:S01]  /*1afd0*/  LDS.128 R4, [UR4+0x3b0] ;  /* 0x0003b004ff047984 */ /* 0x000e620008000c00 */
[----:B------:R-:W-:-:S03]  /*1afe0*/  FSETP.GT.FTZ.AND P0, PT, R159, R160, PT ;  /* 0x000000a09f00720b */ /* 0x000fc60003f14000 */
[----:B------:R-:W2:Y:S01]  /*1aff0*/  LDS.128 R8, [UR4+0x3c0] ;  /* 0x0003c004ff087984 */ /* 0x000ea20008000c00 */
[----:B------:R-:W-:Y:S02]  /*1b000*/  FSEL R162, R159, R160, P0 ;  /* 0x000000a09fa27208 */ /* 0x000fe40000000000 */
[----:B------:R-:W-:Y:S01]  /*1b010*/  FSEL R159, R160, R159, P0 ;  /* 0x0000009fa09f7208 */ /* 0x000fe20000000000 */
[----:B------:R-:W3:Y:S01]  /*1b020*/  LDS.128 R12, [UR4+0x3d0] ;  /* 0x0003d004ff0c7984 */ /* 0x000ee20008000c00 */
[----:B------:R-:W-:Y:S02]  /*1b030*/  FSEL R163, R161, R158, P0 ;  /* 0x0000009ea1a37208 */ /* 0x000fe40000000000 */
[----:B------:R-:W-:Y:S01]  /*1b040*/  FSEL R164, R158, R161, P0 ;  /* 0x000000a19ea47208 */ /* 0x000fe20000000000 */
[----:B------:R-:W4:Y:S01]  /*1b050*/  LDS.128 R16, [UR4+0x3e0] ;  /* 0x0003e004ff107984 */ /* 0x000f220008000c00 */
[----:B------:R-:W-:-:S03]  /*1b060*/  FADD.FTZ R159, -R162, R159 ;  /* 0x0000009fa29f7221 */ /* 0x000fc60000010100 */
[----:B------:R-:W5:Y:S01]  /*1b070*/  LDS.128 R24, [UR4+0x3f0] ;  /* 0x0003f004ff187984 */ /* 0x000f620008000c00 */
[----:B------:R-:W-:-:S03]  /*1b080*/  FMUL.FTZ R159, R159, 1.4426950216293334961 ;  /* 0x3fb8aa3b9f9f7820 */ /* 0x000fc60000410000 */
[----:B------:R-:W5:Y:S01]  /*1b090*/  LDS.128 R28, [UR4+0x400] ;  /* 0x00040004ff1c7984 */ /* 0x000f620008000c00 */
[----:B------:R-:W0:Y:S03]  /*1b0a0*/  MUFU.EX2 R0, R159 ;  /* 0x0000009f00007308 */ /* 0x000e260000000800 */
[----:B0-----:R-:W-:Y:S01]  /*1b0b0*/  STL.64 [R1+0x190], R20 ;  /* 0x0001901401007387 */ /* 0x001fe20000100a00 */
[----:B------:R-:W-:Y:S01]  /*1b0c0*/  FMUL.FTZ R163, R163, R0 ;  /* 0x00000000a3a37220 */ /* 0x000fe20000410000 */
[----:B------:R-:W-:Y:S02]  /*1b0d0*/  IMAD.MOV.U32 R0, RZ, RZ, RZ ;  /* 0x000000ffff007224 */ /* 0x000fe400078e00ff */
[----:B------:R-:W-:Y:S04]  /*1b0e0*/  STL.64 [R1+0x198], R22 ;  /* 0x0001981601007387 */ /* 0x000fe80000100a00 */
[----:B-1----:R-:W-:Y:S04]  /*1b0f0*/  STL.64 [R1+0x1a8], R6 ;  /* 0x0001a80601007387 */ /* 0x002fe80000100a00 */
        /* <DEDUP_REMOVED lines=10> */
[----:B------:R0:W-:Y:S02]  /*1b1a0*/  STL.64 [R1+0x1a0], R4 ;  /* 0x0001a00401007387 */ /* 0x0001e40000100a00 */
[----:B0-----:R-:W-:-:S07]  /*1b1b0*/  MOV R4, R1 ;  /* 0x0000000100047202 */ /* 0x001fce0000000f00 */
.L_x_35733:
        /* <DEDUP_REMOVED lines=20> */
.L_x_35545:
[----:B------:R-:W-:Y:S01]  /*1b300*/  IMAD.MOV.U32 R6, RZ, RZ, R33 ;  /* 0x000000ffff067224 */ /* 0x000fe200078e0021 */
[----:B------:R-:W-:Y:S01]  /*1b310*/  MOV R8, R95 ;  /* 0x0000005f00087202 */ /* 0x000fe20000000f00 */
[----:B------:R-:W-:Y:S02]  /*1b320*/  IMAD.MOV.U32 R33, RZ, RZ, R32 ;  /* 0x000000ffff217224 */ /* 0x000fe400078e0020 */
[----:B------:R-:W-:-:S07]  /*1b330*/  IMAD.MOV.U32 R95, RZ, RZ, R94 ;  /* 0x000000ffff5f7224 */ /* 0x000fce00078e005e */
.L_x_35546:
[----:B------:R-:W-:Y:S05]  /*1b340*/  BSYNC B1 ;  /* 0x0000000000017941 */ /* 0x000fea0003800000 */
.L_x_35544:
        /* <DEDUP_REMOVED lines=11> */
.L_x_35548:
[----:B------:R-:W-:Y:S01]  /*1b400*/  IMAD.MOV.U32 R5, RZ, RZ, R6 ;  /* 0x000000ffff057224 */ /* 0x000fe200078e0006 */
[----:B------:R-:W-:Y:S01]  /*1b410*/  MOV R7, R8 ;  /* 0x0000000800077202 */ /* 0x000fe20000000f00 */
[----:B------:R-:W-:Y:S02]  /*1b420*/  IMAD.MOV.U32 R32, RZ, RZ, R97 ;  /* 0x000000ffff207224 */ /* 0x000fe400078e0061 */
[----:B------:R-:W-:-:S07]  /*1b430*/  IMAD.MOV.U32 R94, RZ, RZ, R93 ;  /* 0x000000ffff5e7224 */ /* 0x000fce00078e005d */
.L_x_35549:
[----:B------:R-:W-:Y:S05]  /*1b440*/  BSYNC B1 ;  /* 0x0000000000017941 */ /* 0x000fea0003800000 */
.L_x_35547:
        /* <DEDUP_REMOVED lines=11> */
.L_x_35551:
[----:B------:R-:W-:Y:S01]  /*1b500*/  IMAD.MOV.U32 R6, RZ, RZ, R5 ;  /* 0x000000ffff067224 */ /* 0x000fe200078e0005 */
[----:B------:R-:W-:Y:S01]  /*1b510*/  MOV R8, R7 ;  /* 0x0000000700087202 */ /* 0x000fe20000000f00 */
[----:B------:R-:W-:Y:S02]  /*1b520*/  IMAD.MOV.U32 R97, RZ, RZ, R96 ;  /* 0x000000ffff617224 */ /* 0x000fe400078e0060 */
[----:B------:R-:W-:-:S07]  /*1b530*/  IMAD.MOV.U32 R93, RZ, RZ, R92 ;  /* 0x000000ffff5d7224 */ /* 0x000fce00078e005c */
.L_x_35552:
[----:B------:R-:W-:Y:S05]  /*1b540*/  BSYNC B1 ;  /* 0x0000000000017941 */ /* 0x000fea0003800000 */
.L_x_35550:
        /* <DEDUP_REMOVED lines=11> */
.L_x_35554:
[----:B------:R-:W-:Y:S01]  /*1b600*/  IMAD.MOV.U32 R5, RZ, RZ, R6 ;  /* 0x000000ffff057224 */ /* 0x000fe200078e0006 */
[----:B------:R-:W-:Y:S01]  /*1b610*/  MOV R7, R8 ;  /* 0x0000000800077202 */ /* 0x000fe20000000f00 */
[----:B------:R-:W-:Y:S02]  /*1b620*/  IMAD.MOV.U32 R96, RZ, RZ, R99 ;  /* 0x000000ffff607224 */ /* 0x000fe400078e0063 */
[----:B------:R-:W-:-:S07]  /*1b630*/  IMAD.MOV.U32 R92, RZ, RZ, R91 ;  /* 0x000000ffff5c7224 */ /* 0x000fce00078e005b */
.L_x_35555:
[----:B------:R-:W-:Y:S05]  /*1b640*/  BSYNC B1 ;  /* 0x0000000000017941 */ /* 0x000fea0003800000 */
.L_x_35553:
        /* <DEDUP_REMOVED lines=11> */
.L_x_35557:
[----:B------:R-:W-:Y:S01]  /*1b700*/  IMAD.MOV.U32 R6, RZ, RZ, R5 ;  /* 0x000000ffff067224 */ /* 0x000fe200078e0005 */
[----:B------:R-:W-:Y:S01]  /*1b710*/  MOV R8, R7 ;  /* 0x0000000700087202 */ /* 0x000fe20000000f00 */
[----:B------:R-:W-:Y:S02]  /*1b720*/  IMAD.MOV.U32 R99, RZ, RZ, R98 ;  /* 0x000000ffff637224 */ /* 0x000fe400078e0062 */
[----:B------:R-:W-:-:S07]  /*1b730*/  IMAD.MOV.U32 R91, RZ, RZ, R90 ;  /* 0x000000ffff5b7224 */ /* 0x000fce00078e005a */
.L_x_35558:
[----:B------:R-:W-:Y:S05]  /*1b740*/  BSYNC B1 ;  /* 0x0000000000017941 */ /* 0x000fea0003800000 */
.L_x_35556:
        /* <DEDUP_REMOVED lines=11> */
.L_x_35560:
[----:B------:R-:W-:Y:S01]  /*1b800*/  IMAD.MOV.U32 R5, RZ, RZ, R6 ;  /* 0x000000ffff057224 */ /* 0x000fe200078e0006 */
[----:B------:R-:W-:Y:S01]  /*1b810*/  MOV R7, R8 ;  /* 0x0000000800077202 */ /* 0x000fe20000000f00 */
[----:B------:R-:W-:Y:S02]  /*1b820*/  IMAD.MOV.U32 R98, RZ, RZ, R101 ;  /* 0x000000ffff627224 */ /* 0x000fe400078e0065 */
[----:B------:R-:W-:-:S07]  /*1b830*/  IMAD.MOV.U32 R90, RZ, RZ, R89 ;  /* 0x000000ffff5a7224 */ /* 0x000fce00078e0059 */
.L_x_35561:
[----:B------:R-:W-:Y:S05]  /*1b840*/  BSYNC B1 ;  /* 0x0000000000017941 */ /* 0x000fea0003800000 */
.L_x_35559:
        /* <DEDUP_REMOVED lines=11> */
.L_x_35563:
[----:B------:R-:W-:Y:S01]  /*1b900*/  IMAD.MOV.U32 R6, RZ, RZ, R5 ;  /* 0x000000ffff067224 */ /* 0x000fe200078e0005 */
[----:B------:R-:W-:Y:S01]  /*1b910*/  MOV R8, R7 ;  /* 0x0000000700087202 */ /* 0x000fe20000000f00 */
[----:B------:R-:W-:Y:S02]  /*1b920*/  IMAD.MOV.U32 R101, RZ, RZ, R100 ;  /* 0x000000ffff657224 */ /* 0x000fe400078e0064 */
[----:B------:R-:W-:-:S07]  /*1b930*/  IMAD.MOV.U32 R89, RZ, RZ, R88 ;  /* 0x000000ffff597224 */ /* 0x000fce00078e0058 */
.L_x_35564:
[----:B------:R-:W-:Y:S05]  /*1b940*/  BSYNC B1 ;  /* 0x0000000000017941 */ /* 0x000fea0003800000 */
.L_x_35562:
        /* <DEDUP_REMOVED lines=11> */
.L_x_35566:
[----:B------:R-:W-:Y:S01]  /*1ba00*/  IMAD.MOV.U32 R5, RZ, RZ, R6 ;  /* 0x000000ffff057224 */ /* 0x000fe200078e0006 */
[----:B------:R-:W-:Y:S01]  /*1ba10*/  MOV R7, R8 ;  /* 0x0000000800077202 */ /* 0x000fe20000000f00 */
[----:B------:R-:W-:Y:S02]  /*1ba20*/  IMAD.MOV.U32 R100, RZ, RZ, R103 ;  /* 0x000000ffff647224 */ /* 0x000fe400078e0067 */
[----:B------:R-:W-:-:S07]  /*1ba30*/  IMAD.MOV.U32 R88, RZ, RZ, R87 ;  /* 0x000000ffff587224 */ /* 0x000fce00078e0057 */
.L_x_35567:
[----:B------:R-:W-:Y:S05]  /*1ba40*/  BSYNC B1 ;  /* 0x0000000000017941 */ /* 0x000fea0003800000 */
.L_x_35565:
        /* <DEDUP_REMOVED lines=11> */
.L_x_35569:
[----:B------:R-:W-:Y:S01]  /*1bb00*/  IMAD.MOV.U32 R6, RZ, RZ, R5 ;  /* 0x000000ffff067224 */ /* 0x000fe200078e0005 */
[----:B------:R-:W-:Y:S01]  /*1bb10*/  MOV R8, R7 ;  /* 0x0000000700087202 */ /* 0x000fe20000000f00 */
[----:B------:R-:W-:Y:S02]  /*1bb20*/  IMAD.MOV.U32 R103, RZ, RZ, R102 ;  /* 0x000000ffff677224 */ /* 0x000fe400078e0066 */
[----:B------:R-:W-:-:S07]  /*1bb30*/  IMAD.MOV.U32 R87, RZ, RZ, R86 ;  /* 0x000000ffff577224 */ /* 0x000fce00078e0056 */
.L_x_35570:
[----:B------:R-:W-:Y:S05]  /*1bb40*/  BSYNC B1 ;  /* 0x0000000000017941 */ /* 0x000fea0003800000 */
.L_x_35568:
        /* <DEDUP_REMOVED lines=11> */
.L_x_35572:
[----:B------:R-:W-:Y:S01]  /*1bc00*/  IMAD.MOV.U32 R5, RZ, RZ, R6 ;  /* 0x000000ffff057224 */ /* 0x000fe200078e0006 */
[----:B------:R-:W-:Y:S01]  /*1bc10*/  MOV R7, R8 ;  /* 0x0000000800077202 */ /* 0x000fe20000000f00 */
[----:B------:R-:W-:Y:S02]  /*1bc20*/  IMAD.MOV.U32 R102, RZ, RZ, R105 ;  /* 0x000000ffff667224 */ /* 0x000fe400078e0069 */
[----:B------:R-:W-:-:S07]  /*1bc30*/  IMAD.MOV.U32 R86, RZ, RZ, R85 ;  /* 0x000000ffff567224 */ /* 0x000fce00078e0055 */
.L_x_35573:
[----:B------:R-:W-:Y:S05]  /*1bc40*/  BSYNC B1 ;  /* 0x0000000000017941 */ /* 0x000fea0003800000 */
.L_x_35571:
        /* <DEDUP_REMOVED lines=11> */
.L_x_35575:
[----:B------:R-:W-:Y:S01]  /*1bd00*/  IMAD.MOV.U32 R6, RZ, RZ, R5 ;  /* 0x000000ffff067224 */ /* 0x000fe200078e0005 */
[----:B------:R-:W-:Y:S01]  /*1bd10*/  MOV R8, R7 ;  /* 0x0000000700087202 */ /* 0x000fe20000000f00 */
[----:B------:R-:W-:Y:S02]  /*1bd20*/  IMAD.MOV.U32 R105, RZ, RZ, R104 ;  /* 0x000000ffff697224 */ /* 0x000fe400078e0068 */
[----:B------:R-:W-:-:S07]  /*1bd30*/  IMAD.MOV.U32 R85, RZ, RZ, R84 ;  /* 0x000000ffff557224 */ /* 0x000fce00078e0054 */
.L_x_35576:
[----:B------:R-:W-:Y:S05]  /*1bd40*/  BSYNC B1 ;  /* 0x0000000000017941 */ /* 0x000fea0003800000 */
.L_x_35574:
        /* <DEDUP_REMOVED lines=11> */
.L_x_35578:
[----:B------:R-:W-:Y:S01]  /*1be00*/  IMAD.MOV.U32 R5, RZ, RZ, R6 ;  /* 0x000000ffff057224 */ /* 0x000fe200078e0006 */
[----:B------:R-:W-:Y:S01]  /*1be10*/  MOV R7, R8 ;  /* 0x0000000800077202 */ /* 0x000fe20000000f00 */
[----:B------:R-:W-:Y:S02]  /*1be20*/  IMAD.MOV.U32 R104, RZ, RZ, R107 ;  /* 0x000000ffff687224 */ /* 0x000fe400078e006b */
[----:B------:R-:W-:-:S07]  /*1be30*/  IMAD.MOV.U32 R84, RZ, RZ, R83 ;  /* 0x000000ffff547224 */ /* 0x000fce00078e0053 */
.L_x_35579:
[----:B------:R-:W-:Y:S05]  /*1be40*/  BSYNC B1 ;  /* 0x0000000000017941 */ /* 0x000fea0003800000 */
.L_x_35577:
        /* <DEDUP_REMOVED lines=11> */
.L_x_35581:
[----:B------:R-:W-:Y:S01]  /*1bf00*/  IMAD.MOV.U32 R6, RZ, RZ, R5 ;  /* 0x000000ffff067224 */ /* 0x000fe200078e0005 */
[----:B------:R-:W-:Y:S01]  /*1bf10*/  MOV R8, R7 ;  /* 0x0000000700087202 */ /* 0x000fe20000000f00 */
[----:B------:R-:W-:Y:S02]  /*1bf20*/  IMAD.MOV.U32 R107, RZ, RZ, R106 ;  /* 0x000000ffff6b7224 */ /* 0x000fe400078e006a */
[----:B------:R-:W-:-:S07]  /*1bf30*/  IMAD.MOV.U32 R83, RZ, RZ, R82 ;  /* 0x000000ffff537224 */ /* 0x000fce00078e0052 */
.L_x_35582:
[----:B------:R-:W-:Y:S05]  /*1bf40*/  BSYNC B1 ;  /* 0x0000000000017941 */ /* 0x000fea0003800000 */
.L_x_35580:
        /* <DEDUP_REMOVED lines=11> */
.L_x_35584:
[----:B------:R-:W-:Y:S01]  /*1c000*/  IMAD.MOV.U32 R5, RZ, RZ, R6 ;  /* 0x000000ffff057224 */ /* 0x000fe200078e0006 */
[----:B------:R-:W-:Y:S01]  /*1c010*/  MOV R7, R8 ;  /* 0x0000000800077202 */ /* 0x000fe20000000f00 */
[----:B------:R-:W-:Y:S02]  /*1c020*/  IMAD.MOV.U32 R106, RZ, RZ, R109 ;  /* 0x000000ffff6a7224 */ /* 0x000fe400078e006d */
[----:B------:R-:W-:-:S07]  /*1c030*/  IMAD.MOV.U32 R82, RZ, RZ, R81 ;  /* 0x000000ffff527224 */ /* 0x000fce00078e0051 */
.L_x_35585:
[----:B------:R-:W-:Y:S05]  /*1c040*/  BSYNC B1 ;  /* 0x0000000000017941 */ /* 0x000fea0003800000 */
.L_x_35583:
        /* <DEDUP_REMOVED lines=11> */
.L_x_35587:
[----:B------:R-:W-:Y:S01]  /*1c100*/  IMAD.MOV.U32 R6, RZ, RZ, R5 ;  /* 0x000000ffff067224 */ /* 0x000fe200078e0005 */
[----:B------:R-:W-:Y:S01]  /*1c110*/  MOV R8, R7 ;  /* 0x0000000700087202 */ /* 0x000fe20000000f00 */
[----:B------:R-:W-:Y:S02]  /*1c120*/  IMAD.MOV.U32 R109, RZ, RZ, R108 ;  /* 0x000000ffff6d7224 */ /* 0x000fe400078e006c */
[----:B------:R-:W-:-:S07]  /*1c130*/  IMAD.MOV.U32 R81, RZ, RZ, R80 ;  /* 0x000000ffff517224 */ /* 0x000fce00078e0050 */
.L_x_35588:
[----:B------:R-:W-:Y:S05]  /*1c140*/  BSYNC B1 ;  /* 0x0000000000017941 */ /* 0x000fea0003800000 */
.L_x_35586:
        /* <DEDUP_REMOVED lines=11> */
.L_x_35590:
[----:B------:R-:W-:Y:S01]  /*1c200*/  IMAD.MOV.U32 R5, RZ, RZ, R6 ;  /* 0x000000ffff057224 */ /* 0x000fe200078e0006 */
[----:B------:R-:W-:Y:S01]  /*1c210*/  MOV R7, R8 ;  /* 0x0000000800077202 */ /* 0x000fe20000000f00 */
[----:B------:R-:W-:Y:S02]  /*1c220*/  IMAD.MOV.U32 R108, RZ, RZ, R111 ;  /* 0x000000ffff6c7224 */ /* 0x000fe400078e006f */
[----:B------:R-:W-:-:S07]  /*1c230*/  IMAD.MOV.U32 R80, RZ, RZ, R79 ;  /* 0x000000ffff507224 */ /* 0x000fce00078e004f */
.L_x_35591:
[----:B------:R-:W-:Y:S05]  /*1c240*/  BSYNC B1 ;  /* 0x0000000000017941 */ /* 0x000fea0003800000 */
.L_x_35589:
        /* <DEDUP_REMOVED lines=11> */
.L_x_35593:
[----:B------:R-:W-:Y:S01]  /*1c300*/  IMAD.MOV.U32 R6, RZ, RZ, R5 ;  /* 0x000000ffff067224 */ /* 0x000fe200078e0005 */
[----:B------:R-:W-:Y:S01]  /*1c310*/  MOV R8, R7 ;  /* 0x0000000700087202 */ /* 0x000fe20000000f00 */
[----:B------:R-:W-:Y:S02]  /*1c320*/  IMAD.MOV.U32 R111, RZ, RZ, R110 ;  /* 0x000000ffff6f7224 */ /* 0x000fe400078e006e */
[----:B------:R-:W-:-:S07]  /*1c330*/  IMAD.MOV.U32 R79, RZ, RZ, R78 ;  /* 0x000000ffff4f7224 */ /* 0x000fce00078e004e */
.L_x_35594:
[----:B------:R-:W-:Y:S05]  /*1c340*/  BSYNC B1 ;  /* 0x0000000000017941 */ /* 0x000fea0003800000 */
.L_x_35592:
        /* <DEDUP_REMOVED lines=11> */
.L_x_35596:
[----:B------:R-:W-:Y:S01]  /*1c400*/  IMAD.MOV.U32 R5, RZ, RZ, R6 ;  /* 0x000000ffff057224 */ /* 0x000fe200078e0006 */
[----:B------:R-:W-:Y:S01]  /*1c410*/  MOV R7, R8 ;  /* 0x0000000800077202 */ /* 0x000fe20000000f00 */
[----:B------:R-:W-:Y:S02]  /*1c420*/  IMAD.MOV.U32 R110, RZ, RZ, R113 ;  /* 0x000000ffff6e7224 */ /* 0x000fe400078e0071 */
[----:B------:R-:W-:-:S07]  /*1c430*/  IMAD.MOV.U32 R78, RZ, RZ, R77 ;  /* 0x000000ffff4e7224 */ /* 0x000fce00078e004d */
.L_x_35597:
[----:B------:R-:W-:Y:S05]  /*1c440*/  BSYNC B1 ;  /* 0x0000000000017941 */ /* 0x000fea0003800000 */
.L_x_35595:
        /* <DEDUP_REMOVED lines=11> */
.L_x_35599:
[----:B------:R-:W-:Y:S01]  /*1c500*/  IMAD.MOV.U32 R6, RZ, RZ, R5 ;  /* 0x000000ffff067224 */ /* 0x000fe200078e0005 */
[----:B------:R-:W-:Y:S01]  /*1c510*/  MOV R8, R7 ;  /* 0x0000000700087202 */ /* 0x000fe20000000f00 */
[----:B------:R-:W-:Y:S02]  /*1c520*/  IMAD.MOV.U32 R113, RZ, RZ, R112 ;  /* 0x000000ffff717224 */ /* 0x000fe400078e0070 */
[----:B------:R-:W-:-:S07]  /*1c530*/  IMAD.MOV.U32 R77, RZ, RZ, R76 ;  /* 0x000000ffff4d7224 */ /* 0x000fce00078e004c */
.L_x_35600:
[----:B------:R-:W-:Y:S05]  /*1c540*/  BSYNC B1 ;  /* 0x0000000000017941 */ /* 0x000fea0003800000 */
.L_x_35598:
        /* <DEDUP_REMOVED lines=11> */
.L_x_35602:
[----:B------:R-:W-:Y:S01]  /*1c600*/  IMAD.MOV.U32 R5, RZ, RZ, R6 ;  /* 0x000000ffff057224 */ /* 0x000fe200078e0006 */
[----:B------:R-:W-:Y:S01]  /*1c610*/  MOV R7, R8 ;  /* 0x0000000800077202 */ /* 0x000fe20000000f00 */
[----:B------:R-:W-:Y:S02]  /*1c620*/  IMAD.MOV.U32 R112, RZ, RZ, R115 ;  /* 0x000000ffff707224 */ /* 0x000fe400078e0073 */
[----:B------:R-:W-:-:S07]  /*1c630*/  IMAD.MOV.U32 R76, RZ, RZ, R75 ;  /* 0x000000ffff4c7224 */ /* 0x000fce00078e004b */
.L_x_35603:
[----:B------:R-:W-:Y:S05]  /*1c640*/  BSYNC B1 ;  /* 0x0000000000017941 */ /* 0x000fea0003800000 */
.L_x_35601:
        /* <DEDUP_REMOVED lines=11> */
.L_x_35605:
[----:B------:R-:W-:Y:S01]  /*1c700*/  IMAD.MOV.U32 R6, RZ, RZ, R5 ;  /* 0x000000ffff067224 */ /* 0x000fe200078e0005 */
[----:B------:R-:W-:Y:S01]  /*1c710*/  MOV R8, R7 ;  /* 0x0000000700087202 */ /* 0x000fe20000000f00 */
[----:B------:R-:W-:Y:S02]  /*1c720*/  IMAD.MOV.U32 R115, RZ, RZ, R114 ;  /* 0x000000ffff737224 */ /* 0x000fe400078e0072 */
[----:B------:R-:W-:-:S07]  /*1c730*/  IMAD.MOV.U32 R75, RZ, RZ, R74 ;  /* 0x000000ffff4b7224 */ /* 0x000fce00078e004a */
.L_x_35606:
[----:B------:R-:W-:Y:S05]  /*1c740*/  BSYNC B1 ;  /* 0x0000000000017941 */ /* 0x000fea0003800000 */
.L_x_35604:
        /* <DEDUP_REMOVED lines=11> */
.L_x_35608:
[----:B------:R-:W-:Y:S01]  /*1c800*/  IMAD.MOV.U32 R5, RZ, RZ, R6 ;  /* 0x000000ffff057224 */ /* 0x000fe200078e0006 */
[----:B------:R-:W-:Y:S01]  /*1c810*/  MOV R7, R8 ;  /* 0x0000000800077202 */ /* 0x000fe20000000f00 */
[----:B------:R-:W-:Y:S02]  /*1c820*/  IMAD.MOV.U32 R114, RZ, RZ, R117 ;  /* 0x000000ffff727224 */ /* 0x000fe400078e0075 */
[----:B------:R-:W-:-:S07]  /*1c830*/  IMAD.MOV.U32 R74, RZ, RZ, R73 ;  /* 0x000000ffff4a7224 */ /* 0x000fce00078e0049 */
.L_x_35609:
[----:B------:R-:W-:Y:S05]  /*1c840*/  BSYNC B1 ;  /* 0x0000000000017941 */ /* 0x000fea0003800000 */
.L_x_35607:
        /* <DEDUP_REMOVED lines=11> */
.L_x_35611:
[----:B------:R-:W-:Y:S01]  /*1c900*/  IMAD.MOV.U32 R6, RZ, RZ, R5 ;  /* 0x000000ffff067224 */ /* 0x000fe200078e0005 */
[----:B------:R-:W-:Y:S01]  /*1c910*/  MOV R8, R7 ;  /* 0x0000000700087202 */ /* 0x000fe20000000f00 */
[----:B------:R-:W-:Y:S02]  /*1c920*/  IMAD.MOV.U32 R117, RZ, RZ, R116 ;  /* 0x000000ffff757224 */ /* 0x000fe400078e0074 */
[----:B------:R-:W-:-:S07]  /*1c930*/  IMAD.MOV.U32 R73, RZ, RZ, R72 ;  /* 0x000000ffff497224 */ /* 0x000fce00078e0048 */
.L_x_35612:
[----:B------:R-:W-:Y:S05]  /*1c940*/  BSYNC B1 ;  /* 0x0000000000017941 */ /* 0x000fea0003800000 */
.L_x_35610:
        /* <DEDUP_REMOVED lines=11> */
.L_x_35614:
[----:B------:R-:W-:Y:S01]  /*1ca00*/  IMAD.MOV.U32 R5, RZ, RZ, R6 ;  /* 0x000000ffff057224 */ /* 0x000fe200078e0006 */
[----:B------:R-:W-:Y:S01]  /*1ca10*/  MOV R7, R8 ;  /* 0x0000000800077202 */ /* 0x000fe20000000f00 */
[----:B------:R-:W-:Y:S02]  /*1ca20*/  IMAD.MOV.U32 R116, RZ, RZ, R119 ;  /* 0x000000ffff747224 */ /* 0x000fe400078e0077 */
[----:B------:R-:W-:-:S07]  /*1ca30*/  IMAD.MOV.U32 R72, RZ, RZ, R71 ;  /* 0x000000ffff487224 */ /* 0x000fce00078e0047 */
.L_x_35615:
[----:B------:R-:W-:Y:S05]  /*1ca40*/  BSYNC B1 ;  /* 0x0000000000017941 */ /* 0x000fea0003800000 */
.L_x_35613:
        /* <DEDUP_REMOVED lines=11> */
.L_x_35617:
[----:B------:R-:W-:Y:S01]  /*1cb00*/  IMAD.MOV.U32 R6, RZ, RZ, R5 ;  /* 0x000000ffff067224 */ /* 0x000fe200078e0005 */
[----:B------:R-:W-:Y:S01]  /*1cb10*/  MOV R8, R7 ;  /* 0x0000000700087202 */ /* 0x000fe20000000f00 */
[----:B------:R-:W-:Y:S02]  /*1cb20*/  IMAD.MOV.U32 R119, RZ, RZ, R118 ;  /* 0x000000ffff777224 */ /* 0x000fe400078e0076 */
[----:B------:R-:W-:-:S07]  /*1cb30*/  IMAD.MOV.U32 R71, RZ, RZ, R70 ;  /* 0x000000ffff477224 */ /* 0x000fce00078e0046 */
.L_x_35618:
[----:B------:R-:W-:Y:S05]  /*1cb40*/  BSYNC B1 ;  /* 0x0000000000017941 */ /* 0x000fea0003800000 */
.L_x_35616:
        /* <DEDUP_REMOVED lines=11> */
.L_x_35620:
[----:B------:R-:W-:Y:S01]  /*1cc00*/  IMAD.MOV.U32 R5, RZ, RZ, R6 ;  /* 0x000000ffff057224 */ /* 0x000fe200078e0006 */
[----:B------:R-:W-:Y:S01]  /*1cc10*/  MOV R7, R8 ;  /* 0x0000000800077202 */ /* 0x000fe20000000f00 */
[----:B------:R-:W-:Y:S02]  /*1cc20*/  IMAD.MOV.U32 R118, RZ, RZ, R121 ;  /* 0x000000ffff767224 */ /* 0x000fe400078e0079 */
[----:B------:R-:W-:-:S07]  /*1cc30*/  IMAD.MOV.U32 R70, RZ, RZ, R69 ;  /* 0x000000ffff467224 */ /* 0x000fce00078e0045 */
.L_x_35621:
[----:B------:R-:W-:Y:S05]  /*1cc40*/  BSYNC B1 ;  /* 0x0000000000017941 */ /* 0x000fea0003800000 */
.L_x_35619:
        /* <DEDUP_REMOVED lines=11> */
.L_x_35623:
[----:B------:R-:W-:Y:S01]  /*1cd00*/  IMAD.MOV.U32 R6, RZ, RZ, R5 ;  /* 0x000000ffff067224 */ /* 0x000fe200078e0005 */
[----:B------:R-:W-:Y:S01]  /*1cd10*/  MOV R8, R7 ;  /* 0x0000000700087202 */ /* 0x000fe20000000f00 */
[----:B------:R-:W-:Y:S02]  /*1cd20*/  IMAD.MOV.U32 R121, RZ, RZ, R120 ;  /* 0x000000ffff797224 */ /* 0x000fe400078e0078 */
[----:B------:R-:W-:-:S07]  /*1cd30*/  IMAD.MOV.U32 R69, RZ, RZ, R68 ;  /* 0x000000ffff457224 */ /* 0x000fce00078e0044 */
.L_x_35624:
[----:B------:R-:W-:Y:S05]  /*1cd40*/  BSYNC B1 ;  /* 0x0000000000017941 */ /* 0x000fea0003800000 */
.L_x_35622:
        /* <DEDUP_REMOVED lines=11> */
.L_x_35626:
[----:B------:R-:W-:Y:S01]  /*1ce00*/  IMAD.MOV.U32 R5, RZ, RZ, R6 ;  /* 0x000000ffff057224 */ /* 0x000fe200078e0006 */
[----:B------:R-:W-:Y:S01]  /*1ce10*/  MOV R7, R8 ;  /* 0x0000000800077202 */ /* 0x000fe20000000f00 */
[----:B------:R-:W-:Y:S02]  /*1ce20*/  IMAD.MOV.U32 R120, RZ, RZ, R123 ;  /* 0x000000ffff787224 */ /* 0x000fe400078e007b */
[----:B------:R-:W-:-:S07]  /*1ce30*/  IMAD.MOV.U32 R68, RZ, RZ, R67 ;  /* 0x000000ffff447224 */ /* 0x000fce00078e0043 */
.L_x_35627:
[----:B------:R-:W-:Y:S05]  /*1ce40*/  BSYNC B1 ;  /* 0x0000000000017941 */ /* 0x000fea0003800000 */
.L_x_35625:
        /* <DEDUP_REMOVED lines=11> */
.L_x_35629:
[----:B------:R-:W-:Y:S01]  /*1cf00*/  IMAD.MOV.U32 R6, RZ, RZ, R5 ;  /* 0x000000ffff067224 */ /* 0x000fe200078e0005 */
[----:B------:R-:W-:Y:S01]  /*1cf10*/  MOV R8, R7 ;  /* 0x0000000700087202 */ /* 0x000fe20000000f00 */
[----:B------:R-:W-:Y:S02]  /*1cf20*/  IMAD.MOV.U32 R123, RZ, RZ, R122 ;  /* 0x000000ffff7b7224 */ /* 0x000fe400078e007a */
[----:B------:R-:W-:-:S07]  /*1cf30*/  IMAD.MOV.U32 R67, RZ, RZ, R66 ;  /* 0x000000ffff437224 */ /* 0x000fce00078e0042 */
.L_x_35630:
[----:B------:R-:W-:Y:S05]  /*1cf40*/  BSYNC B1 ;  /* 0x0000000000017941 */ /* 0x000fea0003800000 */
.L_x_35628:
        /* <DEDUP_REMOVED lines=11> */
.L_x_35632:
[----:B------:R-:W-:Y:S01]  /*1d000*/  IMAD.MOV.U32 R5, RZ, RZ, R6 ;  /* 0x000000ffff057224 */ /* 0x000fe200078e0006 */
[----:B------:R-:W-:Y:S01]  /*1d010*/  MOV R7, R8 ;  /* 0x0000000800077202 */ /* 0x000fe20000000f00 */
[----:B------:R-:W-:Y:S02]  /*1d020*/  IMAD.MOV.U32 R122, RZ, RZ, R125 ;  /* 0x000000ffff7a7224 */ /* 0x000fe400078e007d */
[----:B------:R-:W-:-:S07]  /*1d030*/  IMAD.MOV.U32 R66, RZ, RZ, R65 ;  /* 0x000000ffff427224 */ /* 0x000fce00078e0041 */
.L_x_35633:
[----:B------:R-:W-:Y:S05]  /*1d040*/  BSYNC B1 ;  /* 0x0000000000017941 */ /* 0x000fea0003800000 */
.L_x_35631:
        /* <DEDUP_REMOVED lines=11> */
.L_x_35635:
[----:B------:R-:W-:Y:S01]  /*1d100*/  IMAD.MOV.U32 R6, RZ, RZ, R5 ;  /* 0x000000ffff067224 */ /* 0x000fe200078e0005 */
[----:B------:R-:W-:Y:S01]  /*1d110*/  MOV R8, R7 ;  /* 0x0000000700087202 */ /* 0x000fe20000000f00 */
[----:B------:R-:W-:Y:S02]  /*1d120*/  IMAD.MOV.U32 R125, RZ, RZ, R124 ;  /* 0x000000ffff7d7224 */ /* 0x000fe400078e007c */
[----:B------:R-:W-:-:S07]  /*1d130*/  IMAD.MOV.U32 R65, RZ, RZ, R64 ;  /* 0x000000ffff417224 */ /* 0x000fce00078e0040 */
.L_x_35636:
[----:B------:R-:W-:Y:S05]  /*1d140*/  BSYNC B1 ;  /* 0x0000000000017941 */ /* 0x000fea0003800000 */
.L_x_35634:
        /* <DEDUP_REMOVED lines=11> */
.L_x_35638:
[----:B------:R-:W-:Y:S01]  /*1d200*/  IMAD.MOV.U32 R5, RZ, RZ, R6 ;  /* 0x000000ffff057224 */ /* 0x000fe200078e0006 */
[----:B------:R-:W-:Y:S01]  /*1d210*/  MOV R7, R8 ;  /* 0x0000000800077202 */ /* 0x000fe20000000f00 */
[----:B------:R-:W-:Y:S02]  /*1d220*/  IMAD.MOV.U32 R124, RZ, RZ, R127 ;  /* 0x000000ffff7c7224 */ /* 0x000fe400078e007f */
[----:B------:R-:W-:-:S07]  /*1d230*/  IMAD.MOV.U32 R64, RZ, RZ, R63 ;  /* 0x000000ffff407224 */ /* 0x000fce00078e003f */
.L_x_35639:
[----:B------:R-:W-:Y:S05]  /*1d240*/  BSYNC B1 ;  /* 0x0000000000017941 */ /* 0x000fea0003800000 */
.L_x_35637:
        /* <DEDUP_REMOVED lines=11> */
.L_x_35641:
[----:B------:R-:W-:Y:S01]  /*1d300*/  IMAD.MOV.U32 R6, RZ, RZ, R5 ;  /* 0x000000ffff067224 */ /* 0x000fe200078e0005 */
[----:B------:R-:W-:Y:S01]  /*1d310*/  MOV R8, R7 ;  /* 0x0000000700087202 */ /* 0x000fe20000000f00 */
[----:B------:R-:W-:Y:S02]  /*1d320*/  IMAD.MOV.U32 R127, RZ, RZ, R126 ;  /* 0x000000ffff7f7224 */ /* 0x000fe400078e007e */
[----:B------:R-:W-:-:S07]  /*1d330*/  IMAD.MOV.U32 R63, RZ, RZ, R62 ;  /* 0x000000ffff3f7224 */ /* 0x000fce00078e003e */
.L_x_35642:
[----:B------:R-:W-:Y:S05]  /*1d340*/  BSYNC B1 ;  /* 0x0000000000017941 */ /* 0x000fea0003800000 */
.L_x_35640:
        /* <DEDUP_REMOVED lines=11> */
.L_x_35644:
[----:B------:R-:W-:Y:S01]  /*1d400*/  IMAD.MOV.U32 R5, RZ, RZ, R6 ;  /* 0x000000ffff057224 */ /* 0x000fe200078e0006 */
[----:B------:R-:W-:Y:S01]  /*1d410*/  MOV R7, R8 ;  /* 0x0000000800077202 */ /* 0x000fe20000000f00 */
[----:B------:R-:W-:Y:S02]  /*1d420*/  IMAD.MOV.U32 R126, RZ, RZ, R129 ;  /* 0x000000ffff7e7224 */ /* 0x000fe400078e0081 */
[----:B------:R-:W-:-:S07]  /*1d430*/  IMAD.MOV.U32 R62, RZ, RZ, R61 ;  /* 0x000000ffff3e7224 */ /* 0x000fce00078e003d */
.L_x_35645:
[----:B------:R-:W-:Y:S05]  /*1d440*/  BSYNC B1 ;  /* 0x0000000000017941 */ /* 0x000fea0003800000 */
.L_x_35643:
        /* <DEDUP_REMOVED lines=11> */
.L_x_35647:
[----:B------:R-:W-:Y:S01]  /*1d500*/  IMAD.MOV.U32 R6, RZ, RZ, R5 ;  /* 0x000000ffff067224 */ /* 0x000fe200078e0005 */
[----:B------:R-:W-:Y:S01]  /*1d510*/  MOV R8, R7 ;  /* 0x0000000700087202 */ /* 0x000fe20000000f00 */
[----:B------:R-:W-:Y:S02]  /*1d520*/  IMAD.MOV.U32 R129, RZ, RZ, R128 ;  /* 0x000000ffff817224 */ /* 0x000fe400078e0080 */
[----:B------:R-:W-:-:S07]  /*1d530*/  IMAD.MOV.U32 R61, RZ, RZ, R60 ;  /* 0x000000ffff3d7224 */ /* 0x000fce00078e003c */
.L_x_35648:
[----:B------:R-:W-:Y:S05]  /*1d540*/  BSYNC B1 ;  /* 0x0000000000017941 */ /* 0x000fea0003800000 */
.L_x_35646:
        /* <DEDUP_REMOVED lines=11> */
.L_x_35650:
[----:B------:R-:W-:Y:S01]  /*1d600*/  IMAD.MOV.U32 R5, RZ, RZ, R6 ;  /* 0x000000ffff057224 */ /* 0x000fe200078e0006 */
[----:B------:R-:W-:Y:S01]  /*1d610*/  MOV R7, R8 ;  /* 0x0000000800077202 */ /* 0x000fe20000000f00 */
[----:B------:R-:W-:Y:S02]  /*1d620*/  IMAD.MOV.U32 R128, RZ, RZ, R131 ;  /* 0x000000ffff807224 */ /* 0x000fe400078e0083 */
[----:B------:R-:W-:-:S07]  /*1d630*/  IMAD.MOV.U32 R60, RZ, RZ, R59 ;  /* 0x000000ffff3c7224 */ /* 0x000fce00078e003b */
.L_x_35651:
[----:B------:R-:W-:Y:S05]  /*1d640*/  BSYNC B1 ;  /* 0x0000000000017941 */ /* 0x000fea0003800000 */
.L_x_35649:
        /* <DEDUP_REMOVED lines=11> */
.L_x_35653:
[----:B------:R-:W-:Y:S01]  /*1d700*/  IMAD.MOV.U32 R6, RZ, RZ, R5 ;  /* 0x000000ffff067224 */ /* 0x000fe200078e0005 */
[----:B------:R-:W-:Y:S01]  /*1d710*/  MOV R8, R7 ;  /* 0x0000000700087202 */ /* 0x000fe20000000f00 */
[----:B------:R-:W-:Y:S02]  /*1d720*/  IMAD.MOV.U32 R131, RZ, RZ, R130 ;  /* 0x000000ffff837224 */ /* 0x000fe400078e0082 */
[----:B------:R-:W-:-:S07]  /*1d730*/  IMAD.MOV.U32 R59, RZ, RZ, R58 ;  /* 0x000000ffff3b7224 */ /* 0x000fce00078e003a */
.L_x_35654:
[----:B------:R-:W-:Y:S05]  /*1d740*/  BSYNC B1 ;  /* 0x0000000000017941 */ /* 0x000fea0003800000 */
.L_x_35652:
        /* <DEDUP_REMOVED lines=11> */
.L_x_35656:
[----:B------:R-:W-:Y:S01]  /*1d800*/  IMAD.MOV.U32 R5, RZ, RZ, R6 ;  /* 0x000000ffff057224 */ /* 0x000fe200078e0006 */
[----:B------:R-:W-:Y:S01]  /*1d810*/  MOV R7, R8 ;  /* 0x0000000800077202 */ /* 0x000fe20000000f00 */
[----:B------:R-:W-:Y:S02]  /*1d820*/  IMAD.MOV.U32 R130, RZ, RZ, R133 ;  /* 0x000000ffff827224 */ /* 0x000fe400078e0085 */
[----:B------:R-:W-:-:S07]  /*1d830*/  IMAD.MOV.U32 R58, RZ, RZ, R57 ;  /* 0x000000ffff3a7224 */ /* 0x000fce00078e0039 */
.L_x_35657:
[----:B------:R-:W-:Y:S05]  /*1d840*/  BSYNC B1 ;  /* 0x0000000000017941 */ /* 0x000fea0003800000 */
.L_x_35655:
        /* <DEDUP_REMOVED lines=11> */
.L_x_35659:
[----:B------:R-:W-:Y:S01]  /*1d900*/  IMAD.MOV.U32 R6, RZ, RZ, R5 ;  /* 0x000000ffff067224 */ /* 0x000fe200078e0005 */
[----:B------:R-:W-:Y:S01]  /*1d910*/  MOV R8, R7 ;  /* 0x0000000700087202 */ /* 0x000fe20000000f00 */
[----:B------:R-:W-:Y:S02]  /*1d920*/  IMAD.MOV.U32 R133, RZ, RZ, R132 ;  /* 0x000000ffff857224 */ /* 0x000fe400078e0084 */
[----:B------:R-:W-:-:S07]  /*1d930*/  IMAD.MOV.U32 R57, RZ, RZ, R56 ;  /* 0x000000ffff397224 */ /* 0x000fce00078e0038 */
.L_x_35660:
[----:B------:R-:W-:Y:S05]  /*1d940*/  BSYNC B1 ;  /* 0x0000000000017941 */ /* 0x000fea0003800000 */
.L_x_35658:
        /* <DEDUP_REMOVED lines=11> */
.L_x_35662:
[----:B------:R-:W-:Y:S01]  /*1da00*/  IMAD.MOV.U32 R5, RZ, RZ, R6 ;  /* 0x000000ffff057224 */ /* 0x000fe200078e0006 */
[----:B------:R-:W-:Y:S01]  /*1da10*/  MOV R7, R8 ;  /* 0x0000000800077202 */ /* 0x000fe20000000f00 */
[----:B------:R-:W-:Y:S02]  /*1da20*/  IMAD.MOV.U32 R132, RZ, RZ, R135 ;  /* 0x000000ffff847224 */ /* 0x000fe400078e0087 */
[----:B------:R-:W-:-:S07]  /*1da30*/  IMAD.MOV.U32 R56, RZ, RZ, R55 ;  /* 0x000000ffff387224 */ /* 0x000fce00078e0037 */
.L_x_35663:
[----:B------:R-:W-:Y:S05]  /*1da40*/  BSYNC B1 ;  /* 0x0000000000017941 */ /* 0x000fea0003800000 */
.L_x_35661:
        /* <DEDUP_REMOVED lines=11> */
.L_x_35665:
[----:B------:R-:W-:Y:S01]  /*1db00*/  IMAD.MOV.U32 R6, RZ, RZ, R5 ;  /* 0x000000ffff067224 */ /* 0x000fe200078e0005 */
[----:B------:R-:W-:Y:S01]  /*1db10*/  MOV R8, R7 ;  /* 0x0000000700087202 */ /* 0x000fe20000000f00 */
[----:B------:R-:W-:Y:S02]  /*1db20*/  IMAD.MOV.U32 R135, RZ, RZ, R134 ;  /* 0x000000ffff877224 */ /* 0x000fe400078e0086 */
[----:B------:R-:W-:-:S07]  /*1db30*/  IMAD.MOV.U32 R55, RZ, RZ, R54 ;  /* 0x000000ffff377224 */ /* 0x000fce00078e0036 */
.L_x_35666:
[----:B------:R-:W-:Y:S05]  /*1db40*/  BSYNC B1 ;  /* 0x0000000000017941 */ /* 0x000fea0003800000 */
.L_x_35664:
        /* <DEDUP_REMOVED lines=11> */
.L_x_35668:
[----:B------:R-:W-:Y:S01]  /*1dc00*/  IMAD.MOV.U32 R5, RZ, RZ, R6 ;  /* 0x000000ffff057224 */ /* 0x000fe200078e0006 */
[----:B------:R-:W-:Y:S01]  /*1dc10*/  MOV R7, R8 ;  /* 0x0000000800077202 */ /* 0x000fe20000000f00 */
[----:B------:R-:W-:Y:S02]  /*1dc20*/  IMAD.MOV.U32 R134, RZ, RZ, R137 ;  /* 0x000000ffff867224 */ /* 0x000fe400078e0089 */
[----:B------:R-:W-:-:S07]  /*1dc30*/  IMAD.MOV.U32 R54, RZ, RZ, R53 ;  /* 0x000000ffff367224 */ /* 0x000fce00078e0035 */
.L_x_35669:
[----:B------:R-:W-:Y:S05]  /*1dc40*/  BSYNC B1 ;  /* 0x0000000000017941 */ /* 0x000fea0003800000 */
.L_x_35667:
        /* <DEDUP_REMOVED lines=11> */
.L_x_35671:
[----:B------:R-:W-:Y:S01]  /*1dd00*/  IMAD.MOV.U32 R6, RZ, RZ, R5 ;  /* 0x000000ffff067224 */ /* 0x000fe200078e0005 */
[----:B------:R-:W-:Y:S01]  /*1dd10*/  MOV R8, R7 ;  /* 0x0000000700087202 */ /* 0x000fe20000000f00 */
[----:B------:R-:W-:Y:S02]  /*1dd20*/  IMAD.MOV.U32 R137, RZ, RZ, R136 ;  /* 0x000000ffff897224 */ /* 0x000fe400078e0088 */
[----:B------:R-:W-:-:S07]  /*1dd30*/  IMAD.MOV.U32 R53, RZ, RZ, R52 ;  /* 0x000000ffff357224 */ /* 0x000fce00078e0034 */
.L_x_35672:
[----:B------:R-:W-:Y:S05]  /*1dd40*/  BSYNC B1 ;  /* 0x0000000000017941 */ /* 0x000fea0003800000 */
.L_x_35670:
        /* <DEDUP_REMOVED lines=11> */
.L_x_35674:
[----:B------:R-:W-:Y:S01]  /*1de00*/  IMAD.MOV.U32 R5, RZ, RZ, R6 ;  /* 0x000000ffff057224 */ /* 0x000fe200078e0006 */
[----:B------:R-:W-:Y:S01]  /*1de10*/  MOV R7, R8 ;  /* 0x0000000800077202 */ /* 0x000fe20000000f00 */
[----:B------:R-:W-:Y:S02]  /*1de20*/  IMAD.MOV.U32 R136, RZ, RZ, R139 ;  /* 0x000000ffff887224 */ /* 0x000fe400078e008b */
[----:B------:R-:W-:-:S07]  /*1de30*/  IMAD.MOV.U32 R52, RZ, RZ, R51 ;  /* 0x000000ffff347224 */ /* 0x000fce00078e0033 */
.L_x_35675:
[----:B------:R-:W-:Y:S05]  /*1de40*/  BSYNC B1 ;  /* 0x0000000000017941 */ /* 0x000fea0003800000 */
.L_x_35673:
        /* <DEDUP_REMOVED lines=11> */
.L_x_35677:
[----:B------:R-:W-:Y:S01]  /*1df00*/  IMAD.MOV.U32 R6, RZ, RZ, R5 ;  /* 0x000000ffff067224 */ /* 0x000fe200078e0005 */
[----:B------:R-:W-:Y:S01]  /*1df10*/  MOV R8, R7 ;  /* 0x0000000700087202 */ /* 0x000fe20000000f00 */
[----:B------:R-:W-:Y:S02]  /*1df20*/  IMAD.MOV.U32 R139, RZ, RZ, R138 ;  /* 0x000000ffff8b7224 */ /* 0x000fe400078e008a */
[----:B------:R-:W-:-:S07]  /*1df30*/  IMAD.MOV.U32 R51, RZ, RZ, R50 ;  /* 0x000000ffff337224 */ /* 0x000fce00078e0032 */
.L_x_35678:
[----:B------:R-:W-:Y:S05]  /*1df40*/  BSYNC B1 ;  /* 0x0000000000017941 */ /* 0x000fea0003800000 */
.L_x_35676:
        /* <DEDUP_REMOVED lines=11> */
.L_x_35680:
[----:B------:R-:W-:Y:S01]  /*1e000*/  IMAD.MOV.U32 R5, RZ, RZ, R6 ;  /* 0x000000ffff057224 */ /* 0x000fe200078e0006 */
[----:B------:R-:W-:Y:S01]  /*1e010*/  MOV R7, R8 ;  /* 0x0000000800077202 */ /* 0x000fe20000000f00 */
[----:B------:R-:W-:Y:S02]  /*1e020*/  IMAD.MOV.U32 R138, RZ, RZ, R141 ;  /* 0x000000ffff8a7224 */ /* 0x000fe400078e008d */
[----:B------:R-:W-:-:S07]  /*1e030*/  IMAD.MOV.U32 R50, RZ, RZ, R49 ;  /* 0x000000ffff327224 */ /* 0x000fce00078e0031 */
.L_x_35681:
[----:B------:R-:W-:Y:S05]  /*1e040*/  BSYNC B1 ;  /* 0x0000000000017941 */ /* 0x000fea0003800000 */
.L_x_35679:
        /* <DEDUP_REMOVED lines=11> */
.L_x_35683:
[----:B------:R-:W-:Y:S01]  /*1e100*/  IMAD.MOV.U32 R6, RZ, RZ, R5 ;  /* 0x000000ffff067224 */ /* 0x000fe200078e0005 */
[----:B------:R-:W-:Y:S01]  /*1e110*/  MOV R8, R7 ;  /* 0x0000000700087202 */ /* 0x000fe20000000f00 */
[----:B------:R-:W-:Y:S02]  /*1e120*/  IMAD.MOV.U32 R141, RZ, RZ, R140 ;  /* 0x000000ffff8d7224 */ /* 0x000fe400078e008c */
[----:B------:R-:W-:-:S07]  /*1e130*/  IMAD.MOV.U32 R49, RZ, RZ, R48 ;  /* 0x000000ffff317224 */ /* 0x000fce00078e0030 */
.L_x_35684:
[----:B------:R-:W-:Y:S05]  /*1e140*/  BSYNC B1 ;  /* 0x0000000000017941 */ /* 0x000fea0003800000 */
.L_x_35682:
        /* <DEDUP_REMOVED lines=11> */
.L_x_35686:
[----:B------:R-:W-:Y:S01]  /*1e200*/  IMAD.MOV.U32 R5, RZ, RZ, R6 ;  /* 0x000000ffff057224 */ /* 0x000fe200078e0006 */
[----:B------:R-:W-:Y:S01]  /*1e210*/  MOV R7, R8 ;  /* 0x0000000800077202 */ /* 0x000fe20000000f00 */
[----:B------:R-:W-:Y:S02]  /*1e220*/  IMAD.MOV.U32 R140, RZ, RZ, R143 ;  /* 0x000000ffff8c7224 */ /* 0x000fe400078e008f */
[----:B------:R-:W-:-:S07]  /*1e230*/  IMAD.MOV.U32 R48, RZ, RZ, R47 ;  /* 0x000000ffff307224 */ /* 0x000fce00078e002f */
.L_x_35687:
[----:B------:R-:W-:Y:S05]  /*1e240*/  BSYNC B1 ;  /* 0x0000000000017941 */ /* 0x000fea0003800000 */
.L_x_35685:
        /* <DEDUP_REMOVED lines=11> */
.L_x_35689:
[----:B------:R-:W-:Y:S01]  /*1e300*/  IMAD.MOV.U32 R6, RZ, RZ, R5 ;  /* 0x000000ffff067224 */ /* 0x000fe200078e0005 */
[----:B------:R-:W-:Y:S01]  /*1e310*/  MOV R8, R7 ;  /* 0x0000000700087202 */ /* 0x000fe20000000f00 */
[----:B------:R-:W-:Y:S02]  /*1e320*/  IMAD.MOV.U32 R143, RZ, RZ, R142 ;  /* 0x000000ffff8f7224 */ /* 0x000fe400078e008e */
[----:B------:R-:W-:-:S07]  /*1e330*/  IMAD.MOV.U32 R47, RZ, RZ, R46 ;  /* 0x000000ffff2f7224 */ /* 0x000fce00078e002e */
.L_x_35690:
[----:B------:R-:W-:Y:S05]  /*1e340*/  BSYNC B1 ;  /* 0x0000000000017941 */ /* 0x000fea0003800000 */
.L_x_35688:
        /* <DEDUP_REMOVED lines=11> */
.L_x_35692:
[----:B------:R-:W-:Y:S01]  /*1e400*/  IMAD.MOV.U32 R5, RZ, RZ, R6 ;  /* 0x000000ffff057224 */ /* 0x000fe200078e0006 */
[----:B------:R-:W-:Y:S01]  /*1e410*/  MOV R7, R8 ;  /* 0x0000000800077202 */ /* 0x000fe20000000f00 */
[----:B------:R-:W-:Y:S02]  /*1e420*/  IMAD.MOV.U32 R142, RZ, RZ, R145 ;  /* 0x000000ffff8e7224 */ /* 0x000fe400078e0091 */
[----:B------:R-:W-:-:S07]  /*1e430*/  IMAD.MOV.U32 R46, RZ, RZ, R45 ;  /* 0x000000ffff2e7224 */ /* 0x000fce00078e002d */
.L_x_35693:
[----:B------:R-:W-:Y:S05]  /*1e440*/  BSYNC B1 ;  /* 0x0000000000017941 */ /* 0x000fea0003800000 */
.L_x_35691:
        /* <DEDUP_REMOVED lines=11> */
.L_x_35695:
[----:B------:R-:W-:Y:S01]  /*1e500*/  IMAD.MOV.U32 R6, RZ, RZ, R5 ;  /* 0x000000ffff067224 */ /* 0x000fe200078e0005 */
[----:B------:R-:W-:Y:S01]  /*1e510*/  MOV R8, R7 ;  /* 0x0000000700087202 */ /* 0x000fe20000000f00 */
[----:B------:R-:W-:Y:S02]  /*1e520*/  IMAD.MOV.U32 R145, RZ, RZ, R144 ;  /* 0x000000ffff917224 */ /* 0x000fe400078e0090 */
[----:B------:R-:W-:-:S07]  /*1e530*/  IMAD.MOV.U32 R45, RZ, RZ, R44 ;  /* 0x000000ffff2d7224 */ /* 0x000fce00078e002c */
.L_x_35696:
[----:B------:R-:W-:Y:S05]  /*1e540*/  BSYNC B1 ;  /* 0x0000000000017941 */ /* 0x000fea0003800000 */
.L_x_35694:
        /* <DEDUP_REMOVED lines=11> */
.L_x_35698:
[----:B------:R-:W-:Y:S01]  /*1e600*/  IMAD.MOV.U32 R5, RZ, RZ, R6 ;  /* 0x000000ffff057224 */ /* 0x000fe200078e0006 */
[----:B------:R-:W-:Y:S01]  /*1e610*/  MOV R7, R8 ;  /* 0x0000000800077202 */ /* 0x000fe20000000f00 */
[----:B------:R-:W-:Y:S02]  /*1e620*/  IMAD.MOV.U32 R144, RZ, RZ, R147 ;  /* 0x000000ffff907224 */ /* 0x000fe400078e0093 */
[----:B------:R-:W-:-:S07]  /*1e630*/  IMAD.MOV.U32 R44, RZ, RZ, R43 ;  /* 0x000000ffff2c7224 */ /* 0x000fce00078e002b */
.L_x_35699:
[----:B------:R-:W-:Y:S05]  /*1e640*/  BSYNC B1 ;  /* 0x0000000000017941 */ /* 0x000fea0003800000 */
.L_x_35697:
        /* <DEDUP_REMOVED lines=11> */
.L_x_35701:
[----:B------:R-:W-:Y:S01]  /*1e700*/  IMAD.MOV.U32 R6, RZ, RZ, R5 ;  /* 0x000000ffff067224 */ /* 0x000fe200078e0005 */
[----:B------:R-:W-:Y:S01]  /*1e710*/  MOV R8, R7 ;  /* 0x0000000700087202 */ /* 0x000fe20000000f00 */
[----:B------:R-:W-:Y:S02]  /*1e720*/  IMAD.MOV.U32 R147, RZ, RZ, R146 ;  /* 0x000000ffff937224 */ /* 0x000fe400078e0092 */
[----:B------:R-:W-:-:S07]  /*1e730*/  IMAD.MOV.U32 R43, RZ, RZ, R42 ;  /* 0x000000ffff2b7224 */ /* 0x000fce00078e002a */
.L_x_35702:
[----:B------:R-:W-:Y:S05]  /*1e740*/  BSYNC B1 ;  /* 0x0000000000017941 */ /* 0x000fea0003800000 */
.L_x_35700:
        /* <DEDUP_REMOVED lines=11> */
.L_x_35704:
[----:B------:R-:W-:Y:S01]  /*1e800*/  IMAD.MOV.U32 R5, RZ, RZ, R6 ;  /* 0x000000ffff057224 */ /* 0x000fe200078e0006 */
[----:B------:R-:W-:Y:S01]  /*1e810*/  MOV R7, R8 ;  /* 0x0000000800077202 */ /* 0x000fe20000000f00 */
[----:B------:R-:W-:Y:S02]  /*1e820*/  IMAD.MOV.U32 R146, RZ, RZ, R149 ;  /* 0x000000ffff927224 */ /* 0x000fe400078e0095 */
[----:B------:R-:W-:-:S07]  /*1e830*/  IMAD.MOV.U32 R42, RZ, RZ, R41 ;  /* 0x000000ffff2a7224 */ /* 0x000fce00078e0029 */
.L_x_35705:
[----:B------:R-:W-:Y:S05]  /*1e840*/  BSYNC B1 ;  /* 0x0000000000017941 */ /* 0x000fea0003800000 */
.L_x_35703:
        /* <DEDUP_REMOVED lines=11> */
.L_x_35707:
[----:B------:R-:W-:Y:S01]  /*1e900*/  IMAD.MOV.U32 R6, RZ, RZ, R5 ;  /* 0x000000ffff067224 */ /* 0x000fe200078e0005 */
[----:B------:R-:W-:Y:S01]  /*1e910*/  MOV R8, R7 ;  /* 0x0000000700087202 */ /* 0x000fe20000000f00 */
[----:B------:R-:W-:Y:S02]  /*1e920*/  IMAD.MOV.U32 R149, RZ, RZ, R148 ;  /* 0x000000ffff957224 */ /* 0x000fe400078e0094 */
[----:B------:R-:W-:-:S07]  /*1e930*/  IMAD.MOV.U32 R41, RZ, RZ, R40 ;  /* 0x000000ffff297224 */ /* 0x000fce00078e0028 */
.L_x_35708:
[----:B------:R-:W-:Y:S05]  /*1e940*/  BSYNC B1 ;  /* 0x0000000000017941 */ /* 0x000fea0003800000 */
.L_x_35706:
        /* <DEDUP_REMOVED lines=11> */
.L_x_35710:
[----:B------:R-:W-:Y:S01]  /*1ea00*/  IMAD.MOV.U32 R5, RZ, RZ, R6 ;  /* 0x000000ffff057224 */ /* 0x000fe200078e0006 */
[----:B------:R-:W-:Y:S01]  /*1ea10*/  MOV R7, R8 ;  /* 0x0000000800077202 */ /* 0x000fe20000000f00 */
[----:B------:R-:W-:Y:S02]  /*1ea20*/  IMAD.MOV.U32 R148, RZ, RZ, R151 ;  /* 0x000000ffff947224 */ /* 0x000fe400078e0097 */
[----:B------:R-:W-:-:S07]  /*1ea30*/  IMAD.MOV.U32 R40, RZ, RZ, R39 ;  /* 0x000000ffff287224 */ /* 0x000fce00078e0027 */
.L_x_35711:
[----:B------:R-:W-:Y:S05]  /*1ea40*/  BSYNC B1 ;  /* 0x0000000000017941 */ /* 0x000fea0003800000 */
.L_x_35709:
        /* <DEDUP_REMOVED lines=11> */
.L_x_35713:
[----:B------:R-:W-:Y:S01]  /*1eb00*/  IMAD.MOV.U32 R6, RZ, RZ, R5 ;  /* 0x000000ffff067224 */ /* 0x000fe200078e0005 */
[----:B------:R-:W-:Y:S01]  /*1eb10*/  MOV R8, R7 ;  /* 0x0000000700087202 */ /* 0x000fe20000000f00 */
[----:B------:R-:W-:Y:S02]  /*1eb20*/  IMAD.MOV.U32 R151, RZ, RZ, R150 ;  /* 0x000000ffff977224 */ /* 0x000fe400078e0096 */
[----:B------:R-:W-:-:S07]  /*1eb30*/  IMAD.MOV.U32 R39, RZ, RZ, R38 ;  /* 0x000000ffff277224 */ /* 0x000fce00078e0026 */
.L_x_35714:
[----:B------:R-:W-:Y:S05]  /*1eb40*/  BSYNC B1 ;  /* 0x0000000000017941 */ /* 0x000fea0003800000 */
.L_x_35712:
        /* <DEDUP_REMOVED lines=11> */
.L_x_35716:
[----:B------:R-:W-:Y:S01]  /*1ec00*/  IMAD.MOV.U32 R5, RZ, RZ, R6 ;  /* 0x000000ffff057224 */ /* 0x000fe200078e0006 */
[----:B------:R-:W-:Y:S01]  /*1ec10*/  MOV R7, R8 ;  /* 0x0000000800077202 */ /* 0x000fe20000000f00 */
[----:B------:R-:W-:Y:S02]  /*1ec20*/  IMAD.MOV.U32 R150, RZ, RZ, R153 ;  /* 0x000000ffff967224 */ /* 0x000fe400078e0099 */
[----:B------:R-:W-:-:S07]  /*1ec30*/  IMAD.MOV.U32 R38, RZ, RZ, R37 ;  /* 0x000000ffff267224 */ /* 0x000fce00078e0025 */
.L_x_35717:
[----:B------:R-:W-:Y:S05]  /*1ec40*/  BSYNC B1 ;  /* 0x0000000000017941 */ /* 0x000fea0003800000 */
.L_x_35715:
        /* <DEDUP_REMOVED lines=11> */
.L_x_35719:
[----:B------:R-:W-:Y:S01]  /*1ed00*/  IMAD.MOV.U32 R6, RZ, RZ, R5 ;  /* 0x000000ffff067224 */ /* 0x000fe200078e0005 */
[----:B------:R-:W-:Y:S01]  /*1ed10*/  MOV R8, R7 ;  /* 0x0000000700087202 */ /* 0x000fe20000000f00 */
[----:B------:R-:W-:Y:S02]  /*1ed20*/  IMAD.MOV.U32 R153, RZ, RZ, R152 ;  /* 0x000000ffff997224 */ /* 0x000fe400078e0098 */
[----:B------:R-:W-:-:S07]  /*1ed30*/  IMAD.MOV.U32 R37, RZ, RZ, R36 ;  /* 0x000000ffff257224 */ /* 0x000fce00078e0024 */
.L_x_35720:
[----:B------:R-:W-:Y:S05]  /*1ed40*/  BSYNC B1 ;  /* 0x0000000000017941 */ /* 0x000fea0003800000 */
.L_x_35718:
        /* <DEDUP_REMOVED lines=11> */
.L_x_35722:
[----:B------:R-:W-:Y:S01]  /*1ee00*/  IMAD.MOV.U32 R5, RZ, RZ, R6 ;  /* 0x000000ffff057224 */ /* 0x000fe200078e0006 */
[----:B------:R-:W-:Y:S01]  /*1ee10*/  MOV R7, R8 ;  /* 0x0000000800077202 */ /* 0x000fe20000000f00 */
[----:B------:R-:W-:Y:S02]  /*1ee20*/  IMAD.MOV.U32 R152, RZ, RZ, R155 ;  /* 0x000000ffff987224 */ /* 0x000fe400078e009b */
[----:B------:R-:W-:-:S07]  /*1ee30*/  IMAD.MOV.U32 R36, RZ, RZ, R35 ;  /* 0x000000ffff247224 */ /* 0x000fce00078e0023 */
.L_x_35723:
[----:B------:R-:W-:Y:S05]  /*1ee40*/  BSYNC B1 ;  /* 0x0000000000017941 */ /* 0x000fea0003800000 */
.L_x_35721:
        /* <DEDUP_REMOVED lines=11> */
.L_x_35725:
[----:B------:R-:W-:Y:S01]  /*1ef00*/  IMAD.MOV.U32 R6, RZ, RZ, R5 ;  /* 0x000000ffff067224 */ /* 0x000fe200078e0005 */
[----:B------:R-:W-:Y:S01]  /*1ef10*/  MOV R8, R7 ;  /* 0x0000000700087202 */ /* 0x000fe20000000f00 */
[----:B------:R-:W-:Y:S02]  /*1ef20*/  IMAD.MOV.U32 R155, RZ, RZ, R154 ;  /* 0x000000ffff9b7224 */ /* 0x000fe400078e009a */
[----:B------:R-:W-:-:S07]  /*1ef30*/  IMAD.MOV.U32 R35, RZ, RZ, R34 ;  /* 0x000000ffff237224 */ /* 0x000fce00078e0022 */
.L_x_35726:
[----:B------:R-:W-:Y:S05]  /*1ef40*/  BSYNC B1 ;  /* 0x0000000000017941 */ /* 0x000fea0003800000 */
.L_x_35724:
        /* <DEDUP_REMOVED lines=11> */
.L_x_35728:
[----:B------:R-:W-:Y:S01]  /*1f000*/  IMAD.MOV.U32 R5, RZ, RZ, R6 ;  /* 0x000000ffff057224 */ /* 0x000fe200078e0006 */
[----:B------:R-:W-:Y:S01]  /*1f010*/  MOV R154, R157 ;  /* 0x0000009d009a7202 */ /* 0x000fe20000000f00 */
[----:B------:R-:W-:Y:S02]  /*1f020*/  IMAD.MOV.U32 R7, RZ, RZ, R8 ;  /* 0x000000ffff077224 */ /* 0x000fe400078e0008 */
[----:B------:R-:W-:-:S07]  /*1f030*/  IMAD.MOV.U32 R34, RZ, RZ, R3 ;  /* 0x000000ffff227224 */ /* 0x000fce00078e0003 */
.L_x_35729:
[----:B------:R-:W-:Y:S05]  /*1f040*/  BSYNC B1 ;  /* 0x0000000000017941 */ /* 0x000fea0003800000 */
.L_x_35727:
        /* <DEDUP_REMOVED lines=11> */
.L_x_35731:
[----:B------:R-:W-:Y:S01]  /*1f100*/  IMAD.MOV.U32 R157, RZ, RZ, R156 ;  /* 0x000000ffff9d7224 */ /* 0x000fe200078e009c */
[----:B------:R-:W-:Y:S01]  /*1f110*/  MOV R3, R2 ;  /* 0x0000000200037202 */ /* 0x000fe20000000f00 */
[----:B------:R-:W-:Y:S01]  /*1f120*/  IMAD.MOV.U32 R160, RZ, RZ, R7 ;  /* 0x000000ffffa07224 */ /* 0x000fe200078e0007 */
[----:B------:R-:W-:Y:S01]  /*1f130*/  MOV R161, R5 ;  /* 0x0000000500a17202 */ /* 0x000fe20000000f00 */
[----:B------:R-:W-:Y:S02]  /*1f140*/  IMAD.MOV.U32 R156, RZ, RZ, R5 ;  /* 0x000000ffff9c7224 */ /* 0x000fe400078e0005 */
[----:B------:R-:W-:-:S07]  /*1f150*/  IMAD.MOV.U32 R2, RZ, RZ, R7 ;  /* 0x000000ffff027224 */ /* 0x000fce00078e0007 */
.L_x_35732:
[----:B------:R-:W-:Y:S05]  /*1f160*/  BSYNC B1 ;  /* 0x0000000000017941 */ /* 0x000fea0003800000 */
.L_x_35730:
[----:B------:R-:W-:Y:S01]  /*1f170*/  IADD3 R4, R4, 0x4, RZ ;  /* 0x0000000404047810 */ /* 0x000fe20007ffe0ff */
        /* <DEDUP_REMOVED lines=8> */
[----:B------:R-:W4:Y:S04]  /*1f200*/  LDS.128 R24, [UR4+0x460] ;  /* 0x00046004ff187984 */ /* 0x000f280008000c00 */
[----:B------:R-:W5:Y:S04]  /*1f210*/  LDS.128 R28, [UR4+0x470] ;  /* 0x00047004ff1c7984 */ /* 0x000f680008000c00 */
[----:B------:R-:W5:Y:S04]  /*1f220*/  LDS.128 R4, [UR4+0x420] ;  /* 0x00042004ff047984 */ /* 0x000f680008000c00 */
[----:B0-----:R-:W-:Y:S04]  /*1f230*/  STL.64 [R1], R8 ;  /* 0x0000000801007387 */ /* 0x001fe80000100a00 */
[----:B------:R-:W5:Y:S01]  /*1f240*/  LDL.64 R158, [R1] ;  /* 0x00000000019e7983 */ /* 0x000f620000100a00 */
[----:B------:R-:W-:-:S03]  /*1f250*/  FADD.FTZ R164, R164, R163 ;  /* 0x000000a3a4a47221 */ /* 0x000fc60000010000 */
        /* <DEDUP_REMOVED lines=10> */
[----:B------:R-:W0:Y:S04]  /*1f300*/  LDS.128 R16, [UR4+0x4a0] ;  /* 0x0004a004ff107984 */ /* 0x000e280008000c00 */
[----:B------:R-:W1:Y:S04]  /*1f310*/  LDS.128 R20, [UR4+0x4b0] ;  /* 0x0004b004ff147984 */ /* 0x000e680008000c00 */
[----:B------:R-:W2:Y:S04]  /*1f320*/  LDS.128 R24, [UR4+0x4c0] ;  /* 0x0004c004ff187984 */ /* 0x000ea80008000c00 */
[----:B------:R-:W3:Y:S04]  /*1f330*/  LDS.128 R28, [UR4+0x4d0] ;  /* 0x0004d004ff1c7984 */ /* 0x000ee80008000c00 */
[----:B------:R-:W4:Y:S04]  /*1f340*/  LDS.128 R12, [UR4+0x4e0] ;  /* 0x0004e004ff0c7984 */ /* 0x000f280008000c00 */
[----:B------:R-:W-:Y:S04]  /*1f350*/  STL.64 [R1+0x8], R4 ;  /* 0x0000080401007387 */ /* 0x000fe80000100a00 */
[----:B------:R-:W-:Y:S04]  /*1f360*/  STL.64 [R1+0x10], R6 ;  /* 0x0000100601007387 */ /* 0x000fe80000100a00 */
        /* <DEDUP_REMOVED lines=12> */
[----:B------:R-:W0:Y:S04]  /*1f430*/  LDS.128 R16, [UR4+0x500] ;  /* 0x00050004ff107984 */ /* 0x000e280008000c00 */
[----:B------:R-:W1:Y:S04]  /*1f440*/  LDS.128 R20, [UR4+0x510] ;  /* 0x00051004ff147984 */ /* 0x000e680008000c00 */
[----:B------:R-:W2:Y:S04]  /*1f450*/  LDS.128 R24, [UR4+0x520] ;  /* 0x00052004ff187984 */ /* 0x000ea80008000c00 */
[----:B------:R-:W3:Y:S04]  /*1f460*/  LDS.128 R28, [UR4+0x530] ;  /* 0x00053004ff1c7984 */ /* 0x000ee80008000c00 */
[----:B------:R-:W4:Y:S04]  /*1f470*/  LDS.128 R12, [UR4+0x540] ;  /* 0x00054004ff0c7984 */ /* 0x000f280008000c00 */
[----:B-----5:R-:W-:Y:S04]  /*1f480*/  STL.64 [R1+0x68], R4 ;  /* 0x0000680401007387 */ /* 0x020fe80000100a00 */
[----:B------:R-:W-:Y:S04]  /*1f490*/  STL.64 [R1+0x70], R6 ;  /* 0x0000700601007387 */ /* 0x000fe80000100a00 */
[----:B------:R-:W-:Y:S04]  /*1f4a0*/  STL.64 [R1+0x78], R8 ;  /* 0x0000780801007387 */ /* 0x000fe80000100a00 */
[----:B------:R-:W-:Y:S04]  /*1f4b0*/  STL.64 [R1+0x80], R10 ;  /* 0x0000800a01007387 */ /* 0x000fe80000100a00 */
        /* <DEDUP_REMOVED lines=16> */
[----:B------:R-:W4:Y:S04]  /*1f5c0*/  LDS.128 R12, [UR4+0x5a0] ;  /* 0x0005a004ff0c7984 */ /* 0x000f280008000c00 */
[----:B-----5:R-:W-:Y:S04]  /*1f5d0*/  STL.64 [R1+0xd8], R4 ;  /* 0x0000d80401007387 */ /* 0x020fe80000100a00 */
        /* <DEDUP_REMOVED lines=12> */
[----:B------:R-:W-:Y:S04]  /*1f6a0*/  STL.64 [R1+0x188], R12 ;  /* 0x0001880c01007387 */ /* 0x000fe80000100a00 */
[----:B------:R-:W-:Y:S04]  /*1f6b0*/  STL.64 [R1+0x190], R14 ;  /* 0x0001900e01007387 */ /* 0x000fe80000100a00 */
[----:B------:R-:W0:Y:S04]  /*1f6c0*/  LDS.128 R8, [UR4+0x5c0] ;  /* 0x0005c004ff087984 */ /* 0x000e280008000c00 */
[----:B------:R-:W1:Y:S04]  /*1f6d0*/  LDS.128 R16, [UR4+0x5d0] ;  /* 0x0005d004ff107984 */ /* 0x000e680008000c00 */
[----:B------:R-:W2:Y:S01]  /*1f6e0*/  LDS.128 R12, [UR4+0x5e0] ;  /* 0x0005e004ff0c7984 */ /* 0x000ea20008000c00 */
[----:B------:R-:W-:-:S03]  /*1f6f0*/  FSETP.GT.FTZ.AND P0, PT, R162, R158, PT ;  /* 0x0000009ea200720b */ /* 0x000fc60003f14000 */
[----:B------:R-:W3:Y:S01]  /*1f700*/  LDS.128 R20, [UR4+0x5f0] ;  /* 0x0005f004ff147984 */ /* 0x000ee20008000c00 */
[----:B------:R-:W-:Y:S02]  /*1f710*/  FSEL R0, R162, R158, P0 ;  /* 0x0000009ea2007208 */ /* 0x000fe40000000000 */
[----:B------:R-:W-:Y:S01]  /*1f720*/  FSEL R165, R158, R162, P0 ;  /* 0x000000a29ea57208 */ /* 0x000fe20000000000 */
[----:B------:R-:W4:Y:S01]  /*1f730*/  LDS.128 R24, [UR4+0x600] ;  /* 0x00060004ff187984 */ /* 0x000f220008000c00 */
[----:B------:R-:W-:Y:S02]  /*1f740*/  FSEL R2, R159, R164, P0 ;  /* 0x000000a49f027208 */ /* 0x000fe40000000000 */
[----:B------:R-:W-:Y:S01]  /*1f750*/  FSEL R156, R164, R159, P0 ;  /* 0x0000009fa49c7208 */ /* 0x000fe20000000000 */
[----:B------:R-:W4:Y:S01]  /*1f760*/  LDS.128 R28, [UR4+0x610] ;  /* 0x00061004ff1c7984 */ /* 0x000f220008000c00 */
[----:B------:R-:W-:-:S03]  /*1f770*/  FADD.FTZ R165, -R0, R165 ;  /* 0x000000a500a57221 */ /* 0x000fc60000010100 */
[----:B-----5:R-:W-:Y:S01]  /*1f780*/  STL.64 [R1+0x1a0], R6 ;  /* 0x0001a00601007387 */ /* 0x020fe20000100a00 */
[----:B------:R-:W-:-:S03]  /*1f790*/  FMUL.FTZ R165, R165, 1.4426950216293334961 ;  /* 0x3fb8aa3ba5a57820 */ /* 0x000fc60000410000 */
[----:B------:R5:W-:Y:S03]  /*1f7a0*/  STL.64 [R1+0x198], R4 ;  /* 0x0001980401007387 */ /* 0x000be60000100a00 */
[----:B------:R-:W2:Y:S01]  /*1f7b0*/  MUFU.EX2 R165, R165 ;  /* 0x000000a500a57308 */ /* 0x000ea20000000800 */
[----:B0-----:R0:W-:Y:S01]  /*1f7c0*/  STL.64 [R1+0x1a8], R8 ;  /* 0x0001a80801007387 */ /* 0x0011e20000100a00 */
[----:B-----5:R-:W-:Y:S02]  /*1f7d0*/  IMAD.MOV.U32 R5, RZ, RZ, R1 ;  /* 0x000000ffff057224 */ /* 0x020fe400078e0001 */
[----:B------:R-:W-:Y:S01]  /*1f7e0*/  IMAD.MOV.U32 R4, RZ, RZ, RZ ;  /* 0x000000ffff047224 */ /* 0x000fe200078e00ff */
[----:B------:R0:W-:Y:S04]  /*1f7f0*/  STL.64 [R1+0x1b0], R10 ;  /* 0x0001b00a01007387 */ /* 0x0001e80000100a00 */
[----:B-1----:R0:W-:Y:S01]  /*1f800*/  STL.64 [R1+0x1b8], R16 ;  /* 0x0001b81001007387 */ /* 0x0021e20000100a00 */
[----:B--2---:R-:W-:-:S03]  /*1f810*/  FMUL.FTZ R2, R2, R165 ;  /* 0x000000a502027220 */ /* 0x004fc60000410000 */
[----:B------:R0:W-:Y:S04]  /*1f820*/  STL.64 [R1+0x1c0], R18 ;  /* 0x0001c01201007387 */ /* 0x0001e80000100a00 */
[----:B------:R0:W-:Y:S04]  /*1f830*/  STL.64 [R1+0x1c8], R12 ;  /* 0x0001c80c01007387 */ /* 0x0001e80000100a00 */
[----:B------:R0:W-:Y:S04]  /*1f840*/  STL.64 [R1+0x1d0], R14 ;  /* 0x0001d00e01007387 */ /* 0x0001e80000100a00 */
[----:B---3--:R0:W-:Y:S04]  /*1f850*/  STL.64 [R1+0x1d8], R20 ;  /* 0x0001d81401007387 */ /* 0x0081e80000100a00 */
[----:B------:R0:W-:Y:S04]  /*1f860*/  STL.64 [R1+0x1e0], R22 ;  /* 0x0001e01601007387 */ /* 0x0001e80000100a00 */
[----:B----4-:R0:W-:Y:S04]  /*1f870*/  STL.64 [R1+0x1e8], R24 ;  /* 0x0001e81801007387 */ /* 0x0101e80000100a00 */
[----:B------:R0:W-:Y:S04]  /*1f880*/  STL.64 [R1+0x1f0], R26 ;  /* 0x0001f01a01007387 */ /* 0x0001e80000100a00 */
[----:B------:R0:W-:Y:S04]  /*1f890*/  STL.64 [R1+0x1f8], R28 ;  /* 0x0001f81c01007387 */ /* 0x0001e80000100a00 */
[----:B------:R0:W-:Y:S02]  /*1f8a0*/  STL.64 [R1+0x200], R30 ;  /* 0x0002001e01007387 */ /* 0x0001e40000100a00 */
.L_x_35923:
[----:B0-----:R-:W2:Y:S04]  /*1f8b0*/  LDL R8, [R5+0x108] ;  /* 0x0001080005087983 */ /* 0x001ea80000100800 */
        /* <DEDUP_REMOVED lines=19> */
.L_x_35735:
[----:B------:R-:W-:Y:S01]  /*1f9f0*/  IMAD.MOV.U32 R6, RZ, RZ, R33 ;  /* 0x000000ffff067224 */ /* 0x000fe200078e0021 */
[----:B------:R-:W-:Y:S01]  /*1fa00*/  MOV R8, R95 ;  /* 0x0000005f00087202 */ /* 0x000fe20000000f00 */
[----:B------:R-:W-:Y:S02]  /*1fa10*/  IMAD.MOV.U32 R33, RZ, RZ, R32 ;  /* 0x000000ffff217224 */ /* 0x000fe400078e0020 */
[----:B------:R-:W-:-:S07]  /*1fa20*/  IMAD.MOV.U32 R95, RZ, RZ, R94 ;  /* 0x000000ffff5f7224 */ /* 0x000fce00078e005e */
.L_x_35736:
[----:B------:R-:W-:Y:S05]  /*1fa30*/  BSYNC B1 ;  /* 0x0000000000017941 */ /* 0x000fea0003800000 */
.L_x_35734:
        /* <DEDUP_REMOVED lines=11> */
.L_x_35738:
[----:B------:R-:W-:Y:S01]  /*1faf0*/  IMAD.MOV.U32 R7, RZ, RZ, R6 ;  /* 0x000000ffff077224 */ /* 0x000fe200078e0006 */
[----:B------:R-:W-:Y:S01]  /*1fb00*/  MOV R32, R97 ;  /* 0x0000006100207202 */ /* 0x000fe20000000f00 */
[----:B------:R-:W-:Y:S02]  /*1fb10*/  IMAD.MOV.U32 R9, RZ, RZ, R8 ;  /* 0x000000ffff097224 */ /* 0x000fe400078e0008 */
[----:B------:R-:W-:-:S07]  /*1fb20*/  IMAD.MOV.U32 R94, RZ, RZ, R93 ;  /* 0x000000ffff5e7224 */ /* 0x000fce00078e005d */
.L_x_35739:
[----:B------:R-:W-:Y:S05]  /*1fb30*/  BSYNC B1 ;  /* 0x0000000000017941 */ /* 0x000fea0003800000 */
.L_x_35737:
        /* <DEDUP_REMOVED lines=11> */
.L_x_35741:
[----:B------:R-:W-:Y:S01]  /*1fbf0*/  MOV R6, R7 ;  /* 0x0000000700067202 */ /* 0x000fe20000000f00 */
[----:B------:R-:W-:Y:S01]  /*1fc00*/  IMAD.MOV.U32 R8, RZ, RZ, R9 ;  /* 0x000000ffff087224 */ /* 0x000fe200078e0009 */
[----:B------:R-:W-:Y:S01]  /*1fc10*/  MOV R93, R92 ;  /* 0x0000005c005d7202 */ /* 0x000fe20000000f00 */
[----:B------:R-:W-:-:S07]  /*1fc20*/  IMAD.MOV.U32 R97, RZ, RZ, R96 ;  /* 0x000000ffff617224 */ /* 0x000fce00078e0060 */
.L_x_35742:
[----:B------:R-:W-:Y:S05]  /*1fc30*/  BSYNC B1 ;  /* 0x0000000000017941 */ /* 0x000fea0003800000 */
.L_x_35740:
        /* <DEDUP_REMOVED lines=11> */
.L_x_35744:
[----:B------:R-:W-:Y:S01]  /*1fcf0*/  IMAD.MOV.U32 R7, RZ, RZ, R6 ;  /* 0x000000ffff077224 */ /* 0x000fe200078e0006 */
[----:B------:R-:W-:Y:S01]  /*1fd00*/  MOV R9, R8 ;  /* 0x0000000800097202 */ /* 0x000fe20000000f00 */
[----:B------:R-:W-:Y:S02]  /*1fd10*/  IMAD.MOV.U32 R96, RZ, RZ, R99 ;  /* 0x000000ffff607224 */ /* 0x000fe400078e0063 */
[----:B------:R-:W-:-:S07]  /*1fd20*/  IMAD.MOV.U32 R92, RZ, RZ, R91 ;  /* 0x000000ffff5c7224 */ /* 0x000fce00078e005b */
.L_x_35745:
[----:B------:R-:W-:Y:S05]  /*1fd30*/  BSYNC B1 ;  /* 0x0000000000017941 */ /* 0x000fea0003800000 */
.L_x_35743:
        /* <DEDUP_REMOVED lines=11> */
.L_x_35747:
[----:B------:R-:W-:Y:S01]  /*1fdf0*/  IMAD.MOV.U32 R6, RZ, RZ, R7 ;  /* 0x000000ffff067224 */ /* 0x000fe200078e0007 */
[----:B------:R-:W-:Y:S01]  /*1fe00*/  MOV R99, R98 ;  /* 0x0000006200637202 */ /* 0x000fe20000000f00 */
[----:B------:R-:W-:Y:S02]  /*1fe10*/  IMAD.MOV.U32 R8, RZ, RZ, R9 ;  /* 0x000000ffff087224 */ /* 0x000fe400078e0009 */
[----:B------:R-:W-:-:S07]  /*1fe20*/  IMAD.MOV.U32 R91, RZ, RZ, R90 ;  /* 0x000000ffff5b7224 */ /* 0x000fce00078e005a */
.L_x_35748:
[----:B------:R-:W-:Y:S05]  /*1fe30*/  BSYNC B1 ;  /* 0x0000000000017941 */ /* 0x000fea0003800000 */
.L_x_35746:
        /* <DEDUP_REMOVED lines=11> */
.L_x_35750:
[----:B------:R-:W-:Y:S01]  /*1fef0*/  MOV R7, R6 ;  /* 0x0000000600077202 */ /* 0x000fe20000000f00 */
[----:B------:R-:W-:Y:S01]  /*1ff00*/  IMAD.MOV.U32 R9, RZ, RZ, R8 ;  /* 0x000000ffff097224 */ /* 0x000fe200078e0008 */
[----:B------:R-:W-:Y:S01]  /*1ff10*/  MOV R90, R89 ;  /* 0x00000059005a7202 */ /* 0x000fe20000000f00 */
[----:B------:R-:W-:-:S07]  /*1ff20*/  IMAD.MOV.U32 R98, RZ, RZ, R101 ;  /* 0x000000ffff627224 */ /* 0x000fce00078e0065 */
.L_x_35751:
[----:B------:R-:W-:Y:S05]  /*1ff30*/  BSYNC B1 ;  /* 0x0000000000017941 */ /* 0x000fea0003800000 */
.L_x_35749:
        /* <DEDUP_REMOVED lines=11> */
.L_x_35753:
[----:B------:R-:W-:Y:S01]  /*1fff0*/  IMAD.MOV.U32 R6, RZ, RZ, R7 ;  /* 0x000000ffff067224 */ /* 0x000fe200078e0007 */
[----:B------:R-:W-:Y:S01]  /*20000*/  MOV R8, R9 ;  /* 0x0000000900087202 */ /* 0x000fe20000000f00 */
[----:B------:R-:W-:Y:S02]  /*20010*/  IMAD.MOV.U32 R101, RZ, RZ, R100 ;  /* 0x000000ffff657224 */ /* 0x000fe400078e0064 */
[----:B------:R-:W-:-:S07]  /*20020*/  IMAD.MOV.U32 R89, RZ, RZ, R88 ;  /* 0x000000ffff597224 */ /* 0x000fce00078e0058 */
.L_x_35754:
[----:B------:R-:W-:Y:S05]  /*20030*/  BSYNC B1 ;  /* 0x0000000000017941 */ /* 0x000fea0003800000 */
.L_x_35752:
        /* <DEDUP_REMOVED lines=11> */
.L_x_35756:
[----:B------:R-:W-:Y:S01]  /*200f0*/  IMAD.MOV.U32 R7, RZ, RZ, R6 ;  /* 0x000000ffff077224 */ /* 0x000fe200078e0006 */
[----:B------:R-:W-:Y:S01]  /*20100*/  MOV R100, R103 ;  /* 0x0000006700647202 */ /* 0x000fe20000000f00 */
[----:B------:R-:W-:Y:S02]  /*20110*/  IMAD.MOV.U32 R9, RZ, RZ, R8 ;  /* 0x000000ffff097224 */ /* 0x000fe400078e0008 */
[----:B------:R-:W-:-:S07]  /*20120*/  IMAD.MOV.U32 R88, RZ, RZ, R87 ;  /* 0x000000ffff587224 */ /* 0x000fce00078e0057 */
.L_x_35757:
[----:B------:R-:W-:Y:S05]  /*20130*/  BSYNC B1 ;  /* 0x0000000000017941 */ /* 0x000fea0003800000 */
.L_x_35755:
        /* <DEDUP_REMOVED lines=11> */
.L_x_35759:
[----:B------:R-:W-:Y:S01]  /*201f0*/  MOV R6, R7 ;  /* 0x0000000700067202 */ /* 0x000fe20000000f00 */
[----:B------:R-:W-:Y:S01]  /*20200*/  IMAD.MOV.U32 R8, RZ, RZ, R9 ;  /* 0x000000ffff087224 */ /* 0x000fe200078e0009 */
[----:B------:R-:W-:Y:S01]  /*20210*/  MOV R87, R86 ;  /* 0x0000005600577202 */ /* 0x000fe20000000f00 */
[----:B------:R-:W-:-:S07]  /*20220*/  IMAD.MOV.U32 R103, RZ, RZ, R102 ;  /* 0x000000ffff677224 */ /* 0x000fce00078e0066 */
.L_x_35760:
[----:B------:R-:W-:Y:S05]  /*20230*/  BSYNC B1 ;  /* 0x0000000000017941 */ /* 0x000fea0003800000 */
.L_x_35758:
        /* <DEDUP_REMOVED lines=11> */
.L_x_35762:
[----:B------:R-:W-:Y:S01]  /*202f0*/  IMAD.MOV.U32 R7, RZ, RZ, R6 ;  /* 0x000000ffff077224 */ /* 0x000fe200078e0006 */
[----:B------:R-:W-:Y:S01]  /*20300*/  MOV R9, R8 ;  /* 0x0000000800097202 */ /* 0x000fe20000000f00 */
[----:B------:R-:W-:Y:S02]  /*20310*/  IMAD.MOV.U32 R102, RZ, RZ, R105 ;  /* 0x000000ffff667224 */ /* 0x000fe400078e0069 */
[----:B------:R-:W-:-:S07]  /*20320*/  IMAD.MOV.U32 R86, RZ, RZ, R85 ;  /* 0x000000ffff567224 */ /* 0x000fce00078e0055 */
.L_x_35763:
[----:B------:R-:W-:Y:S05]  /*20330*/  BSYNC B1 ;  /* 0x0000000000017941 */ /* 0x000fea0003800000 */
.L_x_35761:
        /* <DEDUP_REMOVED lines=11> */
.L_x_35765:
[----:B------:R-:W-:Y:S01]  /*203f0*/  IMAD.MOV.U32 R6, RZ, RZ, R7 ;  /* 0x000000ffff067224 */ /* 0x000fe200078e0007 */
[----:B------:R-:W-:Y:S01]  /*20400*/  MOV R105, R104 ;  /* 0x0000006800697202 */ /* 0x000fe20000000f00 */
[----:B------:R-:W-:Y:S02]  /*20410*/  IMAD.MOV.U32 R8, RZ, RZ, R9 ;  /* 0x000000ffff087224 */ /* 0x000fe400078e0009 */
[----:B------:R-:W-:-:S07]  /*20420*/  IMAD.MOV.U32 R85, RZ, RZ, R84 ;  /* 0x000000ffff557224 */ /* 0x000fce00078e0054 */
.L_x_35766:
[----:B------:R-:W-:Y:S05]  /*20430*/  BSYNC B1 ;  /* 0x0000000000017941 */ /* 0x000fea0003800000 */
.L_x_35764:
        /* <DEDUP_REMOVED lines=11> */
.L_x_35768:
[----:B------:R-:W-:Y:S01]  /*204f0*/  MOV R7, R6 ;  /* 0x0000000600077202 */ /* 0x000fe20000000f00 */
[----:B------:R-:W-:Y:S01]  /*20500*/  IMAD.MOV.U32 R9, RZ, RZ, R8 ;  /* 0x000000ffff097224 */ /* 0x000fe200078e0008 */
[----:B------:R-:W-:Y:S01]  /*20510*/  MOV R84, R83 ;  /* 0x0000005300547202 */ /* 0x000fe20000000f00 */
[----:B------:R-:W-:-:S07]  /*20520*/  IMAD.MOV.U32 R104, RZ, RZ, R107 ;  /* 0x000000ffff687224 */ /* 0x000fce00078e006b */
.L_x_35769:
[----:B------:R-:W-:Y:S05]  /*20530*/  BSYNC B1 ;  /* 0x0000000000017941 */ /* 0x000fea0003800000 */
.L_x_35767:
        /* <DEDUP_REMOVED lines=11> */
.L_x_35771:
[----:B------:R-:W-:Y:S01]  /*205f0*/  IMAD.MOV.U32 R6, RZ, RZ, R7 ;  /* 0x000000ffff067224 */ /* 0x000fe200078e0007 */
[----:B------:R-:W-:Y:S01]  /*20600*/  MOV R8, R9 ;  /* 0x0000000900087202 */ /* 0x000fe20000000f00 */
[----:B------:R-:W-:Y:S02]  /*20610*/  IMAD.MOV.U32 R107, RZ, RZ, R106 ;  /* 0x000000ffff6b7224 */ /* 0x000fe400078e006a */
[----:B------:R-:W-:-:S07]  /*20620*/  IMAD.MOV.U32 R83, RZ, RZ, R82 ;  /* 0x000000ffff537224 */ /* 0x000fce00078e0052 */
.L_x_35772:
[----:B------:R-:W-:Y:S05]  /*20630*/  BSYNC B1 ;  /* 0x0000000000017941 */ /* 0x000fea0003800000 */
.L_x_35770:
        /* <DEDUP_REMOVED lines=11> */
.L_x_35774:
[----:B------:R-:W-:Y:S01]  /*206f0*/  IMAD.MOV.U32 R7, RZ, RZ, R6 ;  /* 0x000000ffff077224 */ /* 0x000fe200078e0006 */
[----:B------:R-:W-:Y:S01]  /*20700*/  MOV R106, R109 ;  /* 0x0000006d006a7202 */ /* 0x000fe20000000f00 */
[----:B------:R-:W-:Y:S02]  /*20710*/  IMAD.MOV.U32 R9, RZ, RZ, R8 ;  /* 0x000000ffff097224 */ /* 0x000fe400078e0008 */
[----:B------:R-:W-:-:S07]  /*20720*/  IMAD.MOV.U32 R82, RZ, RZ, R81 ;  /* 0x000000ffff527224 */ /* 0x000fce00078e0051 */
.L_x_35775:
[----:B------:R-:W-:Y:S05]  /*20730*/  BSYNC B1 ;  /* 0x0000000000017941 */ /* 0x000fea0003800000 */
.L_x_35773:
        /* <DEDUP_REMOVED lines=11> */
.L_x_35777:
[----:B------:R-:W-:Y:S01]  /*207f0*/  MOV R6, R7 ;  /* 0x0000000700067202 */ /* 0x000fe20000000f00 */
[----:B------:R-:W-:Y:S01]  /*20800*/  IMAD.MOV.U32 R8, RZ, RZ, R9 ;  /* 0x000000ffff087224 */ /* 0x000fe200078e0009 */
[----:B------:R-:W-:Y:S01]  /*20810*/  MOV R81, R80 ;  /* 0x0000005000517202 */ /* 0x000fe20000000f00 */
[----:B------:R-:W-:-:S07]  /*20820*/  IMAD.MOV.U32 R109, RZ, RZ, R108 ;  /* 0x000000ffff6d7224 */ /* 0x000fce00078e006c */
.L_x_35778:
[----:B------:R-:W-:Y:S05]  /*20830*/  BSYNC B1 ;  /* 0x0000000000017941 */ /* 0x000fea0003800000 */
.L_x_35776:
        /* <DEDUP_REMOVED lines=11> */
.L_x_35780:
[----:B------:R-:W-:Y:S01]  /*208f0*/  IMAD.MOV.U32 R7, RZ, RZ, R6 ;  /* 0x000000ffff077224 */ /* 0x000fe200078e0006 */
[----:B------:R-:W-:Y:S01]  /*20900*/  MOV R9, R8 ;  /* 0x0000000800097202 */ /* 0x000fe20000000f00 */
[----:B------:R-:W-:Y:S02]  /*20910*/  IMAD.MOV.U32 R108, RZ, RZ, R111 ;  /* 0x000000ffff6c7224 */ /* 0x000fe400078e006f */
[----:B------:R-:W-:-:S07]  /*20920*/  IMAD.MOV.U32 R80, RZ, RZ, R79 ;  /* 0x000000ffff507224 */ /* 0x000fce00078e004f */
.L_x_35781:
[----:B------:R-:W-:Y:S05]  /*20930*/  BSYNC B1 ;  /* 0x0000000000017941 */ /* 0x000fea0003800000 */
.L_x_35779:
        /* <DEDUP_REMOVED lines=11> */
.L_x_35783:
[----:B------:R-:W-:Y:S01]  /*209f0*/  IMAD.MOV.U32 R6, RZ, RZ, R7 ;  /* 0x000000ffff067224 */ /* 0x000fe200078e0007 */
[----:B------:R-:W-:Y:S01]  /*20a00*/  MOV R111, R110 ;  /* 0x0000006e006f7202 */ /* 0x000fe20000000f00 */
[----:B------:R-:W-:Y:S02]  /*20a10*/  IMAD.MOV.U32 R8, RZ, RZ, R9 ;  /* 0x000000ffff087224 */ /* 0x000fe400078e0009 */
[----:B------:R-:W-:-:S07]  /*20a20*/  IMAD.MOV.U32 R79, RZ, RZ, R78 ;  /* 0x000000ffff4f7224 */ /* 0x000fce00078e004e */
.L_x_35784:
[----:B------:R-:W-:Y:S05]  /*20a30*/  BSYNC B1 ;  /* 0x0000000000017941 */ /* 0x000fea0003800000 */
.L_x_35782:
        /* <DEDUP_REMOVED lines=11> */
.L_x_35786:
[----:B------:R-:W-:Y:S01]  /*20af0*/  MOV R7, R6 ;  /* 0x0000000600077202 */ /* 0x000fe20000000f00 */
[----:B------:R-:W-:Y:S01]  /*20b00*/  IMAD.MOV.U32 R9, RZ, RZ, R8 ;  /* 0x000000ffff097224 */ /* 0x000fe200078e0008 */
[----:B------:R-:W-:Y:S01]  /*20b10*/  MOV R78, R77 ;  /* 0x0000004d004e7202 */ /* 0x000fe20000000f00 */
[----:B------:R-:W-:-:S07]  /*20b20*/  IMAD.MOV.U32 R110, RZ, RZ, R113 ;  /* 0x000000ffff6e7224 */ /* 0x000fce00078e0071 */
.L_x_35787:
[----:B------:R-:W-:Y:S05]  /*20b30*/  BSYNC B1 ;  /* 0x0000000000017941 */ /* 0x000fea0003800000 */
.L_x_35785:
        /* <DEDUP_REMOVED lines=11> */
.L_x_35789:
[----:B------:R-:W-:Y:S01]  /*20bf0*/  IMAD.MOV.U32 R6, RZ, RZ, R7 ;  /* 0x000000ffff067224 */ /* 0x000fe200078e0007 */
[----:B------:R-:W-:Y:S01]  /*20c00*/  MOV R8, R9 ;  /* 0x0000000900087202 */ /* 0x000fe20000000f00 */
[----:B------:R-:W-:Y:S02]  /*20c10*/  IMAD.MOV.U32 R113, RZ, RZ, R112 ;  /* 0x000000ffff717224 */ /* 0x000fe400078e0070 */
[----:B------:R-:W-:-:S07]  /*20c20*/  IMAD.MOV.U32 R77, RZ, RZ, R76 ;  /* 0x000000ffff4d7224 */ /* 0x000fce00078e004c */
.L_x_35790:
[----:B------:R-:W-:Y:S05]  /*20c30*/  BSYNC B1 ;  /* 0x0000000000017941 */ /* 0x000fea0003800000 */
.L_x_35788:
        /* <DEDUP_REMOVED lines=11> */
.L_x_35792:
[----:B------:R-:W-:Y:S01]  /*20cf0*/  IMAD.MOV.U32 R7, RZ, RZ, R6 ;  /* 0x000000ffff077224 */ /* 0x000fe200078e0006 */
[----:B------:R-:W-:Y:S01]  /*20d00*/  MOV R112, R115 ;  /* 0x0000007300707202 */ /* 0x000fe20000000f00 */
[----:B------:R-:W-:Y:S02]  /*20d10*/  IMAD.MOV.U32 R9, RZ, RZ, R8 ;  /* 0x000000ffff097224 */ /* 0x000fe400078e0008 */
[----:B------:R-:W-:-:S07]  /*20d20*/  IMAD.MOV.U32 R76, RZ, RZ, R75 ;  /* 0x000000ffff4c7224 */ /* 0x000fce00078e004b */
.L_x_35793:
[----:B------:R-:W-:Y:S05]  /*20d30*/  BSYNC B1 ;  /* 0x0000000000017941 */ /* 0x000fea0003800000 */
.L_x_35791:
        /* <DEDUP_REMOVED lines=11> */
.L_x_35795:
[----:B------:R-:W-:Y:S01]  /*20df0*/  MOV R6, R7 ;  /* 0x0000000700067202 */ /* 0x000fe20000000f00 */
[----:B------:R-:W-:Y:S01]  /*20e00*/  IMAD.MOV.U32 R8, RZ, RZ, R9 ;  /* 0x000000ffff087224 */ /* 0x000fe200078e0009 */
[----:B------:R-:W-:Y:S01]  /*20e10*/  MOV R75, R74 ;  /* 0x0000004a004b7202 */ /* 0x000fe20000000f00 */
[----:B------:R-:W-:-:S07]  /*20e20*/  IMAD.MOV.U32 R115, RZ, RZ, R114 ;  /* 0x000000ffff737224 */ /* 0x000fce00078e0072 */
.L_x_35796:
[----:B------:R-:W-:Y:S05]  /*20e30*/  BSYNC B1 ;  /* 0x0000000000017941 */ /* 0x000fea0003800000 */
.L_x_35794:
        /* <DEDUP_REMOVED lines=11> */
.L_x_35798:
[----:B------:R-:W-:Y:S01]  /*20ef0*/  IMAD.MOV.U32 R7, RZ, RZ, R6 ;  /* 0x000000ffff077224 */ /* 0x000fe200078e0006 */
[----:B------:R-:W-:Y:S01]  /*20f00*/  MOV R9, R8 ;  /* 0x0000000800097202 */ /* 0x000fe20000000f00 */
[----:B------:R-:W-:Y:S02]  /*20f10*/  IMAD.MOV.U32 R114, RZ, RZ, R117 ;  /* 0x000000ffff727224 */ /* 0x000fe400078e0075 */
[----:B------:R-:W-:-:S07]  /*20f20*/  IMAD.MOV.U32 R74, RZ, RZ, R73 ;  /* 0x000000ffff4a7224 */ /* 0x000fce00078e0049 */
.L_x_35799:
[----:B------:R-:W-:Y:S05]  /*20f30*/  BSYNC B1 ;  /* 0x0000000000017941 */ /* 0x000fea0003800000 */
.L_x_35797:
        /* <DEDUP_REMOVED lines=11> */
.L_x_35801:
[----:B------:R-:W-:Y:S01]  /*20ff0*/  IMAD.MOV.U32 R6, RZ, RZ, R7 ;  /* 0x000000ffff067224 */ /* 0x000fe200078e0007 */
[----:B------:R-:W-:Y:S01]  /*21000*/  MOV R117, R116 ;  /* 0x0000007400757202 */ /* 0x000fe20000000f00 */
[----:B------:R-:W-:Y:S02]  /*21010*/  IMAD.MOV.U32 R8, RZ, RZ, R9 ;  /* 0x000000ffff087224 */ /* 0x000fe400078e0009 */
[----:B------:R-:W-:-:S07]  /*21020*/  IMAD.MOV.U32 R73, RZ, RZ, R72 ;  /* 0x000000ffff497224 */ /* 0x000fce00078e0048 */
.L_x_35802:
[----:B------:R-:W-:Y:S05]  /*21030*/  BSYNC B1 ;  /* 0x0000000000017941 */ /* 0x000fea0003800000 */
.L_x_35800:
        /* <DEDUP_REMOVED lines=11> */
.L_x_35804:
[----:B------:R-:W-:Y:S01]  /*210f0*/  MOV R7, R6 ;  /* 0x0000000600077202 */ /* 0x000fe20000000f00 */
[----:B------:R-:W-:Y:S01]  /*21100*/  IMAD.MOV.U32 R9, RZ, RZ, R8 ;  /* 0x000000ffff097224 */ /* 0x000fe200078e0008 */
[----:B------:R-:W-:Y:S01]  /*21110*/  MOV R72, R71 ;  /* 0x0000004700487202 */ /* 0x000fe20000000f00 */
[----:B------:R-:W-:-:S07]  /*21120*/  IMAD.MOV.U32 R116, RZ, RZ, R119 ;  /* 0x000000ffff747224 */ /* 0x000fce00078e0077 */
.L_x_35805:
[----:B------:R-:W-:Y:S05]  /*21130*/  BSYNC B1 ;  /* 0x0000000000017941 */ /* 0x000fea0003800000 */
.L_x_35803:
        /* <DEDUP_REMOVED lines=11> */
.L_x_35807:
[----:B------:R-:W-:Y:S01]  /*211f0*/  IMAD.MOV.U32 R6, RZ, RZ, R7 ;  /* 0x000000ffff067224 */ /* 0x000fe200078e0007 */
[----:B------:R-:W-:Y:S01]  /*21200*/  MOV R8, R9 ;  /* 0x0000000900087202 */ /* 0x000fe20000000f00 */
[----:B------:R-:W-:Y:S02]  /*21210*/  IMAD.MOV.U32 R119, RZ, RZ, R118 ;  /* 0x000000ffff777224 */ /* 0x000fe400078e0076 */
[----:B------:R-:W-:-:S07]  /*21220*/  IMAD.MOV.U32 R71, RZ, RZ, R70 ;  /* 0x000000ffff477224 */ /* 0x000fce00078e0046 */
.L_x_35808:
[----:B------:R-:W-:Y:S05]  /*21230*/  BSYNC B1 ;  /* 0x0000000000017941 */ /* 0x000fea0003800000 */
.L_x_35806:
        /* <DEDUP_REMOVED lines=11> */
.L_x_35810:
[----:B------:R-:W-:Y:S01]  /*212f0*/  IMAD.MOV.U32 R7, RZ, RZ, R6 ;  /* 0x000000ffff077224 */ /* 0x000fe200078e0006 */
[----:B------:R-:W-:Y:S01]  /*21300*/  MOV R118, R121 ;  /* 0x0000007900767202 */ /* 0x000fe20000000f00 */
[----:B------:R-:W-:Y:S02]  /*21310*/  IMAD.MOV.U32 R9, RZ, RZ, R8 ;  /* 0x000000ffff097224 */ /* 0x000fe400078e0008 */
[----:B------:R-:W-:-:S07]  /*21320*/  IMAD.MOV.U32 R70, RZ, RZ, R69 ;  /* 0x000000ffff467224 */ /* 0x000fce00078e0045 */
.L_x_35811:
[----:B------:R-:W-:Y:S05]  /*21330*/  BSYNC B1 ;  /* 0x0000000000017941 */ /* 0x000fea0003800000 */
.L_x_35809:
        /* <DEDUP_REMOVED lines=11> */
.L_x_35813:
[----:B------:R-:W-:Y:S01]  /*213f0*/  MOV R6, R7 ;  /* 0x0000000700067202 */ /* 0x000fe20000000f00 */
[----:B------:R-:W-:Y:S01]  /*21400*/  IMAD.MOV.U32 R8, RZ, RZ, R9 ;  /* 0x000000ffff087224 */ /* 0x000fe200078e0009 */
[----:B------:R-:W-:Y:S01]  /*21410*/  MOV R69, R68 ;  /* 0x0000004400457202 */ /* 0x000fe20000000f00 */
[----:B------:R-:W-:-:S07]  /*21420*/  IMAD.MOV.U32 R121, RZ, RZ, R120 ;  /* 0x000000ffff797224 */ /* 0x000fce00078e0078 */
.L_x_35814:
[----:B------:R-:W-:Y:S05]  /*21430*/  BSYNC B1 ;  /* 0x0000000000017941 */ /* 0x000fea0003800000 */
.L_x_35812:
        /* <DEDUP_REMOVED lines=11> */
.L_x_35816:
[----:B------:R-:W-:Y:S01]  /*214f0*/  IMAD.MOV.U32 R7, RZ, RZ, R6 ;  /* 0x000000ffff077224 */ /* 0x000fe200078e0006 */
[----:B------:R-:W-:Y:S01]  /*21500*/  MOV R9, R8 ;  /* 0x0000000800097202 */ /* 0x000fe20000000f00 */
[----:B------:R-:W-:Y:S02]  /*21510*/  IMAD.MOV.U32 R120, RZ, RZ, R123 ;  /* 0x000000ffff787224 */ /* 0x000fe400078e007b */
[----:B------:R-:W-:-:S07]  /*21520*/  IMAD.MOV.U32 R68, RZ, RZ, R67 ;  /* 0x000000ffff447224 */ /* 0x000fce00078e0043 */
.L_x_35817:
[----:B------:R-:W-:Y:S05]  /*21530*/  BSYNC B1 ;  /* 0x0000000000017941 */ /* 0x000fea0003800000 */
.L_x_35815:
        /* <DEDUP_REMOVED lines=11> */
.L_x_35819:
[----:B------:R-:W-:Y:S01]  /*215f0*/  IMAD.MOV.U32 R6, RZ, RZ, R7 ;  /* 0x000000ffff067224 */ /* 0x000fe200078e0007 */
[----:B------:R-:W-:Y:S01]  /*21600*/  MOV R123, R122 ;  /* 0x0000007a007b7202 */ /* 0x000fe20000000f00 */
[----:B------:R-:W-:Y:S02]  /*21610*/  IMAD.MOV.U32 R8, RZ, RZ, R9 ;  /* 0x000000ffff087224 */ /* 0x000fe400078e0009 */
[----:B------:R-:W-:-:S07]  /*21620*/  IMAD.MOV.U32 R67, RZ, RZ, R66 ;  /* 0x000000ffff437224 */ /* 0x000fce00078e0042 */
.L_x_35820:
[----:B------:R-:W-:Y:S05]  /*21630*/  BSYNC B1 ;  /* 0x0000000000017941 */ /* 0x000fea0003800000 */
.L_x_35818:
        /* <DEDUP_REMOVED lines=11> */
.L_x_35822:
[----:B------:R-:W-:Y:S01]  /*216f0*/  MOV R7, R6 ;  /* 0x0000000600077202 */ /* 0x000fe20000000f00 */
[----:B------:R-:W-:Y:S01]  /*21700*/  IMAD.MOV.U32 R9, RZ, RZ, R8 ;  /* 0x000000ffff097224 */ /* 0x000fe200078e0008 */
[----:B------:R-:W-:Y:S01]  /*21710*/  MOV R66, R65 ;  /* 0x0000004100427202 */ /* 0x000fe20000000f00 */
[----:B------:R-:W-:-:S07]  /*21720*/  IMAD.MOV.U32 R122, RZ, RZ, R125 ;  /* 0x000000ffff7a7224 */ /* 0x000fce00078e007d */
.L_x_35823:
[----:B------:R-:W-:Y:S05]  /*21730*/  BSYNC B1 ;  /* 0x0000000000017941 */ /* 0x000fea0003800000 */
.L_x_35821:
        /* <DEDUP_REMOVED lines=11> */
.L_x_35825:
[----:B------:R-:W-:Y:S01]  /*217f0*/  IMAD.MOV.U32 R6, RZ, RZ, R7 ;  /* 0x000000ffff067224 */ /* 0x000fe200078e0007 */
[----:B------:R-:W-:Y:S01]  /*21800*/  MOV R8, R9 ;  /* 0x0000000900087202 */ /* 0x000fe20000000f00 */
[----:B------:R-:W-:Y:S02]  /*21810*/  IMAD.MOV.U32 R125, RZ, RZ, R124 ;  /* 0x000000ffff7d7224 */ /* 0x000fe400078e007c */
[----:B------:R-:W-:-:S07]  /*21820*/  IMAD.MOV.U32 R65, RZ, RZ, R64 ;  /* 0x000000ffff417224 */ /* 0x000fce00078e0040 */
.L_x_35826:
[----:B------:R-:W-:Y:S05]  /*21830*/  BSYNC B1 ;  /* 0x0000000000017941 */ /* 0x000fea0003800000 */
.L_x_35824:
        /* <DEDUP_REMOVED lines=11> */
.L_x_35828:
[----:B------:R-:W-:Y:S01]  /*218f0*/  IMAD.MOV.U32 R7, RZ, RZ, R6 ;  /* 0x000000ffff077224 */ /* 0x000fe200078e0006 */
[----:B------:R-:W-:Y:S01]  /*21900*/  MOV R124, R127 ;  /* 0x0000007f007c7202 */ /* 0x000fe20000000f00 */
[----:B------:R-:W-:Y:S02]  /*21910*/  IMAD.MOV.U32 R9, RZ, RZ, R8 ;  /* 0x000000ffff097224 */ /* 0x000fe400078e0008 */
[----:B------:R-:W-:-:S07]  /*21920*/  IMAD.MOV.U32 R64, RZ, RZ, R63 ;  /* 0x000000ffff407224 */ /* 0x000fce00078e003f */
.L_x_35829:
[----:B------:R-:W-:Y:S05]  /*21930*/  BSYNC B1 ;  /* 0x0000000000017941 */ /* 0x000fea0003800000 */
.L_x_35827:
        /* <DEDUP_REMOVED lines=11> */
.L_x_35831:
[----:B------:R-:W-:Y:S01]  /*219f0*/  MOV R6, R7 ;  /* 0x0000000700067202 */ /* 0x000fe20000000f00 */
[----:B------:R-:W-:Y:S01]  /*21a00*/  IMAD.MOV.U32 R8, RZ, RZ, R9 ;  /* 0x000000ffff087224 */ /* 0x000fe200078e0009 */
[----:B------:R-:W-:Y:S01]  /*21a10*/  MOV R63, R62 ;  /* 0x0000003e003f7202 */ /* 0x000fe20000000f00 */
[----:B------:R-:W-:-:S07]  /*21a20*/  IMAD.MOV.U32 R127, RZ, RZ, R126 ;  /* 0x000000ffff7f7224 */ /* 0x000fce00078e007e */
.L_x_35832:
[----:B------:R-:W-:Y:S05]  /*21a30*/  BSYNC B1 ;  /* 0x0000000000017941 */ /* 0x000fea0003800000 */
.L_x_35830:
        /* <DEDUP_REMOVED lines=11> */
.L_x_35834:
[----:B------:R-:W-:Y:S01]  /*21af0*/  IMAD.MOV.U32 R7, RZ, RZ, R6 ;  /* 0x000000ffff077224 */ /* 0x000fe200078e0006 */
[----:B------:R-:W-:Y:S01]  /*21b00*/  MOV R9, R8 ;  /* 0x0000000800097202 */ /* 0x000fe20000000f00 */
[----:B------:R-:W-:Y:S02]  /*21b10*/  IMAD.MOV.U32 R126, RZ, RZ, R129 ;  /* 0x000000ffff7e7224 */ /* 0x000fe400078e0081 */
[----:B------:R-:W-:-:S07]  /*21b20*/  IMAD.MOV.U32 R62, RZ, RZ, R61 ;  /* 0x000000ffff3e7224 */ /* 0x000fce00078e003d */
.L_x_35835:
[----:B------:R-:W-:Y:S05]  /*21b30*/  BSYNC B1 ;  /* 0x0000000000017941 */ /* 0x000fea0003800000 */
.L_x_35833:
        /* <DEDUP_REMOVED lines=11> */
.L_x_35837:
[----:B------:R-:W-:Y:S01]  /*21bf0*/  IMAD.MOV.U32 R6, RZ, RZ, R7 ;  /* 0x000000ffff067224 */ /* 0x000fe200078e0007 */
[----:B------:R-:W-:Y:S01]  /*21c00*/  MOV R129, R128 ;  /* 0x0000008000817202 */ /* 0x000fe20000000f00 */
[----:B------:R-:W-:Y:S02]  /*21c10*/  IMAD.MOV.U32 R8, RZ, RZ, R9 ;  /* 0x000000ffff087224 */ /* 0x000fe400078e0009 */
[----:B------:R-:W-:-:S07]  /*21c20*/  IMAD.MOV.U32 R61, RZ, RZ, R60 ;  /* 0x000000ffff3d7224 */ /* 0x000fce00078e003c */
.L_x_35838:
[----:B------:R-:W-:Y:S05]  /*21c30*/  BSYNC B1 ;  /* 0x0000000000017941 */ /* 0x000fea0003800000 */
.L_x_35836:
        /* <DEDUP_REMOVED lines=11> */
.L_x_35840:
[----:B------:R-:W-:Y:S01]  /*21cf0*/  MOV R7, R6 ;  /* 0x0000000600077202 */ /* 0x000fe20000000f00 */
[----:B------:R-:W-:Y:S01]  /*21d00*/  IMAD.MOV.U32 R9, RZ, RZ, R8 ;  /* 0x000000ffff097224 */ /* 0x000fe200078e0008 */
[----:B------:R-:W-:Y:S01]  /*21d10*/  MOV R60, R59 ;  /* 0x0000003b003c7202 */ /* 0x000fe20000000f00 */
[----:B------:R-:W-:-:S07]  /*21d20*/  IMAD.MOV.U32 R128, RZ, RZ, R131 ;  /* 0x000000ffff807224 */ /* 0x000fce00078e0083 */
.L_x_35841:
[----:B------:R-:W-:Y:S05]  /*21d30*/  BSYNC B1 ;  /* 0x0000000000017941 */ /* 0x000fea0003800000 */
.L_x_35839:
        /* <DEDUP_REMOVED lines=11> */
.L_x_35843:
[----:B------:R-:W-:Y:S01]  /*21df0*/  IMAD.MOV.U32 R6, RZ, RZ, R7 ;  /* 0x000000ffff067224 */ /* 0x000fe200078e0007 */
[----:B------:R-:W-:Y:S01]  /*21e00*/  MOV R8, R9 ;  /* 0x0000000900087202 */ /* 0x000fe20000000f00 */
[----:B------:R-:W-:Y:S02]  /*21e10*/  IMAD.MOV.U32 R131, RZ, RZ, R130 ;  /* 0x000000ffff837224 */ /* 0x000fe400078e0082 */
[----:B------:R-:W-:-:S07]  /*21e20*/  IMAD.MOV.U32 R59, RZ, RZ, R58 ;  /* 0x000000ffff3b7224 */ /* 0x000fce00078e003a */
.L_x_35844:
[----:B------:R-:W-:Y:S05]  /*21e30*/  BSYNC B1 ;  /* 0x0000000000017941 */ /* 0x000fea0003800000 */
.L_x_35842:
        /* <DEDUP_REMOVED lines=11> */
.L_x_35846:
[----:B------:R-:W-:Y:S01]  /*21ef0*/  IMAD.MOV.U32 R7, RZ, RZ, R6 ;  /* 0x000000ffff077224 */ /* 0x000fe200078e0006 */
[----:B------:R-:W-:Y:S01]  /*21f00*/  MOV R130, R133 ;  /* 0x0000008500827202 */ /* 0x000fe20000000f00 */
[----:B------:R-:W-:Y:S02]  /*21f10*/  IMAD.MOV.U32 R9, RZ, RZ, R8 ;  /* 0x000000ffff097224 */ /* 0x000fe400078e0008 */
[----:B------:R-:W-:-:S07]  /*21f20*/  IMAD.MOV.U32 R58, RZ, RZ, R57 ;  /* 0x000000ffff3a7224 */ /* 0x000fce00078e0039 */
.L_x_35847:
[----:B------:R-:W-:Y:S05]  /*21f30*/  BSYNC B1 ;  /* 0x0000000000017941 */ /* 0x000fea0003800000 */
.L_x_35845:
        /* <DEDUP_REMOVED lines=11> */
.L_x_35849:
[----:B------:R-:W-:Y:S01]  /*21ff0*/  MOV R6, R7 ;  /* 0x0000000700067202 */ /* 0x000fe20000000f00 */
[----:B------:R-:W-:Y:S01]  /*22000*/  IMAD.MOV.U32 R8, RZ, RZ, R9 ;  /* 0x000000ffff087224 */ /* 0x000fe200078e0009 */
[----:B------:R-:W-:Y:S01]  /*22010*/  MOV R57, R56 ;  /* 0x0000003800397202 */ /* 0x000fe20000000f00 */
[----:B------:R-:W-:-:S07]  /*22020*/  IMAD.MOV.U32 R133, RZ, RZ, R132 ;  /* 0x000000ffff857224 */ /* 0x000fce00078e0084 */
.L_x_35850:
[----:B------:R-:W-:Y:S05]  /*22030*/  BSYNC B1 ;  /* 0x0000000000017941 */ /* 0x000fea0003800000 */
.L_x_35848:
        /* <DEDUP_REMOVED lines=11> */
.L_x_35852:
[----:B------:R-:W-:Y:S01]  /*220f0*/  IMAD.MOV.U32 R7, RZ, RZ, R6 ;  /* 0x000000ffff077224 */ /* 0x000fe200078e0006 */
[----:B------:R-:W-:Y:S01]  /*22100*/  MOV R9, R8 ;  /* 0x0000000800097202 */ /* 0x000fe20000000f00 */
[----:B------:R-:W-:Y:S02]  /*22110*/  IMAD.MOV.U32 R132, RZ, RZ, R135 ;  /* 0x000000ffff847224 */ /* 0x000fe400078e0087 */
[----:B------:R-:W-:-:S07]  /*22120*/  IMAD.MOV.U32 R56, RZ, RZ, R55 ;  /* 0x000000ffff387224 */ /* 0x000fce00078e0037 */
.L_x_35853:
[----:B------:R-:W-:Y:S05]  /*22130*/  BSYNC B1 ;  /* 0x0000000000017941 */ /* 0x000fea0003800000 */
.L_x_35851:
        /* <DEDUP_REMOVED lines=11> */
.L_x_35855:
[----:B------:R-:W-:Y:S01]  /*221f0*/  IMAD.MOV.U32 R6, RZ, RZ, R7 ;  /* 0x000000ffff067224 */ /* 0x000fe200078e0007 */
[----:B------:R-:W-:Y:S01]  /*22200*/  MOV R135, R134 ;  /* 0x0000008600877202 */ /* 0x000fe20000000f00 */
[----:B------:R-:W-:Y:S02]  /*22210*/  IMAD.MOV.U32 R8, RZ, RZ, R9 ;  /* 0x000000ffff087224 */ /* 0x000fe400078e0009 */
[----:B------:R-:W-:-:S07]  /*22220*/  IMAD.MOV.U32 R55, RZ, RZ, R54 ;  /* 0x000000ffff377224 */ /* 0x000fce00078e0036 */
.L_x_35856:
[----:B------:R-:W-:Y:S05]  /*22230*/  BSYNC B1 ;  /* 0x0000000000017941 */ /* 0x000fea0003800000 */
.L_x_35854:
        /* <DEDUP_REMOVED lines=11> */
.L_x_35858:
[----:B------:R-:W-:Y:S01]  /*222f0*/  MOV R7, R6 ;  /* 0x0000000600077202 */ /* 0x000fe20000000f00 */
[----:B------:R-:W-:Y:S01]  /*22300*/  IMAD.MOV.U32 R9, RZ, RZ, R8 ;  /* 0x000000ffff097224 */ /* 0x000fe200078e0008 */
[----:B------:R-:W-:Y:S01]  /*22310*/  MOV R54, R53 ;  /* 0x0000003500367202 */ /* 0x000fe20000000f00 */
[----:B------:R-:W-:-:S07]  /*22320*/  IMAD.MOV.U32 R134, RZ, RZ, R137 ;  /* 0x000000ffff867224 */ /* 0x000fce00078e0089 */
.L_x_35859:
[----:B------:R-:W-:Y:S05]  /*22330*/  BSYNC B1 ;  /* 0x0000000000017941 */ /* 0x000fea0003800000 */
.L_x_35857:
        /* <DEDUP_REMOVED lines=11> */
.L_x_35861:
[----:B------:R-:W-:Y:S01]  /*223f0*/  IMAD.MOV.U32 R6, RZ, RZ, R7 ;  /* 0x000000ffff067224 */ /* 0x000fe200078e0007 */
[----:B------:R-:W-:Y:S01]  /*22400*/  MOV R8, R9 ;  /* 0x0000000900087202 */ /* 0x000fe20000000f00 */
[----:B------:R-:W-:Y:S02]  /*22410*/  IMAD.MOV.U32 R137, RZ, RZ, R136 ;  /* 0x000000ffff897224 */ /* 0x000fe400078e0088 */
[----:B------:R-:W-:-:S07]  /*22420*/  IMAD.MOV.U32 R53, RZ, RZ, R52 ;  /* 0x000000ffff357224 */ /* 0x000fce00078e0034 */
.L_x_35862:
[----:B------:R-:W-:Y:S05]  /*22430*/  BSYNC B1 ;  /* 0x0000000000017941 */ /* 0x000fea0003800000 */
.L_x_35860:
        /* <DEDUP_REMOVED lines=11> */
.L_x_35864:
[----:B------:R-:W-:Y:S01]  /*224f0*/  IMAD.MOV.U32 R7, RZ, RZ, R6 ;  /* 0x000000ffff077224 */ /* 0x000fe200078e0006 */
[----:B------:R-:W-:Y:S01]  /*22500*/  MOV R136, R139 ;  /* 0x0000008b00887202 */ /* 0x000fe20000000f00 */
[----:B------:R-:W-:Y:S02]  /*22510*/  IMAD.MOV.U32 R9, RZ, RZ, R8 ;  /* 0x000000ffff097224 */ /* 0x000fe400078e0008 */
[----:B------:R-:W-:-:S07]  /*22520*/  IMAD.MOV.U32 R52, RZ, RZ, R51 ;  /* 0x000000ffff347224 */ /* 0x000fce00078e0033 */
.L_x_35865:
[----:B------:R-:W-:Y:S05]  /*22530*/  BSYNC B1 ;  /* 0x0000000000017941 */ /* 0x000fea0003800000 */
.L_x_35863:
        /* <DEDUP_REMOVED lines=11> */
.L_x_35867:
[----:B------:R-:W-:Y:S01]  /*225f0*/  MOV R6, R7 ;  /* 0x0000000700067202 */ /* 0x000fe20000000f00 */
[----:B------:R-:W-:Y:S01]  /*22600*/  IMAD.MOV.U32 R8, RZ, RZ, R9 ;  /* 0x000000ffff087224 */ /* 0x000fe200078e0009 */
[----:B------:R-:W-:Y:S01]  /*22610*/  MOV R51, R50 ;  /* 0x0000003200337202 */ /* 0x000fe20000000f00 */
[----:B------:R-:W-:-:S07]  /*22620*/  IMAD.MOV.U32 R139, RZ, RZ, R138 ;  /* 0x000000ffff8b7224 */ /* 0x000fce00078e008a */
.L_x_35868:
[----:B------:R-:W-:Y:S05]  /*22630*/  BSYNC B1 ;  /* 0x0000000000017941 */ /* 0x000fea0003800000 */
.L_x_35866:
        /* <DEDUP_REMOVED lines=11> */
.L_x_35870:
[----:B------:R-:W-:Y:S01]  /*226f0*/  IMAD.MOV.U32 R7, RZ, RZ, R6 ;  /* 0x000000ffff077224 */ /* 0x000fe200078e0006 */
[----:B------:R-:W-:Y:S01]  /*22700*/  MOV R9, R8 ;  /* 0x0000000800097202 */ /* 0x000fe20000000f00 */
[----:B------:R-:W-:Y:S02]  /*22710*/  IMAD.MOV.U32 R138, RZ, RZ, R141 ;  /* 0x000000ffff8a7224 */ /* 0x000fe400078e008d */
[----:B------:R-:W-:-:S07]  /*22720*/  IMAD.MOV.U32 R50, RZ, RZ, R49 ;  /* 0x000000ffff327224 */ /* 0x000fce00078e0031 */
.L_x_35871:
[----:B------:R-:W-:Y:S05]  /*22730*/  BSYNC B1 ;  /* 0x0000000000017941 */ /* 0x000fea0003800000 */
.L_x_35869:
        /* <DEDUP_REMOVED lines=11> */
.L_x_35873:
[----:B------:R-:W-:Y:S01]  /*227f0*/  IMAD.MOV.U32 R6, RZ, RZ, R7 ;  /* 0x000000ffff067224 */ /* 0x000fe200078e0007 */
[----:B------:R-:W-:Y:S01]  /*22800*/  MOV R141, R140 ;  /* 0x0000008c008d7202 */ /* 0x000fe20000000f00 */
[----:B------:R-:W-:Y:S02]  /*22810*/  IMAD.MOV.U32 R8, RZ, RZ, R9 ;  /* 0x000000ffff087224 */ /* 0x000fe400078e0009 */
[----:B------:R-:W-:-:S07]  /*22820*/  IMAD.MOV.U32 R49, RZ, RZ, R48 ;  /* 0x000000ffff317224 */ /* 0x000fce00078e0030 */
.L_x_35874:
[----:B------:R-:W-:Y:S05]  /*22830*/  BSYNC B1 ;  /* 0x0000000000017941 */ /* 0x000fea0003800000 */
.L_x_35872:
        /* <DEDUP_REMOVED lines=11> */
.L_x_35876:
[----:B------:R-:W-:Y:S01]  /*228f0*/  MOV R7, R6 ;  /* 0x0000000600077202 */ /* 0x000fe20000000f00 */
[----:B------:R-:W-:Y:S01]  /*22900*/  IMAD.MOV.U32 R9, RZ, RZ, R8 ;  /* 0x000000ffff097224 */ /* 0x000fe200078e0008 */
[----:B------:R-:W-:Y:S01]  /*22910*/  MOV R48, R47 ;  /* 0x0000002f00307202 */ /* 0x000fe20000000f00 */
[----:B------:R-:W-:-:S07]  /*22920*/  IMAD.MOV.U32 R140, RZ, RZ, R143 ;  /* 0x000000ffff8c7224 */ /* 0x000fce00078e008f */
.L_x_35877:
[----:B------:R-:W-:Y:S05]  /*22930*/  BSYNC B1 ;  /* 0x0000000000017941 */ /* 0x000fea0003800000 */
.L_x_35875:
        /* <DEDUP_REMOVED lines=11> */
.L_x_35879:
[----:B------:R-:W-:Y:S01]  /*229f0*/  IMAD.MOV.U32 R6, RZ, RZ, R7 ;  /* 0x000000ffff067224 */ /* 0x000fe200078e0007 */
[----:B------:R-:W-:Y:S01]  /*22a00*/  MOV R8, R9 ;  /* 0x0000000900087202 */ /* 0x000fe20000000f00 */
[----:B------:R-:W-:Y:S02]  /*22a10*/  IMAD.MOV.U32 R143, RZ, RZ, R142 ;  /* 0x000000ffff8f7224 */ /* 0x000fe400078e008e */
[----:B------:R-:W-:-:S07]  /*22a20*/  IMAD.MOV.U32 R47, RZ, RZ, R46 ;  /* 0x000000ffff2f7224 */ /* 0x000fce00078e002e */
.L_x_35880:
[----:B------:R-:W-:Y:S05]  /*22a30*/  BSYNC B1 ;  /* 0x0000000000017941 */ /* 0x000fea0003800000 */
.L_x_35878:
        /* <DEDUP_REMOVED lines=11> */
.L_x_35882:
[----:B------:R-:W-:Y:S01]  /*22af0*/  IMAD.MOV.U32 R7, RZ, RZ, R6 ;  /* 0x000000ffff077224 */ /* 0x000fe200078e0006 */
[----:B------:R-:W-:Y:S01]  /*22b00*/  MOV R142, R145 ;  /* 0x00000091008e7202 */ /* 0x000fe20000000f00 */
[----:B------:R-:W-:Y:S02]  /*22b10*/  IMAD.MOV.U32 R9, RZ, RZ, R8 ;  /* 0x000000ffff097224 */ /* 0x000fe400078e0008 */
[----:B------:R-:W-:-:S07]  /*22b20*/  IMAD.MOV.U32 R46, RZ, RZ, R45 ;  /* 0x000000ffff2e7224 */ /* 0x000fce00078e002d */
.L_x_35883:
[----:B------:R-:W-:Y:S05]  /*22b30*/  BSYNC B1 ;  /* 0x0000000000017941 */ /* 0x000fea0003800000 */
.L_x_35881:
        /* <DEDUP_REMOVED lines=11> */
.L_x_35885:
[----:B------:R-:W-:Y:S01]  /*22bf0*/  MOV R6, R7 ;  /* 0x0000000700067202 */ /* 0x000fe20000000f00 */
[----:B------:R-:W-:Y:S01]  /*22c00*/  IMAD.MOV.U32 R8, RZ, RZ, R9 ;  /* 0x000000ffff087224 */ /* 0x000fe200078e0009 */
[----:B------:R-:W-:Y:S01]  /*22c10*/  MOV R45, R44 ;  /* 0x0000002c002d7202 */ /* 0x000fe20000000f00 */
[----:B------:R-:W-:-:S07]  /*22c20*/  IMAD.MOV.U32 R145, RZ, RZ, R144 ;  /* 0x000000ffff917224 */ /* 0x000fce00078e0090 */
.L_x_35886:
[----:B------:R-:W-:Y:S05]  /*22c30*/  BSYNC B1 ;  /* 0x0000000000017941 */ /* 0x000fea0003800000 */
.L_x_35884:
        /* <DEDUP_REMOVED lines=11> */
.L_x_35888:
[----:B------:R-:W-:Y:S01]  /*22cf0*/  IMAD.MOV.U32 R7, RZ, RZ, R6 ;  /* 0x000000ffff077224 */ /* 0x000fe200078e0006 */
[----:B------:R-:W-:Y:S01]  /*22d00*/  MOV R9, R8 ;  /* 0x0000000800097202 */ /* 0x000fe20000000f00 */
[----:B------:R-:W-:Y:S02]  /*22d10*/  IMAD.MOV.U32 R144, RZ, RZ, R147 ;  /* 0x000000ffff907224 */ /* 0x000fe400078e0093 */
[----:B------:R-:W-:-:S07]  /*22d20*/  IMAD.MOV.U32 R44, RZ, RZ, R43 ;  /* 0x000000ffff2c7224 */ /* 0x000fce00078e002b */
.L_x_35889:
[----:B------:R-:W-:Y:S05]  /*22d30*/  BSYNC B1 ;  /* 0x0000000000017941 */ /* 0x000fea0003800000 */
.L_x_35887:
        /* <DEDUP_REMOVED lines=11> */
.L_x_35891:
[----:B------:R-:W-:Y:S01]  /*22df0*/  IMAD.MOV.U32 R6, RZ, RZ, R7 ;  /* 0x000000ffff067224 */ /* 0x000fe200078e0007 */
[----:B------:R-:W-:Y:S01]  /*22e00*/  MOV R147, R146 ;  /* 0x0000009200937202 */ /* 0x000fe20000000f00 */
[----:B------:R-:W-:Y:S02]  /*22e10*/  IMAD.MOV.U32 R8, RZ, RZ, R9 ;  /* 0x000000ffff087224 */ /* 0x000fe400078e0009 */
[----:B------:R-:W-:-:S07]  /*22e20*/  IMAD.MOV.U32 R43, RZ, RZ, R42 ;  /* 0x000000ffff2b7224 */ /* 0x000fce00078e002a */
.L_x_35892:
[----:B------:R-:W-:Y:S05]  /*22e30*/  BSYNC B1 ;  /* 0x0000000000017941 */ /* 0x000fea0003800000 */
.L_x_35890:
        /* <DEDUP_REMOVED lines=11> */
.L_x_35894:
[----:B------:R-:W-:Y:S01]  /*22ef0*/  MOV R7, R6 ;  /* 0x0000000600077202 */ /* 0x000fe20000000f00 */
[----:B------:R-:W-:Y:S01]  /*22f00*/  IMAD.MOV.U32 R9, RZ, RZ, R8 ;  /* 0x000000ffff097224 */ /* 0x000fe200078e0008 */
[----:B------:R-:W-:Y:S01]  /*22f10*/  MOV R42, R41 ;  /* 0x00000029002a7202 */ /* 0x000fe20000000f00 */
[----:B------:R-:W-:-:S07]  /*22f20*/  IMAD.MOV.U32 R146, RZ, RZ, R149 ;  /* 0x000000ffff927224 */ /* 0x000fce00078e0095 */
.L_x_35895:
[----:B------:R-:W-:Y:S05]  /*22f30*/  BSYNC B1 ;  /* 0x0000000000017941 */ /* 0x000fea0003800000 */
.L_x_35893:
        /* <DEDUP_REMOVED lines=11> */
.L_x_35897:
[----:B------:R-:W-:Y:S01]  /*22ff0*/  IMAD.MOV.U32 R6, RZ, RZ, R7 ;  /* 0x000000ffff067224 */ /* 0x000fe200078e0007 */
[----:B------:R-:W-:Y:S01]  /*23000*/  MOV R8, R9 ;  /* 0x0000000900087202 */ /* 0x000fe20000000f00 */
[----:B------:R-:W-:Y:S02]  /*23010*/  IMAD.MOV.U32 R149, RZ, RZ, R148 ;  /* 0x000000ffff957224 */ /* 0x000fe400078e0094 */
[----:B------:R-:W-:-:S07]  /*23020*/  IMAD.MOV.U32 R41, RZ, RZ, R40 ;  /* 0x000000ffff297224 */ /* 0x000fce00078e0028 */
.L_x_35898:
[----:B------:R-:W-:Y:S05]  /*23030*/  BSYNC B1 ;  /* 0x0000000000017941 */ /* 0x000fea0003800000 */
.L_x_35896:
        /* <DEDUP_REMOVED lines=11> */
.L_x_35900:
[----:B------:R-:W-:Y:S01]  /*230f0*/  IMAD.MOV.U32 R7, RZ, RZ, R6 ;  /* 0x000000ffff077224 */ /* 0x000fe200078e0006 */
[----:B------:R-:W-:Y:S01]  /*23100*/  MOV R148, R151 ;  /* 0x0000009700947202 */ /* 0x000fe20000000f00 */
[----:B------:R-:W-:Y:S02]  /*23110*/  IMAD.MOV.U32 R9, RZ, RZ, R8 ;  /* 0x000000ffff097224 */ /* 0x000fe400078e0008 */
[----:B------:R-:W-:-:S07]  /*23120*/  IMAD.MOV.U32 R40, RZ, RZ, R39 ;  /* 0x000000ffff287224 */ /* 0x000fce00078e0027 */
.L_x_35901:
[----:B------:R-:W-:Y:S05]  /*23130*/  BSYNC B1 ;  /* 0x0000000000017941 */ /* 0x000fea0003800000 */
.L_x_35899:
        /* <DEDUP_REMOVED lines=11> */
.L_x_35903:
[----:B------:R-:W-:Y:S01]  /*231f0*/  MOV R6, R7 ;  /* 0x0000000700067202 */ /* 0x000fe20000000f00 */
[----:B------:R-:W-:Y:S01]  /*23200*/  IMAD.MOV.U32 R8, RZ, RZ, R9 ;  /* 0x000000ffff087224 */ /* 0x000fe200078e0009 */
[----:B------:R-:W-:Y:S01]  /*23210*/  MOV R39, R38 ;  /* 0x0000002600277202 */ /* 0x000fe20000000f00 */
[----:B------:R-:W-:-:S07]  /*23220*/  IMAD.MOV.U32 R151, RZ, RZ, R150 ;  /* 0x000000ffff977224 */ /* 0x000fce00078e0096 */
.L_x_35904:
[----:B------:R-:W-:Y:S05]  /*23230*/  BSYNC B1 ;  /* 0x0000000000017941 */ /* 0x000fea0003800000 */
.L_x_35902:
        /* <DEDUP_REMOVED lines=11> */
.L_x_35906:
[----:B------:R-:W-:Y:S01]  /*232f0*/  IMAD.MOV.U32 R7, RZ, RZ, R6 ;  /* 0x000000ffff077224 */ /* 0x000fe200078e0006 */
[----:B------:R-:W-:Y:S01]  /*23300*/  MOV R9, R8 ;  /* 0x0000000800097202 */ /* 0x000fe20000000f00 */
[----:B------:R-:W-:Y:S02]  /*23310*/  IMAD.MOV.U32 R150, RZ, RZ, R153 ;  /* 0x000000ffff967224 */ /* 0x000fe400078e0099 */
[----:B------:R-:W-:-:S07]  /*23320*/  IMAD.MOV.U32 R38, RZ, RZ, R37 ;  /* 0x000000ffff267224 */ /* 0x000fce00078e0025 */
.L_x_35907:
[----:B------:R-:W-:Y:S05]  /*23330*/  BSYNC B1 ;  /* 0x0000000000017941 */ /* 0x000fea0003800000 */
.L_x_35905:
        /* <DEDUP_REMOVED lines=11> */
.L_x_35909:
[----:B------:R-:W-:Y:S01]  /*233f0*/  IMAD.MOV.U32 R6, RZ, RZ, R7 ;  /* 0x000000ffff067224 */ /* 0x000fe200078e0007 */
[----:B------:R-:W-:Y:S01]  /*23400*/  MOV R153, R152 ;  /* 0x0000009800997202 */ /* 0x000fe20000000f00 */
[----:B------:R-:W-:Y:S02]  /*23410*/  IMAD.MOV.U32 R8, RZ, RZ, R9 ;  /* 0x000000ffff087224 */ /* 0x000fe400078e0009 */
[----:B------:R-:W-:-:S07]  /*23420*/  IMAD.MOV.U32 R37, RZ, RZ, R36 ;  /* 0x000000ffff257224 */ /* 0x000fce00078e0024 */
.L_x_35910:
[----:B------:R-:W-:Y:S05]  /*23430*/  BSYNC B1 ;  /* 0x0000000000017941 */ /* 0x000fea0003800000 */
.L_x_35908:
        /* <DEDUP_REMOVED lines=11> */
.L_x_35912:
[----:B------:R-:W-:Y:S01]  /*234f0*/  MOV R7, R6 ;  /* 0x0000000600077202 */ /* 0x000fe20000000f00 */
[----:B------:R-:W-:Y:S01]  /*23500*/  IMAD.MOV.U32 R9, RZ, RZ, R8 ;  /* 0x000000ffff097224 */ /* 0x000fe200078e0008 */
[----:B------:R-:W-:Y:S01]  /*23510*/  MOV R36, R35 ;  /* 0x0000002300247202 */ /* 0x000fe20000000f00 */
[----:B------:R-:W-:-:S07]  /*23520*/  IMAD.MOV.U32 R152, RZ, RZ, R155 ;  /* 0x000000ffff987224 */ /* 0x000fce00078e009b */
.L_x_35913:
[----:B------:R-:W-:Y:S05]  /*23530*/  BSYNC B1 ;  /* 0x0000000000017941 */ /* 0x000fea0003800000 */
.L_x_35911:
        /* <DEDUP_REMOVED lines=11> */
.L_x_35915:
[----:B------:R-:W-:Y:S01]  /*235f0*/  IMAD.MOV.U32 R6, RZ, RZ, R7 ;  /* 0x000000ffff067224 */ /* 0x000fe200078e0007 */
[----:B------:R-:W-:Y:S01]  /*23600*/  MOV R8, R9 ;  /* 0x0000000900087202 */ /* 0x000fe20000000f00 */
[----:B------:R-:W-:Y:S02]  /*23610*/  IMAD.MOV.U32 R155, RZ, RZ, R154 ;  /* 0x000000ffff9b7224 */ /* 0x000fe400078e009a */
[----:B------:R-:W-:-:S07]  /*23620*/  IMAD.MOV.U32 R35, RZ, RZ, R34 ;  /* 0x000000ffff237224 */ /* 0x000fce00078e0022 */
.L_x_35916:
[----:B------:R-:W-:Y:S05]  /*23630*/  BSYNC B1 ;  /* 0x0000000000017941 */ /* 0x000fea0003800000 */
.L_x_35914:
        /* <DEDUP_REMOVED lines=11> */
.L_x_35918:
[----:B------:R-:W-:Y:S01]  /*236f0*/  IMAD.MOV.U32 R10, RZ, RZ, R6 ;  /* 0x000000ffff0a7224 */ /* 0x000fe200078e0006 */
[----:B------:R-:W-:Y:S01]  /*23700*/  MOV R7, R8 ;  /* 0x0000000800077202 */ /* 0x000fe20000000f00 */
[----:B------:R-:W-:Y:S02]  /*23710*/  IMAD.MOV.U32 R154, RZ, RZ, R157 ;  /* 0x000000ffff9a7224 */ /* 0x000fe400078e009d */
[----:B------:R-:W-:-:S07]  /*23720*/  IMAD.MOV.U32 R34, RZ, RZ, R3 ;  /* 0x000000ffff227224 */ /* 0x000fce00078e0003 */
.L_x_35919:
[----:B------:R-:W-:Y:S05]  /*23730*/  BSYNC B1 ;  /* 0x0000000000017941 */ /* 0x000fea0003800000 */
.L_x_35917:
        /* <DEDUP_REMOVED lines=11> */
.L_x_35921:
[----:B------:R-:W-:Y:S01]  /*237f0*/  IMAD.MOV.U32 R157, RZ, RZ, R161 ;  /* 0x000000ffff9d7224 */ /* 0x000fe200078e00a1 */
[----:B------:R-:W-:Y:S01]  /*23800*/  MOV R3, R160 ;  /* 0x000000a000037202 */ /* 0x000fe20000000f00 */
[--C-:B------:R-:W-:Y:S01]  /*23810*/  IMAD.MOV.U32 R158, RZ, RZ, R7.reuse ;  /* 0x000000ffff9e7224 */ /* 0x100fe200078e0007 */
[----:B------:R-:W-:Y:S01]  /*23820*/  MOV R162, R10 ;  /* 0x0000000a00a27202 */ /* 0x000fe20000000f00 */
[----:B------:R-:W-:Y:S02]  /*23830*/  IMAD.MOV.U32 R161, RZ, RZ, R10 ;  /* 0x000000ffffa17224 */ /* 0x000fe400078e000a */
[----:B------:R-:W-:-:S07]  /*23840*/  IMAD.MOV.U32 R160, RZ, RZ, R7 ;  /* 0x000000ffffa07224 */ /* 0x000fce00078e0007 */
.L_x_35922:
[----:B------:R-:W-:Y:S05]  /*23850*/  BSYNC B1 ;  /* 0x0000000000017941 */ /* 0x000fea0003800000 */
.L_x_35920:
[----:B------:R-:W-:Y:S01]  /*23860*/  IADD3 R5, R5, 0x4, RZ ;  /* 0x0000000405057810 */ /* 0x000fe20007ffe0ff */
        /* <DEDUP_REMOVED lines=26> */
[----:B------:R-:W-:Y:S04]  /*23a10*/  STL.64 [R1+0x8], R6 ;  /* 0x0000080601007387 */ /* 0x000fe80000100a00 */
[----:B------:R-:W4:Y:S04]  /*23a20*/  LDS.128 R4, [UR4+0x680] ;  /* 0x00068004ff047984 */ /* 0x000f280008000c00 */
        /* <DEDUP_REMOVED lines=16> */
[----:B------:R-:W5:Y:S04]  /*23b30*/  LDS.128 R24, [UR4+0x730] ;  /* 0x00073004ff187984 */ /* 0x000f680008000c00 */
[----:B------:R-:W5:Y:S04]  /*23b40*/  LDS.128 R8, [UR4+0x740] ;  /* 0x00074004ff087984 */ /* 0x000f680008000c00 */
        /* <DEDUP_REMOVED lines=35> */
[----:B------:R-:W0:Y:S04]  /*23d80*/  LDS.128 R8, [UR4+0x7d0] ;  /* 0x0007d004ff087984 */ /* 0x000e280008000c00 */
[----:B------:R-:W1:Y:S04]  /*23d90*/  LDS.128 R12, [UR4+0x7e0] ;  /* 0x0007e004ff0c7984 */ /* 0x000e680008000c00 */
[----:B------:R-:W2:Y:S04]  /*23da0*/  LDS.128 R16, [UR4+0x7f0] ;  /* 0x0007f004ff107984 */ /* 0x000ea80008000c00 */
[----:B------:R-:W-:Y:S04]  /*23db0*/  LDS.64 R28, [UR4+0x820] ;  /* 0x00082004ff1c7984 */ /* 0x000fe80008000a00 */
[----:B------:R-:W3:Y:S04]  /*23dc0*/  LDS.128 R20, [UR4+0x800] ;  /* 0x00080004ff147984 */ /* 0x000ee80008000c00 */
[----:B------:R-:W5:Y:S01]  /*23dd0*/  LDS.128 R24, [UR4+0x810] ;  /* 0x00081004ff187984 */ /* 0x000f620008000c00 */
[----:B------:R-:W-:-:S03]  /*23de0*/  FSETP.GT.FTZ.AND P0, PT, R0, R160, PT ;  /* 0x000000a00000720b */ /* 0x000fc60003f14000 */
[----:B----4-:R-:W-:Y:S01]  /*23df0*/  STL.64 [R1+0x140], R4 ;  /* 0x0001400401007387 */ /* 0x010fe20000100a00 */
[----:B------:R-:W-:Y:S02]  /*23e00*/  FSEL R164, R160, R0, P0 ;  /* 0x00000000a0a47208 */ /* 0x000fe40000000000 */
[----:B------:R-:W-:Y:S01]  /*23e10*/  FSEL R159, R0, R160, P0 ;  /* 0x000000a0009f7208 */ /* 0x000fe20000000000 */
[----:B------:R-:W-:Y:S01]  /*23e20*/  STL.64 [R1+0x148], R6 ;  /* 0x0001480601007387 */ /* 0x000fe20000100a00 */
[----:B------:R-:W-:-:S03]  /*23e30*/  IMAD.MOV.U32 R0, RZ, RZ, RZ ;  /* 0x000000ffff007224 */ /* 0x000fc600078e00ff */
[----:B------:R-:W4:Y:S01]  /*23e40*/  LDS.128 R4, [UR4+0x7c0] ;  /* 0x0007c004ff047984 */ /* 0x000f220008000c00 */
[----:B------:R-:W-:-:S03]  /*23e50*/  FADD.FTZ R164, -R159, R164 ;  /* 0x000000a49fa47221 */ /* 0x000fc60000010100 */
[----:B------:R-:W-:Y:S01]  /*23e60*/  STL.64 [R1+0x198], R30 ;  /* 0x0001981e01007387 */ /* 0x000fe20000100a00 */
[----:B------:R-:W-:-:S03]  /*23e70*/  FMUL.FTZ R164, R164, 1.4426950216293334961 ;  /* 0x3fb8aa3ba4a47820 */ /* 0x000fc60000410000 */
        /* <DEDUP_REMOVED lines=11> */
[----:B----4-:R0:W-:Y:S04]  /*23f30*/  STL.64 [R1+0x1a0], R4 ;  /* 0x0001a00401007387 */ /* 0x0101e80000100a00 */
[----:B------:R1:W-:Y:S01]  /*23f40*/  STL.64 [R1+0x1a8], R6 ;  /* 0x0001a80601007387 */ /* 0x0003e20000100a00 */
[----:B0-----:R-:W0:Y:S01]  /*23f50*/  MUFU.EX2 R5, R164 ;  /* 0x000000a400057308 */ /* 0x001e220000000800 */
[----:B------:R-:W-:Y:S01]  /*23f60*/  IMAD.MOV.U32 R4, RZ, RZ, R1 ;  /* 0x000000ffff047224 */ /* 0x000fe200078e0001 */
[----:B-1----:R-:W-:-:S02]  /*23f70*/  FSEL R6, R161, R2, P0 ;  /* 0x00000002a1067208 */ /* 0x002fc40000000000 */
[----:B------:R-:W-:-:S03]  /*23f80*/  FSEL R161, R2, R161, P0 ;  /* 0x000000a102a17208 */ /* 0x000fc60000000000 */
[----:B0-----:R-:W-:-:S07]  /*23f90*/  FMUL.FTZ R6, R6, R5 ;  /* 0x0000000506067220 */ /* 0x001fce0000410000 */
.L_x_36113:
        /* <DEDUP_REMOVED lines=20> */
.L_x_35925:
[----:B------:R-:W-:Y:S01]  /*240e0*/  IMAD.MOV.U32 R2, RZ, RZ, R33 ;  /* 0x000000ffff027224 */ /* 0x000fe200078e0021 */
[----:B------:R-:W-:Y:S01]  /*240f0*/  MOV R8, R95 ;  /* 0x0000005f00087202 */ /* 0x000fe20000000f00 */
[----:B------:R-:W-:Y:S02]  /*24100*/  IMAD.MOV.U32 R33, RZ, RZ, R32 ;  /* 0x000000ffff217224 */ /* 0x000fe400078e0020 */
[----:B------:R-:W-:-:S07]  /*24110*/  IMAD.MOV.U32 R95, RZ, RZ, R94 ;  /* 0x000000ffff5f7224 */ /* 0x000fce00078e005e */
.L_x_35926:
[----:B------:R-:W-:Y:S05]  /*24120*/  BSYNC B1 ;  /* 0x0000000000017941 */ /* 0x000fea0003800000 */
.L_x_35924:
        /* <DEDUP_REMOVED lines=11> */
.L_x_35928:
[----:B------:R-:W-:Y:S01]  /*241e0*/  IMAD.MOV.U32 R5, RZ, RZ, R2 ;  /* 0x000000ffff057224 */ /* 0x000fe200078e0002 */
[----:B------:R-:W-:Y:S01]  /*241f0*/  MOV R32, R97 ;  /* 0x0000006100207202 */ /* 0x000fe20000000f00 */
[----:B------:R-:W-:Y:S02]  /*24200*/  IMAD.MOV.U32 R7, RZ, RZ, R8 ;  /* 0x000000ffff077224 */ /* 0x000fe400078e0008 */
[----:B------:R-:W-:-:S07]  /*24210*/  IMAD.MOV.U32 R94, RZ, RZ, R93 ;  /* 0x000000ffff5e7224 */ /* 0x000fce00078e005d */
.L_x_35929:
[----:B------:R-:W-:Y:S05]  /*24220*/  BSYNC B1 ;  /* 0x0000000000017941 */ /* 0x000fea0003800000 */
.L_x_35927:
        /* <DEDUP_REMOVED lines=11> */
.L_x_35931:
[----:B------:R-:W-:Y:S01]  /*242e0*/  MOV R2, R5 ;  /* 0x0000000500027202 */ /* 0x000fe20000000f00 */
[----:B------:R-:W-:Y:S01]  /*242f0*/  IMAD.MOV.U32 R8, RZ, RZ, R7 ;  /* 0x000000ffff087224 */ /* 0x000fe200078e0007 */
[----:B------:R-:W-:Y:S01]  /*24300*/  MOV R93, R92 ;  /* 0x0000005c005d7202 */ /* 0x000fe20000000f00 */
[----:B------:R-:W-:-:S07]  /*24310*/  IMAD.MOV.U32 R97, RZ, RZ, R96 ;  /* 0x000000ffff617224 */ /* 0x000fce00078e0060 */
.L_x_35932:
[----:B------:R-:W-:Y:S05]  /*24320*/  BSYNC B1 ;  /* 0x0000000000017941 */ /* 0x000fea0003800000 */
.L_x_35930:
        /* <DEDUP_REMOVED lines=11> */
.L_x_35934:
[----:B------:R-:W-:Y:S01]  /*243e0*/  IMAD.MOV.U32 R5, RZ, RZ, R2 ;  /* 0x000000ffff057224 */ /* 0x000fe200078e0002 */
[----:B------:R-:W-:Y:S01]  /*243f0*/  MOV R7, R8 ;  /* 0x0000000800077202 */ /* 0x000fe20000000f00 */
[----:B------:R-:W-:Y:S02]  /*24400*/  IMAD.MOV.U32 R96, RZ, RZ, R99 ;  /* 0x000000ffff607224 */ /* 0x000fe400078e0063 */
[----:B------:R-:W-:-:S07]  /*24410*/  IMAD.MOV.U32 R92, RZ, RZ, R91 ;  /* 0x000000ffff5c7224 */ /* 0x000fce00078e005b */
.L_x_35935:
[----:B------:R-:W-:Y:S05]  /*24420*/  BSYNC B1 ;  /* 0x0000000000017941 */ /* 0x000fea0003800000 */
.L_x_35933:
        /* <DEDUP_REMOVED lines=11> */
.L_x_35937:
[----:B------:R-:W-:Y:S01]  /*244e0*/  IMAD.MOV.U32 R2, RZ, RZ, R5 ;  /* 0x000000ffff027224 */ /* 0x000fe200078e0005 */
[----:B------:R-:W-:Y:S01]  /*244f0*/  MOV R99, R98 ;  /* 0x0000006200637202 */ /* 0x000fe20000000f00 */
[----:B------:R-:W-:Y:S02]  /*24500*/  IMAD.MOV.U32 R8, RZ, RZ, R7 ;  /* 0x000000ffff087224 */ /* 0x000fe400078e0007 */
[----:B------:R-:W-:-:S07]  /*24510*/  IMAD.MOV.U32 R91, RZ, RZ, R90 ;  /* 0x000000ffff5b7224 */ /* 0x000fce00078e005a */
.L_x_35938:
[----:B------:R-:W-:Y:S05]  /*24520*/  BSYNC B1 ;  /* 0x0000000000017941 */ /* 0x000fea0003800000 */
.L_x_35936:
        /* <DEDUP_REMOVED lines=11> */
.L_x_35940:
[----:B------:R-:W-:Y:S01]  /*245e0*/  MOV R5, R2 ;  /* 0x0000000200057202 */ /* 0x000fe20000000f00 */
[----:B------:R-:W-:Y:S01]  /*245f0*/  IMAD.MOV.U32 R7, RZ, RZ, R8 ;  /* 0x000000ffff077224 */ /* 0x000fe200078e0008 */
[----:B------:R-:W-:Y:S01]  /*24600*/  MOV R90, R89 ;  /* 0x00000059005a7202 */ /* 0x000fe20000000f00 */
[----:B------:R-:W-:-:S07]  /*24610*/  IMAD.MOV.U32 R98, RZ, RZ, R101 ;  /* 0x000000ffff627224 */ /* 0x000fce00078e0065 */
.L_x_35941:
[----:B------:R-:W-:Y:S05]  /*24620*/  BSYNC B1 ;  /* 0x0000000000017941 */ /* 0x000fea0003800000 */
.L_x_35939:
        /* <DEDUP_REMOVED lines=11> */
.L_x_35943:
[----:B------:R-:W-:Y:S01]  /*246e0*/  IMAD.MOV.U32 R2, RZ, RZ, R5 ;  /* 0x000000ffff027224 */ /* 0x000fe200078e0005 */
[----:B------:R-:W-:Y:S01]  /*246f0*/  MOV R8, R7 ;  /* 0x0000000700087202 */ /* 0x000fe20000000f00 */
[----:B------:R-:W-:Y:S02]  /*24700*/  IMAD.MOV.U32 R101, RZ, RZ, R100 ;  /* 0x000000ffff657224 */ /* 0x000fe400078e0064 */
[----:B------:R-:W-:-:S07]  /*24710*/  IMAD.MOV.U32 R89, RZ, RZ, R88 ;  /* 0x000000ffff597224 */ /* 0x000fce00078e0058 */
.L_x_35944:
[----:B------:R-:W-:Y:S05]  /*24720*/  BSYNC B1 ;  /* 0x0000000000017941 */ /* 0x000fea0003800000 */
.L_x_35942:
        /* <DEDUP_REMOVED lines=11> */
.L_x_35946:
[----:B------:R-:W-:Y:S01]  /*247e0*/  IMAD.MOV.U32 R5, RZ, RZ, R2 ;  /* 0x000000ffff057224 */ /* 0x000fe200078e0002 */
[----:B------:R-:W-:Y:S01]  /*247f0*/  MOV R100, R103 ;  /* 0x0000006700647202 */ /* 0x000fe20000000f00 */
[----:B------:R-:W-:Y:S02]  /*24800*/  IMAD.MOV.U32 R7, RZ, RZ, R8 ;  /* 0x000000ffff077224 */ /* 0x000fe400078e0008 */
[----:B------:R-:W-:-:S07]  /*24810*/  IMAD.MOV.U32 R88, RZ, RZ, R87 ;  /* 0x000000ffff587224 */ /* 0x000fce00078e0057 */
.L_x_35947:
[----:B------:R-:W-:Y:S05]  /*24820*/  BSYNC B1 ;  /* 0x0000000000017941 */ /* 0x000fea0003800000 */
.L_x_35945:
        /* <DEDUP_REMOVED lines=11> */
.L_x_35949:
[----:B------:R-:W-:Y:S01]  /*248e0*/  MOV R2, R5 ;  /* 0x0000000500027202 */ /* 0x000fe20000000f00 */
[----:B------:R-:W-:Y:S01]  /*248f0*/  IMAD.MOV.U32 R8, RZ, RZ, R7 ;  /* 0x000000ffff087224 */ /* 0x000fe200078e0007 */
[----:B------:R-:W-:Y:S01]  /*24900*/  MOV R87, R86 ;  /* 0x0000005600577202 */ /* 0x000fe20000000f00 */
[----:B------:R-:W-:-:S07]  /*24910*/  IMAD.MOV.U32 R103, RZ, RZ, R102 ;  /* 0x000000ffff677224 */ /* 0x000fce00078e0066 */
.L_x_35950:
[----:B------:R-:W-:Y:S05]  /*24920*/  BSYNC B1 ;  /* 0x0000000000017941 */ /* 0x000fea0003800000 */
.L_x_35948:
        /* <DEDUP_REMOVED lines=11> */
.L_x_35952:
[----:B------:R-:W-:Y:S01]  /*249e0*/  IMAD.MOV.U32 R5, RZ, RZ, R2 ;  /* 0x000000ffff057224 */ /* 0x000fe200078e0002 */
[----:B------:R-:W-:Y:S01]  /*249f0*/  MOV R7, R8 ;  /* 0x0000000800077202 */ /* 0x000fe20000000f00 */
[----:B------:R-:W-:Y:S02]  /*24a00*/  IMAD.MOV.U32 R102, RZ, RZ, R105 ;  /* 0x000000ffff667224 */ /* 0x000fe400078e0069 */
[----:B------:R-:W-:-:S07]  /*24a10*/  IMAD.MOV.U32 R86, RZ, RZ, R85 ;  /* 0x000000ffff567224 */ /* 0x000fce00078e0055 */
.L_x_35953:
[----:B------:R-:W-:Y:S05]  /*24a20*/  BSYNC B1 ;  /* 0x0000000000017941 */ /* 0x000fea0003800000 */
.L_x_35951:
        /* <DEDUP_REMOVED lines=11> */
.L_x_35955:
[----:B------:R-:W-:Y:S01]  /*24ae0*/  IMAD.MOV.U32 R2, RZ, RZ, R5 ;  /* 0x000000ffff027224 */ /* 0x000fe200078e0005 */
[----:B------:R-:W-:Y:S01]  /*24af0*/  MOV R105, R104 ;  /* 0x0000006800697202 */ /* 0x000fe20000000f00 */
[----:B------:R-:W-:Y:S02]  /*24b00*/  IMAD.MOV.U32 R8, RZ, RZ, R7 ;  /* 0x000000ffff087224 */ /* 0x000fe400078e0007 */
[----:B------:R-:W-:-:S07]  /*24b10*/  IMAD.MOV.U32 R85, RZ, RZ, R84 ;  /* 0x000000ffff557224 */ /* 0x000fce00078e0054 */
.L_x_35956:
[----:B------:R-:W-:Y:S05]  /*24b20*/  BSYNC B1 ;  /* 0x0000000000017941 */ /* 0x000fea0003800000 */
.L_x_35954:
        /* <DEDUP_REMOVED lines=11> */
.L_x_35958:
[----:B------:R-:W-:Y:S01]  /*24be0*/  MOV R5, R2 ;  /* 0x0000000200057202 */ /* 0x000fe20000000f00 */
[----:B------:R-:W-:Y:S01]  /*24bf0*/  IMAD.MOV.U32 R7, RZ, RZ, R8 ;  /* 0x000000ffff077224 */ /* 0x000fe200078e0008 */
[----:B------:R-:W-:Y:S01]  /*24c00*/  MOV R84, R83 ;  /* 0x0000005300547202 */ /* 0x000fe20000000f00 */
[----:B------:R-:W-:-:S07]  /*24c10*/  IMAD.MOV.U32 R104, RZ, RZ, R107 ;  /* 0x000000ffff687224 */ /* 0x000fce00078e006b */
.L_x_35959:
[----:B------:R-:W-:Y:S05]  /*24c20*/  BSYNC B1 ;  /* 0x0000000000017941 */ /* 0x000fea0003800000 */
.L_x_35957:
        /* <DEDUP_REMOVED lines=11> */
.L_x_35961:
[----:B------:R-:W-:Y:S01]  /*24ce0*/  IMAD.MOV.U32 R2, RZ, RZ, R5 ;  /* 0x000000ffff027224 */ /* 0x000fe200078e0005 */
[----:B------:R-:W-:Y:S01]  /*24cf0*/  MOV R8, R7 ;  /* 0x0000000700087202 */ /* 0x000fe20000000f00 */
[----:B------:R-:W-:Y:S02]  /*24d00*/  IMAD.MOV.U32 R107, RZ, RZ, R106 ;  /* 0x000000ffff6b7224 */ /* 0x000fe400078e006a */
[----:B------:R-:W-:-:S07]  /*24d10*/  IMAD.MOV.U32 R83, RZ, RZ, R82 ;  /* 0x000000ffff537224 */ /* 0x000fce00078e0052 */
.L_x_35962:
[----:B------:R-:W-:Y:S05]  /*24d20*/  BSYNC B1 ;  /* 0x0000000000017941 */ /* 0x000fea0003800000 */
.L_x_35960:
        /* <DEDUP_REMOVED lines=11> */
.L_x_35964:
[----:B------:R-:W-:Y:S01]  /*24de0*/  IMAD.MOV.U32 R5, RZ, RZ, R2 ;  /* 0x000000ffff057224 */ /* 0x000fe200078e0002 */
[----:B------:R-:W-:Y:S01]  /*24df0*/  MOV R106, R109 ;  /* 0x0000006d006a7202 */ /* 0x000fe20000000f00 */
[----:B------:R-:W-:Y:S02]  /*24e00*/  IMAD.MOV.U32 R7, RZ, RZ, R8 ;  /* 0x000000ffff077224 */ /* 0x000fe400078e0008 */
[----:B------:R-:W-:-:S07]  /*24e10*/  IMAD.MOV.U32 R82, RZ, RZ, R81 ;  /* 0x000000ffff527224 */ /* 0x000fce00078e0051 */
.L_x_35965:
[----:B------:R-:W-:Y:S05]  /*24e20*/  BSYNC B1 ;  /* 0x0000000000017941 */ /* 0x000fea0003800000 */
.L_x_35963:
        /* <DEDUP_REMOVED lines=11> */
.L_x_35967:
[----:B------:R-:W-:Y:S01]  /*24ee0*/  MOV R2, R5 ;  /* 0x0000000500027202 */ /* 0x000fe20000000f00 */
[----:B------:R-:W-:Y:S01]  /*24ef0*/  IMAD.MOV.U32 R8, RZ, RZ, R7 ;  /* 0x000000ffff087224 */ /* 0x000fe200078e0007 */
[----:B------:R-:W-:Y:S01]  /*24f00*/  MOV R81, R80 ;  /* 0x0000005000517202 */ /* 0x000fe20000000f00 */
[----:B------:R-:W-:-:S07]  /*24f10*/  IMAD.MOV.U32 R109, RZ, RZ, R108 ;  /* 0x000000ffff6d7224 */ /* 0x000fce00078e006c */
.L_x_35968:
[----:B------:R-:W-:Y:S05]  /*24f20*/  BSYNC B1 ;  /* 0x0000000000017941 */ /* 0x000fea0003800000 */
.L_x_35966:
        /* <DEDUP_REMOVED lines=11> */
.L_x_35970:
[----:B------:R-:W-:Y:S01]  /*24fe0*/  IMAD.MOV.U32 R5, RZ, RZ, R2 ;  /* 0x000000ffff057224 */ /* 0x000fe200078e0002 */
[----:B------:R-:W-:Y:S01]  /*24ff0*/  MOV R7, R8 ;  /* 0x0000000800077202 */ /* 0x000fe20000000f00 */
[----:B------:R-:W-:Y:S02]  /*25000*/  IMAD.MOV.U32 R108, RZ, RZ, R111 ;  /* 0x000000ffff6c7224 */ /* 0x000fe400078e006f */
[----:B------:R-:W-:-:S07]  /*25010*/  IMAD.MOV.U32 R80, RZ, RZ, R79 ;  /* 0x000000ffff507224 */ /* 0x000fce00078e004f */
.L_x_35971:
[----:B------:R-:W-:Y:S05]  /*25020*/  BSYNC B1 ;  /* 0x0000000000017941 */ /* 0x000fea0003800000 */
.L_x_35969:
        /* <DEDUP_REMOVED lines=11> */
.L_x_35973:
[----:B------:R-:W-:Y:S01]  /*250e0*/  IMAD.MOV.U32 R2, RZ, RZ, R5 ;  /* 0x000000ffff027224 */ /* 0x000fe200078e0005 */
[----:B------:R-:W-:Y:S01]  /*250f0*/  MOV R111, R110 ;  /* 0x0000006e006f7202 */ /* 0x000fe20000000f00 */
[----:B------:R-:W-:Y:S02]  /*25100*/  IMAD.MOV.U32 R8, RZ, RZ, R7 ;  /* 0x000000ffff087224 */ /* 0x000fe400078e0007 */
[----:B------:R-:W-:-:S07]  /*25110*/  IMAD.MOV.U32 R79, RZ, RZ, R78 ;  /* 0x000000ffff4f7224 */ /* 0x000fce00078e004e */
.L_x_35974:
[----:B------:R-:W-:Y:S05]  /*25120*/  BSYNC B1 ;  /* 0x0000000000017941 */ /* 0x000fea0003800000 */
.L_x_35972:
        /* <DEDUP_REMOVED lines=11> */
.L_x_35976:
[----:B------:R-:W-:Y:S01]  /*251e0*/  MOV R5, R2 ;  /* 0x0000000200057202 */ /* 0x000fe20000000f00 */
[----:B------:R-:W-:Y:S01]  /*251f0*/  IMAD.MOV.U32 R7, RZ, RZ, R8 ;  /* 0x000000ffff077224 */ /* 0x000fe200078e0008 */
[----:B------:R-:W-:Y:S01]  /*25200*/  MOV R78, R77 ;  /* 0x0000004d004e7202 */ /* 0x000fe20000000f00 */
[----:B------:R-:W-:-:S07]  /*25210*/  IMAD.MOV.U32 R110, RZ, RZ, R113 ;  /* 0x000000ffff6e7224 */ /* 0x000fce00078e0071 */
.L_x_35977:
[----:B------:R-:W-:Y:S05]  /*25220*/  BSYNC B1 ;  /* 0x0000000000017941 */ /* 0x000fea0003800000 */
.L_x_35975:
        /* <DEDUP_REMOVED lines=11> */
.L_x_35979:
[----:B------:R-:W-:Y:S01]  /*252e0*/  IMAD.MOV.U32 R2, RZ, RZ, R5 ;  /* 0x000000ffff027224 */ /* 0x000fe200078e0005 */
[----:B------:R-:W-:Y:S01]  /*252f0*/  MOV R8, R7 ;  /* 0x0000000700087202 */ /* 0x000fe20000000f00 */
[----:B------:R-:W-:Y:S02]  /*25300*/  IMAD.MOV.U32 R113, RZ, RZ, R112 ;  /* 0x000000ffff717224 */ /* 0x000fe400078e0070 */
[----:B------:R-:W-:-:S07]  /*25310*/  IMAD.MOV.U32 R77, RZ, RZ, R76 ;  /* 0x000000ffff4d7224 */ /* 0x000fce00078e004c */
.L_x_35980:
[----:B------:R-:W-:Y:S05]  /*25320*/  BSYNC B1 ;  /* 0x0000000000017941 */ /* 0x000fea0003800000 */
.L_x_35978:
        /* <DEDUP_REMOVED lines=11> */
.L_x_35982:
[----:B------:R-:W-:Y:S01]  /*253e0*/  IMAD.MOV.U32 R5, RZ, RZ, R2 ;  /* 0x000000ffff057224 */ /* 0x000fe200078e0002 */
[----:B------:R-:W-:Y:S01]  /*253f0*/  MOV R112, R115 ;  /* 0x0000007300707202 */ /* 0x000fe20000000f00 */
[----:B------:R-:W-:Y:S02]  /*25400*/  IMAD.MOV.U32 R7, RZ, RZ, R8 ;  /* 0x000000ffff077224 */ /* 0x000fe400078e0008 */
[----:B------:R-:W-:-:S07]  /*25410*/  IMAD.MOV.U32 R76, RZ, RZ, R75 ;  /* 0x000000ffff4c7224 */ /* 0x000fce00078e004b */
.L_x_35983:
[----:B------:R-:W-:Y:S05]  /*25420*/  BSYNC B1 ;  /* 0x0000000000017941 */ /* 0x000fea0003800000 */
.L_x_35981:
        /* <DEDUP_REMOVED lines=11> */
.L_x_35985:
[----:B------:R-:W-:Y:S01]  /*254e0*/  MOV R2, R5 ;  /* 0x0000000500027202 */ /* 0x000fe20000000f00 */
[----:B------:R-:W-:Y:S01]  /*254f0*/  IMAD.MOV.U32 R8, RZ, RZ, R7 ;  /* 0x000000ffff087224 */ /* 0x000fe200078e0007 */
[----:B------:R-:W-:Y:S01]  /*25500*/  MOV R75, R74 ;  /* 0x0000004a004b7202 */ /* 0x000fe20000000f00 */
[----:B------:R-:W-:-:S07]  /*25510*/  IMAD.MOV.U32 R115, RZ, RZ, R114 ;  /* 0x000000ffff737224 */ /* 0x000fce00078e0072 */
.L_x_35986:
[----:B------:R-:W-:Y:S05]  /*25520*/  BSYNC B1 ;  /* 0x0000000000017941 */ /* 0x000fea0003800000 */
.L_x_35984:
        /* <DEDUP_REMOVED lines=11> */
.L_x_35988:
[----:B------:R-:W-:Y:S01]  /*255e0*/  IMAD.MOV.U32 R5, RZ, RZ, R2 ;  /* 0x000000ffff057224 */ /* 0x000fe200078e0002 */
[----:B------:R-:W-:Y:S01]  /*255f0*/  MOV R7, R8 ;  /* 0x0000000800077202 */ /* 0x000fe20000000f00 */
[----:B------:R-:W-:Y:S02]  /*25600*/  IMAD.MOV.U32 R114, RZ, RZ, R117 ;  /* 0x000000ffff727224 */ /* 0x000fe400078e0075 */
[----:B------:R-:W-:-:S07]  /*25610*/  IMAD.MOV.U32 R74, RZ, RZ, R73 ;  /* 0x000000ffff4a7224 */ /* 0x000fce00078e0049 */
.L_x_35989:
[----:B------:R-:W-:Y:S05]  /*25620*/  BSYNC B1 ;  /* 0x0000000000017941 */ /* 0x000fea0003800000 */
.L_x_35987:
        /* <DEDUP_REMOVED lines=11> */
.L_x_35991:
[----:B------:R-:W-:Y:S01]  /*256e0*/  IMAD.MOV.U32 R2, RZ, RZ, R5 ;  /* 0x000000ffff027224 */ /* 0x000fe200078e0005 */
[----:B------:R-:W-:Y:S01]  /*256f0*/  MOV R117, R116 ;  /* 0x0000007400757202 */ /* 0x000fe20000000f00 */
[----:B------:R-:W-:Y:S02]  /*25700*/  IMAD.MOV.U32 R8, RZ, RZ, R7 ;  /* 0x000000ffff087224 */ /* 0x000fe400078e0007 */
[----:B------:R-:W-:-:S07]  /*25710*/  IMAD.MOV.U32 R73, RZ, RZ, R72 ;  /* 0x000000ffff497224 */ /* 0x000fce00078e0048 */
.L_x_35992:
[----:B------:R-:W-:Y:S05]  /*25720*/  BSYNC B1 ;  /* 0x0000000000017941 */ /* 0x000fea0003800000 */
.L_x_35990:
        /* <DEDUP_REMOVED lines=11> */
.L_x_35994:
[----:B------:R-:W-:Y:S01]  /*257e0*/  MOV R5, R2 ;  /* 0x0000000200057202 */ /* 0x000fe20000000f00 */
[----:B------:R-:W-:Y:S01]  /*257f0*/  IMAD.MOV.U32 R7, RZ, RZ, R8 ;  /* 0x000000ffff077224 */ /* 0x000fe200078e0008 */
[----:B------:R-:W-:Y:S01]  /*25800*/  MOV R72, R71 ;  /* 0x0000004700487202 */ /* 0x000fe20000000f00 */
[----:B------:R-:W-:-:S07]  /*25810*/  IMAD.MOV.U32 R116, RZ, RZ, R119 ;  /* 0x000000ffff747224 */ /* 0x000fce00078e0077 */
.L_x_35995:
[----:B------:R-:W-:Y:S05]  /*25820*/  BSYNC B1 ;  /* 0x0000000000017941 */ /* 0x000fea0003800000 */
.L_x_35993:
        /* <DEDUP_REMOVED lines=11> */
.L_x_35997:
[----:B------:R-:W-:Y:S01]  /*258e0*/  IMAD.MOV.U32 R2, RZ, RZ, R5 ;  /* 0x000000ffff027224 */ /* 0x000fe200078e0005 */
[----:B------:R-:W-:Y:S01]  /*258f0*/  MOV R8, R7 ;  /* 0x0000000700087202 */ /* 0x000fe20000000f00 */
[----:B------:R-:W-:Y:S02]  /*25900*/  IMAD.MOV.U32 R119, RZ, RZ, R118 ;  /* 0x000000ffff777224 */ /* 0x000fe400078e0076 */
[----:B------:R-:W-:-:S07]  /*25910*/  IMAD.MOV.U32 R71, RZ, RZ, R70 ;  /* 0x000000ffff477224 */ /* 0x000fce00078e0046 */
.L_x_35998:
[----:B------:R-:W-:Y:S05]  /*25920*/  BSYNC B1 ;  /* 0x0000000000017941 */ /* 0x000fea0003800000 */
.L_x_35996:
        /* <DEDUP_REMOVED lines=11> */
.L_x_36000:
[----:B------:R-:W-:Y:S01]  /*259e0*/  IMAD.MOV.U32 R5, RZ, RZ, R2 ;  /* 0x000000ffff057224 */ /* 0x000fe200078e0002 */
[----:B------:R-:W-:Y:S01]  /*259f0*/  MOV R118, R121 ;  /* 0x0000007900767202 */ /* 0x000fe20000000f00 */
[----:B------:R-:W-:Y:S02]  /*25a00*/  IMAD.MOV.U32 R7, RZ, RZ, R8 ;  /* 0x000000ffff077224 */ /* 0x000fe400078e0008 */
[----:B------:R-:W-:-:S07]  /*25a10*/  IMAD.MOV.U32 R70, RZ, RZ, R69 ;  /* 0x000000ffff467224 */ /* 0x000fce00078e0045 */
.L_x_36001:
[----:B------:R-:W-:Y:S05]  /*25a20*/  BSYNC B1 ;  /* 0x0000000000017941 */ /* 0x000fea0003800000 */
.L_x_35999:
        /* <DEDUP_REMOVED lines=11> */
.L_x_36003:
[----:B------:R-:W-:Y:S01]  /*25ae0*/  MOV R2, R5 ;  /* 0x0000000500027202 */ /* 0x000fe20000000f00 */
[----:B------:R-:W-:Y:S01]  /*25af0*/  IMAD.MOV.U32 R8, RZ, RZ, R7 ;  /* 0x000000ffff087224 */ /* 0x000fe200078e0007 */
[----:B------:R-:W-:Y:S01]  /*25b00*/  MOV R69, R68 ;  /* 0x0000004400457202 */ /* 0x000fe20000000f00 */
[----:B------:R-:W-:-:S07]  /*25b10*/  IMAD.MOV.U32 R121, RZ, RZ, R120 ;  /* 0x000000ffff797224 */ /* 0x000fce00078e0078 */
.L_x_36004:
[----:B------:R-:W-:Y:S05]  /*25b20*/  BSYNC B1 ;  /* 0x0000000000017941 */ /* 0x000fea0003800000 */
.L_x_36002:
        /* <DEDUP_REMOVED lines=11> */
.L_x_36006:
[----:B------:R-:W-:Y:S01]  /*25be0*/  IMAD.MOV.U32 R5, RZ, RZ, R2 ;  /* 0x000000ffff057224 */ /* 0x000fe200078e0002 */
[----:B------:R-:W-:Y:S01]  /*25bf0*/  MOV R7, R8 ;  /* 0x0000000800077202 */ /* 0x000fe20000000f00 */
[----:B------:R-:W-:Y:S02]  /*25c00*/  IMAD.MOV.U32 R120, RZ, RZ, R123 ;  /* 0x000000ffff787224 */ /* 0x000fe400078e007b */
[----:B------:R-:W-:-:S07]  /*25c10*/  IMAD.MOV.U32 R68, RZ, RZ, R67 ;  /* 0x000000ffff447224 */ /* 0x000fce00078e0043 */
.L_x_36007:
[----:B------:R-:W-:Y:S05]  /*25c20*/  BSYNC B1 ;  /* 0x0000000000017941 */ /* 0x000fea0003800000 */
.L_x_36005:
        /* <DEDUP_REMOVED lines=11> */
.L_x_36009:
[----:B------:R-:W-:Y:S01]  /*25ce0*/  IMAD.MOV.U32 R2, RZ, RZ, R5 ;  /* 0x000000ffff027224 */ /* 0x000fe200078e0005 */
[----:B------:R-:W-:Y:S01]  /*25cf0*/  MOV R123, R122 ;  /* 0x0000007a007b7202 */ /* 0x000fe20000000f00 */
[----:B------:R-:W-:Y:S02]  /*25d00*/  IMAD.MOV.U32 R8, RZ, RZ, R7 ;  /* 0x000000ffff087224 */ /* 0x000fe400078e0007 */
[----:B------:R-:W-:-:S07]  /*25d10*/  IMAD.MOV.U32 R67, RZ, RZ, R66 ;  /* 0x000000ffff437224 */ /* 0x000fce00078e0042 */
.L_x_36010:
[----:B------:R-:W-:Y:S05]  /*25d20*/  BSYNC B1 ;  /* 0x0000000000017941 */ /* 0x000fea0003800000 */
.L_x_36008:
        /* <DEDUP_REMOVED lines=11> */
.L_x_36012:
[----:B------:R-:W-:Y:S01]  /*25de0*/  MOV R5, R2 ;  /* 0x0000000200057202 */ /* 0x000fe20000000f00 */
[----:B------:R-:W-:Y:S01]  /*25df0*/  IMAD.MOV.U32 R7, RZ, RZ, R8 ;  /* 0x000000ffff077224 */ /* 0x000fe200078e0008 */
[----:B------:R-:W-:Y:S01]  /*25e00*/  MOV R66, R65 ;  /* 0x0000004100427202 */ /* 0x000fe20000000f00 */
[----:B------:R-:W-:-:S07]  /*25e10*/  IMAD.MOV.U32 R122, RZ, RZ, R125 ;  /* 0x000000ffff7a7224 */ /* 0x000fce00078e007d */
.L_x_36013:
[----:B------:R-:W-:Y:S05]  /*25e20*/  BSYNC B1 ;  /* 0x0000000000017941 */ /* 0x000fea0003800000 */
.L_x_36011:
        /* <DEDUP_REMOVED lines=11> */
.L_x_36015:
[----:B------:R-:W-:Y:S01]  /*25ee0*/  IMAD.MOV.U32 R2, RZ, RZ, R5 ;  /* 0x000000ffff027224 */ /* 0x000fe200078e0005 */
[----:B------:R-:W-:Y:S01]  /*25ef0*/  MOV R8, R7 ;  /* 0x0000000700087202 */ /* 0x000fe20000000f00 */
[----:B------:R-:W-:Y:S02]  /*25f00*/  IMAD.MOV.U32 R125, RZ, RZ, R124 ;  /* 0x000000ffff7d7224 */ /* 0x000fe400078e007c */
[----:B------:R-:W-:-:S07]  /*25f10*/  IMAD.MOV.U32 R65, RZ, RZ, R64 ;  /* 0x000000ffff417224 */ /* 0x000fce00078e0040 */
.L_x_36016:
[----:B------:R-:W-:Y:S05]  /*25f20*/  BSYNC B1 ;  /* 0x0000000000017941 */ /* 0x000fea0003800000 */
.L_x_36014:
        /* <DEDUP_REMOVED lines=11> */
.L_x_36018:
[----:B------:R-:W-:Y:S01]  /*25fe0*/  IMAD.MOV.U32 R5, RZ, RZ, R2 ;  /* 0x000000ffff057224 */ /* 0x000fe200078e0002 */
[----:B------:R-:W-:Y:S01]  /*25ff0*/  MOV R124, R127 ;  /* 0x0000007f007c7202 */ /* 0x000fe20000000f00 */
[----:B------:R-:W-:Y:S02]  /*26000*/  IMAD.MOV.U32 R7, RZ, RZ, R8 ;  /* 0x000000ffff077224 */ /* 0x000fe400078e0008 */
[----:B------:R-:W-:-:S07]  /*26010*/  IMAD.MOV.U32 R64, RZ, RZ, R63 ;  /* 0x000000ffff407224 */ /* 0x000fce00078e003f */
.L_x_36019:
[----:B------:R-:W-:Y:S05]  /*26020*/  BSYNC B1 ;  /* 0x0000000000017941 */ /* 0x000fea0003800000 */
.L_x_36017:
        /* <DEDUP_REMOVED lines=11> */
.L_x_36021:
[----:B------:R-:W-:Y:S01]  /*260e0*/  MOV R2, R5 ;  /* 0x0000000500027202 */ /* 0x000fe20000000f00 */
[----:B------:R-:W-:Y:S01]  /*260f0*/  IMAD.MOV.U32 R8, RZ, RZ, R7 ;  /* 0x000000ffff087224 */ /* 0x000fe200078e0007 */
[----:B------:R-:W-:Y:S01]  /*26100*/  MOV R63, R62 ;  /* 0x0000003e003f7202 */ /* 0x000fe20000000f00 */
[----:B------:R-:W-:-:S07]  /*26110*/  IMAD.MOV.U32 R127, RZ, RZ, R126 ;  /* 0x000000ffff7f7224 */ /* 0x000fce00078e007e */
.L_x_36022:
[----:B------:R-:W-:Y:S05]  /*26120*/  BSYNC B1 ;  /* 0x0000000000017941 */ /* 0x000fea0003800000 */
.L_x_36020:
        /* <DEDUP_REMOVED lines=11> */
.L_x_36024:
[----:B------:R-:W-:Y:S01]  /*261e0*/  IMAD.MOV.U32 R5, RZ, RZ, R2 ;  /* 0x000000ffff057224 */ /* 0x000fe200078e0002 */
[----:B------:R-:W-:Y:S01]  /*261f0*/  MOV R7, R8 ;  /* 0x0000000800077202 */ /* 0x000fe20000000f00 */
[----:B------:R-:W-:Y:S02]  /*26200*/  IMAD.MOV.U32 R126, RZ, RZ, R129 ;  /* 0x000000ffff7e7224 */ /* 0x000fe400078e0081 */
[----:B------:R-:W-:-:S07]  /*26210*/  IMAD.MOV.U32 R62, RZ, RZ, R61 ;  /* 0x000000ffff3e7224 */ /* 0x000fce00078e003d */
.L_x_36025:
[----:B------:R-:W-:Y:S05]  /*26220*/  BSYNC B1 ;  /* 0x0000000000017941 */ /* 0x000fea0003800000 */
.L_x_36023:
        /* <DEDUP_REMOVED lines=11> */
.L_x_36027:
[----:B------:R-:W-:Y:S01]  /*262e0*/  IMAD.MOV.U32 R2, RZ, RZ, R5 ;  /* 0x000000ffff027224 */ /* 0x000fe200078e0005 */
[----:B------:R-:W-:Y:S01]  /*262f0*/  MOV R129, R128 ;  /* 0x0000008000817202 */ /* 0x000fe20000000f00 */
[----:B------:R-:W-:Y:S02]  /*26300*/  IMAD.MOV.U32 R8, RZ, RZ, R7 ;  /* 0x000000ffff087224 */ /* 0x000fe400078e0007 */
[----:B------:R-:W-:-:S07]  /*26310*/  IMAD.MOV.U32 R61, RZ, RZ, R60 ;  /* 0x000000ffff3d7224 */ /* 0x000fce00078e003c */
.L_x_36028:
[----:B------:R-:W-:Y:S05]  /*26320*/  BSYNC B1 ;  /* 0x0000000000017941 */ /* 0x000fea0003800000 */
.L_x_36026:
        /* <DEDUP_REMOVED lines=11> */
.L_x_36030:
[----:B------:R-:W-:Y:S01]  /*263e0*/  MOV R5, R2 ;  /* 0x0000000200057202 */ /* 0x000fe20000000f00 */
[----:B------:R-:W-:Y:S01]  /*263f0*/  IMAD.MOV.U32 R7, RZ, RZ, R8 ;  /* 0x000000ffff077224 */ /* 0x000fe200078e0008 */
[----:B------:R-:W-:Y:S01]  /*26400*/  MOV R60, R59 ;  /* 0x0000003b003c7202 */ /* 0x000fe20000000f00 */
[----:B------:R-:W-:-:S07]  /*26410*/  IMAD.MOV.U32 R128, RZ, RZ, R131 ;  /* 0x000000ffff807224 */ /* 0x000fce00078e0083 */
.L_x_36031:
[----:B------:R-:W-:Y:S05]  /*26420*/  BSYNC B1 ;  /* 0x0000000000017941 */ /* 0x000fea0003800000 */
.L_x_36029:
        /* <DEDUP_REMOVED lines=11> */
.L_x_36033:
[----:B------:R-:W-:Y:S01]  /*264e0*/  IMAD.MOV.U32 R2, RZ, RZ, R5 ;  /* 0x000000ffff027224 */ /* 0x000fe200078e0005 */
[----:B------:R-:W-:Y:S01]  /*264f0*/  MOV R8, R7 ;  /* 0x0000000700087202 */ /* 0x000fe20000000f00 */
[----:B------:R-:W-:Y:S02]  /*26500*/  IMAD.MOV.U32 R131, RZ, RZ, R130 ;  /* 0x000000ffff837224 */ /* 0x000fe400078e0082 */
[----:B------:R-:W-:-:S07]  /*26510*/  IMAD.MOV.U32 R59, RZ, RZ, R58 ;  /* 0x000000ffff3b7224 */ /* 0x000fce00078e003a */
.L_x_36034:
[----:B------:R-:W-:Y:S05]  /*26520*/  BSYNC B1 ;  /* 0x0000000000017941 */ /* 0x000fea0003800000 */
.L_x_36032:
        /* <DEDUP_REMOVED lines=11> */
.L_x_36036:
[----:B------:R-:W-:Y:S01]  /*265e0*/  IMAD.MOV.U32 R5, RZ, RZ, R2 ;  /* 0x000000ffff057224 */ /* 0x000fe200078e0002 */
[----:B------:R-:W-:Y:S01]  /*265f0*/  MOV R130, R133 ;  /* 0x0000008500827202 */ /* 0x000fe20000000f00 */
[----:B------:R-:W-:Y:S02]  /*26600*/  IMAD.MOV.U32 R7, RZ, RZ, R8 ;  /* 0x000000ffff077224 */ /* 0x000fe400078e0008 */
[----:B------:R-:W-:-:S07]  /*26610*/  IMAD.MOV.U32 R58, RZ, RZ, R57 ;  /* 0x000000ffff3a7224 */ /* 0x000fce00078e0039 */
.L_x_36037:
[----:B------:R-:W-:Y:S05]  /*26620*/  BSYNC B1 ;  /* 0x0000000000017941 */ /* 0x000fea0003800000 */
.L_x_36035:
        /* <DEDUP_REMOVED lines=11> */
.L_x_36039:
[----:B------:R-:W-:Y:S01]  /*266e0*/  MOV R2, R5 ;  /* 0x0000000500027202 */ /* 0x000fe20000000f00 */
[----:B------:R-:W-:Y:S01]  /*266f0*/  IMAD.MOV.U32 R8, RZ, RZ, R7 ;  /* 0x000000ffff087224 */ /* 0x000fe200078e0007 */
[----:B------:R-:W-:Y:S01]  /*26700*/  MOV R57, R56 ;  /* 0x0000003800397202 */ /* 0x000fe20000000f00 */
[----:B------:R-:W-:-:S07]  /*26710*/  IMAD.MOV.U32 R133, RZ, RZ, R132 ;  /* 0x000000ffff857224 */ /* 0x000fce00078e0084 */
.L_x_36040:
[----:B------:R-:W-:Y:S05]  /*26720*/  BSYNC B1 ;  /* 0x0000000000017941 */ /* 0x000fea0003800000 */
.L_x_36038:
        /* <DEDUP_REMOVED lines=11> */
.L_x_36042:
[----:B------:R-:W-:Y:S01]  /*267e0*/  IMAD.MOV.U32 R5, RZ, RZ, R2 ;  /* 0x000000ffff057224 */ /* 0x000fe200078e0002 */
[----:B------:R-:W-:Y:S01]  /*267f0*/  MOV R7, R8 ;  /* 0x0000000800077202 */ /* 0x000fe20000000f00 */
[----:B------:R-:W-:Y:S02]  /*26800*/  IMAD.MOV.U32 R132, RZ, RZ, R135 ;  /* 0x000000ffff847224 */ /* 0x000fe400078e0087 */
[----:B------:R-:W-:-:S07]  /*26810*/  IMAD.MOV.U32 R56, RZ, RZ, R55 ;  /* 0x000000ffff387224 */ /* 0x000fce00078e0037 */
.L_x_36043:
[----:B------:R-:W-:Y:S05]  /*26820*/  BSYNC B1 ;  /* 0x0000000000017941 */ /* 0x000fea0003800000 */
.L_x_36041:
        /* <DEDUP_REMOVED lines=11> */
.L_x_36045:
[----:B------:R-:W-:Y:S01]  /*268e0*/  IMAD.MOV.U32 R2, RZ, RZ, R5 ;  /* 0x000000ffff027224 */ /* 0x000fe200078e0005 */
[----:B------:R-:W-:Y:S01]  /*268f0*/  MOV R135, R134 ;  /* 0x0000008600877202 */ /* 0x000fe20000000f00 */
[----:B------:R-:W-:Y:S02]  /*26900*/  IMAD.MOV.U32 R8, RZ, RZ, R7 ;  /* 0x000000ffff087224 */ /* 0x000fe400078e0007 */
[----:B------:R-:W-:-:S07]  /*26910*/  IMAD.MOV.U32 R55, RZ, RZ, R54 ;  /* 0x000000ffff377224 */ /* 0x000fce00078e0036 */
.L_x_36046:
[----:B------:R-:W-:Y:S05]  /*26920*/  BSYNC B1 ;  /* 0x0000000000017941 */ /* 0x000fea0003800000 */
.L_x_36044:
        /* <DEDUP_REMOVED lines=11> */
.L_x_36048:
[----:B------:R-:W-:Y:S01]  /*269e0*/  MOV R5, R2 ;  /* 0x0000000200057202 */ /* 0x000fe20000000f00 */
[----:B------:R-:W-:Y:S01]  /*269f0*/  IMAD.MOV.U32 R7, RZ, RZ, R8 ;  /* 0x000000ffff077224 */ /* 0x000fe200078e0008 */
[----:B------:R-:W-:Y:S01]  /*26a00*/  MOV R54, R53 ;  /* 0x0000003500367202 */ /* 0x000fe20000000f00 */
[----:B------:R-:W-:-:S07]  /*26a10*/  IMAD.MOV.U32 R134, RZ, RZ, R137 ;  /* 0x000000ffff867224 */ /* 0x000fce00078e0089 */
.L_x_36049:
[----:B------:R-:W-:Y:S05]  /*26a20*/  BSYNC B1 ;  /* 0x0000000000017941 */ /* 0x000fea0003800000 */
.L_x_36047:
        /* <DEDUP_REMOVED lines=11> */
.L_x_36051:
[----:B------:R-:W-:Y:S01]  /*26ae0*/  IMAD.MOV.U32 R2, RZ, RZ, R5 ;  /* 0x000000ffff027224 */ /* 0x000fe200078e0005 */
[----:B------:R-:W-:Y:S01]  /*26af0*/  MOV R8, R7 ;  /* 0x0000000700087202 */ /* 0x000fe20000000f00 */
[----:B------:R-:W-:Y:S02]  /*26b00*/  IMAD.MOV.U32 R137, RZ, RZ, R136 ;  /* 0x000000ffff897224 */ /* 0x000fe400078e0088 */
[----:B------:R-:W-:-:S07]  /*26b10*/  IMAD.MOV.U32 R53, RZ, RZ, R52 ;  /* 0x000000ffff357224 */ /* 0x000fce00078e0034 */
.L_x_36052:
[----:B------:R-:W-:Y:S05]  /*26b20*/  BSYNC B1 ;  /* 0x0000000000017941 */ /* 0x000fea0003800000 */
.L_x_36050:
        /* <DEDUP_REMOVED lines=11> */
.L_x_36054:
[----:B------:R-:W-:Y:S01]  /*26be0*/  IMAD.MOV.U32 R5, RZ, RZ, R2 ;  /* 0x000000ffff057224 */ /* 0x000fe200078e0002 */
[----:B------:R-:W-:Y:S01]  /*26bf0*/  MOV R136, R139 ;  /* 0x0000008b00887202 */ /* 0x000fe20000000f00 */
[----:B------:R-:W-:Y:S02]  /*26c00*/  IMAD.MOV.U32 R7, RZ, RZ, R8 ;  /* 0x000000ffff077224 */ /* 0x000fe400078e0008 */
[----:B------:R-:W-:-:S07]  /*26c10*/  IMAD.MOV.U32 R52, RZ, RZ, R51 ;  /* 0x000000ffff347224 */ /* 0x000fce00078e0033 */
.L_x_36055:
[----:B------:R-:W-:Y:S05]  /*26c20*/  BSYNC B1 ;  /* 0x0000000000017941 */ /* 0x000fea0003800000 */
.L_x_36053:
        /* <DEDUP_REMOVED lines=11> */
.L_x_36057:
[----:B------:R-:W-:Y:S01]  /*26ce0*/  MOV R2, R5 ;  /* 0x0000000500027202 */ /* 0x000fe20000000f00 */
[----:B------:R-:W-:Y:S01]  /*26cf0*/  IMAD.MOV.U32 R8, RZ, RZ, R7 ;  /* 0x000000ffff087224 */ /* 0x000fe200078e0007 */
[----:B------:R-:W-:Y:S01]  /*26d00*/  MOV R51, R50 ;  /* 0x0000003200337202 */ /* 0x000fe20000000f00 */
[----:B------:R-:W-:-:S07]  /*26d10*/  IMAD.MOV.U32 R139, RZ, RZ, R138 ;  /* 0x000000ffff8b7224 */ /* 0x000fce00078e008a */
.L_x_36058:
[----:B------:R-:W-:Y:S05]  /*26d20*/  BSYNC B1 ;  /* 0x0000000000017941 */ /* 0x000fea0003800000 */
.L_x_36056:
        /* <DEDUP_REMOVED lines=11> */
.L_x_36060:
[----:B------:R-:W-:Y:S01]  /*26de0*/  IMAD.MOV.U32 R5, RZ, RZ, R2 ;  /* 0x000000ffff057224 */ /* 0x000fe200078e0002 */
[----:B------:R-:W-:Y:S01]  /*26df0*/  MOV R7, R8 ;  /* 0x0000000800077202 */ /* 0x000fe20000000f00 */
[----:B------:R-:W-:Y:S02]  /*26e00*/  IMAD.MOV.U32 R138, RZ, RZ, R141 ;  /* 0x000000ffff8a7224 */ /* 0x000fe400078e008d */
[----:B------:R-:W-:-:S07]  /*26e10*/  IMAD.MOV.U32 R50, RZ, RZ, R49 ;  /* 0x000000ffff327224 */ /* 0x000fce00078e0031 */
.L_x_36061:
[----:B------:R-:W-:Y:S05]  /*26e20*/  BSYNC B1 ;  /* 0x0000000000017941 */ /* 0x000fea0003800000 */
.L_x_36059:
        /* <DEDUP_REMOVED lines=11> */
.L_x_36063:
[----:B------:R-:W-:Y:S01]  /*26ee0*/  IMAD.MOV.U32 R2, RZ, RZ, R5 ;  /* 0x000000ffff027224 */ /* 0x000fe200078e0005 */
[----:B------:R-:W-:Y:S01]  /*26ef0*/  MOV R141, R140 ;  /* 0x0000008c008d7202 */ /* 0x000fe20000000f00 */
[----:B------:R-:W-:Y:S02]  /*26f00*/  IMAD.MOV.U32 R8, RZ, RZ, R7 ;  /* 0x000000ffff087224 */ /* 0x000fe400078e0007 */
[----:B------:R-:W-:-:S07]  /*26f10*/  IMAD.MOV.U32 R49, RZ, RZ, R48 ;  /* 0x000000ffff317224 */ /* 0x000fce00078e0030 */
.L_x_36064:
[----:B------:R-:W-:Y:S05]  /*26f20*/  BSYNC B1 ;  /* 0x0000000000017941 */ /* 0x000fea0003800000 */
.L_x_36062:
        /* <DEDUP_REMOVED lines=11> */
.L_x_36066:
[----:B------:R-:W-:Y:S01]  /*26fe0*/  MOV R5, R2 ;  /* 0x0000000200057202 */ /* 0x000fe20000000f00 */
[----:B------:R-:W-:Y:S01]  /*26ff0*/  IMAD.MOV.U32 R7, RZ, RZ, R8 ;  /* 0x000000ffff077224 */ /* 0x000fe200078e0008 */
[----:B------:R-:W-:Y:S01]  /*27000*/  MOV R48, R47 ;  /* 0x0000002f00307202 */ /* 0x000fe20000000f00 */
[----:B------:R-:W-:-:S07]  /*27010*/  IMAD.MOV.U32 R140, RZ, RZ, R143 ;  /* 0x000000ffff8c7224 */ /* 0x000fce00078e008f */
.L_x_36067:
[----:B------:R-:W-:Y:S05]  /*27020*/  BSYNC B1 ;  /* 0x0000000000017941 */ /* 0x000fea0003800000 */
.L_x_36065:
        /* <DEDUP_REMOVED lines=11> */
.L_x_36069:
[----:B------:R-:W-:Y:S01]  /*270e0*/  IMAD.MOV.U32 R2, RZ, RZ, R5 ;  /* 0x000000ffff027224 */ /* 0x000fe200078e0005 */
[----:B------:R-:W-:Y:S01]  /*270f0*/  MOV R8, R7 ;  /* 0x0000000700087202 */ /* 0x000fe20000000f00 */
[----:B------:R-:W-:Y:S02]  /*27100*/  IMAD.MOV.U32 R143, RZ, RZ, R142 ;  /* 0x000000ffff8f7224 */ /* 0x000fe400078e008e */
[----:B------:R-:W-:-:S07]  /*27110*/  IMAD.MOV.U32 R47, RZ, RZ, R46 ;  /* 0x000000ffff2f7224 */ /* 0x000fce00078e002e */
.L_x_36070:
[----:B------:R-:W-:Y:S05]  /*27120*/  BSYNC B1 ;  /* 0x0000000000017941 */ /* 0x000fea0003800000 */
.L_x_36068:
        /* <DEDUP_REMOVED lines=11> */
.L_x_36072:
[----:B------:R-:W-:Y:S01]  /*271e0*/  IMAD.MOV.U32 R5, RZ, RZ, R2 ;  /* 0x000000ffff057224 */ /* 0x000fe200078e0002 */
[----:B------:R-:W-:Y:S01]  /*271f0*/  MOV R142, R145 ;  /* 0x00000091008e7202 */ /* 0x000fe20000000f00 */
[----:B------:R-:W-:Y:S02]  /*27200*/  IMAD.MOV.U32 R7, RZ, RZ, R8 ;  /* 0x000000ffff077224 */ /* 0x000fe400078e0008 */
[----:B------:R-:W-:-:S07]  /*27210*/  IMAD.MOV.U32 R46, RZ, RZ, R45 ;  /* 0x000000ffff2e7224 */ /* 0x000fce00078e002d */
.L_x_36073:
[----:B------:R-:W-:Y:S05]  /*27220*/  BSYNC B1 ;  /* 0x0000000000017941 */ /* 0x000fea0003800000 */
.L_x_36071:
        /* <DEDUP_REMOVED lines=11> */
.L_x_36075:
[----:B------:R-:W-:Y:S01]  /*272e0*/  MOV R2, R5 ;  /* 0x0000000500027202 */ /* 0x000fe20000000f00 */
[----:B------:R-:W-:Y:S01]  /*272f0*/  IMAD.MOV.U32 R8, RZ, RZ, R7 ;  /* 0x000000ffff087224 */ /* 0x000fe200078e0007 */
[----:B------:R-:W-:Y:S01]  /*27300*/  MOV R45, R44 ;  /* 0x0000002c002d7202 */ /* 0x000fe20000000f00 */
[----:B------:R-:W-:-:S07]  /*27310*/  IMAD.MOV.U32 R145, RZ, RZ, R144 ;  /* 0x000000ffff917224 */ /* 0x000fce00078e0090 */
.L_x_36076:
[----:B------:R-:W-:Y:S05]  /*27320*/  BSYNC B1 ;  /* 0x0000000000017941 */ /* 0x000fea0003800000 */
.L_x_36074:
        /* <DEDUP_REMOVED lines=11> */
.L_x_36078:
[----:B------:R-:W-:Y:S01]  /*273e0*/  IMAD.MOV.U32 R5, RZ, RZ, R2 ;  /* 0x000000ffff057224 */ /* 0x000fe200078e0002 */
[----:B------:R-:W-:Y:S01]  /*273f0*/  MOV R7, R8 ;  /* 0x0000000800077202 */ /* 0x000fe20000000f00 */
[----:B------:R-:W-:Y:S02]  /*27400*/  IMAD.MOV.U32 R144, RZ, RZ, R147 ;  /* 0x000000ffff907224 */ /* 0x000fe400078e0093 */
[----:B------:R-:W-:-:S07]  /*27410*/  IMAD.MOV.U32 R44, RZ, RZ, R43 ;  /* 0x000000ffff2c7224 */ /* 0x000fce00078e002b */
.L_x_36079:
[----:B------:R-:W-:Y:S05]  /*27420*/  BSYNC B1 ;  /* 0x0000000000017941 */ /* 0x000fea0003800000 */
.L_x_36077:
        /* <DEDUP_REMOVED lines=11> */
.L_x_36081:
[----:B------:R-:W-:Y:S01]  /*274e0*/  IMAD.MOV.U32 R2, RZ, RZ, R5 ;  /* 0x000000ffff027224 */ /* 0x000fe200078e0005 */
[----:B------:R-:W-:Y:S01]  /*274f0*/  MOV R147, R146 ;  /* 0x0000009200937202 */ /* 0x000fe20000000f00 */
[----:B------:R-:W-:Y:S02]  /*27500*/  IMAD.MOV.U32 R8, RZ, RZ, R7 ;  /* 0x000000ffff087224 */ /* 0x000fe400078e0007 */
[----:B------:R-:W-:-:S07]  /*27510*/  IMAD.MOV.U32 R43, RZ, RZ, R42 ;  /* 0x000000ffff2b7224 */ /* 0x000fce00078e002a */
.L_x_36082:
[----:B------:R-:W-:Y:S05]  /*27520*/  BSYNC B1 ;  /* 0x0000000000017941 */ /* 0x000fea0003800000 */
.L_x_36080:
        /* <DEDUP_REMOVED lines=11> */
.L_x_36084:
[----:B------:R-:W-:Y:S01]  /*275e0*/  MOV R5, R2 ;  /* 0x0000000200057202 */ /* 0x000fe20000000f00 */
[----:B------:R-:W-:Y:S01]  /*275f0*/  IMAD.MOV.U32 R7, RZ, RZ, R8 ;  /* 0x000000ffff077224 */ /* 0x000fe200078e0008 */
[----:B------:R-:W-:Y:S01]  /*27600*/  MOV R42, R41 ;  /* 0x00000029002a7202 */ /* 0x000fe20000000f00 */
[----:B------:R-:W-:-:S07]  /*27610*/  IMAD.MOV.U32 R146, RZ, RZ, R149 ;  /* 0x000000ffff927224 */ /* 0x000fce00078e0095 */
.L_x_36085:
[----:B------:R-:W-:Y:S05]  /*27620*/  BSYNC B1 ;  /* 0x0000000000017941 */ /* 0x000fea0003800000 */
.L_x_36083:
        /* <DEDUP_REMOVED lines=11> */
.L_x_36087:
[----:B------:R-:W-:Y:S01]  /*276e0*/  IMAD.MOV.U32 R2, RZ, RZ, R5 ;  /* 0x000000ffff027224 */ /* 0x000fe200078e0005 */
[----:B------:R-:W-:Y:S01]  /*276f0*/  MOV R8, R7 ;  /* 0x0000000700087202 */ /* 0x000fe20000000f00 */
[----:B------:R-:W-:Y:S02]  /*27700*/  IMAD.MOV.U32 R149, RZ, RZ, R148 ;  /* 0x000000ffff957224 */ /* 0x000fe400078e0094 */
[----:B------:R-:W-:-:S07]  /*27710*/  IMAD.MOV.U32 R41, RZ, RZ, R40 ;  /* 0x000000ffff297224 */ /* 0x000fce00078e0028 */
.L_x_36088:
[----:B------:R-:W-:Y:S05]  /*27720*/  BSYNC B1 ;  /* 0x0000000000017941 */ /* 0x000fea0003800000 */
.L_x_36086:
        /* <DEDUP_REMOVED lines=11> */
.L_x_36090:
[----:B------:R-:W-:Y:S01]  /*277e0*/  IMAD.MOV.U32 R5, RZ, RZ, R2 ;  /* 0x000000ffff057224 */ /* 0x000fe200078e0002 */
[----:B------:R-:W-:Y:S01]  /*277f0*/  MOV R148, R151 ;  /* 0x0000009700947202 */ /* 0x000fe20000000f00 */
[----:B------:R-:W-:Y:S02]  /*27800*/  IMAD.MOV.U32 R7, RZ, RZ, R8 ;  /* 0x000000ffff077224 */ /* 0x000fe400078e0008 */
[----:B------:R-:W-:-:S07]  /*27810*/  IMAD.MOV.U32 R40, RZ, RZ, R39 ;  /* 0x000000ffff287224 */ /* 0x000fce00078e0027 */
.L_x_36091:
[----:B------:R-:W-:Y:S05]  /*27820*/  BSYNC B1 ;  /* 0x0000000000017941 */ /* 0x000fea0003800000 */
.L_x_36089:
        /* <DEDUP_REMOVED lines=11> */
.L_x_36093:
[----:B------:R-:W-:Y:S01]  /*278e0*/  MOV R2, R5 ;  /* 0x0000000500027202 */ /* 0x000fe20000000f00 */
[----:B------:R-:W-:Y:S01]  /*278f0*/  IMAD.MOV.U32 R8, RZ, RZ, R7 ;  /* 0x000000ffff087224 */ /* 0x000fe200078e0007 */
[----:B------:R-:W-:Y:S01]  /*27900*/  MOV R39, R38 ;  /* 0x0000002600277202 */ /* 0x000fe20000000f00 */
[----:B------:R-:W-:-:S07]  /*27910*/  IMAD.MOV.U32 R151, RZ, RZ, R150 ;  /* 0x000000ffff977224 */ /* 0x000fce00078e0096 */
.L_x_36094:
[----:B------:R-:W-:Y:S05]  /*27920*/  BSYNC B1 ;  /* 0x0000000000017941 */ /* 0x000fea0003800000 */
.L_x_36092:
        /* <DEDUP_REMOVED lines=11> */
.L_x_36096:
[----:B------:R-:W-:Y:S01]  /*279e0*/  IMAD.MOV.U32 R5, RZ, RZ, R2 ;  /* 0x000000ffff057224 */ /* 0x000fe200078e0002 */
[----:B------:R-:W-:Y:S01]  /*279f0*/  MOV R7, R8 ;  /* 0x0000000800077202 */ /* 0x000fe20000000f00 */
[----:B------:R-:W-:Y:S02]  /*27a00*/  IMAD.MOV.U32 R150, RZ, RZ, R153 ;  /* 0x000000ffff967224 */ /* 0x000fe400078e0099 */
[----:B------:R-:W-:-:S07]  /*27a10*/  IMAD.MOV.U32 R38, RZ, RZ, R37 ;  /* 0x000000ffff267224 */ /* 0x000fce00078e0025 */
.L_x_36097:
[----:B------:R-:W-:Y:S05]  /*27a20*/  BSYNC B1 ;  /* 0x0000000000017941 */ /* 0x000fea0003800000 */
.L_x_36095:
        /* <DEDUP_REMOVED lines=11> */
.L_x_36099:
[----:B------:R-:W-:Y:S01]  /*27ae0*/  IMAD.MOV.U32 R2, RZ, RZ, R5 ;  /* 0x000000ffff027224 */ /* 0x000fe200078e0005 */
[----:B------:R-:W-:Y:S01]  /*27af0*/  MOV R153, R152 ;  /* 0x0000009800997202 */ /* 0x000fe20000000f00 */
[----:B------:R-:W-:Y:S02]  /*27b00*/  IMAD.MOV.U32 R8, RZ, RZ, R7 ;  /* 0x000000ffff087224 */ /* 0x000fe400078e0007 */
[----:B------:R-:W-:-:S07]  /*27b10*/  IMAD.MOV.U32 R37, RZ, RZ, R36 ;  /* 0x000000ffff257224 */ /* 0x000fce00078e0024 */
.L_x_36100:
[----:B------:R-:W-:Y:S05]  /*27b20*/  BSYNC B1 ;  /* 0x0000000000017941 */ /* 0x000fea0003800000 */
.L_x_36098:
        /* <DEDUP_REMOVED lines=11> */
.L_x_36102:
[----:B------:R-:W-:Y:S01]  /*27be0*/  MOV R5, R2 ;  /* 0x0000000200057202 */ /* 0x000fe20000000f00 */
[----:B------:R-:W-:Y:S01]  /*27bf0*/  IMAD.MOV.U32 R7, RZ, RZ, R8 ;  /* 0x000000ffff077224 */ /* 0x000fe200078e0008 */
[----:B------:R-:W-:Y:S01]  /*27c00*/  MOV R36, R35 ;  /* 0x0000002300247202 */ /* 0x000fe20000000f00 */
[----:B------:R-:W-:-:S07]  /*27c10*/  IMAD.MOV.U32 R152, RZ, RZ, R155 ;  /* 0x000000ffff987224 */ /* 0x000fce00078e009b */
.L_x_36103:
[----:B------:R-:W-:Y:S05]  /*27c20*/  BSYNC B1 ;  /* 0x0000000000017941 */ /* 0x000fea0003800000 */
.L_x_36101:
        /* <DEDUP_REMOVED lines=11> */
.L_x_36105:
[----:B------:R-:W-:Y:S01]  /*27ce0*/  IMAD.MOV.U32 R2, RZ, RZ, R5 ;  /* 0x000000ffff027224 */ /* 0x000fe200078e0005 */
[----:B------:R-:W-:Y:S01]  /*27cf0*/  MOV R8, R7 ;  /* 0x0000000700087202 */ /* 0x000fe20000000f00 */
[----:B------:R-:W-:Y:S02]  /*27d00*/  IMAD.MOV.U32 R155, RZ, RZ, R154 ;  /* 0x000000ffff9b7224 */ /* 0x000fe400078e009a */
[----:B------:R-:W-:-:S07]  /*27d10*/  IMAD.MOV.U32 R35, RZ, RZ, R34 ;  /* 0x000000ffff237224 */ /* 0x000fce00078e0022 */
.L_x_36106:
[----:B------:R-:W-:Y:S05]  /*27d20*/  BSYNC B1 ;  /* 0x0000000000017941 */ /* 0x000fea0003800000 */
.L_x_36104:
        /* <DEDUP_REMOVED lines=11> */
.L_x_36108:
[----:B------:R-:W-:Y:S01]  /*27de0*/  IMAD.MOV.U32 R5, RZ, RZ, R2 ;  /* 0x000000ffff057224 */ /* 0x000fe200078e0002 */
[----:B------:R-:W-:Y:S01]  /*27df0*/  MOV R7, R8 ;  /* 0x0000000800077202 */ /* 0x000fe20000000f00 */
[----:B------:R-:W-:Y:S02]  /*27e00*/  IMAD.MOV.U32 R154, RZ, RZ, R157 ;  /* 0x000000ffff9a7224 */ /* 0x000fe400078e009d */
[----:B------:R-:W-:-:S07]  /*27e10*/  IMAD.MOV.U32 R34, RZ, RZ, R3 ;  /* 0x000000ffff227224 */ /* 0x000fce00078e0003 */
.L_x_36109:
[----:B------:R-:W-:Y:S05]  /*27e20*/  BSYNC B1 ;  /* 0x0000000000017941 */ /* 0x000fea0003800000 */
.L_x_36107:
        /* <DEDUP_REMOVED lines=11> */
.L_x_36111:
[----:B------:R-:W-:Y:S01]  /*27ee0*/  MOV R157, R162 ;  /* 0x000000a2009d7202 */ /* 0x000fe20000000f00 */
[----:B------:R-:W-:Y:S01]  /*27ef0*/  IMAD.MOV.U32 R3, RZ, RZ, R158 ;  /* 0x000000ffff037224 */ /* 0x000fe200078e009e */
[----:B------:R-:W-:Y:S01]  /*27f00*/  MOV R2, R7 ;  /* 0x0000000700027202 */ /* 0x000fe20000000f00 */
[--C-:B------:R-:W-:Y:S02]  /*27f10*/  IMAD.MOV.U32 R156, RZ, RZ, R5.reuse ;  /* 0x000000ffff9c7224 */ /* 0x100fe400078e0005 */
[----:B------:R-:W-:Y:S02]  /*27f20*/  IMAD.MOV.U32 R162, RZ, RZ, R5 ;  /* 0x000000ffffa27224 */ /* 0x000fe400078e0005 */
[----:B------:R-:W-:-:S07]  /*27f30*/  IMAD.MOV.U32 R158, RZ, RZ, R7 ;  /* 0x000000ffff9e7224 */ /* 0x000fce00078e0007 */
.L_x_36112:
[----:B------:R-:W-:Y:S05]  /*27f40*/  BSYNC B1 ;  /* 0x0000000000017941 */ /* 0x000fea0003800000 */
.L_x_36110:
[----:B------:R-:W-:Y:S01]  /*27f50*/  IADD3 R4, R4, 0x4, RZ ;  /* 0x0000000404047810 */ /* 0x000fe20007ffe0ff */
[----:B------:R-:W-:Y:S06]  /*27f60*/  @P1 BRA `(.L_x_36113) ;  /* 0xffffffc0000c1947 */ /* 0x000fec000383ffff */
[----:B------:R-:W-:-:S07]  /*27f70*/  FADD.FTZ R158, R161, R6 ;  /* 0x00000006a19e7221 */ /* 0x000fce0000010000 */
.L_x_35543:
[----:B------:R-:W-:Y:S05]  /*27f80*/  BSYNC B0 ;  /* 0x0000000000007941 */ /* 0x000fea0003800000 */
.L_x_35542:
[----:B------:R-:W-:Y:S05]  /*27f90*/  @P2 EXIT ;  /* 0x000000000000294d */ /* 0x000fea0003800000 */
[----:B------:R-:W0:Y:S01]  /*27fa0*/  S2R R13, SR_CTAID.X ;  /* 0x00000000000d7919 */ /* 0x000e220000002500 */
[----:B-1----:R-:W1:Y:S01]  /*27fb0*/  LDC R0, c[0x0][0x230] ;  /* 0x00008c00ff007b82 */ /* 0x002e620000000800 */
[----:B------:R-:W2:Y:S07]  /*27fc0*/  MUFU.LG2 R158, R158 ;  /* 0x0000009e009e7308 */ /* 0x000eae0000000c00 */
[----:B------:R-:W3:Y:S08]  /*27fd0*/  LDC.64 R6, c[0x0][0x220] ;  /* 0x00008800ff067b82 */ /* 0x000ef00000000a00 */
[----:B------:R-:W4:Y:S01]  /*27fe0*/  LDC.64 R8, c[0x0][0x228] ;  /* 0x00008a00ff087b82 */ /* 0x000f220000000a00 */
[----:B-1----:R-:W-:-:S07]  /*27ff0*/  ISETP.GE.AND P6, PT, R0, 0x1, PT ;  /* 0x000000010000780c */ /* 0x002fce0003fc6270 */
[----:B------:R-:W1:Y:S01]  /*28000*/  LDC.64 R4, c[0x0][0x218] ;  /* 0x00008600ff047b82 */ /* 0x000e620000000a00 */
[C---:B------:R-:W-:Y:S02]  /*28010*/  ISETP.GE.AND P1, PT, R0.reuse, 0x2, PT ;  /* 0x000000020000780c */ /* 0x040fe40003f26270 */
[C---:B------:R-:W-:Y:S02]  /*28020*/  ISETP.GE.AND P2, PT, R0.reuse, 0x3, PT ;  /* 0x000000030000780c */ /* 0x040fe40003f46270 */
[C---:B------:R-:W-:Y:S01]  /*28030*/  ISETP.GE.AND P3, PT, R0.reuse, 0x4, PT ;  /* 0x000000040000780c */ /* 0x040fe20003f66270 */
[----:B0-----:R-:W-:Y:S01]  /*28040*/  IMAD R10, R13, R0, RZ ;  /* 0x000000000d0a7224 */ /* 0x001fe200078e02ff */
[C---:B------:R-:W-:Y:S02]  /*28050*/  ISETP.GE.AND P4, PT, R0.reuse, 0x5, PT ;  /* 0x000000050000780c */ /* 0x040fe40003f86270 */
[----:B------:R-:W-:Y:S01]  /*28060*/  ISETP.GE.AND P5, PT, R0, 0x6, PT ;  /* 0x000000060000780c */ /* 0x000fe20003fa6270 */
[----:B------:R-:W-:Y:S01]  /*28070*/  IMAD.SHL.U32 R11, R10, 0x2, RZ ;  /* 0x000000020a0b7824 */ /* 0x000fe200078e00ff */
[----:B------:R-:W-:-:S02]  /*28080*/  P2R R10, PR, RZ, 0x40 ;  /* 0x00000040ff0a7803 */ /* 0x000fc40000000000 */
[C---:B------:R-:W-:Y:S01]  /*28090*/  ISETP.GE.AND P6, PT, R0.reuse, 0x8, PT ;  /* 0x000000080000780c */ /* 0x040fe20003fc6270 */
[----:B---3--:R-:W-:Y:S01]  /*280a0*/  IMAD.WIDE R6, R11, 0x4, R6 ;  /* 0x000000040b067825 */ /* 0x008fe200078e0206 */
[----:B------:R-:W-:-:S03]  /*280b0*/  ISETP.GE.AND P0, PT, R0, 0x7, PT ;  /* 0x000000070000780c */ /* 0x000fc60003f06270 */
[----:B----4-:R-:W-:Y:S01]  /*280c0*/  IMAD.WIDE R8, R11, 0x4, R8 ;  /* 0x000000040b087825 */ /* 0x010fe200078e0208 */
[----:B------:R-:W-:Y:S02]  /*280d0*/  P2R R11, PR, RZ, 0x40 ;  /* 0x00000040ff0b7803 */ /* 0x000fe40000000000 */
[----:B------:R-:W-:Y:S01]  /*280e0*/  ISETP.NE.AND P6, PT, R10, RZ, PT ;  /* 0x000000ff0a00720c */ /* 0x000fe20003fc5270 */
[----:B-1----:R-:W-:-:S12]  /*280f0*/  IMAD.WIDE R4, R13, 0x4, R4 ;  /* 0x000000040d047825 */ /* 0x002fd800078e0204 */
[----:B--2---:R-:W-:Y:S05]  /*28100*/  @!P6 BRA `(.L_x_36114) ;  /* 0x000000000030e947 */ /* 0x004fea0003800000 */
[----:B------:R-:W2:Y:S04]  /*28110*/  LDG.E.CONSTANT R10, desc[UR6][R4.64] ;  /* 0x00000006040a7981 */ /* 0x000ea8000c1e9900 */
[----:B------:R-:W3:Y:S01]  /*28120*/  LDG.E.CONSTANT R12, desc[UR6][R4.64] ;  /* 0x00000006040c7981 */ /* 0x000ee2000c1e9900 */
[--C-:B------:R-:W-:Y:S01]  /*28130*/  FADD.FTZ R11, R2, -R159.reuse ;  /* 0x8000009f020b7221 */ /* 0x100fe20000010000 */
[----:B------:R-:W-:Y:S02]  /*28140*/  FADD.FTZ R3, R3, -R159 ;  /* 0x8000009f03037221 */ /* 0x000fe40000010000 */
[----:B------:R0:W-:Y:S01]  /*28150*/  STG.E desc[UR6][R6.64], R156 ;  /* 0x0000009c06007986 */ /* 0x0001e2000c101906 */
[C---:B------:R-:W-:Y:S01]  /*28160*/  FFMA.FTZ R11, R158.reuse, -0.69314718246459960938, R11 ;  /* 0xbf3172189e0b7823 */ /* 0x040fe2000001000b */
[----:B------:R-:W-:-:S03]  /*28170*/  FFMA.FTZ R3, R158, -0.69314718246459960938, R3 ;  /* 0xbf3172189e037823 */ /* 0x000fc60000010003 */
[----:B--2---:R-:W-:Y:S01]  /*28180*/  FADD.FTZ R11, R10, R11 ;  /* 0x0000000b0a0b7221 */ /* 0x004fe20000010000 */
[----:B---3--:R-:W-:-:S04]  /*28190*/  FADD.FTZ R3, R12, R3 ;  /* 0x000000030c037221 */ /* 0x008fc80000010000 */
[----:B------:R0:W-:Y:S04]  /*281a0*/  STG.E desc[UR6][R8.64], R11 ;  /* 0x0000000b08007986 */ /* 0x0001e8000c101906 */
[----:B------:R0:W-:Y:S04]  /*281b0*/  STG.E desc[UR6][R6.64+0x4], R157 ;  /* 0x0000049d06007986 */ /* 0x0001e8000c101906 */
[----:B------:R0:W-:Y:S02]  /*281c0*/  STG.E desc[UR6][R8.64+0x4], R3 ;  /* 0x0000040308007986 */ /* 0x0001e4000c101906 */
.L_x_36114:
[----:B------:R-:W-:Y:S05]  /*281d0*/  @!P1 BRA `(.L_x_36115) ;  /* 0x0000000000309947 */ /* 0x000fea0003800000 */
[----:B------:R-:W2:Y:S04]  /*281e0*/  LDG.E.CONSTANT R2, desc[UR6][R4.64] ;  /* 0x0000000604027981 */ /* 0x000ea8000c1e9900 */
[----:B------:R-:W3:Y:S01]  /*281f0*/  LDG.E.CONSTANT R10, desc[UR6][R4.64] ;  /* 0x00000006040a7981 */ /* 0x000ee2000c1e9900 */
[--C-:B0-----:R-:W-:Y:S01]  /*28200*/  FADD.FTZ R3, R34, -R159.reuse ;  /* 0x8000009f22037221 */ /* 0x101fe20000010000 */
        /* <DEDUP_REMOVED lines=9> */
.L_x_36115:
[----:B------:R-:W-:Y:S05]  /*282a0*/  @!P2 BRA `(.L_x_36116) ;  /* 0x000000000030a947 */ /* 0x000fea0003800000 */
[----:B------:R-:W2:Y:S04]  /*282b0*/  LDG.E.CONSTANT R2, desc[UR6][R4.64] ;  /* 0x0000000604027981 */ /* 0x000ea8000c1e9900 */
[----:B------:R-:W3:Y:S01]  /*282c0*/  LDG.E.CONSTANT R10, desc[UR6][R4.64] ;  /* 0x00000006040a7981 */ /* 0x000ee2000c1e9900 */
[--C-:B01----:R-:W-:Y:S01]  /*282d0*/  FADD.FTZ R3, R36, -R159.reuse ;  /* 0x8000009f24037221 */ /* 0x103fe20000010000 */
        /* <DEDUP_REMOVED lines=9> */
.L_x_36116:
[----:B------:R-:W-:Y:S05]  /*28370*/  @!P3 BRA `(.L_x_36117) ;  /* 0x000000000030b947 */ /* 0x000fea0003800000 */
[----:B------:R-:W2:Y:S04]  /*28380*/  LDG.E.CONSTANT R2, desc[UR6][R4.64] ;  /* 0x0000000604027981 */ /* 0x000ea8000c1e9900 */
[----:B------:R-:W3:Y:S01]  /*28390*/  LDG.E.CONSTANT R10, desc[UR6][R4.64] ;  /* 0x00000006040a7981 */ /* 0x000ee2000c1e9900 */
[--C-:B01--4-:R-:W-:Y:S01]  /*283a0*/  FADD.FTZ R3, R38, -R159.reuse ;  /* 0x8000009f26037221 */ /* 0x113fe20000010000 */
        /* <DEDUP_REMOVED lines=9> */
.L_x_36117:
        /* <DEDUP_REMOVED lines=13> */
.L_x_36118:
        /* <DEDUP_REMOVED lines=13> */
.L_x_36119:
        /* <DEDUP_REMOVED lines=19> */
.L_x_36120:
[----:B------:R-:W-:-:S13]  /*28710*/  ISETP.GE.AND P0, PT, R0, 0x8, PT ;  /* 0x000000080000780c */ /* 0x000fda0003f06270 */
        /* <DEDUP_REMOVED lines=13> */
.L_x_36121:
        /* <DEDUP_REMOVED lines=13> */
.L_x_36122:
        /* <DEDUP_REMOVED lines=13> */
.L_x_36123:
        /* <DEDUP_REMOVED lines=13> */
.L_x_36124:
        /* <DEDUP_REMOVED lines=13> */
.L_x_36125:
[----:B------:R-:W-:Y:S02]  /*28b30*/  P2R R2, PR, RZ, 0x2 ;  /* 0x00000002ff027803 */ /* 0x000fe40000000000 */
[C---:B------:R-:W-:Y:S02]  /*28b40*/  ISETP.GE.AND P1, PT, R0.reuse, 0x14, PT ;  /* 0x000000140000780c */ /* 0x040fe40003f26270 */
[C---:B------:R-:W-:Y:S02]  /*28b50*/  ISETP.GE.AND P2, PT, R0.reuse, 0xf, PT ;  /* 0x0000000f0000780c */ /* 0x040fe40003f46270 */
[----:B01--4-:R-:W-:Y:S02]  /*28b60*/  P2R R3, PR, RZ, 0x2 ;  /* 0x00000002ff037803 */ /* 0x013fe40000000000 */
[C---:B------:R-:W-:Y:S02]  /*28b70*/  ISETP.GE.AND P3, PT, R0.reuse, 0x10, PT ;  /* 0x000000100000780c */ /* 0x040fe40003f66270 */
[----:B------:R-:W-:-:S02]  /*28b80*/  ISETP.GE.AND P4, PT, R0, 0x11, PT ;  /* 0x000000110000780c */ /* 0x000fc40003f86270 */
[C---:B------:R-:W-:Y:S02]  /*28b90*/  ISETP.GE.AND P5, PT, R0.reuse, 0x12, PT ;  /* 0x000000120000780c */ /* 0x040fe40003fa6270 */
[----:B------:R-:W-:Y:S02]  /*28ba0*/  ISETP.GE.AND P0, PT, R0, 0x13, PT ;  /* 0x000000130000780c */ /* 0x000fe40003f06270 */
[----:B------:R-:W-:Y:S01]  /*28bb0*/  ISETP.NE.AND P1, PT, R2, RZ, PT ;  /* 0x000000ff0200720c */ /* 0x000fe20003f25270 */
[----:B------:R-:W-:-:S12]  /*28bc0*/  @!P6 BRA `(.L_x_36126) ;  /* 0x000000000030e947 */ /* 0x000fd80003800000 */
        /* <DEDUP_REMOVED lines=12> */
.L_x_36126:
        /* <DEDUP_REMOVED lines=13> */
.L_x_36127:
        /* <DEDUP_REMOVED lines=13> */
.L_x_36128:
        /* <DEDUP_REMOVED lines=13> */
.L_x_36129:
        /* <DEDUP_REMOVED lines=13> */
.L_x_36130:
        /* <DEDUP_REMOVED lines=13> */
.L_x_36131:
[C---:B------:R-:W-:Y:S02]  /*290a0*/  ISETP.GE.AND P5, PT, R0.reuse, 0x1a, PT ;  /* 0x0000001a0000780c */ /* 0x040fe40003fa6270 */
[C---:B------:R-:W-:Y:S02]  /*290b0*/  ISETP.GE.AND P1, PT, R0.reuse, 0x15, PT ;  /* 0x000000150000780c */ /* 0x040fe40003f26270 */
[C---:B------:R-:W-:Y:S02]  /*290c0*/  ISETP.GE.AND P2, PT, R0.reuse, 0x16, PT ;  /* 0x000000160000780c */ /* 0x040fe40003f46270 */
[C---:B------:R-:W-:Y:S02]  /*290d0*/  ISETP.GE.AND P3, PT, R0.reuse, 0x17, PT ;  /* 0x000000170000780c */ /* 0x040fe40003f66270 */
[C---:B------:R-:W-:Y:S02]  /*290e0*/  ISETP.GE.AND P4, PT, R0.reuse, 0x18, PT ;  /* 0x000000180000780c */ /* 0x040fe40003f86270 */
[----:B------:R-:W-:-:S02]  /*290f0*/  ISETP.GE.AND P6, PT, R0, 0x19, PT ;  /* 0x000000190000780c */ /* 0x000fc40003fc6270 */
[----:B------:R-:W-:Y:S01]  /*29100*/  P2R R2, PR, RZ, 0x20 ;  /* 0x00000020ff027803 */ /* 0x000fe20000000000 */
[----:B------:R-:W-:Y:S10]  /*29110*/  @!P0 BRA `(.L_x_36132) ;  /* 0x0000000000308947 */ /* 0x000ff40003800000 */
        /* <DEDUP_REMOVED lines=12> */
.L_x_36132:
        /* <DEDUP_REMOVED lines=14> */
.L_x_36133:
        /* <DEDUP_REMOVED lines=13> */
.L_x_36134:
        /* <DEDUP_REMOVED lines=13> */
.L_x_36135:
        /* <DEDUP_REMOVED lines=13> */
.L_x_36136:
        /* <DEDUP_REMOVED lines=13> */
.L_x_36137:
        /* <DEDUP_REMOVED lines=19> */
.L_x_36138:
        /* <DEDUP_REMOVED lines=14> */
.L_x_36139:
        /* <DEDUP_REMOVED lines=13> */
.L_x_36140:
        /* <DEDUP_REMOVED lines=13> */
.L_x_36141:
        /* <DEDUP_REMOVED lines=13> */
.L_x_36142:
        /* <DEDUP_REMOVED lines=13> */
.L_x_36143:
        /* <DEDUP_REMOVED lines=13> */
.L_x_36144:
[----:B------:R-:W-:Y:S05]  /*29c20*/  @!P5 BRA `(.L_x_36145) ;  /* 0x000000000018d947 */ /* 0x000fea0003800000 */
[----:B------:R-:W2:Y:S01]  /*29c30*/  LDG.E.CONSTANT R0, desc[UR6][R4.64] ;  /* 0x0000000604007981 */ /* 0x000ea2000c1e9900 */
[----:B01--4-:R-:W-:-:S03]  /*29c40*/  FADD.FTZ R3, R94, -R159 ;  /* 0x8000009f5e037221 */ /* 0x013fc60000010000 */
[----:B------:R3:W-:Y:S01]  /*29c50*/  STG.E desc[UR6][R6.64+0xf8], R32 ;  /* 0x0000f82006007986 */ /* 0x0007e2000c101906 */
[----:B------:R-:W-:-:S04]  /*29c60*/  FFMA.FTZ R3, R158, -0.69314718246459960938, R3 ;  /* 0xbf3172189e037823 */ /* 0x000fc80000010003 */
[----:B--2---:R-:W-:-:S05]  /*29c70*/  FADD.FTZ R3, R0, R3 ;  /* 0x0000000300037221 */ /* 0x004fca0000010000 */
[----:B------:R3:W-:Y:S02]  /*29c80*/  STG.E desc[UR6][R8.64+0xf8], R3 ;  /* 0x0000f80308007986 */ /* 0x0007e4000c101906 */
.L_x_36145:
[----:B------:R-:W-:Y:S05]  /*29c90*/  @!P5 EXIT ;  /* 0x000000000000d94d */ /* 0x000fea0003800000 */
[----:B------:R-:W2:Y:S01]  /*29ca0*/  LDG.E.CONSTANT R4, desc[UR6][R4.64] ;  /* 0x0000000604047981 */ /* 0x000ea2000c1e9900 */
[----:B------:R-:W-:-:S03]  /*29cb0*/  FADD.FTZ R95, R95, -R159 ;  /* 0x8000009f5f5f7221 */ /* 0x000fc60000010000 */
[----:B------:R-:W-:Y:S01]  /*29cc0*/  STG.E desc[UR6][R6.64+0xfc], R33 ;  /* 0x0000fc2106007986 */ /* 0x000fe2000c101906 */
[----:B01-34-:R-:W-:-:S04]  /*29cd0*/  FFMA.FTZ R3, R158, -0.69314718246459960938, R95 ;  /* 0xbf3172189e037823 */ /* 0x01bfc8000001005f */
[----:B--2---:R-:W-:-:S05]  /*29ce0*/  FADD.FTZ R3, R4, R3 ;  /* 0x0000000304037221 */ /* 0x004fca0000010000 */
[----:B------:R-:W-:Y:S01]  /*29cf0*/  STG.E desc[UR6][R8.64+0xfc], R3 ;  /* 0x0000fc0308007986 */ /* 0x000fe2000c101906 */
[----:B------:R-:W-:Y:S05]  /*29d00*/  EXIT ;  /* 0x000000000000794d */ /* 0x000fea0003800000 */
.L_x_36146:
        /* <DEDUP_REMOVED lines=15> */
.L_x_74355:


//--------------------- .text._ZN17fastertransformer38beam_online_softmax_topk_stage2_kernelIfLi64ELi64EEEvPKfS2_PiPT_ii --------------------------
	.section	.text._ZN17fastertransformer38beam_online_softmax_topk_stage2_kernelIfLi64ELi64EEEvPKfS2_PiPT_ii,"ax",@progbits
	.align	128
        .global         _ZN17fastertransformer38beam_online_softmax_topk_stage2_kernelIfLi64ELi64EEEvPKfS2_PiPT_ii
        .type           _ZN17fastertransformer38beam_online_softmax_topk_stage2_kernelIfLi64ELi64EEEvPKfS2_PiPT_ii,@function
        .size           _ZN17fastertransformer38beam_online_softmax_topk_stage2_kernelIfLi64ELi64EEEvPKfS2_PiPT_ii,(.L_x_74356 - _ZN17fastertransformer38beam_online_softmax_topk_stage2_kernelIfLi64ELi64EEEvPKfS2_PiPT_ii)
        .other          _ZN17fastertransformer38beam_online_softmax_topk_stage2_kernelIfLi64ELi64EEEvPKfS2_PiPT_ii,@"STO_CUDA_ENTRY STV_DEFAULT"
_ZN17fastertransformer38beam_online_softmax_topk_stage2_kernelIfLi64ELi64EEEvPKfS2_PiPT_ii:
.text._ZN17fastertransformer38beam_online_softmax_topk_stage2_kernelIfLi64ELi64EEEvPKfS2_PiPT_ii:
        /* <DEDUP_REMOVED lines=106> */
.L_x_36151:
        /* <DEDUP_REMOVED lines=11> */
.L_x_36150:
[----:B------:R-:W-:Y:S05]  /*0750*/  BSYNC B1 ;  /* 0x0000000000017941 */ /* 0x000fea0003800000 */
.L_x_36149:
        /* <DEDUP_REMOVED lines=19> */
.L_x_36154:
        /* <DEDUP_REMOVED lines=38> */
.L_x_36153:
[----:B------:R-:W-:Y:S05]  /*0af0*/  BSYNC B1 ;  /* 0x0000000000017941 */ /* 0x000fea0003800000 */
.L_x_36152:
        /* <DEDUP_REMOVED lines=25> */
.L_x_36156:
[----:B------:R-:W-:Y:S05]  /*0c90*/  BSYNC B1 ;  /* 0x0000000000017941 */ /* 0x000fea0003800000 */
.L_x_36155:
        /* <DEDUP_REMOVED lines=10> */
.L_x_36148:
[----:B------:R-:W-:Y:S05]  /*0d40*/  BSYNC B0 ;  /* 0x0000000000007941 */ /* 0x000fea0003800000 */
.L_x_36147:
        /* <DEDUP_REMOVED lines=84> */
[----:B-1----:R-:W-:Y:S02]  /*1290*/  IMAD.MOV.U32 R3, RZ, RZ, -0x1 ;  /* 0xffffffffff037424 */ /* 0x002fe400078e00ff */
        /* <DEDUP_REMOVED lines=71> */
.L_x_36163:
        /* <DEDUP_REMOVED lines=45> */
.L_x_36162:
        /* <DEDUP_REMOVED lines=30> */
.L_x_36164:
[----:B------:R-:W-:-:S13]  /*1bc0*/  ISETP.NE.OR P0, PT, R5, RZ, P0 ;  /* 0x000000ff0500720c */ /* 0x000fda0000705670 */
[----:B------:R-:W-:Y:S05]  /*1bd0*/  @!P0 BRA `(.L_x_36160) ;  /* 0x00000000004c8947 */ /* 0x000fea0003800000 */
.L_x_36161:
[----:B------:R-:W1:Y:S01]  /*1be0*/  S2UR UR5, SR_CgaCtaId ;  /* 0x00000000000579c3 */ /* 0x000e620000008800 */
[----:B------:R-:W-:Y:S02]  /*1bf0*/  UMOV UR4, 0x400 ;  /* 0x0000040000047882 */ /* 0x000fe40000000000 */
[----:B------:R-:W-:-:S04]  /*1c00*/  UIADD3 UR4, UR4, 0x620, URZ ;  /* 0x0000062004047890 */ /* 0x000fc8000fffe03f */
[----:B-1----:R-:W-:-:S12]  /*1c10*/  ULEA UR4, UR5, UR4, 0x18 ;  /* 0x0000000405047291 */ /* 0x002fd8000f8ec03f */
.L_x_36165:
        /* <DEDUP_REMOVED lines=15> */
.L_x_36160:
        /* <DEDUP_REMOVED lines=12> */
.L_x_36166:
        /* <DEDUP_REMOVED lines=9> */
.L_x_36159:
        /* <DEDUP_REMOVED lines=73> */
.L_x_36158:
[----:B------:R-:W-:Y:S05]  /*22f0*/  BSYNC B0 ;  /* 0x0000000000007941 */ /* 0x000fea0003800000 */
.L_x_36157:
        /* <DEDUP_REMOVED lines=212> */
.L_x_36358:
        /* <DEDUP_REMOVED lines=20> */
.L_x_36170:
[----:B------:R-:W-:Y:S01]  /*3180*/  MOV R8, R3 ;  /* 0x0000000300087202 */ /* 0x000fe20000000f00 */
[----:B------:R-:W-:Y:S02]  /*3190*/  IMAD.MOV.U32 R10, RZ, RZ, R95 ;  /* 0x000000ffff0a7224 */ /* 0x000fe400078e005f */
[----:B------:R-:W-:Y:S02]  /*31a0*/  IMAD.MOV.U32 R3, RZ, RZ, R2 ;  /* 0x000000ffff037224 */ /* 0x000fe400078e0002 */
[----:B------:R-:W-:-:S07]  /*31b0*/  IMAD.MOV.U32 R95, RZ, RZ, R94 ;  /* 0x000000ffff5f7224 */ /* 0x000fce00078e005e */
.L_x_36171:
[----:B------:R-:W-:Y:S05]  /*31c0*/  BSYNC B1 ;  /* 0x0000000000017941 */ /* 0x000fea0003800000 */
.L_x_36169:
        /* <DEDUP_REMOVED lines=11> */
.L_x_36173:
[----:B------:R-:W-:Y:S01]  /*3280*/  MOV R7, R8 ;  /* 0x0000000800077202 */ /* 0x000fe20000000f00 */
[----:B------:R-:W-:Y:S02]  /*3290*/  IMAD.MOV.U32 R9, RZ, RZ, R10 ;  /* 0x000000ffff097224 */ /* 0x000fe400078e000a */
[----:B------:R-:W-:Y:S02]  /*32a0*/  IMAD.MOV.U32 R2, RZ, RZ, R97 ;  /* 0x000000ffff027224 */ /* 0x000fe400078e0061 */
[----:B------:R-:W-:-:S07]  /*32b0*/  IMAD.MOV.U32 R94, RZ, RZ, R93 ;  /* 0x000000ffff5e7224 */ /* 0x000fce00078e005d */
.L_x_36174:
[----:B------:R-:W-:Y:S05]  /*32c0*/  BSYNC B1 ;  /* 0x0000000000017941 */ /* 0x000fea0003800000 */
.L_x_36172:
        /* <DEDUP_REMOVED lines=11> */
.L_x_36176:
[----:B------:R-:W-:Y:S01]  /*3380*/  MOV R8, R7 ;  /* 0x0000000700087202 */ /* 0x000fe20000000f00 */
[----:B------:R-:W-:Y:S02]  /*3390*/  IMAD.MOV.U32 R10, RZ, RZ, R9 ;  /* 0x000000ffff0a7224 */ /* 0x000fe400078e0009 */
[----:B------:R-:W-:Y:S02]  /*33a0*/  IMAD.MOV.U32 R97, RZ, RZ, R96 ;  /* 0x000000ffff617224 */ /* 0x000fe400078e0060 */
[----:B------:R-:W-:-:S07]  /*33b0*/  IMAD.MOV.U32 R93, RZ, RZ, R92 ;  /* 0x000000ffff5d7224 */ /* 0x000fce00078e005c */
.L_x_36177:
[----:B------:R-:W-:Y:S05]  /*33c0*/  BSYNC B1 ;  /* 0x0000000000017941 */ /* 0x000fea0003800000 */
.L_x_36175:
        /* <DEDUP_REMOVED lines=11> */
.L_x_36179:
[----:B------:R-:W-:Y:S01]  /*3480*/  MOV R7, R8 ;  /* 0x0000000800077202 */ /* 0x000fe20000000f00 */
[----:B------:R-:W-:Y:S02]  /*3490*/  IMAD.MOV.U32 R9, RZ, RZ, R10 ;  /* 0x000000ffff097224 */ /* 0x000fe400078e000a */
[----:B------:R-:W-:Y:S02]  /*34a0*/  IMAD.MOV.U32 R96, RZ, RZ, R99 ;  /* 0x000000ffff607224 */ /* 0x000fe400078e0063 */
[----:B------:R-:W-:-:S07]  /*34b0*/  IMAD.MOV.U32 R92, RZ, RZ, R91 ;  /* 0x000000ffff5c7224 */ /* 0x000fce00078e005b */
.L_x_36180:
[----:B------:R-:W-:Y:S05]  /*34c0*/  BSYNC B1 ;  /* 0x0000000000017941 */ /* 0x000fea0003800000 */
.L_x_36178:
        /* <DEDUP_REMOVED lines=11> */
.L_x_36182:
[----:B------:R-:W-:Y:S01]  /*3580*/  MOV R8, R7 ;  /* 0x0000000700087202 */ /* 0x000fe20000000f00 */
[----:B------:R-:W-:Y:S02]  /*3590*/  IMAD.MOV.U32 R10, RZ, RZ, R9 ;  /* 0x000000ffff0a7224 */ /* 0x000fe400078e0009 */
[----:B------:R-:W-:Y:S02]  /*35a0*/  IMAD.MOV.U32 R99, RZ, RZ, R98 ;  /* 0x000000ffff637224 */ /* 0x000fe400078e0062 */
[----:B------:R-:W-:-:S07]  /*35b0*/  IMAD.MOV.U32 R91, RZ, RZ, R90 ;  /* 0x000000ffff5b7224 */ /* 0x000fce00078e005a */
.L_x_36183:
[----:B------:R-:W-:Y:S05]  /*35c0*/  BSYNC B1 ;  /* 0x0000000000017941 */ /* 0x000fea0003800000 */
.L_x_36181:
        /* <DEDUP_REMOVED lines=11> */
.L_x_36185:
[----:B------:R-:W-:Y:S01]  /*3680*/  MOV R7, R8 ;  /* 0x0000000800077202 */ /* 0x000fe20000000f00 */
[----:B------:R-:W-:Y:S02]  /*3690*/  IMAD.MOV.U32 R9, RZ, RZ, R10 ;  /* 0x000000ffff097224 */ /* 0x000fe400078e000a */
[----:B------:R-:W-:Y:S02]  /*36a0*/  IMAD.MOV.U32 R98, RZ, RZ, R101 ;  /* 0x000000ffff627224 */ /* 0x000fe400078e0065 */
[----:B------:R-:W-:-:S07]  /*36b0*/  IMAD.MOV.U32 R90, RZ, RZ, R89 ;  /* 0x000000ffff5a7224 */ /* 0x000fce00078e0059 */
.L_x_36186:
[----:B------:R-:W-:Y:S05]  /*36c0*/  BSYNC B1 ;  /* 0x0000000000017941 */ /* 0x000fea0003800000 */
.L_x_36184:
        /* <DEDUP_REMOVED lines=11> */
.L_x_36188:
[----:B------:R-:W-:Y:S01]  /*3780*/  MOV R8, R7 ;  /* 0x0000000700087202 */ /* 0x000fe20000000f00 */
[----:B------:R-:W-:Y:S02]  /*3790*/  IMAD.MOV.U32 R10, RZ, RZ, R9 ;  /* 0x000000ffff0a7224 */ /* 0x000fe400078e0009 */
[----:B------:R-:W-:Y:S02]  /*37a0*/  IMAD.MOV.U32 R101, RZ, RZ, R100 ;  /* 0x000000ffff657224 */ /* 0x000fe400078e0064 */
[----:B------:R-:W-:-:S07]  /*37b0*/  IMAD.MOV.U32 R89, RZ, RZ, R88 ;  /* 0x000000ffff597224 */ /* 0x000fce00078e0058 */
.L_x_36189:
[----:B------:R-:W-:Y:S05]  /*37c0*/  BSYNC B1 ;  /* 0x0000000000017941 */ /* 0x000fea0003800000 */
.L_x_36187:
        /* <DEDUP_REMOVED lines=11> */
.L_x_36191:
[----:B------:R-:W-:Y:S01]  /*3880*/  MOV R7, R8 ;  /* 0x0000000800077202 */ /* 0x000fe20000000f00 */
[----:B------:R-:W-:Y:S02]  /*3890*/  IMAD.MOV.U32 R9, RZ, RZ, R10 ;  /* 0x000000ffff097224 */ /* 0x000fe400078e000a */
[----:B------:R-:W-:Y:S02]  /*38a0*/  IMAD.MOV.U32 R100, RZ, RZ, R103 ;  /* 0x000000ffff647224 */ /* 0x000fe400078e0067 */
[----:B------:R-:W-:-:S07]  /*38b0*/  IMAD.MOV.U32 R88, RZ, RZ, R87 ;  /* 0x000000ffff587224 */ /* 0x000fce00078e0057 */
.L_x_36192:
[----:B------:R-:W-:Y:S05]  /*38c0*/  BSYNC B1 ;  /* 0x0000000000017941 */ /* 0x000fea0003800000 */
.L_x_36190:
        /* <DEDUP_REMOVED lines=11> */
.L_x_36194:
[----:B------:R-:W-:Y:S01]  /*3980*/  MOV R8, R7 ;  /* 0x0000000700087202 */ /* 0x000fe20000000f00 */
[----:B------:R-:W-:Y:S02]  /*3990*/  IMAD.MOV.U32 R10, RZ, RZ, R9 ;  /* 0x000000ffff0a7224 */ /* 0x000fe400078e0009 */
[----:B------:R-:W-:Y:S02]  /*39a0*/  IMAD.MOV.U32 R103, RZ, RZ, R102 ;  /* 0x000000ffff677224 */ /* 0x000fe400078e0066 */
[----:B------:R-:W-:-:S07]  /*39b0*/  IMAD.MOV.U32 R87, RZ, RZ, R86 ;  /* 0x000000ffff577224 */ /* 0x000fce00078e0056 */
.L_x_36195:
[----:B------:R-:W-:Y:S05]  /*39c0*/  BSYNC B1 ;  /* 0x0000000000017941 */ /* 0x000fea0003800000 */
.L_x_36193:
        /* <DEDUP_REMOVED lines=11> */
.L_x_36197:
[----:B------:R-:W-:Y:S01]  /*3a80*/  MOV R7, R8 ;  /* 0x0000000800077202 */ /* 0x000fe20000000f00 */
[----:B------:R-:W-:Y:S02]  /*3a90*/  IMAD.MOV.U32 R9, RZ, RZ, R10 ;  /* 0x000000ffff097224 */ /* 0x000fe400078e000a */
[----:B------:R-:W-:Y:S02]  /*3aa0*/  IMAD.MOV.U32 R102, RZ, RZ, R105 ;  /* 0x000000ffff667224 */ /* 0x000fe400078e0069 */
[----:B------:R-:W-:-:S07]  /*3ab0*/  IMAD.MOV.U32 R86, RZ, RZ, R85 ;  /* 0x000000ffff567224 */ /* 0x000fce00078e0055 */
.L_x_36198:
[----:B------:R-:W-:Y:S05]  /*3ac0*/  BSYNC B1 ;  /* 0x0000000000017941 */ /* 0x000fea0003800000 */
.L_x_36196:
        /* <DEDUP_REMOVED lines=11> */
.L_x_36200:
[----:B------:R-:W-:Y:S01]  /*3b80*/  MOV R8, R7 ;  /* 0x0000000700087202 */ /* 0x000fe20000000f00 */
[----:B------:R-:W-:Y:S02]  /*3b90*/  IMAD.MOV.U32 R10, RZ, RZ, R9 ;  /* 0x000000ffff0a7224 */ /* 0x000fe400078e0009 */
[----:B------:R-:W-:Y:S02]  /*3ba0*/  IMAD.MOV.U32 R105, RZ, RZ, R104 ;  /* 0x000000ffff697224 */ /* 0x000fe400078e0068 */
[----:B------:R-:W-:-:S07]  /*3bb0*/  IMAD.MOV.U32 R85, RZ, RZ, R84 ;  /* 0x000000ffff557224 */ /* 0x000fce00078e0054 */
.L_x_36201:
[----:B------:R-:W-:Y:S05]  /*3bc0*/  BSYNC B1 ;  /* 0x0000000000017941 */ /* 0x000fea0003800000 */
.L_x_36199:
        /* <DEDUP_REMOVED lines=11> */
.L_x_36203:
[----:B------:R-:W-:Y:S01]  /*3c80*/  MOV R7, R8 ;  /* 0x0000000800077202 */ /* 0x000fe20000000f00 */
[----:B------:R-:W-:Y:S02]  /*3c90*/  IMAD.MOV.U32 R9, RZ, RZ, R10 ;  /* 0x000000ffff097224 */ /* 0x000fe400078e000a */
[----:B------:R-:W-:Y:S02]  /*3ca0*/  IMAD.MOV.U32 R104, RZ, RZ, R107 ;  /* 0x000000ffff687224 */ /* 0x000fe400078e006b */
[----:B------:R-:W-:-:S07]  /*3cb0*/  IMAD.MOV.U32 R84, RZ, RZ, R83 ;  /* 0x000000ffff547224 */ /* 0x000fce00078e0053 */
.L_x_36204:
[----:B------:R-:W-:Y:S05]  /*3cc0*/  BSYNC B1 ;  /* 0x0000000000017941 */ /* 0x000fea0003800000 */
.L_x_36202:
        /* <DEDUP_REMOVED lines=11> */
.L_x_36206:
[----:B------:R-:W-:Y:S01]  /*3d80*/  MOV R8, R7 ;  /* 0x0000000700087202 */ /* 0x000fe20000000f00 */
[----:B------:R-:W-:Y:S02]  /*3d90*/  IMAD.MOV.U32 R10, RZ, RZ, R9 ;  /* 0x000000ffff0a7224 */ /* 0x000fe400078e0009 */
[----:B------:R-:W-:Y:S02]  /*3da0*/  IMAD.MOV.U32 R107, RZ, RZ, R106 ;  /* 0x000000ffff6b7224 */ /* 0x000fe400078e006a */
[----:B------:R-:W-:-:S07]  /*3db0*/  IMAD.MOV.U32 R83, RZ, RZ, R82 ;  /* 0x000000ffff537224 */ /* 0x000fce00078e0052 */
.L_x_36207:
[----:B------:R-:W-:Y:S05]  /*3dc0*/  BSYNC B1 ;  /* 0x0000000000017941 */ /* 0x000fea0003800000 */
.L_x_36205:
        /* <DEDUP_REMOVED lines=11> */
.L_x_36209:
[----:B------:R-:W-:Y:S01]  /*3e80*/  MOV R7, R8 ;  /* 0x0000000800077202 */ /* 0x000fe20000000f00 */
[----:B------:R-:W-:Y:S02]  /*3e90*/  IMAD.MOV.U32 R9, RZ, RZ, R10 ;  /* 0x000000ffff097224 */ /* 0x000fe400078e000a */
[----:B------:R-:W-:Y:S02]  /*3ea0*/  IMAD.MOV.U32 R106, RZ, RZ, R109 ;  /* 0x000000ffff6a7224 */ /* 0x000fe400078e006d */
[----:B------:R-:W-:-:S07]  /*3eb0*/  IMAD.MOV.U32 R82, RZ, RZ, R81 ;  /* 0x000000ffff527224 */ /* 0x000fce00078e0051 */
.L_x_36210:
[----:B------:R-:W-:Y:S05]  /*3ec0*/  BSYNC B1 ;  /* 0x0000000000017941 */ /* 0x000fea0003800000 */
.L_x_36208:
        /* <DEDUP_REMOVED lines=11> */
.L_x_36212:
[----:B------:R-:W-:Y:S01]  /*3f80*/  MOV R8, R7 ;  /* 0x0000000700087202 */ /* 0x000fe20000000f00 */
[----:B------:R-:W-:Y:S02]  /*3f90*/  IMAD.MOV.U32 R10, RZ, RZ, R9 ;  /* 0x000000ffff0a7224 */ /* 0x000fe400078e0009 */
[----:B------:R-:W-:Y:S02]  /*3fa0*/  IMAD.MOV.U32 R109, RZ, RZ, R108 ;  /* 0x000000ffff6d7224 */ /* 0x000fe400078e006c */
[----:B------:R-:W-:-:S07]  /*3fb0*/  IMAD.MOV.U32 R81, RZ, RZ, R80 ;  /* 0x000000ffff517224 */ /* 0x000fce00078e0050 */
.L_x_36213:
[----:B------:R-:W-:Y:S05]  /*3fc0*/  BSYNC B1 ;  /* 0x0000000000017941 */ /* 0x000fea0003800000 */
.L_x_36211:
        /* <DEDUP_REMOVED lines=11> */
.L_x_36215:
[----:B------:R-:W-:Y:S01]  /*4080*/  MOV R7, R8 ;  /* 0x0000000800077202 */ /* 0x000fe20000000f00 */
[----:B------:R-:W-:Y:S02]  /*4090*/  IMAD.MOV.U32 R9, RZ, RZ, R10 ;  /* 0x000000ffff097224 */ /* 0x000fe400078e000a */
[----:B------:R-:W-:Y:S02]  /*40a0*/  IMAD.MOV.U32 R108, RZ, RZ, R111 ;  /* 0x000000ffff6c7224 */ /* 0x000fe400078e006f */
[----:B------:R-:W-:-:S07]  /*40b0*/  IMAD.MOV.U32 R80, RZ, RZ, R79 ;  /* 0x000000ffff507224 */ /* 0x000fce00078e004f */
.L_x_36216:
[----:B------:R-:W-:Y:S05]  /*40c0*/  BSYNC B1 ;  /* 0x0000000000017941 */ /* 0x000fea0003800000 */
.L_x_36214:
        /* <DEDUP_REMOVED lines=11> */
.L_x_36218:
[----:B------:R-:W-:Y:S01]  /*4180*/  MOV R8, R7 ;  /* 0x0000000700087202 */ /* 0x000fe20000000f00 */
[----:B------:R-:W-:Y:S02]  /*4190*/  IMAD.MOV.U32 R10, RZ, RZ, R9 ;  /* 0x000000ffff0a7224 */ /* 0x000fe400078e0009 */
[----:B------:R-:W-:Y:S02]  /*41a0*/  IMAD.MOV.U32 R111, RZ, RZ, R110 ;  /* 0x000000ffff6f7224 */ /* 0x000fe400078e006e */
[----:B------:R-:W-:-:S07]  /*41b0*/  IMAD.MOV.U32 R79, RZ, RZ, R78 ;  /* 0x000000ffff4f7224 */ /* 0x000fce00078e004e */
.L_x_36219:
[----:B------:R-:W-:Y:S05]  /*41c0*/  BSYNC B1 ;  /* 0x0000000000017941 */ /* 0x000fea0003800000 */
.L_x_36217:
        /* <DEDUP_REMOVED lines=11> */
.L_x_36221:
[----:B------:R-:W-:Y:S01]  /*4280*/  MOV R7, R8 ;  /* 0x0000000800077202 */ /* 0x000fe20000000f00 */
[----:B------:R-:W-:Y:S02]  /*4290*/  IMAD.MOV.U32 R9, RZ, RZ, R10 ;  /* 0x000000ffff097224 */ /* 0x000fe400078e000a */
[----:B------:R-:W-:Y:S02]  /*42a0*/  IMAD.MOV.U32 R110, RZ, RZ, R113 ;  /* 0x000000ffff6e7224 */ /* 0x000fe400078e0071 */
[----:B------:R-:W-:-:S07]  /*42b0*/  IMAD.MOV.U32 R78, RZ, RZ, R77 ;  /* 0x000000ffff4e7224 */ /* 0x000fce00078e004d */
.L_x_36222:
[----:B------:R-:W-:Y:S05]  /*42c0*/  BSYNC B1 ;  /* 0x0000000000017941 */ /* 0x000fea0003800000 */
.L_x_36220:
        /* <DEDUP_REMOVED lines=11> */
.L_x_36224:
[----:B------:R-:W-:Y:S01]  /*4380*/  MOV R8, R7 ;  /* 0x0000000700087202 */ /* 0x000fe20000000f00 */
[----:B------:R-:W-:Y:S02]  /*4390*/  IMAD.MOV.U32 R10, RZ, RZ, R9 ;  /* 0x000000ffff0a7224 */ /* 0x000fe400078e0009 */
[----:B------:R-:W-:Y:S02]  /*43a0*/  IMAD.MOV.U32 R113, RZ, RZ, R112 ;  /* 0x000000ffff717224 */ /* 0x000fe400078e0070 */
[----:B------:R-:W-:-:S07]  /*43b0*/  IMAD.MOV.U32 R77, RZ, RZ, R76 ;  /* 0x000000ffff4d7224 */ /* 0x000fce00078e004c */
.L_x_36225:
[----:B------:R-:W-:Y:S05]  /*43c0*/  BSYNC B1 ;  /* 0x0000000000017941 */ /* 0x000fea0003800000 */
.L_x_36223:
        /* <DEDUP_REMOVED lines=11> */
.L_x_36227:
[----:B------:R-:W-:Y:S01]  /*4480*/  MOV R7, R8 ;  /* 0x0000000800077202 */ /* 0x000fe20000000f00 */
[----:B------:R-:W-:Y:S02]  /*4490*/  IMAD.MOV.U32 R9, RZ, RZ, R10 ;  /* 0x000000ffff097224 */ /* 0x000fe400078e000a */
[----:B------:R-:W-:Y:S02]  /*44a0*/  IMAD.MOV.U32 R112, RZ, RZ, R115 ;  /* 0x000000ffff707224 */ /* 0x000fe400078e0073 */
[----:B------:R-:W-:-:S07]  /*44b0*/  IMAD.MOV.U32 R76, RZ, RZ, R75 ;  /* 0x000000ffff4c7224 */ /* 0x000fce00078e004b */
.L_x_36228:
[----:B------:R-:W-:Y:S05]  /*44c0*/  BSYNC B1 ;  /* 0x0000000000017941 */ /* 0x000fea0003800000 */
.L_x_36226:
        /* <DEDUP_REMOVED lines=11> */
.L_x_36230:
[----:B------:R-:W-:Y:S01]  /*4580*/  MOV R8, R7 ;  /* 0x0000000700087202 */ /* 0x000fe20000000f00 */
[----:B------:R-:W-:Y:S02]  /*4590*/  IMAD.MOV.U32 R10, RZ, RZ, R9 ;  /* 0x000000ffff0a7224 */ /* 0x000fe400078e0009 */
[----:B------:R-:W-:Y:S02]  /*45a0*/  IMAD.MOV.U32 R115, RZ, RZ, R114 ;  /* 0x000000ffff737224 */ /* 0x000fe400078e0072 */
[----:B------:R-:W-:-:S07]  /*45b0*/  IMAD.MOV.U32 R75, RZ, RZ, R74 ;  /* 0x000000ffff4b7224 */ /* 0x000fce00078e004a */
.L_x_36231:
[----:B------:R-:W-:Y:S05]  /*45c0*/  BSYNC B1 ;  /* 0x0000000000017941 */ /* 0x000fea0003800000 */
.L_x_36229:
        /* <DEDUP_REMOVED lines=11> */
.L_x_36233:
[----:B------:R-:W-:Y:S01]  /*4680*/  MOV R7, R8 ;  /* 0x0000000800077202 */ /* 0x000fe20000000f00 */
[----:B------:R-:W-:Y:S02]  /*4690*/  IMAD.MOV.U32 R9, RZ, RZ, R10 ;  /* 0x000000ffff097224 */ /* 0x000fe400078e000a */
[----:B------:R-:W-:Y:S02]  /*46a0*/  IMAD.MOV.U32 R114, RZ, RZ, R117 ;  /* 0x000000ffff727224 */ /* 0x000fe400078e0075 */
[----:B------:R-:W-:-:S07]  /*46b0*/  IMAD.MOV.U32 R74, RZ, RZ, R73 ;  /* 0x000000ffff4a7224 */ /* 0x000fce00078e0049 */
.L_x_36234:
[----:B------:R-:W-:Y:S05]  /*46c0*/  BSYNC B1 ;  /* 0x0000000000017941 */ /* 0x000fea0003800000 */
.L_x_36232:
        /* <DEDUP_REMOVED lines=11> */
.L_x_36236:
[----:B------:R-:W-:Y:S01]  /*4780*/  MOV R8, R7 ;  /* 0x0000000700087202 */ /* 0x000fe20000000f00 */
[----:B------:R-:W-:Y:S02]  /*4790*/  IMAD.MOV.U32 R10, RZ, RZ, R9 ;  /* 0x000000ffff0a7224 */ /* 0x000fe400078e0009 */
[----:B------:R-:W-:Y:S02]  /*47a0*/  IMAD.MOV.U32 R117, RZ, RZ, R116 ;  /* 0x000000ffff757224 */ /* 0x000fe400078e0074 */
[----:B------:R-:W-:-:S07]  /*47b0*/  IMAD.MOV.U32 R73, RZ, RZ, R72 ;  /* 0x000000ffff497224 */ /* 0x000fce00078e0048 */
.L_x_36237:
[----:B------:R-:W-:Y:S05]  /*47c0*/  BSYNC B1 ;  /* 0x0000000000017941 */ /* 0x000fea0003800000 */
.L_x_36235:
        /* <DEDUP_REMOVED lines=11> */
.L_x_36239:
[----:B------:R-:W-:Y:S01]  /*4880*/  MOV R7, R8 ;  /* 0x0000000800077202 */ /* 0x000fe20000000f00 */
[----:B------:R-:W-:Y:S02]  /*4890*/  IMAD.MOV.U32 R9, RZ, RZ, R10 ;  /* 0x000000ffff097224 */ /* 0x000fe400078e000a */
[----:B------:R-:W-:Y:S02]  /*48a0*/  IMAD.MOV.U32 R116, RZ, RZ, R119 ;  /* 0x000000ffff747224 */ /* 0x000fe400078e0077 */
[----:B------:R-:W-:-:S07]  /*48b0*/  IMAD.MOV.U32 R72, RZ, RZ, R71 ;  /* 0x000000ffff487224 */ /* 0x000fce00078e0047 */
.L_x_36240:
[----:B------:R-:W-:Y:S05]  /*48c0*/  BSYNC B1 ;  /* 0x0000000000017941 */ /* 0x000fea0003800000 */
.L_x_36238:
        /* <DEDUP_REMOVED lines=11> */
.L_x_36242:
[----:B------:R-:W-:Y:S01]  /*4980*/  MOV R8, R7 ;  /* 0x0000000700087202 */ /* 0x000fe20000000f00 */
[----:B------:R-:W-:Y:S02]  /*4990*/  IMAD.MOV.U32 R10, RZ, RZ, R9 ;  /* 0x000000ffff0a7224 */ /* 0x000fe400078e0009 */
[----:B------:R-:W-:Y:S02]  /*49a0*/  IMAD.MOV.U32 R119, RZ, RZ, R118 ;  /* 0x000000ffff777224 */ /* 0x000fe400078e0076 */
[----:B------:R-:W-:-:S07]  /*49b0*/  IMAD.MOV.U32 R71, RZ, RZ, R70 ;  /* 0x000000ffff477224 */ /* 0x000fce00078e0046 */
.L_x_36243:
[----:B------:R-:W-:Y:S05]  /*49c0*/  BSYNC B1 ;  /* 0x0000000000017941 */ /* 0x000fea0003800000 */
.L_x_36241:
        /* <DEDUP_REMOVED lines=11> */
.L_x_36245:
[----:B------:R-:W-:Y:S01]  /*4a80*/  MOV R7, R8 ;  /* 0x0000000800077202 */ /* 0x000fe20000000f00 */
[----:B------:R-:W-:Y:S02]  /*4a90*/  IMAD.MOV.U32 R9, RZ, RZ, R10 ;  /* 0x000000ffff097224 */ /* 0x000fe400078e000a */
[----:B------:R-:W-:Y:S02]  /*4aa0*/  IMAD.MOV.U32 R118, RZ, RZ, R121 ;  /* 0x000000ffff767224 */ /* 0x000fe400078e0079 */
[----:B------:R-:W-:-:S07]  /*4ab0*/  IMAD.MOV.U32 R70, RZ, RZ, R69 ;  /* 0x000000ffff467224 */ /* 0x000fce00078e0045 */
.L_x_36246:
[----:B------:R-:W-:Y:S05]  /*4ac0*/  BSYNC B1 ;  /* 0x0000000000017941 */ /* 0x000fea0003800000 */
.L_x_36244:
        /* <DEDUP_REMOVED lines=11> */
.L_x_36248:
[----:B------:R-:W-:Y:S01]  /*4b80*/  MOV R8, R7 ;  /* 0x0000000700087202 */ /* 0x000fe20000000f00 */
[----:B------:R-:W-:Y:S02]  /*4b90*/  IMAD.MOV.U32 R10, RZ, RZ, R9 ;  /* 0x000000ffff0a7224 */ /* 0x000fe400078e0009 */
[----:B------:R-:W-:Y:S02]  /*4ba0*/  IMAD.MOV.U32 R121, RZ, RZ, R120 ;  /* 0x000000ffff797224 */ /* 0x000fe400078e0078 */
[----:B------:R-:W-:-:S07]  /*4bb0*/  IMAD.MOV.U32 R69, RZ, RZ, R68 ;  /* 0x000000ffff457224 */ /* 0x000fce00078e0044 */
.L_x_36249:
[----:B------:R-:W-:Y:S05]  /*4bc0*/  BSYNC B1 ;  /* 0x0000000000017941 */ /* 0x000fea0003800000 */
.L_x_36247:
        /* <DEDUP_REMOVED lines=11> */
.L_x_36251:
[----:B------:R-:W-:Y:S01]  /*4c80*/  MOV R7, R8 ;  /* 0x0000000800077202 */ /* 0x000fe20000000f00 */
[----:B------:R-:W-:Y:S02]  /*4c90*/  IMAD.MOV.U32 R9, RZ, RZ, R10 ;  /* 0x000000ffff097224 */ /* 0x000fe400078e000a */
[----:B------:R-:W-:Y:S02]  /*4ca0*/  IMAD.MOV.U32 R120, RZ, RZ, R123 ;  /* 0x000000ffff787224 */ /* 0x000fe400078e007b */
[----:B------:R-:W-:-:S07]  /*4cb0*/  IMAD.MOV.U32 R68, RZ, RZ, R67 ;  /* 0x000000ffff447224 */ /* 0x000fce00078e0043 */
.L_x_36252:
[----:B------:R-:W-:Y:S05]  /*4cc0*/  BSYNC B1 ;  /* 0x0000000000017941 */ /* 0x000fea0003800000 */
.L_x_36250:
        /* <DEDUP_REMOVED lines=11> */
.L_x_36254:
[----:B------:R-:W-:Y:S01]  /*4d80*/  MOV R8, R7 ;  /* 0x0000000700087202 */ /* 0x000fe20000000f00 */
[----:B------:R-:W-:Y:S02]  /*4d90*/  IMAD.MOV.U32 R10, RZ, RZ, R9 ;  /* 0x000000ffff0a7224 */ /* 0x000fe400078e0009 */
[----:B------:R-:W-:Y:S02]  /*4da0*/  IMAD.MOV.U32 R123, RZ, RZ, R122 ;  /* 0x000000ffff7b7224 */ /* 0x000fe400078e007a */
[----:B------:R-:W-:-:S07]  /*4db0*/  IMAD.MOV.U32 R67, RZ, RZ, R66 ;  /* 0x000000ffff437224 */ /* 0x000fce00078e0042 */
.L_x_36255:
[----:B------:R-:W-:Y:S05]  /*4dc0*/  BSYNC B1 ;  /* 0x0000000000017941 */ /* 0x000fea0003800000 */
.L_x_36253:
        /* <DEDUP_REMOVED lines=11> */
.L_x_36257:
[----:B------:R-:W-:Y:S01]  /*4e80*/  MOV R7, R8 ;  /* 0x0000000800077202 */ /* 0x000fe20000000f00 */
[----:B------:R-:W-:Y:S02]  /*4e90*/  IMAD.MOV.U32 R9, RZ, RZ, R10 ;  /* 0x000000ffff097224 */ /* 0x000fe400078e000a */
[----:B------:R-:W-:Y:S02]  /*4ea0*/  IMAD.MOV.U32 R122, RZ, RZ, R125 ;  /* 0x000000ffff7a7224 */ /* 0x000fe400078e007d */
[----:B------:R-:W-:-:S07]  /*4eb0*/  IMAD.MOV.U32 R66, RZ, RZ, R65 ;  /* 0x000000ffff427224 */ /* 0x000fce00078e0041 */
.L_x_36258:
[----:B------:R-:W-:Y:S05]  /*4ec0*/  BSYNC B1 ;  /* 0x0000000000017941 */ /* 0x000fea0003800000 */
.L_x_36256:
        /* <DEDUP_REMOVED lines=11> */
.L_x_36260:
[----:B------:R-:W-:Y:S01]  /*4f80*/  MOV R8, R7 ;  /* 0x0000000700087202 */ /* 0x000fe20000000f00 */
[----:B------:R-:W-:Y:S02]  /*4f90*/  IMAD.MOV.U32 R10, RZ, RZ, R9 ;  /* 0x000000ffff0a7224 */ /* 0x000fe400078e0009 */
[----:B------:R-:W-:Y:S02]  /*4fa0*/  IMAD.MOV.U32 R125, RZ, RZ, R124 ;  /* 0x000000ffff7d7224 */ /* 0x000fe400078e007c */
[----:B------:R-:W-:-:S07]  /*4fb0*/  IMAD.MOV.U32 R65, RZ, RZ, R64 ;  /* 0x000000ffff417224 */ /* 0x000fce00078e0040 */
.L_x_36261:
[----:B------:R-:W-:Y:S05]  /*4fc0*/  BSYNC B1 ;  /* 0x0000000000017941 */ /* 0x000fea0003800000 */
.L_x_36259:
        /* <DEDUP_REMOVED lines=11> */
.L_x_36263:
[----:B------:R-:W-:Y:S01]  /*5080*/  MOV R7, R8 ;  /* 0x0000000800077202 */ /* 0x000fe20000000f00 */
[----:B------:R-:W-:Y:S02]  /*5090*/  IMAD.MOV.U32 R9, RZ, RZ, R10 ;  /* 0x000000ffff097224 */ /* 0x000fe400078e000a */
[----:B------:R-:W-:Y:S02]  /*50a0*/  IMAD.MOV.U32 R124, RZ, RZ, R127 ;  /* 0x000000ffff7c7224 */ /* 0x000fe400078e007f */
[----:B------:R-:W-:-:S07]  /*50b0*/  IMAD.MOV.U32 R64, RZ, RZ, R63 ;  /* 0x000000ffff407224 */ /* 0x000fce00078e003f */
.L_x_36264:
[----:B------:R-:W-:Y:S05]  /*50c0*/  BSYNC B1 ;  /* 0x0000000000017941 */ /* 0x000fea0003800000 */
.L_x_36262:
        /* <DEDUP_REMOVED lines=11> */
.L_x_36266:
[----:B------:R-:W-:Y:S01]  /*5180*/  MOV R8, R7 ;  /* 0x0000000700087202 */ /* 0x000fe20000000f00 */
[----:B------:R-:W-:Y:S02]  /*5190*/  IMAD.MOV.U32 R10, RZ, RZ, R9 ;  /* 0x000000ffff0a7224 */ /* 0x000fe400078e0009 */
[----:B------:R-:W-:Y:S02]  /*51a0*/  IMAD.MOV.U32 R127, RZ, RZ, R126 ;  /* 0x000000ffff7f7224 */ /* 0x000fe400078e007e */
[----:B------:R-:W-:-:S07]  /*51b0*/  IMAD.MOV.U32 R63, RZ, RZ, R62 ;  /* 0x000000ffff3f7224 */ /* 0x000fce00078e003e */
.L_x_36267:
[----:B------:R-:W-:Y:S05]  /*51c0*/  BSYNC B1 ;  /* 0x0000000000017941 */ /* 0x000fea0003800000 */
.L_x_36265:
        /* <DEDUP_REMOVED lines=11> */
.L_x_36269:
[----:B------:R-:W-:Y:S01]  /*5280*/  MOV R7, R8 ;  /* 0x0000000800077202 */ /* 0x000fe20000000f00 */
[----:B------:R-:W-:Y:S02]  /*5290*/  IMAD.MOV.U32 R9, RZ, RZ, R10 ;  /* 0x000000ffff097224 */ /* 0x000fe400078e000a */
[----:B------:R-:W-:Y:S02]  /*52a0*/  IMAD.MOV.U32 R126, RZ, RZ, R129 ;  /* 0x000000ffff7e7224 */ /* 0x000fe400078e0081 */
[----:B------:R-:W-:-:S07]  /*52b0*/  IMAD.MOV.U32 R62, RZ, RZ, R61 ;  /* 0x000000ffff3e7224 */ /* 0x000fce00078e003d */
.L_x_36270:
[----:B------:R-:W-:Y:S05]  /*52c0*/  BSYNC B1 ;  /* 0x0000000000017941 */ /* 0x000fea0003800000 */
.L_x_36268:
        /* <DEDUP_REMOVED lines=11> */
.L_x_36272:
[----:B------:R-:W-:Y:S01]  /*5380*/  MOV R8, R7 ;  /* 0x0000000700087202 */ /* 0x000fe20000000f00 */
[----:B------:R-:W-:Y:S02]  /*5390*/  IMAD.MOV.U32 R10, RZ, RZ, R9 ;  /* 0x000000ffff0a7224 */ /* 0x000fe400078e0009 */
[----:B------:R-:W-:Y:S02]  /*53a0*/  IMAD.MOV.U32 R129, RZ, RZ, R128 ;  /* 0x000000ffff817224 */ /* 0x000fe400078e0080 */
[----:B------:R-:W-:-:S07]  /*53b0*/  IMAD.MOV.U32 R61, RZ, RZ, R60 ;  /* 0x000000ffff3d7224 */ /* 0x000fce00078e003c */
.L_x_36273:
[----:B------:R-:W-:Y:S05]  /*53c0*/  BSYNC B1 ;  /* 0x0000000000017941 */ /* 0x000fea0003800000 */
.L_x_36271:
        /* <DEDUP_REMOVED lines=11> */
.L_x_36275:
[----:B------:R-:W-:Y:S01]  /*5480*/  MOV R7, R8 ;  /* 0x0000000800077202 */ /* 0x000fe20000000f00 */
[----:B------:R-:W-:Y:S02]  /*5490*/  IMAD.MOV.U32 R9, RZ, RZ, R10 ;  /* 0x000000ffff097224 */ /* 0x000fe400078e000a */
[----:B------:R-:W-:Y:S02]  /*54a0*/  IMAD.MOV.U32 R128, RZ, RZ, R131 ;  /* 0x000000ffff807224 */ /* 0x000fe400078e0083 */
[----:B------:R-:W-:-:S07]  /*54b0*/  IMAD.MOV.U32 R60, RZ, RZ, R59 ;  /* 0x000000ffff3c7224 */ /* 0x000fce00078e003b */
.L_x_36276:
[----:B------:R-:W-:Y:S05]  /*54c0*/  BSYNC B1 ;  /* 0x0000000000017941 */ /* 0x000fea0003800000 */
.L_x_36274:
        /* <DEDUP_REMOVED lines=11> */
.L_x_36278:
[----:B------:R-:W-:Y:S01]  /*5580*/  MOV R8, R7 ;  /* 0x0000000700087202 */ /* 0x000fe20000000f00 */
[----:B------:R-:W-:Y:S02]  /*5590*/  IMAD.MOV.U32 R10, RZ, RZ, R9 ;  /* 0x000000ffff0a7224 */ /* 0x000fe400078e0009 */
[----:B------:R-:W-:Y:S02]  /*55a0*/  IMAD.MOV.U32 R131, RZ, RZ, R130 ;  /* 0x000000ffff837224 */ /* 0x000fe400078e0082 */
[----:B------:R-:W-:-:S07]  /*55b0*/  IMAD.MOV.U32 R59, RZ, RZ, R58 ;  /* 0x000000ffff3b7224 */ /* 0x000fce00078e003a */
.L_x_36279:
[----:B------:R-:W-:Y:S05]  /*55c0*/  BSYNC B1 ;  /* 0x0000000000017941 */ /* 0x000fea0003800000 */
.L_x_36277:
        /* <DEDUP_REMOVED lines=11> */
.L_x_36281:
[----:B------:R-:W-:Y:S01]  /*5680*/  MOV R7, R8 ;  /* 0x0000000800077202 */ /* 0x000fe20000000f00 */
[----:B------:R-:W-:Y:S02]  /*5690*/  IMAD.MOV.U32 R9, RZ, RZ, R10 ;  /* 0x000000ffff097224 */ /* 0x000fe400078e000a */
[----:B------:R-:W-:Y:S02]  /*56a0*/  IMAD.MOV.U32 R130, RZ, RZ, R133 ;  /* 0x000000ffff827224 */ /* 0x000fe400078e0085 */
[----:B------:R-:W-:-:S07]  /*56b0*/  IMAD.MOV.U32 R58, RZ, RZ, R57 ;  /* 0x000000ffff3a7224 */ /* 0x000fce00078e0039 */
.L_x_36282:
[----:B------:R-:W-:Y:S05]  /*56c0*/  BSYNC B1 ;  /* 0x0000000000017941 */ /* 0x000fea0003800000 */
.L_x_36280:
        /* <DEDUP_REMOVED lines=11> */
.L_x_36284:
[----:B------:R-:W-:Y:S01]  /*5780*/  MOV R8, R7 ;  /* 0x0000000700087202 */ /* 0x000fe20000000f00 */
[----:B------:R-:W-:Y:S02]  /*5790*/  IMAD.MOV.U32 R10, RZ, RZ, R9 ;  /* 0x000000ffff0a7224 */ /* 0x000fe400078e0009 */
[----:B------:R-:W-:Y:S02]  /*57a0*/  IMAD.MOV.U32 R133, RZ, RZ, R132 ;  /* 0x000000ffff857224 */ /* 0x000fe400078e0084 */
[----:B------:R-:W-:-:S07]  /*57b0*/  IMAD.MOV.U32 R57, RZ, RZ, R56 ;  /* 0x000000ffff397224 */ /* 0x000fce00078e0038 */
.L_x_36285:
[----:B------:R-:W-:Y:S05]  /*57c0*/  BSYNC B1 ;  /* 0x0000000000017941 */ /* 0x000fea0003800000 */
.L_x_36283:
        /* <DEDUP_REMOVED lines=11> */
.L_x_36287:
[----:B------:R-:W-:Y:S01]  /*5880*/  MOV R7, R8 ;  /* 0x0000000800077202 */ /* 0x000fe20000000f00 */
[----:B------:R-:W-:Y:S02]  /*5890*/  IMAD.MOV.U32 R9, RZ, RZ, R10 ;  /* 0x000000ffff097224 */ /* 0x000fe400078e000a */
[----:B------:R-:W-:Y:S02]  /*58a0*/  IMAD.MOV.U32 R132, RZ, RZ, R135 ;  /* 0x000000ffff847224 */ /* 0x000fe400078e0087 */
[----:B------:R-:W-:-:S07]  /*58b0*/  IMAD.MOV.U32 R56, RZ, RZ, R55 ;  /* 0x000000ffff387224 */ /* 0x000fce00078e0037 */
.L_x_36288:
[----:B------:R-:W-:Y:S05]  /*58c0*/  BSYNC B1 ;  /* 0x0000000000017941 */ /* 0x000fea0003800000 */
.L_x_36286:
        /* <DEDUP_REMOVED lines=11> */
.L_x_36290:
[----:B------:R-:W-:Y:S01]  /*5980*/  MOV R8, R7 ;  /* 0x0000000700087202 */ /* 0x000fe20000000f00 */
[----:B------:R-:W-:Y:S02]  /*5990*/  IMAD.MOV.U32 R10, RZ, RZ, R9 ;  /* 0x000000ffff0a7224 */ /* 0x000fe400078e0009 */
[----:B------:R-:W-:Y:S02]  /*59a0*/  IMAD.MOV.U32 R135, RZ, RZ, R134 ;  /* 0x000000ffff877224 */ /* 0x000fe400078e0086 */
[----:B------:R-:W-:-:S07]  /*59b0*/  IMAD.MOV.U32 R55, RZ, RZ, R54 ;  /* 0x000000ffff377224 */ /* 0x000fce00078e0036 */
.L_x_36291:
[----:B------:R-:W-:Y:S05]  /*59c0*/  BSYNC B1 ;  /* 0x0000000000017941 */ /* 0x000fea0003800000 */
.L_x_36289:
        /* <DEDUP_REMOVED lines=11> */
.L_x_36293:
[----:B------:R-:W-:Y:S01]  /*5a80*/  MOV R7, R8 ;  /* 0x0000000800077202 */ /* 0x000fe20000000f00 */
[----:B------:R-:W-:Y:S02]  /*5a90*/  IMAD.MOV.U32 R9, RZ, RZ, R10 ;  /* 0x000000ffff097224 */ /* 0x000fe400078e000a */
[----:B------:R-:W-:Y:S02]  /*5aa0*/  IMAD.MOV.U32 R134, RZ, RZ, R137 ;  /* 0x000000ffff867224 */ /* 0x000fe400078e0089 */
[----:B------:R-:W-:-:S07]  /*5ab0*/  IMAD.MOV.U32 R54, RZ, RZ, R53 ;  /* 0x000000ffff367224 */ /* 0x000fce00078e0035 */
.L_x_36294:
[----:B------:R-:W-:Y:S05]  /*5ac0*/  BSYNC B1 ;  /* 0x0000000000017941 */ /* 0x000fea0003800000 */
.L_x_36292:
        /* <DEDUP_REMOVED lines=11> */
.L_x_36296:
[----:B------:R-:W-:Y:S01]  /*5b80*/  MOV R8, R7 ;  /* 0x0000000700087202 */ /* 0x000fe20000000f00 */
[----:B------:R-:W-:Y:S02]  /*5b90*/  IMAD.MOV.U32 R10, RZ, RZ, R9 ;  /* 0x000000ffff0a7224 */ /* 0x000fe400078e0009 */
[----:B------:R-:W-:Y:S02]  /*5ba0*/  IMAD.MOV.U32 R137, RZ, RZ, R136 ;  /* 0x000000ffff897224 */ /* 0x000fe400078e0088 */
[----:B------:R-:W-:-:S07]  /*5bb0*/  IMAD.MOV.U32 R53, RZ, RZ, R52 ;  /* 0x000000ffff357224 */ /* 0x000fce00078e0034 */
.L_x_36297:
[----:B------:R-:W-:Y:S05]  /*5bc0*/  BSYNC B1 ;  /* 0x0000000000017941 */ /* 0x000fea0003800000 */
.L_x_36295:
        /* <DEDUP_REMOVED lines=11> */
.L_x_36299:
[----:B------:R-:W-:Y:S01]  /*5c80*/  MOV R7, R8 ;  /* 0x0000000800077202 */ /* 0x000fe20000000f00 */
[----:B------:R-:W-:Y:S02]  /*5c90*/  IMAD.MOV.U32 R9, RZ, RZ, R10 ;  /* 0x000000ffff097224 */ /* 0x000fe400078e000a */
[----:B------:R-:W-:Y:S02]  /*5ca0*/  IMAD.MOV.U32 R136, RZ, RZ, R139 ;  /* 0x000000ffff887224 */ /* 0x000fe400078e008b */
[----:B------:R-:W-:-:S07]  /*5cb0*/  IMAD.MOV.U32 R52, RZ, RZ, R51 ;  /* 0x000000ffff347224 */ /* 0x000fce00078e0033 */
.L_x_36300:
[----:B------:R-:W-:Y:S05]  /*5cc0*/  BSYNC B1 ;  /* 0x0000000000017941 */ /* 0x000fea0003800000 */
.L_x_36298:
        /* <DEDUP_REMOVED lines=11> */
.L_x_36302:
[----:B------:R-:W-:Y:S01]  /*5d80*/  MOV R8, R7 ;  /* 0x0000000700087202 */ /* 0x000fe20000000f00 */
[----:B------:R-:W-:Y:S02]  /*5d90*/  IMAD.MOV.U32 R10, RZ, RZ, R9 ;  /* 0x000000ffff0a7224 */ /* 0x000fe400078e0009 */
[----:B------:R-:W-:Y:S02]  /*5da0*/  IMAD.MOV.U32 R139, RZ, RZ, R138 ;  /* 0x000000ffff8b7224 */ /* 0x000fe400078e008a */
[----:B------:R-:W-:-:S07]  /*5db0*/  IMAD.MOV.U32 R51, RZ, RZ, R50 ;  /* 0x000000ffff337224 */ /* 0x000fce00078e0032 */
.L_x_36303:
[----:B------:R-:W-:Y:S05]  /*5dc0*/  BSYNC B1 ;  /* 0x0000000000017941 */ /* 0x000fea0003800000 */
.L_x_36301:
        /* <DEDUP_REMOVED lines=11> */
.L_x_36305:
[----:B------:R-:W-:Y:S01]  /*5e80*/  MOV R7, R8 ;  /* 0x0000000800077202 */ /* 0x000fe20000000f00 */
[----:B------:R-:W-:Y:S02]  /*5e90*/  IMAD.MOV.U32 R9, RZ, RZ, R10 ;  /* 0x000000ffff097224 */ /* 0x000fe400078e000a */
[----:B------:R-:W-:Y:S02]  /*5ea0*/  IMAD.MOV.U32 R138, RZ, RZ, R141 ;  /* 0x000000ffff8a7224 */ /* 0x000fe400078e008d */
[----:B------:R-:W-:-:S07]  /*5eb0*/  IMAD.MOV.U32 R50, RZ, RZ, R49 ;  /* 0x000000ffff327224 */ /* 0x000fce00078e0031 */
.L_x_36306:
[----:B------:R-:W-:Y:S05]  /*5ec0*/  BSYNC B1 ;  /* 0x0000000000017941 */ /* 0x000fea0003800000 */
.L_x_36304:
        /* <DEDUP_REMOVED lines=11> */
.L_x_36308:
[----:B------:R-:W-:Y:S01]  /*5f80*/  MOV R8, R7 ;  /* 0x0000000700087202 */ /* 0x000fe20000000f00 */
[----:B------:R-:W-:Y:S02]  /*5f90*/  IMAD.MOV.U32 R10, RZ, RZ, R9 ;  /* 0x000000ffff0a7224 */ /* 0x000fe400078e0009 */
[----:B------:R-:W-:Y:S02]  /*5fa0*/  IMAD.MOV.U32 R141, RZ, RZ, R140 ;  /* 0x000000ffff8d7224 */ /* 0x000fe400078e008c */
[----:B------:R-:W-:-:S07]  /*5fb0*/  IMAD.MOV.U32 R49, RZ, RZ, R48 ;  /* 0x000000ffff317224 */ /* 0x000fce00078e0030 */
.L_x_36309:
[----:B------:R-:W-:Y:S05]  /*5fc0*/  BSYNC B1 ;  /* 0x0000000000017941 */ /* 0x000fea0003800000 */
.L_x_36307:
        /* <DEDUP_REMOVED lines=11> */
.L_x_36311:
[----:B------:R-:W-:Y:S01]  /*6080*/  MOV R7, R8 ;  /* 0x0000000800077202 */ /* 0x000fe20000000f00 */
[----:B------:R-:W-:Y:S02]  /*6090*/  IMAD.MOV.U32 R9, RZ, RZ, R10 ;  /* 0x000000ffff097224 */ /* 0x000fe400078e000a */
[----:B------:R-:W-:Y:S02]  /*60a0*/  IMAD.MOV.U32 R140, RZ, RZ, R143 ;  /* 0x000000ffff8c7224 */ /* 0x000fe400078e008f */
[----:B------:R-:W-:-:S07]  /*60b0*/  IMAD.MOV.U32 R48, RZ, RZ, R47 ;  /* 0x000000ffff307224 */ /* 0x000fce00078e002f */
.L_x_36312:
[----:B------:R-:W-:Y:S05]  /*60c0*/  BSYNC B1 ;  /* 0x0000000000017941 */ /* 0x000fea0003800000 */
.L_x_36310:
        /* <DEDUP_REMOVED lines=11> */
.L_x_36314:
[----:B------:R-:W-:Y:S01]  /*6180*/  MOV R8, R7 ;  /* 0x0000000700087202 */ /* 0x000fe20000000f00 */
[----:B------:R-:W-:Y:S02]  /*6190*/  IMAD.MOV.U32 R10, RZ, RZ, R9 ;  /* 0x000000ffff0a7224 */ /* 0x000fe400078e0009 */
[----:B------:R-:W-:Y:S02]  /*61a0*/  IMAD.MOV.U32 R143, RZ, RZ, R142 ;  /* 0x000000ffff8f7224 */ /* 0x000fe400078e008e */
[----:B------:R-:W-:-:S07]  /*61b0*/  IMAD.MOV.U32 R47, RZ, RZ, R46 ;  /* 0x000000ffff2f7224 */ /* 0x000fce00078e002e */
.L_x_36315:
[----:B------:R-:W-:Y:S05]  /*61c0*/  BSYNC B1 ;  /* 0x0000000000017941 */ /* 0x000fea0003800000 */
.L_x_36313:
        /* <DEDUP_REMOVED lines=11> */
.L_x_36317:
[----:B------:R-:W-:Y:S01]  /*6280*/  MOV R7, R8 ;  /* 0x0000000800077202 */ /* 0x000fe20000000f00 */
[----:B------:R-:W-:Y:S02]  /*6290*/  IMAD.MOV.U32 R9, RZ, RZ, R10 ;  /* 0x000000ffff097224 */ /* 0x000fe400078e000a */
[----:B------:R-:W-:Y:S02]  /*62a0*/  IMAD.MOV.U32 R142, RZ, RZ, R145 ;  /* 0x000000ffff8e7224 */ /* 0x000fe400078e0091 */
[----:B------:R-:W-:-:S07]  /*62b0*/  IMAD.MOV.U32 R46, RZ, RZ, R45 ;  /* 0x000000ffff2e7224 */ /* 0x000fce00078e002d */
.L_x_36318:
[----:B------:R-:W-:Y:S05]  /*62c0*/  BSYNC B1 ;  /* 0x0000000000017941 */ /* 0x000fea0003800000 */
.L_x_36316:
        /* <DEDUP_REMOVED lines=11> */
.L_x_36320:
[----:B------:R-:W-:Y:S01]  /*6380*/  MOV R8, R7 ;  /* 0x0000000700087202 */ /* 0x000fe20000000f00 */
[----:B------:R-:W-:Y:S02]  /*6390*/  IMAD.MOV.U32 R10, RZ, RZ, R9 ;  /* 0x000000ffff0a7224 */ /* 0x000fe400078e0009 */
[----:B------:R-:W-:Y:S02]  /*63a0*/  IMAD.MOV.U32 R145, RZ, RZ, R144 ;  /* 0x000000ffff917224 */ /* 0x000fe400078e0090 */
[----:B------:R-:W-:-:S07]  /*63b0*/  IMAD.MOV.U32 R45, RZ, RZ, R44 ;  /* 0x000000ffff2d7224 */ /* 0x000fce00078e002c */
.L_x_36321:
[----:B------:R-:W-:Y:S05]  /*63c0*/  BSYNC B1 ;  /* 0x0000000000017941 */ /* 0x000fea0003800000 */
.L_x_36319:
        /* <DEDUP_REMOVED lines=11> */
.L_x_36323:
[----:B------:R-:W-:Y:S01]  /*6480*/  MOV R7, R8 ;  /* 0x0000000800077202 */ /* 0x000fe20000000f00 */
[----:B------:R-:W-:Y:S02]  /*6490*/  IMAD.MOV.U32 R9, RZ, RZ, R10 ;  /* 0x000000ffff097224 */ /* 0x000fe400078e000a */
[----:B------:R-:W-:Y:S02]  /*64a0*/  IMAD.MOV.U32 R144, RZ, RZ, R147 ;  /* 0x000000ffff907224 */ /* 0x000fe400078e0093 */
[----:B------:R-:W-:-:S07]  /*64b0*/  IMAD.MOV.U32 R44, RZ, RZ, R43 ;  /* 0x000000ffff2c7224 */ /* 0x000fce00078e002b */
.L_x_36324:
[----:B------:R-:W-:Y:S05]  /*64c0*/  BSYNC B1 ;  /* 0x0000000000017941 */ /* 0x000fea0003800000 */
.L_x_36322:
        /* <DEDUP_REMOVED lines=11> */
.L_x_36326:
[----:B------:R-:W-:Y:S01]  /*6580*/  MOV R8, R7 ;  /* 0x0000000700087202 */ /* 0x000fe20000000f00 */
[----:B------:R-:W-:Y:S02]  /*6590*/  IMAD.MOV.U32 R10, RZ, RZ, R9 ;  /* 0x000000ffff0a7224 */ /* 0x000fe400078e0009 */
[----:B------:R-:W-:Y:S02]  /*65a0*/  IMAD.MOV.U32 R147, RZ, RZ, R146 ;  /* 0x000000ffff937224 */ /* 0x000fe400078e0092 */
[----:B------:R-:W-:-:S07]  /*65b0*/  IMAD.MOV.U32 R43, RZ, RZ, R42 ;  /* 0x000000ffff2b7224 */ /* 0x000fce00078e002a */
.L_x_36327:
[----:B------:R-:W-:Y:S05]  /*65c0*/  BSYNC B1 ;  /* 0x0000000000017941 */ /* 0x000fea0003800000 */
.L_x_36325:
        /* <DEDUP_REMOVED lines=11> */
.L_x_36329:
[----:B------:R-:W-:Y:S01]  /*6680*/  MOV R7, R8 ;  /* 0x0000000800077202 */ /* 0x000fe20000000f00 */
[----:B------:R-:W-:Y:S02]  /*6690*/  IMAD.MOV.U32 R9, RZ, RZ, R10 ;  /* 0x000000ffff097224 */ /* 0x000fe400078e000a */
[----:B------:R-:W-:Y:S02]  /*66a0*/  IMAD.MOV.U32 R146, RZ, RZ, R149 ;  /* 0x000000ffff927224 */ /* 0x000fe400078e0095 */
[----:B------:R-:W-:-:S07]  /*66b0*/  IMAD.MOV.U32 R42, RZ, RZ, R41 ;  /* 0x000000ffff2a7224 */ /* 0x000fce00078e0029 */
.L_x_36330:
[----:B------:R-:W-:Y:S05]  /*66c0*/  BSYNC B1 ;  /* 0x0000000000017941 */ /* 0x000fea0003800000 */
.L_x_36328:
        /* <DEDUP_REMOVED lines=11> */
.L_x_36332:
[----:B------:R-:W-:Y:S01]  /*6780*/  MOV R8, R7 ;  /* 0x0000000700087202 */ /* 0x000fe20000000f00 */
[----:B------:R-:W-:Y:S02]  /*6790*/  IMAD.MOV.U32 R10, RZ, RZ, R9 ;  /* 0x000000ffff0a7224 */ /* 0x000fe400078e0009 */
[----:B------:R-:W-:Y:S02]  /*67a0*/  IMAD.MOV.U32 R149, RZ, RZ, R148 ;  /* 0x000000ffff957224 */ /* 0x000fe400078e0094 */
[----:B------:R-:W-:-:S07]  /*67b0*/  IMAD.MOV.U32 R41, RZ, RZ, R40 ;  /* 0x000000ffff297224 */ /* 0x000fce00078e0028 */
.L_x_36333:
[----:B------:R-:W-:Y:S05]  /*67c0*/  BSYNC B1 ;  /* 0x0000000000017941 */ /* 0x000fea0003800000 */
.L_x_36331:
        /* <DEDUP_REMOVED lines=11> */
.L_x_36335:
[----:B------:R-:W-:Y:S01]  /*6880*/  MOV R7, R8 ;  /* 0x0000000800077202 */ /* 0x000fe20000000f00 */
[----:B------:R-:W-:Y:S02]  /*6890*/  IMAD.MOV.U32 R9, RZ, RZ, R10 ;  /* 0x000000ffff097224 */ /* 0x000fe400078e000a */
[----:B------:R-:W-:Y:S02]  /*68a0*/  IMAD.MOV.U32 R148, RZ, RZ, R151 ;  /* 0x000000ffff947224 */ /* 0x000fe400078e0097 */
[----:B------:R-:W-:-:S07]  /*68b0*/  IMAD.MOV.U32 R40, RZ, RZ, R39 ;  /* 0x000000ffff287224 */ /* 0x000fce00078e0027 */
.L_x_36336:
[----:B------:R-:W-:Y:S05]  /*68c0*/  BSYNC B1 ;  /* 0x0000000000017941 */ /* 0x000fea0003800000 */
.L_x_36334:
        /* <DEDUP_REMOVED lines=11> */
.L_x_36338:
[----:B------:R-:W-:Y:S01]  /*6980*/  MOV R8, R7 ;  /* 0x0000000700087202 */ /* 0x000fe20000000f00 */
[----:B------:R-:W-:Y:S02]  /*6990*/  IMAD.MOV.U32 R10, RZ, RZ, R9 ;  /* 0x000000ffff0a7224 */ /* 0x000fe400078e0009 */
[----:B------:R-:W-:Y:S02]  /*69a0*/  IMAD.MOV.U32 R151, RZ, RZ, R150 ;  /* 0x000000ffff977224 */ /* 0x000fe400078e0096 */
[----:B------:R-:W-:-:S07]  /*69b0*/  IMAD.MOV.U32 R39, RZ, RZ, R38 ;  /* 0x000000ffff277224 */ /* 0x000fce00078e0026 */
.L_x_36339:
[----:B------:R-:W-:Y:S05]  /*69c0*/  BSYNC B1 ;  /* 0x0000000000017941 */ /* 0x000fea0003800000 */
.L_x_36337:
        /* <DEDUP_REMOVED lines=11> */
.L_x_36341:
[----:B------:R-:W-:Y:S01]  /*6a80*/  MOV R7, R8 ;  /* 0x0000000800077202 */ /* 0x000fe20000000f00 */
[----:B------:R-:W-:Y:S02]  /*6a90*/  IMAD.MOV.U32 R9, RZ, RZ, R10 ;  /* 0x000000ffff097224 */ /* 0x000fe400078e000a */
[----:B------:R-:W-:Y:S02]  /*6aa0*/  IMAD.MOV.U32 R150, RZ, RZ, R153 ;  /* 0x000000ffff967224 */ /* 0x000fe400078e0099 */
[----:B------:R-:W-:-:S07]  /*6ab0*/  IMAD.MOV.U32 R38, RZ, RZ, R37 ;  /* 0x000000ffff267224 */ /* 0x000fce00078e0025 */
.L_x_36342:
[----:B------:R-:W-:Y:S05]  /*6ac0*/  BSYNC B1 ;  /* 0x0000000000017941 */ /* 0x000fea0003800000 */
.L_x_36340:
        /* <DEDUP_REMOVED lines=11> */
.L_x_36344:
[----:B------:R-:W-:Y:S01]  /*6b80*/  MOV R8, R7 ;  /* 0x0000000700087202 */ /* 0x000fe20000000f00 */
[----:B------:R-:W-:Y:S02]  /*6b90*/  IMAD.MOV.U32 R10, RZ, RZ, R9 ;  /* 0x000000ffff0a7224 */ /* 0x000fe400078e0009 */
[----:B------:R-:W-:Y:S02]  /*6ba0*/  IMAD.MOV.U32 R153, RZ, RZ, R152 ;  /* 0x000000ffff997224 */ /* 0x000fe400078e0098 */
[----:B------:R-:W-:-:S07]  /*6bb0*/  IMAD.MOV.U32 R37, RZ, RZ, R36 ;  /* 0x000000ffff257224 */ /* 0x000fce00078e0024 */
.L_x_36345:
[----:B------:R-:W-:Y:S05]  /*6bc0*/  BSYNC B1 ;  /* 0x0000000000017941 */ /* 0x000fea0003800000 */
.L_x_36343:
        /* <DEDUP_REMOVED lines=11> */
.L_x_36347:
[----:B------:R-:W-:Y:S01]  /*6c80*/  MOV R7, R8 ;  /* 0x0000000800077202 */ /* 0x000fe20000000f00 */
[----:B------:R-:W-:Y:S02]  /*6c90*/  IMAD.MOV.U32 R9, RZ, RZ, R10 ;  /* 0x000000ffff097224 */ /* 0x000fe400078e000a */
[----:B------:R-:W-:Y:S02]  /*6ca0*/  IMAD.MOV.U32 R152, RZ, RZ, R155 ;  /* 0x000000ffff987224 */ /* 0x000fe400078e009b */
[----:B------:R-:W-:-:S07]  /*6cb0*/  IMAD.MOV.U32 R36, RZ, RZ, R35 ;  /* 0x000000ffff247224 */ /* 0x000fce00078e0023 */
.L_x_36348:
[----:B------:R-:W-:Y:S05]  /*6cc0*/  BSYNC B1 ;  /* 0x0000000000017941 */ /* 0x000fea0003800000 */
.L_x_36346:
        /* <DEDUP_REMOVED lines=11> */
.L_x_36350:
[----:B------:R-:W-:Y:S01]  /*6d80*/  MOV R8, R7 ;  /* 0x0000000700087202 */ /* 0x000fe20000000f00 */
[----:B------:R-:W-:Y:S02]  /*6d90*/  IMAD.MOV.U32 R10, RZ, RZ, R9 ;  /* 0x000000ffff0a7224 */ /* 0x000fe400078e0009 */
[----:B------:R-:W-:Y:S02]  /*6da0*/  IMAD.MOV.U32 R155, RZ, RZ, R154 ;  /* 0x000000ffff9b7224 */ /* 0x000fe400078e009a */
[----:B------:R-:W-:-:S07]  /*6db0*/  IMAD.MOV.U32 R35, RZ, RZ, R34 ;  /* 0x000000ffff237224 */ /* 0x000fce00078e0022 */
.L_x_36351:
[----:B------:R-:W-:Y:S05]  /*6dc0*/  BSYNC B1 ;  /* 0x0000000000017941 */ /* 0x000fea0003800000 */
.L_x_36349:
        /* <DEDUP_REMOVED lines=11> */
.L_x_36353:
[----:B------:R-:W-:Y:S01]  /*6e80*/  MOV R7, R8 ;  /* 0x0000000800077202 */ /* 0x000fe20000000f00 */
[----:B------:R-:W-:Y:S02]  /*6e90*/  IMAD.MOV.U32 R9, RZ, RZ, R10 ;  /* 0x000000ffff097224 */ /* 0x000fe400078e000a */
[----:B------:R-:W-:Y:S02]  /*6ea0*/  IMAD.MOV.U32 R154, RZ, RZ, R159 ;  /* 0x000000ffff9a7224 */ /* 0x000fe400078e009f */
[----:B------:R-:W-:-:S07]  /*6eb0*/  IMAD.MOV.U32 R34, RZ, RZ, R33 ;  /* 0x000000ffff227224 */ /* 0x000fce00078e0021 */
.L_x_36354:
[----:B------:R-:W-:Y:S05]  /*6ec0*/  BSYNC B1 ;  /* 0x0000000000017941 */ /* 0x000fea0003800000 */
.L_x_36352:
        /* <DEDUP_REMOVED lines=11> */
.L_x_36356:
[----:B------:R-:W-:Y:S01]  /*6f80*/  IMAD.MOV.U32 R159, RZ, RZ, R158 ;  /* 0x000000ffff9f7224 */ /* 0x000fe200078e009e */
[-C--:B------:R-:W-:Y:S01]  /*6f90*/  MOV R8, R7.reuse ;  /* 0x0000000700087202 */ /* 0x080fe20000000f00 */
[----:B------:R-:W-:Y:S01]  /*6fa0*/  IMAD.MOV.U32 R33, RZ, RZ, R32 ;  /* 0x000000ffff217224 */ /* 0x000fe200078e0020 */
[----:B------:R-:W-:Y:S01]  /*6fb0*/  MOV R158, R7 ;  /* 0x00000007009e7202 */ /* 0x000fe20000000f00 */
[--C-:B------:R-:W-:Y:S02]  /*6fc0*/  IMAD.MOV.U32 R10, RZ, RZ, R9.reuse ;  /* 0x000000ffff0a7224 */ /* 0x100fe400078e0009 */
[----:B------:R-:W-:-:S07]  /*6fd0*/  IMAD.MOV.U32 R32, RZ, RZ, R9 ;  /* 0x000000ffff207224 */ /* 0x000fce00078e0009 */
.L_x_36357:
[----:B------:R-:W-:Y:S05]  /*6fe0*/  BSYNC B1 ;  /* 0x0000000000017941 */ /* 0x000fea0003800000 */
.L_x_36355:
[----:B------:R-:W-:Y:S01]  /*6ff0*/  VIADD R0, R0, 0x4 ;  /* 0x0000000400007836 */ /* 0x000fe20000000000 */
[----:B------:R-:W-:Y:S06]  /*7000*/  @P1 BRA `(.L_x_36358) ;  /* 0xffffffc0000c1947 */ /* 0x000fec000383ffff */
[----:B------:R-:W-:Y:S01]  /*7010*/  FADD.FTZ R156, R156, R5 ;  /* 0x000000059c9c7221 */ /* 0x000fe20000010000 */
[----:B------:R-:W-:Y:S01]  /*7020*/  IMAD.MOV.U32 R157, RZ, RZ, R6 ;  /* 0x000000ffff9d7224 */ /* 0x000fe200078e0006 */
[----:B------:R-:W-:Y:S01]  /*7030*/  MOV R158, R8 ;  /* 0x00000008009e7202 */ /* 0x000fe20000000f00 */
[----:B------:R-:W-:-:S07]  /*7040*/  IMAD.MOV.U32 R32, RZ, RZ, R10 ;  /* 0x000000ffff207224 */ /* 0x000fce00078e000a */
.L_x_36168:
[----:B------:R-:W-:Y:S05]  /*7050*/  BSYNC B0 ;  /* 0x0000000000007941 */ /* 0x000fea0003800000 */
.L_x_36167:
        /* <DEDUP_REMOVED lines=210> */
.L_x_36550:
        /* <DEDUP_REMOVED lines=20> */
.L_x_36362:
[----:B------:R-:W-:Y:S02]  /*7ec0*/  IMAD.MOV.U32 R8, RZ, RZ, R3 ;  /* 0x000000ffff087224 */ /* 0x000fe400078e0003 */
[----:B------:R-:W-:Y:S01]  /*7ed0*/  IMAD.MOV.U32 R10, RZ, RZ, R95 ;  /* 0x000000ffff0a7224 */ /* 0x000fe200078e005f */
[----:B------:R-:W-:Y:S01]  /*7ee0*/  MOV R95, R94 ;  /* 0x0000005e005f7202 */ /* 0x000fe20000000f00 */
[----:B------:R-:W-:-:S07]  /*7ef0*/  IMAD.MOV.U32 R3, RZ, RZ, R2 ;  /* 0x000000ffff037224 */ /* 0x000fce00078e0002 */
.L_x_36363:
[----:B------:R-:W-:Y:S05]  /*7f00*/  BSYNC B1 ;  /* 0x0000000000017941 */ /* 0x000fea0003800000 */
.L_x_36361:
        /* <DEDUP_REMOVED lines=11> */
.L_x_36365:
[----:B------:R-:W-:Y:S01]  /*7fc0*/  IMAD.MOV.U32 R7, RZ, RZ, R8 ;  /* 0x000000ffff077224 */ /* 0x000fe200078e0008 */
[----:B------:R-:W-:Y:S01]  /*7fd0*/  MOV R94, R93 ;  /* 0x0000005d005e7202 */ /* 0x000fe20000000f00 */
[----:B------:R-:W-:Y:S02]  /*7fe0*/  IMAD.MOV.U32 R9, RZ, RZ, R10 ;  /* 0x000000ffff097224 */ /* 0x000fe400078e000a */
[----:B------:R-:W-:-:S07]  /*7ff0*/  IMAD.MOV.U32 R2, RZ, RZ, R97 ;  /* 0x000000ffff027224 */ /* 0x000fce00078e0061 */
.L_x_36366:
[----:B------:R-:W-:Y:S05]  /*8000*/  BSYNC B1 ;  /* 0x0000000000017941 */ /* 0x000fea0003800000 */
.L_x_36364:
        /* <DEDUP_REMOVED lines=11> */
.L_x_36368:
[----:B------:R-:W-:Y:S01]  /*80c0*/  IMAD.MOV.U32 R8, RZ, RZ, R7 ;  /* 0x000000ffff087224 */ /* 0x000fe200078e0007 */
[----:B------:R-:W-:Y:S01]  /*80d0*/  MOV R93, R92 ;  /* 0x0000005c005d7202 */ /* 0x000fe20000000f00 */
[----:B------:R-:W-:Y:S02]  /*80e0*/  IMAD.MOV.U32 R10, RZ, RZ, R9 ;  /* 0x000000ffff0a7224 */ /* 0x000fe400078e0009 */
[----:B------:R-:W-:-:S07]  /*80f0*/  IMAD.MOV.U32 R97, RZ, RZ, R96 ;  /* 0x000000ffff617224 */ /* 0x000fce00078e0060 */
.L_x_36369:
[----:B------:R-:W-:Y:S05]  /*8100*/  BSYNC B1 ;  /* 0x0000000000017941 */ /* 0x000fea0003800000 */
.L_x_36367:
        /* <DEDUP_REMOVED lines=11> */
.L_x_36371:
[----:B------:R-:W-:Y:S01]  /*81c0*/  IMAD.MOV.U32 R7, RZ, RZ, R8 ;  /* 0x000000ffff077224 */ /* 0x000fe200078e0008 */
[----:B------:R-:W-:Y:S01]  /*81d0*/  MOV R92, R91 ;  /* 0x0000005b005c7202 */ /* 0x000fe20000000f00 */
[----:B------:R-:W-:Y:S02]  /*81e0*/  IMAD.MOV.U32 R9, RZ, RZ, R10 ;  /* 0x000000ffff097224 */ /* 0x000fe400078e000a */
[----:B------:R-:W-:-:S07]  /*81f0*/  IMAD.MOV.U32 R96, RZ, RZ, R99 ;  /* 0x000000ffff607224 */ /* 0x000fce00078e0063 */
.L_x_36372:
[----:B------:R-:W-:Y:S05]  /*8200*/  BSYNC B1 ;  /* 0x0000000000017941 */ /* 0x000fea0003800000 */
.L_x_36370:
        /* <DEDUP_REMOVED lines=11> */
.L_x_36374:
[----:B------:R-:W-:Y:S01]  /*82c0*/  IMAD.MOV.U32 R8, RZ, RZ, R7 ;  /* 0x000000ffff087224 */ /* 0x000fe200078e0007 */
[----:B------:R-:W-:Y:S01]  /*82d0*/  MOV R91, R90 ;  /* 0x0000005a005b7202 */ /* 0x000fe20000000f00 */
[----:B------:R-:W-:Y:S02]  /*82e0*/  IMAD.MOV.U32 R10, RZ, RZ, R9 ;  /* 0x000000ffff0a7224 */ /* 0x000fe400078e0009 */
[----:B------:R-:W-:-:S07]  /*82f0*/  IMAD.MOV.U32 R99, RZ, RZ, R98 ;  /* 0x000000ffff637224 */ /* 0x000fce00078e0062 */
.L_x_36375:
[----:B------:R-:W-:Y:S05]  /*8300*/  BSYNC B1 ;  /* 0x0000000000017941 */ /* 0x000fea0003800000 */
.L_x_36373:
        /* <DEDUP_REMOVED lines=11> */
.L_x_36377:
[----:B------:R-:W-:Y:S01]  /*83c0*/  IMAD.MOV.U32 R7, RZ, RZ, R8 ;  /* 0x000000ffff077224 */ /* 0x000fe200078e0008 */
[----:B------:R-:W-:Y:S01]  /*83d0*/  MOV R90, R89 ;  /* 0x00000059005a7202 */ /* 0x000fe20000000f00 */
[----:B------:R-:W-:Y:S02]  /*83e0*/  IMAD.MOV.U32 R9, RZ, RZ, R10 ;  /* 0x000000ffff097224 */ /* 0x000fe400078e000a */
[----:B------:R-:W-:-:S07]  /*83f0*/  IMAD.MOV.U32 R98, RZ, RZ, R101 ;  /* 0x000000ffff627224 */ /* 0x000fce00078e0065 */
.L_x_36378:
[----:B------:R-:W-:Y:S05]  /*8400*/  BSYNC B1 ;  /* 0x0000000000017941 */ /* 0x000fea0003800000 */
.L_x_36376:
        /* <DEDUP_REMOVED lines=11> */
.L_x_36380:
[----:B------:R-:W-:Y:S01]  /*84c0*/  IMAD.MOV.U32 R8, RZ, RZ, R7 ;  /* 0x000000ffff087224 */ /* 0x000fe200078e0007 */
[----:B------:R-:W-:Y:S01]  /*84d0*/  MOV R89, R88 ;  /* 0x0000005800597202 */ /* 0x000fe20000000f00 */
[----:B------:R-:W-:Y:S02]  /*84e0*/  IMAD.MOV.U32 R10, RZ, RZ, R9 ;  /* 0x000000ffff0a7224 */ /* 0x000fe400078e0009 */
[----:B------:R-:W-:-:S07]  /*84f0*/  IMAD.MOV.U32 R101, RZ, RZ, R100 ;  /* 0x000000ffff657224 */ /* 0x000fce00078e0064 */
.L_x_36381:
[----:B------:R-:W-:Y:S05]  /*8500*/  BSYNC B1 ;  /* 0x0000000000017941 */ /* 0x000fea0003800000 */
.L_x_36379:
        /* <DEDUP_REMOVED lines=11> */
.L_x_36383:
[----:B------:R-:W-:Y:S01]  /*85c0*/  IMAD.MOV.U32 R7, RZ, RZ, R8 ;  /* 0x000000ffff077224 */ /* 0x000fe200078e0008 */
[----:B------:R-:W-:Y:S01]  /*85d0*/  MOV R88, R87 ;  /* 0x0000005700587202 */ /* 0x000fe20000000f00 */
[----:B------:R-:W-:Y:S02]  /*85e0*/  IMAD.MOV.U32 R9, RZ, RZ, R10 ;  /* 0x000000ffff097224 */ /* 0x000fe400078e000a */
[----:B------:R-:W-:-:S07]  /*85f0*/  IMAD.MOV.U32 R100, RZ, RZ, R103 ;  /* 0x000000ffff647224 */ /* 0x000fce00078e0067 */
.L_x_36384:
[----:B------:R-:W-:Y:S05]  /*8600*/  BSYNC B1 ;  /* 0x0000000000017941 */ /* 0x000fea0003800000 */
.L_x_36382:
        /* <DEDUP_REMOVED lines=11> */
.L_x_36386:
[----:B------:R-:W-:Y:S01]  /*86c0*/  IMAD.MOV.U32 R8, RZ, RZ, R7 ;  /* 0x000000ffff087224 */ /* 0x000fe200078e0007 */
[----:B------:R-:W-:Y:S01]  /*86d0*/  MOV R87, R86 ;  /* 0x0000005600577202 */ /* 0x000fe20000000f00 */
[----:B------:R-:W-:Y:S02]  /*86e0*/  IMAD.MOV.U32 R10, RZ, RZ, R9 ;  /* 0x000000ffff0a7224 */ /* 0x000fe400078e0009 */
[----:B------:R-:W-:-:S07]  /*86f0*/  IMAD.MOV.U32 R103, RZ, RZ, R102 ;  /* 0x000000ffff677224 */ /* 0x000fce00078e0066 */
.L_x_36387:
[----:B------:R-:W-:Y:S05]  /*8700*/  BSYNC B1 ;  /* 0x0000000000017941 */ /* 0x000fea0003800000 */
.L_x_36385:
        /* <DEDUP_REMOVED lines=11> */
.L_x_36389:
[----:B------:R-:W-:Y:S01]  /*87c0*/  IMAD.MOV.U32 R7, RZ, RZ, R8 ;  /* 0x000000ffff077224 */ /* 0x000fe200078e0008 */
[----:B------:R-:W-:Y:S01]  /*87d0*/  MOV R86, R85 ;  /* 0x0000005500567202 */ /* 0x000fe20000000f00 */
[----:B------:R-:W-:Y:S02]  /*87e0*/  IMAD.MOV.U32 R9, RZ, RZ, R10 ;  /* 0x000000ffff097224 */ /* 0x000fe400078e000a */
[----:B------:R-:W-:-:S07]  /*87f0*/  IMAD.MOV.U32 R102, RZ, RZ, R105 ;  /* 0x000000ffff667224 */ /* 0x000fce00078e0069 */
.L_x_36390:
[----:B------:R-:W-:Y:S05]  /*8800*/  BSYNC B1 ;  /* 0x0000000000017941 */ /* 0x000fea0003800000 */
.L_x_36388:
        /* <DEDUP_REMOVED lines=11> */
.L_x_36392:
[----:B------:R-:W-:Y:S01]  /*88c0*/  IMAD.MOV.U32 R8, RZ, RZ, R7 ;  /* 0x000000ffff087224 */ /* 0x000fe200078e0007 */
[----:B------:R-:W-:Y:S01]  /*88d0*/  MOV R85, R84 ;  /* 0x0000005400557202 */ /* 0x000fe20000000f00 */
[----:B------:R-:W-:Y:S02]  /*88e0*/  IMAD.MOV.U32 R10, RZ, RZ, R9 ;  /* 0x000000ffff0a7224 */ /* 0x000fe400078e0009 */
[----:B------:R-:W-:-:S07]  /*88f0*/  IMAD.MOV.U32 R105, RZ, RZ, R104 ;  /* 0x000000ffff697224 */ /* 0x000fce00078e0068 */
.L_x_36393:
[----:B------:R-:W-:Y:S05]  /*8900*/  BSYNC B1 ;  /* 0x0000000000017941 */ /* 0x000fea0003800000 */
.L_x_36391:
        /* <DEDUP_REMOVED lines=11> */
.L_x_36395:
[----:B------:R-:W-:Y:S01]  /*89c0*/  IMAD.MOV.U32 R7, RZ, RZ, R8 ;  /* 0x000000ffff077224 */ /* 0x000fe200078e0008 */
[----:B------:R-:W-:Y:S01]  /*89d0*/  MOV R84, R83 ;  /* 0x0000005300547202 */ /* 0x000fe20000000f00 */
[----:B------:R-:W-:Y:S02]  /*89e0*/  IMAD.MOV.U32 R9, RZ, RZ, R10 ;  /* 0x000000ffff097224 */ /* 0x000fe400078e000a */
[----:B------:R-:W-:-:S07]  /*89f0*/  IMAD.MOV.U32 R104, RZ, RZ, R107 ;  /* 0x000000ffff687224 */ /* 0x000fce00078e006b */
.L_x_36396:
[----:B------:R-:W-:Y:S05]  /*8a00*/  BSYNC B1 ;  /* 0x0000000000017941 */ /* 0x000fea0003800000 */
.L_x_36394:
        /* <DEDUP_REMOVED lines=11> */
.L_x_36398:
[----:B------:R-:W-:Y:S01]  /*8ac0*/  IMAD.MOV.U32 R8, RZ, RZ, R7 ;  /* 0x000000ffff087224 */ /* 0x000fe200078e0007 */
[----:B------:R-:W-:Y:S01]  /*8ad0*/  MOV R83, R82 ;  /* 0x0000005200537202 */ /* 0x000fe20000000f00 */
[----:B------:R-:W-:Y:S02]  /*8ae0*/  IMAD.MOV.U32 R10, RZ, RZ, R9 ;  /* 0x000000ffff0a7224 */ /* 0x000fe400078e0009 */
[----:B------:R-:W-:-:S07]  /*8af0*/  IMAD.MOV.U32 R107, RZ, RZ, R106 ;  /* 0x000000ffff6b7224 */ /* 0x000fce00078e006a */
.L_x_36399:
[----:B------:R-:W-:Y:S05]  /*8b00*/  BSYNC B1 ;  /* 0x0000000000017941 */ /* 0x000fea0003800000 */
.L_x_36397:
        /* <DEDUP_REMOVED lines=11> */
.L_x_36401:
[----:B------:R-:W-:Y:S01]  /*8bc0*/  IMAD.MOV.U32 R7, RZ, RZ, R8 ;  /* 0x000000ffff077224 */ /* 0x000fe200078e0008 */
[----:B------:R-:W-:Y:S01]  /*8bd0*/  MOV R82, R81 ;  /* 0x0000005100527202 */ /* 0x000fe20000000f00 */
[----:B------:R-:W-:Y:S02]  /*8be0*/  IMAD.MOV.U32 R9, RZ, RZ, R10 ;  /* 0x000000ffff097224 */ /* 0x000fe400078e000a */
[----:B------:R-:W-:-:S07]  /*8bf0*/  IMAD.MOV.U32 R106, RZ, RZ, R109 ;  /* 0x000000ffff6a7224 */ /* 0x000fce00078e006d */
.L_x_36402:
[----:B------:R-:W-:Y:S05]  /*8c00*/  BSYNC B1 ;  /* 0x0000000000017941 */ /* 0x000fea0003800000 */
.L_x_36400:
        /* <DEDUP_REMOVED lines=11> */
.L_x_36404:
[----:B------:R-:W-:Y:S01]  /*8cc0*/  IMAD.MOV.U32 R8, RZ, RZ, R7 ;  /* 0x000000ffff087224 */ /* 0x000fe200078e0007 */
[----:B------:R-:W-:Y:S01]  /*8cd0*/  MOV R81, R80 ;  /* 0x0000005000517202 */ /* 0x000fe20000000f00 */
[----:B------:R-:W-:Y:S02]  /*8ce0*/  IMAD.MOV.U32 R10, RZ, RZ, R9 ;  /* 0x000000ffff0a7224 */ /* 0x000fe400078e0009 */
[----:B------:R-:W-:-:S07]  /*8cf0*/  IMAD.MOV.U32 R109, RZ, RZ, R108 ;  /* 0x000000ffff6d7224 */ /* 0x000fce00078e006c */
.L_x_36405:
[----:B------:R-:W-:Y:S05]  /*8d00*/  BSYNC B1 ;  /* 0x0000000000017941 */ /* 0x000fea0003800000 */
.L_x_36403:
        /* <DEDUP_REMOVED lines=11> */
.L_x_36407:
[----:B------:R-:W-:Y:S01]  /*8dc0*/  IMAD.MOV.U32 R7, RZ, RZ, R8 ;  /* 0x000000ffff077224 */ /* 0x000fe200078e0008 */
[----:B------:R-:W-:Y:S01]  /*8dd0*/  MOV R80, R79 ;  /* 0x0000004f00507202 */ /* 0x000fe20000000f00 */
[----:B------:R-:W-:Y:S02]  /*8de0*/  IMAD.MOV.U32 R9, RZ, RZ, R10 ;  /* 0x000000ffff097224 */ /* 0x000fe400078e000a */
[----:B------:R-:W-:-:S07]  /*8df0*/  IMAD.MOV.U32 R108, RZ, RZ, R111 ;  /* 0x000000ffff6c7224 */ /* 0x000fce00078e006f */
.L_x_36408:
[----:B------:R-:W-:Y:S05]  /*8e00*/  BSYNC B1 ;  /* 0x0000000000017941 */ /* 0x000fea0003800000 */
.L_x_36406:
        /* <DEDUP_REMOVED lines=11> */
.L_x_36410:
[----:B------:R-:W-:Y:S01]  /*8ec0*/  IMAD.MOV.U32 R8, RZ, RZ, R7 ;  /* 0x000000ffff087224 */ /* 0x000fe200078e0007 */
[----:B------:R-:W-:Y:S01]  /*8ed0*/  MOV R79, R78 ;  /* 0x0000004e004f7202 */ /* 0x000fe20000000f00 */
[----:B------:R-:W-:Y:S02]  /*8ee0*/  IMAD.MOV.U32 R10, RZ, RZ, R9 ;  /* 0x000000ffff0a7224 */ /* 0x000fe400078e0009 */
[----:B------:R-:W-:-:S07]  /*8ef0*/  IMAD.MOV.U32 R111, RZ, RZ, R110 ;  /* 0x000000ffff6f7224 */ /* 0x000fce00078e006e */
.L_x_36411:
[----:B------:R-:W-:Y:S05]  /*8f00*/  BSYNC B1 ;  /* 0x0000000000017941 */ /* 0x000fea0003800000 */
.L_x_36409:
        /* <DEDUP_REMOVED lines=11> */
.L_x_36413:
[----:B------:R-:W-:Y:S01]  /*8fc0*/  IMAD.MOV.U32 R7, RZ, RZ, R8 ;  /* 0x000000ffff077224 */ /* 0x000fe200078e0008 */
[----:B------:R-:W-:Y:S01]  /*8fd0*/  MOV R78, R77 ;  /* 0x0000004d004e7202 */ /* 0x000fe20000000f00 */
[----:B------:R-:W-:Y:S02]  /*8fe0*/  IMAD.MOV.U32 R9, RZ, RZ, R10 ;  /* 0x000000ffff097224 */ /* 0x000fe400078e000a */
[----:B------:R-:W-:-:S07]  /*8ff0*/  IMAD.MOV.U32 R110, RZ, RZ, R113 ;  /* 0x000000ffff6e7224 */ /* 0x000fce00078e0071 */
.L_x_36414:
[----:B------:R-:W-:Y:S05]  /*9000*/  BSYNC B1 ;  /* 0x0000000000017941 */ /* 0x000fea0003800000 */
.L_x_36412:
        /* <DEDUP_REMOVED lines=11> */
.L_x_36416:
[----:B------:R-:W-:Y:S01]  /*90c0*/  IMAD.MOV.U32 R8, RZ, RZ, R7 ;  /* 0x000000ffff087224 */ /* 0x000fe200078e0007 */
[----:B------:R-:W-:Y:S01]  /*90d0*/  MOV R77, R76 ;  /* 0x0000004c004d7202 */ /* 0x000fe20000000f00 */
[----:B------:R-:W-:Y:S02]  /*90e0*/  IMAD.MOV.U32 R10, RZ, RZ, R9 ;  /* 0x000000ffff0a7224 */ /* 0x000fe400078e0009 */
[----:B------:R-:W-:-:S07]  /*90f0*/  IMAD.MOV.U32 R113, RZ, RZ, R112 ;  /* 0x000000ffff717224 */ /* 0x000fce00078e0070 */
.L_x_36417:
[----:B------:R-:W-:Y:S05]  /*9100*/  BSYNC B1 ;  /* 0x0000000000017941 */ /* 0x000fea0003800000 */
.L_x_36415:
        /* <DEDUP_REMOVED lines=11> */
.L_x_36419:
[----:B------:R-:W-:Y:S01]  /*91c0*/  IMAD.MOV.U32 R7, RZ, RZ, R8 ;  /* 0x000000ffff077224 */ /* 0x000fe200078e0008 */
[----:B------:R-:W-:Y:S01]  /*91d0*/  MOV R76, R75 ;  /* 0x0000004b004c7202 */ /* 0x000fe20000000f00 */
[----:B------:R-:W-:Y:S02]  /*91e0*/  IMAD.MOV.U32 R9, RZ, RZ, R10 ;  /* 0x000000ffff097224 */ /* 0x000fe400078e000a */
[----:B------:R-:W-:-:S07]  /*91f0*/  IMAD.MOV.U32 R112, RZ, RZ, R115 ;  /* 0x000000ffff707224 */ /* 0x000fce00078e0073 */
.L_x_36420:
[----:B------:R-:W-:Y:S05]  /*9200*/  BSYNC B1 ;  /* 0x0000000000017941 */ /* 0x000fea0003800000 */
.L_x_36418:
        /* <DEDUP_REMOVED lines=11> */
.L_x_36422:
[----:B------:R-:W-:Y:S01]  /*92c0*/  IMAD.MOV.U32 R8, RZ, RZ, R7 ;  /* 0x000000ffff087224 */ /* 0x000fe200078e0007 */
[----:B------:R-:W-:Y:S01]  /*92d0*/  MOV R75, R74 ;  /* 0x0000004a004b7202 */ /* 0x000fe20000000f00 */
[----:B------:R-:W-:Y:S02]  /*92e0*/  IMAD.MOV.U32 R10, RZ, RZ, R9 ;  /* 0x000000ffff0a7224 */ /* 0x000fe400078e0009 */
[----:B------:R-:W-:-:S07]  /*92f0*/  IMAD.MOV.U32 R115, RZ, RZ, R114 ;  /* 0x000000ffff737224 */ /* 0x000fce00078e0072 */
.L_x_36423:
[----:B------:R-:W-:Y:S05]  /*9300*/  BSYNC B1 ;  /* 0x0000000000017941 */ /* 0x000fea0003800000 */
.L_x_36421:
        /* <DEDUP_REMOVED lines=11> */
.L_x_36425:
[----:B------:R-:W-:Y:S01]  /*93c0*/  IMAD.MOV.U32 R7, RZ, RZ, R8 ;  /* 0x000000ffff077224 */ /* 0x000fe200078e0008 */
[----:B------:R-:W-:Y:S01]  /*93d0*/  MOV R74, R73 ;  /* 0x00000049004a7202 */ /* 0x000fe20000000f00 */
[----:B------:R-:W-:Y:S02]  /*93e0*/  IMAD.MOV.U32 R9, RZ, RZ, R10 ;  /* 0x000000ffff097224 */ /* 0x000fe400078e000a */
[----:B------:R-:W-:-:S07]  /*93f0*/  IMAD.MOV.U32 R114, RZ, RZ, R117 ;  /* 0x000000ffff727224 */ /* 0x000fce00078e0075 */
.L_x_36426:
[----:B------:R-:W-:Y:S05]  /*9400*/  BSYNC B1 ;  /* 0x0000000000017941 */ /* 0x000fea0003800000 */
.L_x_36424:
        /* <DEDUP_REMOVED lines=11> */
.L_x_36428:
[----:B------:R-:W-:Y:S01]  /*94c0*/  IMAD.MOV.U32 R8, RZ, RZ, R7 ;  /* 0x000000ffff087224 */ /* 0x000fe200078e0007 */
[----:B------:R-:W-:Y:S01]  /*94d0*/  MOV R73, R72 ;  /* 0x0000004800497202 */ /* 0x000fe20000000f00 */
[----:B------:R-:W-:Y:S02]  /*94e0*/  IMAD.MOV.U32 R10, RZ, RZ, R9 ;  /* 0x000000ffff0a7224 */ /* 0x000fe400078e0009 */
[----:B------:R-:W-:-:S07]  /*94f0*/  IMAD.MOV.U32 R117, RZ, RZ, R116 ;  /* 0x000000ffff757224 */ /* 0x000fce00078e0074 */
.L_x_36429:
[----:B------:R-:W-:Y:S05]  /*9500*/  BSYNC B1 ;  /* 0x0000000000017941 */ /* 0x000fea0003800000 */
.L_x_36427:
        /* <DEDUP_REMOVED lines=11> */
.L_x_36431:
[----:B------:R-:W-:Y:S01]  /*95c0*/  IMAD.MOV.U32 R7, RZ, RZ, R8 ;  /* 0x000000ffff077224 */ /* 0x000fe200078e0008 */
[----:B------:R-:W-:Y:S01]  /*95d0*/  MOV R72, R71 ;  /* 0x0000004700487202 */ /* 0x000fe20000000f00 */
[----:B------:R-:W-:Y:S02]  /*95e0*/  IMAD.MOV.U32 R9, RZ, RZ, R10 ;  /* 0x000000ffff097224 */ /* 0x000fe400078e000a */
[----:B------:R-:W-:-:S07]  /*95f0*/  IMAD.MOV.U32 R116, RZ, RZ, R119 ;  /* 0x000000ffff747224 */ /* 0x000fce00078e0077 */
.L_x_36432:
[----:B------:R-:W-:Y:S05]  /*9600*/  BSYNC B1 ;  /* 0x0000000000017941 */ /* 0x000fea0003800000 */
.L_x_36430:
        /* <DEDUP_REMOVED lines=11> */
.L_x_36434:
[----:B------:R-:W-:Y:S01]  /*96c0*/  IMAD.MOV.U32 R8, RZ, RZ, R7 ;  /* 0x000000ffff087224 */ /* 0x000fe200078e0007 */
[----:B------:R-:W-:Y:S01]  /*96d0*/  MOV R71, R70 ;  /* 0x0000004600477202 */ /* 0x000fe20000000f00 */
[----:B------:R-:W-:Y:S02]  /*96e0*/  IMAD.MOV.U32 R10, RZ, RZ, R9 ;  /* 0x000000ffff0a7224 */ /* 0x000fe400078e0009 */
[----:B------:R-:W-:-:S07]  /*96f0*/  IMAD.MOV.U32 R119, RZ, RZ, R118 ;  /* 0x000000ffff777224 */ /* 0x000fce00078e0076 */
.L_x_36435:
[----:B------:R-:W-:Y:S05]  /*9700*/  BSYNC B1 ;  /* 0x0000000000017941 */ /* 0x000fea0003800000 */
.L_x_36433:
        /* <DEDUP_REMOVED lines=11> */
.L_x_36437:
[----:B------:R-:W-:Y:S01]  /*97c0*/  IMAD.MOV.U32 R7, RZ, RZ, R8 ;  /* 0x000000ffff077224 */ /* 0x000fe200078e0008 */
[----:B------:R-:W-:Y:S01]  /*97d0*/  MOV R70, R69 ;  /* 0x0000004500467202 */ /* 0x000fe20000000f00 */
[----:B------:R-:W-:Y:S02]  /*97e0*/  IMAD.MOV.U32 R9, RZ, RZ, R10 ;  /* 0x000000ffff097224 */ /* 0x000fe400078e000a */
[----:B------:R-:W-:-:S07]  /*97f0*/  IMAD.MOV.U32 R118, RZ, RZ, R121 ;  /* 0x000000ffff767224 */ /* 0x000fce00078e0079 */
.L_x_36438:
[----:B------:R-:W-:Y:S05]  /*9800*/  BSYNC B1 ;  /* 0x0000000000017941 */ /* 0x000fea0003800000 */
.L_x_36436:
        /* <DEDUP_REMOVED lines=11> */
.L_x_36440:
[----:B------:R-:W-:Y:S01]  /*98c0*/  IMAD.MOV.U32 R8, RZ, RZ, R7 ;  /* 0x000000ffff087224 */ /* 0x000fe200078e0007 */
[----:B------:R-:W-:Y:S01]  /*98d0*/  MOV R69, R68 ;  /* 0x0000004400457202 */ /* 0x000fe20000000f00 */
[----:B------:R-:W-:Y:S02]  /*98e0*/  IMAD.MOV.U32 R10, RZ, RZ, R9 ;  /* 0x000000ffff0a7224 */ /* 0x000fe400078e0009 */
[----:B------:R-:W-:-:S07]  /*98f0*/  IMAD.MOV.U32 R121, RZ, RZ, R120 ;  /* 0x000000ffff797224 */ /* 0x000fce00078e0078 */
.L_x_36441:
[----:B------:R-:W-:Y:S05]  /*9900*/  BSYNC B1 ;  /* 0x0000000000017941 */ /* 0x000fea0003800000 */
.L_x_36439:
        /* <DEDUP_REMOVED lines=11> */
.L_x_36443:
[----:B------:R-:W-:Y:S01]  /*99c0*/  IMAD.MOV.U32 R7, RZ, RZ, R8 ;  /* 0x000000ffff077224 */ /* 0x000fe200078e0008 */
[----:B------:R-:W-:Y:S01]  /*99d0*/  MOV R68, R67 ;  /* 0x0000004300447202 */ /* 0x000fe20000000f00 */
[----:B------:R-:W-:Y:S02]  /*99e0*/  IMAD.MOV.U32 R9, RZ, RZ, R10 ;  /* 0x000000ffff097224 */ /* 0x000fe400078e000a */
[----:B------:R-:W-:-:S07]  /*99f0*/  IMAD.MOV.U32 R120, RZ, RZ, R123 ;  /* 0x000000ffff787224 */ /* 0x000fce00078e007b */
.L_x_36444:
[----:B------:R-:W-:Y:S05]  /*9a00*/  BSYNC B1 ;  /* 0x0000000000017941 */ /* 0x000fea0003800000 */
.L_x_36442:
        /* <DEDUP_REMOVED lines=11> */
.L_x_36446:
[----:B------:R-:W-:Y:S01]  /*9ac0*/  IMAD.MOV.U32 R8, RZ, RZ, R7 ;  /* 0x000000ffff087224 */ /* 0x000fe200078e0007 */
[----:B------:R-:W-:Y:S01]  /*9ad0*/  MOV R67, R66 ;  /* 0x0000004200437202 */ /* 0x000fe20000000f00 */
[----:B------:R-:W-:Y:S02]  /*9ae0*/  IMAD.MOV.U32 R10, RZ, RZ, R9 ;  /* 0x000000ffff0a7224 */ /* 0x000fe400078e0009 */
[----:B------:R-:W-:-:S07]  /*9af0*/  IMAD.MOV.U32 R123, RZ, RZ, R122 ;  /* 0x000000ffff7b7224 */ /* 0x000fce00078e007a */
.L_x_36447:
[----:B------:R-:W-:Y:S05]  /*9b00*/  BSYNC B1 ;  /* 0x0000000000017941 */ /* 0x000fea0003800000 */
.L_x_36445:
        /* <DEDUP_REMOVED lines=11> */
.L_x_36449:
[----:B------:R-:W-:Y:S01]  /*9bc0*/  IMAD.MOV.U32 R7, RZ, RZ, R8 ;  /* 0x000000ffff077224 */ /* 0x000fe200078e0008 */
[----:B------:R-:W-:Y:S01]  /*9bd0*/  MOV R66, R65 ;  /* 0x0000004100427202 */ /* 0x000fe20000000f00 */
[----:B------:R-:W-:Y:S02]  /*9be0*/  IMAD.MOV.U32 R9, RZ, RZ, R10 ;  /* 0x000000ffff097224 */ /* 0x000fe400078e000a */
[----:B------:R-:W-:-:S07]  /*9bf0*/  IMAD.MOV.U32 R122, RZ, RZ, R125 ;  /* 0x000000ffff7a7224 */ /* 0x000fce00078e007d */
.L_x_36450:
[----:B------:R-:W-:Y:S05]  /*9c00*/  BSYNC B1 ;  /* 0x0000000000017941 */ /* 0x000fea0003800000 */
.L_x_36448:
        /* <DEDUP_REMOVED lines=11> */
.L_x_36452:
[----:B------:R-:W-:Y:S01]  /*9cc0*/  IMAD.MOV.U32 R8, RZ, RZ, R7 ;  /* 0x000000ffff087224 */ /* 0x000fe200078e0007 */
[----:B------:R-:W-:Y:S01]  /*9cd0*/  MOV R65, R64 ;  /* 0x0000004000417202 */ /* 0x000fe20000000f00 */
[----:B------:R-:W-:Y:S02]  /*9ce0*/  IMAD.MOV.U32 R10, RZ, RZ, R9 ;  /* 0x000000ffff0a7224 */ /* 0x000fe400078e0009 */
[----:B------:R-:W-:-:S07]  /*9cf0*/  IMAD.MOV.U32 R125, RZ, RZ, R124 ;  /* 0x000000ffff7d7224 */ /* 0x000fce00078e007c */
.L_x_36453:
[----:B------:R-:W-:Y:S05]  /*9d00*/  BSYNC B1 ;  /* 0x0000000000017941 */ /* 0x000fea0003800000 */
.L_x_36451:
        /* <DEDUP_REMOVED lines=11> */
.L_x_36455:
[----:B------:R-:W-:Y:S01]  /*9dc0*/  IMAD.MOV.U32 R7, RZ, RZ, R8 ;  /* 0x000000ffff077224 */ /* 0x000fe200078e0008 */
[----:B------:R-:W-:Y:S01]  /*9dd0*/  MOV R64, R63 ;  /* 0x0000003f00407202 */ /* 0x000fe20000000f00 */
[----:B------:R-:W-:Y:S02]  /*9de0*/  IMAD.MOV.U32 R9, RZ, RZ, R10 ;  /* 0x000000ffff097224 */ /* 0x000fe400078e000a */
[----:B------:R-:W-:-:S07]  /*9df0*/  IMAD.MOV.U32 R124, RZ, RZ, R127 ;  /* 0x000000ffff7c7224 */ /* 0x000fce00078e007f */
.L_x_36456:
[----:B------:R-:W-:Y:S05]  /*9e00*/  BSYNC B1 ;  /* 0x0000000000017941 */ /* 0x000fea0003800000 */
.L_x_36454:
        /* <DEDUP_REMOVED lines=11> */
.L_x_36458:
[----:B------:R-:W-:Y:S01]  /*9ec0*/  IMAD.MOV.U32 R8, RZ, RZ, R7 ;  /* 0x000000ffff087224 */ /* 0x000fe200078e0007 */
[----:B------:R-:W-:Y:S01]  /*9ed0*/  MOV R63, R62 ;  /* 0x0000003e003f7202 */ /* 0x000fe20000000f00 */
[----:B------:R-:W-:Y:S02]  /*9ee0*/  IMAD.MOV.U32 R10, RZ, RZ, R9 ;  /* 0x000000ffff0a7224 */ /* 0x000fe400078e0009 */
[----:B------:R-:W-:-:S07]  /*9ef0*/  IMAD.MOV.U32 R127, RZ, RZ, R126 ;  /* 0x000000ffff7f7224 */ /* 0x000fce00078e007e */
.L_x_36459:
[----:B------:R-:W-:Y:S05]  /*9f00*/  BSYNC B1 ;  /* 0x0000000000017941 */ /* 0x000fea0003800000 */
.L_x_36457:
        /* <DEDUP_REMOVED lines=11> */
.L_x_36461:
[----:B------:R-:W-:Y:S01]  /*9fc0*/  IMAD.MOV.U32 R7, RZ, RZ, R8 ;  /* 0x000000ffff077224 */ /* 0x000fe200078e0008 */
[----:B------:R-:W-:Y:S01]  /*9fd0*/  MOV R62, R61 ;  /* 0x0000003d003e7202 */ /* 0x000fe20000000f00 */
[----:B------:R-:W-:Y:S02]  /*9fe0*/  IMAD.MOV.U32 R9, RZ, RZ, R10 ;  /* 0x000000ffff097224 */ /* 0x000fe400078e000a */
[----:B------:R-:W-:-:S07]  /*9ff0*/  IMAD.MOV.U32 R126, RZ, RZ, R129 ;  /* 0x000000ffff7e7224 */ /* 0x000fce00078e0081 */
.L_x_36462:
[----:B------:R-:W-:Y:S05]  /*a000*/  BSYNC B1 ;  /* 0x0000000000017941 */ /* 0x000fea0003800000 */
.L_x_36460:
        /* <DEDUP_REMOVED lines=11> */
.L_x_36464:
[----:B------:R-:W-:Y:S01]  /*a0c0*/  IMAD.MOV.U32 R8, RZ, RZ, R7 ;  /* 0x000000ffff087224 */ /* 0x000fe200078e0007 */
[----:B------:R-:W-:Y:S01]  /*a0d0*/  MOV R61, R60 ;  /* 0x0000003c003d7202 */ /* 0x000fe20000000f00 */
[----:B------:R-:W-:Y:S02]  /*a0e0*/  IMAD.MOV.U32 R10, RZ, RZ, R9 ;  /* 0x000000ffff0a7224 */ /* 0x000fe400078e0009 */
[----:B------:R-:W-:-:S07]  /*a0f0*/  IMAD.MOV.U32 R129, RZ, RZ, R128 ;  /* 0x000000ffff817224 */ /* 0x000fce00078e0080 */
.L_x_36465:
[----:B------:R-:W-:Y:S05]  /*a100*/  BSYNC B1 ;  /* 0x0000000000017941 */ /* 0x000fea0003800000 */
.L_x_36463:
        /* <DEDUP_REMOVED lines=11> */
.L_x_36467:
[----:B------:R-:W-:Y:S01]  /*a1c0*/  IMAD.MOV.U32 R7, RZ, RZ, R8 ;  /* 0x000000ffff077224 */ /* 0x000fe200078e0008 */
[----:B------:R-:W-:Y:S01]  /*a1d0*/  MOV R60, R59 ;  /* 0x0000003b003c7202 */ /* 0x000fe20000000f00 */
[----:B------:R-:W-:Y:S02]  /*a1e0*/  IMAD.MOV.U32 R9, RZ, RZ, R10 ;  /* 0x000000ffff097224 */ /* 0x000fe400078e000a */
[----:B------:R-:W-:-:S07]  /*a1f0*/  IMAD.MOV.U32 R128, RZ, RZ, R131 ;  /* 0x000000ffff807224 */ /* 0x000fce00078e0083 */
.L_x_36468:
[----:B------:R-:W-:Y:S05]  /*a200*/  BSYNC B1 ;  /* 0x0000000000017941 */ /* 0x000fea0003800000 */
.L_x_36466:
        /* <DEDUP_REMOVED lines=11> */
.L_x_36470:
[----:B------:R-:W-:Y:S01]  /*a2c0*/  IMAD.MOV.U32 R8, RZ, RZ, R7 ;  /* 0x000000ffff087224 */ /* 0x000fe200078e0007 */
[----:B------:R-:W-:Y:S01]  /*a2d0*/  MOV R59, R58 ;  /* 0x0000003a003b7202 */ /* 0x000fe20000000f00 */
[----:B------:R-:W-:Y:S02]  /*a2e0*/  IMAD.MOV.U32 R10, RZ, RZ, R9 ;  /* 0x000000ffff0a7224 */ /* 0x000fe400078e0009 */
[----:B------:R-:W-:-:S07]  /*a2f0*/  IMAD.MOV.U32 R131, RZ, RZ, R130 ;  /* 0x000000ffff837224 */ /* 0x000fce00078e0082 */
.L_x_36471:
[----:B------:R-:W-:Y:S05]  /*a300*/  BSYNC B1 ;  /* 0x0000000000017941 */ /* 0x000fea0003800000 */
.L_x_36469:
        /* <DEDUP_REMOVED lines=11> */
.L_x_36473:
[----:B------:R-:W-:Y:S01]  /*a3c0*/  IMAD.MOV.U32 R7, RZ, RZ, R8 ;  /* 0x000000ffff077224 */ /* 0x000fe200078e0008 */
[----:B------:R-:W-:Y:S01]  /*a3d0*/  MOV R58, R57 ;  /* 0x00000039003a7202 */ /* 0x000fe20000000f00 */
[----:B------:R-:W-:Y:S02]  /*a3e0*/  IMAD.MOV.U32 R9, RZ, RZ, R10 ;  /* 0x000000ffff097224 */ /* 0x000fe400078e000a */
[----:B------:R-:W-:-:S07]  /*a3f0*/  IMAD.MOV.U32 R130, RZ, RZ, R133 ;  /* 0x000000ffff827224 */ /* 0x000fce00078e0085 */
.L_x_36474:
[----:B------:R-:W-:Y:S05]  /*a400*/  BSYNC B1 ;  /* 0x0000000000017941 */ /* 0x000fea0003800000 */
.L_x_36472:
        /* <DEDUP_REMOVED lines=11> */
.L_x_36476:
[----:B------:R-:W-:Y:S01]  /*a4c0*/  IMAD.MOV.U32 R8, RZ, RZ, R7 ;  /* 0x000000ffff087224 */ /* 0x000fe200078e0007 */
[----:B------:R-:W-:Y:S01]  /*a4d0*/  MOV R57, R56 ;  /* 0x0000003800397202 */ /* 0x000fe20000000f00 */
[----:B------:R-:W-:Y:S02]  /*a4e0*/  IMAD.MOV.U32 R10, RZ, RZ, R9 ;  /* 0x000000ffff0a7224 */ /* 0x000fe400078e0009 */
[----:B------:R-:W-:-:S07]  /*a4f0*/  IMAD.MOV.U32 R133, RZ, RZ, R132 ;  /* 0x000000ffff857224 */ /* 0x000fce00078e0084 */
.L_x_36477:
[----:B------:R-:W-:Y:S05]  /*a500*/  BSYNC B1 ;  /* 0x0000000000017941 */ /* 0x000fea0003800000 */
.L_x_36475:
        /* <DEDUP_REMOVED lines=11> */
.L_x_36479:
[----:B------:R-:W-:Y:S01]  /*a5c0*/  IMAD.MOV.U32 R7, RZ, RZ, R8 ;  /* 0x000000ffff077224 */ /* 0x000fe200078e0008 */
[----:B------:R-:W-:Y:S01]  /*a5d0*/  MOV R56, R55 ;  /* 0x0000003700387202 */ /* 0x000fe20000000f00 */
[----:B------:R-:W-:Y:S02]  /*a5e0*/  IMAD.MOV.U32 R9, RZ, RZ, R10 ;  /* 0x000000ffff097224 */ /* 0x000fe400078e000a */
[----:B------:R-:W-:-:S07]  /*a5f0*/  IMAD.MOV.U32 R132, RZ, RZ, R135 ;  /* 0x000000ffff847224 */ /* 0x000fce00078e0087 */
.L_x_36480:
[----:B------:R-:W-:Y:S05]  /*a600*/  BSYNC B1 ;  /* 0x0000000000017941 */ /* 0x000fea0003800000 */
.L_x_36478:
        /* <DEDUP_REMOVED lines=11> */
.L_x_36482:
[----:B------:R-:W-:Y:S01]  /*a6c0*/  IMAD.MOV.U32 R8, RZ, RZ, R7 ;  /* 0x000000ffff087224 */ /* 0x000fe200078e0007 */
[----:B------:R-:W-:Y:S01]  /*a6d0*/  MOV R55, R54 ;  /* 0x0000003600377202 */ /* 0x000fe20000000f00 */
[----:B------:R-:W-:Y:S02]  /*a6e0*/  IMAD.MOV.U32 R10, RZ, RZ, R9 ;  /* 0x000000ffff0a7224 */ /* 0x000fe400078e0009 */
[----:B------:R-:W-:-:S07]  /*a6f0*/  IMAD.MOV.U32 R135, RZ, RZ, R134 ;  /* 0x000000ffff877224 */ /* 0x000fce00078e0086 */
.L_x_36483:
[----:B------:R-:W-:Y:S05]  /*a700*/  BSYNC B1 ;  /* 0x0000000000017941 */ /* 0x000fea0003800000 */
.L_x_36481:
        /* <DEDUP_REMOVED lines=11> */
.L_x_36485:
[----:B------:R-:W-:Y:S01]  /*a7c0*/  IMAD.MOV.U32 R7, RZ, RZ, R8 ;  /* 0x000000ffff077224 */ /* 0x000fe200078e0008 */
[----:B------:R-:W-:Y:S01]  /*a7d0*/  MOV R54, R53 ;  /* 0x0000003500367202 */ /* 0x000fe20000000f00 */
[----:B------:R-:W-:Y:S02]  /*a7e0*/  IMAD.MOV.U32 R9, RZ, RZ, R10 ;  /* 0x000000ffff097224 */ /* 0x000fe400078e000a */
[----:B------:R-:W-:-:S07]  /*a7f0*/  IMAD.MOV.U32 R134, RZ, RZ, R137 ;  /* 0x000000ffff867224 */ /* 0x000fce00078e0089 */
.L_x_36486:
[----:B------:R-:W-:Y:S05]  /*a800*/  BSYNC B1 ;  /* 0x0000000000017941 */ /* 0x000fea0003800000 */
.L_x_36484:
        /* <DEDUP_REMOVED lines=11> */
.L_x_36488:
[----:B------:R-:W-:Y:S01]  /*a8c0*/  IMAD.MOV.U32 R8, RZ, RZ, R7 ;  /* 0x000000ffff087224 */ /* 0x000fe200078e0007 */
[----:B------:R-:W-:Y:S01]  /*a8d0*/  MOV R53, R52 ;  /* 0x0000003400357202 */ /* 0x000fe20000000f00 */
[----:B------:R-:W-:Y:S02]  /*a8e0*/  IMAD.MOV.U32 R10, RZ, RZ, R9 ;  /* 0x000000ffff0a7224 */ /* 0x000fe400078e0009 */
[----:B------:R-:W-:-:S07]  /*a8f0*/  IMAD.MOV.U32 R137, RZ, RZ, R136 ;  /* 0x000000ffff897224 */ /* 0x000fce00078e0088 */
.L_x_36489:
[----:B------:R-:W-:Y:S05]  /*a900*/  BSYNC B1 ;  /* 0x0000000000017941 */ /* 0x000fea0003800000 */
.L_x_36487:
        /* <DEDUP_REMOVED lines=11> */
.L_x_36491:
[----:B------:R-:W-:Y:S01]  /*a9c0*/  IMAD.MOV.U32 R7, RZ, RZ, R8 ;  /* 0x000000ffff077224 */ /* 0x000fe200078e0008 */
[----:B------:R-:W-:Y:S01]  /*a9d0*/  MOV R52, R51 ;  /* 0x0000003300347202 */ /* 0x000fe20000000f00 */
[----:B------:R-:W-:Y:S02]  /*a9e0*/  IMAD.MOV.U32 R9, RZ, RZ, R10 ;  /* 0x000000ffff097224 */ /* 0x000fe400078e000a */
[----:B------:R-:W-:-:S07]  /*a9f0*/  IMAD.MOV.U32 R136, RZ, RZ, R139 ;  /* 0x000000ffff887224 */ /* 0x000fce00078e008b */
.L_x_36492:
[----:B------:R-:W-:Y:S05]  /*aa00*/  BSYNC B1 ;  /* 0x0000000000017941 */ /* 0x000fea0003800000 */
.L_x_36490:
        /* <DEDUP_REMOVED lines=11> */
.L_x_36494:
[----:B------:R-:W-:Y:S01]  /*aac0*/  IMAD.MOV.U32 R8, RZ, RZ, R7 ;  /* 0x000000ffff087224 */ /* 0x000fe200078e0007 */
[----:B------:R-:W-:Y:S01]  /*aad0*/  MOV R51, R50 ;  /* 0x0000003200337202 */ /* 0x000fe20000000f00 */
[----:B------:R-:W-:Y:S02]  /*aae0*/  IMAD.MOV.U32 R10, RZ, RZ, R9 ;  /* 0x000000ffff0a7224 */ /* 0x000fe400078e0009 */
[----:B------:R-:W-:-:S07]  /*aaf0*/  IMAD.MOV.U32 R139, RZ, RZ, R138 ;  /* 0x000000ffff8b7224 */ /* 0x000fce00078e008a */
.L_x_36495:
[----:B------:R-:W-:Y:S05]  /*ab00*/  BSYNC B1 ;  /* 0x0000000000017941 */ /* 0x000fea0003800000 */
.L_x_36493:
        /* <DEDUP_REMOVED lines=11> */
.L_x_36497:
[----:B------:R-:W-:Y:S01]  /*abc0*/  IMAD.MOV.U32 R7, RZ, RZ, R8 ;  /* 0x000000ffff077224 */ /* 0x000fe200078e0008 */
[----:B------:R-:W-:Y:S01]  /*abd0*/  MOV R50, R49 ;  /* 0x0000003100327202 */ /* 0x000fe20000000f00 */
[----:B------:R-:W-:Y:S02]  /*abe0*/  IMAD.MOV.U32 R9, RZ, RZ, R10 ;  /* 0x000000ffff097224 */ /* 0x000fe400078e000a */
[----:B------:R-:W-:-:S07]  /*abf0*/  IMAD.MOV.U32 R138, RZ, RZ, R141 ;  /* 0x000000ffff8a7224 */ /* 0x000fce00078e008d */
.L_x_36498:
[----:B------:R-:W-:Y:S05]  /*ac00*/  BSYNC B1 ;  /* 0x0000000000017941 */ /* 0x000fea0003800000 */
.L_x_36496:
        /* <DEDUP_REMOVED lines=11> */
.L_x_36500:
[----:B------:R-:W-:Y:S01]  /*acc0*/  IMAD.MOV.U32 R8, RZ, RZ, R7 ;  /* 0x000000ffff087224 */ /* 0x000fe200078e0007 */
[----:B------:R-:W-:Y:S01]  /*acd0*/  MOV R49, R48 ;  /* 0x0000003000317202 */ /* 0x000fe20000000f00 */
[----:B------:R-:W-:Y:S02]  /*ace0*/  IMAD.MOV.U32 R10, RZ, RZ, R9 ;  /* 0x000000ffff0a7224 */ /* 0x000fe400078e0009 */
[----:B------:R-:W-:-:S07]  /*acf0*/  IMAD.MOV.U32 R141, RZ, RZ, R140 ;  /* 0x000000ffff8d7224 */ /* 0x000fce00078e008c */
.L_x_36501:
[----:B------:R-:W-:Y:S05]  /*ad00*/  BSYNC B1 ;  /* 0x0000000000017941 */ /* 0x000fea0003800000 */
.L_x_36499:
        /* <DEDUP_REMOVED lines=11> */
.L_x_36503:
[----:B------:R-:W-:Y:S01]  /*adc0*/  IMAD.MOV.U32 R7, RZ, RZ, R8 ;  /* 0x000000ffff077224 */ /* 0x000fe200078e0008 */
[----:B------:R-:W-:Y:S01]  /*add0*/  MOV R48, R47 ;  /* 0x0000002f00307202 */ /* 0x000fe20000000f00 */
[----:B------:R-:W-:Y:S02]  /*ade0*/  IMAD.MOV.U32 R9, RZ, RZ, R10 ;  /* 0x000000ffff097224 */ /* 0x000fe400078e000a */
[----:B------:R-:W-:-:S07]  /*adf0*/  IMAD.MOV.U32 R140, RZ, RZ, R143 ;  /* 0x000000ffff8c7224 */ /* 0x000fce00078e008f */
.L_x_36504:
[----:B------:R-:W-:Y:S05]  /*ae00*/  BSYNC B1 ;  /* 0x0000000000017941 */ /* 0x000fea0003800000 */
.L_x_36502:
        /* <DEDUP_REMOVED lines=11> */
.L_x_36506:
[----:B------:R-:W-:Y:S01]  /*aec0*/  IMAD.MOV.U32 R8, RZ, RZ, R7 ;  /* 0x000000ffff087224 */ /* 0x000fe200078e0007 */
[----:B------:R-:W-:Y:S01]  /*aed0*/  MOV R47, R46 ;  /* 0x0000002e002f7202 */ /* 0x000fe20000000f00 */
[----:B------:R-:W-:Y:S02]  /*aee0*/  IMAD.MOV.U32 R10, RZ, RZ, R9 ;  /* 0x000000ffff0a7224 */ /* 0x000fe400078e0009 */
[----:B------:R-:W-:-:S07]  /*aef0*/  IMAD.MOV.U32 R143, RZ, RZ, R142 ;  /* 0x000000ffff8f7224 */ /* 0x000fce00078e008e */
.L_x_36507:
[----:B------:R-:W-:Y:S05]  /*af00*/  BSYNC B1 ;  /* 0x0000000000017941 */ /* 0x000fea0003800000 */
.L_x_36505:
        /* <DEDUP_REMOVED lines=11> */
.L_x_36509:
[----:B------:R-:W-:Y:S01]  /*afc0*/  IMAD.MOV.U32 R7, RZ, RZ, R8 ;  /* 0x000000ffff077224 */ /* 0x000fe200078e0008 */
[----:B------:R-:W-:Y:S01]  /*afd0*/  MOV R46, R45 ;  /* 0x0000002d002e7202 */ /* 0x000fe20000000f00 */
[----:B------:R-:W-:Y:S02]  /*afe0*/  IMAD.MOV.U32 R9, RZ, RZ, R10 ;  /* 0x000000ffff097224 */ /* 0x000fe400078e000a */
[----:B------:R-:W-:-:S07]  /*aff0*/  IMAD.MOV.U32 R142, RZ, RZ, R145 ;  /* 0x000000ffff8e7224 */ /* 0x000fce00078e0091 */
.L_x_36510:
[----:B------:R-:W-:Y:S05]  /*b000*/  BSYNC B1 ;  /* 0x0000000000017941 */ /* 0x000fea0003800000 */
.L_x_36508:
        /* <DEDUP_REMOVED lines=11> */
.L_x_36512:
[----:B------:R-:W-:Y:S01]  /*b0c0*/  IMAD.MOV.U32 R8, RZ, RZ, R7 ;  /* 0x000000ffff087224 */ /* 0x000fe200078e0007 */
[----:B------:R-:W-:Y:S01]  /*b0d0*/  MOV R45, R44 ;  /* 0x0000002c002d7202 */ /* 0x000fe20000000f00 */
[----:B------:R-:W-:Y:S02]  /*b0e0*/  IMAD.MOV.U32 R10, RZ, RZ, R9 ;  /* 0x000000ffff0a7224 */ /* 0x000fe400078e0009 */
[----:B------:R-:W-:-:S07]  /*b0f0*/  IMAD.MOV.U32 R145, RZ, RZ, R144 ;  /* 0x000000ffff917224 */ /* 0x000fce00078e0090 */
.L_x_36513:
[----:B------:R-:W-:Y:S05]  /*b100*/  BSYNC B1 ;  /* 0x0000000000017941 */ /* 0x000fea0003800000 */
.L_x_36511:
        /* <DEDUP_REMOVED lines=11> */
.L_x_36515:
[----:B------:R-:W-:Y:S01]  /*b1c0*/  IMAD.MOV.U32 R7, RZ, RZ, R8 ;  /* 0x000000ffff077224 */ /* 0x000fe200078e0008 */
[----:B------:R-:W-:Y:S01]  /*b1d0*/  MOV R44, R43 ;  /* 0x0000002b002c7202 */ /* 0x000fe20000000f00 */
[----:B------:R-:W-:Y:S02]  /*b1e0*/  IMAD.MOV.U32 R9, RZ, RZ, R10 ;  /* 0x000000ffff097224 */ /* 0x000fe400078e000a */
[----:B------:R-:W-:-:S07]  /*b1f0*/  IMAD.MOV.U32 R144, RZ, RZ, R147 ;  /* 0x000000ffff907224 */ /* 0x000fce00078e0093 */
.L_x_36516:
[----:B------:R-:W-:Y:S05]  /*b200*/  BSYNC B1 ;  /* 0x0000000000017941 */ /* 0x000fea0003800000 */
.L_x_36514:
        /* <DEDUP_REMOVED lines=11> */
.L_x_36518:
[----:B------:R-:W-:Y:S01]  /*b2c0*/  IMAD.MOV.U32 R8, RZ, RZ, R7 ;  /* 0x000000ffff087224 */ /* 0x000fe200078e0007 */
[----:B------:R-:W-:Y:S01]  /*b2d0*/  MOV R43, R42 ;  /* 0x0000002a002b7202 */ /* 0x000fe20000000f00 */
[----:B------:R-:W-:Y:S02]  /*b2e0*/  IMAD.MOV.U32 R10, RZ, RZ, R9 ;  /* 0x000000ffff0a7224 */ /* 0x000fe400078e0009 */
[----:B------:R-:W-:-:S07]  /*b2f0*/  IMAD.MOV.U32 R147, RZ, RZ, R146 ;  /* 0x000000ffff937224 */ /* 0x000fce00078e0092 */
.L_x_36519:
[----:B------:R-:W-:Y:S05]  /*b300*/  BSYNC B1 ;  /* 0x0000000000017941 */ /* 0x000fea0003800000 */
.L_x_36517:
        /* <DEDUP_REMOVED lines=11> */
.L_x_36521:
[----:B------:R-:W-:Y:S01]  /*b3c0*/  IMAD.MOV.U32 R7, RZ, RZ, R8 ;  /* 0x000000ffff077224 */ /* 0x000fe200078e0008 */
[----:B------:R-:W-:Y:S01]  /*b3d0*/  MOV R42, R41 ;  /* 0x00000029002a7202 */ /* 0x000fe20000000f00 */
[----:B------:R-:W-:Y:S02]  /*b3e0*/  IMAD.MOV.U32 R9, RZ, RZ, R10 ;  /* 0x000000ffff097224 */ /* 0x000fe400078e000a */
[----:B------:R-:W-:-:S07]  /*b3f0*/  IMAD.MOV.U32 R146, RZ, RZ, R149 ;  /* 0x000000ffff927224 */ /* 0x000fce00078e0095 */
.L_x_36522:
[----:B------:R-:W-:Y:S05]  /*b400*/  BSYNC B1 ;  /* 0x0000000000017941 */ /* 0x000fea0003800000 */
.L_x_36520:
        /* <DEDUP_REMOVED lines=11> */
.L_x_36524:
[----:B------:R-:W-:Y:S01]  /*b4c0*/  IMAD.MOV.U32 R8, RZ, RZ, R7 ;  /* 0x000000ffff087224 */ /* 0x000fe200078e0007 */
[----:B------:R-:W-:Y:S01]  /*b4d0*/  MOV R41, R40 ;  /* 0x0000002800297202 */ /* 0x000fe20000000f00 */
[----:B------:R-:W-:Y:S02]  /*b4e0*/  IMAD.MOV.U32 R10, RZ, RZ, R9 ;  /* 0x000000ffff0a7224 */ /* 0x000fe400078e0009 */
[----:B------:R-:W-:-:S07]  /*b4f0*/  IMAD.MOV.U32 R149, RZ, RZ, R148 ;  /* 0x000000ffff957224 */ /* 0x000fce00078e0094 */
.L_x_36525:
[----:B------:R-:W-:Y:S05]  /*b500*/  BSYNC B1 ;  /* 0x0000000000017941 */ /* 0x000fea0003800000 */
.L_x_36523:
        /* <DEDUP_REMOVED lines=11> */
.L_x_36527:
[----:B------:R-:W-:Y:S01]  /*b5c0*/  IMAD.MOV.U32 R7, RZ, RZ, R8 ;  /* 0x000000ffff077224 */ /* 0x000fe200078e0008 */
[----:B------:R-:W-:Y:S01]  /*b5d0*/  MOV R40, R39 ;  /* 0x0000002700287202 */ /* 0x000fe20000000f00 */
[----:B------:R-:W-:Y:S02]  /*b5e0*/  IMAD.MOV.U32 R9, RZ, RZ, R10 ;  /* 0x000000ffff097224 */ /* 0x000fe400078e000a */
[----:B------:R-:W-:-:S07]  /*b5f0*/  IMAD.MOV.U32 R148, RZ, RZ, R151 ;  /* 0x000000ffff947224 */ /* 0x000fce00078e0097 */
.L_x_36528:
[----:B------:R-:W-:Y:S05]  /*b600*/  BSYNC B1 ;  /* 0x0000000000017941 */ /* 0x000fea0003800000 */
.L_x_36526:
        /* <DEDUP_REMOVED lines=11> */
.L_x_36530:
[----:B------:R-:W-:Y:S01]  /*b6c0*/  IMAD.MOV.U32 R8, RZ, RZ, R7 ;  /* 0x000000ffff087224 */ /* 0x000fe200078e0007 */
[----:B------:R-:W-:Y:S01]  /*b6d0*/  MOV R39, R38 ;  /* 0x0000002600277202 */ /* 0x000fe20000000f00 */
[----:B------:R-:W-:Y:S02]  /*b6e0*/  IMAD.MOV.U32 R10, RZ, RZ, R9 ;  /* 0x000000ffff0a7224 */ /* 0x000fe400078e0009 */
[----:B------:R-:W-:-:S07]  /*b6f0*/  IMAD.MOV.U32 R151, RZ, RZ, R150 ;  /* 0x000000ffff977224 */ /* 0x000fce00078e0096 */
.L_x_36531:
[----:B------:R-:W-:Y:S05]  /*b700*/  BSYNC B1 ;  /* 0x0000000000017941 */ /* 0x000fea0003800000 */
.L_x_36529:
        /* <DEDUP_REMOVED lines=11> */
.L_x_36533:
[----:B------:R-:W-:Y:S01]  /*b7c0*/  IMAD.MOV.U32 R7, RZ, RZ, R8 ;  /* 0x000000ffff077224 */ /* 0x000fe200078e0008 */
[----:B------:R-:W-:Y:S01]  /*b7d0*/  MOV R38, R37 ;  /* 0x0000002500267202 */ /* 0x000fe20000000f00 */
[----:B------:R-:W-:Y:S02]  /*b7e0*/  IMAD.MOV.U32 R9, RZ, RZ, R10 ;  /* 0x000000ffff097224 */ /* 0x000fe400078e000a */
[----:B------:R-:W-:-:S07]  /*b7f0*/  IMAD.MOV.U32 R150, RZ, RZ, R153 ;  /* 0x000000ffff967224 */ /* 0x000fce00078e0099 */
.L_x_36534:
[----:B------:R-:W-:Y:S05]  /*b800*/  BSYNC B1 ;  /* 0x0000000000017941 */ /* 0x000fea0003800000 */
.L_x_36532:
        /* <DEDUP_REMOVED lines=11> */
.L_x_36536:
[----:B------:R-:W-:Y:S01]  /*b8c0*/  IMAD.MOV.U32 R8, RZ, RZ, R7 ;  /* 0x000000ffff087224 */ /* 0x000fe200078e0007 */
[----:B------:R-:W-:Y:S01]  /*b8d0*/  MOV R37, R36 ;  /* 0x0000002400257202 */ /* 0x000fe20000000f00 */
[----:B------:R-:W-:Y:S02]  /*b8e0*/  IMAD.MOV.U32 R10, RZ, RZ, R9 ;  /* 0x000000ffff0a7224 */ /* 0x000fe400078e0009 */
[----:B------:R-:W-:-:S07]  /*b8f0*/  IMAD.MOV.U32 R153, RZ, RZ, R152 ;  /* 0x000000ffff997224 */ /* 0x000fce00078e0098 */
.L_x_36537:
[----:B------:R-:W-:Y:S05]  /*b900*/  BSYNC B1 ;  /* 0x0000000000017941 */ /* 0x000fea0003800000 */
.L_x_36535:
        /* <DEDUP_REMOVED lines=11> */
.L_x_36539:
[----:B------:R-:W-:Y:S01]  /*b9c0*/  IMAD.MOV.U32 R7, RZ, RZ, R8 ;  /* 0x000000ffff077224 */ /* 0x000fe200078e0008 */
[----:B------:R-:W-:Y:S01]  /*b9d0*/  MOV R36, R35 ;  /* 0x0000002300247202 */ /* 0x000fe20000000f00 */
[----:B------:R-:W-:Y:S02]  /*b9e0*/  IMAD.MOV.U32 R9, RZ, RZ, R10 ;  /* 0x000000ffff097224 */ /* 0x000fe400078e000a */
[----:B------:R-:W-:-:S07]  /*b9f0*/  IMAD.MOV.U32 R152, RZ, RZ, R155 ;  /* 0x000000ffff987224 */ /* 0x000fce00078e009b */
.L_x_36540:
[----:B------:R-:W-:Y:S05]  /*ba00*/  BSYNC B1 ;  /* 0x0000000000017941 */ /* 0x000fea0003800000 */
.L_x_36538:
        /* <DEDUP_REMOVED lines=11> */
.L_x_36542:
[----:B------:R-:W-:Y:S01]  /*bac0*/  IMAD.MOV.U32 R8, RZ, RZ, R7 ;  /* 0x000000ffff087224 */ /* 0x000fe200078e0007 */
[----:B------:R-:W-:Y:S01]  /*bad0*/  MOV R35, R34 ;  /* 0x0000002200237202 */ /* 0x000fe20000000f00 */
[----:B------:R-:W-:Y:S02]  /*bae0*/  IMAD.MOV.U32 R10, RZ, RZ, R9 ;  /* 0x000000ffff0a7224 */ /* 0x000fe400078e0009 */
[----:B------:R-:W-:-:S07]  /*baf0*/  IMAD.MOV.U32 R155, RZ, RZ, R154 ;  /* 0x000000ffff9b7224 */ /* 0x000fce00078e009a */
.L_x_36543:
[----:B------:R-:W-:Y:S05]  /*bb00*/  BSYNC B1 ;  /* 0x0000000000017941 */ /* 0x000fea0003800000 */
.L_x_36541:
        /* <DEDUP_REMOVED lines=11> */
.L_x_36545:
[----:B------:R-:W-:Y:S01]  /*bbc0*/  IMAD.MOV.U32 R7, RZ, RZ, R8 ;  /* 0x000000ffff077224 */ /* 0x000fe200078e0008 */
[----:B------:R-:W-:Y:S01]  /*bbd0*/  MOV R34, R33 ;  /* 0x0000002100227202 */ /* 0x000fe20000000f00 */
[----:B------:R-:W-:Y:S02]  /*bbe0*/  IMAD.MOV.U32 R9, RZ, RZ, R10 ;  /* 0x000000ffff097224 */ /* 0x000fe400078e000a */
[----:B------:R-:W-:-:S07]  /*bbf0*/  IMAD.MOV.U32 R154, RZ, RZ, R159 ;  /* 0x000000ffff9a7224 */ /* 0x000fce00078e009f */
.L_x_36546:
[----:B------:R-:W-:Y:S05]  /*bc00*/  BSYNC B1 ;  /* 0x0000000000017941 */ /* 0x000fea0003800000 */
.L_x_36544:
        /* <DEDUP_REMOVED lines=11> */
.L_x_36548:
[----:B------:R-:W-:Y:S01]  /*bcc0*/  IMAD.MOV.U32 R159, RZ, RZ, R158 ;  /* 0x000000ffff9f7224 */ /* 0x000fe200078e009e */
[----:B------:R-:W-:Y:S01]  /*bcd0*/  MOV R33, R32 ;  /* 0x0000002000217202 */ /* 0x000fe20000000f00 */
[----:B------:R-:W-:Y:S02]  /*bce0*/  IMAD.MOV.U32 R8, RZ, RZ, R7 ;  /* 0x000000ffff087224 */ /* 0x000fe400078e0007 */
[----:B------:R-:W-:Y:S02]  /*bcf0*/  IMAD.MOV.U32 R10, RZ, RZ, R9 ;  /* 0x000000ffff0a7224 */ /* 0x000fe400078e0009 */
[----:B------:R-:W-:Y:S02]  /*bd00*/  IMAD.MOV.U32 R158, RZ, RZ, R7 ;  /* 0x000000ffff9e7224 */ /* 0x000fe400078e0007 */
[----:B------:R-:W-:-:S07]  /*bd10*/  IMAD.MOV.U32 R32, RZ, RZ, R9 ;  /* 0x000000ffff207224 */ /* 0x000fce00078e0009 */
.L_x_36549:
[----:B------:R-:W-:Y:S05]  /*bd20*/  BSYNC B1 ;  /* 0x0000000000017941 */ /* 0x000fea0003800000 */
.L_x_36547:
[----:B------:R-:W-:Y:S01]  /*bd30*/  VIADD R0, R0, 0x4 ;  /* 0x0000000400007836 */ /* 0x000fe20000000000 */
[----:B------:R-:W-:Y:S06]  /*bd40*/  @P1 BRA `(.L_x_36550) ;  /* 0xffffffc0000c1947 */ /* 0x000fec000383ffff */
[----:B------:R-:W-:Y:S01]  /*bd50*/  FADD.FTZ R156, R156, R5 ;  /* 0x000000059c9c7221 */ /* 0x000fe20000010000 */
[----:B------:R-:W-:Y:S01]  /*bd60*/  MOV R157, R6 ;  /* 0x00000006009d7202 */ /* 0x000fe20000000f00 */
[----:B------:R-:W-:Y:S02]  /*bd70*/  IMAD.MOV.U32 R158, RZ, RZ, R8 ;  /* 0x000000ffff9e7224 */ /* 0x000fe400078e0008 */
[----:B------:R-:W-:-:S07]  /*bd80*/  IMAD.MOV.U32 R32, RZ, RZ, R10 ;  /* 0x000000ffff207224 */ /* 0x000fce00078e000a */
.L_x_36360:
[----:B------:R-:W-:Y:S05]  /*bd90*/  BSYNC B0 ;  /* 0x0000000000007941 */ /* 0x000fea0003800000 */
.L_x_36359:
        /* <DEDUP_REMOVED lines=210> */
.L_x_36742:
        /* <DEDUP_REMOVED lines=20> */
.L_x_36554:
[----:B------:R-:W-:Y:S01]  /*cc00*/  IMAD.MOV.U32 R8, RZ, RZ, R3 ;  /* 0x000000ffff087224 */ /* 0x000fe200078e0003 */
[----:B------:R-:W-:Y:S01]  /*cc10*/  MOV R3, R2 ;  /* 0x0000000200037202 */ /* 0x000fe20000000f00 */
[----:B------:R-:W-:Y:S02]  /*cc20*/  IMAD.MOV.U32 R10, RZ, RZ, R95 ;  /* 0x000000ffff0a7224 */ /* 0x000fe400078e005f */
[----:B------:R-:W-:-:S07]  /*cc30*/  IMAD.MOV.U32 R95, RZ, RZ, R94 ;  /* 0x000000ffff5f7224 */ /* 0x000fce00078e005e */
.L_x_36555:
[----:B------:R-:W-:Y:S05]  /*cc40*/  BSYNC B1 ;  /* 0x0000000000017941 */ /* 0x000fea0003800000 */
.L_x_36553:
        /* <DEDUP_REMOVED lines=11> */
.L_x_36557:
[----:B------:R-:W-:Y:S01]  /*cd00*/  IMAD.MOV.U32 R7, RZ, RZ, R8 ;  /* 0x000000ffff077224 */ /* 0x000fe200078e0008 */
[----:B------:R-:W-:Y:S01]  /*cd10*/  MOV R2, R97 ;  /* 0x0000006100027202 */ /* 0x000fe20000000f00 */
[----:B------:R-:W-:Y:S02]  /*cd20*/  IMAD.MOV.U32 R9, RZ, RZ, R10 ;  /* 0x000000ffff097224 */ /* 0x000fe400078e000a */
[----:B------:R-:W-:-:S07]  /*cd30*/  IMAD.MOV.U32 R94, RZ, RZ, R93 ;  /* 0x000000ffff5e7224 */ /* 0x000fce00078e005d */
.L_x_36558:
[----:B------:R-:W-:Y:S05]  /*cd40*/  BSYNC B1 ;  /* 0x0000000000017941 */ /* 0x000fea0003800000 */
.L_x_36556:
        /* <DEDUP_REMOVED lines=11> */
.L_x_36560:
[----:B------:R-:W-:Y:S01]  /*ce00*/  IMAD.MOV.U32 R8, RZ, RZ, R7 ;  /* 0x000000ffff087224 */ /* 0x000fe200078e0007 */
[----:B------:R-:W-:Y:S01]  /*ce10*/  MOV R97, R96 ;  /* 0x0000006000617202 */ /* 0x000fe20000000f00 */
[----:B------:R-:W-:Y:S02]  /*ce20*/  IMAD.MOV.U32 R10, RZ, RZ, R9 ;  /* 0x000000ffff0a7224 */ /* 0x000fe400078e0009 */
[----:B------:R-:W-:-:S07]  /*ce30*/  IMAD.MOV.U32 R93, RZ, RZ, R92 ;  /* 0x000000ffff5d7224 */ /* 0x000fce00078e005c */
.L_x_36561:
[----:B------:R-:W-:Y:S05]  /*ce40*/  BSYNC B1 ;  /* 0x0000000000017941 */ /* 0x000fea0003800000 */
.L_x_36559:
        /* <DEDUP_REMOVED lines=11> */
.L_x_36563:
[----:B------:R-:W-:Y:S01]  /*cf00*/  IMAD.MOV.U32 R7, RZ, RZ, R8 ;  /* 0x000000ffff077224 */ /* 0x000fe200078e0008 */
[----:B------:R-:W-:Y:S01]  /*cf10*/  MOV R96, R99 ;  /* 0x0000006300607202 */ /* 0x000fe20000000f00 */
[----:B------:R-:W-:Y:S02]  /*cf20*/  IMAD.MOV.U32 R9, RZ, RZ, R10 ;  /* 0x000000ffff097224 */ /* 0x000fe400078e000a */
[----:B------:R-:W-:-:S07]  /*cf30*/  IMAD.MOV.U32 R92, RZ, RZ, R91 ;  /* 0x000000ffff5c7224 */ /* 0x000fce00078e005b */
.L_x_36564:
[----:B------:R-:W-:Y:S05]  /*cf40*/  BSYNC B1 ;  /* 0x0000000000017941 */ /* 0x000fea0003800000 */
.L_x_36562:
        /* <DEDUP_REMOVED lines=11> */
.L_x_36566:
[----:B------:R-:W-:Y:S01]  /*d000*/  IMAD.MOV.U32 R8, RZ, RZ, R7 ;  /* 0x000000ffff087224 */ /* 0x000fe200078e0007 */
[----:B------:R-:W-:Y:S01]  /*d010*/  MOV R99, R98 ;  /* 0x0000006200637202 */ /* 0x000fe20000000f00 */
[----:B------:R-:W-:Y:S02]  /*d020*/  IMAD.MOV.U32 R10, RZ, RZ, R9 ;  /* 0x000000ffff0a7224 */ /* 0x000fe400078e0009 */
[----:B------:R-:W-:-:S07]  /*d030*/  IMAD.MOV.U32 R91, RZ, RZ, R90 ;  /* 0x000000ffff5b7224 */ /* 0x000fce00078e005a */
.L_x_36567:
[----:B------:R-:W-:Y:S05]  /*d040*/  BSYNC B1 ;  /* 0x0000000000017941 */ /* 0x000fea0003800000 */
.L_x_36565:
        /* <DEDUP_REMOVED lines=11> */
.L_x_36569:
[----:B------:R-:W-:Y:S01]  /*d100*/  IMAD.MOV.U32 R7, RZ, RZ, R8 ;  /* 0x000000ffff077224 */ /* 0x000fe200078e0008 */
[----:B------:R-:W-:Y:S01]  /*d110*/  MOV R98, R101 ;  /* 0x0000006500627202 */ /* 0x000fe20000000f00 */
[----:B------:R-:W-:Y:S02]  /*d120*/  IMAD.MOV.U32 R9, RZ, RZ, R10 ;  /* 0x000000ffff097224 */ /* 0x000fe400078e000a */
[----:B------:R-:W-:-:S07]  /*d130*/  IMAD.MOV.U32 R90, RZ, RZ, R89 ;  /* 0x000000ffff5a7224 */ /* 0x000fce00078e0059 */
.L_x_36570:
[----:B------:R-:W-:Y:S05]  /*d140*/  BSYNC B1 ;  /* 0x0000000000017941 */ /* 0x000fea0003800000 */
.L_x_36568:
        /* <DEDUP_REMOVED lines=11> */
.L_x_36572:
[----:B------:R-:W-:Y:S01]  /*d200*/  IMAD.MOV.U32 R8, RZ, RZ, R7 ;  /* 0x000000ffff087224 */ /* 0x000fe200078e0007 */
[----:B------:R-:W-:Y:S01]  /*d210*/  MOV R101, R100 ;  /* 0x0000006400657202 */ /* 0x000fe20000000f00 */
[----:B------:R-:W-:Y:S02]  /*d220*/  IMAD.MOV.U32 R10, RZ, RZ, R9 ;  /* 0x000000ffff0a7224 */ /* 0x000fe400078e0009 */
[----:B------:R-:W-:-:S07]  /*d230*/  IMAD.MOV.U32 R89, RZ, RZ, R88 ;  /* 0x000000ffff597224 */ /* 0x000fce00078e0058 */
.L_x_36573:
[----:B------:R-:W-:Y:S05]  /*d240*/  BSYNC B1 ;  /* 0x0000000000017941 */ /* 0x000fea0003800000 */
.L_x_36571:
        /* <DEDUP_REMOVED lines=11> */
.L_x_36575:
[----:B------:R-:W-:Y:S01]  /*d300*/  IMAD.MOV.U32 R7, RZ, RZ, R8 ;  /* 0x000000ffff077224 */ /* 0x000fe200078e0008 */
[----:B------:R-:W-:Y:S01]  /*d310*/  MOV R100, R103 ;  /* 0x0000006700647202 */ /* 0x000fe20000000f00 */
[----:B------:R-:W-:Y:S02]  /*d320*/  IMAD.MOV.U32 R9, RZ, RZ, R10 ;  /* 0x000000ffff097224 */ /* 0x000fe400078e000a */
[----:B------:R-:W-:-:S07]  /*d330*/  IMAD.MOV.U32 R88, RZ, RZ, R87 ;  /* 0x000000ffff587224 */ /* 0x000fce00078e0057 */
.L_x_36576:
[----:B------:R-:W-:Y:S05]  /*d340*/  BSYNC B1 ;  /* 0x0000000000017941 */ /* 0x000fea0003800000 */
.L_x_36574:
        /* <DEDUP_REMOVED lines=11> */
.L_x_36578:
[----:B------:R-:W-:Y:S01]  /*d400*/  IMAD.MOV.U32 R8, RZ, RZ, R7 ;  /* 0x000000ffff087224 */ /* 0x000fe200078e0007 */
[----:B------:R-:W-:Y:S01]  /*d410*/  MOV R103, R102 ;  /* 0x0000006600677202 */ /* 0x000fe20000000f00 */
[----:B------:R-:W-:Y:S02]  /*d420*/  IMAD.MOV.U32 R10, RZ, RZ, R9 ;  /* 0x000000ffff0a7224 */ /* 0x000fe400078e0009 */
[----:B------:R-:W-:-:S07]  /*d430*/  IMAD.MOV.U32 R87, RZ, RZ, R86 ;  /* 0x000000ffff577224 */ /* 0x000fce00078e0056 */
.L_x_36579:
[----:B------:R-:W-:Y:S05]  /*d440*/  BSYNC B1 ;  /* 0x0000000000017941 */ /* 0x000fea0003800000 */
.L_x_36577:
        /* <DEDUP_REMOVED lines=11> */
.L_x_36581:
[----:B------:R-:W-:Y:S01]  /*d500*/  IMAD.MOV.U32 R7, RZ, RZ, R8 ;  /* 0x000000ffff077224 */ /* 0x000fe200078e0008 */
[----:B------:R-:W-:Y:S01]  /*d510*/  MOV R102, R105 ;  /* 0x0000006900667202 */ /* 0x000fe20000000f00 */
[----:B------:R-:W-:Y:S02]  /*d520*/  IMAD.MOV.U32 R9, RZ, RZ, R10 ;  /* 0x000000ffff097224 */ /* 0x000fe400078e000a */
[----:B------:R-:W-:-:S07]  /*d530*/  IMAD.MOV.U32 R86, RZ, RZ, R85 ;  /* 0x000000ffff567224 */ /* 0x000fce00078e0055 */
.L_x_36582:
[----:B------:R-:W-:Y:S05]  /*d540*/  BSYNC B1 ;  /* 0x0000000000017941 */ /* 0x000fea0003800000 */
.L_x_36580:
        /* <DEDUP_REMOVED lines=11> */
.L_x_36584:
[----:B------:R-:W-:Y:S01]  /*d600*/  IMAD.MOV.U32 R8, RZ, RZ, R7 ;  /* 0x000000ffff087224 */ /* 0x000fe200078e0007 */
[----:B------:R-:W-:Y:S01]  /*d610*/  MOV R105, R104 ;  /* 0x0000006800697202 */ /* 0x000fe20000000f00 */
[----:B------:R-:W-:Y:S02]  /*d620*/  IMAD.MOV.U32 R10, RZ, RZ, R9 ;  /* 0x000000ffff0a7224 */ /* 0x000fe400078e0009 */
[----:B------:R-:W-:-:S07]  /*d630*/  IMAD.MOV.U32 R85, RZ, RZ, R84 ;  /* 0x000000ffff557224 */ /* 0x000fce00078e0054 */
.L_x_36585:
[----:B------:R-:W-:Y:S05]  /*d640*/  BSYNC B1 ;  /* 0x0000000000017941 */ /* 0x000fea0003800000 */
.L_x_36583:
        /* <DEDUP_REMOVED lines=11> */
.L_x_36587:
[----:B------:R-:W-:Y:S01]  /*d700*/  IMAD.MOV.U32 R7, RZ, RZ, R8 ;  /* 0x000000ffff077224 */ /* 0x000fe200078e0008 */
[----:B------:R-:W-:Y:S01]  /*d710*/  MOV R104, R107 ;  /* 0x0000006b00687202 */ /* 0x000fe20000000f00 */
[----:B------:R-:W-:Y:S02]  /*d720*/  IMAD.MOV.U32 R9, RZ, RZ, R10 ;  /* 0x000000ffff097224 */ /* 0x000fe400078e000a */
[----:B------:R-:W-:-:S07]  /*d730*/  IMAD.MOV.U32 R84, RZ, RZ, R83 ;  /* 0x000000ffff547224 */ /* 0x000fce00078e0053 */
.L_x_36588:
[----:B------:R-:W-:Y:S05]  /*d740*/  BSYNC B1 ;  /* 0x0000000000017941 */ /* 0x000fea0003800000 */
.L_x_36586:
        /* <DEDUP_REMOVED lines=11> */
.L_x_36590:
[----:B------:R-:W-:Y:S01]  /*d800*/  IMAD.MOV.U32 R8, RZ, RZ, R7 ;  /* 0x000000ffff087224 */ /* 0x000fe200078e0007 */
[----:B------:R-:W-:Y:S01]  /*d810*/  MOV R107, R106 ;  /* 0x0000006a006b7202 */ /* 0x000fe20000000f00 */
[----:B------:R-:W-:Y:S02]  /*d820*/  IMAD.MOV.U32 R10, RZ, RZ, R9 ;  /* 0x000000ffff0a7224 */ /* 0x000fe400078e0009 */
[----:B------:R-:W-:-:S07]  /*d830*/  IMAD.MOV.U32 R83, RZ, RZ, R82 ;  /* 0x000000ffff537224 */ /* 0x000fce00078e0052 */
.L_x_36591:
[----:B------:R-:W-:Y:S05]  /*d840*/  BSYNC B1 ;  /* 0x0000000000017941 */ /* 0x000fea0003800000 */
.L_x_36589:
        /* <DEDUP_REMOVED lines=11> */
.L_x_36593:
[----:B------:R-:W-:Y:S01]  /*d900*/  IMAD.MOV.U32 R7, RZ, RZ, R8 ;  /* 0x000000ffff077224 */ /* 0x000fe200078e0008 */
[----:B------:R-:W-:Y:S01]  /*d910*/  MOV R106, R109 ;  /* 0x0000006d006a7202 */ /* 0x000fe20000000f00 */
[----:B------:R-:W-:Y:S02]  /*d920*/  IMAD.MOV.U32 R9, RZ, RZ, R10 ;  /* 0x000000ffff097224 */ /* 0x000fe400078e000a */
[----:B------:R-:W-:-:S07]  /*d930*/  IMAD.MOV.U32 R82, RZ, RZ, R81 ;  /* 0x000000ffff527224 */ /* 0x000fce00078e0051 */
.L_x_36594:
[----:B------:R-:W-:Y:S05]  /*d940*/  BSYNC B1 ;  /* 0x0000000000017941 */ /* 0x000fea0003800000 */
.L_x_36592:
        /* <DEDUP_REMOVED lines=11> */
.L_x_36596:
[----:B------:R-:W-:Y:S01]  /*da00*/  IMAD.MOV.U32 R8, RZ, RZ, R7 ;  /* 0x000000ffff087224 */ /* 0x000fe200078e0007 */
[----:B------:R-:W-:Y:S01]  /*da10*/  MOV R109, R108 ;  /* 0x0000006c006d7202 */ /* 0x000fe20000000f00 */
[----:B------:R-:W-:Y:S02]  /*da20*/  IMAD.MOV.U32 R10, RZ, RZ, R9 ;  /* 0x000000ffff0a7224 */ /* 0x000fe400078e0009 */
[----:B------:R-:W-:-:S07]  /*da30*/  IMAD.MOV.U32 R81, RZ, RZ, R80 ;  /* 0x000000ffff517224 */ /* 0x000fce00078e0050 */
.L_x_36597:
[----:B------:R-:W-:Y:S05]  /*da40*/  BSYNC B1 ;  /* 0x0000000000017941 */ /* 0x000fea0003800000 */
.L_x_36595:
        /* <DEDUP_REMOVED lines=11> */
.L_x_36599:
[----:B------:R-:W-:Y:S01]  /*db00*/  IMAD.MOV.U32 R7, RZ, RZ, R8 ;  /* 0x000000ffff077224 */ /* 0x000fe200078e0008 */
[----:B------:R-:W-:Y:S01]  /*db10*/  MOV R108, R111 ;  /* 0x0000006f006c7202 */ /* 0x000fe20000000f00 */
[----:B------:R-:W-:Y:S02]  /*db20*/  IMAD.MOV.U32 R9, RZ, RZ, R10 ;  /* 0x000000ffff097224 */ /* 0x000fe400078e000a */
[----:B------:R-:W-:-:S07]  /*db30*/  IMAD.MOV.U32 R80, RZ, RZ, R79 ;  /* 0x000000ffff507224 */ /* 0x000fce00078e004f */
.L_x_36600:
[----:B------:R-:W-:Y:S05]  /*db40*/  BSYNC B1 ;  /* 0x0000000000017941 */ /* 0x000fea0003800000 */
.L_x_36598:
        /* <DEDUP_REMOVED lines=11> */
.L_x_36602:
[----:B------:R-:W-:Y:S01]  /*dc00*/  IMAD.MOV.U32 R8, RZ, RZ, R7 ;  /* 0x000000ffff087224 */ /* 0x000fe200078e0007 */
[----:B------:R-:W-:Y:S01]  /*dc10*/  MOV R111, R110 ;  /* 0x0000006e006f7202 */ /* 0x000fe20000000f00 */
[----:B------:R-:W-:Y:S02]  /*dc20*/  IMAD.MOV.U32 R10, RZ, RZ, R9 ;  /* 0x000000ffff0a7224 */ /* 0x000fe400078e0009 */
[----:B------:R-:W-:-:S07]  /*dc30*/  IMAD.MOV.U32 R79, RZ, RZ, R78 ;  /* 0x000000ffff4f7224 */ /* 0x000fce00078e004e */
.L_x_36603:
[----:B------:R-:W-:Y:S05]  /*dc40*/  BSYNC B1 ;  /* 0x0000000000017941 */ /* 0x000fea0003800000 */
.L_x_36601:
        /* <DEDUP_REMOVED lines=11> */
.L_x_36605:
[----:B------:R-:W-:Y:S01]  /*dd00*/  IMAD.MOV.U32 R7, RZ, RZ, R8 ;  /* 0x000000ffff077224 */ /* 0x000fe200078e0008 */
[----:B------:R-:W-:Y:S01]  /*dd10*/  MOV R110, R113 ;  /* 0x00000071006e7202 */ /* 0x000fe20000000f00 */
[----:B------:R-:W-:Y:S02]  /*dd20*/  IMAD.MOV.U32 R9, RZ, RZ, R10 ;  /* 0x000000ffff097224 */ /* 0x000fe400078e000a */
[----:B------:R-:W-:-:S07]  /*dd30*/  IMAD.MOV.U32 R78, RZ, RZ, R77 ;  /* 0x000000ffff4e7224 */ /* 0x000fce00078e004d */
.L_x_36606:
[----:B------:R-:W-:Y:S05]  /*dd40*/  BSYNC B1 ;  /* 0x0000000000017941 */ /* 0x000fea0003800000 */
.L_x_36604:
        /* <DEDUP_REMOVED lines=11> */
.L_x_36608:
[----:B------:R-:W-:Y:S01]  /*de00*/  IMAD.MOV.U32 R8, RZ, RZ, R7 ;  /* 0x000000ffff087224 */ /* 0x000fe200078e0007 */
[----:B------:R-:W-:Y:S01]  /*de10*/  MOV R113, R112 ;  /* 0x0000007000717202 */ /* 0x000fe20000000f00 */
[----:B------:R-:W-:Y:S02]  /*de20*/  IMAD.MOV.U32 R10, RZ, RZ, R9 ;  /* 0x000000ffff0a7224 */ /* 0x000fe400078e0009 */
[----:B------:R-:W-:-:S07]  /*de30*/  IMAD.MOV.U32 R77, RZ, RZ, R76 ;  /* 0x000000ffff4d7224 */ /* 0x000fce00078e004c */
.L_x_36609:
[----:B------:R-:W-:Y:S05]  /*de40*/  BSYNC B1 ;  /* 0x0000000000017941 */ /* 0x000fea0003800000 */
.L_x_36607:
        /* <DEDUP_REMOVED lines=11> */
.L_x_36611:
[----:B------:R-:W-:Y:S01]  /*df00*/  IMAD.MOV.U32 R7, RZ, RZ, R8 ;  /* 0x000000ffff077224 */ /* 0x000fe200078e0008 */
[----:B------:R-:W-:Y:S01]  /*df10*/  MOV R112, R115 ;  /* 0x0000007300707202 */ /* 0x000fe20000000f00 */
[----:B------:R-:W-:Y:S02]  /*df20*/  IMAD.MOV.U32 R9, RZ, RZ, R10 ;  /* 0x000000ffff097224 */ /* 0x000fe400078e000a */
[----:B------:R-:W-:-:S07]  /*df30*/  IMAD.MOV.U32 R76, RZ, RZ, R75 ;  /* 0x000000ffff4c7224 */ /* 0x000fce00078e004b */
.L_x_36612:
[----:B------:R-:W-:Y:S05]  /*df40*/  BSYNC B1 ;  /* 0x0000000000017941 */ /* 0x000fea0003800000 */
.L_x_36610:
        /* <DEDUP_REMOVED lines=11> */
.L_x_36614:
[----:B------:R-:W-:Y:S01]  /*e000*/  IMAD.MOV.U32 R8, RZ, RZ, R7 ;  /* 0x000000ffff087224 */ /* 0x000fe200078e0007 */
[----:B------:R-:W-:Y:S01]  /*e010*/  MOV R115, R114 ;  /* 0x0000007200737202 */ /* 0x000fe20000000f00 */
[----:B------:R-:W-:Y:S02]  /*e020*/  IMAD.MOV.U32 R10, RZ, RZ, R9 ;  /* 0x000000ffff0a7224 */ /* 0x000fe400078e0009 */
[----:B------:R-:W-:-:S07]  /*e030*/  IMAD.MOV.U32 R75, RZ, RZ, R74 ;  /* 0x000000ffff4b7224 */ /* 0x000fce00078e004a */
.L_x_36615:
[----:B------:R-:W-:Y:S05]  /*e040*/  BSYNC B1 ;  /* 0x0000000000017941 */ /* 0x000fea0003800000 */
.L_x_36613:
        /* <DEDUP_REMOVED lines=11> */
.L_x_36617:
[----:B------:R-:W-:Y:S01]  /*e100*/  IMAD.MOV.U32 R7, RZ, RZ, R8 ;  /* 0x000000ffff077224 */ /* 0x000fe200078e0008 */
[----:B------:R-:W-:Y:S01]  /*e110*/  MOV R114, R117 ;  /* 0x0000007500727202 */ /* 0x000fe20000000f00 */
[----:B------:R-:W-:Y:S02]  /*e120*/  IMAD.MOV.U32 R9, RZ, RZ, R10 ;  /* 0x000000ffff097224 */ /* 0x000fe400078e000a */
[----:B------:R-:W-:-:S07]  /*e130*/  IMAD.MOV.U32 R74, RZ, RZ, R73 ;  /* 0x000000ffff4a7224 */ /* 0x000fce00078e0049 */
.L_x_36618:
[----:B------:R-:W-:Y:S05]  /*e140*/  BSYNC B1 ;  /* 0x0000000000017941 */ /* 0x000fea0003800000 */
.L_x_36616:
        /* <DEDUP_REMOVED lines=11> */
.L_x_36620:
[----:B------:R-:W-:Y:S01]  /*e200*/  IMAD.MOV.U32 R8, RZ, RZ, R7 ;  /* 0x000000ffff087224 */ /* 0x000fe200078e0007 */
[----:B------:R-:W-:Y:S01]  /*e210*/  MOV R117, R116 ;  /* 0x0000007400757202 */ /* 0x000fe20000000f00 */
[----:B------:R-:W-:Y:S02]  /*e220*/  IMAD.MOV.U32 R10, RZ, RZ, R9 ;  /* 0x000000ffff0a7224 */ /* 0x000fe400078e0009 */
[----:B------:R-:W-:-:S07]  /*e230*/  IMAD.MOV.U32 R73, RZ, RZ, R72 ;  /* 0x000000ffff497224 */ /* 0x000fce00078e0048 */
.L_x_36621:
[----:B------:R-:W-:Y:S05]  /*e240*/  BSYNC B1 ;  /* 0x0000000000017941 */ /* 0x000fea0003800000 */
.L_x_36619:
        /* <DEDUP_REMOVED lines=11> */
.L_x_36623:
[----:B------:R-:W-:Y:S01]  /*e300*/  IMAD.MOV.U32 R7, RZ, RZ, R8 ;  /* 0x000000ffff077224 */ /* 0x000fe200078e0008 */
[----:B------:R-:W-:Y:S01]  /*e310*/  MOV R116, R119 ;  /* 0x0000007700747202 */ /* 0x000fe20000000f00 */
[----:B------:R-:W-:Y:S02]  /*e320*/  IMAD.MOV.U32 R9, RZ, RZ, R10 ;  /* 0x000000ffff097224 */ /* 0x000fe400078e000a */
[----:B------:R-:W-:-:S07]  /*e330*/  IMAD.MOV.U32 R72, RZ, RZ, R71 ;  /* 0x000000ffff487224 */ /* 0x000fce00078e0047 */
.L_x_36624:
[----:B------:R-:W-:Y:S05]  /*e340*/  BSYNC B1 ;  /* 0x0000000000017941 */ /* 0x000fea0003800000 */
.L_x_36622:
        /* <DEDUP_REMOVED lines=11> */
.L_x_36626:
[----:B------:R-:W-:Y:S01]  /*e400*/  IMAD.MOV.U32 R8, RZ, RZ, R7 ;  /* 0x000000ffff087224 */ /* 0x000fe200078e0007 */
[----:B------:R-:W-:Y:S01]  /*e410*/  MOV R119, R118 ;  /* 0x0000007600777202 */ /* 0x000fe20000000f00 */
[----:B------:R-:W-:Y:S02]  /*e420*/  IMAD.MOV.U32 R10, RZ, RZ, R9 ;  /* 0x000000ffff0a7224 */ /* 0x000fe400078e0009 */
[----:B------:R-:W-:-:S07]  /*e430*/  IMAD.MOV.U32 R71, RZ, RZ, R70 ;  /* 0x000000ffff477224 */ /* 0x000fce00078e0046 */
.L_x_36627:
[----:B------:R-:W-:Y:S05]  /*e440*/  BSYNC B1 ;  /* 0x0000000000017941 */ /* 0x000fea0003800000 */
.L_x_36625:
        /* <DEDUP_REMOVED lines=11> */
.L_x_36629:
[----:B------:R-:W-:Y:S01]  /*e500*/  IMAD.MOV.U32 R7, RZ, RZ, R8 ;  /* 0x000000ffff077224 */ /* 0x000fe200078e0008 */
[----:B------:R-:W-:Y:S01]  /*e510*/  MOV R118, R121 ;  /* 0x0000007900767202 */ /* 0x000fe20000000f00 */
[----:B------:R-:W-:Y:S02]  /*e520*/  IMAD.MOV.U32 R9, RZ, RZ, R10 ;  /* 0x000000ffff097224 */ /* 0x000fe400078e000a */
[----:B------:R-:W-:-:S07]  /*e530*/  IMAD.MOV.U32 R70, RZ, RZ, R69 ;  /* 0x000000ffff467224 */ /* 0x000fce00078e0045 */
.L_x_36630:
[----:B------:R-:W-:Y:S05]  /*e540*/  BSYNC B1 ;  /* 0x0000000000017941 */ /* 0x000fea0003800000 */
.L_x_36628:
        /* <DEDUP_REMOVED lines=11> */
.L_x_36632:
[----:B------:R-:W-:Y:S01]  /*e600*/  IMAD.MOV.U32 R8, RZ, RZ, R7 ;  /* 0x000000ffff087224 */ /* 0x000fe200078e0007 */
[----:B------:R-:W-:Y:S01]  /*e610*/  MOV R121, R120 ;  /* 0x0000007800797202 */ /* 0x000fe20000000f00 */
[----:B------:R-:W-:Y:S02]  /*e620*/  IMAD.MOV.U32 R10, RZ, RZ, R9 ;  /* 0x000000ffff0a7224 */ /* 0x000fe400078e0009 */
[----:B------:R-:W-:-:S07]  /*e630*/  IMAD.MOV.U32 R69, RZ, RZ, R68 ;  /* 0x000000ffff457224 */ /* 0x000fce00078e0044 */
.L_x_36633:
[----:B------:R-:W-:Y:S05]  /*e640*/  BSYNC B1 ;  /* 0x0000000000017941 */ /* 0x000fea0003800000 */
.L_x_36631:
        /* <DEDUP_REMOVED lines=11> */
.L_x_36635:
[----:B------:R-:W-:Y:S01]  /*e700*/  IMAD.MOV.U32 R7, RZ, RZ, R8 ;  /* 0x000000ffff077224 */ /* 0x000fe200078e0008 */
[----:B------:R-:W-:Y:S01]  /*e710*/  MOV R120, R123 ;  /* 0x0000007b00787202 */ /* 0x000fe20000000f00 */
[----:B------:R-:W-:Y:S02]  /*e720*/  IMAD.MOV.U32 R9, RZ, RZ, R10 ;  /* 0x000000ffff097224 */ /* 0x000fe400078e000a */
[----:B------:R-:W-:-:S07]  /*e730*/  IMAD.MOV.U32 R68, RZ, RZ, R67 ;  /* 0x000000ffff447224 */ /* 0x000fce00078e0043 */
.L_x_36636:
[----:B------:R-:W-:Y:S05]  /*e740*/  BSYNC B1 ;  /* 0x0000000000017941 */ /* 0x000fea0003800000 */
.L_x_36634:
        /* <DEDUP_REMOVED lines=11> */
.L_x_36638:
[----:B------:R-:W-:Y:S01]  /*e800*/  IMAD.MOV.U32 R8, RZ, RZ, R7 ;  /* 0x000000ffff087224 */ /* 0x000fe200078e0007 */
[----:B------:R-:W-:Y:S01]  /*e810*/  MOV R123, R122 ;  /* 0x0000007a007b7202 */ /* 0x000fe20000000f00 */
[----:B------:R-:W-:Y:S02]  /*e820*/  IMAD.MOV.U32 R10, RZ, RZ, R9 ;  /* 0x000000ffff0a7224 */ /* 0x000fe400078e0009 */
[----:B------:R-:W-:-:S07]  /*e830*/  IMAD.MOV.U32 R67, RZ, RZ, R66 ;  /* 0x000000ffff437224 */ /* 0x000fce00078e0042 */
.L_x_36639:
[----:B------:R-:W-:Y:S05]  /*e840*/  BSYNC B1 ;  /* 0x0000000000017941 */ /* 0x000fea0003800000 */
.L_x_36637:
        /* <DEDUP_REMOVED lines=11> */
.L_x_36641:
[----:B------:R-:W-:Y:S01]  /*e900*/  IMAD.MOV.U32 R7, RZ, RZ, R8 ;  /* 0x000000ffff077224 */ /* 0x000fe200078e0008 */
[----:B------:R-:W-:Y:S01]  /*e910*/  MOV R122, R125 ;  /* 0x0000007d007a7202 */ /* 0x000fe20000000f00 */
[----:B------:R-:W-:Y:S02]  /*e920*/  IMAD.MOV.U32 R9, RZ, RZ, R10 ;  /* 0x000000ffff097224 */ /* 0x000fe400078e000a */
[----:B------:R-:W-:-:S07]  /*e930*/  IMAD.MOV.U32 R66, RZ, RZ, R65 ;  /* 0x000000ffff427224 */ /* 0x000fce00078e0041 */
.L_x_36642:
[----:B------:R-:W-:Y:S05]  /*e940*/  BSYNC B1 ;  /* 0x0000000000017941 */ /* 0x000fea0003800000 */
.L_x_36640:
        /* <DEDUP_REMOVED lines=11> */
.L_x_36644:
[----:B------:R-:W-:Y:S01]  /*ea00*/  IMAD.MOV.U32 R8, RZ, RZ, R7 ;  /* 0x000000ffff087224 */ /* 0x000fe200078e0007 */
[----:B------:R-:W-:Y:S01]  /*ea10*/  MOV R125, R124 ;  /* 0x0000007c007d7202 */ /* 0x000fe20000000f00 */
[----:B------:R-:W-:Y:S02]  /*ea20*/  IMAD.MOV.U32 R10, RZ, RZ, R9 ;  /* 0x000000ffff0a7224 */ /* 0x000fe400078e0009 */
[----:B------:R-:W-:-:S07]  /*ea30*/  IMAD.MOV.U32 R65, RZ, RZ, R64 ;  /* 0x000000ffff417224 */ /* 0x000fce00078e0040 */
.L_x_36645:
[----:B------:R-:W-:Y:S05]  /*ea40*/  BSYNC B1 ;  /* 0x0000000000017941 */ /* 0x000fea0003800000 */
.L_x_36643:
        /* <DEDUP_REMOVED lines=11> */
.L_x_36647:
[----:B------:R-:W-:Y:S01]  /*eb00*/  IMAD.MOV.U32 R7, RZ, RZ, R8 ;  /* 0x000000ffff077224 */ /* 0x000fe200078e0008 */
[----:B------:R-:W-:Y:S01]  /*eb10*/  MOV R124, R127 ;  /* 0x0000007f007c7202 */ /* 0x000fe20000000f00 */
[----:B------:R-:W-:Y:S02]  /*eb20*/  IMAD.MOV.U32 R9, RZ, RZ, R10 ;  /* 0x000000ffff097224 */ /* 0x000fe400078e000a */
[----:B------:R-:W-:-:S07]  /*eb30*/  IMAD.MOV.U32 R64, RZ, RZ, R63 ;  /* 0x000000ffff407224 */ /* 0x000fce00078e003f */
.L_x_36648:
[----:B------:R-:W-:Y:S05]  /*eb40*/  BSYNC B1 ;  /* 0x0000000000017941 */ /* 0x000fea0003800000 */
.L_x_36646:
        /* <DEDUP_REMOVED lines=11> */
.L_x_36650:
[----:B------:R-:W-:Y:S01]  /*ec00*/  IMAD.MOV.U32 R8, RZ, RZ, R7 ;  /* 0x000000ffff087224 */ /* 0x000fe200078e0007 */
[----:B------:R-:W-:Y:S01]  /*ec10*/  MOV R127, R126 ;  /* 0x0000007e007f7202 */ /* 0x000fe20000000f00 */
[----:B------:R-:W-:Y:S02]  /*ec20*/  IMAD.MOV.U32 R10, RZ, RZ, R9 ;  /* 0x000000ffff0a7224 */ /* 0x000fe400078e0009 */
[----:B------:R-:W-:-:S07]  /*ec30*/  IMAD.MOV.U32 R63, RZ, RZ, R62 ;  /* 0x000000ffff3f7224 */ /* 0x000fce00078e003e */
.L_x_36651:
[----:B------:R-:W-:Y:S05]  /*ec40*/  BSYNC B1 ;  /* 0x0000000000017941 */ /* 0x000fea0003800000 */
.L_x_36649:
        /* <DEDUP_REMOVED lines=11> */
.L_x_36653:
[----:B------:R-:W-:Y:S01]  /*ed00*/  IMAD.MOV.U32 R7, RZ, RZ, R8 ;  /* 0x000000ffff077224 */ /* 0x000fe200078e0008 */
[----:B------:R-:W-:Y:S01]  /*ed10*/  MOV R126, R129 ;  /* 0x00000081007e7202 */ /* 0x000fe20000000f00 */
[----:B------:R-:W-:Y:S02]  /*ed20*/  IMAD.MOV.U32 R9, RZ, RZ, R10 ;  /* 0x000000ffff097224 */ /* 0x000fe400078e000a */
[----:B------:R-:W-:-:S07]  /*ed30*/  IMAD.MOV.U32 R62, RZ, RZ, R61 ;  /* 0x000000ffff3e7224 */ /* 0x000fce00078e003d */
.L_x_36654:
[----:B------:R-:W-:Y:S05]  /*ed40*/  BSYNC B1 ;  /* 0x0000000000017941 */ /* 0x000fea0003800000 */
.L_x_36652:
        /* <DEDUP_REMOVED lines=11> */
.L_x_36656:
[----:B------:R-:W-:Y:S01]  /*ee00*/  IMAD.MOV.U32 R8, RZ, RZ, R7 ;  /* 0x000000ffff087224 */ /* 0x000fe200078e0007 */
[----:B------:R-:W-:Y:S01]  /*ee10*/  MOV R129, R128 ;  /* 0x0000008000817202 */ /* 0x000fe20000000f00 */
[----:B------:R-:W-:Y:S02]  /*ee20*/  IMAD.MOV.U32 R10, RZ, RZ, R9 ;  /* 0x000000ffff0a7224 */ /* 0x000fe400078e0009 */
[----:B------:R-:W-:-:S07]  /*ee30*/  IMAD.MOV.U32 R61, RZ, RZ, R60 ;  /* 0x000000ffff3d7224 */ /* 0x000fce00078e003c */
.L_x_36657:
[----:B------:R-:W-:Y:S05]  /*ee40*/  BSYNC B1 ;  /* 0x0000000000017941 */ /* 0x000fea0003800000 */
.L_x_36655:
        /* <DEDUP_REMOVED lines=11> */
.L_x_36659:
[----:B------:R-:W-:Y:S01]  /*ef00*/  IMAD.MOV.U32 R7, RZ, RZ, R8 ;  /* 0x000000ffff077224 */ /* 0x000fe200078e0008 */
[----:B------:R-:W-:Y:S01]  /*ef10*/  MOV R128, R131 ;  /* 0x0000008300807202 */ /* 0x000fe20000000f00 */
[----:B------:R-:W-:Y:S02]  /*ef20*/  IMAD.MOV.U32 R9, RZ, RZ, R10 ;  /* 0x000000ffff097224 */ /* 0x000fe400078e000a */
[----:B------:R-:W-:-:S07]  /*ef30*/  IMAD.MOV.U32 R60, RZ, RZ, R59 ;  /* 0x000000ffff3c7224 */ /* 0x000fce00078e003b */
.L_x_36660:
[----:B------:R-:W-:Y:S05]  /*ef40*/  BSYNC B1 ;  /* 0x0000000000017941 */ /* 0x000fea0003800000 */
.L_x_36658:
        /* <DEDUP_REMOVED lines=11> */
.L_x_36662:
[----:B------:R-:W-:Y:S01]  /*f000*/  IMAD.MOV.U32 R8, RZ, RZ, R7 ;  /* 0x000000ffff087224 */ /* 0x000fe200078e0007 */
[----:B------:R-:W-:Y:S01]  /*f010*/  MOV R131, R130 ;  /* 0x0000008200837202 */ /* 0x000fe20000000f00 */
[----:B------:R-:W-:Y:S02]  /*f020*/  IMAD.MOV.U32 R10, RZ, RZ, R9 ;  /* 0x000000ffff0a7224 */ /* 0x000fe400078e0009 */
[----:B------:R-:W-:-:S07]  /*f030*/  IMAD.MOV.U32 R59, RZ, RZ, R58 ;  /* 0x000000ffff3b7224 */ /* 0x000fce00078e003a */
.L_x_36663:
[----:B------:R-:W-:Y:S05]  /*f040*/  BSYNC B1 ;  /* 0x0000000000017941 */ /* 0x000fea0003800000 */
.L_x_36661:
        /* <DEDUP_REMOVED lines=11> */
.L_x_36665:
[----:B------:R-:W-:Y:S01]  /*f100*/  IMAD.MOV.U32 R7, RZ, RZ, R8 ;  /* 0x000000ffff077224 */ /* 0x000fe200078e0008 */
[----:B------:R-:W-:Y:S01]  /*f110*/  MOV R130, R133 ;  /* 0x0000008500827202 */ /* 0x000fe20000000f00 */
[----:B------:R-:W-:Y:S02]  /*f120*/  IMAD.MOV.U32 R9, RZ, RZ, R10 ;  /* 0x000000ffff097224 */ /* 0x000fe400078e000a */
[----:B------:R-:W-:-:S07]  /*f130*/  IMAD.MOV.U32 R58, RZ, RZ, R57 ;  /* 0x000000ffff3a7224 */ /* 0x000fce00078e0039 */
.L_x_36666:
[----:B------:R-:W-:Y:S05]  /*f140*/  BSYNC B1 ;  /* 0x0000000000017941 */ /* 0x000fea0003800000 */
.L_x_36664:
        /* <DEDUP_REMOVED lines=11> */
.L_x_36668:
[----:B------:R-:W-:Y:S01]  /*f200*/  IMAD.MOV.U32 R8, RZ, RZ, R7 ;  /* 0x000000ffff087224 */ /* 0x000fe200078e0007 */
[----:B------:R-:W-:Y:S01]  /*f210*/  MOV R133, R132 ;  /* 0x0000008400857202 */ /* 0x000fe20000000f00 */
[----:B------:R-:W-:Y:S02]  /*f220*/  IMAD.MOV.U32 R10, RZ, RZ, R9 ;  /* 0x000000ffff0a7224 */ /* 0x000fe400078e0009 */
[----:B------:R-:W-:-:S07]  /*f230*/  IMAD.MOV.U32 R57, RZ, RZ, R56 ;  /* 0x000000ffff397224 */ /* 0x000fce00078e0038 */
.L_x_36669:
[----:B------:R-:W-:Y:S05]  /*f240*/  BSYNC B1 ;  /* 0x0000000000017941 */ /* 0x000fea0003800000 */
.L_x_36667:
        /* <DEDUP_REMOVED lines=11> */
.L_x_36671:
[----:B------:R-:W-:Y:S01]  /*f300*/  IMAD.MOV.U32 R7, RZ, RZ, R8 ;  /* 0x000000ffff077224 */ /* 0x000fe200078e0008 */
[----:B------:R-:W-:Y:S01]  /*f310*/  MOV R132, R135 ;  /* 0x0000008700847202 */ /* 0x000fe20000000f00 */
[----:B------:R-:W-:Y:S02]  /*f320*/  IMAD.MOV.U32 R9, RZ, RZ, R10 ;  /* 0x000000ffff097224 */ /* 0x000fe400078e000a */
[----:B------:R-:W-:-:S07]  /*f330*/  IMAD.MOV.U32 R56, RZ, RZ, R55 ;  /* 0x000000ffff387224 */ /* 0x000fce00078e0037 */
.L_x_36672:
[----:B------:R-:W-:Y:S05]  /*f340*/  BSYNC B1 ;  /* 0x0000000000017941 */ /* 0x000fea0003800000 */
.L_x_36670:
        /* <DEDUP_REMOVED lines=11> */
.L_x_36674:
[----:B------:R-:W-:Y:S01]  /*f400*/  IMAD.MOV.U32 R8, RZ, RZ, R7 ;  /* 0x000000ffff087224 */ /* 0x000fe200078e0007 */
[----:B------:R-:W-:Y:S01]  /*f410*/  MOV R135, R134 ;  /* 0x0000008600877202 */ /* 0x000fe20000000f00 */
[----:B------:R-:W-:Y:S02]  /*f420*/  IMAD.MOV.U32 R10, RZ, RZ, R9 ;  /* 0x000000ffff0a7224 */ /* 0x000fe400078e0009 */
[----:B------:R-:W-:-:S07]  /*f430*/  IMAD.MOV.U32 R55, RZ, RZ, R54 ;  /* 0x000000ffff377224 */ /* 0x000fce00078e0036 */
.L_x_36675:
[----:B------:R-:W-:Y:S05]  /*f440*/  BSYNC B1 ;  /* 0x0000000000017941 */ /* 0x000fea0003800000 */
.L_x_36673:
        /* <DEDUP_REMOVED lines=11> */
.L_x_36677:
[----:B------:R-:W-:Y:S01]  /*f500*/  IMAD.MOV.U32 R7, RZ, RZ, R8 ;  /* 0x000000ffff077224 */ /* 0x000fe200078e0008 */
[----:B------:R-:W-:Y:S01]  /*f510*/  MOV R134, R137 ;  /* 0x0000008900867202 */ /* 0x000fe20000000f00 */
[----:B------:R-:W-:Y:S02]  /*f520*/  IMAD.MOV.U32 R9, RZ, RZ, R10 ;  /* 0x000000ffff097224 */ /* 0x000fe400078e000a */
[----:B------:R-:W-:-:S07]  /*f530*/  IMAD.MOV.U32 R54, RZ, RZ, R53 ;  /* 0x000000ffff367224 */ /* 0x000fce00078e0035 */
.L_x_36678:
[----:B------:R-:W-:Y:S05]  /*f540*/  BSYNC B1 ;  /* 0x0000000000017941 */ /* 0x000fea0003800000 */
.L_x_36676:
        /* <DEDUP_REMOVED lines=11> */
.L_x_36680:
[----:B------:R-:W-:Y:S01]  /*f600*/  IMAD.MOV.U32 R8, RZ, RZ, R7 ;  /* 0x000000ffff087224 */ /* 0x000fe200078e0007 */
[----:B------:R-:W-:Y:S01]  /*f610*/  MOV R137, R136 ;  /* 0x0000008800897202 */ /* 0x000fe20000000f00 */
[----:B------:R-:W-:Y:S02]  /*f620*/  IMAD.MOV.U32 R10, RZ, RZ, R9 ;  /* 0x000000ffff0a7224 */ /* 0x000fe400078e0009 */
[----:B------:R-:W-:-:S07]  /*f630*/  IMAD.MOV.U32 R53, RZ, RZ, R52 ;  /* 0x000000ffff357224 */ /* 0x000fce00078e0034 */
.L_x_36681:
[----:B------:R-:W-:Y:S05]  /*f640*/  BSYNC B1 ;  /* 0x0000000000017941 */ /* 0x000fea0003800000 */
.L_x_36679:
        /* <DEDUP_REMOVED lines=11> */
.L_x_36683:
[----:B------:R-:W-:Y:S01]  /*f700*/  IMAD.MOV.U32 R7, RZ, RZ, R8 ;  /* 0x000000ffff077224 */ /* 0x000fe200078e0008 */
[----:B------:R-:W-:Y:S01]  /*f710*/  MOV R136, R139 ;  /* 0x0000008b00887202 */ /* 0x000fe20000000f00 */
[----:B------:R-:W-:Y:S02]  /*f720*/  IMAD.MOV.U32 R9, RZ, RZ, R10 ;  /* 0x000000ffff097224 */ /* 0x000fe400078e000a */
[----:B------:R-:W-:-:S07]  /*f730*/  IMAD.MOV.U32 R52, RZ, RZ, R51 ;  /* 0x000000ffff347224 */ /* 0x000fce00078e0033 */
.L_x_36684:
[----:B------:R-:W-:Y:S05]  /*f740*/  BSYNC B1 ;  /* 0x0000000000017941 */ /* 0x000fea0003800000 */
.L_x_36682:
        /* <DEDUP_REMOVED lines=11> */
.L_x_36686:
[----:B------:R-:W-:Y:S01]  /*f800*/  IMAD.MOV.U32 R8, RZ, RZ, R7 ;  /* 0x000000ffff087224 */ /* 0x000fe200078e0007 */
[----:B------:R-:W-:Y:S01]  /*f810*/  MOV R139, R138 ;  /* 0x0000008a008b7202 */ /* 0x000fe20000000f00 */
[----:B------:R-:W-:Y:S02]  /*f820*/  IMAD.MOV.U32 R10, RZ, RZ, R9 ;  /* 0x000000ffff0a7224 */ /* 0x000fe400078e0009 */
[----:B------:R-:W-:-:S07]  /*f830*/  IMAD.MOV.U32 R51, RZ, RZ, R50 ;  /* 0x000000ffff337224 */ /* 0x000fce00078e0032 */
.L_x_36687:
[----:B------:R-:W-:Y:S05]  /*f840*/  BSYNC B1 ;  /* 0x0000000000017941 */ /* 0x000fea0003800000 */
.L_x_36685:
        /* <DEDUP_REMOVED lines=11> */
.L_x_36689:
[----:B------:R-:W-:Y:S01]  /*f900*/  IMAD.MOV.U32 R7, RZ, RZ, R8 ;  /* 0x000000ffff077224 */ /* 0x000fe200078e0008 */
[----:B------:R-:W-:Y:S01]  /*f910*/  MOV R138, R141 ;  /* 0x0000008d008a7202 */ /* 0x000fe20000000f00 */
[----:B------:R-:W-:Y:S02]  /*f920*/  IMAD.MOV.U32 R9, RZ, RZ, R10 ;  /* 0x000000ffff097224 */ /* 0x000fe400078e000a */
[----:B------:R-:W-:-:S07]  /*f930*/  IMAD.MOV.U32 R50, RZ, RZ, R49 ;  /* 0x000000ffff327224 */ /* 0x000fce00078e0031 */
.L_x_36690:
[----:B------:R-:W-:Y:S05]  /*f940*/  BSYNC B1 ;  /* 0x0000000000017941 */ /* 0x000fea0003800000 */
.L_x_36688:
        /* <DEDUP_REMOVED lines=11> */
.L_x_36692:
[----:B------:R-:W-:Y:S01]  /*fa00*/  IMAD.MOV.U32 R8, RZ, RZ, R7 ;  /* 0x000000ffff087224 */ /* 0x000fe200078e0007 */
[----:B------:R-:W-:Y:S01]  /*fa10*/  MOV R141, R140 ;  /* 0x0000008c008d7202 */ /* 0x000fe20000000f00 */
[----:B------:R-:W-:Y:S02]  /*fa20*/  IMAD.MOV.U32 R10, RZ, RZ, R9 ;  /* 0x000000ffff0a7224 */ /* 0x000fe400078e0009 */
[----:B------:R-:W-:-:S07]  /*fa30*/  IMAD.MOV.U32 R49, RZ, RZ, R48 ;  /* 0x000000ffff317224 */ /* 0x000fce00078e0030 */
.L_x_36693:
[----:B------:R-:W-:Y:S05]  /*fa40*/  BSYNC B1 ;  /* 0x0000000000017941 */ /* 0x000fea0003800000 */
.L_x_36691:
        /* <DEDUP_REMOVED lines=11> */
.L_x_36695:
[----:B------:R-:W-:Y:S01]  /*fb00*/  IMAD.MOV.U32 R7, RZ, RZ, R8 ;  /* 0x000000ffff077224 */ /* 0x000fe200078e0008 */
[----:B------:R-:W-:Y:S01]  /*fb10*/  MOV R140, R143 ;  /* 0x0000008f008c7202 */ /* 0x000fe20000000f00 */
[----:B------:R-:W-:Y:S02]  /*fb20*/  IMAD.MOV.U32 R9, RZ, RZ, R10 ;  /* 0x000000ffff097224 */ /* 0x000fe400078e000a */
[----:B------:R-:W-:-:S07]  /*fb30*/  IMAD.MOV.U32 R48, RZ, RZ, R47 ;  /* 0x000000ffff307224 */ /* 0x000fce00078e002f */
.L_x_36696:
[----:B------:R-:W-:Y:S05]  /*fb40*/  BSYNC B1 ;  /* 0x0000000000017941 */ /* 0x000fea0003800000 */
.L_x_36694:
        /* <DEDUP_REMOVED lines=11> */
.L_x_36698:
[----:B------:R-:W-:Y:S01]  /*fc00*/  IMAD.MOV.U32 R8, RZ, RZ, R7 ;  /* 0x000000ffff087224 */ /* 0x000fe200078e0007 */
[----:B------:R-:W-:Y:S01]  /*fc10*/  MOV R143, R142 ;  /* 0x0000008e008f7202 */ /* 0x000fe20000000f00 */
[----:B------:R-:W-:Y:S02]  /*fc20*/  IMAD.MOV.U32 R10, RZ, RZ, R9 ;  /* 0x000000ffff0a7224 */ /* 0x000fe400078e0009 */
[----:B------:R-:W-:-:S07]  /*fc30*/  IMAD.MOV.U32 R47, RZ, RZ, R46 ;  /* 0x000000ffff2f7224 */ /* 0x000fce00078e002e */
.L_x_36699:
[----:B------:R-:W-:Y:S05]  /*fc40*/  BSYNC B1 ;  /* 0x0000000000017941 */ /* 0x000fea0003800000 */
.L_x_36697:
        /* <DEDUP_REMOVED lines=11> */
.L_x_36701:
[----:B------:R-:W-:Y:S01]  /*fd00*/  IMAD.MOV.U32 R7, RZ, RZ, R8 ;  /* 0x000000ffff077224 */ /* 0x000fe200078e0008 */
[----:B------:R-:W-:Y:S01]  /*fd10*/  MOV R142, R145 ;  /* 0x00000091008e7202 */ /* 0x000fe20000000f00 */
[----:B------:R-:W-:Y:S02]  /*fd20*/  IMAD.MOV.U32 R9, RZ, RZ, R10 ;  /* 0x000000ffff097224 */ /* 0x000fe400078e000a */
[----:B------:R-:W-:-:S07]  /*fd30*/  IMAD.MOV.U32 R46, RZ, RZ, R45 ;  /* 0x000000ffff2e7224 */ /* 0x000fce00078e002d */
.L_x_36702:
[----:B------:R-:W-:Y:S05]  /*fd40*/  BSYNC B1 ;  /* 0x0000000000017941 */ /* 0x000fea0003800000 */
.L_x_36700:
        /* <DEDUP_REMOVED lines=11> */
.L_x_36704:
[----:B------:R-:W-:Y:S01]  /*fe00*/  IMAD.MOV.U32 R8, RZ, RZ, R7 ;  /* 0x000000ffff087224 */ /* 0x000fe200078e0007 */
[----:B------:R-:W-:Y:S01]  /*fe10*/  MOV R145, R144 ;  /* 0x0000009000917202 */ /* 0x000fe20000000f00 */
[----:B------:R-:W-:Y:S02]  /*fe20*/  IMAD.MOV.U32 R10, RZ, RZ, R9 ;  /* 0x000000ffff0a7224 */ /* 0x000fe400078e0009 */
[----:B------:R-:W-:-:S07]  /*fe30*/  IMAD.MOV.U32 R45, RZ, RZ, R44 ;  /* 0x000000ffff2d7224 */ /* 0x000fce00078e002c */
.L_x_36705:
[----:B------:R-:W-:Y:S05]  /*fe40*/  BSYNC B1 ;  /* 0x0000000000017941 */ /* 0x000fea0003800000 */
.L_x_36703:
        /* <DEDUP_REMOVED lines=11> */
.L_x_36707:
[----:B------:R-:W-:Y:S01]  /*ff00*/  IMAD.MOV.U32 R7, RZ, RZ, R8 ;  /* 0x000000ffff077224 */ /* 0x000fe200078e0008 */
[----:B------:R-:W-:Y:S01]  /*ff10*/  MOV R144, R147 ;  /* 0x0000009300907202 */ /* 0x000fe20000000f00 */
[----:B------:R-:W-:Y:S02]  /*ff20*/  IMAD.MOV.U32 R9, RZ, RZ, R10 ;  /* 0x000000ffff097224 */ /* 0x000fe400078e000a */
[----:B------:R-:W-:-:S07]  /*ff30*/  IMAD.MOV.U32 R44, RZ, RZ, R43 ;  /* 0x000000ffff2c7224 */ /* 0x000fce00078e002b */
.L_x_36708:
[----:B------:R-:W-:Y:S05]  /*ff40*/  BSYNC B1 ;  /* 0x0000000000017941 */ /* 0x000fea0003800000 */
.L_x_36706:
        /* <DEDUP_REMOVED lines=11> */
.L_x_36710:
[----:B------:R-:W-:Y:S01]  /*10000*/  IMAD.MOV.U32 R8, RZ, RZ, R7 ;  /* 0x000000ffff087224 */ /* 0x000fe200078e0007 */
[----:B------:R-:W-:Y:S01]  /*10010*/  MOV R147, R146 ;  /* 0x0000009200937202 */ /* 0x000fe20000000f00 */
[----:B------:R-:W-:Y:S02]  /*10020*/  IMAD.MOV.U32 R10, RZ, RZ, R9 ;  /* 0x000000ffff0a7224 */ /* 0x000fe400078e0009 */
[----:B------:R-:W-:-:S07]  /*10030*/  IMAD.MOV.U32 R43, RZ, RZ, R42 ;  /* 0x000000ffff2b7224 */ /* 0x000fce00078e002a */
.L_x_36711:
[----:B------:R-:W-:Y:S05]  /*10040*/  BSYNC B1 ;  /* 0x0000000000017941 */ /* 0x000fea0003800000 */
.L_x_36709:
        /* <DEDUP_REMOVED lines=11> */
.L_x_36713:
[----:B------:R-:W-:Y:S01]  /*10100*/  IMAD.MOV.U32 R7, RZ, RZ, R8 ;  /* 0x000000ffff077224 */ /* 0x000fe200078e0008 */
[----:B------:R-:W-:Y:S01]  /*10110*/  MOV R146, R149 ;  /* 0x0000009500927202 */ /* 0x000fe20000000f00 */
[----:B------:R-:W-:Y:S02]  /*10120*/  IMAD.MOV.U32 R9, RZ, RZ, R10 ;  /* 0x000000ffff097224 */ /* 0x000fe400078e000a */
[----:B------:R-:W-:-:S07]  /*10130*/  IMAD.MOV.U32 R42, RZ, RZ, R41 ;  /* 0x000000ffff2a7224 */ /* 0x000fce00078e0029 */
.L_x_36714:
[----:B------:R-:W-:Y:S05]  /*10140*/  BSYNC B1 ;  /* 0x0000000000017941 */ /* 0x000fea0003800000 */
.L_x_36712:
        /* <DEDUP_REMOVED lines=11> */
.L_x_36716:
[----:B------:R-:W-:Y:S01]  /*10200*/  IMAD.MOV.U32 R8, RZ, RZ, R7 ;  /* 0x000000ffff087224 */ /* 0x000fe200078e0007 */
[----:B------:R-:W-:Y:S01]  /*10210*/  MOV R149, R148 ;  /* 0x0000009400957202 */ /* 0x000fe20000000f00 */
[----:B------:R-:W-:Y:S02]  /*10220*/  IMAD.MOV.U32 R10, RZ, RZ, R9 ;  /* 0x000000ffff0a7224 */ /* 0x000fe400078e0009 */
[----:B------:R-:W-:-:S07]  /*10230*/  IMAD.MOV.U32 R41, RZ, RZ, R40 ;  /* 0x000000ffff297224 */ /* 0x000fce00078e0028 */
.L_x_36717:
[----:B------:R-:W-:Y:S05]  /*10240*/  BSYNC B1 ;  /* 0x0000000000017941 */ /* 0x000fea0003800000 */
.L_x_36715:
        /* <DEDUP_REMOVED lines=11> */
.L_x_36719:
[----:B------:R-:W-:Y:S01]  /*10300*/  IMAD.MOV.U32 R7, RZ, RZ, R8 ;  /* 0x000000ffff077224 */ /* 0x000fe200078e0008 */
[----:B------:R-:W-:Y:S01]  /*10310*/  MOV R148, R151 ;  /* 0x0000009700947202 */ /* 0x000fe20000000f00 */
[----:B------:R-:W-:Y:S02]  /*10320*/  IMAD.MOV.U32 R9, RZ, RZ, R10 ;  /* 0x000000ffff097224 */ /* 0x000fe400078e000a */
[----:B------:R-:W-:-:S07]  /*10330*/  IMAD.MOV.U32 R40, RZ, RZ, R39 ;  /* 0x000000ffff287224 */ /* 0x000fce00078e0027 */
.L_x_36720:
[----:B------:R-:W-:Y:S05]  /*10340*/  BSYNC B1 ;  /* 0x0000000000017941 */ /* 0x000fea0003800000 */
.L_x_36718:
        /* <DEDUP_REMOVED lines=11> */
.L_x_36722:
[----:B------:R-:W-:Y:S01]  /*10400*/  IMAD.MOV.U32 R8, RZ, RZ, R7 ;  /* 0x000000ffff087224 */ /* 0x000fe200078e0007 */
[----:B------:R-:W-:Y:S01]  /*10410*/  MOV R151, R150 ;  /* 0x0000009600977202 */ /* 0x000fe20000000f00 */
[----:B------:R-:W-:Y:S02]  /*10420*/  IMAD.MOV.U32 R10, RZ, RZ, R9 ;  /* 0x000000ffff0a7224 */ /* 0x000fe400078e0009 */
[----:B------:R-:W-:-:S07]  /*10430*/  IMAD.MOV.U32 R39, RZ, RZ, R38 ;  /* 0x000000ffff277224 */ /* 0x000fce00078e0026 */
.L_x_36723:
[----:B------:R-:W-:Y:S05]  /*10440*/  BSYNC B1 ;  /* 0x0000000000017941 */ /* 0x000fea0003800000 */
.L_x_36721:
        /* <DEDUP_REMOVED lines=11> */
.L_x_36725:
[----:B------:R-:W-:Y:S01]  /*10500*/  IMAD.MOV.U32 R7, RZ, RZ, R8 ;  /* 0x000000ffff077224 */ /* 0x000fe200078e0008 */
[----:B------:R-:W-:Y:S01]  /*10510*/  MOV R150, R153 ;  /* 0x0000009900967202 */ /* 0x000fe20000000f00 */
[----:B------:R-:W-:Y:S02]  /*10520*/  IMAD.MOV.U32 R9, RZ, RZ, R10 ;  /* 0x000000ffff097224 */ /* 0x000fe400078e000a */
[----:B------:R-:W-:-:S07]  /*10530*/  IMAD.MOV.U32 R38, RZ, RZ, R37 ;  /* 0x000000ffff267224 */ /* 0x000fce00078e0025 */
.L_x_36726:
[----:B------:R-:W-:Y:S05]  /*10540*/  BSYNC B1 ;  /* 0x0000000000017941 */ /* 0x000fea0003800000 */
.L_x_36724:
        /* <DEDUP_REMOVED lines=11> */
.L_x_36728:
[----:B------:R-:W-:Y:S01]  /*10600*/  IMAD.MOV.U32 R8, RZ, RZ, R7 ;  /* 0x000000ffff087224 */ /* 0x000fe200078e0007 */
[----:B------:R-:W-:Y:S01]  /*10610*/  MOV R153, R152 ;  /* 0x0000009800997202 */ /* 0x000fe20000000f00 */
[----:B------:R-:W-:Y:S02]  /*10620*/  IMAD.MOV.U32 R10, RZ, RZ, R9 ;  /* 0x000000ffff0a7224 */ /* 0x000fe400078e0009 */
[----:B------:R-:W-:-:S07]  /*10630*/  IMAD.MOV.U32 R37, RZ, RZ, R36 ;  /* 0x000000ffff257224 */ /* 0x000fce00078e0024 */
.L_x_36729:
[----:B------:R-:W-:Y:S05]  /*10640*/  BSYNC B1 ;  /* 0x0000000000017941 */ /* 0x000fea0003800000 */
.L_x_36727:
        /* <DEDUP_REMOVED lines=11> */
.L_x_36731:
[----:B------:R-:W-:Y:S01]  /*10700*/  IMAD.MOV.U32 R7, RZ, RZ, R8 ;  /* 0x000000ffff077224 */ /* 0x000fe200078e0008 */
[----:B------:R-:W-:Y:S01]  /*10710*/  MOV R152, R155 ;  /* 0x0000009b00987202 */ /* 0x000fe20000000f00 */
[----:B------:R-:W-:Y:S02]  /*10720*/  IMAD.MOV.U32 R9, RZ, RZ, R10 ;  /* 0x000000ffff097224 */ /* 0x000fe400078e000a */
[----:B------:R-:W-:-:S07]  /*10730*/  IMAD.MOV.U32 R36, RZ, RZ, R35 ;  /* 0x000000ffff247224 */ /* 0x000fce00078e0023 */
.L_x_36732:
[----:B------:R-:W-:Y:S05]  /*10740*/  BSYNC B1 ;  /* 0x0000000000017941 */ /* 0x000fea0003800000 */
.L_x_36730:
        /* <DEDUP_REMOVED lines=11> */
.L_x_36734:
[----:B------:R-:W-:Y:S01]  /*10800*/  IMAD.MOV.U32 R8, RZ, RZ, R7 ;  /* 0x000000ffff087224 */ /* 0x000fe200078e0007 */
[----:B------:R-:W-:Y:S01]  /*10810*/  MOV R155, R154 ;  /* 0x0000009a009b7202 */ /* 0x000fe20000000f00 */
[----:B------:R-:W-:Y:S02]  /*10820*/  IMAD.MOV.U32 R10, RZ, RZ, R9 ;  /* 0x000000ffff0a7224 */ /* 0x000fe400078e0009 */
[----:B------:R-:W-:-:S07]  /*10830*/  IMAD.MOV.U32 R35, RZ, RZ, R34 ;  /* 0x000000ffff237224 */ /* 0x000fce00078e0022 */
.L_x_36735:
[----:B------:R-:W-:Y:S05]  /*10840*/  BSYNC B1 ;  /* 0x0000000000017941 */ /* 0x000fea0003800000 */
.L_x_36733:
        /* <DEDUP_REMOVED lines=11> */
.L_x_36737:
[----:B------:R-:W-:Y:S01]  /*10900*/  IMAD.MOV.U32 R7, RZ, RZ, R8 ;  /* 0x000000ffff077224 */ /* 0x000fe200078e0008 */
[----:B------:R-:W-:Y:S01]  /*10910*/  MOV R154, R159 ;  /* 0x0000009f009a7202 */ /* 0x000fe20000000f00 */
[----:B------:R-:W-:Y:S02]  /*10920*/  IMAD.MOV.U32 R9, RZ, RZ, R10 ;  /* 0x000000ffff097224 */ /* 0x000fe400078e000a */
[----:B------:R-:W-:-:S07]  /*10930*/  IMAD.MOV.U32 R34, RZ, RZ, R33 ;  /* 0x000000ffff227224 */ /* 0x000fce00078e0021 */
.L_x_36738:
[----:B------:R-:W-:Y:S05]  /*10940*/  BSYNC B1 ;  /* 0x0000000000017941 */ /* 0x000fea0003800000 */
.L_x_36736:
        /* <DEDUP_REMOVED lines=11> */
.L_x_36740:
[----:B------:R-:W-:Y:S01]  /*10a00*/  MOV R159, R158 ;  /* 0x0000009e009f7202 */ /* 0x000fe20000000f00 */
[----:B------:R-:W-:Y:S02]  /*10a10*/  IMAD.MOV.U32 R33, RZ, RZ, R32 ;  /* 0x000000ffff217224 */ /* 0x000fe400078e0020 */
[----:B------:R-:W-:Y:S02]  /*10a20*/  IMAD.MOV.U32 R8, RZ, RZ, R7 ;  /* 0x000000ffff087224 */ /* 0x000fe400078e0007 */
[----:B------:R-:W-:Y:S02]  /*10a30*/  IMAD.MOV.U32 R10, RZ, RZ, R9 ;  /* 0x000000ffff0a7224 */ /* 0x000fe400078e0009 */
[----:B------:R-:W-:Y:S02]  /*10a40*/  IMAD.MOV.U32 R158, RZ, RZ, R7 ;  /* 0x000000ffff9e7224 */ /* 0x000fe400078e0007 */
[----:B------:R-:W-:-:S07]  /*10a50*/  IMAD.MOV.U32 R32, RZ, RZ, R9 ;  /* 0x000000ffff207224 */ /* 0x000fce00078e0009 */
.L_x_36741:
[----:B------:R-:W-:Y:S05]  /*10a60*/  BSYNC B1 ;  /* 0x0000000000017941 */ /* 0x000fea0003800000 */
.L_x_36739:
[----:B------:R-:W-:Y:S01]  /*10a70*/  IADD3 R0, R0, 0x4, RZ ;  /* 0x0000000400007810 */ /* 0x000fe20007ffe0ff */
[----:B------:R-:W-:Y:S06]  /*10a80*/  @P1 BRA `(.L_x_36742) ;  /* 0xffffffc0000c1947 */ /* 0x000fec000383ffff */
[----:B------:R-:W-:Y:S01]  /*10a90*/  FADD.FTZ R156, R156, R5 ;  /* 0x000000059c9c7221 */ /* 0x000fe20000010000 */
[----:B------:R-:W-:Y:S02]  /*10aa0*/  IMAD.MOV.U32 R157, RZ, RZ, R6 ;  /* 0x000000ffff9d7224 */ /* 0x000fe400078e0006 */
[----:B------:R-:W-:Y:S02]  /*10ab0*/  IMAD.MOV.U32 R158, RZ, RZ, R8 ;  /* 0x000000ffff9e7224 */ /* 0x000fe400078e0008 */
[----:B------:R-:W-:-:S07]  /*10ac0*/  IMAD.MOV.U32 R32, RZ, RZ, R10 ;  /* 0x000000ffff207224 */ /* 0x000fce00078e000a */
.L_x_36552:
[----:B------:R-:W-:Y:S05]  /*10ad0*/  BSYNC B0 ;  /* 0x0000000000007941 */ /* 0x000fea0003800000 */
.L_x_36551:
        /* <DEDUP_REMOVED lines=210> */
.L_x_36934:
        /* <DEDUP_REMOVED lines=20> */
.L_x_36746:
[----:B------:R-:W-:Y:S01]  /*11940*/  IMAD.MOV.U32 R8, RZ, RZ, R3 ;  /* 0x000000ffff087224 */ /* 0x000fe200078e0003 */
[----:B------:R-:W-:Y:S01]  /*11950*/  MOV R10, R95 ;  /* 0x0000005f000a7202 */ /* 0x000fe20000000f00 */
[----:B------:R-:W-:Y:S02]  /*11960*/  IMAD.MOV.U32 R3, RZ, RZ, R2 ;  /* 0x000000ffff037224 */ /* 0x000fe400078e0002 */
[----:B------:R-:W-:-:S07]  /*11970*/  IMAD.MOV.U32 R95, RZ, RZ, R94 ;  /* 0x000000ffff5f7224 */ /* 0x000fce00078e005e */
.L_x_36747:
[----:B------:R-:W-:Y:S05]  /*11980*/  BSYNC B1 ;  /* 0x0000000000017941 */ /* 0x000fea0003800000 */
.L_x_36745:
        /* <DEDUP_REMOVED lines=11> */
.L_x_36749:
[----:B------:R-:W-:Y:S01]  /*11a40*/  IMAD.MOV.U32 R7, RZ, RZ, R8 ;  /* 0x000000ffff077224 */ /* 0x000fe200078e0008 */
[----:B------:R-:W-:Y:S01]  /*11a50*/  MOV R9, R10 ;  /* 0x0000000a00097202 */ /* 0x000fe20000000f00 */
[----:B------:R-:W-:Y:S02]  /*11a60*/  IMAD.MOV.U32 R2, RZ, RZ, R97 ;  /* 0x000000ffff027224 */ /* 0x000fe400078e0061 */
[----:B------:R-:W-:-:S07]  /*11a70*/  IMAD.MOV.U32 R94, RZ, RZ, R93 ;  /* 0x000000ffff5e7224 */ /* 0x000fce00078e005d */
.L_x_36750:
[----:B------:R-:W-:Y:S05]  /*11a80*/  BSYNC B1 ;  /* 0x0000000000017941 */ /* 0x000fea0003800000 */
.L_x_36748:
        /* <DEDUP_REMOVED lines=11> */
.L_x_36752:
[----:B------:R-:W-:Y:S01]  /*11b40*/  IMAD.MOV.U32 R8, RZ, RZ, R7 ;  /* 0x000000ffff087224 */ /* 0x000fe200078e0007 */
[----:B------:R-:W-:Y:S01]  /*11b50*/  MOV R10, R9 ;  /* 0x00000009000a7202 */ /* 0x000fe20000000f00 */
[----:B------:R-:W-:Y:S02]  /*11b60*/  IMAD.MOV.U32 R97, RZ, RZ, R96 ;  /* 0x000000ffff617224 */ /* 0x000fe400078e0060 */
[----:B------:R-:W-:-:S07]  /*11b70*/  IMAD.MOV.U32 R93, RZ, RZ, R92 ;  /* 0x000000ffff5d7224 */ /* 0x000fce00078e005c */
.L_x_36753:
[----:B------:R-:W-:Y:S05]  /*11b80*/  BSYNC B1 ;  /* 0x0000000000017941 */ /* 0x000fea0003800000 */
.L_x_36751:
        /* <DEDUP_REMOVED lines=11> */
.L_x_36755:
[----:B------:R-:W-:Y:S01]  /*11c40*/  IMAD.MOV.U32 R7, RZ, RZ, R8 ;  /* 0x000000ffff077224 */ /* 0x000fe200078e0008 */
[----:B------:R-:W-:Y:S01]  /*11c50*/  MOV R9, R10 ;  /* 0x0000000a00097202 */ /* 0x000fe20000000f00 */
[----:B------:R-:W-:Y:S02]  /*11c60*/  IMAD.MOV.U32 R96, RZ, RZ, R99 ;  /* 0x000000ffff607224 */ /* 0x000fe400078e0063 */
[----:B------:R-:W-:-:S07]  /*11c70*/  IMAD.MOV.U32 R92, RZ, RZ, R91 ;  /* 0x000000ffff5c7224 */ /* 0x000fce00078e005b */
.L_x_36756:
[----:B------:R-:W-:Y:S05]  /*11c80*/  BSYNC B1 ;  /* 0x0000000000017941 */ /* 0x000fea0003800000 */
.L_x_36754:
        /* <DEDUP_REMOVED lines=11> */
.L_x_36758:
[----:B------:R-:W-:Y:S01]  /*11d40*/  IMAD.MOV.U32 R8, RZ, RZ, R7 ;  /* 0x000000ffff087224 */ /* 0x000fe200078e0007 */
[----:B------:R-:W-:Y:S01]  /*11d50*/  MOV R10, R9 ;  /* 0x00000009000a7202 */ /* 0x000fe20000000f00 */
[----:B------:R-:W-:Y:S02]  /*11d60*/  IMAD.MOV.U32 R99, RZ, RZ, R98 ;  /* 0x000000ffff637224 */ /* 0x000fe400078e0062 */
[----:B------:R-:W-:-:S07]  /*11d70*/  IMAD.MOV.U32 R91, RZ, RZ, R90 ;  /* 0x000000ffff5b7224 */ /* 0x000fce00078e005a */
.L_x_36759:
[----:B------:R-:W-:Y:S05]  /*11d80*/  BSYNC B1 ;  /* 0x0000000000017941 */ /* 0x000fea0003800000 */
.L_x_36757:
        /* <DEDUP_REMOVED lines=11> */
.L_x_36761:
[----:B------:R-:W-:Y:S01]  /*11e40*/  IMAD.MOV.U32 R7, RZ, RZ, R8 ;  /* 0x000000ffff077224 */ /* 0x000fe200078e0008 */
[----:B------:R-:W-:Y:S01]  /*11e50*/  MOV R9, R10 ;  /* 0x0000000a00097202 */ /* 0x000fe20000000f00 */
[----:B------:R-:W-:Y:S02]  /*11e60*/  IMAD.MOV.U32 R98, RZ, RZ, R101 ;  /* 0x000000ffff627224 */ /* 0x000fe400078e0065 */
[----:B------:R-:W-:-:S07]  /*11e70*/  IMAD.MOV.U32 R90, RZ, RZ, R89 ;  /* 0x000000ffff5a7224 */ /* 0x000fce00078e0059 */
.L_x_36762:
[----:B------:R-:W-:Y:S05]  /*11e80*/  BSYNC B1 ;  /* 0x0000000000017941 */ /* 0x000fea0003800000 */
.L_x_36760:
        /* <DEDUP_REMOVED lines=11> */
.L_x_36764:
[----:B------:R-:W-:Y:S01]  /*11f40*/  IMAD.MOV.U32 R8, RZ, RZ, R7 ;  /* 0x000000ffff087224 */ /* 0x000fe200078e0007 */
[----:B------:R-:W-:Y:S01]  /*11f50*/  MOV R10, R9 ;  /* 0x00000009000a7202 */ /* 0x000fe20000000f00 */
[----:B------:R-:W-:Y:S02]  /*11f60*/  IMAD.MOV.U32 R101, RZ, RZ, R100 ;  /* 0x000000ffff657224 */ /* 0x000fe400078e0064 */
[----:B------:R-:W-:-:S07]  /*11f70*/  IMAD.MOV.U32 R89, RZ, RZ, R88 ;  /* 0x000000ffff597224 */ /* 0x000fce00078e0058 */
.L_x_36765:
[----:B------:R-:W-:Y:S05]  /*11f80*/  BSYNC B1 ;  /* 0x0000000000017941 */ /* 0x000fea0003800000 */
.L_x_36763:
        /* <DEDUP_REMOVED lines=11> */
.L_x_36767:
[----:B------:R-:W-:Y:S01]  /*12040*/  IMAD.MOV.U32 R7, RZ, RZ, R8 ;  /* 0x000000ffff077224 */ /* 0x000fe200078e0008 */
[----:B------:R-:W-:Y:S01]  /*12050*/  MOV R9, R10 ;  /* 0x0000000a00097202 */ /* 0x000fe20000000f00 */
[----:B------:R-:W-:Y:S02]  /*12060*/  IMAD.MOV.U32 R100, RZ, RZ, R103 ;  /* 0x000000ffff647224 */ /* 0x000fe400078e0067 */
[----:B------:R-:W-:-:S07]  /*12070*/  IMAD.MOV.U32 R88, RZ, RZ, R87 ;  /* 0x000000ffff587224 */ /* 0x000fce00078e0057 */
.L_x_36768:
[----:B------:R-:W-:Y:S05]  /*12080*/  BSYNC B1 ;  /* 0x0000000000017941 */ /* 0x000fea0003800000 */
.L_x_36766:
        /* <DEDUP_REMOVED lines=11> */
.L_x_36770:
[----:B------:R-:W-:Y:S01]  /*12140*/  IMAD.MOV.U32 R8, RZ, RZ, R7 ;  /* 0x000000ffff087224 */ /* 0x000fe200078e0007 */
[----:B------:R-:W-:Y:S01]  /*12150*/  MOV R10, R9 ;  /* 0x00000009000a7202 */ /* 0x000fe20000000f00 */
[----:B------:R-:W-:Y:S02]  /*12160*/  IMAD.MOV.U32 R103, RZ, RZ, R102 ;  /* 0x000000ffff677224 */ /* 0x000fe400078e0066 */
[----:B------:R-:W-:-:S07]  /*12170*/  IMAD.MOV.U32 R87, RZ, RZ, R86 ;  /* 0x000000ffff577224 */ /* 0x000fce00078e0056 */
.L_x_36771:
[----:B------:R-:W-:Y:S05]  /*12180*/  BSYNC B1 ;  /* 0x0000000000017941 */ /* 0x000fea0003800000 */
.L_x_36769:
        /* <DEDUP_REMOVED lines=11> */
.L_x_36773:
[----:B------:R-:W-:Y:S01]  /*12240*/  IMAD.MOV.U32 R7, RZ, RZ, R8 ;  /* 0x000000ffff077224 */ /* 0x000fe200078e0008 */
[----:B------:R-:W-:Y:S01]  /*12250*/  MOV R9, R10 ;  /* 0x0000000a00097202 */ /* 0x000fe20000000f00 */
[----:B------:R-:W-:Y:S02]  /*12260*/  IMAD.MOV.U32 R102, RZ, RZ, R105 ;  /* 0x000000ffff667224 */ /* 0x000fe400078e0069 */
[----:B------:R-:W-:-:S07]  /*12270*/  IMAD.MOV.U32 R86, RZ, RZ, R85 ;  /* 0x000000ffff567224 */ /* 0x000fce00078e0055 */
.L_x_36774:
[----:B------:R-:W-:Y:S05]  /*12280*/  BSYNC B1 ;  /* 0x0000000000017941 */ /* 0x000fea0003800000 */
.L_x_36772:
        /* <DEDUP_REMOVED lines=11> */
.L_x_36776:
[----:B------:R-:W-:Y:S01]  /*12340*/  IMAD.MOV.U32 R8, RZ, RZ, R7 ;  /* 0x000000ffff087224 */ /* 0x000fe200078e0007 */
[----:B------:R-:W-:Y:S01]  /*12350*/  MOV R10, R9 ;  /* 0x00000009000a7202 */ /* 0x000fe20000000f00 */
[----:B------:R-:W-:Y:S02]  /*12360*/  IMAD.MOV.U32 R105, RZ, RZ, R104 ;  /* 0x000000ffff697224 */ /* 0x000fe400078e0068 */
[----:B------:R-:W-:-:S07]  /*12370*/  IMAD.MOV.U32 R85, RZ, RZ, R84 ;  /* 0x000000ffff557224 */ /* 0x000fce00078e0054 */
.L_x_36777:
[----:B------:R-:W-:Y:S05]  /*12380*/  BSYNC B1 ;  /* 0x0000000000017941 */ /* 0x000fea0003800000 */
.L_x_36775:
        /* <DEDUP_REMOVED lines=11> */
.L_x_36779:
[----:B------:R-:W-:Y:S01]  /*12440*/  IMAD.MOV.U32 R7, RZ, RZ, R8 ;  /* 0x000000ffff077224 */ /* 0x000fe200078e0008 */
[----:B------:R-:W-:Y:S01]  /*12450*/  MOV R9, R10 ;  /* 0x0000000a00097202 */ /* 0x000fe20000000f00 */
[----:B------:R-:W-:Y:S02]  /*12460*/  IMAD.MOV.U32 R104, RZ, RZ, R107 ;  /* 0x000000ffff687224 */ /* 0x000fe400078e006b */
[----:B------:R-:W-:-:S07]  /*12470*/  IMAD.MOV.U32 R84, RZ, RZ, R83 ;  /* 0x000000ffff547224 */ /* 0x000fce00078e0053 */
.L_x_36780:
[----:B------:R-:W-:Y:S05]  /*12480*/  BSYNC B1 ;  /* 0x0000000000017941 */ /* 0x000fea0003800000 */
.L_x_36778:
        /* <DEDUP_REMOVED lines=11> */
.L_x_36782:
[----:B------:R-:W-:Y:S01]  /*12540*/  IMAD.MOV.U32 R8, RZ, RZ, R7 ;  /* 0x000000ffff087224 */ /* 0x000fe200078e0007 */
[----:B------:R-:W-:Y:S01]  /*12550*/  MOV R10, R9 ;  /* 0x00000009000a7202 */ /* 0x000fe20000000f00 */
[----:B------:R-:W-:Y:S02]  /*12560*/  IMAD.MOV.U32 R107, RZ, RZ, R106 ;  /* 0x000000ffff6b7224 */ /* 0x000fe400078e006a */
[----:B------:R-:W-:-:S07]  /*12570*/  IMAD.MOV.U32 R83, RZ, RZ, R82 ;  /* 0x000000ffff537224 */ /* 0x000fce00078e0052 */
.L_x_36783:
[----:B------:R-:W-:Y:S05]  /*12580*/  BSYNC B1 ;  /* 0x0000000000017941 */ /* 0x000fea0003800000 */
.L_x_36781:
        /* <DEDUP_REMOVED lines=11> */
.L_x_36785:
[----:B------:R-:W-:Y:S01]  /*12640*/  IMAD.MOV.U32 R7, RZ, RZ, R8 ;  /* 0x000000ffff077224 */ /* 0x000fe200078e0008 */
[----:B------:R-:W-:Y:S01]  /*12650*/  MOV R9, R10 ;  /* 0x0000000a00097202 */ /* 0x000fe20000000f00 */
[----:B------:R-:W-:Y:S02]  /*12660*/  IMAD.MOV.U32 R106, RZ, RZ, R109 ;  /* 0x000000ffff6a7224 */ /* 0x000fe400078e006d */
[----:B------:R-:W-:-:S07]  /*12670*/  IMAD.MOV.U32 R82, RZ, RZ, R81 ;  /* 0x000000ffff527224 */ /* 0x000fce00078e0051 */
.L_x_36786:
[----:B------:R-:W-:Y:S05]  /*12680*/  BSYNC B1 ;  /* 0x0000000000017941 */ /* 0x000fea0003800000 */
.L_x_36784:
        /* <DEDUP_REMOVED lines=11> */
.L_x_36788:
[----:B------:R-:W-:Y:S01]  /*12740*/  IMAD.MOV.U32 R8, RZ, RZ, R7 ;  /* 0x000000ffff087224 */ /* 0x000fe200078e0007 */
[----:B------:R-:W-:Y:S01]  /*12750*/  MOV R10, R9 ;  /* 0x00000009000a7202 */ /* 0x000fe20000000f00 */
[----:B------:R-:W-:Y:S02]  /*12760*/  IMAD.MOV.U32 R109, RZ, RZ, R108 ;  /* 0x000000ffff6d7224 */ /* 0x000fe400078e006c */
[----:B------:R-:W-:-:S07]  /*12770*/  IMAD.MOV.U32 R81, RZ, RZ, R80 ;  /* 0x000000ffff517224 */ /* 0x000fce00078e0050 */
.L_x_36789:
[----:B------:R-:W-:Y:S05]  /*12780*/  BSYNC B1 ;  /* 0x0000000000017941 */ /* 0x000fea0003800000 */
.L_x_36787:
        /* <DEDUP_REMOVED lines=11> */
.L_x_36791:
[----:B------:R-:W-:Y:S01]  /*12840*/  IMAD.MOV.U32 R7, RZ, RZ, R8 ;  /* 0x000000ffff077224 */ /* 0x000fe200078e0008 */
[----:B------:R-:W-:Y:S01]  /*12850*/  MOV R9, R10 ;  /* 0x0000000a00097202 */ /* 0x000fe20000000f00 */
[----:B------:R-:W-:Y:S02]  /*12860*/  IMAD.MOV.U32 R108, RZ, RZ, R111 ;  /* 0x000000ffff6c7224 */ /* 0x000fe400078e006f */
[----:B------:R-:W-:-:S07]  /*12870*/  IMAD.MOV.U32 R80, RZ, RZ, R79 ;  /* 0x000000ffff507224 */ /* 0x000fce00078e004f */
.L_x_36792:
[----:B------:R-:W-:Y:S05]  /*12880*/  BSYNC B1 ;  /* 0x0000000000017941 */ /* 0x000fea0003800000 */
.L_x_36790:
        /* <DEDUP_REMOVED lines=11> */
.L_x_36794:
[----:B------:R-:W-:Y:S01]  /*12940*/  IMAD.MOV.U32 R8, RZ, RZ, R7 ;  /* 0x000000ffff087224 */ /* 0x000fe200078e0007 */
[----:B------:R-:W-:Y:S01]  /*12950*/  MOV R10, R9 ;  /* 0x00000009000a7202 */ /* 0x000fe20000000f00 */
[----:B------:R-:W-:Y:S02]  /*12960*/  IMAD.MOV.U32 R111, RZ, RZ, R110 ;  /* 0x000000ffff6f7224 */ /* 0x000fe400078e006e */
[----:B------:R-:W-:-:S07]  /*12970*/  IMAD.MOV.U32 R79, RZ, RZ, R78 ;  /* 0x000000ffff4f7224 */ /* 0x000fce00078e004e */
.L_x_36795:
[----:B------:R-:W-:Y:S05]  /*12980*/  BSYNC B1 ;  /* 0x0000000000017941 */ /* 0x000fea0003800000 */
.L_x_36793:
        /* <DEDUP_REMOVED lines=11> */
.L_x_36797:
[----:B------:R-:W-:Y:S01]  /*12a40*/  IMAD.MOV.U32 R7, RZ, RZ, R8 ;  /* 0x000000ffff077224 */ /* 0x000fe200078e0008 */
[----:B------:R-:W-:Y:S01]  /*12a50*/  MOV R9, R10 ;  /* 0x0000000a00097202 */ /* 0x000fe20000000f00 */
[----:B------:R-:W-:Y:S02]  /*12a60*/  IMAD.MOV.U32 R110, RZ, RZ, R113 ;  /* 0x000000ffff6e7224 */ /* 0x000fe400078e0071 */
[----:B------:R-:W-:-:S07]  /*12a70*/  IMAD.MOV.U32 R78, RZ, RZ, R77 ;  /* 0x000000ffff4e7224 */ /* 0x000fce00078e004d */
.L_x_36798:
[----:B------:R-:W-:Y:S05]  /*12a80*/  BSYNC B1 ;  /* 0x0000000000017941 */ /* 0x000fea0003800000 */
.L_x_36796:
        /* <DEDUP_REMOVED lines=11> */
.L_x_36800:
[----:B------:R-:W-:Y:S01]  /*12b40*/  IMAD.MOV.U32 R8, RZ, RZ, R7 ;  /* 0x000000ffff087224 */ /* 0x000fe200078e0007 */
[----:B------:R-:W-:Y:S01]  /*12b50*/  MOV R10, R9 ;  /* 0x00000009000a7202 */ /* 0x000fe20000000f00 */
[----:B------:R-:W-:Y:S02]  /*12b60*/  IMAD.MOV.U32 R113, RZ, RZ, R112 ;  /* 0x000000ffff717224 */ /* 0x000fe400078e0070 */
[----:B------:R-:W-:-:S07]  /*12b70*/  IMAD.MOV.U32 R77, RZ, RZ, R76 ;  /* 0x000000ffff4d7224 */ /* 0x000fce00078e004c */
.L_x_36801:
[----:B------:R-:W-:Y:S05]  /*12b80*/  BSYNC B1 ;  /* 0x0000000000017941 */ /* 0x000fea0003800000 */
.L_x_36799:
        /* <DEDUP_REMOVED lines=11> */
.L_x_36803:
[----:B------:R-:W-:Y:S01]  /*12c40*/  IMAD.MOV.U32 R7, RZ, RZ, R8 ;  /* 0x000000ffff077224 */ /* 0x000fe200078e0008 */
[----:B------:R-:W-:Y:S01]  /*12c50*/  MOV R9, R10 ;  /* 0x0000000a00097202 */ /* 0x000fe20000000f00 */
[----:B------:R-:W-:Y:S02]  /*12c60*/  IMAD.MOV.U32 R112, RZ, RZ, R115 ;  /* 0x000000ffff707224 */ /* 0x000fe400078e0073 */
[----:B------:R-:W-:-:S07]  /*12c70*/  IMAD.MOV.U32 R76, RZ, RZ, R75 ;  /* 0x000000ffff4c7224 */ /* 0x000fce00078e004b */
.L_x_36804:
[----:B------:R-:W-:Y:S05]  /*12c80*/  BSYNC B1 ;  /* 0x0000000000017941 */ /* 0x000fea0003800000 */
.L_x_36802:
        /* <DEDUP_REMOVED lines=11> */
.L_x_36806:
[----:B------:R-:W-:Y:S01]  /*12d40*/  IMAD.MOV.U32 R8, RZ, RZ, R7 ;  /* 0x000000ffff087224 */ /* 0x000fe200078e0007 */
[----:B------:R-:W-:Y:S01]  /*12d50*/  MOV R10, R9 ;  /* 0x00000009000a7202 */ /* 0x000fe20000000f00 */
[----:B------:R-:W-:Y:S02]  /*12d60*/  IMAD.MOV.U32 R115, RZ, RZ, R114 ;  /* 0x000000ffff737224 */ /* 0x000fe400078e0072 */
[----:B------:R-:W-:-:S07]  /*12d70*/  IMAD.MOV.U32 R75, RZ, RZ, R74 ;  /* 0x000000ffff4b7224 */ /* 0x000fce00078e004a */
.L_x_36807:
[----:B------:R-:W-:Y:S05]  /*12d80*/  BSYNC B1 ;  /* 0x0000000000017941 */ /* 0x000fea0003800000 */
.L_x_36805:
        /* <DEDUP_REMOVED lines=11> */
.L_x_36809:
[----:B------:R-:W-:Y:S01]  /*12e40*/  IMAD.MOV.U32 R7, RZ, RZ, R8 ;  /* 0x000000ffff077224 */ /* 0x000fe200078e0008 */
[----:B------:R-:W-:Y:S01]  /*12e50*/  MOV R9, R10 ;  /* 0x0000000a00097202 */ /* 0x000fe20000000f00 */
[----:B------:R-:W-:Y:S02]  /*12e60*/  IMAD.MOV.U32 R114, RZ, RZ, R117 ;  /* 0x000000ffff727224 */ /* 0x000fe400078e0075 */
[----:B------:R-:W-:-:S07]  /*12e70*/  IMAD.MOV.U32 R74, RZ, RZ, R73 ;  /* 0x000000ffff4a7224 */ /* 0x000fce00078e0049 */
.L_x_36810:
[----:B------:R-:W-:Y:S05]  /*12e80*/  BSYNC B1 ;  /* 0x0000000000017941 */ /* 0x000fea0003800000 */
.L_x_36808:
        /* <DEDUP_REMOVED lines=11> */
.L_x_36812:
[----:B------:R-:W-:Y:S01]  /*12f40*/  IMAD.MOV.U32 R8, RZ, RZ, R7 ;  /* 0x000000ffff087224 */ /* 0x000fe200078e0007 */
[----:B------:R-:W-:Y:S01]  /*12f50*/  MOV R10, R9 ;  /* 0x00000009000a7202 */ /* 0x000fe20000000f00 */
[----:B------:R-:W-:Y:S02]  /*12f60*/  IMAD.MOV.U32 R117, RZ, RZ, R116 ;  /* 0x000000ffff757224 */ /* 0x000fe400078e0074 */
[----:B------:R-:W-:-:S07]  /*12f70*/  IMAD.MOV.U32 R73, RZ, RZ, R72 ;  /* 0x000000ffff497224 */ /* 0x000fce00078e0048 */
.L_x_36813:
[----:B------:R-:W-:Y:S05]  /*12f80*/  BSYNC B1 ;  /* 0x0000000000017941 */ /* 0x000fea0003800000 */
.L_x_36811:
        /* <DEDUP_REMOVED lines=11> */
.L_x_36815:
[----:B------:R-:W-:Y:S01]  /*13040*/  IMAD.MOV.U32 R7, RZ, RZ, R8 ;  /* 0x000000ffff077224 */ /* 0x000fe200078e0008 */
[----:B------:R-:W-:Y:S01]  /*13050*/  MOV R9, R10 ;  /* 0x0000000a00097202 */ /* 0x000fe20000000f00 */
[----:B------:R-:W-:Y:S02]  /*13060*/  IMAD.MOV.U32 R116, RZ, RZ, R119 ;  /* 0x000000ffff747224 */ /* 0x000fe400078e0077 */
[----:B------:R-:W-:-:S07]  /*13070*/  IMAD.MOV.U32 R72, RZ, RZ, R71 ;  /* 0x000000ffff487224 */ /* 0x000fce00078e0047 */
.L_x_36816:
[----:B------:R-:W-:Y:S05]  /*13080*/  BSYNC B1 ;  /* 0x0000000000017941 */ /* 0x000fea0003800000 */
.L_x_36814:
        /* <DEDUP_REMOVED lines=11> */
.L_x_36818:
[----:B------:R-:W-:Y:S01]  /*13140*/  IMAD.MOV.U32 R8, RZ, RZ, R7 ;  /* 0x000000ffff087224 */ /* 0x000fe200078e0007 */
[----:B------:R-:W-:Y:S01]  /*13150*/  MOV R10, R9 ;  /* 0x00000009000a7202 */ /* 0x000fe20000000f00 */
[----:B------:R-:W-:Y:S02]  /*13160*/  IMAD.MOV.U32 R119, RZ, RZ, R118 ;  /* 0x000000ffff777224 */ /* 0x000fe400078e0076 */
[----:B------:R-:W-:-:S07]  /*13170*/  IMAD.MOV.U32 R71, RZ, RZ, R70 ;  /* 0x000000ffff477224 */ /* 0x000fce00078e0046 */
.L_x_36819:
[----:B------:R-:W-:Y:S05]  /*13180*/  BSYNC B1 ;  /* 0x0000000000017941 */ /* 0x000fea0003800000 */
.L_x_36817:
        /* <DEDUP_REMOVED lines=11> */
.L_x_36821:
[----:B------:R-:W-:Y:S01]  /*13240*/  IMAD.MOV.U32 R7, RZ, RZ, R8 ;  /* 0x000000ffff077224 */ /* 0x000fe200078e0008 */
[----:B------:R-:W-:Y:S01]  /*13250*/  MOV R9, R10 ;  /* 0x0000000a00097202 */ /* 0x000fe20000000f00 */
[----:B------:R-:W-:Y:S02]  /*13260*/  IMAD.MOV.U32 R118, RZ, RZ, R121 ;  /* 0x000000ffff767224 */ /* 0x000fe400078e0079 */
[----:B------:R-:W-:-:S07]  /*13270*/  IMAD.MOV.U32 R70, RZ, RZ, R69 ;  /* 0x000000ffff467224 */ /* 0x000fce00078e0045 */
.L_x_36822:
[----:B------:R-:W-:Y:S05]  /*13280*/  BSYNC B1 ;  /* 0x0000000000017941 */ /* 0x000fea0003800000 */
.L_x_36820:
        /* <DEDUP_REMOVED lines=11> */
.L_x_36824:
[----:B------:R-:W-:Y:S01]  /*13340*/  IMAD.MOV.U32 R8, RZ, RZ, R7 ;  /* 0x000000ffff087224 */ /* 0x000fe200078e0007 */
[----:B------:R-:W-:Y:S01]  /*13350*/  MOV R10, R9 ;  /* 0x00000009000a7202 */ /* 0x000fe20000000f00 */
[----:B------:R-:W-:Y:S02]  /*13360*/  IMAD.MOV.U32 R121, RZ, RZ, R120 ;  /* 0x000000ffff797224 */ /* 0x000fe400078e0078 */
[----:B------:R-:W-:-:S07]  /*13370*/  IMAD.MOV.U32 R69, RZ, RZ, R68 ;  /* 0x000000ffff457224 */ /* 0x000fce00078e0044 */
.L_x_36825:
[----:B------:R-:W-:Y:S05]  /*13380*/  BSYNC B1 ;  /* 0x0000000000017941 */ /* 0x000fea0003800000 */
.L_x_36823:
        /* <DEDUP_REMOVED lines=11> */
.L_x_36827:
[----:B------:R-:W-:Y:S01]  /*13440*/  IMAD.MOV.U32 R7, RZ, RZ, R8 ;  /* 0x000000ffff077224 */ /* 0x000fe200078e0008 */
[----:B------:R-:W-:Y:S01]  /*13450*/  MOV R9, R10 ;  /* 0x0000000a00097202 */ /* 0x000fe20000000f00 */
[----:B------:R-:W-:Y:S02]  /*13460*/  IMAD.MOV.U32 R120, RZ, RZ, R123 ;  /* 0x000000ffff787224 */ /* 0x000fe400078e007b */
[----:B------:R-:W-:-:S07]  /*13470*/  IMAD.MOV.U32 R68, RZ, RZ, R67 ;  /* 0x000000ffff447224 */ /* 0x000fce00078e0043 */
.L_x_36828:
[----:B------:R-:W-:Y:S05]  /*13480*/  BSYNC B1 ;  /* 0x0000000000017941 */ /* 0x000fea0003800000 */
.L_x_36826:
        /* <DEDUP_REMOVED lines=11> */
.L_x_36830:
[----:B------:R-:W-:Y:S01]  /*13540*/  IMAD.MOV.U32 R8, RZ, RZ, R7 ;  /* 0x000000ffff087224 */ /* 0x000fe200078e0007 */
[----:B------:R-:W-:Y:S01]  /*13550*/  MOV R10, R9 ;  /* 0x00000009000a7202 */ /* 0x000fe20000000f00 */
[----:B------:R-:W-:Y:S02]  /*13560*/  IMAD.MOV.U32 R123, RZ, RZ, R122 ;  /* 0x000000ffff7b7224 */ /* 0x000fe400078e007a */
[----:B------:R-:W-:-:S07]  /*13570*/  IMAD.MOV.U32 R67, RZ, RZ, R66 ;  /* 0x000000ffff437224 */ /* 0x000fce00078e0042 */
.L_x_36831:
[----:B------:R-:W-:Y:S05]  /*13580*/  BSYNC B1 ;  /* 0x0000000000017941 */ /* 0x000fea0003800000 */
.L_x_36829:
        /* <DEDUP_REMOVED lines=11> */
.L_x_36833:
[----:B------:R-:W-:Y:S01]  /*13640*/  IMAD.MOV.U32 R7, RZ, RZ, R8 ;  /* 0x000000ffff077224 */ /* 0x000fe200078e0008 */
[----:B------:R-:W-:Y:S01]  /*13650*/  MOV R9, R10 ;  /* 0x0000000a00097202 */ /* 0x000fe20000000f00 */
[----:B------:R-:W-:Y:S02]  /*13660*/  IMAD.MOV.U32 R122, RZ, RZ, R125 ;  /* 0x000000ffff7a7224 */ /* 0x000fe400078e007d */
[----:B------:R-:W-:-:S07]  /*13670*/  IMAD.MOV.U32 R66, RZ, RZ, R65 ;  /* 0x000000ffff427224 */ /* 0x000fce00078e0041 */
.L_x_36834:
[----:B------:R-:W-:Y:S05]  /*13680*/  BSYNC B1 ;  /* 0x0000000000017941 */ /* 0x000fea0003800000 */
.L_x_36832:
        /* <DEDUP_REMOVED lines=11> */
.L_x_36836:
[----:B------:R-:W-:Y:S01]  /*13740*/  IMAD.MOV.U32 R8, RZ, RZ, R7 ;  /* 0x000000ffff087224 */ /* 0x000fe200078e0007 */
[----:B------:R-:W-:Y:S01]  /*13750*/  MOV R10, R9 ;  /* 0x00000009000a7202 */ /* 0x000fe20000000f00 */
[----:B------:R-:W-:Y:S02]  /*13760*/  IMAD.MOV.U32 R125, RZ, RZ, R124 ;  /* 0x000000ffff7d7224 */ /* 0x000fe400078e007c */
[----:B------:R-:W-:-:S07]  /*13770*/  IMAD.MOV.U32 R65, RZ, RZ, R64 ;  /* 0x000000ffff417224 */ /* 0x000fce00078e0040 */
.L_x_36837:
[----:B------:R-:W-:Y:S05]  /*13780*/  BSYNC B1 ;  /* 0x0000000000017941 */ /* 0x000fea0003800000 */
.L_x_36835:
        /* <DEDUP_REMOVED lines=11> */
.L_x_36839:
[----:B------:R-:W-:Y:S01]  /*13840*/  IMAD.MOV.U32 R7, RZ, RZ, R8 ;  /* 0x000000ffff077224 */ /* 0x000fe200078e0008 */
[----:B------:R-:W-:Y:S01]  /*13850*/  MOV R9, R10 ;  /* 0x0000000a00097202 */ /* 0x000fe20000000f00 */
[----:B------:R-:W-:Y:S02]  /*13860*/  IMAD.MOV.U32 R124, RZ, RZ, R127 ;  /* 0x000000ffff7c7224 */ /* 0x000fe400078e007f */
[----:B------:R-:W-:-:S07]  /*13870*/  IMAD.MOV.U32 R64, RZ, RZ, R63 ;  /* 0x000000ffff407224 */ /* 0x000fce00078e003f */
.L_x_36840:
[----:B------:R-:W-:Y:S05]  /*13880*/  BSYNC B1 ;  /* 0x0000000000017941 */ /* 0x000fea0003800000 */
.L_x_36838:
        /* <DEDUP_REMOVED lines=11> */
.L_x_36842:
[----:B------:R-:W-:Y:S01]  /*13940*/  IMAD.MOV.U32 R8, RZ, RZ, R7 ;  /* 0x000000ffff087224 */ /* 0x000fe200078e0007 */
[----:B------:R-:W-:Y:S01]  /*13950*/  MOV R10, R9 ;  /* 0x00000009000a7202 */ /* 0x000fe20000000f00 */
[----:B------:R-:W-:Y:S02]  /*13960*/  IMAD.MOV.U32 R127, RZ, RZ, R126 ;  /* 0x000000ffff7f7224 */ /* 0x000fe400078e007e */
[----:B------:R-:W-:-:S07]  /*13970*/  IMAD.MOV.U32 R63, RZ, RZ, R62 ;  /* 0x000000ffff3f7224 */ /* 0x000fce00078e003e */
.L_x_36843:
[----:B------:R-:W-:Y:S05]  /*13980*/  BSYNC B1 ;  /* 0x0000000000017941 */ /* 0x000fea0003800000 */
.L_x_36841:
        /* <DEDUP_REMOVED lines=11> */
.L_x_36845:
[----:B------:R-:W-:Y:S01]  /*13a40*/  IMAD.MOV.U32 R7, RZ, RZ, R8 ;  /* 0x000000ffff077224 */ /* 0x000fe200078e0008 */
[----:B------:R-:W-:Y:S01]  /*13a50*/  MOV R9, R10 ;  /* 0x0000000a00097202 */ /* 0x000fe20000000f00 */
[----:B------:R-:W-:Y:S02]  /*13a60*/  IMAD.MOV.U32 R126, RZ, RZ, R129 ;  /* 0x000000ffff7e7224 */ /* 0x000fe400078e0081 */
[----:B------:R-:W-:-:S07]  /*13a70*/  IMAD.MOV.U32 R62, RZ, RZ, R61 ;  /* 0x000000ffff3e7224 */ /* 0x000fce00078e003d */
.L_x_36846:
[----:B------:R-:W-:Y:S05]  /*13a80*/  BSYNC B1 ;  /* 0x0000000000017941 */ /* 0x000fea0003800000 */
.L_x_36844:
        /* <DEDUP_REMOVED lines=11> */
.L_x_36848:
[----:B------:R-:W-:Y:S01]  /*13b40*/  IMAD.MOV.U32 R8, RZ, RZ, R7 ;  /* 0x000000ffff087224 */ /* 0x000fe200078e0007 */
[----:B------:R-:W-:Y:S01]  /*13b50*/  MOV R10, R9 ;  /* 0x00000009000a7202 */ /* 0x000fe20000000f00 */
[----:B------:R-:W-:Y:S02]  /*13b60*/  IMAD.MOV.U32 R129, RZ, RZ, R128 ;  /* 0x000000ffff817224 */ /* 0x000fe400078e0080 */
[----:B------:R-:W-:-:S07]  /*13b70*/  IMAD.MOV.U32 R61, RZ, RZ, R60 ;  /* 0x000000ffff3d7224 */ /* 0x000fce00078e003c */
.L_x_36849:
[----:B------:R-:W-:Y:S05]  /*13b80*/  BSYNC B1 ;  /* 0x0000000000017941 */ /* 0x000fea0003800000 */
.L_x_36847:
        /* <DEDUP_REMOVED lines=11> */
.L_x_36851:
[----:B------:R-:W-:Y:S01]  /*13c40*/  IMAD.MOV.U32 R7, RZ, RZ, R8 ;  /* 0x000000ffff077224 */ /* 0x000fe200078e0008 */
[----:B------:R-:W-:Y:S01]  /*13c50*/  MOV R9, R10 ;  /* 0x0000000a00097202 */ /* 0x000fe20000000f00 */
[----:B------:R-:W-:Y:S02]  /*13c60*/  IMAD.MOV.U32 R128, RZ, RZ, R131 ;  /* 0x000000ffff807224 */ /* 0x000fe400078e0083 */
[----:B------:R-:W-:-:S07]  /*13c70*/  IMAD.MOV.U32 R60, RZ, RZ, R59 ;  /* 0x000000ffff3c7224 */ /* 0x000fce00078e003b */
.L_x_36852:
[----:B------:R-:W-:Y:S05]  /*13c80*/  BSYNC B1 ;  /* 0x0000000000017941 */ /* 0x000fea0003800000 */
.L_x_36850:
        /* <DEDUP_REMOVED lines=11> */
.L_x_36854:
[----:B------:R-:W-:Y:S01]  /*13d40*/  IMAD.MOV.U32 R8, RZ, RZ, R7 ;  /* 0x000000ffff087224 */ /* 0x000fe200078e0007 */
[----:B------:R-:W-:Y:S01]  /*13d50*/  MOV R10, R9 ;  /* 0x00000009000a7202 */ /* 0x000fe20000000f00 */
[----:B------:R-:W-:Y:S02]  /*13d60*/  IMAD.MOV.U32 R131, RZ, RZ, R130 ;  /* 0x000000ffff837224 */ /* 0x000fe400078e0082 */
[----:B------:R-:W-:-:S07]  /*13d70*/  IMAD.MOV.U32 R59, RZ, RZ, R58 ;  /* 0x000000ffff3b7224 */ /* 0x000fce00078e003a */
.L_x_36855:
[----:B------:R-:W-:Y:S05]  /*13d80*/  BSYNC B1 ;  /* 0x0000000000017941 */ /* 0x000fea0003800000 */
.L_x_36853:
        /* <DEDUP_REMOVED lines=11> */
.L_x_36857:
[----:B------:R-:W-:Y:S01]  /*13e40*/  IMAD.MOV.U32 R7, RZ, RZ, R8 ;  /* 0x000000ffff077224 */ /* 0x000fe200078e0008 */
[----:B------:R-:W-:Y:S01]  /*13e50*/  MOV R9, R10 ;  /* 0x0000000a00097202 */ /* 0x000fe20000000f00 */
[----:B------:R-:W-:Y:S02]  /*13e60*/  IMAD.MOV.U32 R130, RZ, RZ, R133 ;  /* 0x000000ffff827224 */ /* 0x000fe400078e0085 */
[----:B------:R-:W-:-:S07]  /*13e70*/  IMAD.MOV.U32 R58, RZ, RZ, R57 ;  /* 0x000000ffff3a7224 */ /* 0x000fce00078e0039 */
.L_x_36858:
[----:B------:R-:W-:Y:S05]  /*13e80*/  BSYNC B1 ;  /* 0x0000000000017941 */ /* 0x000fea0003800000 */
.L_x_36856:
        /* <DEDUP_REMOVED lines=11> */
.L_x_36860:
[----:B------:R-:W-:Y:S01]  /*13f40*/  IMAD.MOV.U32 R8, RZ, RZ, R7 ;  /* 0x000000ffff087224 */ /* 0x000fe200078e0007 */
[----:B------:R-:W-:Y:S01]  /*13f50*/  MOV R10, R9 ;  /* 0x00000009000a7202 */ /* 0x000fe20000000f00 */
[----:B------:R-:W-:Y:S02]  /*13f60*/  IMAD.MOV.U32 R133, RZ, RZ, R132 ;  /* 0x000000ffff857224 */ /* 0x000fe400078e0084 */
[----:B------:R-:W-:-:S07]  /*13f70*/  IMAD.MOV.U32 R57, RZ, RZ, R56 ;  /* 0x000000ffff397224 */ /* 0x000fce00078e0038 */
.L_x_36861:
[----:B------:R-:W-:Y:S05]  /*13f80*/  BSYNC B1 ;  /* 0x0000000000017941 */ /* 0x000fea0003800000 */
.L_x_36859:
        /* <DEDUP_REMOVED lines=11> */
.L_x_36863:
[----:B------:R-:W-:Y:S01]  /*14040*/  IMAD.MOV.U32 R7, RZ, RZ, R8 ;  /* 0x000000ffff077224 */ /* 0x000fe200078e0008 */
[----:B------:R-:W-:Y:S01]  /*14050*/  MOV R9, R10 ;  /* 0x0000000a00097202 */ /* 0x000fe20000000f00 */
[----:B------:R-:W-:Y:S02]  /*14060*/  IMAD.MOV.U32 R132, RZ, RZ, R135 ;  /* 0x000000ffff847224 */ /* 0x000fe400078e0087 */
[----:B------:R-:W-:-:S07]  /*14070*/  IMAD.MOV.U32 R56, RZ, RZ, R55 ;  /* 0x000000ffff387224 */ /* 0x000fce00078e0037 */
.L_x_36864:
[----:B------:R-:W-:Y:S05]  /*14080*/  BSYNC B1 ;  /* 0x0000000000017941 */ /* 0x000fea0003800000 */
.L_x_36862:
        /* <DEDUP_REMOVED lines=11> */
.L_x_36866:
[----:B------:R-:W-:Y:S01]  /*14140*/  IMAD.MOV.U32 R8, RZ, RZ, R7 ;  /* 0x000000ffff087224 */ /* 0x000fe200078e0007 */
[----:B------:R-:W-:Y:S01]  /*14150*/  MOV R10, R9 ;  /* 0x00000009000a7202 */ /* 0x000fe20000000f00 */
[----:B------:R-:W-:Y:S02]  /*14160*/  IMAD.MOV.U32 R135, RZ, RZ, R134 ;  /* 0x000000ffff877224 */ /* 0x000fe400078e0086 */
[----:B------:R-:W-:-:S07]  /*14170*/  IMAD.MOV.U32 R55, RZ, RZ, R54 ;  /* 0x000000ffff377224 */ /* 0x000fce00078e0036 */
.L_x_36867:
[----:B------:R-:W-:Y:S05]  /*14180*/  BSYNC B1 ;  /* 0x0000000000017941 */ /* 0x000fea0003800000 */
.L_x_36865:
        /* <DEDUP_REMOVED lines=11> */
.L_x_36869:
[----:B------:R-:W-:Y:S01]  /*14240*/  IMAD.MOV.U32 R7, RZ, RZ, R8 ;  /* 0x000000ffff077224 */ /* 0x000fe200078e0008 */
[----:B------:R-:W-:Y:S01]  /*14250*/  MOV R9, R10 ;  /* 0x0000000a00097202 */ /* 0x000fe20000000f00 */
[----:B------:R-:W-:Y:S02]  /*14260*/  IMAD.MOV.U32 R134, RZ, RZ, R137 ;  /* 0x000000ffff867224 */ /* 0x000fe400078e0089 */
[----:B------:R-:W-:-:S07]  /*14270*/  IMAD.MOV.U32 R54, RZ, RZ, R53 ;  /* 0x000000ffff367224 */ /* 0x000fce00078e0035 */
.L_x_36870:
[----:B------:R-:W-:Y:S05]  /*14280*/  BSYNC B1 ;  /* 0x0000000000017941 */ /* 0x000fea0003800000 */
.L_x_36868:
        /* <DEDUP_REMOVED lines=11> */
.L_x_36872:
[----:B------:R-:W-:Y:S01]  /*14340*/  IMAD.MOV.U32 R8, RZ, RZ, R7 ;  /* 0x000000ffff087224 */ /* 0x000fe200078e0007 */
[----:B------:R-:W-:Y:S01]  /*14350*/  MOV R10, R9 ;  /* 0x00000009000a7202 */ /* 0x000fe20000000f00 */
[----:B------:R-:W-:Y:S02]  /*14360*/  IMAD.MOV.U32 R137, RZ, RZ, R136 ;  /* 0x000000ffff897224 */ /* 0x000fe400078e0088 */
[----:B------:R-:W-:-:S07]  /*14370*/  IMAD.MOV.U32 R53, RZ, RZ, R52 ;  /* 0x000000ffff357224 */ /* 0x000fce00078e0034 */
.L_x_36873:
[----:B------:R-:W-:Y:S05]  /*14380*/  BSYNC B1 ;  /* 0x0000000000017941 */ /* 0x000fea0003800000 */
.L_x_36871:
        /* <DEDUP_REMOVED lines=11> */
.L_x_36875:
[----:B------:R-:W-:Y:S01]  /*14440*/  IMAD.MOV.U32 R7, RZ, RZ, R8 ;  /* 0x000000ffff077224 */ /* 0x000fe200078e0008 */
[----:B------:R-:W-:Y:S01]  /*14450*/  MOV R9, R10 ;  /* 0x0000000a00097202 */ /* 0x000fe20000000f00 */
[----:B------:R-:W-:Y:S02]  /*14460*/  IMAD.MOV.U32 R136, RZ, RZ, R139 ;  /* 0x000000ffff887224 */ /* 0x000fe400078e008b */
[----:B------:R-:W-:-:S07]  /*14470*/  IMAD.MOV.U32 R52, RZ, RZ, R51 ;  /* 0x000000ffff347224 */ /* 0x000fce00078e0033 */
.L_x_36876:
[----:B------:R-:W-:Y:S05]  /*14480*/  BSYNC B1 ;  /* 0x0000000000017941 */ /* 0x000fea0003800000 */
.L_x_36874:
        /* <DEDUP_REMOVED lines=11> */
.L_x_36878:
[----:B------:R-:W-:Y:S01]  /*14540*/  IMAD.MOV.U32 R8, RZ, RZ, R7 ;  /* 0x000000ffff087224 */ /* 0x000fe200078e0007 */
[----:B------:R-:W-:Y:S01]  /*14550*/  MOV R10, R9 ;  /* 0x00000009000a7202 */ /* 0x000fe20000000f00 */
[----:B------:R-:W-:Y:S02]  /*14560*/  IMAD.MOV.U32 R139, RZ, RZ, R138 ;  /* 0x000000ffff8b7224 */ /* 0x000fe400078e008a */
[----:B------:R-:W-:-:S07]  /*14570*/  IMAD.MOV.U32 R51, RZ, RZ, R50 ;  /* 0x000000ffff337224 */ /* 0x000fce00078e0032 */
.L_x_36879:
[----:B------:R-:W-:Y:S05]  /*14580*/  BSYNC B1 ;  /* 0x0000000000017941 */ /* 0x000fea0003800000 */
.L_x_36877:
        /* <DEDUP_REMOVED lines=11> */
.L_x_36881:
[----:B------:R-:W-:Y:S01]  /*14640*/  IMAD.MOV.U32 R7, RZ, RZ, R8 ;  /* 0x000000ffff077224 */ /* 0x000fe200078e0008 */
[----:B------:R-:W-:Y:S01]  /*14650*/  MOV R9, R10 ;  /* 0x0000000a00097202 */ /* 0x000fe20000000f00 */
[----:B------:R-:W-:Y:S02]  /*14660*/  IMAD.MOV.U32 R138, RZ, RZ, R141 ;  /* 0x000000ffff8a7224 */ /* 0x000fe400078e008d */
[----:B------:R-:W-:-:S07]  /*14670*/  IMAD.MOV.U32 R50, RZ, RZ, R49 ;  /* 0x000000ffff327224 */ /* 0x000fce00078e0031 */
.L_x_36882:
[----:B------:R-:W-:Y:S05]  /*14680*/  BSYNC B1 ;  /* 0x0000000000017941 */ /* 0x000fea0003800000 */
.L_x_36880:
        /* <DEDUP_REMOVED lines=11> */
.L_x_36884:
[----:B------:R-:W-:Y:S01]  /*14740*/  IMAD.MOV.U32 R8, RZ, RZ, R7 ;  /* 0x000000ffff087224 */ /* 0x000fe200078e0007 */
[----:B------:R-:W-:Y:S01]  /*14750*/  MOV R10, R9 ;  /* 0x00000009000a7202 */ /* 0x000fe20000000f00 */
[----:B------:R-:W-:Y:S02]  /*14760*/  IMAD.MOV.U32 R141, RZ, RZ, R140 ;  /* 0x000000ffff8d7224 */ /* 0x000fe400078e008c */
[----:B------:R-:W-:-:S07]  /*14770*/  IMAD.MOV.U32 R49, RZ, RZ, R48 ;  /* 0x000000ffff317224 */ /* 0x000fce00078e0030 */
.L_x_36885:
[----:B------:R-:W-:Y:S05]  /*14780*/  BSYNC B1 ;  /* 0x0000000000017941 */ /* 0x000fea0003800000 */
.L_x_36883:
        /* <DEDUP_REMOVED lines=11> */
.L_x_36887:
[----:B------:R-:W-:Y:S01]  /*14840*/  IMAD.MOV.U32 R7, RZ, RZ, R8 ;  /* 0x000000ffff077224 */ /* 0x000fe200078e0008 */
[----:B------:R-:W-:Y:S01]  /*14850*/  MOV R9, R10 ;  /* 0x0000000a00097202 */ /* 0x000fe20000000f00 */
[----:B------:R-:W-:Y:S02]  /*14860*/  IMAD.MOV.U32 R140, RZ, RZ, R143 ;  /* 0x000000ffff8c7224 */ /* 0x000fe400078e008f */
[----:B------:R-:W-:-:S07]  /*14870*/  IMAD.MOV.U32 R48, RZ, RZ, R47 ;  /* 0x000000ffff307224 */ /* 0x000fce00078e002f */
.L_x_36888:
[----:B------:R-:W-:Y:S05]  /*14880*/  BSYNC B1 ;  /* 0x0000000000017941 */ /* 0x000fea0003800000 */
.L_x_36886:
        /* <DEDUP_REMOVED lines=11> */
.L_x_36890:
[----:B------:R-:W-:Y:S01]  /*14940*/  IMAD.MOV.U32 R8, RZ, RZ, R7 ;  /* 0x000000ffff087224 */ /* 0x000fe200078e0007 */
[----:B------:R-:W-:Y:S01]  /*14950*/  MOV R10, R9 ;  /* 0x00000009000a7202 */ /* 0x000fe20000000f00 */
[----:B------:R-:W-:Y:S02]  /*14960*/  IMAD.MOV.U32 R143, RZ, RZ, R142 ;  /* 0x000000ffff8f7224 */ /* 0x000fe400078e008e */
[----:B------:R-:W-:-:S07]  /*14970*/  IMAD.MOV.U32 R47, RZ, RZ, R46 ;  /* 0x000000ffff2f7224 */ /* 0x000fce00078e002e */
.L_x_36891:
[----:B------:R-:W-:Y:S05]  /*14980*/  BSYNC B1 ;  /* 0x0000000000017941 */ /* 0x000fea0003800000 */
.L_x_36889:
        /* <DEDUP_REMOVED lines=11> */
.L_x_36893:
[----:B------:R-:W-:Y:S01]  /*14a40*/  IMAD.MOV.U32 R7, RZ, RZ, R8 ;  /* 0x000000ffff077224 */ /* 0x000fe200078e0008 */
[----:B------:R-:W-:Y:S01]  /*14a50*/  MOV R9, R10 ;  /* 0x0000000a00097202 */ /* 0x000fe20000000f00 */
[----:B------:R-:W-:Y:S02]  /*14a60*/  IMAD.MOV.U32 R142, RZ, RZ, R145 ;  /* 0x000000ffff8e7224 */ /* 0x000fe400078e0091 */
[----:B------:R-:W-:-:S07]  /*14a70*/  IMAD.MOV.U32 R46, RZ, RZ, R45 ;  /* 0x000000ffff2e7224 */ /* 0x000fce00078e002d */
.L_x_36894:
[----:B------:R-:W-:Y:S05]  /*14a80*/  BSYNC B1 ;  /* 0x0000000000017941 */ /* 0x000fea0003800000 */
.L_x_36892:
        /* <DEDUP_REMOVED lines=11> */
.L_x_36896:
[----:B------:R-:W-:Y:S01]  /*14b40*/  IMAD.MOV.U32 R8, RZ, RZ, R7 ;  /* 0x000000ffff087224 */ /* 0x000fe200078e0007 */
[----:B------:R-:W-:Y:S01]  /*14b50*/  MOV R10, R9 ;  /* 0x00000009000a7202 */ /* 0x000fe20000000f00 */
[----:B------:R-:W-:Y:S02]  /*14b60*/  IMAD.MOV.U32 R145, RZ, RZ, R144 ;  /* 0x000000ffff917224 */ /* 0x000fe400078e0090 */
[----:B------:R-:W-:-:S07]  /*14b70*/  IMAD.MOV.U32 R45, RZ, RZ, R44 ;  /* 0x000000ffff2d7224 */ /* 0x000fce00078e002c */
.L_x_36897:
[----:B------:R-:W-:Y:S05]  /*14b80*/  BSYNC B1 ;  /* 0x0000000000017941 */ /* 0x000fea0003800000 */
.L_x_36895:
        /* <DEDUP_REMOVED lines=11> */
.L_x_36899:
[----:B------:R-:W-:Y:S01]  /*14c40*/  IMAD.MOV.U32 R7, RZ, RZ, R8 ;  /* 0x000000ffff077224 */ /* 0x000fe200078e0008 */
[----:B------:R-:W-:Y:S01]  /*14c50*/  MOV R9, R10 ;  /* 0x0000000a00097202 */ /* 0x000fe20000000f00 */
[----:B------:R-:W-:Y:S02]  /*14c60*/  IMAD.MOV.U32 R144, RZ, RZ, R147 ;  /* 0x000000ffff907224 */ /* 0x000fe400078e0093 */
[----:B------:R-:W-:-:S07]  /*14c70*/  IMAD.MOV.U32 R44, RZ, RZ, R43 ;  /* 0x000000ffff2c7224 */ /* 0x000fce00078e002b */
.L_x_36900:
[----:B------:R-:W-:Y:S05]  /*14c80*/  BSYNC B1 ;  /* 0x0000000000017941 */ /* 0x000fea0003800000 */
.L_x_36898:
        /* <DEDUP_REMOVED lines=11> */
.L_x_36902:
[----:B------:R-:W-:Y:S01]  /*14d40*/  IMAD.MOV.U32 R8, RZ, RZ, R7 ;  /* 0x000000ffff087224 */ /* 0x000fe200078e0007 */
[----:B------:R-:W-:Y:S01]  /*14d50*/  MOV R10, R9 ;  /* 0x00000009000a7202 */ /* 0x000fe20000000f00 */
[----:B------:R-:W-:Y:S02]  /*14d60*/  IMAD.MOV.U32 R147, RZ, RZ, R146 ;  /* 0x000000ffff937224 */ /* 0x000fe400078e0092 */
[----:B------:R-:W-:-:S07]  /*14d70*/  IMAD.MOV.U32 R43, RZ, RZ, R42 ;  /* 0x000000ffff2b7224 */ /* 0x000fce00078e002a */
.L_x_36903:
[----:B------:R-:W-:Y:S05]  /*14d80*/  BSYNC B1 ;  /* 0x0000000000017941 */ /* 0x000fea0003800000 */
.L_x_36901:
        /* <DEDUP_REMOVED lines=11> */
.L_x_36905:
[----:B------:R-:W-:Y:S01]  /*14e40*/  IMAD.MOV.U32 R7, RZ, RZ, R8 ;  /* 0x000000ffff077224 */ /* 0x000fe200078e0008 */
[----:B------:R-:W-:Y:S01]  /*14e50*/  MOV R9, R10 ;  /* 0x0000000a00097202 */ /* 0x000fe20000000f00 */
[----:B------:R-:W-:Y:S02]  /*14e60*/  IMAD.MOV.U32 R146, RZ, RZ, R149 ;  /* 0x000000ffff927224 */ /* 0x000fe400078e0095 */
[----:B------:R-:W-:-:S07]  /*14e70*/  IMAD.MOV.U32 R42, RZ, RZ, R41 ;  /* 0x000000ffff2a7224 */ /* 0x000fce00078e0029 */
.L_x_36906:
[----:B------:R-:W-:Y:S05]  /*14e80*/  BSYNC B1 ;  /* 0x0000000000017941 */ /* 0x000fea0003800000 */
.L_x_36904:
        /* <DEDUP_REMOVED lines=11> */
.L_x_36908:
[----:B------:R-:W-:Y:S01]  /*14f40*/  IMAD.MOV.U32 R8, RZ, RZ, R7 ;  /* 0x000000ffff087224 */ /* 0x000fe200078e0007 */
[----:B------:R-:W-:Y:S01]  /*14f50*/  MOV R10, R9 ;  /* 0x00000009000a7202 */ /* 0x000fe20000000f00 */
[----:B------:R-:W-:Y:S02]  /*14f60*/  IMAD.MOV.U32 R149, RZ, RZ, R148 ;  /* 0x000000ffff957224 */ /* 0x000fe400078e0094 */
[----:B------:R-:W-:-:S07]  /*14f70*/  IMAD.MOV.U32 R41, RZ, RZ, R40 ;  /* 0x000000ffff297224 */ /* 0x000fce00078e0028 */
.L_x_36909:
[----:B------:R-:W-:Y:S05]  /*14f80*/  BSYNC B1 ;  /* 0x0000000000017941 */ /* 0x000fea0003800000 */
.L_x_36907:
        /* <DEDUP_REMOVED lines=11> */
.L_x_36911:
[----:B------:R-:W-:Y:S01]  /*15040*/  IMAD.MOV.U32 R7, RZ, RZ, R8 ;  /* 0x000000ffff077224 */ /* 0x000fe200078e0008 */
[----:B------:R-:W-:Y:S01]  /*15050*/  MOV R9, R10 ;  /* 0x0000000a00097202 */ /* 0x000fe20000000f00 */
[----:B------:R-:W-:Y:S02]  /*15060*/  IMAD.MOV.U32 R148, RZ, RZ, R151 ;  /* 0x000000ffff947224 */ /* 0x000fe400078e0097 */
[----:B------:R-:W-:-:S07]  /*15070*/  IMAD.MOV.U32 R40, RZ, RZ, R39 ;  /* 0x000000ffff287224 */ /* 0x000fce00078e0027 */
.L_x_36912:
[----:B------:R-:W-:Y:S05]  /*15080*/  BSYNC B1 ;  /* 0x0000000000017941 */ /* 0x000fea0003800000 */
.L_x_36910:
        /* <DEDUP_REMOVED lines=11> */
.L_x_36914:
[----:B------:R-:W-:Y:S01]  /*15140*/  IMAD.MOV.U32 R8, RZ, RZ, R7 ;  /* 0x000000ffff087224 */ /* 0x000fe200078e0007 */
[----:B------:R-:W-:Y:S01]  /*15150*/  MOV R151, R150 ;  /* 0x0000009600977202 */ /* 0x000fe20000000f00 */
[----:B------:R-:W-:Y:S02]  /*15160*/  IMAD.MOV.U32 R10, RZ, RZ, R9 ;  /* 0x000000ffff0a7224 */ /* 0x000fe400078e0009 */
[----:B------:R-:W-:-:S07]  /*15170*/  IMAD.MOV.U32 R39, RZ, RZ, R38 ;  /* 0x000000ffff277224 */ /* 0x000fce00078e0026 */
.L_x_36915:
[----:B------:R-:W-:Y:S05]  /*15180*/  BSYNC B1 ;  /* 0x0000000000017941 */ /* 0x000fea0003800000 */
.L_x_36913:
        /* <DEDUP_REMOVED lines=11> */
.L_x_36917:
[----:B------:R-:W-:Y:S01]  /*15240*/  MOV R7, R8 ;  /* 0x0000000800077202 */ /* 0x000fe20000000f00 */
[----:B------:R-:W-:Y:S01]  /*15250*/  IMAD.MOV.U32 R9, RZ, RZ, R10 ;  /* 0x000000ffff097224 */ /* 0x000fe200078e000a */
[----:B------:R-:W-:Y:S01]  /*15260*/  MOV R38, R37 ;  /* 0x0000002500267202 */ /* 0x000fe20000000f00 */
[----:B------:R-:W-:-:S07]  /*15270*/  IMAD.MOV.U32 R150, RZ, RZ, R153 ;  /* 0x000000ffff967224 */ /* 0x000fce00078e0099 */
.L_x_36918:
[----:B------:R-:W-:Y:S05]  /*15280*/  BSYNC B1 ;  /* 0x0000000000017941 */ /* 0x000fea0003800000 */
.L_x_36916:
        /* <DEDUP_REMOVED lines=11> */
.L_x_36920:
[----:B------:R-:W-:Y:S01]  /*15340*/  IMAD.MOV.U32 R8, RZ, RZ, R7 ;  /* 0x000000ffff087224 */ /* 0x000fe200078e0007 */
[----:B------:R-:W-:Y:S01]  /*15350*/  MOV R10, R9 ;  /* 0x00000009000a7202 */ /* 0x000fe20000000f00 */
[----:B------:R-:W-:Y:S02]  /*15360*/  IMAD.MOV.U32 R153, RZ, RZ, R152 ;  /* 0x000000ffff997224 */ /* 0x000fe400078e0098 */
[----:B------:R-:W-:-:S07]  /*15370*/  IMAD.MOV.U32 R37, RZ, RZ, R36 ;  /* 0x000000ffff257224 */ /* 0x000fce00078e0024 */
.L_x_36921:
[----:B------:R-:W-:Y:S05]  /*15380*/  BSYNC B1 ;  /* 0x0000000000017941 */ /* 0x000fea0003800000 */
.L_x_36919:
        /* <DEDUP_REMOVED lines=11> */
.L_x_36923:
[----:B------:R-:W-:Y:S01]  /*15440*/  IMAD.MOV.U32 R7, RZ, RZ, R8 ;  /* 0x000000ffff077224 */ /* 0x000fe200078e0008 */
[----:B------:R-:W-:Y:S01]  /*15450*/  MOV R152, R155 ;  /* 0x0000009b00987202 */ /* 0x000fe20000000f00 */
[----:B------:R-:W-:Y:S02]  /*15460*/  IMAD.MOV.U32 R9, RZ, RZ, R10 ;  /* 0x000000ffff097224 */ /* 0x000fe400078e000a */
[----:B------:R-:W-:-:S07]  /*15470*/  IMAD.MOV.U32 R36, RZ, RZ, R35 ;  /* 0x000000ffff247224 */ /* 0x000fce00078e0023 */
.L_x_36924:
[----:B------:R-:W-:Y:S05]  /*15480*/  BSYNC B1 ;  /* 0x0000000000017941 */ /* 0x000fea0003800000 */
.L_x_36922:
        /* <DEDUP_REMOVED lines=11> */
.L_x_36926:
[----:B------:R-:W-:Y:S01]  /*15540*/  MOV R8, R7 ;  /* 0x0000000700087202 */ /* 0x000fe20000000f00 */
[----:B------:R-:W-:Y:S01]  /*15550*/  IMAD.MOV.U32 R10, RZ, RZ, R9 ;  /* 0x000000ffff0a7224 */ /* 0x000fe200078e0009 */
[----:B------:R-:W-:Y:S01]  /*15560*/  MOV R35, R34 ;  /* 0x0000002200237202 */ /* 0x000fe20000000f00 */
[----:B------:R-:W-:-:S07]  /*15570*/  IMAD.MOV.U32 R155, RZ, RZ, R154 ;  /* 0x000000ffff9b7224 */ /* 0x000fce00078e009a */
.L_x_36927:
[----:B------:R-:W-:Y:S05]  /*15580*/  BSYNC B1 ;  /* 0x0000000000017941 */ /* 0x000fea0003800000 */
.L_x_36925:
        /* <DEDUP_REMOVED lines=11> */
.L_x_36929:
[----:B------:R-:W-:Y:S01]  /*15640*/  IMAD.MOV.U32 R7, RZ, RZ, R8 ;  /* 0x000000ffff077224 */ /* 0x000fe200078e0008 */
[----:B------:R-:W-:Y:S01]  /*15650*/  MOV R9, R10 ;  /* 0x0000000a00097202 */ /* 0x000fe20000000f00 */
[----:B------:R-:W-:Y:S02]  /*15660*/  IMAD.MOV.U32 R154, RZ, RZ, R159 ;  /* 0x000000ffff9a7224 */ /* 0x000fe400078e009f */
[----:B------:R-:W-:-:S07]  /*15670*/  IMAD.MOV.U32 R34, RZ, RZ, R33 ;  /* 0x000000ffff227224 */ /* 0x000fce00078e0021 */
.L_x_36930:
[----:B------:R-:W-:Y:S05]  /*15680*/  BSYNC B1 ;  /* 0x0000000000017941 */ /* 0x000fea0003800000 */
.L_x_36928:
        /* <DEDUP_REMOVED lines=11> */
.L_x_36932:
[----:B------:R-:W-:Y:S01]  /*15740*/  MOV R159, R158 ;  /* 0x0000009e009f7202 */ /* 0x000fe20000000f00 */
[----:B------:R-:W-:Y:S01]  /*15750*/  IMAD.MOV.U32 R33, RZ, RZ, R32 ;  /* 0x000000ffff217224 */ /* 0x000fe200078e0020 */
[----:B------:R-:W-:Y:S01]  /*15760*/  MOV R32, R9 ;  /* 0x0000000900207202 */ /* 0x000fe20000000f00 */
[----:B------:R-:W-:Y:S02]  /*15770*/  IMAD.MOV.U32 R8, RZ, RZ, R7 ;  /* 0x000000ffff087224 */ /* 0x000fe400078e0007 */
[----:B------:R-:W-:Y:S02]  /*15780*/  IMAD.MOV.U32 R10, RZ, RZ, R9 ;  /* 0x000000ffff0a7224 */ /* 0x000fe400078e0009 */
[----:B------:R-:W-:-:S07]  /*15790*/  IMAD.MOV.U32 R158, RZ, RZ, R7 ;  /* 0x000000ffff9e7224 */ /* 0x000fce00078e0007 */
.L_x_36933:
[----:B------:R-:W-:Y:S05]  /*157a0*/  BSYNC B1 ;  /* 0x0000000000017941 */ /* 0x000fea0003800000 */
.L_x_36931:
[----:B------:R-:W-:Y:S01]  /*157b0*/  VIADD R0, R0, 0x4 ;  /* 0x0000000400007836 */ /* 0x000fe20000000000 */
[----:B------:R-:W-:Y:S06]  /*157c0*/  @P1 BRA `(.L_x_36934) ;  /* 0xffffffc0000c1947 */ /* 0x000fec000383ffff */
[----:B------:R-:W-:Y:S01]  /*157d0*/  FADD.FTZ R156, R156, R5 ;  /* 0x000000059c9c7221 */ /* 0x000fe20000010000 */
[----:B------:R-:W-:Y:S01]  /*157e0*/  IMAD.MOV.U32 R157, RZ, RZ, R6 ;  /* 0x000000ffff9d7224 */ /* 0x000fe200078e0006 */
[----:B------:R-:W-:Y:S01]  /*157f0*/  MOV R158, R8 ;  /* 0x00000008009e7202 */ /* 0x000fe20000000f00 */
[----:B------:R-:W-:-:S07]  /*15800*/  IMAD.MOV.U32 R32, RZ, RZ, R10 ;  /* 0x000000ffff207224 */ /* 0x000fce00078e000a */
.L_x_36744:
[----:B------:R-:W-:Y:S05]  /*15810*/  BSYNC B0 ;  /* 0x0000000000007941 */ /* 0x000fea0003800000 */
.L_x_36743:
        /* <DEDUP_REMOVED lines=203> */
[----:B------:R-:W-:-:S03]  /*164d0*/  MOV R4, R1 ;  /* 0x0000000100047202 */ /* 0x000fc60000000f00 */
[----:B------:R-:W-:-:S04]  /*164e0*/  FADD.FTZ R7, -R6, R7 ;  /* 0x0000000706077221 */ /* 0x000fc80000010100 */
[----:B------:R-:W-:Y:S01]  /*164f0*/  FMUL.FTZ R8, R7, 1.4426950216293334961 ;  /* 0x3fb8aa3b07087820 */ /* 0x000fe20000410000 */
[----:B------:R-:W-:Y:S02]  /*16500*/  FSEL R7, R5, R156, P0 ;  /* 0x0000009c05077208 */ /* 0x000fe40000000000 */
[----:B------:R-:W-:Y:S01]  /*16510*/  FSEL R156, R156, R5, P0 ;  /* 0x000000059c9c7208 */ /* 0x000fe20000000000 */
[----:B------:R-:W-:Y:S02]  /*16520*/  IMAD.MOV.U32 R5, RZ, RZ, RZ ;  /* 0x000000ffff057224 */ /* 0x000fe400078e00ff */
[----:B------:R-:W0:Y:S02]  /*16530*/  MUFU.EX2 R8, R8 ;  /* 0x0000000800087308 */ /* 0x000e240000000800 */
[----:B0-----:R-:W-:-:S07]  /*16540*/  FMUL.FTZ R7, R7, R8 ;  /* 0x0000000807077220 */ /* 0x001fce0000410000 */
.L_x_37126:
        /* <DEDUP_REMOVED lines=20> */
.L_x_36938:
[----:B------:R-:W-:Y:S01]  /*16690*/  MOV R8, R3 ;  /* 0x0000000300087202 */ /* 0x000fe20000000f00 */
[----:B------:R-:W-:Y:S01]  /*166a0*/  IMAD.MOV.U32 R10, RZ, RZ, R95 ;  /* 0x000000ffff0a7224 */ /* 0x000fe200078e005f */
[----:B------:R-:W-:Y:S01]  /*166b0*/  MOV R95, R94 ;  /* 0x0000005e005f7202 */ /* 0x000fe20000000f00 */
[----:B------:R-:W-:-:S07]  /*166c0*/  IMAD.MOV.U32 R3, RZ, RZ, R2 ;  /* 0x000000ffff037224 */ /* 0x000fce00078e0002 */
.L_x_36939:
[----:B------:R-:W-:Y:S05]  /*166d0*/  BSYNC B1 ;  /* 0x0000000000017941 */ /* 0x000fea0003800000 */
.L_x_36937:
        /* <DEDUP_REMOVED lines=11> */
.L_x_36941:
[----:B------:R-:W-:Y:S01]  /*16790*/  IMAD.MOV.U32 R9, RZ, RZ, R8 ;  /* 0x000000ffff097224 */ /* 0x000fe200078e0008 */
[----:B------:R-:W-:Y:S01]  /*167a0*/  MOV R11, R10 ;  /* 0x0000000a000b7202 */ /* 0x000fe20000000f00 */
[----:B------:R-:W-:Y:S02]  /*167b0*/  IMAD.MOV.U32 R2, RZ, RZ, R97 ;  /* 0x000000ffff027224 */ /* 0x000fe400078e0061 */
[----:B------:R-:W-:-:S07]  /*167c0*/  IMAD.MOV.U32 R94, RZ, RZ, R93 ;  /* 0x000000ffff5e7224 */ /* 0x000fce00078e005d */
.L_x_36942:
[----:B------:R-:W-:Y:S05]  /*167d0*/  BSYNC B1 ;  /* 0x0000000000017941 */ /* 0x000fea0003800000 */
.L_x_36940:
        /* <DEDUP_REMOVED lines=11> */
.L_x_36944:
[----:B------:R-:W-:Y:S01]  /*16890*/  IMAD.MOV.U32 R8, RZ, RZ, R9 ;  /* 0x000000ffff087224 */ /* 0x000fe200078e0009 */
[----:B------:R-:W-:Y:S01]  /*168a0*/  MOV R97, R96 ;  /* 0x0000006000617202 */ /* 0x000fe20000000f00 */
[----:B------:R-:W-:Y:S02]  /*168b0*/  IMAD.MOV.U32 R10, RZ, RZ, R11 ;  /* 0x000000ffff0a7224 */ /* 0x000fe400078e000b */
[----:B------:R-:W-:-:S07]  /*168c0*/  IMAD.MOV.U32 R93, RZ, RZ, R92 ;  /* 0x000000ffff5d7224 */ /* 0x000fce00078e005c */
.L_x_36945:
[----:B------:R-:W-:Y:S05]  /*168d0*/  BSYNC B1 ;  /* 0x0000000000017941 */ /* 0x000fea0003800000 */
.L_x_36943:
        /* <DEDUP_REMOVED lines=11> */
.L_x_36947:
[----:B------:R-:W-:Y:S01]  /*16990*/  MOV R9, R8 ;  /* 0x0000000800097202 */ /* 0x000fe20000000f00 */
[----:B------:R-:W-:Y:S01]  /*169a0*/  IMAD.MOV.U32 R11, RZ, RZ, R10 ;  /* 0x000000ffff0b7224 */ /* 0x000fe200078e000a */
[----:B------:R-:W-:Y:S01]  /*169b0*/  MOV R92, R91 ;  /* 0x0000005b005c7202 */ /* 0x000fe20000000f00 */
[----:B------:R-:W-:-:S07]  /*169c0*/  IMAD.MOV.U32 R96, RZ, RZ, R99 ;  /* 0x000000ffff607224 */ /* 0x000fce00078e0063 */
.L_x_36948:
[----:B------:R-:W-:Y:S05]  /*169d0*/  BSYNC B1 ;  /* 0x0000000000017941 */ /* 0x000fea0003800000 */
.L_x_36946:
        /* <DEDUP_REMOVED lines=11> */
.L_x_36950:
[----:B------:R-:W-:Y:S01]  /*16a90*/  IMAD.MOV.U32 R8, RZ, RZ, R9 ;  /* 0x000000ffff087224 */ /* 0x000fe200078e0009 */
[----:B------:R-:W-:Y:S01]  /*16aa0*/  MOV R10, R11 ;  /* 0x0000000b000a7202 */ /* 0x000fe20000000f00 */
[----:B------:R-:W-:Y:S02]  /*16ab0*/  IMAD.MOV.U32 R99, RZ, RZ, R98 ;  /* 0x000000ffff637224 */ /* 0x000fe400078e0062 */
[----:B------:R-:W-:-:S07]  /*16ac0*/  IMAD.MOV.U32 R91, RZ, RZ, R90 ;  /* 0x000000ffff5b7224 */ /* 0x000fce00078e005a */
.L_x_36951:
[----:B------:R-:W-:Y:S05]  /*16ad0*/  BSYNC B1 ;  /* 0x0000000000017941 */ /* 0x000fea0003800000 */
.L_x_36949:
        /* <DEDUP_REMOVED lines=11> */
.L_x_36953:
[----:B------:R-:W-:Y:S01]  /*16b90*/  IMAD.MOV.U32 R9, RZ, RZ, R8 ;  /* 0x000000ffff097224 */ /* 0x000fe200078e0008 */
[----:B------:R-:W-:Y:S01]  /*16ba0*/  MOV R98, R101 ;  /* 0x0000006500627202 */ /* 0x000fe20000000f00 */
[----:B------:R-:W-:Y:S02]  /*16bb0*/  IMAD.MOV.U32 R11, RZ, RZ, R10 ;  /* 0x000000ffff0b7224 */ /* 0x000fe400078e000a */
[----:B------:R-:W-:-:S07]  /*16bc0*/  IMAD.MOV.U32 R90, RZ, RZ, R89 ;  /* 0x000000ffff5a7224 */ /* 0x000fce00078e0059 */
.L_x_36954:
[----:B------:R-:W-:Y:S05]  /*16bd0*/  BSYNC B1 ;  /* 0x0000000000017941 */ /* 0x000fea0003800000 */
.L_x_36952:
        /* <DEDUP_REMOVED lines=11> */
.L_x_36956:
[----:B------:R-:W-:Y:S01]  /*16c90*/  MOV R8, R9 ;  /* 0x0000000900087202 */ /* 0x000fe20000000f00 */
[----:B------:R-:W-:Y:S01]  /*16ca0*/  IMAD.MOV.U32 R10, RZ, RZ, R11 ;  /* 0x000000ffff0a7224 */ /* 0x000fe200078e000b */
[----:B------:R-:W-:Y:S01]  /*16cb0*/  MOV R89, R88 ;  /* 0x0000005800597202 */ /* 0x000fe20000000f00 */
[----:B------:R-:W-:-:S07]  /*16cc0*/  IMAD.MOV.U32 R101, RZ, RZ, R100 ;  /* 0x000000ffff657224 */ /* 0x000fce00078e0064 */
.L_x_36957:
[----:B------:R-:W-:Y:S05]  /*16cd0*/  BSYNC B1 ;  /* 0x0000000000017941 */ /* 0x000fea0003800000 */
.L_x_36955:
        /* <DEDUP_REMOVED lines=11> */
.L_x_36959:
[----:B------:R-:W-:Y:S01]  /*16d90*/  IMAD.MOV.U32 R9, RZ, RZ, R8 ;  /* 0x000000ffff097224 */ /* 0x000fe200078e0008 */
[----:B------:R-:W-:Y:S01]  /*16da0*/  MOV R11, R10 ;  /* 0x0000000a000b7202 */ /* 0x000fe20000000f00 */
[----:B------:R-:W-:Y:S02]  /*16db0*/  IMAD.MOV.U32 R100, RZ, RZ, R103 ;  /* 0x000000ffff647224 */ /* 0x000fe400078e0067 */
[----:B------:R-:W-:-:S07]  /*16dc0*/  IMAD.MOV.U32 R88, RZ, RZ, R87 ;  /* 0x000000ffff587224 */ /* 0x000fce00078e0057 */
.L_x_36960:
[----:B------:R-:W-:Y:S05]  /*16dd0*/  BSYNC B1 ;  /* 0x0000000000017941 */ /* 0x000fea0003800000 */
.L_x_36958:
        /* <DEDUP_REMOVED lines=11> */
.L_x_36962:
[----:B------:R-:W-:Y:S01]  /*16e90*/  IMAD.MOV.U32 R8, RZ, RZ, R9 ;  /* 0x000000ffff087224 */ /* 0x000fe200078e0009 */
[----:B------:R-:W-:Y:S01]  /*16ea0*/  MOV R103, R102 ;  /* 0x0000006600677202 */ /* 0x000fe20000000f00 */
[----:B------:R-:W-:Y:S02]  /*16eb0*/  IMAD.MOV.U32 R10, RZ, RZ, R11 ;  /* 0x000000ffff0a7224 */ /* 0x000fe400078e000b */
[----:B------:R-:W-:-:S07]  /*16ec0*/  IMAD.MOV.U32 R87, RZ, RZ, R86 ;  /* 0x000000ffff577224 */ /* 0x000fce00078e0056 */
.L_x_36963:
[----:B------:R-:W-:Y:S05]  /*16ed0*/  BSYNC B1 ;  /* 0x0000000000017941 */ /* 0x000fea0003800000 */
.L_x_36961:
        /* <DEDUP_REMOVED lines=11> */
.L_x_36965:
[----:B------:R-:W-:Y:S01]  /*16f90*/  MOV R9, R8 ;  /* 0x0000000800097202 */ /* 0x000fe20000000f00 */
[----:B------:R-:W-:Y:S01]  /*16fa0*/  IMAD.MOV.U32 R11, RZ, RZ, R10 ;  /* 0x000000ffff0b7224 */ /* 0x000fe200078e000a */
[----:B------:R-:W-:Y:S01]  /*16fb0*/  MOV R86, R85 ;  /* 0x0000005500567202 */ /* 0x000fe20000000f00 */
[----:B------:R-:W-:-:S07]  /*16fc0*/  IMAD.MOV.U32 R102, RZ, RZ, R105 ;  /* 0x000000ffff667224 */ /* 0x000fce00078e0069 */
.L_x_36966:
[----:B------:R-:W-:Y:S05]  /*16fd0*/  BSYNC B1 ;  /* 0x0000000000017941 */ /* 0x000fea0003800000 */
.L_x_36964:
        /* <DEDUP_REMOVED lines=11> */
.L_x_36968:
[----:B------:R-:W-:Y:S01]  /*17090*/  IMAD.MOV.U32 R8, RZ, RZ, R9 ;  /* 0x000000ffff087224 */ /* 0x000fe200078e0009 */
[----:B------:R-:W-:Y:S01]  /*170a0*/  MOV R10, R11 ;  /* 0x0000000b000a7202 */ /* 0x000fe20000000f00 */
[----:B------:R-:W-:Y:S02]  /*170b0*/  IMAD.MOV.U32 R105, RZ, RZ, R104 ;  /* 0x000000ffff697224 */ /* 0x000fe400078e0068 */
[----:B------:R-:W-:-:S07]  /*170c0*/  IMAD.MOV.U32 R85, RZ, RZ, R84 ;  /* 0x000000ffff557224 */ /* 0x000fce00078e0054 */
.L_x_36969:
[----:B------:R-:W-:Y:S05]  /*170d0*/  BSYNC B1 ;  /* 0x0000000000017941 */ /* 0x000fea0003800000 */
.L_x_36967:
        /* <DEDUP_REMOVED lines=11> */
.L_x_36971:
[----:B------:R-:W-:Y:S01]  /*17190*/  IMAD.MOV.U32 R9, RZ, RZ, R8 ;  /* 0x000000ffff097224 */ /* 0x000fe200078e0008 */
[----:B------:R-:W-:Y:S01]  /*171a0*/  MOV R104, R107 ;  /* 0x0000006b00687202 */ /* 0x000fe20000000f00 */
[----:B------:R-:W-:Y:S02]  /*171b0*/  IMAD.MOV.U32 R11, RZ, RZ, R10 ;  /* 0x000000ffff0b7224 */ /* 0x000fe400078e000a */
[----:B------:R-:W-:-:S07]  /*171c0*/  IMAD.MOV.U32 R84, RZ, RZ, R83 ;  /* 0x000000ffff547224 */ /* 0x000fce00078e0053 */
.L_x_36972:
[----:B------:R-:W-:Y:S05]  /*171d0*/  BSYNC B1 ;  /* 0x0000000000017941 */ /* 0x000fea0003800000 */
.L_x_36970:
        /* <DEDUP_REMOVED lines=11> */
.L_x_36974:
[----:B------:R-:W-:Y:S01]  /*17290*/  MOV R8, R9 ;  /* 0x0000000900087202 */ /* 0x000fe20000000f00 */
[----:B------:R-:W-:Y:S01]  /*172a0*/  IMAD.MOV.U32 R10, RZ, RZ, R11 ;  /* 0x000000ffff0a7224 */ /* 0x000fe200078e000b */
[----:B------:R-:W-:Y:S01]  /*172b0*/  MOV R83, R82 ;  /* 0x0000005200537202 */ /* 0x000fe20000000f00 */
[----:B------:R-:W-:-:S07]  /*172c0*/  IMAD.MOV.U32 R107, RZ, RZ, R106 ;  /* 0x000000ffff6b7224 */ /* 0x000fce00078e006a */
.L_x_36975:
[----:B------:R-:W-:Y:S05]  /*172d0*/  BSYNC B1 ;  /* 0x0000000000017941 */ /* 0x000fea0003800000 */
.L_x_36973:
        /* <DEDUP_REMOVED lines=11> */
.L_x_36977:
[----:B------:R-:W-:Y:S01]  /*17390*/  IMAD.MOV.U32 R9, RZ, RZ, R8 ;  /* 0x000000ffff097224 */ /* 0x000fe200078e0008 */
[----:B------:R-:W-:Y:S01]  /*173a0*/  MOV R11, R10 ;  /* 0x0000000a000b7202 */ /* 0x000fe20000000f00 */
[----:B------:R-:W-:Y:S02]  /*173b0*/  IMAD.MOV.U32 R106, RZ, RZ, R109 ;  /* 0x000000ffff6a7224 */ /* 0x000fe400078e006d */
[----:B------:R-:W-:-:S07]  /*173c0*/  IMAD.MOV.U32 R82, RZ, RZ, R81 ;  /* 0x000000ffff527224 */ /* 0x000fce00078e0051 */
.L_x_36978:
[----:B------:R-:W-:Y:S05]  /*173d0*/  BSYNC B1 ;  /* 0x0000000000017941 */ /* 0x000fea0003800000 */
.L_x_36976:
        /* <DEDUP_REMOVED lines=11> */
.L_x_36980:
[----:B------:R-:W-:Y:S01]  /*17490*/  IMAD.MOV.U32 R8, RZ, RZ, R9 ;  /* 0x000000ffff087224 */ /* 0x000fe200078e0009 */
[----:B------:R-:W-:Y:S01]  /*174a0*/  MOV R109, R108 ;  /* 0x0000006c006d7202 */ /* 0x000fe20000000f00 */
[----:B------:R-:W-:Y:S02]  /*174b0*/  IMAD.MOV.U32 R10, RZ, RZ, R11 ;  /* 0x000000ffff0a7224 */ /* 0x000fe400078e000b */
[----:B------:R-:W-:-:S07]  /*174c0*/  IMAD.MOV.U32 R81, RZ, RZ, R80 ;  /* 0x000000ffff517224 */ /* 0x000fce00078e0050 */
.L_x_36981:
[----:B------:R-:W-:Y:S05]  /*174d0*/  BSYNC B1 ;  /* 0x0000000000017941 */ /* 0x000fea0003800000 */
.L_x_36979:
        /* <DEDUP_REMOVED lines=11> */
.L_x_36983:
[----:B------:R-:W-:Y:S01]  /*17590*/  MOV R9, R8 ;  /* 0x0000000800097202 */ /* 0x000fe20000000f00 */
[----:B------:R-:W-:Y:S01]  /*175a0*/  IMAD.MOV.U32 R11, RZ, RZ, R10 ;  /* 0x000000ffff0b7224 */ /* 0x000fe200078e000a */
[----:B------:R-:W-:Y:S01]  /*175b0*/  MOV R80, R79 ;  /* 0x0000004f00507202 */ /* 0x000fe20000000f00 */
[----:B------:R-:W-:-:S07]  /*175c0*/  IMAD.MOV.U32 R108, RZ, RZ, R111 ;  /* 0x000000ffff6c7224 */ /* 0x000fce00078e006f */
.L_x_36984:
[----:B------:R-:W-:Y:S05]  /*175d0*/  BSYNC B1 ;  /* 0x0000000000017941 */ /* 0x000fea0003800000 */
.L_x_36982:
        /* <DEDUP_REMOVED lines=11> */
.L_x_36986:
[----:B------:R-:W-:Y:S01]  /*17690*/  IMAD.MOV.U32 R8, RZ, RZ, R9 ;  /* 0x000000ffff087224 */ /* 0x000fe200078e0009 */
[----:B------:R-:W-:Y:S01]  /*176a0*/  MOV R10, R11 ;  /* 0x0000000b000a7202 */ /* 0x000fe20000000f00 */
[----:B------:R-:W-:Y:S02]  /*176b0*/  IMAD.MOV.U32 R111, RZ, RZ, R110 ;  /* 0x000000ffff6f7224 */ /* 0x000fe400078e006e */
[----:B------:R-:W-:-:S07]  /*176c0*/  IMAD.MOV.U32 R79, RZ, RZ, R78 ;  /* 0x000000ffff4f7224 */ /* 0x000fce00078e004e */
.L_x_36987:
[----:B------:R-:W-:Y:S05]  /*176d0*/  BSYNC B1 ;  /* 0x0000000000017941 */ /* 0x000fea0003800000 */
.L_x_36985:
        /* <DEDUP_REMOVED lines=11> */
.L_x_36989:
[----:B------:R-:W-:Y:S01]  /*17790*/  IMAD.MOV.U32 R9, RZ, RZ, R8 ;  /* 0x000000ffff097224 */ /* 0x000fe200078e0008 */
[----:B------:R-:W-:Y:S01]  /*177a0*/  MOV R110, R113 ;  /* 0x00000071006e7202 */ /* 0x000fe20000000f00 */
[----:B------:R-:W-:Y:S02]  /*177b0*/  IMAD.MOV.U32 R11, RZ, RZ, R10 ;  /* 0x000000ffff0b7224 */ /* 0x000fe400078e000a */
[----:B------:R-:W-:-:S07]  /*177c0*/  IMAD.MOV.U32 R78, RZ, RZ, R77 ;  /* 0x000000ffff4e7224 */ /* 0x000fce00078e004d */
.L_x_36990:
[----:B------:R-:W-:Y:S05]  /*177d0*/  BSYNC B1 ;  /* 0x0000000000017941 */ /* 0x000fea0003800000 */
.L_x_36988:
        /* <DEDUP_REMOVED lines=11> */
.L_x_36992:
[----:B------:R-:W-:Y:S01]  /*17890*/  MOV R8, R9 ;  /* 0x0000000900087202 */ /* 0x000fe20000000f00 */
[----:B------:R-:W-:Y:S01]  /*178a0*/  IMAD.MOV.U32 R10, RZ, RZ, R11 ;  /* 0x000000ffff0a7224 */ /* 0x000fe200078e000b */
[----:B------:R-:W-:Y:S01]  /*178b0*/  MOV R77, R76 ;  /* 0x0000004c004d7202 */ /* 0x000fe20000000f00 */
[----:B------:R-:W-:-:S07]  /*178c0*/  IMAD.MOV.U32 R113, RZ, RZ, R112 ;  /* 0x000000ffff717224 */ /* 0x000fce00078e0070 */
.L_x_36993:
[----:B------:R-:W-:Y:S05]  /*178d0*/  BSYNC B1 ;  /* 0x0000000000017941 */ /* 0x000fea0003800000 */
.L_x_36991:
        /* <DEDUP_REMOVED lines=11> */
.L_x_36995:
[----:B------:R-:W-:Y:S01]  /*17990*/  IMAD.MOV.U32 R9, RZ, RZ, R8 ;  /* 0x000000ffff097224 */ /* 0x000fe200078e0008 */
[----:B------:R-:W-:Y:S01]  /*179a0*/  MOV R11, R10 ;  /* 0x0000000a000b7202 */ /* 0x000fe20000000f00 */
[----:B------:R-:W-:Y:S02]  /*179b0*/  IMAD.MOV.U32 R112, RZ, RZ, R115 ;  /* 0x000000ffff707224 */ /* 0x000fe400078e0073 */
[----:B------:R-:W-:-:S07]  /*179c0*/  IMAD.MOV.U32 R76, RZ, RZ, R75 ;  /* 0x000000ffff4c7224 */ /* 0x000fce00078e004b */
.L_x_36996:
[----:B------:R-:W-:Y:S05]  /*179d0*/  BSYNC B1 ;  /* 0x0000000000017941 */ /* 0x000fea0003800000 */
.L_x_36994:
        /* <DEDUP_REMOVED lines=11> */
.L_x_36998:
[----:B------:R-:W-:Y:S01]  /*17a90*/  IMAD.MOV.U32 R8, RZ, RZ, R9 ;  /* 0x000000ffff087224 */ /* 0x000fe200078e0009 */
[----:B------:R-:W-:Y:S01]  /*17aa0*/  MOV R115, R114 ;  /* 0x0000007200737202 */ /* 0x000fe20000000f00 */
[----:B------:R-:W-:Y:S02]  /*17ab0*/  IMAD.MOV.U32 R10, RZ, RZ, R11 ;  /* 0x000000ffff0a7224 */ /* 0x000fe400078e000b */
[----:B------:R-:W-:-:S07]  /*17ac0*/  IMAD.MOV.U32 R75, RZ, RZ, R74 ;  /* 0x000000ffff4b7224 */ /* 0x000fce00078e004a */
.L_x_36999:
[----:B------:R-:W-:Y:S05]  /*17ad0*/  BSYNC B1 ;  /* 0x0000000000017941 */ /* 0x000fea0003800000 */
.L_x_36997:
        /* <DEDUP_REMOVED lines=11> */
.L_x_37001:
[----:B------:R-:W-:Y:S01]  /*17b90*/  MOV R9, R8 ;  /* 0x0000000800097202 */ /* 0x000fe20000000f00 */
[----:B------:R-:W-:Y:S01]  /*17ba0*/  IMAD.MOV.U32 R11, RZ, RZ, R10 ;  /* 0x000000ffff0b7224 */ /* 0x000fe200078e000a */
[----:B------:R-:W-:Y:S01]  /*17bb0*/  MOV R74, R73 ;  /* 0x00000049004a7202 */ /* 0x000fe20000000f00 */
[----:B------:R-:W-:-:S07]  /*17bc0*/  IMAD.MOV.U32 R114, RZ, RZ, R117 ;  /* 0x000000ffff727224 */ /* 0x000fce00078e0075 */
.L_x_37002:
[----:B------:R-:W-:Y:S05]  /*17bd0*/  BSYNC B1 ;  /* 0x0000000000017941 */ /* 0x000fea0003800000 */
.L_x_37000:
        /* <DEDUP_REMOVED lines=11> */
.L_x_37004:
[----:B------:R-:W-:Y:S01]  /*17c90*/  IMAD.MOV.U32 R8, RZ, RZ, R9 ;  /* 0x000000ffff087224 */ /* 0x000fe200078e0009 */
[----:B------:R-:W-:Y:S01]  /*17ca0*/  MOV R10, R11 ;  /* 0x0000000b000a7202 */ /* 0x000fe20000000f00 */
[----:B------:R-:W-:Y:S02]  /*17cb0*/  IMAD.MOV.U32 R117, RZ, RZ, R116 ;  /* 0x000000ffff757224 */ /* 0x000fe400078e0074 */
[----:B------:R-:W-:-:S07]  /*17cc0*/  IMAD.MOV.U32 R73, RZ, RZ, R72 ;  /* 0x000000ffff497224 */ /* 0x000fce00078e0048 */
.L_x_37005:
[----:B------:R-:W-:Y:S05]  /*17cd0*/  BSYNC B1 ;  /* 0x0000000000017941 */ /* 0x000fea0003800000 */
.L_x_37003:
        /* <DEDUP_REMOVED lines=11> */
.L_x_37007:
[----:B------:R-:W-:Y:S01]  /*17d90*/  IMAD.MOV.U32 R9, RZ, RZ, R8 ;  /* 0x000000ffff097224 */ /* 0x000fe200078e0008 */
[----:B------:R-:W-:Y:S01]  /*17da0*/  MOV R116, R119 ;  /* 0x0000007700747202 */ /* 0x000fe20000000f00 */
[----:B------:R-:W-:Y:S02]  /*17db0*/  IMAD.MOV.U32 R11, RZ, RZ, R10 ;  /* 0x000000ffff0b7224 */ /* 0x000fe400078e000a */
[----:B------:R-:W-:-:S07]  /*17dc0*/  IMAD.MOV.U32 R72, RZ, RZ, R71 ;  /* 0x000000ffff487224 */ /* 0x000fce00078e0047 */
.L_x_37008:
[----:B------:R-:W-:Y:S05]  /*17dd0*/  BSYNC B1 ;  /* 0x0000000000017941 */ /* 0x000fea0003800000 */
.L_x_37006:
        /* <DEDUP_REMOVED lines=11> */
.L_x_37010:
[----:B------:R-:W-:Y:S01]  /*17e90*/  MOV R8, R9 ;  /* 0x0000000900087202 */ /* 0x000fe20000000f00 */
[----:B------:R-:W-:Y:S01]  /*17ea0*/  IMAD.MOV.U32 R10, RZ, RZ, R11 ;  /* 0x000000ffff0a7224 */ /* 0x000fe200078e000b */
[----:B------:R-:W-:Y:S01]  /*17eb0*/  MOV R71, R70 ;  /* 0x0000004600477202 */ /* 0x000fe20000000f00 */
[----:B------:R-:W-:-:S07]  /*17ec0*/  IMAD.MOV.U32 R119, RZ, RZ, R118 ;  /* 0x000000ffff777224 */ /* 0x000fce00078e0076 */
.L_x_37011:
[----:B------:R-:W-:Y:S05]  /*17ed0*/  BSYNC B1 ;  /* 0x0000000000017941 */ /* 0x000fea0003800000 */
.L_x_37009:
        /* <DEDUP_REMOVED lines=11> */
.L_x_37013:
[----:B------:R-:W-:Y:S01]  /*17f90*/  IMAD.MOV.U32 R9, RZ, RZ, R8 ;  /* 0x000000ffff097224 */ /* 0x000fe200078e0008 */
[----:B------:R-:W-:Y:S01]  /*17fa0*/  MOV R11, R10 ;  /* 0x0000000a000b7202 */ /* 0x000fe20000000f00 */
[----:B------:R-:W-:Y:S02]  /*17fb0*/  IMAD.MOV.U32 R118, RZ, RZ, R121 ;  /* 0x000000ffff767224 */ /* 0x000fe400078e0079 */
[----:B------:R-:W-:-:S07]  /*17fc0*/  IMAD.MOV.U32 R70, RZ, RZ, R69 ;  /* 0x000000ffff467224 */ /* 0x000fce00078e0045 */
.L_x_37014:
[----:B------:R-:W-:Y:S05]  /*17fd0*/  BSYNC B1 ;  /* 0x0000000000017941 */ /* 0x000fea0003800000 */
.L_x_37012:
        /* <DEDUP_REMOVED lines=11> */
.L_x_37016:
[----:B------:R-:W-:Y:S01]  /*18090*/  IMAD.MOV.U32 R8, RZ, RZ, R9 ;  /* 0x000000ffff087224 */ /* 0x000fe200078e0009 */
[----:B------:R-:W-:Y:S01]  /*180a0*/  MOV R121, R120 ;  /* 0x0000007800797202 */ /* 0x000fe20000000f00 */
[----:B------:R-:W-:Y:S02]  /*180b0*/  IMAD.MOV.U32 R10, RZ, RZ, R11 ;  /* 0x000000ffff0a7224 */ /* 0x000fe400078e000b */
[----:B------:R-:W-:-:S07]  /*180c0*/  IMAD.MOV.U32 R69, RZ, RZ, R68 ;  /* 0x000000ffff457224 */ /* 0x000fce00078e0044 */
.L_x_37017:
[----:B------:R-:W-:Y:S05]  /*180d0*/  BSYNC B1 ;  /* 0x0000000000017941 */ /* 0x000fea0003800000 */
.L_x_37015:
        /* <DEDUP_REMOVED lines=11> */
.L_x_37019:
[----:B------:R-:W-:Y:S01]  /*18190*/  MOV R9, R8 ;  /* 0x0000000800097202 */ /* 0x000fe20000000f00 */
[----:B------:R-:W-:Y:S01]  /*181a0*/  IMAD.MOV.U32 R11, RZ, RZ, R10 ;  /* 0x000000ffff0b7224 */ /* 0x000fe200078e000a */
[----:B------:R-:W-:Y:S01]  /*181b0*/  MOV R68, R67 ;  /* 0x0000004300447202 */ /* 0x000fe20000000f00 */
[----:B------:R-:W-:-:S07]  /*181c0*/  IMAD.MOV.U32 R120, RZ, RZ, R123 ;  /* 0x000000ffff787224 */ /* 0x000fce00078e007b */
.L_x_37020:
[----:B------:R-:W-:Y:S05]  /*181d0*/  BSYNC B1 ;  /* 0x0000000000017941 */ /* 0x000fea0003800000 */
.L_x_37018:
        /* <DEDUP_REMOVED lines=11> */
.L_x_37022:
[----:B------:R-:W-:Y:S01]  /*18290*/  IMAD.MOV.U32 R8, RZ, RZ, R9 ;  /* 0x000000ffff087224 */ /* 0x000fe200078e0009 */
[----:B------:R-:W-:Y:S01]  /*182a0*/  MOV R10, R11 ;  /* 0x0000000b000a7202 */ /* 0x000fe20000000f00 */
[----:B------:R-:W-:Y:S02]  /*182b0*/  IMAD.MOV.U32 R123, RZ, RZ, R122 ;  /* 0x000000ffff7b7224 */ /* 0x000fe400078e007a */
[----:B------:R-:W-:-:S07]  /*182c0*/  IMAD.MOV.U32 R67, RZ, RZ, R66 ;  /* 0x000000ffff437224 */ /* 0x000fce00078e0042 */
.L_x_37023:
[----:B------:R-:W-:Y:S05]  /*182d0*/  BSYNC B1 ;  /* 0x0000000000017941 */ /* 0x000fea0003800000 */
.L_x_37021:
        /* <DEDUP_REMOVED lines=11> */
.L_x_37025:
[----:B------:R-:W-:Y:S01]  /*18390*/  IMAD.MOV.U32 R9, RZ, RZ, R8 ;  /* 0x000000ffff097224 */ /* 0x000fe200078e0008 */
[----:B------:R-:W-:Y:S01]  /*183a0*/  MOV R122, R125 ;  /* 0x0000007d007a7202 */ /* 0x000fe20000000f00 */
[----:B------:R-:W-:Y:S02]  /*183b0*/  IMAD.MOV.U32 R11, RZ, RZ, R10 ;  /* 0x000000ffff0b7224 */ /* 0x000fe400078e000a */
[----:B------:R-:W-:-:S07]  /*183c0*/  IMAD.MOV.U32 R66, RZ, RZ, R65 ;  /* 0x000000ffff427224 */ /* 0x000fce00078e0041 */
.L_x_37026:
[----:B------:R-:W-:Y:S05]  /*183d0*/  BSYNC B1 ;  /* 0x0000000000017941 */ /* 0x000fea0003800000 */
.L_x_37024:
        /* <DEDUP_REMOVED lines=11> */
.L_x_37028:
[----:B------:R-:W-:Y:S01]  /*18490*/  MOV R8, R9 ;  /* 0x0000000900087202 */ /* 0x000fe20000000f00 */
[----:B------:R-:W-:Y:S01]  /*184a0*/  IMAD.MOV.U32 R10, RZ, RZ, R11 ;  /* 0x000000ffff0a7224 */ /* 0x000fe200078e000b */
[----:B------:R-:W-:Y:S01]  /*184b0*/  MOV R65, R64 ;  /* 0x0000004000417202 */ /* 0x000fe20000000f00 */
[----:B------:R-:W-:-:S07]  /*184c0*/  IMAD.MOV.U32 R125, RZ, RZ, R124 ;  /* 0x000000ffff7d7224 */ /* 0x000fce00078e007c */
.L_x_37029:
[----:B------:R-:W-:Y:S05]  /*184d0*/  BSYNC B1 ;  /* 0x0000000000017941 */ /* 0x000fea0003800000 */
.L_x_37027:
        /* <DEDUP_REMOVED lines=11> */
.L_x_37031:
[----:B------:R-:W-:Y:S01]  /*18590*/  IMAD.MOV.U32 R9, RZ, RZ, R8 ;  /* 0x000000ffff097224 */ /* 0x000fe200078e0008 */
[----:B------:R-:W-:Y:S01]  /*185a0*/  MOV R11, R10 ;  /* 0x0000000a000b7202 */ /* 0x000fe20000000f00 */
[----:B------:R-:W-:Y:S02]  /*185b0*/  IMAD.MOV.U32 R124, RZ, RZ, R127 ;  /* 0x000000ffff7c7224 */ /* 0x000fe400078e007f */
[----:B------:R-:W-:-:S07]  /*185c0*/  IMAD.MOV.U32 R64, RZ, RZ, R63 ;  /* 0x000000ffff407224 */ /* 0x000fce00078e003f */
.L_x_37032:
[----:B------:R-:W-:Y:S05]  /*185d0*/  BSYNC B1 ;  /* 0x0000000000017941 */ /* 0x000fea0003800000 */
.L_x_37030:
        /* <DEDUP_REMOVED lines=11> */
.L_x_37034:
[----:B------:R-:W-:Y:S01]  /*18690*/  IMAD.MOV.U32 R8, RZ, RZ, R9 ;  /* 0x000000ffff087224 */ /* 0x000fe200078e0009 */
[----:B------:R-:W-:Y:S01]  /*186a0*/  MOV R127, R126 ;  /* 0x0000007e007f7202 */ /* 0x000fe20000000f00 */
[----:B------:R-:W-:Y:S02]  /*186b0*/  IMAD.MOV.U32 R10, RZ, RZ, R11 ;  /* 0x000000ffff0a7224 */ /* 0x000fe400078e000b */
[----:B------:R-:W-:-:S07]  /*186c0*/  IMAD.MOV.U32 R63, RZ, RZ, R62 ;  /* 0x000000ffff3f7224 */ /* 0x000fce00078e003e */
.L_x_37035:
[----:B------:R-:W-:Y:S05]  /*186d0*/  BSYNC B1 ;  /* 0x0000000000017941 */ /* 0x000fea0003800000 */
.L_x_37033:
        /* <DEDUP_REMOVED lines=11> */
.L_x_37037:
[----:B------:R-:W-:Y:S01]  /*18790*/  MOV R9, R8 ;  /* 0x0000000800097202 */ /* 0x000fe20000000f00 */
[----:B------:R-:W-:Y:S01]  /*187a0*/  IMAD.MOV.U32 R11, RZ, RZ, R10 ;  /* 0x000000ffff0b7224 */ /* 0x000fe200078e000a */
[----:B------:R-:W-:Y:S01]  /*187b0*/  MOV R62, R61 ;  /* 0x0000003d003e7202 */ /* 0x000fe20000000f00 */
[----:B------:R-:W-:-:S07]  /*187c0*/  IMAD.MOV.U32 R126, RZ, RZ, R129 ;  /* 0x000000ffff7e7224 */ /* 0x000fce00078e0081 */
.L_x_37038:
[----:B------:R-:W-:Y:S05]  /*187d0*/  BSYNC B1 ;  /* 0x0000000000017941 */ /* 0x000fea0003800000 */
.L_x_37036:
        /* <DEDUP_REMOVED lines=11> */
.L_x_37040:
[----:B------:R-:W-:Y:S01]  /*18890*/  IMAD.MOV.U32 R8, RZ, RZ, R9 ;  /* 0x000000ffff087224 */ /* 0x000fe200078e0009 */
[----:B------:R-:W-:Y:S01]  /*188a0*/  MOV R10, R11 ;  /* 0x0000000b000a7202 */ /* 0x000fe20000000f00 */
[----:B------:R-:W-:Y:S02]  /*188b0*/  IMAD.MOV.U32 R129, RZ, RZ, R128 ;  /* 0x000000ffff817224 */ /* 0x000fe400078e0080 */
[----:B------:R-:W-:-:S07]  /*188c0*/  IMAD.MOV.U32 R61, RZ, RZ, R60 ;  /* 0x000000ffff3d7224 */ /* 0x000fce00078e003c */
.L_x_37041:
[----:B------:R-:W-:Y:S05]  /*188d0*/  BSYNC B1 ;  /* 0x0000000000017941 */ /* 0x000fea0003800000 */
.L_x_37039:
        /* <DEDUP_REMOVED lines=11> */
.L_x_37043:
[----:B------:R-:W-:Y:S01]  /*18990*/  IMAD.MOV.U32 R9, RZ, RZ, R8 ;  /* 0x000000ffff097224 */ /* 0x000fe200078e0008 */
[----:B------:R-:W-:Y:S01]  /*189a0*/  MOV R128, R131 ;  /* 0x0000008300807202 */ /* 0x000fe20000000f00 */
[----:B------:R-:W-:Y:S02]  /*189b0*/  IMAD.MOV.U32 R11, RZ, RZ, R10 ;  /* 0x000000ffff0b7224 */ /* 0x000fe400078e000a */
[----:B------:R-:W-:-:S07]  /*189c0*/  IMAD.MOV.U32 R60, RZ, RZ, R59 ;  /* 0x000000ffff3c7224 */ /* 0x000fce00078e003b */
.L_x_37044:
[----:B------:R-:W-:Y:S05]  /*189d0*/  BSYNC B1 ;  /* 0x0000000000017941 */ /* 0x000fea0003800000 */
.L_x_37042:
        /* <DEDUP_REMOVED lines=11> */
.L_x_37046:
[----:B------:R-:W-:Y:S01]  /*18a90*/  MOV R8, R9 ;  /* 0x0000000900087202 */ /* 0x000fe20000000f00 */
[----:B------:R-:W-:Y:S01]  /*18aa0*/  IMAD.MOV.U32 R10, RZ, RZ, R11 ;  /* 0x000000ffff0a7224 */ /* 0x000fe200078e000b */
[----:B------:R-:W-:Y:S01]  /*18ab0*/  MOV R59, R58 ;  /* 0x0000003a003b7202 */ /* 0x000fe20000000f00 */
[----:B------:R-:W-:-:S07]  /*18ac0*/  IMAD.MOV.U32 R131, RZ, RZ, R130 ;  /* 0x000000ffff837224 */ /* 0x000fce00078e0082 */
.L_x_37047:
[----:B------:R-:W-:Y:S05]  /*18ad0*/  BSYNC B1 ;  /* 0x0000000000017941 */ /* 0x000fea0003800000 */
.L_x_37045:
        /* <DEDUP_REMOVED lines=11> */
.L_x_37049:
[----:B------:R-:W-:Y:S01]  /*18b90*/  IMAD.MOV.U32 R9, RZ, RZ, R8 ;  /* 0x000000ffff097224 */ /* 0x000fe200078e0008 */
[----:B------:R-:W-:Y:S01]  /*18ba0*/  MOV R11, R10 ;  /* 0x0000000a000b7202 */ /* 0x000fe20000000f00 */
[----:B------:R-:W-:Y:S02]  /*18bb0*/  IMAD.MOV.U32 R130, RZ, RZ, R133 ;  /* 0x000000ffff827224 */ /* 0x000fe400078e0085 */
[----:B------:R-:W-:-:S07]  /*18bc0*/  IMAD.MOV.U32 R58, RZ, RZ, R57 ;  /* 0x000000ffff3a7224 */ /* 0x000fce00078e0039 */
.L_x_37050:
[----:B------:R-:W-:Y:S05]  /*18bd0*/  BSYNC B1 ;  /* 0x0000000000017941 */ /* 0x000fea0003800000 */
.L_x_37048:
        /* <DEDUP_REMOVED lines=11> */
.L_x_37052:
[----:B------:R-:W-:Y:S01]  /*18c90*/  IMAD.MOV.U32 R8, RZ, RZ, R9 ;  /* 0x000000ffff087224 */ /* 0x000fe200078e0009 */
[----:B------:R-:W-:Y:S01]  /*18ca0*/  MOV R133, R132 ;  /* 0x0000008400857202 */ /* 0x000fe20000000f00 */
[----:B------:R-:W-:Y:S02]  /*18cb0*/  IMAD.MOV.U32 R10, RZ, RZ, R11 ;  /* 0x000000ffff0a7224 */ /* 0x000fe400078e000b */
[----:B------:R-:W-:-:S07]  /*18cc0*/  IMAD.MOV.U32 R57, RZ, RZ, R56 ;  /* 0x000000ffff397224 */ /* 0x000fce00078e0038 */
.L_x_37053:
[----:B------:R-:W-:Y:S05]  /*18cd0*/  BSYNC B1 ;  /* 0x0000000000017941 */ /* 0x000fea0003800000 */
.L_x_37051:
        /* <DEDUP_REMOVED lines=11> */
.L_x_37055:
[----:B------:R-:W-:Y:S01]  /*18d90*/  MOV R9, R8 ;  /* 0x0000000800097202 */ /* 0x000fe20000000f00 */
[----:B------:R-:W-:Y:S01]  /*18da0*/  IMAD.MOV.U32 R11, RZ, RZ, R10 ;  /* 0x000000ffff0b7224 */ /* 0x000fe200078e000a */
[----:B------:R-:W-:Y:S01]  /*18db0*/  MOV R56, R55 ;  /* 0x0000003700387202 */ /* 0x000fe20000000f00 */
[----:B------:R-:W-:-:S07]  /*18dc0*/  IMAD.MOV.U32 R132, RZ, RZ, R135 ;  /* 0x000000ffff847224 */ /* 0x000fce00078e0087 */
.L_x_37056:
[----:B------:R-:W-:Y:S05]  /*18dd0*/  BSYNC B1 ;  /* 0x0000000000017941 */ /* 0x000fea0003800000 */
.L_x_37054:
        /* <DEDUP_REMOVED lines=11> */
.L_x_37058:
[----:B------:R-:W-:Y:S01]  /*18e90*/  IMAD.MOV.U32 R8, RZ, RZ, R9 ;  /* 0x000000ffff087224 */ /* 0x000fe200078e0009 */
[----:B------:R-:W-:Y:S01]  /*18ea0*/  MOV R10, R11 ;  /* 0x0000000b000a7202 */ /* 0x000fe20000000f00 */
[----:B------:R-:W-:Y:S02]  /*18eb0*/  IMAD.MOV.U32 R135, RZ, RZ, R134 ;  /* 0x000000ffff877224 */ /* 0x000fe400078e0086 */
[----:B------:R-:W-:-:S07]  /*18ec0*/  IMAD.MOV.U32 R55, RZ, RZ, R54 ;  /* 0x000000ffff377224 */ /* 0x000fce00078e0036 */
.L_x_37059:
[----:B------:R-:W-:Y:S05]  /*18ed0*/  BSYNC B1 ;  /* 0x0000000000017941 */ /* 0x000fea0003800000 */
.L_x_37057:
        /* <DEDUP_REMOVED lines=11> */
.L_x_37061:
[----:B------:R-:W-:Y:S01]  /*18f90*/  IMAD.MOV.U32 R9, RZ, RZ, R8 ;  /* 0x000000ffff097224 */ /* 0x000fe200078e0008 */
[----:B------:R-:W-:Y:S01]  /*18fa0*/  MOV R134, R137 ;  /* 0x0000008900867202 */ /* 0x000fe20000000f00 */
[----:B------:R-:W-:Y:S02]  /*18fb0*/  IMAD.MOV.U32 R11, RZ, RZ, R10 ;  /* 0x000000ffff0b7224 */ /* 0x000fe400078e000a */
[----:B------:R-:W-:-:S07]  /*18fc0*/  IMAD.MOV.U32 R54, RZ, RZ, R53 ;  /* 0x000000ffff367224 */ /* 0x000fce00078e0035 */
.L_x_37062:
[----:B------:R-:W-:Y:S05]  /*18fd0*/  BSYNC B1 ;  /* 0x0000000000017941 */ /* 0x000fea0003800000 */
.L_x_37060:
        /* <DEDUP_REMOVED lines=11> */
.L_x_37064:
[----:B------:R-:W-:Y:S01]  /*19090*/  MOV R8, R9 ;  /* 0x0000000900087202 */ /* 0x000fe20000000f00 */
[----:B------:R-:W-:Y:S01]  /*190a0*/  IMAD.MOV.U32 R10, RZ, RZ, R11 ;  /* 0x000000ffff0a7224 */ /* 0x000fe200078e000b */
[----:B------:R-:W-:Y:S01]  /*190b0*/  MOV R53, R52 ;  /* 0x0000003400357202 */ /* 0x000fe20000000f00 */
[----:B------:R-:W-:-:S07]  /*190c0*/  IMAD.MOV.U32 R137, RZ, RZ, R136 ;  /* 0x000000ffff897224 */ /* 0x000fce00078e0088 */
.L_x_37065:
[----:B------:R-:W-:Y:S05]  /*190d0*/  BSYNC B1 ;  /* 0x0000000000017941 */ /* 0x000fea0003800000 */
.L_x_37063:
        /* <DEDUP_REMOVED lines=11> */
.L_x_37067:
[----:B------:R-:W-:Y:S01]  /*19190*/  IMAD.MOV.U32 R9, RZ, RZ, R8 ;  /* 0x000000ffff097224 */ /* 0x000fe200078e0008 */
[----:B------:R-:W-:Y:S01]  /*191a0*/  MOV R11, R10 ;  /* 0x0000000a000b7202 */ /* 0x000fe20000000f00 */
[----:B------:R-:W-:Y:S02]  /*191b0*/  IMAD.MOV.U32 R136, RZ, RZ, R139 ;  /* 0x000000ffff887224 */ /* 0x000fe400078e008b */
[----:B------:R-:W-:-:S07]  /*191c0*/  IMAD.MOV.U32 R52, RZ, RZ, R51 ;  /* 0x000000ffff347224 */ /* 0x000fce00078e0033 */
.L_x_37068:
[----:B------:R-:W-:Y:S05]  /*191d0*/  BSYNC B1 ;  /* 0x0000000000017941 */ /* 0x000fea0003800000 */
.L_x_37066:
        /* <DEDUP_REMOVED lines=11> */
.L_x_37070:
[----:B------:R-:W-:Y:S01]  /*19290*/  IMAD.MOV.U32 R8, RZ, RZ, R9 ;  /* 0x000000ffff087224 */ /* 0x000fe200078e0009 */
[----:B------:R-:W-:Y:S01]  /*192a0*/  MOV R139, R138 ;  /* 0x0000008a008b7202 */ /* 0x000fe20000000f00 */
[----:B------:R-:W-:Y:S02]  /*192b0*/  IMAD.MOV.U32 R10, RZ, RZ, R11 ;  /* 0x000000ffff0a7224 */ /* 0x000fe400078e000b */
[----:B------:R-:W-:-:S07]  /*192c0*/  IMAD.MOV.U32 R51, RZ, RZ, R50 ;  /* 0x000000ffff337224 */ /* 0x000fce00078e0032 */
.L_x_37071:
[----:B------:R-:W-:Y:S05]  /*192d0*/  BSYNC B1 ;  /* 0x0000000000017941 */ /* 0x000fea0003800000 */
.L_x_37069:
        /* <DEDUP_REMOVED lines=11> */
.L_x_37073:
[----:B------:R-:W-:Y:S01]  /*19390*/  MOV R9, R8 ;  /* 0x0000000800097202 */ /* 0x000fe20000000f00 */
[----:B------:R-:W-:Y:S01]  /*193a0*/  IMAD.MOV.U32 R11, RZ, RZ, R10 ;  /* 0x000000ffff0b7224 */ /* 0x000fe200078e000a */
[----:B------:R-:W-:Y:S01]  /*193b0*/  MOV R50, R49 ;  /* 0x0000003100327202 */ /* 0x000fe20000000f00 */
[----:B------:R-:W-:-:S07]  /*193c0*/  IMAD.MOV.U32 R138, RZ, RZ, R141 ;  /* 0x000000ffff8a7224 */ /* 0x000fce00078e008d */
.L_x_37074:
[----:B------:R-:W-:Y:S05]  /*193d0*/  BSYNC B1 ;  /* 0x0000000000017941 */ /* 0x000fea0003800000 */
.L_x_37072:
        /* <DEDUP_REMOVED lines=11> */
.L_x_37076:
[----:B------:R-:W-:Y:S01]  /*19490*/  IMAD.MOV.U32 R8, RZ, RZ, R9 ;  /* 0x000000ffff087224 */ /* 0x000fe200078e0009 */
[----:B------:R-:W-:Y:S01]  /*194a0*/  MOV R10, R11 ;  /* 0x0000000b000a7202 */ /* 0x000fe20000000f00 */
[----:B------:R-:W-:Y:S02]  /*194b0*/  IMAD.MOV.U32 R141, RZ, RZ, R140 ;  /* 0x000000ffff8d7224 */ /* 0x000fe400078e008c */
[----:B------:R-:W-:-:S07]  /*194c0*/  IMAD.MOV.U32 R49, RZ, RZ, R48 ;  /* 0x000000ffff317224 */ /* 0x000fce00078e0030 */
.L_x_37077:
[----:B------:R-:W-:Y:S05]  /*194d0*/  BSYNC B1 ;  /* 0x0000000000017941 */ /* 0x000fea0003800000 */
.L_x_37075:
        /* <DEDUP_REMOVED lines=11> */
.L_x_37079:
[----:B------:R-:W-:Y:S01]  /*19590*/  IMAD.MOV.U32 R9, RZ, RZ, R8 ;  /* 0x000000ffff097224 */ /* 0x000fe200078e0008 */
[----:B------:R-:W-:Y:S01]  /*195a0*/  MOV R140, R143 ;  /* 0x0000008f008c7202 */ /* 0x000fe20000000f00 */
[----:B------:R-:W-:Y:S02]  /*195b0*/  IMAD.MOV.U32 R11, RZ, RZ, R10 ;  /* 0x000000ffff0b7224 */ /* 0x000fe400078e000a */
[----:B------:R-:W-:-:S07]  /*195c0*/  IMAD.MOV.U32 R48, RZ, RZ, R47 ;  /* 0x000000ffff307224 */ /* 0x000fce00078e002f */
.L_x_37080:
[----:B------:R-:W-:Y:S05]  /*195d0*/  BSYNC B1 ;  /* 0x0000000000017941 */ /* 0x000fea0003800000 */
.L_x_37078:
        /* <DEDUP_REMOVED lines=11> */
.L_x_37082:
[----:B------:R-:W-:Y:S01]  /*19690*/  MOV R8, R9 ;  /* 0x0000000900087202 */ /* 0x000fe20000000f00 */
[----:B------:R-:W-:Y:S01]  /*196a0*/  IMAD.MOV.U32 R10, RZ, RZ, R11 ;  /* 0x000000ffff0a7224 */ /* 0x000fe200078e000b */
[----:B------:R-:W-:Y:S01]  /*196b0*/  MOV R47, R46 ;  /* 0x0000002e002f7202 */ /* 0x000fe20000000f00 */
[----:B------:R-:W-:-:S07]  /*196c0*/  IMAD.MOV.U32 R143, RZ, RZ, R142 ;  /* 0x000000ffff8f7224 */ /* 0x000fce00078e008e */
.L_x_37083:
[----:B------:R-:W-:Y:S05]  /*196d0*/  BSYNC B1 ;  /* 0x0000000000017941 */ /* 0x000fea0003800000 */
.L_x_37081:
        /* <DEDUP_REMOVED lines=11> */
.L_x_37085:
[----:B------:R-:W-:Y:S01]  /*19790*/  IMAD.MOV.U32 R9, RZ, RZ, R8 ;  /* 0x000000ffff097224 */ /* 0x000fe200078e0008 */
[----:B------:R-:W-:Y:S01]  /*197a0*/  MOV R11, R10 ;  /* 0x0000000a000b7202 */ /* 0x000fe20000000f00 */
[----:B------:R-:W-:Y:S02]  /*197b0*/  IMAD.MOV.U32 R142, RZ, RZ, R145 ;  /* 0x000000ffff8e7224 */ /* 0x000fe400078e0091 */
[----:B------:R-:W-:-:S07]  /*197c0*/  IMAD.MOV.U32 R46, RZ, RZ, R45 ;  /* 0x000000ffff2e7224 */ /* 0x000fce00078e002d */
.L_x_37086:
[----:B------:R-:W-:Y:S05]  /*197d0*/  BSYNC B1 ;  /* 0x0000000000017941 */ /* 0x000fea0003800000 */
.L_x_37084:
        /* <DEDUP_REMOVED lines=11> */
.L_x_37088:
[----:B------:R-:W-:Y:S01]  /*19890*/  IMAD.MOV.U32 R8, RZ, RZ, R9 ;  /* 0x000000ffff087224 */ /* 0x000fe200078e0009 */
[----:B------:R-:W-:Y:S01]  /*198a0*/  MOV R145, R144 ;  /* 0x0000009000917202 */ /* 0x000fe20000000f00 */
[----:B------:R-:W-:Y:S02]  /*198b0*/  IMAD.MOV.U32 R10, RZ, RZ, R11 ;  /* 0x000000ffff0a7224 */ /* 0x000fe400078e000b */
[----:B------:R-:W-:-:S07]  /*198c0*/  IMAD.MOV.U32 R45, RZ, RZ, R44 ;  /* 0x000000ffff2d7224 */ /* 0x000fce00078e002c */
.L_x_37089:
[----:B------:R-:W-:Y:S05]  /*198d0*/  BSYNC B1 ;  /* 0x0000000000017941 */ /* 0x000fea0003800000 */
.L_x_37087:
        /* <DEDUP_REMOVED lines=11> */
.L_x_37091:
[----:B------:R-:W-:Y:S01]  /*19990*/  MOV R9, R8 ;  /* 0x0000000800097202 */ /* 0x000fe20000000f00 */
[----:B------:R-:W-:Y:S01]  /*199a0*/  IMAD.MOV.U32 R11, RZ, RZ, R10 ;  /* 0x000000ffff0b7224 */ /* 0x000fe200078e000a */
[----:B------:R-:W-:Y:S01]  /*199b0*/  MOV R44, R43 ;  /* 0x0000002b002c7202 */ /* 0x000fe20000000f00 */
[----:B------:R-:W-:-:S07]  /*199c0*/  IMAD.MOV.U32 R144, RZ, RZ, R147 ;  /* 0x000000ffff907224 */ /* 0x000fce00078e0093 */
.L_x_37092:
[----:B------:R-:W-:Y:S05]  /*199d0*/  BSYNC B1 ;  /* 0x0000000000017941 */ /* 0x000fea0003800000 */
.L_x_37090:
        /* <DEDUP_REMOVED lines=11> */
.L_x_37094:
[----:B------:R-:W-:Y:S01]  /*19a90*/  IMAD.MOV.U32 R8, RZ, RZ, R9 ;  /* 0x000000ffff087224 */ /* 0x000fe200078e0009 */
[----:B------:R-:W-:Y:S01]  /*19aa0*/  MOV R10, R11 ;  /* 0x0000000b000a7202 */ /* 0x000fe20000000f00 */
[----:B------:R-:W-:Y:S02]  /*19ab0*/  IMAD.MOV.U32 R147, RZ, RZ, R146 ;  /* 0x000000ffff937224 */ /* 0x000fe400078e0092 */
[----:B------:R-:W-:-:S07]  /*19ac0*/  IMAD.MOV.U32 R43, RZ, RZ, R42 ;  /* 0x000000ffff2b7224 */ /* 0x000fce00078e002a */
.L_x_37095:
[----:B------:R-:W-:Y:S05]  /*19ad0*/  BSYNC B1 ;  /* 0x0000000000017941 */ /* 0x000fea0003800000 */
.L_x_37093:
        /* <DEDUP_REMOVED lines=11> */
.L_x_37097:
[----:B------:R-:W-:Y:S01]  /*19b90*/  IMAD.MOV.U32 R9, RZ, RZ, R8 ;  /* 0x000000ffff097224 */ /* 0x000fe200078e0008 */
[----:B------:R-:W-:Y:S01]  /*19ba0*/  MOV R146, R149 ;  /* 0x0000009500927202 */ /* 0x000fe20000000f00 */
[----:B------:R-:W-:Y:S02]  /*19bb0*/  IMAD.MOV.U32 R11, RZ, RZ, R10 ;  /* 0x000000ffff0b7224 */ /* 0x000fe400078e000a */
[----:B------:R-:W-:-:S07]  /*19bc0*/  IMAD.MOV.U32 R42, RZ, RZ, R41 ;  /* 0x000000ffff2a7224 */ /* 0x000fce00078e0029 */
.L_x_37098:
[----:B------:R-:W-:Y:S05]  /*19bd0*/  BSYNC B1 ;  /* 0x0000000000017941 */ /* 0x000fea0003800000 */
.L_x_37096:
        /* <DEDUP_REMOVED lines=11> */
.L_x_37100:
[----:B------:R-:W-:Y:S01]  /*19c90*/  MOV R8, R9 ;  /* 0x0000000900087202 */ /* 0x000fe20000000f00 */
[----:B------:R-:W-:Y:S01]  /*19ca0*/  IMAD.MOV.U32 R10, RZ, RZ, R11 ;  /* 0x000000ffff0a7224 */ /* 0x000fe200078e000b */
[----:B------:R-:W-:Y:S01]  /*19cb0*/  MOV R41, R40 ;  /* 0x0000002800297202 */ /* 0x000fe20000000f00 */
[----:B------:R-:W-:-:S07]  /*19cc0*/  IMAD.MOV.U32 R149, RZ, RZ, R148 ;  /* 0x000000ffff957224 */ /* 0x000fce00078e0094 */
.L_x_37101:
[----:B------:R-:W-:Y:S05]  /*19cd0*/  BSYNC B1 ;  /* 0x0000000000017941 */ /* 0x000fea0003800000 */
.L_x_37099:
        /* <DEDUP_REMOVED lines=11> */
.L_x_37103:
[----:B------:R-:W-:Y:S01]  /*19d90*/  IMAD.MOV.U32 R9, RZ, RZ, R8 ;  /* 0x000000ffff097224 */ /* 0x000fe200078e0008 */
[----:B------:R-:W-:Y:S01]  /*19da0*/  MOV R11, R10 ;  /* 0x0000000a000b7202 */ /* 0x000fe20000000f00 */
[----:B------:R-:W-:Y:S02]  /*19db0*/  IMAD.MOV.U32 R148, RZ, RZ, R151 ;  /* 0x000000ffff947224 */ /* 0x000fe400078e0097 */
[----:B------:R-:W-:-:S07]  /*19dc0*/  IMAD.MOV.U32 R40, RZ, RZ, R39 ;  /* 0x000000ffff287224 */ /* 0x000fce00078e0027 */
.L_x_37104:
[----:B------:R-:W-:Y:S05]  /*19dd0*/  BSYNC B1 ;  /* 0x0000000000017941 */ /* 0x000fea0003800000 */
.L_x_37102:
        /* <DEDUP_REMOVED lines=11> */
.L_x_37106:
[----:B------:R-:W-:Y:S01]  /*19e90*/  IMAD.MOV.U32 R8, RZ, RZ, R9 ;  /* 0x000000ffff087224 */ /* 0x000fe200078e0009 */
[----:B------:R-:W-:Y:S01]  /*19ea0*/  MOV R151, R150 ;  /* 0x0000009600977202 */ /* 0x000fe20000000f00 */
[----:B------:R-:W-:Y:S02]  /*19eb0*/  IMAD.MOV.U32 R10, RZ, RZ, R11 ;  /* 0x000000ffff0a7224 */ /* 0x000fe400078e000b */
[----:B------:R-:W-:-:S07]  /*19ec0*/  IMAD.MOV.U32 R39, RZ, RZ, R38 ;  /* 0x000000ffff277224 */ /* 0x000fce00078e0026 */
.L_x_37107:
[----:B------:R-:W-:Y:S05]  /*19ed0*/  BSYNC B1 ;  /* 0x0000000000017941 */ /* 0x000fea0003800000 */
.L_x_37105:
        /* <DEDUP_REMOVED lines=11> */
.L_x_37109:
[----:B------:R-:W-:Y:S01]  /*19f90*/  MOV R9, R8 ;  /* 0x0000000800097202 */ /* 0x000fe20000000f00 */
[----:B------:R-:W-:Y:S01]  /*19fa0*/  IMAD.MOV.U32 R11, RZ, RZ, R10 ;  /* 0x000000ffff0b7224 */ /* 0x000fe200078e000a */
[----:B------:R-:W-:Y:S01]  /*19fb0*/  MOV R38, R37 ;  /* 0x0000002500267202 */ /* 0x000fe20000000f00 */
[----:B------:R-:W-:-:S07]  /*19fc0*/  IMAD.MOV.U32 R150, RZ, RZ, R153 ;  /* 0x000000ffff967224 */ /* 0x000fce00078e0099 */
.L_x_37110:
[----:B------:R-:W-:Y:S05]  /*19fd0*/  BSYNC B1 ;  /* 0x0000000000017941 */ /* 0x000fea0003800000 */
.L_x_37108:
        /* <DEDUP_REMOVED lines=11> */
.L_x_37112:
[----:B------:R-:W-:Y:S01]  /*1a090*/  IMAD.MOV.U32 R8, RZ, RZ, R9 ;  /* 0x000000ffff087224 */ /* 0x000fe200078e0009 */
[----:B------:R-:W-:Y:S01]  /*1a0a0*/  MOV R10, R11 ;  /* 0x0000000b000a7202 */ /* 0x000fe20000000f00 */
[----:B------:R-:W-:Y:S02]  /*1a0b0*/  IMAD.MOV.U32 R153, RZ, RZ, R152 ;  /* 0x000000ffff997224 */ /* 0x000fe400078e0098 */
[----:B------:R-:W-:-:S07]  /*1a0c0*/  IMAD.MOV.U32 R37, RZ, RZ, R36 ;  /* 0x000000ffff257224 */ /* 0x000fce00078e0024 */
.L_x_37113:
[----:B------:R-:W-:Y:S05]  /*1a0d0*/  BSYNC B1 ;  /* 0x0000000000017941 */ /* 0x000fea0003800000 */
.L_x_37111:
        /* <DEDUP_REMOVED lines=11> */
.L_x_37115:
[----:B------:R-:W-:Y:S01]  /*1a190*/  IMAD.MOV.U32 R9, RZ, RZ, R8 ;  /* 0x000000ffff097224 */ /* 0x000fe200078e0008 */
[----:B------:R-:W-:Y:S01]  /*1a1a0*/  MOV R152, R155 ;  /* 0x0000009b00987202 */ /* 0x000fe20000000f00 */
[----:B------:R-:W-:Y:S02]  /*1a1b0*/  IMAD.MOV.U32 R11, RZ, RZ, R10 ;  /* 0x000000ffff0b7224 */ /* 0x000fe400078e000a */
[----:B------:R-:W-:-:S07]  /*1a1c0*/  IMAD.MOV.U32 R36, RZ, RZ, R35 ;  /* 0x000000ffff247224 */ /* 0x000fce00078e0023 */
.L_x_37116:
[----:B------:R-:W-:Y:S05]  /*1a1d0*/  BSYNC B1 ;  /* 0x0000000000017941 */ /* 0x000fea0003800000 */
.L_x_37114:
        /* <DEDUP_REMOVED lines=11> */
.L_x_37118:
[----:B------:R-:W-:Y:S01]  /*1a290*/  MOV R8, R9 ;  /* 0x0000000900087202 */ /* 0x000fe20000000f00 */
[----:B------:R-:W-:Y:S01]  /*1a2a0*/  IMAD.MOV.U32 R10, RZ, RZ, R11 ;  /* 0x000000ffff0a7224 */ /* 0x000fe200078e000b */
[----:B------:R-:W-:Y:S01]  /*1a2b0*/  MOV R35, R34 ;  /* 0x0000002200237202 */ /* 0x000fe20000000f00 */
[----:B------:R-:W-:-:S07]  /*1a2c0*/  IMAD.MOV.U32 R155, RZ, RZ, R154 ;  /* 0x000000ffff9b7224 */ /* 0x000fce00078e009a */
.L_x_37119:
[----:B------:R-:W-:Y:S05]  /*1a2d0*/  BSYNC B1 ;  /* 0x0000000000017941 */ /* 0x000fea0003800000 */
.L_x_37117:
        /* <DEDUP_REMOVED lines=11> */
.L_x_37121:
[----:B------:R-:W-:Y:S01]  /*1a390*/  IMAD.MOV.U32 R9, RZ, RZ, R8 ;  /* 0x000000ffff097224 */ /* 0x000fe200078e0008 */
[----:B------:R-:W-:Y:S01]  /*1a3a0*/  MOV R11, R10 ;  /* 0x0000000a000b7202 */ /* 0x000fe20000000f00 */
[----:B------:R-:W-:Y:S02]  /*1a3b0*/  IMAD.MOV.U32 R154, RZ, RZ, R159 ;  /* 0x000000ffff9a7224 */ /* 0x000fe400078e009f */
[----:B------:R-:W-:-:S07]  /*1a3c0*/  IMAD.MOV.U32 R34, RZ, RZ, R33 ;  /* 0x000000ffff227224 */ /* 0x000fce00078e0021 */
.L_x_37122:
[----:B------:R-:W-:Y:S05]  /*1a3d0*/  BSYNC B1 ;  /* 0x0000000000017941 */ /* 0x000fea0003800000 */
.L_x_37120:
        /* <DEDUP_REMOVED lines=11> */
.L_x_37124:
[----:B------:R-:W-:Y:S01]  /*1a490*/  MOV R159, R158 ;  /* 0x0000009e009f7202 */ /* 0x000fe20000000f00 */
[----:B------:R-:W-:Y:S01]  /*1a4a0*/  IMAD.MOV.U32 R33, RZ, RZ, R32 ;  /* 0x000000ffff217224 */ /* 0x000fe200078e0020 */
[----:B------:R-:W-:Y:S01]  /*1a4b0*/  MOV R32, R11 ;  /* 0x0000000b00207202 */ /* 0x000fe20000000f00 */
[----:B------:R-:W-:Y:S02]  /*1a4c0*/  IMAD.MOV.U32 R8, RZ, RZ, R9 ;  /* 0x000000ffff087224 */ /* 0x000fe400078e0009 */
[----:B------:R-:W-:Y:S02]  /*1a4d0*/  IMAD.MOV.U32 R10, RZ, RZ, R11 ;  /* 0x000000ffff0a7224 */ /* 0x000fe400078e000b */
[----:B------:R-:W-:-:S07]  /*1a4e0*/  IMAD.MOV.U32 R158, RZ, RZ, R9 ;  /* 0x000000ffff9e7224 */ /* 0x000fce00078e0009 */
.L_x_37125:
[----:B------:R-:W-:Y:S05]  /*1a4f0*/  BSYNC B1 ;  /* 0x0000000000017941 */ /* 0x000fea0003800000 */
.L_x_37123:
[----:B------:R-:W-:Y:S01]  /*1a500*/  VIADD R4, R4, 0x4 ;  /* 0x0000000404047836 */ /* 0x000fe20000000000 */
[----:B------:R-:W-:Y:S06]  /*1a510*/  @P1 BRA `(.L_x_37126) ;  /* 0xffffffc0000c1947 */ /* 0x000fec000383ffff */
[----:B------:R-:W-:Y:S01]  /*1a520*/  FADD.FTZ R156, R156, R7 ;  /* 0x000000079c9c7221 */ /* 0x000fe20000010000 */
[----:B------:R-:W-:Y:S01]  /*1a530*/  IMAD.MOV.U32 R157, RZ, RZ, R6 ;  /* 0x000000ffff9d7224 */ /* 0x000fe200078e0006 */
[----:B------:R-:W-:Y:S01]  /*1a540*/  MOV R158, R8 ;  /* 0x00000008009e7202 */ /* 0x000fe20000000f00 */
[----:B------:R-:W-:-:S07]  /*1a550*/  IMAD.MOV.U32 R32, RZ, RZ, R10 ;  /* 0x000000ffff207224 */ /* 0x000fce00078e000a */
.L_x_36936:
[----:B------:R-:W-:Y:S05]  /*1a560*/  BSYNC B0 ;  /* 0x0000000000007941 */ /* 0x000fea0003800000 */
.L_x_36935:
        /* <DEDUP_REMOVED lines=10> */
[----:B--2---:R-:W-:Y:S02]  /*1a610*/  LEA R5, R7, R4, 0x18 ;  /* 0x0000000407057211 */ /* 0x004fe400078ec0ff */
[----:B------:R-:W-:Y:S02]  /*1a620*/  SHF.R.S32.HI R0, RZ, 0x5, R0 ;  /* 0x00000005ff007819 */ /* 0x000fe40000011400 */
[----:B------:R-:W-:-:S03]  /*1a630*/  MOV R7, R156 ;  /* 0x0000009c00077202 */ /* 0x000fc60000000f00 */
        /* <DEDUP_REMOVED lines=66> */
.L_x_37128:
[----:B------:R-:W-:Y:S05]  /*1aa60*/  BSYNC B0 ;  /* 0x0000000000007941 */ /* 0x000fea0003800000 */
.L_x_37127:
        /* <DEDUP_REMOVED lines=13> */
[----:B------:R-:W-:Y:S04]  /*1ab40*/  LDS.128 R28, [UR4+0x2a0] ;  /* 0x0002a004ff1c7984 */ /* 0x000fe80008000c00 */
        /* <DEDUP_REMOVED lines=8> */
[----:B------:R-:W0:Y:S04]  /*1abd0*/  LDS.128 R8, [UR4+0x260] ;  /* 0x00026004ff087984 */ /* 0x000e280008000c00 */
[----:B------:R-:W2:Y:S04]  /*1abe0*/  LDS.128 R16, [UR4+0x270] ;  /* 0x00027004ff107984 */ /* 0x000ea80008000c00 */
[----:B------:R-:W3:Y:S04]  /*1abf0*/  LDS.128 R12, [UR4+0x2b0] ;  /* 0x0002b004ff0c7984 */ /* 0x000ee80008000c00 */
[----:B-1----:R-:W-:Y:S04]  /*1ac00*/  STL.64 [R1+0x40], R4 ;  /* 0x0000400401007387 */ /* 0x002fe80000100a00 */
[----:B------:R-:W-:Y:S04]  /*1ac10*/  STL.64 [R1+0x48], R6 ;  /* 0x0000480601007387 */ /* 0x000fe80000100a00 */
[----:B------:R-:W1:Y:S04]  /*1ac20*/  LDS.128 R4, [UR4+0x2c0] ;  /* 0x0002c004ff047984 */ /* 0x000e680008000c00 */
[----:B----4-:R-:W-:Y:S04]  /*1ac30*/  STL.64 [R1+0x20], R20 ;  /* 0x0000201401007387 */ /* 0x010fe80000100a00 */
[----:B------:R-:W-:Y:S04]  /*1ac40*/  STL.64 [R1+0x28], R22 ;  /* 0x0000281601007387 */ /* 0x000fe80000100a00 */
[----:B-----5:R-:W-:Y:S04]  /*1ac50*/  STL.64 [R1+0x80], R24 ;  /* 0x0000801801007387 */ /* 0x020fe80000100a00 */
[----:B------:R-:W-:Y:S04]  /*1ac60*/  STL.64 [R1+0x88], R26 ;  /* 0x0000881a01007387 */ /* 0x000fe80000100a00 */
[----:B0-----:R-:W-:Y:S04]  /*1ac70*/  STL.64 [R1+0x50], R8 ;  /* 0x0000500801007387 */ /* 0x001fe80000100a00 */
[----:B------:R-:W-:Y:S04]  /*1ac80*/  STL.64 [R1+0x58], R10 ;  /* 0x0000580a01007387 */ /* 0x000fe80000100a00 */
[----:B--2---:R-:W-:Y:S04]  /*1ac90*/  STL.64 [R1+0x60], R16 ;  /* 0x0000601001007387 */ /* 0x004fe80000100a00 */
[----:B------:R-:W-:Y:S04]  /*1aca0*/  STL.64 [R1+0x68], R18 ;  /* 0x0000681201007387 */ /* 0x000fe80000100a00 */
[----:B------:R-:W-:Y:S04]  /*1acb0*/  STL.64 [R1+0x90], R28 ;  /* 0x0000901c01007387 */ /* 0x000fe80000100a00 */
[----:B------:R-:W-:Y:S04]  /*1acc0*/  STL.64 [R1+0x98], R30 ;  /* 0x0000981e01007387 */ /* 0x000fe80000100a00 */
[----:B---3--:R-:W-:Y:S04]  /*1acd0*/  STL.64 [R1+0xa0], R12 ;  /* 0x0000a00c01007387 */ /* 0x008fe80000100a00 */
[----:B------:R-:W-:Y:S04]  /*1ace0*/  STL.64 [R1+0xa8], R14 ;  /* 0x0000a80e01007387 */ /* 0x000fe80000100a00 */
[----:B------:R-:W0:Y:S04]  /*1acf0*/  LDS.128 R20, [UR4+0x280] ;  /* 0x00028004ff147984 */ /* 0x000e280008000c00 */
[----:B------:R-:W2:Y:S04]  /*1ad00*/  LDS.128 R8, [UR4+0x2d0] ;  /* 0x0002d004ff087984 */ /* 0x000ea80008000c00 */
[----:B------:R-:W3:Y:S04]  /*1ad10*/  LDS.128 R12, [UR4+0x2e0] ;  /* 0x0002e004ff0c7984 */ /* 0x000ee80008000c00 */
[----:B------:R-:W4:Y:S04]  /*1ad20*/  LDS.128 R24, [UR4+0x300] ;  /* 0x00030004ff187984 */ /* 0x000f280008000c00 */
[----:B------:R-:W5:Y:S04]  /*1ad30*/  LDS.128 R28, [UR4+0x310] ;  /* 0x00031004ff1c7984 */ /* 0x000f680008000c00 */
[----:B------:R-:W5:Y:S04]  /*1ad40*/  LDS.128 R16, [UR4+0x320] ;  /* 0x00032004ff107984 */ /* 0x000f680008000c00 */
[----:B-1----:R-:W-:Y:S04]  /*1ad50*/  STL.64 [R1+0xb0], R4 ;  /* 0x0000b00401007387 */ /* 0x002fe80000100a00 */
[----:B------:R-:W-:Y:S04]  /*1ad60*/  STL.64 [R1+0xb8], R6 ;  /* 0x0000b80601007387 */ /* 0x000fe80000100a00 */
[----:B------:R-:W1:Y:S04]  /*1ad70*/  LDS.128 R4, [UR4+0x330] ;  /* 0x00033004ff047984 */ /* 0x000e680008000c00 */
[----:B------:R-:W-:Y:S04]  /*1ad80*/  STL.64 [R1+0x200], R162 ;  /* 0x000200a201007387 */ /* 0x000fe80000100a00 */
[----:B0-----:R-:W-:Y:S04]  /*1ad90*/  STL.64 [R1+0x70], R20 ;  /* 0x0000701401007387 */ /* 0x001fe80000100a00 */
        /* <DEDUP_REMOVED lines=39> */
[----:B------:R-:W-:Y:S01]  /*1b010*/  STL.64 [R1+0x188], R6 ;  /* 0x0001880601007387 */ /* 0x000fe20000100a00 */
[----:B------:R-:W-:-:S03]  /*1b020*/  FSETP.GT.FTZ.AND P0, PT, R157, R160, PT ;  /* 0x000000a09d00720b */ /* 0x000fc60003f14000 */
[----:B------:R-:W1:Y:S01]  /*1b030*/  LDS.128 R4, [UR4+0x3d0] ;  /* 0x0003d004ff047984 */ /* 0x000e620008000c00 */
[----:B------:R-:W-:Y:S02]  /*1b040*/  FSEL R0, R157, R160, P0 ;  /* 0x000000a09d007208 */ /* 0x000fe40000000000 */
[----:B------:R-:W-:-:S05]  /*1b050*/  FSEL R157, R160, R157, P0 ;  /* 0x0000009da09d7208 */ /* 0x000fca0000000000 */
[----:B------:R-:W-:Y:S01]  /*1b060*/  FADD.FTZ R157, -R0, R157 ;  /* 0x0000009d009d7221 */ /* 0x000fe20000010100 */
[----:B0-----:R-:W-:Y:S03]  /*1b070*/  STL.64 [R1+0x190], R20 ;  /* 0x0001901401007387 */ /* 0x001fe60000100a00 */
[----:B------:R-:W-:Y:S01]  /*1b080*/  FMUL.FTZ R157, R157, 1.4426950216293334961 ;  /* 0x3fb8aa3b9d9d7820 */ /* 0x000fe20000410000 */
[----:B------:R-:W-:Y:S04]  /*1b090*/  STL.64 [R1+0x198], R22 ;  /* 0x0001981601007387 */ /* 0x000fe80000100a00 */
[----:B--2---:R-:W-:Y:S01]  /*1b0a0*/  STL.64 [R1+0x1a0], R8 ;  /* 0x0001a00801007387 */ /* 0x004fe20000100a00 */
[----:B------:R-:W0:Y:S03]  /*1b0b0*/  MUFU.EX2 R157, R157 ;  /* 0x0000009d009d7308 */ /* 0x000e260000000800 */
        /* <DEDUP_REMOVED lines=9> */
[----:B-1----:R1:W-:Y:S04]  /*1b150*/  STL.64 [R1+0x1c0], R4 ;  /* 0x0001c00401007387 */ /* 0x0023e80000100a00 */
[----:B------:R0:W-:Y:S01]  /*1b160*/  STL.64 [R1+0x1c8], R6 ;  /* 0x0001c80601007387 */ /* 0x0001e20000100a00 */
[----:B-1----:R-:W-:Y:S01]  /*1b170*/  FSEL R4, R161, R156, P0 ;  /* 0x0000009ca1047208 */ /* 0x002fe20000000000 */
[----:B------:R-:W-:Y:S01]  /*1b180*/  IMAD.MOV.U32 R5, RZ, RZ, R1 ;  /* 0x000000ffff057224 */ /* 0x000fe200078e0001 */
[----:B------:R-:W-:-:S03]  /*1b190*/  FSEL R156, R156, R161, P0 ;  /* 0x000000a19c9c7208 */ /* 0x000fc60000000000 */
[----:B0-----:R-:W-:Y:S01]  /*1b1a0*/  FMUL.FTZ R7, R4, R157 ;  /* 0x0000009d04077220 */ /* 0x001fe20000410000 */
[----:B------:R-:W-:-:S07]  /*1b1b0*/  IMAD.MOV.U32 R4, RZ, RZ, RZ ;  /* 0x000000ffff047224 */ /* 0x000fce00078e00ff */
.L_x_37320:
        /* <DEDUP_REMOVED lines=20> */
.L_x_37132:
[----:B------:R-:W-:Y:S01]  /*1b300*/  IMAD.MOV.U32 R6, RZ, RZ, R3 ;  /* 0x000000ffff067224 */ /* 0x000fe200078e0003 */
[----:B------:R-:W-:Y:S01]  /*1b310*/  MOV R8, R95 ;  /* 0x0000005f00087202 */ /* 0x000fe20000000f00 */
[----:B------:R-:W-:Y:S02]  /*1b320*/  IMAD.MOV.U32 R3, RZ, RZ, R2 ;  /* 0x000000ffff037224 */ /* 0x000fe400078e0002 */
[----:B------:R-:W-:-:S07]  /*1b330*/  IMAD.MOV.U32 R95, RZ, RZ, R94 ;  /* 0x000000ffff5f7224 */ /* 0x000fce00078e005e */
.L_x_37133:
[----:B------:R-:W-:Y:S05]  /*1b340*/  BSYNC B1 ;  /* 0x0000000000017941 */ /* 0x000fea0003800000 */
.L_x_37131:
        /* <DEDUP_REMOVED lines=11> */
.L_x_37135:
[----:B------:R-:W-:Y:S01]  /*1b400*/  IMAD.MOV.U32 R9, RZ, RZ, R6 ;  /* 0x000000ffff097224 */ /* 0x000fe200078e0006 */
[----:B------:R-:W-:Y:S01]  /*1b410*/  MOV R2, R97 ;  /* 0x0000006100027202 */ /* 0x000fe20000000f00 */
[----:B------:R-:W-:Y:S02]  /*1b420*/  IMAD.MOV.U32 R11, RZ, RZ, R8 ;  /* 0x000000ffff0b7224 */ /* 0x000fe400078e0008 */
[----:B------:R-:W-:-:S07]  /*1b430*/  IMAD.MOV.U32 R94, RZ, RZ, R93 ;  /* 0x000000ffff5e7224 */ /* 0x000fce00078e005d */
.L_x_37136:
[----:B------:R-:W-:Y:S05]  /*1b440*/  BSYNC B1 ;  /* 0x0000000000017941 */ /* 0x000fea0003800000 */
.L_x_37134:
        /* <DEDUP_REMOVED lines=11> */
.L_x_37138:
[----:B------:R-:W-:Y:S01]  /*1b500*/  MOV R6, R9 ;  /* 0x0000000900067202 */ /* 0x000fe20000000f00 */
[----:B------:R-:W-:Y:S01]  /*1b510*/  IMAD.MOV.U32 R8, RZ, RZ, R11 ;  /* 0x000000ffff087224 */ /* 0x000fe200078e000b */
[----:B------:R-:W-:Y:S01]  /*1b520*/  MOV R93, R92 ;  /* 0x0000005c005d7202 */ /* 0x000fe20000000f00 */
[----:B------:R-:W-:-:S07]  /*1b530*/  IMAD.MOV.U32 R97, RZ, RZ, R96 ;  /* 0x000000ffff617224 */ /* 0x000fce00078e0060 */
.L_x_37139:
[----:B------:R-:W-:Y:S05]  /*1b540*/  BSYNC B1 ;  /* 0x0000000000017941 */ /* 0x000fea0003800000 */
.L_x_37137:
        /* <DEDUP_REMOVED lines=11> */
.L_x_37141:
[----:B------:R-:W-:Y:S01]  /*1b600*/  IMAD.MOV.U32 R9, RZ, RZ, R6 ;  /* 0x000000ffff097224 */ /* 0x000fe200078e0006 */
[----:B------:R-:W-:Y:S01]  /*1b610*/  MOV R11, R8 ;  /* 0x00000008000b7202 */ /* 0x000fe20000000f00 */
[----:B------:R-:W-:Y:S02]  /*1b620*/  IMAD.MOV.U32 R96, RZ, RZ, R99 ;  /* 0x000000ffff607224 */ /* 0x000fe400078e0063 */
[----:B------:R-:W-:-:S07]  /*1b630*/  IMAD.MOV.U32 R92, RZ, RZ, R91 ;  /* 0x000000ffff5c7224 */ /* 0x000fce00078e005b */
.L_x_37142:
[----:B------:R-:W-:Y:S05]  /*1b640*/  BSYNC B1 ;  /* 0x0000000000017941 */ /* 0x000fea0003800000 */
.L_x_37140:
        /* <DEDUP_REMOVED lines=11> */
.L_x_37144:
[----:B------:R-:W-:Y:S01]  /*1b700*/  IMAD.MOV.U32 R6, RZ, RZ, R9 ;  /* 0x000000ffff067224 */ /* 0x000fe200078e0009 */
[----:B------:R-:W-:Y:S01]  /*1b710*/  MOV R99, R98 ;  /* 0x0000006200637202 */ /* 0x000fe20000000f00 */
[----:B------:R-:W-:Y:S02]  /*1b720*/  IMAD.MOV.U32 R8, RZ, RZ, R11 ;  /* 0x000000ffff087224 */ /* 0x000fe400078e000b */
[----:B------:R-:W-:-:S07]  /*1b730*/  IMAD.MOV.U32 R91, RZ, RZ, R90 ;  /* 0x000000ffff5b7224 */ /* 0x000fce00078e005a */
.L_x_37145:
[----:B------:R-:W-:Y:S05]  /*1b740*/  BSYNC B1 ;  /* 0x0000000000017941 */ /* 0x000fea0003800000 */
.L_x_37143:
        /* <DEDUP_REMOVED lines=11> */
.L_x_37147:
[----:B------:R-:W-:Y:S01]  /*1b800*/  MOV R9, R6 ;  /* 0x0000000600097202 */ /* 0x000fe20000000f00 */
[----:B------:R-:W-:Y:S01]  /*1b810*/  IMAD.MOV.U32 R11, RZ, RZ, R8 ;  /* 0x000000ffff0b7224 */ /* 0x000fe200078e0008 */
[----:B------:R-:W-:Y:S01]  /*1b820*/  MOV R90, R89 ;  /* 0x00000059005a7202 */ /* 0x000fe20000000f00 */
[----:B------:R-:W-:-:S07]  /*1b830*/  IMAD.MOV.U32 R98, RZ, RZ, R101 ;  /* 0x000000ffff627224 */ /* 0x000fce00078e0065 */
.L_x_37148:
[----:B------:R-:W-:Y:S05]  /*1b840*/  BSYNC B1 ;  /* 0x0000000000017941 */ /* 0x000fea0003800000 */
.L_x_37146:
        /* <DEDUP_REMOVED lines=11> */
.L_x_37150:
[----:B------:R-:W-:Y:S01]  /*1b900*/  IMAD.MOV.U32 R6, RZ, RZ, R9 ;  /* 0x000000ffff067224 */ /* 0x000fe200078e0009 */
[----:B------:R-:W-:Y:S01]  /*1b910*/  MOV R8, R11 ;  /* 0x0000000b00087202 */ /* 0x000fe20000000f00 */
[----:B------:R-:W-:Y:S02]  /*1b920*/  IMAD.MOV.U32 R101, RZ, RZ, R100 ;  /* 0x000000ffff657224 */ /* 0x000fe400078e0064 */
[----:B------:R-:W-:-:S07]  /*1b930*/  IMAD.MOV.U32 R89, RZ, RZ, R88 ;  /* 0x000000ffff597224 */ /* 0x000fce00078e0058 */
.L_x_37151:
[----:B------:R-:W-:Y:S05]  /*1b940*/  BSYNC B1 ;  /* 0x0000000000017941 */ /* 0x000fea0003800000 */
.L_x_37149:
        /* <DEDUP_REMOVED lines=11> */
.L_x_37153:
[----:B------:R-:W-:Y:S01]  /*1ba00*/  IMAD.MOV.U32 R9, RZ, RZ, R6 ;  /* 0x000000ffff097224 */ /* 0x000fe200078e0006 */
[----:B------:R-:W-:Y:S01]  /*1ba10*/  MOV R100, R103 ;  /* 0x0000006700647202 */ /* 0x000fe20000000f00 */
[----:B------:R-:W-:Y:S02]  /*1ba20*/  IMAD.MOV.U32 R11, RZ, RZ, R8 ;  /* 0x000000ffff0b7224 */ /* 0x000fe400078e0008 */
[----:B------:R-:W-:-:S07]  /*1ba30*/  IMAD.MOV.U32 R88, RZ, RZ, R87 ;  /* 0x000000ffff587224 */ /* 0x000fce00078e0057 */
.L_x_37154:
[----:B------:R-:W-:Y:S05]  /*1ba40*/  BSYNC B1 ;  /* 0x0000000000017941 */ /* 0x000fea0003800000 */
.L_x_37152:
        /* <DEDUP_REMOVED lines=11> */
.L_x_37156:
[----:B------:R-:W-:Y:S01]  /*1bb00*/  MOV R6, R9 ;  /* 0x0000000900067202 */ /* 0x000fe20000000f00 */
[----:B------:R-:W-:Y:S01]  /*1bb10*/  IMAD.MOV.U32 R8, RZ, RZ, R11 ;  /* 0x000000ffff087224 */ /* 0x000fe200078e000b */
[----:B------:R-:W-:Y:S01]  /*1bb20*/  MOV R87, R86 ;  /* 0x0000005600577202 */ /* 0x000fe20000000f00 */
[----:B------:R-:W-:-:S07]  /*1bb30*/  IMAD.MOV.U32 R103, RZ, RZ, R102 ;  /* 0x000000ffff677224 */ /* 0x000fce00078e0066 */
.L_x_37157:
[----:B------:R-:W-:Y:S05]  /*1bb40*/  BSYNC B1 ;  /* 0x0000000000017941 */ /* 0x000fea0003800000 */
.L_x_37155:
        /* <DEDUP_REMOVED lines=11> */
.L_x_37159:
[----:B------:R-:W-:Y:S01]  /*1bc00*/  IMAD.MOV.U32 R9, RZ, RZ, R6 ;  /* 0x000000ffff097224 */ /* 0x000fe200078e0006 */
[----:B------:R-:W-:Y:S01]  /*1bc10*/  MOV R11, R8 ;  /* 0x00000008000b7202 */ /* 0x000fe20000000f00 */
[----:B------:R-:W-:Y:S02]  /*1bc20*/  IMAD.MOV.U32 R102, RZ, RZ, R105 ;  /* 0x000000ffff667224 */ /* 0x000fe400078e0069 */
[----:B------:R-:W-:-:S07]  /*1bc30*/  IMAD.MOV.U32 R86, RZ, RZ, R85 ;  /* 0x000000ffff567224 */ /* 0x000fce00078e0055 */
.L_x_37160:
[----:B------:R-:W-:Y:S05]  /*1bc40*/  BSYNC B1 ;  /* 0x0000000000017941 */ /* 0x000fea0003800000 */
.L_x_37158:
        /* <DEDUP_REMOVED lines=11> */
.L_x_37162:
[----:B------:R-:W-:Y:S01]  /*1bd00*/  IMAD.MOV.U32 R6, RZ, RZ, R9 ;  /* 0x000000ffff067224 */ /* 0x000fe200078e0009 */
[----:B------:R-:W-:Y:S01]  /*1bd10*/  MOV R105, R104 ;  /* 0x0000006800697202 */ /* 0x000fe20000000f00 */
[----:B------:R-:W-:Y:S02]  /*1bd20*/  IMAD.MOV.U32 R8, RZ, RZ, R11 ;  /* 0x000000ffff087224 */ /* 0x000fe400078e000b */
[----:B------:R-:W-:-:S07]  /*1bd30*/  IMAD.MOV.U32 R85, RZ, RZ, R84 ;  /* 0x000000ffff557224 */ /* 0x000fce00078e0054 */
.L_x_37163:
[----:B------:R-:W-:Y:S05]  /*1bd40*/  BSYNC B1 ;  /* 0x0000000000017941 */ /* 0x000fea0003800000 */
.L_x_37161:
        /* <DEDUP_REMOVED lines=11> */
.L_x_37165:
[----:B------:R-:W-:Y:S01]  /*1be00*/  MOV R9, R6 ;  /* 0x0000000600097202 */ /* 0x000fe20000000f00 */
[----:B------:R-:W-:Y:S01]  /*1be10*/  IMAD.MOV.U32 R11, RZ, RZ, R8 ;  /* 0x000000ffff0b7224 */ /* 0x000fe200078e0008 */
[----:B------:R-:W-:Y:S01]  /*1be20*/  MOV R84, R83 ;  /* 0x0000005300547202 */ /* 0x000fe20000000f00 */
[----:B------:R-:W-:-:S07]  /*1be30*/  IMAD.MOV.U32 R104, RZ, RZ, R107 ;  /* 0x000000ffff687224 */ /* 0x000fce00078e006b */
.L_x_37166:
[----:B------:R-:W-:Y:S05]  /*1be40*/  BSYNC B1 ;  /* 0x0000000000017941 */ /* 0x000fea0003800000 */
.L_x_37164:
        /* <DEDUP_REMOVED lines=11> */
.L_x_37168:
[----:B------:R-:W-:Y:S01]  /*1bf00*/  IMAD.MOV.U32 R6, RZ, RZ, R9 ;  /* 0x000000ffff067224 */ /* 0x000fe200078e0009 */
[----:B------:R-:W-:Y:S01]  /*1bf10*/  MOV R8, R11 ;  /* 0x0000000b00087202 */ /* 0x000fe20000000f00 */
[----:B------:R-:W-:Y:S02]  /*1bf20*/  IMAD.MOV.U32 R107, RZ, RZ, R106 ;  /* 0x000000ffff6b7224 */ /* 0x000fe400078e006a */
[----:B------:R-:W-:-:S07]  /*1bf30*/  IMAD.MOV.U32 R83, RZ, RZ, R82 ;  /* 0x000000ffff537224 */ /* 0x000fce00078e0052 */
.L_x_37169:
[----:B------:R-:W-:Y:S05]  /*1bf40*/  BSYNC B1 ;  /* 0x0000000000017941 */ /* 0x000fea0003800000 */
.L_x_37167:
        /* <DEDUP_REMOVED lines=11> */
.L_x_37171:
[----:B------:R-:W-:Y:S01]  /*1c000*/  IMAD.MOV.U32 R9, RZ, RZ, R6 ;  /* 0x000000ffff097224 */ /* 0x000fe200078e0006 */
[----:B------:R-:W-:Y:S01]  /*1c010*/  MOV R106, R109 ;  /* 0x0000006d006a7202 */ /* 0x000fe20000000f00 */
[----:B------:R-:W-:Y:S02]  /*1c020*/  IMAD.MOV.U32 R11, RZ, RZ, R8 ;  /* 0x000000ffff0b7224 */ /* 0x000fe400078e0008 */
[----:B------:R-:W-:-:S07]  /*1c030*/  IMAD.MOV.U32 R82, RZ, RZ, R81 ;  /* 0x000000ffff527224 */ /* 0x000fce00078e0051 */
.L_x_37172:
[----:B------:R-:W-:Y:S05]  /*1c040*/  BSYNC B1 ;  /* 0x0000000000017941 */ /* 0x000fea0003800000 */
.L_x_37170:
        /* <DEDUP_REMOVED lines=11> */
.L_x_37174:
[----:B------:R-:W-:Y:S01]  /*1c100*/  MOV R6, R9 ;  /* 0x0000000900067202 */ /* 0x000fe20000000f00 */
[----:B------:R-:W-:Y:S01]  /*1c110*/  IMAD.MOV.U32 R8, RZ, RZ, R11 ;  /* 0x000000ffff087224 */ /* 0x000fe200078e000b */
[----:B------:R-:W-:Y:S01]  /*1c120*/  MOV R81, R80 ;  /* 0x0000005000517202 */ /* 0x000fe20000000f00 */
[----:B------:R-:W-:-:S07]  /*1c130*/  IMAD.MOV.U32 R109, RZ, RZ, R108 ;  /* 0x000000ffff6d7224 */ /* 0x000fce00078e006c */
.L_x_37175:
[----:B------:R-:W-:Y:S05]  /*1c140*/  BSYNC B1 ;  /* 0x0000000000017941 */ /* 0x000fea0003800000 */
.L_x_37173:
        /* <DEDUP_REMOVED lines=11> */
.L_x_37177:
[----:B------:R-:W-:Y:S01]  /*1c200*/  IMAD.MOV.U32 R9, RZ, RZ, R6 ;  /* 0x000000ffff097224 */ /* 0x000fe200078e0006 */
[----:B------:R-:W-:Y:S01]  /*1c210*/  MOV R11, R8 ;  /* 0x00000008000b7202 */ /* 0x000fe20000000f00 */
[----:B------:R-:W-:Y:S02]  /*1c220*/  IMAD.MOV.U32 R108, RZ, RZ, R111 ;  /* 0x000000ffff6c7224 */ /* 0x000fe400078e006f */
[----:B------:R-:W-:-:S07]  /*1c230*/  IMAD.MOV.U32 R80, RZ, RZ, R79 ;  /* 0x000000ffff507224 */ /* 0x000fce00078e004f */
.L_x_37178:
[----:B------:R-:W-:Y:S05]  /*1c240*/  BSYNC B1 ;  /* 0x0000000000017941 */ /* 0x000fea0003800000 */
.L_x_37176:
        /* <DEDUP_REMOVED lines=11> */
.L_x_37180:
[----:B------:R-:W-:Y:S01]  /*1c300*/  IMAD.MOV.U32 R6, RZ, RZ, R9 ;  /* 0x000000ffff067224 */ /* 0x000fe200078e0009 */
[----:B------:R-:W-:Y:S01]  /*1c310*/  MOV R111, R110 ;  /* 0x0000006e006f7202 */ /* 0x000fe20000000f00 */
[----:B------:R-:W-:Y:S02]  /*1c320*/  IMAD.MOV.U32 R8, RZ, RZ, R11 ;  /* 0x000000ffff087224 */ /* 0x000fe400078e000b */
[----:B------:R-:W-:-:S07]  /*1c330*/  IMAD.MOV.U32 R79, RZ, RZ, R78 ;  /* 0x000000ffff4f7224 */ /* 0x000fce00078e004e */
.L_x_37181:
[----:B------:R-:W-:Y:S05]  /*1c340*/  BSYNC B1 ;  /* 0x0000000000017941 */ /* 0x000fea0003800000 */
.L_x_37179:
        /* <DEDUP_REMOVED lines=11> */
.L_x_37183:
[----:B------:R-:W-:Y:S01]  /*1c400*/  MOV R9, R6 ;  /* 0x0000000600097202 */ /* 0x000fe20000000f00 */
[----:B------:R-:W-:Y:S01]  /*1c410*/  IMAD.MOV.U32 R11, RZ, RZ, R8 ;  /* 0x000000ffff0b7224 */ /* 0x000fe200078e0008 */
[----:B------:R-:W-:Y:S01]  /*1c420*/  MOV R78, R77 ;  /* 0x0000004d004e7202 */ /* 0x000fe20000000f00 */
[----:B------:R-:W-:-:S07]  /*1c430*/  IMAD.MOV.U32 R110, RZ, RZ, R113 ;  /* 0x000000ffff6e7224 */ /* 0x000fce00078e0071 */
.L_x_37184:
[----:B------:R-:W-:Y:S05]  /*1c440*/  BSYNC B1 ;  /* 0x0000000000017941 */ /* 0x000fea0003800000 */
.L_x_37182:
        /* <DEDUP_REMOVED lines=11> */
.L_x_37186:
[----:B------:R-:W-:Y:S01]  /*1c500*/  IMAD.MOV.U32 R6, RZ, RZ, R9 ;  /* 0x000000ffff067224 */ /* 0x000fe200078e0009 */
[----:B------:R-:W-:Y:S01]  /*1c510*/  MOV R8, R11 ;  /* 0x0000000b00087202 */ /* 0x000fe20000000f00 */
[----:B------:R-:W-:Y:S02]  /*1c520*/  IMAD.MOV.U32 R113, RZ, RZ, R112 ;  /* 0x000000ffff717224 */ /* 0x000fe400078e0070 */
[----:B------:R-:W-:-:S07]  /*1c530*/  IMAD.MOV.U32 R77, RZ, RZ, R76 ;  /* 0x000000ffff4d7224 */ /* 0x000fce00078e004c */
.L_x_37187:
[----:B------:R-:W-:Y:S05]  /*1c540*/  BSYNC B1 ;  /* 0x0000000000017941 */ /* 0x000fea0003800000 */
.L_x_37185:
        /* <DEDUP_REMOVED lines=11> */
.L_x_37189:
[----:B------:R-:W-:Y:S01]  /*1c600*/  IMAD.MOV.U32 R9, RZ, RZ, R6 ;  /* 0x000000ffff097224 */ /* 0x000fe200078e0006 */
[----:B------:R-:W-:Y:S01]  /*1c610*/  MOV R112, R115 ;  /* 0x0000007300707202 */ /* 0x000fe20000000f00 */
[----:B------:R-:W-:Y:S02]  /*1c620*/  IMAD.MOV.U32 R11, RZ, RZ, R8 ;  /* 0x000000ffff0b7224 */ /* 0x000fe400078e0008 */
[----:B------:R-:W-:-:S07]  /*1c630*/  IMAD.MOV.U32 R76, RZ, RZ, R75 ;  /* 0x000000ffff4c7224 */ /* 0x000fce00078e004b */
.L_x_37190:
[----:B------:R-:W-:Y:S05]  /*1c640*/  BSYNC B1 ;  /* 0x0000000000017941 */ /* 0x000fea0003800000 */
.L_x_37188:
        /* <DEDUP_REMOVED lines=11> */
.L_x_37192:
[----:B------:R-:W-:Y:S01]  /*1c700*/  MOV R6, R9 ;  /* 0x0000000900067202 */ /* 0x000fe20000000f00 */
[----:B------:R-:W-:Y:S01]  /*1c710*/  IMAD.MOV.U32 R8, RZ, RZ, R11 ;  /* 0x000000ffff087224 */ /* 0x000fe200078e000b */
[----:B------:R-:W-:Y:S01]  /*1c720*/  MOV R75, R74 ;  /* 0x0000004a004b7202 */ /* 0x000fe20000000f00 */
[----:B------:R-:W-:-:S07]  /*1c730*/  IMAD.MOV.U32 R115, RZ, RZ, R114 ;  /* 0x000000ffff737224 */ /* 0x000fce00078e0072 */
.L_x_37193:
[----:B------:R-:W-:Y:S05]  /*1c740*/  BSYNC B1 ;  /* 0x0000000000017941 */ /* 0x000fea0003800000 */
.L_x_37191:
        /* <DEDUP_REMOVED lines=11> */
.L_x_37195:
[----:B------:R-:W-:Y:S01]  /*1c800*/  IMAD.MOV.U32 R9, RZ, RZ, R6 ;  /* 0x000000ffff097224 */ /* 0x000fe200078e0006 */
[----:B------:R-:W-:Y:S01]  /*1c810*/  MOV R11, R8 ;  /* 0x00000008000b7202 */ /* 0x000fe20000000f00 */
[----:B------:R-:W-:Y:S02]  /*1c820*/  IMAD.MOV.U32 R114, RZ, RZ, R117 ;  /* 0x000000ffff727224 */ /* 0x000fe400078e0075 */
[----:B------:R-:W-:-:S07]  /*1c830*/  IMAD.MOV.U32 R74, RZ, RZ, R73 ;  /* 0x000000ffff4a7224 */ /* 0x000fce00078e0049 */
.L_x_37196:
[----:B------:R-:W-:Y:S05]  /*1c840*/  BSYNC B1 ;  /* 0x0000000000017941 */ /* 0x000fea0003800000 */
.L_x_37194:
        /* <DEDUP_REMOVED lines=11> */
.L_x_37198:
[----:B------:R-:W-:Y:S01]  /*1c900*/  IMAD.MOV.U32 R6, RZ, RZ, R9 ;  /* 0x000000ffff067224 */ /* 0x000fe200078e0009 */
[----:B------:R-:W-:Y:S01]  /*1c910*/  MOV R117, R116 ;  /* 0x0000007400757202 */ /* 0x000fe20000000f00 */
[----:B------:R-:W-:Y:S02]  /*1c920*/  IMAD.MOV.U32 R8, RZ, RZ, R11 ;  /* 0x000000ffff087224 */ /* 0x000fe400078e000b */
[----:B------:R-:W-:-:S07]  /*1c930*/  IMAD.MOV.U32 R73, RZ, RZ, R72 ;  /* 0x000000ffff497224 */ /* 0x000fce00078e0048 */
.L_x_37199:
[----:B------:R-:W-:Y:S05]  /*1c940*/  BSYNC B1 ;  /* 0x0000000000017941 */ /* 0x000fea0003800000 */
.L_x_37197:
        /* <DEDUP_REMOVED lines=11> */
.L_x_37201:
[----:B------:R-:W-:Y:S01]  /*1ca00*/  MOV R9, R6 ;  /* 0x0000000600097202 */ /* 0x000fe20000000f00 */
[----:B------:R-:W-:Y:S01]  /*1ca10*/  IMAD.MOV.U32 R11, RZ, RZ, R8 ;  /* 0x000000ffff0b7224 */ /* 0x000fe200078e0008 */
[----:B------:R-:W-:Y:S01]  /*1ca20*/  MOV R72, R71 ;  /* 0x0000004700487202 */ /* 0x000fe20000000f00 */
[----:B------:R-:W-:-:S07]  /*1ca30*/  IMAD.MOV.U32 R116, RZ, RZ, R119 ;  /* 0x000000ffff747224 */ /* 0x000fce00078e0077 */
.L_x_37202:
[----:B------:R-:W-:Y:S05]  /*1ca40*/  BSYNC B1 ;  /* 0x0000000000017941 */ /* 0x000fea0003800000 */
.L_x_37200:
        /* <DEDUP_REMOVED lines=11> */
.L_x_37204:
[----:B------:R-:W-:Y:S01]  /*1cb00*/  IMAD.MOV.U32 R6, RZ, RZ, R9 ;  /* 0x000000ffff067224 */ /* 0x000fe200078e0009 */
[----:B------:R-:W-:Y:S01]  /*1cb10*/  MOV R8, R11 ;  /* 0x0000000b00087202 */ /* 0x000fe20000000f00 */
[----:B------:R-:W-:Y:S02]  /*1cb20*/  IMAD.MOV.U32 R119, RZ, RZ, R118 ;  /* 0x000000ffff777224 */ /* 0x000fe400078e0076 */
[----:B------:R-:W-:-:S07]  /*1cb30*/  IMAD.MOV.U32 R71, RZ, RZ, R70 ;  /* 0x000000ffff477224 */ /* 0x000fce00078e0046 */
.L_x_37205:
[----:B------:R-:W-:Y:S05]  /*1cb40*/  BSYNC B1 ;  /* 0x0000000000017941 */ /* 0x000fea0003800000 */
.L_x_37203:
        /* <DEDUP_REMOVED lines=11> */
.L_x_37207:
[----:B------:R-:W-:Y:S01]  /*1cc00*/  IMAD.MOV.U32 R9, RZ, RZ, R6 ;  /* 0x000000ffff097224 */ /* 0x000fe200078e0006 */
[----:B------:R-:W-:Y:S01]  /*1cc10*/  MOV R118, R121 ;  /* 0x0000007900767202 */ /* 0x000fe20000000f00 */
[----:B------:R-:W-:Y:S02]  /*1cc20*/  IMAD.MOV.U32 R11, RZ, RZ, R8 ;  /* 0x000000ffff0b7224 */ /* 0x000fe400078e0008 */
[----:B------:R-:W-:-:S07]  /*1cc30*/  IMAD.MOV.U32 R70, RZ, RZ, R69 ;  /* 0x000000ffff467224 */ /* 0x000fce00078e0045 */
.L_x_37208:
[----:B------:R-:W-:Y:S05]  /*1cc40*/  BSYNC B1 ;  /* 0x0000000000017941 */ /* 0x000fea0003800000 */
.L_x_37206:
        /* <DEDUP_REMOVED lines=11> */
.L_x_37210:
[----:B------:R-:W-:Y:S01]  /*1cd00*/  MOV R6, R9 ;  /* 0x0000000900067202 */ /* 0x000fe20000000f00 */
[----:B------:R-:W-:Y:S01]  /*1cd10*/  IMAD.MOV.U32 R8, RZ, RZ, R11 ;  /* 0x000000ffff087224 */ /* 0x000fe200078e000b */
[----:B------:R-:W-:Y:S01]  /*1cd20*/  MOV R69, R68 ;  /* 0x0000004400457202 */ /* 0x000fe20000000f00 */
[----:B------:R-:W-:-:S07]  /*1cd30*/  IMAD.MOV.U32 R121, RZ, RZ, R120 ;  /* 0x000000ffff797224 */ /* 0x000fce00078e0078 */
.L_x_37211:
[----:B------:R-:W-:Y:S05]  /*1cd40*/  BSYNC B1 ;  /* 0x0000000000017941 */ /* 0x000fea0003800000 */
.L_x_37209:
        /* <DEDUP_REMOVED lines=11> */
.L_x_37213:
[----:B------:R-:W-:Y:S01]  /*1ce00*/  IMAD.MOV.U32 R9, RZ, RZ, R6 ;  /* 0x000000ffff097224 */ /* 0x000fe200078e0006 */
[----:B------:R-:W-:Y:S01]  /*1ce10*/  MOV R11, R8 ;  /* 0x00000008000b7202 */ /* 0x000fe20000000f00 */
[----:B------:R-:W-:Y:S02]  /*1ce20*/  IMAD.MOV.U32 R120, RZ, RZ, R123 ;  /* 0x000000ffff787224 */ /* 0x000fe400078e007b */
[----:B------:R-:W-:-:S07]  /*1ce30*/  IMAD.MOV.U32 R68, RZ, RZ, R67 ;  /* 0x000000ffff447224 */ /* 0x000fce00078e0043 */
.L_x_37214:
[----:B------:R-:W-:Y:S05]  /*1ce40*/  BSYNC B1 ;  /* 0x0000000000017941 */ /* 0x000fea0003800000 */
.L_x_37212:
        /* <DEDUP_REMOVED lines=11> */
.L_x_37216:
[----:B------:R-:W-:Y:S01]  /*1cf00*/  IMAD.MOV.U32 R6, RZ, RZ, R9 ;  /* 0x000000ffff067224 */ /* 0x000fe200078e0009 */
[----:B------:R-:W-:Y:S01]  /*1cf10*/  MOV R123, R122 ;  /* 0x0000007a007b7202 */ /* 0x000fe20000000f00 */
[----:B------:R-:W-:Y:S02]  /*1cf20*/  IMAD.MOV.U32 R8, RZ, RZ, R11 ;  /* 0x000000ffff087224 */ /* 0x000fe400078e000b */
[----:B------:R-:W-:-:S07]  /*1cf30*/  IMAD.MOV.U32 R67, RZ, RZ, R66 ;  /* 0x000000ffff437224 */ /* 0x000fce00078e0042 */
.L_x_37217:
[----:B------:R-:W-:Y:S05]  /*1cf40*/  BSYNC B1 ;  /* 0x0000000000017941 */ /* 0x000fea0003800000 */
.L_x_37215:
        /* <DEDUP_REMOVED lines=11> */
.L_x_37219:
[----:B------:R-:W-:Y:S01]  /*1d000*/  MOV R9, R6 ;  /* 0x0000000600097202 */ /* 0x000fe20000000f00 */
[----:B------:R-:W-:Y:S01]  /*1d010*/  IMAD.MOV.U32 R11, RZ, RZ, R8 ;  /* 0x000000ffff0b7224 */ /* 0x000fe200078e0008 */
[----:B------:R-:W-:Y:S01]  /*1d020*/  MOV R66, R65 ;  /* 0x0000004100427202 */ /* 0x000fe20000000f00 */
[----:B------:R-:W-:-:S07]  /*1d030*/  IMAD.MOV.U32 R122, RZ, RZ, R125 ;  /* 0x000000ffff7a7224 */ /* 0x000fce00078e007d */
.L_x_37220:
[----:B------:R-:W-:Y:S05]  /*1d040*/  BSYNC B1 ;  /* 0x0000000000017941 */ /* 0x000fea0003800000 */
.L_x_37218:
        /* <DEDUP_REMOVED lines=11> */
.L_x_37222:
[----:B------:R-:W-:Y:S01]  /*1d100*/  IMAD.MOV.U32 R6, RZ, RZ, R9 ;  /* 0x000000ffff067224 */ /* 0x000fe200078e0009 */
[----:B------:R-:W-:Y:S01]  /*1d110*/  MOV R8, R11 ;  /* 0x0000000b00087202 */ /* 0x000fe20000000f00 */
[----:B------:R-:W-:Y:S02]  /*1d120*/  IMAD.MOV.U32 R125, RZ, RZ, R124 ;  /* 0x000000ffff7d7224 */ /* 0x000fe400078e007c */
[----:B------:R-:W-:-:S07]  /*1d130*/  IMAD.MOV.U32 R65, RZ, RZ, R64 ;  /* 0x000000ffff417224 */ /* 0x000fce00078e0040 */
.L_x_37223:
[----:B------:R-:W-:Y:S05]  /*1d140*/  BSYNC B1 ;  /* 0x0000000000017941 */ /* 0x000fea0003800000 */
.L_x_37221:
        /* <DEDUP_REMOVED lines=11> */
.L_x_37225:
[----:B------:R-:W-:Y:S01]  /*1d200*/  IMAD.MOV.U32 R9, RZ, RZ, R6 ;  /* 0x000000ffff097224 */ /* 0x000fe200078e0006 */
[----:B------:R-:W-:Y:S01]  /*1d210*/  MOV R124, R127 ;  /* 0x0000007f007c7202 */ /* 0x000fe20000000f00 */
[----:B------:R-:W-:Y:S02]  /*1d220*/  IMAD.MOV.U32 R11, RZ, RZ, R8 ;  /* 0x000000ffff0b7224 */ /* 0x000fe400078e0008 */
[----:B------:R-:W-:-:S07]  /*1d230*/  IMAD.MOV.U32 R64, RZ, RZ, R63 ;  /* 0x000000ffff407224 */ /* 0x000fce00078e003f */
.L_x_37226:
[----:B------:R-:W-:Y:S05]  /*1d240*/  BSYNC B1 ;  /* 0x0000000000017941 */ /* 0x000fea0003800000 */
.L_x_37224:
        /* <DEDUP_REMOVED lines=11> */
.L_x_37228:
[----:B------:R-:W-:Y:S01]  /*1d300*/  MOV R6, R9 ;  /* 0x0000000900067202 */ /* 0x000fe20000000f00 */
[----:B------:R-:W-:Y:S01]  /*1d310*/  IMAD.MOV.U32 R8, RZ, RZ, R11 ;  /* 0x000000ffff087224 */ /* 0x000fe200078e000b */
[----:B------:R-:W-:Y:S01]  /*1d320*/  MOV R63, R62 ;  /* 0x0000003e003f7202 */ /* 0x000fe20000000f00 */
[----:B------:R-:W-:-:S07]  /*1d330*/  IMAD.MOV.U32 R127, RZ, RZ, R126 ;  /* 0x000000ffff7f7224 */ /* 0x000fce00078e007e */
.L_x_37229:
[----:B------:R-:W-:Y:S05]  /*1d340*/  BSYNC B1 ;  /* 0x0000000000017941 */ /* 0x000fea0003800000 */
.L_x_37227:
        /* <DEDUP_REMOVED lines=11> */
.L_x_37231:
[----:B------:R-:W-:Y:S01]  /*1d400*/  IMAD.MOV.U32 R9, RZ, RZ, R6 ;  /* 0x000000ffff097224 */ /* 0x000fe200078e0006 */
[----:B------:R-:W-:Y:S01]  /*1d410*/  MOV R11, R8 ;  /* 0x00000008000b7202 */ /* 0x000fe20000000f00 */
[----:B------:R-:W-:Y:S02]  /*1d420*/  IMAD.MOV.U32 R126, RZ, RZ, R129 ;  /* 0x000000ffff7e7224 */ /* 0x000fe400078e0081 */
[----:B------:R-:W-:-:S07]  /*1d430*/  IMAD.MOV.U32 R62, RZ, RZ, R61 ;  /* 0x000000ffff3e7224 */ /* 0x000fce00078e003d */
.L_x_37232:
[----:B------:R-:W-:Y:S05]  /*1d440*/  BSYNC B1 ;  /* 0x0000000000017941 */ /* 0x000fea0003800000 */
.L_x_37230:
        /* <DEDUP_REMOVED lines=11> */
.L_x_37234:
[----:B------:R-:W-:Y:S01]  /*1d500*/  IMAD.MOV.U32 R6, RZ, RZ, R9 ;  /* 0x000000ffff067224 */ /* 0x000fe200078e0009 */
[----:B------:R-:W-:Y:S01]  /*1d510*/  MOV R129, R128 ;  /* 0x0000008000817202 */ /* 0x000fe20000000f00 */
[----:B------:R-:W-:Y:S02]  /*1d520*/  IMAD.MOV.U32 R8, RZ, RZ, R11 ;  /* 0x000000ffff087224 */ /* 0x000fe400078e000b */
[----:B------:R-:W-:-:S07]  /*1d530*/  IMAD.MOV.U32 R61, RZ, RZ, R60 ;  /* 0x000000ffff3d7224 */ /* 0x000fce00078e003c */
.L_x_37235:
[----:B------:R-:W-:Y:S05]  /*1d540*/  BSYNC B1 ;  /* 0x0000000000017941 */ /* 0x000fea0003800000 */
.L_x_37233:
        /* <DEDUP_REMOVED lines=11> */
.L_x_37237:
[----:B------:R-:W-:Y:S01]  /*1d600*/  MOV R9, R6 ;  /* 0x0000000600097202 */ /* 0x000fe20000000f00 */
[----:B------:R-:W-:Y:S01]  /*1d610*/  IMAD.MOV.U32 R11, RZ, RZ, R8 ;  /* 0x000000ffff0b7224 */ /* 0x000fe200078e0008 */
[----:B------:R-:W-:Y:S01]  /*1d620*/  MOV R60, R59 ;  /* 0x0000003b003c7202 */ /* 0x000fe20000000f00 */
[----:B------:R-:W-:-:S07]  /*1d630*/  IMAD.MOV.U32 R128, RZ, RZ, R131 ;  /* 0x000000ffff807224 */ /* 0x000fce00078e0083 */
.L_x_37238:
[----:B------:R-:W-:Y:S05]  /*1d640*/  BSYNC B1 ;  /* 0x0000000000017941 */ /* 0x000fea0003800000 */
.L_x_37236:
        /* <DEDUP_REMOVED lines=11> */
.L_x_37240:
[----:B------:R-:W-:Y:S01]  /*1d700*/  IMAD.MOV.U32 R6, RZ, RZ, R9 ;  /* 0x000000ffff067224 */ /* 0x000fe200078e0009 */
[----:B------:R-:W-:Y:S01]  /*1d710*/  MOV R8, R11 ;  /* 0x0000000b00087202 */ /* 0x000fe20000000f00 */
[----:B------:R-:W-:Y:S02]  /*1d720*/  IMAD.MOV.U32 R131, RZ, RZ, R130 ;  /* 0x000000ffff837224 */ /* 0x000fe400078e0082 */
[----:B------:R-:W-:-:S07]  /*1d730*/  IMAD.MOV.U32 R59, RZ, RZ, R58 ;  /* 0x000000ffff3b7224 */ /* 0x000fce00078e003a */
.L_x_37241:
[----:B------:R-:W-:Y:S05]  /*1d740*/  BSYNC B1 ;  /* 0x0000000000017941 */ /* 0x000fea0003800000 */
.L_x_37239:
        /* <DEDUP_REMOVED lines=11> */
.L_x_37243:
[----:B------:R-:W-:Y:S01]  /*1d800*/  IMAD.MOV.U32 R9, RZ, RZ, R6 ;  /* 0x000000ffff097224 */ /* 0x000fe200078e0006 */
[----:B------:R-:W-:Y:S01]  /*1d810*/  MOV R130, R133 ;  /* 0x0000008500827202 */ /* 0x000fe20000000f00 */
[----:B------:R-:W-:Y:S02]  /*1d820*/  IMAD.MOV.U32 R11, RZ, RZ, R8 ;  /* 0x000000ffff0b7224 */ /* 0x000fe400078e0008 */
[----:B------:R-:W-:-:S07]  /*1d830*/  IMAD.MOV.U32 R58, RZ, RZ, R57 ;  /* 0x000000ffff3a7224 */ /* 0x000fce00078e0039 */
.L_x_37244:
[----:B------:R-:W-:Y:S05]  /*1d840*/  BSYNC B1 ;  /* 0x0000000000017941 */ /* 0x000fea0003800000 */
.L_x_37242:
        /* <DEDUP_REMOVED lines=11> */
.L_x_37246:
[----:B------:R-:W-:Y:S01]  /*1d900*/  MOV R6, R9 ;  /* 0x0000000900067202 */ /* 0x000fe20000000f00 */
[----:B------:R-:W-:Y:S01]  /*1d910*/  IMAD.MOV.U32 R8, RZ, RZ, R11 ;  /* 0x000000ffff087224 */ /* 0x000fe200078e000b */
[----:B------:R-:W-:Y:S01]  /*1d920*/  MOV R57, R56 ;  /* 0x0000003800397202 */ /* 0x000fe20000000f00 */
[----:B------:R-:W-:-:S07]  /*1d930*/  IMAD.MOV.U32 R133, RZ, RZ, R132 ;  /* 0x000000ffff857224 */ /* 0x000fce00078e0084 */
.L_x_37247:
[----:B------:R-:W-:Y:S05]  /*1d940*/  BSYNC B1 ;  /* 0x0000000000017941 */ /* 0x000fea0003800000 */
.L_x_37245:
        /* <DEDUP_REMOVED lines=11> */
.L_x_37249:
[----:B------:R-:W-:Y:S01]  /*1da00*/  IMAD.MOV.U32 R9, RZ, RZ, R6 ;  /* 0x000000ffff097224 */ /* 0x000fe200078e0006 */
[----:B------:R-:W-:Y:S01]  /*1da10*/  MOV R11, R8 ;  /* 0x00000008000b7202 */ /* 0x000fe20000000f00 */
[----:B------:R-:W-:Y:S02]  /*1da20*/  IMAD.MOV.U32 R132, RZ, RZ, R135 ;  /* 0x000000ffff847224 */ /* 0x000fe400078e0087 */
[----:B------:R-:W-:-:S07]  /*1da30*/  IMAD.MOV.U32 R56, RZ, RZ, R55 ;  /* 0x000000ffff387224 */ /* 0x000fce00078e0037 */
.L_x_37250:
[----:B------:R-:W-:Y:S05]  /*1da40*/  BSYNC B1 ;  /* 0x0000000000017941 */ /* 0x000fea0003800000 */
.L_x_37248:
        /* <DEDUP_REMOVED lines=11> */
.L_x_37252:
[----:B------:R-:W-:Y:S01]  /*1db00*/  IMAD.MOV.U32 R6, RZ, RZ, R9 ;  /* 0x000000ffff067224 */ /* 0x000fe200078e0009 */
[----:B------:R-:W-:Y:S01]  /*1db10*/  MOV R135, R134 ;  /* 0x0000008600877202 */ /* 0x000fe20000000f00 */
[----:B------:R-:W-:Y:S02]  /*1db20*/  IMAD.MOV.U32 R8, RZ, RZ, R11 ;  /* 0x000000ffff087224 */ /* 0x000fe400078e000b */
[----:B------:R-:W-:-:S07]  /*1db30*/  IMAD.MOV.U32 R55, RZ, RZ, R54 ;  /* 0x000000ffff377224 */ /* 0x000fce00078e0036 */
.L_x_37253:
[----:B------:R-:W-:Y:S05]  /*1db40*/  BSYNC B1 ;  /* 0x0000000000017941 */ /* 0x000fea0003800000 */
.L_x_37251:
        /* <DEDUP_REMOVED lines=11> */
.L_x_37255:
[----:B------:R-:W-:Y:S01]  /*1dc00*/  MOV R9, R6 ;  /* 0x0000000600097202 */ /* 0x000fe20000000f00 */
[----:B------:R-:W-:Y:S01]  /*1dc10*/  IMAD.MOV.U32 R11, RZ, RZ, R8 ;  /* 0x000000ffff0b7224 */ /* 0x000fe200078e0008 */
[----:B------:R-:W-:Y:S01]  /*1dc20*/  MOV R54, R53 ;  /* 0x0000003500367202 */ /* 0x000fe20000000f00 */
[----:B------:R-:W-:-:S07]  /*1dc30*/  IMAD.MOV.U32 R134, RZ, RZ, R137 ;  /* 0x000000ffff867224 */ /* 0x000fce00078e0089 */
.L_x_37256:
[----:B------:R-:W-:Y:S05]  /*1dc40*/  BSYNC B1 ;  /* 0x0000000000017941 */ /* 0x000fea0003800000 */
.L_x_37254:
        /* <DEDUP_REMOVED lines=11> */
.L_x_37258:
[----:B------:R-:W-:Y:S01]  /*1dd00*/  IMAD.MOV.U32 R6, RZ, RZ, R9 ;  /* 0x000000ffff067224 */ /* 0x000fe200078e0009 */
[----:B------:R-:W-:Y:S01]  /*1dd10*/  MOV R8, R11 ;  /* 0x0000000b00087202 */ /* 0x000fe20000000f00 */
[----:B------:R-:W-:Y:S02]  /*1dd20*/  IMAD.MOV.U32 R137, RZ, RZ, R136 ;  /* 0x000000ffff897224 */ /* 0x000fe400078e0088 */
[----:B------:R-:W-:-:S07]  /*1dd30*/  IMAD.MOV.U32 R53, RZ, RZ, R52 ;  /* 0x000000ffff357224 */ /* 0x000fce00078e0034 */
.L_x_37259:
[----:B------:R-:W-:Y:S05]  /*1dd40*/  BSYNC B1 ;  /* 0x0000000000017941 */ /* 0x000fea0003800000 */
.L_x_37257:
        /* <DEDUP_REMOVED lines=11> */
.L_x_37261:
[----:B------:R-:W-:Y:S01]  /*1de00*/  IMAD.MOV.U32 R9, RZ, RZ, R6 ;  /* 0x000000ffff097224 */ /* 0x000fe200078e0006 */
[----:B------:R-:W-:Y:S01]  /*1de10*/  MOV R136, R139 ;  /* 0x0000008b00887202 */ /* 0x000fe20000000f00 */
[----:B------:R-:W-:Y:S02]  /*1de20*/  IMAD.MOV.U32 R11, RZ, RZ, R8 ;  /* 0x000000ffff0b7224 */ /* 0x000fe400078e0008 */
[----:B------:R-:W-:-:S07]  /*1de30*/  IMAD.MOV.U32 R52, RZ, RZ, R51 ;  /* 0x000000ffff347224 */ /* 0x000fce00078e0033 */
.L_x_37262:
[----:B------:R-:W-:Y:S05]  /*1de40*/  BSYNC B1 ;  /* 0x0000000000017941 */ /* 0x000fea0003800000 */
.L_x_37260:
        /* <DEDUP_REMOVED lines=11> */
.L_x_37264:
[----:B------:R-:W-:Y:S01]  /*1df00*/  MOV R6, R9 ;  /* 0x0000000900067202 */ /* 0x000fe20000000f00 */
[----:B------:R-:W-:Y:S01]  /*1df10*/  IMAD.MOV.U32 R8, RZ, RZ, R11 ;  /* 0x000000ffff087224 */ /* 0x000fe200078e000b */
[----:B------:R-:W-:Y:S01]  /*1df20*/  MOV R51, R50 ;  /* 0x0000003200337202 */ /* 0x000fe20000000f00 */
[----:B------:R-:W-:-:S07]  /*1df30*/  IMAD.MOV.U32 R139, RZ, RZ, R138 ;  /* 0x000000ffff8b7224 */ /* 0x000fce00078e008a */
.L_x_37265:
[----:B------:R-:W-:Y:S05]  /*1df40*/  BSYNC B1 ;  /* 0x0000000000017941 */ /* 0x000fea0003800000 */
.L_x_37263:
        /* <DEDUP_REMOVED lines=11> */
.L_x_37267:
[----:B------:R-:W-:Y:S01]  /*1e000*/  IMAD.MOV.U32 R9, RZ, RZ, R6 ;  /* 0x000000ffff097224 */ /* 0x000fe200078e0006 */
[----:B------:R-:W-:Y:S01]  /*1e010*/  MOV R11, R8 ;  /* 0x00000008000b7202 */ /* 0x000fe20000000f00 */
[----:B------:R-:W-:Y:S02]  /*1e020*/  IMAD.MOV.U32 R138, RZ, RZ, R141 ;  /* 0x000000ffff8a7224 */ /* 0x000fe400078e008d */
[----:B------:R-:W-:-:S07]  /*1e030*/  IMAD.MOV.U32 R50, RZ, RZ, R49 ;  /* 0x000000ffff327224 */ /* 0x000fce00078e0031 */
.L_x_37268:
[----:B------:R-:W-:Y:S05]  /*1e040*/  BSYNC B1 ;  /* 0x0000000000017941 */ /* 0x000fea0003800000 */
.L_x_37266:
        /* <DEDUP_REMOVED lines=11> */
.L_x_37270:
[----:B------:R-:W-:Y:S01]  /*1e100*/  IMAD.MOV.U32 R6, RZ, RZ, R9 ;  /* 0x000000ffff067224 */ /* 0x000fe200078e0009 */
[----:B------:R-:W-:Y:S01]  /*1e110*/  MOV R141, R140 ;  /* 0x0000008c008d7202 */ /* 0x000fe20000000f00 */
[----:B------:R-:W-:Y:S02]  /*1e120*/  IMAD.MOV.U32 R8, RZ, RZ, R11 ;  /* 0x000000ffff087224 */ /* 0x000fe400078e000b */
[----:B------:R-:W-:-:S07]  /*1e130*/  IMAD.MOV.U32 R49, RZ, RZ, R48 ;  /* 0x000000ffff317224 */ /* 0x000fce00078e0030 */
.L_x_37271:
[----:B------:R-:W-:Y:S05]  /*1e140*/  BSYNC B1 ;  /* 0x0000000000017941 */ /* 0x000fea0003800000 */
.L_x_37269:
        /* <DEDUP_REMOVED lines=11> */
.L_x_37273:
[----:B------:R-:W-:Y:S01]  /*1e200*/  MOV R9, R6 ;  /* 0x0000000600097202 */ /* 0x000fe20000000f00 */
[----:B------:R-:W-:Y:S01]  /*1e210*/  IMAD.MOV.U32 R11, RZ, RZ, R8 ;  /* 0x000000ffff0b7224 */ /* 0x000fe200078e0008 */
[----:B------:R-:W-:Y:S01]  /*1e220*/  MOV R48, R47 ;  /* 0x0000002f00307202 */ /* 0x000fe20000000f00 */
[----:B------:R-:W-:-:S07]  /*1e230*/  IMAD.MOV.U32 R140, RZ, RZ, R143 ;  /* 0x000000ffff8c7224 */ /* 0x000fce00078e008f */
.L_x_37274:
[----:B------:R-:W-:Y:S05]  /*1e240*/  BSYNC B1 ;  /* 0x0000000000017941 */ /* 0x000fea0003800000 */
.L_x_37272:
        /* <DEDUP_REMOVED lines=11> */
.L_x_37276:
[----:B------:R-:W-:Y:S01]  /*1e300*/  IMAD.MOV.U32 R6, RZ, RZ, R9 ;  /* 0x000000ffff067224 */ /* 0x000fe200078e0009 */
[----:B------:R-:W-:Y:S01]  /*1e310*/  MOV R8, R11 ;  /* 0x0000000b00087202 */ /* 0x000fe20000000f00 */
[----:B------:R-:W-:Y:S02]  /*1e320*/  IMAD.MOV.U32 R143, RZ, RZ, R142 ;  /* 0x000000ffff8f7224 */ /* 0x000fe400078e008e */
[----:B------:R-:W-:-:S07]  /*1e330*/  IMAD.MOV.U32 R47, RZ, RZ, R46 ;  /* 0x000000ffff2f7224 */ /* 0x000fce00078e002e */
.L_x_37277:
[----:B------:R-:W-:Y:S05]  /*1e340*/  BSYNC B1 ;  /* 0x0000000000017941 */ /* 0x000fea0003800000 */
.L_x_37275:
        /* <DEDUP_REMOVED lines=11> */
.L_x_37279:
[----:B------:R-:W-:Y:S01]  /*1e400*/  IMAD.MOV.U32 R9, RZ, RZ, R6 ;  /* 0x000000ffff097224 */ /* 0x000fe200078e0006 */
[----:B------:R-:W-:Y:S01]  /*1e410*/  MOV R142, R145 ;  /* 0x00000091008e7202 */ /* 0x000fe20000000f00 */
[----:B------:R-:W-:Y:S02]  /*1e420*/  IMAD.MOV.U32 R11, RZ, RZ, R8 ;  /* 0x000000ffff0b7224 */ /* 0x000fe400078e0008 */
[----:B------:R-:W-:-:S07]  /*1e430*/  IMAD.MOV.U32 R46, RZ, RZ, R45 ;  /* 0x000000ffff2e7224 */ /* 0x000fce00078e002d */
.L_x_37280:
[----:B------:R-:W-:Y:S05]  /*1e440*/  BSYNC B1 ;  /* 0x0000000000017941 */ /* 0x000fea0003800000 */
.L_x_37278:
        /* <DEDUP_REMOVED lines=11> */
.L_x_37282:
[----:B------:R-:W-:Y:S01]  /*1e500*/  MOV R6, R9 ;  /* 0x0000000900067202 */ /* 0x000fe20000000f00 */
[----:B------:R-:W-:Y:S01]  /*1e510*/  IMAD.MOV.U32 R8, RZ, RZ, R11 ;  /* 0x000000ffff087224 */ /* 0x000fe200078e000b */
[----:B------:R-:W-:Y:S01]  /*1e520*/  MOV R45, R44 ;  /* 0x0000002c002d7202 */ /* 0x000fe20000000f00 */
[----:B------:R-:W-:-:S07]  /*1e530*/  IMAD.MOV.U32 R145, RZ, RZ, R144 ;  /* 0x000000ffff917224 */ /* 0x000fce00078e0090 */
.L_x_37283:
[----:B------:R-:W-:Y:S05]  /*1e540*/  BSYNC B1 ;  /* 0x0000000000017941 */ /* 0x000fea0003800000 */
.L_x_37281:
        /* <DEDUP_REMOVED lines=11> */
.L_x_37285:
[----:B------:R-:W-:Y:S01]  /*1e600*/  IMAD.MOV.U32 R9, RZ, RZ, R6 ;  /* 0x000000ffff097224 */ /* 0x000fe200078e0006 */
[----:B------:R-:W-:Y:S01]  /*1e610*/  MOV R11, R8 ;  /* 0x00000008000b7202 */ /* 0x000fe20000000f00 */
[----:B------:R-:W-:Y:S02]  /*1e620*/  IMAD.MOV.U32 R144, RZ, RZ, R147 ;  /* 0x000000ffff907224 */ /* 0x000fe400078e0093 */
[----:B------:R-:W-:-:S07]  /*1e630*/  IMAD.MOV.U32 R44, RZ, RZ, R43 ;  /* 0x000000ffff2c7224 */ /* 0x000fce00078e002b */
.L_x_37286:
[----:B------:R-:W-:Y:S05]  /*1e640*/  BSYNC B1 ;  /* 0x0000000000017941 */ /* 0x000fea0003800000 */
.L_x_37284:
        /* <DEDUP_REMOVED lines=11> */
.L_x_37288:
[----:B------:R-:W-:Y:S01]  /*1e700*/  IMAD.MOV.U32 R6, RZ, RZ, R9 ;  /* 0x000000ffff067224 */ /* 0x000fe200078e0009 */
[----:B------:R-:W-:Y:S01]  /*1e710*/  MOV R147, R146 ;  /* 0x0000009200937202 */ /* 0x000fe20000000f00 */
[----:B------:R-:W-:Y:S02]  /*1e720*/  IMAD.MOV.U32 R8, RZ, RZ, R11 ;  /* 0x000000ffff087224 */ /* 0x000fe400078e000b */
[----:B------:R-:W-:-:S07]  /*1e730*/  IMAD.MOV.U32 R43, RZ, RZ, R42 ;  /* 0x000000ffff2b7224 */ /* 0x000fce00078e002a */
.L_x_37289:
[----:B------:R-:W-:Y:S05]  /*1e740*/  BSYNC B1 ;  /* 0x0000000000017941 */ /* 0x000fea0003800000 */
.L_x_37287:
        /* <DEDUP_REMOVED lines=11> */
.L_x_37291:
[----:B------:R-:W-:Y:S01]  /*1e800*/  MOV R9, R6 ;  /* 0x0000000600097202 */ /* 0x000fe20000000f00 */
[----:B------:R-:W-:Y:S01]  /*1e810*/  IMAD.MOV.U32 R11, RZ, RZ, R8 ;  /* 0x000000ffff0b7224 */ /* 0x000fe200078e0008 */
[----:B------:R-:W-:Y:S01]  /*1e820*/  MOV R42, R41 ;  /* 0x00000029002a7202 */ /* 0x000fe20000000f00 */
[----:B------:R-:W-:-:S07]  /*1e830*/  IMAD.MOV.U32 R146, RZ, RZ, R149 ;  /* 0x000000ffff927224 */ /* 0x000fce00078e0095 */
.L_x_37292:
[----:B------:R-:W-:Y:S05]  /*1e840*/  BSYNC B1 ;  /* 0x0000000000017941 */ /* 0x000fea0003800000 */
.L_x_37290:
        /* <DEDUP_REMOVED lines=11> */
.L_x_37294:
[----:B------:R-:W-:Y:S01]  /*1e900*/  IMAD.MOV.U32 R6, RZ, RZ, R9 ;  /* 0x000000ffff067224 */ /* 0x000fe200078e0009 */
[----:B------:R-:W-:Y:S01]  /*1e910*/  MOV R8, R11 ;  /* 0x0000000b00087202 */ /* 0x000fe20000000f00 */
[----:B------:R-:W-:Y:S02]  /*1e920*/  IMAD.MOV.U32 R149, RZ, RZ, R148 ;  /* 0x000000ffff957224 */ /* 0x000fe400078e0094 */
[----:B------:R-:W-:-:S07]  /*1e930*/  IMAD.MOV.U32 R41, RZ, RZ, R40 ;  /* 0x000000ffff297224 */ /* 0x000fce00078e0028 */
.L_x_37295:
[----:B------:R-:W-:Y:S05]  /*1e940*/  BSYNC B1 ;  /* 0x0000000000017941 */ /* 0x000fea0003800000 */
.L_x_37293:
        /* <DEDUP_REMOVED lines=11> */
.L_x_37297:
[----:B------:R-:W-:Y:S01]  /*1ea00*/  IMAD.MOV.U32 R9, RZ, RZ, R6 ;  /* 0x000000ffff097224 */ /* 0x000fe200078e0006 */
[----:B------:R-:W-:Y:S01]  /*1ea10*/  MOV R148, R151 ;  /* 0x0000009700947202 */ /* 0x000fe20000000f00 */
[----:B------:R-:W-:Y:S02]  /*1ea20*/  IMAD.MOV.U32 R11, RZ, RZ, R8 ;  /* 0x000000ffff0b7224 */ /* 0x000fe400078e0008 */
[----:B------:R-:W-:-:S07]  /*1ea30*/  IMAD.MOV.U32 R40, RZ, RZ, R39 ;  /* 0x000000ffff287224 */ /* 0x000fce00078e0027 */
.L_x_37298:
[----:B------:R-:W-:Y:S05]  /*1ea40*/  BSYNC B1 ;  /* 0x0000000000017941 */ /* 0x000fea0003800000 */
.L_x_37296:
        /* <DEDUP_REMOVED lines=11> */
.L_x_37300:
[----:B------:R-:W-:Y:S01]  /*1eb00*/  MOV R6, R9 ;  /* 0x0000000900067202 */ /* 0x000fe20000000f00 */
[----:B------:R-:W-:Y:S01]  /*1eb10*/  IMAD.MOV.U32 R8, RZ, RZ, R11 ;  /* 0x000000ffff087224 */ /* 0x000fe200078e000b */
[----:B------:R-:W-:Y:S01]  /*1eb20*/  MOV R39, R38 ;  /* 0x0000002600277202 */ /* 0x000fe20000000f00 */
[----:B------:R-:W-:-:S07]  /*1eb30*/  IMAD.MOV.U32 R151, RZ, RZ, R150 ;  /* 0x000000ffff977224 */ /* 0x000fce00078e0096 */
.L_x_37301:
[----:B------:R-:W-:Y:S05]  /*1eb40*/  BSYNC B1 ;  /* 0x0000000000017941 */ /* 0x000fea0003800000 */
.L_x_37299:
        /* <DEDUP_REMOVED lines=11> */
.L_x_37303:
[----:B------:R-:W-:Y:S01]  /*1ec00*/  IMAD.MOV.U32 R9, RZ, RZ, R6 ;  /* 0x000000ffff097224 */ /* 0x000fe200078e0006 */
[----:B------:R-:W-:Y:S01]  /*1ec10*/  MOV R11, R8 ;  /* 0x00000008000b7202 */ /* 0x000fe20000000f00 */
[----:B------:R-:W-:Y:S02]  /*1ec20*/  IMAD.MOV.U32 R150, RZ, RZ, R153 ;  /* 0x000000ffff967224 */ /* 0x000fe400078e0099 */
[----:B------:R-:W-:-:S07]  /*1ec30*/  IMAD.MOV.U32 R38, RZ, RZ, R37 ;  /* 0x000000ffff267224 */ /* 0x000fce00078e0025 */
.L_x_37304:
[----:B------:R-:W-:Y:S05]  /*1ec40*/  BSYNC B1 ;  /* 0x0000000000017941 */ /* 0x000fea0003800000 */
.L_x_37302:
        /* <DEDUP_REMOVED lines=11> */
.L_x_37306:
[----:B------:R-:W-:Y:S01]  /*1ed00*/  IMAD.MOV.U32 R6, RZ, RZ, R9 ;  /* 0x000000ffff067224 */ /* 0x000fe200078e0009 */
[----:B------:R-:W-:Y:S01]  /*1ed10*/  MOV R153, R152 ;  /* 0x0000009800997202 */ /* 0x000fe20000000f00 */
[----:B------:R-:W-:Y:S02]  /*1ed20*/  IMAD.MOV.U32 R8, RZ, RZ, R11 ;  /* 0x000000ffff087224 */ /* 0x000fe400078e000b */
[----:B------:R-:W-:-:S07]  /*1ed30*/  IMAD.MOV.U32 R37, RZ, RZ, R36 ;  /* 0x000000ffff257224 */ /* 0x000fce00078e0024 */
.L_x_37307:
[----:B------:R-:W-:Y:S05]  /*1ed40*/  BSYNC B1 ;  /* 0x0000000000017941 */ /* 0x000fea0003800000 */
.L_x_37305:
        /* <DEDUP_REMOVED lines=11> */
.L_x_37309:
[----:B------:R-:W-:Y:S01]  /*1ee00*/  MOV R9, R6 ;  /* 0x0000000600097202 */ /* 0x000fe20000000f00 */
[----:B------:R-:W-:Y:S01]  /*1ee10*/  IMAD.MOV.U32 R11, RZ, RZ, R8 ;  /* 0x000000ffff0b7224 */ /* 0x000fe200078e0008 */
[----:B------:R-:W-:Y:S01]  /*1ee20*/  MOV R36, R35 ;  /* 0x0000002300247202 */ /* 0x000fe20000000f00 */
[----:B------:R-:W-:-:S07]  /*1ee30*/  IMAD.MOV.U32 R152, RZ, RZ, R155 ;  /* 0x000000ffff987224 */ /* 0x000fce00078e009b */
.L_x_37310:
[----:B------:R-:W-:Y:S05]  /*1ee40*/  BSYNC B1 ;  /* 0x0000000000017941 */ /* 0x000fea0003800000 */
.L_x_37308:
        /* <DEDUP_REMOVED lines=11> */
.L_x_37312:
[----:B------:R-:W-:Y:S01]  /*1ef00*/  IMAD.MOV.U32 R6, RZ, RZ, R9 ;  /* 0x000000ffff067224 */ /* 0x000fe200078e0009 */
[----:B------:R-:W-:Y:S01]  /*1ef10*/  MOV R8, R11 ;  /* 0x0000000b00087202 */ /* 0x000fe20000000f00 */
[----:B------:R-:W-:Y:S02]  /*1ef20*/  IMAD.MOV.U32 R155, RZ, RZ, R154 ;  /* 0x000000ffff9b7224 */ /* 0x000fe400078e009a */
[----:B------:R-:W-:-:S07]  /*1ef30*/  IMAD.MOV.U32 R35, RZ, RZ, R34 ;  /* 0x000000ffff237224 */ /* 0x000fce00078e0022 */
.L_x_37313:
[----:B------:R-:W-:Y:S05]  /*1ef40*/  BSYNC B1 ;  /* 0x0000000000017941 */ /* 0x000fea0003800000 */
.L_x_37311:
        /* <DEDUP_REMOVED lines=11> */
.L_x_37315:
[----:B------:R-:W-:Y:S01]  /*1f000*/  IMAD.MOV.U32 R9, RZ, RZ, R6 ;  /* 0x000000ffff097224 */ /* 0x000fe200078e0006 */
[----:B------:R-:W-:Y:S01]  /*1f010*/  MOV R154, R159 ;  /* 0x0000009f009a7202 */ /* 0x000fe20000000f00 */
[----:B------:R-:W-:Y:S02]  /*1f020*/  IMAD.MOV.U32 R11, RZ, RZ, R8 ;  /* 0x000000ffff0b7224 */ /* 0x000fe400078e0008 */
[----:B------:R-:W-:-:S07]  /*1f030*/  IMAD.MOV.U32 R34, RZ, RZ, R33 ;  /* 0x000000ffff227224 */ /* 0x000fce00078e0021 */
.L_x_37316:
[----:B------:R-:W-:Y:S05]  /*1f040*/  BSYNC B1 ;  /* 0x0000000000017941 */ /* 0x000fea0003800000 */
.L_x_37314:
        /* <DEDUP_REMOVED lines=11> */
.L_x_37318:
[----:B------:R-:W-:Y:S01]  /*1f100*/  IMAD.MOV.U32 R159, RZ, RZ, R158 ;  /* 0x000000ffff9f7224 */ /* 0x000fe200078e009e */
[----:B------:R-:W-:Y:S01]  /*1f110*/  MOV R33, R32 ;  /* 0x0000002000217202 */ /* 0x000fe20000000f00 */
[----:B------:R-:W-:Y:S01]  /*1f120*/  IMAD.MOV.U32 R8, RZ, RZ, R11 ;  /* 0x000000ffff087224 */ /* 0x000fe200078e000b */
[----:B------:R-:W-:Y:S01]  /*1f130*/  MOV R6, R9 ;  /* 0x0000000900067202 */ /* 0x000fe20000000f00 */
[----:B------:R-:W-:Y:S02]  /*1f140*/  IMAD.MOV.U32 R158, RZ, RZ, R9 ;  /* 0x000000ffff9e7224 */ /* 0x000fe400078e0009 */
[----:B------:R-:W-:-:S07]  /*1f150*/  IMAD.MOV.U32 R32, RZ, RZ, R11 ;  /* 0x000000ffff207224 */ /* 0x000fce00078e000b */
.L_x_37319:
[----:B------:R-:W-:Y:S05]  /*1f160*/  BSYNC B1 ;  /* 0x0000000000017941 */ /* 0x000fea0003800000 */
.L_x_37317:
[----:B------:R-:W-:Y:S01]  /*1f170*/  IADD3 R5, R5, 0x4, RZ ;  /* 0x0000000405057810 */ /* 0x000fe20007ffe0ff */
[----:B------:R-:W-:Y:S06]  /*1f180*/  @P1 BRA `(.L_x_37320) ;  /* 0xffffffc0000c1947 */ /* 0x000fec000383ffff */
[----:B------:R-:W-:Y:S01]  /*1f190*/  FADD.FTZ R156, R156, R7 ;  /* 0x000000079c9c7221 */ /* 0x000fe20000010000 */
[----:B------:R-:W-:Y:S01]  /*1f1a0*/  IMAD.MOV.U32 R32, RZ, RZ, R8 ;  /* 0x000000ffff207224 */ /* 0x000fe200078e0008 */
[----:B------:R-:W-:Y:S01]  /*1f1b0*/  MOV R157, R0 ;  /* 0x00000000009d7202 */ /* 0x000fe20000000f00 */
[----:B------:R-:W-:-:S07]  /*1f1c0*/  IMAD.MOV.U32 R158, RZ, RZ, R6 ;  /* 0x000000ffff9e7224 */ /* 0x000fce00078e0006 */
.L_x_37130:
[----:B------:R-:W-:Y:S05]  /*1f1d0*/  BSYNC B0 ;  /* 0x0000000000007941 */ /* 0x000fea0003800000 */
.L_x_37129:
        /* <DEDUP_REMOVED lines=36> */
.L_x_37321:
        /* <DEDUP_REMOVED lines=13> */
.L_x_37322:
        /* <DEDUP_REMOVED lines=13> */
.L_x_37323:
        /* <DEDUP_REMOVED lines=13> */
.L_x_37324:
        /* <DEDUP_REMOVED lines=13> */
.L_x_37325:
        /* <DEDUP_REMOVED lines=13> */
.L_x_37326:
        /* <DEDUP_REMOVED lines=19> */
.L_x_37327:
        /* <DEDUP_REMOVED lines=14> */
.L_x_37328:
        /* <DEDUP_REMOVED lines=13> */
.L_x_37329:
        /* <DEDUP_REMOVED lines=13> */
.L_x_37330:
        /* <DEDUP_REMOVED lines=13> */
.L_x_37331:
        /* <DEDUP_REMOVED lines=13> */
.L_x_37332:
        /* <DEDUP_REMOVED lines=22> */
.L_x_37333:
        /* <DEDUP_REMOVED lines=13> */
.L_x_37334:
        /* <DEDUP_REMOVED lines=13> */
.L_x_37335:
        /* <DEDUP_REMOVED lines=13> */
.L_x_37336:
        /* <DEDUP_REMOVED lines=13> */
.L_x_37337:
        /* <DEDUP_REMOVED lines=13> */
.L_x_37338:
        /* <DEDUP_REMOVED lines=20> */
.L_x_37339:
        /* <DEDUP_REMOVED lines=14> */
.L_x_37340:
        /* <DEDUP_REMOVED lines=13> */
.L_x_37341:
        /* <DEDUP_REMOVED lines=13> */
.L_x_37342:
        /* <DEDUP_REMOVED lines=13> */
.L_x_37343:
        /* <DEDUP_REMOVED lines=13> */
.L_x_37344:
        /* <DEDUP_REMOVED lines=19> */
.L_x_37345:
        /* <DEDUP_REMOVED lines=14> */
.L_x_37346:
        /* <DEDUP_REMOVED lines=13> */
.L_x_37347:
        /* <DEDUP_REMOVED lines=13> */
.L_x_37348:
        /* <DEDUP_REMOVED lines=13> */
.L_x_37349:
        /* <DEDUP_REMOVED lines=13> */
.L_x_37350:
        /* <DEDUP_REMOVED lines=13> */
.L_x_37351:
[----:B------:R-:W-:Y:S05]  /*20e70*/  @!P5 BRA `(.L_x_37352) ;  /* 0x000000000018d947 */ /* 0x000fea0003800000 */
[----:B------:R-:W2:Y:S01]  /*20e80*/  LDG.E.CONSTANT R0, desc[UR6][R4.64] ;  /* 0x0000000604007981 */ /* 0x000ea2000c1e9900 */
[----:B01--4-:R-:W-:-:S03]  /*20e90*/  FADD.FTZ R11, R94, -R157 ;  /* 0x8000009d5e0b7221 */ /* 0x013fc60000010000 */
[----:B------:R3:W-:Y:S01]  /*20ea0*/  STG.E desc[UR6][R6.64+0xf8], R2 ;  /* 0x0000f80206007986 */ /* 0x0007e2000c101906 */
[----:B------:R-:W-:-:S04]  /*20eb0*/  FFMA.FTZ R11, R156, -0.69314718246459960938, R11 ;  /* 0xbf3172189c0b7823 */ /* 0x000fc8000001000b */
[----:B--2---:R-:W-:-:S05]  /*20ec0*/  FADD.FTZ R11, R0, R11 ;  /* 0x0000000b000b7221 */ /* 0x004fca0000010000 */
[----:B------:R3:W-:Y:S02]  /*20ed0*/  STG.E desc[UR6][R8.64+0xf8], R11 ;  /* 0x0000f80b08007986 */ /* 0x0007e4000c101906 */
.L_x_37352:
        /* <DEDUP_REMOVED lines=8> */
.L_x_37353:
        /* <DEDUP_REMOVED lines=10> */
.L_x_74356:


//--------------------- .text._ZN17fastertransformer38beam_online_softmax_topk_stage2_kernelIfLi64ELi32EEEvPKfS2_PiPT_ii --------------------------
	.section	.text._ZN17fastertransformer38beam_online_softmax_topk_stage2_kernelIfLi64ELi32EEEvPKfS2_PiPT_ii,"ax",@progbits
	.align	128
        .global         _ZN17fastertransformer38beam_online_softmax_topk_stage2_kernelIfLi64ELi32EEEvPKfS2_PiPT_ii
        .type           _ZN17fastertransformer38beam_online_softmax_topk_stage2_kernelIfLi64ELi32EEEvPKfS2_PiPT_ii,@function
        .size           _ZN17fastertransformer38beam_online_softmax_topk_stage2_kernelIfLi64ELi32EEEvPKfS2_PiPT_ii,(.L_x_74357 - _ZN17fastertransformer38beam_online_softmax_topk_stage2_kernelIfLi64ELi32EEEvPKfS2_PiPT_ii)
        .other          _ZN17fastertransformer38beam_online_softmax_topk_stage2_kernelIfLi64ELi32EEEvPKfS2_PiPT_ii,@"STO_CUDA_ENTRY STV_DEFAULT"
_ZN17fastertransformer38beam_online_softmax_topk_stage2_kernelIfLi64ELi32EEEvPKfS2_PiPT_ii:
.text._ZN17fastertransformer38beam_online_softmax_topk_stage2_kernelIfLi64ELi32EEEvPKfS2_PiPT_ii:
        /* <DEDUP_REMOVED lines=105> */
.L_x_37358:
        /* <DEDUP_REMOVED lines=10> */
.L_x_37357:
[----:B------:R-:W-:Y:S05]  /*0730*/  BSYNC B1 ;  /* 0x0000000000017941 */ /* 0x000fea0003800000 */
.L_x_37356:
        /* <DEDUP_REMOVED lines=19> */
.L_x_37361:
        /* <DEDUP_REMOVED lines=38> */
.L_x_37360:
[----:B------:R-:W-:Y:S05]  /*0ad0*/  BSYNC B1 ;  /* 0x0000000000017941 */ /* 0x000fea0003800000 */
.L_x_37359:
        /* <DEDUP_REMOVED lines=25> */
.L_x_37363:
[----:B------:R-:W-:Y:S05]  /*0c70*/  BSYNC B1 ;  /* 0x0000000000017941 */ /* 0x000fea0003800000 */
.L_x_37362:
        /* <DEDUP_REMOVED lines=10> */
.L_x_37355:
[----:B------:R-:W-:Y:S05]  /*0d20*/  BSYNC B0 ;  /* 0x0000000000007941 */ /* 0x000fea0003800000 */
.L_x_37354:
[----:B------:R-:W-:Y:S01]  /*0d30*/  ISETP.GE.U32.AND P0, PT, R0, R5, PT ;  /* 0x000000050000720c */ /* 0x000fe20003f06070 */
[----:B------:R-:W-:Y:S01]  /*0d40*/  BAR.SYNC.DEFER_BLOCKING 0x0 ;  /* 0x0000000000007b1d */ /* 0x000fe20000010000 */
[----:B------:R-:W-:Y:S01]  /*0d50*/  HFMA2.MMA R2, -RZ, RZ, 0, 0 ;  /* 0x00000000ff027435 */ /* 0x000fe200000001ff */
[----:B-1----:R-:W-:Y:S01]  /*0d60*/  IMAD.MOV.U32 R3, RZ, RZ, -0x800001 ;  /* 0xff7fffffff037424 */ /* 0x002fe200078e00ff */
[----:B------:R-:W-:Y:S01]  /*0d70*/  MOV R130, 0xffffffff ;  /* 0xffffffff00827802 */ /* 0x000fe20000000f00 */
[----:B------:R-:W-:Y:S01]  /*0d80*/  IMAD.MOV.U32 R128, RZ, RZ, -0x1 ;  /* 0xffffffffff807424 */ /* 0x000fe200078e00ff */
[----:B------:R-:W-:Y:S01]  /*0d90*/  MOV R126, 0xffffffff ;  /* 0xffffffff007e7802 */ /* 0x000fe20000000f00 */
        /* <DEDUP_REMOVED lines=149> */
.L_x_37370:
        /* <DEDUP_REMOVED lines=45> */
.L_x_37369:
        /* <DEDUP_REMOVED lines=30> */
.L_x_37371:
[----:B------:R-:W-:-:S13]  /*1ba0*/  ISETP.NE.OR P0, PT, R4, RZ, P0 ;  /* 0x000000ff0400720c */ /* 0x000fda0000705670 */
[----:B------:R-:W-:Y:S05]  /*1bb0*/  @!P0 BRA `(.L_x_37367) ;  /* 0x00000000004c8947 */ /* 0x000fea0003800000 */
.L_x_37368:
[----:B------:R-:W1:Y:S01]  /*1bc0*/  S2UR UR5, SR_CgaCtaId ;  /* 0x00000000000579c3 */ /* 0x000e620000008800 */
[----:B------:R-:W-:Y:S02]  /*1bd0*/  UMOV UR4, 0x400 ;  /* 0x0000040000047882 */ /* 0x000fe40000000000 */
[----:B------:R-:W-:-:S04]  /*1be0*/  UIADD3 UR4, UR4, 0x420, URZ ;  /* 0x0000042004047890 */ /* 0x000fc8000fffe03f */
[----:B-1----:R-:W-:-:S12]  /*1bf0*/  ULEA UR4, UR5, UR4, 0x18 ;  /* 0x0000000405047291 */ /* 0x002fd8000f8ec03f */
.L_x_37372:
        /* <DEDUP_REMOVED lines=15> */
.L_x_37367:
        /* <DEDUP_REMOVED lines=12> */
.L_x_37373:
        /* <DEDUP_REMOVED lines=9> */
.L_x_37366:
[----:B0---4-:R0:W5:Y:S04]  /*1e40*/  LDL.64 R6, [R1+0x408] ;  /* 0x0004080001067983 */ /* 0x0111680000100a00 */
        /* <DEDUP_REMOVED lines=64> */
[----:B------:R-:W1:Y:S04]  /*2250*/  S2R R3, SR_CgaCtaId ;  /* 0x0000000000037919 */ /* 0x000e680000008800 */
[----:B------:R-:W-:-:S05]  /*2260*/  VIADD R2, R2, 0x420 ;  /* 0x0000042002027836 */ /* 0x000fca0000000000 */
[----:B-1----:R-:W-:-:S05]  /*2270*/  LEA R3, R3, R2, 0x18 ;  /* 0x0000000203037211 */ /* 0x002fca00078ec0ff */
[----:B------:R-:W-:-:S05]  /*2280*/  IMAD R0, R0, 0x208, R3 ;  /* 0x0000020800007824 */ /* 0x000fca00078e0203 */
[----:B------:R-:W1:Y:S02]  /*2290*/  LDS.64 R2, [R0+0x200] ;  /* 0x0002000000027984 */ /* 0x000e640000000a00 */
[----:B-1----:R-:W-:Y:S02]  /*22a0*/  IMAD.MOV.U32 R132, RZ, RZ, R3 ;  /* 0x000000ffff847224 */ /* 0x002fe400078e0003 */
[----:B------:R-:W-:-:S05]  /*22b0*/  IMAD.MOV.U32 R133, RZ, RZ, R2 ;  /* 0x000000ffff857224 */ /* 0x000fca00078e0002 */
[----:B------:R0:W-:Y:S02]  /*22c0*/  STL.64 [R1+0x208], R132 ;  /* 0x0002088401007387 */ /* 0x0001e40000100a00 */
.L_x_37365:
[----:B------:R-:W-:Y:S05]  /*22d0*/  BSYNC B0 ;  /* 0x0000000000007941 */ /* 0x000fea0003800000 */
.L_x_37364:
        /* <DEDUP_REMOVED lines=200> */
[----:B------:R-:W-:Y:S01]  /*2f60*/  FSETP.GT.FTZ.AND P0, PT, R3, R132, PT ;  /* 0x000000840300720b */ /* 0x000fe20003f14000 */
[----:B------:R-:W-:-:S03]  /*2f70*/  IMAD.MOV.U32 R0, RZ, RZ, R1 ;  /* 0x000000ffff007224 */ /* 0x000fc600078e0001 */
[----:B0-----:R-:W-:Y:S02]  /*2f80*/  FSEL R134, R3, R132, P0 ;  /* 0x0000008403867208 */ /* 0x001fe40000000000 */
[----:B------:R-:W-:Y:S02]  /*2f90*/  FSEL R3, R132, R3, P0 ;  /* 0x0000000384037208 */ /* 0x000fe40000000000 */
[----:B------:R-:W-:Y:S02]  /*2fa0*/  FSEL R132, R133, R2, P0 ;  /* 0x0000000285847208 */ /* 0x000fe40000000000 */
[----:B------:R-:W-:Y:S01]  /*2fb0*/  FSEL R133, R2, R133, P0 ;  /* 0x0000008502857208 */ /* 0x000fe20000000000 */
[----:B------:R-:W-:Y:S01]  /*2fc0*/  FADD.FTZ R3, -R134, R3 ;  /* 0x0000000386037221 */ /* 0x000fe20000010100 */
[----:B------:R-:W-:-:S03]  /*2fd0*/  HFMA2.MMA R2, -RZ, RZ, 0, 0 ;  /* 0x00000000ff027435 */ /* 0x000fc600000001ff */
[----:B------:R-:W-:-:S06]  /*2fe0*/  FMUL.FTZ R3, R3, 1.4426950216293334961 ;  /* 0x3fb8aa3b03037820 */ /* 0x000fcc0000410000 */
[----:B------:R-:W0:Y:S02]  /*2ff0*/  MUFU.EX2 R3, R3 ;  /* 0x0000000300037308 */ /* 0x000e240000000800 */
[----:B0-----:R-:W-:-:S07]  /*3000*/  FMUL.FTZ R132, R132, R3 ;  /* 0x0000000384847220 */ /* 0x001fce0000410000 */
.L_x_37565:
        /* <DEDUP_REMOVED lines=20> */
.L_x_37377:
[----:B------:R-:W-:Y:S01]  /*3150*/  IMAD.MOV.U32 R136, RZ, RZ, R71 ;  /* 0x000000ffff887224 */ /* 0x000fe200078e0047 */
[----:B------:R-:W-:Y:S01]  /*3160*/  MOV R138, R7 ;  /* 0x00000007008a7202 */ /* 0x000fe20000000f00 */
[----:B------:R-:W-:Y:S02]  /*3170*/  IMAD.MOV.U32 R71, RZ, RZ, R70 ;  /* 0x000000ffff477224 */ /* 0x000fe400078e0046 */
[----:B------:R-:W-:-:S07]  /*3180*/  IMAD.MOV.U32 R7, RZ, RZ, R6 ;  /* 0x000000ffff077224 */ /* 0x000fce00078e0006 */
.L_x_37378:
[----:B------:R-:W-:Y:S05]  /*3190*/  BSYNC B1 ;  /* 0x0000000000017941 */ /* 0x000fea0003800000 */
.L_x_37376:
        /* <DEDUP_REMOVED lines=11> */
.L_x_37380:
[----:B------:R-:W-:Y:S01]  /*3250*/  IMAD.MOV.U32 R3, RZ, RZ, R136 ;  /* 0x000000ffff037224 */ /* 0x000fe200078e0088 */
[----:B------:R-:W-:Y:S01]  /*3260*/  MOV R135, R138 ;  /* 0x0000008a00877202 */ /* 0x000fe20000000f00 */
[----:B------:R-:W-:Y:S02]  /*3270*/  IMAD.MOV.U32 R70, RZ, RZ, R69 ;  /* 0x000000ffff467224 */ /* 0x000fe400078e0045 */
[----:B------:R-:W-:-:S07]  /*3280*/  IMAD.MOV.U32 R6, RZ, RZ, R5 ;  /* 0x000000ffff067224 */ /* 0x000fce00078e0005 */
.L_x_37381:
[----:B------:R-:W-:Y:S05]  /*3290*/  BSYNC B1 ;  /* 0x0000000000017941 */ /* 0x000fea0003800000 */
.L_x_37379:
        /* <DEDUP_REMOVED lines=11> */
.L_x_37383:
[----:B------:R-:W-:Y:S01]  /*3350*/  IMAD.MOV.U32 R136, RZ, RZ, R3 ;  /* 0x000000ffff887224 */ /* 0x000fe200078e0003 */
[----:B------:R-:W-:Y:S01]  /*3360*/  MOV R138, R135 ;  /* 0x00000087008a7202 */ /* 0x000fe20000000f00 */
[----:B------:R-:W-:Y:S02]  /*3370*/  IMAD.MOV.U32 R69, RZ, RZ, R68 ;  /* 0x000000ffff457224 */ /* 0x000fe400078e0044 */
[----:B------:R-:W-:-:S07]  /*3380*/  IMAD.MOV.U32 R5, RZ, RZ, R4 ;  /* 0x000000ffff057224 */ /* 0x000fce00078e0004 */
.L_x_37384:
[----:B------:R-:W-:Y:S05]  /*3390*/  BSYNC B1 ;  /* 0x0000000000017941 */ /* 0x000fea0003800000 */
.L_x_37382:
        /* <DEDUP_REMOVED lines=11> */
.L_x_37386:
[----:B------:R-:W-:Y:S01]  /*3450*/  IMAD.MOV.U32 R3, RZ, RZ, R136 ;  /* 0x000000ffff037224 */ /* 0x000fe200078e0088 */
[----:B------:R-:W-:Y:S01]  /*3460*/  MOV R135, R138 ;  /* 0x0000008a00877202 */ /* 0x000fe20000000f00 */
[----:B------:R-:W-:Y:S02]  /*3470*/  IMAD.MOV.U32 R68, RZ, RZ, R75 ;  /* 0x000000ffff447224 */ /* 0x000fe400078e004b */
[----:B------:R-:W-:-:S07]  /*3480*/  IMAD.MOV.U32 R4, RZ, RZ, R11 ;  /* 0x000000ffff047224 */ /* 0x000fce00078e000b */
.L_x_37387:
[----:B------:R-:W-:Y:S05]  /*3490*/  BSYNC B1 ;  /* 0x0000000000017941 */ /* 0x000fea0003800000 */
.L_x_37385:
        /* <DEDUP_REMOVED lines=11> */
.L_x_37389:
[----:B------:R-:W-:Y:S01]  /*3550*/  IMAD.MOV.U32 R136, RZ, RZ, R3 ;  /* 0x000000ffff887224 */ /* 0x000fe200078e0003 */
[----:B------:R-:W-:Y:S01]  /*3560*/  MOV R138, R135 ;  /* 0x00000087008a7202 */ /* 0x000fe20000000f00 */
[----:B------:R-:W-:Y:S02]  /*3570*/  IMAD.MOV.U32 R75, RZ, RZ, R74 ;  /* 0x000000ffff4b7224 */ /* 0x000fe400078e004a */
[----:B------:R-:W-:-:S07]  /*3580*/  IMAD.MOV.U32 R11, RZ, RZ, R10 ;  /* 0x000000ffff0b7224 */ /* 0x000fce00078e000a */
.L_x_37390:
[----:B------:R-:W-:Y:S05]  /*3590*/  BSYNC B1 ;  /* 0x0000000000017941 */ /* 0x000fea0003800000 */
.L_x_37388:
        /* <DEDUP_REMOVED lines=11> */
.L_x_37392:
[----:B------:R-:W-:Y:S01]  /*3650*/  IMAD.MOV.U32 R3, RZ, RZ, R136 ;  /* 0x000000ffff037224 */ /* 0x000fe200078e0088 */
[----:B------:R-:W-:Y:S01]  /*3660*/  MOV R135, R138 ;  /* 0x0000008a00877202 */ /* 0x000fe20000000f00 */
[----:B------:R-:W-:Y:S02]  /*3670*/  IMAD.MOV.U32 R74, RZ, RZ, R73 ;  /* 0x000000ffff4a7224 */ /* 0x000fe400078e0049 */
[----:B------:R-:W-:-:S07]  /*3680*/  IMAD.MOV.U32 R10, RZ, RZ, R9 ;  /* 0x000000ffff0a7224 */ /* 0x000fce00078e0009 */
.L_x_37393:
[----:B------:R-:W-:Y:S05]  /*3690*/  BSYNC B1 ;  /* 0x0000000000017941 */ /* 0x000fea0003800000 */
.L_x_37391:
        /* <DEDUP_REMOVED lines=11> */
.L_x_37395:
[----:B------:R-:W-:Y:S01]  /*3750*/  IMAD.MOV.U32 R136, RZ, RZ, R3 ;  /* 0x000000ffff887224 */ /* 0x000fe200078e0003 */
[----:B------:R-:W-:Y:S01]  /*3760*/  MOV R138, R135 ;  /* 0x00000087008a7202 */ /* 0x000fe20000000f00 */
[----:B------:R-:W-:Y:S02]  /*3770*/  IMAD.MOV.U32 R73, RZ, RZ, R72 ;  /* 0x000000ffff497224 */ /* 0x000fe400078e0048 */
[----:B------:R-:W-:-:S07]  /*3780*/  IMAD.MOV.U32 R9, RZ, RZ, R8 ;  /* 0x000000ffff097224 */ /* 0x000fce00078e0008 */
.L_x_37396:
[----:B------:R-:W-:Y:S05]  /*3790*/  BSYNC B1 ;  /* 0x0000000000017941 */ /* 0x000fea0003800000 */
.L_x_37394:
        /* <DEDUP_REMOVED lines=11> */
.L_x_37398:
[----:B------:R-:W-:Y:S01]  /*3850*/  IMAD.MOV.U32 R3, RZ, RZ, R136 ;  /* 0x000000ffff037224 */ /* 0x000fe200078e0088 */
[----:B------:R-:W-:Y:S01]  /*3860*/  MOV R135, R138 ;  /* 0x0000008a00877202 */ /* 0x000fe20000000f00 */
[----:B------:R-:W-:Y:S02]  /*3870*/  IMAD.MOV.U32 R72, RZ, RZ, R79 ;  /* 0x000000ffff487224 */ /* 0x000fe400078e004f */
[----:B------:R-:W-:-:S07]  /*3880*/  IMAD.MOV.U32 R8, RZ, RZ, R15 ;  /* 0x000000ffff087224 */ /* 0x000fce00078e000f */
.L_x_37399:
[----:B------:R-:W-:Y:S05]  /*3890*/  BSYNC B1 ;  /* 0x0000000000017941 */ /* 0x000fea0003800000 */
.L_x_37397:
        /* <DEDUP_REMOVED lines=11> */
.L_x_37401:
[----:B------:R-:W-:Y:S01]  /*3950*/  IMAD.MOV.U32 R136, RZ, RZ, R3 ;  /* 0x000000ffff887224 */ /* 0x000fe200078e0003 */
[----:B------:R-:W-:Y:S01]  /*3960*/  MOV R138, R135 ;  /* 0x00000087008a7202 */ /* 0x000fe20000000f00 */
[----:B------:R-:W-:Y:S02]  /*3970*/  IMAD.MOV.U32 R79, RZ, RZ, R78 ;  /* 0x000000ffff4f7224 */ /* 0x000fe400078e004e */
[----:B------:R-:W-:-:S07]  /*3980*/  IMAD.MOV.U32 R15, RZ, RZ, R14 ;  /* 0x000000ffff0f7224 */ /* 0x000fce00078e000e */
.L_x_37402:
[----:B------:R-:W-:Y:S05]  /*3990*/  BSYNC B1 ;  /* 0x0000000000017941 */ /* 0x000fea0003800000 */
.L_x_37400:
        /* <DEDUP_REMOVED lines=11> */
.L_x_37404:
[----:B------:R-:W-:Y:S01]  /*3a50*/  IMAD.MOV.U32 R3, RZ, RZ, R136 ;  /* 0x000000ffff037224 */ /* 0x000fe200078e0088 */
[----:B------:R-:W-:Y:S01]  /*3a60*/  MOV R135, R138 ;  /* 0x0000008a00877202 */ /* 0x000fe20000000f00 */
[----:B------:R-:W-:Y:S02]  /*3a70*/  IMAD.MOV.U32 R78, RZ, RZ, R77 ;  /* 0x000000ffff4e7224 */ /* 0x000fe400078e004d */
[----:B------:R-:W-:-:S07]  /*3a80*/  IMAD.MOV.U32 R14, RZ, RZ, R13 ;  /* 0x000000ffff0e7224 */ /* 0x000fce00078e000d */
.L_x_37405:
[----:B------:R-:W-:Y:S05]  /*3a90*/  BSYNC B1 ;  /* 0x0000000000017941 */ /* 0x000fea0003800000 */
.L_x_37403:
        /* <DEDUP_REMOVED lines=11> */
.L_x_37407:
[----:B------:R-:W-:Y:S01]  /*3b50*/  IMAD.MOV.U32 R136, RZ, RZ, R3 ;  /* 0x000000ffff887224 */ /* 0x000fe200078e0003 */
[----:B------:R-:W-:Y:S01]  /*3b60*/  MOV R138, R135 ;  /* 0x00000087008a7202 */ /* 0x000fe20000000f00 */
[----:B------:R-:W-:Y:S02]  /*3b70*/  IMAD.MOV.U32 R77, RZ, RZ, R76 ;  /* 0x000000ffff4d7224 */ /* 0x000fe400078e004c */
[----:B------:R-:W-:-:S07]  /*3b80*/  IMAD.MOV.U32 R13, RZ, RZ, R12 ;  /* 0x000000ffff0d7224 */ /* 0x000fce00078e000c */
.L_x_37408:
[----:B------:R-:W-:Y:S05]  /*3b90*/  BSYNC B1 ;  /* 0x0000000000017941 */ /* 0x000fea0003800000 */
.L_x_37406:
        /* <DEDUP_REMOVED lines=11> */
.L_x_37410:
[----:B------:R-:W-:Y:S01]  /*3c50*/  IMAD.MOV.U32 R3, RZ, RZ, R136 ;  /* 0x000000ffff037224 */ /* 0x000fe200078e0088 */
[----:B------:R-:W-:Y:S01]  /*3c60*/  MOV R135, R138 ;  /* 0x0000008a00877202 */ /* 0x000fe20000000f00 */
[----:B------:R-:W-:Y:S02]  /*3c70*/  IMAD.MOV.U32 R76, RZ, RZ, R83 ;  /* 0x000000ffff4c7224 */ /* 0x000fe400078e0053 */
[----:B------:R-:W-:-:S07]  /*3c80*/  IMAD.MOV.U32 R12, RZ, RZ, R19 ;  /* 0x000000ffff0c7224 */ /* 0x000fce00078e0013 */
.L_x_37411:
[----:B------:R-:W-:Y:S05]  /*3c90*/  BSYNC B1 ;  /* 0x0000000000017941 */ /* 0x000fea0003800000 */
.L_x_37409:
        /* <DEDUP_REMOVED lines=11> */
.L_x_37413:
[----:B------:R-:W-:Y:S01]  /*3d50*/  IMAD.MOV.U32 R136, RZ, RZ, R3 ;  /* 0x000000ffff887224 */ /* 0x000fe200078e0003 */
[----:B------:R-:W-:Y:S01]  /*3d60*/  MOV R138, R135 ;  /* 0x00000087008a7202 */ /* 0x000fe20000000f00 */
[----:B------:R-:W-:Y:S02]  /*3d70*/  IMAD.MOV.U32 R83, RZ, RZ, R82 ;  /* 0x000000ffff537224 */ /* 0x000fe400078e0052 */
[----:B------:R-:W-:-:S07]  /*3d80*/  IMAD.MOV.U32 R19, RZ, RZ, R18 ;  /* 0x000000ffff137224 */ /* 0x000fce00078e0012 */
.L_x_37414:
[----:B------:R-:W-:Y:S05]  /*3d90*/  BSYNC B1 ;  /* 0x0000000000017941 */ /* 0x000fea0003800000 */
.L_x_37412:
        /* <DEDUP_REMOVED lines=11> */
.L_x_37416:
[----:B------:R-:W-:Y:S01]  /*3e50*/  IMAD.MOV.U32 R3, RZ, RZ, R136 ;  /* 0x000000ffff037224 */ /* 0x000fe200078e0088 */
[----:B------:R-:W-:Y:S01]  /*3e60*/  MOV R135, R138 ;  /* 0x0000008a00877202 */ /* 0x000fe20000000f00 */
[----:B------:R-:W-:Y:S02]  /*3e70*/  IMAD.MOV.U32 R82, RZ, RZ, R81 ;  /* 0x000000ffff527224 */ /* 0x000fe400078e0051 */
[----:B------:R-:W-:-:S07]  /*3e80*/  IMAD.MOV.U32 R18, RZ, RZ, R17 ;  /* 0x000000ffff127224 */ /* 0x000fce00078e0011 */
.L_x_37417:
[----:B------:R-:W-:Y:S05]  /*3e90*/  BSYNC B1 ;  /* 0x0000000000017941 */ /* 0x000fea0003800000 */
.L_x_37415:
        /* <DEDUP_REMOVED lines=11> */
.L_x_37419:
[----:B------:R-:W-:Y:S01]  /*3f50*/  IMAD.MOV.U32 R136, RZ, RZ, R3 ;  /* 0x000000ffff887224 */ /* 0x000fe200078e0003 */
[----:B------:R-:W-:Y:S01]  /*3f60*/  MOV R138, R135 ;  /* 0x00000087008a7202 */ /* 0x000fe20000000f00 */
[----:B------:R-:W-:Y:S02]  /*3f70*/  IMAD.MOV.U32 R81, RZ, RZ, R80 ;  /* 0x000000ffff517224 */ /* 0x000fe400078e0050 */
[----:B------:R-:W-:-:S07]  /*3f80*/  IMAD.MOV.U32 R17, RZ, RZ, R16 ;  /* 0x000000ffff117224 */ /* 0x000fce00078e0010 */
.L_x_37420:
[----:B------:R-:W-:Y:S05]  /*3f90*/  BSYNC B1 ;  /* 0x0000000000017941 */ /* 0x000fea0003800000 */
.L_x_37418:
        /* <DEDUP_REMOVED lines=11> */
.L_x_37422:
[----:B------:R-:W-:Y:S01]  /*4050*/  IMAD.MOV.U32 R3, RZ, RZ, R136 ;  /* 0x000000ffff037224 */ /* 0x000fe200078e0088 */
[----:B------:R-:W-:Y:S01]  /*4060*/  MOV R135, R138 ;  /* 0x0000008a00877202 */ /* 0x000fe20000000f00 */
[----:B------:R-:W-:Y:S02]  /*4070*/  IMAD.MOV.U32 R80, RZ, RZ, R87 ;  /* 0x000000ffff507224 */ /* 0x000fe400078e0057 */
[----:B------:R-:W-:-:S07]  /*4080*/  IMAD.MOV.U32 R16, RZ, RZ, R23 ;  /* 0x000000ffff107224 */ /* 0x000fce00078e0017 */
.L_x_37423:
[----:B------:R-:W-:Y:S05]  /*4090*/  BSYNC B1 ;  /* 0x0000000000017941 */ /* 0x000fea0003800000 */
.L_x_37421:
        /* <DEDUP_REMOVED lines=11> */
.L_x_37425:
[----:B------:R-:W-:Y:S01]  /*4150*/  IMAD.MOV.U32 R136, RZ, RZ, R3 ;  /* 0x000000ffff887224 */ /* 0x000fe200078e0003 */
[----:B------:R-:W-:Y:S01]  /*4160*/  MOV R138, R135 ;  /* 0x00000087008a7202 */ /* 0x000fe20000000f00 */
[----:B------:R-:W-:Y:S02]  /*4170*/  IMAD.MOV.U32 R87, RZ, RZ, R86 ;  /* 0x000000ffff577224 */ /* 0x000fe400078e0056 */
[----:B------:R-:W-:-:S07]  /*4180*/  IMAD.MOV.U32 R23, RZ, RZ, R22 ;  /* 0x000000ffff177224 */ /* 0x000fce00078e0016 */
.L_x_37426:
[----:B------:R-:W-:Y:S05]  /*4190*/  BSYNC B1 ;  /* 0x0000000000017941 */ /* 0x000fea0003800000 */
.L_x_37424:
        /* <DEDUP_REMOVED lines=11> */
.L_x_37428:
[----:B------:R-:W-:Y:S01]  /*4250*/  IMAD.MOV.U32 R3, RZ, RZ, R136 ;  /* 0x000000ffff037224 */ /* 0x000fe200078e0088 */
[----:B------:R-:W-:Y:S01]  /*4260*/  MOV R135, R138 ;  /* 0x0000008a00877202 */ /* 0x000fe20000000f00 */
[----:B------:R-:W-:Y:S02]  /*4270*/  IMAD.MOV.U32 R86, RZ, RZ, R85 ;  /* 0x000000ffff567224 */ /* 0x000fe400078e0055 */
[----:B------:R-:W-:-:S07]  /*4280*/  IMAD.MOV.U32 R22, RZ, RZ, R21 ;  /* 0x000000ffff167224 */ /* 0x000fce00078e0015 */
.L_x_37429:
[----:B------:R-:W-:Y:S05]  /*4290*/  BSYNC B1 ;  /* 0x0000000000017941 */ /* 0x000fea0003800000 */
.L_x_37427:
        /* <DEDUP_REMOVED lines=11> */
.L_x_37431:
[----:B------:R-:W-:Y:S01]  /*4350*/  IMAD.MOV.U32 R136, RZ, RZ, R3 ;  /* 0x000000ffff887224 */ /* 0x000fe200078e0003 */
[----:B------:R-:W-:Y:S01]  /*4360*/  MOV R138, R135 ;  /* 0x00000087008a7202 */ /* 0x000fe20000000f00 */
[----:B------:R-:W-:Y:S02]  /*4370*/  IMAD.MOV.U32 R85, RZ, RZ, R84 ;  /* 0x000000ffff557224 */ /* 0x000fe400078e0054 */
[----:B------:R-:W-:-:S07]  /*4380*/  IMAD.MOV.U32 R21, RZ, RZ, R20 ;  /* 0x000000ffff157224 */ /* 0x000fce00078e0014 */
.L_x_37432:
[----:B------:R-:W-:Y:S05]  /*4390*/  BSYNC B1 ;  /* 0x0000000000017941 */ /* 0x000fea0003800000 */
.L_x_37430:
        /* <DEDUP_REMOVED lines=11> */
.L_x_37434:
[----:B------:R-:W-:Y:S01]  /*4450*/  IMAD.MOV.U32 R3, RZ, RZ, R136 ;  /* 0x000000ffff037224 */ /* 0x000fe200078e0088 */
[----:B------:R-:W-:Y:S01]  /*4460*/  MOV R135, R138 ;  /* 0x0000008a00877202 */ /* 0x000fe20000000f00 */
[----:B------:R-:W-:Y:S02]  /*4470*/  IMAD.MOV.U32 R84, RZ, RZ, R91 ;  /* 0x000000ffff547224 */ /* 0x000fe400078e005b */
[----:B------:R-:W-:-:S07]  /*4480*/  IMAD.MOV.U32 R20, RZ, RZ, R27 ;  /* 0x000000ffff147224 */ /* 0x000fce00078e001b */
.L_x_37435:
[----:B------:R-:W-:Y:S05]  /*4490*/  BSYNC B1 ;  /* 0x0000000000017941 */ /* 0x000fea0003800000 */
.L_x_37433:
        /* <DEDUP_REMOVED lines=11> */
.L_x_37437:
[----:B------:R-:W-:Y:S01]  /*4550*/  IMAD.MOV.U32 R136, RZ, RZ, R3 ;  /* 0x000000ffff887224 */ /* 0x000fe200078e0003 */
[----:B------:R-:W-:Y:S01]  /*4560*/  MOV R138, R135 ;  /* 0x00000087008a7202 */ /* 0x000fe20000000f00 */
[----:B------:R-:W-:Y:S02]  /*4570*/  IMAD.MOV.U32 R91, RZ, RZ, R90 ;  /* 0x000000ffff5b7224 */ /* 0x000fe400078e005a */
[----:B------:R-:W-:-:S07]  /*4580*/  IMAD.MOV.U32 R27, RZ, RZ, R26 ;  /* 0x000000ffff1b7224 */ /* 0x000fce00078e001a */
.L_x_37438:
[----:B------:R-:W-:Y:S05]  /*4590*/  BSYNC B1 ;  /* 0x0000000000017941 */ /* 0x000fea0003800000 */
.L_x_37436:
        /* <DEDUP_REMOVED lines=11> */
.L_x_37440:
[----:B------:R-:W-:Y:S01]  /*4650*/  IMAD.MOV.U32 R3, RZ, RZ, R136 ;  /* 0x000000ffff037224 */ /* 0x000fe200078e0088 */
[----:B------:R-:W-:Y:S01]  /*4660*/  MOV R135, R138 ;  /* 0x0000008a00877202 */ /* 0x000fe20000000f00 */
[----:B------:R-:W-:Y:S02]  /*4670*/  IMAD.MOV.U32 R90, RZ, RZ, R89 ;  /* 0x000000ffff5a7224 */ /* 0x000fe400078e0059 */
[----:B------:R-:W-:-:S07]  /*4680*/  IMAD.MOV.U32 R26, RZ, RZ, R25 ;  /* 0x000000ffff1a7224 */ /* 0x000fce00078e0019 */
.L_x_37441:
[----:B------:R-:W-:Y:S05]  /*4690*/  BSYNC B1 ;  /* 0x0000000000017941 */ /* 0x000fea0003800000 */
.L_x_37439:
        /* <DEDUP_REMOVED lines=11> */
.L_x_37443:
[----:B------:R-:W-:Y:S01]  /*4750*/  IMAD.MOV.U32 R136, RZ, RZ, R3 ;  /* 0x000000ffff887224 */ /* 0x000fe200078e0003 */
[----:B------:R-:W-:Y:S01]  /*4760*/  MOV R138, R135 ;  /* 0x00000087008a7202 */ /* 0x000fe20000000f00 */
[----:B------:R-:W-:Y:S02]  /*4770*/  IMAD.MOV.U32 R89, RZ, RZ, R88 ;  /* 0x000000ffff597224 */ /* 0x000fe400078e0058 */
[----:B------:R-:W-:-:S07]  /*4780*/  IMAD.MOV.U32 R25, RZ, RZ, R24 ;  /* 0x000000ffff197224 */ /* 0x000fce00078e0018 */
.L_x_37444:
[----:B------:R-:W-:Y:S05]  /*4790*/  BSYNC B1 ;  /* 0x0000000000017941 */ /* 0x000fea0003800000 */
.L_x_37442:
        /* <DEDUP_REMOVED lines=11> */
.L_x_37446:
[----:B------:R-:W-:Y:S01]  /*4850*/  IMAD.MOV.U32 R3, RZ, RZ, R136 ;  /* 0x000000ffff037224 */ /* 0x000fe200078e0088 */
[----:B------:R-:W-:Y:S01]  /*4860*/  MOV R135, R138 ;  /* 0x0000008a00877202 */ /* 0x000fe20000000f00 */
[----:B------:R-:W-:Y:S02]  /*4870*/  IMAD.MOV.U32 R88, RZ, RZ, R95 ;  /* 0x000000ffff587224 */ /* 0x000fe400078e005f */
[----:B------:R-:W-:-:S07]  /*4880*/  IMAD.MOV.U32 R24, RZ, RZ, R31 ;  /* 0x000000ffff187224 */ /* 0x000fce00078e001f */
.L_x_37447:
[----:B------:R-:W-:Y:S05]  /*4890*/  BSYNC B1 ;  /* 0x0000000000017941 */ /* 0x000fea0003800000 */
.L_x_37445:
        /* <DEDUP_REMOVED lines=11> */
.L_x_37449:
[----:B------:R-:W-:Y:S01]  /*4950*/  IMAD.MOV.U32 R136, RZ, RZ, R3 ;  /* 0x000000ffff887224 */ /* 0x000fe200078e0003 */
[----:B------:R-:W-:Y:S01]  /*4960*/  MOV R138, R135 ;  /* 0x00000087008a7202 */ /* 0x000fe20000000f00 */
[----:B------:R-:W-:Y:S02]  /*4970*/  IMAD.MOV.U32 R95, RZ, RZ, R94 ;  /* 0x000000ffff5f7224 */ /* 0x000fe400078e005e */
[----:B------:R-:W-:-:S07]  /*4980*/  IMAD.MOV.U32 R31, RZ, RZ, R30 ;  /* 0x000000ffff1f7224 */ /* 0x000fce00078e001e */
.L_x_37450:
[----:B------:R-:W-:Y:S05]  /*4990*/  BSYNC B1 ;  /* 0x0000000000017941 */ /* 0x000fea0003800000 */
.L_x_37448:
        /* <DEDUP_REMOVED lines=11> */
.L_x_37452:
[----:B------:R-:W-:Y:S01]  /*4a50*/  IMAD.MOV.U32 R3, RZ, RZ, R136 ;  /* 0x000000ffff037224 */ /* 0x000fe200078e0088 */
[----:B------:R-:W-:Y:S01]  /*4a60*/  MOV R135, R138 ;  /* 0x0000008a00877202 */ /* 0x000fe20000000f00 */
[----:B------:R-:W-:Y:S02]  /*4a70*/  IMAD.MOV.U32 R94, RZ, RZ, R93 ;  /* 0x000000ffff5e7224 */ /* 0x000fe400078e005d */
[----:B------:R-:W-:-:S07]  /*4a80*/  IMAD.MOV.U32 R30, RZ, RZ, R29 ;  /* 0x000000ffff1e7224 */ /* 0x000fce00078e001d */
.L_x_37453:
[----:B------:R-:W-:Y:S05]  /*4a90*/  BSYNC B1 ;  /* 0x0000000000017941 */ /* 0x000fea0003800000 */
.L_x_37451:
        /* <DEDUP_REMOVED lines=11> */
.L_x_37455:
[----:B------:R-:W-:Y:S01]  /*4b50*/  IMAD.MOV.U32 R136, RZ, RZ, R3 ;  /* 0x000000ffff887224 */ /* 0x000fe200078e0003 */
[----:B------:R-:W-:Y:S01]  /*4b60*/  MOV R138, R135 ;  /* 0x00000087008a7202 */ /* 0x000fe20000000f00 */
[----:B------:R-:W-:Y:S02]  /*4b70*/  IMAD.MOV.U32 R93, RZ, RZ, R92 ;  /* 0x000000ffff5d7224 */ /* 0x000fe400078e005c */
[----:B------:R-:W-:-:S07]  /*4b80*/  IMAD.MOV.U32 R29, RZ, RZ, R28 ;  /* 0x000000ffff1d7224 */ /* 0x000fce00078e001c */
.L_x_37456:
[----:B------:R-:W-:Y:S05]  /*4b90*/  BSYNC B1 ;  /* 0x0000000000017941 */ /* 0x000fea0003800000 */
.L_x_37454:
        /* <DEDUP_REMOVED lines=11> */
.L_x_37458:
[----:B------:R-:W-:Y:S01]  /*4c50*/  IMAD.MOV.U32 R3, RZ, RZ, R136 ;  /* 0x000000ffff037224 */ /* 0x000fe200078e0088 */
[----:B------:R-:W-:Y:S01]  /*4c60*/  MOV R135, R138 ;  /* 0x0000008a00877202 */ /* 0x000fe20000000f00 */
[----:B------:R-:W-:Y:S02]  /*4c70*/  IMAD.MOV.U32 R92, RZ, RZ, R99 ;  /* 0x000000ffff5c7224 */ /* 0x000fe400078e0063 */
[----:B------:R-:W-:-:S07]  /*4c80*/  IMAD.MOV.U32 R28, RZ, RZ, R35 ;  /* 0x000000ffff1c7224 */ /* 0x000fce00078e0023 */
.L_x_37459:
[----:B------:R-:W-:Y:S05]  /*4c90*/  BSYNC B1 ;  /* 0x0000000000017941 */ /* 0x000fea0003800000 */
.L_x_37457:
        /* <DEDUP_REMOVED lines=11> */
.L_x_37461:
[----:B------:R-:W-:Y:S01]  /*4d50*/  IMAD.MOV.U32 R136, RZ, RZ, R3 ;  /* 0x000000ffff887224 */ /* 0x000fe200078e0003 */
[----:B------:R-:W-:Y:S01]  /*4d60*/  MOV R138, R135 ;  /* 0x00000087008a7202 */ /* 0x000fe20000000f00 */
[----:B------:R-:W-:Y:S02]  /*4d70*/  IMAD.MOV.U32 R99, RZ, RZ, R98 ;  /* 0x000000ffff637224 */ /* 0x000fe400078e0062 */
[----:B------:R-:W-:-:S07]  /*4d80*/  IMAD.MOV.U32 R35, RZ, RZ, R34 ;  /* 0x000000ffff237224 */ /* 0x000fce00078e0022 */
.L_x_37462:
[----:B------:R-:W-:Y:S05]  /*4d90*/  BSYNC B1 ;  /* 0x0000000000017941 */ /* 0x000fea0003800000 */
.L_x_37460:
        /* <DEDUP_REMOVED lines=11> */
.L_x_37464:
[----:B------:R-:W-:Y:S01]  /*4e50*/  IMAD.MOV.U32 R3, RZ, RZ, R136 ;  /* 0x000000ffff037224 */ /* 0x000fe200078e0088 */
[----:B------:R-:W-:Y:S01]  /*4e60*/  MOV R135, R138 ;  /* 0x0000008a00877202 */ /* 0x000fe20000000f00 */
[----:B------:R-:W-:Y:S02]  /*4e70*/  IMAD.MOV.U32 R98, RZ, RZ, R97 ;  /* 0x000000ffff627224 */ /* 0x000fe400078e0061 */
[----:B------:R-:W-:-:S07]  /*4e80*/  IMAD.MOV.U32 R34, RZ, RZ, R33 ;  /* 0x000000ffff227224 */ /* 0x000fce00078e0021 */
.L_x_37465:
[----:B------:R-:W-:Y:S05]  /*4e90*/  BSYNC B1 ;  /* 0x0000000000017941 */ /* 0x000fea0003800000 */
.L_x_37463:
        /* <DEDUP_REMOVED lines=11> */
.L_x_37467:
[----:B------:R-:W-:Y:S01]  /*4f50*/  IMAD.MOV.U32 R136, RZ, RZ, R3 ;  /* 0x000000ffff887224 */ /* 0x000fe200078e0003 */
[----:B------:R-:W-:Y:S01]  /*4f60*/  MOV R138, R135 ;  /* 0x00000087008a7202 */ /* 0x000fe20000000f00 */
[----:B------:R-:W-:Y:S02]  /*4f70*/  IMAD.MOV.U32 R97, RZ, RZ, R96 ;  /* 0x000000ffff617224 */ /* 0x000fe400078e0060 */
[----:B------:R-:W-:-:S07]  /*4f80*/  IMAD.MOV.U32 R33, RZ, RZ, R32 ;  /* 0x000000ffff217224 */ /* 0x000fce00078e0020 */
.L_x_37468:
[----:B------:R-:W-:Y:S05]  /*4f90*/  BSYNC B1 ;  /* 0x0000000000017941 */ /* 0x000fea0003800000 */
.L_x_37466:
        /* <DEDUP_REMOVED lines=11> */
.L_x_37470:
[----:B------:R-:W-:Y:S01]  /*5050*/  IMAD.MOV.U32 R3, RZ, RZ, R136 ;  /* 0x000000ffff037224 */ /* 0x000fe200078e0088 */
[----:B------:R-:W-:Y:S01]  /*5060*/  MOV R135, R138 ;  /* 0x0000008a00877202 */ /* 0x000fe20000000f00 */
[----:B------:R-:W-:Y:S02]  /*5070*/  IMAD.MOV.U32 R96, RZ, RZ, R103 ;  /* 0x000000ffff607224 */ /* 0x000fe400078e0067 */
[----:B------:R-:W-:-:S07]  /*5080*/  IMAD.MOV.U32 R32, RZ, RZ, R39 ;  /* 0x000000ffff207224 */ /* 0x000fce00078e0027 */
.L_x_37471:
[----:B------:R-:W-:Y:S05]  /*5090*/  BSYNC B1 ;  /* 0x0000000000017941 */ /* 0x000fea0003800000 */
.L_x_37469:
        /* <DEDUP_REMOVED lines=11> */
.L_x_37473:
[----:B------:R-:W-:Y:S01]  /*5150*/  IMAD.MOV.U32 R136, RZ, RZ, R3 ;  /* 0x000000ffff887224 */ /* 0x000fe200078e0003 */
[----:B------:R-:W-:Y:S01]  /*5160*/  MOV R138, R135 ;  /* 0x00000087008a7202 */ /* 0x000fe20000000f00 */
[----:B------:R-:W-:Y:S02]  /*5170*/  IMAD.MOV.U32 R103, RZ, RZ, R102 ;  /* 0x000000ffff677224 */ /* 0x000fe400078e0066 */
[----:B------:R-:W-:-:S07]  /*5180*/  IMAD.MOV.U32 R39, RZ, RZ, R38 ;  /* 0x000000ffff277224 */ /* 0x000fce00078e0026 */
.L_x_37474:
[----:B------:R-:W-:Y:S05]  /*5190*/  BSYNC B1 ;  /* 0x0000000000017941 */ /* 0x000fea0003800000 */
.L_x_37472:
        /* <DEDUP_REMOVED lines=11> */
.L_x_37476:
[----:B------:R-:W-:Y:S01]  /*5250*/  IMAD.MOV.U32 R3, RZ, RZ, R136 ;  /* 0x000000ffff037224 */ /* 0x000fe200078e0088 */
[----:B------:R-:W-:Y:S01]  /*5260*/  MOV R135, R138 ;  /* 0x0000008a00877202 */ /* 0x000fe20000000f00 */
[----:B------:R-:W-:Y:S02]  /*5270*/  IMAD.MOV.U32 R102, RZ, RZ, R101 ;  /* 0x000000ffff667224 */ /* 0x000fe400078e0065 */
[----:B------:R-:W-:-:S07]  /*5280*/  IMAD.MOV.U32 R38, RZ, RZ, R37 ;  /* 0x000000ffff267224 */ /* 0x000fce00078e0025 */
.L_x_37477:
[----:B------:R-:W-:Y:S05]  /*5290*/  BSYNC B1 ;  /* 0x0000000000017941 */ /* 0x000fea0003800000 */
.L_x_37475:
        /* <DEDUP_REMOVED lines=11> */
.L_x_37479:
[----:B------:R-:W-:Y:S01]  /*5350*/  IMAD.MOV.U32 R136, RZ, RZ, R3 ;  /* 0x000000ffff887224 */ /* 0x000fe200078e0003 */
[----:B------:R-:W-:Y:S01]  /*5360*/  MOV R138, R135 ;  /* 0x00000087008a7202 */ /* 0x000fe20000000f00 */
[----:B------:R-:W-:Y:S02]  /*5370*/  IMAD.MOV.U32 R101, RZ, RZ, R100 ;  /* 0x000000ffff657224 */ /* 0x000fe400078e0064 */
[----:B------:R-:W-:-:S07]  /*5380*/  IMAD.MOV.U32 R37, RZ, RZ, R36 ;  /* 0x000000ffff257224 */ /* 0x000fce00078e0024 */
.L_x_37480:
[----:B------:R-:W-:Y:S05]  /*5390*/  BSYNC B1 ;  /* 0x0000000000017941 */ /* 0x000fea0003800000 */
.L_x_37478:
        /* <DEDUP_REMOVED lines=11> */
.L_x_37482:
[----:B------:R-:W-:Y:S01]  /*5450*/  IMAD.MOV.U32 R3, RZ, RZ, R136 ;  /* 0x000000ffff037224 */ /* 0x000fe200078e0088 */
[----:B------:R-:W-:Y:S01]  /*5460*/  MOV R135, R138 ;  /* 0x0000008a00877202 */ /* 0x000fe20000000f00 */
[----:B------:R-:W-:Y:S02]  /*5470*/  IMAD.MOV.U32 R100, RZ, RZ, R107 ;  /* 0x000000ffff647224 */ /* 0x000fe400078e006b */
[----:B------:R-:W-:-:S07]  /*5480*/  IMAD.MOV.U32 R36, RZ, RZ, R43 ;  /* 0x000000ffff247224 */ /* 0x000fce00078e002b */
.L_x_37483:
[----:B------:R-:W-:Y:S05]  /*5490*/  BSYNC B1 ;  /* 0x0000000000017941 */ /* 0x000fea0003800000 */
.L_x_37481:
        /* <DEDUP_REMOVED lines=11> */
.L_x_37485:
[----:B------:R-:W-:Y:S01]  /*5550*/  IMAD.MOV.U32 R136, RZ, RZ, R3 ;  /* 0x000000ffff887224 */ /* 0x000fe200078e0003 */
[----:B------:R-:W-:Y:S01]  /*5560*/  MOV R138, R135 ;  /* 0x00000087008a7202 */ /* 0x000fe20000000f00 */
[----:B------:R-:W-:Y:S02]  /*5570*/  IMAD.MOV.U32 R107, RZ, RZ, R106 ;  /* 0x000000ffff6b7224 */ /* 0x000fe400078e006a */
[----:B------:R-:W-:-:S07]  /*5580*/  IMAD.MOV.U32 R43, RZ, RZ, R42 ;  /* 0x000000ffff2b7224 */ /* 0x000fce00078e002a */
.L_x_37486:
[----:B------:R-:W-:Y:S05]  /*5590*/  BSYNC B1 ;  /* 0x0000000000017941 */ /* 0x000fea0003800000 */
.L_x_37484:
        /* <DEDUP_REMOVED lines=11> */
.L_x_37488:
[----:B------:R-:W-:Y:S01]  /*5650*/  IMAD.MOV.U32 R3, RZ, RZ, R136 ;  /* 0x000000ffff037224 */ /* 0x000fe200078e0088 */
[----:B------:R-:W-:Y:S01]  /*5660*/  MOV R135, R138 ;  /* 0x0000008a00877202 */ /* 0x000fe20000000f00 */
[----:B------:R-:W-:Y:S02]  /*5670*/  IMAD.MOV.U32 R106, RZ, RZ, R105 ;  /* 0x000000ffff6a7224 */ /* 0x000fe400078e0069 */
[----:B------:R-:W-:-:S07]  /*5680*/  IMAD.MOV.U32 R42, RZ, RZ, R41 ;  /* 0x000000ffff2a7224 */ /* 0x000fce00078e0029 */
.L_x_37489:
[----:B------:R-:W-:Y:S05]  /*5690*/  BSYNC B1 ;  /* 0x0000000000017941 */ /* 0x000fea0003800000 */
.L_x_37487:
        /* <DEDUP_REMOVED lines=11> */
.L_x_37491:
[----:B------:R-:W-:Y:S01]  /*5750*/  IMAD.MOV.U32 R136, RZ, RZ, R3 ;  /* 0x000000ffff887224 */ /* 0x000fe200078e0003 */
[----:B------:R-:W-:Y:S01]  /*5760*/  MOV R138, R135 ;  /* 0x00000087008a7202 */ /* 0x000fe20000000f00 */
[----:B------:R-:W-:Y:S02]  /*5770*/  IMAD.MOV.U32 R105, RZ, RZ, R104 ;  /* 0x000000ffff697224 */ /* 0x000fe400078e0068 */
[----:B------:R-:W-:-:S07]  /*5780*/  IMAD.MOV.U32 R41, RZ, RZ, R40 ;  /* 0x000000ffff297224 */ /* 0x000fce00078e0028 */
.L_x_37492:
[----:B------:R-:W-:Y:S05]  /*5790*/  BSYNC B1 ;  /* 0x0000000000017941 */ /* 0x000fea0003800000 */
.L_x_37490:
        /* <DEDUP_REMOVED lines=11> */
.L_x_37494:
[----:B------:R-:W-:Y:S01]  /*5850*/  IMAD.MOV.U32 R3, RZ, RZ, R136 ;  /* 0x000000ffff037224 */ /* 0x000fe200078e0088 */
[----:B------:R-:W-:Y:S01]  /*5860*/  MOV R135, R138 ;  /* 0x0000008a00877202 */ /* 0x000fe20000000f00 */
[----:B------:R-:W-:Y:S02]  /*5870*/  IMAD.MOV.U32 R104, RZ, RZ, R111 ;  /* 0x000000ffff687224 */ /* 0x000fe400078e006f */
[----:B------:R-:W-:-:S07]  /*5880*/  IMAD.MOV.U32 R40, RZ, RZ, R47 ;  /* 0x000000ffff287224 */ /* 0x000fce00078e002f */
.L_x_37495:
[----:B------:R-:W-:Y:S05]  /*5890*/  BSYNC B1 ;  /* 0x0000000000017941 */ /* 0x000fea0003800000 */
.L_x_37493:
        /* <DEDUP_REMOVED lines=11> */
.L_x_37497:
[----:B------:R-:W-:Y:S01]  /*5950*/  IMAD.MOV.U32 R136, RZ, RZ, R3 ;  /* 0x000000ffff887224 */ /* 0x000fe200078e0003 */
[----:B------:R-:W-:Y:S01]  /*5960*/  MOV R138, R135 ;  /* 0x00000087008a7202 */ /* 0x000fe20000000f00 */
[----:B------:R-:W-:Y:S02]  /*5970*/  IMAD.MOV.U32 R111, RZ, RZ, R110 ;  /* 0x000000ffff6f7224 */ /* 0x000fe400078e006e */
[----:B------:R-:W-:-:S07]  /*5980*/  IMAD.MOV.U32 R47, RZ, RZ, R46 ;  /* 0x000000ffff2f7224 */ /* 0x000fce00078e002e */
.L_x_37498:
[----:B------:R-:W-:Y:S05]  /*5990*/  BSYNC B1 ;  /* 0x0000000000017941 */ /* 0x000fea0003800000 */
.L_x_37496:
        /* <DEDUP_REMOVED lines=11> */
.L_x_37500:
[----:B------:R-:W-:Y:S01]  /*5a50*/  IMAD.MOV.U32 R3, RZ, RZ, R136 ;  /* 0x000000ffff037224 */ /* 0x000fe200078e0088 */
[----:B------:R-:W-:Y:S01]  /*5a60*/  MOV R135, R138 ;  /* 0x0000008a00877202 */ /* 0x000fe20000000f00 */
[----:B------:R-:W-:Y:S02]  /*5a70*/  IMAD.MOV.U32 R110, RZ, RZ, R109 ;  /* 0x000000ffff6e7224 */ /* 0x000fe400078e006d */
[----:B------:R-:W-:-:S07]  /*5a80*/  IMAD.MOV.U32 R46, RZ, RZ, R45 ;  /* 0x000000ffff2e7224 */ /* 0x000fce00078e002d */
.L_x_37501:
[----:B------:R-:W-:Y:S05]  /*5a90*/  BSYNC B1 ;  /* 0x0000000000017941 */ /* 0x000fea0003800000 */
.L_x_37499:
        /* <DEDUP_REMOVED lines=11> */
.L_x_37503:
[----:B------:R-:W-:Y:S01]  /*5b50*/  IMAD.MOV.U32 R136, RZ, RZ, R3 ;  /* 0x000000ffff887224 */ /* 0x000fe200078e0003 */
[----:B------:R-:W-:Y:S01]  /*5b60*/  MOV R138, R135 ;  /* 0x00000087008a7202 */ /* 0x000fe20000000f00 */
[----:B------:R-:W-:Y:S02]  /*5b70*/  IMAD.MOV.U32 R109, RZ, RZ, R108 ;  /* 0x000000ffff6d7224 */ /* 0x000fe400078e006c */
[----:B------:R-:W-:-:S07]  /*5b80*/  IMAD.MOV.U32 R45, RZ, RZ, R44 ;  /* 0x000000ffff2d7224 */ /* 0x000fce00078e002c */
.L_x_37504:
[----:B------:R-:W-:Y:S05]  /*5b90*/  BSYNC B1 ;  /* 0x0000000000017941 */ /* 0x000fea0003800000 */
.L_x_37502:
        /* <DEDUP_REMOVED lines=11> */
.L_x_37506:
[----:B------:R-:W-:Y:S01]  /*5c50*/  IMAD.MOV.U32 R3, RZ, RZ, R136 ;  /* 0x000000ffff037224 */ /* 0x000fe200078e0088 */
[----:B------:R-:W-:Y:S01]  /*5c60*/  MOV R135, R138 ;  /* 0x0000008a00877202 */ /* 0x000fe20000000f00 */
[----:B------:R-:W-:Y:S02]  /*5c70*/  IMAD.MOV.U32 R108, RZ, RZ, R115 ;  /* 0x000000ffff6c7224 */ /* 0x000fe400078e0073 */
[----:B------:R-:W-:-:S07]  /*5c80*/  IMAD.MOV.U32 R44, RZ, RZ, R51 ;  /* 0x000000ffff2c7224 */ /* 0x000fce00078e0033 */
.L_x_37507:
[----:B------:R-:W-:Y:S05]  /*5c90*/  BSYNC B1 ;  /* 0x0000000000017941 */ /* 0x000fea0003800000 */
.L_x_37505:
        /* <DEDUP_REMOVED lines=11> */
.L_x_37509:
[----:B------:R-:W-:Y:S01]  /*5d50*/  IMAD.MOV.U32 R136, RZ, RZ, R3 ;  /* 0x000000ffff887224 */ /* 0x000fe200078e0003 */
[----:B------:R-:W-:Y:S01]  /*5d60*/  MOV R138, R135 ;  /* 0x00000087008a7202 */ /* 0x000fe20000000f00 */
[----:B------:R-:W-:Y:S02]  /*5d70*/  IMAD.MOV.U32 R115, RZ, RZ, R114 ;  /* 0x000000ffff737224 */ /* 0x000fe400078e0072 */
[----:B------:R-:W-:-:S07]  /*5d80*/  IMAD.MOV.U32 R51, RZ, RZ, R50 ;  /* 0x000000ffff337224 */ /* 0x000fce00078e0032 */
.L_x_37510:
[----:B------:R-:W-:Y:S05]  /*5d90*/  BSYNC B1 ;  /* 0x0000000000017941 */ /* 0x000fea0003800000 */
.L_x_37508:
        /* <DEDUP_REMOVED lines=11> */
.L_x_37512:
[----:B------:R-:W-:Y:S01]  /*5e50*/  IMAD.MOV.U32 R3, RZ, RZ, R136 ;  /* 0x000000ffff037224 */ /* 0x000fe200078e0088 */
[----:B------:R-:W-:Y:S01]  /*5e60*/  MOV R135, R138 ;  /* 0x0000008a00877202 */ /* 0x000fe20000000f00 */
[----:B------:R-:W-:Y:S02]  /*5e70*/  IMAD.MOV.U32 R114, RZ, RZ, R113 ;  /* 0x000000ffff727224 */ /* 0x000fe400078e0071 */
[----:B------:R-:W-:-:S07]  /*5e80*/  IMAD.MOV.U32 R50, RZ, RZ, R49 ;  /* 0x000000ffff327224 */ /* 0x000fce00078e0031 */
.L_x_37513:
[----:B------:R-:W-:Y:S05]  /*5e90*/  BSYNC B1 ;  /* 0x0000000000017941 */ /* 0x000fea0003800000 */
.L_x_37511:
        /* <DEDUP_REMOVED lines=11> */
.L_x_37515:
[----:B------:R-:W-:Y:S01]  /*5f50*/  IMAD.MOV.U32 R136, RZ, RZ, R3 ;  /* 0x000000ffff887224 */ /* 0x000fe200078e0003 */
[----:B------:R-:W-:Y:S01]  /*5f60*/  MOV R138, R135 ;  /* 0x00000087008a7202 */ /* 0x000fe20000000f00 */
[----:B------:R-:W-:Y:S02]  /*5f70*/  IMAD.MOV.U32 R113, RZ, RZ, R112 ;  /* 0x000000ffff717224 */ /* 0x000fe400078e0070 */
[----:B------:R-:W-:-:S07]  /*5f80*/  IMAD.MOV.U32 R49, RZ, RZ, R48 ;  /* 0x000000ffff317224 */ /* 0x000fce00078e0030 */
.L_x_37516:
[----:B------:R-:W-:Y:S05]  /*5f90*/  BSYNC B1 ;  /* 0x0000000000017941 */ /* 0x000fea0003800000 */
.L_x_37514:
        /* <DEDUP_REMOVED lines=11> */
.L_x_37518:
[----:B------:R-:W-:Y:S01]  /*6050*/  IMAD.MOV.U32 R3, RZ, RZ, R136 ;  /* 0x000000ffff037224 */ /* 0x000fe200078e0088 */
[----:B------:R-:W-:Y:S01]  /*6060*/  MOV R135, R138 ;  /* 0x0000008a00877202 */ /* 0x000fe20000000f00 */
[----:B------:R-:W-:Y:S02]  /*6070*/  IMAD.MOV.U32 R112, RZ, RZ, R119 ;  /* 0x000000ffff707224 */ /* 0x000fe400078e0077 */
[----:B------:R-:W-:-:S07]  /*6080*/  IMAD.MOV.U32 R48, RZ, RZ, R55 ;  /* 0x000000ffff307224 */ /* 0x000fce00078e0037 */
.L_x_37519:
[----:B------:R-:W-:Y:S05]  /*6090*/  BSYNC B1 ;  /* 0x0000000000017941 */ /* 0x000fea0003800000 */
.L_x_37517:
        /* <DEDUP_REMOVED lines=11> */
.L_x_37521:
[----:B------:R-:W-:Y:S01]  /*6150*/  IMAD.MOV.U32 R136, RZ, RZ, R3 ;  /* 0x000000ffff887224 */ /* 0x000fe200078e0003 */
[----:B------:R-:W-:Y:S01]  /*6160*/  MOV R138, R135 ;  /* 0x00000087008a7202 */ /* 0x000fe20000000f00 */
[----:B------:R-:W-:Y:S02]  /*6170*/  IMAD.MOV.U32 R119, RZ, RZ, R118 ;  /* 0x000000ffff777224 */ /* 0x000fe400078e0076 */
[----:B------:R-:W-:-:S07]  /*6180*/  IMAD.MOV.U32 R55, RZ, RZ, R54 ;  /* 0x000000ffff377224 */ /* 0x000fce00078e0036 */
.L_x_37522:
[----:B------:R-:W-:Y:S05]  /*6190*/  BSYNC B1 ;  /* 0x0000000000017941 */ /* 0x000fea0003800000 */
.L_x_37520:
        /* <DEDUP_REMOVED lines=11> */
.L_x_37524:
[----:B------:R-:W-:Y:S01]  /*6250*/  IMAD.MOV.U32 R3, RZ, RZ, R136 ;  /* 0x000000ffff037224 */ /* 0x000fe200078e0088 */
[----:B------:R-:W-:Y:S01]  /*6260*/  MOV R135, R138 ;  /* 0x0000008a00877202 */ /* 0x000fe20000000f00 */
[----:B------:R-:W-:Y:S02]  /*6270*/  IMAD.MOV.U32 R118, RZ, RZ, R117 ;  /* 0x000000ffff767224 */ /* 0x000fe400078e0075 */
[----:B------:R-:W-:-:S07]  /*6280*/  IMAD.MOV.U32 R54, RZ, RZ, R53 ;  /* 0x000000ffff367224 */ /* 0x000fce00078e0035 */
.L_x_37525:
[----:B------:R-:W-:Y:S05]  /*6290*/  BSYNC B1 ;  /* 0x0000000000017941 */ /* 0x000fea0003800000 */
.L_x_37523:
        /* <DEDUP_REMOVED lines=11> */
.L_x_37527:
[----:B------:R-:W-:Y:S01]  /*6350*/  IMAD.MOV.U32 R136, RZ, RZ, R3 ;  /* 0x000000ffff887224 */ /* 0x000fe200078e0003 */
[----:B------:R-:W-:Y:S01]  /*6360*/  MOV R138, R135 ;  /* 0x00000087008a7202 */ /* 0x000fe20000000f00 */
[----:B------:R-:W-:Y:S02]  /*6370*/  IMAD.MOV.U32 R117, RZ, RZ, R116 ;  /* 0x000000ffff757224 */ /* 0x000fe400078e0074 */
[----:B------:R-:W-:-:S07]  /*6380*/  IMAD.MOV.U32 R53, RZ, RZ, R52 ;  /* 0x000000ffff357224 */ /* 0x000fce00078e0034 */
.L_x_37528:
[----:B------:R-:W-:Y:S05]  /*6390*/  BSYNC B1 ;  /* 0x0000000000017941 */ /* 0x000fea0003800000 */
.L_x_37526:
        /* <DEDUP_REMOVED lines=11> */
.L_x_37530:
[----:B------:R-:W-:Y:S01]  /*6450*/  IMAD.MOV.U32 R3, RZ, RZ, R136 ;  /* 0x000000ffff037224 */ /* 0x000fe200078e0088 */
[----:B------:R-:W-:Y:S01]  /*6460*/  MOV R135, R138 ;  /* 0x0000008a00877202 */ /* 0x000fe20000000f00 */
[----:B------:R-:W-:Y:S02]  /*6470*/  IMAD.MOV.U32 R116, RZ, RZ, R123 ;  /* 0x000000ffff747224 */ /* 0x000fe400078e007b */
[----:B------:R-:W-:-:S07]  /*6480*/  IMAD.MOV.U32 R52, RZ, RZ, R59 ;  /* 0x000000ffff347224 */ /* 0x000fce00078e003b */
.L_x_37531:
[----:B------:R-:W-:Y:S05]  /*6490*/  BSYNC B1 ;  /* 0x0000000000017941 */ /* 0x000fea0003800000 */
.L_x_37529:
        /* <DEDUP_REMOVED lines=11> */
.L_x_37533:
[----:B------:R-:W-:Y:S01]  /*6550*/  IMAD.MOV.U32 R136, RZ, RZ, R3 ;  /* 0x000000ffff887224 */ /* 0x000fe200078e0003 */
[----:B------:R-:W-:Y:S01]  /*6560*/  MOV R138, R135 ;  /* 0x00000087008a7202 */ /* 0x000fe20000000f00 */
[----:B------:R-:W-:Y:S02]  /*6570*/  IMAD.MOV.U32 R123, RZ, RZ, R122 ;  /* 0x000000ffff7b7224 */ /* 0x000fe400078e007a */
[----:B------:R-:W-:-:S07]  /*6580*/  IMAD.MOV.U32 R59, RZ, RZ, R58 ;  /* 0x000000ffff3b7224 */ /* 0x000fce00078e003a */
.L_x_37534:
[----:B------:R-:W-:Y:S05]  /*6590*/  BSYNC B1 ;  /* 0x0000000000017941 */ /* 0x000fea0003800000 */
.L_x_37532:
        /* <DEDUP_REMOVED lines=11> */
.L_x_37536:
[----:B------:R-:W-:Y:S01]  /*6650*/  IMAD.MOV.U32 R3, RZ, RZ, R136 ;  /* 0x000000ffff037224 */ /* 0x000fe200078e0088 */
[----:B------:R-:W-:Y:S01]  /*6660*/  MOV R135, R138 ;  /* 0x0000008a00877202 */ /* 0x000fe20000000f00 */
[----:B------:R-:W-:Y:S02]  /*6670*/  IMAD.MOV.U32 R122, RZ, RZ, R121 ;  /* 0x000000ffff7a7224 */ /* 0x000fe400078e0079 */
[----:B------:R-:W-:-:S07]  /*6680*/  IMAD.MOV.U32 R58, RZ, RZ, R57 ;  /* 0x000000ffff3a7224 */ /* 0x000fce00078e0039 */
.L_x_37537:
[----:B------:R-:W-:Y:S05]  /*6690*/  BSYNC B1 ;  /* 0x0000000000017941 */ /* 0x000fea0003800000 */
.L_x_37535:
        /* <DEDUP_REMOVED lines=11> */
.L_x_37539:
[----:B------:R-:W-:Y:S01]  /*6750*/  IMAD.MOV.U32 R136, RZ, RZ, R3 ;  /* 0x000000ffff887224 */ /* 0x000fe200078e0003 */
[----:B------:R-:W-:Y:S01]  /*6760*/  MOV R138, R135 ;  /* 0x00000087008a7202 */ /* 0x000fe20000000f00 */
[----:B------:R-:W-:Y:S02]  /*6770*/  IMAD.MOV.U32 R121, RZ, RZ, R120 ;  /* 0x000000ffff797224 */ /* 0x000fe400078e0078 */
[----:B------:R-:W-:-:S07]  /*6780*/  IMAD.MOV.U32 R57, RZ, RZ, R56 ;  /* 0x000000ffff397224 */ /* 0x000fce00078e0038 */
.L_x_37540:
[----:B------:R-:W-:Y:S05]  /*6790*/  BSYNC B1 ;  /* 0x0000000000017941 */ /* 0x000fea0003800000 */
.L_x_37538:
        /* <DEDUP_REMOVED lines=11> */
.L_x_37542:
[----:B------:R-:W-:Y:S01]  /*6850*/  IMAD.MOV.U32 R3, RZ, RZ, R136 ;  /* 0x000000ffff037224 */ /* 0x000fe200078e0088 */
[----:B------:R-:W-:Y:S01]  /*6860*/  MOV R135, R138 ;  /* 0x0000008a00877202 */ /* 0x000fe20000000f00 */
[----:B------:R-:W-:Y:S02]  /*6870*/  IMAD.MOV.U32 R120, RZ, RZ, R127 ;  /* 0x000000ffff787224 */ /* 0x000fe400078e007f */
[----:B------:R-:W-:-:S07]  /*6880*/  IMAD.MOV.U32 R56, RZ, RZ, R63 ;  /* 0x000000ffff387224 */ /* 0x000fce00078e003f */
.L_x_37543:
[----:B------:R-:W-:Y:S05]  /*6890*/  BSYNC B1 ;  /* 0x0000000000017941 */ /* 0x000fea0003800000 */
.L_x_37541:
        /* <DEDUP_REMOVED lines=11> */
.L_x_37545:
[----:B------:R-:W-:Y:S01]  /*6950*/  IMAD.MOV.U32 R136, RZ, RZ, R3 ;  /* 0x000000ffff887224 */ /* 0x000fe200078e0003 */
[----:B------:R-:W-:Y:S01]  /*6960*/  MOV R138, R135 ;  /* 0x00000087008a7202 */ /* 0x000fe20000000f00 */
[----:B------:R-:W-:Y:S02]  /*6970*/  IMAD.MOV.U32 R127, RZ, RZ, R126 ;  /* 0x000000ffff7f7224 */ /* 0x000fe400078e007e */
[----:B------:R-:W-:-:S07]  /*6980*/  IMAD.MOV.U32 R63, RZ, RZ, R62 ;  /* 0x000000ffff3f7224 */ /* 0x000fce00078e003e */
.L_x_37546:
[----:B------:R-:W-:Y:S05]  /*6990*/  BSYNC B1 ;  /* 0x0000000000017941 */ /* 0x000fea0003800000 */
.L_x_37544:
        /* <DEDUP_REMOVED lines=11> */
.L_x_37548:
[----:B------:R-:W-:Y:S01]  /*6a50*/  IMAD.MOV.U32 R3, RZ, RZ, R136 ;  /* 0x000000ffff037224 */ /* 0x000fe200078e0088 */
[----:B------:R-:W-:Y:S01]  /*6a60*/  MOV R135, R138 ;  /* 0x0000008a00877202 */ /* 0x000fe20000000f00 */
[----:B------:R-:W-:Y:S02]  /*6a70*/  IMAD.MOV.U32 R126, RZ, RZ, R125 ;  /* 0x000000ffff7e7224 */ /* 0x000fe400078e007d */
[----:B------:R-:W-:-:S07]  /*6a80*/  IMAD.MOV.U32 R62, RZ, RZ, R61 ;  /* 0x000000ffff3e7224 */ /* 0x000fce00078e003d */
.L_x_37549:
[----:B------:R-:W-:Y:S05]  /*6a90*/  BSYNC B1 ;  /* 0x0000000000017941 */ /* 0x000fea0003800000 */
.L_x_37547:
        /* <DEDUP_REMOVED lines=11> */
.L_x_37551:
[----:B------:R-:W-:Y:S01]  /*6b50*/  IMAD.MOV.U32 R136, RZ, RZ, R3 ;  /* 0x000000ffff887224 */ /* 0x000fe200078e0003 */
[----:B------:R-:W-:Y:S01]  /*6b60*/  MOV R138, R135 ;  /* 0x00000087008a7202 */ /* 0x000fe20000000f00 */
[----:B------:R-:W-:Y:S02]  /*6b70*/  IMAD.MOV.U32 R125, RZ, RZ, R124 ;  /* 0x000000ffff7d7224 */ /* 0x000fe400078e007c */
[----:B------:R-:W-:-:S07]  /*6b80*/  IMAD.MOV.U32 R61, RZ, RZ, R60 ;  /* 0x000000ffff3d7224 */ /* 0x000fce00078e003c */
.L_x_37552:
[----:B------:R-:W-:Y:S05]  /*6b90*/  BSYNC B1 ;  /* 0x0000000000017941 */ /* 0x000fea0003800000 */
.L_x_37550:
        /* <DEDUP_REMOVED lines=11> */
.L_x_37554:
[----:B------:R-:W-:Y:S01]  /*6c50*/  IMAD.MOV.U32 R3, RZ, RZ, R136 ;  /* 0x000000ffff037224 */ /* 0x000fe200078e0088 */
[----:B------:R-:W-:Y:S01]  /*6c60*/  MOV R135, R138 ;  /* 0x0000008a00877202 */ /* 0x000fe20000000f00 */
[----:B------:R-:W-:Y:S02]  /*6c70*/  IMAD.MOV.U32 R124, RZ, RZ, R131 ;  /* 0x000000ffff7c7224 */ /* 0x000fe400078e0083 */
[----:B------:R-:W-:-:S07]  /*6c80*/  IMAD.MOV.U32 R60, RZ, RZ, R67 ;  /* 0x000000ffff3c7224 */ /* 0x000fce00078e0043 */
.L_x_37555:
[----:B------:R-:W-:Y:S05]  /*6c90*/  BSYNC B1 ;  /* 0x0000000000017941 */ /* 0x000fea0003800000 */
.L_x_37553:
        /* <DEDUP_REMOVED lines=11> */
.L_x_37557:
[----:B------:R-:W-:Y:S01]  /*6d50*/  IMAD.MOV.U32 R136, RZ, RZ, R3 ;  /* 0x000000ffff887224 */ /* 0x000fe200078e0003 */
[----:B------:R-:W-:Y:S01]  /*6d60*/  MOV R138, R135 ;  /* 0x00000087008a7202 */ /* 0x000fe20000000f00 */
[----:B------:R-:W-:Y:S02]  /*6d70*/  IMAD.MOV.U32 R131, RZ, RZ, R130 ;  /* 0x000000ffff837224 */ /* 0x000fe400078e0082 */
[----:B------:R-:W-:-:S07]  /*6d80*/  IMAD.MOV.U32 R67, RZ, RZ, R66 ;  /* 0x000000ffff437224 */ /* 0x000fce00078e0042 */
.L_x_37558:
[----:B------:R-:W-:Y:S05]  /*6d90*/  BSYNC B1 ;  /* 0x0000000000017941 */ /* 0x000fea0003800000 */
.L_x_37556:
        /* <DEDUP_REMOVED lines=11> */
.L_x_37560:
[----:B------:R-:W-:Y:S01]  /*6e50*/  IMAD.MOV.U32 R3, RZ, RZ, R136 ;  /* 0x000000ffff037224 */ /* 0x000fe200078e0088 */
[----:B------:R-:W-:Y:S01]  /*6e60*/  MOV R135, R138 ;  /* 0x0000008a00877202 */ /* 0x000fe20000000f00 */
[----:B------:R-:W-:Y:S02]  /*6e70*/  IMAD.MOV.U32 R130, RZ, RZ, R129 ;  /* 0x000000ffff827224 */ /* 0x000fe400078e0081 */
[----:B------:R-:W-:-:S07]  /*6e80*/  IMAD.MOV.U32 R66, RZ, RZ, R65 ;  /* 0x000000ffff427224 */ /* 0x000fce00078e0041 */
.L_x_37561:
[----:B------:R-:W-:Y:S05]  /*6e90*/  BSYNC B1 ;  /* 0x0000000000017941 */ /* 0x000fea0003800000 */
.L_x_37559:
        /* <DEDUP_REMOVED lines=11> */
.L_x_37563:
[----:B------:R-:W-:Y:S01]  /*6f50*/  IMAD.MOV.U32 R129, RZ, RZ, R128 ;  /* 0x000000ffff817224 */ /* 0x000fe200078e0080 */
[-C--:B------:R-:W-:Y:S01]  /*6f60*/  MOV R137, R135.reuse ;  /* 0x0000008700897202 */ /* 0x080fe20000000f00 */
[----:B------:R-:W-:Y:S01]  /*6f70*/  IMAD.MOV.U32 R65, RZ, RZ, R64 ;  /* 0x000000ffff417224 */ /* 0x000fe200078e0040 */
[----:B------:R-:W-:Y:S01]  /*6f80*/  MOV R64, R135 ;  /* 0x0000008700407202 */ /* 0x000fe20000000f00 */
[--C-:B------:R-:W-:Y:S02]  /*6f90*/  IMAD.MOV.U32 R136, RZ, RZ, R3.reuse ;  /* 0x000000ffff887224 */ /* 0x100fe400078e0003 */
[----:B------:R-:W-:-:S07]  /*6fa0*/  IMAD.MOV.U32 R128, RZ, RZ, R3 ;  /* 0x000000ffff807224 */ /* 0x000fce00078e0003 */
.L_x_37564:
[----:B------:R-:W-:Y:S05]  /*6fb0*/  BSYNC B1 ;  /* 0x0000000000017941 */ /* 0x000fea0003800000 */
.L_x_37562:
[----:B------:R-:W-:Y:S01]  /*6fc0*/  VIADD R0, R0, 0x4 ;  /* 0x0000000400007836 */ /* 0x000fe20000000000 */
[----:B------:R-:W-:Y:S06]  /*6fd0*/  @P1 BRA `(.L_x_37565) ;  /* 0xffffffc0000c1947 */ /* 0x000fec000383ffff */
[----:B------:R-:W-:Y:S01]  /*6fe0*/  FADD.FTZ R2, R133, R132 ;  /* 0x0000008485027221 */ /* 0x000fe20000010000 */
[----:B------:R-:W-:Y:S01]  /*6ff0*/  IMAD.MOV.U32 R3, RZ, RZ, R134 ;  /* 0x000000ffff037224 */ /* 0x000fe200078e0086 */
[----:B------:R-:W-:Y:S01]  /*7000*/  MOV R64, R137 ;  /* 0x0000008900407202 */ /* 0x000fe20000000f00 */
[----:B------:R-:W-:-:S07]  /*7010*/  IMAD.MOV.U32 R128, RZ, RZ, R136 ;  /* 0x000000ffff807224 */ /* 0x000fce00078e0088 */
.L_x_37375:
[----:B------:R-:W-:Y:S05]  /*7020*/  BSYNC B0 ;  /* 0x0000000000007941 */ /* 0x000fea0003800000 */
.L_x_37374:
        /* <DEDUP_REMOVED lines=206> */
[----:B------:R-:W-:-:S03]  /*7d10*/  IMAD.MOV.U32 R2, RZ, RZ, RZ ;  /* 0x000000ffff027224 */ /* 0x000fc600078e00ff */
[----:B------:R-:W-:-:S06]  /*7d20*/  FMUL.FTZ R3, R3, 1.4426950216293334961 ;  /* 0x3fb8aa3b03037820 */ /* 0x000fcc0000410000 */
[----:B------:R-:W0:Y:S02]  /*7d30*/  MUFU.EX2 R3, R3 ;  /* 0x0000000300037308 */ /* 0x000e240000000800 */
[----:B0-----:R-:W-:-:S07]  /*7d40*/  FMUL.FTZ R132, R132, R3 ;  /* 0x0000000384847220 */ /* 0x001fce0000410000 */
.L_x_37757:
        /* <DEDUP_REMOVED lines=20> */
.L_x_37569:
[----:B------:R-:W-:Y:S01]  /*7e90*/  MOV R136, R71 ;  /* 0x0000004700887202 */ /* 0x000fe20000000f00 */
[----:B------:R-:W-:Y:S02]  /*7ea0*/  IMAD.MOV.U32 R138, RZ, RZ, R7 ;  /* 0x000000ffff8a7224 */ /* 0x000fe400078e0007 */
[----:B------:R-:W-:Y:S02]  /*7eb0*/  IMAD.MOV.U32 R71, RZ, RZ, R70 ;  /* 0x000000ffff477224 */ /* 0x000fe400078e0046 */
[----:B------:R-:W-:-:S07]  /*7ec0*/  IMAD.MOV.U32 R7, RZ, RZ, R6 ;  /* 0x000000ffff077224 */ /* 0x000fce00078e0006 */
.L_x_37570:
[----:B------:R-:W-:Y:S05]  /*7ed0*/  BSYNC B1 ;  /* 0x0000000000017941 */ /* 0x000fea0003800000 */
.L_x_37568:
        /* <DEDUP_REMOVED lines=11> */
.L_x_37572:
[----:B------:R-:W-:Y:S01]  /*7f90*/  MOV R3, R136 ;  /* 0x0000008800037202 */ /* 0x000fe20000000f00 */
[----:B------:R-:W-:Y:S02]  /*7fa0*/  IMAD.MOV.U32 R135, RZ, RZ, R138 ;  /* 0x000000ffff877224 */ /* 0x000fe400078e008a */
[----:B------:R-:W-:Y:S02]  /*7fb0*/  IMAD.MOV.U32 R70, RZ, RZ, R69 ;  /* 0x000000ffff467224 */ /* 0x000fe400078e0045 */
[----:B------:R-:W-:-:S07]  /*7fc0*/  IMAD.MOV.U32 R6, RZ, RZ, R5 ;  /* 0x000000ffff067224 */ /* 0x000fce00078e0005 */
.L_x_37573:
[----:B------:R-:W-:Y:S05]  /*7fd0*/  BSYNC B1 ;  /* 0x0000000000017941 */ /* 0x000fea0003800000 */
.L_x_37571:
        /* <DEDUP_REMOVED lines=11> */
.L_x_37575:
[----:B------:R-:W-:Y:S01]  /*8090*/  MOV R136, R3 ;  /* 0x0000000300887202 */ /* 0x000fe20000000f00 */
[----:B------:R-:W-:Y:S02]  /*80a0*/  IMAD.MOV.U32 R138, RZ, RZ, R135 ;  /* 0x000000ffff8a7224 */ /* 0x000fe400078e0087 */
[----:B------:R-:W-:Y:S02]  /*80b0*/  IMAD.MOV.U32 R69, RZ, RZ, R68 ;  /* 0x000000ffff457224 */ /* 0x000fe400078e0044 */
[----:B------:R-:W-:-:S07]  /*80c0*/  IMAD.MOV.U32 R5, RZ, RZ, R4 ;  /* 0x000000ffff057224 */ /* 0x000fce00078e0004 */
.L_x_37576:
[----:B------:R-:W-:Y:S05]  /*80d0*/  BSYNC B1 ;  /* 0x0000000000017941 */ /* 0x000fea0003800000 */
.L_x_37574:
        /* <DEDUP_REMOVED lines=11> */
.L_x_37578:
[----:B------:R-:W-:Y:S01]  /*8190*/  MOV R3, R136 ;  /* 0x0000008800037202 */ /* 0x000fe20000000f00 */
[----:B------:R-:W-:Y:S02]  /*81a0*/  IMAD.MOV.U32 R135, RZ, RZ, R138 ;  /* 0x000000ffff877224 */ /* 0x000fe400078e008a */
[----:B------:R-:W-:Y:S02]  /*81b0*/  IMAD.MOV.U32 R68, RZ, RZ, R75 ;  /* 0x000000ffff447224 */ /* 0x000fe400078e004b */
[----:B------:R-:W-:-:S07]  /*81c0*/  IMAD.MOV.U32 R4, RZ, RZ, R11 ;  /* 0x000000ffff047224 */ /* 0x000fce00078e000b */
.L_x_37579:
[----:B------:R-:W-:Y:S05]  /*81d0*/  BSYNC B1 ;  /* 0x0000000000017941 */ /* 0x000fea0003800000 */
.L_x_37577:
        /* <DEDUP_REMOVED lines=11> */
.L_x_37581:
[----:B------:R-:W-:Y:S01]  /*8290*/  MOV R136, R3 ;  /* 0x0000000300887202 */ /* 0x000fe20000000f00 */
[----:B------:R-:W-:Y:S02]  /*82a0*/  IMAD.MOV.U32 R138, RZ, RZ, R135 ;  /* 0x000000ffff8a7224 */ /* 0x000fe400078e0087 */
[----:B------:R-:W-:Y:S02]  /*82b0*/  IMAD.MOV.U32 R75, RZ, RZ, R74 ;  /* 0x000000ffff4b7224 */ /* 0x000fe400078e004a */
[----:B------:R-:W-:-:S07]  /*82c0*/  IMAD.MOV.U32 R11, RZ, RZ, R10 ;  /* 0x000000ffff0b7224 */ /* 0x000fce00078e000a */
.L_x_37582:
[----:B------:R-:W-:Y:S05]  /*82d0*/  BSYNC B1 ;  /* 0x0000000000017941 */ /* 0x000fea0003800000 */
.L_x_37580:
        /* <DEDUP_REMOVED lines=11> */
.L_x_37584:
[----:B------:R-:W-:Y:S01]  /*8390*/  MOV R3, R136 ;  /* 0x0000008800037202 */ /* 0x000fe20000000f00 */
[----:B------:R-:W-:Y:S02]  /*83a0*/  IMAD.MOV.U32 R135, RZ, RZ, R138 ;  /* 0x000000ffff877224 */ /* 0x000fe400078e008a */
[----:B------:R-:W-:Y:S02]  /*83b0*/  IMAD.MOV.U32 R74, RZ, RZ, R73 ;  /* 0x000000ffff4a7224 */ /* 0x000fe400078e0049 */
[----:B------:R-:W-:-:S07]  /*83c0*/  IMAD.MOV.U32 R10, RZ, RZ, R9 ;  /* 0x000000ffff0a7224 */ /* 0x000fce00078e0009 */
.L_x_37585:
[----:B------:R-:W-:Y:S05]  /*83d0*/  BSYNC B1 ;  /* 0x0000000000017941 */ /* 0x000fea0003800000 */
.L_x_37583:
        /* <DEDUP_REMOVED lines=11> */
.L_x_37587:
[----:B------:R-:W-:Y:S01]  /*8490*/  MOV R136, R3 ;  /* 0x0000000300887202 */ /* 0x000fe20000000f00 */
[----:B------:R-:W-:Y:S02]  /*84a0*/  IMAD.MOV.U32 R138, RZ, RZ, R135 ;  /* 0x000000ffff8a7224 */ /* 0x000fe400078e0087 */
[----:B------:R-:W-:Y:S02]  /*84b0*/  IMAD.MOV.U32 R73, RZ, RZ, R72 ;  /* 0x000000ffff497224 */ /* 0x000fe400078e0048 */
[----:B------:R-:W-:-:S07]  /*84c0*/  IMAD.MOV.U32 R9, RZ, RZ, R8 ;  /* 0x000000ffff097224 */ /* 0x000fce00078e0008 */
.L_x_37588:
[----:B------:R-:W-:Y:S05]  /*84d0*/  BSYNC B1 ;  /* 0x0000000000017941 */ /* 0x000fea0003800000 */
.L_x_37586:
        /* <DEDUP_REMOVED lines=11> */
.L_x_37590:
[----:B------:R-:W-:Y:S01]  /*8590*/  MOV R3, R136 ;  /* 0x0000008800037202 */ /* 0x000fe20000000f00 */
[----:B------:R-:W-:Y:S02]  /*85a0*/  IMAD.MOV.U32 R135, RZ, RZ, R138 ;  /* 0x000000ffff877224 */ /* 0x000fe400078e008a */
[----:B------:R-:W-:Y:S02]  /*85b0*/  IMAD.MOV.U32 R72, RZ, RZ, R79 ;  /* 0x000000ffff487224 */ /* 0x000fe400078e004f */
[----:B------:R-:W-:-:S07]  /*85c0*/  IMAD.MOV.U32 R8, RZ, RZ, R15 ;  /* 0x000000ffff087224 */ /* 0x000fce00078e000f */
.L_x_37591:
[----:B------:R-:W-:Y:S05]  /*85d0*/  BSYNC B1 ;  /* 0x0000000000017941 */ /* 0x000fea0003800000 */
.L_x_37589:
        /* <DEDUP_REMOVED lines=11> */
.L_x_37593:
[----:B------:R-:W-:Y:S01]  /*8690*/  MOV R136, R3 ;  /* 0x0000000300887202 */ /* 0x000fe20000000f00 */
[----:B------:R-:W-:Y:S02]  /*86a0*/  IMAD.MOV.U32 R138, RZ, RZ, R135 ;  /* 0x000000ffff8a7224 */ /* 0x000fe400078e0087 */
[----:B------:R-:W-:Y:S02]  /*86b0*/  IMAD.MOV.U32 R79, RZ, RZ, R78 ;  /* 0x000000ffff4f7224 */ /* 0x000fe400078e004e */
[----:B------:R-:W-:-:S07]  /*86c0*/  IMAD.MOV.U32 R15, RZ, RZ, R14 ;  /* 0x000000ffff0f7224 */ /* 0x000fce00078e000e */
.L_x_37594:
[----:B------:R-:W-:Y:S05]  /*86d0*/  BSYNC B1 ;  /* 0x0000000000017941 */ /* 0x000fea0003800000 */
.L_x_37592:
        /* <DEDUP_REMOVED lines=11> */
.L_x_37596:
[----:B------:R-:W-:Y:S01]  /*8790*/  MOV R3, R136 ;  /* 0x0000008800037202 */ /* 0x000fe20000000f00 */
[----:B------:R-:W-:Y:S02]  /*87a0*/  IMAD.MOV.U32 R135, RZ, RZ, R138 ;  /* 0x000000ffff877224 */ /* 0x000fe400078e008a */
[----:B------:R-:W-:Y:S02]  /*87b0*/  IMAD.MOV.U32 R78, RZ, RZ, R77 ;  /* 0x000000ffff4e7224 */ /* 0x000fe400078e004d */
[----:B------:R-:W-:-:S07]  /*87c0*/  IMAD.MOV.U32 R14, RZ, RZ, R13 ;  /* 0x000000ffff0e7224 */ /* 0x000fce00078e000d */
.L_x_37597:
[----:B------:R-:W-:Y:S05]  /*87d0*/  BSYNC B1 ;  /* 0x0000000000017941 */ /* 0x000fea0003800000 */
.L_x_37595:
        /* <DEDUP_REMOVED lines=11> */
.L_x_37599:
[----:B------:R-:W-:Y:S01]  /*8890*/  MOV R136, R3 ;  /* 0x0000000300887202 */ /* 0x000fe20000000f00 */
[----:B------:R-:W-:Y:S02]  /*88a0*/  IMAD.MOV.U32 R138, RZ, RZ, R135 ;  /* 0x000000ffff8a7224 */ /* 0x000fe400078e0087 */
[----:B------:R-:W-:Y:S02]  /*88b0*/  IMAD.MOV.U32 R77, RZ, RZ, R76 ;  /* 0x000000ffff4d7224 */ /* 0x000fe400078e004c */
[----:B------:R-:W-:-:S07]  /*88c0*/  IMAD.MOV.U32 R13, RZ, RZ, R12 ;  /* 0x000000ffff0d7224 */ /* 0x000fce00078e000c */
.L_x_37600:
[----:B------:R-:W-:Y:S05]  /*88d0*/  BSYNC B1 ;  /* 0x0000000000017941 */ /* 0x000fea0003800000 */
.L_x_37598:
        /* <DEDUP_REMOVED lines=11> */
.L_x_37602:
[----:B------:R-:W-:Y:S01]  /*8990*/  MOV R3, R136 ;  /* 0x0000008800037202 */ /* 0x000fe20000000f00 */
[----:B------:R-:W-:Y:S02]  /*89a0*/  IMAD.MOV.U32 R135, RZ, RZ, R138 ;  /* 0x000000ffff877224 */ /* 0x000fe400078e008a */
[----:B------:R-:W-:Y:S02]  /*89b0*/  IMAD.MOV.U32 R76, RZ, RZ, R83 ;  /* 0x000000ffff4c7224 */ /* 0x000fe400078e0053 */
[----:B------:R-:W-:-:S07]  /*89c0*/  IMAD.MOV.U32 R12, RZ, RZ, R19 ;  /* 0x000000ffff0c7224 */ /* 0x000fce00078e0013 */
.L_x_37603:
[----:B------:R-:W-:Y:S05]  /*89d0*/  BSYNC B1 ;  /* 0x0000000000017941 */ /* 0x000fea0003800000 */
.L_x_37601:
        /* <DEDUP_REMOVED lines=11> */
.L_x_37605:
[----:B------:R-:W-:Y:S01]  /*8a90*/  MOV R136, R3 ;  /* 0x0000000300887202 */ /* 0x000fe20000000f00 */
[----:B------:R-:W-:Y:S02]  /*8aa0*/  IMAD.MOV.U32 R138, RZ, RZ, R135 ;  /* 0x000000ffff8a7224 */ /* 0x000fe400078e0087 */
[----:B------:R-:W-:Y:S02]  /*8ab0*/  IMAD.MOV.U32 R83, RZ, RZ, R82 ;  /* 0x000000ffff537224 */ /* 0x000fe400078e0052 */
[----:B------:R-:W-:-:S07]  /*8ac0*/  IMAD.MOV.U32 R19, RZ, RZ, R18 ;  /* 0x000000ffff137224 */ /* 0x000fce00078e0012 */
.L_x_37606:
[----:B------:R-:W-:Y:S05]  /*8ad0*/  BSYNC B1 ;  /* 0x0000000000017941 */ /* 0x000fea0003800000 */
.L_x_37604:
        /* <DEDUP_REMOVED lines=11> */
.L_x_37608:
[----:B------:R-:W-:Y:S01]  /*8b90*/  MOV R3, R136 ;  /* 0x0000008800037202 */ /* 0x000fe20000000f00 */
[----:B------:R-:W-:Y:S02]  /*8ba0*/  IMAD.MOV.U32 R135, RZ, RZ, R138 ;  /* 0x000000ffff877224 */ /* 0x000fe400078e008a */
[----:B------:R-:W-:Y:S02]  /*8bb0*/  IMAD.MOV.U32 R82, RZ, RZ, R81 ;  /* 0x000000ffff527224 */ /* 0x000fe400078e0051 */
[----:B------:R-:W-:-:S07]  /*8bc0*/  IMAD.MOV.U32 R18, RZ, RZ, R17 ;  /* 0x000000ffff127224 */ /* 0x000fce00078e0011 */
.L_x_37609:
[----:B------:R-:W-:Y:S05]  /*8bd0*/  BSYNC B1 ;  /* 0x0000000000017941 */ /* 0x000fea0003800000 */
.L_x_37607:
        /* <DEDUP_REMOVED lines=11> */
.L_x_37611:
[----:B------:R-:W-:Y:S01]  /*8c90*/  MOV R136, R3 ;  /* 0x0000000300887202 */ /* 0x000fe20000000f00 */
[----:B------:R-:W-:Y:S02]  /*8ca0*/  IMAD.MOV.U32 R138, RZ, RZ, R135 ;  /* 0x000000ffff8a7224 */ /* 0x000fe400078e0087 */
[----:B------:R-:W-:Y:S02]  /*8cb0*/  IMAD.MOV.U32 R81, RZ, RZ, R80 ;  /* 0x000000ffff517224 */ /* 0x000fe400078e0050 */
[----:B------:R-:W-:-:S07]  /*8cc0*/  IMAD.MOV.U32 R17, RZ, RZ, R16 ;  /* 0x000000ffff117224 */ /* 0x000fce00078e0010 */
.L_x_37612:
[----:B------:R-:W-:Y:S05]  /*8cd0*/  BSYNC B1 ;  /* 0x0000000000017941 */ /* 0x000fea0003800000 */
.L_x_37610:
        /* <DEDUP_REMOVED lines=11> */
.L_x_37614:
[----:B------:R-:W-:Y:S01]  /*8d90*/  MOV R3, R136 ;  /* 0x0000008800037202 */ /* 0x000fe20000000f00 */
[----:B------:R-:W-:Y:S02]  /*8da0*/  IMAD.MOV.U32 R135, RZ, RZ, R138 ;  /* 0x000000ffff877224 */ /* 0x000fe400078e008a */
[----:B------:R-:W-:Y:S02]  /*8db0*/  IMAD.MOV.U32 R80, RZ, RZ, R87 ;  /* 0x000000ffff507224 */ /* 0x000fe400078e0057 */
[----:B------:R-:W-:-:S07]  /*8dc0*/  IMAD.MOV.U32 R16, RZ, RZ, R23 ;  /* 0x000000ffff107224 */ /* 0x000fce00078e0017 */
.L_x_37615:
[----:B------:R-:W-:Y:S05]  /*8dd0*/  BSYNC B1 ;  /* 0x0000000000017941 */ /* 0x000fea0003800000 */
.L_x_37613:
        /* <DEDUP_REMOVED lines=11> */
.L_x_37617:
[----:B------:R-:W-:Y:S01]  /*8e90*/  MOV R136, R3 ;  /* 0x0000000300887202 */ /* 0x000fe20000000f00 */
[----:B------:R-:W-:Y:S02]  /*8ea0*/  IMAD.MOV.U32 R138, RZ, RZ, R135 ;  /* 0x000000ffff8a7224 */ /* 0x000fe400078e0087 */
[----:B------:R-:W-:Y:S02]  /*8eb0*/  IMAD.MOV.U32 R87, RZ, RZ, R86 ;  /* 0x000000ffff577224 */ /* 0x000fe400078e0056 */
[----:B------:R-:W-:-:S07]  /*8ec0*/  IMAD.MOV.U32 R23, RZ, RZ, R22 ;  /* 0x000000ffff177224 */ /* 0x000fce00078e0016 */
.L_x_37618:
[----:B------:R-:W-:Y:S05]  /*8ed0*/  BSYNC B1 ;  /* 0x0000000000017941 */ /* 0x000fea0003800000 */
.L_x_37616:
        /* <DEDUP_REMOVED lines=11> */
.L_x_37620:
[----:B------:R-:W-:Y:S01]  /*8f90*/  MOV R3, R136 ;  /* 0x0000008800037202 */ /* 0x000fe20000000f00 */
[----:B------:R-:W-:Y:S02]  /*8fa0*/  IMAD.MOV.U32 R135, RZ, RZ, R138 ;  /* 0x000000ffff877224 */ /* 0x000fe400078e008a */
[----:B------:R-:W-:Y:S02]  /*8fb0*/  IMAD.MOV.U32 R86, RZ, RZ, R85 ;  /* 0x000000ffff567224 */ /* 0x000fe400078e0055 */
[----:B------:R-:W-:-:S07]  /*8fc0*/  IMAD.MOV.U32 R22, RZ, RZ, R21 ;  /* 0x000000ffff167224 */ /* 0x000fce00078e0015 */
.L_x_37621:
[----:B------:R-:W-:Y:S05]  /*8fd0*/  BSYNC B1 ;  /* 0x0000000000017941 */ /* 0x000fea0003800000 */
.L_x_37619:
        /* <DEDUP_REMOVED lines=11> */
.L_x_37623:
[----:B------:R-:W-:Y:S01]  /*9090*/  MOV R136, R3 ;  /* 0x0000000300887202 */ /* 0x000fe20000000f00 */
[----:B------:R-:W-:Y:S02]  /*90a0*/  IMAD.MOV.U32 R138, RZ, RZ, R135 ;  /* 0x000000ffff8a7224 */ /* 0x000fe400078e0087 */
[----:B------:R-:W-:Y:S02]  /*90b0*/  IMAD.MOV.U32 R85, RZ, RZ, R84 ;  /* 0x000000ffff557224 */ /* 0x000fe400078e0054 */
[----:B------:R-:W-:-:S07]  /*90c0*/  IMAD.MOV.U32 R21, RZ, RZ, R20 ;  /* 0x000000ffff157224 */ /* 0x000fce00078e0014 */
.L_x_37624:
[----:B------:R-:W-:Y:S05]  /*90d0*/  BSYNC B1 ;  /* 0x0000000000017941 */ /* 0x000fea0003800000 */
.L_x_37622:
        /* <DEDUP_REMOVED lines=11> */
.L_x_37626:
[----:B------:R-:W-:Y:S01]  /*9190*/  MOV R3, R136 ;  /* 0x0000008800037202 */ /* 0x000fe20000000f00 */
[----:B------:R-:W-:Y:S02]  /*91a0*/  IMAD.MOV.U32 R135, RZ, RZ, R138 ;  /* 0x000000ffff877224 */ /* 0x000fe400078e008a */
[----:B------:R-:W-:Y:S02]  /*91b0*/  IMAD.MOV.U32 R84, RZ, RZ, R91 ;  /* 0x000000ffff547224 */ /* 0x000fe400078e005b */
[----:B------:R-:W-:-:S07]  /*91c0*/  IMAD.MOV.U32 R20, RZ, RZ, R27 ;  /* 0x000000ffff147224 */ /* 0x000fce00078e001b */
.L_x_37627:
[----:B------:R-:W-:Y:S05]  /*91d0*/  BSYNC B1 ;  /* 0x0000000000017941 */ /* 0x000fea0003800000 */
.L_x_37625:
        /* <DEDUP_REMOVED lines=11> */
.L_x_37629:
[----:B------:R-:W-:Y:S01]  /*9290*/  MOV R136, R3 ;  /* 0x0000000300887202 */ /* 0x000fe20000000f00 */
[----:B------:R-:W-:Y:S02]  /*92a0*/  IMAD.MOV.U32 R138, RZ, RZ, R135 ;  /* 0x000000ffff8a7224 */ /* 0x000fe400078e0087 */
[----:B------:R-:W-:Y:S02]  /*92b0*/  IMAD.MOV.U32 R91, RZ, RZ, R90 ;  /* 0x000000ffff5b7224 */ /* 0x000fe400078e005a */
[----:B------:R-:W-:-:S07]  /*92c0*/  IMAD.MOV.U32 R27, RZ, RZ, R26 ;  /* 0x000000ffff1b7224 */ /* 0x000fce00078e001a */
.L_x_37630:
[----:B------:R-:W-:Y:S05]  /*92d0*/  BSYNC B1 ;  /* 0x0000000000017941 */ /* 0x000fea0003800000 */
.L_x_37628:
        /* <DEDUP_REMOVED lines=11> */
.L_x_37632:
[----:B------:R-:W-:Y:S01]  /*9390*/  MOV R3, R136 ;  /* 0x0000008800037202 */ /* 0x000fe20000000f00 */
[----:B------:R-:W-:Y:S02]  /*93a0*/  IMAD.MOV.U32 R135, RZ, RZ, R138 ;  /* 0x000000ffff877224 */ /* 0x000fe400078e008a */
[----:B------:R-:W-:Y:S02]  /*93b0*/  IMAD.MOV.U32 R90, RZ, RZ, R89 ;  /* 0x000000ffff5a7224 */ /* 0x000fe400078e0059 */
[----:B------:R-:W-:-:S07]  /*93c0*/  IMAD.MOV.U32 R26, RZ, RZ, R25 ;  /* 0x000000ffff1a7224 */ /* 0x000fce00078e0019 */
.L_x_37633:
[----:B------:R-:W-:Y:S05]  /*93d0*/  BSYNC B1 ;  /* 0x0000000000017941 */ /* 0x000fea0003800000 */
.L_x_37631:
        /* <DEDUP_REMOVED lines=11> */
.L_x_37635:
[----:B------:R-:W-:Y:S01]  /*9490*/  MOV R136, R3 ;  /* 0x0000000300887202 */ /* 0x000fe20000000f00 */
[----:B------:R-:W-:Y:S02]  /*94a0*/  IMAD.MOV.U32 R138, RZ, RZ, R135 ;  /* 0x000000ffff8a7224 */ /* 0x000fe400078e0087 */
[----:B------:R-:W-:Y:S02]  /*94b0*/  IMAD.MOV.U32 R89, RZ, RZ, R88 ;  /* 0x000000ffff597224 */ /* 0x000fe400078e0058 */
[----:B------:R-:W-:-:S07]  /*94c0*/  IMAD.MOV.U32 R25, RZ, RZ, R24 ;  /* 0x000000ffff197224 */ /* 0x000fce00078e0018 */
.L_x_37636:
[----:B------:R-:W-:Y:S05]  /*94d0*/  BSYNC B1 ;  /* 0x0000000000017941 */ /* 0x000fea0003800000 */
.L_x_37634:
        /* <DEDUP_REMOVED lines=11> */
.L_x_37638:
[----:B------:R-:W-:Y:S01]  /*9590*/  MOV R3, R136 ;  /* 0x0000008800037202 */ /* 0x000fe20000000f00 */
[----:B------:R-:W-:Y:S02]  /*95a0*/  IMAD.MOV.U32 R135, RZ, RZ, R138 ;  /* 0x000000ffff877224 */ /* 0x000fe400078e008a */
[----:B------:R-:W-:Y:S02]  /*95b0*/  IMAD.MOV.U32 R88, RZ, RZ, R95 ;  /* 0x000000ffff587224 */ /* 0x000fe400078e005f */
[----:B------:R-:W-:-:S07]  /*95c0*/  IMAD.MOV.U32 R24, RZ, RZ, R31 ;  /* 0x000000ffff187224 */ /* 0x000fce00078e001f */
.L_x_37639:
[----:B------:R-:W-:Y:S05]  /*95d0*/  BSYNC B1 ;  /* 0x0000000000017941 */ /* 0x000fea0003800000 */
.L_x_37637:
        /* <DEDUP_REMOVED lines=11> */
.L_x_37641:
[----:B------:R-:W-:Y:S01]  /*9690*/  MOV R136, R3 ;  /* 0x0000000300887202 */ /* 0x000fe20000000f00 */
[----:B------:R-:W-:Y:S02]  /*96a0*/  IMAD.MOV.U32 R138, RZ, RZ, R135 ;  /* 0x000000ffff8a7224 */ /* 0x000fe400078e0087 */
[----:B------:R-:W-:Y:S02]  /*96b0*/  IMAD.MOV.U32 R95, RZ, RZ, R94 ;  /* 0x000000ffff5f7224 */ /* 0x000fe400078e005e */
[----:B------:R-:W-:-:S07]  /*96c0*/  IMAD.MOV.U32 R31, RZ, RZ, R30 ;  /* 0x000000ffff1f7224 */ /* 0x000fce00078e001e */
.L_x_37642:
[----:B------:R-:W-:Y:S05]  /*96d0*/  BSYNC B1 ;  /* 0x0000000000017941 */ /* 0x000fea0003800000 */
.L_x_37640:
        /* <DEDUP_REMOVED lines=11> */
.L_x_37644:
[----:B------:R-:W-:Y:S01]  /*9790*/  MOV R3, R136 ;  /* 0x0000008800037202 */ /* 0x000fe20000000f00 */
[----:B------:R-:W-:Y:S02]  /*97a0*/  IMAD.MOV.U32 R135, RZ, RZ, R138 ;  /* 0x000000ffff877224 */ /* 0x000fe400078e008a */
[----:B------:R-:W-:Y:S02]  /*97b0*/  IMAD.MOV.U32 R94, RZ, RZ, R93 ;  /* 0x000000ffff5e7224 */ /* 0x000fe400078e005d */
[----:B------:R-:W-:-:S07]  /*97c0*/  IMAD.MOV.U32 R30, RZ, RZ, R29 ;  /* 0x000000ffff1e7224 */ /* 0x000fce00078e001d */
.L_x_37645:
[----:B------:R-:W-:Y:S05]  /*97d0*/  BSYNC B1 ;  /* 0x0000000000017941 */ /* 0x000fea0003800000 */
.L_x_37643:
        /* <DEDUP_REMOVED lines=11> */
.L_x_37647:
[----:B------:R-:W-:Y:S01]  /*9890*/  MOV R136, R3 ;  /* 0x0000000300887202 */ /* 0x000fe20000000f00 */
[----:B------:R-:W-:Y:S02]  /*98a0*/  IMAD.MOV.U32 R138, RZ, RZ, R135 ;  /* 0x000000ffff8a7224 */ /* 0x000fe400078e0087 */
[----:B------:R-:W-:Y:S02]  /*98b0*/  IMAD.MOV.U32 R93, RZ, RZ, R92 ;  /* 0x000000ffff5d7224 */ /* 0x000fe400078e005c */
[----:B------:R-:W-:-:S07]  /*98c0*/  IMAD.MOV.U32 R29, RZ, RZ, R28 ;  /* 0x000000ffff1d7224 */ /* 0x000fce00078e001c */
.L_x_37648:
[----:B------:R-:W-:Y:S05]  /*98d0*/  BSYNC B1 ;  /* 0x0000000000017941 */ /* 0x000fea0003800000 */
.L_x_37646:
        /* <DEDUP_REMOVED lines=11> */
.L_x_37650:
[----:B------:R-:W-:Y:S01]  /*9990*/  MOV R3, R136 ;  /* 0x0000008800037202 */ /* 0x000fe20000000f00 */
[----:B------:R-:W-:Y:S02]  /*99a0*/  IMAD.MOV.U32 R135, RZ, RZ, R138 ;  /* 0x000000ffff877224 */ /* 0x000fe400078e008a */
[----:B------:R-:W-:Y:S02]  /*99b0*/  IMAD.MOV.U32 R92, RZ, RZ, R99 ;  /* 0x000000ffff5c7224 */ /* 0x000fe400078e0063 */
[----:B------:R-:W-:-:S07]  /*99c0*/  IMAD.MOV.U32 R28, RZ, RZ, R35 ;  /* 0x000000ffff1c7224 */ /* 0x000fce00078e0023 */
.L_x_37651:
[----:B------:R-:W-:Y:S05]  /*99d0*/  BSYNC B1 ;  /* 0x0000000000017941 */ /* 0x000fea0003800000 */
.L_x_37649:
        /* <DEDUP_REMOVED lines=11> */
.L_x_37653:
[----:B------:R-:W-:Y:S01]  /*9a90*/  MOV R136, R3 ;  /* 0x0000000300887202 */ /* 0x000fe20000000f00 */
[----:B------:R-:W-:Y:S02]  /*9aa0*/  IMAD.MOV.U32 R138, RZ, RZ, R135 ;  /* 0x000000ffff8a7224 */ /* 0x000fe400078e0087 */
[----:B------:R-:W-:Y:S02]  /*9ab0*/  IMAD.MOV.U32 R99, RZ, RZ, R98 ;  /* 0x000000ffff637224 */ /* 0x000fe400078e0062 */
[----:B------:R-:W-:-:S07]  /*9ac0*/  IMAD.MOV.U32 R35, RZ, RZ, R34 ;  /* 0x000000ffff237224 */ /* 0x000fce00078e0022 */
.L_x_37654:
[----:B------:R-:W-:Y:S05]  /*9ad0*/  BSYNC B1 ;  /* 0x0000000000017941 */ /* 0x000fea0003800000 */
.L_x_37652:
        /* <DEDUP_REMOVED lines=11> */
.L_x_37656:
[----:B------:R-:W-:Y:S01]  /*9b90*/  MOV R3, R136 ;  /* 0x0000008800037202 */ /* 0x000fe20000000f00 */
[----:B------:R-:W-:Y:S02]  /*9ba0*/  IMAD.MOV.U32 R135, RZ, RZ, R138 ;  /* 0x000000ffff877224 */ /* 0x000fe400078e008a */
[----:B------:R-:W-:Y:S02]  /*9bb0*/  IMAD.MOV.U32 R98, RZ, RZ, R97 ;  /* 0x000000ffff627224 */ /* 0x000fe400078e0061 */
[----:B------:R-:W-:-:S07]  /*9bc0*/  IMAD.MOV.U32 R34, RZ, RZ, R33 ;  /* 0x000000ffff227224 */ /* 0x000fce00078e0021 */
.L_x_37657:
[----:B------:R-:W-:Y:S05]  /*9bd0*/  BSYNC B1 ;  /* 0x0000000000017941 */ /* 0x000fea0003800000 */
.L_x_37655:
        /* <DEDUP_REMOVED lines=11> */
.L_x_37659:
[----:B------:R-:W-:Y:S01]  /*9c90*/  MOV R136, R3 ;  /* 0x0000000300887202 */ /* 0x000fe20000000f00 */
[----:B------:R-:W-:Y:S02]  /*9ca0*/  IMAD.MOV.U32 R138, RZ, RZ, R135 ;  /* 0x000000ffff8a7224 */ /* 0x000fe400078e0087 */
[----:B------:R-:W-:Y:S02]  /*9cb0*/  IMAD.MOV.U32 R97, RZ, RZ, R96 ;  /* 0x000000ffff617224 */ /* 0x000fe400078e0060 */
[----:B------:R-:W-:-:S07]  /*9cc0*/  IMAD.MOV.U32 R33, RZ, RZ, R32 ;  /* 0x000000ffff217224 */ /* 0x000fce00078e0020 */
.L_x_37660:
[----:B------:R-:W-:Y:S05]  /*9cd0*/  BSYNC B1 ;  /* 0x0000000000017941 */ /* 0x000fea0003800000 */
.L_x_37658:
        /* <DEDUP_REMOVED lines=11> */
.L_x_37662:
[----:B------:R-:W-:Y:S01]  /*9d90*/  MOV R3, R136 ;  /* 0x0000008800037202 */ /* 0x000fe20000000f00 */
[----:B------:R-:W-:Y:S02]  /*9da0*/  IMAD.MOV.U32 R135, RZ, RZ, R138 ;  /* 0x000000ffff877224 */ /* 0x000fe400078e008a */
[----:B------:R-:W-:Y:S02]  /*9db0*/  IMAD.MOV.U32 R96, RZ, RZ, R103 ;  /* 0x000000ffff607224 */ /* 0x000fe400078e0067 */
[----:B------:R-:W-:-:S07]  /*9dc0*/  IMAD.MOV.U32 R32, RZ, RZ, R39 ;  /* 0x000000ffff207224 */ /* 0x000fce00078e0027 */
.L_x_37663:
[----:B------:R-:W-:Y:S05]  /*9dd0*/  BSYNC B1 ;  /* 0x0000000000017941 */ /* 0x000fea0003800000 */
.L_x_37661:
        /* <DEDUP_REMOVED lines=11> */
.L_x_37665:
[----:B------:R-:W-:Y:S01]  /*9e90*/  MOV R136, R3 ;  /* 0x0000000300887202 */ /* 0x000fe20000000f00 */
[----:B------:R-:W-:Y:S02]  /*9ea0*/  IMAD.MOV.U32 R138, RZ, RZ, R135 ;  /* 0x000000ffff8a7224 */ /* 0x000fe400078e0087 */
[----:B------:R-:W-:Y:S02]  /*9eb0*/  IMAD.MOV.U32 R103, RZ, RZ, R102 ;  /* 0x000000ffff677224 */ /* 0x000fe400078e0066 */
[----:B------:R-:W-:-:S07]  /*9ec0*/  IMAD.MOV.U32 R39, RZ, RZ, R38 ;  /* 0x000000ffff277224 */ /* 0x000fce00078e0026 */
.L_x_37666:
[----:B------:R-:W-:Y:S05]  /*9ed0*/  BSYNC B1 ;  /* 0x0000000000017941 */ /* 0x000fea0003800000 */
.L_x_37664:
        /* <DEDUP_REMOVED lines=11> */
.L_x_37668:
[----:B------:R-:W-:Y:S01]  /*9f90*/  MOV R3, R136 ;  /* 0x0000008800037202 */ /* 0x000fe20000000f00 */
[----:B------:R-:W-:Y:S02]  /*9fa0*/  IMAD.MOV.U32 R135, RZ, RZ, R138 ;  /* 0x000000ffff877224 */ /* 0x000fe400078e008a */
[----:B------:R-:W-:Y:S02]  /*9fb0*/  IMAD.MOV.U32 R102, RZ, RZ, R101 ;  /* 0x000000ffff667224 */ /* 0x000fe400078e0065 */
[----:B------:R-:W-:-:S07]  /*9fc0*/  IMAD.MOV.U32 R38, RZ, RZ, R37 ;  /* 0x000000ffff267224 */ /* 0x000fce00078e0025 */
.L_x_37669:
[----:B------:R-:W-:Y:S05]  /*9fd0*/  BSYNC B1 ;  /* 0x0000000000017941 */ /* 0x000fea0003800000 */
.L_x_37667:
        /* <DEDUP_REMOVED lines=11> */
.L_x_37671:
[----:B------:R-:W-:Y:S01]  /*a090*/  MOV R136, R3 ;  /* 0x0000000300887202 */ /* 0x000fe20000000f00 */
[----:B------:R-:W-:Y:S02]  /*a0a0*/  IMAD.MOV.U32 R138, RZ, RZ, R135 ;  /* 0x000000ffff8a7224 */ /* 0x000fe400078e0087 */
[----:B------:R-:W-:Y:S02]  /*a0b0*/  IMAD.MOV.U32 R101, RZ, RZ, R100 ;  /* 0x000000ffff657224 */ /* 0x000fe400078e0064 */
[----:B------:R-:W-:-:S07]  /*a0c0*/  IMAD.MOV.U32 R37, RZ, RZ, R36 ;  /* 0x000000ffff257224 */ /* 0x000fce00078e0024 */
.L_x_37672:
[----:B------:R-:W-:Y:S05]  /*a0d0*/  BSYNC B1 ;  /* 0x0000000000017941 */ /* 0x000fea0003800000 */
.L_x_37670:
        /* <DEDUP_REMOVED lines=11> */
.L_x_37674:
[----:B------:R-:W-:Y:S01]  /*a190*/  MOV R3, R136 ;  /* 0x0000008800037202 */ /* 0x000fe20000000f00 */
[----:B------:R-:W-:Y:S02]  /*a1a0*/  IMAD.MOV.U32 R135, RZ, RZ, R138 ;  /* 0x000000ffff877224 */ /* 0x000fe400078e008a */
[----:B------:R-:W-:Y:S02]  /*a1b0*/  IMAD.MOV.U32 R100, RZ, RZ, R107 ;  /* 0x000000ffff647224 */ /* 0x000fe400078e006b */
[----:B------:R-:W-:-:S07]  /*a1c0*/  IMAD.MOV.U32 R36, RZ, RZ, R43 ;  /* 0x000000ffff247224 */ /* 0x000fce00078e002b */
.L_x_37675:
[----:B------:R-:W-:Y:S05]  /*a1d0*/  BSYNC B1 ;  /* 0x0000000000017941 */ /* 0x000fea0003800000 */
.L_x_37673:
        /* <DEDUP_REMOVED lines=11> */
.L_x_37677:
[----:B------:R-:W-:Y:S01]  /*a290*/  MOV R136, R3 ;  /* 0x0000000300887202 */ /* 0x000fe20000000f00 */
[----:B------:R-:W-:Y:S02]  /*a2a0*/  IMAD.MOV.U32 R138, RZ, RZ, R135 ;  /* 0x000000ffff8a7224 */ /* 0x000fe400078e0087 */
[----:B------:R-:W-:Y:S02]  /*a2b0*/  IMAD.MOV.U32 R107, RZ, RZ, R106 ;  /* 0x000000ffff6b7224 */ /* 0x000fe400078e006a */
[----:B------:R-:W-:-:S07]  /*a2c0*/  IMAD.MOV.U32 R43, RZ, RZ, R42 ;  /* 0x000000ffff2b7224 */ /* 0x000fce00078e002a */
.L_x_37678:
[----:B------:R-:W-:Y:S05]  /*a2d0*/  BSYNC B1 ;  /* 0x0000000000017941 */ /* 0x000fea0003800000 */
.L_x_37676:
        /* <DEDUP_REMOVED lines=11> */
.L_x_37680:
[----:B------:R-:W-:Y:S01]  /*a390*/  MOV R3, R136 ;  /* 0x0000008800037202 */ /* 0x000fe20000000f00 */
[----:B------:R-:W-:Y:S02]  /*a3a0*/  IMAD.MOV.U32 R135, RZ, RZ, R138 ;  /* 0x000000ffff877224 */ /* 0x000fe400078e008a */
[----:B------:R-:W-:Y:S02]  /*a3b0*/  IMAD.MOV.U32 R106, RZ, RZ, R105 ;  /* 0x000000ffff6a7224 */ /* 0x000fe400078e0069 */
[----:B------:R-:W-:-:S07]  /*a3c0*/  IMAD.MOV.U32 R42, RZ, RZ, R41 ;  /* 0x000000ffff2a7224 */ /* 0x000fce00078e0029 */
.L_x_37681:
[----:B------:R-:W-:Y:S05]  /*a3d0*/  BSYNC B1 ;  /* 0x0000000000017941 */ /* 0x000fea0003800000 */
.L_x_37679:
        /* <DEDUP_REMOVED lines=11> */
.L_x_37683:
[----:B------:R-:W-:Y:S01]  /*a490*/  MOV R136, R3 ;  /* 0x0000000300887202 */ /* 0x000fe20000000f00 */
[----:B------:R-:W-:Y:S02]  /*a4a0*/  IMAD.MOV.U32 R138, RZ, RZ, R135 ;  /* 0x000000ffff8a7224 */ /* 0x000fe400078e0087 */
[----:B------:R-:W-:Y:S02]  /*a4b0*/  IMAD.MOV.U32 R105, RZ, RZ, R104 ;  /* 0x000000ffff697224 */ /* 0x000fe400078e0068 */
[----:B------:R-:W-:-:S07]  /*a4c0*/  IMAD.MOV.U32 R41, RZ, RZ, R40 ;  /* 0x000000ffff297224 */ /* 0x000fce00078e0028 */
.L_x_37684:
[----:B------:R-:W-:Y:S05]  /*a4d0*/  BSYNC B1 ;  /* 0x0000000000017941 */ /* 0x000fea0003800000 */
.L_x_37682:
        /* <DEDUP_REMOVED lines=11> */
.L_x_37686:
[----:B------:R-:W-:Y:S01]  /*a590*/  MOV R3, R136 ;  /* 0x0000008800037202 */ /* 0x000fe20000000f00 */
[----:B------:R-:W-:Y:S02]  /*a5a0*/  IMAD.MOV.U32 R135, RZ, RZ, R138 ;  /* 0x000000ffff877224 */ /* 0x000fe400078e008a */
[----:B------:R-:W-:Y:S02]  /*a5b0*/  IMAD.MOV.U32 R104, RZ, RZ, R111 ;  /* 0x000000ffff687224 */ /* 0x000fe400078e006f */
[----:B------:R-:W-:-:S07]  /*a5c0*/  IMAD.MOV.U32 R40, RZ, RZ, R47 ;  /* 0x000000ffff287224 */ /* 0x000fce00078e002f */
.L_x_37687:
[----:B------:R-:W-:Y:S05]  /*a5d0*/  BSYNC B1 ;  /* 0x0000000000017941 */ /* 0x000fea0003800000 */
.L_x_37685:
        /* <DEDUP_REMOVED lines=11> */
.L_x_37689:
[----:B------:R-:W-:Y:S01]  /*a690*/  MOV R136, R3 ;  /* 0x0000000300887202 */ /* 0x000fe20000000f00 */
[----:B------:R-:W-:Y:S02]  /*a6a0*/  IMAD.MOV.U32 R138, RZ, RZ, R135 ;  /* 0x000000ffff8a7224 */ /* 0x000fe400078e0087 */
[----:B------:R-:W-:Y:S02]  /*a6b0*/  IMAD.MOV.U32 R111, RZ, RZ, R110 ;  /* 0x000000ffff6f7224 */ /* 0x000fe400078e006e */
[----:B------:R-:W-:-:S07]  /*a6c0*/  IMAD.MOV.U32 R47, RZ, RZ, R46 ;  /* 0x000000ffff2f7224 */ /* 0x000fce00078e002e */
.L_x_37690:
[----:B------:R-:W-:Y:S05]  /*a6d0*/  BSYNC B1 ;  /* 0x0000000000017941 */ /* 0x000fea0003800000 */
.L_x_37688:
        /* <DEDUP_REMOVED lines=11> */
.L_x_37692:
[----:B------:R-:W-:Y:S01]  /*a790*/  MOV R3, R136 ;  /* 0x0000008800037202 */ /* 0x000fe20000000f00 */
[----:B------:R-:W-:Y:S02]  /*a7a0*/  IMAD.MOV.U32 R135, RZ, RZ, R138 ;  /* 0x000000ffff877224 */ /* 0x000fe400078e008a */
[----:B------:R-:W-:Y:S02]  /*a7b0*/  IMAD.MOV.U32 R110, RZ, RZ, R109 ;  /* 0x000000ffff6e7224 */ /* 0x000fe400078e006d */
[----:B------:R-:W-:-:S07]  /*a7c0*/  IMAD.MOV.U32 R46, RZ, RZ, R45 ;  /* 0x000000ffff2e7224 */ /* 0x000fce00078e002d */
.L_x_37693:
[----:B------:R-:W-:Y:S05]  /*a7d0*/  BSYNC B1 ;  /* 0x0000000000017941 */ /* 0x000fea0003800000 */
.L_x_37691:
        /* <DEDUP_REMOVED lines=11> */
.L_x_37695:
[----:B------:R-:W-:Y:S01]  /*a890*/  MOV R136, R3 ;  /* 0x0000000300887202 */ /* 0x000fe20000000f00 */
[----:B------:R-:W-:Y:S02]  /*a8a0*/  IMAD.MOV.U32 R138, RZ, RZ, R135 ;  /* 0x000000ffff8a7224 */ /* 0x000fe400078e0087 */
[----:B------:R-:W-:Y:S02]  /*a8b0*/  IMAD.MOV.U32 R109, RZ, RZ, R108 ;  /* 0x000000ffff6d7224 */ /* 0x000fe400078e006c */
[----:B------:R-:W-:-:S07]  /*a8c0*/  IMAD.MOV.U32 R45, RZ, RZ, R44 ;  /* 0x000000ffff2d7224 */ /* 0x000fce00078e002c */
.L_x_37696:
[----:B------:R-:W-:Y:S05]  /*a8d0*/  BSYNC B1 ;  /* 0x0000000000017941 */ /* 0x000fea0003800000 */
.L_x_37694:
        /* <DEDUP_REMOVED lines=11> */
.L_x_37698:
[----:B------:R-:W-:Y:S01]  /*a990*/  MOV R3, R136 ;  /* 0x0000008800037202 */ /* 0x000fe20000000f00 */
[----:B------:R-:W-:Y:S02]  /*a9a0*/  IMAD.MOV.U32 R135, RZ, RZ, R138 ;  /* 0x000000ffff877224 */ /* 0x000fe400078e008a */
[----:B------:R-:W-:Y:S02]  /*a9b0*/  IMAD.MOV.U32 R108, RZ, RZ, R115 ;  /* 0x000000ffff6c7224 */ /* 0x000fe400078e0073 */
[----:B------:R-:W-:-:S07]  /*a9c0*/  IMAD.MOV.U32 R44, RZ, RZ, R51 ;  /* 0x000000ffff2c7224 */ /* 0x000fce00078e0033 */
.L_x_37699:
[----:B------:R-:W-:Y:S05]  /*a9d0*/  BSYNC B1 ;  /* 0x0000000000017941 */ /* 0x000fea0003800000 */
.L_x_37697:
        /* <DEDUP_REMOVED lines=11> */
.L_x_37701:
[----:B------:R-:W-:Y:S01]  /*aa90*/  MOV R136, R3 ;  /* 0x0000000300887202 */ /* 0x000fe20000000f00 */
[----:B------:R-:W-:Y:S02]  /*aaa0*/  IMAD.MOV.U32 R138, RZ, RZ, R135 ;  /* 0x000000ffff8a7224 */ /* 0x000fe400078e0087 */
[----:B------:R-:W-:Y:S02]  /*aab0*/  IMAD.MOV.U32 R115, RZ, RZ, R114 ;  /* 0x000000ffff737224 */ /* 0x000fe400078e0072 */
[----:B------:R-:W-:-:S07]  /*aac0*/  IMAD.MOV.U32 R51, RZ, RZ, R50 ;  /* 0x000000ffff337224 */ /* 0x000fce00078e0032 */
.L_x_37702:
[----:B------:R-:W-:Y:S05]  /*aad0*/  BSYNC B1 ;  /* 0x0000000000017941 */ /* 0x000fea0003800000 */
.L_x_37700:
        /* <DEDUP_REMOVED lines=11> */
.L_x_37704:
[----:B------:R-:W-:Y:S01]  /*ab90*/  MOV R3, R136 ;  /* 0x0000008800037202 */ /* 0x000fe20000000f00 */
[----:B------:R-:W-:Y:S02]  /*aba0*/  IMAD.MOV.U32 R135, RZ, RZ, R138 ;  /* 0x000000ffff877224 */ /* 0x000fe400078e008a */
[----:B------:R-:W-:Y:S02]  /*abb0*/  IMAD.MOV.U32 R114, RZ, RZ, R113 ;  /* 0x000000ffff727224 */ /* 0x000fe400078e0071 */
[----:B------:R-:W-:-:S07]  /*abc0*/  IMAD.MOV.U32 R50, RZ, RZ, R49 ;  /* 0x000000ffff327224 */ /* 0x000fce00078e0031 */
.L_x_37705:
[----:B------:R-:W-:Y:S05]  /*abd0*/  BSYNC B1 ;  /* 0x0000000000017941 */ /* 0x000fea0003800000 */
.L_x_37703:
        /* <DEDUP_REMOVED lines=11> */
.L_x_37707:
[----:B------:R-:W-:Y:S01]  /*ac90*/  MOV R136, R3 ;  /* 0x0000000300887202 */ /* 0x000fe20000000f00 */
[----:B------:R-:W-:Y:S02]  /*aca0*/  IMAD.MOV.U32 R138, RZ, RZ, R135 ;  /* 0x000000ffff8a7224 */ /* 0x000fe400078e0087 */
[----:B------:R-:W-:Y:S02]  /*acb0*/  IMAD.MOV.U32 R113, RZ, RZ, R112 ;  /* 0x000000ffff717224 */ /* 0x000fe400078e0070 */
[----:B------:R-:W-:-:S07]  /*acc0*/  IMAD.MOV.U32 R49, RZ, RZ, R48 ;  /* 0x000000ffff317224 */ /* 0x000fce00078e0030 */
.L_x_37708:
[----:B------:R-:W-:Y:S05]  /*acd0*/  BSYNC B1 ;  /* 0x0000000000017941 */ /* 0x000fea0003800000 */
.L_x_37706:
        /* <DEDUP_REMOVED lines=11> */
.L_x_37710:
[----:B------:R-:W-:Y:S01]  /*ad90*/  MOV R3, R136 ;  /* 0x0000008800037202 */ /* 0x000fe20000000f00 */
[----:B------:R-:W-:Y:S02]  /*ada0*/  IMAD.MOV.U32 R135, RZ, RZ, R138 ;  /* 0x000000ffff877224 */ /* 0x000fe400078e008a */
[----:B------:R-:W-:Y:S02]  /*adb0*/  IMAD.MOV.U32 R112, RZ, RZ, R119 ;  /* 0x000000ffff707224 */ /* 0x000fe400078e0077 */
[----:B------:R-:W-:-:S07]  /*adc0*/  IMAD.MOV.U32 R48, RZ, RZ, R55 ;  /* 0x000000ffff307224 */ /* 0x000fce00078e0037 */
.L_x_37711:
[----:B------:R-:W-:Y:S05]  /*add0*/  BSYNC B1 ;  /* 0x0000000000017941 */ /* 0x000fea0003800000 */
.L_x_37709:
        /* <DEDUP_REMOVED lines=11> */
.L_x_37713:
[----:B------:R-:W-:Y:S01]  /*ae90*/  MOV R136, R3 ;  /* 0x0000000300887202 */ /* 0x000fe20000000f00 */
[----:B------:R-:W-:Y:S02]  /*aea0*/  IMAD.MOV.U32 R138, RZ, RZ, R135 ;  /* 0x000000ffff8a7224 */ /* 0x000fe400078e0087 */
[----:B------:R-:W-:Y:S02]  /*aeb0*/  IMAD.MOV.U32 R119, RZ, RZ, R118 ;  /* 0x000000ffff777224 */ /* 0x000fe400078e0076 */
[----:B------:R-:W-:-:S07]  /*aec0*/  IMAD.MOV.U32 R55, RZ, RZ, R54 ;  /* 0x000000ffff377224 */ /* 0x000fce00078e0036 */
.L_x_37714:
[----:B------:R-:W-:Y:S05]  /*aed0*/  BSYNC B1 ;  /* 0x0000000000017941 */ /* 0x000fea0003800000 */
.L_x_37712:
        /* <DEDUP_REMOVED lines=11> */
.L_x_37716:
[----:B------:R-:W-:Y:S01]  /*af90*/  MOV R3, R136 ;  /* 0x0000008800037202 */ /* 0x000fe20000000f00 */
[----:B------:R-:W-:Y:S02]  /*afa0*/  IMAD.MOV.U32 R135, RZ, RZ, R138 ;  /* 0x000000ffff877224 */ /* 0x000fe400078e008a */
[----:B------:R-:W-:Y:S02]  /*afb0*/  IMAD.MOV.U32 R118, RZ, RZ, R117 ;  /* 0x000000ffff767224 */ /* 0x000fe400078e0075 */
[----:B------:R-:W-:-:S07]  /*afc0*/  IMAD.MOV.U32 R54, RZ, RZ, R53 ;  /* 0x000000ffff367224 */ /* 0x000fce00078e0035 */
.L_x_37717:
[----:B------:R-:W-:Y:S05]  /*afd0*/  BSYNC B1 ;  /* 0x0000000000017941 */ /* 0x000fea0003800000 */
.L_x_37715:
        /* <DEDUP_REMOVED lines=11> */
.L_x_37719:
[----:B------:R-:W-:Y:S01]  /*b090*/  MOV R136, R3 ;  /* 0x0000000300887202 */ /* 0x000fe20000000f00 */
[----:B------:R-:W-:Y:S02]  /*b0a0*/  IMAD.MOV.U32 R138, RZ, RZ, R135 ;  /* 0x000000ffff8a7224 */ /* 0x000fe400078e0087 */
[----:B------:R-:W-:Y:S02]  /*b0b0*/  IMAD.MOV.U32 R117, RZ, RZ, R116 ;  /* 0x000000ffff757224 */ /* 0x000fe400078e0074 */
[----:B------:R-:W-:-:S07]  /*b0c0*/  IMAD.MOV.U32 R53, RZ, RZ, R52 ;  /* 0x000000ffff357224 */ /* 0x000fce00078e0034 */
.L_x_37720:
[----:B------:R-:W-:Y:S05]  /*b0d0*/  BSYNC B1 ;  /* 0x0000000000017941 */ /* 0x000fea0003800000 */
.L_x_37718:
        /* <DEDUP_REMOVED lines=11> */
.L_x_37722:
[----:B------:R-:W-:Y:S01]  /*b190*/  MOV R3, R136 ;  /* 0x0000008800037202 */ /* 0x000fe20000000f00 */
[----:B------:R-:W-:Y:S02]  /*b1a0*/  IMAD.MOV.U32 R135, RZ, RZ, R138 ;  /* 0x000000ffff877224 */ /* 0x000fe400078e008a */
[----:B------:R-:W-:Y:S02]  /*b1b0*/  IMAD.MOV.U32 R116, RZ, RZ, R123 ;  /* 0x000000ffff747224 */ /* 0x000fe400078e007b */
[----:B------:R-:W-:-:S07]  /*b1c0*/  IMAD.MOV.U32 R52, RZ, RZ, R59 ;  /* 0x000000ffff347224 */ /* 0x000fce00078e003b */
.L_x_37723:
[----:B------:R-:W-:Y:S05]  /*b1d0*/  BSYNC B1 ;  /* 0x0000000000017941 */ /* 0x000fea0003800000 */
.L_x_37721:
        /* <DEDUP_REMOVED lines=11> */
.L_x_37725:
[----:B------:R-:W-:Y:S01]  /*b290*/  MOV R136, R3 ;  /* 0x0000000300887202 */ /* 0x000fe20000000f00 */
[----:B------:R-:W-:Y:S02]  /*b2a0*/  IMAD.MOV.U32 R138, RZ, RZ, R135 ;  /* 0x000000ffff8a7224 */ /* 0x000fe400078e0087 */
[----:B------:R-:W-:Y:S02]  /*b2b0*/  IMAD.MOV.U32 R123, RZ, RZ, R122 ;  /* 0x000000ffff7b7224 */ /* 0x000fe400078e007a */
[----:B------:R-:W-:-:S07]  /*b2c0*/  IMAD.MOV.U32 R59, RZ, RZ, R58 ;  /* 0x000000ffff3b7224 */ /* 0x000fce00078e003a */
.L_x_37726:
[----:B------:R-:W-:Y:S05]  /*b2d0*/  BSYNC B1 ;  /* 0x0000000000017941 */ /* 0x000fea0003800000 */
.L_x_37724:
        /* <DEDUP_REMOVED lines=11> */
.L_x_37728:
[----:B------:R-:W-:Y:S01]  /*b390*/  MOV R3, R136 ;  /* 0x0000008800037202 */ /* 0x000fe20000000f00 */
[----:B------:R-:W-:Y:S02]  /*b3a0*/  IMAD.MOV.U32 R135, RZ, RZ, R138 ;  /* 0x000000ffff877224 */ /* 0x000fe400078e008a */
[----:B------:R-:W-:Y:S02]  /*b3b0*/  IMAD.MOV.U32 R122, RZ, RZ, R121 ;  /* 0x000000ffff7a7224 */ /* 0x000fe400078e0079 */
[----:B------:R-:W-:-:S07]  /*b3c0*/  IMAD.MOV.U32 R58, RZ, RZ, R57 ;  /* 0x000000ffff3a7224 */ /* 0x000fce00078e0039 */
.L_x_37729:
[----:B------:R-:W-:Y:S05]  /*b3d0*/  BSYNC B1 ;  /* 0x0000000000017941 */ /* 0x000fea0003800000 */
.L_x_37727:
        /* <DEDUP_REMOVED lines=11> */
.L_x_37731:
[----:B------:R-:W-:Y:S01]  /*b490*/  MOV R136, R3 ;  /* 0x0000000300887202 */ /* 0x000fe20000000f00 */
[----:B------:R-:W-:Y:S02]  /*b4a0*/  IMAD.MOV.U32 R138, RZ, RZ, R135 ;  /* 0x000000ffff8a7224 */ /* 0x000fe400078e0087 */
[----:B------:R-:W-:Y:S02]  /*b4b0*/  IMAD.MOV.U32 R121, RZ, RZ, R120 ;  /* 0x000000ffff797224 */ /* 0x000fe400078e0078 */
[----:B------:R-:W-:-:S07]  /*b4c0*/  IMAD.MOV.U32 R57, RZ, RZ, R56 ;  /* 0x000000ffff397224 */ /* 0x000fce00078e0038 */
.L_x_37732:
[----:B------:R-:W-:Y:S05]  /*b4d0*/  BSYNC B1 ;  /* 0x0000000000017941 */ /* 0x000fea0003800000 */
.L_x_37730:
        /* <DEDUP_REMOVED lines=11> */
.L_x_37734:
[----:B------:R-:W-:Y:S01]  /*b590*/  MOV R3, R136 ;  /* 0x0000008800037202 */ /* 0x000fe20000000f00 */
[----:B------:R-:W-:Y:S02]  /*b5a0*/  IMAD.MOV.U32 R135, RZ, RZ, R138 ;  /* 0x000000ffff877224 */ /* 0x000fe400078e008a */
[----:B------:R-:W-:Y:S02]  /*b5b0*/  IMAD.MOV.U32 R120, RZ, RZ, R127 ;  /* 0x000000ffff787224 */ /* 0x000fe400078e007f */
[----:B------:R-:W-:-:S07]  /*b5c0*/  IMAD.MOV.U32 R56, RZ, RZ, R63 ;  /* 0x000000ffff387224 */ /* 0x000fce00078e003f */
.L_x_37735:
[----:B------:R-:W-:Y:S05]  /*b5d0*/  BSYNC B1 ;  /* 0x0000000000017941 */ /* 0x000fea0003800000 */
.L_x_37733:
        /* <DEDUP_REMOVED lines=11> */
.L_x_37737:
[----:B------:R-:W-:Y:S01]  /*b690*/  MOV R136, R3 ;  /* 0x0000000300887202 */ /* 0x000fe20000000f00 */
[----:B------:R-:W-:Y:S02]  /*b6a0*/  IMAD.MOV.U32 R138, RZ, RZ, R135 ;  /* 0x000000ffff8a7224 */ /* 0x000fe400078e0087 */
[----:B------:R-:W-:Y:S02]  /*b6b0*/  IMAD.MOV.U32 R127, RZ, RZ, R126 ;  /* 0x000000ffff7f7224 */ /* 0x000fe400078e007e */
[----:B------:R-:W-:-:S07]  /*b6c0*/  IMAD.MOV.U32 R63, RZ, RZ, R62 ;  /* 0x000000ffff3f7224 */ /* 0x000fce00078e003e */
.L_x_37738:
[----:B------:R-:W-:Y:S05]  /*b6d0*/  BSYNC B1 ;  /* 0x0000000000017941 */ /* 0x000fea0003800000 */
.L_x_37736:
        /* <DEDUP_REMOVED lines=11> */
.L_x_37740:
[----:B------:R-:W-:Y:S01]  /*b790*/  MOV R3, R136 ;  /* 0x0000008800037202 */ /* 0x000fe20000000f00 */
[----:B------:R-:W-:Y:S02]  /*b7a0*/  IMAD.MOV.U32 R135, RZ, RZ, R138 ;  /* 0x000000ffff877224 */ /* 0x000fe400078e008a */
[----:B------:R-:W-:Y:S02]  /*b7b0*/  IMAD.MOV.U32 R126, RZ, RZ, R125 ;  /* 0x000000ffff7e7224 */ /* 0x000fe400078e007d */
[----:B------:R-:W-:-:S07]  /*b7c0*/  IMAD.MOV.U32 R62, RZ, RZ, R61 ;  /* 0x000000ffff3e7224 */ /* 0x000fce00078e003d */
.L_x_37741:
[----:B------:R-:W-:Y:S05]  /*b7d0*/  BSYNC B1 ;  /* 0x0000000000017941 */ /* 0x000fea0003800000 */
.L_x_37739:
        /* <DEDUP_REMOVED lines=11> */
.L_x_37743:
[----:B------:R-:W-:Y:S01]  /*b890*/  MOV R136, R3 ;  /* 0x0000000300887202 */ /* 0x000fe20000000f00 */
[----:B------:R-:W-:Y:S02]  /*b8a0*/  IMAD.MOV.U32 R138, RZ, RZ, R135 ;  /* 0x000000ffff8a7224 */ /* 0x000fe400078e0087 */
[----:B------:R-:W-:Y:S02]  /*b8b0*/  IMAD.MOV.U32 R125, RZ, RZ, R124 ;  /* 0x000000ffff7d7224 */ /* 0x000fe400078e007c */
[----:B------:R-:W-:-:S07]  /*b8c0*/  IMAD.MOV.U32 R61, RZ, RZ, R60 ;  /* 0x000000ffff3d7224 */ /* 0x000fce00078e003c */
.L_x_37744:
[----:B------:R-:W-:Y:S05]  /*b8d0*/  BSYNC B1 ;  /* 0x0000000000017941 */ /* 0x000fea0003800000 */
.L_x_37742:
        /* <DEDUP_REMOVED lines=11> */
.L_x_37746:
[----:B------:R-:W-:Y:S01]  /*b990*/  MOV R3, R136 ;  /* 0x0000008800037202 */ /* 0x000fe20000000f00 */
[----:B------:R-:W-:Y:S02]  /*b9a0*/  IMAD.MOV.U32 R135, RZ, RZ, R138 ;  /* 0x000000ffff877224 */ /* 0x000fe400078e008a */
[----:B------:R-:W-:Y:S02]  /*b9b0*/  IMAD.MOV.U32 R124, RZ, RZ, R131 ;  /* 0x000000ffff7c7224 */ /* 0x000fe400078e0083 */
[----:B------:R-:W-:-:S07]  /*b9c0*/  IMAD.MOV.U32 R60, RZ, RZ, R67 ;  /* 0x000000ffff3c7224 */ /* 0x000fce00078e0043 */
.L_x_37747:
[----:B------:R-:W-:Y:S05]  /*b9d0*/  BSYNC B1 ;  /* 0x0000000000017941 */ /* 0x000fea0003800000 */
.L_x_37745:
        /* <DEDUP_REMOVED lines=11> */
.L_x_37749:
[----:B------:R-:W-:Y:S01]  /*ba90*/  MOV R136, R3 ;  /* 0x0000000300887202 */ /* 0x000fe20000000f00 */
[----:B------:R-:W-:Y:S02]  /*baa0*/  IMAD.MOV.U32 R138, RZ, RZ, R135 ;  /* 0x000000ffff8a7224 */ /* 0x000fe400078e0087 */
[----:B------:R-:W-:Y:S02]  /*bab0*/  IMAD.MOV.U32 R131, RZ, RZ, R130 ;  /* 0x000000ffff837224 */ /* 0x000fe400078e0082 */
[----:B------:R-:W-:-:S07]  /*bac0*/  IMAD.MOV.U32 R67, RZ, RZ, R66 ;  /* 0x000000ffff437224 */ /* 0x000fce00078e0042 */
.L_x_37750:
[----:B------:R-:W-:Y:S05]  /*bad0*/  BSYNC B1 ;  /* 0x0000000000017941 */ /* 0x000fea0003800000 */
.L_x_37748:
        /* <DEDUP_REMOVED lines=11> */
.L_x_37752:
[----:B------:R-:W-:Y:S01]  /*bb90*/  MOV R3, R136 ;  /* 0x0000008800037202 */ /* 0x000fe20000000f00 */
[----:B------:R-:W-:Y:S02]  /*bba0*/  IMAD.MOV.U32 R135, RZ, RZ, R138 ;  /* 0x000000ffff877224 */ /* 0x000fe400078e008a */
[----:B------:R-:W-:Y:S02]  /*bbb0*/  IMAD.MOV.U32 R130, RZ, RZ, R129 ;  /* 0x000000ffff827224 */ /* 0x000fe400078e0081 */
[----:B------:R-:W-:-:S07]  /*bbc0*/  IMAD.MOV.U32 R66, RZ, RZ, R65 ;  /* 0x000000ffff427224 */ /* 0x000fce00078e0041 */
.L_x_37753:
[----:B------:R-:W-:Y:S05]  /*bbd0*/  BSYNC B1 ;  /* 0x0000000000017941 */ /* 0x000fea0003800000 */
.L_x_37751:
        /* <DEDUP_REMOVED lines=11> */
.L_x_37755:
[----:B------:R-:W-:Y:S01]  /*bc90*/  IMAD.MOV.U32 R129, RZ, RZ, R128 ;  /* 0x000000ffff817224 */ /* 0x000fe200078e0080 */
[-C--:B------:R-:W-:Y:S01]  /*bca0*/  MOV R136, R3.reuse ;  /* 0x0000000300887202 */ /* 0x080fe20000000f00 */
[----:B------:R-:W-:Y:S01]  /*bcb0*/  IMAD.MOV.U32 R65, RZ, RZ, R64 ;  /* 0x000000ffff417224 */ /* 0x000fe200078e0040 */
[----:B------:R-:W-:Y:S01]  /*bcc0*/  MOV R128, R3 ;  /* 0x0000000300807202 */ /* 0x000fe20000000f00 */
[--C-:B------:R-:W-:Y:S02]  /*bcd0*/  IMAD.MOV.U32 R137, RZ, RZ, R135.reuse ;  /* 0x000000ffff897224 */ /* 0x100fe400078e0087 */
[----:B------:R-:W-:-:S07]  /*bce0*/  IMAD.MOV.U32 R64, RZ, RZ, R135 ;  /* 0x000000ffff407224 */ /* 0x000fce00078e0087 */
.L_x_37756:
[----:B------:R-:W-:Y:S05]  /*bcf0*/  BSYNC B1 ;  /* 0x0000000000017941 */ /* 0x000fea0003800000 */
.L_x_37754:
[----:B------:R-:W-:Y:S01]  /*bd00*/  VIADD R0, R0, 0x4 ;  /* 0x0000000400007836 */ /* 0x000fe20000000000 */
[----:B------:R-:W-:Y:S06]  /*bd10*/  @P1 BRA `(.L_x_37757) ;  /* 0xffffffc0000c1947 */ /* 0x000fec000383ffff */
[----:B------:R-:W-:Y:S01]  /*bd20*/  FADD.FTZ R2, R133, R132 ;  /* 0x0000008485027221 */ /* 0x000fe20000010000 */
[----:B------:R-:W-:Y:S01]  /*bd30*/  IMAD.MOV.U32 R3, RZ, RZ, R134 ;  /* 0x000000ffff037224 */ /* 0x000fe200078e0086 */
[----:B------:R-:W-:Y:S01]  /*bd40*/  MOV R128, R136 ;  /* 0x0000008800807202 */ /* 0x000fe20000000f00 */
[----:B------:R-:W-:-:S07]  /*bd50*/  IMAD.MOV.U32 R64, RZ, RZ, R137 ;  /* 0x000000ffff407224 */ /* 0x000fce00078e0089 */
.L_x_37567:
[----:B------:R-:W-:Y:S05]  /*bd60*/  BSYNC B0 ;  /* 0x0000000000007941 */ /* 0x000fea0003800000 */
.L_x_37566:
        /* <DEDUP_REMOVED lines=210> */
.L_x_37949:
        /* <DEDUP_REMOVED lines=20> */
.L_x_37761:
[----:B------:R-:W-:Y:S02]  /*cbd0*/  IMAD.MOV.U32 R136, RZ, RZ, R71 ;  /* 0x000000ffff887224 */ /* 0x000fe400078e0047 */
[----:B------:R-:W-:Y:S01]  /*cbe0*/  IMAD.MOV.U32 R138, RZ, RZ, R7 ;  /* 0x000000ffff8a7224 */ /* 0x000fe200078e0007 */
[----:B------:R-:W-:Y:S01]  /*cbf0*/  MOV R7, R6 ;  /* 0x0000000600077202 */ /* 0x000fe20000000f00 */
[----:B------:R-:W-:-:S07]  /*cc00*/  IMAD.MOV.U32 R71, RZ, RZ, R70 ;  /* 0x000000ffff477224 */ /* 0x000fce00078e0046 */
.L_x_37762:
[----:B------:R-:W-:Y:S05]  /*cc10*/  BSYNC B1 ;  /* 0x0000000000017941 */ /* 0x000fea0003800000 */
.L_x_37760:
        /* <DEDUP_REMOVED lines=11> */
.L_x_37764:
[----:B------:R-:W-:Y:S01]  /*ccd0*/  IMAD.MOV.U32 R3, RZ, RZ, R136 ;  /* 0x000000ffff037224 */ /* 0x000fe200078e0088 */
[----:B------:R-:W-:Y:S01]  /*cce0*/  MOV R6, R5 ;  /* 0x0000000500067202 */ /* 0x000fe20000000f00 */
[----:B------:R-:W-:Y:S02]  /*ccf0*/  IMAD.MOV.U32 R135, RZ, RZ, R138 ;  /* 0x000000ffff877224 */ /* 0x000fe400078e008a */
[----:B------:R-:W-:-:S07]  /*cd00*/  IMAD.MOV.U32 R70, RZ, RZ, R69 ;  /* 0x000000ffff467224 */ /* 0x000fce00078e0045 */
.L_x_37765:
[----:B------:R-:W-:Y:S05]  /*cd10*/  BSYNC B1 ;  /* 0x0000000000017941 */ /* 0x000fea0003800000 */
.L_x_37763:
        /* <DEDUP_REMOVED lines=11> */
.L_x_37767:
[----:B------:R-:W-:Y:S01]  /*cdd0*/  IMAD.MOV.U32 R136, RZ, RZ, R3 ;  /* 0x000000ffff887224 */ /* 0x000fe200078e0003 */
[----:B------:R-:W-:Y:S01]  /*cde0*/  MOV R5, R4 ;  /* 0x0000000400057202 */ /* 0x000fe20000000f00 */
[----:B------:R-:W-:Y:S02]  /*cdf0*/  IMAD.MOV.U32 R138, RZ, RZ, R135 ;  /* 0x000000ffff8a7224 */ /* 0x000fe400078e0087 */
[----:B------:R-:W-:-:S07]  /*ce00*/  IMAD.MOV.U32 R69, RZ, RZ, R68 ;  /* 0x000000ffff457224 */ /* 0x000fce00078e0044 */
.L_x_37768:
[----:B------:R-:W-:Y:S05]  /*ce10*/  BSYNC B1 ;  /* 0x0000000000017941 */ /* 0x000fea0003800000 */
.L_x_37766:
        /* <DEDUP_REMOVED lines=11> */
.L_x_37770:
[----:B------:R-:W-:Y:S01]  /*ced0*/  IMAD.MOV.U32 R3, RZ, RZ, R136 ;  /* 0x000000ffff037224 */ /* 0x000fe200078e0088 */
[----:B------:R-:W-:Y:S01]  /*cee0*/  MOV R4, R11 ;  /* 0x0000000b00047202 */ /* 0x000fe20000000f00 */
[----:B------:R-:W-:Y:S02]  /*cef0*/  IMAD.MOV.U32 R135, RZ, RZ, R138 ;  /* 0x000000ffff877224 */ /* 0x000fe400078e008a */
[----:B------:R-:W-:-:S07]  /*cf00*/  IMAD.MOV.U32 R68, RZ, RZ, R75 ;  /* 0x000000ffff447224 */ /* 0x000fce00078e004b */
.L_x_37771:
[----:B------:R-:W-:Y:S05]  /*cf10*/  BSYNC B1 ;  /* 0x0000000000017941 */ /* 0x000fea0003800000 */
.L_x_37769:
        /* <DEDUP_REMOVED lines=11> */
.L_x_37773:
[----:B------:R-:W-:Y:S01]  /*cfd0*/  IMAD.MOV.U32 R136, RZ, RZ, R3 ;  /* 0x000000ffff887224 */ /* 0x000fe200078e0003 */
[----:B------:R-:W-:Y:S01]  /*cfe0*/  MOV R11, R10 ;  /* 0x0000000a000b7202 */ /* 0x000fe20000000f00 */
[----:B------:R-:W-:Y:S02]  /*cff0*/  IMAD.MOV.U32 R138, RZ, RZ, R135 ;  /* 0x000000ffff8a7224 */ /* 0x000fe400078e0087 */
[----:B------:R-:W-:-:S07]  /*d000*/  IMAD.MOV.U32 R75, RZ, RZ, R74 ;  /* 0x000000ffff4b7224 */ /* 0x000fce00078e004a */
.L_x_37774:
[----:B------:R-:W-:Y:S05]  /*d010*/  BSYNC B1 ;  /* 0x0000000000017941 */ /* 0x000fea0003800000 */
.L_x_37772:
        /* <DEDUP_REMOVED lines=11> */
.L_x_37776:
[----:B------:R-:W-:Y:S01]  /*d0d0*/  IMAD.MOV.U32 R3, RZ, RZ, R136 ;  /* 0x000000ffff037224 */ /* 0x000fe200078e0088 */
[----:B------:R-:W-:Y:S01]  /*d0e0*/  MOV R10, R9 ;  /* 0x00000009000a7202 */ /* 0x000fe20000000f00 */
[----:B------:R-:W-:Y:S02]  /*d0f0*/  IMAD.MOV.U32 R135, RZ, RZ, R138 ;  /* 0x000000ffff877224 */ /* 0x000fe400078e008a */
[----:B------:R-:W-:-:S07]  /*d100*/  IMAD.MOV.U32 R74, RZ, RZ, R73 ;  /* 0x000000ffff4a7224 */ /* 0x000fce00078e0049 */
.L_x_37777:
[----:B------:R-:W-:Y:S05]  /*d110*/  BSYNC B1 ;  /* 0x0000000000017941 */ /* 0x000fea0003800000 */
.L_x_37775:
        /* <DEDUP_REMOVED lines=11> */
.L_x_37779:
[----:B------:R-:W-:Y:S01]  /*d1d0*/  IMAD.MOV.U32 R136, RZ, RZ, R3 ;  /* 0x000000ffff887224 */ /* 0x000fe200078e0003 */
[----:B------:R-:W-:Y:S01]  /*d1e0*/  MOV R9, R8 ;  /* 0x0000000800097202 */ /* 0x000fe20000000f00 */
[----:B------:R-:W-:Y:S02]  /*d1f0*/  IMAD.MOV.U32 R138, RZ, RZ, R135 ;  /* 0x000000ffff8a7224 */ /* 0x000fe400078e0087 */
[----:B------:R-:W-:-:S07]  /*d200*/  IMAD.MOV.U32 R73, RZ, RZ, R72 ;  /* 0x000000ffff497224 */ /* 0x000fce00078e0048 */
.L_x_37780:
[----:B------:R-:W-:Y:S05]  /*d210*/  BSYNC B1 ;  /* 0x0000000000017941 */ /* 0x000fea0003800000 */
.L_x_37778:
        /* <DEDUP_REMOVED lines=11> */
.L_x_37782:
[----:B------:R-:W-:Y:S01]  /*d2d0*/  IMAD.MOV.U32 R3, RZ, RZ, R136 ;  /* 0x000000ffff037224 */ /* 0x000fe200078e0088 */
[----:B------:R-:W-:Y:S01]  /*d2e0*/  MOV R8, R15 ;  /* 0x0000000f00087202 */ /* 0x000fe20000000f00 */
[----:B------:R-:W-:Y:S02]  /*d2f0*/  IMAD.MOV.U32 R135, RZ, RZ, R138 ;  /* 0x000000ffff877224 */ /* 0x000fe400078e008a */
[----:B------:R-:W-:-:S07]  /*d300*/  IMAD.MOV.U32 R72, RZ, RZ, R79 ;  /* 0x000000ffff487224 */ /* 0x000fce00078e004f */
.L_x_37783:
[----:B------:R-:W-:Y:S05]  /*d310*/  BSYNC B1 ;  /* 0x0000000000017941 */ /* 0x000fea0003800000 */
.L_x_37781:
        /* <DEDUP_REMOVED lines=11> */
.L_x_37785:
[----:B------:R-:W-:Y:S01]  /*d3d0*/  IMAD.MOV.U32 R136, RZ, RZ, R3 ;  /* 0x000000ffff887224 */ /* 0x000fe200078e0003 */
[----:B------:R-:W-:Y:S01]  /*d3e0*/  MOV R15, R14 ;  /* 0x0000000e000f7202 */ /* 0x000fe20000000f00 */
[----:B------:R-:W-:Y:S02]  /*d3f0*/  IMAD.MOV.U32 R138, RZ, RZ, R135 ;  /* 0x000000ffff8a7224 */ /* 0x000fe400078e0087 */
[----:B------:R-:W-:-:S07]  /*d400*/  IMAD.MOV.U32 R79, RZ, RZ, R78 ;  /* 0x000000ffff4f7224 */ /* 0x000fce00078e004e */
.L_x_37786:
[----:B------:R-:W-:Y:S05]  /*d410*/  BSYNC B1 ;  /* 0x0000000000017941 */ /* 0x000fea0003800000 */
.L_x_37784:
        /* <DEDUP_REMOVED lines=11> */
.L_x_37788:
[----:B------:R-:W-:Y:S01]  /*d4d0*/  IMAD.MOV.U32 R3, RZ, RZ, R136 ;  /* 0x000000ffff037224 */ /* 0x000fe200078e0088 */
[----:B------:R-:W-:Y:S01]  /*d4e0*/  MOV R14, R13 ;  /* 0x0000000d000e7202 */ /* 0x000fe20000000f00 */
[----:B------:R-:W-:Y:S02]  /*d4f0*/  IMAD.MOV.U32 R135, RZ, RZ, R138 ;  /* 0x000000ffff877224 */ /* 0x000fe400078e008a */
[----:B------:R-:W-:-:S07]  /*d500*/  IMAD.MOV.U32 R78, RZ, RZ, R77 ;  /* 0x000000ffff4e7224 */ /* 0x000fce00078e004d */
.L_x_37789:
[----:B------:R-:W-:Y:S05]  /*d510*/  BSYNC B1 ;  /* 0x0000000000017941 */ /* 0x000fea0003800000 */
.L_x_37787:
        /* <DEDUP_REMOVED lines=11> */
.L_x_37791:
[----:B------:R-:W-:Y:S01]  /*d5d0*/  IMAD.MOV.U32 R136, RZ, RZ, R3 ;  /* 0x000000ffff887224 */ /* 0x000fe200078e0003 */
[----:B------:R-:W-:Y:S01]  /*d5e0*/  MOV R13, R12 ;  /* 0x0000000c000d7202 */ /* 0x000fe20000000f00 */
[----:B------:R-:W-:Y:S02]  /*d5f0*/  IMAD.MOV.U32 R138, RZ, RZ, R135 ;  /* 0x000000ffff8a7224 */ /* 0x000fe400078e0087 */
[----:B------:R-:W-:-:S07]  /*d600*/  IMAD.MOV.U32 R77, RZ, RZ, R76 ;  /* 0x000000ffff4d7224 */ /* 0x000fce00078e004c */
.L_x_37792:
[----:B------:R-:W-:Y:S05]  /*d610*/  BSYNC B1 ;  /* 0x0000000000017941 */ /* 0x000fea0003800000 */
.L_x_37790:
        /* <DEDUP_REMOVED lines=11> */
.L_x_37794:
[----:B------:R-:W-:Y:S01]  /*d6d0*/  IMAD.MOV.U32 R3, RZ, RZ, R136 ;  /* 0x000000ffff037224 */ /* 0x000fe200078e0088 */
[----:B------:R-:W-:Y:S01]  /*d6e0*/  MOV R12, R19 ;  /* 0x00000013000c7202 */ /* 0x000fe20000000f00 */
[----:B------:R-:W-:Y:S02]  /*d6f0*/  IMAD.MOV.U32 R135, RZ, RZ, R138 ;  /* 0x000000ffff877224 */ /* 0x000fe400078e008a */
[----:B------:R-:W-:-:S07]  /*d700*/  IMAD.MOV.U32 R76, RZ, RZ, R83 ;  /* 0x000000ffff4c7224 */ /* 0x000fce00078e0053 */
.L_x_37795:
[----:B------:R-:W-:Y:S05]  /*d710*/  BSYNC B1 ;  /* 0x0000000000017941 */ /* 0x000fea0003800000 */
.L_x_37793:
        /* <DEDUP_REMOVED lines=11> */
.L_x_37797:
[----:B------:R-:W-:Y:S01]  /*d7d0*/  IMAD.MOV.U32 R136, RZ, RZ, R3 ;  /* 0x000000ffff887224 */ /* 0x000fe200078e0003 */
[----:B------:R-:W-:Y:S01]  /*d7e0*/  MOV R19, R18 ;  /* 0x0000001200137202 */ /* 0x000fe20000000f00 */
[----:B------:R-:W-:Y:S02]  /*d7f0*/  IMAD.MOV.U32 R138, RZ, RZ, R135 ;  /* 0x000000ffff8a7224 */ /* 0x000fe400078e0087 */
[----:B------:R-:W-:-:S07]  /*d800*/  IMAD.MOV.U32 R83, RZ, RZ, R82 ;  /* 0x000000ffff537224 */ /* 0x000fce00078e0052 */
.L_x_37798:
[----:B------:R-:W-:Y:S05]  /*d810*/  BSYNC B1 ;  /* 0x0000000000017941 */ /* 0x000fea0003800000 */
.L_x_37796:
        /* <DEDUP_REMOVED lines=11> */
.L_x_37800:
[----:B------:R-:W-:Y:S01]  /*d8d0*/  IMAD.MOV.U32 R3, RZ, RZ, R136 ;  /* 0x000000ffff037224 */ /* 0x000fe200078e0088 */
[----:B------:R-:W-:Y:S01]  /*d8e0*/  MOV R18, R17 ;  /* 0x0000001100127202 */ /* 0x000fe20000000f00 */
[----:B------:R-:W-:Y:S02]  /*d8f0*/  IMAD.MOV.U32 R135, RZ, RZ, R138 ;  /* 0x000000ffff877224 */ /* 0x000fe400078e008a */
[----:B------:R-:W-:-:S07]  /*d900*/  IMAD.MOV.U32 R82, RZ, RZ, R81 ;  /* 0x000000ffff527224 */ /* 0x000fce00078e0051 */
.L_x_37801:
[----:B------:R-:W-:Y:S05]  /*d910*/  BSYNC B1 ;  /* 0x0000000000017941 */ /* 0x000fea0003800000 */
.L_x_37799:
        /* <DEDUP_REMOVED lines=11> */
.L_x_37803:
[----:B------:R-:W-:Y:S01]  /*d9d0*/  IMAD.MOV.U32 R136, RZ, RZ, R3 ;  /* 0x000000ffff887224 */ /* 0x000fe200078e0003 */
[----:B------:R-:W-:Y:S01]  /*d9e0*/  MOV R17, R16 ;  /* 0x0000001000117202 */ /* 0x000fe20000000f00 */
[----:B------:R-:W-:Y:S02]  /*d9f0*/  IMAD.MOV.U32 R138, RZ, RZ, R135 ;  /* 0x000000ffff8a7224 */ /* 0x000fe400078e0087 */
[----:B------:R-:W-:-:S07]  /*da00*/  IMAD.MOV.U32 R81, RZ, RZ, R80 ;  /* 0x000000ffff517224 */ /* 0x000fce00078e0050 */
.L_x_37804:
[----:B------:R-:W-:Y:S05]  /*da10*/  BSYNC B1 ;  /* 0x0000000000017941 */ /* 0x000fea0003800000 */
.L_x_37802:
        /* <DEDUP_REMOVED lines=11> */
.L_x_37806:
[----:B------:R-:W-:Y:S01]  /*dad0*/  IMAD.MOV.U32 R3, RZ, RZ, R136 ;  /* 0x000000ffff037224 */ /* 0x000fe200078e0088 */
[----:B------:R-:W-:Y:S01]  /*dae0*/  MOV R16, R23 ;  /* 0x0000001700107202 */ /* 0x000fe20000000f00 */
[----:B------:R-:W-:Y:S02]  /*daf0*/  IMAD.MOV.U32 R135, RZ, RZ, R138 ;  /* 0x000000ffff877224 */ /* 0x000fe400078e008a */
[----:B------:R-:W-:-:S07]  /*db00*/  IMAD.MOV.U32 R80, RZ, RZ, R87 ;  /* 0x000000ffff507224 */ /* 0x000fce00078e0057 */
.L_x_37807:
[----:B------:R-:W-:Y:S05]  /*db10*/  BSYNC B1 ;  /* 0x0000000000017941 */ /* 0x000fea0003800000 */
.L_x_37805:
        /* <DEDUP_REMOVED lines=11> */
.L_x_37809:
[----:B------:R-:W-:Y:S01]  /*dbd0*/  IMAD.MOV.U32 R136, RZ, RZ, R3 ;  /* 0x000000ffff887224 */ /* 0x000fe200078e0003 */
[----:B------:R-:W-:Y:S01]  /*dbe0*/  MOV R23, R22 ;  /* 0x0000001600177202 */ /* 0x000fe20000000f00 */
[----:B------:R-:W-:Y:S02]  /*dbf0*/  IMAD.MOV.U32 R138, RZ, RZ, R135 ;  /* 0x000000ffff8a7224 */ /* 0x000fe400078e0087 */
[----:B------:R-:W-:-:S07]  /*dc00*/  IMAD.MOV.U32 R87, RZ, RZ, R86 ;  /* 0x000000ffff577224 */ /* 0x000fce00078e0056 */
.L_x_37810:
[----:B------:R-:W-:Y:S05]  /*dc10*/  BSYNC B1 ;  /* 0x0000000000017941 */ /* 0x000fea0003800000 */
.L_x_37808:
        /* <DEDUP_REMOVED lines=11> */
.L_x_37812:
[----:B------:R-:W-:Y:S01]  /*dcd0*/  IMAD.MOV.U32 R3, RZ, RZ, R136 ;  /* 0x000000ffff037224 */ /* 0x000fe200078e0088 */
[----:B------:R-:W-:Y:S01]  /*dce0*/  MOV R22, R21 ;  /* 0x0000001500167202 */ /* 0x000fe20000000f00 */
[----:B------:R-:W-:Y:S02]  /*dcf0*/  IMAD.MOV.U32 R135, RZ, RZ, R138 ;  /* 0x000000ffff877224 */ /* 0x000fe400078e008a */
[----:B------:R-:W-:-:S07]  /*dd00*/  IMAD.MOV.U32 R86, RZ, RZ, R85 ;  /* 0x000000ffff567224 */ /* 0x000fce00078e0055 */
.L_x_37813:
[----:B------:R-:W-:Y:S05]  /*dd10*/  BSYNC B1 ;  /* 0x0000000000017941 */ /* 0x000fea0003800000 */
.L_x_37811:
        /* <DEDUP_REMOVED lines=11> */
.L_x_37815:
[----:B------:R-:W-:Y:S01]  /*ddd0*/  IMAD.MOV.U32 R136, RZ, RZ, R3 ;  /* 0x000000ffff887224 */ /* 0x000fe200078e0003 */
[----:B------:R-:W-:Y:S01]  /*dde0*/  MOV R21, R20 ;  /* 0x0000001400157202 */ /* 0x000fe20000000f00 */
[----:B------:R-:W-:Y:S02]  /*ddf0*/  IMAD.MOV.U32 R138, RZ, RZ, R135 ;  /* 0x000000ffff8a7224 */ /* 0x000fe400078e0087 */
[----:B------:R-:W-:-:S07]  /*de00*/  IMAD.MOV.U32 R85, RZ, RZ, R84 ;  /* 0x000000ffff557224 */ /* 0x000fce00078e0054 */
.L_x_37816:
[----:B------:R-:W-:Y:S05]  /*de10*/  BSYNC B1 ;  /* 0x0000000000017941 */ /* 0x000fea0003800000 */
.L_x_37814:
        /* <DEDUP_REMOVED lines=11> */
.L_x_37818:
[----:B------:R-:W-:Y:S01]  /*ded0*/  IMAD.MOV.U32 R3, RZ, RZ, R136 ;  /* 0x000000ffff037224 */ /* 0x000fe200078e0088 */
[----:B------:R-:W-:Y:S01]  /*dee0*/  MOV R20, R27 ;  /* 0x0000001b00147202 */ /* 0x000fe20000000f00 */
[----:B------:R-:W-:Y:S02]  /*def0*/  IMAD.MOV.U32 R135, RZ, RZ, R138 ;  /* 0x000000ffff877224 */ /* 0x000fe400078e008a */
[----:B------:R-:W-:-:S07]  /*df00*/  IMAD.MOV.U32 R84, RZ, RZ, R91 ;  /* 0x000000ffff547224 */ /* 0x000fce00078e005b */
.L_x_37819:
[----:B------:R-:W-:Y:S05]  /*df10*/  BSYNC B1 ;  /* 0x0000000000017941 */ /* 0x000fea0003800000 */
.L_x_37817:
        /* <DEDUP_REMOVED lines=11> */
.L_x_37821:
[----:B------:R-:W-:Y:S01]  /*dfd0*/  IMAD.MOV.U32 R136, RZ, RZ, R3 ;  /* 0x000000ffff887224 */ /* 0x000fe200078e0003 */
[----:B------:R-:W-:Y:S01]  /*dfe0*/  MOV R27, R26 ;  /* 0x0000001a001b7202 */ /* 0x000fe20000000f00 */
[----:B------:R-:W-:Y:S02]  /*dff0*/  IMAD.MOV.U32 R138, RZ, RZ, R135 ;  /* 0x000000ffff8a7224 */ /* 0x000fe400078e0087 */
[----:B------:R-:W-:-:S07]  /*e000*/  IMAD.MOV.U32 R91, RZ, RZ, R90 ;  /* 0x000000ffff5b7224 */ /* 0x000fce00078e005a */
.L_x_37822:
[----:B------:R-:W-:Y:S05]  /*e010*/  BSYNC B1 ;  /* 0x0000000000017941 */ /* 0x000fea0003800000 */
.L_x_37820:
        /* <DEDUP_REMOVED lines=11> */
.L_x_37824:
[----:B------:R-:W-:Y:S01]  /*e0d0*/  IMAD.MOV.U32 R3, RZ, RZ, R136 ;  /* 0x000000ffff037224 */ /* 0x000fe200078e0088 */
[----:B------:R-:W-:Y:S01]  /*e0e0*/  MOV R26, R25 ;  /* 0x00000019001a7202 */ /* 0x000fe20000000f00 */
[----:B------:R-:W-:Y:S02]  /*e0f0*/  IMAD.MOV.U32 R135, RZ, RZ, R138 ;  /* 0x000000ffff877224 */ /* 0x000fe400078e008a */
[----:B------:R-:W-:-:S07]  /*e100*/  IMAD.MOV.U32 R90, RZ, RZ, R89 ;  /* 0x000000ffff5a7224 */ /* 0x000fce00078e0059 */
.L_x_37825:
[----:B------:R-:W-:Y:S05]  /*e110*/  BSYNC B1 ;  /* 0x0000000000017941 */ /* 0x000fea0003800000 */
.L_x_37823:
        /* <DEDUP_REMOVED lines=11> */
.L_x_37827:
[----:B------:R-:W-:Y:S01]  /*e1d0*/  IMAD.MOV.U32 R136, RZ, RZ, R3 ;  /* 0x000000ffff887224 */ /* 0x000fe200078e0003 */
[----:B------:R-:W-:Y:S01]  /*e1e0*/  MOV R25, R24 ;  /* 0x0000001800197202 */ /* 0x000fe20000000f00 */
[----:B------:R-:W-:Y:S02]  /*e1f0*/  IMAD.MOV.U32 R138, RZ, RZ, R135 ;  /* 0x000000ffff8a7224 */ /* 0x000fe400078e0087 */
[----:B------:R-:W-:-:S07]  /*e200*/  IMAD.MOV.U32 R89, RZ, RZ, R88 ;  /* 0x000000ffff597224 */ /* 0x000fce00078e0058 */
.L_x_37828:
[----:B------:R-:W-:Y:S05]  /*e210*/  BSYNC B1 ;  /* 0x0000000000017941 */ /* 0x000fea0003800000 */
.L_x_37826:
        /* <DEDUP_REMOVED lines=11> */
.L_x_37830:
[----:B------:R-:W-:Y:S01]  /*e2d0*/  IMAD.MOV.U32 R3, RZ, RZ, R136 ;  /* 0x000000ffff037224 */ /* 0x000fe200078e0088 */
[----:B------:R-:W-:Y:S01]  /*e2e0*/  MOV R24, R31 ;  /* 0x0000001f00187202 */ /* 0x000fe20000000f00 */
[----:B------:R-:W-:Y:S02]  /*e2f0*/  IMAD.MOV.U32 R135, RZ, RZ, R138 ;  /* 0x000000ffff877224 */ /* 0x000fe400078e008a */
[----:B------:R-:W-:-:S07]  /*e300*/  IMAD.MOV.U32 R88, RZ, RZ, R95 ;  /* 0x000000ffff587224 */ /* 0x000fce00078e005f */
.L_x_37831:
[----:B------:R-:W-:Y:S05]  /*e310*/  BSYNC B1 ;  /* 0x0000000000017941 */ /* 0x000fea0003800000 */
.L_x_37829:
        /* <DEDUP_REMOVED lines=11> */
.L_x_37833:
[----:B------:R-:W-:Y:S01]  /*e3d0*/  IMAD.MOV.U32 R136, RZ, RZ, R3 ;  /* 0x000000ffff887224 */ /* 0x000fe200078e0003 */
[----:B------:R-:W-:Y:S01]  /*e3e0*/  MOV R31, R30 ;  /* 0x0000001e001f7202 */ /* 0x000fe20000000f00 */
[----:B------:R-:W-:Y:S02]  /*e3f0*/  IMAD.MOV.U32 R138, RZ, RZ, R135 ;  /* 0x000000ffff8a7224 */ /* 0x000fe400078e0087 */
[----:B------:R-:W-:-:S07]  /*e400*/  IMAD.MOV.U32 R95, RZ, RZ, R94 ;  /* 0x000000ffff5f7224 */ /* 0x000fce00078e005e */
.L_x_37834:
[----:B------:R-:W-:Y:S05]  /*e410*/  BSYNC B1 ;  /* 0x0000000000017941 */ /* 0x000fea0003800000 */
.L_x_37832:
        /* <DEDUP_REMOVED lines=11> */
.L_x_37836:
[----:B------:R-:W-:Y:S01]  /*e4d0*/  IMAD.MOV.U32 R3, RZ, RZ, R136 ;  /* 0x000000ffff037224 */ /* 0x000fe200078e0088 */
[----:B------:R-:W-:Y:S01]  /*e4e0*/  MOV R30, R29 ;  /* 0x0000001d001e7202 */ /* 0x000fe20000000f00 */
[----:B------:R-:W-:Y:S02]  /*e4f0*/  IMAD.MOV.U32 R135, RZ, RZ, R138 ;  /* 0x000000ffff877224 */ /* 0x000fe400078e008a */
[----:B------:R-:W-:-:S07]  /*e500*/  IMAD.MOV.U32 R94, RZ, RZ, R93 ;  /* 0x000000ffff5e7224 */ /* 0x000fce00078e005d */
.L_x_37837:
[----:B------:R-:W-:Y:S05]  /*e510*/  BSYNC B1 ;  /* 0x0000000000017941 */ /* 0x000fea0003800000 */
.L_x_37835:
        /* <DEDUP_REMOVED lines=11> */
.L_x_37839:
[----:B------:R-:W-:Y:S01]  /*e5d0*/  IMAD.MOV.U32 R136, RZ, RZ, R3 ;  /* 0x000000ffff887224 */ /* 0x000fe200078e0003 */
[----:B------:R-:W-:Y:S01]  /*e5e0*/  MOV R29, R28 ;  /* 0x0000001c001d7202 */ /* 0x000fe20000000f00 */
[----:B------:R-:W-:Y:S02]  /*e5f0*/  IMAD.MOV.U32 R138, RZ, RZ, R135 ;  /* 0x000000ffff8a7224 */ /* 0x000fe400078e0087 */
[----:B------:R-:W-:-:S07]  /*e600*/  IMAD.MOV.U32 R93, RZ, RZ, R92 ;  /* 0x000000ffff5d7224 */ /* 0x000fce00078e005c */
.L_x_37840:
[----:B------:R-:W-:Y:S05]  /*e610*/  BSYNC B1 ;  /* 0x0000000000017941 */ /* 0x000fea0003800000 */
.L_x_37838:
        /* <DEDUP_REMOVED lines=11> */
.L_x_37842:
[----:B------:R-:W-:Y:S01]  /*e6d0*/  IMAD.MOV.U32 R3, RZ, RZ, R136 ;  /* 0x000000ffff037224 */ /* 0x000fe200078e0088 */
[----:B------:R-:W-:Y:S01]  /*e6e0*/  MOV R28, R35 ;  /* 0x00000023001c7202 */ /* 0x000fe20000000f00 */
[----:B------:R-:W-:Y:S02]  /*e6f0*/  IMAD.MOV.U32 R135, RZ, RZ, R138 ;  /* 0x000000ffff877224 */ /* 0x000fe400078e008a */
[----:B------:R-:W-:-:S07]  /*e700*/  IMAD.MOV.U32 R92, RZ, RZ, R99 ;  /* 0x000000ffff5c7224 */ /* 0x000fce00078e0063 */
.L_x_37843:
[----:B------:R-:W-:Y:S05]  /*e710*/  BSYNC B1 ;  /* 0x0000000000017941 */ /* 0x000fea0003800000 */
.L_x_37841:
        /* <DEDUP_REMOVED lines=11> */
.L_x_37845:
[----:B------:R-:W-:Y:S01]  /*e7d0*/  IMAD.MOV.U32 R136, RZ, RZ, R3 ;  /* 0x000000ffff887224 */ /* 0x000fe200078e0003 */
[----:B------:R-:W-:Y:S01]  /*e7e0*/  MOV R35, R34 ;  /* 0x0000002200237202 */ /* 0x000fe20000000f00 */
[----:B------:R-:W-:Y:S02]  /*e7f0*/  IMAD.MOV.U32 R138, RZ, RZ, R135 ;  /* 0x000000ffff8a7224 */ /* 0x000fe400078e0087 */
[----:B------:R-:W-:-:S07]  /*e800*/  IMAD.MOV.U32 R99, RZ, RZ, R98 ;  /* 0x000000ffff637224 */ /* 0x000fce00078e0062 */
.L_x_37846:
[----:B------:R-:W-:Y:S05]  /*e810*/  BSYNC B1 ;  /* 0x0000000000017941 */ /* 0x000fea0003800000 */
.L_x_37844:
        /* <DEDUP_REMOVED lines=11> */
.L_x_37848:
[----:B------:R-:W-:Y:S01]  /*e8d0*/  IMAD.MOV.U32 R3, RZ, RZ, R136 ;  /* 0x000000ffff037224 */ /* 0x000fe200078e0088 */
[----:B------:R-:W-:Y:S01]  /*e8e0*/  MOV R34, R33 ;  /* 0x0000002100227202 */ /* 0x000fe20000000f00 */
[----:B------:R-:W-:Y:S02]  /*e8f0*/  IMAD.MOV.U32 R135, RZ, RZ, R138 ;  /* 0x000000ffff877224 */ /* 0x000fe400078e008a */
[----:B------:R-:W-:-:S07]  /*e900*/  IMAD.MOV.U32 R98, RZ, RZ, R97 ;  /* 0x000000ffff627224 */ /* 0x000fce00078e0061 */
.L_x_37849:
[----:B------:R-:W-:Y:S05]  /*e910*/  BSYNC B1 ;  /* 0x0000000000017941 */ /* 0x000fea0003800000 */
.L_x_37847:
        /* <DEDUP_REMOVED lines=11> */
.L_x_37851:
[----:B------:R-:W-:Y:S01]  /*e9d0*/  IMAD.MOV.U32 R136, RZ, RZ, R3 ;  /* 0x000000ffff887224 */ /* 0x000fe200078e0003 */
[----:B------:R-:W-:Y:S01]  /*e9e0*/  MOV R33, R32 ;  /* 0x0000002000217202 */ /* 0x000fe20000000f00 */
[----:B------:R-:W-:Y:S02]  /*e9f0*/  IMAD.MOV.U32 R138, RZ, RZ, R135 ;  /* 0x000000ffff8a7224 */ /* 0x000fe400078e0087 */
[----:B------:R-:W-:-:S07]  /*ea00*/  IMAD.MOV.U32 R97, RZ, RZ, R96 ;  /* 0x000000ffff617224 */ /* 0x000fce00078e0060 */
.L_x_37852:
[----:B------:R-:W-:Y:S05]  /*ea10*/  BSYNC B1 ;  /* 0x0000000000017941 */ /* 0x000fea0003800000 */
.L_x_37850:
        /* <DEDUP_REMOVED lines=11> */
.L_x_37854:
[----:B------:R-:W-:Y:S01]  /*ead0*/  IMAD.MOV.U32 R3, RZ, RZ, R136 ;  /* 0x000000ffff037224 */ /* 0x000fe200078e0088 */
[----:B------:R-:W-:Y:S01]  /*eae0*/  MOV R32, R39 ;  /* 0x0000002700207202 */ /* 0x000fe20000000f00 */
[----:B------:R-:W-:Y:S02]  /*eaf0*/  IMAD.MOV.U32 R135, RZ, RZ, R138 ;  /* 0x000000ffff877224 */ /* 0x000fe400078e008a */
[----:B------:R-:W-:-:S07]  /*eb00*/  IMAD.MOV.U32 R96, RZ, RZ, R103 ;  /* 0x000000ffff607224 */ /* 0x000fce00078e0067 */
.L_x_37855:
[----:B------:R-:W-:Y:S05]  /*eb10*/  BSYNC B1 ;  /* 0x0000000000017941 */ /* 0x000fea0003800000 */
.L_x_37853:
        /* <DEDUP_REMOVED lines=11> */
.L_x_37857:
[----:B------:R-:W-:Y:S01]  /*ebd0*/  IMAD.MOV.U32 R136, RZ, RZ, R3 ;  /* 0x000000ffff887224 */ /* 0x000fe200078e0003 */
[----:B------:R-:W-:Y:S01]  /*ebe0*/  MOV R39, R38 ;  /* 0x0000002600277202 */ /* 0x000fe20000000f00 */
[----:B------:R-:W-:Y:S02]  /*ebf0*/  IMAD.MOV.U32 R138, RZ, RZ, R135 ;  /* 0x000000ffff8a7224 */ /* 0x000fe400078e0087 */
[----:B------:R-:W-:-:S07]  /*ec00*/  IMAD.MOV.U32 R103, RZ, RZ, R102 ;  /* 0x000000ffff677224 */ /* 0x000fce00078e0066 */
.L_x_37858:
[----:B------:R-:W-:Y:S05]  /*ec10*/  BSYNC B1 ;  /* 0x0000000000017941 */ /* 0x000fea0003800000 */
.L_x_37856:
        /* <DEDUP_REMOVED lines=11> */
.L_x_37860:
[----:B------:R-:W-:Y:S01]  /*ecd0*/  IMAD.MOV.U32 R3, RZ, RZ, R136 ;  /* 0x000000ffff037224 */ /* 0x000fe200078e0088 */
[----:B------:R-:W-:Y:S01]  /*ece0*/  MOV R38, R37 ;  /* 0x0000002500267202 */ /* 0x000fe20000000f00 */
[----:B------:R-:W-:Y:S02]  /*ecf0*/  IMAD.MOV.U32 R135, RZ, RZ, R138 ;  /* 0x000000ffff877224 */ /* 0x000fe400078e008a */
[----:B------:R-:W-:-:S07]  /*ed00*/  IMAD.MOV.U32 R102, RZ, RZ, R101 ;  /* 0x000000ffff667224 */ /* 0x000fce00078e0065 */
.L_x_37861:
[----:B------:R-:W-:Y:S05]  /*ed10*/  BSYNC B1 ;  /* 0x0000000000017941 */ /* 0x000fea0003800000 */
.L_x_37859:
        /* <DEDUP_REMOVED lines=11> */
.L_x_37863:
[----:B------:R-:W-:Y:S01]  /*edd0*/  IMAD.MOV.U32 R136, RZ, RZ, R3 ;  /* 0x000000ffff887224 */ /* 0x000fe200078e0003 */
[----:B------:R-:W-:Y:S01]  /*ede0*/  MOV R37, R36 ;  /* 0x0000002400257202 */ /* 0x000fe20000000f00 */
[----:B------:R-:W-:Y:S02]  /*edf0*/  IMAD.MOV.U32 R138, RZ, RZ, R135 ;  /* 0x000000ffff8a7224 */ /* 0x000fe400078e0087 */
[----:B------:R-:W-:-:S07]  /*ee00*/  IMAD.MOV.U32 R101, RZ, RZ, R100 ;  /* 0x000000ffff657224 */ /* 0x000fce00078e0064 */
.L_x_37864:
[----:B------:R-:W-:Y:S05]  /*ee10*/  BSYNC B1 ;  /* 0x0000000000017941 */ /* 0x000fea0003800000 */
.L_x_37862:
        /* <DEDUP_REMOVED lines=11> */
.L_x_37866:
[----:B------:R-:W-:Y:S01]  /*eed0*/  IMAD.MOV.U32 R3, RZ, RZ, R136 ;  /* 0x000000ffff037224 */ /* 0x000fe200078e0088 */
[----:B------:R-:W-:Y:S01]  /*eee0*/  MOV R36, R43 ;  /* 0x0000002b00247202 */ /* 0x000fe20000000f00 */
[----:B------:R-:W-:Y:S02]  /*eef0*/  IMAD.MOV.U32 R135, RZ, RZ, R138 ;  /* 0x000000ffff877224 */ /* 0x000fe400078e008a */
[----:B------:R-:W-:-:S07]  /*ef00*/  IMAD.MOV.U32 R100, RZ, RZ, R107 ;  /* 0x000000ffff647224 */ /* 0x000fce00078e006b */
.L_x_37867:
[----:B------:R-:W-:Y:S05]  /*ef10*/  BSYNC B1 ;  /* 0x0000000000017941 */ /* 0x000fea0003800000 */
.L_x_37865:
        /* <DEDUP_REMOVED lines=11> */
.L_x_37869:
[----:B------:R-:W-:Y:S01]  /*efd0*/  IMAD.MOV.U32 R136, RZ, RZ, R3 ;  /* 0x000000ffff887224 */ /* 0x000fe200078e0003 */
[----:B------:R-:W-:Y:S01]  /*efe0*/  MOV R43, R42 ;  /* 0x0000002a002b7202 */ /* 0x000fe20000000f00 */
[----:B------:R-:W-:Y:S02]  /*eff0*/  IMAD.MOV.U32 R138, RZ, RZ, R135 ;  /* 0x000000ffff8a7224 */ /* 0x000fe400078e0087 */
[----:B------:R-:W-:-:S07]  /*f000*/  IMAD.MOV.U32 R107, RZ, RZ, R106 ;  /* 0x000000ffff6b7224 */ /* 0x000fce00078e006a */
.L_x_37870:
[----:B------:R-:W-:Y:S05]  /*f010*/  BSYNC B1 ;  /* 0x0000000000017941 */ /* 0x000fea0003800000 */
.L_x_37868:
        /* <DEDUP_REMOVED lines=11> */
.L_x_37872:
[----:B------:R-:W-:Y:S01]  /*f0d0*/  IMAD.MOV.U32 R3, RZ, RZ, R136 ;  /* 0x000000ffff037224 */ /* 0x000fe200078e0088 */
[----:B------:R-:W-:Y:S01]  /*f0e0*/  MOV R42, R41 ;  /* 0x00000029002a7202 */ /* 0x000fe20000000f00 */
[----:B------:R-:W-:Y:S02]  /*f0f0*/  IMAD.MOV.U32 R135, RZ, RZ, R138 ;  /* 0x000000ffff877224 */ /* 0x000fe400078e008a */
[----:B------:R-:W-:-:S07]  /*f100*/  IMAD.MOV.U32 R106, RZ, RZ, R105 ;  /* 0x000000ffff6a7224 */ /* 0x000fce00078e0069 */
.L_x_37873:
[----:B------:R-:W-:Y:S05]  /*f110*/  BSYNC B1 ;  /* 0x0000000000017941 */ /* 0x000fea0003800000 */
.L_x_37871:
        /* <DEDUP_REMOVED lines=11> */
.L_x_37875:
[----:B------:R-:W-:Y:S01]  /*f1d0*/  IMAD.MOV.U32 R136, RZ, RZ, R3 ;  /* 0x000000ffff887224 */ /* 0x000fe200078e0003 */
[----:B------:R-:W-:Y:S01]  /*f1e0*/  MOV R41, R40 ;  /* 0x0000002800297202 */ /* 0x000fe20000000f00 */
[----:B------:R-:W-:Y:S02]  /*f1f0*/  IMAD.MOV.U32 R138, RZ, RZ, R135 ;  /* 0x000000ffff8a7224 */ /* 0x000fe400078e0087 */
[----:B------:R-:W-:-:S07]  /*f200*/  IMAD.MOV.U32 R105, RZ, RZ, R104 ;  /* 0x000000ffff697224 */ /* 0x000fce00078e0068 */
.L_x_37876:
[----:B------:R-:W-:Y:S05]  /*f210*/  BSYNC B1 ;  /* 0x0000000000017941 */ /* 0x000fea0003800000 */
.L_x_37874:
        /* <DEDUP_REMOVED lines=11> */
.L_x_37878:
[----:B------:R-:W-:Y:S01]  /*f2d0*/  IMAD.MOV.U32 R3, RZ, RZ, R136 ;  /* 0x000000ffff037224 */ /* 0x000fe200078e0088 */
[----:B------:R-:W-:Y:S01]  /*f2e0*/  MOV R40, R47 ;  /* 0x0000002f00287202 */ /* 0x000fe20000000f00 */
[----:B------:R-:W-:Y:S02]  /*f2f0*/  IMAD.MOV.U32 R135, RZ, RZ, R138 ;  /* 0x000000ffff877224 */ /* 0x000fe400078e008a */
[----:B------:R-:W-:-:S07]  /*f300*/  IMAD.MOV.U32 R104, RZ, RZ, R111 ;  /* 0x000000ffff687224 */ /* 0x000fce00078e006f */
.L_x_37879:
[----:B------:R-:W-:Y:S05]  /*f310*/  BSYNC B1 ;  /* 0x0000000000017941 */ /* 0x000fea0003800000 */
.L_x_37877:
        /* <DEDUP_REMOVED lines=11> */
.L_x_37881:
[----:B------:R-:W-:Y:S01]  /*f3d0*/  IMAD.MOV.U32 R136, RZ, RZ, R3 ;  /* 0x000000ffff887224 */ /* 0x000fe200078e0003 */
[----:B------:R-:W-:Y:S01]  /*f3e0*/  MOV R47, R46 ;  /* 0x0000002e002f7202 */ /* 0x000fe20000000f00 */
[----:B------:R-:W-:Y:S02]  /*f3f0*/  IMAD.MOV.U32 R138, RZ, RZ, R135 ;  /* 0x000000ffff8a7224 */ /* 0x000fe400078e0087 */
[----:B------:R-:W-:-:S07]  /*f400*/  IMAD.MOV.U32 R111, RZ, RZ, R110 ;  /* 0x000000ffff6f7224 */ /* 0x000fce00078e006e */
.L_x_37882:
[----:B------:R-:W-:Y:S05]  /*f410*/  BSYNC B1 ;  /* 0x0000000000017941 */ /* 0x000fea0003800000 */
.L_x_37880:
        /* <DEDUP_REMOVED lines=11> */
.L_x_37884:
[----:B------:R-:W-:Y:S01]  /*f4d0*/  IMAD.MOV.U32 R3, RZ, RZ, R136 ;  /* 0x000000ffff037224 */ /* 0x000fe200078e0088 */
[----:B------:R-:W-:Y:S01]  /*f4e0*/  MOV R46, R45 ;  /* 0x0000002d002e7202 */ /* 0x000fe20000000f00 */
[----:B------:R-:W-:Y:S02]  /*f4f0*/  IMAD.MOV.U32 R135, RZ, RZ, R138 ;  /* 0x000000ffff877224 */ /* 0x000fe400078e008a */
[----:B------:R-:W-:-:S07]  /*f500*/  IMAD.MOV.U32 R110, RZ, RZ, R109 ;  /* 0x000000ffff6e7224 */ /* 0x000fce00078e006d */
.L_x_37885:
[----:B------:R-:W-:Y:S05]  /*f510*/  BSYNC B1 ;  /* 0x0000000000017941 */ /* 0x000fea0003800000 */
.L_x_37883:
        /* <DEDUP_REMOVED lines=11> */
.L_x_37887:
[----:B------:R-:W-:Y:S01]  /*f5d0*/  IMAD.MOV.U32 R136, RZ, RZ, R3 ;  /* 0x000000ffff887224 */ /* 0x000fe200078e0003 */
[----:B------:R-:W-:Y:S01]  /*f5e0*/  MOV R45, R44 ;  /* 0x0000002c002d7202 */ /* 0x000fe20000000f00 */
[----:B------:R-:W-:Y:S02]  /*f5f0*/  IMAD.MOV.U32 R138, RZ, RZ, R135 ;  /* 0x000000ffff8a7224 */ /* 0x000fe400078e0087 */
[----:B------:R-:W-:-:S07]  /*f600*/  IMAD.MOV.U32 R109, RZ, RZ, R108 ;  /* 0x000000ffff6d7224 */ /* 0x000fce00078e006c */
.L_x_37888:
[----:B------:R-:W-:Y:S05]  /*f610*/  BSYNC B1 ;  /* 0x0000000000017941 */ /* 0x000fea0003800000 */
.L_x_37886:
        /* <DEDUP_REMOVED lines=11> */
.L_x_37890:
[----:B------:R-:W-:Y:S01]  /*f6d0*/  IMAD.MOV.U32 R3, RZ, RZ, R136 ;  /* 0x000000ffff037224 */ /* 0x000fe200078e0088 */
[----:B------:R-:W-:Y:S01]  /*f6e0*/  MOV R44, R51 ;  /* 0x00000033002c7202 */ /* 0x000fe20000000f00 */
[----:B------:R-:W-:Y:S02]  /*f6f0*/  IMAD.MOV.U32 R135, RZ, RZ, R138 ;  /* 0x000000ffff877224 */ /* 0x000fe400078e008a */
[----:B------:R-:W-:-:S07]  /*f700*/  IMAD.MOV.U32 R108, RZ, RZ, R115 ;  /* 0x000000ffff6c7224 */ /* 0x000fce00078e0073 */
.L_x_37891:
[----:B------:R-:W-:Y:S05]  /*f710*/  BSYNC B1 ;  /* 0x0000000000017941 */ /* 0x000fea0003800000 */
.L_x_37889:
        /* <DEDUP_REMOVED lines=11> */
.L_x_37893:
[----:B------:R-:W-:Y:S01]  /*f7d0*/  IMAD.MOV.U32 R136, RZ, RZ, R3 ;  /* 0x000000ffff887224 */ /* 0x000fe200078e0003 */
[----:B------:R-:W-:Y:S01]  /*f7e0*/  MOV R51, R50 ;  /* 0x0000003200337202 */ /* 0x000fe20000000f00 */
[----:B------:R-:W-:Y:S02]  /*f7f0*/  IMAD.MOV.U32 R138, RZ, RZ, R135 ;  /* 0x000000ffff8a7224 */ /* 0x000fe400078e0087 */
[----:B------:R-:W-:-:S07]  /*f800*/  IMAD.MOV.U32 R115, RZ, RZ, R114 ;  /* 0x000000ffff737224 */ /* 0x000fce00078e0072 */
.L_x_37894:
[----:B------:R-:W-:Y:S05]  /*f810*/  BSYNC B1 ;  /* 0x0000000000017941 */ /* 0x000fea0003800000 */
.L_x_37892:
        /* <DEDUP_REMOVED lines=11> */
.L_x_37896:
[----:B------:R-:W-:Y:S01]  /*f8d0*/  IMAD.MOV.U32 R3, RZ, RZ, R136 ;  /* 0x000000ffff037224 */ /* 0x000fe200078e0088 */
[----:B------:R-:W-:Y:S01]  /*f8e0*/  MOV R50, R49 ;  /* 0x0000003100327202 */ /* 0x000fe20000000f00 */
[----:B------:R-:W-:Y:S02]  /*f8f0*/  IMAD.MOV.U32 R135, RZ, RZ, R138 ;  /* 0x000000ffff877224 */ /* 0x000fe400078e008a */
[----:B------:R-:W-:-:S07]  /*f900*/  IMAD.MOV.U32 R114, RZ, RZ, R113 ;  /* 0x000000ffff727224 */ /* 0x000fce00078e0071 */
.L_x_37897:
[----:B------:R-:W-:Y:S05]  /*f910*/  BSYNC B1 ;  /* 0x0000000000017941 */ /* 0x000fea0003800000 */
.L_x_37895:
        /* <DEDUP_REMOVED lines=11> */
.L_x_37899:
[----:B------:R-:W-:Y:S01]  /*f9d0*/  IMAD.MOV.U32 R136, RZ, RZ, R3 ;  /* 0x000000ffff887224 */ /* 0x000fe200078e0003 */
[----:B------:R-:W-:Y:S01]  /*f9e0*/  MOV R49, R48 ;  /* 0x0000003000317202 */ /* 0x000fe20000000f00 */
[----:B------:R-:W-:Y:S02]  /*f9f0*/  IMAD.MOV.U32 R138, RZ, RZ, R135 ;  /* 0x000000ffff8a7224 */ /* 0x000fe400078e0087 */
[----:B------:R-:W-:-:S07]  /*fa00*/  IMAD.MOV.U32 R113, RZ, RZ, R112 ;  /* 0x000000ffff717224 */ /* 0x000fce00078e0070 */
.L_x_37900:
[----:B------:R-:W-:Y:S05]  /*fa10*/  BSYNC B1 ;  /* 0x0000000000017941 */ /* 0x000fea0003800000 */
.L_x_37898:
        /* <DEDUP_REMOVED lines=11> */
.L_x_37902:
[----:B------:R-:W-:Y:S01]  /*fad0*/  IMAD.MOV.U32 R3, RZ, RZ, R136 ;  /* 0x000000ffff037224 */ /* 0x000fe200078e0088 */
[----:B------:R-:W-:Y:S01]  /*fae0*/  MOV R48, R55 ;  /* 0x0000003700307202 */ /* 0x000fe20000000f00 */
[----:B------:R-:W-:Y:S02]  /*faf0*/  IMAD.MOV.U32 R135, RZ, RZ, R138 ;  /* 0x000000ffff877224 */ /* 0x000fe400078e008a */
[----:B------:R-:W-:-:S07]  /*fb00*/  IMAD.MOV.U32 R112, RZ, RZ, R119 ;  /* 0x000000ffff707224 */ /* 0x000fce00078e0077 */
.L_x_37903:
[----:B------:R-:W-:Y:S05]  /*fb10*/  BSYNC B1 ;  /* 0x0000000000017941 */ /* 0x000fea0003800000 */
.L_x_37901:
        /* <DEDUP_REMOVED lines=11> */
.L_x_37905:
[----:B------:R-:W-:Y:S01]  /*fbd0*/  IMAD.MOV.U32 R136, RZ, RZ, R3 ;  /* 0x000000ffff887224 */ /* 0x000fe200078e0003 */
[----:B------:R-:W-:Y:S01]  /*fbe0*/  MOV R55, R54 ;  /* 0x0000003600377202 */ /* 0x000fe20000000f00 */
[----:B------:R-:W-:Y:S02]  /*fbf0*/  IMAD.MOV.U32 R138, RZ, RZ, R135 ;  /* 0x000000ffff8a7224 */ /* 0x000fe400078e0087 */
[----:B------:R-:W-:-:S07]  /*fc00*/  IMAD.MOV.U32 R119, RZ, RZ, R118 ;  /* 0x000000ffff777224 */ /* 0x000fce00078e0076 */
.L_x_37906:
[----:B------:R-:W-:Y:S05]  /*fc10*/  BSYNC B1 ;  /* 0x0000000000017941 */ /* 0x000fea0003800000 */
.L_x_37904:
        /* <DEDUP_REMOVED lines=11> */
.L_x_37908:
[----:B------:R-:W-:Y:S01]  /*fcd0*/  IMAD.MOV.U32 R3, RZ, RZ, R136 ;  /* 0x000000ffff037224 */ /* 0x000fe200078e0088 */
[----:B------:R-:W-:Y:S01]  /*fce0*/  MOV R54, R53 ;  /* 0x0000003500367202 */ /* 0x000fe20000000f00 */
[----:B------:R-:W-:Y:S02]  /*fcf0*/  IMAD.MOV.U32 R135, RZ, RZ, R138 ;  /* 0x000000ffff877224 */ /* 0x000fe400078e008a */
[----:B------:R-:W-:-:S07]  /*fd00*/  IMAD.MOV.U32 R118, RZ, RZ, R117 ;  /* 0x000000ffff767224 */ /* 0x000fce00078e0075 */
.L_x_37909:
[----:B------:R-:W-:Y:S05]  /*fd10*/  BSYNC B1 ;  /* 0x0000000000017941 */ /* 0x000fea0003800000 */
.L_x_37907:
        /* <DEDUP_REMOVED lines=11> */
.L_x_37911:
[----:B------:R-:W-:Y:S01]  /*fdd0*/  IMAD.MOV.U32 R136, RZ, RZ, R3 ;  /* 0x000000ffff887224 */ /* 0x000fe200078e0003 */
[----:B------:R-:W-:Y:S01]  /*fde0*/  MOV R117, R116 ;  /* 0x0000007400757202 */ /* 0x000fe20000000f00 */
[----:B------:R-:W-:Y:S02]  /*fdf0*/  IMAD.MOV.U32 R138, RZ, RZ, R135 ;  /* 0x000000ffff8a7224 */ /* 0x000fe400078e0087 */
[----:B------:R-:W-:-:S07]  /*fe00*/  IMAD.MOV.U32 R53, RZ, RZ, R52 ;  /* 0x000000ffff357224 */ /* 0x000fce00078e0034 */
.L_x_37912:
[----:B------:R-:W-:Y:S05]  /*fe10*/  BSYNC B1 ;  /* 0x0000000000017941 */ /* 0x000fea0003800000 */
.L_x_37910:
        /* <DEDUP_REMOVED lines=11> */
.L_x_37914:
[----:B------:R-:W-:Y:S01]  /*fed0*/  MOV R3, R136 ;  /* 0x0000008800037202 */ /* 0x000fe20000000f00 */
[----:B------:R-:W-:Y:S01]  /*fee0*/  IMAD.MOV.U32 R135, RZ, RZ, R138 ;  /* 0x000000ffff877224 */ /* 0x000fe200078e008a */
[----:B------:R-:W-:Y:S01]  /*fef0*/  MOV R52, R59 ;  /* 0x0000003b00347202 */ /* 0x000fe20000000f00 */
[----:B------:R-:W-:-:S07]  /*ff00*/  IMAD.MOV.U32 R116, RZ, RZ, R123 ;  /* 0x000000ffff747224 */ /* 0x000fce00078e007b */
.L_x_37915:
[----:B------:R-:W-:Y:S05]  /*ff10*/  BSYNC B1 ;  /* 0x0000000000017941 */ /* 0x000fea0003800000 */
.L_x_37913:
        /* <DEDUP_REMOVED lines=11> */
.L_x_37917:
[----:B------:R-:W-:Y:S01]  /*ffd0*/  IMAD.MOV.U32 R136, RZ, RZ, R3 ;  /* 0x000000ffff887224 */ /* 0x000fe200078e0003 */
[----:B------:R-:W-:Y:S01]  /*ffe0*/  MOV R138, R135 ;  /* 0x00000087008a7202 */ /* 0x000fe20000000f00 */
[----:B------:R-:W-:Y:S02]  /*fff0*/  IMAD.MOV.U32 R123, RZ, RZ, R122 ;  /* 0x000000ffff7b7224 */ /* 0x000fe400078e007a */
[----:B------:R-:W-:-:S07]  /*10000*/  IMAD.MOV.U32 R59, RZ, RZ, R58 ;  /* 0x000000ffff3b7224 */ /* 0x000fce00078e003a */
.L_x_37918:
[----:B------:R-:W-:Y:S05]  /*10010*/  BSYNC B1 ;  /* 0x0000000000017941 */ /* 0x000fea0003800000 */
.L_x_37916:
        /* <DEDUP_REMOVED lines=11> */
.L_x_37920:
[----:B------:R-:W-:Y:S01]  /*100d0*/  IMAD.MOV.U32 R3, RZ, RZ, R136 ;  /* 0x000000ffff037224 */ /* 0x000fe200078e0088 */
[----:B------:R-:W-:Y:S01]  /*100e0*/  MOV R122, R121 ;  /* 0x00000079007a7202 */ /* 0x000fe20000000f00 */
[----:B------:R-:W-:Y:S02]  /*100f0*/  IMAD.MOV.U32 R135, RZ, RZ, R138 ;  /* 0x000000ffff877224 */ /* 0x000fe400078e008a */
[----:B------:R-:W-:-:S07]  /*10100*/  IMAD.MOV.U32 R58, RZ, RZ, R57 ;  /* 0x000000ffff3a7224 */ /* 0x000fce00078e0039 */
.L_x_37921:
[----:B------:R-:W-:Y:S05]  /*10110*/  BSYNC B1 ;  /* 0x0000000000017941 */ /* 0x000fea0003800000 */
.L_x_37919:
        /* <DEDUP_REMOVED lines=11> */
.L_x_37923:
[----:B------:R-:W-:Y:S01]  /*101d0*/  MOV R136, R3 ;  /* 0x0000000300887202 */ /* 0x000fe20000000f00 */
[----:B------:R-:W-:Y:S01]  /*101e0*/  IMAD.MOV.U32 R138, RZ, RZ, R135 ;  /* 0x000000ffff8a7224 */ /* 0x000fe200078e0087 */
[----:B------:R-:W-:Y:S01]  /*101f0*/  MOV R57, R56 ;  /* 0x0000003800397202 */ /* 0x000fe20000000f00 */
[----:B------:R-:W-:-:S07]  /*10200*/  IMAD.MOV.U32 R121, RZ, RZ, R120 ;  /* 0x000000ffff797224 */ /* 0x000fce00078e0078 */
.L_x_37924:
[----:B------:R-:W-:Y:S05]  /*10210*/  BSYNC B1 ;  /* 0x0000000000017941 */ /* 0x000fea0003800000 */
.L_x_37922:
        /* <DEDUP_REMOVED lines=11> */
.L_x_37926:
[----:B------:R-:W-:Y:S01]  /*102d0*/  IMAD.MOV.U32 R3, RZ, RZ, R136 ;  /* 0x000000ffff037224 */ /* 0x000fe200078e0088 */
[----:B------:R-:W-:Y:S01]  /*102e0*/  MOV R135, R138 ;  /* 0x0000008a00877202 */ /* 0x000fe20000000f00 */
[----:B------:R-:W-:Y:S02]  /*102f0*/  IMAD.MOV.U32 R120, RZ, RZ, R127 ;  /* 0x000000ffff787224 */ /* 0x000fe400078e007f */
[----:B------:R-:W-:-:S07]  /*10300*/  IMAD.MOV.U32 R56, RZ, RZ, R63 ;  /* 0x000000ffff387224 */ /* 0x000fce00078e003f */
.L_x_37927:
[----:B------:R-:W-:Y:S05]  /*10310*/  BSYNC B1 ;  /* 0x0000000000017941 */ /* 0x000fea0003800000 */
.L_x_37925:
        /* <DEDUP_REMOVED lines=11> */
.L_x_37929:
[----:B------:R-:W-:Y:S01]  /*103d0*/  IMAD.MOV.U32 R136, RZ, RZ, R3 ;  /* 0x000000ffff887224 */ /* 0x000fe200078e0003 */
[----:B------:R-:W-:Y:S01]  /*103e0*/  MOV R127, R126 ;  /* 0x0000007e007f7202 */ /* 0x000fe20000000f00 */
[----:B------:R-:W-:Y:S02]  /*103f0*/  IMAD.MOV.U32 R138, RZ, RZ, R135 ;  /* 0x000000ffff8a7224 */ /* 0x000fe400078e0087 */
[----:B------:R-:W-:-:S07]  /*10400*/  IMAD.MOV.U32 R63, RZ, RZ, R62 ;  /* 0x000000ffff3f7224 */ /* 0x000fce00078e003e */
.L_x_37930:
[----:B------:R-:W-:Y:S05]  /*10410*/  BSYNC B1 ;  /* 0x0000000000017941 */ /* 0x000fea0003800000 */
.L_x_37928:
        /* <DEDUP_REMOVED lines=11> */
.L_x_37932:
[----:B------:R-:W-:Y:S01]  /*104d0*/  MOV R3, R136 ;  /* 0x0000008800037202 */ /* 0x000fe20000000f00 */
[----:B------:R-:W-:Y:S01]  /*104e0*/  IMAD.MOV.U32 R135, RZ, RZ, R138 ;  /* 0x000000ffff877224 */ /* 0x000fe200078e008a */
[----:B------:R-:W-:Y:S01]  /*104f0*/  MOV R62, R61 ;  /* 0x0000003d003e7202 */ /* 0x000fe20000000f00 */
[----:B------:R-:W-:-:S07]  /*10500*/  IMAD.MOV.U32 R126, RZ, RZ, R125 ;  /* 0x000000ffff7e7224 */ /* 0x000fce00078e007d */
.L_x_37933:
[----:B------:R-:W-:Y:S05]  /*10510*/  BSYNC B1 ;  /* 0x0000000000017941 */ /* 0x000fea0003800000 */
.L_x_37931:
        /* <DEDUP_REMOVED lines=11> */
.L_x_37935:
[----:B------:R-:W-:Y:S01]  /*105d0*/  IMAD.MOV.U32 R136, RZ, RZ, R3 ;  /* 0x000000ffff887224 */ /* 0x000fe200078e0003 */
[----:B------:R-:W-:Y:S01]  /*105e0*/  MOV R138, R135 ;  /* 0x00000087008a7202 */ /* 0x000fe20000000f00 */
[----:B------:R-:W-:Y:S02]  /*105f0*/  IMAD.MOV.U32 R125, RZ, RZ, R124 ;  /* 0x000000ffff7d7224 */ /* 0x000fe400078e007c */
[----:B------:R-:W-:-:S07]  /*10600*/  IMAD.MOV.U32 R61, RZ, RZ, R60 ;  /* 0x000000ffff3d7224 */ /* 0x000fce00078e003c */
.L_x_37936:
[----:B------:R-:W-:Y:S05]  /*10610*/  BSYNC B1 ;  /* 0x0000000000017941 */ /* 0x000fea0003800000 */
.L_x_37934:
        /* <DEDUP_REMOVED lines=11> */
.L_x_37938:
[----:B------:R-:W-:Y:S01]  /*106d0*/  IMAD.MOV.U32 R3, RZ, RZ, R136 ;  /* 0x000000ffff037224 */ /* 0x000fe200078e0088 */
[----:B------:R-:W-:Y:S01]  /*106e0*/  MOV R124, R131 ;  /* 0x00000083007c7202 */ /* 0x000fe20000000f00 */
[----:B------:R-:W-:Y:S02]  /*106f0*/  IMAD.MOV.U32 R135, RZ, RZ, R138 ;  /* 0x000000ffff877224 */ /* 0x000fe400078e008a */
[----:B------:R-:W-:-:S07]  /*10700*/  IMAD.MOV.U32 R60, RZ, RZ, R67 ;  /* 0x000000ffff3c7224 */ /* 0x000fce00078e0043 */
.L_x_37939:
[----:B------:R-:W-:Y:S05]  /*10710*/  BSYNC B1 ;  /* 0x0000000000017941 */ /* 0x000fea0003800000 */
.L_x_37937:
        /* <DEDUP_REMOVED lines=11> */
.L_x_37941:
[----:B------:R-:W-:Y:S01]  /*107d0*/  MOV R136, R3 ;  /* 0x0000000300887202 */ /* 0x000fe20000000f00 */
[----:B------:R-:W-:Y:S01]  /*107e0*/  IMAD.MOV.U32 R138, RZ, RZ, R135 ;  /* 0x000000ffff8a7224 */ /* 0x000fe200078e0087 */
[----:B------:R-:W-:Y:S01]  /*107f0*/  MOV R67, R66 ;  /* 0x0000004200437202 */ /* 0x000fe20000000f00 */
[----:B------:R-:W-:-:S07]  /*10800*/  IMAD.MOV.U32 R131, RZ, RZ, R130 ;  /* 0x000000ffff837224 */ /* 0x000fce00078e0082 */
.L_x_37942:
[----:B------:R-:W-:Y:S05]  /*10810*/  BSYNC B1 ;  /* 0x0000000000017941 */ /* 0x000fea0003800000 */
.L_x_37940:
        /* <DEDUP_REMOVED lines=11> */
.L_x_37944:
[----:B------:R-:W-:Y:S01]  /*108d0*/  IMAD.MOV.U32 R3, RZ, RZ, R136 ;  /* 0x000000ffff037224 */ /* 0x000fe200078e0088 */
[----:B------:R-:W-:Y:S01]  /*108e0*/  MOV R135, R138 ;  /* 0x0000008a00877202 */ /* 0x000fe20000000f00 */
[----:B------:R-:W-:Y:S02]  /*108f0*/  IMAD.MOV.U32 R130, RZ, RZ, R129 ;  /* 0x000000ffff827224 */ /* 0x000fe400078e0081 */
[----:B------:R-:W-:-:S07]  /*10900*/  IMAD.MOV.U32 R66, RZ, RZ, R65 ;  /* 0x000000ffff427224 */ /* 0x000fce00078e0041 */
.L_x_37945:
[----:B------:R-:W-:Y:S05]  /*10910*/  BSYNC B1 ;  /* 0x0000000000017941 */ /* 0x000fea0003800000 */
.L_x_37943:
        /* <DEDUP_REMOVED lines=11> */
.L_x_37947:
[----:B------:R-:W-:Y:S01]  /*109d0*/  MOV R129, R128 ;  /* 0x0000008000817202 */ /* 0x000fe20000000f00 */
[----:B------:R-:W-:Y:S01]  /*109e0*/  IMAD.MOV.U32 R65, RZ, RZ, R64 ;  /* 0x000000ffff417224 */ /* 0x000fe200078e0040 */
[----:B------:R-:W-:Y:S01]  /*109f0*/  MOV R64, R135 ;  /* 0x0000008700407202 */ /* 0x000fe20000000f00 */
[----:B------:R-:W-:Y:S02]  /*10a00*/  IMAD.MOV.U32 R136, RZ, RZ, R3 ;  /* 0x000000ffff887224 */ /* 0x000fe400078e0003 */
[----:B------:R-:W-:Y:S02]  /*10a10*/  IMAD.MOV.U32 R137, RZ, RZ, R135 ;  /* 0x000000ffff897224 */ /* 0x000fe400078e0087 */
[----:B------:R-:W-:-:S07]  /*10a20*/  IMAD.MOV.U32 R128, RZ, RZ, R3 ;  /* 0x000000ffff807224 */ /* 0x000fce00078e0003 */
.L_x_37948:
[----:B------:R-:W-:Y:S05]  /*10a30*/  BSYNC B1 ;  /* 0x0000000000017941 */ /* 0x000fea0003800000 */
.L_x_37946:
[----:B------:R-:W-:Y:S01]  /*10a40*/  VIADD R0, R0, 0x4 ;  /* 0x0000000400007836 */ /* 0x000fe20000000000 */
[----:B------:R-:W-:Y:S06]  /*10a50*/  @P1 BRA `(.L_x_37949) ;  /* 0xffffffc0000c1947 */ /* 0x000fec000383ffff */
[----:B------:R-:W-:Y:S01]  /*10a60*/  FADD.FTZ R2, R133, R132 ;  /* 0x0000008485027221 */ /* 0x000fe20000010000 */
[----:B------:R-:W-:Y:S01]  /*10a70*/  IMAD.MOV.U32 R3, RZ, RZ, R134 ;  /* 0x000000ffff037224 */ /* 0x000fe200078e0086 */
[----:B------:R-:W-:Y:S01]  /*10a80*/  MOV R128, R136 ;  /* 0x0000008800807202 */ /* 0x000fe20000000f00 */
[----:B------:R-:W-:-:S07]  /*10a90*/  IMAD.MOV.U32 R64, RZ, RZ, R137 ;  /* 0x000000ffff407224 */ /* 0x000fce00078e0089 */
.L_x_37759:
[----:B------:R-:W-:Y:S05]  /*10aa0*/  BSYNC B0 ;  /* 0x0000000000007941 */ /* 0x000fea0003800000 */
.L_x_37758:
        /* <DEDUP_REMOVED lines=199> */
[CC--:B------:R-:W-:Y:S02]  /*11720*/  FSETP.GT.FTZ.AND P0, PT, R3.reuse, R132.reuse, PT ;  /* 0x000000840300720b */ /* 0x0c0fe40003f14000 */
[----:B------:R-:W-:Y:S02]  /*11730*/  MOV R0, R1 ;  /* 0x0000000100007202 */ /* 0x000fe40000000f00 */
        /* <DEDUP_REMOVED lines=9> */
.L_x_38141:
        /* <DEDUP_REMOVED lines=20> */
.L_x_37953:
[----:B------:R-:W-:Y:S01]  /*11910*/  MOV R136, R71 ;  /* 0x0000004700887202 */ /* 0x000fe20000000f00 */
[----:B------:R-:W-:Y:S01]  /*11920*/  IMAD.MOV.U32 R138, RZ, RZ, R7 ;  /* 0x000000ffff8a7224 */ /* 0x000fe200078e0007 */
[----:B------:R-:W-:Y:S01]  /*11930*/  MOV R7, R6 ;  /* 0x0000000600077202 */ /* 0x000fe20000000f00 */
[----:B------:R-:W-:-:S07]  /*11940*/  IMAD.MOV.U32 R71, RZ, RZ, R70 ;  /* 0x000000ffff477224 */ /* 0x000fce00078e0046 */
.L_x_37954:
[----:B------:R-:W-:Y:S05]  /*11950*/  BSYNC B1 ;  /* 0x0000000000017941 */ /* 0x000fea0003800000 */
.L_x_37952:
        /* <DEDUP_REMOVED lines=11> */
.L_x_37956:
[----:B------:R-:W-:Y:S01]  /*11a10*/  IMAD.MOV.U32 R3, RZ, RZ, R136 ;  /* 0x000000ffff037224 */ /* 0x000fe200078e0088 */
[----:B------:R-:W-:Y:S01]  /*11a20*/  MOV R135, R138 ;  /* 0x0000008a00877202 */ /* 0x000fe20000000f00 */
[----:B------:R-:W-:Y:S02]  /*11a30*/  IMAD.MOV.U32 R70, RZ, RZ, R69 ;  /* 0x000000ffff467224 */ /* 0x000fe400078e0045 */
[----:B------:R-:W-:-:S07]  /*11a40*/  IMAD.MOV.U32 R6, RZ, RZ, R5 ;  /* 0x000000ffff067224 */ /* 0x000fce00078e0005 */
.L_x_37957:
[----:B------:R-:W-:Y:S05]  /*11a50*/  BSYNC B1 ;  /* 0x0000000000017941 */ /* 0x000fea0003800000 */
.L_x_37955:
        /* <DEDUP_REMOVED lines=11> */
.L_x_37959:
[----:B------:R-:W-:Y:S01]  /*11b10*/  IMAD.MOV.U32 R136, RZ, RZ, R3 ;  /* 0x000000ffff887224 */ /* 0x000fe200078e0003 */
[----:B------:R-:W-:Y:S01]  /*11b20*/  MOV R69, R68 ;  /* 0x0000004400457202 */ /* 0x000fe20000000f00 */
[----:B------:R-:W-:Y:S02]  /*11b30*/  IMAD.MOV.U32 R138, RZ, RZ, R135 ;  /* 0x000000ffff8a7224 */ /* 0x000fe400078e0087 */
[----:B------:R-:W-:-:S07]  /*11b40*/  IMAD.MOV.U32 R5, RZ, RZ, R4 ;  /* 0x000000ffff057224 */ /* 0x000fce00078e0004 */
.L_x_37960:
[----:B------:R-:W-:Y:S05]  /*11b50*/  BSYNC B1 ;  /* 0x0000000000017941 */ /* 0x000fea0003800000 */
.L_x_37958:
        /* <DEDUP_REMOVED lines=11> */
.L_x_37962:
[----:B------:R-:W-:Y:S01]  /*11c10*/  MOV R3, R136 ;  /* 0x0000008800037202 */ /* 0x000fe20000000f00 */
[----:B------:R-:W-:Y:S01]  /*11c20*/  IMAD.MOV.U32 R135, RZ, RZ, R138 ;  /* 0x000000ffff877224 */ /* 0x000fe200078e008a */
[----:B------:R-:W-:Y:S01]  /*11c30*/  MOV R4, R11 ;  /* 0x0000000b00047202 */ /* 0x000fe20000000f00 */
[----:B------:R-:W-:-:S07]  /*11c40*/  IMAD.MOV.U32 R68, RZ, RZ, R75 ;  /* 0x000000ffff447224 */ /* 0x000fce00078e004b */
.L_x_37963:
[----:B------:R-:W-:Y:S05]  /*11c50*/  BSYNC B1 ;  /* 0x0000000000017941 */ /* 0x000fea0003800000 */
.L_x_37961:
        /* <DEDUP_REMOVED lines=11> */
.L_x_37965:
[----:B------:R-:W-:Y:S01]  /*11d10*/  IMAD.MOV.U32 R136, RZ, RZ, R3 ;  /* 0x000000ffff887224 */ /* 0x000fe200078e0003 */
[----:B------:R-:W-:Y:S01]  /*11d20*/  MOV R138, R135 ;  /* 0x00000087008a7202 */ /* 0x000fe20000000f00 */
[----:B------:R-:W-:Y:S02]  /*11d30*/  IMAD.MOV.U32 R75, RZ, RZ, R74 ;  /* 0x000000ffff4b7224 */ /* 0x000fe400078e004a */
[----:B------:R-:W-:-:S07]  /*11d40*/  IMAD.MOV.U32 R11, RZ, RZ, R10 ;  /* 0x000000ffff0b7224 */ /* 0x000fce00078e000a */
.L_x_37966:
[----:B------:R-:W-:Y:S05]  /*11d50*/  BSYNC B1 ;  /* 0x0000000000017941 */ /* 0x000fea0003800000 */
.L_x_37964:
        /* <DEDUP_REMOVED lines=11> */
.L_x_37968:
[----:B------:R-:W-:Y:S01]  /*11e10*/  IMAD.MOV.U32 R3, RZ, RZ, R136 ;  /* 0x000000ffff037224 */ /* 0x000fe200078e0088 */
[----:B------:R-:W-:Y:S01]  /*11e20*/  MOV R74, R73 ;  /* 0x00000049004a7202 */ /* 0x000fe20000000f00 */
[----:B------:R-:W-:Y:S02]  /*11e30*/  IMAD.MOV.U32 R135, RZ, RZ, R138 ;  /* 0x000000ffff877224 */ /* 0x000fe400078e008a */
[----:B------:R-:W-:-:S07]  /*11e40*/  IMAD.MOV.U32 R10, RZ, RZ, R9 ;  /* 0x000000ffff0a7224 */ /* 0x000fce00078e0009 */
.L_x_37969:
[----:B------:R-:W-:Y:S05]  /*11e50*/  BSYNC B1 ;  /* 0x0000000000017941 */ /* 0x000fea0003800000 */
.L_x_37967:
        /* <DEDUP_REMOVED lines=11> */
.L_x_37971:
[----:B------:R-:W-:Y:S01]  /*11f10*/  MOV R136, R3 ;  /* 0x0000000300887202 */ /* 0x000fe20000000f00 */
[----:B------:R-:W-:Y:S01]  /*11f20*/  IMAD.MOV.U32 R138, RZ, RZ, R135 ;  /* 0x000000ffff8a7224 */ /* 0x000fe200078e0087 */
[----:B------:R-:W-:Y:S01]  /*11f30*/  MOV R9, R8 ;  /* 0x0000000800097202 */ /* 0x000fe20000000f00 */
[----:B------:R-:W-:-:S07]  /*11f40*/  IMAD.MOV.U32 R73, RZ, RZ, R72 ;  /* 0x000000ffff497224 */ /* 0x000fce00078e0048 */
.L_x_37972:
[----:B------:R-:W-:Y:S05]  /*11f50*/  BSYNC B1 ;  /* 0x0000000000017941 */ /* 0x000fea0003800000 */
.L_x_37970:
        /* <DEDUP_REMOVED lines=11> */
.L_x_37974:
[----:B------:R-:W-:Y:S01]  /*12010*/  IMAD.MOV.U32 R3, RZ, RZ, R136 ;  /* 0x000000ffff037224 */ /* 0x000fe200078e0088 */
[----:B------:R-:W-:Y:S01]  /*12020*/  MOV R135, R138 ;  /* 0x0000008a00877202 */ /* 0x000fe20000000f00 */
[----:B------:R-:W-:Y:S02]  /*12030*/  IMAD.MOV.U32 R72, RZ, RZ, R79 ;  /* 0x000000ffff487224 */ /* 0x000fe400078e004f */
[----:B------:R-:W-:-:S07]  /*12040*/  IMAD.MOV.U32 R8, RZ, RZ, R15 ;  /* 0x000000ffff087224 */ /* 0x000fce00078e000f */
.L_x_37975:
[----:B------:R-:W-:Y:S05]  /*12050*/  BSYNC B1 ;  /* 0x0000000000017941 */ /* 0x000fea0003800000 */
.L_x_37973:
        /* <DEDUP_REMOVED lines=11> */
.L_x_37977:
[----:B------:R-:W-:Y:S01]  /*12110*/  IMAD.MOV.U32 R136, RZ, RZ, R3 ;  /* 0x000000ffff887224 */ /* 0x000fe200078e0003 */
[----:B------:R-:W-:Y:S01]  /*12120*/  MOV R79, R78 ;  /* 0x0000004e004f7202 */ /* 0x000fe20000000f00 */
[----:B------:R-:W-:Y:S02]  /*12130*/  IMAD.MOV.U32 R138, RZ, RZ, R135 ;  /* 0x000000ffff8a7224 */ /* 0x000fe400078e0087 */
[----:B------:R-:W-:-:S07]  /*12140*/  IMAD.MOV.U32 R15, RZ, RZ, R14 ;  /* 0x000000ffff0f7224 */ /* 0x000fce00078e000e */
.L_x_37978:
[----:B------:R-:W-:Y:S05]  /*12150*/  BSYNC B1 ;  /* 0x0000000000017941 */ /* 0x000fea0003800000 */
.L_x_37976:
        /* <DEDUP_REMOVED lines=11> */
.L_x_37980:
[----:B------:R-:W-:Y:S01]  /*12210*/  MOV R3, R136 ;  /* 0x0000008800037202 */ /* 0x000fe20000000f00 */
[----:B------:R-:W-:Y:S01]  /*12220*/  IMAD.MOV.U32 R135, RZ, RZ, R138 ;  /* 0x000000ffff877224 */ /* 0x000fe200078e008a */
[----:B------:R-:W-:Y:S01]  /*12230*/  MOV R14, R13 ;  /* 0x0000000d000e7202 */ /* 0x000fe20000000f00 */
[----:B------:R-:W-:-:S07]  /*12240*/  IMAD.MOV.U32 R78, RZ, RZ, R77 ;  /* 0x000000ffff4e7224 */ /* 0x000fce00078e004d */
.L_x_37981:
[----:B------:R-:W-:Y:S05]  /*12250*/  BSYNC B1 ;  /* 0x0000000000017941 */ /* 0x000fea0003800000 */
.L_x_37979:
        /* <DEDUP_REMOVED lines=11> */
.L_x_37983:
[----:B------:R-:W-:Y:S01]  /*12310*/  IMAD.MOV.U32 R136, RZ, RZ, R3 ;  /* 0x000000ffff887224 */ /* 0x000fe200078e0003 */
[----:B------:R-:W-:Y:S01]  /*12320*/  MOV R138, R135 ;  /* 0x00000087008a7202 */ /* 0x000fe20000000f00 */
[----:B------:R-:W-:Y:S02]  /*12330*/  IMAD.MOV.U32 R77, RZ, RZ, R76 ;  /* 0x000000ffff4d7224 */ /* 0x000fe400078e004c */
[----:B------:R-:W-:-:S07]  /*12340*/  IMAD.MOV.U32 R13, RZ, RZ, R12 ;  /* 0x000000ffff0d7224 */ /* 0x000fce00078e000c */
.L_x_37984:
[----:B------:R-:W-:Y:S05]  /*12350*/  BSYNC B1 ;  /* 0x0000000000017941 */ /* 0x000fea0003800000 */
.L_x_37982:
        /* <DEDUP_REMOVED lines=11> */
.L_x_37986:
[----:B------:R-:W-:Y:S01]  /*12410*/  IMAD.MOV.U32 R3, RZ, RZ, R136 ;  /* 0x000000ffff037224 */ /* 0x000fe200078e0088 */
[----:B------:R-:W-:Y:S01]  /*12420*/  MOV R76, R83 ;  /* 0x00000053004c7202 */ /* 0x000fe20000000f00 */
[----:B------:R-:W-:Y:S02]  /*12430*/  IMAD.MOV.U32 R135, RZ, RZ, R138 ;  /* 0x000000ffff877224 */ /* 0x000fe400078e008a */
[----:B------:R-:W-:-:S07]  /*12440*/  IMAD.MOV.U32 R12, RZ, RZ, R19 ;  /* 0x000000ffff0c7224 */ /* 0x000fce00078e0013 */
.L_x_37987:
[----:B------:R-:W-:Y:S05]  /*12450*/  BSYNC B1 ;  /* 0x0000000000017941 */ /* 0x000fea0003800000 */
.L_x_37985:
        /* <DEDUP_REMOVED lines=11> */
.L_x_37989:
[----:B------:R-:W-:Y:S01]  /*12510*/  MOV R136, R3 ;  /* 0x0000000300887202 */ /* 0x000fe20000000f00 */
[----:B------:R-:W-:Y:S01]  /*12520*/  IMAD.MOV.U32 R138, RZ, RZ, R135 ;  /* 0x000000ffff8a7224 */ /* 0x000fe200078e0087 */
[----:B------:R-:W-:Y:S01]  /*12530*/  MOV R19, R18 ;  /* 0x0000001200137202 */ /* 0x000fe20000000f00 */
[----:B------:R-:W-:-:S07]  /*12540*/  IMAD.MOV.U32 R83, RZ, RZ, R82 ;  /* 0x000000ffff537224 */ /* 0x000fce00078e0052 */
.L_x_37990:
[----:B------:R-:W-:Y:S05]  /*12550*/  BSYNC B1 ;  /* 0x0000000000017941 */ /* 0x000fea0003800000 */
.L_x_37988:
        /* <DEDUP_REMOVED lines=11> */
.L_x_37992:
[----:B------:R-:W-:Y:S01]  /*12610*/  IMAD.MOV.U32 R3, RZ, RZ, R136 ;  /* 0x000000ffff037224 */ /* 0x000fe200078e0088 */
[----:B------:R-:W-:Y:S01]  /*12620*/  MOV R135, R138 ;  /* 0x0000008a00877202 */ /* 0x000fe20000000f00 */
[----:B------:R-:W-:Y:S02]  /*12630*/  IMAD.MOV.U32 R82, RZ, RZ, R81 ;  /* 0x000000ffff527224 */ /* 0x000fe400078e0051 */
[----:B------:R-:W-:-:S07]  /*12640*/  IMAD.MOV.U32 R18, RZ, RZ, R17 ;  /* 0x000000ffff127224 */ /* 0x000fce00078e0011 */
.L_x_37993:
[----:B------:R-:W-:Y:S05]  /*12650*/  BSYNC B1 ;  /* 0x0000000000017941 */ /* 0x000fea0003800000 */
.L_x_37991:
        /* <DEDUP_REMOVED lines=11> */
.L_x_37995:
[----:B------:R-:W-:Y:S01]  /*12710*/  IMAD.MOV.U32 R136, RZ, RZ, R3 ;  /* 0x000000ffff887224 */ /* 0x000fe200078e0003 */
[----:B------:R-:W-:Y:S01]  /*12720*/  MOV R81, R80 ;  /* 0x0000005000517202 */ /* 0x000fe20000000f00 */
[----:B------:R-:W-:Y:S02]  /*12730*/  IMAD.MOV.U32 R138, RZ, RZ, R135 ;  /* 0x000000ffff8a7224 */ /* 0x000fe400078e0087 */
[----:B------:R-:W-:-:S07]  /*12740*/  IMAD.MOV.U32 R17, RZ, RZ, R16 ;  /* 0x000000ffff117224 */ /* 0x000fce00078e0010 */
.L_x_37996:
[----:B------:R-:W-:Y:S05]  /*12750*/  BSYNC B1 ;  /* 0x0000000000017941 */ /* 0x000fea0003800000 */
.L_x_37994:
        /* <DEDUP_REMOVED lines=11> */
.L_x_37998:
[----:B------:R-:W-:Y:S01]  /*12810*/  MOV R3, R136 ;  /* 0x0000008800037202 */ /* 0x000fe20000000f00 */
[----:B------:R-:W-:Y:S01]  /*12820*/  IMAD.MOV.U32 R135, RZ, RZ, R138 ;  /* 0x000000ffff877224 */ /* 0x000fe200078e008a */
[----:B------:R-:W-:Y:S01]  /*12830*/  MOV R16, R23 ;  /* 0x0000001700107202 */ /* 0x000fe20000000f00 */
[----:B------:R-:W-:-:S07]  /*12840*/  IMAD.MOV.U32 R80, RZ, RZ, R87 ;  /* 0x000000ffff507224 */ /* 0x000fce00078e0057 */
.L_x_37999:
[----:B------:R-:W-:Y:S05]  /*12850*/  BSYNC B1 ;  /* 0x0000000000017941 */ /* 0x000fea0003800000 */
.L_x_37997:
        /* <DEDUP_REMOVED lines=11> */
.L_x_38001:
[----:B------:R-:W-:Y:S01]  /*12910*/  IMAD.MOV.U32 R136, RZ, RZ, R3 ;  /* 0x000000ffff887224 */ /* 0x000fe200078e0003 */
[----:B------:R-:W-:Y:S01]  /*12920*/  MOV R138, R135 ;  /* 0x00000087008a7202 */ /* 0x000fe20000000f00 */
[----:B------:R-:W-:Y:S02]  /*12930*/  IMAD.MOV.U32 R87, RZ, RZ, R86 ;  /* 0x000000ffff577224 */ /* 0x000fe400078e0056 */
[----:B------:R-:W-:-:S07]  /*12940*/  IMAD.MOV.U32 R23, RZ, RZ, R22 ;  /* 0x000000ffff177224 */ /* 0x000fce00078e0016 */
.L_x_38002:
[----:B------:R-:W-:Y:S05]  /*12950*/  BSYNC B1 ;  /* 0x0000000000017941 */ /* 0x000fea0003800000 */
.L_x_38000:
        /* <DEDUP_REMOVED lines=11> */
.L_x_38004:
[----:B------:R-:W-:Y:S01]  /*12a10*/  IMAD.MOV.U32 R3, RZ, RZ, R136 ;  /* 0x000000ffff037224 */ /* 0x000fe200078e0088 */
[----:B------:R-:W-:Y:S01]  /*12a20*/  MOV R86, R85 ;  /* 0x0000005500567202 */ /* 0x000fe20000000f00 */
[----:B------:R-:W-:Y:S02]  /*12a30*/  IMAD.MOV.U32 R135, RZ, RZ, R138 ;  /* 0x000000ffff877224 */ /* 0x000fe400078e008a */
[----:B------:R-:W-:-:S07]  /*12a40*/  IMAD.MOV.U32 R22, RZ, RZ, R21 ;  /* 0x000000ffff167224 */ /* 0x000fce00078e0015 */
.L_x_38005:
[----:B------:R-:W-:Y:S05]  /*12a50*/  BSYNC B1 ;  /* 0x0000000000017941 */ /* 0x000fea0003800000 */
.L_x_38003:
        /* <DEDUP_REMOVED lines=11> */
.L_x_38007:
[----:B------:R-:W-:Y:S01]  /*12b10*/  MOV R136, R3 ;  /* 0x0000000300887202 */ /* 0x000fe20000000f00 */
[----:B------:R-:W-:Y:S01]  /*12b20*/  IMAD.MOV.U32 R138, RZ, RZ, R135 ;  /* 0x000000ffff8a7224 */ /* 0x000fe200078e0087 */
[----:B------:R-:W-:Y:S01]  /*12b30*/  MOV R21, R20 ;  /* 0x0000001400157202 */ /* 0x000fe20000000f00 */
[----:B------:R-:W-:-:S07]  /*12b40*/  IMAD.MOV.U32 R85, RZ, RZ, R84 ;  /* 0x000000ffff557224 */ /* 0x000fce00078e0054 */
.L_x_38008:
[----:B------:R-:W-:Y:S05]  /*12b50*/  BSYNC B1 ;  /* 0x0000000000017941 */ /* 0x000fea0003800000 */
.L_x_38006:
        /* <DEDUP_REMOVED lines=11> */
.L_x_38010:
[----:B------:R-:W-:Y:S01]  /*12c10*/  IMAD.MOV.U32 R3, RZ, RZ, R136 ;  /* 0x000000ffff037224 */ /* 0x000fe200078e0088 */
[----:B------:R-:W-:Y:S01]  /*12c20*/  MOV R135, R138 ;  /* 0x0000008a00877202 */ /* 0x000fe20000000f00 */
[----:B------:R-:W-:Y:S02]  /*12c30*/  IMAD.MOV.U32 R84, RZ, RZ, R91 ;  /* 0x000000ffff547224 */ /* 0x000fe400078e005b */
[----:B------:R-:W-:-:S07]  /*12c40*/  IMAD.MOV.U32 R20, RZ, RZ, R27 ;  /* 0x000000ffff147224 */ /* 0x000fce00078e001b */
.L_x_38011:
[----:B------:R-:W-:Y:S05]  /*12c50*/  BSYNC B1 ;  /* 0x0000000000017941 */ /* 0x000fea0003800000 */
.L_x_38009:
        /* <DEDUP_REMOVED lines=11> */
.L_x_38013:
[----:B------:R-:W-:Y:S01]  /*12d10*/  IMAD.MOV.U32 R136, RZ, RZ, R3 ;  /* 0x000000ffff887224 */ /* 0x000fe200078e0003 */
[----:B------:R-:W-:Y:S01]  /*12d20*/  MOV R91, R90 ;  /* 0x0000005a005b7202 */ /* 0x000fe20000000f00 */
[----:B------:R-:W-:Y:S02]  /*12d30*/  IMAD.MOV.U32 R138, RZ, RZ, R135 ;  /* 0x000000ffff8a7224 */ /* 0x000fe400078e0087 */
[----:B------:R-:W-:-:S07]  /*12d40*/  IMAD.MOV.U32 R27, RZ, RZ, R26 ;  /* 0x000000ffff1b7224 */ /* 0x000fce00078e001a */
.L_x_38014:
[----:B------:R-:W-:Y:S05]  /*12d50*/  BSYNC B1 ;  /* 0x0000000000017941 */ /* 0x000fea0003800000 */
.L_x_38012:
        /* <DEDUP_REMOVED lines=11> */
.L_x_38016:
[----:B------:R-:W-:Y:S01]  /*12e10*/  MOV R3, R136 ;  /* 0x0000008800037202 */ /* 0x000fe20000000f00 */
[----:B------:R-:W-:Y:S01]  /*12e20*/  IMAD.MOV.U32 R135, RZ, RZ, R138 ;  /* 0x000000ffff877224 */ /* 0x000fe200078e008a */
[----:B------:R-:W-:Y:S01]  /*12e30*/  MOV R26, R25 ;  /* 0x00000019001a7202 */ /* 0x000fe20000000f00 */
[----:B------:R-:W-:-:S07]  /*12e40*/  IMAD.MOV.U32 R90, RZ, RZ, R89 ;  /* 0x000000ffff5a7224 */ /* 0x000fce00078e0059 */
.L_x_38017:
[----:B------:R-:W-:Y:S05]  /*12e50*/  BSYNC B1 ;  /* 0x0000000000017941 */ /* 0x000fea0003800000 */
.L_x_38015:
        /* <DEDUP_REMOVED lines=11> */
.L_x_38019:
[----:B------:R-:W-:Y:S01]  /*12f10*/  IMAD.MOV.U32 R136, RZ, RZ, R3 ;  /* 0x000000ffff887224 */ /* 0x000fe200078e0003 */
[----:B------:R-:W-:Y:S01]  /*12f20*/  MOV R138, R135 ;  /* 0x00000087008a7202 */ /* 0x000fe20000000f00 */
[----:B------:R-:W-:Y:S02]  /*12f30*/  IMAD.MOV.U32 R89, RZ, RZ, R88 ;  /* 0x000000ffff597224 */ /* 0x000fe400078e0058 */
[----:B------:R-:W-:-:S07]  /*12f40*/  IMAD.MOV.U32 R25, RZ, RZ, R24 ;  /* 0x000000ffff197224 */ /* 0x000fce00078e0018 */
.L_x_38020:
[----:B------:R-:W-:Y:S05]  /*12f50*/  BSYNC B1 ;  /* 0x0000000000017941 */ /* 0x000fea0003800000 */
.L_x_38018:
        /* <DEDUP_REMOVED lines=11> */
.L_x_38022:
[----:B------:R-:W-:Y:S01]  /*13010*/  IMAD.MOV.U32 R3, RZ, RZ, R136 ;  /* 0x000000ffff037224 */ /* 0x000fe200078e0088 */
[----:B------:R-:W-:Y:S01]  /*13020*/  MOV R88, R95 ;  /* 0x0000005f00587202 */ /* 0x000fe20000000f00 */
[----:B------:R-:W-:Y:S02]  /*13030*/  IMAD.MOV.U32 R135, RZ, RZ, R138 ;  /* 0x000000ffff877224 */ /* 0x000fe400078e008a */
[----:B------:R-:W-:-:S07]  /*13040*/  IMAD.MOV.U32 R24, RZ, RZ, R31 ;  /* 0x000000ffff187224 */ /* 0x000fce00078e001f */
.L_x_38023:
[----:B------:R-:W-:Y:S05]  /*13050*/  BSYNC B1 ;  /* 0x0000000000017941 */ /* 0x000fea0003800000 */
.L_x_38021:
        /* <DEDUP_REMOVED lines=11> */
.L_x_38025:
[----:B------:R-:W-:Y:S01]  /*13110*/  MOV R136, R3 ;  /* 0x0000000300887202 */ /* 0x000fe20000000f00 */
[----:B------:R-:W-:Y:S01]  /*13120*/  IMAD.MOV.U32 R138, RZ, RZ, R135 ;  /* 0x000000ffff8a7224 */ /* 0x000fe200078e0087 */
[----:B------:R-:W-:Y:S01]  /*13130*/  MOV R31, R30 ;  /* 0x0000001e001f7202 */ /* 0x000fe20000000f00 */
[----:B------:R-:W-:-:S07]  /*13140*/  IMAD.MOV.U32 R95, RZ, RZ, R94 ;  /* 0x000000ffff5f7224 */ /* 0x000fce00078e005e */
.L_x_38026:
[----:B------:R-:W-:Y:S05]  /*13150*/  BSYNC B1 ;  /* 0x0000000000017941 */ /* 0x000fea0003800000 */
.L_x_38024:
        /* <DEDUP_REMOVED lines=11> */
.L_x_38028:
[----:B------:R-:W-:Y:S01]  /*13210*/  IMAD.MOV.U32 R3, RZ, RZ, R136 ;  /* 0x000000ffff037224 */ /* 0x000fe200078e0088 */
[----:B------:R-:W-:Y:S01]  /*13220*/  MOV R135, R138 ;  /* 0x0000008a00877202 */ /* 0x000fe20000000f00 */
[----:B------:R-:W-:Y:S02]  /*13230*/  IMAD.MOV.U32 R94, RZ, RZ, R93 ;  /* 0x000000ffff5e7224 */ /* 0x000fe400078e005d */
[----:B------:R-:W-:-:S07]  /*13240*/  IMAD.MOV.U32 R30, RZ, RZ, R29 ;  /* 0x000000ffff1e7224 */ /* 0x000fce00078e001d */
.L_x_38029:
[----:B------:R-:W-:Y:S05]  /*13250*/  BSYNC B1 ;  /* 0x0000000000017941 */ /* 0x000fea0003800000 */
.L_x_38027:
        /* <DEDUP_REMOVED lines=11> */
.L_x_38031:
[----:B------:R-:W-:Y:S01]  /*13310*/  IMAD.MOV.U32 R136, RZ, RZ, R3 ;  /* 0x000000ffff887224 */ /* 0x000fe200078e0003 */
[----:B------:R-:W-:Y:S01]  /*13320*/  MOV R93, R92 ;  /* 0x0000005c005d7202 */ /* 0x000fe20000000f00 */
[----:B------:R-:W-:Y:S02]  /*13330*/  IMAD.MOV.U32 R138, RZ, RZ, R135 ;  /* 0x000000ffff8a7224 */ /* 0x000fe400078e0087 */
[----:B------:R-:W-:-:S07]  /*13340*/  IMAD.MOV.U32 R29, RZ, RZ, R28 ;  /* 0x000000ffff1d7224 */ /* 0x000fce00078e001c */
.L_x_38032:
[----:B------:R-:W-:Y:S05]  /*13350*/  BSYNC B1 ;  /* 0x0000000000017941 */ /* 0x000fea0003800000 */
.L_x_38030:
        /* <DEDUP_REMOVED lines=11> */
.L_x_38034:
[----:B------:R-:W-:Y:S01]  /*13410*/  MOV R3, R136 ;  /* 0x0000008800037202 */ /* 0x000fe20000000f00 */
[----:B------:R-:W-:Y:S01]  /*13420*/  IMAD.MOV.U32 R135, RZ, RZ, R138 ;  /* 0x000000ffff877224 */ /* 0x000fe200078e008a */
[----:B------:R-:W-:Y:S01]  /*13430*/  MOV R28, R35 ;  /* 0x00000023001c7202 */ /* 0x000fe20000000f00 */
[----:B------:R-:W-:-:S07]  /*13440*/  IMAD.MOV.U32 R92, RZ, RZ, R99 ;  /* 0x000000ffff5c7224 */ /* 0x000fce00078e0063 */
.L_x_38035:
[----:B------:R-:W-:Y:S05]  /*13450*/  BSYNC B1 ;  /* 0x0000000000017941 */ /* 0x000fea0003800000 */
.L_x_38033:
        /* <DEDUP_REMOVED lines=11> */
.L_x_38037:
[----:B------:R-:W-:Y:S01]  /*13510*/  IMAD.MOV.U32 R136, RZ, RZ, R3 ;  /* 0x000000ffff887224 */ /* 0x000fe200078e0003 */
[----:B------:R-:W-:Y:S01]  /*13520*/  MOV R138, R135 ;  /* 0x00000087008a7202 */ /* 0x000fe20000000f00 */
[----:B------:R-:W-:Y:S02]  /*13530*/  IMAD.MOV.U32 R99, RZ, RZ, R98 ;  /* 0x000000ffff637224 */ /* 0x000fe400078e0062 */
[----:B------:R-:W-:-:S07]  /*13540*/  IMAD.MOV.U32 R35, RZ, RZ, R34 ;  /* 0x000000ffff237224 */ /* 0x000fce00078e0022 */
.L_x_38038:
[----:B------:R-:W-:Y:S05]  /*13550*/  BSYNC B1 ;  /* 0x0000000000017941 */ /* 0x000fea0003800000 */
.L_x_38036:
        /* <DEDUP_REMOVED lines=11> */
.L_x_38040:
[----:B------:R-:W-:Y:S01]  /*13610*/  IMAD.MOV.U32 R3, RZ, RZ, R136 ;  /* 0x000000ffff037224 */ /* 0x000fe200078e0088 */
[----:B------:R-:W-:Y:S01]  /*13620*/  MOV R98, R97 ;  /* 0x0000006100627202 */ /* 0x000fe20000000f00 */
[----:B------:R-:W-:Y:S02]  /*13630*/  IMAD.MOV.U32 R135, RZ, RZ, R138 ;  /* 0x000000ffff877224 */ /* 0x000fe400078e008a */
[----:B------:R-:W-:-:S07]  /*13640*/  IMAD.MOV.U32 R34, RZ, RZ, R33 ;  /* 0x000000ffff227224 */ /* 0x000fce00078e0021 */
.L_x_38041:
[----:B------:R-:W-:Y:S05]  /*13650*/  BSYNC B1 ;  /* 0x0000000000017941 */ /* 0x000fea0003800000 */
.L_x_38039:
        /* <DEDUP_REMOVED lines=11> */
.L_x_38043:
[----:B------:R-:W-:Y:S01]  /*13710*/  MOV R136, R3 ;  /* 0x0000000300887202 */ /* 0x000fe20000000f00 */
[----:B------:R-:W-:Y:S01]  /*13720*/  IMAD.MOV.U32 R138, RZ, RZ, R135 ;  /* 0x000000ffff8a7224 */ /* 0x000fe200078e0087 */
[----:B------:R-:W-:Y:S01]  /*13730*/  MOV R33, R32 ;  /* 0x0000002000217202 */ /* 0x000fe20000000f00 */
[----:B------:R-:W-:-:S07]  /*13740*/  IMAD.MOV.U32 R97, RZ, RZ, R96 ;  /* 0x000000ffff617224 */ /* 0x000fce00078e0060 */
.L_x_38044:
[----:B------:R-:W-:Y:S05]  /*13750*/  BSYNC B1 ;  /* 0x0000000000017941 */ /* 0x000fea0003800000 */
.L_x_38042:
        /* <DEDUP_REMOVED lines=11> */
.L_x_38046:
[----:B------:R-:W-:Y:S01]  /*13810*/  IMAD.MOV.U32 R3, RZ, RZ, R136 ;  /* 0x000000ffff037224 */ /* 0x000fe200078e0088 */
[----:B------:R-:W-:Y:S01]  /*13820*/  MOV R135, R138 ;  /* 0x0000008a00877202 */ /* 0x000fe20000000f00 */
[----:B------:R-:W-:Y:S02]  /*13830*/  IMAD.MOV.U32 R96, RZ, RZ, R103 ;  /* 0x000000ffff607224 */ /* 0x000fe400078e0067 */
[----:B------:R-:W-:-:S07]  /*13840*/  IMAD.MOV.U32 R32, RZ, RZ, R39 ;  /* 0x000000ffff207224 */ /* 0x000fce00078e0027 */
.L_x_38047:
[----:B------:R-:W-:Y:S05]  /*13850*/  BSYNC B1 ;  /* 0x0000000000017941 */ /* 0x000fea0003800000 */
.L_x_38045:
        /* <DEDUP_REMOVED lines=11> */
.L_x_38049:
[----:B------:R-:W-:Y:S01]  /*13910*/  IMAD.MOV.U32 R136, RZ, RZ, R3 ;  /* 0x000000ffff887224 */ /* 0x000fe200078e0003 */
[----:B------:R-:W-:Y:S01]  /*13920*/  MOV R103, R102 ;  /* 0x0000006600677202 */ /* 0x000fe20000000f00 */
[----:B------:R-:W-:Y:S02]  /*13930*/  IMAD.MOV.U32 R138, RZ, RZ, R135 ;  /* 0x000000ffff8a7224 */ /* 0x000fe400078e0087 */
[----:B------:R-:W-:-:S07]  /*13940*/  IMAD.MOV.U32 R39, RZ, RZ, R38 ;  /* 0x000000ffff277224 */ /* 0x000fce00078e0026 */
.L_x_38050:
[----:B------:R-:W-:Y:S05]  /*13950*/  BSYNC B1 ;  /* 0x0000000000017941 */ /* 0x000fea0003800000 */
.L_x_38048:
        /* <DEDUP_REMOVED lines=11> */
.L_x_38052:
[----:B------:R-:W-:Y:S01]  /*13a10*/  MOV R3, R136 ;  /* 0x0000008800037202 */ /* 0x000fe20000000f00 */
[----:B------:R-:W-:Y:S01]  /*13a20*/  IMAD.MOV.U32 R135, RZ, RZ, R138 ;  /* 0x000000ffff877224 */ /* 0x000fe200078e008a */
[----:B------:R-:W-:Y:S01]  /*13a30*/  MOV R38, R37 ;  /* 0x0000002500267202 */ /* 0x000fe20000000f00 */
[----:B------:R-:W-:-:S07]  /*13a40*/  IMAD.MOV.U32 R102, RZ, RZ, R101 ;  /* 0x000000ffff667224 */ /* 0x000fce00078e0065 */
.L_x_38053:
[----:B------:R-:W-:Y:S05]  /*13a50*/  BSYNC B1 ;  /* 0x0000000000017941 */ /* 0x000fea0003800000 */
.L_x_38051:
        /* <DEDUP_REMOVED lines=11> */
.L_x_38055:
[----:B------:R-:W-:Y:S01]  /*13b10*/  IMAD.MOV.U32 R136, RZ, RZ, R3 ;  /* 0x000000ffff887224 */ /* 0x000fe200078e0003 */
[----:B------:R-:W-:Y:S01]  /*13b20*/  MOV R138, R135 ;  /* 0x00000087008a7202 */ /* 0x000fe20000000f00 */
[----:B------:R-:W-:Y:S02]  /*13b30*/  IMAD.MOV.U32 R101, RZ, RZ, R100 ;  /* 0x000000ffff657224 */ /* 0x000fe400078e0064 */
[----:B------:R-:W-:-:S07]  /*13b40*/  IMAD.MOV.U32 R37, RZ, RZ, R36 ;  /* 0x000000ffff257224 */ /* 0x000fce00078e0024 */
.L_x_38056:
[----:B------:R-:W-:Y:S05]  /*13b50*/  BSYNC B1 ;  /* 0x0000000000017941 */ /* 0x000fea0003800000 */
.L_x_38054:
        /* <DEDUP_REMOVED lines=11> */
.L_x_38058:
[----:B------:R-:W-:Y:S01]  /*13c10*/  IMAD.MOV.U32 R3, RZ, RZ, R136 ;  /* 0x000000ffff037224 */ /* 0x000fe200078e0088 */
[----:B------:R-:W-:Y:S01]  /*13c20*/  MOV R100, R107 ;  /* 0x0000006b00647202 */ /* 0x000fe20000000f00 */
[----:B------:R-:W-:Y:S02]  /*13c30*/  IMAD.MOV.U32 R135, RZ, RZ, R138 ;  /* 0x000000ffff877224 */ /* 0x000fe400078e008a */
[----:B------:R-:W-:-:S07]  /*13c40*/  IMAD.MOV.U32 R36, RZ, RZ, R43 ;  /* 0x000000ffff247224 */ /* 0x000fce00078e002b */
.L_x_38059:
[----:B------:R-:W-:Y:S05]  /*13c50*/  BSYNC B1 ;  /* 0x0000000000017941 */ /* 0x000fea0003800000 */
.L_x_38057:
        /* <DEDUP_REMOVED lines=11> */
.L_x_38061:
[----:B------:R-:W-:Y:S01]  /*13d10*/  MOV R136, R3 ;  /* 0x0000000300887202 */ /* 0x000fe20000000f00 */
[----:B------:R-:W-:Y:S01]  /*13d20*/  IMAD.MOV.U32 R138, RZ, RZ, R135 ;  /* 0x000000ffff8a7224 */ /* 0x000fe200078e0087 */
[----:B------:R-:W-:Y:S01]  /*13d30*/  MOV R43, R42 ;  /* 0x0000002a002b7202 */ /* 0x000fe20000000f00 */
[----:B------:R-:W-:-:S07]  /*13d40*/  IMAD.MOV.U32 R107, RZ, RZ, R106 ;  /* 0x000000ffff6b7224 */ /* 0x000fce00078e006a */
.L_x_38062:
[----:B------:R-:W-:Y:S05]  /*13d50*/  BSYNC B1 ;  /* 0x0000000000017941 */ /* 0x000fea0003800000 */
.L_x_38060:
        /* <DEDUP_REMOVED lines=11> */
.L_x_38064:
[----:B------:R-:W-:Y:S01]  /*13e10*/  IMAD.MOV.U32 R3, RZ, RZ, R136 ;  /* 0x000000ffff037224 */ /* 0x000fe200078e0088 */
[----:B------:R-:W-:Y:S01]  /*13e20*/  MOV R135, R138 ;  /* 0x0000008a00877202 */ /* 0x000fe20000000f00 */
[----:B------:R-:W-:Y:S02]  /*13e30*/  IMAD.MOV.U32 R106, RZ, RZ, R105 ;  /* 0x000000ffff6a7224 */ /* 0x000fe400078e0069 */
[----:B------:R-:W-:-:S07]  /*13e40*/  IMAD.MOV.U32 R42, RZ, RZ, R41 ;  /* 0x000000ffff2a7224 */ /* 0x000fce00078e0029 */
.L_x_38065:
[----:B------:R-:W-:Y:S05]  /*13e50*/  BSYNC B1 ;  /* 0x0000000000017941 */ /* 0x000fea0003800000 */
.L_x_38063:
        /* <DEDUP_REMOVED lines=11> */
.L_x_38067:
[----:B------:R-:W-:Y:S01]  /*13f10*/  IMAD.MOV.U32 R136, RZ, RZ, R3 ;  /* 0x000000ffff887224 */ /* 0x000fe200078e0003 */
[----:B------:R-:W-:Y:S01]  /*13f20*/  MOV R105, R104 ;  /* 0x0000006800697202 */ /* 0x000fe20000000f00 */
[----:B------:R-:W-:Y:S02]  /*13f30*/  IMAD.MOV.U32 R138, RZ, RZ, R135 ;  /* 0x000000ffff8a7224 */ /* 0x000fe400078e0087 */
[----:B------:R-:W-:-:S07]  /*13f40*/  IMAD.MOV.U32 R41, RZ, RZ, R40 ;  /* 0x000000ffff297224 */ /* 0x000fce00078e0028 */
.L_x_38068:
[----:B------:R-:W-:Y:S05]  /*13f50*/  BSYNC B1 ;  /* 0x0000000000017941 */ /* 0x000fea0003800000 */
.L_x_38066:
        /* <DEDUP_REMOVED lines=11> */
.L_x_38070:
[----:B------:R-:W-:Y:S01]  /*14010*/  MOV R3, R136 ;  /* 0x0000008800037202 */ /* 0x000fe20000000f00 */
[----:B------:R-:W-:Y:S01]  /*14020*/  IMAD.MOV.U32 R135, RZ, RZ, R138 ;  /* 0x000000ffff877224 */ /* 0x000fe200078e008a */
[----:B------:R-:W-:Y:S01]  /*14030*/  MOV R40, R47 ;  /* 0x0000002f00287202 */ /* 0x000fe20000000f00 */
[----:B------:R-:W-:-:S07]  /*14040*/  IMAD.MOV.U32 R104, RZ, RZ, R111 ;  /* 0x000000ffff687224 */ /* 0x000fce00078e006f */
.L_x_38071:
[----:B------:R-:W-:Y:S05]  /*14050*/  BSYNC B1 ;  /* 0x0000000000017941 */ /* 0x000fea0003800000 */
.L_x_38069:
        /* <DEDUP_REMOVED lines=11> */
.L_x_38073:
[----:B------:R-:W-:Y:S01]  /*14110*/  IMAD.MOV.U32 R136, RZ, RZ, R3 ;  /* 0x000000ffff887224 */ /* 0x000fe200078e0003 */
[----:B------:R-:W-:Y:S01]  /*14120*/  MOV R138, R135 ;  /* 0x00000087008a7202 */ /* 0x000fe20000000f00 */
[----:B------:R-:W-:Y:S02]  /*14130*/  IMAD.MOV.U32 R111, RZ, RZ, R110 ;  /* 0x000000ffff6f7224 */ /* 0x000fe400078e006e */
[----:B------:R-:W-:-:S07]  /*14140*/  IMAD.MOV.U32 R47, RZ, RZ, R46 ;  /* 0x000000ffff2f7224 */ /* 0x000fce00078e002e */
.L_x_38074:
[----:B------:R-:W-:Y:S05]  /*14150*/  BSYNC B1 ;  /* 0x0000000000017941 */ /* 0x000fea0003800000 */
.L_x_38072:
        /* <DEDUP_REMOVED lines=11> */
.L_x_38076:
[----:B------:R-:W-:Y:S01]  /*14210*/  IMAD.MOV.U32 R3, RZ, RZ, R136 ;  /* 0x000000ffff037224 */ /* 0x000fe200078e0088 */
[----:B------:R-:W-:Y:S01]  /*14220*/  MOV R110, R109 ;  /* 0x0000006d006e7202 */ /* 0x000fe20000000f00 */
[----:B------:R-:W-:Y:S02]  /*14230*/  IMAD.MOV.U32 R135, RZ, RZ, R138 ;  /* 0x000000ffff877224 */ /* 0x000fe400078e008a */
[----:B------:R-:W-:-:S07]  /*14240*/  IMAD.MOV.U32 R46, RZ, RZ, R45 ;  /* 0x000000ffff2e7224 */ /* 0x000fce00078e002d */
.L_x_38077:
[----:B------:R-:W-:Y:S05]  /*14250*/  BSYNC B1 ;  /* 0x0000000000017941 */ /* 0x000fea0003800000 */
.L_x_38075:
        /* <DEDUP_REMOVED lines=11> */
.L_x_38079:
[----:B------:R-:W-:Y:S01]  /*14310*/  MOV R136, R3 ;  /* 0x0000000300887202 */ /* 0x000fe20000000f00 */
[----:B------:R-:W-:Y:S01]  /*14320*/  IMAD.MOV.U32 R138, RZ, RZ, R135 ;  /* 0x000000ffff8a7224 */ /* 0x000fe200078e0087 */
[----:B------:R-:W-:Y:S01]  /*14330*/  MOV R45, R44 ;  /* 0x0000002c002d7202 */ /* 0x000fe20000000f00 */
[----:B------:R-:W-:-:S07]  /*14340*/  IMAD.MOV.U32 R109, RZ, RZ, R108 ;  /* 0x000000ffff6d7224 */ /* 0x000fce00078e006c */
.L_x_38080:
[----:B------:R-:W-:Y:S05]  /*14350*/  BSYNC B1 ;  /* 0x0000000000017941 */ /* 0x000fea0003800000 */
.L_x_38078:
        /* <DEDUP_REMOVED lines=11> */
.L_x_38082:
[----:B------:R-:W-:Y:S01]  /*14410*/  IMAD.MOV.U32 R3, RZ, RZ, R136 ;  /* 0x000000ffff037224 */ /* 0x000fe200078e0088 */
[----:B------:R-:W-:Y:S01]  /*14420*/  MOV R135, R138 ;  /* 0x0000008a00877202 */ /* 0x000fe20000000f00 */
[----:B------:R-:W-:Y:S02]  /*14430*/  IMAD.MOV.U32 R108, RZ, RZ, R115 ;  /* 0x000000ffff6c7224 */ /* 0x000fe400078e0073 */
[----:B------:R-:W-:-:S07]  /*14440*/  IMAD.MOV.U32 R44, RZ, RZ, R51 ;  /* 0x000000ffff2c7224 */ /* 0x000fce00078e0033 */
.L_x_38083:
[----:B------:R-:W-:Y:S05]  /*14450*/  BSYNC B1 ;  /* 0x0000000000017941 */ /* 0x000fea0003800000 */
.L_x_38081:
        /* <DEDUP_REMOVED lines=11> */
.L_x_38085:
[----:B------:R-:W-:Y:S01]  /*14510*/  IMAD.MOV.U32 R136, RZ, RZ, R3 ;  /* 0x000000ffff887224 */ /* 0x000fe200078e0003 */
[----:B------:R-:W-:Y:S01]  /*14520*/  MOV R115, R114 ;  /* 0x0000007200737202 */ /* 0x000fe20000000f00 */
[----:B------:R-:W-:Y:S02]  /*14530*/  IMAD.MOV.U32 R138, RZ, RZ, R135 ;  /* 0x000000ffff8a7224 */ /* 0x000fe400078e0087 */
[----:B------:R-:W-:-:S07]  /*14540*/  IMAD.MOV.U32 R51, RZ, RZ, R50 ;  /* 0x000000ffff337224 */ /* 0x000fce00078e0032 */
.L_x_38086:
[----:B------:R-:W-:Y:S05]  /*14550*/  BSYNC B1 ;  /* 0x0000000000017941 */ /* 0x000fea0003800000 */
.L_x_38084:
        /* <DEDUP_REMOVED lines=11> */
.L_x_38088:
[----:B------:R-:W-:Y:S01]  /*14610*/  MOV R3, R136 ;  /* 0x0000008800037202 */ /* 0x000fe20000000f00 */
[----:B------:R-:W-:Y:S01]  /*14620*/  IMAD.MOV.U32 R135, RZ, RZ, R138 ;  /* 0x000000ffff877224 */ /* 0x000fe200078e008a */
[----:B------:R-:W-:Y:S01]  /*14630*/  MOV R50, R49 ;  /* 0x0000003100327202 */ /* 0x000fe20000000f00 */
[----:B------:R-:W-:-:S07]  /*14640*/  IMAD.MOV.U32 R114, RZ, RZ, R113 ;  /* 0x000000ffff727224 */ /* 0x000fce00078e0071 */
.L_x_38089:
[----:B------:R-:W-:Y:S05]  /*14650*/  BSYNC B1 ;  /* 0x0000000000017941 */ /* 0x000fea0003800000 */
.L_x_38087:
        /* <DEDUP_REMOVED lines=11> */
.L_x_38091:
[----:B------:R-:W-:Y:S01]  /*14710*/  IMAD.MOV.U32 R136, RZ, RZ, R3 ;  /* 0x000000ffff887224 */ /* 0x000fe200078e0003 */
[----:B------:R-:W-:Y:S01]  /*14720*/  MOV R138, R135 ;  /* 0x00000087008a7202 */ /* 0x000fe20000000f00 */
[----:B------:R-:W-:Y:S02]  /*14730*/  IMAD.MOV.U32 R113, RZ, RZ, R112 ;  /* 0x000000ffff717224 */ /* 0x000fe400078e0070 */
[----:B------:R-:W-:-:S07]  /*14740*/  IMAD.MOV.U32 R49, RZ, RZ, R48 ;  /* 0x000000ffff317224 */ /* 0x000fce00078e0030 */
.L_x_38092:
[----:B------:R-:W-:Y:S05]  /*14750*/  BSYNC B1 ;  /* 0x0000000000017941 */ /* 0x000fea0003800000 */
.L_x_38090:
        /* <DEDUP_REMOVED lines=11> */
.L_x_38094:
[----:B------:R-:W-:Y:S01]  /*14810*/  IMAD.MOV.U32 R3, RZ, RZ, R136 ;  /* 0x000000ffff037224 */ /* 0x000fe200078e0088 */
[----:B------:R-:W-:Y:S01]  /*14820*/  MOV R112, R119 ;  /* 0x0000007700707202 */ /* 0x000fe20000000f00 */
[----:B------:R-:W-:Y:S02]  /*14830*/  IMAD.MOV.U32 R135, RZ, RZ, R138 ;  /* 0x000000ffff877224 */ /* 0x000fe400078e008a */
[----:B------:R-:W-:-:S07]  /*14840*/  IMAD.MOV.U32 R48, RZ, RZ, R55 ;  /* 0x000000ffff307224 */ /* 0x000fce00078e0037 */
.L_x_38095:
[----:B------:R-:W-:Y:S05]  /*14850*/  BSYNC B1 ;  /* 0x0000000000017941 */ /* 0x000fea0003800000 */
.L_x_38093:
        /* <DEDUP_REMOVED lines=11> */
.L_x_38097:
[----:B------:R-:W-:Y:S01]  /*14910*/  MOV R136, R3 ;  /* 0x0000000300887202 */ /* 0x000fe20000000f00 */
[----:B------:R-:W-:Y:S01]  /*14920*/  IMAD.MOV.U32 R138, RZ, RZ, R135 ;  /* 0x000000ffff8a7224 */ /* 0x000fe200078e0087 */
[----:B------:R-:W-:Y:S01]  /*14930*/  MOV R55, R54 ;  /* 0x0000003600377202 */ /* 0x000fe20000000f00 */
[----:B------:R-:W-:-:S07]  /*14940*/  IMAD.MOV.U32 R119, RZ, RZ, R118 ;  /* 0x000000ffff777224 */ /* 0x000fce00078e0076 */
.L_x_38098:
[----:B------:R-:W-:Y:S05]  /*14950*/  BSYNC B1 ;  /* 0x0000000000017941 */ /* 0x000fea0003800000 */
.L_x_38096:
        /* <DEDUP_REMOVED lines=11> */
.L_x_38100:
[----:B------:R-:W-:Y:S01]  /*14a10*/  IMAD.MOV.U32 R3, RZ, RZ, R136 ;  /* 0x000000ffff037224 */ /* 0x000fe200078e0088 */
[----:B------:R-:W-:Y:S01]  /*14a20*/  MOV R135, R138 ;  /* 0x0000008a00877202 */ /* 0x000fe20000000f00 */
[----:B------:R-:W-:Y:S02]  /*14a30*/  IMAD.MOV.U32 R118, RZ, RZ, R117 ;  /* 0x000000ffff767224 */ /* 0x000fe400078e0075 */
[----:B------:R-:W-:-:S07]  /*14a40*/  IMAD.MOV.U32 R54, RZ, RZ, R53 ;  /* 0x000000ffff367224 */ /* 0x000fce00078e0035 */
.L_x_38101:
[----:B------:R-:W-:Y:S05]  /*14a50*/  BSYNC B1 ;  /* 0x0000000000017941 */ /* 0x000fea0003800000 */
.L_x_38099:
        /* <DEDUP_REMOVED lines=11> */
.L_x_38103:
[----:B------:R-:W-:Y:S01]  /*14b10*/  IMAD.MOV.U32 R136, RZ, RZ, R3 ;  /* 0x000000ffff887224 */ /* 0x000fe200078e0003 */
[----:B------:R-:W-:Y:S01]  /*14b20*/  MOV R117, R116 ;  /* 0x0000007400757202 */ /* 0x000fe20000000f00 */
[----:B------:R-:W-:Y:S02]  /*14b30*/  IMAD.MOV.U32 R138, RZ, RZ, R135 ;  /* 0x000000ffff8a7224 */ /* 0x000fe400078e0087 */
[----:B------:R-:W-:-:S07]  /*14b40*/  IMAD.MOV.U32 R53, RZ, RZ, R52 ;  /* 0x000000ffff357224 */ /* 0x000fce00078e0034 */
.L_x_38104:
[----:B------:R-:W-:Y:S05]  /*14b50*/  BSYNC B1 ;  /* 0x0000000000017941 */ /* 0x000fea0003800000 */
.L_x_38102:
        /* <DEDUP_REMOVED lines=11> */
.L_x_38106:
[----:B------:R-:W-:Y:S01]  /*14c10*/  MOV R3, R136 ;  /* 0x0000008800037202 */ /* 0x000fe20000000f00 */
[----:B------:R-:W-:Y:S01]  /*14c20*/  IMAD.MOV.U32 R135, RZ, RZ, R138 ;  /* 0x000000ffff877224 */ /* 0x000fe200078e008a */
[----:B------:R-:W-:Y:S01]  /*14c30*/  MOV R52, R59 ;  /* 0x0000003b00347202 */ /* 0x000fe20000000f00 */
[----:B------:R-:W-:-:S07]  /*14c40*/  IMAD.MOV.U32 R116, RZ, RZ, R123 ;  /* 0x000000ffff747224 */ /* 0x000fce00078e007b */
.L_x_38107:
[----:B------:R-:W-:Y:S05]  /*14c50*/  BSYNC B1 ;  /* 0x0000000000017941 */ /* 0x000fea0003800000 */
.L_x_38105:
        /* <DEDUP_REMOVED lines=11> */
.L_x_38109:
[----:B------:R-:W-:Y:S01]  /*14d10*/  IMAD.MOV.U32 R136, RZ, RZ, R3 ;  /* 0x000000ffff887224 */ /* 0x000fe200078e0003 */
[----:B------:R-:W-:Y:S01]  /*14d20*/  MOV R138, R135 ;  /* 0x00000087008a7202 */ /* 0x000fe20000000f00 */
[----:B------:R-:W-:Y:S02]  /*14d30*/  IMAD.MOV.U32 R123, RZ, RZ, R122 ;  /* 0x000000ffff7b7224 */ /* 0x000fe400078e007a */
[----:B------:R-:W-:-:S07]  /*14d40*/  IMAD.MOV.U32 R59, RZ, RZ, R58 ;  /* 0x000000ffff3b7224 */ /* 0x000fce00078e003a */
.L_x_38110:
[----:B------:R-:W-:Y:S05]  /*14d50*/  BSYNC B1 ;  /* 0x0000000000017941 */ /* 0x000fea0003800000 */
.L_x_38108:
        /* <DEDUP_REMOVED lines=11> */
.L_x_38112:
[----:B------:R-:W-:Y:S01]  /*14e10*/  IMAD.MOV.U32 R3, RZ, RZ, R136 ;  /* 0x000000ffff037224 */ /* 0x000fe200078e0088 */
[----:B------:R-:W-:Y:S01]  /*14e20*/  MOV R122, R121 ;  /* 0x00000079007a7202 */ /* 0x000fe20000000f00 */
[----:B------:R-:W-:Y:S02]  /*14e30*/  IMAD.MOV.U32 R135, RZ, RZ, R138 ;  /* 0x000000ffff877224 */ /* 0x000fe400078e008a */
[----:B------:R-:W-:-:S07]  /*14e40*/  IMAD.MOV.U32 R58, RZ, RZ, R57 ;  /* 0x000000ffff3a7224 */ /* 0x000fce00078e0039 */
.L_x_38113:
[----:B------:R-:W-:Y:S05]  /*14e50*/  BSYNC B1 ;  /* 0x0000000000017941 */ /* 0x000fea0003800000 */
.L_x_38111:
        /* <DEDUP_REMOVED lines=11> */
.L_x_38115:
[----:B------:R-:W-:Y:S01]  /*14f10*/  MOV R136, R3 ;  /* 0x0000000300887202 */ /* 0x000fe20000000f00 */
[----:B------:R-:W-:Y:S01]  /*14f20*/  IMAD.MOV.U32 R138, RZ, RZ, R135 ;  /* 0x000000ffff8a7224 */ /* 0x000fe200078e0087 */
[----:B------:R-:W-:Y:S01]  /*14f30*/  MOV R57, R56 ;  /* 0x0000003800397202 */ /* 0x000fe20000000f00 */
[----:B------:R-:W-:-:S07]  /*14f40*/  IMAD.MOV.U32 R121, RZ, RZ, R120 ;  /* 0x000000ffff797224 */ /* 0x000fce00078e0078 */
.L_x_38116:
[----:B------:R-:W-:Y:S05]  /*14f50*/  BSYNC B1 ;  /* 0x0000000000017941 */ /* 0x000fea0003800000 */
.L_x_38114:
        /* <DEDUP_REMOVED lines=11> */
.L_x_38118:
[----:B------:R-:W-:Y:S01]  /*15010*/  IMAD.MOV.U32 R3, RZ, RZ, R136 ;  /* 0x000000ffff037224 */ /* 0x000fe200078e0088 */
[----:B------:R-:W-:Y:S01]  /*15020*/  MOV R135, R138 ;  /* 0x0000008a00877202 */ /* 0x000fe20000000f00 */
[----:B------:R-:W-:Y:S02]  /*15030*/  IMAD.MOV.U32 R120, RZ, RZ, R127 ;  /* 0x000000ffff787224 */ /* 0x000fe400078e007f */
[----:B------:R-:W-:-:S07]  /*15040*/  IMAD.MOV.U32 R56, RZ, RZ, R63 ;  /* 0x000000ffff387224 */ /* 0x000fce00078e003f */
.L_x_38119:
[----:B------:R-:W-:Y:S05]  /*15050*/  BSYNC B1 ;  /* 0x0000000000017941 */ /* 0x000fea0003800000 */
.L_x_38117:
        /* <DEDUP_REMOVED lines=11> */
.L_x_38121:
[----:B------:R-:W-:Y:S01]  /*15110*/  IMAD.MOV.U32 R136, RZ, RZ, R3 ;  /* 0x000000ffff887224 */ /* 0x000fe200078e0003 */
[----:B------:R-:W-:Y:S01]  /*15120*/  MOV R127, R126 ;  /* 0x0000007e007f7202 */ /* 0x000fe20000000f00 */
[----:B------:R-:W-:Y:S02]  /*15130*/  IMAD.MOV.U32 R138, RZ, RZ, R135 ;  /* 0x000000ffff8a7224 */ /* 0x000fe400078e0087 */
[----:B------:R-:W-:-:S07]  /*15140*/  IMAD.MOV.U32 R63, RZ, RZ, R62 ;  /* 0x000000ffff3f7224 */ /* 0x000fce00078e003e */
.L_x_38122:
[----:B------:R-:W-:Y:S05]  /*15150*/  BSYNC B1 ;  /* 0x0000000000017941 */ /* 0x000fea0003800000 */
.L_x_38120:
        /* <DEDUP_REMOVED lines=11> */
.L_x_38124:
[----:B------:R-:W-:Y:S01]  /*15210*/  MOV R3, R136 ;  /* 0x0000008800037202 */ /* 0x000fe20000000f00 */
[----:B------:R-:W-:Y:S01]  /*15220*/  IMAD.MOV.U32 R135, RZ, RZ, R138 ;  /* 0x000000ffff877224 */ /* 0x000fe200078e008a */
[----:B------:R-:W-:Y:S01]  /*15230*/  MOV R62, R61 ;  /* 0x0000003d003e7202 */ /* 0x000fe20000000f00 */
[----:B------:R-:W-:-:S07]  /*15240*/  IMAD.MOV.U32 R126, RZ, RZ, R125 ;  /* 0x000000ffff7e7224 */ /* 0x000fce00078e007d */
.L_x_38125:
[----:B------:R-:W-:Y:S05]  /*15250*/  BSYNC B1 ;  /* 0x0000000000017941 */ /* 0x000fea0003800000 */
.L_x_38123:
        /* <DEDUP_REMOVED lines=11> */
.L_x_38127:
[----:B------:R-:W-:Y:S01]  /*15310*/  IMAD.MOV.U32 R136, RZ, RZ, R3 ;  /* 0x000000ffff887224 */ /* 0x000fe200078e0003 */
[----:B------:R-:W-:Y:S01]  /*15320*/  MOV R138, R135 ;  /* 0x00000087008a7202 */ /* 0x000fe20000000f00 */
[----:B------:R-:W-:Y:S02]  /*15330*/  IMAD.MOV.U32 R125, RZ, RZ, R124 ;  /* 0x000000ffff7d7224 */ /* 0x000fe400078e007c */
[----:B------:R-:W-:-:S07]  /*15340*/  IMAD.MOV.U32 R61, RZ, RZ, R60 ;  /* 0x000000ffff3d7224 */ /* 0x000fce00078e003c */
.L_x_38128:
[----:B------:R-:W-:Y:S05]  /*15350*/  BSYNC B1 ;  /* 0x0000000000017941 */ /* 0x000fea0003800000 */
.L_x_38126:
        /* <DEDUP_REMOVED lines=11> */
.L_x_38130:
[----:B------:R-:W-:Y:S01]  /*15410*/  IMAD.MOV.U32 R3, RZ, RZ, R136 ;  /* 0x000000ffff037224 */ /* 0x000fe200078e0088 */
[----:B------:R-:W-:Y:S01]  /*15420*/  MOV R124, R131 ;  /* 0x00000083007c7202 */ /* 0x000fe20000000f00 */
[----:B------:R-:W-:Y:S02]  /*15430*/  IMAD.MOV.U32 R135, RZ, RZ, R138 ;  /* 0x000000ffff877224 */ /* 0x000fe400078e008a */
[----:B------:R-:W-:-:S07]  /*15440*/  IMAD.MOV.U32 R60, RZ, RZ, R67 ;  /* 0x000000ffff3c7224 */ /* 0x000fce00078e0043 */
.L_x_38131:
[----:B------:R-:W-:Y:S05]  /*15450*/  BSYNC B1 ;  /* 0x0000000000017941 */ /* 0x000fea0003800000 */
.L_x_38129:
        /* <DEDUP_REMOVED lines=11> */
.L_x_38133:
[----:B------:R-:W-:Y:S01]  /*15510*/  MOV R136, R3 ;  /* 0x0000000300887202 */ /* 0x000fe20000000f00 */
[----:B------:R-:W-:Y:S01]  /*15520*/  IMAD.MOV.U32 R138, RZ, RZ, R135 ;  /* 0x000000ffff8a7224 */ /* 0x000fe200078e0087 */
[----:B------:R-:W-:Y:S01]  /*15530*/  MOV R67, R66 ;  /* 0x0000004200437202 */ /* 0x000fe20000000f00 */
[----:B------:R-:W-:-:S07]  /*15540*/  IMAD.MOV.U32 R131, RZ, RZ, R130 ;  /* 0x000000ffff837224 */ /* 0x000fce00078e0082 */
.L_x_38134:
[----:B------:R-:W-:Y:S05]  /*15550*/  BSYNC B1 ;  /* 0x0000000000017941 */ /* 0x000fea0003800000 */
.L_x_38132:
        /* <DEDUP_REMOVED lines=11> */
.L_x_38136:
[----:B------:R-:W-:Y:S01]  /*15610*/  IMAD.MOV.U32 R3, RZ, RZ, R136 ;  /* 0x000000ffff037224 */ /* 0x000fe200078e0088 */
[----:B------:R-:W-:Y:S01]  /*15620*/  MOV R135, R138 ;  /* 0x0000008a00877202 */ /* 0x000fe20000000f00 */
[----:B------:R-:W-:Y:S02]  /*15630*/  IMAD.MOV.U32 R130, RZ, RZ, R129 ;  /* 0x000000ffff827224 */ /* 0x000fe400078e0081 */
[----:B------:R-:W-:-:S07]  /*15640*/  IMAD.MOV.U32 R66, RZ, RZ, R65 ;  /* 0x000000ffff427224 */ /* 0x000fce00078e0041 */
.L_x_38137:
[----:B------:R-:W-:Y:S05]  /*15650*/  BSYNC B1 ;  /* 0x0000000000017941 */ /* 0x000fea0003800000 */
.L_x_38135:
        /* <DEDUP_REMOVED lines=11> */
.L_x_38139:
[----:B------:R-:W-:Y:S01]  /*15710*/  MOV R129, R128 ;  /* 0x0000008000817202 */ /* 0x000fe20000000f00 */
[----:B------:R-:W-:Y:S01]  /*15720*/  IMAD.MOV.U32 R65, RZ, RZ, R64 ;  /* 0x000000ffff417224 */ /* 0x000fe200078e0040 */
[----:B------:R-:W-:Y:S01]  /*15730*/  MOV R64, R135 ;  /* 0x0000008700407202 */ /* 0x000fe20000000f00 */
[----:B------:R-:W-:Y:S02]  /*15740*/  IMAD.MOV.U32 R136, RZ, RZ, R3 ;  /* 0x000000ffff887224 */ /* 0x000fe400078e0003 */
[----:B------:R-:W-:Y:S02]  /*15750*/  IMAD.MOV.U32 R137, RZ, RZ, R135 ;  /* 0x000000ffff897224 */ /* 0x000fe400078e0087 */
[----:B------:R-:W-:-:S07]  /*15760*/  IMAD.MOV.U32 R128, RZ, RZ, R3 ;  /* 0x000000ffff807224 */ /* 0x000fce00078e0003 */
.L_x_38140:
[----:B------:R-:W-:Y:S05]  /*15770*/  BSYNC B1 ;  /* 0x0000000000017941 */ /* 0x000fea0003800000 */
.L_x_38138:
[----:B------:R-:W-:Y:S01]  /*15780*/  VIADD R0, R0, 0x4 ;  /* 0x0000000400007836 */ /* 0x000fe20000000000 */
[----:B------:R-:W-:Y:S06]  /*15790*/  @P1 BRA `(.L_x_38141) ;  /* 0xffffffc0000c1947 */ /* 0x000fec000383ffff */
[----:B------:R-:W-:Y:S01]  /*157a0*/  FADD.FTZ R2, R133, R132 ;  /* 0x0000008485027221 */ /* 0x000fe20000010000 */
[----:B------:R-:W-:Y:S01]  /*157b0*/  IMAD.MOV.U32 R3, RZ, RZ, R134 ;  /* 0x000000ffff037224 */ /* 0x000fe200078e0086 */
[----:B------:R-:W-:Y:S01]  /*157c0*/  MOV R128, R136 ;  /* 0x0000008800807202 */ /* 0x000fe20000000f00 */
[----:B------:R-:W-:-:S07]  /*157d0*/  IMAD.MOV.U32 R64, RZ, RZ, R137 ;  /* 0x000000ffff407224 */ /* 0x000fce00078e0089 */
.L_x_37951:
[----:B------:R-:W-:Y:S05]  /*157e0*/  BSYNC B0 ;  /* 0x0000000000007941 */ /* 0x000fea0003800000 */
.L_x_37950:
        /* <DEDUP_REMOVED lines=206> */
[----:B------:R-:W-:-:S03]  /*164d0*/  IMAD.MOV.U32 R2, RZ, RZ, R1 ;  /* 0x000000ffff027224 */ /* 0x000fc600078e0001 */
[----:B------:R-:W-:Y:S01]  /*164e0*/  FMUL.FTZ R135, R3, 1.4426950216293334961 ;  /* 0x3fb8aa3b03877820 */ /* 0x000fe20000410000 */
[----:B------:R-:W-:-:S05]  /*164f0*/  HFMA2.MMA R3, -RZ, RZ, 0, 0 ;  /* 0x00000000ff037435 */ /* 0x000fca00000001ff */
[----:B------:R-:W0:Y:S02]  /*16500*/  MUFU.EX2 R135, R135 ;  /* 0x0000008700877308 */ /* 0x000e240000000800 */
[----:B0-----:R-:W-:-:S07]  /*16510*/  FMUL.FTZ R132, R132, R135 ;  /* 0x0000008784847220 */ /* 0x001fce0000410000 */
.L_x_38333:
        /* <DEDUP_REMOVED lines=20> */
.L_x_38145:
[----:B------:R-:W-:Y:S01]  /*16660*/  MOV R136, R71 ;  /* 0x0000004700887202 */ /* 0x000fe20000000f00 */
[----:B------:R-:W-:Y:S01]  /*16670*/  IMAD.MOV.U32 R138, RZ, RZ, R7 ;  /* 0x000000ffff8a7224 */ /* 0x000fe200078e0007 */
[----:B------:R-:W-:Y:S01]  /*16680*/  MOV R7, R6 ;  /* 0x0000000600077202 */ /* 0x000fe20000000f00 */
[----:B------:R-:W-:-:S07]  /*16690*/  IMAD.MOV.U32 R71, RZ, RZ, R70 ;  /* 0x000000ffff477224 */ /* 0x000fce00078e0046 */
.L_x_38146:
[----:B------:R-:W-:Y:S05]  /*166a0*/  BSYNC B1 ;  /* 0x0000000000017941 */ /* 0x000fea0003800000 */
.L_x_38144:
        /* <DEDUP_REMOVED lines=11> */
.L_x_38148:
[----:B------:R-:W-:Y:S01]  /*16760*/  IMAD.MOV.U32 R135, RZ, RZ, R136 ;  /* 0x000000ffff877224 */ /* 0x000fe200078e0088 */
[----:B------:R-:W-:Y:S01]  /*16770*/  MOV R137, R138 ;  /* 0x0000008a00897202 */ /* 0x000fe20000000f00 */
[----:B------:R-:W-:Y:S02]  /*16780*/  IMAD.MOV.U32 R70, RZ, RZ, R69 ;  /* 0x000000ffff467224 */ /* 0x000fe400078e0045 */
[----:B------:R-:W-:-:S07]  /*16790*/  IMAD.MOV.U32 R6, RZ, RZ, R5 ;  /* 0x000000ffff067224 */ /* 0x000fce00078e0005 */
.L_x_38149:
[----:B------:R-:W-:Y:S05]  /*167a0*/  BSYNC B1 ;  /* 0x0000000000017941 */ /* 0x000fea0003800000 */
.L_x_38147:
        /* <DEDUP_REMOVED lines=11> */
.L_x_38151:
[----:B------:R-:W-:Y:S01]  /*16860*/  IMAD.MOV.U32 R136, RZ, RZ, R135 ;  /* 0x000000ffff887224 */ /* 0x000fe200078e0087 */
[----:B------:R-:W-:Y:S01]  /*16870*/  MOV R69, R68 ;  /* 0x0000004400457202 */ /* 0x000fe20000000f00 */
[----:B------:R-:W-:Y:S02]  /*16880*/  IMAD.MOV.U32 R138, RZ, RZ, R137 ;  /* 0x000000ffff8a7224 */ /* 0x000fe400078e0089 */
[----:B------:R-:W-:-:S07]  /*16890*/  IMAD.MOV.U32 R5, RZ, RZ, R4 ;  /* 0x000000ffff057224 */ /* 0x000fce00078e0004 */
.L_x_38152:
[----:B------:R-:W-:Y:S05]  /*168a0*/  BSYNC B1 ;  /* 0x0000000000017941 */ /* 0x000fea0003800000 */
.L_x_38150:
        /* <DEDUP_REMOVED lines=11> */
.L_x_38154:
[----:B------:R-:W-:Y:S01]  /*16960*/  MOV R135, R136 ;  /* 0x0000008800877202 */ /* 0x000fe20000000f00 */
[----:B------:R-:W-:Y:S01]  /*16970*/  IMAD.MOV.U32 R137, RZ, RZ, R138 ;  /* 0x000000ffff897224 */ /* 0x000fe200078e008a */
[----:B------:R-:W-:Y:S01]  /*16980*/  MOV R4, R11 ;  /* 0x0000000b00047202 */ /* 0x000fe20000000f00 */
[----:B------:R-:W-:-:S07]  /*16990*/  IMAD.MOV.U32 R68, RZ, RZ, R75 ;  /* 0x000000ffff447224 */ /* 0x000fce00078e004b */
.L_x_38155:
[----:B------:R-:W-:Y:S05]  /*169a0*/  BSYNC B1 ;  /* 0x0000000000017941 */ /* 0x000fea0003800000 */
.L_x_38153:
        /* <DEDUP_REMOVED lines=11> */
.L_x_38157:
[----:B------:R-:W-:Y:S01]  /*16a60*/  IMAD.MOV.U32 R136, RZ, RZ, R135 ;  /* 0x000000ffff887224 */ /* 0x000fe200078e0087 */
[----:B------:R-:W-:Y:S01]  /*16a70*/  MOV R138, R137 ;  /* 0x00000089008a7202 */ /* 0x000fe20000000f00 */
[----:B------:R-:W-:Y:S02]  /*16a80*/  IMAD.MOV.U32 R75, RZ, RZ, R74 ;  /* 0x000000ffff4b7224 */ /* 0x000fe400078e004a */
[----:B------:R-:W-:-:S07]  /*16a90*/  IMAD.MOV.U32 R11, RZ, RZ, R10 ;  /* 0x000000ffff0b7224 */ /* 0x000fce00078e000a */
.L_x_38158:
[----:B------:R-:W-:Y:S05]  /*16aa0*/  BSYNC B1 ;  /* 0x0000000000017941 */ /* 0x000fea0003800000 */
.L_x_38156:
        /* <DEDUP_REMOVED lines=11> */
.L_x_38160:
[----:B------:R-:W-:Y:S01]  /*16b60*/  IMAD.MOV.U32 R135, RZ, RZ, R136 ;  /* 0x000000ffff877224 */ /* 0x000fe200078e0088 */
[----:B------:R-:W-:Y:S01]  /*16b70*/  MOV R74, R73 ;  /* 0x00000049004a7202 */ /* 0x000fe20000000f00 */
[----:B------:R-:W-:Y:S02]  /*16b80*/  IMAD.MOV.U32 R137, RZ, RZ, R138 ;  /* 0x000000ffff897224 */ /* 0x000fe400078e008a */
[----:B------:R-:W-:-:S07]  /*16b90*/  IMAD.MOV.U32 R10, RZ, RZ, R9 ;  /* 0x000000ffff0a7224 */ /* 0x000fce00078e0009 */
.L_x_38161:
[----:B------:R-:W-:Y:S05]  /*16ba0*/  BSYNC B1 ;  /* 0x0000000000017941 */ /* 0x000fea0003800000 */
.L_x_38159:
        /* <DEDUP_REMOVED lines=11> */
.L_x_38163:
[----:B------:R-:W-:Y:S01]  /*16c60*/  MOV R136, R135 ;  /* 0x0000008700887202 */ /* 0x000fe20000000f00 */
[----:B------:R-:W-:Y:S01]  /*16c70*/  IMAD.MOV.U32 R138, RZ, RZ, R137 ;  /* 0x000000ffff8a7224 */ /* 0x000fe200078e0089 */
[----:B------:R-:W-:Y:S01]  /*16c80*/  MOV R9, R8 ;  /* 0x0000000800097202 */ /* 0x000fe20000000f00 */
[----:B------:R-:W-:-:S07]  /*16c90*/  IMAD.MOV.U32 R73, RZ, RZ, R72 ;  /* 0x000000ffff497224 */ /* 0x000fce00078e0048 */
.L_x_38164:
[----:B------:R-:W-:Y:S05]  /*16ca0*/  BSYNC B1 ;  /* 0x0000000000017941 */ /* 0x000fea0003800000 */
.L_x_38162:
        /* <DEDUP_REMOVED lines=11> */
.L_x_38166:
[----:B------:R-:W-:Y:S01]  /*16d60*/  IMAD.MOV.U32 R135, RZ, RZ, R136 ;  /* 0x000000ffff877224 */ /* 0x000fe200078e0088 */
[----:B------:R-:W-:Y:S01]  /*16d70*/  MOV R137, R138 ;  /* 0x0000008a00897202 */ /* 0x000fe20000000f00 */
[----:B------:R-:W-:Y:S02]  /*16d80*/  IMAD.MOV.U32 R72, RZ, RZ, R79 ;  /* 0x000000ffff487224 */ /* 0x000fe400078e004f */
[----:B------:R-:W-:-:S07]  /*16d90*/  IMAD.MOV.U32 R8, RZ, RZ, R15 ;  /* 0x000000ffff087224 */ /* 0x000fce00078e000f */
.L_x_38167:
[----:B------:R-:W-:Y:S05]  /*16da0*/  BSYNC B1 ;  /* 0x0000000000017941 */ /* 0x000fea0003800000 */
.L_x_38165:
        /* <DEDUP_REMOVED lines=11> */
.L_x_38169:
[----:B------:R-:W-:Y:S01]  /*16e60*/  IMAD.MOV.U32 R136, RZ, RZ, R135 ;  /* 0x000000ffff887224 */ /* 0x000fe200078e0087 */
[----:B------:R-:W-:Y:S01]  /*16e70*/  MOV R79, R78 ;  /* 0x0000004e004f7202 */ /* 0x000fe20000000f00 */
[----:B------:R-:W-:Y:S02]  /*16e80*/  IMAD.MOV.U32 R138, RZ, RZ, R137 ;  /* 0x000000ffff8a7224 */ /* 0x000fe400078e0089 */
[----:B------:R-:W-:-:S07]  /*16e90*/  IMAD.MOV.U32 R15, RZ, RZ, R14 ;  /* 0x000000ffff0f7224 */ /* 0x000fce00078e000e */
.L_x_38170:
[----:B------:R-:W-:Y:S05]  /*16ea0*/  BSYNC B1 ;  /* 0x0000000000017941 */ /* 0x000fea0003800000 */
.L_x_38168:
        /* <DEDUP_REMOVED lines=11> */
.L_x_38172:
[----:B------:R-:W-:Y:S01]  /*16f60*/  MOV R135, R136 ;  /* 0x0000008800877202 */ /* 0x000fe20000000f00 */
[----:B------:R-:W-:Y:S01]  /*16f70*/  IMAD.MOV.U32 R137, RZ, RZ, R138 ;  /* 0x000000ffff897224 */ /* 0x000fe200078e008a */
[----:B------:R-:W-:Y:S01]  /*16f80*/  MOV R14, R13 ;  /* 0x0000000d000e7202 */ /* 0x000fe20000000f00 */
[----:B------:R-:W-:-:S07]  /*16f90*/  IMAD.MOV.U32 R78, RZ, RZ, R77 ;  /* 0x000000ffff4e7224 */ /* 0x000fce00078e004d */
.L_x_38173:
[----:B------:R-:W-:Y:S05]  /*16fa0*/  BSYNC B1 ;  /* 0x0000000000017941 */ /* 0x000fea0003800000 */
.L_x_38171:
        /* <DEDUP_REMOVED lines=11> */
.L_x_38175:
[----:B------:R-:W-:Y:S01]  /*17060*/  IMAD.MOV.U32 R136, RZ, RZ, R135 ;  /* 0x000000ffff887224 */ /* 0x000fe200078e0087 */
[----:B------:R-:W-:Y:S01]  /*17070*/  MOV R138, R137 ;  /* 0x00000089008a7202 */ /* 0x000fe20000000f00 */
[----:B------:R-:W-:Y:S02]  /*17080*/  IMAD.MOV.U32 R77, RZ, RZ, R76 ;  /* 0x000000ffff4d7224 */ /* 0x000fe400078e004c */
[----:B------:R-:W-:-:S07]  /*17090*/  IMAD.MOV.U32 R13, RZ, RZ, R12 ;  /* 0x000000ffff0d7224 */ /* 0x000fce00078e000c */
.L_x_38176:
[----:B------:R-:W-:Y:S05]  /*170a0*/  BSYNC B1 ;  /* 0x0000000000017941 */ /* 0x000fea0003800000 */
.L_x_38174:
        /* <DEDUP_REMOVED lines=11> */
.L_x_38178:
[----:B------:R-:W-:Y:S01]  /*17160*/  IMAD.MOV.U32 R135, RZ, RZ, R136 ;  /* 0x000000ffff877224 */ /* 0x000fe200078e0088 */
[----:B------:R-:W-:Y:S01]  /*17170*/  MOV R76, R83 ;  /* 0x00000053004c7202 */ /* 0x000fe20000000f00 */
[----:B------:R-:W-:Y:S02]  /*17180*/  IMAD.MOV.U32 R137, RZ, RZ, R138 ;  /* 0x000000ffff897224 */ /* 0x000fe400078e008a */
[----:B------:R-:W-:-:S07]  /*17190*/  IMAD.MOV.U32 R12, RZ, RZ, R19 ;  /* 0x000000ffff0c7224 */ /* 0x000fce00078e0013 */
.L_x_38179:
[----:B------:R-:W-:Y:S05]  /*171a0*/  BSYNC B1 ;  /* 0x0000000000017941 */ /* 0x000fea0003800000 */
.L_x_38177:
        /* <DEDUP_REMOVED lines=11> */
.L_x_38181:
[----:B------:R-:W-:Y:S01]  /*17260*/  MOV R136, R135 ;  /* 0x0000008700887202 */ /* 0x000fe20000000f00 */
[----:B------:R-:W-:Y:S01]  /*17270*/  IMAD.MOV.U32 R138, RZ, RZ, R137 ;  /* 0x000000ffff8a7224 */ /* 0x000fe200078e0089 */
[----:B------:R-:W-:Y:S01]  /*17280*/  MOV R19, R18 ;  /* 0x0000001200137202 */ /* 0x000fe20000000f00 */
[----:B------:R-:W-:-:S07]  /*17290*/  IMAD.MOV.U32 R83, RZ, RZ, R82 ;  /* 0x000000ffff537224 */ /* 0x000fce00078e0052 */
.L_x_38182:
[----:B------:R-:W-:Y:S05]  /*172a0*/  BSYNC B1 ;  /* 0x0000000000017941 */ /* 0x000fea0003800000 */
.L_x_38180:
        /* <DEDUP_REMOVED lines=11> */
.L_x_38184:
[----:B------:R-:W-:Y:S01]  /*17360*/  IMAD.MOV.U32 R135, RZ, RZ, R136 ;  /* 0x000000ffff877224 */ /* 0x000fe200078e0088 */
[----:B------:R-:W-:Y:S01]  /*17370*/  MOV R137, R138 ;  /* 0x0000008a00897202 */ /* 0x000fe20000000f00 */
[----:B------:R-:W-:Y:S02]  /*17380*/  IMAD.MOV.U32 R82, RZ, RZ, R81 ;  /* 0x000000ffff527224 */ /* 0x000fe400078e0051 */
[----:B------:R-:W-:-:S07]  /*17390*/  IMAD.MOV.U32 R18, RZ, RZ, R17 ;  /* 0x000000ffff127224 */ /* 0x000fce00078e0011 */
.L_x_38185:
[----:B------:R-:W-:Y:S05]  /*173a0*/  BSYNC B1 ;  /* 0x0000000000017941 */ /* 0x000fea0003800000 */
.L_x_38183:
        /* <DEDUP_REMOVED lines=11> */
.L_x_38187:
[----:B------:R-:W-:Y:S01]  /*17460*/  IMAD.MOV.U32 R136, RZ, RZ, R135 ;  /* 0x000000ffff887224 */ /* 0x000fe200078e0087 */
[----:B------:R-:W-:Y:S01]  /*17470*/  MOV R81, R80 ;  /* 0x0000005000517202 */ /* 0x000fe20000000f00 */
[----:B------:R-:W-:Y:S02]  /*17480*/  IMAD.MOV.U32 R138, RZ, RZ, R137 ;  /* 0x000000ffff8a7224 */ /* 0x000fe400078e0089 */
[----:B------:R-:W-:-:S07]  /*17490*/  IMAD.MOV.U32 R17, RZ, RZ, R16 ;  /* 0x000000ffff117224 */ /* 0x000fce00078e0010 */
.L_x_38188:
[----:B------:R-:W-:Y:S05]  /*174a0*/  BSYNC B1 ;  /* 0x0000000000017941 */ /* 0x000fea0003800000 */
.L_x_38186:
        /* <DEDUP_REMOVED lines=11> */
.L_x_38190:
[----:B------:R-:W-:Y:S01]  /*17560*/  MOV R135, R136 ;  /* 0x0000008800877202 */ /* 0x000fe20000000f00 */
[----:B------:R-:W-:Y:S01]  /*17570*/  IMAD.MOV.U32 R137, RZ, RZ, R138 ;  /* 0x000000ffff897224 */ /* 0x000fe200078e008a */
[----:B------:R-:W-:Y:S01]  /*17580*/  MOV R16, R23 ;  /* 0x0000001700107202 */ /* 0x000fe20000000f00 */
[----:B------:R-:W-:-:S07]  /*17590*/  IMAD.MOV.U32 R80, RZ, RZ, R87 ;  /* 0x000000ffff507224 */ /* 0x000fce00078e0057 */
.L_x_38191:
[----:B------:R-:W-:Y:S05]  /*175a0*/  BSYNC B1 ;  /* 0x0000000000017941 */ /* 0x000fea0003800000 */
.L_x_38189:
        /* <DEDUP_REMOVED lines=11> */
.L_x_38193:
[----:B------:R-:W-:Y:S01]  /*17660*/  IMAD.MOV.U32 R136, RZ, RZ, R135 ;  /* 0x000000ffff887224 */ /* 0x000fe200078e0087 */
[----:B------:R-:W-:Y:S01]  /*17670*/  MOV R138, R137 ;  /* 0x00000089008a7202 */ /* 0x000fe20000000f00 */
[----:B------:R-:W-:Y:S02]  /*17680*/  IMAD.MOV.U32 R87, RZ, RZ, R86 ;  /* 0x000000ffff577224 */ /* 0x000fe400078e0056 */
[----:B------:R-:W-:-:S07]  /*17690*/  IMAD.MOV.U32 R23, RZ, RZ, R22 ;  /* 0x000000ffff177224 */ /* 0x000fce00078e0016 */
.L_x_38194:
[----:B------:R-:W-:Y:S05]  /*176a0*/  BSYNC B1 ;  /* 0x0000000000017941 */ /* 0x000fea0003800000 */
.L_x_38192:
        /* <DEDUP_REMOVED lines=11> */
.L_x_38196:
[----:B------:R-:W-:Y:S01]  /*17760*/  IMAD.MOV.U32 R135, RZ, RZ, R136 ;  /* 0x000000ffff877224 */ /* 0x000fe200078e0088 */
[----:B------:R-:W-:Y:S01]  /*17770*/  MOV R86, R85 ;  /* 0x0000005500567202 */ /* 0x000fe20000000f00 */
[----:B------:R-:W-:Y:S02]  /*17780*/  IMAD.MOV.U32 R137, RZ, RZ, R138 ;  /* 0x000000ffff897224 */ /* 0x000fe400078e008a */
[----:B------:R-:W-:-:S07]  /*17790*/  IMAD.MOV.U32 R22, RZ, RZ, R21 ;  /* 0x000000ffff167224 */ /* 0x000fce00078e0015 */
.L_x_38197:
[----:B------:R-:W-:Y:S05]  /*177a0*/  BSYNC B1 ;  /* 0x0000000000017941 */ /* 0x000fea0003800000 */
.L_x_38195:
        /* <DEDUP_REMOVED lines=11> */
.L_x_38199:
[----:B------:R-:W-:Y:S01]  /*17860*/  MOV R136, R135 ;  /* 0x0000008700887202 */ /* 0x000fe20000000f00 */
[----:B------:R-:W-:Y:S01]  /*17870*/  IMAD.MOV.U32 R138, RZ, RZ, R137 ;  /* 0x000000ffff8a7224 */ /* 0x000fe200078e0089 */
[----:B------:R-:W-:Y:S01]  /*17880*/  MOV R21, R20 ;  /* 0x0000001400157202 */ /* 0x000fe20000000f00 */
[----:B------:R-:W-:-:S07]  /*17890*/  IMAD.MOV.U32 R85, RZ, RZ, R84 ;  /* 0x000000ffff557224 */ /* 0x000fce00078e0054 */
.L_x_38200:
[----:B------:R-:W-:Y:S05]  /*178a0*/  BSYNC B1 ;  /* 0x0000000000017941 */ /* 0x000fea0003800000 */
.L_x_38198:
        /* <DEDUP_REMOVED lines=11> */
.L_x_38202:
[----:B------:R-:W-:Y:S01]  /*17960*/  IMAD.MOV.U32 R135, RZ, RZ, R136 ;  /* 0x000000ffff877224 */ /* 0x000fe200078e0088 */
[----:B------:R-:W-:Y:S01]  /*17970*/  MOV R137, R138 ;  /* 0x0000008a00897202 */ /* 0x000fe20000000f00 */
[----:B------:R-:W-:Y:S02]  /*17980*/  IMAD.MOV.U32 R84, RZ, RZ, R91 ;  /* 0x000000ffff547224 */ /* 0x000fe400078e005b */
[----:B------:R-:W-:-:S07]  /*17990*/  IMAD.MOV.U32 R20, RZ, RZ, R27 ;  /* 0x000000ffff147224 */ /* 0x000fce00078e001b */
.L_x_38203:
[----:B------:R-:W-:Y:S05]  /*179a0*/  BSYNC B1 ;  /* 0x0000000000017941 */ /* 0x000fea0003800000 */
.L_x_38201:
        /* <DEDUP_REMOVED lines=11> */
.L_x_38205:
[----:B------:R-:W-:Y:S01]  /*17a60*/  IMAD.MOV.U32 R136, RZ, RZ, R135 ;  /* 0x000000ffff887224 */ /* 0x000fe200078e0087 */
[----:B------:R-:W-:Y:S01]  /*17a70*/  MOV R91, R90 ;  /* 0x0000005a005b7202 */ /* 0x000fe20000000f00 */
[----:B------:R-:W-:Y:S02]  /*17a80*/  IMAD.MOV.U32 R138, RZ, RZ, R137 ;  /* 0x000000ffff8a7224 */ /* 0x000fe400078e0089 */
[----:B------:R-:W-:-:S07]  /*17a90*/  IMAD.MOV.U32 R27, RZ, RZ, R26 ;  /* 0x000000ffff1b7224 */ /* 0x000fce00078e001a */
.L_x_38206:
[----:B------:R-:W-:Y:S05]  /*17aa0*/  BSYNC B1 ;  /* 0x0000000000017941 */ /* 0x000fea0003800000 */
.L_x_38204:
        /* <DEDUP_REMOVED lines=11> */
.L_x_38208:
[----:B------:R-:W-:Y:S01]  /*17b60*/  MOV R135, R136 ;  /* 0x0000008800877202 */ /* 0x000fe20000000f00 */
[----:B------:R-:W-:Y:S01]  /*17b70*/  IMAD.MOV.U32 R137, RZ, RZ, R138 ;  /* 0x000000ffff897224 */ /* 0x000fe200078e008a */
[----:B------:R-:W-:Y:S01]  /*17b80*/  MOV R26, R25 ;  /* 0x00000019001a7202 */ /* 0x000fe20000000f00 */
[----:B------:R-:W-:-:S07]  /*17b90*/  IMAD.MOV.U32 R90, RZ, RZ, R89 ;  /* 0x000000ffff5a7224 */ /* 0x000fce00078e0059 */
.L_x_38209:
[----:B------:R-:W-:Y:S05]  /*17ba0*/  BSYNC B1 ;  /* 0x0000000000017941 */ /* 0x000fea0003800000 */
.L_x_38207:
        /* <DEDUP_REMOVED lines=11> */
.L_x_38211:
[----:B------:R-:W-:Y:S01]  /*17c60*/  IMAD.MOV.U32 R136, RZ, RZ, R135 ;  /* 0x000000ffff887224 */ /* 0x000fe200078e0087 */
[----:B------:R-:W-:Y:S01]  /*17c70*/  MOV R138, R137 ;  /* 0x00000089008a7202 */ /* 0x000fe20000000f00 */
[----:B------:R-:W-:Y:S02]  /*17c80*/  IMAD.MOV.U32 R89, RZ, RZ, R88 ;  /* 0x000000ffff597224 */ /* 0x000fe400078e0058 */
[----:B------:R-:W-:-:S07]  /*17c90*/  IMAD.MOV.U32 R25, RZ, RZ, R24 ;  /* 0x000000ffff197224 */ /* 0x000fce00078e0018 */
.L_x_38212:
[----:B------:R-:W-:Y:S05]  /*17ca0*/  BSYNC B1 ;  /* 0x0000000000017941 */ /* 0x000fea0003800000 */
.L_x_38210:
        /* <DEDUP_REMOVED lines=11> */
.L_x_38214:
[----:B------:R-:W-:Y:S01]  /*17d60*/  IMAD.MOV.U32 R135, RZ, RZ, R136 ;  /* 0x000000ffff877224 */ /* 0x000fe200078e0088 */
[----:B------:R-:W-:Y:S01]  /*17d70*/  MOV R88, R95 ;  /* 0x0000005f00587202 */ /* 0x000fe20000000f00 */
[----:B------:R-:W-:Y:S02]  /*17d80*/  IMAD.MOV.U32 R137, RZ, RZ, R138 ;  /* 0x000000ffff897224 */ /* 0x000fe400078e008a */
[----:B------:R-:W-:-:S07]  /*17d90*/  IMAD.MOV.U32 R24, RZ, RZ, R31 ;  /* 0x000000ffff187224 */ /* 0x000fce00078e001f */
.L_x_38215:
[----:B------:R-:W-:Y:S05]  /*17da0*/  BSYNC B1 ;  /* 0x0000000000017941 */ /* 0x000fea0003800000 */
.L_x_38213:
        /* <DEDUP_REMOVED lines=11> */
.L_x_38217:
[----:B------:R-:W-:Y:S01]  /*17e60*/  MOV R136, R135 ;  /* 0x0000008700887202 */ /* 0x000fe20000000f00 */
[----:B------:R-:W-:Y:S01]  /*17e70*/  IMAD.MOV.U32 R138, RZ, RZ, R137 ;  /* 0x000000ffff8a7224 */ /* 0x000fe200078e0089 */
[----:B------:R-:W-:Y:S01]  /*17e80*/  MOV R31, R30 ;  /* 0x0000001e001f7202 */ /* 0x000fe20000000f00 */
[----:B------:R-:W-:-:S07]  /*17e90*/  IMAD.MOV.U32 R95, RZ, RZ, R94 ;  /* 0x000000ffff5f7224 */ /* 0x000fce00078e005e */
.L_x_38218:
[----:B------:R-:W-:Y:S05]  /*17ea0*/  BSYNC B1 ;  /* 0x0000000000017941 */ /* 0x000fea0003800000 */
.L_x_38216:
        /* <DEDUP_REMOVED lines=11> */
.L_x_38220:
[----:B------:R-:W-:Y:S01]  /*17f60*/  IMAD.MOV.U32 R135, RZ, RZ, R136 ;  /* 0x000000ffff877224 */ /* 0x000fe200078e0088 */
[----:B------:R-:W-:Y:S01]  /*17f70*/  MOV R137, R138 ;  /* 0x0000008a00897202 */ /* 0x000fe20000000f00 */
[----:B------:R-:W-:Y:S02]  /*17f80*/  IMAD.MOV.U32 R94, RZ, RZ, R93 ;  /* 0x000000ffff5e7224 */ /* 0x000fe400078e005d */
[----:B------:R-:W-:-:S07]  /*17f90*/  IMAD.MOV.U32 R30, RZ, RZ, R29 ;  /* 0x000000ffff1e7224 */ /* 0x000fce00078e001d */
.L_x_38221:
[----:B------:R-:W-:Y:S05]  /*17fa0*/  BSYNC B1 ;  /* 0x0000000000017941 */ /* 0x000fea0003800000 */
.L_x_38219:
        /* <DEDUP_REMOVED lines=11> */
.L_x_38223:
[----:B------:R-:W-:Y:S01]  /*18060*/  IMAD.MOV.U32 R136, RZ, RZ, R135 ;  /* 0x000000ffff887224 */ /* 0x000fe200078e0087 */
[----:B------:R-:W-:Y:S01]  /*18070*/  MOV R93, R92 ;  /* 0x0000005c005d7202 */ /* 0x000fe20000000f00 */
[----:B------:R-:W-:Y:S02]  /*18080*/  IMAD.MOV.U32 R138, RZ, RZ, R137 ;  /* 0x000000ffff8a7224 */ /* 0x000fe400078e0089 */
[----:B------:R-:W-:-:S07]  /*18090*/  IMAD.MOV.U32 R29, RZ, RZ, R28 ;  /* 0x000000ffff1d7224 */ /* 0x000fce00078e001c */
.L_x_38224:
[----:B------:R-:W-:Y:S05]  /*180a0*/  BSYNC B1 ;  /* 0x0000000000017941 */ /* 0x000fea0003800000 */
.L_x_38222:
        /* <DEDUP_REMOVED lines=11> */
.L_x_38226:
[----:B------:R-:W-:Y:S01]  /*18160*/  MOV R135, R136 ;  /* 0x0000008800877202 */ /* 0x000fe20000000f00 */
[----:B------:R-:W-:Y:S01]  /*18170*/  IMAD.MOV.U32 R137, RZ, RZ, R138 ;  /* 0x000000ffff897224 */ /* 0x000fe200078e008a */
[----:B------:R-:W-:Y:S01]  /*18180*/  MOV R28, R35 ;  /* 0x00000023001c7202 */ /* 0x000fe20000000f00 */
[----:B------:R-:W-:-:S07]  /*18190*/  IMAD.MOV.U32 R92, RZ, RZ, R99 ;  /* 0x000000ffff5c7224 */ /* 0x000fce00078e0063 */
.L_x_38227:
[----:B------:R-:W-:Y:S05]  /*181a0*/  BSYNC B1 ;  /* 0x0000000000017941 */ /* 0x000fea0003800000 */
.L_x_38225:
        /* <DEDUP_REMOVED lines=11> */
.L_x_38229:
[----:B------:R-:W-:Y:S01]  /*18260*/  IMAD.MOV.U32 R136, RZ, RZ, R135 ;  /* 0x000000ffff887224 */ /* 0x000fe200078e0087 */
[----:B------:R-:W-:Y:S01]  /*18270*/  MOV R138, R137 ;  /* 0x00000089008a7202 */ /* 0x000fe20000000f00 */
[----:B------:R-:W-:Y:S02]  /*18280*/  IMAD.MOV.U32 R99, RZ, RZ, R98 ;  /* 0x000000ffff637224 */ /* 0x000fe400078e0062 */
[----:B------:R-:W-:-:S07]  /*18290*/  IMAD.MOV.U32 R35, RZ, RZ, R34 ;  /* 0x000000ffff237224 */ /* 0x000fce00078e0022 */
.L_x_38230:
[----:B------:R-:W-:Y:S05]  /*182a0*/  BSYNC B1 ;  /* 0x0000000000017941 */ /* 0x000fea0003800000 */
.L_x_38228:
        /* <DEDUP_REMOVED lines=11> */
.L_x_38232:
[----:B------:R-:W-:Y:S01]  /*18360*/  IMAD.MOV.U32 R135, RZ, RZ, R136 ;  /* 0x000000ffff877224 */ /* 0x000fe200078e0088 */
[----:B------:R-:W-:Y:S01]  /*18370*/  MOV R98, R97 ;  /* 0x0000006100627202 */ /* 0x000fe20000000f00 */
[----:B------:R-:W-:Y:S02]  /*18380*/  IMAD.MOV.U32 R137, RZ, RZ, R138 ;  /* 0x000000ffff897224 */ /* 0x000fe400078e008a */
[----:B------:R-:W-:-:S07]  /*18390*/  IMAD.MOV.U32 R34, RZ, RZ, R33 ;  /* 0x000000ffff227224 */ /* 0x000fce00078e0021 */
.L_x_38233:
[----:B------:R-:W-:Y:S05]  /*183a0*/  BSYNC B1 ;  /* 0x0000000000017941 */ /* 0x000fea0003800000 */
.L_x_38231:
        /* <DEDUP_REMOVED lines=11> */
.L_x_38235:
[----:B------:R-:W-:Y:S01]  /*18460*/  MOV R136, R135 ;  /* 0x0000008700887202 */ /* 0x000fe20000000f00 */
[----:B------:R-:W-:Y:S01]  /*18470*/  IMAD.MOV.U32 R138, RZ, RZ, R137 ;  /* 0x000000ffff8a7224 */ /* 0x000fe200078e0089 */
[----:B------:R-:W-:Y:S01]  /*18480*/  MOV R33, R32 ;  /* 0x0000002000217202 */ /* 0x000fe20000000f00 */
[----:B------:R-:W-:-:S07]  /*18490*/  IMAD.MOV.U32 R97, RZ, RZ, R96 ;  /* 0x000000ffff617224 */ /* 0x000fce00078e0060 */
.L_x_38236:
[----:B------:R-:W-:Y:S05]  /*184a0*/  BSYNC B1 ;  /* 0x0000000000017941 */ /* 0x000fea0003800000 */
.L_x_38234:
        /* <DEDUP_REMOVED lines=11> */
.L_x_38238:
[----:B------:R-:W-:Y:S01]  /*18560*/  IMAD.MOV.U32 R135, RZ, RZ, R136 ;  /* 0x000000ffff877224 */ /* 0x000fe200078e0088 */
[----:B------:R-:W-:Y:S01]  /*18570*/  MOV R137, R138 ;  /* 0x0000008a00897202 */ /* 0x000fe20000000f00 */
[----:B------:R-:W-:Y:S02]  /*18580*/  IMAD.MOV.U32 R96, RZ, RZ, R103 ;  /* 0x000000ffff607224 */ /* 0x000fe400078e0067 */
[----:B------:R-:W-:-:S07]  /*18590*/  IMAD.MOV.U32 R32, RZ, RZ, R39 ;  /* 0x000000ffff207224 */ /* 0x000fce00078e0027 */
.L_x_38239:
[----:B------:R-:W-:Y:S05]  /*185a0*/  BSYNC B1 ;  /* 0x0000000000017941 */ /* 0x000fea0003800000 */
.L_x_38237:
        /* <DEDUP_REMOVED lines=11> */
.L_x_38241:
[----:B------:R-:W-:Y:S01]  /*18660*/  IMAD.MOV.U32 R136, RZ, RZ, R135 ;  /* 0x000000ffff887224 */ /* 0x000fe200078e0087 */
[----:B------:R-:W-:Y:S01]  /*18670*/  MOV R103, R102 ;  /* 0x0000006600677202 */ /* 0x000fe20000000f00 */
[----:B------:R-:W-:Y:S02]  /*18680*/  IMAD.MOV.U32 R138, RZ, RZ, R137 ;  /* 0x000000ffff8a7224 */ /* 0x000fe400078e0089 */
[----:B------:R-:W-:-:S07]  /*18690*/  IMAD.MOV.U32 R39, RZ, RZ, R38 ;  /* 0x000000ffff277224 */ /* 0x000fce00078e0026 */
.L_x_38242:
[----:B------:R-:W-:Y:S05]  /*186a0*/  BSYNC B1 ;  /* 0x0000000000017941 */ /* 0x000fea0003800000 */
.L_x_38240:
        /* <DEDUP_REMOVED lines=11> */
.L_x_38244:
[----:B------:R-:W-:Y:S01]  /*18760*/  MOV R135, R136 ;  /* 0x0000008800877202 */ /* 0x000fe20000000f00 */
[----:B------:R-:W-:Y:S01]  /*18770*/  IMAD.MOV.U32 R137, RZ, RZ, R138 ;  /* 0x000000ffff897224 */ /* 0x000fe200078e008a */
[----:B------:R-:W-:Y:S01]  /*18780*/  MOV R38, R37 ;  /* 0x0000002500267202 */ /* 0x000fe20000000f00 */
[----:B------:R-:W-:-:S07]  /*18790*/  IMAD.MOV.U32 R102, RZ, RZ, R101 ;  /* 0x000000ffff667224 */ /* 0x000fce00078e0065 */
.L_x_38245:
[----:B------:R-:W-:Y:S05]  /*187a0*/  BSYNC B1 ;  /* 0x0000000000017941 */ /* 0x000fea0003800000 */
.L_x_38243:
        /* <DEDUP_REMOVED lines=11> */
.L_x_38247:
[----:B------:R-:W-:Y:S01]  /*18860*/  IMAD.MOV.U32 R136, RZ, RZ, R135 ;  /* 0x000000ffff887224 */ /* 0x000fe200078e0087 */
[----:B------:R-:W-:Y:S01]  /*18870*/  MOV R138, R137 ;  /* 0x00000089008a7202 */ /* 0x000fe20000000f00 */
[----:B------:R-:W-:Y:S02]  /*18880*/  IMAD.MOV.U32 R101, RZ, RZ, R100 ;  /* 0x000000ffff657224 */ /* 0x000fe400078e0064 */
[----:B------:R-:W-:-:S07]  /*18890*/  IMAD.MOV.U32 R37, RZ, RZ, R36 ;  /* 0x000000ffff257224 */ /* 0x000fce00078e0024 */
.L_x_38248:
[----:B------:R-:W-:Y:S05]  /*188a0*/  BSYNC B1 ;  /* 0x0000000000017941 */ /* 0x000fea0003800000 */
.L_x_38246:
        /* <DEDUP_REMOVED lines=11> */
.L_x_38250:
[----:B------:R-:W-:Y:S01]  /*18960*/  IMAD.MOV.U32 R135, RZ, RZ, R136 ;  /* 0x000000ffff877224 */ /* 0x000fe200078e0088 */
[----:B------:R-:W-:Y:S01]  /*18970*/  MOV R100, R107 ;  /* 0x0000006b00647202 */ /* 0x000fe20000000f00 */
[----:B------:R-:W-:Y:S02]  /*18980*/  IMAD.MOV.U32 R137, RZ, RZ, R138 ;  /* 0x000000ffff897224 */ /* 0x000fe400078e008a */
[----:B------:R-:W-:-:S07]  /*18990*/  IMAD.MOV.U32 R36, RZ, RZ, R43 ;  /* 0x000000ffff247224 */ /* 0x000fce00078e002b */
.L_x_38251:
[----:B------:R-:W-:Y:S05]  /*189a0*/  BSYNC B1 ;  /* 0x0000000000017941 */ /* 0x000fea0003800000 */
.L_x_38249:
        /* <DEDUP_REMOVED lines=11> */
.L_x_38253:
[----:B------:R-:W-:Y:S01]  /*18a60*/  MOV R136, R135 ;  /* 0x0000008700887202 */ /* 0x000fe20000000f00 */
[----:B------:R-:W-:Y:S01]  /*18a70*/  IMAD.MOV.U32 R138, RZ, RZ, R137 ;  /* 0x000000ffff8a7224 */ /* 0x000fe200078e0089 */
[----:B------:R-:W-:Y:S01]  /*18a80*/  MOV R43, R42 ;  /* 0x0000002a002b7202 */ /* 0x000fe20000000f00 */
[----:B------:R-:W-:-:S07]  /*18a90*/  IMAD.MOV.U32 R107, RZ, RZ, R106 ;  /* 0x000000ffff6b7224 */ /* 0x000fce00078e006a */
.L_x_38254:
[----:B------:R-:W-:Y:S05]  /*18aa0*/  BSYNC B1 ;  /* 0x0000000000017941 */ /* 0x000fea0003800000 */
.L_x_38252:
        /* <DEDUP_REMOVED lines=11> */
.L_x_38256:
[----:B------:R-:W-:Y:S01]  /*18b60*/  IMAD.MOV.U32 R135, RZ, RZ, R136 ;  /* 0x000000ffff877224 */ /* 0x000fe200078e0088 */
[----:B------:R-:W-:Y:S01]  /*18b70*/  MOV R137, R138 ;  /* 0x0000008a00897202 */ /* 0x000fe20000000f00 */
[----:B------:R-:W-:Y:S02]  /*18b80*/  IMAD.MOV.U32 R106, RZ, RZ, R105 ;  /* 0x000000ffff6a7224 */ /* 0x000fe400078e0069 */
[----:B------:R-:W-:-:S07]  /*18b90*/  IMAD.MOV.U32 R42, RZ, RZ, R41 ;  /* 0x000000ffff2a7224 */ /* 0x000fce00078e0029 */
.L_x_38257:
[----:B------:R-:W-:Y:S05]  /*18ba0*/  BSYNC B1 ;  /* 0x0000000000017941 */ /* 0x000fea0003800000 */
.L_x_38255:
        /* <DEDUP_REMOVED lines=11> */
.L_x_38259:
[----:B------:R-:W-:Y:S01]  /*18c60*/  IMAD.MOV.U32 R136, RZ, RZ, R135 ;  /* 0x000000ffff887224 */ /* 0x000fe200078e0087 */
[----:B------:R-:W-:Y:S01]  /*18c70*/  MOV R105, R104 ;  /* 0x0000006800697202 */ /* 0x000fe20000000f00 */
[----:B------:R-:W-:Y:S02]  /*18c80*/  IMAD.MOV.U32 R138, RZ, RZ, R137 ;  /* 0x000000ffff8a7224 */ /* 0x000fe400078e0089 */
[----:B------:R-:W-:-:S07]  /*18c90*/  IMAD.MOV.U32 R41, RZ, RZ, R40 ;  /* 0x000000ffff297224 */ /* 0x000fce00078e0028 */
.L_x_38260:
[----:B------:R-:W-:Y:S05]  /*18ca0*/  BSYNC B1 ;  /* 0x0000000000017941 */ /* 0x000fea0003800000 */
.L_x_38258:
        /* <DEDUP_REMOVED lines=11> */
.L_x_38262:
[----:B------:R-:W-:Y:S01]  /*18d60*/  MOV R135, R136 ;  /* 0x0000008800877202 */ /* 0x000fe20000000f00 */
[----:B------:R-:W-:Y:S01]  /*18d70*/  IMAD.MOV.U32 R137, RZ, RZ, R138 ;  /* 0x000000ffff897224 */ /* 0x000fe200078e008a */
[----:B------:R-:W-:Y:S01]  /*18d80*/  MOV R40, R47 ;  /* 0x0000002f00287202 */ /* 0x000fe20000000f00 */
[----:B------:R-:W-:-:S07]  /*18d90*/  IMAD.MOV.U32 R104, RZ, RZ, R111 ;  /* 0x000000ffff687224 */ /* 0x000fce00078e006f */
.L_x_38263:
[----:B------:R-:W-:Y:S05]  /*18da0*/  BSYNC B1 ;  /* 0x0000000000017941 */ /* 0x000fea0003800000 */
.L_x_38261:
        /* <DEDUP_REMOVED lines=11> */
.L_x_38265:
[----:B------:R-:W-:Y:S01]  /*18e60*/  IMAD.MOV.U32 R136, RZ, RZ, R135 ;  /* 0x000000ffff887224 */ /* 0x000fe200078e0087 */
[----:B------:R-:W-:Y:S01]  /*18e70*/  MOV R138, R137 ;  /* 0x00000089008a7202 */ /* 0x000fe20000000f00 */
[----:B------:R-:W-:Y:S02]  /*18e80*/  IMAD.MOV.U32 R111, RZ, RZ, R110 ;  /* 0x000000ffff6f7224 */ /* 0x000fe400078e006e */
[----:B------:R-:W-:-:S07]  /*18e90*/  IMAD.MOV.U32 R47, RZ, RZ, R46 ;  /* 0x000000ffff2f7224 */ /* 0x000fce00078e002e */
.L_x_38266:
[----:B------:R-:W-:Y:S05]  /*18ea0*/  BSYNC B1 ;  /* 0x0000000000017941 */ /* 0x000fea0003800000 */
.L_x_38264:
        /* <DEDUP_REMOVED lines=11> */
.L_x_38268:
[----:B------:R-:W-:Y:S01]  /*18f60*/  IMAD.MOV.U32 R135, RZ, RZ, R136 ;  /* 0x000000ffff877224 */ /* 0x000fe200078e0088 */
[----:B------:R-:W-:Y:S01]  /*18f70*/  MOV R110, R109 ;  /* 0x0000006d006e7202 */ /* 0x000fe20000000f00 */
[----:B------:R-:W-:Y:S02]  /*18f80*/  IMAD.MOV.U32 R137, RZ, RZ, R138 ;  /* 0x000000ffff897224 */ /* 0x000fe400078e008a */
[----:B------:R-:W-:-:S07]  /*18f90*/  IMAD.MOV.U32 R46, RZ, RZ, R45 ;  /* 0x000000ffff2e7224 */ /* 0x000fce00078e002d */
.L_x_38269:
[----:B------:R-:W-:Y:S05]  /*18fa0*/  BSYNC B1 ;  /* 0x0000000000017941 */ /* 0x000fea0003800000 */
.L_x_38267:
        /* <DEDUP_REMOVED lines=11> */
.L_x_38271:
[----:B------:R-:W-:Y:S01]  /*19060*/  MOV R136, R135 ;  /* 0x0000008700887202 */ /* 0x000fe20000000f00 */
[----:B------:R-:W-:Y:S01]  /*19070*/  IMAD.MOV.U32 R138, RZ, RZ, R137 ;  /* 0x000000ffff8a7224 */ /* 0x000fe200078e0089 */
[----:B------:R-:W-:Y:S01]  /*19080*/  MOV R45, R44 ;  /* 0x0000002c002d7202 */ /* 0x000fe20000000f00 */
[----:B------:R-:W-:-:S07]  /*19090*/  IMAD.MOV.U32 R109, RZ, RZ, R108 ;  /* 0x000000ffff6d7224 */ /* 0x000fce00078e006c */
.L_x_38272:
[----:B------:R-:W-:Y:S05]  /*190a0*/  BSYNC B1 ;  /* 0x0000000000017941 */ /* 0x000fea0003800000 */
.L_x_38270:
        /* <DEDUP_REMOVED lines=11> */
.L_x_38274:
[----:B------:R-:W-:Y:S01]  /*19160*/  IMAD.MOV.U32 R135, RZ, RZ, R136 ;  /* 0x000000ffff877224 */ /* 0x000fe200078e0088 */
[----:B------:R-:W-:Y:S01]  /*19170*/  MOV R137, R138 ;  /* 0x0000008a00897202 */ /* 0x000fe20000000f00 */
[----:B------:R-:W-:Y:S02]  /*19180*/  IMAD.MOV.U32 R108, RZ, RZ, R115 ;  /* 0x000000ffff6c7224 */ /* 0x000fe400078e0073 */
[----:B------:R-:W-:-:S07]  /*19190*/  IMAD.MOV.U32 R44, RZ, RZ, R51 ;  /* 0x000000ffff2c7224 */ /* 0x000fce00078e0033 */
.L_x_38275:
[----:B------:R-:W-:Y:S05]  /*191a0*/  BSYNC B1 ;  /* 0x0000000000017941 */ /* 0x000fea0003800000 */
.L_x_38273:
        /* <DEDUP_REMOVED lines=11> */
.L_x_38277:
[----:B------:R-:W-:Y:S01]  /*19260*/  IMAD.MOV.U32 R136, RZ, RZ, R135 ;  /* 0x000000ffff887224 */ /* 0x000fe200078e0087 */
[----:B------:R-:W-:Y:S01]  /*19270*/  MOV R115, R114 ;  /* 0x0000007200737202 */ /* 0x000fe20000000f00 */
[----:B------:R-:W-:Y:S02]  /*19280*/  IMAD.MOV.U32 R138, RZ, RZ, R137 ;  /* 0x000000ffff8a7224 */ /* 0x000fe400078e0089 */
[----:B------:R-:W-:-:S07]  /*19290*/  IMAD.MOV.U32 R51, RZ, RZ, R50 ;  /* 0x000000ffff337224 */ /* 0x000fce00078e0032 */
.L_x_38278:
[----:B------:R-:W-:Y:S05]  /*192a0*/  BSYNC B1 ;  /* 0x0000000000017941 */ /* 0x000fea0003800000 */
.L_x_38276:
        /* <DEDUP_REMOVED lines=11> */
.L_x_38280:
[----:B------:R-:W-:Y:S01]  /*19360*/  MOV R135, R136 ;  /* 0x0000008800877202 */ /* 0x000fe20000000f00 */
[----:B------:R-:W-:Y:S01]  /*19370*/  IMAD.MOV.U32 R137, RZ, RZ, R138 ;  /* 0x000000ffff897224 */ /* 0x000fe200078e008a */
[----:B------:R-:W-:Y:S01]  /*19380*/  MOV R50, R49 ;  /* 0x0000003100327202 */ /* 0x000fe20000000f00 */
[----:B------:R-:W-:-:S07]  /*19390*/  IMAD.MOV.U32 R114, RZ, RZ, R113 ;  /* 0x000000ffff727224 */ /* 0x000fce00078e0071 */
.L_x_38281:
[----:B------:R-:W-:Y:S05]  /*193a0*/  BSYNC B1 ;  /* 0x0000000000017941 */ /* 0x000fea0003800000 */
.L_x_38279:
        /* <DEDUP_REMOVED lines=11> */
.L_x_38283:
[----:B------:R-:W-:Y:S01]  /*19460*/  IMAD.MOV.U32 R136, RZ, RZ, R135 ;  /* 0x000000ffff887224 */ /* 0x000fe200078e0087 */
[----:B------:R-:W-:Y:S01]  /*19470*/  MOV R138, R137 ;  /* 0x00000089008a7202 */ /* 0x000fe20000000f00 */
[----:B------:R-:W-:Y:S02]  /*19480*/  IMAD.MOV.U32 R113, RZ, RZ, R112 ;  /* 0x000000ffff717224 */ /* 0x000fe400078e0070 */
[----:B------:R-:W-:-:S07]  /*19490*/  IMAD.MOV.U32 R49, RZ, RZ, R48 ;  /* 0x000000ffff317224 */ /* 0x000fce00078e0030 */
.L_x_38284:
[----:B------:R-:W-:Y:S05]  /*194a0*/  BSYNC B1 ;  /* 0x0000000000017941 */ /* 0x000fea0003800000 */
.L_x_38282:
        /* <DEDUP_REMOVED lines=11> */
.L_x_38286:
[----:B------:R-:W-:Y:S01]  /*19560*/  IMAD.MOV.U32 R135, RZ, RZ, R136 ;  /* 0x000000ffff877224 */ /* 0x000fe200078e0088 */
[----:B------:R-:W-:Y:S01]  /*19570*/  MOV R112, R119 ;  /* 0x0000007700707202 */ /* 0x000fe20000000f00 */
[----:B------:R-:W-:Y:S02]  /*19580*/  IMAD.MOV.U32 R137, RZ, RZ, R138 ;  /* 0x000000ffff897224 */ /* 0x000fe400078e008a */
[----:B------:R-:W-:-:S07]  /*19590*/  IMAD.MOV.U32 R48, RZ, RZ, R55 ;  /* 0x000000ffff307224 */ /* 0x000fce00078e0037 */
.L_x_38287:
[----:B------:R-:W-:Y:S05]  /*195a0*/  BSYNC B1 ;  /* 0x0000000000017941 */ /* 0x000fea0003800000 */
.L_x_38285:
        /* <DEDUP_REMOVED lines=11> */
.L_x_38289:
[----:B------:R-:W-:Y:S01]  /*19660*/  MOV R136, R135 ;  /* 0x0000008700887202 */ /* 0x000fe20000000f00 */
[----:B------:R-:W-:Y:S01]  /*19670*/  IMAD.MOV.U32 R138, RZ, RZ, R137 ;  /* 0x000000ffff8a7224 */ /* 0x000fe200078e0089 */
[----:B------:R-:W-:Y:S01]  /*19680*/  MOV R55, R54 ;  /* 0x0000003600377202 */ /* 0x000fe20000000f00 */
[----:B------:R-:W-:-:S07]  /*19690*/  IMAD.MOV.U32 R119, RZ, RZ, R118 ;  /* 0x000000ffff777224 */ /* 0x000fce00078e0076 */
.L_x_38290:
[----:B------:R-:W-:Y:S05]  /*196a0*/  BSYNC B1 ;  /* 0x0000000000017941 */ /* 0x000fea0003800000 */
.L_x_38288:
        /* <DEDUP_REMOVED lines=11> */
.L_x_38292:
[----:B------:R-:W-:Y:S01]  /*19760*/  IMAD.MOV.U32 R135, RZ, RZ, R136 ;  /* 0x000000ffff877224 */ /* 0x000fe200078e0088 */
[----:B------:R-:W-:Y:S01]  /*19770*/  MOV R137, R138 ;  /* 0x0000008a00897202 */ /* 0x000fe20000000f00 */
[----:B------:R-:W-:Y:S02]  /*19780*/  IMAD.MOV.U32 R118, RZ, RZ, R117 ;  /* 0x000000ffff767224 */ /* 0x000fe400078e0075 */
[----:B------:R-:W-:-:S07]  /*19790*/  IMAD.MOV.U32 R54, RZ, RZ, R53 ;  /* 0x000000ffff367224 */ /* 0x000fce00078e0035 */
.L_x_38293:
[----:B------:R-:W-:Y:S05]  /*197a0*/  BSYNC B1 ;  /* 0x0000000000017941 */ /* 0x000fea0003800000 */
.L_x_38291:
        /* <DEDUP_REMOVED lines=11> */
.L_x_38295:
[----:B------:R-:W-:Y:S01]  /*19860*/  IMAD.MOV.U32 R136, RZ, RZ, R135 ;  /* 0x000000ffff887224 */ /* 0x000fe200078e0087 */
[----:B------:R-:W-:Y:S01]  /*19870*/  MOV R117, R116 ;  /* 0x0000007400757202 */ /* 0x000fe20000000f00 */
[----:B------:R-:W-:Y:S02]  /*19880*/  IMAD.MOV.U32 R138, RZ, RZ, R137 ;  /* 0x000000ffff8a7224 */ /* 0x000fe400078e0089 */
[----:B------:R-:W-:-:S07]  /*19890*/  IMAD.MOV.U32 R53, RZ, RZ, R52 ;  /* 0x000000ffff357224 */ /* 0x000fce00078e0034 */
.L_x_38296:
[----:B------:R-:W-:Y:S05]  /*198a0*/  BSYNC B1 ;  /* 0x0000000000017941 */ /* 0x000fea0003800000 */
.L_x_38294:
        /* <DEDUP_REMOVED lines=11> */
.L_x_38298:
[----:B------:R-:W-:Y:S01]  /*19960*/  MOV R135, R136 ;  /* 0x0000008800877202 */ /* 0x000fe20000000f00 */
[----:B------:R-:W-:Y:S01]  /*19970*/  IMAD.MOV.U32 R137, RZ, RZ, R138 ;  /* 0x000000ffff897224 */ /* 0x000fe200078e008a */
[----:B------:R-:W-:Y:S01]  /*19980*/  MOV R52, R59 ;  /* 0x0000003b00347202 */ /* 0x000fe20000000f00 */
[----:B------:R-:W-:-:S07]  /*19990*/  IMAD.MOV.U32 R116, RZ, RZ, R123 ;  /* 0x000000ffff747224 */ /* 0x000fce00078e007b */
.L_x_38299:
[----:B------:R-:W-:Y:S05]  /*199a0*/  BSYNC B1 ;  /* 0x0000000000017941 */ /* 0x000fea0003800000 */
.L_x_38297:
        /* <DEDUP_REMOVED lines=11> */
.L_x_38301:
[----:B------:R-:W-:Y:S01]  /*19a60*/  IMAD.MOV.U32 R136, RZ, RZ, R135 ;  /* 0x000000ffff887224 */ /* 0x000fe200078e0087 */
[----:B------:R-:W-:Y:S01]  /*19a70*/  MOV R138, R137 ;  /* 0x00000089008a7202 */ /* 0x000fe20000000f00 */
[----:B------:R-:W-:Y:S02]  /*19a80*/  IMAD.MOV.U32 R123, RZ, RZ, R122 ;  /* 0x000000ffff7b7224 */ /* 0x000fe400078e007a */
[----:B------:R-:W-:-:S07]  /*19a90*/  IMAD.MOV.U32 R59, RZ, RZ, R58 ;  /* 0x000000ffff3b7224 */ /* 0x000fce00078e003a */
.L_x_38302:
[----:B------:R-:W-:Y:S05]  /*19aa0*/  BSYNC B1 ;  /* 0x0000000000017941 */ /* 0x000fea0003800000 */
.L_x_38300:
        /* <DEDUP_REMOVED lines=11> */
.L_x_38304:
[----:B------:R-:W-:Y:S01]  /*19b60*/  IMAD.MOV.U32 R135, RZ, RZ, R136 ;  /* 0x000000ffff877224 */ /* 0x000fe200078e0088 */
[----:B------:R-:W-:Y:S01]  /*19b70*/  MOV R122, R121 ;  /* 0x00000079007a7202 */ /* 0x000fe20000000f00 */
[----:B------:R-:W-:Y:S02]  /*19b80*/  IMAD.MOV.U32 R137, RZ, RZ, R138 ;  /* 0x000000ffff897224 */ /* 0x000fe400078e008a */
[----:B------:R-:W-:-:S07]  /*19b90*/  IMAD.MOV.U32 R58, RZ, RZ, R57 ;  /* 0x000000ffff3a7224 */ /* 0x000fce00078e0039 */
.L_x_38305:
[----:B------:R-:W-:Y:S05]  /*19ba0*/  BSYNC B1 ;  /* 0x0000000000017941 */ /* 0x000fea0003800000 */
.L_x_38303:
        /* <DEDUP_REMOVED lines=11> */
.L_x_38307:
[----:B------:R-:W-:Y:S01]  /*19c60*/  MOV R136, R135 ;  /* 0x0000008700887202 */ /* 0x000fe20000000f00 */
[----:B------:R-:W-:Y:S01]  /*19c70*/  IMAD.MOV.U32 R138, RZ, RZ, R137 ;  /* 0x000000ffff8a7224 */ /* 0x000fe200078e0089 */
[----:B------:R-:W-:Y:S01]  /*19c80*/  MOV R57, R56 ;  /* 0x0000003800397202 */ /* 0x000fe20000000f00 */
[----:B------:R-:W-:-:S07]  /*19c90*/  IMAD.MOV.U32 R121, RZ, RZ, R120 ;  /* 0x000000ffff797224 */ /* 0x000fce00078e0078 */
.L_x_38308:
[----:B------:R-:W-:Y:S05]  /*19ca0*/  BSYNC B1 ;  /* 0x0000000000017941 */ /* 0x000fea0003800000 */
.L_x_38306:
        /* <DEDUP_REMOVED lines=11> */
.L_x_38310:
[----:B------:R-:W-:Y:S01]  /*19d60*/  IMAD.MOV.U32 R135, RZ, RZ, R136 ;  /* 0x000000ffff877224 */ /* 0x000fe200078e0088 */
[----:B------:R-:W-:Y:S01]  /*19d70*/  MOV R137, R138 ;  /* 0x0000008a00897202 */ /* 0x000fe20000000f00 */
[----:B------:R-:W-:Y:S02]  /*19d80*/  IMAD.MOV.U32 R120, RZ, RZ, R127 ;  /* 0x000000ffff787224 */ /* 0x000fe400078e007f */
[----:B------:R-:W-:-:S07]  /*19d90*/  IMAD.MOV.U32 R56, RZ, RZ, R63 ;  /* 0x000000ffff387224 */ /* 0x000fce00078e003f */
.L_x_38311:
[----:B------:R-:W-:Y:S05]  /*19da0*/  BSYNC B1 ;  /* 0x0000000000017941 */ /* 0x000fea0003800000 */
.L_x_38309:
        /* <DEDUP_REMOVED lines=11> */
.L_x_38313:
[----:B------:R-:W-:Y:S01]  /*19e60*/  IMAD.MOV.U32 R136, RZ, RZ, R135 ;  /* 0x000000ffff887224 */ /* 0x000fe200078e0087 */
[----:B------:R-:W-:Y:S01]  /*19e70*/  MOV R127, R126 ;  /* 0x0000007e007f7202 */ /* 0x000fe20000000f00 */
[----:B------:R-:W-:Y:S02]  /*19e80*/  IMAD.MOV.U32 R138, RZ, RZ, R137 ;  /* 0x000000ffff8a7224 */ /* 0x000fe400078e0089 */
[----:B------:R-:W-:-:S07]  /*19e90*/  IMAD.MOV.U32 R63, RZ, RZ, R62 ;  /* 0x000000ffff3f7224 */ /* 0x000fce00078e003e */
.L_x_38314:
[----:B------:R-:W-:Y:S05]  /*19ea0*/  BSYNC B1 ;  /* 0x0000000000017941 */ /* 0x000fea0003800000 */
.L_x_38312:
        /* <DEDUP_REMOVED lines=11> */
.L_x_38316:
[----:B------:R-:W-:Y:S01]  /*19f60*/  MOV R135, R136 ;  /* 0x0000008800877202 */ /* 0x000fe20000000f00 */
[----:B------:R-:W-:Y:S01]  /*19f70*/  IMAD.MOV.U32 R137, RZ, RZ, R138 ;  /* 0x000000ffff897224 */ /* 0x000fe200078e008a */
[----:B------:R-:W-:Y:S01]  /*19f80*/  MOV R62, R61 ;  /* 0x0000003d003e7202 */ /* 0x000fe20000000f00 */
[----:B------:R-:W-:-:S07]  /*19f90*/  IMAD.MOV.U32 R126, RZ, RZ, R125 ;  /* 0x000000ffff7e7224 */ /* 0x000fce00078e007d */
.L_x_38317:
[----:B------:R-:W-:Y:S05]  /*19fa0*/  BSYNC B1 ;  /* 0x0000000000017941 */ /* 0x000fea0003800000 */
.L_x_38315:
        /* <DEDUP_REMOVED lines=11> */
.L_x_38319:
[----:B------:R-:W-:Y:S01]  /*1a060*/  IMAD.MOV.U32 R136, RZ, RZ, R135 ;  /* 0x000000ffff887224 */ /* 0x000fe200078e0087 */
[----:B------:R-:W-:Y:S01]  /*1a070*/  MOV R138, R137 ;  /* 0x00000089008a7202 */ /* 0x000fe20000000f00 */
[----:B------:R-:W-:Y:S02]  /*1a080*/  IMAD.MOV.U32 R125, RZ, RZ, R124 ;  /* 0x000000ffff7d7224 */ /* 0x000fe400078e007c */
[----:B------:R-:W-:-:S07]  /*1a090*/  IMAD.MOV.U32 R61, RZ, RZ, R60 ;  /* 0x000000ffff3d7224 */ /* 0x000fce00078e003c */
.L_x_38320:
[----:B------:R-:W-:Y:S05]  /*1a0a0*/  BSYNC B1 ;  /* 0x0000000000017941 */ /* 0x000fea0003800000 */
.L_x_38318:
        /* <DEDUP_REMOVED lines=11> */
.L_x_38322:
[----:B------:R-:W-:Y:S01]  /*1a160*/  IMAD.MOV.U32 R135, RZ, RZ, R136 ;  /* 0x000000ffff877224 */ /* 0x000fe200078e0088 */
[----:B------:R-:W-:Y:S01]  /*1a170*/  MOV R124, R131 ;  /* 0x00000083007c7202 */ /* 0x000fe20000000f00 */
[----:B------:R-:W-:Y:S02]  /*1a180*/  IMAD.MOV.U32 R137, RZ, RZ, R138 ;  /* 0x000000ffff897224 */ /* 0x000fe400078e008a */
[----:B------:R-:W-:-:S07]  /*1a190*/  IMAD.MOV.U32 R60, RZ, RZ, R67 ;  /* 0x000000ffff3c7224 */ /* 0x000fce00078e0043 */
.L_x_38323:
[----:B------:R-:W-:Y:S05]  /*1a1a0*/  BSYNC B1 ;  /* 0x0000000000017941 */ /* 0x000fea0003800000 */
.L_x_38321:
        /* <DEDUP_REMOVED lines=11> */
.L_x_38325:
[----:B------:R-:W-:Y:S01]  /*1a260*/  MOV R136, R135 ;  /* 0x0000008700887202 */ /* 0x000fe20000000f00 */
[----:B------:R-:W-:Y:S01]  /*1a270*/  IMAD.MOV.U32 R138, RZ, RZ, R137 ;  /* 0x000000ffff8a7224 */ /* 0x000fe200078e0089 */
[----:B------:R-:W-:Y:S01]  /*1a280*/  MOV R67, R66 ;  /* 0x0000004200437202 */ /* 0x000fe20000000f00 */
[----:B------:R-:W-:-:S07]  /*1a290*/  IMAD.MOV.U32 R131, RZ, RZ, R130 ;  /* 0x000000ffff837224 */ /* 0x000fce00078e0082 */
.L_x_38326:
[----:B------:R-:W-:Y:S05]  /*1a2a0*/  BSYNC B1 ;  /* 0x0000000000017941 */ /* 0x000fea0003800000 */
.L_x_38324:
        /* <DEDUP_REMOVED lines=11> */
.L_x_38328:
[----:B------:R-:W-:Y:S01]  /*1a360*/  IMAD.MOV.U32 R135, RZ, RZ, R136 ;  /* 0x000000ffff877224 */ /* 0x000fe200078e0088 */
[----:B------:R-:W-:Y:S01]  /*1a370*/  MOV R137, R138 ;  /* 0x0000008a00897202 */ /* 0x000fe20000000f00 */
[----:B------:R-:W-:Y:S02]  /*1a380*/  IMAD.MOV.U32 R130, RZ, RZ, R129 ;  /* 0x000000ffff827224 */ /* 0x000fe400078e0081 */
[----:B------:R-:W-:-:S07]  /*1a390*/  IMAD.MOV.U32 R66, RZ, RZ, R65 ;  /* 0x000000ffff427224 */ /* 0x000fce00078e0041 */
.L_x_38329:
[----:B------:R-:W-:Y:S05]  /*1a3a0*/  BSYNC B1 ;  /* 0x0000000000017941 */ /* 0x000fea0003800000 */
.L_x_38327:
        /* <DEDUP_REMOVED lines=11> */
.L_x_38331:
[----:B------:R-:W-:Y:S01]  /*1a460*/  MOV R129, R128 ;  /* 0x0000008000817202 */ /* 0x000fe20000000f00 */
[----:B------:R-:W-:Y:S01]  /*1a470*/  IMAD.MOV.U32 R65, RZ, RZ, R64 ;  /* 0x000000ffff417224 */ /* 0x000fe200078e0040 */
[----:B------:R-:W-:Y:S01]  /*1a480*/  MOV R64, R137 ;  /* 0x0000008900407202 */ /* 0x000fe20000000f00 */
[----:B------:R-:W-:Y:S02]  /*1a490*/  IMAD.MOV.U32 R136, RZ, RZ, R135 ;  /* 0x000000ffff887224 */ /* 0x000fe400078e0087 */
[----:B------:R-:W-:Y:S02]  /*1a4a0*/  IMAD.MOV.U32 R138, RZ, RZ, R137 ;  /* 0x000000ffff8a7224 */ /* 0x000fe400078e0089 */
[----:B------:R-:W-:-:S07]  /*1a4b0*/  IMAD.MOV.U32 R128, RZ, RZ, R135 ;  /* 0x000000ffff807224 */ /* 0x000fce00078e0087 */
.L_x_38332:
[----:B------:R-:W-:Y:S05]  /*1a4c0*/  BSYNC B1 ;  /* 0x0000000000017941 */ /* 0x000fea0003800000 */
.L_x_38330:
[----:B------:R-:W-:Y:S01]  /*1a4d0*/  VIADD R2, R2, 0x4 ;  /* 0x0000000402027836 */ /* 0x000fe20000000000 */
[----:B------:R-:W-:Y:S06]  /*1a4e0*/  @P1 BRA `(.L_x_38333) ;  /* 0xffffffc0000c1947 */ /* 0x000fec000383ffff */
[----:B------:R-:W-:Y:S01]  /*1a4f0*/  FADD.FTZ R2, R133, R132 ;  /* 0x0000008485027221 */ /* 0x000fe20000010000 */
[----:B------:R-:W-:Y:S01]  /*1a500*/  IMAD.MOV.U32 R3, RZ, RZ, R134 ;  /* 0x000000ffff037224 */ /* 0x000fe200078e0086 */
[----:B------:R-:W-:Y:S01]  /*1a510*/  MOV R128, R136 ;  /* 0x0000008800807202 */ /* 0x000fe20000000f00 */
[----:B------:R-:W-:-:S07]  /*1a520*/  IMAD.MOV.U32 R64, RZ, RZ, R138 ;  /* 0x000000ffff407224 */ /* 0x000fce00078e008a */
.L_x_38143:
[----:B------:R-:W-:Y:S05]  /*1a530*/  BSYNC B0 ;  /* 0x0000000000007941 */ /* 0x000fea0003800000 */
.L_x_38142:
[----:B0-----:R-:W0:Y:S01]  /*1a540*/  S2R R132, SR_TID.X ;  /* 0x0000000000847919 */ /* 0x001e220000002100 */
[----:B------:R-:W-:Y:S01]  /*1a550*/  ISETP.NE.AND P0, PT, R0, RZ, PT ;  /* 0x000000ff0000720c */ /* 0x000fe20003f05270 */
[----:B------:R-:W-:Y:S01]  /*1a560*/  BSSY B0, `(.L_x_38334) ;  /* 0x0000029000007945 */ /* 0x000fe20003800000 */
[----:B0-----:R-:W-:-:S11]  /*1a570*/  ISETP.NE.AND P1, PT, R132, RZ, PT ;  /* 0x000000ff8400720c */ /* 0x001fd60003f25270 */
[----:B------:R-:W-:Y:S05]  /*1a580*/  @P0 BRA `(.L_x_38335) ;  /* 0x0000000000980947 */ /* 0x000fea0003800000 */
[----:B------:R-:W0:Y:S01]  /*1a590*/  S2UR UR5, SR_CgaCtaId ;  /* 0x00000000000579c3 */ /* 0x000e220000008800 */
[----:B------:R-:W-:Y:S01]  /*1a5a0*/  UMOV UR4, 0x400 ;  /* 0x0000040000047882 */ /* 0x000fe20000000000 */
[----:B------:R-:W-:Y:S01]  /*1a5b0*/  IMAD.MOV.U32 R132, RZ, RZ, R3 ;  /* 0x000000ffff847224 */ /* 0x000fe200078e0003 */
[----:B------:R-:W-:Y:S01]  /*1a5c0*/  MOV R133, R2 ;  /* 0x0000000200857202 */ /* 0x000fe20000000f00 */
[----:B0-----:R-:W-:-:S09]  /*1a5d0*/  ULEA UR4, UR5, UR4, 0x18 ;  /* 0x0000000405047291 */ /* 0x001fd2000f8ec03f */
        /* <DEDUP_REMOVED lines=33> */
.L_x_38335:
[----:B------:R-:W-:Y:S05]  /*1a7f0*/  BSYNC B0 ;  /* 0x0000000000007941 */ /* 0x000fea0003800000 */
.L_x_38334:
[----:B------:R-:W-:Y:S06]  /*1a800*/  BAR.SYNC.DEFER_BLOCKING 0x0 ;  /* 0x0000000000007b1d */ /* 0x000fec0000010000 */
[----:B------:R-:W-:Y:S05]  /*1a810*/  @P1 EXIT ;  /* 0x000000000000194d */ /* 0x000fea0003800000 */
[----:B------:R-:W1:Y:S01]  /*1a820*/  S2R R141, SR_CTAID.X ;  /* 0x00000000008d7919 */ /* 0x000e620000002500 */
[----:B------:R-:W2:Y:S01]  /*1a830*/  LDC R0, c[0x0][0x230] ;  /* 0x00008c00ff007b82 */ /* 0x000ea20000000800 */
[----:B------:R-:W3:Y:S07]  /*1a840*/  MUFU.LG2 R2, R2 ;  /* 0x0000000200027308 */ /* 0x000eee0000000c00 */
[----:B------:R-:W4:Y:S08]  /*1a850*/  LDC.64 R134, c[0x0][0x220] ;  /* 0x00008800ff867b82 */ /* 0x000f300000000a00 */
[----:B------:R-:W5:Y:S01]  /*1a860*/  LDC.64 R136, c[0x0][0x228] ;  /* 0x00008a00ff887b82 */ /* 0x000f620000000a00 */
[----:B--2---:R-:W-:-:S07]  /*1a870*/  ISETP.GE.AND P6, PT, R0, 0x1, PT ;  /* 0x000000010000780c */ /* 0x004fce0003fc6270 */
[----:B0-----:R-:W0:Y:S01]  /*1a880*/  LDC.64 R132, c[0x0][0x218] ;  /* 0x00008600ff847b82 */ /* 0x001e220000000a00 */
[C---:B------:R-:W-:Y:S02]  /*1a890*/  ISETP.GE.AND P1, PT, R0.reuse, 0x2, PT ;  /* 0x000000020000780c */ /* 0x040fe40003f26270 */
[C---:B------:R-:W-:Y:S02]  /*1a8a0*/  ISETP.GE.AND P2, PT, R0.reuse, 0x3, PT ;  /* 0x000000030000780c */ /* 0x040fe40003f46270 */
[C---:B------:R-:W-:Y:S01]  /*1a8b0*/  ISETP.GE.AND P3, PT, R0.reuse, 0x4, PT ;  /* 0x000000040000780c */ /* 0x040fe20003f66270 */
[----:B-1----:R-:W-:Y:S01]  /*1a8c0*/  IMAD R138, R141, R0, RZ ;  /* 0x000000008d8a7224 */ /* 0x002fe200078e02ff */
[C---:B------:R-:W-:Y:S02]  /*1a8d0*/  ISETP.GE.AND P4, PT, R0.reuse, 0x5, PT ;  /* 0x000000050000780c */ /* 0x040fe40003f86270 */
[----:B------:R-:W-:Y:S01]  /*1a8e0*/  ISETP.GE.AND P5, PT, R0, 0x6, PT ;  /* 0x000000060000780c */ /* 0x000fe20003fa6270 */
[----:B------:R-:W-:Y:S01]  /*1a8f0*/  IMAD.SHL.U32 R139, R138, 0x2, RZ ;  /* 0x000000028a8b7824 */ /* 0x000fe200078e00ff */
[----:B------:R-:W-:-:S02]  /*1a900*/  P2R R138, PR, RZ, 0x40 ;  /* 0x00000040ff8a7803 */ /* 0x000fc40000000000 */
[C---:B------:R-:W-:Y:S01]  /*1a910*/  ISETP.GE.AND P6, PT, R0.reuse, 0x8, PT ;  /* 0x000000080000780c */ /* 0x040fe20003fc6270 */
[----:B----4-:R-:W-:Y:S01]  /*1a920*/  IMAD.WIDE R134, R139, 0x4, R134 ;  /* 0x000000048b867825 */ /* 0x010fe200078e0286 */
[----:B------:R-:W-:-:S03]  /*1a930*/  ISETP.GE.AND P0, PT, R0, 0x7, PT ;  /* 0x000000070000780c */ /* 0x000fc60003f06270 */
[----:B-----5:R-:W-:Y:S01]  /*1a940*/  IMAD.WIDE R136, R139, 0x4, R136 ;  /* 0x000000048b887825 */ /* 0x020fe200078e0288 */
[----:B------:R-:W-:Y:S02]  /*1a950*/  P2R R139, PR, RZ, 0x40 ;  /* 0x00000040ff8b7803 */ /* 0x000fe40000000000 */
[----:B------:R-:W-:Y:S01]  /*1a960*/  ISETP.NE.AND P6, PT, R138, RZ, PT ;  /* 0x000000ff8a00720c */ /* 0x000fe20003fc5270 */
[----:B0-----:R-:W-:-:S12]  /*1a970*/  IMAD.WIDE R132, R141, 0x4, R132 ;  /* 0x000000048d847825 */ /* 0x001fd800078e0284 */
[----:B---3--:R-:W-:Y:S05]  /*1a980*/  @!P6 BRA `(.L_x_38336) ;  /* 0x000000000030e947 */ /* 0x008fea0003800000 */
        /* <DEDUP_REMOVED lines=12> */
.L_x_38336:
[----:B------:R-:W-:Y:S05]  /*1aa50*/  @!P1 BRA `(.L_x_38337) ;  /* 0x0000000000309947 */ /* 0x000fea0003800000 */
[----:B------:R-:W2:Y:S04]  /*1aa60*/  LDG.E.CONSTANT R64, desc[UR6][R132.64] ;  /* 0x0000000684407981 */ /* 0x000ea8000c1e9900 */
[----:B0-----:R-:W3:Y:S01]  /*1aa70*/  LDG.E.CONSTANT R128, desc[UR6][R132.64] ;  /* 0x0000000684807981 */ /* 0x001ee2000c1e9900 */
        /* <DEDUP_REMOVED lines=10> */
.L_x_38337:
        /* <DEDUP_REMOVED lines=13> */
.L_x_38338:
[----:B------:R-:W-:Y:S05]  /*1abf0*/  @!P3 BRA `(.L_x_38339) ;  /* 0x000000000030b947 */ /* 0x000fea0003800000 */
[----:B------:R-:W2:Y:S04]  /*1ac00*/  LDG.E.CONSTANT R60, desc[UR6][R132.64] ;  /* 0x00000006843c7981 */ /* 0x000ea8000c1e9900 */
[----:B------:R-:W3:Y:S01]  /*1ac10*/  LDG.E.CONSTANT R64, desc[UR6][R132.64] ;  /* 0x0000000684407981 */ /* 0x000ee2000c1e9900 */
[--C-:B----4-:R-:W-:Y:S01]  /*1ac20*/  FADD.FTZ R61, R62, -R3.reuse ;  /* 0x800000033e3d7221 */ /* 0x110fe20000010000 */
        /* <DEDUP_REMOVED lines=9> */
.L_x_38339:
        /* <DEDUP_REMOVED lines=13> */
.L_x_38340:
        /* <DEDUP_REMOVED lines=13> */
.L_x_38341:
        /* <DEDUP_REMOVED lines=19> */
.L_x_38342:
[----:B------:R-:W-:-:S13]  /*1af90*/  ISETP.GE.AND P0, PT, R0, 0x8, PT ;  /* 0x000000080000780c */ /* 0x000fda0003f06270 */
        /* <DEDUP_REMOVED lines=13> */
.L_x_38343:
        /* <DEDUP_REMOVED lines=13> */
.L_x_38344:
        /* <DEDUP_REMOVED lines=13> */
.L_x_38345:
        /* <DEDUP_REMOVED lines=13> */
.L_x_38346:
        /* <DEDUP_REMOVED lines=13> */
.L_x_38347:
[----:B------:R-:W-:Y:S02]  /*1b3b0*/  P2R R44, PR, RZ, 0x2 ;  /* 0x00000002ff2c7803 */ /* 0x000fe40000000000 */
[C---:B------:R-:W-:Y:S02]  /*1b3c0*/  ISETP.GE.AND P1, PT, R0.reuse, 0x14, PT ;  /* 0x000000140000780c */ /* 0x040fe40003f26270 */
[C---:B------:R-:W-:Y:S02]  /*1b3d0*/  ISETP.GE.AND P2, PT, R0.reuse, 0xf, PT ;  /* 0x0000000f0000780c */ /* 0x040fe40003f46270 */
[----:B----4-:R-:W-:Y:S02]  /*1b3e0*/  P2R R45, PR, RZ, 0x2 ;  /* 0x00000002ff2d7803 */ /* 0x010fe40000000000 */
        /* <DEDUP_REMOVED lines=18> */
.L_x_38348:
        /* <DEDUP_REMOVED lines=13> */
.L_x_38349:
        /* <DEDUP_REMOVED lines=13> */
.L_x_38350:
        /* <DEDUP_REMOVED lines=13> */
.L_x_38351:
        /* <DEDUP_REMOVED lines=13> */
.L_x_38352:
        /* <DEDUP_REMOVED lines=13> */
.L_x_38353:
        /* <DEDUP_REMOVED lines=20> */
.L_x_38354:
        /* <DEDUP_REMOVED lines=14> */
.L_x_38355:
        /* <DEDUP_REMOVED lines=13> */
.L_x_38356:
        /* <DEDUP_REMOVED lines=13> */
.L_x_38357:
        /* <DEDUP_REMOVED lines=13> */
.L_x_38358:
        /* <DEDUP_REMOVED lines=13> */
.L_x_38359:
        /* <DEDUP_REMOVED lines=19> */
.L_x_38360:
        /* <DEDUP_REMOVED lines=14> */
.L_x_38361:
        /* <DEDUP_REMOVED lines=13> */
.L_x_38362:
        /* <DEDUP_REMOVED lines=13> */
.L_x_38363:
        /* <DEDUP_REMOVED lines=13> */
.L_x_38364:
        /* <DEDUP_REMOVED lines=13> */
.L_x_38365:
        /* <DEDUP_REMOVED lines=13> */
.L_x_38366:
[----:B------:R-:W-:Y:S05]  /*1c4a0*/  @!P5 BRA `(.L_x_38367) ;  /* 0x000000000018d947 */ /* 0x000fea0003800000 */
[----:B------:R-:W2:Y:S01]  /*1c4b0*/  LDG.E.CONSTANT R0, desc[UR6][R132.64] ;  /* 0x0000000684007981 */ /* 0x000ea2000c1e9900 */
[----:B----4-:R-:W-:-:S03]  /*1c4c0*/  FADD.FTZ R5, R6, -R3 ;  /* 0x8000000306057221 */ /* 0x010fc60000010000 */
[----:B------:R3:W-:Y:S01]  /*1c4d0*/  STG.E desc[UR6][R134.64+0xf8], R70 ;  /* 0x0000f84686007986 */ /* 0x0007e2000c101906 */
[----:B------:R-:W-:-:S04]  /*1c4e0*/  FFMA.FTZ R5, R2, -0.69314718246459960938, R5 ;  /* 0xbf31721802057823 */ /* 0x000fc80000010005 */
[----:B--2---:R-:W-:-:S05]  /*1c4f0*/  FADD.FTZ R5, R0, R5 ;  /* 0x0000000500057221 */ /* 0x004fca0000010000 */
[----:B------:R3:W-:Y:S02]  /*1c500*/  STG.E desc[UR6][R136.64+0xf8], R5 ;  /* 0x0000f80588007986 */ /* 0x0007e4000c101906 */
.L_x_38367:
[----:B------:R-:W-:Y:S05]  /*1c510*/  @!P5 EXIT ;  /* 0x000000000000d94d */ /* 0x000fea0003800000 */
[----:B------:R-:W2:Y:S01]  /*1c520*/  LDG.E.CONSTANT R132, desc[UR6][R132.64] ;  /* 0x0000000684847981 */ /* 0x000ea2000c1e9900 */
[----:B------:R-:W-:-:S03]  /*1c530*/  FADD.FTZ R3, R7, -R3 ;  /* 0x8000000307037221 */ /* 0x000fc60000010000 */
[----:B------:R-:W-:Y:S01]  /*1c540*/  STG.E desc[UR6][R134.64+0xfc], R71 ;  /* 0x0000fc4786007986 */ /* 0x000fe2000c101906 */
[----:B------:R-:W-:-:S04]  /*1c550*/  FFMA.FTZ R3, R2, -0.69314718246459960938, R3 ;  /* 0xbf31721802037823 */ /* 0x000fc80000010003 */
[----:B--2---:R-:W-:-:S05]  /*1c560*/  FADD.FTZ R3, R132, R3 ;  /* 0x0000000384037221 */ /* 0x004fca0000010000 */
[----:B------:R-:W-:Y:S01]  /*1c570*/  STG.E desc[UR6][R136.64+0xfc], R3 ;  /* 0x0000fc0388007986 */ /* 0x000fe2000c101906 */
[----:B------:R-:W-:Y:S05]  /*1c580*/  EXIT ;  /* 0x000000000000794d */ /* 0x000fea0003800000 */
.L_x_38368:
        /* <DEDUP_REMOVED lines=15> */
.L_x_74357:


//--------------------- .text._ZN17fastertransformer38beam_online_softmax_topk_stage1_kernelIfLi1ELi64ELi64EEEvPKT_S3_PKbPfiiPKi --------------------------
	.section	.text._ZN17fastertransformer38beam_online_softmax_topk_stage1_kernelIfLi1ELi64ELi64EEEvPKT_S3_PKbPfiiPKi,"ax",@progbits
	.align	128
        .global         _ZN17fastertransformer38beam_online_softmax_topk_stage1_kernelIfLi1ELi64ELi64EEEvPKT_S3_PKbPfiiPKi
        .type           _ZN17fastertransformer38beam_online_softmax_topk_stage1_kernelIfLi1ELi64ELi64EEEvPKT_S3_PKbPfiiPKi,@function
        .size           _ZN17fastertransformer38beam_online_softmax_topk_stage1_kernelIfLi1ELi64ELi64EEEvPKT_S3_PKbPfiiPKi,(.L_x_74358 - _ZN17fastertransformer38beam_online_softmax_topk_stage1_kernelIfLi1ELi64ELi64EEEvPKT_S3_PKbPfiiPKi)
        .other          _ZN17fastertransformer38beam_online_softmax_topk_stage1_kernelIfLi1ELi64ELi64EEEvPKT_S3_PKbPfiiPKi,@"STO_CUDA_ENTRY STV_DEFAULT"
_ZN17fastertransformer38beam_online_softmax_topk_stage1_kernelIfLi1ELi64ELi64EEEvPKT_S3_PKbPfiiPKi:
.text._ZN17fastertransformer38beam_online_softmax_topk_stage1_kernelIfLi1ELi64ELi64EEEvPKT_S3_PKbPfiiPKi:
        /* <DEDUP_REMOVED lines=12> */
[----:B------:R-:W-:Y:S01]  /*00c0*/  ULDC UR4, c[0x0][0x20] ;  /* 0x0000080000047ab9 */ /* 0x000fe20000000800 */
[----:B------:R-:W-:Y:S01]  /*00d0*/  BSSY B0, `(.L_x_38369) ;  /* 0x0000e6b000007945 */ /* 0x000fe20003800000 */
[----:B------:R-:W-:Y:S01]  /*00e0*/  VIADD R220, R1, UR4 ;  /* 0x0000000401dc7c36 */ /* 0x000fe20008000000 */
        /* <DEDUP_REMOVED lines=34> */
[----:B------:R-:W-:-:S02]  /*0310*/  IMAD.MOV.U32 R105, RZ, RZ, -0x800001 ;  /* 0xff7fffffff697424 */ /* 0x000fc400078e00ff */
[----:B------:R-:W-:Y:S02]  /*0320*/  IMAD.MOV.U32 R107, RZ, RZ, -0x800001 ;  /* 0xff7fffffff6b7424 */ /* 0x000fe400078e00ff */
[----:B------:R-:W-:Y:S01]  /*0330*/  IMAD.MOV.U32 R106, RZ, RZ, -0x800001 ;  /* 0xff7fffffff6a7424 */ /* 0x000fe200078e00ff */
[----:B0-----:R-:W-:Y:S01]  /*0340*/  HFMA2.MMA R4, -RZ, RZ, 0, 0 ;  /* 0x00000000ff047435 */ /* 0x001fe200000001ff */
[----:B------:R-:W-:Y:S02]  /*0350*/  IMAD.MOV.U32 R109, RZ, RZ, -0x800001 ;  /* 0xff7fffffff6d7424 */ /* 0x000fe400078e00ff */
[----:B------:R-:W-:Y:S02]  /*0360*/  IMAD.MOV.U32 R111, RZ, RZ, -0x800001 ;  /* 0xff7fffffff6f7424 */ /* 0x000fe400078e00ff */
[----:B------:R-:W-:Y:S02]  /*0370*/  IMAD.MOV.U32 R110, RZ, RZ, -0x800001 ;  /* 0xff7fffffff6e7424 */ /* 0x000fe400078e00ff */
[----:B----4-:R-:W-:-:S02]  /*0380*/  IMAD.MOV R0, RZ, RZ, -R5 ;  /* 0x000000ffff007224 */ /* 0x010fc400078e0a05 */
[----:B------:R-:W-:Y:S02]  /*0390*/  IMAD.MOV.U32 R113, RZ, RZ, -0x800001 ;  /* 0xff7fffffff717424 */ /* 0x000fe400078e00ff */
[----:B------:R-:W-:Y:S01]  /*03a0*/  IMAD R11, R0, R7, RZ ;  /* 0x00000007000b7224 */ /* 0x000fe200078e02ff */
[----:B--2---:R-:W-:Y:S01]  /*03b0*/  IADD3 R0, R7, -0x1, R8 ;  /* 0xffffffff07007810 */ /* 0x004fe20007ffe008 */
[----:B------:R-:W-:Y:S02]  /*03c0*/  IMAD.MOV.U32 R115, RZ, RZ, -0x800001 ;  /* 0xff7fffffff737424 */ /* 0x000fe400078e00ff */
[----:B------:R-:W-:Y:S02]  /*03d0*/  IMAD.HI.U32 R5, R5, R11, R4 ;  /* 0x0000000b05057227 */ /* 0x000fe400078e0004 */
[----:B------:R-:W0:Y:S02]  /*03e0*/  S2R R4, SR_CTAID.Y ;  /* 0x0000000000047919 */ /* 0x000e240000002600 */
[----:B------:R-:W-:-:S02]  /*03f0*/  IMAD.MOV.U32 R114, RZ, RZ, -0x800001 ;  /* 0xff7fffffff727424 */ /* 0x000fc400078e00ff */
[----:B------:R-:W-:-:S04]  /*0400*/  IMAD.HI.U32 R5, R5, R0, RZ ;  /* 0x0000000005057227 */ /* 0x000fc800078e00ff */
[----:B-1----:R-:W-:Y:S02]  /*0410*/  IMAD.MOV R3, RZ, RZ, -R5 ;  /* 0x000000ffff037224 */ /* 0x002fe400078e0a05 */
[----:B------:R-:W-:Y:S02]  /*0420*/  IMAD.MOV.U32 R117, RZ, RZ, -0x800001 ;  /* 0xff7fffffff757424 */ /* 0x000fe400078e00ff */
[----:B------:R-:W-:Y:S02]  /*0430*/  IMAD R0, R7, R3, R0 ;  /* 0x0000000307007224 */ /* 0x000fe400078e0200 */
[----:B------:R-:W0:Y:S01]  /*0440*/  S2R R3, SR_TID.X ;  /* 0x0000000000037919 */ /* 0x000e220000002100 */
        /* <DEDUP_REMOVED lines=8> */
[----:B------:R-:W-:-:S02]  /*04d0*/  @P0 IMAD.IADD R0, R0, 0x1, -R7 ;  /* 0x0000000100000824 */ /* 0x000fc400078e0a07 */
[----:B------:R-:W-:Y:S02]  /*04e0*/  @P0 VIADD R5, R5, 0x1 ;  /* 0x0000000105050836 */ /* 0x000fe40000000000 */
[----:B------:R-:W-:Y:S01]  /*04f0*/  IMAD.MOV.U32 R126, RZ, RZ, -0x800001 ;  /* 0xff7fffffff7e7424 */ /* 0x000fe200078e00ff */
[----:B------:R-:W-:Y:S01]  /*0500*/  ISETP.GE.U32.AND P1, PT, R0, R7, PT ;  /* 0x000000070000720c */ /* 0x000fe20003f26070 */
[----:B------:R-:W-:Y:S02]  /*0510*/  IMAD.MOV.U32 R129, RZ, RZ, -0x800001 ;  /* 0xff7fffffff817424 */ /* 0x000fe400078e00ff */
[----:B------:R-:W-:Y:S02]  /*0520*/  IMAD.MOV.U32 R131, RZ, RZ, -0x800001 ;  /* 0xff7fffffff837424 */ /* 0x000fe400078e00ff */
[----:B------:R-:W-:Y:S02]  /*0530*/  IMAD.MOV.U32 R130, RZ, RZ, -0x800001 ;  /* 0xff7fffffff827424 */ /* 0x000fe400078e00ff */
[----:B------:R-:W-:-:S02]  /*0540*/  IMAD.MOV.U32 R133, RZ, RZ, -0x800001 ;  /* 0xff7fffffff857424 */ /* 0x000fc400078e00ff */
[----:B------:R-:W-:Y:S02]  /*0550*/  IMAD.MOV.U32 R135, RZ, RZ, -0x800001 ;  /* 0xff7fffffff877424 */ /* 0x000fe400078e00ff */
[----:B------:R-:W-:Y:S02]  /*0560*/  IMAD.MOV.U32 R134, RZ, RZ, -0x800001 ;  /* 0xff7fffffff867424 */ /* 0x000fe400078e00ff */
[----:B------:R-:W-:Y:S01]  /*0570*/  @P1 IADD3 R5, R5, 0x1, RZ ;  /* 0x0000000105051810 */ /* 0x000fe20007ffe0ff */
[----:B------:R-:W-:Y:S01]  /*0580*/  IMAD.MOV.U32 R137, RZ, RZ, -0x800001 ;  /* 0xff7fffffff897424 */ /* 0x000fe200078e00ff */
[----:B------:R-:W-:Y:S01]  /*0590*/  @!P2 LOP3.LUT R5, RZ, R7, RZ, 0x33, !PT ;  /* 0x00000007ff05a212 */ /* 0x000fe200078e33ff */
[----:B------:R-:W-:Y:S02]  /*05a0*/  IMAD.MOV.U32 R139, RZ, RZ, -0x800001 ;  /* 0xff7fffffff8b7424 */ /* 0x000fe400078e00ff */
[----:B------:R-:W-:Y:S02]  /*05b0*/  IMAD.MOV.U32 R138, RZ, RZ, -0x800001 ;  /* 0xff7fffffff8a7424 */ /* 0x000fe400078e00ff */
[----:B0-----:R-:W-:-:S02]  /*05c0*/  IMAD R0, R5, R4, R3 ;  /* 0x0000000405007224 */ /* 0x001fc400078e0203 */
[----:B------:R-:W-:Y:S02]  /*05d0*/  IMAD R5, R5, R4, R5 ;  /* 0x0000000405057224 */ /* 0x000fe400078e0205 */
[----:B------:R-:W-:Y:S02]  /*05e0*/  IMAD.MOV.U32 R3, RZ, RZ, -0x800001 ;  /* 0xff7fffffff037424 */ /* 0x000fe400078e00ff */
[----:B------:R-:W-:Y:S01]  /*05f0*/  IMAD.MOV.U32 R141, RZ, RZ, -0x800001 ;  /* 0xff7fffffff8d7424 */ /* 0x000fe200078e00ff */
[----:B------:R-:W-:Y:S01]  /*0600*/  VIMNMX R5, R5, R8, PT ;  /* 0x0000000805057248 */ /* 0x000fe20003fe0100 */
[----:B------:R-:W-:Y:S02]  /*0610*/  IMAD.MOV.U32 R143, RZ, RZ, -0x800001 ;  /* 0xff7fffffff8f7424 */ /* 0x000fe400078e00ff */
[----:B------:R-:W-:Y:S02]  /*0620*/  IMAD.MOV.U32 R142, RZ, RZ, -0x800001 ;  /* 0xff7fffffff8e7424 */ /* 0x000fe400078e00ff */
[----:B------:R-:W-:-:S02]  /*0630*/  IMAD.MOV.U32 R145, RZ, RZ, -0x800001 ;  /* 0xff7fffffff917424 */ /* 0x000fc400078e00ff */
[----:B------:R-:W-:Y:S02]  /*0640*/  IMAD.MOV.U32 R147, RZ, RZ, RZ ;  /* 0x000000ffff937224 */ /* 0x000fe400078e00ff */
[----:B------:R-:W-:Y:S01]  /*0650*/  IMAD.MOV.U32 R146, RZ, RZ, -0x800001 ;  /* 0xff7fffffff927424 */ /* 0x000fe200078e00ff */
[----:B---3--:R-:W-:Y:S01]  /*0660*/  ISETP.NE.AND P0, PT, R2, RZ, PT ;  /* 0x000000ff0200720c */ /* 0x008fe20003f05270 */
[----:B------:R-:W-:-:S12]  /*0670*/  IMAD.MOV.U32 R2, RZ, RZ, -0x800001 ;  /* 0xff7fffffff027424 */ /* 0x000fd800078e00ff */
[----:B------:R-:W-:Y:S05]  /*0680*/  @!P0 BRA `(.L_x_38370) ;  /* 0x0000004800a48947 */ /* 0x000fea0003800000 */
[----:B------:R-:W-:Y:S01]  /*0690*/  ISETP.GE.AND P0, PT, R0, R5, PT ;  /* 0x000000050000720c */ /* 0x000fe20003f06270 */
[----:B------:R-:W-:Y:S01]  /*06a0*/  BSSY B1, `(.L_x_38371) ;  /* 0x00004a6000017945 */ /* 0x000fe20003800000 */
        /* <DEDUP_REMOVED lines=70> */
[----:B0-----:R-:W-:-:S02]  /*0b10*/  IADD3 R2, R4, 0xffffffe, RZ ;  /* 0x0ffffffe04027810 */ /* 0x001fc40007ffe0ff */
[----:B------:R-:W-:-:S04]  /*0b20*/  LOP3.LUT R4, R9, R10, RZ, 0x3c, !PT ;  /* 0x0000000a09047212 */ /* 0x000fc800078e3cff */
[----:B------:R0:W1:Y:S01]  /*0b30*/  F2I.FTZ.U32.TRUNC.NTZ R3, R2 ;  /* 0x0000000200037305 */ /* 0x000062000021f000 */
[----:B------:R-:W-:Y:S01]  /*0b40*/  ISETP.GE.AND P2, PT, R4, RZ, PT ;  /* 0x000000ff0400720c */ /* 0x000fe20003f46270 */
[----:B0-----:R-:W-:Y:S02]  /*0b50*/  IMAD.MOV.U32 R2, RZ, RZ, RZ ;  /* 0x000000ffff027224 */ /* 0x001fe400078e00ff */
[----:B-1----:R-:W-:-:S04]  /*0b60*/  IMAD.MOV R7, RZ, RZ, -R3 ;  /* 0x000000ffff077224 */ /* 0x002fc800078e0a03 */
[----:B------:R-:W-:-:S04]  /*0b70*/  IMAD R7, R7, R8, RZ ;  /* 0x0000000807077224 */ /* 0x000fc800078e02ff */
[----:B------:R-:W-:-:S04]  /*0b80*/  IMAD.HI.U32 R3, R3, R7, R2 ;  /* 0x0000000703037227 */ /* 0x000fc800078e0002 */
[----:B------:R-:W-:-:S04]  /*0b90*/  IMAD.MOV.U32 R7, RZ, RZ, R6 ;  /* 0x000000ffff077224 */ /* 0x000fc800078e0006 */
        /* <DEDUP_REMOVED lines=8> */
[----:B------:R-:W0:Y:S11]  /*0c20*/  LDC.64 R2, c[0x0][0x238] ;  /* 0x00008e00ff027b82 */ /* 0x000e360000000a00 */
[----:B------:R-:W-:-:S05]  /*0c30*/  @P0 VIADD R6, R6, 0x1 ;  /* 0x0000000106060836 */ /* 0x000fca0000000000 */
[----:B------:R-:W-:Y:S02]  /*0c40*/  @!P2 IADD3 R6, -R6, RZ, RZ ;  /* 0x000000ff0606a210 */ /* 0x000fe40007ffe1ff */
[----:B------:R-:W-:-:S05]  /*0c50*/  @!P1 LOP3.LUT R6, RZ, R10, RZ, 0x33, !PT ;  /* 0x0000000aff069212 */ /* 0x000fca00078e33ff */
[----:B0-----:R-:W-:Y:S01]  /*0c60*/  IMAD.WIDE R2, R6, 0x4, R2 ;  /* 0x0000000406027825 */ /* 0x001fe200078e0202 */
[----:B------:R-:W-:Y:S02]  /*0c70*/  MOV R149, 0xffffffff ;  /* 0xffffffff00957802 */ /* 0x000fe40000000f00 */
[----:B------:R-:W-:Y:S01]  /*0c80*/  MOV R215, 0xff7fffff ;  /* 0xff7fffff00d77802 */ /* 0x000fe20000000f00 */
[----:B------:R-:W-:Y:S01]  /*0c90*/  IMAD.MOV.U32 R146, RZ, RZ, -0x800001 ;  /* 0xff7fffffff927424 */ /* 0x000fe200078e00ff */
[----:B------:R0:W5:Y:S01]  /*0ca0*/  LDG.E.CONSTANT R7, desc[UR6][R2.64] ;  /* 0x0000000602077981 */ /* 0x000162000c1e9900 */
[----:B------:R-:W-:Y:S01]  /*0cb0*/  IMAD.MOV.U32 R219, RZ, RZ, -0x800001 ;  /* 0xff7fffffffdb7424 */ /* 0x000fe200078e00ff */
[----:B------:R-:W-:Y:S01]  /*0cc0*/  MOV R95, 0xff7fffff ;  /* 0xff7fffff005f7802 */ /* 0x000fe20000000f00 */
[----:B------:R-:W-:Y:S01]  /*0cd0*/  IMAD.MOV.U32 R147, RZ, RZ, RZ ;  /* 0x000000ffff937224 */ /* 0x000fe200078e00ff */
[----:B------:R-:W-:Y:S01]  /*0ce0*/  MOV R99, 0xff7fffff ;  /* 0xff7fffff00637802 */ /* 0x000fe20000000f00 */
        /* <DEDUP_REMOVED lines=60> */
.L_x_38565:
[----:B-----5:R-:W-:Y:S01]  /*10b0*/  ISETP.NE.AND P0, PT, R0, R7, PT ;  /* 0x000000070000720c */ /* 0x020fe20003f05270 */
[----:B------:R-:W-:Y:S01]  /*10c0*/  BSSY B2, `(.L_x_38373) ;  /* 0x0000014000027945 */ /* 0x000fe20003800000 */
[----:B------:R-:W-:-:S04]  /*10d0*/  MOV R4, 0x7f7fffff ;  /* 0x7f7fffff00047802 */ /* 0x000fc80000000f00 */
[----:B------:R-:W-:-:S04]  /*10e0*/  FSEL R11, R4, -3.40282346638528859812e+38, !P0 ;  /* 0xff7fffff040b7808 */ /* 0x000fc80004000000 */
[CC--:B------:R-:W-:Y:S02]  /*10f0*/  FSETP.GT.FTZ.AND P1, PT, R146.reuse, R11.reuse, PT ;  /* 0x0000000b9200720b */ /* 0x0c0fe40003f34000 */
[-C--:B------:R-:W-:Y:S02]  /*1100*/  FSETP.GEU.FTZ.AND P0, PT, R219, R11.reuse, PT ;  /* 0x0000000bdb00720b */ /* 0x080fe40003f1e000 */
[----:B------:R-:W-:Y:S02]  /*1110*/  FSEL R9, R11, R146, P1 ;  /* 0x000000920b097208 */ /* 0x000fe40000800000 */
[----:B------:R-:W-:Y:S02]  /*1120*/  FSEL R146, R146, R11, P1 ;  /* 0x0000000b92927208 */ /* 0x000fe40000800000 */
[----:B------:R-:W-:Y:S02]  /*1130*/  ISETP.EQ.OR P0, PT, R149, -0x1, !P0 ;  /* 0xffffffff9500780c */ /* 0x000fe40004702670 */
[C---:B------:R-:W-:Y:S01]  /*1140*/  FSEL R4, R147.reuse, 1, !P1 ;  /* 0x3f80000093047808 */ /* 0x040fe20004800000 */
[----:B------:R-:W-:Y:S01]  /*1150*/  FADD.FTZ R9, -R146, R9 ;  /* 0x0000000992097221 */ /* 0x000fe20000010100 */
[----:B------:R-:W-:-:S03]  /*1160*/  FSEL R147, R147, 1, P1 ;  /* 0x3f80000093937808 */ /* 0x000fc60000800000 */
[----:B------:R-:W-:-:S06]  /*1170*/  FMUL.FTZ R9, R9, 1.4426950216293334961 ;  /* 0x3fb8aa3b09097820 */ /* 0x000fcc0000410000 */
[----:B------:R-:W0:Y:S02]  /*1180*/  MUFU.EX2 R9, R9 ;  /* 0x0000000900097308 */ /* 0x000e240000000800 */
[----:B0-----:R-:W-:Y:S01]  /*1190*/  FFMA.FTZ R147, R4, R9, R147 ;  /* 0x0000000904937223 */ /* 0x001fe20000010093 */
[----:B------:R-:W-:Y:S06]  /*11a0*/  @P0 BRA `(.L_x_38374) ;  /* 0x00000000000c0947 */ /* 0x000fec0003800000 */
[----:B------:R-:W-:-:S04]  /*11b0*/  FSETP.NEU.FTZ.AND P0, PT, R219, R11, PT ;  /* 0x0000000bdb00720b */ /* 0x000fc80003f1d000 */
[----:B------:R-:W-:-:S13]  /*11c0*/  ISETP.LE.OR P0, PT, R149, R0, P0 ;  /* 0x000000009500720c */ /* 0x000fda0000703670 */
[----:B------:R-:W-:Y:S05]  /*11d0*/  @P0 BRA `(.L_x_38375) ;  /* 0x0000000000080947 */ /* 0x000fea0003800000 */
.L_x_38374:
[----:B------:R-:W-:Y:S02]  /*11e0*/  IMAD.MOV.U32 R219, RZ, RZ, R11 ;  /* 0x000000ffffdb7224 */ /* 0x000fe400078e000b */
[----:B------:R-:W-:-:S07]  /*11f0*/  IMAD.MOV.U32 R149, RZ, RZ, R0 ;  /* 0x000000ffff957224 */ /* 0x000fce00078e0000 */
.L_x_38375:
[----:B------:R-:W-:Y:S05]  /*1200*/  BSYNC B2 ;  /* 0x0000000000027941 */ /* 0x000fea0003800000 */
.L_x_38373:
        /* <DEDUP_REMOVED lines=9> */
.L_x_38377:
[----:B------:R-:W-:Y:S02]  /*12a0*/  IMAD.MOV.U32 R4, RZ, RZ, R219 ;  /* 0x000000ffff047224 */ /* 0x000fe400078e00db */
[----:B------:R-:W-:Y:S01]  /*12b0*/  IMAD.MOV.U32 R6, RZ, RZ, R149 ;  /* 0x000000ffff067224 */ /* 0x000fe200078e0095 */
[----:B------:R-:W-:Y:S01]  /*12c0*/  MOV R149, R148 ;  /* 0x0000009400957202 */ /* 0x000fe20000000f00 */
[----:B------:R-:W-:-:S07]  /*12d0*/  IMAD.MOV.U32 R219, RZ, RZ, R218 ;  /* 0x000000ffffdb7224 */ /* 0x000fce00078e00da */
.L_x_38378:
[----:B------:R-:W-:Y:S05]  /*12e0*/  BSYNC B2 ;  /* 0x0000000000027941 */ /* 0x000fea0003800000 */
.L_x_38376:
        /* <DEDUP_REMOVED lines=11> */
.L_x_38380:
[----:B------:R-:W-:Y:S01]  /*13a0*/  IMAD.MOV.U32 R9, RZ, RZ, R4 ;  /* 0x000000ffff097224 */ /* 0x000fe200078e0004 */
[----:B------:R-:W-:Y:S01]  /*13b0*/  MOV R148, R151 ;  /* 0x0000009700947202 */ /* 0x000fe20000000f00 */
[----:B------:R-:W-:Y:S02]  /*13c0*/  IMAD.MOV.U32 R11, RZ, RZ, R6 ;  /* 0x000000ffff0b7224 */ /* 0x000fe400078e0006 */
[----:B------:R-:W-:-:S07]  /*13d0*/  IMAD.MOV.U32 R218, RZ, RZ, R217 ;  /* 0x000000ffffda7224 */ /* 0x000fce00078e00d9 */
.L_x_38381:
[----:B------:R-:W-:Y:S05]  /*13e0*/  BSYNC B2 ;  /* 0x0000000000027941 */ /* 0x000fea0003800000 */
.L_x_38379:
        /* <DEDUP_REMOVED lines=11> */
.L_x_38383:
[----:B------:R-:W-:Y:S01]  /*14a0*/  IMAD.MOV.U32 R4, RZ, RZ, R9 ;  /* 0x000000ffff047224 */ /* 0x000fe200078e0009 */
[----:B------:R-:W-:Y:S01]  /*14b0*/  MOV R151, R150 ;  /* 0x0000009600977202 */ /* 0x000fe20000000f00 */
[----:B------:R-:W-:Y:S02]  /*14c0*/  IMAD.MOV.U32 R6, RZ, RZ, R11 ;  /* 0x000000ffff067224 */ /* 0x000fe400078e000b */
[----:B------:R-:W-:-:S07]  /*14d0*/  IMAD.MOV.U32 R217, RZ, RZ, R216 ;  /* 0x000000ffffd97224 */ /* 0x000fce00078e00d8 */
.L_x_38384:
[----:B------:R-:W-:Y:S05]  /*14e0*/  BSYNC B2 ;  /* 0x0000000000027941 */ /* 0x000fea0003800000 */
.L_x_38382:
        /* <DEDUP_REMOVED lines=11> */
.L_x_38386:
[----:B------:R-:W-:Y:S01]  /*15a0*/  IMAD.MOV.U32 R9, RZ, RZ, R4 ;  /* 0x000000ffff097224 */ /* 0x000fe200078e0004 */
[----:B------:R-:W-:Y:S01]  /*15b0*/  MOV R150, R153 ;  /* 0x0000009900967202 */ /* 0x000fe20000000f00 */
[----:B------:R-:W-:Y:S02]  /*15c0*/  IMAD.MOV.U32 R11, RZ, RZ, R6 ;  /* 0x000000ffff0b7224 */ /* 0x000fe400078e0006 */
[----:B------:R-:W-:-:S07]  /*15d0*/  IMAD.MOV.U32 R216, RZ, RZ, R215 ;  /* 0x000000ffffd87224 */ /* 0x000fce00078e00d7 */
.L_x_38387:
[----:B------:R-:W-:Y:S05]  /*15e0*/  BSYNC B2 ;  /* 0x0000000000027941 */ /* 0x000fea0003800000 */
.L_x_38385:
        /* <DEDUP_REMOVED lines=11> */
.L_x_38389:
[----:B------:R-:W-:Y:S01]  /*16a0*/  IMAD.MOV.U32 R4, RZ, RZ, R9 ;  /* 0x000000ffff047224 */ /* 0x000fe200078e0009 */
[----:B------:R-:W-:Y:S01]  /*16b0*/  MOV R153, R152 ;  /* 0x0000009800997202 */ /* 0x000fe20000000f00 */
[----:B------:R-:W-:Y:S02]  /*16c0*/  IMAD.MOV.U32 R6, RZ, RZ, R11 ;  /* 0x000000ffff067224 */ /* 0x000fe400078e000b */
[----:B------:R-:W-:-:S07]  /*16d0*/  IMAD.MOV.U32 R215, RZ, RZ, R214 ;  /* 0x000000ffffd77224 */ /* 0x000fce00078e00d6 */
.L_x_38390:
[----:B------:R-:W-:Y:S05]  /*16e0*/  BSYNC B2 ;  /* 0x0000000000027941 */ /* 0x000fea0003800000 */
.L_x_38388:
        /* <DEDUP_REMOVED lines=11> */
.L_x_38392:
[----:B------:R-:W-:Y:S01]  /*17a0*/  IMAD.MOV.U32 R9, RZ, RZ, R4 ;  /* 0x000000ffff097224 */ /* 0x000fe200078e0004 */
[----:B------:R-:W-:Y:S01]  /*17b0*/  MOV R152, R155 ;  /* 0x0000009b00987202 */ /* 0x000fe20000000f00 */
[----:B------:R-:W-:Y:S02]  /*17c0*/  IMAD.MOV.U32 R11, RZ, RZ, R6 ;  /* 0x000000ffff0b7224 */ /* 0x000fe400078e0006 */
[----:B------:R-:W-:-:S07]  /*17d0*/  IMAD.MOV.U32 R214, RZ, RZ, R213 ;  /* 0x000000ffffd67224 */ /* 0x000fce00078e00d5 */
.L_x_38393:
[----:B------:R-:W-:Y:S05]  /*17e0*/  BSYNC B2 ;  /* 0x0000000000027941 */ /* 0x000fea0003800000 */
.L_x_38391:
        /* <DEDUP_REMOVED lines=11> */
.L_x_38395:
[----:B------:R-:W-:Y:S01]  /*18a0*/  IMAD.MOV.U32 R4, RZ, RZ, R9 ;  /* 0x000000ffff047224 */ /* 0x000fe200078e0009 */
[----:B------:R-:W-:Y:S01]  /*18b0*/  MOV R155, R154 ;  /* 0x0000009a009b7202 */ /* 0x000fe20000000f00 */
[----:B------:R-:W-:Y:S02]  /*18c0*/  IMAD.MOV.U32 R6, RZ, RZ, R11 ;  /* 0x000000ffff067224 */ /* 0x000fe400078e000b */
[----:B------:R-:W-:-:S07]  /*18d0*/  IMAD.MOV.U32 R213, RZ, RZ, R212 ;  /* 0x000000ffffd57224 */ /* 0x000fce00078e00d4 */
.L_x_38396:
[----:B------:R-:W-:Y:S05]  /*18e0*/  BSYNC B2 ;  /* 0x0000000000027941 */ /* 0x000fea0003800000 */
.L_x_38394:
        /* <DEDUP_REMOVED lines=11> */
.L_x_38398:
[----:B------:R-:W-:Y:S01]  /*19a0*/  IMAD.MOV.U32 R9, RZ, RZ, R4 ;  /* 0x000000ffff097224 */ /* 0x000fe200078e0004 */
[----:B------:R-:W-:Y:S01]  /*19b0*/  MOV R154, R157 ;  /* 0x0000009d009a7202 */ /* 0x000fe20000000f00 */
[----:B------:R-:W-:Y:S02]  /*19c0*/  IMAD.MOV.U32 R11, RZ, RZ, R6 ;  /* 0x000000ffff0b7224 */ /* 0x000fe400078e0006 */
[----:B------:R-:W-:-:S07]  /*19d0*/  IMAD.MOV.U32 R212, RZ, RZ, R3 ;  /* 0x000000ffffd47224 */ /* 0x000fce00078e0003 */
.L_x_38399:
[----:B------:R-:W-:Y:S05]  /*19e0*/  BSYNC B2 ;  /* 0x0000000000027941 */ /* 0x000fea0003800000 */
.L_x_38397:
        /* <DEDUP_REMOVED lines=11> */
.L_x_38401:
[----:B------:R-:W-:Y:S01]  /*1aa0*/  IMAD.MOV.U32 R4, RZ, RZ, R9 ;  /* 0x000000ffff047224 */ /* 0x000fe200078e0009 */
[----:B------:R-:W-:Y:S01]  /*1ab0*/  MOV R157, R156 ;  /* 0x0000009c009d7202 */ /* 0x000fe20000000f00 */
[----:B------:R-:W-:Y:S02]  /*1ac0*/  IMAD.MOV.U32 R6, RZ, RZ, R11 ;  /* 0x000000ffff067224 */ /* 0x000fe400078e000b */
[----:B------:R-:W-:-:S07]  /*1ad0*/  IMAD.MOV.U32 R3, RZ, RZ, R2 ;  /* 0x000000ffff037224 */ /* 0x000fce00078e0002 */
.L_x_38402:
[----:B------:R-:W-:Y:S05]  /*1ae0*/  BSYNC B2 ;  /* 0x0000000000027941 */ /* 0x000fea0003800000 */
.L_x_38400:
        /* <DEDUP_REMOVED lines=11> */
.L_x_38404:
[----:B------:R-:W-:Y:S01]  /*1ba0*/  IMAD.MOV.U32 R9, RZ, RZ, R4 ;  /* 0x000000ffff097224 */ /* 0x000fe200078e0004 */
[----:B------:R-:W-:Y:S01]  /*1bb0*/  MOV R156, R159 ;  /* 0x0000009f009c7202 */ /* 0x000fe20000000f00 */
[----:B------:R-:W-:Y:S02]  /*1bc0*/  IMAD.MOV.U32 R11, RZ, RZ, R6 ;  /* 0x000000ffff0b7224 */ /* 0x000fe400078e0006 */
[----:B------:R-:W-:-:S07]  /*1bd0*/  IMAD.MOV.U32 R2, RZ, RZ, R93 ;  /* 0x000000ffff027224 */ /* 0x000fce00078e005d */
.L_x_38405:
[----:B------:R-:W-:Y:S05]  /*1be0*/  BSYNC B2 ;  /* 0x0000000000027941 */ /* 0x000fea0003800000 */
.L_x_38403:
        /* <DEDUP_REMOVED lines=11> */
.L_x_38407:
[----:B------:R-:W-:Y:S01]  /*1ca0*/  IMAD.MOV.U32 R4, RZ, RZ, R9 ;  /* 0x000000ffff047224 */ /* 0x000fe200078e0009 */
[----:B------:R-:W-:Y:S01]  /*1cb0*/  MOV R159, R158 ;  /* 0x0000009e009f7202 */ /* 0x000fe20000000f00 */
[----:B------:R-:W-:Y:S02]  /*1cc0*/  IMAD.MOV.U32 R6, RZ, RZ, R11 ;  /* 0x000000ffff067224 */ /* 0x000fe400078e000b */
[----:B------:R-:W-:-:S07]  /*1cd0*/  IMAD.MOV.U32 R93, RZ, RZ, R92 ;  /* 0x000000ffff5d7224 */ /* 0x000fce00078e005c */
.L_x_38408:
[----:B------:R-:W-:Y:S05]  /*1ce0*/  BSYNC B2 ;  /* 0x0000000000027941 */ /* 0x000fea0003800000 */
.L_x_38406:
        /* <DEDUP_REMOVED lines=11> */
.L_x_38410:
[----:B------:R-:W-:Y:S01]  /*1da0*/  IMAD.MOV.U32 R9, RZ, RZ, R4 ;  /* 0x000000ffff097224 */ /* 0x000fe200078e0004 */
[----:B------:R-:W-:Y:S01]  /*1db0*/  MOV R158, R161 ;  /* 0x000000a1009e7202 */ /* 0x000fe20000000f00 */
[----:B------:R-:W-:Y:S02]  /*1dc0*/  IMAD.MOV.U32 R11, RZ, RZ, R6 ;  /* 0x000000ffff0b7224 */ /* 0x000fe400078e0006 */
[----:B------:R-:W-:-:S07]  /*1dd0*/  IMAD.MOV.U32 R92, RZ, RZ, R95 ;  /* 0x000000ffff5c7224 */ /* 0x000fce00078e005f */
.L_x_38411:
[----:B------:R-:W-:Y:S05]  /*1de0*/  BSYNC B2 ;  /* 0x0000000000027941 */ /* 0x000fea0003800000 */
.L_x_38409:
        /* <DEDUP_REMOVED lines=11> */
.L_x_38413:
[----:B------:R-:W-:Y:S01]  /*1ea0*/  IMAD.MOV.U32 R4, RZ, RZ, R9 ;  /* 0x000000ffff047224 */ /* 0x000fe200078e0009 */
[----:B------:R-:W-:Y:S01]  /*1eb0*/  MOV R161, R160 ;  /* 0x000000a000a17202 */ /* 0x000fe20000000f00 */
[----:B------:R-:W-:Y:S02]  /*1ec0*/  IMAD.MOV.U32 R6, RZ, RZ, R11 ;  /* 0x000000ffff067224 */ /* 0x000fe400078e000b */
[----:B------:R-:W-:-:S07]  /*1ed0*/  IMAD.MOV.U32 R95, RZ, RZ, R94 ;  /* 0x000000ffff5f7224 */ /* 0x000fce00078e005e */
.L_x_38414:
[----:B------:R-:W-:Y:S05]  /*1ee0*/  BSYNC B2 ;  /* 0x0000000000027941 */ /* 0x000fea0003800000 */
.L_x_38412:
        /* <DEDUP_REMOVED lines=11> */
.L_x_38416:
[----:B------:R-:W-:Y:S01]  /*1fa0*/  IMAD.MOV.U32 R9, RZ, RZ, R4 ;  /* 0x000000ffff097224 */ /* 0x000fe200078e0004 */
[----:B------:R-:W-:Y:S01]  /*1fb0*/  MOV R160, R163 ;  /* 0x000000a300a07202 */ /* 0x000fe20000000f00 */
[----:B------:R-:W-:Y:S02]  /*1fc0*/  IMAD.MOV.U32 R11, RZ, RZ, R6 ;  /* 0x000000ffff0b7224 */ /* 0x000fe400078e0006 */
[----:B------:R-:W-:-:S07]  /*1fd0*/  IMAD.MOV.U32 R94, RZ, RZ, R97 ;  /* 0x000000ffff5e7224 */ /* 0x000fce00078e0061 */
.L_x_38417:
[----:B------:R-:W-:Y:S05]  /*1fe0*/  BSYNC B2 ;  /* 0x0000000000027941 */ /* 0x000fea0003800000 */
.L_x_38415:
        /* <DEDUP_REMOVED lines=11> */
.L_x_38419:
[----:B------:R-:W-:Y:S01]  /*20a0*/  IMAD.MOV.U32 R4, RZ, RZ, R9 ;  /* 0x000000ffff047224 */ /* 0x000fe200078e0009 */
[----:B------:R-:W-:Y:S01]  /*20b0*/  MOV R163, R162 ;  /* 0x000000a200a37202 */ /* 0x000fe20000000f00 */
[----:B------:R-:W-:Y:S02]  /*20c0*/  IMAD.MOV.U32 R6, RZ, RZ, R11 ;  /* 0x000000ffff067224 */ /* 0x000fe400078e000b */
[----:B------:R-:W-:-:S07]  /*20d0*/  IMAD.MOV.U32 R97, RZ, RZ, R96 ;  /* 0x000000ffff617224 */ /* 0x000fce00078e0060 */
.L_x_38420:
[----:B------:R-:W-:Y:S05]  /*20e0*/  BSYNC B2 ;  /* 0x0000000000027941 */ /* 0x000fea0003800000 */
.L_x_38418:
        /* <DEDUP_REMOVED lines=11> */
.L_x_38422:
[----:B------:R-:W-:Y:S01]  /*21a0*/  IMAD.MOV.U32 R9, RZ, RZ, R4 ;  /* 0x000000ffff097224 */ /* 0x000fe200078e0004 */
[----:B------:R-:W-:Y:S01]  /*21b0*/  MOV R162, R165 ;  /* 0x000000a500a27202 */ /* 0x000fe20000000f00 */
[----:B------:R-:W-:Y:S02]  /*21c0*/  IMAD.MOV.U32 R11, RZ, RZ, R6 ;  /* 0x000000ffff0b7224 */ /* 0x000fe400078e0006 */
[----:B------:R-:W-:-:S07]  /*21d0*/  IMAD.MOV.U32 R96, RZ, RZ, R99 ;  /* 0x000000ffff607224 */ /* 0x000fce00078e0063 */
.L_x_38423:
[----:B------:R-:W-:Y:S05]  /*21e0*/  BSYNC B2 ;  /* 0x0000000000027941 */ /* 0x000fea0003800000 */
.L_x_38421:
        /* <DEDUP_REMOVED lines=11> */
.L_x_38425:
[----:B------:R-:W-:Y:S01]  /*22a0*/  IMAD.MOV.U32 R4, RZ, RZ, R9 ;  /* 0x000000ffff047224 */ /* 0x000fe200078e0009 */
[----:B------:R-:W-:Y:S01]  /*22b0*/  MOV R165, R164 ;  /* 0x000000a400a57202 */ /* 0x000fe20000000f00 */
[----:B------:R-:W-:Y:S02]  /*22c0*/  IMAD.MOV.U32 R6, RZ, RZ, R11 ;  /* 0x000000ffff067224 */ /* 0x000fe400078e000b */
[----:B------:R-:W-:-:S07]  /*22d0*/  IMAD.MOV.U32 R99, RZ, RZ, R98 ;  /* 0x000000ffff637224 */ /* 0x000fce00078e0062 */
.L_x_38426:
[----:B------:R-:W-:Y:S05]  /*22e0*/  BSYNC B2 ;  /* 0x0000000000027941 */ /* 0x000fea0003800000 */
.L_x_38424:
        /* <DEDUP_REMOVED lines=11> */
.L_x_38428:
[----:B------:R-:W-:Y:S01]  /*23a0*/  IMAD.MOV.U32 R9, RZ, RZ, R4 ;  /* 0x000000ffff097224 */ /* 0x000fe200078e0004 */
[----:B------:R-:W-:Y:S01]  /*23b0*/  MOV R164, R167 ;  /* 0x000000a700a47202 */ /* 0x000fe20000000f00 */
[----:B------:R-:W-:Y:S02]  /*23c0*/  IMAD.MOV.U32 R11, RZ, RZ, R6 ;  /* 0x000000ffff0b7224 */ /* 0x000fe400078e0006 */
[----:B------:R-:W-:-:S07]  /*23d0*/  IMAD.MOV.U32 R98, RZ, RZ, R101 ;  /* 0x000000ffff627224 */ /* 0x000fce00078e0065 */
.L_x_38429:
[----:B------:R-:W-:Y:S05]  /*23e0*/  BSYNC B2 ;  /* 0x0000000000027941 */ /* 0x000fea0003800000 */
.L_x_38427:
        /* <DEDUP_REMOVED lines=11> */
.L_x_38431:
[----:B------:R-:W-:Y:S01]  /*24a0*/  IMAD.MOV.U32 R4, RZ, RZ, R9 ;  /* 0x000000ffff047224 */ /* 0x000fe200078e0009 */
[----:B------:R-:W-:Y:S01]  /*24b0*/  MOV R167, R166 ;  /* 0x000000a600a77202 */ /* 0x000fe20000000f00 */
[----:B------:R-:W-:Y:S02]  /*24c0*/  IMAD.MOV.U32 R6, RZ, RZ, R11 ;  /* 0x000000ffff067224 */ /* 0x000fe400078e000b */
[----:B------:R-:W-:-:S07]  /*24d0*/  IMAD.MOV.U32 R101, RZ, RZ, R100 ;  /* 0x000000ffff657224 */ /* 0x000fce00078e0064 */
.L_x_38432:
[----:B------:R-:W-:Y:S05]  /*24e0*/  BSYNC B2 ;  /* 0x0000000000027941 */ /* 0x000fea0003800000 */
.L_x_38430:
        /* <DEDUP_REMOVED lines=11> */
.L_x_38434:
[----:B------:R-:W-:Y:S01]  /*25a0*/  IMAD.MOV.U32 R9, RZ, RZ, R4 ;  /* 0x000000ffff097224 */ /* 0x000fe200078e0004 */
[----:B------:R-:W-:Y:S01]  /*25b0*/  MOV R166, R169 ;  /* 0x000000a900a67202 */ /* 0x000fe20000000f00 */
[----:B------:R-:W-:Y:S02]  /*25c0*/  IMAD.MOV.U32 R11, RZ, RZ, R6 ;  /* 0x000000ffff0b7224 */ /* 0x000fe400078e0006 */
[----:B------:R-:W-:-:S07]  /*25d0*/  IMAD.MOV.U32 R100, RZ, RZ, R103 ;  /* 0x000000ffff647224 */ /* 0x000fce00078e0067 */
.L_x_38435:
[----:B------:R-:W-:Y:S05]  /*25e0*/  BSYNC B2 ;  /* 0x0000000000027941 */ /* 0x000fea0003800000 */
.L_x_38433:
        /* <DEDUP_REMOVED lines=11> */
.L_x_38437:
[----:B------:R-:W-:Y:S01]  /*26a0*/  IMAD.MOV.U32 R4, RZ, RZ, R9 ;  /* 0x000000ffff047224 */ /* 0x000fe200078e0009 */
[----:B------:R-:W-:Y:S01]  /*26b0*/  MOV R169, R168 ;  /* 0x000000a800a97202 */ /* 0x000fe20000000f00 */
[----:B------:R-:W-:Y:S02]  /*26c0*/  IMAD.MOV.U32 R6, RZ, RZ, R11 ;  /* 0x000000ffff067224 */ /* 0x000fe400078e000b */
[----:B------:R-:W-:-:S07]  /*26d0*/  IMAD.MOV.U32 R103, RZ, RZ, R102 ;  /* 0x000000ffff677224 */ /* 0x000fce00078e0066 */
.L_x_38438:
[----:B------:R-:W-:Y:S05]  /*26e0*/  BSYNC B2 ;  /* 0x0000000000027941 */ /* 0x000fea0003800000 */
.L_x_38436:
        /* <DEDUP_REMOVED lines=11> */
.L_x_38440:
[----:B------:R-:W-:Y:S01]  /*27a0*/  IMAD.MOV.U32 R9, RZ, RZ, R4 ;  /* 0x000000ffff097224 */ /* 0x000fe200078e0004 */
[----:B------:R-:W-:Y:S01]  /*27b0*/  MOV R168, R171 ;  /* 0x000000ab00a87202 */ /* 0x000fe20000000f00 */
[----:B------:R-:W-:Y:S02]  /*27c0*/  IMAD.MOV.U32 R11, RZ, RZ, R6 ;  /* 0x000000ffff0b7224 */ /* 0x000fe400078e0006 */
[----:B------:R-:W-:-:S07]  /*27d0*/  IMAD.MOV.U32 R102, RZ, RZ, R105 ;  /* 0x000000ffff667224 */ /* 0x000fce00078e0069 */
.L_x_38441:
[----:B------:R-:W-:Y:S05]  /*27e0*/  BSYNC B2 ;  /* 0x0000000000027941 */ /* 0x000fea0003800000 */
.L_x_38439:
        /* <DEDUP_REMOVED lines=11> */
.L_x_38443:
[----:B------:R-:W-:Y:S01]  /*28a0*/  IMAD.MOV.U32 R4, RZ, RZ, R9 ;  /* 0x000000ffff047224 */ /* 0x000fe200078e0009 */
[----:B------:R-:W-:Y:S01]  /*28b0*/  MOV R171, R170 ;  /* 0x000000aa00ab7202 */ /* 0x000fe20000000f00 */
[----:B------:R-:W-:Y:S02]  /*28c0*/  IMAD.MOV.U32 R6, RZ, RZ, R11 ;  /* 0x000000ffff067224 */ /* 0x000fe400078e000b */
[----:B------:R-:W-:-:S07]  /*28d0*/  IMAD.MOV.U32 R105, RZ, RZ, R104 ;  /* 0x000000ffff697224 */ /* 0x000fce00078e0068 */
.L_x_38444:
[----:B------:R-:W-:Y:S05]  /*28e0*/  BSYNC B2 ;  /* 0x0000000000027941 */ /* 0x000fea0003800000 */
.L_x_38442:
        /* <DEDUP_REMOVED lines=11> */
.L_x_38446:
[----:B------:R-:W-:Y:S01]  /*29a0*/  IMAD.MOV.U32 R9, RZ, RZ, R4 ;  /* 0x000000ffff097224 */ /* 0x000fe200078e0004 */
[----:B------:R-:W-:Y:S01]  /*29b0*/  MOV R170, R173 ;  /* 0x000000ad00aa7202 */ /* 0x000fe20000000f00 */
[----:B------:R-:W-:Y:S02]  /*29c0*/  IMAD.MOV.U32 R11, RZ, RZ, R6 ;  /* 0x000000ffff0b7224 */ /* 0x000fe400078e0006 */
[----:B------:R-:W-:-:S07]  /*29d0*/  IMAD.MOV.U32 R104, RZ, RZ, R107 ;  /* 0x000000ffff687224 */ /* 0x000fce00078e006b */
.L_x_38447:
[----:B------:R-:W-:Y:S05]  /*29e0*/  BSYNC B2 ;  /* 0x0000000000027941 */ /* 0x000fea0003800000 */
.L_x_38445:
        /* <DEDUP_REMOVED lines=11> */
.L_x_38449:
[----:B------:R-:W-:Y:S01]  /*2aa0*/  IMAD.MOV.U32 R4, RZ, RZ, R9 ;  /* 0x000000ffff047224 */ /* 0x000fe200078e0009 */
[----:B------:R-:W-:Y:S01]  /*2ab0*/  MOV R173, R172 ;  /* 0x000000ac00ad7202 */ /* 0x000fe20000000f00 */
[----:B------:R-:W-:Y:S02]  /*2ac0*/  IMAD.MOV.U32 R6, RZ, RZ, R11 ;  /* 0x000000ffff067224 */ /* 0x000fe400078e000b */
[----:B------:R-:W-:-:S07]  /*2ad0*/  IMAD.MOV.U32 R107, RZ, RZ, R106 ;  /* 0x000000ffff6b7224 */ /* 0x000fce00078e006a */
.L_x_38450:
[----:B------:R-:W-:Y:S05]  /*2ae0*/  BSYNC B2 ;  /* 0x0000000000027941 */ /* 0x000fea0003800000 */
.L_x_38448:
        /* <DEDUP_REMOVED lines=11> */
.L_x_38452:
[----:B------:R-:W-:Y:S01]  /*2ba0*/  IMAD.MOV.U32 R9, RZ, RZ, R4 ;  /* 0x000000ffff097224 */ /* 0x000fe200078e0004 */
[----:B------:R-:W-:Y:S01]  /*2bb0*/  MOV R172, R175 ;  /* 0x000000af00ac7202 */ /* 0x000fe20000000f00 */
[----:B------:R-:W-:Y:S02]  /*2bc0*/  IMAD.MOV.U32 R11, RZ, RZ, R6 ;  /* 0x000000ffff0b7224 */ /* 0x000fe400078e0006 */
[----:B------:R-:W-:-:S07]  /*2bd0*/  IMAD.MOV.U32 R106, RZ, RZ, R109 ;  /* 0x000000ffff6a7224 */ /* 0x000fce00078e006d */
.L_x_38453:
[----:B------:R-:W-:Y:S05]  /*2be0*/  BSYNC B2 ;  /* 0x0000000000027941 */ /* 0x000fea0003800000 */
.L_x_38451:
        /* <DEDUP_REMOVED lines=11> */
.L_x_38455:
[----:B------:R-:W-:Y:S01]  /*2ca0*/  IMAD.MOV.U32 R4, RZ, RZ, R9 ;  /* 0x000000ffff047224 */ /* 0x000fe200078e0009 */
[----:B------:R-:W-:Y:S01]  /*2cb0*/  MOV R175, R174 ;  /* 0x000000ae00af7202 */ /* 0x000fe20000000f00 */
[----:B------:R-:W-:Y:S02]  /*2cc0*/  IMAD.MOV.U32 R6, RZ, RZ, R11 ;  /* 0x000000ffff067224 */ /* 0x000fe400078e000b */
[----:B------:R-:W-:-:S07]  /*2cd0*/  IMAD.MOV.U32 R109, RZ, RZ, R108 ;  /* 0x000000ffff6d7224 */ /* 0x000fce00078e006c */
.L_x_38456:
[----:B------:R-:W-:Y:S05]  /*2ce0*/  BSYNC B2 ;  /* 0x0000000000027941 */ /* 0x000fea0003800000 */
.L_x_38454:
        /* <DEDUP_REMOVED lines=11> */
.L_x_38458:
[----:B------:R-:W-:Y:S01]  /*2da0*/  IMAD.MOV.U32 R9, RZ, RZ, R4 ;  /* 0x000000ffff097224 */ /* 0x000fe200078e0004 */
[----:B------:R-:W-:Y:S01]  /*2db0*/  MOV R174, R177 ;  /* 0x000000b100ae7202 */ /* 0x000fe20000000f00 */
[----:B------:R-:W-:Y:S02]  /*2dc0*/  IMAD.MOV.U32 R11, RZ, RZ, R6 ;  /* 0x000000ffff0b7224 */ /* 0x000fe400078e0006 */
[----:B------:R-:W-:-:S07]  /*2dd0*/  IMAD.MOV.U32 R108, RZ, RZ, R111 ;  /* 0x000000ffff6c7224 */ /* 0x000fce00078e006f */
.L_x_38459:
[----:B------:R-:W-:Y:S05]  /*2de0*/  BSYNC B2 ;  /* 0x0000000000027941 */ /* 0x000fea0003800000 */
.L_x_38457:
        /* <DEDUP_REMOVED lines=11> */
.L_x_38461:
[----:B------:R-:W-:Y:S01]  /*2ea0*/  IMAD.MOV.U32 R4, RZ, RZ, R9 ;  /* 0x000000ffff047224 */ /* 0x000fe200078e0009 */
[----:B------:R-:W-:Y:S01]  /*2eb0*/  MOV R177, R176 ;  /* 0x000000b000b17202 */ /* 0x000fe20000000f00 */
[----:B------:R-:W-:Y:S02]  /*2ec0*/  IMAD.MOV.U32 R6, RZ, RZ, R11 ;  /* 0x000000ffff067224 */ /* 0x000fe400078e000b */
[----:B------:R-:W-:-:S07]  /*2ed0*/  IMAD.MOV.U32 R111, RZ, RZ, R110 ;  /* 0x000000ffff6f7224 */ /* 0x000fce00078e006e */
.L_x_38462:
[----:B------:R-:W-:Y:S05]  /*2ee0*/  BSYNC B2 ;  /* 0x0000000000027941 */ /* 0x000fea0003800000 */
.L_x_38460:
        /* <DEDUP_REMOVED lines=11> */
.L_x_38464:
[----:B------:R-:W-:Y:S01]  /*2fa0*/  IMAD.MOV.U32 R9, RZ, RZ, R4 ;  /* 0x000000ffff097224 */ /* 0x000fe200078e0004 */
[----:B------:R-:W-:Y:S01]  /*2fb0*/  MOV R176, R179 ;  /* 0x000000b300b07202 */ /* 0x000fe20000000f00 */
[----:B------:R-:W-:Y:S02]  /*2fc0*/  IMAD.MOV.U32 R11, RZ, RZ, R6 ;  /* 0x000000ffff0b7224 */ /* 0x000fe400078e0006 */
[----:B------:R-:W-:-:S07]  /*2fd0*/  IMAD.MOV.U32 R110, RZ, RZ, R113 ;  /* 0x000000ffff6e7224 */ /* 0x000fce00078e0071 */
.L_x_38465:
[----:B------:R-:W-:Y:S05]  /*2fe0*/  BSYNC B2 ;  /* 0x0000000000027941 */ /* 0x000fea0003800000 */
.L_x_38463:
        /* <DEDUP_REMOVED lines=11> */
.L_x_38467:
[----:B------:R-:W-:Y:S01]  /*30a0*/  IMAD.MOV.U32 R4, RZ, RZ, R9 ;  /* 0x000000ffff047224 */ /* 0x000fe200078e0009 */
[----:B------:R-:W-:Y:S01]  /*30b0*/  MOV R179, R178 ;  /* 0x000000b200b37202 */ /* 0x000fe20000000f00 */
[----:B------:R-:W-:Y:S02]  /*30c0*/  IMAD.MOV.U32 R6, RZ, RZ, R11 ;  /* 0x000000ffff067224 */ /* 0x000fe400078e000b */
[----:B------:R-:W-:-:S07]  /*30d0*/  IMAD.MOV.U32 R113, RZ, RZ, R112 ;  /* 0x000000ffff717224 */ /* 0x000fce00078e0070 */
.L_x_38468:
[----:B------:R-:W-:Y:S05]  /*30e0*/  BSYNC B2 ;  /* 0x0000000000027941 */ /* 0x000fea0003800000 */
.L_x_38466:
        /* <DEDUP_REMOVED lines=11> */
.L_x_38470:
[----:B------:R-:W-:Y:S01]  /*31a0*/  IMAD.MOV.U32 R9, RZ, RZ, R4 ;  /* 0x000000ffff097224 */ /* 0x000fe200078e0004 */
[----:B------:R-:W-:Y:S01]  /*31b0*/  MOV R178, R181 ;  /* 0x000000b500b27202 */ /* 0x000fe20000000f00 */
[----:B------:R-:W-:Y:S02]  /*31c0*/  IMAD.MOV.U32 R11, RZ, RZ, R6 ;  /* 0x000000ffff0b7224 */ /* 0x000fe400078e0006 */
[----:B------:R-:W-:-:S07]  /*31d0*/  IMAD.MOV.U32 R112, RZ, RZ, R115 ;  /* 0x000000ffff707224 */ /* 0x000fce00078e0073 */
.L_x_38471:
[----:B------:R-:W-:Y:S05]  /*31e0*/  BSYNC B2 ;  /* 0x0000000000027941 */ /* 0x000fea0003800000 */
.L_x_38469:
        /* <DEDUP_REMOVED lines=11> */
.L_x_38473:
[----:B------:R-:W-:Y:S01]  /*32a0*/  IMAD.MOV.U32 R4, RZ, RZ, R9 ;  /* 0x000000ffff047224 */ /* 0x000fe200078e0009 */
[----:B------:R-:W-:Y:S01]  /*32b0*/  MOV R181, R180 ;  /* 0x000000b400b57202 */ /* 0x000fe20000000f00 */
[----:B------:R-:W-:Y:S02]  /*32c0*/  IMAD.MOV.U32 R6, RZ, RZ, R11 ;  /* 0x000000ffff067224 */ /* 0x000fe400078e000b */
[----:B------:R-:W-:-:S07]  /*32d0*/  IMAD.MOV.U32 R115, RZ, RZ, R114 ;  /* 0x000000ffff737224 */ /* 0x000fce00078e0072 */
.L_x_38474:
[----:B------:R-:W-:Y:S05]  /*32e0*/  BSYNC B2 ;  /* 0x0000000000027941 */ /* 0x000fea0003800000 */
.L_x_38472:
        /* <DEDUP_REMOVED lines=11> */
.L_x_38476:
[----:B------:R-:W-:Y:S01]  /*33a0*/  IMAD.MOV.U32 R9, RZ, RZ, R4 ;  /* 0x000000ffff097224 */ /* 0x000fe200078e0004 */
[----:B------:R-:W-:Y:S01]  /*33b0*/  MOV R180, R183 ;  /* 0x000000b700b47202 */ /* 0x000fe20000000f00 */
[----:B------:R-:W-:Y:S02]  /*33c0*/  IMAD.MOV.U32 R11, RZ, RZ, R6 ;  /* 0x000000ffff0b7224 */ /* 0x000fe400078e0006 */
[----:B------:R-:W-:-:S07]  /*33d0*/  IMAD.MOV.U32 R114, RZ, RZ, R117 ;  /* 0x000000ffff727224 */ /* 0x000fce00078e0075 */
.L_x_38477:
[----:B------:R-:W-:Y:S05]  /*33e0*/  BSYNC B2 ;  /* 0x0000000000027941 */ /* 0x000fea0003800000 */
.L_x_38475:
        /* <DEDUP_REMOVED lines=11> */
.L_x_38479:
[----:B------:R-:W-:Y:S01]  /*34a0*/  IMAD.MOV.U32 R4, RZ, RZ, R9 ;  /* 0x000000ffff047224 */ /* 0x000fe200078e0009 */
[----:B------:R-:W-:Y:S01]  /*34b0*/  MOV R183, R182 ;  /* 0x000000b600b77202 */ /* 0x000fe20000000f00 */
[----:B------:R-:W-:Y:S02]  /*34c0*/  IMAD.MOV.U32 R6, RZ, RZ, R11 ;  /* 0x000000ffff067224 */ /* 0x000fe400078e000b */
[----:B------:R-:W-:-:S07]  /*34d0*/  IMAD.MOV.U32 R117, RZ, RZ, R116 ;  /* 0x000000ffff757224 */ /* 0x000fce00078e0074 */
.L_x_38480:
[----:B------:R-:W-:Y:S05]  /*34e0*/  BSYNC B2 ;  /* 0x0000000000027941 */ /* 0x000fea0003800000 */
.L_x_38478:
        /* <DEDUP_REMOVED lines=11> */
.L_x_38482:
[----:B------:R-:W-:Y:S01]  /*35a0*/  IMAD.MOV.U32 R9, RZ, RZ, R4 ;  /* 0x000000ffff097224 */ /* 0x000fe200078e0004 */
[----:B------:R-:W-:Y:S01]  /*35b0*/  MOV R182, R185 ;  /* 0x000000b900b67202 */ /* 0x000fe20000000f00 */
[----:B------:R-:W-:Y:S02]  /*35c0*/  IMAD.MOV.U32 R11, RZ, RZ, R6 ;  /* 0x000000ffff0b7224 */ /* 0x000fe400078e0006 */
[----:B------:R-:W-:-:S07]  /*35d0*/  IMAD.MOV.U32 R116, RZ, RZ, R119 ;  /* 0x000000ffff747224 */ /* 0x000fce00078e0077 */
.L_x_38483:
[----:B------:R-:W-:Y:S05]  /*35e0*/  BSYNC B2 ;  /* 0x0000000000027941 */ /* 0x000fea0003800000 */
.L_x_38481:
        /* <DEDUP_REMOVED lines=11> */
.L_x_38485:
[----:B------:R-:W-:Y:S01]  /*36a0*/  IMAD.MOV.U32 R4, RZ, RZ, R9 ;  /* 0x000000ffff047224 */ /* 0x000fe200078e0009 */
[----:B------:R-:W-:Y:S01]  /*36b0*/  MOV R185, R184 ;  /* 0x000000b800b97202 */ /* 0x000fe20000000f00 */
[----:B------:R-:W-:Y:S02]  /*36c0*/  IMAD.MOV.U32 R6, RZ, RZ, R11 ;  /* 0x000000ffff067224 */ /* 0x000fe400078e000b */
[----:B------:R-:W-:-:S07]  /*36d0*/  IMAD.MOV.U32 R119, RZ, RZ, R118 ;  /* 0x000000ffff777224 */ /* 0x000fce00078e0076 */
.L_x_38486:
[----:B------:R-:W-:Y:S05]  /*36e0*/  BSYNC B2 ;  /* 0x0000000000027941 */ /* 0x000fea0003800000 */
.L_x_38484:
        /* <DEDUP_REMOVED lines=11> */
.L_x_38488:
[----:B------:R-:W-:Y:S01]  /*37a0*/  IMAD.MOV.U32 R9, RZ, RZ, R4 ;  /* 0x000000ffff097224 */ /* 0x000fe200078e0004 */
[----:B------:R-:W-:Y:S01]  /*37b0*/  MOV R184, R187 ;  /* 0x000000bb00b87202 */ /* 0x000fe20000000f00 */
[----:B------:R-:W-:Y:S02]  /*37c0*/  IMAD.MOV.U32 R11, RZ, RZ, R6 ;  /* 0x000000ffff0b7224 */ /* 0x000fe400078e0006 */
[----:B------:R-:W-:-:S07]  /*37d0*/  IMAD.MOV.U32 R118, RZ, RZ, R121 ;  /* 0x000000ffff767224 */ /* 0x000fce00078e0079 */
.L_x_38489:
[----:B------:R-:W-:Y:S05]  /*37e0*/  BSYNC B2 ;  /* 0x0000000000027941 */ /* 0x000fea0003800000 */
.L_x_38487:
        /* <DEDUP_REMOVED lines=11> */
.L_x_38491:
[----:B------:R-:W-:Y:S01]  /*38a0*/  IMAD.MOV.U32 R4, RZ, RZ, R9 ;  /* 0x000000ffff047224 */ /* 0x000fe200078e0009 */
[----:B------:R-:W-:Y:S01]  /*38b0*/  MOV R187, R186 ;  /* 0x000000ba00bb7202 */ /* 0x000fe20000000f00 */
[----:B------:R-:W-:Y:S02]  /*38c0*/  IMAD.MOV.U32 R6, RZ, RZ, R11 ;  /* 0x000000ffff067224 */ /* 0x000fe400078e000b */
[----:B------:R-:W-:-:S07]  /*38d0*/  IMAD.MOV.U32 R121, RZ, RZ, R120 ;  /* 0x000000ffff797224 */ /* 0x000fce00078e0078 */
.L_x_38492:
[----:B------:R-:W-:Y:S05]  /*38e0*/  BSYNC B2 ;  /* 0x0000000000027941 */ /* 0x000fea0003800000 */
.L_x_38490:
        /* <DEDUP_REMOVED lines=11> */
.L_x_38494:
[----:B------:R-:W-:Y:S01]  /*39a0*/  IMAD.MOV.U32 R9, RZ, RZ, R4 ;  /* 0x000000ffff097224 */ /* 0x000fe200078e0004 */
[----:B------:R-:W-:Y:S01]  /*39b0*/  MOV R186, R189 ;  /* 0x000000bd00ba7202 */ /* 0x000fe20000000f00 */
[----:B------:R-:W-:Y:S02]  /*39c0*/  IMAD.MOV.U32 R11, RZ, RZ, R6 ;  /* 0x000000ffff0b7224 */ /* 0x000fe400078e0006 */
[----:B------:R-:W-:-:S07]  /*39d0*/  IMAD.MOV.U32 R120, RZ, RZ, R123 ;  /* 0x000000ffff787224 */ /* 0x000fce00078e007b */
.L_x_38495:
[----:B------:R-:W-:Y:S05]  /*39e0*/  BSYNC B2 ;  /* 0x0000000000027941 */ /* 0x000fea0003800000 */
.L_x_38493:
        /* <DEDUP_REMOVED lines=11> */
.L_x_38497:
[----:B------:R-:W-:Y:S01]  /*3aa0*/  IMAD.MOV.U32 R4, RZ, RZ, R9 ;  /* 0x000000ffff047224 */ /* 0x000fe200078e0009 */
[----:B------:R-:W-:Y:S01]  /*3ab0*/  MOV R189, R188 ;  /* 0x000000bc00bd7202 */ /* 0x000fe20000000f00 */
[----:B------:R-:W-:Y:S02]  /*3ac0*/  IMAD.MOV.U32 R6, RZ, RZ, R11 ;  /* 0x000000ffff067224 */ /* 0x000fe400078e000b */
[----:B------:R-:W-:-:S07]  /*3ad0*/  IMAD.MOV.U32 R123, RZ, RZ, R122 ;  /* 0x000000ffff7b7224 */ /* 0x000fce00078e007a */
.L_x_38498:
[----:B------:R-:W-:Y:S05]  /*3ae0*/  BSYNC B2 ;  /* 0x0000000000027941 */ /* 0x000fea0003800000 */
.L_x_38496:
        /* <DEDUP_REMOVED lines=11> */
.L_x_38500:
[----:B------:R-:W-:Y:S01]  /*3ba0*/  IMAD.MOV.U32 R9, RZ, RZ, R4 ;  /* 0x000000ffff097224 */ /* 0x000fe200078e0004 */
[----:B------:R-:W-:Y:S01]  /*3bb0*/  MOV R188, R191 ;  /* 0x000000bf00bc7202 */ /* 0x000fe20000000f00 */
[----:B------:R-:W-:Y:S02]  /*3bc0*/  IMAD.MOV.U32 R11, RZ, RZ, R6 ;  /* 0x000000ffff0b7224 */ /* 0x000fe400078e0006 */
[----:B------:R-:W-:-:S07]  /*3bd0*/  IMAD.MOV.U32 R122, RZ, RZ, R125 ;  /* 0x000000ffff7a7224 */ /* 0x000fce00078e007d */
.L_x_38501:
[----:B------:R-:W-:Y:S05]  /*3be0*/  BSYNC B2 ;  /* 0x0000000000027941 */ /* 0x000fea0003800000 */
.L_x_38499:
        /* <DEDUP_REMOVED lines=11> */
.L_x_38503:
[----:B------:R-:W-:Y:S01]  /*3ca0*/  IMAD.MOV.U32 R4, RZ, RZ, R9 ;  /* 0x000000ffff047224 */ /* 0x000fe200078e0009 */
[----:B------:R-:W-:Y:S01]  /*3cb0*/  MOV R191, R190 ;  /* 0x000000be00bf7202 */ /* 0x000fe20000000f00 */
[----:B------:R-:W-:Y:S02]  /*3cc0*/  IMAD.MOV.U32 R6, RZ, RZ, R11 ;  /* 0x000000ffff067224 */ /* 0x000fe400078e000b */
[----:B------:R-:W-:-:S07]  /*3cd0*/  IMAD.MOV.U32 R125, RZ, RZ, R124 ;  /* 0x000000ffff7d7224 */ /* 0x000fce00078e007c */
.L_x_38504:
[----:B------:R-:W-:Y:S05]  /*3ce0*/  BSYNC B2 ;  /* 0x0000000000027941 */ /* 0x000fea0003800000 */
.L_x_38502:
        /* <DEDUP_REMOVED lines=11> */
.L_x_38506:
[----:B------:R-:W-:Y:S01]  /*3da0*/  IMAD.MOV.U32 R9, RZ, RZ, R4 ;  /* 0x000000ffff097224 */ /* 0x000fe200078e0004 */
[----:B------:R-:W-:Y:S01]  /*3db0*/  MOV R190, R193 ;  /* 0x000000c100be7202 */ /* 0x000fe20000000f00 */
[----:B------:R-:W-:Y:S02]  /*3dc0*/  IMAD.MOV.U32 R11, RZ, RZ, R6 ;  /* 0x000000ffff0b7224 */ /* 0x000fe400078e0006 */
[----:B------:R-:W-:-:S07]  /*3dd0*/  IMAD.MOV.U32 R124, RZ, RZ, R127 ;  /* 0x000000ffff7c7224 */ /* 0x000fce00078e007f */
.L_x_38507:
[----:B------:R-:W-:Y:S05]  /*3de0*/  BSYNC B2 ;  /* 0x0000000000027941 */ /* 0x000fea0003800000 */
.L_x_38505:
        /* <DEDUP_REMOVED lines=11> */
.L_x_38509:
[----:B------:R-:W-:Y:S01]  /*3ea0*/  IMAD.MOV.U32 R4, RZ, RZ, R9 ;  /* 0x000000ffff047224 */ /* 0x000fe200078e0009 */
[----:B------:R-:W-:Y:S01]  /*3eb0*/  MOV R193, R192 ;  /* 0x000000c000c17202 */ /* 0x000fe20000000f00 */
[----:B------:R-:W-:Y:S02]  /*3ec0*/  IMAD.MOV.U32 R6, RZ, RZ, R11 ;  /* 0x000000ffff067224 */ /* 0x000fe400078e000b */
[----:B------:R-:W-:-:S07]  /*3ed0*/  IMAD.MOV.U32 R127, RZ, RZ, R126 ;  /* 0x000000ffff7f7224 */ /* 0x000fce00078e007e */
.L_x_38510:
[----:B------:R-:W-:Y:S05]  /*3ee0*/  BSYNC B2 ;  /* 0x0000000000027941 */ /* 0x000fea0003800000 */
.L_x_38508:
        /* <DEDUP_REMOVED lines=11> */
.L_x_38512:
[----:B------:R-:W-:Y:S01]  /*3fa0*/  IMAD.MOV.U32 R9, RZ, RZ, R4 ;  /* 0x000000ffff097224 */ /* 0x000fe200078e0004 */
[----:B------:R-:W-:Y:S01]  /*3fb0*/  MOV R192, R195 ;  /* 0x000000c300c07202 */ /* 0x000fe20000000f00 */
[----:B------:R-:W-:Y:S02]  /*3fc0*/  IMAD.MOV.U32 R11, RZ, RZ, R6 ;  /* 0x000000ffff0b7224 */ /* 0x000fe400078e0006 */
[----:B------:R-:W-:-:S07]  /*3fd0*/  IMAD.MOV.U32 R126, RZ, RZ, R129 ;  /* 0x000000ffff7e7224 */ /* 0x000fce00078e0081 */
.L_x_38513:
[----:B------:R-:W-:Y:S05]  /*3fe0*/  BSYNC B2 ;  /* 0x0000000000027941 */ /* 0x000fea0003800000 */
.L_x_38511:
        /* <DEDUP_REMOVED lines=11> */
.L_x_38515:
[----:B------:R-:W-:Y:S01]  /*40a0*/  IMAD.MOV.U32 R4, RZ, RZ, R9 ;  /* 0x000000ffff047224 */ /* 0x000fe200078e0009 */
[----:B------:R-:W-:Y:S01]  /*40b0*/  MOV R195, R194 ;  /* 0x000000c200c37202 */ /* 0x000fe20000000f00 */
[----:B------:R-:W-:Y:S02]  /*40c0*/  IMAD.MOV.U32 R6, RZ, RZ, R11 ;  /* 0x000000ffff067224 */ /* 0x000fe400078e000b */
[----:B------:R-:W-:-:S07]  /*40d0*/  IMAD.MOV.U32 R129, RZ, RZ, R128 ;  /* 0x000000ffff817224 */ /* 0x000fce00078e0080 */
.L_x_38516:
[----:B------:R-:W-:Y:S05]  /*40e0*/  BSYNC B2 ;  /* 0x0000000000027941 */ /* 0x000fea0003800000 */
.L_x_38514:
        /* <DEDUP_REMOVED lines=11> */
.L_x_38518:
[----:B------:R-:W-:Y:S01]  /*41a0*/  IMAD.MOV.U32 R9, RZ, RZ, R4 ;  /* 0x000000ffff097224 */ /* 0x000fe200078e0004 */
[----:B------:R-:W-:Y:S01]  /*41b0*/  MOV R194, R197 ;  /* 0x000000c500c27202 */ /* 0x000fe20000000f00 */
[----:B------:R-:W-:Y:S02]  /*41c0*/  IMAD.MOV.U32 R11, RZ, RZ, R6 ;  /* 0x000000ffff0b7224 */ /* 0x000fe400078e0006 */
[----:B------:R-:W-:-:S07]  /*41d0*/  IMAD.MOV.U32 R128, RZ, RZ, R131 ;  /* 0x000000ffff807224 */ /* 0x000fce00078e0083 */
.L_x_38519:
[----:B------:R-:W-:Y:S05]  /*41e0*/  BSYNC B2 ;  /* 0x0000000000027941 */ /* 0x000fea0003800000 */
.L_x_38517:
        /* <DEDUP_REMOVED lines=11> */
.L_x_38521:
[----:B------:R-:W-:Y:S01]  /*42a0*/  IMAD.MOV.U32 R4, RZ, RZ, R9 ;  /* 0x000000ffff047224 */ /* 0x000fe200078e0009 */
[----:B------:R-:W-:Y:S01]  /*42b0*/  MOV R197, R196 ;  /* 0x000000c400c57202 */ /* 0x000fe20000000f00 */
[----:B------:R-:W-:Y:S02]  /*42c0*/  IMAD.MOV.U32 R6, RZ, RZ, R11 ;  /* 0x000000ffff067224 */ /* 0x000fe400078e000b */
[----:B------:R-:W-:-:S07]  /*42d0*/  IMAD.MOV.U32 R131, RZ, RZ, R130 ;  /* 0x000000ffff837224 */ /* 0x000fce00078e0082 */
.L_x_38522:
[----:B------:R-:W-:Y:S05]  /*42e0*/  BSYNC B2 ;  /* 0x0000000000027941 */ /* 0x000fea0003800000 */
.L_x_38520:
        /* <DEDUP_REMOVED lines=11> */
.L_x_38524:
[----:B------:R-:W-:Y:S01]  /*43a0*/  IMAD.MOV.U32 R9, RZ, RZ, R4 ;  /* 0x000000ffff097224 */ /* 0x000fe200078e0004 */
[----:B------:R-:W-:Y:S01]  /*43b0*/  MOV R196, R199 ;  /* 0x000000c700c47202 */ /* 0x000fe20000000f00 */
[----:B------:R-:W-:Y:S02]  /*43c0*/  IMAD.MOV.U32 R11, RZ, RZ, R6 ;  /* 0x000000ffff0b7224 */ /* 0x000fe400078e0006 */
[----:B------:R-:W-:-:S07]  /*43d0*/  IMAD.MOV.U32 R130, RZ, RZ, R133 ;  /* 0x000000ffff827224 */ /* 0x000fce00078e0085 */
.L_x_38525:
[----:B------:R-:W-:Y:S05]  /*43e0*/  BSYNC B2 ;  /* 0x0000000000027941 */ /* 0x000fea0003800000 */
.L_x_38523:
        /* <DEDUP_REMOVED lines=11> */
.L_x_38527:
[----:B------:R-:W-:Y:S01]  /*44a0*/  IMAD.MOV.U32 R4, RZ, RZ, R9 ;  /* 0x000000ffff047224 */ /* 0x000fe200078e0009 */
[----:B------:R-:W-:Y:S01]  /*44b0*/  MOV R199, R198 ;  /* 0x000000c600c77202 */ /* 0x000fe20000000f00 */
[----:B------:R-:W-:Y:S02]  /*44c0*/  IMAD.MOV.U32 R6, RZ, RZ, R11 ;  /* 0x000000ffff067224 */ /* 0x000fe400078e000b */
[----:B------:R-:W-:-:S07]  /*44d0*/  IMAD.MOV.U32 R133, RZ, RZ, R132 ;  /* 0x000000ffff857224 */ /* 0x000fce00078e0084 */
.L_x_38528:
[----:B------:R-:W-:Y:S05]  /*44e0*/  BSYNC B2 ;  /* 0x0000000000027941 */ /* 0x000fea0003800000 */
.L_x_38526:
        /* <DEDUP_REMOVED lines=11> */
.L_x_38530:
[----:B------:R-:W-:Y:S01]  /*45a0*/  IMAD.MOV.U32 R9, RZ, RZ, R4 ;  /* 0x000000ffff097224 */ /* 0x000fe200078e0004 */
[----:B------:R-:W-:Y:S01]  /*45b0*/  MOV R198, R201 ;  /* 0x000000c900c67202 */ /* 0x000fe20000000f00 */
[----:B------:R-:W-:Y:S02]  /*45c0*/  IMAD.MOV.U32 R11, RZ, RZ, R6 ;  /* 0x000000ffff0b7224 */ /* 0x000fe400078e0006 */
[----:B------:R-:W-:-:S07]  /*45d0*/  IMAD.MOV.U32 R132, RZ, RZ, R135 ;  /* 0x000000ffff847224 */ /* 0x000fce00078e0087 */
.L_x_38531:
[----:B------:R-:W-:Y:S05]  /*45e0*/  BSYNC B2 ;  /* 0x0000000000027941 */ /* 0x000fea0003800000 */
.L_x_38529:
        /* <DEDUP_REMOVED lines=11> */
.L_x_38533:
[----:B------:R-:W-:Y:S01]  /*46a0*/  IMAD.MOV.U32 R4, RZ, RZ, R9 ;  /* 0x000000ffff047224 */ /* 0x000fe200078e0009 */
[----:B------:R-:W-:Y:S01]  /*46b0*/  MOV R201, R200 ;  /* 0x000000c800c97202 */ /* 0x000fe20000000f00 */
[----:B------:R-:W-:Y:S02]  /*46c0*/  IMAD.MOV.U32 R6, RZ, RZ, R11 ;  /* 0x000000ffff067224 */ /* 0x000fe400078e000b */
[----:B------:R-:W-:-:S07]  /*46d0*/  IMAD.MOV.U32 R135, RZ, RZ, R134 ;  /* 0x000000ffff877224 */ /* 0x000fce00078e0086 */
.L_x_38534:
[----:B------:R-:W-:Y:S05]  /*46e0*/  BSYNC B2 ;  /* 0x0000000000027941 */ /* 0x000fea0003800000 */
.L_x_38532:
        /* <DEDUP_REMOVED lines=11> */
.L_x_38536:
[----:B------:R-:W-:Y:S01]  /*47a0*/  IMAD.MOV.U32 R9, RZ, RZ, R4 ;  /* 0x000000ffff097224 */ /* 0x000fe200078e0004 */
[----:B------:R-:W-:Y:S01]  /*47b0*/  MOV R200, R203 ;  /* 0x000000cb00c87202 */ /* 0x000fe20000000f00 */
[----:B------:R-:W-:Y:S02]  /*47c0*/  IMAD.MOV.U32 R11, RZ, RZ, R6 ;  /* 0x000000ffff0b7224 */ /* 0x000fe400078e0006 */
[----:B------:R-:W-:-:S07]  /*47d0*/  IMAD.MOV.U32 R134, RZ, RZ, R137 ;  /* 0x000000ffff867224 */ /* 0x000fce00078e0089 */
.L_x_38537:
[----:B------:R-:W-:Y:S05]  /*47e0*/  BSYNC B2 ;  /* 0x0000000000027941 */ /* 0x000fea0003800000 */
.L_x_38535:
        /* <DEDUP_REMOVED lines=11> */
.L_x_38539:
[----:B------:R-:W-:Y:S01]  /*48a0*/  IMAD.MOV.U32 R4, RZ, RZ, R9 ;  /* 0x000000ffff047224 */ /* 0x000fe200078e0009 */
[----:B------:R-:W-:Y:S01]  /*48b0*/  MOV R203, R202 ;  /* 0x000000ca00cb7202 */ /* 0x000fe20000000f00 */
[----:B------:R-:W-:Y:S02]  /*48c0*/  IMAD.MOV.U32 R6, RZ, RZ, R11 ;  /* 0x000000ffff067224 */ /* 0x000fe400078e000b */
[----:B------:R-:W-:-:S07]  /*48d0*/  IMAD.MOV.U32 R137, RZ, RZ, R136 ;  /* 0x000000ffff897224 */ /* 0x000fce00078e0088 */
.L_x_38540:
[----:B------:R-:W-:Y:S05]  /*48e0*/  BSYNC B2 ;  /* 0x0000000000027941 */ /* 0x000fea0003800000 */
.L_x_38538:
        /* <DEDUP_REMOVED lines=11> */
.L_x_38542:
[----:B------:R-:W-:Y:S01]  /*49a0*/  IMAD.MOV.U32 R9, RZ, RZ, R4 ;  /* 0x000000ffff097224 */ /* 0x000fe200078e0004 */
[----:B------:R-:W-:Y:S01]  /*49b0*/  MOV R202, R205 ;  /* 0x000000cd00ca7202 */ /* 0x000fe20000000f00 */
[----:B------:R-:W-:Y:S02]  /*49c0*/  IMAD.MOV.U32 R11, RZ, RZ, R6 ;  /* 0x000000ffff0b7224 */ /* 0x000fe400078e0006 */
[----:B------:R-:W-:-:S07]  /*49d0*/  IMAD.MOV.U32 R136, RZ, RZ, R139 ;  /* 0x000000ffff887224 */ /* 0x000fce00078e008b */
.L_x_38543:
[----:B------:R-:W-:Y:S05]  /*49e0*/  BSYNC B2 ;  /* 0x0000000000027941 */ /* 0x000fea0003800000 */
.L_x_38541:
        /* <DEDUP_REMOVED lines=11> */
.L_x_38545:
[----:B------:R-:W-:Y:S01]  /*4aa0*/  IMAD.MOV.U32 R4, RZ, RZ, R9 ;  /* 0x000000ffff047224 */ /* 0x000fe200078e0009 */
[----:B------:R-:W-:Y:S01]  /*4ab0*/  MOV R205, R204 ;  /* 0x000000cc00cd7202 */ /* 0x000fe20000000f00 */
[----:B------:R-:W-:Y:S02]  /*4ac0*/  IMAD.MOV.U32 R6, RZ, RZ, R11 ;  /* 0x000000ffff067224 */ /* 0x000fe400078e000b */
[----:B------:R-:W-:-:S07]  /*4ad0*/  IMAD.MOV.U32 R139, RZ, RZ, R138 ;  /* 0x000000ffff8b7224 */ /* 0x000fce00078e008a */
.L_x_38546:
[----:B------:R-:W-:Y:S05]  /*4ae0*/  BSYNC B2 ;  /* 0x0000000000027941 */ /* 0x000fea0003800000 */
.L_x_38544:
        /* <DEDUP_REMOVED lines=11> */
.L_x_38548:
[----:B------:R-:W-:Y:S01]  /*4ba0*/  IMAD.MOV.U32 R9, RZ, RZ, R4 ;  /* 0x000000ffff097224 */ /* 0x000fe200078e0004 */
[----:B------:R-:W-:Y:S01]  /*4bb0*/  MOV R204, R207 ;  /* 0x000000cf00cc7202 */ /* 0x000fe20000000f00 */
[----:B------:R-:W-:Y:S02]  /*4bc0*/  IMAD.MOV.U32 R11, RZ, RZ, R6 ;  /* 0x000000ffff0b7224 */ /* 0x000fe400078e0006 */
[----:B------:R-:W-:-:S07]  /*4bd0*/  IMAD.MOV.U32 R138, RZ, RZ, R141 ;  /* 0x000000ffff8a7224 */ /* 0x000fce00078e008d */
.L_x_38549:
[----:B------:R-:W-:Y:S05]  /*4be0*/  BSYNC B2 ;  /* 0x0000000000027941 */ /* 0x000fea0003800000 */
.L_x_38547:
        /* <DEDUP_REMOVED lines=11> */
.L_x_38551:
[----:B------:R-:W-:Y:S01]  /*4ca0*/  IMAD.MOV.U32 R4, RZ, RZ, R9 ;  /* 0x000000ffff047224 */ /* 0x000fe200078e0009 */
[----:B------:R-:W-:Y:S01]  /*4cb0*/  MOV R207, R206 ;  /* 0x000000ce00cf7202 */ /* 0x000fe20000000f00 */
[----:B------:R-:W-:Y:S02]  /*4cc0*/  IMAD.MOV.U32 R6, RZ, RZ, R11 ;  /* 0x000000ffff067224 */ /* 0x000fe400078e000b */
[----:B------:R-:W-:-:S07]  /*4cd0*/  IMAD.MOV.U32 R141, RZ, RZ, R140 ;  /* 0x000000ffff8d7224 */ /* 0x000fce00078e008c */
.L_x_38552:
[----:B------:R-:W-:Y:S05]  /*4ce0*/  BSYNC B2 ;  /* 0x0000000000027941 */ /* 0x000fea0003800000 */
.L_x_38550:
        /* <DEDUP_REMOVED lines=11> */
.L_x_38554:
[----:B------:R-:W-:Y:S01]  /*4da0*/  IMAD.MOV.U32 R9, RZ, RZ, R4 ;  /* 0x000000ffff097224 */ /* 0x000fe200078e0004 */
[----:B------:R-:W-:Y:S01]  /*4db0*/  MOV R206, R209 ;  /* 0x000000d100ce7202 */ /* 0x000fe20000000f00 */
[----:B------:R-:W-:Y:S02]  /*4dc0*/  IMAD.MOV.U32 R11, RZ, RZ, R6 ;  /* 0x000000ffff0b7224 */ /* 0x000fe400078e0006 */
[----:B------:R-:W-:-:S07]  /*4dd0*/  IMAD.MOV.U32 R140, RZ, RZ, R143 ;  /* 0x000000ffff8c7224 */ /* 0x000fce00078e008f */
.L_x_38555:
[----:B------:R-:W-:Y:S05]  /*4de0*/  BSYNC B2 ;  /* 0x0000000000027941 */ /* 0x000fea0003800000 */
.L_x_38553:
        /* <DEDUP_REMOVED lines=11> */
.L_x_38557:
[----:B------:R-:W-:Y:S01]  /*4ea0*/  IMAD.MOV.U32 R4, RZ, RZ, R9 ;  /* 0x000000ffff047224 */ /* 0x000fe200078e0009 */
[----:B------:R-:W-:Y:S01]  /*4eb0*/  MOV R209, R208 ;  /* 0x000000d000d17202 */ /* 0x000fe20000000f00 */
[----:B------:R-:W-:Y:S02]  /*4ec0*/  IMAD.MOV.U32 R6, RZ, RZ, R11 ;  /* 0x000000ffff067224 */ /* 0x000fe400078e000b */
[----:B------:R-:W-:-:S07]  /*4ed0*/  IMAD.MOV.U32 R143, RZ, RZ, R142 ;  /* 0x000000ffff8f7224 */ /* 0x000fce00078e008e */
.L_x_38558:
[----:B------:R-:W-:Y:S05]  /*4ee0*/  BSYNC B2 ;  /* 0x0000000000027941 */ /* 0x000fea0003800000 */
.L_x_38556:
        /* <DEDUP_REMOVED lines=11> */
.L_x_38560:
[----:B------:R-:W-:Y:S01]  /*4fa0*/  IMAD.MOV.U32 R9, RZ, RZ, R4 ;  /* 0x000000ffff097224 */ /* 0x000fe200078e0004 */
[----:B------:R-:W-:Y:S01]  /*4fb0*/  MOV R208, R211 ;  /* 0x000000d300d07202 */ /* 0x000fe20000000f00 */
[----:B------:R-:W-:Y:S02]  /*4fc0*/  IMAD.MOV.U32 R11, RZ, RZ, R6 ;  /* 0x000000ffff0b7224 */ /* 0x000fe400078e0006 */
[----:B------:R-:W-:-:S07]  /*4fd0*/  IMAD.MOV.U32 R142, RZ, RZ, R145 ;  /* 0x000000ffff8e7224 */ /* 0x000fce00078e0091 */
.L_x_38561:
[----:B------:R-:W-:Y:S05]  /*4fe0*/  BSYNC B2 ;  /* 0x0000000000027941 */ /* 0x000fea0003800000 */
.L_x_38559:
        /* <DEDUP_REMOVED lines=9> */
.L_x_38563:
[----:B------:R-:W-:Y:S01]  /*5080*/  IMAD.MOV.U32 R145, RZ, RZ, R144 ;  /* 0x000000ffff917224 */ /* 0x000fe200078e0090 */
[----:B------:R-:W-:Y:S01]  /*5090*/  MOV R211, R210 ;  /* 0x000000d200d37202 */ /* 0x000fe20000000f00 */
[----:B------:R-:W-:Y:S02]  /*50a0*/  IMAD.MOV.U32 R144, RZ, RZ, R9 ;  /* 0x000000ffff907224 */ /* 0x000fe400078e0009 */
[----:B------:R-:W-:-:S07]  /*50b0*/  IMAD.MOV.U32 R210, RZ, RZ, R11 ;  /* 0x000000ffffd27224 */ /* 0x000fce00078e000b */
.L_x_38564:
[----:B------:R-:W-:Y:S05]  /*50c0*/  BSYNC B2 ;  /* 0x0000000000027941 */ /* 0x000fea0003800000 */
.L_x_38562:
[----:B------:R-:W-:-:S05]  /*50d0*/  VIADD R0, R0, 0x40 ;  /* 0x0000004000007836 */ /* 0x000fca0000000000 */
[----:B------:R-:W-:-:S13]  /*50e0*/  ISETP.GE.AND P0, PT, R0, R5, PT ;  /* 0x000000050000720c */ /* 0x000fda0003f06270 */
[----:B------:R-:W-:Y:S05]  /*50f0*/  @!P0 BRA `(.L_x_38565) ;  /* 0xffffffbc00ec8947 */ /* 0x000fea000383ffff */
.L_x_38372:
[----:B------:R-:W-:Y:S05]  /*5100*/  BSYNC B1 ;  /* 0x0000000000017941 */ /* 0x000fea0003800000 */
.L_x_38371:
[----:B------:R-:W-:Y:S05]  /*5110*/  BRA `(.L_x_38566) ;  /* 0x0000009400987947 */ /* 0x000fea0003800000 */
.L_x_38370:
[----:B------:R-:W-:Y:S01]  /*5120*/  ISETP.GE.AND P0, PT, R0, R5, PT ;  /* 0x000000050000720c */ /* 0x000fe20003f06270 */
[----:B------:R-:W-:Y:S01]  /*5130*/  ULDC.64 UR8, c[0x0][0x210] ;  /* 0x0000840000087ab9 */ /* 0x000fe20000000a00 */
[----:B------:R-:W-:Y:S01]  /*5140*/  ULDC.64 UR10, c[0x0][0x210] ;  /* 0x00008400000a7ab9 */ /* 0x000fe20000000a00 */
        /* <DEDUP_REMOVED lines=71> */
[----:B------:R-:W-:Y:S01]  /*55c0*/  IMAD R9, R9, R8, RZ ;  /* 0x0000000809097224 */ /* 0x000fe200078e02ff */
[----:B------:R-:W-:Y:S01]  /*55d0*/  MOV R146, 0xff7fffff ;  /* 0xff7fffff00927802 */ /* 0x000fe20000000f00 */
        /* <DEDUP_REMOVED lines=129> */
.L_x_38761:
[----:B------:R-:W-:Y:S01]  /*5df0*/  SHF.R.S32.HI R4, RZ, 0x1f, R0 ;  /* 0x0000001fff047819 */ /* 0x000fe20000011400 */
[----:B------:R-:W-:Y:S01]  /*5e00*/  IMAD.WIDE R10, R0, 0x4, R6 ;  /* 0x00000004000a7825 */ /* 0x000fe200078e0206 */
[----:B------:R-:W-:-:S04]  /*5e10*/  IADD3 R8, P0, R9, R0, RZ ;  /* 0x0000000009087210 */ /* 0x000fc80007f1e0ff */
[----:B------:R-:W-:Y:S01]  /*5e20*/  LEA.HI.X.SX32 R13, R9, R4, 0x1, P0 ;  /* 0x00000004090d7211 */ /* 0x000fe200000f0eff */
[----:B------:R-:W2:Y:S01]  /*5e30*/  LDG.E.CONSTANT R11, desc[UR6][R10.64] ;  /* 0x000000060a0b7981 */ /* 0x000ea2000c1e9900 */
[----:B------:R-:W-:-:S04]  /*5e40*/  LEA R12, P0, R8, UR8, 0x2 ;  /* 0x00000008080c7c11 */ /* 0x000fc8000f8010ff */
[----:B------:R-:W-:-:S05]  /*5e50*/  LEA.HI.X R13, R8, UR9, R13, 0x2, P0 ;  /* 0x00000009080d7c11 */ /* 0x000fca00080f140d */
[----:B------:R-:W2:Y:S01]  /*5e60*/  LDG.E.CONSTANT R12, desc[UR6][R12.64] ;  /* 0x000000060c0c7981 */ /* 0x000ea2000c1e9900 */
[----:B------:R-:W-:Y:S01]  /*5e70*/  BSSY B2, `(.L_x_38569) ;  /* 0x0000013000027945 */ /* 0x000fe20003800000 */
[----:B--2---:R-:W-:-:S05]  /*5e80*/  FADD.FTZ R17, R12, R11 ;  /* 0x0000000b0c117221 */ /* 0x004fca0000010000 */
[----:B------:R-:W-:-:S04]  /*5e90*/  FSETP.GT.FTZ.AND P1, PT, R146, R17, PT ;  /* 0x000000119200720b */ /* 0x000fc80003f34000 */
[----:B------:R-:W-:Y:S02]  /*5ea0*/  FSEL R15, R17, R146, P1 ;  /* 0x00000092110f7208 */ /* 0x000fe40000800000 */
[----:B------:R-:W-:-:S05]  /*5eb0*/  FSEL R146, R146, R17, P1 ;  /* 0x0000001192927208 */ /* 0x000fca0000800000 */
[----:B------:R-:W-:-:S04]  /*5ec0*/  FADD.FTZ R15, -R146, R15 ;  /* 0x0000000f920f7221 */ /* 0x000fc80000010100 */
[----:B------:R-:W-:Y:S01]  /*5ed0*/  FMUL.FTZ R15, R15, 1.4426950216293334961 ;  /* 0x3fb8aa3b0f0f7820 */ /* 0x000fe20000410000 */
[----:B------:R-:W-:-:S05]  /*5ee0*/  FSETP.GEU.FTZ.AND P0, PT, R219, R17, PT ;  /* 0x00000011db00720b */ /* 0x000fca0003f1e000 */
[----:B------:R-:W0:Y:S01]  /*5ef0*/  MUFU.EX2 R15, R15 ;  /* 0x0000000f000f7308 */ /* 0x000e220000000800 */
[----:B------:R-:W-:Y:S02]  /*5f00*/  ISETP.EQ.OR P0, PT, R149, -0x1, !P0 ;  /* 0xffffffff9500780c */ /* 0x000fe40004702670 */
[C---:B------:R-:W-:Y:S02]  /*5f10*/  FSEL R4, R147.reuse, 1, !P1 ;  /* 0x3f80000093047808 */ /* 0x040fe40004800000 */
[----:B------:R-:W-:-:S05]  /*5f20*/  FSEL R147, R147, 1, P1 ;  /* 0x3f80000093937808 */ /* 0x000fca0000800000 */
[----:B0-----:R-:W-:-:S04]  /*5f30*/  FFMA.FTZ R147, R4, R15, R147 ;  /* 0x0000000f04937223 */ /* 0x001fc80000010093 */
[----:B------:R-:W-:Y:S05]  /*5f40*/  @P0 BRA `(.L_x_38570) ;  /* 0x00000000000c0947 */ /* 0x000fea0003800000 */
[----:B------:R-:W-:-:S04]  /*5f50*/  FSETP.NEU.FTZ.AND P0, PT, R219, R17, PT ;  /* 0x00000011db00720b */ /* 0x000fc80003f1d000 */
[----:B------:R-:W-:-:S13]  /*5f60*/  ISETP.LE.OR P0, PT, R149, R0, P0 ;  /* 0x000000009500720c */ /* 0x000fda0000703670 */
[----:B------:R-:W-:Y:S05]  /*5f70*/  @P0 BRA `(.L_x_38571) ;  /* 0x0000000000080947 */ /* 0x000fea0003800000 */
.L_x_38570:
[----:B------:R-:W-:Y:S02]  /*5f80*/  IMAD.MOV.U32 R219, RZ, RZ, R17 ;  /* 0x000000ffffdb7224 */ /* 0x000fe400078e0011 */
[----:B------:R-:W-:-:S07]  /*5f90*/  IMAD.MOV.U32 R149, RZ, RZ, R0 ;  /* 0x000000ffff957224 */ /* 0x000fce00078e0000 */
.L_x_38571:
[----:B------:R-:W-:Y:S05]  /*5fa0*/  BSYNC B2 ;  /* 0x0000000000027941 */ /* 0x000fea0003800000 */
.L_x_38569:
        /* <DEDUP_REMOVED lines=9> */
.L_x_38573:
[----:B------:R-:W-:Y:S01]  /*6040*/  IMAD.MOV.U32 R4, RZ, RZ, R219 ;  /* 0x000000ffff047224 */ /* 0x000fe200078e00db */
[----:B------:R-:W-:Y:S01]  /*6050*/  MOV R219, R218 ;  /* 0x000000da00db7202 */ /* 0x000fe20000000f00 */
[----:B------:R-:W-:Y:S02]  /*6060*/  IMAD.MOV.U32 R8, RZ, RZ, R149 ;  /* 0x000000ffff087224 */ /* 0x000fe400078e0095 */
[----:B------:R-:W-:-:S07]  /*6070*/  IMAD.MOV.U32 R149, RZ, RZ, R148 ;  /* 0x000000ffff957224 */ /* 0x000fce00078e0094 */
.L_x_38574:
[----:B------:R-:W-:Y:S05]  /*6080*/  BSYNC B2 ;  /* 0x0000000000027941 */ /* 0x000fea0003800000 */
.L_x_38572:
        /* <DEDUP_REMOVED lines=11> */
.L_x_38576:
[----:B------:R-:W-:Y:S01]  /*6140*/  IMAD.MOV.U32 R11, RZ, RZ, R4 ;  /* 0x000000ffff0b7224 */ /* 0x000fe200078e0004 */
[----:B------:R-:W-:Y:S01]  /*6150*/  MOV R218, R217 ;  /* 0x000000d900da7202 */ /* 0x000fe20000000f00 */
[----:B------:R-:W-:Y:S02]  /*6160*/  IMAD.MOV.U32 R13, RZ, RZ, R8 ;  /* 0x000000ffff0d7224 */ /* 0x000fe400078e0008 */
[----:B------:R-:W-:-:S07]  /*6170*/  IMAD.MOV.U32 R148, RZ, RZ, R151 ;  /* 0x000000ffff947224 */ /* 0x000fce00078e0097 */
.L_x_38577:
[----:B------:R-:W-:Y:S05]  /*6180*/  BSYNC B2 ;  /* 0x0000000000027941 */ /* 0x000fea0003800000 */
.L_x_38575:
        /* <DEDUP_REMOVED lines=11> */
.L_x_38579:
[----:B------:R-:W-:Y:S01]  /*6240*/  IMAD.MOV.U32 R4, RZ, RZ, R11 ;  /* 0x000000ffff047224 */ /* 0x000fe200078e000b */
[----:B------:R-:W-:Y:S01]  /*6250*/  MOV R217, R216 ;  /* 0x000000d800d97202 */ /* 0x000fe20000000f00 */
[----:B------:R-:W-:Y:S02]  /*6260*/  IMAD.MOV.U32 R8, RZ, RZ, R13 ;  /* 0x000000ffff087224 */ /* 0x000fe400078e000d */
[----:B------:R-:W-:-:S07]  /*6270*/  IMAD.MOV.U32 R151, RZ, RZ, R150 ;  /* 0x000000ffff977224 */ /* 0x000fce00078e0096 */
.L_x_38580:
[----:B------:R-:W-:Y:S05]  /*6280*/  BSYNC B2 ;  /* 0x0000000000027941 */ /* 0x000fea0003800000 */
.L_x_38578:
        /* <DEDUP_REMOVED lines=11> */
.L_x_38582:
[----:B------:R-:W-:Y:S01]  /*6340*/  IMAD.MOV.U32 R11, RZ, RZ, R4 ;  /* 0x000000ffff0b7224 */ /* 0x000fe200078e0004 */
[----:B------:R-:W-:Y:S01]  /*6350*/  MOV R216, R215 ;  /* 0x000000d700d87202 */ /* 0x000fe20000000f00 */
[----:B------:R-:W-:Y:S02]  /*6360*/  IMAD.MOV.U32 R13, RZ, RZ, R8 ;  /* 0x000000ffff0d7224 */ /* 0x000fe400078e0008 */
[----:B------:R-:W-:-:S07]  /*6370*/  IMAD.MOV.U32 R150, RZ, RZ, R153 ;  /* 0x000000ffff967224 */ /* 0x000fce00078e0099 */
.L_x_38583:
[----:B------:R-:W-:Y:S05]  /*6380*/  BSYNC B2 ;  /* 0x0000000000027941 */ /* 0x000fea0003800000 */
.L_x_38581:
        /* <DEDUP_REMOVED lines=11> */
.L_x_38585:
[----:B------:R-:W-:Y:S01]  /*6440*/  IMAD.MOV.U32 R4, RZ, RZ, R11 ;  /* 0x000000ffff047224 */ /* 0x000fe200078e000b */
[----:B------:R-:W-:Y:S01]  /*6450*/  MOV R215, R214 ;  /* 0x000000d600d77202 */ /* 0x000fe20000000f00 */
[----:B------:R-:W-:Y:S02]  /*6460*/  IMAD.MOV.U32 R8, RZ, RZ, R13 ;  /* 0x000000ffff087224 */ /* 0x000fe400078e000d */
[----:B------:R-:W-:-:S07]  /*6470*/  IMAD.MOV.U32 R153, RZ, RZ, R152 ;  /* 0x000000ffff997224 */ /* 0x000fce00078e0098 */
.L_x_38586:
[----:B------:R-:W-:Y:S05]  /*6480*/  BSYNC B2 ;  /* 0x0000000000027941 */ /* 0x000fea0003800000 */
.L_x_38584:
        /* <DEDUP_REMOVED lines=11> */
.L_x_38588:
[----:B------:R-:W-:Y:S01]  /*6540*/  IMAD.MOV.U32 R11, RZ, RZ, R4 ;  /* 0x000000ffff0b7224 */ /* 0x000fe200078e0004 */
[----:B------:R-:W-:Y:S01]  /*6550*/  MOV R214, R213 ;  /* 0x000000d500d67202 */ /* 0x000fe20000000f00 */
[----:B------:R-:W-:Y:S02]  /*6560*/  IMAD.MOV.U32 R13, RZ, RZ, R8 ;  /* 0x000000ffff0d7224 */ /* 0x000fe400078e0008 */
[----:B------:R-:W-:-:S07]  /*6570*/  IMAD.MOV.U32 R152, RZ, RZ, R155 ;  /* 0x000000ffff987224 */ /* 0x000fce00078e009b */
.L_x_38589:
[----:B------:R-:W-:Y:S05]  /*6580*/  BSYNC B2 ;  /* 0x0000000000027941 */ /* 0x000fea0003800000 */
.L_x_38587:
        /* <DEDUP_REMOVED lines=11> */
.L_x_38591:
[----:B------:R-:W-:Y:S01]  /*6640*/  IMAD.MOV.U32 R4, RZ, RZ, R11 ;  /* 0x000000ffff047224 */ /* 0x000fe200078e000b */
[----:B------:R-:W-:Y:S01]  /*6650*/  MOV R213, R212 ;  /* 0x000000d400d57202 */ /* 0x000fe20000000f00 */
[----:B------:R-:W-:Y:S02]  /*6660*/  IMAD.MOV.U32 R8, RZ, RZ, R13 ;  /* 0x000000ffff087224 */ /* 0x000fe400078e000d */
[----:B------:R-:W-:-:S07]  /*6670*/  IMAD.MOV.U32 R155, RZ, RZ, R154 ;  /* 0x000000ffff9b7224 */ /* 0x000fce00078e009a */
.L_x_38592:
[----:B------:R-:W-:Y:S05]  /*6680*/  BSYNC B2 ;  /* 0x0000000000027941 */ /* 0x000fea0003800000 */
.L_x_38590:
        /* <DEDUP_REMOVED lines=11> */
.L_x_38594:
[----:B------:R-:W-:Y:S01]  /*6740*/  IMAD.MOV.U32 R11, RZ, RZ, R4 ;  /* 0x000000ffff0b7224 */ /* 0x000fe200078e0004 */
[----:B------:R-:W-:Y:S01]  /*6750*/  MOV R212, R3 ;  /* 0x0000000300d47202 */ /* 0x000fe20000000f00 */
[----:B------:R-:W-:Y:S02]  /*6760*/  IMAD.MOV.U32 R13, RZ, RZ, R8 ;  /* 0x000000ffff0d7224 */ /* 0x000fe400078e0008 */
[----:B------:R-:W-:-:S07]  /*6770*/  IMAD.MOV.U32 R154, RZ, RZ, R157 ;  /* 0x000000ffff9a7224 */ /* 0x000fce00078e009d */
.L_x_38595:
[----:B------:R-:W-:Y:S05]  /*6780*/  BSYNC B2 ;  /* 0x0000000000027941 */ /* 0x000fea0003800000 */
.L_x_38593:
        /* <DEDUP_REMOVED lines=11> */
.L_x_38597:
[----:B------:R-:W-:Y:S01]  /*6840*/  IMAD.MOV.U32 R4, RZ, RZ, R11 ;  /* 0x000000ffff047224 */ /* 0x000fe200078e000b */
[----:B------:R-:W-:Y:S01]  /*6850*/  MOV R3, R2 ;  /* 0x0000000200037202 */ /* 0x000fe20000000f00 */
[----:B------:R-:W-:Y:S02]  /*6860*/  IMAD.MOV.U32 R8, RZ, RZ, R13 ;  /* 0x000000ffff087224 */ /* 0x000fe400078e000d */
[----:B------:R-:W-:-:S07]  /*6870*/  IMAD.MOV.U32 R157, RZ, RZ, R156 ;  /* 0x000000ffff9d7224 */ /* 0x000fce00078e009c */
.L_x_38598:
[----:B------:R-:W-:Y:S05]  /*6880*/  BSYNC B2 ;  /* 0x0000000000027941 */ /* 0x000fea0003800000 */
.L_x_38596:
        /* <DEDUP_REMOVED lines=11> */
.L_x_38600:
[----:B------:R-:W-:Y:S01]  /*6940*/  IMAD.MOV.U32 R11, RZ, RZ, R4 ;  /* 0x000000ffff0b7224 */ /* 0x000fe200078e0004 */
[----:B------:R-:W-:Y:S01]  /*6950*/  MOV R2, R93 ;  /* 0x0000005d00027202 */ /* 0x000fe20000000f00 */
[----:B------:R-:W-:Y:S02]  /*6960*/  IMAD.MOV.U32 R13, RZ, RZ, R8 ;  /* 0x000000ffff0d7224 */ /* 0x000fe400078e0008 */
[----:B------:R-:W-:-:S07]  /*6970*/  IMAD.MOV.U32 R156, RZ, RZ, R159 ;  /* 0x000000ffff9c7224 */ /* 0x000fce00078e009f */
.L_x_38601:
[----:B------:R-:W-:Y:S05]  /*6980*/  BSYNC B2 ;  /* 0x0000000000027941 */ /* 0x000fea0003800000 */
.L_x_38599:
        /* <DEDUP_REMOVED lines=11> */
.L_x_38603:
[----:B------:R-:W-:Y:S01]  /*6a40*/  IMAD.MOV.U32 R4, RZ, RZ, R11 ;  /* 0x000000ffff047224 */ /* 0x000fe200078e000b */
[----:B------:R-:W-:Y:S01]  /*6a50*/  MOV R93, R92 ;  /* 0x0000005c005d7202 */ /* 0x000fe20000000f00 */
[----:B------:R-:W-:Y:S02]  /*6a60*/  IMAD.MOV.U32 R8, RZ, RZ, R13 ;  /* 0x000000ffff087224 */ /* 0x000fe400078e000d */
[----:B------:R-:W-:-:S07]  /*6a70*/  IMAD.MOV.U32 R159, RZ, RZ, R158 ;  /* 0x000000ffff9f7224 */ /* 0x000fce00078e009e */
.L_x_38604:
[----:B------:R-:W-:Y:S05]  /*6a80*/  BSYNC B2 ;  /* 0x0000000000027941 */ /* 0x000fea0003800000 */
.L_x_38602:
        /* <DEDUP_REMOVED lines=11> */
.L_x_38606:
[----:B------:R-:W-:Y:S01]  /*6b40*/  IMAD.MOV.U32 R11, RZ, RZ, R4 ;  /* 0x000000ffff0b7224 */ /* 0x000fe200078e0004 */
[----:B------:R-:W-:Y:S01]  /*6b50*/  MOV R92, R95 ;  /* 0x0000005f005c7202 */ /* 0x000fe20000000f00 */
[----:B------:R-:W-:Y:S02]  /*6b60*/  IMAD.MOV.U32 R13, RZ, RZ, R8 ;  /* 0x000000ffff0d7224 */ /* 0x000fe400078e0008 */
[----:B------:R-:W-:-:S07]  /*6b70*/  IMAD.MOV.U32 R158, RZ, RZ, R161 ;  /* 0x000000ffff9e7224 */ /* 0x000fce00078e00a1 */
.L_x_38607:
[----:B------:R-:W-:Y:S05]  /*6b80*/  BSYNC B2 ;  /* 0x0000000000027941 */ /* 0x000fea0003800000 */
.L_x_38605:
        /* <DEDUP_REMOVED lines=11> */
.L_x_38609:
[----:B------:R-:W-:Y:S01]  /*6c40*/  IMAD.MOV.U32 R4, RZ, RZ, R11 ;  /* 0x000000ffff047224 */ /* 0x000fe200078e000b */
[----:B------:R-:W-:Y:S01]  /*6c50*/  MOV R95, R94 ;  /* 0x0000005e005f7202 */ /* 0x000fe20000000f00 */
[----:B------:R-:W-:Y:S02]  /*6c60*/  IMAD.MOV.U32 R8, RZ, RZ, R13 ;  /* 0x000000ffff087224 */ /* 0x000fe400078e000d */
[----:B------:R-:W-:-:S07]  /*6c70*/  IMAD.MOV.U32 R161, RZ, RZ, R160 ;  /* 0x000000ffffa17224 */ /* 0x000fce00078e00a0 */
.L_x_38610:
[----:B------:R-:W-:Y:S05]  /*6c80*/  BSYNC B2 ;  /* 0x0000000000027941 */ /* 0x000fea0003800000 */
.L_x_38608:
        /* <DEDUP_REMOVED lines=11> */
.L_x_38612:
[----:B------:R-:W-:Y:S01]  /*6d40*/  IMAD.MOV.U32 R11, RZ, RZ, R4 ;  /* 0x000000ffff0b7224 */ /* 0x000fe200078e0004 */
[----:B------:R-:W-:Y:S01]  /*6d50*/  MOV R94, R97 ;  /* 0x00000061005e7202 */ /* 0x000fe20000000f00 */
[----:B------:R-:W-:Y:S02]  /*6d60*/  IMAD.MOV.U32 R13, RZ, RZ, R8 ;  /* 0x000000ffff0d7224 */ /* 0x000fe400078e0008 */
[----:B------:R-:W-:-:S07]  /*6d70*/  IMAD.MOV.U32 R160, RZ, RZ, R163 ;  /* 0x000000ffffa07224 */ /* 0x000fce00078e00a3 */
.L_x_38613:
[----:B------:R-:W-:Y:S05]  /*6d80*/  BSYNC B2 ;  /* 0x0000000000027941 */ /* 0x000fea0003800000 */
.L_x_38611:
        /* <DEDUP_REMOVED lines=11> */
.L_x_38615:
[----:B------:R-:W-:Y:S01]  /*6e40*/  IMAD.MOV.U32 R4, RZ, RZ, R11 ;  /* 0x000000ffff047224 */ /* 0x000fe200078e000b */
[----:B------:R-:W-:Y:S01]  /*6e50*/  MOV R97, R96 ;  /* 0x0000006000617202 */ /* 0x000fe20000000f00 */
[----:B------:R-:W-:Y:S02]  /*6e60*/  IMAD.MOV.U32 R8, RZ, RZ, R13 ;  /* 0x000000ffff087224 */ /* 0x000fe400078e000d */
[----:B------:R-:W-:-:S07]  /*6e70*/  IMAD.MOV.U32 R163, RZ, RZ, R162 ;  /* 0x000000ffffa37224 */ /* 0x000fce00078e00a2 */
.L_x_38616:
[----:B------:R-:W-:Y:S05]  /*6e80*/  BSYNC B2 ;  /* 0x0000000000027941 */ /* 0x000fea0003800000 */
.L_x_38614:
        /* <DEDUP_REMOVED lines=11> */
.L_x_38618:
[----:B------:R-:W-:Y:S01]  /*6f40*/  IMAD.MOV.U32 R11, RZ, RZ, R4 ;  /* 0x000000ffff0b7224 */ /* 0x000fe200078e0004 */
[----:B------:R-:W-:Y:S01]  /*6f50*/  MOV R96, R99 ;  /* 0x0000006300607202 */ /* 0x000fe20000000f00 */
[----:B------:R-:W-:Y:S02]  /*6f60*/  IMAD.MOV.U32 R13, RZ, RZ, R8 ;  /* 0x000000ffff0d7224 */ /* 0x000fe400078e0008 */
[----:B------:R-:W-:-:S07]  /*6f70*/  IMAD.MOV.U32 R162, RZ, RZ, R165 ;  /* 0x000000ffffa27224 */ /* 0x000fce00078e00a5 */
.L_x_38619:
[----:B------:R-:W-:Y:S05]  /*6f80*/  BSYNC B2 ;  /* 0x0000000000027941 */ /* 0x000fea0003800000 */
.L_x_38617:
        /* <DEDUP_REMOVED lines=11> */
.L_x_38621:
[----:B------:R-:W-:Y:S01]  /*7040*/  IMAD.MOV.U32 R4, RZ, RZ, R11 ;  /* 0x000000ffff047224 */ /* 0x000fe200078e000b */
[----:B------:R-:W-:Y:S01]  /*7050*/  MOV R99, R98 ;  /* 0x0000006200637202 */ /* 0x000fe20000000f00 */
[----:B------:R-:W-:Y:S02]  /*7060*/  IMAD.MOV.U32 R8, RZ, RZ, R13 ;  /* 0x000000ffff087224 */ /* 0x000fe400078e000d */
[----:B------:R-:W-:-:S07]  /*7070*/  IMAD.MOV.U32 R165, RZ, RZ, R164 ;  /* 0x000000ffffa57224 */ /* 0x000fce00078e00a4 */
.L_x_38622:
[----:B------:R-:W-:Y:S05]  /*7080*/  BSYNC B2 ;  /* 0x0000000000027941 */ /* 0x000fea0003800000 */
.L_x_38620:
        /* <DEDUP_REMOVED lines=11> */
.L_x_38624:
[----:B------:R-:W-:Y:S01]  /*7140*/  IMAD.MOV.U32 R11, RZ, RZ, R4 ;  /* 0x000000ffff0b7224 */ /* 0x000fe200078e0004 */
[----:B------:R-:W-:Y:S01]  /*7150*/  MOV R98, R101 ;  /* 0x0000006500627202 */ /* 0x000fe20000000f00 */
[----:B------:R-:W-:Y:S02]  /*7160*/  IMAD.MOV.U32 R13, RZ, RZ, R8 ;  /* 0x000000ffff0d7224 */ /* 0x000fe400078e0008 */
[----:B------:R-:W-:-:S07]  /*7170*/  IMAD.MOV.U32 R164, RZ, RZ, R167 ;  /* 0x000000ffffa47224 */ /* 0x000fce00078e00a7 */
.L_x_38625:
[----:B------:R-:W-:Y:S05]  /*7180*/  BSYNC B2 ;  /* 0x0000000000027941 */ /* 0x000fea0003800000 */
.L_x_38623:
        /* <DEDUP_REMOVED lines=11> */
.L_x_38627:
[----:B------:R-:W-:Y:S01]  /*7240*/  IMAD.MOV.U32 R4, RZ, RZ, R11 ;  /* 0x000000ffff047224 */ /* 0x000fe200078e000b */
[----:B------:R-:W-:Y:S01]  /*7250*/  MOV R101, R100 ;  /* 0x0000006400657202 */ /* 0x000fe20000000f00 */
[----:B------:R-:W-:Y:S02]  /*7260*/  IMAD.MOV.U32 R8, RZ, RZ, R13 ;  /* 0x000000ffff087224 */ /* 0x000fe400078e000d */
[----:B------:R-:W-:-:S07]  /*7270*/  IMAD.MOV.U32 R167, RZ, RZ, R166 ;  /* 0x000000ffffa77224 */ /* 0x000fce00078e00a6 */
.L_x_38628:
[----:B------:R-:W-:Y:S05]  /*7280*/  BSYNC B2 ;  /* 0x0000000000027941 */ /* 0x000fea0003800000 */
.L_x_38626:
        /* <DEDUP_REMOVED lines=11> */
.L_x_38630:
[----:B------:R-:W-:Y:S01]  /*7340*/  IMAD.MOV.U32 R11, RZ, RZ, R4 ;  /* 0x000000ffff0b7224 */ /* 0x000fe200078e0004 */
[----:B------:R-:W-:Y:S01]  /*7350*/  MOV R100, R103 ;  /* 0x0000006700647202 */ /* 0x000fe20000000f00 */
[----:B------:R-:W-:Y:S02]  /*7360*/  IMAD.MOV.U32 R13, RZ, RZ, R8 ;  /* 0x000000ffff0d7224 */ /* 0x000fe400078e0008 */
[----:B------:R-:W-:-:S07]  /*7370*/  IMAD.MOV.U32 R166, RZ, RZ, R169 ;  /* 0x000000ffffa67224 */ /* 0x000fce00078e00a9 */
.L_x_38631:
[----:B------:R-:W-:Y:S05]  /*7380*/  BSYNC B2 ;  /* 0x0000000000027941 */ /* 0x000fea0003800000 */
.L_x_38629:
        /* <DEDUP_REMOVED lines=11> */
.L_x_38633:
[----:B------:R-:W-:Y:S01]  /*7440*/  IMAD.MOV.U32 R4, RZ, RZ, R11 ;  /* 0x000000ffff047224 */ /* 0x000fe200078e000b */
[----:B------:R-:W-:Y:S01]  /*7450*/  MOV R103, R102 ;  /* 0x0000006600677202 */ /* 0x000fe20000000f00 */
[----:B------:R-:W-:Y:S02]  /*7460*/  IMAD.MOV.U32 R8, RZ, RZ, R13 ;  /* 0x000000ffff087224 */ /* 0x000fe400078e000d */
[----:B------:R-:W-:-:S07]  /*7470*/  IMAD.MOV.U32 R169, RZ, RZ, R168 ;  /* 0x000000ffffa97224 */ /* 0x000fce00078e00a8 */
.L_x_38634:
[----:B------:R-:W-:Y:S05]  /*7480*/  BSYNC B2 ;  /* 0x0000000000027941 */ /* 0x000fea0003800000 */
.L_x_38632:
        /* <DEDUP_REMOVED lines=11> */
.L_x_38636:
[----:B------:R-:W-:Y:S01]  /*7540*/  IMAD.MOV.U32 R11, RZ, RZ, R4 ;  /* 0x000000ffff0b7224 */ /* 0x000fe200078e0004 */
[----:B------:R-:W-:Y:S01]  /*7550*/  MOV R102, R105 ;  /* 0x0000006900667202 */ /* 0x000fe20000000f00 */
[----:B------:R-:W-:Y:S02]  /*7560*/  IMAD.MOV.U32 R13, RZ, RZ, R8 ;  /* 0x000000ffff0d7224 */ /* 0x000fe400078e0008 */
[----:B------:R-:W-:-:S07]  /*7570*/  IMAD.MOV.U32 R168, RZ, RZ, R171 ;  /* 0x000000ffffa87224 */ /* 0x000fce00078e00ab */
.L_x_38637:
[----:B------:R-:W-:Y:S05]  /*7580*/  BSYNC B2 ;  /* 0x0000000000027941 */ /* 0x000fea0003800000 */
.L_x_38635:
        /* <DEDUP_REMOVED lines=11> */
.L_x_38639:
[----:B------:R-:W-:Y:S01]  /*7640*/  IMAD.MOV.U32 R4, RZ, RZ, R11 ;  /* 0x000000ffff047224 */ /* 0x000fe200078e000b */
[----:B------:R-:W-:Y:S01]  /*7650*/  MOV R105, R104 ;  /* 0x0000006800697202 */ /* 0x000fe20000000f00 */
[----:B------:R-:W-:Y:S02]  /*7660*/  IMAD.MOV.U32 R8, RZ, RZ, R13 ;  /* 0x000000ffff087224 */ /* 0x000fe400078e000d */
[----:B------:R-:W-:-:S07]  /*7670*/  IMAD.MOV.U32 R171, RZ, RZ, R170 ;  /* 0x000000ffffab7224 */ /* 0x000fce00078e00aa */
.L_x_38640:
[----:B------:R-:W-:Y:S05]  /*7680*/  BSYNC B2 ;  /* 0x0000000000027941 */ /* 0x000fea0003800000 */
.L_x_38638:
        /* <DEDUP_REMOVED lines=11> */
.L_x_38642:
[----:B------:R-:W-:Y:S01]  /*7740*/  IMAD.MOV.U32 R11, RZ, RZ, R4 ;  /* 0x000000ffff0b7224 */ /* 0x000fe200078e0004 */
[----:B------:R-:W-:Y:S01]  /*7750*/  MOV R104, R107 ;  /* 0x0000006b00687202 */ /* 0x000fe20000000f00 */
[----:B------:R-:W-:Y:S02]  /*7760*/  IMAD.MOV.U32 R13, RZ, RZ, R8 ;  /* 0x000000ffff0d7224 */ /* 0x000fe400078e0008 */
[----:B------:R-:W-:-:S07]  /*7770*/  IMAD.MOV.U32 R170, RZ, RZ, R173 ;  /* 0x000000ffffaa7224 */ /* 0x000fce00078e00ad */
.L_x_38643:
[----:B------:R-:W-:Y:S05]  /*7780*/  BSYNC B2 ;  /* 0x0000000000027941 */ /* 0x000fea0003800000 */
.L_x_38641:
        /* <DEDUP_REMOVED lines=11> */
.L_x_38645:
[----:B------:R-:W-:Y:S01]  /*7840*/  IMAD.MOV.U32 R4, RZ, RZ, R11 ;  /* 0x000000ffff047224 */ /* 0x000fe200078e000b */
[----:B------:R-:W-:Y:S01]  /*7850*/  MOV R107, R106 ;  /* 0x0000006a006b7202 */ /* 0x000fe20000000f00 */
[----:B------:R-:W-:Y:S02]  /*7860*/  IMAD.MOV.U32 R8, RZ, RZ, R13 ;  /* 0x000000ffff087224 */ /* 0x000fe400078e000d */
[----:B------:R-:W-:-:S07]  /*7870*/  IMAD.MOV.U32 R173, RZ, RZ, R172 ;  /* 0x000000ffffad7224 */ /* 0x000fce00078e00ac */
.L_x_38646:
[----:B------:R-:W-:Y:S05]  /*7880*/  BSYNC B2 ;  /* 0x0000000000027941 */ /* 0x000fea0003800000 */
.L_x_38644:
        /* <DEDUP_REMOVED lines=11> */
.L_x_38648:
[----:B------:R-:W-:Y:S01]  /*7940*/  IMAD.MOV.U32 R11, RZ, RZ, R4 ;  /* 0x000000ffff0b7224 */ /* 0x000fe200078e0004 */
[----:B------:R-:W-:Y:S01]  /*7950*/  MOV R106, R109 ;  /* 0x0000006d006a7202 */ /* 0x000fe20000000f00 */
[----:B------:R-:W-:Y:S02]  /*7960*/  IMAD.MOV.U32 R13, RZ, RZ, R8 ;  /* 0x000000ffff0d7224 */ /* 0x000fe400078e0008 */
[----:B------:R-:W-:-:S07]  /*7970*/  IMAD.MOV.U32 R172, RZ, RZ, R175 ;  /* 0x000000ffffac7224 */ /* 0x000fce00078e00af */
.L_x_38649:
[----:B------:R-:W-:Y:S05]  /*7980*/  BSYNC B2 ;  /* 0x0000000000027941 */ /* 0x000fea0003800000 */
.L_x_38647:
        /* <DEDUP_REMOVED lines=11> */
.L_x_38651:
[----:B------:R-:W-:Y:S01]  /*7a40*/  IMAD.MOV.U32 R4, RZ, RZ, R11 ;  /* 0x000000ffff047224 */ /* 0x000fe200078e000b */
[----:B------:R-:W-:Y:S01]  /*7a50*/  MOV R109, R108 ;  /* 0x0000006c006d7202 */ /* 0x000fe20000000f00 */
[----:B------:R-:W-:Y:S02]  /*7a60*/  IMAD.MOV.U32 R8, RZ, RZ, R13 ;  /* 0x000000ffff087224 */ /* 0x000fe400078e000d */
[----:B------:R-:W-:-:S07]  /*7a70*/  IMAD.MOV.U32 R175, RZ, RZ, R174 ;  /* 0x000000ffffaf7224 */ /* 0x000fce00078e00ae */
.L_x_38652:
[----:B------:R-:W-:Y:S05]  /*7a80*/  BSYNC B2 ;  /* 0x0000000000027941 */ /* 0x000fea0003800000 */
.L_x_38650:
        /* <DEDUP_REMOVED lines=11> */
.L_x_38654:
[----:B------:R-:W-:Y:S01]  /*7b40*/  IMAD.MOV.U32 R11, RZ, RZ, R4 ;  /* 0x000000ffff0b7224 */ /* 0x000fe200078e0004 */
[----:B------:R-:W-:Y:S01]  /*7b50*/  MOV R108, R111 ;  /* 0x0000006f006c7202 */ /* 0x000fe20000000f00 */
[----:B------:R-:W-:Y:S02]  /*7b60*/  IMAD.MOV.U32 R13, RZ, RZ, R8 ;  /* 0x000000ffff0d7224 */ /* 0x000fe400078e0008 */
[----:B------:R-:W-:-:S07]  /*7b70*/  IMAD.MOV.U32 R174, RZ, RZ, R177 ;  /* 0x000000ffffae7224 */ /* 0x000fce00078e00b1 */
.L_x_38655:
[----:B------:R-:W-:Y:S05]  /*7b80*/  BSYNC B2 ;  /* 0x0000000000027941 */ /* 0x000fea0003800000 */
.L_x_38653:
        /* <DEDUP_REMOVED lines=11> */
.L_x_38657:
[----:B------:R-:W-:Y:S01]  /*7c40*/  IMAD.MOV.U32 R4, RZ, RZ, R11 ;  /* 0x000000ffff047224 */ /* 0x000fe200078e000b */
[----:B------:R-:W-:Y:S01]  /*7c50*/  MOV R111, R110 ;  /* 0x0000006e006f7202 */ /* 0x000fe20000000f00 */
[----:B------:R-:W-:Y:S02]  /*7c60*/  IMAD.MOV.U32 R8, RZ, RZ, R13 ;  /* 0x000000ffff087224 */ /* 0x000fe400078e000d */
[----:B------:R-:W-:-:S07]  /*7c70*/  IMAD.MOV.U32 R177, RZ, RZ, R176 ;  /* 0x000000ffffb17224 */ /* 0x000fce00078e00b0 */
.L_x_38658:
[----:B------:R-:W-:Y:S05]  /*7c80*/  BSYNC B2 ;  /* 0x0000000000027941 */ /* 0x000fea0003800000 */
.L_x_38656:
        /* <DEDUP_REMOVED lines=11> */
.L_x_38660:
[----:B------:R-:W-:Y:S01]  /*7d40*/  IMAD.MOV.U32 R11, RZ, RZ, R4 ;  /* 0x000000ffff0b7224 */ /* 0x000fe200078e0004 */
[----:B------:R-:W-:Y:S01]  /*7d50*/  MOV R110, R113 ;  /* 0x00000071006e7202 */ /* 0x000fe20000000f00 */
[----:B------:R-:W-:Y:S02]  /*7d60*/  IMAD.MOV.U32 R13, RZ, RZ, R8 ;  /* 0x000000ffff0d7224 */ /* 0x000fe400078e0008 */
[----:B------:R-:W-:-:S07]  /*7d70*/  IMAD.MOV.U32 R176, RZ, RZ, R179 ;  /* 0x000000ffffb07224 */ /* 0x000fce00078e00b3 */
.L_x_38661:
[----:B------:R-:W-:Y:S05]  /*7d80*/  BSYNC B2 ;  /* 0x0000000000027941 */ /* 0x000fea0003800000 */
.L_x_38659:
        /* <DEDUP_REMOVED lines=11> */
.L_x_38663:
[----:B------:R-:W-:Y:S01]  /*7e40*/  IMAD.MOV.U32 R4, RZ, RZ, R11 ;  /* 0x000000ffff047224 */ /* 0x000fe200078e000b */
[----:B------:R-:W-:Y:S01]  /*7e50*/  MOV R113, R112 ;  /* 0x0000007000717202 */ /* 0x000fe20000000f00 */
[----:B------:R-:W-:Y:S02]  /*7e60*/  IMAD.MOV.U32 R8, RZ, RZ, R13 ;  /* 0x000000ffff087224 */ /* 0x000fe400078e000d */
[----:B------:R-:W-:-:S07]  /*7e70*/  IMAD.MOV.U32 R179, RZ, RZ, R178 ;  /* 0x000000ffffb37224 */ /* 0x000fce00078e00b2 */
.L_x_38664:
[----:B------:R-:W-:Y:S05]  /*7e80*/  BSYNC B2 ;  /* 0x0000000000027941 */ /* 0x000fea0003800000 */
.L_x_38662:
        /* <DEDUP_REMOVED lines=11> */
.L_x_38666:
[----:B------:R-:W-:Y:S01]  /*7f40*/  IMAD.MOV.U32 R11, RZ, RZ, R4 ;  /* 0x000000ffff0b7224 */ /* 0x000fe200078e0004 */
[----:B------:R-:W-:Y:S01]  /*7f50*/  MOV R112, R115 ;  /* 0x0000007300707202 */ /* 0x000fe20000000f00 */
[----:B------:R-:W-:Y:S02]  /*7f60*/  IMAD.MOV.U32 R13, RZ, RZ, R8 ;  /* 0x000000ffff0d7224 */ /* 0x000fe400078e0008 */
[----:B------:R-:W-:-:S07]  /*7f70*/  IMAD.MOV.U32 R178, RZ, RZ, R181 ;  /* 0x000000ffffb27224 */ /* 0x000fce00078e00b5 */
.L_x_38667:
[----:B------:R-:W-:Y:S05]  /*7f80*/  BSYNC B2 ;  /* 0x0000000000027941 */ /* 0x000fea0003800000 */
.L_x_38665:
        /* <DEDUP_REMOVED lines=11> */
.L_x_38669:
[----:B------:R-:W-:Y:S01]  /*8040*/  IMAD.MOV.U32 R4, RZ, RZ, R11 ;  /* 0x000000ffff047224 */ /* 0x000fe200078e000b */
[----:B------:R-:W-:Y:S01]  /*8050*/  MOV R115, R114 ;  /* 0x0000007200737202 */ /* 0x000fe20000000f00 */
[----:B------:R-:W-:Y:S02]  /*8060*/  IMAD.MOV.U32 R8, RZ, RZ, R13 ;  /* 0x000000ffff087224 */ /* 0x000fe400078e000d */
[----:B------:R-:W-:-:S07]  /*8070*/  IMAD.MOV.U32 R181, RZ, RZ, R180 ;  /* 0x000000ffffb57224 */ /* 0x000fce00078e00b4 */
.L_x_38670:
[----:B------:R-:W-:Y:S05]  /*8080*/  BSYNC B2 ;  /* 0x0000000000027941 */ /* 0x000fea0003800000 */
.L_x_38668:
        /* <DEDUP_REMOVED lines=11> */
.L_x_38672:
[----:B------:R-:W-:Y:S01]  /*8140*/  IMAD.MOV.U32 R11, RZ, RZ, R4 ;  /* 0x000000ffff0b7224 */ /* 0x000fe200078e0004 */
[----:B------:R-:W-:Y:S01]  /*8150*/  MOV R114, R117 ;  /* 0x0000007500727202 */ /* 0x000fe20000000f00 */
[----:B------:R-:W-:Y:S02]  /*8160*/  IMAD.MOV.U32 R13, RZ, RZ, R8 ;  /* 0x000000ffff0d7224 */ /* 0x000fe400078e0008 */
[----:B------:R-:W-:-:S07]  /*8170*/  IMAD.MOV.U32 R180, RZ, RZ, R183 ;  /* 0x000000ffffb47224 */ /* 0x000fce00078e00b7 */
.L_x_38673:
[----:B------:R-:W-:Y:S05]  /*8180*/  BSYNC B2 ;  /* 0x0000000000027941 */ /* 0x000fea0003800000 */
.L_x_38671:
        /* <DEDUP_REMOVED lines=11> */
.L_x_38675:
[----:B------:R-:W-:Y:S01]  /*8240*/  IMAD.MOV.U32 R4, RZ, RZ, R11 ;  /* 0x000000ffff047224 */ /* 0x000fe200078e000b */
[----:B------:R-:W-:Y:S01]  /*8250*/  MOV R117, R116 ;  /* 0x0000007400757202 */ /* 0x000fe20000000f00 */
[----:B------:R-:W-:Y:S02]  /*8260*/  IMAD.MOV.U32 R8, RZ, RZ, R13 ;  /* 0x000000ffff087224 */ /* 0x000fe400078e000d */
[----:B------:R-:W-:-:S07]  /*8270*/  IMAD.MOV.U32 R183, RZ, RZ, R182 ;  /* 0x000000ffffb77224 */ /* 0x000fce00078e00b6 */
.L_x_38676:
[----:B------:R-:W-:Y:S05]  /*8280*/  BSYNC B2 ;  /* 0x0000000000027941 */ /* 0x000fea0003800000 */
.L_x_38674:
        /* <DEDUP_REMOVED lines=11> */
.L_x_38678:
[----:B------:R-:W-:Y:S01]  /*8340*/  IMAD.MOV.U32 R11, RZ, RZ, R4 ;  /* 0x000000ffff0b7224 */ /* 0x000fe200078e0004 */
[----:B------:R-:W-:Y:S01]  /*8350*/  MOV R116, R119 ;  /* 0x0000007700747202 */ /* 0x000fe20000000f00 */
[----:B------:R-:W-:Y:S02]  /*8360*/  IMAD.MOV.U32 R13, RZ, RZ, R8 ;  /* 0x000000ffff0d7224 */ /* 0x000fe400078e0008 */
[----:B------:R-:W-:-:S07]  /*8370*/  IMAD.MOV.U32 R182, RZ, RZ, R185 ;  /* 0x000000ffffb67224 */ /* 0x000fce00078e00b9 */
.L_x_38679:
[----:B------:R-:W-:Y:S05]  /*8380*/  BSYNC B2 ;  /* 0x0000000000027941 */ /* 0x000fea0003800000 */
.L_x_38677:
        /* <DEDUP_REMOVED lines=11> */
.L_x_38681:
[----:B------:R-:W-:Y:S01]  /*8440*/  IMAD.MOV.U32 R4, RZ, RZ, R11 ;  /* 0x000000ffff047224 */ /* 0x000fe200078e000b */
[----:B------:R-:W-:Y:S01]  /*8450*/  MOV R119, R118 ;  /* 0x0000007600777202 */ /* 0x000fe20000000f00 */
[----:B------:R-:W-:Y:S02]  /*8460*/  IMAD.MOV.U32 R8, RZ, RZ, R13 ;  /* 0x000000ffff087224 */ /* 0x000fe400078e000d */
[----:B------:R-:W-:-:S07]  /*8470*/  IMAD.MOV.U32 R185, RZ, RZ, R184 ;  /* 0x000000ffffb97224 */ /* 0x000fce00078e00b8 */
.L_x_38682:
[----:B------:R-:W-:Y:S05]  /*8480*/  BSYNC B2 ;  /* 0x0000000000027941 */ /* 0x000fea0003800000 */
.L_x_38680:
        /* <DEDUP_REMOVED lines=11> */
.L_x_38684:
[----:B------:R-:W-:Y:S01]  /*8540*/  IMAD.MOV.U32 R11, RZ, RZ, R4 ;  /* 0x000000ffff0b7224 */ /* 0x000fe200078e0004 */
[----:B------:R-:W-:Y:S01]  /*8550*/  MOV R118, R121 ;  /* 0x0000007900767202 */ /* 0x000fe20000000f00 */
[----:B------:R-:W-:Y:S02]  /*8560*/  IMAD.MOV.U32 R13, RZ, RZ, R8 ;  /* 0x000000ffff0d7224 */ /* 0x000fe400078e0008 */
[----:B------:R-:W-:-:S07]  /*8570*/  IMAD.MOV.U32 R184, RZ, RZ, R187 ;  /* 0x000000ffffb87224 */ /* 0x000fce00078e00bb */
.L_x_38685:
[----:B------:R-:W-:Y:S05]  /*8580*/  BSYNC B2 ;  /* 0x0000000000027941 */ /* 0x000fea0003800000 */
.L_x_38683:
        /* <DEDUP_REMOVED lines=11> */
.L_x_38687:
[----:B------:R-:W-:Y:S01]  /*8640*/  IMAD.MOV.U32 R4, RZ, RZ, R11 ;  /* 0x000000ffff047224 */ /* 0x000fe200078e000b */
[----:B------:R-:W-:Y:S01]  /*8650*/  MOV R121, R120 ;  /* 0x0000007800797202 */ /* 0x000fe20000000f00 */
[----:B------:R-:W-:Y:S02]  /*8660*/  IMAD.MOV.U32 R8, RZ, RZ, R13 ;  /* 0x000000ffff087224 */ /* 0x000fe400078e000d */
[----:B------:R-:W-:-:S07]  /*8670*/  IMAD.MOV.U32 R187, RZ, RZ, R186 ;  /* 0x000000ffffbb7224 */ /* 0x000fce00078e00ba */
.L_x_38688:
[----:B------:R-:W-:Y:S05]  /*8680*/  BSYNC B2 ;  /* 0x0000000000027941 */ /* 0x000fea0003800000 */
.L_x_38686:
        /* <DEDUP_REMOVED lines=11> */
.L_x_38690:
[----:B------:R-:W-:Y:S01]  /*8740*/  IMAD.MOV.U32 R11, RZ, RZ, R4 ;  /* 0x000000ffff0b7224 */ /* 0x000fe200078e0004 */
[----:B------:R-:W-:Y:S01]  /*8750*/  MOV R120, R123 ;  /* 0x0000007b00787202 */ /* 0x000fe20000000f00 */
[----:B------:R-:W-:Y:S02]  /*8760*/  IMAD.MOV.U32 R13, RZ, RZ, R8 ;  /* 0x000000ffff0d7224 */ /* 0x000fe400078e0008 */
[----:B------:R-:W-:-:S07]  /*8770*/  IMAD.MOV.U32 R186, RZ, RZ, R189 ;  /* 0x000000ffffba7224 */ /* 0x000fce00078e00bd */
.L_x_38691:
[----:B------:R-:W-:Y:S05]  /*8780*/  BSYNC B2 ;  /* 0x0000000000027941 */ /* 0x000fea0003800000 */
.L_x_38689:
        /* <DEDUP_REMOVED lines=11> */
.L_x_38693:
[----:B------:R-:W-:Y:S01]  /*8840*/  IMAD.MOV.U32 R4, RZ, RZ, R11 ;  /* 0x000000ffff047224 */ /* 0x000fe200078e000b */
[----:B------:R-:W-:Y:S01]  /*8850*/  MOV R123, R122 ;  /* 0x0000007a007b7202 */ /* 0x000fe20000000f00 */
[----:B------:R-:W-:Y:S02]  /*8860*/  IMAD.MOV.U32 R8, RZ, RZ, R13 ;  /* 0x000000ffff087224 */ /* 0x000fe400078e000d */
[----:B------:R-:W-:-:S07]  /*8870*/  IMAD.MOV.U32 R189, RZ, RZ, R188 ;  /* 0x000000ffffbd7224 */ /* 0x000fce00078e00bc */
.L_x_38694:
[----:B------:R-:W-:Y:S05]  /*8880*/  BSYNC B2 ;  /* 0x0000000000027941 */ /* 0x000fea0003800000 */
.L_x_38692:
        /* <DEDUP_REMOVED lines=11> */
.L_x_38696:
[----:B------:R-:W-:Y:S01]  /*8940*/  IMAD.MOV.U32 R11, RZ, RZ, R4 ;  /* 0x000000ffff0b7224 */ /* 0x000fe200078e0004 */
[----:B------:R-:W-:Y:S01]  /*8950*/  MOV R122, R125 ;  /* 0x0000007d007a7202 */ /* 0x000fe20000000f00 */
[----:B------:R-:W-:Y:S02]  /*8960*/  IMAD.MOV.U32 R13, RZ, RZ, R8 ;  /* 0x000000ffff0d7224 */ /* 0x000fe400078e0008 */
[----:B------:R-:W-:-:S07]  /*8970*/  IMAD.MOV.U32 R188, RZ, RZ, R191 ;  /* 0x000000ffffbc7224 */ /* 0x000fce00078e00bf */
.L_x_38697:
[----:B------:R-:W-:Y:S05]  /*8980*/  BSYNC B2 ;  /* 0x0000000000027941 */ /* 0x000fea0003800000 */
.L_x_38695:
        /* <DEDUP_REMOVED lines=11> */
.L_x_38699:
[----:B------:R-:W-:Y:S01]  /*8a40*/  IMAD.MOV.U32 R4, RZ, RZ, R11 ;  /* 0x000000ffff047224 */ /* 0x000fe200078e000b */
[----:B------:R-:W-:Y:S01]  /*8a50*/  MOV R125, R124 ;  /* 0x0000007c007d7202 */ /* 0x000fe20000000f00 */
[----:B------:R-:W-:Y:S02]  /*8a60*/  IMAD.MOV.U32 R8, RZ, RZ, R13 ;  /* 0x000000ffff087224 */ /* 0x000fe400078e000d */
[----:B------:R-:W-:-:S07]  /*8a70*/  IMAD.MOV.U32 R191, RZ, RZ, R190 ;  /* 0x000000ffffbf7224 */ /* 0x000fce00078e00be */
.L_x_38700:
[----:B------:R-:W-:Y:S05]  /*8a80*/  BSYNC B2 ;  /* 0x0000000000027941 */ /* 0x000fea0003800000 */
.L_x_38698:
        /* <DEDUP_REMOVED lines=11> */
.L_x_38702:
[----:B------:R-:W-:Y:S01]  /*8b40*/  IMAD.MOV.U32 R11, RZ, RZ, R4 ;  /* 0x000000ffff0b7224 */ /* 0x000fe200078e0004 */
[----:B------:R-:W-:Y:S01]  /*8b50*/  MOV R124, R127 ;  /* 0x0000007f007c7202 */ /* 0x000fe20000000f00 */
[----:B------:R-:W-:Y:S02]  /*8b60*/  IMAD.MOV.U32 R13, RZ, RZ, R8 ;  /* 0x000000ffff0d7224 */ /* 0x000fe400078e0008 */
[----:B------:R-:W-:-:S07]  /*8b70*/  IMAD.MOV.U32 R190, RZ, RZ, R193 ;  /* 0x000000ffffbe7224 */ /* 0x000fce00078e00c1 */
.L_x_38703:
[----:B------:R-:W-:Y:S05]  /*8b80*/  BSYNC B2 ;  /* 0x0000000000027941 */ /* 0x000fea0003800000 */
.L_x_38701:
        /* <DEDUP_REMOVED lines=11> */
.L_x_38705:
[----:B------:R-:W-:Y:S01]  /*8c40*/  IMAD.MOV.U32 R4, RZ, RZ, R11 ;  /* 0x000000ffff047224 */ /* 0x000fe200078e000b */
[----:B------:R-:W-:Y:S01]  /*8c50*/  MOV R127, R126 ;  /* 0x0000007e007f7202 */ /* 0x000fe20000000f00 */
[----:B------:R-:W-:Y:S02]  /*8c60*/  IMAD.MOV.U32 R8, RZ, RZ, R13 ;  /* 0x000000ffff087224 */ /* 0x000fe400078e000d */
[----:B------:R-:W-:-:S07]  /*8c70*/  IMAD.MOV.U32 R193, RZ, RZ, R192 ;  /* 0x000000ffffc17224 */ /* 0x000fce00078e00c0 */
.L_x_38706:
[----:B------:R-:W-:Y:S05]  /*8c80*/  BSYNC B2 ;  /* 0x0000000000027941 */ /* 0x000fea0003800000 */
.L_x_38704:
        /* <DEDUP_REMOVED lines=11> */
.L_x_38708:
[----:B------:R-:W-:Y:S01]  /*8d40*/  IMAD.MOV.U32 R11, RZ, RZ, R4 ;  /* 0x000000ffff0b7224 */ /* 0x000fe200078e0004 */
[----:B------:R-:W-:Y:S01]  /*8d50*/  MOV R126, R129 ;  /* 0x00000081007e7202 */ /* 0x000fe20000000f00 */
[----:B------:R-:W-:Y:S02]  /*8d60*/  IMAD.MOV.U32 R13, RZ, RZ, R8 ;  /* 0x000000ffff0d7224 */ /* 0x000fe400078e0008 */
[----:B------:R-:W-:-:S07]  /*8d70*/  IMAD.MOV.U32 R192, RZ, RZ, R195 ;  /* 0x000000ffffc07224 */ /* 0x000fce00078e00c3 */
.L_x_38709:
[----:B------:R-:W-:Y:S05]  /*8d80*/  BSYNC B2 ;  /* 0x0000000000027941 */ /* 0x000fea0003800000 */
.L_x_38707:
        /* <DEDUP_REMOVED lines=11> */
.L_x_38711:
[----:B------:R-:W-:Y:S01]  /*8e40*/  IMAD.MOV.U32 R4, RZ, RZ, R11 ;  /* 0x000000ffff047224 */ /* 0x000fe200078e000b */
[----:B------:R-:W-:Y:S01]  /*8e50*/  MOV R129, R128 ;  /* 0x0000008000817202 */ /* 0x000fe20000000f00 */
[----:B------:R-:W-:Y:S02]  /*8e60*/  IMAD.MOV.U32 R8, RZ, RZ, R13 ;  /* 0x000000ffff087224 */ /* 0x000fe400078e000d */
[----:B------:R-:W-:-:S07]  /*8e70*/  IMAD.MOV.U32 R195, RZ, RZ, R194 ;  /* 0x000000ffffc37224 */ /* 0x000fce00078e00c2 */
.L_x_38712:
[----:B------:R-:W-:Y:S05]  /*8e80*/  BSYNC B2 ;  /* 0x0000000000027941 */ /* 0x000fea0003800000 */
.L_x_38710:
        /* <DEDUP_REMOVED lines=11> */
.L_x_38714:
[----:B------:R-:W-:Y:S01]  /*8f40*/  IMAD.MOV.U32 R11, RZ, RZ, R4 ;  /* 0x000000ffff0b7224 */ /* 0x000fe200078e0004 */
[----:B------:R-:W-:Y:S01]  /*8f50*/  MOV R128, R131 ;  /* 0x0000008300807202 */ /* 0x000fe20000000f00 */
[----:B------:R-:W-:Y:S02]  /*8f60*/  IMAD.MOV.U32 R13, RZ, RZ, R8 ;  /* 0x000000ffff0d7224 */ /* 0x000fe400078e0008 */
[----:B------:R-:W-:-:S07]  /*8f70*/  IMAD.MOV.U32 R194, RZ, RZ, R197 ;  /* 0x000000ffffc27224 */ /* 0x000fce00078e00c5 */
.L_x_38715:
[----:B------:R-:W-:Y:S05]  /*8f80*/  BSYNC B2 ;  /* 0x0000000000027941 */ /* 0x000fea0003800000 */
.L_x_38713:
        /* <DEDUP_REMOVED lines=11> */
.L_x_38717:
[----:B------:R-:W-:Y:S01]  /*9040*/  IMAD.MOV.U32 R4, RZ, RZ, R11 ;  /* 0x000000ffff047224 */ /* 0x000fe200078e000b */
[----:B------:R-:W-:Y:S01]  /*9050*/  MOV R131, R130 ;  /* 0x0000008200837202 */ /* 0x000fe20000000f00 */
[----:B------:R-:W-:Y:S02]  /*9060*/  IMAD.MOV.U32 R8, RZ, RZ, R13 ;  /* 0x000000ffff087224 */ /* 0x000fe400078e000d */
[----:B------:R-:W-:-:S07]  /*9070*/  IMAD.MOV.U32 R197, RZ, RZ, R196 ;  /* 0x000000ffffc57224 */ /* 0x000fce00078e00c4 */
.L_x_38718:
[----:B------:R-:W-:Y:S05]  /*9080*/  BSYNC B2 ;  /* 0x0000000000027941 */ /* 0x000fea0003800000 */
.L_x_38716:
        /* <DEDUP_REMOVED lines=11> */
.L_x_38720:
[----:B------:R-:W-:Y:S01]  /*9140*/  IMAD.MOV.U32 R11, RZ, RZ, R4 ;  /* 0x000000ffff0b7224 */ /* 0x000fe200078e0004 */
[----:B------:R-:W-:Y:S01]  /*9150*/  MOV R130, R133 ;  /* 0x0000008500827202 */ /* 0x000fe20000000f00 */
[----:B------:R-:W-:Y:S02]  /*9160*/  IMAD.MOV.U32 R13, RZ, RZ, R8 ;  /* 0x000000ffff0d7224 */ /* 0x000fe400078e0008 */
[----:B------:R-:W-:-:S07]  /*9170*/  IMAD.MOV.U32 R196, RZ, RZ, R199 ;  /* 0x000000ffffc47224 */ /* 0x000fce00078e00c7 */
.L_x_38721:
[----:B------:R-:W-:Y:S05]  /*9180*/  BSYNC B2 ;  /* 0x0000000000027941 */ /* 0x000fea0003800000 */
.L_x_38719:
        /* <DEDUP_REMOVED lines=11> */
.L_x_38723:
[----:B------:R-:W-:Y:S01]  /*9240*/  IMAD.MOV.U32 R4, RZ, RZ, R11 ;  /* 0x000000ffff047224 */ /* 0x000fe200078e000b */
[----:B------:R-:W-:Y:S01]  /*9250*/  MOV R133, R132 ;  /* 0x0000008400857202 */ /* 0x000fe20000000f00 */
[----:B------:R-:W-:Y:S02]  /*9260*/  IMAD.MOV.U32 R8, RZ, RZ, R13 ;  /* 0x000000ffff087224 */ /* 0x000fe400078e000d */
[----:B------:R-:W-:-:S07]  /*9270*/  IMAD.MOV.U32 R199, RZ, RZ, R198 ;  /* 0x000000ffffc77224 */ /* 0x000fce00078e00c6 */
.L_x_38724:
[----:B------:R-:W-:Y:S05]  /*9280*/  BSYNC B2 ;  /* 0x0000000000027941 */ /* 0x000fea0003800000 */
.L_x_38722:
        /* <DEDUP_REMOVED lines=11> */
.L_x_38726:
[----:B------:R-:W-:Y:S01]  /*9340*/  IMAD.MOV.U32 R11, RZ, RZ, R4 ;  /* 0x000000ffff0b7224 */ /* 0x000fe200078e0004 */
[----:B------:R-:W-:Y:S01]  /*9350*/  MOV R132, R135 ;  /* 0x0000008700847202 */ /* 0x000fe20000000f00 */
[----:B------:R-:W-:Y:S02]  /*9360*/  IMAD.MOV.U32 R13, RZ, RZ, R8 ;  /* 0x000000ffff0d7224 */ /* 0x000fe400078e0008 */
[----:B------:R-:W-:-:S07]  /*9370*/  IMAD.MOV.U32 R198, RZ, RZ, R201 ;  /* 0x000000ffffc67224 */ /* 0x000fce00078e00c9 */
.L_x_38727:
[----:B------:R-:W-:Y:S05]  /*9380*/  BSYNC B2 ;  /* 0x0000000000027941 */ /* 0x000fea0003800000 */
.L_x_38725:
        /* <DEDUP_REMOVED lines=11> */
.L_x_38729:
[----:B------:R-:W-:Y:S01]  /*9440*/  IMAD.MOV.U32 R4, RZ, RZ, R11 ;  /* 0x000000ffff047224 */ /* 0x000fe200078e000b */
[----:B------:R-:W-:Y:S01]  /*9450*/  MOV R135, R134 ;  /* 0x0000008600877202 */ /* 0x000fe20000000f00 */
[----:B------:R-:W-:Y:S02]  /*9460*/  IMAD.MOV.U32 R8, RZ, RZ, R13 ;  /* 0x000000ffff087224 */ /* 0x000fe400078e000d */
[----:B------:R-:W-:-:S07]  /*9470*/  IMAD.MOV.U32 R201, RZ, RZ, R200 ;  /* 0x000000ffffc97224 */ /* 0x000fce00078e00c8 */
.L_x_38730:
[----:B------:R-:W-:Y:S05]  /*9480*/  BSYNC B2 ;  /* 0x0000000000027941 */ /* 0x000fea0003800000 */
.L_x_38728:
        /* <DEDUP_REMOVED lines=11> */
.L_x_38732:
[----:B------:R-:W-:Y:S01]  /*9540*/  IMAD.MOV.U32 R11, RZ, RZ, R4 ;  /* 0x000000ffff0b7224 */ /* 0x000fe200078e0004 */
[----:B------:R-:W-:Y:S01]  /*9550*/  MOV R134, R137 ;  /* 0x0000008900867202 */ /* 0x000fe20000000f00 */
[----:B------:R-:W-:Y:S02]  /*9560*/  IMAD.MOV.U32 R13, RZ, RZ, R8 ;  /* 0x000000ffff0d7224 */ /* 0x000fe400078e0008 */
[----:B------:R-:W-:-:S07]  /*9570*/  IMAD.MOV.U32 R200, RZ, RZ, R203 ;  /* 0x000000ffffc87224 */ /* 0x000fce00078e00cb */
.L_x_38733:
[----:B------:R-:W-:Y:S05]  /*9580*/  BSYNC B2 ;  /* 0x0000000000027941 */ /* 0x000fea0003800000 */
.L_x_38731:
        /* <DEDUP_REMOVED lines=11> */
.L_x_38735:
[----:B------:R-:W-:Y:S01]  /*9640*/  IMAD.MOV.U32 R4, RZ, RZ, R11 ;  /* 0x000000ffff047224 */ /* 0x000fe200078e000b */
[----:B------:R-:W-:Y:S01]  /*9650*/  MOV R137, R136 ;  /* 0x0000008800897202 */ /* 0x000fe20000000f00 */
[----:B------:R-:W-:Y:S02]  /*9660*/  IMAD.MOV.U32 R8, RZ, RZ, R13 ;  /* 0x000000ffff087224 */ /* 0x000fe400078e000d */
[----:B------:R-:W-:-:S07]  /*9670*/  IMAD.MOV.U32 R203, RZ, RZ, R202 ;  /* 0x000000ffffcb7224 */ /* 0x000fce00078e00ca */
.L_x_38736:
[----:B------:R-:W-:Y:S05]  /*9680*/  BSYNC B2 ;  /* 0x0000000000027941 */ /* 0x000fea0003800000 */
.L_x_38734:
        /* <DEDUP_REMOVED lines=11> */
.L_x_38738:
[----:B------:R-:W-:Y:S01]  /*9740*/  IMAD.MOV.U32 R11, RZ, RZ, R4 ;  /* 0x000000ffff0b7224 */ /* 0x000fe200078e0004 */
[----:B------:R-:W-:Y:S01]  /*9750*/  MOV R136, R139 ;  /* 0x0000008b00887202 */ /* 0x000fe20000000f00 */
[----:B------:R-:W-:Y:S02]  /*9760*/  IMAD.MOV.U32 R13, RZ, RZ, R8 ;  /* 0x000000ffff0d7224 */ /* 0x000fe400078e0008 */
[----:B------:R-:W-:-:S07]  /*9770*/  IMAD.MOV.U32 R202, RZ, RZ, R205 ;  /* 0x000000ffffca7224 */ /* 0x000fce00078e00cd */
.L_x_38739:
[----:B------:R-:W-:Y:S05]  /*9780*/  BSYNC B2 ;  /* 0x0000000000027941 */ /* 0x000fea0003800000 */
.L_x_38737:
        /* <DEDUP_REMOVED lines=11> */
.L_x_38741:
[----:B------:R-:W-:Y:S01]  /*9840*/  IMAD.MOV.U32 R4, RZ, RZ, R11 ;  /* 0x000000ffff047224 */ /* 0x000fe200078e000b */
[----:B------:R-:W-:Y:S01]  /*9850*/  MOV R139, R138 ;  /* 0x0000008a008b7202 */ /* 0x000fe20000000f00 */
[----:B------:R-:W-:Y:S02]  /*9860*/  IMAD.MOV.U32 R8, RZ, RZ, R13 ;  /* 0x000000ffff087224 */ /* 0x000fe400078e000d */
[----:B------:R-:W-:-:S07]  /*9870*/  IMAD.MOV.U32 R205, RZ, RZ, R204 ;  /* 0x000000ffffcd7224 */ /* 0x000fce00078e00cc */
.L_x_38742:
[----:B------:R-:W-:Y:S05]  /*9880*/  BSYNC B2 ;  /* 0x0000000000027941 */ /* 0x000fea0003800000 */
.L_x_38740:
        /* <DEDUP_REMOVED lines=11> */
.L_x_38744:
[----:B------:R-:W-:Y:S01]  /*9940*/  IMAD.MOV.U32 R11, RZ, RZ, R4 ;  /* 0x000000ffff0b7224 */ /* 0x000fe200078e0004 */
[----:B------:R-:W-:Y:S01]  /*9950*/  MOV R138, R141 ;  /* 0x0000008d008a7202 */ /* 0x000fe20000000f00 */
[----:B------:R-:W-:Y:S02]  /*9960*/  IMAD.MOV.U32 R13, RZ, RZ, R8 ;  /* 0x000000ffff0d7224 */ /* 0x000fe400078e0008 */
[----:B------:R-:W-:-:S07]  /*9970*/  IMAD.MOV.U32 R204, RZ, RZ, R207 ;  /* 0x000000ffffcc7224 */ /* 0x000fce00078e00cf */
.L_x_38745:
[----:B------:R-:W-:Y:S05]  /*9980*/  BSYNC B2 ;  /* 0x0000000000027941 */ /* 0x000fea0003800000 */
.L_x_38743:
        /* <DEDUP_REMOVED lines=11> */
.L_x_38747:
[----:B------:R-:W-:Y:S01]  /*9a40*/  IMAD.MOV.U32 R4, RZ, RZ, R11 ;  /* 0x000000ffff047224 */ /* 0x000fe200078e000b */
[----:B------:R-:W-:Y:S01]  /*9a50*/  MOV R141, R140 ;  /* 0x0000008c008d7202 */ /* 0x000fe20000000f00 */
[----:B------:R-:W-:Y:S02]  /*9a60*/  IMAD.MOV.U32 R8, RZ, RZ, R13 ;  /* 0x000000ffff087224 */ /* 0x000fe400078e000d */
[----:B------:R-:W-:-:S07]  /*9a70*/  IMAD.MOV.U32 R207, RZ, RZ, R206 ;  /* 0x000000ffffcf7224 */ /* 0x000fce00078e00ce */
.L_x_38748:
[----:B------:R-:W-:Y:S05]  /*9a80*/  BSYNC B2 ;  /* 0x0000000000027941 */ /* 0x000fea0003800000 */
.L_x_38746:
        /* <DEDUP_REMOVED lines=11> */
.L_x_38750:
[----:B------:R-:W-:Y:S01]  /*9b40*/  IMAD.MOV.U32 R11, RZ, RZ, R4 ;  /* 0x000000ffff0b7224 */ /* 0x000fe200078e0004 */
[----:B------:R-:W-:Y:S01]  /*9b50*/  MOV R140, R143 ;  /* 0x0000008f008c7202 */ /* 0x000fe20000000f00 */
[----:B------:R-:W-:Y:S02]  /*9b60*/  IMAD.MOV.U32 R13, RZ, RZ, R8 ;  /* 0x000000ffff0d7224 */ /* 0x000fe400078e0008 */
[----:B------:R-:W-:-:S07]  /*9b70*/  IMAD.MOV.U32 R206, RZ, RZ, R209 ;  /* 0x000000ffffce7224 */ /* 0x000fce00078e00d1 */
.L_x_38751:
[----:B------:R-:W-:Y:S05]  /*9b80*/  BSYNC B2 ;  /* 0x0000000000027941 */ /* 0x000fea0003800000 */
.L_x_38749:
        /* <DEDUP_REMOVED lines=11> */
.L_x_38753:
[----:B------:R-:W-:Y:S01]  /*9c40*/  IMAD.MOV.U32 R4, RZ, RZ, R11 ;  /* 0x000000ffff047224 */ /* 0x000fe200078e000b */
[----:B------:R-:W-:Y:S01]  /*9c50*/  MOV R143, R142 ;  /* 0x0000008e008f7202 */ /* 0x000fe20000000f00 */
[----:B------:R-:W-:Y:S02]  /*9c60*/  IMAD.MOV.U32 R8, RZ, RZ, R13 ;  /* 0x000000ffff087224 */ /* 0x000fe400078e000d */
[----:B------:R-:W-:-:S07]  /*9c70*/  IMAD.MOV.U32 R209, RZ, RZ, R208 ;  /* 0x000000ffffd17224 */ /* 0x000fce00078e00d0 */
.L_x_38754:
[----:B------:R-:W-:Y:S05]  /*9c80*/  BSYNC B2 ;  /* 0x0000000000027941 */ /* 0x000fea0003800000 */
.L_x_38752:
        /* <DEDUP_REMOVED lines=11> */
.L_x_38756:
[----:B------:R-:W-:Y:S01]  /*9d40*/  IMAD.MOV.U32 R11, RZ, RZ, R4 ;  /* 0x000000ffff0b7224 */ /* 0x000fe200078e0004 */
[----:B------:R-:W-:Y:S01]  /*9d50*/  MOV R142, R145 ;  /* 0x00000091008e7202 */ /* 0x000fe20000000f00 */
[----:B------:R-:W-:Y:S02]  /*9d60*/  IMAD.MOV.U32 R13, RZ, RZ, R8 ;  /* 0x000000ffff0d7224 */ /* 0x000fe400078e0008 */
[----:B------:R-:W-:-:S07]  /*9d70*/  IMAD.MOV.U32 R208, RZ, RZ, R211 ;  /* 0x000000ffffd07224 */ /* 0x000fce00078e00d3 */
.L_x_38757:
[----:B------:R-:W-:Y:S05]  /*9d80*/  BSYNC B2 ;  /* 0x0000000000027941 */ /* 0x000fea0003800000 */
.L_x_38755:
        /* <DEDUP_REMOVED lines=9> */
.L_x_38759:
[----:B------:R-:W-:Y:S01]  /*9e20*/  MOV R145, R144 ;  /* 0x0000009000917202 */ /* 0x000fe20000000f00 */
[----:B------:R-:W-:Y:S02]  /*9e30*/  IMAD.MOV.U32 R211, RZ, RZ, R210 ;  /* 0x000000ffffd37224 */ /* 0x000fe400078e00d2 */
[----:B------:R-:W-:Y:S02]  /*9e40*/  IMAD.MOV.U32 R144, RZ, RZ, R11 ;  /* 0x000000ffff907224 */ /* 0x000fe400078e000b */
[----:B------:R-:W-:-:S07]  /*9e50*/  IMAD.MOV.U32 R210, RZ, RZ, R13 ;  /* 0x000000ffffd27224 */ /* 0x000fce00078e000d */
.L_x_38760:
[----:B------:R-:W-:Y:S05]  /*9e60*/  BSYNC B2 ;  /* 0x0000000000027941 */ /* 0x000fea0003800000 */
.L_x_38758:
[----:B------:R-:W-:-:S04]  /*9e70*/  IADD3 R0, R0, 0x40, RZ ;  /* 0x0000004000007810 */ /* 0x000fc80007ffe0ff */
[----:B------:R-:W-:-:S13]  /*9e80*/  ISETP.GE.AND P0, PT, R0, R5, PT ;  /* 0x000000050000720c */ /* 0x000fda0003f06270 */
[----:B------:R-:W-:Y:S05]  /*9e90*/  @!P0 BRA `(.L_x_38761) ;  /* 0xffffffbc00d48947 */ /* 0x000fea000383ffff */
[----:B------:R-:W-:Y:S05]  /*9ea0*/  BSYNC B1 ;  /* 0x0000000000017941 */ /* 0x000fea0003800000 */
.L_x_38568:
[----:B------:R-:W-:Y:S05]  /*9eb0*/  BRA `(.L_x_38566) ;  /* 0x0000004800307947 */ /* 0x000fea0003800000 */
.L_x_38567:
[----:B------:R-:W-:Y:S01]  /*9ec0*/  IMAD R7, R9, R8, RZ ;  /* 0x0000000809077224 */ /* 0x000fe200078e02ff */
[----:B------:R-:W-:Y:S01]  /*9ed0*/  MOV R149, 0xffffffff ;  /* 0xffffffff00957802 */ /* 0x000fe20000000f00 */
[----:B------:R-:W-:Y:S01]  /*9ee0*/  IMAD.MOV.U32 R146, RZ, RZ, -0x800001 ;  /* 0xff7fffffff927424 */ /* 0x000fe200078e00ff */
        /* <DEDUP_REMOVED lines=127> */
[----:B------:R-:W-:-:S07]  /*a6e0*/  IMAD.MOV.U32 R210, RZ, RZ, -0x1 ;  /* 0xffffffffffd27424 */ /* 0x000fce00078e00ff */
.L_x_38954:
[----:B------:R-:W-:Y:S02]  /*a6f0*/  SHF.R.S32.HI R4, RZ, 0x1f, R0 ;  /* 0x0000001fff047819 */ /* 0x000fe40000011400 */
[----:B------:R-:W-:-:S04]  /*a700*/  IADD3 R6, P0, R7, R0, RZ ;  /* 0x0000000007067210 */ /* 0x000fc80007f1e0ff */
[----:B------:R-:W-:Y:S02]  /*a710*/  LEA.HI.X.SX32 R9, R7, R4, 0x1, P0 ;  /* 0x0000000407097211 */ /* 0x000fe400000f0eff */
[----:B------:R-:W-:-:S04]  /*a720*/  LEA R8, P0, R6, UR10, 0x2 ;  /* 0x0000000a06087c11 */ /* 0x000fc8000f8010ff */
[----:B------:R-:W-:-:S05]  /*a730*/  LEA.HI.X R9, R6, UR11, R9, 0x2, P0 ;  /* 0x0000000b06097c11 */ /* 0x000fca00080f1409 */
[----:B------:R-:W2:Y:S01]  /*a740*/  LDG.E.CONSTANT R8, desc[UR6][R8.64] ;  /* 0x0000000608087981 */ /* 0x000ea2000c1e9900 */
[----:B------:R-:W-:Y:S01]  /*a750*/  BSSY B1, `(.L_x_38762) ;  /* 0x0000013000017945 */ /* 0x000fe20003800000 */
[----:B--2---:R-:W-:-:S05]  /*a760*/  FADD.FTZ R13, RZ, R8 ;  /* 0x00000008ff0d7221 */ /* 0x004fca0000010000 */
        /* <DEDUP_REMOVED lines=15> */
.L_x_38763:
[----:B------:R-:W-:Y:S01]  /*a860*/  IMAD.MOV.U32 R219, RZ, RZ, R13 ;  /* 0x000000ffffdb7224 */ /* 0x000fe200078e000d */
[----:B------:R-:W-:-:S07]  /*a870*/  MOV R149, R0 ;  /* 0x0000000000957202 */ /* 0x000fce0000000f00 */
.L_x_38764:
[----:B------:R-:W-:Y:S05]  /*a880*/  BSYNC B1 ;  /* 0x0000000000017941 */ /* 0x000fea0003800000 */
.L_x_38762:
        /* <DEDUP_REMOVED lines=9> */
.L_x_38766:
[----:B------:R-:W-:Y:S01]  /*a920*/  IMAD.MOV.U32 R4, RZ, RZ, R219 ;  /* 0x000000ffff047224 */ /* 0x000fe200078e00db */
[----:B------:R-:W-:Y:S01]  /*a930*/  MOV R6, R149 ;  /* 0x0000009500067202 */ /* 0x000fe20000000f00 */
[----:B------:R-:W-:Y:S02]  /*a940*/  IMAD.MOV.U32 R219, RZ, RZ, R218 ;  /* 0x000000ffffdb7224 */ /* 0x000fe400078e00da */
[----:B------:R-:W-:-:S07]  /*a950*/  IMAD.MOV.U32 R149, RZ, RZ, R148 ;  /* 0x000000ffff957224 */ /* 0x000fce00078e0094 */
.L_x_38767:
[----:B------:R-:W-:Y:S05]  /*a960*/  BSYNC B1 ;  /* 0x0000000000017941 */ /* 0x000fea0003800000 */
.L_x_38765:
        /* <DEDUP_REMOVED lines=11> */
.L_x_38769:
[----:B------:R-:W-:Y:S01]  /*aa20*/  IMAD.MOV.U32 R9, RZ, RZ, R4 ;  /* 0x000000ffff097224 */ /* 0x000fe200078e0004 */
[----:B------:R-:W-:Y:S01]  /*aa30*/  MOV R11, R6 ;  /* 0x00000006000b7202 */ /* 0x000fe20000000f00 */
[----:B------:R-:W-:Y:S02]  /*aa40*/  IMAD.MOV.U32 R218, RZ, RZ, R217 ;  /* 0x000000ffffda7224 */ /* 0x000fe400078e00d9 */
[----:B------:R-:W-:-:S07]  /*aa50*/  IMAD.MOV.U32 R148, RZ, RZ, R151 ;  /* 0x000000ffff947224 */ /* 0x000fce00078e0097 */
.L_x_38770:
[----:B------:R-:W-:Y:S05]  /*aa60*/  BSYNC B1 ;  /* 0x0000000000017941 */ /* 0x000fea0003800000 */
.L_x_38768:
        /* <DEDUP_REMOVED lines=11> */
.L_x_38772:
[----:B------:R-:W-:Y:S01]  /*ab20*/  IMAD.MOV.U32 R4, RZ, RZ, R9 ;  /* 0x000000ffff047224 */ /* 0x000fe200078e0009 */
[----:B------:R-:W-:Y:S01]  /*ab30*/  MOV R6, R11 ;  /* 0x0000000b00067202 */ /* 0x000fe20000000f00 */
[----:B------:R-:W-:Y:S02]  /*ab40*/  IMAD.MOV.U32 R217, RZ, RZ, R216 ;  /* 0x000000ffffd97224 */ /* 0x000fe400078e00d8 */
[----:B------:R-:W-:-:S07]  /*ab50*/  IMAD.MOV.U32 R151, RZ, RZ, R150 ;  /* 0x000000ffff977224 */ /* 0x000fce00078e0096 */
.L_x_38773:
[----:B------:R-:W-:Y:S05]  /*ab60*/  BSYNC B1 ;  /* 0x0000000000017941 */ /* 0x000fea0003800000 */
.L_x_38771:
        /* <DEDUP_REMOVED lines=11> */
.L_x_38775:
[----:B------:R-:W-:Y:S01]  /*ac20*/  IMAD.MOV.U32 R9, RZ, RZ, R4 ;  /* 0x000000ffff097224 */ /* 0x000fe200078e0004 */
[----:B------:R-:W-:Y:S01]  /*ac30*/  MOV R11, R6 ;  /* 0x00000006000b7202 */ /* 0x000fe20000000f00 */
[----:B------:R-:W-:Y:S02]  /*ac40*/  IMAD.MOV.U32 R216, RZ, RZ, R215 ;  /* 0x000000ffffd87224 */ /* 0x000fe400078e00d7 */
[----:B------:R-:W-:-:S07]  /*ac50*/  IMAD.MOV.U32 R150, RZ, RZ, R153 ;  /* 0x000000ffff967224 */ /* 0x000fce00078e0099 */
.L_x_38776:
[----:B------:R-:W-:Y:S05]  /*ac60*/  BSYNC B1 ;  /* 0x0000000000017941 */ /* 0x000fea0003800000 */
.L_x_38774:
        /* <DEDUP_REMOVED lines=11> */
.L_x_38778:
[----:B------:R-:W-:Y:S01]  /*ad20*/  IMAD.MOV.U32 R4, RZ, RZ, R9 ;  /* 0x000000ffff047224 */ /* 0x000fe200078e0009 */
[----:B------:R-:W-:Y:S01]  /*ad30*/  MOV R6, R11 ;  /* 0x0000000b00067202 */ /* 0x000fe20000000f00 */
[----:B------:R-:W-:Y:S02]  /*ad40*/  IMAD.MOV.U32 R215, RZ, RZ, R214 ;  /* 0x000000ffffd77224 */ /* 0x000fe400078e00d6 */
[----:B------:R-:W-:-:S07]  /*ad50*/  IMAD.MOV.U32 R153, RZ, RZ, R152 ;  /* 0x000000ffff997224 */ /* 0x000fce00078e0098 */
.L_x_38779:
[----:B------:R-:W-:Y:S05]  /*ad60*/  BSYNC B1 ;  /* 0x0000000000017941 */ /* 0x000fea0003800000 */
.L_x_38777:
        /* <DEDUP_REMOVED lines=11> */
.L_x_38781:
[----:B------:R-:W-:Y:S01]  /*ae20*/  IMAD.MOV.U32 R9, RZ, RZ, R4 ;  /* 0x000000ffff097224 */ /* 0x000fe200078e0004 */
[----:B------:R-:W-:Y:S01]  /*ae30*/  MOV R11, R6 ;  /* 0x00000006000b7202 */ /* 0x000fe20000000f00 */
[----:B------:R-:W-:Y:S02]  /*ae40*/  IMAD.MOV.U32 R214, RZ, RZ, R213 ;  /* 0x000000ffffd67224 */ /* 0x000fe400078e00d5 */
[----:B------:R-:W-:-:S07]  /*ae50*/  IMAD.MOV.U32 R152, RZ, RZ, R155 ;  /* 0x000000ffff987224 */ /* 0x000fce00078e009b */
.L_x_38782:
[----:B------:R-:W-:Y:S05]  /*ae60*/  BSYNC B1 ;  /* 0x0000000000017941 */ /* 0x000fea0003800000 */
.L_x_38780:
        /* <DEDUP_REMOVED lines=11> */
.L_x_38784:
[----:B------:R-:W-:Y:S01]  /*af20*/  IMAD.MOV.U32 R4, RZ, RZ, R9 ;  /* 0x000000ffff047224 */ /* 0x000fe200078e0009 */
[----:B------:R-:W-:Y:S01]  /*af30*/  MOV R6, R11 ;  /* 0x0000000b00067202 */ /* 0x000fe20000000f00 */
[----:B------:R-:W-:Y:S02]  /*af40*/  IMAD.MOV.U32 R213, RZ, RZ, R212 ;  /* 0x000000ffffd57224 */ /* 0x000fe400078e00d4 */
[----:B------:R-:W-:-:S07]  /*af50*/  IMAD.MOV.U32 R155, RZ, RZ, R154 ;  /* 0x000000ffff9b7224 */ /* 0x000fce00078e009a */
.L_x_38785:
[----:B------:R-:W-:Y:S05]  /*af60*/  BSYNC B1 ;  /* 0x0000000000017941 */ /* 0x000fea0003800000 */
.L_x_38783:
        /* <DEDUP_REMOVED lines=11> */
.L_x_38787:
[----:B------:R-:W-:Y:S01]  /*b020*/  IMAD.MOV.U32 R9, RZ, RZ, R4 ;  /* 0x000000ffff097224 */ /* 0x000fe200078e0004 */
[----:B------:R-:W-:Y:S01]  /*b030*/  MOV R11, R6 ;  /* 0x00000006000b7202 */ /* 0x000fe20000000f00 */
[----:B------:R-:W-:Y:S02]  /*b040*/  IMAD.MOV.U32 R212, RZ, RZ, R3 ;  /* 0x000000ffffd47224 */ /* 0x000fe400078e0003 */
[----:B------:R-:W-:-:S07]  /*b050*/  IMAD.MOV.U32 R154, RZ, RZ, R157 ;  /* 0x000000ffff9a7224 */ /* 0x000fce00078e009d */
.L_x_38788:
[----:B------:R-:W-:Y:S05]  /*b060*/  BSYNC B1 ;  /* 0x0000000000017941 */ /* 0x000fea0003800000 */
.L_x_38786:
        /* <DEDUP_REMOVED lines=11> */
.L_x_38790:
[----:B------:R-:W-:Y:S01]  /*b120*/  IMAD.MOV.U32 R4, RZ, RZ, R9 ;  /* 0x000000ffff047224 */ /* 0x000fe200078e0009 */
[----:B------:R-:W-:Y:S01]  /*b130*/  MOV R6, R11 ;  /* 0x0000000b00067202 */ /* 0x000fe20000000f00 */
[----:B------:R-:W-:Y:S02]  /*b140*/  IMAD.MOV.U32 R3, RZ, RZ, R2 ;  /* 0x000000ffff037224 */ /* 0x000fe400078e0002 */
[----:B------:R-:W-:-:S07]  /*b150*/  IMAD.MOV.U32 R157, RZ, RZ, R156 ;  /* 0x000000ffff9d7224 */ /* 0x000fce00078e009c */
.L_x_38791:
[----:B------:R-:W-:Y:S05]  /*b160*/  BSYNC B1 ;  /* 0x0000000000017941 */ /* 0x000fea0003800000 */
.L_x_38789:
        /* <DEDUP_REMOVED lines=11> */
.L_x_38793:
[----:B------:R-:W-:Y:S01]  /*b220*/  IMAD.MOV.U32 R9, RZ, RZ, R4 ;  /* 0x000000ffff097224 */ /* 0x000fe200078e0004 */
[----:B------:R-:W-:Y:S01]  /*b230*/  MOV R11, R6 ;  /* 0x00000006000b7202 */ /* 0x000fe20000000f00 */
[----:B------:R-:W-:Y:S02]  /*b240*/  IMAD.MOV.U32 R2, RZ, RZ, R93 ;  /* 0x000000ffff027224 */ /* 0x000fe400078e005d */
[----:B------:R-:W-:-:S07]  /*b250*/  IMAD.MOV.U32 R156, RZ, RZ, R159 ;  /* 0x000000ffff9c7224 */ /* 0x000fce00078e009f */
.L_x_38794:
[----:B------:R-:W-:Y:S05]  /*b260*/  BSYNC B1 ;  /* 0x0000000000017941 */ /* 0x000fea0003800000 */
.L_x_38792:
        /* <DEDUP_REMOVED lines=11> */
.L_x_38796:
[----:B------:R-:W-:Y:S01]  /*b320*/  IMAD.MOV.U32 R4, RZ, RZ, R9 ;  /* 0x000000ffff047224 */ /* 0x000fe200078e0009 */
[----:B------:R-:W-:Y:S01]  /*b330*/  MOV R6, R11 ;  /* 0x0000000b00067202 */ /* 0x000fe20000000f00 */
[----:B------:R-:W-:Y:S02]  /*b340*/  IMAD.MOV.U32 R93, RZ, RZ, R92 ;  /* 0x000000ffff5d7224 */ /* 0x000fe400078e005c */
[----:B------:R-:W-:-:S07]  /*b350*/  IMAD.MOV.U32 R159, RZ, RZ, R158 ;  /* 0x000000ffff9f7224 */ /* 0x000fce00078e009e */
.L_x_38797:
[----:B------:R-:W-:Y:S05]  /*b360*/  BSYNC B1 ;  /* 0x0000000000017941 */ /* 0x000fea0003800000 */
.L_x_38795:
        /* <DEDUP_REMOVED lines=11> */
.L_x_38799:
[----:B------:R-:W-:Y:S01]  /*b420*/  IMAD.MOV.U32 R9, RZ, RZ, R4 ;  /* 0x000000ffff097224 */ /* 0x000fe200078e0004 */
[----:B------:R-:W-:Y:S01]  /*b430*/  MOV R11, R6 ;  /* 0x00000006000b7202 */ /* 0x000fe20000000f00 */
[----:B------:R-:W-:Y:S02]  /*b440*/  IMAD.MOV.U32 R92, RZ, RZ, R95 ;  /* 0x000000ffff5c7224 */ /* 0x000fe400078e005f */
[----:B------:R-:W-:-:S07]  /*b450*/  IMAD.MOV.U32 R158, RZ, RZ, R161 ;  /* 0x000000ffff9e7224 */ /* 0x000fce00078e00a1 */
.L_x_38800:
[----:B------:R-:W-:Y:S05]  /*b460*/  BSYNC B1 ;  /* 0x0000000000017941 */ /* 0x000fea0003800000 */
.L_x_38798:
        /* <DEDUP_REMOVED lines=11> */
.L_x_38802:
[----:B------:R-:W-:Y:S01]  /*b520*/  IMAD.MOV.U32 R4, RZ, RZ, R9 ;  /* 0x000000ffff047224 */ /* 0x000fe200078e0009 */
[----:B------:R-:W-:Y:S01]  /*b530*/  MOV R6, R11 ;  /* 0x0000000b00067202 */ /* 0x000fe20000000f00 */
[----:B------:R-:W-:Y:S02]  /*b540*/  IMAD.MOV.U32 R95, RZ, RZ, R94 ;  /* 0x000000ffff5f7224 */ /* 0x000fe400078e005e */
[----:B------:R-:W-:-:S07]  /*b550*/  IMAD.MOV.U32 R161, RZ, RZ, R160 ;  /* 0x000000ffffa17224 */ /* 0x000fce00078e00a0 */
.L_x_38803:
[----:B------:R-:W-:Y:S05]  /*b560*/  BSYNC B1 ;  /* 0x0000000000017941 */ /* 0x000fea0003800000 */
.L_x_38801:
        /* <DEDUP_REMOVED lines=11> */
.L_x_38805:
[----:B------:R-:W-:Y:S01]  /*b620*/  IMAD.MOV.U32 R9, RZ, RZ, R4 ;  /* 0x000000ffff097224 */ /* 0x000fe200078e0004 */
[----:B------:R-:W-:Y:S01]  /*b630*/  MOV R11, R6 ;  /* 0x00000006000b7202 */ /* 0x000fe20000000f00 */
[----:B------:R-:W-:Y:S02]  /*b640*/  IMAD.MOV.U32 R94, RZ, RZ, R97 ;  /* 0x000000ffff5e7224 */ /* 0x000fe400078e0061 */
[----:B------:R-:W-:-:S07]  /*b650*/  IMAD.MOV.U32 R160, RZ, RZ, R163 ;  /* 0x000000ffffa07224 */ /* 0x000fce00078e00a3 */
.L_x_38806:
[----:B------:R-:W-:Y:S05]  /*b660*/  BSYNC B1 ;  /* 0x0000000000017941 */ /* 0x000fea0003800000 */
.L_x_38804:
        /* <DEDUP_REMOVED lines=11> */
.L_x_38808:
[----:B------:R-:W-:Y:S01]  /*b720*/  IMAD.MOV.U32 R4, RZ, RZ, R9 ;  /* 0x000000ffff047224 */ /* 0x000fe200078e0009 */
[----:B------:R-:W-:Y:S01]  /*b730*/  MOV R6, R11 ;  /* 0x0000000b00067202 */ /* 0x000fe20000000f00 */
[----:B------:R-:W-:Y:S02]  /*b740*/  IMAD.MOV.U32 R97, RZ, RZ, R96 ;  /* 0x000000ffff617224 */ /* 0x000fe400078e0060 */
[----:B------:R-:W-:-:S07]  /*b750*/  IMAD.MOV.U32 R163, RZ, RZ, R162 ;  /* 0x000000ffffa37224 */ /* 0x000fce00078e00a2 */
.L_x_38809:
[----:B------:R-:W-:Y:S05]  /*b760*/  BSYNC B1 ;  /* 0x0000000000017941 */ /* 0x000fea0003800000 */
.L_x_38807:
        /* <DEDUP_REMOVED lines=11> */
.L_x_38811:
[----:B------:R-:W-:Y:S01]  /*b820*/  IMAD.MOV.U32 R9, RZ, RZ, R4 ;  /* 0x000000ffff097224 */ /* 0x000fe200078e0004 */
[----:B------:R-:W-:Y:S01]  /*b830*/  MOV R11, R6 ;  /* 0x00000006000b7202 */ /* 0x000fe20000000f00 */
[----:B------:R-:W-:Y:S02]  /*b840*/  IMAD.MOV.U32 R96, RZ, RZ, R99 ;  /* 0x000000ffff607224 */ /* 0x000fe400078e0063 */
[----:B------:R-:W-:-:S07]  /*b850*/  IMAD.MOV.U32 R162, RZ, RZ, R165 ;  /* 0x000000ffffa27224 */ /* 0x000fce00078e00a5 */
.L_x_38812:
[----:B------:R-:W-:Y:S05]  /*b860*/  BSYNC B1 ;  /* 0x0000000000017941 */ /* 0x000fea0003800000 */
.L_x_38810:
        /* <DEDUP_REMOVED lines=11> */
.L_x_38814:
[----:B------:R-:W-:Y:S01]  /*b920*/  IMAD.MOV.U32 R4, RZ, RZ, R9 ;  /* 0x000000ffff047224 */ /* 0x000fe200078e0009 */
[----:B------:R-:W-:Y:S01]  /*b930*/  MOV R6, R11 ;  /* 0x0000000b00067202 */ /* 0x000fe20000000f00 */
[----:B------:R-:W-:Y:S02]  /*b940*/  IMAD.MOV.U32 R99, RZ, RZ, R98 ;  /* 0x000000ffff637224 */ /* 0x000fe400078e0062 */
[----:B------:R-:W-:-:S07]  /*b950*/  IMAD.MOV.U32 R165, RZ, RZ, R164 ;  /* 0x000000ffffa57224 */ /* 0x000fce00078e00a4 */
.L_x_38815:
[----:B------:R-:W-:Y:S05]  /*b960*/  BSYNC B1 ;  /* 0x0000000000017941 */ /* 0x000fea0003800000 */
.L_x_38813:
        /* <DEDUP_REMOVED lines=11> */
.L_x_38817:
[----:B------:R-:W-:Y:S01]  /*ba20*/  IMAD.MOV.U32 R9, RZ, RZ, R4 ;  /* 0x000000ffff097224 */ /* 0x000fe200078e0004 */
[----:B------:R-:W-:Y:S01]  /*ba30*/  MOV R11, R6 ;  /* 0x00000006000b7202 */ /* 0x000fe20000000f00 */
[----:B------:R-:W-:Y:S02]  /*ba40*/  IMAD.MOV.U32 R98, RZ, RZ, R101 ;  /* 0x000000ffff627224 */ /* 0x000fe400078e0065 */
[----:B------:R-:W-:-:S07]  /*ba50*/  IMAD.MOV.U32 R164, RZ, RZ, R167 ;  /* 0x000000ffffa47224 */ /* 0x000fce00078e00a7 */
.L_x_38818:
[----:B------:R-:W-:Y:S05]  /*ba60*/  BSYNC B1 ;  /* 0x0000000000017941 */ /* 0x000fea0003800000 */
.L_x_38816:
        /* <DEDUP_REMOVED lines=11> */
.L_x_38820:
[----:B------:R-:W-:Y:S01]  /*bb20*/  IMAD.MOV.U32 R4, RZ, RZ, R9 ;  /* 0x000000ffff047224 */ /* 0x000fe200078e0009 */
[----:B------:R-:W-:Y:S01]  /*bb30*/  MOV R6, R11 ;  /* 0x0000000b00067202 */ /* 0x000fe20000000f00 */
[----:B------:R-:W-:Y:S02]  /*bb40*/  IMAD.MOV.U32 R101, RZ, RZ, R100 ;  /* 0x000000ffff657224 */ /* 0x000fe400078e0064 */
[----:B------:R-:W-:-:S07]  /*bb50*/  IMAD.MOV.U32 R167, RZ, RZ, R166 ;  /* 0x000000ffffa77224 */ /* 0x000fce00078e00a6 */
.L_x_38821:
[----:B------:R-:W-:Y:S05]  /*bb60*/  BSYNC B1 ;  /* 0x0000000000017941 */ /* 0x000fea0003800000 */
.L_x_38819:
        /* <DEDUP_REMOVED lines=11> */
.L_x_38823:
[----:B------:R-:W-:Y:S01]  /*bc20*/  IMAD.MOV.U32 R9, RZ, RZ, R4 ;  /* 0x000000ffff097224 */ /* 0x000fe200078e0004 */
[----:B------:R-:W-:Y:S01]  /*bc30*/  MOV R11, R6 ;  /* 0x00000006000b7202 */ /* 0x000fe20000000f00 */
[----:B------:R-:W-:Y:S02]  /*bc40*/  IMAD.MOV.U32 R100, RZ, RZ, R103 ;  /* 0x000000ffff647224 */ /* 0x000fe400078e0067 */
[----:B------:R-:W-:-:S07]  /*bc50*/  IMAD.MOV.U32 R166, RZ, RZ, R169 ;  /* 0x000000ffffa67224 */ /* 0x000fce00078e00a9 */
.L_x_38824:
[----:B------:R-:W-:Y:S05]  /*bc60*/  BSYNC B1 ;  /* 0x0000000000017941 */ /* 0x000fea0003800000 */
.L_x_38822:
        /* <DEDUP_REMOVED lines=11> */
.L_x_38826:
[----:B------:R-:W-:Y:S01]  /*bd20*/  IMAD.MOV.U32 R4, RZ, RZ, R9 ;  /* 0x000000ffff047224 */ /* 0x000fe200078e0009 */
[----:B------:R-:W-:Y:S01]  /*bd30*/  MOV R6, R11 ;  /* 0x0000000b00067202 */ /* 0x000fe20000000f00 */
[----:B------:R-:W-:Y:S02]  /*bd40*/  IMAD.MOV.U32 R103, RZ, RZ, R102 ;  /* 0x000000ffff677224 */ /* 0x000fe400078e0066 */
[----:B------:R-:W-:-:S07]  /*bd50*/  IMAD.MOV.U32 R169, RZ, RZ, R168 ;  /* 0x000000ffffa97224 */ /* 0x000fce00078e00a8 */
.L_x_38827:
[----:B------:R-:W-:Y:S05]  /*bd60*/  BSYNC B1 ;  /* 0x0000000000017941 */ /* 0x000fea0003800000 */
.L_x_38825:
        /* <DEDUP_REMOVED lines=11> */
.L_x_38829:
[----:B------:R-:W-:Y:S01]  /*be20*/  IMAD.MOV.U32 R9, RZ, RZ, R4 ;  /* 0x000000ffff097224 */ /* 0x000fe200078e0004 */
[----:B------:R-:W-:Y:S01]  /*be30*/  MOV R11, R6 ;  /* 0x00000006000b7202 */ /* 0x000fe20000000f00 */
[----:B------:R-:W-:Y:S02]  /*be40*/  IMAD.MOV.U32 R102, RZ, RZ, R105 ;  /* 0x000000ffff667224 */ /* 0x000fe400078e0069 */
[----:B------:R-:W-:-:S07]  /*be50*/  IMAD.MOV.U32 R168, RZ, RZ, R171 ;  /* 0x000000ffffa87224 */ /* 0x000fce00078e00ab */
.L_x_38830:
[----:B------:R-:W-:Y:S05]  /*be60*/  BSYNC B1 ;  /* 0x0000000000017941 */ /* 0x000fea0003800000 */
.L_x_38828:
        /* <DEDUP_REMOVED lines=11> */
.L_x_38832:
[----:B------:R-:W-:Y:S01]  /*bf20*/  IMAD.MOV.U32 R4, RZ, RZ, R9 ;  /* 0x000000ffff047224 */ /* 0x000fe200078e0009 */
[----:B------:R-:W-:Y:S01]  /*bf30*/  MOV R6, R11 ;  /* 0x0000000b00067202 */ /* 0x000fe20000000f00 */
[----:B------:R-:W-:Y:S02]  /*bf40*/  IMAD.MOV.U32 R105, RZ, RZ, R104 ;  /* 0x000000ffff697224 */ /* 0x000fe400078e0068 */
[----:B------:R-:W-:-:S07]  /*bf50*/  IMAD.MOV.U32 R171, RZ, RZ, R170 ;  /* 0x000000ffffab7224 */ /* 0x000fce00078e00aa */
.L_x_38833:
[----:B------:R-:W-:Y:S05]  /*bf60*/  BSYNC B1 ;  /* 0x0000000000017941 */ /* 0x000fea0003800000 */
.L_x_38831:
        /* <DEDUP_REMOVED lines=11> */
.L_x_38835:
[----:B------:R-:W-:Y:S01]  /*c020*/  IMAD.MOV.U32 R9, RZ, RZ, R4 ;  /* 0x000000ffff097224 */ /* 0x000fe200078e0004 */
[----:B------:R-:W-:Y:S01]  /*c030*/  MOV R11, R6 ;  /* 0x00000006000b7202 */ /* 0x000fe20000000f00 */
[----:B------:R-:W-:Y:S02]  /*c040*/  IMAD.MOV.U32 R104, RZ, RZ, R107 ;  /* 0x000000ffff687224 */ /* 0x000fe400078e006b */
[----:B------:R-:W-:-:S07]  /*c050*/  IMAD.MOV.U32 R170, RZ, RZ, R173 ;  /* 0x000000ffffaa7224 */ /* 0x000fce00078e00ad */
.L_x_38836:
[----:B------:R-:W-:Y:S05]  /*c060*/  BSYNC B1 ;  /* 0x0000000000017941 */ /* 0x000fea0003800000 */
.L_x_38834:
        /* <DEDUP_REMOVED lines=11> */
.L_x_38838:
[----:B------:R-:W-:Y:S01]  /*c120*/  IMAD.MOV.U32 R4, RZ, RZ, R9 ;  /* 0x000000ffff047224 */ /* 0x000fe200078e0009 */
[----:B------:R-:W-:Y:S01]  /*c130*/  MOV R6, R11 ;  /* 0x0000000b00067202 */ /* 0x000fe20000000f00 */
[----:B------:R-:W-:Y:S02]  /*c140*/  IMAD.MOV.U32 R107, RZ, RZ, R106 ;  /* 0x000000ffff6b7224 */ /* 0x000fe400078e006a */
[----:B------:R-:W-:-:S07]  /*c150*/  IMAD.MOV.U32 R173, RZ, RZ, R172 ;  /* 0x000000ffffad7224 */ /* 0x000fce00078e00ac */
.L_x_38839:
[----:B------:R-:W-:Y:S05]  /*c160*/  BSYNC B1 ;  /* 0x0000000000017941 */ /* 0x000fea0003800000 */
.L_x_38837:
        /* <DEDUP_REMOVED lines=11> */
.L_x_38841:
[----:B------:R-:W-:Y:S01]  /*c220*/  IMAD.MOV.U32 R9, RZ, RZ, R4 ;  /* 0x000000ffff097224 */ /* 0x000fe200078e0004 */
[----:B------:R-:W-:Y:S01]  /*c230*/  MOV R11, R6 ;  /* 0x00000006000b7202 */ /* 0x000fe20000000f00 */
[----:B------:R-:W-:Y:S02]  /*c240*/  IMAD.MOV.U32 R106, RZ, RZ, R109 ;  /* 0x000000ffff6a7224 */ /* 0x000fe400078e006d */
[----:B------:R-:W-:-:S07]  /*c250*/  IMAD.MOV.U32 R172, RZ, RZ, R175 ;  /* 0x000000ffffac7224 */ /* 0x000fce00078e00af */
.L_x_38842:
[----:B------:R-:W-:Y:S05]  /*c260*/  BSYNC B1 ;  /* 0x0000000000017941 */ /* 0x000fea0003800000 */
.L_x_38840:
        /* <DEDUP_REMOVED lines=11> */
.L_x_38844:
[----:B------:R-:W-:Y:S01]  /*c320*/  IMAD.MOV.U32 R4, RZ, RZ, R9 ;  /* 0x000000ffff047224 */ /* 0x000fe200078e0009 */
[----:B------:R-:W-:Y:S01]  /*c330*/  MOV R6, R11 ;  /* 0x0000000b00067202 */ /* 0x000fe20000000f00 */
[----:B------:R-:W-:Y:S02]  /*c340*/  IMAD.MOV.U32 R109, RZ, RZ, R108 ;  /* 0x000000ffff6d7224 */ /* 0x000fe400078e006c */
[----:B------:R-:W-:-:S07]  /*c350*/  IMAD.MOV.U32 R175, RZ, RZ, R174 ;  /* 0x000000ffffaf7224 */ /* 0x000fce00078e00ae */
.L_x_38845:
[----:B------:R-:W-:Y:S05]  /*c360*/  BSYNC B1 ;  /* 0x0000000000017941 */ /* 0x000fea0003800000 */
.L_x_38843:
        /* <DEDUP_REMOVED lines=11> */
.L_x_38847:
[----:B------:R-:W-:Y:S01]  /*c420*/  IMAD.MOV.U32 R9, RZ, RZ, R4 ;  /* 0x000000ffff097224 */ /* 0x000fe200078e0004 */
[----:B------:R-:W-:Y:S01]  /*c430*/  MOV R11, R6 ;  /* 0x00000006000b7202 */ /* 0x000fe20000000f00 */
[----:B------:R-:W-:Y:S02]  /*c440*/  IMAD.MOV.U32 R108, RZ, RZ, R111 ;  /* 0x000000ffff6c7224 */ /* 0x000fe400078e006f */
[----:B------:R-:W-:-:S07]  /*c450*/  IMAD.MOV.U32 R174, RZ, RZ, R177 ;  /* 0x000000ffffae7224 */ /* 0x000fce00078e00b1 */
.L_x_38848:
[----:B------:R-:W-:Y:S05]  /*c460*/  BSYNC B1 ;  /* 0x0000000000017941 */ /* 0x000fea0003800000 */
.L_x_38846:
        /* <DEDUP_REMOVED lines=11> */
.L_x_38850:
[----:B------:R-:W-:Y:S01]  /*c520*/  IMAD.MOV.U32 R4, RZ, RZ, R9 ;  /* 0x000000ffff047224 */ /* 0x000fe200078e0009 */
[----:B------:R-:W-:Y:S01]  /*c530*/  MOV R6, R11 ;  /* 0x0000000b00067202 */ /* 0x000fe20000000f00 */
[----:B------:R-:W-:Y:S02]  /*c540*/  IMAD.MOV.U32 R111, RZ, RZ, R110 ;  /* 0x000000ffff6f7224 */ /* 0x000fe400078e006e */
[----:B------:R-:W-:-:S07]  /*c550*/  IMAD.MOV.U32 R177, RZ, RZ, R176 ;  /* 0x000000ffffb17224 */ /* 0x000fce00078e00b0 */
.L_x_38851:
[----:B------:R-:W-:Y:S05]  /*c560*/  BSYNC B1 ;  /* 0x0000000000017941 */ /* 0x000fea0003800000 */
.L_x_38849:
        /* <DEDUP_REMOVED lines=11> */
.L_x_38853:
[----:B------:R-:W-:Y:S01]  /*c620*/  IMAD.MOV.U32 R9, RZ, RZ, R4 ;  /* 0x000000ffff097224 */ /* 0x000fe200078e0004 */
[----:B------:R-:W-:Y:S01]  /*c630*/  MOV R11, R6 ;  /* 0x00000006000b7202 */ /* 0x000fe20000000f00 */
[----:B------:R-:W-:Y:S02]  /*c640*/  IMAD.MOV.U32 R110, RZ, RZ, R113 ;  /* 0x000000ffff6e7224 */ /* 0x000fe400078e0071 */
[----:B------:R-:W-:-:S07]  /*c650*/  IMAD.MOV.U32 R176, RZ, RZ, R179 ;  /* 0x000000ffffb07224 */ /* 0x000fce00078e00b3 */
.L_x_38854:
[----:B------:R-:W-:Y:S05]  /*c660*/  BSYNC B1 ;  /* 0x0000000000017941 */ /* 0x000fea0003800000 */
.L_x_38852:
        /* <DEDUP_REMOVED lines=11> */
.L_x_38856:
[----:B------:R-:W-:Y:S01]  /*c720*/  IMAD.MOV.U32 R4, RZ, RZ, R9 ;  /* 0x000000ffff047224 */ /* 0x000fe200078e0009 */
[----:B------:R-:W-:Y:S01]  /*c730*/  MOV R6, R11 ;  /* 0x0000000b00067202 */ /* 0x000fe20000000f00 */
[----:B------:R-:W-:Y:S02]  /*c740*/  IMAD.MOV.U32 R113, RZ, RZ, R112 ;  /* 0x000000ffff717224 */ /* 0x000fe400078e0070 */
[----:B------:R-:W-:-:S07]  /*c750*/  IMAD.MOV.U32 R179, RZ, RZ, R178 ;  /* 0x000000ffffb37224 */ /* 0x000fce00078e00b2 */
.L_x_38857:
[----:B------:R-:W-:Y:S05]  /*c760*/  BSYNC B1 ;  /* 0x0000000000017941 */ /* 0x000fea0003800000 */
.L_x_38855:
        /* <DEDUP_REMOVED lines=11> */
.L_x_38859:
[----:B------:R-:W-:Y:S01]  /*c820*/  IMAD.MOV.U32 R9, RZ, RZ, R4 ;  /* 0x000000ffff097224 */ /* 0x000fe200078e0004 */
[----:B------:R-:W-:Y:S01]  /*c830*/  MOV R11, R6 ;  /* 0x00000006000b7202 */ /* 0x000fe20000000f00 */
[----:B------:R-:W-:Y:S02]  /*c840*/  IMAD.MOV.U32 R112, RZ, RZ, R115 ;  /* 0x000000ffff707224 */ /* 0x000fe400078e0073 */
[----:B------:R-:W-:-:S07]  /*c850*/  IMAD.MOV.U32 R178, RZ, RZ, R181 ;  /* 0x000000ffffb27224 */ /* 0x000fce00078e00b5 */
.L_x_38860:
[----:B------:R-:W-:Y:S05]  /*c860*/  BSYNC B1 ;  /* 0x0000000000017941 */ /* 0x000fea0003800000 */
.L_x_38858:
        /* <DEDUP_REMOVED lines=11> */
.L_x_38862:
[----:B------:R-:W-:Y:S01]  /*c920*/  IMAD.MOV.U32 R4, RZ, RZ, R9 ;  /* 0x000000ffff047224 */ /* 0x000fe200078e0009 */
[----:B------:R-:W-:Y:S01]  /*c930*/  MOV R6, R11 ;  /* 0x0000000b00067202 */ /* 0x000fe20000000f00 */
[----:B------:R-:W-:Y:S02]  /*c940*/  IMAD.MOV.U32 R115, RZ, RZ, R114 ;  /* 0x000000ffff737224 */ /* 0x000fe400078e0072 */
[----:B------:R-:W-:-:S07]  /*c950*/  IMAD.MOV.U32 R181, RZ, RZ, R180 ;  /* 0x000000ffffb57224 */ /* 0x000fce00078e00b4 */
.L_x_38863:
[----:B------:R-:W-:Y:S05]  /*c960*/  BSYNC B1 ;  /* 0x0000000000017941 */ /* 0x000fea0003800000 */
.L_x_38861:
        /* <DEDUP_REMOVED lines=11> */
.L_x_38865:
[----:B------:R-:W-:Y:S01]  /*ca20*/  IMAD.MOV.U32 R9, RZ, RZ, R4 ;  /* 0x000000ffff097224 */ /* 0x000fe200078e0004 */
[----:B------:R-:W-:Y:S01]  /*ca30*/  MOV R11, R6 ;  /* 0x00000006000b7202 */ /* 0x000fe20000000f00 */
[----:B------:R-:W-:Y:S02]  /*ca40*/  IMAD.MOV.U32 R114, RZ, RZ, R117 ;  /* 0x000000ffff727224 */ /* 0x000fe400078e0075 */
[----:B------:R-:W-:-:S07]  /*ca50*/  IMAD.MOV.U32 R180, RZ, RZ, R183 ;  /* 0x000000ffffb47224 */ /* 0x000fce00078e00b7 */
.L_x_38866:
[----:B------:R-:W-:Y:S05]  /*ca60*/  BSYNC B1 ;  /* 0x0000000000017941 */ /* 0x000fea0003800000 */
.L_x_38864:
        /* <DEDUP_REMOVED lines=11> */
.L_x_38868:
[----:B------:R-:W-:Y:S01]  /*cb20*/  IMAD.MOV.U32 R4, RZ, RZ, R9 ;  /* 0x000000ffff047224 */ /* 0x000fe200078e0009 */
[----:B------:R-:W-:Y:S01]  /*cb30*/  MOV R6, R11 ;  /* 0x0000000b00067202 */ /* 0x000fe20000000f00 */
[----:B------:R-:W-:Y:S02]  /*cb40*/  IMAD.MOV.U32 R117, RZ, RZ, R116 ;  /* 0x000000ffff757224 */ /* 0x000fe400078e0074 */
[----:B------:R-:W-:-:S07]  /*cb50*/  IMAD.MOV.U32 R183, RZ, RZ, R182 ;  /* 0x000000ffffb77224 */ /* 0x000fce00078e00b6 */
.L_x_38869:
[----:B------:R-:W-:Y:S05]  /*cb60*/  BSYNC B1 ;  /* 0x0000000000017941 */ /* 0x000fea0003800000 */
.L_x_38867:
        /* <DEDUP_REMOVED lines=11> */
.L_x_38871:
[----:B------:R-:W-:Y:S01]  /*cc20*/  IMAD.MOV.U32 R9, RZ, RZ, R4 ;  /* 0x000000ffff097224 */ /* 0x000fe200078e0004 */
[----:B------:R-:W-:Y:S01]  /*cc30*/  MOV R11, R6 ;  /* 0x00000006000b7202 */ /* 0x000fe20000000f00 */
[----:B------:R-:W-:Y:S02]  /*cc40*/  IMAD.MOV.U32 R116, RZ, RZ, R119 ;  /* 0x000000ffff747224 */ /* 0x000fe400078e0077 */
[----:B------:R-:W-:-:S07]  /*cc50*/  IMAD.MOV.U32 R182, RZ, RZ, R185 ;  /* 0x000000ffffb67224 */ /* 0x000fce00078e00b9 */
.L_x_38872:
[----:B------:R-:W-:Y:S05]  /*cc60*/  BSYNC B1 ;  /* 0x0000000000017941 */ /* 0x000fea0003800000 */
.L_x_38870:
        /* <DEDUP_REMOVED lines=11> */
.L_x_38874:
[----:B------:R-:W-:Y:S01]  /*cd20*/  IMAD.MOV.U32 R4, RZ, RZ, R9 ;  /* 0x000000ffff047224 */ /* 0x000fe200078e0009 */
[----:B------:R-:W-:Y:S01]  /*cd30*/  MOV R6, R11 ;  /* 0x0000000b00067202 */ /* 0x000fe20000000f00 */
[----:B------:R-:W-:Y:S02]  /*cd40*/  IMAD.MOV.U32 R119, RZ, RZ, R118 ;  /* 0x000000ffff777224 */ /* 0x000fe400078e0076 */
[----:B------:R-:W-:-:S07]  /*cd50*/  IMAD.MOV.U32 R185, RZ, RZ, R184 ;  /* 0x000000ffffb97224 */ /* 0x000fce00078e00b8 */
.L_x_38875:
[----:B------:R-:W-:Y:S05]  /*cd60*/  BSYNC B1 ;  /* 0x0000000000017941 */ /* 0x000fea0003800000 */
.L_x_38873:
        /* <DEDUP_REMOVED lines=11> */
.L_x_38877:
[----:B------:R-:W-:Y:S01]  /*ce20*/  IMAD.MOV.U32 R9, RZ, RZ, R4 ;  /* 0x000000ffff097224 */ /* 0x000fe200078e0004 */
[----:B------:R-:W-:Y:S01]  /*ce30*/  MOV R11, R6 ;  /* 0x00000006000b7202 */ /* 0x000fe20000000f00 */
[----:B------:R-:W-:Y:S02]  /*ce40*/  IMAD.MOV.U32 R118, RZ, RZ, R121 ;  /* 0x000000ffff767224 */ /* 0x000fe400078e0079 */
[----:B------:R-:W-:-:S07]  /*ce50*/  IMAD.MOV.U32 R184, RZ, RZ, R187 ;  /* 0x000000ffffb87224 */ /* 0x000fce00078e00bb */
.L_x_38878:
[----:B------:R-:W-:Y:S05]  /*ce60*/  BSYNC B1 ;  /* 0x0000000000017941 */ /* 0x000fea0003800000 */
.L_x_38876:
        /* <DEDUP_REMOVED lines=11> */
.L_x_38880:
[----:B------:R-:W-:Y:S01]  /*cf20*/  IMAD.MOV.U32 R4, RZ, RZ, R9 ;  /* 0x000000ffff047224 */ /* 0x000fe200078e0009 */
[----:B------:R-:W-:Y:S01]  /*cf30*/  MOV R6, R11 ;  /* 0x0000000b00067202 */ /* 0x000fe20000000f00 */
[----:B------:R-:W-:Y:S02]  /*cf40*/  IMAD.MOV.U32 R121, RZ, RZ, R120 ;  /* 0x000000ffff797224 */ /* 0x000fe400078e0078 */
[----:B------:R-:W-:-:S07]  /*cf50*/  IMAD.MOV.U32 R187, RZ, RZ, R186 ;  /* 0x000000ffffbb7224 */ /* 0x000fce00078e00ba */
.L_x_38881:
[----:B------:R-:W-:Y:S05]  /*cf60*/  BSYNC B1 ;  /* 0x0000000000017941 */ /* 0x000fea0003800000 */
.L_x_38879:
        /* <DEDUP_REMOVED lines=11> */
.L_x_38883:
[----:B------:R-:W-:Y:S01]  /*d020*/  IMAD.MOV.U32 R9, RZ, RZ, R4 ;  /* 0x000000ffff097224 */ /* 0x000fe200078e0004 */
[----:B------:R-:W-:Y:S01]  /*d030*/  MOV R11, R6 ;  /* 0x00000006000b7202 */ /* 0x000fe20000000f00 */
[----:B------:R-:W-:Y:S02]  /*d040*/  IMAD.MOV.U32 R120, RZ, RZ, R123 ;  /* 0x000000ffff787224 */ /* 0x000fe400078e007b */
[----:B------:R-:W-:-:S07]  /*d050*/  IMAD.MOV.U32 R186, RZ, RZ, R189 ;  /* 0x000000ffffba7224 */ /* 0x000fce00078e00bd */
.L_x_38884:
[----:B------:R-:W-:Y:S05]  /*d060*/  BSYNC B1 ;  /* 0x0000000000017941 */ /* 0x000fea0003800000 */
.L_x_38882:
        /* <DEDUP_REMOVED lines=11> */
.L_x_38886:
[----:B------:R-:W-:Y:S01]  /*d120*/  IMAD.MOV.U32 R4, RZ, RZ, R9 ;  /* 0x000000ffff047224 */ /* 0x000fe200078e0009 */
[----:B------:R-:W-:Y:S01]  /*d130*/  MOV R6, R11 ;  /* 0x0000000b00067202 */ /* 0x000fe20000000f00 */
[----:B------:R-:W-:Y:S02]  /*d140*/  IMAD.MOV.U32 R123, RZ, RZ, R122 ;  /* 0x000000ffff7b7224 */ /* 0x000fe400078e007a */
[----:B------:R-:W-:-:S07]  /*d150*/  IMAD.MOV.U32 R189, RZ, RZ, R188 ;  /* 0x000000ffffbd7224 */ /* 0x000fce00078e00bc */
.L_x_38887:
[----:B------:R-:W-:Y:S05]  /*d160*/  BSYNC B1 ;  /* 0x0000000000017941 */ /* 0x000fea0003800000 */
.L_x_38885:
        /* <DEDUP_REMOVED lines=11> */
.L_x_38889:
[----:B------:R-:W-:Y:S01]  /*d220*/  IMAD.MOV.U32 R9, RZ, RZ, R4 ;  /* 0x000000ffff097224 */ /* 0x000fe200078e0004 */
[----:B------:R-:W-:Y:S01]  /*d230*/  MOV R11, R6 ;  /* 0x00000006000b7202 */ /* 0x000fe20000000f00 */
[----:B------:R-:W-:Y:S02]  /*d240*/  IMAD.MOV.U32 R122, RZ, RZ, R125 ;  /* 0x000000ffff7a7224 */ /* 0x000fe400078e007d */
[----:B------:R-:W-:-:S07]  /*d250*/  IMAD.MOV.U32 R188, RZ, RZ, R191 ;  /* 0x000000ffffbc7224 */ /* 0x000fce00078e00bf */
.L_x_38890:
[----:B------:R-:W-:Y:S05]  /*d260*/  BSYNC B1 ;  /* 0x0000000000017941 */ /* 0x000fea0003800000 */
.L_x_38888:
        /* <DEDUP_REMOVED lines=11> */
.L_x_38892:
[----:B------:R-:W-:Y:S01]  /*d320*/  IMAD.MOV.U32 R4, RZ, RZ, R9 ;  /* 0x000000ffff047224 */ /* 0x000fe200078e0009 */
[----:B------:R-:W-:Y:S01]  /*d330*/  MOV R6, R11 ;  /* 0x0000000b00067202 */ /* 0x000fe20000000f00 */
[----:B------:R-:W-:Y:S02]  /*d340*/  IMAD.MOV.U32 R125, RZ, RZ, R124 ;  /* 0x000000ffff7d7224 */ /* 0x000fe400078e007c */
[----:B------:R-:W-:-:S07]  /*d350*/  IMAD.MOV.U32 R191, RZ, RZ, R190 ;  /* 0x000000ffffbf7224 */ /* 0x000fce00078e00be */
.L_x_38893:
[----:B------:R-:W-:Y:S05]  /*d360*/  BSYNC B1 ;  /* 0x0000000000017941 */ /* 0x000fea0003800000 */
.L_x_38891:
        /* <DEDUP_REMOVED lines=11> */
.L_x_38895:
[----:B------:R-:W-:Y:S01]  /*d420*/  IMAD.MOV.U32 R9, RZ, RZ, R4 ;  /* 0x000000ffff097224 */ /* 0x000fe200078e0004 */
[----:B------:R-:W-:Y:S01]  /*d430*/  MOV R11, R6 ;  /* 0x00000006000b7202 */ /* 0x000fe20000000f00 */
[----:B------:R-:W-:Y:S02]  /*d440*/  IMAD.MOV.U32 R124, RZ, RZ, R127 ;  /* 0x000000ffff7c7224 */ /* 0x000fe400078e007f */
[----:B------:R-:W-:-:S07]  /*d450*/  IMAD.MOV.U32 R190, RZ, RZ, R193 ;  /* 0x000000ffffbe7224 */ /* 0x000fce00078e00c1 */
.L_x_38896:
[----:B------:R-:W-:Y:S05]  /*d460*/  BSYNC B1 ;  /* 0x0000000000017941 */ /* 0x000fea0003800000 */
.L_x_38894:
        /* <DEDUP_REMOVED lines=11> */
.L_x_38898:
[----:B------:R-:W-:Y:S01]  /*d520*/  IMAD.MOV.U32 R4, RZ, RZ, R9 ;  /* 0x000000ffff047224 */ /* 0x000fe200078e0009 */
[----:B------:R-:W-:Y:S01]  /*d530*/  MOV R6, R11 ;  /* 0x0000000b00067202 */ /* 0x000fe20000000f00 */
[----:B------:R-:W-:Y:S02]  /*d540*/  IMAD.MOV.U32 R127, RZ, RZ, R126 ;  /* 0x000000ffff7f7224 */ /* 0x000fe400078e007e */
[----:B------:R-:W-:-:S07]  /*d550*/  IMAD.MOV.U32 R193, RZ, RZ, R192 ;  /* 0x000000ffffc17224 */ /* 0x000fce00078e00c0 */
.L_x_38899:
[----:B------:R-:W-:Y:S05]  /*d560*/  BSYNC B1 ;  /* 0x0000000000017941 */ /* 0x000fea0003800000 */
.L_x_38897:
        /* <DEDUP_REMOVED lines=11> */
.L_x_38901:
[----:B------:R-:W-:Y:S01]  /*d620*/  IMAD.MOV.U32 R9, RZ, RZ, R4 ;  /* 0x000000ffff097224 */ /* 0x000fe200078e0004 */
[----:B------:R-:W-:Y:S01]  /*d630*/  MOV R11, R6 ;  /* 0x00000006000b7202 */ /* 0x000fe20000000f00 */
[----:B------:R-:W-:Y:S02]  /*d640*/  IMAD.MOV.U32 R126, RZ, RZ, R129 ;  /* 0x000000ffff7e7224 */ /* 0x000fe400078e0081 */
[----:B------:R-:W-:-:S07]  /*d650*/  IMAD.MOV.U32 R192, RZ, RZ, R195 ;  /* 0x000000ffffc07224 */ /* 0x000fce00078e00c3 */
.L_x_38902:
[----:B------:R-:W-:Y:S05]  /*d660*/  BSYNC B1 ;  /* 0x0000000000017941 */ /* 0x000fea0003800000 */
.L_x_38900:
        /* <DEDUP_REMOVED lines=11> */
.L_x_38904:
[----:B------:R-:W-:Y:S01]  /*d720*/  IMAD.MOV.U32 R4, RZ, RZ, R9 ;  /* 0x000000ffff047224 */ /* 0x000fe200078e0009 */
[----:B------:R-:W-:Y:S01]  /*d730*/  MOV R6, R11 ;  /* 0x0000000b00067202 */ /* 0x000fe20000000f00 */
[----:B------:R-:W-:Y:S02]  /*d740*/  IMAD.MOV.U32 R129, RZ, RZ, R128 ;  /* 0x000000ffff817224 */ /* 0x000fe400078e0080 */
[----:B------:R-:W-:-:S07]  /*d750*/  IMAD.MOV.U32 R195, RZ, RZ, R194 ;  /* 0x000000ffffc37224 */ /* 0x000fce00078e00c2 */
.L_x_38905:
[----:B------:R-:W-:Y:S05]  /*d760*/  BSYNC B1 ;  /* 0x0000000000017941 */ /* 0x000fea0003800000 */
.L_x_38903:
        /* <DEDUP_REMOVED lines=11> */
.L_x_38907:
[----:B------:R-:W-:Y:S01]  /*d820*/  IMAD.MOV.U32 R9, RZ, RZ, R4 ;  /* 0x000000ffff097224 */ /* 0x000fe200078e0004 */
[----:B------:R-:W-:Y:S01]  /*d830*/  MOV R11, R6 ;  /* 0x00000006000b7202 */ /* 0x000fe20000000f00 */
[----:B------:R-:W-:Y:S02]  /*d840*/  IMAD.MOV.U32 R128, RZ, RZ, R131 ;  /* 0x000000ffff807224 */ /* 0x000fe400078e0083 */
[----:B------:R-:W-:-:S07]  /*d850*/  IMAD.MOV.U32 R194, RZ, RZ, R197 ;  /* 0x000000ffffc27224 */ /* 0x000fce00078e00c5 */
.L_x_38908:
[----:B------:R-:W-:Y:S05]  /*d860*/  BSYNC B1 ;  /* 0x0000000000017941 */ /* 0x000fea0003800000 */
.L_x_38906:
        /* <DEDUP_REMOVED lines=11> */
.L_x_38910:
[----:B------:R-:W-:Y:S01]  /*d920*/  IMAD.MOV.U32 R4, RZ, RZ, R9 ;  /* 0x000000ffff047224 */ /* 0x000fe200078e0009 */
[----:B------:R-:W-:Y:S01]  /*d930*/  MOV R6, R11 ;  /* 0x0000000b00067202 */ /* 0x000fe20000000f00 */
[----:B------:R-:W-:Y:S02]  /*d940*/  IMAD.MOV.U32 R131, RZ, RZ, R130 ;  /* 0x000000ffff837224 */ /* 0x000fe400078e0082 */
[----:B------:R-:W-:-:S07]  /*d950*/  IMAD.MOV.U32 R197, RZ, RZ, R196 ;  /* 0x000000ffffc57224 */ /* 0x000fce00078e00c4 */
.L_x_38911:
[----:B------:R-:W-:Y:S05]  /*d960*/  BSYNC B1 ;  /* 0x0000000000017941 */ /* 0x000fea0003800000 */
.L_x_38909:
        /* <DEDUP_REMOVED lines=11> */
.L_x_38913:
[----:B------:R-:W-:Y:S01]  /*da20*/  IMAD.MOV.U32 R9, RZ, RZ, R4 ;  /* 0x000000ffff097224 */ /* 0x000fe200078e0004 */
[----:B------:R-:W-:Y:S01]  /*da30*/  MOV R11, R6 ;  /* 0x00000006000b7202 */ /* 0x000fe20000000f00 */
[----:B------:R-:W-:Y:S02]  /*da40*/  IMAD.MOV.U32 R130, RZ, RZ, R133 ;  /* 0x000000ffff827224 */ /* 0x000fe400078e0085 */
[----:B------:R-:W-:-:S07]  /*da50*/  IMAD.MOV.U32 R196, RZ, RZ, R199 ;  /* 0x000000ffffc47224 */ /* 0x000fce00078e00c7 */
.L_x_38914:
[----:B------:R-:W-:Y:S05]  /*da60*/  BSYNC B1 ;  /* 0x0000000000017941 */ /* 0x000fea0003800000 */
.L_x_38912:
        /* <DEDUP_REMOVED lines=11> */
.L_x_38916:
[----:B------:R-:W-:Y:S01]  /*db20*/  IMAD.MOV.U32 R4, RZ, RZ, R9 ;  /* 0x000000ffff047224 */ /* 0x000fe200078e0009 */
[----:B------:R-:W-:Y:S01]  /*db30*/  MOV R6, R11 ;  /* 0x0000000b00067202 */ /* 0x000fe20000000f00 */
[----:B------:R-:W-:Y:S02]  /*db40*/  IMAD.MOV.U32 R133, RZ, RZ, R132 ;  /* 0x000000ffff857224 */ /* 0x000fe400078e0084 */
[----:B------:R-:W-:-:S07]  /*db50*/  IMAD.MOV.U32 R199, RZ, RZ, R198 ;  /* 0x000000ffffc77224 */ /* 0x000fce00078e00c6 */
.L_x_38917:
[----:B------:R-:W-:Y:S05]  /*db60*/  BSYNC B1 ;  /* 0x0000000000017941 */ /* 0x000fea0003800000 */
.L_x_38915:
        /* <DEDUP_REMOVED lines=11> */
.L_x_38919:
[----:B------:R-:W-:Y:S01]  /*dc20*/  IMAD.MOV.U32 R9, RZ, RZ, R4 ;  /* 0x000000ffff097224 */ /* 0x000fe200078e0004 */
[----:B------:R-:W-:Y:S01]  /*dc30*/  MOV R11, R6 ;  /* 0x00000006000b7202 */ /* 0x000fe20000000f00 */
[----:B------:R-:W-:Y:S02]  /*dc40*/  IMAD.MOV.U32 R132, RZ, RZ, R135 ;  /* 0x000000ffff847224 */ /* 0x000fe400078e0087 */
[----:B------:R-:W-:-:S07]  /*dc50*/  IMAD.MOV.U32 R198, RZ, RZ, R201 ;  /* 0x000000ffffc67224 */ /* 0x000fce00078e00c9 */
.L_x_38920:
[----:B------:R-:W-:Y:S05]  /*dc60*/  BSYNC B1 ;  /* 0x0000000000017941 */ /* 0x000fea0003800000 */
.L_x_38918:
        /* <DEDUP_REMOVED lines=11> */
.L_x_38922:
[----:B------:R-:W-:Y:S01]  /*dd20*/  IMAD.MOV.U32 R4, RZ, RZ, R9 ;  /* 0x000000ffff047224 */ /* 0x000fe200078e0009 */
[----:B------:R-:W-:Y:S01]  /*dd30*/  MOV R6, R11 ;  /* 0x0000000b00067202 */ /* 0x000fe20000000f00 */
[----:B------:R-:W-:Y:S02]  /*dd40*/  IMAD.MOV.U32 R135, RZ, RZ, R134 ;  /* 0x000000ffff877224 */ /* 0x000fe400078e0086 */
[----:B------:R-:W-:-:S07]  /*dd50*/  IMAD.MOV.U32 R201, RZ, RZ, R200 ;  /* 0x000000ffffc97224 */ /* 0x000fce00078e00c8 */
.L_x_38923:
[----:B------:R-:W-:Y:S05]  /*dd60*/  BSYNC B1 ;  /* 0x0000000000017941 */ /* 0x000fea0003800000 */
.L_x_38921:
        /* <DEDUP_REMOVED lines=11> */
.L_x_38925:
[----:B------:R-:W-:Y:S01]  /*de20*/  IMAD.MOV.U32 R9, RZ, RZ, R4 ;  /* 0x000000ffff097224 */ /* 0x000fe200078e0004 */
[----:B------:R-:W-:Y:S01]  /*de30*/  MOV R11, R6 ;  /* 0x00000006000b7202 */ /* 0x000fe20000000f00 */
[----:B------:R-:W-:Y:S02]  /*de40*/  IMAD.MOV.U32 R134, RZ, RZ, R137 ;  /* 0x000000ffff867224 */ /* 0x000fe400078e0089 */
[----:B------:R-:W-:-:S07]  /*de50*/  IMAD.MOV.U32 R200, RZ, RZ, R203 ;  /* 0x000000ffffc87224 */ /* 0x000fce00078e00cb */
.L_x_38926:
[----:B------:R-:W-:Y:S05]  /*de60*/  BSYNC B1 ;  /* 0x0000000000017941 */ /* 0x000fea0003800000 */
.L_x_38924:
        /* <DEDUP_REMOVED lines=11> */
.L_x_38928:
[----:B------:R-:W-:Y:S01]  /*df20*/  IMAD.MOV.U32 R4, RZ, RZ, R9 ;  /* 0x000000ffff047224 */ /* 0x000fe200078e0009 */
[----:B------:R-:W-:Y:S01]  /*df30*/  MOV R6, R11 ;  /* 0x0000000b00067202 */ /* 0x000fe20000000f00 */
[----:B------:R-:W-:Y:S02]  /*df40*/  IMAD.MOV.U32 R137, RZ, RZ, R136 ;  /* 0x000000ffff897224 */ /* 0x000fe400078e0088 */
[----:B------:R-:W-:-:S07]  /*df50*/  IMAD.MOV.U32 R203, RZ, RZ, R202 ;  /* 0x000000ffffcb7224 */ /* 0x000fce00078e00ca */
.L_x_38929:
[----:B------:R-:W-:Y:S05]  /*df60*/  BSYNC B1 ;  /* 0x0000000000017941 */ /* 0x000fea0003800000 */
.L_x_38927:
        /* <DEDUP_REMOVED lines=11> */
.L_x_38931:
[----:B------:R-:W-:Y:S01]  /*e020*/  IMAD.MOV.U32 R9, RZ, RZ, R4 ;  /* 0x000000ffff097224 */ /* 0x000fe200078e0004 */
[----:B------:R-:W-:Y:S01]  /*e030*/  MOV R11, R6 ;  /* 0x00000006000b7202 */ /* 0x000fe20000000f00 */
[----:B------:R-:W-:Y:S02]  /*e040*/  IMAD.MOV.U32 R136, RZ, RZ, R139 ;  /* 0x000000ffff887224 */ /* 0x000fe400078e008b */
[----:B------:R-:W-:-:S07]  /*e050*/  IMAD.MOV.U32 R202, RZ, RZ, R205 ;  /* 0x000000ffffca7224 */ /* 0x000fce00078e00cd */
.L_x_38932:
[----:B------:R-:W-:Y:S05]  /*e060*/  BSYNC B1 ;  /* 0x0000000000017941 */ /* 0x000fea0003800000 */
.L_x_38930:
        /* <DEDUP_REMOVED lines=11> */
.L_x_38934:
[----:B------:R-:W-:Y:S01]  /*e120*/  IMAD.MOV.U32 R4, RZ, RZ, R9 ;  /* 0x000000ffff047224 */ /* 0x000fe200078e0009 */
[----:B------:R-:W-:Y:S01]  /*e130*/  MOV R6, R11 ;  /* 0x0000000b00067202 */ /* 0x000fe20000000f00 */
[----:B------:R-:W-:Y:S02]  /*e140*/  IMAD.MOV.U32 R139, RZ, RZ, R138 ;  /* 0x000000ffff8b7224 */ /* 0x000fe400078e008a */
[----:B------:R-:W-:-:S07]  /*e150*/  IMAD.MOV.U32 R205, RZ, RZ, R204 ;  /* 0x000000ffffcd7224 */ /* 0x000fce00078e00cc */
.L_x_38935:
[----:B------:R-:W-:Y:S05]  /*e160*/  BSYNC B1 ;  /* 0x0000000000017941 */ /* 0x000fea0003800000 */
.L_x_38933:
        /* <DEDUP_REMOVED lines=11> */
.L_x_38937:
[----:B------:R-:W-:Y:S01]  /*e220*/  IMAD.MOV.U32 R9, RZ, RZ, R4 ;  /* 0x000000ffff097224 */ /* 0x000fe200078e0004 */
[----:B------:R-:W-:Y:S01]  /*e230*/  MOV R11, R6 ;  /* 0x00000006000b7202 */ /* 0x000fe20000000f00 */
[----:B------:R-:W-:Y:S02]  /*e240*/  IMAD.MOV.U32 R138, RZ, RZ, R141 ;  /* 0x000000ffff8a7224 */ /* 0x000fe400078e008d */
[----:B------:R-:W-:-:S07]  /*e250*/  IMAD.MOV.U32 R204, RZ, RZ, R207 ;  /* 0x000000ffffcc7224 */ /* 0x000fce00078e00cf */
.L_x_38938:
[----:B------:R-:W-:Y:S05]  /*e260*/  BSYNC B1 ;  /* 0x0000000000017941 */ /* 0x000fea0003800000 */
.L_x_38936:
        /* <DEDUP_REMOVED lines=11> */
.L_x_38940:
[----:B------:R-:W-:Y:S01]  /*e320*/  IMAD.MOV.U32 R4, RZ, RZ, R9 ;  /* 0x000000ffff047224 */ /* 0x000fe200078e0009 */
[----:B------:R-:W-:Y:S01]  /*e330*/  MOV R6, R11 ;  /* 0x0000000b00067202 */ /* 0x000fe20000000f00 */
[----:B------:R-:W-:Y:S02]  /*e340*/  IMAD.MOV.U32 R141, RZ, RZ, R140 ;  /* 0x000000ffff8d7224 */ /* 0x000fe400078e008c */
[----:B------:R-:W-:-:S07]  /*e350*/  IMAD.MOV.U32 R207, RZ, RZ, R206 ;  /* 0x000000ffffcf7224 */ /* 0x000fce00078e00ce */
.L_x_38941:
[----:B------:R-:W-:Y:S05]  /*e360*/  BSYNC B1 ;  /* 0x0000000000017941 */ /* 0x000fea0003800000 */
.L_x_38939:
        /* <DEDUP_REMOVED lines=11> */
.L_x_38943:
[----:B------:R-:W-:Y:S01]  /*e420*/  IMAD.MOV.U32 R9, RZ, RZ, R4 ;  /* 0x000000ffff097224 */ /* 0x000fe200078e0004 */
[----:B------:R-:W-:Y:S01]  /*e430*/  MOV R11, R6 ;  /* 0x00000006000b7202 */ /* 0x000fe20000000f00 */
[----:B------:R-:W-:Y:S02]  /*e440*/  IMAD.MOV.U32 R140, RZ, RZ, R143 ;  /* 0x000000ffff8c7224 */ /* 0x000fe400078e008f */
[----:B------:R-:W-:-:S07]  /*e450*/  IMAD.MOV.U32 R206, RZ, RZ, R209 ;  /* 0x000000ffffce7224 */ /* 0x000fce00078e00d1 */
.L_x_38944:
[----:B------:R-:W-:Y:S05]  /*e460*/  BSYNC B1 ;  /* 0x0000000000017941 */ /* 0x000fea0003800000 */
.L_x_38942:
        /* <DEDUP_REMOVED lines=11> */
.L_x_38946:
[----:B------:R-:W-:Y:S01]  /*e520*/  IMAD.MOV.U32 R4, RZ, RZ, R9 ;  /* 0x000000ffff047224 */ /* 0x000fe200078e0009 */
[----:B------:R-:W-:Y:S01]  /*e530*/  MOV R6, R11 ;  /* 0x0000000b00067202 */ /* 0x000fe20000000f00 */
[----:B------:R-:W-:Y:S02]  /*e540*/  IMAD.MOV.U32 R143, RZ, RZ, R142 ;  /* 0x000000ffff8f7224 */ /* 0x000fe400078e008e */
[----:B------:R-:W-:-:S07]  /*e550*/  IMAD.MOV.U32 R209, RZ, RZ, R208 ;  /* 0x000000ffffd17224 */ /* 0x000fce00078e00d0 */
.L_x_38947:
[----:B------:R-:W-:Y:S05]  /*e560*/  BSYNC B1 ;  /* 0x0000000000017941 */ /* 0x000fea0003800000 */
.L_x_38945:
        /* <DEDUP_REMOVED lines=11> */
.L_x_38949:
[----:B------:R-:W-:Y:S01]  /*e620*/  IMAD.MOV.U32 R9, RZ, RZ, R4 ;  /* 0x000000ffff097224 */ /* 0x000fe200078e0004 */
[----:B------:R-:W-:Y:S01]  /*e630*/  MOV R11, R6 ;  /* 0x00000006000b7202 */ /* 0x000fe20000000f00 */
[----:B------:R-:W-:Y:S02]  /*e640*/  IMAD.MOV.U32 R142, RZ, RZ, R145 ;  /* 0x000000ffff8e7224 */ /* 0x000fe400078e0091 */
[----:B------:R-:W-:-:S07]  /*e650*/  IMAD.MOV.U32 R208, RZ, RZ, R211 ;  /* 0x000000ffffd07224 */ /* 0x000fce00078e00d3 */
.L_x_38950:
[----:B------:R-:W-:Y:S05]  /*e660*/  BSYNC B1 ;  /* 0x0000000000017941 */ /* 0x000fea0003800000 */
.L_x_38948:
[----:B------:R-:W-:Y:S01]  /*e670*/  FSETP.GT.FTZ.AND P0, PT, R9, R144, PT ;  /* 0x000000900900720b */ /* 0x000fe20003f14000 */
[----:B------:R-:W-:Y:S03]  /*e680*/  BSSY B1, `(.L_x_38951) ;  /* 0x000000c000017945 */ /* 0x000fe60003800000 */
[----:B------:R-:W-:-:S13]  /*e690*/  ISETP.EQ.OR P0, PT, R210, -0x1, P0 ;  /* 0xffffffffd200780c */ /* 0x000fda0000702670 */
[----:B------:R-:W-:Y:S05]  /*e6a0*/  @P0 BRA `(.L_x_38952) ;  /* 0x0000000000140947 */ /* 0x000fea0003800000 */
[----:B------:R-:W-:Y:S01]  /*e6b0*/  FSETP.NEU.FTZ.AND P0, PT, R9, R144, PT ;  /* 0x000000900900720b */ /* 0x000fe20003f1d000 */
[----:B------:R-:W-:Y:S01]  /*e6c0*/  IMAD.MOV.U32 R145, RZ, RZ, R9 ;  /* 0x000000ffff917224 */ /* 0x000fe200078e0009 */
[----:B------:R-:W-:Y:S02]  /*e6d0*/  MOV R211, R11 ;  /* 0x0000000b00d37202 */ /* 0x000fe40000000f00 */
[----:B------:R-:W-:-:S13]  /*e6e0*/  ISETP.GE.OR P0, PT, R11, R210, P0 ;  /* 0x000000d20b00720c */ /* 0x000fda0000706670 */
[----:B------:R-:W-:Y:S05]  /*e6f0*/  @P0 BRA `(.L_x_38953) ;  /* 0x0000000000100947 */ /* 0x000fea0003800000 */
.L_x_38952:
[----:B------:R-:W-:Y:S02]  /*e700*/  IMAD.MOV.U32 R145, RZ, RZ, R144 ;  /* 0x000000ffff917224 */ /* 0x000fe400078e0090 */
[----:B------:R-:W-:Y:S01]  /*e710*/  IMAD.MOV.U32 R211, RZ, RZ, R210 ;  /* 0x000000ffffd37224 */ /* 0x000fe200078e00d2 */
[----:B------:R-:W-:Y:S01]  /*e720*/  MOV R210, R11 ;  /* 0x0000000b00d27202 */ /* 0x000fe20000000f00 */
[----:B------:R-:W-:-:S07]  /*e730*/  IMAD.MOV.U32 R144, RZ, RZ, R9 ;  /* 0x000000ffff907224 */ /* 0x000fce00078e0009 */
.L_x_38953:
[----:B------:R-:W-:Y:S05]  /*e740*/  BSYNC B1 ;  /* 0x0000000000017941 */ /* 0x000fea0003800000 */
.L_x_38951:
[----:B------:R-:W-:-:S05]  /*e750*/  VIADD R0, R0, 0x40 ;  /* 0x0000004000007836 */ /* 0x000fca0000000000 */
[----:B------:R-:W-:-:S13]  /*e760*/  ISETP.GE.AND P0, PT, R0, R5, PT ;  /* 0x000000050000720c */ /* 0x000fda0003f06270 */
[----:B------:R-:W-:Y:S05]  /*e770*/  @!P0 BRA `(.L_x_38954) ;  /* 0xffffffbc00dc8947 */ /* 0x000fea000383ffff */
.L_x_38566:
[----:B------:R-:W-:Y:S05]  /*e780*/  BSYNC B0 ;  /* 0x0000000000007941 */ /* 0x000fea0003800000 */
.L_x_38369:
        /* <DEDUP_REMOVED lines=199> */
[-C--:B------:R-:W-:Y:S01]  /*f400*/  FSETP.GT.FTZ.AND P0, PT, R146, R48.reuse, PT ;  /* 0x000000309200720b */ /* 0x080fe20003f14000 */
[----:B------:R-:W-:Y:S02]  /*f410*/  ULDC UR4, c[0x0][0x20] ;  /* 0x0000080000047ab9 */ /* 0x000fe40000000800 */
[----:B0-----:R-:W-:Y:S01]  /*f420*/  VIADD R4, R220, -UR4 ;  /* 0x80000004dc047c36 */ /* 0x001fe20008000000 */
[----:B------:R-:W-:Y:S02]  /*f430*/  FSEL R0, R146, R48, P0 ;  /* 0x0000003092007208 */ /* 0x000fe40000000000 */
[----:B------:R-:W-:Y:S02]  /*f440*/  FSEL R5, R48, R146, P0 ;  /* 0x0000009230057208 */ /* 0x000fe40000000000 */
[----:B------:R-:W-:Y:S02]  /*f450*/  FSEL R6, R49, R147, P0 ;  /* 0x0000009331067208 */ /* 0x000fe40000000000 */
[----:B------:R-:W-:Y:S01]  /*f460*/  FSEL R147, R147, R49, P0 ;  /* 0x0000003193937208 */ /* 0x000fe20000000000 */
[----:B------:R-:W-:-:S04]  /*f470*/  FADD.FTZ R5, -R0, R5 ;  /* 0x0000000500057221 */ /* 0x000fc80000010100 */
[----:B------:R-:W-:Y:S01]  /*f480*/  FMUL.FTZ R7, R5, 1.4426950216293334961 ;  /* 0x3fb8aa3b05077820 */ /* 0x000fe20000410000 */
[----:B------:R-:W-:-:S05]  /*f490*/  IMAD.MOV.U32 R5, RZ, RZ, RZ ;  /* 0x000000ffff057224 */ /* 0x000fca00078e00ff */
[----:B------:R-:W0:Y:S02]  /*f4a0*/  MUFU.EX2 R7, R7 ;  /* 0x0000000700077308 */ /* 0x000e240000000800 */
[----:B0-----:R-:W-:-:S07]  /*f4b0*/  FMUL.FTZ R6, R6, R7 ;  /* 0x0000000706067220 */ /* 0x001fce0000410000 */
.L_x_39146:
        /* <DEDUP_REMOVED lines=20> */
.L_x_38958:
[----:B------:R-:W-:Y:S02]  /*f600*/  IMAD.MOV.U32 R8, RZ, RZ, R149 ;  /* 0x000000ffff087224 */ /* 0x000fe400078e0095 */
[----:B------:R-:W-:Y:S01]  /*f610*/  IMAD.MOV.U32 R10, RZ, RZ, R219 ;  /* 0x000000ffff0a7224 */ /* 0x000fe200078e00db */
[----:B------:R-:W-:Y:S01]  /*f620*/  MOV R219, R218 ;  /* 0x000000da00db7202 */ /* 0x000fe20000000f00 */
[----:B------:R-:W-:-:S07]  /*f630*/  IMAD.MOV.U32 R149, RZ, RZ, R148 ;  /* 0x000000ffff957224 */ /* 0x000fce00078e0094 */
.L_x_38959:
[----:B------:R-:W-:Y:S05]  /*f640*/  BSYNC B1 ;  /* 0x0000000000017941 */ /* 0x000fea0003800000 */
.L_x_38957:
        /* <DEDUP_REMOVED lines=11> */
.L_x_38961:
[----:B------:R-:W-:Y:S01]  /*f700*/  IMAD.MOV.U32 R7, RZ, RZ, R8 ;  /* 0x000000ffff077224 */ /* 0x000fe200078e0008 */
[----:B------:R-:W-:Y:S01]  /*f710*/  MOV R218, R217 ;  /* 0x000000d900da7202 */ /* 0x000fe20000000f00 */
[----:B------:R-:W-:Y:S02]  /*f720*/  IMAD.MOV.U32 R9, RZ, RZ, R10 ;  /* 0x000000ffff097224 */ /* 0x000fe400078e000a */
[----:B------:R-:W-:-:S07]  /*f730*/  IMAD.MOV.U32 R148, RZ, RZ, R151 ;  /* 0x000000ffff947224 */ /* 0x000fce00078e0097 */
.L_x_38962:
[----:B------:R-:W-:Y:S05]  /*f740*/  BSYNC B1 ;  /* 0x0000000000017941 */ /* 0x000fea0003800000 */
.L_x_38960:
        /* <DEDUP_REMOVED lines=11> */
.L_x_38964:
[----:B------:R-:W-:Y:S01]  /*f800*/  IMAD.MOV.U32 R8, RZ, RZ, R7 ;  /* 0x000000ffff087224 */ /* 0x000fe200078e0007 */
[----:B------:R-:W-:Y:S01]  /*f810*/  MOV R217, R216 ;  /* 0x000000d800d97202 */ /* 0x000fe20000000f00 */
[----:B------:R-:W-:Y:S02]  /*f820*/  IMAD.MOV.U32 R10, RZ, RZ, R9 ;  /* 0x000000ffff0a7224 */ /* 0x000fe400078e0009 */
[----:B------:R-:W-:-:S07]  /*f830*/  IMAD.MOV.U32 R151, RZ, RZ, R150 ;  /* 0x000000ffff977224 */ /* 0x000fce00078e0096 */
.L_x_38965:
[----:B------:R-:W-:Y:S05]  /*f840*/  BSYNC B1 ;  /* 0x0000000000017941 */ /* 0x000fea0003800000 */
.L_x_38963:
        /* <DEDUP_REMOVED lines=11> */
.L_x_38967:
[----:B------:R-:W-:Y:S01]  /*f900*/  IMAD.MOV.U32 R7, RZ, RZ, R8 ;  /* 0x000000ffff077224 */ /* 0x000fe200078e0008 */
[----:B------:R-:W-:Y:S01]  /*f910*/  MOV R216, R215 ;  /* 0x000000d700d87202 */ /* 0x000fe20000000f00 */
[----:B------:R-:W-:Y:S02]  /*f920*/  IMAD.MOV.U32 R9, RZ, RZ, R10 ;  /* 0x000000ffff097224 */ /* 0x000fe400078e000a */
[----:B------:R-:W-:-:S07]  /*f930*/  IMAD.MOV.U32 R150, RZ, RZ, R153 ;  /* 0x000000ffff967224 */ /* 0x000fce00078e0099 */
.L_x_38968:
[----:B------:R-:W-:Y:S05]  /*f940*/  BSYNC B1 ;  /* 0x0000000000017941 */ /* 0x000fea0003800000 */
.L_x_38966:
        /* <DEDUP_REMOVED lines=11> */
.L_x_38970:
[----:B------:R-:W-:Y:S01]  /*fa00*/  IMAD.MOV.U32 R8, RZ, RZ, R7 ;  /* 0x000000ffff087224 */ /* 0x000fe200078e0007 */
[----:B------:R-:W-:Y:S01]  /*fa10*/  MOV R215, R214 ;  /* 0x000000d600d77202 */ /* 0x000fe20000000f00 */
[----:B------:R-:W-:Y:S02]  /*fa20*/  IMAD.MOV.U32 R10, RZ, RZ, R9 ;  /* 0x000000ffff0a7224 */ /* 0x000fe400078e0009 */
[----:B------:R-:W-:-:S07]  /*fa30*/  IMAD.MOV.U32 R153, RZ, RZ, R152 ;  /* 0x000000ffff997224 */ /* 0x000fce00078e0098 */
.L_x_38971:
[----:B------:R-:W-:Y:S05]  /*fa40*/  BSYNC B1 ;  /* 0x0000000000017941 */ /* 0x000fea0003800000 */
.L_x_38969:
        /* <DEDUP_REMOVED lines=11> */
.L_x_38973:
[----:B------:R-:W-:Y:S01]  /*fb00*/  IMAD.MOV.U32 R7, RZ, RZ, R8 ;  /* 0x000000ffff077224 */ /* 0x000fe200078e0008 */
[----:B------:R-:W-:Y:S01]  /*fb10*/  MOV R214, R213 ;  /* 0x000000d500d67202 */ /* 0x000fe20000000f00 */
[----:B------:R-:W-:Y:S02]  /*fb20*/  IMAD.MOV.U32 R9, RZ, RZ, R10 ;  /* 0x000000ffff097224 */ /* 0x000fe400078e000a */
[----:B------:R-:W-:-:S07]  /*fb30*/  IMAD.MOV.U32 R152, RZ, RZ, R155 ;  /* 0x000000ffff987224 */ /* 0x000fce00078e009b */
.L_x_38974:
[----:B------:R-:W-:Y:S05]  /*fb40*/  BSYNC B1 ;  /* 0x0000000000017941 */ /* 0x000fea0003800000 */
.L_x_38972:
        /* <DEDUP_REMOVED lines=11> */
.L_x_38976:
[----:B------:R-:W-:Y:S01]  /*fc00*/  IMAD.MOV.U32 R8, RZ, RZ, R7 ;  /* 0x000000ffff087224 */ /* 0x000fe200078e0007 */
[----:B------:R-:W-:Y:S01]  /*fc10*/  MOV R213, R212 ;  /* 0x000000d400d57202 */ /* 0x000fe20000000f00 */
[----:B------:R-:W-:Y:S02]  /*fc20*/  IMAD.MOV.U32 R10, RZ, RZ, R9 ;  /* 0x000000ffff0a7224 */ /* 0x000fe400078e0009 */
[----:B------:R-:W-:-:S07]  /*fc30*/  IMAD.MOV.U32 R155, RZ, RZ, R154 ;  /* 0x000000ffff9b7224 */ /* 0x000fce00078e009a */
.L_x_38977:
[----:B------:R-:W-:Y:S05]  /*fc40*/  BSYNC B1 ;  /* 0x0000000000017941 */ /* 0x000fea0003800000 */
.L_x_38975:
        /* <DEDUP_REMOVED lines=11> */
.L_x_38979:
[----:B------:R-:W-:Y:S01]  /*fd00*/  IMAD.MOV.U32 R7, RZ, RZ, R8 ;  /* 0x000000ffff077224 */ /* 0x000fe200078e0008 */
[----:B------:R-:W-:Y:S01]  /*fd10*/  MOV R212, R3 ;  /* 0x0000000300d47202 */ /* 0x000fe20000000f00 */
[----:B------:R-:W-:Y:S02]  /*fd20*/  IMAD.MOV.U32 R9, RZ, RZ, R10 ;  /* 0x000000ffff097224 */ /* 0x000fe400078e000a */
[----:B------:R-:W-:-:S07]  /*fd30*/  IMAD.MOV.U32 R154, RZ, RZ, R157 ;  /* 0x000000ffff9a7224 */ /* 0x000fce00078e009d */
.L_x_38980:
[----:B------:R-:W-:Y:S05]  /*fd40*/  BSYNC B1 ;  /* 0x0000000000017941 */ /* 0x000fea0003800000 */
.L_x_38978:
        /* <DEDUP_REMOVED lines=11> */
.L_x_38982:
[----:B------:R-:W-:Y:S01]  /*fe00*/  IMAD.MOV.U32 R8, RZ, RZ, R7 ;  /* 0x000000ffff087224 */ /* 0x000fe200078e0007 */
[----:B------:R-:W-:Y:S01]  /*fe10*/  MOV R3, R2 ;  /* 0x0000000200037202 */ /* 0x000fe20000000f00 */
[----:B------:R-:W-:Y:S02]  /*fe20*/  IMAD.MOV.U32 R10, RZ, RZ, R9 ;  /* 0x000000ffff0a7224 */ /* 0x000fe400078e0009 */
[----:B------:R-:W-:-:S07]  /*fe30*/  IMAD.MOV.U32 R157, RZ, RZ, R156 ;  /* 0x000000ffff9d7224 */ /* 0x000fce00078e009c */
.L_x_38983:
[----:B------:R-:W-:Y:S05]  /*fe40*/  BSYNC B1 ;  /* 0x0000000000017941 */ /* 0x000fea0003800000 */
.L_x_38981:
        /* <DEDUP_REMOVED lines=11> */
.L_x_38985:
[----:B------:R-:W-:Y:S01]  /*ff00*/  IMAD.MOV.U32 R7, RZ, RZ, R8 ;  /* 0x000000ffff077224 */ /* 0x000fe200078e0008 */
[----:B------:R-:W-:Y:S01]  /*ff10*/  MOV R2, R93 ;  /* 0x0000005d00027202 */ /* 0x000fe20000000f00 */
[----:B------:R-:W-:Y:S02]  /*ff20*/  IMAD.MOV.U32 R9, RZ, RZ, R10 ;  /* 0x000000ffff097224 */ /* 0x000fe400078e000a */
[----:B------:R-:W-:-:S07]  /*ff30*/  IMAD.MOV.U32 R156, RZ, RZ, R159 ;  /* 0x000000ffff9c7224 */ /* 0x000fce00078e009f */
.L_x_38986:
[----:B------:R-:W-:Y:S05]  /*ff40*/  BSYNC B1 ;  /* 0x0000000000017941 */ /* 0x000fea0003800000 */
.L_x_38984:
        /* <DEDUP_REMOVED lines=11> */
.L_x_38988:
[----:B------:R-:W-:Y:S01]  /*10000*/  IMAD.MOV.U32 R8, RZ, RZ, R7 ;  /* 0x000000ffff087224 */ /* 0x000fe200078e0007 */
[----:B------:R-:W-:Y:S01]  /*10010*/  MOV R93, R92 ;  /* 0x0000005c005d7202 */ /* 0x000fe20000000f00 */
[----:B------:R-:W-:Y:S02]  /*10020*/  IMAD.MOV.U32 R10, RZ, RZ, R9 ;  /* 0x000000ffff0a7224 */ /* 0x000fe400078e0009 */
[----:B------:R-:W-:-:S07]  /*10030*/  IMAD.MOV.U32 R159, RZ, RZ, R158 ;  /* 0x000000ffff9f7224 */ /* 0x000fce00078e009e */
.L_x_38989:
[----:B------:R-:W-:Y:S05]  /*10040*/  BSYNC B1 ;  /* 0x0000000000017941 */ /* 0x000fea0003800000 */
.L_x_38987:
        /* <DEDUP_REMOVED lines=11> */
.L_x_38991:
[----:B------:R-:W-:Y:S01]  /*10100*/  IMAD.MOV.U32 R7, RZ, RZ, R8 ;  /* 0x000000ffff077224 */ /* 0x000fe200078e0008 */
[----:B------:R-:W-:Y:S01]  /*10110*/  MOV R92, R95 ;  /* 0x0000005f005c7202 */ /* 0x000fe20000000f00 */
[----:B------:R-:W-:Y:S02]  /*10120*/  IMAD.MOV.U32 R9, RZ, RZ, R10 ;  /* 0x000000ffff097224 */ /* 0x000fe400078e000a */
[----:B------:R-:W-:-:S07]  /*10130*/  IMAD.MOV.U32 R158, RZ, RZ, R161 ;  /* 0x000000ffff9e7224 */ /* 0x000fce00078e00a1 */
.L_x_38992:
[----:B------:R-:W-:Y:S05]  /*10140*/  BSYNC B1 ;  /* 0x0000000000017941 */ /* 0x000fea0003800000 */
.L_x_38990:
        /* <DEDUP_REMOVED lines=11> */
.L_x_38994:
[----:B------:R-:W-:Y:S01]  /*10200*/  IMAD.MOV.U32 R8, RZ, RZ, R7 ;  /* 0x000000ffff087224 */ /* 0x000fe200078e0007 */
[----:B------:R-:W-:Y:S01]  /*10210*/  MOV R95, R94 ;  /* 0x0000005e005f7202 */ /* 0x000fe20000000f00 */
[----:B------:R-:W-:Y:S02]  /*10220*/  IMAD.MOV.U32 R10, RZ, RZ, R9 ;  /* 0x000000ffff0a7224 */ /* 0x000fe400078e0009 */
[----:B------:R-:W-:-:S07]  /*10230*/  IMAD.MOV.U32 R161, RZ, RZ, R160 ;  /* 0x000000ffffa17224 */ /* 0x000fce00078e00a0 */
.L_x_38995:
[----:B------:R-:W-:Y:S05]  /*10240*/  BSYNC B1 ;  /* 0x0000000000017941 */ /* 0x000fea0003800000 */
.L_x_38993:
        /* <DEDUP_REMOVED lines=11> */
.L_x_38997:
[----:B------:R-:W-:Y:S01]  /*10300*/  IMAD.MOV.U32 R7, RZ, RZ, R8 ;  /* 0x000000ffff077224 */ /* 0x000fe200078e0008 */
[----:B------:R-:W-:Y:S01]  /*10310*/  MOV R94, R97 ;  /* 0x00000061005e7202 */ /* 0x000fe20000000f00 */
[----:B------:R-:W-:Y:S02]  /*10320*/  IMAD.MOV.U32 R9, RZ, RZ, R10 ;  /* 0x000000ffff097224 */ /* 0x000fe400078e000a */
[----:B------:R-:W-:-:S07]  /*10330*/  IMAD.MOV.U32 R160, RZ, RZ, R163 ;  /* 0x000000ffffa07224 */ /* 0x000fce00078e00a3 */
.L_x_38998:
[----:B------:R-:W-:Y:S05]  /*10340*/  BSYNC B1 ;  /* 0x0000000000017941 */ /* 0x000fea0003800000 */
.L_x_38996:
        /* <DEDUP_REMOVED lines=11> */
.L_x_39000:
[----:B------:R-:W-:Y:S01]  /*10400*/  IMAD.MOV.U32 R8, RZ, RZ, R7 ;  /* 0x000000ffff087224 */ /* 0x000fe200078e0007 */
[----:B------:R-:W-:Y:S01]  /*10410*/  MOV R97, R96 ;  /* 0x0000006000617202 */ /* 0x000fe20000000f00 */
[----:B------:R-:W-:Y:S02]  /*10420*/  IMAD.MOV.U32 R10, RZ, RZ, R9 ;  /* 0x000000ffff0a7224 */ /* 0x000fe400078e0009 */
[----:B------:R-:W-:-:S07]  /*10430*/  IMAD.MOV.U32 R163, RZ, RZ, R162 ;  /* 0x000000ffffa37224 */ /* 0x000fce00078e00a2 */
.L_x_39001:
[----:B------:R-:W-:Y:S05]  /*10440*/  BSYNC B1 ;  /* 0x0000000000017941 */ /* 0x000fea0003800000 */
.L_x_38999:
        /* <DEDUP_REMOVED lines=11> */
.L_x_39003:
[----:B------:R-:W-:Y:S01]  /*10500*/  IMAD.MOV.U32 R7, RZ, RZ, R8 ;  /* 0x000000ffff077224 */ /* 0x000fe200078e0008 */
[----:B------:R-:W-:Y:S01]  /*10510*/  MOV R96, R99 ;  /* 0x0000006300607202 */ /* 0x000fe20000000f00 */
[----:B------:R-:W-:Y:S02]  /*10520*/  IMAD.MOV.U32 R9, RZ, RZ, R10 ;  /* 0x000000ffff097224 */ /* 0x000fe400078e000a */
[----:B------:R-:W-:-:S07]  /*10530*/  IMAD.MOV.U32 R162, RZ, RZ, R165 ;  /* 0x000000ffffa27224 */ /* 0x000fce00078e00a5 */
.L_x_39004:
[----:B------:R-:W-:Y:S05]  /*10540*/  BSYNC B1 ;  /* 0x0000000000017941 */ /* 0x000fea0003800000 */
.L_x_39002:
        /* <DEDUP_REMOVED lines=11> */
.L_x_39006:
[----:B------:R-:W-:Y:S01]  /*10600*/  IMAD.MOV.U32 R8, RZ, RZ, R7 ;  /* 0x000000ffff087224 */ /* 0x000fe200078e0007 */
[----:B------:R-:W-:Y:S01]  /*10610*/  MOV R99, R98 ;  /* 0x0000006200637202 */ /* 0x000fe20000000f00 */
[----:B------:R-:W-:Y:S02]  /*10620*/  IMAD.MOV.U32 R10, RZ, RZ, R9 ;  /* 0x000000ffff0a7224 */ /* 0x000fe400078e0009 */
[----:B------:R-:W-:-:S07]  /*10630*/  IMAD.MOV.U32 R165, RZ, RZ, R164 ;  /* 0x000000ffffa57224 */ /* 0x000fce00078e00a4 */
.L_x_39007:
[----:B------:R-:W-:Y:S05]  /*10640*/  BSYNC B1 ;  /* 0x0000000000017941 */ /* 0x000fea0003800000 */
.L_x_39005:
        /* <DEDUP_REMOVED lines=11> */
.L_x_39009:
[----:B------:R-:W-:Y:S01]  /*10700*/  IMAD.MOV.U32 R7, RZ, RZ, R8 ;  /* 0x000000ffff077224 */ /* 0x000fe200078e0008 */
[----:B------:R-:W-:Y:S01]  /*10710*/  MOV R98, R101 ;  /* 0x0000006500627202 */ /* 0x000fe20000000f00 */
[----:B------:R-:W-:Y:S02]  /*10720*/  IMAD.MOV.U32 R9, RZ, RZ, R10 ;  /* 0x000000ffff097224 */ /* 0x000fe400078e000a */
[----:B------:R-:W-:-:S07]  /*10730*/  IMAD.MOV.U32 R164, RZ, RZ, R167 ;  /* 0x000000ffffa47224 */ /* 0x000fce00078e00a7 */
.L_x_39010:
[----:B------:R-:W-:Y:S05]  /*10740*/  BSYNC B1 ;  /* 0x0000000000017941 */ /* 0x000fea0003800000 */
.L_x_39008:
        /* <DEDUP_REMOVED lines=11> */
.L_x_39012:
[----:B------:R-:W-:Y:S01]  /*10800*/  IMAD.MOV.U32 R8, RZ, RZ, R7 ;  /* 0x000000ffff087224 */ /* 0x000fe200078e0007 */
[----:B------:R-:W-:Y:S01]  /*10810*/  MOV R101, R100 ;  /* 0x0000006400657202 */ /* 0x000fe20000000f00 */
[----:B------:R-:W-:Y:S02]  /*10820*/  IMAD.MOV.U32 R10, RZ, RZ, R9 ;  /* 0x000000ffff0a7224 */ /* 0x000fe400078e0009 */
[----:B------:R-:W-:-:S07]  /*10830*/  IMAD.MOV.U32 R167, RZ, RZ, R166 ;  /* 0x000000ffffa77224 */ /* 0x000fce00078e00a6 */
.L_x_39013:
[----:B------:R-:W-:Y:S05]  /*10840*/  BSYNC B1 ;  /* 0x0000000000017941 */ /* 0x000fea0003800000 */
.L_x_39011:
        /* <DEDUP_REMOVED lines=11> */
.L_x_39015:
[----:B------:R-:W-:Y:S01]  /*10900*/  IMAD.MOV.U32 R7, RZ, RZ, R8 ;  /* 0x000000ffff077224 */ /* 0x000fe200078e0008 */
[----:B------:R-:W-:Y:S01]  /*10910*/  MOV R100, R103 ;  /* 0x0000006700647202 */ /* 0x000fe20000000f00 */
[----:B------:R-:W-:Y:S02]  /*10920*/  IMAD.MOV.U32 R9, RZ, RZ, R10 ;  /* 0x000000ffff097224 */ /* 0x000fe400078e000a */
[----:B------:R-:W-:-:S07]  /*10930*/  IMAD.MOV.U32 R166, RZ, RZ, R169 ;  /* 0x000000ffffa67224 */ /* 0x000fce00078e00a9 */
.L_x_39016:
[----:B------:R-:W-:Y:S05]  /*10940*/  BSYNC B1 ;  /* 0x0000000000017941 */ /* 0x000fea0003800000 */
.L_x_39014:
        /* <DEDUP_REMOVED lines=11> */
.L_x_39018:
[----:B------:R-:W-:Y:S01]  /*10a00*/  IMAD.MOV.U32 R8, RZ, RZ, R7 ;  /* 0x000000ffff087224 */ /* 0x000fe200078e0007 */
[----:B------:R-:W-:Y:S01]  /*10a10*/  MOV R103, R102 ;  /* 0x0000006600677202 */ /* 0x000fe20000000f00 */
[----:B------:R-:W-:Y:S02]  /*10a20*/  IMAD.MOV.U32 R10, RZ, RZ, R9 ;  /* 0x000000ffff0a7224 */ /* 0x000fe400078e0009 */
[----:B------:R-:W-:-:S07]  /*10a30*/  IMAD.MOV.U32 R169, RZ, RZ, R168 ;  /* 0x000000ffffa97224 */ /* 0x000fce00078e00a8 */
.L_x_39019:
[----:B------:R-:W-:Y:S05]  /*10a40*/  BSYNC B1 ;  /* 0x0000000000017941 */ /* 0x000fea0003800000 */
.L_x_39017:
        /* <DEDUP_REMOVED lines=11> */
.L_x_39021:
[----:B------:R-:W-:Y:S01]  /*10b00*/  IMAD.MOV.U32 R7, RZ, RZ, R8 ;  /* 0x000000ffff077224 */ /* 0x000fe200078e0008 */
[----:B------:R-:W-:Y:S01]  /*10b10*/  MOV R102, R105 ;  /* 0x0000006900667202 */ /* 0x000fe20000000f00 */
[----:B------:R-:W-:Y:S02]  /*10b20*/  IMAD.MOV.U32 R9, RZ, RZ, R10 ;  /* 0x000000ffff097224 */ /* 0x000fe400078e000a */
[----:B------:R-:W-:-:S07]  /*10b30*/  IMAD.MOV.U32 R168, RZ, RZ, R171 ;  /* 0x000000ffffa87224 */ /* 0x000fce00078e00ab */
.L_x_39022:
[----:B------:R-:W-:Y:S05]  /*10b40*/  BSYNC B1 ;  /* 0x0000000000017941 */ /* 0x000fea0003800000 */
.L_x_39020:
        /* <DEDUP_REMOVED lines=11> */
.L_x_39024:
[----:B------:R-:W-:Y:S01]  /*10c00*/  IMAD.MOV.U32 R8, RZ, RZ, R7 ;  /* 0x000000ffff087224 */ /* 0x000fe200078e0007 */
[----:B------:R-:W-:Y:S01]  /*10c10*/  MOV R105, R104 ;  /* 0x0000006800697202 */ /* 0x000fe20000000f00 */
[----:B------:R-:W-:Y:S02]  /*10c20*/  IMAD.MOV.U32 R10, RZ, RZ, R9 ;  /* 0x000000ffff0a7224 */ /* 0x000fe400078e0009 */
[----:B------:R-:W-:-:S07]  /*10c30*/  IMAD.MOV.U32 R171, RZ, RZ, R170 ;  /* 0x000000ffffab7224 */ /* 0x000fce00078e00aa */
.L_x_39025:
[----:B------:R-:W-:Y:S05]  /*10c40*/  BSYNC B1 ;  /* 0x0000000000017941 */ /* 0x000fea0003800000 */
.L_x_39023:
        /* <DEDUP_REMOVED lines=11> */
.L_x_39027:
[----:B------:R-:W-:Y:S01]  /*10d00*/  IMAD.MOV.U32 R7, RZ, RZ, R8 ;  /* 0x000000ffff077224 */ /* 0x000fe200078e0008 */
[----:B------:R-:W-:Y:S01]  /*10d10*/  MOV R104, R107 ;  /* 0x0000006b00687202 */ /* 0x000fe20000000f00 */
[----:B------:R-:W-:Y:S02]  /*10d20*/  IMAD.MOV.U32 R9, RZ, RZ, R10 ;  /* 0x000000ffff097224 */ /* 0x000fe400078e000a */
[----:B------:R-:W-:-:S07]  /*10d30*/  IMAD.MOV.U32 R170, RZ, RZ, R173 ;  /* 0x000000ffffaa7224 */ /* 0x000fce00078e00ad */
.L_x_39028:
[----:B------:R-:W-:Y:S05]  /*10d40*/  BSYNC B1 ;  /* 0x0000000000017941 */ /* 0x000fea0003800000 */
.L_x_39026:
        /* <DEDUP_REMOVED lines=11> */
.L_x_39030:
[----:B------:R-:W-:Y:S01]  /*10e00*/  IMAD.MOV.U32 R8, RZ, RZ, R7 ;  /* 0x000000ffff087224 */ /* 0x000fe200078e0007 */
[----:B------:R-:W-:Y:S01]  /*10e10*/  MOV R107, R106 ;  /* 0x0000006a006b7202 */ /* 0x000fe20000000f00 */
[----:B------:R-:W-:Y:S02]  /*10e20*/  IMAD.MOV.U32 R10, RZ, RZ, R9 ;  /* 0x000000ffff0a7224 */ /* 0x000fe400078e0009 */
[----:B------:R-:W-:-:S07]  /*10e30*/  IMAD.MOV.U32 R173, RZ, RZ, R172 ;  /* 0x000000ffffad7224 */ /* 0x000fce00078e00ac */
.L_x_39031:
[----:B------:R-:W-:Y:S05]  /*10e40*/  BSYNC B1 ;  /* 0x0000000000017941 */ /* 0x000fea0003800000 */
.L_x_39029:
        /* <DEDUP_REMOVED lines=11> */
.L_x_39033:
[----:B------:R-:W-:Y:S01]  /*10f00*/  IMAD.MOV.U32 R7, RZ, RZ, R8 ;  /* 0x000000ffff077224 */ /* 0x000fe200078e0008 */
[----:B------:R-:W-:Y:S01]  /*10f10*/  MOV R106, R109 ;  /* 0x0000006d006a7202 */ /* 0x000fe20000000f00 */
[----:B------:R-:W-:Y:S02]  /*10f20*/  IMAD.MOV.U32 R9, RZ, RZ, R10 ;  /* 0x000000ffff097224 */ /* 0x000fe400078e000a */
[----:B------:R-:W-:-:S07]  /*10f30*/  IMAD.MOV.U32 R172, RZ, RZ, R175 ;  /* 0x000000ffffac7224 */ /* 0x000fce00078e00af */
.L_x_39034:
[----:B------:R-:W-:Y:S05]  /*10f40*/  BSYNC B1 ;  /* 0x0000000000017941 */ /* 0x000fea0003800000 */
.L_x_39032:
        /* <DEDUP_REMOVED lines=11> */
.L_x_39036:
[----:B------:R-:W-:Y:S01]  /*11000*/  IMAD.MOV.U32 R8, RZ, RZ, R7 ;  /* 0x000000ffff087224 */ /* 0x000fe200078e0007 */
[----:B------:R-:W-:Y:S01]  /*11010*/  MOV R109, R108 ;  /* 0x0000006c006d7202 */ /* 0x000fe20000000f00 */
[----:B------:R-:W-:Y:S02]  /*11020*/  IMAD.MOV.U32 R10, RZ, RZ, R9 ;  /* 0x000000ffff0a7224 */ /* 0x000fe400078e0009 */
[----:B------:R-:W-:-:S07]  /*11030*/  IMAD.MOV.U32 R175, RZ, RZ, R174 ;  /* 0x000000ffffaf7224 */ /* 0x000fce00078e00ae */
.L_x_39037:
[----:B------:R-:W-:Y:S05]  /*11040*/  BSYNC B1 ;  /* 0x0000000000017941 */ /* 0x000fea0003800000 */
.L_x_39035:
        /* <DEDUP_REMOVED lines=11> */
.L_x_39039:
[----:B------:R-:W-:Y:S01]  /*11100*/  IMAD.MOV.U32 R7, RZ, RZ, R8 ;  /* 0x000000ffff077224 */ /* 0x000fe200078e0008 */
[----:B------:R-:W-:Y:S01]  /*11110*/  MOV R108, R111 ;  /* 0x0000006f006c7202 */ /* 0x000fe20000000f00 */
[----:B------:R-:W-:Y:S02]  /*11120*/  IMAD.MOV.U32 R9, RZ, RZ, R10 ;  /* 0x000000ffff097224 */ /* 0x000fe400078e000a */
[----:B------:R-:W-:-:S07]  /*11130*/  IMAD.MOV.U32 R174, RZ, RZ, R177 ;  /* 0x000000ffffae7224 */ /* 0x000fce00078e00b1 */
.L_x_39040:
[----:B------:R-:W-:Y:S05]  /*11140*/  BSYNC B1 ;  /* 0x0000000000017941 */ /* 0x000fea0003800000 */
.L_x_39038:
        /* <DEDUP_REMOVED lines=11> */
.L_x_39042:
[----:B------:R-:W-:Y:S01]  /*11200*/  IMAD.MOV.U32 R8, RZ, RZ, R7 ;  /* 0x000000ffff087224 */ /* 0x000fe200078e0007 */
[----:B------:R-:W-:Y:S01]  /*11210*/  MOV R111, R110 ;  /* 0x0000006e006f7202 */ /* 0x000fe20000000f00 */
[----:B------:R-:W-:Y:S02]  /*11220*/  IMAD.MOV.U32 R10, RZ, RZ, R9 ;  /* 0x000000ffff0a7224 */ /* 0x000fe400078e0009 */
[----:B------:R-:W-:-:S07]  /*11230*/  IMAD.MOV.U32 R177, RZ, RZ, R176 ;  /* 0x000000ffffb17224 */ /* 0x000fce00078e00b0 */
.L_x_39043:
[----:B------:R-:W-:Y:S05]  /*11240*/  BSYNC B1 ;  /* 0x0000000000017941 */ /* 0x000fea0003800000 */
.L_x_39041:
        /* <DEDUP_REMOVED lines=11> */
.L_x_39045:
[----:B------:R-:W-:Y:S01]  /*11300*/  IMAD.MOV.U32 R7, RZ, RZ, R8 ;  /* 0x000000ffff077224 */ /* 0x000fe200078e0008 */
[----:B------:R-:W-:Y:S01]  /*11310*/  MOV R110, R113 ;  /* 0x00000071006e7202 */ /* 0x000fe20000000f00 */
[----:B------:R-:W-:Y:S02]  /*11320*/  IMAD.MOV.U32 R9, RZ, RZ, R10 ;  /* 0x000000ffff097224 */ /* 0x000fe400078e000a */
[----:B------:R-:W-:-:S07]  /*11330*/  IMAD.MOV.U32 R176, RZ, RZ, R179 ;  /* 0x000000ffffb07224 */ /* 0x000fce00078e00b3 */
.L_x_39046:
[----:B------:R-:W-:Y:S05]  /*11340*/  BSYNC B1 ;  /* 0x0000000000017941 */ /* 0x000fea0003800000 */
.L_x_39044:
        /* <DEDUP_REMOVED lines=11> */
.L_x_39048:
[----:B------:R-:W-:Y:S01]  /*11400*/  IMAD.MOV.U32 R8, RZ, RZ, R7 ;  /* 0x000000ffff087224 */ /* 0x000fe200078e0007 */
[----:B------:R-:W-:Y:S01]  /*11410*/  MOV R113, R112 ;  /* 0x0000007000717202 */ /* 0x000fe20000000f00 */
[----:B------:R-:W-:Y:S02]  /*11420*/  IMAD.MOV.U32 R10, RZ, RZ, R9 ;  /* 0x000000ffff0a7224 */ /* 0x000fe400078e0009 */
[----:B------:R-:W-:-:S07]  /*11430*/  IMAD.MOV.U32 R179, RZ, RZ, R178 ;  /* 0x000000ffffb37224 */ /* 0x000fce00078e00b2 */
.L_x_39049:
[----:B------:R-:W-:Y:S05]  /*11440*/  BSYNC B1 ;  /* 0x0000000000017941 */ /* 0x000fea0003800000 */
.L_x_39047:
        /* <DEDUP_REMOVED lines=11> */
.L_x_39051:
[----:B------:R-:W-:Y:S01]  /*11500*/  IMAD.MOV.U32 R7, RZ, RZ, R8 ;  /* 0x000000ffff077224 */ /* 0x000fe200078e0008 */
[----:B------:R-:W-:Y:S01]  /*11510*/  MOV R112, R115 ;  /* 0x0000007300707202 */ /* 0x000fe20000000f00 */
[----:B------:R-:W-:Y:S02]  /*11520*/  IMAD.MOV.U32 R9, RZ, RZ, R10 ;  /* 0x000000ffff097224 */ /* 0x000fe400078e000a */
[----:B------:R-:W-:-:S07]  /*11530*/  IMAD.MOV.U32 R178, RZ, RZ, R181 ;  /* 0x000000ffffb27224 */ /* 0x000fce00078e00b5 */
.L_x_39052:
[----:B------:R-:W-:Y:S05]  /*11540*/  BSYNC B1 ;  /* 0x0000000000017941 */ /* 0x000fea0003800000 */
.L_x_39050:
        /* <DEDUP_REMOVED lines=11> */
.L_x_39054:
[----:B------:R-:W-:Y:S01]  /*11600*/  IMAD.MOV.U32 R8, RZ, RZ, R7 ;  /* 0x000000ffff087224 */ /* 0x000fe200078e0007 */
[----:B------:R-:W-:Y:S01]  /*11610*/  MOV R115, R114 ;  /* 0x0000007200737202 */ /* 0x000fe20000000f00 */
[----:B------:R-:W-:Y:S02]  /*11620*/  IMAD.MOV.U32 R10, RZ, RZ, R9 ;  /* 0x000000ffff0a7224 */ /* 0x000fe400078e0009 */
[----:B------:R-:W-:-:S07]  /*11630*/  IMAD.MOV.U32 R181, RZ, RZ, R180 ;  /* 0x000000ffffb57224 */ /* 0x000fce00078e00b4 */
.L_x_39055:
[----:B------:R-:W-:Y:S05]  /*11640*/  BSYNC B1 ;  /* 0x0000000000017941 */ /* 0x000fea0003800000 */
.L_x_39053:
        /* <DEDUP_REMOVED lines=11> */
.L_x_39057:
[----:B------:R-:W-:Y:S01]  /*11700*/  IMAD.MOV.U32 R7, RZ, RZ, R8 ;  /* 0x000000ffff077224 */ /* 0x000fe200078e0008 */
[----:B------:R-:W-:Y:S01]  /*11710*/  MOV R114, R117 ;  /* 0x0000007500727202 */ /* 0x000fe20000000f00 */
[----:B------:R-:W-:Y:S02]  /*11720*/  IMAD.MOV.U32 R9, RZ, RZ, R10 ;  /* 0x000000ffff097224 */ /* 0x000fe400078e000a */
[----:B------:R-:W-:-:S07]  /*11730*/  IMAD.MOV.U32 R180, RZ, RZ, R183 ;  /* 0x000000ffffb47224 */ /* 0x000fce00078e00b7 */
.L_x_39058:
[----:B------:R-:W-:Y:S05]  /*11740*/  BSYNC B1 ;  /* 0x0000000000017941 */ /* 0x000fea0003800000 */
.L_x_39056:
        /* <DEDUP_REMOVED lines=11> */
.L_x_39060:
[----:B------:R-:W-:Y:S01]  /*11800*/  IMAD.MOV.U32 R8, RZ, RZ, R7 ;  /* 0x000000ffff087224 */ /* 0x000fe200078e0007 */
[----:B------:R-:W-:Y:S01]  /*11810*/  MOV R117, R116 ;  /* 0x0000007400757202 */ /* 0x000fe20000000f00 */
[----:B------:R-:W-:Y:S02]  /*11820*/  IMAD.MOV.U32 R10, RZ, RZ, R9 ;  /* 0x000000ffff0a7224 */ /* 0x000fe400078e0009 */
[----:B------:R-:W-:-:S07]  /*11830*/  IMAD.MOV.U32 R183, RZ, RZ, R182 ;  /* 0x000000ffffb77224 */ /* 0x000fce00078e00b6 */
.L_x_39061:
[----:B------:R-:W-:Y:S05]  /*11840*/  BSYNC B1 ;  /* 0x0000000000017941 */ /* 0x000fea0003800000 */
.L_x_39059:
        /* <DEDUP_REMOVED lines=11> */
.L_x_39063:
[----:B------:R-:W-:Y:S01]  /*11900*/  IMAD.MOV.U32 R7, RZ, RZ, R8 ;  /* 0x000000ffff077224 */ /* 0x000fe200078e0008 */
[----:B------:R-:W-:Y:S01]  /*11910*/  MOV R116, R119 ;  /* 0x0000007700747202 */ /* 0x000fe20000000f00 */
[----:B------:R-:W-:Y:S02]  /*11920*/  IMAD.MOV.U32 R9, RZ, RZ, R10 ;  /* 0x000000ffff097224 */ /* 0x000fe400078e000a */
[----:B------:R-:W-:-:S07]  /*11930*/  IMAD.MOV.U32 R182, RZ, RZ, R185 ;  /* 0x000000ffffb67224 */ /* 0x000fce00078e00b9 */
.L_x_39064:
[----:B------:R-:W-:Y:S05]  /*11940*/  BSYNC B1 ;  /* 0x0000000000017941 */ /* 0x000fea0003800000 */
.L_x_39062:
        /* <DEDUP_REMOVED lines=11> */
.L_x_39066:
[----:B------:R-:W-:Y:S01]  /*11a00*/  IMAD.MOV.U32 R8, RZ, RZ, R7 ;  /* 0x000000ffff087224 */ /* 0x000fe200078e0007 */
[----:B------:R-:W-:Y:S01]  /*11a10*/  MOV R119, R118 ;  /* 0x0000007600777202 */ /* 0x000fe20000000f00 */
[----:B------:R-:W-:Y:S02]  /*11a20*/  IMAD.MOV.U32 R10, RZ, RZ, R9 ;  /* 0x000000ffff0a7224 */ /* 0x000fe400078e0009 */
[----:B------:R-:W-:-:S07]  /*11a30*/  IMAD.MOV.U32 R185, RZ, RZ, R184 ;  /* 0x000000ffffb97224 */ /* 0x000fce00078e00b8 */
.L_x_39067:
[----:B------:R-:W-:Y:S05]  /*11a40*/  BSYNC B1 ;  /* 0x0000000000017941 */ /* 0x000fea0003800000 */
.L_x_39065:
        /* <DEDUP_REMOVED lines=11> */
.L_x_39069:
[----:B------:R-:W-:Y:S01]  /*11b00*/  IMAD.MOV.U32 R7, RZ, RZ, R8 ;  /* 0x000000ffff077224 */ /* 0x000fe200078e0008 */
[----:B------:R-:W-:Y:S01]  /*11b10*/  MOV R118, R121 ;  /* 0x0000007900767202 */ /* 0x000fe20000000f00 */
[----:B------:R-:W-:Y:S02]  /*11b20*/  IMAD.MOV.U32 R9, RZ, RZ, R10 ;  /* 0x000000ffff097224 */ /* 0x000fe400078e000a */
[----:B------:R-:W-:-:S07]  /*11b30*/  IMAD.MOV.U32 R184, RZ, RZ, R187 ;  /* 0x000000ffffb87224 */ /* 0x000fce00078e00bb */
.L_x_39070:
[----:B------:R-:W-:Y:S05]  /*11b40*/  BSYNC B1 ;  /* 0x0000000000017941 */ /* 0x000fea0003800000 */
.L_x_39068:
        /* <DEDUP_REMOVED lines=11> */
.L_x_39072:
[----:B------:R-:W-:Y:S01]  /*11c00*/  IMAD.MOV.U32 R8, RZ, RZ, R7 ;  /* 0x000000ffff087224 */ /* 0x000fe200078e0007 */
[----:B------:R-:W-:Y:S01]  /*11c10*/  MOV R121, R120 ;  /* 0x0000007800797202 */ /* 0x000fe20000000f00 */
[----:B------:R-:W-:Y:S02]  /*11c20*/  IMAD.MOV.U32 R10, RZ, RZ, R9 ;  /* 0x000000ffff0a7224 */ /* 0x000fe400078e0009 */
[----:B------:R-:W-:-:S07]  /*11c30*/  IMAD.MOV.U32 R187, RZ, RZ, R186 ;  /* 0x000000ffffbb7224 */ /* 0x000fce00078e00ba */
.L_x_39073:
[----:B------:R-:W-:Y:S05]  /*11c40*/  BSYNC B1 ;  /* 0x0000000000017941 */ /* 0x000fea0003800000 */
.L_x_39071:
        /* <DEDUP_REMOVED lines=11> */
.L_x_39075:
[----:B------:R-:W-:Y:S01]  /*11d00*/  IMAD.MOV.U32 R7, RZ, RZ, R8 ;  /* 0x000000ffff077224 */ /* 0x000fe200078e0008 */
[----:B------:R-:W-:Y:S01]  /*11d10*/  MOV R120, R123 ;  /* 0x0000007b00787202 */ /* 0x000fe20000000f00 */
[----:B------:R-:W-:Y:S02]  /*11d20*/  IMAD.MOV.U32 R9, RZ, RZ, R10 ;  /* 0x000000ffff097224 */ /* 0x000fe400078e000a */
[----:B------:R-:W-:-:S07]  /*11d30*/  IMAD.MOV.U32 R186, RZ, RZ, R189 ;  /* 0x000000ffffba7224 */ /* 0x000fce00078e00bd */
.L_x_39076:
[----:B------:R-:W-:Y:S05]  /*11d40*/  BSYNC B1 ;  /* 0x0000000000017941 */ /* 0x000fea0003800000 */
.L_x_39074:
        /* <DEDUP_REMOVED lines=11> */
.L_x_39078:
[----:B------:R-:W-:Y:S01]  /*11e00*/  IMAD.MOV.U32 R8, RZ, RZ, R7 ;  /* 0x000000ffff087224 */ /* 0x000fe200078e0007 */
[----:B------:R-:W-:Y:S01]  /*11e10*/  MOV R123, R122 ;  /* 0x0000007a007b7202 */ /* 0x000fe20000000f00 */
[----:B------:R-:W-:Y:S02]  /*11e20*/  IMAD.MOV.U32 R10, RZ, RZ, R9 ;  /* 0x000000ffff0a7224 */ /* 0x000fe400078e0009 */
[----:B------:R-:W-:-:S07]  /*11e30*/  IMAD.MOV.U32 R189, RZ, RZ, R188 ;  /* 0x000000ffffbd7224 */ /* 0x000fce00078e00bc */
.L_x_39079:
[----:B------:R-:W-:Y:S05]  /*11e40*/  BSYNC B1 ;  /* 0x0000000000017941 */ /* 0x000fea0003800000 */
.L_x_39077:
        /* <DEDUP_REMOVED lines=11> */
.L_x_39081:
[----:B------:R-:W-:Y:S01]  /*11f00*/  IMAD.MOV.U32 R7, RZ, RZ, R8 ;  /* 0x000000ffff077224 */ /* 0x000fe200078e0008 */
[----:B------:R-:W-:Y:S01]  /*11f10*/  MOV R122, R125 ;  /* 0x0000007d007a7202 */ /* 0x000fe20000000f00 */
[----:B------:R-:W-:Y:S02]  /*11f20*/  IMAD.MOV.U32 R9, RZ, RZ, R10 ;  /* 0x000000ffff097224 */ /* 0x000fe400078e000a */
[----:B------:R-:W-:-:S07]  /*11f30*/  IMAD.MOV.U32 R188, RZ, RZ, R191 ;  /* 0x000000ffffbc7224 */ /* 0x000fce00078e00bf */
.L_x_39082:
[----:B------:R-:W-:Y:S05]  /*11f40*/  BSYNC B1 ;  /* 0x0000000000017941 */ /* 0x000fea0003800000 */
.L_x_39080:
        /* <DEDUP_REMOVED lines=11> */
.L_x_39084:
[----:B------:R-:W-:Y:S01]  /*12000*/  IMAD.MOV.U32 R8, RZ, RZ, R7 ;  /* 0x000000ffff087224 */ /* 0x000fe200078e0007 */
[----:B------:R-:W-:Y:S01]  /*12010*/  MOV R125, R124 ;  /* 0x0000007c007d7202 */ /* 0x000fe20000000f00 */
[----:B------:R-:W-:Y:S02]  /*12020*/  IMAD.MOV.U32 R10, RZ, RZ, R9 ;  /* 0x000000ffff0a7224 */ /* 0x000fe400078e0009 */
[----:B------:R-:W-:-:S07]  /*12030*/  IMAD.MOV.U32 R191, RZ, RZ, R190 ;  /* 0x000000ffffbf7224 */ /* 0x000fce00078e00be */
.L_x_39085:
[----:B------:R-:W-:Y:S05]  /*12040*/  BSYNC B1 ;  /* 0x0000000000017941 */ /* 0x000fea0003800000 */
.L_x_39083:
        /* <DEDUP_REMOVED lines=11> */
.L_x_39087:
[----:B------:R-:W-:Y:S01]  /*12100*/  IMAD.MOV.U32 R7, RZ, RZ, R8 ;  /* 0x000000ffff077224 */ /* 0x000fe200078e0008 */
[----:B------:R-:W-:Y:S01]  /*12110*/  MOV R124, R127 ;  /* 0x0000007f007c7202 */ /* 0x000fe20000000f00 */
[----:B------:R-:W-:Y:S02]  /*12120*/  IMAD.MOV.U32 R9, RZ, RZ, R10 ;  /* 0x000000ffff097224 */ /* 0x000fe400078e000a */
[----:B------:R-:W-:-:S07]  /*12130*/  IMAD.MOV.U32 R190, RZ, RZ, R193 ;  /* 0x000000ffffbe7224 */ /* 0x000fce00078e00c1 */
.L_x_39088:
[----:B------:R-:W-:Y:S05]  /*12140*/  BSYNC B1 ;  /* 0x0000000000017941 */ /* 0x000fea0003800000 */
.L_x_39086:
        /* <DEDUP_REMOVED lines=11> */
.L_x_39090:
[----:B------:R-:W-:Y:S01]  /*12200*/  IMAD.MOV.U32 R8, RZ, RZ, R7 ;  /* 0x000000ffff087224 */ /* 0x000fe200078e0007 */
[----:B------:R-:W-:Y:S01]  /*12210*/  MOV R127, R126 ;  /* 0x0000007e007f7202 */ /* 0x000fe20000000f00 */
[----:B------:R-:W-:Y:S02]  /*12220*/  IMAD.MOV.U32 R10, RZ, RZ, R9 ;  /* 0x000000ffff0a7224 */ /* 0x000fe400078e0009 */
[----:B------:R-:W-:-:S07]  /*12230*/  IMAD.MOV.U32 R193, RZ, RZ, R192 ;  /* 0x000000ffffc17224 */ /* 0x000fce00078e00c0 */
.L_x_39091:
[----:B------:R-:W-:Y:S05]  /*12240*/  BSYNC B1 ;  /* 0x0000000000017941 */ /* 0x000fea0003800000 */
.L_x_39089:
        /* <DEDUP_REMOVED lines=11> */
.L_x_39093:
[----:B------:R-:W-:Y:S01]  /*12300*/  IMAD.MOV.U32 R7, RZ, RZ, R8 ;  /* 0x000000ffff077224 */ /* 0x000fe200078e0008 */
[----:B------:R-:W-:Y:S01]  /*12310*/  MOV R126, R129 ;  /* 0x00000081007e7202 */ /* 0x000fe20000000f00 */
[----:B------:R-:W-:Y:S02]  /*12320*/  IMAD.MOV.U32 R9, RZ, RZ, R10 ;  /* 0x000000ffff097224 */ /* 0x000fe400078e000a */
[----:B------:R-:W-:-:S07]  /*12330*/  IMAD.MOV.U32 R192, RZ, RZ, R195 ;  /* 0x000000ffffc07224 */ /* 0x000fce00078e00c3 */
.L_x_39094:
[----:B------:R-:W-:Y:S05]  /*12340*/  BSYNC B1 ;  /* 0x0000000000017941 */ /* 0x000fea0003800000 */
.L_x_39092:
        /* <DEDUP_REMOVED lines=11> */
.L_x_39096:
[----:B------:R-:W-:Y:S01]  /*12400*/  IMAD.MOV.U32 R8, RZ, RZ, R7 ;  /* 0x000000ffff087224 */ /* 0x000fe200078e0007 */
[----:B------:R-:W-:Y:S01]  /*12410*/  MOV R129, R128 ;  /* 0x0000008000817202 */ /* 0x000fe20000000f00 */
[----:B------:R-:W-:Y:S02]  /*12420*/  IMAD.MOV.U32 R10, RZ, RZ, R9 ;  /* 0x000000ffff0a7224 */ /* 0x000fe400078e0009 */
[----:B------:R-:W-:-:S07]  /*12430*/  IMAD.MOV.U32 R195, RZ, RZ, R194 ;  /* 0x000000ffffc37224 */ /* 0x000fce00078e00c2 */
.L_x_39097:
[----:B------:R-:W-:Y:S05]  /*12440*/  BSYNC B1 ;  /* 0x0000000000017941 */ /* 0x000fea0003800000 */
.L_x_39095:
        /* <DEDUP_REMOVED lines=11> */
.L_x_39099:
[----:B------:R-:W-:Y:S01]  /*12500*/  IMAD.MOV.U32 R7, RZ, RZ, R8 ;  /* 0x000000ffff077224 */ /* 0x000fe200078e0008 */
[----:B------:R-:W-:Y:S01]  /*12510*/  MOV R128, R131 ;  /* 0x0000008300807202 */ /* 0x000fe20000000f00 */
[----:B------:R-:W-:Y:S02]  /*12520*/  IMAD.MOV.U32 R9, RZ, RZ, R10 ;  /* 0x000000ffff097224 */ /* 0x000fe400078e000a */
[----:B------:R-:W-:-:S07]  /*12530*/  IMAD.MOV.U32 R194, RZ, RZ, R197 ;  /* 0x000000ffffc27224 */ /* 0x000fce00078e00c5 */
.L_x_39100:
[----:B------:R-:W-:Y:S05]  /*12540*/  BSYNC B1 ;  /* 0x0000000000017941 */ /* 0x000fea0003800000 */
.L_x_39098:
        /* <DEDUP_REMOVED lines=11> */
.L_x_39102:
[----:B------:R-:W-:Y:S01]  /*12600*/  IMAD.MOV.U32 R8, RZ, RZ, R7 ;  /* 0x000000ffff087224 */ /* 0x000fe200078e0007 */
[----:B------:R-:W-:Y:S01]  /*12610*/  MOV R131, R130 ;  /* 0x0000008200837202 */ /* 0x000fe20000000f00 */
[----:B------:R-:W-:Y:S02]  /*12620*/  IMAD.MOV.U32 R10, RZ, RZ, R9 ;  /* 0x000000ffff0a7224 */ /* 0x000fe400078e0009 */
[----:B------:R-:W-:-:S07]  /*12630*/  IMAD.MOV.U32 R197, RZ, RZ, R196 ;  /* 0x000000ffffc57224 */ /* 0x000fce00078e00c4 */
.L_x_39103:
[----:B------:R-:W-:Y:S05]  /*12640*/  BSYNC B1 ;  /* 0x0000000000017941 */ /* 0x000fea0003800000 */
.L_x_39101:
        /* <DEDUP_REMOVED lines=11> */
.L_x_39105:
[----:B------:R-:W-:Y:S01]  /*12700*/  IMAD.MOV.U32 R7, RZ, RZ, R8 ;  /* 0x000000ffff077224 */ /* 0x000fe200078e0008 */
[----:B------:R-:W-:Y:S01]  /*12710*/  MOV R130, R133 ;  /* 0x0000008500827202 */ /* 0x000fe20000000f00 */
[----:B------:R-:W-:Y:S02]  /*12720*/  IMAD.MOV.U32 R9, RZ, RZ, R10 ;  /* 0x000000ffff097224 */ /* 0x000fe400078e000a */
[----:B------:R-:W-:-:S07]  /*12730*/  IMAD.MOV.U32 R196, RZ, RZ, R199 ;  /* 0x000000ffffc47224 */ /* 0x000fce00078e00c7 */
.L_x_39106:
[----:B------:R-:W-:Y:S05]  /*12740*/  BSYNC B1 ;  /* 0x0000000000017941 */ /* 0x000fea0003800000 */
.L_x_39104:
        /* <DEDUP_REMOVED lines=11> */
.L_x_39108:
[----:B------:R-:W-:Y:S01]  /*12800*/  IMAD.MOV.U32 R8, RZ, RZ, R7 ;  /* 0x000000ffff087224 */ /* 0x000fe200078e0007 */
[----:B------:R-:W-:Y:S01]  /*12810*/  MOV R133, R132 ;  /* 0x0000008400857202 */ /* 0x000fe20000000f00 */
[----:B------:R-:W-:Y:S02]  /*12820*/  IMAD.MOV.U32 R10, RZ, RZ, R9 ;  /* 0x000000ffff0a7224 */ /* 0x000fe400078e0009 */
[----:B------:R-:W-:-:S07]  /*12830*/  IMAD.MOV.U32 R199, RZ, RZ, R198 ;  /* 0x000000ffffc77224 */ /* 0x000fce00078e00c6 */
.L_x_39109:
[----:B------:R-:W-:Y:S05]  /*12840*/  BSYNC B1 ;  /* 0x0000000000017941 */ /* 0x000fea0003800000 */
.L_x_39107:
        /* <DEDUP_REMOVED lines=11> */
.L_x_39111:
[----:B------:R-:W-:Y:S01]  /*12900*/  IMAD.MOV.U32 R7, RZ, RZ, R8 ;  /* 0x000000ffff077224 */ /* 0x000fe200078e0008 */
[----:B------:R-:W-:Y:S01]  /*12910*/  MOV R132, R135 ;  /* 0x0000008700847202 */ /* 0x000fe20000000f00 */
[----:B------:R-:W-:Y:S02]  /*12920*/  IMAD.MOV.U32 R9, RZ, RZ, R10 ;  /* 0x000000ffff097224 */ /* 0x000fe400078e000a */
[----:B------:R-:W-:-:S07]  /*12930*/  IMAD.MOV.U32 R198, RZ, RZ, R201 ;  /* 0x000000ffffc67224 */ /* 0x000fce00078e00c9 */
.L_x_39112:
[----:B------:R-:W-:Y:S05]  /*12940*/  BSYNC B1 ;  /* 0x0000000000017941 */ /* 0x000fea0003800000 */
.L_x_39110:
        /* <DEDUP_REMOVED lines=11> */
.L_x_39114:
[----:B------:R-:W-:Y:S01]  /*12a00*/  IMAD.MOV.U32 R8, RZ, RZ, R7 ;  /* 0x000000ffff087224 */ /* 0x000fe200078e0007 */
[----:B------:R-:W-:Y:S01]  /*12a10*/  MOV R135, R134 ;  /* 0x0000008600877202 */ /* 0x000fe20000000f00 */
[----:B------:R-:W-:Y:S02]  /*12a20*/  IMAD.MOV.U32 R10, RZ, RZ, R9 ;  /* 0x000000ffff0a7224 */ /* 0x000fe400078e0009 */
[----:B------:R-:W-:-:S07]  /*12a30*/  IMAD.MOV.U32 R201, RZ, RZ, R200 ;  /* 0x000000ffffc97224 */ /* 0x000fce00078e00c8 */
.L_x_39115:
[----:B------:R-:W-:Y:S05]  /*12a40*/  BSYNC B1 ;  /* 0x0000000000017941 */ /* 0x000fea0003800000 */
.L_x_39113:
        /* <DEDUP_REMOVED lines=11> */
.L_x_39117:
[----:B------:R-:W-:Y:S01]  /*12b00*/  IMAD.MOV.U32 R7, RZ, RZ, R8 ;  /* 0x000000ffff077224 */ /* 0x000fe200078e0008 */
[----:B------:R-:W-:Y:S01]  /*12b10*/  MOV R134, R137 ;  /* 0x0000008900867202 */ /* 0x000fe20000000f00 */
[----:B------:R-:W-:Y:S02]  /*12b20*/  IMAD.MOV.U32 R9, RZ, RZ, R10 ;  /* 0x000000ffff097224 */ /* 0x000fe400078e000a */
[----:B------:R-:W-:-:S07]  /*12b30*/  IMAD.MOV.U32 R200, RZ, RZ, R203 ;  /* 0x000000ffffc87224 */ /* 0x000fce00078e00cb */
.L_x_39118:
[----:B------:R-:W-:Y:S05]  /*12b40*/  BSYNC B1 ;  /* 0x0000000000017941 */ /* 0x000fea0003800000 */
.L_x_39116:
        /* <DEDUP_REMOVED lines=11> */
.L_x_39120:
[----:B------:R-:W-:Y:S01]  /*12c00*/  IMAD.MOV.U32 R8, RZ, RZ, R7 ;  /* 0x000000ffff087224 */ /* 0x000fe200078e0007 */
[----:B------:R-:W-:Y:S01]  /*12c10*/  MOV R137, R136 ;  /* 0x0000008800897202 */ /* 0x000fe20000000f00 */
[----:B------:R-:W-:Y:S02]  /*12c20*/  IMAD.MOV.U32 R10, RZ, RZ, R9 ;  /* 0x000000ffff0a7224 */ /* 0x000fe400078e0009 */
[----:B------:R-:W-:-:S07]  /*12c30*/  IMAD.MOV.U32 R203, RZ, RZ, R202 ;  /* 0x000000ffffcb7224 */ /* 0x000fce00078e00ca */
.L_x_39121:
[----:B------:R-:W-:Y:S05]  /*12c40*/  BSYNC B1 ;  /* 0x0000000000017941 */ /* 0x000fea0003800000 */
.L_x_39119:
        /* <DEDUP_REMOVED lines=11> */
.L_x_39123:
[----:B------:R-:W-:Y:S01]  /*12d00*/  IMAD.MOV.U32 R7, RZ, RZ, R8 ;  /* 0x000000ffff077224 */ /* 0x000fe200078e0008 */
[----:B------:R-:W-:Y:S01]  /*12d10*/  MOV R136, R139 ;  /* 0x0000008b00887202 */ /* 0x000fe20000000f00 */
[----:B------:R-:W-:Y:S02]  /*12d20*/  IMAD.MOV.U32 R9, RZ, RZ, R10 ;  /* 0x000000ffff097224 */ /* 0x000fe400078e000a */
[----:B------:R-:W-:-:S07]  /*12d30*/  IMAD.MOV.U32 R202, RZ, RZ, R205 ;  /* 0x000000ffffca7224 */ /* 0x000fce00078e00cd */
.L_x_39124:
[----:B------:R-:W-:Y:S05]  /*12d40*/  BSYNC B1 ;  /* 0x0000000000017941 */ /* 0x000fea0003800000 */
.L_x_39122:
        /* <DEDUP_REMOVED lines=11> */
.L_x_39126:
[----:B------:R-:W-:Y:S01]  /*12e00*/  IMAD.MOV.U32 R8, RZ, RZ, R7 ;  /* 0x000000ffff087224 */ /* 0x000fe200078e0007 */
[----:B------:R-:W-:Y:S01]  /*12e10*/  MOV R139, R138 ;  /* 0x0000008a008b7202 */ /* 0x000fe20000000f00 */
[----:B------:R-:W-:Y:S02]  /*12e20*/  IMAD.MOV.U32 R10, RZ, RZ, R9 ;  /* 0x000000ffff0a7224 */ /* 0x000fe400078e0009 */
[----:B------:R-:W-:-:S07]  /*12e30*/  IMAD.MOV.U32 R205, RZ, RZ, R204 ;  /* 0x000000ffffcd7224 */ /* 0x000fce00078e00cc */
.L_x_39127:
[----:B------:R-:W-:Y:S05]  /*12e40*/  BSYNC B1 ;  /* 0x0000000000017941 */ /* 0x000fea0003800000 */
.L_x_39125:
        /* <DEDUP_REMOVED lines=11> */
.L_x_39129:
[----:B------:R-:W-:Y:S01]  /*12f00*/  IMAD.MOV.U32 R7, RZ, RZ, R8 ;  /* 0x000000ffff077224 */ /* 0x000fe200078e0008 */
[----:B------:R-:W-:Y:S01]  /*12f10*/  MOV R138, R141 ;  /* 0x0000008d008a7202 */ /* 0x000fe20000000f00 */
[----:B------:R-:W-:Y:S02]  /*12f20*/  IMAD.MOV.U32 R9, RZ, RZ, R10 ;  /* 0x000000ffff097224 */ /* 0x000fe400078e000a */
[----:B------:R-:W-:-:S07]  /*12f30*/  IMAD.MOV.U32 R204, RZ, RZ, R207 ;  /* 0x000000ffffcc7224 */ /* 0x000fce00078e00cf */
.L_x_39130:
[----:B------:R-:W-:Y:S05]  /*12f40*/  BSYNC B1 ;  /* 0x0000000000017941 */ /* 0x000fea0003800000 */
.L_x_39128:
        /* <DEDUP_REMOVED lines=11> */
.L_x_39132:
[----:B------:R-:W-:Y:S01]  /*13000*/  IMAD.MOV.U32 R8, RZ, RZ, R7 ;  /* 0x000000ffff087224 */ /* 0x000fe200078e0007 */
[----:B------:R-:W-:Y:S01]  /*13010*/  MOV R141, R140 ;  /* 0x0000008c008d7202 */ /* 0x000fe20000000f00 */
[----:B------:R-:W-:Y:S02]  /*13020*/  IMAD.MOV.U32 R10, RZ, RZ, R9 ;  /* 0x000000ffff0a7224 */ /* 0x000fe400078e0009 */
[----:B------:R-:W-:-:S07]  /*13030*/  IMAD.MOV.U32 R207, RZ, RZ, R206 ;  /* 0x000000ffffcf7224 */ /* 0x000fce00078e00ce */
.L_x_39133:
[----:B------:R-:W-:Y:S05]  /*13040*/  BSYNC B1 ;  /* 0x0000000000017941 */ /* 0x000fea0003800000 */
.L_x_39131:
        /* <DEDUP_REMOVED lines=11> */
.L_x_39135:
[----:B------:R-:W-:Y:S01]  /*13100*/  IMAD.MOV.U32 R7, RZ, RZ, R8 ;  /* 0x000000ffff077224 */ /* 0x000fe200078e0008 */
[----:B------:R-:W-:Y:S01]  /*13110*/  MOV R140, R143 ;  /* 0x0000008f008c7202 */ /* 0x000fe20000000f00 */
[----:B------:R-:W-:Y:S02]  /*13120*/  IMAD.MOV.U32 R9, RZ, RZ, R10 ;  /* 0x000000ffff097224 */ /* 0x000fe400078e000a */
[----:B------:R-:W-:-:S07]  /*13130*/  IMAD.MOV.U32 R206, RZ, RZ, R209 ;  /* 0x000000ffffce7224 */ /* 0x000fce00078e00d1 */
.L_x_39136:
[----:B------:R-:W-:Y:S05]  /*13140*/  BSYNC B1 ;  /* 0x0000000000017941 */ /* 0x000fea0003800000 */
.L_x_39134:
        /* <DEDUP_REMOVED lines=11> */
.L_x_39138:
[----:B------:R-:W-:Y:S01]  /*13200*/  IMAD.MOV.U32 R8, RZ, RZ, R7 ;  /* 0x000000ffff087224 */ /* 0x000fe200078e0007 */
[----:B------:R-:W-:Y:S01]  /*13210*/  MOV R143, R142 ;  /* 0x0000008e008f7202 */ /* 0x000fe20000000f00 */
[----:B------:R-:W-:Y:S02]  /*13220*/  IMAD.MOV.U32 R10, RZ, RZ, R9 ;  /* 0x000000ffff0a7224 */ /* 0x000fe400078e0009 */
[----:B------:R-:W-:-:S07]  /*13230*/  IMAD.MOV.U32 R209, RZ, RZ, R208 ;  /* 0x000000ffffd17224 */ /* 0x000fce00078e00d0 */
.L_x_39139:
[----:B------:R-:W-:Y:S05]  /*13240*/  BSYNC B1 ;  /* 0x0000000000017941 */ /* 0x000fea0003800000 */
.L_x_39137:
        /* <DEDUP_REMOVED lines=11> */
.L_x_39141:
[----:B------:R-:W-:Y:S01]  /*13300*/  IMAD.MOV.U32 R7, RZ, RZ, R8 ;  /* 0x000000ffff077224 */ /* 0x000fe200078e0008 */
[----:B------:R-:W-:Y:S01]  /*13310*/  MOV R142, R145 ;  /* 0x00000091008e7202 */ /* 0x000fe20000000f00 */
[----:B------:R-:W-:Y:S02]  /*13320*/  IMAD.MOV.U32 R9, RZ, RZ, R10 ;  /* 0x000000ffff097224 */ /* 0x000fe400078e000a */
[----:B------:R-:W-:-:S07]  /*13330*/  IMAD.MOV.U32 R208, RZ, RZ, R211 ;  /* 0x000000ffffd07224 */ /* 0x000fce00078e00d3 */
.L_x_39142:
[----:B------:R-:W-:Y:S05]  /*13340*/  BSYNC B1 ;  /* 0x0000000000017941 */ /* 0x000fea0003800000 */
.L_x_39140:
        /* <DEDUP_REMOVED lines=11> */
.L_x_39144:
[----:B------:R-:W-:Y:S01]  /*13400*/  IMAD.MOV.U32 R211, RZ, RZ, R210 ;  /* 0x000000ffffd37224 */ /* 0x000fe200078e00d2 */
[----:B------:R-:W-:Y:S01]  /*13410*/  MOV R145, R144 ;  /* 0x0000009000917202 */ /* 0x000fe20000000f00 */
[----:B------:R-:W-:Y:S02]  /*13420*/  IMAD.MOV.U32 R8, RZ, RZ, R7 ;  /* 0x000000ffff087224 */ /* 0x000fe400078e0007 */
[----:B------:R-:W-:Y:S02]  /*13430*/  IMAD.MOV.U32 R10, RZ, RZ, R9 ;  /* 0x000000ffff0a7224 */ /* 0x000fe400078e0009 */
[----:B------:R-:W-:Y:S02]  /*13440*/  IMAD.MOV.U32 R210, RZ, RZ, R7 ;  /* 0x000000ffffd27224 */ /* 0x000fe400078e0007 */
[----:B------:R-:W-:-:S07]  /*13450*/  IMAD.MOV.U32 R144, RZ, RZ, R9 ;  /* 0x000000ffff907224 */ /* 0x000fce00078e0009 */
.L_x_39145:
[----:B------:R-:W-:Y:S05]  /*13460*/  BSYNC B1 ;  /* 0x0000000000017941 */ /* 0x000fea0003800000 */
.L_x_39143:
[----:B------:R-:W-:Y:S01]  /*13470*/  VIADD R4, R4, 0x4 ;  /* 0x0000000404047836 */ /* 0x000fe20000000000 */
[----:B------:R-:W-:Y:S06]  /*13480*/  @P1 BRA `(.L_x_39146) ;  /* 0xffffffc0000c1947 */ /* 0x000fec000383ffff */
[----:B------:R-:W-:Y:S01]  /*13490*/  FADD.FTZ R147, R147, R6 ;  /* 0x0000000693937221 */ /* 0x000fe20000010000 */
[----:B------:R-:W-:Y:S01]  /*134a0*/  MOV R146, R0 ;  /* 0x0000000000927202 */ /* 0x000fe20000000f00 */
[----:B------:R-:W-:Y:S02]  /*134b0*/  IMAD.MOV.U32 R210, RZ, RZ, R8 ;  /* 0x000000ffffd27224 */ /* 0x000fe400078e0008 */
[----:B------:R-:W-:-:S07]  /*134c0*/  IMAD.MOV.U32 R144, RZ, RZ, R10 ;  /* 0x000000ffff907224 */ /* 0x000fce00078e000a */
.L_x_38956:
[----:B------:R-:W-:Y:S05]  /*134d0*/  BSYNC B0 ;  /* 0x0000000000007941 */ /* 0x000fea0003800000 */
.L_x_38955:
        /* <DEDUP_REMOVED lines=201> */
[----:B0-----:R-:W-:Y:S02]  /*14170*/  IADD3 R4, R220, -UR4, RZ ;  /* 0x80000004dc047c10 */ /* 0x001fe4000fffe0ff */
        /* <DEDUP_REMOVED lines=9> */
.L_x_39338:
        /* <DEDUP_REMOVED lines=20> */
.L_x_39150:
[----:B------:R-:W-:Y:S01]  /*14350*/  IMAD.MOV.U32 R8, RZ, RZ, R149 ;  /* 0x000000ffff087224 */ /* 0x000fe200078e0095 */
[----:B------:R-:W-:Y:S01]  /*14360*/  MOV R149, R148 ;  /* 0x0000009400957202 */ /* 0x000fe20000000f00 */
[----:B------:R-:W-:Y:S02]  /*14370*/  IMAD.MOV.U32 R10, RZ, RZ, R219 ;  /* 0x000000ffff0a7224 */ /* 0x000fe400078e00db */
[----:B------:R-:W-:-:S07]  /*14380*/  IMAD.MOV.U32 R219, RZ, RZ, R218 ;  /* 0x000000ffffdb7224 */ /* 0x000fce00078e00da */
.L_x_39151:
[----:B------:R-:W-:Y:S05]  /*14390*/  BSYNC B1 ;  /* 0x0000000000017941 */ /* 0x000fea0003800000 */
.L_x_39149:
        /* <DEDUP_REMOVED lines=11> */
.L_x_39153:
[----:B------:R-:W-:Y:S01]  /*14450*/  IMAD.MOV.U32 R7, RZ, RZ, R8 ;  /* 0x000000ffff077224 */ /* 0x000fe200078e0008 */
[----:B------:R-:W-:Y:S01]  /*14460*/  MOV R148, R151 ;  /* 0x0000009700947202 */ /* 0x000fe20000000f00 */
[----:B------:R-:W-:Y:S02]  /*14470*/  IMAD.MOV.U32 R9, RZ, RZ, R10 ;  /* 0x000000ffff097224 */ /* 0x000fe400078e000a */
[----:B------:R-:W-:-:S07]  /*14480*/  IMAD.MOV.U32 R218, RZ, RZ, R217 ;  /* 0x000000ffffda7224 */ /* 0x000fce00078e00d9 */
.L_x_39154:
[----:B------:R-:W-:Y:S05]  /*14490*/  BSYNC B1 ;  /* 0x0000000000017941 */ /* 0x000fea0003800000 */
.L_x_39152:
        /* <DEDUP_REMOVED lines=11> */
.L_x_39156:
[----:B------:R-:W-:Y:S01]  /*14550*/  IMAD.MOV.U32 R8, RZ, RZ, R7 ;  /* 0x000000ffff087224 */ /* 0x000fe200078e0007 */
[----:B------:R-:W-:Y:S01]  /*14560*/  MOV R151, R150 ;  /* 0x0000009600977202 */ /* 0x000fe20000000f00 */
[----:B------:R-:W-:Y:S02]  /*14570*/  IMAD.MOV.U32 R10, RZ, RZ, R9 ;  /* 0x000000ffff0a7224 */ /* 0x000fe400078e0009 */
[----:B------:R-:W-:-:S07]  /*14580*/  IMAD.MOV.U32 R217, RZ, RZ, R216 ;  /* 0x000000ffffd97224 */ /* 0x000fce00078e00d8 */
.L_x_39157:
[----:B------:R-:W-:Y:S05]  /*14590*/  BSYNC B1 ;  /* 0x0000000000017941 */ /* 0x000fea0003800000 */
.L_x_39155:
        /* <DEDUP_REMOVED lines=11> */
.L_x_39159:
[----:B------:R-:W-:Y:S01]  /*14650*/  IMAD.MOV.U32 R7, RZ, RZ, R8 ;  /* 0x000000ffff077224 */ /* 0x000fe200078e0008 */
[----:B------:R-:W-:Y:S01]  /*14660*/  MOV R150, R153 ;  /* 0x0000009900967202 */ /* 0x000fe20000000f00 */
[----:B------:R-:W-:Y:S02]  /*14670*/  IMAD.MOV.U32 R9, RZ, RZ, R10 ;  /* 0x000000ffff097224 */ /* 0x000fe400078e000a */
[----:B------:R-:W-:-:S07]  /*14680*/  IMAD.MOV.U32 R216, RZ, RZ, R215 ;  /* 0x000000ffffd87224 */ /* 0x000fce00078e00d7 */
.L_x_39160:
[----:B------:R-:W-:Y:S05]  /*14690*/  BSYNC B1 ;  /* 0x0000000000017941 */ /* 0x000fea0003800000 */
.L_x_39158:
        /* <DEDUP_REMOVED lines=11> */
.L_x_39162:
[----:B------:R-:W-:Y:S01]  /*14750*/  IMAD.MOV.U32 R8, RZ, RZ, R7 ;  /* 0x000000ffff087224 */ /* 0x000fe200078e0007 */
[----:B------:R-:W-:Y:S01]  /*14760*/  MOV R153, R152 ;  /* 0x0000009800997202 */ /* 0x000fe20000000f00 */
[----:B------:R-:W-:Y:S02]  /*14770*/  IMAD.MOV.U32 R10, RZ, RZ, R9 ;  /* 0x000000ffff0a7224 */ /* 0x000fe400078e0009 */
[----:B------:R-:W-:-:S07]  /*14780*/  IMAD.MOV.U32 R215, RZ, RZ, R214 ;  /* 0x000000ffffd77224 */ /* 0x000fce00078e00d6 */
.L_x_39163:
[----:B------:R-:W-:Y:S05]  /*14790*/  BSYNC B1 ;  /* 0x0000000000017941 */ /* 0x000fea0003800000 */
.L_x_39161:
        /* <DEDUP_REMOVED lines=11> */
.L_x_39165:
[----:B------:R-:W-:Y:S01]  /*14850*/  IMAD.MOV.U32 R7, RZ, RZ, R8 ;  /* 0x000000ffff077224 */ /* 0x000fe200078e0008 */
[----:B------:R-:W-:Y:S01]  /*14860*/  MOV R152, R155 ;  /* 0x0000009b00987202 */ /* 0x000fe20000000f00 */
[----:B------:R-:W-:Y:S02]  /*14870*/  IMAD.MOV.U32 R9, RZ, RZ, R10 ;  /* 0x000000ffff097224 */ /* 0x000fe400078e000a */
[----:B------:R-:W-:-:S07]  /*14880*/  IMAD.MOV.U32 R214, RZ, RZ, R213 ;  /* 0x000000ffffd67224 */ /* 0x000fce00078e00d5 */
.L_x_39166:
[----:B------:R-:W-:Y:S05]  /*14890*/  BSYNC B1 ;  /* 0x0000000000017941 */ /* 0x000fea0003800000 */
.L_x_39164:
        /* <DEDUP_REMOVED lines=11> */
.L_x_39168:
[----:B------:R-:W-:Y:S01]  /*14950*/  IMAD.MOV.U32 R8, RZ, RZ, R7 ;  /* 0x000000ffff087224 */ /* 0x000fe200078e0007 */
[----:B------:R-:W-:Y:S01]  /*14960*/  MOV R155, R154 ;  /* 0x0000009a009b7202 */ /* 0x000fe20000000f00 */
[----:B------:R-:W-:Y:S02]  /*14970*/  IMAD.MOV.U32 R10, RZ, RZ, R9 ;  /* 0x000000ffff0a7224 */ /* 0x000fe400078e0009 */
[----:B------:R-:W-:-:S07]  /*14980*/  IMAD.MOV.U32 R213, RZ, RZ, R212 ;  /* 0x000000ffffd57224 */ /* 0x000fce00078e00d4 */
.L_x_39169:
[----:B------:R-:W-:Y:S05]  /*14990*/  BSYNC B1 ;  /* 0x0000000000017941 */ /* 0x000fea0003800000 */
.L_x_39167:
        /* <DEDUP_REMOVED lines=11> */
.L_x_39171:
[----:B------:R-:W-:Y:S01]  /*14a50*/  IMAD.MOV.U32 R7, RZ, RZ, R8 ;  /* 0x000000ffff077224 */ /* 0x000fe200078e0008 */
[----:B------:R-:W-:Y:S01]  /*14a60*/  MOV R154, R157 ;  /* 0x0000009d009a7202 */ /* 0x000fe20000000f00 */
[----:B------:R-:W-:Y:S02]  /*14a70*/  IMAD.MOV.U32 R9, RZ, RZ, R10 ;  /* 0x000000ffff097224 */ /* 0x000fe400078e000a */
[----:B------:R-:W-:-:S07]  /*14a80*/  IMAD.MOV.U32 R212, RZ, RZ, R3 ;  /* 0x000000ffffd47224 */ /* 0x000fce00078e0003 */
.L_x_39172:
[----:B------:R-:W-:Y:S05]  /*14a90*/  BSYNC B1 ;  /* 0x0000000000017941 */ /* 0x000fea0003800000 */
.L_x_39170:
        /* <DEDUP_REMOVED lines=11> */
.L_x_39174:
[----:B------:R-:W-:Y:S01]  /*14b50*/  IMAD.MOV.U32 R8, RZ, RZ, R7 ;  /* 0x000000ffff087224 */ /* 0x000fe200078e0007 */
[----:B------:R-:W-:Y:S01]  /*14b60*/  MOV R157, R156 ;  /* 0x0000009c009d7202 */ /* 0x000fe20000000f00 */
[----:B------:R-:W-:Y:S02]  /*14b70*/  IMAD.MOV.U32 R10, RZ, RZ, R9 ;  /* 0x000000ffff0a7224 */ /* 0x000fe400078e0009 */
[----:B------:R-:W-:-:S07]  /*14b80*/  IMAD.MOV.U32 R3, RZ, RZ, R2 ;  /* 0x000000ffff037224 */ /* 0x000fce00078e0002 */
.L_x_39175:
[----:B------:R-:W-:Y:S05]  /*14b90*/  BSYNC B1 ;  /* 0x0000000000017941 */ /* 0x000fea0003800000 */
.L_x_39173:
        /* <DEDUP_REMOVED lines=11> */
.L_x_39177:
[----:B------:R-:W-:Y:S01]  /*14c50*/  IMAD.MOV.U32 R7, RZ, RZ, R8 ;  /* 0x000000ffff077224 */ /* 0x000fe200078e0008 */
[----:B------:R-:W-:Y:S01]  /*14c60*/  MOV R156, R159 ;  /* 0x0000009f009c7202 */ /* 0x000fe20000000f00 */
[----:B------:R-:W-:Y:S02]  /*14c70*/  IMAD.MOV.U32 R9, RZ, RZ, R10 ;  /* 0x000000ffff097224 */ /* 0x000fe400078e000a */
[----:B------:R-:W-:-:S07]  /*14c80*/  IMAD.MOV.U32 R2, RZ, RZ, R93 ;  /* 0x000000ffff027224 */ /* 0x000fce00078e005d */
.L_x_39178:
[----:B------:R-:W-:Y:S05]  /*14c90*/  BSYNC B1 ;  /* 0x0000000000017941 */ /* 0x000fea0003800000 */
.L_x_39176:
        /* <DEDUP_REMOVED lines=11> */
.L_x_39180:
[----:B------:R-:W-:Y:S01]  /*14d50*/  IMAD.MOV.U32 R8, RZ, RZ, R7 ;  /* 0x000000ffff087224 */ /* 0x000fe200078e0007 */
[----:B------:R-:W-:Y:S01]  /*14d60*/  MOV R159, R158 ;  /* 0x0000009e009f7202 */ /* 0x000fe20000000f00 */
[----:B------:R-:W-:Y:S02]  /*14d70*/  IMAD.MOV.U32 R10, RZ, RZ, R9 ;  /* 0x000000ffff0a7224 */ /* 0x000fe400078e0009 */
[----:B------:R-:W-:-:S07]  /*14d80*/  IMAD.MOV.U32 R93, RZ, RZ, R92 ;  /* 0x000000ffff5d7224 */ /* 0x000fce00078e005c */
.L_x_39181:
[----:B------:R-:W-:Y:S05]  /*14d90*/  BSYNC B1 ;  /* 0x0000000000017941 */ /* 0x000fea0003800000 */
.L_x_39179:
        /* <DEDUP_REMOVED lines=11> */
.L_x_39183:
[----:B------:R-:W-:Y:S01]  /*14e50*/  IMAD.MOV.U32 R7, RZ, RZ, R8 ;  /* 0x000000ffff077224 */ /* 0x000fe200078e0008 */
[----:B------:R-:W-:Y:S01]  /*14e60*/  MOV R158, R161 ;  /* 0x000000a1009e7202 */ /* 0x000fe20000000f00 */
[----:B------:R-:W-:Y:S02]  /*14e70*/  IMAD.MOV.U32 R9, RZ, RZ, R10 ;  /* 0x000000ffff097224 */ /* 0x000fe400078e000a */
[----:B------:R-:W-:-:S07]  /*14e80*/  IMAD.MOV.U32 R92, RZ, RZ, R95 ;  /* 0x000000ffff5c7224 */ /* 0x000fce00078e005f */
.L_x_39184:
[----:B------:R-:W-:Y:S05]  /*14e90*/  BSYNC B1 ;  /* 0x0000000000017941 */ /* 0x000fea0003800000 */
.L_x_39182:
        /* <DEDUP_REMOVED lines=11> */
.L_x_39186:
[----:B------:R-:W-:Y:S01]  /*14f50*/  IMAD.MOV.U32 R8, RZ, RZ, R7 ;  /* 0x000000ffff087224 */ /* 0x000fe200078e0007 */
[----:B------:R-:W-:Y:S01]  /*14f60*/  MOV R161, R160 ;  /* 0x000000a000a17202 */ /* 0x000fe20000000f00 */
[----:B------:R-:W-:Y:S02]  /*14f70*/  IMAD.MOV.U32 R10, RZ, RZ, R9 ;  /* 0x000000ffff0a7224 */ /* 0x000fe400078e0009 */
[----:B------:R-:W-:-:S07]  /*14f80*/  IMAD.MOV.U32 R95, RZ, RZ, R94 ;  /* 0x000000ffff5f7224 */ /* 0x000fce00078e005e */
.L_x_39187:
[----:B------:R-:W-:Y:S05]  /*14f90*/  BSYNC B1 ;  /* 0x0000000000017941 */ /* 0x000fea0003800000 */
.L_x_39185:
        /* <DEDUP_REMOVED lines=11> */
.L_x_39189:
[----:B------:R-:W-:Y:S01]  /*15050*/  IMAD.MOV.U32 R7, RZ, RZ, R8 ;  /* 0x000000ffff077224 */ /* 0x000fe200078e0008 */
[----:B------:R-:W-:Y:S01]  /*15060*/  MOV R160, R163 ;  /* 0x000000a300a07202 */ /* 0x000fe20000000f00 */
[----:B------:R-:W-:Y:S02]  /*15070*/  IMAD.MOV.U32 R9, RZ, RZ, R10 ;  /* 0x000000ffff097224 */ /* 0x000fe400078e000a */
[----:B------:R-:W-:-:S07]  /*15080*/  IMAD.MOV.U32 R94, RZ, RZ, R97 ;  /* 0x000000ffff5e7224 */ /* 0x000fce00078e0061 */
.L_x_39190:
[----:B------:R-:W-:Y:S05]  /*15090*/  BSYNC B1 ;  /* 0x0000000000017941 */ /* 0x000fea0003800000 */
.L_x_39188:
        /* <DEDUP_REMOVED lines=11> */
.L_x_39192:
[----:B------:R-:W-:Y:S01]  /*15150*/  IMAD.MOV.U32 R8, RZ, RZ, R7 ;  /* 0x000000ffff087224 */ /* 0x000fe200078e0007 */
[----:B------:R-:W-:Y:S01]  /*15160*/  MOV R163, R162 ;  /* 0x000000a200a37202 */ /* 0x000fe20000000f00 */
[----:B------:R-:W-:Y:S02]  /*15170*/  IMAD.MOV.U32 R10, RZ, RZ, R9 ;  /* 0x000000ffff0a7224 */ /* 0x000fe400078e0009 */
[----:B------:R-:W-:-:S07]  /*15180*/  IMAD.MOV.U32 R97, RZ, RZ, R96 ;  /* 0x000000ffff617224 */ /* 0x000fce00078e0060 */
.L_x_39193:
[----:B------:R-:W-:Y:S05]  /*15190*/  BSYNC B1 ;  /* 0x0000000000017941 */ /* 0x000fea0003800000 */
.L_x_39191:
        /* <DEDUP_REMOVED lines=11> */
.L_x_39195:
[----:B------:R-:W-:Y:S01]  /*15250*/  IMAD.MOV.U32 R7, RZ, RZ, R8 ;  /* 0x000000ffff077224 */ /* 0x000fe200078e0008 */
[----:B------:R-:W-:Y:S01]  /*15260*/  MOV R162, R165 ;  /* 0x000000a500a27202 */ /* 0x000fe20000000f00 */
[----:B------:R-:W-:Y:S02]  /*15270*/  IMAD.MOV.U32 R9, RZ, RZ, R10 ;  /* 0x000000ffff097224 */ /* 0x000fe400078e000a */
[----:B------:R-:W-:-:S07]  /*15280*/  IMAD.MOV.U32 R96, RZ, RZ, R99 ;  /* 0x000000ffff607224 */ /* 0x000fce00078e0063 */
.L_x_39196:
[----:B------:R-:W-:Y:S05]  /*15290*/  BSYNC B1 ;  /* 0x0000000000017941 */ /* 0x000fea0003800000 */
.L_x_39194:
        /* <DEDUP_REMOVED lines=11> */
.L_x_39198:
[----:B------:R-:W-:Y:S01]  /*15350*/  IMAD.MOV.U32 R8, RZ, RZ, R7 ;  /* 0x000000ffff087224 */ /* 0x000fe200078e0007 */
[----:B------:R-:W-:Y:S01]  /*15360*/  MOV R165, R164 ;  /* 0x000000a400a57202 */ /* 0x000fe20000000f00 */
[----:B------:R-:W-:Y:S02]  /*15370*/  IMAD.MOV.U32 R10, RZ, RZ, R9 ;  /* 0x000000ffff0a7224 */ /* 0x000fe400078e0009 */
[----:B------:R-:W-:-:S07]  /*15380*/  IMAD.MOV.U32 R99, RZ, RZ, R98 ;  /* 0x000000ffff637224 */ /* 0x000fce00078e0062 */
.L_x_39199:
[----:B------:R-:W-:Y:S05]  /*15390*/  BSYNC B1 ;  /* 0x0000000000017941 */ /* 0x000fea0003800000 */
.L_x_39197:
        /* <DEDUP_REMOVED lines=11> */
.L_x_39201:
[----:B------:R-:W-:Y:S01]  /*15450*/  IMAD.MOV.U32 R7, RZ, RZ, R8 ;  /* 0x000000ffff077224 */ /* 0x000fe200078e0008 */
[----:B------:R-:W-:Y:S01]  /*15460*/  MOV R164, R167 ;  /* 0x000000a700a47202 */ /* 0x000fe20000000f00 */
[----:B------:R-:W-:Y:S02]  /*15470*/  IMAD.MOV.U32 R9, RZ, RZ, R10 ;  /* 0x000000ffff097224 */ /* 0x000fe400078e000a */
[----:B------:R-:W-:-:S07]  /*15480*/  IMAD.MOV.U32 R98, RZ, RZ, R101 ;  /* 0x000000ffff627224 */ /* 0x000fce00078e0065 */
.L_x_39202:
[----:B------:R-:W-:Y:S05]  /*15490*/  BSYNC B1 ;  /* 0x0000000000017941 */ /* 0x000fea0003800000 */
.L_x_39200:
        /* <DEDUP_REMOVED lines=11> */
.L_x_39204:
[----:B------:R-:W-:Y:S01]  /*15550*/  IMAD.MOV.U32 R8, RZ, RZ, R7 ;  /* 0x000000ffff087224 */ /* 0x000fe200078e0007 */
[----:B------:R-:W-:Y:S01]  /*15560*/  MOV R167, R166 ;  /* 0x000000a600a77202 */ /* 0x000fe20000000f00 */
[----:B------:R-:W-:Y:S02]  /*15570*/  IMAD.MOV.U32 R10, RZ, RZ, R9 ;  /* 0x000000ffff0a7224 */ /* 0x000fe400078e0009 */
[----:B------:R-:W-:-:S07]  /*15580*/  IMAD.MOV.U32 R101, RZ, RZ, R100 ;  /* 0x000000ffff657224 */ /* 0x000fce00078e0064 */
.L_x_39205:
[----:B------:R-:W-:Y:S05]  /*15590*/  BSYNC B1 ;  /* 0x0000000000017941 */ /* 0x000fea0003800000 */
.L_x_39203:
        /* <DEDUP_REMOVED lines=11> */
.L_x_39207:
[----:B------:R-:W-:Y:S01]  /*15650*/  IMAD.MOV.U32 R7, RZ, RZ, R8 ;  /* 0x000000ffff077224 */ /* 0x000fe200078e0008 */
[----:B------:R-:W-:Y:S01]  /*15660*/  MOV R166, R169 ;  /* 0x000000a900a67202 */ /* 0x000fe20000000f00 */
[----:B------:R-:W-:Y:S02]  /*15670*/  IMAD.MOV.U32 R9, RZ, RZ, R10 ;  /* 0x000000ffff097224 */ /* 0x000fe400078e000a */
[----:B------:R-:W-:-:S07]  /*15680*/  IMAD.MOV.U32 R100, RZ, RZ, R103 ;  /* 0x000000ffff647224 */ /* 0x000fce00078e0067 */
.L_x_39208:
[----:B------:R-:W-:Y:S05]  /*15690*/  BSYNC B1 ;  /* 0x0000000000017941 */ /* 0x000fea0003800000 */
.L_x_39206:
        /* <DEDUP_REMOVED lines=11> */
.L_x_39210:
[----:B------:R-:W-:Y:S01]  /*15750*/  IMAD.MOV.U32 R8, RZ, RZ, R7 ;  /* 0x000000ffff087224 */ /* 0x000fe200078e0007 */
[----:B------:R-:W-:Y:S01]  /*15760*/  MOV R169, R168 ;  /* 0x000000a800a97202 */ /* 0x000fe20000000f00 */
[----:B------:R-:W-:Y:S02]  /*15770*/  IMAD.MOV.U32 R10, RZ, RZ, R9 ;  /* 0x000000ffff0a7224 */ /* 0x000fe400078e0009 */
[----:B------:R-:W-:-:S07]  /*15780*/  IMAD.MOV.U32 R103, RZ, RZ, R102 ;  /* 0x000000ffff677224 */ /* 0x000fce00078e0066 */
.L_x_39211:
[----:B------:R-:W-:Y:S05]  /*15790*/  BSYNC B1 ;  /* 0x0000000000017941 */ /* 0x000fea0003800000 */
.L_x_39209:
        /* <DEDUP_REMOVED lines=11> */
.L_x_39213:
[----:B------:R-:W-:Y:S01]  /*15850*/  IMAD.MOV.U32 R7, RZ, RZ, R8 ;  /* 0x000000ffff077224 */ /* 0x000fe200078e0008 */
[----:B------:R-:W-:Y:S01]  /*15860*/  MOV R168, R171 ;  /* 0x000000ab00a87202 */ /* 0x000fe20000000f00 */
[----:B------:R-:W-:Y:S02]  /*15870*/  IMAD.MOV.U32 R9, RZ, RZ, R10 ;  /* 0x000000ffff097224 */ /* 0x000fe400078e000a */
[----:B------:R-:W-:-:S07]  /*15880*/  IMAD.MOV.U32 R102, RZ, RZ, R105 ;  /* 0x000000ffff667224 */ /* 0x000fce00078e0069 */
.L_x_39214:
[----:B------:R-:W-:Y:S05]  /*15890*/  BSYNC B1 ;  /* 0x0000000000017941 */ /* 0x000fea0003800000 */
.L_x_39212:
        /* <DEDUP_REMOVED lines=11> */
.L_x_39216:
[----:B------:R-:W-:Y:S01]  /*15950*/  IMAD.MOV.U32 R8, RZ, RZ, R7 ;  /* 0x000000ffff087224 */ /* 0x000fe200078e0007 */
[----:B------:R-:W-:Y:S01]  /*15960*/  MOV R171, R170 ;  /* 0x000000aa00ab7202 */ /* 0x000fe20000000f00 */
[----:B------:R-:W-:Y:S02]  /*15970*/  IMAD.MOV.U32 R10, RZ, RZ, R9 ;  /* 0x000000ffff0a7224 */ /* 0x000fe400078e0009 */
[----:B------:R-:W-:-:S07]  /*15980*/  IMAD.MOV.U32 R105, RZ, RZ, R104 ;  /* 0x000000ffff697224 */ /* 0x000fce00078e0068 */
.L_x_39217:
[----:B------:R-:W-:Y:S05]  /*15990*/  BSYNC B1 ;  /* 0x0000000000017941 */ /* 0x000fea0003800000 */
.L_x_39215:
        /* <DEDUP_REMOVED lines=11> */
.L_x_39219:
[----:B------:R-:W-:Y:S01]  /*15a50*/  IMAD.MOV.U32 R7, RZ, RZ, R8 ;  /* 0x000000ffff077224 */ /* 0x000fe200078e0008 */
[----:B------:R-:W-:Y:S01]  /*15a60*/  MOV R170, R173 ;  /* 0x000000ad00aa7202 */ /* 0x000fe20000000f00 */
[----:B------:R-:W-:Y:S02]  /*15a70*/  IMAD.MOV.U32 R9, RZ, RZ, R10 ;  /* 0x000000ffff097224 */ /* 0x000fe400078e000a */
[----:B------:R-:W-:-:S07]  /*15a80*/  IMAD.MOV.U32 R104, RZ, RZ, R107 ;  /* 0x000000ffff687224 */ /* 0x000fce00078e006b */
.L_x_39220:
[----:B------:R-:W-:Y:S05]  /*15a90*/  BSYNC B1 ;  /* 0x0000000000017941 */ /* 0x000fea0003800000 */
.L_x_39218:
        /* <DEDUP_REMOVED lines=11> */
.L_x_39222:
[----:B------:R-:W-:Y:S01]  /*15b50*/  IMAD.MOV.U32 R8, RZ, RZ, R7 ;  /* 0x000000ffff087224 */ /* 0x000fe200078e0007 */
[----:B------:R-:W-:Y:S01]  /*15b60*/  MOV R173, R172 ;  /* 0x000000ac00ad7202 */ /* 0x000fe20000000f00 */
[----:B------:R-:W-:Y:S02]  /*15b70*/  IMAD.MOV.U32 R10, RZ, RZ, R9 ;  /* 0x000000ffff0a7224 */ /* 0x000fe400078e0009 */
[----:B------:R-:W-:-:S07]  /*15b80*/  IMAD.MOV.U32 R107, RZ, RZ, R106 ;  /* 0x000000ffff6b7224 */ /* 0x000fce00078e006a */
.L_x_39223:
[----:B------:R-:W-:Y:S05]  /*15b90*/  BSYNC B1 ;  /* 0x0000000000017941 */ /* 0x000fea0003800000 */
.L_x_39221:
        /* <DEDUP_REMOVED lines=11> */
.L_x_39225:
[----:B------:R-:W-:Y:S01]  /*15c50*/  IMAD.MOV.U32 R7, RZ, RZ, R8 ;  /* 0x000000ffff077224 */ /* 0x000fe200078e0008 */
[----:B------:R-:W-:Y:S01]  /*15c60*/  MOV R172, R175 ;  /* 0x000000af00ac7202 */ /* 0x000fe20000000f00 */
[----:B------:R-:W-:Y:S02]  /*15c70*/  IMAD.MOV.U32 R9, RZ, RZ, R10 ;  /* 0x000000ffff097224 */ /* 0x000fe400078e000a */
[----:B------:R-:W-:-:S07]  /*15c80*/  IMAD.MOV.U32 R106, RZ, RZ, R109 ;  /* 0x000000ffff6a7224 */ /* 0x000fce00078e006d */
.L_x_39226:
[----:B------:R-:W-:Y:S05]  /*15c90*/  BSYNC B1 ;  /* 0x0000000000017941 */ /* 0x000fea0003800000 */
.L_x_39224:
        /* <DEDUP_REMOVED lines=11> */
.L_x_39228:
[----:B------:R-:W-:Y:S01]  /*15d50*/  IMAD.MOV.U32 R8, RZ, RZ, R7 ;  /* 0x000000ffff087224 */ /* 0x000fe200078e0007 */
[----:B------:R-:W-:Y:S01]  /*15d60*/  MOV R175, R174 ;  /* 0x000000ae00af7202 */ /* 0x000fe20000000f00 */
[----:B------:R-:W-:Y:S02]  /*15d70*/  IMAD.MOV.U32 R10, RZ, RZ, R9 ;  /* 0x000000ffff0a7224 */ /* 0x000fe400078e0009 */
[----:B------:R-:W-:-:S07]  /*15d80*/  IMAD.MOV.U32 R109, RZ, RZ, R108 ;  /* 0x000000ffff6d7224 */ /* 0x000fce00078e006c */
.L_x_39229:
[----:B------:R-:W-:Y:S05]  /*15d90*/  BSYNC B1 ;  /* 0x0000000000017941 */ /* 0x000fea0003800000 */
.L_x_39227:
        /* <DEDUP_REMOVED lines=11> */
.L_x_39231:
[----:B------:R-:W-:Y:S01]  /*15e50*/  IMAD.MOV.U32 R7, RZ, RZ, R8 ;  /* 0x000000ffff077224 */ /* 0x000fe200078e0008 */
[----:B------:R-:W-:Y:S01]  /*15e60*/  MOV R174, R177 ;  /* 0x000000b100ae7202 */ /* 0x000fe20000000f00 */
[----:B------:R-:W-:Y:S02]  /*15e70*/  IMAD.MOV.U32 R9, RZ, RZ, R10 ;  /* 0x000000ffff097224 */ /* 0x000fe400078e000a */
[----:B------:R-:W-:-:S07]  /*15e80*/  IMAD.MOV.U32 R108, RZ, RZ, R111 ;  /* 0x000000ffff6c7224 */ /* 0x000fce00078e006f */
.L_x_39232:
[----:B------:R-:W-:Y:S05]  /*15e90*/  BSYNC B1 ;  /* 0x0000000000017941 */ /* 0x000fea0003800000 */
.L_x_39230:
        /* <DEDUP_REMOVED lines=11> */
.L_x_39234:
[----:B------:R-:W-:Y:S01]  /*15f50*/  IMAD.MOV.U32 R8, RZ, RZ, R7 ;  /* 0x000000ffff087224 */ /* 0x000fe200078e0007 */
[----:B------:R-:W-:Y:S01]  /*15f60*/  MOV R177, R176 ;  /* 0x000000b000b17202 */ /* 0x000fe20000000f00 */
[----:B------:R-:W-:Y:S02]  /*15f70*/  IMAD.MOV.U32 R10, RZ, RZ, R9 ;  /* 0x000000ffff0a7224 */ /* 0x000fe400078e0009 */
[----:B------:R-:W-:-:S07]  /*15f80*/  IMAD.MOV.U32 R111, RZ, RZ, R110 ;  /* 0x000000ffff6f7224 */ /* 0x000fce00078e006e */
.L_x_39235:
[----:B------:R-:W-:Y:S05]  /*15f90*/  BSYNC B1 ;  /* 0x0000000000017941 */ /* 0x000fea0003800000 */
.L_x_39233:
        /* <DEDUP_REMOVED lines=11> */
.L_x_39237:
[----:B------:R-:W-:Y:S01]  /*16050*/  IMAD.MOV.U32 R7, RZ, RZ, R8 ;  /* 0x000000ffff077224 */ /* 0x000fe200078e0008 */
[----:B------:R-:W-:Y:S01]  /*16060*/  MOV R176, R179 ;  /* 0x000000b300b07202 */ /* 0x000fe20000000f00 */
[----:B------:R-:W-:Y:S02]  /*16070*/  IMAD.MOV.U32 R9, RZ, RZ, R10 ;  /* 0x000000ffff097224 */ /* 0x000fe400078e000a */
[----:B------:R-:W-:-:S07]  /*16080*/  IMAD.MOV.U32 R110, RZ, RZ, R113 ;  /* 0x000000ffff6e7224 */ /* 0x000fce00078e0071 */
.L_x_39238:
[----:B------:R-:W-:Y:S05]  /*16090*/  BSYNC B1 ;  /* 0x0000000000017941 */ /* 0x000fea0003800000 */
.L_x_39236:
        /* <DEDUP_REMOVED lines=11> */
.L_x_39240:
[----:B------:R-:W-:Y:S01]  /*16150*/  IMAD.MOV.U32 R8, RZ, RZ, R7 ;  /* 0x000000ffff087224 */ /* 0x000fe200078e0007 */
[----:B------:R-:W-:Y:S01]  /*16160*/  MOV R179, R178 ;  /* 0x000000b200b37202 */ /* 0x000fe20000000f00 */
[----:B------:R-:W-:Y:S02]  /*16170*/  IMAD.MOV.U32 R10, RZ, RZ, R9 ;  /* 0x000000ffff0a7224 */ /* 0x000fe400078e0009 */
[----:B------:R-:W-:-:S07]  /*16180*/  IMAD.MOV.U32 R113, RZ, RZ, R112 ;  /* 0x000000ffff717224 */ /* 0x000fce00078e0070 */
.L_x_39241:
[----:B------:R-:W-:Y:S05]  /*16190*/  BSYNC B1 ;  /* 0x0000000000017941 */ /* 0x000fea0003800000 */
.L_x_39239:
        /* <DEDUP_REMOVED lines=11> */
.L_x_39243:
[----:B------:R-:W-:Y:S01]  /*16250*/  IMAD.MOV.U32 R7, RZ, RZ, R8 ;  /* 0x000000ffff077224 */ /* 0x000fe200078e0008 */
[----:B------:R-:W-:Y:S01]  /*16260*/  MOV R178, R181 ;  /* 0x000000b500b27202 */ /* 0x000fe20000000f00 */
[----:B------:R-:W-:Y:S02]  /*16270*/  IMAD.MOV.U32 R9, RZ, RZ, R10 ;  /* 0x000000ffff097224 */ /* 0x000fe400078e000a */
[----:B------:R-:W-:-:S07]  /*16280*/  IMAD.MOV.U32 R112, RZ, RZ, R115 ;  /* 0x000000ffff707224 */ /* 0x000fce00078e0073 */
.L_x_39244:
[----:B------:R-:W-:Y:S05]  /*16290*/  BSYNC B1 ;  /* 0x0000000000017941 */ /* 0x000fea0003800000 */
.L_x_39242:
        /* <DEDUP_REMOVED lines=11> */
.L_x_39246:
[----:B------:R-:W-:Y:S01]  /*16350*/  IMAD.MOV.U32 R8, RZ, RZ, R7 ;  /* 0x000000ffff087224 */ /* 0x000fe200078e0007 */
[----:B------:R-:W-:Y:S01]  /*16360*/  MOV R181, R180 ;  /* 0x000000b400b57202 */ /* 0x000fe20000000f00 */
[----:B------:R-:W-:Y:S02]  /*16370*/  IMAD.MOV.U32 R10, RZ, RZ, R9 ;  /* 0x000000ffff0a7224 */ /* 0x000fe400078e0009 */
[----:B------:R-:W-:-:S07]  /*16380*/  IMAD.MOV.U32 R115, RZ, RZ, R114 ;  /* 0x000000ffff737224 */ /* 0x000fce00078e0072 */
.L_x_39247:
[----:B------:R-:W-:Y:S05]  /*16390*/  BSYNC B1 ;  /* 0x0000000000017941 */ /* 0x000fea0003800000 */
.L_x_39245:
        /* <DEDUP_REMOVED lines=11> */
.L_x_39249:
[----:B------:R-:W-:Y:S01]  /*16450*/  IMAD.MOV.U32 R7, RZ, RZ, R8 ;  /* 0x000000ffff077224 */ /* 0x000fe200078e0008 */
[----:B------:R-:W-:Y:S01]  /*16460*/  MOV R180, R183 ;  /* 0x000000b700b47202 */ /* 0x000fe20000000f00 */
[----:B------:R-:W-:Y:S02]  /*16470*/  IMAD.MOV.U32 R9, RZ, RZ, R10 ;  /* 0x000000ffff097224 */ /* 0x000fe400078e000a */
[----:B------:R-:W-:-:S07]  /*16480*/  IMAD.MOV.U32 R114, RZ, RZ, R117 ;  /* 0x000000ffff727224 */ /* 0x000fce00078e0075 */
.L_x_39250:
[----:B------:R-:W-:Y:S05]  /*16490*/  BSYNC B1 ;  /* 0x0000000000017941 */ /* 0x000fea0003800000 */
.L_x_39248:
        /* <DEDUP_REMOVED lines=11> */
.L_x_39252:
[----:B------:R-:W-:Y:S01]  /*16550*/  IMAD.MOV.U32 R8, RZ, RZ, R7 ;  /* 0x000000ffff087224 */ /* 0x000fe200078e0007 */
[----:B------:R-:W-:Y:S01]  /*16560*/  MOV R183, R182 ;  /* 0x000000b600b77202 */ /* 0x000fe20000000f00 */
[----:B------:R-:W-:Y:S02]  /*16570*/  IMAD.MOV.U32 R10, RZ, RZ, R9 ;  /* 0x000000ffff0a7224 */ /* 0x000fe400078e0009 */
[----:B------:R-:W-:-:S07]  /*16580*/  IMAD.MOV.U32 R117, RZ, RZ, R116 ;  /* 0x000000ffff757224 */ /* 0x000fce00078e0074 */
.L_x_39253:
[----:B------:R-:W-:Y:S05]  /*16590*/  BSYNC B1 ;  /* 0x0000000000017941 */ /* 0x000fea0003800000 */
.L_x_39251:
        /* <DEDUP_REMOVED lines=11> */
.L_x_39255:
[----:B------:R-:W-:Y:S01]  /*16650*/  IMAD.MOV.U32 R7, RZ, RZ, R8 ;  /* 0x000000ffff077224 */ /* 0x000fe200078e0008 */
[----:B------:R-:W-:Y:S01]  /*16660*/  MOV R182, R185 ;  /* 0x000000b900b67202 */ /* 0x000fe20000000f00 */
[----:B------:R-:W-:Y:S02]  /*16670*/  IMAD.MOV.U32 R9, RZ, RZ, R10 ;  /* 0x000000ffff097224 */ /* 0x000fe400078e000a */
[----:B------:R-:W-:-:S07]  /*16680*/  IMAD.MOV.U32 R116, RZ, RZ, R119 ;  /* 0x000000ffff747224 */ /* 0x000fce00078e0077 */
.L_x_39256:
[----:B------:R-:W-:Y:S05]  /*16690*/  BSYNC B1 ;  /* 0x0000000000017941 */ /* 0x000fea0003800000 */
.L_x_39254:
        /* <DEDUP_REMOVED lines=11> */
.L_x_39258:
[----:B------:R-:W-:Y:S01]  /*16750*/  IMAD.MOV.U32 R8, RZ, RZ, R7 ;  /* 0x000000ffff087224 */ /* 0x000fe200078e0007 */
[----:B------:R-:W-:Y:S01]  /*16760*/  MOV R185, R184 ;  /* 0x000000b800b97202 */ /* 0x000fe20000000f00 */
[----:B------:R-:W-:Y:S02]  /*16770*/  IMAD.MOV.U32 R10, RZ, RZ, R9 ;  /* 0x000000ffff0a7224 */ /* 0x000fe400078e0009 */
[----:B------:R-:W-:-:S07]  /*16780*/  IMAD.MOV.U32 R119, RZ, RZ, R118 ;  /* 0x000000ffff777224 */ /* 0x000fce00078e0076 */
.L_x_39259:
[----:B------:R-:W-:Y:S05]  /*16790*/  BSYNC B1 ;  /* 0x0000000000017941 */ /* 0x000fea0003800000 */
.L_x_39257:
        /* <DEDUP_REMOVED lines=11> */
.L_x_39261:
[----:B------:R-:W-:Y:S01]  /*16850*/  IMAD.MOV.U32 R7, RZ, RZ, R8 ;  /* 0x000000ffff077224 */ /* 0x000fe200078e0008 */
[----:B------:R-:W-:Y:S01]  /*16860*/  MOV R184, R187 ;  /* 0x000000bb00b87202 */ /* 0x000fe20000000f00 */
[----:B------:R-:W-:Y:S02]  /*16870*/  IMAD.MOV.U32 R9, RZ, RZ, R10 ;  /* 0x000000ffff097224 */ /* 0x000fe400078e000a */
[----:B------:R-:W-:-:S07]  /*16880*/  IMAD.MOV.U32 R118, RZ, RZ, R121 ;  /* 0x000000ffff767224 */ /* 0x000fce00078e0079 */
.L_x_39262:
[----:B------:R-:W-:Y:S05]  /*16890*/  BSYNC B1 ;  /* 0x0000000000017941 */ /* 0x000fea0003800000 */
.L_x_39260:
        /* <DEDUP_REMOVED lines=11> */
.L_x_39264:
[----:B------:R-:W-:Y:S01]  /*16950*/  IMAD.MOV.U32 R8, RZ, RZ, R7 ;  /* 0x000000ffff087224 */ /* 0x000fe200078e0007 */
[----:B------:R-:W-:Y:S01]  /*16960*/  MOV R187, R186 ;  /* 0x000000ba00bb7202 */ /* 0x000fe20000000f00 */
[----:B------:R-:W-:Y:S02]  /*16970*/  IMAD.MOV.U32 R10, RZ, RZ, R9 ;  /* 0x000000ffff0a7224 */ /* 0x000fe400078e0009 */
[----:B------:R-:W-:-:S07]  /*16980*/  IMAD.MOV.U32 R121, RZ, RZ, R120 ;  /* 0x000000ffff797224 */ /* 0x000fce00078e0078 */
.L_x_39265:
[----:B------:R-:W-:Y:S05]  /*16990*/  BSYNC B1 ;  /* 0x0000000000017941 */ /* 0x000fea0003800000 */
.L_x_39263:
        /* <DEDUP_REMOVED lines=11> */
.L_x_39267:
[----:B------:R-:W-:Y:S01]  /*16a50*/  IMAD.MOV.U32 R7, RZ, RZ, R8 ;  /* 0x000000ffff077224 */ /* 0x000fe200078e0008 */
[----:B------:R-:W-:Y:S01]  /*16a60*/  MOV R186, R189 ;  /* 0x000000bd00ba7202 */ /* 0x000fe20000000f00 */
[----:B------:R-:W-:Y:S02]  /*16a70*/  IMAD.MOV.U32 R9, RZ, RZ, R10 ;  /* 0x000000ffff097224 */ /* 0x000fe400078e000a */
[----:B------:R-:W-:-:S07]  /*16a80*/  IMAD.MOV.U32 R120, RZ, RZ, R123 ;  /* 0x000000ffff787224 */ /* 0x000fce00078e007b */
.L_x_39268:
[----:B------:R-:W-:Y:S05]  /*16a90*/  BSYNC B1 ;  /* 0x0000000000017941 */ /* 0x000fea0003800000 */
.L_x_39266:
        /* <DEDUP_REMOVED lines=11> */
.L_x_39270:
[----:B------:R-:W-:Y:S01]  /*16b50*/  IMAD.MOV.U32 R8, RZ, RZ, R7 ;  /* 0x000000ffff087224 */ /* 0x000fe200078e0007 */
[----:B------:R-:W-:Y:S01]  /*16b60*/  MOV R189, R188 ;  /* 0x000000bc00bd7202 */ /* 0x000fe20000000f00 */
[----:B------:R-:W-:Y:S02]  /*16b70*/  IMAD.MOV.U32 R10, RZ, RZ, R9 ;  /* 0x000000ffff0a7224 */ /* 0x000fe400078e0009 */
[----:B------:R-:W-:-:S07]  /*16b80*/  IMAD.MOV.U32 R123, RZ, RZ, R122 ;  /* 0x000000ffff7b7224 */ /* 0x000fce00078e007a */
.L_x_39271:
[----:B------:R-:W-:Y:S05]  /*16b90*/  BSYNC B1 ;  /* 0x0000000000017941 */ /* 0x000fea0003800000 */
.L_x_39269:
        /* <DEDUP_REMOVED lines=11> */
.L_x_39273:
[----:B------:R-:W-:Y:S01]  /*16c50*/  IMAD.MOV.U32 R7, RZ, RZ, R8 ;  /* 0x000000ffff077224 */ /* 0x000fe200078e0008 */
[----:B------:R-:W-:Y:S01]  /*16c60*/  MOV R188, R191 ;  /* 0x000000bf00bc7202 */ /* 0x000fe20000000f00 */
[----:B------:R-:W-:Y:S02]  /*16c70*/  IMAD.MOV.U32 R9, RZ, RZ, R10 ;  /* 0x000000ffff097224 */ /* 0x000fe400078e000a */
[----:B------:R-:W-:-:S07]  /*16c80*/  IMAD.MOV.U32 R122, RZ, RZ, R125 ;  /* 0x000000ffff7a7224 */ /* 0x000fce00078e007d */
.L_x_39274:
[----:B------:R-:W-:Y:S05]  /*16c90*/  BSYNC B1 ;  /* 0x0000000000017941 */ /* 0x000fea0003800000 */
.L_x_39272:
        /* <DEDUP_REMOVED lines=11> */
.L_x_39276:
[----:B------:R-:W-:Y:S01]  /*16d50*/  IMAD.MOV.U32 R8, RZ, RZ, R7 ;  /* 0x000000ffff087224 */ /* 0x000fe200078e0007 */
[----:B------:R-:W-:Y:S01]  /*16d60*/  MOV R191, R190 ;  /* 0x000000be00bf7202 */ /* 0x000fe20000000f00 */
[----:B------:R-:W-:Y:S02]  /*16d70*/  IMAD.MOV.U32 R10, RZ, RZ, R9 ;  /* 0x000000ffff0a7224 */ /* 0x000fe400078e0009 */
[----:B------:R-:W-:-:S07]  /*16d80*/  IMAD.MOV.U32 R125, RZ, RZ, R124 ;  /* 0x000000ffff7d7224 */ /* 0x000fce00078e007c */
.L_x_39277:
[----:B------:R-:W-:Y:S05]  /*16d90*/  BSYNC B1 ;  /* 0x0000000000017941 */ /* 0x000fea0003800000 */
.L_x_39275:
        /* <DEDUP_REMOVED lines=11> */
.L_x_39279:
[----:B------:R-:W-:Y:S01]  /*16e50*/  IMAD.MOV.U32 R7, RZ, RZ, R8 ;  /* 0x000000ffff077224 */ /* 0x000fe200078e0008 */
[----:B------:R-:W-:Y:S01]  /*16e60*/  MOV R190, R193 ;  /* 0x000000c100be7202 */ /* 0x000fe20000000f00 */
[----:B------:R-:W-:Y:S02]  /*16e70*/  IMAD.MOV.U32 R9, RZ, RZ, R10 ;  /* 0x000000ffff097224 */ /* 0x000fe400078e000a */
[----:B------:R-:W-:-:S07]  /*16e80*/  IMAD.MOV.U32 R124, RZ, RZ, R127 ;  /* 0x000000ffff7c7224 */ /* 0x000fce00078e007f */
.L_x_39280:
[----:B------:R-:W-:Y:S05]  /*16e90*/  BSYNC B1 ;  /* 0x0000000000017941 */ /* 0x000fea0003800000 */
.L_x_39278:
        /* <DEDUP_REMOVED lines=11> */
.L_x_39282:
[----:B------:R-:W-:Y:S01]  /*16f50*/  IMAD.MOV.U32 R8, RZ, RZ, R7 ;  /* 0x000000ffff087224 */ /* 0x000fe200078e0007 */
[----:B------:R-:W-:Y:S01]  /*16f60*/  MOV R193, R192 ;  /* 0x000000c000c17202 */ /* 0x000fe20000000f00 */
[----:B------:R-:W-:Y:S02]  /*16f70*/  IMAD.MOV.U32 R10, RZ, RZ, R9 ;  /* 0x000000ffff0a7224 */ /* 0x000fe400078e0009 */
[----:B------:R-:W-:-:S07]  /*16f80*/  IMAD.MOV.U32 R127, RZ, RZ, R126 ;  /* 0x000000ffff7f7224 */ /* 0x000fce00078e007e */
.L_x_39283:
[----:B------:R-:W-:Y:S05]  /*16f90*/  BSYNC B1 ;  /* 0x0000000000017941 */ /* 0x000fea0003800000 */
.L_x_39281:
        /* <DEDUP_REMOVED lines=11> */
.L_x_39285:
[----:B------:R-:W-:Y:S01]  /*17050*/  IMAD.MOV.U32 R7, RZ, RZ, R8 ;  /* 0x000000ffff077224 */ /* 0x000fe200078e0008 */
[----:B------:R-:W-:Y:S01]  /*17060*/  MOV R192, R195 ;  /* 0x000000c300c07202 */ /* 0x000fe20000000f00 */
[----:B------:R-:W-:Y:S02]  /*17070*/  IMAD.MOV.U32 R9, RZ, RZ, R10 ;  /* 0x000000ffff097224 */ /* 0x000fe400078e000a */
[----:B------:R-:W-:-:S07]  /*17080*/  IMAD.MOV.U32 R126, RZ, RZ, R129 ;  /* 0x000000ffff7e7224 */ /* 0x000fce00078e0081 */
.L_x_39286:
[----:B------:R-:W-:Y:S05]  /*17090*/  BSYNC B1 ;  /* 0x0000000000017941 */ /* 0x000fea0003800000 */
.L_x_39284:
        /* <DEDUP_REMOVED lines=11> */
.L_x_39288:
[----:B------:R-:W-:Y:S01]  /*17150*/  IMAD.MOV.U32 R8, RZ, RZ, R7 ;  /* 0x000000ffff087224 */ /* 0x000fe200078e0007 */
[----:B------:R-:W-:Y:S01]  /*17160*/  MOV R195, R194 ;  /* 0x000000c200c37202 */ /* 0x000fe20000000f00 */
[----:B------:R-:W-:Y:S02]  /*17170*/  IMAD.MOV.U32 R10, RZ, RZ, R9 ;  /* 0x000000ffff0a7224 */ /* 0x000fe400078e0009 */
[----:B------:R-:W-:-:S07]  /*17180*/  IMAD.MOV.U32 R129, RZ, RZ, R128 ;  /* 0x000000ffff817224 */ /* 0x000fce00078e0080 */
.L_x_39289:
[----:B------:R-:W-:Y:S05]  /*17190*/  BSYNC B1 ;  /* 0x0000000000017941 */ /* 0x000fea0003800000 */
.L_x_39287:
        /* <DEDUP_REMOVED lines=11> */
.L_x_39291:
[----:B------:R-:W-:Y:S01]  /*17250*/  IMAD.MOV.U32 R7, RZ, RZ, R8 ;  /* 0x000000ffff077224 */ /* 0x000fe200078e0008 */
[----:B------:R-:W-:Y:S01]  /*17260*/  MOV R194, R197 ;  /* 0x000000c500c27202 */ /* 0x000fe20000000f00 */
[----:B------:R-:W-:Y:S02]  /*17270*/  IMAD.MOV.U32 R9, RZ, RZ, R10 ;  /* 0x000000ffff097224 */ /* 0x000fe400078e000a */
[----:B------:R-:W-:-:S07]  /*17280*/  IMAD.MOV.U32 R128, RZ, RZ, R131 ;  /* 0x000000ffff807224 */ /* 0x000fce00078e0083 */
.L_x_39292:
[----:B------:R-:W-:Y:S05]  /*17290*/  BSYNC B1 ;  /* 0x0000000000017941 */ /* 0x000fea0003800000 */
.L_x_39290:
        /* <DEDUP_REMOVED lines=11> */
.L_x_39294:
[----:B------:R-:W-:Y:S01]  /*17350*/  IMAD.MOV.U32 R8, RZ, RZ, R7 ;  /* 0x000000ffff087224 */ /* 0x000fe200078e0007 */
[----:B------:R-:W-:Y:S01]  /*17360*/  MOV R197, R196 ;  /* 0x000000c400c57202 */ /* 0x000fe20000000f00 */
[----:B------:R-:W-:Y:S02]  /*17370*/  IMAD.MOV.U32 R10, RZ, RZ, R9 ;  /* 0x000000ffff0a7224 */ /* 0x000fe400078e0009 */
[----:B------:R-:W-:-:S07]  /*17380*/  IMAD.MOV.U32 R131, RZ, RZ, R130 ;  /* 0x000000ffff837224 */ /* 0x000fce00078e0082 */
.L_x_39295:
[----:B------:R-:W-:Y:S05]  /*17390*/  BSYNC B1 ;  /* 0x0000000000017941 */ /* 0x000fea0003800000 */
.L_x_39293:
        /* <DEDUP_REMOVED lines=11> */
.L_x_39297:
[----:B------:R-:W-:Y:S01]  /*17450*/  IMAD.MOV.U32 R7, RZ, RZ, R8 ;  /* 0x000000ffff077224 */ /* 0x000fe200078e0008 */
[----:B------:R-:W-:Y:S01]  /*17460*/  MOV R196, R199 ;  /* 0x000000c700c47202 */ /* 0x000fe20000000f00 */
[----:B------:R-:W-:Y:S02]  /*17470*/  IMAD.MOV.U32 R9, RZ, RZ, R10 ;  /* 0x000000ffff097224 */ /* 0x000fe400078e000a */
[----:B------:R-:W-:-:S07]  /*17480*/  IMAD.MOV.U32 R130, RZ, RZ, R133 ;  /* 0x000000ffff827224 */ /* 0x000fce00078e0085 */
.L_x_39298:
[----:B------:R-:W-:Y:S05]  /*17490*/  BSYNC B1 ;  /* 0x0000000000017941 */ /* 0x000fea0003800000 */
.L_x_39296:
        /* <DEDUP_REMOVED lines=11> */
.L_x_39300:
[----:B------:R-:W-:Y:S01]  /*17550*/  IMAD.MOV.U32 R8, RZ, RZ, R7 ;  /* 0x000000ffff087224 */ /* 0x000fe200078e0007 */
[----:B------:R-:W-:Y:S01]  /*17560*/  MOV R199, R198 ;  /* 0x000000c600c77202 */ /* 0x000fe20000000f00 */
[----:B------:R-:W-:Y:S02]  /*17570*/  IMAD.MOV.U32 R10, RZ, RZ, R9 ;  /* 0x000000ffff0a7224 */ /* 0x000fe400078e0009 */
[----:B------:R-:W-:-:S07]  /*17580*/  IMAD.MOV.U32 R133, RZ, RZ, R132 ;  /* 0x000000ffff857224 */ /* 0x000fce00078e0084 */
.L_x_39301:
[----:B------:R-:W-:Y:S05]  /*17590*/  BSYNC B1 ;  /* 0x0000000000017941 */ /* 0x000fea0003800000 */
.L_x_39299:
        /* <DEDUP_REMOVED lines=11> */
.L_x_39303:
[----:B------:R-:W-:Y:S01]  /*17650*/  IMAD.MOV.U32 R7, RZ, RZ, R8 ;  /* 0x000000ffff077224 */ /* 0x000fe200078e0008 */
[----:B------:R-:W-:Y:S01]  /*17660*/  MOV R198, R201 ;  /* 0x000000c900c67202 */ /* 0x000fe20000000f00 */
[----:B------:R-:W-:Y:S02]  /*17670*/  IMAD.MOV.U32 R9, RZ, RZ, R10 ;  /* 0x000000ffff097224 */ /* 0x000fe400078e000a */
[----:B------:R-:W-:-:S07]  /*17680*/  IMAD.MOV.U32 R132, RZ, RZ, R135 ;  /* 0x000000ffff847224 */ /* 0x000fce00078e0087 */
.L_x_39304:
[----:B------:R-:W-:Y:S05]  /*17690*/  BSYNC B1 ;  /* 0x0000000000017941 */ /* 0x000fea0003800000 */
.L_x_39302:
        /* <DEDUP_REMOVED lines=11> */
.L_x_39306:
[----:B------:R-:W-:Y:S01]  /*17750*/  IMAD.MOV.U32 R8, RZ, RZ, R7 ;  /* 0x000000ffff087224 */ /* 0x000fe200078e0007 */
[----:B------:R-:W-:Y:S01]  /*17760*/  MOV R201, R200 ;  /* 0x000000c800c97202 */ /* 0x000fe20000000f00 */
[----:B------:R-:W-:Y:S02]  /*17770*/  IMAD.MOV.U32 R10, RZ, RZ, R9 ;  /* 0x000000ffff0a7224 */ /* 0x000fe400078e0009 */
[----:B------:R-:W-:-:S07]  /*17780*/  IMAD.MOV.U32 R135, RZ, RZ, R134 ;  /* 0x000000ffff877224 */ /* 0x000fce00078e0086 */
.L_x_39307:
[----:B------:R-:W-:Y:S05]  /*17790*/  BSYNC B1 ;  /* 0x0000000000017941 */ /* 0x000fea0003800000 */
.L_x_39305:
        /* <DEDUP_REMOVED lines=11> */
.L_x_39309:
[----:B------:R-:W-:Y:S01]  /*17850*/  IMAD.MOV.U32 R7, RZ, RZ, R8 ;  /* 0x000000ffff077224 */ /* 0x000fe200078e0008 */
[----:B------:R-:W-:Y:S01]  /*17860*/  MOV R200, R203 ;  /* 0x000000cb00c87202 */ /* 0x000fe20000000f00 */
[----:B------:R-:W-:Y:S02]  /*17870*/  IMAD.MOV.U32 R9, RZ, RZ, R10 ;  /* 0x000000ffff097224 */ /* 0x000fe400078e000a */
[----:B------:R-:W-:-:S07]  /*17880*/  IMAD.MOV.U32 R134, RZ, RZ, R137 ;  /* 0x000000ffff867224 */ /* 0x000fce00078e0089 */
.L_x_39310:
[----:B------:R-:W-:Y:S05]  /*17890*/  BSYNC B1 ;  /* 0x0000000000017941 */ /* 0x000fea0003800000 */
.L_x_39308:
        /* <DEDUP_REMOVED lines=11> */
.L_x_39312:
[----:B------:R-:W-:Y:S01]  /*17950*/  IMAD.MOV.U32 R8, RZ, RZ, R7 ;  /* 0x000000ffff087224 */ /* 0x000fe200078e0007 */
[----:B------:R-:W-:Y:S01]  /*17960*/  MOV R203, R202 ;  /* 0x000000ca00cb7202 */ /* 0x000fe20000000f00 */
[----:B------:R-:W-:Y:S02]  /*17970*/  IMAD.MOV.U32 R10, RZ, RZ, R9 ;  /* 0x000000ffff0a7224 */ /* 0x000fe400078e0009 */
[----:B------:R-:W-:-:S07]  /*17980*/  IMAD.MOV.U32 R137, RZ, RZ, R136 ;  /* 0x000000ffff897224 */ /* 0x000fce00078e0088 */
.L_x_39313:
[----:B------:R-:W-:Y:S05]  /*17990*/  BSYNC B1 ;  /* 0x0000000000017941 */ /* 0x000fea0003800000 */
.L_x_39311:
        /* <DEDUP_REMOVED lines=11> */
.L_x_39315:
[----:B------:R-:W-:Y:S01]  /*17a50*/  IMAD.MOV.U32 R7, RZ, RZ, R8 ;  /* 0x000000ffff077224 */ /* 0x000fe200078e0008 */
[----:B------:R-:W-:Y:S01]  /*17a60*/  MOV R202, R205 ;  /* 0x000000cd00ca7202 */ /* 0x000fe20000000f00 */
[----:B------:R-:W-:Y:S02]  /*17a70*/  IMAD.MOV.U32 R9, RZ, RZ, R10 ;  /* 0x000000ffff097224 */ /* 0x000fe400078e000a */
[----:B------:R-:W-:-:S07]  /*17a80*/  IMAD.MOV.U32 R136, RZ, RZ, R139 ;  /* 0x000000ffff887224 */ /* 0x000fce00078e008b */
.L_x_39316:
[----:B------:R-:W-:Y:S05]  /*17a90*/  BSYNC B1 ;  /* 0x0000000000017941 */ /* 0x000fea0003800000 */
.L_x_39314:
        /* <DEDUP_REMOVED lines=11> */
.L_x_39318:
[----:B------:R-:W-:Y:S01]  /*17b50*/  IMAD.MOV.U32 R8, RZ, RZ, R7 ;  /* 0x000000ffff087224 */ /* 0x000fe200078e0007 */
[----:B------:R-:W-:Y:S01]  /*17b60*/  MOV R205, R204 ;  /* 0x000000cc00cd7202 */ /* 0x000fe20000000f00 */
[----:B------:R-:W-:Y:S02]  /*17b70*/  IMAD.MOV.U32 R10, RZ, RZ, R9 ;  /* 0x000000ffff0a7224 */ /* 0x000fe400078e0009 */
[----:B------:R-:W-:-:S07]  /*17b80*/  IMAD.MOV.U32 R139, RZ, RZ, R138 ;  /* 0x000000ffff8b7224 */ /* 0x000fce00078e008a */
.L_x_39319:
[----:B------:R-:W-:Y:S05]  /*17b90*/  BSYNC B1 ;  /* 0x0000000000017941 */ /* 0x000fea0003800000 */
.L_x_39317:
        /* <DEDUP_REMOVED lines=11> */
.L_x_39321:
[----:B------:R-:W-:Y:S01]  /*17c50*/  IMAD.MOV.U32 R7, RZ, RZ, R8 ;  /* 0x000000ffff077224 */ /* 0x000fe200078e0008 */
[----:B------:R-:W-:Y:S01]  /*17c60*/  MOV R204, R207 ;  /* 0x000000cf00cc7202 */ /* 0x000fe20000000f00 */
[----:B------:R-:W-:Y:S02]  /*17c70*/  IMAD.MOV.U32 R9, RZ, RZ, R10 ;  /* 0x000000ffff097224 */ /* 0x000fe400078e000a */
[----:B------:R-:W-:-:S07]  /*17c80*/  IMAD.MOV.U32 R138, RZ, RZ, R141 ;  /* 0x000000ffff8a7224 */ /* 0x000fce00078e008d */
.L_x_39322:
[----:B------:R-:W-:Y:S05]  /*17c90*/  BSYNC B1 ;  /* 0x0000000000017941 */ /* 0x000fea0003800000 */
.L_x_39320:
        /* <DEDUP_REMOVED lines=11> */
.L_x_39324:
[----:B------:R-:W-:Y:S01]  /*17d50*/  IMAD.MOV.U32 R8, RZ, RZ, R7 ;  /* 0x000000ffff087224 */ /* 0x000fe200078e0007 */
[----:B------:R-:W-:Y:S01]  /*17d60*/  MOV R207, R206 ;  /* 0x000000ce00cf7202 */ /* 0x000fe20000000f00 */
[----:B------:R-:W-:Y:S02]  /*17d70*/  IMAD.MOV.U32 R10, RZ, RZ, R9 ;  /* 0x000000ffff0a7224 */ /* 0x000fe400078e0009 */
[----:B------:R-:W-:-:S07]  /*17d80*/  IMAD.MOV.U32 R141, RZ, RZ, R140 ;  /* 0x000000ffff8d7224 */ /* 0x000fce00078e008c */
.L_x_39325:
[----:B------:R-:W-:Y:S05]  /*17d90*/  BSYNC B1 ;  /* 0x0000000000017941 */ /* 0x000fea0003800000 */
.L_x_39323:
        /* <DEDUP_REMOVED lines=11> */
.L_x_39327:
[----:B------:R-:W-:Y:S01]  /*17e50*/  IMAD.MOV.U32 R7, RZ, RZ, R8 ;  /* 0x000000ffff077224 */ /* 0x000fe200078e0008 */
[----:B------:R-:W-:Y:S01]  /*17e60*/  MOV R206, R209 ;  /* 0x000000d100ce7202 */ /* 0x000fe20000000f00 */
[----:B------:R-:W-:Y:S02]  /*17e70*/  IMAD.MOV.U32 R9, RZ, RZ, R10 ;  /* 0x000000ffff097224 */ /* 0x000fe400078e000a */
[----:B------:R-:W-:-:S07]  /*17e80*/  IMAD.MOV.U32 R140, RZ, RZ, R143 ;  /* 0x000000ffff8c7224 */ /* 0x000fce00078e008f */
.L_x_39328:
[----:B------:R-:W-:Y:S05]  /*17e90*/  BSYNC B1 ;  /* 0x0000000000017941 */ /* 0x000fea0003800000 */
.L_x_39326:
        /* <DEDUP_REMOVED lines=11> */
.L_x_39330:
[----:B------:R-:W-:Y:S01]  /*17f50*/  IMAD.MOV.U32 R8, RZ, RZ, R7 ;  /* 0x000000ffff087224 */ /* 0x000fe200078e0007 */
[----:B------:R-:W-:Y:S01]  /*17f60*/  MOV R209, R208 ;  /* 0x000000d000d17202 */ /* 0x000fe20000000f00 */
[----:B------:R-:W-:Y:S02]  /*17f70*/  IMAD.MOV.U32 R10, RZ, RZ, R9 ;  /* 0x000000ffff0a7224 */ /* 0x000fe400078e0009 */
[----:B------:R-:W-:-:S07]  /*17f80*/  IMAD.MOV.U32 R143, RZ, RZ, R142 ;  /* 0x000000ffff8f7224 */ /* 0x000fce00078e008e */
.L_x_39331:
[----:B------:R-:W-:Y:S05]  /*17f90*/  BSYNC B1 ;  /* 0x0000000000017941 */ /* 0x000fea0003800000 */
.L_x_39329:
        /* <DEDUP_REMOVED lines=11> */
.L_x_39333:
[----:B------:R-:W-:Y:S01]  /*18050*/  IMAD.MOV.U32 R7, RZ, RZ, R8 ;  /* 0x000000ffff077224 */ /* 0x000fe200078e0008 */
[----:B------:R-:W-:Y:S01]  /*18060*/  MOV R208, R211 ;  /* 0x000000d300d07202 */ /* 0x000fe20000000f00 */
[----:B------:R-:W-:Y:S02]  /*18070*/  IMAD.MOV.U32 R9, RZ, RZ, R10 ;  /* 0x000000ffff097224 */ /* 0x000fe400078e000a */
[----:B------:R-:W-:-:S07]  /*18080*/  IMAD.MOV.U32 R142, RZ, RZ, R145 ;  /* 0x000000ffff8e7224 */ /* 0x000fce00078e0091 */
.L_x_39334:
[----:B------:R-:W-:Y:S05]  /*18090*/  BSYNC B1 ;  /* 0x0000000000017941 */ /* 0x000fea0003800000 */
.L_x_39332:
        /* <DEDUP_REMOVED lines=11> */
.L_x_39336:
[----:B------:R-:W-:Y:S01]  /*18150*/  MOV R211, R210 ;  /* 0x000000d200d37202 */ /* 0x000fe20000000f00 */
[----:B------:R-:W-:Y:S02]  /*18160*/  IMAD.MOV.U32 R145, RZ, RZ, R144 ;  /* 0x000000ffff917224 */ /* 0x000fe400078e0090 */
[----:B------:R-:W-:Y:S02]  /*18170*/  IMAD.MOV.U32 R8, RZ, RZ, R7 ;  /* 0x000000ffff087224 */ /* 0x000fe400078e0007 */
[----:B------:R-:W-:Y:S02]  /*18180*/  IMAD.MOV.U32 R10, RZ, RZ, R9 ;  /* 0x000000ffff0a7224 */ /* 0x000fe400078e0009 */
[----:B------:R-:W-:Y:S02]  /*18190*/  IMAD.MOV.U32 R210, RZ, RZ, R7 ;  /* 0x000000ffffd27224 */ /* 0x000fe400078e0007 */
[----:B------:R-:W-:-:S07]  /*181a0*/  IMAD.MOV.U32 R144, RZ, RZ, R9 ;  /* 0x000000ffff907224 */ /* 0x000fce00078e0009 */
.L_x_39337:
[----:B------:R-:W-:Y:S05]  /*181b0*/  BSYNC B1 ;  /* 0x0000000000017941 */ /* 0x000fea0003800000 */
.L_x_39335:
[----:B------:R-:W-:Y:S01]  /*181c0*/  IADD3 R4, R4, 0x4, RZ ;  /* 0x0000000404047810 */ /* 0x000fe20007ffe0ff */
[----:B------:R-:W-:Y:S06]  /*181d0*/  @P1 BRA `(.L_x_39338) ;  /* 0xffffffc0000c1947 */ /* 0x000fec000383ffff */
[----:B------:R-:W-:Y:S01]  /*181e0*/  FADD.FTZ R147, R147, R6 ;  /* 0x0000000693937221 */ /* 0x000fe20000010000 */
[----:B------:R-:W-:Y:S02]  /*181f0*/  IMAD.MOV.U32 R146, RZ, RZ, R0 ;  /* 0x000000ffff927224 */ /* 0x000fe400078e0000 */
[----:B------:R-:W-:Y:S02]  /*18200*/  IMAD.MOV.U32 R210, RZ, RZ, R8 ;  /* 0x000000ffffd27224 */ /* 0x000fe400078e0008 */
[----:B------:R-:W-:-:S07]  /*18210*/  IMAD.MOV.U32 R144, RZ, RZ, R10 ;  /* 0x000000ffff907224 */ /* 0x000fce00078e000a */
.L_x_39148:
[----:B------:R-:W-:Y:S05]  /*18220*/  BSYNC B0 ;  /* 0x0000000000007941 */ /* 0x000fea0003800000 */
.L_x_39147:
        /* <DEDUP_REMOVED lines=208> */
[----:B------:R-:W-:-:S05]  /*18f30*/  HFMA2.MMA R5, -RZ, RZ, 0, 0 ;  /* 0x00000000ff057435 */ /* 0x000fca00000001ff */
[----:B------:R-:W0:Y:S02]  /*18f40*/  MUFU.EX2 R7, R7 ;  /* 0x0000000700077308 */ /* 0x000e240000000800 */
[----:B0-----:R-:W-:-:S07]  /*18f50*/  FMUL.FTZ R6, R6, R7 ;  /* 0x0000000706067220 */ /* 0x001fce0000410000 */
.L_x_39530:
        /* <DEDUP_REMOVED lines=20> */
.L_x_39342:
[----:B------:R-:W-:Y:S01]  /*190a0*/  IMAD.MOV.U32 R8, RZ, RZ, R149 ;  /* 0x000000ffff087224 */ /* 0x000fe200078e0095 */
[----:B------:R-:W-:Y:S01]  /*190b0*/  MOV R10, R219 ;  /* 0x000000db000a7202 */ /* 0x000fe20000000f00 */
[----:B------:R-:W-:Y:S02]  /*190c0*/  IMAD.MOV.U32 R149, RZ, RZ, R148 ;  /* 0x000000ffff957224 */ /* 0x000fe400078e0094 */
[----:B------:R-:W-:-:S07]  /*190d0*/  IMAD.MOV.U32 R219, RZ, RZ, R218 ;  /* 0x000000ffffdb7224 */ /* 0x000fce00078e00da */
.L_x_39343:
[----:B------:R-:W-:Y:S05]  /*190e0*/  BSYNC B1 ;  /* 0x0000000000017941 */ /* 0x000fea0003800000 */
.L_x_39341:
        /* <DEDUP_REMOVED lines=11> */
.L_x_39345:
[----:B------:R-:W-:Y:S01]  /*191a0*/  IMAD.MOV.U32 R7, RZ, RZ, R8 ;  /* 0x000000ffff077224 */ /* 0x000fe200078e0008 */
[----:B------:R-:W-:Y:S01]  /*191b0*/  MOV R9, R10 ;  /* 0x0000000a00097202 */ /* 0x000fe20000000f00 */
[----:B------:R-:W-:Y:S02]  /*191c0*/  IMAD.MOV.U32 R148, RZ, RZ, R151 ;  /* 0x000000ffff947224 */ /* 0x000fe400078e0097 */
[----:B------:R-:W-:-:S07]  /*191d0*/  IMAD.MOV.U32 R218, RZ, RZ, R217 ;  /* 0x000000ffffda7224 */ /* 0x000fce00078e00d9 */
.L_x_39346:
[----:B------:R-:W-:Y:S05]  /*191e0*/  BSYNC B1 ;  /* 0x0000000000017941 */ /* 0x000fea0003800000 */
.L_x_39344:
        /* <DEDUP_REMOVED lines=11> */
.L_x_39348:
[----:B------:R-:W-:Y:S01]  /*192a0*/  IMAD.MOV.U32 R8, RZ, RZ, R7 ;  /* 0x000000ffff087224 */ /* 0x000fe200078e0007 */
[----:B------:R-:W-:Y:S01]  /*192b0*/  MOV R10, R9 ;  /* 0x00000009000a7202 */ /* 0x000fe20000000f00 */
[----:B------:R-:W-:Y:S02]  /*192c0*/  IMAD.MOV.U32 R151, RZ, RZ, R150 ;  /* 0x000000ffff977224 */ /* 0x000fe400078e0096 */
[----:B------:R-:W-:-:S07]  /*192d0*/  IMAD.MOV.U32 R217, RZ, RZ, R216 ;  /* 0x000000ffffd97224 */ /* 0x000fce00078e00d8 */
.L_x_39349:
[----:B------:R-:W-:Y:S05]  /*192e0*/  BSYNC B1 ;  /* 0x0000000000017941 */ /* 0x000fea0003800000 */
.L_x_39347:
        /* <DEDUP_REMOVED lines=11> */
.L_x_39351:
[----:B------:R-:W-:Y:S01]  /*193a0*/  IMAD.MOV.U32 R7, RZ, RZ, R8 ;  /* 0x000000ffff077224 */ /* 0x000fe200078e0008 */
[----:B------:R-:W-:Y:S01]  /*193b0*/  MOV R9, R10 ;  /* 0x0000000a00097202 */ /* 0x000fe20000000f00 */
[----:B------:R-:W-:Y:S02]  /*193c0*/  IMAD.MOV.U32 R150, RZ, RZ, R153 ;  /* 0x000000ffff967224 */ /* 0x000fe400078e0099 */
[----:B------:R-:W-:-:S07]  /*193d0*/  IMAD.MOV.U32 R216, RZ, RZ, R215 ;  /* 0x000000ffffd87224 */ /* 0x000fce00078e00d7 */
.L_x_39352:
[----:B------:R-:W-:Y:S05]  /*193e0*/  BSYNC B1 ;  /* 0x0000000000017941 */ /* 0x000fea0003800000 */
.L_x_39350:
        /* <DEDUP_REMOVED lines=11> */
.L_x_39354:
[----:B------:R-:W-:Y:S01]  /*194a0*/  IMAD.MOV.U32 R8, RZ, RZ, R7 ;  /* 0x000000ffff087224 */ /* 0x000fe200078e0007 */
[----:B------:R-:W-:Y:S01]  /*194b0*/  MOV R10, R9 ;  /* 0x00000009000a7202 */ /* 0x000fe20000000f00 */
[----:B------:R-:W-:Y:S02]  /*194c0*/  IMAD.MOV.U32 R153, RZ, RZ, R152 ;  /* 0x000000ffff997224 */ /* 0x000fe400078e0098 */
[----:B------:R-:W-:-:S07]  /*194d0*/  IMAD.MOV.U32 R215, RZ, RZ, R214 ;  /* 0x000000ffffd77224 */ /* 0x000fce00078e00d6 */
.L_x_39355:
[----:B------:R-:W-:Y:S05]  /*194e0*/  BSYNC B1 ;  /* 0x0000000000017941 */ /* 0x000fea0003800000 */
.L_x_39353:
        /* <DEDUP_REMOVED lines=11> */
.L_x_39357:
[----:B------:R-:W-:Y:S01]  /*195a0*/  IMAD.MOV.U32 R7, RZ, RZ, R8 ;  /* 0x000000ffff077224 */ /* 0x000fe200078e0008 */
[----:B------:R-:W-:Y:S01]  /*195b0*/  MOV R9, R10 ;  /* 0x0000000a00097202 */ /* 0x000fe20000000f00 */
[----:B------:R-:W-:Y:S02]  /*195c0*/  IMAD.MOV.U32 R152, RZ, RZ, R155 ;  /* 0x000000ffff987224 */ /* 0x000fe400078e009b */
[----:B------:R-:W-:-:S07]  /*195d0*/  IMAD.MOV.U32 R214, RZ, RZ, R213 ;  /* 0x000000ffffd67224 */ /* 0x000fce00078e00d5 */
.L_x_39358:
[----:B------:R-:W-:Y:S05]  /*195e0*/  BSYNC B1 ;  /* 0x0000000000017941 */ /* 0x000fea0003800000 */
.L_x_39356:
        /* <DEDUP_REMOVED lines=11> */
.L_x_39360:
[----:B------:R-:W-:Y:S01]  /*196a0*/  IMAD.MOV.U32 R8, RZ, RZ, R7 ;  /* 0x000000ffff087224 */ /* 0x000fe200078e0007 */
[----:B------:R-:W-:Y:S01]  /*196b0*/  MOV R10, R9 ;  /* 0x00000009000a7202 */ /* 0x000fe20000000f00 */
[----:B------:R-:W-:Y:S02]  /*196c0*/  IMAD.MOV.U32 R155, RZ, RZ, R154 ;  /* 0x000000ffff9b7224 */ /* 0x000fe400078e009a */
[----:B------:R-:W-:-:S07]  /*196d0*/  IMAD.MOV.U32 R213, RZ, RZ, R212 ;  /* 0x000000ffffd57224 */ /* 0x000fce00078e00d4 */
.L_x_39361:
[----:B------:R-:W-:Y:S05]  /*196e0*/  BSYNC B1 ;  /* 0x0000000000017941 */ /* 0x000fea0003800000 */
.L_x_39359:
        /* <DEDUP_REMOVED lines=11> */
.L_x_39363:
[----:B------:R-:W-:Y:S01]  /*197a0*/  IMAD.MOV.U32 R7, RZ, RZ, R8 ;  /* 0x000000ffff077224 */ /* 0x000fe200078e0008 */
[----:B------:R-:W-:Y:S01]  /*197b0*/  MOV R9, R10 ;  /* 0x0000000a00097202 */ /* 0x000fe20000000f00 */
[----:B------:R-:W-:Y:S02]  /*197c0*/  IMAD.MOV.U32 R154, RZ, RZ, R157 ;  /* 0x000000ffff9a7224 */ /* 0x000fe400078e009d */
[----:B------:R-:W-:-:S07]  /*197d0*/  IMAD.MOV.U32 R212, RZ, RZ, R3 ;  /* 0x000000ffffd47224 */ /* 0x000fce00078e0003 */
.L_x_39364:
[----:B------:R-:W-:Y:S05]  /*197e0*/  BSYNC B1 ;  /* 0x0000000000017941 */ /* 0x000fea0003800000 */
.L_x_39362:
        /* <DEDUP_REMOVED lines=11> */
.L_x_39366:
[----:B------:R-:W-:Y:S01]  /*198a0*/  IMAD.MOV.U32 R8, RZ, RZ, R7 ;  /* 0x000000ffff087224 */ /* 0x000fe200078e0007 */
[----:B------:R-:W-:Y:S01]  /*198b0*/  MOV R10, R9 ;  /* 0x00000009000a7202 */ /* 0x000fe20000000f00 */
[----:B------:R-:W-:Y:S02]  /*198c0*/  IMAD.MOV.U32 R157, RZ, RZ, R156 ;  /* 0x000000ffff9d7224 */ /* 0x000fe400078e009c */
[----:B------:R-:W-:-:S07]  /*198d0*/  IMAD.MOV.U32 R3, RZ, RZ, R2 ;  /* 0x000000ffff037224 */ /* 0x000fce00078e0002 */
.L_x_39367:
[----:B------:R-:W-:Y:S05]  /*198e0*/  BSYNC B1 ;  /* 0x0000000000017941 */ /* 0x000fea0003800000 */
.L_x_39365:
        /* <DEDUP_REMOVED lines=11> */
.L_x_39369:
[----:B------:R-:W-:Y:S01]  /*199a0*/  IMAD.MOV.U32 R7, RZ, RZ, R8 ;  /* 0x000000ffff077224 */ /* 0x000fe200078e0008 */
[----:B------:R-:W-:Y:S01]  /*199b0*/  MOV R9, R10 ;  /* 0x0000000a00097202 */ /* 0x000fe20000000f00 */
[----:B------:R-:W-:Y:S02]  /*199c0*/  IMAD.MOV.U32 R156, RZ, RZ, R159 ;  /* 0x000000ffff9c7224 */ /* 0x000fe400078e009f */
[----:B------:R-:W-:-:S07]  /*199d0*/  IMAD.MOV.U32 R2, RZ, RZ, R93 ;  /* 0x000000ffff027224 */ /* 0x000fce00078e005d */
.L_x_39370:
[----:B------:R-:W-:Y:S05]  /*199e0*/  BSYNC B1 ;  /* 0x0000000000017941 */ /* 0x000fea0003800000 */
.L_x_39368:
        /* <DEDUP_REMOVED lines=11> */
.L_x_39372:
[----:B------:R-:W-:Y:S01]  /*19aa0*/  IMAD.MOV.U32 R8, RZ, RZ, R7 ;  /* 0x000000ffff087224 */ /* 0x000fe200078e0007 */
[----:B------:R-:W-:Y:S01]  /*19ab0*/  MOV R10, R9 ;  /* 0x00000009000a7202 */ /* 0x000fe20000000f00 */
[----:B------:R-:W-:Y:S02]  /*19ac0*/  IMAD.MOV.U32 R159, RZ, RZ, R158 ;  /* 0x000000ffff9f7224 */ /* 0x000fe400078e009e */
[----:B------:R-:W-:-:S07]  /*19ad0*/  IMAD.MOV.U32 R93, RZ, RZ, R92 ;  /* 0x000000ffff5d7224 */ /* 0x000fce00078e005c */
.L_x_39373:
[----:B------:R-:W-:Y:S05]  /*19ae0*/  BSYNC B1 ;  /* 0x0000000000017941 */ /* 0x000fea0003800000 */
.L_x_39371:
        /* <DEDUP_REMOVED lines=11> */
.L_x_39375:
[----:B------:R-:W-:Y:S01]  /*19ba0*/  IMAD.MOV.U32 R7, RZ, RZ, R8 ;  /* 0x000000ffff077224 */ /* 0x000fe200078e0008 */
[----:B------:R-:W-:Y:S01]  /*19bb0*/  MOV R9, R10 ;  /* 0x0000000a00097202 */ /* 0x000fe20000000f00 */
[----:B------:R-:W-:Y:S02]  /*19bc0*/  IMAD.MOV.U32 R158, RZ, RZ, R161 ;  /* 0x000000ffff9e7224 */ /* 0x000fe400078e00a1 */
[----:B------:R-:W-:-:S07]  /*19bd0*/  IMAD.MOV.U32 R92, RZ, RZ, R95 ;  /* 0x000000ffff5c7224 */ /* 0x000fce00078e005f */
.L_x_39376:
[----:B------:R-:W-:Y:S05]  /*19be0*/  BSYNC B1 ;  /* 0x0000000000017941 */ /* 0x000fea0003800000 */
.L_x_39374:
        /* <DEDUP_REMOVED lines=11> */
.L_x_39378:
[----:B------:R-:W-:Y:S01]  /*19ca0*/  IMAD.MOV.U32 R8, RZ, RZ, R7 ;  /* 0x000000ffff087224 */ /* 0x000fe200078e0007 */
[----:B------:R-:W-:Y:S01]  /*19cb0*/  MOV R10, R9 ;  /* 0x00000009000a7202 */ /* 0x000fe20000000f00 */
[----:B------:R-:W-:Y:S02]  /*19cc0*/  IMAD.MOV.U32 R161, RZ, RZ, R160 ;  /* 0x000000ffffa17224 */ /* 0x000fe400078e00a0 */
[----:B------:R-:W-:-:S07]  /*19cd0*/  IMAD.MOV.U32 R95, RZ, RZ, R94 ;  /* 0x000000ffff5f7224 */ /* 0x000fce00078e005e */
.L_x_39379:
[----:B------:R-:W-:Y:S05]  /*19ce0*/  BSYNC B1 ;  /* 0x0000000000017941 */ /* 0x000fea0003800000 */
.L_x_39377:
        /* <DEDUP_REMOVED lines=11> */
.L_x_39381:
[----:B------:R-:W-:Y:S01]  /*19da0*/  IMAD.MOV.U32 R7, RZ, RZ, R8 ;  /* 0x000000ffff077224 */ /* 0x000fe200078e0008 */
[----:B------:R-:W-:Y:S01]  /*19db0*/  MOV R9, R10 ;  /* 0x0000000a00097202 */ /* 0x000fe20000000f00 */
[----:B------:R-:W-:Y:S02]  /*19dc0*/  IMAD.MOV.U32 R160, RZ, RZ, R163 ;  /* 0x000000ffffa07224 */ /* 0x000fe400078e00a3 */
[----:B------:R-:W-:-:S07]  /*19dd0*/  IMAD.MOV.U32 R94, RZ, RZ, R97 ;  /* 0x000000ffff5e7224 */ /* 0x000fce00078e0061 */
.L_x_39382:
[----:B------:R-:W-:Y:S05]  /*19de0*/  BSYNC B1 ;  /* 0x0000000000017941 */ /* 0x000fea0003800000 */
.L_x_39380:
        /* <DEDUP_REMOVED lines=11> */
.L_x_39384:
[----:B------:R-:W-:Y:S01]  /*19ea0*/  IMAD.MOV.U32 R8, RZ, RZ, R7 ;  /* 0x000000ffff087224 */ /* 0x000fe200078e0007 */
[----:B------:R-:W-:Y:S01]  /*19eb0*/  MOV R10, R9 ;  /* 0x00000009000a7202 */ /* 0x000fe20000000f00 */
[----:B------:R-:W-:Y:S02]  /*19ec0*/  IMAD.MOV.U32 R163, RZ, RZ, R162 ;  /* 0x000000ffffa37224 */ /* 0x000fe400078e00a2 */
[----:B------:R-:W-:-:S07]  /*19ed0*/  IMAD.MOV.U32 R97, RZ, RZ, R96 ;  /* 0x000000ffff617224 */ /* 0x000fce00078e0060 */
.L_x_39385:
[----:B------:R-:W-:Y:S05]  /*19ee0*/  BSYNC B1 ;  /* 0x0000000000017941 */ /* 0x000fea0003800000 */
.L_x_39383:
        /* <DEDUP_REMOVED lines=11> */
.L_x_39387:
[----:B------:R-:W-:Y:S01]  /*19fa0*/  IMAD.MOV.U32 R7, RZ, RZ, R8 ;  /* 0x000000ffff077224 */ /* 0x000fe200078e0008 */
[----:B------:R-:W-:Y:S01]  /*19fb0*/  MOV R9, R10 ;  /* 0x0000000a00097202 */ /* 0x000fe20000000f00 */
[----:B------:R-:W-:Y:S02]  /*19fc0*/  IMAD.MOV.U32 R162, RZ, RZ, R165 ;  /* 0x000000ffffa27224 */ /* 0x000fe400078e00a5 */
[----:B------:R-:W-:-:S07]  /*19fd0*/  IMAD.MOV.U32 R96, RZ, RZ, R99 ;  /* 0x000000ffff607224 */ /* 0x000fce00078e0063 */
.L_x_39388:
[----:B------:R-:W-:Y:S05]  /*19fe0*/  BSYNC B1 ;  /* 0x0000000000017941 */ /* 0x000fea0003800000 */
.L_x_39386:
        /* <DEDUP_REMOVED lines=11> */
.L_x_39390:
[----:B------:R-:W-:Y:S01]  /*1a0a0*/  IMAD.MOV.U32 R8, RZ, RZ, R7 ;  /* 0x000000ffff087224 */ /* 0x000fe200078e0007 */
[----:B------:R-:W-:Y:S01]  /*1a0b0*/  MOV R10, R9 ;  /* 0x00000009000a7202 */ /* 0x000fe20000000f00 */
[----:B------:R-:W-:Y:S02]  /*1a0c0*/  IMAD.MOV.U32 R165, RZ, RZ, R164 ;  /* 0x000000ffffa57224 */ /* 0x000fe400078e00a4 */
[----:B------:R-:W-:-:S07]  /*1a0d0*/  IMAD.MOV.U32 R99, RZ, RZ, R98 ;  /* 0x000000ffff637224 */ /* 0x000fce00078e0062 */
.L_x_39391:
[----:B------:R-:W-:Y:S05]  /*1a0e0*/  BSYNC B1 ;  /* 0x0000000000017941 */ /* 0x000fea0003800000 */
.L_x_39389:
        /* <DEDUP_REMOVED lines=11> */
.L_x_39393:
[----:B------:R-:W-:Y:S01]  /*1a1a0*/  IMAD.MOV.U32 R7, RZ, RZ, R8 ;  /* 0x000000ffff077224 */ /* 0x000fe200078e0008 */
[----:B------:R-:W-:Y:S01]  /*1a1b0*/  MOV R9, R10 ;  /* 0x0000000a00097202 */ /* 0x000fe20000000f00 */
[----:B------:R-:W-:Y:S02]  /*1a1c0*/  IMAD.MOV.U32 R164, RZ, RZ, R167 ;  /* 0x000000ffffa47224 */ /* 0x000fe400078e00a7 */
[----:B------:R-:W-:-:S07]  /*1a1d0*/  IMAD.MOV.U32 R98, RZ, RZ, R101 ;  /* 0x000000ffff627224 */ /* 0x000fce00078e0065 */
.L_x_39394:
[----:B------:R-:W-:Y:S05]  /*1a1e0*/  BSYNC B1 ;  /* 0x0000000000017941 */ /* 0x000fea0003800000 */
.L_x_39392:
        /* <DEDUP_REMOVED lines=11> */
.L_x_39396:
[----:B------:R-:W-:Y:S01]  /*1a2a0*/  IMAD.MOV.U32 R8, RZ, RZ, R7 ;  /* 0x000000ffff087224 */ /* 0x000fe200078e0007 */
[----:B------:R-:W-:Y:S01]  /*1a2b0*/  MOV R10, R9 ;  /* 0x00000009000a7202 */ /* 0x000fe20000000f00 */
[----:B------:R-:W-:Y:S02]  /*1a2c0*/  IMAD.MOV.U32 R167, RZ, RZ, R166 ;  /* 0x000000ffffa77224 */ /* 0x000fe400078e00a6 */
[----:B------:R-:W-:-:S07]  /*1a2d0*/  IMAD.MOV.U32 R101, RZ, RZ, R100 ;  /* 0x000000ffff657224 */ /* 0x000fce00078e0064 */
.L_x_39397:
[----:B------:R-:W-:Y:S05]  /*1a2e0*/  BSYNC B1 ;  /* 0x0000000000017941 */ /* 0x000fea0003800000 */
.L_x_39395:
        /* <DEDUP_REMOVED lines=11> */
.L_x_39399:
[----:B------:R-:W-:Y:S01]  /*1a3a0*/  IMAD.MOV.U32 R7, RZ, RZ, R8 ;  /* 0x000000ffff077224 */ /* 0x000fe200078e0008 */
[----:B------:R-:W-:Y:S01]  /*1a3b0*/  MOV R9, R10 ;  /* 0x0000000a00097202 */ /* 0x000fe20000000f00 */
[----:B------:R-:W-:Y:S02]  /*1a3c0*/  IMAD.MOV.U32 R166, RZ, RZ, R169 ;  /* 0x000000ffffa67224 */ /* 0x000fe400078e00a9 */
[----:B------:R-:W-:-:S07]  /*1a3d0*/  IMAD.MOV.U32 R100, RZ, RZ, R103 ;  /* 0x000000ffff647224 */ /* 0x000fce00078e0067 */
.L_x_39400:
[----:B------:R-:W-:Y:S05]  /*1a3e0*/  BSYNC B1 ;  /* 0x0000000000017941 */ /* 0x000fea0003800000 */
.L_x_39398:
        /* <DEDUP_REMOVED lines=11> */
.L_x_39402:
[----:B------:R-:W-:Y:S01]  /*1a4a0*/  IMAD.MOV.U32 R8, RZ, RZ, R7 ;  /* 0x000000ffff087224 */ /* 0x000fe200078e0007 */
[----:B------:R-:W-:Y:S01]  /*1a4b0*/  MOV R10, R9 ;  /* 0x00000009000a7202 */ /* 0x000fe20000000f00 */
[----:B------:R-:W-:Y:S02]  /*1a4c0*/  IMAD.MOV.U32 R169, RZ, RZ, R168 ;  /* 0x000000ffffa97224 */ /* 0x000fe400078e00a8 */
[----:B------:R-:W-:-:S07]  /*1a4d0*/  IMAD.MOV.U32 R103, RZ, RZ, R102 ;  /* 0x000000ffff677224 */ /* 0x000fce00078e0066 */
.L_x_39403:
[----:B------:R-:W-:Y:S05]  /*1a4e0*/  BSYNC B1 ;  /* 0x0000000000017941 */ /* 0x000fea0003800000 */
.L_x_39401:
        /* <DEDUP_REMOVED lines=11> */
.L_x_39405:
[----:B------:R-:W-:Y:S01]  /*1a5a0*/  IMAD.MOV.U32 R7, RZ, RZ, R8 ;  /* 0x000000ffff077224 */ /* 0x000fe200078e0008 */
[----:B------:R-:W-:Y:S01]  /*1a5b0*/  MOV R9, R10 ;  /* 0x0000000a00097202 */ /* 0x000fe20000000f00 */
[----:B------:R-:W-:Y:S02]  /*1a5c0*/  IMAD.MOV.U32 R168, RZ, RZ, R171 ;  /* 0x000000ffffa87224 */ /* 0x000fe400078e00ab */
[----:B------:R-:W-:-:S07]  /*1a5d0*/  IMAD.MOV.U32 R102, RZ, RZ, R105 ;  /* 0x000000ffff667224 */ /* 0x000fce00078e0069 */
.L_x_39406:
[----:B------:R-:W-:Y:S05]  /*1a5e0*/  BSYNC B1 ;  /* 0x0000000000017941 */ /* 0x000fea0003800000 */
.L_x_39404:
        /* <DEDUP_REMOVED lines=11> */
.L_x_39408:
[----:B------:R-:W-:Y:S01]  /*1a6a0*/  IMAD.MOV.U32 R8, RZ, RZ, R7 ;  /* 0x000000ffff087224 */ /* 0x000fe200078e0007 */
[----:B------:R-:W-:Y:S01]  /*1a6b0*/  MOV R10, R9 ;  /* 0x00000009000a7202 */ /* 0x000fe20000000f00 */
[----:B------:R-:W-:Y:S02]  /*1a6c0*/  IMAD.MOV.U32 R171, RZ, RZ, R170 ;  /* 0x000000ffffab7224 */ /* 0x000fe400078e00aa */
[----:B------:R-:W-:-:S07]  /*1a6d0*/  IMAD.MOV.U32 R105, RZ, RZ, R104 ;  /* 0x000000ffff697224 */ /* 0x000fce00078e0068 */
.L_x_39409:
[----:B------:R-:W-:Y:S05]  /*1a6e0*/  BSYNC B1 ;  /* 0x0000000000017941 */ /* 0x000fea0003800000 */
.L_x_39407:
        /* <DEDUP_REMOVED lines=11> */
.L_x_39411:
[----:B------:R-:W-:Y:S01]  /*1a7a0*/  IMAD.MOV.U32 R7, RZ, RZ, R8 ;  /* 0x000000ffff077224 */ /* 0x000fe200078e0008 */
[----:B------:R-:W-:Y:S01]  /*1a7b0*/  MOV R9, R10 ;  /* 0x0000000a00097202 */ /* 0x000fe20000000f00 */
[----:B------:R-:W-:Y:S02]  /*1a7c0*/  IMAD.MOV.U32 R170, RZ, RZ, R173 ;  /* 0x000000ffffaa7224 */ /* 0x000fe400078e00ad */
[----:B------:R-:W-:-:S07]  /*1a7d0*/  IMAD.MOV.U32 R104, RZ, RZ, R107 ;  /* 0x000000ffff687224 */ /* 0x000fce00078e006b */
.L_x_39412:
[----:B------:R-:W-:Y:S05]  /*1a7e0*/  BSYNC B1 ;  /* 0x0000000000017941 */ /* 0x000fea0003800000 */
.L_x_39410:
        /* <DEDUP_REMOVED lines=11> */
.L_x_39414:
[----:B------:R-:W-:Y:S01]  /*1a8a0*/  IMAD.MOV.U32 R8, RZ, RZ, R7 ;  /* 0x000000ffff087224 */ /* 0x000fe200078e0007 */
[----:B------:R-:W-:Y:S01]  /*1a8b0*/  MOV R10, R9 ;  /* 0x00000009000a7202 */ /* 0x000fe20000000f00 */
[----:B------:R-:W-:Y:S02]  /*1a8c0*/  IMAD.MOV.U32 R173, RZ, RZ, R172 ;  /* 0x000000ffffad7224 */ /* 0x000fe400078e00ac */
[----:B------:R-:W-:-:S07]  /*1a8d0*/  IMAD.MOV.U32 R107, RZ, RZ, R106 ;  /* 0x000000ffff6b7224 */ /* 0x000fce00078e006a */
.L_x_39415:
[----:B------:R-:W-:Y:S05]  /*1a8e0*/  BSYNC B1 ;  /* 0x0000000000017941 */ /* 0x000fea0003800000 */
.L_x_39413:
        /* <DEDUP_REMOVED lines=11> */
.L_x_39417:
[----:B------:R-:W-:Y:S01]  /*1a9a0*/  IMAD.MOV.U32 R7, RZ, RZ, R8 ;  /* 0x000000ffff077224 */ /* 0x000fe200078e0008 */
[----:B------:R-:W-:Y:S01]  /*1a9b0*/  MOV R9, R10 ;  /* 0x0000000a00097202 */ /* 0x000fe20000000f00 */
[----:B------:R-:W-:Y:S02]  /*1a9c0*/  IMAD.MOV.U32 R172, RZ, RZ, R175 ;  /* 0x000000ffffac7224 */ /* 0x000fe400078e00af */
[----:B------:R-:W-:-:S07]  /*1a9d0*/  IMAD.MOV.U32 R106, RZ, RZ, R109 ;  /* 0x000000ffff6a7224 */ /* 0x000fce00078e006d */
.L_x_39418:
[----:B------:R-:W-:Y:S05]  /*1a9e0*/  BSYNC B1 ;  /* 0x0000000000017941 */ /* 0x000fea0003800000 */
.L_x_39416:
        /* <DEDUP_REMOVED lines=11> */
.L_x_39420:
[----:B------:R-:W-:Y:S01]  /*1aaa0*/  IMAD.MOV.U32 R8, RZ, RZ, R7 ;  /* 0x000000ffff087224 */ /* 0x000fe200078e0007 */
[----:B------:R-:W-:Y:S01]  /*1aab0*/  MOV R10, R9 ;  /* 0x00000009000a7202 */ /* 0x000fe20000000f00 */
[----:B------:R-:W-:Y:S02]  /*1aac0*/  IMAD.MOV.U32 R175, RZ, RZ, R174 ;  /* 0x000000ffffaf7224 */ /* 0x000fe400078e00ae */
[----:B------:R-:W-:-:S07]  /*1aad0*/  IMAD.MOV.U32 R109, RZ, RZ, R108 ;  /* 0x000000ffff6d7224 */ /* 0x000fce00078e006c */
.L_x_39421:
[----:B------:R-:W-:Y:S05]  /*1aae0*/  BSYNC B1 ;  /* 0x0000000000017941 */ /* 0x000fea0003800000 */
.L_x_39419:
        /* <DEDUP_REMOVED lines=11> */
.L_x_39423:
[----:B------:R-:W-:Y:S01]  /*1aba0*/  IMAD.MOV.U32 R7, RZ, RZ, R8 ;  /* 0x000000ffff077224 */ /* 0x000fe200078e0008 */
[----:B------:R-:W-:Y:S01]  /*1abb0*/  MOV R9, R10 ;  /* 0x0000000a00097202 */ /* 0x000fe20000000f00 */
[----:B------:R-:W-:Y:S02]  /*1abc0*/  IMAD.MOV.U32 R174, RZ, RZ, R177 ;  /* 0x000000ffffae7224 */ /* 0x000fe400078e00b1 */
[----:B------:R-:W-:-:S07]  /*1abd0*/  IMAD.MOV.U32 R108, RZ, RZ, R111 ;  /* 0x000000ffff6c7224 */ /* 0x000fce00078e006f */
.L_x_39424:
[----:B------:R-:W-:Y:S05]  /*1abe0*/  BSYNC B1 ;  /* 0x0000000000017941 */ /* 0x000fea0003800000 */
.L_x_39422:
        /* <DEDUP_REMOVED lines=11> */
.L_x_39426:
[----:B------:R-:W-:Y:S01]  /*1aca0*/  IMAD.MOV.U32 R8, RZ, RZ, R7 ;  /* 0x000000ffff087224 */ /* 0x000fe200078e0007 */
[----:B------:R-:W-:Y:S01]  /*1acb0*/  MOV R10, R9 ;  /* 0x00000009000a7202 */ /* 0x000fe20000000f00 */
[----:B------:R-:W-:Y:S02]  /*1acc0*/  IMAD.MOV.U32 R177, RZ, RZ, R176 ;  /* 0x000000ffffb17224 */ /* 0x000fe400078e00b0 */
[----:B------:R-:W-:-:S07]  /*1acd0*/  IMAD.MOV.U32 R111, RZ, RZ, R110 ;  /* 0x000000ffff6f7224 */ /* 0x000fce00078e006e */
.L_x_39427:
[----:B------:R-:W-:Y:S05]  /*1ace0*/  BSYNC B1 ;  /* 0x0000000000017941 */ /* 0x000fea0003800000 */
.L_x_39425:
        /* <DEDUP_REMOVED lines=11> */
.L_x_39429:
[----:B------:R-:W-:Y:S01]  /*1ada0*/  IMAD.MOV.U32 R7, RZ, RZ, R8 ;  /* 0x000000ffff077224 */ /* 0x000fe200078e0008 */
[----:B------:R-:W-:Y:S01]  /*1adb0*/  MOV R9, R10 ;  /* 0x0000000a00097202 */ /* 0x000fe20000000f00 */
[----:B------:R-:W-:Y:S02]  /*1adc0*/  IMAD.MOV.U32 R176, RZ, RZ, R179 ;  /* 0x000000ffffb07224 */ /* 0x000fe400078e00b3 */
[----:B------:R-:W-:-:S07]  /*1add0*/  IMAD.MOV.U32 R110, RZ, RZ, R113 ;  /* 0x000000ffff6e7224 */ /* 0x000fce00078e0071 */
.L_x_39430:
[----:B------:R-:W-:Y:S05]  /*1ade0*/  BSYNC B1 ;  /* 0x0000000000017941 */ /* 0x000fea0003800000 */
.L_x_39428:
        /* <DEDUP_REMOVED lines=11> */
.L_x_39432:
[----:B------:R-:W-:Y:S01]  /*1aea0*/  IMAD.MOV.U32 R8, RZ, RZ, R7 ;  /* 0x000000ffff087224 */ /* 0x000fe200078e0007 */
[----:B------:R-:W-:Y:S01]  /*1aeb0*/  MOV R10, R9 ;  /* 0x00000009000a7202 */ /* 0x000fe20000000f00 */
[----:B------:R-:W-:Y:S02]  /*1aec0*/  IMAD.MOV.U32 R179, RZ, RZ, R178 ;  /* 0x000000ffffb37224 */ /* 0x000fe400078e00b2 */
[----:B------:R-:W-:-:S07]  /*1aed0*/  IMAD.MOV.U32 R113, RZ, RZ, R112 ;  /* 0x000000ffff717224 */ /* 0x000fce00078e0070 */
.L_x_39433:
[----:B------:R-:W-:Y:S05]  /*1aee0*/  BSYNC B1 ;  /* 0x0000000000017941 */ /* 0x000fea0003800000 */
.L_x_39431:
        /* <DEDUP_REMOVED lines=11> */
.L_x_39435:
[----:B------:R-:W-:Y:S01]  /*1afa0*/  IMAD.MOV.U32 R7, RZ, RZ, R8 ;  /* 0x000000ffff077224 */ /* 0x000fe200078e0008 */
[----:B------:R-:W-:Y:S01]  /*1afb0*/  MOV R9, R10 ;  /* 0x0000000a00097202 */ /* 0x000fe20000000f00 */
[----:B------:R-:W-:Y:S02]  /*1afc0*/  IMAD.MOV.U32 R178, RZ, RZ, R181 ;  /* 0x000000ffffb27224 */ /* 0x000fe400078e00b5 */
[----:B------:R-:W-:-:S07]  /*1afd0*/  IMAD.MOV.U32 R112, RZ, RZ, R115 ;  /* 0x000000ffff707224 */ /* 0x000fce00078e0073 */
.L_x_39436:
[----:B------:R-:W-:Y:S05]  /*1afe0*/  BSYNC B1 ;  /* 0x0000000000017941 */ /* 0x000fea0003800000 */
.L_x_39434:
        /* <DEDUP_REMOVED lines=11> */
.L_x_39438:
[----:B------:R-:W-:Y:S01]  /*1b0a0*/  IMAD.MOV.U32 R8, RZ, RZ, R7 ;  /* 0x000000ffff087224 */ /* 0x000fe200078e0007 */
[----:B------:R-:W-:Y:S01]  /*1b0b0*/  MOV R10, R9 ;  /* 0x00000009000a7202 */ /* 0x000fe20000000f00 */
[----:B------:R-:W-:Y:S02]  /*1b0c0*/  IMAD.MOV.U32 R181, RZ, RZ, R180 ;  /* 0x000000ffffb57224 */ /* 0x000fe400078e00b4 */
[----:B------:R-:W-:-:S07]  /*1b0d0*/  IMAD.MOV.U32 R115, RZ, RZ, R114 ;  /* 0x000000ffff737224 */ /* 0x000fce00078e0072 */
.L_x_39439:
[----:B------:R-:W-:Y:S05]  /*1b0e0*/  BSYNC B1 ;  /* 0x0000000000017941 */ /* 0x000fea0003800000 */
.L_x_39437:
        /* <DEDUP_REMOVED lines=11> */
.L_x_39441:
[----:B------:R-:W-:Y:S01]  /*1b1a0*/  IMAD.MOV.U32 R7, RZ, RZ, R8 ;  /* 0x000000ffff077224 */ /* 0x000fe200078e0008 */
[----:B------:R-:W-:Y:S01]  /*1b1b0*/  MOV R9, R10 ;  /* 0x0000000a00097202 */ /* 0x000fe20000000f00 */
[----:B------:R-:W-:Y:S02]  /*1b1c0*/  IMAD.MOV.U32 R180, RZ, RZ, R183 ;  /* 0x000000ffffb47224 */ /* 0x000fe400078e00b7 */
[----:B------:R-:W-:-:S07]  /*1b1d0*/  IMAD.MOV.U32 R114, RZ, RZ, R117 ;  /* 0x000000ffff727224 */ /* 0x000fce00078e0075 */
.L_x_39442:
[----:B------:R-:W-:Y:S05]  /*1b1e0*/  BSYNC B1 ;  /* 0x0000000000017941 */ /* 0x000fea0003800000 */
.L_x_39440:
        /* <DEDUP_REMOVED lines=11> */
.L_x_39444:
[----:B------:R-:W-:Y:S01]  /*1b2a0*/  IMAD.MOV.U32 R8, RZ, RZ, R7 ;  /* 0x000000ffff087224 */ /* 0x000fe200078e0007 */
[----:B------:R-:W-:Y:S01]  /*1b2b0*/  MOV R10, R9 ;  /* 0x00000009000a7202 */ /* 0x000fe20000000f00 */
[----:B------:R-:W-:Y:S02]  /*1b2c0*/  IMAD.MOV.U32 R183, RZ, RZ, R182 ;  /* 0x000000ffffb77224 */ /* 0x000fe400078e00b6 */
[----:B------:R-:W-:-:S07]  /*1b2d0*/  IMAD.MOV.U32 R117, RZ, RZ, R116 ;  /* 0x000000ffff757224 */ /* 0x000fce00078e0074 */
.L_x_39445:
[----:B------:R-:W-:Y:S05]  /*1b2e0*/  BSYNC B1 ;  /* 0x0000000000017941 */ /* 0x000fea0003800000 */
.L_x_39443:
        /* <DEDUP_REMOVED lines=11> */
.L_x_39447:
[----:B------:R-:W-:Y:S01]  /*1b3a0*/  IMAD.MOV.U32 R7, RZ, RZ, R8 ;  /* 0x000000ffff077224 */ /* 0x000fe200078e0008 */
[----:B------:R-:W-:Y:S01]  /*1b3b0*/  MOV R9, R10 ;  /* 0x0000000a00097202 */ /* 0x000fe20000000f00 */
[----:B------:R-:W-:Y:S02]  /*1b3c0*/  IMAD.MOV.U32 R182, RZ, RZ, R185 ;  /* 0x000000ffffb67224 */ /* 0x000fe400078e00b9 */
[----:B------:R-:W-:-:S07]  /*1b3d0*/  IMAD.MOV.U32 R116, RZ, RZ, R119 ;  /* 0x000000ffff747224 */ /* 0x000fce00078e0077 */
.L_x_39448:
[----:B------:R-:W-:Y:S05]  /*1b3e0*/  BSYNC B1 ;  /* 0x0000000000017941 */ /* 0x000fea0003800000 */
.L_x_39446:
        /* <DEDUP_REMOVED lines=11> */
.L_x_39450:
[----:B------:R-:W-:Y:S01]  /*1b4a0*/  IMAD.MOV.U32 R8, RZ, RZ, R7 ;  /* 0x000000ffff087224 */ /* 0x000fe200078e0007 */
[----:B------:R-:W-:Y:S01]  /*1b4b0*/  MOV R10, R9 ;  /* 0x00000009000a7202 */ /* 0x000fe20000000f00 */
[----:B------:R-:W-:Y:S02]  /*1b4c0*/  IMAD.MOV.U32 R185, RZ, RZ, R184 ;  /* 0x000000ffffb97224 */ /* 0x000fe400078e00b8 */
[----:B------:R-:W-:-:S07]  /*1b4d0*/  IMAD.MOV.U32 R119, RZ, RZ, R118 ;  /* 0x000000ffff777224 */ /* 0x000fce00078e0076 */
.L_x_39451:
[----:B------:R-:W-:Y:S05]  /*1b4e0*/  BSYNC B1 ;  /* 0x0000000000017941 */ /* 0x000fea0003800000 */
.L_x_39449:
        /* <DEDUP_REMOVED lines=11> */
.L_x_39453:
[----:B------:R-:W-:Y:S01]  /*1b5a0*/  IMAD.MOV.U32 R7, RZ, RZ, R8 ;  /* 0x000000ffff077224 */ /* 0x000fe200078e0008 */
[----:B------:R-:W-:Y:S01]  /*1b5b0*/  MOV R9, R10 ;  /* 0x0000000a00097202 */ /* 0x000fe20000000f00 */
[----:B------:R-:W-:Y:S02]  /*1b5c0*/  IMAD.MOV.U32 R184, RZ, RZ, R187 ;  /* 0x000000ffffb87224 */ /* 0x000fe400078e00bb */
[----:B------:R-:W-:-:S07]  /*1b5d0*/  IMAD.MOV.U32 R118, RZ, RZ, R121 ;  /* 0x000000ffff767224 */ /* 0x000fce00078e0079 */
.L_x_39454:
[----:B------:R-:W-:Y:S05]  /*1b5e0*/  BSYNC B1 ;  /* 0x0000000000017941 */ /* 0x000fea0003800000 */
.L_x_39452:
        /* <DEDUP_REMOVED lines=11> */
.L_x_39456:
[----:B------:R-:W-:Y:S01]  /*1b6a0*/  IMAD.MOV.U32 R8, RZ, RZ, R7 ;  /* 0x000000ffff087224 */ /* 0x000fe200078e0007 */
[----:B------:R-:W-:Y:S01]  /*1b6b0*/  MOV R10, R9 ;  /* 0x00000009000a7202 */ /* 0x000fe20000000f00 */
[----:B------:R-:W-:Y:S02]  /*1b6c0*/  IMAD.MOV.U32 R187, RZ, RZ, R186 ;  /* 0x000000ffffbb7224 */ /* 0x000fe400078e00ba */
[----:B------:R-:W-:-:S07]  /*1b6d0*/  IMAD.MOV.U32 R121, RZ, RZ, R120 ;  /* 0x000000ffff797224 */ /* 0x000fce00078e0078 */
.L_x_39457:
[----:B------:R-:W-:Y:S05]  /*1b6e0*/  BSYNC B1 ;  /* 0x0000000000017941 */ /* 0x000fea0003800000 */
.L_x_39455:
        /* <DEDUP_REMOVED lines=11> */
.L_x_39459:
[----:B------:R-:W-:Y:S01]  /*1b7a0*/  IMAD.MOV.U32 R7, RZ, RZ, R8 ;  /* 0x000000ffff077224 */ /* 0x000fe200078e0008 */
[----:B------:R-:W-:Y:S01]  /*1b7b0*/  MOV R9, R10 ;  /* 0x0000000a00097202 */ /* 0x000fe20000000f00 */
[----:B------:R-:W-:Y:S02]  /*1b7c0*/  IMAD.MOV.U32 R186, RZ, RZ, R189 ;  /* 0x000000ffffba7224 */ /* 0x000fe400078e00bd */
[----:B------:R-:W-:-:S07]  /*1b7d0*/  IMAD.MOV.U32 R120, RZ, RZ, R123 ;  /* 0x000000ffff787224 */ /* 0x000fce00078e007b */
.L_x_39460:
[----:B------:R-:W-:Y:S05]  /*1b7e0*/  BSYNC B1 ;  /* 0x0000000000017941 */ /* 0x000fea0003800000 */
.L_x_39458:
        /* <DEDUP_REMOVED lines=11> */
.L_x_39462:
[----:B------:R-:W-:Y:S01]  /*1b8a0*/  IMAD.MOV.U32 R8, RZ, RZ, R7 ;  /* 0x000000ffff087224 */ /* 0x000fe200078e0007 */
[----:B------:R-:W-:Y:S01]  /*1b8b0*/  MOV R10, R9 ;  /* 0x00000009000a7202 */ /* 0x000fe20000000f00 */
[----:B------:R-:W-:Y:S02]  /*1b8c0*/  IMAD.MOV.U32 R189, RZ, RZ, R188 ;  /* 0x000000ffffbd7224 */ /* 0x000fe400078e00bc */
[----:B------:R-:W-:-:S07]  /*1b8d0*/  IMAD.MOV.U32 R123, RZ, RZ, R122 ;  /* 0x000000ffff7b7224 */ /* 0x000fce00078e007a */
.L_x_39463:
[----:B------:R-:W-:Y:S05]  /*1b8e0*/  BSYNC B1 ;  /* 0x0000000000017941 */ /* 0x000fea0003800000 */
.L_x_39461:
        /* <DEDUP_REMOVED lines=11> */
.L_x_39465:
[----:B------:R-:W-:Y:S01]  /*1b9a0*/  IMAD.MOV.U32 R7, RZ, RZ, R8 ;  /* 0x000000ffff077224 */ /* 0x000fe200078e0008 */
[----:B------:R-:W-:Y:S01]  /*1b9b0*/  MOV R9, R10 ;  /* 0x0000000a00097202 */ /* 0x000fe20000000f00 */
[----:B------:R-:W-:Y:S02]  /*1b9c0*/  IMAD.MOV.U32 R188, RZ, RZ, R191 ;  /* 0x000000ffffbc7224 */ /* 0x000fe400078e00bf */
[----:B------:R-:W-:-:S07]  /*1b9d0*/  IMAD.MOV.U32 R122, RZ, RZ, R125 ;  /* 0x000000ffff7a7224 */ /* 0x000fce00078e007d */
.L_x_39466:
[----:B------:R-:W-:Y:S05]  /*1b9e0*/  BSYNC B1 ;  /* 0x0000000000017941 */ /* 0x000fea0003800000 */
.L_x_39464:
        /* <DEDUP_REMOVED lines=11> */
.L_x_39468:
[----:B------:R-:W-:Y:S01]  /*1baa0*/  IMAD.MOV.U32 R8, RZ, RZ, R7 ;  /* 0x000000ffff087224 */ /* 0x000fe200078e0007 */
[----:B------:R-:W-:Y:S01]  /*1bab0*/  MOV R10, R9 ;  /* 0x00000009000a7202 */ /* 0x000fe20000000f00 */
[----:B------:R-:W-:Y:S02]  /*1bac0*/  IMAD.MOV.U32 R191, RZ, RZ, R190 ;  /* 0x000000ffffbf7224 */ /* 0x000fe400078e00be */
[----:B------:R-:W-:-:S07]  /*1bad0*/  IMAD.MOV.U32 R125, RZ, RZ, R124 ;  /* 0x000000ffff7d7224 */ /* 0x000fce00078e007c */
.L_x_39469:
[----:B------:R-:W-:Y:S05]  /*1bae0*/  BSYNC B1 ;  /* 0x0000000000017941 */ /* 0x000fea0003800000 */
.L_x_39467:
        /* <DEDUP_REMOVED lines=11> */
.L_x_39471:
[----:B------:R-:W-:Y:S01]  /*1bba0*/  IMAD.MOV.U32 R7, RZ, RZ, R8 ;  /* 0x000000ffff077224 */ /* 0x000fe200078e0008 */
[----:B------:R-:W-:Y:S01]  /*1bbb0*/  MOV R9, R10 ;  /* 0x0000000a00097202 */ /* 0x000fe20000000f00 */
[----:B------:R-:W-:Y:S02]  /*1bbc0*/  IMAD.MOV.U32 R190, RZ, RZ, R193 ;  /* 0x000000ffffbe7224 */ /* 0x000fe400078e00c1 */
[----:B------:R-:W-:-:S07]  /*1bbd0*/  IMAD.MOV.U32 R124, RZ, RZ, R127 ;  /* 0x000000ffff7c7224 */ /* 0x000fce00078e007f */
.L_x_39472:
[----:B------:R-:W-:Y:S05]  /*1bbe0*/  BSYNC B1 ;  /* 0x0000000000017941 */ /* 0x000fea0003800000 */
.L_x_39470:
        /* <DEDUP_REMOVED lines=11> */
.L_x_39474:
[----:B------:R-:W-:Y:S01]  /*1bca0*/  IMAD.MOV.U32 R8, RZ, RZ, R7 ;  /* 0x000000ffff087224 */ /* 0x000fe200078e0007 */
[----:B------:R-:W-:Y:S01]  /*1bcb0*/  MOV R10, R9 ;  /* 0x00000009000a7202 */ /* 0x000fe20000000f00 */
[----:B------:R-:W-:Y:S02]  /*1bcc0*/  IMAD.MOV.U32 R193, RZ, RZ, R192 ;  /* 0x000000ffffc17224 */ /* 0x000fe400078e00c0 */
[----:B------:R-:W-:-:S07]  /*1bcd0*/  IMAD.MOV.U32 R127, RZ, RZ, R126 ;  /* 0x000000ffff7f7224 */ /* 0x000fce00078e007e */
.L_x_39475:
[----:B------:R-:W-:Y:S05]  /*1bce0*/  BSYNC B1 ;  /* 0x0000000000017941 */ /* 0x000fea0003800000 */
.L_x_39473:
        /* <DEDUP_REMOVED lines=11> */
.L_x_39477:
[----:B------:R-:W-:Y:S01]  /*1bda0*/  IMAD.MOV.U32 R7, RZ, RZ, R8 ;  /* 0x000000ffff077224 */ /* 0x000fe200078e0008 */
[----:B------:R-:W-:Y:S01]  /*1bdb0*/  MOV R9, R10 ;  /* 0x0000000a00097202 */ /* 0x000fe20000000f00 */
[----:B------:R-:W-:Y:S02]  /*1bdc0*/  IMAD.MOV.U32 R192, RZ, RZ, R195 ;  /* 0x000000ffffc07224 */ /* 0x000fe400078e00c3 */
[----:B------:R-:W-:-:S07]  /*1bdd0*/  IMAD.MOV.U32 R126, RZ, RZ, R129 ;  /* 0x000000ffff7e7224 */ /* 0x000fce00078e0081 */
.L_x_39478:
[----:B------:R-:W-:Y:S05]  /*1bde0*/  BSYNC B1 ;  /* 0x0000000000017941 */ /* 0x000fea0003800000 */
.L_x_39476:
        /* <DEDUP_REMOVED lines=11> */
.L_x_39480:
[----:B------:R-:W-:Y:S01]  /*1bea0*/  IMAD.MOV.U32 R8, RZ, RZ, R7 ;  /* 0x000000ffff087224 */ /* 0x000fe200078e0007 */
[----:B------:R-:W-:Y:S01]  /*1beb0*/  MOV R10, R9 ;  /* 0x00000009000a7202 */ /* 0x000fe20000000f00 */
[----:B------:R-:W-:Y:S02]  /*1bec0*/  IMAD.MOV.U32 R195, RZ, RZ, R194 ;  /* 0x000000ffffc37224 */ /* 0x000fe400078e00c2 */
[----:B------:R-:W-:-:S07]  /*1bed0*/  IMAD.MOV.U32 R129, RZ, RZ, R128 ;  /* 0x000000ffff817224 */ /* 0x000fce00078e0080 */
.L_x_39481:
[----:B------:R-:W-:Y:S05]  /*1bee0*/  BSYNC B1 ;  /* 0x0000000000017941 */ /* 0x000fea0003800000 */
.L_x_39479:
        /* <DEDUP_REMOVED lines=11> */
.L_x_39483:
[----:B------:R-:W-:Y:S01]  /*1bfa0*/  IMAD.MOV.U32 R7, RZ, RZ, R8 ;  /* 0x000000ffff077224 */ /* 0x000fe200078e0008 */
[----:B------:R-:W-:Y:S01]  /*1bfb0*/  MOV R9, R10 ;  /* 0x0000000a00097202 */ /* 0x000fe20000000f00 */
[----:B------:R-:W-:Y:S02]  /*1bfc0*/  IMAD.MOV.U32 R194, RZ, RZ, R197 ;  /* 0x000000ffffc27224 */ /* 0x000fe400078e00c5 */
[----:B------:R-:W-:-:S07]  /*1bfd0*/  IMAD.MOV.U32 R128, RZ, RZ, R131 ;  /* 0x000000ffff807224 */ /* 0x000fce00078e0083 */
.L_x_39484:
[----:B------:R-:W-:Y:S05]  /*1bfe0*/  BSYNC B1 ;  /* 0x0000000000017941 */ /* 0x000fea0003800000 */
.L_x_39482:
        /* <DEDUP_REMOVED lines=11> */
.L_x_39486:
[----:B------:R-:W-:Y:S01]  /*1c0a0*/  IMAD.MOV.U32 R8, RZ, RZ, R7 ;  /* 0x000000ffff087224 */ /* 0x000fe200078e0007 */
[----:B------:R-:W-:Y:S01]  /*1c0b0*/  MOV R10, R9 ;  /* 0x00000009000a7202 */ /* 0x000fe20000000f00 */
[----:B------:R-:W-:Y:S02]  /*1c0c0*/  IMAD.MOV.U32 R197, RZ, RZ, R196 ;  /* 0x000000ffffc57224 */ /* 0x000fe400078e00c4 */
[----:B------:R-:W-:-:S07]  /*1c0d0*/  IMAD.MOV.U32 R131, RZ, RZ, R130 ;  /* 0x000000ffff837224 */ /* 0x000fce00078e0082 */
.L_x_39487:
[----:B------:R-:W-:Y:S05]  /*1c0e0*/  BSYNC B1 ;  /* 0x0000000000017941 */ /* 0x000fea0003800000 */
.L_x_39485:
        /* <DEDUP_REMOVED lines=11> */
.L_x_39489:
[----:B------:R-:W-:Y:S01]  /*1c1a0*/  IMAD.MOV.U32 R7, RZ, RZ, R8 ;  /* 0x000000ffff077224 */ /* 0x000fe200078e0008 */
[----:B------:R-:W-:Y:S01]  /*1c1b0*/  MOV R9, R10 ;  /* 0x0000000a00097202 */ /* 0x000fe20000000f00 */
[----:B------:R-:W-:Y:S02]  /*1c1c0*/  IMAD.MOV.U32 R196, RZ, RZ, R199 ;  /* 0x000000ffffc47224 */ /* 0x000fe400078e00c7 */
[----:B------:R-:W-:-:S07]  /*1c1d0*/  IMAD.MOV.U32 R130, RZ, RZ, R133 ;  /* 0x000000ffff827224 */ /* 0x000fce00078e0085 */
.L_x_39490:
[----:B------:R-:W-:Y:S05]  /*1c1e0*/  BSYNC B1 ;  /* 0x0000000000017941 */ /* 0x000fea0003800000 */
.L_x_39488:
        /* <DEDUP_REMOVED lines=11> */
.L_x_39492:
[----:B------:R-:W-:Y:S01]  /*1c2a0*/  IMAD.MOV.U32 R8, RZ, RZ, R7 ;  /* 0x000000ffff087224 */ /* 0x000fe200078e0007 */
[----:B------:R-:W-:Y:S01]  /*1c2b0*/  MOV R10, R9 ;  /* 0x00000009000a7202 */ /* 0x000fe20000000f00 */
[----:B------:R-:W-:Y:S02]  /*1c2c0*/  IMAD.MOV.U32 R199, RZ, RZ, R198 ;  /* 0x000000ffffc77224 */ /* 0x000fe400078e00c6 */
[----:B------:R-:W-:-:S07]  /*1c2d0*/  IMAD.MOV.U32 R133, RZ, RZ, R132 ;  /* 0x000000ffff857224 */ /* 0x000fce00078e0084 */
.L_x_39493:
[----:B------:R-:W-:Y:S05]  /*1c2e0*/  BSYNC B1 ;  /* 0x0000000000017941 */ /* 0x000fea0003800000 */
.L_x_39491:
        /* <DEDUP_REMOVED lines=11> */
.L_x_39495:
[----:B------:R-:W-:Y:S01]  /*1c3a0*/  IMAD.MOV.U32 R7, RZ, RZ, R8 ;  /* 0x000000ffff077224 */ /* 0x000fe200078e0008 */
[----:B------:R-:W-:Y:S01]  /*1c3b0*/  MOV R9, R10 ;  /* 0x0000000a00097202 */ /* 0x000fe20000000f00 */
[----:B------:R-:W-:Y:S02]  /*1c3c0*/  IMAD.MOV.U32 R198, RZ, RZ, R201 ;  /* 0x000000ffffc67224 */ /* 0x000fe400078e00c9 */
[----:B------:R-:W-:-:S07]  /*1c3d0*/  IMAD.MOV.U32 R132, RZ, RZ, R135 ;  /* 0x000000ffff847224 */ /* 0x000fce00078e0087 */
.L_x_39496:
[----:B------:R-:W-:Y:S05]  /*1c3e0*/  BSYNC B1 ;  /* 0x0000000000017941 */ /* 0x000fea0003800000 */
.L_x_39494:
        /* <DEDUP_REMOVED lines=11> */
.L_x_39498:
[----:B------:R-:W-:Y:S01]  /*1c4a0*/  IMAD.MOV.U32 R8, RZ, RZ, R7 ;  /* 0x000000ffff087224 */ /* 0x000fe200078e0007 */
[----:B------:R-:W-:Y:S01]  /*1c4b0*/  MOV R10, R9 ;  /* 0x00000009000a7202 */ /* 0x000fe20000000f00 */
[----:B------:R-:W-:Y:S02]  /*1c4c0*/  IMAD.MOV.U32 R201, RZ, RZ, R200 ;  /* 0x000000ffffc97224 */ /* 0x000fe400078e00c8 */
[----:B------:R-:W-:-:S07]  /*1c4d0*/  IMAD.MOV.U32 R135, RZ, RZ, R134 ;  /* 0x000000ffff877224 */ /* 0x000fce00078e0086 */
.L_x_39499:
[----:B------:R-:W-:Y:S05]  /*1c4e0*/  BSYNC B1 ;  /* 0x0000000000017941 */ /* 0x000fea0003800000 */
.L_x_39497:
        /* <DEDUP_REMOVED lines=11> */
.L_x_39501:
[----:B------:R-:W-:Y:S01]  /*1c5a0*/  IMAD.MOV.U32 R7, RZ, RZ, R8 ;  /* 0x000000ffff077224 */ /* 0x000fe200078e0008 */
[----:B------:R-:W-:Y:S01]  /*1c5b0*/  MOV R9, R10 ;  /* 0x0000000a00097202 */ /* 0x000fe20000000f00 */
[----:B------:R-:W-:Y:S02]  /*1c5c0*/  IMAD.MOV.U32 R200, RZ, RZ, R203 ;  /* 0x000000ffffc87224 */ /* 0x000fe400078e00cb */
[----:B------:R-:W-:-:S07]  /*1c5d0*/  IMAD.MOV.U32 R134, RZ, RZ, R137 ;  /* 0x000000ffff867224 */ /* 0x000fce00078e0089 */
.L_x_39502:
[----:B------:R-:W-:Y:S05]  /*1c5e0*/  BSYNC B1 ;  /* 0x0000000000017941 */ /* 0x000fea0003800000 */
.L_x_39500:
        /* <DEDUP_REMOVED lines=11> */
.L_x_39504:
[----:B------:R-:W-:Y:S01]  /*1c6a0*/  IMAD.MOV.U32 R8, RZ, RZ, R7 ;  /* 0x000000ffff087224 */ /* 0x000fe200078e0007 */
[----:B------:R-:W-:Y:S01]  /*1c6b0*/  MOV R10, R9 ;  /* 0x00000009000a7202 */ /* 0x000fe20000000f00 */
[----:B------:R-:W-:Y:S02]  /*1c6c0*/  IMAD.MOV.U32 R203, RZ, RZ, R202 ;  /* 0x000000ffffcb7224 */ /* 0x000fe400078e00ca */
[----:B------:R-:W-:-:S07]  /*1c6d0*/  IMAD.MOV.U32 R137, RZ, RZ, R136 ;  /* 0x000000ffff897224 */ /* 0x000fce00078e0088 */
.L_x_39505:
[----:B------:R-:W-:Y:S05]  /*1c6e0*/  BSYNC B1 ;  /* 0x0000000000017941 */ /* 0x000fea0003800000 */
.L_x_39503:
        /* <DEDUP_REMOVED lines=11> */
.L_x_39507:
[----:B------:R-:W-:Y:S01]  /*1c7a0*/  IMAD.MOV.U32 R7, RZ, RZ, R8 ;  /* 0x000000ffff077224 */ /* 0x000fe200078e0008 */
[----:B------:R-:W-:Y:S01]  /*1c7b0*/  MOV R9, R10 ;  /* 0x0000000a00097202 */ /* 0x000fe20000000f00 */
[----:B------:R-:W-:Y:S02]  /*1c7c0*/  IMAD.MOV.U32 R202, RZ, RZ, R205 ;  /* 0x000000ffffca7224 */ /* 0x000fe400078e00cd */
[----:B------:R-:W-:-:S07]  /*1c7d0*/  IMAD.MOV.U32 R136, RZ, RZ, R139 ;  /* 0x000000ffff887224 */ /* 0x000fce00078e008b */
.L_x_39508:
[----:B------:R-:W-:Y:S05]  /*1c7e0*/  BSYNC B1 ;  /* 0x0000000000017941 */ /* 0x000fea0003800000 */
.L_x_39506:
        /* <DEDUP_REMOVED lines=11> */
.L_x_39510:
[----:B------:R-:W-:Y:S01]  /*1c8a0*/  IMAD.MOV.U32 R8, RZ, RZ, R7 ;  /* 0x000000ffff087224 */ /* 0x000fe200078e0007 */
[----:B------:R-:W-:Y:S01]  /*1c8b0*/  MOV R10, R9 ;  /* 0x00000009000a7202 */ /* 0x000fe20000000f00 */
[----:B------:R-:W-:Y:S02]  /*1c8c0*/  IMAD.MOV.U32 R205, RZ, RZ, R204 ;  /* 0x000000ffffcd7224 */ /* 0x000fe400078e00cc */
[----:B------:R-:W-:-:S07]  /*1c8d0*/  IMAD.MOV.U32 R139, RZ, RZ, R138 ;  /* 0x000000ffff8b7224 */ /* 0x000fce00078e008a */
.L_x_39511:
[----:B------:R-:W-:Y:S05]  /*1c8e0*/  BSYNC B1 ;  /* 0x0000000000017941 */ /* 0x000fea0003800000 */
.L_x_39509:
        /* <DEDUP_REMOVED lines=11> */
.L_x_39513:
[----:B------:R-:W-:Y:S01]  /*1c9a0*/  IMAD.MOV.U32 R7, RZ, RZ, R8 ;  /* 0x000000ffff077224 */ /* 0x000fe200078e0008 */
[----:B------:R-:W-:Y:S01]  /*1c9b0*/  MOV R9, R10 ;  /* 0x0000000a00097202 */ /* 0x000fe20000000f00 */
[----:B------:R-:W-:Y:S02]  /*1c9c0*/  IMAD.MOV.U32 R204, RZ, RZ, R207 ;  /* 0x000000ffffcc7224 */ /* 0x000fe400078e00cf */
[----:B------:R-:W-:-:S07]  /*1c9d0*/  IMAD.MOV.U32 R138, RZ, RZ, R141 ;  /* 0x000000ffff8a7224 */ /* 0x000fce00078e008d */
.L_x_39514:
[----:B------:R-:W-:Y:S05]  /*1c9e0*/  BSYNC B1 ;  /* 0x0000000000017941 */ /* 0x000fea0003800000 */
.L_x_39512:
        /* <DEDUP_REMOVED lines=11> */
.L_x_39516:
[----:B------:R-:W-:Y:S01]  /*1caa0*/  IMAD.MOV.U32 R8, RZ, RZ, R7 ;  /* 0x000000ffff087224 */ /* 0x000fe200078e0007 */
[----:B------:R-:W-:Y:S01]  /*1cab0*/  MOV R10, R9 ;  /* 0x00000009000a7202 */ /* 0x000fe20000000f00 */
[----:B------:R-:W-:Y:S02]  /*1cac0*/  IMAD.MOV.U32 R207, RZ, RZ, R206 ;  /* 0x000000ffffcf7224 */ /* 0x000fe400078e00ce */
[----:B------:R-:W-:-:S07]  /*1cad0*/  IMAD.MOV.U32 R141, RZ, RZ, R140 ;  /* 0x000000ffff8d7224 */ /* 0x000fce00078e008c */
.L_x_39517:
[----:B------:R-:W-:Y:S05]  /*1cae0*/  BSYNC B1 ;  /* 0x0000000000017941 */ /* 0x000fea0003800000 */
.L_x_39515:
        /* <DEDUP_REMOVED lines=11> */
.L_x_39519:
[----:B------:R-:W-:Y:S01]  /*1cba0*/  IMAD.MOV.U32 R7, RZ, RZ, R8 ;  /* 0x000000ffff077224 */ /* 0x000fe200078e0008 */
[----:B------:R-:W-:Y:S01]  /*1cbb0*/  MOV R9, R10 ;  /* 0x0000000a00097202 */ /* 0x000fe20000000f00 */
[----:B------:R-:W-:Y:S02]  /*1cbc0*/  IMAD.MOV.U32 R206, RZ, RZ, R209 ;  /* 0x000000ffffce7224 */ /* 0x000fe400078e00d1 */
[----:B------:R-:W-:-:S07]  /*1cbd0*/  IMAD.MOV.U32 R140, RZ, RZ, R143 ;  /* 0x000000ffff8c7224 */ /* 0x000fce00078e008f */
.L_x_39520:
[----:B------:R-:W-:Y:S05]  /*1cbe0*/  BSYNC B1 ;  /* 0x0000000000017941 */ /* 0x000fea0003800000 */
.L_x_39518:
        /* <DEDUP_REMOVED lines=11> */
.L_x_39522:
[----:B------:R-:W-:Y:S01]  /*1cca0*/  IMAD.MOV.U32 R8, RZ, RZ, R7 ;  /* 0x000000ffff087224 */ /* 0x000fe200078e0007 */
[----:B------:R-:W-:Y:S01]  /*1ccb0*/  MOV R10, R9 ;  /* 0x00000009000a7202 */ /* 0x000fe20000000f00 */
[----:B------:R-:W-:Y:S02]  /*1ccc0*/  IMAD.MOV.U32 R209, RZ, RZ, R208 ;  /* 0x000000ffffd17224 */ /* 0x000fe400078e00d0 */
[----:B------:R-:W-:-:S07]  /*1ccd0*/  IMAD.MOV.U32 R143, RZ, RZ, R142 ;  /* 0x000000ffff8f7224 */ /* 0x000fce00078e008e */
.L_x_39523:
[----:B------:R-:W-:Y:S05]  /*1cce0*/  BSYNC B1 ;  /* 0x0000000000017941 */ /* 0x000fea0003800000 */
.L_x_39521:
        /* <DEDUP_REMOVED lines=11> */
.L_x_39525:
[----:B------:R-:W-:Y:S01]  /*1cda0*/  IMAD.MOV.U32 R7, RZ, RZ, R8 ;  /* 0x000000ffff077224 */ /* 0x000fe200078e0008 */
[----:B------:R-:W-:Y:S01]  /*1cdb0*/  MOV R9, R10 ;  /* 0x0000000a00097202 */ /* 0x000fe20000000f00 */
[----:B------:R-:W-:Y:S02]  /*1cdc0*/  IMAD.MOV.U32 R208, RZ, RZ, R211 ;  /* 0x000000ffffd07224 */ /* 0x000fe400078e00d3 */
[----:B------:R-:W-:-:S07]  /*1cdd0*/  IMAD.MOV.U32 R142, RZ, RZ, R145 ;  /* 0x000000ffff8e7224 */ /* 0x000fce00078e0091 */
.L_x_39526:
[----:B------:R-:W-:Y:S05]  /*1cde0*/  BSYNC B1 ;  /* 0x0000000000017941 */ /* 0x000fea0003800000 */
.L_x_39524:
        /* <DEDUP_REMOVED lines=11> */
.L_x_39528:
[----:B------:R-:W-:Y:S01]  /*1cea0*/  IMAD.MOV.U32 R211, RZ, RZ, R210 ;  /* 0x000000ffffd37224 */ /* 0x000fe200078e00d2 */
[-C--:B------:R-:W-:Y:S01]  /*1ceb0*/  MOV R10, R9.reuse ;  /* 0x00000009000a7202 */ /* 0x080fe20000000f00 */
[----:B------:R-:W-:Y:S01]  /*1cec0*/  IMAD.MOV.U32 R145, RZ, RZ, R144 ;  /* 0x000000ffff917224 */ /* 0x000fe200078e0090 */
[----:B------:R-:W-:Y:S01]  /*1ced0*/  MOV R144, R9 ;  /* 0x0000000900907202 */ /* 0x000fe20000000f00 */
[--C-:B------:R-:W-:Y:S02]  /*1cee0*/  IMAD.MOV.U32 R8, RZ, RZ, R7.reuse ;  /* 0x000000ffff087224 */ /* 0x100fe400078e0007 */
[----:B------:R-:W-:-:S07]  /*1cef0*/  IMAD.MOV.U32 R210, RZ, RZ, R7 ;  /* 0x000000ffffd27224 */ /* 0x000fce00078e0007 */
.L_x_39529:
[----:B------:R-:W-:Y:S05]  /*1cf00*/  BSYNC B1 ;  /* 0x0000000000017941 */ /* 0x000fea0003800000 */
.L_x_39527:
[----:B------:R-:W-:Y:S01]  /*1cf10*/  VIADD R4, R4, 0x4 ;  /* 0x0000000404047836 */ /* 0x000fe20000000000 */
[----:B------:R-:W-:Y:S06]  /*1cf20*/  @P1 BRA `(.L_x_39530) ;  /* 0xffffffc0000c1947 */ /* 0x000fec000383ffff */
[----:B------:R-:W-:Y:S01]  /*1cf30*/  FADD.FTZ R147, R147, R6 ;  /* 0x0000000693937221 */ /* 0x000fe20000010000 */
[----:B------:R-:W-:Y:S01]  /*1cf40*/  IMAD.MOV.U32 R146, RZ, RZ, R0 ;  /* 0x000000ffff927224 */ /* 0x000fe200078e0000 */
[----:B------:R-:W-:Y:S01]  /*1cf50*/  MOV R144, R10 ;  /* 0x0000000a00907202 */ /* 0x000fe20000000f00 */
[----:B------:R-:W-:-:S07]  /*1cf60*/  IMAD.MOV.U32 R210, RZ, RZ, R8 ;  /* 0x000000ffffd27224 */ /* 0x000fce00078e0008 */
.L_x_39340:
[----:B------:R-:W-:Y:S05]  /*1cf70*/  BSYNC B0 ;  /* 0x0000000000007941 */ /* 0x000fea0003800000 */
.L_x_39339:
        /* <DEDUP_REMOVED lines=211> */
.L_x_39722:
        /* <DEDUP_REMOVED lines=20> */
.L_x_39534:
[----:B------:R-:W-:Y:S01]  /*1ddf0*/  MOV R8, R149 ;  /* 0x0000009500087202 */ /* 0x000fe20000000f00 */
[----:B------:R-:W-:Y:S02]  /*1de00*/  IMAD.MOV.U32 R10, RZ, RZ, R219 ;  /* 0x000000ffff0a7224 */ /* 0x000fe400078e00db */
[----:B------:R-:W-:Y:S02]  /*1de10*/  IMAD.MOV.U32 R149, RZ, RZ, R148 ;  /* 0x000000ffff957224 */ /* 0x000fe400078e0094 */
[----:B------:R-:W-:-:S07]  /*1de20*/  IMAD.MOV.U32 R219, RZ, RZ, R218 ;  /* 0x000000ffffdb7224 */ /* 0x000fce00078e00da */
.L_x_39535:
[----:B------:R-:W-:Y:S05]  /*1de30*/  BSYNC B1 ;  /* 0x0000000000017941 */ /* 0x000fea0003800000 */
.L_x_39533:
        /* <DEDUP_REMOVED lines=11> */
.L_x_39537:
[----:B------:R-:W-:Y:S01]  /*1def0*/  MOV R7, R8 ;  /* 0x0000000800077202 */ /* 0x000fe20000000f00 */
[----:B------:R-:W-:Y:S02]  /*1df00*/  IMAD.MOV.U32 R9, RZ, RZ, R10 ;  /* 0x000000ffff097224 */ /* 0x000fe400078e000a */
[----:B------:R-:W-:Y:S02]  /*1df10*/  IMAD.MOV.U32 R148, RZ, RZ, R151 ;  /* 0x000000ffff947224 */ /* 0x000fe400078e0097 */
[----:B------:R-:W-:-:S07]  /*1df20*/  IMAD.MOV.U32 R218, RZ, RZ, R217 ;  /* 0x000000ffffda7224 */ /* 0x000fce00078e00d9 */
.L_x_39538:
[----:B------:R-:W-:Y:S05]  /*1df30*/  BSYNC B1 ;  /* 0x0000000000017941 */ /* 0x000fea0003800000 */
.L_x_39536:
        /* <DEDUP_REMOVED lines=11> */
.L_x_39540:
[----:B------:R-:W-:Y:S01]  /*1dff0*/  MOV R8, R7 ;  /* 0x0000000700087202 */ /* 0x000fe20000000f00 */
[----:B------:R-:W-:Y:S02]  /*1e000*/  IMAD.MOV.U32 R10, RZ, RZ, R9 ;  /* 0x000000ffff0a7224 */ /* 0x000fe400078e0009 */
[----:B------:R-:W-:Y:S02]  /*1e010*/  IMAD.MOV.U32 R151, RZ, RZ, R150 ;  /* 0x000000ffff977224 */ /* 0x000fe400078e0096 */
[----:B------:R-:W-:-:S07]  /*1e020*/  IMAD.MOV.U32 R217, RZ, RZ, R216 ;  /* 0x000000ffffd97224 */ /* 0x000fce00078e00d8 */
.L_x_39541:
[----:B------:R-:W-:Y:S05]  /*1e030*/  BSYNC B1 ;  /* 0x0000000000017941 */ /* 0x000fea0003800000 */
.L_x_39539:
        /* <DEDUP_REMOVED lines=11> */
.L_x_39543:
[----:B------:R-:W-:Y:S01]  /*1e0f0*/  MOV R7, R8 ;  /* 0x0000000800077202 */ /* 0x000fe20000000f00 */
[----:B------:R-:W-:Y:S02]  /*1e100*/  IMAD.MOV.U32 R9, RZ, RZ, R10 ;  /* 0x000000ffff097224 */ /* 0x000fe400078e000a */
[----:B------:R-:W-:Y:S02]  /*1e110*/  IMAD.MOV.U32 R150, RZ, RZ, R153 ;  /* 0x000000ffff967224 */ /* 0x000fe400078e0099 */
[----:B------:R-:W-:-:S07]  /*1e120*/  IMAD.MOV.U32 R216, RZ, RZ, R215 ;  /* 0x000000ffffd87224 */ /* 0x000fce00078e00d7 */
.L_x_39544:
[----:B------:R-:W-:Y:S05]  /*1e130*/  BSYNC B1 ;  /* 0x0000000000017941 */ /* 0x000fea0003800000 */
.L_x_39542:
        /* <DEDUP_REMOVED lines=11> */
.L_x_39546:
[----:B------:R-:W-:Y:S01]  /*1e1f0*/  MOV R8, R7 ;  /* 0x0000000700087202 */ /* 0x000fe20000000f00 */
[----:B------:R-:W-:Y:S02]  /*1e200*/  IMAD.MOV.U32 R10, RZ, RZ, R9 ;  /* 0x000000ffff0a7224 */ /* 0x000fe400078e0009 */
[----:B------:R-:W-:Y:S02]  /*1e210*/  IMAD.MOV.U32 R153, RZ, RZ, R152 ;  /* 0x000000ffff997224 */ /* 0x000fe400078e0098 */
[----:B------:R-:W-:-:S07]  /*1e220*/  IMAD.MOV.U32 R215, RZ, RZ, R214 ;  /* 0x000000ffffd77224 */ /* 0x000fce00078e00d6 */
.L_x_39547:
[----:B------:R-:W-:Y:S05]  /*1e230*/  BSYNC B1 ;  /* 0x0000000000017941 */ /* 0x000fea0003800000 */
.L_x_39545:
        /* <DEDUP_REMOVED lines=11> */
.L_x_39549:
[----:B------:R-:W-:Y:S01]  /*1e2f0*/  MOV R7, R8 ;  /* 0x0000000800077202 */ /* 0x000fe20000000f00 */
[----:B------:R-:W-:Y:S02]  /*1e300*/  IMAD.MOV.U32 R9, RZ, RZ, R10 ;  /* 0x000000ffff097224 */ /* 0x000fe400078e000a */
[----:B------:R-:W-:Y:S02]  /*1e310*/  IMAD.MOV.U32 R152, RZ, RZ, R155 ;  /* 0x000000ffff987224 */ /* 0x000fe400078e009b */
[----:B------:R-:W-:-:S07]  /*1e320*/  IMAD.MOV.U32 R214, RZ, RZ, R213 ;  /* 0x000000ffffd67224 */ /* 0x000fce00078e00d5 */
.L_x_39550:
[----:B------:R-:W-:Y:S05]  /*1e330*/  BSYNC B1 ;  /* 0x0000000000017941 */ /* 0x000fea0003800000 */
.L_x_39548:
        /* <DEDUP_REMOVED lines=11> */
.L_x_39552:
[----:B------:R-:W-:Y:S01]  /*1e3f0*/  MOV R8, R7 ;  /* 0x0000000700087202 */ /* 0x000fe20000000f00 */
[----:B------:R-:W-:Y:S02]  /*1e400*/  IMAD.MOV.U32 R10, RZ, RZ, R9 ;  /* 0x000000ffff0a7224 */ /* 0x000fe400078e0009 */
[----:B------:R-:W-:Y:S02]  /*1e410*/  IMAD.MOV.U32 R155, RZ, RZ, R154 ;  /* 0x000000ffff9b7224 */ /* 0x000fe400078e009a */
[----:B------:R-:W-:-:S07]  /*1e420*/  IMAD.MOV.U32 R213, RZ, RZ, R212 ;  /* 0x000000ffffd57224 */ /* 0x000fce00078e00d4 */
.L_x_39553:
[----:B------:R-:W-:Y:S05]  /*1e430*/  BSYNC B1 ;  /* 0x0000000000017941 */ /* 0x000fea0003800000 */
.L_x_39551:
        /* <DEDUP_REMOVED lines=11> */
.L_x_39555:
[----:B------:R-:W-:Y:S01]  /*1e4f0*/  MOV R7, R8 ;  /* 0x0000000800077202 */ /* 0x000fe20000000f00 */
[----:B------:R-:W-:Y:S02]  /*1e500*/  IMAD.MOV.U32 R9, RZ, RZ, R10 ;  /* 0x000000ffff097224 */ /* 0x000fe400078e000a */
[----:B------:R-:W-:Y:S02]  /*1e510*/  IMAD.MOV.U32 R154, RZ, RZ, R157 ;  /* 0x000000ffff9a7224 */ /* 0x000fe400078e009d */
[----:B------:R-:W-:-:S07]  /*1e520*/  IMAD.MOV.U32 R212, RZ, RZ, R3 ;  /* 0x000000ffffd47224 */ /* 0x000fce00078e0003 */
.L_x_39556:
[----:B------:R-:W-:Y:S05]  /*1e530*/  BSYNC B1 ;  /* 0x0000000000017941 */ /* 0x000fea0003800000 */
.L_x_39554:
        /* <DEDUP_REMOVED lines=11> */
.L_x_39558:
[----:B------:R-:W-:Y:S01]  /*1e5f0*/  MOV R8, R7 ;  /* 0x0000000700087202 */ /* 0x000fe20000000f00 */
[----:B------:R-:W-:Y:S02]  /*1e600*/  IMAD.MOV.U32 R10, RZ, RZ, R9 ;  /* 0x000000ffff0a7224 */ /* 0x000fe400078e0009 */
[----:B------:R-:W-:Y:S02]  /*1e610*/  IMAD.MOV.U32 R157, RZ, RZ, R156 ;  /* 0x000000ffff9d7224 */ /* 0x000fe400078e009c */
[----:B------:R-:W-:-:S07]  /*1e620*/  IMAD.MOV.U32 R3, RZ, RZ, R2 ;  /* 0x000000ffff037224 */ /* 0x000fce00078e0002 */
.L_x_39559:
[----:B------:R-:W-:Y:S05]  /*1e630*/  BSYNC B1 ;  /* 0x0000000000017941 */ /* 0x000fea0003800000 */
.L_x_39557:
        /* <DEDUP_REMOVED lines=11> */
.L_x_39561:
[----:B------:R-:W-:Y:S01]  /*1e6f0*/  MOV R7, R8 ;  /* 0x0000000800077202 */ /* 0x000fe20000000f00 */
[----:B------:R-:W-:Y:S02]  /*1e700*/  IMAD.MOV.U32 R9, RZ, RZ, R10 ;  /* 0x000000ffff097224 */ /* 0x000fe400078e000a */
[----:B------:R-:W-:Y:S02]  /*1e710*/  IMAD.MOV.U32 R156, RZ, RZ, R159 ;  /* 0x000000ffff9c7224 */ /* 0x000fe400078e009f */
[----:B------:R-:W-:-:S07]  /*1e720*/  IMAD.MOV.U32 R2, RZ, RZ, R93 ;  /* 0x000000ffff027224 */ /* 0x000fce00078e005d */
.L_x_39562:
[----:B------:R-:W-:Y:S05]  /*1e730*/  BSYNC B1 ;  /* 0x0000000000017941 */ /* 0x000fea0003800000 */
.L_x_39560:
        /* <DEDUP_REMOVED lines=11> */
.L_x_39564:
[----:B------:R-:W-:Y:S01]  /*1e7f0*/  MOV R8, R7 ;  /* 0x0000000700087202 */ /* 0x000fe20000000f00 */
[----:B------:R-:W-:Y:S02]  /*1e800*/  IMAD.MOV.U32 R10, RZ, RZ, R9 ;  /* 0x000000ffff0a7224 */ /* 0x000fe400078e0009 */
[----:B------:R-:W-:Y:S02]  /*1e810*/  IMAD.MOV.U32 R159, RZ, RZ, R158 ;  /* 0x000000ffff9f7224 */ /* 0x000fe400078e009e */
[----:B------:R-:W-:-:S07]  /*1e820*/  IMAD.MOV.U32 R93, RZ, RZ, R92 ;  /* 0x000000ffff5d7224 */ /* 0x000fce00078e005c */
.L_x_39565:
[----:B------:R-:W-:Y:S05]  /*1e830*/  BSYNC B1 ;  /* 0x0000000000017941 */ /* 0x000fea0003800000 */
.L_x_39563:
        /* <DEDUP_REMOVED lines=11> */
.L_x_39567:
[----:B------:R-:W-:Y:S01]  /*1e8f0*/  MOV R7, R8 ;  /* 0x0000000800077202 */ /* 0x000fe20000000f00 */
[----:B------:R-:W-:Y:S02]  /*1e900*/  IMAD.MOV.U32 R9, RZ, RZ, R10 ;  /* 0x000000ffff097224 */ /* 0x000fe400078e000a */
[----:B------:R-:W-:Y:S02]  /*1e910*/  IMAD.MOV.U32 R158, RZ, RZ, R161 ;  /* 0x000000ffff9e7224 */ /* 0x000fe400078e00a1 */
[----:B------:R-:W-:-:S07]  /*1e920*/  IMAD.MOV.U32 R92, RZ, RZ, R95 ;  /* 0x000000ffff5c7224 */ /* 0x000fce00078e005f */
.L_x_39568:
[----:B------:R-:W-:Y:S05]  /*1e930*/  BSYNC B1 ;  /* 0x0000000000017941 */ /* 0x000fea0003800000 */
.L_x_39566:
        /* <DEDUP_REMOVED lines=11> */
.L_x_39570:
[----:B------:R-:W-:Y:S01]  /*1e9f0*/  MOV R8, R7 ;  /* 0x0000000700087202 */ /* 0x000fe20000000f00 */
[----:B------:R-:W-:Y:S02]  /*1ea00*/  IMAD.MOV.U32 R10, RZ, RZ, R9 ;  /* 0x000000ffff0a7224 */ /* 0x000fe400078e0009 */
[----:B------:R-:W-:Y:S02]  /*1ea10*/  IMAD.MOV.U32 R161, RZ, RZ, R160 ;  /* 0x000000ffffa17224 */ /* 0x000fe400078e00a0 */
[----:B------:R-:W-:-:S07]  /*1ea20*/  IMAD.MOV.U32 R95, RZ, RZ, R94 ;  /* 0x000000ffff5f7224 */ /* 0x000fce00078e005e */
.L_x_39571:
[----:B------:R-:W-:Y:S05]  /*1ea30*/  BSYNC B1 ;  /* 0x0000000000017941 */ /* 0x000fea0003800000 */
.L_x_39569:
        /* <DEDUP_REMOVED lines=11> */
.L_x_39573:
[----:B------:R-:W-:Y:S01]  /*1eaf0*/  MOV R7, R8 ;  /* 0x0000000800077202 */ /* 0x000fe20000000f00 */
[----:B------:R-:W-:Y:S02]  /*1eb00*/  IMAD.MOV.U32 R9, RZ, RZ, R10 ;  /* 0x000000ffff097224 */ /* 0x000fe400078e000a */
[----:B------:R-:W-:Y:S02]  /*1eb10*/  IMAD.MOV.U32 R160, RZ, RZ, R163 ;  /* 0x000000ffffa07224 */ /* 0x000fe400078e00a3 */
[----:B------:R-:W-:-:S07]  /*1eb20*/  IMAD.MOV.U32 R94, RZ, RZ, R97 ;  /* 0x000000ffff5e7224 */ /* 0x000fce00078e0061 */
.L_x_39574:
[----:B------:R-:W-:Y:S05]  /*1eb30*/  BSYNC B1 ;  /* 0x0000000000017941 */ /* 0x000fea0003800000 */
.L_x_39572:
        /* <DEDUP_REMOVED lines=11> */
.L_x_39576:
[----:B------:R-:W-:Y:S01]  /*1ebf0*/  MOV R8, R7 ;  /* 0x0000000700087202 */ /* 0x000fe20000000f00 */
[----:B------:R-:W-:Y:S02]  /*1ec00*/  IMAD.MOV.U32 R10, RZ, RZ, R9 ;  /* 0x000000ffff0a7224 */ /* 0x000fe400078e0009 */
[----:B------:R-:W-:Y:S02]  /*1ec10*/  IMAD.MOV.U32 R163, RZ, RZ, R162 ;  /* 0x000000ffffa37224 */ /* 0x000fe400078e00a2 */
[----:B------:R-:W-:-:S07]  /*1ec20*/  IMAD.MOV.U32 R97, RZ, RZ, R96 ;  /* 0x000000ffff617224 */ /* 0x000fce00078e0060 */
.L_x_39577:
[----:B------:R-:W-:Y:S05]  /*1ec30*/  BSYNC B1 ;  /* 0x0000000000017941 */ /* 0x000fea0003800000 */
.L_x_39575:
        /* <DEDUP_REMOVED lines=11> */
.L_x_39579:
[----:B------:R-:W-:Y:S01]  /*1ecf0*/  MOV R7, R8 ;  /* 0x0000000800077202 */ /* 0x000fe20000000f00 */
[----:B------:R-:W-:Y:S01]  /*1ed00*/  IMAD.MOV.U32 R9, RZ, RZ, R10 ;  /* 0x000000ffff097224 */ /* 0x000fe200078e000a */
[----:B------:R-:W-:Y:S01]  /*1ed10*/  MOV R96, R99 ;  /* 0x0000006300607202 */ /* 0x000fe20000000f00 */
[----:B------:R-:W-:-:S07]  /*1ed20*/  IMAD.MOV.U32 R162, RZ, RZ, R165 ;  /* 0x000000ffffa27224 */ /* 0x000fce00078e00a5 */
.L_x_39580:
[----:B------:R-:W-:Y:S05]  /*1ed30*/  BSYNC B1 ;  /* 0x0000000000017941 */ /* 0x000fea0003800000 */
.L_x_39578:
        /* <DEDUP_REMOVED lines=11> */
.L_x_39582:
[----:B------:R-:W-:Y:S01]  /*1edf0*/  IMAD.MOV.U32 R8, RZ, RZ, R7 ;  /* 0x000000ffff087224 */ /* 0x000fe200078e0007 */
[----:B------:R-:W-:Y:S01]  /*1ee00*/  MOV R10, R9 ;  /* 0x00000009000a7202 */ /* 0x000fe20000000f00 */
[----:B------:R-:W-:Y:S02]  /*1ee10*/  IMAD.MOV.U32 R165, RZ, RZ, R164 ;  /* 0x000000ffffa57224 */ /* 0x000fe400078e00a4 */
[----:B------:R-:W-:-:S07]  /*1ee20*/  IMAD.MOV.U32 R99, RZ, RZ, R98 ;  /* 0x000000ffff637224 */ /* 0x000fce00078e0062 */
.L_x_39583:
[----:B------:R-:W-:Y:S05]  /*1ee30*/  BSYNC B1 ;  /* 0x0000000000017941 */ /* 0x000fea0003800000 */
.L_x_39581:
        /* <DEDUP_REMOVED lines=11> */
.L_x_39585:
[----:B------:R-:W-:Y:S01]  /*1eef0*/  IMAD.MOV.U32 R7, RZ, RZ, R8 ;  /* 0x000000ffff077224 */ /* 0x000fe200078e0008 */
[----:B------:R-:W-:Y:S01]  /*1ef00*/  MOV R164, R167 ;  /* 0x000000a700a47202 */ /* 0x000fe20000000f00 */
[----:B------:R-:W-:Y:S02]  /*1ef10*/  IMAD.MOV.U32 R9, RZ, RZ, R10 ;  /* 0x000000ffff097224 */ /* 0x000fe400078e000a */
[----:B------:R-:W-:-:S07]  /*1ef20*/  IMAD.MOV.U32 R98, RZ, RZ, R101 ;  /* 0x000000ffff627224 */ /* 0x000fce00078e0065 */
.L_x_39586:
[----:B------:R-:W-:Y:S05]  /*1ef30*/  BSYNC B1 ;  /* 0x0000000000017941 */ /* 0x000fea0003800000 */
.L_x_39584:
        /* <DEDUP_REMOVED lines=11> */
.L_x_39588:
[----:B------:R-:W-:Y:S01]  /*1eff0*/  MOV R8, R7 ;  /* 0x0000000700087202 */ /* 0x000fe20000000f00 */
[----:B------:R-:W-:Y:S01]  /*1f000*/  IMAD.MOV.U32 R10, RZ, RZ, R9 ;  /* 0x000000ffff0a7224 */ /* 0x000fe200078e0009 */
[----:B------:R-:W-:Y:S01]  /*1f010*/  MOV R101, R100 ;  /* 0x0000006400657202 */ /* 0x000fe20000000f00 */
[----:B------:R-:W-:-:S07]  /*1f020*/  IMAD.MOV.U32 R167, RZ, RZ, R166 ;  /* 0x000000ffffa77224 */ /* 0x000fce00078e00a6 */
.L_x_39589:
[----:B------:R-:W-:Y:S05]  /*1f030*/  BSYNC B1 ;  /* 0x0000000000017941 */ /* 0x000fea0003800000 */
.L_x_39587:
        /* <DEDUP_REMOVED lines=11> */
.L_x_39591:
[----:B------:R-:W-:Y:S01]  /*1f0f0*/  IMAD.MOV.U32 R7, RZ, RZ, R8 ;  /* 0x000000ffff077224 */ /* 0x000fe200078e0008 */
[----:B------:R-:W-:Y:S01]  /*1f100*/  MOV R9, R10 ;  /* 0x0000000a00097202 */ /* 0x000fe20000000f00 */
[----:B------:R-:W-:Y:S02]  /*1f110*/  IMAD.MOV.U32 R166, RZ, RZ, R169 ;  /* 0x000000ffffa67224 */ /* 0x000fe400078e00a9 */
[----:B------:R-:W-:-:S07]  /*1f120*/  IMAD.MOV.U32 R100, RZ, RZ, R103 ;  /* 0x000000ffff647224 */ /* 0x000fce00078e0067 */
.L_x_39592:
[----:B------:R-:W-:Y:S05]  /*1f130*/  BSYNC B1 ;  /* 0x0000000000017941 */ /* 0x000fea0003800000 */
.L_x_39590:
        /* <DEDUP_REMOVED lines=11> */
.L_x_39594:
[----:B------:R-:W-:Y:S01]  /*1f1f0*/  IMAD.MOV.U32 R8, RZ, RZ, R7 ;  /* 0x000000ffff087224 */ /* 0x000fe200078e0007 */
[----:B------:R-:W-:Y:S01]  /*1f200*/  MOV R169, R168 ;  /* 0x000000a800a97202 */ /* 0x000fe20000000f00 */
[----:B------:R-:W-:Y:S02]  /*1f210*/  IMAD.MOV.U32 R10, RZ, RZ, R9 ;  /* 0x000000ffff0a7224 */ /* 0x000fe400078e0009 */
[----:B------:R-:W-:-:S07]  /*1f220*/  IMAD.MOV.U32 R103, RZ, RZ, R102 ;  /* 0x000000ffff677224 */ /* 0x000fce00078e0066 */
.L_x_39595:
[----:B------:R-:W-:Y:S05]  /*1f230*/  BSYNC B1 ;  /* 0x0000000000017941 */ /* 0x000fea0003800000 */
.L_x_39593:
        /* <DEDUP_REMOVED lines=11> */
.L_x_39597:
[----:B------:R-:W-:Y:S01]  /*1f2f0*/  MOV R7, R8 ;  /* 0x0000000800077202 */ /* 0x000fe20000000f00 */
[----:B------:R-:W-:Y:S01]  /*1f300*/  IMAD.MOV.U32 R9, RZ, RZ, R10 ;  /* 0x000000ffff097224 */ /* 0x000fe200078e000a */
[----:B------:R-:W-:Y:S01]  /*1f310*/  MOV R102, R105 ;  /* 0x0000006900667202 */ /* 0x000fe20000000f00 */
[----:B------:R-:W-:-:S07]  /*1f320*/  IMAD.MOV.U32 R168, RZ, RZ, R171 ;  /* 0x000000ffffa87224 */ /* 0x000fce00078e00ab */
.L_x_39598:
[----:B------:R-:W-:Y:S05]  /*1f330*/  BSYNC B1 ;  /* 0x0000000000017941 */ /* 0x000fea0003800000 */
.L_x_39596:
        /* <DEDUP_REMOVED lines=11> */
.L_x_39600:
[----:B------:R-:W-:Y:S01]  /*1f3f0*/  IMAD.MOV.U32 R8, RZ, RZ, R7 ;  /* 0x000000ffff087224 */ /* 0x000fe200078e0007 */
[----:B------:R-:W-:Y:S01]  /*1f400*/  MOV R10, R9 ;  /* 0x00000009000a7202 */ /* 0x000fe20000000f00 */
[----:B------:R-:W-:Y:S02]  /*1f410*/  IMAD.MOV.U32 R171, RZ, RZ, R170 ;  /* 0x000000ffffab7224 */ /* 0x000fe400078e00aa */
[----:B------:R-:W-:-:S07]  /*1f420*/  IMAD.MOV.U32 R105, RZ, RZ, R104 ;  /* 0x000000ffff697224 */ /* 0x000fce00078e0068 */
.L_x_39601:
[----:B------:R-:W-:Y:S05]  /*1f430*/  BSYNC B1 ;  /* 0x0000000000017941 */ /* 0x000fea0003800000 */
.L_x_39599:
        /* <DEDUP_REMOVED lines=11> */
.L_x_39603:
[----:B------:R-:W-:Y:S01]  /*1f4f0*/  IMAD.MOV.U32 R7, RZ, RZ, R8 ;  /* 0x000000ffff077224 */ /* 0x000fe200078e0008 */
[----:B------:R-:W-:Y:S01]  /*1f500*/  MOV R170, R173 ;  /* 0x000000ad00aa7202 */ /* 0x000fe20000000f00 */
[----:B------:R-:W-:Y:S02]  /*1f510*/  IMAD.MOV.U32 R9, RZ, RZ, R10 ;  /* 0x000000ffff097224 */ /* 0x000fe400078e000a */
[----:B------:R-:W-:-:S07]  /*1f520*/  IMAD.MOV.U32 R104, RZ, RZ, R107 ;  /* 0x000000ffff687224 */ /* 0x000fce00078e006b */
.L_x_39604:
[----:B------:R-:W-:Y:S05]  /*1f530*/  BSYNC B1 ;  /* 0x0000000000017941 */ /* 0x000fea0003800000 */
.L_x_39602:
        /* <DEDUP_REMOVED lines=11> */
.L_x_39606:
[----:B------:R-:W-:Y:S01]  /*1f5f0*/  MOV R8, R7 ;  /* 0x0000000700087202 */ /* 0x000fe20000000f00 */
[----:B------:R-:W-:Y:S01]  /*1f600*/  IMAD.MOV.U32 R10, RZ, RZ, R9 ;  /* 0x000000ffff0a7224 */ /* 0x000fe200078e0009 */
[----:B------:R-:W-:Y:S01]  /*1f610*/  MOV R107, R106 ;  /* 0x0000006a006b7202 */ /* 0x000fe20000000f00 */
[----:B------:R-:W-:-:S07]  /*1f620*/  IMAD.MOV.U32 R173, RZ, RZ, R172 ;  /* 0x000000ffffad7224 */ /* 0x000fce00078e00ac */
.L_x_39607:
[----:B------:R-:W-:Y:S05]  /*1f630*/  BSYNC B1 ;  /* 0x0000000000017941 */ /* 0x000fea0003800000 */
.L_x_39605:
        /* <DEDUP_REMOVED lines=11> */
.L_x_39609:
[----:B------:R-:W-:Y:S01]  /*1f6f0*/  IMAD.MOV.U32 R7, RZ, RZ, R8 ;  /* 0x000000ffff077224 */ /* 0x000fe200078e0008 */
[----:B------:R-:W-:Y:S01]  /*1f700*/  MOV R9, R10 ;  /* 0x0000000a00097202 */ /* 0x000fe20000000f00 */
[----:B------:R-:W-:Y:S02]  /*1f710*/  IMAD.MOV.U32 R172, RZ, RZ, R175 ;  /* 0x000000ffffac7224 */ /* 0x000fe400078e00af */
[----:B------:R-:W-:-:S07]  /*1f720*/  IMAD.MOV.U32 R106, RZ, RZ, R109 ;  /* 0x000000ffff6a7224 */ /* 0x000fce00078e006d */
.L_x_39610:
[----:B------:R-:W-:Y:S05]  /*1f730*/  BSYNC B1 ;  /* 0x0000000000017941 */ /* 0x000fea0003800000 */
.L_x_39608:
        /* <DEDUP_REMOVED lines=11> */
.L_x_39612:
[----:B------:R-:W-:Y:S01]  /*1f7f0*/  IMAD.MOV.U32 R8, RZ, RZ, R7 ;  /* 0x000000ffff087224 */ /* 0x000fe200078e0007 */
[----:B------:R-:W-:Y:S01]  /*1f800*/  MOV R175, R174 ;  /* 0x000000ae00af7202 */ /* 0x000fe20000000f00 */
[----:B------:R-:W-:Y:S02]  /*1f810*/  IMAD.MOV.U32 R10, RZ, RZ, R9 ;  /* 0x000000ffff0a7224 */ /* 0x000fe400078e0009 */
[----:B------:R-:W-:-:S07]  /*1f820*/  IMAD.MOV.U32 R109, RZ, RZ, R108 ;  /* 0x000000ffff6d7224 */ /* 0x000fce00078e006c */
.L_x_39613:
[----:B------:R-:W-:Y:S05]  /*1f830*/  BSYNC B1 ;  /* 0x0000000000017941 */ /* 0x000fea0003800000 */
.L_x_39611:
        /* <DEDUP_REMOVED lines=11> */
.L_x_39615:
[----:B------:R-:W-:Y:S01]  /*1f8f0*/  MOV R7, R8 ;  /* 0x0000000800077202 */ /* 0x000fe20000000f00 */
[----:B------:R-:W-:Y:S01]  /*1f900*/  IMAD.MOV.U32 R9, RZ, RZ, R10 ;  /* 0x000000ffff097224 */ /* 0x000fe200078e000a */
[----:B------:R-:W-:Y:S01]  /*1f910*/  MOV R108, R111 ;  /* 0x0000006f006c7202 */ /* 0x000fe20000000f00 */
[----:B------:R-:W-:-:S07]  /*1f920*/  IMAD.MOV.U32 R174, RZ, RZ, R177 ;  /* 0x000000ffffae7224 */ /* 0x000fce00078e00b1 */
.L_x_39616:
[----:B------:R-:W-:Y:S05]  /*1f930*/  BSYNC B1 ;  /* 0x0000000000017941 */ /* 0x000fea0003800000 */
.L_x_39614:
        /* <DEDUP_REMOVED lines=11> */
.L_x_39618:
[----:B------:R-:W-:Y:S01]  /*1f9f0*/  IMAD.MOV.U32 R8, RZ, RZ, R7 ;  /* 0x000000ffff087224 */ /* 0x000fe200078e0007 */
[----:B------:R-:W-:Y:S01]  /*1fa00*/  MOV R10, R9 ;  /* 0x00000009000a7202 */ /* 0x000fe20000000f00 */
[----:B------:R-:W-:Y:S02]  /*1fa10*/  IMAD.MOV.U32 R177, RZ, RZ, R176 ;  /* 0x000000ffffb17224 */ /* 0x000fe400078e00b0 */
[----:B------:R-:W-:-:S07]  /*1fa20*/  IMAD.MOV.U32 R111, RZ, RZ, R110 ;  /* 0x000000ffff6f7224 */ /* 0x000fce00078e006e */
.L_x_39619:
[----:B------:R-:W-:Y:S05]  /*1fa30*/  BSYNC B1 ;  /* 0x0000000000017941 */ /* 0x000fea0003800000 */
.L_x_39617:
        /* <DEDUP_REMOVED lines=11> */
.L_x_39621:
[----:B------:R-:W-:Y:S01]  /*1faf0*/  IMAD.MOV.U32 R7, RZ, RZ, R8 ;  /* 0x000000ffff077224 */ /* 0x000fe200078e0008 */
[----:B------:R-:W-:Y:S01]  /*1fb00*/  MOV R176, R179 ;  /* 0x000000b300b07202 */ /* 0x000fe20000000f00 */
[----:B------:R-:W-:Y:S02]  /*1fb10*/  IMAD.MOV.U32 R9, RZ, RZ, R10 ;  /* 0x000000ffff097224 */ /* 0x000fe400078e000a */
[----:B------:R-:W-:-:S07]  /*1fb20*/  IMAD.MOV.U32 R110, RZ, RZ, R113 ;  /* 0x000000ffff6e7224 */ /* 0x000fce00078e0071 */
.L_x_39622:
[----:B------:R-:W-:Y:S05]  /*1fb30*/  BSYNC B1 ;  /* 0x0000000000017941 */ /* 0x000fea0003800000 */
.L_x_39620:
        /* <DEDUP_REMOVED lines=11> */
.L_x_39624:
[----:B------:R-:W-:Y:S01]  /*1fbf0*/  MOV R8, R7 ;  /* 0x0000000700087202 */ /* 0x000fe20000000f00 */
[----:B------:R-:W-:Y:S01]  /*1fc00*/  IMAD.MOV.U32 R10, RZ, RZ, R9 ;  /* 0x000000ffff0a7224 */ /* 0x000fe200078e0009 */
[----:B------:R-:W-:Y:S01]  /*1fc10*/  MOV R113, R112 ;  /* 0x0000007000717202 */ /* 0x000fe20000000f00 */
[----:B------:R-:W-:-:S07]  /*1fc20*/  IMAD.MOV.U32 R179, RZ, RZ, R178 ;  /* 0x000000ffffb37224 */ /* 0x000fce00078e00b2 */
.L_x_39625:
[----:B------:R-:W-:Y:S05]  /*1fc30*/  BSYNC B1 ;  /* 0x0000000000017941 */ /* 0x000fea0003800000 */
.L_x_39623:
        /* <DEDUP_REMOVED lines=11> */
.L_x_39627:
[----:B------:R-:W-:Y:S01]  /*1fcf0*/  IMAD.MOV.U32 R7, RZ, RZ, R8 ;  /* 0x000000ffff077224 */ /* 0x000fe200078e0008 */
[----:B------:R-:W-:Y:S01]  /*1fd00*/  MOV R9, R10 ;  /* 0x0000000a00097202 */ /* 0x000fe20000000f00 */
[----:B------:R-:W-:Y:S02]  /*1fd10*/  IMAD.MOV.U32 R178, RZ, RZ, R181 ;  /* 0x000000ffffb27224 */ /* 0x000fe400078e00b5 */
[----:B------:R-:W-:-:S07]  /*1fd20*/  IMAD.MOV.U32 R112, RZ, RZ, R115 ;  /* 0x000000ffff707224 */ /* 0x000fce00078e0073 */
.L_x_39628:
[----:B------:R-:W-:Y:S05]  /*1fd30*/  BSYNC B1 ;  /* 0x0000000000017941 */ /* 0x000fea0003800000 */
.L_x_39626:
        /* <DEDUP_REMOVED lines=11> */
.L_x_39630:
[----:B------:R-:W-:Y:S01]  /*1fdf0*/  IMAD.MOV.U32 R8, RZ, RZ, R7 ;  /* 0x000000ffff087224 */ /* 0x000fe200078e0007 */
[----:B------:R-:W-:Y:S01]  /*1fe00*/  MOV R181, R180 ;  /* 0x000000b400b57202 */ /* 0x000fe20000000f00 */
[----:B------:R-:W-:Y:S02]  /*1fe10*/  IMAD.MOV.U32 R10, RZ, RZ, R9 ;  /* 0x000000ffff0a7224 */ /* 0x000fe400078e0009 */
[----:B------:R-:W-:-:S07]  /*1fe20*/  IMAD.MOV.U32 R115, RZ, RZ, R114 ;  /* 0x000000ffff737224 */ /* 0x000fce00078e0072 */
.L_x_39631:
[----:B------:R-:W-:Y:S05]  /*1fe30*/  BSYNC B1 ;  /* 0x0000000000017941 */ /* 0x000fea0003800000 */
.L_x_39629:
        /* <DEDUP_REMOVED lines=11> */
.L_x_39633:
[----:B------:R-:W-:Y:S01]  /*1fef0*/  MOV R7, R8 ;  /* 0x0000000800077202 */ /* 0x000fe20000000f00 */
[----:B------:R-:W-:Y:S01]  /*1ff00*/  IMAD.MOV.U32 R9, RZ, RZ, R10 ;  /* 0x000000ffff097224 */ /* 0x000fe200078e000a */
[----:B------:R-:W-:Y:S01]  /*1ff10*/  MOV R114, R117 ;  /* 0x0000007500727202 */ /* 0x000fe20000000f00 */
[----:B------:R-:W-:-:S07]  /*1ff20*/  IMAD.MOV.U32 R180, RZ, RZ, R183 ;  /* 0x000000ffffb47224 */ /* 0x000fce00078e00b7 */
.L_x_39634:
[----:B------:R-:W-:Y:S05]  /*1ff30*/  BSYNC B1 ;  /* 0x0000000000017941 */ /* 0x000fea0003800000 */
.L_x_39632:
        /* <DEDUP_REMOVED lines=11> */
.L_x_39636:
[----:B------:R-:W-:Y:S01]  /*1fff0*/  IMAD.MOV.U32 R8, RZ, RZ, R7 ;  /* 0x000000ffff087224 */ /* 0x000fe200078e0007 */
[----:B------:R-:W-:Y:S01]  /*20000*/  MOV R10, R9 ;  /* 0x00000009000a7202 */ /* 0x000fe20000000f00 */
[----:B------:R-:W-:Y:S02]  /*20010*/  IMAD.MOV.U32 R183, RZ, RZ, R182 ;  /* 0x000000ffffb77224 */ /* 0x000fe400078e00b6 */
[----:B------:R-:W-:-:S07]  /*20020*/  IMAD.MOV.U32 R117, RZ, RZ, R116 ;  /* 0x000000ffff757224 */ /* 0x000fce00078e0074 */
.L_x_39637:
[----:B------:R-:W-:Y:S05]  /*20030*/  BSYNC B1 ;  /* 0x0000000000017941 */ /* 0x000fea0003800000 */
.L_x_39635:
        /* <DEDUP_REMOVED lines=11> */
.L_x_39639:
[----:B------:R-:W-:Y:S01]  /*200f0*/  IMAD.MOV.U32 R7, RZ, RZ, R8 ;  /* 0x000000ffff077224 */ /* 0x000fe200078e0008 */
[----:B------:R-:W-:Y:S01]  /*20100*/  MOV R182, R185 ;  /* 0x000000b900b67202 */ /* 0x000fe20000000f00 */
[----:B------:R-:W-:Y:S02]  /*20110*/  IMAD.MOV.U32 R9, RZ, RZ, R10 ;  /* 0x000000ffff097224 */ /* 0x000fe400078e000a */
[----:B------:R-:W-:-:S07]  /*20120*/  IMAD.MOV.U32 R116, RZ, RZ, R119 ;  /* 0x000000ffff747224 */ /* 0x000fce00078e0077 */
.L_x_39640:
[----:B------:R-:W-:Y:S05]  /*20130*/  BSYNC B1 ;  /* 0x0000000000017941 */ /* 0x000fea0003800000 */
.L_x_39638:
        /* <DEDUP_REMOVED lines=11> */
.L_x_39642:
[----:B------:R-:W-:Y:S01]  /*201f0*/  MOV R8, R7 ;  /* 0x0000000700087202 */ /* 0x000fe20000000f00 */
[----:B------:R-:W-:Y:S01]  /*20200*/  IMAD.MOV.U32 R10, RZ, RZ, R9 ;  /* 0x000000ffff0a7224 */ /* 0x000fe200078e0009 */
[----:B------:R-:W-:Y:S01]  /*20210*/  MOV R119, R118 ;  /* 0x0000007600777202 */ /* 0x000fe20000000f00 */
[----:B------:R-:W-:-:S07]  /*20220*/  IMAD.MOV.U32 R185, RZ, RZ, R184 ;  /* 0x000000ffffb97224 */ /* 0x000fce00078e00b8 */
.L_x_39643:
[----:B------:R-:W-:Y:S05]  /*20230*/  BSYNC B1 ;  /* 0x0000000000017941 */ /* 0x000fea0003800000 */
.L_x_39641:
        /* <DEDUP_REMOVED lines=11> */
.L_x_39645:
[----:B------:R-:W-:Y:S01]  /*202f0*/  IMAD.MOV.U32 R7, RZ, RZ, R8 ;  /* 0x000000ffff077224 */ /* 0x000fe200078e0008 */
[----:B------:R-:W-:Y:S01]  /*20300*/  MOV R9, R10 ;  /* 0x0000000a00097202 */ /* 0x000fe20000000f00 */
[----:B------:R-:W-:Y:S02]  /*20310*/  IMAD.MOV.U32 R184, RZ, RZ, R187 ;  /* 0x000000ffffb87224 */ /* 0x000fe400078e00bb */
[----:B------:R-:W-:-:S07]  /*20320*/  IMAD.MOV.U32 R118, RZ, RZ, R121 ;  /* 0x000000ffff767224 */ /* 0x000fce00078e0079 */
.L_x_39646:
[----:B------:R-:W-:Y:S05]  /*20330*/  BSYNC B1 ;  /* 0x0000000000017941 */ /* 0x000fea0003800000 */
.L_x_39644:
        /* <DEDUP_REMOVED lines=11> */
.L_x_39648:
[----:B------:R-:W-:Y:S01]  /*203f0*/  IMAD.MOV.U32 R8, RZ, RZ, R7 ;  /* 0x000000ffff087224 */ /* 0x000fe200078e0007 */
[----:B------:R-:W-:Y:S01]  /*20400*/  MOV R187, R186 ;  /* 0x000000ba00bb7202 */ /* 0x000fe20000000f00 */
[----:B------:R-:W-:Y:S02]  /*20410*/  IMAD.MOV.U32 R10, RZ, RZ, R9 ;  /* 0x000000ffff0a7224 */ /* 0x000fe400078e0009 */
[----:B------:R-:W-:-:S07]  /*20420*/  IMAD.MOV.U32 R121, RZ, RZ, R120 ;  /* 0x000000ffff797224 */ /* 0x000fce00078e0078 */
.L_x_39649:
[----:B------:R-:W-:Y:S05]  /*20430*/  BSYNC B1 ;  /* 0x0000000000017941 */ /* 0x000fea0003800000 */
.L_x_39647:
        /* <DEDUP_REMOVED lines=11> */
.L_x_39651:
[----:B------:R-:W-:Y:S01]  /*204f0*/  MOV R7, R8 ;  /* 0x0000000800077202 */ /* 0x000fe20000000f00 */
[----:B------:R-:W-:Y:S01]  /*20500*/  IMAD.MOV.U32 R9, RZ, RZ, R10 ;  /* 0x000000ffff097224 */ /* 0x000fe200078e000a */
[----:B------:R-:W-:Y:S01]  /*20510*/  MOV R120, R123 ;  /* 0x0000007b00787202 */ /* 0x000fe20000000f00 */
[----:B------:R-:W-:-:S07]  /*20520*/  IMAD.MOV.U32 R186, RZ, RZ, R189 ;  /* 0x000000ffffba7224 */ /* 0x000fce00078e00bd */
.L_x_39652:
[----:B------:R-:W-:Y:S05]  /*20530*/  BSYNC B1 ;  /* 0x0000000000017941 */ /* 0x000fea0003800000 */
.L_x_39650:
        /* <DEDUP_REMOVED lines=11> */
.L_x_39654:
[----:B------:R-:W-:Y:S01]  /*205f0*/  IMAD.MOV.U32 R8, RZ, RZ, R7 ;  /* 0x000000ffff087224 */ /* 0x000fe200078e0007 */
[----:B------:R-:W-:Y:S01]  /*20600*/  MOV R10, R9 ;  /* 0x00000009000a7202 */ /* 0x000fe20000000f00 */
[----:B------:R-:W-:Y:S02]  /*20610*/  IMAD.MOV.U32 R189, RZ, RZ, R188 ;  /* 0x000000ffffbd7224 */ /* 0x000fe400078e00bc */
[----:B------:R-:W-:-:S07]  /*20620*/  IMAD.MOV.U32 R123, RZ, RZ, R122 ;  /* 0x000000ffff7b7224 */ /* 0x000fce00078e007a */
.L_x_39655:
[----:B------:R-:W-:Y:S05]  /*20630*/  BSYNC B1 ;  /* 0x0000000000017941 */ /* 0x000fea0003800000 */
.L_x_39653:
        /* <DEDUP_REMOVED lines=11> */
.L_x_39657:
[----:B------:R-:W-:Y:S01]  /*206f0*/  IMAD.MOV.U32 R7, RZ, RZ, R8 ;  /* 0x000000ffff077224 */ /* 0x000fe200078e0008 */
[----:B------:R-:W-:Y:S01]  /*20700*/  MOV R188, R191 ;  /* 0x000000bf00bc7202 */ /* 0x000fe20000000f00 */
[----:B------:R-:W-:Y:S02]  /*20710*/  IMAD.MOV.U32 R9, RZ, RZ, R10 ;  /* 0x000000ffff097224 */ /* 0x000fe400078e000a */
[----:B------:R-:W-:-:S07]  /*20720*/  IMAD.MOV.U32 R122, RZ, RZ, R125 ;  /* 0x000000ffff7a7224 */ /* 0x000fce00078e007d */
.L_x_39658:
[----:B------:R-:W-:Y:S05]  /*20730*/  BSYNC B1 ;  /* 0x0000000000017941 */ /* 0x000fea0003800000 */
.L_x_39656:
        /* <DEDUP_REMOVED lines=11> */
.L_x_39660:
[----:B------:R-:W-:Y:S01]  /*207f0*/  MOV R8, R7 ;  /* 0x0000000700087202 */ /* 0x000fe20000000f00 */
[----:B------:R-:W-:Y:S01]  /*20800*/  IMAD.MOV.U32 R10, RZ, RZ, R9 ;  /* 0x000000ffff0a7224 */ /* 0x000fe200078e0009 */
[----:B------:R-:W-:Y:S01]  /*20810*/  MOV R125, R124 ;  /* 0x0000007c007d7202 */ /* 0x000fe20000000f00 */
[----:B------:R-:W-:-:S07]  /*20820*/  IMAD.MOV.U32 R191, RZ, RZ, R190 ;  /* 0x000000ffffbf7224 */ /* 0x000fce00078e00be */
.L_x_39661:
[----:B------:R-:W-:Y:S05]  /*20830*/  BSYNC B1 ;  /* 0x0000000000017941 */ /* 0x000fea0003800000 */
.L_x_39659:
        /* <DEDUP_REMOVED lines=11> */
.L_x_39663:
[----:B------:R-:W-:Y:S01]  /*208f0*/  IMAD.MOV.U32 R7, RZ, RZ, R8 ;  /* 0x000000ffff077224 */ /* 0x000fe200078e0008 */
[----:B------:R-:W-:Y:S01]  /*20900*/  MOV R9, R10 ;  /* 0x0000000a00097202 */ /* 0x000fe20000000f00 */
[----:B------:R-:W-:Y:S02]  /*20910*/  IMAD.MOV.U32 R190, RZ, RZ, R193 ;  /* 0x000000ffffbe7224 */ /* 0x000fe400078e00c1 */
[----:B------:R-:W-:-:S07]  /*20920*/  IMAD.MOV.U32 R124, RZ, RZ, R127 ;  /* 0x000000ffff7c7224 */ /* 0x000fce00078e007f */
.L_x_39664:
[----:B------:R-:W-:Y:S05]  /*20930*/  BSYNC B1 ;  /* 0x0000000000017941 */ /* 0x000fea0003800000 */
.L_x_39662:
        /* <DEDUP_REMOVED lines=11> */
.L_x_39666:
[----:B------:R-:W-:Y:S01]  /*209f0*/  IMAD.MOV.U32 R8, RZ, RZ, R7 ;  /* 0x000000ffff087224 */ /* 0x000fe200078e0007 */
[----:B------:R-:W-:Y:S01]  /*20a00*/  MOV R193, R192 ;  /* 0x000000c000c17202 */ /* 0x000fe20000000f00 */
[----:B------:R-:W-:Y:S02]  /*20a10*/  IMAD.MOV.U32 R10, RZ, RZ, R9 ;  /* 0x000000ffff0a7224 */ /* 0x000fe400078e0009 */
[----:B------:R-:W-:-:S07]  /*20a20*/  IMAD.MOV.U32 R127, RZ, RZ, R126 ;  /* 0x000000ffff7f7224 */ /* 0x000fce00078e007e */
.L_x_39667:
[----:B------:R-:W-:Y:S05]  /*20a30*/  BSYNC B1 ;  /* 0x0000000000017941 */ /* 0x000fea0003800000 */
.L_x_39665:
        /* <DEDUP_REMOVED lines=11> */
.L_x_39669:
[----:B------:R-:W-:Y:S01]  /*20af0*/  MOV R7, R8 ;  /* 0x0000000800077202 */ /* 0x000fe20000000f00 */
[----:B------:R-:W-:Y:S01]  /*20b00*/  IMAD.MOV.U32 R9, RZ, RZ, R10 ;  /* 0x000000ffff097224 */ /* 0x000fe200078e000a */
[----:B------:R-:W-:Y:S01]  /*20b10*/  MOV R126, R129 ;  /* 0x00000081007e7202 */ /* 0x000fe20000000f00 */
[----:B------:R-:W-:-:S07]  /*20b20*/  IMAD.MOV.U32 R192, RZ, RZ, R195 ;  /* 0x000000ffffc07224 */ /* 0x000fce00078e00c3 */
.L_x_39670:
[----:B------:R-:W-:Y:S05]  /*20b30*/  BSYNC B1 ;  /* 0x0000000000017941 */ /* 0x000fea0003800000 */
.L_x_39668:
        /* <DEDUP_REMOVED lines=11> */
.L_x_39672:
[----:B------:R-:W-:Y:S01]  /*20bf0*/  IMAD.MOV.U32 R8, RZ, RZ, R7 ;  /* 0x000000ffff087224 */ /* 0x000fe200078e0007 */
[----:B------:R-:W-:Y:S01]  /*20c00*/  MOV R10, R9 ;  /* 0x00000009000a7202 */ /* 0x000fe20000000f00 */
[----:B------:R-:W-:Y:S02]  /*20c10*/  IMAD.MOV.U32 R195, RZ, RZ, R194 ;  /* 0x000000ffffc37224 */ /* 0x000fe400078e00c2 */
[----:B------:R-:W-:-:S07]  /*20c20*/  IMAD.MOV.U32 R129, RZ, RZ, R128 ;  /* 0x000000ffff817224 */ /* 0x000fce00078e0080 */
.L_x_39673:
[----:B------:R-:W-:Y:S05]  /*20c30*/  BSYNC B1 ;  /* 0x0000000000017941 */ /* 0x000fea0003800000 */
.L_x_39671:
        /* <DEDUP_REMOVED lines=11> */
.L_x_39675:
[----:B------:R-:W-:Y:S01]  /*20cf0*/  IMAD.MOV.U32 R7, RZ, RZ, R8 ;  /* 0x000000ffff077224 */ /* 0x000fe200078e0008 */
[----:B------:R-:W-:Y:S01]  /*20d00*/  MOV R194, R197 ;  /* 0x000000c500c27202 */ /* 0x000fe20000000f00 */
[----:B------:R-:W-:Y:S02]  /*20d10*/  IMAD.MOV.U32 R9, RZ, RZ, R10 ;  /* 0x000000ffff097224 */ /* 0x000fe400078e000a */
[----:B------:R-:W-:-:S07]  /*20d20*/  IMAD.MOV.U32 R128, RZ, RZ, R131 ;  /* 0x000000ffff807224 */ /* 0x000fce00078e0083 */
.L_x_39676:
[----:B------:R-:W-:Y:S05]  /*20d30*/  BSYNC B1 ;  /* 0x0000000000017941 */ /* 0x000fea0003800000 */
.L_x_39674:
        /* <DEDUP_REMOVED lines=11> */
.L_x_39678:
[----:B------:R-:W-:Y:S01]  /*20df0*/  MOV R8, R7 ;  /* 0x0000000700087202 */ /* 0x000fe20000000f00 */
[----:B------:R-:W-:Y:S01]  /*20e00*/  IMAD.MOV.U32 R10, RZ, RZ, R9 ;  /* 0x000000ffff0a7224 */ /* 0x000fe200078e0009 */
[----:B------:R-:W-:Y:S01]  /*20e10*/  MOV R131, R130 ;  /* 0x0000008200837202 */ /* 0x000fe20000000f00 */
[----:B------:R-:W-:-:S07]  /*20e20*/  IMAD.MOV.U32 R197, RZ, RZ, R196 ;  /* 0x000000ffffc57224 */ /* 0x000fce00078e00c4 */
.L_x_39679:
[----:B------:R-:W-:Y:S05]  /*20e30*/  BSYNC B1 ;  /* 0x0000000000017941 */ /* 0x000fea0003800000 */
.L_x_39677:
        /* <DEDUP_REMOVED lines=11> */
.L_x_39681:
[----:B------:R-:W-:Y:S01]  /*20ef0*/  IMAD.MOV.U32 R7, RZ, RZ, R8 ;  /* 0x000000ffff077224 */ /* 0x000fe200078e0008 */
[----:B------:R-:W-:Y:S01]  /*20f00*/  MOV R9, R10 ;  /* 0x0000000a00097202 */ /* 0x000fe20000000f00 */
[----:B------:R-:W-:Y:S02]  /*20f10*/  IMAD.MOV.U32 R196, RZ, RZ, R199 ;  /* 0x000000ffffc47224 */ /* 0x000fe400078e00c7 */
[----:B------:R-:W-:-:S07]  /*20f20*/  IMAD.MOV.U32 R130, RZ, RZ, R133 ;  /* 0x000000ffff827224 */ /* 0x000fce00078e0085 */
.L_x_39682:
[----:B------:R-:W-:Y:S05]  /*20f30*/  BSYNC B1 ;  /* 0x0000000000017941 */ /* 0x000fea0003800000 */
.L_x_39680:
        /* <DEDUP_REMOVED lines=11> */
.L_x_39684:
[----:B------:R-:W-:Y:S01]  /*20ff0*/  IMAD.MOV.U32 R8, RZ, RZ, R7 ;  /* 0x000000ffff087224 */ /* 0x000fe200078e0007 */
[----:B------:R-:W-:Y:S01]  /*21000*/  MOV R199, R198 ;  /* 0x000000c600c77202 */ /* 0x000fe20000000f00 */
[----:B------:R-:W-:Y:S02]  /*21010*/  IMAD.MOV.U32 R10, RZ, RZ, R9 ;  /* 0x000000ffff0a7224 */ /* 0x000fe400078e0009 */
[----:B------:R-:W-:-:S07]  /*21020*/  IMAD.MOV.U32 R133, RZ, RZ, R132 ;  /* 0x000000ffff857224 */ /* 0x000fce00078e0084 */
.L_x_39685:
[----:B------:R-:W-:Y:S05]  /*21030*/  BSYNC B1 ;  /* 0x0000000000017941 */ /* 0x000fea0003800000 */
.L_x_39683:
        /* <DEDUP_REMOVED lines=11> */
.L_x_39687:
[----:B------:R-:W-:Y:S01]  /*210f0*/  MOV R7, R8 ;  /* 0x0000000800077202 */ /* 0x000fe20000000f00 */
[----:B------:R-:W-:Y:S01]  /*21100*/  IMAD.MOV.U32 R9, RZ, RZ, R10 ;  /* 0x000000ffff097224 */ /* 0x000fe200078e000a */
[----:B------:R-:W-:Y:S01]  /*21110*/  MOV R132, R135 ;  /* 0x0000008700847202 */ /* 0x000fe20000000f00 */
[----:B------:R-:W-:-:S07]  /*21120*/  IMAD.MOV.U32 R198, RZ, RZ, R201 ;  /* 0x000000ffffc67224 */ /* 0x000fce00078e00c9 */
.L_x_39688:
[----:B------:R-:W-:Y:S05]  /*21130*/  BSYNC B1 ;  /* 0x0000000000017941 */ /* 0x000fea0003800000 */
.L_x_39686:
        /* <DEDUP_REMOVED lines=11> */
.L_x_39690:
[----:B------:R-:W-:Y:S01]  /*211f0*/  IMAD.MOV.U32 R8, RZ, RZ, R7 ;  /* 0x000000ffff087224 */ /* 0x000fe200078e0007 */
[----:B------:R-:W-:Y:S01]  /*21200*/  MOV R10, R9 ;  /* 0x00000009000a7202 */ /* 0x000fe20000000f00 */
[----:B------:R-:W-:Y:S02]  /*21210*/  IMAD.MOV.U32 R201, RZ, RZ, R200 ;  /* 0x000000ffffc97224 */ /* 0x000fe400078e00c8 */
[----:B------:R-:W-:-:S07]  /*21220*/  IMAD.MOV.U32 R135, RZ, RZ, R134 ;  /* 0x000000ffff877224 */ /* 0x000fce00078e0086 */
.L_x_39691:
[----:B------:R-:W-:Y:S05]  /*21230*/  BSYNC B1 ;  /* 0x0000000000017941 */ /* 0x000fea0003800000 */
.L_x_39689:
        /* <DEDUP_REMOVED lines=11> */
.L_x_39693:
[----:B------:R-:W-:Y:S01]  /*212f0*/  IMAD.MOV.U32 R7, RZ, RZ, R8 ;  /* 0x000000ffff077224 */ /* 0x000fe200078e0008 */
[----:B------:R-:W-:Y:S01]  /*21300*/  MOV R200, R203 ;  /* 0x000000cb00c87202 */ /* 0x000fe20000000f00 */
[----:B------:R-:W-:Y:S02]  /*21310*/  IMAD.MOV.U32 R9, RZ, RZ, R10 ;  /* 0x000000ffff097224 */ /* 0x000fe400078e000a */
[----:B------:R-:W-:-:S07]  /*21320*/  IMAD.MOV.U32 R134, RZ, RZ, R137 ;  /* 0x000000ffff867224 */ /* 0x000fce00078e0089 */
.L_x_39694:
[----:B------:R-:W-:Y:S05]  /*21330*/  BSYNC B1 ;  /* 0x0000000000017941 */ /* 0x000fea0003800000 */
.L_x_39692:
        /* <DEDUP_REMOVED lines=11> */
.L_x_39696:
[----:B------:R-:W-:Y:S01]  /*213f0*/  MOV R8, R7 ;  /* 0x0000000700087202 */ /* 0x000fe20000000f00 */
[----:B------:R-:W-:Y:S01]  /*21400*/  IMAD.MOV.U32 R10, RZ, RZ, R9 ;  /* 0x000000ffff0a7224 */ /* 0x000fe200078e0009 */
[----:B------:R-:W-:Y:S01]  /*21410*/  MOV R137, R136 ;  /* 0x0000008800897202 */ /* 0x000fe20000000f00 */
[----:B------:R-:W-:-:S07]  /*21420*/  IMAD.MOV.U32 R203, RZ, RZ, R202 ;  /* 0x000000ffffcb7224 */ /* 0x000fce00078e00ca */
.L_x_39697:
[----:B------:R-:W-:Y:S05]  /*21430*/  BSYNC B1 ;  /* 0x0000000000017941 */ /* 0x000fea0003800000 */
.L_x_39695:
        /* <DEDUP_REMOVED lines=11> */
.L_x_39699:
[----:B------:R-:W-:Y:S01]  /*214f0*/  IMAD.MOV.U32 R7, RZ, RZ, R8 ;  /* 0x000000ffff077224 */ /* 0x000fe200078e0008 */
[----:B------:R-:W-:Y:S01]  /*21500*/  MOV R9, R10 ;  /* 0x0000000a00097202 */ /* 0x000fe20000000f00 */
[----:B------:R-:W-:Y:S02]  /*21510*/  IMAD.MOV.U32 R202, RZ, RZ, R205 ;  /* 0x000000ffffca7224 */ /* 0x000fe400078e00cd */
[----:B------:R-:W-:-:S07]  /*21520*/  IMAD.MOV.U32 R136, RZ, RZ, R139 ;  /* 0x000000ffff887224 */ /* 0x000fce00078e008b */
.L_x_39700:
[----:B------:R-:W-:Y:S05]  /*21530*/  BSYNC B1 ;  /* 0x0000000000017941 */ /* 0x000fea0003800000 */
.L_x_39698:
        /* <DEDUP_REMOVED lines=11> */
.L_x_39702:
[----:B------:R-:W-:Y:S01]  /*215f0*/  IMAD.MOV.U32 R8, RZ, RZ, R7 ;  /* 0x000000ffff087224 */ /* 0x000fe200078e0007 */
[----:B------:R-:W-:Y:S01]  /*21600*/  MOV R205, R204 ;  /* 0x000000cc00cd7202 */ /* 0x000fe20000000f00 */
[----:B------:R-:W-:Y:S02]  /*21610*/  IMAD.MOV.U32 R10, RZ, RZ, R9 ;  /* 0x000000ffff0a7224 */ /* 0x000fe400078e0009 */
[----:B------:R-:W-:-:S07]  /*21620*/  IMAD.MOV.U32 R139, RZ, RZ, R138 ;  /* 0x000000ffff8b7224 */ /* 0x000fce00078e008a */
.L_x_39703:
[----:B------:R-:W-:Y:S05]  /*21630*/  BSYNC B1 ;  /* 0x0000000000017941 */ /* 0x000fea0003800000 */
.L_x_39701:
        /* <DEDUP_REMOVED lines=11> */
.L_x_39705:
[----:B------:R-:W-:Y:S01]  /*216f0*/  MOV R7, R8 ;  /* 0x0000000800077202 */ /* 0x000fe20000000f00 */
[----:B------:R-:W-:Y:S01]  /*21700*/  IMAD.MOV.U32 R9, RZ, RZ, R10 ;  /* 0x000000ffff097224 */ /* 0x000fe200078e000a */
[----:B------:R-:W-:Y:S01]  /*21710*/  MOV R138, R141 ;  /* 0x0000008d008a7202 */ /* 0x000fe20000000f00 */
[----:B------:R-:W-:-:S07]  /*21720*/  IMAD.MOV.U32 R204, RZ, RZ, R207 ;  /* 0x000000ffffcc7224 */ /* 0x000fce00078e00cf */
.L_x_39706:
[----:B------:R-:W-:Y:S05]  /*21730*/  BSYNC B1 ;  /* 0x0000000000017941 */ /* 0x000fea0003800000 */
.L_x_39704:
        /* <DEDUP_REMOVED lines=11> */
.L_x_39708:
[----:B------:R-:W-:Y:S01]  /*217f0*/  IMAD.MOV.U32 R8, RZ, RZ, R7 ;  /* 0x000000ffff087224 */ /* 0x000fe200078e0007 */
[----:B------:R-:W-:Y:S01]  /*21800*/  MOV R10, R9 ;  /* 0x00000009000a7202 */ /* 0x000fe20000000f00 */
[----:B------:R-:W-:Y:S02]  /*21810*/  IMAD.MOV.U32 R207, RZ, RZ, R206 ;  /* 0x000000ffffcf7224 */ /* 0x000fe400078e00ce */
[----:B------:R-:W-:-:S07]  /*21820*/  IMAD.MOV.U32 R141, RZ, RZ, R140 ;  /* 0x000000ffff8d7224 */ /* 0x000fce00078e008c */
.L_x_39709:
[----:B------:R-:W-:Y:S05]  /*21830*/  BSYNC B1 ;  /* 0x0000000000017941 */ /* 0x000fea0003800000 */
.L_x_39707:
        /* <DEDUP_REMOVED lines=11> */
.L_x_39711:
[----:B------:R-:W-:Y:S01]  /*218f0*/  IMAD.MOV.U32 R7, RZ, RZ, R8 ;  /* 0x000000ffff077224 */ /* 0x000fe200078e0008 */
[----:B------:R-:W-:Y:S01]  /*21900*/  MOV R206, R209 ;  /* 0x000000d100ce7202 */ /* 0x000fe20000000f00 */
[----:B------:R-:W-:Y:S02]  /*21910*/  IMAD.MOV.U32 R9, RZ, RZ, R10 ;  /* 0x000000ffff097224 */ /* 0x000fe400078e000a */
[----:B------:R-:W-:-:S07]  /*21920*/  IMAD.MOV.U32 R140, RZ, RZ, R143 ;  /* 0x000000ffff8c7224 */ /* 0x000fce00078e008f */
.L_x_39712:
[----:B------:R-:W-:Y:S05]  /*21930*/  BSYNC B1 ;  /* 0x0000000000017941 */ /* 0x000fea0003800000 */
.L_x_39710:
        /* <DEDUP_REMOVED lines=11> */
.L_x_39714:
[----:B------:R-:W-:Y:S01]  /*219f0*/  MOV R8, R7 ;  /* 0x0000000700087202 */ /* 0x000fe20000000f00 */
[----:B------:R-:W-:Y:S01]  /*21a00*/  IMAD.MOV.U32 R10, RZ, RZ, R9 ;  /* 0x000000ffff0a7224 */ /* 0x000fe200078e0009 */
[----:B------:R-:W-:Y:S01]  /*21a10*/  MOV R143, R142 ;  /* 0x0000008e008f7202 */ /* 0x000fe20000000f00 */
[----:B------:R-:W-:-:S07]  /*21a20*/  IMAD.MOV.U32 R209, RZ, RZ, R208 ;  /* 0x000000ffffd17224 */ /* 0x000fce00078e00d0 */
.L_x_39715:
[----:B------:R-:W-:Y:S05]  /*21a30*/  BSYNC B1 ;  /* 0x0000000000017941 */ /* 0x000fea0003800000 */
.L_x_39713:
        /* <DEDUP_REMOVED lines=11> */
.L_x_39717:
[----:B------:R-:W-:Y:S01]  /*21af0*/  IMAD.MOV.U32 R7, RZ, RZ, R8 ;  /* 0x000000ffff077224 */ /* 0x000fe200078e0008 */
[----:B------:R-:W-:Y:S01]  /*21b00*/  MOV R9, R10 ;  /* 0x0000000a00097202 */ /* 0x000fe20000000f00 */
[----:B------:R-:W-:Y:S02]  /*21b10*/  IMAD.MOV.U32 R208, RZ, RZ, R211 ;  /* 0x000000ffffd07224 */ /* 0x000fe400078e00d3 */
[----:B------:R-:W-:-:S07]  /*21b20*/  IMAD.MOV.U32 R142, RZ, RZ, R145 ;  /* 0x000000ffff8e7224 */ /* 0x000fce00078e0091 */
.L_x_39718:
[----:B------:R-:W-:Y:S05]  /*21b30*/  BSYNC B1 ;  /* 0x0000000000017941 */ /* 0x000fea0003800000 */
.L_x_39716:
        /* <DEDUP_REMOVED lines=11> */
.L_x_39720:
[----:B------:R-:W-:Y:S01]  /*21bf0*/  MOV R211, R210 ;  /* 0x000000d200d37202 */ /* 0x000fe20000000f00 */
[----:B------:R-:W-:Y:S01]  /*21c00*/  IMAD.MOV.U32 R145, RZ, RZ, R144 ;  /* 0x000000ffff917224 */ /* 0x000fe200078e0090 */
[----:B------:R-:W-:Y:S01]  /*21c10*/  MOV R144, R9 ;  /* 0x0000000900907202 */ /* 0x000fe20000000f00 */
[----:B------:R-:W-:Y:S02]  /*21c20*/  IMAD.MOV.U32 R8, RZ, RZ, R7 ;  /* 0x000000ffff087224 */ /* 0x000fe400078e0007 */
[----:B------:R-:W-:Y:S02]  /*21c30*/  IMAD.MOV.U32 R10, RZ, RZ, R9 ;  /* 0x000000ffff0a7224 */ /* 0x000fe400078e0009 */
[----:B------:R-:W-:-:S07]  /*21c40*/  IMAD.MOV.U32 R210, RZ, RZ, R7 ;  /* 0x000000ffffd27224 */ /* 0x000fce00078e0007 */
.L_x_39721:
[----:B------:R-:W-:Y:S05]  /*21c50*/  BSYNC B1 ;  /* 0x0000000000017941 */ /* 0x000fea0003800000 */
.L_x_39719:
[----:B------:R-:W-:Y:S01]  /*21c60*/  VIADD R4, R4, 0x4 ;  /* 0x0000000404047836 */ /* 0x000fe20000000000 */
[----:B------:R-:W-:Y:S06]  /*21c70*/  @P1 BRA `(.L_x_39722) ;  /* 0xffffffc0000c1947 */ /* 0x000fec000383ffff */
[----:B------:R-:W-:Y:S01]  /*21c80*/  FADD.FTZ R147, R147, R6 ;  /* 0x0000000693937221 */ /* 0x000fe20000010000 */
[----:B------:R-:W-:Y:S01]  /*21c90*/  IMAD.MOV.U32 R146, RZ, RZ, R0 ;  /* 0x000000ffff927224 */ /* 0x000fe200078e0000 */
[----:B------:R-:W-:Y:S01]  /*21ca0*/  MOV R210, R8 ;  /* 0x0000000800d27202 */ /* 0x000fe20000000f00 */
[----:B------:R-:W-:-:S07]  /*21cb0*/  IMAD.MOV.U32 R144, RZ, RZ, R10 ;  /* 0x000000ffff907224 */ /* 0x000fce00078e000a */
.L_x_39532:
[----:B------:R-:W-:Y:S05]  /*21cc0*/  BSYNC B0 ;  /* 0x0000000000007941 */ /* 0x000fea0003800000 */
.L_x_39531:
        /* <DEDUP_REMOVED lines=200> */
[CC--:B------:R-:W-:Y:S01]  /*22950*/  FSETP.GT.FTZ.AND P0, PT, R146.reuse, R46.reuse, PT ;  /* 0x0000002e9200720b */ /* 0x0c0fe20003f14000 */
[----:B------:R-:W-:Y:S01]  /*22960*/  ULDC UR4, c[0x0][0x20] ;  /* 0x0000080000047ab9 */ /* 0x000fe20000000800 */
[----:B0-----:R-:W-:Y:S02]  /*22970*/  IMAD.MOV.U32 R6, RZ, RZ, RZ ;  /* 0x000000ffff067224 */ /* 0x001fe400078e00ff */
[----:B------:R-:W-:Y:S02]  /*22980*/  FSEL R4, R146, R46, P0 ;  /* 0x0000002e92047208 */ /* 0x000fe40000000000 */
[----:B------:R-:W-:Y:S02]  /*22990*/  FSEL R5, R46, R146, P0 ;  /* 0x000000922e057208 */ /* 0x000fe40000000000 */
[----:B------:R-:W-:Y:S02]  /*229a0*/  FSEL R8, R47, R147, P0 ;  /* 0x000000932f087208 */ /* 0x000fe40000000000 */
[----:B------:R-:W-:Y:S01]  /*229b0*/  FSEL R147, R147, R47, P0 ;  /* 0x0000002f93937208 */ /* 0x000fe20000000000 */
[----:B------:R-:W-:-:S04]  /*229c0*/  FADD.FTZ R5, -R4, R5 ;  /* 0x0000000504057221 */ /* 0x000fc80000010100 */
[----:B------:R-:W-:Y:S01]  /*229d0*/  FMUL.FTZ R7, R5, 1.4426950216293334961 ;  /* 0x3fb8aa3b05077820 */ /* 0x000fe20000410000 */
[----:B------:R-:W-:-:S05]  /*229e0*/  IADD3 R5, R220, -UR4, RZ ;  /* 0x80000004dc057c10 */ /* 0x000fca000fffe0ff */
[----:B------:R-:W0:Y:S02]  /*229f0*/  MUFU.EX2 R7, R7 ;  /* 0x0000000700077308 */ /* 0x000e240000000800 */
[----:B0-----:R-:W-:-:S07]  /*22a00*/  FMUL.FTZ R8, R8, R7 ;  /* 0x0000000708087220 */ /* 0x001fce0000410000 */
.L_x_39914:
        /* <DEDUP_REMOVED lines=20> */
.L_x_39726:
[----:B------:R-:W-:Y:S01]  /*22b50*/  MOV R10, R149 ;  /* 0x00000095000a7202 */ /* 0x000fe20000000f00 */
[----:B------:R-:W-:Y:S01]  /*22b60*/  IMAD.MOV.U32 R12, RZ, RZ, R219 ;  /* 0x000000ffff0c7224 */ /* 0x000fe200078e00db */
[----:B------:R-:W-:Y:S01]  /*22b70*/  MOV R219, R218 ;  /* 0x000000da00db7202 */ /* 0x000fe20000000f00 */
[----:B------:R-:W-:-:S07]  /*22b80*/  IMAD.MOV.U32 R149, RZ, RZ, R148 ;  /* 0x000000ffff957224 */ /* 0x000fce00078e0094 */
.L_x_39727:
[----:B------:R-:W-:Y:S05]  /*22b90*/  BSYNC B1 ;  /* 0x0000000000017941 */ /* 0x000fea0003800000 */
.L_x_39725:
        /* <DEDUP_REMOVED lines=11> */
.L_x_39729:
[----:B------:R-:W-:Y:S01]  /*22c50*/  IMAD.MOV.U32 R7, RZ, RZ, R10 ;  /* 0x000000ffff077224 */ /* 0x000fe200078e000a */
[----:B------:R-:W-:Y:S01]  /*22c60*/  MOV R9, R12 ;  /* 0x0000000c00097202 */ /* 0x000fe20000000f00 */
[----:B------:R-:W-:Y:S02]  /*22c70*/  IMAD.MOV.U32 R148, RZ, RZ, R151 ;  /* 0x000000ffff947224 */ /* 0x000fe400078e0097 */
[----:B------:R-:W-:-:S07]  /*22c80*/  IMAD.MOV.U32 R218, RZ, RZ, R217 ;  /* 0x000000ffffda7224 */ /* 0x000fce00078e00d9 */
.L_x_39730:
[----:B------:R-:W-:Y:S05]  /*22c90*/  BSYNC B1 ;  /* 0x0000000000017941 */ /* 0x000fea0003800000 */
.L_x_39728:
        /* <DEDUP_REMOVED lines=11> */
.L_x_39732:
[----:B------:R-:W-:Y:S01]  /*22d50*/  IMAD.MOV.U32 R10, RZ, RZ, R7 ;  /* 0x000000ffff0a7224 */ /* 0x000fe200078e0007 */
[----:B------:R-:W-:Y:S01]  /*22d60*/  MOV R151, R150 ;  /* 0x0000009600977202 */ /* 0x000fe20000000f00 */
[----:B------:R-:W-:Y:S02]  /*22d70*/  IMAD.MOV.U32 R12, RZ, RZ, R9 ;  /* 0x000000ffff0c7224 */ /* 0x000fe400078e0009 */
[----:B------:R-:W-:-:S07]  /*22d80*/  IMAD.MOV.U32 R217, RZ, RZ, R216 ;  /* 0x000000ffffd97224 */ /* 0x000fce00078e00d8 */
.L_x_39733:
[----:B------:R-:W-:Y:S05]  /*22d90*/  BSYNC B1 ;  /* 0x0000000000017941 */ /* 0x000fea0003800000 */
.L_x_39731:
        /* <DEDUP_REMOVED lines=11> */
.L_x_39735:
[----:B------:R-:W-:Y:S01]  /*22e50*/  MOV R7, R10 ;  /* 0x0000000a00077202 */ /* 0x000fe20000000f00 */
[----:B------:R-:W-:Y:S01]  /*22e60*/  IMAD.MOV.U32 R9, RZ, RZ, R12 ;  /* 0x000000ffff097224 */ /* 0x000fe200078e000c */
[----:B------:R-:W-:Y:S01]  /*22e70*/  MOV R216, R215 ;  /* 0x000000d700d87202 */ /* 0x000fe20000000f00 */
[----:B------:R-:W-:-:S07]  /*22e80*/  IMAD.MOV.U32 R150, RZ, RZ, R153 ;  /* 0x000000ffff967224 */ /* 0x000fce00078e0099 */
.L_x_39736:
[----:B------:R-:W-:Y:S05]  /*22e90*/  BSYNC B1 ;  /* 0x0000000000017941 */ /* 0x000fea0003800000 */
.L_x_39734:
        /* <DEDUP_REMOVED lines=11> */
.L_x_39738:
[----:B------:R-:W-:Y:S01]  /*22f50*/  IMAD.MOV.U32 R10, RZ, RZ, R7 ;  /* 0x000000ffff0a7224 */ /* 0x000fe200078e0007 */
[----:B------:R-:W-:Y:S01]  /*22f60*/  MOV R12, R9 ;  /* 0x00000009000c7202 */ /* 0x000fe20000000f00 */
[----:B------:R-:W-:Y:S02]  /*22f70*/  IMAD.MOV.U32 R153, RZ, RZ, R152 ;  /* 0x000000ffff997224 */ /* 0x000fe400078e0098 */
[----:B------:R-:W-:-:S07]  /*22f80*/  IMAD.MOV.U32 R215, RZ, RZ, R214 ;  /* 0x000000ffffd77224 */ /* 0x000fce00078e00d6 */
.L_x_39739:
[----:B------:R-:W-:Y:S05]  /*22f90*/  BSYNC B1 ;  /* 0x0000000000017941 */ /* 0x000fea0003800000 */
.L_x_39737:
        /* <DEDUP_REMOVED lines=11> */
.L_x_39741:
[----:B------:R-:W-:Y:S01]  /*23050*/  IMAD.MOV.U32 R7, RZ, RZ, R10 ;  /* 0x000000ffff077224 */ /* 0x000fe200078e000a */
[----:B------:R-:W-:Y:S01]  /*23060*/  MOV R152, R155 ;  /* 0x0000009b00987202 */ /* 0x000fe20000000f00 */
[----:B------:R-:W-:Y:S02]  /*23070*/  IMAD.MOV.U32 R9, RZ, RZ, R12 ;  /* 0x000000ffff097224 */ /* 0x000fe400078e000c */
[----:B------:R-:W-:-:S07]  /*23080*/  IMAD.MOV.U32 R214, RZ, RZ, R213 ;  /* 0x000000ffffd67224 */ /* 0x000fce00078e00d5 */
.L_x_39742:
[----:B------:R-:W-:Y:S05]  /*23090*/  BSYNC B1 ;  /* 0x0000000000017941 */ /* 0x000fea0003800000 */
.L_x_39740:
        /* <DEDUP_REMOVED lines=11> */
.L_x_39744:
[----:B------:R-:W-:Y:S01]  /*23150*/  MOV R10, R7 ;  /* 0x00000007000a7202 */ /* 0x000fe20000000f00 */
[----:B------:R-:W-:Y:S01]  /*23160*/  IMAD.MOV.U32 R12, RZ, RZ, R9 ;  /* 0x000000ffff0c7224 */ /* 0x000fe200078e0009 */
[----:B------:R-:W-:Y:S01]  /*23170*/  MOV R213, R212 ;  /* 0x000000d400d57202 */ /* 0x000fe20000000f00 */
[----:B------:R-:W-:-:S07]  /*23180*/  IMAD.MOV.U32 R155, RZ, RZ, R154 ;  /* 0x000000ffff9b7224 */ /* 0x000fce00078e009a */
.L_x_39745:
[----:B------:R-:W-:Y:S05]  /*23190*/  BSYNC B1 ;  /* 0x0000000000017941 */ /* 0x000fea0003800000 */
.L_x_39743:
        /* <DEDUP_REMOVED lines=11> */
.L_x_39747:
[----:B------:R-:W-:Y:S01]  /*23250*/  IMAD.MOV.U32 R7, RZ, RZ, R10 ;  /* 0x000000ffff077224 */ /* 0x000fe200078e000a */
[----:B------:R-:W-:Y:S01]  /*23260*/  MOV R9, R12 ;  /* 0x0000000c00097202 */ /* 0x000fe20000000f00 */
[----:B------:R-:W-:Y:S02]  /*23270*/  IMAD.MOV.U32 R154, RZ, RZ, R157 ;  /* 0x000000ffff9a7224 */ /* 0x000fe400078e009d */
[----:B------:R-:W-:-:S07]  /*23280*/  IMAD.MOV.U32 R212, RZ, RZ, R3 ;  /* 0x000000ffffd47224 */ /* 0x000fce00078e0003 */
.L_x_39748:
[----:B------:R-:W-:Y:S05]  /*23290*/  BSYNC B1 ;  /* 0x0000000000017941 */ /* 0x000fea0003800000 */
.L_x_39746:
        /* <DEDUP_REMOVED lines=11> */
.L_x_39750:
[----:B------:R-:W-:Y:S01]  /*23350*/  IMAD.MOV.U32 R10, RZ, RZ, R7 ;  /* 0x000000ffff0a7224 */ /* 0x000fe200078e0007 */
[----:B------:R-:W-:Y:S01]  /*23360*/  MOV R157, R156 ;  /* 0x0000009c009d7202 */ /* 0x000fe20000000f00 */
[----:B------:R-:W-:Y:S02]  /*23370*/  IMAD.MOV.U32 R12, RZ, RZ, R9 ;  /* 0x000000ffff0c7224 */ /* 0x000fe400078e0009 */
[----:B------:R-:W-:-:S07]  /*23380*/  IMAD.MOV.U32 R3, RZ, RZ, R2 ;  /* 0x000000ffff037224 */ /* 0x000fce00078e0002 */
.L_x_39751:
[----:B------:R-:W-:Y:S05]  /*23390*/  BSYNC B1 ;  /* 0x0000000000017941 */ /* 0x000fea0003800000 */
.L_x_39749:
        /* <DEDUP_REMOVED lines=11> */
.L_x_39753:
[----:B------:R-:W-:Y:S01]  /*23450*/  MOV R7, R10 ;  /* 0x0000000a00077202 */ /* 0x000fe20000000f00 */
[----:B------:R-:W-:Y:S01]  /*23460*/  IMAD.MOV.U32 R9, RZ, RZ, R12 ;  /* 0x000000ffff097224 */ /* 0x000fe200078e000c */
[----:B------:R-:W-:Y:S01]  /*23470*/  MOV R2, R93 ;  /* 0x0000005d00027202 */ /* 0x000fe20000000f00 */
[----:B------:R-:W-:-:S07]  /*23480*/  IMAD.MOV.U32 R156, RZ, RZ, R159 ;  /* 0x000000ffff9c7224 */ /* 0x000fce00078e009f */
.L_x_39754:
[----:B------:R-:W-:Y:S05]  /*23490*/  BSYNC B1 ;  /* 0x0000000000017941 */ /* 0x000fea0003800000 */
.L_x_39752:
        /* <DEDUP_REMOVED lines=11> */
.L_x_39756:
[----:B------:R-:W-:Y:S01]  /*23550*/  IMAD.MOV.U32 R10, RZ, RZ, R7 ;  /* 0x000000ffff0a7224 */ /* 0x000fe200078e0007 */
[----:B------:R-:W-:Y:S01]  /*23560*/  MOV R12, R9 ;  /* 0x00000009000c7202 */ /* 0x000fe20000000f00 */
[----:B------:R-:W-:Y:S02]  /*23570*/  IMAD.MOV.U32 R159, RZ, RZ, R158 ;  /* 0x000000ffff9f7224 */ /* 0x000fe400078e009e */
[----:B------:R-:W-:-:S07]  /*23580*/  IMAD.MOV.U32 R93, RZ, RZ, R92 ;  /* 0x000000ffff5d7224 */ /* 0x000fce00078e005c */
.L_x_39757:
[----:B------:R-:W-:Y:S05]  /*23590*/  BSYNC B1 ;  /* 0x0000000000017941 */ /* 0x000fea0003800000 */
.L_x_39755:
        /* <DEDUP_REMOVED lines=11> */
.L_x_39759:
[----:B------:R-:W-:Y:S01]  /*23650*/  IMAD.MOV.U32 R7, RZ, RZ, R10 ;  /* 0x000000ffff077224 */ /* 0x000fe200078e000a */
[----:B------:R-:W-:Y:S01]  /*23660*/  MOV R158, R161 ;  /* 0x000000a1009e7202 */ /* 0x000fe20000000f00 */
[----:B------:R-:W-:Y:S02]  /*23670*/  IMAD.MOV.U32 R9, RZ, RZ, R12 ;  /* 0x000000ffff097224 */ /* 0x000fe400078e000c */
[----:B------:R-:W-:-:S07]  /*23680*/  IMAD.MOV.U32 R92, RZ, RZ, R95 ;  /* 0x000000ffff5c7224 */ /* 0x000fce00078e005f */
.L_x_39760:
[----:B------:R-:W-:Y:S05]  /*23690*/  BSYNC B1 ;  /* 0x0000000000017941 */ /* 0x000fea0003800000 */
.L_x_39758:
        /* <DEDUP_REMOVED lines=11> */
.L_x_39762:
[----:B------:R-:W-:Y:S01]  /*23750*/  MOV R10, R7 ;  /* 0x00000007000a7202 */ /* 0x000fe20000000f00 */
[----:B------:R-:W-:Y:S01]  /*23760*/  IMAD.MOV.U32 R12, RZ, RZ, R9 ;  /* 0x000000ffff0c7224 */ /* 0x000fe200078e0009 */
[----:B------:R-:W-:Y:S01]  /*23770*/  MOV R95, R94 ;  /* 0x0000005e005f7202 */ /* 0x000fe20000000f00 */
[----:B------:R-:W-:-:S07]  /*23780*/  IMAD.MOV.U32 R161, RZ, RZ, R160 ;  /* 0x000000ffffa17224 */ /* 0x000fce00078e00a0 */
.L_x_39763:
[----:B------:R-:W-:Y:S05]  /*23790*/  BSYNC B1 ;  /* 0x0000000000017941 */ /* 0x000fea0003800000 */
.L_x_39761:
        /* <DEDUP_REMOVED lines=11> */
.L_x_39765:
[----:B------:R-:W-:Y:S01]  /*23850*/  IMAD.MOV.U32 R7, RZ, RZ, R10 ;  /* 0x000000ffff077224 */ /* 0x000fe200078e000a */
[----:B------:R-:W-:Y:S01]  /*23860*/  MOV R9, R12 ;  /* 0x0000000c00097202 */ /* 0x000fe20000000f00 */
[----:B------:R-:W-:Y:S02]  /*23870*/  IMAD.MOV.U32 R160, RZ, RZ, R163 ;  /* 0x000000ffffa07224 */ /* 0x000fe400078e00a3 */
[----:B------:R-:W-:-:S07]  /*23880*/  IMAD.MOV.U32 R94, RZ, RZ, R97 ;  /* 0x000000ffff5e7224 */ /* 0x000fce00078e0061 */
.L_x_39766:
[----:B------:R-:W-:Y:S05]  /*23890*/  BSYNC B1 ;  /* 0x0000000000017941 */ /* 0x000fea0003800000 */
.L_x_39764:
        /* <DEDUP_REMOVED lines=11> */
.L_x_39768:
[----:B------:R-:W-:Y:S01]  /*23950*/  IMAD.MOV.U32 R10, RZ, RZ, R7 ;  /* 0x000000ffff0a7224 */ /* 0x000fe200078e0007 */
[----:B------:R-:W-:Y:S01]  /*23960*/  MOV R163, R162 ;  /* 0x000000a200a37202 */ /* 0x000fe20000000f00 */
[----:B------:R-:W-:Y:S02]  /*23970*/  IMAD.MOV.U32 R12, RZ, RZ, R9 ;  /* 0x000000ffff0c7224 */ /* 0x000fe400078e0009 */
[----:B------:R-:W-:-:S07]  /*23980*/  IMAD.MOV.U32 R97, RZ, RZ, R96 ;  /* 0x000000ffff617224 */ /* 0x000fce00078e0060 */
.L_x_39769:
[----:B------:R-:W-:Y:S05]  /*23990*/  BSYNC B1 ;  /* 0x0000000000017941 */ /* 0x000fea0003800000 */
.L_x_39767:
        /* <DEDUP_REMOVED lines=11> */
.L_x_39771:
[----:B------:R-:W-:Y:S01]  /*23a50*/  MOV R7, R10 ;  /* 0x0000000a00077202 */ /* 0x000fe20000000f00 */
[----:B------:R-:W-:Y:S01]  /*23a60*/  IMAD.MOV.U32 R9, RZ, RZ, R12 ;  /* 0x000000ffff097224 */ /* 0x000fe200078e000c */
[----:B------:R-:W-:Y:S01]  /*23a70*/  MOV R96, R99 ;  /* 0x0000006300607202 */ /* 0x000fe20000000f00 */
[----:B------:R-:W-:-:S07]  /*23a80*/  IMAD.MOV.U32 R162, RZ, RZ, R165 ;  /* 0x000000ffffa27224 */ /* 0x000fce00078e00a5 */
.L_x_39772:
[----:B------:R-:W-:Y:S05]  /*23a90*/  BSYNC B1 ;  /* 0x0000000000017941 */ /* 0x000fea0003800000 */
.L_x_39770:
        /* <DEDUP_REMOVED lines=11> */
.L_x_39774:
[----:B------:R-:W-:Y:S01]  /*23b50*/  IMAD.MOV.U32 R10, RZ, RZ, R7 ;  /* 0x000000ffff0a7224 */ /* 0x000fe200078e0007 */
[----:B------:R-:W-:Y:S01]  /*23b60*/  MOV R12, R9 ;  /* 0x00000009000c7202 */ /* 0x000fe20000000f00 */
[----:B------:R-:W-:Y:S02]  /*23b70*/  IMAD.MOV.U32 R165, RZ, RZ, R164 ;  /* 0x000000ffffa57224 */ /* 0x000fe400078e00a4 */
[----:B------:R-:W-:-:S07]  /*23b80*/  IMAD.MOV.U32 R99, RZ, RZ, R98 ;  /* 0x000000ffff637224 */ /* 0x000fce00078e0062 */
.L_x_39775:
[----:B------:R-:W-:Y:S05]  /*23b90*/  BSYNC B1 ;  /* 0x0000000000017941 */ /* 0x000fea0003800000 */
.L_x_39773:
        /* <DEDUP_REMOVED lines=11> */
.L_x_39777:
[----:B------:R-:W-:Y:S01]  /*23c50*/  IMAD.MOV.U32 R7, RZ, RZ, R10 ;  /* 0x000000ffff077224 */ /* 0x000fe200078e000a */
[----:B------:R-:W-:Y:S01]  /*23c60*/  MOV R164, R167 ;  /* 0x000000a700a47202 */ /* 0x000fe20000000f00 */
[----:B------:R-:W-:Y:S02]  /*23c70*/  IMAD.MOV.U32 R9, RZ, RZ, R12 ;  /* 0x000000ffff097224 */ /* 0x000fe400078e000c */
[----:B------:R-:W-:-:S07]  /*23c80*/  IMAD.MOV.U32 R98, RZ, RZ, R101 ;  /* 0x000000ffff627224 */ /* 0x000fce00078e0065 */
.L_x_39778:
[----:B------:R-:W-:Y:S05]  /*23c90*/  BSYNC B1 ;  /* 0x0000000000017941 */ /* 0x000fea0003800000 */
.L_x_39776:
        /* <DEDUP_REMOVED lines=11> */
.L_x_39780:
[----:B------:R-:W-:Y:S01]  /*23d50*/  MOV R10, R7 ;  /* 0x00000007000a7202 */ /* 0x000fe20000000f00 */
[----:B------:R-:W-:Y:S01]  /*23d60*/  IMAD.MOV.U32 R12, RZ, RZ, R9 ;  /* 0x000000ffff0c7224 */ /* 0x000fe200078e0009 */
[----:B------:R-:W-:Y:S01]  /*23d70*/  MOV R101, R100 ;  /* 0x0000006400657202 */ /* 0x000fe20000000f00 */
[----:B------:R-:W-:-:S07]  /*23d80*/  IMAD.MOV.U32 R167, RZ, RZ, R166 ;  /* 0x000000ffffa77224 */ /* 0x000fce00078e00a6 */
.L_x_39781:
[----:B------:R-:W-:Y:S05]  /*23d90*/  BSYNC B1 ;  /* 0x0000000000017941 */ /* 0x000fea0003800000 */
.L_x_39779:
        /* <DEDUP_REMOVED lines=11> */
.L_x_39783:
[----:B------:R-:W-:Y:S01]  /*23e50*/  IMAD.MOV.U32 R7, RZ, RZ, R10 ;  /* 0x000000ffff077224 */ /* 0x000fe200078e000a */
[----:B------:R-:W-:Y:S01]  /*23e60*/  MOV R9, R12 ;  /* 0x0000000c00097202 */ /* 0x000fe20000000f00 */
[----:B------:R-:W-:Y:S02]  /*23e70*/  IMAD.MOV.U32 R166, RZ, RZ, R169 ;  /* 0x000000ffffa67224 */ /* 0x000fe400078e00a9 */
[----:B------:R-:W-:-:S07]  /*23e80*/  IMAD.MOV.U32 R100, RZ, RZ, R103 ;  /* 0x000000ffff647224 */ /* 0x000fce00078e0067 */
.L_x_39784:
[----:B------:R-:W-:Y:S05]  /*23e90*/  BSYNC B1 ;  /* 0x0000000000017941 */ /* 0x000fea0003800000 */
.L_x_39782:
        /* <DEDUP_REMOVED lines=11> */
.L_x_39786:
[----:B------:R-:W-:Y:S01]  /*23f50*/  IMAD.MOV.U32 R10, RZ, RZ, R7 ;  /* 0x000000ffff0a7224 */ /* 0x000fe200078e0007 */
[----:B------:R-:W-:Y:S01]  /*23f60*/  MOV R169, R168 ;  /* 0x000000a800a97202 */ /* 0x000fe20000000f00 */
[----:B------:R-:W-:Y:S02]  /*23f70*/  IMAD.MOV.U32 R12, RZ, RZ, R9 ;  /* 0x000000ffff0c7224 */ /* 0x000fe400078e0009 */
[----:B------:R-:W-:-:S07]  /*23f80*/  IMAD.MOV.U32 R103, RZ, RZ, R102 ;  /* 0x000000ffff677224 */ /* 0x000fce00078e0066 */
.L_x_39787:
[----:B------:R-:W-:Y:S05]  /*23f90*/  BSYNC B1 ;  /* 0x0000000000017941 */ /* 0x000fea0003800000 */
.L_x_39785:
        /* <DEDUP_REMOVED lines=11> */
.L_x_39789:
[----:B------:R-:W-:Y:S01]  /*24050*/  MOV R7, R10 ;  /* 0x0000000a00077202 */ /* 0x000fe20000000f00 */
[----:B------:R-:W-:Y:S01]  /*24060*/  IMAD.MOV.U32 R9, RZ, RZ, R12 ;  /* 0x000000ffff097224 */ /* 0x000fe200078e000c */
[----:B------:R-:W-:Y:S01]  /*24070*/  MOV R102, R105 ;  /* 0x0000006900667202 */ /* 0x000fe20000000f00 */
[----:B------:R-:W-:-:S07]  /*24080*/  IMAD.MOV.U32 R168, RZ, RZ, R171 ;  /* 0x000000ffffa87224 */ /* 0x000fce00078e00ab */
.L_x_39790:
[----:B------:R-:W-:Y:S05]  /*24090*/  BSYNC B1 ;  /* 0x0000000000017941 */ /* 0x000fea0003800000 */
.L_x_39788:
        /* <DEDUP_REMOVED lines=11> */
.L_x_39792:
[----:B------:R-:W-:Y:S01]  /*24150*/  IMAD.MOV.U32 R10, RZ, RZ, R7 ;  /* 0x000000ffff0a7224 */ /* 0x000fe200078e0007 */
[----:B------:R-:W-:Y:S01]  /*24160*/  MOV R12, R9 ;  /* 0x00000009000c7202 */ /* 0x000fe20000000f00 */
[----:B------:R-:W-:Y:S02]  /*24170*/  IMAD.MOV.U32 R171, RZ, RZ, R170 ;  /* 0x000000ffffab7224 */ /* 0x000fe400078e00aa */
[----:B------:R-:W-:-:S07]  /*24180*/  IMAD.MOV.U32 R105, RZ, RZ, R104 ;  /* 0x000000ffff697224 */ /* 0x000fce00078e0068 */
.L_x_39793:
[----:B------:R-:W-:Y:S05]  /*24190*/  BSYNC B1 ;  /* 0x0000000000017941 */ /* 0x000fea0003800000 */
.L_x_39791:
        /* <DEDUP_REMOVED lines=11> */
.L_x_39795:
[----:B------:R-:W-:Y:S01]  /*24250*/  IMAD.MOV.U32 R7, RZ, RZ, R10 ;  /* 0x000000ffff077224 */ /* 0x000fe200078e000a */
[----:B------:R-:W-:Y:S01]  /*24260*/  MOV R170, R173 ;  /* 0x000000ad00aa7202 */ /* 0x000fe20000000f00 */
[----:B------:R-:W-:Y:S02]  /*24270*/  IMAD.MOV.U32 R9, RZ, RZ, R12 ;  /* 0x000000ffff097224 */ /* 0x000fe400078e000c */
[----:B------:R-:W-:-:S07]  /*24280*/  IMAD.MOV.U32 R104, RZ, RZ, R107 ;  /* 0x000000ffff687224 */ /* 0x000fce00078e006b */
.L_x_39796:
[----:B------:R-:W-:Y:S05]  /*24290*/  BSYNC B1 ;  /* 0x0000000000017941 */ /* 0x000fea0003800000 */
.L_x_39794:
        /* <DEDUP_REMOVED lines=11> */
.L_x_39798:
[----:B------:R-:W-:Y:S01]  /*24350*/  MOV R10, R7 ;  /* 0x00000007000a7202 */ /* 0x000fe20000000f00 */
[----:B------:R-:W-:Y:S01]  /*24360*/  IMAD.MOV.U32 R12, RZ, RZ, R9 ;  /* 0x000000ffff0c7224 */ /* 0x000fe200078e0009 */
[----:B------:R-:W-:Y:S01]  /*24370*/  MOV R107, R106 ;  /* 0x0000006a006b7202 */ /* 0x000fe20000000f00 */
[----:B------:R-:W-:-:S07]  /*24380*/  IMAD.MOV.U32 R173, RZ, RZ, R172 ;  /* 0x000000ffffad7224 */ /* 0x000fce00078e00ac */
.L_x_39799:
[----:B------:R-:W-:Y:S05]  /*24390*/  BSYNC B1 ;  /* 0x0000000000017941 */ /* 0x000fea0003800000 */
.L_x_39797:
        /* <DEDUP_REMOVED lines=11> */
.L_x_39801:
[----:B------:R-:W-:Y:S01]  /*24450*/  IMAD.MOV.U32 R7, RZ, RZ, R10 ;  /* 0x000000ffff077224 */ /* 0x000fe200078e000a */
[----:B------:R-:W-:Y:S01]  /*24460*/  MOV R9, R12 ;  /* 0x0000000c00097202 */ /* 0x000fe20000000f00 */
[----:B------:R-:W-:Y:S02]  /*24470*/  IMAD.MOV.U32 R172, RZ, RZ, R175 ;  /* 0x000000ffffac7224 */ /* 0x000fe400078e00af */
[----:B------:R-:W-:-:S07]  /*24480*/  IMAD.MOV.U32 R106, RZ, RZ, R109 ;  /* 0x000000ffff6a7224 */ /* 0x000fce00078e006d */
.L_x_39802:
[----:B------:R-:W-:Y:S05]  /*24490*/  BSYNC B1 ;  /* 0x0000000000017941 */ /* 0x000fea0003800000 */
.L_x_39800:
        /* <DEDUP_REMOVED lines=11> */
.L_x_39804:
[----:B------:R-:W-:Y:S01]  /*24550*/  IMAD.MOV.U32 R10, RZ, RZ, R7 ;  /* 0x000000ffff0a7224 */ /* 0x000fe200078e0007 */
[----:B------:R-:W-:Y:S01]  /*24560*/  MOV R175, R174 ;  /* 0x000000ae00af7202 */ /* 0x000fe20000000f00 */
[----:B------:R-:W-:Y:S02]  /*24570*/  IMAD.MOV.U32 R12, RZ, RZ, R9 ;  /* 0x000000ffff0c7224 */ /* 0x000fe400078e0009 */
[----:B------:R-:W-:-:S07]  /*24580*/  IMAD.MOV.U32 R109, RZ, RZ, R108 ;  /* 0x000000ffff6d7224 */ /* 0x000fce00078e006c */
.L_x_39805:
[----:B------:R-:W-:Y:S05]  /*24590*/  BSYNC B1 ;  /* 0x0000000000017941 */ /* 0x000fea0003800000 */
.L_x_39803:
        /* <DEDUP_REMOVED lines=11> */
.L_x_39807:
[----:B------:R-:W-:Y:S01]  /*24650*/  MOV R7, R10 ;  /* 0x0000000a00077202 */ /* 0x000fe20000000f00 */
[----:B------:R-:W-:Y:S01]  /*24660*/  IMAD.MOV.U32 R9, RZ, RZ, R12 ;  /* 0x000000ffff097224 */ /* 0x000fe200078e000c */
[----:B------:R-:W-:Y:S01]  /*24670*/  MOV R108, R111 ;  /* 0x0000006f006c7202 */ /* 0x000fe20000000f00 */
[----:B------:R-:W-:-:S07]  /*24680*/  IMAD.MOV.U32 R174, RZ, RZ, R177 ;  /* 0x000000ffffae7224 */ /* 0x000fce00078e00b1 */
.L_x_39808:
[----:B------:R-:W-:Y:S05]  /*24690*/  BSYNC B1 ;  /* 0x0000000000017941 */ /* 0x000fea0003800000 */
.L_x_39806:
        /* <DEDUP_REMOVED lines=11> */
.L_x_39810:
[----:B------:R-:W-:Y:S01]  /*24750*/  IMAD.MOV.U32 R10, RZ, RZ, R7 ;  /* 0x000000ffff0a7224 */ /* 0x000fe200078e0007 */
[----:B------:R-:W-:Y:S01]  /*24760*/  MOV R12, R9 ;  /* 0x00000009000c7202 */ /* 0x000fe20000000f00 */
[----:B------:R-:W-:Y:S02]  /*24770*/  IMAD.MOV.U32 R177, RZ, RZ, R176 ;  /* 0x000000ffffb17224 */ /* 0x000fe400078e00b0 */
[----:B------:R-:W-:-:S07]  /*24780*/  IMAD.MOV.U32 R111, RZ, RZ, R110 ;  /* 0x000000ffff6f7224 */ /* 0x000fce00078e006e */
.L_x_39811:
[----:B------:R-:W-:Y:S05]  /*24790*/  BSYNC B1 ;  /* 0x0000000000017941 */ /* 0x000fea0003800000 */
.L_x_39809:
        /* <DEDUP_REMOVED lines=11> */
.L_x_39813:
[----:B------:R-:W-:Y:S01]  /*24850*/  IMAD.MOV.U32 R7, RZ, RZ, R10 ;  /* 0x000000ffff077224 */ /* 0x000fe200078e000a */
[----:B------:R-:W-:Y:S01]  /*24860*/  MOV R176, R179 ;  /* 0x000000b300b07202 */ /* 0x000fe20000000f00 */
[----:B------:R-:W-:Y:S02]  /*24870*/  IMAD.MOV.U32 R9, RZ, RZ, R12 ;  /* 0x000000ffff097224 */ /* 0x000fe400078e000c */
[----:B------:R-:W-:-:S07]  /*24880*/  IMAD.MOV.U32 R110, RZ, RZ, R113 ;  /* 0x000000ffff6e7224 */ /* 0x000fce00078e0071 */
.L_x_39814:
[----:B------:R-:W-:Y:S05]  /*24890*/  BSYNC B1 ;  /* 0x0000000000017941 */ /* 0x000fea0003800000 */
.L_x_39812:
        /* <DEDUP_REMOVED lines=11> */
.L_x_39816:
[----:B------:R-:W-:Y:S01]  /*24950*/  MOV R10, R7 ;  /* 0x00000007000a7202 */ /* 0x000fe20000000f00 */
[----:B------:R-:W-:Y:S01]  /*24960*/  IMAD.MOV.U32 R12, RZ, RZ, R9 ;  /* 0x000000ffff0c7224 */ /* 0x000fe200078e0009 */
[----:B------:R-:W-:Y:S01]  /*24970*/  MOV R113, R112 ;  /* 0x0000007000717202 */ /* 0x000fe20000000f00 */
[----:B------:R-:W-:-:S07]  /*24980*/  IMAD.MOV.U32 R179, RZ, RZ, R178 ;  /* 0x000000ffffb37224 */ /* 0x000fce00078e00b2 */
.L_x_39817:
[----:B------:R-:W-:Y:S05]  /*24990*/  BSYNC B1 ;  /* 0x0000000000017941 */ /* 0x000fea0003800000 */
.L_x_39815:
        /* <DEDUP_REMOVED lines=11> */
.L_x_39819:
[----:B------:R-:W-:Y:S01]  /*24a50*/  IMAD.MOV.U32 R7, RZ, RZ, R10 ;  /* 0x000000ffff077224 */ /* 0x000fe200078e000a */
[----:B------:R-:W-:Y:S01]  /*24a60*/  MOV R9, R12 ;  /* 0x0000000c00097202 */ /* 0x000fe20000000f00 */
[----:B------:R-:W-:Y:S02]  /*24a70*/  IMAD.MOV.U32 R178, RZ, RZ, R181 ;  /* 0x000000ffffb27224 */ /* 0x000fe400078e00b5 */
[----:B------:R-:W-:-:S07]  /*24a80*/  IMAD.MOV.U32 R112, RZ, RZ, R115 ;  /* 0x000000ffff707224 */ /* 0x000fce00078e0073 */
.L_x_39820:
[----:B------:R-:W-:Y:S05]  /*24a90*/  BSYNC B1 ;  /* 0x0000000000017941 */ /* 0x000fea0003800000 */
.L_x_39818:
        /* <DEDUP_REMOVED lines=11> */
.L_x_39822:
[----:B------:R-:W-:Y:S01]  /*24b50*/  IMAD.MOV.U32 R10, RZ, RZ, R7 ;  /* 0x000000ffff0a7224 */ /* 0x000fe200078e0007 */
[----:B------:R-:W-:Y:S01]  /*24b60*/  MOV R181, R180 ;  /* 0x000000b400b57202 */ /* 0x000fe20000000f00 */
[----:B------:R-:W-:Y:S02]  /*24b70*/  IMAD.MOV.U32 R12, RZ, RZ, R9 ;  /* 0x000000ffff0c7224 */ /* 0x000fe400078e0009 */
[----:B------:R-:W-:-:S07]  /*24b80*/  IMAD.MOV.U32 R115, RZ, RZ, R114 ;  /* 0x000000ffff737224 */ /* 0x000fce00078e0072 */
.L_x_39823:
[----:B------:R-:W-:Y:S05]  /*24b90*/  BSYNC B1 ;  /* 0x0000000000017941 */ /* 0x000fea0003800000 */
.L_x_39821:
        /* <DEDUP_REMOVED lines=11> */
.L_x_39825:
[----:B------:R-:W-:Y:S01]  /*24c50*/  MOV R7, R10 ;  /* 0x0000000a00077202 */ /* 0x000fe20000000f00 */
[----:B------:R-:W-:Y:S01]  /*24c60*/  IMAD.MOV.U32 R9, RZ, RZ, R12 ;  /* 0x000000ffff097224 */ /* 0x000fe200078e000c */
[----:B------:R-:W-:Y:S01]  /*24c70*/  MOV R114, R117 ;  /* 0x0000007500727202 */ /* 0x000fe20000000f00 */
[----:B------:R-:W-:-:S07]  /*24c80*/  IMAD.MOV.U32 R180, RZ, RZ, R183 ;  /* 0x000000ffffb47224 */ /* 0x000fce00078e00b7 */
.L_x_39826:
[----:B------:R-:W-:Y:S05]  /*24c90*/  BSYNC B1 ;  /* 0x0000000000017941 */ /* 0x000fea0003800000 */
.L_x_39824:
        /* <DEDUP_REMOVED lines=11> */
.L_x_39828:
[----:B------:R-:W-:Y:S01]  /*24d50*/  IMAD.MOV.U32 R10, RZ, RZ, R7 ;  /* 0x000000ffff0a7224 */ /* 0x000fe200078e0007 */
[----:B------:R-:W-:Y:S01]  /*24d60*/  MOV R12, R9 ;  /* 0x00000009000c7202 */ /* 0x000fe20000000f00 */
[----:B------:R-:W-:Y:S02]  /*24d70*/  IMAD.MOV.U32 R183, RZ, RZ, R182 ;  /* 0x000000ffffb77224 */ /* 0x000fe400078e00b6 */
[----:B------:R-:W-:-:S07]  /*24d80*/  IMAD.MOV.U32 R117, RZ, RZ, R116 ;  /* 0x000000ffff757224 */ /* 0x000fce00078e0074 */
.L_x_39829:
[----:B------:R-:W-:Y:S05]  /*24d90*/  BSYNC B1 ;  /* 0x0000000000017941 */ /* 0x000fea0003800000 */
.L_x_39827:
        /* <DEDUP_REMOVED lines=11> */
.L_x_39831:
[----:B------:R-:W-:Y:S01]  /*24e50*/  IMAD.MOV.U32 R7, RZ, RZ, R10 ;  /* 0x000000ffff077224 */ /* 0x000fe200078e000a */
[----:B------:R-:W-:Y:S01]  /*24e60*/  MOV R182, R185 ;  /* 0x000000b900b67202 */ /* 0x000fe20000000f00 */
[----:B------:R-:W-:Y:S02]  /*24e70*/  IMAD.MOV.U32 R9, RZ, RZ, R12 ;  /* 0x000000ffff097224 */ /* 0x000fe400078e000c */
[----:B------:R-:W-:-:S07]  /*24e80*/  IMAD.MOV.U32 R116, RZ, RZ, R119 ;  /* 0x000000ffff747224 */ /* 0x000fce00078e0077 */
.L_x_39832:
[----:B------:R-:W-:Y:S05]  /*24e90*/  BSYNC B1 ;  /* 0x0000000000017941 */ /* 0x000fea0003800000 */
.L_x_39830:
        /* <DEDUP_REMOVED lines=11> */
.L_x_39834:
[----:B------:R-:W-:Y:S01]  /*24f50*/  MOV R10, R7 ;  /* 0x00000007000a7202 */ /* 0x000fe20000000f00 */
[----:B------:R-:W-:Y:S01]  /*24f60*/  IMAD.MOV.U32 R12, RZ, RZ, R9 ;  /* 0x000000ffff0c7224 */ /* 0x000fe200078e0009 */
[----:B------:R-:W-:Y:S01]  /*24f70*/  MOV R119, R118 ;  /* 0x0000007600777202 */ /* 0x000fe20000000f00 */
[----:B------:R-:W-:-:S07]  /*24f80*/  IMAD.MOV.U32 R185, RZ, RZ, R184 ;  /* 0x000000ffffb97224 */ /* 0x000fce00078e00b8 */
.L_x_39835:
[----:B------:R-:W-:Y:S05]  /*24f90*/  BSYNC B1 ;  /* 0x0000000000017941 */ /* 0x000fea0003800000 */
.L_x_39833:
        /* <DEDUP_REMOVED lines=11> */
.L_x_39837:
[----:B------:R-:W-:Y:S01]  /*25050*/  IMAD.MOV.U32 R7, RZ, RZ, R10 ;  /* 0x000000ffff077224 */ /* 0x000fe200078e000a */
[----:B------:R-:W-:Y:S01]  /*25060*/  MOV R9, R12 ;  /* 0x0000000c00097202 */ /* 0x000fe20000000f00 */
[----:B------:R-:W-:Y:S02]  /*25070*/  IMAD.MOV.U32 R184, RZ, RZ, R187 ;  /* 0x000000ffffb87224 */ /* 0x000fe400078e00bb */
[----:B------:R-:W-:-:S07]  /*25080*/  IMAD.MOV.U32 R118, RZ, RZ, R121 ;  /* 0x000000ffff767224 */ /* 0x000fce00078e0079 */
.L_x_39838:
[----:B------:R-:W-:Y:S05]  /*25090*/  BSYNC B1 ;  /* 0x0000000000017941 */ /* 0x000fea0003800000 */
.L_x_39836:
        /* <DEDUP_REMOVED lines=11> */
.L_x_39840:
[----:B------:R-:W-:Y:S01]  /*25150*/  IMAD.MOV.U32 R10, RZ, RZ, R7 ;  /* 0x000000ffff0a7224 */ /* 0x000fe200078e0007 */
[----:B------:R-:W-:Y:S01]  /*25160*/  MOV R187, R186 ;  /* 0x000000ba00bb7202 */ /* 0x000fe20000000f00 */
[----:B------:R-:W-:Y:S02]  /*25170*/  IMAD.MOV.U32 R12, RZ, RZ, R9 ;  /* 0x000000ffff0c7224 */ /* 0x000fe400078e0009 */
[----:B------:R-:W-:-:S07]  /*25180*/  IMAD.MOV.U32 R121, RZ, RZ, R120 ;  /* 0x000000ffff797224 */ /* 0x000fce00078e0078 */
.L_x_39841:
[----:B------:R-:W-:Y:S05]  /*25190*/  BSYNC B1 ;  /* 0x0000000000017941 */ /* 0x000fea0003800000 */
.L_x_39839:
        /* <DEDUP_REMOVED lines=11> */
.L_x_39843:
[----:B------:R-:W-:Y:S01]  /*25250*/  MOV R7, R10 ;  /* 0x0000000a00077202 */ /* 0x000fe20000000f00 */
[----:B------:R-:W-:Y:S01]  /*25260*/  IMAD.MOV.U32 R9, RZ, RZ, R12 ;  /* 0x000000ffff097224 */ /* 0x000fe200078e000c */
[----:B------:R-:W-:Y:S01]  /*25270*/  MOV R120, R123 ;  /* 0x0000007b00787202 */ /* 0x000fe20000000f00 */
[----:B------:R-:W-:-:S07]  /*25280*/  IMAD.MOV.U32 R186, RZ, RZ, R189 ;  /* 0x000000ffffba7224 */ /* 0x000fce00078e00bd */
.L_x_39844:
[----:B------:R-:W-:Y:S05]  /*25290*/  BSYNC B1 ;  /* 0x0000000000017941 */ /* 0x000fea0003800000 */
.L_x_39842:
        /* <DEDUP_REMOVED lines=11> */
.L_x_39846:
[----:B------:R-:W-:Y:S01]  /*25350*/  IMAD.MOV.U32 R10, RZ, RZ, R7 ;  /* 0x000000ffff0a7224 */ /* 0x000fe200078e0007 */
[----:B------:R-:W-:Y:S01]  /*25360*/  MOV R12, R9 ;  /* 0x00000009000c7202 */ /* 0x000fe20000000f00 */
[----:B------:R-:W-:Y:S02]  /*25370*/  IMAD.MOV.U32 R189, RZ, RZ, R188 ;  /* 0x000000ffffbd7224 */ /* 0x000fe400078e00bc */
[----:B------:R-:W-:-:S07]  /*25380*/  IMAD.MOV.U32 R123, RZ, RZ, R122 ;  /* 0x000000ffff7b7224 */ /* 0x000fce00078e007a */
.L_x_39847:
[----:B------:R-:W-:Y:S05]  /*25390*/  BSYNC B1 ;  /* 0x0000000000017941 */ /* 0x000fea0003800000 */
.L_x_39845:
        /* <DEDUP_REMOVED lines=11> */
.L_x_39849:
[----:B------:R-:W-:Y:S01]  /*25450*/  IMAD.MOV.U32 R7, RZ, RZ, R10 ;  /* 0x000000ffff077224 */ /* 0x000fe200078e000a */
[----:B------:R-:W-:Y:S01]  /*25460*/  MOV R188, R191 ;  /* 0x000000bf00bc7202 */ /* 0x000fe20000000f00 */
[----:B------:R-:W-:Y:S02]  /*25470*/  IMAD.MOV.U32 R9, RZ, RZ, R12 ;  /* 0x000000ffff097224 */ /* 0x000fe400078e000c */
[----:B------:R-:W-:-:S07]  /*25480*/  IMAD.MOV.U32 R122, RZ, RZ, R125 ;  /* 0x000000ffff7a7224 */ /* 0x000fce00078e007d */
.L_x_39850:
[----:B------:R-:W-:Y:S05]  /*25490*/  BSYNC B1 ;  /* 0x0000000000017941 */ /* 0x000fea0003800000 */
.L_x_39848:
        /* <DEDUP_REMOVED lines=11> */
.L_x_39852:
[----:B------:R-:W-:Y:S01]  /*25550*/  MOV R10, R7 ;  /* 0x00000007000a7202 */ /* 0x000fe20000000f00 */
[----:B------:R-:W-:Y:S01]  /*25560*/  IMAD.MOV.U32 R12, RZ, RZ, R9 ;  /* 0x000000ffff0c7224 */ /* 0x000fe200078e0009 */
[----:B------:R-:W-:Y:S01]  /*25570*/  MOV R125, R124 ;  /* 0x0000007c007d7202 */ /* 0x000fe20000000f00 */
[----:B------:R-:W-:-:S07]  /*25580*/  IMAD.MOV.U32 R191, RZ, RZ, R190 ;  /* 0x000000ffffbf7224 */ /* 0x000fce00078e00be */
.L_x_39853:
[----:B------:R-:W-:Y:S05]  /*25590*/  BSYNC B1 ;  /* 0x0000000000017941 */ /* 0x000fea0003800000 */
.L_x_39851:
        /* <DEDUP_REMOVED lines=11> */
.L_x_39855:
[----:B------:R-:W-:Y:S01]  /*25650*/  IMAD.MOV.U32 R7, RZ, RZ, R10 ;  /* 0x000000ffff077224 */ /* 0x000fe200078e000a */
[----:B------:R-:W-:Y:S01]  /*25660*/  MOV R9, R12 ;  /* 0x0000000c00097202 */ /* 0x000fe20000000f00 */
[----:B------:R-:W-:Y:S02]  /*25670*/  IMAD.MOV.U32 R190, RZ, RZ, R193 ;  /* 0x000000ffffbe7224 */ /* 0x000fe400078e00c1 */
[----:B------:R-:W-:-:S07]  /*25680*/  IMAD.MOV.U32 R124, RZ, RZ, R127 ;  /* 0x000000ffff7c7224 */ /* 0x000fce00078e007f */
.L_x_39856:
[----:B------:R-:W-:Y:S05]  /*25690*/  BSYNC B1 ;  /* 0x0000000000017941 */ /* 0x000fea0003800000 */
.L_x_39854:
        /* <DEDUP_REMOVED lines=11> */
.L_x_39858:
[----:B------:R-:W-:Y:S01]  /*25750*/  IMAD.MOV.U32 R10, RZ, RZ, R7 ;  /* 0x000000ffff0a7224 */ /* 0x000fe200078e0007 */
[----:B------:R-:W-:Y:S01]  /*25760*/  MOV R193, R192 ;  /* 0x000000c000c17202 */ /* 0x000fe20000000f00 */
[----:B------:R-:W-:Y:S02]  /*25770*/  IMAD.MOV.U32 R12, RZ, RZ, R9 ;  /* 0x000000ffff0c7224 */ /* 0x000fe400078e0009 */
[----:B------:R-:W-:-:S07]  /*25780*/  IMAD.MOV.U32 R127, RZ, RZ, R126 ;  /* 0x000000ffff7f7224 */ /* 0x000fce00078e007e */
.L_x_39859:
[----:B------:R-:W-:Y:S05]  /*25790*/  BSYNC B1 ;  /* 0x0000000000017941 */ /* 0x000fea0003800000 */
.L_x_39857:
        /* <DEDUP_REMOVED lines=11> */
.L_x_39861:
[----:B------:R-:W-:Y:S01]  /*25850*/  MOV R7, R10 ;  /* 0x0000000a00077202 */ /* 0x000fe20000000f00 */
[----:B------:R-:W-:Y:S01]  /*25860*/  IMAD.MOV.U32 R9, RZ, RZ, R12 ;  /* 0x000000ffff097224 */ /* 0x000fe200078e000c */
[----:B------:R-:W-:Y:S01]  /*25870*/  MOV R126, R129 ;  /* 0x00000081007e7202 */ /* 0x000fe20000000f00 */
[----:B------:R-:W-:-:S07]  /*25880*/  IMAD.MOV.U32 R192, RZ, RZ, R195 ;  /* 0x000000ffffc07224 */ /* 0x000fce00078e00c3 */
.L_x_39862:
[----:B------:R-:W-:Y:S05]  /*25890*/  BSYNC B1 ;  /* 0x0000000000017941 */ /* 0x000fea0003800000 */
.L_x_39860:
        /* <DEDUP_REMOVED lines=11> */
.L_x_39864:
[----:B------:R-:W-:Y:S01]  /*25950*/  IMAD.MOV.U32 R10, RZ, RZ, R7 ;  /* 0x000000ffff0a7224 */ /* 0x000fe200078e0007 */
[----:B------:R-:W-:Y:S01]  /*25960*/  MOV R12, R9 ;  /* 0x00000009000c7202 */ /* 0x000fe20000000f00 */
[----:B------:R-:W-:Y:S02]  /*25970*/  IMAD.MOV.U32 R195, RZ, RZ, R194 ;  /* 0x000000ffffc37224 */ /* 0x000fe400078e00c2 */
[----:B------:R-:W-:-:S07]  /*25980*/  IMAD.MOV.U32 R129, RZ, RZ, R128 ;  /* 0x000000ffff817224 */ /* 0x000fce00078e0080 */
.L_x_39865:
[----:B------:R-:W-:Y:S05]  /*25990*/  BSYNC B1 ;  /* 0x0000000000017941 */ /* 0x000fea0003800000 */
.L_x_39863:
        /* <DEDUP_REMOVED lines=11> */
.L_x_39867:
[----:B------:R-:W-:Y:S01]  /*25a50*/  IMAD.MOV.U32 R7, RZ, RZ, R10 ;  /* 0x000000ffff077224 */ /* 0x000fe200078e000a */
[----:B------:R-:W-:Y:S01]  /*25a60*/  MOV R194, R197 ;  /* 0x000000c500c27202 */ /* 0x000fe20000000f00 */
[----:B------:R-:W-:Y:S02]  /*25a70*/  IMAD.MOV.U32 R9, RZ, RZ, R12 ;  /* 0x000000ffff097224 */ /* 0x000fe400078e000c */
[----:B------:R-:W-:-:S07]  /*25a80*/  IMAD.MOV.U32 R128, RZ, RZ, R131 ;  /* 0x000000ffff807224 */ /* 0x000fce00078e0083 */
.L_x_39868:
[----:B------:R-:W-:Y:S05]  /*25a90*/  BSYNC B1 ;  /* 0x0000000000017941 */ /* 0x000fea0003800000 */
.L_x_39866:
        /* <DEDUP_REMOVED lines=11> */
.L_x_39870:
[----:B------:R-:W-:Y:S01]  /*25b50*/  MOV R10, R7 ;  /* 0x00000007000a7202 */ /* 0x000fe20000000f00 */
[----:B------:R-:W-:Y:S01]  /*25b60*/  IMAD.MOV.U32 R12, RZ, RZ, R9 ;  /* 0x000000ffff0c7224 */ /* 0x000fe200078e0009 */
[----:B------:R-:W-:Y:S01]  /*25b70*/  MOV R131, R130 ;  /* 0x0000008200837202 */ /* 0x000fe20000000f00 */
[----:B------:R-:W-:-:S07]  /*25b80*/  IMAD.MOV.U32 R197, RZ, RZ, R196 ;  /* 0x000000ffffc57224 */ /* 0x000fce00078e00c4 */
.L_x_39871:
[----:B------:R-:W-:Y:S05]  /*25b90*/  BSYNC B1 ;  /* 0x0000000000017941 */ /* 0x000fea0003800000 */
.L_x_39869:
        /* <DEDUP_REMOVED lines=11> */
.L_x_39873:
[----:B------:R-:W-:Y:S01]  /*25c50*/  IMAD.MOV.U32 R7, RZ, RZ, R10 ;  /* 0x000000ffff077224 */ /* 0x000fe200078e000a */
[----:B------:R-:W-:Y:S01]  /*25c60*/  MOV R9, R12 ;  /* 0x0000000c00097202 */ /* 0x000fe20000000f00 */
[----:B------:R-:W-:Y:S02]  /*25c70*/  IMAD.MOV.U32 R196, RZ, RZ, R199 ;  /* 0x000000ffffc47224 */ /* 0x000fe400078e00c7 */
[----:B------:R-:W-:-:S07]  /*25c80*/  IMAD.MOV.U32 R130, RZ, RZ, R133 ;  /* 0x000000ffff827224 */ /* 0x000fce00078e0085 */
.L_x_39874:
[----:B------:R-:W-:Y:S05]  /*25c90*/  BSYNC B1 ;  /* 0x0000000000017941 */ /* 0x000fea0003800000 */
.L_x_39872:
        /* <DEDUP_REMOVED lines=11> */
.L_x_39876:
[----:B------:R-:W-:Y:S01]  /*25d50*/  IMAD.MOV.U32 R10, RZ, RZ, R7 ;  /* 0x000000ffff0a7224 */ /* 0x000fe200078e0007 */
[----:B------:R-:W-:Y:S01]  /*25d60*/  MOV R199, R198 ;  /* 0x000000c600c77202 */ /* 0x000fe20000000f00 */
[----:B------:R-:W-:Y:S02]  /*25d70*/  IMAD.MOV.U32 R12, RZ, RZ, R9 ;  /* 0x000000ffff0c7224 */ /* 0x000fe400078e0009 */
[----:B------:R-:W-:-:S07]  /*25d80*/  IMAD.MOV.U32 R133, RZ, RZ, R132 ;  /* 0x000000ffff857224 */ /* 0x000fce00078e0084 */
.L_x_39877:
[----:B------:R-:W-:Y:S05]  /*25d90*/  BSYNC B1 ;  /* 0x0000000000017941 */ /* 0x000fea0003800000 */
.L_x_39875:
        /* <DEDUP_REMOVED lines=11> */
.L_x_39879:
[----:B------:R-:W-:Y:S01]  /*25e50*/  MOV R7, R10 ;  /* 0x0000000a00077202 */ /* 0x000fe20000000f00 */
[----:B------:R-:W-:Y:S01]  /*25e60*/  IMAD.MOV.U32 R9, RZ, RZ, R12 ;  /* 0x000000ffff097224 */ /* 0x000fe200078e000c */
[----:B------:R-:W-:Y:S01]  /*25e70*/  MOV R132, R135 ;  /* 0x0000008700847202 */ /* 0x000fe20000000f00 */
[----:B------:R-:W-:-:S07]  /*25e80*/  IMAD.MOV.U32 R198, RZ, RZ, R201 ;  /* 0x000000ffffc67224 */ /* 0x000fce00078e00c9 */
.L_x_39880:
[----:B------:R-:W-:Y:S05]  /*25e90*/  BSYNC B1 ;  /* 0x0000000000017941 */ /* 0x000fea0003800000 */
.L_x_39878:
        /* <DEDUP_REMOVED lines=11> */
.L_x_39882:
[----:B------:R-:W-:Y:S01]  /*25f50*/  IMAD.MOV.U32 R10, RZ, RZ, R7 ;  /* 0x000000ffff0a7224 */ /* 0x000fe200078e0007 */
[----:B------:R-:W-:Y:S01]  /*25f60*/  MOV R12, R9 ;  /* 0x00000009000c7202 */ /* 0x000fe20000000f00 */
[----:B------:R-:W-:Y:S02]  /*25f70*/  IMAD.MOV.U32 R201, RZ, RZ, R200 ;  /* 0x000000ffffc97224 */ /* 0x000fe400078e00c8 */
[----:B------:R-:W-:-:S07]  /*25f80*/  IMAD.MOV.U32 R135, RZ, RZ, R134 ;  /* 0x000000ffff877224 */ /* 0x000fce00078e0086 */
.L_x_39883:
[----:B------:R-:W-:Y:S05]  /*25f90*/  BSYNC B1 ;  /* 0x0000000000017941 */ /* 0x000fea0003800000 */
.L_x_39881:
        /* <DEDUP_REMOVED lines=11> */
.L_x_39885:
[----:B------:R-:W-:Y:S01]  /*26050*/  IMAD.MOV.U32 R7, RZ, RZ, R10 ;  /* 0x000000ffff077224 */ /* 0x000fe200078e000a */
[----:B------:R-:W-:Y:S01]  /*26060*/  MOV R200, R203 ;  /* 0x000000cb00c87202 */ /* 0x000fe20000000f00 */
[----:B------:R-:W-:Y:S02]  /*26070*/  IMAD.MOV.U32 R9, RZ, RZ, R12 ;  /* 0x000000ffff097224 */ /* 0x000fe400078e000c */
[----:B------:R-:W-:-:S07]  /*26080*/  IMAD.MOV.U32 R134, RZ, RZ, R137 ;  /* 0x000000ffff867224 */ /* 0x000fce00078e0089 */
.L_x_39886:
[----:B------:R-:W-:Y:S05]  /*26090*/  BSYNC B1 ;  /* 0x0000000000017941 */ /* 0x000fea0003800000 */
.L_x_39884:
        /* <DEDUP_REMOVED lines=11> */
.L_x_39888:
[----:B------:R-:W-:Y:S01]  /*26150*/  MOV R10, R7 ;  /* 0x00000007000a7202 */ /* 0x000fe20000000f00 */
[----:B------:R-:W-:Y:S01]  /*26160*/  IMAD.MOV.U32 R12, RZ, RZ, R9 ;  /* 0x000000ffff0c7224 */ /* 0x000fe200078e0009 */
[----:B------:R-:W-:Y:S01]  /*26170*/  MOV R137, R136 ;  /* 0x0000008800897202 */ /* 0x000fe20000000f00 */
[----:B------:R-:W-:-:S07]  /*26180*/  IMAD.MOV.U32 R203, RZ, RZ, R202 ;  /* 0x000000ffffcb7224 */ /* 0x000fce00078e00ca */
.L_x_39889:
[----:B------:R-:W-:Y:S05]  /*26190*/  BSYNC B1 ;  /* 0x0000000000017941 */ /* 0x000fea0003800000 */
.L_x_39887:
        /* <DEDUP_REMOVED lines=11> */
.L_x_39891:
[----:B------:R-:W-:Y:S01]  /*26250*/  IMAD.MOV.U32 R7, RZ, RZ, R10 ;  /* 0x000000ffff077224 */ /* 0x000fe200078e000a */
[----:B------:R-:W-:Y:S01]  /*26260*/  MOV R9, R12 ;  /* 0x0000000c00097202 */ /* 0x000fe20000000f00 */
[----:B------:R-:W-:Y:S02]  /*26270*/  IMAD.MOV.U32 R202, RZ, RZ, R205 ;  /* 0x000000ffffca7224 */ /* 0x000fe400078e00cd */
[----:B------:R-:W-:-:S07]  /*26280*/  IMAD.MOV.U32 R136, RZ, RZ, R139 ;  /* 0x000000ffff887224 */ /* 0x000fce00078e008b */
.L_x_39892:
[----:B------:R-:W-:Y:S05]  /*26290*/  BSYNC B1 ;  /* 0x0000000000017941 */ /* 0x000fea0003800000 */
.L_x_39890:
        /* <DEDUP_REMOVED lines=11> */
.L_x_39894:
[----:B------:R-:W-:Y:S01]  /*26350*/  IMAD.MOV.U32 R10, RZ, RZ, R7 ;  /* 0x000000ffff0a7224 */ /* 0x000fe200078e0007 */
[----:B------:R-:W-:Y:S01]  /*26360*/  MOV R205, R204 ;  /* 0x000000cc00cd7202 */ /* 0x000fe20000000f00 */
[----:B------:R-:W-:Y:S02]  /*26370*/  IMAD.MOV.U32 R12, RZ, RZ, R9 ;  /* 0x000000ffff0c7224 */ /* 0x000fe400078e0009 */
[----:B------:R-:W-:-:S07]  /*26380*/  IMAD.MOV.U32 R139, RZ, RZ, R138 ;  /* 0x000000ffff8b7224 */ /* 0x000fce00078e008a */
.L_x_39895:
[----:B------:R-:W-:Y:S05]  /*26390*/  BSYNC B1 ;  /* 0x0000000000017941 */ /* 0x000fea0003800000 */
.L_x_39893:
        /* <DEDUP_REMOVED lines=11> */
.L_x_39897:
[----:B------:R-:W-:Y:S01]  /*26450*/  MOV R7, R10 ;  /* 0x0000000a00077202 */ /* 0x000fe20000000f00 */
[----:B------:R-:W-:Y:S01]  /*26460*/  IMAD.MOV.U32 R9, RZ, RZ, R12 ;  /* 0x000000ffff097224 */ /* 0x000fe200078e000c */
[----:B------:R-:W-:Y:S01]  /*26470*/  MOV R138, R141 ;  /* 0x0000008d008a7202 */ /* 0x000fe20000000f00 */
[----:B------:R-:W-:-:S07]  /*26480*/  IMAD.MOV.U32 R204, RZ, RZ, R207 ;  /* 0x000000ffffcc7224 */ /* 0x000fce00078e00cf */
.L_x_39898:
[----:B------:R-:W-:Y:S05]  /*26490*/  BSYNC B1 ;  /* 0x0000000000017941 */ /* 0x000fea0003800000 */
.L_x_39896:
        /* <DEDUP_REMOVED lines=11> */
.L_x_39900:
[----:B------:R-:W-:Y:S01]  /*26550*/  IMAD.MOV.U32 R10, RZ, RZ, R7 ;  /* 0x000000ffff0a7224 */ /* 0x000fe200078e0007 */
[----:B------:R-:W-:Y:S01]  /*26560*/  MOV R12, R9 ;  /* 0x00000009000c7202 */ /* 0x000fe20000000f00 */
[----:B------:R-:W-:Y:S02]  /*26570*/  IMAD.MOV.U32 R207, RZ, RZ, R206 ;  /* 0x000000ffffcf7224 */ /* 0x000fe400078e00ce */
[----:B------:R-:W-:-:S07]  /*26580*/  IMAD.MOV.U32 R141, RZ, RZ, R140 ;  /* 0x000000ffff8d7224 */ /* 0x000fce00078e008c */
.L_x_39901:
[----:B------:R-:W-:Y:S05]  /*26590*/  BSYNC B1 ;  /* 0x0000000000017941 */ /* 0x000fea0003800000 */
.L_x_39899:
        /* <DEDUP_REMOVED lines=11> */
.L_x_39903:
[----:B------:R-:W-:Y:S01]  /*26650*/  IMAD.MOV.U32 R7, RZ, RZ, R10 ;  /* 0x000000ffff077224 */ /* 0x000fe200078e000a */
[----:B------:R-:W-:Y:S01]  /*26660*/  MOV R206, R209 ;  /* 0x000000d100ce7202 */ /* 0x000fe20000000f00 */
[----:B------:R-:W-:Y:S02]  /*26670*/  IMAD.MOV.U32 R9, RZ, RZ, R12 ;  /* 0x000000ffff097224 */ /* 0x000fe400078e000c */
[----:B------:R-:W-:-:S07]  /*26680*/  IMAD.MOV.U32 R140, RZ, RZ, R143 ;  /* 0x000000ffff8c7224 */ /* 0x000fce00078e008f */
.L_x_39904:
[----:B------:R-:W-:Y:S05]  /*26690*/  BSYNC B1 ;  /* 0x0000000000017941 */ /* 0x000fea0003800000 */
.L_x_39902:
        /* <DEDUP_REMOVED lines=11> */
.L_x_39906:
[----:B------:R-:W-:Y:S01]  /*26750*/  MOV R10, R7 ;  /* 0x00000007000a7202 */ /* 0x000fe20000000f00 */
[----:B------:R-:W-:Y:S01]  /*26760*/  IMAD.MOV.U32 R12, RZ, RZ, R9 ;  /* 0x000000ffff0c7224 */ /* 0x000fe200078e0009 */
[----:B------:R-:W-:Y:S01]  /*26770*/  MOV R143, R142 ;  /* 0x0000008e008f7202 */ /* 0x000fe20000000f00 */
[----:B------:R-:W-:-:S07]  /*26780*/  IMAD.MOV.U32 R209, RZ, RZ, R208 ;  /* 0x000000ffffd17224 */ /* 0x000fce00078e00d0 */
.L_x_39907:
[----:B------:R-:W-:Y:S05]  /*26790*/  BSYNC B1 ;  /* 0x0000000000017941 */ /* 0x000fea0003800000 */
.L_x_39905:
        /* <DEDUP_REMOVED lines=11> */
.L_x_39909:
[----:B------:R-:W-:Y:S01]  /*26850*/  IMAD.MOV.U32 R7, RZ, RZ, R10 ;  /* 0x000000ffff077224 */ /* 0x000fe200078e000a */
[----:B------:R-:W-:Y:S01]  /*26860*/  MOV R9, R12 ;  /* 0x0000000c00097202 */ /* 0x000fe20000000f00 */
[----:B------:R-:W-:Y:S02]  /*26870*/  IMAD.MOV.U32 R208, RZ, RZ, R211 ;  /* 0x000000ffffd07224 */ /* 0x000fe400078e00d3 */
[----:B------:R-:W-:-:S07]  /*26880*/  IMAD.MOV.U32 R142, RZ, RZ, R145 ;  /* 0x000000ffff8e7224 */ /* 0x000fce00078e0091 */
.L_x_39910:
[----:B------:R-:W-:Y:S05]  /*26890*/  BSYNC B1 ;  /* 0x0000000000017941 */ /* 0x000fea0003800000 */
.L_x_39908:
        /* <DEDUP_REMOVED lines=11> */
.L_x_39912:
[----:B------:R-:W-:Y:S01]  /*26950*/  MOV R211, R210 ;  /* 0x000000d200d37202 */ /* 0x000fe20000000f00 */
[----:B------:R-:W-:Y:S01]  /*26960*/  IMAD.MOV.U32 R145, RZ, RZ, R144 ;  /* 0x000000ffff917224 */ /* 0x000fe200078e0090 */
[----:B------:R-:W-:Y:S01]  /*26970*/  MOV R144, R9 ;  /* 0x0000000900907202 */ /* 0x000fe20000000f00 */
[----:B------:R-:W-:Y:S02]  /*26980*/  IMAD.MOV.U32 R10, RZ, RZ, R7 ;  /* 0x000000ffff0a7224 */ /* 0x000fe400078e0007 */
[----:B------:R-:W-:Y:S02]  /*26990*/  IMAD.MOV.U32 R11, RZ, RZ, R9 ;  /* 0x000000ffff0b7224 */ /* 0x000fe400078e0009 */
[----:B------:R-:W-:-:S07]  /*269a0*/  IMAD.MOV.U32 R210, RZ, RZ, R7 ;  /* 0x000000ffffd27224 */ /* 0x000fce00078e0007 */
.L_x_39913:
[----:B------:R-:W-:Y:S05]  /*269b0*/  BSYNC B1 ;  /* 0x0000000000017941 */ /* 0x000fea0003800000 */
.L_x_39911:
[----:B------:R-:W-:Y:S01]  /*269c0*/  VIADD R5, R5, 0x4 ;  /* 0x0000000405057836 */ /* 0x000fe20000000000 */
[----:B------:R-:W-:Y:S06]  /*269d0*/  @P1 BRA `(.L_x_39914) ;  /* 0xffffffc0000c1947 */ /* 0x000fec000383ffff */
[----:B------:R-:W-:Y:S01]  /*269e0*/  FADD.FTZ R147, R147, R8 ;  /* 0x0000000893937221 */ /* 0x000fe20000010000 */
[----:B------:R-:W-:Y:S01]  /*269f0*/  IMAD.MOV.U32 R146, RZ, RZ, R4 ;  /* 0x000000ffff927224 */ /* 0x000fe200078e0004 */
[----:B------:R-:W-:Y:S01]  /*26a00*/  MOV R210, R10 ;  /* 0x0000000a00d27202 */ /* 0x000fe20000000f00 */
[----:B------:R-:W-:-:S07]  /*26a10*/  IMAD.MOV.U32 R144, RZ, RZ, R11 ;  /* 0x000000ffff907224 */ /* 0x000fce00078e000b */
.L_x_39724:
[----:B------:R-:W-:Y:S05]  /*26a20*/  BSYNC B0 ;  /* 0x0000000000007941 */ /* 0x000fea0003800000 */
.L_x_39723:
[----:B0-----:R-:W0:Y:S01]  /*26a30*/  S2R R6, SR_TID.X ;  /* 0x0000000000067919 */ /* 0x001e220000002100 */
[----:B------:R-:W-:Y:S01]  /*26a40*/  ISETP.NE.AND P0, PT, R0, RZ, PT ;  /* 0x000000ff0000720c */ /* 0x000fe20003f05270 */
[----:B------:R-:W-:-:S12]  /*26a50*/  BSSY B0, `(.L_x_39915) ;  /* 0x000004b000007945 */ /* 0x000fd80003800000 */
[----:B------:R-:W-:Y:S05]  /*26a60*/  @P0 BRA `(.L_x_39916) ;  /* 0x0000000400240947 */ /* 0x000fea0003800000 */
[----:B------:R-:W1:Y:S01]  /*26a70*/  S2R R7, SR_TID.X ;  /* 0x0000000000077919 */ /* 0x000e620000002100 */
[----:B------:R-:W-:Y:S01]  /*26a80*/  MOV R4, 0x400 ;  /* 0x0000040000047802 */ /* 0x000fe20000000f00 */
[----:B------:R-:W2:Y:S01]  /*26a90*/  S2R R5, SR_CgaCtaId ;  /* 0x0000000000057919 */ /* 0x000ea20000008800 */
[----:B-1----:R-:W-:-:S04]  /*26aa0*/  SHF.R.S32.HI R0, RZ, 0x1f, R7 ;  /* 0x0000001fff007819 */ /* 0x002fc80000011407 */
[----:B------:R-:W-:Y:S02]  /*26ab0*/  LEA.HI R0, R0, R7, RZ, 0x5 ;  /* 0x0000000700007211 */ /* 0x000fe400078f28ff */
[----:B--2---:R-:W-:Y:S02]  /*26ac0*/  LEA R5, R5, R4, 0x18 ;  /* 0x0000000405057211 */ /* 0x004fe400078ec0ff */
        /* <DEDUP_REMOVED lines=67> */
.L_x_39916:
[----:B------:R-:W-:Y:S05]  /*26f00*/  BSYNC B0 ;  /* 0x0000000000007941 */ /* 0x000fea0003800000 */
.L_x_39915:
[----:B------:R-:W-:Y:S01]  /*26f10*/  BAR.SYNC.DEFER_BLOCKING 0x0 ;  /* 0x0000000000007b1d */ /* 0x000fe20000010000 */
[----:B0-----:R-:W-:Y:S01]  /*26f20*/  ISETP.NE.AND P2, PT, R6, RZ, PT ;  /* 0x000000ff0600720c */ /* 0x001fe20003f45270 */
[----:B-1----:R-:W-:-:S04]  /*26f30*/  VIADD R0, R1, 0x208 ;  /* 0x0000020801007836 */ /* 0x002fc80000000000 */
[----:B------:R-:W-:Y:S08]  /*26f40*/  BSSY B0, `(.L_x_39917) ;  /* 0x0000475000007945 */ /* 0x000ff00003800000 */
[----:B------:R-:W-:Y:S05]  /*26f50*/  @P2 BRA `(.L_x_39918) ;  /* 0x0000004400cc2947 */ /* 0x000fea0003800000 */
        /* <DEDUP_REMOVED lines=14> */
[----:B0-----:R-:W-:Y:S04]  /*27040*/  STL.64 [R1], R28 ;  /* 0x0000001c01007387 */ /* 0x001fe80000100a00 */
        /* <DEDUP_REMOVED lines=43> */
[----:B------:R-:W-:Y:S01]  /*27300*/  IADD3 R220, R220, -UR4, RZ ;  /* 0x80000004dcdc7c10 */ /* 0x000fe2000fffe0ff */
[----:B------:R-:W-:Y:S04]  /*27310*/  STL.64 [R1+0xa8], R18 ;  /* 0x0000a81201007387 */ /* 0x000fe80000100a00 */
[----:B0-----:R-:W-:Y:S04]  /*27320*/  STL.64 [R1+0xb0], R4 ;  /* 0x0000b00401007387 */ /* 0x001fe80000100a00 */
        /* <DEDUP_REMOVED lines=45> */
[----:B------:R-:W-:Y:S02]  /*27600*/  FSEL R5, R6, R146, P0 ;  /* 0x0000009206057208 */ /* 0x000fe40000000000 */
[----:B------:R-:W-:Y:S02]  /*27610*/  FSEL R6, R7, R147, P0 ;  /* 0x0000009307067208 */ /* 0x000fe40000000000 */
[----:B------:R-:W-:Y:S01]  /*27620*/  FSEL R147, R147, R7, P0 ;  /* 0x0000000793937208 */ /* 0x000fe20000000000 */
[----:B------:R-:W-:-:S04]  /*27630*/  FADD.FTZ R5, -R4, R5 ;  /* 0x0000000504057221 */ /* 0x000fc80000010100 */
[----:B-1----:R-:W-:Y:S01]  /*27640*/  FMUL.FTZ R8, R5, 1.4426950216293334961 ;  /* 0x3fb8aa3b05087820 */ /* 0x002fe20000410000 */
[----:B------:R-:W-:-:S03]  /*27650*/  IMAD.MOV.U32 R5, RZ, RZ, RZ ;  /* 0x000000ffff057224 */ /* 0x000fc600078e00ff */
[----:B------:R-:W0:Y:S02]  /*27660*/  MUFU.EX2 R9, R8 ;  /* 0x0000000800097308 */ /* 0x000e240000000800 */
[----:B0-2---:R-:W-:-:S07]  /*27670*/  FMUL.FTZ R6, R6, R9 ;  /* 0x0000000906067220 */ /* 0x005fce0000410000 */
.L_x_40108:
[----:B------:R-:W2:Y:S04]  /*27680*/  LDL R10, [R220+0x108] ;  /* 0x00010800dc0a7983 */ /* 0x000ea80000100800 */
[----:B------:R-:W3:Y:S01]  /*27690*/  LDL R8, [R220+0x8] ;  /* 0x00000800dc087983 */ /* 0x000ee20000100800 */
[----:B------:R-:W-:Y:S01]  /*276a0*/  IADD3 R5, R5, 0x1, RZ ;  /* 0x0000000105057810 */ /* 0x000fe20007ffe0ff */
[----:B------:R-:W-:Y:S03]  /*276b0*/  BSSY B1, `(.L_x_39919) ;  /* 0x0000015000017945 */ /* 0x000fe60003800000 */
[----:B------:R-:W-:Y:S02]  /*276c0*/  ISETP.NE.AND P3, PT, R5, 0x40, PT ;  /* 0x000000400500780c */ /* 0x000fe40003f65270 */
[----:B--2---:R-:W-:-:S02]  /*276d0*/  FSETP.GEU.FTZ.AND P0, PT, R219, R10, PT ;  /* 0x0000000adb00720b */ /* 0x004fc40003f1e000 */
[----:B------:R-:W-:Y:S02]  /*276e0*/  FSETP.NEU.FTZ.AND P1, PT, R219, R10, PT ;  /* 0x0000000adb00720b */ /* 0x000fe40003f3d000 */
[C---:B------:R-:W-:Y:S02]  /*276f0*/  ISETP.EQ.OR P0, PT, R149.reuse, -0x1, !P0 ;  /* 0xffffffff9500780c */ /* 0x040fe40004702670 */
[----:B---3--:R-:W-:-:S04]  /*27700*/  ISETP.LE.OR P1, PT, R149, R8, P1 ;  /* 0x000000089500720c */ /* 0x008fc80000f23670 */
[----:B------:R-:W-:-:S13]  /*27710*/  PLOP3.LUT P0, PT, P0, P1, PT, 0x8, 0x0 ;  /* 0x000000000000781c */ /* 0x000fda0000702170 */
        /* <DEDUP_REMOVED lines=10> */
.L_x_39920:
[----:B------:R-:W-:Y:S01]  /*277c0*/  IMAD.MOV.U32 R8, RZ, RZ, R149 ;  /* 0x000000ffff087224 */ /* 0x000fe200078e0095 */
[----:B------:R-:W-:Y:S01]  /*277d0*/  MOV R149, R148 ;  /* 0x0000009400957202 */ /* 0x000fe20000000f00 */
[----:B------:R-:W-:Y:S02]  /*277e0*/  IMAD.MOV.U32 R10, RZ, RZ, R219 ;  /* 0x000000ffff0a7224 */ /* 0x000fe400078e00db */
[----:B------:R-:W-:-:S07]  /*277f0*/  IMAD.MOV.U32 R219, RZ, RZ, R218 ;  /* 0x000000ffffdb7224 */ /* 0x000fce00078e00da */
.L_x_39921:
[----:B------:R-:W-:Y:S05]  /*27800*/  BSYNC B1 ;  /* 0x0000000000017941 */ /* 0x000fea0003800000 */
.L_x_39919:
        /* <DEDUP_REMOVED lines=11> */
.L_x_39923:
[----:B------:R-:W-:Y:S01]  /*278c0*/  MOV R7, R8 ;  /* 0x0000000800077202 */ /* 0x000fe20000000f00 */
[----:B------:R-:W-:Y:S01]  /*278d0*/  IMAD.MOV.U32 R9, RZ, RZ, R10 ;  /* 0x000000ffff097224 */ /* 0x000fe200078e000a */
[----:B------:R-:W-:Y:S01]  /*278e0*/  MOV R218, R217 ;  /* 0x000000d900da7202 */ /* 0x000fe20000000f00 */
[----:B------:R-:W-:-:S07]  /*278f0*/  IMAD.MOV.U32 R148, RZ, RZ, R151 ;  /* 0x000000ffff947224 */ /* 0x000fce00078e0097 */
.L_x_39924:
[----:B------:R-:W-:Y:S05]  /*27900*/  BSYNC B1 ;  /* 0x0000000000017941 */ /* 0x000fea0003800000 */
.L_x_39922:
        /* <DEDUP_REMOVED lines=11> */
.L_x_39926:
[----:B------:R-:W-:Y:S01]  /*279c0*/  IMAD.MOV.U32 R8, RZ, RZ, R7 ;  /* 0x000000ffff087224 */ /* 0x000fe200078e0007 */
[----:B------:R-:W-:Y:S01]  /*279d0*/  MOV R10, R9 ;  /* 0x00000009000a7202 */ /* 0x000fe20000000f00 */
[----:B------:R-:W-:Y:S02]  /*279e0*/  IMAD.MOV.U32 R151, RZ, RZ, R150 ;  /* 0x000000ffff977224 */ /* 0x000fe400078e0096 */
[----:B------:R-:W-:-:S07]  /*279f0*/  IMAD.MOV.U32 R217, RZ, RZ, R216 ;  /* 0x000000ffffd97224 */ /* 0x000fce00078e00d8 */
.L_x_39927:
[----:B------:R-:W-:Y:S05]  /*27a00*/  BSYNC B1 ;  /* 0x0000000000017941 */ /* 0x000fea0003800000 */
.L_x_39925:
        /* <DEDUP_REMOVED lines=11> */
.L_x_39929:
[----:B------:R-:W-:Y:S01]  /*27ac0*/  IMAD.MOV.U32 R7, RZ, RZ, R8 ;  /* 0x000000ffff077224 */ /* 0x000fe200078e0008 */
[----:B------:R-:W-:Y:S01]  /*27ad0*/  MOV R150, R153 ;  /* 0x0000009900967202 */ /* 0x000fe20000000f00 */
[----:B------:R-:W-:Y:S02]  /*27ae0*/  IMAD.MOV.U32 R9, RZ, RZ, R10 ;  /* 0x000000ffff097224 */ /* 0x000fe400078e000a */
[----:B------:R-:W-:-:S07]  /*27af0*/  IMAD.MOV.U32 R216, RZ, RZ, R215 ;  /* 0x000000ffffd87224 */ /* 0x000fce00078e00d7 */
.L_x_39930:
[----:B------:R-:W-:Y:S05]  /*27b00*/  BSYNC B1 ;  /* 0x0000000000017941 */ /* 0x000fea0003800000 */
.L_x_39928:
        /* <DEDUP_REMOVED lines=11> */
.L_x_39932:
[----:B------:R-:W-:Y:S01]  /*27bc0*/  MOV R8, R7 ;  /* 0x0000000700087202 */ /* 0x000fe20000000f00 */
[----:B------:R-:W-:Y:S01]  /*27bd0*/  IMAD.MOV.U32 R10, RZ, RZ, R9 ;  /* 0x000000ffff0a7224 */ /* 0x000fe200078e0009 */
[----:B------:R-:W-:Y:S01]  /*27be0*/  MOV R215, R214 ;  /* 0x000000d600d77202 */ /* 0x000fe20000000f00 */
[----:B------:R-:W-:-:S07]  /*27bf0*/  IMAD.MOV.U32 R153, RZ, RZ, R152 ;  /* 0x000000ffff997224 */ /* 0x000fce00078e0098 */
.L_x_39933:
[----:B------:R-:W-:Y:S05]  /*27c00*/  BSYNC B1 ;  /* 0x0000000000017941 */ /* 0x000fea0003800000 */
.L_x_39931:
        /* <DEDUP_REMOVED lines=11> */
.L_x_39935:
[----:B------:R-:W-:Y:S01]  /*27cc0*/  IMAD.MOV.U32 R7, RZ, RZ, R8 ;  /* 0x000000ffff077224 */ /* 0x000fe200078e0008 */
[----:B------:R-:W-:Y:S01]  /*27cd0*/  MOV R9, R10 ;  /* 0x0000000a00097202 */ /* 0x000fe20000000f00 */
[----:B------:R-:W-:Y:S02]  /*27ce0*/  IMAD.MOV.U32 R152, RZ, RZ, R155 ;  /* 0x000000ffff987224 */ /* 0x000fe400078e009b */
[----:B------:R-:W-:-:S07]  /*27cf0*/  IMAD.MOV.U32 R214, RZ, RZ, R213 ;  /* 0x000000ffffd67224 */ /* 0x000fce00078e00d5 */
.L_x_39936:
[----:B------:R-:W-:Y:S05]  /*27d00*/  BSYNC B1 ;  /* 0x0000000000017941 */ /* 0x000fea0003800000 */
.L_x_39934:
        /* <DEDUP_REMOVED lines=11> */
.L_x_39938:
[----:B------:R-:W-:Y:S01]  /*27dc0*/  IMAD.MOV.U32 R8, RZ, RZ, R7 ;  /* 0x000000ffff087224 */ /* 0x000fe200078e0007 */
[----:B------:R-:W-:Y:S01]  /*27dd0*/  MOV R155, R154 ;  /* 0x0000009a009b7202 */ /* 0x000fe20000000f00 */
[----:B------:R-:W-:Y:S02]  /*27de0*/  IMAD.MOV.U32 R10, RZ, RZ, R9 ;  /* 0x000000ffff0a7224 */ /* 0x000fe400078e0009 */
[----:B------:R-:W-:-:S07]  /*27df0*/  IMAD.MOV.U32 R213, RZ, RZ, R212 ;  /* 0x000000ffffd57224 */ /* 0x000fce00078e00d4 */
.L_x_39939:
[----:B------:R-:W-:Y:S05]  /*27e00*/  BSYNC B1 ;  /* 0x0000000000017941 */ /* 0x000fea0003800000 */
.L_x_39937:
        /* <DEDUP_REMOVED lines=11> */
.L_x_39941:
[----:B------:R-:W-:Y:S01]  /*27ec0*/  MOV R7, R8 ;  /* 0x0000000800077202 */ /* 0x000fe20000000f00 */
[----:B------:R-:W-:Y:S01]  /*27ed0*/  IMAD.MOV.U32 R9, RZ, RZ, R10 ;  /* 0x000000ffff097224 */ /* 0x000fe200078e000a */
[----:B------:R-:W-:Y:S01]  /*27ee0*/  MOV R212, R3 ;  /* 0x0000000300d47202 */ /* 0x000fe20000000f00 */
[----:B------:R-:W-:-:S07]  /*27ef0*/  IMAD.MOV.U32 R154, RZ, RZ, R157 ;  /* 0x000000ffff9a7224 */ /* 0x000fce00078e009d */
.L_x_39942:
[----:B------:R-:W-:Y:S05]  /*27f00*/  BSYNC B1 ;  /* 0x0000000000017941 */ /* 0x000fea0003800000 */
.L_x_39940:
        /* <DEDUP_REMOVED lines=11> */
.L_x_39944:
[----:B------:R-:W-:Y:S01]  /*27fc0*/  IMAD.MOV.U32 R8, RZ, RZ, R7 ;  /* 0x000000ffff087224 */ /* 0x000fe200078e0007 */
[----:B------:R-:W-:Y:S01]  /*27fd0*/  MOV R10, R9 ;  /* 0x00000009000a7202 */ /* 0x000fe20000000f00 */
[----:B------:R-:W-:Y:S02]  /*27fe0*/  IMAD.MOV.U32 R157, RZ, RZ, R156 ;  /* 0x000000ffff9d7224 */ /* 0x000fe400078e009c */
[----:B------:R-:W-:-:S07]  /*27ff0*/  IMAD.MOV.U32 R3, RZ, RZ, R2 ;  /* 0x000000ffff037224 */ /* 0x000fce00078e0002 */
.L_x_39945:
[----:B------:R-:W-:Y:S05]  /*28000*/  BSYNC B1 ;  /* 0x0000000000017941 */ /* 0x000fea0003800000 */
.L_x_39943:
        /* <DEDUP_REMOVED lines=11> */
.L_x_39947:
[----:B------:R-:W-:Y:S01]  /*280c0*/  IMAD.MOV.U32 R7, RZ, RZ, R8 ;  /* 0x000000ffff077224 */ /* 0x000fe200078e0008 */
[----:B------:R-:W-:Y:S01]  /*280d0*/  MOV R156, R159 ;  /* 0x0000009f009c7202 */ /* 0x000fe20000000f00 */
[----:B------:R-:W-:Y:S02]  /*280e0*/  IMAD.MOV.U32 R9, RZ, RZ, R10 ;  /* 0x000000ffff097224 */ /* 0x000fe400078e000a */
[----:B------:R-:W-:-:S07]  /*280f0*/  IMAD.MOV.U32 R2, RZ, RZ, R93 ;  /* 0x000000ffff027224 */ /* 0x000fce00078e005d */
.L_x_39948:
[----:B------:R-:W-:Y:S05]  /*28100*/  BSYNC B1 ;  /* 0x0000000000017941 */ /* 0x000fea0003800000 */
.L_x_39946:
        /* <DEDUP_REMOVED lines=11> */
.L_x_39950:
[----:B------:R-:W-:Y:S01]  /*281c0*/  MOV R8, R7 ;  /* 0x0000000700087202 */ /* 0x000fe20000000f00 */
[----:B------:R-:W-:Y:S01]  /*281d0*/  IMAD.MOV.U32 R10, RZ, RZ, R9 ;  /* 0x000000ffff0a7224 */ /* 0x000fe200078e0009 */
[----:B------:R-:W-:Y:S01]  /*281e0*/  MOV R93, R92 ;  /* 0x0000005c005d7202 */ /* 0x000fe20000000f00 */
[----:B------:R-:W-:-:S07]  /*281f0*/  IMAD.MOV.U32 R159, RZ, RZ, R158 ;  /* 0x000000ffff9f7224 */ /* 0x000fce00078e009e */
.L_x_39951:
[----:B------:R-:W-:Y:S05]  /*28200*/  BSYNC B1 ;  /* 0x0000000000017941 */ /* 0x000fea0003800000 */
.L_x_39949:
        /* <DEDUP_REMOVED lines=11> */
.L_x_39953:
[----:B------:R-:W-:Y:S01]  /*282c0*/  IMAD.MOV.U32 R7, RZ, RZ, R8 ;  /* 0x000000ffff077224 */ /* 0x000fe200078e0008 */
[----:B------:R-:W-:Y:S01]  /*282d0*/  MOV R9, R10 ;  /* 0x0000000a00097202 */ /* 0x000fe20000000f00 */
[----:B------:R-:W-:Y:S02]  /*282e0*/  IMAD.MOV.U32 R158, RZ, RZ, R161 ;  /* 0x000000ffff9e7224 */ /* 0x000fe400078e00a1 */
[----:B------:R-:W-:-:S07]  /*282f0*/  IMAD.MOV.U32 R92, RZ, RZ, R95 ;  /* 0x000000ffff5c7224 */ /* 0x000fce00078e005f */
.L_x_39954:
[----:B------:R-:W-:Y:S05]  /*28300*/  BSYNC B1 ;  /* 0x0000000000017941 */ /* 0x000fea0003800000 */
.L_x_39952:
        /* <DEDUP_REMOVED lines=11> */
.L_x_39956:
[----:B------:R-:W-:Y:S01]  /*283c0*/  IMAD.MOV.U32 R8, RZ, RZ, R7 ;  /* 0x000000ffff087224 */ /* 0x000fe200078e0007 */
[----:B------:R-:W-:Y:S01]  /*283d0*/  MOV R161, R160 ;  /* 0x000000a000a17202 */ /* 0x000fe20000000f00 */
[----:B------:R-:W-:Y:S02]  /*283e0*/  IMAD.MOV.U32 R10, RZ, RZ, R9 ;  /* 0x000000ffff0a7224 */ /* 0x000fe400078e0009 */
[----:B------:R-:W-:-:S07]  /*283f0*/  IMAD.MOV.U32 R95, RZ, RZ, R94 ;  /* 0x000000ffff5f7224 */ /* 0x000fce00078e005e */
.L_x_39957:
[----:B------:R-:W-:Y:S05]  /*28400*/  BSYNC B1 ;  /* 0x0000000000017941 */ /* 0x000fea0003800000 */
.L_x_39955:
        /* <DEDUP_REMOVED lines=11> */
.L_x_39959:
[----:B------:R-:W-:Y:S01]  /*284c0*/  MOV R7, R8 ;  /* 0x0000000800077202 */ /* 0x000fe20000000f00 */
[----:B------:R-:W-:Y:S01]  /*284d0*/  IMAD.MOV.U32 R9, RZ, RZ, R10 ;  /* 0x000000ffff097224 */ /* 0x000fe200078e000a */
[----:B------:R-:W-:Y:S01]  /*284e0*/  MOV R94, R97 ;  /* 0x00000061005e7202 */ /* 0x000fe20000000f00 */
[----:B------:R-:W-:-:S07]  /*284f0*/  IMAD.MOV.U32 R160, RZ, RZ, R163 ;  /* 0x000000ffffa07224 */ /* 0x000fce00078e00a3 */
.L_x_39960:
[----:B------:R-:W-:Y:S05]  /*28500*/  BSYNC B1 ;  /* 0x0000000000017941 */ /* 0x000fea0003800000 */
.L_x_39958:
        /* <DEDUP_REMOVED lines=11> */
.L_x_39962:
[----:B------:R-:W-:Y:S01]  /*285c0*/  IMAD.MOV.U32 R8, RZ, RZ, R7 ;  /* 0x000000ffff087224 */ /* 0x000fe200078e0007 */
[----:B------:R-:W-:Y:S01]  /*285d0*/  MOV R10, R9 ;  /* 0x00000009000a7202 */ /* 0x000fe20000000f00 */
[----:B------:R-:W-:Y:S02]  /*285e0*/  IMAD.MOV.U32 R163, RZ, RZ, R162 ;  /* 0x000000ffffa37224 */ /* 0x000fe400078e00a2 */
[----:B------:R-:W-:-:S07]  /*285f0*/  IMAD.MOV.U32 R97, RZ, RZ, R96 ;  /* 0x000000ffff617224 */ /* 0x000fce00078e0060 */
.L_x_39963:
[----:B------:R-:W-:Y:S05]  /*28600*/  BSYNC B1 ;  /* 0x0000000000017941 */ /* 0x000fea0003800000 */
.L_x_39961:
        /* <DEDUP_REMOVED lines=11> */
.L_x_39965:
[----:B------:R-:W-:Y:S01]  /*286c0*/  IMAD.MOV.U32 R7, RZ, RZ, R8 ;  /* 0x000000ffff077224 */ /* 0x000fe200078e0008 */
[----:B------:R-:W-:Y:S01]  /*286d0*/  MOV R162, R165 ;  /* 0x000000a500a27202 */ /* 0x000fe20000000f00 */
[----:B------:R-:W-:Y:S02]  /*286e0*/  IMAD.MOV.U32 R9, RZ, RZ, R10 ;  /* 0x000000ffff097224 */ /* 0x000fe400078e000a */
[----:B------:R-:W-:-:S07]  /*286f0*/  IMAD.MOV.U32 R96, RZ, RZ, R99 ;  /* 0x000000ffff607224 */ /* 0x000fce00078e0063 */
.L_x_39966:
[----:B------:R-:W-:Y:S05]  /*28700*/  BSYNC B1 ;  /* 0x0000000000017941 */ /* 0x000fea0003800000 */
.L_x_39964:
        /* <DEDUP_REMOVED lines=11> */
.L_x_39968:
[----:B------:R-:W-:Y:S01]  /*287c0*/  MOV R8, R7 ;  /* 0x0000000700087202 */ /* 0x000fe20000000f00 */
[----:B------:R-:W-:Y:S01]  /*287d0*/  IMAD.MOV.U32 R10, RZ, RZ, R9 ;  /* 0x000000ffff0a7224 */ /* 0x000fe200078e0009 */
[----:B------:R-:W-:Y:S01]  /*287e0*/  MOV R99, R98 ;  /* 0x0000006200637202 */ /* 0x000fe20000000f00 */
[----:B------:R-:W-:-:S07]  /*287f0*/  IMAD.MOV.U32 R165, RZ, RZ, R164 ;  /* 0x000000ffffa57224 */ /* 0x000fce00078e00a4 */
.L_x_39969:
[----:B------:R-:W-:Y:S05]  /*28800*/  BSYNC B1 ;  /* 0x0000000000017941 */ /* 0x000fea0003800000 */
.L_x_39967:
        /* <DEDUP_REMOVED lines=11> */
.L_x_39971:
[----:B------:R-:W-:Y:S01]  /*288c0*/  IMAD.MOV.U32 R7, RZ, RZ, R8 ;  /* 0x000000ffff077224 */ /* 0x000fe200078e0008 */
[----:B------:R-:W-:Y:S01]  /*288d0*/  MOV R9, R10 ;  /* 0x0000000a00097202 */ /* 0x000fe20000000f00 */
[----:B------:R-:W-:Y:S02]  /*288e0*/  IMAD.MOV.U32 R164, RZ, RZ, R167 ;  /* 0x000000ffffa47224 */ /* 0x000fe400078e00a7 */
[----:B------:R-:W-:-:S07]  /*288f0*/  IMAD.MOV.U32 R98, RZ, RZ, R101 ;  /* 0x000000ffff627224 */ /* 0x000fce00078e0065 */
.L_x_39972:
[----:B------:R-:W-:Y:S05]  /*28900*/  BSYNC B1 ;  /* 0x0000000000017941 */ /* 0x000fea0003800000 */
.L_x_39970:
        /* <DEDUP_REMOVED lines=11> */
.L_x_39974:
[----:B------:R-:W-:Y:S01]  /*289c0*/  IMAD.MOV.U32 R8, RZ, RZ, R7 ;  /* 0x000000ffff087224 */ /* 0x000fe200078e0007 */
[----:B------:R-:W-:Y:S01]  /*289d0*/  MOV R167, R166 ;  /* 0x000000a600a77202 */ /* 0x000fe20000000f00 */
[----:B------:R-:W-:Y:S02]  /*289e0*/  IMAD.MOV.U32 R10, RZ, RZ, R9 ;  /* 0x000000ffff0a7224 */ /* 0x000fe400078e0009 */
[----:B------:R-:W-:-:S07]  /*289f0*/  IMAD.MOV.U32 R101, RZ, RZ, R100 ;  /* 0x000000ffff657224 */ /* 0x000fce00078e0064 */
.L_x_39975:
[----:B------:R-:W-:Y:S05]  /*28a00*/  BSYNC B1 ;  /* 0x0000000000017941 */ /* 0x000fea0003800000 */
.L_x_39973:
        /* <DEDUP_REMOVED lines=11> */
.L_x_39977:
[----:B------:R-:W-:Y:S01]  /*28ac0*/  MOV R7, R8 ;  /* 0x0000000800077202 */ /* 0x000fe20000000f00 */
[----:B------:R-:W-:Y:S01]  /*28ad0*/  IMAD.MOV.U32 R9, RZ, RZ, R10 ;  /* 0x000000ffff097224 */ /* 0x000fe200078e000a */
[----:B------:R-:W-:Y:S01]  /*28ae0*/  MOV R100, R103 ;  /* 0x0000006700647202 */ /* 0x000fe20000000f00 */
[----:B------:R-:W-:-:S07]  /*28af0*/  IMAD.MOV.U32 R166, RZ, RZ, R169 ;  /* 0x000000ffffa67224 */ /* 0x000fce00078e00a9 */
.L_x_39978:
[----:B------:R-:W-:Y:S05]  /*28b00*/  BSYNC B1 ;  /* 0x0000000000017941 */ /* 0x000fea0003800000 */
.L_x_39976:
        /* <DEDUP_REMOVED lines=11> */
.L_x_39980:
[----:B------:R-:W-:Y:S01]  /*28bc0*/  IMAD.MOV.U32 R8, RZ, RZ, R7 ;  /* 0x000000ffff087224 */ /* 0x000fe200078e0007 */
[----:B------:R-:W-:Y:S01]  /*28bd0*/  MOV R10, R9 ;  /* 0x00000009000a7202 */ /* 0x000fe20000000f00 */
[----:B------:R-:W-:Y:S02]  /*28be0*/  IMAD.MOV.U32 R169, RZ, RZ, R168 ;  /* 0x000000ffffa97224 */ /* 0x000fe400078e00a8 */
[----:B------:R-:W-:-:S07]  /*28bf0*/  IMAD.MOV.U32 R103, RZ, RZ, R102 ;  /* 0x000000ffff677224 */ /* 0x000fce00078e0066 */
.L_x_39981:
[----:B------:R-:W-:Y:S05]  /*28c00*/  BSYNC B1 ;  /* 0x0000000000017941 */ /* 0x000fea0003800000 */
.L_x_39979:
        /* <DEDUP_REMOVED lines=11> */
.L_x_39983:
[----:B------:R-:W-:Y:S01]  /*28cc0*/  IMAD.MOV.U32 R7, RZ, RZ, R8 ;  /* 0x000000ffff077224 */ /* 0x000fe200078e0008 */
[----:B------:R-:W-:Y:S01]  /*28cd0*/  MOV R168, R171 ;  /* 0x000000ab00a87202 */ /* 0x000fe20000000f00 */
[----:B------:R-:W-:Y:S02]  /*28ce0*/  IMAD.MOV.U32 R9, RZ, RZ, R10 ;  /* 0x000000ffff097224 */ /* 0x000fe400078e000a */
[----:B------:R-:W-:-:S07]  /*28cf0*/  IMAD.MOV.U32 R102, RZ, RZ, R105 ;  /* 0x000000ffff667224 */ /* 0x000fce00078e0069 */
.L_x_39984:
[----:B------:R-:W-:Y:S05]  /*28d00*/  BSYNC B1 ;  /* 0x0000000000017941 */ /* 0x000fea0003800000 */
.L_x_39982:
        /* <DEDUP_REMOVED lines=11> */
.L_x_39986:
[----:B------:R-:W-:Y:S01]  /*28dc0*/  MOV R8, R7 ;  /* 0x0000000700087202 */ /* 0x000fe20000000f00 */
[----:B------:R-:W-:Y:S01]  /*28dd0*/  IMAD.MOV.U32 R10, RZ, RZ, R9 ;  /* 0x000000ffff0a7224 */ /* 0x000fe200078e0009 */
[----:B------:R-:W-:Y:S01]  /*28de0*/  MOV R105, R104 ;  /* 0x0000006800697202 */ /* 0x000fe20000000f00 */
[----:B------:R-:W-:-:S07]  /*28df0*/  IMAD.MOV.U32 R171, RZ, RZ, R170 ;  /* 0x000000ffffab7224 */ /* 0x000fce00078e00aa */
.L_x_39987:
[----:B------:R-:W-:Y:S05]  /*28e00*/  BSYNC B1 ;  /* 0x0000000000017941 */ /* 0x000fea0003800000 */
.L_x_39985:
        /* <DEDUP_REMOVED lines=11> */
.L_x_39989:
[----:B------:R-:W-:Y:S01]  /*28ec0*/  IMAD.MOV.U32 R7, RZ, RZ, R8 ;  /* 0x000000ffff077224 */ /* 0x000fe200078e0008 */
[----:B------:R-:W-:Y:S01]  /*28ed0*/  MOV R9, R10 ;  /* 0x0000000a00097202 */ /* 0x000fe20000000f00 */
[----:B------:R-:W-:Y:S02]  /*28ee0*/  IMAD.MOV.U32 R170, RZ, RZ, R173 ;  /* 0x000000ffffaa7224 */ /* 0x000fe400078e00ad */
[----:B------:R-:W-:-:S07]  /*28ef0*/  IMAD.MOV.U32 R104, RZ, RZ, R107 ;  /* 0x000000ffff687224 */ /* 0x000fce00078e006b */
.L_x_39990:
[----:B------:R-:W-:Y:S05]  /*28f00*/  BSYNC B1 ;  /* 0x0000000000017941 */ /* 0x000fea0003800000 */
.L_x_39988:
        /* <DEDUP_REMOVED lines=11> */
.L_x_39992:
[----:B------:R-:W-:Y:S01]  /*28fc0*/  IMAD.MOV.U32 R8, RZ, RZ, R7 ;  /* 0x000000ffff087224 */ /* 0x000fe200078e0007 */
[----:B------:R-:W-:Y:S01]  /*28fd0*/  MOV R173, R172 ;  /* 0x000000ac00ad7202 */ /* 0x000fe20000000f00 */
[----:B------:R-:W-:Y:S02]  /*28fe0*/  IMAD.MOV.U32 R10, RZ, RZ, R9 ;  /* 0x000000ffff0a7224 */ /* 0x000fe400078e0009 */
[----:B------:R-:W-:-:S07]  /*28ff0*/  IMAD.MOV.U32 R107, RZ, RZ, R106 ;  /* 0x000000ffff6b7224 */ /* 0x000fce00078e006a */
.L_x_39993:
[----:B------:R-:W-:Y:S05]  /*29000*/  BSYNC B1 ;  /* 0x0000000000017941 */ /* 0x000fea0003800000 */
.L_x_39991:
        /* <DEDUP_REMOVED lines=11> */
.L_x_39995:
[----:B------:R-:W-:Y:S01]  /*290c0*/  MOV R7, R8 ;  /* 0x0000000800077202 */ /* 0x000fe20000000f00 */
[----:B------:R-:W-:Y:S01]  /*290d0*/  IMAD.MOV.U32 R9, RZ, RZ, R10 ;  /* 0x000000ffff097224 */ /* 0x000fe200078e000a */
[----:B------:R-:W-:Y:S01]  /*290e0*/  MOV R106, R109 ;  /* 0x0000006d006a7202 */ /* 0x000fe20000000f00 */
[----:B------:R-:W-:-:S07]  /*290f0*/  IMAD.MOV.U32 R172, RZ, RZ, R175 ;  /* 0x000000ffffac7224 */ /* 0x000fce00078e00af */
.L_x_39996:
[----:B------:R-:W-:Y:S05]  /*29100*/  BSYNC B1 ;  /* 0x0000000000017941 */ /* 0x000fea0003800000 */
.L_x_39994:
        /* <DEDUP_REMOVED lines=11> */
.L_x_39998:
[----:B------:R-:W-:Y:S01]  /*291c0*/  IMAD.MOV.U32 R8, RZ, RZ, R7 ;  /* 0x000000ffff087224 */ /* 0x000fe200078e0007 */
[----:B------:R-:W-:Y:S01]  /*291d0*/  MOV R10, R9 ;  /* 0x00000009000a7202 */ /* 0x000fe20000000f00 */
[----:B------:R-:W-:Y:S02]  /*291e0*/  IMAD.MOV.U32 R175, RZ, RZ, R174 ;  /* 0x000000ffffaf7224 */ /* 0x000fe400078e00ae */
[----:B------:R-:W-:-:S07]  /*291f0*/  IMAD.MOV.U32 R109, RZ, RZ, R108 ;  /* 0x000000ffff6d7224 */ /* 0x000fce00078e006c */
.L_x_39999:
[----:B------:R-:W-:Y:S05]  /*29200*/  BSYNC B1 ;  /* 0x0000000000017941 */ /* 0x000fea0003800000 */
.L_x_39997:
        /* <DEDUP_REMOVED lines=11> */
.L_x_40001:
[----:B------:R-:W-:Y:S01]  /*292c0*/  IMAD.MOV.U32 R7, RZ, RZ, R8 ;  /* 0x000000ffff077224 */ /* 0x000fe200078e0008 */
[----:B------:R-:W-:Y:S01]  /*292d0*/  MOV R174, R177 ;  /* 0x000000b100ae7202 */ /* 0x000fe20000000f00 */
[----:B------:R-:W-:Y:S02]  /*292e0*/  IMAD.MOV.U32 R9, RZ, RZ, R10 ;  /* 0x000000ffff097224 */ /* 0x000fe400078e000a */
[----:B------:R-:W-:-:S07]  /*292f0*/  IMAD.MOV.U32 R108, RZ, RZ, R111 ;  /* 0x000000ffff6c7224 */ /* 0x000fce00078e006f */
.L_x_40002:
[----:B------:R-:W-:Y:S05]  /*29300*/  BSYNC B1 ;  /* 0x0000000000017941 */ /* 0x000fea0003800000 */
.L_x_40000:
        /* <DEDUP_REMOVED lines=11> */
.L_x_40004:
[----:B------:R-:W-:Y:S01]  /*293c0*/  MOV R8, R7 ;  /* 0x0000000700087202 */ /* 0x000fe20000000f00 */
[----:B------:R-:W-:Y:S01]  /*293d0*/  IMAD.MOV.U32 R10, RZ, RZ, R9 ;  /* 0x000000ffff0a7224 */ /* 0x000fe200078e0009 */
[----:B------:R-:W-:Y:S01]  /*293e0*/  MOV R111, R110 ;  /* 0x0000006e006f7202 */ /* 0x000fe20000000f00 */
[----:B------:R-:W-:-:S07]  /*293f0*/  IMAD.MOV.U32 R177, RZ, RZ, R176 ;  /* 0x000000ffffb17224 */ /* 0x000fce00078e00b0 */
.L_x_40005:
[----:B------:R-:W-:Y:S05]  /*29400*/  BSYNC B1 ;  /* 0x0000000000017941 */ /* 0x000fea0003800000 */
.L_x_40003:
        /* <DEDUP_REMOVED lines=11> */
.L_x_40007:
[----:B------:R-:W-:Y:S01]  /*294c0*/  IMAD.MOV.U32 R7, RZ, RZ, R8 ;  /* 0x000000ffff077224 */ /* 0x000fe200078e0008 */
[----:B------:R-:W-:Y:S01]  /*294d0*/  MOV R9, R10 ;  /* 0x0000000a00097202 */ /* 0x000fe20000000f00 */
[----:B------:R-:W-:Y:S02]  /*294e0*/  IMAD.MOV.U32 R176, RZ, RZ, R179 ;  /* 0x000000ffffb07224 */ /* 0x000fe400078e00b3 */
[----:B------:R-:W-:-:S07]  /*294f0*/  IMAD.MOV.U32 R110, RZ, RZ, R113 ;  /* 0x000000ffff6e7224 */ /* 0x000fce00078e0071 */
.L_x_40008:
[----:B------:R-:W-:Y:S05]  /*29500*/  BSYNC B1 ;  /* 0x0000000000017941 */ /* 0x000fea0003800000 */
.L_x_40006:
        /* <DEDUP_REMOVED lines=11> */
.L_x_40010:
[----:B------:R-:W-:Y:S01]  /*295c0*/  IMAD.MOV.U32 R8, RZ, RZ, R7 ;  /* 0x000000ffff087224 */ /* 0x000fe200078e0007 */
[----:B------:R-:W-:Y:S01]  /*295d0*/  MOV R179, R178 ;  /* 0x000000b200b37202 */ /* 0x000fe20000000f00 */
[----:B------:R-:W-:Y:S02]  /*295e0*/  IMAD.MOV.U32 R10, RZ, RZ, R9 ;  /* 0x000000ffff0a7224 */ /* 0x000fe400078e0009 */
[----:B------:R-:W-:-:S07]  /*295f0*/  IMAD.MOV.U32 R113, RZ, RZ, R112 ;  /* 0x000000ffff717224 */ /* 0x000fce00078e0070 */
.L_x_40011:
[----:B------:R-:W-:Y:S05]  /*29600*/  BSYNC B1 ;  /* 0x0000000000017941 */ /* 0x000fea0003800000 */
.L_x_40009:
        /* <DEDUP_REMOVED lines=11> */
.L_x_40013:
[----:B------:R-:W-:Y:S01]  /*296c0*/  MOV R7, R8 ;  /* 0x0000000800077202 */ /* 0x000fe20000000f00 */
[----:B------:R-:W-:Y:S01]  /*296d0*/  IMAD.MOV.U32 R9, RZ, RZ, R10 ;  /* 0x000000ffff097224 */ /* 0x000fe200078e000a */
[----:B------:R-:W-:Y:S01]  /*296e0*/  MOV R112, R115 ;  /* 0x0000007300707202 */ /* 0x000fe20000000f00 */
[----:B------:R-:W-:-:S07]  /*296f0*/  IMAD.MOV.U32 R178, RZ, RZ, R181 ;  /* 0x000000ffffb27224 */ /* 0x000fce00078e00b5 */
.L_x_40014:
[----:B------:R-:W-:Y:S05]  /*29700*/  BSYNC B1 ;  /* 0x0000000000017941 */ /* 0x000fea0003800000 */
.L_x_40012:
        /* <DEDUP_REMOVED lines=11> */
.L_x_40016:
[----:B------:R-:W-:Y:S01]  /*297c0*/  IMAD.MOV.U32 R8, RZ, RZ, R7 ;  /* 0x000000ffff087224 */ /* 0x000fe200078e0007 */
[----:B------:R-:W-:Y:S01]  /*297d0*/  MOV R10, R9 ;  /* 0x00000009000a7202 */ /* 0x000fe20000000f00 */
[----:B------:R-:W-:Y:S02]  /*297e0*/  IMAD.MOV.U32 R181, RZ, RZ, R180 ;  /* 0x000000ffffb57224 */ /* 0x000fe400078e00b4 */
[----:B------:R-:W-:-:S07]  /*297f0*/  IMAD.MOV.U32 R115, RZ, RZ, R114 ;  /* 0x000000ffff737224 */ /* 0x000fce00078e0072 */
.L_x_40017:
[----:B------:R-:W-:Y:S05]  /*29800*/  BSYNC B1 ;  /* 0x0000000000017941 */ /* 0x000fea0003800000 */
.L_x_40015:
        /* <DEDUP_REMOVED lines=11> */
.L_x_40019:
[----:B------:R-:W-:Y:S01]  /*298c0*/  IMAD.MOV.U32 R7, RZ, RZ, R8 ;  /* 0x000000ffff077224 */ /* 0x000fe200078e0008 */
[----:B------:R-:W-:Y:S01]  /*298d0*/  MOV R180, R183 ;  /* 0x000000b700b47202 */ /* 0x000fe20000000f00 */
[----:B------:R-:W-:Y:S02]  /*298e0*/  IMAD.MOV.U32 R9, RZ, RZ, R10 ;  /* 0x000000ffff097224 */ /* 0x000fe400078e000a */
[----:B------:R-:W-:-:S07]  /*298f0*/  IMAD.MOV.U32 R114, RZ, RZ, R117 ;  /* 0x000000ffff727224 */ /* 0x000fce00078e0075 */
.L_x_40020:
[----:B------:R-:W-:Y:S05]  /*29900*/  BSYNC B1 ;  /* 0x0000000000017941 */ /* 0x000fea0003800000 */
.L_x_40018:
        /* <DEDUP_REMOVED lines=11> */
.L_x_40022:
[----:B------:R-:W-:Y:S01]  /*299c0*/  MOV R8, R7 ;  /* 0x0000000700087202 */ /* 0x000fe20000000f00 */
[----:B------:R-:W-:Y:S01]  /*299d0*/  IMAD.MOV.U32 R10, RZ, RZ, R9 ;  /* 0x000000ffff0a7224 */ /* 0x000fe200078e0009 */
[----:B------:R-:W-:Y:S01]  /*299e0*/  MOV R117, R116 ;  /* 0x0000007400757202 */ /* 0x000fe20000000f00 */
[----:B------:R-:W-:-:S07]  /*299f0*/  IMAD.MOV.U32 R183, RZ, RZ, R182 ;  /* 0x000000ffffb77224 */ /* 0x000fce00078e00b6 */
.L_x_40023:
[----:B------:R-:W-:Y:S05]  /*29a00*/  BSYNC B1 ;  /* 0x0000000000017941 */ /* 0x000fea0003800000 */
.L_x_40021:
        /* <DEDUP_REMOVED lines=11> */
.L_x_40025:
[----:B------:R-:W-:Y:S01]  /*29ac0*/  IMAD.MOV.U32 R7, RZ, RZ, R8 ;  /* 0x000000ffff077224 */ /* 0x000fe200078e0008 */
[----:B------:R-:W-:Y:S01]  /*29ad0*/  MOV R9, R10 ;  /* 0x0000000a00097202 */ /* 0x000fe20000000f00 */
[----:B------:R-:W-:Y:S02]  /*29ae0*/  IMAD.MOV.U32 R182, RZ, RZ, R185 ;  /* 0x000000ffffb67224 */ /* 0x000fe400078e00b9 */
[----:B------:R-:W-:-:S07]  /*29af0*/  IMAD.MOV.U32 R116, RZ, RZ, R119 ;  /* 0x000000ffff747224 */ /* 0x000fce00078e0077 */
.L_x_40026:
[----:B------:R-:W-:Y:S05]  /*29b00*/  BSYNC B1 ;  /* 0x0000000000017941 */ /* 0x000fea0003800000 */
.L_x_40024:
        /* <DEDUP_REMOVED lines=11> */
.L_x_40028:
[----:B------:R-:W-:Y:S01]  /*29bc0*/  IMAD.MOV.U32 R8, RZ, RZ, R7 ;  /* 0x000000ffff087224 */ /* 0x000fe200078e0007 */
[----:B------:R-:W-:Y:S01]  /*29bd0*/  MOV R185, R184 ;  /* 0x000000b800b97202 */ /* 0x000fe20000000f00 */
[----:B------:R-:W-:Y:S02]  /*29be0*/  IMAD.MOV.U32 R10, RZ, RZ, R9 ;  /* 0x000000ffff0a7224 */ /* 0x000fe400078e0009 */
[----:B------:R-:W-:-:S07]  /*29bf0*/  IMAD.MOV.U32 R119, RZ, RZ, R118 ;  /* 0x000000ffff777224 */ /* 0x000fce00078e0076 */
.L_x_40029:
[----:B------:R-:W-:Y:S05]  /*29c00*/  BSYNC B1 ;  /* 0x0000000000017941 */ /* 0x000fea0003800000 */
.L_x_40027:
        /* <DEDUP_REMOVED lines=11> */
.L_x_40031:
[----:B------:R-:W-:Y:S01]  /*29cc0*/  MOV R7, R8 ;  /* 0x0000000800077202 */ /* 0x000fe20000000f00 */
[----:B------:R-:W-:Y:S01]  /*29cd0*/  IMAD.MOV.U32 R9, RZ, RZ, R10 ;  /* 0x000000ffff097224 */ /* 0x000fe200078e000a */
[----:B------:R-:W-:Y:S01]  /*29ce0*/  MOV R118, R121 ;  /* 0x0000007900767202 */ /* 0x000fe20000000f00 */
[----:B------:R-:W-:-:S07]  /*29cf0*/  IMAD.MOV.U32 R184, RZ, RZ, R187 ;  /* 0x000000ffffb87224 */ /* 0x000fce00078e00bb */
.L_x_40032:
[----:B------:R-:W-:Y:S05]  /*29d00*/  BSYNC B1 ;  /* 0x0000000000017941 */ /* 0x000fea0003800000 */
.L_x_40030:
        /* <DEDUP_REMOVED lines=11> */
.L_x_40034:
[----:B------:R-:W-:Y:S01]  /*29dc0*/  IMAD.MOV.U32 R8, RZ, RZ, R7 ;  /* 0x000000ffff087224 */ /* 0x000fe200078e0007 */
[----:B------:R-:W-:Y:S01]  /*29dd0*/  MOV R10, R9 ;  /* 0x00000009000a7202 */ /* 0x000fe20000000f00 */
[----:B------:R-:W-:Y:S02]  /*29de0*/  IMAD.MOV.U32 R187, RZ, RZ, R186 ;  /* 0x000000ffffbb7224 */ /* 0x000fe400078e00ba */
[----:B------:R-:W-:-:S07]  /*29df0*/  IMAD.MOV.U32 R121, RZ, RZ, R120 ;  /* 0x000000ffff797224 */ /* 0x000fce00078e0078 */
.L_x_40035:
[----:B------:R-:W-:Y:S05]  /*29e00*/  BSYNC B1 ;  /* 0x0000000000017941 */ /* 0x000fea0003800000 */
.L_x_40033:
        /* <DEDUP_REMOVED lines=11> */
.L_x_40037:
[----:B------:R-:W-:Y:S01]  /*29ec0*/  IMAD.MOV.U32 R7, RZ, RZ, R8 ;  /* 0x000000ffff077224 */ /* 0x000fe200078e0008 */
[----:B------:R-:W-:Y:S01]  /*29ed0*/  MOV R186, R189 ;  /* 0x000000bd00ba7202 */ /* 0x000fe20000000f00 */
[----:B------:R-:W-:Y:S02]  /*29ee0*/  IMAD.MOV.U32 R9, RZ, RZ, R10 ;  /* 0x000000ffff097224 */ /* 0x000fe400078e000a */
[----:B------:R-:W-:-:S07]  /*29ef0*/  IMAD.MOV.U32 R120, RZ, RZ, R123 ;  /* 0x000000ffff787224 */ /* 0x000fce00078e007b */
.L_x_40038:
[----:B------:R-:W-:Y:S05]  /*29f00*/  BSYNC B1 ;  /* 0x0000000000017941 */ /* 0x000fea0003800000 */
.L_x_40036:
        /* <DEDUP_REMOVED lines=11> */
.L_x_40040:
[----:B------:R-:W-:Y:S01]  /*29fc0*/  MOV R8, R7 ;  /* 0x0000000700087202 */ /* 0x000fe20000000f00 */
[----:B------:R-:W-:Y:S01]  /*29fd0*/  IMAD.MOV.U32 R10, RZ, RZ, R9 ;  /* 0x000000ffff0a7224 */ /* 0x000fe200078e0009 */
[----:B------:R-:W-:Y:S01]  /*29fe0*/  MOV R123, R122 ;  /* 0x0000007a007b7202 */ /* 0x000fe20000000f00 */
[----:B------:R-:W-:-:S07]  /*29ff0*/  IMAD.MOV.U32 R189, RZ, RZ, R188 ;  /* 0x000000ffffbd7224 */ /* 0x000fce00078e00bc */
.L_x_40041:
[----:B------:R-:W-:Y:S05]  /*2a000*/  BSYNC B1 ;  /* 0x0000000000017941 */ /* 0x000fea0003800000 */
.L_x_40039:
        /* <DEDUP_REMOVED lines=11> */
.L_x_40043:
[----:B------:R-:W-:Y:S01]  /*2a0c0*/  IMAD.MOV.U32 R7, RZ, RZ, R8 ;  /* 0x000000ffff077224 */ /* 0x000fe200078e0008 */
[----:B------:R-:W-:Y:S01]  /*2a0d0*/  MOV R9, R10 ;  /* 0x0000000a00097202 */ /* 0x000fe20000000f00 */
[----:B------:R-:W-:Y:S02]  /*2a0e0*/  IMAD.MOV.U32 R188, RZ, RZ, R191 ;  /* 0x000000ffffbc7224 */ /* 0x000fe400078e00bf */
[----:B------:R-:W-:-:S07]  /*2a0f0*/  IMAD.MOV.U32 R122, RZ, RZ, R125 ;  /* 0x000000ffff7a7224 */ /* 0x000fce00078e007d */
.L_x_40044:
[----:B------:R-:W-:Y:S05]  /*2a100*/  BSYNC B1 ;  /* 0x0000000000017941 */ /* 0x000fea0003800000 */
.L_x_40042:
        /* <DEDUP_REMOVED lines=11> */
.L_x_40046:
[----:B------:R-:W-:Y:S01]  /*2a1c0*/  IMAD.MOV.U32 R8, RZ, RZ, R7 ;  /* 0x000000ffff087224 */ /* 0x000fe200078e0007 */
[----:B------:R-:W-:Y:S01]  /*2a1d0*/  MOV R191, R190 ;  /* 0x000000be00bf7202 */ /* 0x000fe20000000f00 */
[----:B------:R-:W-:Y:S02]  /*2a1e0*/  IMAD.MOV.U32 R10, RZ, RZ, R9 ;  /* 0x000000ffff0a7224 */ /* 0x000fe400078e0009 */
[----:B------:R-:W-:-:S07]  /*2a1f0*/  IMAD.MOV.U32 R125, RZ, RZ, R124 ;  /* 0x000000ffff7d7224 */ /* 0x000fce00078e007c */
.L_x_40047:
[----:B------:R-:W-:Y:S05]  /*2a200*/  BSYNC B1 ;  /* 0x0000000000017941 */ /* 0x000fea0003800000 */
.L_x_40045:
        /* <DEDUP_REMOVED lines=11> */
.L_x_40049:
[----:B------:R-:W-:Y:S01]  /*2a2c0*/  MOV R7, R8 ;  /* 0x0000000800077202 */ /* 0x000fe20000000f00 */
[----:B------:R-:W-:Y:S01]  /*2a2d0*/  IMAD.MOV.U32 R9, RZ, RZ, R10 ;  /* 0x000000ffff097224 */ /* 0x000fe200078e000a */
[----:B------:R-:W-:Y:S01]  /*2a2e0*/  MOV R124, R127 ;  /* 0x0000007f007c7202 */ /* 0x000fe20000000f00 */
[----:B------:R-:W-:-:S07]  /*2a2f0*/  IMAD.MOV.U32 R190, RZ, RZ, R193 ;  /* 0x000000ffffbe7224 */ /* 0x000fce00078e00c1 */
.L_x_40050:
[----:B------:R-:W-:Y:S05]  /*2a300*/  BSYNC B1 ;  /* 0x0000000000017941 */ /* 0x000fea0003800000 */
.L_x_40048:
        /* <DEDUP_REMOVED lines=11> */
.L_x_40052:
[----:B------:R-:W-:Y:S01]  /*2a3c0*/  IMAD.MOV.U32 R8, RZ, RZ, R7 ;  /* 0x000000ffff087224 */ /* 0x000fe200078e0007 */
[----:B------:R-:W-:Y:S01]  /*2a3d0*/  MOV R10, R9 ;  /* 0x00000009000a7202 */ /* 0x000fe20000000f00 */
[----:B------:R-:W-:Y:S02]  /*2a3e0*/  IMAD.MOV.U32 R193, RZ, RZ, R192 ;  /* 0x000000ffffc17224 */ /* 0x000fe400078e00c0 */
[----:B------:R-:W-:-:S07]  /*2a3f0*/  IMAD.MOV.U32 R127, RZ, RZ, R126 ;  /* 0x000000ffff7f7224 */ /* 0x000fce00078e007e */
.L_x_40053:
[----:B------:R-:W-:Y:S05]  /*2a400*/  BSYNC B1 ;  /* 0x0000000000017941 */ /* 0x000fea0003800000 */
.L_x_40051:
        /* <DEDUP_REMOVED lines=11> */
.L_x_40055:
[----:B------:R-:W-:Y:S01]  /*2a4c0*/  IMAD.MOV.U32 R7, RZ, RZ, R8 ;  /* 0x000000ffff077224 */ /* 0x000fe200078e0008 */
[----:B------:R-:W-:Y:S01]  /*2a4d0*/  MOV R192, R195 ;  /* 0x000000c300c07202 */ /* 0x000fe20000000f00 */
[----:B------:R-:W-:Y:S02]  /*2a4e0*/  IMAD.MOV.U32 R9, RZ, RZ, R10 ;  /* 0x000000ffff097224 */ /* 0x000fe400078e000a */
[----:B------:R-:W-:-:S07]  /*2a4f0*/  IMAD.MOV.U32 R126, RZ, RZ, R129 ;  /* 0x000000ffff7e7224 */ /* 0x000fce00078e0081 */
.L_x_40056:
[----:B------:R-:W-:Y:S05]  /*2a500*/  BSYNC B1 ;  /* 0x0000000000017941 */ /* 0x000fea0003800000 */
.L_x_40054:
        /* <DEDUP_REMOVED lines=11> */
.L_x_40058:
[----:B------:R-:W-:Y:S01]  /*2a5c0*/  MOV R8, R7 ;  /* 0x0000000700087202 */ /* 0x000fe20000000f00 */
[----:B------:R-:W-:Y:S01]  /*2a5d0*/  IMAD.MOV.U32 R10, RZ, RZ, R9 ;  /* 0x000000ffff0a7224 */ /* 0x000fe200078e0009 */
[----:B------:R-:W-:Y:S01]  /*2a5e0*/  MOV R129, R128 ;  /* 0x0000008000817202 */ /* 0x000fe20000000f00 */
[----:B------:R-:W-:-:S07]  /*2a5f0*/  IMAD.MOV.U32 R195, RZ, RZ, R194 ;  /* 0x000000ffffc37224 */ /* 0x000fce00078e00c2 */
.L_x_40059:
[----:B------:R-:W-:Y:S05]  /*2a600*/  BSYNC B1 ;  /* 0x0000000000017941 */ /* 0x000fea0003800000 */
.L_x_40057:
        /* <DEDUP_REMOVED lines=11> */
.L_x_40061:
[----:B------:R-:W-:Y:S01]  /*2a6c0*/  IMAD.MOV.U32 R7, RZ, RZ, R8 ;  /* 0x000000ffff077224 */ /* 0x000fe200078e0008 */
[----:B------:R-:W-:Y:S01]  /*2a6d0*/  MOV R9, R10 ;  /* 0x0000000a00097202 */ /* 0x000fe20000000f00 */
[----:B------:R-:W-:Y:S02]  /*2a6e0*/  IMAD.MOV.U32 R194, RZ, RZ, R197 ;  /* 0x000000ffffc27224 */ /* 0x000fe400078e00c5 */
[----:B------:R-:W-:-:S07]  /*2a6f0*/  IMAD.MOV.U32 R128, RZ, RZ, R131 ;  /* 0x000000ffff807224 */ /* 0x000fce00078e0083 */
.L_x_40062:
[----:B------:R-:W-:Y:S05]  /*2a700*/  BSYNC B1 ;  /* 0x0000000000017941 */ /* 0x000fea0003800000 */
.L_x_40060:
        /* <DEDUP_REMOVED lines=11> */
.L_x_40064:
[----:B------:R-:W-:Y:S01]  /*2a7c0*/  IMAD.MOV.U32 R8, RZ, RZ, R7 ;  /* 0x000000ffff087224 */ /* 0x000fe200078e0007 */
[----:B------:R-:W-:Y:S01]  /*2a7d0*/  MOV R197, R196 ;  /* 0x000000c400c57202 */ /* 0x000fe20000000f00 */
[----:B------:R-:W-:Y:S02]  /*2a7e0*/  IMAD.MOV.U32 R10, RZ, RZ, R9 ;  /* 0x000000ffff0a7224 */ /* 0x000fe400078e0009 */
[----:B------:R-:W-:-:S07]  /*2a7f0*/  IMAD.MOV.U32 R131, RZ, RZ, R130 ;  /* 0x000000ffff837224 */ /* 0x000fce00078e0082 */
.L_x_40065:
[----:B------:R-:W-:Y:S05]  /*2a800*/  BSYNC B1 ;  /* 0x0000000000017941 */ /* 0x000fea0003800000 */
.L_x_40063:
        /* <DEDUP_REMOVED lines=11> */
.L_x_40067:
[----:B------:R-:W-:Y:S01]  /*2a8c0*/  MOV R7, R8 ;  /* 0x0000000800077202 */ /* 0x000fe20000000f00 */
[----:B------:R-:W-:Y:S01]  /*2a8d0*/  IMAD.MOV.U32 R9, RZ, RZ, R10 ;  /* 0x000000ffff097224 */ /* 0x000fe200078e000a */
[----:B------:R-:W-:Y:S01]  /*2a8e0*/  MOV R130, R133 ;  /* 0x0000008500827202 */ /* 0x000fe20000000f00 */
[----:B------:R-:W-:-:S07]  /*2a8f0*/  IMAD.MOV.U32 R196, RZ, RZ, R199 ;  /* 0x000000ffffc47224 */ /* 0x000fce00078e00c7 */
.L_x_40068:
[----:B------:R-:W-:Y:S05]  /*2a900*/  BSYNC B1 ;  /* 0x0000000000017941 */ /* 0x000fea0003800000 */
.L_x_40066:
        /* <DEDUP_REMOVED lines=11> */
.L_x_40070:
[----:B------:R-:W-:Y:S01]  /*2a9c0*/  IMAD.MOV.U32 R8, RZ, RZ, R7 ;  /* 0x000000ffff087224 */ /* 0x000fe200078e0007 */
[----:B------:R-:W-:Y:S01]  /*2a9d0*/  MOV R10, R9 ;  /* 0x00000009000a7202 */ /* 0x000fe20000000f00 */
[----:B------:R-:W-:Y:S02]  /*2a9e0*/  IMAD.MOV.U32 R199, RZ, RZ, R198 ;  /* 0x000000ffffc77224 */ /* 0x000fe400078e00c6 */
[----:B------:R-:W-:-:S07]  /*2a9f0*/  IMAD.MOV.U32 R133, RZ, RZ, R132 ;  /* 0x000000ffff857224 */ /* 0x000fce00078e0084 */
.L_x_40071:
[----:B------:R-:W-:Y:S05]  /*2aa00*/  BSYNC B1 ;  /* 0x0000000000017941 */ /* 0x000fea0003800000 */
.L_x_40069:
        /* <DEDUP_REMOVED lines=11> */
.L_x_40073:
[----:B------:R-:W-:Y:S01]  /*2aac0*/  IMAD.MOV.U32 R7, RZ, RZ, R8 ;  /* 0x000000ffff077224 */ /* 0x000fe200078e0008 */
[----:B------:R-:W-:Y:S01]  /*2aad0*/  MOV R198, R201 ;  /* 0x000000c900c67202 */ /* 0x000fe20000000f00 */
[----:B------:R-:W-:Y:S02]  /*2aae0*/  IMAD.MOV.U32 R9, RZ, RZ, R10 ;  /* 0x000000ffff097224 */ /* 0x000fe400078e000a */
[----:B------:R-:W-:-:S07]  /*2aaf0*/  IMAD.MOV.U32 R132, RZ, RZ, R135 ;  /* 0x000000ffff847224 */ /* 0x000fce00078e0087 */
.L_x_40074:
[----:B------:R-:W-:Y:S05]  /*2ab00*/  BSYNC B1 ;  /* 0x0000000000017941 */ /* 0x000fea0003800000 */
.L_x_40072:
        /* <DEDUP_REMOVED lines=11> */
.L_x_40076:
[----:B------:R-:W-:Y:S01]  /*2abc0*/  MOV R8, R7 ;  /* 0x0000000700087202 */ /* 0x000fe20000000f00 */
[----:B------:R-:W-:Y:S01]  /*2abd0*/  IMAD.MOV.U32 R10, RZ, RZ, R9 ;  /* 0x000000ffff0a7224 */ /* 0x000fe200078e0009 */
[----:B------:R-:W-:Y:S01]  /*2abe0*/  MOV R135, R134 ;  /* 0x0000008600877202 */ /* 0x000fe20000000f00 */
[----:B------:R-:W-:-:S07]  /*2abf0*/  IMAD.MOV.U32 R201, RZ, RZ, R200 ;  /* 0x000000ffffc97224 */ /* 0x000fce00078e00c8 */
.L_x_40077:
[----:B------:R-:W-:Y:S05]  /*2ac00*/  BSYNC B1 ;  /* 0x0000000000017941 */ /* 0x000fea0003800000 */
.L_x_40075:
        /* <DEDUP_REMOVED lines=11> */
.L_x_40079:
[----:B------:R-:W-:Y:S01]  /*2acc0*/  IMAD.MOV.U32 R7, RZ, RZ, R8 ;  /* 0x000000ffff077224 */ /* 0x000fe200078e0008 */
[----:B------:R-:W-:Y:S01]  /*2acd0*/  MOV R9, R10 ;  /* 0x0000000a00097202 */ /* 0x000fe20000000f00 */
[----:B------:R-:W-:Y:S02]  /*2ace0*/  IMAD.MOV.U32 R200, RZ, RZ, R203 ;  /* 0x000000ffffc87224 */ /* 0x000fe400078e00cb */
[----:B------:R-:W-:-:S07]  /*2acf0*/  IMAD.MOV.U32 R134, RZ, RZ, R137 ;  /* 0x000000ffff867224 */ /* 0x000fce00078e0089 */
.L_x_40080:
[----:B------:R-:W-:Y:S05]  /*2ad00*/  BSYNC B1 ;  /* 0x0000000000017941 */ /* 0x000fea0003800000 */
.L_x_40078:
        /* <DEDUP_REMOVED lines=11> */
.L_x_40082:
[----:B------:R-:W-:Y:S01]  /*2adc0*/  IMAD.MOV.U32 R8, RZ, RZ, R7 ;  /* 0x000000ffff087224 */ /* 0x000fe200078e0007 */
[----:B------:R-:W-:Y:S01]  /*2add0*/  MOV R203, R202 ;  /* 0x000000ca00cb7202 */ /* 0x000fe20000000f00 */
[----:B------:R-:W-:Y:S02]  /*2ade0*/  IMAD.MOV.U32 R10, RZ, RZ, R9 ;  /* 0x000000ffff0a7224 */ /* 0x000fe400078e0009 */
[----:B------:R-:W-:-:S07]  /*2adf0*/  IMAD.MOV.U32 R137, RZ, RZ, R136 ;  /* 0x000000ffff897224 */ /* 0x000fce00078e0088 */
.L_x_40083:
[----:B------:R-:W-:Y:S05]  /*2ae00*/  BSYNC B1 ;  /* 0x0000000000017941 */ /* 0x000fea0003800000 */
.L_x_40081:
        /* <DEDUP_REMOVED lines=11> */
.L_x_40085:
[----:B------:R-:W-:Y:S01]  /*2aec0*/  MOV R7, R8 ;  /* 0x0000000800077202 */ /* 0x000fe20000000f00 */
[----:B------:R-:W-:Y:S01]  /*2aed0*/  IMAD.MOV.U32 R9, RZ, RZ, R10 ;  /* 0x000000ffff097224 */ /* 0x000fe200078e000a */
[----:B------:R-:W-:Y:S01]  /*2aee0*/  MOV R136, R139 ;  /* 0x0000008b00887202 */ /* 0x000fe20000000f00 */
[----:B------:R-:W-:-:S07]  /*2aef0*/  IMAD.MOV.U32 R202, RZ, RZ, R205 ;  /* 0x000000ffffca7224 */ /* 0x000fce00078e00cd */
.L_x_40086:
[----:B------:R-:W-:Y:S05]  /*2af00*/  BSYNC B1 ;  /* 0x0000000000017941 */ /* 0x000fea0003800000 */
.L_x_40084:
        /* <DEDUP_REMOVED lines=11> */
.L_x_40088:
[----:B------:R-:W-:Y:S01]  /*2afc0*/  IMAD.MOV.U32 R8, RZ, RZ, R7 ;  /* 0x000000ffff087224 */ /* 0x000fe200078e0007 */
[----:B------:R-:W-:Y:S01]  /*2afd0*/  MOV R10, R9 ;  /* 0x00000009000a7202 */ /* 0x000fe20000000f00 */
[----:B------:R-:W-:Y:S02]  /*2afe0*/  IMAD.MOV.U32 R205, RZ, RZ, R204 ;  /* 0x000000ffffcd7224 */ /* 0x000fe400078e00cc */
[----:B------:R-:W-:-:S07]  /*2aff0*/  IMAD.MOV.U32 R139, RZ, RZ, R138 ;  /* 0x000000ffff8b7224 */ /* 0x000fce00078e008a */
.L_x_40089:
[----:B------:R-:W-:Y:S05]  /*2b000*/  BSYNC B1 ;  /* 0x0000000000017941 */ /* 0x000fea0003800000 */
.L_x_40087:
        /* <DEDUP_REMOVED lines=11> */
.L_x_40091:
[----:B------:R-:W-:Y:S01]  /*2b0c0*/  IMAD.MOV.U32 R7, RZ, RZ, R8 ;  /* 0x000000ffff077224 */ /* 0x000fe200078e0008 */
[----:B------:R-:W-:Y:S01]  /*2b0d0*/  MOV R204, R207 ;  /* 0x000000cf00cc7202 */ /* 0x000fe20000000f00 */
[----:B------:R-:W-:Y:S02]  /*2b0e0*/  IMAD.MOV.U32 R9, RZ, RZ, R10 ;  /* 0x000000ffff097224 */ /* 0x000fe400078e000a */
[----:B------:R-:W-:-:S07]  /*2b0f0*/  IMAD.MOV.U32 R138, RZ, RZ, R141 ;  /* 0x000000ffff8a7224 */ /* 0x000fce00078e008d */
.L_x_40092:
[----:B------:R-:W-:Y:S05]  /*2b100*/  BSYNC B1 ;  /* 0x0000000000017941 */ /* 0x000fea0003800000 */
.L_x_40090:
        /* <DEDUP_REMOVED lines=11> */
.L_x_40094:
[----:B------:R-:W-:Y:S01]  /*2b1c0*/  MOV R8, R7 ;  /* 0x0000000700087202 */ /* 0x000fe20000000f00 */
[----:B------:R-:W-:Y:S01]  /*2b1d0*/  IMAD.MOV.U32 R10, RZ, RZ, R9 ;  /* 0x000000ffff0a7224 */ /* 0x000fe200078e0009 */
[----:B------:R-:W-:Y:S01]  /*2b1e0*/  MOV R141, R140 ;  /* 0x0000008c008d7202 */ /* 0x000fe20000000f00 */
[----:B------:R-:W-:-:S07]  /*2b1f0*/  IMAD.MOV.U32 R207, RZ, RZ, R206 ;  /* 0x000000ffffcf7224 */ /* 0x000fce00078e00ce */
.L_x_40095:
[----:B------:R-:W-:Y:S05]  /*2b200*/  BSYNC B1 ;  /* 0x0000000000017941 */ /* 0x000fea0003800000 */
.L_x_40093:
        /* <DEDUP_REMOVED lines=11> */
.L_x_40097:
[----:B------:R-:W-:Y:S01]  /*2b2c0*/  IMAD.MOV.U32 R7, RZ, RZ, R8 ;  /* 0x000000ffff077224 */ /* 0x000fe200078e0008 */
[----:B------:R-:W-:Y:S01]  /*2b2d0*/  MOV R9, R10 ;  /* 0x0000000a00097202 */ /* 0x000fe20000000f00 */
[----:B------:R-:W-:Y:S02]  /*2b2e0*/  IMAD.MOV.U32 R206, RZ, RZ, R209 ;  /* 0x000000ffffce7224 */ /* 0x000fe400078e00d1 */
[----:B------:R-:W-:-:S07]  /*2b2f0*/  IMAD.MOV.U32 R140, RZ, RZ, R143 ;  /* 0x000000ffff8c7224 */ /* 0x000fce00078e008f */
.L_x_40098:
[----:B------:R-:W-:Y:S05]  /*2b300*/  BSYNC B1 ;  /* 0x0000000000017941 */ /* 0x000fea0003800000 */
.L_x_40096:
        /* <DEDUP_REMOVED lines=11> */
.L_x_40100:
[----:B------:R-:W-:Y:S01]  /*2b3c0*/  IMAD.MOV.U32 R8, RZ, RZ, R7 ;  /* 0x000000ffff087224 */ /* 0x000fe200078e0007 */
[----:B------:R-:W-:Y:S01]  /*2b3d0*/  MOV R209, R208 ;  /* 0x000000d000d17202 */ /* 0x000fe20000000f00 */
[----:B------:R-:W-:Y:S02]  /*2b3e0*/  IMAD.MOV.U32 R10, RZ, RZ, R9 ;  /* 0x000000ffff0a7224 */ /* 0x000fe400078e0009 */
[----:B------:R-:W-:-:S07]  /*2b3f0*/  IMAD.MOV.U32 R143, RZ, RZ, R142 ;  /* 0x000000ffff8f7224 */ /* 0x000fce00078e008e */
.L_x_40101:
[----:B------:R-:W-:Y:S05]  /*2b400*/  BSYNC B1 ;  /* 0x0000000000017941 */ /* 0x000fea0003800000 */
.L_x_40099:
        /* <DEDUP_REMOVED lines=11> */
.L_x_40103:
[----:B------:R-:W-:Y:S01]  /*2b4c0*/  MOV R7, R8 ;  /* 0x0000000800077202 */ /* 0x000fe20000000f00 */
[----:B------:R-:W-:Y:S01]  /*2b4d0*/  IMAD.MOV.U32 R9, RZ, RZ, R10 ;  /* 0x000000ffff097224 */ /* 0x000fe200078e000a */
[----:B------:R-:W-:Y:S01]  /*2b4e0*/  MOV R142, R145 ;  /* 0x00000091008e7202 */ /* 0x000fe20000000f00 */
[----:B------:R-:W-:-:S07]  /*2b4f0*/  IMAD.MOV.U32 R208, RZ, RZ, R211 ;  /* 0x000000ffffd07224 */ /* 0x000fce00078e00d3 */
.L_x_40104:
[----:B------:R-:W-:Y:S05]  /*2b500*/  BSYNC B1 ;  /* 0x0000000000017941 */ /* 0x000fea0003800000 */
.L_x_40102:
        /* <DEDUP_REMOVED lines=11> */
.L_x_40106:
[----:B------:R-:W-:Y:S01]  /*2b5c0*/  IMAD.MOV.U32 R211, RZ, RZ, R210 ;  /* 0x000000ffffd37224 */ /* 0x000fe200078e00d2 */
[----:B------:R-:W-:Y:S01]  /*2b5d0*/  MOV R10, R9 ;  /* 0x00000009000a7202 */ /* 0x000fe20000000f00 */
[----:B------:R-:W-:Y:S01]  /*2b5e0*/  IMAD.MOV.U32 R145, RZ, RZ, R144 ;  /* 0x000000ffff917224 */ /* 0x000fe200078e0090 */
[----:B------:R-:W-:Y:S01]  /*2b5f0*/  MOV R210, R7 ;  /* 0x0000000700d27202 */ /* 0x000fe20000000f00 */
[----:B------:R-:W-:Y:S02]  /*2b600*/  IMAD.MOV.U32 R8, RZ, RZ, R7 ;  /* 0x000000ffff087224 */ /* 0x000fe400078e0007 */
[----:B------:R-:W-:-:S07]  /*2b610*/  IMAD.MOV.U32 R144, RZ, RZ, R9 ;  /* 0x000000ffff907224 */ /* 0x000fce00078e0009 */
.L_x_40107:
[----:B------:R-:W-:Y:S05]  /*2b620*/  BSYNC B1 ;  /* 0x0000000000017941 */ /* 0x000fea0003800000 */
.L_x_40105:
[----:B------:R-:W-:Y:S01]  /*2b630*/  VIADD R220, R220, 0x4 ;  /* 0x00000004dcdc7836 */ /* 0x000fe20000000000 */
[----:B------:R-:W-:Y:S06]  /*2b640*/  @P3 BRA `(.L_x_40108) ;  /* 0xffffffc0000c3947 */ /* 0x000fec000383ffff */
[----:B------:R-:W-:Y:S01]  /*2b650*/  FADD.FTZ R147, R147, R6 ;  /* 0x0000000693937221 */ /* 0x000fe20000010000 */
[----:B------:R-:W-:Y:S01]  /*2b660*/  MOV R144, R10 ;  /* 0x0000000a00907202 */ /* 0x000fe20000000f00 */
[----:B------:R-:W-:Y:S02]  /*2b670*/  IMAD.MOV.U32 R210, RZ, RZ, R8 ;  /* 0x000000ffffd27224 */ /* 0x000fe400078e0008 */
[----:B------:R-:W-:-:S07]  /*2b680*/  IMAD.MOV.U32 R146, RZ, RZ, R4 ;  /* 0x000000ffff927224 */ /* 0x000fce00078e0004 */
.L_x_39918:
[----:B------:R-:W-:Y:S05]  /*2b690*/  BSYNC B0 ;  /* 0x0000000000007941 */ /* 0x000fea0003800000 */
.L_x_39917:
[----:B------:R0:W-:Y:S01]  /*2b6a0*/  STL.64 [R1+0x210], R210 ;  /* 0x000210d201007387 */ /* 0x0001e20000100a00 */
        /* <DEDUP_REMOVED lines=66> */
[----:B0-----:R-:W0:Y:S02]  /*2bad0*/  LDC R2, c[0x0][0x234] ;  /* 0x00008d00ff027b82 */ /* 0x001e240000000800 */
[----:B0-----:R-:W-:-:S13]  /*2bae0*/  ISETP.GE.AND P0, PT, R2, 0x1, PT ;  /* 0x000000010200780c */ /* 0x001fda0003f06270 */
[----:B------:R-:W-:Y:S05]  /*2baf0*/  @!P0 BRA `(.L_x_40111) ;  /* 0x0000000c00088947 */ /* 0x000fea0003800000 */
[----:B------:R-:W-:Y:S01]  /*2bb00*/  SHF.L.U32 R2, R2, 0x1, RZ ;  /* 0x0000000102027819 */ /* 0x000fe200000006ff */
[----:B------:R-:W-:-:S03]  /*2bb10*/  IMAD.MOV.U32 R5, RZ, RZ, RZ ;  /* 0x000000ffff057224 */ /* 0x000fc600078e00ff */
[----:B------:R-:W-:-:S05]  /*2bb20*/  VIMNMX R2, R2, 0x1, !PT ;  /* 0x0000000102027848 */ /* 0x000fca0007fe0100 */
[----:B------:R-:W-:-:S05]  /*2bb30*/  VIADD R3, R2, 0xffffffff ;  /* 0xffffffff02037836 */ /* 0x000fca0000000000 */
[----:B------:R-:W-:Y:S02]  /*2bb40*/  ISETP.GE.U32.AND P0, PT, R3, 0x3, PT ;  /* 0x000000030300780c */ /* 0x000fe40003f06070 */
[----:B------:R-:W-:-:S11]  /*2bb50*/  LOP3.LUT R3, R2, 0x3, RZ, 0xc0, !PT ;  /* 0x0000000302037812 */ /* 0x000fd600078ec0ff */
[----:B------:R-:W-:Y:S05]  /*2bb60*/  @!P0 BRA `(.L_x_40112) ;  /* 0x0000000800908947 */ /* 0x000fea0003800000 */
[----:B------:R-:W0:Y:S01]  /*2bb70*/  S2UR UR4, SR_CTAID.X ;  /* 0x00000000000479c3 */ /* 0x000e220000002500 */
[----:B------:R-:W-:Y:S01]  /*2bb80*/  IADD3 R2, R2, -R3, RZ ;  /* 0x8000000302027210 */ /* 0x000fe20007ffe0ff */
[----:B------:R-:W-:Y:S01]  /*2bb90*/  ULDC UR5, c[0x0][0x230] ;  /* 0x00008c0000057ab9 */ /* 0x000fe20000000800 */
[----:B------:R-:W-:Y:S02]  /*2bba0*/  IMAD.MOV.U32 R5, RZ, RZ, RZ ;  /* 0x000000ffff057224 */ /* 0x000fe400078e00ff */
        /* <DEDUP_REMOVED lines=8> */
[----:B------:R-:W-:-:S03]  /*2bc30*/  PLOP3.LUT P0, PT, PT, PT, PT, 0x8, 0x0 ;  /* 0x000000000000781c */ /* 0x000fc60003f0e170 */
[----:B------:R-:W-:-:S05]  /*2bc40*/  VIADD R4, R4, 0x620 ;  /* 0x0000062004047836 */ /* 0x000fca0000000000 */
[----:B0-----:R-:W-:-:S07]  /*2bc50*/  LEA R8, R7, R4, 0x18 ;  /* 0x0000000407087211 */ /* 0x001fce00078ec0ff */
.L_x_40115:
[C---:B0-----:R-:W-:Y:S01]  /*2bc60*/  VIADD R9, R5.reuse, 0x4 ;  /* 0x0000000405097836 */ /* 0x041fe20000000000 */
[----:B------:R-:W-:-:S03]  /*2bc70*/  LEA R4, R5, R0, 0x2 ;  /* 0x0000000005047211 */ /* 0x000fc600078e10ff */
[--C-:B------:R-:W-:Y:S01]  /*2bc80*/  IMAD R16, R9, 0x4, R0.reuse ;  /* 0x0000000409107824 */ /* 0x100fe200078e0200 */
[----:B------:R-:W-:Y:S01]  /*2bc90*/  IADD3 R9, R5, 0x8, RZ ;  /* 0x0000000805097810 */ /* 0x000fe20007ffe0ff */
[----:B------:R-:W2:Y:S04]  /*2bca0*/  LDL.64 R6, [R4+0x8] ;  /* 0x0000080004067983 */ /* 0x000ea80000100a00 */
[----:B------:R-:W-:Y:S01]  /*2bcb0*/  IMAD R17, R9, 0x4, R0 ;  /* 0x0000000409117824 */ /* 0x000fe200078e0200 */
[----:B------:R-:W3:Y:S01]  /*2bcc0*/  LDL.64 R24, [R16+0x10] ;  /* 0x0000100010187983 */ /* 0x000ee20000100a00 */
[----:B------:R-:W-:-:S03]  /*2bcd0*/  VIADD R9, R5, 0xc ;  /* 0x0000000c05097836 */ /* 0x000fc60000000000 */
[----:B------:R-:W4:Y:S02]  /*2bce0*/  LDL.64 R28, [R17+0x8] ;  /* 0x00000800111c7983 */ /* 0x000f240000100a00 */
[----:B------:R-:W-:Y:S02]  /*2bcf0*/  LEA R22, R9, R0, 0x2 ;  /* 0x0000000009167211 */ /* 0x000fe400078e10ff */
[----:B------:R-:W5:Y:S04]  /*2bd00*/  LDL.64 R10, [R4+0x108] ;  /* 0x00010800040a7983 */ /* 0x000f680000100a00 */
[----:B------:R-:W5:Y:S04]  /*2bd10*/  LDL.64 R12, [R4+0x10] ;  /* 0x00001000040c7983 */ /* 0x000f680000100a00 */
[----:B------:R-:W5:Y:S04]  /*2bd20*/  LDL.64 R18, [R16+0x8] ;  /* 0x0000080010127983 */ /* 0x000f680000100a00 */
[----:B------:R-:W5:Y:S04]  /*2bd30*/  LDL.64 R32, [R17+0x10] ;  /* 0x0000100011207983 */ /* 0x000f680000100a00 */
[----:B------:R-:W5:Y:S04]  /*2bd40*/  LDL.64 R36, [R22+0x8] ;  /* 0x0000080016247983 */ /* 0x000f680000100a00 */
[----:B------:R-:W5:Y:S04]  /*2bd50*/  LDL.64 R40, [R22+0x10] ;  /* 0x0000100016287983 */ /* 0x000f680000100a00 */
[----:B------:R0:W5:Y:S04]  /*2bd60*/  LDL.64 R14, [R4+0x110] ;  /* 0x00011000040e7983 */ /* 0x0001680000100a00 */
[----:B------:R-:W5:Y:S04]  /*2bd70*/  LDL.64 R20, [R16+0x108] ;  /* 0x0001080010147983 */ /* 0x000f680000100a00 */
[----:B------:R1:W5:Y:S04]  /*2bd80*/  LDL.64 R26, [R16+0x110] ;  /* 0x00011000101a7983 */ /* 0x0003680000100a00 */
[----:B------:R-:W5:Y:S04]  /*2bd90*/  LDL.64 R30, [R17+0x108] ;  /* 0x00010800111e7983 */ /* 0x000f680000100a00 */
[----:B------:R-:W5:Y:S04]  /*2bda0*/  LDL.64 R34, [R17+0x110] ;  /* 0x0001100011227983 */ /* 0x000f680000100a00 */
[----:B------:R-:W5:Y:S04]  /*2bdb0*/  LDL.64 R38, [R22+0x108] ;  /* 0x0001080016267983 */ /* 0x000f680000100a00 */
[----:B------:R1:W5:Y:S01]  /*2bdc0*/  LDL.64 R42, [R22+0x110] ;  /* 0x00011000162a7983 */ /* 0x0003620000100a00 */
[----:B------:R-:W-:Y:S01]  /*2bdd0*/  IMAD R9, R5, 0x4, R8 ;  /* 0x0000000405097824 */ /* 0x000fe200078e0208 */
[----:B------:R-:W-:-:S04]  /*2bde0*/  IADD3 R2, R2, -0x10, RZ ;  /* 0xfffffff002027810 */ /* 0x000fc80007ffe0ff */
[----:B------:R-:W-:Y:S01]  /*2bdf0*/  ISETP.GT.AND P1, PT, R2, 0xc, PT ;  /* 0x0000000c0200780c */ /* 0x000fe20003f24270 */
[----:B------:R-:W-:Y:S02]  /*2be00*/  VIADD R5, R5, 0x10 ;  /* 0x0000001005057836 */ /* 0x000fe40000000000 */
[----:B--2---:R-:W-:Y:S01]  /*2be10*/  VIADD R6, R6, UR4 ;  /* 0x0000000406067c36 */ /* 0x004fe20008000000 */
[----:B0-----:R-:W-:-:S04]  /*2be20*/  IADD3 R4, R7, UR4, RZ ;  /* 0x0000000407047c10 */ /* 0x001fc8000fffe0ff */
[----:B------:R4:W-:Y:S04]  /*2be30*/  STS [R9], R6 ;  /* 0x0000000609007388 */ /* 0x0009e80000000800 */
[----:B------:R3:W-:Y:S01]  /*2be40*/  STS [R9+0x4], R4 ;  /* 0x0000040409007388 */ /* 0x0007e20000000800 */
[----:B----4-:R-:W-:Y:S01]  /*2be50*/  VIADD R6, R29, UR4 ;  /* 0x000000041d067c36 */ /* 0x010fe20008000000 */
[----:B---3--:R-:W-:Y:S02]  /*2be60*/  IADD3 R4, R25, UR4, RZ ;  /* 0x0000000419047c10 */ /* 0x008fe4000fffe0ff */
[----:B-----5:R0:W-:Y:S01]  /*2be70*/  STS [R9+0x100], R10 ;  /* 0x0001000a09007388 */ /* 0x0201e20000000800 */
[----:B------:R-:W-:Y:S01]  /*2be80*/  VIADD R12, R12, UR4 ;  /* 0x000000040c0c7c36 */ /* 0x000fe20008000000 */
[----:B------:R-:W-:Y:S01]  /*2be90*/  IADD3 R18, R18, UR4, RZ ;  /* 0x0000000412127c10 */ /* 0x000fe2000fffe0ff */
[----:B-1----:R-:W-:Y:S01]  /*2bea0*/  VIADD R16, R13, UR4 ;  /* 0x000000040d107c36 */ /* 0x002fe20008000000 */
[----:B------:R1:W-:Y:S01]  /*2beb0*/  STS [R9+0x1c], R4 ;  /* 0x00001c0409007388 */ /* 0x0003e20000000800 */
[----:B------:R-:W-:Y:S01]  /*2bec0*/  VIADD R22, R19, UR4 ;  /* 0x0000000413167c36 */ /* 0x000fe20008000000 */
[----:B------:R-:W-:Y:S01]  /*2bed0*/  IADD3 R32, R32, UR4, RZ ;  /* 0x0000000420207c10 */ /* 0x000fe2000fffe0ff */
[----:B------:R-:W-:Y:S01]  /*2bee0*/  VIADD R24, R24, UR4 ;  /* 0x0000000418187c36 */ /* 0x000fe20008000000 */
[----:B------:R2:W-:Y:S01]  /*2bef0*/  STS [R9+0x24], R6 ;  /* 0x0000240609007388 */ /* 0x0005e20000000800 */
[----:B------:R-:W-:-:S02]  /*2bf00*/  VIADD R28, R28, UR4 ;  /* 0x000000041c1c7c36 */ /* 0x000fc40008000000 */
[----:B0-----:R-:W-:Y:S02]  /*2bf10*/  VIADD R10, R33, UR4 ;  /* 0x00000004210a7c36 */ /* 0x001fe40008000000 */
[----:B------:R-:W-:Y:S01]  /*2bf20*/  VIADD R36, R36, UR4 ;  /* 0x0000000424247c36 */ /* 0x000fe20008000000 */
[----:B-1----:R-:W-:Y:S01]  /*2bf30*/  IADD3 R4, R37, UR4, RZ ;  /* 0x0000000425047c10 */ /* 0x002fe2000fffe0ff */
[----:B------:R-:W-:Y:S02]  /*2bf40*/  VIADD R40, R40, UR4 ;  /* 0x0000000428287c36 */ /* 0x000fe40008000000 */
[----:B--2---:R-:W-:Y:S01]  /*2bf50*/  VIADD R6, R41, UR4 ;  /* 0x0000000429067c36 */ /* 0x004fe20008000000 */
        /* <DEDUP_REMOVED lines=28> */
.L_x_40114:
[----:B------:R-:W-:-:S13]  /*2c120*/  ISETP.GT.AND P1, PT, R2, 0x4, PT ;  /* 0x000000040200780c */ /* 0x000fda0003f24270 */
[----:B------:R-:W-:Y:S05]  /*2c130*/  @!P1 BRA `(.L_x_40116) ;  /* 0x0000000000ac9947 */ /* 0x000fea0003800000 */
[C---:B0-----:R-:W-:Y:S01]  /*2c140*/  IMAD R4, R5.reuse, 0x4, R0 ;  /* 0x0000000405047824 */ /* 0x041fe200078e0200 */
[----:B------:R-:W-:-:S04]  /*2c150*/  IADD3 R9, R5, 0x4, RZ ;  /* 0x0000000405097810 */ /* 0x000fc80007ffe0ff */
[----:B------:R-:W2:Y:S01]  /*2c160*/  LDL.64 R6, [R4+0x8] ;  /* 0x0000080004067983 */ /* 0x000ea20000100a00 */
[----:B------:R-:W-:-:S03]  /*2c170*/  IMAD R16, R9, 0x4, R0 ;  /* 0x0000000409107824 */ /* 0x000fc600078e0200 */
[----:B------:R-:W3:Y:S04]  /*2c180*/  LDL.64 R12, [R4+0x10] ;  /* 0x00001000040c7983 */ /* 0x000ee80000100a00 */
[----:B------:R-:W4:Y:S04]  /*2c190*/  LDL.64 R18, [R16+0x8] ;  /* 0x0000080010127983 */ /* 0x000f280000100a00 */
[----:B------:R-:W5:Y:S04]  /*2c1a0*/  LDL.64 R22, [R16+0x10] ;  /* 0x0000100010167983 */ /* 0x000f680000100a00 */
[----:B------:R-:W5:Y:S04]  /*2c1b0*/  LDL.64 R10, [R4+0x108] ;  /* 0x00010800040a7983 */ /* 0x000f680000100a00 */
[----:B------:R0:W5:Y:S04]  /*2c1c0*/  LDL.64 R14, [R4+0x110] ;  /* 0x00011000040e7983 */ /* 0x0001680000100a00 */
[----:B------:R-:W5:Y:S04]  /*2c1d0*/  LDL.64 R20, [R16+0x108] ;  /* 0x0001080010147983 */ /* 0x000f680000100a00 */
[----:B------:R1:W5:Y:S01]  /*2c1e0*/  LDL.64 R24, [R16+0x110] ;  /* 0x0001100010187983 */ /* 0x0003620000100a00 */
[----:B------:R-:W0:Y:S01]  /*2c1f0*/  S2R R9, SR_CgaCtaId ;  /* 0x0000000000097919 */ /* 0x000e220000008800 */
[----:B------:R-:W-:-:S05]  /*2c200*/  MOV R8, 0x400 ;  /* 0x0000040000087802 */ /* 0x000fca0000000f00 */
[----:B------:R-:W-:-:S05]  /*2c210*/  VIADD R8, R8, 0x620 ;  /* 0x0000062008087836 */ /* 0x000fca0000000000 */
[----:B0-----:R-:W-:-:S05]  /*2c220*/  LEA R8, R9, R8, 0x18 ;  /* 0x0000000809087211 */ /* 0x001fca00078ec0ff */
[C---:B------:R-:W-:Y:S01]  /*2c230*/  IMAD R9, R5.reuse, 0x4, R8 ;  /* 0x0000000405097824 */ /* 0x040fe200078e0208 */
[----:B------:R-:W-:Y:S01]  /*2c240*/  PLOP3.LUT P0, PT, PT, PT, PT, 0x8, 0x0 ;  /* 0x000000000000781c */ /* 0x000fe20003f0e170 */
[----:B------:R-:W-:Y:S01]  /*2c250*/  VIADD R5, R5, 0x8 ;  /* 0x0000000805057836 */ /* 0x000fe20000000000 */
[----:B------:R-:W-:Y:S02]  /*2c260*/  IADD3 R2, R2, -0x8, RZ ;  /* 0xfffffff802027810 */ /* 0x000fe40007ffe0ff */
[----:B--2---:R-:W-:Y:S01]  /*2c270*/  IADD3 R6, R6, UR4, RZ ;  /* 0x0000000406067c10 */ /* 0x004fe2000fffe0ff */
[----:B------:R-:W-:Y:S01]  /*2c280*/  VIADD R8, R7, UR4 ;  /* 0x0000000407087c36 */ /* 0x000fe20008000000 */
[----:B---3--:R-:W-:-:S03]  /*2c290*/  IADD3 R12, R12, UR4, RZ ;  /* 0x000000040c0c7c10 */ /* 0x008fc6000fffe0ff */
[----:B------:R0:W-:Y:S01]  /*2c2a0*/  STS [R9], R6 ;  /* 0x0000000609007388 */ /* 0x0001e20000000800 */
[----:B------:R-:W-:Y:S02]  /*2c2b0*/  VIADD R4, R13, UR4 ;  /* 0x000000040d047c36 */ /* 0x000fe40008000000 */
[----:B----4-:R-:W-:Y:S01]  /*2c2c0*/  VIADD R18, R18, UR4 ;  /* 0x0000000412127c36 */ /* 0x010fe20008000000 */
[----:B-1----:R-:W-:Y:S01]  /*2c2d0*/  IADD3 R16, R19, UR4, RZ ;  /* 0x0000000413107c10 */ /* 0x002fe2000fffe0ff */
[----:B-----5:R-:W-:Y:S02]  /*2c2e0*/  VIADD R22, R22, UR4 ;  /* 0x0000000416167c36 */ /* 0x020fe40008000000 */
[----:B0-----:R-:W-:Y:S01]  /*2c2f0*/  VIADD R6, R23, UR4 ;  /* 0x0000000417067c36 */ /* 0x001fe20008000000 */
        /* <DEDUP_REMOVED lines=15> */
.L_x_40116:
[----:B------:R-:W-:-:S13]  /*2c3f0*/  ISETP.NE.OR P0, PT, R2, RZ, P0 ;  /* 0x000000ff0200720c */ /* 0x000fda0000705670 */
[----:B------:R-:W-:Y:S05]  /*2c400*/  @!P0 BRA `(.L_x_40112) ;  /* 0x0000000000688947 */ /* 0x000fea0003800000 */
.L_x_40113:
[----:B------:R-:W2:Y:S01]  /*2c410*/  S2R R7, SR_CgaCtaId ;  /* 0x0000000000077919 */ /* 0x000ea20000008800 */
[----:B01----:R-:W-:-:S05]  /*2c420*/  MOV R4, 0x400 ;  /* 0x0000040000047802 */ /* 0x003fca0000000f00 */
[----:B------:R-:W-:-:S05]  /*2c430*/  VIADD R4, R4, 0x620 ;  /* 0x0000062004047836 */ /* 0x000fca0000000000 */
[----:B--2---:R-:W-:-:S07]  /*2c440*/  LEA R4, R7, R4, 0x18 ;  /* 0x0000000407047211 */ /* 0x004fce00078ec0ff */
.L_x_40117:
[----:B------:R-:W-:-:S05]  /*2c450*/  LEA R14, R5, R0, 0x2 ;  /* 0x00000000050e7211 */ /* 0x000fca00078e10ff */
[----:B--2---:R-:W2:Y:S04]  /*2c460*/  LDL.64 R6, [R14+0x8] ;  /* 0x000008000e067983 */ /* 0x004ea80000100a00 */
[----:B------:R-:W3:Y:S04]  /*2c470*/  LDL.64 R10, [R14+0x10] ;  /* 0x000010000e0a7983 */ /* 0x000ee80000100a00 */
[----:B------:R-:W4:Y:S04]  /*2c480*/  LDL.64 R8, [R14+0x108] ;  /* 0x000108000e087983 */ /* 0x000f280000100a00 */
[----:B------:R-:W5:Y:S01]  /*2c490*/  LDL.64 R12, [R14+0x110] ;  /* 0x000110000e0c7983 */ /* 0x000f620000100a00 */
[C---:B------:R-:W-:Y:S01]  /*2c4a0*/  IMAD R15, R5.reuse, 0x4, R4 ;  /* 0x00000004050f7824 */ /* 0x040fe200078e0204 */
[----:B------:R-:W-:Y:S01]  /*2c4b0*/  IADD3 R2, R2, -0x4, RZ ;  /* 0xfffffffc02027810 */ /* 0x000fe20007ffe0ff */
[----:B------:R-:W-:-:S03]  /*2c4c0*/  VIADD R5, R5, 0x4 ;  /* 0x0000000405057836 */ /* 0x000fc60000000000 */
[----:B------:R-:W-:Y:S01]  /*2c4d0*/  ISETP.NE.AND P0, PT, R2, RZ, PT ;  /* 0x000000ff0200720c */ /* 0x000fe20003f05270 */
[----:B--2---:R-:W-:Y:S01]  /*2c4e0*/  VIADD R6, R6, UR4 ;  /* 0x0000000406067c36 */ /* 0x004fe20008000000 */
[----:B------:R-:W-:Y:S01]  /*2c4f0*/  IADD3 R7, R7, UR4, RZ ;  /* 0x0000000407077c10 */ /* 0x000fe2000fffe0ff */
[----:B---3--:R-:W-:-:S03]  /*2c500*/  VIADD R10, R10, UR4 ;  /* 0x000000040a0a7c36 */ /* 0x008fc60008000000 */
        /* <DEDUP_REMOVED lines=10> */
.L_x_40112:
[----:B------:R-:W-:-:S13]  /*2c5b0*/  ISETP.NE.AND P0, PT, R3, RZ, PT ;  /* 0x000000ff0300720c */ /* 0x000fda0003f05270 */
[----:B------:R-:W-:Y:S05]  /*2c5c0*/  @!P0 BRA `(.L_x_40111) ;  /* 0x0000000000548947 */ /* 0x000fea0003800000 */
[----:B--2---:R-:W2:Y:S01]  /*2c5d0*/  S2R R7, SR_CgaCtaId ;  /* 0x0000000000077919 */ /* 0x004ea20000008800 */
[----:B------:R-:W3:Y:S01]  /*2c5e0*/  S2UR UR4, SR_CTAID.X ;  /* 0x00000000000479c3 */ /* 0x000ee20000002500 */
[----:B------:R-:W-:Y:S01]  /*2c5f0*/  MOV R2, 0x400 ;  /* 0x0000040000027802 */ /* 0x000fe20000000f00 */
[----:B------:R-:W-:Y:S01]  /*2c600*/  IMAD R0, R5, 0x4, R0 ;  /* 0x0000000405007824 */ /* 0x000fe200078e0200 */
[----:B------:R-:W-:-:S03]  /*2c610*/  ULDC UR5, c[0x0][0x230] ;  /* 0x00008c0000057ab9 */ /* 0x000fc60000000800 */
[----:B------:R-:W-:Y:S02]  /*2c620*/  VIADD R2, R2, 0x620 ;  /* 0x0000062002027836 */ /* 0x000fe40000000000 */
[----:B01----:R-:W-:Y:S01]  /*2c630*/  VIADD R4, R0, 0x108 ;  /* 0x0000010800047836 */ /* 0x003fe20000000000 */
[----:B---3--:R-:W-:Y:S02]  /*2c640*/  UIMAD UR4, UR4, UR5, URZ ;  /* 0x00000005040472a4 */ /* 0x008fe4000f8e023f */
[----:B--2---:R-:W-:-:S04]  /*2c650*/  LEA R2, R7, R2, 0x18 ;  /* 0x0000000207027211 */ /* 0x004fc800078ec0ff */
[----:B------:R-:W-:-:S05]  /*2c660*/  LEA R5, R5, R2, 0x2 ;  /* 0x0000000205057211 */ /* 0x000fca00078e10ff */
[----:B------:R-:W-:-:S07]  /*2c670*/  VIADD R5, R5, 0x100 ;  /* 0x0000010005057836 */ /* 0x000fce0000000000 */
.L_x_40118:
[----:B------:R-:W2:Y:S04]  /*2c680*/  LDL R0, [R4+-0x100] ;  /* 0xffff000004007983 */ /* 0x000ea80000100800 */
[----:B------:R0:W3:Y:S01]  /*2c690*/  LDL R2, [R4] ;  /* 0x0000000004027983 */ /* 0x0000e20000100800 */
[----:B------:R-:W-:-:S05]  /*2c6a0*/  VIADD R3, R3, 0xffffffff ;  /* 0xffffffff03037836 */ /* 0x000fca0000000000 */
[----:B------:R-:W-:Y:S01]  /*2c6b0*/  ISETP.NE.AND P0, PT, R3, RZ, PT ;  /* 0x000000ff0300720c */ /* 0x000fe20003f05270 */
[----:B0-----:R-:W-:Y:S01]  /*2c6c0*/  VIADD R4, R4, 0x4 ;  /* 0x0000000404047836 */ /* 0x001fe20000000000 */
[----:B--2---:R-:W-:Y:S01]  /*2c6d0*/  IADD3 R0, R0, UR4, RZ ;  /* 0x0000000400007c10 */ /* 0x004fe2000fffe0ff */
[----:B---3--:R-:W-:Y:S04]  /*2c6e0*/  STS [R5], R2 ;  /* 0x0000000205007388 */ /* 0x008fe80000000800 */
[----:B------:R0:W-:Y:S02]  /*2c6f0*/  STS [R5+-0x100], R0 ;  /* 0xffff000005007388 */ /* 0x0001e40000000800 */
[----:B0-----:R-:W-:-:S04]  /*2c700*/  IADD3 R5, R5, 0x4, RZ ;  /* 0x0000000405057810 */ /* 0x001fc80007ffe0ff */
[----:B------:R-:W-:Y:S05]  /*2c710*/  @P0 BRA `(.L_x_40118) ;  /* 0xfffffffc00d80947 */ /* 0x000fea000383ffff */
.L_x_40111:
[----:B------:R-:W3:Y:S01]  /*2c720*/  S2UR UR5, SR_CgaCtaId ;  /* 0x00000000000579c3 */ /* 0x000ee20000008800 */
[----:B------:R-:W-:Y:S01]  /*2c730*/  UMOV UR4, 0x400 ;  /* 0x0000040000047882 */ /* 0x000fe20000000000 */
[----:B------:R-:W-:Y:S02]  /*2c740*/  IMAD.MOV.U32 R2, RZ, RZ, R147 ;  /* 0x000000ffff027224 */ /* 0x000fe400078e0093 */
[----:B------:R-:W-:Y:S01]  /*2c750*/  IMAD.MOV.U32 R3, RZ, RZ, R146 ;  /* 0x000000ffff037224 */ /* 0x000fe200078e0092 */
[----:B---3--:R-:W-:-:S09]  /*2c760*/  ULEA UR4, UR5, UR4, 0x18 ;  /* 0x0000000405047291 */ /* 0x008fd2000f8ec03f */
[----:B------:R3:W-:Y:S03]  /*2c770*/  STS.64 [UR4+0x820], R2 ;  /* 0x00082002ff007988 */ /* 0x0007e60008000a04 */
.L_x_40110:
[----:B------:R-:W-:Y:S05]  /*2c780*/  BSYNC B0 ;  /* 0x0000000000007941 */ /* 0x000fea0003800000 */
.L_x_40109:
[----:B--2---:R-:W2:Y:S01]  /*2c790*/  S2R R7, SR_TID.X ;  /* 0x0000000000077919 */ /* 0x004ea20000002100 */
        /* <DEDUP_REMOVED lines=8> */
[----:B---3--:R-:W0:Y:S01]  /*2c820*/  LDC R3, c[0x0][0x10] ;  /* 0x00000400ff037b82 */ /* 0x008e220000000800 */
[C---:B------:R-:W-:Y:S02]  /*2c830*/  LEA.HI R2, R0.reuse, 0x1, RZ, 0x1a ;  /* 0x0000000100027811 */ /* 0x040fe400078fd0ff */
[----:B------:R-:W-:Y:S02]  /*2c840*/  ISETP.GE.U32.AND P1, PT, R0, 0xc0, PT ;  /* 0x000000c00000780c */ /* 0x000fe40003f26070 */
[----:B------:R-:W-:Y:S01]  /*2c850*/  LOP3.LUT P0, R2, R2, 0x3, RZ, 0xc0, !PT ;  /* 0x0000000302027812 */ /* 0x000fe2000780c0ff */
[----:B0-----:R-:W-:-:S12]  /*2c860*/  IMAD R0, R4, R3, UR4 ;  /* 0x0000000404007e24 */ /* 0x001fd8000f8e0203 */
[----:B------:R-:W-:Y:S05]  /*2c870*/  @!P0 BRA `(.L_x_40120) ;  /* 0x0000000000448947 */ /* 0x000fea0003800000 */
[----:B------:R-:W0:Y:S01]  /*2c880*/  S2UR UR5, SR_CgaCtaId ;  /* 0x00000000000579c3 */ /* 0x000e220000008800 */
[----:B------:R-:W-:Y:S01]  /*2c890*/  UMOV UR4, 0x400 ;  /* 0x0000040000047882 */ /* 0x000fe20000000000 */
[----:B------:R-:W-:Y:S01]  /*2c8a0*/  MOV R6, R2 ;  /* 0x0000000200067202 */ /* 0x000fe20000000f00 */
[----:B------:R-:W-:Y:S01]  /*2c8b0*/  UIADD3 UR4, UR4, 0x620, URZ ;  /* 0x0000062004047890 */ /* 0x000fe2000fffe03f */
[----:B------:R-:W-:-:S04]  /*2c8c0*/  IMAD R9, R0, 0x82, R7 ;  /* 0x0000008200097824 */ /* 0x000fc800078e0207 */
[----:B------:R-:W1:Y:S01]  /*2c8d0*/  LDC.64 R4, c[0x0][0x228] ;  /* 0x00008a00ff047b82 */ /* 0x000e620000000a00 */
[----:B0-----:R-:W-:-:S06]  /*2c8e0*/  ULEA UR4, UR5, UR4, 0x18 ;  /* 0x0000000405047291 */ /* 0x001fcc000f8ec03f */
[----:B------:R-:W-:-:S07]  /*2c8f0*/  LEA R8, R7, UR4, 0x2 ;  /* 0x0000000407087c11 */ /* 0x000fce000f8e10ff */
.L_x_40121:
[----:B0-----:R0:W2:Y:S01]  /*2c900*/  LDS R11, [R8] ;  /* 0x00000000080b7984 */ /* 0x0010a20000000800 */
[C---:B-1----:R-:W-:Y:S01]  /*2c910*/  IMAD.WIDE.U32 R2, R9.reuse, 0x4, R4 ;  /* 0x0000000409027825 */ /* 0x042fe200078e0004 */
[----:B------:R-:W-:-:S03]  /*2c920*/  IADD3 R9, R9, 0x40, RZ ;  /* 0x0000004009097810 */ /* 0x000fc60007ffe0ff */
[----:B------:R-:W-:Y:S02]  /*2c930*/  VIADD R6, R6, 0xffffffff ;  /* 0xffffffff06067836 */ /* 0x000fe40000000000 */
[----:B------:R-:W-:Y:S02]  /*2c940*/  VIADD R7, R7, 0x40 ;  /* 0x0000004007077836 */ /* 0x000fe40000000000 */
[----:B0-----:R-:W-:Y:S01]  /*2c950*/  VIADD R8, R8, 0x100 ;  /* 0x0000010008087836 */ /* 0x001fe20000000000 */
[----:B------:R-:W-:Y:S01]  /*2c960*/  ISETP.NE.AND P0, PT, R6, RZ, PT ;  /* 0x000000ff0600720c */ /* 0x000fe20003f05270 */
[----:B--2---:R0:W-:-:S12]  /*2c970*/  STG.E desc[UR6][R2.64], R11 ;  /* 0x0000000b02007986 */ /* 0x0041d8000c101906 */
[----:B------:R-:W-:Y:S05]  /*2c980*/  @P0 BRA `(.L_x_40121) ;  /* 0xfffffffc00dc0947 */ /* 0x000fea000383ffff */
.L_x_40120:
[----:B------:R-:W-:Y:S05]  /*2c990*/  BSYNC B0 ;  /* 0x0000000000007941 */ /* 0x000fea0003800000 */
.L_x_40119:
[----:B------:R-:W-:Y:S05]  /*2c9a0*/  @!P1 EXIT ;  /* 0x000000000000994d */ /* 0x000fea0003800000 */
[----:B------:R-:W1:Y:S01]  /*2c9b0*/  S2UR UR5, SR_CgaCtaId ;  /* 0x00000000000579c3 */ /* 0x000e620000008800 */
[----:B------:R-:W-:Y:S01]  /*2c9c0*/  VIADD R18, R7, 0xffffff00 ;  /* 0xffffff0007127836 */ /* 0x000fe20000000000 */
[----:B------:R-:W-:Y:S01]  /*2c9d0*/  UMOV UR4, 0x400 ;  /* 0x0000040000047882 */ /* 0x000fe20000000000 */
[----:B------:R-:W-:Y:S01]  /*2c9e0*/  IMAD R19, R0, 0x82, R7 ;  /* 0x0000008200137824 */ /* 0x000fe200078e0207 */
[----:B------:R-:W-:Y:S01]  /*2c9f0*/  UIADD3 UR4, UR4, 0x620, URZ ;  /* 0x0000062004047890 */ /* 0x000fe2000fffe03f */
[----:B------:R-:W-:Y:S01]  /*2ca00*/  BSSY B0, `(.L_x_40122) ;  /* 0x000004f000007945 */ /* 0x000fe20003800000 */
[----:B0-----:R-:W-:Y:S02]  /*2ca10*/  IADD3 R2, -R18, -0x7e, RZ ;  /* 0xffffff8212027810 */ /* 0x001fe40007ffe1ff */
[----:B------:R-:W-:Y:S02]  /*2ca20*/  PLOP3.LUT P0, PT, PT, PT, PT, 0x80, 0x0 ;  /* 0x000000000000781c */ /* 0x000fe40003f0f070 */
[----:B------:R-:W-:-:S02]  /*2ca30*/  ISETP.GT.AND P1, PT, R2, 0x300, PT ;  /* 0x000003000200780c */ /* 0x000fc40003f24270 */
[----:B------:R-:W-:Y:S01]  /*2ca40*/  IADD3 R21, R19, 0xc0, RZ ;  /* 0x000000c013157810 */ /* 0x000fe20007ffe0ff */
[----:B-1----:R-:W-:-:S06]  /*2ca50*/  ULEA UR4, UR5, UR4, 0x18 ;  /* 0x0000000405047291 */ /* 0x002fcc000f8ec03f */
[----:B------:R-:W-:-:S05]  /*2ca60*/  LEA R7, R7, UR4, 0x2 ;  /* 0x0000000407077c11 */ /* 0x000fca000f8e10ff */
[----:B------:R-:W-:Y:S01]  /*2ca70*/  VIADD R0, R7, 0x200 ;  /* 0x0000020007007836 */ /* 0x000fe20000000000 */
[----:B------:R-:W-:Y:S06]  /*2ca80*/  @!P1 BRA `(.L_x_40123) ;  /* 0x0000000400189947 */ /* 0x000fec0003800000 */
[----:B------:R-:W0:Y:S01]  /*2ca90*/  LDC.64 R14, c[0x0][0x228] ;  /* 0x00008a00ff0e7b82 */ /* 0x000e220000000a00 */
[----:B------:R-:W-:-:S13]  /*2caa0*/  PLOP3.LUT P0, PT, PT, PT, PT, 0x8, 0x0 ;  /* 0x000000000000781c */ /* 0x000fda0003f0e170 */
.L_x_40124:
[----:B----4-:R-:W1:Y:S01]  /*2cab0*/  LDS R7, [R0+-0x200] ;  /* 0xfffe000000077984 */ /* 0x010e620000000800 */
[--C-:B0-----:R-:W-:Y:S01]  /*2cac0*/  IMAD.WIDE.U32 R2, R19, 0x4, R14.reuse ;  /* 0x0000000413027825 */ /* 0x101fe200078e000e */
[C---:B------:R-:W-:Y:S02]  /*2cad0*/  IADD3 R9, R21.reuse, -0x40, RZ ;  /* 0xffffffc015097810 */ /* 0x040fe40007ffe0ff */
[----:B------:R-:W0:Y:S01]  /*2cae0*/  LDS R17, [R0+-0x100] ;  /* 0xffff000000117984 */ /* 0x000e220000000800 */
[C---:B------:R-:W-:Y:S01]  /*2caf0*/  VIADD R5, R21.reuse, 0xffffff80 ;  /* 0xffffff8015057836 */ /* 0x040fe20000000000 */
[----:B------:R-:W-:Y:S01]  /*2cb00*/  IADD3 R43, R21, 0x180, RZ ;  /* 0x00000180152b7810 */ /* 0x000fe20007ffe0ff */
[----:B------:R-:W-:Y:S01]  /*2cb10*/  VIADD R11, R19, 0x100 ;  /* 0x00000100130b7836 */ /* 0x000fe20000000000 */
[----:B------:R-:W2:Y:S01]  /*2cb20*/  LDS R23, [R0] ;  /* 0x0000000000177984 */ /* 0x000ea20000000800 */
[----:B------:R-:W-:Y:S02]  /*2cb30*/  VIADD R13, R21, 0x80 ;  /* 0x00000080150d7836 */ /* 0x000fe40000000000 */
[----:B------:R-:W-:Y:S01]  /*2cb40*/  IMAD.WIDE.U32 R4, R5, 0x4, R14 ;  /* 0x0000000405047825 */ /* 0x000fe200078e000e */
[----:B------:R-:W3:Y:S03]  /*2cb50*/  LDS R25, [R0+0x100] ;  /* 0x0001000000197984 */ /* 0x000ee60000000800 */
[----:B------:R-:W-:Y:S01]  /*2cb60*/  VIADD R27, R21, 0x100 ;  /* 0x00000100151b7836 */ /* 0x000fe20000000000 */
[----:B------:R-:W4:Y:S01]  /*2cb70*/  LDS R29, [R0+0x200] ;  /* 0x00020000001d7984 */ /* 0x000f220000000800 */
[----:B------:R-:W-:-:S02]  /*2cb80*/  VIADD R37, R19, 0x200 ;  /* 0x0000020013257836 */ /* 0x000fc40000000000 */
        /* <DEDUP_REMOVED lines=19> */
[----:B------:R1:W-:Y:S01]  /*2ccc0*/  STG.E desc[UR6][R2.64], R23 ;  /* 0x0000001702007986 */ /* 0x0003e2000c101906 */
[----:B0-----:R-:W-:Y:S02]  /*2ccd0*/  IADD3 R17, R21, 0x300, RZ ;  /* 0x0000030015117810 */ /* 0x001fe40007ffe0ff */
[--C-:B------:R-:W-:Y:S01]  /*2cce0*/  IMAD.WIDE.U32 R8, R11, 0x4, R14.reuse ;  /* 0x000000040b087825 */ /* 0x100fe200078e000e */
[----:B---3--:R0:W-:Y:S03]  /*2ccf0*/  STG.E desc[UR6][R6.64], R25 ;  /* 0x0000001906007986 */ /* 0x0081e6000c101906 */
[--C-:B------:R-:W-:Y:S01]  /*2cd00*/  IMAD.WIDE.U32 R10, R13, 0x4, R14.reuse ;  /* 0x000000040d0a7825 */ /* 0x100fe200078e000e */
[----:B------:R-:W-:Y:S01]  /*2cd10*/  IADD3 R13, R21, 0xc0, RZ ;  /* 0x000000c0150d7810 */ /* 0x000fe20007ffe0ff */
[----:B----4-:R-:W-:Y:S02]  /*2cd20*/  STG.E desc[UR6][R8.64], R29 ;  /* 0x0000001d08007986 */ /* 0x010fe4000c101906 */
[--C-:B------:R-:W-:Y:S01]  /*2cd30*/  IMAD.WIDE.U32 R4, R27, 0x4, R14.reuse ;  /* 0x000000041b047825 */ /* 0x100fe200078e000e */
[C---:B-1----:R-:W-:Y:S01]  /*2cd40*/  IADD3 R23, R19.reuse, 0x300, RZ ;  /* 0x0000030013177810 */ /* 0x042fe20007ffe0ff */
[----:B-----5:R1:W-:Y:S01]  /*2cd50*/  STG.E desc[UR6][R10.64], R31 ;  /* 0x0000001f0a007986 */ /* 0x0203e2000c101906 */
[----:B------:R-:W-:Y:S01]  /*2cd60*/  IADD3 R19, R19, 0x400, RZ ;  /* 0x0000040013137810 */ /* 0x000fe20007ffe0ff */
[----:B------:R-:W-:-:S04]  /*2cd70*/  IMAD.WIDE.U32 R12, R13, 0x4, R14 ;  /* 0x000000040d0c7825 */ /* 0x000fc800078e000e */
[--C-:B------:R-:W-:Y:S01]  /*2cd80*/  IMAD.WIDE.U32 R2, R37, 0x4, R14.reuse ;  /* 0x0000000425027825 */ /* 0x100fe200078e000e */
[----:B------:R2:W-:Y:S03]  /*2cd90*/  STG.E desc[UR6][R12.64], R33 ;  /* 0x000000210c007986 */ /* 0x0005e6000c101906 */
[----:B0-----:R-:W-:Y:S01]  /*2cda0*/  IMAD.WIDE.U32 R6, R43, 0x4, R14 ;  /* 0x000000042b067825 */ /* 0x001fe200078e000e */
[----:B------:R0:W-:Y:S03]  /*2cdb0*/  STG.E desc[UR6][R4.64], R35 ;  /* 0x0000002304007986 */ /* 0x0001e6000c101906 */
[C---:B-1----:R-:W-:Y:S01]  /*2cdc0*/  VIADD R11, R21.reuse, 0x200 ;  /* 0x00000200150b7836 */ /* 0x042fe20000000000 */
[----:B------:R1:W-:Y:S01]  /*2cdd0*/  STG.E desc[UR6][R2.64], R39 ;  /* 0x0000002702007986 */ /* 0x0003e2000c101906 */
[----:B------:R-:W-:-:S02]  /*2cde0*/  VIADD R25, R21, 0x280 ;  /* 0x0000028015197836 */ /* 0x000fc40000000000 */
[--C-:B------:R-:W-:Y:S01]  /*2cdf0*/  IMAD.WIDE.U32 R8, R47, 0x4, R14.reuse ;  /* 0x000000042f087825 */ /* 0x100fe200078e000e */
[----:B------:R3:W-:Y:S03]  /*2ce00*/  STG.E desc[UR6][R6.64], R41 ;  /* 0x0000002906007986 */ /* 0x0007e6000c101906 */
[----:B------:R-:W-:Y:S01]  /*2ce10*/  VIADD R27, R21, 0x2c0 ;  /* 0x000002c0151b7836 */ /* 0x000fe20000000000 */
[----:B------:R4:W-:Y:S01]  /*2ce20*/  STG.E desc[UR6][R8.64], R45 ;  /* 0x0000002d08007986 */ /* 0x0009e2000c101906 */
[----:B------:R-:W-:-:S04]  /*2ce30*/  IMAD.WIDE.U32 R10, R11, 0x4, R14 ;  /* 0x000000040b0a7825 */ /* 0x000fc800078e000e */
[--C-:B--2---:R-:W-:Y:S01]  /*2ce40*/  IMAD.WIDE.U32 R12, R23, 0x4, R14.reuse ;  /* 0x00000004170c7825 */ /* 0x104fe200078e000e */
[----:B------:R4:W-:Y:S03]  /*2ce50*/  STG.E desc[UR6][R10.64], R49 ;  /* 0x000000310a007986 */ /* 0x0009e6000c101906 */
[--C-:B0-----:R-:W-:Y:S01]  /*2ce60*/  IMAD.WIDE.U32 R4, R25, 0x4, R14.reuse ;  /* 0x0000000419047825 */ /* 0x101fe200078e000e */
[----:B------:R4:W-:Y:S03]  /*2ce70*/  STG.E desc[UR6][R12.64], R51 ;  /* 0x000000330c007986 */ /* 0x0009e6000c101906 */
[--C-:B-1----:R-:W-:Y:S01]  /*2ce80*/  IMAD.WIDE.U32 R2, R27, 0x4, R14.reuse ;  /* 0x000000041b027825 */ /* 0x102fe200078e000e */
[----:B------:R4:W-:Y:S03]  /*2ce90*/  STG.E desc[UR6][R4.64], R53 ;  /* 0x0000003504007986 */ /* 0x0009e6000c101906 */
[----:B---3--:R-:W-:Y:S01]  /*2cea0*/  IMAD.WIDE.U32 R6, R17, 0x4, R14 ;  /* 0x0000000411067825 */ /* 0x008fe200078e000e */
[----:B------:R4:W-:Y:S03]  /*2ceb0*/  STG.E desc[UR6][R2.64], R55 ;  /* 0x0000003702007986 */ /* 0x0009e6000c101906 */
[----:B------:R-:W-:Y:S01]  /*2cec0*/  VIADD R21, R21, 0x400 ;  /* 0x0000040015157836 */ /* 0x000fe20000000000 */
[----:B------:R4:W-:Y:S01]  /*2ced0*/  STG.E desc[UR6][R6.64], R57 ;  /* 0x0000003906007986 */ /* 0x0009e2000c101906 */
[----:B------:R-:W-:Y:S05]  /*2cee0*/  @!P1 BRA `(.L_x_40124) ;  /* 0xfffffff800f09947 */ /* 0x000fea000383ffff */
.L_x_40123:
[----:B------:R-:W-:Y:S05]  /*2cef0*/  BSYNC B0 ;  /* 0x0000000000007941 */ /* 0x000fea0003800000 */
.L_x_40122:
[----:B----4-:R-:W-:Y:S01]  /*2cf00*/  IADD3 R2, -R18, -0x7e, RZ ;  /* 0xffffff8212027810 */ /* 0x010fe20007ffe1ff */
[----:B------:R-:W-:Y:S03]  /*2cf10*/  BSSY B0, `(.L_x_40125) ;  /* 0x0000027000007945 */ /* 0x000fe60003800000 */
[----:B------:R-:W-:-:S13]  /*2cf20*/  ISETP.GT.AND P1, PT, R2, 0x100, PT ;  /* 0x000001000200780c */ /* 0x000fda0003f24270 */
[----:B------:R-:W-:Y:S05]  /*2cf30*/  @!P1 BRA `(.L_x_40126) ;  /* 0x0000000000909947 */ /* 0x000fea0003800000 */
[----:B------:R-:W0:Y:S01]  /*2cf40*/  LDS R23, [R0+-0x200] ;  /* 0xfffe000000177984 */ /* 0x000e220000000800 */
[----:B------:R-:W1:Y:S01]  /*2cf50*/  LDC.64 R16, c[0x0][0x228] ;  /* 0x00008a00ff107b82 */ /* 0x000e620000000a00 */
[C---:B------:R-:W-:Y:S01]  /*2cf60*/  VIADD R5, R21.reuse, 0xffffff80 ;  /* 0xffffff8015057836 */ /* 0x040fe20000000000 */
[----:B------:R-:W-:Y:S01]  /*2cf70*/  IADD3 R7, R21, -0x40, RZ ;  /* 0xffffffc015077810 */ /* 0x000fe20007ffe0ff */
[----:B------:R-:W2:Y:S01]  /*2cf80*/  LDS R25, [R0+-0x100] ;  /* 0xffff000000197984 */ /* 0x000ea20000000800 */
[----:B------:R-:W-:Y:S01]  /*2cf90*/  VIADD R11, R19, 0x100 ;  /* 0x00000100130b7836 */ /* 0x000fe20000000000 */
[C---:B------:R-:W-:Y:S01]  /*2cfa0*/  IADD3 R15, R21.reuse, 0xc0, RZ ;  /* 0x000000c0150f7810 */ /* 0x040fe20007ffe0ff */
[C---:B------:R-:W-:Y:S01]  /*2cfb0*/  VIADD R13, R21.reuse, 0x80 ;  /* 0x00000080150d7836 */ /* 0x040fe20000000000 */
[----:B------:R-:W3:Y:S01]  /*2cfc0*/  LDS R27, [R0] ;  /* 0x00000000001b7984 */ /* 0x000ee20000000800 */
[----:B------:R-:W-:Y:S01]  /*2cfd0*/  VIADD R31, R21, 0x100 ;  /* 0x00000100151f7836 */ /* 0x000fe20000000000 */
[----:B------:R-:W-:Y:S01]  /*2cfe0*/  PLOP3.LUT P0, PT, PT, PT, PT, 0x8, 0x0 ;  /* 0x000000000000781c */ /* 0x000fe20003f0e170 */
[----:B------:R-:W-:Y:S01]  /*2cff0*/  VIADD R18, R18, 0x200 ;  /* 0x0000020012127836 */ /* 0x000fe20000000000 */
[----:B------:R-:W4:Y:S04]  /*2d000*/  LDS R29, [R0+0x100] ;  /* 0x00010000001d7984 */ /* 0x000f280000000800 */
[----:B------:R-:W5:Y:S04]  /*2d010*/  LDS R33, [R0+0x200] ;  /* 0x0002000000217984 */ /* 0x000f680000000800 */
[----:B------:R-:W5:Y:S04]  /*2d020*/  LDS R35, [R0+0x300] ;  /* 0x0003000000237984 */ /* 0x000f680000000800 */
[----:B------:R-:W5:Y:S01]  /*2d030*/  LDS R37, [R0+0x400] ;  /* 0x0004000000257984 */ /* 0x000f620000000800 */
[----:B-1----:R-:W-:-:S03]  /*2d040*/  IMAD.WIDE.U32 R2, R19, 0x4, R16 ;  /* 0x0000000413027825 */ /* 0x002fc600078e0010 */
[----:B------:R1:W5:Y:S01]  /*2d050*/  LDS R39, [R0+0x500] ;  /* 0x0005000000277984 */ /* 0x0003620000000800 */
[----:B------:R-:W-:-:S04]  /*2d060*/  IMAD.WIDE.U32 R4, R5, 0x4, R16 ;  /* 0x0000000405047825 */ /* 0x000fc800078e0010 */
[----:B------:R-:W-:Y:S01]  /*2d070*/  IMAD.WIDE.U32 R6, R7, 0x4, R16 ;  /* 0x0000000407067825 */ /* 0x000fe200078e0010 */
[----:B-1----:R-:W-:-:S03]  /*2d080*/  IADD3 R0, R0, 0x800, RZ ;  /* 0x0000080000007810 */ /* 0x002fc60007ffe0ff */
        /* <DEDUP_REMOVED lines=10> */
[----:B------:R-:W-:-:S02]  /*2d130*/  VIADD R21, R21, 0x200 ;  /* 0x0000020015157836 */ /* 0x000fc40000000000 */
[----:B------:R-:W-:Y:S01]  /*2d140*/  VIADD R19, R19, 0x200 ;  /* 0x0000020013137836 */ /* 0x000fe20000000000 */
[----:B------:R0:W-:Y:S04]  /*2d150*/  STG.E desc[UR6][R12.64], R35 ;  /* 0x000000230c007986 */ /* 0x0001e8000c101906 */
[----:B------:R0:W-:Y:S04]  /*2d160*/  STG.E desc[UR6][R14.64], R37 ;  /* 0x000000250e007986 */ /* 0x0001e8000c101906 */
[----:B------:R0:W-:Y:S02]  /*2d170*/  STG.E desc[UR6][R16.64], R39 ;  /* 0x0000002710007986 */ /* 0x0001e4000c101906 */
.L_x_40126:
[----:B------:R-:W-:Y:S05]  /*2d180*/  BSYNC B0 ;  /* 0x0000000000007941 */ /* 0x000fea0003800000 */
.L_x_40125:
[----:B------:R-:W-:-:S13]  /*2d190*/  ISETP.LT.OR P0, PT, R18, -0x7e, P0 ;  /* 0xffffff821200780c */ /* 0x000fda0000701670 */
[----:B------:R-:W-:Y:S05]  /*2d1a0*/  @!P0 EXIT ;  /* 0x000000000000894d */ /* 0x000fea0003800000 */
[----:B0-----:R-:W0:Y:S01]  /*2d1b0*/  LDS R11, [R0+-0x200] ;  /* 0xfffe0000000b7984 */ /* 0x001e220000000800 */
[----:B------:R-:W1:Y:S01]  /*2d1c0*/  LDC.64 R8, c[0x0][0x228] ;  /* 0x00008a00ff087b82 */ /* 0x000e620000000a00 */
[C---:B------:R-:W-:Y:S01]  /*2d1d0*/  IADD3 R5, R21.reuse, -0x80, RZ ;  /* 0xffffff8015057810 */ /* 0x040fe20007ffe0ff */
[----:B------:R-:W-:Y:S01]  /*2d1e0*/  VIADD R7, R21, 0xffffffc0 ;  /* 0xffffffc015077836 */ /* 0x000fe20000000000 */
[----:B------:R-:W2:Y:S04]  /*2d1f0*/  LDS R13, [R0+-0x100] ;  /* 0xffff0000000d7984 */ /* 0x000ea80000000800 */
        /* <DEDUP_REMOVED lines=11> */
.L_x_40127:
        /* <DEDUP_REMOVED lines=13> */
.L_x_74358:


//--------------------- .text._ZN17fastertransformer17batch_topk_kernelIfLi32ELi32EEEvPKiPKT_PiPfS7_PKbS2_NS_14BeamHypothesesEiiifS3_ --------------------------
	.section	.text._ZN17fastertransformer17batch_topk_kernelIfLi32ELi32EEEvPKiPKT_PiPfS7_PKbS2_NS_14BeamHypothesesEiiifS3_,"ax",@progbits
	.align	128
        .global         _ZN17fastertransformer17batch_topk_kernelIfLi32ELi32EEEvPKiPKT_PiPfS7_PKbS2_NS_14BeamHypothesesEiiifS3_
        .type           _ZN17fastertransformer17batch_topk_kernelIfLi32ELi32EEEvPKiPKT_PiPfS7_PKbS2_NS_14BeamHypothesesEiiifS3_,@function
        .size           _ZN17fastertransformer17batch_topk_kernelIfLi32ELi32EEEvPKiPKT_PiPfS7_PKbS2_NS_14BeamHypothesesEiiifS3_,(.L_x_74359 - _ZN17fastertransformer17batch_topk_kernelIfLi32ELi32EEEvPKiPKT_PiPfS7_PKbS2_NS_14BeamHypothesesEiiifS3_)
        .other          _ZN17fastertransformer17batch_topk_kernelIfLi32ELi32EEEvPKiPKT_PiPfS7_PKbS2_NS_14BeamHypothesesEiiifS3_,@"STO_CUDA_ENTRY STV_DEFAULT"
_ZN17fastertransformer17batch_topk_kernelIfLi32ELi32EEEvPKiPKT_PiPfS7_PKbS2_NS_14BeamHypothesesEiiifS3_:
.text._ZN17fastertransformer17batch_topk_kernelIfLi32ELi32EEEvPKiPKT_PiPfS7_PKbS2_NS_14BeamHypothesesEiiifS3_:
        /* <DEDUP_REMOVED lines=45> */
.L_x_40129:
[----:B------:R-:W0:Y:S02]  /*02d0*/  LDC.64 R10, c[0x0][0x270] ;  /* 0x00009c00ff0a7b82 */ /* 0x000e240000000a00 */
[----:B0-----:R-:W-:-:S04]  /*02e0*/  LEA R10, P0, R5, R10, 0x2 ;  /* 0x0000000a050a7211 */ /* 0x001fc800078010ff */
[----:B------:R-:W-:Y:S01]  /*02f0*/  LEA.HI.X R11, R5, R11, R2, 0x2, P0 ;  /* 0x0000000b050b7211 */ /* 0x000fe200000f1402 */
[----:B------:R-:W-:-:S05]  /*0300*/  IMAD.MOV.U32 R5, RZ, RZ, 0x7f7fffff ;  /* 0x7f7fffffff057424 */ /* 0x000fca00078e00ff */
[----:B------:R0:W-:Y:S03]  /*0310*/  STG.E desc[UR6][R10.64], R5 ;  /* 0x000000050a007986 */ /* 0x0001e6000c101906 */
.L_x_40130:
[----:B------:R-:W-:Y:S05]  /*0320*/  BSYNC B0 ;  /* 0x0000000000007941 */ /* 0x000fea0003800000 */
.L_x_40128:
        /* <DEDUP_REMOVED lines=158> */
.L_x_40231:
        /* <DEDUP_REMOVED lines=36> */
.L_x_40136:
[----:B------:R-:W-:Y:S02]  /*0f50*/  IMAD.MOV.U32 R5, RZ, RZ, R12 ;  /* 0x000000ffff057224 */ /* 0x000fe400078e000c */
[----:B------:R-:W-:-:S07]  /*0f60*/  IMAD.MOV.U32 R44, RZ, RZ, R3 ;  /* 0x000000ffff2c7224 */ /* 0x000fce00078e0003 */
.L_x_40137:
[----:B------:R-:W-:Y:S05]  /*0f70*/  BSYNC B2 ;  /* 0x0000000000027941 */ /* 0x000fea0003800000 */
.L_x_40135:
        /* <DEDUP_REMOVED lines=9> */
.L_x_40139:
[----:B------:R-:W-:Y:S02]  /*1010*/  IMAD.MOV.U32 R11, RZ, RZ, R5 ;  /* 0x000000ffff0b7224 */ /* 0x000fe400078e0005 */
[----:B------:R-:W-:Y:S01]  /*1020*/  IMAD.MOV.U32 R13, RZ, RZ, R44 ;  /* 0x000000ffff0d7224 */ /* 0x000fe200078e002c */
[----:B------:R-:W-:Y:S01]  /*1030*/  MOV R44, R51 ;  /* 0x00000033002c7202 */ /* 0x000fe20000000f00 */
[----:B------:R-:W-:-:S07]  /*1040*/  IMAD.MOV.U32 R5, RZ, RZ, R19 ;  /* 0x000000ffff057224 */ /* 0x000fce00078e0013 */
.L_x_40140:
[----:B------:R-:W-:Y:S05]  /*1050*/  BSYNC B2 ;  /* 0x0000000000027941 */ /* 0x000fea0003800000 */
.L_x_40138:
        /* <DEDUP_REMOVED lines=11> */
.L_x_40142:
[----:B------:R-:W-:Y:S01]  /*1110*/  IMAD.MOV.U32 R10, RZ, RZ, R11 ;  /* 0x000000ffff0a7224 */ /* 0x000fe200078e000b */
[----:B------:R-:W-:Y:S01]  /*1120*/  MOV R51, R50 ;  /* 0x0000003200337202 */ /* 0x000fe20000000f00 */
[----:B------:R-:W-:Y:S02]  /*1130*/  IMAD.MOV.U32 R12, RZ, RZ, R13 ;  /* 0x000000ffff0c7224 */ /* 0x000fe400078e000d */
[----:B------:R-:W-:-:S07]  /*1140*/  IMAD.MOV.U32 R19, RZ, RZ, R18 ;  /* 0x000000ffff137224 */ /* 0x000fce00078e0012 */
.L_x_40143:
[----:B------:R-:W-:Y:S05]  /*1150*/  BSYNC B2 ;  /* 0x0000000000027941 */ /* 0x000fea0003800000 */
.L_x_40141:
        /* <DEDUP_REMOVED lines=11> */
.L_x_40145:
[----:B------:R-:W-:Y:S01]  /*1210*/  IMAD.MOV.U32 R11, RZ, RZ, R10 ;  /* 0x000000ffff0b7224 */ /* 0x000fe200078e000a */
[----:B------:R-:W-:Y:S01]  /*1220*/  MOV R50, R49 ;  /* 0x0000003100327202 */ /* 0x000fe20000000f00 */
[----:B------:R-:W-:Y:S02]  /*1230*/  IMAD.MOV.U32 R13, RZ, RZ, R12 ;  /* 0x000000ffff0d7224 */ /* 0x000fe400078e000c */
[----:B------:R-:W-:-:S07]  /*1240*/  IMAD.MOV.U32 R18, RZ, RZ, R17 ;  /* 0x000000ffff127224 */ /* 0x000fce00078e0011 */
.L_x_40146:
[----:B------:R-:W-:Y:S05]  /*1250*/  BSYNC B2 ;  /* 0x0000000000027941 */ /* 0x000fea0003800000 */
.L_x_40144:
        /* <DEDUP_REMOVED lines=11> */
.L_x_40148:
[----:B------:R-:W-:Y:S01]  /*1310*/  IMAD.MOV.U32 R10, RZ, RZ, R11 ;  /* 0x000000ffff0a7224 */ /* 0x000fe200078e000b */
[----:B------:R-:W-:Y:S01]  /*1320*/  MOV R49, R48 ;  /* 0x0000003000317202 */ /* 0x000fe20000000f00 */
[----:B------:R-:W-:Y:S02]  /*1330*/  IMAD.MOV.U32 R12, RZ, RZ, R13 ;  /* 0x000000ffff0c7224 */ /* 0x000fe400078e000d */
[----:B------:R-:W-:-:S07]  /*1340*/  IMAD.MOV.U32 R17, RZ, RZ, R16 ;  /* 0x000000ffff117224 */ /* 0x000fce00078e0010 */
.L_x_40149:
[----:B------:R-:W-:Y:S05]  /*1350*/  BSYNC B2 ;  /* 0x0000000000027941 */ /* 0x000fea0003800000 */
.L_x_40147:
        /* <DEDUP_REMOVED lines=11> */
.L_x_40151:
[----:B------:R-:W-:Y:S01]  /*1410*/  IMAD.MOV.U32 R11, RZ, RZ, R10 ;  /* 0x000000ffff0b7224 */ /* 0x000fe200078e000a */
[----:B------:R-:W-:Y:S01]  /*1420*/  MOV R48, R55 ;  /* 0x0000003700307202 */ /* 0x000fe20000000f00 */
[----:B------:R-:W-:Y:S02]  /*1430*/  IMAD.MOV.U32 R13, RZ, RZ, R12 ;  /* 0x000000ffff0d7224 */ /* 0x000fe400078e000c */
[----:B------:R-:W-:-:S07]  /*1440*/  IMAD.MOV.U32 R16, RZ, RZ, R23 ;  /* 0x000000ffff107224 */ /* 0x000fce00078e0017 */
.L_x_40152:
[----:B------:R-:W-:Y:S05]  /*1450*/  BSYNC B2 ;  /* 0x0000000000027941 */ /* 0x000fea0003800000 */
.L_x_40150:
        /* <DEDUP_REMOVED lines=11> */
.L_x_40154:
[----:B------:R-:W-:Y:S01]  /*1510*/  IMAD.MOV.U32 R10, RZ, RZ, R11 ;  /* 0x000000ffff0a7224 */ /* 0x000fe200078e000b */
[----:B------:R-:W-:Y:S01]  /*1520*/  MOV R55, R54 ;  /* 0x0000003600377202 */ /* 0x000fe20000000f00 */
[----:B------:R-:W-:Y:S02]  /*1530*/  IMAD.MOV.U32 R12, RZ, RZ, R13 ;  /* 0x000000ffff0c7224 */ /* 0x000fe400078e000d */
[----:B------:R-:W-:-:S07]  /*1540*/  IMAD.MOV.U32 R23, RZ, RZ, R22 ;  /* 0x000000ffff177224 */ /* 0x000fce00078e0016 */
.L_x_40155:
[----:B------:R-:W-:Y:S05]  /*1550*/  BSYNC B2 ;  /* 0x0000000000027941 */ /* 0x000fea0003800000 */
.L_x_40153:
        /* <DEDUP_REMOVED lines=11> */
.L_x_40157:
[----:B------:R-:W-:Y:S01]  /*1610*/  IMAD.MOV.U32 R11, RZ, RZ, R10 ;  /* 0x000000ffff0b7224 */ /* 0x000fe200078e000a */
[----:B------:R-:W-:Y:S01]  /*1620*/  MOV R54, R53 ;  /* 0x0000003500367202 */ /* 0x000fe20000000f00 */
[----:B------:R-:W-:Y:S02]  /*1630*/  IMAD.MOV.U32 R13, RZ, RZ, R12 ;  /* 0x000000ffff0d7224 */ /* 0x000fe400078e000c */
[----:B------:R-:W-:-:S07]  /*1640*/  IMAD.MOV.U32 R22, RZ, RZ, R21 ;  /* 0x000000ffff167224 */ /* 0x000fce00078e0015 */
.L_x_40158:
[----:B------:R-:W-:Y:S05]  /*1650*/  BSYNC B2 ;  /* 0x0000000000027941 */ /* 0x000fea0003800000 */
.L_x_40156:
        /* <DEDUP_REMOVED lines=11> */
.L_x_40160:
[----:B------:R-:W-:Y:S01]  /*1710*/  IMAD.MOV.U32 R10, RZ, RZ, R11 ;  /* 0x000000ffff0a7224 */ /* 0x000fe200078e000b */
[----:B------:R-:W-:Y:S01]  /*1720*/  MOV R53, R52 ;  /* 0x0000003400357202 */ /* 0x000fe20000000f00 */
[----:B------:R-:W-:Y:S02]  /*1730*/  IMAD.MOV.U32 R12, RZ, RZ, R13 ;  /* 0x000000ffff0c7224 */ /* 0x000fe400078e000d */
[----:B------:R-:W-:-:S07]  /*1740*/  IMAD.MOV.U32 R21, RZ, RZ, R20 ;  /* 0x000000ffff157224 */ /* 0x000fce00078e0014 */
.L_x_40161:
[----:B------:R-:W-:Y:S05]  /*1750*/  BSYNC B2 ;  /* 0x0000000000027941 */ /* 0x000fea0003800000 */
.L_x_40159:
        /* <DEDUP_REMOVED lines=11> */
.L_x_40163:
[----:B------:R-:W-:Y:S01]  /*1810*/  IMAD.MOV.U32 R11, RZ, RZ, R10 ;  /* 0x000000ffff0b7224 */ /* 0x000fe200078e000a */
[----:B------:R-:W-:Y:S01]  /*1820*/  MOV R52, R59 ;  /* 0x0000003b00347202 */ /* 0x000fe20000000f00 */
[----:B------:R-:W-:Y:S02]  /*1830*/  IMAD.MOV.U32 R13, RZ, RZ, R12 ;  /* 0x000000ffff0d7224 */ /* 0x000fe400078e000c */
[----:B------:R-:W-:-:S07]  /*1840*/  IMAD.MOV.U32 R20, RZ, RZ, R27 ;  /* 0x000000ffff147224 */ /* 0x000fce00078e001b */
.L_x_40164:
[----:B------:R-:W-:Y:S05]  /*1850*/  BSYNC B2 ;  /* 0x0000000000027941 */ /* 0x000fea0003800000 */
.L_x_40162:
        /* <DEDUP_REMOVED lines=11> */
.L_x_40166:
[----:B------:R-:W-:Y:S01]  /*1910*/  IMAD.MOV.U32 R10, RZ, RZ, R11 ;  /* 0x000000ffff0a7224 */ /* 0x000fe200078e000b */
[----:B------:R-:W-:Y:S01]  /*1920*/  MOV R59, R58 ;  /* 0x0000003a003b7202 */ /* 0x000fe20000000f00 */
[----:B------:R-:W-:Y:S02]  /*1930*/  IMAD.MOV.U32 R12, RZ, RZ, R13 ;  /* 0x000000ffff0c7224 */ /* 0x000fe400078e000d */
[----:B------:R-:W-:-:S07]  /*1940*/  IMAD.MOV.U32 R27, RZ, RZ, R26 ;  /* 0x000000ffff1b7224 */ /* 0x000fce00078e001a */
.L_x_40167:
[----:B------:R-:W-:Y:S05]  /*1950*/  BSYNC B2 ;  /* 0x0000000000027941 */ /* 0x000fea0003800000 */
.L_x_40165:
        /* <DEDUP_REMOVED lines=11> */
.L_x_40169:
[----:B------:R-:W-:Y:S01]  /*1a10*/  IMAD.MOV.U32 R11, RZ, RZ, R10 ;  /* 0x000000ffff0b7224 */ /* 0x000fe200078e000a */
[----:B------:R-:W-:Y:S01]  /*1a20*/  MOV R58, R57 ;  /* 0x00000039003a7202 */ /* 0x000fe20000000f00 */
[----:B------:R-:W-:Y:S02]  /*1a30*/  IMAD.MOV.U32 R13, RZ, RZ, R12 ;  /* 0x000000ffff0d7224 */ /* 0x000fe400078e000c */
[----:B------:R-:W-:-:S07]  /*1a40*/  IMAD.MOV.U32 R26, RZ, RZ, R25 ;  /* 0x000000ffff1a7224 */ /* 0x000fce00078e0019 */
.L_x_40170:
[----:B------:R-:W-:Y:S05]  /*1a50*/  BSYNC B2 ;  /* 0x0000000000027941 */ /* 0x000fea0003800000 */
.L_x_40168:
        /* <DEDUP_REMOVED lines=11> */
.L_x_40172:
[----:B------:R-:W-:Y:S01]  /*1b10*/  IMAD.MOV.U32 R10, RZ, RZ, R11 ;  /* 0x000000ffff0a7224 */ /* 0x000fe200078e000b */
[----:B------:R-:W-:Y:S01]  /*1b20*/  MOV R57, R56 ;  /* 0x0000003800397202 */ /* 0x000fe20000000f00 */
[----:B------:R-:W-:Y:S02]  /*1b30*/  IMAD.MOV.U32 R12, RZ, RZ, R13 ;  /* 0x000000ffff0c7224 */ /* 0x000fe400078e000d */
[----:B------:R-:W-:-:S07]  /*1b40*/  IMAD.MOV.U32 R25, RZ, RZ, R24 ;  /* 0x000000ffff197224 */ /* 0x000fce00078e0018 */
.L_x_40173:
[----:B------:R-:W-:Y:S05]  /*1b50*/  BSYNC B2 ;  /* 0x0000000000027941 */ /* 0x000fea0003800000 */
.L_x_40171:
        /* <DEDUP_REMOVED lines=11> */
.L_x_40175:
[----:B------:R-:W-:Y:S01]  /*1c10*/  IMAD.MOV.U32 R11, RZ, RZ, R10 ;  /* 0x000000ffff0b7224 */ /* 0x000fe200078e000a */
[----:B------:R-:W-:Y:S01]  /*1c20*/  MOV R56, R63 ;  /* 0x0000003f00387202 */ /* 0x000fe20000000f00 */
[----:B------:R-:W-:Y:S02]  /*1c30*/  IMAD.MOV.U32 R13, RZ, RZ, R12 ;  /* 0x000000ffff0d7224 */ /* 0x000fe400078e000c */
[----:B------:R-:W-:-:S07]  /*1c40*/  IMAD.MOV.U32 R24, RZ, RZ, R31 ;  /* 0x000000ffff187224 */ /* 0x000fce00078e001f */
.L_x_40176:
[----:B------:R-:W-:Y:S05]  /*1c50*/  BSYNC B2 ;  /* 0x0000000000027941 */ /* 0x000fea0003800000 */
.L_x_40174:
        /* <DEDUP_REMOVED lines=11> */
.L_x_40178:
[----:B------:R-:W-:Y:S01]  /*1d10*/  IMAD.MOV.U32 R10, RZ, RZ, R11 ;  /* 0x000000ffff0a7224 */ /* 0x000fe200078e000b */
[----:B------:R-:W-:Y:S01]  /*1d20*/  MOV R63, R62 ;  /* 0x0000003e003f7202 */ /* 0x000fe20000000f00 */
[----:B------:R-:W-:Y:S02]  /*1d30*/  IMAD.MOV.U32 R12, RZ, RZ, R13 ;  /* 0x000000ffff0c7224 */ /* 0x000fe400078e000d */
[----:B------:R-:W-:-:S07]  /*1d40*/  IMAD.MOV.U32 R31, RZ, RZ, R30 ;  /* 0x000000ffff1f7224 */ /* 0x000fce00078e001e */
.L_x_40179:
[----:B------:R-:W-:Y:S05]  /*1d50*/  BSYNC B2 ;  /* 0x0000000000027941 */ /* 0x000fea0003800000 */
.L_x_40177:
        /* <DEDUP_REMOVED lines=11> */
.L_x_40181:
[----:B------:R-:W-:Y:S01]  /*1e10*/  IMAD.MOV.U32 R11, RZ, RZ, R10 ;  /* 0x000000ffff0b7224 */ /* 0x000fe200078e000a */
[----:B------:R-:W-:Y:S01]  /*1e20*/  MOV R62, R61 ;  /* 0x0000003d003e7202 */ /* 0x000fe20000000f00 */
[----:B------:R-:W-:Y:S02]  /*1e30*/  IMAD.MOV.U32 R13, RZ, RZ, R12 ;  /* 0x000000ffff0d7224 */ /* 0x000fe400078e000c */
[----:B------:R-:W-:-:S07]  /*1e40*/  IMAD.MOV.U32 R30, RZ, RZ, R29 ;  /* 0x000000ffff1e7224 */ /* 0x000fce00078e001d */
.L_x_40182:
[----:B------:R-:W-:Y:S05]  /*1e50*/  BSYNC B2 ;  /* 0x0000000000027941 */ /* 0x000fea0003800000 */
.L_x_40180:
        /* <DEDUP_REMOVED lines=11> */
.L_x_40184:
[----:B------:R-:W-:Y:S01]  /*1f10*/  IMAD.MOV.U32 R10, RZ, RZ, R11 ;  /* 0x000000ffff0a7224 */ /* 0x000fe200078e000b */
[----:B------:R-:W-:Y:S01]  /*1f20*/  MOV R61, R60 ;  /* 0x0000003c003d7202 */ /* 0x000fe20000000f00 */
[----:B------:R-:W-:Y:S02]  /*1f30*/  IMAD.MOV.U32 R12, RZ, RZ, R13 ;  /* 0x000000ffff0c7224 */ /* 0x000fe400078e000d */
[----:B------:R-:W-:-:S07]  /*1f40*/  IMAD.MOV.U32 R29, RZ, RZ, R28 ;  /* 0x000000ffff1d7224 */ /* 0x000fce00078e001c */
.L_x_40185:
[----:B------:R-:W-:Y:S05]  /*1f50*/  BSYNC B2 ;  /* 0x0000000000027941 */ /* 0x000fea0003800000 */
.L_x_40183:
        /* <DEDUP_REMOVED lines=11> */
.L_x_40187:
[----:B------:R-:W-:Y:S01]  /*2010*/  IMAD.MOV.U32 R11, RZ, RZ, R10 ;  /* 0x000000ffff0b7224 */ /* 0x000fe200078e000a */
[----:B------:R-:W-:Y:S01]  /*2020*/  MOV R60, R67 ;  /* 0x00000043003c7202 */ /* 0x000fe20000000f00 */
[----:B------:R-:W-:Y:S02]  /*2030*/  IMAD.MOV.U32 R13, RZ, RZ, R12 ;  /* 0x000000ffff0d7224 */ /* 0x000fe400078e000c */
[----:B------:R-:W-:-:S07]  /*2040*/  IMAD.MOV.U32 R28, RZ, RZ, R35 ;  /* 0x000000ffff1c7224 */ /* 0x000fce00078e0023 */
.L_x_40188:
[----:B------:R-:W-:Y:S05]  /*2050*/  BSYNC B2 ;  /* 0x0000000000027941 */ /* 0x000fea0003800000 */
.L_x_40186:
        /* <DEDUP_REMOVED lines=11> */
.L_x_40190:
[----:B------:R-:W-:Y:S01]  /*2110*/  IMAD.MOV.U32 R10, RZ, RZ, R11 ;  /* 0x000000ffff0a7224 */ /* 0x000fe200078e000b */
[----:B------:R-:W-:Y:S01]  /*2120*/  MOV R67, R66 ;  /* 0x0000004200437202 */ /* 0x000fe20000000f00 */
[----:B------:R-:W-:Y:S02]  /*2130*/  IMAD.MOV.U32 R12, RZ, RZ, R13 ;  /* 0x000000ffff0c7224 */ /* 0x000fe400078e000d */
[----:B------:R-:W-:-:S07]  /*2140*/  IMAD.MOV.U32 R35, RZ, RZ, R34 ;  /* 0x000000ffff237224 */ /* 0x000fce00078e0022 */
.L_x_40191:
[----:B------:R-:W-:Y:S05]  /*2150*/  BSYNC B2 ;  /* 0x0000000000027941 */ /* 0x000fea0003800000 */
.L_x_40189:
        /* <DEDUP_REMOVED lines=11> */
.L_x_40193:
[----:B------:R-:W-:Y:S01]  /*2210*/  IMAD.MOV.U32 R11, RZ, RZ, R10 ;  /* 0x000000ffff0b7224 */ /* 0x000fe200078e000a */
[----:B------:R-:W-:Y:S01]  /*2220*/  MOV R66, R65 ;  /* 0x0000004100427202 */ /* 0x000fe20000000f00 */
[----:B------:R-:W-:Y:S02]  /*2230*/  IMAD.MOV.U32 R13, RZ, RZ, R12 ;  /* 0x000000ffff0d7224 */ /* 0x000fe400078e000c */
[----:B------:R-:W-:-:S07]  /*2240*/  IMAD.MOV.U32 R34, RZ, RZ, R33 ;  /* 0x000000ffff227224 */ /* 0x000fce00078e0021 */
.L_x_40194:
[----:B------:R-:W-:Y:S05]  /*2250*/  BSYNC B2 ;  /* 0x0000000000027941 */ /* 0x000fea0003800000 */
.L_x_40192:
        /* <DEDUP_REMOVED lines=11> */
.L_x_40196:
[----:B------:R-:W-:Y:S01]  /*2310*/  IMAD.MOV.U32 R10, RZ, RZ, R11 ;  /* 0x000000ffff0a7224 */ /* 0x000fe200078e000b */
[----:B------:R-:W-:Y:S01]  /*2320*/  MOV R65, R64 ;  /* 0x0000004000417202 */ /* 0x000fe20000000f00 */
[----:B------:R-:W-:Y:S02]  /*2330*/  IMAD.MOV.U32 R12, RZ, RZ, R13 ;  /* 0x000000ffff0c7224 */ /* 0x000fe400078e000d */
[----:B------:R-:W-:-:S07]  /*2340*/  IMAD.MOV.U32 R33, RZ, RZ, R32 ;  /* 0x000000ffff217224 */ /* 0x000fce00078e0020 */
.L_x_40197:
[----:B------:R-:W-:Y:S05]  /*2350*/  BSYNC B2 ;  /* 0x0000000000027941 */ /* 0x000fea0003800000 */
.L_x_40195:
        /* <DEDUP_REMOVED lines=11> */
.L_x_40199:
[----:B------:R-:W-:Y:S01]  /*2410*/  IMAD.MOV.U32 R11, RZ, RZ, R10 ;  /* 0x000000ffff0b7224 */ /* 0x000fe200078e000a */
[----:B------:R-:W-:Y:S01]  /*2420*/  MOV R64, R71 ;  /* 0x0000004700407202 */ /* 0x000fe20000000f00 */
[----:B------:R-:W-:Y:S02]  /*2430*/  IMAD.MOV.U32 R13, RZ, RZ, R12 ;  /* 0x000000ffff0d7224 */ /* 0x000fe400078e000c */
[----:B------:R-:W-:-:S07]  /*2440*/  IMAD.MOV.U32 R32, RZ, RZ, R39 ;  /* 0x000000ffff207224 */ /* 0x000fce00078e0027 */
.L_x_40200:
[----:B------:R-:W-:Y:S05]  /*2450*/  BSYNC B2 ;  /* 0x0000000000027941 */ /* 0x000fea0003800000 */
.L_x_40198:
        /* <DEDUP_REMOVED lines=11> */
.L_x_40202:
[----:B------:R-:W-:Y:S01]  /*2510*/  IMAD.MOV.U32 R10, RZ, RZ, R11 ;  /* 0x000000ffff0a7224 */ /* 0x000fe200078e000b */
[----:B------:R-:W-:Y:S01]  /*2520*/  MOV R71, R70 ;  /* 0x0000004600477202 */ /* 0x000fe20000000f00 */
[----:B------:R-:W-:Y:S02]  /*2530*/  IMAD.MOV.U32 R12, RZ, RZ, R13 ;  /* 0x000000ffff0c7224 */ /* 0x000fe400078e000d */
[----:B------:R-:W-:-:S07]  /*2540*/  IMAD.MOV.U32 R39, RZ, RZ, R38 ;  /* 0x000000ffff277224 */ /* 0x000fce00078e0026 */
.L_x_40203:
[----:B------:R-:W-:Y:S05]  /*2550*/  BSYNC B2 ;  /* 0x0000000000027941 */ /* 0x000fea0003800000 */
.L_x_40201:
        /* <DEDUP_REMOVED lines=11> */
.L_x_40205:
[----:B------:R-:W-:Y:S01]  /*2610*/  IMAD.MOV.U32 R11, RZ, RZ, R10 ;  /* 0x000000ffff0b7224 */ /* 0x000fe200078e000a */
[----:B------:R-:W-:Y:S01]  /*2620*/  MOV R70, R69 ;  /* 0x0000004500467202 */ /* 0x000fe20000000f00 */
[----:B------:R-:W-:Y:S02]  /*2630*/  IMAD.MOV.U32 R13, RZ, RZ, R12 ;  /* 0x000000ffff0d7224 */ /* 0x000fe400078e000c */
[----:B------:R-:W-:-:S07]  /*2640*/  IMAD.MOV.U32 R38, RZ, RZ, R37 ;  /* 0x000000ffff267224 */ /* 0x000fce00078e0025 */
.L_x_40206:
[----:B------:R-:W-:Y:S05]  /*2650*/  BSYNC B2 ;  /* 0x0000000000027941 */ /* 0x000fea0003800000 */
.L_x_40204:
        /* <DEDUP_REMOVED lines=11> */
.L_x_40208:
[----:B------:R-:W-:Y:S01]  /*2710*/  IMAD.MOV.U32 R10, RZ, RZ, R11 ;  /* 0x000000ffff0a7224 */ /* 0x000fe200078e000b */
[----:B------:R-:W-:Y:S01]  /*2720*/  MOV R69, R68 ;  /* 0x0000004400457202 */ /* 0x000fe20000000f00 */
[----:B------:R-:W-:Y:S02]  /*2730*/  IMAD.MOV.U32 R12, RZ, RZ, R13 ;  /* 0x000000ffff0c7224 */ /* 0x000fe400078e000d */
[----:B------:R-:W-:-:S07]  /*2740*/  IMAD.MOV.U32 R37, RZ, RZ, R36 ;  /* 0x000000ffff257224 */ /* 0x000fce00078e0024 */
.L_x_40209:
[----:B------:R-:W-:Y:S05]  /*2750*/  BSYNC B2 ;  /* 0x0000000000027941 */ /* 0x000fea0003800000 */
.L_x_40207:
        /* <DEDUP_REMOVED lines=11> */
.L_x_40211:
[----:B------:R-:W-:Y:S01]  /*2810*/  IMAD.MOV.U32 R11, RZ, RZ, R10 ;  /* 0x000000ffff0b7224 */ /* 0x000fe200078e000a */
[----:B------:R-:W-:Y:S01]  /*2820*/  MOV R68, R75 ;  /* 0x0000004b00447202 */ /* 0x000fe20000000f00 */
[----:B------:R-:W-:Y:S02]  /*2830*/  IMAD.MOV.U32 R13, RZ, RZ, R12 ;  /* 0x000000ffff0d7224 */ /* 0x000fe400078e000c */
[----:B------:R-:W-:-:S07]  /*2840*/  IMAD.MOV.U32 R36, RZ, RZ, R43 ;  /* 0x000000ffff247224 */ /* 0x000fce00078e002b */
.L_x_40212:
[----:B------:R-:W-:Y:S05]  /*2850*/  BSYNC B2 ;  /* 0x0000000000027941 */ /* 0x000fea0003800000 */
.L_x_40210:
        /* <DEDUP_REMOVED lines=11> */
.L_x_40214:
[----:B------:R-:W-:Y:S01]  /*2910*/  IMAD.MOV.U32 R10, RZ, RZ, R11 ;  /* 0x000000ffff0a7224 */ /* 0x000fe200078e000b */
[----:B------:R-:W-:Y:S01]  /*2920*/  MOV R75, R74 ;  /* 0x0000004a004b7202 */ /* 0x000fe20000000f00 */
[----:B------:R-:W-:Y:S02]  /*2930*/  IMAD.MOV.U32 R12, RZ, RZ, R13 ;  /* 0x000000ffff0c7224 */ /* 0x000fe400078e000d */
[----:B------:R-:W-:-:S07]  /*2940*/  IMAD.MOV.U32 R43, RZ, RZ, R42 ;  /* 0x000000ffff2b7224 */ /* 0x000fce00078e002a */
.L_x_40215:
[----:B------:R-:W-:Y:S05]  /*2950*/  BSYNC B2 ;  /* 0x0000000000027941 */ /* 0x000fea0003800000 */
.L_x_40213:
        /* <DEDUP_REMOVED lines=11> */
.L_x_40217:
[----:B------:R-:W-:Y:S01]  /*2a10*/  IMAD.MOV.U32 R11, RZ, RZ, R10 ;  /* 0x000000ffff0b7224 */ /* 0x000fe200078e000a */
[----:B------:R-:W-:Y:S01]  /*2a20*/  MOV R74, R73 ;  /* 0x00000049004a7202 */ /* 0x000fe20000000f00 */
[----:B------:R-:W-:Y:S02]  /*2a30*/  IMAD.MOV.U32 R13, RZ, RZ, R12 ;  /* 0x000000ffff0d7224 */ /* 0x000fe400078e000c */
[----:B------:R-:W-:-:S07]  /*2a40*/  IMAD.MOV.U32 R42, RZ, RZ, R41 ;  /* 0x000000ffff2a7224 */ /* 0x000fce00078e0029 */
.L_x_40218:
[----:B------:R-:W-:Y:S05]  /*2a50*/  BSYNC B2 ;  /* 0x0000000000027941 */ /* 0x000fea0003800000 */
.L_x_40216:
        /* <DEDUP_REMOVED lines=11> */
.L_x_40220:
[----:B------:R-:W-:Y:S01]  /*2b10*/  IMAD.MOV.U32 R10, RZ, RZ, R11 ;  /* 0x000000ffff0a7224 */ /* 0x000fe200078e000b */
[----:B------:R-:W-:Y:S01]  /*2b20*/  MOV R73, R72 ;  /* 0x0000004800497202 */ /* 0x000fe20000000f00 */
[----:B------:R-:W-:Y:S02]  /*2b30*/  IMAD.MOV.U32 R12, RZ, RZ, R13 ;  /* 0x000000ffff0c7224 */ /* 0x000fe400078e000d */
[----:B------:R-:W-:-:S07]  /*2b40*/  IMAD.MOV.U32 R41, RZ, RZ, R40 ;  /* 0x000000ffff297224 */ /* 0x000fce00078e0028 */
.L_x_40221:
[----:B------:R-:W-:Y:S05]  /*2b50*/  BSYNC B2 ;  /* 0x0000000000027941 */ /* 0x000fea0003800000 */
.L_x_40219:
        /* <DEDUP_REMOVED lines=11> */
.L_x_40223:
[----:B------:R-:W-:Y:S01]  /*2c10*/  IMAD.MOV.U32 R11, RZ, RZ, R10 ;  /* 0x000000ffff0b7224 */ /* 0x000fe200078e000a */
[----:B------:R-:W-:Y:S01]  /*2c20*/  MOV R72, R87 ;  /* 0x0000005700487202 */ /* 0x000fe20000000f00 */
[----:B------:R-:W-:Y:S02]  /*2c30*/  IMAD.MOV.U32 R13, RZ, RZ, R12 ;  /* 0x000000ffff0d7224 */ /* 0x000fe400078e000c */
[----:B------:R-:W-:-:S07]  /*2c40*/  IMAD.MOV.U32 R40, RZ, RZ, R47 ;  /* 0x000000ffff287224 */ /* 0x000fce00078e002f */
.L_x_40224:
[----:B------:R-:W-:Y:S05]  /*2c50*/  BSYNC B2 ;  /* 0x0000000000027941 */ /* 0x000fea0003800000 */
.L_x_40222:
        /* <DEDUP_REMOVED lines=11> */
.L_x_40226:
[----:B------:R-:W-:Y:S01]  /*2d10*/  IMAD.MOV.U32 R10, RZ, RZ, R11 ;  /* 0x000000ffff0a7224 */ /* 0x000fe200078e000b */
[----:B------:R-:W-:Y:S01]  /*2d20*/  MOV R47, R46 ;  /* 0x0000002e002f7202 */ /* 0x000fe20000000f00 */
[----:B------:R-:W-:Y:S02]  /*2d30*/  IMAD.MOV.U32 R15, RZ, RZ, R13 ;  /* 0x000000ffff0f7224 */ /* 0x000fe400078e000d */
[----:B------:R-:W-:-:S07]  /*2d40*/  IMAD.MOV.U32 R87, RZ, RZ, R86 ;  /* 0x000000ffff577224 */ /* 0x000fce00078e0056 */
.L_x_40227:
[----:B------:R-:W-:Y:S05]  /*2d50*/  BSYNC B2 ;  /* 0x0000000000027941 */ /* 0x000fea0003800000 */
.L_x_40225:
        /* <DEDUP_REMOVED lines=9> */
.L_x_40229:
[----:B------:R-:W-:Y:S01]  /*2df0*/  IMAD.MOV.U32 R86, RZ, RZ, R2 ;  /* 0x000000ffff567224 */ /* 0x000fe200078e0002 */
[----:B------:R-:W-:Y:S01]  /*2e00*/  MOV R46, R45 ;  /* 0x0000002d002e7202 */ /* 0x000fe20000000f00 */
[----:B------:R-:W-:Y:S02]  /*2e10*/  IMAD.MOV.U32 R2, RZ, RZ, R15 ;  /* 0x000000ffff027224 */ /* 0x000fe400078e000f */
[----:B------:R-:W-:-:S07]  /*2e20*/  IMAD.MOV.U32 R45, RZ, RZ, R10 ;  /* 0x000000ffff2d7224 */ /* 0x000fce00078e000a */
.L_x_40230:
[----:B------:R-:W-:Y:S05]  /*2e30*/  BSYNC B2 ;  /* 0x0000000000027941 */ /* 0x000fea0003800000 */
.L_x_40228:
[----:B------:R-:W-:Y:S01]  /*2e40*/  VIADD R3, R3, 0x20 ;  /* 0x0000002003037836 */ /* 0x000fe20000000000 */
[----:B------:R-:W-:-:S04]  /*2e50*/  IADD3 R8, P1, R8, 0x80, RZ ;  /* 0x0000008008087810 */ /* 0x000fc80007f3e0ff */
[----:B------:R-:W-:Y:S02]  /*2e60*/  ISETP.GE.AND P0, PT, R3, UR10, PT ;  /* 0x0000000a03007c0c */ /* 0x000fe4000bf06270 */
[----:B------:R-:W-:-:S11]  /*2e70*/  IADD3.X R7, RZ, R7, RZ, P1, !PT ;  /* 0x00000007ff077210 */ /* 0x000fd60000ffe4ff */
[----:B------:R-:W-:Y:S05]  /*2e80*/  @!P0 BRA `(.L_x_40231) ;  /* 0xffffffdc00a08947 */ /* 0x000fea000383ffff */
[----:B------:R-:W-:Y:S05]  /*2e90*/  BSYNC B0 ;  /* 0x0000000000007941 */ /* 0x000fea0003800000 */
.L_x_40134:
[----:B------:R-:W-:Y:S05]  /*2ea0*/  BRA `(.L_x_40132) ;  /* 0x0000002400687947 */ /* 0x000fea0003800000 */
.L_x_40133:
        /* <DEDUP_REMOVED lines=50> */
[----:B-1----:R-:W-:-:S02]  /*31d0*/  IMAD.MOV R13, RZ, RZ, -R11 ;  /* 0x000000ffff0d7224 */ /* 0x002fc400078e0a0b */
[----:B------:R-:W-:Y:S02]  /*31e0*/  IMAD.MOV.U32 R41, RZ, RZ, -0x800001 ;  /* 0xff7fffffff297424 */ /* 0x000fe400078e00ff */
[----:B------:R-:W-:Y:S02]  /*31f0*/  IMAD R13, R13, R8, RZ ;  /* 0x000000080d0d7224 */ /* 0x000fe400078e02ff */
[----:B------:R-:W-:Y:S02]  /*3200*/  IMAD.MOV.U32 R47, RZ, RZ, -0x800001 ;  /* 0xff7fffffff2f7424 */ /* 0x000fe400078e00ff */
        /* <DEDUP_REMOVED lines=24> */
.L_x_40328:
[----:B------:R-:W2:Y:S01]  /*3390*/  LDG.E.CONSTANT R12, desc[UR6][R6.64] ;  /* 0x00000006060c7981 */ /* 0x000ea2000c1e9900 */
[----:B------:R-:W0:Y:S01]  /*33a0*/  LDC R13, c[0x0][0x2d4] ;  /* 0x0000b500ff0d7b82 */ /* 0x000e220000000800 */
[----:B------:R-:W-:Y:S01]  /*33b0*/  IABS R14, R3 ;  /* 0x00000003000e7213 */ /* 0x000fe20000000000 */
[----:B------:R-:W-:Y:S01]  /*33c0*/  BSSY B0, `(.L_x_40232) ;  /* 0x0000017000007945 */ /* 0x000fe20003800000 */
[----:B------:R-:W-:-:S03]  /*33d0*/  ISETP.GE.AND P1, PT, R3, RZ, PT ;  /* 0x000000ff0300720c */ /* 0x000fc60003f26270 */
[----:B------:R-:W-:-:S05]  /*33e0*/  IMAD.HI.U32 R10, R9, R14, RZ ;  /* 0x0000000e090a7227 */ /* 0x000fca00078e00ff */
[----:B------:R-:W-:Y:S02]  /*33f0*/  IADD3 R11, -R10, RZ, RZ ;  /* 0x000000ff0a0b7210 */ /* 0x000fe40007ffe1ff */
        /* <DEDUP_REMOVED lines=17> */
.L_x_40233:
[----:B------:R-:W-:Y:S01]  /*3510*/  MOV R5, R12 ;  /* 0x0000000c00057202 */ /* 0x000fe20000000f00 */
[----:B------:R-:W-:-:S07]  /*3520*/  IMAD.MOV.U32 R44, RZ, RZ, R3 ;  /* 0x000000ffff2c7224 */ /* 0x000fce00078e0003 */
.L_x_40234:
[----:B------:R-:W-:Y:S05]  /*3530*/  BSYNC B0 ;  /* 0x0000000000007941 */ /* 0x000fea0003800000 */
.L_x_40232:
        /* <DEDUP_REMOVED lines=9> */
.L_x_40236:
[----:B------:R-:W-:Y:S01]  /*35d0*/  MOV R11, R5 ;  /* 0x00000005000b7202 */ /* 0x000fe20000000f00 */
[----:B------:R-:W-:Y:S02]  /*35e0*/  IMAD.MOV.U32 R13, RZ, RZ, R44 ;  /* 0x000000ffff0d7224 */ /* 0x000fe400078e002c */
[----:B------:R-:W-:Y:S02]  /*35f0*/  IMAD.MOV.U32 R5, RZ, RZ, R19 ;  /* 0x000000ffff057224 */ /* 0x000fe400078e0013 */
[----:B------:R-:W-:-:S07]  /*3600*/  IMAD.MOV.U32 R44, RZ, RZ, R51 ;  /* 0x000000ffff2c7224 */ /* 0x000fce00078e0033 */
.L_x_40237:
[----:B------:R-:W-:Y:S05]  /*3610*/  BSYNC B0 ;  /* 0x0000000000007941 */ /* 0x000fea0003800000 */
.L_x_40235:
        /* <DEDUP_REMOVED lines=11> */
.L_x_40239:
[----:B------:R-:W-:Y:S01]  /*36d0*/  MOV R10, R11 ;  /* 0x0000000b000a7202 */ /* 0x000fe20000000f00 */
[----:B------:R-:W-:Y:S02]  /*36e0*/  IMAD.MOV.U32 R12, RZ, RZ, R13 ;  /* 0x000000ffff0c7224 */ /* 0x000fe400078e000d */
[----:B------:R-:W-:Y:S02]  /*36f0*/  IMAD.MOV.U32 R19, RZ, RZ, R18 ;  /* 0x000000ffff137224 */ /* 0x000fe400078e0012 */
[----:B------:R-:W-:-:S07]  /*3700*/  IMAD.MOV.U32 R51, RZ, RZ, R50 ;  /* 0x000000ffff337224 */ /* 0x000fce00078e0032 */
.L_x_40240:
[----:B------:R-:W-:Y:S05]  /*3710*/  BSYNC B0 ;  /* 0x0000000000007941 */ /* 0x000fea0003800000 */
.L_x_40238:
        /* <DEDUP_REMOVED lines=11> */
.L_x_40242:
[----:B------:R-:W-:Y:S01]  /*37d0*/  MOV R11, R10 ;  /* 0x0000000a000b7202 */ /* 0x000fe20000000f00 */
[----:B------:R-:W-:Y:S02]  /*37e0*/  IMAD.MOV.U32 R13, RZ, RZ, R12 ;  /* 0x000000ffff0d7224 */ /* 0x000fe400078e000c */
[----:B------:R-:W-:Y:S02]  /*37f0*/  IMAD.MOV.U32 R18, RZ, RZ, R17 ;  /* 0x000000ffff127224 */ /* 0x000fe400078e0011 */
[----:B------:R-:W-:-:S07]  /*3800*/  IMAD.MOV.U32 R50, RZ, RZ, R49 ;  /* 0x000000ffff327224 */ /* 0x000fce00078e0031 */
.L_x_40243:
[----:B------:R-:W-:Y:S05]  /*3810*/  BSYNC B0 ;  /* 0x0000000000007941 */ /* 0x000fea0003800000 */
.L_x_40241:
        /* <DEDUP_REMOVED lines=11> */
.L_x_40245:
[----:B------:R-:W-:Y:S01]  /*38d0*/  MOV R10, R11 ;  /* 0x0000000b000a7202 */ /* 0x000fe20000000f00 */
[----:B------:R-:W-:Y:S02]  /*38e0*/  IMAD.MOV.U32 R12, RZ, RZ, R13 ;  /* 0x000000ffff0c7224 */ /* 0x000fe400078e000d */
[----:B------:R-:W-:Y:S02]  /*38f0*/  IMAD.MOV.U32 R17, RZ, RZ, R16 ;  /* 0x000000ffff117224 */ /* 0x000fe400078e0010 */
[----:B------:R-:W-:-:S07]  /*3900*/  IMAD.MOV.U32 R49, RZ, RZ, R48 ;  /* 0x000000ffff317224 */ /* 0x000fce00078e0030 */
.L_x_40246:
[----:B------:R-:W-:Y:S05]  /*3910*/  BSYNC B0 ;  /* 0x0000000000007941 */ /* 0x000fea0003800000 */
.L_x_40244:
        /* <DEDUP_REMOVED lines=11> */
.L_x_40248:
[----:B------:R-:W-:Y:S01]  /*39d0*/  MOV R11, R10 ;  /* 0x0000000a000b7202 */ /* 0x000fe20000000f00 */
[----:B------:R-:W-:Y:S02]  /*39e0*/  IMAD.MOV.U32 R13, RZ, RZ, R12 ;  /* 0x000000ffff0d7224 */ /* 0x000fe400078e000c */
[----:B------:R-:W-:Y:S02]  /*39f0*/  IMAD.MOV.U32 R16, RZ, RZ, R23 ;  /* 0x000000ffff107224 */ /* 0x000fe400078e0017 */
[----:B------:R-:W-:-:S07]  /*3a00*/  IMAD.MOV.U32 R48, RZ, RZ, R55 ;  /* 0x000000ffff307224 */ /* 0x000fce00078e0037 */
.L_x_40249:
[----:B------:R-:W-:Y:S05]  /*3a10*/  BSYNC B0 ;  /* 0x0000000000007941 */ /* 0x000fea0003800000 */
.L_x_40247:
        /* <DEDUP_REMOVED lines=11> */
.L_x_40251:
[----:B------:R-:W-:Y:S01]  /*3ad0*/  MOV R10, R11 ;  /* 0x0000000b000a7202 */ /* 0x000fe20000000f00 */
[----:B------:R-:W-:Y:S02]  /*3ae0*/  IMAD.MOV.U32 R12, RZ, RZ, R13 ;  /* 0x000000ffff0c7224 */ /* 0x000fe400078e000d */
[----:B------:R-:W-:Y:S02]  /*3af0*/  IMAD.MOV.U32 R23, RZ, RZ, R22 ;  /* 0x000000ffff177224 */ /* 0x000fe400078e0016 */
[----:B------:R-:W-:-:S07]  /*3b00*/  IMAD.MOV.U32 R55, RZ, RZ, R54 ;  /* 0x000000ffff377224 */ /* 0x000fce00078e0036 */
.L_x_40252:
[----:B------:R-:W-:Y:S05]  /*3b10*/  BSYNC B0 ;  /* 0x0000000000007941 */ /* 0x000fea0003800000 */
.L_x_40250:
        /* <DEDUP_REMOVED lines=11> */
.L_x_40254:
[----:B------:R-:W-:Y:S01]  /*3bd0*/  MOV R11, R10 ;  /* 0x0000000a000b7202 */ /* 0x000fe20000000f00 */
[----:B------:R-:W-:Y:S02]  /*3be0*/  IMAD.MOV.U32 R13, RZ, RZ, R12 ;  /* 0x000000ffff0d7224 */ /* 0x000fe400078e000c */
[----:B------:R-:W-:Y:S02]  /*3bf0*/  IMAD.MOV.U32 R22, RZ, RZ, R21 ;  /* 0x000000ffff167224 */ /* 0x000fe400078e0015 */
[----:B------:R-:W-:-:S07]  /*3c00*/  IMAD.MOV.U32 R54, RZ, RZ, R53 ;  /* 0x000000ffff367224 */ /* 0x000fce00078e0035 */
.L_x_40255:
[----:B------:R-:W-:Y:S05]  /*3c10*/  BSYNC B0 ;  /* 0x0000000000007941 */ /* 0x000fea0003800000 */
.L_x_40253:
        /* <DEDUP_REMOVED lines=11> */
.L_x_40257:
[----:B------:R-:W-:Y:S01]  /*3cd0*/  MOV R10, R11 ;  /* 0x0000000b000a7202 */ /* 0x000fe20000000f00 */
[----:B------:R-:W-:Y:S02]  /*3ce0*/  IMAD.MOV.U32 R12, RZ, RZ, R13 ;  /* 0x000000ffff0c7224 */ /* 0x000fe400078e000d */
[----:B------:R-:W-:Y:S02]  /*3cf0*/  IMAD.MOV.U32 R21, RZ, RZ, R20 ;  /* 0x000000ffff157224 */ /* 0x000fe400078e0014 */
[----:B------:R-:W-:-:S07]  /*3d00*/  IMAD.MOV.U32 R53, RZ, RZ, R52 ;  /* 0x000000ffff357224 */ /* 0x000fce00078e0034 */
.L_x_40258:
[----:B------:R-:W-:Y:S05]  /*3d10*/  BSYNC B0 ;  /* 0x0000000000007941 */ /* 0x000fea0003800000 */
.L_x_40256:
        /* <DEDUP_REMOVED lines=11> */
.L_x_40260:
[----:B------:R-:W-:Y:S01]  /*3dd0*/  MOV R11, R10 ;  /* 0x0000000a000b7202 */ /* 0x000fe20000000f00 */
[----:B------:R-:W-:Y:S02]  /*3de0*/  IMAD.MOV.U32 R13, RZ, RZ, R12 ;  /* 0x000000ffff0d7224 */ /* 0x000fe400078e000c */
[----:B------:R-:W-:Y:S02]  /*3df0*/  IMAD.MOV.U32 R20, RZ, RZ, R27 ;  /* 0x000000ffff147224 */ /* 0x000fe400078e001b */
[----:B------:R-:W-:-:S07]  /*3e00*/  IMAD.MOV.U32 R52, RZ, RZ, R59 ;  /* 0x000000ffff347224 */ /* 0x000fce00078e003b */
.L_x_40261:
[----:B------:R-:W-:Y:S05]  /*3e10*/  BSYNC B0 ;  /* 0x0000000000007941 */ /* 0x000fea0003800000 */
.L_x_40259:
        /* <DEDUP_REMOVED lines=11> */
.L_x_40263:
[----:B------:R-:W-:Y:S01]  /*3ed0*/  MOV R10, R11 ;  /* 0x0000000b000a7202 */ /* 0x000fe20000000f00 */
[----:B------:R-:W-:Y:S02]  /*3ee0*/  IMAD.MOV.U32 R12, RZ, RZ, R13 ;  /* 0x000000ffff0c7224 */ /* 0x000fe400078e000d */
[----:B------:R-:W-:Y:S02]  /*3ef0*/  IMAD.MOV.U32 R27, RZ, RZ, R26 ;  /* 0x000000ffff1b7224 */ /* 0x000fe400078e001a */
[----:B------:R-:W-:-:S07]  /*3f00*/  IMAD.MOV.U32 R59, RZ, RZ, R58 ;  /* 0x000000ffff3b7224 */ /* 0x000fce00078e003a */
.L_x_40264:
[----:B------:R-:W-:Y:S05]  /*3f10*/  BSYNC B0 ;  /* 0x0000000000007941 */ /* 0x000fea0003800000 */
.L_x_40262:
        /* <DEDUP_REMOVED lines=11> */
.L_x_40266:
[----:B------:R-:W-:Y:S01]  /*3fd0*/  MOV R11, R10 ;  /* 0x0000000a000b7202 */ /* 0x000fe20000000f00 */
[----:B------:R-:W-:Y:S02]  /*3fe0*/  IMAD.MOV.U32 R13, RZ, RZ, R12 ;  /* 0x000000ffff0d7224 */ /* 0x000fe400078e000c */
[----:B------:R-:W-:Y:S02]  /*3ff0*/  IMAD.MOV.U32 R26, RZ, RZ, R25 ;  /* 0x000000ffff1a7224 */ /* 0x000fe400078e0019 */
[----:B------:R-:W-:-:S07]  /*4000*/  IMAD.MOV.U32 R58, RZ, RZ, R57 ;  /* 0x000000ffff3a7224 */ /* 0x000fce00078e0039 */
.L_x_40267:
[----:B------:R-:W-:Y:S05]  /*4010*/  BSYNC B0 ;  /* 0x0000000000007941 */ /* 0x000fea0003800000 */
.L_x_40265:
        /* <DEDUP_REMOVED lines=11> */
.L_x_40269:
[----:B------:R-:W-:Y:S01]  /*40d0*/  MOV R10, R11 ;  /* 0x0000000b000a7202 */ /* 0x000fe20000000f00 */
[----:B------:R-:W-:Y:S02]  /*40e0*/  IMAD.MOV.U32 R12, RZ, RZ, R13 ;  /* 0x000000ffff0c7224 */ /* 0x000fe400078e000d */
[----:B------:R-:W-:Y:S02]  /*40f0*/  IMAD.MOV.U32 R25, RZ, RZ, R24 ;  /* 0x000000ffff197224 */ /* 0x000fe400078e0018 */
[----:B------:R-:W-:-:S07]  /*4100*/  IMAD.MOV.U32 R57, RZ, RZ, R56 ;  /* 0x000000ffff397224 */ /* 0x000fce00078e0038 */
.L_x_40270:
[----:B------:R-:W-:Y:S05]  /*4110*/  BSYNC B0 ;  /* 0x0000000000007941 */ /* 0x000fea0003800000 */
.L_x_40268:
        /* <DEDUP_REMOVED lines=11> */
.L_x_40272:
[----:B------:R-:W-:Y:S01]  /*41d0*/  MOV R11, R10 ;  /* 0x0000000a000b7202 */ /* 0x000fe20000000f00 */
[----:B------:R-:W-:Y:S02]  /*41e0*/  IMAD.MOV.U32 R13, RZ, RZ, R12 ;  /* 0x000000ffff0d7224 */ /* 0x000fe400078e000c */
[----:B------:R-:W-:Y:S02]  /*41f0*/  IMAD.MOV.U32 R24, RZ, RZ, R31 ;  /* 0x000000ffff187224 */ /* 0x000fe400078e001f */
[----:B------:R-:W-:-:S07]  /*4200*/  IMAD.MOV.U32 R56, RZ, RZ, R63 ;  /* 0x000000ffff387224 */ /* 0x000fce00078e003f */
.L_x_40273:
[----:B------:R-:W-:Y:S05]  /*4210*/  BSYNC B0 ;  /* 0x0000000000007941 */ /* 0x000fea0003800000 */
.L_x_40271:
        /* <DEDUP_REMOVED lines=11> */
.L_x_40275:
[----:B------:R-:W-:Y:S01]  /*42d0*/  MOV R10, R11 ;  /* 0x0000000b000a7202 */ /* 0x000fe20000000f00 */
[----:B------:R-:W-:Y:S02]  /*42e0*/  IMAD.MOV.U32 R12, RZ, RZ, R13 ;  /* 0x000000ffff0c7224 */ /* 0x000fe400078e000d */
[----:B------:R-:W-:Y:S02]  /*42f0*/  IMAD.MOV.U32 R31, RZ, RZ, R30 ;  /* 0x000000ffff1f7224 */ /* 0x000fe400078e001e */
[----:B------:R-:W-:-:S07]  /*4300*/  IMAD.MOV.U32 R63, RZ, RZ, R62 ;  /* 0x000000ffff3f7224 */ /* 0x000fce00078e003e */
.L_x_40276:
[----:B------:R-:W-:Y:S05]  /*4310*/  BSYNC B0 ;  /* 0x0000000000007941 */ /* 0x000fea0003800000 */
.L_x_40274:
        /* <DEDUP_REMOVED lines=11> */
.L_x_40278:
[----:B------:R-:W-:Y:S01]  /*43d0*/  MOV R11, R10 ;  /* 0x0000000a000b7202 */ /* 0x000fe20000000f00 */
[----:B------:R-:W-:Y:S02]  /*43e0*/  IMAD.MOV.U32 R13, RZ, RZ, R12 ;  /* 0x000000ffff0d7224 */ /* 0x000fe400078e000c */
[----:B------:R-:W-:Y:S02]  /*43f0*/  IMAD.MOV.U32 R30, RZ, RZ, R29 ;  /* 0x000000ffff1e7224 */ /* 0x000fe400078e001d */
[----:B------:R-:W-:-:S07]  /*4400*/  IMAD.MOV.U32 R62, RZ, RZ, R61 ;  /* 0x000000ffff3e7224 */ /* 0x000fce00078e003d */
.L_x_40279:
[----:B------:R-:W-:Y:S05]  /*4410*/  BSYNC B0 ;  /* 0x0000000000007941 */ /* 0x000fea0003800000 */
.L_x_40277:
        /* <DEDUP_REMOVED lines=11> */
.L_x_40281:
[----:B------:R-:W-:Y:S01]  /*44d0*/  MOV R10, R11 ;  /* 0x0000000b000a7202 */ /* 0x000fe20000000f00 */
[----:B------:R-:W-:Y:S02]  /*44e0*/  IMAD.MOV.U32 R12, RZ, RZ, R13 ;  /* 0x000000ffff0c7224 */ /* 0x000fe400078e000d */
[----:B------:R-:W-:Y:S02]  /*44f0*/  IMAD.MOV.U32 R29, RZ, RZ, R28 ;  /* 0x000000ffff1d7224 */ /* 0x000fe400078e001c */
[----:B------:R-:W-:-:S07]  /*4500*/  IMAD.MOV.U32 R61, RZ, RZ, R60 ;  /* 0x000000ffff3d7224 */ /* 0x000fce00078e003c */
.L_x_40282:
[----:B------:R-:W-:Y:S05]  /*4510*/  BSYNC B0 ;  /* 0x0000000000007941 */ /* 0x000fea0003800000 */
.L_x_40280:
        /* <DEDUP_REMOVED lines=11> */
.L_x_40284:
[----:B------:R-:W-:Y:S01]  /*45d0*/  MOV R11, R10 ;  /* 0x0000000a000b7202 */ /* 0x000fe20000000f00 */
[----:B------:R-:W-:Y:S02]  /*45e0*/  IMAD.MOV.U32 R13, RZ, RZ, R12 ;  /* 0x000000ffff0d7224 */ /* 0x000fe400078e000c */
[----:B------:R-:W-:Y:S02]  /*45f0*/  IMAD.MOV.U32 R28, RZ, RZ, R35 ;  /* 0x000000ffff1c7224 */ /* 0x000fe400078e0023 */
[----:B------:R-:W-:-:S07]  /*4600*/  IMAD.MOV.U32 R60, RZ, RZ, R67 ;  /* 0x000000ffff3c7224 */ /* 0x000fce00078e0043 */
.L_x_40285:
[----:B------:R-:W-:Y:S05]  /*4610*/  BSYNC B0 ;  /* 0x0000000000007941 */ /* 0x000fea0003800000 */
.L_x_40283:
        /* <DEDUP_REMOVED lines=11> */
.L_x_40287:
[----:B------:R-:W-:Y:S01]  /*46d0*/  MOV R10, R11 ;  /* 0x0000000b000a7202 */ /* 0x000fe20000000f00 */
[----:B------:R-:W-:Y:S02]  /*46e0*/  IMAD.MOV.U32 R12, RZ, RZ, R13 ;  /* 0x000000ffff0c7224 */ /* 0x000fe400078e000d */
[----:B------:R-:W-:Y:S02]  /*46f0*/  IMAD.MOV.U32 R35, RZ, RZ, R34 ;  /* 0x000000ffff237224 */ /* 0x000fe400078e0022 */
[----:B------:R-:W-:-:S07]  /*4700*/  IMAD.MOV.U32 R67, RZ, RZ, R66 ;  /* 0x000000ffff437224 */ /* 0x000fce00078e0042 */
.L_x_40288:
[----:B------:R-:W-:Y:S05]  /*4710*/  BSYNC B0 ;  /* 0x0000000000007941 */ /* 0x000fea0003800000 */
.L_x_40286:
        /* <DEDUP_REMOVED lines=11> */
.L_x_40290:
[----:B------:R-:W-:Y:S01]  /*47d0*/  MOV R11, R10 ;  /* 0x0000000a000b7202 */ /* 0x000fe20000000f00 */
[----:B------:R-:W-:Y:S02]  /*47e0*/  IMAD.MOV.U32 R13, RZ, RZ, R12 ;  /* 0x000000ffff0d7224 */ /* 0x000fe400078e000c */
[----:B------:R-:W-:Y:S02]  /*47f0*/  IMAD.MOV.U32 R34, RZ, RZ, R33 ;  /* 0x000000ffff227224 */ /* 0x000fe400078e0021 */
[----:B------:R-:W-:-:S07]  /*4800*/  IMAD.MOV.U32 R66, RZ, RZ, R65 ;  /* 0x000000ffff427224 */ /* 0x000fce00078e0041 */
.L_x_40291:
[----:B------:R-:W-:Y:S05]  /*4810*/  BSYNC B0 ;  /* 0x0000000000007941 */ /* 0x000fea0003800000 */
.L_x_40289:
        /* <DEDUP_REMOVED lines=11> */
.L_x_40293:
[----:B------:R-:W-:Y:S01]  /*48d0*/  MOV R10, R11 ;  /* 0x0000000b000a7202 */ /* 0x000fe20000000f00 */
[----:B------:R-:W-:Y:S02]  /*48e0*/  IMAD.MOV.U32 R12, RZ, RZ, R13 ;  /* 0x000000ffff0c7224 */ /* 0x000fe400078e000d */
[----:B------:R-:W-:Y:S02]  /*48f0*/  IMAD.MOV.U32 R33, RZ, RZ, R32 ;  /* 0x000000ffff217224 */ /* 0x000fe400078e0020 */
[----:B------:R-:W-:-:S07]  /*4900*/  IMAD.MOV.U32 R65, RZ, RZ, R64 ;  /* 0x000000ffff417224 */ /* 0x000fce00078e0040 */
.L_x_40294:
[----:B------:R-:W-:Y:S05]  /*4910*/  BSYNC B0 ;  /* 0x0000000000007941 */ /* 0x000fea0003800000 */
.L_x_40292:
        /* <DEDUP_REMOVED lines=11> */
.L_x_40296:
[----:B------:R-:W-:Y:S01]  /*49d0*/  MOV R11, R10 ;  /* 0x0000000a000b7202 */ /* 0x000fe20000000f00 */
[----:B------:R-:W-:Y:S02]  /*49e0*/  IMAD.MOV.U32 R13, RZ, RZ, R12 ;  /* 0x000000ffff0d7224 */ /* 0x000fe400078e000c */
[----:B------:R-:W-:Y:S02]  /*49f0*/  IMAD.MOV.U32 R32, RZ, RZ, R39 ;  /* 0x000000ffff207224 */ /* 0x000fe400078e0027 */
[----:B------:R-:W-:-:S07]  /*4a00*/  IMAD.MOV.U32 R64, RZ, RZ, R71 ;  /* 0x000000ffff407224 */ /* 0x000fce00078e0047 */
.L_x_40297:
[----:B------:R-:W-:Y:S05]  /*4a10*/  BSYNC B0 ;  /* 0x0000000000007941 */ /* 0x000fea0003800000 */
.L_x_40295:
        /* <DEDUP_REMOVED lines=11> */
.L_x_40299:
[----:B------:R-:W-:Y:S01]  /*4ad0*/  MOV R10, R11 ;  /* 0x0000000b000a7202 */ /* 0x000fe20000000f00 */
[----:B------:R-:W-:Y:S02]  /*4ae0*/  IMAD.MOV.U32 R12, RZ, RZ, R13 ;  /* 0x000000ffff0c7224 */ /* 0x000fe400078e000d */
[----:B------:R-:W-:Y:S02]  /*4af0*/  IMAD.MOV.U32 R39, RZ, RZ, R38 ;  /* 0x000000ffff277224 */ /* 0x000fe400078e0026 */
[----:B------:R-:W-:-:S07]  /*4b00*/  IMAD.MOV.U32 R71, RZ, RZ, R70 ;  /* 0x000000ffff477224 */ /* 0x000fce00078e0046 */
.L_x_40300:
[----:B------:R-:W-:Y:S05]  /*4b10*/  BSYNC B0 ;  /* 0x0000000000007941 */ /* 0x000fea0003800000 */
.L_x_40298:
        /* <DEDUP_REMOVED lines=11> */
.L_x_40302:
[----:B------:R-:W-:Y:S01]  /*4bd0*/  MOV R11, R10 ;  /* 0x0000000a000b7202 */ /* 0x000fe20000000f00 */
[----:B------:R-:W-:Y:S02]  /*4be0*/  IMAD.MOV.U32 R13, RZ, RZ, R12 ;  /* 0x000000ffff0d7224 */ /* 0x000fe400078e000c */
[----:B------:R-:W-:Y:S02]  /*4bf0*/  IMAD.MOV.U32 R38, RZ, RZ, R37 ;  /* 0x000000ffff267224 */ /* 0x000fe400078e0025 */
[----:B------:R-:W-:-:S07]  /*4c00*/  IMAD.MOV.U32 R70, RZ, RZ, R69 ;  /* 0x000000ffff467224 */ /* 0x000fce00078e0045 */
.L_x_40303:
[----:B------:R-:W-:Y:S05]  /*4c10*/  BSYNC B0 ;  /* 0x0000000000007941 */ /* 0x000fea0003800000 */
.L_x_40301:
        /* <DEDUP_REMOVED lines=11> */
.L_x_40305:
[----:B------:R-:W-:Y:S01]  /*4cd0*/  MOV R10, R11 ;  /* 0x0000000b000a7202 */ /* 0x000fe20000000f00 */
[----:B------:R-:W-:Y:S02]  /*4ce0*/  IMAD.MOV.U32 R12, RZ, RZ, R13 ;  /* 0x000000ffff0c7224 */ /* 0x000fe400078e000d */
[----:B------:R-:W-:Y:S02]  /*4cf0*/  IMAD.MOV.U32 R37, RZ, RZ, R36 ;  /* 0x000000ffff257224 */ /* 0x000fe400078e0024 */
[----:B------:R-:W-:-:S07]  /*4d00*/  IMAD.MOV.U32 R69, RZ, RZ, R68 ;  /* 0x000000ffff457224 */ /* 0x000fce00078e0044 */
.L_x_40306:
[----:B------:R-:W-:Y:S05]  /*4d10*/  BSYNC B0 ;  /* 0x0000000000007941 */ /* 0x000fea0003800000 */
.L_x_40304:
        /* <DEDUP_REMOVED lines=11> */
.L_x_40308:
[----:B------:R-:W-:Y:S01]  /*4dd0*/  MOV R11, R10 ;  /* 0x0000000a000b7202 */ /* 0x000fe20000000f00 */
[----:B------:R-:W-:Y:S02]  /*4de0*/  IMAD.MOV.U32 R13, RZ, RZ, R12 ;  /* 0x000000ffff0d7224 */ /* 0x000fe400078e000c */
[----:B------:R-:W-:Y:S02]  /*4df0*/  IMAD.MOV.U32 R36, RZ, RZ, R43 ;  /* 0x000000ffff247224 */ /* 0x000fe400078e002b */
[----:B------:R-:W-:-:S07]  /*4e00*/  IMAD.MOV.U32 R68, RZ, RZ, R75 ;  /* 0x000000ffff447224 */ /* 0x000fce00078e004b */
.L_x_40309:
[----:B------:R-:W-:Y:S05]  /*4e10*/  BSYNC B0 ;  /* 0x0000000000007941 */ /* 0x000fea0003800000 */
.L_x_40307:
        /* <DEDUP_REMOVED lines=11> */
.L_x_40311:
[----:B------:R-:W-:Y:S01]  /*4ed0*/  MOV R10, R11 ;  /* 0x0000000b000a7202 */ /* 0x000fe20000000f00 */
[----:B------:R-:W-:Y:S02]  /*4ee0*/  IMAD.MOV.U32 R12, RZ, RZ, R13 ;  /* 0x000000ffff0c7224 */ /* 0x000fe400078e000d */
[----:B------:R-:W-:Y:S02]  /*4ef0*/  IMAD.MOV.U32 R43, RZ, RZ, R42 ;  /* 0x000000ffff2b7224 */ /* 0x000fe400078e002a */
[----:B------:R-:W-:-:S07]  /*4f00*/  IMAD.MOV.U32 R75, RZ, RZ, R74 ;  /* 0x000000ffff4b7224 */ /* 0x000fce00078e004a */
.L_x_40312:
[----:B------:R-:W-:Y:S05]  /*4f10*/  BSYNC B0 ;  /* 0x0000000000007941 */ /* 0x000fea0003800000 */
.L_x_40310:
        /* <DEDUP_REMOVED lines=11> */
.L_x_40314:
[----:B------:R-:W-:Y:S01]  /*4fd0*/  MOV R11, R10 ;  /* 0x0000000a000b7202 */ /* 0x000fe20000000f00 */
[----:B------:R-:W-:Y:S02]  /*4fe0*/  IMAD.MOV.U32 R13, RZ, RZ, R12 ;  /* 0x000000ffff0d7224 */ /* 0x000fe400078e000c */
[----:B------:R-:W-:Y:S02]  /*4ff0*/  IMAD.MOV.U32 R42, RZ, RZ, R41 ;  /* 0x000000ffff2a7224 */ /* 0x000fe400078e0029 */
[----:B------:R-:W-:-:S07]  /*5000*/  IMAD.MOV.U32 R74, RZ, RZ, R73 ;  /* 0x000000ffff4a7224 */ /* 0x000fce00078e0049 */
.L_x_40315:
[----:B------:R-:W-:Y:S05]  /*5010*/  BSYNC B0 ;  /* 0x0000000000007941 */ /* 0x000fea0003800000 */
.L_x_40313:
        /* <DEDUP_REMOVED lines=11> */
.L_x_40317:
[----:B------:R-:W-:Y:S01]  /*50d0*/  MOV R10, R11 ;  /* 0x0000000b000a7202 */ /* 0x000fe20000000f00 */
[----:B------:R-:W-:Y:S02]  /*50e0*/  IMAD.MOV.U32 R12, RZ, RZ, R13 ;  /* 0x000000ffff0c7224 */ /* 0x000fe400078e000d */
[----:B------:R-:W-:Y:S02]  /*50f0*/  IMAD.MOV.U32 R41, RZ, RZ, R40 ;  /* 0x000000ffff297224 */ /* 0x000fe400078e0028 */
[----:B------:R-:W-:-:S07]  /*5100*/  IMAD.MOV.U32 R73, RZ, RZ, R72 ;  /* 0x000000ffff497224 */ /* 0x000fce00078e0048 */
.L_x_40318:
[----:B------:R-:W-:Y:S05]  /*5110*/  BSYNC B0 ;  /* 0x0000000000007941 */ /* 0x000fea0003800000 */
.L_x_40316:
        /* <DEDUP_REMOVED lines=11> */
.L_x_40320:
[----:B------:R-:W-:Y:S01]  /*51d0*/  MOV R11, R10 ;  /* 0x0000000a000b7202 */ /* 0x000fe20000000f00 */
[----:B------:R-:W-:Y:S02]  /*51e0*/  IMAD.MOV.U32 R13, RZ, RZ, R12 ;  /* 0x000000ffff0d7224 */ /* 0x000fe400078e000c */
[----:B------:R-:W-:Y:S02]  /*51f0*/  IMAD.MOV.U32 R40, RZ, RZ, R47 ;  /* 0x000000ffff287224 */ /* 0x000fe400078e002f */
[----:B------:R-:W-:-:S07]  /*5200*/  IMAD.MOV.U32 R72, RZ, RZ, R87 ;  /* 0x000000ffff487224 */ /* 0x000fce00078e0057 */
.L_x_40321:
[----:B------:R-:W-:Y:S05]  /*5210*/  BSYNC B0 ;  /* 0x0000000000007941 */ /* 0x000fea0003800000 */
.L_x_40319:
        /* <DEDUP_REMOVED lines=11> */
.L_x_40323:
[----:B------:R-:W-:Y:S01]  /*52d0*/  MOV R10, R11 ;  /* 0x0000000b000a7202 */ /* 0x000fe20000000f00 */
[----:B------:R-:W-:Y:S02]  /*52e0*/  IMAD.MOV.U32 R15, RZ, RZ, R13 ;  /* 0x000000ffff0f7224 */ /* 0x000fe400078e000d */
[----:B------:R-:W-:Y:S02]  /*52f0*/  IMAD.MOV.U32 R87, RZ, RZ, R86 ;  /* 0x000000ffff577224 */ /* 0x000fe400078e0056 */
[----:B------:R-:W-:-:S07]  /*5300*/  IMAD.MOV.U32 R47, RZ, RZ, R46 ;  /* 0x000000ffff2f7224 */ /* 0x000fce00078e002e */
.L_x_40324:
[----:B------:R-:W-:Y:S05]  /*5310*/  BSYNC B0 ;  /* 0x0000000000007941 */ /* 0x000fea0003800000 */
.L_x_40322:
        /* <DEDUP_REMOVED lines=9> */
.L_x_40326:
[----:B------:R-:W-:Y:S01]  /*53b0*/  IMAD.MOV.U32 R86, RZ, RZ, R2 ;  /* 0x000000ffff567224 */ /* 0x000fe200078e0002 */
[----:B------:R-:W-:Y:S01]  /*53c0*/  MOV R2, R15 ;  /* 0x0000000f00027202 */ /* 0x000fe20000000f00 */
[----:B------:R-:W-:Y:S02]  /*53d0*/  IMAD.MOV.U32 R46, RZ, RZ, R45 ;  /* 0x000000ffff2e7224 */ /* 0x000fe400078e002d */
[----:B------:R-:W-:-:S07]  /*53e0*/  IMAD.MOV.U32 R45, RZ, RZ, R10 ;  /* 0x000000ffff2d7224 */ /* 0x000fce00078e000a */
.L_x_40327:
[----:B------:R-:W-:Y:S05]  /*53f0*/  BSYNC B0 ;  /* 0x0000000000007941 */ /* 0x000fea0003800000 */
.L_x_40325:
[----:B------:R-:W-:Y:S01]  /*5400*/  VIADD R3, R3, 0x20 ;  /* 0x0000002003037836 */ /* 0x000fe20000000000 */
[----:B------:R-:W-:-:S04]  /*5410*/  IADD3 R6, P1, R6, 0x80, RZ ;  /* 0x0000008006067810 */ /* 0x000fc80007f3e0ff */
[----:B------:R-:W-:Y:S01]  /*5420*/  ISETP.GE.AND P0, PT, R3, UR12, PT ;  /* 0x0000000c03007c0c */ /* 0x000fe2000bf06270 */
[----:B------:R-:W-:-:S12]  /*5430*/  IMAD.X R7, RZ, RZ, R7, P1 ;  /* 0x000000ffff077224 */ /* 0x000fd800008e0607 */
[----:B------:R-:W-:Y:S05]  /*5440*/  @!P0 BRA `(.L_x_40328) ;  /* 0xffffffdc00d08947 */ /* 0x000fea000383ffff */
.L_x_40132:
[----:B------:R-:W-:Y:S05]  /*5450*/  BSYNC B1 ;  /* 0x0000000000017941 */ /* 0x000fea0003800000 */
.L_x_40131:
        /* <DEDUP_REMOVED lines=98> */
[----:B------:R0:W-:Y:S01]  /*5a80*/  STL.64 [R1+0xf8], R84 ;  /* 0x0000f85401007387 */ /* 0x0001e20000100a00 */
[----:B------:R-:W-:Y:S05]  /*5a90*/  @P0 BRA `(.L_x_40330) ;  /* 0x0000002000080947 */ /* 0x000fea0003800000 */
[----:B------:R-:W-:Y:S01]  /*5aa0*/  ULDC UR4, c[0x0][0x20] ;  /* 0x0000080000047ab9 */ /* 0x000fe20000000800 */
[----:B0-----:R-:W-:Y:S01]  /*5ab0*/  HFMA2.MMA R7, -RZ, RZ, 0, 0 ;  /* 0x00000000ff077435 */ /* 0x001fe200000001ff */
[----:B------:R-:W-:-:S10]  /*5ac0*/  VIADD R6, R4, -UR4 ;  /* 0x8000000404067c36 */ /* 0x000fd40008000000 */
.L_x_40424:
        /* <DEDUP_REMOVED lines=20> */
.L_x_40332:
[----:B------:R-:W-:Y:S01]  /*5c10*/  IMAD.MOV.U32 R11, RZ, RZ, R5 ;  /* 0x000000ffff0b7224 */ /* 0x000fe200078e0005 */
[----:B------:R-:W-:Y:S01]  /*5c20*/  MOV R9, R44 ;  /* 0x0000002c00097202 */ /* 0x000fe20000000f00 */
[----:B------:R-:W-:Y:S02]  /*5c30*/  IMAD.MOV.U32 R5, RZ, RZ, R19 ;  /* 0x000000ffff057224 */ /* 0x000fe400078e0013 */
[----:B------:R-:W-:-:S07]  /*5c40*/  IMAD.MOV.U32 R44, RZ, RZ, R51 ;  /* 0x000000ffff2c7224 */ /* 0x000fce00078e0033 */
.L_x_40333:
[----:B------:R-:W-:Y:S05]  /*5c50*/  BSYNC B1 ;  /* 0x0000000000017941 */ /* 0x000fea0003800000 */
.L_x_40331:
        /* <DEDUP_REMOVED lines=11> */
.L_x_40335:
[----:B------:R-:W-:Y:S01]  /*5d10*/  IMAD.MOV.U32 R8, RZ, RZ, R9 ;  /* 0x000000ffff087224 */ /* 0x000fe200078e0009 */
[----:B------:R-:W-:Y:S01]  /*5d20*/  MOV R10, R11 ;  /* 0x0000000b000a7202 */ /* 0x000fe20000000f00 */
[----:B------:R-:W-:Y:S02]  /*5d30*/  IMAD.MOV.U32 R51, RZ, RZ, R50 ;  /* 0x000000ffff337224 */ /* 0x000fe400078e0032 */
[----:B------:R-:W-:-:S07]  /*5d40*/  IMAD.MOV.U32 R19, RZ, RZ, R18 ;  /* 0x000000ffff137224 */ /* 0x000fce00078e0012 */
.L_x_40336:
[----:B------:R-:W-:Y:S05]  /*5d50*/  BSYNC B1 ;  /* 0x0000000000017941 */ /* 0x000fea0003800000 */
.L_x_40334:
        /* <DEDUP_REMOVED lines=11> */
.L_x_40338:
[----:B------:R-:W-:Y:S01]  /*5e10*/  IMAD.MOV.U32 R9, RZ, RZ, R8 ;  /* 0x000000ffff097224 */ /* 0x000fe200078e0008 */
[----:B------:R-:W-:Y:S01]  /*5e20*/  MOV R11, R10 ;  /* 0x0000000a000b7202 */ /* 0x000fe20000000f00 */
[----:B------:R-:W-:Y:S02]  /*5e30*/  IMAD.MOV.U32 R50, RZ, RZ, R49 ;  /* 0x000000ffff327224 */ /* 0x000fe400078e0031 */
[----:B------:R-:W-:-:S07]  /*5e40*/  IMAD.MOV.U32 R18, RZ, RZ, R17 ;  /* 0x000000ffff127224 */ /* 0x000fce00078e0011 */
.L_x_40339:
[----:B------:R-:W-:Y:S05]  /*5e50*/  BSYNC B1 ;  /* 0x0000000000017941 */ /* 0x000fea0003800000 */
.L_x_40337:
        /* <DEDUP_REMOVED lines=11> */
.L_x_40341:
[----:B------:R-:W-:Y:S01]  /*5f10*/  IMAD.MOV.U32 R8, RZ, RZ, R9 ;  /* 0x000000ffff087224 */ /* 0x000fe200078e0009 */
[----:B------:R-:W-:Y:S01]  /*5f20*/  MOV R10, R11 ;  /* 0x0000000b000a7202 */ /* 0x000fe20000000f00 */
[----:B------:R-:W-:Y:S02]  /*5f30*/  IMAD.MOV.U32 R49, RZ, RZ, R48 ;  /* 0x000000ffff317224 */ /* 0x000fe400078e0030 */
[----:B------:R-:W-:-:S07]  /*5f40*/  IMAD.MOV.U32 R17, RZ, RZ, R16 ;  /* 0x000000ffff117224 */ /* 0x000fce00078e0010 */
.L_x_40342:
[----:B------:R-:W-:Y:S05]  /*5f50*/  BSYNC B1 ;  /* 0x0000000000017941 */ /* 0x000fea0003800000 */
.L_x_40340:
        /* <DEDUP_REMOVED lines=11> */
.L_x_40344:
[----:B------:R-:W-:Y:S01]  /*6010*/  IMAD.MOV.U32 R9, RZ, RZ, R8 ;  /* 0x000000ffff097224 */ /* 0x000fe200078e0008 */
[----:B------:R-:W-:Y:S01]  /*6020*/  MOV R11, R10 ;  /* 0x0000000a000b7202 */ /* 0x000fe20000000f00 */
[----:B------:R-:W-:Y:S02]  /*6030*/  IMAD.MOV.U32 R48, RZ, RZ, R55 ;  /* 0x000000ffff307224 */ /* 0x000fe400078e0037 */
[----:B------:R-:W-:-:S07]  /*6040*/  IMAD.MOV.U32 R16, RZ, RZ, R23 ;  /* 0x000000ffff107224 */ /* 0x000fce00078e0017 */
.L_x_40345:
[----:B------:R-:W-:Y:S05]  /*6050*/  BSYNC B1 ;  /* 0x0000000000017941 */ /* 0x000fea0003800000 */
.L_x_40343:
        /* <DEDUP_REMOVED lines=11> */
.L_x_40347:
[----:B------:R-:W-:Y:S01]  /*6110*/  IMAD.MOV.U32 R8, RZ, RZ, R9 ;  /* 0x000000ffff087224 */ /* 0x000fe200078e0009 */
[----:B------:R-:W-:Y:S01]  /*6120*/  MOV R10, R11 ;  /* 0x0000000b000a7202 */ /* 0x000fe20000000f00 */
[----:B------:R-:W-:Y:S02]  /*6130*/  IMAD.MOV.U32 R55, RZ, RZ, R54 ;  /* 0x000000ffff377224 */ /* 0x000fe400078e0036 */
[----:B------:R-:W-:-:S07]  /*6140*/  IMAD.MOV.U32 R23, RZ, RZ, R22 ;  /* 0x000000ffff177224 */ /* 0x000fce00078e0016 */
.L_x_40348:
[----:B------:R-:W-:Y:S05]  /*6150*/  BSYNC B1 ;  /* 0x0000000000017941 */ /* 0x000fea0003800000 */
.L_x_40346:
        /* <DEDUP_REMOVED lines=11> */
.L_x_40350:
[----:B------:R-:W-:Y:S01]  /*6210*/  IMAD.MOV.U32 R9, RZ, RZ, R8 ;  /* 0x000000ffff097224 */ /* 0x000fe200078e0008 */
[----:B------:R-:W-:Y:S01]  /*6220*/  MOV R11, R10 ;  /* 0x0000000a000b7202 */ /* 0x000fe20000000f00 */
[----:B------:R-:W-:Y:S02]  /*6230*/  IMAD.MOV.U32 R54, RZ, RZ, R53 ;  /* 0x000000ffff367224 */ /* 0x000fe400078e0035 */
[----:B------:R-:W-:-:S07]  /*6240*/  IMAD.MOV.U32 R22, RZ, RZ, R21 ;  /* 0x000000ffff167224 */ /* 0x000fce00078e0015 */
.L_x_40351:
[----:B------:R-:W-:Y:S05]  /*6250*/  BSYNC B1 ;  /* 0x0000000000017941 */ /* 0x000fea0003800000 */
.L_x_40349:
        /* <DEDUP_REMOVED lines=11> */
.L_x_40353:
[----:B------:R-:W-:Y:S01]  /*6310*/  IMAD.MOV.U32 R8, RZ, RZ, R9 ;  /* 0x000000ffff087224 */ /* 0x000fe200078e0009 */
[----:B------:R-:W-:Y:S01]  /*6320*/  MOV R10, R11 ;  /* 0x0000000b000a7202 */ /* 0x000fe20000000f00 */
[----:B------:R-:W-:Y:S02]  /*6330*/  IMAD.MOV.U32 R53, RZ, RZ, R52 ;  /* 0x000000ffff357224 */ /* 0x000fe400078e0034 */
[----:B------:R-:W-:-:S07]  /*6340*/  IMAD.MOV.U32 R21, RZ, RZ, R20 ;  /* 0x000000ffff157224 */ /* 0x000fce00078e0014 */
.L_x_40354:
[----:B------:R-:W-:Y:S05]  /*6350*/  BSYNC B1 ;  /* 0x0000000000017941 */ /* 0x000fea0003800000 */
.L_x_40352:
        /* <DEDUP_REMOVED lines=11> */
.L_x_40356:
[----:B------:R-:W-:Y:S01]  /*6410*/  IMAD.MOV.U32 R9, RZ, RZ, R8 ;  /* 0x000000ffff097224 */ /* 0x000fe200078e0008 */
[----:B------:R-:W-:Y:S01]  /*6420*/  MOV R11, R10 ;  /* 0x0000000a000b7202 */ /* 0x000fe20000000f00 */
[----:B------:R-:W-:Y:S02]  /*6430*/  IMAD.MOV.U32 R52, RZ, RZ, R59 ;  /* 0x000000ffff347224 */ /* 0x000fe400078e003b */
[----:B------:R-:W-:-:S07]  /*6440*/  IMAD.MOV.U32 R20, RZ, RZ, R27 ;  /* 0x000000ffff147224 */ /* 0x000fce00078e001b */
.L_x_40357:
[----:B------:R-:W-:Y:S05]  /*6450*/  BSYNC B1 ;  /* 0x0000000000017941 */ /* 0x000fea0003800000 */
.L_x_40355:
        /* <DEDUP_REMOVED lines=11> */
.L_x_40359:
[----:B------:R-:W-:Y:S01]  /*6510*/  IMAD.MOV.U32 R8, RZ, RZ, R9 ;  /* 0x000000ffff087224 */ /* 0x000fe200078e0009 */
[----:B------:R-:W-:Y:S01]  /*6520*/  MOV R10, R11 ;  /* 0x0000000b000a7202 */ /* 0x000fe20000000f00 */
[----:B------:R-:W-:Y:S02]  /*6530*/  IMAD.MOV.U32 R59, RZ, RZ, R58 ;  /* 0x000000ffff3b7224 */ /* 0x000fe400078e003a */
[----:B------:R-:W-:-:S07]  /*6540*/  IMAD.MOV.U32 R27, RZ, RZ, R26 ;  /* 0x000000ffff1b7224 */ /* 0x000fce00078e001a */
.L_x_40360:
[----:B------:R-:W-:Y:S05]  /*6550*/  BSYNC B1 ;  /* 0x0000000000017941 */ /* 0x000fea0003800000 */
.L_x_40358:
        /* <DEDUP_REMOVED lines=11> */
.L_x_40362:
[----:B------:R-:W-:Y:S01]  /*6610*/  IMAD.MOV.U32 R9, RZ, RZ, R8 ;  /* 0x000000ffff097224 */ /* 0x000fe200078e0008 */
[----:B------:R-:W-:Y:S01]  /*6620*/  MOV R11, R10 ;  /* 0x0000000a000b7202 */ /* 0x000fe20000000f00 */
[----:B------:R-:W-:Y:S02]  /*6630*/  IMAD.MOV.U32 R58, RZ, RZ, R57 ;  /* 0x000000ffff3a7224 */ /* 0x000fe400078e0039 */
[----:B------:R-:W-:-:S07]  /*6640*/  IMAD.MOV.U32 R26, RZ, RZ, R25 ;  /* 0x000000ffff1a7224 */ /* 0x000fce00078e0019 */
.L_x_40363:
[----:B------:R-:W-:Y:S05]  /*6650*/  BSYNC B1 ;  /* 0x0000000000017941 */ /* 0x000fea0003800000 */
.L_x_40361:
        /* <DEDUP_REMOVED lines=11> */
.L_x_40365:
[----:B------:R-:W-:Y:S01]  /*6710*/  IMAD.MOV.U32 R8, RZ, RZ, R9 ;  /* 0x000000ffff087224 */ /* 0x000fe200078e0009 */
[----:B------:R-:W-:Y:S01]  /*6720*/  MOV R10, R11 ;  /* 0x0000000b000a7202 */ /* 0x000fe20000000f00 */
[----:B------:R-:W-:Y:S02]  /*6730*/  IMAD.MOV.U32 R57, RZ, RZ, R56 ;  /* 0x000000ffff397224 */ /* 0x000fe400078e0038 */
[----:B------:R-:W-:-:S07]  /*6740*/  IMAD.MOV.U32 R25, RZ, RZ, R24 ;  /* 0x000000ffff197224 */ /* 0x000fce00078e0018 */
.L_x_40366:
[----:B------:R-:W-:Y:S05]  /*6750*/  BSYNC B1 ;  /* 0x0000000000017941 */ /* 0x000fea0003800000 */
.L_x_40364:
        /* <DEDUP_REMOVED lines=11> */
.L_x_40368:
[----:B------:R-:W-:Y:S01]  /*6810*/  IMAD.MOV.U32 R9, RZ, RZ, R8 ;  /* 0x000000ffff097224 */ /* 0x000fe200078e0008 */
[----:B------:R-:W-:Y:S01]  /*6820*/  MOV R11, R10 ;  /* 0x0000000a000b7202 */ /* 0x000fe20000000f00 */
[----:B------:R-:W-:Y:S02]  /*6830*/  IMAD.MOV.U32 R56, RZ, RZ, R63 ;  /* 0x000000ffff387224 */ /* 0x000fe400078e003f */
[----:B------:R-:W-:-:S07]  /*6840*/  IMAD.MOV.U32 R24, RZ, RZ, R31 ;  /* 0x000000ffff187224 */ /* 0x000fce00078e001f */
.L_x_40369:
[----:B------:R-:W-:Y:S05]  /*6850*/  BSYNC B1 ;  /* 0x0000000000017941 */ /* 0x000fea0003800000 */
.L_x_40367:
        /* <DEDUP_REMOVED lines=11> */
.L_x_40371:
[----:B------:R-:W-:Y:S01]  /*6910*/  IMAD.MOV.U32 R8, RZ, RZ, R9 ;  /* 0x000000ffff087224 */ /* 0x000fe200078e0009 */
[----:B------:R-:W-:Y:S01]  /*6920*/  MOV R10, R11 ;  /* 0x0000000b000a7202 */ /* 0x000fe20000000f00 */
[----:B------:R-:W-:Y:S02]  /*6930*/  IMAD.MOV.U32 R63, RZ, RZ, R62 ;  /* 0x000000ffff3f7224 */ /* 0x000fe400078e003e */
[----:B------:R-:W-:-:S07]  /*6940*/  IMAD.MOV.U32 R31, RZ, RZ, R30 ;  /* 0x000000ffff1f7224 */ /* 0x000fce00078e001e */
.L_x_40372:
[----:B------:R-:W-:Y:S05]  /*6950*/  BSYNC B1 ;  /* 0x0000000000017941 */ /* 0x000fea0003800000 */
.L_x_40370:
        /* <DEDUP_REMOVED lines=11> */
.L_x_40374:
[----:B------:R-:W-:Y:S01]  /*6a10*/  IMAD.MOV.U32 R9, RZ, RZ, R8 ;  /* 0x000000ffff097224 */ /* 0x000fe200078e0008 */
[----:B------:R-:W-:Y:S01]  /*6a20*/  MOV R11, R10 ;  /* 0x0000000a000b7202 */ /* 0x000fe20000000f00 */
[----:B------:R-:W-:Y:S02]  /*6a30*/  IMAD.MOV.U32 R62, RZ, RZ, R61 ;  /* 0x000000ffff3e7224 */ /* 0x000fe400078e003d */
[----:B------:R-:W-:-:S07]  /*6a40*/  IMAD.MOV.U32 R30, RZ, RZ, R29 ;  /* 0x000000ffff1e7224 */ /* 0x000fce00078e001d */
.L_x_40375:
[----:B------:R-:W-:Y:S05]  /*6a50*/  BSYNC B1 ;  /* 0x0000000000017941 */ /* 0x000fea0003800000 */
.L_x_40373:
        /* <DEDUP_REMOVED lines=11> */
.L_x_40377:
[----:B------:R-:W-:Y:S01]  /*6b10*/  IMAD.MOV.U32 R8, RZ, RZ, R9 ;  /* 0x000000ffff087224 */ /* 0x000fe200078e0009 */
[----:B------:R-:W-:Y:S01]  /*6b20*/  MOV R10, R11 ;  /* 0x0000000b000a7202 */ /* 0x000fe20000000f00 */
[----:B------:R-:W-:Y:S02]  /*6b30*/  IMAD.MOV.U32 R61, RZ, RZ, R60 ;  /* 0x000000ffff3d7224 */ /* 0x000fe400078e003c */
[----:B------:R-:W-:-:S07]  /*6b40*/  IMAD.MOV.U32 R29, RZ, RZ, R28 ;  /* 0x000000ffff1d7224 */ /* 0x000fce00078e001c */
.L_x_40378:
[----:B------:R-:W-:Y:S05]  /*6b50*/  BSYNC B1 ;  /* 0x0000000000017941 */ /* 0x000fea0003800000 */
.L_x_40376:
        /* <DEDUP_REMOVED lines=11> */
.L_x_40380:
[----:B------:R-:W-:Y:S01]  /*6c10*/  IMAD.MOV.U32 R9, RZ, RZ, R8 ;  /* 0x000000ffff097224 */ /* 0x000fe200078e0008 */
[----:B------:R-:W-:Y:S01]  /*6c20*/  MOV R11, R10 ;  /* 0x0000000a000b7202 */ /* 0x000fe20000000f00 */
[----:B------:R-:W-:Y:S02]  /*6c30*/  IMAD.MOV.U32 R60, RZ, RZ, R67 ;  /* 0x000000ffff3c7224 */ /* 0x000fe400078e0043 */
[----:B------:R-:W-:-:S07]  /*6c40*/  IMAD.MOV.U32 R28, RZ, RZ, R35 ;  /* 0x000000ffff1c7224 */ /* 0x000fce00078e0023 */
.L_x_40381:
[----:B------:R-:W-:Y:S05]  /*6c50*/  BSYNC B1 ;  /* 0x0000000000017941 */ /* 0x000fea0003800000 */
.L_x_40379:
        /* <DEDUP_REMOVED lines=11> */
.L_x_40383:
[----:B------:R-:W-:Y:S01]  /*6d10*/  IMAD.MOV.U32 R8, RZ, RZ, R9 ;  /* 0x000000ffff087224 */ /* 0x000fe200078e0009 */
[----:B------:R-:W-:Y:S01]  /*6d20*/  MOV R10, R11 ;  /* 0x0000000b000a7202 */ /* 0x000fe20000000f00 */
[----:B------:R-:W-:Y:S02]  /*6d30*/  IMAD.MOV.U32 R67, RZ, RZ, R66 ;  /* 0x000000ffff437224 */ /* 0x000fe400078e0042 */
[----:B------:R-:W-:-:S07]  /*6d40*/  IMAD.MOV.U32 R35, RZ, RZ, R34 ;  /* 0x000000ffff237224 */ /* 0x000fce00078e0022 */
.L_x_40384:
[----:B------:R-:W-:Y:S05]  /*6d50*/  BSYNC B1 ;  /* 0x0000000000017941 */ /* 0x000fea0003800000 */
.L_x_40382:
        /* <DEDUP_REMOVED lines=11> */
.L_x_40386:
[----:B------:R-:W-:Y:S01]  /*6e10*/  IMAD.MOV.U32 R9, RZ, RZ, R8 ;  /* 0x000000ffff097224 */ /* 0x000fe200078e0008 */
[----:B------:R-:W-:Y:S01]  /*6e20*/  MOV R11, R10 ;  /* 0x0000000a000b7202 */ /* 0x000fe20000000f00 */
[----:B------:R-:W-:Y:S02]  /*6e30*/  IMAD.MOV.U32 R66, RZ, RZ, R65 ;  /* 0x000000ffff427224 */ /* 0x000fe400078e0041 */
[----:B------:R-:W-:-:S07]  /*6e40*/  IMAD.MOV.U32 R34, RZ, RZ, R33 ;  /* 0x000000ffff227224 */ /* 0x000fce00078e0021 */
.L_x_40387:
[----:B------:R-:W-:Y:S05]  /*6e50*/  BSYNC B1 ;  /* 0x0000000000017941 */ /* 0x000fea0003800000 */
.L_x_40385:
        /* <DEDUP_REMOVED lines=11> */
.L_x_40389:
[----:B------:R-:W-:Y:S01]  /*6f10*/  IMAD.MOV.U32 R8, RZ, RZ, R9 ;  /* 0x000000ffff087224 */ /* 0x000fe200078e0009 */
[----:B------:R-:W-:Y:S01]  /*6f20*/  MOV R10, R11 ;  /* 0x0000000b000a7202 */ /* 0x000fe20000000f00 */
[----:B------:R-:W-:Y:S02]  /*6f30*/  IMAD.MOV.U32 R65, RZ, RZ, R64 ;  /* 0x000000ffff417224 */ /* 0x000fe400078e0040 */
[----:B------:R-:W-:-:S07]  /*6f40*/  IMAD.MOV.U32 R33, RZ, RZ, R32 ;  /* 0x000000ffff217224 */ /* 0x000fce00078e0020 */
.L_x_40390:
[----:B------:R-:W-:Y:S05]  /*6f50*/  BSYNC B1 ;  /* 0x0000000000017941 */ /* 0x000fea0003800000 */
.L_x_40388:
        /* <DEDUP_REMOVED lines=11> */
.L_x_40392:
[----:B------:R-:W-:Y:S01]  /*7010*/  IMAD.MOV.U32 R9, RZ, RZ, R8 ;  /* 0x000000ffff097224 */ /* 0x000fe200078e0008 */
[----:B------:R-:W-:Y:S01]  /*7020*/  MOV R11, R10 ;  /* 0x0000000a000b7202 */ /* 0x000fe20000000f00 */
[----:B------:R-:W-:Y:S02]  /*7030*/  IMAD.MOV.U32 R64, RZ, RZ, R71 ;  /* 0x000000ffff407224 */ /* 0x000fe400078e0047 */
[----:B------:R-:W-:-:S07]  /*7040*/  IMAD.MOV.U32 R32, RZ, RZ, R39 ;  /* 0x000000ffff207224 */ /* 0x000fce00078e0027 */
.L_x_40393:
[----:B------:R-:W-:Y:S05]  /*7050*/  BSYNC B1 ;  /* 0x0000000000017941 */ /* 0x000fea0003800000 */
.L_x_40391:
        /* <DEDUP_REMOVED lines=11> */
.L_x_40395:
[----:B------:R-:W-:Y:S01]  /*7110*/  IMAD.MOV.U32 R8, RZ, RZ, R9 ;  /* 0x000000ffff087224 */ /* 0x000fe200078e0009 */
[----:B------:R-:W-:Y:S01]  /*7120*/  MOV R10, R11 ;  /* 0x0000000b000a7202 */ /* 0x000fe20000000f00 */
[----:B------:R-:W-:Y:S02]  /*7130*/  IMAD.MOV.U32 R71, RZ, RZ, R70 ;  /* 0x000000ffff477224 */ /* 0x000fe400078e0046 */
[----:B------:R-:W-:-:S07]  /*7140*/  IMAD.MOV.U32 R39, RZ, RZ, R38 ;  /* 0x000000ffff277224 */ /* 0x000fce00078e0026 */
.L_x_40396:
[----:B------:R-:W-:Y:S05]  /*7150*/  BSYNC B1 ;  /* 0x0000000000017941 */ /* 0x000fea0003800000 */
.L_x_40394:
        /* <DEDUP_REMOVED lines=11> */
.L_x_40398:
[----:B------:R-:W-:Y:S01]  /*7210*/  IMAD.MOV.U32 R9, RZ, RZ, R8 ;  /* 0x000000ffff097224 */ /* 0x000fe200078e0008 */
[----:B------:R-:W-:Y:S01]  /*7220*/  MOV R11, R10 ;  /* 0x0000000a000b7202 */ /* 0x000fe20000000f00 */
[----:B------:R-:W-:Y:S02]  /*7230*/  IMAD.MOV.U32 R70, RZ, RZ, R69 ;  /* 0x000000ffff467224 */ /* 0x000fe400078e0045 */
[----:B------:R-:W-:-:S07]  /*7240*/  IMAD.MOV.U32 R38, RZ, RZ, R37 ;  /* 0x000000ffff267224 */ /* 0x000fce00078e0025 */
.L_x_40399:
[----:B------:R-:W-:Y:S05]  /*7250*/  BSYNC B1 ;  /* 0x0000000000017941 */ /* 0x000fea0003800000 */
.L_x_40397:
        /* <DEDUP_REMOVED lines=11> */
.L_x_40401:
[----:B------:R-:W-:Y:S01]  /*7310*/  IMAD.MOV.U32 R8, RZ, RZ, R9 ;  /* 0x000000ffff087224 */ /* 0x000fe200078e0009 */
[----:B------:R-:W-:Y:S01]  /*7320*/  MOV R10, R11 ;  /* 0x0000000b000a7202 */ /* 0x000fe20000000f00 */
[----:B------:R-:W-:Y:S02]  /*7330*/  IMAD.MOV.U32 R69, RZ, RZ, R68 ;  /* 0x000000ffff457224 */ /* 0x000fe400078e0044 */
[----:B------:R-:W-:-:S07]  /*7340*/  IMAD.MOV.U32 R37, RZ, RZ, R36 ;  /* 0x000000ffff257224 */ /* 0x000fce00078e0024 */
.L_x_40402:
[----:B------:R-:W-:Y:S05]  /*7350*/  BSYNC B1 ;  /* 0x0000000000017941 */ /* 0x000fea0003800000 */
.L_x_40400:
        /* <DEDUP_REMOVED lines=11> */
.L_x_40404:
[----:B------:R-:W-:Y:S01]  /*7410*/  IMAD.MOV.U32 R9, RZ, RZ, R8 ;  /* 0x000000ffff097224 */ /* 0x000fe200078e0008 */
[----:B------:R-:W-:Y:S01]  /*7420*/  MOV R11, R10 ;  /* 0x0000000a000b7202 */ /* 0x000fe20000000f00 */
[----:B------:R-:W-:Y:S02]  /*7430*/  IMAD.MOV.U32 R68, RZ, RZ, R75 ;  /* 0x000000ffff447224 */ /* 0x000fe400078e004b */
[----:B------:R-:W-:-:S07]  /*7440*/  IMAD.MOV.U32 R36, RZ, RZ, R43 ;  /* 0x000000ffff247224 */ /* 0x000fce00078e002b */
.L_x_40405:
[----:B------:R-:W-:Y:S05]  /*7450*/  BSYNC B1 ;  /* 0x0000000000017941 */ /* 0x000fea0003800000 */
.L_x_40403:
        /* <DEDUP_REMOVED lines=11> */
.L_x_40407:
[----:B------:R-:W-:Y:S01]  /*7510*/  IMAD.MOV.U32 R8, RZ, RZ, R9 ;  /* 0x000000ffff087224 */ /* 0x000fe200078e0009 */
[----:B------:R-:W-:Y:S01]  /*7520*/  MOV R10, R11 ;  /* 0x0000000b000a7202 */ /* 0x000fe20000000f00 */
[----:B------:R-:W-:Y:S02]  /*7530*/  IMAD.MOV.U32 R75, RZ, RZ, R74 ;  /* 0x000000ffff4b7224 */ /* 0x000fe400078e004a */
[----:B------:R-:W-:-:S07]  /*7540*/  IMAD.MOV.U32 R43, RZ, RZ, R42 ;  /* 0x000000ffff2b7224 */ /* 0x000fce00078e002a */
.L_x_40408:
[----:B------:R-:W-:Y:S05]  /*7550*/  BSYNC B1 ;  /* 0x0000000000017941 */ /* 0x000fea0003800000 */
.L_x_40406:
        /* <DEDUP_REMOVED lines=11> */
.L_x_40410:
[----:B------:R-:W-:Y:S01]  /*7610*/  IMAD.MOV.U32 R9, RZ, RZ, R8 ;  /* 0x000000ffff097224 */ /* 0x000fe200078e0008 */
[----:B------:R-:W-:Y:S01]  /*7620*/  MOV R11, R10 ;  /* 0x0000000a000b7202 */ /* 0x000fe20000000f00 */
[----:B------:R-:W-:Y:S02]  /*7630*/  IMAD.MOV.U32 R74, RZ, RZ, R73 ;  /* 0x000000ffff4a7224 */ /* 0x000fe400078e0049 */
[----:B------:R-:W-:-:S07]  /*7640*/  IMAD.MOV.U32 R42, RZ, RZ, R41 ;  /* 0x000000ffff2a7224 */ /* 0x000fce00078e0029 */
.L_x_40411:
[----:B------:R-:W-:Y:S05]  /*7650*/  BSYNC B1 ;  /* 0x0000000000017941 */ /* 0x000fea0003800000 */
.L_x_40409:
        /* <DEDUP_REMOVED lines=11> */
.L_x_40413:
[----:B------:R-:W-:Y:S01]  /*7710*/  IMAD.MOV.U32 R8, RZ, RZ, R9 ;  /* 0x000000ffff087224 */ /* 0x000fe200078e0009 */
[----:B------:R-:W-:Y:S01]  /*7720*/  MOV R10, R11 ;  /* 0x0000000b000a7202 */ /* 0x000fe20000000f00 */
[----:B------:R-:W-:Y:S02]  /*7730*/  IMAD.MOV.U32 R73, RZ, RZ, R72 ;  /* 0x000000ffff497224 */ /* 0x000fe400078e0048 */
[----:B------:R-:W-:-:S07]  /*7740*/  IMAD.MOV.U32 R41, RZ, RZ, R40 ;  /* 0x000000ffff297224 */ /* 0x000fce00078e0028 */
.L_x_40414:
[----:B------:R-:W-:Y:S05]  /*7750*/  BSYNC B1 ;  /* 0x0000000000017941 */ /* 0x000fea0003800000 */
.L_x_40412:
        /* <DEDUP_REMOVED lines=11> */
.L_x_40416:
[----:B------:R-:W-:Y:S01]  /*7810*/  IMAD.MOV.U32 R9, RZ, RZ, R8 ;  /* 0x000000ffff097224 */ /* 0x000fe200078e0008 */
[----:B------:R-:W-:Y:S01]  /*7820*/  MOV R11, R10 ;  /* 0x0000000a000b7202 */ /* 0x000fe20000000f00 */
[----:B------:R-:W-:Y:S02]  /*7830*/  IMAD.MOV.U32 R40, RZ, RZ, R47 ;  /* 0x000000ffff287224 */ /* 0x000fe400078e002f */
[----:B------:R-:W-:-:S07]  /*7840*/  IMAD.MOV.U32 R72, RZ, RZ, R87 ;  /* 0x000000ffff487224 */ /* 0x000fce00078e0057 */
.L_x_40417:
[----:B------:R-:W-:Y:S05]  /*7850*/  BSYNC B1 ;  /* 0x0000000000017941 */ /* 0x000fea0003800000 */
.L_x_40415:
        /* <DEDUP_REMOVED lines=11> */
.L_x_40419:
[----:B------:R-:W-:Y:S01]  /*7910*/  IMAD.MOV.U32 R13, RZ, RZ, R9 ;  /* 0x000000ffff0d7224 */ /* 0x000fe200078e0009 */
[----:B------:R-:W-:Y:S01]  /*7920*/  MOV R8, R11 ;  /* 0x0000000b00087202 */ /* 0x000fe20000000f00 */
[----:B------:R-:W-:Y:S02]  /*7930*/  IMAD.MOV.U32 R87, RZ, RZ, R86 ;  /* 0x000000ffff577224 */ /* 0x000fe400078e0056 */
[----:B------:R-:W-:-:S07]  /*7940*/  IMAD.MOV.U32 R47, RZ, RZ, R46 ;  /* 0x000000ffff2f7224 */ /* 0x000fce00078e002e */
.L_x_40420:
[----:B------:R-:W-:Y:S05]  /*7950*/  BSYNC B1 ;  /* 0x0000000000017941 */ /* 0x000fea0003800000 */
.L_x_40418:
        /* <DEDUP_REMOVED lines=11> */
.L_x_40422:
[----:B------:R-:W-:Y:S01]  /*7a10*/  IMAD.MOV.U32 R86, RZ, RZ, R2 ;  /* 0x000000ffff567224 */ /* 0x000fe200078e0002 */
[----:B------:R-:W-:Y:S01]  /*7a20*/  MOV R9, R13 ;  /* 0x0000000d00097202 */ /* 0x000fe20000000f00 */
[----:B------:R-:W-:Y:S01]  /*7a30*/  IMAD.MOV.U32 R46, RZ, RZ, R45 ;  /* 0x000000ffff2e7224 */ /* 0x000fe200078e002d */
[----:B------:R-:W-:Y:S01]  /*7a40*/  MOV R45, R8 ;  /* 0x00000008002d7202 */ /* 0x000fe20000000f00 */
[----:B------:R-:W-:Y:S02]  /*7a50*/  IMAD.MOV.U32 R10, RZ, RZ, R8 ;  /* 0x000000ffff0a7224 */ /* 0x000fe400078e0008 */
[----:B------:R-:W-:-:S07]  /*7a60*/  IMAD.MOV.U32 R2, RZ, RZ, R13 ;  /* 0x000000ffff027224 */ /* 0x000fce00078e000d */
.L_x_40423:
[----:B------:R-:W-:Y:S05]  /*7a70*/  BSYNC B1 ;  /* 0x0000000000017941 */ /* 0x000fea0003800000 */
.L_x_40421:
[----:B------:R-:W-:Y:S01]  /*7a80*/  VIADD R6, R6, 0x4 ;  /* 0x0000000406067836 */ /* 0x000fe20000000000 */
[----:B------:R-:W-:Y:S06]  /*7a90*/  @P1 BRA `(.L_x_40424) ;  /* 0xffffffe0000c1947 */ /* 0x000fec000383ffff */
[----:B------:R-:W-:Y:S02]  /*7aa0*/  IMAD.MOV.U32 R2, RZ, RZ, R9 ;  /* 0x000000ffff027224 */ /* 0x000fe400078e0009 */
[----:B------:R-:W-:-:S07]  /*7ab0*/  IMAD.MOV.U32 R45, RZ, RZ, R10 ;  /* 0x000000ffff2d7224 */ /* 0x000fce00078e000a */
.L_x_40330:
[----:B------:R-:W-:Y:S05]  /*7ac0*/  BSYNC B0 ;  /* 0x0000000000007941 */ /* 0x000fea0003800000 */
.L_x_40329:
        /* <DEDUP_REMOVED lines=102> */
.L_x_40520:
        /* <DEDUP_REMOVED lines=20> */
.L_x_40428:
[----:B------:R-:W-:Y:S01]  /*8270*/  IMAD.MOV.U32 R11, RZ, RZ, R5 ;  /* 0x000000ffff0b7224 */ /* 0x000fe200078e0005 */
[----:B------:R-:W-:Y:S01]  /*8280*/  MOV R9, R44 ;  /* 0x0000002c00097202 */ /* 0x000fe20000000f00 */
[----:B------:R-:W-:Y:S02]  /*8290*/  IMAD.MOV.U32 R5, RZ, RZ, R19 ;  /* 0x000000ffff057224 */ /* 0x000fe400078e0013 */
[----:B------:R-:W-:-:S07]  /*82a0*/  IMAD.MOV.U32 R44, RZ, RZ, R51 ;  /* 0x000000ffff2c7224 */ /* 0x000fce00078e0033 */
.L_x_40429:
[----:B------:R-:W-:Y:S05]  /*82b0*/  BSYNC B1 ;  /* 0x0000000000017941 */ /* 0x000fea0003800000 */
.L_x_40427:
        /* <DEDUP_REMOVED lines=11> */
.L_x_40431:
[----:B------:R-:W-:Y:S01]  /*8370*/  IMAD.MOV.U32 R8, RZ, RZ, R9 ;  /* 0x000000ffff087224 */ /* 0x000fe200078e0009 */
[----:B------:R-:W-:Y:S01]  /*8380*/  MOV R10, R11 ;  /* 0x0000000b000a7202 */ /* 0x000fe20000000f00 */
[----:B------:R-:W-:Y:S02]  /*8390*/  IMAD.MOV.U32 R51, RZ, RZ, R50 ;  /* 0x000000ffff337224 */ /* 0x000fe400078e0032 */
[----:B------:R-:W-:-:S07]  /*83a0*/  IMAD.MOV.U32 R19, RZ, RZ, R18 ;  /* 0x000000ffff137224 */ /* 0x000fce00078e0012 */
.L_x_40432:
[----:B------:R-:W-:Y:S05]  /*83b0*/  BSYNC B1 ;  /* 0x0000000000017941 */ /* 0x000fea0003800000 */
.L_x_40430:
        /* <DEDUP_REMOVED lines=11> */
.L_x_40434:
[----:B------:R-:W-:Y:S01]  /*8470*/  IMAD.MOV.U32 R9, RZ, RZ, R8 ;  /* 0x000000ffff097224 */ /* 0x000fe200078e0008 */
[----:B------:R-:W-:Y:S01]  /*8480*/  MOV R11, R10 ;  /* 0x0000000a000b7202 */ /* 0x000fe20000000f00 */
[----:B------:R-:W-:Y:S02]  /*8490*/  IMAD.MOV.U32 R50, RZ, RZ, R49 ;  /* 0x000000ffff327224 */ /* 0x000fe400078e0031 */
[----:B------:R-:W-:-:S07]  /*84a0*/  IMAD.MOV.U32 R18, RZ, RZ, R17 ;  /* 0x000000ffff127224 */ /* 0x000fce00078e0011 */
.L_x_40435:
[----:B------:R-:W-:Y:S05]  /*84b0*/  BSYNC B1 ;  /* 0x0000000000017941 */ /* 0x000fea0003800000 */
.L_x_40433:
        /* <DEDUP_REMOVED lines=11> */
.L_x_40437:
[----:B------:R-:W-:Y:S01]  /*8570*/  IMAD.MOV.U32 R8, RZ, RZ, R9 ;  /* 0x000000ffff087224 */ /* 0x000fe200078e0009 */
[----:B------:R-:W-:Y:S01]  /*8580*/  MOV R10, R11 ;  /* 0x0000000b000a7202 */ /* 0x000fe20000000f00 */
[----:B------:R-:W-:Y:S02]  /*8590*/  IMAD.MOV.U32 R49, RZ, RZ, R48 ;  /* 0x000000ffff317224 */ /* 0x000fe400078e0030 */
[----:B------:R-:W-:-:S07]  /*85a0*/  IMAD.MOV.U32 R17, RZ, RZ, R16 ;  /* 0x000000ffff117224 */ /* 0x000fce00078e0010 */
.L_x_40438:
[----:B------:R-:W-:Y:S05]  /*85b0*/  BSYNC B1 ;  /* 0x0000000000017941 */ /* 0x000fea0003800000 */
.L_x_40436:
        /* <DEDUP_REMOVED lines=11> */
.L_x_40440:
[----:B------:R-:W-:Y:S01]  /*8670*/  IMAD.MOV.U32 R9, RZ, RZ, R8 ;  /* 0x000000ffff097224 */ /* 0x000fe200078e0008 */
[----:B------:R-:W-:Y:S01]  /*8680*/  MOV R11, R10 ;  /* 0x0000000a000b7202 */ /* 0x000fe20000000f00 */
[----:B------:R-:W-:Y:S02]  /*8690*/  IMAD.MOV.U32 R48, RZ, RZ, R55 ;  /* 0x000000ffff307224 */ /* 0x000fe400078e0037 */
[----:B------:R-:W-:-:S07]  /*86a0*/  IMAD.MOV.U32 R16, RZ, RZ, R23 ;  /* 0x000000ffff107224 */ /* 0x000fce00078e0017 */
.L_x_40441:
[----:B------:R-:W-:Y:S05]  /*86b0*/  BSYNC B1 ;  /* 0x0000000000017941 */ /* 0x000fea0003800000 */
.L_x_40439:
        /* <DEDUP_REMOVED lines=11> */
.L_x_40443:
[----:B------:R-:W-:Y:S01]  /*8770*/  IMAD.MOV.U32 R8, RZ, RZ, R9 ;  /* 0x000000ffff087224 */ /* 0x000fe200078e0009 */
[----:B------:R-:W-:Y:S01]  /*8780*/  MOV R10, R11 ;  /* 0x0000000b000a7202 */ /* 0x000fe20000000f00 */
[----:B------:R-:W-:Y:S02]  /*8790*/  IMAD.MOV.U32 R55, RZ, RZ, R54 ;  /* 0x000000ffff377224 */ /* 0x000fe400078e0036 */
[----:B------:R-:W-:-:S07]  /*87a0*/  IMAD.MOV.U32 R23, RZ, RZ, R22 ;  /* 0x000000ffff177224 */ /* 0x000fce00078e0016 */
.L_x_40444:
[----:B------:R-:W-:Y:S05]  /*87b0*/  BSYNC B1 ;  /* 0x0000000000017941 */ /* 0x000fea0003800000 */
.L_x_40442:
        /* <DEDUP_REMOVED lines=11> */
.L_x_40446:
[----:B------:R-:W-:Y:S01]  /*8870*/  IMAD.MOV.U32 R9, RZ, RZ, R8 ;  /* 0x000000ffff097224 */ /* 0x000fe200078e0008 */
[----:B------:R-:W-:Y:S01]  /*8880*/  MOV R11, R10 ;  /* 0x0000000a000b7202 */ /* 0x000fe20000000f00 */
[----:B------:R-:W-:Y:S02]  /*8890*/  IMAD.MOV.U32 R54, RZ, RZ, R53 ;  /* 0x000000ffff367224 */ /* 0x000fe400078e0035 */
[----:B------:R-:W-:-:S07]  /*88a0*/  IMAD.MOV.U32 R22, RZ, RZ, R21 ;  /* 0x000000ffff167224 */ /* 0x000fce00078e0015 */
.L_x_40447:
[----:B------:R-:W-:Y:S05]  /*88b0*/  BSYNC B1 ;  /* 0x0000000000017941 */ /* 0x000fea0003800000 */
.L_x_40445:
        /* <DEDUP_REMOVED lines=11> */
.L_x_40449:
[----:B------:R-:W-:Y:S01]  /*8970*/  IMAD.MOV.U32 R8, RZ, RZ, R9 ;  /* 0x000000ffff087224 */ /* 0x000fe200078e0009 */
[----:B------:R-:W-:Y:S01]  /*8980*/  MOV R10, R11 ;  /* 0x0000000b000a7202 */ /* 0x000fe20000000f00 */
[----:B------:R-:W-:Y:S02]  /*8990*/  IMAD.MOV.U32 R53, RZ, RZ, R52 ;  /* 0x000000ffff357224 */ /* 0x000fe400078e0034 */
[----:B------:R-:W-:-:S07]  /*89a0*/  IMAD.MOV.U32 R21, RZ, RZ, R20 ;  /* 0x000000ffff157224 */ /* 0x000fce00078e0014 */
.L_x_40450:
[----:B------:R-:W-:Y:S05]  /*89b0*/  BSYNC B1 ;  /* 0x0000000000017941 */ /* 0x000fea0003800000 */
.L_x_40448:
        /* <DEDUP_REMOVED lines=11> */
.L_x_40452:
[----:B------:R-:W-:Y:S01]  /*8a70*/  IMAD.MOV.U32 R9, RZ, RZ, R8 ;  /* 0x000000ffff097224 */ /* 0x000fe200078e0008 */
[----:B------:R-:W-:Y:S01]  /*8a80*/  MOV R11, R10 ;  /* 0x0000000a000b7202 */ /* 0x000fe20000000f00 */
[----:B------:R-:W-:Y:S02]  /*8a90*/  IMAD.MOV.U32 R52, RZ, RZ, R59 ;  /* 0x000000ffff347224 */ /* 0x000fe400078e003b */
[----:B------:R-:W-:-:S07]  /*8aa0*/  IMAD.MOV.U32 R20, RZ, RZ, R27 ;  /* 0x000000ffff147224 */ /* 0x000fce00078e001b */
.L_x_40453:
[----:B------:R-:W-:Y:S05]  /*8ab0*/  BSYNC B1 ;  /* 0x0000000000017941 */ /* 0x000fea0003800000 */
.L_x_40451:
        /* <DEDUP_REMOVED lines=11> */
.L_x_40455:
[----:B------:R-:W-:Y:S01]  /*8b70*/  IMAD.MOV.U32 R8, RZ, RZ, R9 ;  /* 0x000000ffff087224 */ /* 0x000fe200078e0009 */
[----:B------:R-:W-:Y:S01]  /*8b80*/  MOV R10, R11 ;  /* 0x0000000b000a7202 */ /* 0x000fe20000000f00 */
[----:B------:R-:W-:Y:S02]  /*8b90*/  IMAD.MOV.U32 R59, RZ, RZ, R58 ;  /* 0x000000ffff3b7224 */ /* 0x000fe400078e003a */
[----:B------:R-:W-:-:S07]  /*8ba0*/  IMAD.MOV.U32 R27, RZ, RZ, R26 ;  /* 0x000000ffff1b7224 */ /* 0x000fce00078e001a */
.L_x_40456:
[----:B------:R-:W-:Y:S05]  /*8bb0*/  BSYNC B1 ;  /* 0x0000000000017941 */ /* 0x000fea0003800000 */
.L_x_40454:
        /* <DEDUP_REMOVED lines=11> */
.L_x_40458:
[----:B------:R-:W-:Y:S01]  /*8c70*/  IMAD.MOV.U32 R9, RZ, RZ, R8 ;  /* 0x000000ffff097224 */ /* 0x000fe200078e0008 */
[----:B------:R-:W-:Y:S01]  /*8c80*/  MOV R11, R10 ;  /* 0x0000000a000b7202 */ /* 0x000fe20000000f00 */
[----:B------:R-:W-:Y:S02]  /*8c90*/  IMAD.MOV.U32 R58, RZ, RZ, R57 ;  /* 0x000000ffff3a7224 */ /* 0x000fe400078e0039 */
[----:B------:R-:W-:-:S07]  /*8ca0*/  IMAD.MOV.U32 R26, RZ, RZ, R25 ;  /* 0x000000ffff1a7224 */ /* 0x000fce00078e0019 */
.L_x_40459:
[----:B------:R-:W-:Y:S05]  /*8cb0*/  BSYNC B1 ;  /* 0x0000000000017941 */ /* 0x000fea0003800000 */
.L_x_40457:
        /* <DEDUP_REMOVED lines=11> */
.L_x_40461:
[----:B------:R-:W-:Y:S01]  /*8d70*/  IMAD.MOV.U32 R8, RZ, RZ, R9 ;  /* 0x000000ffff087224 */ /* 0x000fe200078e0009 */
[----:B------:R-:W-:Y:S01]  /*8d80*/  MOV R10, R11 ;  /* 0x0000000b000a7202 */ /* 0x000fe20000000f00 */
[----:B------:R-:W-:Y:S02]  /*8d90*/  IMAD.MOV.U32 R57, RZ, RZ, R56 ;  /* 0x000000ffff397224 */ /* 0x000fe400078e0038 */
[----:B------:R-:W-:-:S07]  /*8da0*/  IMAD.MOV.U32 R25, RZ, RZ, R24 ;  /* 0x000000ffff197224 */ /* 0x000fce00078e0018 */
.L_x_40462:
[----:B------:R-:W-:Y:S05]  /*8db0*/  BSYNC B1 ;  /* 0x0000000000017941 */ /* 0x000fea0003800000 */
.L_x_40460:
        /* <DEDUP_REMOVED lines=11> */
.L_x_40464:
[----:B------:R-:W-:Y:S01]  /*8e70*/  IMAD.MOV.U32 R9, RZ, RZ, R8 ;  /* 0x000000ffff097224 */ /* 0x000fe200078e0008 */
[----:B------:R-:W-:Y:S01]  /*8e80*/  MOV R11, R10 ;  /* 0x0000000a000b7202 */ /* 0x000fe20000000f00 */
[----:B------:R-:W-:Y:S02]  /*8e90*/  IMAD.MOV.U32 R56, RZ, RZ, R63 ;  /* 0x000000ffff387224 */ /* 0x000fe400078e003f */
[----:B------:R-:W-:-:S07]  /*8ea0*/  IMAD.MOV.U32 R24, RZ, RZ, R31 ;  /* 0x000000ffff187224 */ /* 0x000fce00078e001f */
.L_x_40465:
[----:B------:R-:W-:Y:S05]  /*8eb0*/  BSYNC B1 ;  /* 0x0000000000017941 */ /* 0x000fea0003800000 */
.L_x_40463:
        /* <DEDUP_REMOVED lines=11> */
.L_x_40467:
[----:B------:R-:W-:Y:S01]  /*8f70*/  IMAD.MOV.U32 R8, RZ, RZ, R9 ;  /* 0x000000ffff087224 */ /* 0x000fe200078e0009 */
[----:B------:R-:W-:Y:S01]  /*8f80*/  MOV R10, R11 ;  /* 0x0000000b000a7202 */ /* 0x000fe20000000f00 */
[----:B------:R-:W-:Y:S02]  /*8f90*/  IMAD.MOV.U32 R63, RZ, RZ, R62 ;  /* 0x000000ffff3f7224 */ /* 0x000fe400078e003e */
[----:B------:R-:W-:-:S07]  /*8fa0*/  IMAD.MOV.U32 R31, RZ, RZ, R30 ;  /* 0x000000ffff1f7224 */ /* 0x000fce00078e001e */
.L_x_40468:
[----:B------:R-:W-:Y:S05]  /*8fb0*/  BSYNC B1 ;  /* 0x0000000000017941 */ /* 0x000fea0003800000 */
.L_x_40466:
        /* <DEDUP_REMOVED lines=11> */
.L_x_40470:
[----:B------:R-:W-:Y:S01]  /*9070*/  IMAD.MOV.U32 R9, RZ, RZ, R8 ;  /* 0x000000ffff097224 */ /* 0x000fe200078e0008 */
[----:B------:R-:W-:Y:S01]  /*9080*/  MOV R11, R10 ;  /* 0x0000000a000b7202 */ /* 0x000fe20000000f00 */
[----:B------:R-:W-:Y:S02]  /*9090*/  IMAD.MOV.U32 R62, RZ, RZ, R61 ;  /* 0x000000ffff3e7224 */ /* 0x000fe400078e003d */
[----:B------:R-:W-:-:S07]  /*90a0*/  IMAD.MOV.U32 R30, RZ, RZ, R29 ;  /* 0x000000ffff1e7224 */ /* 0x000fce00078e001d */
.L_x_40471:
[----:B------:R-:W-:Y:S05]  /*90b0*/  BSYNC B1 ;  /* 0x0000000000017941 */ /* 0x000fea0003800000 */
.L_x_40469:
        /* <DEDUP_REMOVED lines=11> */
.L_x_40473:
[----:B------:R-:W-:Y:S01]  /*9170*/  IMAD.MOV.U32 R8, RZ, RZ, R9 ;  /* 0x000000ffff087224 */ /* 0x000fe200078e0009 */
[----:B------:R-:W-:Y:S01]  /*9180*/  MOV R10, R11 ;  /* 0x0000000b000a7202 */ /* 0x000fe20000000f00 */
[----:B------:R-:W-:Y:S02]  /*9190*/  IMAD.MOV.U32 R61, RZ, RZ, R60 ;  /* 0x000000ffff3d7224 */ /* 0x000fe400078e003c */
[----:B------:R-:W-:-:S07]  /*91a0*/  IMAD.MOV.U32 R29, RZ, RZ, R28 ;  /* 0x000000ffff1d7224 */ /* 0x000fce00078e001c */
.L_x_40474:
[----:B------:R-:W-:Y:S05]  /*91b0*/  BSYNC B1 ;  /* 0x0000000000017941 */ /* 0x000fea0003800000 */
.L_x_40472:
        /* <DEDUP_REMOVED lines=11> */
.L_x_40476:
[----:B------:R-:W-:Y:S01]  /*9270*/  IMAD.MOV.U32 R9, RZ, RZ, R8 ;  /* 0x000000ffff097224 */ /* 0x000fe200078e0008 */
[----:B------:R-:W-:Y:S01]  /*9280*/  MOV R11, R10 ;  /* 0x0000000a000b7202 */ /* 0x000fe20000000f00 */
[----:B------:R-:W-:Y:S02]  /*9290*/  IMAD.MOV.U32 R60, RZ, RZ, R67 ;  /* 0x000000ffff3c7224 */ /* 0x000fe400078e0043 */
[----:B------:R-:W-:-:S07]  /*92a0*/  IMAD.MOV.U32 R28, RZ, RZ, R35 ;  /* 0x000000ffff1c7224 */ /* 0x000fce00078e0023 */
.L_x_40477:
[----:B------:R-:W-:Y:S05]  /*92b0*/  BSYNC B1 ;  /* 0x0000000000017941 */ /* 0x000fea0003800000 */
.L_x_40475:
        /* <DEDUP_REMOVED lines=11> */
.L_x_40479:
[----:B------:R-:W-:Y:S01]  /*9370*/  IMAD.MOV.U32 R8, RZ, RZ, R9 ;  /* 0x000000ffff087224 */ /* 0x000fe200078e0009 */
[----:B------:R-:W-:Y:S01]  /*9380*/  MOV R10, R11 ;  /* 0x0000000b000a7202 */ /* 0x000fe20000000f00 */
[----:B------:R-:W-:Y:S02]  /*9390*/  IMAD.MOV.U32 R67, RZ, RZ, R66 ;  /* 0x000000ffff437224 */ /* 0x000fe400078e0042 */
[----:B------:R-:W-:-:S07]  /*93a0*/  IMAD.MOV.U32 R35, RZ, RZ, R34 ;  /* 0x000000ffff237224 */ /* 0x000fce00078e0022 */
.L_x_40480:
[----:B------:R-:W-:Y:S05]  /*93b0*/  BSYNC B1 ;  /* 0x0000000000017941 */ /* 0x000fea0003800000 */
.L_x_40478:
        /* <DEDUP_REMOVED lines=11> */
.L_x_40482:
[----:B------:R-:W-:Y:S01]  /*9470*/  IMAD.MOV.U32 R9, RZ, RZ, R8 ;  /* 0x000000ffff097224 */ /* 0x000fe200078e0008 */
[----:B------:R-:W-:Y:S01]  /*9480*/  MOV R11, R10 ;  /* 0x0000000a000b7202 */ /* 0x000fe20000000f00 */
[----:B------:R-:W-:Y:S02]  /*9490*/  IMAD.MOV.U32 R66, RZ, RZ, R65 ;  /* 0x000000ffff427224 */ /* 0x000fe400078e0041 */
[----:B------:R-:W-:-:S07]  /*94a0*/  IMAD.MOV.U32 R34, RZ, RZ, R33 ;  /* 0x000000ffff227224 */ /* 0x000fce00078e0021 */
.L_x_40483:
[----:B------:R-:W-:Y:S05]  /*94b0*/  BSYNC B1 ;  /* 0x0000000000017941 */ /* 0x000fea0003800000 */
.L_x_40481:
        /* <DEDUP_REMOVED lines=11> */
.L_x_40485:
[----:B------:R-:W-:Y:S01]  /*9570*/  IMAD.MOV.U32 R8, RZ, RZ, R9 ;  /* 0x000000ffff087224 */ /* 0x000fe200078e0009 */
[----:B------:R-:W-:Y:S01]  /*9580*/  MOV R10, R11 ;  /* 0x0000000b000a7202 */ /* 0x000fe20000000f00 */
[----:B------:R-:W-:Y:S02]  /*9590*/  IMAD.MOV.U32 R65, RZ, RZ, R64 ;  /* 0x000000ffff417224 */ /* 0x000fe400078e0040 */
[----:B------:R-:W-:-:S07]  /*95a0*/  IMAD.MOV.U32 R33, RZ, RZ, R32 ;  /* 0x000000ffff217224 */ /* 0x000fce00078e0020 */
.L_x_40486:
[----:B------:R-:W-:Y:S05]  /*95b0*/  BSYNC B1 ;  /* 0x0000000000017941 */ /* 0x000fea0003800000 */
.L_x_40484:
        /* <DEDUP_REMOVED lines=11> */
.L_x_40488:
[----:B------:R-:W-:Y:S01]  /*9670*/  IMAD.MOV.U32 R9, RZ, RZ, R8 ;  /* 0x000000ffff097224 */ /* 0x000fe200078e0008 */
[----:B------:R-:W-:Y:S01]  /*9680*/  MOV R11, R10 ;  /* 0x0000000a000b7202 */ /* 0x000fe20000000f00 */
[----:B------:R-:W-:Y:S02]  /*9690*/  IMAD.MOV.U32 R64, RZ, RZ, R71 ;  /* 0x000000ffff407224 */ /* 0x000fe400078e0047 */
[----:B------:R-:W-:-:S07]  /*96a0*/  IMAD.MOV.U32 R32, RZ, RZ, R39 ;  /* 0x000000ffff207224 */ /* 0x000fce00078e0027 */
.L_x_40489:
[----:B------:R-:W-:Y:S05]  /*96b0*/  BSYNC B1 ;  /* 0x0000000000017941 */ /* 0x000fea0003800000 */
.L_x_40487:
        /* <DEDUP_REMOVED lines=11> */
.L_x_40491:
[----:B------:R-:W-:Y:S01]  /*9770*/  IMAD.MOV.U32 R8, RZ, RZ, R9 ;  /* 0x000000ffff087224 */ /* 0x000fe200078e0009 */
[----:B------:R-:W-:Y:S01]  /*9780*/  MOV R10, R11 ;  /* 0x0000000b000a7202 */ /* 0x000fe20000000f00 */
[----:B------:R-:W-:Y:S02]  /*9790*/  IMAD.MOV.U32 R71, RZ, RZ, R70 ;  /* 0x000000ffff477224 */ /* 0x000fe400078e0046 */
[----:B------:R-:W-:-:S07]  /*97a0*/  IMAD.MOV.U32 R39, RZ, RZ, R38 ;  /* 0x000000ffff277224 */ /* 0x000fce00078e0026 */
.L_x_40492:
[----:B------:R-:W-:Y:S05]  /*97b0*/  BSYNC B1 ;  /* 0x0000000000017941 */ /* 0x000fea0003800000 */
.L_x_40490:
        /* <DEDUP_REMOVED lines=11> */
.L_x_40494:
[----:B------:R-:W-:Y:S01]  /*9870*/  IMAD.MOV.U32 R9, RZ, RZ, R8 ;  /* 0x000000ffff097224 */ /* 0x000fe200078e0008 */
[----:B------:R-:W-:Y:S01]  /*9880*/  MOV R11, R10 ;  /* 0x0000000a000b7202 */ /* 0x000fe20000000f00 */
[----:B------:R-:W-:Y:S02]  /*9890*/  IMAD.MOV.U32 R70, RZ, RZ, R69 ;  /* 0x000000ffff467224 */ /* 0x000fe400078e0045 */
[----:B------:R-:W-:-:S07]  /*98a0*/  IMAD.MOV.U32 R38, RZ, RZ, R37 ;  /* 0x000000ffff267224 */ /* 0x000fce00078e0025 */
.L_x_40495:
[----:B------:R-:W-:Y:S05]  /*98b0*/  BSYNC B1 ;  /* 0x0000000000017941 */ /* 0x000fea0003800000 */
.L_x_40493:
        /* <DEDUP_REMOVED lines=11> */
.L_x_40497:
[----:B------:R-:W-:Y:S01]  /*9970*/  IMAD.MOV.U32 R8, RZ, RZ, R9 ;  /* 0x000000ffff087224 */ /* 0x000fe200078e0009 */
[----:B------:R-:W-:Y:S01]  /*9980*/  MOV R10, R11 ;  /* 0x0000000b000a7202 */ /* 0x000fe20000000f00 */
[----:B------:R-:W-:Y:S02]  /*9990*/  IMAD.MOV.U32 R69, RZ, RZ, R68 ;  /* 0x000000ffff457224 */ /* 0x000fe400078e0044 */
[----:B------:R-:W-:-:S07]  /*99a0*/  IMAD.MOV.U32 R37, RZ, RZ, R36 ;  /* 0x000000ffff257224 */ /* 0x000fce00078e0024 */
.L_x_40498:
[----:B------:R-:W-:Y:S05]  /*99b0*/  BSYNC B1 ;  /* 0x0000000000017941 */ /* 0x000fea0003800000 */
.L_x_40496:
        /* <DEDUP_REMOVED lines=11> */
.L_x_40500:
[----:B------:R-:W-:Y:S01]  /*9a70*/  IMAD.MOV.U32 R9, RZ, RZ, R8 ;  /* 0x000000ffff097224 */ /* 0x000fe200078e0008 */
[----:B------:R-:W-:Y:S01]  /*9a80*/  MOV R11, R10 ;  /* 0x0000000a000b7202 */ /* 0x000fe20000000f00 */
[----:B------:R-:W-:Y:S02]  /*9a90*/  IMAD.MOV.U32 R68, RZ, RZ, R75 ;  /* 0x000000ffff447224 */ /* 0x000fe400078e004b */
[----:B------:R-:W-:-:S07]  /*9aa0*/  IMAD.MOV.U32 R36, RZ, RZ, R43 ;  /* 0x000000ffff247224 */ /* 0x000fce00078e002b */
.L_x_40501:
[----:B------:R-:W-:Y:S05]  /*9ab0*/  BSYNC B1 ;  /* 0x0000000000017941 */ /* 0x000fea0003800000 */
.L_x_40499:
        /* <DEDUP_REMOVED lines=11> */
.L_x_40503:
[----:B------:R-:W-:Y:S01]  /*9b70*/  IMAD.MOV.U32 R8, RZ, RZ, R9 ;  /* 0x000000ffff087224 */ /* 0x000fe200078e0009 */
[----:B------:R-:W-:Y:S01]  /*9b80*/  MOV R10, R11 ;  /* 0x0000000b000a7202 */ /* 0x000fe20000000f00 */
[----:B------:R-:W-:Y:S02]  /*9b90*/  IMAD.MOV.U32 R75, RZ, RZ, R74 ;  /* 0x000000ffff4b7224 */ /* 0x000fe400078e004a */
[----:B------:R-:W-:-:S07]  /*9ba0*/  IMAD.MOV.U32 R43, RZ, RZ, R42 ;  /* 0x000000ffff2b7224 */ /* 0x000fce00078e002a */
.L_x_40504:
[----:B------:R-:W-:Y:S05]  /*9bb0*/  BSYNC B1 ;  /* 0x0000000000017941 */ /* 0x000fea0003800000 */
.L_x_40502:
        /* <DEDUP_REMOVED lines=11> */
.L_x_40506:
[----:B------:R-:W-:Y:S01]  /*9c70*/  IMAD.MOV.U32 R9, RZ, RZ, R8 ;  /* 0x000000ffff097224 */ /* 0x000fe200078e0008 */
[----:B------:R-:W-:Y:S01]  /*9c80*/  MOV R11, R10 ;  /* 0x0000000a000b7202 */ /* 0x000fe20000000f00 */
[----:B------:R-:W-:Y:S02]  /*9c90*/  IMAD.MOV.U32 R74, RZ, RZ, R73 ;  /* 0x000000ffff4a7224 */ /* 0x000fe400078e0049 */
[----:B------:R-:W-:-:S07]  /*9ca0*/  IMAD.MOV.U32 R42, RZ, RZ, R41 ;  /* 0x000000ffff2a7224 */ /* 0x000fce00078e0029 */
.L_x_40507:
[----:B------:R-:W-:Y:S05]  /*9cb0*/  BSYNC B1 ;  /* 0x0000000000017941 */ /* 0x000fea0003800000 */
.L_x_40505:
        /* <DEDUP_REMOVED lines=11> */
.L_x_40509:
[----:B------:R-:W-:Y:S01]  /*9d70*/  IMAD.MOV.U32 R8, RZ, RZ, R9 ;  /* 0x000000ffff087224 */ /* 0x000fe200078e0009 */
[----:B------:R-:W-:Y:S01]  /*9d80*/  MOV R10, R11 ;  /* 0x0000000b000a7202 */ /* 0x000fe20000000f00 */
[----:B------:R-:W-:Y:S02]  /*9d90*/  IMAD.MOV.U32 R73, RZ, RZ, R72 ;  /* 0x000000ffff497224 */ /* 0x000fe400078e0048 */
[----:B------:R-:W-:-:S07]  /*9da0*/  IMAD.MOV.U32 R41, RZ, RZ, R40 ;  /* 0x000000ffff297224 */ /* 0x000fce00078e0028 */
.L_x_40510:
[----:B------:R-:W-:Y:S05]  /*9db0*/  BSYNC B1 ;  /* 0x0000000000017941 */ /* 0x000fea0003800000 */
.L_x_40508:
        /* <DEDUP_REMOVED lines=11> */
.L_x_40512:
[----:B------:R-:W-:Y:S01]  /*9e70*/  IMAD.MOV.U32 R9, RZ, RZ, R8 ;  /* 0x000000ffff097224 */ /* 0x000fe200078e0008 */
[----:B------:R-:W-:Y:S01]  /*9e80*/  MOV R11, R10 ;  /* 0x0000000a000b7202 */ /* 0x000fe20000000f00 */
[----:B------:R-:W-:Y:S02]  /*9e90*/  IMAD.MOV.U32 R40, RZ, RZ, R47 ;  /* 0x000000ffff287224 */ /* 0x000fe400078e002f */
[----:B------:R-:W-:-:S07]  /*9ea0*/  IMAD.MOV.U32 R72, RZ, RZ, R87 ;  /* 0x000000ffff487224 */ /* 0x000fce00078e0057 */
.L_x_40513:
[----:B------:R-:W-:Y:S05]  /*9eb0*/  BSYNC B1 ;  /* 0x0000000000017941 */ /* 0x000fea0003800000 */
.L_x_40511:
        /* <DEDUP_REMOVED lines=11> */
.L_x_40515:
[----:B------:R-:W-:Y:S01]  /*9f70*/  IMAD.MOV.U32 R13, RZ, RZ, R9 ;  /* 0x000000ffff0d7224 */ /* 0x000fe200078e0009 */
[----:B------:R-:W-:Y:S01]  /*9f80*/  MOV R8, R11 ;  /* 0x0000000b00087202 */ /* 0x000fe20000000f00 */
[----:B------:R-:W-:Y:S02]  /*9f90*/  IMAD.MOV.U32 R87, RZ, RZ, R86 ;  /* 0x000000ffff577224 */ /* 0x000fe400078e0056 */
[----:B------:R-:W-:-:S07]  /*9fa0*/  IMAD.MOV.U32 R47, RZ, RZ, R46 ;  /* 0x000000ffff2f7224 */ /* 0x000fce00078e002e */
.L_x_40516:
[----:B------:R-:W-:Y:S05]  /*9fb0*/  BSYNC B1 ;  /* 0x0000000000017941 */ /* 0x000fea0003800000 */
.L_x_40514:
        /* <DEDUP_REMOVED lines=11> */
.L_x_40518:
[----:B------:R-:W-:Y:S01]  /*a070*/  IMAD.MOV.U32 R86, RZ, RZ, R2 ;  /* 0x000000ffff567224 */ /* 0x000fe200078e0002 */
[----:B------:R-:W-:Y:S01]  /*a080*/  MOV R9, R13 ;  /* 0x0000000d00097202 */ /* 0x000fe20000000f00 */
[----:B------:R-:W-:Y:S01]  /*a090*/  IMAD.MOV.U32 R46, RZ, RZ, R45 ;  /* 0x000000ffff2e7224 */ /* 0x000fe200078e002d */
[----:B------:R-:W-:Y:S01]  /*a0a0*/  MOV R45, R8 ;  /* 0x00000008002d7202 */ /* 0x000fe20000000f00 */
[----:B------:R-:W-:Y:S02]  /*a0b0*/  IMAD.MOV.U32 R10, RZ, RZ, R8 ;  /* 0x000000ffff0a7224 */ /* 0x000fe400078e0008 */
[----:B------:R-:W-:-:S07]  /*a0c0*/  IMAD.MOV.U32 R2, RZ, RZ, R13 ;  /* 0x000000ffff027224 */ /* 0x000fce00078e000d */
.L_x_40519:
[----:B------:R-:W-:Y:S05]  /*a0d0*/  BSYNC B1 ;  /* 0x0000000000017941 */ /* 0x000fea0003800000 */
.L_x_40517:
[----:B------:R-:W-:Y:S01]  /*a0e0*/  VIADD R6, R6, 0x4 ;  /* 0x0000000406067836 */ /* 0x000fe20000000000 */
[----:B------:R-:W-:Y:S06]  /*a0f0*/  @P1 BRA `(.L_x_40520) ;  /* 0xffffffe0000c1947 */ /* 0x000fec000383ffff */
[----:B------:R-:W-:Y:S02]  /*a100*/  IMAD.MOV.U32 R2, RZ, RZ, R9 ;  /* 0x000000ffff027224 */ /* 0x000fe400078e0009 */
[----:B------:R-:W-:-:S07]  /*a110*/  IMAD.MOV.U32 R45, RZ, RZ, R10 ;  /* 0x000000ffff2d7224 */ /* 0x000fce00078e000a */
.L_x_40426:
[----:B------:R-:W-:Y:S05]  /*a120*/  BSYNC B0 ;  /* 0x0000000000007941 */ /* 0x000fea0003800000 */
.L_x_40425:
        /* <DEDUP_REMOVED lines=102> */
.L_x_40616:
        /* <DEDUP_REMOVED lines=20> */
.L_x_40524:
[----:B------:R-:W-:Y:S01]  /*a8d0*/  IMAD.MOV.U32 R9, RZ, RZ, R5 ;  /* 0x000000ffff097224 */ /* 0x000fe200078e0005 */
[----:B------:R-:W-:Y:S01]  /*a8e0*/  MOV R7, R44 ;  /* 0x0000002c00077202 */ /* 0x000fe20000000f00 */
[----:B------:R-:W-:Y:S02]  /*a8f0*/  IMAD.MOV.U32 R5, RZ, RZ, R19 ;  /* 0x000000ffff057224 */ /* 0x000fe400078e0013 */
[----:B------:R-:W-:-:S07]  /*a900*/  IMAD.MOV.U32 R44, RZ, RZ, R51 ;  /* 0x000000ffff2c7224 */ /* 0x000fce00078e0033 */
.L_x_40525:
[----:B------:R-:W-:Y:S05]  /*a910*/  BSYNC B1 ;  /* 0x0000000000017941 */ /* 0x000fea0003800000 */
.L_x_40523:
        /* <DEDUP_REMOVED lines=11> */
.L_x_40527:
[----:B------:R-:W-:Y:S01]  /*a9d0*/  IMAD.MOV.U32 R8, RZ, RZ, R7 ;  /* 0x000000ffff087224 */ /* 0x000fe200078e0007 */
[----:B------:R-:W-:Y:S01]  /*a9e0*/  MOV R10, R9 ;  /* 0x00000009000a7202 */ /* 0x000fe20000000f00 */
[----:B------:R-:W-:Y:S02]  /*a9f0*/  IMAD.MOV.U32 R51, RZ, RZ, R50 ;  /* 0x000000ffff337224 */ /* 0x000fe400078e0032 */
[----:B------:R-:W-:-:S07]  /*aa00*/  IMAD.MOV.U32 R19, RZ, RZ, R18 ;  /* 0x000000ffff137224 */ /* 0x000fce00078e0012 */
.L_x_40528:
[----:B------:R-:W-:Y:S05]  /*aa10*/  BSYNC B1 ;  /* 0x0000000000017941 */ /* 0x000fea0003800000 */
.L_x_40526:
        /* <DEDUP_REMOVED lines=11> */
.L_x_40530:
[----:B------:R-:W-:Y:S01]  /*aad0*/  IMAD.MOV.U32 R7, RZ, RZ, R8 ;  /* 0x000000ffff077224 */ /* 0x000fe200078e0008 */
[----:B------:R-:W-:Y:S01]  /*aae0*/  MOV R9, R10 ;  /* 0x0000000a00097202 */ /* 0x000fe20000000f00 */
[----:B------:R-:W-:Y:S02]  /*aaf0*/  IMAD.MOV.U32 R50, RZ, RZ, R49 ;  /* 0x000000ffff327224 */ /* 0x000fe400078e0031 */
[----:B------:R-:W-:-:S07]  /*ab00*/  IMAD.MOV.U32 R18, RZ, RZ, R17 ;  /* 0x000000ffff127224 */ /* 0x000fce00078e0011 */
.L_x_40531:
[----:B------:R-:W-:Y:S05]  /*ab10*/  BSYNC B1 ;  /* 0x0000000000017941 */ /* 0x000fea0003800000 */
.L_x_40529:
        /* <DEDUP_REMOVED lines=11> */
.L_x_40533:
[----:B------:R-:W-:Y:S01]  /*abd0*/  IMAD.MOV.U32 R8, RZ, RZ, R7 ;  /* 0x000000ffff087224 */ /* 0x000fe200078e0007 */
[----:B------:R-:W-:Y:S01]  /*abe0*/  MOV R10, R9 ;  /* 0x00000009000a7202 */ /* 0x000fe20000000f00 */
[----:B------:R-:W-:Y:S02]  /*abf0*/  IMAD.MOV.U32 R49, RZ, RZ, R48 ;  /* 0x000000ffff317224 */ /* 0x000fe400078e0030 */
[----:B------:R-:W-:-:S07]  /*ac00*/  IMAD.MOV.U32 R17, RZ, RZ, R16 ;  /* 0x000000ffff117224 */ /* 0x000fce00078e0010 */
.L_x_40534:
[----:B------:R-:W-:Y:S05]  /*ac10*/  BSYNC B1 ;  /* 0x0000000000017941 */ /* 0x000fea0003800000 */
.L_x_40532:
        /* <DEDUP_REMOVED lines=11> */
.L_x_40536:
[----:B------:R-:W-:Y:S01]  /*acd0*/  IMAD.MOV.U32 R7, RZ, RZ, R8 ;  /* 0x000000ffff077224 */ /* 0x000fe200078e0008 */
[----:B------:R-:W-:Y:S01]  /*ace0*/  MOV R9, R10 ;  /* 0x0000000a00097202 */ /* 0x000fe20000000f00 */
[----:B------:R-:W-:Y:S02]  /*acf0*/  IMAD.MOV.U32 R48, RZ, RZ, R55 ;  /* 0x000000ffff307224 */ /* 0x000fe400078e0037 */
[----:B------:R-:W-:-:S07]  /*ad00*/  IMAD.MOV.U32 R16, RZ, RZ, R23 ;  /* 0x000000ffff107224 */ /* 0x000fce00078e0017 */
.L_x_40537:
[----:B------:R-:W-:Y:S05]  /*ad10*/  BSYNC B1 ;  /* 0x0000000000017941 */ /* 0x000fea0003800000 */
.L_x_40535:
        /* <DEDUP_REMOVED lines=11> */
.L_x_40539:
[----:B------:R-:W-:Y:S01]  /*add0*/  IMAD.MOV.U32 R8, RZ, RZ, R7 ;  /* 0x000000ffff087224 */ /* 0x000fe200078e0007 */
[----:B------:R-:W-:Y:S01]  /*ade0*/  MOV R10, R9 ;  /* 0x00000009000a7202 */ /* 0x000fe20000000f00 */
[----:B------:R-:W-:Y:S02]  /*adf0*/  IMAD.MOV.U32 R55, RZ, RZ, R54 ;  /* 0x000000ffff377224 */ /* 0x000fe400078e0036 */
[----:B------:R-:W-:-:S07]  /*ae00*/  IMAD.MOV.U32 R23, RZ, RZ, R22 ;  /* 0x000000ffff177224 */ /* 0x000fce00078e0016 */
.L_x_40540:
[----:B------:R-:W-:Y:S05]  /*ae10*/  BSYNC B1 ;  /* 0x0000000000017941 */ /* 0x000fea0003800000 */
.L_x_40538:
        /* <DEDUP_REMOVED lines=11> */
.L_x_40542:
[----:B------:R-:W-:Y:S01]  /*aed0*/  IMAD.MOV.U32 R7, RZ, RZ, R8 ;  /* 0x000000ffff077224 */ /* 0x000fe200078e0008 */
[----:B------:R-:W-:Y:S01]  /*aee0*/  MOV R9, R10 ;  /* 0x0000000a00097202 */ /* 0x000fe20000000f00 */
[----:B------:R-:W-:Y:S02]  /*aef0*/  IMAD.MOV.U32 R54, RZ, RZ, R53 ;  /* 0x000000ffff367224 */ /* 0x000fe400078e0035 */
[----:B------:R-:W-:-:S07]  /*af00*/  IMAD.MOV.U32 R22, RZ, RZ, R21 ;  /* 0x000000ffff167224 */ /* 0x000fce00078e0015 */
.L_x_40543:
[----:B------:R-:W-:Y:S05]  /*af10*/  BSYNC B1 ;  /* 0x0000000000017941 */ /* 0x000fea0003800000 */
.L_x_40541:
        /* <DEDUP_REMOVED lines=11> */
.L_x_40545:
[----:B------:R-:W-:Y:S01]  /*afd0*/  IMAD.MOV.U32 R8, RZ, RZ, R7 ;  /* 0x000000ffff087224 */ /* 0x000fe200078e0007 */
[----:B------:R-:W-:Y:S01]  /*afe0*/  MOV R10, R9 ;  /* 0x00000009000a7202 */ /* 0x000fe20000000f00 */
[----:B------:R-:W-:Y:S02]  /*aff0*/  IMAD.MOV.U32 R53, RZ, RZ, R52 ;  /* 0x000000ffff357224 */ /* 0x000fe400078e0034 */
[----:B------:R-:W-:-:S07]  /*b000*/  IMAD.MOV.U32 R21, RZ, RZ, R20 ;  /* 0x000000ffff157224 */ /* 0x000fce00078e0014 */
.L_x_40546:
[----:B------:R-:W-:Y:S05]  /*b010*/  BSYNC B1 ;  /* 0x0000000000017941 */ /* 0x000fea0003800000 */
.L_x_40544:
        /* <DEDUP_REMOVED lines=11> */
.L_x_40548:
[----:B------:R-:W-:Y:S01]  /*b0d0*/  IMAD.MOV.U32 R7, RZ, RZ, R8 ;  /* 0x000000ffff077224 */ /* 0x000fe200078e0008 */
[----:B------:R-:W-:Y:S01]  /*b0e0*/  MOV R9, R10 ;  /* 0x0000000a00097202 */ /* 0x000fe20000000f00 */
[----:B------:R-:W-:Y:S02]  /*b0f0*/  IMAD.MOV.U32 R52, RZ, RZ, R59 ;  /* 0x000000ffff347224 */ /* 0x000fe400078e003b */
[----:B------:R-:W-:-:S07]  /*b100*/  IMAD.MOV.U32 R20, RZ, RZ, R27 ;  /* 0x000000ffff147224 */ /* 0x000fce00078e001b */
.L_x_40549:
[----:B------:R-:W-:Y:S05]  /*b110*/  BSYNC B1 ;  /* 0x0000000000017941 */ /* 0x000fea0003800000 */
.L_x_40547:
        /* <DEDUP_REMOVED lines=11> */
.L_x_40551:
[----:B------:R-:W-:Y:S01]  /*b1d0*/  IMAD.MOV.U32 R8, RZ, RZ, R7 ;  /* 0x000000ffff087224 */ /* 0x000fe200078e0007 */
[----:B------:R-:W-:Y:S01]  /*b1e0*/  MOV R10, R9 ;  /* 0x00000009000a7202 */ /* 0x000fe20000000f00 */
[----:B------:R-:W-:Y:S02]  /*b1f0*/  IMAD.MOV.U32 R59, RZ, RZ, R58 ;  /* 0x000000ffff3b7224 */ /* 0x000fe400078e003a */
[----:B------:R-:W-:-:S07]  /*b200*/  IMAD.MOV.U32 R27, RZ, RZ, R26 ;  /* 0x000000ffff1b7224 */ /* 0x000fce00078e001a */
.L_x_40552:
[----:B------:R-:W-:Y:S05]  /*b210*/  BSYNC B1 ;  /* 0x0000000000017941 */ /* 0x000fea0003800000 */
.L_x_40550:
        /* <DEDUP_REMOVED lines=11> */
.L_x_40554:
[----:B------:R-:W-:Y:S01]  /*b2d0*/  IMAD.MOV.U32 R7, RZ, RZ, R8 ;  /* 0x000000ffff077224 */ /* 0x000fe200078e0008 */
[----:B------:R-:W-:Y:S01]  /*b2e0*/  MOV R9, R10 ;  /* 0x0000000a00097202 */ /* 0x000fe20000000f00 */
[----:B------:R-:W-:Y:S02]  /*b2f0*/  IMAD.MOV.U32 R58, RZ, RZ, R57 ;  /* 0x000000ffff3a7224 */ /* 0x000fe400078e0039 */
[----:B------:R-:W-:-:S07]  /*b300*/  IMAD.MOV.U32 R26, RZ, RZ, R25 ;  /* 0x000000ffff1a7224 */ /* 0x000fce00078e0019 */
.L_x_40555:
[----:B------:R-:W-:Y:S05]  /*b310*/  BSYNC B1 ;  /* 0x0000000000017941 */ /* 0x000fea0003800000 */
.L_x_40553:
        /* <DEDUP_REMOVED lines=11> */
.L_x_40557:
[----:B------:R-:W-:Y:S01]  /*b3d0*/  IMAD.MOV.U32 R8, RZ, RZ, R7 ;  /* 0x000000ffff087224 */ /* 0x000fe200078e0007 */
[----:B------:R-:W-:Y:S01]  /*b3e0*/  MOV R10, R9 ;  /* 0x00000009000a7202 */ /* 0x000fe20000000f00 */
[----:B------:R-:W-:Y:S02]  /*b3f0*/  IMAD.MOV.U32 R57, RZ, RZ, R56 ;  /* 0x000000ffff397224 */ /* 0x000fe400078e0038 */
[----:B------:R-:W-:-:S07]  /*b400*/  IMAD.MOV.U32 R25, RZ, RZ, R24 ;  /* 0x000000ffff197224 */ /* 0x000fce00078e0018 */
.L_x_40558:
[----:B------:R-:W-:Y:S05]  /*b410*/  BSYNC B1 ;  /* 0x0000000000017941 */ /* 0x000fea0003800000 */
.L_x_40556:
        /* <DEDUP_REMOVED lines=11> */
.L_x_40560:
[----:B------:R-:W-:Y:S01]  /*b4d0*/  IMAD.MOV.U32 R7, RZ, RZ, R8 ;  /* 0x000000ffff077224 */ /* 0x000fe200078e0008 */
[----:B------:R-:W-:Y:S01]  /*b4e0*/  MOV R9, R10 ;  /* 0x0000000a00097202 */ /* 0x000fe20000000f00 */
[----:B------:R-:W-:Y:S02]  /*b4f0*/  IMAD.MOV.U32 R56, RZ, RZ, R63 ;  /* 0x000000ffff387224 */ /* 0x000fe400078e003f */
[----:B------:R-:W-:-:S07]  /*b500*/  IMAD.MOV.U32 R24, RZ, RZ, R31 ;  /* 0x000000ffff187224 */ /* 0x000fce00078e001f */
.L_x_40561:
[----:B------:R-:W-:Y:S05]  /*b510*/  BSYNC B1 ;  /* 0x0000000000017941 */ /* 0x000fea0003800000 */
.L_x_40559:
        /* <DEDUP_REMOVED lines=11> */
.L_x_40563:
[----:B------:R-:W-:Y:S01]  /*b5d0*/  IMAD.MOV.U32 R8, RZ, RZ, R7 ;  /* 0x000000ffff087224 */ /* 0x000fe200078e0007 */
[----:B------:R-:W-:Y:S01]  /*b5e0*/  MOV R10, R9 ;  /* 0x00000009000a7202 */ /* 0x000fe20000000f00 */
[----:B------:R-:W-:Y:S02]  /*b5f0*/  IMAD.MOV.U32 R63, RZ, RZ, R62 ;  /* 0x000000ffff3f7224 */ /* 0x000fe400078e003e */
[----:B------:R-:W-:-:S07]  /*b600*/  IMAD.MOV.U32 R31, RZ, RZ, R30 ;  /* 0x000000ffff1f7224 */ /* 0x000fce00078e001e */
.L_x_40564:
[----:B------:R-:W-:Y:S05]  /*b610*/  BSYNC B1 ;  /* 0x0000000000017941 */ /* 0x000fea0003800000 */
.L_x_40562:
        /* <DEDUP_REMOVED lines=11> */
.L_x_40566:
[----:B------:R-:W-:Y:S01]  /*b6d0*/  IMAD.MOV.U32 R7, RZ, RZ, R8 ;  /* 0x000000ffff077224 */ /* 0x000fe200078e0008 */
[----:B------:R-:W-:Y:S01]  /*b6e0*/  MOV R9, R10 ;  /* 0x0000000a00097202 */ /* 0x000fe20000000f00 */
[----:B------:R-:W-:Y:S02]  /*b6f0*/  IMAD.MOV.U32 R62, RZ, RZ, R61 ;  /* 0x000000ffff3e7224 */ /* 0x000fe400078e003d */
[----:B------:R-:W-:-:S07]  /*b700*/  IMAD.MOV.U32 R30, RZ, RZ, R29 ;  /* 0x000000ffff1e7224 */ /* 0x000fce00078e001d */
.L_x_40567:
[----:B------:R-:W-:Y:S05]  /*b710*/  BSYNC B1 ;  /* 0x0000000000017941 */ /* 0x000fea0003800000 */
.L_x_40565:
        /* <DEDUP_REMOVED lines=11> */
.L_x_40569:
[----:B------:R-:W-:Y:S01]  /*b7d0*/  IMAD.MOV.U32 R8, RZ, RZ, R7 ;  /* 0x000000ffff087224 */ /* 0x000fe200078e0007 */
[----:B------:R-:W-:Y:S01]  /*b7e0*/  MOV R10, R9 ;  /* 0x00000009000a7202 */ /* 0x000fe20000000f00 */
[----:B------:R-:W-:Y:S02]  /*b7f0*/  IMAD.MOV.U32 R61, RZ, RZ, R60 ;  /* 0x000000ffff3d7224 */ /* 0x000fe400078e003c */
[----:B------:R-:W-:-:S07]  /*b800*/  IMAD.MOV.U32 R29, RZ, RZ, R28 ;  /* 0x000000ffff1d7224 */ /* 0x000fce00078e001c */
.L_x_40570:
[----:B------:R-:W-:Y:S05]  /*b810*/  BSYNC B1 ;  /* 0x0000000000017941 */ /* 0x000fea0003800000 */
.L_x_40568:
        /* <DEDUP_REMOVED lines=11> */
.L_x_40572:
[----:B------:R-:W-:Y:S01]  /*b8d0*/  IMAD.MOV.U32 R7, RZ, RZ, R8 ;  /* 0x000000ffff077224 */ /* 0x000fe200078e0008 */
[----:B------:R-:W-:Y:S01]  /*b8e0*/  MOV R9, R10 ;  /* 0x0000000a00097202 */ /* 0x000fe20000000f00 */
[----:B------:R-:W-:Y:S02]  /*b8f0*/  IMAD.MOV.U32 R60, RZ, RZ, R67 ;  /* 0x000000ffff3c7224 */ /* 0x000fe400078e0043 */
[----:B------:R-:W-:-:S07]  /*b900*/  IMAD.MOV.U32 R28, RZ, RZ, R35 ;  /* 0x000000ffff1c7224 */ /* 0x000fce00078e0023 */
.L_x_40573:
[----:B------:R-:W-:Y:S05]  /*b910*/  BSYNC B1 ;  /* 0x0000000000017941 */ /* 0x000fea0003800000 */
.L_x_40571:
        /* <DEDUP_REMOVED lines=11> */
.L_x_40575:
[----:B------:R-:W-:Y:S01]  /*b9d0*/  IMAD.MOV.U32 R8, RZ, RZ, R7 ;  /* 0x000000ffff087224 */ /* 0x000fe200078e0007 */
[----:B------:R-:W-:Y:S01]  /*b9e0*/  MOV R10, R9 ;  /* 0x00000009000a7202 */ /* 0x000fe20000000f00 */
[----:B------:R-:W-:Y:S02]  /*b9f0*/  IMAD.MOV.U32 R67, RZ, RZ, R66 ;  /* 0x000000ffff437224 */ /* 0x000fe400078e0042 */
[----:B------:R-:W-:-:S07]  /*ba00*/  IMAD.MOV.U32 R35, RZ, RZ, R34 ;  /* 0x000000ffff237224 */ /* 0x000fce00078e0022 */
.L_x_40576:
[----:B------:R-:W-:Y:S05]  /*ba10*/  BSYNC B1 ;  /* 0x0000000000017941 */ /* 0x000fea0003800000 */
.L_x_40574:
        /* <DEDUP_REMOVED lines=11> */
.L_x_40578:
[----:B------:R-:W-:Y:S01]  /*bad0*/  IMAD.MOV.U32 R7, RZ, RZ, R8 ;  /* 0x000000ffff077224 */ /* 0x000fe200078e0008 */
[----:B------:R-:W-:Y:S01]  /*bae0*/  MOV R9, R10 ;  /* 0x0000000a00097202 */ /* 0x000fe20000000f00 */
[----:B------:R-:W-:Y:S02]  /*baf0*/  IMAD.MOV.U32 R66, RZ, RZ, R65 ;  /* 0x000000ffff427224 */ /* 0x000fe400078e0041 */
[----:B------:R-:W-:-:S07]  /*bb00*/  IMAD.MOV.U32 R34, RZ, RZ, R33 ;  /* 0x000000ffff227224 */ /* 0x000fce00078e0021 */
.L_x_40579:
[----:B------:R-:W-:Y:S05]  /*bb10*/  BSYNC B1 ;  /* 0x0000000000017941 */ /* 0x000fea0003800000 */
.L_x_40577:
        /* <DEDUP_REMOVED lines=11> */
.L_x_40581:
[----:B------:R-:W-:Y:S01]  /*bbd0*/  IMAD.MOV.U32 R8, RZ, RZ, R7 ;  /* 0x000000ffff087224 */ /* 0x000fe200078e0007 */
[----:B------:R-:W-:Y:S01]  /*bbe0*/  MOV R10, R9 ;  /* 0x00000009000a7202 */ /* 0x000fe20000000f00 */
[----:B------:R-:W-:Y:S02]  /*bbf0*/  IMAD.MOV.U32 R65, RZ, RZ, R64 ;  /* 0x000000ffff417224 */ /* 0x000fe400078e0040 */
[----:B------:R-:W-:-:S07]  /*bc00*/  IMAD.MOV.U32 R33, RZ, RZ, R32 ;  /* 0x000000ffff217224 */ /* 0x000fce00078e0020 */
.L_x_40582:
[----:B------:R-:W-:Y:S05]  /*bc10*/  BSYNC B1 ;  /* 0x0000000000017941 */ /* 0x000fea0003800000 */
.L_x_40580:
        /* <DEDUP_REMOVED lines=11> */
.L_x_40584:
[----:B------:R-:W-:Y:S01]  /*bcd0*/  IMAD.MOV.U32 R7, RZ, RZ, R8 ;  /* 0x000000ffff077224 */ /* 0x000fe200078e0008 */
[----:B------:R-:W-:Y:S01]  /*bce0*/  MOV R9, R10 ;  /* 0x0000000a00097202 */ /* 0x000fe20000000f00 */
[----:B------:R-:W-:Y:S02]  /*bcf0*/  IMAD.MOV.U32 R64, RZ, RZ, R71 ;  /* 0x000000ffff407224 */ /* 0x000fe400078e0047 */
[----:B------:R-:W-:-:S07]  /*bd00*/  IMAD.MOV.U32 R32, RZ, RZ, R39 ;  /* 0x000000ffff207224 */ /* 0x000fce00078e0027 */
.L_x_40585:
[----:B------:R-:W-:Y:S05]  /*bd10*/  BSYNC B1 ;  /* 0x0000000000017941 */ /* 0x000fea0003800000 */
.L_x_40583:
        /* <DEDUP_REMOVED lines=11> */
.L_x_40587:
[----:B------:R-:W-:Y:S01]  /*bdd0*/  IMAD.MOV.U32 R8, RZ, RZ, R7 ;  /* 0x000000ffff087224 */ /* 0x000fe200078e0007 */
[----:B------:R-:W-:Y:S01]  /*bde0*/  MOV R10, R9 ;  /* 0x00000009000a7202 */ /* 0x000fe20000000f00 */
[----:B------:R-:W-:Y:S02]  /*bdf0*/  IMAD.MOV.U32 R71, RZ, RZ, R70 ;  /* 0x000000ffff477224 */ /* 0x000fe400078e0046 */
[----:B------:R-:W-:-:S07]  /*be00*/  IMAD.MOV.U32 R39, RZ, RZ, R38 ;  /* 0x000000ffff277224 */ /* 0x000fce00078e0026 */
.L_x_40588:
[----:B------:R-:W-:Y:S05]  /*be10*/  BSYNC B1 ;  /* 0x0000000000017941 */ /* 0x000fea0003800000 */
.L_x_40586:
        /* <DEDUP_REMOVED lines=11> */
.L_x_40590:
[----:B------:R-:W-:Y:S01]  /*bed0*/  IMAD.MOV.U32 R7, RZ, RZ, R8 ;  /* 0x000000ffff077224 */ /* 0x000fe200078e0008 */
[----:B------:R-:W-:Y:S01]  /*bee0*/  MOV R9, R10 ;  /* 0x0000000a00097202 */ /* 0x000fe20000000f00 */
[----:B------:R-:W-:Y:S02]  /*bef0*/  IMAD.MOV.U32 R70, RZ, RZ, R69 ;  /* 0x000000ffff467224 */ /* 0x000fe400078e0045 */
[----:B------:R-:W-:-:S07]  /*bf00*/  IMAD.MOV.U32 R38, RZ, RZ, R37 ;  /* 0x000000ffff267224 */ /* 0x000fce00078e0025 */
.L_x_40591:
[----:B------:R-:W-:Y:S05]  /*bf10*/  BSYNC B1 ;  /* 0x0000000000017941 */ /* 0x000fea0003800000 */
.L_x_40589:
        /* <DEDUP_REMOVED lines=11> */
.L_x_40593:
[----:B------:R-:W-:Y:S01]  /*bfd0*/  IMAD.MOV.U32 R8, RZ, RZ, R7 ;  /* 0x000000ffff087224 */ /* 0x000fe200078e0007 */
[----:B------:R-:W-:Y:S01]  /*bfe0*/  MOV R10, R9 ;  /* 0x00000009000a7202 */ /* 0x000fe20000000f00 */
[----:B------:R-:W-:Y:S02]  /*bff0*/  IMAD.MOV.U32 R69, RZ, RZ, R68 ;  /* 0x000000ffff457224 */ /* 0x000fe400078e0044 */
[----:B------:R-:W-:-:S07]  /*c000*/  IMAD.MOV.U32 R37, RZ, RZ, R36 ;  /* 0x000000ffff257224 */ /* 0x000fce00078e0024 */
.L_x_40594:
[----:B------:R-:W-:Y:S05]  /*c010*/  BSYNC B1 ;  /* 0x0000000000017941 */ /* 0x000fea0003800000 */
.L_x_40592:
        /* <DEDUP_REMOVED lines=11> */
.L_x_40596:
[----:B------:R-:W-:Y:S01]  /*c0d0*/  IMAD.MOV.U32 R7, RZ, RZ, R8 ;  /* 0x000000ffff077224 */ /* 0x000fe200078e0008 */
[----:B------:R-:W-:Y:S01]  /*c0e0*/  MOV R9, R10 ;  /* 0x0000000a00097202 */ /* 0x000fe20000000f00 */
[----:B------:R-:W-:Y:S02]  /*c0f0*/  IMAD.MOV.U32 R68, RZ, RZ, R75 ;  /* 0x000000ffff447224 */ /* 0x000fe400078e004b */
[----:B------:R-:W-:-:S07]  /*c100*/  IMAD.MOV.U32 R36, RZ, RZ, R43 ;  /* 0x000000ffff247224 */ /* 0x000fce00078e002b */
.L_x_40597:
[----:B------:R-:W-:Y:S05]  /*c110*/  BSYNC B1 ;  /* 0x0000000000017941 */ /* 0x000fea0003800000 */
.L_x_40595:
        /* <DEDUP_REMOVED lines=11> */
.L_x_40599:
[----:B------:R-:W-:Y:S01]  /*c1d0*/  IMAD.MOV.U32 R8, RZ, RZ, R7 ;  /* 0x000000ffff087224 */ /* 0x000fe200078e0007 */
[----:B------:R-:W-:Y:S01]  /*c1e0*/  MOV R10, R9 ;  /* 0x00000009000a7202 */ /* 0x000fe20000000f00 */
[----:B------:R-:W-:Y:S02]  /*c1f0*/  IMAD.MOV.U32 R75, RZ, RZ, R74 ;  /* 0x000000ffff4b7224 */ /* 0x000fe400078e004a */
[----:B------:R-:W-:-:S07]  /*c200*/  IMAD.MOV.U32 R43, RZ, RZ, R42 ;  /* 0x000000ffff2b7224 */ /* 0x000fce00078e002a */
.L_x_40600:
[----:B------:R-:W-:Y:S05]  /*c210*/  BSYNC B1 ;  /* 0x0000000000017941 */ /* 0x000fea0003800000 */
.L_x_40598:
        /* <DEDUP_REMOVED lines=11> */
.L_x_40602:
[----:B------:R-:W-:Y:S01]  /*c2d0*/  IMAD.MOV.U32 R7, RZ, RZ, R8 ;  /* 0x000000ffff077224 */ /* 0x000fe200078e0008 */
[----:B------:R-:W-:Y:S01]  /*c2e0*/  MOV R9, R10 ;  /* 0x0000000a00097202 */ /* 0x000fe20000000f00 */
[----:B------:R-:W-:Y:S02]  /*c2f0*/  IMAD.MOV.U32 R74, RZ, RZ, R73 ;  /* 0x000000ffff4a7224 */ /* 0x000fe400078e0049 */
[----:B------:R-:W-:-:S07]  /*c300*/  IMAD.MOV.U32 R42, RZ, RZ, R41 ;  /* 0x000000ffff2a7224 */ /* 0x000fce00078e0029 */
.L_x_40603:
[----:B------:R-:W-:Y:S05]  /*c310*/  BSYNC B1 ;  /* 0x0000000000017941 */ /* 0x000fea0003800000 */
.L_x_40601:
        /* <DEDUP_REMOVED lines=11> */
.L_x_40605:
[----:B------:R-:W-:Y:S01]  /*c3d0*/  IMAD.MOV.U32 R8, RZ, RZ, R7 ;  /* 0x000000ffff087224 */ /* 0x000fe200078e0007 */
[----:B------:R-:W-:Y:S01]  /*c3e0*/  MOV R10, R9 ;  /* 0x00000009000a7202 */ /* 0x000fe20000000f00 */
[----:B------:R-:W-:Y:S02]  /*c3f0*/  IMAD.MOV.U32 R73, RZ, RZ, R72 ;  /* 0x000000ffff497224 */ /* 0x000fe400078e0048 */
[----:B------:R-:W-:-:S07]  /*c400*/  IMAD.MOV.U32 R41, RZ, RZ, R40 ;  /* 0x000000ffff297224 */ /* 0x000fce00078e0028 */
.L_x_40606:
[----:B------:R-:W-:Y:S05]  /*c410*/  BSYNC B1 ;  /* 0x0000000000017941 */ /* 0x000fea0003800000 */
.L_x_40604:
        /* <DEDUP_REMOVED lines=11> */
.L_x_40608:
[----:B------:R-:W-:Y:S01]  /*c4d0*/  IMAD.MOV.U32 R7, RZ, RZ, R8 ;  /* 0x000000ffff077224 */ /* 0x000fe200078e0008 */
[----:B------:R-:W-:Y:S01]  /*c4e0*/  MOV R9, R10 ;  /* 0x0000000a00097202 */ /* 0x000fe20000000f00 */
[----:B------:R-:W-:Y:S02]  /*c4f0*/  IMAD.MOV.U32 R40, RZ, RZ, R47 ;  /* 0x000000ffff287224 */ /* 0x000fe400078e002f */
[----:B------:R-:W-:-:S07]  /*c500*/  IMAD.MOV.U32 R72, RZ, RZ, R87 ;  /* 0x000000ffff487224 */ /* 0x000fce00078e0057 */
.L_x_40609:
[----:B------:R-:W-:Y:S05]  /*c510*/  BSYNC B1 ;  /* 0x0000000000017941 */ /* 0x000fea0003800000 */
.L_x_40607:
        /* <DEDUP_REMOVED lines=11> */
.L_x_40611:
[----:B------:R-:W-:Y:S01]  /*c5d0*/  IMAD.MOV.U32 R11, RZ, RZ, R7 ;  /* 0x000000ffff0b7224 */ /* 0x000fe200078e0007 */
[----:B------:R-:W-:Y:S01]  /*c5e0*/  MOV R8, R9 ;  /* 0x0000000900087202 */ /* 0x000fe20000000f00 */
[----:B------:R-:W-:Y:S02]  /*c5f0*/  IMAD.MOV.U32 R87, RZ, RZ, R86 ;  /* 0x000000ffff577224 */ /* 0x000fe400078e0056 */
[----:B------:R-:W-:-:S07]  /*c600*/  IMAD.MOV.U32 R47, RZ, RZ, R46 ;  /* 0x000000ffff2f7224 */ /* 0x000fce00078e002e */
.L_x_40612:
[----:B------:R-:W-:Y:S05]  /*c610*/  BSYNC B1 ;  /* 0x0000000000017941 */ /* 0x000fea0003800000 */
.L_x_40610:
        /* <DEDUP_REMOVED lines=11> */
.L_x_40614:
[----:B------:R-:W-:Y:S01]  /*c6d0*/  IMAD.MOV.U32 R86, RZ, RZ, R2 ;  /* 0x000000ffff567224 */ /* 0x000fe200078e0002 */
[----:B------:R-:W-:Y:S01]  /*c6e0*/  MOV R7, R11 ;  /* 0x0000000b00077202 */ /* 0x000fe20000000f00 */
[----:B------:R-:W-:Y:S01]  /*c6f0*/  IMAD.MOV.U32 R46, RZ, RZ, R45 ;  /* 0x000000ffff2e7224 */ /* 0x000fe200078e002d */
[----:B------:R-:W-:Y:S01]  /*c700*/  MOV R45, R8 ;  /* 0x00000008002d7202 */ /* 0x000fe20000000f00 */
[----:B------:R-:W-:Y:S02]  /*c710*/  IMAD.MOV.U32 R9, RZ, RZ, R8 ;  /* 0x000000ffff097224 */ /* 0x000fe400078e0008 */
[----:B------:R-:W-:-:S07]  /*c720*/  IMAD.MOV.U32 R2, RZ, RZ, R11 ;  /* 0x000000ffff027224 */ /* 0x000fce00078e000b */
.L_x_40615:
[----:B------:R-:W-:Y:S05]  /*c730*/  BSYNC B1 ;  /* 0x0000000000017941 */ /* 0x000fea0003800000 */
.L_x_40613:
[----:B------:R-:W-:Y:S01]  /*c740*/  VIADD R4, R4, 0x4 ;  /* 0x0000000404047836 */ /* 0x000fe20000000000 */
[----:B------:R-:W-:Y:S06]  /*c750*/  @P1 BRA `(.L_x_40616) ;  /* 0xffffffe0000c1947 */ /* 0x000fec000383ffff */
[----:B------:R-:W-:Y:S02]  /*c760*/  IMAD.MOV.U32 R2, RZ, RZ, R7 ;  /* 0x000000ffff027224 */ /* 0x000fe400078e0007 */
[----:B------:R-:W-:-:S07]  /*c770*/  IMAD.MOV.U32 R45, RZ, RZ, R9 ;  /* 0x000000ffff2d7224 */ /* 0x000fce00078e0009 */
.L_x_40522:
[----:B------:R-:W-:Y:S05]  /*c780*/  BSYNC B0 ;  /* 0x0000000000007941 */ /* 0x000fea0003800000 */
.L_x_40521:
        /* <DEDUP_REMOVED lines=99> */
[----:B0-----:R-:W-:Y:S01]  /*cdc0*/  HFMA2.MMA R6, -RZ, RZ, 0, 0 ;  /* 0x00000000ff067435 */ /* 0x001fe200000001ff */
[----:B------:R-:W-:-:S10]  /*cdd0*/  IMAD.MOV.U32 R4, RZ, RZ, R1 ;  /* 0x000000ffff047224 */ /* 0x000fd400078e0001 */
.L_x_40712:
        /* <DEDUP_REMOVED lines=20> */
.L_x_40620:
[----:B------:R-:W-:Y:S01]  /*cf20*/  IMAD.MOV.U32 R9, RZ, RZ, R5 ;  /* 0x000000ffff097224 */ /* 0x000fe200078e0005 */
[----:B------:R-:W-:Y:S01]  /*cf30*/  MOV R7, R44 ;  /* 0x0000002c00077202 */ /* 0x000fe20000000f00 */
[----:B------:R-:W-:Y:S02]  /*cf40*/  IMAD.MOV.U32 R5, RZ, RZ, R19 ;  /* 0x000000ffff057224 */ /* 0x000fe400078e0013 */
[----:B------:R-:W-:-:S07]  /*cf50*/  IMAD.MOV.U32 R44, RZ, RZ, R51 ;  /* 0x000000ffff2c7224 */ /* 0x000fce00078e0033 */
.L_x_40621:
[----:B------:R-:W-:Y:S05]  /*cf60*/  BSYNC B1 ;  /* 0x0000000000017941 */ /* 0x000fea0003800000 */
.L_x_40619:
        /* <DEDUP_REMOVED lines=11> */
.L_x_40623:
[----:B------:R-:W-:Y:S01]  /*d020*/  IMAD.MOV.U32 R8, RZ, RZ, R7 ;  /* 0x000000ffff087224 */ /* 0x000fe200078e0007 */
[----:B------:R-:W-:Y:S01]  /*d030*/  MOV R10, R9 ;  /* 0x00000009000a7202 */ /* 0x000fe20000000f00 */
[----:B------:R-:W-:Y:S02]  /*d040*/  IMAD.MOV.U32 R51, RZ, RZ, R50 ;  /* 0x000000ffff337224 */ /* 0x000fe400078e0032 */
[----:B------:R-:W-:-:S07]  /*d050*/  IMAD.MOV.U32 R19, RZ, RZ, R18 ;  /* 0x000000ffff137224 */ /* 0x000fce00078e0012 */
.L_x_40624:
[----:B------:R-:W-:Y:S05]  /*d060*/  BSYNC B1 ;  /* 0x0000000000017941 */ /* 0x000fea0003800000 */
.L_x_40622:
        /* <DEDUP_REMOVED lines=11> */
.L_x_40626:
[----:B------:R-:W-:Y:S01]  /*d120*/  IMAD.MOV.U32 R7, RZ, RZ, R8 ;  /* 0x000000ffff077224 */ /* 0x000fe200078e0008 */
[----:B------:R-:W-:Y:S01]  /*d130*/  MOV R9, R10 ;  /* 0x0000000a00097202 */ /* 0x000fe20000000f00 */
[----:B------:R-:W-:Y:S02]  /*d140*/  IMAD.MOV.U32 R50, RZ, RZ, R49 ;  /* 0x000000ffff327224 */ /* 0x000fe400078e0031 */
[----:B------:R-:W-:-:S07]  /*d150*/  IMAD.MOV.U32 R18, RZ, RZ, R17 ;  /* 0x000000ffff127224 */ /* 0x000fce00078e0011 */
.L_x_40627:
[----:B------:R-:W-:Y:S05]  /*d160*/  BSYNC B1 ;  /* 0x0000000000017941 */ /* 0x000fea0003800000 */
.L_x_40625:
        /* <DEDUP_REMOVED lines=11> */
.L_x_40629:
[----:B------:R-:W-:Y:S01]  /*d220*/  IMAD.MOV.U32 R8, RZ, RZ, R7 ;  /* 0x000000ffff087224 */ /* 0x000fe200078e0007 */
[----:B------:R-:W-:Y:S01]  /*d230*/  MOV R10, R9 ;  /* 0x00000009000a7202 */ /* 0x000fe20000000f00 */
[----:B------:R-:W-:Y:S02]  /*d240*/  IMAD.MOV.U32 R49, RZ, RZ, R48 ;  /* 0x000000ffff317224 */ /* 0x000fe400078e0030 */
[----:B------:R-:W-:-:S07]  /*d250*/  IMAD.MOV.U32 R17, RZ, RZ, R16 ;  /* 0x000000ffff117224 */ /* 0x000fce00078e0010 */
.L_x_40630:
[----:B------:R-:W-:Y:S05]  /*d260*/  BSYNC B1 ;  /* 0x0000000000017941 */ /* 0x000fea0003800000 */
.L_x_40628:
        /* <DEDUP_REMOVED lines=11> */
.L_x_40632:
[----:B------:R-:W-:Y:S01]  /*d320*/  IMAD.MOV.U32 R7, RZ, RZ, R8 ;  /* 0x000000ffff077224 */ /* 0x000fe200078e0008 */
[----:B------:R-:W-:Y:S01]  /*d330*/  MOV R9, R10 ;  /* 0x0000000a00097202 */ /* 0x000fe20000000f00 */
[----:B------:R-:W-:Y:S02]  /*d340*/  IMAD.MOV.U32 R48, RZ, RZ, R55 ;  /* 0x000000ffff307224 */ /* 0x000fe400078e0037 */
[----:B------:R-:W-:-:S07]  /*d350*/  IMAD.MOV.U32 R16, RZ, RZ, R23 ;  /* 0x000000ffff107224 */ /* 0x000fce00078e0017 */
.L_x_40633:
[----:B------:R-:W-:Y:S05]  /*d360*/  BSYNC B1 ;  /* 0x0000000000017941 */ /* 0x000fea0003800000 */
.L_x_40631:
        /* <DEDUP_REMOVED lines=11> */
.L_x_40635:
[----:B------:R-:W-:Y:S01]  /*d420*/  IMAD.MOV.U32 R8, RZ, RZ, R7 ;  /* 0x000000ffff087224 */ /* 0x000fe200078e0007 */
[----:B------:R-:W-:Y:S01]  /*d430*/  MOV R10, R9 ;  /* 0x00000009000a7202 */ /* 0x000fe20000000f00 */
[----:B------:R-:W-:Y:S02]  /*d440*/  IMAD.MOV.U32 R55, RZ, RZ, R54 ;  /* 0x000000ffff377224 */ /* 0x000fe400078e0036 */
[----:B------:R-:W-:-:S07]  /*d450*/  IMAD.MOV.U32 R23, RZ, RZ, R22 ;  /* 0x000000ffff177224 */ /* 0x000fce00078e0016 */
.L_x_40636:
[----:B------:R-:W-:Y:S05]  /*d460*/  BSYNC B1 ;  /* 0x0000000000017941 */ /* 0x000fea0003800000 */
.L_x_40634:
        /* <DEDUP_REMOVED lines=11> */
.L_x_40638:
[----:B------:R-:W-:Y:S01]  /*d520*/  IMAD.MOV.U32 R7, RZ, RZ, R8 ;  /* 0x000000ffff077224 */ /* 0x000fe200078e0008 */
[----:B------:R-:W-:Y:S01]  /*d530*/  MOV R9, R10 ;  /* 0x0000000a00097202 */ /* 0x000fe20000000f00 */
[----:B------:R-:W-:Y:S02]  /*d540*/  IMAD.MOV.U32 R54, RZ, RZ, R53 ;  /* 0x000000ffff367224 */ /* 0x000fe400078e0035 */
[----:B------:R-:W-:-:S07]  /*d550*/  IMAD.MOV.U32 R22, RZ, RZ, R21 ;  /* 0x000000ffff167224 */ /* 0x000fce00078e0015 */
.L_x_40639:
[----:B------:R-:W-:Y:S05]  /*d560*/  BSYNC B1 ;  /* 0x0000000000017941 */ /* 0x000fea0003800000 */
.L_x_40637:
        /* <DEDUP_REMOVED lines=11> */
.L_x_40641:
[----:B------:R-:W-:Y:S01]  /*d620*/  IMAD.MOV.U32 R8, RZ, RZ, R7 ;  /* 0x000000ffff087224 */ /* 0x000fe200078e0007 */
[----:B------:R-:W-:Y:S01]  /*d630*/  MOV R10, R9 ;  /* 0x00000009000a7202 */ /* 0x000fe20000000f00 */
[----:B------:R-:W-:Y:S02]  /*d640*/  IMAD.MOV.U32 R53, RZ, RZ, R52 ;  /* 0x000000ffff357224 */ /* 0x000fe400078e0034 */
[----:B------:R-:W-:-:S07]  /*d650*/  IMAD.MOV.U32 R21, RZ, RZ, R20 ;  /* 0x000000ffff157224 */ /* 0x000fce00078e0014 */
.L_x_40642:
[----:B------:R-:W-:Y:S05]  /*d660*/  BSYNC B1 ;  /* 0x0000000000017941 */ /* 0x000fea0003800000 */
.L_x_40640:
        /* <DEDUP_REMOVED lines=11> */
.L_x_40644:
[----:B------:R-:W-:Y:S01]  /*d720*/  IMAD.MOV.U32 R7, RZ, RZ, R8 ;  /* 0x000000ffff077224 */ /* 0x000fe200078e0008 */
[----:B------:R-:W-:Y:S01]  /*d730*/  MOV R9, R10 ;  /* 0x0000000a00097202 */ /* 0x000fe20000000f00 */
[----:B------:R-:W-:Y:S02]  /*d740*/  IMAD.MOV.U32 R52, RZ, RZ, R59 ;  /* 0x000000ffff347224 */ /* 0x000fe400078e003b */
[----:B------:R-:W-:-:S07]  /*d750*/  IMAD.MOV.U32 R20, RZ, RZ, R27 ;  /* 0x000000ffff147224 */ /* 0x000fce00078e001b */
.L_x_40645:
[----:B------:R-:W-:Y:S05]  /*d760*/  BSYNC B1 ;  /* 0x0000000000017941 */ /* 0x000fea0003800000 */
.L_x_40643:
        /* <DEDUP_REMOVED lines=11> */
.L_x_40647:
[----:B------:R-:W-:Y:S01]  /*d820*/  IMAD.MOV.U32 R8, RZ, RZ, R7 ;  /* 0x000000ffff087224 */ /* 0x000fe200078e0007 */
[----:B------:R-:W-:Y:S01]  /*d830*/  MOV R10, R9 ;  /* 0x00000009000a7202 */ /* 0x000fe20000000f00 */
[----:B------:R-:W-:Y:S02]  /*d840*/  IMAD.MOV.U32 R59, RZ, RZ, R58 ;  /* 0x000000ffff3b7224 */ /* 0x000fe400078e003a */
[----:B------:R-:W-:-:S07]  /*d850*/  IMAD.MOV.U32 R27, RZ, RZ, R26 ;  /* 0x000000ffff1b7224 */ /* 0x000fce00078e001a */
.L_x_40648:
[----:B------:R-:W-:Y:S05]  /*d860*/  BSYNC B1 ;  /* 0x0000000000017941 */ /* 0x000fea0003800000 */
.L_x_40646:
        /* <DEDUP_REMOVED lines=11> */
.L_x_40650:
[----:B------:R-:W-:Y:S01]  /*d920*/  IMAD.MOV.U32 R7, RZ, RZ, R8 ;  /* 0x000000ffff077224 */ /* 0x000fe200078e0008 */
[----:B------:R-:W-:Y:S01]  /*d930*/  MOV R9, R10 ;  /* 0x0000000a00097202 */ /* 0x000fe20000000f00 */
[----:B------:R-:W-:Y:S02]  /*d940*/  IMAD.MOV.U32 R58, RZ, RZ, R57 ;  /* 0x000000ffff3a7224 */ /* 0x000fe400078e0039 */
[----:B------:R-:W-:-:S07]  /*d950*/  IMAD.MOV.U32 R26, RZ, RZ, R25 ;  /* 0x000000ffff1a7224 */ /* 0x000fce00078e0019 */
.L_x_40651:
[----:B------:R-:W-:Y:S05]  /*d960*/  BSYNC B1 ;  /* 0x0000000000017941 */ /* 0x000fea0003800000 */
.L_x_40649:
        /* <DEDUP_REMOVED lines=11> */
.L_x_40653:
[----:B------:R-:W-:Y:S01]  /*da20*/  IMAD.MOV.U32 R8, RZ, RZ, R7 ;  /* 0x000000ffff087224 */ /* 0x000fe200078e0007 */
[----:B------:R-:W-:Y:S01]  /*da30*/  MOV R10, R9 ;  /* 0x00000009000a7202 */ /* 0x000fe20000000f00 */
[----:B------:R-:W-:Y:S02]  /*da40*/  IMAD.MOV.U32 R57, RZ, RZ, R56 ;  /* 0x000000ffff397224 */ /* 0x000fe400078e0038 */
[----:B------:R-:W-:-:S07]  /*da50*/  IMAD.MOV.U32 R25, RZ, RZ, R24 ;  /* 0x000000ffff197224 */ /* 0x000fce00078e0018 */
.L_x_40654:
[----:B------:R-:W-:Y:S05]  /*da60*/  BSYNC B1 ;  /* 0x0000000000017941 */ /* 0x000fea0003800000 */
.L_x_40652:
        /* <DEDUP_REMOVED lines=11> */
.L_x_40656:
[----:B------:R-:W-:Y:S01]  /*db20*/  IMAD.MOV.U32 R7, RZ, RZ, R8 ;  /* 0x000000ffff077224 */ /* 0x000fe200078e0008 */
[----:B------:R-:W-:Y:S01]  /*db30*/  MOV R9, R10 ;  /* 0x0000000a00097202 */ /* 0x000fe20000000f00 */
[----:B------:R-:W-:Y:S02]  /*db40*/  IMAD.MOV.U32 R56, RZ, RZ, R63 ;  /* 0x000000ffff387224 */ /* 0x000fe400078e003f */
[----:B------:R-:W-:-:S07]  /*db50*/  IMAD.MOV.U32 R24, RZ, RZ, R31 ;  /* 0x000000ffff187224 */ /* 0x000fce00078e001f */
.L_x_40657:
[----:B------:R-:W-:Y:S05]  /*db60*/  BSYNC B1 ;  /* 0x0000000000017941 */ /* 0x000fea0003800000 */
.L_x_40655:
        /* <DEDUP_REMOVED lines=11> */
.L_x_40659:
[----:B------:R-:W-:Y:S01]  /*dc20*/  IMAD.MOV.U32 R8, RZ, RZ, R7 ;  /* 0x000000ffff087224 */ /* 0x000fe200078e0007 */
[----:B------:R-:W-:Y:S01]  /*dc30*/  MOV R10, R9 ;  /* 0x00000009000a7202 */ /* 0x000fe20000000f00 */
[----:B------:R-:W-:Y:S02]  /*dc40*/  IMAD.MOV.U32 R63, RZ, RZ, R62 ;  /* 0x000000ffff3f7224 */ /* 0x000fe400078e003e */
[----:B------:R-:W-:-:S07]  /*dc50*/  IMAD.MOV.U32 R31, RZ, RZ, R30 ;  /* 0x000000ffff1f7224 */ /* 0x000fce00078e001e */
.L_x_40660:
[----:B------:R-:W-:Y:S05]  /*dc60*/  BSYNC B1 ;  /* 0x0000000000017941 */ /* 0x000fea0003800000 */
.L_x_40658:
        /* <DEDUP_REMOVED lines=11> */
.L_x_40662:
[----:B------:R-:W-:Y:S01]  /*dd20*/  IMAD.MOV.U32 R7, RZ, RZ, R8 ;  /* 0x000000ffff077224 */ /* 0x000fe200078e0008 */
[----:B------:R-:W-:Y:S01]  /*dd30*/  MOV R9, R10 ;  /* 0x0000000a00097202 */ /* 0x000fe20000000f00 */
[----:B------:R-:W-:Y:S02]  /*dd40*/  IMAD.MOV.U32 R62, RZ, RZ, R61 ;  /* 0x000000ffff3e7224 */ /* 0x000fe400078e003d */
[----:B------:R-:W-:-:S07]  /*dd50*/  IMAD.MOV.U32 R30, RZ, RZ, R29 ;  /* 0x000000ffff1e7224 */ /* 0x000fce00078e001d */
.L_x_40663:
[----:B------:R-:W-:Y:S05]  /*dd60*/  BSYNC B1 ;  /* 0x0000000000017941 */ /* 0x000fea0003800000 */
.L_x_40661:
        /* <DEDUP_REMOVED lines=11> */
.L_x_40665:
[----:B------:R-:W-:Y:S01]  /*de20*/  IMAD.MOV.U32 R8, RZ, RZ, R7 ;  /* 0x000000ffff087224 */ /* 0x000fe200078e0007 */
[----:B------:R-:W-:Y:S01]  /*de30*/  MOV R10, R9 ;  /* 0x00000009000a7202 */ /* 0x000fe20000000f00 */
[----:B------:R-:W-:Y:S02]  /*de40*/  IMAD.MOV.U32 R61, RZ, RZ, R60 ;  /* 0x000000ffff3d7224 */ /* 0x000fe400078e003c */
[----:B------:R-:W-:-:S07]  /*de50*/  IMAD.MOV.U32 R29, RZ, RZ, R28 ;  /* 0x000000ffff1d7224 */ /* 0x000fce00078e001c */
.L_x_40666:
[----:B------:R-:W-:Y:S05]  /*de60*/  BSYNC B1 ;  /* 0x0000000000017941 */ /* 0x000fea0003800000 */
.L_x_40664:
        /* <DEDUP_REMOVED lines=11> */
.L_x_40668:
[----:B------:R-:W-:Y:S01]  /*df20*/  IMAD.MOV.U32 R7, RZ, RZ, R8 ;  /* 0x000000ffff077224 */ /* 0x000fe200078e0008 */
[----:B------:R-:W-:Y:S01]  /*df30*/  MOV R9, R10 ;  /* 0x0000000a00097202 */ /* 0x000fe20000000f00 */
[----:B------:R-:W-:Y:S02]  /*df40*/  IMAD.MOV.U32 R60, RZ, RZ, R67 ;  /* 0x000000ffff3c7224 */ /* 0x000fe400078e0043 */
[----:B------:R-:W-:-:S07]  /*df50*/  IMAD.MOV.U32 R28, RZ, RZ, R35 ;  /* 0x000000ffff1c7224 */ /* 0x000fce00078e0023 */
.L_x_40669:
[----:B------:R-:W-:Y:S05]  /*df60*/  BSYNC B1 ;  /* 0x0000000000017941 */ /* 0x000fea0003800000 */
.L_x_40667:
        /* <DEDUP_REMOVED lines=11> */
.L_x_40671:
[----:B------:R-:W-:Y:S01]  /*e020*/  IMAD.MOV.U32 R8, RZ, RZ, R7 ;  /* 0x000000ffff087224 */ /* 0x000fe200078e0007 */
[----:B------:R-:W-:Y:S01]  /*e030*/  MOV R10, R9 ;  /* 0x00000009000a7202 */ /* 0x000fe20000000f00 */
[----:B------:R-:W-:Y:S02]  /*e040*/  IMAD.MOV.U32 R67, RZ, RZ, R66 ;  /* 0x000000ffff437224 */ /* 0x000fe400078e0042 */
[----:B------:R-:W-:-:S07]  /*e050*/  IMAD.MOV.U32 R35, RZ, RZ, R34 ;  /* 0x000000ffff237224 */ /* 0x000fce00078e0022 */
.L_x_40672:
[----:B------:R-:W-:Y:S05]  /*e060*/  BSYNC B1 ;  /* 0x0000000000017941 */ /* 0x000fea0003800000 */
.L_x_40670:
        /* <DEDUP_REMOVED lines=11> */
.L_x_40674:
[----:B------:R-:W-:Y:S01]  /*e120*/  IMAD.MOV.U32 R7, RZ, RZ, R8 ;  /* 0x000000ffff077224 */ /* 0x000fe200078e0008 */
[----:B------:R-:W-:Y:S01]  /*e130*/  MOV R9, R10 ;  /* 0x0000000a00097202 */ /* 0x000fe20000000f00 */
[----:B------:R-:W-:Y:S02]  /*e140*/  IMAD.MOV.U32 R66, RZ, RZ, R65 ;  /* 0x000000ffff427224 */ /* 0x000fe400078e0041 */
[----:B------:R-:W-:-:S07]  /*e150*/  IMAD.MOV.U32 R34, RZ, RZ, R33 ;  /* 0x000000ffff227224 */ /* 0x000fce00078e0021 */
.L_x_40675:
[----:B------:R-:W-:Y:S05]  /*e160*/  BSYNC B1 ;  /* 0x0000000000017941 */ /* 0x000fea0003800000 */
.L_x_40673:
        /* <DEDUP_REMOVED lines=11> */
.L_x_40677:
[----:B------:R-:W-:Y:S01]  /*e220*/  IMAD.MOV.U32 R8, RZ, RZ, R7 ;  /* 0x000000ffff087224 */ /* 0x000fe200078e0007 */
[----:B------:R-:W-:Y:S01]  /*e230*/  MOV R10, R9 ;  /* 0x00000009000a7202 */ /* 0x000fe20000000f00 */
[----:B------:R-:W-:Y:S02]  /*e240*/  IMAD.MOV.U32 R65, RZ, RZ, R64 ;  /* 0x000000ffff417224 */ /* 0x000fe400078e0040 */
[----:B------:R-:W-:-:S07]  /*e250*/  IMAD.MOV.U32 R33, RZ, RZ, R32 ;  /* 0x000000ffff217224 */ /* 0x000fce00078e0020 */
.L_x_40678:
[----:B------:R-:W-:Y:S05]  /*e260*/  BSYNC B1 ;  /* 0x0000000000017941 */ /* 0x000fea0003800000 */
.L_x_40676:
        /* <DEDUP_REMOVED lines=11> */
.L_x_40680:
[----:B------:R-:W-:Y:S01]  /*e320*/  IMAD.MOV.U32 R7, RZ, RZ, R8 ;  /* 0x000000ffff077224 */ /* 0x000fe200078e0008 */
[----:B------:R-:W-:Y:S01]  /*e330*/  MOV R9, R10 ;  /* 0x0000000a00097202 */ /* 0x000fe20000000f00 */
[----:B------:R-:W-:Y:S02]  /*e340*/  IMAD.MOV.U32 R64, RZ, RZ, R71 ;  /* 0x000000ffff407224 */ /* 0x000fe400078e0047 */
[----:B------:R-:W-:-:S07]  /*e350*/  IMAD.MOV.U32 R32, RZ, RZ, R39 ;  /* 0x000000ffff207224 */ /* 0x000fce00078e0027 */
.L_x_40681:
[----:B------:R-:W-:Y:S05]  /*e360*/  BSYNC B1 ;  /* 0x0000000000017941 */ /* 0x000fea0003800000 */
.L_x_40679:
        /* <DEDUP_REMOVED lines=11> */
.L_x_40683:
[----:B------:R-:W-:Y:S01]  /*e420*/  IMAD.MOV.U32 R8, RZ, RZ, R7 ;  /* 0x000000ffff087224 */ /* 0x000fe200078e0007 */
[----:B------:R-:W-:Y:S01]  /*e430*/  MOV R10, R9 ;  /* 0x00000009000a7202 */ /* 0x000fe20000000f00 */
[----:B------:R-:W-:Y:S02]  /*e440*/  IMAD.MOV.U32 R71, RZ, RZ, R70 ;  /* 0x000000ffff477224 */ /* 0x000fe400078e0046 */
[----:B------:R-:W-:-:S07]  /*e450*/  IMAD.MOV.U32 R39, RZ, RZ, R38 ;  /* 0x000000ffff277224 */ /* 0x000fce00078e0026 */
.L_x_40684:
[----:B------:R-:W-:Y:S05]  /*e460*/  BSYNC B1 ;  /* 0x0000000000017941 */ /* 0x000fea0003800000 */
.L_x_40682:
        /* <DEDUP_REMOVED lines=11> */
.L_x_40686:
[----:B------:R-:W-:Y:S01]  /*e520*/  IMAD.MOV.U32 R7, RZ, RZ, R8 ;  /* 0x000000ffff077224 */ /* 0x000fe200078e0008 */
[----:B------:R-:W-:Y:S01]  /*e530*/  MOV R9, R10 ;  /* 0x0000000a00097202 */ /* 0x000fe20000000f00 */
[----:B------:R-:W-:Y:S02]  /*e540*/  IMAD.MOV.U32 R70, RZ, RZ, R69 ;  /* 0x000000ffff467224 */ /* 0x000fe400078e0045 */
[----:B------:R-:W-:-:S07]  /*e550*/  IMAD.MOV.U32 R38, RZ, RZ, R37 ;  /* 0x000000ffff267224 */ /* 0x000fce00078e0025 */
.L_x_40687:
[----:B------:R-:W-:Y:S05]  /*e560*/  BSYNC B1 ;  /* 0x0000000000017941 */ /* 0x000fea0003800000 */
.L_x_40685:
        /* <DEDUP_REMOVED lines=11> */
.L_x_40689:
[----:B------:R-:W-:Y:S01]  /*e620*/  IMAD.MOV.U32 R8, RZ, RZ, R7 ;  /* 0x000000ffff087224 */ /* 0x000fe200078e0007 */
[----:B------:R-:W-:Y:S01]  /*e630*/  MOV R10, R9 ;  /* 0x00000009000a7202 */ /* 0x000fe20000000f00 */
[----:B------:R-:W-:Y:S02]  /*e640*/  IMAD.MOV.U32 R69, RZ, RZ, R68 ;  /* 0x000000ffff457224 */ /* 0x000fe400078e0044 */
[----:B------:R-:W-:-:S07]  /*e650*/  IMAD.MOV.U32 R37, RZ, RZ, R36 ;  /* 0x000000ffff257224 */ /* 0x000fce00078e0024 */
.L_x_40690:
[----:B------:R-:W-:Y:S05]  /*e660*/  BSYNC B1 ;  /* 0x0000000000017941 */ /* 0x000fea0003800000 */
.L_x_40688:
        /* <DEDUP_REMOVED lines=11> */
.L_x_40692:
[----:B------:R-:W-:Y:S01]  /*e720*/  IMAD.MOV.U32 R7, RZ, RZ, R8 ;  /* 0x000000ffff077224 */ /* 0x000fe200078e0008 */
[----:B------:R-:W-:Y:S01]  /*e730*/  MOV R9, R10 ;  /* 0x0000000a00097202 */ /* 0x000fe20000000f00 */
[----:B------:R-:W-:Y:S02]  /*e740*/  IMAD.MOV.U32 R68, RZ, RZ, R75 ;  /* 0x000000ffff447224 */ /* 0x000fe400078e004b */
[----:B------:R-:W-:-:S07]  /*e750*/  IMAD.MOV.U32 R36, RZ, RZ, R43 ;  /* 0x000000ffff247224 */ /* 0x000fce00078e002b */
.L_x_40693:
[----:B------:R-:W-:Y:S05]  /*e760*/  BSYNC B1 ;  /* 0x0000000000017941 */ /* 0x000fea0003800000 */
.L_x_40691:
        /* <DEDUP_REMOVED lines=11> */
.L_x_40695:
[----:B------:R-:W-:Y:S01]  /*e820*/  IMAD.MOV.U32 R8, RZ, RZ, R7 ;  /* 0x000000ffff087224 */ /* 0x000fe200078e0007 */
[----:B------:R-:W-:Y:S01]  /*e830*/  MOV R10, R9 ;  /* 0x00000009000a7202 */ /* 0x000fe20000000f00 */
[----:B------:R-:W-:Y:S02]  /*e840*/  IMAD.MOV.U32 R75, RZ, RZ, R74 ;  /* 0x000000ffff4b7224 */ /* 0x000fe400078e004a */
[----:B------:R-:W-:-:S07]  /*e850*/  IMAD.MOV.U32 R43, RZ, RZ, R42 ;  /* 0x000000ffff2b7224 */ /* 0x000fce00078e002a */
.L_x_40696:
[----:B------:R-:W-:Y:S05]  /*e860*/  BSYNC B1 ;  /* 0x0000000000017941 */ /* 0x000fea0003800000 */
.L_x_40694:
        /* <DEDUP_REMOVED lines=11> */
.L_x_40698:
[----:B------:R-:W-:Y:S01]  /*e920*/  IMAD.MOV.U32 R7, RZ, RZ, R8 ;  /* 0x000000ffff077224 */ /* 0x000fe200078e0008 */
[----:B------:R-:W-:Y:S01]  /*e930*/  MOV R9, R10 ;  /* 0x0000000a00097202 */ /* 0x000fe20000000f00 */
[----:B------:R-:W-:Y:S02]  /*e940*/  IMAD.MOV.U32 R74, RZ, RZ, R73 ;  /* 0x000000ffff4a7224 */ /* 0x000fe400078e0049 */
[----:B------:R-:W-:-:S07]  /*e950*/  IMAD.MOV.U32 R42, RZ, RZ, R41 ;  /* 0x000000ffff2a7224 */ /* 0x000fce00078e0029 */
.L_x_40699:
[----:B------:R-:W-:Y:S05]  /*e960*/  BSYNC B1 ;  /* 0x0000000000017941 */ /* 0x000fea0003800000 */
.L_x_40697:
        /* <DEDUP_REMOVED lines=11> */
.L_x_40701:
[----:B------:R-:W-:Y:S01]  /*ea20*/  IMAD.MOV.U32 R8, RZ, RZ, R7 ;  /* 0x000000ffff087224 */ /* 0x000fe200078e0007 */
[----:B------:R-:W-:Y:S01]  /*ea30*/  MOV R10, R9 ;  /* 0x00000009000a7202 */ /* 0x000fe20000000f00 */
[----:B------:R-:W-:Y:S02]  /*ea40*/  IMAD.MOV.U32 R73, RZ, RZ, R72 ;  /* 0x000000ffff497224 */ /* 0x000fe400078e0048 */
[----:B------:R-:W-:-:S07]  /*ea50*/  IMAD.MOV.U32 R41, RZ, RZ, R40 ;  /* 0x000000ffff297224 */ /* 0x000fce00078e0028 */
.L_x_40702:
[----:B------:R-:W-:Y:S05]  /*ea60*/  BSYNC B1 ;  /* 0x0000000000017941 */ /* 0x000fea0003800000 */
.L_x_40700:
        /* <DEDUP_REMOVED lines=11> */
.L_x_40704:
[----:B------:R-:W-:Y:S01]  /*eb20*/  IMAD.MOV.U32 R7, RZ, RZ, R8 ;  /* 0x000000ffff077224 */ /* 0x000fe200078e0008 */
[----:B------:R-:W-:Y:S01]  /*eb30*/  MOV R9, R10 ;  /* 0x0000000a00097202 */ /* 0x000fe20000000f00 */
[----:B------:R-:W-:Y:S02]  /*eb40*/  IMAD.MOV.U32 R40, RZ, RZ, R47 ;  /* 0x000000ffff287224 */ /* 0x000fe400078e002f */
[----:B------:R-:W-:-:S07]  /*eb50*/  IMAD.MOV.U32 R72, RZ, RZ, R87 ;  /* 0x000000ffff487224 */ /* 0x000fce00078e0057 */
.L_x_40705:
[----:B------:R-:W-:Y:S05]  /*eb60*/  BSYNC B1 ;  /* 0x0000000000017941 */ /* 0x000fea0003800000 */
.L_x_40703:
        /* <DEDUP_REMOVED lines=11> */
.L_x_40707:
[----:B------:R-:W-:Y:S01]  /*ec20*/  IMAD.MOV.U32 R11, RZ, RZ, R7 ;  /* 0x000000ffff0b7224 */ /* 0x000fe200078e0007 */
[----:B------:R-:W-:Y:S01]  /*ec30*/  MOV R8, R9 ;  /* 0x0000000900087202 */ /* 0x000fe20000000f00 */
[----:B------:R-:W-:Y:S02]  /*ec40*/  IMAD.MOV.U32 R87, RZ, RZ, R86 ;  /* 0x000000ffff577224 */ /* 0x000fe400078e0056 */
[----:B------:R-:W-:-:S07]  /*ec50*/  IMAD.MOV.U32 R47, RZ, RZ, R46 ;  /* 0x000000ffff2f7224 */ /* 0x000fce00078e002e */
.L_x_40708:
[----:B------:R-:W-:Y:S05]  /*ec60*/  BSYNC B1 ;  /* 0x0000000000017941 */ /* 0x000fea0003800000 */
.L_x_40706:
        /* <DEDUP_REMOVED lines=11> */
.L_x_40710:
[----:B------:R-:W-:Y:S01]  /*ed20*/  IMAD.MOV.U32 R86, RZ, RZ, R2 ;  /* 0x000000ffff567224 */ /* 0x000fe200078e0002 */
[----:B------:R-:W-:Y:S01]  /*ed30*/  MOV R7, R11 ;  /* 0x0000000b00077202 */ /* 0x000fe20000000f00 */
[----:B------:R-:W-:Y:S01]  /*ed40*/  IMAD.MOV.U32 R46, RZ, RZ, R45 ;  /* 0x000000ffff2e7224 */ /* 0x000fe200078e002d */
[----:B------:R-:W-:Y:S01]  /*ed50*/  MOV R45, R8 ;  /* 0x00000008002d7202 */ /* 0x000fe20000000f00 */
[----:B------:R-:W-:Y:S02]  /*ed60*/  IMAD.MOV.U32 R9, RZ, RZ, R8 ;  /* 0x000000ffff097224 */ /* 0x000fe400078e0008 */
[----:B------:R-:W-:-:S07]  /*ed70*/  IMAD.MOV.U32 R2, RZ, RZ, R11 ;  /* 0x000000ffff027224 */ /* 0x000fce00078e000b */
.L_x_40711:
[----:B------:R-:W-:Y:S05]  /*ed80*/  BSYNC B1 ;  /* 0x0000000000017941 */ /* 0x000fea0003800000 */
.L_x_40709:
[----:B------:R-:W-:Y:S01]  /*ed90*/  VIADD R4, R4, 0x4 ;  /* 0x0000000404047836 */ /* 0x000fe20000000000 */
[----:B------:R-:W-:Y:S06]  /*eda0*/  @P1 BRA `(.L_x_40712) ;  /* 0xffffffe0000c1947 */ /* 0x000fec000383ffff */
[----:B------:R-:W-:Y:S02]  /*edb0*/  IMAD.MOV.U32 R2, RZ, RZ, R7 ;  /* 0x000000ffff027224 */ /* 0x000fe400078e0007 */
[----:B------:R-:W-:-:S07]  /*edc0*/  IMAD.MOV.U32 R45, RZ, RZ, R9 ;  /* 0x000000ffff2d7224 */ /* 0x000fce00078e0009 */
.L_x_40618:
[----:B------:R-:W-:Y:S05]  /*edd0*/  BSYNC B0 ;  /* 0x0000000000007941 */ /* 0x000fea0003800000 */
.L_x_40617:
        /* <DEDUP_REMOVED lines=100> */
[----:B0-----:R-:W-:-:S11]  /*f420*/  HFMA2.MMA R6, -RZ, RZ, 0, 0 ;  /* 0x00000000ff067435 */ /* 0x001fd600000001ff */
.L_x_40808:
[----:B------:R-:W-:-:S05]  /*f430*/  IMAD R3, R6, 0x4, R1 ;  /* 0x0000000406037824 */ /* 0x000fca00078e0201 */
        /* <DEDUP_REMOVED lines=20> */
.L_x_40716:
[----:B------:R-:W-:Y:S01]  /*f580*/  IMAD.MOV.U32 R7, RZ, RZ, R5 ;  /* 0x000000ffff077224 */ /* 0x000fe200078e0005 */
[----:B------:R-:W-:Y:S01]  /*f590*/  MOV R3, R44 ;  /* 0x0000002c00037202 */ /* 0x000fe20000000f00 */
[----:B------:R-:W-:Y:S02]  /*f5a0*/  IMAD.MOV.U32 R5, RZ, RZ, R19 ;  /* 0x000000ffff057224 */ /* 0x000fe400078e0013 */
[----:B------:R-:W-:-:S07]  /*f5b0*/  IMAD.MOV.U32 R44, RZ, RZ, R51 ;  /* 0x000000ffff2c7224 */ /* 0x000fce00078e0033 */
.L_x_40717:
[----:B------:R-:W-:Y:S05]  /*f5c0*/  BSYNC B1 ;  /* 0x0000000000017941 */ /* 0x000fea0003800000 */
.L_x_40715:
        /* <DEDUP_REMOVED lines=11> */
.L_x_40719:
[----:B------:R-:W-:Y:S01]  /*f680*/  IMAD.MOV.U32 R8, RZ, RZ, R3 ;  /* 0x000000ffff087224 */ /* 0x000fe200078e0003 */
[----:B------:R-:W-:Y:S01]  /*f690*/  MOV R10, R7 ;  /* 0x00000007000a7202 */ /* 0x000fe20000000f00 */
[----:B------:R-:W-:Y:S02]  /*f6a0*/  IMAD.MOV.U32 R51, RZ, RZ, R50 ;  /* 0x000000ffff337224 */ /* 0x000fe400078e0032 */
[----:B------:R-:W-:-:S07]  /*f6b0*/  IMAD.MOV.U32 R19, RZ, RZ, R18 ;  /* 0x000000ffff137224 */ /* 0x000fce00078e0012 */
.L_x_40720:
[----:B------:R-:W-:Y:S05]  /*f6c0*/  BSYNC B1 ;  /* 0x0000000000017941 */ /* 0x000fea0003800000 */
.L_x_40718:
        /* <DEDUP_REMOVED lines=11> */
.L_x_40722:
[----:B------:R-:W-:Y:S01]  /*f780*/  IMAD.MOV.U32 R3, RZ, RZ, R8 ;  /* 0x000000ffff037224 */ /* 0x000fe200078e0008 */
[----:B------:R-:W-:Y:S01]  /*f790*/  MOV R7, R10 ;  /* 0x0000000a00077202 */ /* 0x000fe20000000f00 */
[----:B------:R-:W-:Y:S02]  /*f7a0*/  IMAD.MOV.U32 R50, RZ, RZ, R49 ;  /* 0x000000ffff327224 */ /* 0x000fe400078e0031 */
[----:B------:R-:W-:-:S07]  /*f7b0*/  IMAD.MOV.U32 R18, RZ, RZ, R17 ;  /* 0x000000ffff127224 */ /* 0x000fce00078e0011 */
.L_x_40723:
[----:B------:R-:W-:Y:S05]  /*f7c0*/  BSYNC B1 ;  /* 0x0000000000017941 */ /* 0x000fea0003800000 */
.L_x_40721:
        /* <DEDUP_REMOVED lines=11> */
.L_x_40725:
[----:B------:R-:W-:Y:S01]  /*f880*/  IMAD.MOV.U32 R8, RZ, RZ, R3 ;  /* 0x000000ffff087224 */ /* 0x000fe200078e0003 */
[----:B------:R-:W-:Y:S01]  /*f890*/  MOV R10, R7 ;  /* 0x00000007000a7202 */ /* 0x000fe20000000f00 */
[----:B------:R-:W-:Y:S02]  /*f8a0*/  IMAD.MOV.U32 R49, RZ, RZ, R48 ;  /* 0x000000ffff317224 */ /* 0x000fe400078e0030 */
[----:B------:R-:W-:-:S07]  /*f8b0*/  IMAD.MOV.U32 R17, RZ, RZ, R16 ;  /* 0x000000ffff117224 */ /* 0x000fce00078e0010 */
.L_x_40726:
[----:B------:R-:W-:Y:S05]  /*f8c0*/  BSYNC B1 ;  /* 0x0000000000017941 */ /* 0x000fea0003800000 */
.L_x_40724:
        /* <DEDUP_REMOVED lines=11> */
.L_x_40728:
[----:B------:R-:W-:Y:S01]  /*f980*/  IMAD.MOV.U32 R3, RZ, RZ, R8 ;  /* 0x000000ffff037224 */ /* 0x000fe200078e0008 */
[----:B------:R-:W-:Y:S01]  /*f990*/  MOV R7, R10 ;  /* 0x0000000a00077202 */ /* 0x000fe20000000f00 */
[----:B------:R-:W-:Y:S02]  /*f9a0*/  IMAD.MOV.U32 R48, RZ, RZ, R55 ;  /* 0x000000ffff307224 */ /* 0x000fe400078e0037 */
[----:B------:R-:W-:-:S07]  /*f9b0*/  IMAD.MOV.U32 R16, RZ, RZ, R23 ;  /* 0x000000ffff107224 */ /* 0x000fce00078e0017 */
.L_x_40729:
[----:B------:R-:W-:Y:S05]  /*f9c0*/  BSYNC B1 ;  /* 0x0000000000017941 */ /* 0x000fea0003800000 */
.L_x_40727:
        /* <DEDUP_REMOVED lines=11> */
.L_x_40731:
[----:B------:R-:W-:Y:S01]  /*fa80*/  IMAD.MOV.U32 R8, RZ, RZ, R3 ;  /* 0x000000ffff087224 */ /* 0x000fe200078e0003 */
[----:B------:R-:W-:Y:S01]  /*fa90*/  MOV R10, R7 ;  /* 0x00000007000a7202 */ /* 0x000fe20000000f00 */
[----:B------:R-:W-:Y:S02]  /*faa0*/  IMAD.MOV.U32 R55, RZ, RZ, R54 ;  /* 0x000000ffff377224 */ /* 0x000fe400078e0036 */
[----:B------:R-:W-:-:S07]  /*fab0*/  IMAD.MOV.U32 R23, RZ, RZ, R22 ;  /* 0x000000ffff177224 */ /* 0x000fce00078e0016 */
.L_x_40732:
[----:B------:R-:W-:Y:S05]  /*fac0*/  BSYNC B1 ;  /* 0x0000000000017941 */ /* 0x000fea0003800000 */
.L_x_40730:
        /* <DEDUP_REMOVED lines=11> */
.L_x_40734:
[----:B------:R-:W-:Y:S01]  /*fb80*/  IMAD.MOV.U32 R3, RZ, RZ, R8 ;  /* 0x000000ffff037224 */ /* 0x000fe200078e0008 */
[----:B------:R-:W-:Y:S01]  /*fb90*/  MOV R7, R10 ;  /* 0x0000000a00077202 */ /* 0x000fe20000000f00 */
[----:B------:R-:W-:Y:S02]  /*fba0*/  IMAD.MOV.U32 R54, RZ, RZ, R53 ;  /* 0x000000ffff367224 */ /* 0x000fe400078e0035 */
[----:B------:R-:W-:-:S07]  /*fbb0*/  IMAD.MOV.U32 R22, RZ, RZ, R21 ;  /* 0x000000ffff167224 */ /* 0x000fce00078e0015 */
.L_x_40735:
[----:B------:R-:W-:Y:S05]  /*fbc0*/  BSYNC B1 ;  /* 0x0000000000017941 */ /* 0x000fea0003800000 */
.L_x_40733:
        /* <DEDUP_REMOVED lines=11> */
.L_x_40737:
[----:B------:R-:W-:Y:S01]  /*fc80*/  IMAD.MOV.U32 R8, RZ, RZ, R3 ;  /* 0x000000ffff087224 */ /* 0x000fe200078e0003 */
[----:B------:R-:W-:Y:S01]  /*fc90*/  MOV R10, R7 ;  /* 0x00000007000a7202 */ /* 0x000fe20000000f00 */
[----:B------:R-:W-:Y:S02]  /*fca0*/  IMAD.MOV.U32 R53, RZ, RZ, R52 ;  /* 0x000000ffff357224 */ /* 0x000fe400078e0034 */
[----:B------:R-:W-:-:S07]  /*fcb0*/  IMAD.MOV.U32 R21, RZ, RZ, R20 ;  /* 0x000000ffff157224 */ /* 0x000fce00078e0014 */
.L_x_40738:
[----:B------:R-:W-:Y:S05]  /*fcc0*/  BSYNC B1 ;  /* 0x0000000000017941 */ /* 0x000fea0003800000 */
.L_x_40736:
        /* <DEDUP_REMOVED lines=11> */
.L_x_40740:
[----:B------:R-:W-:Y:S01]  /*fd80*/  IMAD.MOV.U32 R3, RZ, RZ, R8 ;  /* 0x000000ffff037224 */ /* 0x000fe200078e0008 */
[----:B------:R-:W-:Y:S01]  /*fd90*/  MOV R7, R10 ;  /* 0x0000000a00077202 */ /* 0x000fe20000000f00 */
[----:B------:R-:W-:Y:S02]  /*fda0*/  IMAD.MOV.U32 R52, RZ, RZ, R59 ;  /* 0x000000ffff347224 */ /* 0x000fe400078e003b */
[----:B------:R-:W-:-:S07]  /*fdb0*/  IMAD.MOV.U32 R20, RZ, RZ, R27 ;  /* 0x000000ffff147224 */ /* 0x000fce00078e001b */
.L_x_40741:
[----:B------:R-:W-:Y:S05]  /*fdc0*/  BSYNC B1 ;  /* 0x0000000000017941 */ /* 0x000fea0003800000 */
.L_x_40739:
        /* <DEDUP_REMOVED lines=11> */
.L_x_40743:
[----:B------:R-:W-:Y:S01]  /*fe80*/  IMAD.MOV.U32 R8, RZ, RZ, R3 ;  /* 0x000000ffff087224 */ /* 0x000fe200078e0003 */
[----:B------:R-:W-:Y:S01]  /*fe90*/  MOV R10, R7 ;  /* 0x00000007000a7202 */ /* 0x000fe20000000f00 */
[----:B------:R-:W-:Y:S02]  /*fea0*/  IMAD.MOV.U32 R59, RZ, RZ, R58 ;  /* 0x000000ffff3b7224 */ /* 0x000fe400078e003a */
[----:B------:R-:W-:-:S07]  /*feb0*/  IMAD.MOV.U32 R27, RZ, RZ, R26 ;  /* 0x000000ffff1b7224 */ /* 0x000fce00078e001a */
.L_x_40744:
[----:B------:R-:W-:Y:S05]  /*fec0*/  BSYNC B1 ;  /* 0x0000000000017941 */ /* 0x000fea0003800000 */
.L_x_40742:
        /* <DEDUP_REMOVED lines=11> */
.L_x_40746:
[----:B------:R-:W-:Y:S01]  /*ff80*/  IMAD.MOV.U32 R3, RZ, RZ, R8 ;  /* 0x000000ffff037224 */ /* 0x000fe200078e0008 */
[----:B------:R-:W-:Y:S01]  /*ff90*/  MOV R7, R10 ;  /* 0x0000000a00077202 */ /* 0x000fe20000000f00 */
[----:B------:R-:W-:Y:S02]  /*ffa0*/  IMAD.MOV.U32 R58, RZ, RZ, R57 ;  /* 0x000000ffff3a7224 */ /* 0x000fe400078e0039 */
[----:B------:R-:W-:-:S07]  /*ffb0*/  IMAD.MOV.U32 R26, RZ, RZ, R25 ;  /* 0x000000ffff1a7224 */ /* 0x000fce00078e0019 */
.L_x_40747:
[----:B------:R-:W-:Y:S05]  /*ffc0*/  BSYNC B1 ;  /* 0x0000000000017941 */ /* 0x000fea0003800000 */
.L_x_40745:
        /* <DEDUP_REMOVED lines=11> */
.L_x_40749:
[----:B------:R-:W-:Y:S01]  /*10080*/  IMAD.MOV.U32 R8, RZ, RZ, R3 ;  /* 0x000000ffff087224 */ /* 0x000fe200078e0003 */
[----:B------:R-:W-:Y:S01]  /*10090*/  MOV R10, R7 ;  /* 0x00000007000a7202 */ /* 0x000fe20000000f00 */
[----:B------:R-:W-:Y:S02]  /*100a0*/  IMAD.MOV.U32 R57, RZ, RZ, R56 ;  /* 0x000000ffff397224 */ /* 0x000fe400078e0038 */
[----:B------:R-:W-:-:S07]  /*100b0*/  IMAD.MOV.U32 R25, RZ, RZ, R24 ;  /* 0x000000ffff197224 */ /* 0x000fce00078e0018 */
.L_x_40750:
[----:B------:R-:W-:Y:S05]  /*100c0*/  BSYNC B1 ;  /* 0x0000000000017941 */ /* 0x000fea0003800000 */
.L_x_40748:
        /* <DEDUP_REMOVED lines=11> */
.L_x_40752:
[----:B------:R-:W-:Y:S01]  /*10180*/  IMAD.MOV.U32 R3, RZ, RZ, R8 ;  /* 0x000000ffff037224 */ /* 0x000fe200078e0008 */
[----:B------:R-:W-:Y:S01]  /*10190*/  MOV R7, R10 ;  /* 0x0000000a00077202 */ /* 0x000fe20000000f00 */
[----:B------:R-:W-:Y:S02]  /*101a0*/  IMAD.MOV.U32 R56, RZ, RZ, R63 ;  /* 0x000000ffff387224 */ /* 0x000fe400078e003f */
[----:B------:R-:W-:-:S07]  /*101b0*/  IMAD.MOV.U32 R24, RZ, RZ, R31 ;  /* 0x000000ffff187224 */ /* 0x000fce00078e001f */
.L_x_40753:
[----:B------:R-:W-:Y:S05]  /*101c0*/  BSYNC B1 ;  /* 0x0000000000017941 */ /* 0x000fea0003800000 */
.L_x_40751:
        /* <DEDUP_REMOVED lines=11> */
.L_x_40755:
[----:B------:R-:W-:Y:S01]  /*10280*/  IMAD.MOV.U32 R8, RZ, RZ, R3 ;  /* 0x000000ffff087224 */ /* 0x000fe200078e0003 */
[----:B------:R-:W-:Y:S01]  /*10290*/  MOV R10, R7 ;  /* 0x00000007000a7202 */ /* 0x000fe20000000f00 */
[----:B------:R-:W-:Y:S02]  /*102a0*/  IMAD.MOV.U32 R63, RZ, RZ, R62 ;  /* 0x000000ffff3f7224 */ /* 0x000fe400078e003e */
[----:B------:R-:W-:-:S07]  /*102b0*/  IMAD.MOV.U32 R31, RZ, RZ, R30 ;  /* 0x000000ffff1f7224 */ /* 0x000fce00078e001e */
.L_x_40756:
[----:B------:R-:W-:Y:S05]  /*102c0*/  BSYNC B1 ;  /* 0x0000000000017941 */ /* 0x000fea0003800000 */
.L_x_40754:
        /* <DEDUP_REMOVED lines=11> */
.L_x_40758:
[----:B------:R-:W-:Y:S01]  /*10380*/  IMAD.MOV.U32 R3, RZ, RZ, R8 ;  /* 0x000000ffff037224 */ /* 0x000fe200078e0008 */
[----:B------:R-:W-:Y:S01]  /*10390*/  MOV R7, R10 ;  /* 0x0000000a00077202 */ /* 0x000fe20000000f00 */
[----:B------:R-:W-:Y:S02]  /*103a0*/  IMAD.MOV.U32 R62, RZ, RZ, R61 ;  /* 0x000000ffff3e7224 */ /* 0x000fe400078e003d */
[----:B------:R-:W-:-:S07]  /*103b0*/  IMAD.MOV.U32 R30, RZ, RZ, R29 ;  /* 0x000000ffff1e7224 */ /* 0x000fce00078e001d */
.L_x_40759:
[----:B------:R-:W-:Y:S05]  /*103c0*/  BSYNC B1 ;  /* 0x0000000000017941 */ /* 0x000fea0003800000 */
.L_x_40757:
        /* <DEDUP_REMOVED lines=11> */
.L_x_40761:
[----:B------:R-:W-:Y:S01]  /*10480*/  IMAD.MOV.U32 R8, RZ, RZ, R3 ;  /* 0x000000ffff087224 */ /* 0x000fe200078e0003 */
[----:B------:R-:W-:Y:S01]  /*10490*/  MOV R10, R7 ;  /* 0x00000007000a7202 */ /* 0x000fe20000000f00 */
[----:B------:R-:W-:Y:S02]  /*104a0*/  IMAD.MOV.U32 R61, RZ, RZ, R60 ;  /* 0x000000ffff3d7224 */ /* 0x000fe400078e003c */
[----:B------:R-:W-:-:S07]  /*104b0*/  IMAD.MOV.U32 R29, RZ, RZ, R28 ;  /* 0x000000ffff1d7224 */ /* 0x000fce00078e001c */
.L_x_40762:
[----:B------:R-:W-:Y:S05]  /*104c0*/  BSYNC B1 ;  /* 0x0000000000017941 */ /* 0x000fea0003800000 */
.L_x_40760:
        /* <DEDUP_REMOVED lines=11> */
.L_x_40764:
[----:B------:R-:W-:Y:S01]  /*10580*/  IMAD.MOV.U32 R3, RZ, RZ, R8 ;  /* 0x000000ffff037224 */ /* 0x000fe200078e0008 */
[----:B------:R-:W-:Y:S01]  /*10590*/  MOV R7, R10 ;  /* 0x0000000a00077202 */ /* 0x000fe20000000f00 */
[----:B------:R-:W-:Y:S02]  /*105a0*/  IMAD.MOV.U32 R60, RZ, RZ, R67 ;  /* 0x000000ffff3c7224 */ /* 0x000fe400078e0043 */
[----:B------:R-:W-:-:S07]  /*105b0*/  IMAD.MOV.U32 R28, RZ, RZ, R35 ;  /* 0x000000ffff1c7224 */ /* 0x000fce00078e0023 */
.L_x_40765:
[----:B------:R-:W-:Y:S05]  /*105c0*/  BSYNC B1 ;  /* 0x0000000000017941 */ /* 0x000fea0003800000 */
.L_x_40763:
        /* <DEDUP_REMOVED lines=11> */
.L_x_40767:
[----:B------:R-:W-:Y:S01]  /*10680*/  IMAD.MOV.U32 R8, RZ, RZ, R3 ;  /* 0x000000ffff087224 */ /* 0x000fe200078e0003 */
[----:B------:R-:W-:Y:S01]  /*10690*/  MOV R10, R7 ;  /* 0x00000007000a7202 */ /* 0x000fe20000000f00 */
[----:B------:R-:W-:Y:S02]  /*106a0*/  IMAD.MOV.U32 R67, RZ, RZ, R66 ;  /* 0x000000ffff437224 */ /* 0x000fe400078e0042 */
[----:B------:R-:W-:-:S07]  /*106b0*/  IMAD.MOV.U32 R35, RZ, RZ, R34 ;  /* 0x000000ffff237224 */ /* 0x000fce00078e0022 */
.L_x_40768:
[----:B------:R-:W-:Y:S05]  /*106c0*/  BSYNC B1 ;  /* 0x0000000000017941 */ /* 0x000fea0003800000 */
.L_x_40766:
        /* <DEDUP_REMOVED lines=11> */
.L_x_40770:
[----:B------:R-:W-:Y:S01]  /*10780*/  IMAD.MOV.U32 R3, RZ, RZ, R8 ;  /* 0x000000ffff037224 */ /* 0x000fe200078e0008 */
[----:B------:R-:W-:Y:S01]  /*10790*/  MOV R7, R10 ;  /* 0x0000000a00077202 */ /* 0x000fe20000000f00 */
[----:B------:R-:W-:Y:S02]  /*107a0*/  IMAD.MOV.U32 R66, RZ, RZ, R65 ;  /* 0x000000ffff427224 */ /* 0x000fe400078e0041 */
[----:B------:R-:W-:-:S07]  /*107b0*/  IMAD.MOV.U32 R34, RZ, RZ, R33 ;  /* 0x000000ffff227224 */ /* 0x000fce00078e0021 */
.L_x_40771:
[----:B------:R-:W-:Y:S05]  /*107c0*/  BSYNC B1 ;  /* 0x0000000000017941 */ /* 0x000fea0003800000 */
.L_x_40769:
        /* <DEDUP_REMOVED lines=11> */
.L_x_40773:
[----:B------:R-:W-:Y:S01]  /*10880*/  IMAD.MOV.U32 R8, RZ, RZ, R3 ;  /* 0x000000ffff087224 */ /* 0x000fe200078e0003 */
[----:B------:R-:W-:Y:S01]  /*10890*/  MOV R10, R7 ;  /* 0x00000007000a7202 */ /* 0x000fe20000000f00 */
[----:B------:R-:W-:Y:S02]  /*108a0*/  IMAD.MOV.U32 R65, RZ, RZ, R64 ;  /* 0x000000ffff417224 */ /* 0x000fe400078e0040 */
[----:B------:R-:W-:-:S07]  /*108b0*/  IMAD.MOV.U32 R33, RZ, RZ, R32 ;  /* 0x000000ffff217224 */ /* 0x000fce00078e0020 */
.L_x_40774:
[----:B------:R-:W-:Y:S05]  /*108c0*/  BSYNC B1 ;  /* 0x0000000000017941 */ /* 0x000fea0003800000 */
.L_x_40772:
        /* <DEDUP_REMOVED lines=11> */
.L_x_40776:
[----:B------:R-:W-:Y:S01]  /*10980*/  IMAD.MOV.U32 R3, RZ, RZ, R8 ;  /* 0x000000ffff037224 */ /* 0x000fe200078e0008 */
[----:B------:R-:W-:Y:S01]  /*10990*/  MOV R7, R10 ;  /* 0x0000000a00077202 */ /* 0x000fe20000000f00 */
[----:B------:R-:W-:Y:S02]  /*109a0*/  IMAD.MOV.U32 R64, RZ, RZ, R71 ;  /* 0x000000ffff407224 */ /* 0x000fe400078e0047 */
[----:B------:R-:W-:-:S07]  /*109b0*/  IMAD.MOV.U32 R32, RZ, RZ, R39 ;  /* 0x000000ffff207224 */ /* 0x000fce00078e0027 */
.L_x_40777:
[----:B------:R-:W-:Y:S05]  /*109c0*/  BSYNC B1 ;  /* 0x0000000000017941 */ /* 0x000fea0003800000 */
.L_x_40775:
        /* <DEDUP_REMOVED lines=11> */
.L_x_40779:
[----:B------:R-:W-:Y:S01]  /*10a80*/  IMAD.MOV.U32 R8, RZ, RZ, R3 ;  /* 0x000000ffff087224 */ /* 0x000fe200078e0003 */
[----:B------:R-:W-:Y:S01]  /*10a90*/  MOV R10, R7 ;  /* 0x00000007000a7202 */ /* 0x000fe20000000f00 */
[----:B------:R-:W-:Y:S02]  /*10aa0*/  IMAD.MOV.U32 R71, RZ, RZ, R70 ;  /* 0x000000ffff477224 */ /* 0x000fe400078e0046 */
[----:B------:R-:W-:-:S07]  /*10ab0*/  IMAD.MOV.U32 R39, RZ, RZ, R38 ;  /* 0x000000ffff277224 */ /* 0x000fce00078e0026 */
.L_x_40780:
[----:B------:R-:W-:Y:S05]  /*10ac0*/  BSYNC B1 ;  /* 0x0000000000017941 */ /* 0x000fea0003800000 */
.L_x_40778:
        /* <DEDUP_REMOVED lines=11> */
.L_x_40782:
[----:B------:R-:W-:Y:S01]  /*10b80*/  IMAD.MOV.U32 R3, RZ, RZ, R8 ;  /* 0x000000ffff037224 */ /* 0x000fe200078e0008 */
[----:B------:R-:W-:Y:S01]  /*10b90*/  MOV R7, R10 ;  /* 0x0000000a00077202 */ /* 0x000fe20000000f00 */
[----:B------:R-:W-:Y:S02]  /*10ba0*/  IMAD.MOV.U32 R70, RZ, RZ, R69 ;  /* 0x000000ffff467224 */ /* 0x000fe400078e0045 */
[----:B------:R-:W-:-:S07]  /*10bb0*/  IMAD.MOV.U32 R38, RZ, RZ, R37 ;  /* 0x000000ffff267224 */ /* 0x000fce00078e0025 */
.L_x_40783:
[----:B------:R-:W-:Y:S05]  /*10bc0*/  BSYNC B1 ;  /* 0x0000000000017941 */ /* 0x000fea0003800000 */
.L_x_40781:
        /* <DEDUP_REMOVED lines=11> */
.L_x_40785:
[----:B------:R-:W-:Y:S01]  /*10c80*/  IMAD.MOV.U32 R8, RZ, RZ, R3 ;  /* 0x000000ffff087224 */ /* 0x000fe200078e0003 */
[----:B------:R-:W-:Y:S01]  /*10c90*/  MOV R10, R7 ;  /* 0x00000007000a7202 */ /* 0x000fe20000000f00 */
[----:B------:R-:W-:Y:S02]  /*10ca0*/  IMAD.MOV.U32 R69, RZ, RZ, R68 ;  /* 0x000000ffff457224 */ /* 0x000fe400078e0044 */
[----:B------:R-:W-:-:S07]  /*10cb0*/  IMAD.MOV.U32 R37, RZ, RZ, R36 ;  /* 0x000000ffff257224 */ /* 0x000fce00078e0024 */
.L_x_40786:
[----:B------:R-:W-:Y:S05]  /*10cc0*/  BSYNC B1 ;  /* 0x0000000000017941 */ /* 0x000fea0003800000 */
.L_x_40784:
        /* <DEDUP_REMOVED lines=11> */
.L_x_40788:
[----:B------:R-:W-:Y:S01]  /*10d80*/  IMAD.MOV.U32 R3, RZ, RZ, R8 ;  /* 0x000000ffff037224 */ /* 0x000fe200078e0008 */
[----:B------:R-:W-:Y:S01]  /*10d90*/  MOV R7, R10 ;  /* 0x0000000a00077202 */ /* 0x000fe20000000f00 */
[----:B------:R-:W-:Y:S02]  /*10da0*/  IMAD.MOV.U32 R68, RZ, RZ, R75 ;  /* 0x000000ffff447224 */ /* 0x000fe400078e004b */
[----:B------:R-:W-:-:S07]  /*10db0*/  IMAD.MOV.U32 R36, RZ, RZ, R43 ;  /* 0x000000ffff247224 */ /* 0x000fce00078e002b */
.L_x_40789:
[----:B------:R-:W-:Y:S05]  /*10dc0*/  BSYNC B1 ;  /* 0x0000000000017941 */ /* 0x000fea0003800000 */
.L_x_40787:
        /* <DEDUP_REMOVED lines=11> */
.L_x_40791:
[----:B------:R-:W-:Y:S01]  /*10e80*/  IMAD.MOV.U32 R8, RZ, RZ, R3 ;  /* 0x000000ffff087224 */ /* 0x000fe200078e0003 */
[----:B------:R-:W-:Y:S01]  /*10e90*/  MOV R10, R7 ;  /* 0x00000007000a7202 */ /* 0x000fe20000000f00 */
[----:B------:R-:W-:Y:S02]  /*10ea0*/  IMAD.MOV.U32 R75, RZ, RZ, R74 ;  /* 0x000000ffff4b7224 */ /* 0x000fe400078e004a */
[----:B------:R-:W-:-:S07]  /*10eb0*/  IMAD.MOV.U32 R43, RZ, RZ, R42 ;  /* 0x000000ffff2b7224 */ /* 0x000fce00078e002a */
.L_x_40792:
[----:B------:R-:W-:Y:S05]  /*10ec0*/  BSYNC B1 ;  /* 0x0000000000017941 */ /* 0x000fea0003800000 */
.L_x_40790:
        /* <DEDUP_REMOVED lines=11> */
.L_x_40794:
[----:B------:R-:W-:Y:S01]  /*10f80*/  IMAD.MOV.U32 R3, RZ, RZ, R8 ;  /* 0x000000ffff037224 */ /* 0x000fe200078e0008 */
[----:B------:R-:W-:Y:S01]  /*10f90*/  MOV R7, R10 ;  /* 0x0000000a00077202 */ /* 0x000fe20000000f00 */
[----:B------:R-:W-:Y:S02]  /*10fa0*/  IMAD.MOV.U32 R74, RZ, RZ, R73 ;  /* 0x000000ffff4a7224 */ /* 0x000fe400078e0049 */
[----:B------:R-:W-:-:S07]  /*10fb0*/  IMAD.MOV.U32 R42, RZ, RZ, R41 ;  /* 0x000000ffff2a7224 */ /* 0x000fce00078e0029 */
.L_x_40795:
[----:B------:R-:W-:Y:S05]  /*10fc0*/  BSYNC B1 ;  /* 0x0000000000017941 */ /* 0x000fea0003800000 */
.L_x_40793:
        /* <DEDUP_REMOVED lines=11> */
.L_x_40797:
[----:B------:R-:W-:Y:S01]  /*11080*/  IMAD.MOV.U32 R8, RZ, RZ, R3 ;  /* 0x000000ffff087224 */ /* 0x000fe200078e0003 */
[----:B------:R-:W-:Y:S01]  /*11090*/  MOV R10, R7 ;  /* 0x00000007000a7202 */ /* 0x000fe20000000f00 */
[----:B------:R-:W-:Y:S02]  /*110a0*/  IMAD.MOV.U32 R73, RZ, RZ, R72 ;  /* 0x000000ffff497224 */ /* 0x000fe400078e0048 */
[----:B------:R-:W-:-:S07]  /*110b0*/  IMAD.MOV.U32 R41, RZ, RZ, R40 ;  /* 0x000000ffff297224 */ /* 0x000fce00078e0028 */
.L_x_40798:
[----:B------:R-:W-:Y:S05]  /*110c0*/  BSYNC B1 ;  /* 0x0000000000017941 */ /* 0x000fea0003800000 */
.L_x_40796:
        /* <DEDUP_REMOVED lines=11> */
.L_x_40800:
[----:B------:R-:W-:Y:S01]  /*11180*/  IMAD.MOV.U32 R3, RZ, RZ, R8 ;  /* 0x000000ffff037224 */ /* 0x000fe200078e0008 */
[----:B------:R-:W-:Y:S01]  /*11190*/  MOV R7, R10 ;  /* 0x0000000a00077202 */ /* 0x000fe20000000f00 */
[----:B------:R-:W-:Y:S02]  /*111a0*/  IMAD.MOV.U32 R40, RZ, RZ, R47 ;  /* 0x000000ffff287224 */ /* 0x000fe400078e002f */
[----:B------:R-:W-:-:S07]  /*111b0*/  IMAD.MOV.U32 R72, RZ, RZ, R87 ;  /* 0x000000ffff487224 */ /* 0x000fce00078e0057 */
.L_x_40801:
[----:B------:R-:W-:Y:S05]  /*111c0*/  BSYNC B1 ;  /* 0x0000000000017941 */ /* 0x000fea0003800000 */
.L_x_40799:
        /* <DEDUP_REMOVED lines=11> */
.L_x_40803:
[----:B------:R-:W-:Y:S01]  /*11280*/  IMAD.MOV.U32 R9, RZ, RZ, R3 ;  /* 0x000000ffff097224 */ /* 0x000fe200078e0003 */
[----:B------:R-:W-:Y:S01]  /*11290*/  MOV R8, R7 ;  /* 0x0000000700087202 */ /* 0x000fe20000000f00 */
[----:B------:R-:W-:Y:S02]  /*112a0*/  IMAD.MOV.U32 R87, RZ, RZ, R86 ;  /* 0x000000ffff577224 */ /* 0x000fe400078e0056 */
[----:B------:R-:W-:-:S07]  /*112b0*/  IMAD.MOV.U32 R47, RZ, RZ, R46 ;  /* 0x000000ffff2f7224 */ /* 0x000fce00078e002e */
.L_x_40804:
[----:B------:R-:W-:Y:S05]  /*112c0*/  BSYNC B1 ;  /* 0x0000000000017941 */ /* 0x000fea0003800000 */
.L_x_40802:
        /* <DEDUP_REMOVED lines=11> */
.L_x_40806:
[----:B------:R-:W-:Y:S01]  /*11380*/  IMAD.MOV.U32 R86, RZ, RZ, R2 ;  /* 0x000000ffff567224 */ /* 0x000fe200078e0002 */
[----:B------:R-:W-:Y:S01]  /*11390*/  MOV R3, R9 ;  /* 0x0000000900037202 */ /* 0x000fe20000000f00 */
[----:B------:R-:W-:Y:S01]  /*113a0*/  IMAD.MOV.U32 R46, RZ, RZ, R45 ;  /* 0x000000ffff2e7224 */ /* 0x000fe200078e002d */
[----:B------:R-:W-:Y:S01]  /*113b0*/  MOV R45, R8 ;  /* 0x00000008002d7202 */ /* 0x000fe20000000f00 */
[----:B------:R-:W-:Y:S02]  /*113c0*/  IMAD.MOV.U32 R7, RZ, RZ, R8 ;  /* 0x000000ffff077224 */ /* 0x000fe400078e0008 */
[----:B------:R-:W-:-:S07]  /*113d0*/  IMAD.MOV.U32 R2, RZ, RZ, R9 ;  /* 0x000000ffff027224 */ /* 0x000fce00078e0009 */
.L_x_40807:
[----:B------:R-:W-:Y:S05]  /*113e0*/  BSYNC B1 ;  /* 0x0000000000017941 */ /* 0x000fea0003800000 */
.L_x_40805:
[----:B------:R-:W-:Y:S05]  /*113f0*/  @P1 BRA `(.L_x_40808) ;  /* 0xffffffe0000c1947 */ /* 0x000fea000383ffff */
[----:B------:R-:W-:Y:S02]  /*11400*/  IMAD.MOV.U32 R2, RZ, RZ, R3 ;  /* 0x000000ffff027224 */ /* 0x000fe400078e0003 */
[----:B------:R-:W-:-:S07]  /*11410*/  IMAD.MOV.U32 R45, RZ, RZ, R7 ;  /* 0x000000ffff2d7224 */ /* 0x000fce00078e0007 */
.L_x_40714:
[----:B------:R-:W-:Y:S05]  /*11420*/  BSYNC B0 ;  /* 0x0000000000007941 */ /* 0x000fea0003800000 */
.L_x_40713:
[----:B-1----:R-:W-:Y:S01]  /*11430*/  ISETP.NE.AND P0, PT, R4, RZ, PT ;  /* 0x000000ff0400720c */ /* 0x002fe20003f05270 */
        /* <DEDUP_REMOVED lines=39> */
.L_x_40810:
[----:B------:R-:W-:Y:S05]  /*116b0*/  BSYNC B0 ;  /* 0x0000000000007941 */ /* 0x000fea0003800000 */
.L_x_40809:
[----:B------:R-:W-:Y:S01]  /*116c0*/  IMAD.MOV.U32 R7, RZ, RZ, R56 ;  /* 0x000000ffff077224 */ /* 0x000fe200078e0038 */
[----:B0-----:R-:W-:Y:S01]  /*116d0*/  MOV R56, R57 ;  /* 0x0000003900387202 */ /* 0x001fe20000000f00 */
        /* <DEDUP_REMOVED lines=9> */
[----:B------:R-:W-:Y:S01]  /*11770*/  BSSY B0, `(.L_x_40811) ;  /* 0x00002e2000007945 */ /* 0x000fe20003800000 */
        /* <DEDUP_REMOVED lines=8> */
[----:B0-----:R-:W0:Y:S01]  /*11800*/  S2R R2, SR_TID.X ;  /* 0x0000000000027919 */ /* 0x001e220000002100 */
        /* <DEDUP_REMOVED lines=9> */
[----:B------:R1:W-:Y:S01]  /*118a0*/  STL.64 [R1+0x120], R76 ;  /* 0x0001204c01007387 */ /* 0x0003e20000100a00 */
        /* <DEDUP_REMOVED lines=28> */
[----:B------:R-:W-:Y:S01]  /*11a70*/  VIADD R3, R1, 0x100 ;  /* 0x0000010001037836 */ /* 0x000fe20000000000 */
        /* <DEDUP_REMOVED lines=29> */
[----:B------:R-:W-:-:S07]  /*11c50*/  ISETP.NE.AND.EX P1, PT, RZ, UR5, PT, P1 ;  /* 0x00000005ff007c0c */ /* 0x000fce000bf25310 */
[----:B------:R-:W3:Y:S08]  /*11c60*/  LDC.64 R24, c[0x0][0x268] ;  /* 0x00009a00ff187b82 */ /* 0x000ef00000000a00 */
[----:B------:R-:W4:Y:S01]  /*11c70*/  LDC R15, c[0x0][0x2d4] ;  /* 0x0000b500ff0f7b82 */ /* 0x000f220000000800 */
[----:B0-----:R-:W-:Y:S01]  /*11c80*/  LOP3.LUT R4, RZ, R22, RZ, 0x33, !PT ;  /* 0x00000016ff047212 */ /* 0x001fe200078e33ff */
[----:B------:R-:W-:-:S02]  /*11c90*/  VIADD R17, R22, 0xffffffff ;  /* 0xffffffff16117836 */ /* 0x000fc40000000000 */
[----:B------:R-:W-:Y:S01]  /*11ca0*/  VIADD R21, R22, 0xfffffffe ;  /* 0xfffffffe16157836 */ /* 0x000fe20000000000 */
[----:B------:R-:W-:-:S03]  /*11cb0*/  VIMNMX R11, R4, -0x2, !PT ;  /* 0xfffffffe040b7848 */ /* 0x000fc60007fe0100 */
[----:B------:R-:W0:Y:S01]  /*11cc0*/  LDC.64 R8, c[0x0][0x2a0] ;  /* 0x0000a800ff087b82 */ /* 0x000e220000000a00 */
[CC--:B--2---:R-:W-:Y:S02]  /*11cd0*/  IMAD R13, R17.reuse, R26.reuse, -R26 ;  /* 0x0000001a110d7224 */ /* 0x0c4fe400078e0a1a */
[----:B-1----:R-:W-:Y:S02]  /*11ce0*/  IMAD R18, R17, R26, R30 ;  /* 0x0000001a11127224 */ /* 0x002fe400078e021e */
[----:B------:R-:W-:Y:S01]  /*11cf0*/  IMAD.IADD R14, R11, 0x1, R22 ;  /* 0x000000010b0e7824 */ /* 0x000fe200078e0216 */
[----:B------:R-:W-:Y:S01]  /*11d00*/  IADD3 R10, R13, R30, RZ ;  /* 0x0000001e0d0a7210 */ /* 0x000fe20007ffe0ff */
[CC--:B------:R-:W-:Y:S01]  /*11d10*/  IMAD R16, R27.reuse, R23.reuse, R30 ;  /* 0x000000171b107224 */ /* 0x0c0fe200078e021e */
[----:B------:R-:W1:Y:S01]  /*11d20*/  LDC.64 R28, c[0x0][0x248] ;  /* 0x00009200ff1c7b82 */ /* 0x000e620000000a00 */
[-C--:B------:R-:W-:Y:S01]  /*11d30*/  IADD3 R20, R30, -R26.reuse, R13 ;  /* 0x8000001a1e147210 */ /* 0x080fe20007ffe00d */
[----:B------:R-:W-:Y:S01]  /*11d40*/  VIADD R11, R14, 0x1 ;  /* 0x000000010e0b7836 */ /* 0x000fe20000000000 */
[C---:B---3--:R-:W-:Y:S01]  /*11d50*/  ISETP.NE.U32.AND P0, PT, R24.reuse, RZ, PT ;  /* 0x000000ff1800720c */ /* 0x048fe20003f05070 */
[CC--:B------:R-:W-:Y:S01]  /*11d60*/  IMAD R18, R27.reuse, R23.reuse, R18 ;  /* 0x000000171b127224 */ /* 0x0c0fe200078e0212 */
[----:B------:R-:W-:Y:S01]  /*11d70*/  IADD3 R12, P4, R24, -0x4, RZ ;  /* 0xfffffffc180c7810 */ /* 0x000fe20007f9e0ff */
[-C--:B------:R-:W-:Y:S01]  /*11d80*/  IMAD R19, R27, R23.reuse, R10 ;  /* 0x000000171b137224 */ /* 0x080fe200078e020a */
[----:B------:R-:W-:Y:S01]  /*11d90*/  ISETP.NE.AND.EX P1, PT, R25, RZ, P1, P0 ;  /* 0x000000ff1900720c */ /* 0x000fe20000f25300 */
[----:B------:R-:W2:Y:S01]  /*11da0*/  LDC.64 R6, c[0x0][0x278] ;  /* 0x00009e00ff067b82 */ /* 0x000ea20000000a00 */
[----:B------:R-:W-:Y:S01]  /*11db0*/  IMAD R20, R27, R23, R20 ;  /* 0x000000171b147224 */ /* 0x000fe200078e0214 */
[----:B------:R-:W-:Y:S01]  /*11dc0*/  IADD3.X R13, R25, -0x1, RZ, P4, !PT ;  /* 0xffffffff190d7810 */ /* 0x000fe200027fe4ff */
[C---:B----4-:R-:W-:Y:S01]  /*11dd0*/  IMAD R23, R15.reuse, R26, RZ ;  /* 0x0000001a0f177224 */ /* 0x050fe200078e02ff */
[----:B------:R-:W-:Y:S01]  /*11de0*/  LOP3.LUT R26, R15, 0x3, RZ, 0xc0, !PT ;  /* 0x000000030f1a7812 */ /* 0x000fe200078ec0ff */
[C---:B------:R-:W-:Y:S01]  /*11df0*/  IMAD R27, R30.reuse, R15, RZ ;  /* 0x0000000f1e1b7224 */ /* 0x040fe200078e02ff */
[----:B------:R-:W-:Y:S01]  /*11e00*/  ISETP.GE.U32.AND P3, PT, R11, 0x3, PT ;  /* 0x000000030b00780c */ /* 0x000fe20003f66070 */
[----:B------:R-:W-:Y:S01]  /*11e10*/  IMAD.SHL.U32 R25, R15, 0x2, RZ ;  /* 0x000000020f197824 */ /* 0x000fe200078e00ff */
[----:B------:R-:W3:Y:S01]  /*11e20*/  LDC.64 R4, c[0x0][0x270] ;  /* 0x00009c00ff047b82 */ /* 0x000ee20000000a00 */
[----:B0-----:R-:W-:Y:S01]  /*11e30*/  IMAD.WIDE R8, R30, 0x4, R8 ;  /* 0x000000041e087825 */ /* 0x001fe200078e0208 */
[----:B------:R-:W-:-:S02]  /*11e40*/  IADD3 R22, R22, -0x3, RZ ;  /* 0xfffffffd16167810 */ /* 0x000fc40007ffe0ff */
[C---:B------:R-:W-:Y:S01]  /*11e50*/  IADD3 R45, R15.reuse, -0x1, RZ ;  /* 0xffffffff0f2d7810 */ /* 0x040fe20007ffe0ff */
[----:B------:R-:W-:Y:S02]  /*11e60*/  VIADD R30, R14, 0x2 ;  /* 0x000000020e1e7836 */ /* 0x000fe40000000000 */
[----:B------:R-:W-:Y:S01]  /*11e70*/  IMAD.MOV.U32 R24, RZ, RZ, RZ ;  /* 0x000000ffff187224 */ /* 0x000fe200078e00ff */
[----:B-1----:R-:W-:Y:S01]  /*11e80*/  IADD3 R10, P2, R28, -0x4, RZ ;  /* 0xfffffffc1c0a7810 */ /* 0x002fe20007f5e0ff */
[----:B------:R-:W-:Y:S01]  /*11e90*/  IMAD.IADD R28, R15, 0x1, -R26 ;  /* 0x000000010f1c7824 */ /* 0x000fe200078e0a1a */
[----:B------:R-:W-:Y:S02]  /*11ea0*/  LOP3.LUT R30, R30, 0x3, RZ, 0xc0, !PT ;  /* 0x000000031e1e7812 */ /* 0x000fe400078ec0ff */
[----:B------:R-:W-:Y:S01]  /*11eb0*/  IADD3.X R11, R29, -0x1, RZ, P2, !PT ;  /* 0xffffffff1d0b7810 */ /* 0x000fe200017fe4ff */
[C---:B------:R-:W-:Y:S02]  /*11ec0*/  IMAD R29, R16.reuse, R25, RZ ;  /* 0x00000019101d7224 */ /* 0x040fe400078e02ff */
[----:B--2---:R-:W-:-:S04]  /*11ed0*/  IMAD.WIDE R6, R16, 0x4, R6 ;  /* 0x0000000410067825 */ /* 0x004fc800078e0206 */
[----:B---3--:R-:W-:-:S07]  /*11ee0*/  IMAD.WIDE R4, R16, 0x4, R4 ;  /* 0x0000000410047825 */ /* 0x008fce00078e0204 */
.L_x_40829:
[----:B0---4-:R-:W0:Y:S01]  /*11ef0*/  LDC.64 R42, c[0x0][0x278] ;  /* 0x00009e00ff2a7b82 */ /* 0x011e220000000a00 */
[----:B------:R-:W-:Y:S02]  /*11f00*/  LEA R31, R24, R3, 0x2 ;  /* 0x00000003181f7211 */ /* 0x000fe400078e10ff */
        /* <DEDUP_REMOVED lines=17> */
[----:B0-----:R-:W-:-:S06]  /*12020*/  VIADD R34, R32, 0xffffffe ;  /* 0x0ffffffe20227836 */ /* 0x001fcc0000000000 */
[----:B------:R0:W4:Y:S02]  /*12030*/  F2I.FTZ.U32.TRUNC.NTZ R35, R34 ;  /* 0x0000002200237305 */ /* 0x000124000021f000 */
[----:B0-----:R-:W-:Y:S01]  /*12040*/  IMAD.MOV.U32 R34, RZ, RZ, RZ ;  /* 0x000000ffff227224 */ /* 0x001fe200078e00ff */
[----:B----4-:R-:W-:-:S05]  /*12050*/  IADD3 R40, RZ, -R35, RZ ;  /* 0x80000023ff287210 */ /* 0x010fca0007ffe0ff */
        /* <DEDUP_REMOVED lines=28> */
[----:B------:R-:W-:-:S10]  /*12220*/  MOV R40, UR4 ;  /* 0x0000000400287c02 */ /* 0x000fd40008000f00 */
[----:B------:R-:W-:Y:S05]  /*12230*/  @!P0 BRA `(.L_x_40815) ;  /* 0x0000000800948947 */ /* 0x000fea0003800000 */
[----:B------:R-:W0:Y:S01]  /*12240*/  LDC R38, c[0x0][0x2d4] ;  /* 0x0000b500ff267b82 */ /* 0x000e220000000800 */
[----:B------:R-:W-:Y:S01]  /*12250*/  UMOV UR4, URZ ;  /* 0x0000003f00047c82 */ /* 0x000fe20008000000 */
[----:B------:R-:W-:-:S06]  /*12260*/  ULDC UR5, c[0x0][0x2d4] ;  /* 0x0000b50000057ab9 */ /* 0x000fcc0000000800 */
[----:B------:R-:W1:Y:S02]  /*12270*/  LDC.64 R14, c[0x0][0x260] ;  /* 0x00009800ff0e7b82 */ /* 0x000e640000000a00 */
.L_x_40818:
        /* <DEDUP_REMOVED lines=10> */
.L_x_40817:
[----:B------:R-:W2:Y:S01]  /*12320*/  LDG.E R32, desc[UR6][R6.64] ;  /* 0x0000000606207981 */ /* 0x000ea2000c1e1900 */
[----:B------:R-:W-:Y:S01]  /*12330*/  IMAD.MOV.U32 R41, RZ, RZ, 0x7f7fffff ;  /* 0x7f7fffffff297424 */ /* 0x000fe200078e00ff */
[----:B------:R-:W-:Y:S02]  /*12340*/  ISETP.GE.U32.AND P0, PT, R45, 0x3, PT ;  /* 0x000000032d00780c */ /* 0x000fe40003f06070 */
[----:B--2---:R-:W-:Y:S01]  /*12350*/  IADD3 R39, R32, -0x1, RZ ;  /* 0xffffffff20277810 */ /* 0x004fe20007ffe0ff */
[----:B------:R-:W-:-:S04]  /*12360*/  IMAD.MOV.U32 R32, RZ, RZ, RZ ;  /* 0x000000ffff207224 */ /* 0x000fc800078e00ff */
[----:B------:R1:W-:Y:S04]  /*12370*/  STG.E desc[UR6][R6.64], R39 ;  /* 0x0000002706007986 */ /* 0x0003e8000c101906 */
[----:B------:R1:W-:Y:S04]  /*12380*/  STG.E desc[UR6][R4.64], R41 ;  /* 0x0000002904007986 */ /* 0x0003e8000c101906 */
[----:B------:R1:W-:Y:S01]  /*12390*/  STG.E desc[UR6][R34.64], R31 ;  /* 0x0000001f22007986 */ /* 0x0003e2000c101906 */
[----:B------:R-:W-:Y:S05]  /*123a0*/  @!P0 BRA `(.L_x_40819) ;  /* 0x0000000400e88947 */ /* 0x000fea0003800000 */
[----:B-1----:R1:W5:Y:S01]  /*123b0*/  LDG.E R35, desc[UR6][R4.64] ;  /* 0x0000000604237981 */ /* 0x002362000c1e1900 */
[----:B------:R-:W-:Y:S01]  /*123c0*/  ISETP.GT.AND P0, PT, R28, RZ, PT ;  /* 0x000000ff1c00720c */ /* 0x000fe20003f04270 */
[----:B------:R-:W-:Y:S01]  /*123d0*/  HFMA2.MMA R32, -RZ, RZ, 0, 0 ;  /* 0x00000000ff207435 */ /* 0x000fe200000001ff */
[----:B------:R-:W-:-:S11]  /*123e0*/  IMAD.MOV.U32 R34, RZ, RZ, R28 ;  /* 0x000000ffff227224 */ /* 0x000fd600078e001c */
[----:B-1----:R-:W-:Y:S05]  /*123f0*/  @!P0 BRA `(.L_x_40820) ;  /* 0x00000004008c8947 */ /* 0x002fea0003800000 */
[----:B------:R-:W-:Y:S02]  /*12400*/  ISETP.GT.AND P2, PT, R34, 0xc, PT ;  /* 0x0000000c2200780c */ /* 0x000fe40003f44270 */
[----:B------:R-:W-:-:S11]  /*12410*/  PLOP3.LUT P0, PT, PT, PT, PT, 0x80, 0x0 ;  /* 0x000000000000781c */ /* 0x000fd60003f0f070 */
[----:B------:R-:W-:Y:S05]  /*12420*/  @!P2 BRA `(.L_x_40821) ;  /* 0x0000000000f4a947 */ /* 0x000fea0003800000 */
[----:B------:R-:W-:-:S13]  /*12430*/  PLOP3.LUT P0, PT, PT, PT, PT, 0x8, 0x0 ;  /* 0x000000000000781c */ /* 0x000fda0003f0e170 */
.L_x_40822:
[----:B-1----:R-:W-:-:S04]  /*12440*/  IMAD.IADD R39, R29, 0x1, R32 ;  /* 0x000000011d277824 */ /* 0x002fc800078e0220 */
[----:B0-----:R-:W-:-:S05]  /*12450*/  IMAD.WIDE R38, R39, 0x4, R14 ;  /* 0x0000000427267825 */ /* 0x001fca00078e020e */
        /* <DEDUP_REMOVED lines=52> */
[----:B------:R-:W-:Y:S01]  /*127a0*/  IADD3 R34, R34, -0x10, RZ ;  /* 0xfffffff022227810 */ /* 0x000fe20007ffe0ff */
[----:B------:R-:W-:-:S03]  /*127b0*/  VIADD R32, R32, 0x10 ;  /* 0x0000001020207836 */ /* 0x000fc60000000000 */
[----:B------:R-:W-:Y:S02]  /*127c0*/  ISETP.GT.AND P2, PT, R34, 0xc, PT ;  /* 0x0000000c2200780c */ /* 0x000fe40003f44270 */
[----:B--2---:R-:W-:-:S05]  /*127d0*/  FMNMX.FTZ R35, R39, R38, PT ;  /* 0x0000002627237209 */ /* 0x004fca0003810000 */
[----:B------:R1:W-:Y:S06]  /*127e0*/  STG.E desc[UR6][R4.64], R35 ;  /* 0x0000002304007986 */ /* 0x0003ec000c101906 */
[----:B------:R-:W-:Y:S05]  /*127f0*/  @P2 BRA `(.L_x_40822) ;  /* 0xfffffffc00102947 */ /* 0x000fea000383ffff */
.L_x_40821:
[----:B------:R-:W-:-:S13]  /*12800*/  ISETP.GT.AND P2, PT, R34, 0x4, PT ;  /* 0x000000042200780c */ /* 0x000fda0003f44270 */
[----:B------:R-:W-:Y:S05]  /*12810*/  @!P2 BRA `(.L_x_40823) ;  /* 0x00000000007ca947 */ /* 0x000fea0003800000 */
[----:B-1----:R-:W-:-:S04]  /*12820*/  IMAD.IADD R39, R29, 0x1, R32 ;  /* 0x000000011d277824 */ /* 0x002fc800078e0220 */
[----:B0-----:R-:W-:-:S05]  /*12830*/  IMAD.WIDE R38, R39, 0x4, R14 ;  /* 0x0000000427267825 */ /* 0x001fca00078e020e */
        /* <DEDUP_REMOVED lines=26> */
[----:B------:R-:W-:Y:S02]  /*129e0*/  IADD3 R34, R34, -0x8, RZ ;  /* 0xfffffff822227810 */ /* 0x000fe40007ffe0ff */
[----:B---3--:R-:W-:-:S05]  /*129f0*/  FMNMX.FTZ R35, R39, R38, PT ;  /* 0x0000002627237209 */ /* 0x008fca0003810000 */
[----:B------:R2:W-:Y:S04]  /*12a00*/  STG.E desc[UR6][R4.64], R35 ;  /* 0x0000002304007986 */ /* 0x0005e8000c101906 */
.L_x_40823:
[----:B------:R-:W-:-:S13]  /*12a10*/  ISETP.NE.OR P0, PT, R34, RZ, P0 ;  /* 0x000000ff2200720c */ /* 0x000fda0000705670 */
[----:B------:R-:W-:Y:S05]  /*12a20*/  @!P0 BRA `(.L_x_40819) ;  /* 0x0000000000488947 */ /* 0x000fea0003800000 */
.L_x_40820:
[----:B-12---:R-:W-:-:S04]  /*12a30*/  IMAD.IADD R39, R29, 0x1, R32 ;  /* 0x000000011d277824 */ /* 0x006fc800078e0220 */
[----:B0-----:R-:W-:-:S05]  /*12a40*/  IMAD.WIDE R38, R39, 0x4, R14 ;  /* 0x0000000427267825 */ /* 0x001fca00078e020e */
        /* <DEDUP_REMOVED lines=10> */
[----:B------:R-:W-:Y:S01]  /*12af0*/  IADD3 R34, R34, -0x4, RZ ;  /* 0xfffffffc22227810 */ /* 0x000fe20007ffe0ff */
[----:B------:R-:W-:-:S03]  /*12b00*/  VIADD R32, R32, 0x4 ;  /* 0x0000000420207836 */ /* 0x000fc60000000000 */
[----:B------:R-:W-:Y:S02]  /*12b10*/  ISETP.NE.AND P0, PT, R34, RZ, PT ;  /* 0x000000ff2200720c */ /* 0x000fe40003f05270 */
[----:B--2---:R-:W-:-:S05]  /*12b20*/  FMNMX.FTZ R35, R47, R40, PT ;  /* 0x000000282f237209 */ /* 0x004fca0003810000 */
[----:B------:R3:W-:Y:S06]  /*12b30*/  STG.E desc[UR6][R4.64], R35 ;  /* 0x0000002304007986 */ /* 0x0007ec000c101906 */
[----:B------:R-:W-:Y:S05]  /*12b40*/  @P0 BRA `(.L_x_40820) ;  /* 0xfffffffc00b80947 */ /* 0x000fea000383ffff */
.L_x_40819:
[----:B------:R-:W-:Y:S01]  /*12b50*/  ISETP.NE.AND P0, PT, R26, RZ, PT ;  /* 0x000000ff1a00720c */ /* 0x000fe20003f05270 */
[----:B------:R-:W-:-:S12]  /*12b60*/  IMAD.U32 R40, RZ, RZ, UR4 ;  /* 0x00000004ff287e24 */ /* 0x000fd8000f8e00ff */
[----:B------:R-:W-:Y:S05]  /*12b70*/  @!P0 BRA `(.L_x_40815) ;  /* 0x0000000000448947 */ /* 0x000fea0003800000 */
[----:B-123-5:R-:W-:-:S05]  /*12b80*/  IADD3 R35, R29, R32, RZ ;  /* 0x000000201d237210 */ /* 0x02efca0007ffe0ff */
        /* <DEDUP_REMOVED lines=12> */
[----:B------:R-:W4:Y:S01]  /*12c50*/  @P0 LDG.E R32, desc[UR6][R14.64+0x8] ;  /* 0x000008060e200981 */ /* 0x000f22000c1e1900 */
[----:B------:R-:W-:Y:S01]  /*12c60*/  IMAD.U32 R40, RZ, RZ, UR4 ;  /* 0x00000004ff287e24 */ /* 0x000fe2000f8e00ff */
[----:B----4-:R-:W-:-:S05]  /*12c70*/  @P0 FMNMX.FTZ R35, R39, R32, PT ;  /* 0x0000002027230209 */ /* 0x010fca0003810000 */
[----:B------:R1:W-:Y:S02]  /*12c80*/  @P0 STG.E desc[UR6][R4.64], R35 ;  /* 0x0000002304000986 */ /* 0x0003e4000c101906 */
.L_x_40815:
[----:B-1-3--:R-:W3:Y:S01]  /*12c90*/  LDG.E R41, desc[UR6][R8.64] ;  /* 0x0000000608297981 */ /* 0x00aee2000c1e1900 */
[----:B------:R-:W1:Y:S01]  /*12ca0*/  LDC R15, c[0x0][0x2b0] ;  /* 0x0000ac00ff0f7b82 */ /* 0x000e620000000800 */
[----:B------:R-:W-:Y:S01]  /*12cb0*/  IADD3 R32, R29, R40, RZ ;  /* 0x000000281d207210 */ /* 0x000fe20007ffe0ff */
[----:B------:R-:W-:Y:S01]  /*12cc0*/  ULDC UR8, c[0x0][0x2c0] ;  /* 0x0000b00000087ab9 */ /* 0x000fe20000000800 */
[----:B------:R-:W-:Y:S01]  /*12cd0*/  ULDC.64 UR10, c[0x0][0x268] ;  /* 0x00009a00000a7ab9 */ /* 0x000fe20000000a00 */
[----:B------:R-:W-:Y:S01]  /*12ce0*/  ULDC.64 UR4, c[0x0][0x218] ;  /* 0x0000860000047ab9 */ /* 0x000fe20000000a00 */
[----:B------:R-:W-:Y:S02]  /*12cf0*/  ISETP.NE.U32.AND P0, PT, RZ, UR10, PT ;  /* 0x0000000aff007c0c */ /* 0x000fe4000bf05070 */
[----:B------:R-:W-:Y:S01]  /*12d00*/  IADD3 R14, P4, R37, UR4, RZ ;  /* 0x00000004250e7c10 */ /* 0x000fe2000ff9e0ff */
[----:B--2-45:R-:W2:Y:S01]  /*12d10*/  LDC.64 R34, c[0x0][0x248] ;  /* 0x00009200ff227b82 */ /* 0x034ea20000000a00 */
[----:B------:R-:W-:-:S07]  /*12d20*/  ISETP.NE.AND.EX P0, PT, RZ, UR11, PT, P0 ;  /* 0x0000000bff007c0c */ /* 0x000fce000bf05300 */
[----:B0-----:R-:W0:Y:S01]  /*12d30*/  LDC.64 R38, c[0x0][0x268] ;  /* 0x00009a00ff267b82 */ /* 0x001e220000000a00 */
[----:B-1----:R-:W-:Y:S01]  /*12d40*/  IMAD R43, R32, UR8, R15 ;  /* 0x00000008202b7c24 */ /* 0x002fe2000f8e020f */
[----:B------:R-:W-:Y:S02]  /*12d50*/  ISETP.GE.AND P2, PT, R15, 0x1, PT ;  /* 0x000000010f00780c */ /* 0x000fe40003f46270 */
[----:B------:R-:W-:Y:S01]  /*12d60*/  IADD3.X R15, R36, UR5, RZ, P4, !PT ;  /* 0x00000005240f7c10 */ /* 0x000fe2000a7fe4ff */
[----:B--2---:R-:W-:-:S04]  /*12d70*/  IMAD.WIDE R34, R43, 0x4, R34 ;  /* 0x000000042b227825 */ /* 0x004fc800078e0222 */
[----:B0-----:R-:W-:Y:S01]  /*12d80*/  IMAD.WIDE R36, R43, 0x4, R38 ;  /* 0x000000042b247825 */ /* 0x001fe200078e0226 */
[----:B---3--:R0:W-:Y:S01]  /*12d90*/  STG.E desc[UR6][R34.64], R41 ;  /* 0x0000002922007986 */ /* 0x0081e2000c101906 */
        /* <DEDUP_REMOVED lines=14> */
[----:B------:R0:W1:Y:S02]  /*12e80*/  F2I.FTZ.U32.TRUNC.NTZ R39, R38 ;  /* 0x0000002600277305 */ /* 0x000064000021f000 */
[----:B0-----:R-:W-:Y:S01]  /*12e90*/  HFMA2.MMA R38, -RZ, RZ, 0, 0 ;  /* 0x00000000ff267435 */ /* 0x001fe200000001ff */
[----:B-1----:R-:W-:-:S04]  /*12ea0*/  IMAD.MOV R47, RZ, RZ, -R39 ;  /* 0x000000ffff2f7224 */ /* 0x002fc800078e0a27 */
[----:B------:R-:W-:-:S05]  /*12eb0*/  IMAD R47, R47, R40, RZ ;  /* 0x000000282f2f7224 */ /* 0x000fca00078e02ff */
[----:B------:R-:W-:-:S04]  /*12ec0*/  IMAD.HI.U32 R47, R39, R47, R38 ;  /* 0x0000002f272f7227 */ /* 0x000fc800078e0026 */
[----:B------:R-:W-:Y:S02]  /*12ed0*/  IMAD.MOV.U32 R39, RZ, RZ, R46 ;  /* 0x000000ffff277224 */ /* 0x000fe400078e002e */
[----:B------:R-:W0:Y:S02]  /*12ee0*/  I2F.RP R46, R43 ;  /* 0x0000002b002e7306 */ /* 0x000e240000209400 */
[----:B------:R-:W-:-:S04]  /*12ef0*/  IMAD.HI.U32 R47, R47, R39, RZ ;  /* 0x000000272f2f7227 */ /* 0x000fc800078e00ff */
[----:B------:R-:W-:-:S04]  /*12f00*/  IMAD.MOV R38, RZ, RZ, -R47 ;  /* 0x000000ffff267224 */ /* 0x000fc800078e0a2f */
[----:B------:R-:W-:Y:S01]  /*12f10*/  IMAD R39, R40, R38, R39 ;  /* 0x0000002628277224 */ /* 0x000fe200078e0227 */
[----:B------:R-:W-:-:S04]  /*12f20*/  LOP3.LUT R38, R33, R42, RZ, 0x3c, !PT ;  /* 0x0000002a21267212 */ /* 0x000fc800078e3cff */
[----:B------:R-:W-:Y:S01]  /*12f30*/  ISETP.GT.U32.AND P5, PT, R40, R39, PT ;  /* 0x000000272800720c */ /* 0x000fe20003fa4070 */
[----:B0-----:R-:W0:Y:S01]  /*12f40*/  MUFU.RCP R46, R46 ;  /* 0x0000002e002e7308 */ /* 0x001e220000001000 */
[----:B------:R-:W-:-:S11]  /*12f50*/  ISETP.GE.AND P0, PT, R38, RZ, PT ;  /* 0x000000ff2600720c */ /* 0x000fd60003f06270 */
[-C--:B------:R-:W-:Y:S01]  /*12f60*/  @!P5 IADD3 R39, R39, -R40.reuse, RZ ;  /* 0x800000282727d210 */ /* 0x080fe20007ffe0ff */
[----:B------:R-:W-:Y:S01]  /*12f70*/  @!P5 VIADD R47, R47, 0x1 ;  /* 0x000000012f2fd836 */ /* 0x000fe20000000000 */
[----:B------:R-:W-:Y:S02]  /*12f80*/  ISETP.NE.AND P5, PT, R42, RZ, PT ;  /* 0x000000ff2a00720c */ /* 0x000fe40003fa5270 */
[----:B------:R-:W-:Y:S01]  /*12f90*/  ISETP.GE.U32.AND P4, PT, R39, R40, PT ;  /* 0x000000282700720c */ /* 0x000fe20003f86070 */
[----:B0-----:R-:W-:-:S04]  /*12fa0*/  VIADD R48, R46, 0xffffffe ;  /* 0x0ffffffe2e307836 */ /* 0x001fc80000000000 */
[----:B------:R-:W0:Y:S08]  /*12fb0*/  F2I.FTZ.U32.TRUNC.NTZ R39, R48 ;  /* 0x0000003000277305 */ /* 0x000e30000021f000 */
[----:B------:R-:W-:-:S05]  /*12fc0*/  @P4 IADD3 R47, R47, 0x1, RZ ;  /* 0x000000012f2f4810 */ /* 0x000fca0007ffe0ff */
[----:B------:R-:W-:Y:S02]  /*12fd0*/  IMAD.MOV.U32 R40, RZ, RZ, R47 ;  /* 0x000000ffff287224 */ /* 0x000fe400078e002f */
[----:B0-----:R-:W-:-:S03]  /*12fe0*/  IMAD.MOV R38, RZ, RZ, -R39 ;  /* 0x000000ffff267224 */ /* 0x001fc600078e0a27 */
[----:B------:R-:W-:Y:S01]  /*12ff0*/  @!P0 IADD3 R40, -R40, RZ, RZ ;  /* 0x000000ff28288210 */ /* 0x000fe20007ffe1ff */
[----:B------:R-:W-:Y:S01]  /*13000*/  IMAD R47, R38, R43, RZ ;  /* 0x0000002b262f7224 */ /* 0x000fe200078e02ff */
[----:B------:R-:W-:Y:S01]  /*13010*/  @!P5 LOP3.LUT R40, RZ, R42, RZ, 0x33, !PT ;  /* 0x0000002aff28d212 */ /* 0x000fe200078e33ff */
[----:B------:R-:W-:Y:S01]  /*13020*/  IMAD.MOV.U32 R38, RZ, RZ, RZ ;  /* 0x000000ffff267224 */ /* 0x000fe200078e00ff */
[----:B------:R-:W-:Y:S02]  /*13030*/  ISETP.NE.AND P5, PT, R44, RZ, PT ;  /* 0x000000ff2c00720c */ /* 0x000fe40003fa5270 */
[----:B------:R-:W-:Y:S01]  /*13040*/  IABS R42, R40 ;  /* 0x00000028002a7213 */ /* 0x000fe20000000000 */
[----:B------:R-:W-:Y:S01]  /*13050*/  IMAD.HI.U32 R38, R39, R47, R38 ;  /* 0x0000002f27267227 */ /* 0x000fe200078e0026 */
[----:B------:R-:W-:-:S03]  /*13060*/  ISETP.GE.AND P4, PT, R40, RZ, PT ;  /* 0x000000ff2800720c */ /* 0x000fc60003f86270 */
[----:B------:R-:W-:-:S04]  /*13070*/  IMAD.MOV.U32 R39, RZ, RZ, R42 ;  /* 0x000000ffff277224 */ /* 0x000fc800078e002a */
[----:B------:R-:W-:-:S05]  /*13080*/  IMAD.HI.U32 R38, R38, R39, RZ ;  /* 0x0000002726267227 */ /* 0x000fca00078e00ff */
[----:B------:R-:W-:-:S05]  /*13090*/  IADD3 R38, -R38, RZ, RZ ;  /* 0x000000ff26267210 */ /* 0x000fca0007ffe1ff */
[----:B------:R-:W-:-:S05]  /*130a0*/  IMAD R38, R43, R38, R39 ;  /* 0x000000262b267224 */ /* 0x000fca00078e0227 */
[----:B------:R-:W-:-:S13]  /*130b0*/  ISETP.GT.U32.AND P0, PT, R43, R38, PT ;  /* 0x000000262b00720c */ /* 0x000fda0003f04070 */
[----:B------:R-:W-:-:S05]  /*130c0*/  @!P0 IMAD.IADD R38, R38, 0x1, -R43 ;  /* 0x0000000126268824 */ /* 0x000fca00078e0a2b */
[----:B------:R-:W-:-:S13]  /*130d0*/  ISETP.GT.U32.AND P0, PT, R43, R38, PT ;  /* 0x000000262b00720c */ /* 0x000fda0003f04070 */
[----:B------:R-:W-:-:S05]  /*130e0*/  @!P0 IMAD.IADD R38, R38, 0x1, -R43 ;  /* 0x0000000126268824 */ /* 0x000fca00078e0a2b */
[----:B------:R-:W-:Y:S02]  /*130f0*/  @!P4 IADD3 R38, -R38, RZ, RZ ;  /* 0x000000ff2626c210 */ /* 0x000fe40007ffe1ff */
[----:B------:R-:W-:-:S04]  /*13100*/  @!P5 LOP3.LUT R38, RZ, R44, RZ, 0x33, !PT ;  /* 0x0000002cff26d212 */ /* 0x000fc800078e33ff */
[----:B------:R-:W-:-:S06]  /*13110*/  LEA R38, R38, UR4, 0x2 ;  /* 0x0000000426267c11 */ /* 0x000fcc000f8e10ff */
[----:B------:R-:W2:Y:S02]  /*13120*/  LDS R38, [R38] ;  /* 0x0000000026267984 */ /* 0x000ea40000000800 */
[----:B--2---:R-:W-:-:S05]  /*13130*/  FADD.FTZ R39, R41, -R38 ;  /* 0x8000002629277221 */ /* 0x004fca0000010000 */
[----:B------:R1:W-:Y:S02]  /*13140*/  STG.E desc[UR6][R36.64], R39 ;  /* 0x0000002724007986 */ /* 0x0003e4000c101906 */
.L_x_40824:
[----:B------:R-:W-:Y:S05]  /*13150*/  @!P2 BRA `(.L_x_40825) ;  /* 0x0000000800f8a947 */ /* 0x000fea0003800000 */
[----:B------:R-:W2:Y:S01]  /*13160*/  LDC R38, c[0x0][0x2d8] ;  /* 0x0000b600ff267b82 */ /* 0x000ea20000000800 */
[----:B------:R-:W-:Y:S01]  /*13170*/  IABS R44, R33 ;  /* 0x00000021002c7213 */ /* 0x000fe20000000000 */
[----:B------:R-:W-:-:S06]  /*13180*/  ULDC UR4, c[0x0][0x2b0] ;  /* 0x0000ac0000047ab9 */ /* 0x000fcc0000000800 */
[----:B-1----:R-:W1:Y:S01]  /*13190*/  LDC R39, c[0x0][0x2d4] ;  /* 0x0000b500ff277b82 */ /* 0x002e620000000800 */
[-C--:B--2---:R-:W-:Y:S02]  /*131a0*/  IABS R42, R38.reuse ;  /* 0x00000026002a7213 */ /* 0x084fe40000000000 */
[----:B------:R-:W-:Y:S02]  /*131b0*/  LOP3.LUT R33, R33, R38, RZ, 0x3c, !PT ;  /* 0x0000002621217212 */ /* 0x000fe400078e3cff */
[----:B------:R-:W2:Y:S02]  /*131c0*/  I2F.RP R43, R42 ;  /* 0x0000002a002b7306 */ /* 0x000ea40000209400 */
[----:B------:R-:W-:-:S06]  /*131d0*/  ISETP.GE.AND P4, PT, R33, RZ, PT ;  /* 0x000000ff2100720c */ /* 0x000fcc0003f86270 */
[----:B--2---:R-:W2:Y:S02]  /*131e0*/  MUFU.RCP R43, R43 ;  /* 0x0000002b002b7308 */ /* 0x004ea40000001000 */
[----:B--2---:R-:W-:Y:S01]  /*131f0*/  VIADD R40, R43, 0xffffffe ;  /* 0x0ffffffe2b287836 */ /* 0x004fe20000000000 */
[----:B-1----:R-:W-:-:S05]  /*13200*/  IABS R43, R39 ;  /* 0x00000027002b7213 */ /* 0x002fca0000000000 */
[----:B0-----:R0:W1:Y:S08]  /*13210*/  F2I.FTZ.U32.TRUNC.NTZ R41, R40 ;  /* 0x0000002800297305 */ /* 0x001070000021f000 */
[----:B------:R-:W2:Y:S01]  /*13220*/  I2F.RP R46, R43 ;  /* 0x0000002b002e7306 */ /* 0x000ea20000209400 */
[----:B0-----:R-:W-:Y:S01]  /*13230*/  MOV R40, RZ ;  /* 0x000000ff00287202 */ /* 0x001fe20000000f00 */
[----:B-1----:R-:W-:-:S04]  /*13240*/  IMAD.MOV R47, RZ, RZ, -R41 ;  /* 0x000000ffff2f7224 */ /* 0x002fc800078e0a29 */
[----:B------:R-:W-:-:S04]  /*13250*/  IMAD R47, R47, R42, RZ ;  /* 0x0000002a2f2f7224 */ /* 0x000fc800078e02ff */
[----:B------:R-:W-:Y:S01]  /*13260*/  IMAD.HI.U32 R47, R41, R47, R40 ;  /* 0x0000002f292f7227 */ /* 0x000fe200078e0028 */
[----:B--2---:R-:W0:Y:S05]  /*13270*/  MUFU.RCP R46, R46 ;  /* 0x0000002e002e7308 */ /* 0x004e2a0000001000 */
[----:B------:R-:W-:-:S04]  /*13280*/  IMAD.HI.U32 R47, R47, R44, RZ ;  /* 0x0000002c2f2f7227 */ /* 0x000fc800078e00ff */
[----:B------:R-:W-:-:S04]  /*13290*/  IMAD.MOV R41, RZ, RZ, -R47 ;  /* 0x000000ffff297224 */ /* 0x000fc800078e0a2f */
[----:B------:R-:W-:Y:S01]  /*132a0*/  IMAD R41, R42, R41, R44 ;  /* 0x000000292a297224 */ /* 0x000fe200078e022c */
[----:B0-----:R-:W-:-:S04]  /*132b0*/  IADD3 R40, R46, 0xffffffe, RZ ;  /* 0x0ffffffe2e287810 */ /* 0x001fc80007ffe0ff */
[----:B------:R-:W-:-:S13]  /*132c0*/  ISETP.GT.U32.AND P0, PT, R42, R41, PT ;  /* 0x000000292a00720c */ /* 0x000fda0003f04070 */
[----:B------:R-:W-:Y:S02]  /*132d0*/  @!P0 IMAD.IADD R41, R41, 0x1, -R42 ;  /* 0x0000000129298824 */ /* 0x000fe400078e0a2a */
[----:B------:R-:W-:Y:S01]  /*132e0*/  @!P0 VIADD R47, R47, 0x1 ;  /* 0x000000012f2f8836 */ /* 0x000fe20000000000 */
[----:B------:R-:W-:Y:S02]  /*132f0*/  ISETP.NE.AND P0, PT, R38, RZ, PT ;  /* 0x000000ff2600720c */ /* 0x000fe40003f05270 */
[----:B------:R-:W-:Y:S02]  /*13300*/  ISETP.GE.U32.AND P2, PT, R41, R42, PT ;  /* 0x0000002a2900720c */ /* 0x000fe40003f46070 */
[----:B------:R0:W1:Y:S02]  /*13310*/  F2I.FTZ.U32.TRUNC.NTZ R41, R40 ;  /* 0x0000002800297305 */ /* 0x000064000021f000 */
[----:B0-----:R-:W-:-:S09]  /*13320*/  HFMA2.MMA R40, -RZ, RZ, 0, 0 ;  /* 0x00000000ff287435 */ /* 0x001fd200000001ff */
[----:B------:R-:W-:Y:S02]  /*13330*/  @P2 VIADD R47, R47, 0x1 ;  /* 0x000000012f2f2836 */ /* 0x000fe40000000000 */
[----:B-1----:R-:W-:-:S03]  /*13340*/  IMAD.MOV R42, RZ, RZ, -R41 ;  /* 0x000000ffff2a7224 */ /* 0x002fc600078e0a29 */
[----:B------:R-:W-:Y:S01]  /*13350*/  MOV R33, R47 ;  /* 0x0000002f00217202 */ /* 0x000fe20000000f00 */
[----:B------:R-:W-:-:S04]  /*13360*/  IMAD R47, R42, R43, RZ ;  /* 0x0000002b2a2f7224 */ /* 0x000fc800078e02ff */
[----:B------:R-:W-:Y:S01]  /*13370*/  @!P4 IMAD.MOV R33, RZ, RZ, -R33 ;  /* 0x000000ffff21c224 */ /* 0x000fe200078e0a21 */
[----:B------:R-:W-:Y:S01]  /*13380*/  @!P0 LOP3.LUT R33, RZ, R38, RZ, 0x33, !PT ;  /* 0x00000026ff218212 */ /* 0x000fe200078e33ff */
[----:B------:R-:W-:Y:S01]  /*13390*/  IMAD.HI.U32 R47, R41, R47, R40 ;  /* 0x0000002f292f7227 */ /* 0x000fe200078e0028 */
[----:B------:R-:W-:Y:S02]  /*133a0*/  ISETP.NE.AND P4, PT, R39, RZ, PT ;  /* 0x000000ff2700720c */ /* 0x000fe40003f85270 */
[----:B------:R-:W-:Y:S02]  /*133b0*/  IABS R38, R33 ;  /* 0x0000002100267213 */ /* 0x000fe40000000000 */
[----:B------:R-:W-:Y:S02]  /*133c0*/  ISETP.GE.AND P2, PT, R33, RZ, PT ;  /* 0x000000ff2100720c */ /* 0x000fe40003f46270 */
[----:B------:R-:W-:Y:S01]  /*133d0*/  MOV R33, UR4 ;  /* 0x0000000400217c02 */ /* 0x000fe20008000f00 */
[----:B------:R-:W-:-:S04]  /*133e0*/  IMAD.MOV.U32 R40, RZ, RZ, R38 ;  /* 0x000000ffff287224 */ /* 0x000fc800078e0026 */
        /* <DEDUP_REMOVED lines=44> */
[----:B------:R-:W-:-:S07]  /*136b0*/  MOV R33, R21 ;  /* 0x0000001500217202 */ /* 0x000fce0000000f00 */
        /* <DEDUP_REMOVED lines=15> */
.L_x_40826:
[----:B------:R-:W-:Y:S05]  /*137b0*/  @!P3 BRA `(.L_x_40825) ;  /* 0x000000040060b947 */ /* 0x000fea0003800000 */
[----:B012---:R-:W0:Y:S01]  /*137c0*/  LDC.64 R34, c[0x0][0x288] ;  /* 0x0000a200ff227b82 */ /* 0x007e220000000a00 */
[C---:B------:R-:W-:Y:S01]  /*137d0*/  IADD3 R47, R33.reuse, -0x3, RZ ;  /* 0xfffffffd212f7810 */ /* 0x040fe20007ffe0ff */
[----:B------:R-:W-:Y:S01]  /*137e0*/  IMAD R41, R32, UR8, R33 ;  /* 0x0000000820297c24 */ /* 0x000fe2000f8e0221 */
[----:B------:R-:W-:Y:S01]  /*137f0*/  ULDC UR4, c[0x0][0x2b8] ;  /* 0x0000ae0000047ab9 */ /* 0x000fe20000000800 */
[C---:B------:R-:W-:Y:S02]  /*13800*/  VIADD R43, R33.reuse, 0xfffffffe ;  /* 0xfffffffe212b7836 */ /* 0x040fe40000000000 */
[C---:B------:R-:W-:Y:S02]  /*13810*/  VIADD R49, R33.reuse, 0xfffffffc ;  /* 0xfffffffc21317836 */ /* 0x040fe40000000000 */
[----:B------:R-:W-:Y:S02]  /*13820*/  VIADD R51, R33, 0xffffffff ;  /* 0xffffffff21337836 */ /* 0x000fe40000000000 */
[----:B------:R-:W-:-:S04]  /*13830*/  IMAD.WIDE R36, R41, 0x4, R10 ;  /* 0x0000000429247825 */ /* 0x000fc800078e020a */
[--C-:B------:R-:W-:Y:S02]  /*13840*/  IMAD R42, R43, UR4, R16.reuse ;  /* 0x000000042b2a7c24 */ /* 0x100fe4000f8e0210 */
[--C-:B------:R-:W-:Y:S01]  /*13850*/  IMAD R44, R47, UR4, R16.reuse ;  /* 0x000000042f2c7c24 */ /* 0x100fe2000f8e0210 */
[----:B------:R-:W-:Y:S01]  /*13860*/  MOV R47, R36 ;  /* 0x00000024002f7202 */ /* 0x000fe20000000f00 */
[--C-:B------:R-:W-:Y:S02]  /*13870*/  IMAD R46, R49, UR4, R16.reuse ;  /* 0x00000004312e7c24 */ /* 0x100fe4000f8e0210 */
[----:B------:R-:W-:Y:S01]  /*13880*/  IMAD R48, R51, UR4, R16 ;  /* 0x0000000433307c24 */ /* 0x000fe2000f8e0210 */
[----:B------:R-:W-:Y:S01]  /*13890*/  ULDC.64 UR4, c[0x0][0x290] ;  /* 0x0000a40000047ab9 */ /* 0x000fe20000000a00 */
[----:B------:R-:W-:-:S04]  /*138a0*/  IMAD.WIDE R40, R41, 0x4, R12 ;  /* 0x0000000429287825 */ /* 0x000fc800078e020c */
[-C--:B------:R-:W-:Y:S02]  /*138b0*/  IMAD R42, R42, R39.reuse, RZ ;  /* 0x000000272a2a7224 */ /* 0x080fe400078e02ff */
[-C--:B------:R-:W-:Y:S02]  /*138c0*/  IMAD R44, R44, R39.reuse, RZ ;  /* 0x000000272c2c7224 */ /* 0x080fe400078e02ff */
[-C--:B------:R-:W-:Y:S02]  /*138d0*/  IMAD R46, R46, R39.reuse, RZ ;  /* 0x000000272e2e7224 */ /* 0x080fe400078e02ff */
[----:B------:R-:W-:Y:S02]  /*138e0*/  IMAD R48, R48, R39, RZ ;  /* 0x0000002730307224 */ /* 0x000fe400078e02ff */
[----:B------:R-:W-:Y:S02]  /*138f0*/  IMAD.MOV.U32 R52, RZ, RZ, R37 ;  /* 0x000000ffff347224 */ /* 0x000fe400078e0025 */
[----:B------:R-:W-:-:S07]  /*13900*/  VIADD R33, R33, 0x4 ;  /* 0x0000000421217836 */ /* 0x000fce0000000000 */
.L_x_40827:
[----:B-----5:R-:W-:Y:S01]  /*13910*/  IADD3 R49, R48, R50, RZ ;  /* 0x0000003230317210 */ /* 0x020fe20007ffe0ff */
[----:B---3--:R-:W1:Y:S04]  /*13920*/  @P1 LDC.64 R38, c[0x0][0x2a8] ;  /* 0x0000aa00ff261b82 */ /* 0x008e680000000a00 */
[----:B0-----:R-:W-:-:S05]  /*13930*/  IMAD.WIDE R36, R49, 0x4, R34 ;  /* 0x0000000431247825 */ /* 0x001fca00078e0222 */
[----:B------:R0:W2:Y:S01]  /*13940*/  LDG.E R43, desc[UR6][R36.64] ;  /* 0x00000006242b7981 */ /* 0x0000a2000c1e1900 */
[----:B------:R-:W-:Y:S01]  /*13950*/  SHF.R.S32.HI R54, RZ, 0x1f, R49 ;  /* 0x0000001fff367819 */ /* 0x000fe20000011431 */
[----:B0-----:R-:W-:Y:S02]  /*13960*/  IMAD.MOV.U32 R36, RZ, RZ, R47 ;  /* 0x000000ffff247224 */ /* 0x001fe400078e002f */
[----:B------:R-:W-:Y:S02]  /*13970*/  IMAD.MOV.U32 R37, RZ, RZ, R52 ;  /* 0x000000ffff257224 */ /* 0x000fe400078e0034 */
[----:B------:R-:W0:Y:S01]  /*13980*/  @P1 LDC.64 R52, c[0x0][0x2a8] ;  /* 0x0000aa00ff341b82 */ /* 0x000e220000000a00 */
[----:B-1----:R-:W-:-:S04]  /*13990*/  @P1 LEA R38, P0, R49, R38, 0x2 ;  /* 0x0000002631261211 */ /* 0x002fc800078010ff */
[C---:B------:R-:W-:Y:S01]  /*139a0*/  @P1 LEA.HI.X R39, R49.reuse, R39, R54, 0x2, P0 ;  /* 0x0000002731271211 */ /* 0x040fe200000f1436 */
[----:B--2---:R-:W-:Y:S04]  /*139b0*/  STG.E desc[UR6][R36.64], R43 ;  /* 0x0000002b24007986 */ /* 0x004fe8000c101906 */
[----:B------:R1:W2:Y:S01]  /*139c0*/  @P1 LDG.E R47, desc[UR6][R38.64] ;  /* 0x00000006262f1981 */ /* 0x0002a2000c1e1900 */
[----:B------:R-:W-:-:S04]  /*139d0*/  LEA R50, P0, R49, UR4, 0x2 ;  /* 0x0000000431327c11 */ /* 0x000fc8000f8010ff */
[----:B------:R-:W-:Y:S02]  /*139e0*/  LEA.HI.X R51, R49, UR5, R54, 0x2, P0 ;  /* 0x0000000531337c11 */ /* 0x000fe400080f1436 */
[----:B-1----:R-:W-:Y:S01]  /*139f0*/  MOV R38, R40 ;  /* 0x0000002800267202 */ /* 0x002fe20000000f00 */
[----:B------:R-:W-:-:S05]  /*13a00*/  IMAD.MOV.U32 R39, RZ, RZ, R41 ;  /* 0x000000ffff277224 */ /* 0x000fca00078e0029 */
[----:B--2---:R1:W-:Y:S04]  /*13a10*/  @P1 STG.E desc[UR6][R38.64], R47 ;  /* 0x0000002f26001986 */ /* 0x0043e8000c101906 */
[----:B------:R-:W2:Y:S02]  /*13a20*/  LDG.E R51, desc[UR6][R50.64] ;  /* 0x0000000632337981 */ /* 0x000ea4000c1e1900 */
[----:B--2---:R-:W-:Y:S02]  /*13a30*/  IMAD.IADD R55, R51, 0x1, R42 ;  /* 0x0000000133377824 */ /* 0x004fe400078e022a */
[----:B------:R-:W2:Y:S02]  /*13a40*/  @P1 LDC.64 R50, c[0x0][0x2a8] ;  /* 0x0000aa00ff321b82 */ /* 0x000ea40000000a00 */
[----:B------:R-:W-:-:S05]  /*13a50*/  IMAD.WIDE R40, R55, 0x4, R34 ;  /* 0x0000000437287825 */ /* 0x000fca00078e0222 */
[----:B------:R-:W3:Y:S01]  /*13a60*/  LDG.E R49, desc[UR6][R40.64] ;  /* 0x0000000628317981 */ /* 0x000ee2000c1e1900 */
[----:B------:R-:W-:Y:S02]  /*13a70*/  SHF.R.S32.HI R56, RZ, 0x1f, R55 ;  /* 0x0000001fff387819 */ /* 0x000fe40000011437 */
[----:B0-----:R-:W-:-:S04]  /*13a80*/  @P1 LEA R52, P0, R55, R52, 0x2 ;  /* 0x0000003437341211 */ /* 0x001fc800078010ff */
[C---:B------:R-:W-:Y:S01]  /*13a90*/  @P1 LEA.HI.X R53, R55.reuse, R53, R56, 0x2, P0 ;  /* 0x0000003537351211 */ /* 0x040fe200000f1438 */
[----:B---3--:R-:W-:Y:S05]  /*13aa0*/  STG.E desc[UR6][R36.64+-0x4], R49 ;  /* 0xfffffc3124007986 */ /* 0x008fea000c101906 */
[----:B------:R-:W3:Y:S01]  /*13ab0*/  @P1 LDG.E R53, desc[UR6][R52.64] ;  /* 0x0000000634351981 */ /* 0x000ee2000c1e1900 */
[----:B------:R-:W-:-:S04]  /*13ac0*/  LEA R54, P0, R55, UR4, 0x2 ;  /* 0x0000000437367c11 */ /* 0x000fc8000f8010ff */
[----:B------:R-:W-:Y:S01]  /*13ad0*/  LEA.HI.X R55, R55, UR5, R56, 0x2, P0 ;  /* 0x0000000537377c11 */ /* 0x000fe200080f1438 */
[----:B---3--:R0:W-:Y:S05]  /*13ae0*/  @P1 STG.E desc[UR6][R38.64+-0x4], R53 ;  /* 0xfffffc3526001986 */ /* 0x0081ea000c101906 */
[----:B------:R-:W1:Y:S02]  /*13af0*/  LDG.E R55, desc[UR6][R54.64] ;  /* 0x0000000636377981 */ /* 0x000e64000c1e1900 */
[----:B-1----:R-:W-:Y:S02]  /*13b00*/  IADD3 R47, R55, R44, RZ ;  /* 0x0000002c372f7210 */ /* 0x002fe40007ffe0ff */
[----:B------:R-:W1:Y:S03]  /*13b10*/  @P1 LDC.64 R54, c[0x0][0x2a8] ;  /* 0x0000aa00ff361b82 */ /* 0x000e660000000a00 */
        /* <DEDUP_REMOVED lines=29> */
[----:B-1----:R-:W-:Y:S01]  /*13cf0*/  IADD3.X R41, R39, -0x1, RZ, P2, !PT ;  /* 0xffffffff27297810 */ /* 0x002fe200017fe4ff */
[----:B------:R-:W-:Y:S01]  /*13d00*/  IMAD R44, R23, -0x4, R44 ;  /* 0xfffffffc172c7824 */ /* 0x000fe200078e022c */
[----:B------:R-:W-:Y:S01]  /*13d10*/  IADD3.X R52, R37, -0x1, RZ, P4, !PT ;  /* 0xffffffff25347810 */ /* 0x000fe200027fe4ff */
[----:B------:R-:W-:Y:S01]  /*13d20*/  IMAD R46, R23, -0x4, R46 ;  /* 0xfffffffc172e7824 */ /* 0x000fe200078e022e */
[----:B------:R-:W-:Y:S07]  /*13d30*/  @P0 BRA `(.L_x_40827) ;  /* 0xfffffff800f40947 */ /* 0x000fee000383ffff */
.L_x_40825:
[----:B012---:R-:W0:Y:S01]  /*13d40*/  LDC.64 R34, c[0x0][0x250] ;  /* 0x00009400ff227b82 */ /* 0x007e220000000a00 */
[----:B------:R-:W2:Y:S07]  /*13d50*/  LDG.E.CONSTANT R15, desc[UR6][R14.64] ;  /* 0x000000060e0f7981 */ /* 0x000eae000c1e9900 */
[----:B------:R-:W1:Y:S08]  /*13d60*/  LDC.64 R36, c[0x0][0x260] ;  /* 0x00009800ff247b82 */ /* 0x000e700000000a00 */
[----:B------:R-:W4:Y:S01]  /*13d70*/  LDC R47, c[0x0][0x2b0] ;  /* 0x0000ac00ff2f7b82 */ /* 0x000f220000000800 */
[----:B0-----:R-:W-:-:S04]  /*13d80*/  IMAD.WIDE R34, R32, 0x4, R34 ;  /* 0x0000000420227825 */ /* 0x001fc800078e0222 */
[----:B-1----:R-:W-:Y:S01]  /*13d90*/  IMAD.WIDE R36, R32, 0x4, R36 ;  /* 0x0000000420247825 */ /* 0x002fe200078e0224 */
[----:B----4-:R4:W-:Y:S04]  /*13da0*/  STG.E desc[UR6][R34.64], R47 ;  /* 0x0000002f22007986 */ /* 0x0109e8000c101906 */
[----:B------:R4:W-:Y:S04]  /*13db0*/  STG.E desc[UR6][R36.64], R31 ;  /* 0x0000001f24007986 */ /* 0x0009e8000c101906 */
[----:B---3--:R-:W3:Y:S02]  /*13dc0*/  LDG.E R38, desc[UR6][R4.64] ;  /* 0x0000000604267981 */ /* 0x008ee4000c1e1900 */
[----:B---3--:R-:W-:-:S02]  /*13dd0*/  FMNMX.FTZ R41, R31, R38, PT ;  /* 0x000000261f297209 */ /* 0x008fc40003810000 */
[----:B------:R-:W0:Y:S03]  /*13de0*/  LDC.64 R38, c[0x0][0x258] ;  /* 0x00009600ff267b82 */ /* 0x000e260000000a00 */
[----:B------:R4:W-:Y:S04]  /*13df0*/  STG.E desc[UR6][R4.64], R41 ;  /* 0x0000002904007986 */ /* 0x0009e8000c101906 */
[----:B------:R-:W3:Y:S02]  /*13e00*/  LDG.E R33, desc[UR6][R6.64] ;  /* 0x0000000606217981 */ /* 0x000ee4000c1e1900 */
[----:B---3--:R-:W-:Y:S01]  /*13e10*/  IADD3 R43, R33, 0x1, RZ ;  /* 0x00000001212b7810 */ /* 0x008fe20007ffe0ff */
[----:B0-----:R-:W-:-:S04]  /*13e20*/  IMAD.WIDE R32, R32, 0x4, R38 ;  /* 0x0000000420207825 */ /* 0x001fc800078e0226 */
[----:B------:R4:W-:Y:S04]  /*13e30*/  STG.E desc[UR6][R6.64], R43 ;  /* 0x0000002b06007986 */ /* 0x0009e8000c101906 */
[----:B--2---:R4:W-:Y:S01]  /*13e40*/  STG.E desc[UR6][R32.64], R15 ;  /* 0x0000000f20007986 */ /* 0x0049e2000c101906 */
[----:B------:R-:W-:Y:S05]  /*13e50*/  BRA `(.L_x_40814) ;  /* 0x0000000400a07947 */ /* 0x000fea0003800000 */
.L_x_40816:
[----:B------:R-:W0:Y:S01]  /*13e60*/  S2UR UR5, SR_CgaCtaId ;  /* 0x00000000000579c3 */ /* 0x000e220000008800 */
[----:B------:R-:W-:Y:S02]  /*13e70*/  UMOV UR4, 0x400 ;  /* 0x0000040000047882 */ /* 0x000fe40000000000 */
[----:B0-----:R-:W-:-:S09]  /*13e80*/  ULEA UR4, UR5, UR4, 0x18 ;  /* 0x0000000405047291 */ /* 0x001fd2000f8ec03f */
[----:B------:R2:W-:Y:S01]  /*13e90*/  STS [UR4+0x204], R15 ;  /* 0x0002040fff007988 */ /* 0x0005e20008000804 */
[----:B------:R-:W-:Y:S05]  /*13ea0*/  BRA `(.L_x_40812) ;  /* 0x0000000400b87947 */ /* 0x000fea0003800000 */
.L_x_40813:
        /* <DEDUP_REMOVED lines=20> */
[----:B------:R0:W2:Y:S02]  /*13ff0*/  LDG.E.CONSTANT R37, desc[UR6][R14.64] ;  /* 0x000000060e257981 */ /* 0x0000a4000c1e9900 */
[----:B------:R-:W-:Y:S01]  /*14000*/  IADD3.X R33, R33, UR5, RZ, P0, !PT ;  /* 0x0000000521217c10 */ /* 0x000fe200087fe4ff */
[----:B------:R-:W1:Y:S01]  /*14010*/  S2UR UR5, SR_CgaCtaId ;  /* 0x00000000000579c3 */ /* 0x000e620000008800 */
[----:B------:R-:W-:-:S03]  /*14020*/  UMOV UR4, 0x400 ;  /* 0x0000040000047882 */ /* 0x000fc60000000000 */
[----:B------:R3:W5:Y:S01]  /*14030*/  LDG.E.CONSTANT R38, desc[UR6][R32.64] ;  /* 0x0000000620267981 */ /* 0x000762000c1e9900 */
[----:B-1----:R-:W-:-:S09]  /*14040*/  ULEA UR14, UR5, UR4, 0x18 ;  /* 0x00000004050e7291 */ /* 0x002fd2000f8ec03f */
[----:B------:R-:W1:Y:S02]  /*14050*/  LDS R36, [UR14+0x204] ;  /* 0x0002040eff247984 */ /* 0x000e640008000800 */
[----:B-1----:R-:W-:Y:S02]  /*14060*/  IADD3 R31, P0, R27, R36, RZ ;  /* 0x000000241b1f7210 */ /* 0x002fe40007f1e0ff */
[----:B------:R-:W-:-:S03]  /*14070*/  SHF.R.S32.HI R34, RZ, 0x1f, R36 ;  /* 0x0000001fff227819 */ /* 0x000fc60000011424 */
[----:B0-----:R-:W-:Y:S01]  /*14080*/  IMAD.SHL.U32 R14, R31, 0x4, RZ ;  /* 0x000000041f0e7824 */ /* 0x001fe200078e00ff */
[----:B------:R-:W-:Y:S02]  /*14090*/  LEA.HI.X.SX32 R34, R27, R34, 0x1, P0 ;  /* 0x000000221b227211 */ /* 0x000fe400000f0eff */
[----:B------:R-:W-:Y:S02]  /*140a0*/  ISETP.NE.U32.AND P0, PT, RZ, UR8, PT ;  /* 0x00000008ff007c0c */ /* 0x000fe4000bf05070 */
[----:B------:R-:W-:Y:S02]  /*140b0*/  SHF.L.U64.HI R15, R31, 0x2, R34 ;  /* 0x000000021f0f7819 */ /* 0x000fe40000010222 */
[----:B---3--:R-:W-:Y:S02]  /*140c0*/  IADD3 R32, P2, R14, UR10, RZ ;  /* 0x0000000a0e207c10 */ /* 0x008fe4000ff5e0ff */
        /* <DEDUP_REMOVED lines=63> */
.L_x_40828:
[----:B-----5:R2:W-:Y:S04]  /*144c0*/  STG.E desc[UR6][R14.64], R38 ;  /* 0x000000260e007986 */ /* 0x0205e8000c101906 */
[----:B------:R2:W-:Y:S02]  /*144d0*/  STS [UR14+0x204], R34 ;  /* 0x00020422ff007988 */ /* 0x0005e4000800080e */
.L_x_40814:
        /* <DEDUP_REMOVED lines=11> */
.L_x_40812:
[----:B------:R-:W-:Y:S05]  /*14590*/  BSYNC B0 ;  /* 0x0000000000007941 */ /* 0x000fea0003800000 */
.L_x_40811:
[----:B------:R-:W-:Y:S02]  /*145a0*/  ULDC.64 UR4, c[0x0][0x278] ;  /* 0x00009e0000047ab9 */ /* 0x000fe40000000a00 */
[----:B------:R-:W-:-:S04]  /*145b0*/  ISETP.NE.U32.AND P0, PT, RZ, UR4, PT ;  /* 0x00000004ff007c0c */ /* 0x000fc8000bf05070 */
[----:B------:R-:W-:-:S04]  /*145c0*/  ISETP.NE.AND.EX P0, PT, RZ, UR5, PT, P0 ;  /* 0x00000005ff007c0c */ /* 0x000fc8000bf05300 */
[----:B------:R-:W-:-:S13]  /*145d0*/  ISETP.NE.OR P0, PT, R2, RZ, !P0 ;  /* 0x000000ff0200720c */ /* 0x000fda0004705670 */
[----:B------:R-:W-:Y:S05]  /*145e0*/  @P0 EXIT ;  /* 0x000000000000094d */ /* 0x000fea0003800000 */
[----:B-1--4-:R-:W1:Y:S01]  /*145f0*/  S2R R5, SR_CTAID.X ;  /* 0x0000000000057919 */ /* 0x012e620000002500 */
        /* <DEDUP_REMOVED lines=15> */
.L_x_40830:
[----:B------:R-:W-:Y:S02]  /*146f0*/  ULDC.64 UR4, c[0x0][0x280] ;  /* 0x0000a00000047ab9 */ /* 0x000fe40000000a00 */
[----:B------:R-:W-:-:S05]  /*14700*/  IADD3 R2, P0, R5, UR4, RZ ;  /* 0x0000000405027c10 */ /* 0x000fca000ff1e0ff */
[----:B------:R-:W-:-:S05]  /*14710*/  IMAD.X R3, RZ, RZ, UR5, P0 ;  /* 0x00000005ff037e24 */ /* 0x000fca00080e06ff */
[----:B------:R-:W-:Y:S01]  /*14720*/  STG.E.U8 desc[UR6][R2.64], RZ ;  /* 0x000000ff02007986 */ /* 0x000fe2000c101106 */
[----:B------:R-:W-:Y:S05]  /*14730*/  EXIT ;  /* 0x000000000000794d */ /* 0x000fea0003800000 */
.L_x_40831:
        /* <DEDUP_REMOVED lines=12> */
.L_x_74359:


//--------------------- .text._ZN17fastertransformer38beam_online_softmax_topk_stage2_kernelIfLi32ELi128EEEvPKfS2_PiPT_ii --------------------------
	.section	.text._ZN17fastertransformer38beam_online_softmax_topk_stage2_kernelIfLi32ELi128EEEvPKfS2_PiPT_ii,"ax",@progbits
	.align	128
        .global         _ZN17fastertransformer38beam_online_softmax_topk_stage2_kernelIfLi32ELi128EEEvPKfS2_PiPT_ii
        .type           _ZN17fastertransformer38beam_online_softmax_topk_stage2_kernelIfLi32ELi128EEEvPKfS2_PiPT_ii,@function
        .size           _ZN17fastertransformer38beam_online_softmax_topk_stage2_kernelIfLi32ELi128EEEvPKfS2_PiPT_ii,(.L_x_74360 - _ZN17fastertransformer38beam_online_softmax_topk_stage2_kernelIfLi32ELi128EEEvPKfS2_PiPT_ii)
        .other          _ZN17fastertransformer38beam_online_softmax_topk_stage2_kernelIfLi32ELi128EEEvPKfS2_PiPT_ii,@"STO_CUDA_ENTRY STV_DEFAULT"
_ZN17fastertransformer38beam_online_softmax_topk_stage2_kernelIfLi32ELi128EEEvPKfS2_PiPT_ii:
.text._ZN17fastertransformer38beam_online_softmax_topk_stage2_kernelIfLi32ELi128EEEvPKfS2_PiPT_ii:
        /* <DEDUP_REMOVED lines=12> */
[----:B------:R0:W-:Y:S01]  /*00c0*/  STL.64 [R1+0x110], R4 ;  /* 0x0001100401007387 */ /* 0x0001e20000100a00 */
[----:B------:R-:W-:-:S03]  /*00d0*/  IMAD.MOV.U32 R11, RZ, RZ, RZ ;  /* 0x000000ffff0b7224 */ /* 0x000fc600078e00ff */
[----:B------:R0:W-:Y:S04]  /*00e0*/  STL.64 [R1+0x118], R4 ;  /* 0x0001180401007387 */ /* 0x0001e80000100a00 */
[----:B------:R0:W-:Y:S04]  /*00f0*/  STL.64 [R1+0x120], R4 ;  /* 0x0001200401007387 */ /* 0x0001e80000100a00 */
[----:B------:R0:W-:Y:S01]  /*0100*/  STL.64 [R1+0x128], R4 ;  /* 0x0001280401007387 */ /* 0x0001e20000100a00 */
[----:B--2---:R-:W-:-:S03]  /*0110*/  IMAD R2, R3, 0x42, RZ ;  /* 0x0000004203027824 */ /* 0x004fc600078e02ff */
[----:B------:R0:W-:Y:S04]  /*0120*/  STL.64 [R1+0x130], R4 ;  /* 0x0001300401007387 */ /* 0x0001e80000100a00 */
[----:B------:R0:W-:Y:S01]  /*0130*/  STL.64 [R1+0x138], R4 ;  /* 0x0001380401007387 */ /* 0x0001e20000100a00 */
[----:B-1----:R-:W-:-:S03]  /*0140*/  ISETP.GE.AND P0, PT, R8, R2, PT ;  /* 0x000000020800720c */ /* 0x002fc60003f06270 */
        /* <DEDUP_REMOVED lines=47> */
[----:B------:R-:W-:Y:S01]  /*0440*/  LEA.HI.X.SX32 R10, R8, R11, 0x1, P0 ;  /* 0x0000000b080a7211 */ /* 0x000fe200000f0eff */
[----:B------:R-:W-:Y:S01]  /*0450*/  IMAD.MOV.U32 R9, RZ, RZ, R8 ;  /* 0x000000ffff097224 */ /* 0x000fe200078e0008 */
[----:B------:R-:W-:-:S04]  /*0460*/  LEA R4, P0, R13, UR8, 0x2 ;  /* 0x000000080d047c11 */ /* 0x000fc8000f8010ff */
[----:B------:R-:W-:Y:S01]  /*0470*/  LEA.HI.X R13, R13, UR9, R10, 0x2, P0 ;  /* 0x000000090d0d7c11 */ /* 0x000fe200080f140a */
[----:B0-----:R-:W-:-:S06]  /*0480*/  ULEA UR4, UR5, UR4, 0x18 ;  /* 0x0000000405047291 */ /* 0x001fcc000f8ec03f */
[----:B------:R-:W-:-:S07]  /*0490*/  LEA R10, R8, UR4, 0x2 ;  /* 0x00000004080a7c11 */ /* 0x000fce000f8e10ff */
.L_x_40836:
[----:B------:R-:W-:-:S06]  /*04a0*/  IMAD.MOV.U32 R5, RZ, RZ, R13 ;  /* 0x000000ffff057224 */ /* 0x000fcc00078e000d */
[----:B------:R0:W2:Y:S01]  /*04b0*/  LDG.E.CONSTANT R5, desc[UR6][R4.64] ;  /* 0x0000000604057981 */ /* 0x0000a2000c1e9900 */
[----:B------:R-:W-:Y:S01]  /*04c0*/  VIADD R6, R6, 0xffffffff ;  /* 0xffffffff06067836 */ /* 0x000fe20000000000 */
[----:B------:R-:W-:-:S04]  /*04d0*/  IADD3 R9, R9, 0x80, RZ ;  /* 0x0000008009097810 */ /* 0x000fc80007ffe0ff */
[----:B------:R-:W-:Y:S02]  /*04e0*/  ISETP.NE.AND P0, PT, R6, RZ, PT ;  /* 0x000000ff0600720c */ /* 0x000fe40003f05270 */
[----:B0-----:R-:W-:-:S05]  /*04f0*/  IADD3 R4, P2, R4, 0x200, RZ ;  /* 0x0000020004047810 */ /* 0x001fca0007f5e0ff */
[----:B------:R-:W-:Y:S01]  /*0500*/  IMAD.X R13, RZ, RZ, R13, P2 ;  /* 0x000000ffff0d7224 */ /* 0x000fe200010e060d */
[----:B--2---:R0:W-:Y:S02]  /*0510*/  STS [R10], R5 ;  /* 0x000000050a007388 */ /* 0x0041e40000000800 */
[----:B0-----:R-:W-:-:S03]  /*0520*/  VIADD R10, R10, 0x200 ;  /* 0x000002000a0a7836 */ /* 0x001fc60000000000 */
[----:B------:R-:W-:Y:S05]  /*0530*/  @P0 BRA `(.L_x_40836) ;  /* 0xfffffffc00d80947 */ /* 0x000fea000383ffff */
.L_x_40835:
[----:B------:R-:W-:Y:S05]  /*0540*/  BSYNC B1 ;  /* 0x0000000000017941 */ /* 0x000fea0003800000 */
.L_x_40834:
        /* <DEDUP_REMOVED lines=14> */
[----:B------:R-:W-:-:S04]  /*0630*/  LEA R6, R9, UR4, 0x2 ;  /* 0x0000000409067c11 */ /* 0x000fc8000f8e10ff */
[----:B------:R-:W-:Y:S01]  /*0640*/  IADD3 R6, R6, 0x400, RZ ;  /* 0x0000040006067810 */ /* 0x000fe20007ffe0ff */
[----:B------:R-:W-:Y:S06]  /*0650*/  @!P1 BRA `(.L_x_40838) ;  /* 0x0000000000a09947 */ /* 0x000fec0003800000 */
[----:B------:R-:W-:Y:S01]  /*0660*/  PLOP3.LUT P0, PT, PT, PT, PT, 0x8, 0x0 ;  /* 0x000000000000781c */ /* 0x000fe20003f0e170 */
[----:B------:R-:W-:-:S12]  /*0670*/  VIADD R10, R2, 0xfffffa00 ;  /* 0xfffffa00020a7836 */ /* 0x000fd80000000000 */
.L_x_40839:
        /* <DEDUP_REMOVED lines=36> */
[----:B0-----:R-:W-:Y:S01]  /*08c0*/  IADD3 R6, R6, 0x2000, RZ ;  /* 0x0000200006067810 */ /* 0x001fe20007ffe0ff */
[----:B------:R-:W-:Y:S06]  /*08d0*/  @!P1 BRA `(.L_x_40839) ;  /* 0xfffffffc00689947 */ /* 0x000fec000383ffff */
.L_x_40838:
[----:B------:R-:W-:Y:S05]  /*08e0*/  BSYNC B1 ;  /* 0x0000000000017941 */ /* 0x000fea0003800000 */
.L_x_40837:
        /* <DEDUP_REMOVED lines=24> */
[----:B0-----:R-:W-:-:S07]  /*0a70*/  IADD3 R6, R6, 0x1000, RZ ;  /* 0x0000100006067810 */ /* 0x001fce0007ffe0ff */
.L_x_40841:
[----:B------:R-:W-:Y:S05]  /*0a80*/  BSYNC B1 ;  /* 0x0000000000017941 */ /* 0x000fea0003800000 */
.L_x_40840:
        /* <DEDUP_REMOVED lines=10> */
.L_x_40833:
[----:B------:R-:W-:Y:S05]  /*0b30*/  BSYNC B0 ;  /* 0x0000000000007941 */ /* 0x000fea0003800000 */
.L_x_40832:
        /* <DEDUP_REMOVED lines=70> */
[----:B------:R-:W2:Y:S02]  /*0fa0*/  LDC R2, c[0x0][0x230] ;  /* 0x00008c00ff027b82 */ /* 0x000ea40000000800 */
[----:B--2---:R-:W-:-:S13]  /*0fb0*/  ISETP.GE.AND P0, PT, R2, 0x1, PT ;  /* 0x000000010200780c */ /* 0x004fda0003f06270 */
[----:B------:R-:W-:Y:S05]  /*0fc0*/  @!P0 BRA `(.L_x_40844) ;  /* 0x0000000800208947 */ /* 0x000fea0003800000 */
[----:B------:R-:W-:-:S05]  /*0fd0*/  IMAD.SHL.U32 R2, R2, 0x2, RZ ;  /* 0x0000000202027824 */ /* 0x000fca00078e00ff */
[----:B------:R-:W-:-:S04]  /*0fe0*/  VIMNMX R2, R2, 0x1, !PT ;  /* 0x0000000102027848 */ /* 0x000fc80007fe0100 */
[----:B------:R-:W-:-:S04]  /*0ff0*/  IADD3 R3, R2, -0x1, RZ ;  /* 0xffffffff02037810 */ /* 0x000fc80007ffe0ff */
[----:B------:R-:W-:Y:S01]  /*1000*/  ISETP.GE.U32.AND P0, PT, R3, 0x3, PT ;  /* 0x000000030300780c */ /* 0x000fe20003f06070 */
[----:B------:R-:W-:-:S12]  /*1010*/  IMAD.MOV.U32 R3, RZ, RZ, RZ ;  /* 0x000000ffff037224 */ /* 0x000fd800078e00ff */
[----:B------:R-:W-:Y:S05]  /*1020*/  @!P0 BRA `(.L_x_40845) ;  /* 0x0000000400b48947 */ /* 0x000fea0003800000 */
[----:B------:R-:W-:-:S05]  /*1030*/  LOP3.LUT R3, R2, 0x3, RZ, 0xc0, !PT ;  /* 0x0000000302037812 */ /* 0x000fca00078ec0ff */
[----:B0-----:R-:W-:Y:S02]  /*1040*/  IMAD.IADD R4, R2, 0x1, -R3 ;  /* 0x0000000102047824 */ /* 0x001fe400078e0a03 */
        /* <DEDUP_REMOVED lines=11> */
.L_x_40848:
[----:B------:R-:W-:Y:S01]  /*1100*/  IMAD R5, R8, 0x42, R3 ;  /* 0x0000004208057824 */ /* 0x000fe200078e0203 */
[C---:B0-----:R-:W-:Y:S01]  /*1110*/  IADD3 R37, R3.reuse, 0xc, RZ ;  /* 0x0000000c03257810 */ /* 0x041fe20007ffe0ff */
[C---:B------:R-:W-:Y:S01]  /*1120*/  VIADD R17, R3.reuse, 0x4 ;  /* 0x0000000403117836 */ /* 0x040fe20000000000 */
[C---:B-1----:R-:W-:Y:S01]  /*1130*/  LEA R9, R3.reuse, R0, 0x2 ;  /* 0x0000000003097211 */ /* 0x042fe200078e10ff */
[----:B------:R-:W-:Y:S01]  /*1140*/  VIADD R27, R3, 0x8 ;  /* 0x00000008031b7836 */ /* 0x000fe20000000000 */
[----:B------:R-:W-:Y:S01]  /*1150*/  LEA R5, R5, UR4, 0x2 ;  /* 0x0000000405057c11 */ /* 0x000fe2000f8e10ff */
[--C-:B------:R-:W-:Y:S01]  /*1160*/  IMAD R17, R17, 0x4, R0.reuse ;  /* 0x0000000411117824 */ /* 0x100fe200078e0200 */
[----:B------:R-:W-:Y:S01]  /*1170*/  IADD3 R3, R3, 0x10, RZ ;  /* 0x0000001003037810 */ /* 0x000fe20007ffe0ff */
[--C-:B------:R-:W-:Y:S02]  /*1180*/  IMAD R27, R27, 0x4, R0.reuse ;  /* 0x000000041b1b7824 */ /* 0x100fe400078e0200 */
[----:B------:R-:W0:Y:S01]  /*1190*/  LDS.64 R6, [R5] ;  /* 0x0000000005067984 */ /* 0x000e220000000a00 */
[----:B------:R-:W-:-:S02]  /*11a0*/  IMAD R37, R37, 0x4, R0 ;  /* 0x0000000425257824 */ /* 0x000fc400078e0200 */
[----:B------:R-:W-:Y:S01]  /*11b0*/  VIADD R4, R4, 0xfffffff0 ;  /* 0xfffffff004047836 */ /* 0x000fe20000000000 */
[----:B------:R-:W1:Y:S04]  /*11c0*/  LDS.64 R10, [R5+0x80] ;  /* 0x00008000050a7984 */ /* 0x000e680000000a00 */
        /* <DEDUP_REMOVED lines=32> */
.L_x_40847:
[----:B------:R-:W-:-:S13]  /*13d0*/  ISETP.GT.AND P1, PT, R4, 0x4, PT ;  /* 0x000000040400780c */ /* 0x000fda0003f24270 */
[----:B------:R-:W-:Y:S05]  /*13e0*/  @!P1 BRA `(.L_x_40849) ;  /* 0x0000000000709947 */ /* 0x000fea0003800000 */
[----:B------:R-:W2:Y:S01]  /*13f0*/  S2UR UR5, SR_CgaCtaId ;  /* 0x00000000000579c3 */ /* 0x000ea20000008800 */
[----:B------:R-:W-:Y:S01]  /*1400*/  UMOV UR4, 0x400 ;  /* 0x0000040000047882 */ /* 0x000fe20000000000 */
[----:B------:R-:W-:Y:S01]  /*1410*/  IMAD R5, R8, 0x42, R3 ;  /* 0x0000004208057824 */ /* 0x000fe200078e0203 */
[----:B------:R-:W-:Y:S01]  /*1420*/  UIADD3 UR4, UR4, 0x530, URZ ;  /* 0x0000053004047890 */ /* 0x000fe2000fffe03f */
[C---:B0-----:R-:W-:Y:S01]  /*1430*/  VIADD R17, R3.reuse, 0x4 ;  /* 0x0000000403117836 */ /* 0x041fe20000000000 */
[----:B------:R-:W-:Y:S01]  /*1440*/  PLOP3.LUT P0, PT, PT, PT, PT, 0x8, 0x0 ;  /* 0x000000000000781c */ /* 0x000fe20003f0e170 */
[--C-:B-1----:R-:W-:Y:S01]  /*1450*/  IMAD R9, R3, 0x4, R0.reuse ;  /* 0x0000000403097824 */ /* 0x102fe200078e0200 */
[----:B------:R-:W-:Y:S01]  /*1460*/  IADD3 R4, R4, -0x8, RZ ;  /* 0xfffffff804047810 */ /* 0x000fe20007ffe0ff */
[----:B------:R-:W-:Y:S02]  /*1470*/  IMAD R17, R17, 0x4, R0 ;  /* 0x0000000411117824 */ /* 0x000fe400078e0200 */
[----:B------:R-:W-:Y:S01]  /*1480*/  VIADD R3, R3, 0x8 ;  /* 0x0000000803037836 */ /* 0x000fe20000000000 */
[----:B--2---:R-:W-:-:S06]  /*1490*/  ULEA UR4, UR5, UR4, 0x18 ;  /* 0x0000000405047291 */ /* 0x004fcc000f8ec03f */
        /* <DEDUP_REMOVED lines=17> */
.L_x_40849:
[----:B------:R-:W-:-:S13]  /*15b0*/  ISETP.NE.OR P0, PT, R4, RZ, P0 ;  /* 0x000000ff0400720c */ /* 0x000fda0000705670 */
[----:B------:R-:W-:Y:S05]  /*15c0*/  @!P0 BRA `(.L_x_40845) ;  /* 0x00000000004c8947 */ /* 0x000fea0003800000 */
.L_x_40846:
[----:B------:R-:W2:Y:S01]  /*15d0*/  S2UR UR5, SR_CgaCtaId ;  /* 0x00000000000579c3 */ /* 0x000ea20000008800 */
[----:B------:R-:W-:Y:S02]  /*15e0*/  UMOV UR4, 0x400 ;  /* 0x0000040000047882 */ /* 0x000fe40000000000 */
[----:B------:R-:W-:-:S04]  /*15f0*/  UIADD3 UR4, UR4, 0x530, URZ ;  /* 0x0000053004047890 */ /* 0x000fc8000fffe03f */
[----:B--2---:R-:W-:-:S12]  /*1600*/  ULEA UR4, UR5, UR4, 0x18 ;  /* 0x0000000405047291 */ /* 0x004fd8000f8ec03f */
.L_x_40850:
[----:B------:R-:W-:Y:S02]  /*1610*/  IMAD R5, R8, 0x42, R3 ;  /* 0x0000004208057824 */ /* 0x000fe400078e0203 */
[C---:B01--4-:R-:W-:Y:S01]  /*1620*/  IMAD R9, R3.reuse, 0x4, R0 ;  /* 0x0000000403097824 */ /* 0x053fe200078e0200 */
[----:B------:R-:W-:Y:S01]  /*1630*/  IADD3 R3, R3, 0x4, RZ ;  /* 0x0000000403037810 */ /* 0x000fe20007ffe0ff */
[----:B------:R-:W-:Y:S01]  /*1640*/  VIADD R4, R4, 0xfffffffc ;  /* 0xfffffffc04047836 */ /* 0x000fe20000000000 */
[----:B------:R-:W-:-:S04]  /*1650*/  LEA R5, R5, UR4, 0x2 ;  /* 0x0000000405057c11 */ /* 0x000fc8000f8e10ff */
        /* <DEDUP_REMOVED lines=10> */
.L_x_40845:
[----:B------:R-:W-:-:S13]  /*1700*/  LOP3.LUT P0, RZ, R2, 0x3, RZ, 0xc0, !PT ;  /* 0x0000000302ff7812 */ /* 0x000fda000780c0ff */
[----:B------:R-:W-:Y:S05]  /*1710*/  @!P0 BRA `(.L_x_40844) ;  /* 0x00000000004c8947 */ /* 0x000fea0003800000 */
[----:B------:R-:W2:Y:S01]  /*1720*/  S2UR UR5, SR_CgaCtaId ;  /* 0x00000000000579c3 */ /* 0x000ea20000008800 */
[----:B------:R-:W-:Y:S01]  /*1730*/  UMOV UR4, 0x400 ;  /* 0x0000040000047882 */ /* 0x000fe20000000000 */
[----:B0-----:R-:W-:Y:S01]  /*1740*/  IMAD R4, R8, 0x42, R3 ;  /* 0x0000004208047824 */ /* 0x001fe200078e0203 */
[----:B------:R-:W-:Y:S01]  /*1750*/  UIADD3 UR4, UR4, 0x530, URZ ;  /* 0x0000053004047890 */ /* 0x000fe2000fffe03f */
[----:B------:R-:W-:Y:S01]  /*1760*/  IMAD R3, R3, 0x4, R0 ;  /* 0x0000000403037824 */ /* 0x000fe200078e0200 */
[----:B------:R-:W-:-:S03]  /*1770*/  LOP3.LUT R2, R2, 0x3, RZ, 0xc0, !PT ;  /* 0x0000000302027812 */ /* 0x000fc600078ec0ff */
[----:B------:R-:W-:Y:S01]  /*1780*/  VIADD R5, R3, 0x88 ;  /* 0x0000008803057836 */ /* 0x000fe20000000000 */
[----:B--2---:R-:W-:-:S06]  /*1790*/  ULEA UR4, UR5, UR4, 0x18 ;  /* 0x0000000405047291 */ /* 0x004fcc000f8ec03f */
[----:B------:R-:W-:-:S05]  /*17a0*/  LEA R0, R4, UR4, 0x2 ;  /* 0x0000000404007c11 */ /* 0x000fca000f8e10ff */
[----:B------:R-:W-:-:S07]  /*17b0*/  VIADD R0, R0, 0x80 ;  /* 0x0000008000007836 */ /* 0x000fce0000000000 */
.L_x_40851:
[----:B------:R-:W0:Y:S01]  /*17c0*/  LDS R3, [R0+-0x80] ;  /* 0xffff800000037984 */ /* 0x000e220000000800 */
[----:B------:R-:W-:-:S03]  /*17d0*/  VIADD R2, R2, 0xffffffff ;  /* 0xffffffff02027836 */ /* 0x000fc60000000000 */
[----:B------:R2:W3:Y:S02]  /*17e0*/  LDS R4, [R0] ;  /* 0x0000000000047984 */ /* 0x0004e40000000800 */
[----:B------:R-:W-:Y:S02]  /*17f0*/  ISETP.NE.AND P0, PT, R2, RZ, PT ;  /* 0x000000ff0200720c */ /* 0x000fe40003f05270 */
[----:B--2---:R-:W-:Y:S01]  /*1800*/  IADD3 R0, R0, 0x4, RZ ;  /* 0x0000000400007810 */ /* 0x004fe20007ffe0ff */
[----:B0-----:R-:W-:Y:S04]  /*1810*/  STL [R5+-0x80], R3 ;  /* 0xffff800305007387 */ /* 0x001fe80000100800 */
[----:B---3--:R0:W-:Y:S02]  /*1820*/  STL [R5], R4 ;  /* 0x0000000405007387 */ /* 0x0081e40000100800 */
[----:B0-----:R-:W-:-:S04]  /*1830*/  VIADD R5, R5, 0x4 ;  /* 0x0000000405057836 */ /* 0x001fc80000000000 */
[----:B------:R-:W-:Y:S05]  /*1840*/  @P0 BRA `(.L_x_40851) ;  /* 0xfffffffc00dc0947 */ /* 0x000fea000383ffff */
.L_x_40844:
        /* <DEDUP_REMOVED lines=36> */
[----:B------:R-:W-:-:S06]  /*1a90*/  IMAD R86, R8, 0x108, R5 ;  /* 0x0000010808567824 */ /* 0x000fcc00078e0205 */
[----:B------:R-:W0:Y:S02]  /*1aa0*/  LDS.64 R86, [R86+0x100] ;  /* 0x0001000056567984 */ /* 0x000e240000000a00 */
[----:B0-----:R-:W-:Y:S01]  /*1ab0*/  IMAD.MOV.U32 R4, RZ, RZ, R87 ;  /* 0x000000ffff047224 */ /* 0x001fe200078e0057 */
[----:B------:R-:W-:-:S05]  /*1ac0*/  MOV R5, R86 ;  /* 0x0000005600057202 */ /* 0x000fca0000000f00 */
[----:B------:R2:W-:Y:S02]  /*1ad0*/  STL.64 [R1+0x108], R4 ;  /* 0x0001080401007387 */ /* 0x0005e40000100a00 */
.L_x_40843:
[----:B------:R-:W-:Y:S05]  /*1ae0*/  BSYNC B0 ;  /* 0x0000000000007941 */ /* 0x000fea0003800000 */
.L_x_40842:
[----:B0-2--5:R-:W-:Y:S01]  /*1af0*/  SHFL.DOWN PT, R4, R84, 0x1, 0x1f ;  /* 0x08201f0054047f89 */ /* 0x025fe200000e0000 */
[----:B------:R-:W-:Y:S03]  /*1b00*/  BSSY B0, `(.L_x_40852) ;  /* 0x0000274000007945 */ /* 0x000fe60003800000 */
[----:B------:R-:W0:Y:S04]  /*1b10*/  SHFL.DOWN PT, R5, R85, 0x1, 0x1f ;  /* 0x08201f0055057f89 */ /* 0x000e2800000e0000 */
[----:B-1--4-:R-:W-:Y:S04]  /*1b20*/  SHFL.DOWN PT, R6, R82, 0x1, 0x1f ;  /* 0x08201f0052067f89 */ /* 0x012fe800000e0000 */
        /* <DEDUP_REMOVED lines=79> */
[----:B------:R-:W-:Y:S04]  /*2020*/  SHFL.DOWN PT, R10, R40, 0x1, 0x1f ;  /* 0x08201f00280a7f89 */ /* 0x000fe800000e0000 */
        /* <DEDUP_REMOVED lines=17> */
[----:B------:R0:W-:Y:S01]  /*2140*/  STL.64 [R1], R4 ;  /* 0x0000000401007387 */ /* 0x0001e20000100a00 */
[----:B------:R-:W-:Y:S06]  /*2150*/  BAR.SYNC.DEFER_BLOCKING 0x0 ;  /* 0x0000000000007b1d */ /* 0x000fec0000010000 */
[----:B------:R-:W-:Y:S05]  /*2160*/  @P0 BRA `(.L_x_40853) ;  /* 0x0000002000340947 */ /* 0x000fea0003800000 */
[----:B------:R-:W-:-:S04]  /*2170*/  FSETP.GT.FTZ.AND P0, PT, R87, R4, PT ;  /* 0x000000045700720b */ /* 0x000fc80003f14000 */
[----:B0-----:R-:W-:Y:S02]  /*2180*/  FSEL R6, R87, R4, P0 ;  /* 0x0000000457067208 */ /* 0x001fe40000000000 */
[----:B------:R-:W-:Y:S02]  /*2190*/  FSEL R7, R4, R87, P0 ;  /* 0x0000005704077208 */ /* 0x000fe40000000000 */
[----:B------:R-:W0:Y:S03]  /*21a0*/  LDC R4, c[0x0][0x20] ;  /* 0x00000800ff047b82 */ /* 0x000e260000000800 */
[----:B------:R-:W-:-:S04]  /*21b0*/  FADD.FTZ R7, -R6, R7 ;  /* 0x0000000706077221 */ /* 0x000fc80000010100 */
[----:B------:R-:W-:Y:S01]  /*21c0*/  FMUL.FTZ R8, R7, 1.4426950216293334961 ;  /* 0x3fb8aa3b07087820 */ /* 0x000fe20000410000 */
[----:B------:R-:W-:Y:S02]  /*21d0*/  FSEL R7, R5, R86, P0 ;  /* 0x0000005605077208 */ /* 0x000fe40000000000 */
[----:B------:R-:W-:-:S03]  /*21e0*/  FSEL R86, R86, R5, P0 ;  /* 0x0000000556567208 */ /* 0x000fc60000000000 */
[----:B------:R-:W1:Y:S02]  /*21f0*/  MUFU.EX2 R8, R8 ;  /* 0x0000000800087308 */ /* 0x000e640000000800 */
[----:B-1----:R-:W-:Y:S01]  /*2200*/  FMUL.FTZ R5, R7, R8 ;  /* 0x0000000807057220 */ /* 0x002fe20000410000 */
[----:B0-----:R-:W-:Y:S01]  /*2210*/  IADD3 R7, -R4, R1, R4 ;  /* 0x0000000104077210 */ /* 0x001fe20007ffe104 */
[----:B------:R-:W-:-:S07]  /*2220*/  IMAD.MOV.U32 R4, RZ, RZ, RZ ;  /* 0x000000ffff047224 */ /* 0x000fce00078e00ff */
.L_x_40947:
        /* <DEDUP_REMOVED lines=20> */
.L_x_40855:
[----:B------:R-:W-:Y:S01]  /*2370*/  IMAD.MOV.U32 R8, RZ, RZ, R55 ;  /* 0x000000ffff087224 */ /* 0x000fe200078e0037 */
[----:B------:R-:W-:Y:S01]  /*2380*/  MOV R10, R53 ;  /* 0x00000035000a7202 */ /* 0x000fe20000000f00 */
[----:B------:R-:W-:Y:S02]  /*2390*/  IMAD.MOV.U32 R55, RZ, RZ, R54 ;  /* 0x000000ffff377224 */ /* 0x000fe400078e0036 */
[----:B------:R-:W-:-:S07]  /*23a0*/  IMAD.MOV.U32 R53, RZ, RZ, R52 ;  /* 0x000000ffff357224 */ /* 0x000fce00078e0034 */
.L_x_40856:
[----:B------:R-:W-:Y:S05]  /*23b0*/  BSYNC B1 ;  /* 0x0000000000017941 */ /* 0x000fea0003800000 */
.L_x_40854:
        /* <DEDUP_REMOVED lines=11> */
.L_x_40858:
[----:B------:R-:W-:Y:S01]  /*2470*/  IMAD.MOV.U32 R9, RZ, RZ, R8 ;  /* 0x000000ffff097224 */ /* 0x000fe200078e0008 */
[----:B------:R-:W-:Y:S01]  /*2480*/  MOV R11, R10 ;  /* 0x0000000a000b7202 */ /* 0x000fe20000000f00 */
[----:B------:R-:W-:Y:S02]  /*2490*/  IMAD.MOV.U32 R54, RZ, RZ, R57 ;  /* 0x000000ffff367224 */ /* 0x000fe400078e0039 */
[----:B------:R-:W-:-:S07]  /*24a0*/  IMAD.MOV.U32 R52, RZ, RZ, R47 ;  /* 0x000000ffff347224 */ /* 0x000fce00078e002f */
.L_x_40859:
[----:B------:R-:W-:Y:S05]  /*24b0*/  BSYNC B1 ;  /* 0x0000000000017941 */ /* 0x000fea0003800000 */
.L_x_40857:
        /* <DEDUP_REMOVED lines=11> */
.L_x_40861:
[----:B------:R-:W-:Y:S01]  /*2570*/  IMAD.MOV.U32 R8, RZ, RZ, R9 ;  /* 0x000000ffff087224 */ /* 0x000fe200078e0009 */
[----:B------:R-:W-:Y:S01]  /*2580*/  MOV R10, R11 ;  /* 0x0000000b000a7202 */ /* 0x000fe20000000f00 */
[----:B------:R-:W-:Y:S02]  /*2590*/  IMAD.MOV.U32 R57, RZ, RZ, R56 ;  /* 0x000000ffff397224 */ /* 0x000fe400078e0038 */
[----:B------:R-:W-:-:S07]  /*25a0*/  IMAD.MOV.U32 R47, RZ, RZ, R46 ;  /* 0x000000ffff2f7224 */ /* 0x000fce00078e002e */
.L_x_40862:
[----:B------:R-:W-:Y:S05]  /*25b0*/  BSYNC B1 ;  /* 0x0000000000017941 */ /* 0x000fea0003800000 */
.L_x_40860:
        /* <DEDUP_REMOVED lines=11> */
.L_x_40864:
[----:B------:R-:W-:Y:S01]  /*2670*/  IMAD.MOV.U32 R9, RZ, RZ, R8 ;  /* 0x000000ffff097224 */ /* 0x000fe200078e0008 */
[----:B------:R-:W-:Y:S01]  /*2680*/  MOV R11, R10 ;  /* 0x0000000a000b7202 */ /* 0x000fe20000000f00 */
[----:B------:R-:W-:Y:S02]  /*2690*/  IMAD.MOV.U32 R56, RZ, RZ, R59 ;  /* 0x000000ffff387224 */ /* 0x000fe400078e003b */
[----:B------:R-:W-:-:S07]  /*26a0*/  IMAD.MOV.U32 R46, RZ, RZ, R45 ;  /* 0x000000ffff2e7224 */ /* 0x000fce00078e002d */
.L_x_40865:
[----:B------:R-:W-:Y:S05]  /*26b0*/  BSYNC B1 ;  /* 0x0000000000017941 */ /* 0x000fea0003800000 */
.L_x_40863:
        /* <DEDUP_REMOVED lines=11> */
.L_x_40867:
[----:B------:R-:W-:Y:S01]  /*2770*/  IMAD.MOV.U32 R8, RZ, RZ, R9 ;  /* 0x000000ffff087224 */ /* 0x000fe200078e0009 */
[----:B------:R-:W-:Y:S01]  /*2780*/  MOV R10, R11 ;  /* 0x0000000b000a7202 */ /* 0x000fe20000000f00 */
[----:B------:R-:W-:Y:S02]  /*2790*/  IMAD.MOV.U32 R59, RZ, RZ, R58 ;  /* 0x000000ffff3b7224 */ /* 0x000fe400078e003a */
[----:B------:R-:W-:-:S07]  /*27a0*/  IMAD.MOV.U32 R45, RZ, RZ, R44 ;  /* 0x000000ffff2d7224 */ /* 0x000fce00078e002c */
.L_x_40868:
[----:B------:R-:W-:Y:S05]  /*27b0*/  BSYNC B1 ;  /* 0x0000000000017941 */ /* 0x000fea0003800000 */
.L_x_40866:
        /* <DEDUP_REMOVED lines=11> */
.L_x_40870:
[----:B------:R-:W-:Y:S01]  /*2870*/  IMAD.MOV.U32 R9, RZ, RZ, R8 ;  /* 0x000000ffff097224 */ /* 0x000fe200078e0008 */
[----:B------:R-:W-:Y:S01]  /*2880*/  MOV R11, R10 ;  /* 0x0000000a000b7202 */ /* 0x000fe20000000f00 */
[----:B------:R-:W-:Y:S02]  /*2890*/  IMAD.MOV.U32 R58, RZ, RZ, R61 ;  /* 0x000000ffff3a7224 */ /* 0x000fe400078e003d */
[----:B------:R-:W-:-:S07]  /*28a0*/  IMAD.MOV.U32 R44, RZ, RZ, R43 ;  /* 0x000000ffff2c7224 */ /* 0x000fce00078e002b */
.L_x_40871:
[----:B------:R-:W-:Y:S05]  /*28b0*/  BSYNC B1 ;  /* 0x0000000000017941 */ /* 0x000fea0003800000 */
.L_x_40869:
        /* <DEDUP_REMOVED lines=11> */
.L_x_40873:
[----:B------:R-:W-:Y:S01]  /*2970*/  IMAD.MOV.U32 R8, RZ, RZ, R9 ;  /* 0x000000ffff087224 */ /* 0x000fe200078e0009 */
[----:B------:R-:W-:Y:S01]  /*2980*/  MOV R10, R11 ;  /* 0x0000000b000a7202 */ /* 0x000fe20000000f00 */
[----:B------:R-:W-:Y:S02]  /*2990*/  IMAD.MOV.U32 R61, RZ, RZ, R60 ;  /* 0x000000ffff3d7224 */ /* 0x000fe400078e003c */
[----:B------:R-:W-:-:S07]  /*29a0*/  IMAD.MOV.U32 R43, RZ, RZ, R42 ;  /* 0x000000ffff2b7224 */ /* 0x000fce00078e002a */
.L_x_40874:
[----:B------:R-:W-:Y:S05]  /*29b0*/  BSYNC B1 ;  /* 0x0000000000017941 */ /* 0x000fea0003800000 */
.L_x_40872:
        /* <DEDUP_REMOVED lines=11> */
.L_x_40876:
[----:B------:R-:W-:Y:S01]  /*2a70*/  IMAD.MOV.U32 R9, RZ, RZ, R8 ;  /* 0x000000ffff097224 */ /* 0x000fe200078e0008 */
[----:B------:R-:W-:Y:S01]  /*2a80*/  MOV R11, R10 ;  /* 0x0000000a000b7202 */ /* 0x000fe20000000f00 */
[----:B------:R-:W-:Y:S02]  /*2a90*/  IMAD.MOV.U32 R60, RZ, RZ, R63 ;  /* 0x000000ffff3c7224 */ /* 0x000fe400078e003f */
[----:B------:R-:W-:-:S07]  /*2aa0*/  IMAD.MOV.U32 R42, RZ, RZ, R41 ;  /* 0x000000ffff2a7224 */ /* 0x000fce00078e0029 */
.L_x_40877:
[----:B------:R-:W-:Y:S05]  /*2ab0*/  BSYNC B1 ;  /* 0x0000000000017941 */ /* 0x000fea0003800000 */
.L_x_40875:
        /* <DEDUP_REMOVED lines=11> */
.L_x_40879:
[----:B------:R-:W-:Y:S01]  /*2b70*/  IMAD.MOV.U32 R8, RZ, RZ, R9 ;  /* 0x000000ffff087224 */ /* 0x000fe200078e0009 */
[----:B------:R-:W-:Y:S01]  /*2b80*/  MOV R10, R11 ;  /* 0x0000000b000a7202 */ /* 0x000fe20000000f00 */
[----:B------:R-:W-:Y:S02]  /*2b90*/  IMAD.MOV.U32 R63, RZ, RZ, R62 ;  /* 0x000000ffff3f7224 */ /* 0x000fe400078e003e */
[----:B------:R-:W-:-:S07]  /*2ba0*/  IMAD.MOV.U32 R41, RZ, RZ, R40 ;  /* 0x000000ffff297224 */ /* 0x000fce00078e0028 */
.L_x_40880:
[----:B------:R-:W-:Y:S05]  /*2bb0*/  BSYNC B1 ;  /* 0x0000000000017941 */ /* 0x000fea0003800000 */
.L_x_40878:
        /* <DEDUP_REMOVED lines=11> */
.L_x_40882:
[----:B------:R-:W-:Y:S01]  /*2c70*/  IMAD.MOV.U32 R9, RZ, RZ, R8 ;  /* 0x000000ffff097224 */ /* 0x000fe200078e0008 */
[----:B------:R-:W-:Y:S01]  /*2c80*/  MOV R11, R10 ;  /* 0x0000000a000b7202 */ /* 0x000fe20000000f00 */
[----:B------:R-:W-:Y:S02]  /*2c90*/  IMAD.MOV.U32 R62, RZ, RZ, R65 ;  /* 0x000000ffff3e7224 */ /* 0x000fe400078e0041 */
[----:B------:R-:W-:-:S07]  /*2ca0*/  IMAD.MOV.U32 R40, RZ, RZ, R39 ;  /* 0x000000ffff287224 */ /* 0x000fce00078e0027 */
.L_x_40883:
[----:B------:R-:W-:Y:S05]  /*2cb0*/  BSYNC B1 ;  /* 0x0000000000017941 */ /* 0x000fea0003800000 */
.L_x_40881:
        /* <DEDUP_REMOVED lines=11> */
.L_x_40885:
[----:B------:R-:W-:Y:S01]  /*2d70*/  IMAD.MOV.U32 R8, RZ, RZ, R9 ;  /* 0x000000ffff087224 */ /* 0x000fe200078e0009 */
[----:B------:R-:W-:Y:S01]  /*2d80*/  MOV R10, R11 ;  /* 0x0000000b000a7202 */ /* 0x000fe20000000f00 */
[----:B------:R-:W-:Y:S02]  /*2d90*/  IMAD.MOV.U32 R65, RZ, RZ, R64 ;  /* 0x000000ffff417224 */ /* 0x000fe400078e0040 */
[----:B------:R-:W-:-:S07]  /*2da0*/  IMAD.MOV.U32 R39, RZ, RZ, R38 ;  /* 0x000000ffff277224 */ /* 0x000fce00078e0026 */
.L_x_40886:
[----:B------:R-:W-:Y:S05]  /*2db0*/  BSYNC B1 ;  /* 0x0000000000017941 */ /* 0x000fea0003800000 */
.L_x_40884:
        /* <DEDUP_REMOVED lines=11> */
.L_x_40888:
[----:B------:R-:W-:Y:S01]  /*2e70*/  IMAD.MOV.U32 R9, RZ, RZ, R8 ;  /* 0x000000ffff097224 */ /* 0x000fe200078e0008 */
[----:B------:R-:W-:Y:S01]  /*2e80*/  MOV R11, R10 ;  /* 0x0000000a000b7202 */ /* 0x000fe20000000f00 */
[----:B------:R-:W-:Y:S02]  /*2e90*/  IMAD.MOV.U32 R64, RZ, RZ, R67 ;  /* 0x000000ffff407224 */ /* 0x000fe400078e0043 */
[----:B------:R-:W-:-:S07]  /*2ea0*/  IMAD.MOV.U32 R38, RZ, RZ, R37 ;  /* 0x000000ffff267224 */ /* 0x000fce00078e0025 */
.L_x_40889:
[----:B------:R-:W-:Y:S05]  /*2eb0*/  BSYNC B1 ;  /* 0x0000000000017941 */ /* 0x000fea0003800000 */
.L_x_40887:
        /* <DEDUP_REMOVED lines=11> */
.L_x_40891:
[----:B------:R-:W-:Y:S01]  /*2f70*/  IMAD.MOV.U32 R8, RZ, RZ, R9 ;  /* 0x000000ffff087224 */ /* 0x000fe200078e0009 */
[----:B------:R-:W-:Y:S01]  /*2f80*/  MOV R10, R11 ;  /* 0x0000000b000a7202 */ /* 0x000fe20000000f00 */
[----:B------:R-:W-:Y:S02]  /*2f90*/  IMAD.MOV.U32 R67, RZ, RZ, R66 ;  /* 0x000000ffff437224 */ /* 0x000fe400078e0042 */
[----:B------:R-:W-:-:S07]  /*2fa0*/  IMAD.MOV.U32 R37, RZ, RZ, R36 ;  /* 0x000000ffff257224 */ /* 0x000fce00078e0024 */
.L_x_40892:
[----:B------:R-:W-:Y:S05]  /*2fb0*/  BSYNC B1 ;  /* 0x0000000000017941 */ /* 0x000fea0003800000 */
.L_x_40890:
        /* <DEDUP_REMOVED lines=11> */
.L_x_40894:
[----:B------:R-:W-:Y:S01]  /*3070*/  IMAD.MOV.U32 R9, RZ, RZ, R8 ;  /* 0x000000ffff097224 */ /* 0x000fe200078e0008 */
[----:B------:R-:W-:Y:S01]  /*3080*/  MOV R11, R10 ;  /* 0x0000000a000b7202 */ /* 0x000fe20000000f00 */
[----:B------:R-:W-:Y:S02]  /*3090*/  IMAD.MOV.U32 R66, RZ, RZ, R69 ;  /* 0x000000ffff427224 */ /* 0x000fe400078e0045 */
[----:B------:R-:W-:-:S07]  /*30a0*/  IMAD.MOV.U32 R36, RZ, RZ, R35 ;  /* 0x000000ffff247224 */ /* 0x000fce00078e0023 */
.L_x_40895:
[----:B------:R-:W-:Y:S05]  /*30b0*/  BSYNC B1 ;  /* 0x0000000000017941 */ /* 0x000fea0003800000 */
.L_x_40893:
        /* <DEDUP_REMOVED lines=11> */
.L_x_40897:
[----:B------:R-:W-:Y:S01]  /*3170*/  IMAD.MOV.U32 R8, RZ, RZ, R9 ;  /* 0x000000ffff087224 */ /* 0x000fe200078e0009 */
[----:B------:R-:W-:Y:S01]  /*3180*/  MOV R10, R11 ;  /* 0x0000000b000a7202 */ /* 0x000fe20000000f00 */
[----:B------:R-:W-:Y:S02]  /*3190*/  IMAD.MOV.U32 R69, RZ, RZ, R68 ;  /* 0x000000ffff457224 */ /* 0x000fe400078e0044 */
[----:B------:R-:W-:-:S07]  /*31a0*/  IMAD.MOV.U32 R35, RZ, RZ, R34 ;  /* 0x000000ffff237224 */ /* 0x000fce00078e0022 */
.L_x_40898:
[----:B------:R-:W-:Y:S05]  /*31b0*/  BSYNC B1 ;  /* 0x0000000000017941 */ /* 0x000fea0003800000 */
.L_x_40896:
        /* <DEDUP_REMOVED lines=11> */
.L_x_40900:
[----:B------:R-:W-:Y:S01]  /*3270*/  IMAD.MOV.U32 R9, RZ, RZ, R8 ;  /* 0x000000ffff097224 */ /* 0x000fe200078e0008 */
[----:B------:R-:W-:Y:S01]  /*3280*/  MOV R11, R10 ;  /* 0x0000000a000b7202 */ /* 0x000fe20000000f00 */
[----:B------:R-:W-:Y:S02]  /*3290*/  IMAD.MOV.U32 R68, RZ, RZ, R71 ;  /* 0x000000ffff447224 */ /* 0x000fe400078e0047 */
[----:B------:R-:W-:-:S07]  /*32a0*/  IMAD.MOV.U32 R34, RZ, RZ, R33 ;  /* 0x000000ffff227224 */ /* 0x000fce00078e0021 */
.L_x_40901:
[----:B------:R-:W-:Y:S05]  /*32b0*/  BSYNC B1 ;  /* 0x0000000000017941 */ /* 0x000fea0003800000 */
.L_x_40899:
        /* <DEDUP_REMOVED lines=11> */
.L_x_40903:
[----:B------:R-:W-:Y:S01]  /*3370*/  IMAD.MOV.U32 R8, RZ, RZ, R9 ;  /* 0x000000ffff087224 */ /* 0x000fe200078e0009 */
[----:B------:R-:W-:Y:S01]  /*3380*/  MOV R10, R11 ;  /* 0x0000000b000a7202 */ /* 0x000fe20000000f00 */
[----:B------:R-:W-:Y:S02]  /*3390*/  IMAD.MOV.U32 R71, RZ, RZ, R70 ;  /* 0x000000ffff477224 */ /* 0x000fe400078e0046 */
[----:B------:R-:W-:-:S07]  /*33a0*/  IMAD.MOV.U32 R33, RZ, RZ, R32 ;  /* 0x000000ffff217224 */ /* 0x000fce00078e0020 */
.L_x_40904:
[----:B------:R-:W-:Y:S05]  /*33b0*/  BSYNC B1 ;  /* 0x0000000000017941 */ /* 0x000fea0003800000 */
.L_x_40902:
        /* <DEDUP_REMOVED lines=11> */
.L_x_40906:
[----:B------:R-:W-:Y:S01]  /*3470*/  IMAD.MOV.U32 R9, RZ, RZ, R8 ;  /* 0x000000ffff097224 */ /* 0x000fe200078e0008 */
[----:B------:R-:W-:Y:S01]  /*3480*/  MOV R11, R10 ;  /* 0x0000000a000b7202 */ /* 0x000fe20000000f00 */
[----:B------:R-:W-:Y:S02]  /*3490*/  IMAD.MOV.U32 R70, RZ, RZ, R73 ;  /* 0x000000ffff467224 */ /* 0x000fe400078e0049 */
[----:B------:R-:W-:-:S07]  /*34a0*/  IMAD.MOV.U32 R32, RZ, RZ, R31 ;  /* 0x000000ffff207224 */ /* 0x000fce00078e001f */
.L_x_40907:
[----:B------:R-:W-:Y:S05]  /*34b0*/  BSYNC B1 ;  /* 0x0000000000017941 */ /* 0x000fea0003800000 */
.L_x_40905:
        /* <DEDUP_REMOVED lines=11> */
.L_x_40909:
[----:B------:R-:W-:Y:S01]  /*3570*/  IMAD.MOV.U32 R8, RZ, RZ, R9 ;  /* 0x000000ffff087224 */ /* 0x000fe200078e0009 */
[----:B------:R-:W-:Y:S01]  /*3580*/  MOV R10, R11 ;  /* 0x0000000b000a7202 */ /* 0x000fe20000000f00 */
[----:B------:R-:W-:Y:S02]  /*3590*/  IMAD.MOV.U32 R73, RZ, RZ, R72 ;  /* 0x000000ffff497224 */ /* 0x000fe400078e0048 */
[----:B------:R-:W-:-:S07]  /*35a0*/  IMAD.MOV.U32 R31, RZ, RZ, R30 ;  /* 0x000000ffff1f7224 */ /* 0x000fce00078e001e */
.L_x_40910:
[----:B------:R-:W-:Y:S05]  /*35b0*/  BSYNC B1 ;  /* 0x0000000000017941 */ /* 0x000fea0003800000 */
.L_x_40908:
        /* <DEDUP_REMOVED lines=11> */
.L_x_40912:
[----:B------:R-:W-:Y:S01]  /*3670*/  IMAD.MOV.U32 R9, RZ, RZ, R8 ;  /* 0x000000ffff097224 */ /* 0x000fe200078e0008 */
[----:B------:R-:W-:Y:S01]  /*3680*/  MOV R11, R10 ;  /* 0x0000000a000b7202 */ /* 0x000fe20000000f00 */
[----:B------:R-:W-:Y:S02]  /*3690*/  IMAD.MOV.U32 R72, RZ, RZ, R75 ;  /* 0x000000ffff487224 */ /* 0x000fe400078e004b */
[----:B------:R-:W-:-:S07]  /*36a0*/  IMAD.MOV.U32 R30, RZ, RZ, R29 ;  /* 0x000000ffff1e7224 */ /* 0x000fce00078e001d */
.L_x_40913:
[----:B------:R-:W-:Y:S05]  /*36b0*/  BSYNC B1 ;  /* 0x0000000000017941 */ /* 0x000fea0003800000 */
.L_x_40911:
        /* <DEDUP_REMOVED lines=11> */
.L_x_40915:
[----:B------:R-:W-:Y:S01]  /*3770*/  IMAD.MOV.U32 R8, RZ, RZ, R9 ;  /* 0x000000ffff087224 */ /* 0x000fe200078e0009 */
[----:B------:R-:W-:Y:S01]  /*3780*/  MOV R10, R11 ;  /* 0x0000000b000a7202 */ /* 0x000fe20000000f00 */
[----:B------:R-:W-:Y:S02]  /*3790*/  IMAD.MOV.U32 R75, RZ, RZ, R74 ;  /* 0x000000ffff4b7224 */ /* 0x000fe400078e004a */
[----:B------:R-:W-:-:S07]  /*37a0*/  IMAD.MOV.U32 R29, RZ, RZ, R28 ;  /* 0x000000ffff1d7224 */ /* 0x000fce00078e001c */
.L_x_40916:
[----:B------:R-:W-:Y:S05]  /*37b0*/  BSYNC B1 ;  /* 0x0000000000017941 */ /* 0x000fea0003800000 */
.L_x_40914:
        /* <DEDUP_REMOVED lines=11> */
.L_x_40918:
[----:B------:R-:W-:Y:S01]  /*3870*/  IMAD.MOV.U32 R9, RZ, RZ, R8 ;  /* 0x000000ffff097224 */ /* 0x000fe200078e0008 */
[----:B------:R-:W-:Y:S01]  /*3880*/  MOV R11, R10 ;  /* 0x0000000a000b7202 */ /* 0x000fe20000000f00 */
[----:B------:R-:W-:Y:S02]  /*3890*/  IMAD.MOV.U32 R74, RZ, RZ, R77 ;  /* 0x000000ffff4a7224 */ /* 0x000fe400078e004d */
[----:B------:R-:W-:-:S07]  /*38a0*/  IMAD.MOV.U32 R28, RZ, RZ, R27 ;  /* 0x000000ffff1c7224 */ /* 0x000fce00078e001b */
.L_x_40919:
[----:B------:R-:W-:Y:S05]  /*38b0*/  BSYNC B1 ;  /* 0x0000000000017941 */ /* 0x000fea0003800000 */
.L_x_40917:
        /* <DEDUP_REMOVED lines=11> */
.L_x_40921:
[----:B------:R-:W-:Y:S01]  /*3970*/  IMAD.MOV.U32 R8, RZ, RZ, R9 ;  /* 0x000000ffff087224 */ /* 0x000fe200078e0009 */
[----:B------:R-:W-:Y:S01]  /*3980*/  MOV R10, R11 ;  /* 0x0000000b000a7202 */ /* 0x000fe20000000f00 */
[----:B------:R-:W-:Y:S02]  /*3990*/  IMAD.MOV.U32 R77, RZ, RZ, R76 ;  /* 0x000000ffff4d7224 */ /* 0x000fe400078e004c */
[----:B------:R-:W-:-:S07]  /*39a0*/  IMAD.MOV.U32 R27, RZ, RZ, R26 ;  /* 0x000000ffff1b7224 */ /* 0x000fce00078e001a */
.L_x_40922:
[----:B------:R-:W-:Y:S05]  /*39b0*/  BSYNC B1 ;  /* 0x0000000000017941 */ /* 0x000fea0003800000 */
.L_x_40920:
        /* <DEDUP_REMOVED lines=11> */
.L_x_40924:
[----:B------:R-:W-:Y:S01]  /*3a70*/  IMAD.MOV.U32 R9, RZ, RZ, R8 ;  /* 0x000000ffff097224 */ /* 0x000fe200078e0008 */
[----:B------:R-:W-:Y:S01]  /*3a80*/  MOV R11, R10 ;  /* 0x0000000a000b7202 */ /* 0x000fe20000000f00 */
[----:B------:R-:W-:Y:S02]  /*3a90*/  IMAD.MOV.U32 R76, RZ, RZ, R79 ;  /* 0x000000ffff4c7224 */ /* 0x000fe400078e004f */
[----:B------:R-:W-:-:S07]  /*3aa0*/  IMAD.MOV.U32 R26, RZ, RZ, R25 ;  /* 0x000000ffff1a7224 */ /* 0x000fce00078e0019 */
.L_x_40925:
[----:B------:R-:W-:Y:S05]  /*3ab0*/  BSYNC B1 ;  /* 0x0000000000017941 */ /* 0x000fea0003800000 */
.L_x_40923:
        /* <DEDUP_REMOVED lines=11> */
.L_x_40927:
[----:B------:R-:W-:Y:S01]  /*3b70*/  IMAD.MOV.U32 R8, RZ, RZ, R9 ;  /* 0x000000ffff087224 */ /* 0x000fe200078e0009 */
[----:B------:R-:W-:Y:S01]  /*3b80*/  MOV R10, R11 ;  /* 0x0000000b000a7202 */ /* 0x000fe20000000f00 */
[----:B------:R-:W-:Y:S02]  /*3b90*/  IMAD.MOV.U32 R79, RZ, RZ, R78 ;  /* 0x000000ffff4f7224 */ /* 0x000fe400078e004e */
[----:B------:R-:W-:-:S07]  /*3ba0*/  IMAD.MOV.U32 R25, RZ, RZ, R24 ;  /* 0x000000ffff197224 */ /* 0x000fce00078e0018 */
.L_x_40928:
[----:B------:R-:W-:Y:S05]  /*3bb0*/  BSYNC B1 ;  /* 0x0000000000017941 */ /* 0x000fea0003800000 */
.L_x_40926:
        /* <DEDUP_REMOVED lines=11> */
.L_x_40930:
[----:B------:R-:W-:Y:S01]  /*3c70*/  IMAD.MOV.U32 R9, RZ, RZ, R8 ;  /* 0x000000ffff097224 */ /* 0x000fe200078e0008 */
[----:B------:R-:W-:Y:S01]  /*3c80*/  MOV R11, R10 ;  /* 0x0000000a000b7202 */ /* 0x000fe20000000f00 */
[----:B------:R-:W-:Y:S02]  /*3c90*/  IMAD.MOV.U32 R78, RZ, RZ, R81 ;  /* 0x000000ffff4e7224 */ /* 0x000fe400078e0051 */
[----:B------:R-:W-:-:S07]  /*3ca0*/  IMAD.MOV.U32 R24, RZ, RZ, R23 ;  /* 0x000000ffff187224 */ /* 0x000fce00078e0017 */
.L_x_40931:
[----:B------:R-:W-:Y:S05]  /*3cb0*/  BSYNC B1 ;  /* 0x0000000000017941 */ /* 0x000fea0003800000 */
.L_x_40929:
        /* <DEDUP_REMOVED lines=11> */
.L_x_40933:
[----:B------:R-:W-:Y:S01]  /*3d70*/  IMAD.MOV.U32 R8, RZ, RZ, R9 ;  /* 0x000000ffff087224 */ /* 0x000fe200078e0009 */
[----:B------:R-:W-:Y:S01]  /*3d80*/  MOV R10, R11 ;  /* 0x0000000b000a7202 */ /* 0x000fe20000000f00 */
[----:B------:R-:W-:Y:S02]  /*3d90*/  IMAD.MOV.U32 R81, RZ, RZ, R80 ;  /* 0x000000ffff517224 */ /* 0x000fe400078e0050 */
[----:B------:R-:W-:-:S07]  /*3da0*/  IMAD.MOV.U32 R23, RZ, RZ, R22 ;  /* 0x000000ffff177224 */ /* 0x000fce00078e0016 */
.L_x_40934:
[----:B------:R-:W-:Y:S05]  /*3db0*/  BSYNC B1 ;  /* 0x0000000000017941 */ /* 0x000fea0003800000 */
.L_x_40932:
        /* <DEDUP_REMOVED lines=11> */
.L_x_40936:
[----:B------:R-:W-:Y:S01]  /*3e70*/  IMAD.MOV.U32 R9, RZ, RZ, R8 ;  /* 0x000000ffff097224 */ /* 0x000fe200078e0008 */
[----:B------:R-:W-:Y:S01]  /*3e80*/  MOV R11, R10 ;  /* 0x0000000a000b7202 */ /* 0x000fe20000000f00 */
[----:B------:R-:W-:Y:S02]  /*3e90*/  IMAD.MOV.U32 R80, RZ, RZ, R83 ;  /* 0x000000ffff507224 */ /* 0x000fe400078e0053 */
[----:B------:R-:W-:-:S07]  /*3ea0*/  IMAD.MOV.U32 R22, RZ, RZ, R21 ;  /* 0x000000ffff167224 */ /* 0x000fce00078e0015 */
.L_x_40937:
[----:B------:R-:W-:Y:S05]  /*3eb0*/  BSYNC B1 ;  /* 0x0000000000017941 */ /* 0x000fea0003800000 */
.L_x_40935:
        /* <DEDUP_REMOVED lines=11> */
.L_x_40939:
[----:B------:R-:W-:Y:S01]  /*3f70*/  IMAD.MOV.U32 R8, RZ, RZ, R9 ;  /* 0x000000ffff087224 */ /* 0x000fe200078e0009 */
[----:B------:R-:W-:Y:S01]  /*3f80*/  MOV R10, R11 ;  /* 0x0000000b000a7202 */ /* 0x000fe20000000f00 */
[----:B------:R-:W-:Y:S02]  /*3f90*/  IMAD.MOV.U32 R83, RZ, RZ, R82 ;  /* 0x000000ffff537224 */ /* 0x000fe400078e0052 */
[----:B------:R-:W-:-:S07]  /*3fa0*/  IMAD.MOV.U32 R21, RZ, RZ, R20 ;  /* 0x000000ffff157224 */ /* 0x000fce00078e0014 */
.L_x_40940:
[----:B------:R-:W-:Y:S05]  /*3fb0*/  BSYNC B1 ;  /* 0x0000000000017941 */ /* 0x000fea0003800000 */
.L_x_40938:
        /* <DEDUP_REMOVED lines=11> */
.L_x_40942:
[----:B------:R-:W-:Y:S01]  /*4070*/  IMAD.MOV.U32 R9, RZ, RZ, R8 ;  /* 0x000000ffff097224 */ /* 0x000fe200078e0008 */
[----:B------:R-:W-:Y:S01]  /*4080*/  MOV R11, R10 ;  /* 0x0000000a000b7202 */ /* 0x000fe20000000f00 */
[----:B------:R-:W-:Y:S02]  /*4090*/  IMAD.MOV.U32 R82, RZ, RZ, R85 ;  /* 0x000000ffff527224 */ /* 0x000fe400078e0055 */
[----:B------:R-:W-:-:S07]  /*40a0*/  IMAD.MOV.U32 R20, RZ, RZ, R3 ;  /* 0x000000ffff147224 */ /* 0x000fce00078e0003 */
.L_x_40943:
[----:B------:R-:W-:Y:S05]  /*40b0*/  BSYNC B1 ;  /* 0x0000000000017941 */ /* 0x000fea0003800000 */
.L_x_40941:
        /* <DEDUP_REMOVED lines=11> */
.L_x_40945:
[----:B------:R-:W-:Y:S01]  /*4170*/  IMAD.MOV.U32 R85, RZ, RZ, R84 ;  /* 0x000000ffff557224 */ /* 0x000fe200078e0054 */
[----:B------:R-:W-:Y:S01]  /*4180*/  MOV R3, R2 ;  /* 0x0000000200037202 */ /* 0x000fe20000000f00 */
[--C-:B------:R-:W-:Y:S01]  /*4190*/  IMAD.MOV.U32 R8, RZ, RZ, R9.reuse ;  /* 0x000000ffff087224 */ /* 0x100fe200078e0009 */
[----:B------:R-:W-:Y:S01]  /*41a0*/  MOV R2, R11 ;  /* 0x0000000b00027202 */ /* 0x000fe20000000f00 */
[----:B------:R-:W-:Y:S02]  /*41b0*/  IMAD.MOV.U32 R84, RZ, RZ, R9 ;  /* 0x000000ffff547224 */ /* 0x000fe400078e0009 */
[----:B------:R-:W-:-:S07]  /*41c0*/  IMAD.MOV.U32 R10, RZ, RZ, R11 ;  /* 0x000000ffff0a7224 */ /* 0x000fce00078e000b */
.L_x_40946:
[----:B------:R-:W-:Y:S05]  /*41d0*/  BSYNC B1 ;  /* 0x0000000000017941 */ /* 0x000fea0003800000 */
.L_x_40944:
[----:B------:R-:W-:Y:S01]  /*41e0*/  VIADD R7, R7, 0x4 ;  /* 0x0000000407077836 */ /* 0x000fe20000000000 */
[----:B------:R-:W-:Y:S06]  /*41f0*/  @P1 BRA `(.L_x_40947) ;  /* 0xffffffe0000c1947 */ /* 0x000fec000383ffff */
[----:B------:R-:W-:Y:S01]  /*4200*/  FADD.FTZ R86, R86, R5 ;  /* 0x0000000556567221 */ /* 0x000fe20000010000 */
[----:B------:R-:W-:Y:S01]  /*4210*/  IMAD.MOV.U32 R87, RZ, RZ, R6 ;  /* 0x000000ffff577224 */ /* 0x000fe200078e0006 */
[----:B------:R-:W-:Y:S01]  /*4220*/  MOV R2, R10 ;  /* 0x0000000a00027202 */ /* 0x000fe20000000f00 */
[----:B------:R-:W-:-:S07]  /*4230*/  IMAD.MOV.U32 R84, RZ, RZ, R8 ;  /* 0x000000ffff547224 */ /* 0x000fce00078e0008 */
.L_x_40853:
[----:B------:R-:W-:Y:S05]  /*4240*/  BSYNC B0 ;  /* 0x0000000000007941 */ /* 0x000fea0003800000 */
.L_x_40852:
        /* <DEDUP_REMOVED lines=100> */
[----:B-----5:R0:W-:Y:S01]  /*4890*/  STL.64 [R1], R4 ;  /* 0x0000000401007387 */ /* 0x0201e20000100a00 */
[----:B------:R-:W-:Y:S05]  /*48a0*/  @P0 BRA `(.L_x_40949) ;  /* 0x0000002000300947 */ /* 0x000fea0003800000 */
        /* <DEDUP_REMOVED lines=11> */
.L_x_41043:
        /* <DEDUP_REMOVED lines=20> */
.L_x_40951:
[----:B------:R-:W-:Y:S01]  /*4aa0*/  MOV R8, R55 ;  /* 0x0000003700087202 */ /* 0x000fe20000000f00 */
[----:B------:R-:W-:Y:S02]  /*4ab0*/  IMAD.MOV.U32 R10, RZ, RZ, R53 ;  /* 0x000000ffff0a7224 */ /* 0x000fe400078e0035 */
[----:B------:R-:W-:Y:S02]  /*4ac0*/  IMAD.MOV.U32 R55, RZ, RZ, R54 ;  /* 0x000000ffff377224 */ /* 0x000fe400078e0036 */
[----:B------:R-:W-:-:S07]  /*4ad0*/  IMAD.MOV.U32 R53, RZ, RZ, R52 ;  /* 0x000000ffff357224 */ /* 0x000fce00078e0034 */
.L_x_40952:
[----:B------:R-:W-:Y:S05]  /*4ae0*/  BSYNC B1 ;  /* 0x0000000000017941 */ /* 0x000fea0003800000 */
.L_x_40950:
        /* <DEDUP_REMOVED lines=11> */
.L_x_40954:
[----:B------:R-:W-:Y:S01]  /*4ba0*/  MOV R9, R8 ;  /* 0x0000000800097202 */ /* 0x000fe20000000f00 */
[----:B------:R-:W-:Y:S02]  /*4bb0*/  IMAD.MOV.U32 R11, RZ, RZ, R10 ;  /* 0x000000ffff0b7224 */ /* 0x000fe400078e000a */
[----:B------:R-:W-:Y:S02]  /*4bc0*/  IMAD.MOV.U32 R54, RZ, RZ, R57 ;  /* 0x000000ffff367224 */ /* 0x000fe400078e0039 */
[----:B------:R-:W-:-:S07]  /*4bd0*/  IMAD.MOV.U32 R52, RZ, RZ, R47 ;  /* 0x000000ffff347224 */ /* 0x000fce00078e002f */
.L_x_40955:
[----:B------:R-:W-:Y:S05]  /*4be0*/  BSYNC B1 ;  /* 0x0000000000017941 */ /* 0x000fea0003800000 */
.L_x_40953:
        /* <DEDUP_REMOVED lines=11> */
.L_x_40957:
[----:B------:R-:W-:Y:S01]  /*4ca0*/  MOV R8, R9 ;  /* 0x0000000900087202 */ /* 0x000fe20000000f00 */
[----:B------:R-:W-:Y:S02]  /*4cb0*/  IMAD.MOV.U32 R10, RZ, RZ, R11 ;  /* 0x000000ffff0a7224 */ /* 0x000fe400078e000b */
[----:B------:R-:W-:Y:S02]  /*4cc0*/  IMAD.MOV.U32 R57, RZ, RZ, R56 ;  /* 0x000000ffff397224 */ /* 0x000fe400078e0038 */
[----:B------:R-:W-:-:S07]  /*4cd0*/  IMAD.MOV.U32 R47, RZ, RZ, R46 ;  /* 0x000000ffff2f7224 */ /* 0x000fce00078e002e */
.L_x_40958:
[----:B------:R-:W-:Y:S05]  /*4ce0*/  BSYNC B1 ;  /* 0x0000000000017941 */ /* 0x000fea0003800000 */
.L_x_40956:
        /* <DEDUP_REMOVED lines=11> */
.L_x_40960:
[----:B------:R-:W-:Y:S01]  /*4da0*/  MOV R9, R8 ;  /* 0x0000000800097202 */ /* 0x000fe20000000f00 */
[----:B------:R-:W-:Y:S02]  /*4db0*/  IMAD.MOV.U32 R11, RZ, RZ, R10 ;  /* 0x000000ffff0b7224 */ /* 0x000fe400078e000a */
[----:B------:R-:W-:Y:S02]  /*4dc0*/  IMAD.MOV.U32 R56, RZ, RZ, R59 ;  /* 0x000000ffff387224 */ /* 0x000fe400078e003b */
[----:B------:R-:W-:-:S07]  /*4dd0*/  IMAD.MOV.U32 R46, RZ, RZ, R45 ;  /* 0x000000ffff2e7224 */ /* 0x000fce00078e002d */
.L_x_40961:
[----:B------:R-:W-:Y:S05]  /*4de0*/  BSYNC B1 ;  /* 0x0000000000017941 */ /* 0x000fea0003800000 */
.L_x_40959:
        /* <DEDUP_REMOVED lines=11> */
.L_x_40963:
[----:B------:R-:W-:Y:S01]  /*4ea0*/  MOV R8, R9 ;  /* 0x0000000900087202 */ /* 0x000fe20000000f00 */
[----:B------:R-:W-:Y:S02]  /*4eb0*/  IMAD.MOV.U32 R10, RZ, RZ, R11 ;  /* 0x000000ffff0a7224 */ /* 0x000fe400078e000b */
[----:B------:R-:W-:Y:S02]  /*4ec0*/  IMAD.MOV.U32 R59, RZ, RZ, R58 ;  /* 0x000000ffff3b7224 */ /* 0x000fe400078e003a */
[----:B------:R-:W-:-:S07]  /*4ed0*/  IMAD.MOV.U32 R45, RZ, RZ, R44 ;  /* 0x000000ffff2d7224 */ /* 0x000fce00078e002c */
.L_x_40964:
[----:B------:R-:W-:Y:S05]  /*4ee0*/  BSYNC B1 ;  /* 0x0000000000017941 */ /* 0x000fea0003800000 */
.L_x_40962:
        /* <DEDUP_REMOVED lines=11> */
.L_x_40966:
[----:B------:R-:W-:Y:S01]  /*4fa0*/  MOV R9, R8 ;  /* 0x0000000800097202 */ /* 0x000fe20000000f00 */
[----:B------:R-:W-:Y:S02]  /*4fb0*/  IMAD.MOV.U32 R11, RZ, RZ, R10 ;  /* 0x000000ffff0b7224 */ /* 0x000fe400078e000a */
[----:B------:R-:W-:Y:S02]  /*4fc0*/  IMAD.MOV.U32 R58, RZ, RZ, R61 ;  /* 0x000000ffff3a7224 */ /* 0x000fe400078e003d */
[----:B------:R-:W-:-:S07]  /*4fd0*/  IMAD.MOV.U32 R44, RZ, RZ, R43 ;  /* 0x000000ffff2c7224 */ /* 0x000fce00078e002b */
.L_x_40967:
[----:B------:R-:W-:Y:S05]  /*4fe0*/  BSYNC B1 ;  /* 0x0000000000017941 */ /* 0x000fea0003800000 */
.L_x_40965:
        /* <DEDUP_REMOVED lines=11> */
.L_x_40969:
[----:B------:R-:W-:Y:S01]  /*50a0*/  MOV R8, R9 ;  /* 0x0000000900087202 */ /* 0x000fe20000000f00 */
[----:B------:R-:W-:Y:S02]  /*50b0*/  IMAD.MOV.U32 R10, RZ, RZ, R11 ;  /* 0x000000ffff0a7224 */ /* 0x000fe400078e000b */
[----:B------:R-:W-:Y:S02]  /*50c0*/  IMAD.MOV.U32 R61, RZ, RZ, R60 ;  /* 0x000000ffff3d7224 */ /* 0x000fe400078e003c */
[----:B------:R-:W-:-:S07]  /*50d0*/  IMAD.MOV.U32 R43, RZ, RZ, R42 ;  /* 0x000000ffff2b7224 */ /* 0x000fce00078e002a */
.L_x_40970:
[----:B------:R-:W-:Y:S05]  /*50e0*/  BSYNC B1 ;  /* 0x0000000000017941 */ /* 0x000fea0003800000 */
.L_x_40968:
        /* <DEDUP_REMOVED lines=11> */
.L_x_40972:
[----:B------:R-:W-:Y:S01]  /*51a0*/  MOV R9, R8 ;  /* 0x0000000800097202 */ /* 0x000fe20000000f00 */
[----:B------:R-:W-:Y:S02]  /*51b0*/  IMAD.MOV.U32 R11, RZ, RZ, R10 ;  /* 0x000000ffff0b7224 */ /* 0x000fe400078e000a */
[----:B------:R-:W-:Y:S02]  /*51c0*/  IMAD.MOV.U32 R60, RZ, RZ, R63 ;  /* 0x000000ffff3c7224 */ /* 0x000fe400078e003f */
[----:B------:R-:W-:-:S07]  /*51d0*/  IMAD.MOV.U32 R42, RZ, RZ, R41 ;  /* 0x000000ffff2a7224 */ /* 0x000fce00078e0029 */
.L_x_40973:
[----:B------:R-:W-:Y:S05]  /*51e0*/  BSYNC B1 ;  /* 0x0000000000017941 */ /* 0x000fea0003800000 */
.L_x_40971:
        /* <DEDUP_REMOVED lines=11> */
.L_x_40975:
[----:B------:R-:W-:Y:S01]  /*52a0*/  MOV R8, R9 ;  /* 0x0000000900087202 */ /* 0x000fe20000000f00 */
[----:B------:R-:W-:Y:S02]  /*52b0*/  IMAD.MOV.U32 R10, RZ, RZ, R11 ;  /* 0x000000ffff0a7224 */ /* 0x000fe400078e000b */
[----:B------:R-:W-:Y:S02]  /*52c0*/  IMAD.MOV.U32 R63, RZ, RZ, R62 ;  /* 0x000000ffff3f7224 */ /* 0x000fe400078e003e */
[----:B------:R-:W-:-:S07]  /*52d0*/  IMAD.MOV.U32 R41, RZ, RZ, R40 ;  /* 0x000000ffff297224 */ /* 0x000fce00078e0028 */
.L_x_40976:
[----:B------:R-:W-:Y:S05]  /*52e0*/  BSYNC B1 ;  /* 0x0000000000017941 */ /* 0x000fea0003800000 */
.L_x_40974:
        /* <DEDUP_REMOVED lines=11> */
.L_x_40978:
[----:B------:R-:W-:Y:S01]  /*53a0*/  MOV R9, R8 ;  /* 0x0000000800097202 */ /* 0x000fe20000000f00 */
[----:B------:R-:W-:Y:S02]  /*53b0*/  IMAD.MOV.U32 R11, RZ, RZ, R10 ;  /* 0x000000ffff0b7224 */ /* 0x000fe400078e000a */
[----:B------:R-:W-:Y:S02]  /*53c0*/  IMAD.MOV.U32 R62, RZ, RZ, R65 ;  /* 0x000000ffff3e7224 */ /* 0x000fe400078e0041 */
[----:B------:R-:W-:-:S07]  /*53d0*/  IMAD.MOV.U32 R40, RZ, RZ, R39 ;  /* 0x000000ffff287224 */ /* 0x000fce00078e0027 */
.L_x_40979:
[----:B------:R-:W-:Y:S05]  /*53e0*/  BSYNC B1 ;  /* 0x0000000000017941 */ /* 0x000fea0003800000 */
.L_x_40977:
        /* <DEDUP_REMOVED lines=11> */
.L_x_40981:
[----:B------:R-:W-:Y:S01]  /*54a0*/  MOV R8, R9 ;  /* 0x0000000900087202 */ /* 0x000fe20000000f00 */
[----:B------:R-:W-:Y:S02]  /*54b0*/  IMAD.MOV.U32 R10, RZ, RZ, R11 ;  /* 0x000000ffff0a7224 */ /* 0x000fe400078e000b */
[----:B------:R-:W-:Y:S02]  /*54c0*/  IMAD.MOV.U32 R65, RZ, RZ, R64 ;  /* 0x000000ffff417224 */ /* 0x000fe400078e0040 */
[----:B------:R-:W-:-:S07]  /*54d0*/  IMAD.MOV.U32 R39, RZ, RZ, R38 ;  /* 0x000000ffff277224 */ /* 0x000fce00078e0026 */
.L_x_40982:
[----:B------:R-:W-:Y:S05]  /*54e0*/  BSYNC B1 ;  /* 0x0000000000017941 */ /* 0x000fea0003800000 */
.L_x_40980:
        /* <DEDUP_REMOVED lines=11> */
.L_x_40984:
[----:B------:R-:W-:Y:S01]  /*55a0*/  MOV R9, R8 ;  /* 0x0000000800097202 */ /* 0x000fe20000000f00 */
[----:B------:R-:W-:Y:S02]  /*55b0*/  IMAD.MOV.U32 R11, RZ, RZ, R10 ;  /* 0x000000ffff0b7224 */ /* 0x000fe400078e000a */
[----:B------:R-:W-:Y:S02]  /*55c0*/  IMAD.MOV.U32 R64, RZ, RZ, R67 ;  /* 0x000000ffff407224 */ /* 0x000fe400078e0043 */
[----:B------:R-:W-:-:S07]  /*55d0*/  IMAD.MOV.U32 R38, RZ, RZ, R37 ;  /* 0x000000ffff267224 */ /* 0x000fce00078e0025 */
.L_x_40985:
[----:B------:R-:W-:Y:S05]  /*55e0*/  BSYNC B1 ;  /* 0x0000000000017941 */ /* 0x000fea0003800000 */
.L_x_40983:
        /* <DEDUP_REMOVED lines=11> */
.L_x_40987:
[----:B------:R-:W-:Y:S01]  /*56a0*/  MOV R8, R9 ;  /* 0x0000000900087202 */ /* 0x000fe20000000f00 */
[----:B------:R-:W-:Y:S02]  /*56b0*/  IMAD.MOV.U32 R10, RZ, RZ, R11 ;  /* 0x000000ffff0a7224 */ /* 0x000fe400078e000b */
[----:B------:R-:W-:Y:S02]  /*56c0*/  IMAD.MOV.U32 R67, RZ, RZ, R66 ;  /* 0x000000ffff437224 */ /* 0x000fe400078e0042 */
[----:B------:R-:W-:-:S07]  /*56d0*/  IMAD.MOV.U32 R37, RZ, RZ, R36 ;  /* 0x000000ffff257224 */ /* 0x000fce00078e0024 */
.L_x_40988:
[----:B------:R-:W-:Y:S05]  /*56e0*/  BSYNC B1 ;  /* 0x0000000000017941 */ /* 0x000fea0003800000 */
.L_x_40986:
        /* <DEDUP_REMOVED lines=11> */
.L_x_40990:
[----:B------:R-:W-:Y:S01]  /*57a0*/  MOV R9, R8 ;  /* 0x0000000800097202 */ /* 0x000fe20000000f00 */
[----:B------:R-:W-:Y:S02]  /*57b0*/  IMAD.MOV.U32 R11, RZ, RZ, R10 ;  /* 0x000000ffff0b7224 */ /* 0x000fe400078e000a */
[----:B------:R-:W-:Y:S02]  /*57c0*/  IMAD.MOV.U32 R66, RZ, RZ, R69 ;  /* 0x000000ffff427224 */ /* 0x000fe400078e0045 */
[----:B------:R-:W-:-:S07]  /*57d0*/  IMAD.MOV.U32 R36, RZ, RZ, R35 ;  /* 0x000000ffff247224 */ /* 0x000fce00078e0023 */
.L_x_40991:
[----:B------:R-:W-:Y:S05]  /*57e0*/  BSYNC B1 ;  /* 0x0000000000017941 */ /* 0x000fea0003800000 */
.L_x_40989:
        /* <DEDUP_REMOVED lines=11> */
.L_x_40993:
[----:B------:R-:W-:Y:S01]  /*58a0*/  MOV R8, R9 ;  /* 0x0000000900087202 */ /* 0x000fe20000000f00 */
[----:B------:R-:W-:Y:S02]  /*58b0*/  IMAD.MOV.U32 R10, RZ, RZ, R11 ;  /* 0x000000ffff0a7224 */ /* 0x000fe400078e000b */
[----:B------:R-:W-:Y:S02]  /*58c0*/  IMAD.MOV.U32 R69, RZ, RZ, R68 ;  /* 0x000000ffff457224 */ /* 0x000fe400078e0044 */
[----:B------:R-:W-:-:S07]  /*58d0*/  IMAD.MOV.U32 R35, RZ, RZ, R34 ;  /* 0x000000ffff237224 */ /* 0x000fce00078e0022 */
.L_x_40994:
[----:B------:R-:W-:Y:S05]  /*58e0*/  BSYNC B1 ;  /* 0x0000000000017941 */ /* 0x000fea0003800000 */
.L_x_40992:
        /* <DEDUP_REMOVED lines=11> */
.L_x_40996:
[----:B------:R-:W-:Y:S01]  /*59a0*/  MOV R9, R8 ;  /* 0x0000000800097202 */ /* 0x000fe20000000f00 */
[----:B------:R-:W-:Y:S02]  /*59b0*/  IMAD.MOV.U32 R11, RZ, RZ, R10 ;  /* 0x000000ffff0b7224 */ /* 0x000fe400078e000a */
[----:B------:R-:W-:Y:S02]  /*59c0*/  IMAD.MOV.U32 R68, RZ, RZ, R71 ;  /* 0x000000ffff447224 */ /* 0x000fe400078e0047 */
[----:B------:R-:W-:-:S07]  /*59d0*/  IMAD.MOV.U32 R34, RZ, RZ, R33 ;  /* 0x000000ffff227224 */ /* 0x000fce00078e0021 */
.L_x_40997:
[----:B------:R-:W-:Y:S05]  /*59e0*/  BSYNC B1 ;  /* 0x0000000000017941 */ /* 0x000fea0003800000 */
.L_x_40995:
        /* <DEDUP_REMOVED lines=11> */
.L_x_40999:
[----:B------:R-:W-:Y:S01]  /*5aa0*/  MOV R8, R9 ;  /* 0x0000000900087202 */ /* 0x000fe20000000f00 */
[----:B------:R-:W-:Y:S02]  /*5ab0*/  IMAD.MOV.U32 R10, RZ, RZ, R11 ;  /* 0x000000ffff0a7224 */ /* 0x000fe400078e000b */
[----:B------:R-:W-:Y:S02]  /*5ac0*/  IMAD.MOV.U32 R71, RZ, RZ, R70 ;  /* 0x000000ffff477224 */ /* 0x000fe400078e0046 */
[----:B------:R-:W-:-:S07]  /*5ad0*/  IMAD.MOV.U32 R33, RZ, RZ, R32 ;  /* 0x000000ffff217224 */ /* 0x000fce00078e0020 */
.L_x_41000:
[----:B------:R-:W-:Y:S05]  /*5ae0*/  BSYNC B1 ;  /* 0x0000000000017941 */ /* 0x000fea0003800000 */
.L_x_40998:
        /* <DEDUP_REMOVED lines=11> */
.L_x_41002:
[----:B------:R-:W-:Y:S01]  /*5ba0*/  MOV R9, R8 ;  /* 0x0000000800097202 */ /* 0x000fe20000000f00 */
[----:B------:R-:W-:Y:S02]  /*5bb0*/  IMAD.MOV.U32 R11, RZ, RZ, R10 ;  /* 0x000000ffff0b7224 */ /* 0x000fe400078e000a */
[----:B------:R-:W-:Y:S02]  /*5bc0*/  IMAD.MOV.U32 R70, RZ, RZ, R73 ;  /* 0x000000ffff467224 */ /* 0x000fe400078e0049 */
[----:B------:R-:W-:-:S07]  /*5bd0*/  IMAD.MOV.U32 R32, RZ, RZ, R31 ;  /* 0x000000ffff207224 */ /* 0x000fce00078e001f */
.L_x_41003:
[----:B------:R-:W-:Y:S05]  /*5be0*/  BSYNC B1 ;  /* 0x0000000000017941 */ /* 0x000fea0003800000 */
.L_x_41001:
        /* <DEDUP_REMOVED lines=11> */
.L_x_41005:
[----:B------:R-:W-:Y:S01]  /*5ca0*/  MOV R8, R9 ;  /* 0x0000000900087202 */ /* 0x000fe20000000f00 */
[----:B------:R-:W-:Y:S02]  /*5cb0*/  IMAD.MOV.U32 R10, RZ, RZ, R11 ;  /* 0x000000ffff0a7224 */ /* 0x000fe400078e000b */
[----:B------:R-:W-:Y:S02]  /*5cc0*/  IMAD.MOV.U32 R73, RZ, RZ, R72 ;  /* 0x000000ffff497224 */ /* 0x000fe400078e0048 */
[----:B------:R-:W-:-:S07]  /*5cd0*/  IMAD.MOV.U32 R31, RZ, RZ, R30 ;  /* 0x000000ffff1f7224 */ /* 0x000fce00078e001e */
.L_x_41006:
[----:B------:R-:W-:Y:S05]  /*5ce0*/  BSYNC B1 ;  /* 0x0000000000017941 */ /* 0x000fea0003800000 */
.L_x_41004:
        /* <DEDUP_REMOVED lines=11> */
.L_x_41008:
[----:B------:R-:W-:Y:S01]  /*5da0*/  MOV R9, R8 ;  /* 0x0000000800097202 */ /* 0x000fe20000000f00 */
[----:B------:R-:W-:Y:S02]  /*5db0*/  IMAD.MOV.U32 R11, RZ, RZ, R10 ;  /* 0x000000ffff0b7224 */ /* 0x000fe400078e000a */
[----:B------:R-:W-:Y:S02]  /*5dc0*/  IMAD.MOV.U32 R72, RZ, RZ, R75 ;  /* 0x000000ffff487224 */ /* 0x000fe400078e004b */
[----:B------:R-:W-:-:S07]  /*5dd0*/  IMAD.MOV.U32 R30, RZ, RZ, R29 ;  /* 0x000000ffff1e7224 */ /* 0x000fce00078e001d */
.L_x_41009:
[----:B------:R-:W-:Y:S05]  /*5de0*/  BSYNC B1 ;  /* 0x0000000000017941 */ /* 0x000fea0003800000 */
.L_x_41007:
        /* <DEDUP_REMOVED lines=11> */
.L_x_41011:
[----:B------:R-:W-:Y:S01]  /*5ea0*/  MOV R8, R9 ;  /* 0x0000000900087202 */ /* 0x000fe20000000f00 */
[----:B------:R-:W-:Y:S02]  /*5eb0*/  IMAD.MOV.U32 R10, RZ, RZ, R11 ;  /* 0x000000ffff0a7224 */ /* 0x000fe400078e000b */
[----:B------:R-:W-:Y:S02]  /*5ec0*/  IMAD.MOV.U32 R75, RZ, RZ, R74 ;  /* 0x000000ffff4b7224 */ /* 0x000fe400078e004a */
[----:B------:R-:W-:-:S07]  /*5ed0*/  IMAD.MOV.U32 R29, RZ, RZ, R28 ;  /* 0x000000ffff1d7224 */ /* 0x000fce00078e001c */
.L_x_41012:
[----:B------:R-:W-:Y:S05]  /*5ee0*/  BSYNC B1 ;  /* 0x0000000000017941 */ /* 0x000fea0003800000 */
.L_x_41010:
        /* <DEDUP_REMOVED lines=11> */
.L_x_41014:
[----:B------:R-:W-:Y:S01]  /*5fa0*/  MOV R9, R8 ;  /* 0x0000000800097202 */ /* 0x000fe20000000f00 */
[----:B------:R-:W-:Y:S02]  /*5fb0*/  IMAD.MOV.U32 R11, RZ, RZ, R10 ;  /* 0x000000ffff0b7224 */ /* 0x000fe400078e000a */
[----:B------:R-:W-:Y:S02]  /*5fc0*/  IMAD.MOV.U32 R74, RZ, RZ, R77 ;  /* 0x000000ffff4a7224 */ /* 0x000fe400078e004d */
[----:B------:R-:W-:-:S07]  /*5fd0*/  IMAD.MOV.U32 R28, RZ, RZ, R27 ;  /* 0x000000ffff1c7224 */ /* 0x000fce00078e001b */
.L_x_41015:
[----:B------:R-:W-:Y:S05]  /*5fe0*/  BSYNC B1 ;  /* 0x0000000000017941 */ /* 0x000fea0003800000 */
.L_x_41013:
        /* <DEDUP_REMOVED lines=11> */
.L_x_41017:
[----:B------:R-:W-:Y:S01]  /*60a0*/  MOV R8, R9 ;  /* 0x0000000900087202 */ /* 0x000fe20000000f00 */
[----:B------:R-:W-:Y:S02]  /*60b0*/  IMAD.MOV.U32 R10, RZ, RZ, R11 ;  /* 0x000000ffff0a7224 */ /* 0x000fe400078e000b */
[----:B------:R-:W-:Y:S02]  /*60c0*/  IMAD.MOV.U32 R77, RZ, RZ, R76 ;  /* 0x000000ffff4d7224 */ /* 0x000fe400078e004c */
[----:B------:R-:W-:-:S07]  /*60d0*/  IMAD.MOV.U32 R27, RZ, RZ, R26 ;  /* 0x000000ffff1b7224 */ /* 0x000fce00078e001a */
.L_x_41018:
[----:B------:R-:W-:Y:S05]  /*60e0*/  BSYNC B1 ;  /* 0x0000000000017941 */ /* 0x000fea0003800000 */
.L_x_41016:
        /* <DEDUP_REMOVED lines=11> */
.L_x_41020:
[----:B------:R-:W-:Y:S01]  /*61a0*/  MOV R9, R8 ;  /* 0x0000000800097202 */ /* 0x000fe20000000f00 */
[----:B------:R-:W-:Y:S02]  /*61b0*/  IMAD.MOV.U32 R11, RZ, RZ, R10 ;  /* 0x000000ffff0b7224 */ /* 0x000fe400078e000a */
[----:B------:R-:W-:Y:S02]  /*61c0*/  IMAD.MOV.U32 R76, RZ, RZ, R79 ;  /* 0x000000ffff4c7224 */ /* 0x000fe400078e004f */
[----:B------:R-:W-:-:S07]  /*61d0*/  IMAD.MOV.U32 R26, RZ, RZ, R25 ;  /* 0x000000ffff1a7224 */ /* 0x000fce00078e0019 */
.L_x_41021:
[----:B------:R-:W-:Y:S05]  /*61e0*/  BSYNC B1 ;  /* 0x0000000000017941 */ /* 0x000fea0003800000 */
.L_x_41019:
        /* <DEDUP_REMOVED lines=11> */
.L_x_41023:
[----:B------:R-:W-:Y:S01]  /*62a0*/  MOV R8, R9 ;  /* 0x0000000900087202 */ /* 0x000fe20000000f00 */
[----:B------:R-:W-:Y:S02]  /*62b0*/  IMAD.MOV.U32 R10, RZ, RZ, R11 ;  /* 0x000000ffff0a7224 */ /* 0x000fe400078e000b */
[----:B------:R-:W-:Y:S02]  /*62c0*/  IMAD.MOV.U32 R79, RZ, RZ, R78 ;  /* 0x000000ffff4f7224 */ /* 0x000fe400078e004e */
[----:B------:R-:W-:-:S07]  /*62d0*/  IMAD.MOV.U32 R25, RZ, RZ, R24 ;  /* 0x000000ffff197224 */ /* 0x000fce00078e0018 */
.L_x_41024:
[----:B------:R-:W-:Y:S05]  /*62e0*/  BSYNC B1 ;  /* 0x0000000000017941 */ /* 0x000fea0003800000 */
.L_x_41022:
        /* <DEDUP_REMOVED lines=11> */
.L_x_41026:
[----:B------:R-:W-:Y:S01]  /*63a0*/  MOV R9, R8 ;  /* 0x0000000800097202 */ /* 0x000fe20000000f00 */
[----:B------:R-:W-:Y:S02]  /*63b0*/  IMAD.MOV.U32 R11, RZ, RZ, R10 ;  /* 0x000000ffff0b7224 */ /* 0x000fe400078e000a */
[----:B------:R-:W-:Y:S02]  /*63c0*/  IMAD.MOV.U32 R78, RZ, RZ, R81 ;  /* 0x000000ffff4e7224 */ /* 0x000fe400078e0051 */
[----:B------:R-:W-:-:S07]  /*63d0*/  IMAD.MOV.U32 R24, RZ, RZ, R23 ;  /* 0x000000ffff187224 */ /* 0x000fce00078e0017 */
.L_x_41027:
[----:B------:R-:W-:Y:S05]  /*63e0*/  BSYNC B1 ;  /* 0x0000000000017941 */ /* 0x000fea0003800000 */
.L_x_41025:
        /* <DEDUP_REMOVED lines=11> */
.L_x_41029:
[----:B------:R-:W-:Y:S01]  /*64a0*/  MOV R8, R9 ;  /* 0x0000000900087202 */ /* 0x000fe20000000f00 */
[----:B------:R-:W-:Y:S02]  /*64b0*/  IMAD.MOV.U32 R10, RZ, RZ, R11 ;  /* 0x000000ffff0a7224 */ /* 0x000fe400078e000b */
[----:B------:R-:W-:Y:S02]  /*64c0*/  IMAD.MOV.U32 R81, RZ, RZ, R80 ;  /* 0x000000ffff517224 */ /* 0x000fe400078e0050 */
[----:B------:R-:W-:-:S07]  /*64d0*/  IMAD.MOV.U32 R23, RZ, RZ, R22 ;  /* 0x000000ffff177224 */ /* 0x000fce00078e0016 */
.L_x_41030:
[----:B------:R-:W-:Y:S05]  /*64e0*/  BSYNC B1 ;  /* 0x0000000000017941 */ /* 0x000fea0003800000 */
.L_x_41028:
        /* <DEDUP_REMOVED lines=11> */
.L_x_41032:
[----:B------:R-:W-:Y:S01]  /*65a0*/  MOV R9, R8 ;  /* 0x0000000800097202 */ /* 0x000fe20000000f00 */
[----:B------:R-:W-:Y:S02]  /*65b0*/  IMAD.MOV.U32 R11, RZ, RZ, R10 ;  /* 0x000000ffff0b7224 */ /* 0x000fe400078e000a */
[----:B------:R-:W-:Y:S02]  /*65c0*/  IMAD.MOV.U32 R80, RZ, RZ, R83 ;  /* 0x000000ffff507224 */ /* 0x000fe400078e0053 */
[----:B------:R-:W-:-:S07]  /*65d0*/  IMAD.MOV.U32 R22, RZ, RZ, R21 ;  /* 0x000000ffff167224 */ /* 0x000fce00078e0015 */
.L_x_41033:
[----:B------:R-:W-:Y:S05]  /*65e0*/  BSYNC B1 ;  /* 0x0000000000017941 */ /* 0x000fea0003800000 */
.L_x_41031:
        /* <DEDUP_REMOVED lines=11> */
.L_x_41035:
[----:B------:R-:W-:Y:S01]  /*66a0*/  MOV R8, R9 ;  /* 0x0000000900087202 */ /* 0x000fe20000000f00 */
[----:B------:R-:W-:Y:S02]  /*66b0*/  IMAD.MOV.U32 R10, RZ, RZ, R11 ;  /* 0x000000ffff0a7224 */ /* 0x000fe400078e000b */
[----:B------:R-:W-:Y:S02]  /*66c0*/  IMAD.MOV.U32 R83, RZ, RZ, R82 ;  /* 0x000000ffff537224 */ /* 0x000fe400078e0052 */
[----:B------:R-:W-:-:S07]  /*66d0*/  IMAD.MOV.U32 R21, RZ, RZ, R20 ;  /* 0x000000ffff157224 */ /* 0x000fce00078e0014 */
.L_x_41036:
[----:B------:R-:W-:Y:S05]  /*66e0*/  BSYNC B1 ;  /* 0x0000000000017941 */ /* 0x000fea0003800000 */
.L_x_41034:
        /* <DEDUP_REMOVED lines=11> */
.L_x_41038:
[----:B------:R-:W-:Y:S01]  /*67a0*/  MOV R9, R8 ;  /* 0x0000000800097202 */ /* 0x000fe20000000f00 */
[----:B------:R-:W-:Y:S02]  /*67b0*/  IMAD.MOV.U32 R11, RZ, RZ, R10 ;  /* 0x000000ffff0b7224 */ /* 0x000fe400078e000a */
[----:B------:R-:W-:Y:S02]  /*67c0*/  IMAD.MOV.U32 R82, RZ, RZ, R85 ;  /* 0x000000ffff527224 */ /* 0x000fe400078e0055 */
[----:B------:R-:W-:-:S07]  /*67d0*/  IMAD.MOV.U32 R20, RZ, RZ, R3 ;  /* 0x000000ffff147224 */ /* 0x000fce00078e0003 */
.L_x_41039:
[----:B------:R-:W-:Y:S05]  /*67e0*/  BSYNC B1 ;  /* 0x0000000000017941 */ /* 0x000fea0003800000 */
.L_x_41037:
        /* <DEDUP_REMOVED lines=11> */
.L_x_41041:
[----:B------:R-:W-:Y:S01]  /*68a0*/  MOV R85, R84 ;  /* 0x0000005400557202 */ /* 0x000fe20000000f00 */
[----:B------:R-:W-:Y:S01]  /*68b0*/  IMAD.MOV.U32 R3, RZ, RZ, R2 ;  /* 0x000000ffff037224 */ /* 0x000fe200078e0002 */
[----:B------:R-:W-:Y:S01]  /*68c0*/  MOV R10, R11 ;  /* 0x0000000b000a7202 */ /* 0x000fe20000000f00 */
[--C-:B------:R-:W-:Y:S02]  /*68d0*/  IMAD.MOV.U32 R8, RZ, RZ, R9.reuse ;  /* 0x000000ffff087224 */ /* 0x100fe400078e0009 */
[----:B------:R-:W-:Y:S02]  /*68e0*/  IMAD.MOV.U32 R84, RZ, RZ, R9 ;  /* 0x000000ffff547224 */ /* 0x000fe400078e0009 */
[----:B------:R-:W-:-:S07]  /*68f0*/  IMAD.MOV.U32 R2, RZ, RZ, R11 ;  /* 0x000000ffff027224 */ /* 0x000fce00078e000b */
.L_x_41042:
[----:B------:R-:W-:Y:S05]  /*6900*/  BSYNC B1 ;  /* 0x0000000000017941 */ /* 0x000fea0003800000 */
.L_x_41040:
[----:B------:R-:W-:Y:S01]  /*6910*/  VIADD R4, R4, 0x4 ;  /* 0x0000000404047836 */ /* 0x000fe20000000000 */
[----:B------:R-:W-:Y:S06]  /*6920*/  @P1 BRA `(.L_x_41043) ;  /* 0xffffffe0000c1947 */ /* 0x000fec000383ffff */
[----:B------:R-:W-:Y:S01]  /*6930*/  FADD.FTZ R86, R86, R7 ;  /* 0x0000000756567221 */ /* 0x000fe20000010000 */
[----:B------:R-:W-:Y:S01]  /*6940*/  IMAD.MOV.U32 R87, RZ, RZ, R6 ;  /* 0x000000ffff577224 */ /* 0x000fe200078e0006 */
[----:B------:R-:W-:Y:S01]  /*6950*/  MOV R84, R8 ;  /* 0x0000000800547202 */ /* 0x000fe20000000f00 */
[----:B------:R-:W-:-:S07]  /*6960*/  IMAD.MOV.U32 R2, RZ, RZ, R10 ;  /* 0x000000ffff027224 */ /* 0x000fce00078e000a */
.L_x_40949:
[----:B------:R-:W-:Y:S05]  /*6970*/  BSYNC B0 ;  /* 0x0000000000007941 */ /* 0x000fea0003800000 */
.L_x_40948:
        /* <DEDUP_REMOVED lines=113> */
.L_x_41139:
        /* <DEDUP_REMOVED lines=20> */
.L_x_41047:
[----:B------:R-:W-:Y:S02]  /*71d0*/  IMAD.MOV.U32 R8, RZ, RZ, R55 ;  /* 0x000000ffff087224 */ /* 0x000fe400078e0037 */
[----:B------:R-:W-:Y:S01]  /*71e0*/  IMAD.MOV.U32 R10, RZ, RZ, R53 ;  /* 0x000000ffff0a7224 */ /* 0x000fe200078e0035 */
[----:B------:R-:W-:Y:S01]  /*71f0*/  MOV R53, R52 ;  /* 0x0000003400357202 */ /* 0x000fe20000000f00 */
[----:B------:R-:W-:-:S07]  /*7200*/  IMAD.MOV.U32 R55, RZ, RZ, R54 ;  /* 0x000000ffff377224 */ /* 0x000fce00078e0036 */
.L_x_41048:
[----:B------:R-:W-:Y:S05]  /*7210*/  BSYNC B1 ;  /* 0x0000000000017941 */ /* 0x000fea0003800000 */
.L_x_41046:
        /* <DEDUP_REMOVED lines=11> */
.L_x_41050:
[----:B------:R-:W-:Y:S01]  /*72d0*/  IMAD.MOV.U32 R9, RZ, RZ, R8 ;  /* 0x000000ffff097224 */ /* 0x000fe200078e0008 */
[----:B------:R-:W-:Y:S01]  /*72e0*/  MOV R52, R47 ;  /* 0x0000002f00347202 */ /* 0x000fe20000000f00 */
[----:B------:R-:W-:Y:S02]  /*72f0*/  IMAD.MOV.U32 R11, RZ, RZ, R10 ;  /* 0x000000ffff0b7224 */ /* 0x000fe400078e000a */
[----:B------:R-:W-:-:S07]  /*7300*/  IMAD.MOV.U32 R54, RZ, RZ, R57 ;  /* 0x000000ffff367224 */ /* 0x000fce00078e0039 */
.L_x_41051:
[----:B------:R-:W-:Y:S05]  /*7310*/  BSYNC B1 ;  /* 0x0000000000017941 */ /* 0x000fea0003800000 */
.L_x_41049:
        /* <DEDUP_REMOVED lines=11> */
.L_x_41053:
[----:B------:R-:W-:Y:S01]  /*73d0*/  IMAD.MOV.U32 R8, RZ, RZ, R9 ;  /* 0x000000ffff087224 */ /* 0x000fe200078e0009 */
[----:B------:R-:W-:Y:S01]  /*73e0*/  MOV R47, R46 ;  /* 0x0000002e002f7202 */ /* 0x000fe20000000f00 */
[----:B------:R-:W-:Y:S02]  /*73f0*/  IMAD.MOV.U32 R10, RZ, RZ, R11 ;  /* 0x000000ffff0a7224 */ /* 0x000fe400078e000b */
[----:B------:R-:W-:-:S07]  /*7400*/  IMAD.MOV.U32 R57, RZ, RZ, R56 ;  /* 0x000000ffff397224 */ /* 0x000fce00078e0038 */
.L_x_41054:
[----:B------:R-:W-:Y:S05]  /*7410*/  BSYNC B1 ;  /* 0x0000000000017941 */ /* 0x000fea0003800000 */
.L_x_41052:
        /* <DEDUP_REMOVED lines=11> */
.L_x_41056:
[----:B------:R-:W-:Y:S01]  /*74d0*/  IMAD.MOV.U32 R9, RZ, RZ, R8 ;  /* 0x000000ffff097224 */ /* 0x000fe200078e0008 */
[----:B------:R-:W-:Y:S01]  /*74e0*/  MOV R46, R45 ;  /* 0x0000002d002e7202 */ /* 0x000fe20000000f00 */
[----:B------:R-:W-:Y:S02]  /*74f0*/  IMAD.MOV.U32 R11, RZ, RZ, R10 ;  /* 0x000000ffff0b7224 */ /* 0x000fe400078e000a */
[----:B------:R-:W-:-:S07]  /*7500*/  IMAD.MOV.U32 R56, RZ, RZ, R59 ;  /* 0x000000ffff387224 */ /* 0x000fce00078e003b */
.L_x_41057:
[----:B------:R-:W-:Y:S05]  /*7510*/  BSYNC B1 ;  /* 0x0000000000017941 */ /* 0x000fea0003800000 */
.L_x_41055:
        /* <DEDUP_REMOVED lines=11> */
.L_x_41059:
[----:B------:R-:W-:Y:S01]  /*75d0*/  IMAD.MOV.U32 R8, RZ, RZ, R9 ;  /* 0x000000ffff087224 */ /* 0x000fe200078e0009 */
[----:B------:R-:W-:Y:S01]  /*75e0*/  MOV R45, R44 ;  /* 0x0000002c002d7202 */ /* 0x000fe20000000f00 */
[----:B------:R-:W-:Y:S02]  /*75f0*/  IMAD.MOV.U32 R10, RZ, RZ, R11 ;  /* 0x000000ffff0a7224 */ /* 0x000fe400078e000b */
[----:B------:R-:W-:-:S07]  /*7600*/  IMAD.MOV.U32 R59, RZ, RZ, R58 ;  /* 0x000000ffff3b7224 */ /* 0x000fce00078e003a */
.L_x_41060:
[----:B------:R-:W-:Y:S05]  /*7610*/  BSYNC B1 ;  /* 0x0000000000017941 */ /* 0x000fea0003800000 */
.L_x_41058:
        /* <DEDUP_REMOVED lines=11> */
.L_x_41062:
[----:B------:R-:W-:Y:S01]  /*76d0*/  IMAD.MOV.U32 R9, RZ, RZ, R8 ;  /* 0x000000ffff097224 */ /* 0x000fe200078e0008 */
[----:B------:R-:W-:Y:S01]  /*76e0*/  MOV R44, R43 ;  /* 0x0000002b002c7202 */ /* 0x000fe20000000f00 */
[----:B------:R-:W-:Y:S02]  /*76f0*/  IMAD.MOV.U32 R11, RZ, RZ, R10 ;  /* 0x000000ffff0b7224 */ /* 0x000fe400078e000a */
[----:B------:R-:W-:-:S07]  /*7700*/  IMAD.MOV.U32 R58, RZ, RZ, R61 ;  /* 0x000000ffff3a7224 */ /* 0x000fce00078e003d */
.L_x_41063:
[----:B------:R-:W-:Y:S05]  /*7710*/  BSYNC B1 ;  /* 0x0000000000017941 */ /* 0x000fea0003800000 */
.L_x_41061:
        /* <DEDUP_REMOVED lines=11> */
.L_x_41065:
[----:B------:R-:W-:Y:S01]  /*77d0*/  IMAD.MOV.U32 R8, RZ, RZ, R9 ;  /* 0x000000ffff087224 */ /* 0x000fe200078e0009 */
[----:B------:R-:W-:Y:S01]  /*77e0*/  MOV R43, R42 ;  /* 0x0000002a002b7202 */ /* 0x000fe20000000f00 */
[----:B------:R-:W-:Y:S02]  /*77f0*/  IMAD.MOV.U32 R10, RZ, RZ, R11 ;  /* 0x000000ffff0a7224 */ /* 0x000fe400078e000b */
[----:B------:R-:W-:-:S07]  /*7800*/  IMAD.MOV.U32 R61, RZ, RZ, R60 ;  /* 0x000000ffff3d7224 */ /* 0x000fce00078e003c */
.L_x_41066:
[----:B------:R-:W-:Y:S05]  /*7810*/  BSYNC B1 ;  /* 0x0000000000017941 */ /* 0x000fea0003800000 */
.L_x_41064:
        /* <DEDUP_REMOVED lines=11> */
.L_x_41068:
[----:B------:R-:W-:Y:S01]  /*78d0*/  IMAD.MOV.U32 R9, RZ, RZ, R8 ;  /* 0x000000ffff097224 */ /* 0x000fe200078e0008 */
[----:B------:R-:W-:Y:S01]  /*78e0*/  MOV R42, R41 ;  /* 0x00000029002a7202 */ /* 0x000fe20000000f00 */
[----:B------:R-:W-:Y:S02]  /*78f0*/  IMAD.MOV.U32 R11, RZ, RZ, R10 ;  /* 0x000000ffff0b7224 */ /* 0x000fe400078e000a */
[----:B------:R-:W-:-:S07]  /*7900*/  IMAD.MOV.U32 R60, RZ, RZ, R63 ;  /* 0x000000ffff3c7224 */ /* 0x000fce00078e003f */
.L_x_41069:
[----:B------:R-:W-:Y:S05]  /*7910*/  BSYNC B1 ;  /* 0x0000000000017941 */ /* 0x000fea0003800000 */
.L_x_41067:
        /* <DEDUP_REMOVED lines=11> */
.L_x_41071:
[----:B------:R-:W-:Y:S01]  /*79d0*/  IMAD.MOV.U32 R8, RZ, RZ, R9 ;  /* 0x000000ffff087224 */ /* 0x000fe200078e0009 */
[----:B------:R-:W-:Y:S01]  /*79e0*/  MOV R41, R40 ;  /* 0x0000002800297202 */ /* 0x000fe20000000f00 */
[----:B------:R-:W-:Y:S02]  /*79f0*/  IMAD.MOV.U32 R10, RZ, RZ, R11 ;  /* 0x000000ffff0a7224 */ /* 0x000fe400078e000b */
[----:B------:R-:W-:-:S07]  /*7a00*/  IMAD.MOV.U32 R63, RZ, RZ, R62 ;  /* 0x000000ffff3f7224 */ /* 0x000fce00078e003e */
.L_x_41072:
[----:B------:R-:W-:Y:S05]  /*7a10*/  BSYNC B1 ;  /* 0x0000000000017941 */ /* 0x000fea0003800000 */
.L_x_41070:
        /* <DEDUP_REMOVED lines=11> */
.L_x_41074:
[----:B------:R-:W-:Y:S01]  /*7ad0*/  IMAD.MOV.U32 R9, RZ, RZ, R8 ;  /* 0x000000ffff097224 */ /* 0x000fe200078e0008 */
[----:B------:R-:W-:Y:S01]  /*7ae0*/  MOV R40, R39 ;  /* 0x0000002700287202 */ /* 0x000fe20000000f00 */
[----:B------:R-:W-:Y:S02]  /*7af0*/  IMAD.MOV.U32 R11, RZ, RZ, R10 ;  /* 0x000000ffff0b7224 */ /* 0x000fe400078e000a */
[----:B------:R-:W-:-:S07]  /*7b00*/  IMAD.MOV.U32 R62, RZ, RZ, R65 ;  /* 0x000000ffff3e7224 */ /* 0x000fce00078e0041 */
.L_x_41075:
[----:B------:R-:W-:Y:S05]  /*7b10*/  BSYNC B1 ;  /* 0x0000000000017941 */ /* 0x000fea0003800000 */
.L_x_41073:
        /* <DEDUP_REMOVED lines=11> */
.L_x_41077:
[----:B------:R-:W-:Y:S01]  /*7bd0*/  IMAD.MOV.U32 R8, RZ, RZ, R9 ;  /* 0x000000ffff087224 */ /* 0x000fe200078e0009 */
[----:B------:R-:W-:Y:S01]  /*7be0*/  MOV R39, R38 ;  /* 0x0000002600277202 */ /* 0x000fe20000000f00 */
[----:B------:R-:W-:Y:S02]  /*7bf0*/  IMAD.MOV.U32 R10, RZ, RZ, R11 ;  /* 0x000000ffff0a7224 */ /* 0x000fe400078e000b */
[----:B------:R-:W-:-:S07]  /*7c00*/  IMAD.MOV.U32 R65, RZ, RZ, R64 ;  /* 0x000000ffff417224 */ /* 0x000fce00078e0040 */
.L_x_41078:
[----:B------:R-:W-:Y:S05]  /*7c10*/  BSYNC B1 ;  /* 0x0000000000017941 */ /* 0x000fea0003800000 */
.L_x_41076:
        /* <DEDUP_REMOVED lines=11> */
.L_x_41080:
[----:B------:R-:W-:Y:S01]  /*7cd0*/  IMAD.MOV.U32 R9, RZ, RZ, R8 ;  /* 0x000000ffff097224 */ /* 0x000fe200078e0008 */
[----:B------:R-:W-:Y:S01]  /*7ce0*/  MOV R38, R37 ;  /* 0x0000002500267202 */ /* 0x000fe20000000f00 */
[----:B------:R-:W-:Y:S02]  /*7cf0*/  IMAD.MOV.U32 R11, RZ, RZ, R10 ;  /* 0x000000ffff0b7224 */ /* 0x000fe400078e000a */
[----:B------:R-:W-:-:S07]  /*7d00*/  IMAD.MOV.U32 R64, RZ, RZ, R67 ;  /* 0x000000ffff407224 */ /* 0x000fce00078e0043 */
.L_x_41081:
[----:B------:R-:W-:Y:S05]  /*7d10*/  BSYNC B1 ;  /* 0x0000000000017941 */ /* 0x000fea0003800000 */
.L_x_41079:
        /* <DEDUP_REMOVED lines=11> */
.L_x_41083:
[----:B------:R-:W-:Y:S01]  /*7dd0*/  IMAD.MOV.U32 R8, RZ, RZ, R9 ;  /* 0x000000ffff087224 */ /* 0x000fe200078e0009 */
[----:B------:R-:W-:Y:S01]  /*7de0*/  MOV R37, R36 ;  /* 0x0000002400257202 */ /* 0x000fe20000000f00 */
[----:B------:R-:W-:Y:S02]  /*7df0*/  IMAD.MOV.U32 R10, RZ, RZ, R11 ;  /* 0x000000ffff0a7224 */ /* 0x000fe400078e000b */
[----:B------:R-:W-:-:S07]  /*7e00*/  IMAD.MOV.U32 R67, RZ, RZ, R66 ;  /* 0x000000ffff437224 */ /* 0x000fce00078e0042 */
.L_x_41084:
[----:B------:R-:W-:Y:S05]  /*7e10*/  BSYNC B1 ;  /* 0x0000000000017941 */ /* 0x000fea0003800000 */
.L_x_41082:
        /* <DEDUP_REMOVED lines=11> */
.L_x_41086:
[----:B------:R-:W-:Y:S01]  /*7ed0*/  IMAD.MOV.U32 R9, RZ, RZ, R8 ;  /* 0x000000ffff097224 */ /* 0x000fe200078e0008 */
[----:B------:R-:W-:Y:S01]  /*7ee0*/  MOV R36, R35 ;  /* 0x0000002300247202 */ /* 0x000fe20000000f00 */
[----:B------:R-:W-:Y:S02]  /*7ef0*/  IMAD.MOV.U32 R11, RZ, RZ, R10 ;  /* 0x000000ffff0b7224 */ /* 0x000fe400078e000a */
[----:B------:R-:W-:-:S07]  /*7f00*/  IMAD.MOV.U32 R66, RZ, RZ, R69 ;  /* 0x000000ffff427224 */ /* 0x000fce00078e0045 */
.L_x_41087:
[----:B------:R-:W-:Y:S05]  /*7f10*/  BSYNC B1 ;  /* 0x0000000000017941 */ /* 0x000fea0003800000 */
.L_x_41085:
        /* <DEDUP_REMOVED lines=11> */
.L_x_41089:
[----:B------:R-:W-:Y:S01]  /*7fd0*/  IMAD.MOV.U32 R8, RZ, RZ, R9 ;  /* 0x000000ffff087224 */ /* 0x000fe200078e0009 */
[----:B------:R-:W-:Y:S01]  /*7fe0*/  MOV R35, R34 ;  /* 0x0000002200237202 */ /* 0x000fe20000000f00 */
[----:B------:R-:W-:Y:S02]  /*7ff0*/  IMAD.MOV.U32 R10, RZ, RZ, R11 ;  /* 0x000000ffff0a7224 */ /* 0x000fe400078e000b */
[----:B------:R-:W-:-:S07]  /*8000*/  IMAD.MOV.U32 R69, RZ, RZ, R68 ;  /* 0x000000ffff457224 */ /* 0x000fce00078e0044 */
.L_x_41090:
[----:B------:R-:W-:Y:S05]  /*8010*/  BSYNC B1 ;  /* 0x0000000000017941 */ /* 0x000fea0003800000 */
.L_x_41088:
        /* <DEDUP_REMOVED lines=11> */
.L_x_41092:
[----:B------:R-:W-:Y:S01]  /*80d0*/  IMAD.MOV.U32 R9, RZ, RZ, R8 ;  /* 0x000000ffff097224 */ /* 0x000fe200078e0008 */
[----:B------:R-:W-:Y:S01]  /*80e0*/  MOV R34, R33 ;  /* 0x0000002100227202 */ /* 0x000fe20000000f00 */
[----:B------:R-:W-:Y:S02]  /*80f0*/  IMAD.MOV.U32 R11, RZ, RZ, R10 ;  /* 0x000000ffff0b7224 */ /* 0x000fe400078e000a */
[----:B------:R-:W-:-:S07]  /*8100*/  IMAD.MOV.U32 R68, RZ, RZ, R71 ;  /* 0x000000ffff447224 */ /* 0x000fce00078e0047 */
.L_x_41093:
[----:B------:R-:W-:Y:S05]  /*8110*/  BSYNC B1 ;  /* 0x0000000000017941 */ /* 0x000fea0003800000 */
.L_x_41091:
        /* <DEDUP_REMOVED lines=11> */
.L_x_41095:
[----:B------:R-:W-:Y:S01]  /*81d0*/  IMAD.MOV.U32 R8, RZ, RZ, R9 ;  /* 0x000000ffff087224 */ /* 0x000fe200078e0009 */
[----:B------:R-:W-:Y:S01]  /*81e0*/  MOV R33, R32 ;  /* 0x0000002000217202 */ /* 0x000fe20000000f00 */
[----:B------:R-:W-:Y:S02]  /*81f0*/  IMAD.MOV.U32 R10, RZ, RZ, R11 ;  /* 0x000000ffff0a7224 */ /* 0x000fe400078e000b */
[----:B------:R-:W-:-:S07]  /*8200*/  IMAD.MOV.U32 R71, RZ, RZ, R70 ;  /* 0x000000ffff477224 */ /* 0x000fce00078e0046 */
.L_x_41096:
[----:B------:R-:W-:Y:S05]  /*8210*/  BSYNC B1 ;  /* 0x0000000000017941 */ /* 0x000fea0003800000 */
.L_x_41094:
        /* <DEDUP_REMOVED lines=11> */
.L_x_41098:
[----:B------:R-:W-:Y:S01]  /*82d0*/  IMAD.MOV.U32 R9, RZ, RZ, R8 ;  /* 0x000000ffff097224 */ /* 0x000fe200078e0008 */
[----:B------:R-:W-:Y:S01]  /*82e0*/  MOV R32, R31 ;  /* 0x0000001f00207202 */ /* 0x000fe20000000f00 */
[----:B------:R-:W-:Y:S02]  /*82f0*/  IMAD.MOV.U32 R11, RZ, RZ, R10 ;  /* 0x000000ffff0b7224 */ /* 0x000fe400078e000a */
[----:B------:R-:W-:-:S07]  /*8300*/  IMAD.MOV.U32 R70, RZ, RZ, R73 ;  /* 0x000000ffff467224 */ /* 0x000fce00078e0049 */
.L_x_41099:
[----:B------:R-:W-:Y:S05]  /*8310*/  BSYNC B1 ;  /* 0x0000000000017941 */ /* 0x000fea0003800000 */
.L_x_41097:
        /* <DEDUP_REMOVED lines=11> */
.L_x_41101:
[----:B------:R-:W-:Y:S01]  /*83d0*/  IMAD.MOV.U32 R8, RZ, RZ, R9 ;  /* 0x000000ffff087224 */ /* 0x000fe200078e0009 */
[----:B------:R-:W-:Y:S01]  /*83e0*/  MOV R31, R30 ;  /* 0x0000001e001f7202 */ /* 0x000fe20000000f00 */
[----:B------:R-:W-:Y:S02]  /*83f0*/  IMAD.MOV.U32 R10, RZ, RZ, R11 ;  /* 0x000000ffff0a7224 */ /* 0x000fe400078e000b */
[----:B------:R-:W-:-:S07]  /*8400*/  IMAD.MOV.U32 R73, RZ, RZ, R72 ;  /* 0x000000ffff497224 */ /* 0x000fce00078e0048 */
.L_x_41102:
[----:B------:R-:W-:Y:S05]  /*8410*/  BSYNC B1 ;  /* 0x0000000000017941 */ /* 0x000fea0003800000 */
.L_x_41100:
        /* <DEDUP_REMOVED lines=11> */
.L_x_41104:
[----:B------:R-:W-:Y:S01]  /*84d0*/  IMAD.MOV.U32 R9, RZ, RZ, R8 ;  /* 0x000000ffff097224 */ /* 0x000fe200078e0008 */
[----:B------:R-:W-:Y:S01]  /*84e0*/  MOV R30, R29 ;  /* 0x0000001d001e7202 */ /* 0x000fe20000000f00 */
[----:B------:R-:W-:Y:S02]  /*84f0*/  IMAD.MOV.U32 R11, RZ, RZ, R10 ;  /* 0x000000ffff0b7224 */ /* 0x000fe400078e000a */
[----:B------:R-:W-:-:S07]  /*8500*/  IMAD.MOV.U32 R72, RZ, RZ, R75 ;  /* 0x000000ffff487224 */ /* 0x000fce00078e004b */
.L_x_41105:
[----:B------:R-:W-:Y:S05]  /*8510*/  BSYNC B1 ;  /* 0x0000000000017941 */ /* 0x000fea0003800000 */
.L_x_41103:
        /* <DEDUP_REMOVED lines=11> */
.L_x_41107:
[----:B------:R-:W-:Y:S01]  /*85d0*/  IMAD.MOV.U32 R8, RZ, RZ, R9 ;  /* 0x000000ffff087224 */ /* 0x000fe200078e0009 */
[----:B------:R-:W-:Y:S01]  /*85e0*/  MOV R29, R28 ;  /* 0x0000001c001d7202 */ /* 0x000fe20000000f00 */
[----:B------:R-:W-:Y:S02]  /*85f0*/  IMAD.MOV.U32 R10, RZ, RZ, R11 ;  /* 0x000000ffff0a7224 */ /* 0x000fe400078e000b */
[----:B------:R-:W-:-:S07]  /*8600*/  IMAD.MOV.U32 R75, RZ, RZ, R74 ;  /* 0x000000ffff4b7224 */ /* 0x000fce00078e004a */
.L_x_41108:
[----:B------:R-:W-:Y:S05]  /*8610*/  BSYNC B1 ;  /* 0x0000000000017941 */ /* 0x000fea0003800000 */
.L_x_41106:
        /* <DEDUP_REMOVED lines=11> */
.L_x_41110:
[----:B------:R-:W-:Y:S01]  /*86d0*/  IMAD.MOV.U32 R9, RZ, RZ, R8 ;  /* 0x000000ffff097224 */ /* 0x000fe200078e0008 */
[----:B------:R-:W-:Y:S01]  /*86e0*/  MOV R28, R27 ;  /* 0x0000001b001c7202 */ /* 0x000fe20000000f00 */
[----:B------:R-:W-:Y:S02]  /*86f0*/  IMAD.MOV.U32 R11, RZ, RZ, R10 ;  /* 0x000000ffff0b7224 */ /* 0x000fe400078e000a */
[----:B------:R-:W-:-:S07]  /*8700*/  IMAD.MOV.U32 R74, RZ, RZ, R77 ;  /* 0x000000ffff4a7224 */ /* 0x000fce00078e004d */
.L_x_41111:
[----:B------:R-:W-:Y:S05]  /*8710*/  BSYNC B1 ;  /* 0x0000000000017941 */ /* 0x000fea0003800000 */
.L_x_41109:
        /* <DEDUP_REMOVED lines=11> */
.L_x_41113:
[----:B------:R-:W-:Y:S01]  /*87d0*/  IMAD.MOV.U32 R8, RZ, RZ, R9 ;  /* 0x000000ffff087224 */ /* 0x000fe200078e0009 */
[----:B------:R-:W-:Y:S01]  /*87e0*/  MOV R27, R26 ;  /* 0x0000001a001b7202 */ /* 0x000fe20000000f00 */
[----:B------:R-:W-:Y:S02]  /*87f0*/  IMAD.MOV.U32 R10, RZ, RZ, R11 ;  /* 0x000000ffff0a7224 */ /* 0x000fe400078e000b */
[----:B------:R-:W-:-:S07]  /*8800*/  IMAD.MOV.U32 R77, RZ, RZ, R76 ;  /* 0x000000ffff4d7224 */ /* 0x000fce00078e004c */
.L_x_41114:
[----:B------:R-:W-:Y:S05]  /*8810*/  BSYNC B1 ;  /* 0x0000000000017941 */ /* 0x000fea0003800000 */
.L_x_41112:
        /* <DEDUP_REMOVED lines=11> */
.L_x_41116:
[----:B------:R-:W-:Y:S01]  /*88d0*/  IMAD.MOV.U32 R9, RZ, RZ, R8 ;  /* 0x000000ffff097224 */ /* 0x000fe200078e0008 */
[----:B------:R-:W-:Y:S01]  /*88e0*/  MOV R26, R25 ;  /* 0x00000019001a7202 */ /* 0x000fe20000000f00 */
[----:B------:R-:W-:Y:S02]  /*88f0*/  IMAD.MOV.U32 R11, RZ, RZ, R10 ;  /* 0x000000ffff0b7224 */ /* 0x000fe400078e000a */
[----:B------:R-:W-:-:S07]  /*8900*/  IMAD.MOV.U32 R76, RZ, RZ, R79 ;  /* 0x000000ffff4c7224 */ /* 0x000fce00078e004f */
.L_x_41117:
[----:B------:R-:W-:Y:S05]  /*8910*/  BSYNC B1 ;  /* 0x0000000000017941 */ /* 0x000fea0003800000 */
.L_x_41115:
        /* <DEDUP_REMOVED lines=11> */
.L_x_41119:
[----:B------:R-:W-:Y:S01]  /*89d0*/  IMAD.MOV.U32 R8, RZ, RZ, R9 ;  /* 0x000000ffff087224 */ /* 0x000fe200078e0009 */
[----:B------:R-:W-:Y:S01]  /*89e0*/  MOV R25, R24 ;  /* 0x0000001800197202 */ /* 0x000fe20000000f00 */
[----:B------:R-:W-:Y:S02]  /*89f0*/  IMAD.MOV.U32 R10, RZ, RZ, R11 ;  /* 0x000000ffff0a7224 */ /* 0x000fe400078e000b */
[----:B------:R-:W-:-:S07]  /*8a00*/  IMAD.MOV.U32 R79, RZ, RZ, R78 ;  /* 0x000000ffff4f7224 */ /* 0x000fce00078e004e */
.L_x_41120:
[----:B------:R-:W-:Y:S05]  /*8a10*/  BSYNC B1 ;  /* 0x0000000000017941 */ /* 0x000fea0003800000 */
.L_x_41118:
        /* <DEDUP_REMOVED lines=11> */
.L_x_41122:
[----:B------:R-:W-:Y:S01]  /*8ad0*/  IMAD.MOV.U32 R9, RZ, RZ, R8 ;  /* 0x000000ffff097224 */ /* 0x000fe200078e0008 */
[----:B------:R-:W-:Y:S01]  /*8ae0*/  MOV R24, R23 ;  /* 0x0000001700187202 */ /* 0x000fe20000000f00 */
[----:B------:R-:W-:Y:S02]  /*8af0*/  IMAD.MOV.U32 R11, RZ, RZ, R10 ;  /* 0x000000ffff0b7224 */ /* 0x000fe400078e000a */
[----:B------:R-:W-:-:S07]  /*8b00*/  IMAD.MOV.U32 R78, RZ, RZ, R81 ;  /* 0x000000ffff4e7224 */ /* 0x000fce00078e0051 */
.L_x_41123:
[----:B------:R-:W-:Y:S05]  /*8b10*/  BSYNC B1 ;  /* 0x0000000000017941 */ /* 0x000fea0003800000 */
.L_x_41121:
        /* <DEDUP_REMOVED lines=11> */
.L_x_41125:
[----:B------:R-:W-:Y:S01]  /*8bd0*/  IMAD.MOV.U32 R8, RZ, RZ, R9 ;  /* 0x000000ffff087224 */ /* 0x000fe200078e0009 */
[----:B------:R-:W-:Y:S01]  /*8be0*/  MOV R23, R22 ;  /* 0x0000001600177202 */ /* 0x000fe20000000f00 */
[----:B------:R-:W-:Y:S02]  /*8bf0*/  IMAD.MOV.U32 R10, RZ, RZ, R11 ;  /* 0x000000ffff0a7224 */ /* 0x000fe400078e000b */
[----:B------:R-:W-:-:S07]  /*8c00*/  IMAD.MOV.U32 R81, RZ, RZ, R80 ;  /* 0x000000ffff517224 */ /* 0x000fce00078e0050 */
.L_x_41126:
[----:B------:R-:W-:Y:S05]  /*8c10*/  BSYNC B1 ;  /* 0x0000000000017941 */ /* 0x000fea0003800000 */
.L_x_41124:
        /* <DEDUP_REMOVED lines=11> */
.L_x_41128:
[----:B------:R-:W-:Y:S01]  /*8cd0*/  IMAD.MOV.U32 R9, RZ, RZ, R8 ;  /* 0x000000ffff097224 */ /* 0x000fe200078e0008 */
[----:B------:R-:W-:Y:S01]  /*8ce0*/  MOV R22, R21 ;  /* 0x0000001500167202 */ /* 0x000fe20000000f00 */
[----:B------:R-:W-:Y:S02]  /*8cf0*/  IMAD.MOV.U32 R11, RZ, RZ, R10 ;  /* 0x000000ffff0b7224 */ /* 0x000fe400078e000a */
[----:B------:R-:W-:-:S07]  /*8d00*/  IMAD.MOV.U32 R80, RZ, RZ, R83 ;  /* 0x000000ffff507224 */ /* 0x000fce00078e0053 */
.L_x_41129:
[----:B------:R-:W-:Y:S05]  /*8d10*/  BSYNC B1 ;  /* 0x0000000000017941 */ /* 0x000fea0003800000 */
.L_x_41127:
        /* <DEDUP_REMOVED lines=11> */
.L_x_41131:
[----:B------:R-:W-:Y:S01]  /*8dd0*/  IMAD.MOV.U32 R8, RZ, RZ, R9 ;  /* 0x000000ffff087224 */ /* 0x000fe200078e0009 */
[----:B------:R-:W-:Y:S01]  /*8de0*/  MOV R21, R20 ;  /* 0x0000001400157202 */ /* 0x000fe20000000f00 */
[----:B------:R-:W-:Y:S02]  /*8df0*/  IMAD.MOV.U32 R10, RZ, RZ, R11 ;  /* 0x000000ffff0a7224 */ /* 0x000fe400078e000b */
[----:B------:R-:W-:-:S07]  /*8e00*/  IMAD.MOV.U32 R83, RZ, RZ, R82 ;  /* 0x000000ffff537224 */ /* 0x000fce00078e0052 */
.L_x_41132:
[----:B------:R-:W-:Y:S05]  /*8e10*/  BSYNC B1 ;  /* 0x0000000000017941 */ /* 0x000fea0003800000 */
.L_x_41130:
        /* <DEDUP_REMOVED lines=11> */
.L_x_41134:
[----:B------:R-:W-:Y:S01]  /*8ed0*/  IMAD.MOV.U32 R9, RZ, RZ, R8 ;  /* 0x000000ffff097224 */ /* 0x000fe200078e0008 */
[----:B------:R-:W-:Y:S01]  /*8ee0*/  MOV R20, R3 ;  /* 0x0000000300147202 */ /* 0x000fe20000000f00 */
[----:B------:R-:W-:Y:S02]  /*8ef0*/  IMAD.MOV.U32 R11, RZ, RZ, R10 ;  /* 0x000000ffff0b7224 */ /* 0x000fe400078e000a */
[----:B------:R-:W-:-:S07]  /*8f00*/  IMAD.MOV.U32 R82, RZ, RZ, R85 ;  /* 0x000000ffff527224 */ /* 0x000fce00078e0055 */
.L_x_41135:
[----:B------:R-:W-:Y:S05]  /*8f10*/  BSYNC B1 ;  /* 0x0000000000017941 */ /* 0x000fea0003800000 */
.L_x_41133:
        /* <DEDUP_REMOVED lines=11> */
.L_x_41137:
[----:B------:R-:W-:Y:S01]  /*8fd0*/  IMAD.MOV.U32 R85, RZ, RZ, R84 ;  /* 0x000000ffff557224 */ /* 0x000fe200078e0054 */
[----:B------:R-:W-:Y:S01]  /*8fe0*/  MOV R84, R9 ;  /* 0x0000000900547202 */ /* 0x000fe20000000f00 */
[----:B------:R-:W-:Y:S02]  /*8ff0*/  IMAD.MOV.U32 R3, RZ, RZ, R2 ;  /* 0x000000ffff037224 */ /* 0x000fe400078e0002 */
[----:B------:R-:W-:Y:S02]  /*9000*/  IMAD.MOV.U32 R8, RZ, RZ, R9 ;  /* 0x000000ffff087224 */ /* 0x000fe400078e0009 */
[--C-:B------:R-:W-:Y:S02]  /*9010*/  IMAD.MOV.U32 R10, RZ, RZ, R11.reuse ;  /* 0x000000ffff0a7224 */ /* 0x100fe400078e000b */
[----:B------:R-:W-:-:S07]  /*9020*/  IMAD.MOV.U32 R2, RZ, RZ, R11 ;  /* 0x000000ffff027224 */ /* 0x000fce00078e000b */
.L_x_41138:
[----:B------:R-:W-:Y:S05]  /*9030*/  BSYNC B1 ;  /* 0x0000000000017941 */ /* 0x000fea0003800000 */
.L_x_41136:
[----:B------:R-:W-:Y:S01]  /*9040*/  VIADD R4, R4, 0x4 ;  /* 0x0000000404047836 */ /* 0x000fe20000000000 */
[----:B------:R-:W-:Y:S06]  /*9050*/  @P1 BRA `(.L_x_41139) ;  /* 0xffffffe0000c1947 */ /* 0x000fec000383ffff */
[----:B------:R-:W-:Y:S01]  /*9060*/  FADD.FTZ R86, R86, R7 ;  /* 0x0000000756567221 */ /* 0x000fe20000010000 */
[----:B------:R-:W-:Y:S01]  /*9070*/  MOV R87, R6 ;  /* 0x0000000600577202 */ /* 0x000fe20000000f00 */
[----:B------:R-:W-:Y:S02]  /*9080*/  IMAD.MOV.U32 R84, RZ, RZ, R8 ;  /* 0x000000ffff547224 */ /* 0x000fe400078e0008 */
[----:B------:R-:W-:-:S07]  /*9090*/  IMAD.MOV.U32 R2, RZ, RZ, R10 ;  /* 0x000000ffff027224 */ /* 0x000fce00078e000a */
.L_x_41045:
[----:B------:R-:W-:Y:S05]  /*90a0*/  BSYNC B0 ;  /* 0x0000000000007941 */ /* 0x000fea0003800000 */
.L_x_41044:
        /* <DEDUP_REMOVED lines=113> */
.L_x_41235:
        /* <DEDUP_REMOVED lines=20> */
.L_x_41143:
[----:B------:R-:W-:Y:S01]  /*9900*/  IMAD.MOV.U32 R8, RZ, RZ, R55 ;  /* 0x000000ffff087224 */ /* 0x000fe200078e0037 */
[----:B------:R-:W-:Y:S01]  /*9910*/  MOV R55, R54 ;  /* 0x0000003600377202 */ /* 0x000fe20000000f00 */
[----:B------:R-:W-:Y:S02]  /*9920*/  IMAD.MOV.U32 R10, RZ, RZ, R53 ;  /* 0x000000ffff0a7224 */ /* 0x000fe400078e0035 */
[----:B------:R-:W-:-:S07]  /*9930*/  IMAD.MOV.U32 R53, RZ, RZ, R52 ;  /* 0x000000ffff357224 */ /* 0x000fce00078e0034 */
.L_x_41144:
[----:B------:R-:W-:Y:S05]  /*9940*/  BSYNC B1 ;  /* 0x0000000000017941 */ /* 0x000fea0003800000 */
.L_x_41142:
        /* <DEDUP_REMOVED lines=11> */
.L_x_41146:
[----:B------:R-:W-:Y:S01]  /*9a00*/  IMAD.MOV.U32 R9, RZ, RZ, R8 ;  /* 0x000000ffff097224 */ /* 0x000fe200078e0008 */
[----:B------:R-:W-:Y:S01]  /*9a10*/  MOV R54, R57 ;  /* 0x0000003900367202 */ /* 0x000fe20000000f00 */
[----:B------:R-:W-:Y:S02]  /*9a20*/  IMAD.MOV.U32 R11, RZ, RZ, R10 ;  /* 0x000000ffff0b7224 */ /* 0x000fe400078e000a */
[----:B------:R-:W-:-:S07]  /*9a30*/  IMAD.MOV.U32 R52, RZ, RZ, R47 ;  /* 0x000000ffff347224 */ /* 0x000fce00078e002f */
.L_x_41147:
[----:B------:R-:W-:Y:S05]  /*9a40*/  BSYNC B1 ;  /* 0x0000000000017941 */ /* 0x000fea0003800000 */
.L_x_41145:
        /* <DEDUP_REMOVED lines=11> */
.L_x_41149:
[----:B------:R-:W-:Y:S01]  /*9b00*/  IMAD.MOV.U32 R8, RZ, RZ, R9 ;  /* 0x000000ffff087224 */ /* 0x000fe200078e0009 */
[----:B------:R-:W-:Y:S01]  /*9b10*/  MOV R57, R56 ;  /* 0x0000003800397202 */ /* 0x000fe20000000f00 */
[----:B------:R-:W-:Y:S02]  /*9b20*/  IMAD.MOV.U32 R10, RZ, RZ, R11 ;  /* 0x000000ffff0a7224 */ /* 0x000fe400078e000b */
[----:B------:R-:W-:-:S07]  /*9b30*/  IMAD.MOV.U32 R47, RZ, RZ, R46 ;  /* 0x000000ffff2f7224 */ /* 0x000fce00078e002e */
.L_x_41150:
[----:B------:R-:W-:Y:S05]  /*9b40*/  BSYNC B1 ;  /* 0x0000000000017941 */ /* 0x000fea0003800000 */
.L_x_41148:
        /* <DEDUP_REMOVED lines=11> */
.L_x_41152:
[----:B------:R-:W-:Y:S01]  /*9c00*/  IMAD.MOV.U32 R9, RZ, RZ, R8 ;  /* 0x000000ffff097224 */ /* 0x000fe200078e0008 */
[----:B------:R-:W-:Y:S01]  /*9c10*/  MOV R56, R59 ;  /* 0x0000003b00387202 */ /* 0x000fe20000000f00 */
[----:B------:R-:W-:Y:S02]  /*9c20*/  IMAD.MOV.U32 R11, RZ, RZ, R10 ;  /* 0x000000ffff0b7224 */ /* 0x000fe400078e000a */
[----:B------:R-:W-:-:S07]  /*9c30*/  IMAD.MOV.U32 R46, RZ, RZ, R45 ;  /* 0x000000ffff2e7224 */ /* 0x000fce00078e002d */
.L_x_41153:
[----:B------:R-:W-:Y:S05]  /*9c40*/  BSYNC B1 ;  /* 0x0000000000017941 */ /* 0x000fea0003800000 */
.L_x_41151:
        /* <DEDUP_REMOVED lines=11> */
.L_x_41155:
[----:B------:R-:W-:Y:S01]  /*9d00*/  IMAD.MOV.U32 R8, RZ, RZ, R9 ;  /* 0x000000ffff087224 */ /* 0x000fe200078e0009 */
[----:B------:R-:W-:Y:S01]  /*9d10*/  MOV R59, R58 ;  /* 0x0000003a003b7202 */ /* 0x000fe20000000f00 */
[----:B------:R-:W-:Y:S02]  /*9d20*/  IMAD.MOV.U32 R10, RZ, RZ, R11 ;  /* 0x000000ffff0a7224 */ /* 0x000fe400078e000b */
[----:B------:R-:W-:-:S07]  /*9d30*/  IMAD.MOV.U32 R45, RZ, RZ, R44 ;  /* 0x000000ffff2d7224 */ /* 0x000fce00078e002c */
.L_x_41156:
[----:B------:R-:W-:Y:S05]  /*9d40*/  BSYNC B1 ;  /* 0x0000000000017941 */ /* 0x000fea0003800000 */
.L_x_41154:
        /* <DEDUP_REMOVED lines=11> */
.L_x_41158:
[----:B------:R-:W-:Y:S01]  /*9e00*/  IMAD.MOV.U32 R9, RZ, RZ, R8 ;  /* 0x000000ffff097224 */ /* 0x000fe200078e0008 */
[----:B------:R-:W-:Y:S01]  /*9e10*/  MOV R58, R61 ;  /* 0x0000003d003a7202 */ /* 0x000fe20000000f00 */
[----:B------:R-:W-:Y:S02]  /*9e20*/  IMAD.MOV.U32 R11, RZ, RZ, R10 ;  /* 0x000000ffff0b7224 */ /* 0x000fe400078e000a */
[----:B------:R-:W-:-:S07]  /*9e30*/  IMAD.MOV.U32 R44, RZ, RZ, R43 ;  /* 0x000000ffff2c7224 */ /* 0x000fce00078e002b */
.L_x_41159:
[----:B------:R-:W-:Y:S05]  /*9e40*/  BSYNC B1 ;  /* 0x0000000000017941 */ /* 0x000fea0003800000 */
.L_x_41157:
        /* <DEDUP_REMOVED lines=11> */
.L_x_41161:
[----:B------:R-:W-:Y:S01]  /*9f00*/  IMAD.MOV.U32 R8, RZ, RZ, R9 ;  /* 0x000000ffff087224 */ /* 0x000fe200078e0009 */
[----:B------:R-:W-:Y:S01]  /*9f10*/  MOV R61, R60 ;  /* 0x0000003c003d7202 */ /* 0x000fe20000000f00 */
[----:B------:R-:W-:Y:S02]  /*9f20*/  IMAD.MOV.U32 R10, RZ, RZ, R11 ;  /* 0x000000ffff0a7224 */ /* 0x000fe400078e000b */
[----:B------:R-:W-:-:S07]  /*9f30*/  IMAD.MOV.U32 R43, RZ, RZ, R42 ;  /* 0x000000ffff2b7224 */ /* 0x000fce00078e002a */
.L_x_41162:
[----:B------:R-:W-:Y:S05]  /*9f40*/  BSYNC B1 ;  /* 0x0000000000017941 */ /* 0x000fea0003800000 */
.L_x_41160:
        /* <DEDUP_REMOVED lines=11> */
.L_x_41164:
[----:B------:R-:W-:Y:S01]  /*a000*/  IMAD.MOV.U32 R9, RZ, RZ, R8 ;  /* 0x000000ffff097224 */ /* 0x000fe200078e0008 */
[----:B------:R-:W-:Y:S01]  /*a010*/  MOV R60, R63 ;  /* 0x0000003f003c7202 */ /* 0x000fe20000000f00 */
[----:B------:R-:W-:Y:S02]  /*a020*/  IMAD.MOV.U32 R11, RZ, RZ, R10 ;  /* 0x000000ffff0b7224 */ /* 0x000fe400078e000a */
[----:B------:R-:W-:-:S07]  /*a030*/  IMAD.MOV.U32 R42, RZ, RZ, R41 ;  /* 0x000000ffff2a7224 */ /* 0x000fce00078e0029 */
.L_x_41165:
[----:B------:R-:W-:Y:S05]  /*a040*/  BSYNC B1 ;  /* 0x0000000000017941 */ /* 0x000fea0003800000 */
.L_x_41163:
        /* <DEDUP_REMOVED lines=11> */
.L_x_41167:
[----:B------:R-:W-:Y:S01]  /*a100*/  IMAD.MOV.U32 R8, RZ, RZ, R9 ;  /* 0x000000ffff087224 */ /* 0x000fe200078e0009 */
[----:B------:R-:W-:Y:S01]  /*a110*/  MOV R63, R62 ;  /* 0x0000003e003f7202 */ /* 0x000fe20000000f00 */
[----:B------:R-:W-:Y:S02]  /*a120*/  IMAD.MOV.U32 R10, RZ, RZ, R11 ;  /* 0x000000ffff0a7224 */ /* 0x000fe400078e000b */
[----:B------:R-:W-:-:S07]  /*a130*/  IMAD.MOV.U32 R41, RZ, RZ, R40 ;  /* 0x000000ffff297224 */ /* 0x000fce00078e0028 */
.L_x_41168:
[----:B------:R-:W-:Y:S05]  /*a140*/  BSYNC B1 ;  /* 0x0000000000017941 */ /* 0x000fea0003800000 */
.L_x_41166:
        /* <DEDUP_REMOVED lines=11> */
.L_x_41170:
[----:B------:R-:W-:Y:S01]  /*a200*/  IMAD.MOV.U32 R9, RZ, RZ, R8 ;  /* 0x000000ffff097224 */ /* 0x000fe200078e0008 */
[----:B------:R-:W-:Y:S01]  /*a210*/  MOV R62, R65 ;  /* 0x00000041003e7202 */ /* 0x000fe20000000f00 */
[----:B------:R-:W-:Y:S02]  /*a220*/  IMAD.MOV.U32 R11, RZ, RZ, R10 ;  /* 0x000000ffff0b7224 */ /* 0x000fe400078e000a */
[----:B------:R-:W-:-:S07]  /*a230*/  IMAD.MOV.U32 R40, RZ, RZ, R39 ;  /* 0x000000ffff287224 */ /* 0x000fce00078e0027 */
.L_x_41171:
[----:B------:R-:W-:Y:S05]  /*a240*/  BSYNC B1 ;  /* 0x0000000000017941 */ /* 0x000fea0003800000 */
.L_x_41169:
        /* <DEDUP_REMOVED lines=11> */
.L_x_41173:
[----:B------:R-:W-:Y:S01]  /*a300*/  IMAD.MOV.U32 R8, RZ, RZ, R9 ;  /* 0x000000ffff087224 */ /* 0x000fe200078e0009 */
[----:B------:R-:W-:Y:S01]  /*a310*/  MOV R65, R64 ;  /* 0x0000004000417202 */ /* 0x000fe20000000f00 */
[----:B------:R-:W-:Y:S02]  /*a320*/  IMAD.MOV.U32 R10, RZ, RZ, R11 ;  /* 0x000000ffff0a7224 */ /* 0x000fe400078e000b */
[----:B------:R-:W-:-:S07]  /*a330*/  IMAD.MOV.U32 R39, RZ, RZ, R38 ;  /* 0x000000ffff277224 */ /* 0x000fce00078e0026 */
.L_x_41174:
[----:B------:R-:W-:Y:S05]  /*a340*/  BSYNC B1 ;  /* 0x0000000000017941 */ /* 0x000fea0003800000 */
.L_x_41172:
        /* <DEDUP_REMOVED lines=11> */
.L_x_41176:
[----:B------:R-:W-:Y:S01]  /*a400*/  IMAD.MOV.U32 R9, RZ, RZ, R8 ;  /* 0x000000ffff097224 */ /* 0x000fe200078e0008 */
[----:B------:R-:W-:Y:S01]  /*a410*/  MOV R64, R67 ;  /* 0x0000004300407202 */ /* 0x000fe20000000f00 */
[----:B------:R-:W-:Y:S02]  /*a420*/  IMAD.MOV.U32 R11, RZ, RZ, R10 ;  /* 0x000000ffff0b7224 */ /* 0x000fe400078e000a */
[----:B------:R-:W-:-:S07]  /*a430*/  IMAD.MOV.U32 R38, RZ, RZ, R37 ;  /* 0x000000ffff267224 */ /* 0x000fce00078e0025 */
.L_x_41177:
[----:B------:R-:W-:Y:S05]  /*a440*/  BSYNC B1 ;  /* 0x0000000000017941 */ /* 0x000fea0003800000 */
.L_x_41175:
        /* <DEDUP_REMOVED lines=11> */
.L_x_41179:
[----:B------:R-:W-:Y:S01]  /*a500*/  IMAD.MOV.U32 R8, RZ, RZ, R9 ;  /* 0x000000ffff087224 */ /* 0x000fe200078e0009 */
[----:B------:R-:W-:Y:S01]  /*a510*/  MOV R67, R66 ;  /* 0x0000004200437202 */ /* 0x000fe20000000f00 */
[----:B------:R-:W-:Y:S02]  /*a520*/  IMAD.MOV.U32 R10, RZ, RZ, R11 ;  /* 0x000000ffff0a7224 */ /* 0x000fe400078e000b */
[----:B------:R-:W-:-:S07]  /*a530*/  IMAD.MOV.U32 R37, RZ, RZ, R36 ;  /* 0x000000ffff257224 */ /* 0x000fce00078e0024 */
.L_x_41180:
[----:B------:R-:W-:Y:S05]  /*a540*/  BSYNC B1 ;  /* 0x0000000000017941 */ /* 0x000fea0003800000 */
.L_x_41178:
        /* <DEDUP_REMOVED lines=11> */
.L_x_41182:
[----:B------:R-:W-:Y:S01]  /*a600*/  IMAD.MOV.U32 R9, RZ, RZ, R8 ;  /* 0x000000ffff097224 */ /* 0x000fe200078e0008 */
[----:B------:R-:W-:Y:S01]  /*a610*/  MOV R66, R69 ;  /* 0x0000004500427202 */ /* 0x000fe20000000f00 */
[----:B------:R-:W-:Y:S02]  /*a620*/  IMAD.MOV.U32 R11, RZ, RZ, R10 ;  /* 0x000000ffff0b7224 */ /* 0x000fe400078e000a */
[----:B------:R-:W-:-:S07]  /*a630*/  IMAD.MOV.U32 R36, RZ, RZ, R35 ;  /* 0x000000ffff247224 */ /* 0x000fce00078e0023 */
.L_x_41183:
[----:B------:R-:W-:Y:S05]  /*a640*/  BSYNC B1 ;  /* 0x0000000000017941 */ /* 0x000fea0003800000 */
.L_x_41181:
        /* <DEDUP_REMOVED lines=11> */
.L_x_41185:
[----:B------:R-:W-:Y:S01]  /*a700*/  IMAD.MOV.U32 R8, RZ, RZ, R9 ;  /* 0x000000ffff087224 */ /* 0x000fe200078e0009 */
[----:B------:R-:W-:Y:S01]  /*a710*/  MOV R69, R68 ;  /* 0x0000004400457202 */ /* 0x000fe20000000f00 */
[----:B------:R-:W-:Y:S02]  /*a720*/  IMAD.MOV.U32 R10, RZ, RZ, R11 ;  /* 0x000000ffff0a7224 */ /* 0x000fe400078e000b */
[----:B------:R-:W-:-:S07]  /*a730*/  IMAD.MOV.U32 R35, RZ, RZ, R34 ;  /* 0x000000ffff237224 */ /* 0x000fce00078e0022 */
.L_x_41186:
[----:B------:R-:W-:Y:S05]  /*a740*/  BSYNC B1 ;  /* 0x0000000000017941 */ /* 0x000fea0003800000 */
.L_x_41184:
        /* <DEDUP_REMOVED lines=11> */
.L_x_41188:
[----:B------:R-:W-:Y:S01]  /*a800*/  IMAD.MOV.U32 R9, RZ, RZ, R8 ;  /* 0x000000ffff097224 */ /* 0x000fe200078e0008 */
[----:B------:R-:W-:Y:S01]  /*a810*/  MOV R68, R71 ;  /* 0x0000004700447202 */ /* 0x000fe20000000f00 */
[----:B------:R-:W-:Y:S02]  /*a820*/  IMAD.MOV.U32 R11, RZ, RZ, R10 ;  /* 0x000000ffff0b7224 */ /* 0x000fe400078e000a */
[----:B------:R-:W-:-:S07]  /*a830*/  IMAD.MOV.U32 R34, RZ, RZ, R33 ;  /* 0x000000ffff227224 */ /* 0x000fce00078e0021 */
.L_x_41189:
[----:B------:R-:W-:Y:S05]  /*a840*/  BSYNC B1 ;  /* 0x0000000000017941 */ /* 0x000fea0003800000 */
.L_x_41187:
        /* <DEDUP_REMOVED lines=11> */
.L_x_41191:
[----:B------:R-:W-:Y:S01]  /*a900*/  IMAD.MOV.U32 R8, RZ, RZ, R9 ;  /* 0x000000ffff087224 */ /* 0x000fe200078e0009 */
[----:B------:R-:W-:Y:S01]  /*a910*/  MOV R71, R70 ;  /* 0x0000004600477202 */ /* 0x000fe20000000f00 */
[----:B------:R-:W-:Y:S02]  /*a920*/  IMAD.MOV.U32 R10, RZ, RZ, R11 ;  /* 0x000000ffff0a7224 */ /* 0x000fe400078e000b */
[----:B------:R-:W-:-:S07]  /*a930*/  IMAD.MOV.U32 R33, RZ, RZ, R32 ;  /* 0x000000ffff217224 */ /* 0x000fce00078e0020 */
.L_x_41192:
[----:B------:R-:W-:Y:S05]  /*a940*/  BSYNC B1 ;  /* 0x0000000000017941 */ /* 0x000fea0003800000 */
.L_x_41190:
        /* <DEDUP_REMOVED lines=11> */
.L_x_41194:
[----:B------:R-:W-:Y:S01]  /*aa00*/  IMAD.MOV.U32 R9, RZ, RZ, R8 ;  /* 0x000000ffff097224 */ /* 0x000fe200078e0008 */
[----:B------:R-:W-:Y:S01]  /*aa10*/  MOV R70, R73 ;  /* 0x0000004900467202 */ /* 0x000fe20000000f00 */
[----:B------:R-:W-:Y:S02]  /*aa20*/  IMAD.MOV.U32 R11, RZ, RZ, R10 ;  /* 0x000000ffff0b7224 */ /* 0x000fe400078e000a */
[----:B------:R-:W-:-:S07]  /*aa30*/  IMAD.MOV.U32 R32, RZ, RZ, R31 ;  /* 0x000000ffff207224 */ /* 0x000fce00078e001f */
.L_x_41195:
[----:B------:R-:W-:Y:S05]  /*aa40*/  BSYNC B1 ;  /* 0x0000000000017941 */ /* 0x000fea0003800000 */
.L_x_41193:
        /* <DEDUP_REMOVED lines=11> */
.L_x_41197:
[----:B------:R-:W-:Y:S01]  /*ab00*/  IMAD.MOV.U32 R8, RZ, RZ, R9 ;  /* 0x000000ffff087224 */ /* 0x000fe200078e0009 */
[----:B------:R-:W-:Y:S01]  /*ab10*/  MOV R73, R72 ;  /* 0x0000004800497202 */ /* 0x000fe20000000f00 */
[----:B------:R-:W-:Y:S02]  /*ab20*/  IMAD.MOV.U32 R10, RZ, RZ, R11 ;  /* 0x000000ffff0a7224 */ /* 0x000fe400078e000b */
[----:B------:R-:W-:-:S07]  /*ab30*/  IMAD.MOV.U32 R31, RZ, RZ, R30 ;  /* 0x000000ffff1f7224 */ /* 0x000fce00078e001e */
.L_x_41198:
[----:B------:R-:W-:Y:S05]  /*ab40*/  BSYNC B1 ;  /* 0x0000000000017941 */ /* 0x000fea0003800000 */
.L_x_41196:
        /* <DEDUP_REMOVED lines=11> */
.L_x_41200:
[----:B------:R-:W-:Y:S01]  /*ac00*/  IMAD.MOV.U32 R9, RZ, RZ, R8 ;  /* 0x000000ffff097224 */ /* 0x000fe200078e0008 */
[----:B------:R-:W-:Y:S01]  /*ac10*/  MOV R72, R75 ;  /* 0x0000004b00487202 */ /* 0x000fe20000000f00 */
[----:B------:R-:W-:Y:S02]  /*ac20*/  IMAD.MOV.U32 R11, RZ, RZ, R10 ;  /* 0x000000ffff0b7224 */ /* 0x000fe400078e000a */
[----:B------:R-:W-:-:S07]  /*ac30*/  IMAD.MOV.U32 R30, RZ, RZ, R29 ;  /* 0x000000ffff1e7224 */ /* 0x000fce00078e001d */
.L_x_41201:
[----:B------:R-:W-:Y:S05]  /*ac40*/  BSYNC B1 ;  /* 0x0000000000017941 */ /* 0x000fea0003800000 */
.L_x_41199:
        /* <DEDUP_REMOVED lines=11> */
.L_x_41203:
[----:B------:R-:W-:Y:S01]  /*ad00*/  IMAD.MOV.U32 R8, RZ, RZ, R9 ;  /* 0x000000ffff087224 */ /* 0x000fe200078e0009 */
[----:B------:R-:W-:Y:S01]  /*ad10*/  MOV R75, R74 ;  /* 0x0000004a004b7202 */ /* 0x000fe20000000f00 */
[----:B------:R-:W-:Y:S02]  /*ad20*/  IMAD.MOV.U32 R10, RZ, RZ, R11 ;  /* 0x000000ffff0a7224 */ /* 0x000fe400078e000b */
[----:B------:R-:W-:-:S07]  /*ad30*/  IMAD.MOV.U32 R29, RZ, RZ, R28 ;  /* 0x000000ffff1d7224 */ /* 0x000fce00078e001c */
.L_x_41204:
[----:B------:R-:W-:Y:S05]  /*ad40*/  BSYNC B1 ;  /* 0x0000000000017941 */ /* 0x000fea0003800000 */
.L_x_41202:
        /* <DEDUP_REMOVED lines=11> */
.L_x_41206:
[----:B------:R-:W-:Y:S01]  /*ae00*/  IMAD.MOV.U32 R9, RZ, RZ, R8 ;  /* 0x000000ffff097224 */ /* 0x000fe200078e0008 */
[----:B------:R-:W-:Y:S01]  /*ae10*/  MOV R74, R77 ;  /* 0x0000004d004a7202 */ /* 0x000fe20000000f00 */
[----:B------:R-:W-:Y:S02]  /*ae20*/  IMAD.MOV.U32 R11, RZ, RZ, R10 ;  /* 0x000000ffff0b7224 */ /* 0x000fe400078e000a */
[----:B------:R-:W-:-:S07]  /*ae30*/  IMAD.MOV.U32 R28, RZ, RZ, R27 ;  /* 0x000000ffff1c7224 */ /* 0x000fce00078e001b */
.L_x_41207:
[----:B------:R-:W-:Y:S05]  /*ae40*/  BSYNC B1 ;  /* 0x0000000000017941 */ /* 0x000fea0003800000 */
.L_x_41205:
        /* <DEDUP_REMOVED lines=11> */
.L_x_41209:
[----:B------:R-:W-:Y:S01]  /*af00*/  IMAD.MOV.U32 R8, RZ, RZ, R9 ;  /* 0x000000ffff087224 */ /* 0x000fe200078e0009 */
[----:B------:R-:W-:Y:S01]  /*af10*/  MOV R77, R76 ;  /* 0x0000004c004d7202 */ /* 0x000fe20000000f00 */
[----:B------:R-:W-:Y:S02]  /*af20*/  IMAD.MOV.U32 R10, RZ, RZ, R11 ;  /* 0x000000ffff0a7224 */ /* 0x000fe400078e000b */
[----:B------:R-:W-:-:S07]  /*af30*/  IMAD.MOV.U32 R27, RZ, RZ, R26 ;  /* 0x000000ffff1b7224 */ /* 0x000fce00078e001a */
.L_x_41210:
[----:B------:R-:W-:Y:S05]  /*af40*/  BSYNC B1 ;  /* 0x0000000000017941 */ /* 0x000fea0003800000 */
.L_x_41208:
        /* <DEDUP_REMOVED lines=11> */
.L_x_41212:
[----:B------:R-:W-:Y:S01]  /*b000*/  IMAD.MOV.U32 R9, RZ, RZ, R8 ;  /* 0x000000ffff097224 */ /* 0x000fe200078e0008 */
[----:B------:R-:W-:Y:S01]  /*b010*/  MOV R76, R79 ;  /* 0x0000004f004c7202 */ /* 0x000fe20000000f00 */
[----:B------:R-:W-:Y:S02]  /*b020*/  IMAD.MOV.U32 R11, RZ, RZ, R10 ;  /* 0x000000ffff0b7224 */ /* 0x000fe400078e000a */
[----:B------:R-:W-:-:S07]  /*b030*/  IMAD.MOV.U32 R26, RZ, RZ, R25 ;  /* 0x000000ffff1a7224 */ /* 0x000fce00078e0019 */
.L_x_41213:
[----:B------:R-:W-:Y:S05]  /*b040*/  BSYNC B1 ;  /* 0x0000000000017941 */ /* 0x000fea0003800000 */
.L_x_41211:
        /* <DEDUP_REMOVED lines=11> */
.L_x_41215:
[----:B------:R-:W-:Y:S01]  /*b100*/  IMAD.MOV.U32 R8, RZ, RZ, R9 ;  /* 0x000000ffff087224 */ /* 0x000fe200078e0009 */
[----:B------:R-:W-:Y:S01]  /*b110*/  MOV R79, R78 ;  /* 0x0000004e004f7202 */ /* 0x000fe20000000f00 */
[----:B------:R-:W-:Y:S02]  /*b120*/  IMAD.MOV.U32 R10, RZ, RZ, R11 ;  /* 0x000000ffff0a7224 */ /* 0x000fe400078e000b */
[----:B------:R-:W-:-:S07]  /*b130*/  IMAD.MOV.U32 R25, RZ, RZ, R24 ;  /* 0x000000ffff197224 */ /* 0x000fce00078e0018 */
.L_x_41216:
[----:B------:R-:W-:Y:S05]  /*b140*/  BSYNC B1 ;  /* 0x0000000000017941 */ /* 0x000fea0003800000 */
.L_x_41214:
        /* <DEDUP_REMOVED lines=11> */
.L_x_41218:
[----:B------:R-:W-:Y:S01]  /*b200*/  IMAD.MOV.U32 R9, RZ, RZ, R8 ;  /* 0x000000ffff097224 */ /* 0x000fe200078e0008 */
[----:B------:R-:W-:Y:S01]  /*b210*/  MOV R78, R81 ;  /* 0x00000051004e7202 */ /* 0x000fe20000000f00 */
[----:B------:R-:W-:Y:S02]  /*b220*/  IMAD.MOV.U32 R11, RZ, RZ, R10 ;  /* 0x000000ffff0b7224 */ /* 0x000fe400078e000a */
[----:B------:R-:W-:-:S07]  /*b230*/  IMAD.MOV.U32 R24, RZ, RZ, R23 ;  /* 0x000000ffff187224 */ /* 0x000fce00078e0017 */
.L_x_41219:
[----:B------:R-:W-:Y:S05]  /*b240*/  BSYNC B1 ;  /* 0x0000000000017941 */ /* 0x000fea0003800000 */
.L_x_41217:
        /* <DEDUP_REMOVED lines=11> */
.L_x_41221:
[----:B------:R-:W-:Y:S01]  /*b300*/  IMAD.MOV.U32 R8, RZ, RZ, R9 ;  /* 0x000000ffff087224 */ /* 0x000fe200078e0009 */
[----:B------:R-:W-:Y:S01]  /*b310*/  MOV R81, R80 ;  /* 0x0000005000517202 */ /* 0x000fe20000000f00 */
[----:B------:R-:W-:Y:S02]  /*b320*/  IMAD.MOV.U32 R10, RZ, RZ, R11 ;  /* 0x000000ffff0a7224 */ /* 0x000fe400078e000b */
[----:B------:R-:W-:-:S07]  /*b330*/  IMAD.MOV.U32 R23, RZ, RZ, R22 ;  /* 0x000000ffff177224 */ /* 0x000fce00078e0016 */
.L_x_41222:
[----:B------:R-:W-:Y:S05]  /*b340*/  BSYNC B1 ;  /* 0x0000000000017941 */ /* 0x000fea0003800000 */
.L_x_41220:
        /* <DEDUP_REMOVED lines=11> */
.L_x_41224:
[----:B------:R-:W-:Y:S01]  /*b400*/  IMAD.MOV.U32 R9, RZ, RZ, R8 ;  /* 0x000000ffff097224 */ /* 0x000fe200078e0008 */
[----:B------:R-:W-:Y:S01]  /*b410*/  MOV R80, R83 ;  /* 0x0000005300507202 */ /* 0x000fe20000000f00 */
[----:B------:R-:W-:Y:S02]  /*b420*/  IMAD.MOV.U32 R11, RZ, RZ, R10 ;  /* 0x000000ffff0b7224 */ /* 0x000fe400078e000a */
[----:B------:R-:W-:-:S07]  /*b430*/  IMAD.MOV.U32 R22, RZ, RZ, R21 ;  /* 0x000000ffff167224 */ /* 0x000fce00078e0015 */
.L_x_41225:
[----:B------:R-:W-:Y:S05]  /*b440*/  BSYNC B1 ;  /* 0x0000000000017941 */ /* 0x000fea0003800000 */
.L_x_41223:
        /* <DEDUP_REMOVED lines=11> */
.L_x_41227:
[----:B------:R-:W-:Y:S01]  /*b500*/  IMAD.MOV.U32 R8, RZ, RZ, R9 ;  /* 0x000000ffff087224 */ /* 0x000fe200078e0009 */
[----:B------:R-:W-:Y:S01]  /*b510*/  MOV R83, R82 ;  /* 0x0000005200537202 */ /* 0x000fe20000000f00 */
[----:B------:R-:W-:Y:S02]  /*b520*/  IMAD.MOV.U32 R10, RZ, RZ, R11 ;  /* 0x000000ffff0a7224 */ /* 0x000fe400078e000b */
[----:B------:R-:W-:-:S07]  /*b530*/  IMAD.MOV.U32 R21, RZ, RZ, R20 ;  /* 0x000000ffff157224 */ /* 0x000fce00078e0014 */
.L_x_41228:
[----:B------:R-:W-:Y:S05]  /*b540*/  BSYNC B1 ;  /* 0x0000000000017941 */ /* 0x000fea0003800000 */
.L_x_41226:
        /* <DEDUP_REMOVED lines=11> */
.L_x_41230:
[----:B------:R-:W-:Y:S01]  /*b600*/  IMAD.MOV.U32 R9, RZ, RZ, R8 ;  /* 0x000000ffff097224 */ /* 0x000fe200078e0008 */
[----:B------:R-:W-:Y:S01]  /*b610*/  MOV R82, R85 ;  /* 0x0000005500527202 */ /* 0x000fe20000000f00 */
[----:B------:R-:W-:Y:S02]  /*b620*/  IMAD.MOV.U32 R11, RZ, RZ, R10 ;  /* 0x000000ffff0b7224 */ /* 0x000fe400078e000a */
[----:B------:R-:W-:-:S07]  /*b630*/  IMAD.MOV.U32 R20, RZ, RZ, R3 ;  /* 0x000000ffff147224 */ /* 0x000fce00078e0003 */
.L_x_41231:
[----:B------:R-:W-:Y:S05]  /*b640*/  BSYNC B1 ;  /* 0x0000000000017941 */ /* 0x000fea0003800000 */
.L_x_41229:
        /* <DEDUP_REMOVED lines=11> */
.L_x_41233:
[----:B------:R-:W-:Y:S01]  /*b700*/  IMAD.MOV.U32 R85, RZ, RZ, R84 ;  /* 0x000000ffff557224 */ /* 0x000fe200078e0054 */
[----:B------:R-:W-:Y:S01]  /*b710*/  MOV R8, R9 ;  /* 0x0000000900087202 */ /* 0x000fe20000000f00 */
[----:B------:R-:W-:Y:S02]  /*b720*/  IMAD.MOV.U32 R3, RZ, RZ, R2 ;  /* 0x000000ffff037224 */ /* 0x000fe400078e0002 */
[----:B------:R-:W-:Y:S02]  /*b730*/  IMAD.MOV.U32 R84, RZ, RZ, R9 ;  /* 0x000000ffff547224 */ /* 0x000fe400078e0009 */
[--C-:B------:R-:W-:Y:S02]  /*b740*/  IMAD.MOV.U32 R10, RZ, RZ, R11.reuse ;  /* 0x000000ffff0a7224 */ /* 0x100fe400078e000b */
[----:B------:R-:W-:-:S07]  /*b750*/  IMAD.MOV.U32 R2, RZ, RZ, R11 ;  /* 0x000000ffff027224 */ /* 0x000fce00078e000b */
.L_x_41234:
[----:B------:R-:W-:Y:S05]  /*b760*/  BSYNC B1 ;  /* 0x0000000000017941 */ /* 0x000fea0003800000 */
.L_x_41232:
[----:B------:R-:W-:Y:S01]  /*b770*/  IADD3 R4, R4, 0x4, RZ ;  /* 0x0000000404047810 */ /* 0x000fe20007ffe0ff */
[----:B------:R-:W-:Y:S06]  /*b780*/  @P1 BRA `(.L_x_41235) ;  /* 0xffffffe0000c1947 */ /* 0x000fec000383ffff */
[----:B------:R-:W-:Y:S01]  /*b790*/  FADD.FTZ R86, R86, R7 ;  /* 0x0000000756567221 */ /* 0x000fe20000010000 */
[----:B------:R-:W-:Y:S02]  /*b7a0*/  IMAD.MOV.U32 R87, RZ, RZ, R6 ;  /* 0x000000ffff577224 */ /* 0x000fe400078e0006 */
[----:B------:R-:W-:Y:S02]  /*b7b0*/  IMAD.MOV.U32 R84, RZ, RZ, R8 ;  /* 0x000000ffff547224 */ /* 0x000fe400078e0008 */
[----:B------:R-:W-:-:S07]  /*b7c0*/  IMAD.MOV.U32 R2, RZ, RZ, R10 ;  /* 0x000000ffff027224 */ /* 0x000fce00078e000a */
.L_x_41141:
[----:B------:R-:W-:Y:S05]  /*b7d0*/  BSYNC B0 ;  /* 0x0000000000007941 */ /* 0x000fea0003800000 */
.L_x_41140:
        /* <DEDUP_REMOVED lines=20> */
[----:B--2---:R-:W-:Y:S04]  /*b920*/  STL.64 [R1+0x10], R6 ;  /* 0x0000100601007387 */ /* 0x004fe80000100a00 */
[----:B0-----:R-:W-:Y:S04]  /*b930*/  STL.64 [R1+0x20], R10 ;  /* 0x0000200a01007387 */ /* 0x001fe80000100a00 */
[----:B-1----:R-:W-:Y:S04]  /*b940*/  STL.64 [R1+0x28], R12 ;  /* 0x0000280c01007387 */ /* 0x002fe80000100a00 */
[----:B---3--:R-:W-:Y:S04]  /*b950*/  STL.64 [R1+0x30], R14 ;  /* 0x0000300e01007387 */ /* 0x008fe80000100a00 */
[----:B------:R-:W-:Y:S04]  /*b960*/  SHFL.DOWN PT, R6, R70, 0x10, 0x1f ;  /* 0x0a001f0046067f89 */ /* 0x000fe800000e0000 */
[----:B------:R-:W0:Y:S04]  /*b970*/  SHFL.DOWN PT, R7, R71, 0x10, 0x1f ;  /* 0x0a001f0047077f89 */ /* 0x000e2800000e0000 */
[----:B----4-:R-:W-:Y:S04]  /*b980*/  STL.64 [R1+0x38], R4 ;  /* 0x0000380401007387 */ /* 0x010fe80000100a00 */
[----:B-----5:R-:W-:Y:S04]  /*b990*/  STL.64 [R1+0x48], R8 ;  /* 0x0000480801007387 */ /* 0x020fe80000100a00 */
        /* <DEDUP_REMOVED lines=70> */
[----:B----4-:R1:W-:Y:S01]  /*be00*/  STL.64 [R1+0xf8], R16 ;  /* 0x0000f81001007387 */ /* 0x0103e20000100a00 */
[----:B0-----:R-:W0:Y:S03]  /*be10*/  S2R R6, SR_LANEID ;  /* 0x0000000000067919 */ /* 0x001e260000000000 */
[----:B-----5:R1:W-:Y:S04]  /*be20*/  STL.64 [R1+0x100], R8 ;  /* 0x0001000801007387 */ /* 0x0203e80000100a00 */
[----:B------:R1:W-:Y:S01]  /*be30*/  STL.64 [R1], R4 ;  /* 0x0000000401007387 */ /* 0x0003e20000100a00 */
[----:B------:R-:W-:Y:S05]  /*be40*/  @P0 BRA `(.L_x_41237) ;  /* 0x0000002000300947 */ /* 0x000fea0003800000 */
[----:B------:R-:W-:-:S04]  /*be50*/  FSETP.GT.FTZ.AND P0, PT, R87, R4, PT ;  /* 0x000000045700720b */ /* 0x000fc80003f14000 */
[----:B------:R-:W-:Y:S02]  /*be60*/  FSEL R7, R87, R4, P0 ;  /* 0x0000000457077208 */ /* 0x000fe40000000000 */
[----:B-1----:R-:W-:Y:S02]  /*be70*/  FSEL R4, R4, R87, P0 ;  /* 0x0000005704047208 */ /* 0x002fe40000000000 */
[----:B------:R-:W-:Y:S02]  /*be80*/  FSEL R0, R5, R86, P0 ;  /* 0x0000005605007208 */ /* 0x000fe40000000000 */
[----:B------:R-:W-:Y:S01]  /*be90*/  FSEL R86, R86, R5, P0 ;  /* 0x0000000556567208 */ /* 0x000fe20000000000 */
[----:B------:R-:W-:-:S04]  /*bea0*/  FADD.FTZ R4, -R7, R4 ;  /* 0x0000000407047221 */ /* 0x000fc80000010100 */
[----:B------:R-:W-:Y:S01]  /*beb0*/  FMUL.FTZ R8, R4, 1.4426950216293334961 ;  /* 0x3fb8aa3b04087820 */ /* 0x000fe20000410000 */
[----:B------:R-:W-:-:S03]  /*bec0*/  HFMA2.MMA R4, -RZ, RZ, 0, 0 ;  /* 0x00000000ff047435 */ /* 0x000fc600000001ff */
[----:B------:R-:W1:Y:S02]  /*bed0*/  MUFU.EX2 R9, R8 ;  /* 0x0000000800097308 */ /* 0x000e640000000800 */
[----:B-1----:R-:W-:Y:S01]  /*bee0*/  FMUL.FTZ R5, R0, R9 ;  /* 0x0000000900057220 */ /* 0x002fe20000410000 */
[----:B------:R-:W-:-:S07]  /*bef0*/  IMAD.MOV.U32 R0, RZ, RZ, R1 ;  /* 0x000000ffff007224 */ /* 0x000fce00078e0001 */
.L_x_41331:
        /* <DEDUP_REMOVED lines=20> */
.L_x_41239:
[----:B------:R-:W-:Y:S01]  /*c040*/  IMAD.MOV.U32 R8, RZ, RZ, R55 ;  /* 0x000000ffff087224 */ /* 0x000fe200078e0037 */
[----:B------:R-:W-:Y:S01]  /*c050*/  MOV R10, R53 ;  /* 0x00000035000a7202 */ /* 0x000fe20000000f00 */
[----:B------:R-:W-:Y:S02]  /*c060*/  IMAD.MOV.U32 R55, RZ, RZ, R54 ;  /* 0x000000ffff377224 */ /* 0x000fe400078e0036 */
[----:B------:R-:W-:-:S07]  /*c070*/  IMAD.MOV.U32 R53, RZ, RZ, R52 ;  /* 0x000000ffff357224 */ /* 0x000fce00078e0034 */
.L_x_41240:
[----:B------:R-:W-:Y:S05]  /*c080*/  BSYNC B1 ;  /* 0x0000000000017941 */ /* 0x000fea0003800000 */
.L_x_41238:
        /* <DEDUP_REMOVED lines=11> */
.L_x_41242:
[----:B------:R-:W-:Y:S01]  /*c140*/  IMAD.MOV.U32 R9, RZ, RZ, R8 ;  /* 0x000000ffff097224 */ /* 0x000fe200078e0008 */
[----:B------:R-:W-:Y:S01]  /*c150*/  MOV R11, R10 ;  /* 0x0000000a000b7202 */ /* 0x000fe20000000f00 */
[----:B------:R-:W-:Y:S02]  /*c160*/  IMAD.MOV.U32 R54, RZ, RZ, R57 ;  /* 0x000000ffff367224 */ /* 0x000fe400078e0039 */
[----:B------:R-:W-:-:S07]  /*c170*/  IMAD.MOV.U32 R52, RZ, RZ, R47 ;  /* 0x000000ffff347224 */ /* 0x000fce00078e002f */
.L_x_41243:
[----:B------:R-:W-:Y:S05]  /*c180*/  BSYNC B1 ;  /* 0x0000000000017941 */ /* 0x000fea0003800000 */
.L_x_41241:
        /* <DEDUP_REMOVED lines=11> */
.L_x_41245:
[----:B------:R-:W-:Y:S01]  /*c240*/  IMAD.MOV.U32 R8, RZ, RZ, R9 ;  /* 0x000000ffff087224 */ /* 0x000fe200078e0009 */
[----:B------:R-:W-:Y:S01]  /*c250*/  MOV R10, R11 ;  /* 0x0000000b000a7202 */ /* 0x000fe20000000f00 */
[----:B------:R-:W-:Y:S02]  /*c260*/  IMAD.MOV.U32 R57, RZ, RZ, R56 ;  /* 0x000000ffff397224 */ /* 0x000fe400078e0038 */
[----:B------:R-:W-:-:S07]  /*c270*/  IMAD.MOV.U32 R47, RZ, RZ, R46 ;  /* 0x000000ffff2f7224 */ /* 0x000fce00078e002e */
.L_x_41246:
[----:B------:R-:W-:Y:S05]  /*c280*/  BSYNC B1 ;  /* 0x0000000000017941 */ /* 0x000fea0003800000 */
.L_x_41244:
        /* <DEDUP_REMOVED lines=11> */
.L_x_41248:
[----:B------:R-:W-:Y:S01]  /*c340*/  IMAD.MOV.U32 R9, RZ, RZ, R8 ;  /* 0x000000ffff097224 */ /* 0x000fe200078e0008 */
[----:B------:R-:W-:Y:S01]  /*c350*/  MOV R11, R10 ;  /* 0x0000000a000b7202 */ /* 0x000fe20000000f00 */
[----:B------:R-:W-:Y:S02]  /*c360*/  IMAD.MOV.U32 R56, RZ, RZ, R59 ;  /* 0x000000ffff387224 */ /* 0x000fe400078e003b */
[----:B------:R-:W-:-:S07]  /*c370*/  IMAD.MOV.U32 R46, RZ, RZ, R45 ;  /* 0x000000ffff2e7224 */ /* 0x000fce00078e002d */
.L_x_41249:
[----:B------:R-:W-:Y:S05]  /*c380*/  BSYNC B1 ;  /* 0x0000000000017941 */ /* 0x000fea0003800000 */
.L_x_41247:
        /* <DEDUP_REMOVED lines=11> */
.L_x_41251:
[----:B------:R-:W-:Y:S01]  /*c440*/  IMAD.MOV.U32 R8, RZ, RZ, R9 ;  /* 0x000000ffff087224 */ /* 0x000fe200078e0009 */
[----:B------:R-:W-:Y:S01]  /*c450*/  MOV R10, R11 ;  /* 0x0000000b000a7202 */ /* 0x000fe20000000f00 */
[----:B------:R-:W-:Y:S02]  /*c460*/  IMAD.MOV.U32 R59, RZ, RZ, R58 ;  /* 0x000000ffff3b7224 */ /* 0x000fe400078e003a */
[----:B------:R-:W-:-:S07]  /*c470*/  IMAD.MOV.U32 R45, RZ, RZ, R44 ;  /* 0x000000ffff2d7224 */ /* 0x000fce00078e002c */
.L_x_41252:
[----:B------:R-:W-:Y:S05]  /*c480*/  BSYNC B1 ;  /* 0x0000000000017941 */ /* 0x000fea0003800000 */
.L_x_41250:
        /* <DEDUP_REMOVED lines=11> */
.L_x_41254:
[----:B------:R-:W-:Y:S01]  /*c540*/  IMAD.MOV.U32 R9, RZ, RZ, R8 ;  /* 0x000000ffff097224 */ /* 0x000fe200078e0008 */
[----:B------:R-:W-:Y:S01]  /*c550*/  MOV R11, R10 ;  /* 0x0000000a000b7202 */ /* 0x000fe20000000f00 */
[----:B------:R-:W-:Y:S02]  /*c560*/  IMAD.MOV.U32 R58, RZ, RZ, R61 ;  /* 0x000000ffff3a7224 */ /* 0x000fe400078e003d */
[----:B------:R-:W-:-:S07]  /*c570*/  IMAD.MOV.U32 R44, RZ, RZ, R43 ;  /* 0x000000ffff2c7224 */ /* 0x000fce00078e002b */
.L_x_41255:
[----:B------:R-:W-:Y:S05]  /*c580*/  BSYNC B1 ;  /* 0x0000000000017941 */ /* 0x000fea0003800000 */
.L_x_41253:
        /* <DEDUP_REMOVED lines=11> */
.L_x_41257:
[----:B------:R-:W-:Y:S01]  /*c640*/  IMAD.MOV.U32 R8, RZ, RZ, R9 ;  /* 0x000000ffff087224 */ /* 0x000fe200078e0009 */
[----:B------:R-:W-:Y:S01]  /*c650*/  MOV R10, R11 ;  /* 0x0000000b000a7202 */ /* 0x000fe20000000f00 */
[----:B------:R-:W-:Y:S02]  /*c660*/  IMAD.MOV.U32 R61, RZ, RZ, R60 ;  /* 0x000000ffff3d7224 */ /* 0x000fe400078e003c */
[----:B------:R-:W-:-:S07]  /*c670*/  IMAD.MOV.U32 R43, RZ, RZ, R42 ;  /* 0x000000ffff2b7224 */ /* 0x000fce00078e002a */
.L_x_41258:
[----:B------:R-:W-:Y:S05]  /*c680*/  BSYNC B1 ;  /* 0x0000000000017941 */ /* 0x000fea0003800000 */
.L_x_41256:
        /* <DEDUP_REMOVED lines=11> */
.L_x_41260:
[----:B------:R-:W-:Y:S01]  /*c740*/  IMAD.MOV.U32 R9, RZ, RZ, R8 ;  /* 0x000000ffff097224 */ /* 0x000fe200078e0008 */
[----:B------:R-:W-:Y:S01]  /*c750*/  MOV R11, R10 ;  /* 0x0000000a000b7202 */ /* 0x000fe20000000f00 */
[----:B------:R-:W-:Y:S02]  /*c760*/  IMAD.MOV.U32 R60, RZ, RZ, R63 ;  /* 0x000000ffff3c7224 */ /* 0x000fe400078e003f */
[----:B------:R-:W-:-:S07]  /*c770*/  IMAD.MOV.U32 R42, RZ, RZ, R41 ;  /* 0x000000ffff2a7224 */ /* 0x000fce00078e0029 */
.L_x_41261:
[----:B------:R-:W-:Y:S05]  /*c780*/  BSYNC B1 ;  /* 0x0000000000017941 */ /* 0x000fea0003800000 */
.L_x_41259:
        /* <DEDUP_REMOVED lines=11> */
.L_x_41263:
[----:B------:R-:W-:Y:S01]  /*c840*/  IMAD.MOV.U32 R8, RZ, RZ, R9 ;  /* 0x000000ffff087224 */ /* 0x000fe200078e0009 */
[----:B------:R-:W-:Y:S01]  /*c850*/  MOV R10, R11 ;  /* 0x0000000b000a7202 */ /* 0x000fe20000000f00 */
[----:B------:R-:W-:Y:S02]  /*c860*/  IMAD.MOV.U32 R63, RZ, RZ, R62 ;  /* 0x000000ffff3f7224 */ /* 0x000fe400078e003e */
[----:B------:R-:W-:-:S07]  /*c870*/  IMAD.MOV.U32 R41, RZ, RZ, R40 ;  /* 0x000000ffff297224 */ /* 0x000fce00078e0028 */
.L_x_41264:
[----:B------:R-:W-:Y:S05]  /*c880*/  BSYNC B1 ;  /* 0x0000000000017941 */ /* 0x000fea0003800000 */
.L_x_41262:
        /* <DEDUP_REMOVED lines=11> */
.L_x_41266:
[----:B------:R-:W-:Y:S01]  /*c940*/  IMAD.MOV.U32 R9, RZ, RZ, R8 ;  /* 0x000000ffff097224 */ /* 0x000fe200078e0008 */
[----:B------:R-:W-:Y:S01]  /*c950*/  MOV R11, R10 ;  /* 0x0000000a000b7202 */ /* 0x000fe20000000f00 */
[----:B------:R-:W-:Y:S02]  /*c960*/  IMAD.MOV.U32 R62, RZ, RZ, R65 ;  /* 0x000000ffff3e7224 */ /* 0x000fe400078e0041 */
[----:B------:R-:W-:-:S07]  /*c970*/  IMAD.MOV.U32 R40, RZ, RZ, R39 ;  /* 0x000000ffff287224 */ /* 0x000fce00078e0027 */
.L_x_41267:
[----:B------:R-:W-:Y:S05]  /*c980*/  BSYNC B1 ;  /* 0x0000000000017941 */ /* 0x000fea0003800000 */
.L_x_41265:
        /* <DEDUP_REMOVED lines=11> */
.L_x_41269:
[----:B------:R-:W-:Y:S01]  /*ca40*/  IMAD.MOV.U32 R8, RZ, RZ, R9 ;  /* 0x000000ffff087224 */ /* 0x000fe200078e0009 */
[----:B------:R-:W-:Y:S01]  /*ca50*/  MOV R10, R11 ;  /* 0x0000000b000a7202 */ /* 0x000fe20000000f00 */
[----:B------:R-:W-:Y:S02]  /*ca60*/  IMAD.MOV.U32 R65, RZ, RZ, R64 ;  /* 0x000000ffff417224 */ /* 0x000fe400078e0040 */
[----:B------:R-:W-:-:S07]  /*ca70*/  IMAD.MOV.U32 R39, RZ, RZ, R38 ;  /* 0x000000ffff277224 */ /* 0x000fce00078e0026 */
.L_x_41270:
[----:B------:R-:W-:Y:S05]  /*ca80*/  BSYNC B1 ;  /* 0x0000000000017941 */ /* 0x000fea0003800000 */
.L_x_41268:
        /* <DEDUP_REMOVED lines=11> */
.L_x_41272:
[----:B------:R-:W-:Y:S01]  /*cb40*/  IMAD.MOV.U32 R9, RZ, RZ, R8 ;  /* 0x000000ffff097224 */ /* 0x000fe200078e0008 */
[----:B------:R-:W-:Y:S01]  /*cb50*/  MOV R11, R10 ;  /* 0x0000000a000b7202 */ /* 0x000fe20000000f00 */
[----:B------:R-:W-:Y:S02]  /*cb60*/  IMAD.MOV.U32 R64, RZ, RZ, R67 ;  /* 0x000000ffff407224 */ /* 0x000fe400078e0043 */
[----:B------:R-:W-:-:S07]  /*cb70*/  IMAD.MOV.U32 R38, RZ, RZ, R37 ;  /* 0x000000ffff267224 */ /* 0x000fce00078e0025 */
.L_x_41273:
[----:B------:R-:W-:Y:S05]  /*cb80*/  BSYNC B1 ;  /* 0x0000000000017941 */ /* 0x000fea0003800000 */
.L_x_41271:
        /* <DEDUP_REMOVED lines=11> */
.L_x_41275:
[----:B------:R-:W-:Y:S01]  /*cc40*/  IMAD.MOV.U32 R8, RZ, RZ, R9 ;  /* 0x000000ffff087224 */ /* 0x000fe200078e0009 */
[----:B------:R-:W-:Y:S01]  /*cc50*/  MOV R10, R11 ;  /* 0x0000000b000a7202 */ /* 0x000fe20000000f00 */
[----:B------:R-:W-:Y:S02]  /*cc60*/  IMAD.MOV.U32 R67, RZ, RZ, R66 ;  /* 0x000000ffff437224 */ /* 0x000fe400078e0042 */
[----:B------:R-:W-:-:S07]  /*cc70*/  IMAD.MOV.U32 R37, RZ, RZ, R36 ;  /* 0x000000ffff257224 */ /* 0x000fce00078e0024 */
.L_x_41276:
[----:B------:R-:W-:Y:S05]  /*cc80*/  BSYNC B1 ;  /* 0x0000000000017941 */ /* 0x000fea0003800000 */
.L_x_41274:
        /* <DEDUP_REMOVED lines=11> */
.L_x_41278:
[----:B------:R-:W-:Y:S01]  /*cd40*/  IMAD.MOV.U32 R9, RZ, RZ, R8 ;  /* 0x000000ffff097224 */ /* 0x000fe200078e0008 */
[----:B------:R-:W-:Y:S01]  /*cd50*/  MOV R11, R10 ;  /* 0x0000000a000b7202 */ /* 0x000fe20000000f00 */
[----:B------:R-:W-:Y:S02]  /*cd60*/  IMAD.MOV.U32 R66, RZ, RZ, R69 ;  /* 0x000000ffff427224 */ /* 0x000fe400078e0045 */
[----:B------:R-:W-:-:S07]  /*cd70*/  IMAD.MOV.U32 R36, RZ, RZ, R35 ;  /* 0x000000ffff247224 */ /* 0x000fce00078e0023 */
.L_x_41279:
[----:B------:R-:W-:Y:S05]  /*cd80*/  BSYNC B1 ;  /* 0x0000000000017941 */ /* 0x000fea0003800000 */
.L_x_41277:
        /* <DEDUP_REMOVED lines=11> */
.L_x_41281:
[----:B------:R-:W-:Y:S01]  /*ce40*/  IMAD.MOV.U32 R8, RZ, RZ, R9 ;  /* 0x000000ffff087224 */ /* 0x000fe200078e0009 */
[----:B------:R-:W-:Y:S01]  /*ce50*/  MOV R10, R11 ;  /* 0x0000000b000a7202 */ /* 0x000fe20000000f00 */
[----:B------:R-:W-:Y:S02]  /*ce60*/  IMAD.MOV.U32 R69, RZ, RZ, R68 ;  /* 0x000000ffff457224 */ /* 0x000fe400078e0044 */
[----:B------:R-:W-:-:S07]  /*ce70*/  IMAD.MOV.U32 R35, RZ, RZ, R34 ;  /* 0x000000ffff237224 */ /* 0x000fce00078e0022 */
.L_x_41282:
[----:B------:R-:W-:Y:S05]  /*ce80*/  BSYNC B1 ;  /* 0x0000000000017941 */ /* 0x000fea0003800000 */
.L_x_41280:
        /* <DEDUP_REMOVED lines=11> */
.L_x_41284:
[----:B------:R-:W-:Y:S01]  /*cf40*/  IMAD.MOV.U32 R9, RZ, RZ, R8 ;  /* 0x000000ffff097224 */ /* 0x000fe200078e0008 */
[----:B------:R-:W-:Y:S01]  /*cf50*/  MOV R11, R10 ;  /* 0x0000000a000b7202 */ /* 0x000fe20000000f00 */
[----:B------:R-:W-:Y:S02]  /*cf60*/  IMAD.MOV.U32 R68, RZ, RZ, R71 ;  /* 0x000000ffff447224 */ /* 0x000fe400078e0047 */
[----:B------:R-:W-:-:S07]  /*cf70*/  IMAD.MOV.U32 R34, RZ, RZ, R33 ;  /* 0x000000ffff227224 */ /* 0x000fce00078e0021 */
.L_x_41285:
[----:B------:R-:W-:Y:S05]  /*cf80*/  BSYNC B1 ;  /* 0x0000000000017941 */ /* 0x000fea0003800000 */
.L_x_41283:
        /* <DEDUP_REMOVED lines=11> */
.L_x_41287:
[----:B------:R-:W-:Y:S01]  /*d040*/  IMAD.MOV.U32 R8, RZ, RZ, R9 ;  /* 0x000000ffff087224 */ /* 0x000fe200078e0009 */
[----:B------:R-:W-:Y:S01]  /*d050*/  MOV R10, R11 ;  /* 0x0000000b000a7202 */ /* 0x000fe20000000f00 */
[----:B------:R-:W-:Y:S02]  /*d060*/  IMAD.MOV.U32 R71, RZ, RZ, R70 ;  /* 0x000000ffff477224 */ /* 0x000fe400078e0046 */
[----:B------:R-:W-:-:S07]  /*d070*/  IMAD.MOV.U32 R33, RZ, RZ, R32 ;  /* 0x000000ffff217224 */ /* 0x000fce00078e0020 */
.L_x_41288:
[----:B------:R-:W-:Y:S05]  /*d080*/  BSYNC B1 ;  /* 0x0000000000017941 */ /* 0x000fea0003800000 */
.L_x_41286:
        /* <DEDUP_REMOVED lines=11> */
.L_x_41290:
[----:B------:R-:W-:Y:S01]  /*d140*/  IMAD.MOV.U32 R9, RZ, RZ, R8 ;  /* 0x000000ffff097224 */ /* 0x000fe200078e0008 */
[----:B------:R-:W-:Y:S01]  /*d150*/  MOV R11, R10 ;  /* 0x0000000a000b7202 */ /* 0x000fe20000000f00 */
[----:B------:R-:W-:Y:S02]  /*d160*/  IMAD.MOV.U32 R70, RZ, RZ, R73 ;  /* 0x000000ffff467224 */ /* 0x000fe400078e0049 */
[----:B------:R-:W-:-:S07]  /*d170*/  IMAD.MOV.U32 R32, RZ, RZ, R31 ;  /* 0x000000ffff207224 */ /* 0x000fce00078e001f */
.L_x_41291:
[----:B------:R-:W-:Y:S05]  /*d180*/  BSYNC B1 ;  /* 0x0000000000017941 */ /* 0x000fea0003800000 */
.L_x_41289:
        /* <DEDUP_REMOVED lines=11> */
.L_x_41293:
[----:B------:R-:W-:Y:S01]  /*d240*/  IMAD.MOV.U32 R8, RZ, RZ, R9 ;  /* 0x000000ffff087224 */ /* 0x000fe200078e0009 */
[----:B------:R-:W-:Y:S01]  /*d250*/  MOV R10, R11 ;  /* 0x0000000b000a7202 */ /* 0x000fe20000000f00 */
[----:B------:R-:W-:Y:S02]  /*d260*/  IMAD.MOV.U32 R73, RZ, RZ, R72 ;  /* 0x000000ffff497224 */ /* 0x000fe400078e0048 */
[----:B------:R-:W-:-:S07]  /*d270*/  IMAD.MOV.U32 R31, RZ, RZ, R30 ;  /* 0x000000ffff1f7224 */ /* 0x000fce00078e001e */
.L_x_41294:
[----:B------:R-:W-:Y:S05]  /*d280*/  BSYNC B1 ;  /* 0x0000000000017941 */ /* 0x000fea0003800000 */
.L_x_41292:
        /* <DEDUP_REMOVED lines=11> */
.L_x_41296:
[----:B------:R-:W-:Y:S01]  /*d340*/  IMAD.MOV.U32 R9, RZ, RZ, R8 ;  /* 0x000000ffff097224 */ /* 0x000fe200078e0008 */
[----:B------:R-:W-:Y:S01]  /*d350*/  MOV R11, R10 ;  /* 0x0000000a000b7202 */ /* 0x000fe20000000f00 */
[----:B------:R-:W-:Y:S02]  /*d360*/  IMAD.MOV.U32 R72, RZ, RZ, R75 ;  /* 0x000000ffff487224 */ /* 0x000fe400078e004b */
[----:B------:R-:W-:-:S07]  /*d370*/  IMAD.MOV.U32 R30, RZ, RZ, R29 ;  /* 0x000000ffff1e7224 */ /* 0x000fce00078e001d */
.L_x_41297:
[----:B------:R-:W-:Y:S05]  /*d380*/  BSYNC B1 ;  /* 0x0000000000017941 */ /* 0x000fea0003800000 */
.L_x_41295:
        /* <DEDUP_REMOVED lines=11> */
.L_x_41299:
[----:B------:R-:W-:Y:S01]  /*d440*/  IMAD.MOV.U32 R8, RZ, RZ, R9 ;  /* 0x000000ffff087224 */ /* 0x000fe200078e0009 */
[----:B------:R-:W-:Y:S01]  /*d450*/  MOV R10, R11 ;  /* 0x0000000b000a7202 */ /* 0x000fe20000000f00 */
[----:B------:R-:W-:Y:S02]  /*d460*/  IMAD.MOV.U32 R75, RZ, RZ, R74 ;  /* 0x000000ffff4b7224 */ /* 0x000fe400078e004a */
[----:B------:R-:W-:-:S07]  /*d470*/  IMAD.MOV.U32 R29, RZ, RZ, R28 ;  /* 0x000000ffff1d7224 */ /* 0x000fce00078e001c */
.L_x_41300:
[----:B------:R-:W-:Y:S05]  /*d480*/  BSYNC B1 ;  /* 0x0000000000017941 */ /* 0x000fea0003800000 */
.L_x_41298:
        /* <DEDUP_REMOVED lines=11> */
.L_x_41302:
[----:B------:R-:W-:Y:S01]  /*d540*/  IMAD.MOV.U32 R9, RZ, RZ, R8 ;  /* 0x000000ffff097224 */ /* 0x000fe200078e0008 */
[----:B------:R-:W-:Y:S01]  /*d550*/  MOV R11, R10 ;  /* 0x0000000a000b7202 */ /* 0x000fe20000000f00 */
[----:B------:R-:W-:Y:S02]  /*d560*/  IMAD.MOV.U32 R74, RZ, RZ, R77 ;  /* 0x000000ffff4a7224 */ /* 0x000fe400078e004d */
[----:B------:R-:W-:-:S07]  /*d570*/  IMAD.MOV.U32 R28, RZ, RZ, R27 ;  /* 0x000000ffff1c7224 */ /* 0x000fce00078e001b */
.L_x_41303:
[----:B------:R-:W-:Y:S05]  /*d580*/  BSYNC B1 ;  /* 0x0000000000017941 */ /* 0x000fea0003800000 */
.L_x_41301:
        /* <DEDUP_REMOVED lines=11> */
.L_x_41305:
[----:B------:R-:W-:Y:S01]  /*d640*/  IMAD.MOV.U32 R8, RZ, RZ, R9 ;  /* 0x000000ffff087224 */ /* 0x000fe200078e0009 */
[----:B------:R-:W-:Y:S01]  /*d650*/  MOV R10, R11 ;  /* 0x0000000b000a7202 */ /* 0x000fe20000000f00 */
[----:B------:R-:W-:Y:S02]  /*d660*/  IMAD.MOV.U32 R77, RZ, RZ, R76 ;  /* 0x000000ffff4d7224 */ /* 0x000fe400078e004c */
[----:B------:R-:W-:-:S07]  /*d670*/  IMAD.MOV.U32 R27, RZ, RZ, R26 ;  /* 0x000000ffff1b7224 */ /* 0x000fce00078e001a */
.L_x_41306:
[----:B------:R-:W-:Y:S05]  /*d680*/  BSYNC B1 ;  /* 0x0000000000017941 */ /* 0x000fea0003800000 */
.L_x_41304:
        /* <DEDUP_REMOVED lines=11> */
.L_x_41308:
[----:B------:R-:W-:Y:S01]  /*d740*/  IMAD.MOV.U32 R9, RZ, RZ, R8 ;  /* 0x000000ffff097224 */ /* 0x000fe200078e0008 */
[----:B------:R-:W-:Y:S01]  /*d750*/  MOV R11, R10 ;  /* 0x0000000a000b7202 */ /* 0x000fe20000000f00 */
[----:B------:R-:W-:Y:S02]  /*d760*/  IMAD.MOV.U32 R76, RZ, RZ, R79 ;  /* 0x000000ffff4c7224 */ /* 0x000fe400078e004f */
[----:B------:R-:W-:-:S07]  /*d770*/  IMAD.MOV.U32 R26, RZ, RZ, R25 ;  /* 0x000000ffff1a7224 */ /* 0x000fce00078e0019 */
.L_x_41309:
[----:B------:R-:W-:Y:S05]  /*d780*/  BSYNC B1 ;  /* 0x0000000000017941 */ /* 0x000fea0003800000 */
.L_x_41307:
        /* <DEDUP_REMOVED lines=11> */
.L_x_41311:
[----:B------:R-:W-:Y:S01]  /*d840*/  IMAD.MOV.U32 R8, RZ, RZ, R9 ;  /* 0x000000ffff087224 */ /* 0x000fe200078e0009 */
[----:B------:R-:W-:Y:S01]  /*d850*/  MOV R10, R11 ;  /* 0x0000000b000a7202 */ /* 0x000fe20000000f00 */
[----:B------:R-:W-:Y:S02]  /*d860*/  IMAD.MOV.U32 R79, RZ, RZ, R78 ;  /* 0x000000ffff4f7224 */ /* 0x000fe400078e004e */
[----:B------:R-:W-:-:S07]  /*d870*/  IMAD.MOV.U32 R25, RZ, RZ, R24 ;  /* 0x000000ffff197224 */ /* 0x000fce00078e0018 */
.L_x_41312:
[----:B------:R-:W-:Y:S05]  /*d880*/  BSYNC B1 ;  /* 0x0000000000017941 */ /* 0x000fea0003800000 */
.L_x_41310:
        /* <DEDUP_REMOVED lines=11> */
.L_x_41314:
[----:B------:R-:W-:Y:S01]  /*d940*/  IMAD.MOV.U32 R9, RZ, RZ, R8 ;  /* 0x000000ffff097224 */ /* 0x000fe200078e0008 */
[----:B------:R-:W-:Y:S01]  /*d950*/  MOV R11, R10 ;  /* 0x0000000a000b7202 */ /* 0x000fe20000000f00 */
[----:B------:R-:W-:Y:S02]  /*d960*/  IMAD.MOV.U32 R78, RZ, RZ, R81 ;  /* 0x000000ffff4e7224 */ /* 0x000fe400078e0051 */
[----:B------:R-:W-:-:S07]  /*d970*/  IMAD.MOV.U32 R24, RZ, RZ, R23 ;  /* 0x000000ffff187224 */ /* 0x000fce00078e0017 */
.L_x_41315:
[----:B------:R-:W-:Y:S05]  /*d980*/  BSYNC B1 ;  /* 0x0000000000017941 */ /* 0x000fea0003800000 */
.L_x_41313:
        /* <DEDUP_REMOVED lines=11> */
.L_x_41317:
[----:B------:R-:W-:Y:S01]  /*da40*/  IMAD.MOV.U32 R8, RZ, RZ, R9 ;  /* 0x000000ffff087224 */ /* 0x000fe200078e0009 */
[----:B------:R-:W-:Y:S01]  /*da50*/  MOV R10, R11 ;  /* 0x0000000b000a7202 */ /* 0x000fe20000000f00 */
[----:B------:R-:W-:Y:S02]  /*da60*/  IMAD.MOV.U32 R81, RZ, RZ, R80 ;  /* 0x000000ffff517224 */ /* 0x000fe400078e0050 */
[----:B------:R-:W-:-:S07]  /*da70*/  IMAD.MOV.U32 R23, RZ, RZ, R22 ;  /* 0x000000ffff177224 */ /* 0x000fce00078e0016 */
.L_x_41318:
[----:B------:R-:W-:Y:S05]  /*da80*/  BSYNC B1 ;  /* 0x0000000000017941 */ /* 0x000fea0003800000 */
.L_x_41316:
        /* <DEDUP_REMOVED lines=11> */
.L_x_41320:
[----:B------:R-:W-:Y:S01]  /*db40*/  IMAD.MOV.U32 R9, RZ, RZ, R8 ;  /* 0x000000ffff097224 */ /* 0x000fe200078e0008 */
[----:B------:R-:W-:Y:S01]  /*db50*/  MOV R11, R10 ;  /* 0x0000000a000b7202 */ /* 0x000fe20000000f00 */
[----:B------:R-:W-:Y:S02]  /*db60*/  IMAD.MOV.U32 R80, RZ, RZ, R83 ;  /* 0x000000ffff507224 */ /* 0x000fe400078e0053 */
[----:B------:R-:W-:-:S07]  /*db70*/  IMAD.MOV.U32 R22, RZ, RZ, R21 ;  /* 0x000000ffff167224 */ /* 0x000fce00078e0015 */
.L_x_41321:
[----:B------:R-:W-:Y:S05]  /*db80*/  BSYNC B1 ;  /* 0x0000000000017941 */ /* 0x000fea0003800000 */
.L_x_41319:
        /* <DEDUP_REMOVED lines=11> */
.L_x_41323:
[----:B------:R-:W-:Y:S01]  /*dc40*/  IMAD.MOV.U32 R8, RZ, RZ, R9 ;  /* 0x000000ffff087224 */ /* 0x000fe200078e0009 */
[----:B------:R-:W-:Y:S01]  /*dc50*/  MOV R10, R11 ;  /* 0x0000000b000a7202 */ /* 0x000fe20000000f00 */
[----:B------:R-:W-:Y:S02]  /*dc60*/  IMAD.MOV.U32 R83, RZ, RZ, R82 ;  /* 0x000000ffff537224 */ /* 0x000fe400078e0052 */
[----:B------:R-:W-:-:S07]  /*dc70*/  IMAD.MOV.U32 R21, RZ, RZ, R20 ;  /* 0x000000ffff157224 */ /* 0x000fce00078e0014 */
.L_x_41324:
[----:B------:R-:W-:Y:S05]  /*dc80*/  BSYNC B1 ;  /* 0x0000000000017941 */ /* 0x000fea0003800000 */
.L_x_41322:
        /* <DEDUP_REMOVED lines=11> */
.L_x_41326:
[----:B------:R-:W-:Y:S01]  /*dd40*/  IMAD.MOV.U32 R9, RZ, RZ, R8 ;  /* 0x000000ffff097224 */ /* 0x000fe200078e0008 */
[----:B------:R-:W-:Y:S01]  /*dd50*/  MOV R11, R10 ;  /* 0x0000000a000b7202 */ /* 0x000fe20000000f00 */
[----:B------:R-:W-:Y:S02]  /*dd60*/  IMAD.MOV.U32 R82, RZ, RZ, R85 ;  /* 0x000000ffff527224 */ /* 0x000fe400078e0055 */
[----:B------:R-:W-:-:S07]  /*dd70*/  IMAD.MOV.U32 R20, RZ, RZ, R3 ;  /* 0x000000ffff147224 */ /* 0x000fce00078e0003 */
.L_x_41327:
[----:B------:R-:W-:Y:S05]  /*dd80*/  BSYNC B1 ;  /* 0x0000000000017941 */ /* 0x000fea0003800000 */
.L_x_41325:
        /* <DEDUP_REMOVED lines=11> */
.L_x_41329:
[----:B------:R-:W-:Y:S01]  /*de40*/  IMAD.MOV.U32 R85, RZ, RZ, R84 ;  /* 0x000000ffff557224 */ /* 0x000fe200078e0054 */
[----:B------:R-:W-:Y:S01]  /*de50*/  MOV R3, R2 ;  /* 0x0000000200037202 */ /* 0x000fe20000000f00 */
[--C-:B------:R-:W-:Y:S01]  /*de60*/  IMAD.MOV.U32 R8, RZ, RZ, R9.reuse ;  /* 0x000000ffff087224 */ /* 0x100fe200078e0009 */
[----:B------:R-:W-:Y:S01]  /*de70*/  MOV R2, R11 ;  /* 0x0000000b00027202 */ /* 0x000fe20000000f00 */
[----:B------:R-:W-:Y:S02]  /*de80*/  IMAD.MOV.U32 R84, RZ, RZ, R9 ;  /* 0x000000ffff547224 */ /* 0x000fe400078e0009 */
[----:B------:R-:W-:-:S07]  /*de90*/  IMAD.MOV.U32 R10, RZ, RZ, R11 ;  /* 0x000000ffff0a7224 */ /* 0x000fce00078e000b */
.L_x_41330:
[----:B------:R-:W-:Y:S05]  /*dea0*/  BSYNC B1 ;  /* 0x0000000000017941 */ /* 0x000fea0003800000 */
.L_x_41328:
[----:B------:R-:W-:Y:S01]  /*deb0*/  VIADD R0, R0, 0x4 ;  /* 0x0000000400007836 */ /* 0x000fe20000000000 */
[----:B------:R-:W-:Y:S06]  /*dec0*/  @P1 BRA `(.L_x_41331) ;  /* 0xffffffe0000c1947 */ /* 0x000fec000383ffff */
[----:B------:R-:W-:Y:S01]  /*ded0*/  FADD.FTZ R86, R86, R5 ;  /* 0x0000000556567221 */ /* 0x000fe20000010000 */
[----:B------:R-:W-:Y:S01]  /*dee0*/  IMAD.MOV.U32 R87, RZ, RZ, R7 ;  /* 0x000000ffff577224 */ /* 0x000fe200078e0007 */
[----:B------:R-:W-:Y:S01]  /*def0*/  MOV R2, R10 ;  /* 0x0000000a00027202 */ /* 0x000fe20000000f00 */
[----:B------:R-:W-:-:S07]  /*df00*/  IMAD.MOV.U32 R84, RZ, RZ, R8 ;  /* 0x000000ffff547224 */ /* 0x000fce00078e0008 */
.L_x_41237:
[----:B------:R-:W-:Y:S05]  /*df10*/  BSYNC B0 ;  /* 0x0000000000007941 */ /* 0x000fea0003800000 */
.L_x_41236:
[----:B------:R-:W2:Y:S01]  /*df20*/  S2R R7, SR_TID.X ;  /* 0x0000000000077919 */ /* 0x000ea20000002100 */
[----:B0-----:R-:W-:Y:S01]  /*df30*/  ISETP.NE.AND P0, PT, R6, RZ, PT ;  /* 0x000000ff0600720c */ /* 0x001fe20003f05270 */
[----:B------:R-:W-:-:S12]  /*df40*/  BSSY B0, `(.L_x_41332) ;  /* 0x000002d000007945 */ /* 0x000fd80003800000 */
[----:B------:R-:W-:Y:S05]  /*df50*/  @P0 BRA `(.L_x_41333) ;  /* 0x0000000000ac0947 */ /* 0x000fea0003800000 */
[----:B-1----:R-:W0:Y:S01]  /*df60*/  S2R R5, SR_TID.X ;  /* 0x0000000000057919 */ /* 0x002e220000002100 */
[----:B------:R-:W1:Y:S01]  /*df70*/  S2R R4, SR_CgaCtaId ;  /* 0x0000000000047919 */ /* 0x000e620000008800 */
[----:B0-----:R-:W-:-:S04]  /*df80*/  SHF.R.S32.HI R0, RZ, 0x1f, R5 ;  /* 0x0000001fff007819 */ /* 0x001fc80000011405 */
[----:B------:R-:W-:Y:S02]  /*df90*/  LEA.HI R0, R0, R5, RZ, 0x5 ;  /* 0x0000000500007211 */ /* 0x000fe400078f28ff */
[----:B------:R-:W-:Y:S02]  /*dfa0*/  MOV R5, 0x400 ;  /* 0x0000040000057802 */ /* 0x000fe40000000f00 */
[----:B------:R-:W-:Y:S02]  /*dfb0*/  SHF.R.S32.HI R0, RZ, 0x5, R0 ;  /* 0x00000005ff007819 */ /* 0x000fe40000011400 */
[----:B-1----:R-:W-:Y:S01]  /*dfc0*/  LEA R5, R4, R5, 0x18 ;  /* 0x0000000504057211 */ /* 0x002fe200078ec0ff */
[----:B------:R-:W-:-:S04]  /*dfd0*/  IMAD.MOV.U32 R4, RZ, RZ, R87 ;  /* 0x000000ffff047224 */ /* 0x000fc800078e0057 */
[----:B------:R-:W-:Y:S02]  /*dfe0*/  IMAD R0, R0, 0x108, R5 ;  /* 0x0000010800007824 */ /* 0x000fe400078e0205 */
        /* <DEDUP_REMOVED lines=34> */
.L_x_41333:
[----:B------:R-:W-:Y:S05]  /*e210*/  BSYNC B0 ;  /* 0x0000000000007941 */ /* 0x000fea0003800000 */
.L_x_41332:
[----:B------:R-:W-:Y:S01]  /*e220*/  BAR.SYNC.DEFER_BLOCKING 0x0 ;  /* 0x0000000000007b1d */ /* 0x000fe20000010000 */
[----:B--2---:R-:W-:-:S05]  /*e230*/  ISETP.NE.AND P2, PT, R7, RZ, PT ;  /* 0x000000ff0700720c */ /* 0x004fca0003f45270 */
[----:B------:R-:W-:Y:S08]  /*e240*/  BSSY B0, `(.L_x_41334) ;  /* 0x00006bf000007945 */ /* 0x000ff00003800000 */
[----:B------:R-:W-:Y:S05]  /*e250*/  @P2 BRA `(.L_x_41335) ;  /* 0x0000006800f42947 */ /* 0x000fea0003800000 */
[----:B------:R-:W2:Y:S01]  /*e260*/  S2UR UR5, SR_CgaCtaId ;  /* 0x00000000000579c3 */ /* 0x000ea20000008800 */
[----:B------:R-:W-:Y:S02]  /*e270*/  UMOV UR4, 0x400 ;  /* 0x0000040000047882 */ /* 0x000fe40000000000 */
[----:B--2---:R-:W-:-:S09]  /*e280*/  ULEA UR4, UR5, UR4, 0x18 ;  /* 0x0000000405047291 */ /* 0x004fd2000f8ec03f */
[----:B-1----:R-:W1:Y:S04]  /*e290*/  LDS.128 R12, [UR4+0x110] ;  /* 0x00011004ff0c7984 */ /* 0x002e680008000c00 */
[----:B------:R-:W2:Y:S04]  /*e2a0*/  LDS.128 R16, [UR4+0x120] ;  /* 0x00012004ff107984 */ /* 0x000ea80008000c00 */
[----:B------:R-:W3:Y:S04]  /*e2b0*/  LDS.128 R48, [UR4+0x130] ;  /* 0x00013004ff307984 */ /* 0x000ee80008000c00 */
[----:B0-----:R-:W0:Y:S04]  /*e2c0*/  LDS.128 R4, [UR4+0x140] ;  /* 0x00014004ff047984 */ /* 0x001e280008000c00 */
[----:B------:R-:W4:Y:S04]  /*e2d0*/  LDS.128 R8, [UR4+0x150] ;  /* 0x00015004ff087984 */ /* 0x000f280008000c00 */
[----:B-1----:R-:W-:Y:S04]  /*e2e0*/  STL.64 [R1], R12 ;  /* 0x0000000c01007387 */ /* 0x002fe80000100a00 */
[----:B------:R-:W5:Y:S04]  /*e2f0*/  LDL.64 R88, [R1] ;  /* 0x0000000001587983 */ /* 0x000f680000100a00 */
[----:B------:R-:W-:Y:S04]  /*e300*/  STL.64 [R1+0x8], R14 ;  /* 0x0000080e01007387 */ /* 0x000fe80000100a00 */
[----:B--2---:R-:W-:Y:S04]  /*e310*/  STL.64 [R1+0x10], R16 ;  /* 0x0000101001007387 */ /* 0x004fe80000100a00 */
[----:B------:R-:W-:Y:S04]  /*e320*/  STL.64 [R1+0x18], R18 ;  /* 0x0000181201007387 */ /* 0x000fe80000100a00 */
[----:B------:R-:W1:Y:S04]  /*e330*/  LDS.128 R12, [UR4+0x160] ;  /* 0x00016004ff0c7984 */ /* 0x000e680008000c00 */
[----:B------:R-:W2:Y:S04]  /*e340*/  LDS.128 R16, [UR4+0x170] ;  /* 0x00017004ff107984 */ /* 0x000ea80008000c00 */
[----:B---3--:R-:W-:Y:S04]  /*e350*/  STL.64 [R1+0x20], R48 ;  /* 0x0000203001007387 */ /* 0x008fe80000100a00 */
[----:B------:R-:W-:Y:S04]  /*e360*/  STL.64 [R1+0x28], R50 ;  /* 0x0000283201007387 */ /* 0x000fe80000100a00 */
[----:B0-----:R-:W-:Y:S04]  /*e370*/  STL.64 [R1+0x30], R4 ;  /* 0x0000300401007387 */ /* 0x001fe80000100a00 */
[----:B------:R-:W-:Y:S04]  /*e380*/  STL.64 [R1+0x38], R6 ;  /* 0x0000380601007387 */ /* 0x000fe80000100a00 */
[----:B----4-:R-:W-:Y:S04]  /*e390*/  STL.64 [R1+0x40], R8 ;  /* 0x0000400801007387 */ /* 0x010fe80000100a00 */
[----:B------:R-:W-:Y:S04]  /*e3a0*/  STL.64 [R1+0x48], R10 ;  /* 0x0000480a01007387 */ /* 0x000fe80000100a00 */
[----:B------:R-:W0:Y:S04]  /*e3b0*/  LDS.128 R48, [UR4+0x180] ;  /* 0x00018004ff307984 */ /* 0x000e280008000c00 */
[----:B------:R-:W3:Y:S04]  /*e3c0*/  LDS.128 R4, [UR4+0x190] ;  /* 0x00019004ff047984 */ /* 0x000ee80008000c00 */
[----:B-1----:R-:W-:Y:S04]  /*e3d0*/  STL.64 [R1+0x50], R12 ;  /* 0x0000500c01007387 */ /* 0x002fe80000100a00 */
[----:B------:R-:W-:Y:S04]  /*e3e0*/  STL.64 [R1+0x58], R14 ;  /* 0x0000580e01007387 */ /* 0x000fe80000100a00 */
[----:B--2---:R-:W-:Y:S04]  /*e3f0*/  STL.64 [R1+0x60], R16 ;  /* 0x0000601001007387 */ /* 0x004fe80000100a00 */
[----:B------:R-:W-:Y:S04]  /*e400*/  STL.64 [R1+0x68], R18 ;  /* 0x0000681201007387 */ /* 0x000fe80000100a00 */
[----:B------:R-:W1:Y:S04]  /*e410*/  LDS.128 R8, [UR4+0x1a0] ;  /* 0x0001a004ff087984 */ /* 0x000e680008000c00 */
[----:B------:R-:W2:Y:S04]  /*e420*/  LDS.128 R12, [UR4+0x1b0] ;  /* 0x0001b004ff0c7984 */ /* 0x000ea80008000c00 */
[----:B------:R-:W4:Y:S04]  /*e430*/  LDS.128 R16, [UR4+0x1c0] ;  /* 0x0001c004ff107984 */ /* 0x000f280008000c00 */
[----:B0-----:R-:W-:Y:S04]  /*e440*/  STL.64 [R1+0x70], R48 ;  /* 0x0000703001007387 */ /* 0x001fe80000100a00 */
[----:B------:R-:W-:Y:S04]  /*e450*/  STL.64 [R1+0x78], R50 ;  /* 0x0000783201007387 */ /* 0x000fe80000100a00 */
[----:B---3--:R-:W-:Y:S04]  /*e460*/  STL.64 [R1+0x80], R4 ;  /* 0x0000800401007387 */ /* 0x008fe80000100a00 */
[----:B------:R-:W-:Y:S04]  /*e470*/  STL.64 [R1+0x88], R6 ;  /* 0x0000880601007387 */ /* 0x000fe80000100a00 */
[----:B------:R-:W0:Y:S04]  /*e480*/  LDS.128 R48, [UR4+0x1d0] ;  /* 0x0001d004ff307984 */ /* 0x000e280008000c00 */
[----:B------:R-:W3:Y:S04]  /*e490*/  LDS.128 R4, [UR4+0x1e0] ;  /* 0x0001e004ff047984 */ /* 0x000ee80008000c00 */
[----:B-1----:R-:W-:Y:S04]  /*e4a0*/  STL.64 [R1+0x90], R8 ;  /* 0x0000900801007387 */ /* 0x002fe80000100a00 */
[----:B------:R-:W-:Y:S04]  /*e4b0*/  STL.64 [R1+0x98], R10 ;  /* 0x0000980a01007387 */ /* 0x000fe80000100a00 */
[----:B--2---:R-:W-:Y:S04]  /*e4c0*/  STL.64 [R1+0xa0], R12 ;  /* 0x0000a00c01007387 */ /* 0x004fe80000100a00 */
[----:B------:R-:W-:Y:S04]  /*e4d0*/  STL.64 [R1+0xa8], R14 ;  /* 0x0000a80e01007387 */ /* 0x000fe80000100a00 */
[----:B----4-:R-:W-:Y:S04]  /*e4e0*/  STL.64 [R1+0xb0], R16 ;  /* 0x0000b01001007387 */ /* 0x010fe80000100a00 */
[----:B------:R-:W1:Y:S04]  /*e4f0*/  LDS.128 R8, [UR4+0x1f0] ;  /* 0x0001f004ff087984 */ /* 0x000e680008000c00 */
[----:B------:R-:W2:Y:S04]  /*e500*/  LDS.128 R12, [UR4+0x200] ;  /* 0x00020004ff0c7984 */ /* 0x000ea80008000c00 */
[----:B------:R-:W4:Y:S04]  /*e510*/  LDS.64 R16, [UR4+0x210] ;  /* 0x00021004ff107984 */ /* 0x000f280008000a00 */
[----:B------:R-:W-:Y:S04]  /*e520*/  STL.64 [R1+0xb8], R18 ;  /* 0x0000b81201007387 */ /* 0x000fe80000100a00 */
[----:B0-----:R-:W-:Y:S04]  /*e530*/  STL.64 [R1+0xc0], R48 ;  /* 0x0000c03001007387 */ /* 0x001fe80000100a00 */
[----:B------:R-:W-:Y:S04]  /*e540*/  STL.64 [R1+0xc8], R50 ;  /* 0x0000c83201007387 */ /* 0x000fe80000100a00 */
[----:B---3--:R-:W-:Y:S04]  /*e550*/  STL.64 [R1+0xd8], R6 ;  /* 0x0000d80601007387 */ /* 0x008fe80000100a00 */
[----:B------:R0:W-:Y:S04]  /*e560*/  STL.64 [R1+0xd0], R4 ;  /* 0x0000d00401007387 */ /* 0x0001e80000100a00 */
[----:B-1----:R1:W-:Y:S04]  /*e570*/  STL.64 [R1+0xe0], R8 ;  /* 0x0000e00801007387 */ /* 0x0023e80000100a00 */
[----:B------:R1:W-:Y:S04]  /*e580*/  STL.64 [R1+0xe8], R10 ;  /* 0x0000e80a01007387 */ /* 0x0003e80000100a00 */
[----:B--2---:R1:W-:Y:S04]  /*e590*/  STL.64 [R1+0xf0], R12 ;  /* 0x0000f00c01007387 */ /* 0x0043e80000100a00 */
[----:B------:R1:W-:Y:S04]  /*e5a0*/  STL.64 [R1+0xf8], R14 ;  /* 0x0000f80e01007387 */ /* 0x0003e80000100a00 */
[----:B----4-:R1:W-:Y:S01]  /*e5b0*/  STL.64 [R1+0x100], R16 ;  /* 0x0001001001007387 */ /* 0x0103e20000100a00 */
[----:B0-----:R-:W-:Y:S01]  /*e5c0*/  HFMA2.MMA R4, -RZ, RZ, 0, 0 ;  /* 0x00000000ff047435 */ /* 0x001fe200000001ff */
[----:B-----5:R-:W-:-:S04]  /*e5d0*/  FSETP.GT.FTZ.AND P0, PT, R87, R88, PT ;  /* 0x000000585700720b */ /* 0x020fc80003f14000 */
[----:B------:R-:W-:Y:S02]  /*e5e0*/  FSEL R91, R87, R88, P0 ;  /* 0x00000058575b7208 */ /* 0x000fe40000000000 */
[----:B------:R-:W-:-:S05]  /*e5f0*/  FSEL R88, R88, R87, P0 ;  /* 0x0000005758587208 */ /* 0x000fca0000000000 */
[----:B------:R-:W-:-:S04]  /*e600*/  FADD.FTZ R88, -R91, R88 ;  /* 0x000000585b587221 */ /* 0x000fc80000010100 */
[----:B------:R-:W-:-:S04]  /*e610*/  FMUL.FTZ R88, R88, 1.4426950216293334961 ;  /* 0x3fb8aa3b58587820 */ /* 0x000fc80000410000 */
[----:B------:R-:W0:Y:S01]  /*e620*/  MUFU.EX2 R5, R88 ;  /* 0x0000005800057308 */ /* 0x000e220000000800 */
[----:B------:R-:W-:Y:S02]  /*e630*/  FSEL R0, R89, R86, P0 ;  /* 0x0000005659007208 */ /* 0x000fe40000000000 */
[----:B------:R-:W-:-:S03]  /*e640*/  FSEL R90, R86, R89, P0 ;  /* 0x00000059565a7208 */ /* 0x000fc60000000000 */
[----:B0-----:R-:W-:Y:S01]  /*e650*/  FMUL.FTZ R0, R0, R5 ;  /* 0x0000000500007220 */ /* 0x001fe20000410000 */
[----:B-1----:R-:W-:-:S07]  /*e660*/  IMAD.MOV.U32 R5, RZ, RZ, R1 ;  /* 0x000000ffff057224 */ /* 0x002fce00078e0001 */
.L_x_41429:
        /* <DEDUP_REMOVED lines=20> */
.L_x_41337:
[----:B------:R-:W-:Y:S01]  /*e7b0*/  IMAD.MOV.U32 R6, RZ, RZ, R55 ;  /* 0x000000ffff067224 */ /* 0x000fe200078e0037 */
[----:B------:R-:W-:Y:S01]  /*e7c0*/  MOV R55, R54 ;  /* 0x0000003600377202 */ /* 0x000fe20000000f00 */
[----:B------:R-:W-:Y:S02]  /*e7d0*/  IMAD.MOV.U32 R8, RZ, RZ, R53 ;  /* 0x000000ffff087224 */ /* 0x000fe400078e0035 */
[----:B------:R-:W-:-:S07]  /*e7e0*/  IMAD.MOV.U32 R53, RZ, RZ, R52 ;  /* 0x000000ffff357224 */ /* 0x000fce00078e0034 */
.L_x_41338:
[----:B------:R-:W-:Y:S05]  /*e7f0*/  BSYNC B1 ;  /* 0x0000000000017941 */ /* 0x000fea0003800000 */
.L_x_41336:
        /* <DEDUP_REMOVED lines=11> */
.L_x_41340:
[----:B------:R-:W-:Y:S01]  /*e8b0*/  IMAD.MOV.U32 R7, RZ, RZ, R6 ;  /* 0x000000ffff077224 */ /* 0x000fe200078e0006 */
[----:B------:R-:W-:Y:S01]  /*e8c0*/  MOV R54, R57 ;  /* 0x0000003900367202 */ /* 0x000fe20000000f00 */
[----:B------:R-:W-:Y:S02]  /*e8d0*/  IMAD.MOV.U32 R9, RZ, RZ, R8 ;  /* 0x000000ffff097224 */ /* 0x000fe400078e0008 */
[----:B------:R-:W-:-:S07]  /*e8e0*/  IMAD.MOV.U32 R52, RZ, RZ, R47 ;  /* 0x000000ffff347224 */ /* 0x000fce00078e002f */
.L_x_41341:
[----:B------:R-:W-:Y:S05]  /*e8f0*/  BSYNC B1 ;  /* 0x0000000000017941 */ /* 0x000fea0003800000 */
.L_x_41339:
        /* <DEDUP_REMOVED lines=11> */
.L_x_41343:
[----:B------:R-:W-:Y:S01]  /*e9b0*/  IMAD.MOV.U32 R6, RZ, RZ, R7 ;  /* 0x000000ffff067224 */ /* 0x000fe200078e0007 */
[----:B------:R-:W-:Y:S01]  /*e9c0*/  MOV R57, R56 ;  /* 0x0000003800397202 */ /* 0x000fe20000000f00 */
[----:B------:R-:W-:Y:S02]  /*e9d0*/  IMAD.MOV.U32 R8, RZ, RZ, R9 ;  /* 0x000000ffff087224 */ /* 0x000fe400078e0009 */
[----:B------:R-:W-:-:S07]  /*e9e0*/  IMAD.MOV.U32 R47, RZ, RZ, R46 ;  /* 0x000000ffff2f7224 */ /* 0x000fce00078e002e */
.L_x_41344:
[----:B------:R-:W-:Y:S05]  /*e9f0*/  BSYNC B1 ;  /* 0x0000000000017941 */ /* 0x000fea0003800000 */
.L_x_41342:
        /* <DEDUP_REMOVED lines=11> */
.L_x_41346:
[----:B------:R-:W-:Y:S01]  /*eab0*/  IMAD.MOV.U32 R7, RZ, RZ, R6 ;  /* 0x000000ffff077224 */ /* 0x000fe200078e0006 */
[----:B------:R-:W-:Y:S01]  /*eac0*/  MOV R56, R59 ;  /* 0x0000003b00387202 */ /* 0x000fe20000000f00 */
[----:B------:R-:W-:Y:S02]  /*ead0*/  IMAD.MOV.U32 R9, RZ, RZ, R8 ;  /* 0x000000ffff097224 */ /* 0x000fe400078e0008 */
[----:B------:R-:W-:-:S07]  /*eae0*/  IMAD.MOV.U32 R46, RZ, RZ, R45 ;  /* 0x000000ffff2e7224 */ /* 0x000fce00078e002d */
.L_x_41347:
[----:B------:R-:W-:Y:S05]  /*eaf0*/  BSYNC B1 ;  /* 0x0000000000017941 */ /* 0x000fea0003800000 */
.L_x_41345:
        /* <DEDUP_REMOVED lines=11> */
.L_x_41349:
[----:B------:R-:W-:Y:S01]  /*ebb0*/  IMAD.MOV.U32 R6, RZ, RZ, R7 ;  /* 0x000000ffff067224 */ /* 0x000fe200078e0007 */
[----:B------:R-:W-:Y:S01]  /*ebc0*/  MOV R59, R58 ;  /* 0x0000003a003b7202 */ /* 0x000fe20000000f00 */
[----:B------:R-:W-:Y:S02]  /*ebd0*/  IMAD.MOV.U32 R8, RZ, RZ, R9 ;  /* 0x000000ffff087224 */ /* 0x000fe400078e0009 */
[----:B------:R-:W-:-:S07]  /*ebe0*/  IMAD.MOV.U32 R45, RZ, RZ, R44 ;  /* 0x000000ffff2d7224 */ /* 0x000fce00078e002c */
.L_x_41350:
[----:B------:R-:W-:Y:S05]  /*ebf0*/  BSYNC B1 ;  /* 0x0000000000017941 */ /* 0x000fea0003800000 */
.L_x_41348:
        /* <DEDUP_REMOVED lines=11> */
.L_x_41352:
[----:B------:R-:W-:Y:S01]  /*ecb0*/  IMAD.MOV.U32 R7, RZ, RZ, R6 ;  /* 0x000000ffff077224 */ /* 0x000fe200078e0006 */
[----:B------:R-:W-:Y:S01]  /*ecc0*/  MOV R58, R61 ;  /* 0x0000003d003a7202 */ /* 0x000fe20000000f00 */
[----:B------:R-:W-:Y:S02]  /*ecd0*/  IMAD.MOV.U32 R9, RZ, RZ, R8 ;  /* 0x000000ffff097224 */ /* 0x000fe400078e0008 */
[----:B------:R-:W-:-:S07]  /*ece0*/  IMAD.MOV.U32 R44, RZ, RZ, R43 ;  /* 0x000000ffff2c7224 */ /* 0x000fce00078e002b */
.L_x_41353:
[----:B------:R-:W-:Y:S05]  /*ecf0*/  BSYNC B1 ;  /* 0x0000000000017941 */ /* 0x000fea0003800000 */
.L_x_41351:
        /* <DEDUP_REMOVED lines=11> */
.L_x_41355:
[----:B------:R-:W-:Y:S01]  /*edb0*/  IMAD.MOV.U32 R6, RZ, RZ, R7 ;  /* 0x000000ffff067224 */ /* 0x000fe200078e0007 */
[----:B------:R-:W-:Y:S01]  /*edc0*/  MOV R61, R60 ;  /* 0x0000003c003d7202 */ /* 0x000fe20000000f00 */
[----:B------:R-:W-:Y:S02]  /*edd0*/  IMAD.MOV.U32 R8, RZ, RZ, R9 ;  /* 0x000000ffff087224 */ /* 0x000fe400078e0009 */
[----:B------:R-:W-:-:S07]  /*ede0*/  IMAD.MOV.U32 R43, RZ, RZ, R42 ;  /* 0x000000ffff2b7224 */ /* 0x000fce00078e002a */
.L_x_41356:
[----:B------:R-:W-:Y:S05]  /*edf0*/  BSYNC B1 ;  /* 0x0000000000017941 */ /* 0x000fea0003800000 */
.L_x_41354:
        /* <DEDUP_REMOVED lines=11> */
.L_x_41358:
[----:B------:R-:W-:Y:S01]  /*eeb0*/  IMAD.MOV.U32 R7, RZ, RZ, R6 ;  /* 0x000000ffff077224 */ /* 0x000fe200078e0006 */
[----:B------:R-:W-:Y:S01]  /*eec0*/  MOV R60, R63 ;  /* 0x0000003f003c7202 */ /* 0x000fe20000000f00 */
[----:B------:R-:W-:Y:S02]  /*eed0*/  IMAD.MOV.U32 R9, RZ, RZ, R8 ;  /* 0x000000ffff097224 */ /* 0x000fe400078e0008 */
[----:B------:R-:W-:-:S07]  /*eee0*/  IMAD.MOV.U32 R42, RZ, RZ, R41 ;  /* 0x000000ffff2a7224 */ /* 0x000fce00078e0029 */
.L_x_41359:
[----:B------:R-:W-:Y:S05]  /*eef0*/  BSYNC B1 ;  /* 0x0000000000017941 */ /* 0x000fea0003800000 */
.L_x_41357:
        /* <DEDUP_REMOVED lines=11> */
.L_x_41361:
[----:B------:R-:W-:Y:S01]  /*efb0*/  IMAD.MOV.U32 R6, RZ, RZ, R7 ;  /* 0x000000ffff067224 */ /* 0x000fe200078e0007 */
[----:B------:R-:W-:Y:S01]  /*efc0*/  MOV R63, R62 ;  /* 0x0000003e003f7202 */ /* 0x000fe20000000f00 */
[----:B------:R-:W-:Y:S02]  /*efd0*/  IMAD.MOV.U32 R8, RZ, RZ, R9 ;  /* 0x000000ffff087224 */ /* 0x000fe400078e0009 */
[----:B------:R-:W-:-:S07]  /*efe0*/  IMAD.MOV.U32 R41, RZ, RZ, R40 ;  /* 0x000000ffff297224 */ /* 0x000fce00078e0028 */
.L_x_41362:
[----:B------:R-:W-:Y:S05]  /*eff0*/  BSYNC B1 ;  /* 0x0000000000017941 */ /* 0x000fea0003800000 */
.L_x_41360:
        /* <DEDUP_REMOVED lines=11> */
.L_x_41364:
[----:B------:R-:W-:Y:S01]  /*f0b0*/  IMAD.MOV.U32 R7, RZ, RZ, R6 ;  /* 0x000000ffff077224 */ /* 0x000fe200078e0006 */
[----:B------:R-:W-:Y:S01]  /*f0c0*/  MOV R62, R65 ;  /* 0x00000041003e7202 */ /* 0x000fe20000000f00 */
[----:B------:R-:W-:Y:S02]  /*f0d0*/  IMAD.MOV.U32 R9, RZ, RZ, R8 ;  /* 0x000000ffff097224 */ /* 0x000fe400078e0008 */
[----:B------:R-:W-:-:S07]  /*f0e0*/  IMAD.MOV.U32 R40, RZ, RZ, R39 ;  /* 0x000000ffff287224 */ /* 0x000fce00078e0027 */
.L_x_41365:
[----:B------:R-:W-:Y:S05]  /*f0f0*/  BSYNC B1 ;  /* 0x0000000000017941 */ /* 0x000fea0003800000 */
.L_x_41363:
        /* <DEDUP_REMOVED lines=11> */
.L_x_41367:
[----:B------:R-:W-:Y:S01]  /*f1b0*/  IMAD.MOV.U32 R6, RZ, RZ, R7 ;  /* 0x000000ffff067224 */ /* 0x000fe200078e0007 */
[----:B------:R-:W-:Y:S01]  /*f1c0*/  MOV R65, R64 ;  /* 0x0000004000417202 */ /* 0x000fe20000000f00 */
[----:B------:R-:W-:Y:S02]  /*f1d0*/  IMAD.MOV.U32 R8, RZ, RZ, R9 ;  /* 0x000000ffff087224 */ /* 0x000fe400078e0009 */
[----:B------:R-:W-:-:S07]  /*f1e0*/  IMAD.MOV.U32 R39, RZ, RZ, R38 ;  /* 0x000000ffff277224 */ /* 0x000fce00078e0026 */
.L_x_41368:
[----:B------:R-:W-:Y:S05]  /*f1f0*/  BSYNC B1 ;  /* 0x0000000000017941 */ /* 0x000fea0003800000 */
.L_x_41366:
        /* <DEDUP_REMOVED lines=11> */
.L_x_41370:
[----:B------:R-:W-:Y:S01]  /*f2b0*/  IMAD.MOV.U32 R7, RZ, RZ, R6 ;  /* 0x000000ffff077224 */ /* 0x000fe200078e0006 */
[----:B------:R-:W-:Y:S01]  /*f2c0*/  MOV R64, R67 ;  /* 0x0000004300407202 */ /* 0x000fe20000000f00 */
[----:B------:R-:W-:Y:S02]  /*f2d0*/  IMAD.MOV.U32 R9, RZ, RZ, R8 ;  /* 0x000000ffff097224 */ /* 0x000fe400078e0008 */
[----:B------:R-:W-:-:S07]  /*f2e0*/  IMAD.MOV.U32 R38, RZ, RZ, R37 ;  /* 0x000000ffff267224 */ /* 0x000fce00078e0025 */
.L_x_41371:
[----:B------:R-:W-:Y:S05]  /*f2f0*/  BSYNC B1 ;  /* 0x0000000000017941 */ /* 0x000fea0003800000 */
.L_x_41369:
        /* <DEDUP_REMOVED lines=11> */
.L_x_41373:
[----:B------:R-:W-:Y:S01]  /*f3b0*/  IMAD.MOV.U32 R6, RZ, RZ, R7 ;  /* 0x000000ffff067224 */ /* 0x000fe200078e0007 */
[----:B------:R-:W-:Y:S01]  /*f3c0*/  MOV R67, R66 ;  /* 0x0000004200437202 */ /* 0x000fe20000000f00 */
[----:B------:R-:W-:Y:S02]  /*f3d0*/  IMAD.MOV.U32 R8, RZ, RZ, R9 ;  /* 0x000000ffff087224 */ /* 0x000fe400078e0009 */
[----:B------:R-:W-:-:S07]  /*f3e0*/  IMAD.MOV.U32 R37, RZ, RZ, R36 ;  /* 0x000000ffff257224 */ /* 0x000fce00078e0024 */
.L_x_41374:
[----:B------:R-:W-:Y:S05]  /*f3f0*/  BSYNC B1 ;  /* 0x0000000000017941 */ /* 0x000fea0003800000 */
.L_x_41372:
        /* <DEDUP_REMOVED lines=11> */
.L_x_41376:
[----:B------:R-:W-:Y:S01]  /*f4b0*/  IMAD.MOV.U32 R7, RZ, RZ, R6 ;  /* 0x000000ffff077224 */ /* 0x000fe200078e0006 */
[----:B------:R-:W-:Y:S01]  /*f4c0*/  MOV R66, R69 ;  /* 0x0000004500427202 */ /* 0x000fe20000000f00 */
[----:B------:R-:W-:Y:S02]  /*f4d0*/  IMAD.MOV.U32 R9, RZ, RZ, R8 ;  /* 0x000000ffff097224 */ /* 0x000fe400078e0008 */
[----:B------:R-:W-:-:S07]  /*f4e0*/  IMAD.MOV.U32 R36, RZ, RZ, R35 ;  /* 0x000000ffff247224 */ /* 0x000fce00078e0023 */
.L_x_41377:
[----:B------:R-:W-:Y:S05]  /*f4f0*/  BSYNC B1 ;  /* 0x0000000000017941 */ /* 0x000fea0003800000 */
.L_x_41375:
        /* <DEDUP_REMOVED lines=11> */
.L_x_41379:
[----:B------:R-:W-:Y:S01]  /*f5b0*/  IMAD.MOV.U32 R6, RZ, RZ, R7 ;  /* 0x000000ffff067224 */ /* 0x000fe200078e0007 */
[----:B------:R-:W-:Y:S01]  /*f5c0*/  MOV R69, R68 ;  /* 0x0000004400457202 */ /* 0x000fe20000000f00 */
[----:B------:R-:W-:Y:S02]  /*f5d0*/  IMAD.MOV.U32 R8, RZ, RZ, R9 ;  /* 0x000000ffff087224 */ /* 0x000fe400078e0009 */
[----:B------:R-:W-:-:S07]  /*f5e0*/  IMAD.MOV.U32 R35, RZ, RZ, R34 ;  /* 0x000000ffff237224 */ /* 0x000fce00078e0022 */
.L_x_41380:
[----:B------:R-:W-:Y:S05]  /*f5f0*/  BSYNC B1 ;  /* 0x0000000000017941 */ /* 0x000fea0003800000 */
.L_x_41378:
        /* <DEDUP_REMOVED lines=11> */
.L_x_41382:
[----:B------:R-:W-:Y:S01]  /*f6b0*/  IMAD.MOV.U32 R7, RZ, RZ, R6 ;  /* 0x000000ffff077224 */ /* 0x000fe200078e0006 */
[----:B------:R-:W-:Y:S01]  /*f6c0*/  MOV R68, R71 ;  /* 0x0000004700447202 */ /* 0x000fe20000000f00 */
[----:B------:R-:W-:Y:S02]  /*f6d0*/  IMAD.MOV.U32 R9, RZ, RZ, R8 ;  /* 0x000000ffff097224 */ /* 0x000fe400078e0008 */
[----:B------:R-:W-:-:S07]  /*f6e0*/  IMAD.MOV.U32 R34, RZ, RZ, R33 ;  /* 0x000000ffff227224 */ /* 0x000fce00078e0021 */
.L_x_41383:
[----:B------:R-:W-:Y:S05]  /*f6f0*/  BSYNC B1 ;  /* 0x0000000000017941 */ /* 0x000fea0003800000 */
.L_x_41381:
        /* <DEDUP_REMOVED lines=11> */
.L_x_41385:
[----:B------:R-:W-:Y:S01]  /*f7b0*/  IMAD.MOV.U32 R6, RZ, RZ, R7 ;  /* 0x000000ffff067224 */ /* 0x000fe200078e0007 */
[----:B------:R-:W-:Y:S01]  /*f7c0*/  MOV R71, R70 ;  /* 0x0000004600477202 */ /* 0x000fe20000000f00 */
[----:B------:R-:W-:Y:S02]  /*f7d0*/  IMAD.MOV.U32 R8, RZ, RZ, R9 ;  /* 0x000000ffff087224 */ /* 0x000fe400078e0009 */
[----:B------:R-:W-:-:S07]  /*f7e0*/  IMAD.MOV.U32 R33, RZ, RZ, R32 ;  /* 0x000000ffff217224 */ /* 0x000fce00078e0020 */
.L_x_41386:
[----:B------:R-:W-:Y:S05]  /*f7f0*/  BSYNC B1 ;  /* 0x0000000000017941 */ /* 0x000fea0003800000 */
.L_x_41384:
        /* <DEDUP_REMOVED lines=11> */
.L_x_41388:
[----:B------:R-:W-:Y:S01]  /*f8b0*/  IMAD.MOV.U32 R7, RZ, RZ, R6 ;  /* 0x000000ffff077224 */ /* 0x000fe200078e0006 */
[----:B------:R-:W-:Y:S01]  /*f8c0*/  MOV R70, R73 ;  /* 0x0000004900467202 */ /* 0x000fe20000000f00 */
[----:B------:R-:W-:Y:S02]  /*f8d0*/  IMAD.MOV.U32 R9, RZ, RZ, R8 ;  /* 0x000000ffff097224 */ /* 0x000fe400078e0008 */
[----:B------:R-:W-:-:S07]  /*f8e0*/  IMAD.MOV.U32 R32, RZ, RZ, R31 ;  /* 0x000000ffff207224 */ /* 0x000fce00078e001f */
.L_x_41389:
[----:B------:R-:W-:Y:S05]  /*f8f0*/  BSYNC B1 ;  /* 0x0000000000017941 */ /* 0x000fea0003800000 */
.L_x_41387:
        /* <DEDUP_REMOVED lines=11> */
.L_x_41391:
[----:B------:R-:W-:Y:S01]  /*f9b0*/  IMAD.MOV.U32 R6, RZ, RZ, R7 ;  /* 0x000000ffff067224 */ /* 0x000fe200078e0007 */
[----:B------:R-:W-:Y:S01]  /*f9c0*/  MOV R73, R72 ;  /* 0x0000004800497202 */ /* 0x000fe20000000f00 */
[----:B------:R-:W-:Y:S02]  /*f9d0*/  IMAD.MOV.U32 R8, RZ, RZ, R9 ;  /* 0x000000ffff087224 */ /* 0x000fe400078e0009 */
[----:B------:R-:W-:-:S07]  /*f9e0*/  IMAD.MOV.U32 R31, RZ, RZ, R30 ;  /* 0x000000ffff1f7224 */ /* 0x000fce00078e001e */
.L_x_41392:
[----:B------:R-:W-:Y:S05]  /*f9f0*/  BSYNC B1 ;  /* 0x0000000000017941 */ /* 0x000fea0003800000 */
.L_x_41390:
        /* <DEDUP_REMOVED lines=11> */
.L_x_41394:
[----:B------:R-:W-:Y:S01]  /*fab0*/  IMAD.MOV.U32 R7, RZ, RZ, R6 ;  /* 0x000000ffff077224 */ /* 0x000fe200078e0006 */
[----:B------:R-:W-:Y:S01]  /*fac0*/  MOV R72, R75 ;  /* 0x0000004b00487202 */ /* 0x000fe20000000f00 */
[----:B------:R-:W-:Y:S02]  /*fad0*/  IMAD.MOV.U32 R9, RZ, RZ, R8 ;  /* 0x000000ffff097224 */ /* 0x000fe400078e0008 */
[----:B------:R-:W-:-:S07]  /*fae0*/  IMAD.MOV.U32 R30, RZ, RZ, R29 ;  /* 0x000000ffff1e7224 */ /* 0x000fce00078e001d */
.L_x_41395:
[----:B------:R-:W-:Y:S05]  /*faf0*/  BSYNC B1 ;  /* 0x0000000000017941 */ /* 0x000fea0003800000 */
.L_x_41393:
        /* <DEDUP_REMOVED lines=11> */
.L_x_41397:
[----:B------:R-:W-:Y:S01]  /*fbb0*/  IMAD.MOV.U32 R6, RZ, RZ, R7 ;  /* 0x000000ffff067224 */ /* 0x000fe200078e0007 */
[----:B------:R-:W-:Y:S01]  /*fbc0*/  MOV R75, R74 ;  /* 0x0000004a004b7202 */ /* 0x000fe20000000f00 */
[----:B------:R-:W-:Y:S02]  /*fbd0*/  IMAD.MOV.U32 R8, RZ, RZ, R9 ;  /* 0x000000ffff087224 */ /* 0x000fe400078e0009 */
[----:B------:R-:W-:-:S07]  /*fbe0*/  IMAD.MOV.U32 R29, RZ, RZ, R28 ;  /* 0x000000ffff1d7224 */ /* 0x000fce00078e001c */
.L_x_41398:
[----:B------:R-:W-:Y:S05]  /*fbf0*/  BSYNC B1 ;  /* 0x0000000000017941 */ /* 0x000fea0003800000 */
.L_x_41396:
        /* <DEDUP_REMOVED lines=11> */
.L_x_41400:
[----:B------:R-:W-:Y:S01]  /*fcb0*/  IMAD.MOV.U32 R7, RZ, RZ, R6 ;  /* 0x000000ffff077224 */ /* 0x000fe200078e0006 */
[----:B------:R-:W-:Y:S01]  /*fcc0*/  MOV R74, R77 ;  /* 0x0000004d004a7202 */ /* 0x000fe20000000f00 */
[----:B------:R-:W-:Y:S02]  /*fcd0*/  IMAD.MOV.U32 R9, RZ, RZ, R8 ;  /* 0x000000ffff097224 */ /* 0x000fe400078e0008 */
[----:B------:R-:W-:-:S07]  /*fce0*/  IMAD.MOV.U32 R28, RZ, RZ, R27 ;  /* 0x000000ffff1c7224 */ /* 0x000fce00078e001b */
.L_x_41401:
[----:B------:R-:W-:Y:S05]  /*fcf0*/  BSYNC B1 ;  /* 0x0000000000017941 */ /* 0x000fea0003800000 */
.L_x_41399:
        /* <DEDUP_REMOVED lines=11> */
.L_x_41403:
[----:B------:R-:W-:Y:S01]  /*fdb0*/  IMAD.MOV.U32 R6, RZ, RZ, R7 ;  /* 0x000000ffff067224 */ /* 0x000fe200078e0007 */
[----:B------:R-:W-:Y:S01]  /*fdc0*/  MOV R77, R76 ;  /* 0x0000004c004d7202 */ /* 0x000fe20000000f00 */
[----:B------:R-:W-:Y:S02]  /*fdd0*/  IMAD.MOV.U32 R8, RZ, RZ, R9 ;  /* 0x000000ffff087224 */ /* 0x000fe400078e0009 */
[----:B------:R-:W-:-:S07]  /*fde0*/  IMAD.MOV.U32 R27, RZ, RZ, R26 ;  /* 0x000000ffff1b7224 */ /* 0x000fce00078e001a */
.L_x_41404:
[----:B------:R-:W-:Y:S05]  /*fdf0*/  BSYNC B1 ;  /* 0x0000000000017941 */ /* 0x000fea0003800000 */
.L_x_41402:
        /* <DEDUP_REMOVED lines=11> */
.L_x_41406:
[----:B------:R-:W-:Y:S01]  /*feb0*/  IMAD.MOV.U32 R7, RZ, RZ, R6 ;  /* 0x000000ffff077224 */ /* 0x000fe200078e0006 */
[----:B------:R-:W-:Y:S01]  /*fec0*/  MOV R76, R79 ;  /* 0x0000004f004c7202 */ /* 0x000fe20000000f00 */
[----:B------:R-:W-:Y:S02]  /*fed0*/  IMAD.MOV.U32 R9, RZ, RZ, R8 ;  /* 0x000000ffff097224 */ /* 0x000fe400078e0008 */
[----:B------:R-:W-:-:S07]  /*fee0*/  IMAD.MOV.U32 R26, RZ, RZ, R25 ;  /* 0x000000ffff1a7224 */ /* 0x000fce00078e0019 */
.L_x_41407:
[----:B------:R-:W-:Y:S05]  /*fef0*/  BSYNC B1 ;  /* 0x0000000000017941 */ /* 0x000fea0003800000 */
.L_x_41405:
        /* <DEDUP_REMOVED lines=11> */
.L_x_41409:
[----:B------:R-:W-:Y:S01]  /*ffb0*/  IMAD.MOV.U32 R6, RZ, RZ, R7 ;  /* 0x000000ffff067224 */ /* 0x000fe200078e0007 */
[----:B------:R-:W-:Y:S01]  /*ffc0*/  MOV R79, R78 ;  /* 0x0000004e004f7202 */ /* 0x000fe20000000f00 */
[----:B------:R-:W-:Y:S02]  /*ffd0*/  IMAD.MOV.U32 R8, RZ, RZ, R9 ;  /* 0x000000ffff087224 */ /* 0x000fe400078e0009 */
[----:B------:R-:W-:-:S07]  /*ffe0*/  IMAD.MOV.U32 R25, RZ, RZ, R24 ;  /* 0x000000ffff197224 */ /* 0x000fce00078e0018 */
.L_x_41410:
[----:B------:R-:W-:Y:S05]  /*fff0*/  BSYNC B1 ;  /* 0x0000000000017941 */ /* 0x000fea0003800000 */
.L_x_41408:
        /* <DEDUP_REMOVED lines=11> */
.L_x_41412:
[----:B------:R-:W-:Y:S01]  /*100b0*/  IMAD.MOV.U32 R7, RZ, RZ, R6 ;  /* 0x000000ffff077224 */ /* 0x000fe200078e0006 */
[----:B------:R-:W-:Y:S01]  /*100c0*/  MOV R78, R81 ;  /* 0x00000051004e7202 */ /* 0x000fe20000000f00 */
[----:B------:R-:W-:Y:S02]  /*100d0*/  IMAD.MOV.U32 R9, RZ, RZ, R8 ;  /* 0x000000ffff097224 */ /* 0x000fe400078e0008 */
[----:B------:R-:W-:-:S07]  /*100e0*/  IMAD.MOV.U32 R24, RZ, RZ, R23 ;  /* 0x000000ffff187224 */ /* 0x000fce00078e0017 */
.L_x_41413:
[----:B------:R-:W-:Y:S05]  /*100f0*/  BSYNC B1 ;  /* 0x0000000000017941 */ /* 0x000fea0003800000 */
.L_x_41411:
        /* <DEDUP_REMOVED lines=11> */
.L_x_41415:
[----:B------:R-:W-:Y:S01]  /*101b0*/  IMAD.MOV.U32 R6, RZ, RZ, R7 ;  /* 0x000000ffff067224 */ /* 0x000fe200078e0007 */
[----:B------:R-:W-:Y:S01]  /*101c0*/  MOV R81, R80 ;  /* 0x0000005000517202 */ /* 0x000fe20000000f00 */
[----:B------:R-:W-:Y:S02]  /*101d0*/  IMAD.MOV.U32 R8, RZ, RZ, R9 ;  /* 0x000000ffff087224 */ /* 0x000fe400078e0009 */
[----:B------:R-:W-:-:S07]  /*101e0*/  IMAD.MOV.U32 R23, RZ, RZ, R22 ;  /* 0x000000ffff177224 */ /* 0x000fce00078e0016 */
.L_x_41416:
[----:B------:R-:W-:Y:S05]  /*101f0*/  BSYNC B1 ;  /* 0x0000000000017941 */ /* 0x000fea0003800000 */
.L_x_41414:
        /* <DEDUP_REMOVED lines=11> */
.L_x_41418:
[----:B------:R-:W-:Y:S01]  /*102b0*/  IMAD.MOV.U32 R7, RZ, RZ, R6 ;  /* 0x000000ffff077224 */ /* 0x000fe200078e0006 */
[----:B------:R-:W-:Y:S01]  /*102c0*/  MOV R80, R83 ;  /* 0x0000005300507202 */ /* 0x000fe20000000f00 */
[----:B------:R-:W-:Y:S02]  /*102d0*/  IMAD.MOV.U32 R9, RZ, RZ, R8 ;  /* 0x000000ffff097224 */ /* 0x000fe400078e0008 */
[----:B------:R-:W-:-:S07]  /*102e0*/  IMAD.MOV.U32 R22, RZ, RZ, R21 ;  /* 0x000000ffff167224 */ /* 0x000fce00078e0015 */
.L_x_41419:
[----:B------:R-:W-:Y:S05]  /*102f0*/  BSYNC B1 ;  /* 0x0000000000017941 */ /* 0x000fea0003800000 */
.L_x_41417:
        /* <DEDUP_REMOVED lines=11> */
.L_x_41421:
[----:B------:R-:W-:Y:S01]  /*103b0*/  IMAD.MOV.U32 R6, RZ, RZ, R7 ;  /* 0x000000ffff067224 */ /* 0x000fe200078e0007 */
[----:B------:R-:W-:Y:S01]  /*103c0*/  MOV R83, R82 ;  /* 0x0000005200537202 */ /* 0x000fe20000000f00 */
[----:B------:R-:W-:Y:S02]  /*103d0*/  IMAD.MOV.U32 R8, RZ, RZ, R9 ;  /* 0x000000ffff087224 */ /* 0x000fe400078e0009 */
[----:B------:R-:W-:-:S07]  /*103e0*/  IMAD.MOV.U32 R21, RZ, RZ, R20 ;  /* 0x000000ffff157224 */ /* 0x000fce00078e0014 */
.L_x_41422:
[----:B------:R-:W-:Y:S05]  /*103f0*/  BSYNC B1 ;  /* 0x0000000000017941 */ /* 0x000fea0003800000 */
.L_x_41420:
        /* <DEDUP_REMOVED lines=11> */
.L_x_41424:
[----:B------:R-:W-:Y:S01]  /*104b0*/  IMAD.MOV.U32 R7, RZ, RZ, R6 ;  /* 0x000000ffff077224 */ /* 0x000fe200078e0006 */
[----:B------:R-:W-:Y:S01]  /*104c0*/  MOV R82, R85 ;  /* 0x0000005500527202 */ /* 0x000fe20000000f00 */
[----:B------:R-:W-:Y:S02]  /*104d0*/  IMAD.MOV.U32 R9, RZ, RZ, R8 ;  /* 0x000000ffff097224 */ /* 0x000fe400078e0008 */
[----:B------:R-:W-:-:S07]  /*104e0*/  IMAD.MOV.U32 R20, RZ, RZ, R3 ;  /* 0x000000ffff147224 */ /* 0x000fce00078e0003 */
.L_x_41425:
[----:B------:R-:W-:Y:S05]  /*104f0*/  BSYNC B1 ;  /* 0x0000000000017941 */ /* 0x000fea0003800000 */
.L_x_41423:
        /* <DEDUP_REMOVED lines=11> */
.L_x_41427:
[----:B------:R-:W-:Y:S01]  /*105b0*/  IMAD.MOV.U32 R85, RZ, RZ, R84 ;  /* 0x000000ffff557224 */ /* 0x000fe200078e0054 */
[----:B------:R-:W-:Y:S01]  /*105c0*/  MOV R89, R7 ;  /* 0x0000000700597202 */ /* 0x000fe20000000f00 */
[----:B------:R-:W-:Y:S02]  /*105d0*/  IMAD.MOV.U32 R3, RZ, RZ, R2 ;  /* 0x000000ffff037224 */ /* 0x000fe400078e0002 */
[----:B------:R-:W-:Y:S02]  /*105e0*/  IMAD.MOV.U32 R84, RZ, RZ, R7 ;  /* 0x000000ffff547224 */ /* 0x000fe400078e0007 */
[--C-:B------:R-:W-:Y:S02]  /*105f0*/  IMAD.MOV.U32 R88, RZ, RZ, R9.reuse ;  /* 0x000000ffff587224 */ /* 0x100fe400078e0009 */
[----:B------:R-:W-:-:S07]  /*10600*/  IMAD.MOV.U32 R2, RZ, RZ, R9 ;  /* 0x000000ffff027224 */ /* 0x000fce00078e0009 */
.L_x_41428:
[----:B------:R-:W-:Y:S05]  /*10610*/  BSYNC B1 ;  /* 0x0000000000017941 */ /* 0x000fea0003800000 */
.L_x_41426:
        /* <DEDUP_REMOVED lines=11> */
[----:B0-----:R-:W-:Y:S04]  /*106d0*/  STL.64 [R1], R92 ;  /* 0x0000005c01007387 */ /* 0x001fe80000100a00 */
[----:B------:R-:W5:Y:S04]  /*106e0*/  LDL.64 R86, [R1] ;  /* 0x0000000001567983 */ /* 0x000f680000100a00 */
[----:B-1----:R-:W-:Y:S04]  /*106f0*/  STL.64 [R1+0x8], R16 ;  /* 0x0000081001007387 */ /* 0x002fe80000100a00 */
[----:B------:R-:W-:Y:S04]  /*10700*/  STL.64 [R1+0x10], R18 ;  /* 0x0000101201007387 */ /* 0x000fe80000100a00 */
[----:B------:R-:W0:Y:S04]  /*10710*/  LDS.128 R16, [UR4+0x270] ;  /* 0x00027004ff107984 */ /* 0x000e280008000c00 */
        /* <DEDUP_REMOVED lines=8> */
[----:B------:R-:W1:Y:S04]  /*107a0*/  LDS.128 R48, [UR4+0x280] ;  /* 0x00028004ff307984 */ /* 0x000e680008000c00 */
[----:B0-----:R-:W-:Y:S04]  /*107b0*/  STL.64 [R1+0x58], R16 ;  /* 0x0000581001007387 */ /* 0x001fe80000100a00 */
[----:B------:R-:W-:Y:S04]  /*107c0*/  STL.64 [R1+0x60], R18 ;  /* 0x0000601201007387 */ /* 0x000fe80000100a00 */
[----:B------:R-:W0:Y:S04]  /*107d0*/  LDS.128 R12, [UR4+0x290] ;  /* 0x00029004ff0c7984 */ /* 0x000e280008000c00 */
[----:B------:R-:W2:Y:S04]  /*107e0*/  LDS.128 R4, [UR4+0x2a0] ;  /* 0x0002a004ff047984 */ /* 0x000ea80008000c00 */
[----:B------:R-:W3:Y:S04]  /*107f0*/  LDS.128 R8, [UR4+0x2b0] ;  /* 0x0002b004ff087984 */ /* 0x000ee80008000c00 */
[----:B------:R-:W4:Y:S04]  /*10800*/  LDS.128 R16, [UR4+0x2c0] ;  /* 0x0002c004ff107984 */ /* 0x000f280008000c00 */
        /* <DEDUP_REMOVED lines=12> */
[----:B------:R-:W2:Y:S04]  /*108d0*/  LDS.128 R4, [UR4+0x2f0] ;  /* 0x0002f004ff047984 */ /* 0x000ea80008000c00 */
[----:B------:R-:W3:Y:S04]  /*108e0*/  LDS.128 R8, [UR4+0x300] ;  /* 0x00030004ff087984 */ /* 0x000ee80008000c00 */
[----:B------:R-:W4:Y:S04]  /*108f0*/  LDS.128 R16, [UR4+0x310] ;  /* 0x00031004ff107984 */ /* 0x000f280008000c00 */
[----:B-1----:R-:W-:Y:S04]  /*10900*/  STL.64 [R1+0xc8], R48 ;  /* 0x0000c83001007387 */ /* 0x002fe80000100a00 */
[----:B------:R-:W-:Y:S01]  /*10910*/  STL.64 [R1+0xd0], R50 ;  /* 0x0000d03201007387 */ /* 0x000fe20000100a00 */
[----:B------:R-:W-:-:S03]  /*10920*/  FADD.FTZ R0, R90, R0 ;  /* 0x000000005a007221 */ /* 0x000fc60000010000 */
[----:B0-----:R-:W-:Y:S04]  /*10930*/  STL.64 [R1+0xb8], R12 ;  /* 0x0000b80c01007387 */ /* 0x001fe80000100a00 */
[----:B------:R-:W-:Y:S04]  /*10940*/  STL.64 [R1+0xc0], R14 ;  /* 0x0000c00e01007387 */ /* 0x000fe80000100a00 */
[----:B--2---:R-:W-:Y:S04]  /*10950*/  STL.64 [R1+0xe0], R6 ;  /* 0x0000e00601007387 */ /* 0x004fe80000100a00 */
[----:B---3--:R-:W-:Y:S04]  /*10960*/  STL.64 [R1+0xe8], R8 ;  /* 0x0000e80801007387 */ /* 0x008fe80000100a00 */
[----:B------:R-:W-:Y:S04]  /*10970*/  STL.64 [R1+0xf0], R10 ;  /* 0x0000f00a01007387 */ /* 0x000fe80000100a00 */
[----:B----4-:R-:W-:Y:S04]  /*10980*/  STL.64 [R1+0xf8], R16 ;  /* 0x0000f81001007387 */ /* 0x010fe80000100a00 */
[----:B------:R-:W-:Y:S04]  /*10990*/  STL.64 [R1+0x100], R18 ;  /* 0x0001001201007387 */ /* 0x000fe80000100a00 */
[----:B------:R0:W-:Y:S02]  /*109a0*/  STL.64 [R1+0xd8], R4 ;  /* 0x0000d80401007387 */ /* 0x0001e40000100a00 */
[----:B0-----:R-:W-:Y:S01]  /*109b0*/  IMAD.MOV.U32 R4, RZ, RZ, RZ ;  /* 0x000000ffff047224 */ /* 0x001fe200078e00ff */
[----:B------:R-:W-:-:S04]  /*109c0*/  FSETP.GT.FTZ.AND P0, PT, R91, R86, PT ;  /* 0x000000565b00720b */ /* 0x000fc80003f14000 */
        /* <DEDUP_REMOVED lines=8> */
[----:B------:R-:W-:-:S07]  /*10a50*/  IMAD.MOV.U32 R5, RZ, RZ, R1 ;  /* 0x000000ffff057224 */ /* 0x000fce00078e0001 */
.L_x_41523:
        /* <DEDUP_REMOVED lines=20> */
.L_x_41431:
[----:B------:R-:W-:Y:S01]  /*10ba0*/  MOV R0, R55 ;  /* 0x0000003700007202 */ /* 0x000fe20000000f00 */
[----:B------:R-:W-:Y:S02]  /*10bb0*/  IMAD.MOV.U32 R6, RZ, RZ, R53 ;  /* 0x000000ffff067224 */ /* 0x000fe400078e0035 */
[----:B------:R-:W-:Y:S02]  /*10bc0*/  IMAD.MOV.U32 R55, RZ, RZ, R54 ;  /* 0x000000ffff377224 */ /* 0x000fe400078e0036 */
[----:B------:R-:W-:-:S07]  /*10bd0*/  IMAD.MOV.U32 R53, RZ, RZ, R52 ;  /* 0x000000ffff357224 */ /* 0x000fce00078e0034 */
.L_x_41432:
[----:B------:R-:W-:Y:S05]  /*10be0*/  BSYNC B1 ;  /* 0x0000000000017941 */ /* 0x000fea0003800000 */
.L_x_41430:
        /* <DEDUP_REMOVED lines=11> */
.L_x_41434:
[----:B------:R-:W-:Y:S01]  /*10ca0*/  MOV R7, R0 ;  /* 0x0000000000077202 */ /* 0x000fe20000000f00 */
[----:B------:R-:W-:Y:S02]  /*10cb0*/  IMAD.MOV.U32 R9, RZ, RZ, R6 ;  /* 0x000000ffff097224 */ /* 0x000fe400078e0006 */
[----:B------:R-:W-:Y:S02]  /*10cc0*/  IMAD.MOV.U32 R54, RZ, RZ, R57 ;  /* 0x000000ffff367224 */ /* 0x000fe400078e0039 */
[----:B------:R-:W-:-:S07]  /*10cd0*/  IMAD.MOV.U32 R52, RZ, RZ, R47 ;  /* 0x000000ffff347224 */ /* 0x000fce00078e002f */
.L_x_41435:
[----:B------:R-:W-:Y:S05]  /*10ce0*/  BSYNC B1 ;  /* 0x0000000000017941 */ /* 0x000fea0003800000 */
.L_x_41433:
        /* <DEDUP_REMOVED lines=11> */
.L_x_41437:
[----:B------:R-:W-:Y:S01]  /*10da0*/  MOV R0, R7 ;  /* 0x0000000700007202 */ /* 0x000fe20000000f00 */
[----:B------:R-:W-:Y:S02]  /*10db0*/  IMAD.MOV.U32 R6, RZ, RZ, R9 ;  /* 0x000000ffff067224 */ /* 0x000fe400078e0009 */
[----:B------:R-:W-:Y:S02]  /*10dc0*/  IMAD.MOV.U32 R57, RZ, RZ, R56 ;  /* 0x000000ffff397224 */ /* 0x000fe400078e0038 */
[----:B------:R-:W-:-:S07]  /*10dd0*/  IMAD.MOV.U32 R47, RZ, RZ, R46 ;  /* 0x000000ffff2f7224 */ /* 0x000fce00078e002e */
.L_x_41438:
[----:B------:R-:W-:Y:S05]  /*10de0*/  BSYNC B1 ;  /* 0x0000000000017941 */ /* 0x000fea0003800000 */
.L_x_41436:
        /* <DEDUP_REMOVED lines=11> */
.L_x_41440:
[----:B------:R-:W-:Y:S01]  /*10ea0*/  MOV R7, R0 ;  /* 0x0000000000077202 */ /* 0x000fe20000000f00 */
[----:B------:R-:W-:Y:S02]  /*10eb0*/  IMAD.MOV.U32 R9, RZ, RZ, R6 ;  /* 0x000000ffff097224 */ /* 0x000fe400078e0006 */
[----:B------:R-:W-:Y:S02]  /*10ec0*/  IMAD.MOV.U32 R56, RZ, RZ, R59 ;  /* 0x000000ffff387224 */ /* 0x000fe400078e003b */
[----:B------:R-:W-:-:S07]  /*10ed0*/  IMAD.MOV.U32 R46, RZ, RZ, R45 ;  /* 0x000000ffff2e7224 */ /* 0x000fce00078e002d */
.L_x_41441:
[----:B------:R-:W-:Y:S05]  /*10ee0*/  BSYNC B1 ;  /* 0x0000000000017941 */ /* 0x000fea0003800000 */
.L_x_41439:
        /* <DEDUP_REMOVED lines=11> */
.L_x_41443:
[----:B------:R-:W-:Y:S01]  /*10fa0*/  MOV R0, R7 ;  /* 0x0000000700007202 */ /* 0x000fe20000000f00 */
[----:B------:R-:W-:Y:S02]  /*10fb0*/  IMAD.MOV.U32 R6, RZ, RZ, R9 ;  /* 0x000000ffff067224 */ /* 0x000fe400078e0009 */
[----:B------:R-:W-:Y:S02]  /*10fc0*/  IMAD.MOV.U32 R59, RZ, RZ, R58 ;  /* 0x000000ffff3b7224 */ /* 0x000fe400078e003a */
[----:B------:R-:W-:-:S07]  /*10fd0*/  IMAD.MOV.U32 R45, RZ, RZ, R44 ;  /* 0x000000ffff2d7224 */ /* 0x000fce00078e002c */
.L_x_41444:
[----:B------:R-:W-:Y:S05]  /*10fe0*/  BSYNC B1 ;  /* 0x0000000000017941 */ /* 0x000fea0003800000 */
.L_x_41442:
        /* <DEDUP_REMOVED lines=11> */
.L_x_41446:
[----:B------:R-:W-:Y:S01]  /*110a0*/  MOV R7, R0 ;  /* 0x0000000000077202 */ /* 0x000fe20000000f00 */
[----:B------:R-:W-:Y:S02]  /*110b0*/  IMAD.MOV.U32 R9, RZ, RZ, R6 ;  /* 0x000000ffff097224 */ /* 0x000fe400078e0006 */
[----:B------:R-:W-:Y:S02]  /*110c0*/  IMAD.MOV.U32 R58, RZ, RZ, R61 ;  /* 0x000000ffff3a7224 */ /* 0x000fe400078e003d */
[----:B------:R-:W-:-:S07]  /*110d0*/  IMAD.MOV.U32 R44, RZ, RZ, R43 ;  /* 0x000000ffff2c7224 */ /* 0x000fce00078e002b */
.L_x_41447:
[----:B------:R-:W-:Y:S05]  /*110e0*/  BSYNC B1 ;  /* 0x0000000000017941 */ /* 0x000fea0003800000 */
.L_x_41445:
        /* <DEDUP_REMOVED lines=11> */
.L_x_41449:
[----:B------:R-:W-:Y:S01]  /*111a0*/  MOV R0, R7 ;  /* 0x0000000700007202 */ /* 0x000fe20000000f00 */
[----:B------:R-:W-:Y:S02]  /*111b0*/  IMAD.MOV.U32 R6, RZ, RZ, R9 ;  /* 0x000000ffff067224 */ /* 0x000fe400078e0009 */
[----:B------:R-:W-:Y:S02]  /*111c0*/  IMAD.MOV.U32 R61, RZ, RZ, R60 ;  /* 0x000000ffff3d7224 */ /* 0x000fe400078e003c */
[----:B------:R-:W-:-:S07]  /*111d0*/  IMAD.MOV.U32 R43, RZ, RZ, R42 ;  /* 0x000000ffff2b7224 */ /* 0x000fce00078e002a */
.L_x_41450:
[----:B------:R-:W-:Y:S05]  /*111e0*/  BSYNC B1 ;  /* 0x0000000000017941 */ /* 0x000fea0003800000 */
.L_x_41448:
        /* <DEDUP_REMOVED lines=11> */
.L_x_41452:
[----:B------:R-:W-:Y:S01]  /*112a0*/  MOV R7, R0 ;  /* 0x0000000000077202 */ /* 0x000fe20000000f00 */
[----:B------:R-:W-:Y:S02]  /*112b0*/  IMAD.MOV.U32 R9, RZ, RZ, R6 ;  /* 0x000000ffff097224 */ /* 0x000fe400078e0006 */
[----:B------:R-:W-:Y:S02]  /*112c0*/  IMAD.MOV.U32 R60, RZ, RZ, R63 ;  /* 0x000000ffff3c7224 */ /* 0x000fe400078e003f */
[----:B------:R-:W-:-:S07]  /*112d0*/  IMAD.MOV.U32 R42, RZ, RZ, R41 ;  /* 0x000000ffff2a7224 */ /* 0x000fce00078e0029 */
.L_x_41453:
[----:B------:R-:W-:Y:S05]  /*112e0*/  BSYNC B1 ;  /* 0x0000000000017941 */ /* 0x000fea0003800000 */
.L_x_41451:
        /* <DEDUP_REMOVED lines=11> */
.L_x_41455:
[----:B------:R-:W-:Y:S01]  /*113a0*/  MOV R0, R7 ;  /* 0x0000000700007202 */ /* 0x000fe20000000f00 */
[----:B------:R-:W-:Y:S02]  /*113b0*/  IMAD.MOV.U32 R6, RZ, RZ, R9 ;  /* 0x000000ffff067224 */ /* 0x000fe400078e0009 */
[----:B------:R-:W-:Y:S02]  /*113c0*/  IMAD.MOV.U32 R63, RZ, RZ, R62 ;  /* 0x000000ffff3f7224 */ /* 0x000fe400078e003e */
[----:B------:R-:W-:-:S07]  /*113d0*/  IMAD.MOV.U32 R41, RZ, RZ, R40 ;  /* 0x000000ffff297224 */ /* 0x000fce00078e0028 */
.L_x_41456:
[----:B------:R-:W-:Y:S05]  /*113e0*/  BSYNC B1 ;  /* 0x0000000000017941 */ /* 0x000fea0003800000 */
.L_x_41454:
        /* <DEDUP_REMOVED lines=11> */
.L_x_41458:
[----:B------:R-:W-:Y:S01]  /*114a0*/  MOV R7, R0 ;  /* 0x0000000000077202 */ /* 0x000fe20000000f00 */
[----:B------:R-:W-:Y:S02]  /*114b0*/  IMAD.MOV.U32 R9, RZ, RZ, R6 ;  /* 0x000000ffff097224 */ /* 0x000fe400078e0006 */
[----:B------:R-:W-:Y:S02]  /*114c0*/  IMAD.MOV.U32 R62, RZ, RZ, R65 ;  /* 0x000000ffff3e7224 */ /* 0x000fe400078e0041 */
[----:B------:R-:W-:-:S07]  /*114d0*/  IMAD.MOV.U32 R40, RZ, RZ, R39 ;  /* 0x000000ffff287224 */ /* 0x000fce00078e0027 */
.L_x_41459:
[----:B------:R-:W-:Y:S05]  /*114e0*/  BSYNC B1 ;  /* 0x0000000000017941 */ /* 0x000fea0003800000 */
.L_x_41457:
        /* <DEDUP_REMOVED lines=11> */
.L_x_41461:
[----:B------:R-:W-:Y:S01]  /*115a0*/  MOV R0, R7 ;  /* 0x0000000700007202 */ /* 0x000fe20000000f00 */
[----:B------:R-:W-:Y:S02]  /*115b0*/  IMAD.MOV.U32 R6, RZ, RZ, R9 ;  /* 0x000000ffff067224 */ /* 0x000fe400078e0009 */
[----:B------:R-:W-:Y:S02]  /*115c0*/  IMAD.MOV.U32 R65, RZ, RZ, R64 ;  /* 0x000000ffff417224 */ /* 0x000fe400078e0040 */
[----:B------:R-:W-:-:S07]  /*115d0*/  IMAD.MOV.U32 R39, RZ, RZ, R38 ;  /* 0x000000ffff277224 */ /* 0x000fce00078e0026 */
.L_x_41462:
[----:B------:R-:W-:Y:S05]  /*115e0*/  BSYNC B1 ;  /* 0x0000000000017941 */ /* 0x000fea0003800000 */
.L_x_41460:
        /* <DEDUP_REMOVED lines=11> */
.L_x_41464:
[----:B------:R-:W-:Y:S01]  /*116a0*/  MOV R7, R0 ;  /* 0x0000000000077202 */ /* 0x000fe20000000f00 */
[----:B------:R-:W-:Y:S02]  /*116b0*/  IMAD.MOV.U32 R9, RZ, RZ, R6 ;  /* 0x000000ffff097224 */ /* 0x000fe400078e0006 */
[----:B------:R-:W-:Y:S02]  /*116c0*/  IMAD.MOV.U32 R64, RZ, RZ, R67 ;  /* 0x000000ffff407224 */ /* 0x000fe400078e0043 */
[----:B------:R-:W-:-:S07]  /*116d0*/  IMAD.MOV.U32 R38, RZ, RZ, R37 ;  /* 0x000000ffff267224 */ /* 0x000fce00078e0025 */
.L_x_41465:
[----:B------:R-:W-:Y:S05]  /*116e0*/  BSYNC B1 ;  /* 0x0000000000017941 */ /* 0x000fea0003800000 */
.L_x_41463:
        /* <DEDUP_REMOVED lines=11> */
.L_x_41467:
[----:B------:R-:W-:Y:S01]  /*117a0*/  MOV R0, R7 ;  /* 0x0000000700007202 */ /* 0x000fe20000000f00 */
[----:B------:R-:W-:Y:S02]  /*117b0*/  IMAD.MOV.U32 R6, RZ, RZ, R9 ;  /* 0x000000ffff067224 */ /* 0x000fe400078e0009 */
[----:B------:R-:W-:Y:S02]  /*117c0*/  IMAD.MOV.U32 R67, RZ, RZ, R66 ;  /* 0x000000ffff437224 */ /* 0x000fe400078e0042 */
[----:B------:R-:W-:-:S07]  /*117d0*/  IMAD.MOV.U32 R37, RZ, RZ, R36 ;  /* 0x000000ffff257224 */ /* 0x000fce00078e0024 */
.L_x_41468:
[----:B------:R-:W-:Y:S05]  /*117e0*/  BSYNC B1 ;  /* 0x0000000000017941 */ /* 0x000fea0003800000 */
.L_x_41466:
        /* <DEDUP_REMOVED lines=11> */
.L_x_41470:
[----:B------:R-:W-:Y:S01]  /*118a0*/  MOV R7, R0 ;  /* 0x0000000000077202 */ /* 0x000fe20000000f00 */
[----:B------:R-:W-:Y:S01]  /*118b0*/  IMAD.MOV.U32 R9, RZ, RZ, R6 ;  /* 0x000000ffff097224 */ /* 0x000fe200078e0006 */
[----:B------:R-:W-:Y:S01]  /*118c0*/  MOV R36, R35 ;  /* 0x0000002300247202 */ /* 0x000fe20000000f00 */
[----:B------:R-:W-:-:S07]  /*118d0*/  IMAD.MOV.U32 R66, RZ, RZ, R69 ;  /* 0x000000ffff427224 */ /* 0x000fce00078e0045 */
.L_x_41471:
[----:B------:R-:W-:Y:S05]  /*118e0*/  BSYNC B1 ;  /* 0x0000000000017941 */ /* 0x000fea0003800000 */
.L_x_41469:
        /* <DEDUP_REMOVED lines=11> */
.L_x_41473:
[----:B------:R-:W-:Y:S01]  /*119a0*/  IMAD.MOV.U32 R0, RZ, RZ, R7 ;  /* 0x000000ffff007224 */ /* 0x000fe200078e0007 */
[----:B------:R-:W-:Y:S01]  /*119b0*/  MOV R6, R9 ;  /* 0x0000000900067202 */ /* 0x000fe20000000f00 */
[----:B------:R-:W-:Y:S02]  /*119c0*/  IMAD.MOV.U32 R69, RZ, RZ, R68 ;  /* 0x000000ffff457224 */ /* 0x000fe400078e0044 */
[----:B------:R-:W-:-:S07]  /*119d0*/  IMAD.MOV.U32 R35, RZ, RZ, R34 ;  /* 0x000000ffff237224 */ /* 0x000fce00078e0022 */
.L_x_41474:
[----:B------:R-:W-:Y:S05]  /*119e0*/  BSYNC B1 ;  /* 0x0000000000017941 */ /* 0x000fea0003800000 */
.L_x_41472:
        /* <DEDUP_REMOVED lines=11> */
.L_x_41476:
[----:B------:R-:W-:Y:S01]  /*11aa0*/  IMAD.MOV.U32 R7, RZ, RZ, R0 ;  /* 0x000000ffff077224 */ /* 0x000fe200078e0000 */
[----:B------:R-:W-:Y:S01]  /*11ab0*/  MOV R68, R71 ;  /* 0x0000004700447202 */ /* 0x000fe20000000f00 */
[----:B------:R-:W-:Y:S02]  /*11ac0*/  IMAD.MOV.U32 R9, RZ, RZ, R6 ;  /* 0x000000ffff097224 */ /* 0x000fe400078e0006 */
[----:B------:R-:W-:-:S07]  /*11ad0*/  IMAD.MOV.U32 R34, RZ, RZ, R33 ;  /* 0x000000ffff227224 */ /* 0x000fce00078e0021 */
.L_x_41477:
[----:B------:R-:W-:Y:S05]  /*11ae0*/  BSYNC B1 ;  /* 0x0000000000017941 */ /* 0x000fea0003800000 */
.L_x_41475:
        /* <DEDUP_REMOVED lines=11> */
.L_x_41479:
[----:B------:R-:W-:Y:S01]  /*11ba0*/  MOV R0, R7 ;  /* 0x0000000700007202 */ /* 0x000fe20000000f00 */
[----:B------:R-:W-:Y:S01]  /*11bb0*/  IMAD.MOV.U32 R6, RZ, RZ, R9 ;  /* 0x000000ffff067224 */ /* 0x000fe200078e0009 */
[----:B------:R-:W-:Y:S01]  /*11bc0*/  MOV R33, R32 ;  /* 0x0000002000217202 */ /* 0x000fe20000000f00 */
[----:B------:R-:W-:-:S07]  /*11bd0*/  IMAD.MOV.U32 R71, RZ, RZ, R70 ;  /* 0x000000ffff477224 */ /* 0x000fce00078e0046 */
.L_x_41480:
[----:B------:R-:W-:Y:S05]  /*11be0*/  BSYNC B1 ;  /* 0x0000000000017941 */ /* 0x000fea0003800000 */
.L_x_41478:
        /* <DEDUP_REMOVED lines=11> */
.L_x_41482:
[----:B------:R-:W-:Y:S01]  /*11ca0*/  IMAD.MOV.U32 R7, RZ, RZ, R0 ;  /* 0x000000ffff077224 */ /* 0x000fe200078e0000 */
[----:B------:R-:W-:Y:S01]  /*11cb0*/  MOV R9, R6 ;  /* 0x0000000600097202 */ /* 0x000fe20000000f00 */
[----:B------:R-:W-:Y:S02]  /*11cc0*/  IMAD.MOV.U32 R70, RZ, RZ, R73 ;  /* 0x000000ffff467224 */ /* 0x000fe400078e0049 */
[----:B------:R-:W-:-:S07]  /*11cd0*/  IMAD.MOV.U32 R32, RZ, RZ, R31 ;  /* 0x000000ffff207224 */ /* 0x000fce00078e001f */
.L_x_41483:
[----:B------:R-:W-:Y:S05]  /*11ce0*/  BSYNC B1 ;  /* 0x0000000000017941 */ /* 0x000fea0003800000 */
.L_x_41481:
        /* <DEDUP_REMOVED lines=11> */
.L_x_41485:
[----:B------:R-:W-:Y:S01]  /*11da0*/  IMAD.MOV.U32 R0, RZ, RZ, R7 ;  /* 0x000000ffff007224 */ /* 0x000fe200078e0007 */
[----:B------:R-:W-:Y:S01]  /*11db0*/  MOV R73, R72 ;  /* 0x0000004800497202 */ /* 0x000fe20000000f00 */
[----:B------:R-:W-:Y:S02]  /*11dc0*/  IMAD.MOV.U32 R6, RZ, RZ, R9 ;  /* 0x000000ffff067224 */ /* 0x000fe400078e0009 */
[----:B------:R-:W-:-:S07]  /*11dd0*/  IMAD.MOV.U32 R31, RZ, RZ, R30 ;  /* 0x000000ffff1f7224 */ /* 0x000fce00078e001e */
.L_x_41486:
[----:B------:R-:W-:Y:S05]  /*11de0*/  BSYNC B1 ;  /* 0x0000000000017941 */ /* 0x000fea0003800000 */
.L_x_41484:
        /* <DEDUP_REMOVED lines=11> */
.L_x_41488:
[----:B------:R-:W-:Y:S01]  /*11ea0*/  MOV R7, R0 ;  /* 0x0000000000077202 */ /* 0x000fe20000000f00 */
[----:B------:R-:W-:Y:S01]  /*11eb0*/  IMAD.MOV.U32 R9, RZ, RZ, R6 ;  /* 0x000000ffff097224 */ /* 0x000fe200078e0006 */
[----:B------:R-:W-:Y:S01]  /*11ec0*/  MOV R30, R29 ;  /* 0x0000001d001e7202 */ /* 0x000fe20000000f00 */
[----:B------:R-:W-:-:S07]  /*11ed0*/  IMAD.MOV.U32 R72, RZ, RZ, R75 ;  /* 0x000000ffff487224 */ /* 0x000fce00078e004b */
.L_x_41489:
[----:B------:R-:W-:Y:S05]  /*11ee0*/  BSYNC B1 ;  /* 0x0000000000017941 */ /* 0x000fea0003800000 */
.L_x_41487:
        /* <DEDUP_REMOVED lines=11> */
.L_x_41491:
[----:B------:R-:W-:Y:S01]  /*11fa0*/  IMAD.MOV.U32 R0, RZ, RZ, R7 ;  /* 0x000000ffff007224 */ /* 0x000fe200078e0007 */
[----:B------:R-:W-:Y:S01]  /*11fb0*/  MOV R6, R9 ;  /* 0x0000000900067202 */ /* 0x000fe20000000f00 */
[----:B------:R-:W-:Y:S02]  /*11fc0*/  IMAD.MOV.U32 R75, RZ, RZ, R74 ;  /* 0x000000ffff4b7224 */ /* 0x000fe400078e004a */
[----:B------:R-:W-:-:S07]  /*11fd0*/  IMAD.MOV.U32 R29, RZ, RZ, R28 ;  /* 0x000000ffff1d7224 */ /* 0x000fce00078e001c */
.L_x_41492:
[----:B------:R-:W-:Y:S05]  /*11fe0*/  BSYNC B1 ;  /* 0x0000000000017941 */ /* 0x000fea0003800000 */
.L_x_41490:
        /* <DEDUP_REMOVED lines=11> */
.L_x_41494:
[----:B------:R-:W-:Y:S01]  /*120a0*/  IMAD.MOV.U32 R7, RZ, RZ, R0 ;  /* 0x000000ffff077224 */ /* 0x000fe200078e0000 */
[----:B------:R-:W-:Y:S01]  /*120b0*/  MOV R74, R77 ;  /* 0x0000004d004a7202 */ /* 0x000fe20000000f00 */
[----:B------:R-:W-:Y:S02]  /*120c0*/  IMAD.MOV.U32 R9, RZ, RZ, R6 ;  /* 0x000000ffff097224 */ /* 0x000fe400078e0006 */
[----:B------:R-:W-:-:S07]  /*120d0*/  IMAD.MOV.U32 R28, RZ, RZ, R27 ;  /* 0x000000ffff1c7224 */ /* 0x000fce00078e001b */
.L_x_41495:
[----:B------:R-:W-:Y:S05]  /*120e0*/  BSYNC B1 ;  /* 0x0000000000017941 */ /* 0x000fea0003800000 */
.L_x_41493:
        /* <DEDUP_REMOVED lines=11> */
.L_x_41497:
[----:B------:R-:W-:Y:S01]  /*121a0*/  MOV R0, R7 ;  /* 0x0000000700007202 */ /* 0x000fe20000000f00 */
[----:B------:R-:W-:Y:S01]  /*121b0*/  IMAD.MOV.U32 R6, RZ, RZ, R9 ;  /* 0x000000ffff067224 */ /* 0x000fe200078e0009 */
[----:B------:R-:W-:Y:S01]  /*121c0*/  MOV R27, R26 ;  /* 0x0000001a001b7202 */ /* 0x000fe20000000f00 */
[----:B------:R-:W-:-:S07]  /*121d0*/  IMAD.MOV.U32 R77, RZ, RZ, R76 ;  /* 0x000000ffff4d7224 */ /* 0x000fce00078e004c */
.L_x_41498:
[----:B------:R-:W-:Y:S05]  /*121e0*/  BSYNC B1 ;  /* 0x0000000000017941 */ /* 0x000fea0003800000 */
.L_x_41496:
        /* <DEDUP_REMOVED lines=11> */
.L_x_41500:
[----:B------:R-:W-:Y:S01]  /*122a0*/  IMAD.MOV.U32 R7, RZ, RZ, R0 ;  /* 0x000000ffff077224 */ /* 0x000fe200078e0000 */
[----:B------:R-:W-:Y:S01]  /*122b0*/  MOV R9, R6 ;  /* 0x0000000600097202 */ /* 0x000fe20000000f00 */
[----:B------:R-:W-:Y:S02]  /*122c0*/  IMAD.MOV.U32 R76, RZ, RZ, R79 ;  /* 0x000000ffff4c7224 */ /* 0x000fe400078e004f */
[----:B------:R-:W-:-:S07]  /*122d0*/  IMAD.MOV.U32 R26, RZ, RZ, R25 ;  /* 0x000000ffff1a7224 */ /* 0x000fce00078e0019 */
.L_x_41501:
[----:B------:R-:W-:Y:S05]  /*122e0*/  BSYNC B1 ;  /* 0x0000000000017941 */ /* 0x000fea0003800000 */
.L_x_41499:
        /* <DEDUP_REMOVED lines=11> */
.L_x_41503:
[----:B------:R-:W-:Y:S01]  /*123a0*/  IMAD.MOV.U32 R0, RZ, RZ, R7 ;  /* 0x000000ffff007224 */ /* 0x000fe200078e0007 */
[----:B------:R-:W-:Y:S01]  /*123b0*/  MOV R79, R78 ;  /* 0x0000004e004f7202 */ /* 0x000fe20000000f00 */
[----:B------:R-:W-:Y:S02]  /*123c0*/  IMAD.MOV.U32 R6, RZ, RZ, R9 ;  /* 0x000000ffff067224 */ /* 0x000fe400078e0009 */
[----:B------:R-:W-:-:S07]  /*123d0*/  IMAD.MOV.U32 R25, RZ, RZ, R24 ;  /* 0x000000ffff197224 */ /* 0x000fce00078e0018 */
.L_x_41504:
[----:B------:R-:W-:Y:S05]  /*123e0*/  BSYNC B1 ;  /* 0x0000000000017941 */ /* 0x000fea0003800000 */
.L_x_41502:
        /* <DEDUP_REMOVED lines=11> */
.L_x_41506:
[----:B------:R-:W-:Y:S01]  /*124a0*/  MOV R7, R0 ;  /* 0x0000000000077202 */ /* 0x000fe20000000f00 */
[----:B------:R-:W-:Y:S01]  /*124b0*/  IMAD.MOV.U32 R9, RZ, RZ, R6 ;  /* 0x000000ffff097224 */ /* 0x000fe200078e0006 */
[----:B------:R-:W-:Y:S01]  /*124c0*/  MOV R24, R23 ;  /* 0x0000001700187202 */ /* 0x000fe20000000f00 */
[----:B------:R-:W-:-:S07]  /*124d0*/  IMAD.MOV.U32 R78, RZ, RZ, R81 ;  /* 0x000000ffff4e7224 */ /* 0x000fce00078e0051 */
.L_x_41507:
[----:B------:R-:W-:Y:S05]  /*124e0*/  BSYNC B1 ;  /* 0x0000000000017941 */ /* 0x000fea0003800000 */
.L_x_41505:
        /* <DEDUP_REMOVED lines=11> */
.L_x_41509:
[----:B------:R-:W-:Y:S01]  /*125a0*/  IMAD.MOV.U32 R0, RZ, RZ, R7 ;  /* 0x000000ffff007224 */ /* 0x000fe200078e0007 */
[----:B------:R-:W-:Y:S01]  /*125b0*/  MOV R6, R9 ;  /* 0x0000000900067202 */ /* 0x000fe20000000f00 */
[----:B------:R-:W-:Y:S02]  /*125c0*/  IMAD.MOV.U32 R81, RZ, RZ, R80 ;  /* 0x000000ffff517224 */ /* 0x000fe400078e0050 */
[----:B------:R-:W-:-:S07]  /*125d0*/  IMAD.MOV.U32 R23, RZ, RZ, R22 ;  /* 0x000000ffff177224 */ /* 0x000fce00078e0016 */
.L_x_41510:
[----:B------:R-:W-:Y:S05]  /*125e0*/  BSYNC B1 ;  /* 0x0000000000017941 */ /* 0x000fea0003800000 */
.L_x_41508:
        /* <DEDUP_REMOVED lines=11> */
.L_x_41512:
[----:B------:R-:W-:Y:S01]  /*126a0*/  IMAD.MOV.U32 R7, RZ, RZ, R0 ;  /* 0x000000ffff077224 */ /* 0x000fe200078e0000 */
[----:B------:R-:W-:Y:S01]  /*126b0*/  MOV R80, R83 ;  /* 0x0000005300507202 */ /* 0x000fe20000000f00 */
[----:B------:R-:W-:Y:S02]  /*126c0*/  IMAD.MOV.U32 R9, RZ, RZ, R6 ;  /* 0x000000ffff097224 */ /* 0x000fe400078e0006 */
[----:B------:R-:W-:-:S07]  /*126d0*/  IMAD.MOV.U32 R22, RZ, RZ, R21 ;  /* 0x000000ffff167224 */ /* 0x000fce00078e0015 */
.L_x_41513:
[----:B------:R-:W-:Y:S05]  /*126e0*/  BSYNC B1 ;  /* 0x0000000000017941 */ /* 0x000fea0003800000 */
.L_x_41511:
        /* <DEDUP_REMOVED lines=11> */
.L_x_41515:
[----:B------:R-:W-:Y:S01]  /*127a0*/  MOV R0, R7 ;  /* 0x0000000700007202 */ /* 0x000fe20000000f00 */
[----:B------:R-:W-:Y:S01]  /*127b0*/  IMAD.MOV.U32 R6, RZ, RZ, R9 ;  /* 0x000000ffff067224 */ /* 0x000fe200078e0009 */
[----:B------:R-:W-:Y:S01]  /*127c0*/  MOV R21, R20 ;  /* 0x0000001400157202 */ /* 0x000fe20000000f00 */
[----:B------:R-:W-:-:S07]  /*127d0*/  IMAD.MOV.U32 R83, RZ, RZ, R82 ;  /* 0x000000ffff537224 */ /* 0x000fce00078e0052 */
.L_x_41516:
[----:B------:R-:W-:Y:S05]  /*127e0*/  BSYNC B1 ;  /* 0x0000000000017941 */ /* 0x000fea0003800000 */
.L_x_41514:
        /* <DEDUP_REMOVED lines=11> */
.L_x_41518:
[----:B------:R-:W-:Y:S01]  /*128a0*/  IMAD.MOV.U32 R8, RZ, RZ, R0 ;  /* 0x000000ffff087224 */ /* 0x000fe200078e0000 */
[----:B------:R-:W-:Y:S01]  /*128b0*/  MOV R82, R85 ;  /* 0x0000005500527202 */ /* 0x000fe20000000f00 */
[----:B------:R-:W-:Y:S02]  /*128c0*/  IMAD.MOV.U32 R7, RZ, RZ, R6 ;  /* 0x000000ffff077224 */ /* 0x000fe400078e0006 */
[----:B------:R-:W-:-:S07]  /*128d0*/  IMAD.MOV.U32 R20, RZ, RZ, R3 ;  /* 0x000000ffff147224 */ /* 0x000fce00078e0003 */
.L_x_41519:
[----:B------:R-:W-:Y:S05]  /*128e0*/  BSYNC B1 ;  /* 0x0000000000017941 */ /* 0x000fea0003800000 */
.L_x_41517:
        /* <DEDUP_REMOVED lines=11> */
.L_x_41521:
[----:B------:R-:W-:Y:S01]  /*129a0*/  IMAD.MOV.U32 R85, RZ, RZ, R89 ;  /* 0x000000ffff557224 */ /* 0x000fe200078e0059 */
[----:B------:R-:W-:Y:S01]  /*129b0*/  MOV R86, R8 ;  /* 0x0000000800567202 */ /* 0x000fe20000000f00 */
[----:B------:R-:W-:Y:S01]  /*129c0*/  IMAD.MOV.U32 R3, RZ, RZ, R88 ;  /* 0x000000ffff037224 */ /* 0x000fe200078e0058 */
[----:B------:R-:W-:Y:S01]  /*129d0*/  MOV R88, R7 ;  /* 0x0000000700587202 */ /* 0x000fe20000000f00 */
[----:B------:R-:W-:Y:S02]  /*129e0*/  IMAD.MOV.U32 R89, RZ, RZ, R8 ;  /* 0x000000ffff597224 */ /* 0x000fe400078e0008 */
[----:B------:R-:W-:-:S07]  /*129f0*/  IMAD.MOV.U32 R0, RZ, RZ, R7 ;  /* 0x000000ffff007224 */ /* 0x000fce00078e0007 */
.L_x_41522:
[----:B------:R-:W-:Y:S05]  /*12a00*/  BSYNC B1 ;  /* 0x0000000000017941 */ /* 0x000fea0003800000 */
.L_x_41520:
        /* <DEDUP_REMOVED lines=15> */
[----:B------:R-:W0:Y:S04]  /*12b00*/  LDS.128 R12, [UR4+0x370] ;  /* 0x00037004ff0c7984 */ /* 0x000e280008000c00 */
[----:B------:R-:W1:Y:S04]  /*12b10*/  LDS.128 R16, [UR4+0x390] ;  /* 0x00039004ff107984 */ /* 0x000e680008000c00 */
[----:B--2---:R-:W-:Y:S04]  /*12b20*/  STL.64 [R1+0x10], R48 ;  /* 0x0000103001007387 */ /* 0x004fe80000100a00 */
[----:B------:R-:W-:Y:S04]  /*12b30*/  STL.64 [R1+0x18], R50 ;  /* 0x0000183201007387 */ /* 0x000fe80000100a00 */
[----:B------:R-:W2:Y:S04]  /*12b40*/  LDS.128 R48, [UR4+0x380] ;  /* 0x00038004ff307984 */ /* 0x000ea80008000c00 */
[----:B---3--:R-:W-:Y:S04]  /*12b50*/  STL.64 [R1+0x30], R8 ;  /* 0x0000300801007387 */ /* 0x008fe80000100a00 */
[----:B------:R-:W-:Y:S04]  /*12b60*/  STL.64 [R1+0x38], R10 ;  /* 0x0000380a01007387 */ /* 0x000fe80000100a00 */
[----:B----4-:R-:W-:Y:S04]  /*12b70*/  STL.64 [R1+0x40], R4 ;  /* 0x0000400401007387 */ /* 0x010fe80000100a00 */
[----:B------:R-:W-:Y:S04]  /*12b80*/  STL.64 [R1+0x48], R6 ;  /* 0x0000480601007387 */ /* 0x000fe80000100a00 */
[----:B------:R-:W3:Y:S04]  /*12b90*/  LDS.128 R8, [UR4+0x3a0] ;  /* 0x0003a004ff087984 */ /* 0x000ee80008000c00 */
[----:B0-----:R-:W-:Y:S04]  /*12ba0*/  STL.64 [R1+0x50], R12 ;  /* 0x0000500c01007387 */ /* 0x001fe80000100a00 */
[----:B------:R-:W-:Y:S04]  /*12bb0*/  STL.64 [R1+0x58], R14 ;  /* 0x0000580e01007387 */ /* 0x000fe80000100a00 */
[----:B-1----:R-:W-:Y:S04]  /*12bc0*/  STL.64 [R1+0x70], R16 ;  /* 0x0000701001007387 */ /* 0x002fe80000100a00 */
[----:B------:R-:W-:Y:S04]  /*12bd0*/  STL.64 [R1+0x78], R18 ;  /* 0x0000781201007387 */ /* 0x000fe80000100a00 */
[----:B------:R-:W0:Y:S04]  /*12be0*/  LDS.128 R12, [UR4+0x3c0] ;  /* 0x0003c004ff0c7984 */ /* 0x000e280008000c00 */
[----:B------:R-:W1:Y:S04]  /*12bf0*/  LDS.128 R16, [UR4+0x3e0] ;  /* 0x0003e004ff107984 */ /* 0x000e680008000c00 */
[----:B------:R-:W4:Y:S04]  /*12c00*/  LDS.128 R4, [UR4+0x3b0] ;  /* 0x0003b004ff047984 */ /* 0x000f280008000c00 */
[----:B--2---:R-:W-:Y:S04]  /*12c10*/  STL.64 [R1+0x60], R48 ;  /* 0x0000603001007387 */ /* 0x004fe80000100a00 */
[----:B------:R-:W-:Y:S04]  /*12c20*/  STL.64 [R1+0x68], R50 ;  /* 0x0000683201007387 */ /* 0x000fe80000100a00 */
[----:B------:R-:W2:Y:S04]  /*12c30*/  LDS.128 R48, [UR4+0x3d0] ;  /* 0x0003d004ff307984 */ /* 0x000ea80008000c00 */
[----:B---3--:R-:W-:Y:S04]  /*12c40*/  STL.64 [R1+0x80], R8 ;  /* 0x0000800801007387 */ /* 0x008fe80000100a00 */
[----:B------:R-:W-:Y:S04]  /*12c50*/  STL.64 [R1+0x88], R10 ;  /* 0x0000880a01007387 */ /* 0x000fe80000100a00 */
[----:B------:R-:W3:Y:S04]  /*12c60*/  LDS.128 R8, [UR4+0x3f0] ;  /* 0x0003f004ff087984 */ /* 0x000ee80008000c00 */
[----:B0-----:R-:W-:Y:S04]  /*12c70*/  STL.64 [R1+0xa0], R12 ;  /* 0x0000a00c01007387 */ /* 0x001fe80000100a00 */
[----:B------:R-:W-:Y:S04]  /*12c80*/  STL.64 [R1+0xa8], R14 ;  /* 0x0000a80e01007387 */ /* 0x000fe80000100a00 */
[----:B-1----:R-:W-:Y:S04]  /*12c90*/  STL.64 [R1+0xc0], R16 ;  /* 0x0000c01001007387 */ /* 0x002fe80000100a00 */
[----:B----4-:R-:W-:Y:S04]  /*12ca0*/  STL.64 [R1+0x90], R4 ;  /* 0x0000900401007387 */ /* 0x010fe80000100a00 */
[----:B------:R-:W-:Y:S04]  /*12cb0*/  STL.64 [R1+0x98], R6 ;  /* 0x0000980601007387 */ /* 0x000fe80000100a00 */
[----:B------:R-:W0:Y:S04]  /*12cc0*/  LDS.128 R12, [UR4+0x410] ;  /* 0x00041004ff0c7984 */ /* 0x000e280008000c00 */
[----:B------:R-:W1:Y:S04]  /*12cd0*/  LDS.64 R16, [UR4+0x420] ;  /* 0x00042004ff107984 */ /* 0x000e680008000a00 */
[----:B------:R-:W4:Y:S04]  /*12ce0*/  LDS.128 R4, [UR4+0x400] ;  /* 0x00040004ff047984 */ /* 0x000f280008000c00 */
[----:B--2---:R-:W-:Y:S04]  /*12cf0*/  STL.64 [R1+0xb0], R48 ;  /* 0x0000b03001007387 */ /* 0x004fe80000100a00 */
[----:B------:R-:W-:Y:S04]  /*12d00*/  STL.64 [R1+0xb8], R50 ;  /* 0x0000b83201007387 */ /* 0x000fe80000100a00 */
[----:B------:R-:W-:Y:S04]  /*12d10*/  STL.64 [R1+0xc8], R18 ;  /* 0x0000c81201007387 */ /* 0x000fe80000100a00 */
[----:B---3--:R-:W-:Y:S04]  /*12d20*/  STL.64 [R1+0xd0], R8 ;  /* 0x0000d00801007387 */ /* 0x008fe80000100a00 */
[----:B------:R-:W-:Y:S01]  /*12d30*/  STL.64 [R1+0xd8], R10 ;  /* 0x0000d80a01007387 */ /* 0x000fe20000100a00 */
[----:B------:R-:W-:-:S03]  /*12d40*/  FADD.FTZ R2, R91, R2 ;  /* 0x000000025b027221 */ /* 0x000fc60000010000 */
[----:B0-----:R-:W-:Y:S04]  /*12d50*/  STL.64 [R1+0xf0], R12 ;  /* 0x0000f00c01007387 */ /* 0x001fe80000100a00 */
[----:B------:R-:W-:Y:S04]  /*12d60*/  STL.64 [R1+0xf8], R14 ;  /* 0x0000f80e01007387 */ /* 0x000fe80000100a00 */
[----:B-1----:R-:W-:Y:S04]  /*12d70*/  STL.64 [R1+0x100], R16 ;  /* 0x0001001001007387 */ /* 0x002fe80000100a00 */
[----:B----4-:R0:W-:Y:S04]  /*12d80*/  STL.64 [R1+0xe0], R4 ;  /* 0x0000e00401007387 */ /* 0x0101e80000100a00 */
[----:B------:R1:W-:Y:S01]  /*12d90*/  STL.64 [R1+0xe8], R6 ;  /* 0x0000e80601007387 */ /* 0x0003e20000100a00 */
[----:B0-----:R-:W-:Y:S01]  /*12da0*/  HFMA2.MMA R4, -RZ, RZ, 0, 0 ;  /* 0x00000000ff047435 */ /* 0x001fe200000001ff */
[----:B-----5:R-:W-:-:S04]  /*12db0*/  FSETP.GT.FTZ.AND P0, PT, R93, R88, PT ;  /* 0x000000585d00720b */ /* 0x020fc80003f14000 */
[----:B------:R-:W-:Y:S02]  /*12dc0*/  FSEL R48, R88, R93, P0 ;  /* 0x0000005d58307208 */ /* 0x000fe40000000000 */
[----:B------:R-:W-:-:S05]  /*12dd0*/  FSEL R87, R93, R88, P0 ;  /* 0x000000585d577208 */ /* 0x000fca0000000000 */
[----:B------:R-:W-:-:S04]  /*12de0*/  FADD.FTZ R48, -R87, R48 ;  /* 0x0000003057307221 */ /* 0x000fc80000010100 */
[----:B------:R-:W-:-:S04]  /*12df0*/  FMUL.FTZ R48, R48, 1.4426950216293334961 ;  /* 0x3fb8aa3b30307820 */ /* 0x000fc80000410000 */
[----:B------:R-:W0:Y:S01]  /*12e00*/  MUFU.EX2 R5, R48 ;  /* 0x0000003000057308 */ /* 0x000e220000000800 */
[----:B-1----:R-:W-:Y:S02]  /*12e10*/  FSEL R6, R89, R2, P0 ;  /* 0x0000000259067208 */ /* 0x002fe40000000000 */
[----:B------:R-:W-:-:S03]  /*12e20*/  FSEL R89, R2, R89, P0 ;  /* 0x0000005902597208 */ /* 0x000fc60000000000 */
[----:B0-----:R-:W-:Y:S01]  /*12e30*/  FMUL.FTZ R6, R6, R5 ;  /* 0x0000000506067220 */ /* 0x001fe20000410000 */
[----:B------:R-:W-:-:S07]  /*12e40*/  IMAD.MOV.U32 R5, RZ, RZ, R1 ;  /* 0x000000ffff057224 */ /* 0x000fce00078e0001 */
.L_x_41617:
        /* <DEDUP_REMOVED lines=20> */
.L_x_41525:
[----:B------:R-:W-:Y:S01]  /*12f90*/  MOV R2, R55 ;  /* 0x0000003700027202 */ /* 0x000fe20000000f00 */
[----:B------:R-:W-:Y:S01]  /*12fa0*/  IMAD.MOV.U32 R8, RZ, RZ, R53 ;  /* 0x000000ffff087224 */ /* 0x000fe200078e0035 */
[----:B------:R-:W-:Y:S01]  /*12fb0*/  MOV R53, R52 ;  /* 0x0000003400357202 */ /* 0x000fe20000000f00 */
[----:B------:R-:W-:-:S07]  /*12fc0*/  IMAD.MOV.U32 R55, RZ, RZ, R54 ;  /* 0x000000ffff377224 */ /* 0x000fce00078e0036 */
.L_x_41526:
[----:B------:R-:W-:Y:S05]  /*12fd0*/  BSYNC B1 ;  /* 0x0000000000017941 */ /* 0x000fea0003800000 */
.L_x_41524:
        /* <DEDUP_REMOVED lines=11> */
.L_x_41528:
[----:B------:R-:W-:Y:S01]  /*13090*/  IMAD.MOV.U32 R7, RZ, RZ, R2 ;  /* 0x000000ffff077224 */ /* 0x000fe200078e0002 */
[----:B------:R-:W-:Y:S01]  /*130a0*/  MOV R9, R8 ;  /* 0x0000000800097202 */ /* 0x000fe20000000f00 */
[----:B------:R-:W-:Y:S02]  /*130b0*/  IMAD.MOV.U32 R54, RZ, RZ, R57 ;  /* 0x000000ffff367224 */ /* 0x000fe400078e0039 */
[----:B------:R-:W-:-:S07]  /*130c0*/  IMAD.MOV.U32 R52, RZ, RZ, R47 ;  /* 0x000000ffff347224 */ /* 0x000fce00078e002f */
.L_x_41529:
[----:B------:R-:W-:Y:S05]  /*130d0*/  BSYNC B1 ;  /* 0x0000000000017941 */ /* 0x000fea0003800000 */
.L_x_41527:
        /* <DEDUP_REMOVED lines=11> */
.L_x_41531:
[----:B------:R-:W-:Y:S01]  /*13190*/  IMAD.MOV.U32 R2, RZ, RZ, R7 ;  /* 0x000000ffff027224 */ /* 0x000fe200078e0007 */
[----:B------:R-:W-:Y:S01]  /*131a0*/  MOV R57, R56 ;  /* 0x0000003800397202 */ /* 0x000fe20000000f00 */
[----:B------:R-:W-:Y:S02]  /*131b0*/  IMAD.MOV.U32 R8, RZ, RZ, R9 ;  /* 0x000000ffff087224 */ /* 0x000fe400078e0009 */
[----:B------:R-:W-:-:S07]  /*131c0*/  IMAD.MOV.U32 R47, RZ, RZ, R46 ;  /* 0x000000ffff2f7224 */ /* 0x000fce00078e002e */
.L_x_41532:
[----:B------:R-:W-:Y:S05]  /*131d0*/  BSYNC B1 ;  /* 0x0000000000017941 */ /* 0x000fea0003800000 */
.L_x_41530:
        /* <DEDUP_REMOVED lines=11> */
.L_x_41534:
[----:B------:R-:W-:Y:S01]  /*13290*/  MOV R7, R2 ;  /* 0x0000000200077202 */ /* 0x000fe20000000f00 */
[----:B------:R-:W-:Y:S01]  /*132a0*/  IMAD.MOV.U32 R9, RZ, RZ, R8 ;  /* 0x000000ffff097224 */ /* 0x000fe200078e0008 */
[----:B------:R-:W-:Y:S01]  /*132b0*/  MOV R46, R45 ;  /* 0x0000002d002e7202 */ /* 0x000fe20000000f00 */
[----:B------:R-:W-:-:S07]  /*132c0*/  IMAD.MOV.U32 R56, RZ, RZ, R59 ;  /* 0x000000ffff387224 */ /* 0x000fce00078e003b */
.L_x_41535:
[----:B------:R-:W-:Y:S05]  /*132d0*/  BSYNC B1 ;  /* 0x0000000000017941 */ /* 0x000fea0003800000 */
.L_x_41533:
        /* <DEDUP_REMOVED lines=11> */
.L_x_41537:
[----:B------:R-:W-:Y:S01]  /*13390*/  IMAD.MOV.U32 R2, RZ, RZ, R7 ;  /* 0x000000ffff027224 */ /* 0x000fe200078e0007 */
[----:B------:R-:W-:Y:S01]  /*133a0*/  MOV R8, R9 ;  /* 0x0000000900087202 */ /* 0x000fe20000000f00 */
[----:B------:R-:W-:Y:S02]  /*133b0*/  IMAD.MOV.U32 R59, RZ, RZ, R58 ;  /* 0x000000ffff3b7224 */ /* 0x000fe400078e003a */
[----:B------:R-:W-:-:S07]  /*133c0*/  IMAD.MOV.U32 R45, RZ, RZ, R44 ;  /* 0x000000ffff2d7224 */ /* 0x000fce00078e002c */
.L_x_41538:
[----:B------:R-:W-:Y:S05]  /*133d0*/  BSYNC B1 ;  /* 0x0000000000017941 */ /* 0x000fea0003800000 */
.L_x_41536:
        /* <DEDUP_REMOVED lines=11> */
.L_x_41540:
[----:B------:R-:W-:Y:S01]  /*13490*/  IMAD.MOV.U32 R7, RZ, RZ, R2 ;  /* 0x000000ffff077224 */ /* 0x000fe200078e0002 */
[----:B------:R-:W-:Y:S01]  /*134a0*/  MOV R58, R61 ;  /* 0x0000003d003a7202 */ /* 0x000fe20000000f00 */
[----:B------:R-:W-:Y:S02]  /*134b0*/  IMAD.MOV.U32 R9, RZ, RZ, R8 ;  /* 0x000000ffff097224 */ /* 0x000fe400078e0008 */
[----:B------:R-:W-:-:S07]  /*134c0*/  IMAD.MOV.U32 R44, RZ, RZ, R43 ;  /* 0x000000ffff2c7224 */ /* 0x000fce00078e002b */
.L_x_41541:
[----:B------:R-:W-:Y:S05]  /*134d0*/  BSYNC B1 ;  /* 0x0000000000017941 */ /* 0x000fea0003800000 */
.L_x_41539:
        /* <DEDUP_REMOVED lines=11> */
.L_x_41543:
[----:B------:R-:W-:Y:S01]  /*13590*/  MOV R2, R7 ;  /* 0x0000000700027202 */ /* 0x000fe20000000f00 */
[----:B------:R-:W-:Y:S01]  /*135a0*/  IMAD.MOV.U32 R8, RZ, RZ, R9 ;  /* 0x000000ffff087224 */ /* 0x000fe200078e0009 */
[----:B------:R-:W-:Y:S01]  /*135b0*/  MOV R43, R42 ;  /* 0x0000002a002b7202 */ /* 0x000fe20000000f00 */
[----:B------:R-:W-:-:S07]  /*135c0*/  IMAD.MOV.U32 R61, RZ, RZ, R60 ;  /* 0x000000ffff3d7224 */ /* 0x000fce00078e003c */
.L_x_41544:
[----:B------:R-:W-:Y:S05]  /*135d0*/  BSYNC B1 ;  /* 0x0000000000017941 */ /* 0x000fea0003800000 */
.L_x_41542:
        /* <DEDUP_REMOVED lines=11> */
.L_x_41546:
[----:B------:R-:W-:Y:S01]  /*13690*/  IMAD.MOV.U32 R7, RZ, RZ, R2 ;  /* 0x000000ffff077224 */ /* 0x000fe200078e0002 */
[----:B------:R-:W-:Y:S01]  /*136a0*/  MOV R9, R8 ;  /* 0x0000000800097202 */ /* 0x000fe20000000f00 */
[----:B------:R-:W-:Y:S02]  /*136b0*/  IMAD.MOV.U32 R60, RZ, RZ, R63 ;  /* 0x000000ffff3c7224 */ /* 0x000fe400078e003f */
[----:B------:R-:W-:-:S07]  /*136c0*/  IMAD.MOV.U32 R42, RZ, RZ, R41 ;  /* 0x000000ffff2a7224 */ /* 0x000fce00078e0029 */
.L_x_41547:
[----:B------:R-:W-:Y:S05]  /*136d0*/  BSYNC B1 ;  /* 0x0000000000017941 */ /* 0x000fea0003800000 */
.L_x_41545:
        /* <DEDUP_REMOVED lines=11> */
.L_x_41549:
[----:B------:R-:W-:Y:S01]  /*13790*/  IMAD.MOV.U32 R2, RZ, RZ, R7 ;  /* 0x000000ffff027224 */ /* 0x000fe200078e0007 */
[----:B------:R-:W-:Y:S01]  /*137a0*/  MOV R63, R62 ;  /* 0x0000003e003f7202 */ /* 0x000fe20000000f00 */
[----:B------:R-:W-:Y:S02]  /*137b0*/  IMAD.MOV.U32 R8, RZ, RZ, R9 ;  /* 0x000000ffff087224 */ /* 0x000fe400078e0009 */
[----:B------:R-:W-:-:S07]  /*137c0*/  IMAD.MOV.U32 R41, RZ, RZ, R40 ;  /* 0x000000ffff297224 */ /* 0x000fce00078e0028 */
.L_x_41550:
[----:B------:R-:W-:Y:S05]  /*137d0*/  BSYNC B1 ;  /* 0x0000000000017941 */ /* 0x000fea0003800000 */
.L_x_41548:
        /* <DEDUP_REMOVED lines=11> */
.L_x_41552:
[----:B------:R-:W-:Y:S01]  /*13890*/  MOV R7, R2 ;  /* 0x0000000200077202 */ /* 0x000fe20000000f00 */
[----:B------:R-:W-:Y:S01]  /*138a0*/  IMAD.MOV.U32 R9, RZ, RZ, R8 ;  /* 0x000000ffff097224 */ /* 0x000fe200078e0008 */
[----:B------:R-:W-:Y:S01]  /*138b0*/  MOV R40, R39 ;  /* 0x0000002700287202 */ /* 0x000fe20000000f00 */
[----:B------:R-:W-:-:S07]  /*138c0*/  IMAD.MOV.U32 R62, RZ, RZ, R65 ;  /* 0x000000ffff3e7224 */ /* 0x000fce00078e0041 */
.L_x_41553:
[----:B------:R-:W-:Y:S05]  /*138d0*/  BSYNC B1 ;  /* 0x0000000000017941 */ /* 0x000fea0003800000 */
.L_x_41551:
        /* <DEDUP_REMOVED lines=11> */
.L_x_41555:
[----:B------:R-:W-:Y:S01]  /*13990*/  IMAD.MOV.U32 R2, RZ, RZ, R7 ;  /* 0x000000ffff027224 */ /* 0x000fe200078e0007 */
[----:B------:R-:W-:Y:S01]  /*139a0*/  MOV R8, R9 ;  /* 0x0000000900087202 */ /* 0x000fe20000000f00 */
[----:B------:R-:W-:Y:S02]  /*139b0*/  IMAD.MOV.U32 R65, RZ, RZ, R64 ;  /* 0x000000ffff417224 */ /* 0x000fe400078e0040 */
[----:B------:R-:W-:-:S07]  /*139c0*/  IMAD.MOV.U32 R39, RZ, RZ, R38 ;  /* 0x000000ffff277224 */ /* 0x000fce00078e0026 */
.L_x_41556:
[----:B------:R-:W-:Y:S05]  /*139d0*/  BSYNC B1 ;  /* 0x0000000000017941 */ /* 0x000fea0003800000 */
.L_x_41554:
        /* <DEDUP_REMOVED lines=11> */
.L_x_41558:
[----:B------:R-:W-:Y:S01]  /*13a90*/  IMAD.MOV.U32 R7, RZ, RZ, R2 ;  /* 0x000000ffff077224 */ /* 0x000fe200078e0002 */
[----:B------:R-:W-:Y:S01]  /*13aa0*/  MOV R64, R67 ;  /* 0x0000004300407202 */ /* 0x000fe20000000f00 */
[----:B------:R-:W-:Y:S02]  /*13ab0*/  IMAD.MOV.U32 R9, RZ, RZ, R8 ;  /* 0x000000ffff097224 */ /* 0x000fe400078e0008 */
[----:B------:R-:W-:-:S07]  /*13ac0*/  IMAD.MOV.U32 R38, RZ, RZ, R37 ;  /* 0x000000ffff267224 */ /* 0x000fce00078e0025 */
.L_x_41559:
[----:B------:R-:W-:Y:S05]  /*13ad0*/  BSYNC B1 ;  /* 0x0000000000017941 */ /* 0x000fea0003800000 */
.L_x_41557:
        /* <DEDUP_REMOVED lines=11> */
.L_x_41561:
[----:B------:R-:W-:Y:S01]  /*13b90*/  MOV R2, R7 ;  /* 0x0000000700027202 */ /* 0x000fe20000000f00 */
[----:B------:R-:W-:Y:S01]  /*13ba0*/  IMAD.MOV.U32 R8, RZ, RZ, R9 ;  /* 0x000000ffff087224 */ /* 0x000fe200078e0009 */
[----:B------:R-:W-:Y:S01]  /*13bb0*/  MOV R37, R36 ;  /* 0x0000002400257202 */ /* 0x000fe20000000f00 */
[----:B------:R-:W-:-:S07]  /*13bc0*/  IMAD.MOV.U32 R67, RZ, RZ, R66 ;  /* 0x000000ffff437224 */ /* 0x000fce00078e0042 */
.L_x_41562:
[----:B------:R-:W-:Y:S05]  /*13bd0*/  BSYNC B1 ;  /* 0x0000000000017941 */ /* 0x000fea0003800000 */
.L_x_41560:
        /* <DEDUP_REMOVED lines=11> */
.L_x_41564:
[----:B------:R-:W-:Y:S01]  /*13c90*/  IMAD.MOV.U32 R7, RZ, RZ, R2 ;  /* 0x000000ffff077224 */ /* 0x000fe200078e0002 */
[----:B------:R-:W-:Y:S01]  /*13ca0*/  MOV R9, R8 ;  /* 0x0000000800097202 */ /* 0x000fe20000000f00 */
[----:B------:R-:W-:Y:S02]  /*13cb0*/  IMAD.MOV.U32 R66, RZ, RZ, R69 ;  /* 0x000000ffff427224 */ /* 0x000fe400078e0045 */
[----:B------:R-:W-:-:S07]  /*13cc0*/  IMAD.MOV.U32 R36, RZ, RZ, R35 ;  /* 0x000000ffff247224 */ /* 0x000fce00078e0023 */
.L_x_41565:
[----:B------:R-:W-:Y:S05]  /*13cd0*/  BSYNC B1 ;  /* 0x0000000000017941 */ /* 0x000fea0003800000 */
.L_x_41563:
        /* <DEDUP_REMOVED lines=11> */
.L_x_41567:
[----:B------:R-:W-:Y:S01]  /*13d90*/  IMAD.MOV.U32 R2, RZ, RZ, R7 ;  /* 0x000000ffff027224 */ /* 0x000fe200078e0007 */
[----:B------:R-:W-:Y:S01]  /*13da0*/  MOV R69, R68 ;  /* 0x0000004400457202 */ /* 0x000fe20000000f00 */
[----:B------:R-:W-:Y:S02]  /*13db0*/  IMAD.MOV.U32 R8, RZ, RZ, R9 ;  /* 0x000000ffff087224 */ /* 0x000fe400078e0009 */
[----:B------:R-:W-:-:S07]  /*13dc0*/  IMAD.MOV.U32 R35, RZ, RZ, R34 ;  /* 0x000000ffff237224 */ /* 0x000fce00078e0022 */
.L_x_41568:
[----:B------:R-:W-:Y:S05]  /*13dd0*/  BSYNC B1 ;  /* 0x0000000000017941 */ /* 0x000fea0003800000 */
.L_x_41566:
        /* <DEDUP_REMOVED lines=11> */
.L_x_41570:
[----:B------:R-:W-:Y:S01]  /*13e90*/  MOV R7, R2 ;  /* 0x0000000200077202 */ /* 0x000fe20000000f00 */
[----:B------:R-:W-:Y:S01]  /*13ea0*/  IMAD.MOV.U32 R9, RZ, RZ, R8 ;  /* 0x000000ffff097224 */ /* 0x000fe200078e0008 */
[----:B------:R-:W-:Y:S01]  /*13eb0*/  MOV R34, R33 ;  /* 0x0000002100227202 */ /* 0x000fe20000000f00 */
[----:B------:R-:W-:-:S07]  /*13ec0*/  IMAD.MOV.U32 R68, RZ, RZ, R71 ;  /* 0x000000ffff447224 */ /* 0x000fce00078e0047 */
.L_x_41571:
[----:B------:R-:W-:Y:S05]  /*13ed0*/  BSYNC B1 ;  /* 0x0000000000017941 */ /* 0x000fea0003800000 */
.L_x_41569:
        /* <DEDUP_REMOVED lines=11> */
.L_x_41573:
[----:B------:R-:W-:Y:S01]  /*13f90*/  IMAD.MOV.U32 R2, RZ, RZ, R7 ;  /* 0x000000ffff027224 */ /* 0x000fe200078e0007 */
[----:B------:R-:W-:Y:S01]  /*13fa0*/  MOV R8, R9 ;  /* 0x0000000900087202 */ /* 0x000fe20000000f00 */
[----:B------:R-:W-:Y:S02]  /*13fb0*/  IMAD.MOV.U32 R71, RZ, RZ, R70 ;  /* 0x000000ffff477224 */ /* 0x000fe400078e0046 */
[----:B------:R-:W-:-:S07]  /*13fc0*/  IMAD.MOV.U32 R33, RZ, RZ, R32 ;  /* 0x000000ffff217224 */ /* 0x000fce00078e0020 */
.L_x_41574:
[----:B------:R-:W-:Y:S05]  /*13fd0*/  BSYNC B1 ;  /* 0x0000000000017941 */ /* 0x000fea0003800000 */
.L_x_41572:
        /* <DEDUP_REMOVED lines=11> */
.L_x_41576:
[----:B------:R-:W-:Y:S01]  /*14090*/  IMAD.MOV.U32 R7, RZ, RZ, R2 ;  /* 0x000000ffff077224 */ /* 0x000fe200078e0002 */
[----:B------:R-:W-:Y:S01]  /*140a0*/  MOV R70, R73 ;  /* 0x0000004900467202 */ /* 0x000fe20000000f00 */
[----:B------:R-:W-:Y:S02]  /*140b0*/  IMAD.MOV.U32 R9, RZ, RZ, R8 ;  /* 0x000000ffff097224 */ /* 0x000fe400078e0008 */
[----:B------:R-:W-:-:S07]  /*140c0*/  IMAD.MOV.U32 R32, RZ, RZ, R31 ;  /* 0x000000ffff207224 */ /* 0x000fce00078e001f */
.L_x_41577:
[----:B------:R-:W-:Y:S05]  /*140d0*/  BSYNC B1 ;  /* 0x0000000000017941 */ /* 0x000fea0003800000 */
.L_x_41575:
        /* <DEDUP_REMOVED lines=11> */
.L_x_41579:
[----:B------:R-:W-:Y:S01]  /*14190*/  MOV R2, R7 ;  /* 0x0000000700027202 */ /* 0x000fe20000000f00 */
[----:B------:R-:W-:Y:S01]  /*141a0*/  IMAD.MOV.U32 R8, RZ, RZ, R9 ;  /* 0x000000ffff087224 */ /* 0x000fe200078e0009 */
[----:B------:R-:W-:Y:S01]  /*141b0*/  MOV R31, R30 ;  /* 0x0000001e001f7202 */ /* 0x000fe20000000f00 */
[----:B------:R-:W-:-:S07]  /*141c0*/  IMAD.MOV.U32 R73, RZ, RZ, R72 ;  /* 0x000000ffff497224 */ /* 0x000fce00078e0048 */
.L_x_41580:
[----:B------:R-:W-:Y:S05]  /*141d0*/  BSYNC B1 ;  /* 0x0000000000017941 */ /* 0x000fea0003800000 */
.L_x_41578:
        /* <DEDUP_REMOVED lines=11> */
.L_x_41582:
[----:B------:R-:W-:Y:S01]  /*14290*/  IMAD.MOV.U32 R7, RZ, RZ, R2 ;  /* 0x000000ffff077224 */ /* 0x000fe200078e0002 */
[----:B------:R-:W-:Y:S01]  /*142a0*/  MOV R9, R8 ;  /* 0x0000000800097202 */ /* 0x000fe20000000f00 */
[----:B------:R-:W-:Y:S02]  /*142b0*/  IMAD.MOV.U32 R72, RZ, RZ, R75 ;  /* 0x000000ffff487224 */ /* 0x000fe400078e004b */
[----:B------:R-:W-:-:S07]  /*142c0*/  IMAD.MOV.U32 R30, RZ, RZ, R29 ;  /* 0x000000ffff1e7224 */ /* 0x000fce00078e001d */
.L_x_41583:
[----:B------:R-:W-:Y:S05]  /*142d0*/  BSYNC B1 ;  /* 0x0000000000017941 */ /* 0x000fea0003800000 */
.L_x_41581:
        /* <DEDUP_REMOVED lines=11> */
.L_x_41585:
[----:B------:R-:W-:Y:S01]  /*14390*/  IMAD.MOV.U32 R2, RZ, RZ, R7 ;  /* 0x000000ffff027224 */ /* 0x000fe200078e0007 */
[----:B------:R-:W-:Y:S01]  /*143a0*/  MOV R75, R74 ;  /* 0x0000004a004b7202 */ /* 0x000fe20000000f00 */
[----:B------:R-:W-:Y:S02]  /*143b0*/  IMAD.MOV.U32 R8, RZ, RZ, R9 ;  /* 0x000000ffff087224 */ /* 0x000fe400078e0009 */
[----:B------:R-:W-:-:S07]  /*143c0*/  IMAD.MOV.U32 R29, RZ, RZ, R28 ;  /* 0x000000ffff1d7224 */ /* 0x000fce00078e001c */
.L_x_41586:
[----:B------:R-:W-:Y:S05]  /*143d0*/  BSYNC B1 ;  /* 0x0000000000017941 */ /* 0x000fea0003800000 */
.L_x_41584:
        /* <DEDUP_REMOVED lines=11> */
.L_x_41588:
[----:B------:R-:W-:Y:S01]  /*14490*/  MOV R7, R2 ;  /* 0x0000000200077202 */ /* 0x000fe20000000f00 */
[----:B------:R-:W-:Y:S01]  /*144a0*/  IMAD.MOV.U32 R9, RZ, RZ, R8 ;  /* 0x000000ffff097224 */ /* 0x000fe200078e0008 */
[----:B------:R-:W-:Y:S01]  /*144b0*/  MOV R28, R27 ;  /* 0x0000001b001c7202 */ /* 0x000fe20000000f00 */
[----:B------:R-:W-:-:S07]  /*144c0*/  IMAD.MOV.U32 R74, RZ, RZ, R77 ;  /* 0x000000ffff4a7224 */ /* 0x000fce00078e004d */
.L_x_41589:
[----:B------:R-:W-:Y:S05]  /*144d0*/  BSYNC B1 ;  /* 0x0000000000017941 */ /* 0x000fea0003800000 */
.L_x_41587:
        /* <DEDUP_REMOVED lines=11> */
.L_x_41591:
[----:B------:R-:W-:Y:S01]  /*14590*/  IMAD.MOV.U32 R2, RZ, RZ, R7 ;  /* 0x000000ffff027224 */ /* 0x000fe200078e0007 */
[----:B------:R-:W-:Y:S01]  /*145a0*/  MOV R8, R9 ;  /* 0x0000000900087202 */ /* 0x000fe20000000f00 */
[----:B------:R-:W-:Y:S02]  /*145b0*/  IMAD.MOV.U32 R77, RZ, RZ, R76 ;  /* 0x000000ffff4d7224 */ /* 0x000fe400078e004c */
[----:B------:R-:W-:-:S07]  /*145c0*/  IMAD.MOV.U32 R27, RZ, RZ, R26 ;  /* 0x000000ffff1b7224 */ /* 0x000fce00078e001a */
.L_x_41592:
[----:B------:R-:W-:Y:S05]  /*145d0*/  BSYNC B1 ;  /* 0x0000000000017941 */ /* 0x000fea0003800000 */
.L_x_41590:
        /* <DEDUP_REMOVED lines=11> */
.L_x_41594:
[----:B------:R-:W-:Y:S01]  /*14690*/  IMAD.MOV.U32 R7, RZ, RZ, R2 ;  /* 0x000000ffff077224 */ /* 0x000fe200078e0002 */
[----:B------:R-:W-:Y:S01]  /*146a0*/  MOV R76, R79 ;  /* 0x0000004f004c7202 */ /* 0x000fe20000000f00 */
[----:B------:R-:W-:Y:S02]  /*146b0*/  IMAD.MOV.U32 R9, RZ, RZ, R8 ;  /* 0x000000ffff097224 */ /* 0x000fe400078e0008 */
[----:B------:R-:W-:-:S07]  /*146c0*/  IMAD.MOV.U32 R26, RZ, RZ, R25 ;  /* 0x000000ffff1a7224 */ /* 0x000fce00078e0019 */
.L_x_41595:
[----:B------:R-:W-:Y:S05]  /*146d0*/  BSYNC B1 ;  /* 0x0000000000017941 */ /* 0x000fea0003800000 */
.L_x_41593:
        /* <DEDUP_REMOVED lines=11> */
.L_x_41597:
[----:B------:R-:W-:Y:S01]  /*14790*/  MOV R2, R7 ;  /* 0x0000000700027202 */ /* 0x000fe20000000f00 */
[----:B------:R-:W-:Y:S01]  /*147a0*/  IMAD.MOV.U32 R8, RZ, RZ, R9 ;  /* 0x000000ffff087224 */ /* 0x000fe200078e0009 */
[----:B------:R-:W-:Y:S01]  /*147b0*/  MOV R25, R24 ;  /* 0x0000001800197202 */ /* 0x000fe20000000f00 */
[----:B------:R-:W-:-:S07]  /*147c0*/  IMAD.MOV.U32 R79, RZ, RZ, R78 ;  /* 0x000000ffff4f7224 */ /* 0x000fce00078e004e */
.L_x_41598:
[----:B------:R-:W-:Y:S05]  /*147d0*/  BSYNC B1 ;  /* 0x0000000000017941 */ /* 0x000fea0003800000 */
.L_x_41596:
        /* <DEDUP_REMOVED lines=11> */
.L_x_41600:
[----:B------:R-:W-:Y:S01]  /*14890*/  IMAD.MOV.U32 R7, RZ, RZ, R2 ;  /* 0x000000ffff077224 */ /* 0x000fe200078e0002 */
[----:B------:R-:W-:Y:S01]  /*148a0*/  MOV R9, R8 ;  /* 0x0000000800097202 */ /* 0x000fe20000000f00 */
[----:B------:R-:W-:Y:S02]  /*148b0*/  IMAD.MOV.U32 R78, RZ, RZ, R81 ;  /* 0x000000ffff4e7224 */ /* 0x000fe400078e0051 */
[----:B------:R-:W-:-:S07]  /*148c0*/  IMAD.MOV.U32 R24, RZ, RZ, R23 ;  /* 0x000000ffff187224 */ /* 0x000fce00078e0017 */
.L_x_41601:
[----:B------:R-:W-:Y:S05]  /*148d0*/  BSYNC B1 ;  /* 0x0000000000017941 */ /* 0x000fea0003800000 */
.L_x_41599:
        /* <DEDUP_REMOVED lines=11> */
.L_x_41603:
[----:B------:R-:W-:Y:S01]  /*14990*/  IMAD.MOV.U32 R2, RZ, RZ, R7 ;  /* 0x000000ffff027224 */ /* 0x000fe200078e0007 */
[----:B------:R-:W-:Y:S01]  /*149a0*/  MOV R81, R80 ;  /* 0x0000005000517202 */ /* 0x000fe20000000f00 */
[----:B------:R-:W-:Y:S02]  /*149b0*/  IMAD.MOV.U32 R8, RZ, RZ, R9 ;  /* 0x000000ffff087224 */ /* 0x000fe400078e0009 */
[----:B------:R-:W-:-:S07]  /*149c0*/  IMAD.MOV.U32 R23, RZ, RZ, R22 ;  /* 0x000000ffff177224 */ /* 0x000fce00078e0016 */
.L_x_41604:
[----:B------:R-:W-:Y:S05]  /*149d0*/  BSYNC B1 ;  /* 0x0000000000017941 */ /* 0x000fea0003800000 */
.L_x_41602:
        /* <DEDUP_REMOVED lines=11> */
.L_x_41606:
[----:B------:R-:W-:Y:S01]  /*14a90*/  MOV R7, R2 ;  /* 0x0000000200077202 */ /* 0x000fe20000000f00 */
[----:B------:R-:W-:Y:S01]  /*14aa0*/  IMAD.MOV.U32 R9, RZ, RZ, R8 ;  /* 0x000000ffff097224 */ /* 0x000fe200078e0008 */
[----:B------:R-:W-:Y:S01]  /*14ab0*/  MOV R22, R21 ;  /* 0x0000001500167202 */ /* 0x000fe20000000f00 */
[----:B------:R-:W-:-:S07]  /*14ac0*/  IMAD.MOV.U32 R80, RZ, RZ, R83 ;  /* 0x000000ffff507224 */ /* 0x000fce00078e0053 */
.L_x_41607:
[----:B------:R-:W-:Y:S05]  /*14ad0*/  BSYNC B1 ;  /* 0x0000000000017941 */ /* 0x000fea0003800000 */
.L_x_41605:
        /* <DEDUP_REMOVED lines=11> */
.L_x_41609:
[----:B------:R-:W-:Y:S01]  /*14b90*/  IMAD.MOV.U32 R2, RZ, RZ, R7 ;  /* 0x000000ffff027224 */ /* 0x000fe200078e0007 */
[----:B------:R-:W-:Y:S01]  /*14ba0*/  MOV R8, R9 ;  /* 0x0000000900087202 */ /* 0x000fe20000000f00 */
[----:B------:R-:W-:Y:S02]  /*14bb0*/  IMAD.MOV.U32 R83, RZ, RZ, R82 ;  /* 0x000000ffff537224 */ /* 0x000fe400078e0052 */
[----:B------:R-:W-:-:S07]  /*14bc0*/  IMAD.MOV.U32 R21, RZ, RZ, R20 ;  /* 0x000000ffff157224 */ /* 0x000fce00078e0014 */
.L_x_41610:
[----:B------:R-:W-:Y:S05]  /*14bd0*/  BSYNC B1 ;  /* 0x0000000000017941 */ /* 0x000fea0003800000 */
.L_x_41608:
        /* <DEDUP_REMOVED lines=11> */
.L_x_41612:
[----:B------:R-:W-:Y:S01]  /*14c90*/  IMAD.MOV.U32 R7, RZ, RZ, R2 ;  /* 0x000000ffff077224 */ /* 0x000fe200078e0002 */
[----:B------:R-:W-:Y:S01]  /*14ca0*/  MOV R9, R8 ;  /* 0x0000000800097202 */ /* 0x000fe20000000f00 */
[----:B------:R-:W-:Y:S02]  /*14cb0*/  IMAD.MOV.U32 R82, RZ, RZ, R85 ;  /* 0x000000ffff527224 */ /* 0x000fe400078e0055 */
[----:B------:R-:W-:-:S07]  /*14cc0*/  IMAD.MOV.U32 R20, RZ, RZ, R3 ;  /* 0x000000ffff147224 */ /* 0x000fce00078e0003 */
.L_x_41613:
[----:B------:R-:W-:Y:S05]  /*14cd0*/  BSYNC B1 ;  /* 0x0000000000017941 */ /* 0x000fea0003800000 */
.L_x_41611:
        /* <DEDUP_REMOVED lines=11> */
.L_x_41615:
[----:B------:R-:W-:Y:S01]  /*14d90*/  MOV R85, R86 ;  /* 0x0000005600557202 */ /* 0x000fe20000000f00 */
[----:B------:R-:W-:Y:S01]  /*14da0*/  IMAD.MOV.U32 R3, RZ, RZ, R0 ;  /* 0x000000ffff037224 */ /* 0x000fe200078e0000 */
[----:B------:R-:W-:Y:S01]  /*14db0*/  MOV R86, R7 ;  /* 0x0000000700567202 */ /* 0x000fe20000000f00 */
[----:B------:R-:W-:Y:S02]  /*14dc0*/  IMAD.MOV.U32 R84, RZ, RZ, R7 ;  /* 0x000000ffff547224 */ /* 0x000fe400078e0007 */
[--C-:B------:R-:W-:Y:S02]  /*14dd0*/  IMAD.MOV.U32 R2, RZ, RZ, R9.reuse ;  /* 0x000000ffff027224 */ /* 0x100fe400078e0009 */
[----:B------:R-:W-:-:S07]  /*14de0*/  IMAD.MOV.U32 R0, RZ, RZ, R9 ;  /* 0x000000ffff007224 */ /* 0x000fce00078e0009 */
.L_x_41616:
[----:B------:R-:W-:Y:S05]  /*14df0*/  BSYNC B1 ;  /* 0x0000000000017941 */ /* 0x000fea0003800000 */
.L_x_41614:
[----:B------:R-:W-:Y:S01]  /*14e00*/  IADD3 R5, R5, 0x4, RZ ;  /* 0x0000000405057810 */ /* 0x000fe20007ffe0ff */
[----:B------:R-:W-:Y:S06]  /*14e10*/  @P1 BRA `(.L_x_41617) ;  /* 0xffffffe0000c1947 */ /* 0x000fec000383ffff */
[----:B------:R-:W-:-:S07]  /*14e20*/  FADD.FTZ R86, R89, R6 ;  /* 0x0000000659567221 */ /* 0x000fce0000010000 */
.L_x_41335:
[----:B------:R-:W-:Y:S05]  /*14e30*/  BSYNC B0 ;  /* 0x0000000000007941 */ /* 0x000fea0003800000 */
.L_x_41334:
[----:B------:R-:W-:Y:S05]  /*14e40*/  @P2 EXIT ;  /* 0x000000000000294d */ /* 0x000fea0003800000 */
[----:B-1----:R-:W1:Y:S01]  /*14e50*/  S2R R11, SR_CTAID.X ;  /* 0x00000000000b7919 */ /* 0x002e620000002500 */
[----:B0-----:R-:W0:Y:S01]  /*14e60*/  LDC R0, c[0x0][0x230] ;  /* 0x00008c00ff007b82 */ /* 0x001e220000000800 */
[----:B------:R-:W2:Y:S07]  /*14e70*/  MUFU.LG2 R86, R86 ;  /* 0x0000005600567308 */ /* 0x000eae0000000c00 */
[----:B------:R-:W3:Y:S08]  /*14e80*/  LDC.64 R4, c[0x0][0x218] ;  /* 0x00008600ff047b82 */ /* 0x000ef00000000a00 */
[----:B------:R-:W4:Y:S08]  /*14e90*/  LDC.64 R6, c[0x0][0x220] ;  /* 0x00008800ff067b82 */ /* 0x000f300000000a00 */
[----:B------:R-:W5:Y:S01]  /*14ea0*/  LDC.64 R8, c[0x0][0x228] ;  /* 0x00008a00ff087b82 */ /* 0x000f620000000a00 */
[----:B0-----:R-:W-:Y:S01]  /*14eb0*/  ISETP.GE.AND P0, PT, R0, 0x1, PT ;  /* 0x000000010000780c */ /* 0x001fe20003f06270 */
[----:B-1----:R-:W-:-:S02]  /*14ec0*/  IMAD R10, R11, R0, RZ ;  /* 0x000000000b0a7224 */ /* 0x002fc400078e02ff */
[----:B---3--:R-:W-:-:S04]  /*14ed0*/  IMAD.WIDE R4, R11, 0x4, R4 ;  /* 0x000000040b047825 */ /* 0x008fc800078e0204 */
[----:B------:R-:W-:-:S04]  /*14ee0*/  IMAD.SHL.U32 R11, R10, 0x2, RZ ;  /* 0x000000020a0b7824 */ /* 0x000fc800078e00ff */
[----:B----4-:R-:W-:-:S04]  /*14ef0*/  IMAD.WIDE R6, R11, 0x4, R6 ;  /* 0x000000040b067825 */ /* 0x010fc800078e0206 */
[----:B-----5:R-:W-:Y:S01]  /*14f00*/  IMAD.WIDE R8, R11, 0x4, R8 ;  /* 0x000000040b087825 */ /* 0x020fe200078e0208 */
[----:B--2---:R-:W-:Y:S06]  /*14f10*/  @!P0 BRA `(.L_x_41618) ;  /* 0x0000000000308947 */ /* 0x004fec0003800000 */
        /* <DEDUP_REMOVED lines=12> */
.L_x_41618:
[----:B------:R-:W-:-:S13]  /*14fe0*/  ISETP.GE.AND P0, PT, R0, 0x2, PT ;  /* 0x000000020000780c */ /* 0x000fda0003f06270 */
        /* <DEDUP_REMOVED lines=13> */
.L_x_41619:
[C---:B------:R-:W-:Y:S02]  /*150c0*/  ISETP.GE.AND P5, PT, R0.reuse, 0x3, PT ;  /* 0x000000030000780c */ /* 0x040fe40003fa6270 */
[C---:B------:R-:W-:Y:S02]  /*150d0*/  ISETP.GE.AND P0, PT, R0.reuse, 0x4, PT ;  /* 0x000000040000780c */ /* 0x040fe40003f06270 */
[----:B------:R-:W-:Y:S02]  /*150e0*/  P2R R2, PR, RZ, 0x20 ;  /* 0x00000020ff027803 */ /* 0x000fe40000000000 */
[C---:B------:R-:W-:Y:S02]  /*150f0*/  ISETP.GE.AND P5, PT, R0.reuse, 0xa, PT ;  /* 0x0000000a0000780c */ /* 0x040fe40003fa6270 */
[----:B------:R-:W-:Y:S02]  /*15100*/  ISETP.GE.AND P1, PT, R0, 0x5, PT ;  /* 0x000000050000780c */ /* 0x000fe40003f26270 */
[----:B01----:R-:W-:-:S02]  /*15110*/  P2R R3, PR, RZ, 0x20 ;  /* 0x00000020ff037803 */ /* 0x003fc40000000000 */
[----:B------:R-:W-:Y:S02]  /*15120*/  ISETP.NE.AND P5, PT, R2, RZ, PT ;  /* 0x000000ff0200720c */ /* 0x000fe40003fa5270 */
[C---:B------:R-:W-:Y:S02]  /*15130*/  ISETP.GE.AND P2, PT, R0.reuse, 0x6, PT ;  /* 0x000000060000780c */ /* 0x040fe40003f46270 */
[C---:B------:R-:W-:Y:S02]  /*15140*/  ISETP.GE.AND P3, PT, R0.reuse, 0x7, PT ;  /* 0x000000070000780c */ /* 0x040fe40003f66270 */
[C---:B------:R-:W-:Y:S02]  /*15150*/  ISETP.GE.AND P4, PT, R0.reuse, 0x8, PT ;  /* 0x000000080000780c */ /* 0x040fe40003f86270 */
[----:B------:R-:W-:-:S05]  /*15160*/  ISETP.GE.AND P6, PT, R0, 0x9, PT ;  /* 0x000000090000780c */ /* 0x000fca0003fc6270 */
[----:B------:R-:W-:Y:S08]  /*15170*/  @!P5 BRA `(.L_x_41620) ;  /* 0x000000000030d947 */ /* 0x000ff00003800000 */
        /* <DEDUP_REMOVED lines=12> */
.L_x_41620:
        /* <DEDUP_REMOVED lines=13> */
.L_x_41621:
        /* <DEDUP_REMOVED lines=13> */
.L_x_41622:
        /* <DEDUP_REMOVED lines=13> */
.L_x_41623:
        /* <DEDUP_REMOVED lines=13> */
.L_x_41624:
        /* <DEDUP_REMOVED lines=13> */
.L_x_41625:
        /* <DEDUP_REMOVED lines=19> */
.L_x_41626:
        /* <DEDUP_REMOVED lines=14> */
.L_x_41627:
        /* <DEDUP_REMOVED lines=13> */
.L_x_41628:
        /* <DEDUP_REMOVED lines=13> */
.L_x_41629:
        /* <DEDUP_REMOVED lines=13> */
.L_x_41630:
        /* <DEDUP_REMOVED lines=13> */
.L_x_41631:
        /* <DEDUP_REMOVED lines=13> */
.L_x_41632:
[----:B------:R-:W-:Y:S05]  /*15c70*/  @!P5 BRA `(.L_x_41633) ;  /* 0x000000000018d947 */ /* 0x000fea0003800000 */
[----:B------:R-:W2:Y:S01]  /*15c80*/  LDG.E.CONSTANT R0, desc[UR6][R4.64] ;  /* 0x0000000604007981 */ /* 0x000ea2000c1e9900 */
[----:B01--4-:R-:W-:-:S03]  /*15c90*/  FADD.FTZ R3, R52, -R87 ;  /* 0x8000005734037221 */ /* 0x013fc60000010000 */
[----:B------:R3:W-:Y:S01]  /*15ca0*/  STG.E desc[UR6][R6.64+0x78], R54 ;  /* 0x0000783606007986 */ /* 0x0007e2000c101906 */
[----:B------:R-:W-:-:S04]  /*15cb0*/  FFMA.FTZ R3, R86, -0.69314718246459960938, R3 ;  /* 0xbf31721856037823 */ /* 0x000fc80000010003 */
[----:B--2---:R-:W-:-:S05]  /*15cc0*/  FADD.FTZ R3, R0, R3 ;  /* 0x0000000300037221 */ /* 0x004fca0000010000 */
[----:B------:R3:W-:Y:S02]  /*15cd0*/  STG.E desc[UR6][R8.64+0x78], R3 ;  /* 0x0000780308007986 */ /* 0x0007e4000c101906 */
.L_x_41633:
        /* <DEDUP_REMOVED lines=8> */
.L_x_41634:
        /* <DEDUP_REMOVED lines=10> */
.L_x_74360:


//--------------------- .text._ZN17fastertransformer38beam_online_softmax_topk_stage2_kernelIfLi32ELi64EEEvPKfS2_PiPT_ii --------------------------
	.section	.text._ZN17fastertransformer38beam_online_softmax_topk_stage2_kernelIfLi32ELi64EEEvPKfS2_PiPT_ii,"ax",@progbits
	.align	128
        .global         _ZN17fastertransformer38beam_online_softmax_topk_stage2_kernelIfLi32ELi64EEEvPKfS2_PiPT_ii
        .type           _ZN17fastertransformer38beam_online_softmax_topk_stage2_kernelIfLi32ELi64EEEvPKfS2_PiPT_ii,@function
        .size           _ZN17fastertransformer38beam_online_softmax_topk_stage2_kernelIfLi32ELi64EEEvPKfS2_PiPT_ii,(.L_x_74361 - _ZN17fastertransformer38beam_online_softmax_topk_stage2_kernelIfLi32ELi64EEEvPKfS2_PiPT_ii)
        .other          _ZN17fastertransformer38beam_online_softmax_topk_stage2_kernelIfLi32ELi64EEEvPKfS2_PiPT_ii,@"STO_CUDA_ENTRY STV_DEFAULT"
_ZN17fastertransformer38beam_online_softmax_topk_stage2_kernelIfLi32ELi64EEEvPKfS2_PiPT_ii:
.text._ZN17fastertransformer38beam_online_softmax_topk_stage2_kernelIfLi32ELi64EEEvPKfS2_PiPT_ii:
        /* <DEDUP_REMOVED lines=74> */
.L_x_41639:
        /* <DEDUP_REMOVED lines=10> */
.L_x_41638:
[----:B------:R-:W-:Y:S05]  /*0540*/  BSYNC B1 ;  /* 0x0000000000017941 */ /* 0x000fea0003800000 */
.L_x_41637:
        /* <DEDUP_REMOVED lines=19> */
.L_x_41642:
        /* <DEDUP_REMOVED lines=38> */
.L_x_41641:
[----:B------:R-:W-:Y:S05]  /*08e0*/  BSYNC B1 ;  /* 0x0000000000017941 */ /* 0x000fea0003800000 */
.L_x_41640:
        /* <DEDUP_REMOVED lines=25> */
.L_x_41644:
[----:B------:R-:W-:Y:S05]  /*0a80*/  BSYNC B1 ;  /* 0x0000000000017941 */ /* 0x000fea0003800000 */
.L_x_41643:
        /* <DEDUP_REMOVED lines=10> */
.L_x_41636:
[----:B------:R-:W-:Y:S05]  /*0b30*/  BSYNC B0 ;  /* 0x0000000000007941 */ /* 0x000fea0003800000 */
.L_x_41635:
        /* <DEDUP_REMOVED lines=92> */
.L_x_41651:
        /* <DEDUP_REMOVED lines=45> */
.L_x_41650:
        /* <DEDUP_REMOVED lines=30> */
.L_x_41652:
[----:B------:R-:W-:-:S13]  /*15b0*/  ISETP.NE.OR P0, PT, R4, RZ, P0 ;  /* 0x000000ff0400720c */ /* 0x000fda0000705670 */
[----:B------:R-:W-:Y:S05]  /*15c0*/  @!P0 BRA `(.L_x_41648) ;  /* 0x00000000004c8947 */ /* 0x000fea0003800000 */
.L_x_41649:
[----:B------:R-:W2:Y:S01]  /*15d0*/  S2UR UR5, SR_CgaCtaId ;  /* 0x00000000000579c3 */ /* 0x000ea20000008800 */
[----:B------:R-:W-:Y:S02]  /*15e0*/  UMOV UR4, 0x400 ;  /* 0x0000040000047882 */ /* 0x000fe40000000000 */
[----:B------:R-:W-:-:S04]  /*15f0*/  UIADD3 UR4, UR4, 0x320, URZ ;  /* 0x0000032004047890 */ /* 0x000fc8000fffe03f */
[----:B--2---:R-:W-:-:S12]  /*1600*/  ULEA UR4, UR5, UR4, 0x18 ;  /* 0x0000000405047291 */ /* 0x004fd8000f8ec03f */
.L_x_41653:
        /* <DEDUP_REMOVED lines=15> */
.L_x_41648:
        /* <DEDUP_REMOVED lines=12> */
.L_x_41654:
        /* <DEDUP_REMOVED lines=9> */
.L_x_41647:
        /* <DEDUP_REMOVED lines=41> */
.L_x_41646:
[----:B------:R-:W-:Y:S05]  /*1ae0*/  BSYNC B0 ;  /* 0x0000000000007941 */ /* 0x000fea0003800000 */
.L_x_41645:
        /* <DEDUP_REMOVED lines=116> */
.L_x_41750:
        /* <DEDUP_REMOVED lines=20> */
.L_x_41658:
[----:B------:R-:W-:Y:S01]  /*2370*/  IMAD.MOV.U32 R8, RZ, RZ, R3 ;  /* 0x000000ffff087224 */ /* 0x000fe200078e0003 */
[----:B------:R-:W-:Y:S01]  /*2380*/  MOV R10, R55 ;  /* 0x00000037000a7202 */ /* 0x000fe20000000f00 */
[----:B------:R-:W-:Y:S02]  /*2390*/  IMAD.MOV.U32 R3, RZ, RZ, R2 ;  /* 0x000000ffff037224 */ /* 0x000fe400078e0002 */
[----:B------:R-:W-:-:S07]  /*23a0*/  IMAD.MOV.U32 R55, RZ, RZ, R54 ;  /* 0x000000ffff377224 */ /* 0x000fce00078e0036 */
.L_x_41659:
[----:B------:R-:W-:Y:S05]  /*23b0*/  BSYNC B1 ;  /* 0x0000000000017941 */ /* 0x000fea0003800000 */
.L_x_41657:
        /* <DEDUP_REMOVED lines=11> */
.L_x_41661:
[----:B------:R-:W-:Y:S01]  /*2470*/  IMAD.MOV.U32 R9, RZ, RZ, R8 ;  /* 0x000000ffff097224 */ /* 0x000fe200078e0008 */
[----:B------:R-:W-:Y:S01]  /*2480*/  MOV R11, R10 ;  /* 0x0000000a000b7202 */ /* 0x000fe20000000f00 */
[----:B------:R-:W-:Y:S02]  /*2490*/  IMAD.MOV.U32 R2, RZ, RZ, R57 ;  /* 0x000000ffff027224 */ /* 0x000fe400078e0039 */
[----:B------:R-:W-:-:S07]  /*24a0*/  IMAD.MOV.U32 R54, RZ, RZ, R53 ;  /* 0x000000ffff367224 */ /* 0x000fce00078e0035 */
.L_x_41662:
[----:B------:R-:W-:Y:S05]  /*24b0*/  BSYNC B1 ;  /* 0x0000000000017941 */ /* 0x000fea0003800000 */
.L_x_41660:
        /* <DEDUP_REMOVED lines=11> */
.L_x_41664:
[----:B------:R-:W-:Y:S01]  /*2570*/  IMAD.MOV.U32 R8, RZ, RZ, R9 ;  /* 0x000000ffff087224 */ /* 0x000fe200078e0009 */
[----:B------:R-:W-:Y:S01]  /*2580*/  MOV R10, R11 ;  /* 0x0000000b000a7202 */ /* 0x000fe20000000f00 */
[----:B------:R-:W-:Y:S02]  /*2590*/  IMAD.MOV.U32 R57, RZ, RZ, R56 ;  /* 0x000000ffff397224 */ /* 0x000fe400078e0038 */
[----:B------:R-:W-:-:S07]  /*25a0*/  IMAD.MOV.U32 R53, RZ, RZ, R52 ;  /* 0x000000ffff357224 */ /* 0x000fce00078e0034 */
.L_x_41665:
[----:B------:R-:W-:Y:S05]  /*25b0*/  BSYNC B1 ;  /* 0x0000000000017941 */ /* 0x000fea0003800000 */
.L_x_41663:
        /* <DEDUP_REMOVED lines=11> */
.L_x_41667:
[----:B------:R-:W-:Y:S01]  /*2670*/  IMAD.MOV.U32 R9, RZ, RZ, R8 ;  /* 0x000000ffff097224 */ /* 0x000fe200078e0008 */
[----:B------:R-:W-:Y:S01]  /*2680*/  MOV R11, R10 ;  /* 0x0000000a000b7202 */ /* 0x000fe20000000f00 */
[----:B------:R-:W-:Y:S02]  /*2690*/  IMAD.MOV.U32 R56, RZ, RZ, R59 ;  /* 0x000000ffff387224 */ /* 0x000fe400078e003b */
[----:B------:R-:W-:-:S07]  /*26a0*/  IMAD.MOV.U32 R52, RZ, RZ, R51 ;  /* 0x000000ffff347224 */ /* 0x000fce00078e0033 */
.L_x_41668:
[----:B------:R-:W-:Y:S05]  /*26b0*/  BSYNC B1 ;  /* 0x0000000000017941 */ /* 0x000fea0003800000 */
.L_x_41666:
        /* <DEDUP_REMOVED lines=11> */
.L_x_41670:
[----:B------:R-:W-:Y:S01]  /*2770*/  IMAD.MOV.U32 R8, RZ, RZ, R9 ;  /* 0x000000ffff087224 */ /* 0x000fe200078e0009 */
[----:B------:R-:W-:Y:S01]  /*2780*/  MOV R10, R11 ;  /* 0x0000000b000a7202 */ /* 0x000fe20000000f00 */
[----:B------:R-:W-:Y:S02]  /*2790*/  IMAD.MOV.U32 R59, RZ, RZ, R58 ;  /* 0x000000ffff3b7224 */ /* 0x000fe400078e003a */
[----:B------:R-:W-:-:S07]  /*27a0*/  IMAD.MOV.U32 R51, RZ, RZ, R50 ;  /* 0x000000ffff337224 */ /* 0x000fce00078e0032 */
.L_x_41671:
[----:B------:R-:W-:Y:S05]  /*27b0*/  BSYNC B1 ;  /* 0x0000000000017941 */ /* 0x000fea0003800000 */
.L_x_41669:
        /* <DEDUP_REMOVED lines=11> */
.L_x_41673:
[----:B------:R-:W-:Y:S01]  /*2870*/  IMAD.MOV.U32 R9, RZ, RZ, R8 ;  /* 0x000000ffff097224 */ /* 0x000fe200078e0008 */
[----:B------:R-:W-:Y:S01]  /*2880*/  MOV R11, R10 ;  /* 0x0000000a000b7202 */ /* 0x000fe20000000f00 */
[----:B------:R-:W-:Y:S02]  /*2890*/  IMAD.MOV.U32 R58, RZ, RZ, R61 ;  /* 0x000000ffff3a7224 */ /* 0x000fe400078e003d */
[----:B------:R-:W-:-:S07]  /*28a0*/  IMAD.MOV.U32 R50, RZ, RZ, R49 ;  /* 0x000000ffff327224 */ /* 0x000fce00078e0031 */
.L_x_41674:
[----:B------:R-:W-:Y:S05]  /*28b0*/  BSYNC B1 ;  /* 0x0000000000017941 */ /* 0x000fea0003800000 */
.L_x_41672:
        /* <DEDUP_REMOVED lines=11> */
.L_x_41676:
[----:B------:R-:W-:Y:S01]  /*2970*/  IMAD.MOV.U32 R8, RZ, RZ, R9 ;  /* 0x000000ffff087224 */ /* 0x000fe200078e0009 */
[----:B------:R-:W-:Y:S01]  /*2980*/  MOV R10, R11 ;  /* 0x0000000b000a7202 */ /* 0x000fe20000000f00 */
[----:B------:R-:W-:Y:S02]  /*2990*/  IMAD.MOV.U32 R61, RZ, RZ, R60 ;  /* 0x000000ffff3d7224 */ /* 0x000fe400078e003c */
[----:B------:R-:W-:-:S07]  /*29a0*/  IMAD.MOV.U32 R49, RZ, RZ, R48 ;  /* 0x000000ffff317224 */ /* 0x000fce00078e0030 */
.L_x_41677:
[----:B------:R-:W-:Y:S05]  /*29b0*/  BSYNC B1 ;  /* 0x0000000000017941 */ /* 0x000fea0003800000 */
.L_x_41675:
        /* <DEDUP_REMOVED lines=11> */
.L_x_41679:
[----:B------:R-:W-:Y:S01]  /*2a70*/  IMAD.MOV.U32 R9, RZ, RZ, R8 ;  /* 0x000000ffff097224 */ /* 0x000fe200078e0008 */
[----:B------:R-:W-:Y:S01]  /*2a80*/  MOV R11, R10 ;  /* 0x0000000a000b7202 */ /* 0x000fe20000000f00 */
[----:B------:R-:W-:Y:S02]  /*2a90*/  IMAD.MOV.U32 R60, RZ, RZ, R63 ;  /* 0x000000ffff3c7224 */ /* 0x000fe400078e003f */
[----:B------:R-:W-:-:S07]  /*2aa0*/  IMAD.MOV.U32 R48, RZ, RZ, R47 ;  /* 0x000000ffff307224 */ /* 0x000fce00078e002f */
.L_x_41680:
[----:B------:R-:W-:Y:S05]  /*2ab0*/  BSYNC B1 ;  /* 0x0000000000017941 */ /* 0x000fea0003800000 */
.L_x_41678:
        /* <DEDUP_REMOVED lines=11> */
.L_x_41682:
[----:B------:R-:W-:Y:S01]  /*2b70*/  IMAD.MOV.U32 R8, RZ, RZ, R9 ;  /* 0x000000ffff087224 */ /* 0x000fe200078e0009 */
[----:B------:R-:W-:Y:S01]  /*2b80*/  MOV R10, R11 ;  /* 0x0000000b000a7202 */ /* 0x000fe20000000f00 */
[----:B------:R-:W-:Y:S02]  /*2b90*/  IMAD.MOV.U32 R63, RZ, RZ, R62 ;  /* 0x000000ffff3f7224 */ /* 0x000fe400078e003e */
[----:B------:R-:W-:-:S07]  /*2ba0*/  IMAD.MOV.U32 R47, RZ, RZ, R46 ;  /* 0x000000ffff2f7224 */ /* 0x000fce00078e002e */
.L_x_41683:
[----:B------:R-:W-:Y:S05]  /*2bb0*/  BSYNC B1 ;  /* 0x0000000000017941 */ /* 0x000fea0003800000 */
.L_x_41681:
        /* <DEDUP_REMOVED lines=11> */
.L_x_41685:
[----:B------:R-:W-:Y:S01]  /*2c70*/  IMAD.MOV.U32 R9, RZ, RZ, R8 ;  /* 0x000000ffff097224 */ /* 0x000fe200078e0008 */
[----:B------:R-:W-:Y:S01]  /*2c80*/  MOV R11, R10 ;  /* 0x0000000a000b7202 */ /* 0x000fe20000000f00 */
[----:B------:R-:W-:Y:S02]  /*2c90*/  IMAD.MOV.U32 R62, RZ, RZ, R65 ;  /* 0x000000ffff3e7224 */ /* 0x000fe400078e0041 */
[----:B------:R-:W-:-:S07]  /*2ca0*/  IMAD.MOV.U32 R46, RZ, RZ, R45 ;  /* 0x000000ffff2e7224 */ /* 0x000fce00078e002d */
.L_x_41686:
[----:B------:R-:W-:Y:S05]  /*2cb0*/  BSYNC B1 ;  /* 0x0000000000017941 */ /* 0x000fea0003800000 */
.L_x_41684:
        /* <DEDUP_REMOVED lines=11> */
.L_x_41688:
[----:B------:R-:W-:Y:S01]  /*2d70*/  IMAD.MOV.U32 R8, RZ, RZ, R9 ;  /* 0x000000ffff087224 */ /* 0x000fe200078e0009 */
[----:B------:R-:W-:Y:S01]  /*2d80*/  MOV R10, R11 ;  /* 0x0000000b000a7202 */ /* 0x000fe20000000f00 */
[----:B------:R-:W-:Y:S02]  /*2d90*/  IMAD.MOV.U32 R65, RZ, RZ, R64 ;  /* 0x000000ffff417224 */ /* 0x000fe400078e0040 */
[----:B------:R-:W-:-:S07]  /*2da0*/  IMAD.MOV.U32 R45, RZ, RZ, R44 ;  /* 0x000000ffff2d7224 */ /* 0x000fce00078e002c */
.L_x_41689:
[----:B------:R-:W-:Y:S05]  /*2db0*/  BSYNC B1 ;  /* 0x0000000000017941 */ /* 0x000fea0003800000 */
.L_x_41687:
        /* <DEDUP_REMOVED lines=11> */
.L_x_41691:
[----:B------:R-:W-:Y:S01]  /*2e70*/  IMAD.MOV.U32 R9, RZ, RZ, R8 ;  /* 0x000000ffff097224 */ /* 0x000fe200078e0008 */
[----:B------:R-:W-:Y:S01]  /*2e80*/  MOV R11, R10 ;  /* 0x0000000a000b7202 */ /* 0x000fe20000000f00 */
[----:B------:R-:W-:Y:S02]  /*2e90*/  IMAD.MOV.U32 R64, RZ, RZ, R67 ;  /* 0x000000ffff407224 */ /* 0x000fe400078e0043 */
[----:B------:R-:W-:-:S07]  /*2ea0*/  IMAD.MOV.U32 R44, RZ, RZ, R43 ;  /* 0x000000ffff2c7224 */ /* 0x000fce00078e002b */
.L_x_41692:
[----:B------:R-:W-:Y:S05]  /*2eb0*/  BSYNC B1 ;  /* 0x0000000000017941 */ /* 0x000fea0003800000 */
.L_x_41690:
        /* <DEDUP_REMOVED lines=11> */
.L_x_41694:
[----:B------:R-:W-:Y:S01]  /*2f70*/  IMAD.MOV.U32 R8, RZ, RZ, R9 ;  /* 0x000000ffff087224 */ /* 0x000fe200078e0009 */
[----:B------:R-:W-:Y:S01]  /*2f80*/  MOV R10, R11 ;  /* 0x0000000b000a7202 */ /* 0x000fe20000000f00 */
[----:B------:R-:W-:Y:S02]  /*2f90*/  IMAD.MOV.U32 R67, RZ, RZ, R66 ;  /* 0x000000ffff437224 */ /* 0x000fe400078e0042 */
[----:B------:R-:W-:-:S07]  /*2fa0*/  IMAD.MOV.U32 R43, RZ, RZ, R42 ;  /* 0x000000ffff2b7224 */ /* 0x000fce00078e002a */
.L_x_41695:
[----:B------:R-:W-:Y:S05]  /*2fb0*/  BSYNC B1 ;  /* 0x0000000000017941 */ /* 0x000fea0003800000 */
.L_x_41693:
        /* <DEDUP_REMOVED lines=11> */
.L_x_41697:
[----:B------:R-:W-:Y:S01]  /*3070*/  IMAD.MOV.U32 R9, RZ, RZ, R8 ;  /* 0x000000ffff097224 */ /* 0x000fe200078e0008 */
[----:B------:R-:W-:Y:S01]  /*3080*/  MOV R11, R10 ;  /* 0x0000000a000b7202 */ /* 0x000fe20000000f00 */
[----:B------:R-:W-:Y:S02]  /*3090*/  IMAD.MOV.U32 R66, RZ, RZ, R69 ;  /* 0x000000ffff427224 */ /* 0x000fe400078e0045 */
[----:B------:R-:W-:-:S07]  /*30a0*/  IMAD.MOV.U32 R42, RZ, RZ, R41 ;  /* 0x000000ffff2a7224 */ /* 0x000fce00078e0029 */
.L_x_41698:
[----:B------:R-:W-:Y:S05]  /*30b0*/  BSYNC B1 ;  /* 0x0000000000017941 */ /* 0x000fea0003800000 */
.L_x_41696:
        /* <DEDUP_REMOVED lines=11> */
.L_x_41700:
[----:B------:R-:W-:Y:S01]  /*3170*/  IMAD.MOV.U32 R8, RZ, RZ, R9 ;  /* 0x000000ffff087224 */ /* 0x000fe200078e0009 */
[----:B------:R-:W-:Y:S01]  /*3180*/  MOV R10, R11 ;  /* 0x0000000b000a7202 */ /* 0x000fe20000000f00 */
[----:B------:R-:W-:Y:S02]  /*3190*/  IMAD.MOV.U32 R69, RZ, RZ, R68 ;  /* 0x000000ffff457224 */ /* 0x000fe400078e0044 */
[----:B------:R-:W-:-:S07]  /*31a0*/  IMAD.MOV.U32 R41, RZ, RZ, R40 ;  /* 0x000000ffff297224 */ /* 0x000fce00078e0028 */
.L_x_41701:
[----:B------:R-:W-:Y:S05]  /*31b0*/  BSYNC B1 ;  /* 0x0000000000017941 */ /* 0x000fea0003800000 */
.L_x_41699:
        /* <DEDUP_REMOVED lines=11> */
.L_x_41703:
[----:B------:R-:W-:Y:S01]  /*3270*/  IMAD.MOV.U32 R9, RZ, RZ, R8 ;  /* 0x000000ffff097224 */ /* 0x000fe200078e0008 */
[----:B------:R-:W-:Y:S01]  /*3280*/  MOV R11, R10 ;  /* 0x0000000a000b7202 */ /* 0x000fe20000000f00 */
[----:B------:R-:W-:Y:S02]  /*3290*/  IMAD.MOV.U32 R68, RZ, RZ, R71 ;  /* 0x000000ffff447224 */ /* 0x000fe400078e0047 */
[----:B------:R-:W-:-:S07]  /*32a0*/  IMAD.MOV.U32 R40, RZ, RZ, R39 ;  /* 0x000000ffff287224 */ /* 0x000fce00078e0027 */
.L_x_41704:
[----:B------:R-:W-:Y:S05]  /*32b0*/  BSYNC B1 ;  /* 0x0000000000017941 */ /* 0x000fea0003800000 */
.L_x_41702:
        /* <DEDUP_REMOVED lines=11> */
.L_x_41706:
[----:B------:R-:W-:Y:S01]  /*3370*/  IMAD.MOV.U32 R8, RZ, RZ, R9 ;  /* 0x000000ffff087224 */ /* 0x000fe200078e0009 */
[----:B------:R-:W-:Y:S01]  /*3380*/  MOV R10, R11 ;  /* 0x0000000b000a7202 */ /* 0x000fe20000000f00 */
[----:B------:R-:W-:Y:S02]  /*3390*/  IMAD.MOV.U32 R71, RZ, RZ, R70 ;  /* 0x000000ffff477224 */ /* 0x000fe400078e0046 */
[----:B------:R-:W-:-:S07]  /*33a0*/  IMAD.MOV.U32 R39, RZ, RZ, R38 ;  /* 0x000000ffff277224 */ /* 0x000fce00078e0026 */
.L_x_41707:
[----:B------:R-:W-:Y:S05]  /*33b0*/  BSYNC B1 ;  /* 0x0000000000017941 */ /* 0x000fea0003800000 */
.L_x_41705:
        /* <DEDUP_REMOVED lines=11> */
.L_x_41709:
[----:B------:R-:W-:Y:S01]  /*3470*/  IMAD.MOV.U32 R9, RZ, RZ, R8 ;  /* 0x000000ffff097224 */ /* 0x000fe200078e0008 */
[----:B------:R-:W-:Y:S01]  /*3480*/  MOV R11, R10 ;  /* 0x0000000a000b7202 */ /* 0x000fe20000000f00 */
[----:B------:R-:W-:Y:S02]  /*3490*/  IMAD.MOV.U32 R70, RZ, RZ, R73 ;  /* 0x000000ffff467224 */ /* 0x000fe400078e0049 */
[----:B------:R-:W-:-:S07]  /*34a0*/  IMAD.MOV.U32 R38, RZ, RZ, R37 ;  /* 0x000000ffff267224 */ /* 0x000fce00078e0025 */
.L_x_41710:
[----:B------:R-:W-:Y:S05]  /*34b0*/  BSYNC B1 ;  /* 0x0000000000017941 */ /* 0x000fea0003800000 */
.L_x_41708:
        /* <DEDUP_REMOVED lines=11> */
.L_x_41712:
[----:B------:R-:W-:Y:S01]  /*3570*/  IMAD.MOV.U32 R8, RZ, RZ, R9 ;  /* 0x000000ffff087224 */ /* 0x000fe200078e0009 */
[----:B------:R-:W-:Y:S01]  /*3580*/  MOV R10, R11 ;  /* 0x0000000b000a7202 */ /* 0x000fe20000000f00 */
[----:B------:R-:W-:Y:S02]  /*3590*/  IMAD.MOV.U32 R73, RZ, RZ, R72 ;  /* 0x000000ffff497224 */ /* 0x000fe400078e0048 */
[----:B------:R-:W-:-:S07]  /*35a0*/  IMAD.MOV.U32 R37, RZ, RZ, R36 ;  /* 0x000000ffff257224 */ /* 0x000fce00078e0024 */
.L_x_41713:
[----:B------:R-:W-:Y:S05]  /*35b0*/  BSYNC B1 ;  /* 0x0000000000017941 */ /* 0x000fea0003800000 */
.L_x_41711:
        /* <DEDUP_REMOVED lines=11> */
.L_x_41715:
[----:B------:R-:W-:Y:S01]  /*3670*/  IMAD.MOV.U32 R9, RZ, RZ, R8 ;  /* 0x000000ffff097224 */ /* 0x000fe200078e0008 */
[----:B------:R-:W-:Y:S01]  /*3680*/  MOV R11, R10 ;  /* 0x0000000a000b7202 */ /* 0x000fe20000000f00 */
[----:B------:R-:W-:Y:S02]  /*3690*/  IMAD.MOV.U32 R72, RZ, RZ, R75 ;  /* 0x000000ffff487224 */ /* 0x000fe400078e004b */
[----:B------:R-:W-:-:S07]  /*36a0*/  IMAD.MOV.U32 R36, RZ, RZ, R35 ;  /* 0x000000ffff247224 */ /* 0x000fce00078e0023 */
.L_x_41716:
[----:B------:R-:W-:Y:S05]  /*36b0*/  BSYNC B1 ;  /* 0x0000000000017941 */ /* 0x000fea0003800000 */
.L_x_41714:
        /* <DEDUP_REMOVED lines=11> */
.L_x_41718:
[----:B------:R-:W-:Y:S01]  /*3770*/  IMAD.MOV.U32 R8, RZ, RZ, R9 ;  /* 0x000000ffff087224 */ /* 0x000fe200078e0009 */
[----:B------:R-:W-:Y:S01]  /*3780*/  MOV R10, R11 ;  /* 0x0000000b000a7202 */ /* 0x000fe20000000f00 */
[----:B------:R-:W-:Y:S02]  /*3790*/  IMAD.MOV.U32 R75, RZ, RZ, R74 ;  /* 0x000000ffff4b7224 */ /* 0x000fe400078e004a */
[----:B------:R-:W-:-:S07]  /*37a0*/  IMAD.MOV.U32 R35, RZ, RZ, R34 ;  /* 0x000000ffff237224 */ /* 0x000fce00078e0022 */
.L_x_41719:
[----:B------:R-:W-:Y:S05]  /*37b0*/  BSYNC B1 ;  /* 0x0000000000017941 */ /* 0x000fea0003800000 */
.L_x_41717:
        /* <DEDUP_REMOVED lines=11> */
.L_x_41721:
[----:B------:R-:W-:Y:S01]  /*3870*/  IMAD.MOV.U32 R9, RZ, RZ, R8 ;  /* 0x000000ffff097224 */ /* 0x000fe200078e0008 */
[----:B------:R-:W-:Y:S01]  /*3880*/  MOV R11, R10 ;  /* 0x0000000a000b7202 */ /* 0x000fe20000000f00 */
[----:B------:R-:W-:Y:S02]  /*3890*/  IMAD.MOV.U32 R74, RZ, RZ, R77 ;  /* 0x000000ffff4a7224 */ /* 0x000fe400078e004d */
[----:B------:R-:W-:-:S07]  /*38a0*/  IMAD.MOV.U32 R34, RZ, RZ, R33 ;  /* 0x000000ffff227224 */ /* 0x000fce00078e0021 */
.L_x_41722:
[----:B------:R-:W-:Y:S05]  /*38b0*/  BSYNC B1 ;  /* 0x0000000000017941 */ /* 0x000fea0003800000 */
.L_x_41720:
        /* <DEDUP_REMOVED lines=11> */
.L_x_41724:
[----:B------:R-:W-:Y:S01]  /*3970*/  IMAD.MOV.U32 R8, RZ, RZ, R9 ;  /* 0x000000ffff087224 */ /* 0x000fe200078e0009 */
[----:B------:R-:W-:Y:S01]  /*3980*/  MOV R10, R11 ;  /* 0x0000000b000a7202 */ /* 0x000fe20000000f00 */
[----:B------:R-:W-:Y:S02]  /*3990*/  IMAD.MOV.U32 R77, RZ, RZ, R76 ;  /* 0x000000ffff4d7224 */ /* 0x000fe400078e004c */
[----:B------:R-:W-:-:S07]  /*39a0*/  IMAD.MOV.U32 R33, RZ, RZ, R32 ;  /* 0x000000ffff217224 */ /* 0x000fce00078e0020 */
.L_x_41725:
[----:B------:R-:W-:Y:S05]  /*39b0*/  BSYNC B1 ;  /* 0x0000000000017941 */ /* 0x000fea0003800000 */
.L_x_41723:
        /* <DEDUP_REMOVED lines=11> */
.L_x_41727:
[----:B------:R-:W-:Y:S01]  /*3a70*/  IMAD.MOV.U32 R9, RZ, RZ, R8 ;  /* 0x000000ffff097224 */ /* 0x000fe200078e0008 */
[----:B------:R-:W-:Y:S01]  /*3a80*/  MOV R11, R10 ;  /* 0x0000000a000b7202 */ /* 0x000fe20000000f00 */
[----:B------:R-:W-:Y:S02]  /*3a90*/  IMAD.MOV.U32 R76, RZ, RZ, R79 ;  /* 0x000000ffff4c7224 */ /* 0x000fe400078e004f */
[----:B------:R-:W-:-:S07]  /*3aa0*/  IMAD.MOV.U32 R32, RZ, RZ, R31 ;  /* 0x000000ffff207224 */ /* 0x000fce00078e001f */
.L_x_41728:
[----:B------:R-:W-:Y:S05]  /*3ab0*/  BSYNC B1 ;  /* 0x0000000000017941 */ /* 0x000fea0003800000 */
.L_x_41726:
        /* <DEDUP_REMOVED lines=11> */
.L_x_41730:
[----:B------:R-:W-:Y:S01]  /*3b70*/  IMAD.MOV.U32 R8, RZ, RZ, R9 ;  /* 0x000000ffff087224 */ /* 0x000fe200078e0009 */
[----:B------:R-:W-:Y:S01]  /*3b80*/  MOV R10, R11 ;  /* 0x0000000b000a7202 */ /* 0x000fe20000000f00 */
[----:B------:R-:W-:Y:S02]  /*3b90*/  IMAD.MOV.U32 R79, RZ, RZ, R78 ;  /* 0x000000ffff4f7224 */ /* 0x000fe400078e004e */
[----:B------:R-:W-:-:S07]  /*3ba0*/  IMAD.MOV.U32 R31, RZ, RZ, R30 ;  /* 0x000000ffff1f7224 */ /* 0x000fce00078e001e */
.L_x_41731:
[----:B------:R-:W-:Y:S05]  /*3bb0*/  BSYNC B1 ;  /* 0x0000000000017941 */ /* 0x000fea0003800000 */
.L_x_41729:
        /* <DEDUP_REMOVED lines=11> */
.L_x_41733:
[----:B------:R-:W-:Y:S01]  /*3c70*/  IMAD.MOV.U32 R9, RZ, RZ, R8 ;  /* 0x000000ffff097224 */ /* 0x000fe200078e0008 */
[----:B------:R-:W-:Y:S01]  /*3c80*/  MOV R11, R10 ;  /* 0x0000000a000b7202 */ /* 0x000fe20000000f00 */
[----:B------:R-:W-:Y:S02]  /*3c90*/  IMAD.MOV.U32 R78, RZ, RZ, R81 ;  /* 0x000000ffff4e7224 */ /* 0x000fe400078e0051 */
[----:B------:R-:W-:-:S07]  /*3ca0*/  IMAD.MOV.U32 R30, RZ, RZ, R29 ;  /* 0x000000ffff1e7224 */ /* 0x000fce00078e001d */
.L_x_41734:
[----:B------:R-:W-:Y:S05]  /*3cb0*/  BSYNC B1 ;  /* 0x0000000000017941 */ /* 0x000fea0003800000 */
.L_x_41732:
        /* <DEDUP_REMOVED lines=11> */
.L_x_41736:
[----:B------:R-:W-:Y:S01]  /*3d70*/  IMAD.MOV.U32 R8, RZ, RZ, R9 ;  /* 0x000000ffff087224 */ /* 0x000fe200078e0009 */
[----:B------:R-:W-:Y:S01]  /*3d80*/  MOV R10, R11 ;  /* 0x0000000b000a7202 */ /* 0x000fe20000000f00 */
[----:B------:R-:W-:Y:S02]  /*3d90*/  IMAD.MOV.U32 R81, RZ, RZ, R80 ;  /* 0x000000ffff517224 */ /* 0x000fe400078e0050 */
[----:B------:R-:W-:-:S07]  /*3da0*/  IMAD.MOV.U32 R29, RZ, RZ, R28 ;  /* 0x000000ffff1d7224 */ /* 0x000fce00078e001c */
.L_x_41737:
[----:B------:R-:W-:Y:S05]  /*3db0*/  BSYNC B1 ;  /* 0x0000000000017941 */ /* 0x000fea0003800000 */
.L_x_41735:
        /* <DEDUP_REMOVED lines=11> */
.L_x_41739:
[----:B------:R-:W-:Y:S01]  /*3e70*/  IMAD.MOV.U32 R9, RZ, RZ, R8 ;  /* 0x000000ffff097224 */ /* 0x000fe200078e0008 */
[----:B------:R-:W-:Y:S01]  /*3e80*/  MOV R11, R10 ;  /* 0x0000000a000b7202 */ /* 0x000fe20000000f00 */
[----:B------:R-:W-:Y:S02]  /*3e90*/  IMAD.MOV.U32 R80, RZ, RZ, R83 ;  /* 0x000000ffff507224 */ /* 0x000fe400078e0053 */
[----:B------:R-:W-:-:S07]  /*3ea0*/  IMAD.MOV.U32 R28, RZ, RZ, R27 ;  /* 0x000000ffff1c7224 */ /* 0x000fce00078e001b */
.L_x_41740:
[----:B------:R-:W-:Y:S05]  /*3eb0*/  BSYNC B1 ;  /* 0x0000000000017941 */ /* 0x000fea0003800000 */
.L_x_41738:
        /* <DEDUP_REMOVED lines=11> */
.L_x_41742:
[----:B------:R-:W-:Y:S01]  /*3f70*/  IMAD.MOV.U32 R8, RZ, RZ, R9 ;  /* 0x000000ffff087224 */ /* 0x000fe200078e0009 */
[----:B------:R-:W-:Y:S01]  /*3f80*/  MOV R10, R11 ;  /* 0x0000000b000a7202 */ /* 0x000fe20000000f00 */
[----:B------:R-:W-:Y:S02]  /*3f90*/  IMAD.MOV.U32 R83, RZ, RZ, R82 ;  /* 0x000000ffff537224 */ /* 0x000fe400078e0052 */
[----:B------:R-:W-:-:S07]  /*3fa0*/  IMAD.MOV.U32 R27, RZ, RZ, R26 ;  /* 0x000000ffff1b7224 */ /* 0x000fce00078e001a */
.L_x_41743:
[----:B------:R-:W-:Y:S05]  /*3fb0*/  BSYNC B1 ;  /* 0x0000000000017941 */ /* 0x000fea0003800000 */
.L_x_41741:
        /* <DEDUP_REMOVED lines=11> */
.L_x_41745:
[----:B------:R-:W-:Y:S01]  /*4070*/  IMAD.MOV.U32 R9, RZ, RZ, R8 ;  /* 0x000000ffff097224 */ /* 0x000fe200078e0008 */
[----:B------:R-:W-:Y:S01]  /*4080*/  MOV R11, R10 ;  /* 0x0000000a000b7202 */ /* 0x000fe20000000f00 */
[----:B------:R-:W-:Y:S02]  /*4090*/  IMAD.MOV.U32 R82, RZ, RZ, R87 ;  /* 0x000000ffff527224 */ /* 0x000fe400078e0057 */
[----:B------:R-:W-:-:S07]  /*40a0*/  IMAD.MOV.U32 R26, RZ, RZ, R25 ;  /* 0x000000ffff1a7224 */ /* 0x000fce00078e0019 */
.L_x_41746:
[----:B------:R-:W-:Y:S05]  /*40b0*/  BSYNC B1 ;  /* 0x0000000000017941 */ /* 0x000fea0003800000 */
.L_x_41744:
        /* <DEDUP_REMOVED lines=11> */
.L_x_41748:
[----:B------:R-:W-:Y:S01]  /*4170*/  IMAD.MOV.U32 R87, RZ, RZ, R86 ;  /* 0x000000ffff577224 */ /* 0x000fe200078e0056 */
[----:B------:R-:W-:Y:S01]  /*4180*/  MOV R25, R24 ;  /* 0x0000001800197202 */ /* 0x000fe20000000f00 */
[--C-:B------:R-:W-:Y:S01]  /*4190*/  IMAD.MOV.U32 R8, RZ, RZ, R9.reuse ;  /* 0x000000ffff087224 */ /* 0x100fe200078e0009 */
[----:B------:R-:W-:Y:S01]  /*41a0*/  MOV R24, R11 ;  /* 0x0000000b00187202 */ /* 0x000fe20000000f00 */
[----:B------:R-:W-:Y:S02]  /*41b0*/  IMAD.MOV.U32 R86, RZ, RZ, R9 ;  /* 0x000000ffff567224 */ /* 0x000fe400078e0009 */
[----:B------:R-:W-:-:S07]  /*41c0*/  IMAD.MOV.U32 R10, RZ, RZ, R11 ;  /* 0x000000ffff0a7224 */ /* 0x000fce00078e000b */
.L_x_41749:
[----:B------:R-:W-:Y:S05]  /*41d0*/  BSYNC B1 ;  /* 0x0000000000017941 */ /* 0x000fea0003800000 */
.L_x_41747:
[----:B------:R-:W-:Y:S01]  /*41e0*/  VIADD R7, R7, 0x4 ;  /* 0x0000000407077836 */ /* 0x000fe20000000000 */
[----:B------:R-:W-:Y:S06]  /*41f0*/  @P1 BRA `(.L_x_41750) ;  /* 0xffffffe0000c1947 */ /* 0x000fec000383ffff */
[----:B------:R-:W-:Y:S01]  /*4200*/  FADD.FTZ R84, R84, R5 ;  /* 0x0000000554547221 */ /* 0x000fe20000010000 */
[----:B------:R-:W-:Y:S01]  /*4210*/  IMAD.MOV.U32 R85, RZ, RZ, R6 ;  /* 0x000000ffff557224 */ /* 0x000fe200078e0006 */
[----:B------:R-:W-:Y:S01]  /*4220*/  MOV R24, R10 ;  /* 0x0000000a00187202 */ /* 0x000fe20000000f00 */
[----:B------:R-:W-:-:S07]  /*4230*/  IMAD.MOV.U32 R86, RZ, RZ, R8 ;  /* 0x000000ffff567224 */ /* 0x000fce00078e0008 */
.L_x_41656:
[----:B------:R-:W-:Y:S05]  /*4240*/  BSYNC B0 ;  /* 0x0000000000007941 */ /* 0x000fea0003800000 */
.L_x_41655:
        /* <DEDUP_REMOVED lines=113> */
.L_x_41846:
        /* <DEDUP_REMOVED lines=20> */
.L_x_41754:
[----:B------:R-:W-:Y:S01]  /*4aa0*/  MOV R8, R3 ;  /* 0x0000000300087202 */ /* 0x000fe20000000f00 */
[----:B------:R-:W-:Y:S02]  /*4ab0*/  IMAD.MOV.U32 R10, RZ, RZ, R55 ;  /* 0x000000ffff0a7224 */ /* 0x000fe400078e0037 */
[----:B------:R-:W-:Y:S02]  /*4ac0*/  IMAD.MOV.U32 R3, RZ, RZ, R2 ;  /* 0x000000ffff037224 */ /* 0x000fe400078e0002 */
[----:B------:R-:W-:-:S07]  /*4ad0*/  IMAD.MOV.U32 R55, RZ, RZ, R54 ;  /* 0x000000ffff377224 */ /* 0x000fce00078e0036 */
.L_x_41755:
[----:B------:R-:W-:Y:S05]  /*4ae0*/  BSYNC B1 ;  /* 0x0000000000017941 */ /* 0x000fea0003800000 */
.L_x_41753:
        /* <DEDUP_REMOVED lines=11> */
.L_x_41757:
[----:B------:R-:W-:Y:S01]  /*4ba0*/  MOV R9, R8 ;  /* 0x0000000800097202 */ /* 0x000fe20000000f00 */
[----:B------:R-:W-:Y:S02]  /*4bb0*/  IMAD.MOV.U32 R11, RZ, RZ, R10 ;  /* 0x000000ffff0b7224 */ /* 0x000fe400078e000a */
[----:B------:R-:W-:Y:S02]  /*4bc0*/  IMAD.MOV.U32 R2, RZ, RZ, R57 ;  /* 0x000000ffff027224 */ /* 0x000fe400078e0039 */
[----:B------:R-:W-:-:S07]  /*4bd0*/  IMAD.MOV.U32 R54, RZ, RZ, R53 ;  /* 0x000000ffff367224 */ /* 0x000fce00078e0035 */
.L_x_41758:
[----:B------:R-:W-:Y:S05]  /*4be0*/  BSYNC B1 ;  /* 0x0000000000017941 */ /* 0x000fea0003800000 */
.L_x_41756:
        /* <DEDUP_REMOVED lines=11> */
.L_x_41760:
[----:B------:R-:W-:Y:S01]  /*4ca0*/  MOV R8, R9 ;  /* 0x0000000900087202 */ /* 0x000fe20000000f00 */
[----:B------:R-:W-:Y:S02]  /*4cb0*/  IMAD.MOV.U32 R10, RZ, RZ, R11 ;  /* 0x000000ffff0a7224 */ /* 0x000fe400078e000b */
[----:B------:R-:W-:Y:S02]  /*4cc0*/  IMAD.MOV.U32 R57, RZ, RZ, R56 ;  /* 0x000000ffff397224 */ /* 0x000fe400078e0038 */
[----:B------:R-:W-:-:S07]  /*4cd0*/  IMAD.MOV.U32 R53, RZ, RZ, R52 ;  /* 0x000000ffff357224 */ /* 0x000fce00078e0034 */
.L_x_41761:
[----:B------:R-:W-:Y:S05]  /*4ce0*/  BSYNC B1 ;  /* 0x0000000000017941 */ /* 0x000fea0003800000 */
.L_x_41759:
        /* <DEDUP_REMOVED lines=11> */
.L_x_41763:
[----:B------:R-:W-:Y:S01]  /*4da0*/  MOV R9, R8 ;  /* 0x0000000800097202 */ /* 0x000fe20000000f00 */
[----:B------:R-:W-:Y:S02]  /*4db0*/  IMAD.MOV.U32 R11, RZ, RZ, R10 ;  /* 0x000000ffff0b7224 */ /* 0x000fe400078e000a */
[----:B------:R-:W-:Y:S02]  /*4dc0*/  IMAD.MOV.U32 R56, RZ, RZ, R59 ;  /* 0x000000ffff387224 */ /* 0x000fe400078e003b */
[----:B------:R-:W-:-:S07]  /*4dd0*/  IMAD.MOV.U32 R52, RZ, RZ, R51 ;  /* 0x000000ffff347224 */ /* 0x000fce00078e0033 */
.L_x_41764:
[----:B------:R-:W-:Y:S05]  /*4de0*/  BSYNC B1 ;  /* 0x0000000000017941 */ /* 0x000fea0003800000 */
.L_x_41762:
        /* <DEDUP_REMOVED lines=11> */
.L_x_41766:
[----:B------:R-:W-:Y:S01]  /*4ea0*/  MOV R8, R9 ;  /* 0x0000000900087202 */ /* 0x000fe20000000f00 */
[----:B------:R-:W-:Y:S02]  /*4eb0*/  IMAD.MOV.U32 R10, RZ, RZ, R11 ;  /* 0x000000ffff0a7224 */ /* 0x000fe400078e000b */
[----:B------:R-:W-:Y:S02]  /*4ec0*/  IMAD.MOV.U32 R59, RZ, RZ, R58 ;  /* 0x000000ffff3b7224 */ /* 0x000fe400078e003a */
[----:B------:R-:W-:-:S07]  /*4ed0*/  IMAD.MOV.U32 R51, RZ, RZ, R50 ;  /* 0x000000ffff337224 */ /* 0x000fce00078e0032 */
.L_x_41767:
[----:B------:R-:W-:Y:S05]  /*4ee0*/  BSYNC B1 ;  /* 0x0000000000017941 */ /* 0x000fea0003800000 */
.L_x_41765:
        /* <DEDUP_REMOVED lines=11> */
.L_x_41769:
[----:B------:R-:W-:Y:S01]  /*4fa0*/  MOV R9, R8 ;  /* 0x0000000800097202 */ /* 0x000fe20000000f00 */
[----:B------:R-:W-:Y:S02]  /*4fb0*/  IMAD.MOV.U32 R11, RZ, RZ, R10 ;  /* 0x000000ffff0b7224 */ /* 0x000fe400078e000a */
[----:B------:R-:W-:Y:S02]  /*4fc0*/  IMAD.MOV.U32 R58, RZ, RZ, R61 ;  /* 0x000000ffff3a7224 */ /* 0x000fe400078e003d */
[----:B------:R-:W-:-:S07]  /*4fd0*/  IMAD.MOV.U32 R50, RZ, RZ, R49 ;  /* 0x000000ffff327224 */ /* 0x000fce00078e0031 */
.L_x_41770:
[----:B------:R-:W-:Y:S05]  /*4fe0*/  BSYNC B1 ;  /* 0x0000000000017941 */ /* 0x000fea0003800000 */
.L_x_41768:
        /* <DEDUP_REMOVED lines=11> */
.L_x_41772:
[----:B------:R-:W-:Y:S01]  /*50a0*/  MOV R8, R9 ;  /* 0x0000000900087202 */ /* 0x000fe20000000f00 */
[----:B------:R-:W-:Y:S02]  /*50b0*/  IMAD.MOV.U32 R10, RZ, RZ, R11 ;  /* 0x000000ffff0a7224 */ /* 0x000fe400078e000b */
[----:B------:R-:W-:Y:S02]  /*50c0*/  IMAD.MOV.U32 R61, RZ, RZ, R60 ;  /* 0x000000ffff3d7224 */ /* 0x000fe400078e003c */
[----:B------:R-:W-:-:S07]  /*50d0*/  IMAD.MOV.U32 R49, RZ, RZ, R48 ;  /* 0x000000ffff317224 */ /* 0x000fce00078e0030 */
.L_x_41773:
[----:B------:R-:W-:Y:S05]  /*50e0*/  BSYNC B1 ;  /* 0x0000000000017941 */ /* 0x000fea0003800000 */
.L_x_41771:
        /* <DEDUP_REMOVED lines=11> */
.L_x_41775:
[----:B------:R-:W-:Y:S01]  /*51a0*/  MOV R9, R8 ;  /* 0x0000000800097202 */ /* 0x000fe20000000f00 */
[----:B------:R-:W-:Y:S02]  /*51b0*/  IMAD.MOV.U32 R11, RZ, RZ, R10 ;  /* 0x000000ffff0b7224 */ /* 0x000fe400078e000a */
[----:B------:R-:W-:Y:S02]  /*51c0*/  IMAD.MOV.U32 R60, RZ, RZ, R63 ;  /* 0x000000ffff3c7224 */ /* 0x000fe400078e003f */
[----:B------:R-:W-:-:S07]  /*51d0*/  IMAD.MOV.U32 R48, RZ, RZ, R47 ;  /* 0x000000ffff307224 */ /* 0x000fce00078e002f */
.L_x_41776:
[----:B------:R-:W-:Y:S05]  /*51e0*/  BSYNC B1 ;  /* 0x0000000000017941 */ /* 0x000fea0003800000 */
.L_x_41774:
        /* <DEDUP_REMOVED lines=11> */
.L_x_41778:
[----:B------:R-:W-:Y:S01]  /*52a0*/  MOV R8, R9 ;  /* 0x0000000900087202 */ /* 0x000fe20000000f00 */
[----:B------:R-:W-:Y:S02]  /*52b0*/  IMAD.MOV.U32 R10, RZ, RZ, R11 ;  /* 0x000000ffff0a7224 */ /* 0x000fe400078e000b */
[----:B------:R-:W-:Y:S02]  /*52c0*/  IMAD.MOV.U32 R63, RZ, RZ, R62 ;  /* 0x000000ffff3f7224 */ /* 0x000fe400078e003e */
[----:B------:R-:W-:-:S07]  /*52d0*/  IMAD.MOV.U32 R47, RZ, RZ, R46 ;  /* 0x000000ffff2f7224 */ /* 0x000fce00078e002e */
.L_x_41779:
[----:B------:R-:W-:Y:S05]  /*52e0*/  BSYNC B1 ;  /* 0x0000000000017941 */ /* 0x000fea0003800000 */
.L_x_41777:
        /* <DEDUP_REMOVED lines=11> */
.L_x_41781:
[----:B------:R-:W-:Y:S01]  /*53a0*/  MOV R9, R8 ;  /* 0x0000000800097202 */ /* 0x000fe20000000f00 */
[----:B------:R-:W-:Y:S02]  /*53b0*/  IMAD.MOV.U32 R11, RZ, RZ, R10 ;  /* 0x000000ffff0b7224 */ /* 0x000fe400078e000a */
[----:B------:R-:W-:Y:S02]  /*53c0*/  IMAD.MOV.U32 R62, RZ, RZ, R65 ;  /* 0x000000ffff3e7224 */ /* 0x000fe400078e0041 */
[----:B------:R-:W-:-:S07]  /*53d0*/  IMAD.MOV.U32 R46, RZ, RZ, R45 ;  /* 0x000000ffff2e7224 */ /* 0x000fce00078e002d */
.L_x_41782:
[----:B------:R-:W-:Y:S05]  /*53e0*/  BSYNC B1 ;  /* 0x0000000000017941 */ /* 0x000fea0003800000 */
.L_x_41780:
        /* <DEDUP_REMOVED lines=11> */
.L_x_41784:
[----:B------:R-:W-:Y:S01]  /*54a0*/  MOV R8, R9 ;  /* 0x0000000900087202 */ /* 0x000fe20000000f00 */
[----:B------:R-:W-:Y:S02]  /*54b0*/  IMAD.MOV.U32 R10, RZ, RZ, R11 ;  /* 0x000000ffff0a7224 */ /* 0x000fe400078e000b */
[----:B------:R-:W-:Y:S02]  /*54c0*/  IMAD.MOV.U32 R65, RZ, RZ, R64 ;  /* 0x000000ffff417224 */ /* 0x000fe400078e0040 */
[----:B------:R-:W-:-:S07]  /*54d0*/  IMAD.MOV.U32 R45, RZ, RZ, R44 ;  /* 0x000000ffff2d7224 */ /* 0x000fce00078e002c */
.L_x_41785:
[----:B------:R-:W-:Y:S05]  /*54e0*/  BSYNC B1 ;  /* 0x0000000000017941 */ /* 0x000fea0003800000 */
.L_x_41783:
        /* <DEDUP_REMOVED lines=11> */
.L_x_41787:
[----:B------:R-:W-:Y:S01]  /*55a0*/  MOV R9, R8 ;  /* 0x0000000800097202 */ /* 0x000fe20000000f00 */
[----:B------:R-:W-:Y:S02]  /*55b0*/  IMAD.MOV.U32 R11, RZ, RZ, R10 ;  /* 0x000000ffff0b7224 */ /* 0x000fe400078e000a */
[----:B------:R-:W-:Y:S02]  /*55c0*/  IMAD.MOV.U32 R64, RZ, RZ, R67 ;  /* 0x000000ffff407224 */ /* 0x000fe400078e0043 */
[----:B------:R-:W-:-:S07]  /*55d0*/  IMAD.MOV.U32 R44, RZ, RZ, R43 ;  /* 0x000000ffff2c7224 */ /* 0x000fce00078e002b */
.L_x_41788:
[----:B------:R-:W-:Y:S05]  /*55e0*/  BSYNC B1 ;  /* 0x0000000000017941 */ /* 0x000fea0003800000 */
.L_x_41786:
        /* <DEDUP_REMOVED lines=11> */
.L_x_41790:
[----:B------:R-:W-:Y:S01]  /*56a0*/  MOV R8, R9 ;  /* 0x0000000900087202 */ /* 0x000fe20000000f00 */
[----:B------:R-:W-:Y:S02]  /*56b0*/  IMAD.MOV.U32 R10, RZ, RZ, R11 ;  /* 0x000000ffff0a7224 */ /* 0x000fe400078e000b */
[----:B------:R-:W-:Y:S02]  /*56c0*/  IMAD.MOV.U32 R67, RZ, RZ, R66 ;  /* 0x000000ffff437224 */ /* 0x000fe400078e0042 */
[----:B------:R-:W-:-:S07]  /*56d0*/  IMAD.MOV.U32 R43, RZ, RZ, R42 ;  /* 0x000000ffff2b7224 */ /* 0x000fce00078e002a */
.L_x_41791:
[----:B------:R-:W-:Y:S05]  /*56e0*/  BSYNC B1 ;  /* 0x0000000000017941 */ /* 0x000fea0003800000 */
.L_x_41789:
        /* <DEDUP_REMOVED lines=11> */
.L_x_41793:
[----:B------:R-:W-:Y:S01]  /*57a0*/  MOV R9, R8 ;  /* 0x0000000800097202 */ /* 0x000fe20000000f00 */
[----:B------:R-:W-:Y:S02]  /*57b0*/  IMAD.MOV.U32 R11, RZ, RZ, R10 ;  /* 0x000000ffff0b7224 */ /* 0x000fe400078e000a */
[----:B------:R-:W-:Y:S02]  /*57c0*/  IMAD.MOV.U32 R66, RZ, RZ, R69 ;  /* 0x000000ffff427224 */ /* 0x000fe400078e0045 */
[----:B------:R-:W-:-:S07]  /*57d0*/  IMAD.MOV.U32 R42, RZ, RZ, R41 ;  /* 0x000000ffff2a7224 */ /* 0x000fce00078e0029 */
.L_x_41794:
[----:B------:R-:W-:Y:S05]  /*57e0*/  BSYNC B1 ;  /* 0x0000000000017941 */ /* 0x000fea0003800000 */
.L_x_41792:
        /* <DEDUP_REMOVED lines=11> */
.L_x_41796:
[----:B------:R-:W-:Y:S01]  /*58a0*/  MOV R8, R9 ;  /* 0x0000000900087202 */ /* 0x000fe20000000f00 */
[----:B------:R-:W-:Y:S02]  /*58b0*/  IMAD.MOV.U32 R10, RZ, RZ, R11 ;  /* 0x000000ffff0a7224 */ /* 0x000fe400078e000b */
[----:B------:R-:W-:Y:S02]  /*58c0*/  IMAD.MOV.U32 R69, RZ, RZ, R68 ;  /* 0x000000ffff457224 */ /* 0x000fe400078e0044 */
[----:B------:R-:W-:-:S07]  /*58d0*/  IMAD.MOV.U32 R41, RZ, RZ, R40 ;  /* 0x000000ffff297224 */ /* 0x000fce00078e0028 */
.L_x_41797:
[----:B------:R-:W-:Y:S05]  /*58e0*/  BSYNC B1 ;  /* 0x0000000000017941 */ /* 0x000fea0003800000 */
.L_x_41795:
        /* <DEDUP_REMOVED lines=11> */
.L_x_41799:
[----:B------:R-:W-:Y:S01]  /*59a0*/  MOV R9, R8 ;  /* 0x0000000800097202 */ /* 0x000fe20000000f00 */
[----:B------:R-:W-:Y:S02]  /*59b0*/  IMAD.MOV.U32 R11, RZ, RZ, R10 ;  /* 0x000000ffff0b7224 */ /* 0x000fe400078e000a */
[----:B------:R-:W-:Y:S02]  /*59c0*/  IMAD.MOV.U32 R68, RZ, RZ, R71 ;  /* 0x000000ffff447224 */ /* 0x000fe400078e0047 */
[----:B------:R-:W-:-:S07]  /*59d0*/  IMAD.MOV.U32 R40, RZ, RZ, R39 ;  /* 0x000000ffff287224 */ /* 0x000fce00078e0027 */
.L_x_41800:
[----:B------:R-:W-:Y:S05]  /*59e0*/  BSYNC B1 ;  /* 0x0000000000017941 */ /* 0x000fea0003800000 */
.L_x_41798:
        /* <DEDUP_REMOVED lines=11> */
.L_x_41802:
[----:B------:R-:W-:Y:S01]  /*5aa0*/  MOV R8, R9 ;  /* 0x0000000900087202 */ /* 0x000fe20000000f00 */
[----:B------:R-:W-:Y:S02]  /*5ab0*/  IMAD.MOV.U32 R10, RZ, RZ, R11 ;  /* 0x000000ffff0a7224 */ /* 0x000fe400078e000b */
[----:B------:R-:W-:Y:S02]  /*5ac0*/  IMAD.MOV.U32 R71, RZ, RZ, R70 ;  /* 0x000000ffff477224 */ /* 0x000fe400078e0046 */
[----:B------:R-:W-:-:S07]  /*5ad0*/  IMAD.MOV.U32 R39, RZ, RZ, R38 ;  /* 0x000000ffff277224 */ /* 0x000fce00078e0026 */
.L_x_41803:
[----:B------:R-:W-:Y:S05]  /*5ae0*/  BSYNC B1 ;  /* 0x0000000000017941 */ /* 0x000fea0003800000 */
.L_x_41801:
        /* <DEDUP_REMOVED lines=11> */
.L_x_41805:
[----:B------:R-:W-:Y:S01]  /*5ba0*/  MOV R9, R8 ;  /* 0x0000000800097202 */ /* 0x000fe20000000f00 */
[----:B------:R-:W-:Y:S02]  /*5bb0*/  IMAD.MOV.U32 R11, RZ, RZ, R10 ;  /* 0x000000ffff0b7224 */ /* 0x000fe400078e000a */
[----:B------:R-:W-:Y:S02]  /*5bc0*/  IMAD.MOV.U32 R70, RZ, RZ, R73 ;  /* 0x000000ffff467224 */ /* 0x000fe400078e0049 */
[----:B------:R-:W-:-:S07]  /*5bd0*/  IMAD.MOV.U32 R38, RZ, RZ, R37 ;  /* 0x000000ffff267224 */ /* 0x000fce00078e0025 */
.L_x_41806:
[----:B------:R-:W-:Y:S05]  /*5be0*/  BSYNC B1 ;  /* 0x0000000000017941 */ /* 0x000fea0003800000 */
.L_x_41804:
        /* <DEDUP_REMOVED lines=11> */
.L_x_41808:
[----:B------:R-:W-:Y:S01]  /*5ca0*/  MOV R8, R9 ;  /* 0x0000000900087202 */ /* 0x000fe20000000f00 */
[----:B------:R-:W-:Y:S02]  /*5cb0*/  IMAD.MOV.U32 R10, RZ, RZ, R11 ;  /* 0x000000ffff0a7224 */ /* 0x000fe400078e000b */
[----:B------:R-:W-:Y:S02]  /*5cc0*/  IMAD.MOV.U32 R73, RZ, RZ, R72 ;  /* 0x000000ffff497224 */ /* 0x000fe400078e0048 */
[----:B------:R-:W-:-:S07]  /*5cd0*/  IMAD.MOV.U32 R37, RZ, RZ, R36 ;  /* 0x000000ffff257224 */ /* 0x000fce00078e0024 */
.L_x_41809:
[----:B------:R-:W-:Y:S05]  /*5ce0*/  BSYNC B1 ;  /* 0x0000000000017941 */ /* 0x000fea0003800000 */
.L_x_41807:
        /* <DEDUP_REMOVED lines=11> */
.L_x_41811:
[----:B------:R-:W-:Y:S01]  /*5da0*/  MOV R9, R8 ;  /* 0x0000000800097202 */ /* 0x000fe20000000f00 */
[----:B------:R-:W-:Y:S02]  /*5db0*/  IMAD.MOV.U32 R11, RZ, RZ, R10 ;  /* 0x000000ffff0b7224 */ /* 0x000fe400078e000a */
[----:B------:R-:W-:Y:S02]  /*5dc0*/  IMAD.MOV.U32 R72, RZ, RZ, R75 ;  /* 0x000000ffff487224 */ /* 0x000fe400078e004b */
[----:B------:R-:W-:-:S07]  /*5dd0*/  IMAD.MOV.U32 R36, RZ, RZ, R35 ;  /* 0x000000ffff247224 */ /* 0x000fce00078e0023 */
.L_x_41812:
[----:B------:R-:W-:Y:S05]  /*5de0*/  BSYNC B1 ;  /* 0x0000000000017941 */ /* 0x000fea0003800000 */
.L_x_41810:
        /* <DEDUP_REMOVED lines=11> */
.L_x_41814:
[----:B------:R-:W-:Y:S01]  /*5ea0*/  MOV R8, R9 ;  /* 0x0000000900087202 */ /* 0x000fe20000000f00 */
[----:B------:R-:W-:Y:S02]  /*5eb0*/  IMAD.MOV.U32 R10, RZ, RZ, R11 ;  /* 0x000000ffff0a7224 */ /* 0x000fe400078e000b */
[----:B------:R-:W-:Y:S02]  /*5ec0*/  IMAD.MOV.U32 R75, RZ, RZ, R74 ;  /* 0x000000ffff4b7224 */ /* 0x000fe400078e004a */
[----:B------:R-:W-:-:S07]  /*5ed0*/  IMAD.MOV.U32 R35, RZ, RZ, R34 ;  /* 0x000000ffff237224 */ /* 0x000fce00078e0022 */
.L_x_41815:
[----:B------:R-:W-:Y:S05]  /*5ee0*/  BSYNC B1 ;  /* 0x0000000000017941 */ /* 0x000fea0003800000 */
.L_x_41813:
        /* <DEDUP_REMOVED lines=11> */
.L_x_41817:
[----:B------:R-:W-:Y:S01]  /*5fa0*/  MOV R9, R8 ;  /* 0x0000000800097202 */ /* 0x000fe20000000f00 */
[----:B------:R-:W-:Y:S02]  /*5fb0*/  IMAD.MOV.U32 R11, RZ, RZ, R10 ;  /* 0x000000ffff0b7224 */ /* 0x000fe400078e000a */
[----:B------:R-:W-:Y:S02]  /*5fc0*/  IMAD.MOV.U32 R74, RZ, RZ, R77 ;  /* 0x000000ffff4a7224 */ /* 0x000fe400078e004d */
[----:B------:R-:W-:-:S07]  /*5fd0*/  IMAD.MOV.U32 R34, RZ, RZ, R33 ;  /* 0x000000ffff227224 */ /* 0x000fce00078e0021 */
.L_x_41818:
[----:B------:R-:W-:Y:S05]  /*5fe0*/  BSYNC B1 ;  /* 0x0000000000017941 */ /* 0x000fea0003800000 */
.L_x_41816:
        /* <DEDUP_REMOVED lines=11> */
.L_x_41820:
[----:B------:R-:W-:Y:S01]  /*60a0*/  MOV R8, R9 ;  /* 0x0000000900087202 */ /* 0x000fe20000000f00 */
[----:B------:R-:W-:Y:S02]  /*60b0*/  IMAD.MOV.U32 R10, RZ, RZ, R11 ;  /* 0x000000ffff0a7224 */ /* 0x000fe400078e000b */
[----:B------:R-:W-:Y:S02]  /*60c0*/  IMAD.MOV.U32 R77, RZ, RZ, R76 ;  /* 0x000000ffff4d7224 */ /* 0x000fe400078e004c */
[----:B------:R-:W-:-:S07]  /*60d0*/  IMAD.MOV.U32 R33, RZ, RZ, R32 ;  /* 0x000000ffff217224 */ /* 0x000fce00078e0020 */
.L_x_41821:
[----:B------:R-:W-:Y:S05]  /*60e0*/  BSYNC B1 ;  /* 0x0000000000017941 */ /* 0x000fea0003800000 */
.L_x_41819:
        /* <DEDUP_REMOVED lines=11> */
.L_x_41823:
[----:B------:R-:W-:Y:S01]  /*61a0*/  MOV R9, R8 ;  /* 0x0000000800097202 */ /* 0x000fe20000000f00 */
[----:B------:R-:W-:Y:S02]  /*61b0*/  IMAD.MOV.U32 R11, RZ, RZ, R10 ;  /* 0x000000ffff0b7224 */ /* 0x000fe400078e000a */
[----:B------:R-:W-:Y:S02]  /*61c0*/  IMAD.MOV.U32 R76, RZ, RZ, R79 ;  /* 0x000000ffff4c7224 */ /* 0x000fe400078e004f */
[----:B------:R-:W-:-:S07]  /*61d0*/  IMAD.MOV.U32 R32, RZ, RZ, R31 ;  /* 0x000000ffff207224 */ /* 0x000fce00078e001f */
.L_x_41824:
[----:B------:R-:W-:Y:S05]  /*61e0*/  BSYNC B1 ;  /* 0x0000000000017941 */ /* 0x000fea0003800000 */
.L_x_41822:
        /* <DEDUP_REMOVED lines=11> */
.L_x_41826:
[----:B------:R-:W-:Y:S01]  /*62a0*/  MOV R8, R9 ;  /* 0x0000000900087202 */ /* 0x000fe20000000f00 */
[----:B------:R-:W-:Y:S02]  /*62b0*/  IMAD.MOV.U32 R10, RZ, RZ, R11 ;  /* 0x000000ffff0a7224 */ /* 0x000fe400078e000b */
[----:B------:R-:W-:Y:S02]  /*62c0*/  IMAD.MOV.U32 R79, RZ, RZ, R78 ;  /* 0x000000ffff4f7224 */ /* 0x000fe400078e004e */
[----:B------:R-:W-:-:S07]  /*62d0*/  IMAD.MOV.U32 R31, RZ, RZ, R30 ;  /* 0x000000ffff1f7224 */ /* 0x000fce00078e001e */
.L_x_41827:
[----:B------:R-:W-:Y:S05]  /*62e0*/  BSYNC B1 ;  /* 0x0000000000017941 */ /* 0x000fea0003800000 */
.L_x_41825:
        /* <DEDUP_REMOVED lines=11> */
.L_x_41829:
[----:B------:R-:W-:Y:S01]  /*63a0*/  MOV R9, R8 ;  /* 0x0000000800097202 */ /* 0x000fe20000000f00 */
[----:B------:R-:W-:Y:S02]  /*63b0*/  IMAD.MOV.U32 R11, RZ, RZ, R10 ;  /* 0x000000ffff0b7224 */ /* 0x000fe400078e000a */
[----:B------:R-:W-:Y:S02]  /*63c0*/  IMAD.MOV.U32 R78, RZ, RZ, R81 ;  /* 0x000000ffff4e7224 */ /* 0x000fe400078e0051 */
[----:B------:R-:W-:-:S07]  /*63d0*/  IMAD.MOV.U32 R30, RZ, RZ, R29 ;  /* 0x000000ffff1e7224 */ /* 0x000fce00078e001d */
.L_x_41830:
[----:B------:R-:W-:Y:S05]  /*63e0*/  BSYNC B1 ;  /* 0x0000000000017941 */ /* 0x000fea0003800000 */
.L_x_41828:
        /* <DEDUP_REMOVED lines=11> */
.L_x_41832:
[----:B------:R-:W-:Y:S01]  /*64a0*/  MOV R8, R9 ;  /* 0x0000000900087202 */ /* 0x000fe20000000f00 */
[----:B------:R-:W-:Y:S02]  /*64b0*/  IMAD.MOV.U32 R10, RZ, RZ, R11 ;  /* 0x000000ffff0a7224 */ /* 0x000fe400078e000b */
[----:B------:R-:W-:Y:S02]  /*64c0*/  IMAD.MOV.U32 R81, RZ, RZ, R80 ;  /* 0x000000ffff517224 */ /* 0x000fe400078e0050 */
[----:B------:R-:W-:-:S07]  /*64d0*/  IMAD.MOV.U32 R29, RZ, RZ, R28 ;  /* 0x000000ffff1d7224 */ /* 0x000fce00078e001c */
.L_x_41833:
[----:B------:R-:W-:Y:S05]  /*64e0*/  BSYNC B1 ;  /* 0x0000000000017941 */ /* 0x000fea0003800000 */
.L_x_41831:
        /* <DEDUP_REMOVED lines=11> */
.L_x_41835:
[----:B------:R-:W-:Y:S01]  /*65a0*/  MOV R9, R8 ;  /* 0x0000000800097202 */ /* 0x000fe20000000f00 */
[----:B------:R-:W-:Y:S02]  /*65b0*/  IMAD.MOV.U32 R11, RZ, RZ, R10 ;  /* 0x000000ffff0b7224 */ /* 0x000fe400078e000a */
[----:B------:R-:W-:Y:S02]  /*65c0*/  IMAD.MOV.U32 R80, RZ, RZ, R83 ;  /* 0x000000ffff507224 */ /* 0x000fe400078e0053 */
[----:B------:R-:W-:-:S07]  /*65d0*/  IMAD.MOV.U32 R28, RZ, RZ, R27 ;  /* 0x000000ffff1c7224 */ /* 0x000fce00078e001b */
.L_x_41836:
[----:B------:R-:W-:Y:S05]  /*65e0*/  BSYNC B1 ;  /* 0x0000000000017941 */ /* 0x000fea0003800000 */
.L_x_41834:
        /* <DEDUP_REMOVED lines=11> */
.L_x_41838:
[----:B------:R-:W-:Y:S01]  /*66a0*/  MOV R8, R9 ;  /* 0x0000000900087202 */ /* 0x000fe20000000f00 */
[----:B------:R-:W-:Y:S02]  /*66b0*/  IMAD.MOV.U32 R10, RZ, RZ, R11 ;  /* 0x000000ffff0a7224 */ /* 0x000fe400078e000b */
[----:B------:R-:W-:Y:S02]  /*66c0*/  IMAD.MOV.U32 R83, RZ, RZ, R82 ;  /* 0x000000ffff537224 */ /* 0x000fe400078e0052 */
[----:B------:R-:W-:-:S07]  /*66d0*/  IMAD.MOV.U32 R27, RZ, RZ, R26 ;  /* 0x000000ffff1b7224 */ /* 0x000fce00078e001a */
.L_x_41839:
[----:B------:R-:W-:Y:S05]  /*66e0*/  BSYNC B1 ;  /* 0x0000000000017941 */ /* 0x000fea0003800000 */
.L_x_41837:
        /* <DEDUP_REMOVED lines=11> */
.L_x_41841:
[----:B------:R-:W-:Y:S01]  /*67a0*/  MOV R9, R8 ;  /* 0x0000000800097202 */ /* 0x000fe20000000f00 */
[----:B------:R-:W-:Y:S02]  /*67b0*/  IMAD.MOV.U32 R11, RZ, RZ, R10 ;  /* 0x000000ffff0b7224 */ /* 0x000fe400078e000a */
[----:B------:R-:W-:Y:S02]  /*67c0*/  IMAD.MOV.U32 R82, RZ, RZ, R87 ;  /* 0x000000ffff527224 */ /* 0x000fe400078e0057 */
[----:B------:R-:W-:-:S07]  /*67d0*/  IMAD.MOV.U32 R26, RZ, RZ, R25 ;  /* 0x000000ffff1a7224 */ /* 0x000fce00078e0019 */
.L_x_41842:
[----:B------:R-:W-:Y:S05]  /*67e0*/  BSYNC B1 ;  /* 0x0000000000017941 */ /* 0x000fea0003800000 */
.L_x_41840:
        /* <DEDUP_REMOVED lines=11> */
.L_x_41844:
[----:B------:R-:W-:Y:S01]  /*68a0*/  MOV R87, R86 ;  /* 0x0000005600577202 */ /* 0x000fe20000000f00 */
[----:B------:R-:W-:Y:S01]  /*68b0*/  IMAD.MOV.U32 R25, RZ, RZ, R24 ;  /* 0x000000ffff197224 */ /* 0x000fe200078e0018 */
[----:B------:R-:W-:Y:S01]  /*68c0*/  MOV R10, R11 ;  /* 0x0000000b000a7202 */ /* 0x000fe20000000f00 */
[--C-:B------:R-:W-:Y:S02]  /*68d0*/  IMAD.MOV.U32 R8, RZ, RZ, R9.reuse ;  /* 0x000000ffff087224 */ /* 0x100fe400078e0009 */
[----:B------:R-:W-:Y:S02]  /*68e0*/  IMAD.MOV.U32 R86, RZ, RZ, R9 ;  /* 0x000000ffff567224 */ /* 0x000fe400078e0009 */
[----:B------:R-:W-:-:S07]  /*68f0*/  IMAD.MOV.U32 R24, RZ, RZ, R11 ;  /* 0x000000ffff187224 */ /* 0x000fce00078e000b */
.L_x_41845:
[----:B------:R-:W-:Y:S05]  /*6900*/  BSYNC B1 ;  /* 0x0000000000017941 */ /* 0x000fea0003800000 */
.L_x_41843:
[----:B------:R-:W-:Y:S01]  /*6910*/  VIADD R4, R4, 0x4 ;  /* 0x0000000404047836 */ /* 0x000fe20000000000 */
[----:B------:R-:W-:Y:S06]  /*6920*/  @P1 BRA `(.L_x_41846) ;  /* 0xffffffe0000c1947 */ /* 0x000fec000383ffff */
[----:B------:R-:W-:Y:S01]  /*6930*/  FADD.FTZ R84, R84, R7 ;  /* 0x0000000754547221 */ /* 0x000fe20000010000 */
[----:B------:R-:W-:Y:S01]  /*6940*/  IMAD.MOV.U32 R85, RZ, RZ, R6 ;  /* 0x000000ffff557224 */ /* 0x000fe200078e0006 */
[----:B------:R-:W-:Y:S01]  /*6950*/  MOV R86, R8 ;  /* 0x0000000800567202 */ /* 0x000fe20000000f00 */
[----:B------:R-:W-:-:S07]  /*6960*/  IMAD.MOV.U32 R24, RZ, RZ, R10 ;  /* 0x000000ffff187224 */ /* 0x000fce00078e000a */
.L_x_41752:
[----:B------:R-:W-:Y:S05]  /*6970*/  BSYNC B0 ;  /* 0x0000000000007941 */ /* 0x000fea0003800000 */
.L_x_41751:
        /* <DEDUP_REMOVED lines=113> */
.L_x_41942:
        /* <DEDUP_REMOVED lines=20> */
.L_x_41850:
[----:B------:R-:W-:Y:S02]  /*71d0*/  IMAD.MOV.U32 R8, RZ, RZ, R3 ;  /* 0x000000ffff087224 */ /* 0x000fe400078e0003 */
[----:B------:R-:W-:Y:S01]  /*71e0*/  IMAD.MOV.U32 R10, RZ, RZ, R55 ;  /* 0x000000ffff0a7224 */ /* 0x000fe200078e0037 */
[----:B------:R-:W-:Y:S01]  /*71f0*/  MOV R55, R54 ;  /* 0x0000003600377202 */ /* 0x000fe20000000f00 */
[----:B------:R-:W-:-:S07]  /*7200*/  IMAD.MOV.U32 R3, RZ, RZ, R2 ;  /* 0x000000ffff037224 */ /* 0x000fce00078e0002 */
.L_x_41851:
[----:B------:R-:W-:Y:S05]  /*7210*/  BSYNC B1 ;  /* 0x0000000000017941 */ /* 0x000fea0003800000 */
.L_x_41849:
        /* <DEDUP_REMOVED lines=11> */
.L_x_41853:
[----:B------:R-:W-:Y:S01]  /*72d0*/  IMAD.MOV.U32 R9, RZ, RZ, R8 ;  /* 0x000000ffff097224 */ /* 0x000fe200078e0008 */
[----:B------:R-:W-:Y:S01]  /*72e0*/  MOV R54, R53 ;  /* 0x0000003500367202 */ /* 0x000fe20000000f00 */
[----:B------:R-:W-:Y:S02]  /*72f0*/  IMAD.MOV.U32 R11, RZ, RZ, R10 ;  /* 0x000000ffff0b7224 */ /* 0x000fe400078e000a */
[----:B------:R-:W-:-:S07]  /*7300*/  IMAD.MOV.U32 R2, RZ, RZ, R57 ;  /* 0x000000ffff027224 */ /* 0x000fce00078e0039 */
.L_x_41854:
[----:B------:R-:W-:Y:S05]  /*7310*/  BSYNC B1 ;  /* 0x0000000000017941 */ /* 0x000fea0003800000 */
.L_x_41852:
        /* <DEDUP_REMOVED lines=11> */
.L_x_41856:
[----:B------:R-:W-:Y:S01]  /*73d0*/  IMAD.MOV.U32 R8, RZ, RZ, R9 ;  /* 0x000000ffff087224 */ /* 0x000fe200078e0009 */
[----:B------:R-:W-:Y:S01]  /*73e0*/  MOV R53, R52 ;  /* 0x0000003400357202 */ /* 0x000fe20000000f00 */
[----:B------:R-:W-:Y:S02]  /*73f0*/  IMAD.MOV.U32 R10, RZ, RZ, R11 ;  /* 0x000000ffff0a7224 */ /* 0x000fe400078e000b */
[----:B------:R-:W-:-:S07]  /*7400*/  IMAD.MOV.U32 R57, RZ, RZ, R56 ;  /* 0x000000ffff397224 */ /* 0x000fce00078e0038 */
.L_x_41857:
[----:B------:R-:W-:Y:S05]  /*7410*/  BSYNC B1 ;  /* 0x0000000000017941 */ /* 0x000fea0003800000 */
.L_x_41855:
        /* <DEDUP_REMOVED lines=11> */
.L_x_41859:
[----:B------:R-:W-:Y:S01]  /*74d0*/  IMAD.MOV.U32 R9, RZ, RZ, R8 ;  /* 0x000000ffff097224 */ /* 0x000fe200078e0008 */
[----:B------:R-:W-:Y:S01]  /*74e0*/  MOV R52, R51 ;  /* 0x0000003300347202 */ /* 0x000fe20000000f00 */
[----:B------:R-:W-:Y:S02]  /*74f0*/  IMAD.MOV.U32 R11, RZ, RZ, R10 ;  /* 0x000000ffff0b7224 */ /* 0x000fe400078e000a */
[----:B------:R-:W-:-:S07]  /*7500*/  IMAD.MOV.U32 R56, RZ, RZ, R59 ;  /* 0x000000ffff387224 */ /* 0x000fce00078e003b */
.L_x_41860:
[----:B------:R-:W-:Y:S05]  /*7510*/  BSYNC B1 ;  /* 0x0000000000017941 */ /* 0x000fea0003800000 */
.L_x_41858:
        /* <DEDUP_REMOVED lines=11> */
.L_x_41862:
[----:B------:R-:W-:Y:S01]  /*75d0*/  IMAD.MOV.U32 R8, RZ, RZ, R9 ;  /* 0x000000ffff087224 */ /* 0x000fe200078e0009 */
[----:B------:R-:W-:Y:S01]  /*75e0*/  MOV R51, R50 ;  /* 0x0000003200337202 */ /* 0x000fe20000000f00 */
[----:B------:R-:W-:Y:S02]  /*75f0*/  IMAD.MOV.U32 R10, RZ, RZ, R11 ;  /* 0x000000ffff0a7224 */ /* 0x000fe400078e000b */
[----:B------:R-:W-:-:S07]  /*7600*/  IMAD.MOV.U32 R59, RZ, RZ, R58 ;  /* 0x000000ffff3b7224 */ /* 0x000fce00078e003a */
.L_x_41863:
[----:B------:R-:W-:Y:S05]  /*7610*/  BSYNC B1 ;  /* 0x0000000000017941 */ /* 0x000fea0003800000 */
.L_x_41861:
        /* <DEDUP_REMOVED lines=11> */
.L_x_41865:
[----:B------:R-:W-:Y:S01]  /*76d0*/  IMAD.MOV.U32 R9, RZ, RZ, R8 ;  /* 0x000000ffff097224 */ /* 0x000fe200078e0008 */
[----:B------:R-:W-:Y:S01]  /*76e0*/  MOV R50, R49 ;  /* 0x0000003100327202 */ /* 0x000fe20000000f00 */
[----:B------:R-:W-:Y:S02]  /*76f0*/  IMAD.MOV.U32 R11, RZ, RZ, R10 ;  /* 0x000000ffff0b7224 */ /* 0x000fe400078e000a */
[----:B------:R-:W-:-:S07]  /*7700*/  IMAD.MOV.U32 R58, RZ, RZ, R61 ;  /* 0x000000ffff3a7224 */ /* 0x000fce00078e003d */
.L_x_41866:
[----:B------:R-:W-:Y:S05]  /*7710*/  BSYNC B1 ;  /* 0x0000000000017941 */ /* 0x000fea0003800000 */
.L_x_41864:
        /* <DEDUP_REMOVED lines=11> */
.L_x_41868:
[----:B------:R-:W-:Y:S01]  /*77d0*/  IMAD.MOV.U32 R8, RZ, RZ, R9 ;  /* 0x000000ffff087224 */ /* 0x000fe200078e0009 */
[----:B------:R-:W-:Y:S01]  /*77e0*/  MOV R49, R48 ;  /* 0x0000003000317202 */ /* 0x000fe20000000f00 */
[----:B------:R-:W-:Y:S02]  /*77f0*/  IMAD.MOV.U32 R10, RZ, RZ, R11 ;  /* 0x000000ffff0a7224 */ /* 0x000fe400078e000b */
[----:B------:R-:W-:-:S07]  /*7800*/  IMAD.MOV.U32 R61, RZ, RZ, R60 ;  /* 0x000000ffff3d7224 */ /* 0x000fce00078e003c */
.L_x_41869:
[----:B------:R-:W-:Y:S05]  /*7810*/  BSYNC B1 ;  /* 0x0000000000017941 */ /* 0x000fea0003800000 */
.L_x_41867:
        /* <DEDUP_REMOVED lines=11> */
.L_x_41871:
[----:B------:R-:W-:Y:S01]  /*78d0*/  IMAD.MOV.U32 R9, RZ, RZ, R8 ;  /* 0x000000ffff097224 */ /* 0x000fe200078e0008 */
[----:B------:R-:W-:Y:S01]  /*78e0*/  MOV R48, R47 ;  /* 0x0000002f00307202 */ /* 0x000fe20000000f00 */
[----:B------:R-:W-:Y:S02]  /*78f0*/  IMAD.MOV.U32 R11, RZ, RZ, R10 ;  /* 0x000000ffff0b7224 */ /* 0x000fe400078e000a */
[----:B------:R-:W-:-:S07]  /*7900*/  IMAD.MOV.U32 R60, RZ, RZ, R63 ;  /* 0x000000ffff3c7224 */ /* 0x000fce00078e003f */
.L_x_41872:
[----:B------:R-:W-:Y:S05]  /*7910*/  BSYNC B1 ;  /* 0x0000000000017941 */ /* 0x000fea0003800000 */
.L_x_41870:
        /* <DEDUP_REMOVED lines=11> */
.L_x_41874:
[----:B------:R-:W-:Y:S01]  /*79d0*/  IMAD.MOV.U32 R8, RZ, RZ, R9 ;  /* 0x000000ffff087224 */ /* 0x000fe200078e0009 */
[----:B------:R-:W-:Y:S01]  /*79e0*/  MOV R47, R46 ;  /* 0x0000002e002f7202 */ /* 0x000fe20000000f00 */
[----:B------:R-:W-:Y:S02]  /*79f0*/  IMAD.MOV.U32 R10, RZ, RZ, R11 ;  /* 0x000000ffff0a7224 */ /* 0x000fe400078e000b */
[----:B------:R-:W-:-:S07]  /*7a00*/  IMAD.MOV.U32 R63, RZ, RZ, R62 ;  /* 0x000000ffff3f7224 */ /* 0x000fce00078e003e */
.L_x_41875:
[----:B------:R-:W-:Y:S05]  /*7a10*/  BSYNC B1 ;  /* 0x0000000000017941 */ /* 0x000fea0003800000 */
.L_x_41873:
        /* <DEDUP_REMOVED lines=11> */
.L_x_41877:
[----:B------:R-:W-:Y:S01]  /*7ad0*/  IMAD.MOV.U32 R9, RZ, RZ, R8 ;  /* 0x000000ffff097224 */ /* 0x000fe200078e0008 */
[----:B------:R-:W-:Y:S01]  /*7ae0*/  MOV R46, R45 ;  /* 0x0000002d002e7202 */ /* 0x000fe20000000f00 */
[----:B------:R-:W-:Y:S02]  /*7af0*/  IMAD.MOV.U32 R11, RZ, RZ, R10 ;  /* 0x000000ffff0b7224 */ /* 0x000fe400078e000a */
[----:B------:R-:W-:-:S07]  /*7b00*/  IMAD.MOV.U32 R62, RZ, RZ, R65 ;  /* 0x000000ffff3e7224 */ /* 0x000fce00078e0041 */
.L_x_41878:
[----:B------:R-:W-:Y:S05]  /*7b10*/  BSYNC B1 ;  /* 0x0000000000017941 */ /* 0x000fea0003800000 */
.L_x_41876:
        /* <DEDUP_REMOVED lines=11> */
.L_x_41880:
[----:B------:R-:W-:Y:S01]  /*7bd0*/  IMAD.MOV.U32 R8, RZ, RZ, R9 ;  /* 0x000000ffff087224 */ /* 0x000fe200078e0009 */
[----:B------:R-:W-:Y:S01]  /*7be0*/  MOV R45, R44 ;  /* 0x0000002c002d7202 */ /* 0x000fe20000000f00 */
[----:B------:R-:W-:Y:S02]  /*7bf0*/  IMAD.MOV.U32 R10, RZ, RZ, R11 ;  /* 0x000000ffff0a7224 */ /* 0x000fe400078e000b */
[----:B------:R-:W-:-:S07]  /*7c00*/  IMAD.MOV.U32 R65, RZ, RZ, R64 ;  /* 0x000000ffff417224 */ /* 0x000fce00078e0040 */
.L_x_41881:
[----:B------:R-:W-:Y:S05]  /*7c10*/  BSYNC B1 ;  /* 0x0000000000017941 */ /* 0x000fea0003800000 */
.L_x_41879:
        /* <DEDUP_REMOVED lines=11> */
.L_x_41883:
[----:B------:R-:W-:Y:S01]  /*7cd0*/  IMAD.MOV.U32 R9, RZ, RZ, R8 ;  /* 0x000000ffff097224 */ /* 0x000fe200078e0008 */
[----:B------:R-:W-:Y:S01]  /*7ce0*/  MOV R44, R43 ;  /* 0x0000002b002c7202 */ /* 0x000fe20000000f00 */
[----:B------:R-:W-:Y:S02]  /*7cf0*/  IMAD.MOV.U32 R11, RZ, RZ, R10 ;  /* 0x000000ffff0b7224 */ /* 0x000fe400078e000a */
[----:B------:R-:W-:-:S07]  /*7d00*/  IMAD.MOV.U32 R64, RZ, RZ, R67 ;  /* 0x000000ffff407224 */ /* 0x000fce00078e0043 */
.L_x_41884:
[----:B------:R-:W-:Y:S05]  /*7d10*/  BSYNC B1 ;  /* 0x0000000000017941 */ /* 0x000fea0003800000 */
.L_x_41882:
        /* <DEDUP_REMOVED lines=11> */
.L_x_41886:
[----:B------:R-:W-:Y:S01]  /*7dd0*/  IMAD.MOV.U32 R8, RZ, RZ, R9 ;  /* 0x000000ffff087224 */ /* 0x000fe200078e0009 */
[----:B------:R-:W-:Y:S01]  /*7de0*/  MOV R43, R42 ;  /* 0x0000002a002b7202 */ /* 0x000fe20000000f00 */
[----:B------:R-:W-:Y:S02]  /*7df0*/  IMAD.MOV.U32 R10, RZ, RZ, R11 ;  /* 0x000000ffff0a7224 */ /* 0x000fe400078e000b */
[----:B------:R-:W-:-:S07]  /*7e00*/  IMAD.MOV.U32 R67, RZ, RZ, R66 ;  /* 0x000000ffff437224 */ /* 0x000fce00078e0042 */
.L_x_41887:
[----:B------:R-:W-:Y:S05]  /*7e10*/  BSYNC B1 ;  /* 0x0000000000017941 */ /* 0x000fea0003800000 */
.L_x_41885:
        /* <DEDUP_REMOVED lines=11> */
.L_x_41889:
[----:B------:R-:W-:Y:S01]  /*7ed0*/  IMAD.MOV.U32 R9, RZ, RZ, R8 ;  /* 0x000000ffff097224 */ /* 0x000fe200078e0008 */
[----:B------:R-:W-:Y:S01]  /*7ee0*/  MOV R42, R41 ;  /* 0x00000029002a7202 */ /* 0x000fe20000000f00 */
[----:B------:R-:W-:Y:S02]  /*7ef0*/  IMAD.MOV.U32 R11, RZ, RZ, R10 ;  /* 0x000000ffff0b7224 */ /* 0x000fe400078e000a */
[----:B------:R-:W-:-:S07]  /*7f00*/  IMAD.MOV.U32 R66, RZ, RZ, R69 ;  /* 0x000000ffff427224 */ /* 0x000fce00078e0045 */
.L_x_41890:
[----:B------:R-:W-:Y:S05]  /*7f10*/  BSYNC B1 ;  /* 0x0000000000017941 */ /* 0x000fea0003800000 */
.L_x_41888:
        /* <DEDUP_REMOVED lines=11> */
.L_x_41892:
[----:B------:R-:W-:Y:S01]  /*7fd0*/  IMAD.MOV.U32 R8, RZ, RZ, R9 ;  /* 0x000000ffff087224 */ /* 0x000fe200078e0009 */
[----:B------:R-:W-:Y:S01]  /*7fe0*/  MOV R41, R40 ;  /* 0x0000002800297202 */ /* 0x000fe20000000f00 */
[----:B------:R-:W-:Y:S02]  /*7ff0*/  IMAD.MOV.U32 R10, RZ, RZ, R11 ;  /* 0x000000ffff0a7224 */ /* 0x000fe400078e000b */
[----:B------:R-:W-:-:S07]  /*8000*/  IMAD.MOV.U32 R69, RZ, RZ, R68 ;  /* 0x000000ffff457224 */ /* 0x000fce00078e0044 */
.L_x_41893:
[----:B------:R-:W-:Y:S05]  /*8010*/  BSYNC B1 ;  /* 0x0000000000017941 */ /* 0x000fea0003800000 */
.L_x_41891:
        /* <DEDUP_REMOVED lines=11> */
.L_x_41895:
[----:B------:R-:W-:Y:S01]  /*80d0*/  IMAD.MOV.U32 R9, RZ, RZ, R8 ;  /* 0x000000ffff097224 */ /* 0x000fe200078e0008 */
[----:B------:R-:W-:Y:S01]  /*80e0*/  MOV R40, R39 ;  /* 0x0000002700287202 */ /* 0x000fe20000000f00 */
[----:B------:R-:W-:Y:S02]  /*80f0*/  IMAD.MOV.U32 R11, RZ, RZ, R10 ;  /* 0x000000ffff0b7224 */ /* 0x000fe400078e000a */
[----:B------:R-:W-:-:S07]  /*8100*/  IMAD.MOV.U32 R68, RZ, RZ, R71 ;  /* 0x000000ffff447224 */ /* 0x000fce00078e0047 */
.L_x_41896:
[----:B------:R-:W-:Y:S05]  /*8110*/  BSYNC B1 ;  /* 0x0000000000017941 */ /* 0x000fea0003800000 */
.L_x_41894:
        /* <DEDUP_REMOVED lines=11> */
.L_x_41898:
[----:B------:R-:W-:Y:S01]  /*81d0*/  IMAD.MOV.U32 R8, RZ, RZ, R9 ;  /* 0x000000ffff087224 */ /* 0x000fe200078e0009 */
[----:B------:R-:W-:Y:S01]  /*81e0*/  MOV R39, R38 ;  /* 0x0000002600277202 */ /* 0x000fe20000000f00 */
[----:B------:R-:W-:Y:S02]  /*81f0*/  IMAD.MOV.U32 R10, RZ, RZ, R11 ;  /* 0x000000ffff0a7224 */ /* 0x000fe400078e000b */
[----:B------:R-:W-:-:S07]  /*8200*/  IMAD.MOV.U32 R71, RZ, RZ, R70 ;  /* 0x000000ffff477224 */ /* 0x000fce00078e0046 */
.L_x_41899:
[----:B------:R-:W-:Y:S05]  /*8210*/  BSYNC B1 ;  /* 0x0000000000017941 */ /* 0x000fea0003800000 */
.L_x_41897:
        /* <DEDUP_REMOVED lines=11> */
.L_x_41901:
[----:B------:R-:W-:Y:S01]  /*82d0*/  IMAD.MOV.U32 R9, RZ, RZ, R8 ;  /* 0x000000ffff097224 */ /* 0x000fe200078e0008 */
[----:B------:R-:W-:Y:S01]  /*82e0*/  MOV R38, R37 ;  /* 0x0000002500267202 */ /* 0x000fe20000000f00 */
[----:B------:R-:W-:Y:S02]  /*82f0*/  IMAD.MOV.U32 R11, RZ, RZ, R10 ;  /* 0x000000ffff0b7224 */ /* 0x000fe400078e000a */
[----:B------:R-:W-:-:S07]  /*8300*/  IMAD.MOV.U32 R70, RZ, RZ, R73 ;  /* 0x000000ffff467224 */ /* 0x000fce00078e0049 */
.L_x_41902:
[----:B------:R-:W-:Y:S05]  /*8310*/  BSYNC B1 ;  /* 0x0000000000017941 */ /* 0x000fea0003800000 */
.L_x_41900:
        /* <DEDUP_REMOVED lines=11> */
.L_x_41904:
[----:B------:R-:W-:Y:S01]  /*83d0*/  IMAD.MOV.U32 R8, RZ, RZ, R9 ;  /* 0x000000ffff087224 */ /* 0x000fe200078e0009 */
[----:B------:R-:W-:Y:S01]  /*83e0*/  MOV R37, R36 ;  /* 0x0000002400257202 */ /* 0x000fe20000000f00 */
[----:B------:R-:W-:Y:S02]  /*83f0*/  IMAD.MOV.U32 R10, RZ, RZ, R11 ;  /* 0x000000ffff0a7224 */ /* 0x000fe400078e000b */
[----:B------:R-:W-:-:S07]  /*8400*/  IMAD.MOV.U32 R73, RZ, RZ, R72 ;  /* 0x000000ffff497224 */ /* 0x000fce00078e0048 */
.L_x_41905:
[----:B------:R-:W-:Y:S05]  /*8410*/  BSYNC B1 ;  /* 0x0000000000017941 */ /* 0x000fea0003800000 */
.L_x_41903:
        /* <DEDUP_REMOVED lines=11> */
.L_x_41907:
[----:B------:R-:W-:Y:S01]  /*84d0*/  IMAD.MOV.U32 R9, RZ, RZ, R8 ;  /* 0x000000ffff097224 */ /* 0x000fe200078e0008 */
[----:B------:R-:W-:Y:S01]  /*84e0*/  MOV R36, R35 ;  /* 0x0000002300247202 */ /* 0x000fe20000000f00 */
[----:B------:R-:W-:Y:S02]  /*84f0*/  IMAD.MOV.U32 R11, RZ, RZ, R10 ;  /* 0x000000ffff0b7224 */ /* 0x000fe400078e000a */
[----:B------:R-:W-:-:S07]  /*8500*/  IMAD.MOV.U32 R72, RZ, RZ, R75 ;  /* 0x000000ffff487224 */ /* 0x000fce00078e004b */
.L_x_41908:
[----:B------:R-:W-:Y:S05]  /*8510*/  BSYNC B1 ;  /* 0x0000000000017941 */ /* 0x000fea0003800000 */
.L_x_41906:
        /* <DEDUP_REMOVED lines=11> */
.L_x_41910:
[----:B------:R-:W-:Y:S01]  /*85d0*/  IMAD.MOV.U32 R8, RZ, RZ, R9 ;  /* 0x000000ffff087224 */ /* 0x000fe200078e0009 */
[----:B------:R-:W-:Y:S01]  /*85e0*/  MOV R35, R34 ;  /* 0x0000002200237202 */ /* 0x000fe20000000f00 */
[----:B------:R-:W-:Y:S02]  /*85f0*/  IMAD.MOV.U32 R10, RZ, RZ, R11 ;  /* 0x000000ffff0a7224 */ /* 0x000fe400078e000b */
[----:B------:R-:W-:-:S07]  /*8600*/  IMAD.MOV.U32 R75, RZ, RZ, R74 ;  /* 0x000000ffff4b7224 */ /* 0x000fce00078e004a */
.L_x_41911:
[----:B------:R-:W-:Y:S05]  /*8610*/  BSYNC B1 ;  /* 0x0000000000017941 */ /* 0x000fea0003800000 */
.L_x_41909:
        /* <DEDUP_REMOVED lines=11> */
.L_x_41913:
[----:B------:R-:W-:Y:S01]  /*86d0*/  IMAD.MOV.U32 R9, RZ, RZ, R8 ;  /* 0x000000ffff097224 */ /* 0x000fe200078e0008 */
[----:B------:R-:W-:Y:S01]  /*86e0*/  MOV R34, R33 ;  /* 0x0000002100227202 */ /* 0x000fe20000000f00 */
[----:B------:R-:W-:Y:S02]  /*86f0*/  IMAD.MOV.U32 R11, RZ, RZ, R10 ;  /* 0x000000ffff0b7224 */ /* 0x000fe400078e000a */
[----:B------:R-:W-:-:S07]  /*8700*/  IMAD.MOV.U32 R74, RZ, RZ, R77 ;  /* 0x000000ffff4a7224 */ /* 0x000fce00078e004d */
.L_x_41914:
[----:B------:R-:W-:Y:S05]  /*8710*/  BSYNC B1 ;  /* 0x0000000000017941 */ /* 0x000fea0003800000 */
.L_x_41912:
        /* <DEDUP_REMOVED lines=11> */
.L_x_41916:
[----:B------:R-:W-:Y:S01]  /*87d0*/  IMAD.MOV.U32 R8, RZ, RZ, R9 ;  /* 0x000000ffff087224 */ /* 0x000fe200078e0009 */
[----:B------:R-:W-:Y:S01]  /*87e0*/  MOV R33, R32 ;  /* 0x0000002000217202 */ /* 0x000fe20000000f00 */
[----:B------:R-:W-:Y:S02]  /*87f0*/  IMAD.MOV.U32 R10, RZ, RZ, R11 ;  /* 0x000000ffff0a7224 */ /* 0x000fe400078e000b */
[----:B------:R-:W-:-:S07]  /*8800*/  IMAD.MOV.U32 R77, RZ, RZ, R76 ;  /* 0x000000ffff4d7224 */ /* 0x000fce00078e004c */
.L_x_41917:
[----:B------:R-:W-:Y:S05]  /*8810*/  BSYNC B1 ;  /* 0x0000000000017941 */ /* 0x000fea0003800000 */
.L_x_41915:
        /* <DEDUP_REMOVED lines=11> */
.L_x_41919:
[----:B------:R-:W-:Y:S01]  /*88d0*/  IMAD.MOV.U32 R9, RZ, RZ, R8 ;  /* 0x000000ffff097224 */ /* 0x000fe200078e0008 */
[----:B------:R-:W-:Y:S01]  /*88e0*/  MOV R32, R31 ;  /* 0x0000001f00207202 */ /* 0x000fe20000000f00 */
[----:B------:R-:W-:Y:S02]  /*88f0*/  IMAD.MOV.U32 R11, RZ, RZ, R10 ;  /* 0x000000ffff0b7224 */ /* 0x000fe400078e000a */
[----:B------:R-:W-:-:S07]  /*8900*/  IMAD.MOV.U32 R76, RZ, RZ, R79 ;  /* 0x000000ffff4c7224 */ /* 0x000fce00078e004f */
.L_x_41920:
[----:B------:R-:W-:Y:S05]  /*8910*/  BSYNC B1 ;  /* 0x0000000000017941 */ /* 0x000fea0003800000 */
.L_x_41918:
        /* <DEDUP_REMOVED lines=11> */
.L_x_41922:
[----:B------:R-:W-:Y:S01]  /*89d0*/  IMAD.MOV.U32 R8, RZ, RZ, R9 ;  /* 0x000000ffff087224 */ /* 0x000fe200078e0009 */
[----:B------:R-:W-:Y:S01]  /*89e0*/  MOV R31, R30 ;  /* 0x0000001e001f7202 */ /* 0x000fe20000000f00 */
[----:B------:R-:W-:Y:S02]  /*89f0*/  IMAD.MOV.U32 R10, RZ, RZ, R11 ;  /* 0x000000ffff0a7224 */ /* 0x000fe400078e000b */
[----:B------:R-:W-:-:S07]  /*8a00*/  IMAD.MOV.U32 R79, RZ, RZ, R78 ;  /* 0x000000ffff4f7224 */ /* 0x000fce00078e004e */
.L_x_41923:
[----:B------:R-:W-:Y:S05]  /*8a10*/  BSYNC B1 ;  /* 0x0000000000017941 */ /* 0x000fea0003800000 */
.L_x_41921:
        /* <DEDUP_REMOVED lines=11> */
.L_x_41925:
[----:B------:R-:W-:Y:S01]  /*8ad0*/  IMAD.MOV.U32 R9, RZ, RZ, R8 ;  /* 0x000000ffff097224 */ /* 0x000fe200078e0008 */
[----:B------:R-:W-:Y:S01]  /*8ae0*/  MOV R30, R29 ;  /* 0x0000001d001e7202 */ /* 0x000fe20000000f00 */
[----:B------:R-:W-:Y:S02]  /*8af0*/  IMAD.MOV.U32 R11, RZ, RZ, R10 ;  /* 0x000000ffff0b7224 */ /* 0x000fe400078e000a */
[----:B------:R-:W-:-:S07]  /*8b00*/  IMAD.MOV.U32 R78, RZ, RZ, R81 ;  /* 0x000000ffff4e7224 */ /* 0x000fce00078e0051 */
.L_x_41926:
[----:B------:R-:W-:Y:S05]  /*8b10*/  BSYNC B1 ;  /* 0x0000000000017941 */ /* 0x000fea0003800000 */
.L_x_41924:
        /* <DEDUP_REMOVED lines=11> */
.L_x_41928:
[----:B------:R-:W-:Y:S01]  /*8bd0*/  IMAD.MOV.U32 R8, RZ, RZ, R9 ;  /* 0x000000ffff087224 */ /* 0x000fe200078e0009 */
[----:B------:R-:W-:Y:S01]  /*8be0*/  MOV R29, R28 ;  /* 0x0000001c001d7202 */ /* 0x000fe20000000f00 */
[----:B------:R-:W-:Y:S02]  /*8bf0*/  IMAD.MOV.U32 R10, RZ, RZ, R11 ;  /* 0x000000ffff0a7224 */ /* 0x000fe400078e000b */
[----:B------:R-:W-:-:S07]  /*8c00*/  IMAD.MOV.U32 R81, RZ, RZ, R80 ;  /* 0x000000ffff517224 */ /* 0x000fce00078e0050 */
.L_x_41929:
[----:B------:R-:W-:Y:S05]  /*8c10*/  BSYNC B1 ;  /* 0x0000000000017941 */ /* 0x000fea0003800000 */
.L_x_41927:
        /* <DEDUP_REMOVED lines=11> */
.L_x_41931:
[----:B------:R-:W-:Y:S01]  /*8cd0*/  IMAD.MOV.U32 R9, RZ, RZ, R8 ;  /* 0x000000ffff097224 */ /* 0x000fe200078e0008 */
[----:B------:R-:W-:Y:S01]  /*8ce0*/  MOV R28, R27 ;  /* 0x0000001b001c7202 */ /* 0x000fe20000000f00 */
[----:B------:R-:W-:Y:S02]  /*8cf0*/  IMAD.MOV.U32 R11, RZ, RZ, R10 ;  /* 0x000000ffff0b7224 */ /* 0x000fe400078e000a */
[----:B------:R-:W-:-:S07]  /*8d00*/  IMAD.MOV.U32 R80, RZ, RZ, R83 ;  /* 0x000000ffff507224 */ /* 0x000fce00078e0053 */
.L_x_41932:
[----:B------:R-:W-:Y:S05]  /*8d10*/  BSYNC B1 ;  /* 0x0000000000017941 */ /* 0x000fea0003800000 */
.L_x_41930:
        /* <DEDUP_REMOVED lines=11> */
.L_x_41934:
[----:B------:R-:W-:Y:S01]  /*8dd0*/  IMAD.MOV.U32 R8, RZ, RZ, R9 ;  /* 0x000000ffff087224 */ /* 0x000fe200078e0009 */
[----:B------:R-:W-:Y:S01]  /*8de0*/  MOV R27, R26 ;  /* 0x0000001a001b7202 */ /* 0x000fe20000000f00 */
[----:B------:R-:W-:Y:S02]  /*8df0*/  IMAD.MOV.U32 R10, RZ, RZ, R11 ;  /* 0x000000ffff0a7224 */ /* 0x000fe400078e000b */
[----:B------:R-:W-:-:S07]  /*8e00*/  IMAD.MOV.U32 R83, RZ, RZ, R82 ;  /* 0x000000ffff537224 */ /* 0x000fce00078e0052 */
.L_x_41935:
[----:B------:R-:W-:Y:S05]  /*8e10*/  BSYNC B1 ;  /* 0x0000000000017941 */ /* 0x000fea0003800000 */
.L_x_41933:
        /* <DEDUP_REMOVED lines=11> */
.L_x_41937:
[----:B------:R-:W-:Y:S01]  /*8ed0*/  IMAD.MOV.U32 R9, RZ, RZ, R8 ;  /* 0x000000ffff097224 */ /* 0x000fe200078e0008 */
[----:B------:R-:W-:Y:S01]  /*8ee0*/  MOV R26, R25 ;  /* 0x00000019001a7202 */ /* 0x000fe20000000f00 */
[----:B------:R-:W-:Y:S02]  /*8ef0*/  IMAD.MOV.U32 R11, RZ, RZ, R10 ;  /* 0x000000ffff0b7224 */ /* 0x000fe400078e000a */
[----:B------:R-:W-:-:S07]  /*8f00*/  IMAD.MOV.U32 R82, RZ, RZ, R87 ;  /* 0x000000ffff527224 */ /* 0x000fce00078e0057 */
.L_x_41938:
[----:B------:R-:W-:Y:S05]  /*8f10*/  BSYNC B1 ;  /* 0x0000000000017941 */ /* 0x000fea0003800000 */
.L_x_41936:
        /* <DEDUP_REMOVED lines=11> */
.L_x_41940:
[----:B------:R-:W-:Y:S01]  /*8fd0*/  IMAD.MOV.U32 R87, RZ, RZ, R86 ;  /* 0x000000ffff577224 */ /* 0x000fe200078e0056 */
[----:B------:R-:W-:Y:S01]  /*8fe0*/  MOV R86, R9 ;  /* 0x0000000900567202 */ /* 0x000fe20000000f00 */
[----:B------:R-:W-:Y:S02]  /*8ff0*/  IMAD.MOV.U32 R25, RZ, RZ, R24 ;  /* 0x000000ffff197224 */ /* 0x000fe400078e0018 */
[----:B------:R-:W-:Y:S02]  /*9000*/  IMAD.MOV.U32 R8, RZ, RZ, R9 ;  /* 0x000000ffff087224 */ /* 0x000fe400078e0009 */
[--C-:B------:R-:W-:Y:S02]  /*9010*/  IMAD.MOV.U32 R10, RZ, RZ, R11.reuse ;  /* 0x000000ffff0a7224 */ /* 0x100fe400078e000b */
[----:B------:R-:W-:-:S07]  /*9020*/  IMAD.MOV.U32 R24, RZ, RZ, R11 ;  /* 0x000000ffff187224 */ /* 0x000fce00078e000b */
.L_x_41941:
[----:B------:R-:W-:Y:S05]  /*9030*/  BSYNC B1 ;  /* 0x0000000000017941 */ /* 0x000fea0003800000 */
.L_x_41939:
[----:B------:R-:W-:Y:S01]  /*9040*/  VIADD R4, R4, 0x4 ;  /* 0x0000000404047836 */ /* 0x000fe20000000000 */
[----:B------:R-:W-:Y:S06]  /*9050*/  @P1 BRA `(.L_x_41942) ;  /* 0xffffffe0000c1947 */ /* 0x000fec000383ffff */
[----:B------:R-:W-:Y:S01]  /*9060*/  FADD.FTZ R84, R84, R7 ;  /* 0x0000000754547221 */ /* 0x000fe20000010000 */
[----:B------:R-:W-:Y:S01]  /*9070*/  MOV R85, R6 ;  /* 0x0000000600557202 */ /* 0x000fe20000000f00 */
[----:B------:R-:W-:Y:S02]  /*9080*/  IMAD.MOV.U32 R86, RZ, RZ, R8 ;  /* 0x000000ffff567224 */ /* 0x000fe400078e0008 */
[----:B------:R-:W-:-:S07]  /*9090*/  IMAD.MOV.U32 R24, RZ, RZ, R10 ;  /* 0x000000ffff187224 */ /* 0x000fce00078e000a */
.L_x_41848:
[----:B------:R-:W-:Y:S05]  /*90a0*/  BSYNC B0 ;  /* 0x0000000000007941 */ /* 0x000fea0003800000 */
.L_x_41847:
        /* <DEDUP_REMOVED lines=113> */
.L_x_42038:
        /* <DEDUP_REMOVED lines=20> */
.L_x_41946:
[----:B------:R-:W-:Y:S01]  /*9900*/  IMAD.MOV.U32 R8, RZ, RZ, R3 ;  /* 0x000000ffff087224 */ /* 0x000fe200078e0003 */
[----:B------:R-:W-:Y:S01]  /*9910*/  MOV R3, R2 ;  /* 0x0000000200037202 */ /* 0x000fe20000000f00 */
[----:B------:R-:W-:Y:S02]  /*9920*/  IMAD.MOV.U32 R10, RZ, RZ, R55 ;  /* 0x000000ffff0a7224 */ /* 0x000fe400078e0037 */
[----:B------:R-:W-:-:S07]  /*9930*/  IMAD.MOV.U32 R55, RZ, RZ, R54 ;  /* 0x000000ffff377224 */ /* 0x000fce00078e0036 */
.L_x_41947:
[----:B------:R-:W-:Y:S05]  /*9940*/  BSYNC B1 ;  /* 0x0000000000017941 */ /* 0x000fea0003800000 */
.L_x_41945:
        /* <DEDUP_REMOVED lines=11> */
.L_x_41949:
[----:B------:R-:W-:Y:S01]  /*9a00*/  IMAD.MOV.U32 R9, RZ, RZ, R8 ;  /* 0x000000ffff097224 */ /* 0x000fe200078e0008 */
[----:B------:R-:W-:Y:S01]  /*9a10*/  MOV R2, R57 ;  /* 0x0000003900027202 */ /* 0x000fe20000000f00 */
[----:B------:R-:W-:Y:S02]  /*9a20*/  IMAD.MOV.U32 R11, RZ, RZ, R10 ;  /* 0x000000ffff0b7224 */ /* 0x000fe400078e000a */
[----:B------:R-:W-:-:S07]  /*9a30*/  IMAD.MOV.U32 R54, RZ, RZ, R53 ;  /* 0x000000ffff367224 */ /* 0x000fce00078e0035 */
.L_x_41950:
[----:B------:R-:W-:Y:S05]  /*9a40*/  BSYNC B1 ;  /* 0x0000000000017941 */ /* 0x000fea0003800000 */
.L_x_41948:
        /* <DEDUP_REMOVED lines=11> */
.L_x_41952:
[----:B------:R-:W-:Y:S01]  /*9b00*/  IMAD.MOV.U32 R8, RZ, RZ, R9 ;  /* 0x000000ffff087224 */ /* 0x000fe200078e0009 */
[----:B------:R-:W-:Y:S01]  /*9b10*/  MOV R57, R56 ;  /* 0x0000003800397202 */ /* 0x000fe20000000f00 */
[----:B------:R-:W-:Y:S02]  /*9b20*/  IMAD.MOV.U32 R10, RZ, RZ, R11 ;  /* 0x000000ffff0a7224 */ /* 0x000fe400078e000b */
[----:B------:R-:W-:-:S07]  /*9b30*/  IMAD.MOV.U32 R53, RZ, RZ, R52 ;  /* 0x000000ffff357224 */ /* 0x000fce00078e0034 */
.L_x_41953:
[----:B------:R-:W-:Y:S05]  /*9b40*/  BSYNC B1 ;  /* 0x0000000000017941 */ /* 0x000fea0003800000 */
.L_x_41951:
        /* <DEDUP_REMOVED lines=11> */
.L_x_41955:
[----:B------:R-:W-:Y:S01]  /*9c00*/  IMAD.MOV.U32 R9, RZ, RZ, R8 ;  /* 0x000000ffff097224 */ /* 0x000fe200078e0008 */
[----:B------:R-:W-:Y:S01]  /*9c10*/  MOV R56, R59 ;  /* 0x0000003b00387202 */ /* 0x000fe20000000f00 */
[----:B------:R-:W-:Y:S02]  /*9c20*/  IMAD.MOV.U32 R11, RZ, RZ, R10 ;  /* 0x000000ffff0b7224 */ /* 0x000fe400078e000a */
[----:B------:R-:W-:-:S07]  /*9c30*/  IMAD.MOV.U32 R52, RZ, RZ, R51 ;  /* 0x000000ffff347224 */ /* 0x000fce00078e0033 */
.L_x_41956:
[----:B------:R-:W-:Y:S05]  /*9c40*/  BSYNC B1 ;  /* 0x0000000000017941 */ /* 0x000fea0003800000 */
.L_x_41954:
        /* <DEDUP_REMOVED lines=11> */
.L_x_41958:
[----:B------:R-:W-:Y:S01]  /*9d00*/  IMAD.MOV.U32 R8, RZ, RZ, R9 ;  /* 0x000000ffff087224 */ /* 0x000fe200078e0009 */
[----:B------:R-:W-:Y:S01]  /*9d10*/  MOV R59, R58 ;  /* 0x0000003a003b7202 */ /* 0x000fe20000000f00 */
[----:B------:R-:W-:Y:S02]  /*9d20*/  IMAD.MOV.U32 R10, RZ, RZ, R11 ;  /* 0x000000ffff0a7224 */ /* 0x000fe400078e000b */
[----:B------:R-:W-:-:S07]  /*9d30*/  IMAD.MOV.U32 R51, RZ, RZ, R50 ;  /* 0x000000ffff337224 */ /* 0x000fce00078e0032 */
.L_x_41959:
[----:B------:R-:W-:Y:S05]  /*9d40*/  BSYNC B1 ;  /* 0x0000000000017941 */ /* 0x000fea0003800000 */
.L_x_41957:
        /* <DEDUP_REMOVED lines=11> */
.L_x_41961:
[----:B------:R-:W-:Y:S01]  /*9e00*/  IMAD.MOV.U32 R9, RZ, RZ, R8 ;  /* 0x000000ffff097224 */ /* 0x000fe200078e0008 */
[----:B------:R-:W-:Y:S01]  /*9e10*/  MOV R58, R61 ;  /* 0x0000003d003a7202 */ /* 0x000fe20000000f00 */
[----:B------:R-:W-:Y:S02]  /*9e20*/  IMAD.MOV.U32 R11, RZ, RZ, R10 ;  /* 0x000000ffff0b7224 */ /* 0x000fe400078e000a */
[----:B------:R-:W-:-:S07]  /*9e30*/  IMAD.MOV.U32 R50, RZ, RZ, R49 ;  /* 0x000000ffff327224 */ /* 0x000fce00078e0031 */
.L_x_41962:
[----:B------:R-:W-:Y:S05]  /*9e40*/  BSYNC B1 ;  /* 0x0000000000017941 */ /* 0x000fea0003800000 */
.L_x_41960:
        /* <DEDUP_REMOVED lines=11> */
.L_x_41964:
[----:B------:R-:W-:Y:S01]  /*9f00*/  IMAD.MOV.U32 R8, RZ, RZ, R9 ;  /* 0x000000ffff087224 */ /* 0x000fe200078e0009 */
[----:B------:R-:W-:Y:S01]  /*9f10*/  MOV R61, R60 ;  /* 0x0000003c003d7202 */ /* 0x000fe20000000f00 */
[----:B------:R-:W-:Y:S02]  /*9f20*/  IMAD.MOV.U32 R10, RZ, RZ, R11 ;  /* 0x000000ffff0a7224 */ /* 0x000fe400078e000b */
[----:B------:R-:W-:-:S07]  /*9f30*/  IMAD.MOV.U32 R49, RZ, RZ, R48 ;  /* 0x000000ffff317224 */ /* 0x000fce00078e0030 */
.L_x_41965:
[----:B------:R-:W-:Y:S05]  /*9f40*/  BSYNC B1 ;  /* 0x0000000000017941 */ /* 0x000fea0003800000 */
.L_x_41963:
        /* <DEDUP_REMOVED lines=11> */
.L_x_41967:
[----:B------:R-:W-:Y:S01]  /*a000*/  IMAD.MOV.U32 R9, RZ, RZ, R8 ;  /* 0x000000ffff097224 */ /* 0x000fe200078e0008 */
[----:B------:R-:W-:Y:S01]  /*a010*/  MOV R60, R63 ;  /* 0x0000003f003c7202 */ /* 0x000fe20000000f00 */
[----:B------:R-:W-:Y:S02]  /*a020*/  IMAD.MOV.U32 R11, RZ, RZ, R10 ;  /* 0x000000ffff0b7224 */ /* 0x000fe400078e000a */
[----:B------:R-:W-:-:S07]  /*a030*/  IMAD.MOV.U32 R48, RZ, RZ, R47 ;  /* 0x000000ffff307224 */ /* 0x000fce00078e002f */
.L_x_41968:
[----:B------:R-:W-:Y:S05]  /*a040*/  BSYNC B1 ;  /* 0x0000000000017941 */ /* 0x000fea0003800000 */
.L_x_41966:
        /* <DEDUP_REMOVED lines=11> */
.L_x_41970:
[----:B------:R-:W-:Y:S01]  /*a100*/  IMAD.MOV.U32 R8, RZ, RZ, R9 ;  /* 0x000000ffff087224 */ /* 0x000fe200078e0009 */
[----:B------:R-:W-:Y:S01]  /*a110*/  MOV R63, R62 ;  /* 0x0000003e003f7202 */ /* 0x000fe20000000f00 */
[----:B------:R-:W-:Y:S02]  /*a120*/  IMAD.MOV.U32 R10, RZ, RZ, R11 ;  /* 0x000000ffff0a7224 */ /* 0x000fe400078e000b */
[----:B------:R-:W-:-:S07]  /*a130*/  IMAD.MOV.U32 R47, RZ, RZ, R46 ;  /* 0x000000ffff2f7224 */ /* 0x000fce00078e002e */
.L_x_41971:
[----:B------:R-:W-:Y:S05]  /*a140*/  BSYNC B1 ;  /* 0x0000000000017941 */ /* 0x000fea0003800000 */
.L_x_41969:
        /* <DEDUP_REMOVED lines=11> */
.L_x_41973:
[----:B------:R-:W-:Y:S01]  /*a200*/  IMAD.MOV.U32 R9, RZ, RZ, R8 ;  /* 0x000000ffff097224 */ /* 0x000fe200078e0008 */
[----:B------:R-:W-:Y:S01]  /*a210*/  MOV R62, R65 ;  /* 0x00000041003e7202 */ /* 0x000fe20000000f00 */
[----:B------:R-:W-:Y:S02]  /*a220*/  IMAD.MOV.U32 R11, RZ, RZ, R10 ;  /* 0x000000ffff0b7224 */ /* 0x000fe400078e000a */
[----:B------:R-:W-:-:S07]  /*a230*/  IMAD.MOV.U32 R46, RZ, RZ, R45 ;  /* 0x000000ffff2e7224 */ /* 0x000fce00078e002d */
.L_x_41974:
[----:B------:R-:W-:Y:S05]  /*a240*/  BSYNC B1 ;  /* 0x0000000000017941 */ /* 0x000fea0003800000 */
.L_x_41972:
        /* <DEDUP_REMOVED lines=11> */
.L_x_41976:
[----:B------:R-:W-:Y:S01]  /*a300*/  IMAD.MOV.U32 R8, RZ, RZ, R9 ;  /* 0x000000ffff087224 */ /* 0x000fe200078e0009 */
[----:B------:R-:W-:Y:S01]  /*a310*/  MOV R65, R64 ;  /* 0x0000004000417202 */ /* 0x000fe20000000f00 */
[----:B------:R-:W-:Y:S02]  /*a320*/  IMAD.MOV.U32 R10, RZ, RZ, R11 ;  /* 0x000000ffff0a7224 */ /* 0x000fe400078e000b */
[----:B------:R-:W-:-:S07]  /*a330*/  IMAD.MOV.U32 R45, RZ, RZ, R44 ;  /* 0x000000ffff2d7224 */ /* 0x000fce00078e002c */
.L_x_41977:
[----:B------:R-:W-:Y:S05]  /*a340*/  BSYNC B1 ;  /* 0x0000000000017941 */ /* 0x000fea0003800000 */
.L_x_41975:
        /* <DEDUP_REMOVED lines=11> */
.L_x_41979:
[----:B------:R-:W-:Y:S01]  /*a400*/  IMAD.MOV.U32 R9, RZ, RZ, R8 ;  /* 0x000000ffff097224 */ /* 0x000fe200078e0008 */
[----:B------:R-:W-:Y:S01]  /*a410*/  MOV R64, R67 ;  /* 0x0000004300407202 */ /* 0x000fe20000000f00 */
[----:B------:R-:W-:Y:S02]  /*a420*/  IMAD.MOV.U32 R11, RZ, RZ, R10 ;  /* 0x000000ffff0b7224 */ /* 0x000fe400078e000a */
[----:B------:R-:W-:-:S07]  /*a430*/  IMAD.MOV.U32 R44, RZ, RZ, R43 ;  /* 0x000000ffff2c7224 */ /* 0x000fce00078e002b */
.L_x_41980:
[----:B------:R-:W-:Y:S05]  /*a440*/  BSYNC B1 ;  /* 0x0000000000017941 */ /* 0x000fea0003800000 */
.L_x_41978:
        /* <DEDUP_REMOVED lines=11> */
.L_x_41982:
[----:B------:R-:W-:Y:S01]  /*a500*/  IMAD.MOV.U32 R8, RZ, RZ, R9 ;  /* 0x000000ffff087224 */ /* 0x000fe200078e0009 */
[----:B------:R-:W-:Y:S01]  /*a510*/  MOV R67, R66 ;  /* 0x0000004200437202 */ /* 0x000fe20000000f00 */
[----:B------:R-:W-:Y:S02]  /*a520*/  IMAD.MOV.U32 R10, RZ, RZ, R11 ;  /* 0x000000ffff0a7224 */ /* 0x000fe400078e000b */
[----:B------:R-:W-:-:S07]  /*a530*/  IMAD.MOV.U32 R43, RZ, RZ, R42 ;  /* 0x000000ffff2b7224 */ /* 0x000fce00078e002a */
.L_x_41983:
[----:B------:R-:W-:Y:S05]  /*a540*/  BSYNC B1 ;  /* 0x0000000000017941 */ /* 0x000fea0003800000 */
.L_x_41981:
        /* <DEDUP_REMOVED lines=11> */
.L_x_41985:
[----:B------:R-:W-:Y:S01]  /*a600*/  IMAD.MOV.U32 R9, RZ, RZ, R8 ;  /* 0x000000ffff097224 */ /* 0x000fe200078e0008 */
[----:B------:R-:W-:Y:S01]  /*a610*/  MOV R66, R69 ;  /* 0x0000004500427202 */ /* 0x000fe20000000f00 */
[----:B------:R-:W-:Y:S02]  /*a620*/  IMAD.MOV.U32 R11, RZ, RZ, R10 ;  /* 0x000000ffff0b7224 */ /* 0x000fe400078e000a */
[----:B------:R-:W-:-:S07]  /*a630*/  IMAD.MOV.U32 R42, RZ, RZ, R41 ;  /* 0x000000ffff2a7224 */ /* 0x000fce00078e0029 */
.L_x_41986:
[----:B------:R-:W-:Y:S05]  /*a640*/  BSYNC B1 ;  /* 0x0000000000017941 */ /* 0x000fea0003800000 */
.L_x_41984:
        /* <DEDUP_REMOVED lines=11> */
.L_x_41988:
[----:B------:R-:W-:Y:S01]  /*a700*/  IMAD.MOV.U32 R8, RZ, RZ, R9 ;  /* 0x000000ffff087224 */ /* 0x000fe200078e0009 */
[----:B------:R-:W-:Y:S01]  /*a710*/  MOV R69, R68 ;  /* 0x0000004400457202 */ /* 0x000fe20000000f00 */
[----:B------:R-:W-:Y:S02]  /*a720*/  IMAD.MOV.U32 R10, RZ, RZ, R11 ;  /* 0x000000ffff0a7224 */ /* 0x000fe400078e000b */
[----:B------:R-:W-:-:S07]  /*a730*/  IMAD.MOV.U32 R41, RZ, RZ, R40 ;  /* 0x000000ffff297224 */ /* 0x000fce00078e0028 */
.L_x_41989:
[----:B------:R-:W-:Y:S05]  /*a740*/  BSYNC B1 ;  /* 0x0000000000017941 */ /* 0x000fea0003800000 */
.L_x_41987:
        /* <DEDUP_REMOVED lines=11> */
.L_x_41991:
[----:B------:R-:W-:Y:S01]  /*a800*/  IMAD.MOV.U32 R9, RZ, RZ, R8 ;  /* 0x000000ffff097224 */ /* 0x000fe200078e0008 */
[----:B------:R-:W-:Y:S01]  /*a810*/  MOV R68, R71 ;  /* 0x0000004700447202 */ /* 0x000fe20000000f00 */
[----:B------:R-:W-:Y:S02]  /*a820*/  IMAD.MOV.U32 R11, RZ, RZ, R10 ;  /* 0x000000ffff0b7224 */ /* 0x000fe400078e000a */
[----:B------:R-:W-:-:S07]  /*a830*/  IMAD.MOV.U32 R40, RZ, RZ, R39 ;  /* 0x000000ffff287224 */ /* 0x000fce00078e0027 */
.L_x_41992:
[----:B------:R-:W-:Y:S05]  /*a840*/  BSYNC B1 ;  /* 0x0000000000017941 */ /* 0x000fea0003800000 */
.L_x_41990:
        /* <DEDUP_REMOVED lines=11> */
.L_x_41994:
[----:B------:R-:W-:Y:S01]  /*a900*/  IMAD.MOV.U32 R8, RZ, RZ, R9 ;  /* 0x000000ffff087224 */ /* 0x000fe200078e0009 */
[----:B------:R-:W-:Y:S01]  /*a910*/  MOV R71, R70 ;  /* 0x0000004600477202 */ /* 0x000fe20000000f00 */
[----:B------:R-:W-:Y:S02]  /*a920*/  IMAD.MOV.U32 R10, RZ, RZ, R11 ;  /* 0x000000ffff0a7224 */ /* 0x000fe400078e000b */
[----:B------:R-:W-:-:S07]  /*a930*/  IMAD.MOV.U32 R39, RZ, RZ, R38 ;  /* 0x000000ffff277224 */ /* 0x000fce00078e0026 */
.L_x_41995:
[----:B------:R-:W-:Y:S05]  /*a940*/  BSYNC B1 ;  /* 0x0000000000017941 */ /* 0x000fea0003800000 */
.L_x_41993:
        /* <DEDUP_REMOVED lines=11> */
.L_x_41997:
[----:B------:R-:W-:Y:S01]  /*aa00*/  IMAD.MOV.U32 R9, RZ, RZ, R8 ;  /* 0x000000ffff097224 */ /* 0x000fe200078e0008 */
[----:B------:R-:W-:Y:S01]  /*aa10*/  MOV R70, R73 ;  /* 0x0000004900467202 */ /* 0x000fe20000000f00 */
[----:B------:R-:W-:Y:S02]  /*aa20*/  IMAD.MOV.U32 R11, RZ, RZ, R10 ;  /* 0x000000ffff0b7224 */ /* 0x000fe400078e000a */
[----:B------:R-:W-:-:S07]  /*aa30*/  IMAD.MOV.U32 R38, RZ, RZ, R37 ;  /* 0x000000ffff267224 */ /* 0x000fce00078e0025 */
.L_x_41998:
[----:B------:R-:W-:Y:S05]  /*aa40*/  BSYNC B1 ;  /* 0x0000000000017941 */ /* 0x000fea0003800000 */
.L_x_41996:
        /* <DEDUP_REMOVED lines=11> */
.L_x_42000:
[----:B------:R-:W-:Y:S01]  /*ab00*/  IMAD.MOV.U32 R8, RZ, RZ, R9 ;  /* 0x000000ffff087224 */ /* 0x000fe200078e0009 */
[----:B------:R-:W-:Y:S01]  /*ab10*/  MOV R73, R72 ;  /* 0x0000004800497202 */ /* 0x000fe20000000f00 */
[----:B------:R-:W-:Y:S02]  /*ab20*/  IMAD.MOV.U32 R10, RZ, RZ, R11 ;  /* 0x000000ffff0a7224 */ /* 0x000fe400078e000b */
[----:B------:R-:W-:-:S07]  /*ab30*/  IMAD.MOV.U32 R37, RZ, RZ, R36 ;  /* 0x000000ffff257224 */ /* 0x000fce00078e0024 */
.L_x_42001:
[----:B------:R-:W-:Y:S05]  /*ab40*/  BSYNC B1 ;  /* 0x0000000000017941 */ /* 0x000fea0003800000 */
.L_x_41999:
        /* <DEDUP_REMOVED lines=11> */
.L_x_42003:
[----:B------:R-:W-:Y:S01]  /*ac00*/  IMAD.MOV.U32 R9, RZ, RZ, R8 ;  /* 0x000000ffff097224 */ /* 0x000fe200078e0008 */
[----:B------:R-:W-:Y:S01]  /*ac10*/  MOV R72, R75 ;  /* 0x0000004b00487202 */ /* 0x000fe20000000f00 */
[----:B------:R-:W-:Y:S02]  /*ac20*/  IMAD.MOV.U32 R11, RZ, RZ, R10 ;  /* 0x000000ffff0b7224 */ /* 0x000fe400078e000a */
[----:B------:R-:W-:-:S07]  /*ac30*/  IMAD.MOV.U32 R36, RZ, RZ, R35 ;  /* 0x000000ffff247224 */ /* 0x000fce00078e0023 */
.L_x_42004:
[----:B------:R-:W-:Y:S05]  /*ac40*/  BSYNC B1 ;  /* 0x0000000000017941 */ /* 0x000fea0003800000 */
.L_x_42002:
        /* <DEDUP_REMOVED lines=11> */
.L_x_42006:
[----:B------:R-:W-:Y:S01]  /*ad00*/  IMAD.MOV.U32 R8, RZ, RZ, R9 ;  /* 0x000000ffff087224 */ /* 0x000fe200078e0009 */
[----:B------:R-:W-:Y:S01]  /*ad10*/  MOV R75, R74 ;  /* 0x0000004a004b7202 */ /* 0x000fe20000000f00 */
[----:B------:R-:W-:Y:S02]  /*ad20*/  IMAD.MOV.U32 R10, RZ, RZ, R11 ;  /* 0x000000ffff0a7224 */ /* 0x000fe400078e000b */
[----:B------:R-:W-:-:S07]  /*ad30*/  IMAD.MOV.U32 R35, RZ, RZ, R34 ;  /* 0x000000ffff237224 */ /* 0x000fce00078e0022 */
.L_x_42007:
[----:B------:R-:W-:Y:S05]  /*ad40*/  BSYNC B1 ;  /* 0x0000000000017941 */ /* 0x000fea0003800000 */
.L_x_42005:
        /* <DEDUP_REMOVED lines=11> */
.L_x_42009:
[----:B------:R-:W-:Y:S01]  /*ae00*/  IMAD.MOV.U32 R9, RZ, RZ, R8 ;  /* 0x000000ffff097224 */ /* 0x000fe200078e0008 */
[----:B------:R-:W-:Y:S01]  /*ae10*/  MOV R74, R77 ;  /* 0x0000004d004a7202 */ /* 0x000fe20000000f00 */
[----:B------:R-:W-:Y:S02]  /*ae20*/  IMAD.MOV.U32 R11, RZ, RZ, R10 ;  /* 0x000000ffff0b7224 */ /* 0x000fe400078e000a */
[----:B------:R-:W-:-:S07]  /*ae30*/  IMAD.MOV.U32 R34, RZ, RZ, R33 ;  /* 0x000000ffff227224 */ /* 0x000fce00078e0021 */
.L_x_42010:
[----:B------:R-:W-:Y:S05]  /*ae40*/  BSYNC B1 ;  /* 0x0000000000017941 */ /* 0x000fea0003800000 */
.L_x_42008:
        /* <DEDUP_REMOVED lines=11> */
.L_x_42012:
[----:B------:R-:W-:Y:S01]  /*af00*/  IMAD.MOV.U32 R8, RZ, RZ, R9 ;  /* 0x000000ffff087224 */ /* 0x000fe200078e0009 */
[----:B------:R-:W-:Y:S01]  /*af10*/  MOV R77, R76 ;  /* 0x0000004c004d7202 */ /* 0x000fe20000000f00 */
[----:B------:R-:W-:Y:S02]  /*af20*/  IMAD.MOV.U32 R10, RZ, RZ, R11 ;  /* 0x000000ffff0a7224 */ /* 0x000fe400078e000b */
[----:B------:R-:W-:-:S07]  /*af30*/  IMAD.MOV.U32 R33, RZ, RZ, R32 ;  /* 0x000000ffff217224 */ /* 0x000fce00078e0020 */
.L_x_42013:
[----:B------:R-:W-:Y:S05]  /*af40*/  BSYNC B1 ;  /* 0x0000000000017941 */ /* 0x000fea0003800000 */
.L_x_42011:
        /* <DEDUP_REMOVED lines=11> */
.L_x_42015:
[----:B------:R-:W-:Y:S01]  /*b000*/  IMAD.MOV.U32 R9, RZ, RZ, R8 ;  /* 0x000000ffff097224 */ /* 0x000fe200078e0008 */
[----:B------:R-:W-:Y:S01]  /*b010*/  MOV R76, R79 ;  /* 0x0000004f004c7202 */ /* 0x000fe20000000f00 */
[----:B------:R-:W-:Y:S02]  /*b020*/  IMAD.MOV.U32 R11, RZ, RZ, R10 ;  /* 0x000000ffff0b7224 */ /* 0x000fe400078e000a */
[----:B------:R-:W-:-:S07]  /*b030*/  IMAD.MOV.U32 R32, RZ, RZ, R31 ;  /* 0x000000ffff207224 */ /* 0x000fce00078e001f */
.L_x_42016:
[----:B------:R-:W-:Y:S05]  /*b040*/  BSYNC B1 ;  /* 0x0000000000017941 */ /* 0x000fea0003800000 */
.L_x_42014:
        /* <DEDUP_REMOVED lines=11> */
.L_x_42018:
[----:B------:R-:W-:Y:S01]  /*b100*/  IMAD.MOV.U32 R8, RZ, RZ, R9 ;  /* 0x000000ffff087224 */ /* 0x000fe200078e0009 */
[----:B------:R-:W-:Y:S01]  /*b110*/  MOV R79, R78 ;  /* 0x0000004e004f7202 */ /* 0x000fe20000000f00 */
[----:B------:R-:W-:Y:S02]  /*b120*/  IMAD.MOV.U32 R10, RZ, RZ, R11 ;  /* 0x000000ffff0a7224 */ /* 0x000fe400078e000b */
[----:B------:R-:W-:-:S07]  /*b130*/  IMAD.MOV.U32 R31, RZ, RZ, R30 ;  /* 0x000000ffff1f7224 */ /* 0x000fce00078e001e */
.L_x_42019:
[----:B------:R-:W-:Y:S05]  /*b140*/  BSYNC B1 ;  /* 0x0000000000017941 */ /* 0x000fea0003800000 */
.L_x_42017:
        /* <DEDUP_REMOVED lines=11> */
.L_x_42021:
[----:B------:R-:W-:Y:S01]  /*b200*/  IMAD.MOV.U32 R9, RZ, RZ, R8 ;  /* 0x000000ffff097224 */ /* 0x000fe200078e0008 */
[----:B------:R-:W-:Y:S01]  /*b210*/  MOV R78, R81 ;  /* 0x00000051004e7202 */ /* 0x000fe20000000f00 */
[----:B------:R-:W-:Y:S02]  /*b220*/  IMAD.MOV.U32 R11, RZ, RZ, R10 ;  /* 0x000000ffff0b7224 */ /* 0x000fe400078e000a */
[----:B------:R-:W-:-:S07]  /*b230*/  IMAD.MOV.U32 R30, RZ, RZ, R29 ;  /* 0x000000ffff1e7224 */ /* 0x000fce00078e001d */
.L_x_42022:
[----:B------:R-:W-:Y:S05]  /*b240*/  BSYNC B1 ;  /* 0x0000000000017941 */ /* 0x000fea0003800000 */
.L_x_42020:
        /* <DEDUP_REMOVED lines=11> */
.L_x_42024:
[----:B------:R-:W-:Y:S01]  /*b300*/  IMAD.MOV.U32 R8, RZ, RZ, R9 ;  /* 0x000000ffff087224 */ /* 0x000fe200078e0009 */
[----:B------:R-:W-:Y:S01]  /*b310*/  MOV R81, R80 ;  /* 0x0000005000517202 */ /* 0x000fe20000000f00 */
[----:B------:R-:W-:Y:S02]  /*b320*/  IMAD.MOV.U32 R10, RZ, RZ, R11 ;  /* 0x000000ffff0a7224 */ /* 0x000fe400078e000b */
[----:B------:R-:W-:-:S07]  /*b330*/  IMAD.MOV.U32 R29, RZ, RZ, R28 ;  /* 0x000000ffff1d7224 */ /* 0x000fce00078e001c */
.L_x_42025:
[----:B------:R-:W-:Y:S05]  /*b340*/  BSYNC B1 ;  /* 0x0000000000017941 */ /* 0x000fea0003800000 */
.L_x_42023:
        /* <DEDUP_REMOVED lines=11> */
.L_x_42027:
[----:B------:R-:W-:Y:S01]  /*b400*/  IMAD.MOV.U32 R9, RZ, RZ, R8 ;  /* 0x000000ffff097224 */ /* 0x000fe200078e0008 */
[----:B------:R-:W-:Y:S01]  /*b410*/  MOV R80, R83 ;  /* 0x0000005300507202 */ /* 0x000fe20000000f00 */
[----:B------:R-:W-:Y:S02]  /*b420*/  IMAD.MOV.U32 R11, RZ, RZ, R10 ;  /* 0x000000ffff0b7224 */ /* 0x000fe400078e000a */
[----:B------:R-:W-:-:S07]  /*b430*/  IMAD.MOV.U32 R28, RZ, RZ, R27 ;  /* 0x000000ffff1c7224 */ /* 0x000fce00078e001b */
.L_x_42028:
[----:B------:R-:W-:Y:S05]  /*b440*/  BSYNC B1 ;  /* 0x0000000000017941 */ /* 0x000fea0003800000 */
.L_x_42026:
        /* <DEDUP_REMOVED lines=11> */
.L_x_42030:
[----:B------:R-:W-:Y:S01]  /*b500*/  IMAD.MOV.U32 R8, RZ, RZ, R9 ;  /* 0x000000ffff087224 */ /* 0x000fe200078e0009 */
[----:B------:R-:W-:Y:S01]  /*b510*/  MOV R83, R82 ;  /* 0x0000005200537202 */ /* 0x000fe20000000f00 */
[----:B------:R-:W-:Y:S02]  /*b520*/  IMAD.MOV.U32 R10, RZ, RZ, R11 ;  /* 0x000000ffff0a7224 */ /* 0x000fe400078e000b */
[----:B------:R-:W-:-:S07]  /*b530*/  IMAD.MOV.U32 R27, RZ, RZ, R26 ;  /* 0x000000ffff1b7224 */ /* 0x000fce00078e001a */
.L_x_42031:
[----:B------:R-:W-:Y:S05]  /*b540*/  BSYNC B1 ;  /* 0x0000000000017941 */ /* 0x000fea0003800000 */
.L_x_42029:
        /* <DEDUP_REMOVED lines=11> */
.L_x_42033:
[----:B------:R-:W-:Y:S01]  /*b600*/  IMAD.MOV.U32 R9, RZ, RZ, R8 ;  /* 0x000000ffff097224 */ /* 0x000fe200078e0008 */
[----:B------:R-:W-:Y:S01]  /*b610*/  MOV R82, R87 ;  /* 0x0000005700527202 */ /* 0x000fe20000000f00 */
[----:B------:R-:W-:Y:S02]  /*b620*/  IMAD.MOV.U32 R11, RZ, RZ, R10 ;  /* 0x000000ffff0b7224 */ /* 0x000fe400078e000a */
[----:B------:R-:W-:-:S07]  /*b630*/  IMAD.MOV.U32 R26, RZ, RZ, R25 ;  /* 0x000000ffff1a7224 */ /* 0x000fce00078e0019 */
.L_x_42034:
[----:B------:R-:W-:Y:S05]  /*b640*/  BSYNC B1 ;  /* 0x0000000000017941 */ /* 0x000fea0003800000 */
.L_x_42032:
        /* <DEDUP_REMOVED lines=11> */
.L_x_42036:
[----:B------:R-:W-:Y:S01]  /*b700*/  IMAD.MOV.U32 R87, RZ, RZ, R86 ;  /* 0x000000ffff577224 */ /* 0x000fe200078e0056 */
[----:B------:R-:W-:Y:S01]  /*b710*/  MOV R8, R9 ;  /* 0x0000000900087202 */ /* 0x000fe20000000f00 */
[----:B------:R-:W-:Y:S02]  /*b720*/  IMAD.MOV.U32 R25, RZ, RZ, R24 ;  /* 0x000000ffff197224 */ /* 0x000fe400078e0018 */
[----:B------:R-:W-:Y:S02]  /*b730*/  IMAD.MOV.U32 R86, RZ, RZ, R9 ;  /* 0x000000ffff567224 */ /* 0x000fe400078e0009 */
[--C-:B------:R-:W-:Y:S02]  /*b740*/  IMAD.MOV.U32 R10, RZ, RZ, R11.reuse ;  /* 0x000000ffff0a7224 */ /* 0x100fe400078e000b */
[----:B------:R-:W-:-:S07]  /*b750*/  IMAD.MOV.U32 R24, RZ, RZ, R11 ;  /* 0x000000ffff187224 */ /* 0x000fce00078e000b */
.L_x_42037:
[----:B------:R-:W-:Y:S05]  /*b760*/  BSYNC B1 ;  /* 0x0000000000017941 */ /* 0x000fea0003800000 */
.L_x_42035:
[----:B------:R-:W-:Y:S01]  /*b770*/  IADD3 R4, R4, 0x4, RZ ;  /* 0x0000000404047810 */ /* 0x000fe20007ffe0ff */
[----:B------:R-:W-:Y:S06]  /*b780*/  @P1 BRA `(.L_x_42038) ;  /* 0xffffffe0000c1947 */ /* 0x000fec000383ffff */
[----:B------:R-:W-:Y:S01]  /*b790*/  FADD.FTZ R84, R84, R7 ;  /* 0x0000000754547221 */ /* 0x000fe20000010000 */
[----:B------:R-:W-:Y:S02]  /*b7a0*/  IMAD.MOV.U32 R85, RZ, RZ, R6 ;  /* 0x000000ffff557224 */ /* 0x000fe400078e0006 */
[----:B------:R-:W-:Y:S02]  /*b7b0*/  IMAD.MOV.U32 R86, RZ, RZ, R8 ;  /* 0x000000ffff567224 */ /* 0x000fe400078e0008 */
[----:B------:R-:W-:-:S07]  /*b7c0*/  IMAD.MOV.U32 R24, RZ, RZ, R10 ;  /* 0x000000ffff187224 */ /* 0x000fce00078e000a */
.L_x_41944:
[----:B------:R-:W-:Y:S05]  /*b7d0*/  BSYNC B0 ;  /* 0x0000000000007941 */ /* 0x000fea0003800000 */
.L_x_41943:
        /* <DEDUP_REMOVED lines=114> */
.L_x_42134:
        /* <DEDUP_REMOVED lines=20> */
.L_x_42042:
[----:B------:R-:W-:Y:S01]  /*c040*/  IMAD.MOV.U32 R8, RZ, RZ, R3 ;  /* 0x000000ffff087224 */ /* 0x000fe200078e0003 */
[----:B------:R-:W-:Y:S01]  /*c050*/  MOV R10, R55 ;  /* 0x00000037000a7202 */ /* 0x000fe20000000f00 */
[----:B------:R-:W-:Y:S02]  /*c060*/  IMAD.MOV.U32 R3, RZ, RZ, R2 ;  /* 0x000000ffff037224 */ /* 0x000fe400078e0002 */
[----:B------:R-:W-:-:S07]  /*c070*/  IMAD.MOV.U32 R55, RZ, RZ, R54 ;  /* 0x000000ffff377224 */ /* 0x000fce00078e0036 */
.L_x_42043:
[----:B------:R-:W-:Y:S05]  /*c080*/  BSYNC B1 ;  /* 0x0000000000017941 */ /* 0x000fea0003800000 */
.L_x_42041:
        /* <DEDUP_REMOVED lines=11> */
.L_x_42045:
[----:B------:R-:W-:Y:S01]  /*c140*/  IMAD.MOV.U32 R9, RZ, RZ, R8 ;  /* 0x000000ffff097224 */ /* 0x000fe200078e0008 */
[----:B------:R-:W-:Y:S01]  /*c150*/  MOV R11, R10 ;  /* 0x0000000a000b7202 */ /* 0x000fe20000000f00 */
[----:B------:R-:W-:Y:S02]  /*c160*/  IMAD.MOV.U32 R2, RZ, RZ, R57 ;  /* 0x000000ffff027224 */ /* 0x000fe400078e0039 */
[----:B------:R-:W-:-:S07]  /*c170*/  IMAD.MOV.U32 R54, RZ, RZ, R53 ;  /* 0x000000ffff367224 */ /* 0x000fce00078e0035 */
.L_x_42046:
[----:B------:R-:W-:Y:S05]  /*c180*/  BSYNC B1 ;  /* 0x0000000000017941 */ /* 0x000fea0003800000 */
.L_x_42044:
        /* <DEDUP_REMOVED lines=11> */
.L_x_42048:
[----:B------:R-:W-:Y:S01]  /*c240*/  IMAD.MOV.U32 R8, RZ, RZ, R9 ;  /* 0x000000ffff087224 */ /* 0x000fe200078e0009 */
[----:B------:R-:W-:Y:S01]  /*c250*/  MOV R10, R11 ;  /* 0x0000000b000a7202 */ /* 0x000fe20000000f00 */
[----:B------:R-:W-:Y:S02]  /*c260*/  IMAD.MOV.U32 R57, RZ, RZ, R56 ;  /* 0x000000ffff397224 */ /* 0x000fe400078e0038 */
[----:B------:R-:W-:-:S07]  /*c270*/  IMAD.MOV.U32 R53, RZ, RZ, R52 ;  /* 0x000000ffff357224 */ /* 0x000fce00078e0034 */
.L_x_42049:
[----:B------:R-:W-:Y:S05]  /*c280*/  BSYNC B1 ;  /* 0x0000000000017941 */ /* 0x000fea0003800000 */
.L_x_42047:
        /* <DEDUP_REMOVED lines=11> */
.L_x_42051:
[----:B------:R-:W-:Y:S01]  /*c340*/  IMAD.MOV.U32 R9, RZ, RZ, R8 ;  /* 0x000000ffff097224 */ /* 0x000fe200078e0008 */
[----:B------:R-:W-:Y:S01]  /*c350*/  MOV R11, R10 ;  /* 0x0000000a000b7202 */ /* 0x000fe20000000f00 */
[----:B------:R-:W-:Y:S02]  /*c360*/  IMAD.MOV.U32 R56, RZ, RZ, R59 ;  /* 0x000000ffff387224 */ /* 0x000fe400078e003b */
[----:B------:R-:W-:-:S07]  /*c370*/  IMAD.MOV.U32 R52, RZ, RZ, R51 ;  /* 0x000000ffff347224 */ /* 0x000fce00078e0033 */
.L_x_42052:
[----:B------:R-:W-:Y:S05]  /*c380*/  BSYNC B1 ;  /* 0x0000000000017941 */ /* 0x000fea0003800000 */
.L_x_42050:
        /* <DEDUP_REMOVED lines=11> */
.L_x_42054:
[----:B------:R-:W-:Y:S01]  /*c440*/  IMAD.MOV.U32 R8, RZ, RZ, R9 ;  /* 0x000000ffff087224 */ /* 0x000fe200078e0009 */
[----:B------:R-:W-:Y:S01]  /*c450*/  MOV R10, R11 ;  /* 0x0000000b000a7202 */ /* 0x000fe20000000f00 */
[----:B------:R-:W-:Y:S02]  /*c460*/  IMAD.MOV.U32 R59, RZ, RZ, R58 ;  /* 0x000000ffff3b7224 */ /* 0x000fe400078e003a */
[----:B------:R-:W-:-:S07]  /*c470*/  IMAD.MOV.U32 R51, RZ, RZ, R50 ;  /* 0x000000ffff337224 */ /* 0x000fce00078e0032 */
.L_x_42055:
[----:B------:R-:W-:Y:S05]  /*c480*/  BSYNC B1 ;  /* 0x0000000000017941 */ /* 0x000fea0003800000 */
.L_x_42053:
        /* <DEDUP_REMOVED lines=11> */
.L_x_42057:
[----:B------:R-:W-:Y:S01]  /*c540*/  IMAD.MOV.U32 R9, RZ, RZ, R8 ;  /* 0x000000ffff097224 */ /* 0x000fe200078e0008 */
[----:B------:R-:W-:Y:S01]  /*c550*/  MOV R11, R10 ;  /* 0x0000000a000b7202 */ /* 0x000fe20000000f00 */
[----:B------:R-:W-:Y:S02]  /*c560*/  IMAD.MOV.U32 R58, RZ, RZ, R61 ;  /* 0x000000ffff3a7224 */ /* 0x000fe400078e003d */
[----:B------:R-:W-:-:S07]  /*c570*/  IMAD.MOV.U32 R50, RZ, RZ, R49 ;  /* 0x000000ffff327224 */ /* 0x000fce00078e0031 */
.L_x_42058:
[----:B------:R-:W-:Y:S05]  /*c580*/  BSYNC B1 ;  /* 0x0000000000017941 */ /* 0x000fea0003800000 */
.L_x_42056:
        /* <DEDUP_REMOVED lines=11> */
.L_x_42060:
[----:B------:R-:W-:Y:S01]  /*c640*/  IMAD.MOV.U32 R8, RZ, RZ, R9 ;  /* 0x000000ffff087224 */ /* 0x000fe200078e0009 */
[----:B------:R-:W-:Y:S01]  /*c650*/  MOV R10, R11 ;  /* 0x0000000b000a7202 */ /* 0x000fe20000000f00 */
[----:B------:R-:W-:Y:S02]  /*c660*/  IMAD.MOV.U32 R61, RZ, RZ, R60 ;  /* 0x000000ffff3d7224 */ /* 0x000fe400078e003c */
[----:B------:R-:W-:-:S07]  /*c670*/  IMAD.MOV.U32 R49, RZ, RZ, R48 ;  /* 0x000000ffff317224 */ /* 0x000fce00078e0030 */
.L_x_42061:
[----:B------:R-:W-:Y:S05]  /*c680*/  BSYNC B1 ;  /* 0x0000000000017941 */ /* 0x000fea0003800000 */
.L_x_42059:
        /* <DEDUP_REMOVED lines=11> */
.L_x_42063:
[----:B------:R-:W-:Y:S01]  /*c740*/  IMAD.MOV.U32 R9, RZ, RZ, R8 ;  /* 0x000000ffff097224 */ /* 0x000fe200078e0008 */
[----:B------:R-:W-:Y:S01]  /*c750*/  MOV R60, R63 ;  /* 0x0000003f003c7202 */ /* 0x000fe20000000f00 */
[----:B------:R-:W-:Y:S02]  /*c760*/  IMAD.MOV.U32 R11, RZ, RZ, R10 ;  /* 0x000000ffff0b7224 */ /* 0x000fe400078e000a */
[----:B------:R-:W-:-:S07]  /*c770*/  IMAD.MOV.U32 R48, RZ, RZ, R47 ;  /* 0x000000ffff307224 */ /* 0x000fce00078e002f */
.L_x_42064:
[----:B------:R-:W-:Y:S05]  /*c780*/  BSYNC B1 ;  /* 0x0000000000017941 */ /* 0x000fea0003800000 */
.L_x_42062:
        /* <DEDUP_REMOVED lines=11> */
.L_x_42066:
[----:B------:R-:W-:Y:S01]  /*c840*/  MOV R8, R9 ;  /* 0x0000000900087202 */ /* 0x000fe20000000f00 */
[----:B------:R-:W-:Y:S01]  /*c850*/  IMAD.MOV.U32 R10, RZ, RZ, R11 ;  /* 0x000000ffff0a7224 */ /* 0x000fe200078e000b */
[----:B------:R-:W-:Y:S01]  /*c860*/  MOV R47, R46 ;  /* 0x0000002e002f7202 */ /* 0x000fe20000000f00 */
[----:B------:R-:W-:-:S07]  /*c870*/  IMAD.MOV.U32 R63, RZ, RZ, R62 ;  /* 0x000000ffff3f7224 */ /* 0x000fce00078e003e */
.L_x_42067:
[----:B------:R-:W-:Y:S05]  /*c880*/  BSYNC B1 ;  /* 0x0000000000017941 */ /* 0x000fea0003800000 */
.L_x_42065:
        /* <DEDUP_REMOVED lines=11> */
.L_x_42069:
[----:B------:R-:W-:Y:S01]  /*c940*/  IMAD.MOV.U32 R9, RZ, RZ, R8 ;  /* 0x000000ffff097224 */ /* 0x000fe200078e0008 */
[----:B------:R-:W-:Y:S01]  /*c950*/  MOV R11, R10 ;  /* 0x0000000a000b7202 */ /* 0x000fe20000000f00 */
[----:B------:R-:W-:Y:S02]  /*c960*/  IMAD.MOV.U32 R62, RZ, RZ, R65 ;  /* 0x000000ffff3e7224 */ /* 0x000fe400078e0041 */
[----:B------:R-:W-:-:S07]  /*c970*/  IMAD.MOV.U32 R46, RZ, RZ, R45 ;  /* 0x000000ffff2e7224 */ /* 0x000fce00078e002d */
.L_x_42070:
[----:B------:R-:W-:Y:S05]  /*c980*/  BSYNC B1 ;  /* 0x0000000000017941 */ /* 0x000fea0003800000 */
.L_x_42068:
        /* <DEDUP_REMOVED lines=11> */
.L_x_42072:
[----:B------:R-:W-:Y:S01]  /*ca40*/  IMAD.MOV.U32 R8, RZ, RZ, R9 ;  /* 0x000000ffff087224 */ /* 0x000fe200078e0009 */
[----:B------:R-:W-:Y:S01]  /*ca50*/  MOV R65, R64 ;  /* 0x0000004000417202 */ /* 0x000fe20000000f00 */
[----:B------:R-:W-:Y:S02]  /*ca60*/  IMAD.MOV.U32 R10, RZ, RZ, R11 ;  /* 0x000000ffff0a7224 */ /* 0x000fe400078e000b */
[----:B------:R-:W-:-:S07]  /*ca70*/  IMAD.MOV.U32 R45, RZ, RZ, R44 ;  /* 0x000000ffff2d7224 */ /* 0x000fce00078e002c */
.L_x_42073:
[----:B------:R-:W-:Y:S05]  /*ca80*/  BSYNC B1 ;  /* 0x0000000000017941 */ /* 0x000fea0003800000 */
.L_x_42071:
        /* <DEDUP_REMOVED lines=11> */
.L_x_42075:
[----:B------:R-:W-:Y:S01]  /*cb40*/  MOV R9, R8 ;  /* 0x0000000800097202 */ /* 0x000fe20000000f00 */
[----:B------:R-:W-:Y:S01]  /*cb50*/  IMAD.MOV.U32 R11, RZ, RZ, R10 ;  /* 0x000000ffff0b7224 */ /* 0x000fe200078e000a */
[----:B------:R-:W-:Y:S01]  /*cb60*/  MOV R44, R43 ;  /* 0x0000002b002c7202 */ /* 0x000fe20000000f00 */
[----:B------:R-:W-:-:S07]  /*cb70*/  IMAD.MOV.U32 R64, RZ, RZ, R67 ;  /* 0x000000ffff407224 */ /* 0x000fce00078e0043 */
.L_x_42076:
[----:B------:R-:W-:Y:S05]  /*cb80*/  BSYNC B1 ;  /* 0x0000000000017941 */ /* 0x000fea0003800000 */
.L_x_42074:
        /* <DEDUP_REMOVED lines=11> */
.L_x_42078:
[----:B------:R-:W-:Y:S01]  /*cc40*/  IMAD.MOV.U32 R8, RZ, RZ, R9 ;  /* 0x000000ffff087224 */ /* 0x000fe200078e0009 */
[----:B------:R-:W-:Y:S01]  /*cc50*/  MOV R10, R11 ;  /* 0x0000000b000a7202 */ /* 0x000fe20000000f00 */
[----:B------:R-:W-:Y:S02]  /*cc60*/  IMAD.MOV.U32 R67, RZ, RZ, R66 ;  /* 0x000000ffff437224 */ /* 0x000fe400078e0042 */
[----:B------:R-:W-:-:S07]  /*cc70*/  IMAD.MOV.U32 R43, RZ, RZ, R42 ;  /* 0x000000ffff2b7224 */ /* 0x000fce00078e002a */
.L_x_42079:
[----:B------:R-:W-:Y:S05]  /*cc80*/  BSYNC B1 ;  /* 0x0000000000017941 */ /* 0x000fea0003800000 */
.L_x_42077:
        /* <DEDUP_REMOVED lines=11> */
.L_x_42081:
[----:B------:R-:W-:Y:S01]  /*cd40*/  IMAD.MOV.U32 R9, RZ, RZ, R8 ;  /* 0x000000ffff097224 */ /* 0x000fe200078e0008 */
[----:B------:R-:W-:Y:S01]  /*cd50*/  MOV R66, R69 ;  /* 0x0000004500427202 */ /* 0x000fe20000000f00 */
[----:B------:R-:W-:Y:S02]  /*cd60*/  IMAD.MOV.U32 R11, RZ, RZ, R10 ;  /* 0x000000ffff0b7224 */ /* 0x000fe400078e000a */
[----:B------:R-:W-:-:S07]  /*cd70*/  IMAD.MOV.U32 R42, RZ, RZ, R41 ;  /* 0x000000ffff2a7224 */ /* 0x000fce00078e0029 */
.L_x_42082:
[----:B------:R-:W-:Y:S05]  /*cd80*/  BSYNC B1 ;  /* 0x0000000000017941 */ /* 0x000fea0003800000 */
.L_x_42080:
        /* <DEDUP_REMOVED lines=11> */
.L_x_42084:
[----:B------:R-:W-:Y:S01]  /*ce40*/  MOV R8, R9 ;  /* 0x0000000900087202 */ /* 0x000fe20000000f00 */
[----:B------:R-:W-:Y:S01]  /*ce50*/  IMAD.MOV.U32 R10, RZ, RZ, R11 ;  /* 0x000000ffff0a7224 */ /* 0x000fe200078e000b */
[----:B------:R-:W-:Y:S01]  /*ce60*/  MOV R41, R40 ;  /* 0x0000002800297202 */ /* 0x000fe20000000f00 */
[----:B------:R-:W-:-:S07]  /*ce70*/  IMAD.MOV.U32 R69, RZ, RZ, R68 ;  /* 0x000000ffff457224 */ /* 0x000fce00078e0044 */
.L_x_42085:
[----:B------:R-:W-:Y:S05]  /*ce80*/  BSYNC B1 ;  /* 0x0000000000017941 */ /* 0x000fea0003800000 */
.L_x_42083:
        /* <DEDUP_REMOVED lines=11> */
.L_x_42087:
[----:B------:R-:W-:Y:S01]  /*cf40*/  IMAD.MOV.U32 R9, RZ, RZ, R8 ;  /* 0x000000ffff097224 */ /* 0x000fe200078e0008 */
[----:B------:R-:W-:Y:S01]  /*cf50*/  MOV R11, R10 ;  /* 0x0000000a000b7202 */ /* 0x000fe20000000f00 */
[----:B------:R-:W-:Y:S02]  /*cf60*/  IMAD.MOV.U32 R68, RZ, RZ, R71 ;  /* 0x000000ffff447224 */ /* 0x000fe400078e0047 */
[----:B------:R-:W-:-:S07]  /*cf70*/  IMAD.MOV.U32 R40, RZ, RZ, R39 ;  /* 0x000000ffff287224 */ /* 0x000fce00078e0027 */
.L_x_42088:
[----:B------:R-:W-:Y:S05]  /*cf80*/  BSYNC B1 ;  /* 0x0000000000017941 */ /* 0x000fea0003800000 */
.L_x_42086:
        /* <DEDUP_REMOVED lines=11> */
.L_x_42090:
[----:B------:R-:W-:Y:S01]  /*d040*/  IMAD.MOV.U32 R8, RZ, RZ, R9 ;  /* 0x000000ffff087224 */ /* 0x000fe200078e0009 */
[----:B------:R-:W-:Y:S01]  /*d050*/  MOV R71, R70 ;  /* 0x0000004600477202 */ /* 0x000fe20000000f00 */
[----:B------:R-:W-:Y:S02]  /*d060*/  IMAD.MOV.U32 R10, RZ, RZ, R11 ;  /* 0x000000ffff0a7224 */ /* 0x000fe400078e000b */
[----:B------:R-:W-:-:S07]  /*d070*/  IMAD.MOV.U32 R39, RZ, RZ, R38 ;  /* 0x000000ffff277224 */ /* 0x000fce00078e0026 */
.L_x_42091:
[----:B------:R-:W-:Y:S05]  /*d080*/  BSYNC B1 ;  /* 0x0000000000017941 */ /* 0x000fea0003800000 */
.L_x_42089:
        /* <DEDUP_REMOVED lines=11> */
.L_x_42093:
[----:B------:R-:W-:Y:S01]  /*d140*/  MOV R9, R8 ;  /* 0x0000000800097202 */ /* 0x000fe20000000f00 */
[----:B------:R-:W-:Y:S01]  /*d150*/  IMAD.MOV.U32 R11, RZ, RZ, R10 ;  /* 0x000000ffff0b7224 */ /* 0x000fe200078e000a */
[----:B------:R-:W-:Y:S01]  /*d160*/  MOV R38, R37 ;  /* 0x0000002500267202 */ /* 0x000fe20000000f00 */
[----:B------:R-:W-:-:S07]  /*d170*/  IMAD.MOV.U32 R70, RZ, RZ, R73 ;  /* 0x000000ffff467224 */ /* 0x000fce00078e0049 */
.L_x_42094:
[----:B------:R-:W-:Y:S05]  /*d180*/  BSYNC B1 ;  /* 0x0000000000017941 */ /* 0x000fea0003800000 */
.L_x_42092:
        /* <DEDUP_REMOVED lines=11> */
.L_x_42096:
[----:B------:R-:W-:Y:S01]  /*d240*/  IMAD.MOV.U32 R8, RZ, RZ, R9 ;  /* 0x000000ffff087224 */ /* 0x000fe200078e0009 */
[----:B------:R-:W-:Y:S01]  /*d250*/  MOV R10, R11 ;  /* 0x0000000b000a7202 */ /* 0x000fe20000000f00 */
[----:B------:R-:W-:Y:S02]  /*d260*/  IMAD.MOV.U32 R73, RZ, RZ, R72 ;  /* 0x000000ffff497224 */ /* 0x000fe400078e0048 */
[----:B------:R-:W-:-:S07]  /*d270*/  IMAD.MOV.U32 R37, RZ, RZ, R36 ;  /* 0x000000ffff257224 */ /* 0x000fce00078e0024 */
.L_x_42097:
[----:B------:R-:W-:Y:S05]  /*d280*/  BSYNC B1 ;  /* 0x0000000000017941 */ /* 0x000fea0003800000 */
.L_x_42095:
        /* <DEDUP_REMOVED lines=11> */
.L_x_42099:
[----:B------:R-:W-:Y:S01]  /*d340*/  IMAD.MOV.U32 R9, RZ, RZ, R8 ;  /* 0x000000ffff097224 */ /* 0x000fe200078e0008 */
[----:B------:R-:W-:Y:S01]  /*d350*/  MOV R72, R75 ;  /* 0x0000004b00487202 */ /* 0x000fe20000000f00 */
[----:B------:R-:W-:Y:S02]  /*d360*/  IMAD.MOV.U32 R11, RZ, RZ, R10 ;  /* 0x000000ffff0b7224 */ /* 0x000fe400078e000a */
[----:B------:R-:W-:-:S07]  /*d370*/  IMAD.MOV.U32 R36, RZ, RZ, R35 ;  /* 0x000000ffff247224 */ /* 0x000fce00078e0023 */
.L_x_42100:
[----:B------:R-:W-:Y:S05]  /*d380*/  BSYNC B1 ;  /* 0x0000000000017941 */ /* 0x000fea0003800000 */
.L_x_42098:
        /* <DEDUP_REMOVED lines=11> */
.L_x_42102:
[----:B------:R-:W-:Y:S01]  /*d440*/  MOV R8, R9 ;  /* 0x0000000900087202 */ /* 0x000fe20000000f00 */
[----:B------:R-:W-:Y:S01]  /*d450*/  IMAD.MOV.U32 R10, RZ, RZ, R11 ;  /* 0x000000ffff0a7224 */ /* 0x000fe200078e000b */
[----:B------:R-:W-:Y:S01]  /*d460*/  MOV R35, R34 ;  /* 0x0000002200237202 */ /* 0x000fe20000000f00 */
[----:B------:R-:W-:-:S07]  /*d470*/  IMAD.MOV.U32 R75, RZ, RZ, R74 ;  /* 0x000000ffff4b7224 */ /* 0x000fce00078e004a */
.L_x_42103:
[----:B------:R-:W-:Y:S05]  /*d480*/  BSYNC B1 ;  /* 0x0000000000017941 */ /* 0x000fea0003800000 */
.L_x_42101:
        /* <DEDUP_REMOVED lines=11> */
.L_x_42105:
[----:B------:R-:W-:Y:S01]  /*d540*/  IMAD.MOV.U32 R9, RZ, RZ, R8 ;  /* 0x000000ffff097224 */ /* 0x000fe200078e0008 */
[----:B------:R-:W-:Y:S01]  /*d550*/  MOV R11, R10 ;  /* 0x0000000a000b7202 */ /* 0x000fe20000000f00 */
[----:B------:R-:W-:Y:S02]  /*d560*/  IMAD.MOV.U32 R74, RZ, RZ, R77 ;  /* 0x000000ffff4a7224 */ /* 0x000fe400078e004d */
[----:B------:R-:W-:-:S07]  /*d570*/  IMAD.MOV.U32 R34, RZ, RZ, R33 ;  /* 0x000000ffff227224 */ /* 0x000fce00078e0021 */
.L_x_42106:
[----:B------:R-:W-:Y:S05]  /*d580*/  BSYNC B1 ;  /* 0x0000000000017941 */ /* 0x000fea0003800000 */
.L_x_42104:
        /* <DEDUP_REMOVED lines=11> */
.L_x_42108:
[----:B------:R-:W-:Y:S01]  /*d640*/  IMAD.MOV.U32 R8, RZ, RZ, R9 ;  /* 0x000000ffff087224 */ /* 0x000fe200078e0009 */
[----:B------:R-:W-:Y:S01]  /*d650*/  MOV R77, R76 ;  /* 0x0000004c004d7202 */ /* 0x000fe20000000f00 */
[----:B------:R-:W-:Y:S02]  /*d660*/  IMAD.MOV.U32 R10, RZ, RZ, R11 ;  /* 0x000000ffff0a7224 */ /* 0x000fe400078e000b */
[----:B------:R-:W-:-:S07]  /*d670*/  IMAD.MOV.U32 R33, RZ, RZ, R32 ;  /* 0x000000ffff217224 */ /* 0x000fce00078e0020 */
.L_x_42109:
[----:B------:R-:W-:Y:S05]  /*d680*/  BSYNC B1 ;  /* 0x0000000000017941 */ /* 0x000fea0003800000 */
.L_x_42107:
        /* <DEDUP_REMOVED lines=11> */
.L_x_42111:
[----:B------:R-:W-:Y:S01]  /*d740*/  MOV R9, R8 ;  /* 0x0000000800097202 */ /* 0x000fe20000000f00 */
[----:B------:R-:W-:Y:S01]  /*d750*/  IMAD.MOV.U32 R11, RZ, RZ, R10 ;  /* 0x000000ffff0b7224 */ /* 0x000fe200078e000a */
[----:B------:R-:W-:Y:S01]  /*d760*/  MOV R32, R31 ;  /* 0x0000001f00207202 */ /* 0x000fe20000000f00 */
[----:B------:R-:W-:-:S07]  /*d770*/  IMAD.MOV.U32 R76, RZ, RZ, R79 ;  /* 0x000000ffff4c7224 */ /* 0x000fce00078e004f */
.L_x_42112:
[----:B------:R-:W-:Y:S05]  /*d780*/  BSYNC B1 ;  /* 0x0000000000017941 */ /* 0x000fea0003800000 */
.L_x_42110:
        /* <DEDUP_REMOVED lines=11> */
.L_x_42114:
[----:B------:R-:W-:Y:S01]  /*d840*/  IMAD.MOV.U32 R8, RZ, RZ, R9 ;  /* 0x000000ffff087224 */ /* 0x000fe200078e0009 */
[----:B------:R-:W-:Y:S01]  /*d850*/  MOV R10, R11 ;  /* 0x0000000b000a7202 */ /* 0x000fe20000000f00 */
[----:B------:R-:W-:Y:S02]  /*d860*/  IMAD.MOV.U32 R79, RZ, RZ, R78 ;  /* 0x000000ffff4f7224 */ /* 0x000fe400078e004e */
[----:B------:R-:W-:-:S07]  /*d870*/  IMAD.MOV.U32 R31, RZ, RZ, R30 ;  /* 0x000000ffff1f7224 */ /* 0x000fce00078e001e */
.L_x_42115:
[----:B------:R-:W-:Y:S05]  /*d880*/  BSYNC B1 ;  /* 0x0000000000017941 */ /* 0x000fea0003800000 */
.L_x_42113:
        /* <DEDUP_REMOVED lines=11> */
.L_x_42117:
[----:B------:R-:W-:Y:S01]  /*d940*/  IMAD.MOV.U32 R9, RZ, RZ, R8 ;  /* 0x000000ffff097224 */ /* 0x000fe200078e0008 */
[----:B------:R-:W-:Y:S01]  /*d950*/  MOV R78, R81 ;  /* 0x00000051004e7202 */ /* 0x000fe20000000f00 */
[----:B------:R-:W-:Y:S02]  /*d960*/  IMAD.MOV.U32 R11, RZ, RZ, R10 ;  /* 0x000000ffff0b7224 */ /* 0x000fe400078e000a */
[----:B------:R-:W-:-:S07]  /*d970*/  IMAD.MOV.U32 R30, RZ, RZ, R29 ;  /* 0x000000ffff1e7224 */ /* 0x000fce00078e001d */
.L_x_42118:
[----:B------:R-:W-:Y:S05]  /*d980*/  BSYNC B1 ;  /* 0x0000000000017941 */ /* 0x000fea0003800000 */
.L_x_42116:
        /* <DEDUP_REMOVED lines=11> */
.L_x_42120:
[----:B------:R-:W-:Y:S01]  /*da40*/  MOV R8, R9 ;  /* 0x0000000900087202 */ /* 0x000fe20000000f00 */
[----:B------:R-:W-:Y:S01]  /*da50*/  IMAD.MOV.U32 R10, RZ, RZ, R11 ;  /* 0x000000ffff0a7224 */ /* 0x000fe200078e000b */
[----:B------:R-:W-:Y:S01]  /*da60*/  MOV R29, R28 ;  /* 0x0000001c001d7202 */ /* 0x000fe20000000f00 */
[----:B------:R-:W-:-:S07]  /*da70*/  IMAD.MOV.U32 R81, RZ, RZ, R80 ;  /* 0x000000ffff517224 */ /* 0x000fce00078e0050 */
.L_x_42121:
[----:B------:R-:W-:Y:S05]  /*da80*/  BSYNC B1 ;  /* 0x0000000000017941 */ /* 0x000fea0003800000 */
.L_x_42119:
        /* <DEDUP_REMOVED lines=11> */
.L_x_42123:
[----:B------:R-:W-:Y:S01]  /*db40*/  IMAD.MOV.U32 R9, RZ, RZ, R8 ;  /* 0x000000ffff097224 */ /* 0x000fe200078e0008 */
[----:B------:R-:W-:Y:S01]  /*db50*/  MOV R11, R10 ;  /* 0x0000000a000b7202 */ /* 0x000fe20000000f00 */
[----:B------:R-:W-:Y:S02]  /*db60*/  IMAD.MOV.U32 R80, RZ, RZ, R83 ;  /* 0x000000ffff507224 */ /* 0x000fe400078e0053 */
[----:B------:R-:W-:-:S07]  /*db70*/  IMAD.MOV.U32 R28, RZ, RZ, R27 ;  /* 0x000000ffff1c7224 */ /* 0x000fce00078e001b */
.L_x_42124:
[----:B------:R-:W-:Y:S05]  /*db80*/  BSYNC B1 ;  /* 0x0000000000017941 */ /* 0x000fea0003800000 */
.L_x_42122:
        /* <DEDUP_REMOVED lines=11> */
.L_x_42126:
[----:B------:R-:W-:Y:S01]  /*dc40*/  IMAD.MOV.U32 R8, RZ, RZ, R9 ;  /* 0x000000ffff087224 */ /* 0x000fe200078e0009 */
[----:B------:R-:W-:Y:S01]  /*dc50*/  MOV R83, R82 ;  /* 0x0000005200537202 */ /* 0x000fe20000000f00 */
[----:B------:R-:W-:Y:S02]  /*dc60*/  IMAD.MOV.U32 R10, RZ, RZ, R11 ;  /* 0x000000ffff0a7224 */ /* 0x000fe400078e000b */
[----:B------:R-:W-:-:S07]  /*dc70*/  IMAD.MOV.U32 R27, RZ, RZ, R26 ;  /* 0x000000ffff1b7224 */ /* 0x000fce00078e001a */
.L_x_42127:
[----:B------:R-:W-:Y:S05]  /*dc80*/  BSYNC B1 ;  /* 0x0000000000017941 */ /* 0x000fea0003800000 */
.L_x_42125:
        /* <DEDUP_REMOVED lines=11> */
.L_x_42129:
[----:B------:R-:W-:Y:S01]  /*dd40*/  MOV R9, R8 ;  /* 0x0000000800097202 */ /* 0x000fe20000000f00 */
[----:B------:R-:W-:Y:S01]  /*dd50*/  IMAD.MOV.U32 R11, RZ, RZ, R10 ;  /* 0x000000ffff0b7224 */ /* 0x000fe200078e000a */
[----:B------:R-:W-:Y:S01]  /*dd60*/  MOV R26, R25 ;  /* 0x00000019001a7202 */ /* 0x000fe20000000f00 */
[----:B------:R-:W-:-:S07]  /*dd70*/  IMAD.MOV.U32 R82, RZ, RZ, R87 ;  /* 0x000000ffff527224 */ /* 0x000fce00078e0057 */
.L_x_42130:
[----:B------:R-:W-:Y:S05]  /*dd80*/  BSYNC B1 ;  /* 0x0000000000017941 */ /* 0x000fea0003800000 */
.L_x_42128:
        /* <DEDUP_REMOVED lines=11> */
.L_x_42132:
[----:B------:R-:W-:Y:S01]  /*de40*/  IMAD.MOV.U32 R87, RZ, RZ, R86 ;  /* 0x000000ffff577224 */ /* 0x000fe200078e0056 */
[----:B------:R-:W-:Y:S01]  /*de50*/  MOV R25, R24 ;  /* 0x0000001800197202 */ /* 0x000fe20000000f00 */
[--C-:B------:R-:W-:Y:S01]  /*de60*/  IMAD.MOV.U32 R8, RZ, RZ, R9.reuse ;  /* 0x000000ffff087224 */ /* 0x100fe200078e0009 */
[----:B------:R-:W-:Y:S01]  /*de70*/  MOV R10, R11 ;  /* 0x0000000b000a7202 */ /* 0x000fe20000000f00 */
[----:B------:R-:W-:Y:S02]  /*de80*/  IMAD.MOV.U32 R86, RZ, RZ, R9 ;  /* 0x000000ffff567224 */ /* 0x000fe400078e0009 */
[----:B------:R-:W-:-:S07]  /*de90*/  IMAD.MOV.U32 R24, RZ, RZ, R11 ;  /* 0x000000ffff187224 */ /* 0x000fce00078e000b */
.L_x_42133:
[----:B------:R-:W-:Y:S05]  /*dea0*/  BSYNC B1 ;  /* 0x0000000000017941 */ /* 0x000fea0003800000 */
.L_x_42131:
[----:B------:R-:W-:Y:S01]  /*deb0*/  VIADD R0, R0, 0x4 ;  /* 0x0000000400007836 */ /* 0x000fe20000000000 */
[----:B------:R-:W-:Y:S06]  /*dec0*/  @P1 BRA `(.L_x_42134) ;  /* 0xffffffe0000c1947 */ /* 0x000fec000383ffff */
[----:B------:R-:W-:Y:S01]  /*ded0*/  FADD.FTZ R84, R84, R5 ;  /* 0x0000000554547221 */ /* 0x000fe20000010000 */
[----:B------:R-:W-:Y:S01]  /*dee0*/  MOV R85, R7 ;  /* 0x0000000700557202 */ /* 0x000fe20000000f00 */
[----:B------:R-:W-:Y:S02]  /*def0*/  IMAD.MOV.U32 R86, RZ, RZ, R8 ;  /* 0x000000ffff567224 */ /* 0x000fe400078e0008 */
[----:B------:R-:W-:-:S07]  /*df00*/  IMAD.MOV.U32 R24, RZ, RZ, R10 ;  /* 0x000000ffff187224 */ /* 0x000fce00078e000a */
.L_x_42040:
[----:B------:R-:W-:Y:S05]  /*df10*/  BSYNC B0 ;  /* 0x0000000000007941 */ /* 0x000fea0003800000 */
.L_x_42039:
        /* <DEDUP_REMOVED lines=10> */
[----:B-1----:R-:W-:Y:S02]  /*dfc0*/  LEA R5, R4, R5, 0x18 ;  /* 0x0000000504057211 */ /* 0x002fe400078ec0ff */
[----:B------:R-:W-:-:S03]  /*dfd0*/  MOV R4, R85 ;  /* 0x0000005500047202 */ /* 0x000fc60000000f00 */
        /* <DEDUP_REMOVED lines=35> */
.L_x_42136:
[----:B------:R-:W-:Y:S05]  /*e210*/  BSYNC B0 ;  /* 0x0000000000007941 */ /* 0x000fea0003800000 */
.L_x_42135:
[----:B------:R-:W-:Y:S01]  /*e220*/  BAR.SYNC.DEFER_BLOCKING 0x0 ;  /* 0x0000000000007b1d */ /* 0x000fe20000010000 */
[----:B--2---:R-:W-:-:S05]  /*e230*/  ISETP.NE.AND P2, PT, R7, RZ, PT ;  /* 0x000000ff0700720c */ /* 0x004fca0003f45270 */
[----:B------:R-:W-:Y:S08]  /*e240*/  BSSY B0, `(.L_x_42137) ;  /* 0x0000244000007945 */ /* 0x000ff00003800000 */
[----:B------:R-:W-:Y:S05]  /*e250*/  @P2 BRA `(.L_x_42138) ;  /* 0x0000002400082947 */ /* 0x000fea0003800000 */
[----:B------:R-:W2:Y:S01]  /*e260*/  S2UR UR5, SR_CgaCtaId ;  /* 0x00000000000579c3 */ /* 0x000ea20000008800 */
[----:B------:R-:W-:Y:S02]  /*e270*/  UMOV UR4, 0x400 ;  /* 0x0000040000047882 */ /* 0x000fe40000000000 */
[----:B--2---:R-:W-:-:S09]  /*e280*/  ULEA UR4, UR5, UR4, 0x18 ;  /* 0x0000000405047291 */ /* 0x004fd2000f8ec03f */
[----:B------:R-:W2:Y:S04]  /*e290*/  LDS.128 R20, [UR4+0x110] ;  /* 0x00011004ff147984 */ /* 0x000ea80008000c00 */
[----:B01----:R-:W0:Y:S04]  /*e2a0*/  LDS.128 R4, [UR4+0x120] ;  /* 0x00012004ff047984 */ /* 0x003e280008000c00 */
[----:B------:R-:W1:Y:S04]  /*e2b0*/  LDS.128 R8, [UR4+0x130] ;  /* 0x00013004ff087984 */ /* 0x000e680008000c00 */
[----:B------:R-:W3:Y:S04]  /*e2c0*/  LDS.128 R12, [UR4+0x140] ;  /* 0x00014004ff0c7984 */ /* 0x000ee80008000c00 */
[----:B------:R-:W4:Y:S04]  /*e2d0*/  LDS.128 R16, [UR4+0x150] ;  /* 0x00015004ff107984 */ /* 0x000f280008000c00 */
[----:B--2---:R-:W-:Y:S04]  /*e2e0*/  STL.64 [R1], R20 ;  /* 0x0000001401007387 */ /* 0x004fe80000100a00 */
[----:B------:R-:W2:Y:S04]  /*e2f0*/  LDL.64 R88, [R1] ;  /* 0x0000000001587983 */ /* 0x000ea80000100a00 */
[----:B------:R-:W-:Y:S04]  /*e300*/  STL.64 [R1+0x8], R22 ;  /* 0x0000081601007387 */ /* 0x000fe80000100a00 */
[----:B0-----:R-:W-:Y:S04]  /*e310*/  STL.64 [R1+0x10], R4 ;  /* 0x0000100401007387 */ /* 0x001fe80000100a00 */
[----:B------:R-:W-:Y:S04]  /*e320*/  STL.64 [R1+0x18], R6 ;  /* 0x0000180601007387 */ /* 0x000fe80000100a00 */
[----:B------:R-:W0:Y:S04]  /*e330*/  LDS.128 R20, [UR4+0x160] ;  /* 0x00016004ff147984 */ /* 0x000e280008000c00 */
[----:B------:R-:W5:Y:S04]  /*e340*/  LDS.128 R4, [UR4+0x170] ;  /* 0x00017004ff047984 */ /* 0x000f680008000c00 */
[----:B-1----:R-:W-:Y:S04]  /*e350*/  STL.64 [R1+0x20], R8 ;  /* 0x0000200801007387 */ /* 0x002fe80000100a00 */
[----:B------:R-:W-:Y:S04]  /*e360*/  STL.64 [R1+0x28], R10 ;  /* 0x0000280a01007387 */ /* 0x000fe80000100a00 */
[----:B------:R-:W1:Y:S04]  /*e370*/  LDS.128 R8, [UR4+0x180] ;  /* 0x00018004ff087984 */ /* 0x000e680008000c00 */
[----:B---3--:R-:W-:Y:S04]  /*e380*/  STL.64 [R1+0x30], R12 ;  /* 0x0000300c01007387 */ /* 0x008fe80000100a00 */
[----:B------:R-:W-:Y:S04]  /*e390*/  STL.64 [R1+0x38], R14 ;  /* 0x0000380e01007387 */ /* 0x000fe80000100a00 */
[----:B----4-:R-:W-:Y:S04]  /*e3a0*/  STL.64 [R1+0x40], R16 ;  /* 0x0000401001007387 */ /* 0x010fe80000100a00 */
[----:B------:R-:W-:Y:S04]  /*e3b0*/  STL.64 [R1+0x48], R18 ;  /* 0x0000481201007387 */ /* 0x000fe80000100a00 */
[----:B------:R-:W3:Y:S04]  /*e3c0*/  LDS.128 R12, [UR4+0x190] ;  /* 0x00019004ff0c7984 */ /* 0x000ee80008000c00 */
[----:B0-----:R-:W-:Y:S04]  /*e3d0*/  STL.64 [R1+0x50], R20 ;  /* 0x0000501401007387 */ /* 0x001fe80000100a00 */
[----:B------:R-:W-:Y:S04]  /*e3e0*/  STL.64 [R1+0x58], R22 ;  /* 0x0000581601007387 */ /* 0x000fe80000100a00 */
[----:B-----5:R-:W-:Y:S04]  /*e3f0*/  STL.64 [R1+0x60], R4 ;  /* 0x0000600401007387 */ /* 0x020fe80000100a00 */
[----:B------:R-:W-:Y:S04]  /*e400*/  STL.64 [R1+0x68], R6 ;  /* 0x0000680601007387 */ /* 0x000fe80000100a00 */
[----:B------:R-:W0:Y:S04]  /*e410*/  LDS.128 R16, [UR4+0x1a0] ;  /* 0x0001a004ff107984 */ /* 0x000e280008000c00 */
[----:B------:R-:W4:Y:S04]  /*e420*/  LDS.128 R20, [UR4+0x1b0] ;  /* 0x0001b004ff147984 */ /* 0x000f280008000c00 */
[----:B------:R-:W5:Y:S04]  /*e430*/  LDS.128 R4, [UR4+0x1c0] ;  /* 0x0001c004ff047984 */ /* 0x000f680008000c00 */
[----:B-1----:R-:W-:Y:S04]  /*e440*/  STL.64 [R1+0x70], R8 ;  /* 0x0000700801007387 */ /* 0x002fe80000100a00 */
[----:B------:R-:W-:Y:S04]  /*e450*/  STL.64 [R1+0x78], R10 ;  /* 0x0000780a01007387 */ /* 0x000fe80000100a00 */
[----:B------:R-:W1:Y:S04]  /*e460*/  LDS.128 R8, [UR4+0x1d0] ;  /* 0x0001d004ff087984 */ /* 0x000e680008000c00 */
[----:B---3--:R-:W-:Y:S04]  /*e470*/  STL.64 [R1+0x80], R12 ;  /* 0x0000800c01007387 */ /* 0x008fe80000100a00 */
[----:B------:R-:W-:Y:S04]  /*e480*/  STL.64 [R1+0x88], R14 ;  /* 0x0000880e01007387 */ /* 0x000fe80000100a00 */
[----:B------:R-:W3:Y:S04]  /*e490*/  LDS.128 R12, [UR4+0x1e0] ;  /* 0x0001e004ff0c7984 */ /* 0x000ee80008000c00 */
[----:B0-----:R-:W-:Y:S04]  /*e4a0*/  STL.64 [R1+0x90], R16 ;  /* 0x0000901001007387 */ /* 0x001fe80000100a00 */
[----:B------:R-:W-:Y:S04]  /*e4b0*/  STL.64 [R1+0x98], R18 ;  /* 0x0000981201007387 */ /* 0x000fe80000100a00 */
[----:B----4-:R-:W-:Y:S04]  /*e4c0*/  STL.64 [R1+0xa0], R20 ;  /* 0x0000a01401007387 */ /* 0x010fe80000100a00 */
[----:B------:R-:W-:Y:S04]  /*e4d0*/  STL.64 [R1+0xa8], R22 ;  /* 0x0000a81601007387 */ /* 0x000fe80000100a00 */
[----:B-----5:R-:W-:Y:S04]  /*e4e0*/  STL.64 [R1+0xb0], R4 ;  /* 0x0000b00401007387 */ /* 0x020fe80000100a00 */
[----:B------:R-:W0:Y:S04]  /*e4f0*/  LDS.128 R16, [UR4+0x1f0] ;  /* 0x0001f004ff107984 */ /* 0x000e280008000c00 */
[----:B------:R-:W4:Y:S04]  /*e500*/  LDS.128 R20, [UR4+0x200] ;  /* 0x00020004ff147984 */ /* 0x000f280008000c00 */
[----:B------:R-:W5:Y:S04]  /*e510*/  LDS.64 R4, [UR4+0x210] ;  /* 0x00021004ff047984 */ /* 0x000f680008000a00 */
[----:B------:R5:W-:Y:S04]  /*e520*/  STL.64 [R1+0xb8], R6 ;  /* 0x0000b80601007387 */ /* 0x000be80000100a00 */
[----:B-1----:R1:W-:Y:S04]  /*e530*/  STL.64 [R1+0xc0], R8 ;  /* 0x0000c00801007387 */ /* 0x0023e80000100a00 */
[----:B------:R0:W-:Y:S04]  /*e540*/  STL.64 [R1+0xc8], R10 ;  /* 0x0000c80a01007387 */ /* 0x0001e80000100a00 */
[----:B---3--:R3:W-:Y:S04]  /*e550*/  STL.64 [R1+0xd0], R12 ;  /* 0x0000d00c01007387 */ /* 0x0087e80000100a00 */
[----:B------:R3:W-:Y:S04]  /*e560*/  STL.64 [R1+0xd8], R14 ;  /* 0x0000d80e01007387 */ /* 0x0007e80000100a00 */
[----:B0-----:R3:W-:Y:S04]  /*e570*/  STL.64 [R1+0xe0], R16 ;  /* 0x0000e01001007387 */ /* 0x0017e80000100a00 */
[----:B------:R3:W-:Y:S04]  /*e580*/  STL.64 [R1+0xe8], R18 ;  /* 0x0000e81201007387 */ /* 0x0007e80000100a00 */
[----:B----4-:R3:W-:Y:S04]  /*e590*/  STL.64 [R1+0xf0], R20 ;  /* 0x0000f01401007387 */ /* 0x0107e80000100a00 */
[----:B------:R3:W-:Y:S04]  /*e5a0*/  STL.64 [R1+0xf8], R22 ;  /* 0x0000f81601007387 */ /* 0x0007e80000100a00 */
[----:B-----5:R3:W-:Y:S01]  /*e5b0*/  STL.64 [R1+0x100], R4 ;  /* 0x0001000401007387 */ /* 0x0207e20000100a00 */
[----:B------:R-:W-:Y:S01]  /*e5c0*/  HFMA2.MMA R6, -RZ, RZ, 0, 0 ;  /* 0x00000000ff067435 */ /* 0x000fe200000001ff */
[----:B--2---:R-:W-:-:S04]  /*e5d0*/  FSETP.GT.FTZ.AND P0, PT, R85, R88, PT ;  /* 0x000000585500720b */ /* 0x004fc80003f14000 */
[----:B------:R-:W-:Y:S02]  /*e5e0*/  FSEL R0, R85, R88, P0 ;  /* 0x0000005855007208 */ /* 0x000fe40000000000 */
[----:B------:R-:W-:-:S05]  /*e5f0*/  FSEL R7, R88, R85, P0 ;  /* 0x0000005558077208 */ /* 0x000fca0000000000 */
[----:B------:R-:W-:-:S04]  /*e600*/  FADD.FTZ R7, -R0, R7 ;  /* 0x0000000700077221 */ /* 0x000fc80000010100 */
[----:B-1----:R-:W-:-:S06]  /*e610*/  FMUL.FTZ R8, R7, 1.4426950216293334961 ;  /* 0x3fb8aa3b07087820 */ /* 0x002fcc0000410000 */
[----:B------:R-:W0:Y:S01]  /*e620*/  MUFU.EX2 R8, R8 ;  /* 0x0000000800087308 */ /* 0x000e220000000800 */
[----:B------:R-:W-:Y:S01]  /*e630*/  FSEL R9, R89, R84, P0 ;  /* 0x0000005459097208 */ /* 0x000fe20000000000 */
[----:B------:R-:W-:Y:S01]  /*e640*/  IMAD.MOV.U32 R7, RZ, RZ, R1 ;  /* 0x000000ffff077224 */ /* 0x000fe200078e0001 */
[----:B------:R-:W-:-:S03]  /*e650*/  FSEL R84, R84, R89, P0 ;  /* 0x0000005954547208 */ /* 0x000fc60000000000 */
[----:B0--3--:R-:W-:-:S07]  /*e660*/  FMUL.FTZ R9, R9, R8 ;  /* 0x0000000809097220 */ /* 0x009fce0000410000 */
.L_x_42232:
        /* <DEDUP_REMOVED lines=20> */
.L_x_42140:
[----:B------:R-:W-:Y:S01]  /*e7b0*/  MOV R4, R3 ;  /* 0x0000000300047202 */ /* 0x000fe20000000f00 */
[----:B------:R-:W-:Y:S01]  /*e7c0*/  IMAD.MOV.U32 R8, RZ, RZ, R55 ;  /* 0x000000ffff087224 */ /* 0x000fe200078e0037 */
[----:B------:R-:W-:Y:S01]  /*e7d0*/  MOV R55, R54 ;  /* 0x0000003600377202 */ /* 0x000fe20000000f00 */
[----:B------:R-:W-:-:S07]  /*e7e0*/  IMAD.MOV.U32 R3, RZ, RZ, R2 ;  /* 0x000000ffff037224 */ /* 0x000fce00078e0002 */
.L_x_42141:
[----:B------:R-:W-:Y:S05]  /*e7f0*/  BSYNC B1 ;  /* 0x0000000000017941 */ /* 0x000fea0003800000 */
.L_x_42139:
        /* <DEDUP_REMOVED lines=11> */
.L_x_42143:
[----:B------:R-:W-:Y:S01]  /*e8b0*/  IMAD.MOV.U32 R5, RZ, RZ, R4 ;  /* 0x000000ffff057224 */ /* 0x000fe200078e0004 */
[----:B------:R-:W-:Y:S01]  /*e8c0*/  MOV R11, R8 ;  /* 0x00000008000b7202 */ /* 0x000fe20000000f00 */
[----:B------:R-:W-:Y:S02]  /*e8d0*/  IMAD.MOV.U32 R2, RZ, RZ, R57 ;  /* 0x000000ffff027224 */ /* 0x000fe400078e0039 */
[----:B------:R-:W-:-:S07]  /*e8e0*/  IMAD.MOV.U32 R54, RZ, RZ, R53 ;  /* 0x000000ffff367224 */ /* 0x000fce00078e0035 */
.L_x_42144:
[----:B------:R-:W-:Y:S05]  /*e8f0*/  BSYNC B1 ;  /* 0x0000000000017941 */ /* 0x000fea0003800000 */
.L_x_42142:
        /* <DEDUP_REMOVED lines=11> */
.L_x_42146:
[----:B------:R-:W-:Y:S01]  /*e9b0*/  IMAD.MOV.U32 R4, RZ, RZ, R5 ;  /* 0x000000ffff047224 */ /* 0x000fe200078e0005 */
[----:B------:R-:W-:Y:S01]  /*e9c0*/  MOV R57, R56 ;  /* 0x0000003800397202 */ /* 0x000fe20000000f00 */
[----:B------:R-:W-:Y:S02]  /*e9d0*/  IMAD.MOV.U32 R8, RZ, RZ, R11 ;  /* 0x000000ffff087224 */ /* 0x000fe400078e000b */
[----:B------:R-:W-:-:S07]  /*e9e0*/  IMAD.MOV.U32 R53, RZ, RZ, R52 ;  /* 0x000000ffff357224 */ /* 0x000fce00078e0034 */
.L_x_42147:
[----:B------:R-:W-:Y:S05]  /*e9f0*/  BSYNC B1 ;  /* 0x0000000000017941 */ /* 0x000fea0003800000 */
.L_x_42145:
        /* <DEDUP_REMOVED lines=11> */
.L_x_42149:
[----:B------:R-:W-:Y:S01]  /*eab0*/  MOV R5, R4 ;  /* 0x0000000400057202 */ /* 0x000fe20000000f00 */
[----:B------:R-:W-:Y:S01]  /*eac0*/  IMAD.MOV.U32 R11, RZ, RZ, R8 ;  /* 0x000000ffff0b7224 */ /* 0x000fe200078e0008 */
[----:B------:R-:W-:Y:S01]  /*ead0*/  MOV R52, R51 ;  /* 0x0000003300347202 */ /* 0x000fe20000000f00 */
[----:B------:R-:W-:-:S07]  /*eae0*/  IMAD.MOV.U32 R56, RZ, RZ, R59 ;  /* 0x000000ffff387224 */ /* 0x000fce00078e003b */
.L_x_42150:
[----:B------:R-:W-:Y:S05]  /*eaf0*/  BSYNC B1 ;  /* 0x0000000000017941 */ /* 0x000fea0003800000 */
.L_x_42148:
        /* <DEDUP_REMOVED lines=11> */
.L_x_42152:
[----:B------:R-:W-:Y:S01]  /*ebb0*/  IMAD.MOV.U32 R4, RZ, RZ, R5 ;  /* 0x000000ffff047224 */ /* 0x000fe200078e0005 */
[----:B------:R-:W-:Y:S01]  /*ebc0*/  MOV R8, R11 ;  /* 0x0000000b00087202 */ /* 0x000fe20000000f00 */
[----:B------:R-:W-:Y:S02]  /*ebd0*/  IMAD.MOV.U32 R59, RZ, RZ, R58 ;  /* 0x000000ffff3b7224 */ /* 0x000fe400078e003a */
[----:B------:R-:W-:-:S07]  /*ebe0*/  IMAD.MOV.U32 R51, RZ, RZ, R50 ;  /* 0x000000ffff337224 */ /* 0x000fce00078e0032 */
.L_x_42153:
[----:B------:R-:W-:Y:S05]  /*ebf0*/  BSYNC B1 ;  /* 0x0000000000017941 */ /* 0x000fea0003800000 */
.L_x_42151:
        /* <DEDUP_REMOVED lines=11> */
.L_x_42155:
[----:B------:R-:W-:Y:S01]  /*ecb0*/  IMAD.MOV.U32 R5, RZ, RZ, R4 ;  /* 0x000000ffff057224 */ /* 0x000fe200078e0004 */
[----:B------:R-:W-:Y:S01]  /*ecc0*/  MOV R58, R61 ;  /* 0x0000003d003a7202 */ /* 0x000fe20000000f00 */
[----:B------:R-:W-:Y:S02]  /*ecd0*/  IMAD.MOV.U32 R11, RZ, RZ, R8 ;  /* 0x000000ffff0b7224 */ /* 0x000fe400078e0008 */
[----:B------:R-:W-:-:S07]  /*ece0*/  IMAD.MOV.U32 R50, RZ, RZ, R49 ;  /* 0x000000ffff327224 */ /* 0x000fce00078e0031 */
.L_x_42156:
[----:B------:R-:W-:Y:S05]  /*ecf0*/  BSYNC B1 ;  /* 0x0000000000017941 */ /* 0x000fea0003800000 */
.L_x_42154:
        /* <DEDUP_REMOVED lines=11> */
.L_x_42158:
[----:B------:R-:W-:Y:S01]  /*edb0*/  MOV R4, R5 ;  /* 0x0000000500047202 */ /* 0x000fe20000000f00 */
[----:B------:R-:W-:Y:S01]  /*edc0*/  IMAD.MOV.U32 R8, RZ, RZ, R11 ;  /* 0x000000ffff087224 */ /* 0x000fe200078e000b */
[----:B------:R-:W-:Y:S01]  /*edd0*/  MOV R49, R48 ;  /* 0x0000003000317202 */ /* 0x000fe20000000f00 */
[----:B------:R-:W-:-:S07]  /*ede0*/  IMAD.MOV.U32 R61, RZ, RZ, R60 ;  /* 0x000000ffff3d7224 */ /* 0x000fce00078e003c */
.L_x_42159:
[----:B------:R-:W-:Y:S05]  /*edf0*/  BSYNC B1 ;  /* 0x0000000000017941 */ /* 0x000fea0003800000 */
.L_x_42157:
        /* <DEDUP_REMOVED lines=11> */
.L_x_42161:
[----:B------:R-:W-:Y:S01]  /*eeb0*/  IMAD.MOV.U32 R5, RZ, RZ, R4 ;  /* 0x000000ffff057224 */ /* 0x000fe200078e0004 */
[----:B------:R-:W-:Y:S01]  /*eec0*/  MOV R11, R8 ;  /* 0x00000008000b7202 */ /* 0x000fe20000000f00 */
[----:B------:R-:W-:Y:S02]  /*eed0*/  IMAD.MOV.U32 R60, RZ, RZ, R63 ;  /* 0x000000ffff3c7224 */ /* 0x000fe400078e003f */
[----:B------:R-:W-:-:S07]  /*eee0*/  IMAD.MOV.U32 R48, RZ, RZ, R47 ;  /* 0x000000ffff307224 */ /* 0x000fce00078e002f */
.L_x_42162:
[----:B------:R-:W-:Y:S05]  /*eef0*/  BSYNC B1 ;  /* 0x0000000000017941 */ /* 0x000fea0003800000 */
.L_x_42160:
        /* <DEDUP_REMOVED lines=11> */
.L_x_42164:
[----:B------:R-:W-:Y:S01]  /*efb0*/  IMAD.MOV.U32 R4, RZ, RZ, R5 ;  /* 0x000000ffff047224 */ /* 0x000fe200078e0005 */
[----:B------:R-:W-:Y:S01]  /*efc0*/  MOV R63, R62 ;  /* 0x0000003e003f7202 */ /* 0x000fe20000000f00 */
[----:B------:R-:W-:Y:S02]  /*efd0*/  IMAD.MOV.U32 R8, RZ, RZ, R11 ;  /* 0x000000ffff087224 */ /* 0x000fe400078e000b */
[----:B------:R-:W-:-:S07]  /*efe0*/  IMAD.MOV.U32 R47, RZ, RZ, R46 ;  /* 0x000000ffff2f7224 */ /* 0x000fce00078e002e */
.L_x_42165:
[----:B------:R-:W-:Y:S05]  /*eff0*/  BSYNC B1 ;  /* 0x0000000000017941 */ /* 0x000fea0003800000 */
.L_x_42163:
        /* <DEDUP_REMOVED lines=11> */
.L_x_42167:
[----:B------:R-:W-:Y:S01]  /*f0b0*/  MOV R5, R4 ;  /* 0x0000000400057202 */ /* 0x000fe20000000f00 */
[----:B------:R-:W-:Y:S01]  /*f0c0*/  IMAD.MOV.U32 R11, RZ, RZ, R8 ;  /* 0x000000ffff0b7224 */ /* 0x000fe200078e0008 */
[----:B------:R-:W-:Y:S01]  /*f0d0*/  MOV R46, R45 ;  /* 0x0000002d002e7202 */ /* 0x000fe20000000f00 */
[----:B------:R-:W-:-:S07]  /*f0e0*/  IMAD.MOV.U32 R62, RZ, RZ, R65 ;  /* 0x000000ffff3e7224 */ /* 0x000fce00078e0041 */
.L_x_42168:
[----:B------:R-:W-:Y:S05]  /*f0f0*/  BSYNC B1 ;  /* 0x0000000000017941 */ /* 0x000fea0003800000 */
.L_x_42166:
        /* <DEDUP_REMOVED lines=11> */
.L_x_42170:
[----:B------:R-:W-:Y:S01]  /*f1b0*/  IMAD.MOV.U32 R4, RZ, RZ, R5 ;  /* 0x000000ffff047224 */ /* 0x000fe200078e0005 */
[----:B------:R-:W-:Y:S01]  /*f1c0*/  MOV R8, R11 ;  /* 0x0000000b00087202 */ /* 0x000fe20000000f00 */
[----:B------:R-:W-:Y:S02]  /*f1d0*/  IMAD.MOV.U32 R65, RZ, RZ, R64 ;  /* 0x000000ffff417224 */ /* 0x000fe400078e0040 */
[----:B------:R-:W-:-:S07]  /*f1e0*/  IMAD.MOV.U32 R45, RZ, RZ, R44 ;  /* 0x000000ffff2d7224 */ /* 0x000fce00078e002c */
.L_x_42171:
[----:B------:R-:W-:Y:S05]  /*f1f0*/  BSYNC B1 ;  /* 0x0000000000017941 */ /* 0x000fea0003800000 */
.L_x_42169:
        /* <DEDUP_REMOVED lines=11> */
.L_x_42173:
[----:B------:R-:W-:Y:S01]  /*f2b0*/  IMAD.MOV.U32 R5, RZ, RZ, R4 ;  /* 0x000000ffff057224 */ /* 0x000fe200078e0004 */
[----:B------:R-:W-:Y:S01]  /*f2c0*/  MOV R64, R67 ;  /* 0x0000004300407202 */ /* 0x000fe20000000f00 */
[----:B------:R-:W-:Y:S02]  /*f2d0*/  IMAD.MOV.U32 R11, RZ, RZ, R8 ;  /* 0x000000ffff0b7224 */ /* 0x000fe400078e0008 */
[----:B------:R-:W-:-:S07]  /*f2e0*/  IMAD.MOV.U32 R44, RZ, RZ, R43 ;  /* 0x000000ffff2c7224 */ /* 0x000fce00078e002b */
.L_x_42174:
[----:B------:R-:W-:Y:S05]  /*f2f0*/  BSYNC B1 ;  /* 0x0000000000017941 */ /* 0x000fea0003800000 */
.L_x_42172:
        /* <DEDUP_REMOVED lines=11> */
.L_x_42176:
[----:B------:R-:W-:Y:S01]  /*f3b0*/  MOV R4, R5 ;  /* 0x0000000500047202 */ /* 0x000fe20000000f00 */
[----:B------:R-:W-:Y:S01]  /*f3c0*/  IMAD.MOV.U32 R8, RZ, RZ, R11 ;  /* 0x000000ffff087224 */ /* 0x000fe200078e000b */
[----:B------:R-:W-:Y:S01]  /*f3d0*/  MOV R43, R42 ;  /* 0x0000002a002b7202 */ /* 0x000fe20000000f00 */
[----:B------:R-:W-:-:S07]  /*f3e0*/  IMAD.MOV.U32 R67, RZ, RZ, R66 ;  /* 0x000000ffff437224 */ /* 0x000fce00078e0042 */
.L_x_42177:
[----:B------:R-:W-:Y:S05]  /*f3f0*/  BSYNC B1 ;  /* 0x0000000000017941 */ /* 0x000fea0003800000 */
.L_x_42175:
        /* <DEDUP_REMOVED lines=11> */
.L_x_42179:
[----:B------:R-:W-:Y:S01]  /*f4b0*/  IMAD.MOV.U32 R5, RZ, RZ, R4 ;  /* 0x000000ffff057224 */ /* 0x000fe200078e0004 */
[----:B------:R-:W-:Y:S01]  /*f4c0*/  MOV R11, R8 ;  /* 0x00000008000b7202 */ /* 0x000fe20000000f00 */
[----:B------:R-:W-:Y:S02]  /*f4d0*/  IMAD.MOV.U32 R66, RZ, RZ, R69 ;  /* 0x000000ffff427224 */ /* 0x000fe400078e0045 */
[----:B------:R-:W-:-:S07]  /*f4e0*/  IMAD.MOV.U32 R42, RZ, RZ, R41 ;  /* 0x000000ffff2a7224 */ /* 0x000fce00078e0029 */
.L_x_42180:
[----:B------:R-:W-:Y:S05]  /*f4f0*/  BSYNC B1 ;  /* 0x0000000000017941 */ /* 0x000fea0003800000 */
.L_x_42178:
        /* <DEDUP_REMOVED lines=11> */
.L_x_42182:
[----:B------:R-:W-:Y:S01]  /*f5b0*/  IMAD.MOV.U32 R4, RZ, RZ, R5 ;  /* 0x000000ffff047224 */ /* 0x000fe200078e0005 */
[----:B------:R-:W-:Y:S01]  /*f5c0*/  MOV R69, R68 ;  /* 0x0000004400457202 */ /* 0x000fe20000000f00 */
[----:B------:R-:W-:Y:S02]  /*f5d0*/  IMAD.MOV.U32 R8, RZ, RZ, R11 ;  /* 0x000000ffff087224 */ /* 0x000fe400078e000b */
[----:B------:R-:W-:-:S07]  /*f5e0*/  IMAD.MOV.U32 R41, RZ, RZ, R40 ;  /* 0x000000ffff297224 */ /* 0x000fce00078e0028 */
.L_x_42183:
[----:B------:R-:W-:Y:S05]  /*f5f0*/  BSYNC B1 ;  /* 0x0000000000017941 */ /* 0x000fea0003800000 */
.L_x_42181:
        /* <DEDUP_REMOVED lines=11> */
.L_x_42185:
[----:B------:R-:W-:Y:S01]  /*f6b0*/  MOV R5, R4 ;  /* 0x0000000400057202 */ /* 0x000fe20000000f00 */
[----:B------:R-:W-:Y:S01]  /*f6c0*/  IMAD.MOV.U32 R11, RZ, RZ, R8 ;  /* 0x000000ffff0b7224 */ /* 0x000fe200078e0008 */
[----:B------:R-:W-:Y:S01]  /*f6d0*/  MOV R40, R39 ;  /* 0x0000002700287202 */ /* 0x000fe20000000f00 */
[----:B------:R-:W-:-:S07]  /*f6e0*/  IMAD.MOV.U32 R68, RZ, RZ, R71 ;  /* 0x000000ffff447224 */ /* 0x000fce00078e0047 */
.L_x_42186:
[----:B------:R-:W-:Y:S05]  /*f6f0*/  BSYNC B1 ;  /* 0x0000000000017941 */ /* 0x000fea0003800000 */
.L_x_42184:
        /* <DEDUP_REMOVED lines=11> */
.L_x_42188:
[----:B------:R-:W-:Y:S01]  /*f7b0*/  IMAD.MOV.U32 R4, RZ, RZ, R5 ;  /* 0x000000ffff047224 */ /* 0x000fe200078e0005 */
[----:B------:R-:W-:Y:S01]  /*f7c0*/  MOV R8, R11 ;  /* 0x0000000b00087202 */ /* 0x000fe20000000f00 */
[----:B------:R-:W-:Y:S02]  /*f7d0*/  IMAD.MOV.U32 R71, RZ, RZ, R70 ;  /* 0x000000ffff477224 */ /* 0x000fe400078e0046 */
[----:B------:R-:W-:-:S07]  /*f7e0*/  IMAD.MOV.U32 R39, RZ, RZ, R38 ;  /* 0x000000ffff277224 */ /* 0x000fce00078e0026 */
.L_x_42189:
[----:B------:R-:W-:Y:S05]  /*f7f0*/  BSYNC B1 ;  /* 0x0000000000017941 */ /* 0x000fea0003800000 */
.L_x_42187:
        /* <DEDUP_REMOVED lines=11> */
.L_x_42191:
[----:B------:R-:W-:Y:S01]  /*f8b0*/  IMAD.MOV.U32 R5, RZ, RZ, R4 ;  /* 0x000000ffff057224 */ /* 0x000fe200078e0004 */
[----:B------:R-:W-:Y:S01]  /*f8c0*/  MOV R70, R73 ;  /* 0x0000004900467202 */ /* 0x000fe20000000f00 */
[----:B------:R-:W-:Y:S02]  /*f8d0*/  IMAD.MOV.U32 R11, RZ, RZ, R8 ;  /* 0x000000ffff0b7224 */ /* 0x000fe400078e0008 */
[----:B------:R-:W-:-:S07]  /*f8e0*/  IMAD.MOV.U32 R38, RZ, RZ, R37 ;  /* 0x000000ffff267224 */ /* 0x000fce00078e0025 */
.L_x_42192:
[----:B------:R-:W-:Y:S05]  /*f8f0*/  BSYNC B1 ;  /* 0x0000000000017941 */ /* 0x000fea0003800000 */
.L_x_42190:
        /* <DEDUP_REMOVED lines=11> */
.L_x_42194:
[----:B------:R-:W-:Y:S01]  /*f9b0*/  MOV R4, R5 ;  /* 0x0000000500047202 */ /* 0x000fe20000000f00 */
[----:B------:R-:W-:Y:S01]  /*f9c0*/  IMAD.MOV.U32 R8, RZ, RZ, R11 ;  /* 0x000000ffff087224 */ /* 0x000fe200078e000b */
[----:B------:R-:W-:Y:S01]  /*f9d0*/  MOV R37, R36 ;  /* 0x0000002400257202 */ /* 0x000fe20000000f00 */
[----:B------:R-:W-:-:S07]  /*f9e0*/  IMAD.MOV.U32 R73, RZ, RZ, R72 ;  /* 0x000000ffff497224 */ /* 0x000fce00078e0048 */
.L_x_42195:
[----:B------:R-:W-:Y:S05]  /*f9f0*/  BSYNC B1 ;  /* 0x0000000000017941 */ /* 0x000fea0003800000 */
.L_x_42193:
        /* <DEDUP_REMOVED lines=11> */
.L_x_42197:
[----:B------:R-:W-:Y:S01]  /*fab0*/  IMAD.MOV.U32 R5, RZ, RZ, R4 ;  /* 0x000000ffff057224 */ /* 0x000fe200078e0004 */
[----:B------:R-:W-:Y:S01]  /*fac0*/  MOV R11, R8 ;  /* 0x00000008000b7202 */ /* 0x000fe20000000f00 */
[----:B------:R-:W-:Y:S02]  /*fad0*/  IMAD.MOV.U32 R72, RZ, RZ, R75 ;  /* 0x000000ffff487224 */ /* 0x000fe400078e004b */
[----:B------:R-:W-:-:S07]  /*fae0*/  IMAD.MOV.U32 R36, RZ, RZ, R35 ;  /* 0x000000ffff247224 */ /* 0x000fce00078e0023 */
.L_x_42198:
[----:B------:R-:W-:Y:S05]  /*faf0*/  BSYNC B1 ;  /* 0x0000000000017941 */ /* 0x000fea0003800000 */
.L_x_42196:
        /* <DEDUP_REMOVED lines=11> */
.L_x_42200:
[----:B------:R-:W-:Y:S01]  /*fbb0*/  IMAD.MOV.U32 R4, RZ, RZ, R5 ;  /* 0x000000ffff047224 */ /* 0x000fe200078e0005 */
[----:B------:R-:W-:Y:S01]  /*fbc0*/  MOV R75, R74 ;  /* 0x0000004a004b7202 */ /* 0x000fe20000000f00 */
[----:B------:R-:W-:Y:S02]  /*fbd0*/  IMAD.MOV.U32 R8, RZ, RZ, R11 ;  /* 0x000000ffff087224 */ /* 0x000fe400078e000b */
[----:B------:R-:W-:-:S07]  /*fbe0*/  IMAD.MOV.U32 R35, RZ, RZ, R34 ;  /* 0x000000ffff237224 */ /* 0x000fce00078e0022 */
.L_x_42201:
[----:B------:R-:W-:Y:S05]  /*fbf0*/  BSYNC B1 ;  /* 0x0000000000017941 */ /* 0x000fea0003800000 */
.L_x_42199:
        /* <DEDUP_REMOVED lines=11> */
.L_x_42203:
[----:B------:R-:W-:Y:S01]  /*fcb0*/  MOV R5, R4 ;  /* 0x0000000400057202 */ /* 0x000fe20000000f00 */
[----:B------:R-:W-:Y:S01]  /*fcc0*/  IMAD.MOV.U32 R11, RZ, RZ, R8 ;  /* 0x000000ffff0b7224 */ /* 0x000fe200078e0008 */
[----:B------:R-:W-:Y:S01]  /*fcd0*/  MOV R34, R33 ;  /* 0x0000002100227202 */ /* 0x000fe20000000f00 */
[----:B------:R-:W-:-:S07]  /*fce0*/  IMAD.MOV.U32 R74, RZ, RZ, R77 ;  /* 0x000000ffff4a7224 */ /* 0x000fce00078e004d */
.L_x_42204:
[----:B------:R-:W-:Y:S05]  /*fcf0*/  BSYNC B1 ;  /* 0x0000000000017941 */ /* 0x000fea0003800000 */
.L_x_42202:
        /* <DEDUP_REMOVED lines=11> */
.L_x_42206:
[----:B------:R-:W-:Y:S01]  /*fdb0*/  IMAD.MOV.U32 R4, RZ, RZ, R5 ;  /* 0x000000ffff047224 */ /* 0x000fe200078e0005 */
[----:B------:R-:W-:Y:S01]  /*fdc0*/  MOV R8, R11 ;  /* 0x0000000b00087202 */ /* 0x000fe20000000f00 */
[----:B------:R-:W-:Y:S02]  /*fdd0*/  IMAD.MOV.U32 R77, RZ, RZ, R76 ;  /* 0x000000ffff4d7224 */ /* 0x000fe400078e004c */
[----:B------:R-:W-:-:S07]  /*fde0*/  IMAD.MOV.U32 R33, RZ, RZ, R32 ;  /* 0x000000ffff217224 */ /* 0x000fce00078e0020 */
.L_x_42207:
[----:B------:R-:W-:Y:S05]  /*fdf0*/  BSYNC B1 ;  /* 0x0000000000017941 */ /* 0x000fea0003800000 */
.L_x_42205:
        /* <DEDUP_REMOVED lines=11> */
.L_x_42209:
[----:B------:R-:W-:Y:S01]  /*feb0*/  IMAD.MOV.U32 R5, RZ, RZ, R4 ;  /* 0x000000ffff057224 */ /* 0x000fe200078e0004 */
[----:B------:R-:W-:Y:S01]  /*fec0*/  MOV R76, R79 ;  /* 0x0000004f004c7202 */ /* 0x000fe20000000f00 */
[----:B------:R-:W-:Y:S02]  /*fed0*/  IMAD.MOV.U32 R11, RZ, RZ, R8 ;  /* 0x000000ffff0b7224 */ /* 0x000fe400078e0008 */
[----:B------:R-:W-:-:S07]  /*fee0*/  IMAD.MOV.U32 R32, RZ, RZ, R31 ;  /* 0x000000ffff207224 */ /* 0x000fce00078e001f */
.L_x_42210:
[----:B------:R-:W-:Y:S05]  /*fef0*/  BSYNC B1 ;  /* 0x0000000000017941 */ /* 0x000fea0003800000 */
.L_x_42208:
        /* <DEDUP_REMOVED lines=11> */
.L_x_42212:
[----:B------:R-:W-:Y:S01]  /*ffb0*/  MOV R4, R5 ;  /* 0x0000000500047202 */ /* 0x000fe20000000f00 */
[----:B------:R-:W-:Y:S01]  /*ffc0*/  IMAD.MOV.U32 R8, RZ, RZ, R11 ;  /* 0x000000ffff087224 */ /* 0x000fe200078e000b */
[----:B------:R-:W-:Y:S01]  /*ffd0*/  MOV R31, R30 ;  /* 0x0000001e001f7202 */ /* 0x000fe20000000f00 */
[----:B------:R-:W-:-:S07]  /*ffe0*/  IMAD.MOV.U32 R79, RZ, RZ, R78 ;  /* 0x000000ffff4f7224 */ /* 0x000fce00078e004e */
.L_x_42213:
[----:B------:R-:W-:Y:S05]  /*fff0*/  BSYNC B1 ;  /* 0x0000000000017941 */ /* 0x000fea0003800000 */
.L_x_42211:
        /* <DEDUP_REMOVED lines=11> */
.L_x_42215:
[----:B------:R-:W-:Y:S01]  /*100b0*/  IMAD.MOV.U32 R5, RZ, RZ, R4 ;  /* 0x000000ffff057224 */ /* 0x000fe200078e0004 */
[----:B------:R-:W-:Y:S01]  /*100c0*/  MOV R11, R8 ;  /* 0x00000008000b7202 */ /* 0x000fe20000000f00 */
[----:B------:R-:W-:Y:S02]  /*100d0*/  IMAD.MOV.U32 R78, RZ, RZ, R81 ;  /* 0x000000ffff4e7224 */ /* 0x000fe400078e0051 */
[----:B------:R-:W-:-:S07]  /*100e0*/  IMAD.MOV.U32 R30, RZ, RZ, R29 ;  /* 0x000000ffff1e7224 */ /* 0x000fce00078e001d */
.L_x_42216:
[----:B------:R-:W-:Y:S05]  /*100f0*/  BSYNC B1 ;  /* 0x0000000000017941 */ /* 0x000fea0003800000 */
.L_x_42214:
        /* <DEDUP_REMOVED lines=11> */
.L_x_42218:
[----:B------:R-:W-:Y:S01]  /*101b0*/  IMAD.MOV.U32 R4, RZ, RZ, R5 ;  /* 0x000000ffff047224 */ /* 0x000fe200078e0005 */
[----:B------:R-:W-:Y:S01]  /*101c0*/  MOV R81, R80 ;  /* 0x0000005000517202 */ /* 0x000fe20000000f00 */
[----:B------:R-:W-:Y:S02]  /*101d0*/  IMAD.MOV.U32 R8, RZ, RZ, R11 ;  /* 0x000000ffff087224 */ /* 0x000fe400078e000b */
[----:B------:R-:W-:-:S07]  /*101e0*/  IMAD.MOV.U32 R29, RZ, RZ, R28 ;  /* 0x000000ffff1d7224 */ /* 0x000fce00078e001c */
.L_x_42219:
[----:B------:R-:W-:Y:S05]  /*101f0*/  BSYNC B1 ;  /* 0x0000000000017941 */ /* 0x000fea0003800000 */
.L_x_42217:
        /* <DEDUP_REMOVED lines=11> */
.L_x_42221:
[----:B------:R-:W-:Y:S01]  /*102b0*/  MOV R5, R4 ;  /* 0x0000000400057202 */ /* 0x000fe20000000f00 */
[----:B------:R-:W-:Y:S01]  /*102c0*/  IMAD.MOV.U32 R11, RZ, RZ, R8 ;  /* 0x000000ffff0b7224 */ /* 0x000fe200078e0008 */
[----:B------:R-:W-:Y:S01]  /*102d0*/  MOV R28, R27 ;  /* 0x0000001b001c7202 */ /* 0x000fe20000000f00 */
[----:B------:R-:W-:-:S07]  /*102e0*/  IMAD.MOV.U32 R80, RZ, RZ, R83 ;  /* 0x000000ffff507224 */ /* 0x000fce00078e0053 */
.L_x_42222:
[----:B------:R-:W-:Y:S05]  /*102f0*/  BSYNC B1 ;  /* 0x0000000000017941 */ /* 0x000fea0003800000 */
.L_x_42220:
        /* <DEDUP_REMOVED lines=11> */
.L_x_42224:
[----:B------:R-:W-:Y:S01]  /*103b0*/  IMAD.MOV.U32 R4, RZ, RZ, R5 ;  /* 0x000000ffff047224 */ /* 0x000fe200078e0005 */
[----:B------:R-:W-:Y:S01]  /*103c0*/  MOV R8, R11 ;  /* 0x0000000b00087202 */ /* 0x000fe20000000f00 */
[----:B------:R-:W-:Y:S02]  /*103d0*/  IMAD.MOV.U32 R83, RZ, RZ, R82 ;  /* 0x000000ffff537224 */ /* 0x000fe400078e0052 */
[----:B------:R-:W-:-:S07]  /*103e0*/  IMAD.MOV.U32 R27, RZ, RZ, R26 ;  /* 0x000000ffff1b7224 */ /* 0x000fce00078e001a */
.L_x_42225:
[----:B------:R-:W-:Y:S05]  /*103f0*/  BSYNC B1 ;  /* 0x0000000000017941 */ /* 0x000fea0003800000 */
.L_x_42223:
        /* <DEDUP_REMOVED lines=11> */
.L_x_42227:
[----:B------:R-:W-:Y:S01]  /*104b0*/  IMAD.MOV.U32 R5, RZ, RZ, R4 ;  /* 0x000000ffff057224 */ /* 0x000fe200078e0004 */
[----:B------:R-:W-:Y:S01]  /*104c0*/  MOV R82, R87 ;  /* 0x0000005700527202 */ /* 0x000fe20000000f00 */
[----:B------:R-:W-:Y:S02]  /*104d0*/  IMAD.MOV.U32 R11, RZ, RZ, R8 ;  /* 0x000000ffff0b7224 */ /* 0x000fe400078e0008 */
[----:B------:R-:W-:-:S07]  /*104e0*/  IMAD.MOV.U32 R26, RZ, RZ, R25 ;  /* 0x000000ffff1a7224 */ /* 0x000fce00078e0019 */
.L_x_42228:
[----:B------:R-:W-:Y:S05]  /*104f0*/  BSYNC B1 ;  /* 0x0000000000017941 */ /* 0x000fea0003800000 */
.L_x_42226:
        /* <DEDUP_REMOVED lines=11> */
.L_x_42230:
[----:B------:R-:W-:Y:S01]  /*105b0*/  MOV R87, R86 ;  /* 0x0000005600577202 */ /* 0x000fe20000000f00 */
[----:B------:R-:W-:Y:S01]  /*105c0*/  IMAD.MOV.U32 R25, RZ, RZ, R24 ;  /* 0x000000ffff197224 */ /* 0x000fe200078e0018 */
[----:B------:R-:W-:Y:S01]  /*105d0*/  MOV R86, R5 ;  /* 0x0000000500567202 */ /* 0x000fe20000000f00 */
[----:B------:R-:W-:Y:S02]  /*105e0*/  IMAD.MOV.U32 R4, RZ, RZ, R5 ;  /* 0x000000ffff047224 */ /* 0x000fe400078e0005 */
[--C-:B------:R-:W-:Y:S02]  /*105f0*/  IMAD.MOV.U32 R8, RZ, RZ, R11.reuse ;  /* 0x000000ffff087224 */ /* 0x100fe400078e000b */
[----:B------:R-:W-:-:S07]  /*10600*/  IMAD.MOV.U32 R24, RZ, RZ, R11 ;  /* 0x000000ffff187224 */ /* 0x000fce00078e000b */
.L_x_42231:
[----:B------:R-:W-:Y:S05]  /*10610*/  BSYNC B1 ;  /* 0x0000000000017941 */ /* 0x000fea0003800000 */
.L_x_42229:
[----:B------:R-:W-:Y:S01]  /*10620*/  IADD3 R7, R7, 0x4, RZ ;  /* 0x0000000407077810 */ /* 0x000fe20007ffe0ff */
[----:B------:R-:W-:Y:S06]  /*10630*/  @P1 BRA `(.L_x_42232) ;  /* 0xffffffe0000c1947 */ /* 0x000fec000383ffff */
[----:B------:R-:W-:Y:S01]  /*10640*/  FADD.FTZ R84, R84, R9 ;  /* 0x0000000954547221 */ /* 0x000fe20000010000 */
[----:B------:R-:W-:Y:S01]  /*10650*/  IMAD.MOV.U32 R24, RZ, RZ, R8 ;  /* 0x000000ffff187224 */ /* 0x000fe200078e0008 */
[----:B------:R-:W-:Y:S01]  /*10660*/  MOV R85, R0 ;  /* 0x0000000000557202 */ /* 0x000fe20000000f00 */
[----:B------:R-:W-:-:S07]  /*10670*/  IMAD.MOV.U32 R86, RZ, RZ, R4 ;  /* 0x000000ffff567224 */ /* 0x000fce00078e0004 */
.L_x_42138:
[----:B------:R-:W-:Y:S05]  /*10680*/  BSYNC B0 ;  /* 0x0000000000007941 */ /* 0x000fea0003800000 */
.L_x_42137:
        /* <DEDUP_REMOVED lines=16> */
[----:B------:R-:W-:-:S03]  /*10790*/  FADD.FTZ R13, R24, -R85 ;  /* 0x80000055180d7221 */ /* 0x000fc60000010000 */
[----:B------:R0:W-:Y:S01]  /*107a0*/  STG.E desc[UR6][R6.64], R86 ;  /* 0x0000005606007986 */ /* 0x0001e2000c101906 */
[----:B------:R-:W-:Y:S01]  /*107b0*/  FFMA.FTZ R12, R84, -0.69314718246459960938, R13 ;  /* 0xbf317218540c7823 */ /* 0x000fe2000001000d */
[----:B------:R-:W-:-:S04]  /*107c0*/  FADD.FTZ R13, R25, -R85 ;  /* 0x80000055190d7221 */ /* 0x000fc80000010000 */
[----:B------:R-:W-:Y:S01]  /*107d0*/  FFMA.FTZ R13, R84, -0.69314718246459960938, R13 ;  /* 0xbf317218540d7823 */ /* 0x000fe2000001000d */
[----:B--2---:R-:W-:-:S03]  /*107e0*/  FADD.FTZ R11, R11, R12 ;  /* 0x0000000c0b0b7221 */ /* 0x004fc60000010000 */
[----:B---3--:R-:W-:Y:S02]  /*107f0*/  FADD.FTZ R13, R10, R13 ;  /* 0x0000000d0a0d7221 */ /* 0x008fe40000010000 */
[----:B------:R0:W-:Y:S04]  /*10800*/  STG.E desc[UR6][R8.64], R11 ;  /* 0x0000000b08007986 */ /* 0x0001e8000c101906 */
[----:B------:R0:W-:Y:S04]  /*10810*/  STG.E desc[UR6][R6.64+0x4], R87 ;  /* 0x0000045706007986 */ /* 0x0001e8000c101906 */
[----:B------:R0:W-:Y:S02]  /*10820*/  STG.E desc[UR6][R8.64+0x4], R13 ;  /* 0x0000040d08007986 */ /* 0x0001e4000c101906 */
.L_x_42233:
        /* <DEDUP_REMOVED lines=14> */
.L_x_42234:
        /* <DEDUP_REMOVED lines=24> */
.L_x_42235:
        /* <DEDUP_REMOVED lines=13> */
.L_x_42236:
        /* <DEDUP_REMOVED lines=13> */
.L_x_42237:
        /* <DEDUP_REMOVED lines=13> */
.L_x_42238:
        /* <DEDUP_REMOVED lines=13> */
.L_x_42239:
        /* <DEDUP_REMOVED lines=13> */
.L_x_42240:
        /* <DEDUP_REMOVED lines=19> */
.L_x_42241:
        /* <DEDUP_REMOVED lines=14> */
.L_x_42242:
        /* <DEDUP_REMOVED lines=13> */
.L_x_42243:
        /* <DEDUP_REMOVED lines=13> */
.L_x_42244:
        /* <DEDUP_REMOVED lines=13> */
.L_x_42245:
        /* <DEDUP_REMOVED lines=13> */
.L_x_42246:
        /* <DEDUP_REMOVED lines=13> */
.L_x_42247:
[----:B------:R-:W-:Y:S05]  /*114c0*/  @!P5 BRA `(.L_x_42248) ;  /* 0x000000000018d947 */ /* 0x000fea0003800000 */
[----:B------:R-:W2:Y:S01]  /*114d0*/  LDG.E.CONSTANT R0, desc[UR6][R4.64] ;  /* 0x0000000604007981 */ /* 0x000ea2000c1e9900 */
[----:B01--4-:R-:W-:-:S03]  /*114e0*/  FADD.FTZ R11, R54, -R85 ;  /* 0x80000055360b7221 */ /* 0x013fc60000010000 */
[----:B------:R3:W-:Y:S01]  /*114f0*/  STG.E desc[UR6][R6.64+0x78], R2 ;  /* 0x0000780206007986 */ /* 0x0007e2000c101906 */
[----:B------:R-:W-:-:S04]  /*11500*/  FFMA.FTZ R11, R84, -0.69314718246459960938, R11 ;  /* 0xbf317218540b7823 */ /* 0x000fc8000001000b */
[----:B--2---:R-:W-:-:S05]  /*11510*/  FADD.FTZ R11, R0, R11 ;  /* 0x0000000b000b7221 */ /* 0x004fca0000010000 */
[----:B------:R3:W-:Y:S02]  /*11520*/  STG.E desc[UR6][R8.64+0x78], R11 ;  /* 0x0000780b08007986 */ /* 0x0007e4000c101906 */
.L_x_42248:
        /* <DEDUP_REMOVED lines=8> */
.L_x_42249:
        /* <DEDUP_REMOVED lines=13> */
.L_x_74361:


//--------------------- .text._ZN17fastertransformer38beam_online_softmax_topk_stage2_kernelIfLi32ELi32EEEvPKfS2_PiPT_ii --------------------------
	.section	.text._ZN17fastertransformer38beam_online_softmax_topk_stage2_kernelIfLi32ELi32EEEvPKfS2_PiPT_ii,"ax",@progbits
	.align	128
        .global         _ZN17fastertransformer38beam_online_softmax_topk_stage2_kernelIfLi32ELi32EEEvPKfS2_PiPT_ii
        .type           _ZN17fastertransformer38beam_online_softmax_topk_stage2_kernelIfLi32ELi32EEEvPKfS2_PiPT_ii,@function
        .size           _ZN17fastertransformer38beam_online_softmax_topk_stage2_kernelIfLi32ELi32EEEvPKfS2_PiPT_ii,(.L_x_74362 - _ZN17fastertransformer38beam_online_softmax_topk_stage2_kernelIfLi32ELi32EEEvPKfS2_PiPT_ii)
        .other          _ZN17fastertransformer38beam_online_softmax_topk_stage2_kernelIfLi32ELi32EEEvPKfS2_PiPT_ii,@"STO_CUDA_ENTRY STV_DEFAULT"
_ZN17fastertransformer38beam_online_softmax_topk_stage2_kernelIfLi32ELi32EEEvPKfS2_PiPT_ii:
.text._ZN17fastertransformer38beam_online_softmax_topk_stage2_kernelIfLi32ELi32EEEvPKfS2_PiPT_ii:
        /* <DEDUP_REMOVED lines=49> */
[----:B0-----:R-:W-:Y:S01]  /*0310*/  IMAD.MOV.U32 R9, RZ, RZ, R68 ;  /* 0x000000ffff097224 */ /* 0x001fe200078e0044 */
[----:B------:R-:W0:Y:S01]  /*0320*/  S2UR UR4, SR_CTAID.X ;  /* 0x00000000000479c3 */ /* 0x000e220000002500 */
[----:B------:R-:W-:Y:S01]  /*0330*/  LOP3.LUT R7, RZ, R68, RZ, 0x33, !PT ;  /* 0x00000044ff077212 */ /* 0x000fe200078e33ff */
[----:B------:R-:W-:Y:S02]  /*0340*/  BSSY B1, `(.L_x_42252) ;  /* 0x0000020000017945 */ /* 0x000fe40003800000 */
[----:B------:R-:W-:Y:S02]  /*0350*/  LOP3.LUT R5, RZ, R9, RZ, 0x33, !PT ;  /* 0x00000009ff057212 */ /* 0x000fe400078e33ff */
[----:B------:R-:W-:-:S03]  /*0360*/  IMAD.IADD R7, R2, 0x1, R7 ;  /* 0x0000000102077824 */ /* 0x000fc600078e0207 */
[----:B------:R-:W-:Y:S02]  /*0370*/  IMAD.IADD R5, R2, 0x1, R5 ;  /* 0x0000000102057824 */ /* 0x000fe400078e0205 */
[----:B------:R-:W-:-:S03]  /*0380*/  ISETP.GE.U32.AND P1, PT, R7, 0x60, PT ;  /* 0x000000600700780c */ /* 0x000fc60003f26070 */
[----:B------:R-:W-:-:S04]  /*0390*/  LEA.HI R5, R5, 0x1, RZ, 0x1b ;  /* 0x0000000105057811 */ /* 0x000fc800078fd8ff */
        /* <DEDUP_REMOVED lines=16> */
.L_x_42254:
        /* <DEDUP_REMOVED lines=10> */
.L_x_42253:
[----:B------:R-:W-:Y:S05]  /*0540*/  BSYNC B1 ;  /* 0x0000000000017941 */ /* 0x000fea0003800000 */
.L_x_42252:
        /* <DEDUP_REMOVED lines=19> */
.L_x_42257:
        /* <DEDUP_REMOVED lines=38> */
.L_x_42256:
[----:B------:R-:W-:Y:S05]  /*08e0*/  BSYNC B1 ;  /* 0x0000000000017941 */ /* 0x000fea0003800000 */
.L_x_42255:
        /* <DEDUP_REMOVED lines=25> */
.L_x_42259:
[----:B------:R-:W-:Y:S05]  /*0a80*/  BSYNC B1 ;  /* 0x0000000000017941 */ /* 0x000fea0003800000 */
.L_x_42258:
        /* <DEDUP_REMOVED lines=10> */
.L_x_42251:
[----:B------:R-:W-:Y:S05]  /*0b30*/  BSYNC B0 ;  /* 0x0000000000007941 */ /* 0x000fea0003800000 */
.L_x_42250:
[----:B------:R-:W-:Y:S01]  /*0b40*/  ISETP.GE.U32.AND P0, PT, R68, R3, PT ;  /* 0x000000034400720c */ /* 0x000fe20003f06070 */
[----:B------:R-:W-:Y:S01]  /*0b50*/  BAR.SYNC.DEFER_BLOCKING 0x0 ;  /* 0x0000000000007b1d */ /* 0x000fe20000010000 */
[----:B------:R-:W-:Y:S01]  /*0b60*/  IMAD.MOV.U32 R2, RZ, RZ, RZ ;  /* 0x000000ffff027224 */ /* 0x000fe200078e00ff */
[----:B------:R-:W-:Y:S01]  /*0b70*/  MOV R65, 0xffffffff ;  /* 0xffffffff00417802 */ /* 0x000fe20000000f00 */
[----:B------:R-:W-:Y:S01]  /*0b80*/  IMAD.MOV.U32 R3, RZ, RZ, -0x800001 ;  /* 0xff7fffffff037424 */ /* 0x000fe200078e00ff */
        /* <DEDUP_REMOVED lines=28> */
[----:B0-----:R-:W-:Y:S01]  /*0d50*/  MOV R9, 0xff7fffff ;  /* 0xff7fffff00097802 */ /* 0x001fe20000000f00 */
        /* <DEDUP_REMOVED lines=36> */
[----:B------:R-:W0:Y:S02]  /*0fa0*/  LDC R2, c[0x0][0x230] ;  /* 0x00008c00ff027b82 */ /* 0x000e240000000800 */
[----:B0-----:R-:W-:-:S13]  /*0fb0*/  ISETP.GE.AND P0, PT, R2, 0x1, PT ;  /* 0x000000010200780c */ /* 0x001fda0003f06270 */
        /* <DEDUP_REMOVED lines=20> */
.L_x_42266:
[----:B------:R-:W-:Y:S01]  /*1100*/  IMAD R5, R68, 0x42, R3 ;  /* 0x0000004244057824 */ /* 0x000fe200078e0203 */
[C---:B0-----:R-:W-:Y:S01]  /*1110*/  IADD3 R35, R3.reuse, 0xc, RZ ;  /* 0x0000000c03237810 */ /* 0x041fe20007ffe0ff */
[C---:B------:R-:W-:Y:S01]  /*1120*/  VIADD R9, R3.reuse, 0x4 ;  /* 0x0000000403097836 */ /* 0x040fe20000000000 */
[C---:B------:R-:W-:Y:S01]  /*1130*/  LEA R8, R3.reuse, R0, 0x2 ;  /* 0x0000000003087211 */ /* 0x040fe200078e10ff */
        /* <DEDUP_REMOVED lines=41> */
.L_x_42265:
[----:B------:R-:W-:-:S13]  /*13d0*/  ISETP.GT.AND P1, PT, R4, 0x4, PT ;  /* 0x000000040400780c */ /* 0x000fda0003f24270 */
[----:B------:R-:W-:Y:S05]  /*13e0*/  @!P1 BRA `(.L_x_42267) ;  /* 0x0000000000709947 */ /* 0x000fea0003800000 */
[----:B------:R-:W1:Y:S01]  /*13f0*/  S2UR UR5, SR_CgaCtaId ;  /* 0x00000000000579c3 */ /* 0x000e620000008800 */
[----:B------:R-:W-:Y:S01]  /*1400*/  UMOV UR4, 0x400 ;  /* 0x0000040000047882 */ /* 0x000fe20000000000 */
[----:B------:R-:W-:Y:S01]  /*1410*/  IMAD R5, R68, 0x42, R3 ;  /* 0x0000004244057824 */ /* 0x000fe200078e0203 */
[----:B------:R-:W-:Y:S01]  /*1420*/  UIADD3 UR4, UR4, 0x220, URZ ;  /* 0x0000022004047890 */ /* 0x000fe2000fffe03f */
[C---:B0-----:R-:W-:Y:S01]  /*1430*/  VIADD R9, R3.reuse, 0x4 ;  /* 0x0000000403097836 */ /* 0x041fe20000000000 */
[----:B------:R-:W-:Y:S01]  /*1440*/  PLOP3.LUT P0, PT, PT, PT, PT, 0x8, 0x0 ;  /* 0x000000000000781c */ /* 0x000fe20003f0e170 */
[--C-:B------:R-:W-:Y:S01]  /*1450*/  IMAD R8, R3, 0x4, R0.reuse ;  /* 0x0000000403087824 */ /* 0x100fe200078e0200 */
[----:B------:R-:W-:Y:S01]  /*1460*/  IADD3 R4, R4, -0x8, RZ ;  /* 0xfffffff804047810 */ /* 0x000fe20007ffe0ff */
[----:B------:R-:W-:Y:S02]  /*1470*/  IMAD R9, R9, 0x4, R0 ;  /* 0x0000000409097824 */ /* 0x000fe400078e0200 */
        /* <DEDUP_REMOVED lines=19> */
.L_x_42267:
[----:B------:R-:W-:-:S13]  /*15b0*/  ISETP.NE.OR P0, PT, R4, RZ, P0 ;  /* 0x000000ff0400720c */ /* 0x000fda0000705670 */
[----:B------:R-:W-:Y:S05]  /*15c0*/  @!P0 BRA `(.L_x_42263) ;  /* 0x00000000004c8947 */ /* 0x000fea0003800000 */
.L_x_42264:
[----:B------:R-:W1:Y:S01]  /*15d0*/  S2UR UR5, SR_CgaCtaId ;  /* 0x00000000000579c3 */ /* 0x000e620000008800 */
[----:B------:R-:W-:Y:S02]  /*15e0*/  UMOV UR4, 0x400 ;  /* 0x0000040000047882 */ /* 0x000fe40000000000 */
[----:B------:R-:W-:-:S04]  /*15f0*/  UIADD3 UR4, UR4, 0x220, URZ ;  /* 0x0000022004047890 */ /* 0x000fc8000fffe03f */
[----:B-1----:R-:W-:-:S12]  /*1600*/  ULEA UR4, UR5, UR4, 0x18 ;  /* 0x0000000405047291 */ /* 0x002fd8000f8ec03f */
.L_x_42268:
[----:B------:R-:W-:Y:S02]  /*1610*/  IMAD R5, R68, 0x42, R3 ;  /* 0x0000004244057824 */ /* 0x000fe400078e0203 */
[C---:B0---4-:R-:W-:Y:S01]  /*1620*/  IMAD R14, R3.reuse, 0x4, R0 ;  /* 0x00000004030e7824 */ /* 0x051fe200078e0200 */
        /* <DEDUP_REMOVED lines=13> */
.L_x_42263:
        /* <DEDUP_REMOVED lines=8> */
[----:B------:R-:W-:Y:S01]  /*1780*/  VIADD R5, R3, 0x88 ;  /* 0x0000008803057836 */ /* 0x000fe20000000000 */
[----:B-1----:R-:W-:-:S06]  /*1790*/  ULEA UR4, UR5, UR4, 0x18 ;  /* 0x0000000405047291 */ /* 0x002fcc000f8ec03f */
[----:B------:R-:W-:-:S05]  /*17a0*/  LEA R0, R4, UR4, 0x2 ;  /* 0x0000000404007c11 */ /* 0x000fca000f8e10ff */
[----:B------:R-:W-:-:S07]  /*17b0*/  VIADD R0, R0, 0x80 ;  /* 0x0000008000007836 */ /* 0x000fce0000000000 */
.L_x_42269:
[----:B------:R-:W1:Y:S01]  /*17c0*/  LDS R3, [R0+-0x80] ;  /* 0xffff800000037984 */ /* 0x000e620000000800 */
[----:B------:R-:W-:-:S03]  /*17d0*/  VIADD R2, R2, 0xffffffff ;  /* 0xffffffff02027836 */ /* 0x000fc60000000000 */
[----:B------:R2:W3:Y:S02]  /*17e0*/  LDS R4, [R0] ;  /* 0x0000000000047984 */ /* 0x0004e40000000800 */
[----:B------:R-:W-:Y:S02]  /*17f0*/  ISETP.NE.AND P0, PT, R2, RZ, PT ;  /* 0x000000ff0200720c */ /* 0x000fe40003f05270 */
[----:B--2---:R-:W-:Y:S01]  /*1800*/  IADD3 R0, R0, 0x4, RZ ;  /* 0x0000000400007810 */ /* 0x004fe20007ffe0ff */
[----:B-1----:R-:W-:Y:S04]  /*1810*/  STL [R5+-0x80], R3 ;  /* 0xffff800305007387 */ /* 0x002fe80000100800 */
[----:B---3--:R1:W-:Y:S02]  /*1820*/  STL [R5], R4 ;  /* 0x0000000405007387 */ /* 0x0083e40000100800 */
[----:B-1----:R-:W-:-:S04]  /*1830*/  VIADD R5, R5, 0x4 ;  /* 0x0000000405057836 */ /* 0x002fc80000000000 */
[----:B------:R-:W-:Y:S05]  /*1840*/  @P0 BRA `(.L_x_42269) ;  /* 0xfffffffc00dc0947 */ /* 0x000fea000383ffff */
.L_x_42262:
        /* <DEDUP_REMOVED lines=36> */
[----:B------:R-:W-:-:S06]  /*1a90*/  IMAD R2, R68, 0x108, R3 ;  /* 0x0000010844027824 */ /* 0x000fcc00078e0203 */
[----:B------:R-:W1:Y:S02]  /*1aa0*/  LDS.64 R2, [R2+0x100] ;  /* 0x0001000002027984 */ /* 0x000e640000000a00 */
[----:B-1----:R-:W-:Y:S01]  /*1ab0*/  IMAD.MOV.U32 R68, RZ, RZ, R3 ;  /* 0x000000ffff447224 */ /* 0x002fe200078e0003 */
[----:B------:R-:W-:-:S05]  /*1ac0*/  MOV R69, R2 ;  /* 0x0000000200457202 */ /* 0x000fca0000000f00 */
[----:B------:R0:W-:Y:S02]  /*1ad0*/  STL.64 [R1+0x108], R68 ;  /* 0x0001084401007387 */ /* 0x0001e40000100a00 */
.L_x_42261:
[----:B------:R-:W-:Y:S05]  /*1ae0*/  BSYNC B0 ;  /* 0x0000000000007941 */ /* 0x000fea0003800000 */
.L_x_42260:
        /* <DEDUP_REMOVED lines=11> */
[----:B-1----:R-:W-:Y:S04]  /*1ba0*/  STL.64 [R1+0x10], R70 ;  /* 0x0000104601007387 */ /* 0x002fe80000100a00 */
[----:B------:R-:W-:Y:S04]  /*1bb0*/  SHFL.DOWN PT, R70, R52, 0x1, 0x1f ;  /* 0x08201f0034467f89 */ /* 0x000fe800000e0000 */
[----:B------:R-:W1:Y:S04]  /*1bc0*/  SHFL.DOWN PT, R71, R53, 0x1, 0x1f ;  /* 0x08201f0035477f89 */ /* 0x000e6800000e0000 */
[----:B--2---:R-:W-:Y:S04]  /*1bd0*/  STL.64 [R1+0x18], R72 ;  /* 0x0000184801007387 */ /* 0x004fe80000100a00 */
[----:B------:R-:W-:Y:S04]  /*1be0*/  SHFL.DOWN PT, R75, R63, 0x1, 0x1f ;  /* 0x08201f003f4b7f89 */ /* 0x000fe800000e0000 */
[----:B0-----:R-:W-:Y:S04]  /*1bf0*/  STL.64 [R1+0x30], R68 ;  /* 0x0000304401007387 */ /* 0x001fe80000100a00 */
[----:B------:R-:W-:Y:S04]  /*1c00*/  SHFL.DOWN PT, R68, R48, 0x1, 0x1f ;  /* 0x08201f0030447f89 */ /* 0x000fe800000e0000 */
[----:B------:R-:W0:Y:S04]  /*1c10*/  SHFL.DOWN PT, R69, R49, 0x1, 0x1f ;  /* 0x08201f0031457f89 */ /* 0x000e2800000e0000 */
        /* <DEDUP_REMOVED lines=8> */
[----:B------:R-:W-:Y:S04]  /*1ca0*/  SHFL.DOWN PT, R70, R40, 0x1, 0x1f ;  /* 0x08201f0028467f89 */ /* 0x000fe800000e0000 */
[----:B------:R-:W3:Y:S04]  /*1cb0*/  SHFL.DOWN PT, R71, R41, 0x1, 0x1f ;  /* 0x08201f0029477f89 */ /* 0x000ee800000e0000 */
[----:B------:R-:W-:Y:S04]  /*1cc0*/  STL.64 [R1+0x20], R74 ;  /* 0x0000204a01007387 */ /* 0x000fe80000100a00 */
[----:B-1----:R-:W-:Y:S04]  /*1cd0*/  STL.64 [R1+0x28], R76 ;  /* 0x0000284c01007387 */ /* 0x002fe80000100a00 */
[----:B--2---:R-:W-:Y:S04]  /*1ce0*/  STL.64 [R1+0x40], R72 ;  /* 0x0000404801007387 */ /* 0x004fe80000100a00 */
[----:B0-----:R-:W-:Y:S04]  /*1cf0*/  STL.64 [R1+0x60], R68 ;  /* 0x0000604401007387 */ /* 0x001fe80000100a00 */
[----:B------:R-:W-:Y:S04]  /*1d00*/  SHFL.DOWN PT, R68, R36, 0x1, 0x1f ;  /* 0x08201f0024447f89 */ /* 0x000fe800000e0000 */
[----:B------:R-:W0:Y:S04]  /*1d10*/  SHFL.DOWN PT, R69, R37, 0x1, 0x1f ;  /* 0x08201f0025457f89 */ /* 0x000e2800000e0000 */
[----:B---3--:R-:W-:Y:S04]  /*1d20*/  STL.64 [R1+0x68], R70 ;  /* 0x0000684601007387 */ /* 0x008fe80000100a00 */
[----:B------:R-:W-:Y:S04]  /*1d30*/  SHFL.DOWN PT, R74, R50, 0x1, 0x1f ;  /* 0x08201f00324a7f89 */ /* 0x000fe800000e0000 */
[----:B------:R-:W1:Y:S04]  /*1d40*/  SHFL.DOWN PT, R75, R51, 0x1, 0x1f ;  /* 0x08201f00334b7f89 */ /* 0x000e6800000e0000 */
[----:B------:R-:W-:Y:S04]  /*1d50*/  SHFL.DOWN PT, R76, R44, 0x1, 0x1f ;  /* 0x08201f002c4c7f89 */ /* 0x000fe800000e0000 */
[----:B------:R-:W-:Y:S04]  /*1d60*/  SHFL.DOWN PT, R77, R45, 0x1, 0x1f ;  /* 0x08201f002d4d7f89 */ /* 0x000fe800000e0000 */
[----:B0-----:R-:W-:Y:S04]  /*1d70*/  STL.64 [R1+0x78], R68 ;  /* 0x0000784401007387 */ /* 0x001fe80000100a00 */
[----:B------:R-:W-:Y:S04]  /*1d80*/  SHFL.DOWN PT, R68, R34, 0x1, 0x1f ;  /* 0x08201f0022447f89 */ /* 0x000fe800000e0000 */
[----:B------:R-:W0:Y:S04]  /*1d90*/  SHFL.DOWN PT, R69, R35, 0x1, 0x1f ;  /* 0x08201f0023457f89 */ /* 0x000e2800000e0000 */
[----:B------:R-:W-:Y:S04]  /*1da0*/  SHFL.DOWN PT, R72, R42, 0x1, 0x1f ;  /* 0x08201f002a487f89 */ /* 0x000fe800000e0000 */
[----:B------:R-:W2:Y:S04]  /*1db0*/  SHFL.DOWN PT, R73, R43, 0x1, 0x1f ;  /* 0x08201f002b497f89 */ /* 0x000ea800000e0000 */
[----:B------:R-:W-:Y:S04]  /*1dc0*/  SHFL.DOWN PT, R70, R28, 0x1, 0x1f ;  /* 0x08201f001c467f89 */ /* 0x000fe800000e0000 */
[----:B------:R-:W3:Y:S04]  /*1dd0*/  SHFL.DOWN PT, R71, R29, 0x1, 0x1f ;  /* 0x08201f001d477f89 */ /* 0x000ee800000e0000 */
[----:B-1----:R-:W-:Y:S04]  /*1de0*/  STL.64 [R1+0x50], R74 ;  /* 0x0000504a01007387 */ /* 0x002fe80000100a00 */
[----:B0-----:R-:W-:Y:S04]  /*1df0*/  STL.64 [R1+0x90], R68 ;  /* 0x0000904401007387 */ /* 0x001fe80000100a00 */
[----:B------:R-:W-:Y:S04]  /*1e00*/  SHFL.DOWN PT, R68, R24, 0x1, 0x1f ;  /* 0x08201f0018447f89 */ /* 0x000fe800000e0000 */
[----:B------:R-:W0:Y:S04]  /*1e10*/  SHFL.DOWN PT, R69, R25, 0x1, 0x1f ;  /* 0x08201f0019457f89 */ /* 0x000e2800000e0000 */
[----:B------:R-:W-:Y:S04]  /*1e20*/  STL.64 [R1+0x58], R76 ;  /* 0x0000584c01007387 */ /* 0x000fe80000100a00 */
[----:B--2---:R-:W-:Y:S04]  /*1e30*/  STL.64 [R1+0x70], R72 ;  /* 0x0000704801007387 */ /* 0x004fe80000100a00 */
[----:B---3--:R-:W-:Y:S04]  /*1e40*/  STL.64 [R1+0x98], R70 ;  /* 0x0000984601007387 */ /* 0x008fe80000100a00 */
[----:B------:R-:W-:Y:S04]  /*1e50*/  SHFL.DOWN PT, R74, R38, 0x1, 0x1f ;  /* 0x08201f00264a7f89 */ /* 0x000fe800000e0000 */
[----:B------:R-:W1:Y:S04]  /*1e60*/  SHFL.DOWN PT, R75, R39, 0x1, 0x1f ;  /* 0x08201f00274b7f89 */ /* 0x000e6800000e0000 */
[----:B0-----:R-:W-:Y:S04]  /*1e70*/  STL.64 [R1+0xa8], R68 ;  /* 0x0000a84401007387 */ /* 0x001fe80000100a00 */
        /* <DEDUP_REMOVED lines=8> */
[----:B-1----:R-:W-:Y:S04]  /*1f00*/  STL.64 [R1+0x80], R74 ;  /* 0x0000804a01007387 */ /* 0x002fe80000100a00 */
[----:B0-----:R-:W-:Y:S04]  /*1f10*/  STL.64 [R1+0x88], R76 ;  /* 0x0000884c01007387 */ /* 0x001fe80000100a00 */
        /* <DEDUP_REMOVED lines=19> */
[----:B------:R-:W-:Y:S04]  /*2050*/  SHFL.DOWN PT, R74, R14, 0x1, 0x1f ;  /* 0x08201f000e4a7f89 */ /* 0x000fe800000e0000 */
[----:B------:R-:W0:Y:S04]  /*2060*/  SHFL.DOWN PT, R75, R15, 0x1, 0x1f ;  /* 0x08201f000f4b7f89 */ /* 0x000e2800000e0000 */
[----:B------:R-:W-:Y:S01]  /*2070*/  SHFL.DOWN PT, R76, R8, 0x1, 0x1f ;  /* 0x08201f00084c7f89 */ /* 0x000fe200000e0000 */
[----:B------:R-:W-:-:S03]  /*2080*/  ISETP.GT.AND P0, PT, R0, 0x1e, PT ;  /* 0x0000001e0000780c */ /* 0x000fc60003f04270 */
[----:B------:R-:W1:Y:S04]  /*2090*/  SHFL.DOWN PT, R77, R9, 0x1, 0x1f ;  /* 0x08201f00094d7f89 */ /* 0x000e6800000e0000 */
        /* <DEDUP_REMOVED lines=10> */
[----:B----4-:R0:W-:Y:S01]  /*2140*/  STL.64 [R1], R68 ;  /* 0x0000004401007387 */ /* 0x0101e20000100a00 */
[----:B------:R-:W-:Y:S06]  /*2150*/  BAR.SYNC.DEFER_BLOCKING 0x0 ;  /* 0x0000000000007b1d */ /* 0x000fec0000010000 */
[----:B------:R-:W-:Y:S05]  /*2160*/  @P0 BRA `(.L_x_42271) ;  /* 0x0000002000300947 */ /* 0x000fea0003800000 */
        /* <DEDUP_REMOVED lines=8> */
[----:B------:R-:W-:-:S05]  /*21f0*/  IMAD.MOV.U32 R3, RZ, RZ, RZ ;  /* 0x000000ffff037224 */ /* 0x000fca00078e00ff */
[----:B------:R-:W0:Y:S02]  /*2200*/  MUFU.EX2 R71, R71 ;  /* 0x0000004700477308 */ /* 0x000e240000000800 */
[----:B0-----:R-:W-:-:S07]  /*2210*/  FMUL.FTZ R68, R68, R71 ;  /* 0x0000004744447220 */ /* 0x001fce0000410000 */
.L_x_42365:
        /* <DEDUP_REMOVED lines=20> */
.L_x_42273:
[----:B------:R-:W-:Y:S01]  /*2360*/  MOV R72, R39 ;  /* 0x0000002700487202 */ /* 0x000fe20000000f00 */
[----:B------:R-:W-:Y:S02]  /*2370*/  IMAD.MOV.U32 R74, RZ, RZ, R7 ;  /* 0x000000ffff4a7224 */ /* 0x000fe400078e0007 */
[----:B------:R-:W-:Y:S02]  /*2380*/  IMAD.MOV.U32 R39, RZ, RZ, R38 ;  /* 0x000000ffff277224 */ /* 0x000fe400078e0026 */
[----:B------:R-:W-:-:S07]  /*2390*/  IMAD.MOV.U32 R7, RZ, RZ, R6 ;  /* 0x000000ffff077224 */ /* 0x000fce00078e0006 */
.L_x_42274:
[----:B------:R-:W-:Y:S05]  /*23a0*/  BSYNC B1 ;  /* 0x0000000000017941 */ /* 0x000fea0003800000 */
.L_x_42272:
        /* <DEDUP_REMOVED lines=11> */
.L_x_42276:
[----:B------:R-:W-:Y:S01]  /*2460*/  MOV R71, R72 ;  /* 0x0000004800477202 */ /* 0x000fe20000000f00 */
[----:B------:R-:W-:Y:S02]  /*2470*/  IMAD.MOV.U32 R73, RZ, RZ, R74 ;  /* 0x000000ffff497224 */ /* 0x000fe400078e004a */
[----:B------:R-:W-:Y:S02]  /*2480*/  IMAD.MOV.U32 R38, RZ, RZ, R37 ;  /* 0x000000ffff267224 */ /* 0x000fe400078e0025 */
[----:B------:R-:W-:-:S07]  /*2490*/  IMAD.MOV.U32 R6, RZ, RZ, R5 ;  /* 0x000000ffff067224 */ /* 0x000fce00078e0005 */
.L_x_42277:
[----:B------:R-:W-:Y:S05]  /*24a0*/  BSYNC B1 ;  /* 0x0000000000017941 */ /* 0x000fea0003800000 */
.L_x_42275:
        /* <DEDUP_REMOVED lines=11> */
.L_x_42279:
[----:B------:R-:W-:Y:S01]  /*2560*/  MOV R72, R71 ;  /* 0x0000004700487202 */ /* 0x000fe20000000f00 */
[----:B------:R-:W-:Y:S02]  /*2570*/  IMAD.MOV.U32 R74, RZ, RZ, R73 ;  /* 0x000000ffff4a7224 */ /* 0x000fe400078e0049 */
[----:B------:R-:W-:Y:S02]  /*2580*/  IMAD.MOV.U32 R37, RZ, RZ, R36 ;  /* 0x000000ffff257224 */ /* 0x000fe400078e0024 */
[----:B------:R-:W-:-:S07]  /*2590*/  IMAD.MOV.U32 R5, RZ, RZ, R4 ;  /* 0x000000ffff057224 */ /* 0x000fce00078e0004 */
.L_x_42280:
[----:B------:R-:W-:Y:S05]  /*25a0*/  BSYNC B1 ;  /* 0x0000000000017941 */ /* 0x000fea0003800000 */
.L_x_42278:
        /* <DEDUP_REMOVED lines=11> */
.L_x_42282:
[----:B------:R-:W-:Y:S01]  /*2660*/  MOV R71, R72 ;  /* 0x0000004800477202 */ /* 0x000fe20000000f00 */
[----:B------:R-:W-:Y:S02]  /*2670*/  IMAD.MOV.U32 R73, RZ, RZ, R74 ;  /* 0x000000ffff497224 */ /* 0x000fe400078e004a */
[----:B------:R-:W-:Y:S02]  /*2680*/  IMAD.MOV.U32 R36, RZ, RZ, R43 ;  /* 0x000000ffff247224 */ /* 0x000fe400078e002b */
[----:B------:R-:W-:-:S07]  /*2690*/  IMAD.MOV.U32 R4, RZ, RZ, R11 ;  /* 0x000000ffff047224 */ /* 0x000fce00078e000b */
.L_x_42283:
[----:B------:R-:W-:Y:S05]  /*26a0*/  BSYNC B1 ;  /* 0x0000000000017941 */ /* 0x000fea0003800000 */
.L_x_42281:
        /* <DEDUP_REMOVED lines=11> */
.L_x_42285:
[----:B------:R-:W-:Y:S01]  /*2760*/  MOV R72, R71 ;  /* 0x0000004700487202 */ /* 0x000fe20000000f00 */
[----:B------:R-:W-:Y:S02]  /*2770*/  IMAD.MOV.U32 R74, RZ, RZ, R73 ;  /* 0x000000ffff4a7224 */ /* 0x000fe400078e0049 */
[----:B------:R-:W-:Y:S02]  /*2780*/  IMAD.MOV.U32 R43, RZ, RZ, R42 ;  /* 0x000000ffff2b7224 */ /* 0x000fe400078e002a */
[----:B------:R-:W-:-:S07]  /*2790*/  IMAD.MOV.U32 R11, RZ, RZ, R10 ;  /* 0x000000ffff0b7224 */ /* 0x000fce00078e000a */
.L_x_42286:
[----:B------:R-:W-:Y:S05]  /*27a0*/  BSYNC B1 ;  /* 0x0000000000017941 */ /* 0x000fea0003800000 */
.L_x_42284:
        /* <DEDUP_REMOVED lines=11> */
.L_x_42288:
[----:B------:R-:W-:Y:S01]  /*2860*/  MOV R71, R72 ;  /* 0x0000004800477202 */ /* 0x000fe20000000f00 */
[----:B------:R-:W-:Y:S02]  /*2870*/  IMAD.MOV.U32 R73, RZ, RZ, R74 ;  /* 0x000000ffff497224 */ /* 0x000fe400078e004a */
[----:B------:R-:W-:Y:S02]  /*2880*/  IMAD.MOV.U32 R42, RZ, RZ, R41 ;  /* 0x000000ffff2a7224 */ /* 0x000fe400078e0029 */
[----:B------:R-:W-:-:S07]  /*2890*/  IMAD.MOV.U32 R10, RZ, RZ, R9 ;  /* 0x000000ffff0a7224 */ /* 0x000fce00078e0009 */
.L_x_42289:
[----:B------:R-:W-:Y:S05]  /*28a0*/  BSYNC B1 ;  /* 0x0000000000017941 */ /* 0x000fea0003800000 */
.L_x_42287:
        /* <DEDUP_REMOVED lines=11> */
.L_x_42291:
[----:B------:R-:W-:Y:S01]  /*2960*/  MOV R72, R71 ;  /* 0x0000004700487202 */ /* 0x000fe20000000f00 */
[----:B------:R-:W-:Y:S02]  /*2970*/  IMAD.MOV.U32 R74, RZ, RZ, R73 ;  /* 0x000000ffff4a7224 */ /* 0x000fe400078e0049 */
[----:B------:R-:W-:Y:S02]  /*2980*/  IMAD.MOV.U32 R41, RZ, RZ, R40 ;  /* 0x000000ffff297224 */ /* 0x000fe400078e0028 */
[----:B------:R-:W-:-:S07]  /*2990*/  IMAD.MOV.U32 R9, RZ, RZ, R8 ;  /* 0x000000ffff097224 */ /* 0x000fce00078e0008 */
.L_x_42292:
[----:B------:R-:W-:Y:S05]  /*29a0*/  BSYNC B1 ;  /* 0x0000000000017941 */ /* 0x000fea0003800000 */
.L_x_42290:
        /* <DEDUP_REMOVED lines=11> */
.L_x_42294:
[----:B------:R-:W-:Y:S01]  /*2a60*/  MOV R71, R72 ;  /* 0x0000004800477202 */ /* 0x000fe20000000f00 */
[----:B------:R-:W-:Y:S02]  /*2a70*/  IMAD.MOV.U32 R73, RZ, RZ, R74 ;  /* 0x000000ffff497224 */ /* 0x000fe400078e004a */
[----:B------:R-:W-:Y:S02]  /*2a80*/  IMAD.MOV.U32 R40, RZ, RZ, R47 ;  /* 0x000000ffff287224 */ /* 0x000fe400078e002f */
[----:B------:R-:W-:-:S07]  /*2a90*/  IMAD.MOV.U32 R8, RZ, RZ, R15 ;  /* 0x000000ffff087224 */ /* 0x000fce00078e000f */
.L_x_42295:
[----:B------:R-:W-:Y:S05]  /*2aa0*/  BSYNC B1 ;  /* 0x0000000000017941 */ /* 0x000fea0003800000 */
.L_x_42293:
        /* <DEDUP_REMOVED lines=11> */
.L_x_42297:
[----:B------:R-:W-:Y:S01]  /*2b60*/  MOV R72, R71 ;  /* 0x0000004700487202 */ /* 0x000fe20000000f00 */
[----:B------:R-:W-:Y:S02]  /*2b70*/  IMAD.MOV.U32 R74, RZ, RZ, R73 ;  /* 0x000000ffff4a7224 */ /* 0x000fe400078e0049 */
[----:B------:R-:W-:Y:S02]  /*2b80*/  IMAD.MOV.U32 R47, RZ, RZ, R46 ;  /* 0x000000ffff2f7224 */ /* 0x000fe400078e002e */
[----:B------:R-:W-:-:S07]  /*2b90*/  IMAD.MOV.U32 R15, RZ, RZ, R14 ;  /* 0x000000ffff0f7224 */ /* 0x000fce00078e000e */
.L_x_42298:
[----:B------:R-:W-:Y:S05]  /*2ba0*/  BSYNC B1 ;  /* 0x0000000000017941 */ /* 0x000fea0003800000 */
.L_x_42296:
        /* <DEDUP_REMOVED lines=11> */
.L_x_42300:
[----:B------:R-:W-:Y:S01]  /*2c60*/  MOV R71, R72 ;  /* 0x0000004800477202 */ /* 0x000fe20000000f00 */
[----:B------:R-:W-:Y:S02]  /*2c70*/  IMAD.MOV.U32 R73, RZ, RZ, R74 ;  /* 0x000000ffff497224 */ /* 0x000fe400078e004a */
[----:B------:R-:W-:Y:S02]  /*2c80*/  IMAD.MOV.U32 R46, RZ, RZ, R45 ;  /* 0x000000ffff2e7224 */ /* 0x000fe400078e002d */
[----:B------:R-:W-:-:S07]  /*2c90*/  IMAD.MOV.U32 R14, RZ, RZ, R13 ;  /* 0x000000ffff0e7224 */ /* 0x000fce00078e000d */
.L_x_42301:
[----:B------:R-:W-:Y:S05]  /*2ca0*/  BSYNC B1 ;  /* 0x0000000000017941 */ /* 0x000fea0003800000 */
.L_x_42299:
        /* <DEDUP_REMOVED lines=11> */
.L_x_42303:
[----:B------:R-:W-:Y:S01]  /*2d60*/  MOV R72, R71 ;  /* 0x0000004700487202 */ /* 0x000fe20000000f00 */
[----:B------:R-:W-:Y:S02]  /*2d70*/  IMAD.MOV.U32 R74, RZ, RZ, R73 ;  /* 0x000000ffff4a7224 */ /* 0x000fe400078e0049 */
[----:B------:R-:W-:Y:S02]  /*2d80*/  IMAD.MOV.U32 R45, RZ, RZ, R44 ;  /* 0x000000ffff2d7224 */ /* 0x000fe400078e002c */
[----:B------:R-:W-:-:S07]  /*2d90*/  IMAD.MOV.U32 R13, RZ, RZ, R12 ;  /* 0x000000ffff0d7224 */ /* 0x000fce00078e000c */
.L_x_42304:
[----:B------:R-:W-:Y:S05]  /*2da0*/  BSYNC B1 ;  /* 0x0000000000017941 */ /* 0x000fea0003800000 */
.L_x_42302:
        /* <DEDUP_REMOVED lines=11> */
.L_x_42306:
[----:B------:R-:W-:Y:S01]  /*2e60*/  MOV R71, R72 ;  /* 0x0000004800477202 */ /* 0x000fe20000000f00 */
[----:B------:R-:W-:Y:S02]  /*2e70*/  IMAD.MOV.U32 R73, RZ, RZ, R74 ;  /* 0x000000ffff497224 */ /* 0x000fe400078e004a */
[----:B------:R-:W-:Y:S02]  /*2e80*/  IMAD.MOV.U32 R44, RZ, RZ, R51 ;  /* 0x000000ffff2c7224 */ /* 0x000fe400078e0033 */
[----:B------:R-:W-:-:S07]  /*2e90*/  IMAD.MOV.U32 R12, RZ, RZ, R19 ;  /* 0x000000ffff0c7224 */ /* 0x000fce00078e0013 */
.L_x_42307:
[----:B------:R-:W-:Y:S05]  /*2ea0*/  BSYNC B1 ;  /* 0x0000000000017941 */ /* 0x000fea0003800000 */
.L_x_42305:
        /* <DEDUP_REMOVED lines=11> */
.L_x_42309:
[----:B------:R-:W-:Y:S01]  /*2f60*/  MOV R72, R71 ;  /* 0x0000004700487202 */ /* 0x000fe20000000f00 */
[----:B------:R-:W-:Y:S02]  /*2f70*/  IMAD.MOV.U32 R74, RZ, RZ, R73 ;  /* 0x000000ffff4a7224 */ /* 0x000fe400078e0049 */
[----:B------:R-:W-:Y:S02]  /*2f80*/  IMAD.MOV.U32 R51, RZ, RZ, R50 ;  /* 0x000000ffff337224 */ /* 0x000fe400078e0032 */
[----:B------:R-:W-:-:S07]  /*2f90*/  IMAD.MOV.U32 R19, RZ, RZ, R18 ;  /* 0x000000ffff137224 */ /* 0x000fce00078e0012 */
.L_x_42310:
[----:B------:R-:W-:Y:S05]  /*2fa0*/  BSYNC B1 ;  /* 0x0000000000017941 */ /* 0x000fea0003800000 */
.L_x_42308:
        /* <DEDUP_REMOVED lines=11> */
.L_x_42312:
[----:B------:R-:W-:Y:S01]  /*3060*/  MOV R71, R72 ;  /* 0x0000004800477202 */ /* 0x000fe20000000f00 */
[----:B------:R-:W-:Y:S02]  /*3070*/  IMAD.MOV.U32 R73, RZ, RZ, R74 ;  /* 0x000000ffff497224 */ /* 0x000fe400078e004a */
[----:B------:R-:W-:Y:S02]  /*3080*/  IMAD.MOV.U32 R50, RZ, RZ, R49 ;  /* 0x000000ffff327224 */ /* 0x000fe400078e0031 */
[----:B------:R-:W-:-:S07]  /*3090*/  IMAD.MOV.U32 R18, RZ, RZ, R17 ;  /* 0x000000ffff127224 */ /* 0x000fce00078e0011 */
.L_x_42313:
[----:B------:R-:W-:Y:S05]  /*30a0*/  BSYNC B1 ;  /* 0x0000000000017941 */ /* 0x000fea0003800000 */
.L_x_42311:
        /* <DEDUP_REMOVED lines=11> */
.L_x_42315:
[----:B------:R-:W-:Y:S01]  /*3160*/  MOV R72, R71 ;  /* 0x0000004700487202 */ /* 0x000fe20000000f00 */
[----:B------:R-:W-:Y:S02]  /*3170*/  IMAD.MOV.U32 R74, RZ, RZ, R73 ;  /* 0x000000ffff4a7224 */ /* 0x000fe400078e0049 */
[----:B------:R-:W-:Y:S02]  /*3180*/  IMAD.MOV.U32 R49, RZ, RZ, R48 ;  /* 0x000000ffff317224 */ /* 0x000fe400078e0030 */
[----:B------:R-:W-:-:S07]  /*3190*/  IMAD.MOV.U32 R17, RZ, RZ, R16 ;  /* 0x000000ffff117224 */ /* 0x000fce00078e0010 */
.L_x_42316:
[----:B------:R-:W-:Y:S05]  /*31a0*/  BSYNC B1 ;  /* 0x0000000000017941 */ /* 0x000fea0003800000 */
.L_x_42314:
        /* <DEDUP_REMOVED lines=11> */
.L_x_42318:
[----:B------:R-:W-:Y:S01]  /*3260*/  MOV R71, R72 ;  /* 0x0000004800477202 */ /* 0x000fe20000000f00 */
[----:B------:R-:W-:Y:S02]  /*3270*/  IMAD.MOV.U32 R73, RZ, RZ, R74 ;  /* 0x000000ffff497224 */ /* 0x000fe400078e004a */
[----:B------:R-:W-:Y:S02]  /*3280*/  IMAD.MOV.U32 R48, RZ, RZ, R55 ;  /* 0x000000ffff307224 */ /* 0x000fe400078e0037 */
[----:B------:R-:W-:-:S07]  /*3290*/  IMAD.MOV.U32 R16, RZ, RZ, R23 ;  /* 0x000000ffff107224 */ /* 0x000fce00078e0017 */
.L_x_42319:
[----:B------:R-:W-:Y:S05]  /*32a0*/  BSYNC B1 ;  /* 0x0000000000017941 */ /* 0x000fea0003800000 */
.L_x_42317:
        /* <DEDUP_REMOVED lines=11> */
.L_x_42321:
[----:B------:R-:W-:Y:S01]  /*3360*/  MOV R72, R71 ;  /* 0x0000004700487202 */ /* 0x000fe20000000f00 */
[----:B------:R-:W-:Y:S02]  /*3370*/  IMAD.MOV.U32 R74, RZ, RZ, R73 ;  /* 0x000000ffff4a7224 */ /* 0x000fe400078e0049 */
[----:B------:R-:W-:Y:S02]  /*3380*/  IMAD.MOV.U32 R55, RZ, RZ, R54 ;  /* 0x000000ffff377224 */ /* 0x000fe400078e0036 */
[----:B------:R-:W-:-:S07]  /*3390*/  IMAD.MOV.U32 R23, RZ, RZ, R22 ;  /* 0x000000ffff177224 */ /* 0x000fce00078e0016 */
.L_x_42322:
[----:B------:R-:W-:Y:S05]  /*33a0*/  BSYNC B1 ;  /* 0x0000000000017941 */ /* 0x000fea0003800000 */
.L_x_42320:
        /* <DEDUP_REMOVED lines=11> */
.L_x_42324:
[----:B------:R-:W-:Y:S01]  /*3460*/  MOV R71, R72 ;  /* 0x0000004800477202 */ /* 0x000fe20000000f00 */
[----:B------:R-:W-:Y:S02]  /*3470*/  IMAD.MOV.U32 R73, RZ, RZ, R74 ;  /* 0x000000ffff497224 */ /* 0x000fe400078e004a */
[----:B------:R-:W-:Y:S02]  /*3480*/  IMAD.MOV.U32 R54, RZ, RZ, R53 ;  /* 0x000000ffff367224 */ /* 0x000fe400078e0035 */
[----:B------:R-:W-:-:S07]  /*3490*/  IMAD.MOV.U32 R22, RZ, RZ, R21 ;  /* 0x000000ffff167224 */ /* 0x000fce00078e0015 */
.L_x_42325:
[----:B------:R-:W-:Y:S05]  /*34a0*/  BSYNC B1 ;  /* 0x0000000000017941 */ /* 0x000fea0003800000 */
.L_x_42323:
        /* <DEDUP_REMOVED lines=11> */
.L_x_42327:
[----:B------:R-:W-:Y:S01]  /*3560*/  MOV R72, R71 ;  /* 0x0000004700487202 */ /* 0x000fe20000000f00 */
[----:B------:R-:W-:Y:S02]  /*3570*/  IMAD.MOV.U32 R74, RZ, RZ, R73 ;  /* 0x000000ffff4a7224 */ /* 0x000fe400078e0049 */
[----:B------:R-:W-:Y:S02]  /*3580*/  IMAD.MOV.U32 R53, RZ, RZ, R52 ;  /* 0x000000ffff357224 */ /* 0x000fe400078e0034 */
[----:B------:R-:W-:-:S07]  /*3590*/  IMAD.MOV.U32 R21, RZ, RZ, R20 ;  /* 0x000000ffff157224 */ /* 0x000fce00078e0014 */
.L_x_42328:
[----:B------:R-:W-:Y:S05]  /*35a0*/  BSYNC B1 ;  /* 0x0000000000017941 */ /* 0x000fea0003800000 */
.L_x_42326:
        /* <DEDUP_REMOVED lines=11> */
.L_x_42330:
[----:B------:R-:W-:Y:S01]  /*3660*/  MOV R71, R72 ;  /* 0x0000004800477202 */ /* 0x000fe20000000f00 */
[----:B------:R-:W-:Y:S02]  /*3670*/  IMAD.MOV.U32 R73, RZ, RZ, R74 ;  /* 0x000000ffff497224 */ /* 0x000fe400078e004a */
[----:B------:R-:W-:Y:S02]  /*3680*/  IMAD.MOV.U32 R52, RZ, RZ, R59 ;  /* 0x000000ffff347224 */ /* 0x000fe400078e003b */
[----:B------:R-:W-:-:S07]  /*3690*/  IMAD.MOV.U32 R20, RZ, RZ, R27 ;  /* 0x000000ffff147224 */ /* 0x000fce00078e001b */
.L_x_42331:
[----:B------:R-:W-:Y:S05]  /*36a0*/  BSYNC B1 ;  /* 0x0000000000017941 */ /* 0x000fea0003800000 */
.L_x_42329:
        /* <DEDUP_REMOVED lines=11> */
.L_x_42333:
[----:B------:R-:W-:Y:S01]  /*3760*/  MOV R72, R71 ;  /* 0x0000004700487202 */ /* 0x000fe20000000f00 */
[----:B------:R-:W-:Y:S02]  /*3770*/  IMAD.MOV.U32 R74, RZ, RZ, R73 ;  /* 0x000000ffff4a7224 */ /* 0x000fe400078e0049 */
[----:B------:R-:W-:Y:S02]  /*3780*/  IMAD.MOV.U32 R59, RZ, RZ, R58 ;  /* 0x000000ffff3b7224 */ /* 0x000fe400078e003a */
[----:B------:R-:W-:-:S07]  /*3790*/  IMAD.MOV.U32 R27, RZ, RZ, R26 ;  /* 0x000000ffff1b7224 */ /* 0x000fce00078e001a */
.L_x_42334:
[----:B------:R-:W-:Y:S05]  /*37a0*/  BSYNC B1 ;  /* 0x0000000000017941 */ /* 0x000fea0003800000 */
.L_x_42332:
        /* <DEDUP_REMOVED lines=11> */
.L_x_42336:
[----:B------:R-:W-:Y:S01]  /*3860*/  MOV R71, R72 ;  /* 0x0000004800477202 */ /* 0x000fe20000000f00 */
[----:B------:R-:W-:Y:S02]  /*3870*/  IMAD.MOV.U32 R73, RZ, RZ, R74 ;  /* 0x000000ffff497224 */ /* 0x000fe400078e004a */
[----:B------:R-:W-:Y:S02]  /*3880*/  IMAD.MOV.U32 R58, RZ, RZ, R57 ;  /* 0x000000ffff3a7224 */ /* 0x000fe400078e0039 */
[----:B------:R-:W-:-:S07]  /*3890*/  IMAD.MOV.U32 R26, RZ, RZ, R25 ;  /* 0x000000ffff1a7224 */ /* 0x000fce00078e0019 */
.L_x_42337:
[----:B------:R-:W-:Y:S05]  /*38a0*/  BSYNC B1 ;  /* 0x0000000000017941 */ /* 0x000fea0003800000 */
.L_x_42335:
        /* <DEDUP_REMOVED lines=11> */
.L_x_42339:
[----:B------:R-:W-:Y:S01]  /*3960*/  MOV R72, R71 ;  /* 0x0000004700487202 */ /* 0x000fe20000000f00 */
[----:B------:R-:W-:Y:S02]  /*3970*/  IMAD.MOV.U32 R74, RZ, RZ, R73 ;  /* 0x000000ffff4a7224 */ /* 0x000fe400078e0049 */
[----:B------:R-:W-:Y:S02]  /*3980*/  IMAD.MOV.U32 R57, RZ, RZ, R56 ;  /* 0x000000ffff397224 */ /* 0x000fe400078e0038 */
[----:B------:R-:W-:-:S07]  /*3990*/  IMAD.MOV.U32 R25, RZ, RZ, R24 ;  /* 0x000000ffff197224 */ /* 0x000fce00078e0018 */
.L_x_42340:
[----:B------:R-:W-:Y:S05]  /*39a0*/  BSYNC B1 ;  /* 0x0000000000017941 */ /* 0x000fea0003800000 */
.L_x_42338:
        /* <DEDUP_REMOVED lines=11> */
.L_x_42342:
[----:B------:R-:W-:Y:S01]  /*3a60*/  MOV R71, R72 ;  /* 0x0000004800477202 */ /* 0x000fe20000000f00 */
[----:B------:R-:W-:Y:S02]  /*3a70*/  IMAD.MOV.U32 R73, RZ, RZ, R74 ;  /* 0x000000ffff497224 */ /* 0x000fe400078e004a */
[----:B------:R-:W-:Y:S02]  /*3a80*/  IMAD.MOV.U32 R56, RZ, RZ, R63 ;  /* 0x000000ffff387224 */ /* 0x000fe400078e003f */
[----:B------:R-:W-:-:S07]  /*3a90*/  IMAD.MOV.U32 R24, RZ, RZ, R31 ;  /* 0x000000ffff187224 */ /* 0x000fce00078e001f */
.L_x_42343:
[----:B------:R-:W-:Y:S05]  /*3aa0*/  BSYNC B1 ;  /* 0x0000000000017941 */ /* 0x000fea0003800000 */
.L_x_42341:
        /* <DEDUP_REMOVED lines=11> */
.L_x_42345:
[----:B------:R-:W-:Y:S01]  /*3b60*/  MOV R72, R71 ;  /* 0x0000004700487202 */ /* 0x000fe20000000f00 */
[----:B------:R-:W-:Y:S02]  /*3b70*/  IMAD.MOV.U32 R74, RZ, RZ, R73 ;  /* 0x000000ffff4a7224 */ /* 0x000fe400078e0049 */
[----:B------:R-:W-:Y:S02]  /*3b80*/  IMAD.MOV.U32 R63, RZ, RZ, R62 ;  /* 0x000000ffff3f7224 */ /* 0x000fe400078e003e */
[----:B------:R-:W-:-:S07]  /*3b90*/  IMAD.MOV.U32 R31, RZ, RZ, R30 ;  /* 0x000000ffff1f7224 */ /* 0x000fce00078e001e */
.L_x_42346:
[----:B------:R-:W-:Y:S05]  /*3ba0*/  BSYNC B1 ;  /* 0x0000000000017941 */ /* 0x000fea0003800000 */
.L_x_42344:
        /* <DEDUP_REMOVED lines=11> */
.L_x_42348:
[----:B------:R-:W-:Y:S01]  /*3c60*/  MOV R71, R72 ;  /* 0x0000004800477202 */ /* 0x000fe20000000f00 */
[----:B------:R-:W-:Y:S02]  /*3c70*/  IMAD.MOV.U32 R73, RZ, RZ, R74 ;  /* 0x000000ffff497224 */ /* 0x000fe400078e004a */
[----:B------:R-:W-:Y:S02]  /*3c80*/  IMAD.MOV.U32 R62, RZ, RZ, R61 ;  /* 0x000000ffff3e7224 */ /* 0x000fe400078e003d */
[----:B------:R-:W-:-:S07]  /*3c90*/  IMAD.MOV.U32 R30, RZ, RZ, R29 ;  /* 0x000000ffff1e7224 */ /* 0x000fce00078e001d */
.L_x_42349:
[----:B------:R-:W-:Y:S05]  /*3ca0*/  BSYNC B1 ;  /* 0x0000000000017941 */ /* 0x000fea0003800000 */
.L_x_42347:
        /* <DEDUP_REMOVED lines=11> */
.L_x_42351:
[----:B------:R-:W-:Y:S01]  /*3d60*/  MOV R72, R71 ;  /* 0x0000004700487202 */ /* 0x000fe20000000f00 */
[----:B------:R-:W-:Y:S02]  /*3d70*/  IMAD.MOV.U32 R74, RZ, RZ, R73 ;  /* 0x000000ffff4a7224 */ /* 0x000fe400078e0049 */
[----:B------:R-:W-:Y:S02]  /*3d80*/  IMAD.MOV.U32 R61, RZ, RZ, R60 ;  /* 0x000000ffff3d7224 */ /* 0x000fe400078e003c */
[----:B------:R-:W-:-:S07]  /*3d90*/  IMAD.MOV.U32 R29, RZ, RZ, R28 ;  /* 0x000000ffff1d7224 */ /* 0x000fce00078e001c */
.L_x_42352:
[----:B------:R-:W-:Y:S05]  /*3da0*/  BSYNC B1 ;  /* 0x0000000000017941 */ /* 0x000fea0003800000 */
.L_x_42350:
        /* <DEDUP_REMOVED lines=11> */
.L_x_42354:
[----:B------:R-:W-:Y:S01]  /*3e60*/  MOV R71, R72 ;  /* 0x0000004800477202 */ /* 0x000fe20000000f00 */
[----:B------:R-:W-:Y:S02]  /*3e70*/  IMAD.MOV.U32 R73, RZ, RZ, R74 ;  /* 0x000000ffff497224 */ /* 0x000fe400078e004a */
[----:B------:R-:W-:Y:S02]  /*3e80*/  IMAD.MOV.U32 R60, RZ, RZ, R67 ;  /* 0x000000ffff3c7224 */ /* 0x000fe400078e0043 */
[----:B------:R-:W-:-:S07]  /*3e90*/  IMAD.MOV.U32 R28, RZ, RZ, R35 ;  /* 0x000000ffff1c7224 */ /* 0x000fce00078e0023 */
.L_x_42355:
[----:B------:R-:W-:Y:S05]  /*3ea0*/  BSYNC B1 ;  /* 0x0000000000017941 */ /* 0x000fea0003800000 */
.L_x_42353:
        /* <DEDUP_REMOVED lines=11> */
.L_x_42357:
[----:B------:R-:W-:Y:S01]  /*3f60*/  MOV R72, R71 ;  /* 0x0000004700487202 */ /* 0x000fe20000000f00 */
[----:B------:R-:W-:Y:S02]  /*3f70*/  IMAD.MOV.U32 R74, RZ, RZ, R73 ;  /* 0x000000ffff4a7224 */ /* 0x000fe400078e0049 */
[----:B------:R-:W-:Y:S02]  /*3f80*/  IMAD.MOV.U32 R67, RZ, RZ, R66 ;  /* 0x000000ffff437224 */ /* 0x000fe400078e0042 */
[----:B------:R-:W-:-:S07]  /*3f90*/  IMAD.MOV.U32 R35, RZ, RZ, R34 ;  /* 0x000000ffff237224 */ /* 0x000fce00078e0022 */
.L_x_42358:
[----:B------:R-:W-:Y:S05]  /*3fa0*/  BSYNC B1 ;  /* 0x0000000000017941 */ /* 0x000fea0003800000 */
.L_x_42356:
        /* <DEDUP_REMOVED lines=11> */
.L_x_42360:
[----:B------:R-:W-:Y:S01]  /*4060*/  MOV R71, R72 ;  /* 0x0000004800477202 */ /* 0x000fe20000000f00 */
[----:B------:R-:W-:Y:S02]  /*4070*/  IMAD.MOV.U32 R73, RZ, RZ, R74 ;  /* 0x000000ffff497224 */ /* 0x000fe400078e004a */
[----:B------:R-:W-:Y:S02]  /*4080*/  IMAD.MOV.U32 R66, RZ, RZ, R65 ;  /* 0x000000ffff427224 */ /* 0x000fe400078e0041 */
[----:B------:R-:W-:-:S07]  /*4090*/  IMAD.MOV.U32 R34, RZ, RZ, R33 ;  /* 0x000000ffff227224 */ /* 0x000fce00078e0021 */
.L_x_42361:
[----:B------:R-:W-:Y:S05]  /*40a0*/  BSYNC B1 ;  /* 0x0000000000017941 */ /* 0x000fea0003800000 */
.L_x_42359:
        /* <DEDUP_REMOVED lines=11> */
.L_x_42363:
[----:B------:R-:W-:Y:S01]  /*4160*/  MOV R65, R64 ;  /* 0x0000004000417202 */ /* 0x000fe20000000f00 */
[----:B------:R-:W-:Y:S01]  /*4170*/  IMAD.MOV.U32 R33, RZ, RZ, R32 ;  /* 0x000000ffff217224 */ /* 0x000fe200078e0020 */
[----:B------:R-:W-:Y:S01]  /*4180*/  MOV R74, R73 ;  /* 0x00000049004a7202 */ /* 0x000fe20000000f00 */
[--C-:B------:R-:W-:Y:S02]  /*4190*/  IMAD.MOV.U32 R72, RZ, RZ, R71.reuse ;  /* 0x000000ffff487224 */ /* 0x100fe400078e0047 */
[----:B------:R-:W-:Y:S02]  /*41a0*/  IMAD.MOV.U32 R64, RZ, RZ, R71 ;  /* 0x000000ffff407224 */ /* 0x000fe400078e0047 */
[----:B------:R-:W-:-:S07]  /*41b0*/  IMAD.MOV.U32 R32, RZ, RZ, R73 ;  /* 0x000000ffff207224 */ /* 0x000fce00078e0049 */
.L_x_42364:
[----:B------:R-:W-:Y:S05]  /*41c0*/  BSYNC B1 ;  /* 0x0000000000017941 */ /* 0x000fea0003800000 */
.L_x_42362:
[----:B------:R-:W-:Y:S01]  /*41d0*/  VIADD R2, R2, 0x4 ;  /* 0x0000000402027836 */ /* 0x000fe20000000000 */
[----:B------:R-:W-:Y:S06]  /*41e0*/  @P1 BRA `(.L_x_42365) ;  /* 0xffffffe0000c1947 */ /* 0x000fec000383ffff */
[----:B------:R-:W-:Y:S01]  /*41f0*/  FADD.FTZ R2, R69, R68 ;  /* 0x0000004445027221 */ /* 0x000fe20000010000 */
[----:B------:R-:W-:Y:S01]  /*4200*/  IMAD.MOV.U32 R3, RZ, RZ, R70 ;  /* 0x000000ffff037224 */ /* 0x000fe200078e0046 */
[----:B------:R-:W-:Y:S01]  /*4210*/  MOV R64, R72 ;  /* 0x0000004800407202 */ /* 0x000fe20000000f00 */
[----:B------:R-:W-:-:S07]  /*4220*/  IMAD.MOV.U32 R32, RZ, RZ, R74 ;  /* 0x000000ffff207224 */ /* 0x000fce00078e004a */
.L_x_42271:
[----:B------:R-:W-:Y:S05]  /*4230*/  BSYNC B0 ;  /* 0x0000000000007941 */ /* 0x000fea0003800000 */
.L_x_42270:
        /* <DEDUP_REMOVED lines=113> */
.L_x_42461:
        /* <DEDUP_REMOVED lines=20> */
.L_x_42369:
[----:B------:R-:W-:Y:S02]  /*4a90*/  IMAD.MOV.U32 R72, RZ, RZ, R39 ;  /* 0x000000ffff487224 */ /* 0x000fe400078e0027 */
[----:B------:R-:W-:Y:S01]  /*4aa0*/  IMAD.MOV.U32 R74, RZ, RZ, R7 ;  /* 0x000000ffff4a7224 */ /* 0x000fe200078e0007 */
[----:B------:R-:W-:Y:S01]  /*4ab0*/  MOV R7, R6 ;  /* 0x0000000600077202 */ /* 0x000fe20000000f00 */
[----:B------:R-:W-:-:S07]  /*4ac0*/  IMAD.MOV.U32 R39, RZ, RZ, R38 ;  /* 0x000000ffff277224 */ /* 0x000fce00078e0026 */
.L_x_42370:
[----:B------:R-:W-:Y:S05]  /*4ad0*/  BSYNC B1 ;  /* 0x0000000000017941 */ /* 0x000fea0003800000 */
.L_x_42368:
        /* <DEDUP_REMOVED lines=11> */
.L_x_42372:
[----:B------:R-:W-:Y:S01]  /*4b90*/  IMAD.MOV.U32 R71, RZ, RZ, R72 ;  /* 0x000000ffff477224 */ /* 0x000fe200078e0048 */
[----:B------:R-:W-:Y:S01]  /*4ba0*/  MOV R6, R5 ;  /* 0x0000000500067202 */ /* 0x000fe20000000f00 */
[----:B------:R-:W-:Y:S02]  /*4bb0*/  IMAD.MOV.U32 R73, RZ, RZ, R74 ;  /* 0x000000ffff497224 */ /* 0x000fe400078e004a */
[----:B------:R-:W-:-:S07]  /*4bc0*/  IMAD.MOV.U32 R38, RZ, RZ, R37 ;  /* 0x000000ffff267224 */ /* 0x000fce00078e0025 */
.L_x_42373:
[----:B------:R-:W-:Y:S05]  /*4bd0*/  BSYNC B1 ;  /* 0x0000000000017941 */ /* 0x000fea0003800000 */
.L_x_42371:
        /* <DEDUP_REMOVED lines=11> */
.L_x_42375:
[----:B------:R-:W-:Y:S01]  /*4c90*/  IMAD.MOV.U32 R72, RZ, RZ, R71 ;  /* 0x000000ffff487224 */ /* 0x000fe200078e0047 */
[----:B------:R-:W-:Y:S01]  /*4ca0*/  MOV R5, R4 ;  /* 0x0000000400057202 */ /* 0x000fe20000000f00 */
[----:B------:R-:W-:Y:S02]  /*4cb0*/  IMAD.MOV.U32 R74, RZ, RZ, R73 ;  /* 0x000000ffff4a7224 */ /* 0x000fe400078e0049 */
[----:B------:R-:W-:-:S07]  /*4cc0*/  IMAD.MOV.U32 R37, RZ, RZ, R36 ;  /* 0x000000ffff257224 */ /* 0x000fce00078e0024 */
.L_x_42376:
[----:B------:R-:W-:Y:S05]  /*4cd0*/  BSYNC B1 ;  /* 0x0000000000017941 */ /* 0x000fea0003800000 */
.L_x_42374:
        /* <DEDUP_REMOVED lines=11> */
.L_x_42378:
[----:B------:R-:W-:Y:S01]  /*4d90*/  IMAD.MOV.U32 R71, RZ, RZ, R72 ;  /* 0x000000ffff477224 */ /* 0x000fe200078e0048 */
[----:B------:R-:W-:Y:S01]  /*4da0*/  MOV R4, R11 ;  /* 0x0000000b00047202 */ /* 0x000fe20000000f00 */
[----:B------:R-:W-:Y:S02]  /*4db0*/  IMAD.MOV.U32 R73, RZ, RZ, R74 ;  /* 0x000000ffff497224 */ /* 0x000fe400078e004a */
[----:B------:R-:W-:-:S07]  /*4dc0*/  IMAD.MOV.U32 R36, RZ, RZ, R43 ;  /* 0x000000ffff247224 */ /* 0x000fce00078e002b */
.L_x_42379:
[----:B------:R-:W-:Y:S05]  /*4dd0*/  BSYNC B1 ;  /* 0x0000000000017941 */ /* 0x000fea0003800000 */
.L_x_42377:
        /* <DEDUP_REMOVED lines=11> */
.L_x_42381:
[----:B------:R-:W-:Y:S01]  /*4e90*/  IMAD.MOV.U32 R72, RZ, RZ, R71 ;  /* 0x000000ffff487224 */ /* 0x000fe200078e0047 */
[----:B------:R-:W-:Y:S01]  /*4ea0*/  MOV R11, R10 ;  /* 0x0000000a000b7202 */ /* 0x000fe20000000f00 */
[----:B------:R-:W-:Y:S02]  /*4eb0*/  IMAD.MOV.U32 R74, RZ, RZ, R73 ;  /* 0x000000ffff4a7224 */ /* 0x000fe400078e0049 */
[----:B------:R-:W-:-:S07]  /*4ec0*/  IMAD.MOV.U32 R43, RZ, RZ, R42 ;  /* 0x000000ffff2b7224 */ /* 0x000fce00078e002a */
.L_x_42382:
[----:B------:R-:W-:Y:S05]  /*4ed0*/  BSYNC B1 ;  /* 0x0000000000017941 */ /* 0x000fea0003800000 */
.L_x_42380:
        /* <DEDUP_REMOVED lines=11> */
.L_x_42384:
[----:B------:R-:W-:Y:S01]  /*4f90*/  IMAD.MOV.U32 R71, RZ, RZ, R72 ;  /* 0x000000ffff477224 */ /* 0x000fe200078e0048 */
[----:B------:R-:W-:Y:S01]  /*4fa0*/  MOV R10, R9 ;  /* 0x00000009000a7202 */ /* 0x000fe20000000f00 */
[----:B------:R-:W-:Y:S02]  /*4fb0*/  IMAD.MOV.U32 R73, RZ, RZ, R74 ;  /* 0x000000ffff497224 */ /* 0x000fe400078e004a */
[----:B------:R-:W-:-:S07]  /*4fc0*/  IMAD.MOV.U32 R42, RZ, RZ, R41 ;  /* 0x000000ffff2a7224 */ /* 0x000fce00078e0029 */
.L_x_42385:
[----:B------:R-:W-:Y:S05]  /*4fd0*/  BSYNC B1 ;  /* 0x0000000000017941 */ /* 0x000fea0003800000 */
.L_x_42383:
        /* <DEDUP_REMOVED lines=11> */
.L_x_42387:
[----:B------:R-:W-:Y:S01]  /*5090*/  IMAD.MOV.U32 R72, RZ, RZ, R71 ;  /* 0x000000ffff487224 */ /* 0x000fe200078e0047 */
[----:B------:R-:W-:Y:S01]  /*50a0*/  MOV R9, R8 ;  /* 0x0000000800097202 */ /* 0x000fe20000000f00 */
[----:B------:R-:W-:Y:S02]  /*50b0*/  IMAD.MOV.U32 R74, RZ, RZ, R73 ;  /* 0x000000ffff4a7224 */ /* 0x000fe400078e0049 */
[----:B------:R-:W-:-:S07]  /*50c0*/  IMAD.MOV.U32 R41, RZ, RZ, R40 ;  /* 0x000000ffff297224 */ /* 0x000fce00078e0028 */
.L_x_42388:
[----:B------:R-:W-:Y:S05]  /*50d0*/  BSYNC B1 ;  /* 0x0000000000017941 */ /* 0x000fea0003800000 */
.L_x_42386:
        /* <DEDUP_REMOVED lines=11> */
.L_x_42390:
[----:B------:R-:W-:Y:S01]  /*5190*/  IMAD.MOV.U32 R71, RZ, RZ, R72 ;  /* 0x000000ffff477224 */ /* 0x000fe200078e0048 */
[----:B------:R-:W-:Y:S01]  /*51a0*/  MOV R8, R15 ;  /* 0x0000000f00087202 */ /* 0x000fe20000000f00 */
[----:B------:R-:W-:Y:S02]  /*51b0*/  IMAD.MOV.U32 R73, RZ, RZ, R74 ;  /* 0x000000ffff497224 */ /* 0x000fe400078e004a */
[----:B------:R-:W-:-:S07]  /*51c0*/  IMAD.MOV.U32 R40, RZ, RZ, R47 ;  /* 0x000000ffff287224 */ /* 0x000fce00078e002f */
.L_x_42391:
[----:B------:R-:W-:Y:S05]  /*51d0*/  BSYNC B1 ;  /* 0x0000000000017941 */ /* 0x000fea0003800000 */
.L_x_42389:
        /* <DEDUP_REMOVED lines=11> */
.L_x_42393:
[----:B------:R-:W-:Y:S01]  /*5290*/  IMAD.MOV.U32 R72, RZ, RZ, R71 ;  /* 0x000000ffff487224 */ /* 0x000fe200078e0047 */
[----:B------:R-:W-:Y:S01]  /*52a0*/  MOV R15, R14 ;  /* 0x0000000e000f7202 */ /* 0x000fe20000000f00 */
[----:B------:R-:W-:Y:S02]  /*52b0*/  IMAD.MOV.U32 R74, RZ, RZ, R73 ;  /* 0x000000ffff4a7224 */ /* 0x000fe400078e0049 */
[----:B------:R-:W-:-:S07]  /*52c0*/  IMAD.MOV.U32 R47, RZ, RZ, R46 ;  /* 0x000000ffff2f7224 */ /* 0x000fce00078e002e */
.L_x_42394:
[----:B------:R-:W-:Y:S05]  /*52d0*/  BSYNC B1 ;  /* 0x0000000000017941 */ /* 0x000fea0003800000 */
.L_x_42392:
        /* <DEDUP_REMOVED lines=11> */
.L_x_42396:
[----:B------:R-:W-:Y:S01]  /*5390*/  IMAD.MOV.U32 R71, RZ, RZ, R72 ;  /* 0x000000ffff477224 */ /* 0x000fe200078e0048 */
[----:B------:R-:W-:Y:S01]  /*53a0*/  MOV R14, R13 ;  /* 0x0000000d000e7202 */ /* 0x000fe20000000f00 */
[----:B------:R-:W-:Y:S02]  /*53b0*/  IMAD.MOV.U32 R73, RZ, RZ, R74 ;  /* 0x000000ffff497224 */ /* 0x000fe400078e004a */
[----:B------:R-:W-:-:S07]  /*53c0*/  IMAD.MOV.U32 R46, RZ, RZ, R45 ;  /* 0x000000ffff2e7224 */ /* 0x000fce00078e002d */
.L_x_42397:
[----:B------:R-:W-:Y:S05]  /*53d0*/  BSYNC B1 ;  /* 0x0000000000017941 */ /* 0x000fea0003800000 */
.L_x_42395:
        /* <DEDUP_REMOVED lines=11> */
.L_x_42399:
[----:B------:R-:W-:Y:S01]  /*5490*/  IMAD.MOV.U32 R72, RZ, RZ, R71 ;  /* 0x000000ffff487224 */ /* 0x000fe200078e0047 */
[----:B------:R-:W-:Y:S01]  /*54a0*/  MOV R13, R12 ;  /* 0x0000000c000d7202 */ /* 0x000fe20000000f00 */
[----:B------:R-:W-:Y:S02]  /*54b0*/  IMAD.MOV.U32 R74, RZ, RZ, R73 ;  /* 0x000000ffff4a7224 */ /* 0x000fe400078e0049 */
[----:B------:R-:W-:-:S07]  /*54c0*/  IMAD.MOV.U32 R45, RZ, RZ, R44 ;  /* 0x000000ffff2d7224 */ /* 0x000fce00078e002c */
.L_x_42400:
[----:B------:R-:W-:Y:S05]  /*54d0*/  BSYNC B1 ;  /* 0x0000000000017941 */ /* 0x000fea0003800000 */
.L_x_42398:
        /* <DEDUP_REMOVED lines=11> */
.L_x_42402:
[----:B------:R-:W-:Y:S01]  /*5590*/  IMAD.MOV.U32 R71, RZ, RZ, R72 ;  /* 0x000000ffff477224 */ /* 0x000fe200078e0048 */
[----:B------:R-:W-:Y:S01]  /*55a0*/  MOV R12, R19 ;  /* 0x00000013000c7202 */ /* 0x000fe20000000f00 */
[----:B------:R-:W-:Y:S02]  /*55b0*/  IMAD.MOV.U32 R73, RZ, RZ, R74 ;  /* 0x000000ffff497224 */ /* 0x000fe400078e004a */
[----:B------:R-:W-:-:S07]  /*55c0*/  IMAD.MOV.U32 R44, RZ, RZ, R51 ;  /* 0x000000ffff2c7224 */ /* 0x000fce00078e0033 */
.L_x_42403:
[----:B------:R-:W-:Y:S05]  /*55d0*/  BSYNC B1 ;  /* 0x0000000000017941 */ /* 0x000fea0003800000 */
.L_x_42401:
        /* <DEDUP_REMOVED lines=11> */
.L_x_42405:
[----:B------:R-:W-:Y:S01]  /*5690*/  IMAD.MOV.U32 R72, RZ, RZ, R71 ;  /* 0x000000ffff487224 */ /* 0x000fe200078e0047 */
[----:B------:R-:W-:Y:S01]  /*56a0*/  MOV R19, R18 ;  /* 0x0000001200137202 */ /* 0x000fe20000000f00 */
[----:B------:R-:W-:Y:S02]  /*56b0*/  IMAD.MOV.U32 R74, RZ, RZ, R73 ;  /* 0x000000ffff4a7224 */ /* 0x000fe400078e0049 */
[----:B------:R-:W-:-:S07]  /*56c0*/  IMAD.MOV.U32 R51, RZ, RZ, R50 ;  /* 0x000000ffff337224 */ /* 0x000fce00078e0032 */
.L_x_42406:
[----:B------:R-:W-:Y:S05]  /*56d0*/  BSYNC B1 ;  /* 0x0000000000017941 */ /* 0x000fea0003800000 */
.L_x_42404:
        /* <DEDUP_REMOVED lines=11> */
.L_x_42408:
[----:B------:R-:W-:Y:S01]  /*5790*/  IMAD.MOV.U32 R71, RZ, RZ, R72 ;  /* 0x000000ffff477224 */ /* 0x000fe200078e0048 */
[----:B------:R-:W-:Y:S01]  /*57a0*/  MOV R18, R17 ;  /* 0x0000001100127202 */ /* 0x000fe20000000f00 */
[----:B------:R-:W-:Y:S02]  /*57b0*/  IMAD.MOV.U32 R73, RZ, RZ, R74 ;  /* 0x000000ffff497224 */ /* 0x000fe400078e004a */
[----:B------:R-:W-:-:S07]  /*57c0*/  IMAD.MOV.U32 R50, RZ, RZ, R49 ;  /* 0x000000ffff327224 */ /* 0x000fce00078e0031 */
.L_x_42409:
[----:B------:R-:W-:Y:S05]  /*57d0*/  BSYNC B1 ;  /* 0x0000000000017941 */ /* 0x000fea0003800000 */
.L_x_42407:
        /* <DEDUP_REMOVED lines=11> */
.L_x_42411:
[----:B------:R-:W-:Y:S01]  /*5890*/  IMAD.MOV.U32 R72, RZ, RZ, R71 ;  /* 0x000000ffff487224 */ /* 0x000fe200078e0047 */
[----:B------:R-:W-:Y:S01]  /*58a0*/  MOV R17, R16 ;  /* 0x0000001000117202 */ /* 0x000fe20000000f00 */
[----:B------:R-:W-:Y:S02]  /*58b0*/  IMAD.MOV.U32 R74, RZ, RZ, R73 ;  /* 0x000000ffff4a7224 */ /* 0x000fe400078e0049 */
[----:B------:R-:W-:-:S07]  /*58c0*/  IMAD.MOV.U32 R49, RZ, RZ, R48 ;  /* 0x000000ffff317224 */ /* 0x000fce00078e0030 */
.L_x_42412:
[----:B------:R-:W-:Y:S05]  /*58d0*/  BSYNC B1 ;  /* 0x0000000000017941 */ /* 0x000fea0003800000 */
.L_x_42410:
        /* <DEDUP_REMOVED lines=11> */
.L_x_42414:
[----:B------:R-:W-:Y:S01]  /*5990*/  IMAD.MOV.U32 R71, RZ, RZ, R72 ;  /* 0x000000ffff477224 */ /* 0x000fe200078e0048 */
[----:B------:R-:W-:Y:S01]  /*59a0*/  MOV R16, R23 ;  /* 0x0000001700107202 */ /* 0x000fe20000000f00 */
[----:B------:R-:W-:Y:S02]  /*59b0*/  IMAD.MOV.U32 R73, RZ, RZ, R74 ;  /* 0x000000ffff497224 */ /* 0x000fe400078e004a */
[----:B------:R-:W-:-:S07]  /*59c0*/  IMAD.MOV.U32 R48, RZ, RZ, R55 ;  /* 0x000000ffff307224 */ /* 0x000fce00078e0037 */
.L_x_42415:
[----:B------:R-:W-:Y:S05]  /*59d0*/  BSYNC B1 ;  /* 0x0000000000017941 */ /* 0x000fea0003800000 */
.L_x_42413:
        /* <DEDUP_REMOVED lines=11> */
.L_x_42417:
[----:B------:R-:W-:Y:S01]  /*5a90*/  IMAD.MOV.U32 R72, RZ, RZ, R71 ;  /* 0x000000ffff487224 */ /* 0x000fe200078e0047 */
[----:B------:R-:W-:Y:S01]  /*5aa0*/  MOV R23, R22 ;  /* 0x0000001600177202 */ /* 0x000fe20000000f00 */
[----:B------:R-:W-:Y:S02]  /*5ab0*/  IMAD.MOV.U32 R74, RZ, RZ, R73 ;  /* 0x000000ffff4a7224 */ /* 0x000fe400078e0049 */
[----:B------:R-:W-:-:S07]  /*5ac0*/  IMAD.MOV.U32 R55, RZ, RZ, R54 ;  /* 0x000000ffff377224 */ /* 0x000fce00078e0036 */
.L_x_42418:
[----:B------:R-:W-:Y:S05]  /*5ad0*/  BSYNC B1 ;  /* 0x0000000000017941 */ /* 0x000fea0003800000 */
.L_x_42416:
        /* <DEDUP_REMOVED lines=11> */
.L_x_42420:
[----:B------:R-:W-:Y:S01]  /*5b90*/  IMAD.MOV.U32 R71, RZ, RZ, R72 ;  /* 0x000000ffff477224 */ /* 0x000fe200078e0048 */
[----:B------:R-:W-:Y:S01]  /*5ba0*/  MOV R22, R21 ;  /* 0x0000001500167202 */ /* 0x000fe20000000f00 */
[----:B------:R-:W-:Y:S02]  /*5bb0*/  IMAD.MOV.U32 R73, RZ, RZ, R74 ;  /* 0x000000ffff497224 */ /* 0x000fe400078e004a */
[----:B------:R-:W-:-:S07]  /*5bc0*/  IMAD.MOV.U32 R54, RZ, RZ, R53 ;  /* 0x000000ffff367224 */ /* 0x000fce00078e0035 */
.L_x_42421:
[----:B------:R-:W-:Y:S05]  /*5bd0*/  BSYNC B1 ;  /* 0x0000000000017941 */ /* 0x000fea0003800000 */
.L_x_42419:
        /* <DEDUP_REMOVED lines=11> */
.L_x_42423:
[----:B------:R-:W-:Y:S01]  /*5c90*/  IMAD.MOV.U32 R72, RZ, RZ, R71 ;  /* 0x000000ffff487224 */ /* 0x000fe200078e0047 */
[----:B------:R-:W-:Y:S01]  /*5ca0*/  MOV R21, R20 ;  /* 0x0000001400157202 */ /* 0x000fe20000000f00 */
[----:B------:R-:W-:Y:S02]  /*5cb0*/  IMAD.MOV.U32 R74, RZ, RZ, R73 ;  /* 0x000000ffff4a7224 */ /* 0x000fe400078e0049 */
[----:B------:R-:W-:-:S07]  /*5cc0*/  IMAD.MOV.U32 R53, RZ, RZ, R52 ;  /* 0x000000ffff357224 */ /* 0x000fce00078e0034 */
.L_x_42424:
[----:B------:R-:W-:Y:S05]  /*5cd0*/  BSYNC B1 ;  /* 0x0000000000017941 */ /* 0x000fea0003800000 */
.L_x_42422:
        /* <DEDUP_REMOVED lines=11> */
.L_x_42426:
[----:B------:R-:W-:Y:S01]  /*5d90*/  IMAD.MOV.U32 R71, RZ, RZ, R72 ;  /* 0x000000ffff477224 */ /* 0x000fe200078e0048 */
[----:B------:R-:W-:Y:S01]  /*5da0*/  MOV R20, R27 ;  /* 0x0000001b00147202 */ /* 0x000fe20000000f00 */
[----:B------:R-:W-:Y:S02]  /*5db0*/  IMAD.MOV.U32 R73, RZ, RZ, R74 ;  /* 0x000000ffff497224 */ /* 0x000fe400078e004a */
[----:B------:R-:W-:-:S07]  /*5dc0*/  IMAD.MOV.U32 R52, RZ, RZ, R59 ;  /* 0x000000ffff347224 */ /* 0x000fce00078e003b */
.L_x_42427:
[----:B------:R-:W-:Y:S05]  /*5dd0*/  BSYNC B1 ;  /* 0x0000000000017941 */ /* 0x000fea0003800000 */
.L_x_42425:
        /* <DEDUP_REMOVED lines=11> */
.L_x_42429:
[----:B------:R-:W-:Y:S01]  /*5e90*/  IMAD.MOV.U32 R72, RZ, RZ, R71 ;  /* 0x000000ffff487224 */ /* 0x000fe200078e0047 */
[----:B------:R-:W-:Y:S01]  /*5ea0*/  MOV R27, R26 ;  /* 0x0000001a001b7202 */ /* 0x000fe20000000f00 */
[----:B------:R-:W-:Y:S02]  /*5eb0*/  IMAD.MOV.U32 R74, RZ, RZ, R73 ;  /* 0x000000ffff4a7224 */ /* 0x000fe400078e0049 */
[----:B------:R-:W-:-:S07]  /*5ec0*/  IMAD.MOV.U32 R59, RZ, RZ, R58 ;  /* 0x000000ffff3b7224 */ /* 0x000fce00078e003a */
.L_x_42430:
[----:B------:R-:W-:Y:S05]  /*5ed0*/  BSYNC B1 ;  /* 0x0000000000017941 */ /* 0x000fea0003800000 */
.L_x_42428:
        /* <DEDUP_REMOVED lines=11> */
.L_x_42432:
[----:B------:R-:W-:Y:S01]  /*5f90*/  IMAD.MOV.U32 R71, RZ, RZ, R72 ;  /* 0x000000ffff477224 */ /* 0x000fe200078e0048 */
[----:B------:R-:W-:Y:S01]  /*5fa0*/  MOV R26, R25 ;  /* 0x00000019001a7202 */ /* 0x000fe20000000f00 */
[----:B------:R-:W-:Y:S02]  /*5fb0*/  IMAD.MOV.U32 R73, RZ, RZ, R74 ;  /* 0x000000ffff497224 */ /* 0x000fe400078e004a */
[----:B------:R-:W-:-:S07]  /*5fc0*/  IMAD.MOV.U32 R58, RZ, RZ, R57 ;  /* 0x000000ffff3a7224 */ /* 0x000fce00078e0039 */
.L_x_42433:
[----:B------:R-:W-:Y:S05]  /*5fd0*/  BSYNC B1 ;  /* 0x0000000000017941 */ /* 0x000fea0003800000 */
.L_x_42431:
        /* <DEDUP_REMOVED lines=11> */
.L_x_42435:
[----:B------:R-:W-:Y:S01]  /*6090*/  IMAD.MOV.U32 R72, RZ, RZ, R71 ;  /* 0x000000ffff487224 */ /* 0x000fe200078e0047 */
[----:B------:R-:W-:Y:S01]  /*60a0*/  MOV R25, R24 ;  /* 0x0000001800197202 */ /* 0x000fe20000000f00 */
[----:B------:R-:W-:Y:S02]  /*60b0*/  IMAD.MOV.U32 R74, RZ, RZ, R73 ;  /* 0x000000ffff4a7224 */ /* 0x000fe400078e0049 */
[----:B------:R-:W-:-:S07]  /*60c0*/  IMAD.MOV.U32 R57, RZ, RZ, R56 ;  /* 0x000000ffff397224 */ /* 0x000fce00078e0038 */
.L_x_42436:
[----:B------:R-:W-:Y:S05]  /*60d0*/  BSYNC B1 ;  /* 0x0000000000017941 */ /* 0x000fea0003800000 */
.L_x_42434:
        /* <DEDUP_REMOVED lines=11> */
.L_x_42438:
[----:B------:R-:W-:Y:S01]  /*6190*/  IMAD.MOV.U32 R71, RZ, RZ, R72 ;  /* 0x000000ffff477224 */ /* 0x000fe200078e0048 */
[----:B------:R-:W-:Y:S01]  /*61a0*/  MOV R24, R31 ;  /* 0x0000001f00187202 */ /* 0x000fe20000000f00 */
[----:B------:R-:W-:Y:S02]  /*61b0*/  IMAD.MOV.U32 R73, RZ, RZ, R74 ;  /* 0x000000ffff497224 */ /* 0x000fe400078e004a */
[----:B------:R-:W-:-:S07]  /*61c0*/  IMAD.MOV.U32 R56, RZ, RZ, R63 ;  /* 0x000000ffff387224 */ /* 0x000fce00078e003f */
.L_x_42439:
[----:B------:R-:W-:Y:S05]  /*61d0*/  BSYNC B1 ;  /* 0x0000000000017941 */ /* 0x000fea0003800000 */
.L_x_42437:
        /* <DEDUP_REMOVED lines=11> */
.L_x_42441:
[----:B------:R-:W-:Y:S01]  /*6290*/  IMAD.MOV.U32 R72, RZ, RZ, R71 ;  /* 0x000000ffff487224 */ /* 0x000fe200078e0047 */
[----:B------:R-:W-:Y:S01]  /*62a0*/  MOV R31, R30 ;  /* 0x0000001e001f7202 */ /* 0x000fe20000000f00 */
[----:B------:R-:W-:Y:S02]  /*62b0*/  IMAD.MOV.U32 R74, RZ, RZ, R73 ;  /* 0x000000ffff4a7224 */ /* 0x000fe400078e0049 */
[----:B------:R-:W-:-:S07]  /*62c0*/  IMAD.MOV.U32 R63, RZ, RZ, R62 ;  /* 0x000000ffff3f7224 */ /* 0x000fce00078e003e */
.L_x_42442:
[----:B------:R-:W-:Y:S05]  /*62d0*/  BSYNC B1 ;  /* 0x0000000000017941 */ /* 0x000fea0003800000 */
.L_x_42440:
        /* <DEDUP_REMOVED lines=11> */
.L_x_42444:
[----:B------:R-:W-:Y:S01]  /*6390*/  IMAD.MOV.U32 R71, RZ, RZ, R72 ;  /* 0x000000ffff477224 */ /* 0x000fe200078e0048 */
[----:B------:R-:W-:Y:S01]  /*63a0*/  MOV R30, R29 ;  /* 0x0000001d001e7202 */ /* 0x000fe20000000f00 */
[----:B------:R-:W-:Y:S02]  /*63b0*/  IMAD.MOV.U32 R73, RZ, RZ, R74 ;  /* 0x000000ffff497224 */ /* 0x000fe400078e004a */
[----:B------:R-:W-:-:S07]  /*63c0*/  IMAD.MOV.U32 R62, RZ, RZ, R61 ;  /* 0x000000ffff3e7224 */ /* 0x000fce00078e003d */
.L_x_42445:
[----:B------:R-:W-:Y:S05]  /*63d0*/  BSYNC B1 ;  /* 0x0000000000017941 */ /* 0x000fea0003800000 */
.L_x_42443:
        /* <DEDUP_REMOVED lines=11> */
.L_x_42447:
[----:B------:R-:W-:Y:S01]  /*6490*/  IMAD.MOV.U32 R72, RZ, RZ, R71 ;  /* 0x000000ffff487224 */ /* 0x000fe200078e0047 */
[----:B------:R-:W-:Y:S01]  /*64a0*/  MOV R29, R28 ;  /* 0x0000001c001d7202 */ /* 0x000fe20000000f00 */
[----:B------:R-:W-:Y:S02]  /*64b0*/  IMAD.MOV.U32 R74, RZ, RZ, R73 ;  /* 0x000000ffff4a7224 */ /* 0x000fe400078e0049 */
[----:B------:R-:W-:-:S07]  /*64c0*/  IMAD.MOV.U32 R61, RZ, RZ, R60 ;  /* 0x000000ffff3d7224 */ /* 0x000fce00078e003c */
.L_x_42448:
[----:B------:R-:W-:Y:S05]  /*64d0*/  BSYNC B1 ;  /* 0x0000000000017941 */ /* 0x000fea0003800000 */
.L_x_42446:
        /* <DEDUP_REMOVED lines=11> */
.L_x_42450:
[----:B------:R-:W-:Y:S01]  /*6590*/  IMAD.MOV.U32 R71, RZ, RZ, R72 ;  /* 0x000000ffff477224 */ /* 0x000fe200078e0048 */
[----:B------:R-:W-:Y:S01]  /*65a0*/  MOV R28, R35 ;  /* 0x00000023001c7202 */ /* 0x000fe20000000f00 */
[----:B------:R-:W-:Y:S02]  /*65b0*/  IMAD.MOV.U32 R73, RZ, RZ, R74 ;  /* 0x000000ffff497224 */ /* 0x000fe400078e004a */
[----:B------:R-:W-:-:S07]  /*65c0*/  IMAD.MOV.U32 R60, RZ, RZ, R67 ;  /* 0x000000ffff3c7224 */ /* 0x000fce00078e0043 */
.L_x_42451:
[----:B------:R-:W-:Y:S05]  /*65d0*/  BSYNC B1 ;  /* 0x0000000000017941 */ /* 0x000fea0003800000 */
.L_x_42449:
        /* <DEDUP_REMOVED lines=11> */
.L_x_42453:
[----:B------:R-:W-:Y:S01]  /*6690*/  IMAD.MOV.U32 R72, RZ, RZ, R71 ;  /* 0x000000ffff487224 */ /* 0x000fe200078e0047 */
[----:B------:R-:W-:Y:S01]  /*66a0*/  MOV R35, R34 ;  /* 0x0000002200237202 */ /* 0x000fe20000000f00 */
[----:B------:R-:W-:Y:S02]  /*66b0*/  IMAD.MOV.U32 R74, RZ, RZ, R73 ;  /* 0x000000ffff4a7224 */ /* 0x000fe400078e0049 */
[----:B------:R-:W-:-:S07]  /*66c0*/  IMAD.MOV.U32 R67, RZ, RZ, R66 ;  /* 0x000000ffff437224 */ /* 0x000fce00078e0042 */
.L_x_42454:
[----:B------:R-:W-:Y:S05]  /*66d0*/  BSYNC B1 ;  /* 0x0000000000017941 */ /* 0x000fea0003800000 */
.L_x_42452:
        /* <DEDUP_REMOVED lines=11> */
.L_x_42456:
[----:B------:R-:W-:Y:S01]  /*6790*/  IMAD.MOV.U32 R71, RZ, RZ, R72 ;  /* 0x000000ffff477224 */ /* 0x000fe200078e0048 */
[----:B------:R-:W-:Y:S01]  /*67a0*/  MOV R34, R33 ;  /* 0x0000002100227202 */ /* 0x000fe20000000f00 */
[----:B------:R-:W-:Y:S02]  /*67b0*/  IMAD.MOV.U32 R73, RZ, RZ, R74 ;  /* 0x000000ffff497224 */ /* 0x000fe400078e004a */
[----:B------:R-:W-:-:S07]  /*67c0*/  IMAD.MOV.U32 R66, RZ, RZ, R65 ;  /* 0x000000ffff427224 */ /* 0x000fce00078e0041 */
.L_x_42457:
[----:B------:R-:W-:Y:S05]  /*67d0*/  BSYNC B1 ;  /* 0x0000000000017941 */ /* 0x000fea0003800000 */
.L_x_42455:
        /* <DEDUP_REMOVED lines=11> */
.L_x_42459:
[----:B------:R-:W-:Y:S01]  /*6890*/  IMAD.MOV.U32 R65, RZ, RZ, R64 ;  /* 0x000000ffff417224 */ /* 0x000fe200078e0040 */
[----:B------:R-:W-:Y:S01]  /*68a0*/  MOV R64, R71 ;  /* 0x0000004700407202 */ /* 0x000fe20000000f00 */
[----:B------:R-:W-:Y:S02]  /*68b0*/  IMAD.MOV.U32 R33, RZ, RZ, R32 ;  /* 0x000000ffff217224 */ /* 0x000fe400078e0020 */
[----:B------:R-:W-:Y:S02]  /*68c0*/  IMAD.MOV.U32 R72, RZ, RZ, R71 ;  /* 0x000000ffff487224 */ /* 0x000fe400078e0047 */
[--C-:B------:R-:W-:Y:S02]  /*68d0*/  IMAD.MOV.U32 R74, RZ, RZ, R73.reuse ;  /* 0x000000ffff4a7224 */ /* 0x100fe400078e0049 */
[----:B------:R-:W-:-:S07]  /*68e0*/  IMAD.MOV.U32 R32, RZ, RZ, R73 ;  /* 0x000000ffff207224 */ /* 0x000fce00078e0049 */
.L_x_42460:
[----:B------:R-:W-:Y:S05]  /*68f0*/  BSYNC B1 ;  /* 0x0000000000017941 */ /* 0x000fea0003800000 */
.L_x_42458:
[----:B------:R-:W-:Y:S01]  /*6900*/  VIADD R2, R2, 0x4 ;  /* 0x0000000402027836 */ /* 0x000fe20000000000 */
[----:B------:R-:W-:Y:S06]  /*6910*/  @P1 BRA `(.L_x_42461) ;  /* 0xffffffe0000c1947 */ /* 0x000fec000383ffff */
[----:B------:R-:W-:Y:S01]  /*6920*/  FADD.FTZ R2, R69, R68 ;  /* 0x0000004445027221 */ /* 0x000fe20000010000 */
[----:B------:R-:W-:Y:S01]  /*6930*/  MOV R3, R70 ;  /* 0x0000004600037202 */ /* 0x000fe20000000f00 */
[----:B------:R-:W-:Y:S02]  /*6940*/  IMAD.MOV.U32 R64, RZ, RZ, R72 ;  /* 0x000000ffff407224 */ /* 0x000fe400078e0048 */
[----:B------:R-:W-:-:S07]  /*6950*/  IMAD.MOV.U32 R32, RZ, RZ, R74 ;  /* 0x000000ffff207224 */ /* 0x000fce00078e004a */
.L_x_42367:
[----:B------:R-:W-:Y:S05]  /*6960*/  BSYNC B0 ;  /* 0x0000000000007941 */ /* 0x000fea0003800000 */
.L_x_42366:
        /* <DEDUP_REMOVED lines=108> */
[----:B------:R-:W-:-:S03]  /*7030*/  MOV R2, R1 ;  /* 0x0000000100027202 */ /* 0x000fc60000000f00 */
[----:B------:R-:W-:Y:S01]  /*7040*/  FMUL.FTZ R71, R3, 1.4426950216293334961 ;  /* 0x3fb8aa3b03477820 */ /* 0x000fe20000410000 */
[----:B------:R-:W-:-:S05]  /*7050*/  IMAD.MOV.U32 R3, RZ, RZ, RZ ;  /* 0x000000ffff037224 */ /* 0x000fca00078e00ff */
[----:B------:R-:W0:Y:S02]  /*7060*/  MUFU.EX2 R71, R71 ;  /* 0x0000004700477308 */ /* 0x000e240000000800 */
[----:B0-----:R-:W-:-:S07]  /*7070*/  FMUL.FTZ R68, R68, R71 ;  /* 0x0000004744447220 */ /* 0x001fce0000410000 */
.L_x_42557:
        /* <DEDUP_REMOVED lines=20> */
.L_x_42465:
[----:B------:R-:W-:Y:S01]  /*71c0*/  IMAD.MOV.U32 R72, RZ, RZ, R39 ;  /* 0x000000ffff487224 */ /* 0x000fe200078e0027 */
[----:B------:R-:W-:Y:S01]  /*71d0*/  MOV R39, R38 ;  /* 0x0000002600277202 */ /* 0x000fe20000000f00 */
[----:B------:R-:W-:Y:S02]  /*71e0*/  IMAD.MOV.U32 R74, RZ, RZ, R7 ;  /* 0x000000ffff4a7224 */ /* 0x000fe400078e0007 */
[----:B------:R-:W-:-:S07]  /*71f0*/  IMAD.MOV.U32 R7, RZ, RZ, R6 ;  /* 0x000000ffff077224 */ /* 0x000fce00078e0006 */
.L_x_42466:
[----:B------:R-:W-:Y:S05]  /*7200*/  BSYNC B1 ;  /* 0x0000000000017941 */ /* 0x000fea0003800000 */
.L_x_42464:
        /* <DEDUP_REMOVED lines=11> */
.L_x_42468:
[----:B------:R-:W-:Y:S01]  /*72c0*/  IMAD.MOV.U32 R71, RZ, RZ, R72 ;  /* 0x000000ffff477224 */ /* 0x000fe200078e0048 */
[----:B------:R-:W-:Y:S01]  /*72d0*/  MOV R38, R37 ;  /* 0x0000002500267202 */ /* 0x000fe20000000f00 */
[----:B------:R-:W-:Y:S02]  /*72e0*/  IMAD.MOV.U32 R73, RZ, RZ, R74 ;  /* 0x000000ffff497224 */ /* 0x000fe400078e004a */
[----:B------:R-:W-:-:S07]  /*72f0*/  IMAD.MOV.U32 R6, RZ, RZ, R5 ;  /* 0x000000ffff067224 */ /* 0x000fce00078e0005 */
.L_x_42469:
[----:B------:R-:W-:Y:S05]  /*7300*/  BSYNC B1 ;  /* 0x0000000000017941 */ /* 0x000fea0003800000 */
.L_x_42467:
        /* <DEDUP_REMOVED lines=11> */
.L_x_42471:
[----:B------:R-:W-:Y:S01]  /*73c0*/  IMAD.MOV.U32 R72, RZ, RZ, R71 ;  /* 0x000000ffff487224 */ /* 0x000fe200078e0047 */
[----:B------:R-:W-:Y:S01]  /*73d0*/  MOV R37, R36 ;  /* 0x0000002400257202 */ /* 0x000fe20000000f00 */
[----:B------:R-:W-:Y:S02]  /*73e0*/  IMAD.MOV.U32 R74, RZ, RZ, R73 ;  /* 0x000000ffff4a7224 */ /* 0x000fe400078e0049 */
[----:B------:R-:W-:-:S07]  /*73f0*/  IMAD.MOV.U32 R5, RZ, RZ, R4 ;  /* 0x000000ffff057224 */ /* 0x000fce00078e0004 */
.L_x_42472:
[----:B------:R-:W-:Y:S05]  /*7400*/  BSYNC B1 ;  /* 0x0000000000017941 */ /* 0x000fea0003800000 */
.L_x_42470:
        /* <DEDUP_REMOVED lines=11> */
.L_x_42474:
[----:B------:R-:W-:Y:S01]  /*74c0*/  IMAD.MOV.U32 R71, RZ, RZ, R72 ;  /* 0x000000ffff477224 */ /* 0x000fe200078e0048 */
[----:B------:R-:W-:Y:S01]  /*74d0*/  MOV R36, R43 ;  /* 0x0000002b00247202 */ /* 0x000fe20000000f00 */
[----:B------:R-:W-:Y:S02]  /*74e0*/  IMAD.MOV.U32 R73, RZ, RZ, R74 ;  /* 0x000000ffff497224 */ /* 0x000fe400078e004a */
[----:B------:R-:W-:-:S07]  /*74f0*/  IMAD.MOV.U32 R4, RZ, RZ, R11 ;  /* 0x000000ffff047224 */ /* 0x000fce00078e000b */
.L_x_42475:
[----:B------:R-:W-:Y:S05]  /*7500*/  BSYNC B1 ;  /* 0x0000000000017941 */ /* 0x000fea0003800000 */
.L_x_42473:
        /* <DEDUP_REMOVED lines=11> */
.L_x_42477:
[----:B------:R-:W-:Y:S01]  /*75c0*/  IMAD.MOV.U32 R72, RZ, RZ, R71 ;  /* 0x000000ffff487224 */ /* 0x000fe200078e0047 */
[----:B------:R-:W-:Y:S01]  /*75d0*/  MOV R43, R42 ;  /* 0x0000002a002b7202 */ /* 0x000fe20000000f00 */
[----:B------:R-:W-:Y:S02]  /*75e0*/  IMAD.MOV.U32 R74, RZ, RZ, R73 ;  /* 0x000000ffff4a7224 */ /* 0x000fe400078e0049 */
[----:B------:R-:W-:-:S07]  /*75f0*/  IMAD.MOV.U32 R11, RZ, RZ, R10 ;  /* 0x000000ffff0b7224 */ /* 0x000fce00078e000a */
.L_x_42478:
[----:B------:R-:W-:Y:S05]  /*7600*/  BSYNC B1 ;  /* 0x0000000000017941 */ /* 0x000fea0003800000 */
.L_x_42476:
        /* <DEDUP_REMOVED lines=11> */
.L_x_42480:
[----:B------:R-:W-:Y:S01]  /*76c0*/  IMAD.MOV.U32 R71, RZ, RZ, R72 ;  /* 0x000000ffff477224 */ /* 0x000fe200078e0048 */
[----:B------:R-:W-:Y:S01]  /*76d0*/  MOV R42, R41 ;  /* 0x00000029002a7202 */ /* 0x000fe20000000f00 */
[----:B------:R-:W-:Y:S02]  /*76e0*/  IMAD.MOV.U32 R73, RZ, RZ, R74 ;  /* 0x000000ffff497224 */ /* 0x000fe400078e004a */
[----:B------:R-:W-:-:S07]  /*76f0*/  IMAD.MOV.U32 R10, RZ, RZ, R9 ;  /* 0x000000ffff0a7224 */ /* 0x000fce00078e0009 */
.L_x_42481:
[----:B------:R-:W-:Y:S05]  /*7700*/  BSYNC B1 ;  /* 0x0000000000017941 */ /* 0x000fea0003800000 */
.L_x_42479:
        /* <DEDUP_REMOVED lines=11> */
.L_x_42483:
[----:B------:R-:W-:Y:S01]  /*77c0*/  IMAD.MOV.U32 R72, RZ, RZ, R71 ;  /* 0x000000ffff487224 */ /* 0x000fe200078e0047 */
[----:B------:R-:W-:Y:S01]  /*77d0*/  MOV R41, R40 ;  /* 0x0000002800297202 */ /* 0x000fe20000000f00 */
[----:B------:R-:W-:Y:S02]  /*77e0*/  IMAD.MOV.U32 R74, RZ, RZ, R73 ;  /* 0x000000ffff4a7224 */ /* 0x000fe400078e0049 */
[----:B------:R-:W-:-:S07]  /*77f0*/  IMAD.MOV.U32 R9, RZ, RZ, R8 ;  /* 0x000000ffff097224 */ /* 0x000fce00078e0008 */
.L_x_42484:
[----:B------:R-:W-:Y:S05]  /*7800*/  BSYNC B1 ;  /* 0x0000000000017941 */ /* 0x000fea0003800000 */
.L_x_42482:
        /* <DEDUP_REMOVED lines=11> */
.L_x_42486:
[----:B------:R-:W-:Y:S01]  /*78c0*/  IMAD.MOV.U32 R71, RZ, RZ, R72 ;  /* 0x000000ffff477224 */ /* 0x000fe200078e0048 */
[----:B------:R-:W-:Y:S01]  /*78d0*/  MOV R40, R47 ;  /* 0x0000002f00287202 */ /* 0x000fe20000000f00 */
[----:B------:R-:W-:Y:S02]  /*78e0*/  IMAD.MOV.U32 R73, RZ, RZ, R74 ;  /* 0x000000ffff497224 */ /* 0x000fe400078e004a */
[----:B------:R-:W-:-:S07]  /*78f0*/  IMAD.MOV.U32 R8, RZ, RZ, R15 ;  /* 0x000000ffff087224 */ /* 0x000fce00078e000f */
.L_x_42487:
[----:B------:R-:W-:Y:S05]  /*7900*/  BSYNC B1 ;  /* 0x0000000000017941 */ /* 0x000fea0003800000 */
.L_x_42485:
        /* <DEDUP_REMOVED lines=11> */
.L_x_42489:
[----:B------:R-:W-:Y:S01]  /*79c0*/  IMAD.MOV.U32 R72, RZ, RZ, R71 ;  /* 0x000000ffff487224 */ /* 0x000fe200078e0047 */
[----:B------:R-:W-:Y:S01]  /*79d0*/  MOV R47, R46 ;  /* 0x0000002e002f7202 */ /* 0x000fe20000000f00 */
[----:B------:R-:W-:Y:S02]  /*79e0*/  IMAD.MOV.U32 R74, RZ, RZ, R73 ;  /* 0x000000ffff4a7224 */ /* 0x000fe400078e0049 */
[----:B------:R-:W-:-:S07]  /*79f0*/  IMAD.MOV.U32 R15, RZ, RZ, R14 ;  /* 0x000000ffff0f7224 */ /* 0x000fce00078e000e */
.L_x_42490:
[----:B------:R-:W-:Y:S05]  /*7a00*/  BSYNC B1 ;  /* 0x0000000000017941 */ /* 0x000fea0003800000 */
.L_x_42488:
        /* <DEDUP_REMOVED lines=11> */
.L_x_42492:
[----:B------:R-:W-:Y:S01]  /*7ac0*/  IMAD.MOV.U32 R71, RZ, RZ, R72 ;  /* 0x000000ffff477224 */ /* 0x000fe200078e0048 */
[----:B------:R-:W-:Y:S01]  /*7ad0*/  MOV R46, R45 ;  /* 0x0000002d002e7202 */ /* 0x000fe20000000f00 */
[----:B------:R-:W-:Y:S02]  /*7ae0*/  IMAD.MOV.U32 R73, RZ, RZ, R74 ;  /* 0x000000ffff497224 */ /* 0x000fe400078e004a */
[----:B------:R-:W-:-:S07]  /*7af0*/  IMAD.MOV.U32 R14, RZ, RZ, R13 ;  /* 0x000000ffff0e7224 */ /* 0x000fce00078e000d */
.L_x_42493:
[----:B------:R-:W-:Y:S05]  /*7b00*/  BSYNC B1 ;  /* 0x0000000000017941 */ /* 0x000fea0003800000 */
.L_x_42491:
        /* <DEDUP_REMOVED lines=11> */
.L_x_42495:
[----:B------:R-:W-:Y:S01]  /*7bc0*/  IMAD.MOV.U32 R72, RZ, RZ, R71 ;  /* 0x000000ffff487224 */ /* 0x000fe200078e0047 */
[----:B------:R-:W-:Y:S01]  /*7bd0*/  MOV R45, R44 ;  /* 0x0000002c002d7202 */ /* 0x000fe20000000f00 */
[----:B------:R-:W-:Y:S02]  /*7be0*/  IMAD.MOV.U32 R74, RZ, RZ, R73 ;  /* 0x000000ffff4a7224 */ /* 0x000fe400078e0049 */
[----:B------:R-:W-:-:S07]  /*7bf0*/  IMAD.MOV.U32 R13, RZ, RZ, R12 ;  /* 0x000000ffff0d7224 */ /* 0x000fce00078e000c */
.L_x_42496:
[----:B------:R-:W-:Y:S05]  /*7c00*/  BSYNC B1 ;  /* 0x0000000000017941 */ /* 0x000fea0003800000 */
.L_x_42494:
        /* <DEDUP_REMOVED lines=11> */
.L_x_42498:
[----:B------:R-:W-:Y:S01]  /*7cc0*/  IMAD.MOV.U32 R71, RZ, RZ, R72 ;  /* 0x000000ffff477224 */ /* 0x000fe200078e0048 */
[----:B------:R-:W-:Y:S01]  /*7cd0*/  MOV R44, R51 ;  /* 0x00000033002c7202 */ /* 0x000fe20000000f00 */
[----:B------:R-:W-:Y:S02]  /*7ce0*/  IMAD.MOV.U32 R73, RZ, RZ, R74 ;  /* 0x000000ffff497224 */ /* 0x000fe400078e004a */
[----:B------:R-:W-:-:S07]  /*7cf0*/  IMAD.MOV.U32 R12, RZ, RZ, R19 ;  /* 0x000000ffff0c7224 */ /* 0x000fce00078e0013 */
.L_x_42499:
[----:B------:R-:W-:Y:S05]  /*7d00*/  BSYNC B1 ;  /* 0x0000000000017941 */ /* 0x000fea0003800000 */
.L_x_42497:
        /* <DEDUP_REMOVED lines=11> */
.L_x_42501:
[----:B------:R-:W-:Y:S01]  /*7dc0*/  IMAD.MOV.U32 R72, RZ, RZ, R71 ;  /* 0x000000ffff487224 */ /* 0x000fe200078e0047 */
[----:B------:R-:W-:Y:S01]  /*7dd0*/  MOV R51, R50 ;  /* 0x0000003200337202 */ /* 0x000fe20000000f00 */
[----:B------:R-:W-:Y:S02]  /*7de0*/  IMAD.MOV.U32 R74, RZ, RZ, R73 ;  /* 0x000000ffff4a7224 */ /* 0x000fe400078e0049 */
[----:B------:R-:W-:-:S07]  /*7df0*/  IMAD.MOV.U32 R19, RZ, RZ, R18 ;  /* 0x000000ffff137224 */ /* 0x000fce00078e0012 */
.L_x_42502:
[----:B------:R-:W-:Y:S05]  /*7e00*/  BSYNC B1 ;  /* 0x0000000000017941 */ /* 0x000fea0003800000 */
.L_x_42500:
        /* <DEDUP_REMOVED lines=11> */
.L_x_42504:
[----:B------:R-:W-:Y:S01]  /*7ec0*/  IMAD.MOV.U32 R71, RZ, RZ, R72 ;  /* 0x000000ffff477224 */ /* 0x000fe200078e0048 */
[----:B------:R-:W-:Y:S01]  /*7ed0*/  MOV R50, R49 ;  /* 0x0000003100327202 */ /* 0x000fe20000000f00 */
[----:B------:R-:W-:Y:S02]  /*7ee0*/  IMAD.MOV.U32 R73, RZ, RZ, R74 ;  /* 0x000000ffff497224 */ /* 0x000fe400078e004a */
[----:B------:R-:W-:-:S07]  /*7ef0*/  IMAD.MOV.U32 R18, RZ, RZ, R17 ;  /* 0x000000ffff127224 */ /* 0x000fce00078e0011 */
.L_x_42505:
[----:B------:R-:W-:Y:S05]  /*7f00*/  BSYNC B1 ;  /* 0x0000000000017941 */ /* 0x000fea0003800000 */
.L_x_42503:
        /* <DEDUP_REMOVED lines=11> */
.L_x_42507:
[----:B------:R-:W-:Y:S01]  /*7fc0*/  IMAD.MOV.U32 R72, RZ, RZ, R71 ;  /* 0x000000ffff487224 */ /* 0x000fe200078e0047 */
[----:B------:R-:W-:Y:S01]  /*7fd0*/  MOV R49, R48 ;  /* 0x0000003000317202 */ /* 0x000fe20000000f00 */
[----:B------:R-:W-:Y:S02]  /*7fe0*/  IMAD.MOV.U32 R74, RZ, RZ, R73 ;  /* 0x000000ffff4a7224 */ /* 0x000fe400078e0049 */
[----:B------:R-:W-:-:S07]  /*7ff0*/  IMAD.MOV.U32 R17, RZ, RZ, R16 ;  /* 0x000000ffff117224 */ /* 0x000fce00078e0010 */
.L_x_42508:
[----:B------:R-:W-:Y:S05]  /*8000*/  BSYNC B1 ;  /* 0x0000000000017941 */ /* 0x000fea0003800000 */
.L_x_42506:
        /* <DEDUP_REMOVED lines=11> */
.L_x_42510:
[----:B------:R-:W-:Y:S01]  /*80c0*/  IMAD.MOV.U32 R71, RZ, RZ, R72 ;  /* 0x000000ffff477224 */ /* 0x000fe200078e0048 */
[----:B------:R-:W-:Y:S01]  /*80d0*/  MOV R48, R55 ;  /* 0x0000003700307202 */ /* 0x000fe20000000f00 */
[----:B------:R-:W-:Y:S02]  /*80e0*/  IMAD.MOV.U32 R73, RZ, RZ, R74 ;  /* 0x000000ffff497224 */ /* 0x000fe400078e004a */
[----:B------:R-:W-:-:S07]  /*80f0*/  IMAD.MOV.U32 R16, RZ, RZ, R23 ;  /* 0x000000ffff107224 */ /* 0x000fce00078e0017 */
.L_x_42511:
[----:B------:R-:W-:Y:S05]  /*8100*/  BSYNC B1 ;  /* 0x0000000000017941 */ /* 0x000fea0003800000 */
.L_x_42509:
        /* <DEDUP_REMOVED lines=11> */
.L_x_42513:
[----:B------:R-:W-:Y:S01]  /*81c0*/  IMAD.MOV.U32 R72, RZ, RZ, R71 ;  /* 0x000000ffff487224 */ /* 0x000fe200078e0047 */
[----:B------:R-:W-:Y:S01]  /*81d0*/  MOV R55, R54 ;  /* 0x0000003600377202 */ /* 0x000fe20000000f00 */
[----:B------:R-:W-:Y:S02]  /*81e0*/  IMAD.MOV.U32 R74, RZ, RZ, R73 ;  /* 0x000000ffff4a7224 */ /* 0x000fe400078e0049 */
[----:B------:R-:W-:-:S07]  /*81f0*/  IMAD.MOV.U32 R23, RZ, RZ, R22 ;  /* 0x000000ffff177224 */ /* 0x000fce00078e0016 */
.L_x_42514:
[----:B------:R-:W-:Y:S05]  /*8200*/  BSYNC B1 ;  /* 0x0000000000017941 */ /* 0x000fea0003800000 */
.L_x_42512:
        /* <DEDUP_REMOVED lines=11> */
.L_x_42516:
[----:B------:R-:W-:Y:S01]  /*82c0*/  IMAD.MOV.U32 R71, RZ, RZ, R72 ;  /* 0x000000ffff477224 */ /* 0x000fe200078e0048 */
[----:B------:R-:W-:Y:S01]  /*82d0*/  MOV R54, R53 ;  /* 0x0000003500367202 */ /* 0x000fe20000000f00 */
[----:B------:R-:W-:Y:S02]  /*82e0*/  IMAD.MOV.U32 R73, RZ, RZ, R74 ;  /* 0x000000ffff497224 */ /* 0x000fe400078e004a */
[----:B------:R-:W-:-:S07]  /*82f0*/  IMAD.MOV.U32 R22, RZ, RZ, R21 ;  /* 0x000000ffff167224 */ /* 0x000fce00078e0015 */
.L_x_42517:
[----:B------:R-:W-:Y:S05]  /*8300*/  BSYNC B1 ;  /* 0x0000000000017941 */ /* 0x000fea0003800000 */
.L_x_42515:
        /* <DEDUP_REMOVED lines=11> */
.L_x_42519:
[----:B------:R-:W-:Y:S01]  /*83c0*/  IMAD.MOV.U32 R72, RZ, RZ, R71 ;  /* 0x000000ffff487224 */ /* 0x000fe200078e0047 */
[----:B------:R-:W-:Y:S01]  /*83d0*/  MOV R53, R52 ;  /* 0x0000003400357202 */ /* 0x000fe20000000f00 */
[----:B------:R-:W-:Y:S02]  /*83e0*/  IMAD.MOV.U32 R74, RZ, RZ, R73 ;  /* 0x000000ffff4a7224 */ /* 0x000fe400078e0049 */
[----:B------:R-:W-:-:S07]  /*83f0*/  IMAD.MOV.U32 R21, RZ, RZ, R20 ;  /* 0x000000ffff157224 */ /* 0x000fce00078e0014 */
.L_x_42520:
[----:B------:R-:W-:Y:S05]  /*8400*/  BSYNC B1 ;  /* 0x0000000000017941 */ /* 0x000fea0003800000 */
.L_x_42518:
        /* <DEDUP_REMOVED lines=11> */
.L_x_42522:
[----:B------:R-:W-:Y:S01]  /*84c0*/  IMAD.MOV.U32 R71, RZ, RZ, R72 ;  /* 0x000000ffff477224 */ /* 0x000fe200078e0048 */
[----:B------:R-:W-:Y:S01]  /*84d0*/  MOV R52, R59 ;  /* 0x0000003b00347202 */ /* 0x000fe20000000f00 */
[----:B------:R-:W-:Y:S02]  /*84e0*/  IMAD.MOV.U32 R73, RZ, RZ, R74 ;  /* 0x000000ffff497224 */ /* 0x000fe400078e004a */
[----:B------:R-:W-:-:S07]  /*84f0*/  IMAD.MOV.U32 R20, RZ, RZ, R27 ;  /* 0x000000ffff147224 */ /* 0x000fce00078e001b */
.L_x_42523:
[----:B------:R-:W-:Y:S05]  /*8500*/  BSYNC B1 ;  /* 0x0000000000017941 */ /* 0x000fea0003800000 */
.L_x_42521:
        /* <DEDUP_REMOVED lines=11> */
.L_x_42525:
[----:B------:R-:W-:Y:S01]  /*85c0*/  IMAD.MOV.U32 R72, RZ, RZ, R71 ;  /* 0x000000ffff487224 */ /* 0x000fe200078e0047 */
[----:B------:R-:W-:Y:S01]  /*85d0*/  MOV R59, R58 ;  /* 0x0000003a003b7202 */ /* 0x000fe20000000f00 */
[----:B------:R-:W-:Y:S02]  /*85e0*/  IMAD.MOV.U32 R74, RZ, RZ, R73 ;  /* 0x000000ffff4a7224 */ /* 0x000fe400078e0049 */
[----:B------:R-:W-:-:S07]  /*85f0*/  IMAD.MOV.U32 R27, RZ, RZ, R26 ;  /* 0x000000ffff1b7224 */ /* 0x000fce00078e001a */
.L_x_42526:
[----:B------:R-:W-:Y:S05]  /*8600*/  BSYNC B1 ;  /* 0x0000000000017941 */ /* 0x000fea0003800000 */
.L_x_42524:
        /* <DEDUP_REMOVED lines=11> */
.L_x_42528:
[----:B------:R-:W-:Y:S01]  /*86c0*/  IMAD.MOV.U32 R71, RZ, RZ, R72 ;  /* 0x000000ffff477224 */ /* 0x000fe200078e0048 */
[----:B------:R-:W-:Y:S01]  /*86d0*/  MOV R58, R57 ;  /* 0x00000039003a7202 */ /* 0x000fe20000000f00 */
[----:B------:R-:W-:Y:S02]  /*86e0*/  IMAD.MOV.U32 R73, RZ, RZ, R74 ;  /* 0x000000ffff497224 */ /* 0x000fe400078e004a */
[----:B------:R-:W-:-:S07]  /*86f0*/  IMAD.MOV.U32 R26, RZ, RZ, R25 ;  /* 0x000000ffff1a7224 */ /* 0x000fce00078e0019 */
.L_x_42529:
[----:B------:R-:W-:Y:S05]  /*8700*/  BSYNC B1 ;  /* 0x0000000000017941 */ /* 0x000fea0003800000 */
.L_x_42527:
        /* <DEDUP_REMOVED lines=11> */
.L_x_42531:
[----:B------:R-:W-:Y:S01]  /*87c0*/  IMAD.MOV.U32 R72, RZ, RZ, R71 ;  /* 0x000000ffff487224 */ /* 0x000fe200078e0047 */
[----:B------:R-:W-:Y:S01]  /*87d0*/  MOV R57, R56 ;  /* 0x0000003800397202 */ /* 0x000fe20000000f00 */
[----:B------:R-:W-:Y:S02]  /*87e0*/  IMAD.MOV.U32 R74, RZ, RZ, R73 ;  /* 0x000000ffff4a7224 */ /* 0x000fe400078e0049 */
[----:B------:R-:W-:-:S07]  /*87f0*/  IMAD.MOV.U32 R25, RZ, RZ, R24 ;  /* 0x000000ffff197224 */ /* 0x000fce00078e0018 */
.L_x_42532:
[----:B------:R-:W-:Y:S05]  /*8800*/  BSYNC B1 ;  /* 0x0000000000017941 */ /* 0x000fea0003800000 */
.L_x_42530:
        /* <DEDUP_REMOVED lines=11> */
.L_x_42534:
[----:B------:R-:W-:Y:S01]  /*88c0*/  IMAD.MOV.U32 R71, RZ, RZ, R72 ;  /* 0x000000ffff477224 */ /* 0x000fe200078e0048 */
[----:B------:R-:W-:Y:S01]  /*88d0*/  MOV R56, R63 ;  /* 0x0000003f00387202 */ /* 0x000fe20000000f00 */
[----:B------:R-:W-:Y:S02]  /*88e0*/  IMAD.MOV.U32 R73, RZ, RZ, R74 ;  /* 0x000000ffff497224 */ /* 0x000fe400078e004a */
[----:B------:R-:W-:-:S07]  /*88f0*/  IMAD.MOV.U32 R24, RZ, RZ, R31 ;  /* 0x000000ffff187224 */ /* 0x000fce00078e001f */
.L_x_42535:
[----:B------:R-:W-:Y:S05]  /*8900*/  BSYNC B1 ;  /* 0x0000000000017941 */ /* 0x000fea0003800000 */
.L_x_42533:
        /* <DEDUP_REMOVED lines=11> */
.L_x_42537:
[----:B------:R-:W-:Y:S01]  /*89c0*/  IMAD.MOV.U32 R72, RZ, RZ, R71 ;  /* 0x000000ffff487224 */ /* 0x000fe200078e0047 */
[----:B------:R-:W-:Y:S01]  /*89d0*/  MOV R63, R62 ;  /* 0x0000003e003f7202 */ /* 0x000fe20000000f00 */
[----:B------:R-:W-:Y:S02]  /*89e0*/  IMAD.MOV.U32 R74, RZ, RZ, R73 ;  /* 0x000000ffff4a7224 */ /* 0x000fe400078e0049 */
[----:B------:R-:W-:-:S07]  /*89f0*/  IMAD.MOV.U32 R31, RZ, RZ, R30 ;  /* 0x000000ffff1f7224 */ /* 0x000fce00078e001e */
.L_x_42538:
[----:B------:R-:W-:Y:S05]  /*8a00*/  BSYNC B1 ;  /* 0x0000000000017941 */ /* 0x000fea0003800000 */
.L_x_42536:
        /* <DEDUP_REMOVED lines=11> */
.L_x_42540:
[----:B------:R-:W-:Y:S01]  /*8ac0*/  IMAD.MOV.U32 R71, RZ, RZ, R72 ;  /* 0x000000ffff477224 */ /* 0x000fe200078e0048 */
[----:B------:R-:W-:Y:S01]  /*8ad0*/  MOV R62, R61 ;  /* 0x0000003d003e7202 */ /* 0x000fe20000000f00 */
[----:B------:R-:W-:Y:S02]  /*8ae0*/  IMAD.MOV.U32 R73, RZ, RZ, R74 ;  /* 0x000000ffff497224 */ /* 0x000fe400078e004a */
[----:B------:R-:W-:-:S07]  /*8af0*/  IMAD.MOV.U32 R30, RZ, RZ, R29 ;  /* 0x000000ffff1e7224 */ /* 0x000fce00078e001d */
.L_x_42541:
[----:B------:R-:W-:Y:S05]  /*8b00*/  BSYNC B1 ;  /* 0x0000000000017941 */ /* 0x000fea0003800000 */
.L_x_42539:
        /* <DEDUP_REMOVED lines=11> */
.L_x_42543:
[----:B------:R-:W-:Y:S01]  /*8bc0*/  IMAD.MOV.U32 R72, RZ, RZ, R71 ;  /* 0x000000ffff487224 */ /* 0x000fe200078e0047 */
[----:B------:R-:W-:Y:S01]  /*8bd0*/  MOV R61, R60 ;  /* 0x0000003c003d7202 */ /* 0x000fe20000000f00 */
[----:B------:R-:W-:Y:S02]  /*8be0*/  IMAD.MOV.U32 R74, RZ, RZ, R73 ;  /* 0x000000ffff4a7224 */ /* 0x000fe400078e0049 */
[----:B------:R-:W-:-:S07]  /*8bf0*/  IMAD.MOV.U32 R29, RZ, RZ, R28 ;  /* 0x000000ffff1d7224 */ /* 0x000fce00078e001c */
.L_x_42544:
[----:B------:R-:W-:Y:S05]  /*8c00*/  BSYNC B1 ;  /* 0x0000000000017941 */ /* 0x000fea0003800000 */
.L_x_42542:
        /* <DEDUP_REMOVED lines=11> */
.L_x_42546:
[----:B------:R-:W-:Y:S01]  /*8cc0*/  IMAD.MOV.U32 R71, RZ, RZ, R72 ;  /* 0x000000ffff477224 */ /* 0x000fe200078e0048 */
[----:B------:R-:W-:Y:S01]  /*8cd0*/  MOV R60, R67 ;  /* 0x00000043003c7202 */ /* 0x000fe20000000f00 */
[----:B------:R-:W-:Y:S02]  /*8ce0*/  IMAD.MOV.U32 R73, RZ, RZ, R74 ;  /* 0x000000ffff497224 */ /* 0x000fe400078e004a */
[----:B------:R-:W-:-:S07]  /*8cf0*/  IMAD.MOV.U32 R28, RZ, RZ, R35 ;  /* 0x000000ffff1c7224 */ /* 0x000fce00078e0023 */
.L_x_42547:
[----:B------:R-:W-:Y:S05]  /*8d00*/  BSYNC B1 ;  /* 0x0000000000017941 */ /* 0x000fea0003800000 */
.L_x_42545:
        /* <DEDUP_REMOVED lines=11> */
.L_x_42549:
[----:B------:R-:W-:Y:S01]  /*8dc0*/  IMAD.MOV.U32 R72, RZ, RZ, R71 ;  /* 0x000000ffff487224 */ /* 0x000fe200078e0047 */
[----:B------:R-:W-:Y:S01]  /*8dd0*/  MOV R67, R66 ;  /* 0x0000004200437202 */ /* 0x000fe20000000f00 */
[----:B------:R-:W-:Y:S02]  /*8de0*/  IMAD.MOV.U32 R74, RZ, RZ, R73 ;  /* 0x000000ffff4a7224 */ /* 0x000fe400078e0049 */
[----:B------:R-:W-:-:S07]  /*8df0*/  IMAD.MOV.U32 R35, RZ, RZ, R34 ;  /* 0x000000ffff237224 */ /* 0x000fce00078e0022 */
.L_x_42550:
[----:B------:R-:W-:Y:S05]  /*8e00*/  BSYNC B1 ;  /* 0x0000000000017941 */ /* 0x000fea0003800000 */
.L_x_42548:
        /* <DEDUP_REMOVED lines=11> */
.L_x_42552:
[----:B------:R-:W-:Y:S01]  /*8ec0*/  IMAD.MOV.U32 R71, RZ, RZ, R72 ;  /* 0x000000ffff477224 */ /* 0x000fe200078e0048 */
[----:B------:R-:W-:Y:S01]  /*8ed0*/  MOV R66, R65 ;  /* 0x0000004100427202 */ /* 0x000fe20000000f00 */
[----:B------:R-:W-:Y:S02]  /*8ee0*/  IMAD.MOV.U32 R73, RZ, RZ, R74 ;  /* 0x000000ffff497224 */ /* 0x000fe400078e004a */
[----:B------:R-:W-:-:S07]  /*8ef0*/  IMAD.MOV.U32 R34, RZ, RZ, R33 ;  /* 0x000000ffff227224 */ /* 0x000fce00078e0021 */
.L_x_42553:
[----:B------:R-:W-:Y:S05]  /*8f00*/  BSYNC B1 ;  /* 0x0000000000017941 */ /* 0x000fea0003800000 */
.L_x_42551:
        /* <DEDUP_REMOVED lines=11> */
.L_x_42555:
[----:B------:R-:W-:Y:S01]  /*8fc0*/  IMAD.MOV.U32 R65, RZ, RZ, R64 ;  /* 0x000000ffff417224 */ /* 0x000fe200078e0040 */
[----:B------:R-:W-:Y:S01]  /*8fd0*/  MOV R72, R71 ;  /* 0x0000004700487202 */ /* 0x000fe20000000f00 */
[----:B------:R-:W-:Y:S02]  /*8fe0*/  IMAD.MOV.U32 R33, RZ, RZ, R32 ;  /* 0x000000ffff217224 */ /* 0x000fe400078e0020 */
[----:B------:R-:W-:Y:S02]  /*8ff0*/  IMAD.MOV.U32 R64, RZ, RZ, R71 ;  /* 0x000000ffff407224 */ /* 0x000fe400078e0047 */
[--C-:B------:R-:W-:Y:S02]  /*9000*/  IMAD.MOV.U32 R74, RZ, RZ, R73.reuse ;  /* 0x000000ffff4a7224 */ /* 0x100fe400078e0049 */
[----:B------:R-:W-:-:S07]  /*9010*/  IMAD.MOV.U32 R32, RZ, RZ, R73 ;  /* 0x000000ffff207224 */ /* 0x000fce00078e0049 */
.L_x_42556:
[----:B------:R-:W-:Y:S05]  /*9020*/  BSYNC B1 ;  /* 0x0000000000017941 */ /* 0x000fea0003800000 */
.L_x_42554:
[----:B------:R-:W-:Y:S01]  /*9030*/  IADD3 R2, R2, 0x4, RZ ;  /* 0x0000000402027810 */ /* 0x000fe20007ffe0ff */
[----:B------:R-:W-:Y:S06]  /*9040*/  @P1 BRA `(.L_x_42557) ;  /* 0xffffffe0000c1947 */ /* 0x000fec000383ffff */
[----:B------:R-:W-:Y:S01]  /*9050*/  FADD.FTZ R2, R69, R68 ;  /* 0x0000004445027221 */ /* 0x000fe20000010000 */
[----:B------:R-:W-:Y:S02]  /*9060*/  IMAD.MOV.U32 R3, RZ, RZ, R70 ;  /* 0x000000ffff037224 */ /* 0x000fe400078e0046 */
[----:B------:R-:W-:Y:S02]  /*9070*/  IMAD.MOV.U32 R64, RZ, RZ, R72 ;  /* 0x000000ffff407224 */ /* 0x000fe400078e0048 */
[----:B------:R-:W-:-:S07]  /*9080*/  IMAD.MOV.U32 R32, RZ, RZ, R74 ;  /* 0x000000ffff207224 */ /* 0x000fce00078e004a */
.L_x_42463:
[----:B------:R-:W-:Y:S05]  /*9090*/  BSYNC B0 ;  /* 0x0000000000007941 */ /* 0x000fea0003800000 */
.L_x_42462:
        /* <DEDUP_REMOVED lines=113> */
.L_x_42653:
        /* <DEDUP_REMOVED lines=20> */
.L_x_42561:
[----:B------:R-:W-:Y:S01]  /*98f0*/  IMAD.MOV.U32 R72, RZ, RZ, R39 ;  /* 0x000000ffff487224 */ /* 0x000fe200078e0027 */
[----:B------:R-:W-:Y:S01]  /*9900*/  MOV R74, R7 ;  /* 0x00000007004a7202 */ /* 0x000fe20000000f00 */
[----:B------:R-:W-:Y:S02]  /*9910*/  IMAD.MOV.U32 R39, RZ, RZ, R38 ;  /* 0x000000ffff277224 */ /* 0x000fe400078e0026 */
[----:B------:R-:W-:-:S07]  /*9920*/  IMAD.MOV.U32 R7, RZ, RZ, R6 ;  /* 0x000000ffff077224 */ /* 0x000fce00078e0006 */
.L_x_42562:
[----:B------:R-:W-:Y:S05]  /*9930*/  BSYNC B1 ;  /* 0x0000000000017941 */ /* 0x000fea0003800000 */
.L_x_42560:
        /* <DEDUP_REMOVED lines=11> */
.L_x_42564:
[----:B------:R-:W-:Y:S01]  /*99f0*/  IMAD.MOV.U32 R71, RZ, RZ, R72 ;  /* 0x000000ffff477224 */ /* 0x000fe200078e0048 */
[----:B------:R-:W-:Y:S01]  /*9a00*/  MOV R38, R37 ;  /* 0x0000002500267202 */ /* 0x000fe20000000f00 */
[----:B------:R-:W-:Y:S02]  /*9a10*/  IMAD.MOV.U32 R73, RZ, RZ, R74 ;  /* 0x000000ffff497224 */ /* 0x000fe400078e004a */
[----:B------:R-:W-:-:S07]  /*9a20*/  IMAD.MOV.U32 R6, RZ, RZ, R5 ;  /* 0x000000ffff067224 */ /* 0x000fce00078e0005 */
.L_x_42565:
[----:B------:R-:W-:Y:S05]  /*9a30*/  BSYNC B1 ;  /* 0x0000000000017941 */ /* 0x000fea0003800000 */
.L_x_42563:
        /* <DEDUP_REMOVED lines=11> */
.L_x_42567:
[----:B------:R-:W-:Y:S01]  /*9af0*/  MOV R72, R71 ;  /* 0x0000004700487202 */ /* 0x000fe20000000f00 */
[----:B------:R-:W-:Y:S01]  /*9b00*/  IMAD.MOV.U32 R74, RZ, RZ, R73 ;  /* 0x000000ffff4a7224 */ /* 0x000fe200078e0049 */
[----:B------:R-:W-:Y:S01]  /*9b10*/  MOV R5, R4 ;  /* 0x0000000400057202 */ /* 0x000fe20000000f00 */
[----:B------:R-:W-:-:S07]  /*9b20*/  IMAD.MOV.U32 R37, RZ, RZ, R36 ;  /* 0x000000ffff257224 */ /* 0x000fce00078e0024 */
.L_x_42568:
[----:B------:R-:W-:Y:S05]  /*9b30*/  BSYNC B1 ;  /* 0x0000000000017941 */ /* 0x000fea0003800000 */
.L_x_42566:
        /* <DEDUP_REMOVED lines=11> */
.L_x_42570:
[----:B------:R-:W-:Y:S01]  /*9bf0*/  IMAD.MOV.U32 R71, RZ, RZ, R72 ;  /* 0x000000ffff477224 */ /* 0x000fe200078e0048 */
[----:B------:R-:W-:Y:S01]  /*9c00*/  MOV R73, R74 ;  /* 0x0000004a00497202 */ /* 0x000fe20000000f00 */
[----:B------:R-:W-:Y:S02]  /*9c10*/  IMAD.MOV.U32 R36, RZ, RZ, R43 ;  /* 0x000000ffff247224 */ /* 0x000fe400078e002b */
[----:B------:R-:W-:-:S07]  /*9c20*/  IMAD.MOV.U32 R4, RZ, RZ, R11 ;  /* 0x000000ffff047224 */ /* 0x000fce00078e000b */
.L_x_42571:
[----:B------:R-:W-:Y:S05]  /*9c30*/  BSYNC B1 ;  /* 0x0000000000017941 */ /* 0x000fea0003800000 */
.L_x_42569:
        /* <DEDUP_REMOVED lines=11> */
.L_x_42573:
[----:B------:R-:W-:Y:S01]  /*9cf0*/  IMAD.MOV.U32 R72, RZ, RZ, R71 ;  /* 0x000000ffff487224 */ /* 0x000fe200078e0047 */
[----:B------:R-:W-:Y:S01]  /*9d00*/  MOV R43, R42 ;  /* 0x0000002a002b7202 */ /* 0x000fe20000000f00 */
[----:B------:R-:W-:Y:S02]  /*9d10*/  IMAD.MOV.U32 R74, RZ, RZ, R73 ;  /* 0x000000ffff4a7224 */ /* 0x000fe400078e0049 */
[----:B------:R-:W-:-:S07]  /*9d20*/  IMAD.MOV.U32 R11, RZ, RZ, R10 ;  /* 0x000000ffff0b7224 */ /* 0x000fce00078e000a */
.L_x_42574:
[----:B------:R-:W-:Y:S05]  /*9d30*/  BSYNC B1 ;  /* 0x0000000000017941 */ /* 0x000fea0003800000 */
.L_x_42572:
        /* <DEDUP_REMOVED lines=11> */
.L_x_42576:
[----:B------:R-:W-:Y:S01]  /*9df0*/  MOV R71, R72 ;  /* 0x0000004800477202 */ /* 0x000fe20000000f00 */
[----:B------:R-:W-:Y:S01]  /*9e00*/  IMAD.MOV.U32 R73, RZ, RZ, R74 ;  /* 0x000000ffff497224 */ /* 0x000fe200078e004a */
[----:B------:R-:W-:Y:S01]  /*9e10*/  MOV R10, R9 ;  /* 0x00000009000a7202 */ /* 0x000fe20000000f00 */
[----:B------:R-:W-:-:S07]  /*9e20*/  IMAD.MOV.U32 R42, RZ, RZ, R41 ;  /* 0x000000ffff2a7224 */ /* 0x000fce00078e0029 */
.L_x_42577:
[----:B------:R-:W-:Y:S05]  /*9e30*/  BSYNC B1 ;  /* 0x0000000000017941 */ /* 0x000fea0003800000 */
.L_x_42575:
        /* <DEDUP_REMOVED lines=11> */
.L_x_42579:
[----:B------:R-:W-:Y:S01]  /*9ef0*/  IMAD.MOV.U32 R72, RZ, RZ, R71 ;  /* 0x000000ffff487224 */ /* 0x000fe200078e0047 */
[----:B------:R-:W-:Y:S01]  /*9f00*/  MOV R74, R73 ;  /* 0x00000049004a7202 */ /* 0x000fe20000000f00 */
[----:B------:R-:W-:Y:S02]  /*9f10*/  IMAD.MOV.U32 R41, RZ, RZ, R40 ;  /* 0x000000ffff297224 */ /* 0x000fe400078e0028 */
[----:B------:R-:W-:-:S07]  /*9f20*/  IMAD.MOV.U32 R9, RZ, RZ, R8 ;  /* 0x000000ffff097224 */ /* 0x000fce00078e0008 */
.L_x_42580:
[----:B------:R-:W-:Y:S05]  /*9f30*/  BSYNC B1 ;  /* 0x0000000000017941 */ /* 0x000fea0003800000 */
.L_x_42578:
        /* <DEDUP_REMOVED lines=11> */
.L_x_42582:
[----:B------:R-:W-:Y:S01]  /*9ff0*/  IMAD.MOV.U32 R71, RZ, RZ, R72 ;  /* 0x000000ffff477224 */ /* 0x000fe200078e0048 */
[----:B------:R-:W-:Y:S01]  /*a000*/  MOV R40, R47 ;  /* 0x0000002f00287202 */ /* 0x000fe20000000f00 */
[----:B------:R-:W-:Y:S02]  /*a010*/  IMAD.MOV.U32 R73, RZ, RZ, R74 ;  /* 0x000000ffff497224 */ /* 0x000fe400078e004a */
[----:B------:R-:W-:-:S07]  /*a020*/  IMAD.MOV.U32 R8, RZ, RZ, R15 ;  /* 0x000000ffff087224 */ /* 0x000fce00078e000f */
.L_x_42583:
[----:B------:R-:W-:Y:S05]  /*a030*/  BSYNC B1 ;  /* 0x0000000000017941 */ /* 0x000fea0003800000 */
.L_x_42581:
        /* <DEDUP_REMOVED lines=11> */
.L_x_42585:
[----:B------:R-:W-:Y:S01]  /*a0f0*/  MOV R72, R71 ;  /* 0x0000004700487202 */ /* 0x000fe20000000f00 */
[----:B------:R-:W-:Y:S01]  /*a100*/  IMAD.MOV.U32 R74, RZ, RZ, R73 ;  /* 0x000000ffff4a7224 */ /* 0x000fe200078e0049 */
[----:B------:R-:W-:Y:S01]  /*a110*/  MOV R15, R14 ;  /* 0x0000000e000f7202 */ /* 0x000fe20000000f00 */
[----:B------:R-:W-:-:S07]  /*a120*/  IMAD.MOV.U32 R47, RZ, RZ, R46 ;  /* 0x000000ffff2f7224 */ /* 0x000fce00078e002e */
.L_x_42586:
[----:B------:R-:W-:Y:S05]  /*a130*/  BSYNC B1 ;  /* 0x0000000000017941 */ /* 0x000fea0003800000 */
.L_x_42584:
        /* <DEDUP_REMOVED lines=11> */
.L_x_42588:
[----:B------:R-:W-:Y:S01]  /*a1f0*/  IMAD.MOV.U32 R71, RZ, RZ, R72 ;  /* 0x000000ffff477224 */ /* 0x000fe200078e0048 */
[----:B------:R-:W-:Y:S01]  /*a200*/  MOV R73, R74 ;  /* 0x0000004a00497202 */ /* 0x000fe20000000f00 */
[----:B------:R-:W-:Y:S02]  /*a210*/  IMAD.MOV.U32 R46, RZ, RZ, R45 ;  /* 0x000000ffff2e7224 */ /* 0x000fe400078e002d */
[----:B------:R-:W-:-:S07]  /*a220*/  IMAD.MOV.U32 R14, RZ, RZ, R13 ;  /* 0x000000ffff0e7224 */ /* 0x000fce00078e000d */
.L_x_42589:
[----:B------:R-:W-:Y:S05]  /*a230*/  BSYNC B1 ;  /* 0x0000000000017941 */ /* 0x000fea0003800000 */
.L_x_42587:
        /* <DEDUP_REMOVED lines=11> */
.L_x_42591:
[----:B------:R-:W-:Y:S01]  /*a2f0*/  IMAD.MOV.U32 R72, RZ, RZ, R71 ;  /* 0x000000ffff487224 */ /* 0x000fe200078e0047 */
[----:B------:R-:W-:Y:S01]  /*a300*/  MOV R45, R44 ;  /* 0x0000002c002d7202 */ /* 0x000fe20000000f00 */
[----:B------:R-:W-:Y:S02]  /*a310*/  IMAD.MOV.U32 R74, RZ, RZ, R73 ;  /* 0x000000ffff4a7224 */ /* 0x000fe400078e0049 */
[----:B------:R-:W-:-:S07]  /*a320*/  IMAD.MOV.U32 R13, RZ, RZ, R12 ;  /* 0x000000ffff0d7224 */ /* 0x000fce00078e000c */
.L_x_42592:
[----:B------:R-:W-:Y:S05]  /*a330*/  BSYNC B1 ;  /* 0x0000000000017941 */ /* 0x000fea0003800000 */
.L_x_42590:
        /* <DEDUP_REMOVED lines=11> */
.L_x_42594:
[----:B------:R-:W-:Y:S01]  /*a3f0*/  MOV R71, R72 ;  /* 0x0000004800477202 */ /* 0x000fe20000000f00 */
[----:B------:R-:W-:Y:S01]  /*a400*/  IMAD.MOV.U32 R73, RZ, RZ, R74 ;  /* 0x000000ffff497224 */ /* 0x000fe200078e004a */
[----:B------:R-:W-:Y:S01]  /*a410*/  MOV R12, R19 ;  /* 0x00000013000c7202 */ /* 0x000fe20000000f00 */
[----:B------:R-:W-:-:S07]  /*a420*/  IMAD.MOV.U32 R44, RZ, RZ, R51 ;  /* 0x000000ffff2c7224 */ /* 0x000fce00078e0033 */
.L_x_42595:
[----:B------:R-:W-:Y:S05]  /*a430*/  BSYNC B1 ;  /* 0x0000000000017941 */ /* 0x000fea0003800000 */
.L_x_42593:
        /* <DEDUP_REMOVED lines=11> */
.L_x_42597:
[----:B------:R-:W-:Y:S01]  /*a4f0*/  IMAD.MOV.U32 R72, RZ, RZ, R71 ;  /* 0x000000ffff487224 */ /* 0x000fe200078e0047 */
[----:B------:R-:W-:Y:S01]  /*a500*/  MOV R74, R73 ;  /* 0x00000049004a7202 */ /* 0x000fe20000000f00 */
[----:B------:R-:W-:Y:S02]  /*a510*/  IMAD.MOV.U32 R51, RZ, RZ, R50 ;  /* 0x000000ffff337224 */ /* 0x000fe400078e0032 */
[----:B------:R-:W-:-:S07]  /*a520*/  IMAD.MOV.U32 R19, RZ, RZ, R18 ;  /* 0x000000ffff137224 */ /* 0x000fce00078e0012 */
.L_x_42598:
[----:B------:R-:W-:Y:S05]  /*a530*/  BSYNC B1 ;  /* 0x0000000000017941 */ /* 0x000fea0003800000 */
.L_x_42596:
        /* <DEDUP_REMOVED lines=11> */
.L_x_42600:
[----:B------:R-:W-:Y:S01]  /*a5f0*/  IMAD.MOV.U32 R71, RZ, RZ, R72 ;  /* 0x000000ffff477224 */ /* 0x000fe200078e0048 */
[----:B------:R-:W-:Y:S01]  /*a600*/  MOV R50, R49 ;  /* 0x0000003100327202 */ /* 0x000fe20000000f00 */
[----:B------:R-:W-:Y:S02]  /*a610*/  IMAD.MOV.U32 R73, RZ, RZ, R74 ;  /* 0x000000ffff497224 */ /* 0x000fe400078e004a */
[----:B------:R-:W-:-:S07]  /*a620*/  IMAD.MOV.U32 R18, RZ, RZ, R17 ;  /* 0x000000ffff127224 */ /* 0x000fce00078e0011 */
.L_x_42601:
[----:B------:R-:W-:Y:S05]  /*a630*/  BSYNC B1 ;  /* 0x0000000000017941 */ /* 0x000fea0003800000 */
.L_x_42599:
        /* <DEDUP_REMOVED lines=11> */
.L_x_42603:
[----:B------:R-:W-:Y:S01]  /*a6f0*/  MOV R72, R71 ;  /* 0x0000004700487202 */ /* 0x000fe20000000f00 */
[----:B------:R-:W-:Y:S01]  /*a700*/  IMAD.MOV.U32 R74, RZ, RZ, R73 ;  /* 0x000000ffff4a7224 */ /* 0x000fe200078e0049 */
[----:B------:R-:W-:Y:S01]  /*a710*/  MOV R17, R16 ;  /* 0x0000001000117202 */ /* 0x000fe20000000f00 */
[----:B------:R-:W-:-:S07]  /*a720*/  IMAD.MOV.U32 R49, RZ, RZ, R48 ;  /* 0x000000ffff317224 */ /* 0x000fce00078e0030 */
.L_x_42604:
[----:B------:R-:W-:Y:S05]  /*a730*/  BSYNC B1 ;  /* 0x0000000000017941 */ /* 0x000fea0003800000 */
.L_x_42602:
        /* <DEDUP_REMOVED lines=11> */
.L_x_42606:
[----:B------:R-:W-:Y:S01]  /*a7f0*/  IMAD.MOV.U32 R71, RZ, RZ, R72 ;  /* 0x000000ffff477224 */ /* 0x000fe200078e0048 */
[----:B------:R-:W-:Y:S01]  /*a800*/  MOV R73, R74 ;  /* 0x0000004a00497202 */ /* 0x000fe20000000f00 */
[----:B------:R-:W-:Y:S02]  /*a810*/  IMAD.MOV.U32 R48, RZ, RZ, R55 ;  /* 0x000000ffff307224 */ /* 0x000fe400078e0037 */
[----:B------:R-:W-:-:S07]  /*a820*/  IMAD.MOV.U32 R16, RZ, RZ, R23 ;  /* 0x000000ffff107224 */ /* 0x000fce00078e0017 */
.L_x_42607:
[----:B------:R-:W-:Y:S05]  /*a830*/  BSYNC B1 ;  /* 0x0000000000017941 */ /* 0x000fea0003800000 */
.L_x_42605:
        /* <DEDUP_REMOVED lines=11> */
.L_x_42609:
[----:B------:R-:W-:Y:S01]  /*a8f0*/  IMAD.MOV.U32 R72, RZ, RZ, R71 ;  /* 0x000000ffff487224 */ /* 0x000fe200078e0047 */
[----:B------:R-:W-:Y:S01]  /*a900*/  MOV R55, R54 ;  /* 0x0000003600377202 */ /* 0x000fe20000000f00 */
[----:B------:R-:W-:Y:S02]  /*a910*/  IMAD.MOV.U32 R74, RZ, RZ, R73 ;  /* 0x000000ffff4a7224 */ /* 0x000fe400078e0049 */
[----:B------:R-:W-:-:S07]  /*a920*/  IMAD.MOV.U32 R23, RZ, RZ, R22 ;  /* 0x000000ffff177224 */ /* 0x000fce00078e0016 */
.L_x_42610:
[----:B------:R-:W-:Y:S05]  /*a930*/  BSYNC B1 ;  /* 0x0000000000017941 */ /* 0x000fea0003800000 */
.L_x_42608:
        /* <DEDUP_REMOVED lines=11> */
.L_x_42612:
[----:B------:R-:W-:Y:S01]  /*a9f0*/  MOV R71, R72 ;  /* 0x0000004800477202 */ /* 0x000fe20000000f00 */
[----:B------:R-:W-:Y:S01]  /*aa00*/  IMAD.MOV.U32 R73, RZ, RZ, R74 ;  /* 0x000000ffff497224 */ /* 0x000fe200078e004a */
[----:B------:R-:W-:Y:S01]  /*aa10*/  MOV R22, R21 ;  /* 0x0000001500167202 */ /* 0x000fe20000000f00 */
[----:B------:R-:W-:-:S07]  /*aa20*/  IMAD.MOV.U32 R54, RZ, RZ, R53 ;  /* 0x000000ffff367224 */ /* 0x000fce00078e0035 */
.L_x_42613:
[----:B------:R-:W-:Y:S05]  /*aa30*/  BSYNC B1 ;  /* 0x0000000000017941 */ /* 0x000fea0003800000 */
.L_x_42611:
        /* <DEDUP_REMOVED lines=11> */
.L_x_42615:
[----:B------:R-:W-:Y:S01]  /*aaf0*/  IMAD.MOV.U32 R72, RZ, RZ, R71 ;  /* 0x000000ffff487224 */ /* 0x000fe200078e0047 */
[----:B------:R-:W-:Y:S01]  /*ab00*/  MOV R74, R73 ;  /* 0x00000049004a7202 */ /* 0x000fe20000000f00 */
[----:B------:R-:W-:Y:S02]  /*ab10*/  IMAD.MOV.U32 R53, RZ, RZ, R52 ;  /* 0x000000ffff357224 */ /* 0x000fe400078e0034 */
[----:B------:R-:W-:-:S07]  /*ab20*/  IMAD.MOV.U32 R21, RZ, RZ, R20 ;  /* 0x000000ffff157224 */ /* 0x000fce00078e0014 */
.L_x_42616:
[----:B------:R-:W-:Y:S05]  /*ab30*/  BSYNC B1 ;  /* 0x0000000000017941 */ /* 0x000fea0003800000 */
.L_x_42614:
        /* <DEDUP_REMOVED lines=11> */
.L_x_42618:
[----:B------:R-:W-:Y:S01]  /*abf0*/  IMAD.MOV.U32 R71, RZ, RZ, R72 ;  /* 0x000000ffff477224 */ /* 0x000fe200078e0048 */
[----:B------:R-:W-:Y:S01]  /*ac00*/  MOV R52, R59 ;  /* 0x0000003b00347202 */ /* 0x000fe20000000f00 */
[----:B------:R-:W-:Y:S02]  /*ac10*/  IMAD.MOV.U32 R73, RZ, RZ, R74 ;  /* 0x000000ffff497224 */ /* 0x000fe400078e004a */
[----:B------:R-:W-:-:S07]  /*ac20*/  IMAD.MOV.U32 R20, RZ, RZ, R27 ;  /* 0x000000ffff147224 */ /* 0x000fce00078e001b */
.L_x_42619:
[----:B------:R-:W-:Y:S05]  /*ac30*/  BSYNC B1 ;  /* 0x0000000000017941 */ /* 0x000fea0003800000 */
.L_x_42617:
        /* <DEDUP_REMOVED lines=11> */
.L_x_42621:
[----:B------:R-:W-:Y:S01]  /*acf0*/  MOV R72, R71 ;  /* 0x0000004700487202 */ /* 0x000fe20000000f00 */
[----:B------:R-:W-:Y:S01]  /*ad00*/  IMAD.MOV.U32 R74, RZ, RZ, R73 ;  /* 0x000000ffff4a7224 */ /* 0x000fe200078e0049 */
[----:B------:R-:W-:Y:S01]  /*ad10*/  MOV R27, R26 ;  /* 0x0000001a001b7202 */ /* 0x000fe20000000f00 */
[----:B------:R-:W-:-:S07]  /*ad20*/  IMAD.MOV.U32 R59, RZ, RZ, R58 ;  /* 0x000000ffff3b7224 */ /* 0x000fce00078e003a */
.L_x_42622:
[----:B------:R-:W-:Y:S05]  /*ad30*/  BSYNC B1 ;  /* 0x0000000000017941 */ /* 0x000fea0003800000 */
.L_x_42620:
        /* <DEDUP_REMOVED lines=11> */
.L_x_42624:
[----:B------:R-:W-:Y:S01]  /*adf0*/  IMAD.MOV.U32 R71, RZ, RZ, R72 ;  /* 0x000000ffff477224 */ /* 0x000fe200078e0048 */
[----:B------:R-:W-:Y:S01]  /*ae00*/  MOV R73, R74 ;  /* 0x0000004a00497202 */ /* 0x000fe20000000f00 */
[----:B------:R-:W-:Y:S02]  /*ae10*/  IMAD.MOV.U32 R58, RZ, RZ, R57 ;  /* 0x000000ffff3a7224 */ /* 0x000fe400078e0039 */
[----:B------:R-:W-:-:S07]  /*ae20*/  IMAD.MOV.U32 R26, RZ, RZ, R25 ;  /* 0x000000ffff1a7224 */ /* 0x000fce00078e0019 */
.L_x_42625:
[----:B------:R-:W-:Y:S05]  /*ae30*/  BSYNC B1 ;  /* 0x0000000000017941 */ /* 0x000fea0003800000 */
.L_x_42623:
        /* <DEDUP_REMOVED lines=11> */
.L_x_42627:
[----:B------:R-:W-:Y:S01]  /*aef0*/  IMAD.MOV.U32 R72, RZ, RZ, R71 ;  /* 0x000000ffff487224 */ /* 0x000fe200078e0047 */
[----:B------:R-:W-:Y:S01]  /*af00*/  MOV R57, R56 ;  /* 0x0000003800397202 */ /* 0x000fe20000000f00 */
[----:B------:R-:W-:Y:S02]  /*af10*/  IMAD.MOV.U32 R74, RZ, RZ, R73 ;  /* 0x000000ffff4a7224 */ /* 0x000fe400078e0049 */
[----:B------:R-:W-:-:S07]  /*af20*/  IMAD.MOV.U32 R25, RZ, RZ, R24 ;  /* 0x000000ffff197224 */ /* 0x000fce00078e0018 */
.L_x_42628:
[----:B------:R-:W-:Y:S05]  /*af30*/  BSYNC B1 ;  /* 0x0000000000017941 */ /* 0x000fea0003800000 */
.L_x_42626:
        /* <DEDUP_REMOVED lines=11> */
.L_x_42630:
[----:B------:R-:W-:Y:S01]  /*aff0*/  MOV R71, R72 ;  /* 0x0000004800477202 */ /* 0x000fe20000000f00 */
[----:B------:R-:W-:Y:S01]  /*b000*/  IMAD.MOV.U32 R73, RZ, RZ, R74 ;  /* 0x000000ffff497224 */ /* 0x000fe200078e004a */
[----:B------:R-:W-:Y:S01]  /*b010*/  MOV R24, R31 ;  /* 0x0000001f00187202 */ /* 0x000fe20000000f00 */
[----:B------:R-:W-:-:S07]  /*b020*/  IMAD.MOV.U32 R56, RZ, RZ, R63 ;  /* 0x000000ffff387224 */ /* 0x000fce00078e003f */
.L_x_42631:
[----:B------:R-:W-:Y:S05]  /*b030*/  BSYNC B1 ;  /* 0x0000000000017941 */ /* 0x000fea0003800000 */
.L_x_42629:
        /* <DEDUP_REMOVED lines=11> */
.L_x_42633:
[----:B------:R-:W-:Y:S01]  /*b0f0*/  IMAD.MOV.U32 R72, RZ, RZ, R71 ;  /* 0x000000ffff487224 */ /* 0x000fe200078e0047 */
[----:B------:R-:W-:Y:S01]  /*b100*/  MOV R74, R73 ;  /* 0x00000049004a7202 */ /* 0x000fe20000000f00 */
[----:B------:R-:W-:Y:S02]  /*b110*/  IMAD.MOV.U32 R63, RZ, RZ, R62 ;  /* 0x000000ffff3f7224 */ /* 0x000fe400078e003e */
[----:B------:R-:W-:-:S07]  /*b120*/  IMAD.MOV.U32 R31, RZ, RZ, R30 ;  /* 0x000000ffff1f7224 */ /* 0x000fce00078e001e */
.L_x_42634:
[----:B------:R-:W-:Y:S05]  /*b130*/  BSYNC B1 ;  /* 0x0000000000017941 */ /* 0x000fea0003800000 */
.L_x_42632:
        /* <DEDUP_REMOVED lines=11> */
.L_x_42636:
[----:B------:R-:W-:Y:S01]  /*b1f0*/  IMAD.MOV.U32 R71, RZ, RZ, R72 ;  /* 0x000000ffff477224 */ /* 0x000fe200078e0048 */
[----:B------:R-:W-:Y:S01]  /*b200*/  MOV R62, R61 ;  /* 0x0000003d003e7202 */ /* 0x000fe20000000f00 */
[----:B------:R-:W-:Y:S02]  /*b210*/  IMAD.MOV.U32 R73, RZ, RZ, R74 ;  /* 0x000000ffff497224 */ /* 0x000fe400078e004a */
[----:B------:R-:W-:-:S07]  /*b220*/  IMAD.MOV.U32 R30, RZ, RZ, R29 ;  /* 0x000000ffff1e7224 */ /* 0x000fce00078e001d */
.L_x_42637:
[----:B------:R-:W-:Y:S05]  /*b230*/  BSYNC B1 ;  /* 0x0000000000017941 */ /* 0x000fea0003800000 */
.L_x_42635:
        /* <DEDUP_REMOVED lines=11> */
.L_x_42639:
[----:B------:R-:W-:Y:S01]  /*b2f0*/  MOV R72, R71 ;  /* 0x0000004700487202 */ /* 0x000fe20000000f00 */
[----:B------:R-:W-:Y:S01]  /*b300*/  IMAD.MOV.U32 R74, RZ, RZ, R73 ;  /* 0x000000ffff4a7224 */ /* 0x000fe200078e0049 */
[----:B------:R-:W-:Y:S01]  /*b310*/  MOV R29, R28 ;  /* 0x0000001c001d7202 */ /* 0x000fe20000000f00 */
[----:B------:R-:W-:-:S07]  /*b320*/  IMAD.MOV.U32 R61, RZ, RZ, R60 ;  /* 0x000000ffff3d7224 */ /* 0x000fce00078e003c */
.L_x_42640:
[----:B------:R-:W-:Y:S05]  /*b330*/  BSYNC B1 ;  /* 0x0000000000017941 */ /* 0x000fea0003800000 */
.L_x_42638:
        /* <DEDUP_REMOVED lines=11> */
.L_x_42642:
[----:B------:R-:W-:Y:S01]  /*b3f0*/  IMAD.MOV.U32 R71, RZ, RZ, R72 ;  /* 0x000000ffff477224 */ /* 0x000fe200078e0048 */
[----:B------:R-:W-:Y:S01]  /*b400*/  MOV R73, R74 ;  /* 0x0000004a00497202 */ /* 0x000fe20000000f00 */
[----:B------:R-:W-:Y:S02]  /*b410*/  IMAD.MOV.U32 R60, RZ, RZ, R67 ;  /* 0x000000ffff3c7224 */ /* 0x000fe400078e0043 */
[----:B------:R-:W-:-:S07]  /*b420*/  IMAD.MOV.U32 R28, RZ, RZ, R35 ;  /* 0x000000ffff1c7224 */ /* 0x000fce00078e0023 */
.L_x_42643:
[----:B------:R-:W-:Y:S05]  /*b430*/  BSYNC B1 ;  /* 0x0000000000017941 */ /* 0x000fea0003800000 */
.L_x_42641:
        /* <DEDUP_REMOVED lines=11> */
.L_x_42645:
[----:B------:R-:W-:Y:S01]  /*b4f0*/  IMAD.MOV.U32 R72, RZ, RZ, R71 ;  /* 0x000000ffff487224 */ /* 0x000fe200078e0047 */
[----:B------:R-:W-:Y:S01]  /*b500*/  MOV R67, R66 ;  /* 0x0000004200437202 */ /* 0x000fe20000000f00 */
[----:B------:R-:W-:Y:S02]  /*b510*/  IMAD.MOV.U32 R74, RZ, RZ, R73 ;  /* 0x000000ffff4a7224 */ /* 0x000fe400078e0049 */
[----:B------:R-:W-:-:S07]  /*b520*/  IMAD.MOV.U32 R35, RZ, RZ, R34 ;  /* 0x000000ffff237224 */ /* 0x000fce00078e0022 */
.L_x_42646:
[----:B------:R-:W-:Y:S05]  /*b530*/  BSYNC B1 ;  /* 0x0000000000017941 */ /* 0x000fea0003800000 */
.L_x_42644:
        /* <DEDUP_REMOVED lines=11> */
.L_x_42648:
[----:B------:R-:W-:Y:S01]  /*b5f0*/  MOV R71, R72 ;  /* 0x0000004800477202 */ /* 0x000fe20000000f00 */
[----:B------:R-:W-:Y:S01]  /*b600*/  IMAD.MOV.U32 R73, RZ, RZ, R74 ;  /* 0x000000ffff497224 */ /* 0x000fe200078e004a */
[----:B------:R-:W-:Y:S01]  /*b610*/  MOV R34, R33 ;  /* 0x0000002100227202 */ /* 0x000fe20000000f00 */
[----:B------:R-:W-:-:S07]  /*b620*/  IMAD.MOV.U32 R66, RZ, RZ, R65 ;  /* 0x000000ffff427224 */ /* 0x000fce00078e0041 */
.L_x_42649:
[----:B------:R-:W-:Y:S05]  /*b630*/  BSYNC B1 ;  /* 0x0000000000017941 */ /* 0x000fea0003800000 */
.L_x_42647:
        /* <DEDUP_REMOVED lines=11> */
.L_x_42651:
[----:B------:R-:W-:Y:S01]  /*b6f0*/  IMAD.MOV.U32 R65, RZ, RZ, R64 ;  /* 0x000000ffff417224 */ /* 0x000fe200078e0040 */
[----:B------:R-:W-:Y:S01]  /*b700*/  MOV R33, R32 ;  /* 0x0000002000217202 */ /* 0x000fe20000000f00 */
[--C-:B------:R-:W-:Y:S01]  /*b710*/  IMAD.MOV.U32 R72, RZ, RZ, R71.reuse ;  /* 0x000000ffff487224 */ /* 0x100fe200078e0047 */
[----:B------:R-:W-:Y:S01]  /*b720*/  MOV R74, R73 ;  /* 0x00000049004a7202 */ /* 0x000fe20000000f00 */
[----:B------:R-:W-:Y:S02]  /*b730*/  IMAD.MOV.U32 R64, RZ, RZ, R71 ;  /* 0x000000ffff407224 */ /* 0x000fe400078e0047 */
[----:B------:R-:W-:-:S07]  /*b740*/  IMAD.MOV.U32 R32, RZ, RZ, R73 ;  /* 0x000000ffff207224 */ /* 0x000fce00078e0049 */
.L_x_42652:
[----:B------:R-:W-:Y:S05]  /*b750*/  BSYNC B1 ;  /* 0x0000000000017941 */ /* 0x000fea0003800000 */
.L_x_42650:
[----:B------:R-:W-:Y:S01]  /*b760*/  VIADD R2, R2, 0x4 ;  /* 0x0000000402027836 */ /* 0x000fe20000000000 */
[----:B------:R-:W-:Y:S06]  /*b770*/  @P1 BRA `(.L_x_42653) ;  /* 0xffffffe0000c1947 */ /* 0x000fec000383ffff */
[----:B------:R-:W-:Y:S01]  /*b780*/  FADD.FTZ R2, R69, R68 ;  /* 0x0000004445027221 */ /* 0x000fe20000010000 */
[----:B------:R-:W-:Y:S01]  /*b790*/  MOV R3, R70 ;  /* 0x0000004600037202 */ /* 0x000fe20000000f00 */
[----:B------:R-:W-:Y:S02]  /*b7a0*/  IMAD.MOV.U32 R64, RZ, RZ, R72 ;  /* 0x000000ffff407224 */ /* 0x000fe400078e0048 */
[----:B------:R-:W-:-:S07]  /*b7b0*/  IMAD.MOV.U32 R32, RZ, RZ, R74 ;  /* 0x000000ffff207224 */ /* 0x000fce00078e004a */
.L_x_42559:
[----:B------:R-:W-:Y:S05]  /*b7c0*/  BSYNC B0 ;  /* 0x0000000000007941 */ /* 0x000fea0003800000 */
.L_x_42558:
        /* <DEDUP_REMOVED lines=20> */
[----:B------:R-:W2:Y:S04]  /*b910*/  SHFL.DOWN PT, R71, R53, 0x10, 0x1f ;  /* 0x0a001f0035477f89 */ /* 0x000ea800000e0000 */
[----:B-1----:R-:W-:Y:S04]  /*b920*/  STL.64 [R1+0x40], R72 ;  /* 0x0000404801007387 */ /* 0x002fe80000100a00 */
[----:B------:R-:W1:Y:S04]  /*b930*/  SHFL.DOWN PT, R75, R63, 0x10, 0x1f ;  /* 0x0a001f003f4b7f89 */ /* 0x000e6800000e0000 */
[----:B------:R-:W-:Y:S04]  /*b940*/  SHFL.DOWN PT, R76, R56, 0x10, 0x1f ;  /* 0x0a001f00384c7f89 */ /* 0x000fe800000e0000 */
[----:B------:R-:W3:Y:S04]  /*b950*/  SHFL.DOWN PT, R77, R57, 0x10, 0x1f ;  /* 0x0a001f00394d7f89 */ /* 0x000ee800000e0000 */
[----:B0-----:R-:W-:Y:S04]  /*b960*/  STL.64 [R1+0x48], R68 ;  /* 0x0000484401007387 */ /* 0x001fe80000100a00 */
[----:B------:R-:W-:Y:S04]  /*b970*/  SHFL.DOWN PT, R68, R46, 0x10, 0x1f ;  /* 0x0a001f002e447f89 */ /* 0x000fe800000e0000 */
[----:B------:R-:W0:Y:S04]  /*b980*/  SHFL.DOWN PT, R69, R47, 0x10, 0x1f ;  /* 0x0a001f002f457f89 */ /* 0x000e2800000e0000 */
[----:B------:R-:W-:Y:S04]  /*b990*/  SHFL.DOWN PT, R72, R42, 0x10, 0x1f ;  /* 0x0a001f002a487f89 */ /* 0x000fe800000e0000 */
[----:B------:R-:W4:Y:S04]  /*b9a0*/  SHFL.DOWN PT, R73, R43, 0x10, 0x1f ;  /* 0x0a001f002b497f89 */ /* 0x000f2800000e0000 */
[----:B--2---:R-:W-:Y:S04]  /*b9b0*/  STL.64 [R1+0x38], R70 ;  /* 0x0000384601007387 */ /* 0x004fe80000100a00 */
[----:B-1----:R-:W-:Y:S04]  /*b9c0*/  STL.64 [R1+0x20], R74 ;  /* 0x0000204a01007387 */ /* 0x002fe80000100a00 */
[----:B---3--:R-:W-:Y:S04]  /*b9d0*/  STL.64 [R1+0x28], R76 ;  /* 0x0000284c01007387 */ /* 0x008fe80000100a00 */
[----:B0-----:R-:W-:Y:S04]  /*b9e0*/  STL.64 [R1+0x60], R68 ;  /* 0x0000604401007387 */ /* 0x001fe80000100a00 */
[----:B------:R-:W-:Y:S04]  /*b9f0*/  SHFL.DOWN PT, R68, R36, 0x10, 0x1f ;  /* 0x0a001f0024447f89 */ /* 0x000fe800000e0000 */
[----:B------:R-:W0:Y:S04]  /*ba00*/  SHFL.DOWN PT, R69, R37, 0x10, 0x1f ;  /* 0x0a001f0025457f89 */ /* 0x000e2800000e0000 */
[----:B------:R-:W-:Y:S04]  /*ba10*/  SHFL.DOWN PT, R70, R40, 0x10, 0x1f ;  /* 0x0a001f0028467f89 */ /* 0x000fe800000e0000 */
[----:B------:R-:W1:Y:S04]  /*ba20*/  SHFL.DOWN PT, R71, R41, 0x10, 0x1f ;  /* 0x0a001f0029477f89 */ /* 0x000e6800000e0000 */
[----:B----4-:R-:W-:Y:S04]  /*ba30*/  STL.64 [R1+0x70], R72 ;  /* 0x0000704801007387 */ /* 0x010fe80000100a00 */
        /* <DEDUP_REMOVED lines=15> */
[----:B------:R-:W-:Y:S04]  /*bb30*/  SHFL.DOWN PT, R70, R28, 0x10, 0x1f ;  /* 0x0a001f001c467f89 */ /* 0x000fe800000e0000 */
[----:B------:R-:W1:Y:S04]  /*bb40*/  SHFL.DOWN PT, R71, R29, 0x10, 0x1f ;  /* 0x0a001f001d477f89 */ /* 0x000e6800000e0000 */
[----:B---3--:R-:W-:Y:S04]  /*bb50*/  STL.64 [R1+0xa0], R72 ;  /* 0x0000a04801007387 */ /* 0x008fe80000100a00 */
        /* <DEDUP_REMOVED lines=14> */
[----:B------:R-:W0:Y:S04]  /*bc40*/  SHFL.DOWN PT, R71, R17, 0x10, 0x1f ;  /* 0x0a001f0011477f89 */ /* 0x000e2800000e0000 */
[----:B----4-:R-:W-:Y:S04]  /*bc50*/  STL.64 [R1+0xd0], R72 ;  /* 0x0000d04801007387 */ /* 0x010fe80000100a00 */
        /* <DEDUP_REMOVED lines=25> */
[----:B--2---:R1:W-:Y:S01]  /*bdf0*/  STL.64 [R1+0xe8], R76 ;  /* 0x0000e84c01007387 */ /* 0x0043e20000100a00 */
[----:B0-----:R-:W0:Y:S03]  /*be00*/  S2R R70, SR_LANEID ;  /* 0x0000000000467919 */ /* 0x001e260000000000 */
[----:B---3--:R1:W-:Y:S04]  /*be10*/  STL.64 [R1+0x100], R72 ;  /* 0x0001004801007387 */ /* 0x0083e80000100a00 */
[----:B----4-:R1:W-:Y:S01]  /*be20*/  STL.64 [R1], R68 ;  /* 0x0000004401007387 */ /* 0x0103e20000100a00 */
[----:B------:R-:W-:Y:S05]  /*be30*/  @P0 BRA `(.L_x_42655) ;  /* 0x0000002000300947 */ /* 0x000fea0003800000 */
[----:B------:R-:W-:-:S04]  /*be40*/  FSETP.GT.FTZ.AND P0, PT, R3, R68, PT ;  /* 0x000000440300720b */ /* 0x000fc80003f14000 */
[----:B------:R-:W-:Y:S02]  /*be50*/  FSEL R71, R3, R68, P0 ;  /* 0x0000004403477208 */ /* 0x000fe40000000000 */
[----:B-1----:R-:W-:Y:S02]  /*be60*/  FSEL R68, R68, R3, P0 ;  /* 0x0000000344447208 */ /* 0x002fe40000000000 */
[----:B------:R-:W-:Y:S02]  /*be70*/  FSEL R0, R69, R2, P0 ;  /* 0x0000000245007208 */ /* 0x000fe40000000000 */
[----:B------:R-:W-:Y:S01]  /*be80*/  FSEL R2, R2, R69, P0 ;  /* 0x0000004502027208 */ /* 0x000fe20000000000 */
[----:B------:R-:W-:-:S04]  /*be90*/  FADD.FTZ R68, -R71, R68 ;  /* 0x0000004447447221 */ /* 0x000fc80000010100 */
[----:B------:R-:W-:-:S04]  /*bea0*/  FMUL.FTZ R68, R68, 1.4426950216293334961 ;  /* 0x3fb8aa3b44447820 */ /* 0x000fc80000410000 */
[----:B------:R-:W1:Y:S02]  /*beb0*/  MUFU.EX2 R3, R68 ;  /* 0x0000004400037308 */ /* 0x000e640000000800 */
[----:B-1----:R-:W-:Y:S01]  /*bec0*/  FMUL.FTZ R69, R0, R3 ;  /* 0x0000000300457220 */ /* 0x002fe20000410000 */
[----:B------:R-:W-:Y:S01]  /*bed0*/  MOV R0, R1 ;  /* 0x0000000100007202 */ /* 0x000fe20000000f00 */
[----:B------:R-:W-:-:S07]  /*bee0*/  IMAD.MOV.U32 R3, RZ, RZ, RZ ;  /* 0x000000ffff037224 */ /* 0x000fce00078e00ff */
.L_x_42749:
        /* <DEDUP_REMOVED lines=20> */
.L_x_42657:
[----:B------:R-:W-:Y:S01]  /*c030*/  IMAD.MOV.U32 R68, RZ, RZ, R39 ;  /* 0x000000ffff447224 */ /* 0x000fe200078e0027 */
[----:B------:R-:W-:Y:S01]  /*c040*/  MOV R39, R38 ;  /* 0x0000002600277202 */ /* 0x000fe20000000f00 */
[----:B------:R-:W-:Y:S02]  /*c050*/  IMAD.MOV.U32 R72, RZ, RZ, R7 ;  /* 0x000000ffff487224 */ /* 0x000fe400078e0007 */
[----:B------:R-:W-:-:S07]  /*c060*/  IMAD.MOV.U32 R7, RZ, RZ, R6 ;  /* 0x000000ffff077224 */ /* 0x000fce00078e0006 */
.L_x_42658:
[----:B------:R-:W-:Y:S05]  /*c070*/  BSYNC B1 ;  /* 0x0000000000017941 */ /* 0x000fea0003800000 */
.L_x_42656:
        /* <DEDUP_REMOVED lines=11> */
.L_x_42660:
[----:B------:R-:W-:Y:S01]  /*c130*/  MOV R73, R68 ;  /* 0x0000004400497202 */ /* 0x000fe20000000f00 */
[----:B------:R-:W-:Y:S01]  /*c140*/  IMAD.MOV.U32 R75, RZ, RZ, R72 ;  /* 0x000000ffff4b7224 */ /* 0x000fe200078e0048 */
[----:B------:R-:W-:Y:S01]  /*c150*/  MOV R6, R5 ;  /* 0x0000000500067202 */ /* 0x000fe20000000f00 */
[----:B------:R-:W-:-:S07]  /*c160*/  IMAD.MOV.U32 R38, RZ, RZ, R37 ;  /* 0x000000ffff267224 */ /* 0x000fce00078e0025 */
.L_x_42661:
[----:B------:R-:W-:Y:S05]  /*c170*/  BSYNC B1 ;  /* 0x0000000000017941 */ /* 0x000fea0003800000 */
.L_x_42659:
        /* <DEDUP_REMOVED lines=11> */
.L_x_42663:
[----:B------:R-:W-:Y:S01]  /*c230*/  IMAD.MOV.U32 R68, RZ, RZ, R73 ;  /* 0x000000ffff447224 */ /* 0x000fe200078e0049 */
[----:B------:R-:W-:Y:S01]  /*c240*/  MOV R72, R75 ;  /* 0x0000004b00487202 */ /* 0x000fe20000000f00 */
[----:B------:R-:W-:Y:S02]  /*c250*/  IMAD.MOV.U32 R37, RZ, RZ, R36 ;  /* 0x000000ffff257224 */ /* 0x000fe400078e0024 */
[----:B------:R-:W-:-:S07]  /*c260*/  IMAD.MOV.U32 R5, RZ, RZ, R4 ;  /* 0x000000ffff057224 */ /* 0x000fce00078e0004 */
.L_x_42664:
[----:B------:R-:W-:Y:S05]  /*c270*/  BSYNC B1 ;  /* 0x0000000000017941 */ /* 0x000fea0003800000 */
.L_x_42662:
        /* <DEDUP_REMOVED lines=11> */
.L_x_42666:
[----:B------:R-:W-:Y:S01]  /*c330*/  IMAD.MOV.U32 R73, RZ, RZ, R68 ;  /* 0x000000ffff497224 */ /* 0x000fe200078e0044 */
[----:B------:R-:W-:Y:S01]  /*c340*/  MOV R36, R43 ;  /* 0x0000002b00247202 */ /* 0x000fe20000000f00 */
[----:B------:R-:W-:Y:S02]  /*c350*/  IMAD.MOV.U32 R75, RZ, RZ, R72 ;  /* 0x000000ffff4b7224 */ /* 0x000fe400078e0048 */
[----:B------:R-:W-:-:S07]  /*c360*/  IMAD.MOV.U32 R4, RZ, RZ, R11 ;  /* 0x000000ffff047224 */ /* 0x000fce00078e000b */
.L_x_42667:
[----:B------:R-:W-:Y:S05]  /*c370*/  BSYNC B1 ;  /* 0x0000000000017941 */ /* 0x000fea0003800000 */
.L_x_42665:
        /* <DEDUP_REMOVED lines=11> */
.L_x_42669:
[----:B------:R-:W-:Y:S01]  /*c430*/  MOV R68, R73 ;  /* 0x0000004900447202 */ /* 0x000fe20000000f00 */
[----:B------:R-:W-:Y:S01]  /*c440*/  IMAD.MOV.U32 R72, RZ, RZ, R75 ;  /* 0x000000ffff487224 */ /* 0x000fe200078e004b */
[----:B------:R-:W-:Y:S01]  /*c450*/  MOV R11, R10 ;  /* 0x0000000a000b7202 */ /* 0x000fe20000000f00 */
[----:B------:R-:W-:-:S07]  /*c460*/  IMAD.MOV.U32 R43, RZ, RZ, R42 ;  /* 0x000000ffff2b7224 */ /* 0x000fce00078e002a */
.L_x_42670:
[----:B------:R-:W-:Y:S05]  /*c470*/  BSYNC B1 ;  /* 0x0000000000017941 */ /* 0x000fea0003800000 */
.L_x_42668:
        /* <DEDUP_REMOVED lines=11> */
.L_x_42672:
[----:B------:R-:W-:Y:S01]  /*c530*/  IMAD.MOV.U32 R73, RZ, RZ, R68 ;  /* 0x000000ffff497224 */ /* 0x000fe200078e0044 */
[----:B------:R-:W-:Y:S01]  /*c540*/  MOV R75, R72 ;  /* 0x00000048004b7202 */ /* 0x000fe20000000f00 */
[----:B------:R-:W-:Y:S02]  /*c550*/  IMAD.MOV.U32 R42, RZ, RZ, R41 ;  /* 0x000000ffff2a7224 */ /* 0x000fe400078e0029 */
[----:B------:R-:W-:-:S07]  /*c560*/  IMAD.MOV.U32 R10, RZ, RZ, R9 ;  /* 0x000000ffff0a7224 */ /* 0x000fce00078e0009 */
.L_x_42673:
[----:B------:R-:W-:Y:S05]  /*c570*/  BSYNC B1 ;  /* 0x0000000000017941 */ /* 0x000fea0003800000 */
.L_x_42671:
        /* <DEDUP_REMOVED lines=11> */
.L_x_42675:
[----:B------:R-:W-:Y:S01]  /*c630*/  IMAD.MOV.U32 R68, RZ, RZ, R73 ;  /* 0x000000ffff447224 */ /* 0x000fe200078e0049 */
[----:B------:R-:W-:Y:S01]  /*c640*/  MOV R41, R40 ;  /* 0x0000002800297202 */ /* 0x000fe20000000f00 */
[----:B------:R-:W-:Y:S02]  /*c650*/  IMAD.MOV.U32 R72, RZ, RZ, R75 ;  /* 0x000000ffff487224 */ /* 0x000fe400078e004b */
[----:B------:R-:W-:-:S07]  /*c660*/  IMAD.MOV.U32 R9, RZ, RZ, R8 ;  /* 0x000000ffff097224 */ /* 0x000fce00078e0008 */
.L_x_42676:
[----:B------:R-:W-:Y:S05]  /*c670*/  BSYNC B1 ;  /* 0x0000000000017941 */ /* 0x000fea0003800000 */
.L_x_42674:
        /* <DEDUP_REMOVED lines=11> */
.L_x_42678:
[----:B------:R-:W-:Y:S01]  /*c730*/  MOV R73, R68 ;  /* 0x0000004400497202 */ /* 0x000fe20000000f00 */
[----:B------:R-:W-:Y:S01]  /*c740*/  IMAD.MOV.U32 R75, RZ, RZ, R72 ;  /* 0x000000ffff4b7224 */ /* 0x000fe200078e0048 */
[----:B------:R-:W-:Y:S01]  /*c750*/  MOV R8, R15 ;  /* 0x0000000f00087202 */ /* 0x000fe20000000f00 */
[----:B------:R-:W-:-:S07]  /*c760*/  IMAD.MOV.U32 R40, RZ, RZ, R47 ;  /* 0x000000ffff287224 */ /* 0x000fce00078e002f */
.L_x_42679:
[----:B------:R-:W-:Y:S05]  /*c770*/  BSYNC B1 ;  /* 0x0000000000017941 */ /* 0x000fea0003800000 */
.L_x_42677:
        /* <DEDUP_REMOVED lines=11> */
.L_x_42681:
[----:B------:R-:W-:Y:S01]  /*c830*/  IMAD.MOV.U32 R68, RZ, RZ, R73 ;  /* 0x000000ffff447224 */ /* 0x000fe200078e0049 */
[----:B------:R-:W-:Y:S01]  /*c840*/  MOV R72, R75 ;  /* 0x0000004b00487202 */ /* 0x000fe20000000f00 */
[----:B------:R-:W-:Y:S02]  /*c850*/  IMAD.MOV.U32 R47, RZ, RZ, R46 ;  /* 0x000000ffff2f7224 */ /* 0x000fe400078e002e */
[----:B------:R-:W-:-:S07]  /*c860*/  IMAD.MOV.U32 R15, RZ, RZ, R14 ;  /* 0x000000ffff0f7224 */ /* 0x000fce00078e000e */
.L_x_42682:
[----:B------:R-:W-:Y:S05]  /*c870*/  BSYNC B1 ;  /* 0x0000000000017941 */ /* 0x000fea0003800000 */
.L_x_42680:
        /* <DEDUP_REMOVED lines=11> */
.L_x_42684:
[----:B------:R-:W-:Y:S01]  /*c930*/  IMAD.MOV.U32 R73, RZ, RZ, R68 ;  /* 0x000000ffff497224 */ /* 0x000fe200078e0044 */
[----:B------:R-:W-:Y:S01]  /*c940*/  MOV R46, R45 ;  /* 0x0000002d002e7202 */ /* 0x000fe20000000f00 */
[----:B------:R-:W-:Y:S02]  /*c950*/  IMAD.MOV.U32 R75, RZ, RZ, R72 ;  /* 0x000000ffff4b7224 */ /* 0x000fe400078e0048 */
[----:B------:R-:W-:-:S07]  /*c960*/  IMAD.MOV.U32 R14, RZ, RZ, R13 ;  /* 0x000000ffff0e7224 */ /* 0x000fce00078e000d */
.L_x_42685:
[----:B------:R-:W-:Y:S05]  /*c970*/  BSYNC B1 ;  /* 0x0000000000017941 */ /* 0x000fea0003800000 */
.L_x_42683:
        /* <DEDUP_REMOVED lines=11> */
.L_x_42687:
[----:B------:R-:W-:Y:S01]  /*ca30*/  MOV R68, R73 ;  /* 0x0000004900447202 */ /* 0x000fe20000000f00 */
[----:B------:R-:W-:Y:S01]  /*ca40*/  IMAD.MOV.U32 R72, RZ, RZ, R75 ;  /* 0x000000ffff487224 */ /* 0x000fe200078e004b */
[----:B------:R-:W-:Y:S01]  /*ca50*/  MOV R13, R12 ;  /* 0x0000000c000d7202 */ /* 0x000fe20000000f00 */
[----:B------:R-:W-:-:S07]  /*ca60*/  IMAD.MOV.U32 R45, RZ, RZ, R44 ;  /* 0x000000ffff2d7224 */ /* 0x000fce00078e002c */
.L_x_42688:
[----:B------:R-:W-:Y:S05]  /*ca70*/  BSYNC B1 ;  /* 0x0000000000017941 */ /* 0x000fea0003800000 */
.L_x_42686:
        /* <DEDUP_REMOVED lines=11> */
.L_x_42690:
[----:B------:R-:W-:Y:S01]  /*cb30*/  IMAD.MOV.U32 R73, RZ, RZ, R68 ;  /* 0x000000ffff497224 */ /* 0x000fe200078e0044 */
[----:B------:R-:W-:Y:S01]  /*cb40*/  MOV R75, R72 ;  /* 0x00000048004b7202 */ /* 0x000fe20000000f00 */
[----:B------:R-:W-:Y:S02]  /*cb50*/  IMAD.MOV.U32 R44, RZ, RZ, R51 ;  /* 0x000000ffff2c7224 */ /* 0x000fe400078e0033 */
[----:B------:R-:W-:-:S07]  /*cb60*/  IMAD.MOV.U32 R12, RZ, RZ, R19 ;  /* 0x000000ffff0c7224 */ /* 0x000fce00078e0013 */
.L_x_42691:
[----:B------:R-:W-:Y:S05]  /*cb70*/  BSYNC B1 ;  /* 0x0000000000017941 */ /* 0x000fea0003800000 */
.L_x_42689:
        /* <DEDUP_REMOVED lines=11> */
.L_x_42693:
[----:B------:R-:W-:Y:S01]  /*cc30*/  IMAD.MOV.U32 R68, RZ, RZ, R73 ;  /* 0x000000ffff447224 */ /* 0x000fe200078e0049 */
[----:B------:R-:W-:Y:S01]  /*cc40*/  MOV R51, R50 ;  /* 0x0000003200337202 */ /* 0x000fe20000000f00 */
[----:B------:R-:W-:Y:S02]  /*cc50*/  IMAD.MOV.U32 R72, RZ, RZ, R75 ;  /* 0x000000ffff487224 */ /* 0x000fe400078e004b */
[----:B------:R-:W-:-:S07]  /*cc60*/  IMAD.MOV.U32 R19, RZ, RZ, R18 ;  /* 0x000000ffff137224 */ /* 0x000fce00078e0012 */
.L_x_42694:
[----:B------:R-:W-:Y:S05]  /*cc70*/  BSYNC B1 ;  /* 0x0000000000017941 */ /* 0x000fea0003800000 */
.L_x_42692:
        /* <DEDUP_REMOVED lines=11> */
.L_x_42696:
[----:B------:R-:W-:Y:S01]  /*cd30*/  MOV R73, R68 ;  /* 0x0000004400497202 */ /* 0x000fe20000000f00 */
[----:B------:R-:W-:Y:S01]  /*cd40*/  IMAD.MOV.U32 R75, RZ, RZ, R72 ;  /* 0x000000ffff4b7224 */ /* 0x000fe200078e0048 */
[----:B------:R-:W-:Y:S01]  /*cd50*/  MOV R18, R17 ;  /* 0x0000001100127202 */ /* 0x000fe20000000f00 */
[----:B------:R-:W-:-:S07]  /*cd60*/  IMAD.MOV.U32 R50, RZ, RZ, R49 ;  /* 0x000000ffff327224 */ /* 0x000fce00078e0031 */
.L_x_42697:
[----:B------:R-:W-:Y:S05]  /*cd70*/  BSYNC B1 ;  /* 0x0000000000017941 */ /* 0x000fea0003800000 */
.L_x_42695:
        /* <DEDUP_REMOVED lines=11> */
.L_x_42699:
[----:B------:R-:W-:Y:S01]  /*ce30*/  IMAD.MOV.U32 R68, RZ, RZ, R73 ;  /* 0x000000ffff447224 */ /* 0x000fe200078e0049 */
[----:B------:R-:W-:Y:S01]  /*ce40*/  MOV R72, R75 ;  /* 0x0000004b00487202 */ /* 0x000fe20000000f00 */
[----:B------:R-:W-:Y:S02]  /*ce50*/  IMAD.MOV.U32 R49, RZ, RZ, R48 ;  /* 0x000000ffff317224 */ /* 0x000fe400078e0030 */
[----:B------:R-:W-:-:S07]  /*ce60*/  IMAD.MOV.U32 R17, RZ, RZ, R16 ;  /* 0x000000ffff117224 */ /* 0x000fce00078e0010 */
.L_x_42700:
[----:B------:R-:W-:Y:S05]  /*ce70*/  BSYNC B1 ;  /* 0x0000000000017941 */ /* 0x000fea0003800000 */
.L_x_42698:
        /* <DEDUP_REMOVED lines=11> */
.L_x_42702:
[----:B------:R-:W-:Y:S01]  /*cf30*/  IMAD.MOV.U32 R73, RZ, RZ, R68 ;  /* 0x000000ffff497224 */ /* 0x000fe200078e0044 */
[----:B------:R-:W-:Y:S01]  /*cf40*/  MOV R48, R55 ;  /* 0x0000003700307202 */ /* 0x000fe20000000f00 */
[----:B------:R-:W-:Y:S02]  /*cf50*/  IMAD.MOV.U32 R75, RZ, RZ, R72 ;  /* 0x000000ffff4b7224 */ /* 0x000fe400078e0048 */
[----:B------:R-:W-:-:S07]  /*cf60*/  IMAD.MOV.U32 R16, RZ, RZ, R23 ;  /* 0x000000ffff107224 */ /* 0x000fce00078e0017 */
.L_x_42703:
[----:B------:R-:W-:Y:S05]  /*cf70*/  BSYNC B1 ;  /* 0x0000000000017941 */ /* 0x000fea0003800000 */
.L_x_42701:
        /* <DEDUP_REMOVED lines=11> */
.L_x_42705:
[----:B------:R-:W-:Y:S01]  /*d030*/  MOV R68, R73 ;  /* 0x0000004900447202 */ /* 0x000fe20000000f00 */
[----:B------:R-:W-:Y:S01]  /*d040*/  IMAD.MOV.U32 R72, RZ, RZ, R75 ;  /* 0x000000ffff487224 */ /* 0x000fe200078e004b */
[----:B------:R-:W-:Y:S01]  /*d050*/  MOV R23, R22 ;  /* 0x0000001600177202 */ /* 0x000fe20000000f00 */
[----:B------:R-:W-:-:S07]  /*d060*/  IMAD.MOV.U32 R55, RZ, RZ, R54 ;  /* 0x000000ffff377224 */ /* 0x000fce00078e0036 */
.L_x_42706:
[----:B------:R-:W-:Y:S05]  /*d070*/  BSYNC B1 ;  /* 0x0000000000017941 */ /* 0x000fea0003800000 */
.L_x_42704:
        /* <DEDUP_REMOVED lines=11> */
.L_x_42708:
[----:B------:R-:W-:Y:S01]  /*d130*/  IMAD.MOV.U32 R73, RZ, RZ, R68 ;  /* 0x000000ffff497224 */ /* 0x000fe200078e0044 */
[----:B------:R-:W-:Y:S01]  /*d140*/  MOV R75, R72 ;  /* 0x00000048004b7202 */ /* 0x000fe20000000f00 */
[----:B------:R-:W-:Y:S02]  /*d150*/  IMAD.MOV.U32 R54, RZ, RZ, R53 ;  /* 0x000000ffff367224 */ /* 0x000fe400078e0035 */
[----:B------:R-:W-:-:S07]  /*d160*/  IMAD.MOV.U32 R22, RZ, RZ, R21 ;  /* 0x000000ffff167224 */ /* 0x000fce00078e0015 */
.L_x_42709:
[----:B------:R-:W-:Y:S05]  /*d170*/  BSYNC B1 ;  /* 0x0000000000017941 */ /* 0x000fea0003800000 */
.L_x_42707:
        /* <DEDUP_REMOVED lines=11> */
.L_x_42711:
[----:B------:R-:W-:Y:S01]  /*d230*/  IMAD.MOV.U32 R68, RZ, RZ, R73 ;  /* 0x000000ffff447224 */ /* 0x000fe200078e0049 */
[----:B------:R-:W-:Y:S01]  /*d240*/  MOV R53, R52 ;  /* 0x0000003400357202 */ /* 0x000fe20000000f00 */
[----:B------:R-:W-:Y:S02]  /*d250*/  IMAD.MOV.U32 R72, RZ, RZ, R75 ;  /* 0x000000ffff487224 */ /* 0x000fe400078e004b */
[----:B------:R-:W-:-:S07]  /*d260*/  IMAD.MOV.U32 R21, RZ, RZ, R20 ;  /* 0x000000ffff157224 */ /* 0x000fce00078e0014 */
.L_x_42712:
[----:B------:R-:W-:Y:S05]  /*d270*/  BSYNC B1 ;  /* 0x0000000000017941 */ /* 0x000fea0003800000 */
.L_x_42710:
        /* <DEDUP_REMOVED lines=11> */
.L_x_42714:
[----:B------:R-:W-:Y:S01]  /*d330*/  MOV R73, R68 ;  /* 0x0000004400497202 */ /* 0x000fe20000000f00 */
[----:B------:R-:W-:Y:S01]  /*d340*/  IMAD.MOV.U32 R75, RZ, RZ, R72 ;  /* 0x000000ffff4b7224 */ /* 0x000fe200078e0048 */
[----:B------:R-:W-:Y:S01]  /*d350*/  MOV R20, R27 ;  /* 0x0000001b00147202 */ /* 0x000fe20000000f00 */
[----:B------:R-:W-:-:S07]  /*d360*/  IMAD.MOV.U32 R52, RZ, RZ, R59 ;  /* 0x000000ffff347224 */ /* 0x000fce00078e003b */
.L_x_42715:
[----:B------:R-:W-:Y:S05]  /*d370*/  BSYNC B1 ;  /* 0x0000000000017941 */ /* 0x000fea0003800000 */
.L_x_42713:
        /* <DEDUP_REMOVED lines=11> */
.L_x_42717:
[----:B------:R-:W-:Y:S01]  /*d430*/  IMAD.MOV.U32 R68, RZ, RZ, R73 ;  /* 0x000000ffff447224 */ /* 0x000fe200078e0049 */
[----:B------:R-:W-:Y:S01]  /*d440*/  MOV R72, R75 ;  /* 0x0000004b00487202 */ /* 0x000fe20000000f00 */
[----:B------:R-:W-:Y:S02]  /*d450*/  IMAD.MOV.U32 R59, RZ, RZ, R58 ;  /* 0x000000ffff3b7224 */ /* 0x000fe400078e003a */
[----:B------:R-:W-:-:S07]  /*d460*/  IMAD.MOV.U32 R27, RZ, RZ, R26 ;  /* 0x000000ffff1b7224 */ /* 0x000fce00078e001a */
.L_x_42718:
[----:B------:R-:W-:Y:S05]  /*d470*/  BSYNC B1 ;  /* 0x0000000000017941 */ /* 0x000fea0003800000 */
.L_x_42716:
        /* <DEDUP_REMOVED lines=11> */
.L_x_42720:
[----:B------:R-:W-:Y:S01]  /*d530*/  IMAD.MOV.U32 R73, RZ, RZ, R68 ;  /* 0x000000ffff497224 */ /* 0x000fe200078e0044 */
[----:B------:R-:W-:Y:S01]  /*d540*/  MOV R58, R57 ;  /* 0x00000039003a7202 */ /* 0x000fe20000000f00 */
[----:B------:R-:W-:Y:S02]  /*d550*/  IMAD.MOV.U32 R75, RZ, RZ, R72 ;  /* 0x000000ffff4b7224 */ /* 0x000fe400078e0048 */
[----:B------:R-:W-:-:S07]  /*d560*/  IMAD.MOV.U32 R26, RZ, RZ, R25 ;  /* 0x000000ffff1a7224 */ /* 0x000fce00078e0019 */
.L_x_42721:
[----:B------:R-:W-:Y:S05]  /*d570*/  BSYNC B1 ;  /* 0x0000000000017941 */ /* 0x000fea0003800000 */
.L_x_42719:
        /* <DEDUP_REMOVED lines=11> */
.L_x_42723:
[----:B------:R-:W-:Y:S01]  /*d630*/  MOV R68, R73 ;  /* 0x0000004900447202 */ /* 0x000fe20000000f00 */
[----:B------:R-:W-:Y:S01]  /*d640*/  IMAD.MOV.U32 R72, RZ, RZ, R75 ;  /* 0x000000ffff487224 */ /* 0x000fe200078e004b */
[----:B------:R-:W-:Y:S01]  /*d650*/  MOV R25, R24 ;  /* 0x0000001800197202 */ /* 0x000fe20000000f00 */
[----:B------:R-:W-:-:S07]  /*d660*/  IMAD.MOV.U32 R57, RZ, RZ, R56 ;  /* 0x000000ffff397224 */ /* 0x000fce00078e0038 */
.L_x_42724:
[----:B------:R-:W-:Y:S05]  /*d670*/  BSYNC B1 ;  /* 0x0000000000017941 */ /* 0x000fea0003800000 */
.L_x_42722:
        /* <DEDUP_REMOVED lines=11> */
.L_x_42726:
[----:B------:R-:W-:Y:S01]  /*d730*/  IMAD.MOV.U32 R73, RZ, RZ, R68 ;  /* 0x000000ffff497224 */ /* 0x000fe200078e0044 */
[----:B------:R-:W-:Y:S01]  /*d740*/  MOV R75, R72 ;  /* 0x00000048004b7202 */ /* 0x000fe20000000f00 */
[----:B------:R-:W-:Y:S02]  /*d750*/  IMAD.MOV.U32 R56, RZ, RZ, R63 ;  /* 0x000000ffff387224 */ /* 0x000fe400078e003f */
[----:B------:R-:W-:-:S07]  /*d760*/  IMAD.MOV.U32 R24, RZ, RZ, R31 ;  /* 0x000000ffff187224 */ /* 0x000fce00078e001f */
.L_x_42727:
[----:B------:R-:W-:Y:S05]  /*d770*/  BSYNC B1 ;  /* 0x0000000000017941 */ /* 0x000fea0003800000 */
.L_x_42725:
        /* <DEDUP_REMOVED lines=11> */
.L_x_42729:
[----:B------:R-:W-:Y:S01]  /*d830*/  IMAD.MOV.U32 R68, RZ, RZ, R73 ;  /* 0x000000ffff447224 */ /* 0x000fe200078e0049 */
[----:B------:R-:W-:Y:S01]  /*d840*/  MOV R63, R62 ;  /* 0x0000003e003f7202 */ /* 0x000fe20000000f00 */
[----:B------:R-:W-:Y:S02]  /*d850*/  IMAD.MOV.U32 R72, RZ, RZ, R75 ;  /* 0x000000ffff487224 */ /* 0x000fe400078e004b */
[----:B------:R-:W-:-:S07]  /*d860*/  IMAD.MOV.U32 R31, RZ, RZ, R30 ;  /* 0x000000ffff1f7224 */ /* 0x000fce00078e001e */
.L_x_42730:
[----:B------:R-:W-:Y:S05]  /*d870*/  BSYNC B1 ;  /* 0x0000000000017941 */ /* 0x000fea0003800000 */
.L_x_42728:
        /* <DEDUP_REMOVED lines=11> */
.L_x_42732:
[----:B------:R-:W-:Y:S01]  /*d930*/  MOV R73, R68 ;  /* 0x0000004400497202 */ /* 0x000fe20000000f00 */
[----:B------:R-:W-:Y:S01]  /*d940*/  IMAD.MOV.U32 R75, RZ, RZ, R72 ;  /* 0x000000ffff4b7224 */ /* 0x000fe200078e0048 */
[----:B------:R-:W-:Y:S01]  /*d950*/  MOV R30, R29 ;  /* 0x0000001d001e7202 */ /* 0x000fe20000000f00 */
[----:B------:R-:W-:-:S07]  /*d960*/  IMAD.MOV.U32 R62, RZ, RZ, R61 ;  /* 0x000000ffff3e7224 */ /* 0x000fce00078e003d */
.L_x_42733:
[----:B------:R-:W-:Y:S05]  /*d970*/  BSYNC B1 ;  /* 0x0000000000017941 */ /* 0x000fea0003800000 */
.L_x_42731:
        /* <DEDUP_REMOVED lines=11> */
.L_x_42735:
[----:B------:R-:W-:Y:S01]  /*da30*/  IMAD.MOV.U32 R68, RZ, RZ, R73 ;  /* 0x000000ffff447224 */ /* 0x000fe200078e0049 */
[----:B------:R-:W-:Y:S01]  /*da40*/  MOV R72, R75 ;  /* 0x0000004b00487202 */ /* 0x000fe20000000f00 */
[----:B------:R-:W-:Y:S02]  /*da50*/  IMAD.MOV.U32 R61, RZ, RZ, R60 ;  /* 0x000000ffff3d7224 */ /* 0x000fe400078e003c */
[----:B------:R-:W-:-:S07]  /*da60*/  IMAD.MOV.U32 R29, RZ, RZ, R28 ;  /* 0x000000ffff1d7224 */ /* 0x000fce00078e001c */
.L_x_42736:
[----:B------:R-:W-:Y:S05]  /*da70*/  BSYNC B1 ;  /* 0x0000000000017941 */ /* 0x000fea0003800000 */
.L_x_42734:
        /* <DEDUP_REMOVED lines=11> */
.L_x_42738:
[----:B------:R-:W-:Y:S01]  /*db30*/  IMAD.MOV.U32 R73, RZ, RZ, R68 ;  /* 0x000000ffff497224 */ /* 0x000fe200078e0044 */
[----:B------:R-:W-:Y:S01]  /*db40*/  MOV R60, R67 ;  /* 0x00000043003c7202 */ /* 0x000fe20000000f00 */
[----:B------:R-:W-:Y:S02]  /*db50*/  IMAD.MOV.U32 R75, RZ, RZ, R72 ;  /* 0x000000ffff4b7224 */ /* 0x000fe400078e0048 */
[----:B------:R-:W-:-:S07]  /*db60*/  IMAD.MOV.U32 R28, RZ, RZ, R35 ;  /* 0x000000ffff1c7224 */ /* 0x000fce00078e0023 */
.L_x_42739:
[----:B------:R-:W-:Y:S05]  /*db70*/  BSYNC B1 ;  /* 0x0000000000017941 */ /* 0x000fea0003800000 */
.L_x_42737:
        /* <DEDUP_REMOVED lines=11> */
.L_x_42741:
[----:B------:R-:W-:Y:S01]  /*dc30*/  MOV R68, R73 ;  /* 0x0000004900447202 */ /* 0x000fe20000000f00 */
[----:B------:R-:W-:Y:S01]  /*dc40*/  IMAD.MOV.U32 R72, RZ, RZ, R75 ;  /* 0x000000ffff487224 */ /* 0x000fe200078e004b */
[----:B------:R-:W-:Y:S01]  /*dc50*/  MOV R35, R34 ;  /* 0x0000002200237202 */ /* 0x000fe20000000f00 */
[----:B------:R-:W-:-:S07]  /*dc60*/  IMAD.MOV.U32 R67, RZ, RZ, R66 ;  /* 0x000000ffff437224 */ /* 0x000fce00078e0042 */
.L_x_42742:
[----:B------:R-:W-:Y:S05]  /*dc70*/  BSYNC B1 ;  /* 0x0000000000017941 */ /* 0x000fea0003800000 */
.L_x_42740:
        /* <DEDUP_REMOVED lines=11> */
.L_x_42744:
[----:B------:R-:W-:Y:S01]  /*dd30*/  IMAD.MOV.U32 R73, RZ, RZ, R68 ;  /* 0x000000ffff497224 */ /* 0x000fe200078e0044 */
[----:B------:R-:W-:Y:S01]  /*dd40*/  MOV R75, R72 ;  /* 0x00000048004b7202 */ /* 0x000fe20000000f00 */
[----:B------:R-:W-:Y:S02]  /*dd50*/  IMAD.MOV.U32 R66, RZ, RZ, R65 ;  /* 0x000000ffff427224 */ /* 0x000fe400078e0041 */
[----:B------:R-:W-:-:S07]  /*dd60*/  IMAD.MOV.U32 R34, RZ, RZ, R33 ;  /* 0x000000ffff227224 */ /* 0x000fce00078e0021 */
.L_x_42745:
[----:B------:R-:W-:Y:S05]  /*dd70*/  BSYNC B1 ;  /* 0x0000000000017941 */ /* 0x000fea0003800000 */
.L_x_42743:
        /* <DEDUP_REMOVED lines=11> */
.L_x_42747:
[----:B------:R-:W-:Y:S01]  /*de30*/  IMAD.MOV.U32 R65, RZ, RZ, R64 ;  /* 0x000000ffff417224 */ /* 0x000fe200078e0040 */
[----:B------:R-:W-:Y:S01]  /*de40*/  MOV R68, R73 ;  /* 0x0000004900447202 */ /* 0x000fe20000000f00 */
[----:B------:R-:W-:Y:S01]  /*de50*/  IMAD.MOV.U32 R33, RZ, RZ, R32 ;  /* 0x000000ffff217224 */ /* 0x000fe200078e0020 */
[----:B------:R-:W-:Y:S01]  /*de60*/  MOV R32, R75 ;  /* 0x0000004b00207202 */ /* 0x000fe20000000f00 */
[----:B------:R-:W-:Y:S02]  /*de70*/  IMAD.MOV.U32 R64, RZ, RZ, R73 ;  /* 0x000000ffff407224 */ /* 0x000fe400078e0049 */
[----:B------:R-:W-:-:S07]  /*de80*/  IMAD.MOV.U32 R72, RZ, RZ, R75 ;  /* 0x000000ffff487224 */ /* 0x000fce00078e004b */
.L_x_42748:
[----:B------:R-:W-:Y:S05]  /*de90*/  BSYNC B1 ;  /* 0x0000000000017941 */ /* 0x000fea0003800000 */
.L_x_42746:
[----:B------:R-:W-:Y:S01]  /*dea0*/  VIADD R0, R0, 0x4 ;  /* 0x0000000400007836 */ /* 0x000fe20000000000 */
[----:B------:R-:W-:Y:S06]  /*deb0*/  @P1 BRA `(.L_x_42749) ;  /* 0xffffffe0000c1947 */ /* 0x000fec000383ffff */
[----:B------:R-:W-:Y:S01]  /*dec0*/  FADD.FTZ R2, R2, R69 ;  /* 0x0000004502027221 */ /* 0x000fe20000010000 */
[----:B------:R-:W-:Y:S01]  /*ded0*/  IMAD.MOV.U32 R3, RZ, RZ, R71 ;  /* 0x000000ffff037224 */ /* 0x000fe200078e0047 */
[----:B------:R-:W-:Y:S01]  /*dee0*/  MOV R64, R68 ;  /* 0x0000004400407202 */ /* 0x000fe20000000f00 */
[----:B------:R-:W-:-:S07]  /*def0*/  IMAD.MOV.U32 R32, RZ, RZ, R72 ;  /* 0x000000ffff207224 */ /* 0x000fce00078e0048 */
.L_x_42655:
[----:B------:R-:W-:Y:S05]  /*df00*/  BSYNC B0 ;  /* 0x0000000000007941 */ /* 0x000fea0003800000 */
.L_x_42654:
[----:B------:R-:W2:Y:S01]  /*df10*/  S2R R0, SR_TID.X ;  /* 0x0000000000007919 */ /* 0x000ea20000002100 */
[----:B0-----:R-:W-:Y:S01]  /*df20*/  ISETP.NE.AND P0, PT, R70, RZ, PT ;  /* 0x000000ff4600720c */ /* 0x001fe20003f05270 */
[----:B------:R-:W-:Y:S01]  /*df30*/  BSSY B0, `(.L_x_42750) ;  /* 0x0000019000007945 */ /* 0x000fe20003800000 */
[----:B--2---:R-:W-:-:S11]  /*df40*/  ISETP.NE.AND P1, PT, R0, RZ, PT ;  /* 0x000000ff0000720c */ /* 0x004fd60003f25270 */
[----:B------:R-:W-:Y:S05]  /*df50*/  @P0 BRA `(.L_x_42751) ;  /* 0x0000000000580947 */ /* 0x000fea0003800000 */
[----:B------:R-:W0:Y:S01]  /*df60*/  S2UR UR5, SR_CgaCtaId ;  /* 0x00000000000579c3 */ /* 0x000e220000008800 */
[----:B------:R-:W-:Y:S01]  /*df70*/  UMOV UR4, 0x400 ;  /* 0x0000040000047882 */ /* 0x000fe20000000000 */
[----:B-1----:R-:W-:Y:S01]  /*df80*/  IMAD.MOV.U32 R68, RZ, RZ, R3 ;  /* 0x000000ffff447224 */ /* 0x002fe200078e0003 */
        /* <DEDUP_REMOVED lines=19> */
.L_x_42751:
[----:B------:R-:W-:Y:S05]  /*e0c0*/  BSYNC B0 ;  /* 0x0000000000007941 */ /* 0x000fea0003800000 */
.L_x_42750:
[----:B------:R-:W-:Y:S06]  /*e0d0*/  BAR.SYNC.DEFER_BLOCKING 0x0 ;  /* 0x0000000000007b1d */ /* 0x000fec0000010000 */
[----:B------:R-:W-:Y:S05]  /*e0e0*/  @P1 EXIT ;  /* 0x000000000000194d */ /* 0x000fea0003800000 */
[----:B-1----:R-:W1:Y:S01]  /*e0f0*/  S2R R75, SR_CTAID.X ;  /* 0x00000000004b7919 */ /* 0x002e620000002500 */
[----:B------:R-:W2:Y:S01]  /*e100*/  LDC R0, c[0x0][0x230] ;  /* 0x00008c00ff007b82 */ /* 0x000ea20000000800 */
[----:B------:R-:W3:Y:S07]  /*e110*/  MUFU.LG2 R2, R2 ;  /* 0x0000000200027308 */ /* 0x000eee0000000c00 */
[----:B0-----:R-:W0:Y:S08]  /*e120*/  LDC.64 R68, c[0x0][0x218] ;  /* 0x00008600ff447b82 */ /* 0x001e300000000a00 */
[----:B------:R-:W4:Y:S08]  /*e130*/  LDC.64 R70, c[0x0][0x220] ;  /* 0x00008800ff467b82 */ /* 0x000f300000000a00 */
[----:B------:R-:W5:Y:S01]  /*e140*/  LDC.64 R72, c[0x0][0x228] ;  /* 0x00008a00ff487b82 */ /* 0x000f620000000a00 */
[----:B--2---:R-:W-:Y:S01]  /*e150*/  ISETP.GE.AND P0, PT, R0, 0x1, PT ;  /* 0x000000010000780c */ /* 0x004fe20003f06270 */
[----:B-1----:R-:W-:-:S02]  /*e160*/  IMAD R74, R75, R0, RZ ;  /* 0x000000004b4a7224 */ /* 0x002fc400078e02ff */
[----:B0-----:R-:W-:-:S04]  /*e170*/  IMAD.WIDE R68, R75, 0x4, R68 ;  /* 0x000000044b447825 */ /* 0x001fc800078e0244 */
[----:B------:R-:W-:-:S04]  /*e180*/  IMAD.SHL.U32 R75, R74, 0x2, RZ ;  /* 0x000000024a4b7824 */ /* 0x000fc800078e00ff */
[----:B----4-:R-:W-:-:S04]  /*e190*/  IMAD.WIDE R70, R75, 0x4, R70 ;  /* 0x000000044b467825 */ /* 0x010fc800078e0246 */
[----:B-----5:R-:W-:Y:S01]  /*e1a0*/  IMAD.WIDE R72, R75, 0x4, R72 ;  /* 0x000000044b487825 */ /* 0x020fe200078e0248 */
[----:B---3--:R-:W-:Y:S06]  /*e1b0*/  @!P0 BRA `(.L_x_42752) ;  /* 0x0000000000308947 */ /* 0x008fec0003800000 */
        /* <DEDUP_REMOVED lines=12> */
.L_x_42752:
[----:B------:R-:W-:-:S13]  /*e280*/  ISETP.GE.AND P0, PT, R0, 0x2, PT ;  /* 0x000000020000780c */ /* 0x000fda0003f06270 */
        /* <DEDUP_REMOVED lines=13> */
.L_x_42753:
        /* <DEDUP_REMOVED lines=24> */
.L_x_42754:
        /* <DEDUP_REMOVED lines=13> */
.L_x_42755:
        /* <DEDUP_REMOVED lines=13> */
.L_x_42756:
        /* <DEDUP_REMOVED lines=13> */
.L_x_42757:
        /* <DEDUP_REMOVED lines=13> */
.L_x_42758:
        /* <DEDUP_REMOVED lines=13> */
.L_x_42759:
        /* <DEDUP_REMOVED lines=19> */
.L_x_42760:
        /* <DEDUP_REMOVED lines=14> */
.L_x_42761:
        /* <DEDUP_REMOVED lines=13> */
.L_x_42762:
        /* <DEDUP_REMOVED lines=13> */
.L_x_42763:
        /* <DEDUP_REMOVED lines=13> */
.L_x_42764:
        /* <DEDUP_REMOVED lines=13> */
.L_x_42765:
        /* <DEDUP_REMOVED lines=13> */
.L_x_42766:
[----:B------:R-:W-:Y:S05]  /*ef10*/  @!P5 BRA `(.L_x_42767) ;  /* 0x000000000018d947 */ /* 0x000fea0003800000 */
[----:B------:R-:W2:Y:S01]  /*ef20*/  LDG.E.CONSTANT R0, desc[UR6][R68.64] ;  /* 0x0000000644007981 */ /* 0x000ea2000c1e9900 */
[----:B----4-:R-:W-:-:S03]  /*ef30*/  FADD.FTZ R5, R6, -R3 ;  /* 0x8000000306057221 */ /* 0x010fc60000010000 */
[----:B------:R3:W-:Y:S01]  /*ef40*/  STG.E desc[UR6][R70.64+0x78], R38 ;  /* 0x0000782646007986 */ /* 0x0007e2000c101906 */
[----:B------:R-:W-:-:S04]  /*ef50*/  FFMA.FTZ R5, R2, -0.69314718246459960938, R5 ;  /* 0xbf31721802057823 */ /* 0x000fc80000010005 */
[----:B--2---:R-:W-:-:S05]  /*ef60*/  FADD.FTZ R5, R0, R5 ;  /* 0x0000000500057221 */ /* 0x004fca0000010000 */
[----:B------:R3:W-:Y:S02]  /*ef70*/  STG.E desc[UR6][R72.64+0x78], R5 ;  /* 0x0000780548007986 */ /* 0x0007e4000c101906 */
.L_x_42767:
        /* <DEDUP_REMOVED lines=8> */
.L_x_42768:
        /* <DEDUP_REMOVED lines=16> */
.L_x_74362:


//--------------------- .text._ZN17fastertransformer38beam_online_softmax_topk_stage1_kernelIfLi1ELi32ELi64EEEvPKT_S3_PKbPfiiPKi --------------------------
	.section	.text._ZN17fastertransformer38beam_online_softmax_topk_stage1_kernelIfLi1ELi32ELi64EEEvPKT_S3_PKbPfiiPKi,"ax",@progbits
	.align	128
        .global         _ZN17fastertransformer38beam_online_softmax_topk_stage1_kernelIfLi1ELi32ELi64EEEvPKT_S3_PKbPfiiPKi
        .type           _ZN17fastertransformer38beam_online_softmax_topk_stage1_kernelIfLi1ELi32ELi64EEEvPKT_S3_PKbPfiiPKi,@function
        .size           _ZN17fastertransformer38beam_online_softmax_topk_stage1_kernelIfLi1ELi32ELi64EEEvPKT_S3_PKbPfiiPKi,(.L_x_74363 - _ZN17fastertransformer38beam_online_softmax_topk_stage1_kernelIfLi1ELi32ELi64EEEvPKT_S3_PKbPfiiPKi)
        .other          _ZN17fastertransformer38beam_online_softmax_topk_stage1_kernelIfLi1ELi32ELi64EEEvPKT_S3_PKbPfiiPKi,@"STO_CUDA_ENTRY STV_DEFAULT"
_ZN17fastertransformer38beam_online_softmax_topk_stage1_kernelIfLi1ELi32ELi64EEEvPKT_S3_PKbPfiiPKi:
.text._ZN17fastertransformer38beam_online_softmax_topk_stage1_kernelIfLi1ELi32ELi64EEEvPKT_S3_PKbPfiiPKi:
        /* <DEDUP_REMOVED lines=37> */
[----:B0-----:R-:W-:Y:S02]  /*0250*/  VIADD R4, R6, 0xffffffe ;  /* 0x0ffffffe06047836 */ /* 0x001fe40000000000 */
[----:B------:R-:W-:-:S02]  /*0260*/  IMAD.MOV.U32 R82, RZ, RZ, -0x800001 ;  /* 0xff7fffffff527424 */ /* 0x000fc400078e00ff */
[----:B------:R0:W4:Y:S01]  /*0270*/  F2I.FTZ.U32.TRUNC.NTZ R5, R4 ;  /* 0x0000000400057305 */ /* 0x000122000021f000 */
[----:B------:R-:W-:Y:S02]  /*0280*/  IMAD.MOV.U32 R81, RZ, RZ, -0x800001 ;  /* 0xff7fffffff517424 */ /* 0x000fe400078e00ff */
[----:B------:R-:W-:Y:S02]  /*0290*/  IMAD.MOV.U32 R79, RZ, RZ, -0x800001 ;  /* 0xff7fffffff4f7424 */ /* 0x000fe400078e00ff */
[----:B------:R-:W-:Y:S02]  /*02a0*/  IMAD.MOV.U32 R78, RZ, RZ, -0x800001 ;  /* 0xff7fffffff4e7424 */ /* 0x000fe400078e00ff */
[----:B------:R-:W-:Y:S01]  /*02b0*/  IMAD.MOV.U32 R77, RZ, RZ, -0x800001 ;  /* 0xff7fffffff4d7424 */ /* 0x000fe200078e00ff */
[----:B0-----:R-:W-:Y:S01]  /*02c0*/  HFMA2.MMA R4, -RZ, RZ, 0, 0 ;  /* 0x00000000ff047435 */ /* 0x001fe200000001ff */
[----:B------:R-:W-:Y:S02]  /*02d0*/  IMAD.MOV.U32 R75, RZ, RZ, -0x800001 ;  /* 0xff7fffffff4b7424 */ /* 0x000fe400078e00ff */
        /* <DEDUP_REMOVED lines=11> */
[----:B-1----:R-:W-:-:S04]  /*0390*/  IMAD.MOV R3, RZ, RZ, -R5 ;  /* 0x000000ffff037224 */ /* 0x002fc800078e0a05 */
[----:B------:R-:W-:Y:S02]  /*03a0*/  IMAD R0, R7, R3, R0 ;  /* 0x0000000307007224 */ /* 0x000fe400078e0200 */
[----:B------:R-:W0:Y:S03]  /*03b0*/  S2R R3, SR_TID.X ;  /* 0x0000000000037919 */ /* 0x000e260000002100 */
[----:B------:R-:W-:-:S13]  /*03c0*/  ISETP.GE.U32.AND P0, PT, R0, R7, PT ;  /* 0x000000070000720c */ /* 0x000fda0003f06070 */
[----:B------:R-:W-:Y:S02]  /*03d0*/  @P0 IMAD.IADD R0, R0, 0x1, -R7 ;  /* 0x0000000100000824 */ /* 0x000fe400078e0a07 */
[----:B------:R-:W-:-:S03]  /*03e0*/  @P0 VIADD R5, R5, 0x1 ;  /* 0x0000000105050836 */ /* 0x000fc60000000000 */
[----:B------:R-:W-:-:S13]  /*03f0*/  ISETP.GE.U32.AND P1, PT, R0, R7, PT ;  /* 0x000000070000720c */ /* 0x000fda0003f26070 */
[----:B------:R-:W-:Y:S02]  /*0400*/  @P1 IADD3 R5, R5, 0x1, RZ ;  /* 0x0000000105051810 */ /* 0x000fe40007ffe0ff */
[----:B------:R-:W-:-:S05]  /*0410*/  @!P2 LOP3.LUT R5, RZ, R7, RZ, 0x33, !PT ;  /* 0x00000007ff05a212 */ /* 0x000fca00078e33ff */
[CC--:B0-----:R-:W-:Y:S02]  /*0420*/  IMAD R0, R5.reuse, R4.reuse, R3 ;  /* 0x0000000405007224 */ /* 0x0c1fe400078e0203 */
[----:B------:R-:W-:Y:S02]  /*0430*/  IMAD R5, R5, R4, R5 ;  /* 0x0000000405057224 */ /* 0x000fe400078e0205 */
[----:B------:R-:W-:-:S03]  /*0440*/  IMAD.MOV.U32 R3, RZ, RZ, RZ ;  /* 0x000000ffff037224 */ /* 0x000fc600078e00ff */
[----:B------:R-:W-:Y:S02]  /*0450*/  VIMNMX R5, R5, R8, PT ;  /* 0x0000000805057248 */ /* 0x000fe40003fe0100 */
        /* <DEDUP_REMOVED lines=42> */
[----:B0-----:R-:W-:-:S06]  /*0700*/  IADD3 R2, R4, 0xffffffe, RZ ;  /* 0x0ffffffe04027810 */ /* 0x001fcc0007ffe0ff */
        /* <DEDUP_REMOVED lines=10> */
[----:B------:R-:W-:-:S05]  /*07b0*/  IMAD R4, R7, R4, R6 ;  /* 0x0000000407047224 */ /* 0x000fca00078e0206 */
[----:B------:R-:W-:-:S13]  /*07c0*/  ISETP.GT.U32.AND P1, PT, R7, R4, PT ;  /* 0x000000040700720c */ /* 0x000fda0003f24070 */
[-C--:B------:R-:W-:Y:S01]  /*07d0*/  @!P1 IADD3 R4, R4, -R7.reuse, RZ ;  /* 0x8000000704049210 */ /* 0x080fe20007ffe0ff */
        /* <DEDUP_REMOVED lines=44> */
.L_x_42869:
[----:B------:R-:W-:Y:S01]  /*0aa0*/  IMAD.MOV.U32 R4, RZ, RZ, 0x7f7fffff ;  /* 0x7f7fffffff047424 */ /* 0x000fe200078e00ff */
[----:B-----5:R-:W-:Y:S01]  /*0ab0*/  ISETP.NE.AND P0, PT, R0, R11, PT ;  /* 0x0000000b0000720c */ /* 0x020fe20003f05270 */
[----:B------:R-:W-:Y:S03]  /*0ac0*/  BSSY B2, `(.L_x_42773) ;  /* 0x0000013000027945 */ /* 0x000fe60003800000 */
        /* <DEDUP_REMOVED lines=16> */
.L_x_42774:
[----:B------:R-:W-:Y:S01]  /*0bd0*/  MOV R99, R9 ;  /* 0x0000000900637202 */ /* 0x000fe20000000f00 */
[----:B------:R-:W-:-:S07]  /*0be0*/  IMAD.MOV.U32 R101, RZ, RZ, R0 ;  /* 0x000000ffff657224 */ /* 0x000fce00078e0000 */
.L_x_42775:
[----:B------:R-:W-:Y:S05]  /*0bf0*/  BSYNC B2 ;  /* 0x0000000000027941 */ /* 0x000fea0003800000 */
.L_x_42773:
        /* <DEDUP_REMOVED lines=9> */
.L_x_42777:
[----:B------:R-:W-:Y:S01]  /*0c90*/  MOV R4, R99 ;  /* 0x0000006300047202 */ /* 0x000fe20000000f00 */
[----:B------:R-:W-:Y:S02]  /*0ca0*/  IMAD.MOV.U32 R6, RZ, RZ, R101 ;  /* 0x000000ffff067224 */ /* 0x000fe400078e0065 */
[----:B------:R-:W-:Y:S02]  /*0cb0*/  IMAD.MOV.U32 R99, RZ, RZ, R98 ;  /* 0x000000ffff637224 */ /* 0x000fe400078e0062 */
[----:B------:R-:W-:-:S07]  /*0cc0*/  IMAD.MOV.U32 R101, RZ, RZ, R100 ;  /* 0x000000ffff657224 */ /* 0x000fce00078e0064 */
.L_x_42778:
[----:B------:R-:W-:Y:S05]  /*0cd0*/  BSYNC B2 ;  /* 0x0000000000027941 */ /* 0x000fea0003800000 */
.L_x_42776:
        /* <DEDUP_REMOVED lines=11> */
.L_x_42780:
[----:B------:R-:W-:Y:S01]  /*0d90*/  MOV R7, R4 ;  /* 0x0000000400077202 */ /* 0x000fe20000000f00 */
[----:B------:R-:W-:Y:S02]  /*0da0*/  IMAD.MOV.U32 R9, RZ, RZ, R6 ;  /* 0x000000ffff097224 */ /* 0x000fe400078e0006 */
[----:B------:R-:W-:Y:S02]  /*0db0*/  IMAD.MOV.U32 R98, RZ, RZ, R97 ;  /* 0x000000ffff627224 */ /* 0x000fe400078e0061 */
[----:B------:R-:W-:-:S07]  /*0dc0*/  IMAD.MOV.U32 R100, RZ, RZ, R103 ;  /* 0x000000ffff647224 */ /* 0x000fce00078e0067 */
.L_x_42781:
[----:B------:R-:W-:Y:S05]  /*0dd0*/  BSYNC B2 ;  /* 0x0000000000027941 */ /* 0x000fea0003800000 */
.L_x_42779:
        /* <DEDUP_REMOVED lines=11> */
.L_x_42783:
[----:B------:R-:W-:Y:S01]  /*0e90*/  MOV R4, R7 ;  /* 0x0000000700047202 */ /* 0x000fe20000000f00 */
[----:B------:R-:W-:Y:S02]  /*0ea0*/  IMAD.MOV.U32 R6, RZ, RZ, R9 ;  /* 0x000000ffff067224 */ /* 0x000fe400078e0009 */
[----:B------:R-:W-:Y:S02]  /*0eb0*/  IMAD.MOV.U32 R97, RZ, RZ, R96 ;  /* 0x000000ffff617224 */ /* 0x000fe400078e0060 */
[----:B------:R-:W-:-:S07]  /*0ec0*/  IMAD.MOV.U32 R103, RZ, RZ, R102 ;  /* 0x000000ffff677224 */ /* 0x000fce00078e0066 */
.L_x_42784:
[----:B------:R-:W-:Y:S05]  /*0ed0*/  BSYNC B2 ;  /* 0x0000000000027941 */ /* 0x000fea0003800000 */
.L_x_42782:
        /* <DEDUP_REMOVED lines=11> */
.L_x_42786:
[----:B------:R-:W-:Y:S01]  /*0f90*/  MOV R7, R4 ;  /* 0x0000000400077202 */ /* 0x000fe20000000f00 */
[----:B------:R-:W-:Y:S02]  /*0fa0*/  IMAD.MOV.U32 R9, RZ, RZ, R6 ;  /* 0x000000ffff097224 */ /* 0x000fe400078e0006 */
[----:B------:R-:W-:Y:S02]  /*0fb0*/  IMAD.MOV.U32 R96, RZ, RZ, R95 ;  /* 0x000000ffff607224 */ /* 0x000fe400078e005f */
[----:B------:R-:W-:-:S07]  /*0fc0*/  IMAD.MOV.U32 R102, RZ, RZ, R105 ;  /* 0x000000ffff667224 */ /* 0x000fce00078e0069 */
.L_x_42787:
[----:B------:R-:W-:Y:S05]  /*0fd0*/  BSYNC B2 ;  /* 0x0000000000027941 */ /* 0x000fea0003800000 */
.L_x_42785:
        /* <DEDUP_REMOVED lines=11> */
.L_x_42789:
[----:B------:R-:W-:Y:S01]  /*1090*/  MOV R4, R7 ;  /* 0x0000000700047202 */ /* 0x000fe20000000f00 */
[----:B------:R-:W-:Y:S02]  /*10a0*/  IMAD.MOV.U32 R6, RZ, RZ, R9 ;  /* 0x000000ffff067224 */ /* 0x000fe400078e0009 */
[----:B------:R-:W-:Y:S02]  /*10b0*/  IMAD.MOV.U32 R95, RZ, RZ, R94 ;  /* 0x000000ffff5f7224 */ /* 0x000fe400078e005e */
[----:B------:R-:W-:-:S07]  /*10c0*/  IMAD.MOV.U32 R105, RZ, RZ, R104 ;  /* 0x000000ffff697224 */ /* 0x000fce00078e0068 */
.L_x_42790:
[----:B------:R-:W-:Y:S05]  /*10d0*/  BSYNC B2 ;  /* 0x0000000000027941 */ /* 0x000fea0003800000 */
.L_x_42788:
        /* <DEDUP_REMOVED lines=11> */
.L_x_42792:
[----:B------:R-:W-:Y:S01]  /*1190*/  MOV R7, R4 ;  /* 0x0000000400077202 */ /* 0x000fe20000000f00 */
[----:B------:R-:W-:Y:S02]  /*11a0*/  IMAD.MOV.U32 R9, RZ, RZ, R6 ;  /* 0x000000ffff097224 */ /* 0x000fe400078e0006 */
[----:B------:R-:W-:Y:S02]  /*11b0*/  IMAD.MOV.U32 R94, RZ, RZ, R93 ;  /* 0x000000ffff5e7224 */ /* 0x000fe400078e005d */
[----:B------:R-:W-:-:S07]  /*11c0*/  IMAD.MOV.U32 R104, RZ, RZ, R107 ;  /* 0x000000ffff687224 */ /* 0x000fce00078e006b */
.L_x_42793:
[----:B------:R-:W-:Y:S05]  /*11d0*/  BSYNC B2 ;  /* 0x0000000000027941 */ /* 0x000fea0003800000 */
.L_x_42791:
        /* <DEDUP_REMOVED lines=11> */
.L_x_42795:
[----:B------:R-:W-:Y:S01]  /*1290*/  MOV R4, R7 ;  /* 0x0000000700047202 */ /* 0x000fe20000000f00 */
[----:B------:R-:W-:Y:S02]  /*12a0*/  IMAD.MOV.U32 R6, RZ, RZ, R9 ;  /* 0x000000ffff067224 */ /* 0x000fe400078e0009 */
[----:B------:R-:W-:Y:S02]  /*12b0*/  IMAD.MOV.U32 R93, RZ, RZ, R92 ;  /* 0x000000ffff5d7224 */ /* 0x000fe400078e005c */
[----:B------:R-:W-:-:S07]  /*12c0*/  IMAD.MOV.U32 R107, RZ, RZ, R106 ;  /* 0x000000ffff6b7224 */ /* 0x000fce00078e006a */
.L_x_42796:
[----:B------:R-:W-:Y:S05]  /*12d0*/  BSYNC B2 ;  /* 0x0000000000027941 */ /* 0x000fea0003800000 */
.L_x_42794:
        /* <DEDUP_REMOVED lines=11> */
.L_x_42798:
[----:B------:R-:W-:Y:S01]  /*1390*/  MOV R7, R4 ;  /* 0x0000000400077202 */ /* 0x000fe20000000f00 */
[----:B------:R-:W-:Y:S02]  /*13a0*/  IMAD.MOV.U32 R9, RZ, RZ, R6 ;  /* 0x000000ffff097224 */ /* 0x000fe400078e0006 */
[----:B------:R-:W-:Y:S02]  /*13b0*/  IMAD.MOV.U32 R92, RZ, RZ, R91 ;  /* 0x000000ffff5c7224 */ /* 0x000fe400078e005b */
[----:B------:R-:W-:-:S07]  /*13c0*/  IMAD.MOV.U32 R106, RZ, RZ, R109 ;  /* 0x000000ffff6a7224 */ /* 0x000fce00078e006d */
.L_x_42799:
[----:B------:R-:W-:Y:S05]  /*13d0*/  BSYNC B2 ;  /* 0x0000000000027941 */ /* 0x000fea0003800000 */
.L_x_42797:
        /* <DEDUP_REMOVED lines=11> */
.L_x_42801:
[----:B------:R-:W-:Y:S01]  /*1490*/  MOV R4, R7 ;  /* 0x0000000700047202 */ /* 0x000fe20000000f00 */
[----:B------:R-:W-:Y:S02]  /*14a0*/  IMAD.MOV.U32 R6, RZ, RZ, R9 ;  /* 0x000000ffff067224 */ /* 0x000fe400078e0009 */
[----:B------:R-:W-:Y:S02]  /*14b0*/  IMAD.MOV.U32 R91, RZ, RZ, R90 ;  /* 0x000000ffff5b7224 */ /* 0x000fe400078e005a */
[----:B------:R-:W-:-:S07]  /*14c0*/  IMAD.MOV.U32 R109, RZ, RZ, R108 ;  /* 0x000000ffff6d7224 */ /* 0x000fce00078e006c */
.L_x_42802:
[----:B------:R-:W-:Y:S05]  /*14d0*/  BSYNC B2 ;  /* 0x0000000000027941 */ /* 0x000fea0003800000 */
.L_x_42800:
        /* <DEDUP_REMOVED lines=11> */
.L_x_42804:
[----:B------:R-:W-:Y:S01]  /*1590*/  MOV R7, R4 ;  /* 0x0000000400077202 */ /* 0x000fe20000000f00 */
[----:B------:R-:W-:Y:S02]  /*15a0*/  IMAD.MOV.U32 R9, RZ, RZ, R6 ;  /* 0x000000ffff097224 */ /* 0x000fe400078e0006 */
[----:B------:R-:W-:Y:S02]  /*15b0*/  IMAD.MOV.U32 R90, RZ, RZ, R89 ;  /* 0x000000ffff5a7224 */ /* 0x000fe400078e0059 */
[----:B------:R-:W-:-:S07]  /*15c0*/  IMAD.MOV.U32 R108, RZ, RZ, R111 ;  /* 0x000000ffff6c7224 */ /* 0x000fce00078e006f */
.L_x_42805:
[----:B------:R-:W-:Y:S05]  /*15d0*/  BSYNC B2 ;  /* 0x0000000000027941 */ /* 0x000fea0003800000 */
.L_x_42803:
        /* <DEDUP_REMOVED lines=11> */
.L_x_42807:
[----:B------:R-:W-:Y:S01]  /*1690*/  MOV R4, R7 ;  /* 0x0000000700047202 */ /* 0x000fe20000000f00 */
[----:B------:R-:W-:Y:S02]  /*16a0*/  IMAD.MOV.U32 R6, RZ, RZ, R9 ;  /* 0x000000ffff067224 */ /* 0x000fe400078e0009 */
[----:B------:R-:W-:Y:S02]  /*16b0*/  IMAD.MOV.U32 R89, RZ, RZ, R88 ;  /* 0x000000ffff597224 */ /* 0x000fe400078e0058 */
[----:B------:R-:W-:-:S07]  /*16c0*/  IMAD.MOV.U32 R111, RZ, RZ, R110 ;  /* 0x000000ffff6f7224 */ /* 0x000fce00078e006e */
.L_x_42808:
[----:B------:R-:W-:Y:S05]  /*16d0*/  BSYNC B2 ;  /* 0x0000000000027941 */ /* 0x000fea0003800000 */
.L_x_42806:
        /* <DEDUP_REMOVED lines=11> */
.L_x_42810:
[----:B------:R-:W-:Y:S01]  /*1790*/  MOV R7, R4 ;  /* 0x0000000400077202 */ /* 0x000fe20000000f00 */
[----:B------:R-:W-:Y:S02]  /*17a0*/  IMAD.MOV.U32 R9, RZ, RZ, R6 ;  /* 0x000000ffff097224 */ /* 0x000fe400078e0006 */
[----:B------:R-:W-:Y:S02]  /*17b0*/  IMAD.MOV.U32 R88, RZ, RZ, R87 ;  /* 0x000000ffff587224 */ /* 0x000fe400078e0057 */
[----:B------:R-:W-:-:S07]  /*17c0*/  IMAD.MOV.U32 R110, RZ, RZ, R113 ;  /* 0x000000ffff6e7224 */ /* 0x000fce00078e0071 */
.L_x_42811:
[----:B------:R-:W-:Y:S05]  /*17d0*/  BSYNC B2 ;  /* 0x0000000000027941 */ /* 0x000fea0003800000 */
.L_x_42809:
        /* <DEDUP_REMOVED lines=11> */
.L_x_42813:
[----:B------:R-:W-:Y:S01]  /*1890*/  MOV R4, R7 ;  /* 0x0000000700047202 */ /* 0x000fe20000000f00 */
[----:B------:R-:W-:Y:S02]  /*18a0*/  IMAD.MOV.U32 R6, RZ, RZ, R9 ;  /* 0x000000ffff067224 */ /* 0x000fe400078e0009 */
[----:B------:R-:W-:Y:S02]  /*18b0*/  IMAD.MOV.U32 R87, RZ, RZ, R86 ;  /* 0x000000ffff577224 */ /* 0x000fe400078e0056 */
[----:B------:R-:W-:-:S07]  /*18c0*/  IMAD.MOV.U32 R113, RZ, RZ, R112 ;  /* 0x000000ffff717224 */ /* 0x000fce00078e0070 */
.L_x_42814:
[----:B------:R-:W-:Y:S05]  /*18d0*/  BSYNC B2 ;  /* 0x0000000000027941 */ /* 0x000fea0003800000 */
.L_x_42812:
        /* <DEDUP_REMOVED lines=11> */
.L_x_42816:
[----:B------:R-:W-:Y:S01]  /*1990*/  MOV R7, R4 ;  /* 0x0000000400077202 */ /* 0x000fe20000000f00 */
[----:B------:R-:W-:Y:S02]  /*19a0*/  IMAD.MOV.U32 R9, RZ, RZ, R6 ;  /* 0x000000ffff097224 */ /* 0x000fe400078e0006 */
[----:B------:R-:W-:Y:S02]  /*19b0*/  IMAD.MOV.U32 R86, RZ, RZ, R85 ;  /* 0x000000ffff567224 */ /* 0x000fe400078e0055 */
[----:B------:R-:W-:-:S07]  /*19c0*/  IMAD.MOV.U32 R112, RZ, RZ, R115 ;  /* 0x000000ffff707224 */ /* 0x000fce00078e0073 */
.L_x_42817:
[----:B------:R-:W-:Y:S05]  /*19d0*/  BSYNC B2 ;  /* 0x0000000000027941 */ /* 0x000fea0003800000 */
.L_x_42815:
        /* <DEDUP_REMOVED lines=11> */
.L_x_42819:
[----:B------:R-:W-:Y:S01]  /*1a90*/  MOV R4, R7 ;  /* 0x0000000700047202 */ /* 0x000fe20000000f00 */
[----:B------:R-:W-:Y:S02]  /*1aa0*/  IMAD.MOV.U32 R6, RZ, RZ, R9 ;  /* 0x000000ffff067224 */ /* 0x000fe400078e0009 */
[----:B------:R-:W-:Y:S02]  /*1ab0*/  IMAD.MOV.U32 R85, RZ, RZ, R84 ;  /* 0x000000ffff557224 */ /* 0x000fe400078e0054 */
[----:B------:R-:W-:-:S07]  /*1ac0*/  IMAD.MOV.U32 R115, RZ, RZ, R114 ;  /* 0x000000ffff737224 */ /* 0x000fce00078e0072 */
.L_x_42820:
[----:B------:R-:W-:Y:S05]  /*1ad0*/  BSYNC B2 ;  /* 0x0000000000027941 */ /* 0x000fea0003800000 */
.L_x_42818:
        /* <DEDUP_REMOVED lines=11> */
.L_x_42822:
[----:B------:R-:W-:Y:S01]  /*1b90*/  MOV R7, R4 ;  /* 0x0000000400077202 */ /* 0x000fe20000000f00 */
[----:B------:R-:W-:Y:S02]  /*1ba0*/  IMAD.MOV.U32 R9, RZ, RZ, R6 ;  /* 0x000000ffff097224 */ /* 0x000fe400078e0006 */
[----:B------:R-:W-:Y:S02]  /*1bb0*/  IMAD.MOV.U32 R84, RZ, RZ, R83 ;  /* 0x000000ffff547224 */ /* 0x000fe400078e0053 */
[----:B------:R-:W-:-:S07]  /*1bc0*/  IMAD.MOV.U32 R114, RZ, RZ, R117 ;  /* 0x000000ffff727224 */ /* 0x000fce00078e0075 */
.L_x_42823:
[----:B------:R-:W-:Y:S05]  /*1bd0*/  BSYNC B2 ;  /* 0x0000000000027941 */ /* 0x000fea0003800000 */
.L_x_42821:
        /* <DEDUP_REMOVED lines=11> */
.L_x_42825:
[----:B------:R-:W-:Y:S01]  /*1c90*/  MOV R4, R7 ;  /* 0x0000000700047202 */ /* 0x000fe20000000f00 */
[----:B------:R-:W-:Y:S02]  /*1ca0*/  IMAD.MOV.U32 R6, RZ, RZ, R9 ;  /* 0x000000ffff067224 */ /* 0x000fe400078e0009 */
[----:B------:R-:W-:Y:S02]  /*1cb0*/  IMAD.MOV.U32 R83, RZ, RZ, R82 ;  /* 0x000000ffff537224 */ /* 0x000fe400078e0052 */
[----:B------:R-:W-:-:S07]  /*1cc0*/  IMAD.MOV.U32 R117, RZ, RZ, R116 ;  /* 0x000000ffff757224 */ /* 0x000fce00078e0074 */
.L_x_42826:
[----:B------:R-:W-:Y:S05]  /*1cd0*/  BSYNC B2 ;  /* 0x0000000000027941 */ /* 0x000fea0003800000 */
.L_x_42824:
        /* <DEDUP_REMOVED lines=11> */
.L_x_42828:
[----:B------:R-:W-:Y:S01]  /*1d90*/  MOV R7, R4 ;  /* 0x0000000400077202 */ /* 0x000fe20000000f00 */
[----:B------:R-:W-:Y:S02]  /*1da0*/  IMAD.MOV.U32 R9, RZ, RZ, R6 ;  /* 0x000000ffff097224 */ /* 0x000fe400078e0006 */
[----:B------:R-:W-:Y:S02]  /*1db0*/  IMAD.MOV.U32 R82, RZ, RZ, R81 ;  /* 0x000000ffff527224 */ /* 0x000fe400078e0051 */
[----:B------:R-:W-:-:S07]  /*1dc0*/  IMAD.MOV.U32 R116, RZ, RZ, R119 ;  /* 0x000000ffff747224 */ /* 0x000fce00078e0077 */
.L_x_42829:
[----:B------:R-:W-:Y:S05]  /*1dd0*/  BSYNC B2 ;  /* 0x0000000000027941 */ /* 0x000fea0003800000 */
.L_x_42827:
        /* <DEDUP_REMOVED lines=11> */
.L_x_42831:
[----:B------:R-:W-:Y:S01]  /*1e90*/  MOV R4, R7 ;  /* 0x0000000700047202 */ /* 0x000fe20000000f00 */
[----:B------:R-:W-:Y:S02]  /*1ea0*/  IMAD.MOV.U32 R6, RZ, RZ, R9 ;  /* 0x000000ffff067224 */ /* 0x000fe400078e0009 */
[----:B------:R-:W-:Y:S02]  /*1eb0*/  IMAD.MOV.U32 R81, RZ, RZ, R80 ;  /* 0x000000ffff517224 */ /* 0x000fe400078e0050 */
[----:B------:R-:W-:-:S07]  /*1ec0*/  IMAD.MOV.U32 R119, RZ, RZ, R118 ;  /* 0x000000ffff777224 */ /* 0x000fce00078e0076 */
.L_x_42832:
[----:B------:R-:W-:Y:S05]  /*1ed0*/  BSYNC B2 ;  /* 0x0000000000027941 */ /* 0x000fea0003800000 */
.L_x_42830:
        /* <DEDUP_REMOVED lines=11> */
.L_x_42834:
[----:B------:R-:W-:Y:S01]  /*1f90*/  MOV R7, R4 ;  /* 0x0000000400077202 */ /* 0x000fe20000000f00 */
[----:B------:R-:W-:Y:S02]  /*1fa0*/  IMAD.MOV.U32 R9, RZ, RZ, R6 ;  /* 0x000000ffff097224 */ /* 0x000fe400078e0006 */
[----:B------:R-:W-:Y:S02]  /*1fb0*/  IMAD.MOV.U32 R80, RZ, RZ, R79 ;  /* 0x000000ffff507224 */ /* 0x000fe400078e004f */
[----:B------:R-:W-:-:S07]  /*1fc0*/  IMAD.MOV.U32 R118, RZ, RZ, R121 ;  /* 0x000000ffff767224 */ /* 0x000fce00078e0079 */
.L_x_42835:
[----:B------:R-:W-:Y:S05]  /*1fd0*/  BSYNC B2 ;  /* 0x0000000000027941 */ /* 0x000fea0003800000 */
.L_x_42833:
        /* <DEDUP_REMOVED lines=11> */
.L_x_42837:
[----:B------:R-:W-:Y:S01]  /*2090*/  MOV R4, R7 ;  /* 0x0000000700047202 */ /* 0x000fe20000000f00 */
[----:B------:R-:W-:Y:S02]  /*20a0*/  IMAD.MOV.U32 R6, RZ, RZ, R9 ;  /* 0x000000ffff067224 */ /* 0x000fe400078e0009 */
[----:B------:R-:W-:Y:S02]  /*20b0*/  IMAD.MOV.U32 R79, RZ, RZ, R78 ;  /* 0x000000ffff4f7224 */ /* 0x000fe400078e004e */
[----:B------:R-:W-:-:S07]  /*20c0*/  IMAD.MOV.U32 R121, RZ, RZ, R120 ;  /* 0x000000ffff797224 */ /* 0x000fce00078e0078 */
.L_x_42838:
[----:B------:R-:W-:Y:S05]  /*20d0*/  BSYNC B2 ;  /* 0x0000000000027941 */ /* 0x000fea0003800000 */
.L_x_42836:
        /* <DEDUP_REMOVED lines=11> */
.L_x_42840:
[----:B------:R-:W-:Y:S01]  /*2190*/  MOV R7, R4 ;  /* 0x0000000400077202 */ /* 0x000fe20000000f00 */
[----:B------:R-:W-:Y:S02]  /*21a0*/  IMAD.MOV.U32 R9, RZ, RZ, R6 ;  /* 0x000000ffff097224 */ /* 0x000fe400078e0006 */
[----:B------:R-:W-:Y:S02]  /*21b0*/  IMAD.MOV.U32 R78, RZ, RZ, R77 ;  /* 0x000000ffff4e7224 */ /* 0x000fe400078e004d */
[----:B------:R-:W-:-:S07]  /*21c0*/  IMAD.MOV.U32 R120, RZ, RZ, R123 ;  /* 0x000000ffff787224 */ /* 0x000fce00078e007b */
.L_x_42841:
[----:B------:R-:W-:Y:S05]  /*21d0*/  BSYNC B2 ;  /* 0x0000000000027941 */ /* 0x000fea0003800000 */
.L_x_42839:
        /* <DEDUP_REMOVED lines=11> */
.L_x_42843:
[----:B------:R-:W-:Y:S01]  /*2290*/  MOV R4, R7 ;  /* 0x0000000700047202 */ /* 0x000fe20000000f00 */
[----:B------:R-:W-:Y:S02]  /*22a0*/  IMAD.MOV.U32 R6, RZ, RZ, R9 ;  /* 0x000000ffff067224 */ /* 0x000fe400078e0009 */
[----:B------:R-:W-:Y:S02]  /*22b0*/  IMAD.MOV.U32 R77, RZ, RZ, R76 ;  /* 0x000000ffff4d7224 */ /* 0x000fe400078e004c */
[----:B------:R-:W-:-:S07]  /*22c0*/  IMAD.MOV.U32 R123, RZ, RZ, R122 ;  /* 0x000000ffff7b7224 */ /* 0x000fce00078e007a */
.L_x_42844:
[----:B------:R-:W-:Y:S05]  /*22d0*/  BSYNC B2 ;  /* 0x0000000000027941 */ /* 0x000fea0003800000 */
.L_x_42842:
        /* <DEDUP_REMOVED lines=11> */
.L_x_42846:
[----:B------:R-:W-:Y:S01]  /*2390*/  MOV R7, R4 ;  /* 0x0000000400077202 */ /* 0x000fe20000000f00 */
[----:B------:R-:W-:Y:S02]  /*23a0*/  IMAD.MOV.U32 R9, RZ, RZ, R6 ;  /* 0x000000ffff097224 */ /* 0x000fe400078e0006 */
[----:B------:R-:W-:Y:S02]  /*23b0*/  IMAD.MOV.U32 R76, RZ, RZ, R75 ;  /* 0x000000ffff4c7224 */ /* 0x000fe400078e004b */
[----:B------:R-:W-:-:S07]  /*23c0*/  IMAD.MOV.U32 R122, RZ, RZ, R125 ;  /* 0x000000ffff7a7224 */ /* 0x000fce00078e007d */
.L_x_42847:
[----:B------:R-:W-:Y:S05]  /*23d0*/  BSYNC B2 ;  /* 0x0000000000027941 */ /* 0x000fea0003800000 */
.L_x_42845:
        /* <DEDUP_REMOVED lines=11> */
.L_x_42849:
[----:B------:R-:W-:Y:S01]  /*2490*/  MOV R4, R7 ;  /* 0x0000000700047202 */ /* 0x000fe20000000f00 */
[----:B------:R-:W-:Y:S02]  /*24a0*/  IMAD.MOV.U32 R6, RZ, RZ, R9 ;  /* 0x000000ffff067224 */ /* 0x000fe400078e0009 */
[----:B------:R-:W-:Y:S02]  /*24b0*/  IMAD.MOV.U32 R75, RZ, RZ, R74 ;  /* 0x000000ffff4b7224 */ /* 0x000fe400078e004a */
[----:B------:R-:W-:-:S07]  /*24c0*/  IMAD.MOV.U32 R125, RZ, RZ, R124 ;  /* 0x000000ffff7d7224 */ /* 0x000fce00078e007c */
.L_x_42850:
[----:B------:R-:W-:Y:S05]  /*24d0*/  BSYNC B2 ;  /* 0x0000000000027941 */ /* 0x000fea0003800000 */
.L_x_42848:
        /* <DEDUP_REMOVED lines=11> */
.L_x_42852:
[----:B------:R-:W-:Y:S01]  /*2590*/  MOV R7, R4 ;  /* 0x0000000400077202 */ /* 0x000fe20000000f00 */
[----:B------:R-:W-:Y:S02]  /*25a0*/  IMAD.MOV.U32 R9, RZ, RZ, R6 ;  /* 0x000000ffff097224 */ /* 0x000fe400078e0006 */
[----:B------:R-:W-:Y:S02]  /*25b0*/  IMAD.MOV.U32 R74, RZ, RZ, R73 ;  /* 0x000000ffff4a7224 */ /* 0x000fe400078e0049 */
[----:B------:R-:W-:-:S07]  /*25c0*/  IMAD.MOV.U32 R124, RZ, RZ, R127 ;  /* 0x000000ffff7c7224 */ /* 0x000fce00078e007f */
.L_x_42853:
[----:B------:R-:W-:Y:S05]  /*25d0*/  BSYNC B2 ;  /* 0x0000000000027941 */ /* 0x000fea0003800000 */
.L_x_42851:
        /* <DEDUP_REMOVED lines=11> */
.L_x_42855:
[----:B------:R-:W-:Y:S01]  /*2690*/  MOV R4, R7 ;  /* 0x0000000700047202 */ /* 0x000fe20000000f00 */
[----:B------:R-:W-:Y:S02]  /*26a0*/  IMAD.MOV.U32 R6, RZ, RZ, R9 ;  /* 0x000000ffff067224 */ /* 0x000fe400078e0009 */
[----:B------:R-:W-:Y:S02]  /*26b0*/  IMAD.MOV.U32 R73, RZ, RZ, R72 ;  /* 0x000000ffff497224 */ /* 0x000fe400078e0048 */
[----:B------:R-:W-:-:S07]  /*26c0*/  IMAD.MOV.U32 R127, RZ, RZ, R126 ;  /* 0x000000ffff7f7224 */ /* 0x000fce00078e007e */
.L_x_42856:
[----:B------:R-:W-:Y:S05]  /*26d0*/  BSYNC B2 ;  /* 0x0000000000027941 */ /* 0x000fea0003800000 */
.L_x_42854:
        /* <DEDUP_REMOVED lines=11> */
.L_x_42858:
[----:B------:R-:W-:Y:S01]  /*2790*/  MOV R7, R4 ;  /* 0x0000000400077202 */ /* 0x000fe20000000f00 */
[----:B------:R-:W-:Y:S02]  /*27a0*/  IMAD.MOV.U32 R9, RZ, RZ, R6 ;  /* 0x000000ffff097224 */ /* 0x000fe400078e0006 */
[----:B------:R-:W-:Y:S02]  /*27b0*/  IMAD.MOV.U32 R72, RZ, RZ, R71 ;  /* 0x000000ffff487224 */ /* 0x000fe400078e0047 */
[----:B------:R-:W-:-:S07]  /*27c0*/  IMAD.MOV.U32 R126, RZ, RZ, R129 ;  /* 0x000000ffff7e7224 */ /* 0x000fce00078e0081 */
.L_x_42859:
[----:B------:R-:W-:Y:S05]  /*27d0*/  BSYNC B2 ;  /* 0x0000000000027941 */ /* 0x000fea0003800000 */
.L_x_42857:
        /* <DEDUP_REMOVED lines=11> */
.L_x_42861:
[----:B------:R-:W-:Y:S01]  /*2890*/  MOV R4, R7 ;  /* 0x0000000700047202 */ /* 0x000fe20000000f00 */
[----:B------:R-:W-:Y:S02]  /*28a0*/  IMAD.MOV.U32 R6, RZ, RZ, R9 ;  /* 0x000000ffff067224 */ /* 0x000fe400078e0009 */
[----:B------:R-:W-:Y:S02]  /*28b0*/  IMAD.MOV.U32 R71, RZ, RZ, R70 ;  /* 0x000000ffff477224 */ /* 0x000fe400078e0046 */
[----:B------:R-:W-:-:S07]  /*28c0*/  IMAD.MOV.U32 R129, RZ, RZ, R128 ;  /* 0x000000ffff817224 */ /* 0x000fce00078e0080 */
.L_x_42862:
[----:B------:R-:W-:Y:S05]  /*28d0*/  BSYNC B2 ;  /* 0x0000000000027941 */ /* 0x000fea0003800000 */
.L_x_42860:
        /* <DEDUP_REMOVED lines=11> */
.L_x_42864:
[----:B------:R-:W-:Y:S01]  /*2990*/  MOV R7, R4 ;  /* 0x0000000400077202 */ /* 0x000fe20000000f00 */
[----:B------:R-:W-:Y:S02]  /*29a0*/  IMAD.MOV.U32 R9, RZ, RZ, R6 ;  /* 0x000000ffff097224 */ /* 0x000fe400078e0006 */
[----:B------:R-:W-:Y:S02]  /*29b0*/  IMAD.MOV.U32 R70, RZ, RZ, R69 ;  /* 0x000000ffff467224 */ /* 0x000fe400078e0045 */
[----:B------:R-:W-:-:S07]  /*29c0*/  IMAD.MOV.U32 R128, RZ, RZ, R131 ;  /* 0x000000ffff807224 */ /* 0x000fce00078e0083 */
.L_x_42865:
[----:B------:R-:W-:Y:S05]  /*29d0*/  BSYNC B2 ;  /* 0x0000000000027941 */ /* 0x000fea0003800000 */
.L_x_42863:
        /* <DEDUP_REMOVED lines=9> */
.L_x_42867:
[----:B------:R-:W-:Y:S01]  /*2a70*/  IMAD.MOV.U32 R69, RZ, RZ, R68 ;  /* 0x000000ffff457224 */ /* 0x000fe200078e0044 */
[----:B------:R-:W-:Y:S01]  /*2a80*/  MOV R68, R7 ;  /* 0x0000000700447202 */ /* 0x000fe20000000f00 */
[----:B------:R-:W-:Y:S02]  /*2a90*/  IMAD.MOV.U32 R131, RZ, RZ, R130 ;  /* 0x000000ffff837224 */ /* 0x000fe400078e0082 */
[----:B------:R-:W-:-:S07]  /*2aa0*/  IMAD.MOV.U32 R130, RZ, RZ, R9 ;  /* 0x000000ffff827224 */ /* 0x000fce00078e0009 */
.L_x_42868:
[----:B------:R-:W-:Y:S05]  /*2ab0*/  BSYNC B2 ;  /* 0x0000000000027941 */ /* 0x000fea0003800000 */
.L_x_42866:
[----:B------:R-:W-:-:S05]  /*2ac0*/  VIADD R0, R0, 0x40 ;  /* 0x0000004000007836 */ /* 0x000fca0000000000 */
[----:B------:R-:W-:-:S13]  /*2ad0*/  ISETP.GE.AND P0, PT, R0, R5, PT ;  /* 0x000000050000720c */ /* 0x000fda0003f06270 */
[----:B------:R-:W-:Y:S05]  /*2ae0*/  @!P0 BRA `(.L_x_42869) ;  /* 0xffffffdc00ec8947 */ /* 0x000fea000383ffff */
.L_x_42772:
[----:B------:R-:W-:Y:S05]  /*2af0*/  BSYNC B1 ;  /* 0x0000000000017941 */ /* 0x000fea0003800000 */
.L_x_42771:
[----:B------:R-:W-:Y:S05]  /*2b00*/  BRA `(.L_x_42870) ;  /* 0x0000004c00187947 */ /* 0x000fea0003800000 */
.L_x_42770:
[----:B------:R-:W-:Y:S01]  /*2b10*/  ISETP.GE.AND P0, PT, R0, R5, PT ;  /* 0x000000050000720c */ /* 0x000fe20003f06270 */
[----:B------:R-:W-:Y:S01]  /*2b20*/  ULDC.64 UR8, c[0x0][0x210] ;  /* 0x0000840000087ab9 */ /* 0x000fe20000000a00 */
[----:B------:R-:W-:Y:S01]  /*2b30*/  ULDC.64 UR10, c[0x0][0x210] ;  /* 0x00008400000a7ab9 */ /* 0x000fe20000000a00 */
        /* <DEDUP_REMOVED lines=105> */
[----:B0-----:R-:W-:-:S07]  /*31d0*/  IMAD.MOV.U32 R131, RZ, RZ, -0x1 ;  /* 0xffffffffff837424 */ /* 0x001fce00078e00ff */
.L_x_42969:
        /* <DEDUP_REMOVED lines=25> */
.L_x_42874:
[----:B------:R-:W-:Y:S02]  /*3370*/  IMAD.MOV.U32 R99, RZ, RZ, R17 ;  /* 0x000000ffff637224 */ /* 0x000fe400078e0011 */
[----:B------:R-:W-:-:S07]  /*3380*/  IMAD.MOV.U32 R101, RZ, RZ, R0 ;  /* 0x000000ffff657224 */ /* 0x000fce00078e0000 */
.L_x_42875:
[----:B------:R-:W-:Y:S05]  /*3390*/  BSYNC B2 ;  /* 0x0000000000027941 */ /* 0x000fea0003800000 */
.L_x_42873:
        /* <DEDUP_REMOVED lines=9> */
.L_x_42877:
[----:B------:R-:W-:Y:S02]  /*3430*/  IMAD.MOV.U32 R4, RZ, RZ, R99 ;  /* 0x000000ffff047224 */ /* 0x000fe400078e0063 */
[----:B------:R-:W-:Y:S01]  /*3440*/  IMAD.MOV.U32 R8, RZ, RZ, R101 ;  /* 0x000000ffff087224 */ /* 0x000fe200078e0065 */
[----:B------:R-:W-:Y:S01]  /*3450*/  MOV R101, R100 ;  /* 0x0000006400657202 */ /* 0x000fe20000000f00 */
[----:B------:R-:W-:-:S07]  /*3460*/  IMAD.MOV.U32 R99, RZ, RZ, R98 ;  /* 0x000000ffff637224 */ /* 0x000fce00078e0062 */
.L_x_42878:
[----:B------:R-:W-:Y:S05]  /*3470*/  BSYNC B2 ;  /* 0x0000000000027941 */ /* 0x000fea0003800000 */
.L_x_42876:
        /* <DEDUP_REMOVED lines=11> */
.L_x_42880:
[----:B------:R-:W-:Y:S01]  /*3530*/  IMAD.MOV.U32 R9, RZ, RZ, R4 ;  /* 0x000000ffff097224 */ /* 0x000fe200078e0004 */
[----:B------:R-:W-:Y:S01]  /*3540*/  MOV R100, R103 ;  /* 0x0000006700647202 */ /* 0x000fe20000000f00 */
[----:B------:R-:W-:Y:S02]  /*3550*/  IMAD.MOV.U32 R11, RZ, RZ, R8 ;  /* 0x000000ffff0b7224 */ /* 0x000fe400078e0008 */
[----:B------:R-:W-:-:S07]  /*3560*/  IMAD.MOV.U32 R98, RZ, RZ, R97 ;  /* 0x000000ffff627224 */ /* 0x000fce00078e0061 */
.L_x_42881:
[----:B------:R-:W-:Y:S05]  /*3570*/  BSYNC B2 ;  /* 0x0000000000027941 */ /* 0x000fea0003800000 */
.L_x_42879:
        /* <DEDUP_REMOVED lines=11> */
.L_x_42883:
[----:B------:R-:W-:Y:S01]  /*3630*/  IMAD.MOV.U32 R4, RZ, RZ, R9 ;  /* 0x000000ffff047224 */ /* 0x000fe200078e0009 */
[----:B------:R-:W-:Y:S01]  /*3640*/  MOV R103, R102 ;  /* 0x0000006600677202 */ /* 0x000fe20000000f00 */
[----:B------:R-:W-:Y:S02]  /*3650*/  IMAD.MOV.U32 R8, RZ, RZ, R11 ;  /* 0x000000ffff087224 */ /* 0x000fe400078e000b */
[----:B------:R-:W-:-:S07]  /*3660*/  IMAD.MOV.U32 R97, RZ, RZ, R96 ;  /* 0x000000ffff617224 */ /* 0x000fce00078e0060 */
.L_x_42884:
[----:B------:R-:W-:Y:S05]  /*3670*/  BSYNC B2 ;  /* 0x0000000000027941 */ /* 0x000fea0003800000 */
.L_x_42882:
        /* <DEDUP_REMOVED lines=11> */
.L_x_42886:
[----:B------:R-:W-:Y:S01]  /*3730*/  IMAD.MOV.U32 R9, RZ, RZ, R4 ;  /* 0x000000ffff097224 */ /* 0x000fe200078e0004 */
[----:B------:R-:W-:Y:S01]  /*3740*/  MOV R102, R105 ;  /* 0x0000006900667202 */ /* 0x000fe20000000f00 */
[----:B------:R-:W-:Y:S02]  /*3750*/  IMAD.MOV.U32 R11, RZ, RZ, R8 ;  /* 0x000000ffff0b7224 */ /* 0x000fe400078e0008 */
[----:B------:R-:W-:-:S07]  /*3760*/  IMAD.MOV.U32 R96, RZ, RZ, R95 ;  /* 0x000000ffff607224 */ /* 0x000fce00078e005f */
.L_x_42887:
[----:B------:R-:W-:Y:S05]  /*3770*/  BSYNC B2 ;  /* 0x0000000000027941 */ /* 0x000fea0003800000 */
.L_x_42885:
        /* <DEDUP_REMOVED lines=11> */
.L_x_42889:
[----:B------:R-:W-:Y:S01]  /*3830*/  IMAD.MOV.U32 R4, RZ, RZ, R9 ;  /* 0x000000ffff047224 */ /* 0x000fe200078e0009 */
[----:B------:R-:W-:Y:S01]  /*3840*/  MOV R105, R104 ;  /* 0x0000006800697202 */ /* 0x000fe20000000f00 */
[----:B------:R-:W-:Y:S02]  /*3850*/  IMAD.MOV.U32 R8, RZ, RZ, R11 ;  /* 0x000000ffff087224 */ /* 0x000fe400078e000b */
[----:B------:R-:W-:-:S07]  /*3860*/  IMAD.MOV.U32 R95, RZ, RZ, R94 ;  /* 0x000000ffff5f7224 */ /* 0x000fce00078e005e */
.L_x_42890:
[----:B------:R-:W-:Y:S05]  /*3870*/  BSYNC B2 ;  /* 0x0000000000027941 */ /* 0x000fea0003800000 */
.L_x_42888:
        /* <DEDUP_REMOVED lines=11> */
.L_x_42892:
[----:B------:R-:W-:Y:S01]  /*3930*/  IMAD.MOV.U32 R9, RZ, RZ, R4 ;  /* 0x000000ffff097224 */ /* 0x000fe200078e0004 */
[----:B------:R-:W-:Y:S01]  /*3940*/  MOV R104, R107 ;  /* 0x0000006b00687202 */ /* 0x000fe20000000f00 */
[----:B------:R-:W-:Y:S02]  /*3950*/  IMAD.MOV.U32 R11, RZ, RZ, R8 ;  /* 0x000000ffff0b7224 */ /* 0x000fe400078e0008 */
[----:B------:R-:W-:-:S07]  /*3960*/  IMAD.MOV.U32 R94, RZ, RZ, R93 ;  /* 0x000000ffff5e7224 */ /* 0x000fce00078e005d */
.L_x_42893:
[----:B------:R-:W-:Y:S05]  /*3970*/  BSYNC B2 ;  /* 0x0000000000027941 */ /* 0x000fea0003800000 */
.L_x_42891:
        /* <DEDUP_REMOVED lines=11> */
.L_x_42895:
[----:B------:R-:W-:Y:S01]  /*3a30*/  IMAD.MOV.U32 R4, RZ, RZ, R9 ;  /* 0x000000ffff047224 */ /* 0x000fe200078e0009 */
[----:B------:R-:W-:Y:S01]  /*3a40*/  MOV R107, R106 ;  /* 0x0000006a006b7202 */ /* 0x000fe20000000f00 */
[----:B------:R-:W-:Y:S02]  /*3a50*/  IMAD.MOV.U32 R8, RZ, RZ, R11 ;  /* 0x000000ffff087224 */ /* 0x000fe400078e000b */
[----:B------:R-:W-:-:S07]  /*3a60*/  IMAD.MOV.U32 R93, RZ, RZ, R92 ;  /* 0x000000ffff5d7224 */ /* 0x000fce00078e005c */
.L_x_42896:
[----:B------:R-:W-:Y:S05]  /*3a70*/  BSYNC B2 ;  /* 0x0000000000027941 */ /* 0x000fea0003800000 */
.L_x_42894:
        /* <DEDUP_REMOVED lines=11> */
.L_x_42898:
[----:B------:R-:W-:Y:S01]  /*3b30*/  IMAD.MOV.U32 R9, RZ, RZ, R4 ;  /* 0x000000ffff097224 */ /* 0x000fe200078e0004 */
[----:B------:R-:W-:Y:S01]  /*3b40*/  MOV R106, R109 ;  /* 0x0000006d006a7202 */ /* 0x000fe20000000f00 */
[----:B------:R-:W-:Y:S02]  /*3b50*/  IMAD.MOV.U32 R11, RZ, RZ, R8 ;  /* 0x000000ffff0b7224 */ /* 0x000fe400078e0008 */
[----:B------:R-:W-:-:S07]  /*3b60*/  IMAD.MOV.U32 R92, RZ, RZ, R91 ;  /* 0x000000ffff5c7224 */ /* 0x000fce00078e005b */
.L_x_42899:
[----:B------:R-:W-:Y:S05]  /*3b70*/  BSYNC B2 ;  /* 0x0000000000027941 */ /* 0x000fea0003800000 */
.L_x_42897:
        /* <DEDUP_REMOVED lines=11> */
.L_x_42901:
[----:B------:R-:W-:Y:S01]  /*3c30*/  IMAD.MOV.U32 R4, RZ, RZ, R9 ;  /* 0x000000ffff047224 */ /* 0x000fe200078e0009 */
[----:B------:R-:W-:Y:S01]  /*3c40*/  MOV R109, R108 ;  /* 0x0000006c006d7202 */ /* 0x000fe20000000f00 */
[----:B------:R-:W-:Y:S02]  /*3c50*/  IMAD.MOV.U32 R8, RZ, RZ, R11 ;  /* 0x000000ffff087224 */ /* 0x000fe400078e000b */
[----:B------:R-:W-:-:S07]  /*3c60*/  IMAD.MOV.U32 R91, RZ, RZ, R90 ;  /* 0x000000ffff5b7224 */ /* 0x000fce00078e005a */
.L_x_42902:
[----:B------:R-:W-:Y:S05]  /*3c70*/  BSYNC B2 ;  /* 0x0000000000027941 */ /* 0x000fea0003800000 */
.L_x_42900:
        /* <DEDUP_REMOVED lines=11> */
.L_x_42904:
[----:B------:R-:W-:Y:S01]  /*3d30*/  IMAD.MOV.U32 R9, RZ, RZ, R4 ;  /* 0x000000ffff097224 */ /* 0x000fe200078e0004 */
[----:B------:R-:W-:Y:S01]  /*3d40*/  MOV R108, R111 ;  /* 0x0000006f006c7202 */ /* 0x000fe20000000f00 */
[----:B------:R-:W-:Y:S02]  /*3d50*/  IMAD.MOV.U32 R11, RZ, RZ, R8 ;  /* 0x000000ffff0b7224 */ /* 0x000fe400078e0008 */
[----:B------:R-:W-:-:S07]  /*3d60*/  IMAD.MOV.U32 R90, RZ, RZ, R89 ;  /* 0x000000ffff5a7224 */ /* 0x000fce00078e0059 */
.L_x_42905:
[----:B------:R-:W-:Y:S05]  /*3d70*/  BSYNC B2 ;  /* 0x0000000000027941 */ /* 0x000fea0003800000 */
.L_x_42903:
        /* <DEDUP_REMOVED lines=11> */
.L_x_42907:
[----:B------:R-:W-:Y:S01]  /*3e30*/  IMAD.MOV.U32 R4, RZ, RZ, R9 ;  /* 0x000000ffff047224 */ /* 0x000fe200078e0009 */
[----:B------:R-:W-:Y:S01]  /*3e40*/  MOV R111, R110 ;  /* 0x0000006e006f7202 */ /* 0x000fe20000000f00 */
[----:B------:R-:W-:Y:S02]  /*3e50*/  IMAD.MOV.U32 R8, RZ, RZ, R11 ;  /* 0x000000ffff087224 */ /* 0x000fe400078e000b */
[----:B------:R-:W-:-:S07]  /*3e60*/  IMAD.MOV.U32 R89, RZ, RZ, R88 ;  /* 0x000000ffff597224 */ /* 0x000fce00078e0058 */
.L_x_42908:
[----:B------:R-:W-:Y:S05]  /*3e70*/  BSYNC B2 ;  /* 0x0000000000027941 */ /* 0x000fea0003800000 */
.L_x_42906:
        /* <DEDUP_REMOVED lines=11> */
.L_x_42910:
[----:B------:R-:W-:Y:S01]  /*3f30*/  IMAD.MOV.U32 R9, RZ, RZ, R4 ;  /* 0x000000ffff097224 */ /* 0x000fe200078e0004 */
[----:B------:R-:W-:Y:S01]  /*3f40*/  MOV R110, R113 ;  /* 0x00000071006e7202 */ /* 0x000fe20000000f00 */
[----:B------:R-:W-:Y:S02]  /*3f50*/  IMAD.MOV.U32 R11, RZ, RZ, R8 ;  /* 0x000000ffff0b7224 */ /* 0x000fe400078e0008 */
[----:B------:R-:W-:-:S07]  /*3f60*/  IMAD.MOV.U32 R88, RZ, RZ, R87 ;  /* 0x000000ffff587224 */ /* 0x000fce00078e0057 */
.L_x_42911:
[----:B------:R-:W-:Y:S05]  /*3f70*/  BSYNC B2 ;  /* 0x0000000000027941 */ /* 0x000fea0003800000 */
.L_x_42909:
        /* <DEDUP_REMOVED lines=11> */
.L_x_42913:
[----:B------:R-:W-:Y:S01]  /*4030*/  IMAD.MOV.U32 R4, RZ, RZ, R9 ;  /* 0x000000ffff047224 */ /* 0x000fe200078e0009 */
[----:B------:R-:W-:Y:S01]  /*4040*/  MOV R113, R112 ;  /* 0x0000007000717202 */ /* 0x000fe20000000f00 */
[----:B------:R-:W-:Y:S02]  /*4050*/  IMAD.MOV.U32 R8, RZ, RZ, R11 ;  /* 0x000000ffff087224 */ /* 0x000fe400078e000b */
[----:B------:R-:W-:-:S07]  /*4060*/  IMAD.MOV.U32 R87, RZ, RZ, R86 ;  /* 0x000000ffff577224 */ /* 0x000fce00078e0056 */
.L_x_42914:
[----:B------:R-:W-:Y:S05]  /*4070*/  BSYNC B2 ;  /* 0x0000000000027941 */ /* 0x000fea0003800000 */
.L_x_42912:
        /* <DEDUP_REMOVED lines=11> */
.L_x_42916:
[----:B------:R-:W-:Y:S01]  /*4130*/  IMAD.MOV.U32 R9, RZ, RZ, R4 ;  /* 0x000000ffff097224 */ /* 0x000fe200078e0004 */
[----:B------:R-:W-:Y:S01]  /*4140*/  MOV R112, R115 ;  /* 0x0000007300707202 */ /* 0x000fe20000000f00 */
[----:B------:R-:W-:Y:S02]  /*4150*/  IMAD.MOV.U32 R11, RZ, RZ, R8 ;  /* 0x000000ffff0b7224 */ /* 0x000fe400078e0008 */
[----:B------:R-:W-:-:S07]  /*4160*/  IMAD.MOV.U32 R86, RZ, RZ, R85 ;  /* 0x000000ffff567224 */ /* 0x000fce00078e0055 */
.L_x_42917:
[----:B------:R-:W-:Y:S05]  /*4170*/  BSYNC B2 ;  /* 0x0000000000027941 */ /* 0x000fea0003800000 */
.L_x_42915:
        /* <DEDUP_REMOVED lines=11> */
.L_x_42919:
[----:B------:R-:W-:Y:S01]  /*4230*/  IMAD.MOV.U32 R4, RZ, RZ, R9 ;  /* 0x000000ffff047224 */ /* 0x000fe200078e0009 */
[----:B------:R-:W-:Y:S01]  /*4240*/  MOV R115, R114 ;  /* 0x0000007200737202 */ /* 0x000fe20000000f00 */
[----:B------:R-:W-:Y:S02]  /*4250*/  IMAD.MOV.U32 R8, RZ, RZ, R11 ;  /* 0x000000ffff087224 */ /* 0x000fe400078e000b */
[----:B------:R-:W-:-:S07]  /*4260*/  IMAD.MOV.U32 R85, RZ, RZ, R84 ;  /* 0x000000ffff557224 */ /* 0x000fce00078e0054 */
.L_x_42920:
[----:B------:R-:W-:Y:S05]  /*4270*/  BSYNC B2 ;  /* 0x0000000000027941 */ /* 0x000fea0003800000 */
.L_x_42918:
        /* <DEDUP_REMOVED lines=11> */
.L_x_42922:
[----:B------:R-:W-:Y:S01]  /*4330*/  IMAD.MOV.U32 R9, RZ, RZ, R4 ;  /* 0x000000ffff097224 */ /* 0x000fe200078e0004 */
[----:B------:R-:W-:Y:S01]  /*4340*/  MOV R114, R117 ;  /* 0x0000007500727202 */ /* 0x000fe20000000f00 */
[----:B------:R-:W-:Y:S02]  /*4350*/  IMAD.MOV.U32 R11, RZ, RZ, R8 ;  /* 0x000000ffff0b7224 */ /* 0x000fe400078e0008 */
[----:B------:R-:W-:-:S07]  /*4360*/  IMAD.MOV.U32 R84, RZ, RZ, R83 ;  /* 0x000000ffff547224 */ /* 0x000fce00078e0053 */
.L_x_42923:
[----:B------:R-:W-:Y:S05]  /*4370*/  BSYNC B2 ;  /* 0x0000000000027941 */ /* 0x000fea0003800000 */
.L_x_42921:
        /* <DEDUP_REMOVED lines=11> */
.L_x_42925:
[----:B------:R-:W-:Y:S01]  /*4430*/  IMAD.MOV.U32 R4, RZ, RZ, R9 ;  /* 0x000000ffff047224 */ /* 0x000fe200078e0009 */
[----:B------:R-:W-:Y:S01]  /*4440*/  MOV R117, R116 ;  /* 0x0000007400757202 */ /* 0x000fe20000000f00 */
[----:B------:R-:W-:Y:S02]  /*4450*/  IMAD.MOV.U32 R8, RZ, RZ, R11 ;  /* 0x000000ffff087224 */ /* 0x000fe400078e000b */
[----:B------:R-:W-:-:S07]  /*4460*/  IMAD.MOV.U32 R83, RZ, RZ, R82 ;  /* 0x000000ffff537224 */ /* 0x000fce00078e0052 */
.L_x_42926:
[----:B------:R-:W-:Y:S05]  /*4470*/  BSYNC B2 ;  /* 0x0000000000027941 */ /* 0x000fea0003800000 */
.L_x_42924:
        /* <DEDUP_REMOVED lines=11> */
.L_x_42928:
[----:B------:R-:W-:Y:S01]  /*4530*/  IMAD.MOV.U32 R9, RZ, RZ, R4 ;  /* 0x000000ffff097224 */ /* 0x000fe200078e0004 */
[----:B------:R-:W-:Y:S01]  /*4540*/  MOV R116, R119 ;  /* 0x0000007700747202 */ /* 0x000fe20000000f00 */
[----:B------:R-:W-:Y:S02]  /*4550*/  IMAD.MOV.U32 R11, RZ, RZ, R8 ;  /* 0x000000ffff0b7224 */ /* 0x000fe400078e0008 */
[----:B------:R-:W-:-:S07]  /*4560*/  IMAD.MOV.U32 R82, RZ, RZ, R81 ;  /* 0x000000ffff527224 */ /* 0x000fce00078e0051 */
.L_x_42929:
[----:B------:R-:W-:Y:S05]  /*4570*/  BSYNC B2 ;  /* 0x0000000000027941 */ /* 0x000fea0003800000 */
.L_x_42927:
        /* <DEDUP_REMOVED lines=11> */
.L_x_42931:
[----:B------:R-:W-:Y:S01]  /*4630*/  IMAD.MOV.U32 R4, RZ, RZ, R9 ;  /* 0x000000ffff047224 */ /* 0x000fe200078e0009 */
[----:B------:R-:W-:Y:S01]  /*4640*/  MOV R119, R118 ;  /* 0x0000007600777202 */ /* 0x000fe20000000f00 */
[----:B------:R-:W-:Y:S02]  /*4650*/  IMAD.MOV.U32 R8, RZ, RZ, R11 ;  /* 0x000000ffff087224 */ /* 0x000fe400078e000b */
[----:B------:R-:W-:-:S07]  /*4660*/  IMAD.MOV.U32 R81, RZ, RZ, R80 ;  /* 0x000000ffff517224 */ /* 0x000fce00078e0050 */
.L_x_42932:
[----:B------:R-:W-:Y:S05]  /*4670*/  BSYNC B2 ;  /* 0x0000000000027941 */ /* 0x000fea0003800000 */
.L_x_42930:
        /* <DEDUP_REMOVED lines=11> */
.L_x_42934:
[----:B------:R-:W-:Y:S01]  /*4730*/  IMAD.MOV.U32 R9, RZ, RZ, R4 ;  /* 0x000000ffff097224 */ /* 0x000fe200078e0004 */
[----:B------:R-:W-:Y:S01]  /*4740*/  MOV R118, R121 ;  /* 0x0000007900767202 */ /* 0x000fe20000000f00 */
[----:B------:R-:W-:Y:S02]  /*4750*/  IMAD.MOV.U32 R11, RZ, RZ, R8 ;  /* 0x000000ffff0b7224 */ /* 0x000fe400078e0008 */
[----:B------:R-:W-:-:S07]  /*4760*/  IMAD.MOV.U32 R80, RZ, RZ, R79 ;  /* 0x000000ffff507224 */ /* 0x000fce00078e004f */
.L_x_42935:
[----:B------:R-:W-:Y:S05]  /*4770*/  BSYNC B2 ;  /* 0x0000000000027941 */ /* 0x000fea0003800000 */
.L_x_42933:
        /* <DEDUP_REMOVED lines=11> */
.L_x_42937:
[----:B------:R-:W-:Y:S01]  /*4830*/  IMAD.MOV.U32 R4, RZ, RZ, R9 ;  /* 0x000000ffff047224 */ /* 0x000fe200078e0009 */
[----:B------:R-:W-:Y:S01]  /*4840*/  MOV R121, R120 ;  /* 0x0000007800797202 */ /* 0x000fe20000000f00 */
[----:B------:R-:W-:Y:S02]  /*4850*/  IMAD.MOV.U32 R8, RZ, RZ, R11 ;  /* 0x000000ffff087224 */ /* 0x000fe400078e000b */
[----:B------:R-:W-:-:S07]  /*4860*/  IMAD.MOV.U32 R79, RZ, RZ, R78 ;  /* 0x000000ffff4f7224 */ /* 0x000fce00078e004e */
.L_x_42938:
[----:B------:R-:W-:Y:S05]  /*4870*/  BSYNC B2 ;  /* 0x0000000000027941 */ /* 0x000fea0003800000 */
.L_x_42936:
        /* <DEDUP_REMOVED lines=11> */
.L_x_42940:
[----:B------:R-:W-:Y:S01]  /*4930*/  IMAD.MOV.U32 R9, RZ, RZ, R4 ;  /* 0x000000ffff097224 */ /* 0x000fe200078e0004 */
[----:B------:R-:W-:Y:S01]  /*4940*/  MOV R120, R123 ;  /* 0x0000007b00787202 */ /* 0x000fe20000000f00 */
[----:B------:R-:W-:Y:S02]  /*4950*/  IMAD.MOV.U32 R11, RZ, RZ, R8 ;  /* 0x000000ffff0b7224 */ /* 0x000fe400078e0008 */
[----:B------:R-:W-:-:S07]  /*4960*/  IMAD.MOV.U32 R78, RZ, RZ, R77 ;  /* 0x000000ffff4e7224 */ /* 0x000fce00078e004d */
.L_x_42941:
[----:B------:R-:W-:Y:S05]  /*4970*/  BSYNC B2 ;  /* 0x0000000000027941 */ /* 0x000fea0003800000 */
.L_x_42939:
        /* <DEDUP_REMOVED lines=11> */
.L_x_42943:
[----:B------:R-:W-:Y:S01]  /*4a30*/  IMAD.MOV.U32 R4, RZ, RZ, R9 ;  /* 0x000000ffff047224 */ /* 0x000fe200078e0009 */
[----:B------:R-:W-:Y:S01]  /*4a40*/  MOV R123, R122 ;  /* 0x0000007a007b7202 */ /* 0x000fe20000000f00 */
[----:B------:R-:W-:Y:S02]  /*4a50*/  IMAD.MOV.U32 R8, RZ, RZ, R11 ;  /* 0x000000ffff087224 */ /* 0x000fe400078e000b */
[----:B------:R-:W-:-:S07]  /*4a60*/  IMAD.MOV.U32 R77, RZ, RZ, R76 ;  /* 0x000000ffff4d7224 */ /* 0x000fce00078e004c */
.L_x_42944:
[----:B------:R-:W-:Y:S05]  /*4a70*/  BSYNC B2 ;  /* 0x0000000000027941 */ /* 0x000fea0003800000 */
.L_x_42942:
        /* <DEDUP_REMOVED lines=11> */
.L_x_42946:
[----:B------:R-:W-:Y:S01]  /*4b30*/  IMAD.MOV.U32 R9, RZ, RZ, R4 ;  /* 0x000000ffff097224 */ /* 0x000fe200078e0004 */
[----:B------:R-:W-:Y:S01]  /*4b40*/  MOV R122, R125 ;  /* 0x0000007d007a7202 */ /* 0x000fe20000000f00 */
[----:B------:R-:W-:Y:S02]  /*4b50*/  IMAD.MOV.U32 R11, RZ, RZ, R8 ;  /* 0x000000ffff0b7224 */ /* 0x000fe400078e0008 */
[----:B------:R-:W-:-:S07]  /*4b60*/  IMAD.MOV.U32 R76, RZ, RZ, R75 ;  /* 0x000000ffff4c7224 */ /* 0x000fce00078e004b */
.L_x_42947:
[----:B------:R-:W-:Y:S05]  /*4b70*/  BSYNC B2 ;  /* 0x0000000000027941 */ /* 0x000fea0003800000 */
.L_x_42945:
        /* <DEDUP_REMOVED lines=11> */
.L_x_42949:
[----:B------:R-:W-:Y:S01]  /*4c30*/  IMAD.MOV.U32 R4, RZ, RZ, R9 ;  /* 0x000000ffff047224 */ /* 0x000fe200078e0009 */
[----:B------:R-:W-:Y:S01]  /*4c40*/  MOV R125, R124 ;  /* 0x0000007c007d7202 */ /* 0x000fe20000000f00 */
[----:B------:R-:W-:Y:S02]  /*4c50*/  IMAD.MOV.U32 R8, RZ, RZ, R11 ;  /* 0x000000ffff087224 */ /* 0x000fe400078e000b */
[----:B------:R-:W-:-:S07]  /*4c60*/  IMAD.MOV.U32 R75, RZ, RZ, R74 ;  /* 0x000000ffff4b7224 */ /* 0x000fce00078e004a */
.L_x_42950:
[----:B------:R-:W-:Y:S05]  /*4c70*/  BSYNC B2 ;  /* 0x0000000000027941 */ /* 0x000fea0003800000 */
.L_x_42948:
        /* <DEDUP_REMOVED lines=11> */
.L_x_42952:
[----:B------:R-:W-:Y:S01]  /*4d30*/  IMAD.MOV.U32 R9, RZ, RZ, R4 ;  /* 0x000000ffff097224 */ /* 0x000fe200078e0004 */
[----:B------:R-:W-:Y:S01]  /*4d40*/  MOV R124, R127 ;  /* 0x0000007f007c7202 */ /* 0x000fe20000000f00 */
[----:B------:R-:W-:Y:S02]  /*4d50*/  IMAD.MOV.U32 R11, RZ, RZ, R8 ;  /* 0x000000ffff0b7224 */ /* 0x000fe400078e0008 */
[----:B------:R-:W-:-:S07]  /*4d60*/  IMAD.MOV.U32 R74, RZ, RZ, R73 ;  /* 0x000000ffff4a7224 */ /* 0x000fce00078e0049 */
.L_x_42953:
[----:B------:R-:W-:Y:S05]  /*4d70*/  BSYNC B2 ;  /* 0x0000000000027941 */ /* 0x000fea0003800000 */
.L_x_42951:
        /* <DEDUP_REMOVED lines=11> */
.L_x_42955:
[----:B------:R-:W-:Y:S01]  /*4e30*/  IMAD.MOV.U32 R4, RZ, RZ, R9 ;  /* 0x000000ffff047224 */ /* 0x000fe200078e0009 */
[----:B------:R-:W-:Y:S01]  /*4e40*/  MOV R127, R126 ;  /* 0x0000007e007f7202 */ /* 0x000fe20000000f00 */
[----:B------:R-:W-:Y:S02]  /*4e50*/  IMAD.MOV.U32 R8, RZ, RZ, R11 ;  /* 0x000000ffff087224 */ /* 0x000fe400078e000b */
[----:B------:R-:W-:-:S07]  /*4e60*/  IMAD.MOV.U32 R73, RZ, RZ, R72 ;  /* 0x000000ffff497224 */ /* 0x000fce00078e0048 */
.L_x_42956:
[----:B------:R-:W-:Y:S05]  /*4e70*/  BSYNC B2 ;  /* 0x0000000000027941 */ /* 0x000fea0003800000 */
.L_x_42954:
        /* <DEDUP_REMOVED lines=11> */
.L_x_42958:
[----:B------:R-:W-:Y:S01]  /*4f30*/  IMAD.MOV.U32 R9, RZ, RZ, R4 ;  /* 0x000000ffff097224 */ /* 0x000fe200078e0004 */
[----:B------:R-:W-:Y:S01]  /*4f40*/  MOV R126, R129 ;  /* 0x00000081007e7202 */ /* 0x000fe20000000f00 */
[----:B------:R-:W-:Y:S02]  /*4f50*/  IMAD.MOV.U32 R11, RZ, RZ, R8 ;  /* 0x000000ffff0b7224 */ /* 0x000fe400078e0008 */
[----:B------:R-:W-:-:S07]  /*4f60*/  IMAD.MOV.U32 R72, RZ, RZ, R71 ;  /* 0x000000ffff487224 */ /* 0x000fce00078e0047 */
.L_x_42959:
[----:B------:R-:W-:Y:S05]  /*4f70*/  BSYNC B2 ;  /* 0x0000000000027941 */ /* 0x000fea0003800000 */
.L_x_42957:
        /* <DEDUP_REMOVED lines=11> */
.L_x_42961:
[----:B------:R-:W-:Y:S01]  /*5030*/  IMAD.MOV.U32 R4, RZ, RZ, R9 ;  /* 0x000000ffff047224 */ /* 0x000fe200078e0009 */
[----:B------:R-:W-:Y:S01]  /*5040*/  MOV R129, R128 ;  /* 0x0000008000817202 */ /* 0x000fe20000000f00 */
[----:B------:R-:W-:Y:S02]  /*5050*/  IMAD.MOV.U32 R8, RZ, RZ, R11 ;  /* 0x000000ffff087224 */ /* 0x000fe400078e000b */
[----:B------:R-:W-:-:S07]  /*5060*/  IMAD.MOV.U32 R71, RZ, RZ, R70 ;  /* 0x000000ffff477224 */ /* 0x000fce00078e0046 */
.L_x_42962:
[----:B------:R-:W-:Y:S05]  /*5070*/  BSYNC B2 ;  /* 0x0000000000027941 */ /* 0x000fea0003800000 */
.L_x_42960:
        /* <DEDUP_REMOVED lines=11> */
.L_x_42964:
[----:B------:R-:W-:Y:S01]  /*5130*/  IMAD.MOV.U32 R9, RZ, RZ, R4 ;  /* 0x000000ffff097224 */ /* 0x000fe200078e0004 */
[----:B------:R-:W-:Y:S01]  /*5140*/  MOV R128, R131 ;  /* 0x0000008300807202 */ /* 0x000fe20000000f00 */
[----:B------:R-:W-:Y:S02]  /*5150*/  IMAD.MOV.U32 R11, RZ, RZ, R8 ;  /* 0x000000ffff0b7224 */ /* 0x000fe400078e0008 */
[----:B------:R-:W-:-:S07]  /*5160*/  IMAD.MOV.U32 R70, RZ, RZ, R69 ;  /* 0x000000ffff467224 */ /* 0x000fce00078e0045 */
.L_x_42965:
[----:B------:R-:W-:Y:S05]  /*5170*/  BSYNC B2 ;  /* 0x0000000000027941 */ /* 0x000fea0003800000 */
.L_x_42963:
        /* <DEDUP_REMOVED lines=9> */
.L_x_42967:
[----:B------:R-:W-:Y:S01]  /*5210*/  IMAD.MOV.U32 R69, RZ, RZ, R68 ;  /* 0x000000ffff457224 */ /* 0x000fe200078e0044 */
[----:B------:R-:W-:Y:S01]  /*5220*/  MOV R131, R130 ;  /* 0x0000008200837202 */ /* 0x000fe20000000f00 */
[----:B------:R-:W-:Y:S02]  /*5230*/  IMAD.MOV.U32 R68, RZ, RZ, R9 ;  /* 0x000000ffff447224 */ /* 0x000fe400078e0009 */
[----:B------:R-:W-:-:S07]  /*5240*/  IMAD.MOV.U32 R130, RZ, RZ, R11 ;  /* 0x000000ffff827224 */ /* 0x000fce00078e000b */
.L_x_42968:
[----:B------:R-:W-:Y:S05]  /*5250*/  BSYNC B2 ;  /* 0x0000000000027941 */ /* 0x000fea0003800000 */
.L_x_42966:
[----:B------:R-:W-:-:S05]  /*5260*/  VIADD R0, R0, 0x40 ;  /* 0x0000004000007836 */ /* 0x000fca0000000000 */
[----:B------:R-:W-:-:S13]  /*5270*/  ISETP.GE.AND P0, PT, R0, R5, PT ;  /* 0x000000050000720c */ /* 0x000fda0003f06270 */
[----:B------:R-:W-:Y:S05]  /*5280*/  @!P0 BRA `(.L_x_42969) ;  /* 0xffffffdc00d48947 */ /* 0x000fea000383ffff */
[----:B------:R-:W-:Y:S05]  /*5290*/  BSYNC B1 ;  /* 0x0000000000017941 */ /* 0x000fea0003800000 */
.L_x_42872:
[----:B------:R-:W-:Y:S05]  /*52a0*/  BRA `(.L_x_42870) ;  /* 0x0000002400307947 */ /* 0x000fea0003800000 */
.L_x_42871:
        /* <DEDUP_REMOVED lines=67> */
.L_x_43066:
        /* <DEDUP_REMOVED lines=23> */
.L_x_42971:
[----:B------:R-:W-:Y:S02]  /*5850*/  IMAD.MOV.U32 R99, RZ, RZ, R11 ;  /* 0x000000ffff637224 */ /* 0x000fe400078e000b */
[----:B------:R-:W-:-:S07]  /*5860*/  IMAD.MOV.U32 R101, RZ, RZ, R0 ;  /* 0x000000ffff657224 */ /* 0x000fce00078e0000 */
.L_x_42972:
[----:B------:R-:W-:Y:S05]  /*5870*/  BSYNC B1 ;  /* 0x0000000000017941 */ /* 0x000fea0003800000 */
.L_x_42970:
        /* <DEDUP_REMOVED lines=9> */
.L_x_42974:
[----:B------:R-:W-:Y:S01]  /*5910*/  IMAD.MOV.U32 R4, RZ, RZ, R99 ;  /* 0x000000ffff047224 */ /* 0x000fe200078e0063 */
[----:B------:R-:W-:Y:S01]  /*5920*/  MOV R99, R98 ;  /* 0x0000006200637202 */ /* 0x000fe20000000f00 */
[----:B------:R-:W-:Y:S02]  /*5930*/  IMAD.MOV.U32 R6, RZ, RZ, R101 ;  /* 0x000000ffff067224 */ /* 0x000fe400078e0065 */
[----:B------:R-:W-:-:S07]  /*5940*/  IMAD.MOV.U32 R101, RZ, RZ, R100 ;  /* 0x000000ffff657224 */ /* 0x000fce00078e0064 */
.L_x_42975:
[----:B------:R-:W-:Y:S05]  /*5950*/  BSYNC B1 ;  /* 0x0000000000017941 */ /* 0x000fea0003800000 */
.L_x_42973:
        /* <DEDUP_REMOVED lines=11> */
.L_x_42977:
[----:B------:R-:W-:Y:S01]  /*5a10*/  IMAD.MOV.U32 R7, RZ, RZ, R4 ;  /* 0x000000ffff077224 */ /* 0x000fe200078e0004 */
[----:B------:R-:W-:Y:S01]  /*5a20*/  MOV R98, R97 ;  /* 0x0000006100627202 */ /* 0x000fe20000000f00 */
[----:B------:R-:W-:Y:S02]  /*5a30*/  IMAD.MOV.U32 R9, RZ, RZ, R6 ;  /* 0x000000ffff097224 */ /* 0x000fe400078e0006 */
[----:B------:R-:W-:-:S07]  /*5a40*/  IMAD.MOV.U32 R100, RZ, RZ, R103 ;  /* 0x000000ffff647224 */ /* 0x000fce00078e0067 */
.L_x_42978:
[----:B------:R-:W-:Y:S05]  /*5a50*/  BSYNC B1 ;  /* 0x0000000000017941 */ /* 0x000fea0003800000 */
.L_x_42976:
        /* <DEDUP_REMOVED lines=11> */
.L_x_42980:
[----:B------:R-:W-:Y:S01]  /*5b10*/  IMAD.MOV.U32 R4, RZ, RZ, R7 ;  /* 0x000000ffff047224 */ /* 0x000fe200078e0007 */
[----:B------:R-:W-:Y:S01]  /*5b20*/  MOV R97, R96 ;  /* 0x0000006000617202 */ /* 0x000fe20000000f00 */
[----:B------:R-:W-:Y:S02]  /*5b30*/  IMAD.MOV.U32 R6, RZ, RZ, R9 ;  /* 0x000000ffff067224 */ /* 0x000fe400078e0009 */
[----:B------:R-:W-:-:S07]  /*5b40*/  IMAD.MOV.U32 R103, RZ, RZ, R102 ;  /* 0x000000ffff677224 */ /* 0x000fce00078e0066 */
.L_x_42981:
[----:B------:R-:W-:Y:S05]  /*5b50*/  BSYNC B1 ;  /* 0x0000000000017941 */ /* 0x000fea0003800000 */
.L_x_42979:
        /* <DEDUP_REMOVED lines=11> */
.L_x_42983:
[----:B------:R-:W-:Y:S01]  /*5c10*/  IMAD.MOV.U32 R7, RZ, RZ, R4 ;  /* 0x000000ffff077224 */ /* 0x000fe200078e0004 */
[----:B------:R-:W-:Y:S01]  /*5c20*/  MOV R96, R95 ;  /* 0x0000005f00607202 */ /* 0x000fe20000000f00 */
[----:B------:R-:W-:Y:S02]  /*5c30*/  IMAD.MOV.U32 R9, RZ, RZ, R6 ;  /* 0x000000ffff097224 */ /* 0x000fe400078e0006 */
[----:B------:R-:W-:-:S07]  /*5c40*/  IMAD.MOV.U32 R102, RZ, RZ, R105 ;  /* 0x000000ffff667224 */ /* 0x000fce00078e0069 */
.L_x_42984:
[----:B------:R-:W-:Y:S05]  /*5c50*/  BSYNC B1 ;  /* 0x0000000000017941 */ /* 0x000fea0003800000 */
.L_x_42982:
        /* <DEDUP_REMOVED lines=11> */
.L_x_42986:
[----:B------:R-:W-:Y:S01]  /*5d10*/  IMAD.MOV.U32 R4, RZ, RZ, R7 ;  /* 0x000000ffff047224 */ /* 0x000fe200078e0007 */
[----:B------:R-:W-:Y:S01]  /*5d20*/  MOV R95, R94 ;  /* 0x0000005e005f7202 */ /* 0x000fe20000000f00 */
[----:B------:R-:W-:Y:S02]  /*5d30*/  IMAD.MOV.U32 R6, RZ, RZ, R9 ;  /* 0x000000ffff067224 */ /* 0x000fe400078e0009 */
[----:B------:R-:W-:-:S07]  /*5d40*/  IMAD.MOV.U32 R105, RZ, RZ, R104 ;  /* 0x000000ffff697224 */ /* 0x000fce00078e0068 */
.L_x_42987:
[----:B------:R-:W-:Y:S05]  /*5d50*/  BSYNC B1 ;  /* 0x0000000000017941 */ /* 0x000fea0003800000 */
.L_x_42985:
        /* <DEDUP_REMOVED lines=11> */
.L_x_42989:
[----:B------:R-:W-:Y:S01]  /*5e10*/  IMAD.MOV.U32 R7, RZ, RZ, R4 ;  /* 0x000000ffff077224 */ /* 0x000fe200078e0004 */
[----:B------:R-:W-:Y:S01]  /*5e20*/  MOV R94, R93 ;  /* 0x0000005d005e7202 */ /* 0x000fe20000000f00 */
[----:B------:R-:W-:Y:S02]  /*5e30*/  IMAD.MOV.U32 R9, RZ, RZ, R6 ;  /* 0x000000ffff097224 */ /* 0x000fe400078e0006 */
[----:B------:R-:W-:-:S07]  /*5e40*/  IMAD.MOV.U32 R104, RZ, RZ, R107 ;  /* 0x000000ffff687224 */ /* 0x000fce00078e006b */
.L_x_42990:
[----:B------:R-:W-:Y:S05]  /*5e50*/  BSYNC B1 ;  /* 0x0000000000017941 */ /* 0x000fea0003800000 */
.L_x_42988:
        /* <DEDUP_REMOVED lines=11> */
.L_x_42992:
[----:B------:R-:W-:Y:S01]  /*5f10*/  IMAD.MOV.U32 R4, RZ, RZ, R7 ;  /* 0x000000ffff047224 */ /* 0x000fe200078e0007 */
[----:B------:R-:W-:Y:S01]  /*5f20*/  MOV R93, R92 ;  /* 0x0000005c005d7202 */ /* 0x000fe20000000f00 */
[----:B------:R-:W-:Y:S02]  /*5f30*/  IMAD.MOV.U32 R6, RZ, RZ, R9 ;  /* 0x000000ffff067224 */ /* 0x000fe400078e0009 */
[----:B------:R-:W-:-:S07]  /*5f40*/  IMAD.MOV.U32 R107, RZ, RZ, R106 ;  /* 0x000000ffff6b7224 */ /* 0x000fce00078e006a */
.L_x_42993:
[----:B------:R-:W-:Y:S05]  /*5f50*/  BSYNC B1 ;  /* 0x0000000000017941 */ /* 0x000fea0003800000 */
.L_x_42991:
        /* <DEDUP_REMOVED lines=11> */
.L_x_42995:
[----:B------:R-:W-:Y:S01]  /*6010*/  IMAD.MOV.U32 R7, RZ, RZ, R4 ;  /* 0x000000ffff077224 */ /* 0x000fe200078e0004 */
[----:B------:R-:W-:Y:S01]  /*6020*/  MOV R92, R91 ;  /* 0x0000005b005c7202 */ /* 0x000fe20000000f00 */
[----:B------:R-:W-:Y:S02]  /*6030*/  IMAD.MOV.U32 R9, RZ, RZ, R6 ;  /* 0x000000ffff097224 */ /* 0x000fe400078e0006 */
[----:B------:R-:W-:-:S07]  /*6040*/  IMAD.MOV.U32 R106, RZ, RZ, R109 ;  /* 0x000000ffff6a7224 */ /* 0x000fce00078e006d */
.L_x_42996:
[----:B------:R-:W-:Y:S05]  /*6050*/  BSYNC B1 ;  /* 0x0000000000017941 */ /* 0x000fea0003800000 */
.L_x_42994:
        /* <DEDUP_REMOVED lines=11> */
.L_x_42998:
[----:B------:R-:W-:Y:S01]  /*6110*/  IMAD.MOV.U32 R4, RZ, RZ, R7 ;  /* 0x000000ffff047224 */ /* 0x000fe200078e0007 */
[----:B------:R-:W-:Y:S01]  /*6120*/  MOV R91, R90 ;  /* 0x0000005a005b7202 */ /* 0x000fe20000000f00 */
[----:B------:R-:W-:Y:S02]  /*6130*/  IMAD.MOV.U32 R6, RZ, RZ, R9 ;  /* 0x000000ffff067224 */ /* 0x000fe400078e0009 */
[----:B------:R-:W-:-:S07]  /*6140*/  IMAD.MOV.U32 R109, RZ, RZ, R108 ;  /* 0x000000ffff6d7224 */ /* 0x000fce00078e006c */
.L_x_42999:
[----:B------:R-:W-:Y:S05]  /*6150*/  BSYNC B1 ;  /* 0x0000000000017941 */ /* 0x000fea0003800000 */
.L_x_42997:
        /* <DEDUP_REMOVED lines=11> */
.L_x_43001:
[----:B------:R-:W-:Y:S01]  /*6210*/  IMAD.MOV.U32 R7, RZ, RZ, R4 ;  /* 0x000000ffff077224 */ /* 0x000fe200078e0004 */
[----:B------:R-:W-:Y:S01]  /*6220*/  MOV R90, R89 ;  /* 0x00000059005a7202 */ /* 0x000fe20000000f00 */
[----:B------:R-:W-:Y:S02]  /*6230*/  IMAD.MOV.U32 R9, RZ, RZ, R6 ;  /* 0x000000ffff097224 */ /* 0x000fe400078e0006 */
[----:B------:R-:W-:-:S07]  /*6240*/  IMAD.MOV.U32 R108, RZ, RZ, R111 ;  /* 0x000000ffff6c7224 */ /* 0x000fce00078e006f */
.L_x_43002:
[----:B------:R-:W-:Y:S05]  /*6250*/  BSYNC B1 ;  /* 0x0000000000017941 */ /* 0x000fea0003800000 */
.L_x_43000:
        /* <DEDUP_REMOVED lines=11> */
.L_x_43004:
[----:B------:R-:W-:Y:S01]  /*6310*/  IMAD.MOV.U32 R4, RZ, RZ, R7 ;  /* 0x000000ffff047224 */ /* 0x000fe200078e0007 */
[----:B------:R-:W-:Y:S01]  /*6320*/  MOV R89, R88 ;  /* 0x0000005800597202 */ /* 0x000fe20000000f00 */
[----:B------:R-:W-:Y:S02]  /*6330*/  IMAD.MOV.U32 R6, RZ, RZ, R9 ;  /* 0x000000ffff067224 */ /* 0x000fe400078e0009 */
[----:B------:R-:W-:-:S07]  /*6340*/  IMAD.MOV.U32 R111, RZ, RZ, R110 ;  /* 0x000000ffff6f7224 */ /* 0x000fce00078e006e */
.L_x_43005:
[----:B------:R-:W-:Y:S05]  /*6350*/  BSYNC B1 ;  /* 0x0000000000017941 */ /* 0x000fea0003800000 */
.L_x_43003:
        /* <DEDUP_REMOVED lines=11> */
.L_x_43007:
[----:B------:R-:W-:Y:S01]  /*6410*/  IMAD.MOV.U32 R7, RZ, RZ, R4 ;  /* 0x000000ffff077224 */ /* 0x000fe200078e0004 */
[----:B------:R-:W-:Y:S01]  /*6420*/  MOV R88, R87 ;  /* 0x0000005700587202 */ /* 0x000fe20000000f00 */
[----:B------:R-:W-:Y:S02]  /*6430*/  IMAD.MOV.U32 R9, RZ, RZ, R6 ;  /* 0x000000ffff097224 */ /* 0x000fe400078e0006 */
[----:B------:R-:W-:-:S07]  /*6440*/  IMAD.MOV.U32 R110, RZ, RZ, R113 ;  /* 0x000000ffff6e7224 */ /* 0x000fce00078e0071 */
.L_x_43008:
[----:B------:R-:W-:Y:S05]  /*6450*/  BSYNC B1 ;  /* 0x0000000000017941 */ /* 0x000fea0003800000 */
.L_x_43006:
        /* <DEDUP_REMOVED lines=11> */
.L_x_43010:
[----:B------:R-:W-:Y:S01]  /*6510*/  IMAD.MOV.U32 R4, RZ, RZ, R7 ;  /* 0x000000ffff047224 */ /* 0x000fe200078e0007 */
[----:B------:R-:W-:Y:S01]  /*6520*/  MOV R87, R86 ;  /* 0x0000005600577202 */ /* 0x000fe20000000f00 */
[----:B------:R-:W-:Y:S02]  /*6530*/  IMAD.MOV.U32 R6, RZ, RZ, R9 ;  /* 0x000000ffff067224 */ /* 0x000fe400078e0009 */
[----:B------:R-:W-:-:S07]  /*6540*/  IMAD.MOV.U32 R113, RZ, RZ, R112 ;  /* 0x000000ffff717224 */ /* 0x000fce00078e0070 */
.L_x_43011:
[----:B------:R-:W-:Y:S05]  /*6550*/  BSYNC B1 ;  /* 0x0000000000017941 */ /* 0x000fea0003800000 */
.L_x_43009:
        /* <DEDUP_REMOVED lines=11> */
.L_x_43013:
[----:B------:R-:W-:Y:S01]  /*6610*/  IMAD.MOV.U32 R7, RZ, RZ, R4 ;  /* 0x000000ffff077224 */ /* 0x000fe200078e0004 */
[----:B------:R-:W-:Y:S01]  /*6620*/  MOV R86, R85 ;  /* 0x0000005500567202 */ /* 0x000fe20000000f00 */
[----:B------:R-:W-:Y:S02]  /*6630*/  IMAD.MOV.U32 R9, RZ, RZ, R6 ;  /* 0x000000ffff097224 */ /* 0x000fe400078e0006 */
[----:B------:R-:W-:-:S07]  /*6640*/  IMAD.MOV.U32 R112, RZ, RZ, R115 ;  /* 0x000000ffff707224 */ /* 0x000fce00078e0073 */
.L_x_43014:
[----:B------:R-:W-:Y:S05]  /*6650*/  BSYNC B1 ;  /* 0x0000000000017941 */ /* 0x000fea0003800000 */
.L_x_43012:
        /* <DEDUP_REMOVED lines=11> */
.L_x_43016:
[----:B------:R-:W-:Y:S01]  /*6710*/  IMAD.MOV.U32 R4, RZ, RZ, R7 ;  /* 0x000000ffff047224 */ /* 0x000fe200078e0007 */
[----:B------:R-:W-:Y:S01]  /*6720*/  MOV R85, R84 ;  /* 0x0000005400557202 */ /* 0x000fe20000000f00 */
[----:B------:R-:W-:Y:S02]  /*6730*/  IMAD.MOV.U32 R6, RZ, RZ, R9 ;  /* 0x000000ffff067224 */ /* 0x000fe400078e0009 */
[----:B------:R-:W-:-:S07]  /*6740*/  IMAD.MOV.U32 R115, RZ, RZ, R114 ;  /* 0x000000ffff737224 */ /* 0x000fce00078e0072 */
.L_x_43017:
[----:B------:R-:W-:Y:S05]  /*6750*/  BSYNC B1 ;  /* 0x0000000000017941 */ /* 0x000fea0003800000 */
.L_x_43015:
        /* <DEDUP_REMOVED lines=11> */
.L_x_43019:
[----:B------:R-:W-:Y:S01]  /*6810*/  IMAD.MOV.U32 R7, RZ, RZ, R4 ;  /* 0x000000ffff077224 */ /* 0x000fe200078e0004 */
[----:B------:R-:W-:Y:S01]  /*6820*/  MOV R84, R83 ;  /* 0x0000005300547202 */ /* 0x000fe20000000f00 */
[----:B------:R-:W-:Y:S02]  /*6830*/  IMAD.MOV.U32 R9, RZ, RZ, R6 ;  /* 0x000000ffff097224 */ /* 0x000fe400078e0006 */
[----:B------:R-:W-:-:S07]  /*6840*/  IMAD.MOV.U32 R114, RZ, RZ, R117 ;  /* 0x000000ffff727224 */ /* 0x000fce00078e0075 */
.L_x_43020:
[----:B------:R-:W-:Y:S05]  /*6850*/  BSYNC B1 ;  /* 0x0000000000017941 */ /* 0x000fea0003800000 */
.L_x_43018:
        /* <DEDUP_REMOVED lines=11> */
.L_x_43022:
[----:B------:R-:W-:Y:S01]  /*6910*/  IMAD.MOV.U32 R4, RZ, RZ, R7 ;  /* 0x000000ffff047224 */ /* 0x000fe200078e0007 */
[----:B------:R-:W-:Y:S01]  /*6920*/  MOV R83, R82 ;  /* 0x0000005200537202 */ /* 0x000fe20000000f00 */
[----:B------:R-:W-:Y:S02]  /*6930*/  IMAD.MOV.U32 R6, RZ, RZ, R9 ;  /* 0x000000ffff067224 */ /* 0x000fe400078e0009 */
[----:B------:R-:W-:-:S07]  /*6940*/  IMAD.MOV.U32 R117, RZ, RZ, R116 ;  /* 0x000000ffff757224 */ /* 0x000fce00078e0074 */
.L_x_43023:
[----:B------:R-:W-:Y:S05]  /*6950*/  BSYNC B1 ;  /* 0x0000000000017941 */ /* 0x000fea0003800000 */
.L_x_43021:
        /* <DEDUP_REMOVED lines=11> */
.L_x_43025:
[----:B------:R-:W-:Y:S01]  /*6a10*/  IMAD.MOV.U32 R7, RZ, RZ, R4 ;  /* 0x000000ffff077224 */ /* 0x000fe200078e0004 */
[----:B------:R-:W-:Y:S01]  /*6a20*/  MOV R82, R81 ;  /* 0x0000005100527202 */ /* 0x000fe20000000f00 */
[----:B------:R-:W-:Y:S02]  /*6a30*/  IMAD.MOV.U32 R9, RZ, RZ, R6 ;  /* 0x000000ffff097224 */ /* 0x000fe400078e0006 */
[----:B------:R-:W-:-:S07]  /*6a40*/  IMAD.MOV.U32 R116, RZ, RZ, R119 ;  /* 0x000000ffff747224 */ /* 0x000fce00078e0077 */
.L_x_43026:
[----:B------:R-:W-:Y:S05]  /*6a50*/  BSYNC B1 ;  /* 0x0000000000017941 */ /* 0x000fea0003800000 */
.L_x_43024:
        /* <DEDUP_REMOVED lines=11> */
.L_x_43028:
[----:B------:R-:W-:Y:S01]  /*6b10*/  IMAD.MOV.U32 R4, RZ, RZ, R7 ;  /* 0x000000ffff047224 */ /* 0x000fe200078e0007 */
[----:B------:R-:W-:Y:S01]  /*6b20*/  MOV R81, R80 ;  /* 0x0000005000517202 */ /* 0x000fe20000000f00 */
[----:B------:R-:W-:Y:S02]  /*6b30*/  IMAD.MOV.U32 R6, RZ, RZ, R9 ;  /* 0x000000ffff067224 */ /* 0x000fe400078e0009 */
[----:B------:R-:W-:-:S07]  /*6b40*/  IMAD.MOV.U32 R119, RZ, RZ, R118 ;  /* 0x000000ffff777224 */ /* 0x000fce00078e0076 */
.L_x_43029:
[----:B------:R-:W-:Y:S05]  /*6b50*/  BSYNC B1 ;  /* 0x0000000000017941 */ /* 0x000fea0003800000 */
.L_x_43027:
        /* <DEDUP_REMOVED lines=11> */
.L_x_43031:
[----:B------:R-:W-:Y:S01]  /*6c10*/  IMAD.MOV.U32 R7, RZ, RZ, R4 ;  /* 0x000000ffff077224 */ /* 0x000fe200078e0004 */
[----:B------:R-:W-:Y:S01]  /*6c20*/  MOV R80, R79 ;  /* 0x0000004f00507202 */ /* 0x000fe20000000f00 */
[----:B------:R-:W-:Y:S02]  /*6c30*/  IMAD.MOV.U32 R9, RZ, RZ, R6 ;  /* 0x000000ffff097224 */ /* 0x000fe400078e0006 */
[----:B------:R-:W-:-:S07]  /*6c40*/  IMAD.MOV.U32 R118, RZ, RZ, R121 ;  /* 0x000000ffff767224 */ /* 0x000fce00078e0079 */
.L_x_43032:
[----:B------:R-:W-:Y:S05]  /*6c50*/  BSYNC B1 ;  /* 0x0000000000017941 */ /* 0x000fea0003800000 */
.L_x_43030:
        /* <DEDUP_REMOVED lines=11> */
.L_x_43034:
[----:B------:R-:W-:Y:S01]  /*6d10*/  IMAD.MOV.U32 R4, RZ, RZ, R7 ;  /* 0x000000ffff047224 */ /* 0x000fe200078e0007 */
[----:B------:R-:W-:Y:S01]  /*6d20*/  MOV R79, R78 ;  /* 0x0000004e004f7202 */ /* 0x000fe20000000f00 */
[----:B------:R-:W-:Y:S02]  /*6d30*/  IMAD.MOV.U32 R6, RZ, RZ, R9 ;  /* 0x000000ffff067224 */ /* 0x000fe400078e0009 */
[----:B------:R-:W-:-:S07]  /*6d40*/  IMAD.MOV.U32 R121, RZ, RZ, R120 ;  /* 0x000000ffff797224 */ /* 0x000fce00078e0078 */
.L_x_43035:
[----:B------:R-:W-:Y:S05]  /*6d50*/  BSYNC B1 ;  /* 0x0000000000017941 */ /* 0x000fea0003800000 */
.L_x_43033:
        /* <DEDUP_REMOVED lines=11> */
.L_x_43037:
[----:B------:R-:W-:Y:S01]  /*6e10*/  IMAD.MOV.U32 R7, RZ, RZ, R4 ;  /* 0x000000ffff077224 */ /* 0x000fe200078e0004 */
[----:B------:R-:W-:Y:S01]  /*6e20*/  MOV R78, R77 ;  /* 0x0000004d004e7202 */ /* 0x000fe20000000f00 */
[----:B------:R-:W-:Y:S02]  /*6e30*/  IMAD.MOV.U32 R9, RZ, RZ, R6 ;  /* 0x000000ffff097224 */ /* 0x000fe400078e0006 */
[----:B------:R-:W-:-:S07]  /*6e40*/  IMAD.MOV.U32 R120, RZ, RZ, R123 ;  /* 0x000000ffff787224 */ /* 0x000fce00078e007b */
.L_x_43038:
[----:B------:R-:W-:Y:S05]  /*6e50*/  BSYNC B1 ;  /* 0x0000000000017941 */ /* 0x000fea0003800000 */
.L_x_43036:
        /* <DEDUP_REMOVED lines=11> */
.L_x_43040:
[----:B------:R-:W-:Y:S01]  /*6f10*/  IMAD.MOV.U32 R4, RZ, RZ, R7 ;  /* 0x000000ffff047224 */ /* 0x000fe200078e0007 */
[----:B------:R-:W-:Y:S01]  /*6f20*/  MOV R77, R76 ;  /* 0x0000004c004d7202 */ /* 0x000fe20000000f00 */
[----:B------:R-:W-:Y:S02]  /*6f30*/  IMAD.MOV.U32 R6, RZ, RZ, R9 ;  /* 0x000000ffff067224 */ /* 0x000fe400078e0009 */
[----:B------:R-:W-:-:S07]  /*6f40*/  IMAD.MOV.U32 R123, RZ, RZ, R122 ;  /* 0x000000ffff7b7224 */ /* 0x000fce00078e007a */
.L_x_43041:
[----:B------:R-:W-:Y:S05]  /*6f50*/  BSYNC B1 ;  /* 0x0000000000017941 */ /* 0x000fea0003800000 */
.L_x_43039:
        /* <DEDUP_REMOVED lines=11> */
.L_x_43043:
[----:B------:R-:W-:Y:S01]  /*7010*/  IMAD.MOV.U32 R7, RZ, RZ, R4 ;  /* 0x000000ffff077224 */ /* 0x000fe200078e0004 */
[----:B------:R-:W-:Y:S01]  /*7020*/  MOV R76, R75 ;  /* 0x0000004b004c7202 */ /* 0x000fe20000000f00 */
[----:B------:R-:W-:Y:S02]  /*7030*/  IMAD.MOV.U32 R9, RZ, RZ, R6 ;  /* 0x000000ffff097224 */ /* 0x000fe400078e0006 */
[----:B------:R-:W-:-:S07]  /*7040*/  IMAD.MOV.U32 R122, RZ, RZ, R125 ;  /* 0x000000ffff7a7224 */ /* 0x000fce00078e007d */
.L_x_43044:
[----:B------:R-:W-:Y:S05]  /*7050*/  BSYNC B1 ;  /* 0x0000000000017941 */ /* 0x000fea0003800000 */
.L_x_43042:
        /* <DEDUP_REMOVED lines=11> */
.L_x_43046:
[----:B------:R-:W-:Y:S01]  /*7110*/  IMAD.MOV.U32 R4, RZ, RZ, R7 ;  /* 0x000000ffff047224 */ /* 0x000fe200078e0007 */
[----:B------:R-:W-:Y:S01]  /*7120*/  MOV R75, R74 ;  /* 0x0000004a004b7202 */ /* 0x000fe20000000f00 */
[----:B------:R-:W-:Y:S02]  /*7130*/  IMAD.MOV.U32 R6, RZ, RZ, R9 ;  /* 0x000000ffff067224 */ /* 0x000fe400078e0009 */
[----:B------:R-:W-:-:S07]  /*7140*/  IMAD.MOV.U32 R125, RZ, RZ, R124 ;  /* 0x000000ffff7d7224 */ /* 0x000fce00078e007c */
.L_x_43047:
[----:B------:R-:W-:Y:S05]  /*7150*/  BSYNC B1 ;  /* 0x0000000000017941 */ /* 0x000fea0003800000 */
.L_x_43045:
        /* <DEDUP_REMOVED lines=11> */
.L_x_43049:
[----:B------:R-:W-:Y:S01]  /*7210*/  IMAD.MOV.U32 R7, RZ, RZ, R4 ;  /* 0x000000ffff077224 */ /* 0x000fe200078e0004 */
[----:B------:R-:W-:Y:S01]  /*7220*/  MOV R74, R73 ;  /* 0x00000049004a7202 */ /* 0x000fe20000000f00 */
[----:B------:R-:W-:Y:S02]  /*7230*/  IMAD.MOV.U32 R9, RZ, RZ, R6 ;  /* 0x000000ffff097224 */ /* 0x000fe400078e0006 */
[----:B------:R-:W-:-:S07]  /*7240*/  IMAD.MOV.U32 R124, RZ, RZ, R127 ;  /* 0x000000ffff7c7224 */ /* 0x000fce00078e007f */
.L_x_43050:
[----:B------:R-:W-:Y:S05]  /*7250*/  BSYNC B1 ;  /* 0x0000000000017941 */ /* 0x000fea0003800000 */
.L_x_43048:
        /* <DEDUP_REMOVED lines=11> */
.L_x_43052:
[----:B------:R-:W-:Y:S01]  /*7310*/  IMAD.MOV.U32 R4, RZ, RZ, R7 ;  /* 0x000000ffff047224 */ /* 0x000fe200078e0007 */
[----:B------:R-:W-:Y:S01]  /*7320*/  MOV R73, R72 ;  /* 0x0000004800497202 */ /* 0x000fe20000000f00 */
[----:B------:R-:W-:Y:S02]  /*7330*/  IMAD.MOV.U32 R6, RZ, RZ, R9 ;  /* 0x000000ffff067224 */ /* 0x000fe400078e0009 */
[----:B------:R-:W-:-:S07]  /*7340*/  IMAD.MOV.U32 R127, RZ, RZ, R126 ;  /* 0x000000ffff7f7224 */ /* 0x000fce00078e007e */
.L_x_43053:
[----:B------:R-:W-:Y:S05]  /*7350*/  BSYNC B1 ;  /* 0x0000000000017941 */ /* 0x000fea0003800000 */
.L_x_43051:
        /* <DEDUP_REMOVED lines=11> */
.L_x_43055:
[----:B------:R-:W-:Y:S01]  /*7410*/  IMAD.MOV.U32 R7, RZ, RZ, R4 ;  /* 0x000000ffff077224 */ /* 0x000fe200078e0004 */
[----:B------:R-:W-:Y:S01]  /*7420*/  MOV R72, R71 ;  /* 0x0000004700487202 */ /* 0x000fe20000000f00 */
[----:B------:R-:W-:Y:S02]  /*7430*/  IMAD.MOV.U32 R9, RZ, RZ, R6 ;  /* 0x000000ffff097224 */ /* 0x000fe400078e0006 */
[----:B------:R-:W-:-:S07]  /*7440*/  IMAD.MOV.U32 R126, RZ, RZ, R129 ;  /* 0x000000ffff7e7224 */ /* 0x000fce00078e0081 */
.L_x_43056:
[----:B------:R-:W-:Y:S05]  /*7450*/  BSYNC B1 ;  /* 0x0000000000017941 */ /* 0x000fea0003800000 */
.L_x_43054:
        /* <DEDUP_REMOVED lines=11> */
.L_x_43058:
[----:B------:R-:W-:Y:S01]  /*7510*/  IMAD.MOV.U32 R4, RZ, RZ, R7 ;  /* 0x000000ffff047224 */ /* 0x000fe200078e0007 */
[----:B------:R-:W-:Y:S01]  /*7520*/  MOV R71, R70 ;  /* 0x0000004600477202 */ /* 0x000fe20000000f00 */
[----:B------:R-:W-:Y:S02]  /*7530*/  IMAD.MOV.U32 R6, RZ, RZ, R9 ;  /* 0x000000ffff067224 */ /* 0x000fe400078e0009 */
[----:B------:R-:W-:-:S07]  /*7540*/  IMAD.MOV.U32 R129, RZ, RZ, R128 ;  /* 0x000000ffff817224 */ /* 0x000fce00078e0080 */
.L_x_43059:
[----:B------:R-:W-:Y:S05]  /*7550*/  BSYNC B1 ;  /* 0x0000000000017941 */ /* 0x000fea0003800000 */
.L_x_43057:
        /* <DEDUP_REMOVED lines=11> */
.L_x_43061:
[----:B------:R-:W-:Y:S01]  /*7610*/  IMAD.MOV.U32 R7, RZ, RZ, R4 ;  /* 0x000000ffff077224 */ /* 0x000fe200078e0004 */
[----:B------:R-:W-:Y:S01]  /*7620*/  MOV R70, R69 ;  /* 0x0000004500467202 */ /* 0x000fe20000000f00 */
[----:B------:R-:W-:Y:S02]  /*7630*/  IMAD.MOV.U32 R9, RZ, RZ, R6 ;  /* 0x000000ffff097224 */ /* 0x000fe400078e0006 */
[----:B------:R-:W-:-:S07]  /*7640*/  IMAD.MOV.U32 R128, RZ, RZ, R131 ;  /* 0x000000ffff807224 */ /* 0x000fce00078e0083 */
.L_x_43062:
[----:B------:R-:W-:Y:S05]  /*7650*/  BSYNC B1 ;  /* 0x0000000000017941 */ /* 0x000fea0003800000 */
.L_x_43060:
        /* <DEDUP_REMOVED lines=9> */
.L_x_43064:
[----:B------:R-:W-:Y:S01]  /*76f0*/  MOV R69, R68 ;  /* 0x0000004400457202 */ /* 0x000fe20000000f00 */
[----:B------:R-:W-:Y:S02]  /*7700*/  IMAD.MOV.U32 R131, RZ, RZ, R130 ;  /* 0x000000ffff837224 */ /* 0x000fe400078e0082 */
[----:B------:R-:W-:Y:S02]  /*7710*/  IMAD.MOV.U32 R68, RZ, RZ, R7 ;  /* 0x000000ffff447224 */ /* 0x000fe400078e0007 */
[----:B------:R-:W-:-:S07]  /*7720*/  IMAD.MOV.U32 R130, RZ, RZ, R9 ;  /* 0x000000ffff827224 */ /* 0x000fce00078e0009 */
.L_x_43065:
[----:B------:R-:W-:Y:S05]  /*7730*/  BSYNC B1 ;  /* 0x0000000000017941 */ /* 0x000fea0003800000 */
.L_x_43063:
[----:B------:R-:W-:-:S04]  /*7740*/  IADD3 R0, R0, 0x40, RZ ;  /* 0x0000004000007810 */ /* 0x000fc80007ffe0ff */
[----:B------:R-:W-:-:S13]  /*7750*/  ISETP.GE.AND P0, PT, R0, R5, PT ;  /* 0x000000050000720c */ /* 0x000fda0003f06270 */
[----:B------:R-:W-:Y:S05]  /*7760*/  @!P0 BRA `(.L_x_43066) ;  /* 0xffffffdc00dc8947 */ /* 0x000fea000383ffff */
.L_x_42870:
[----:B------:R-:W-:Y:S05]  /*7770*/  BSYNC B0 ;  /* 0x0000000000007941 */ /* 0x000fea0003800000 */
.L_x_42769:
        /* <DEDUP_REMOVED lines=111> */
[----:B------:R-:W-:-:S04]  /*7e70*/  FMUL.FTZ R48, R48, 1.4426950216293334961 ;  /* 0x3fb8aa3b30307820 */ /* 0x000fc80000410000 */
[----:B------:R-:W0:Y:S02]  /*7e80*/  MUFU.EX2 R5, R48 ;  /* 0x0000003000057308 */ /* 0x000e240000000800 */
[----:B0-----:R-:W-:Y:S01]  /*7e90*/  FMUL.FTZ R8, R2, R5 ;  /* 0x0000000502087220 */ /* 0x001fe20000410000 */
[----:B------:R-:W-:-:S07]  /*7ea0*/  IMAD.MOV.U32 R2, RZ, RZ, RZ ;  /* 0x000000ffff027224 */ /* 0x000fce00078e00ff */
.L_x_43162:
        /* <DEDUP_REMOVED lines=20> */
.L_x_43070:
[----:B------:R-:W-:Y:S01]  /*7ff0*/  MOV R4, R101 ;  /* 0x0000006500047202 */ /* 0x000fe20000000f00 */
[----:B------:R-:W-:Y:S02]  /*8000*/  IMAD.MOV.U32 R6, RZ, RZ, R99 ;  /* 0x000000ffff067224 */ /* 0x000fe400078e0063 */
[----:B------:R-:W-:Y:S02]  /*8010*/  IMAD.MOV.U32 R101, RZ, RZ, R100 ;  /* 0x000000ffff657224 */ /* 0x000fe400078e0064 */
[----:B------:R-:W-:-:S07]  /*8020*/  IMAD.MOV.U32 R99, RZ, RZ, R98 ;  /* 0x000000ffff637224 */ /* 0x000fce00078e0062 */
.L_x_43071:
[----:B------:R-:W-:Y:S05]  /*8030*/  BSYNC B1 ;  /* 0x0000000000017941 */ /* 0x000fea0003800000 */
.L_x_43069:
        /* <DEDUP_REMOVED lines=11> */
.L_x_43073:
[----:B------:R-:W-:Y:S01]  /*80f0*/  MOV R3, R4 ;  /* 0x0000000400037202 */ /* 0x000fe20000000f00 */
[----:B------:R-:W-:Y:S02]  /*8100*/  IMAD.MOV.U32 R5, RZ, RZ, R6 ;  /* 0x000000ffff057224 */ /* 0x000fe400078e0006 */
[----:B------:R-:W-:Y:S02]  /*8110*/  IMAD.MOV.U32 R100, RZ, RZ, R103 ;  /* 0x000000ffff647224 */ /* 0x000fe400078e0067 */
[----:B------:R-:W-:-:S07]  /*8120*/  IMAD.MOV.U32 R98, RZ, RZ, R97 ;  /* 0x000000ffff627224 */ /* 0x000fce00078e0061 */
.L_x_43074:
[----:B------:R-:W-:Y:S05]  /*8130*/  BSYNC B1 ;  /* 0x0000000000017941 */ /* 0x000fea0003800000 */
.L_x_43072:
        /* <DEDUP_REMOVED lines=11> */
.L_x_43076:
[----:B------:R-:W-:Y:S01]  /*81f0*/  MOV R4, R3 ;  /* 0x0000000300047202 */ /* 0x000fe20000000f00 */
[----:B------:R-:W-:Y:S02]  /*8200*/  IMAD.MOV.U32 R6, RZ, RZ, R5 ;  /* 0x000000ffff067224 */ /* 0x000fe400078e0005 */
[----:B------:R-:W-:Y:S02]  /*8210*/  IMAD.MOV.U32 R103, RZ, RZ, R102 ;  /* 0x000000ffff677224 */ /* 0x000fe400078e0066 */
[----:B------:R-:W-:-:S07]  /*8220*/  IMAD.MOV.U32 R97, RZ, RZ, R96 ;  /* 0x000000ffff617224 */ /* 0x000fce00078e0060 */
.L_x_43077:
[----:B------:R-:W-:Y:S05]  /*8230*/  BSYNC B1 ;  /* 0x0000000000017941 */ /* 0x000fea0003800000 */
.L_x_43075:
        /* <DEDUP_REMOVED lines=11> */
.L_x_43079:
[----:B------:R-:W-:Y:S01]  /*82f0*/  MOV R3, R4 ;  /* 0x0000000400037202 */ /* 0x000fe20000000f00 */
[----:B------:R-:W-:Y:S02]  /*8300*/  IMAD.MOV.U32 R5, RZ, RZ, R6 ;  /* 0x000000ffff057224 */ /* 0x000fe400078e0006 */
[----:B------:R-:W-:Y:S02]  /*8310*/  IMAD.MOV.U32 R102, RZ, RZ, R105 ;  /* 0x000000ffff667224 */ /* 0x000fe400078e0069 */
[----:B------:R-:W-:-:S07]  /*8320*/  IMAD.MOV.U32 R96, RZ, RZ, R95 ;  /* 0x000000ffff607224 */ /* 0x000fce00078e005f */
.L_x_43080:
[----:B------:R-:W-:Y:S05]  /*8330*/  BSYNC B1 ;  /* 0x0000000000017941 */ /* 0x000fea0003800000 */
.L_x_43078:
        /* <DEDUP_REMOVED lines=11> */
.L_x_43082:
[----:B------:R-:W-:Y:S01]  /*83f0*/  MOV R4, R3 ;  /* 0x0000000300047202 */ /* 0x000fe20000000f00 */
[----:B------:R-:W-:Y:S02]  /*8400*/  IMAD.MOV.U32 R6, RZ, RZ, R5 ;  /* 0x000000ffff067224 */ /* 0x000fe400078e0005 */
[----:B------:R-:W-:Y:S02]  /*8410*/  IMAD.MOV.U32 R105, RZ, RZ, R104 ;  /* 0x000000ffff697224 */ /* 0x000fe400078e0068 */
[----:B------:R-:W-:-:S07]  /*8420*/  IMAD.MOV.U32 R95, RZ, RZ, R94 ;  /* 0x000000ffff5f7224 */ /* 0x000fce00078e005e */
.L_x_43083:
[----:B------:R-:W-:Y:S05]  /*8430*/  BSYNC B1 ;  /* 0x0000000000017941 */ /* 0x000fea0003800000 */
.L_x_43081:
        /* <DEDUP_REMOVED lines=11> */
.L_x_43085:
[----:B------:R-:W-:Y:S01]  /*84f0*/  MOV R3, R4 ;  /* 0x0000000400037202 */ /* 0x000fe20000000f00 */
[----:B------:R-:W-:Y:S02]  /*8500*/  IMAD.MOV.U32 R5, RZ, RZ, R6 ;  /* 0x000000ffff057224 */ /* 0x000fe400078e0006 */
[----:B------:R-:W-:Y:S02]  /*8510*/  IMAD.MOV.U32 R104, RZ, RZ, R107 ;  /* 0x000000ffff687224 */ /* 0x000fe400078e006b */
[----:B------:R-:W-:-:S07]  /*8520*/  IMAD.MOV.U32 R94, RZ, RZ, R93 ;  /* 0x000000ffff5e7224 */ /* 0x000fce00078e005d */
.L_x_43086:
[----:B------:R-:W-:Y:S05]  /*8530*/  BSYNC B1 ;  /* 0x0000000000017941 */ /* 0x000fea0003800000 */
.L_x_43084:
        /* <DEDUP_REMOVED lines=11> */
.L_x_43088:
[----:B------:R-:W-:Y:S01]  /*85f0*/  MOV R4, R3 ;  /* 0x0000000300047202 */ /* 0x000fe20000000f00 */
[----:B------:R-:W-:Y:S02]  /*8600*/  IMAD.MOV.U32 R6, RZ, RZ, R5 ;  /* 0x000000ffff067224 */ /* 0x000fe400078e0005 */
[----:B------:R-:W-:Y:S02]  /*8610*/  IMAD.MOV.U32 R107, RZ, RZ, R106 ;  /* 0x000000ffff6b7224 */ /* 0x000fe400078e006a */
[----:B------:R-:W-:-:S07]  /*8620*/  IMAD.MOV.U32 R93, RZ, RZ, R92 ;  /* 0x000000ffff5d7224 */ /* 0x000fce00078e005c */
.L_x_43089:
[----:B------:R-:W-:Y:S05]  /*8630*/  BSYNC B1 ;  /* 0x0000000000017941 */ /* 0x000fea0003800000 */
.L_x_43087:
        /* <DEDUP_REMOVED lines=11> */
.L_x_43091:
[----:B------:R-:W-:Y:S01]  /*86f0*/  MOV R3, R4 ;  /* 0x0000000400037202 */ /* 0x000fe20000000f00 */
[----:B------:R-:W-:Y:S02]  /*8700*/  IMAD.MOV.U32 R5, RZ, RZ, R6 ;  /* 0x000000ffff057224 */ /* 0x000fe400078e0006 */
[----:B------:R-:W-:Y:S02]  /*8710*/  IMAD.MOV.U32 R106, RZ, RZ, R109 ;  /* 0x000000ffff6a7224 */ /* 0x000fe400078e006d */
[----:B------:R-:W-:-:S07]  /*8720*/  IMAD.MOV.U32 R92, RZ, RZ, R91 ;  /* 0x000000ffff5c7224 */ /* 0x000fce00078e005b */
.L_x_43092:
[----:B------:R-:W-:Y:S05]  /*8730*/  BSYNC B1 ;  /* 0x0000000000017941 */ /* 0x000fea0003800000 */
.L_x_43090:
        /* <DEDUP_REMOVED lines=11> */
.L_x_43094:
[----:B------:R-:W-:Y:S01]  /*87f0*/  MOV R4, R3 ;  /* 0x0000000300047202 */ /* 0x000fe20000000f00 */
[----:B------:R-:W-:Y:S02]  /*8800*/  IMAD.MOV.U32 R6, RZ, RZ, R5 ;  /* 0x000000ffff067224 */ /* 0x000fe400078e0005 */
[----:B------:R-:W-:Y:S02]  /*8810*/  IMAD.MOV.U32 R109, RZ, RZ, R108 ;  /* 0x000000ffff6d7224 */ /* 0x000fe400078e006c */
[----:B------:R-:W-:-:S07]  /*8820*/  IMAD.MOV.U32 R91, RZ, RZ, R90 ;  /* 0x000000ffff5b7224 */ /* 0x000fce00078e005a */
.L_x_43095:
[----:B------:R-:W-:Y:S05]  /*8830*/  BSYNC B1 ;  /* 0x0000000000017941 */ /* 0x000fea0003800000 */
.L_x_43093:
        /* <DEDUP_REMOVED lines=11> */
.L_x_43097:
[----:B------:R-:W-:Y:S01]  /*88f0*/  MOV R3, R4 ;  /* 0x0000000400037202 */ /* 0x000fe20000000f00 */
[----:B------:R-:W-:Y:S02]  /*8900*/  IMAD.MOV.U32 R5, RZ, RZ, R6 ;  /* 0x000000ffff057224 */ /* 0x000fe400078e0006 */
[----:B------:R-:W-:Y:S02]  /*8910*/  IMAD.MOV.U32 R108, RZ, RZ, R111 ;  /* 0x000000ffff6c7224 */ /* 0x000fe400078e006f */
[----:B------:R-:W-:-:S07]  /*8920*/  IMAD.MOV.U32 R90, RZ, RZ, R89 ;  /* 0x000000ffff5a7224 */ /* 0x000fce00078e0059 */
.L_x_43098:
[----:B------:R-:W-:Y:S05]  /*8930*/  BSYNC B1 ;  /* 0x0000000000017941 */ /* 0x000fea0003800000 */
.L_x_43096:
        /* <DEDUP_REMOVED lines=11> */
.L_x_43100:
[----:B------:R-:W-:Y:S01]  /*89f0*/  MOV R4, R3 ;  /* 0x0000000300047202 */ /* 0x000fe20000000f00 */
[----:B------:R-:W-:Y:S02]  /*8a00*/  IMAD.MOV.U32 R6, RZ, RZ, R5 ;  /* 0x000000ffff067224 */ /* 0x000fe400078e0005 */
[----:B------:R-:W-:Y:S02]  /*8a10*/  IMAD.MOV.U32 R111, RZ, RZ, R110 ;  /* 0x000000ffff6f7224 */ /* 0x000fe400078e006e */
[----:B------:R-:W-:-:S07]  /*8a20*/  IMAD.MOV.U32 R89, RZ, RZ, R88 ;  /* 0x000000ffff597224 */ /* 0x000fce00078e0058 */
.L_x_43101:
[----:B------:R-:W-:Y:S05]  /*8a30*/  BSYNC B1 ;  /* 0x0000000000017941 */ /* 0x000fea0003800000 */
.L_x_43099:
        /* <DEDUP_REMOVED lines=11> */
.L_x_43103:
[----:B------:R-:W-:Y:S01]  /*8af0*/  MOV R3, R4 ;  /* 0x0000000400037202 */ /* 0x000fe20000000f00 */
[----:B------:R-:W-:Y:S02]  /*8b00*/  IMAD.MOV.U32 R5, RZ, RZ, R6 ;  /* 0x000000ffff057224 */ /* 0x000fe400078e0006 */
[----:B------:R-:W-:Y:S02]  /*8b10*/  IMAD.MOV.U32 R110, RZ, RZ, R113 ;  /* 0x000000ffff6e7224 */ /* 0x000fe400078e0071 */
[----:B------:R-:W-:-:S07]  /*8b20*/  IMAD.MOV.U32 R88, RZ, RZ, R87 ;  /* 0x000000ffff587224 */ /* 0x000fce00078e0057 */
.L_x_43104:
[----:B------:R-:W-:Y:S05]  /*8b30*/  BSYNC B1 ;  /* 0x0000000000017941 */ /* 0x000fea0003800000 */
.L_x_43102:
        /* <DEDUP_REMOVED lines=11> */
.L_x_43106:
[----:B------:R-:W-:Y:S01]  /*8bf0*/  MOV R4, R3 ;  /* 0x0000000300047202 */ /* 0x000fe20000000f00 */
[----:B------:R-:W-:Y:S02]  /*8c00*/  IMAD.MOV.U32 R6, RZ, RZ, R5 ;  /* 0x000000ffff067224 */ /* 0x000fe400078e0005 */
[----:B------:R-:W-:Y:S02]  /*8c10*/  IMAD.MOV.U32 R113, RZ, RZ, R112 ;  /* 0x000000ffff717224 */ /* 0x000fe400078e0070 */
[----:B------:R-:W-:-:S07]  /*8c20*/  IMAD.MOV.U32 R87, RZ, RZ, R86 ;  /* 0x000000ffff577224 */ /* 0x000fce00078e0056 */
.L_x_43107:
[----:B------:R-:W-:Y:S05]  /*8c30*/  BSYNC B1 ;  /* 0x0000000000017941 */ /* 0x000fea0003800000 */
.L_x_43105:
        /* <DEDUP_REMOVED lines=11> */
.L_x_43109:
[----:B------:R-:W-:Y:S01]  /*8cf0*/  MOV R3, R4 ;  /* 0x0000000400037202 */ /* 0x000fe20000000f00 */
[----:B------:R-:W-:Y:S02]  /*8d00*/  IMAD.MOV.U32 R5, RZ, RZ, R6 ;  /* 0x000000ffff057224 */ /* 0x000fe400078e0006 */
[----:B------:R-:W-:Y:S02]  /*8d10*/  IMAD.MOV.U32 R112, RZ, RZ, R115 ;  /* 0x000000ffff707224 */ /* 0x000fe400078e0073 */
[----:B------:R-:W-:-:S07]  /*8d20*/  IMAD.MOV.U32 R86, RZ, RZ, R85 ;  /* 0x000000ffff567224 */ /* 0x000fce00078e0055 */
.L_x_43110:
[----:B------:R-:W-:Y:S05]  /*8d30*/  BSYNC B1 ;  /* 0x0000000000017941 */ /* 0x000fea0003800000 */
.L_x_43108:
        /* <DEDUP_REMOVED lines=11> */
.L_x_43112:
[----:B------:R-:W-:Y:S01]  /*8df0*/  MOV R4, R3 ;  /* 0x0000000300047202 */ /* 0x000fe20000000f00 */
[----:B------:R-:W-:Y:S02]  /*8e00*/  IMAD.MOV.U32 R6, RZ, RZ, R5 ;  /* 0x000000ffff067224 */ /* 0x000fe400078e0005 */
[----:B------:R-:W-:Y:S02]  /*8e10*/  IMAD.MOV.U32 R115, RZ, RZ, R114 ;  /* 0x000000ffff737224 */ /* 0x000fe400078e0072 */
[----:B------:R-:W-:-:S07]  /*8e20*/  IMAD.MOV.U32 R85, RZ, RZ, R84 ;  /* 0x000000ffff557224 */ /* 0x000fce00078e0054 */
.L_x_43113:
[----:B------:R-:W-:Y:S05]  /*8e30*/  BSYNC B1 ;  /* 0x0000000000017941 */ /* 0x000fea0003800000 */
.L_x_43111:
        /* <DEDUP_REMOVED lines=11> */
.L_x_43115:
[----:B------:R-:W-:Y:S01]  /*8ef0*/  MOV R3, R4 ;  /* 0x0000000400037202 */ /* 0x000fe20000000f00 */
[----:B------:R-:W-:Y:S02]  /*8f00*/  IMAD.MOV.U32 R5, RZ, RZ, R6 ;  /* 0x000000ffff057224 */ /* 0x000fe400078e0006 */
[----:B------:R-:W-:Y:S02]  /*8f10*/  IMAD.MOV.U32 R114, RZ, RZ, R117 ;  /* 0x000000ffff727224 */ /* 0x000fe400078e0075 */
[----:B------:R-:W-:-:S07]  /*8f20*/  IMAD.MOV.U32 R84, RZ, RZ, R83 ;  /* 0x000000ffff547224 */ /* 0x000fce00078e0053 */
.L_x_43116:
[----:B------:R-:W-:Y:S05]  /*8f30*/  BSYNC B1 ;  /* 0x0000000000017941 */ /* 0x000fea0003800000 */
.L_x_43114:
        /* <DEDUP_REMOVED lines=11> */
.L_x_43118:
[----:B------:R-:W-:Y:S01]  /*8ff0*/  MOV R4, R3 ;  /* 0x0000000300047202 */ /* 0x000fe20000000f00 */
[----:B------:R-:W-:Y:S02]  /*9000*/  IMAD.MOV.U32 R6, RZ, RZ, R5 ;  /* 0x000000ffff067224 */ /* 0x000fe400078e0005 */
[----:B------:R-:W-:Y:S02]  /*9010*/  IMAD.MOV.U32 R117, RZ, RZ, R116 ;  /* 0x000000ffff757224 */ /* 0x000fe400078e0074 */
[----:B------:R-:W-:-:S07]  /*9020*/  IMAD.MOV.U32 R83, RZ, RZ, R82 ;  /* 0x000000ffff537224 */ /* 0x000fce00078e0052 */
.L_x_43119:
[----:B------:R-:W-:Y:S05]  /*9030*/  BSYNC B1 ;  /* 0x0000000000017941 */ /* 0x000fea0003800000 */
.L_x_43117:
        /* <DEDUP_REMOVED lines=11> */
.L_x_43121:
[----:B------:R-:W-:Y:S01]  /*90f0*/  MOV R3, R4 ;  /* 0x0000000400037202 */ /* 0x000fe20000000f00 */
[----:B------:R-:W-:Y:S02]  /*9100*/  IMAD.MOV.U32 R5, RZ, RZ, R6 ;  /* 0x000000ffff057224 */ /* 0x000fe400078e0006 */
[----:B------:R-:W-:Y:S02]  /*9110*/  IMAD.MOV.U32 R116, RZ, RZ, R119 ;  /* 0x000000ffff747224 */ /* 0x000fe400078e0077 */
[----:B------:R-:W-:-:S07]  /*9120*/  IMAD.MOV.U32 R82, RZ, RZ, R81 ;  /* 0x000000ffff527224 */ /* 0x000fce00078e0051 */
.L_x_43122:
[----:B------:R-:W-:Y:S05]  /*9130*/  BSYNC B1 ;  /* 0x0000000000017941 */ /* 0x000fea0003800000 */
.L_x_43120:
        /* <DEDUP_REMOVED lines=11> */
.L_x_43124:
[----:B------:R-:W-:Y:S01]  /*91f0*/  MOV R4, R3 ;  /* 0x0000000300047202 */ /* 0x000fe20000000f00 */
[----:B------:R-:W-:Y:S02]  /*9200*/  IMAD.MOV.U32 R6, RZ, RZ, R5 ;  /* 0x000000ffff067224 */ /* 0x000fe400078e0005 */
[----:B------:R-:W-:Y:S02]  /*9210*/  IMAD.MOV.U32 R119, RZ, RZ, R118 ;  /* 0x000000ffff777224 */ /* 0x000fe400078e0076 */
[----:B------:R-:W-:-:S07]  /*9220*/  IMAD.MOV.U32 R81, RZ, RZ, R80 ;  /* 0x000000ffff517224 */ /* 0x000fce00078e0050 */
.L_x_43125:
[----:B------:R-:W-:Y:S05]  /*9230*/  BSYNC B1 ;  /* 0x0000000000017941 */ /* 0x000fea0003800000 */
.L_x_43123:
        /* <DEDUP_REMOVED lines=11> */
.L_x_43127:
[----:B------:R-:W-:Y:S01]  /*92f0*/  MOV R3, R4 ;  /* 0x0000000400037202 */ /* 0x000fe20000000f00 */
[----:B------:R-:W-:Y:S02]  /*9300*/  IMAD.MOV.U32 R5, RZ, RZ, R6 ;  /* 0x000000ffff057224 */ /* 0x000fe400078e0006 */
[----:B------:R-:W-:Y:S02]  /*9310*/  IMAD.MOV.U32 R118, RZ, RZ, R121 ;  /* 0x000000ffff767224 */ /* 0x000fe400078e0079 */
[----:B------:R-:W-:-:S07]  /*9320*/  IMAD.MOV.U32 R80, RZ, RZ, R79 ;  /* 0x000000ffff507224 */ /* 0x000fce00078e004f */
.L_x_43128:
[----:B------:R-:W-:Y:S05]  /*9330*/  BSYNC B1 ;  /* 0x0000000000017941 */ /* 0x000fea0003800000 */
.L_x_43126:
        /* <DEDUP_REMOVED lines=11> */
.L_x_43130:
[----:B------:R-:W-:Y:S01]  /*93f0*/  MOV R4, R3 ;  /* 0x0000000300047202 */ /* 0x000fe20000000f00 */
[----:B------:R-:W-:Y:S02]  /*9400*/  IMAD.MOV.U32 R6, RZ, RZ, R5 ;  /* 0x000000ffff067224 */ /* 0x000fe400078e0005 */
[----:B------:R-:W-:Y:S02]  /*9410*/  IMAD.MOV.U32 R121, RZ, RZ, R120 ;  /* 0x000000ffff797224 */ /* 0x000fe400078e0078 */
[----:B------:R-:W-:-:S07]  /*9420*/  IMAD.MOV.U32 R79, RZ, RZ, R78 ;  /* 0x000000ffff4f7224 */ /* 0x000fce00078e004e */
.L_x_43131:
[----:B------:R-:W-:Y:S05]  /*9430*/  BSYNC B1 ;  /* 0x0000000000017941 */ /* 0x000fea0003800000 */
.L_x_43129:
        /* <DEDUP_REMOVED lines=11> */
.L_x_43133:
[----:B------:R-:W-:Y:S01]  /*94f0*/  MOV R3, R4 ;  /* 0x0000000400037202 */ /* 0x000fe20000000f00 */
[----:B------:R-:W-:Y:S02]  /*9500*/  IMAD.MOV.U32 R5, RZ, RZ, R6 ;  /* 0x000000ffff057224 */ /* 0x000fe400078e0006 */
[----:B------:R-:W-:Y:S02]  /*9510*/  IMAD.MOV.U32 R120, RZ, RZ, R123 ;  /* 0x000000ffff787224 */ /* 0x000fe400078e007b */
[----:B------:R-:W-:-:S07]  /*9520*/  IMAD.MOV.U32 R78, RZ, RZ, R77 ;  /* 0x000000ffff4e7224 */ /* 0x000fce00078e004d */
.L_x_43134:
[----:B------:R-:W-:Y:S05]  /*9530*/  BSYNC B1 ;  /* 0x0000000000017941 */ /* 0x000fea0003800000 */
.L_x_43132:
        /* <DEDUP_REMOVED lines=11> */
.L_x_43136:
[----:B------:R-:W-:Y:S01]  /*95f0*/  MOV R4, R3 ;  /* 0x0000000300047202 */ /* 0x000fe20000000f00 */
[----:B------:R-:W-:Y:S02]  /*9600*/  IMAD.MOV.U32 R6, RZ, RZ, R5 ;  /* 0x000000ffff067224 */ /* 0x000fe400078e0005 */
[----:B------:R-:W-:Y:S02]  /*9610*/  IMAD.MOV.U32 R123, RZ, RZ, R122 ;  /* 0x000000ffff7b7224 */ /* 0x000fe400078e007a */
[----:B------:R-:W-:-:S07]  /*9620*/  IMAD.MOV.U32 R77, RZ, RZ, R76 ;  /* 0x000000ffff4d7224 */ /* 0x000fce00078e004c */
.L_x_43137:
[----:B------:R-:W-:Y:S05]  /*9630*/  BSYNC B1 ;  /* 0x0000000000017941 */ /* 0x000fea0003800000 */
.L_x_43135:
        /* <DEDUP_REMOVED lines=11> */
.L_x_43139:
[----:B------:R-:W-:Y:S01]  /*96f0*/  MOV R3, R4 ;  /* 0x0000000400037202 */ /* 0x000fe20000000f00 */
[----:B------:R-:W-:Y:S02]  /*9700*/  IMAD.MOV.U32 R5, RZ, RZ, R6 ;  /* 0x000000ffff057224 */ /* 0x000fe400078e0006 */
[----:B------:R-:W-:Y:S02]  /*9710*/  IMAD.MOV.U32 R122, RZ, RZ, R125 ;  /* 0x000000ffff7a7224 */ /* 0x000fe400078e007d */
[----:B------:R-:W-:-:S07]  /*9720*/  IMAD.MOV.U32 R76, RZ, RZ, R75 ;  /* 0x000000ffff4c7224 */ /* 0x000fce00078e004b */
.L_x_43140:
[----:B------:R-:W-:Y:S05]  /*9730*/  BSYNC B1 ;  /* 0x0000000000017941 */ /* 0x000fea0003800000 */
.L_x_43138:
        /* <DEDUP_REMOVED lines=11> */
.L_x_43142:
[----:B------:R-:W-:Y:S01]  /*97f0*/  MOV R4, R3 ;  /* 0x0000000300047202 */ /* 0x000fe20000000f00 */
[----:B------:R-:W-:Y:S02]  /*9800*/  IMAD.MOV.U32 R6, RZ, RZ, R5 ;  /* 0x000000ffff067224 */ /* 0x000fe400078e0005 */
[----:B------:R-:W-:Y:S02]  /*9810*/  IMAD.MOV.U32 R125, RZ, RZ, R124 ;  /* 0x000000ffff7d7224 */ /* 0x000fe400078e007c */
[----:B------:R-:W-:-:S07]  /*9820*/  IMAD.MOV.U32 R75, RZ, RZ, R74 ;  /* 0x000000ffff4b7224 */ /* 0x000fce00078e004a */
.L_x_43143:
[----:B------:R-:W-:Y:S05]  /*9830*/  BSYNC B1 ;  /* 0x0000000000017941 */ /* 0x000fea0003800000 */
.L_x_43141:
        /* <DEDUP_REMOVED lines=11> */
.L_x_43145:
[----:B------:R-:W-:Y:S01]  /*98f0*/  MOV R3, R4 ;  /* 0x0000000400037202 */ /* 0x000fe20000000f00 */
[----:B------:R-:W-:Y:S02]  /*9900*/  IMAD.MOV.U32 R5, RZ, RZ, R6 ;  /* 0x000000ffff057224 */ /* 0x000fe400078e0006 */
[----:B------:R-:W-:Y:S02]  /*9910*/  IMAD.MOV.U32 R124, RZ, RZ, R127 ;  /* 0x000000ffff7c7224 */ /* 0x000fe400078e007f */
[----:B------:R-:W-:-:S07]  /*9920*/  IMAD.MOV.U32 R74, RZ, RZ, R73 ;  /* 0x000000ffff4a7224 */ /* 0x000fce00078e0049 */
.L_x_43146:
[----:B------:R-:W-:Y:S05]  /*9930*/  BSYNC B1 ;  /* 0x0000000000017941 */ /* 0x000fea0003800000 */
.L_x_43144:
        /* <DEDUP_REMOVED lines=11> */
.L_x_43148:
[----:B------:R-:W-:Y:S01]  /*99f0*/  MOV R4, R3 ;  /* 0x0000000300047202 */ /* 0x000fe20000000f00 */
[----:B------:R-:W-:Y:S02]  /*9a00*/  IMAD.MOV.U32 R6, RZ, RZ, R5 ;  /* 0x000000ffff067224 */ /* 0x000fe400078e0005 */
[----:B------:R-:W-:Y:S02]  /*9a10*/  IMAD.MOV.U32 R127, RZ, RZ, R126 ;  /* 0x000000ffff7f7224 */ /* 0x000fe400078e007e */
[----:B------:R-:W-:-:S07]  /*9a20*/  IMAD.MOV.U32 R73, RZ, RZ, R72 ;  /* 0x000000ffff497224 */ /* 0x000fce00078e0048 */
.L_x_43149:
[----:B------:R-:W-:Y:S05]  /*9a30*/  BSYNC B1 ;  /* 0x0000000000017941 */ /* 0x000fea0003800000 */
.L_x_43147:
        /* <DEDUP_REMOVED lines=11> */
.L_x_43151:
[----:B------:R-:W-:Y:S01]  /*9af0*/  MOV R3, R4 ;  /* 0x0000000400037202 */ /* 0x000fe20000000f00 */
[----:B------:R-:W-:Y:S02]  /*9b00*/  IMAD.MOV.U32 R5, RZ, RZ, R6 ;  /* 0x000000ffff057224 */ /* 0x000fe400078e0006 */
[----:B------:R-:W-:Y:S02]  /*9b10*/  IMAD.MOV.U32 R126, RZ, RZ, R129 ;  /* 0x000000ffff7e7224 */ /* 0x000fe400078e0081 */
[----:B------:R-:W-:-:S07]  /*9b20*/  IMAD.MOV.U32 R72, RZ, RZ, R71 ;  /* 0x000000ffff487224 */ /* 0x000fce00078e0047 */
.L_x_43152:
[----:B------:R-:W-:Y:S05]  /*9b30*/  BSYNC B1 ;  /* 0x0000000000017941 */ /* 0x000fea0003800000 */
.L_x_43150:
        /* <DEDUP_REMOVED lines=11> */
.L_x_43154:
[----:B------:R-:W-:Y:S01]  /*9bf0*/  MOV R4, R3 ;  /* 0x0000000300047202 */ /* 0x000fe20000000f00 */
[----:B------:R-:W-:Y:S02]  /*9c00*/  IMAD.MOV.U32 R6, RZ, RZ, R5 ;  /* 0x000000ffff067224 */ /* 0x000fe400078e0005 */
[----:B------:R-:W-:Y:S02]  /*9c10*/  IMAD.MOV.U32 R129, RZ, RZ, R128 ;  /* 0x000000ffff817224 */ /* 0x000fe400078e0080 */
[----:B------:R-:W-:-:S07]  /*9c20*/  IMAD.MOV.U32 R71, RZ, RZ, R70 ;  /* 0x000000ffff477224 */ /* 0x000fce00078e0046 */
.L_x_43155:
[----:B------:R-:W-:Y:S05]  /*9c30*/  BSYNC B1 ;  /* 0x0000000000017941 */ /* 0x000fea0003800000 */
.L_x_43153:
        /* <DEDUP_REMOVED lines=11> */
.L_x_43157:
[----:B------:R-:W-:Y:S01]  /*9cf0*/  MOV R3, R4 ;  /* 0x0000000400037202 */ /* 0x000fe20000000f00 */
[----:B------:R-:W-:Y:S02]  /*9d00*/  IMAD.MOV.U32 R5, RZ, RZ, R6 ;  /* 0x000000ffff057224 */ /* 0x000fe400078e0006 */
[----:B------:R-:W-:Y:S02]  /*9d10*/  IMAD.MOV.U32 R128, RZ, RZ, R131 ;  /* 0x000000ffff807224 */ /* 0x000fe400078e0083 */
[----:B------:R-:W-:-:S07]  /*9d20*/  IMAD.MOV.U32 R70, RZ, RZ, R69 ;  /* 0x000000ffff467224 */ /* 0x000fce00078e0045 */
.L_x_43158:
[----:B------:R-:W-:Y:S05]  /*9d30*/  BSYNC B1 ;  /* 0x0000000000017941 */ /* 0x000fea0003800000 */
.L_x_43156:
        /* <DEDUP_REMOVED lines=11> */
.L_x_43160:
[----:B------:R-:W-:Y:S01]  /*9df0*/  IMAD.MOV.U32 R131, RZ, RZ, R130 ;  /* 0x000000ffff837224 */ /* 0x000fe200078e0082 */
[-C--:B------:R-:W-:Y:S01]  /*9e00*/  MOV R4, R3.reuse ;  /* 0x0000000300047202 */ /* 0x080fe20000000f00 */
[----:B------:R-:W-:Y:S01]  /*9e10*/  IMAD.MOV.U32 R69, RZ, RZ, R68 ;  /* 0x000000ffff457224 */ /* 0x000fe200078e0044 */
[----:B------:R-:W-:Y:S01]  /*9e20*/  MOV R130, R3 ;  /* 0x0000000300827202 */ /* 0x000fe20000000f00 */
[--C-:B------:R-:W-:Y:S02]  /*9e30*/  IMAD.MOV.U32 R6, RZ, RZ, R5.reuse ;  /* 0x000000ffff067224 */ /* 0x100fe400078e0005 */
[----:B------:R-:W-:-:S07]  /*9e40*/  IMAD.MOV.U32 R68, RZ, RZ, R5 ;  /* 0x000000ffff447224 */ /* 0x000fce00078e0005 */
.L_x_43161:
[----:B------:R-:W-:Y:S05]  /*9e50*/  BSYNC B1 ;  /* 0x0000000000017941 */ /* 0x000fea0003800000 */
.L_x_43159:
[----:B------:R-:W-:Y:S01]  /*9e60*/  VIADD R7, R7, 0x4 ;  /* 0x0000000407077836 */ /* 0x000fe20000000000 */
[----:B------:R-:W-:Y:S06]  /*9e70*/  @P1 BRA `(.L_x_43162) ;  /* 0xffffffe0000c1947 */ /* 0x000fec000383ffff */
[----:B------:R-:W-:Y:S01]  /*9e80*/  FADD.FTZ R3, R49, R8 ;  /* 0x0000000831037221 */ /* 0x000fe20000010000 */
[----:B------:R-:W-:Y:S01]  /*9e90*/  IMAD.MOV.U32 R2, RZ, RZ, R9 ;  /* 0x000000ffff027224 */ /* 0x000fe200078e0009 */
[----:B------:R-:W-:Y:S01]  /*9ea0*/  MOV R130, R4 ;  /* 0x0000000400827202 */ /* 0x000fe20000000f00 */
[----:B------:R-:W-:-:S07]  /*9eb0*/  IMAD.MOV.U32 R68, RZ, RZ, R6 ;  /* 0x000000ffff447224 */ /* 0x000fce00078e0006 */
.L_x_43068:
[----:B------:R-:W-:Y:S05]  /*9ec0*/  BSYNC B0 ;  /* 0x0000000000007941 */ /* 0x000fea0003800000 */
.L_x_43067:
        /* <DEDUP_REMOVED lines=114> */
.L_x_43258:
        /* <DEDUP_REMOVED lines=20> */
.L_x_43166:
[----:B------:R-:W-:Y:S02]  /*a730*/  IMAD.MOV.U32 R4, RZ, RZ, R101 ;  /* 0x000000ffff047224 */ /* 0x000fe400078e0065 */
[----:B------:R-:W-:Y:S01]  /*a740*/  IMAD.MOV.U32 R6, RZ, RZ, R99 ;  /* 0x000000ffff067224 */ /* 0x000fe200078e0063 */
[----:B------:R-:W-:Y:S01]  /*a750*/  MOV R99, R98 ;  /* 0x0000006200637202 */ /* 0x000fe20000000f00 */
[----:B------:R-:W-:-:S07]  /*a760*/  IMAD.MOV.U32 R101, RZ, RZ, R100 ;  /* 0x000000ffff657224 */ /* 0x000fce00078e0064 */
.L_x_43167:
[----:B------:R-:W-:Y:S05]  /*a770*/  BSYNC B1 ;  /* 0x0000000000017941 */ /* 0x000fea0003800000 */
.L_x_43165:
        /* <DEDUP_REMOVED lines=11> */
.L_x_43169:
[----:B------:R-:W-:Y:S01]  /*a830*/  IMAD.MOV.U32 R3, RZ, RZ, R4 ;  /* 0x000000ffff037224 */ /* 0x000fe200078e0004 */
[----:B------:R-:W-:Y:S01]  /*a840*/  MOV R98, R97 ;  /* 0x0000006100627202 */ /* 0x000fe20000000f00 */
[----:B------:R-:W-:Y:S02]  /*a850*/  IMAD.MOV.U32 R5, RZ, RZ, R6 ;  /* 0x000000ffff057224 */ /* 0x000fe400078e0006 */
[----:B------:R-:W-:-:S07]  /*a860*/  IMAD.MOV.U32 R100, RZ, RZ, R103 ;  /* 0x000000ffff647224 */ /* 0x000fce00078e0067 */
.L_x_43170:
[----:B------:R-:W-:Y:S05]  /*a870*/  BSYNC B1 ;  /* 0x0000000000017941 */ /* 0x000fea0003800000 */
.L_x_43168:
        /* <DEDUP_REMOVED lines=11> */
.L_x_43172:
[----:B------:R-:W-:Y:S01]  /*a930*/  IMAD.MOV.U32 R4, RZ, RZ, R3 ;  /* 0x000000ffff047224 */ /* 0x000fe200078e0003 */
[----:B------:R-:W-:Y:S01]  /*a940*/  MOV R97, R96 ;  /* 0x0000006000617202 */ /* 0x000fe20000000f00 */
[----:B------:R-:W-:Y:S02]  /*a950*/  IMAD.MOV.U32 R6, RZ, RZ, R5 ;  /* 0x000000ffff067224 */ /* 0x000fe400078e0005 */
[----:B------:R-:W-:-:S07]  /*a960*/  IMAD.MOV.U32 R103, RZ, RZ, R102 ;  /* 0x000000ffff677224 */ /* 0x000fce00078e0066 */
.L_x_43173:
[----:B------:R-:W-:Y:S05]  /*a970*/  BSYNC B1 ;  /* 0x0000000000017941 */ /* 0x000fea0003800000 */
.L_x_43171:
        /* <DEDUP_REMOVED lines=11> */
.L_x_43175:
[----:B------:R-:W-:Y:S01]  /*aa30*/  IMAD.MOV.U32 R3, RZ, RZ, R4 ;  /* 0x000000ffff037224 */ /* 0x000fe200078e0004 */
[----:B------:R-:W-:Y:S01]  /*aa40*/  MOV R96, R95 ;  /* 0x0000005f00607202 */ /* 0x000fe20000000f00 */
[----:B------:R-:W-:Y:S02]  /*aa50*/  IMAD.MOV.U32 R5, RZ, RZ, R6 ;  /* 0x000000ffff057224 */ /* 0x000fe400078e0006 */
[----:B------:R-:W-:-:S07]  /*aa60*/  IMAD.MOV.U32 R102, RZ, RZ, R105 ;  /* 0x000000ffff667224 */ /* 0x000fce00078e0069 */
.L_x_43176:
[----:B------:R-:W-:Y:S05]  /*aa70*/  BSYNC B1 ;  /* 0x0000000000017941 */ /* 0x000fea0003800000 */
.L_x_43174:
        /* <DEDUP_REMOVED lines=11> */
.L_x_43178:
[----:B------:R-:W-:Y:S01]  /*ab30*/  IMAD.MOV.U32 R4, RZ, RZ, R3 ;  /* 0x000000ffff047224 */ /* 0x000fe200078e0003 */
[----:B------:R-:W-:Y:S01]  /*ab40*/  MOV R95, R94 ;  /* 0x0000005e005f7202 */ /* 0x000fe20000000f00 */
[----:B------:R-:W-:Y:S02]  /*ab50*/  IMAD.MOV.U32 R6, RZ, RZ, R5 ;  /* 0x000000ffff067224 */ /* 0x000fe400078e0005 */
[----:B------:R-:W-:-:S07]  /*ab60*/  IMAD.MOV.U32 R105, RZ, RZ, R104 ;  /* 0x000000ffff697224 */ /* 0x000fce00078e0068 */
.L_x_43179:
[----:B------:R-:W-:Y:S05]  /*ab70*/  BSYNC B1 ;  /* 0x0000000000017941 */ /* 0x000fea0003800000 */
.L_x_43177:
        /* <DEDUP_REMOVED lines=11> */
.L_x_43181:
[----:B------:R-:W-:Y:S01]  /*ac30*/  IMAD.MOV.U32 R3, RZ, RZ, R4 ;  /* 0x000000ffff037224 */ /* 0x000fe200078e0004 */
[----:B------:R-:W-:Y:S01]  /*ac40*/  MOV R94, R93 ;  /* 0x0000005d005e7202 */ /* 0x000fe20000000f00 */
[----:B------:R-:W-:Y:S02]  /*ac50*/  IMAD.MOV.U32 R5, RZ, RZ, R6 ;  /* 0x000000ffff057224 */ /* 0x000fe400078e0006 */
[----:B------:R-:W-:-:S07]  /*ac60*/  IMAD.MOV.U32 R104, RZ, RZ, R107 ;  /* 0x000000ffff687224 */ /* 0x000fce00078e006b */
.L_x_43182:
[----:B------:R-:W-:Y:S05]  /*ac70*/  BSYNC B1 ;  /* 0x0000000000017941 */ /* 0x000fea0003800000 */
.L_x_43180:
        /* <DEDUP_REMOVED lines=11> */
.L_x_43184:
[----:B------:R-:W-:Y:S01]  /*ad30*/  IMAD.MOV.U32 R4, RZ, RZ, R3 ;  /* 0x000000ffff047224 */ /* 0x000fe200078e0003 */
[----:B------:R-:W-:Y:S01]  /*ad40*/  MOV R93, R92 ;  /* 0x0000005c005d7202 */ /* 0x000fe20000000f00 */
[----:B------:R-:W-:Y:S02]  /*ad50*/  IMAD.MOV.U32 R6, RZ, RZ, R5 ;  /* 0x000000ffff067224 */ /* 0x000fe400078e0005 */
[----:B------:R-:W-:-:S07]  /*ad60*/  IMAD.MOV.U32 R107, RZ, RZ, R106 ;  /* 0x000000ffff6b7224 */ /* 0x000fce00078e006a */
.L_x_43185:
[----:B------:R-:W-:Y:S05]  /*ad70*/  BSYNC B1 ;  /* 0x0000000000017941 */ /* 0x000fea0003800000 */
.L_x_43183:
        /* <DEDUP_REMOVED lines=11> */
.L_x_43187:
[----:B------:R-:W-:Y:S01]  /*ae30*/  IMAD.MOV.U32 R3, RZ, RZ, R4 ;  /* 0x000000ffff037224 */ /* 0x000fe200078e0004 */
[----:B------:R-:W-:Y:S01]  /*ae40*/  MOV R92, R91 ;  /* 0x0000005b005c7202 */ /* 0x000fe20000000f00 */
[----:B------:R-:W-:Y:S02]  /*ae50*/  IMAD.MOV.U32 R5, RZ, RZ, R6 ;  /* 0x000000ffff057224 */ /* 0x000fe400078e0006 */
[----:B------:R-:W-:-:S07]  /*ae60*/  IMAD.MOV.U32 R106, RZ, RZ, R109 ;  /* 0x000000ffff6a7224 */ /* 0x000fce00078e006d */
.L_x_43188:
[----:B------:R-:W-:Y:S05]  /*ae70*/  BSYNC B1 ;  /* 0x0000000000017941 */ /* 0x000fea0003800000 */
.L_x_43186:
        /* <DEDUP_REMOVED lines=11> */
.L_x_43190:
[----:B------:R-:W-:Y:S01]  /*af30*/  IMAD.MOV.U32 R4, RZ, RZ, R3 ;  /* 0x000000ffff047224 */ /* 0x000fe200078e0003 */
[----:B------:R-:W-:Y:S01]  /*af40*/  MOV R91, R90 ;  /* 0x0000005a005b7202 */ /* 0x000fe20000000f00 */
[----:B------:R-:W-:Y:S02]  /*af50*/  IMAD.MOV.U32 R6, RZ, RZ, R5 ;  /* 0x000000ffff067224 */ /* 0x000fe400078e0005 */
[----:B------:R-:W-:-:S07]  /*af60*/  IMAD.MOV.U32 R109, RZ, RZ, R108 ;  /* 0x000000ffff6d7224 */ /* 0x000fce00078e006c */
.L_x_43191:
[----:B------:R-:W-:Y:S05]  /*af70*/  BSYNC B1 ;  /* 0x0000000000017941 */ /* 0x000fea0003800000 */
.L_x_43189:
        /* <DEDUP_REMOVED lines=11> */
.L_x_43193:
[----:B------:R-:W-:Y:S01]  /*b030*/  IMAD.MOV.U32 R3, RZ, RZ, R4 ;  /* 0x000000ffff037224 */ /* 0x000fe200078e0004 */
[----:B------:R-:W-:Y:S01]  /*b040*/  MOV R90, R89 ;  /* 0x00000059005a7202 */ /* 0x000fe20000000f00 */
[----:B------:R-:W-:Y:S02]  /*b050*/  IMAD.MOV.U32 R5, RZ, RZ, R6 ;  /* 0x000000ffff057224 */ /* 0x000fe400078e0006 */
[----:B------:R-:W-:-:S07]  /*b060*/  IMAD.MOV.U32 R108, RZ, RZ, R111 ;  /* 0x000000ffff6c7224 */ /* 0x000fce00078e006f */
.L_x_43194:
[----:B------:R-:W-:Y:S05]  /*b070*/  BSYNC B1 ;  /* 0x0000000000017941 */ /* 0x000fea0003800000 */
.L_x_43192:
        /* <DEDUP_REMOVED lines=11> */
.L_x_43196:
[----:B------:R-:W-:Y:S01]  /*b130*/  IMAD.MOV.U32 R4, RZ, RZ, R3 ;  /* 0x000000ffff047224 */ /* 0x000fe200078e0003 */
[----:B------:R-:W-:Y:S01]  /*b140*/  MOV R89, R88 ;  /* 0x0000005800597202 */ /* 0x000fe20000000f00 */
[----:B------:R-:W-:Y:S02]  /*b150*/  IMAD.MOV.U32 R6, RZ, RZ, R5 ;  /* 0x000000ffff067224 */ /* 0x000fe400078e0005 */
[----:B------:R-:W-:-:S07]  /*b160*/  IMAD.MOV.U32 R111, RZ, RZ, R110 ;  /* 0x000000ffff6f7224 */ /* 0x000fce00078e006e */
.L_x_43197:
[----:B------:R-:W-:Y:S05]  /*b170*/  BSYNC B1 ;  /* 0x0000000000017941 */ /* 0x000fea0003800000 */
.L_x_43195:
        /* <DEDUP_REMOVED lines=11> */
.L_x_43199:
[----:B------:R-:W-:Y:S01]  /*b230*/  IMAD.MOV.U32 R3, RZ, RZ, R4 ;  /* 0x000000ffff037224 */ /* 0x000fe200078e0004 */
[----:B------:R-:W-:Y:S01]  /*b240*/  MOV R88, R87 ;  /* 0x0000005700587202 */ /* 0x000fe20000000f00 */
[----:B------:R-:W-:Y:S02]  /*b250*/  IMAD.MOV.U32 R5, RZ, RZ, R6 ;  /* 0x000000ffff057224 */ /* 0x000fe400078e0006 */
[----:B------:R-:W-:-:S07]  /*b260*/  IMAD.MOV.U32 R110, RZ, RZ, R113 ;  /* 0x000000ffff6e7224 */ /* 0x000fce00078e0071 */
.L_x_43200:
[----:B------:R-:W-:Y:S05]  /*b270*/  BSYNC B1 ;  /* 0x0000000000017941 */ /* 0x000fea0003800000 */
.L_x_43198:
        /* <DEDUP_REMOVED lines=11> */
.L_x_43202:
[----:B------:R-:W-:Y:S01]  /*b330*/  IMAD.MOV.U32 R4, RZ, RZ, R3 ;  /* 0x000000ffff047224 */ /* 0x000fe200078e0003 */
[----:B------:R-:W-:Y:S01]  /*b340*/  MOV R87, R86 ;  /* 0x0000005600577202 */ /* 0x000fe20000000f00 */
[----:B------:R-:W-:Y:S02]  /*b350*/  IMAD.MOV.U32 R6, RZ, RZ, R5 ;  /* 0x000000ffff067224 */ /* 0x000fe400078e0005 */
[----:B------:R-:W-:-:S07]  /*b360*/  IMAD.MOV.U32 R113, RZ, RZ, R112 ;  /* 0x000000ffff717224 */ /* 0x000fce00078e0070 */
.L_x_43203:
[----:B------:R-:W-:Y:S05]  /*b370*/  BSYNC B1 ;  /* 0x0000000000017941 */ /* 0x000fea0003800000 */
.L_x_43201:
        /* <DEDUP_REMOVED lines=11> */
.L_x_43205:
[----:B------:R-:W-:Y:S01]  /*b430*/  IMAD.MOV.U32 R3, RZ, RZ, R4 ;  /* 0x000000ffff037224 */ /* 0x000fe200078e0004 */
[----:B------:R-:W-:Y:S01]  /*b440*/  MOV R86, R85 ;  /* 0x0000005500567202 */ /* 0x000fe20000000f00 */
[----:B------:R-:W-:Y:S02]  /*b450*/  IMAD.MOV.U32 R5, RZ, RZ, R6 ;  /* 0x000000ffff057224 */ /* 0x000fe400078e0006 */
[----:B------:R-:W-:-:S07]  /*b460*/  IMAD.MOV.U32 R112, RZ, RZ, R115 ;  /* 0x000000ffff707224 */ /* 0x000fce00078e0073 */
.L_x_43206:
[----:B------:R-:W-:Y:S05]  /*b470*/  BSYNC B1 ;  /* 0x0000000000017941 */ /* 0x000fea0003800000 */
.L_x_43204:
        /* <DEDUP_REMOVED lines=11> */
.L_x_43208:
[----:B------:R-:W-:Y:S01]  /*b530*/  IMAD.MOV.U32 R4, RZ, RZ, R3 ;  /* 0x000000ffff047224 */ /* 0x000fe200078e0003 */
[----:B------:R-:W-:Y:S01]  /*b540*/  MOV R85, R84 ;  /* 0x0000005400557202 */ /* 0x000fe20000000f00 */
[----:B------:R-:W-:Y:S02]  /*b550*/  IMAD.MOV.U32 R6, RZ, RZ, R5 ;  /* 0x000000ffff067224 */ /* 0x000fe400078e0005 */
[----:B------:R-:W-:-:S07]  /*b560*/  IMAD.MOV.U32 R115, RZ, RZ, R114 ;  /* 0x000000ffff737224 */ /* 0x000fce00078e0072 */
.L_x_43209:
[----:B------:R-:W-:Y:S05]  /*b570*/  BSYNC B1 ;  /* 0x0000000000017941 */ /* 0x000fea0003800000 */
.L_x_43207:
        /* <DEDUP_REMOVED lines=11> */
.L_x_43211:
[----:B------:R-:W-:Y:S01]  /*b630*/  IMAD.MOV.U32 R3, RZ, RZ, R4 ;  /* 0x000000ffff037224 */ /* 0x000fe200078e0004 */
[----:B------:R-:W-:Y:S01]  /*b640*/  MOV R84, R83 ;  /* 0x0000005300547202 */ /* 0x000fe20000000f00 */
[----:B------:R-:W-:Y:S02]  /*b650*/  IMAD.MOV.U32 R5, RZ, RZ, R6 ;  /* 0x000000ffff057224 */ /* 0x000fe400078e0006 */
[----:B------:R-:W-:-:S07]  /*b660*/  IMAD.MOV.U32 R114, RZ, RZ, R117 ;  /* 0x000000ffff727224 */ /* 0x000fce00078e0075 */
.L_x_43212:
[----:B------:R-:W-:Y:S05]  /*b670*/  BSYNC B1 ;  /* 0x0000000000017941 */ /* 0x000fea0003800000 */
.L_x_43210:
        /* <DEDUP_REMOVED lines=11> */
.L_x_43214:
[----:B------:R-:W-:Y:S01]  /*b730*/  IMAD.MOV.U32 R4, RZ, RZ, R3 ;  /* 0x000000ffff047224 */ /* 0x000fe200078e0003 */
[----:B------:R-:W-:Y:S01]  /*b740*/  MOV R83, R82 ;  /* 0x0000005200537202 */ /* 0x000fe20000000f00 */
[----:B------:R-:W-:Y:S02]  /*b750*/  IMAD.MOV.U32 R6, RZ, RZ, R5 ;  /* 0x000000ffff067224 */ /* 0x000fe400078e0005 */
[----:B------:R-:W-:-:S07]  /*b760*/  IMAD.MOV.U32 R117, RZ, RZ, R116 ;  /* 0x000000ffff757224 */ /* 0x000fce00078e0074 */
.L_x_43215:
[----:B------:R-:W-:Y:S05]  /*b770*/  BSYNC B1 ;  /* 0x0000000000017941 */ /* 0x000fea0003800000 */
.L_x_43213:
        /* <DEDUP_REMOVED lines=11> */
.L_x_43217:
[----:B------:R-:W-:Y:S01]  /*b830*/  IMAD.MOV.U32 R3, RZ, RZ, R4 ;  /* 0x000000ffff037224 */ /* 0x000fe200078e0004 */
[----:B------:R-:W-:Y:S01]  /*b840*/  MOV R82, R81 ;  /* 0x0000005100527202 */ /* 0x000fe20000000f00 */
[----:B------:R-:W-:Y:S02]  /*b850*/  IMAD.MOV.U32 R5, RZ, RZ, R6 ;  /* 0x000000ffff057224 */ /* 0x000fe400078e0006 */
[----:B------:R-:W-:-:S07]  /*b860*/  IMAD.MOV.U32 R116, RZ, RZ, R119 ;  /* 0x000000ffff747224 */ /* 0x000fce00078e0077 */
.L_x_43218:
[----:B------:R-:W-:Y:S05]  /*b870*/  BSYNC B1 ;  /* 0x0000000000017941 */ /* 0x000fea0003800000 */
.L_x_43216:
        /* <DEDUP_REMOVED lines=11> */
.L_x_43220:
[----:B------:R-:W-:Y:S01]  /*b930*/  IMAD.MOV.U32 R4, RZ, RZ, R3 ;  /* 0x000000ffff047224 */ /* 0x000fe200078e0003 */
[----:B------:R-:W-:Y:S01]  /*b940*/  MOV R81, R80 ;  /* 0x0000005000517202 */ /* 0x000fe20000000f00 */
[----:B------:R-:W-:Y:S02]  /*b950*/  IMAD.MOV.U32 R6, RZ, RZ, R5 ;  /* 0x000000ffff067224 */ /* 0x000fe400078e0005 */
[----:B------:R-:W-:-:S07]  /*b960*/  IMAD.MOV.U32 R119, RZ, RZ, R118 ;  /* 0x000000ffff777224 */ /* 0x000fce00078e0076 */
.L_x_43221:
[----:B------:R-:W-:Y:S05]  /*b970*/  BSYNC B1 ;  /* 0x0000000000017941 */ /* 0x000fea0003800000 */
.L_x_43219:
        /* <DEDUP_REMOVED lines=11> */
.L_x_43223:
[----:B------:R-:W-:Y:S01]  /*ba30*/  IMAD.MOV.U32 R3, RZ, RZ, R4 ;  /* 0x000000ffff037224 */ /* 0x000fe200078e0004 */
[----:B------:R-:W-:Y:S01]  /*ba40*/  MOV R80, R79 ;  /* 0x0000004f00507202 */ /* 0x000fe20000000f00 */
[----:B------:R-:W-:Y:S02]  /*ba50*/  IMAD.MOV.U32 R5, RZ, RZ, R6 ;  /* 0x000000ffff057224 */ /* 0x000fe400078e0006 */
[----:B------:R-:W-:-:S07]  /*ba60*/  IMAD.MOV.U32 R118, RZ, RZ, R121 ;  /* 0x000000ffff767224 */ /* 0x000fce00078e0079 */
.L_x_43224:
[----:B------:R-:W-:Y:S05]  /*ba70*/  BSYNC B1 ;  /* 0x0000000000017941 */ /* 0x000fea0003800000 */
.L_x_43222:
        /* <DEDUP_REMOVED lines=11> */
.L_x_43226:
[----:B------:R-:W-:Y:S01]  /*bb30*/  IMAD.MOV.U32 R4, RZ, RZ, R3 ;  /* 0x000000ffff047224 */ /* 0x000fe200078e0003 */
[----:B------:R-:W-:Y:S01]  /*bb40*/  MOV R79, R78 ;  /* 0x0000004e004f7202 */ /* 0x000fe20000000f00 */
[----:B------:R-:W-:Y:S02]  /*bb50*/  IMAD.MOV.U32 R6, RZ, RZ, R5 ;  /* 0x000000ffff067224 */ /* 0x000fe400078e0005 */
[----:B------:R-:W-:-:S07]  /*bb60*/  IMAD.MOV.U32 R121, RZ, RZ, R120 ;  /* 0x000000ffff797224 */ /* 0x000fce00078e0078 */
.L_x_43227:
[----:B------:R-:W-:Y:S05]  /*bb70*/  BSYNC B1 ;  /* 0x0000000000017941 */ /* 0x000fea0003800000 */
.L_x_43225:
        /* <DEDUP_REMOVED lines=11> */
.L_x_43229:
[----:B------:R-:W-:Y:S01]  /*bc30*/  IMAD.MOV.U32 R3, RZ, RZ, R4 ;  /* 0x000000ffff037224 */ /* 0x000fe200078e0004 */
[----:B------:R-:W-:Y:S01]  /*bc40*/  MOV R78, R77 ;  /* 0x0000004d004e7202 */ /* 0x000fe20000000f00 */
[----:B------:R-:W-:Y:S02]  /*bc50*/  IMAD.MOV.U32 R5, RZ, RZ, R6 ;  /* 0x000000ffff057224 */ /* 0x000fe400078e0006 */
[----:B------:R-:W-:-:S07]  /*bc60*/  IMAD.MOV.U32 R120, RZ, RZ, R123 ;  /* 0x000000ffff787224 */ /* 0x000fce00078e007b */
.L_x_43230:
[----:B------:R-:W-:Y:S05]  /*bc70*/  BSYNC B1 ;  /* 0x0000000000017941 */ /* 0x000fea0003800000 */
.L_x_43228:
        /* <DEDUP_REMOVED lines=11> */
.L_x_43232:
[----:B------:R-:W-:Y:S01]  /*bd30*/  IMAD.MOV.U32 R4, RZ, RZ, R3 ;  /* 0x000000ffff047224 */ /* 0x000fe200078e0003 */
[----:B------:R-:W-:Y:S01]  /*bd40*/  MOV R77, R76 ;  /* 0x0000004c004d7202 */ /* 0x000fe20000000f00 */
[----:B------:R-:W-:Y:S02]  /*bd50*/  IMAD.MOV.U32 R6, RZ, RZ, R5 ;  /* 0x000000ffff067224 */ /* 0x000fe400078e0005 */
[----:B------:R-:W-:-:S07]  /*bd60*/  IMAD.MOV.U32 R123, RZ, RZ, R122 ;  /* 0x000000ffff7b7224 */ /* 0x000fce00078e007a */
.L_x_43233:
[----:B------:R-:W-:Y:S05]  /*bd70*/  BSYNC B1 ;  /* 0x0000000000017941 */ /* 0x000fea0003800000 */
.L_x_43231:
        /* <DEDUP_REMOVED lines=11> */
.L_x_43235:
[----:B------:R-:W-:Y:S01]  /*be30*/  IMAD.MOV.U32 R3, RZ, RZ, R4 ;  /* 0x000000ffff037224 */ /* 0x000fe200078e0004 */
[----:B------:R-:W-:Y:S01]  /*be40*/  MOV R76, R75 ;  /* 0x0000004b004c7202 */ /* 0x000fe20000000f00 */
[----:B------:R-:W-:Y:S02]  /*be50*/  IMAD.MOV.U32 R5, RZ, RZ, R6 ;  /* 0x000000ffff057224 */ /* 0x000fe400078e0006 */
[----:B------:R-:W-:-:S07]  /*be60*/  IMAD.MOV.U32 R122, RZ, RZ, R125 ;  /* 0x000000ffff7a7224 */ /* 0x000fce00078e007d */
.L_x_43236:
[----:B------:R-:W-:Y:S05]  /*be70*/  BSYNC B1 ;  /* 0x0000000000017941 */ /* 0x000fea0003800000 */
.L_x_43234:
        /* <DEDUP_REMOVED lines=11> */
.L_x_43238:
[----:B------:R-:W-:Y:S01]  /*bf30*/  IMAD.MOV.U32 R4, RZ, RZ, R3 ;  /* 0x000000ffff047224 */ /* 0x000fe200078e0003 */
[----:B------:R-:W-:Y:S01]  /*bf40*/  MOV R75, R74 ;  /* 0x0000004a004b7202 */ /* 0x000fe20000000f00 */
[----:B------:R-:W-:Y:S02]  /*bf50*/  IMAD.MOV.U32 R6, RZ, RZ, R5 ;  /* 0x000000ffff067224 */ /* 0x000fe400078e0005 */
[----:B------:R-:W-:-:S07]  /*bf60*/  IMAD.MOV.U32 R125, RZ, RZ, R124 ;  /* 0x000000ffff7d7224 */ /* 0x000fce00078e007c */
.L_x_43239:
[----:B------:R-:W-:Y:S05]  /*bf70*/  BSYNC B1 ;  /* 0x0000000000017941 */ /* 0x000fea0003800000 */
.L_x_43237:
        /* <DEDUP_REMOVED lines=11> */
.L_x_43241:
[----:B------:R-:W-:Y:S01]  /*c030*/  IMAD.MOV.U32 R3, RZ, RZ, R4 ;  /* 0x000000ffff037224 */ /* 0x000fe200078e0004 */
[----:B------:R-:W-:Y:S01]  /*c040*/  MOV R74, R73 ;  /* 0x00000049004a7202 */ /* 0x000fe20000000f00 */
[----:B------:R-:W-:Y:S02]  /*c050*/  IMAD.MOV.U32 R5, RZ, RZ, R6 ;  /* 0x000000ffff057224 */ /* 0x000fe400078e0006 */
[----:B------:R-:W-:-:S07]  /*c060*/  IMAD.MOV.U32 R124, RZ, RZ, R127 ;  /* 0x000000ffff7c7224 */ /* 0x000fce00078e007f */
.L_x_43242:
[----:B------:R-:W-:Y:S05]  /*c070*/  BSYNC B1 ;  /* 0x0000000000017941 */ /* 0x000fea0003800000 */
.L_x_43240:
        /* <DEDUP_REMOVED lines=11> */
.L_x_43244:
[----:B------:R-:W-:Y:S01]  /*c130*/  IMAD.MOV.U32 R4, RZ, RZ, R3 ;  /* 0x000000ffff047224 */ /* 0x000fe200078e0003 */
[----:B------:R-:W-:Y:S01]  /*c140*/  MOV R73, R72 ;  /* 0x0000004800497202 */ /* 0x000fe20000000f00 */
[----:B------:R-:W-:Y:S02]  /*c150*/  IMAD.MOV.U32 R6, RZ, RZ, R5 ;  /* 0x000000ffff067224 */ /* 0x000fe400078e0005 */
[----:B------:R-:W-:-:S07]  /*c160*/  IMAD.MOV.U32 R127, RZ, RZ, R126 ;  /* 0x000000ffff7f7224 */ /* 0x000fce00078e007e */
.L_x_43245:
[----:B------:R-:W-:Y:S05]  /*c170*/  BSYNC B1 ;  /* 0x0000000000017941 */ /* 0x000fea0003800000 */
.L_x_43243:
        /* <DEDUP_REMOVED lines=11> */
.L_x_43247:
[----:B------:R-:W-:Y:S01]  /*c230*/  IMAD.MOV.U32 R3, RZ, RZ, R4 ;  /* 0x000000ffff037224 */ /* 0x000fe200078e0004 */
[----:B------:R-:W-:Y:S01]  /*c240*/  MOV R72, R71 ;  /* 0x0000004700487202 */ /* 0x000fe20000000f00 */
[----:B------:R-:W-:Y:S02]  /*c250*/  IMAD.MOV.U32 R5, RZ, RZ, R6 ;  /* 0x000000ffff057224 */ /* 0x000fe400078e0006 */
[----:B------:R-:W-:-:S07]  /*c260*/  IMAD.MOV.U32 R126, RZ, RZ, R129 ;  /* 0x000000ffff7e7224 */ /* 0x000fce00078e0081 */
.L_x_43248:
[----:B------:R-:W-:Y:S05]  /*c270*/  BSYNC B1 ;  /* 0x0000000000017941 */ /* 0x000fea0003800000 */
.L_x_43246:
        /* <DEDUP_REMOVED lines=11> */
.L_x_43250:
[----:B------:R-:W-:Y:S01]  /*c330*/  IMAD.MOV.U32 R4, RZ, RZ, R3 ;  /* 0x000000ffff047224 */ /* 0x000fe200078e0003 */
[----:B------:R-:W-:Y:S01]  /*c340*/  MOV R71, R70 ;  /* 0x0000004600477202 */ /* 0x000fe20000000f00 */
[----:B------:R-:W-:Y:S02]  /*c350*/  IMAD.MOV.U32 R6, RZ, RZ, R5 ;  /* 0x000000ffff067224 */ /* 0x000fe400078e0005 */
[----:B------:R-:W-:-:S07]  /*c360*/  IMAD.MOV.U32 R129, RZ, RZ, R128 ;  /* 0x000000ffff817224 */ /* 0x000fce00078e0080 */
.L_x_43251:
[----:B------:R-:W-:Y:S05]  /*c370*/  BSYNC B1 ;  /* 0x0000000000017941 */ /* 0x000fea0003800000 */
.L_x_43249:
        /* <DEDUP_REMOVED lines=11> */
.L_x_43253:
[----:B------:R-:W-:Y:S01]  /*c430*/  IMAD.MOV.U32 R3, RZ, RZ, R4 ;  /* 0x000000ffff037224 */ /* 0x000fe200078e0004 */
[----:B------:R-:W-:Y:S01]  /*c440*/  MOV R70, R69 ;  /* 0x0000004500467202 */ /* 0x000fe20000000f00 */
[----:B------:R-:W-:Y:S02]  /*c450*/  IMAD.MOV.U32 R5, RZ, RZ, R6 ;  /* 0x000000ffff057224 */ /* 0x000fe400078e0006 */
[----:B------:R-:W-:-:S07]  /*c460*/  IMAD.MOV.U32 R128, RZ, RZ, R131 ;  /* 0x000000ffff807224 */ /* 0x000fce00078e0083 */
.L_x_43254:
[----:B------:R-:W-:Y:S05]  /*c470*/  BSYNC B1 ;  /* 0x0000000000017941 */ /* 0x000fea0003800000 */
.L_x_43252:
        /* <DEDUP_REMOVED lines=11> */
.L_x_43256:
[----:B------:R-:W-:Y:S01]  /*c530*/  IMAD.MOV.U32 R131, RZ, RZ, R130 ;  /* 0x000000ffff837224 */ /* 0x000fe200078e0082 */
[----:B------:R-:W-:Y:S01]  /*c540*/  MOV R69, R68 ;  /* 0x0000004400457202 */ /* 0x000fe20000000f00 */
[----:B------:R-:W-:Y:S02]  /*c550*/  IMAD.MOV.U32 R4, RZ, RZ, R3 ;  /* 0x000000ffff047224 */ /* 0x000fe400078e0003 */
[----:B------:R-:W-:Y:S02]  /*c560*/  IMAD.MOV.U32 R6, RZ, RZ, R5 ;  /* 0x000000ffff067224 */ /* 0x000fe400078e0005 */
[----:B------:R-:W-:Y:S02]  /*c570*/  IMAD.MOV.U32 R130, RZ, RZ, R3 ;  /* 0x000000ffff827224 */ /* 0x000fe400078e0003 */
[----:B------:R-:W-:-:S07]  /*c580*/  IMAD.MOV.U32 R68, RZ, RZ, R5 ;  /* 0x000000ffff447224 */ /* 0x000fce00078e0005 */
.L_x_43257:
[----:B------:R-:W-:Y:S05]  /*c590*/  BSYNC B1 ;  /* 0x0000000000017941 */ /* 0x000fea0003800000 */
.L_x_43255:
[----:B------:R-:W-:Y:S01]  /*c5a0*/  VIADD R7, R7, 0x4 ;  /* 0x0000000407077836 */ /* 0x000fe20000000000 */
[----:B------:R-:W-:Y:S06]  /*c5b0*/  @P1 BRA `(.L_x_43258) ;  /* 0xffffffe0000c1947 */ /* 0x000fec000383ffff */
[----:B------:R-:W-:Y:S01]  /*c5c0*/  FADD.FTZ R3, R51, R8 ;  /* 0x0000000833037221 */ /* 0x000fe20000010000 */
[----:B------:R-:W-:Y:S01]  /*c5d0*/  MOV R2, R9 ;  /* 0x0000000900027202 */ /* 0x000fe20000000f00 */
[----:B------:R-:W-:Y:S02]  /*c5e0*/  IMAD.MOV.U32 R130, RZ, RZ, R4 ;  /* 0x000000ffff827224 */ /* 0x000fe400078e0004 */
[----:B------:R-:W-:-:S07]  /*c5f0*/  IMAD.MOV.U32 R68, RZ, RZ, R6 ;  /* 0x000000ffff447224 */ /* 0x000fce00078e0006 */
.L_x_43164:
[----:B------:R-:W-:Y:S05]  /*c600*/  BSYNC B0 ;  /* 0x0000000000007941 */ /* 0x000fea0003800000 */
.L_x_43163:
        /* <DEDUP_REMOVED lines=114> */
.L_x_43354:
        /* <DEDUP_REMOVED lines=20> */
.L_x_43262:
[----:B------:R-:W-:Y:S01]  /*ce70*/  IMAD.MOV.U32 R4, RZ, RZ, R101 ;  /* 0x000000ffff047224 */ /* 0x000fe200078e0065 */
[----:B------:R-:W-:Y:S01]  /*ce80*/  MOV R101, R100 ;  /* 0x0000006400657202 */ /* 0x000fe20000000f00 */
[----:B------:R-:W-:Y:S02]  /*ce90*/  IMAD.MOV.U32 R6, RZ, RZ, R99 ;  /* 0x000000ffff067224 */ /* 0x000fe400078e0063 */
[----:B------:R-:W-:-:S07]  /*cea0*/  IMAD.MOV.U32 R99, RZ, RZ, R98 ;  /* 0x000000ffff637224 */ /* 0x000fce00078e0062 */
.L_x_43263:
[----:B------:R-:W-:Y:S05]  /*ceb0*/  BSYNC B1 ;  /* 0x0000000000017941 */ /* 0x000fea0003800000 */
.L_x_43261:
        /* <DEDUP_REMOVED lines=11> */
.L_x_43265:
[----:B------:R-:W-:Y:S01]  /*cf70*/  IMAD.MOV.U32 R3, RZ, RZ, R4 ;  /* 0x000000ffff037224 */ /* 0x000fe200078e0004 */
[----:B------:R-:W-:Y:S01]  /*cf80*/  MOV R100, R103 ;  /* 0x0000006700647202 */ /* 0x000fe20000000f00 */
[----:B------:R-:W-:Y:S02]  /*cf90*/  IMAD.MOV.U32 R5, RZ, RZ, R6 ;  /* 0x000000ffff057224 */ /* 0x000fe400078e0006 */
[----:B------:R-:W-:-:S07]  /*cfa0*/  IMAD.MOV.U32 R98, RZ, RZ, R97 ;  /* 0x000000ffff627224 */ /* 0x000fce00078e0061 */
.L_x_43266:
[----:B------:R-:W-:Y:S05]  /*cfb0*/  BSYNC B1 ;  /* 0x0000000000017941 */ /* 0x000fea0003800000 */
.L_x_43264:
        /* <DEDUP_REMOVED lines=11> */
.L_x_43268:
[----:B------:R-:W-:Y:S01]  /*d070*/  IMAD.MOV.U32 R4, RZ, RZ, R3 ;  /* 0x000000ffff047224 */ /* 0x000fe200078e0003 */
[----:B------:R-:W-:Y:S01]  /*d080*/  MOV R103, R102 ;  /* 0x0000006600677202 */ /* 0x000fe20000000f00 */
[----:B------:R-:W-:Y:S02]  /*d090*/  IMAD.MOV.U32 R6, RZ, RZ, R5 ;  /* 0x000000ffff067224 */ /* 0x000fe400078e0005 */
[----:B------:R-:W-:-:S07]  /*d0a0*/  IMAD.MOV.U32 R97, RZ, RZ, R96 ;  /* 0x000000ffff617224 */ /* 0x000fce00078e0060 */
.L_x_43269:
[----:B------:R-:W-:Y:S05]  /*d0b0*/  BSYNC B1 ;  /* 0x0000000000017941 */ /* 0x000fea0003800000 */
.L_x_43267:
        /* <DEDUP_REMOVED lines=11> */
.L_x_43271:
[----:B------:R-:W-:Y:S01]  /*d170*/  IMAD.MOV.U32 R3, RZ, RZ, R4 ;  /* 0x000000ffff037224 */ /* 0x000fe200078e0004 */
[----:B------:R-:W-:Y:S01]  /*d180*/  MOV R102, R105 ;  /* 0x0000006900667202 */ /* 0x000fe20000000f00 */
[----:B------:R-:W-:Y:S02]  /*d190*/  IMAD.MOV.U32 R5, RZ, RZ, R6 ;  /* 0x000000ffff057224 */ /* 0x000fe400078e0006 */
[----:B------:R-:W-:-:S07]  /*d1a0*/  IMAD.MOV.U32 R96, RZ, RZ, R95 ;  /* 0x000000ffff607224 */ /* 0x000fce00078e005f */
.L_x_43272:
[----:B------:R-:W-:Y:S05]  /*d1b0*/  BSYNC B1 ;  /* 0x0000000000017941 */ /* 0x000fea0003800000 */
.L_x_43270:
        /* <DEDUP_REMOVED lines=11> */
.L_x_43274:
[----:B------:R-:W-:Y:S01]  /*d270*/  IMAD.MOV.U32 R4, RZ, RZ, R3 ;  /* 0x000000ffff047224 */ /* 0x000fe200078e0003 */
[----:B------:R-:W-:Y:S01]  /*d280*/  MOV R105, R104 ;  /* 0x0000006800697202 */ /* 0x000fe20000000f00 */
[----:B------:R-:W-:Y:S02]  /*d290*/  IMAD.MOV.U32 R6, RZ, RZ, R5 ;  /* 0x000000ffff067224 */ /* 0x000fe400078e0005 */
[----:B------:R-:W-:-:S07]  /*d2a0*/  IMAD.MOV.U32 R95, RZ, RZ, R94 ;  /* 0x000000ffff5f7224 */ /* 0x000fce00078e005e */
.L_x_43275:
[----:B------:R-:W-:Y:S05]  /*d2b0*/  BSYNC B1 ;  /* 0x0000000000017941 */ /* 0x000fea0003800000 */
.L_x_43273:
        /* <DEDUP_REMOVED lines=11> */
.L_x_43277:
[----:B------:R-:W-:Y:S01]  /*d370*/  IMAD.MOV.U32 R3, RZ, RZ, R4 ;  /* 0x000000ffff037224 */ /* 0x000fe200078e0004 */
[----:B------:R-:W-:Y:S01]  /*d380*/  MOV R104, R107 ;  /* 0x0000006b00687202 */ /* 0x000fe20000000f00 */
[----:B------:R-:W-:Y:S02]  /*d390*/  IMAD.MOV.U32 R5, RZ, RZ, R6 ;  /* 0x000000ffff057224 */ /* 0x000fe400078e0006 */
[----:B------:R-:W-:-:S07]  /*d3a0*/  IMAD.MOV.U32 R94, RZ, RZ, R93 ;  /* 0x000000ffff5e7224 */ /* 0x000fce00078e005d */
.L_x_43278:
[----:B------:R-:W-:Y:S05]  /*d3b0*/  BSYNC B1 ;  /* 0x0000000000017941 */ /* 0x000fea0003800000 */
.L_x_43276:
        /* <DEDUP_REMOVED lines=11> */
.L_x_43280:
[----:B------:R-:W-:Y:S01]  /*d470*/  IMAD.MOV.U32 R4, RZ, RZ, R3 ;  /* 0x000000ffff047224 */ /* 0x000fe200078e0003 */
[----:B------:R-:W-:Y:S01]  /*d480*/  MOV R107, R106 ;  /* 0x0000006a006b7202 */ /* 0x000fe20000000f00 */
[----:B------:R-:W-:Y:S02]  /*d490*/  IMAD.MOV.U32 R6, RZ, RZ, R5 ;  /* 0x000000ffff067224 */ /* 0x000fe400078e0005 */
[----:B------:R-:W-:-:S07]  /*d4a0*/  IMAD.MOV.U32 R93, RZ, RZ, R92 ;  /* 0x000000ffff5d7224 */ /* 0x000fce00078e005c */
.L_x_43281:
[----:B------:R-:W-:Y:S05]  /*d4b0*/  BSYNC B1 ;  /* 0x0000000000017941 */ /* 0x000fea0003800000 */
.L_x_43279:
        /* <DEDUP_REMOVED lines=11> */
.L_x_43283:
[----:B------:R-:W-:Y:S01]  /*d570*/  IMAD.MOV.U32 R3, RZ, RZ, R4 ;  /* 0x000000ffff037224 */ /* 0x000fe200078e0004 */
[----:B------:R-:W-:Y:S01]  /*d580*/  MOV R106, R109 ;  /* 0x0000006d006a7202 */ /* 0x000fe20000000f00 */
[----:B------:R-:W-:Y:S02]  /*d590*/  IMAD.MOV.U32 R5, RZ, RZ, R6 ;  /* 0x000000ffff057224 */ /* 0x000fe400078e0006 */
[----:B------:R-:W-:-:S07]  /*d5a0*/  IMAD.MOV.U32 R92, RZ, RZ, R91 ;  /* 0x000000ffff5c7224 */ /* 0x000fce00078e005b */
.L_x_43284:
[----:B------:R-:W-:Y:S05]  /*d5b0*/  BSYNC B1 ;  /* 0x0000000000017941 */ /* 0x000fea0003800000 */
.L_x_43282:
        /* <DEDUP_REMOVED lines=11> */
.L_x_43286:
[----:B------:R-:W-:Y:S01]  /*d670*/  IMAD.MOV.U32 R4, RZ, RZ, R3 ;  /* 0x000000ffff047224 */ /* 0x000fe200078e0003 */
[----:B------:R-:W-:Y:S01]  /*d680*/  MOV R109, R108 ;  /* 0x0000006c006d7202 */ /* 0x000fe20000000f00 */
[----:B------:R-:W-:Y:S02]  /*d690*/  IMAD.MOV.U32 R6, RZ, RZ, R5 ;  /* 0x000000ffff067224 */ /* 0x000fe400078e0005 */
[----:B------:R-:W-:-:S07]  /*d6a0*/  IMAD.MOV.U32 R91, RZ, RZ, R90 ;  /* 0x000000ffff5b7224 */ /* 0x000fce00078e005a */
.L_x_43287:
[----:B------:R-:W-:Y:S05]  /*d6b0*/  BSYNC B1 ;  /* 0x0000000000017941 */ /* 0x000fea0003800000 */
.L_x_43285:
        /* <DEDUP_REMOVED lines=11> */
.L_x_43289:
[----:B------:R-:W-:Y:S01]  /*d770*/  IMAD.MOV.U32 R3, RZ, RZ, R4 ;  /* 0x000000ffff037224 */ /* 0x000fe200078e0004 */
[----:B------:R-:W-:Y:S01]  /*d780*/  MOV R108, R111 ;  /* 0x0000006f006c7202 */ /* 0x000fe20000000f00 */
[----:B------:R-:W-:Y:S02]  /*d790*/  IMAD.MOV.U32 R5, RZ, RZ, R6 ;  /* 0x000000ffff057224 */ /* 0x000fe400078e0006 */
[----:B------:R-:W-:-:S07]  /*d7a0*/  IMAD.MOV.U32 R90, RZ, RZ, R89 ;  /* 0x000000ffff5a7224 */ /* 0x000fce00078e0059 */
.L_x_43290:
[----:B------:R-:W-:Y:S05]  /*d7b0*/  BSYNC B1 ;  /* 0x0000000000017941 */ /* 0x000fea0003800000 */
.L_x_43288:
        /* <DEDUP_REMOVED lines=11> */
.L_x_43292:
[----:B------:R-:W-:Y:S01]  /*d870*/  IMAD.MOV.U32 R4, RZ, RZ, R3 ;  /* 0x000000ffff047224 */ /* 0x000fe200078e0003 */
[----:B------:R-:W-:Y:S01]  /*d880*/  MOV R111, R110 ;  /* 0x0000006e006f7202 */ /* 0x000fe20000000f00 */
[----:B------:R-:W-:Y:S02]  /*d890*/  IMAD.MOV.U32 R6, RZ, RZ, R5 ;  /* 0x000000ffff067224 */ /* 0x000fe400078e0005 */
[----:B------:R-:W-:-:S07]  /*d8a0*/  IMAD.MOV.U32 R89, RZ, RZ, R88 ;  /* 0x000000ffff597224 */ /* 0x000fce00078e0058 */
.L_x_43293:
[----:B------:R-:W-:Y:S05]  /*d8b0*/  BSYNC B1 ;  /* 0x0000000000017941 */ /* 0x000fea0003800000 */
.L_x_43291:
        /* <DEDUP_REMOVED lines=11> */
.L_x_43295:
[----:B------:R-:W-:Y:S01]  /*d970*/  IMAD.MOV.U32 R3, RZ, RZ, R4 ;  /* 0x000000ffff037224 */ /* 0x000fe200078e0004 */
[----:B------:R-:W-:Y:S01]  /*d980*/  MOV R110, R113 ;  /* 0x00000071006e7202 */ /* 0x000fe20000000f00 */
[----:B------:R-:W-:Y:S02]  /*d990*/  IMAD.MOV.U32 R5, RZ, RZ, R6 ;  /* 0x000000ffff057224 */ /* 0x000fe400078e0006 */
[----:B------:R-:W-:-:S07]  /*d9a0*/  IMAD.MOV.U32 R88, RZ, RZ, R87 ;  /* 0x000000ffff587224 */ /* 0x000fce00078e0057 */
.L_x_43296:
[----:B------:R-:W-:Y:S05]  /*d9b0*/  BSYNC B1 ;  /* 0x0000000000017941 */ /* 0x000fea0003800000 */
.L_x_43294:
        /* <DEDUP_REMOVED lines=11> */
.L_x_43298:
[----:B------:R-:W-:Y:S01]  /*da70*/  IMAD.MOV.U32 R4, RZ, RZ, R3 ;  /* 0x000000ffff047224 */ /* 0x000fe200078e0003 */
[----:B------:R-:W-:Y:S01]  /*da80*/  MOV R113, R112 ;  /* 0x0000007000717202 */ /* 0x000fe20000000f00 */
[----:B------:R-:W-:Y:S02]  /*da90*/  IMAD.MOV.U32 R6, RZ, RZ, R5 ;  /* 0x000000ffff067224 */ /* 0x000fe400078e0005 */
[----:B------:R-:W-:-:S07]  /*daa0*/  IMAD.MOV.U32 R87, RZ, RZ, R86 ;  /* 0x000000ffff577224 */ /* 0x000fce00078e0056 */
.L_x_43299:
[----:B------:R-:W-:Y:S05]  /*dab0*/  BSYNC B1 ;  /* 0x0000000000017941 */ /* 0x000fea0003800000 */
.L_x_43297:
        /* <DEDUP_REMOVED lines=11> */
.L_x_43301:
[----:B------:R-:W-:Y:S01]  /*db70*/  IMAD.MOV.U32 R3, RZ, RZ, R4 ;  /* 0x000000ffff037224 */ /* 0x000fe200078e0004 */
[----:B------:R-:W-:Y:S01]  /*db80*/  MOV R112, R115 ;  /* 0x0000007300707202 */ /* 0x000fe20000000f00 */
[----:B------:R-:W-:Y:S02]  /*db90*/  IMAD.MOV.U32 R5, RZ, RZ, R6 ;  /* 0x000000ffff057224 */ /* 0x000fe400078e0006 */
[----:B------:R-:W-:-:S07]  /*dba0*/  IMAD.MOV.U32 R86, RZ, RZ, R85 ;  /* 0x000000ffff567224 */ /* 0x000fce00078e0055 */
.L_x_43302:
[----:B------:R-:W-:Y:S05]  /*dbb0*/  BSYNC B1 ;  /* 0x0000000000017941 */ /* 0x000fea0003800000 */
.L_x_43300:
        /* <DEDUP_REMOVED lines=11> */
.L_x_43304:
[----:B------:R-:W-:Y:S01]  /*dc70*/  IMAD.MOV.U32 R4, RZ, RZ, R3 ;  /* 0x000000ffff047224 */ /* 0x000fe200078e0003 */
[----:B------:R-:W-:Y:S01]  /*dc80*/  MOV R115, R114 ;  /* 0x0000007200737202 */ /* 0x000fe20000000f00 */
[----:B------:R-:W-:Y:S02]  /*dc90*/  IMAD.MOV.U32 R6, RZ, RZ, R5 ;  /* 0x000000ffff067224 */ /* 0x000fe400078e0005 */
[----:B------:R-:W-:-:S07]  /*dca0*/  IMAD.MOV.U32 R85, RZ, RZ, R84 ;  /* 0x000000ffff557224 */ /* 0x000fce00078e0054 */
.L_x_43305:
[----:B------:R-:W-:Y:S05]  /*dcb0*/  BSYNC B1 ;  /* 0x0000000000017941 */ /* 0x000fea0003800000 */
.L_x_43303:
        /* <DEDUP_REMOVED lines=11> */
.L_x_43307:
[----:B------:R-:W-:Y:S01]  /*dd70*/  IMAD.MOV.U32 R3, RZ, RZ, R4 ;  /* 0x000000ffff037224 */ /* 0x000fe200078e0004 */
[----:B------:R-:W-:Y:S01]  /*dd80*/  MOV R114, R117 ;  /* 0x0000007500727202 */ /* 0x000fe20000000f00 */
[----:B------:R-:W-:Y:S02]  /*dd90*/  IMAD.MOV.U32 R5, RZ, RZ, R6 ;  /* 0x000000ffff057224 */ /* 0x000fe400078e0006 */
[----:B------:R-:W-:-:S07]  /*dda0*/  IMAD.MOV.U32 R84, RZ, RZ, R83 ;  /* 0x000000ffff547224 */ /* 0x000fce00078e0053 */
.L_x_43308:
[----:B------:R-:W-:Y:S05]  /*ddb0*/  BSYNC B1 ;  /* 0x0000000000017941 */ /* 0x000fea0003800000 */
.L_x_43306:
        /* <DEDUP_REMOVED lines=11> */
.L_x_43310:
[----:B------:R-:W-:Y:S01]  /*de70*/  IMAD.MOV.U32 R4, RZ, RZ, R3 ;  /* 0x000000ffff047224 */ /* 0x000fe200078e0003 */
[----:B------:R-:W-:Y:S01]  /*de80*/  MOV R117, R116 ;  /* 0x0000007400757202 */ /* 0x000fe20000000f00 */
[----:B------:R-:W-:Y:S02]  /*de90*/  IMAD.MOV.U32 R6, RZ, RZ, R5 ;  /* 0x000000ffff067224 */ /* 0x000fe400078e0005 */
[----:B------:R-:W-:-:S07]  /*dea0*/  IMAD.MOV.U32 R83, RZ, RZ, R82 ;  /* 0x000000ffff537224 */ /* 0x000fce00078e0052 */
.L_x_43311:
[----:B------:R-:W-:Y:S05]  /*deb0*/  BSYNC B1 ;  /* 0x0000000000017941 */ /* 0x000fea0003800000 */
.L_x_43309:
        /* <DEDUP_REMOVED lines=11> */
.L_x_43313:
[----:B------:R-:W-:Y:S01]  /*df70*/  IMAD.MOV.U32 R3, RZ, RZ, R4 ;  /* 0x000000ffff037224 */ /* 0x000fe200078e0004 */
[----:B------:R-:W-:Y:S01]  /*df80*/  MOV R116, R119 ;  /* 0x0000007700747202 */ /* 0x000fe20000000f00 */
[----:B------:R-:W-:Y:S02]  /*df90*/  IMAD.MOV.U32 R5, RZ, RZ, R6 ;  /* 0x000000ffff057224 */ /* 0x000fe400078e0006 */
[----:B------:R-:W-:-:S07]  /*dfa0*/  IMAD.MOV.U32 R82, RZ, RZ, R81 ;  /* 0x000000ffff527224 */ /* 0x000fce00078e0051 */
.L_x_43314:
[----:B------:R-:W-:Y:S05]  /*dfb0*/  BSYNC B1 ;  /* 0x0000000000017941 */ /* 0x000fea0003800000 */
.L_x_43312:
        /* <DEDUP_REMOVED lines=11> */
.L_x_43316:
[----:B------:R-:W-:Y:S01]  /*e070*/  IMAD.MOV.U32 R4, RZ, RZ, R3 ;  /* 0x000000ffff047224 */ /* 0x000fe200078e0003 */
[----:B------:R-:W-:Y:S01]  /*e080*/  MOV R119, R118 ;  /* 0x0000007600777202 */ /* 0x000fe20000000f00 */
[----:B------:R-:W-:Y:S02]  /*e090*/  IMAD.MOV.U32 R6, RZ, RZ, R5 ;  /* 0x000000ffff067224 */ /* 0x000fe400078e0005 */
[----:B------:R-:W-:-:S07]  /*e0a0*/  IMAD.MOV.U32 R81, RZ, RZ, R80 ;  /* 0x000000ffff517224 */ /* 0x000fce00078e0050 */
.L_x_43317:
[----:B------:R-:W-:Y:S05]  /*e0b0*/  BSYNC B1 ;  /* 0x0000000000017941 */ /* 0x000fea0003800000 */
.L_x_43315:
        /* <DEDUP_REMOVED lines=11> */
.L_x_43319:
[----:B------:R-:W-:Y:S01]  /*e170*/  IMAD.MOV.U32 R3, RZ, RZ, R4 ;  /* 0x000000ffff037224 */ /* 0x000fe200078e0004 */
[----:B------:R-:W-:Y:S01]  /*e180*/  MOV R118, R121 ;  /* 0x0000007900767202 */ /* 0x000fe20000000f00 */
[----:B------:R-:W-:Y:S02]  /*e190*/  IMAD.MOV.U32 R5, RZ, RZ, R6 ;  /* 0x000000ffff057224 */ /* 0x000fe400078e0006 */
[----:B------:R-:W-:-:S07]  /*e1a0*/  IMAD.MOV.U32 R80, RZ, RZ, R79 ;  /* 0x000000ffff507224 */ /* 0x000fce00078e004f */
.L_x_43320:
[----:B------:R-:W-:Y:S05]  /*e1b0*/  BSYNC B1 ;  /* 0x0000000000017941 */ /* 0x000fea0003800000 */
.L_x_43318:
        /* <DEDUP_REMOVED lines=11> */
.L_x_43322:
[----:B------:R-:W-:Y:S01]  /*e270*/  IMAD.MOV.U32 R4, RZ, RZ, R3 ;  /* 0x000000ffff047224 */ /* 0x000fe200078e0003 */
[----:B------:R-:W-:Y:S01]  /*e280*/  MOV R121, R120 ;  /* 0x0000007800797202 */ /* 0x000fe20000000f00 */
[----:B------:R-:W-:Y:S02]  /*e290*/  IMAD.MOV.U32 R6, RZ, RZ, R5 ;  /* 0x000000ffff067224 */ /* 0x000fe400078e0005 */
[----:B------:R-:W-:-:S07]  /*e2a0*/  IMAD.MOV.U32 R79, RZ, RZ, R78 ;  /* 0x000000ffff4f7224 */ /* 0x000fce00078e004e */
.L_x_43323:
[----:B------:R-:W-:Y:S05]  /*e2b0*/  BSYNC B1 ;  /* 0x0000000000017941 */ /* 0x000fea0003800000 */
.L_x_43321:
        /* <DEDUP_REMOVED lines=11> */
.L_x_43325:
[----:B------:R-:W-:Y:S01]  /*e370*/  IMAD.MOV.U32 R3, RZ, RZ, R4 ;  /* 0x000000ffff037224 */ /* 0x000fe200078e0004 */
[----:B------:R-:W-:Y:S01]  /*e380*/  MOV R120, R123 ;  /* 0x0000007b00787202 */ /* 0x000fe20000000f00 */
[----:B------:R-:W-:Y:S02]  /*e390*/  IMAD.MOV.U32 R5, RZ, RZ, R6 ;  /* 0x000000ffff057224 */ /* 0x000fe400078e0006 */
[----:B------:R-:W-:-:S07]  /*e3a0*/  IMAD.MOV.U32 R78, RZ, RZ, R77 ;  /* 0x000000ffff4e7224 */ /* 0x000fce00078e004d */
.L_x_43326:
[----:B------:R-:W-:Y:S05]  /*e3b0*/  BSYNC B1 ;  /* 0x0000000000017941 */ /* 0x000fea0003800000 */
.L_x_43324:
        /* <DEDUP_REMOVED lines=11> */
.L_x_43328:
[----:B------:R-:W-:Y:S01]  /*e470*/  IMAD.MOV.U32 R4, RZ, RZ, R3 ;  /* 0x000000ffff047224 */ /* 0x000fe200078e0003 */
[----:B------:R-:W-:Y:S01]  /*e480*/  MOV R123, R122 ;  /* 0x0000007a007b7202 */ /* 0x000fe20000000f00 */
[----:B------:R-:W-:Y:S02]  /*e490*/  IMAD.MOV.U32 R6, RZ, RZ, R5 ;  /* 0x000000ffff067224 */ /* 0x000fe400078e0005 */
[----:B------:R-:W-:-:S07]  /*e4a0*/  IMAD.MOV.U32 R77, RZ, RZ, R76 ;  /* 0x000000ffff4d7224 */ /* 0x000fce00078e004c */
.L_x_43329:
[----:B------:R-:W-:Y:S05]  /*e4b0*/  BSYNC B1 ;  /* 0x0000000000017941 */ /* 0x000fea0003800000 */
.L_x_43327:
        /* <DEDUP_REMOVED lines=11> */
.L_x_43331:
[----:B------:R-:W-:Y:S01]  /*e570*/  IMAD.MOV.U32 R3, RZ, RZ, R4 ;  /* 0x000000ffff037224 */ /* 0x000fe200078e0004 */
[----:B------:R-:W-:Y:S01]  /*e580*/  MOV R122, R125 ;  /* 0x0000007d007a7202 */ /* 0x000fe20000000f00 */
[----:B------:R-:W-:Y:S02]  /*e590*/  IMAD.MOV.U32 R5, RZ, RZ, R6 ;  /* 0x000000ffff057224 */ /* 0x000fe400078e0006 */
[----:B------:R-:W-:-:S07]  /*e5a0*/  IMAD.MOV.U32 R76, RZ, RZ, R75 ;  /* 0x000000ffff4c7224 */ /* 0x000fce00078e004b */
.L_x_43332:
[----:B------:R-:W-:Y:S05]  /*e5b0*/  BSYNC B1 ;  /* 0x0000000000017941 */ /* 0x000fea0003800000 */
.L_x_43330:
        /* <DEDUP_REMOVED lines=11> */
.L_x_43334:
[----:B------:R-:W-:Y:S01]  /*e670*/  IMAD.MOV.U32 R4, RZ, RZ, R3 ;  /* 0x000000ffff047224 */ /* 0x000fe200078e0003 */
[----:B------:R-:W-:Y:S01]  /*e680*/  MOV R125, R124 ;  /* 0x0000007c007d7202 */ /* 0x000fe20000000f00 */
[----:B------:R-:W-:Y:S02]  /*e690*/  IMAD.MOV.U32 R6, RZ, RZ, R5 ;  /* 0x000000ffff067224 */ /* 0x000fe400078e0005 */
[----:B------:R-:W-:-:S07]  /*e6a0*/  IMAD.MOV.U32 R75, RZ, RZ, R74 ;  /* 0x000000ffff4b7224 */ /* 0x000fce00078e004a */
.L_x_43335:
[----:B------:R-:W-:Y:S05]  /*e6b0*/  BSYNC B1 ;  /* 0x0000000000017941 */ /* 0x000fea0003800000 */
.L_x_43333:
        /* <DEDUP_REMOVED lines=11> */
.L_x_43337:
[----:B------:R-:W-:Y:S01]  /*e770*/  IMAD.MOV.U32 R3, RZ, RZ, R4 ;  /* 0x000000ffff037224 */ /* 0x000fe200078e0004 */
[----:B------:R-:W-:Y:S01]  /*e780*/  MOV R124, R127 ;  /* 0x0000007f007c7202 */ /* 0x000fe20000000f00 */
[----:B------:R-:W-:Y:S02]  /*e790*/  IMAD.MOV.U32 R5, RZ, RZ, R6 ;  /* 0x000000ffff057224 */ /* 0x000fe400078e0006 */
[----:B------:R-:W-:-:S07]  /*e7a0*/  IMAD.MOV.U32 R74, RZ, RZ, R73 ;  /* 0x000000ffff4a7224 */ /* 0x000fce00078e0049 */
.L_x_43338:
[----:B------:R-:W-:Y:S05]  /*e7b0*/  BSYNC B1 ;  /* 0x0000000000017941 */ /* 0x000fea0003800000 */
.L_x_43336:
        /* <DEDUP_REMOVED lines=11> */
.L_x_43340:
[----:B------:R-:W-:Y:S01]  /*e870*/  IMAD.MOV.U32 R4, RZ, RZ, R3 ;  /* 0x000000ffff047224 */ /* 0x000fe200078e0003 */
[----:B------:R-:W-:Y:S01]  /*e880*/  MOV R127, R126 ;  /* 0x0000007e007f7202 */ /* 0x000fe20000000f00 */
[----:B------:R-:W-:Y:S02]  /*e890*/  IMAD.MOV.U32 R6, RZ, RZ, R5 ;  /* 0x000000ffff067224 */ /* 0x000fe400078e0005 */
[----:B------:R-:W-:-:S07]  /*e8a0*/  IMAD.MOV.U32 R73, RZ, RZ, R72 ;  /* 0x000000ffff497224 */ /* 0x000fce00078e0048 */
.L_x_43341:
[----:B------:R-:W-:Y:S05]  /*e8b0*/  BSYNC B1 ;  /* 0x0000000000017941 */ /* 0x000fea0003800000 */
.L_x_43339:
        /* <DEDUP_REMOVED lines=11> */
.L_x_43343:
[----:B------:R-:W-:Y:S01]  /*e970*/  IMAD.MOV.U32 R3, RZ, RZ, R4 ;  /* 0x000000ffff037224 */ /* 0x000fe200078e0004 */
[----:B------:R-:W-:Y:S01]  /*e980*/  MOV R126, R129 ;  /* 0x00000081007e7202 */ /* 0x000fe20000000f00 */
[----:B------:R-:W-:Y:S02]  /*e990*/  IMAD.MOV.U32 R5, RZ, RZ, R6 ;  /* 0x000000ffff057224 */ /* 0x000fe400078e0006 */
[----:B------:R-:W-:-:S07]  /*e9a0*/  IMAD.MOV.U32 R72, RZ, RZ, R71 ;  /* 0x000000ffff487224 */ /* 0x000fce00078e0047 */
.L_x_43344:
[----:B------:R-:W-:Y:S05]  /*e9b0*/  BSYNC B1 ;  /* 0x0000000000017941 */ /* 0x000fea0003800000 */
.L_x_43342:
        /* <DEDUP_REMOVED lines=11> */
.L_x_43346:
[----:B------:R-:W-:Y:S01]  /*ea70*/  IMAD.MOV.U32 R4, RZ, RZ, R3 ;  /* 0x000000ffff047224 */ /* 0x000fe200078e0003 */
[----:B------:R-:W-:Y:S01]  /*ea80*/  MOV R129, R128 ;  /* 0x0000008000817202 */ /* 0x000fe20000000f00 */
[----:B------:R-:W-:Y:S02]  /*ea90*/  IMAD.MOV.U32 R6, RZ, RZ, R5 ;  /* 0x000000ffff067224 */ /* 0x000fe400078e0005 */
[----:B------:R-:W-:-:S07]  /*eaa0*/  IMAD.MOV.U32 R71, RZ, RZ, R70 ;  /* 0x000000ffff477224 */ /* 0x000fce00078e0046 */
.L_x_43347:
[----:B------:R-:W-:Y:S05]  /*eab0*/  BSYNC B1 ;  /* 0x0000000000017941 */ /* 0x000fea0003800000 */
.L_x_43345:
        /* <DEDUP_REMOVED lines=11> */
.L_x_43349:
[----:B------:R-:W-:Y:S01]  /*eb70*/  IMAD.MOV.U32 R3, RZ, RZ, R4 ;  /* 0x000000ffff037224 */ /* 0x000fe200078e0004 */
[----:B------:R-:W-:Y:S01]  /*eb80*/  MOV R128, R131 ;  /* 0x0000008300807202 */ /* 0x000fe20000000f00 */
[----:B------:R-:W-:Y:S02]  /*eb90*/  IMAD.MOV.U32 R5, RZ, RZ, R6 ;  /* 0x000000ffff057224 */ /* 0x000fe400078e0006 */
[----:B------:R-:W-:-:S07]  /*eba0*/  IMAD.MOV.U32 R70, RZ, RZ, R69 ;  /* 0x000000ffff467224 */ /* 0x000fce00078e0045 */
.L_x_43350:
[----:B------:R-:W-:Y:S05]  /*ebb0*/  BSYNC B1 ;  /* 0x0000000000017941 */ /* 0x000fea0003800000 */
.L_x_43348:
        /* <DEDUP_REMOVED lines=11> */
.L_x_43352:
[----:B------:R-:W-:Y:S01]  /*ec70*/  MOV R131, R130 ;  /* 0x0000008200837202 */ /* 0x000fe20000000f00 */
[----:B------:R-:W-:Y:S02]  /*ec80*/  IMAD.MOV.U32 R69, RZ, RZ, R68 ;  /* 0x000000ffff457224 */ /* 0x000fe400078e0044 */
[----:B------:R-:W-:Y:S02]  /*ec90*/  IMAD.MOV.U32 R4, RZ, RZ, R3 ;  /* 0x000000ffff047224 */ /* 0x000fe400078e0003 */
[----:B------:R-:W-:Y:S02]  /*eca0*/  IMAD.MOV.U32 R6, RZ, RZ, R5 ;  /* 0x000000ffff067224 */ /* 0x000fe400078e0005 */
[----:B------:R-:W-:Y:S02]  /*ecb0*/  IMAD.MOV.U32 R130, RZ, RZ, R3 ;  /* 0x000000ffff827224 */ /* 0x000fe400078e0003 */
[----:B------:R-:W-:-:S07]  /*ecc0*/  IMAD.MOV.U32 R68, RZ, RZ, R5 ;  /* 0x000000ffff447224 */ /* 0x000fce00078e0005 */
.L_x_43353:
[----:B------:R-:W-:Y:S05]  /*ecd0*/  BSYNC B1 ;  /* 0x0000000000017941 */ /* 0x000fea0003800000 */
.L_x_43351:
[----:B------:R-:W-:Y:S01]  /*ece0*/  IADD3 R7, R7, 0x4, RZ ;  /* 0x0000000407077810 */ /* 0x000fe20007ffe0ff */
[----:B------:R-:W-:Y:S06]  /*ecf0*/  @P1 BRA `(.L_x_43354) ;  /* 0xffffffe0000c1947 */ /* 0x000fec000383ffff */
[----:B------:R-:W-:Y:S01]  /*ed00*/  FADD.FTZ R3, R51, R8 ;  /* 0x0000000833037221 */ /* 0x000fe20000010000 */
[----:B------:R-:W-:Y:S02]  /*ed10*/  IMAD.MOV.U32 R2, RZ, RZ, R9 ;  /* 0x000000ffff027224 */ /* 0x000fe400078e0009 */
[----:B------:R-:W-:Y:S02]  /*ed20*/  IMAD.MOV.U32 R130, RZ, RZ, R4 ;  /* 0x000000ffff827224 */ /* 0x000fe400078e0004 */
[----:B------:R-:W-:-:S07]  /*ed30*/  IMAD.MOV.U32 R68, RZ, RZ, R6 ;  /* 0x000000ffff447224 */ /* 0x000fce00078e0006 */
.L_x_43260:
[----:B------:R-:W-:Y:S05]  /*ed40*/  BSYNC B0 ;  /* 0x0000000000007941 */ /* 0x000fea0003800000 */
.L_x_43259:
        /* <DEDUP_REMOVED lines=113> */
[----:B------:R-:W-:-:S11]  /*f460*/  HFMA2.MMA R2, -RZ, RZ, 0, 0 ;  /* 0x00000000ff027435 */ /* 0x000fd600000001ff */
.L_x_43450:
        /* <DEDUP_REMOVED lines=20> */
.L_x_43358:
[----:B------:R-:W-:Y:S01]  /*f5b0*/  IMAD.MOV.U32 R4, RZ, RZ, R101 ;  /* 0x000000ffff047224 */ /* 0x000fe200078e0065 */
[----:B------:R-:W-:Y:S01]  /*f5c0*/  MOV R6, R99 ;  /* 0x0000006300067202 */ /* 0x000fe20000000f00 */
[----:B------:R-:W-:Y:S02]  /*f5d0*/  IMAD.MOV.U32 R101, RZ, RZ, R100 ;  /* 0x000000ffff657224 */ /* 0x000fe400078e0064 */
[----:B------:R-:W-:-:S07]  /*f5e0*/  IMAD.MOV.U32 R99, RZ, RZ, R98 ;  /* 0x000000ffff637224 */ /* 0x000fce00078e0062 */
.L_x_43359:
[----:B------:R-:W-:Y:S05]  /*f5f0*/  BSYNC B1 ;  /* 0x0000000000017941 */ /* 0x000fea0003800000 */
.L_x_43357:
        /* <DEDUP_REMOVED lines=11> */
.L_x_43361:
[----:B------:R-:W-:Y:S01]  /*f6b0*/  IMAD.MOV.U32 R3, RZ, RZ, R4 ;  /* 0x000000ffff037224 */ /* 0x000fe200078e0004 */
[----:B------:R-:W-:Y:S01]  /*f6c0*/  MOV R5, R6 ;  /* 0x0000000600057202 */ /* 0x000fe20000000f00 */
[----:B------:R-:W-:Y:S02]  /*f6d0*/  IMAD.MOV.U32 R100, RZ, RZ, R103 ;  /* 0x000000ffff647224 */ /* 0x000fe400078e0067 */
[----:B------:R-:W-:-:S07]  /*f6e0*/  IMAD.MOV.U32 R98, RZ, RZ, R97 ;  /* 0x000000ffff627224 */ /* 0x000fce00078e0061 */
.L_x_43362:
[----:B------:R-:W-:Y:S05]  /*f6f0*/  BSYNC B1 ;  /* 0x0000000000017941 */ /* 0x000fea0003800000 */
.L_x_43360:
        /* <DEDUP_REMOVED lines=11> */
.L_x_43364:
[----:B------:R-:W-:Y:S01]  /*f7b0*/  IMAD.MOV.U32 R4, RZ, RZ, R3 ;  /* 0x000000ffff047224 */ /* 0x000fe200078e0003 */
[----:B------:R-:W-:Y:S01]  /*f7c0*/  MOV R6, R5 ;  /* 0x0000000500067202 */ /* 0x000fe20000000f00 */
[----:B------:R-:W-:Y:S02]  /*f7d0*/  IMAD.MOV.U32 R103, RZ, RZ, R102 ;  /* 0x000000ffff677224 */ /* 0x000fe400078e0066 */
[----:B------:R-:W-:-:S07]  /*f7e0*/  IMAD.MOV.U32 R97, RZ, RZ, R96 ;  /* 0x000000ffff617224 */ /* 0x000fce00078e0060 */
.L_x_43365:
[----:B------:R-:W-:Y:S05]  /*f7f0*/  BSYNC B1 ;  /* 0x0000000000017941 */ /* 0x000fea0003800000 */
.L_x_43363:
        /* <DEDUP_REMOVED lines=11> */
.L_x_43367:
[----:B------:R-:W-:Y:S01]  /*f8b0*/  IMAD.MOV.U32 R3, RZ, RZ, R4 ;  /* 0x000000ffff037224 */ /* 0x000fe200078e0004 */
[----:B------:R-:W-:Y:S01]  /*f8c0*/  MOV R5, R6 ;  /* 0x0000000600057202 */ /* 0x000fe20000000f00 */
[----:B------:R-:W-:Y:S02]  /*f8d0*/  IMAD.MOV.U32 R102, RZ, RZ, R105 ;  /* 0x000000ffff667224 */ /* 0x000fe400078e0069 */
[----:B------:R-:W-:-:S07]  /*f8e0*/  IMAD.MOV.U32 R96, RZ, RZ, R95 ;  /* 0x000000ffff607224 */ /* 0x000fce00078e005f */
.L_x_43368:
[----:B------:R-:W-:Y:S05]  /*f8f0*/  BSYNC B1 ;  /* 0x0000000000017941 */ /* 0x000fea0003800000 */
.L_x_43366:
        /* <DEDUP_REMOVED lines=11> */
.L_x_43370:
[----:B------:R-:W-:Y:S01]  /*f9b0*/  IMAD.MOV.U32 R4, RZ, RZ, R3 ;  /* 0x000000ffff047224 */ /* 0x000fe200078e0003 */
[----:B------:R-:W-:Y:S01]  /*f9c0*/  MOV R6, R5 ;  /* 0x0000000500067202 */ /* 0x000fe20000000f00 */
[----:B------:R-:W-:Y:S02]  /*f9d0*/  IMAD.MOV.U32 R105, RZ, RZ, R104 ;  /* 0x000000ffff697224 */ /* 0x000fe400078e0068 */
[----:B------:R-:W-:-:S07]  /*f9e0*/  IMAD.MOV.U32 R95, RZ, RZ, R94 ;  /* 0x000000ffff5f7224 */ /* 0x000fce00078e005e */
.L_x_43371:
[----:B------:R-:W-:Y:S05]  /*f9f0*/  BSYNC B1 ;  /* 0x0000000000017941 */ /* 0x000fea0003800000 */
.L_x_43369:
        /* <DEDUP_REMOVED lines=11> */
.L_x_43373:
[----:B------:R-:W-:Y:S01]  /*fab0*/  IMAD.MOV.U32 R3, RZ, RZ, R4 ;  /* 0x000000ffff037224 */ /* 0x000fe200078e0004 */
[----:B------:R-:W-:Y:S01]  /*fac0*/  MOV R5, R6 ;  /* 0x0000000600057202 */ /* 0x000fe20000000f00 */
[----:B------:R-:W-:Y:S02]  /*fad0*/  IMAD.MOV.U32 R104, RZ, RZ, R107 ;  /* 0x000000ffff687224 */ /* 0x000fe400078e006b */
[----:B------:R-:W-:-:S07]  /*fae0*/  IMAD.MOV.U32 R94, RZ, RZ, R93 ;  /* 0x000000ffff5e7224 */ /* 0x000fce00078e005d */
.L_x_43374:
[----:B------:R-:W-:Y:S05]  /*faf0*/  BSYNC B1 ;  /* 0x0000000000017941 */ /* 0x000fea0003800000 */
.L_x_43372:
        /* <DEDUP_REMOVED lines=11> */
.L_x_43376:
[----:B------:R-:W-:Y:S01]  /*fbb0*/  IMAD.MOV.U32 R4, RZ, RZ, R3 ;  /* 0x000000ffff047224 */ /* 0x000fe200078e0003 */
[----:B------:R-:W-:Y:S01]  /*fbc0*/  MOV R6, R5 ;  /* 0x0000000500067202 */ /* 0x000fe20000000f00 */
[----:B------:R-:W-:Y:S02]  /*fbd0*/  IMAD.MOV.U32 R107, RZ, RZ, R106 ;  /* 0x000000ffff6b7224 */ /* 0x000fe400078e006a */
[----:B------:R-:W-:-:S07]  /*fbe0*/  IMAD.MOV.U32 R93, RZ, RZ, R92 ;  /* 0x000000ffff5d7224 */ /* 0x000fce00078e005c */
.L_x_43377:
[----:B------:R-:W-:Y:S05]  /*fbf0*/  BSYNC B1 ;  /* 0x0000000000017941 */ /* 0x000fea0003800000 */
.L_x_43375:
        /* <DEDUP_REMOVED lines=11> */
.L_x_43379:
[----:B------:R-:W-:Y:S01]  /*fcb0*/  IMAD.MOV.U32 R3, RZ, RZ, R4 ;  /* 0x000000ffff037224 */ /* 0x000fe200078e0004 */
[----:B------:R-:W-:Y:S01]  /*fcc0*/  MOV R5, R6 ;  /* 0x0000000600057202 */ /* 0x000fe20000000f00 */
[----:B------:R-:W-:Y:S02]  /*fcd0*/  IMAD.MOV.U32 R106, RZ, RZ, R109 ;  /* 0x000000ffff6a7224 */ /* 0x000fe400078e006d */
[----:B------:R-:W-:-:S07]  /*fce0*/  IMAD.MOV.U32 R92, RZ, RZ, R91 ;  /* 0x000000ffff5c7224 */ /* 0x000fce00078e005b */
.L_x_43380:
[----:B------:R-:W-:Y:S05]  /*fcf0*/  BSYNC B1 ;  /* 0x0000000000017941 */ /* 0x000fea0003800000 */
.L_x_43378:
        /* <DEDUP_REMOVED lines=11> */
.L_x_43382:
[----:B------:R-:W-:Y:S01]  /*fdb0*/  IMAD.MOV.U32 R4, RZ, RZ, R3 ;  /* 0x000000ffff047224 */ /* 0x000fe200078e0003 */
[----:B------:R-:W-:Y:S01]  /*fdc0*/  MOV R6, R5 ;  /* 0x0000000500067202 */ /* 0x000fe20000000f00 */
[----:B------:R-:W-:Y:S02]  /*fdd0*/  IMAD.MOV.U32 R109, RZ, RZ, R108 ;  /* 0x000000ffff6d7224 */ /* 0x000fe400078e006c */
[----:B------:R-:W-:-:S07]  /*fde0*/  IMAD.MOV.U32 R91, RZ, RZ, R90 ;  /* 0x000000ffff5b7224 */ /* 0x000fce00078e005a */
.L_x_43383:
[----:B------:R-:W-:Y:S05]  /*fdf0*/  BSYNC B1 ;  /* 0x0000000000017941 */ /* 0x000fea0003800000 */
.L_x_43381:
        /* <DEDUP_REMOVED lines=11> */
.L_x_43385:
[----:B------:R-:W-:Y:S01]  /*feb0*/  IMAD.MOV.U32 R3, RZ, RZ, R4 ;  /* 0x000000ffff037224 */ /* 0x000fe200078e0004 */
[----:B------:R-:W-:Y:S01]  /*fec0*/  MOV R5, R6 ;  /* 0x0000000600057202 */ /* 0x000fe20000000f00 */
[----:B------:R-:W-:Y:S02]  /*fed0*/  IMAD.MOV.U32 R108, RZ, RZ, R111 ;  /* 0x000000ffff6c7224 */ /* 0x000fe400078e006f */
[----:B------:R-:W-:-:S07]  /*fee0*/  IMAD.MOV.U32 R90, RZ, RZ, R89 ;  /* 0x000000ffff5a7224 */ /* 0x000fce00078e0059 */
.L_x_43386:
[----:B------:R-:W-:Y:S05]  /*fef0*/  BSYNC B1 ;  /* 0x0000000000017941 */ /* 0x000fea0003800000 */
.L_x_43384:
        /* <DEDUP_REMOVED lines=11> */
.L_x_43388:
[----:B------:R-:W-:Y:S01]  /*ffb0*/  IMAD.MOV.U32 R4, RZ, RZ, R3 ;  /* 0x000000ffff047224 */ /* 0x000fe200078e0003 */
[----:B------:R-:W-:Y:S01]  /*ffc0*/  MOV R6, R5 ;  /* 0x0000000500067202 */ /* 0x000fe20000000f00 */
[----:B------:R-:W-:Y:S02]  /*ffd0*/  IMAD.MOV.U32 R111, RZ, RZ, R110 ;  /* 0x000000ffff6f7224 */ /* 0x000fe400078e006e */
[----:B------:R-:W-:-:S07]  /*ffe0*/  IMAD.MOV.U32 R89, RZ, RZ, R88 ;  /* 0x000000ffff597224 */ /* 0x000fce00078e0058 */
.L_x_43389:
[----:B------:R-:W-:Y:S05]  /*fff0*/  BSYNC B1 ;  /* 0x0000000000017941 */ /* 0x000fea0003800000 */
.L_x_43387:
        /* <DEDUP_REMOVED lines=11> */
.L_x_43391:
[----:B------:R-:W-:Y:S01]  /*100b0*/  IMAD.MOV.U32 R3, RZ, RZ, R4 ;  /* 0x000000ffff037224 */ /* 0x000fe200078e0004 */
[----:B------:R-:W-:Y:S01]  /*100c0*/  MOV R5, R6 ;  /* 0x0000000600057202 */ /* 0x000fe20000000f00 */
[----:B------:R-:W-:Y:S02]  /*100d0*/  IMAD.MOV.U32 R110, RZ, RZ, R113 ;  /* 0x000000ffff6e7224 */ /* 0x000fe400078e0071 */
[----:B------:R-:W-:-:S07]  /*100e0*/  IMAD.MOV.U32 R88, RZ, RZ, R87 ;  /* 0x000000ffff587224 */ /* 0x000fce00078e0057 */
.L_x_43392:
[----:B------:R-:W-:Y:S05]  /*100f0*/  BSYNC B1 ;  /* 0x0000000000017941 */ /* 0x000fea0003800000 */
.L_x_43390:
        /* <DEDUP_REMOVED lines=11> */
.L_x_43394:
[----:B------:R-:W-:Y:S01]  /*101b0*/  IMAD.MOV.U32 R4, RZ, RZ, R3 ;  /* 0x000000ffff047224 */ /* 0x000fe200078e0003 */
[----:B------:R-:W-:Y:S01]  /*101c0*/  MOV R6, R5 ;  /* 0x0000000500067202 */ /* 0x000fe20000000f00 */
[----:B------:R-:W-:Y:S02]  /*101d0*/  IMAD.MOV.U32 R113, RZ, RZ, R112 ;  /* 0x000000ffff717224 */ /* 0x000fe400078e0070 */
[----:B------:R-:W-:-:S07]  /*101e0*/  IMAD.MOV.U32 R87, RZ, RZ, R86 ;  /* 0x000000ffff577224 */ /* 0x000fce00078e0056 */
.L_x_43395:
[----:B------:R-:W-:Y:S05]  /*101f0*/  BSYNC B1 ;  /* 0x0000000000017941 */ /* 0x000fea0003800000 */
.L_x_43393:
        /* <DEDUP_REMOVED lines=11> */
.L_x_43397:
[----:B------:R-:W-:Y:S01]  /*102b0*/  IMAD.MOV.U32 R3, RZ, RZ, R4 ;  /* 0x000000ffff037224 */ /* 0x000fe200078e0004 */
[----:B------:R-:W-:Y:S01]  /*102c0*/  MOV R5, R6 ;  /* 0x0000000600057202 */ /* 0x000fe20000000f00 */
[----:B------:R-:W-:Y:S02]  /*102d0*/  IMAD.MOV.U32 R112, RZ, RZ, R115 ;  /* 0x000000ffff707224 */ /* 0x000fe400078e0073 */
[----:B------:R-:W-:-:S07]  /*102e0*/  IMAD.MOV.U32 R86, RZ, RZ, R85 ;  /* 0x000000ffff567224 */ /* 0x000fce00078e0055 */
.L_x_43398:
[----:B------:R-:W-:Y:S05]  /*102f0*/  BSYNC B1 ;  /* 0x0000000000017941 */ /* 0x000fea0003800000 */
.L_x_43396:
        /* <DEDUP_REMOVED lines=11> */
.L_x_43400:
[----:B------:R-:W-:Y:S01]  /*103b0*/  IMAD.MOV.U32 R4, RZ, RZ, R3 ;  /* 0x000000ffff047224 */ /* 0x000fe200078e0003 */
[----:B------:R-:W-:Y:S01]  /*103c0*/  MOV R6, R5 ;  /* 0x0000000500067202 */ /* 0x000fe20000000f00 */
[----:B------:R-:W-:Y:S02]  /*103d0*/  IMAD.MOV.U32 R115, RZ, RZ, R114 ;  /* 0x000000ffff737224 */ /* 0x000fe400078e0072 */
[----:B------:R-:W-:-:S07]  /*103e0*/  IMAD.MOV.U32 R85, RZ, RZ, R84 ;  /* 0x000000ffff557224 */ /* 0x000fce00078e0054 */
.L_x_43401:
[----:B------:R-:W-:Y:S05]  /*103f0*/  BSYNC B1 ;  /* 0x0000000000017941 */ /* 0x000fea0003800000 */
.L_x_43399:
        /* <DEDUP_REMOVED lines=11> */
.L_x_43403:
[----:B------:R-:W-:Y:S01]  /*104b0*/  IMAD.MOV.U32 R3, RZ, RZ, R4 ;  /* 0x000000ffff037224 */ /* 0x000fe200078e0004 */
[----:B------:R-:W-:Y:S01]  /*104c0*/  MOV R5, R6 ;  /* 0x0000000600057202 */ /* 0x000fe20000000f00 */
[----:B------:R-:W-:Y:S02]  /*104d0*/  IMAD.MOV.U32 R114, RZ, RZ, R117 ;  /* 0x000000ffff727224 */ /* 0x000fe400078e0075 */
[----:B------:R-:W-:-:S07]  /*104e0*/  IMAD.MOV.U32 R84, RZ, RZ, R83 ;  /* 0x000000ffff547224 */ /* 0x000fce00078e0053 */
.L_x_43404:
[----:B------:R-:W-:Y:S05]  /*104f0*/  BSYNC B1 ;  /* 0x0000000000017941 */ /* 0x000fea0003800000 */
.L_x_43402:
        /* <DEDUP_REMOVED lines=11> */
.L_x_43406:
[----:B------:R-:W-:Y:S01]  /*105b0*/  IMAD.MOV.U32 R4, RZ, RZ, R3 ;  /* 0x000000ffff047224 */ /* 0x000fe200078e0003 */
[----:B------:R-:W-:Y:S01]  /*105c0*/  MOV R6, R5 ;  /* 0x0000000500067202 */ /* 0x000fe20000000f00 */
[----:B------:R-:W-:Y:S02]  /*105d0*/  IMAD.MOV.U32 R117, RZ, RZ, R116 ;  /* 0x000000ffff757224 */ /* 0x000fe400078e0074 */
[----:B------:R-:W-:-:S07]  /*105e0*/  IMAD.MOV.U32 R83, RZ, RZ, R82 ;  /* 0x000000ffff537224 */ /* 0x000fce00078e0052 */
.L_x_43407:
[----:B------:R-:W-:Y:S05]  /*105f0*/  BSYNC B1 ;  /* 0x0000000000017941 */ /* 0x000fea0003800000 */
.L_x_43405:
        /* <DEDUP_REMOVED lines=11> */
.L_x_43409:
[----:B------:R-:W-:Y:S01]  /*106b0*/  IMAD.MOV.U32 R3, RZ, RZ, R4 ;  /* 0x000000ffff037224 */ /* 0x000fe200078e0004 */
[----:B------:R-:W-:Y:S01]  /*106c0*/  MOV R116, R119 ;  /* 0x0000007700747202 */ /* 0x000fe20000000f00 */
[----:B------:R-:W-:Y:S02]  /*106d0*/  IMAD.MOV.U32 R5, RZ, RZ, R6 ;  /* 0x000000ffff057224 */ /* 0x000fe400078e0006 */
[----:B------:R-:W-:-:S07]  /*106e0*/  IMAD.MOV.U32 R82, RZ, RZ, R81 ;  /* 0x000000ffff527224 */ /* 0x000fce00078e0051 */
.L_x_43410:
[----:B------:R-:W-:Y:S05]  /*106f0*/  BSYNC B1 ;  /* 0x0000000000017941 */ /* 0x000fea0003800000 */
.L_x_43408:
        /* <DEDUP_REMOVED lines=11> */
.L_x_43412:
[----:B------:R-:W-:Y:S01]  /*107b0*/  MOV R4, R3 ;  /* 0x0000000300047202 */ /* 0x000fe20000000f00 */
[----:B------:R-:W-:Y:S01]  /*107c0*/  IMAD.MOV.U32 R6, RZ, RZ, R5 ;  /* 0x000000ffff067224 */ /* 0x000fe200078e0005 */
[----:B------:R-:W-:Y:S01]  /*107d0*/  MOV R81, R80 ;  /* 0x0000005000517202 */ /* 0x000fe20000000f00 */
[----:B------:R-:W-:-:S07]  /*107e0*/  IMAD.MOV.U32 R119, RZ, RZ, R118 ;  /* 0x000000ffff777224 */ /* 0x000fce00078e0076 */
.L_x_43413:
[----:B------:R-:W-:Y:S05]  /*107f0*/  BSYNC B1 ;  /* 0x0000000000017941 */ /* 0x000fea0003800000 */
.L_x_43411:
        /* <DEDUP_REMOVED lines=11> */
.L_x_43415:
[----:B------:R-:W-:Y:S01]  /*108b0*/  IMAD.MOV.U32 R3, RZ, RZ, R4 ;  /* 0x000000ffff037224 */ /* 0x000fe200078e0004 */
[----:B------:R-:W-:Y:S01]  /*108c0*/  MOV R5, R6 ;  /* 0x0000000600057202 */ /* 0x000fe20000000f00 */
[----:B------:R-:W-:Y:S02]  /*108d0*/  IMAD.MOV.U32 R118, RZ, RZ, R121 ;  /* 0x000000ffff767224 */ /* 0x000fe400078e0079 */
[----:B------:R-:W-:-:S07]  /*108e0*/  IMAD.MOV.U32 R80, RZ, RZ, R79 ;  /* 0x000000ffff507224 */ /* 0x000fce00078e004f */
.L_x_43416:
[----:B------:R-:W-:Y:S05]  /*108f0*/  BSYNC B1 ;  /* 0x0000000000017941 */ /* 0x000fea0003800000 */
.L_x_43414:
        /* <DEDUP_REMOVED lines=11> */
.L_x_43418:
[----:B------:R-:W-:Y:S01]  /*109b0*/  IMAD.MOV.U32 R4, RZ, RZ, R3 ;  /* 0x000000ffff047224 */ /* 0x000fe200078e0003 */
[----:B------:R-:W-:Y:S01]  /*109c0*/  MOV R121, R120 ;  /* 0x0000007800797202 */ /* 0x000fe20000000f00 */
[----:B------:R-:W-:Y:S02]  /*109d0*/  IMAD.MOV.U32 R6, RZ, RZ, R5 ;  /* 0x000000ffff067224 */ /* 0x000fe400078e0005 */
[----:B------:R-:W-:-:S07]  /*109e0*/  IMAD.MOV.U32 R79, RZ, RZ, R78 ;  /* 0x000000ffff4f7224 */ /* 0x000fce00078e004e */
.L_x_43419:
[----:B------:R-:W-:Y:S05]  /*109f0*/  BSYNC B1 ;  /* 0x0000000000017941 */ /* 0x000fea0003800000 */
.L_x_43417:
        /* <DEDUP_REMOVED lines=11> */
.L_x_43421:
[----:B------:R-:W-:Y:S01]  /*10ab0*/  MOV R3, R4 ;  /* 0x0000000400037202 */ /* 0x000fe20000000f00 */
[----:B------:R-:W-:Y:S01]  /*10ac0*/  IMAD.MOV.U32 R5, RZ, RZ, R6 ;  /* 0x000000ffff057224 */ /* 0x000fe200078e0006 */
[----:B------:R-:W-:Y:S01]  /*10ad0*/  MOV R78, R77 ;  /* 0x0000004d004e7202 */ /* 0x000fe20000000f00 */
[----:B------:R-:W-:-:S07]  /*10ae0*/  IMAD.MOV.U32 R120, RZ, RZ, R123 ;  /* 0x000000ffff787224 */ /* 0x000fce00078e007b */
.L_x_43422:
[----:B------:R-:W-:Y:S05]  /*10af0*/  BSYNC B1 ;  /* 0x0000000000017941 */ /* 0x000fea0003800000 */
.L_x_43420:
        /* <DEDUP_REMOVED lines=11> */
.L_x_43424:
[----:B------:R-:W-:Y:S01]  /*10bb0*/  IMAD.MOV.U32 R4, RZ, RZ, R3 ;  /* 0x000000ffff047224 */ /* 0x000fe200078e0003 */
[----:B------:R-:W-:Y:S01]  /*10bc0*/  MOV R6, R5 ;  /* 0x0000000500067202 */ /* 0x000fe20000000f00 */
[----:B------:R-:W-:Y:S02]  /*10bd0*/  IMAD.MOV.U32 R123, RZ, RZ, R122 ;  /* 0x000000ffff7b7224 */ /* 0x000fe400078e007a */
[----:B------:R-:W-:-:S07]  /*10be0*/  IMAD.MOV.U32 R77, RZ, RZ, R76 ;  /* 0x000000ffff4d7224 */ /* 0x000fce00078e004c */
.L_x_43425:
[----:B------:R-:W-:Y:S05]  /*10bf0*/  BSYNC B1 ;  /* 0x0000000000017941 */ /* 0x000fea0003800000 */
.L_x_43423:
        /* <DEDUP_REMOVED lines=11> */
.L_x_43427:
[----:B------:R-:W-:Y:S01]  /*10cb0*/  IMAD.MOV.U32 R3, RZ, RZ, R4 ;  /* 0x000000ffff037224 */ /* 0x000fe200078e0004 */
[----:B------:R-:W-:Y:S01]  /*10cc0*/  MOV R122, R125 ;  /* 0x0000007d007a7202 */ /* 0x000fe20000000f00 */
[----:B------:R-:W-:Y:S02]  /*10cd0*/  IMAD.MOV.U32 R5, RZ, RZ, R6 ;  /* 0x000000ffff057224 */ /* 0x000fe400078e0006 */
[----:B------:R-:W-:-:S07]  /*10ce0*/  IMAD.MOV.U32 R76, RZ, RZ, R75 ;  /* 0x000000ffff4c7224 */ /* 0x000fce00078e004b */
.L_x_43428:
[----:B------:R-:W-:Y:S05]  /*10cf0*/  BSYNC B1 ;  /* 0x0000000000017941 */ /* 0x000fea0003800000 */
.L_x_43426:
        /* <DEDUP_REMOVED lines=11> */
.L_x_43430:
[----:B------:R-:W-:Y:S01]  /*10db0*/  MOV R4, R3 ;  /* 0x0000000300047202 */ /* 0x000fe20000000f00 */
[----:B------:R-:W-:Y:S01]  /*10dc0*/  IMAD.MOV.U32 R6, RZ, RZ, R5 ;  /* 0x000000ffff067224 */ /* 0x000fe200078e0005 */
[----:B------:R-:W-:Y:S01]  /*10dd0*/  MOV R75, R74 ;  /* 0x0000004a004b7202 */ /* 0x000fe20000000f00 */
[----:B------:R-:W-:-:S07]  /*10de0*/  IMAD.MOV.U32 R125, RZ, RZ, R124 ;  /* 0x000000ffff7d7224 */ /* 0x000fce00078e007c */
.L_x_43431:
[----:B------:R-:W-:Y:S05]  /*10df0*/  BSYNC B1 ;  /* 0x0000000000017941 */ /* 0x000fea0003800000 */
.L_x_43429:
        /* <DEDUP_REMOVED lines=11> */
.L_x_43433:
[----:B------:R-:W-:Y:S01]  /*10eb0*/  IMAD.MOV.U32 R3, RZ, RZ, R4 ;  /* 0x000000ffff037224 */ /* 0x000fe200078e0004 */
[----:B------:R-:W-:Y:S01]  /*10ec0*/  MOV R5, R6 ;  /* 0x0000000600057202 */ /* 0x000fe20000000f00 */
[----:B------:R-:W-:Y:S02]  /*10ed0*/  IMAD.MOV.U32 R124, RZ, RZ, R127 ;  /* 0x000000ffff7c7224 */ /* 0x000fe400078e007f */
[----:B------:R-:W-:-:S07]  /*10ee0*/  IMAD.MOV.U32 R74, RZ, RZ, R73 ;  /* 0x000000ffff4a7224 */ /* 0x000fce00078e0049 */
.L_x_43434:
[----:B------:R-:W-:Y:S05]  /*10ef0*/  BSYNC B1 ;  /* 0x0000000000017941 */ /* 0x000fea0003800000 */
.L_x_43432:
        /* <DEDUP_REMOVED lines=11> */
.L_x_43436:
[----:B------:R-:W-:Y:S01]  /*10fb0*/  IMAD.MOV.U32 R4, RZ, RZ, R3 ;  /* 0x000000ffff047224 */ /* 0x000fe200078e0003 */
[----:B------:R-:W-:Y:S01]  /*10fc0*/  MOV R127, R126 ;  /* 0x0000007e007f7202 */ /* 0x000fe20000000f00 */
[----:B------:R-:W-:Y:S02]  /*10fd0*/  IMAD.MOV.U32 R6, RZ, RZ, R5 ;  /* 0x000000ffff067224 */ /* 0x000fe400078e0005 */
[----:B------:R-:W-:-:S07]  /*10fe0*/  IMAD.MOV.U32 R73, RZ, RZ, R72 ;  /* 0x000000ffff497224 */ /* 0x000fce00078e0048 */
.L_x_43437:
[----:B------:R-:W-:Y:S05]  /*10ff0*/  BSYNC B1 ;  /* 0x0000000000017941 */ /* 0x000fea0003800000 */
.L_x_43435:
        /* <DEDUP_REMOVED lines=11> */
.L_x_43439:
[----:B------:R-:W-:Y:S01]  /*110b0*/  MOV R3, R4 ;  /* 0x0000000400037202 */ /* 0x000fe20000000f00 */
[----:B------:R-:W-:Y:S01]  /*110c0*/  IMAD.MOV.U32 R5, RZ, RZ, R6 ;  /* 0x000000ffff057224 */ /* 0x000fe200078e0006 */
[----:B------:R-:W-:Y:S01]  /*110d0*/  MOV R72, R71 ;  /* 0x0000004700487202 */ /* 0x000fe20000000f00 */
[----:B------:R-:W-:-:S07]  /*110e0*/  IMAD.MOV.U32 R126, RZ, RZ, R129 ;  /* 0x000000ffff7e7224 */ /* 0x000fce00078e0081 */
.L_x_43440:
[----:B------:R-:W-:Y:S05]  /*110f0*/  BSYNC B1 ;  /* 0x0000000000017941 */ /* 0x000fea0003800000 */
.L_x_43438:
        /* <DEDUP_REMOVED lines=11> */
.L_x_43442:
[----:B------:R-:W-:Y:S01]  /*111b0*/  IMAD.MOV.U32 R4, RZ, RZ, R3 ;  /* 0x000000ffff047224 */ /* 0x000fe200078e0003 */
[----:B------:R-:W-:Y:S01]  /*111c0*/  MOV R6, R5 ;  /* 0x0000000500067202 */ /* 0x000fe20000000f00 */
[----:B------:R-:W-:Y:S02]  /*111d0*/  IMAD.MOV.U32 R129, RZ, RZ, R128 ;  /* 0x000000ffff817224 */ /* 0x000fe400078e0080 */
[----:B------:R-:W-:-:S07]  /*111e0*/  IMAD.MOV.U32 R71, RZ, RZ, R70 ;  /* 0x000000ffff477224 */ /* 0x000fce00078e0046 */
.L_x_43443:
[----:B------:R-:W-:Y:S05]  /*111f0*/  BSYNC B1 ;  /* 0x0000000000017941 */ /* 0x000fea0003800000 */
.L_x_43441:
        /* <DEDUP_REMOVED lines=11> */
.L_x_43445:
[----:B------:R-:W-:Y:S01]  /*112b0*/  IMAD.MOV.U32 R3, RZ, RZ, R4 ;  /* 0x000000ffff037224 */ /* 0x000fe200078e0004 */
[----:B------:R-:W-:Y:S01]  /*112c0*/  MOV R128, R131 ;  /* 0x0000008300807202 */ /* 0x000fe20000000f00 */
[----:B------:R-:W-:Y:S02]  /*112d0*/  IMAD.MOV.U32 R5, RZ, RZ, R6 ;  /* 0x000000ffff057224 */ /* 0x000fe400078e0006 */
[----:B------:R-:W-:-:S07]  /*112e0*/  IMAD.MOV.U32 R70, RZ, RZ, R69 ;  /* 0x000000ffff467224 */ /* 0x000fce00078e0045 */
.L_x_43446:
[----:B------:R-:W-:Y:S05]  /*112f0*/  BSYNC B1 ;  /* 0x0000000000017941 */ /* 0x000fea0003800000 */
.L_x_43444:
        /* <DEDUP_REMOVED lines=11> */
.L_x_43448:
[----:B------:R-:W-:Y:S01]  /*113b0*/  IMAD.MOV.U32 R131, RZ, RZ, R130 ;  /* 0x000000ffff837224 */ /* 0x000fe200078e0082 */
[----:B------:R-:W-:Y:S01]  /*113c0*/  MOV R69, R68 ;  /* 0x0000004400457202 */ /* 0x000fe20000000f00 */
[----:B------:R-:W-:Y:S01]  /*113d0*/  IMAD.MOV.U32 R6, RZ, RZ, R5 ;  /* 0x000000ffff067224 */ /* 0x000fe200078e0005 */
[----:B------:R-:W-:Y:S01]  /*113e0*/  MOV R4, R3 ;  /* 0x0000000300047202 */ /* 0x000fe20000000f00 */
[----:B------:R-:W-:Y:S02]  /*113f0*/  IMAD.MOV.U32 R130, RZ, RZ, R3 ;  /* 0x000000ffff827224 */ /* 0x000fe400078e0003 */
[----:B------:R-:W-:-:S07]  /*11400*/  IMAD.MOV.U32 R68, RZ, RZ, R5 ;  /* 0x000000ffff447224 */ /* 0x000fce00078e0005 */
.L_x_43449:
[----:B------:R-:W-:Y:S05]  /*11410*/  BSYNC B1 ;  /* 0x0000000000017941 */ /* 0x000fea0003800000 */
.L_x_43447:
[----:B------:R-:W-:Y:S01]  /*11420*/  IADD3 R7, R7, 0x4, RZ ;  /* 0x0000000407077810 */ /* 0x000fe20007ffe0ff */
[----:B------:R-:W-:Y:S06]  /*11430*/  @P1 BRA `(.L_x_43450) ;  /* 0xffffffe0000c1947 */ /* 0x000fec000383ffff */
[----:B------:R-:W-:Y:S01]  /*11440*/  FADD.FTZ R3, R51, R8 ;  /* 0x0000000833037221 */ /* 0x000fe20000010000 */
[----:B------:R-:W-:Y:S01]  /*11450*/  IMAD.MOV.U32 R2, RZ, RZ, R9 ;  /* 0x000000ffff027224 */ /* 0x000fe200078e0009 */
[----:B------:R-:W-:Y:S01]  /*11460*/  MOV R68, R6 ;  /* 0x0000000600447202 */ /* 0x000fe20000000f00 */
[----:B------:R-:W-:-:S07]  /*11470*/  IMAD.MOV.U32 R130, RZ, RZ, R4 ;  /* 0x000000ffff827224 */ /* 0x000fce00078e0004 */
.L_x_43356:
[----:B------:R-:W-:Y:S05]  /*11480*/  BSYNC B0 ;  /* 0x0000000000007941 */ /* 0x000fea0003800000 */
.L_x_43355:
        /* <DEDUP_REMOVED lines=103> */
[-C--:B------:R-:W-:Y:S01]  /*11b00*/  FSETP.GT.FTZ.AND P0, PT, R2, R48.reuse, PT ;  /* 0x000000300200720b */ /* 0x080fe20003f14000 */
[----:B------:R-:W-:Y:S02]  /*11b10*/  ULDC UR4, c[0x0][0x20] ;  /* 0x0000080000047ab9 */ /* 0x000fe40000000800 */
[----:B-1----:R-:W-:Y:S01]  /*11b20*/  VIADD R8, R132, -UR4 ;  /* 0x8000000484087c36 */ /* 0x002fe20008000000 */
        /* <DEDUP_REMOVED lines=9> */
.L_x_43546:
        /* <DEDUP_REMOVED lines=20> */
.L_x_43454:
[----:B------:R-:W-:Y:S01]  /*11d00*/  IMAD.MOV.U32 R2, RZ, RZ, R101 ;  /* 0x000000ffff027224 */ /* 0x000fe200078e0065 */
[----:B------:R-:W-:Y:S01]  /*11d10*/  MOV R6, R99 ;  /* 0x0000006300067202 */ /* 0x000fe20000000f00 */
[----:B------:R-:W-:Y:S02]  /*11d20*/  IMAD.MOV.U32 R101, RZ, RZ, R100 ;  /* 0x000000ffff657224 */ /* 0x000fe400078e0064 */
[----:B------:R-:W-:-:S07]  /*11d30*/  IMAD.MOV.U32 R99, RZ, RZ, R98 ;  /* 0x000000ffff637224 */ /* 0x000fce00078e0062 */
.L_x_43455:
[----:B------:R-:W-:Y:S05]  /*11d40*/  BSYNC B1 ;  /* 0x0000000000017941 */ /* 0x000fea0003800000 */
.L_x_43453:
        /* <DEDUP_REMOVED lines=11> */
.L_x_43457:
[----:B------:R-:W-:Y:S01]  /*11e00*/  IMAD.MOV.U32 R3, RZ, RZ, R2 ;  /* 0x000000ffff037224 */ /* 0x000fe200078e0002 */
[----:B------:R-:W-:Y:S01]  /*11e10*/  MOV R100, R103 ;  /* 0x0000006700647202 */ /* 0x000fe20000000f00 */
[----:B------:R-:W-:Y:S02]  /*11e20*/  IMAD.MOV.U32 R5, RZ, RZ, R6 ;  /* 0x000000ffff057224 */ /* 0x000fe400078e0006 */
[----:B------:R-:W-:-:S07]  /*11e30*/  IMAD.MOV.U32 R98, RZ, RZ, R97 ;  /* 0x000000ffff627224 */ /* 0x000fce00078e0061 */
.L_x_43458:
[----:B------:R-:W-:Y:S05]  /*11e40*/  BSYNC B1 ;  /* 0x0000000000017941 */ /* 0x000fea0003800000 */
.L_x_43456:
        /* <DEDUP_REMOVED lines=11> */
.L_x_43460:
[----:B------:R-:W-:Y:S01]  /*11f00*/  MOV R2, R3 ;  /* 0x0000000300027202 */ /* 0x000fe20000000f00 */
[----:B------:R-:W-:Y:S01]  /*11f10*/  IMAD.MOV.U32 R6, RZ, RZ, R5 ;  /* 0x000000ffff067224 */ /* 0x000fe200078e0005 */
[----:B------:R-:W-:Y:S01]  /*11f20*/  MOV R97, R96 ;  /* 0x0000006000617202 */ /* 0x000fe20000000f00 */
[----:B------:R-:W-:-:S07]  /*11f30*/  IMAD.MOV.U32 R103, RZ, RZ, R102 ;  /* 0x000000ffff677224 */ /* 0x000fce00078e0066 */
.L_x_43461:
[----:B------:R-:W-:Y:S05]  /*11f40*/  BSYNC B1 ;  /* 0x0000000000017941 */ /* 0x000fea0003800000 */
.L_x_43459:
        /* <DEDUP_REMOVED lines=11> */
.L_x_43463:
[----:B------:R-:W-:Y:S01]  /*12000*/  IMAD.MOV.U32 R3, RZ, RZ, R2 ;  /* 0x000000ffff037224 */ /* 0x000fe200078e0002 */
[----:B------:R-:W-:Y:S01]  /*12010*/  MOV R5, R6 ;  /* 0x0000000600057202 */ /* 0x000fe20000000f00 */
[----:B------:R-:W-:Y:S02]  /*12020*/  IMAD.MOV.U32 R102, RZ, RZ, R105 ;  /* 0x000000ffff667224 */ /* 0x000fe400078e0069 */
[----:B------:R-:W-:-:S07]  /*12030*/  IMAD.MOV.U32 R96, RZ, RZ, R95 ;  /* 0x000000ffff607224 */ /* 0x000fce00078e005f */
.L_x_43464:
[----:B------:R-:W-:Y:S05]  /*12040*/  BSYNC B1 ;  /* 0x0000000000017941 */ /* 0x000fea0003800000 */
.L_x_43462:
        /* <DEDUP_REMOVED lines=11> */
.L_x_43466:
[----:B------:R-:W-:Y:S01]  /*12100*/  IMAD.MOV.U32 R2, RZ, RZ, R3 ;  /* 0x000000ffff027224 */ /* 0x000fe200078e0003 */
[----:B------:R-:W-:Y:S01]  /*12110*/  MOV R105, R104 ;  /* 0x0000006800697202 */ /* 0x000fe20000000f00 */
[----:B------:R-:W-:Y:S02]  /*12120*/  IMAD.MOV.U32 R6, RZ, RZ, R5 ;  /* 0x000000ffff067224 */ /* 0x000fe400078e0005 */
[----:B------:R-:W-:-:S07]  /*12130*/  IMAD.MOV.U32 R95, RZ, RZ, R94 ;  /* 0x000000ffff5f7224 */ /* 0x000fce00078e005e */
.L_x_43467:
[----:B------:R-:W-:Y:S05]  /*12140*/  BSYNC B1 ;  /* 0x0000000000017941 */ /* 0x000fea0003800000 */
.L_x_43465:
        /* <DEDUP_REMOVED lines=11> */
.L_x_43469:
[----:B------:R-:W-:Y:S01]  /*12200*/  MOV R3, R2 ;  /* 0x0000000200037202 */ /* 0x000fe20000000f00 */
[----:B------:R-:W-:Y:S01]  /*12210*/  IMAD.MOV.U32 R5, RZ, RZ, R6 ;  /* 0x000000ffff057224 */ /* 0x000fe200078e0006 */
[----:B------:R-:W-:Y:S01]  /*12220*/  MOV R94, R93 ;  /* 0x0000005d005e7202 */ /* 0x000fe20000000f00 */
[----:B------:R-:W-:-:S07]  /*12230*/  IMAD.MOV.U32 R104, RZ, RZ, R107 ;  /* 0x000000ffff687224 */ /* 0x000fce00078e006b */
.L_x_43470:
[----:B------:R-:W-:Y:S05]  /*12240*/  BSYNC B1 ;  /* 0x0000000000017941 */ /* 0x000fea0003800000 */
.L_x_43468:
        /* <DEDUP_REMOVED lines=11> */
.L_x_43472:
[----:B------:R-:W-:Y:S01]  /*12300*/  IMAD.MOV.U32 R2, RZ, RZ, R3 ;  /* 0x000000ffff027224 */ /* 0x000fe200078e0003 */
[----:B------:R-:W-:Y:S01]  /*12310*/  MOV R6, R5 ;  /* 0x0000000500067202 */ /* 0x000fe20000000f00 */
[----:B------:R-:W-:Y:S02]  /*12320*/  IMAD.MOV.U32 R107, RZ, RZ, R106 ;  /* 0x000000ffff6b7224 */ /* 0x000fe400078e006a */
[----:B------:R-:W-:-:S07]  /*12330*/  IMAD.MOV.U32 R93, RZ, RZ, R92 ;  /* 0x000000ffff5d7224 */ /* 0x000fce00078e005c */
.L_x_43473:
[----:B------:R-:W-:Y:S05]  /*12340*/  BSYNC B1 ;  /* 0x0000000000017941 */ /* 0x000fea0003800000 */
.L_x_43471:
        /* <DEDUP_REMOVED lines=11> */
.L_x_43475:
[----:B------:R-:W-:Y:S01]  /*12400*/  IMAD.MOV.U32 R3, RZ, RZ, R2 ;  /* 0x000000ffff037224 */ /* 0x000fe200078e0002 */
[----:B------:R-:W-:Y:S01]  /*12410*/  MOV R106, R109 ;  /* 0x0000006d006a7202 */ /* 0x000fe20000000f00 */
[----:B------:R-:W-:Y:S02]  /*12420*/  IMAD.MOV.U32 R5, RZ, RZ, R6 ;  /* 0x000000ffff057224 */ /* 0x000fe400078e0006 */
[----:B------:R-:W-:-:S07]  /*12430*/  IMAD.MOV.U32 R92, RZ, RZ, R91 ;  /* 0x000000ffff5c7224 */ /* 0x000fce00078e005b */
.L_x_43476:
[----:B------:R-:W-:Y:S05]  /*12440*/  BSYNC B1 ;  /* 0x0000000000017941 */ /* 0x000fea0003800000 */
.L_x_43474:
        /* <DEDUP_REMOVED lines=11> */
.L_x_43478:
[----:B------:R-:W-:Y:S01]  /*12500*/  MOV R2, R3 ;  /* 0x0000000300027202 */ /* 0x000fe20000000f00 */
[----:B------:R-:W-:Y:S01]  /*12510*/  IMAD.MOV.U32 R6, RZ, RZ, R5 ;  /* 0x000000ffff067224 */ /* 0x000fe200078e0005 */
[----:B------:R-:W-:Y:S01]  /*12520*/  MOV R91, R90 ;  /* 0x0000005a005b7202 */ /* 0x000fe20000000f00 */
[----:B------:R-:W-:-:S07]  /*12530*/  IMAD.MOV.U32 R109, RZ, RZ, R108 ;  /* 0x000000ffff6d7224 */ /* 0x000fce00078e006c */
.L_x_43479:
[----:B------:R-:W-:Y:S05]  /*12540*/  BSYNC B1 ;  /* 0x0000000000017941 */ /* 0x000fea0003800000 */
.L_x_43477:
        /* <DEDUP_REMOVED lines=11> */
.L_x_43481:
[----:B------:R-:W-:Y:S01]  /*12600*/  IMAD.MOV.U32 R3, RZ, RZ, R2 ;  /* 0x000000ffff037224 */ /* 0x000fe200078e0002 */
[----:B------:R-:W-:Y:S01]  /*12610*/  MOV R5, R6 ;  /* 0x0000000600057202 */ /* 0x000fe20000000f00 */
[----:B------:R-:W-:Y:S02]  /*12620*/  IMAD.MOV.U32 R108, RZ, RZ, R111 ;  /* 0x000000ffff6c7224 */ /* 0x000fe400078e006f */
[----:B------:R-:W-:-:S07]  /*12630*/  IMAD.MOV.U32 R90, RZ, RZ, R89 ;  /* 0x000000ffff5a7224 */ /* 0x000fce00078e0059 */
.L_x_43482:
[----:B------:R-:W-:Y:S05]  /*12640*/  BSYNC B1 ;  /* 0x0000000000017941 */ /* 0x000fea0003800000 */
.L_x_43480:
        /* <DEDUP_REMOVED lines=11> */
.L_x_43484:
[----:B------:R-:W-:Y:S01]  /*12700*/  IMAD.MOV.U32 R2, RZ, RZ, R3 ;  /* 0x000000ffff027224 */ /* 0x000fe200078e0003 */
[----:B------:R-:W-:Y:S01]  /*12710*/  MOV R111, R110 ;  /* 0x0000006e006f7202 */ /* 0x000fe20000000f00 */
[----:B------:R-:W-:Y:S02]  /*12720*/  IMAD.MOV.U32 R6, RZ, RZ, R5 ;  /* 0x000000ffff067224 */ /* 0x000fe400078e0005 */
[----:B------:R-:W-:-:S07]  /*12730*/  IMAD.MOV.U32 R89, RZ, RZ, R88 ;  /* 0x000000ffff597224 */ /* 0x000fce00078e0058 */
.L_x_43485:
[----:B------:R-:W-:Y:S05]  /*12740*/  BSYNC B1 ;  /* 0x0000000000017941 */ /* 0x000fea0003800000 */
.L_x_43483:
        /* <DEDUP_REMOVED lines=11> */
.L_x_43487:
[----:B------:R-:W-:Y:S01]  /*12800*/  MOV R3, R2 ;  /* 0x0000000200037202 */ /* 0x000fe20000000f00 */
[----:B------:R-:W-:Y:S01]  /*12810*/  IMAD.MOV.U32 R5, RZ, RZ, R6 ;  /* 0x000000ffff057224 */ /* 0x000fe200078e0006 */
[----:B------:R-:W-:Y:S01]  /*12820*/  MOV R88, R87 ;  /* 0x0000005700587202 */ /* 0x000fe20000000f00 */
[----:B------:R-:W-:-:S07]  /*12830*/  IMAD.MOV.U32 R110, RZ, RZ, R113 ;  /* 0x000000ffff6e7224 */ /* 0x000fce00078e0071 */
.L_x_43488:
[----:B------:R-:W-:Y:S05]  /*12840*/  BSYNC B1 ;  /* 0x0000000000017941 */ /* 0x000fea0003800000 */
.L_x_43486:
        /* <DEDUP_REMOVED lines=11> */
.L_x_43490:
[----:B------:R-:W-:Y:S01]  /*12900*/  IMAD.MOV.U32 R2, RZ, RZ, R3 ;  /* 0x000000ffff027224 */ /* 0x000fe200078e0003 */
[----:B------:R-:W-:Y:S01]  /*12910*/  MOV R6, R5 ;  /* 0x0000000500067202 */ /* 0x000fe20000000f00 */
[----:B------:R-:W-:Y:S02]  /*12920*/  IMAD.MOV.U32 R113, RZ, RZ, R112 ;  /* 0x000000ffff717224 */ /* 0x000fe400078e0070 */
[----:B------:R-:W-:-:S07]  /*12930*/  IMAD.MOV.U32 R87, RZ, RZ, R86 ;  /* 0x000000ffff577224 */ /* 0x000fce00078e0056 */
.L_x_43491:
[----:B------:R-:W-:Y:S05]  /*12940*/  BSYNC B1 ;  /* 0x0000000000017941 */ /* 0x000fea0003800000 */
.L_x_43489:
        /* <DEDUP_REMOVED lines=11> */
.L_x_43493:
[----:B------:R-:W-:Y:S01]  /*12a00*/  IMAD.MOV.U32 R3, RZ, RZ, R2 ;  /* 0x000000ffff037224 */ /* 0x000fe200078e0002 */
[----:B------:R-:W-:Y:S01]  /*12a10*/  MOV R112, R115 ;  /* 0x0000007300707202 */ /* 0x000fe20000000f00 */
[----:B------:R-:W-:Y:S02]  /*12a20*/  IMAD.MOV.U32 R5, RZ, RZ, R6 ;  /* 0x000000ffff057224 */ /* 0x000fe400078e0006 */
[----:B------:R-:W-:-:S07]  /*12a30*/  IMAD.MOV.U32 R86, RZ, RZ, R85 ;  /* 0x000000ffff567224 */ /* 0x000fce00078e0055 */
.L_x_43494:
[----:B------:R-:W-:Y:S05]  /*12a40*/  BSYNC B1 ;  /* 0x0000000000017941 */ /* 0x000fea0003800000 */
.L_x_43492:
        /* <DEDUP_REMOVED lines=11> */
.L_x_43496:
[----:B------:R-:W-:Y:S01]  /*12b00*/  MOV R2, R3 ;  /* 0x0000000300027202 */ /* 0x000fe20000000f00 */
[----:B------:R-:W-:Y:S01]  /*12b10*/  IMAD.MOV.U32 R6, RZ, RZ, R5 ;  /* 0x000000ffff067224 */ /* 0x000fe200078e0005 */
[----:B------:R-:W-:Y:S01]  /*12b20*/  MOV R85, R84 ;  /* 0x0000005400557202 */ /* 0x000fe20000000f00 */
[----:B------:R-:W-:-:S07]  /*12b30*/  IMAD.MOV.U32 R115, RZ, RZ, R114 ;  /* 0x000000ffff737224 */ /* 0x000fce00078e0072 */
.L_x_43497:
[----:B------:R-:W-:Y:S05]  /*12b40*/  BSYNC B1 ;  /* 0x0000000000017941 */ /* 0x000fea0003800000 */
.L_x_43495:
        /* <DEDUP_REMOVED lines=11> */
.L_x_43499:
[----:B------:R-:W-:Y:S01]  /*12c00*/  IMAD.MOV.U32 R3, RZ, RZ, R2 ;  /* 0x000000ffff037224 */ /* 0x000fe200078e0002 */
[----:B------:R-:W-:Y:S01]  /*12c10*/  MOV R5, R6 ;  /* 0x0000000600057202 */ /* 0x000fe20000000f00 */
[----:B------:R-:W-:Y:S02]  /*12c20*/  IMAD.MOV.U32 R114, RZ, RZ, R117 ;  /* 0x000000ffff727224 */ /* 0x000fe400078e0075 */
[----:B------:R-:W-:-:S07]  /*12c30*/  IMAD.MOV.U32 R84, RZ, RZ, R83 ;  /* 0x000000ffff547224 */ /* 0x000fce00078e0053 */
.L_x_43500:
[----:B------:R-:W-:Y:S05]  /*12c40*/  BSYNC B1 ;  /* 0x0000000000017941 */ /* 0x000fea0003800000 */
.L_x_43498:
        /* <DEDUP_REMOVED lines=11> */
.L_x_43502:
[----:B------:R-:W-:Y:S01]  /*12d00*/  IMAD.MOV.U32 R2, RZ, RZ, R3 ;  /* 0x000000ffff027224 */ /* 0x000fe200078e0003 */
[----:B------:R-:W-:Y:S01]  /*12d10*/  MOV R117, R116 ;  /* 0x0000007400757202 */ /* 0x000fe20000000f00 */
[----:B------:R-:W-:Y:S02]  /*12d20*/  IMAD.MOV.U32 R6, RZ, RZ, R5 ;  /* 0x000000ffff067224 */ /* 0x000fe400078e0005 */
[----:B------:R-:W-:-:S07]  /*12d30*/  IMAD.MOV.U32 R83, RZ, RZ, R82 ;  /* 0x000000ffff537224 */ /* 0x000fce00078e0052 */
.L_x_43503:
[----:B------:R-:W-:Y:S05]  /*12d40*/  BSYNC B1 ;  /* 0x0000000000017941 */ /* 0x000fea0003800000 */
.L_x_43501:
        /* <DEDUP_REMOVED lines=11> */
.L_x_43505:
[----:B------:R-:W-:Y:S01]  /*12e00*/  MOV R3, R2 ;  /* 0x0000000200037202 */ /* 0x000fe20000000f00 */
[----:B------:R-:W-:Y:S01]  /*12e10*/  IMAD.MOV.U32 R5, RZ, RZ, R6 ;  /* 0x000000ffff057224 */ /* 0x000fe200078e0006 */
[----:B------:R-:W-:Y:S01]  /*12e20*/  MOV R82, R81 ;  /* 0x0000005100527202 */ /* 0x000fe20000000f00 */
[----:B------:R-:W-:-:S07]  /*12e30*/  IMAD.MOV.U32 R116, RZ, RZ, R119 ;  /* 0x000000ffff747224 */ /* 0x000fce00078e0077 */
.L_x_43506:
[----:B------:R-:W-:Y:S05]  /*12e40*/  BSYNC B1 ;  /* 0x0000000000017941 */ /* 0x000fea0003800000 */
.L_x_43504:
        /* <DEDUP_REMOVED lines=11> */
.L_x_43508:
[----:B------:R-:W-:Y:S01]  /*12f00*/  IMAD.MOV.U32 R2, RZ, RZ, R3 ;  /* 0x000000ffff027224 */ /* 0x000fe200078e0003 */
[----:B------:R-:W-:Y:S01]  /*12f10*/  MOV R6, R5 ;  /* 0x0000000500067202 */ /* 0x000fe20000000f00 */
[----:B------:R-:W-:Y:S02]  /*12f20*/  IMAD.MOV.U32 R119, RZ, RZ, R118 ;  /* 0x000000ffff777224 */ /* 0x000fe400078e0076 */
[----:B------:R-:W-:-:S07]  /*12f30*/  IMAD.MOV.U32 R81, RZ, RZ, R80 ;  /* 0x000000ffff517224 */ /* 0x000fce00078e0050 */
.L_x_43509:
[----:B------:R-:W-:Y:S05]  /*12f40*/  BSYNC B1 ;  /* 0x0000000000017941 */ /* 0x000fea0003800000 */
.L_x_43507:
        /* <DEDUP_REMOVED lines=11> */
.L_x_43511:
[----:B------:R-:W-:Y:S01]  /*13000*/  IMAD.MOV.U32 R3, RZ, RZ, R2 ;  /* 0x000000ffff037224 */ /* 0x000fe200078e0002 */
[----:B------:R-:W-:Y:S01]  /*13010*/  MOV R118, R121 ;  /* 0x0000007900767202 */ /* 0x000fe20000000f00 */
[----:B------:R-:W-:Y:S02]  /*13020*/  IMAD.MOV.U32 R5, RZ, RZ, R6 ;  /* 0x000000ffff057224 */ /* 0x000fe400078e0006 */
[----:B------:R-:W-:-:S07]  /*13030*/  IMAD.MOV.U32 R80, RZ, RZ, R79 ;  /* 0x000000ffff507224 */ /* 0x000fce00078e004f */
.L_x_43512:
[----:B------:R-:W-:Y:S05]  /*13040*/  BSYNC B1 ;  /* 0x0000000000017941 */ /* 0x000fea0003800000 */
.L_x_43510:
        /* <DEDUP_REMOVED lines=11> */
.L_x_43514:
[----:B------:R-:W-:Y:S01]  /*13100*/  MOV R2, R3 ;  /* 0x0000000300027202 */ /* 0x000fe20000000f00 */
[----:B------:R-:W-:Y:S01]  /*13110*/  IMAD.MOV.U32 R6, RZ, RZ, R5 ;  /* 0x000000ffff067224 */ /* 0x000fe200078e0005 */
[----:B------:R-:W-:Y:S01]  /*13120*/  MOV R79, R78 ;  /* 0x0000004e004f7202 */ /* 0x000fe20000000f00 */
[----:B------:R-:W-:-:S07]  /*13130*/  IMAD.MOV.U32 R121, RZ, RZ, R120 ;  /* 0x000000ffff797224 */ /* 0x000fce00078e0078 */
.L_x_43515:
[----:B------:R-:W-:Y:S05]  /*13140*/  BSYNC B1 ;  /* 0x0000000000017941 */ /* 0x000fea0003800000 */
.L_x_43513:
        /* <DEDUP_REMOVED lines=11> */
.L_x_43517:
[----:B------:R-:W-:Y:S01]  /*13200*/  IMAD.MOV.U32 R3, RZ, RZ, R2 ;  /* 0x000000ffff037224 */ /* 0x000fe200078e0002 */
[----:B------:R-:W-:Y:S01]  /*13210*/  MOV R5, R6 ;  /* 0x0000000600057202 */ /* 0x000fe20000000f00 */
[----:B------:R-:W-:Y:S02]  /*13220*/  IMAD.MOV.U32 R120, RZ, RZ, R123 ;  /* 0x000000ffff787224 */ /* 0x000fe400078e007b */
[----:B------:R-:W-:-:S07]  /*13230*/  IMAD.MOV.U32 R78, RZ, RZ, R77 ;  /* 0x000000ffff4e7224 */ /* 0x000fce00078e004d */
.L_x_43518:
[----:B------:R-:W-:Y:S05]  /*13240*/  BSYNC B1 ;  /* 0x0000000000017941 */ /* 0x000fea0003800000 */
.L_x_43516:
        /* <DEDUP_REMOVED lines=11> */
.L_x_43520:
[----:B------:R-:W-:Y:S01]  /*13300*/  IMAD.MOV.U32 R2, RZ, RZ, R3 ;  /* 0x000000ffff027224 */ /* 0x000fe200078e0003 */
[----:B------:R-:W-:Y:S01]  /*13310*/  MOV R123, R122 ;  /* 0x0000007a007b7202 */ /* 0x000fe20000000f00 */
[----:B------:R-:W-:Y:S02]  /*13320*/  IMAD.MOV.U32 R6, RZ, RZ, R5 ;  /* 0x000000ffff067224 */ /* 0x000fe400078e0005 */
[----:B------:R-:W-:-:S07]  /*13330*/  IMAD.MOV.U32 R77, RZ, RZ, R76 ;  /* 0x000000ffff4d7224 */ /* 0x000fce00078e004c */
.L_x_43521:
[----:B------:R-:W-:Y:S05]  /*13340*/  BSYNC B1 ;  /* 0x0000000000017941 */ /* 0x000fea0003800000 */
.L_x_43519:
        /* <DEDUP_REMOVED lines=11> */
.L_x_43523:
[----:B------:R-:W-:Y:S01]  /*13400*/  MOV R3, R2 ;  /* 0x0000000200037202 */ /* 0x000fe20000000f00 */
[----:B------:R-:W-:Y:S01]  /*13410*/  IMAD.MOV.U32 R5, RZ, RZ, R6 ;  /* 0x000000ffff057224 */ /* 0x000fe200078e0006 */
[----:B------:R-:W-:Y:S01]  /*13420*/  MOV R76, R75 ;  /* 0x0000004b004c7202 */ /* 0x000fe20000000f00 */
[----:B------:R-:W-:-:S07]  /*13430*/  IMAD.MOV.U32 R122, RZ, RZ, R125 ;  /* 0x000000ffff7a7224 */ /* 0x000fce00078e007d */
.L_x_43524:
[----:B------:R-:W-:Y:S05]  /*13440*/  BSYNC B1 ;  /* 0x0000000000017941 */ /* 0x000fea0003800000 */
.L_x_43522:
        /* <DEDUP_REMOVED lines=11> */
.L_x_43526:
[----:B------:R-:W-:Y:S01]  /*13500*/  IMAD.MOV.U32 R2, RZ, RZ, R3 ;  /* 0x000000ffff027224 */ /* 0x000fe200078e0003 */
[----:B------:R-:W-:Y:S01]  /*13510*/  MOV R6, R5 ;  /* 0x0000000500067202 */ /* 0x000fe20000000f00 */
[----:B------:R-:W-:Y:S02]  /*13520*/  IMAD.MOV.U32 R125, RZ, RZ, R124 ;  /* 0x000000ffff7d7224 */ /* 0x000fe400078e007c */
[----:B------:R-:W-:-:S07]  /*13530*/  IMAD.MOV.U32 R75, RZ, RZ, R74 ;  /* 0x000000ffff4b7224 */ /* 0x000fce00078e004a */
.L_x_43527:
[----:B------:R-:W-:Y:S05]  /*13540*/  BSYNC B1 ;  /* 0x0000000000017941 */ /* 0x000fea0003800000 */
.L_x_43525:
        /* <DEDUP_REMOVED lines=11> */
.L_x_43529:
[----:B------:R-:W-:Y:S01]  /*13600*/  IMAD.MOV.U32 R3, RZ, RZ, R2 ;  /* 0x000000ffff037224 */ /* 0x000fe200078e0002 */
[----:B------:R-:W-:Y:S01]  /*13610*/  MOV R124, R127 ;  /* 0x0000007f007c7202 */ /* 0x000fe20000000f00 */
[----:B------:R-:W-:Y:S02]  /*13620*/  IMAD.MOV.U32 R5, RZ, RZ, R6 ;  /* 0x000000ffff057224 */ /* 0x000fe400078e0006 */
[----:B------:R-:W-:-:S07]  /*13630*/  IMAD.MOV.U32 R74, RZ, RZ, R73 ;  /* 0x000000ffff4a7224 */ /* 0x000fce00078e0049 */
.L_x_43530:
[----:B------:R-:W-:Y:S05]  /*13640*/  BSYNC B1 ;  /* 0x0000000000017941 */ /* 0x000fea0003800000 */
.L_x_43528:
        /* <DEDUP_REMOVED lines=11> */
.L_x_43532:
[----:B------:R-:W-:Y:S01]  /*13700*/  MOV R2, R3 ;  /* 0x0000000300027202 */ /* 0x000fe20000000f00 */
[----:B------:R-:W-:Y:S01]  /*13710*/  IMAD.MOV.U32 R6, RZ, RZ, R5 ;  /* 0x000000ffff067224 */ /* 0x000fe200078e0005 */
[----:B------:R-:W-:Y:S01]  /*13720*/  MOV R73, R72 ;  /* 0x0000004800497202 */ /* 0x000fe20000000f00 */
[----:B------:R-:W-:-:S07]  /*13730*/  IMAD.MOV.U32 R127, RZ, RZ, R126 ;  /* 0x000000ffff7f7224 */ /* 0x000fce00078e007e */
.L_x_43533:
[----:B------:R-:W-:Y:S05]  /*13740*/  BSYNC B1 ;  /* 0x0000000000017941 */ /* 0x000fea0003800000 */
.L_x_43531:
        /* <DEDUP_REMOVED lines=11> */
.L_x_43535:
[----:B------:R-:W-:Y:S01]  /*13800*/  IMAD.MOV.U32 R3, RZ, RZ, R2 ;  /* 0x000000ffff037224 */ /* 0x000fe200078e0002 */
[----:B------:R-:W-:Y:S01]  /*13810*/  MOV R5, R6 ;  /* 0x0000000600057202 */ /* 0x000fe20000000f00 */
[----:B------:R-:W-:Y:S02]  /*13820*/  IMAD.MOV.U32 R126, RZ, RZ, R129 ;  /* 0x000000ffff7e7224 */ /* 0x000fe400078e0081 */
[----:B------:R-:W-:-:S07]  /*13830*/  IMAD.MOV.U32 R72, RZ, RZ, R71 ;  /* 0x000000ffff487224 */ /* 0x000fce00078e0047 */
.L_x_43536:
[----:B------:R-:W-:Y:S05]  /*13840*/  BSYNC B1 ;  /* 0x0000000000017941 */ /* 0x000fea0003800000 */
.L_x_43534:
        /* <DEDUP_REMOVED lines=11> */
.L_x_43538:
[----:B------:R-:W-:Y:S01]  /*13900*/  IMAD.MOV.U32 R2, RZ, RZ, R3 ;  /* 0x000000ffff027224 */ /* 0x000fe200078e0003 */
[----:B------:R-:W-:Y:S01]  /*13910*/  MOV R129, R128 ;  /* 0x0000008000817202 */ /* 0x000fe20000000f00 */
[----:B------:R-:W-:Y:S02]  /*13920*/  IMAD.MOV.U32 R6, RZ, RZ, R5 ;  /* 0x000000ffff067224 */ /* 0x000fe400078e0005 */
[----:B------:R-:W-:-:S07]  /*13930*/  IMAD.MOV.U32 R71, RZ, RZ, R70 ;  /* 0x000000ffff477224 */ /* 0x000fce00078e0046 */
.L_x_43539:
[----:B------:R-:W-:Y:S05]  /*13940*/  BSYNC B1 ;  /* 0x0000000000017941 */ /* 0x000fea0003800000 */
.L_x_43537:
        /* <DEDUP_REMOVED lines=11> */
.L_x_43541:
[----:B------:R-:W-:Y:S01]  /*13a00*/  MOV R3, R2 ;  /* 0x0000000200037202 */ /* 0x000fe20000000f00 */
[----:B------:R-:W-:Y:S01]  /*13a10*/  IMAD.MOV.U32 R5, RZ, RZ, R6 ;  /* 0x000000ffff057224 */ /* 0x000fe200078e0006 */
[----:B------:R-:W-:Y:S01]  /*13a20*/  MOV R70, R69 ;  /* 0x0000004500467202 */ /* 0x000fe20000000f00 */
[----:B------:R-:W-:-:S07]  /*13a30*/  IMAD.MOV.U32 R128, RZ, RZ, R131 ;  /* 0x000000ffff807224 */ /* 0x000fce00078e0083 */
.L_x_43542:
[----:B------:R-:W-:Y:S05]  /*13a40*/  BSYNC B1 ;  /* 0x0000000000017941 */ /* 0x000fea0003800000 */
.L_x_43540:
        /* <DEDUP_REMOVED lines=11> */
.L_x_43544:
[----:B------:R-:W-:Y:S01]  /*13b00*/  IMAD.MOV.U32 R131, RZ, RZ, R130 ;  /* 0x000000ffff837224 */ /* 0x000fe200078e0082 */
[----:B------:R-:W-:Y:S01]  /*13b10*/  MOV R7, R5 ;  /* 0x0000000500077202 */ /* 0x000fe20000000f00 */
[----:B------:R-:W-:Y:S01]  /*13b20*/  IMAD.MOV.U32 R69, RZ, RZ, R68 ;  /* 0x000000ffff457224 */ /* 0x000fe200078e0044 */
[----:B------:R-:W-:Y:S01]  /*13b30*/  MOV R130, R3 ;  /* 0x0000000300827202 */ /* 0x000fe20000000f00 */
[----:B------:R-:W-:Y:S02]  /*13b40*/  IMAD.MOV.U32 R6, RZ, RZ, R3 ;  /* 0x000000ffff067224 */ /* 0x000fe400078e0003 */
[----:B------:R-:W-:-:S07]  /*13b50*/  IMAD.MOV.U32 R68, RZ, RZ, R5 ;  /* 0x000000ffff447224 */ /* 0x000fce00078e0005 */
.L_x_43545:
[----:B------:R-:W-:Y:S05]  /*13b60*/  BSYNC B1 ;  /* 0x0000000000017941 */ /* 0x000fea0003800000 */
.L_x_43543:
[----:B------:R-:W-:Y:S01]  /*13b70*/  VIADD R8, R8, 0x4 ;  /* 0x0000000408087836 */ /* 0x000fe20000000000 */
[----:B------:R-:W-:Y:S06]  /*13b80*/  @P1 BRA `(.L_x_43546) ;  /* 0xffffffe0000c1947 */ /* 0x000fec000383ffff */
[----:B------:R-:W-:Y:S01]  /*13b90*/  FADD.FTZ R3, R49, R10 ;  /* 0x0000000a31037221 */ /* 0x000fe20000010000 */
[----:B------:R-:W-:Y:S01]  /*13ba0*/  MOV R2, R9 ;  /* 0x0000000900027202 */ /* 0x000fe20000000f00 */
[----:B------:R-:W-:Y:S02]  /*13bb0*/  IMAD.MOV.U32 R130, RZ, RZ, R6 ;  /* 0x000000ffff827224 */ /* 0x000fe400078e0006 */
[----:B------:R-:W-:-:S07]  /*13bc0*/  IMAD.MOV.U32 R68, RZ, RZ, R7 ;  /* 0x000000ffff447224 */ /* 0x000fce00078e0007 */
.L_x_43452:
[----:B------:R-:W-:Y:S05]  /*13bd0*/  BSYNC B0 ;  /* 0x0000000000007941 */ /* 0x000fea0003800000 */
.L_x_43451:
[----:B-1----:R-:W0:Y:S01]  /*13be0*/  S2R R6, SR_TID.X ;  /* 0x0000000000067919 */ /* 0x002e220000002100 */
        /* <DEDUP_REMOVED lines=44> */
.L_x_43548:
[----:B------:R-:W-:Y:S05]  /*13eb0*/  BSYNC B0 ;  /* 0x0000000000007941 */ /* 0x000fea0003800000 */
.L_x_43547:
[----:B------:R-:W-:Y:S01]  /*13ec0*/  BAR.SYNC.DEFER_BLOCKING 0x0 ;  /* 0x0000000000007b1d */ /* 0x000fe20000010000 */
[----:B0-----:R-:W-:Y:S02]  /*13ed0*/  ISETP.NE.AND P2, PT, R6, RZ, PT ;  /* 0x000000ff0600720c */ /* 0x001fe40003f45270 */
[----:B------:R-:W-:-:S03]  /*13ee0*/  IADD3 R133, R1, 0x108, RZ ;  /* 0x0000010801857810 */ /* 0x000fc60007ffe0ff */
        /* <DEDUP_REMOVED lines=10> */
[----:B------:R-:W1:Y:S04]  /*13f90*/  LDS.128 R24, [UR4+0x160] ;  /* 0x00016004ff187984 */ /* 0x000e680008000c00 */
        /* <DEDUP_REMOVED lines=10> */
[----:B------:R-:W1:Y:S01]  /*14040*/  LDS.64 R134, [UR4+0x210] ;  /* 0x00021004ff867984 */ /* 0x000e620008000a00 */
[----:B------:R-:W-:-:S02]  /*14050*/  ULDC UR4, c[0x0][0x20] ;  /* 0x0000080000047ab9 */ /* 0x000fc40000000800 */
[----:B------:R-:W-:Y:S01]  /*14060*/  VIADD R132, R132, -UR4 ;  /* 0x8000000484847c36 */ /* 0x000fe20008000000 */
[----:B0-----:R0:W-:Y:S04]  /*14070*/  STL.64 [R1], R4 ;  /* 0x0000000401007387 */ /* 0x0011e80000100a00 */
[----:B------:R-:W-:Y:S04]  /*14080*/  STL.64 [R1+0x8], R6 ;  /* 0x0000080601007387 */ /* 0x000fe80000100a00 */
        /* <DEDUP_REMOVED lines=31> */
[----:B0-----:R-:W4:Y:S02]  /*14280*/  LDL.64 R4, [R132] ;  /* 0x0000000084047983 */ /* 0x001f240000100a00 */
[----:B----4-:R-:W-:-:S04]  /*14290*/  FSETP.GT.FTZ.AND P0, PT, R2, R4, PT ;  /* 0x000000040200720b */ /* 0x010fc80003f14000 */
[----:B--2---:R-:W-:Y:S02]  /*142a0*/  FSEL R9, R2, R4, P0 ;  /* 0x0000000402097208 */ /* 0x004fe40000000000 */
[----:B------:R-:W-:Y:S01]  /*142b0*/  FSEL R4, R4, R2, P0 ;  /* 0x0000000204047208 */ /* 0x000fe20000000000 */
[----:B------:R-:W-:Y:S01]  /*142c0*/  IMAD.MOV.U32 R2, RZ, RZ, RZ ;  /* 0x000000ffff027224 */ /* 0x000fe200078e00ff */
[----:B------:R-:W-:Y:S02]  /*142d0*/  FSEL R0, R5, R3, P0 ;  /* 0x0000000305007208 */ /* 0x000fe40000000000 */
[----:B------:R-:W-:Y:S01]  /*142e0*/  FSEL R3, R3, R5, P0 ;  /* 0x0000000503037208 */ /* 0x000fe20000000000 */
[----:B------:R-:W-:-:S04]  /*142f0*/  FADD.FTZ R4, -R9, R4 ;  /* 0x0000000409047221 */ /* 0x000fc80000010100 */
[----:B------:R-:W-:-:S04]  /*14300*/  FMUL.FTZ R4, R4, 1.4426950216293334961 ;  /* 0x3fb8aa3b04047820 */ /* 0x000fc80000410000 */
[----:B------:R-:W0:Y:S02]  /*14310*/  MUFU.EX2 R7, R4 ;  /* 0x0000000400077308 */ /* 0x000e240000000800 */
[----:B0--3--:R-:W-:-:S07]  /*14320*/  FMUL.FTZ R6, R0, R7 ;  /* 0x0000000700067220 */ /* 0x009fce0000410000 */
.L_x_43644:
[----:B------:R-:W2:Y:S04]  /*14330*/  LDL R4, [R132+0x88] ;  /* 0x0000880084047983 */ /* 0x000ea80000100800 */
[----:B------:R-:W3:Y:S01]  /*14340*/  LDL R0, [R132+0x8] ;  /* 0x0000080084007983 */ /* 0x000ee20000100800 */
[----:B------:R-:W-:Y:S01]  /*14350*/  VIADD R2, R2, 0x1 ;  /* 0x0000000102027836 */ /* 0x000fe20000000000 */
[----:B------:R-:W-:Y:S04]  /*14360*/  BSSY B1, `(.L_x_43551) ;  /* 0x0000015000017945 */ /* 0x000fe80003800000 */
[----:B------:R-:W-:-:S02]  /*14370*/  ISETP.NE.AND P3, PT, R2, 0x20, PT ;  /* 0x000000200200780c */ /* 0x000fc40003f65270 */
[CC--:B--2---:R-:W-:Y:S02]  /*14380*/  FSETP.GEU.FTZ.AND P0, PT, R99.reuse, R4.reuse, PT ;  /* 0x000000046300720b */ /* 0x0c4fe40003f1e000 */
[----:B------:R-:W-:Y:S02]  /*14390*/  FSETP.NEU.FTZ.AND P1, PT, R99, R4, PT ;  /* 0x000000046300720b */ /* 0x000fe40003f3d000 */
[C---:B------:R-:W-:Y:S02]  /*143a0*/  ISETP.EQ.OR P0, PT, R101.reuse, -0x1, !P0 ;  /* 0xffffffff6500780c */ /* 0x040fe40004702670 */
[----:B---3--:R-:W-:-:S04]  /*143b0*/  ISETP.LE.OR P1, PT, R101, R0, P1 ;  /* 0x000000006500720c */ /* 0x008fc80000f23670 */
[----:B------:R-:W-:-:S13]  /*143c0*/  PLOP3.LUT P0, PT, P0, P1, PT, 0x8, 0x0 ;  /* 0x000000000000781c */ /* 0x000fda0000702170 */
        /* <DEDUP_REMOVED lines=10> */
.L_x_43552:
[----:B------:R-:W-:Y:S01]  /*14470*/  IMAD.MOV.U32 R0, RZ, RZ, R101 ;  /* 0x000000ffff007224 */ /* 0x000fe200078e0065 */
[----:B------:R-:W-:Y:S01]  /*14480*/  MOV R4, R99 ;  /* 0x0000006300047202 */ /* 0x000fe20000000f00 */
[----:B------:R-:W-:Y:S02]  /*14490*/  IMAD.MOV.U32 R101, RZ, RZ, R100 ;  /* 0x000000ffff657224 */ /* 0x000fe400078e0064 */
[----:B------:R-:W-:-:S07]  /*144a0*/  IMAD.MOV.U32 R99, RZ, RZ, R98 ;  /* 0x000000ffff637224 */ /* 0x000fce00078e0062 */
.L_x_43553:
[----:B------:R-:W-:Y:S05]  /*144b0*/  BSYNC B1 ;  /* 0x0000000000017941 */ /* 0x000fea0003800000 */
.L_x_43551:
        /* <DEDUP_REMOVED lines=11> */
.L_x_43555:
[----:B------:R-:W-:Y:S01]  /*14570*/  IMAD.MOV.U32 R5, RZ, RZ, R0 ;  /* 0x000000ffff057224 */ /* 0x000fe200078e0000 */
[----:B------:R-:W-:Y:S01]  /*14580*/  MOV R100, R103 ;  /* 0x0000006700647202 */ /* 0x000fe20000000f00 */
[----:B------:R-:W-:Y:S02]  /*14590*/  IMAD.MOV.U32 R7, RZ, RZ, R4 ;  /* 0x000000ffff077224 */ /* 0x000fe400078e0004 */
[----:B------:R-:W-:-:S07]  /*145a0*/  IMAD.MOV.U32 R98, RZ, RZ, R97 ;  /* 0x000000ffff627224 */ /* 0x000fce00078e0061 */
.L_x_43556:
[----:B------:R-:W-:Y:S05]  /*145b0*/  BSYNC B1 ;  /* 0x0000000000017941 */ /* 0x000fea0003800000 */
.L_x_43554:
        /* <DEDUP_REMOVED lines=11> */
.L_x_43558:
[----:B------:R-:W-:Y:S01]  /*14670*/  MOV R0, R5 ;  /* 0x0000000500007202 */ /* 0x000fe20000000f00 */
[----:B------:R-:W-:Y:S01]  /*14680*/  IMAD.MOV.U32 R4, RZ, RZ, R7 ;  /* 0x000000ffff047224 */ /* 0x000fe200078e0007 */
[----:B------:R-:W-:Y:S01]  /*14690*/  MOV R97, R96 ;  /* 0x0000006000617202 */ /* 0x000fe20000000f00 */
[----:B------:R-:W-:-:S07]  /*146a0*/  IMAD.MOV.U32 R103, RZ, RZ, R102 ;  /* 0x000000ffff677224 */ /* 0x000fce00078e0066 */
.L_x_43559:
[----:B------:R-:W-:Y:S05]  /*146b0*/  BSYNC B1 ;  /* 0x0000000000017941 */ /* 0x000fea0003800000 */
.L_x_43557:
        /* <DEDUP_REMOVED lines=11> */
.L_x_43561:
[----:B------:R-:W-:Y:S01]  /*14770*/  IMAD.MOV.U32 R5, RZ, RZ, R0 ;  /* 0x000000ffff057224 */ /* 0x000fe200078e0000 */
[----:B------:R-:W-:Y:S01]  /*14780*/  MOV R7, R4 ;  /* 0x0000000400077202 */ /* 0x000fe20000000f00 */
[----:B------:R-:W-:Y:S02]  /*14790*/  IMAD.MOV.U32 R102, RZ, RZ, R105 ;  /* 0x000000ffff667224 */ /* 0x000fe400078e0069 */
[----:B------:R-:W-:-:S07]  /*147a0*/  IMAD.MOV.U32 R96, RZ, RZ, R95 ;  /* 0x000000ffff607224 */ /* 0x000fce00078e005f */
.L_x_43562:
[----:B------:R-:W-:Y:S05]  /*147b0*/  BSYNC B1 ;  /* 0x0000000000017941 */ /* 0x000fea0003800000 */
.L_x_43560:
        /* <DEDUP_REMOVED lines=11> */
.L_x_43564:
[----:B------:R-:W-:Y:S01]  /*14870*/  IMAD.MOV.U32 R0, RZ, RZ, R5 ;  /* 0x000000ffff007224 */ /* 0x000fe200078e0005 */
[----:B------:R-:W-:Y:S01]  /*14880*/  MOV R105, R104 ;  /* 0x0000006800697202 */ /* 0x000fe20000000f00 */
[----:B------:R-:W-:Y:S02]  /*14890*/  IMAD.MOV.U32 R4, RZ, RZ, R7 ;  /* 0x000000ffff047224 */ /* 0x000fe400078e0007 */
[----:B------:R-:W-:-:S07]  /*148a0*/  IMAD.MOV.U32 R95, RZ, RZ, R94 ;  /* 0x000000ffff5f7224 */ /* 0x000fce00078e005e */
.L_x_43565:
[----:B------:R-:W-:Y:S05]  /*148b0*/  BSYNC B1 ;  /* 0x0000000000017941 */ /* 0x000fea0003800000 */
.L_x_43563:
        /* <DEDUP_REMOVED lines=11> */
.L_x_43567:
[----:B------:R-:W-:Y:S01]  /*14970*/  MOV R5, R0 ;  /* 0x0000000000057202 */ /* 0x000fe20000000f00 */
[----:B------:R-:W-:Y:S01]  /*14980*/  IMAD.MOV.U32 R7, RZ, RZ, R4 ;  /* 0x000000ffff077224 */ /* 0x000fe200078e0004 */
[----:B------:R-:W-:Y:S01]  /*14990*/  MOV R94, R93 ;  /* 0x0000005d005e7202 */ /* 0x000fe20000000f00 */
[----:B------:R-:W-:-:S07]  /*149a0*/  IMAD.MOV.U32 R104, RZ, RZ, R107 ;  /* 0x000000ffff687224 */ /* 0x000fce00078e006b */
.L_x_43568:
[----:B------:R-:W-:Y:S05]  /*149b0*/  BSYNC B1 ;  /* 0x0000000000017941 */ /* 0x000fea0003800000 */
.L_x_43566:
        /* <DEDUP_REMOVED lines=11> */
.L_x_43570:
[----:B------:R-:W-:Y:S01]  /*14a70*/  IMAD.MOV.U32 R0, RZ, RZ, R5 ;  /* 0x000000ffff007224 */ /* 0x000fe200078e0005 */
[----:B------:R-:W-:Y:S01]  /*14a80*/  MOV R4, R7 ;  /* 0x0000000700047202 */ /* 0x000fe20000000f00 */
[----:B------:R-:W-:Y:S02]  /*14a90*/  IMAD.MOV.U32 R107, RZ, RZ, R106 ;  /* 0x000000ffff6b7224 */ /* 0x000fe400078e006a */
[----:B------:R-:W-:-:S07]  /*14aa0*/  IMAD.MOV.U32 R93, RZ, RZ, R92 ;  /* 0x000000ffff5d7224 */ /* 0x000fce00078e005c */
.L_x_43571:
[----:B------:R-:W-:Y:S05]  /*14ab0*/  BSYNC B1 ;  /* 0x0000000000017941 */ /* 0x000fea0003800000 */
.L_x_43569:
        /* <DEDUP_REMOVED lines=11> */
.L_x_43573:
[----:B------:R-:W-:Y:S01]  /*14b70*/  IMAD.MOV.U32 R5, RZ, RZ, R0 ;  /* 0x000000ffff057224 */ /* 0x000fe200078e0000 */
[----:B------:R-:W-:Y:S01]  /*14b80*/  MOV R106, R109 ;  /* 0x0000006d006a7202 */ /* 0x000fe20000000f00 */
[----:B------:R-:W-:Y:S02]  /*14b90*/  IMAD.MOV.U32 R7, RZ, RZ, R4 ;  /* 0x000000ffff077224 */ /* 0x000fe400078e0004 */
[----:B------:R-:W-:-:S07]  /*14ba0*/  IMAD.MOV.U32 R92, RZ, RZ, R91 ;  /* 0x000000ffff5c7224 */ /* 0x000fce00078e005b */
.L_x_43574:
[----:B------:R-:W-:Y:S05]  /*14bb0*/  BSYNC B1 ;  /* 0x0000000000017941 */ /* 0x000fea0003800000 */
.L_x_43572:
        /* <DEDUP_REMOVED lines=11> */
.L_x_43576:
[----:B------:R-:W-:Y:S01]  /*14c70*/  MOV R0, R5 ;  /* 0x0000000500007202 */ /* 0x000fe20000000f00 */
[----:B------:R-:W-:Y:S01]  /*14c80*/  IMAD.MOV.U32 R4, RZ, RZ, R7 ;  /* 0x000000ffff047224 */ /* 0x000fe200078e0007 */
[----:B------:R-:W-:Y:S01]  /*14c90*/  MOV R91, R90 ;  /* 0x0000005a005b7202 */ /* 0x000fe20000000f00 */
[----:B------:R-:W-:-:S07]  /*14ca0*/  IMAD.MOV.U32 R109, RZ, RZ, R108 ;  /* 0x000000ffff6d7224 */ /* 0x000fce00078e006c */
.L_x_43577:
[----:B------:R-:W-:Y:S05]  /*14cb0*/  BSYNC B1 ;  /* 0x0000000000017941 */ /* 0x000fea0003800000 */
.L_x_43575:
        /* <DEDUP_REMOVED lines=11> */
.L_x_43579:
[----:B------:R-:W-:Y:S01]  /*14d70*/  IMAD.MOV.U32 R5, RZ, RZ, R0 ;  /* 0x000000ffff057224 */ /* 0x000fe200078e0000 */
[----:B------:R-:W-:Y:S01]  /*14d80*/  MOV R7, R4 ;  /* 0x0000000400077202 */ /* 0x000fe20000000f00 */
[----:B------:R-:W-:Y:S02]  /*14d90*/  IMAD.MOV.U32 R108, RZ, RZ, R111 ;  /* 0x000000ffff6c7224 */ /* 0x000fe400078e006f */
[----:B------:R-:W-:-:S07]  /*14da0*/  IMAD.MOV.U32 R90, RZ, RZ, R89 ;  /* 0x000000ffff5a7224 */ /* 0x000fce00078e0059 */
.L_x_43580:
[----:B------:R-:W-:Y:S05]  /*14db0*/  BSYNC B1 ;  /* 0x0000000000017941 */ /* 0x000fea0003800000 */
.L_x_43578:
        /* <DEDUP_REMOVED lines=11> */
.L_x_43582:
[----:B------:R-:W-:Y:S01]  /*14e70*/  IMAD.MOV.U32 R0, RZ, RZ, R5 ;  /* 0x000000ffff007224 */ /* 0x000fe200078e0005 */
[----:B------:R-:W-:Y:S01]  /*14e80*/  MOV R111, R110 ;  /* 0x0000006e006f7202 */ /* 0x000fe20000000f00 */
[----:B------:R-:W-:Y:S02]  /*14e90*/  IMAD.MOV.U32 R4, RZ, RZ, R7 ;  /* 0x000000ffff047224 */ /* 0x000fe400078e0007 */
[----:B------:R-:W-:-:S07]  /*14ea0*/  IMAD.MOV.U32 R89, RZ, RZ, R88 ;  /* 0x000000ffff597224 */ /* 0x000fce00078e0058 */
.L_x_43583:
[----:B------:R-:W-:Y:S05]  /*14eb0*/  BSYNC B1 ;  /* 0x0000000000017941 */ /* 0x000fea0003800000 */
.L_x_43581:
        /* <DEDUP_REMOVED lines=11> */
.L_x_43585:
[----:B------:R-:W-:Y:S01]  /*14f70*/  MOV R5, R0 ;  /* 0x0000000000057202 */ /* 0x000fe20000000f00 */
[----:B------:R-:W-:Y:S01]  /*14f80*/  IMAD.MOV.U32 R7, RZ, RZ, R4 ;  /* 0x000000ffff077224 */ /* 0x000fe200078e0004 */
[----:B------:R-:W-:Y:S01]  /*14f90*/  MOV R88, R87 ;  /* 0x0000005700587202 */ /* 0x000fe20000000f00 */
[----:B------:R-:W-:-:S07]  /*14fa0*/  IMAD.MOV.U32 R110, RZ, RZ, R113 ;  /* 0x000000ffff6e7224 */ /* 0x000fce00078e0071 */
.L_x_43586:
[----:B------:R-:W-:Y:S05]  /*14fb0*/  BSYNC B1 ;  /* 0x0000000000017941 */ /* 0x000fea0003800000 */
.L_x_43584:
        /* <DEDUP_REMOVED lines=11> */
.L_x_43588:
[----:B------:R-:W-:Y:S01]  /*15070*/  IMAD.MOV.U32 R0, RZ, RZ, R5 ;  /* 0x000000ffff007224 */ /* 0x000fe200078e0005 */
[----:B------:R-:W-:Y:S01]  /*15080*/  MOV R4, R7 ;  /* 0x0000000700047202 */ /* 0x000fe20000000f00 */
[----:B------:R-:W-:Y:S02]  /*15090*/  IMAD.MOV.U32 R113, RZ, RZ, R112 ;  /* 0x000000ffff717224 */ /* 0x000fe400078e0070 */
[----:B------:R-:W-:-:S07]  /*150a0*/  IMAD.MOV.U32 R87, RZ, RZ, R86 ;  /* 0x000000ffff577224 */ /* 0x000fce00078e0056 */
.L_x_43589:
[----:B------:R-:W-:Y:S05]  /*150b0*/  BSYNC B1 ;  /* 0x0000000000017941 */ /* 0x000fea0003800000 */
.L_x_43587:
        /* <DEDUP_REMOVED lines=11> */
.L_x_43591:
[----:B------:R-:W-:Y:S01]  /*15170*/  IMAD.MOV.U32 R5, RZ, RZ, R0 ;  /* 0x000000ffff057224 */ /* 0x000fe200078e0000 */
[----:B------:R-:W-:Y:S01]  /*15180*/  MOV R112, R115 ;  /* 0x0000007300707202 */ /* 0x000fe20000000f00 */
[----:B------:R-:W-:Y:S02]  /*15190*/  IMAD.MOV.U32 R7, RZ, RZ, R4 ;  /* 0x000000ffff077224 */ /* 0x000fe400078e0004 */
[----:B------:R-:W-:-:S07]  /*151a0*/  IMAD.MOV.U32 R86, RZ, RZ, R85 ;  /* 0x000000ffff567224 */ /* 0x000fce00078e0055 */
.L_x_43592:
[----:B------:R-:W-:Y:S05]  /*151b0*/  BSYNC B1 ;  /* 0x0000000000017941 */ /* 0x000fea0003800000 */
.L_x_43590:
        /* <DEDUP_REMOVED lines=11> */
.L_x_43594:
[----:B------:R-:W-:Y:S01]  /*15270*/  MOV R0, R5 ;  /* 0x0000000500007202 */ /* 0x000fe20000000f00 */
[----:B------:R-:W-:Y:S01]  /*15280*/  IMAD.MOV.U32 R4, RZ, RZ, R7 ;  /* 0x000000ffff047224 */ /* 0x000fe200078e0007 */
[----:B------:R-:W-:Y:S01]  /*15290*/  MOV R85, R84 ;  /* 0x0000005400557202 */ /* 0x000fe20000000f00 */
[----:B------:R-:W-:-:S07]  /*152a0*/  IMAD.MOV.U32 R115, RZ, RZ, R114 ;  /* 0x000000ffff737224 */ /* 0x000fce00078e0072 */
.L_x_43595:
[----:B------:R-:W-:Y:S05]  /*152b0*/  BSYNC B1 ;  /* 0x0000000000017941 */ /* 0x000fea0003800000 */
.L_x_43593:
        /* <DEDUP_REMOVED lines=11> */
.L_x_43597:
[----:B------:R-:W-:Y:S01]  /*15370*/  IMAD.MOV.U32 R5, RZ, RZ, R0 ;  /* 0x000000ffff057224 */ /* 0x000fe200078e0000 */
[----:B------:R-:W-:Y:S01]  /*15380*/  MOV R7, R4 ;  /* 0x0000000400077202 */ /* 0x000fe20000000f00 */
[----:B------:R-:W-:Y:S02]  /*15390*/  IMAD.MOV.U32 R114, RZ, RZ, R117 ;  /* 0x000000ffff727224 */ /* 0x000fe400078e0075 */
[----:B------:R-:W-:-:S07]  /*153a0*/  IMAD.MOV.U32 R84, RZ, RZ, R83 ;  /* 0x000000ffff547224 */ /* 0x000fce00078e0053 */
.L_x_43598:
[----:B------:R-:W-:Y:S05]  /*153b0*/  BSYNC B1 ;  /* 0x0000000000017941 */ /* 0x000fea0003800000 */
.L_x_43596:
        /* <DEDUP_REMOVED lines=11> */
.L_x_43600:
[----:B------:R-:W-:Y:S01]  /*15470*/  IMAD.MOV.U32 R0, RZ, RZ, R5 ;  /* 0x000000ffff007224 */ /* 0x000fe200078e0005 */
[----:B------:R-:W-:Y:S01]  /*15480*/  MOV R117, R116 ;  /* 0x0000007400757202 */ /* 0x000fe20000000f00 */
[----:B------:R-:W-:Y:S02]  /*15490*/  IMAD.MOV.U32 R4, RZ, RZ, R7 ;  /* 0x000000ffff047224 */ /* 0x000fe400078e0007 */
[----:B------:R-:W-:-:S07]  /*154a0*/  IMAD.MOV.U32 R83, RZ, RZ, R82 ;  /* 0x000000ffff537224 */ /* 0x000fce00078e0052 */
.L_x_43601:
[----:B------:R-:W-:Y:S05]  /*154b0*/  BSYNC B1 ;  /* 0x0000000000017941 */ /* 0x000fea0003800000 */
.L_x_43599:
        /* <DEDUP_REMOVED lines=11> */
.L_x_43603:
[----:B------:R-:W-:Y:S01]  /*15570*/  MOV R5, R0 ;  /* 0x0000000000057202 */ /* 0x000fe20000000f00 */
[----:B------:R-:W-:Y:S01]  /*15580*/  IMAD.MOV.U32 R7, RZ, RZ, R4 ;  /* 0x000000ffff077224 */ /* 0x000fe200078e0004 */
[----:B------:R-:W-:Y:S01]  /*15590*/  MOV R82, R81 ;  /* 0x0000005100527202 */ /* 0x000fe20000000f00 */
[----:B------:R-:W-:-:S07]  /*155a0*/  IMAD.MOV.U32 R116, RZ, RZ, R119 ;  /* 0x000000ffff747224 */ /* 0x000fce00078e0077 */
.L_x_43604:
[----:B------:R-:W-:Y:S05]  /*155b0*/  BSYNC B1 ;  /* 0x0000000000017941 */ /* 0x000fea0003800000 */
.L_x_43602:
        /* <DEDUP_REMOVED lines=11> */
.L_x_43606:
[----:B------:R-:W-:Y:S01]  /*15670*/  IMAD.MOV.U32 R0, RZ, RZ, R5 ;  /* 0x000000ffff007224 */ /* 0x000fe200078e0005 */
[----:B------:R-:W-:Y:S01]  /*15680*/  MOV R4, R7 ;  /* 0x0000000700047202 */ /* 0x000fe20000000f00 */
[----:B------:R-:W-:Y:S02]  /*15690*/  IMAD.MOV.U32 R119, RZ, RZ, R118 ;  /* 0x000000ffff777224 */ /* 0x000fe400078e0076 */
[----:B------:R-:W-:-:S07]  /*156a0*/  IMAD.MOV.U32 R81, RZ, RZ, R80 ;  /* 0x000000ffff517224 */ /* 0x000fce00078e0050 */
.L_x_43607:
[----:B------:R-:W-:Y:S05]  /*156b0*/  BSYNC B1 ;  /* 0x0000000000017941 */ /* 0x000fea0003800000 */
.L_x_43605:
        /* <DEDUP_REMOVED lines=11> */
.L_x_43609:
[----:B------:R-:W-:Y:S01]  /*15770*/  IMAD.MOV.U32 R5, RZ, RZ, R0 ;  /* 0x000000ffff057224 */ /* 0x000fe200078e0000 */
[----:B------:R-:W-:Y:S01]  /*15780*/  MOV R118, R121 ;  /* 0x0000007900767202 */ /* 0x000fe20000000f00 */
[----:B------:R-:W-:Y:S02]  /*15790*/  IMAD.MOV.U32 R7, RZ, RZ, R4 ;  /* 0x000000ffff077224 */ /* 0x000fe400078e0004 */
[----:B------:R-:W-:-:S07]  /*157a0*/  IMAD.MOV.U32 R80, RZ, RZ, R79 ;  /* 0x000000ffff507224 */ /* 0x000fce00078e004f */
.L_x_43610:
[----:B------:R-:W-:Y:S05]  /*157b0*/  BSYNC B1 ;  /* 0x0000000000017941 */ /* 0x000fea0003800000 */
.L_x_43608:
        /* <DEDUP_REMOVED lines=11> */
.L_x_43612:
[----:B------:R-:W-:Y:S01]  /*15870*/  MOV R0, R5 ;  /* 0x0000000500007202 */ /* 0x000fe20000000f00 */
[----:B------:R-:W-:Y:S01]  /*15880*/  IMAD.MOV.U32 R4, RZ, RZ, R7 ;  /* 0x000000ffff047224 */ /* 0x000fe200078e0007 */
[----:B------:R-:W-:Y:S01]  /*15890*/  MOV R79, R78 ;  /* 0x0000004e004f7202 */ /* 0x000fe20000000f00 */
[----:B------:R-:W-:-:S07]  /*158a0*/  IMAD.MOV.U32 R121, RZ, RZ, R120 ;  /* 0x000000ffff797224 */ /* 0x000fce00078e0078 */
.L_x_43613:
[----:B------:R-:W-:Y:S05]  /*158b0*/  BSYNC B1 ;  /* 0x0000000000017941 */ /* 0x000fea0003800000 */
.L_x_43611:
        /* <DEDUP_REMOVED lines=11> */
.L_x_43615:
[----:B------:R-:W-:Y:S01]  /*15970*/  IMAD.MOV.U32 R5, RZ, RZ, R0 ;  /* 0x000000ffff057224 */ /* 0x000fe200078e0000 */
[----:B------:R-:W-:Y:S01]  /*15980*/  MOV R7, R4 ;  /* 0x0000000400077202 */ /* 0x000fe20000000f00 */
[----:B------:R-:W-:Y:S02]  /*15990*/  IMAD.MOV.U32 R120, RZ, RZ, R123 ;  /* 0x000000ffff787224 */ /* 0x000fe400078e007b */
[----:B------:R-:W-:-:S07]  /*159a0*/  IMAD.MOV.U32 R78, RZ, RZ, R77 ;  /* 0x000000ffff4e7224 */ /* 0x000fce00078e004d */
.L_x_43616:
[----:B------:R-:W-:Y:S05]  /*159b0*/  BSYNC B1 ;  /* 0x0000000000017941 */ /* 0x000fea0003800000 */
.L_x_43614:
        /* <DEDUP_REMOVED lines=11> */
.L_x_43618:
[----:B------:R-:W-:Y:S01]  /*15a70*/  IMAD.MOV.U32 R0, RZ, RZ, R5 ;  /* 0x000000ffff007224 */ /* 0x000fe200078e0005 */
[----:B------:R-:W-:Y:S01]  /*15a80*/  MOV R123, R122 ;  /* 0x0000007a007b7202 */ /* 0x000fe20000000f00 */
[----:B------:R-:W-:Y:S02]  /*15a90*/  IMAD.MOV.U32 R4, RZ, RZ, R7 ;  /* 0x000000ffff047224 */ /* 0x000fe400078e0007 */
[----:B------:R-:W-:-:S07]  /*15aa0*/  IMAD.MOV.U32 R77, RZ, RZ, R76 ;  /* 0x000000ffff4d7224 */ /* 0x000fce00078e004c */
.L_x_43619:
[----:B------:R-:W-:Y:S05]  /*15ab0*/  BSYNC B1 ;  /* 0x0000000000017941 */ /* 0x000fea0003800000 */
.L_x_43617:
        /* <DEDUP_REMOVED lines=11> */
.L_x_43621:
[----:B------:R-:W-:Y:S01]  /*15b70*/  MOV R5, R0 ;  /* 0x0000000000057202 */ /* 0x000fe20000000f00 */
[----:B------:R-:W-:Y:S01]  /*15b80*/  IMAD.MOV.U32 R7, RZ, RZ, R4 ;  /* 0x000000ffff077224 */ /* 0x000fe200078e0004 */
[----:B------:R-:W-:Y:S01]  /*15b90*/  MOV R76, R75 ;  /* 0x0000004b004c7202 */ /* 0x000fe20000000f00 */
[----:B------:R-:W-:-:S07]  /*15ba0*/  IMAD.MOV.U32 R122, RZ, RZ, R125 ;  /* 0x000000ffff7a7224 */ /* 0x000fce00078e007d */
.L_x_43622:
[----:B------:R-:W-:Y:S05]  /*15bb0*/  BSYNC B1 ;  /* 0x0000000000017941 */ /* 0x000fea0003800000 */
.L_x_43620:
        /* <DEDUP_REMOVED lines=11> */
.L_x_43624:
[----:B------:R-:W-:Y:S01]  /*15c70*/  IMAD.MOV.U32 R0, RZ, RZ, R5 ;  /* 0x000000ffff007224 */ /* 0x000fe200078e0005 */
[----:B------:R-:W-:Y:S01]  /*15c80*/  MOV R4, R7 ;  /* 0x0000000700047202 */ /* 0x000fe20000000f00 */
[----:B------:R-:W-:Y:S02]  /*15c90*/  IMAD.MOV.U32 R125, RZ, RZ, R124 ;  /* 0x000000ffff7d7224 */ /* 0x000fe400078e007c */
[----:B------:R-:W-:-:S07]  /*15ca0*/  IMAD.MOV.U32 R75, RZ, RZ, R74 ;  /* 0x000000ffff4b7224 */ /* 0x000fce00078e004a */
.L_x_43625:
[----:B------:R-:W-:Y:S05]  /*15cb0*/  BSYNC B1 ;  /* 0x0000000000017941 */ /* 0x000fea0003800000 */
.L_x_43623:
        /* <DEDUP_REMOVED lines=11> */
.L_x_43627:
[----:B------:R-:W-:Y:S01]  /*15d70*/  IMAD.MOV.U32 R5, RZ, RZ, R0 ;  /* 0x000000ffff057224 */ /* 0x000fe200078e0000 */
[----:B------:R-:W-:Y:S01]  /*15d80*/  MOV R124, R127 ;  /* 0x0000007f007c7202 */ /* 0x000fe20000000f00 */
[----:B------:R-:W-:Y:S02]  /*15d90*/  IMAD.MOV.U32 R7, RZ, RZ, R4 ;  /* 0x000000ffff077224 */ /* 0x000fe400078e0004 */
[----:B------:R-:W-:-:S07]  /*15da0*/  IMAD.MOV.U32 R74, RZ, RZ, R73 ;  /* 0x000000ffff4a7224 */ /* 0x000fce00078e0049 */
.L_x_43628:
[----:B------:R-:W-:Y:S05]  /*15db0*/  BSYNC B1 ;  /* 0x0000000000017941 */ /* 0x000fea0003800000 */
.L_x_43626:
        /* <DEDUP_REMOVED lines=11> */
.L_x_43630:
[----:B------:R-:W-:Y:S01]  /*15e70*/  MOV R0, R5 ;  /* 0x0000000500007202 */ /* 0x000fe20000000f00 */
[----:B------:R-:W-:Y:S01]  /*15e80*/  IMAD.MOV.U32 R4, RZ, RZ, R7 ;  /* 0x000000ffff047224 */ /* 0x000fe200078e0007 */
[----:B------:R-:W-:Y:S01]  /*15e90*/  MOV R73, R72 ;  /* 0x0000004800497202 */ /* 0x000fe20000000f00 */
[----:B------:R-:W-:-:S07]  /*15ea0*/  IMAD.MOV.U32 R127, RZ, RZ, R126 ;  /* 0x000000ffff7f7224 */ /* 0x000fce00078e007e */
.L_x_43631:
[----:B------:R-:W-:Y:S05]  /*15eb0*/  BSYNC B1 ;  /* 0x0000000000017941 */ /* 0x000fea0003800000 */
.L_x_43629:
        /* <DEDUP_REMOVED lines=11> */
.L_x_43633:
[----:B------:R-:W-:Y:S01]  /*15f70*/  IMAD.MOV.U32 R5, RZ, RZ, R0 ;  /* 0x000000ffff057224 */ /* 0x000fe200078e0000 */
[----:B------:R-:W-:Y:S01]  /*15f80*/  MOV R7, R4 ;  /* 0x0000000400077202 */ /* 0x000fe20000000f00 */
[----:B------:R-:W-:Y:S02]  /*15f90*/  IMAD.MOV.U32 R126, RZ, RZ, R129 ;  /* 0x000000ffff7e7224 */ /* 0x000fe400078e0081 */
[----:B------:R-:W-:-:S07]  /*15fa0*/  IMAD.MOV.U32 R72, RZ, RZ, R71 ;  /* 0x000000ffff487224 */ /* 0x000fce00078e0047 */
.L_x_43634:
[----:B------:R-:W-:Y:S05]  /*15fb0*/  BSYNC B1 ;  /* 0x0000000000017941 */ /* 0x000fea0003800000 */
.L_x_43632:
        /* <DEDUP_REMOVED lines=11> */
.L_x_43636:
[----:B------:R-:W-:Y:S01]  /*16070*/  IMAD.MOV.U32 R0, RZ, RZ, R5 ;  /* 0x000000ffff007224 */ /* 0x000fe200078e0005 */
[----:B------:R-:W-:Y:S01]  /*16080*/  MOV R129, R128 ;  /* 0x0000008000817202 */ /* 0x000fe20000000f00 */
[----:B------:R-:W-:Y:S02]  /*16090*/  IMAD.MOV.U32 R4, RZ, RZ, R7 ;  /* 0x000000ffff047224 */ /* 0x000fe400078e0007 */
[----:B------:R-:W-:-:S07]  /*160a0*/  IMAD.MOV.U32 R71, RZ, RZ, R70 ;  /* 0x000000ffff477224 */ /* 0x000fce00078e0046 */
.L_x_43637:
[----:B------:R-:W-:Y:S05]  /*160b0*/  BSYNC B1 ;  /* 0x0000000000017941 */ /* 0x000fea0003800000 */
.L_x_43635:
        /* <DEDUP_REMOVED lines=11> */
.L_x_43639:
[----:B------:R-:W-:Y:S01]  /*16170*/  MOV R5, R0 ;  /* 0x0000000000057202 */ /* 0x000fe20000000f00 */
[----:B------:R-:W-:Y:S01]  /*16180*/  IMAD.MOV.U32 R7, RZ, RZ, R4 ;  /* 0x000000ffff077224 */ /* 0x000fe200078e0004 */
[----:B------:R-:W-:Y:S01]  /*16190*/  MOV R70, R69 ;  /* 0x0000004500467202 */ /* 0x000fe20000000f00 */
[----:B------:R-:W-:-:S07]  /*161a0*/  IMAD.MOV.U32 R128, RZ, RZ, R131 ;  /* 0x000000ffff807224 */ /* 0x000fce00078e0083 */
.L_x_43640:
[----:B------:R-:W-:Y:S05]  /*161b0*/  BSYNC B1 ;  /* 0x0000000000017941 */ /* 0x000fea0003800000 */
.L_x_43638:
        /* <DEDUP_REMOVED lines=11> */
.L_x_43642:
[----:B------:R-:W-:Y:S01]  /*16270*/  IMAD.MOV.U32 R131, RZ, RZ, R130 ;  /* 0x000000ffff837224 */ /* 0x000fe200078e0082 */
[----:B------:R-:W-:Y:S01]  /*16280*/  MOV R4, R7 ;  /* 0x0000000700047202 */ /* 0x000fe20000000f00 */
[----:B------:R-:W-:Y:S01]  /*16290*/  IMAD.MOV.U32 R69, RZ, RZ, R68 ;  /* 0x000000ffff457224 */ /* 0x000fe200078e0044 */
[----:B------:R-:W-:Y:S01]  /*162a0*/  MOV R130, R5 ;  /* 0x0000000500827202 */ /* 0x000fe20000000f00 */
[----:B------:R-:W-:Y:S02]  /*162b0*/  IMAD.MOV.U32 R0, RZ, RZ, R5 ;  /* 0x000000ffff007224 */ /* 0x000fe400078e0005 */
[----:B------:R-:W-:-:S07]  /*162c0*/  IMAD.MOV.U32 R68, RZ, RZ, R7 ;  /* 0x000000ffff447224 */ /* 0x000fce00078e0007 */
.L_x_43643:
[----:B------:R-:W-:Y:S05]  /*162d0*/  BSYNC B1 ;  /* 0x0000000000017941 */ /* 0x000fea0003800000 */
.L_x_43641:
[----:B------:R-:W-:Y:S01]  /*162e0*/  VIADD R132, R132, 0x4 ;  /* 0x0000000484847836 */ /* 0x000fe20000000000 */
[----:B------:R-:W-:Y:S06]  /*162f0*/  @P3 BRA `(.L_x_43644) ;  /* 0xffffffe0000c3947 */ /* 0x000fec000383ffff */
[----:B------:R-:W-:Y:S01]  /*16300*/  FADD.FTZ R3, R3, R6 ;  /* 0x0000000603037221 */ /* 0x000fe20000010000 */
[----:B------:R-:W-:Y:S01]  /*16310*/  MOV R68, R4 ;  /* 0x0000000400447202 */ /* 0x000fe20000000f00 */
[----:B------:R-:W-:Y:S02]  /*16320*/  IMAD.MOV.U32 R130, RZ, RZ, R0 ;  /* 0x000000ffff827224 */ /* 0x000fe400078e0000 */
[----:B------:R-:W-:-:S07]  /*16330*/  IMAD.MOV.U32 R2, RZ, RZ, R9 ;  /* 0x000000ffff027224 */ /* 0x000fce00078e0009 */
.L_x_43550:
[----:B------:R-:W-:Y:S05]  /*16340*/  BSYNC B0 ;  /* 0x0000000000007941 */ /* 0x000fea0003800000 */
.L_x_43549:
        /* <DEDUP_REMOVED lines=35> */
[----:B-1----:R-:W1:Y:S02]  /*16580*/  LDC R0, c[0x0][0x234] ;  /* 0x00008d00ff007b82 */ /* 0x002e640000000800 */
[----:B-1----:R-:W-:-:S13]  /*16590*/  ISETP.GE.AND P0, PT, R0, 0x1, PT ;  /* 0x000000010000780c */ /* 0x002fda0003f06270 */
[----:B------:R-:W-:Y:S05]  /*165a0*/  @!P0 BRA `(.L_x_43647) ;  /* 0x0000000c00088947 */ /* 0x000fea0003800000 */
[----:B------:R-:W-:-:S04]  /*165b0*/  SHF.L.U32 R0, R0, 0x1, RZ ;  /* 0x0000000100007819 */ /* 0x000fc800000006ff */
[----:B------:R-:W-:-:S04]  /*165c0*/  VIMNMX R0, R0, 0x1, !PT ;  /* 0x0000000100007848 */ /* 0x000fc80007fe0100 */
[C---:B------:R-:W-:Y:S01]  /*165d0*/  LOP3.LUT R5, R0.reuse, 0x3, RZ, 0xc0, !PT ;  /* 0x0000000300057812 */ /* 0x040fe200078ec0ff */
[----:B------:R-:W-:-:S05]  /*165e0*/  VIADD R4, R0, 0xffffffff ;  /* 0xffffffff00047836 */ /* 0x000fca0000000000 */
[----:B------:R-:W-:Y:S01]  /*165f0*/  ISETP.GE.U32.AND P0, PT, R4, 0x3, PT ;  /* 0x000000030400780c */ /* 0x000fe20003f06070 */
[----:B------:R-:W-:-:S12]  /*16600*/  IMAD.MOV.U32 R4, RZ, RZ, RZ ;  /* 0x000000ffff047224 */ /* 0x000fd800078e00ff */
[----:B------:R-:W-:Y:S05]  /*16610*/  @!P0 BRA `(.L_x_43648) ;  /* 0x0000000800908947 */ /* 0x000fea0003800000 */
[----:B------:R-:W1:Y:S01]  /*16620*/  S2UR UR4, SR_CTAID.X ;  /* 0x00000000000479c3 */ /* 0x000e620000002500 */
[----:B------:R-:W-:Y:S01]  /*16630*/  IADD3 R0, R0, -R5, RZ ;  /* 0x8000000500007210 */ /* 0x000fe20007ffe0ff */
[----:B------:R-:W-:Y:S01]  /*16640*/  ULDC UR5, c[0x0][0x230] ;  /* 0x00008c0000057ab9 */ /* 0x000fe20000000800 */
[----:B------:R-:W-:Y:S02]  /*16650*/  IMAD.MOV.U32 R4, RZ, RZ, RZ ;  /* 0x000000ffff047224 */ /* 0x000fe400078e00ff */
[----:B------:R-:W-:Y:S01]  /*16660*/  ISETP.GT.AND P0, PT, R0, RZ, PT ;  /* 0x000000ff0000720c */ /* 0x000fe20003f04270 */
[----:B-1----:R-:W-:-:S12]  /*16670*/  UIMAD UR4, UR4, UR5, URZ ;  /* 0x00000005040472a4 */ /* 0x002fd8000f8e023f */
[----:B------:R-:W-:Y:S05]  /*16680*/  @!P0 BRA `(.L_x_43649) ;  /* 0x00000008000c8947 */ /* 0x000fea0003800000 */
[----:B------:R-:W-:Y:S02]  /*16690*/  ISETP.GT.AND P1, PT, R0, 0xc, PT ;  /* 0x0000000c0000780c */ /* 0x000fe40003f24270 */
[----:B------:R-:W-:-:S11]  /*166a0*/  PLOP3.LUT P0, PT, PT, PT, PT, 0x80, 0x0 ;  /* 0x000000000000781c */ /* 0x000fd60003f0f070 */
[----:B------:R-:W-:Y:S05]  /*166b0*/  @!P1 BRA `(.L_x_43650) ;  /* 0x0000000400449947 */ /* 0x000fea0003800000 */
[----:B------:R-:W1:Y:S01]  /*166c0*/  S2R R7, SR_CgaCtaId ;  /* 0x0000000000077919 */ /* 0x000e620000008800 */
[----:B------:R-:W-:Y:S02]  /*166d0*/  MOV R6, 0x400 ;  /* 0x0000040000067802 */ /* 0x000fe40000000f00 */
[----:B------:R-:W-:-:S03]  /*166e0*/  PLOP3.LUT P0, PT, PT, PT, PT, 0x8, 0x0 ;  /* 0x000000000000781c */ /* 0x000fc60003f0e170 */
[----:B------:R-:W-:-:S05]  /*166f0*/  VIADD R6, R6, 0x320 ;  /* 0x0000032006067836 */ /* 0x000fca0000000000 */
[----:B-1----:R-:W-:-:S07]  /*16700*/  LEA R7, R7, R6, 0x18 ;  /* 0x0000000607077211 */ /* 0x002fce00078ec0ff */
.L_x_43651:
[CC--:B-1----:R-:W-:Y:S01]  /*16710*/  LEA R6, R4.reuse, R133.reuse, 0x2 ;  /* 0x0000008504067211 */ /* 0x0c2fe200078e10ff */
[C---:B------:R-:W-:Y:S01]  /*16720*/  VIADD R10, R4.reuse, 0x4 ;  /* 0x00000004040a7836 */ /* 0x040fe20000000000 */
[C---:B------:R-:W-:Y:S01]  /*16730*/  IADD3 R20, R4.reuse, 0x8, RZ ;  /* 0x0000000804147810 */ /* 0x040fe20007ffe0ff */
[----:B------:R-:W-:Y:S02]  /*16740*/  VIADD R30, R4, 0xc ;  /* 0x0000000c041e7836 */ /* 0x000fe40000000000 */
[----:B------:R-:W2:Y:S01]  /*16750*/  LDL.64 R8, [R6+0x8] ;  /* 0x0000080006087983 */ /* 0x000ea20000100a00 */
[--C-:B------:R-:W-:Y:S02]  /*16760*/  IMAD R10, R10, 0x4, R133.reuse ;  /* 0x000000040a0a7824 */ /* 0x100fe400078e0285 */
[----:B------:R-:W-:Y:S01]  /*16770*/  IMAD R22, R20, 0x4, R133 ;  /* 0x0000000414167824 */ /* 0x000fe200078e0285 */
[----:B------:R-:W3:Y:S01]  /*16780*/  LDL.64 R14, [R6+0x10] ;  /* 0x00001000060e7983 */ /* 0x000ee20000100a00 */
[----:B------:R-:W-:-:S03]  /*16790*/  LEA R23, R30, R133, 0x2 ;  /* 0x000000851e177211 */ /* 0x000fc600078e10ff */
        /* <DEDUP_REMOVED lines=14> */
[----:B------:R-:W-:Y:S01]  /*16880*/  IMAD R11, R4, 0x4, R7 ;  /* 0x00000004040b7824 */ /* 0x000fe200078e0207 */
[----:B------:R-:W-:-:S04]  /*16890*/  IADD3 R0, R0, -0x10, RZ ;  /* 0xfffffff000007810 */ /* 0x000fc80007ffe0ff */
[----:B------:R-:W-:Y:S01]  /*168a0*/  ISETP.GT.AND P1, PT, R0, 0xc, PT ;  /* 0x0000000c0000780c */ /* 0x000fe20003f24270 */
[----:B------:R-:W-:Y:S02]  /*168b0*/  VIADD R4, R4, 0x10 ;  /* 0x0000001004047836 */ /* 0x000fe40000000000 */
[----:B--2---:R-:W-:Y:S01]  /*168c0*/  VIADD R8, R8, UR4 ;  /* 0x0000000408087c36 */ /* 0x004fe20008000000 */
[----:B-1----:R-:W-:Y:S01]  /*168d0*/  IADD3 R6, R9, UR4, RZ ;  /* 0x0000000409067c10 */ /* 0x002fe2000fffe0ff */
[----:B---3--:R-:W-:-:S03]  /*168e0*/  VIADD R10, R15, UR4 ;  /* 0x000000040f0a7c36 */ /* 0x008fc60008000000 */
[----:B------:R5:W-:Y:S04]  /*168f0*/  STS [R11], R8 ;  /* 0x000000080b007388 */ /* 0x000be80000000800 */
[----:B------:R4:W-:Y:S01]  /*16900*/  STS [R11+0x4], R6 ;  /* 0x000004060b007388 */ /* 0x0009e20000000800 */
[----:B-----5:R-:W-:Y:S01]  /*16910*/  VIADD R8, R29, UR4 ;  /* 0x000000041d087c36 */ /* 0x020fe20008000000 */
[----:B----4-:R-:W-:Y:S02]  /*16920*/  IADD3 R6, R25, UR4, RZ ;  /* 0x0000000419067c10 */ /* 0x010fe4000fffe0ff */
[----:B------:R1:W-:Y:S01]  /*16930*/  STS [R11+0xc], R10 ;  /* 0x00000c0a0b007388 */ /* 0x0003e20000000800 */
[----:B------:R-:W-:Y:S01]  /*16940*/  VIADD R14, R14, UR4 ;  /* 0x000000040e0e7c36 */ /* 0x000fe20008000000 */
[----:B------:R-:W-:Y:S01]  /*16950*/  IADD3 R18, R18, UR4, RZ ;  /* 0x0000000412127c10 */ /* 0x000fe2000fffe0ff */
[----:B0-----:R-:W-:Y:S01]  /*16960*/  VIADD R22, R19, UR4 ;  /* 0x0000000413167c36 */ /* 0x001fe20008000000 */
[----:B------:R0:W-:Y:S01]  /*16970*/  STS [R11+0x1c], R6 ;  /* 0x00001c060b007388 */ /* 0x0001e20000000800 */
[----:B------:R-:W-:Y:S01]  /*16980*/  VIADD R24, R24, UR4 ;  /* 0x0000000418187c36 */ /* 0x000fe20008000000 */
[----:B------:R-:W-:Y:S01]  /*16990*/  IADD3 R32, R32, UR4, RZ ;  /* 0x0000000420207c10 */ /* 0x000fe2000fffe0ff */
[----:B------:R-:W-:Y:S01]  /*169a0*/  VIADD R28, R28, UR4 ;  /* 0x000000041c1c7c36 */ /* 0x000fe20008000000 */
[----:B------:R2:W-:Y:S01]  /*169b0*/  STS [R11+0x24], R8 ;  /* 0x000024080b007388 */ /* 0x0005e20000000800 */
[----:B------:R-:W-:-:S02]  /*169c0*/  VIADD R36, R36, UR4 ;  /* 0x0000000424247c36 */ /* 0x000fc40008000000 */
[----:B-1----:R-:W-:Y:S02]  /*169d0*/  VIADD R10, R33, UR4 ;  /* 0x00000004210a7c36 */ /* 0x002fe40008000000 */
[----:B------:R-:W-:Y:S01]  /*169e0*/  VIADD R40, R40, UR4 ;  /* 0x0000000428287c36 */ /* 0x000fe20008000000 */
[----:B0-----:R-:W-:Y:S01]  /*169f0*/  IADD3 R6, R37, UR4, RZ ;  /* 0x0000000425067c10 */ /* 0x001fe2000fffe0ff */
        /* <DEDUP_REMOVED lines=29> */
.L_x_43650:
[----:B------:R-:W-:-:S13]  /*16bd0*/  ISETP.GT.AND P1, PT, R0, 0x4, PT ;  /* 0x000000040000780c */ /* 0x000fda0003f24270 */
[----:B------:R-:W-:Y:S05]  /*16be0*/  @!P1 BRA `(.L_x_43652) ;  /* 0x0000000000ac9947 */ /* 0x000fea0003800000 */
[C---:B-1----:R-:W-:Y:S01]  /*16bf0*/  IMAD R6, R4.reuse, 0x4, R133 ;  /* 0x0000000404067824 */ /* 0x042fe200078e0285 */
        /* <DEDUP_REMOVED lines=9> */
[----:B------:R-:W5:Y:S01]  /*16c90*/  LDL.64 R26, [R13+0x90] ;  /* 0x000090000d1a7983 */ /* 0x000f620000100a00 */
        /* <DEDUP_REMOVED lines=12> */
[----:B-1----:R-:W-:Y:S02]  /*16d60*/  VIADD R6, R15, UR4 ;  /* 0x000000040f067c36 */ /* 0x002fe40008000000 */
[----:B----4-:R-:W-:Y:S01]  /*16d70*/  VIADD R18, R18, UR4 ;  /* 0x0000000412127c36 */ /* 0x010fe20008000000 */
[----:B------:R-:W-:Y:S01]  /*16d80*/  IADD3 R22, R19, UR4, RZ ;  /* 0x0000000413167c10 */ /* 0x000fe2000fffe0ff */
        /* <DEDUP_REMOVED lines=17> */
.L_x_43652:
[----:B------:R-:W-:-:S13]  /*16ea0*/  ISETP.NE.OR P0, PT, R0, RZ, P0 ;  /* 0x000000ff0000720c */ /* 0x000fda0000705670 */
[----:B------:R-:W-:Y:S05]  /*16eb0*/  @!P0 BRA `(.L_x_43648) ;  /* 0x0000000000688947 */ /* 0x000fea0003800000 */
.L_x_43649:
[----:B--2---:R-:W2:Y:S01]  /*16ec0*/  S2R R7, SR_CgaCtaId ;  /* 0x0000000000077919 */ /* 0x004ea20000008800 */
[----:B-1----:R-:W-:-:S05]  /*16ed0*/  MOV R6, 0x400 ;  /* 0x0000040000067802 */ /* 0x002fca0000000f00 */
[----:B------:R-:W-:-:S05]  /*16ee0*/  VIADD R6, R6, 0x320 ;  /* 0x0000032006067836 */ /* 0x000fca0000000000 */
[----:B--2---:R-:W-:-:S07]  /*16ef0*/  LEA R15, R7, R6, 0x18 ;  /* 0x00000006070f7211 */ /* 0x004fce00078ec0ff */
.L_x_43653:
[----:B------:R-:W-:-:S05]  /*16f00*/  LEA R14, R4, R133, 0x2 ;  /* 0x00000085040e7211 */ /* 0x000fca00078e10ff */
[----:B---3--:R-:W2:Y:S04]  /*16f10*/  LDL.64 R6, [R14+0x8] ;  /* 0x000008000e067983 */ /* 0x008ea80000100a00 */
[----:B------:R-:W3:Y:S04]  /*16f20*/  LDL.64 R10, [R14+0x10] ;  /* 0x000010000e0a7983 */ /* 0x000ee80000100a00 */
[----:B------:R-:W4:Y:S04]  /*16f30*/  LDL.64 R8, [R14+0x88] ;  /* 0x000088000e087983 */ /* 0x000f280000100a00 */
[----:B------:R-:W5:Y:S01]  /*16f40*/  LDL.64 R12, [R14+0x90] ;  /* 0x000090000e0c7983 */ /* 0x000f620000100a00 */
[----:B------:R-:W-:Y:S01]  /*16f50*/  IMAD R16, R4, 0x4, R15 ;  /* 0x0000000404107824 */ /* 0x000fe200078e020f */
        /* <DEDUP_REMOVED lines=16> */
.L_x_43648:
[----:B------:R-:W-:-:S13]  /*17060*/  ISETP.NE.AND P0, PT, R5, RZ, PT ;  /* 0x000000ff0500720c */ /* 0x000fda0003f05270 */
[----:B------:R-:W-:Y:S05]  /*17070*/  @!P0 BRA `(.L_x_43647) ;  /* 0x0000000000548947 */ /* 0x000fea0003800000 */
[----:B--23--:R-:W2:Y:S01]  /*17080*/  S2R R7, SR_CgaCtaId ;  /* 0x0000000000077919 */ /* 0x00cea20000008800 */
[----:B------:R-:W3:Y:S01]  /*17090*/  S2UR UR4, SR_CTAID.X ;  /* 0x00000000000479c3 */ /* 0x000ee20000002500 */
[----:B------:R-:W-:Y:S01]  /*170a0*/  MOV R0, 0x400 ;  /* 0x0000040000007802 */ /* 0x000fe20000000f00 */
[----:B------:R-:W-:Y:S01]  /*170b0*/  IMAD R133, R4, 0x4, R133 ;  /* 0x0000000404857824 */ /* 0x000fe200078e0285 */
[----:B------:R-:W-:-:S03]  /*170c0*/  ULDC UR5, c[0x0][0x230] ;  /* 0x00008c0000057ab9 */ /* 0x000fc60000000800 */
[----:B------:R-:W-:Y:S02]  /*170d0*/  VIADD R0, R0, 0x320 ;  /* 0x0000032000007836 */ /* 0x000fe40000000000 */
[----:B------:R-:W-:Y:S01]  /*170e0*/  VIADD R133, R133, 0x88 ;  /* 0x0000008885857836 */ /* 0x000fe20000000000 */
[----:B---3--:R-:W-:Y:S02]  /*170f0*/  UIMAD UR4, UR4, UR5, URZ ;  /* 0x00000005040472a4 */ /* 0x008fe4000f8e023f */
[----:B--2---:R-:W-:-:S04]  /*17100*/  LEA R7, R7, R0, 0x18 ;  /* 0x0000000007077211 */ /* 0x004fc800078ec0ff */
[----:B------:R-:W-:-:S05]  /*17110*/  LEA R4, R4, R7, 0x2 ;  /* 0x0000000704047211 */ /* 0x000fca00078e10ff */
[----:B------:R-:W-:-:S07]  /*17120*/  VIADD R4, R4, 0x80 ;  /* 0x0000008004047836 */ /* 0x000fce0000000000 */
.L_x_43654:
[----:B------:R-:W2:Y:S04]  /*17130*/  LDL R0, [R133+-0x80] ;  /* 0xffff800085007983 */ /* 0x000ea80000100800 */
[----:B------:R3:W4:Y:S01]  /*17140*/  LDL R9, [R133] ;  /* 0x0000000085097983 */ /* 0x0007220000100800 */
[----:B------:R-:W-:-:S05]  /*17150*/  VIADD R5, R5, 0xffffffff ;  /* 0xffffffff05057836 */ /* 0x000fca0000000000 */
[----:B------:R-:W-:Y:S01]  /*17160*/  ISETP.NE.AND P0, PT, R5, RZ, PT ;  /* 0x000000ff0500720c */ /* 0x000fe20003f05270 */
[----:B---3--:R-:W-:Y:S01]  /*17170*/  VIADD R133, R133, 0x4 ;  /* 0x0000000485857836 */ /* 0x008fe20000000000 */
[----:B--2---:R-:W-:Y:S01]  /*17180*/  IADD3 R7, R0, UR4, RZ ;  /* 0x0000000400077c10 */ /* 0x004fe2000fffe0ff */
[----:B----4-:R-:W-:Y:S04]  /*17190*/  STS [R4], R9 ;  /* 0x0000000904007388 */ /* 0x010fe80000000800 */
[----:B------:R2:W-:Y:S02]  /*171a0*/  STS [R4+-0x80], R7 ;  /* 0xffff800704007388 */ /* 0x0005e40000000800 */
[----:B--2---:R-:W-:-:S04]  /*171b0*/  IADD3 R4, R4, 0x4, RZ ;  /* 0x0000000404047810 */ /* 0x004fc80007ffe0ff */
[----:B------:R-:W-:Y:S05]  /*171c0*/  @P0 BRA `(.L_x_43654) ;  /* 0xfffffffc00d80947 */ /* 0x000fea000383ffff */
.L_x_43647:
[----:B------:R-:W4:Y:S01]  /*171d0*/  S2UR UR5, SR_CgaCtaId ;  /* 0x00000000000579c3 */ /* 0x000f220000008800 */
[----:B------:R-:W-:Y:S01]  /*171e0*/  UMOV UR4, 0x400 ;  /* 0x0000040000047882 */ /* 0x000fe20000000000 */
[----:B------:R-:W-:Y:S02]  /*171f0*/  IMAD.MOV.U32 R4, RZ, RZ, R3 ;  /* 0x000000ffff047224 */ /* 0x000fe400078e0003 */
[----:B------:R-:W-:Y:S01]  /*17200*/  IMAD.MOV.U32 R5, RZ, RZ, R2 ;  /* 0x000000ffff057224 */ /* 0x000fe200078e0002 */
[----:B----4-:R-:W-:-:S09]  /*17210*/  ULEA UR4, UR5, UR4, 0x18 ;  /* 0x0000000405047291 */ /* 0x010fd2000f8ec03f */
[----:B------:R4:W-:Y:S03]  /*17220*/  STS.64 [UR4+0x420], R4 ;  /* 0x00042004ff007988 */ /* 0x0009e60008000a04 */
.L_x_43646:
[----:B------:R-:W-:Y:S05]  /*17230*/  BSYNC B0 ;  /* 0x0000000000007941 */ /* 0x000fea0003800000 */
.L_x_43645:
[----:B--23--:R-:W2:Y:S01]  /*17240*/  S2R R7, SR_TID.X ;  /* 0x0000000000077919 */ /* 0x00cea20000002100 */
[----:B------:R-:W-:Y:S01]  /*17250*/  BAR.SYNC.DEFER_BLOCKING 0x0 ;  /* 0x0000000000007b1d */ /* 0x000fe20000010000 */
[----:B--2---:R-:W-:-:S13]  /*17260*/  ISETP.GT.AND P0, PT, R7, 0x41, PT ;  /* 0x000000410700780c */ /* 0x004fda0003f04270 */
[----:B------:R-:W-:Y:S05]  /*17270*/  @P0 EXIT ;  /* 0x000000000000094d */ /* 0x000fea0003800000 */
[----:B----4-:R-:W2:Y:S01]  /*17280*/  S2R R4, SR_CTAID.X ;  /* 0x0000000000047919 */ /* 0x010ea20000002500 */
[----:B------:R-:W2:Y:S01]  /*17290*/  S2UR UR4, SR_CTAID.Y ;  /* 0x00000000000479c3 */ /* 0x000ea20000002600 */
[C---:B-1----:R-:W-:Y:S01]  /*172a0*/  VIMNMX R0, R7.reuse, 0x2, !PT ;  /* 0x0000000207007848 */ /* 0x042fe20007fe0100 */
        /* <DEDUP_REMOVED lines=16> */
.L_x_43657:
        /* <DEDUP_REMOVED lines=9> */
.L_x_43656:
[----:B------:R-:W-:Y:S05]  /*17440*/  BSYNC B0 ;  /* 0x0000000000007941 */ /* 0x000fea0003800000 */
.L_x_43655:
        /* <DEDUP_REMOVED lines=17> */
.L_x_43660:
        /* <DEDUP_REMOVED lines=68> */
.L_x_43659:
[----:B------:R-:W-:Y:S05]  /*179a0*/  BSYNC B0 ;  /* 0x0000000000007941 */ /* 0x000fea0003800000 */
.L_x_43658:
        /* <DEDUP_REMOVED lines=40> */
.L_x_43662:
[----:B------:R-:W-:Y:S05]  /*17c30*/  BSYNC B0 ;  /* 0x0000000000007941 */ /* 0x000fea0003800000 */
.L_x_43661:
        /* <DEDUP_REMOVED lines=18> */
.L_x_43663:
        /* <DEDUP_REMOVED lines=10> */
.L_x_74363:


//--------------------- .text._ZN17fastertransformer17batch_topk_kernelIfLi16ELi32EEEvPKiPKT_PiPfS7_PKbS2_NS_14BeamHypothesesEiiifS3_ --------------------------
	.section	.text._ZN17fastertransformer17batch_topk_kernelIfLi16ELi32EEEvPKiPKT_PiPfS7_PKbS2_NS_14BeamHypothesesEiiifS3_,"ax",@progbits
	.align	128
        .global         _ZN17fastertransformer17batch_topk_kernelIfLi16ELi32EEEvPKiPKT_PiPfS7_PKbS2_NS_14BeamHypothesesEiiifS3_
        .type           _ZN17fastertransformer17batch_topk_kernelIfLi16ELi32EEEvPKiPKT_PiPfS7_PKbS2_NS_14BeamHypothesesEiiifS3_,@function
        .size           _ZN17fastertransformer17batch_topk_kernelIfLi16ELi32EEEvPKiPKT_PiPfS7_PKbS2_NS_14BeamHypothesesEiiifS3_,(.L_x_74364 - _ZN17fastertransformer17batch_topk_kernelIfLi16ELi32EEEvPKiPKT_PiPfS7_PKbS2_NS_14BeamHypothesesEiiifS3_)
        .other          _ZN17fastertransformer17batch_topk_kernelIfLi16ELi32EEEvPKiPKT_PiPfS7_PKbS2_NS_14BeamHypothesesEiiifS3_,@"STO_CUDA_ENTRY STV_DEFAULT"
_ZN17fastertransformer17batch_topk_kernelIfLi16ELi32EEEvPKiPKT_PiPfS7_PKbS2_NS_14BeamHypothesesEiiifS3_:
.text._ZN17fastertransformer17batch_topk_kernelIfLi16ELi32EEEvPKiPKT_PiPfS7_PKbS2_NS_14BeamHypothesesEiiifS3_:
[----:B------:R-:W0:Y:S01]  /*0000*/  LDC R1, c[0x0][0x28] ;  /* 0x00000a00ff017b82 */ /* 0x000e220000000800 */
[----:B------:R-:W1:Y:S01]  /*0010*/  S2R R0, SR_TID.X ;  /* 0x0000000000007919 */ /* 0x000e620000002100 */
[----:B------:R-:W-:-:S06]  /*0020*/  ULDC UR4, c[0x0][0x2d4] ;  /* 0x0000b50000047ab9 */ /* 0x000fcc0000000800 */
[----:B------:R-:W2:Y:S01]  /*0030*/  S2UR UR10, SR_CTAID.X ;  /* 0x00000000000a79c3 */ /* 0x000ea20000002500 */
[----:B------:R-:W-:Y:S01]  /*0040*/  IMAD.U32 R55, RZ, RZ, UR4 ;  /* 0x00000004ff377e24 */ /* 0x000fe2000f8e00ff */
[----:B------:R-:W-:Y:S01]  /*0050*/  ULDC.64 UR8, c[0x0][0x208] ;  /* 0x0000820000087ab9 */ /* 0x000fe20000000a00 */
[----:B------:R-:W-:Y:S01]  /*0060*/  ULDC.64 UR4, c[0x0][0x278] ;  /* 0x00009e0000047ab9 */ /* 0x000fe20000000a00 */
[----:B------:R-:W-:Y:S01]  /*0070*/  ULDC UR13, c[0x0][0x2d0] ;  /* 0x0000b400000d7ab9 */ /* 0x000fe20000000800 */
[----:B0-----:R-:W-:Y:S01]  /*0080*/  VIADD R1, R1, 0xffffff80 ;  /* 0xffffff8001017836 */ /* 0x001fe20000000000 */
[----:B-1----:R-:W-:-:S13]  /*0090*/  ISETP.GE.AND P1, PT, R0, R55, PT ;  /* 0x000000370000720c */ /* 0x002fda0003f26270 */
[----:B------:R-:W0:Y:S01]  /*00a0*/  @!P1 LDC.64 R2, c[0x0][0x228] ;  /* 0x00008a00ff029b82 */ /* 0x000e220000000a00 */
[----:B--2---:R-:W-:-:S04]  /*00b0*/  @!P1 IMAD R5, R55, UR10, R0 ;  /* 0x0000000a37059c24 */ /* 0x004fc8000f8e0200 */
[----:B0-----:R-:W-:-:S06]  /*00c0*/  @!P1 IMAD.WIDE R2, R5, 0x4, R2 ;  /* 0x0000000405029825 */ /* 0x001fcc00078e0202 */
[----:B------:R-:W2:Y:S01]  /*00d0*/  @!P1 LDG.E R2, desc[UR8][R2.64] ;  /* 0x0000000802029981 */ /* 0x000ea2000c1e1900 */
[----:B------:R-:W-:Y:S01]  /*00e0*/  ISETP.NE.AND P0, PT, R0, RZ, PT ;  /* 0x000000ff0000720c */ /* 0x000fe20003f05270 */
[----:B------:R-:W-:Y:S01]  /*00f0*/  UIMAD UR7, UR10, UR13, URZ ;  /* 0x0000000d0a0772a4 */ /* 0x000fe2000f8e023f */
[----:B------:R-:W-:Y:S01]  /*0100*/  @!P1 MOV R5, 0x400 ;  /* 0x0000040000059802 */ /* 0x000fe20000000f00 */
[----:B------:R-:W0:Y:S02]  /*0110*/  @!P1 S2R R6, SR_CgaCtaId ;  /* 0x0000000000069919 */ /* 0x000e240000008800 */
[----:B------:R-:W-:Y:S02]  /*0120*/  USHF.R.S32.HI UR11, URZ, 0x1f, UR7 ;  /* 0x0000001f3f0b7899 */ /* 0x000fe40008011407 */
        /* <DEDUP_REMOVED lines=12> */
[----:B------:R-:W-:Y:S01]  /*01f0*/  ULDC UR6, c[0x0][0x2bc] ;  /* 0x0000af0000067ab9 */ /* 0x000fe20000000800 */
[----:B------:R-:W-:Y:S02]  /*0200*/  ULDC UR4, c[0x0][0x2b4] ;  /* 0x0000ad0000047ab9 */ /* 0x000fe40000000800 */
[----:B------:R-:W-:-:S03]  /*0210*/  UIMAD UR6, UR6, UR4, UR10 ;  /* 0x00000004060672a4 */ /* 0x000fc6000f8e020a */
[----:B------:R-:W-:Y:S02]  /*0220*/  ULDC.64 UR4, c[0x0][0x278] ;  /* 0x00009e0000047ab9 */ /* 0x000fe40000000a00 */
[----:B------:R-:W-:-:S06]  /*0230*/  UIMAD.WIDE UR4, UR6, 0x4, UR4 ;  /* 0x00000004060478a5 */ /* 0x000fcc000f8e0204 */
[----:B0-----:R-:W-:Y:S02]  /*0240*/  IMAD.U32 R2, RZ, RZ, UR4 ;  /* 0x00000004ff027e24 */ /* 0x001fe4000f8e00ff */
[----:B------:R-:W-:-:S05]  /*0250*/  IMAD.U32 R3, RZ, RZ, UR5 ;  /* 0x00000005ff037e24 */ /* 0x000fca000f8e00ff */
[----:B------:R-:W2:Y:S01]  /*0260*/  LDG.E R2, desc[UR8][R2.64] ;  /* 0x0000000802027981 */ /* 0x000ea2000c1e1900 */
[----:B------:R-:W-:Y:S01]  /*0270*/  USHF.R.S32.HI UR12, URZ, 0x1f, UR6 ;  /* 0x0000001f3f0c7899 */ /* 0x000fe20008011406 */
[----:B------:R-:W-:Y:S01]  /*0280*/  BSSY B0, `(.L_x_43664) ;  /* 0x000000d000007945 */ /* 0x000fe20003800000 */
[----:B--2---:R-:W-:-:S13]  /*0290*/  LOP3.LUT P0, RZ, R2, R0, RZ, 0xfc, !PT ;  /* 0x0000000002ff7212 */ /* 0x004fda000780fcff */
[----:B------:R-:W-:Y:S05]  /*02a0*/  @!P0 BRA `(.L_x_43665) ;  /* 0x00000000000c8947 */ /* 0x000fea0003800000 */
[----:B------:R-:W-:-:S13]  /*02b0*/  ISETP.NE.AND P0, PT, R2, R55, PT ;  /* 0x000000370200720c */ /* 0x000fda0003f05270 */
[----:B------:R-:W-:Y:S05]  /*02c0*/  @!P0 EXIT ;  /* 0x000000000000894d */ /* 0x000fea0003800000 */
[----:B------:R-:W-:Y:S05]  /*02d0*/  BRA `(.L_x_43666) ;  /* 0x00000000001c7947 */ /* 0x000fea0003800000 */
.L_x_43665:
[----:B------:R-:W-:Y:S01]  /*02e0*/  ULDC.64 UR4, c[0x0][0x270] ;  /* 0x00009c0000047ab9 */ /* 0x000fe20000000a00 */
[----:B------:R-:W-:Y:S01]  /*02f0*/  IMAD.MOV.U32 R5, RZ, RZ, 0x7f7fffff ;  /* 0x7f7fffffff057424 */ /* 0x000fe200078e00ff */
[----:B------:R-:W-:-:S04]  /*0300*/  ULEA UR4, UP0, UR6, UR4, 0x2 ;  /* 0x0000000406047291 */ /* 0x000fc8000f80103f */
[----:B------:R-:W-:Y:S02]  /*0310*/  ULEA.HI.X UR5, UR6, UR5, UR12, 0x2, UP0 ;  /* 0x0000000506057291 */ /* 0x000fe400080f140c */
[----:B------:R-:W-:-:S04]  /*0320*/  MOV R2, UR4 ;  /* 0x0000000400027c02 */ /* 0x000fc80008000f00 */
[----:B------:R-:W-:-:S05]  /*0330*/  IMAD.U32 R3, RZ, RZ, UR5 ;  /* 0x00000005ff037e24 */ /* 0x000fca000f8e00ff */
[----:B------:R0:W-:Y:S02]  /*0340*/  STG.E desc[UR8][R2.64], R5 ;  /* 0x0000000502007986 */ /* 0x0001e4000c101908 */
.L_x_43666:
[----:B------:R-:W-:Y:S05]  /*0350*/  BSYNC B0 ;  /* 0x0000000000007941 */ /* 0x000fea0003800000 */
.L_x_43664:
[----:B------:R-:W-:Y:S01]  /*0360*/  ISETP.GE.AND P0, PT, R0, UR13, PT ;  /* 0x0000000d00007c0c */ /* 0x000fe2000bf06270 */
[----:B------:R-:W-:Y:S01]  /*0370*/  ULDC UR20, c[0x0][0x2d4] ;  /* 0x0000b50000147ab9 */ /* 0x000fe20000000800 */
[----:B------:R-:W-:Y:S01]  /*0380*/  ULDC UR21, c[0x0][0x2d4] ;  /* 0x0000b50000157ab9 */ /* 0x000fe20000000800 */
[----:B------:R-:W-:Y:S01]  /*0390*/  ULDC UR19, c[0x0][0x2d0] ;  /* 0x0000b40000137ab9 */ /* 0x000fe20000000800 */
[----:B------:R-:W-:Y:S01]  /*03a0*/  ULDC UR15, c[0x0][0x2d0] ;  /* 0x0000b400000f7ab9 */ /* 0x000fe20000000800 */
[----:B------:R-:W-:Y:S01]  /*03b0*/  ULDC UR14, c[0x0][0x2e0] ;  /* 0x0000b800000e7ab9 */ /* 0x000fe20000000800 */
[----:B------:R-:W-:Y:S01]  /*03c0*/  ULDC UR18, c[0x0][0x2e0] ;  /* 0x0000b80000127ab9 */ /* 0x000fe20000000800 */
[----:B------:R-:W-:Y:S01]  /*03d0*/  ULDC.64 UR12, c[0x0][0x218] ;  /* 0x00008600000c7ab9 */ /* 0x000fe20000000a00 */
[----:B------:R-:W-:Y:S01]  /*03e0*/  ULDC.64 UR16, c[0x0][0x218] ;  /* 0x0000860000107ab9 */ /* 0x000fe20000000a00 */
[----:B------:R-:W-:Y:S01]  /*03f0*/  BSSY B1, `(.L_x_43667) ;  /* 0x00002a9000017945 */ /* 0x000fe20003800000 */
        /* <DEDUP_REMOVED lines=36> */
[----:B------:R-:W-:Y:S02]  /*0640*/  ULDC.64 UR4, c[0x0][0x238] ;  /* 0x00008e0000047ab9 */ /* 0x000fe40000000a00 */
[----:B------:R-:W-:-:S04]  /*0650*/  UIADD3 UR4, UP0, UR10, UR4, URZ ;  /* 0x000000040a047290 */ /* 0x000fc8000ff1e03f */
[----:B------:R-:W-:Y:S02]  /*0660*/  ULEA.HI.X.SX32 UR5, UR10, UR5, 0x1, UP0 ;  /* 0x000000050a057291 */ /* 0x000fe400080f0e3f */
[----:B------:R-:W-:-:S04]  /*0670*/  MOV R6, UR4 ;  /* 0x0000000400067c02 */ /* 0x000fc80008000f00 */
[----:B------:R-:W-:Y:S01]  /*0680*/  IMAD.U32 R7, RZ, RZ, UR5 ;  /* 0x00000005ff077e24 */ /* 0x000fe2000f8e00ff */
[----:B------:R-:W-:Y:S02]  /*0690*/  ULDC.64 UR4, c[0x0][0x240] ;  /* 0x0000900000047ab9 */ /* 0x000fe40000000a00 */
[----:B------:R-:W-:Y:S02]  /*06a0*/  UIMAD.WIDE UR4, UR10, 0x4, UR4 ;  /* 0x000000040a0478a5 */ /* 0x000fe4000f8e0204 */
[----:B------:R-:W2:Y:S04]  /*06b0*/  LDG.E.U8 R6, desc[UR8][R6.64] ;  /* 0x0000000806067981 */ /* 0x000ea8000c1e1100 */
[----:B------:R-:W-:Y:S02]  /*06c0*/  IMAD.U32 R8, RZ, RZ, UR4 ;  /* 0x00000004ff087e24 */ /* 0x000fe4000f8e00ff */
[----:B------:R-:W-:-:S05]  /*06d0*/  IMAD.U32 R9, RZ, RZ, UR5 ;  /* 0x00000005ff097e24 */ /* 0x000fca000f8e00ff */
[----:B------:R-:W3:Y:S01]  /*06e0*/  LDG.E R8, desc[UR8][R8.64] ;  /* 0x0000000808087981 */ /* 0x000ee2000c1e1900 */
        /* <DEDUP_REMOVED lines=39> */
[----:B------:R-:W0:Y:S02]  /*0960*/  MUFU.EX2 R4, -R4 ;  /* 0x8000000400047308 */ /* 0x000e240000000800 */
.L_x_43719:
[----:B------:R-:W-:-:S04]  /*0970*/  IADD3 R7, P0, R0, UR7, RZ ;  /* 0x0000000700077c10 */ /* 0x000fc8000ff1e0ff */
[----:B------:R-:W-:Y:S02]  /*0980*/  LEA.HI.X.SX32 R8, R0, UR11, 0x1, P0 ;  /* 0x0000000b00087c11 */ /* 0x000fe400080f0eff */
[----:B------:R-:W-:-:S04]  /*0990*/  LEA R6, P0, R7, UR12, 0x2 ;  /* 0x0000000c07067c11 */ /* 0x000fc8000f8010ff */
[----:B------:R-:W-:-:S06]  /*09a0*/  LEA.HI.X R7, R7, UR13, R8, 0x2, P0 ;  /* 0x0000000d07077c11 */ /* 0x000fcc00080f1408 */
[----:B------:R1:W0:Y:S01]  /*09b0*/  LDG.E.CONSTANT R7, desc[UR8][R6.64] ;  /* 0x0000000806077981 */ /* 0x000222000c1e9900 */
[----:B------:R-:W-:Y:S01]  /*09c0*/  IMAD.U32 R55, RZ, RZ, UR20 ;  /* 0x00000014ff377e24 */ /* 0x000fe2000f8e00ff */
[----:B------:R-:W-:Y:S01]  /*09d0*/  ISETP.GE.AND P2, PT, R0, RZ, PT ;  /* 0x000000ff0000720c */ /* 0x000fe20003f46270 */
[----:B------:R-:W-:Y:S03]  /*09e0*/  BSSY B2, `(.L_x_43671) ;  /* 0x0000021000027945 */ /* 0x000fe60003800000 */
[----:B------:R-:W-:-:S04]  /*09f0*/  IABS R11, R55 ;  /* 0x00000037000b7213 */ /* 0x000fc80000000000 */
[----:B------:R-:W2:Y:S01]  /*0a00*/  I2F.RP R10, R11 ;  /* 0x0000000b000a7306 */ /* 0x000ea20000209400 */
[----:B-1----:R-:W-:-:S07]  /*0a10*/  IABS R6, R0 ;  /* 0x0000000000067213 */ /* 0x002fce0000000000 */
[----:B--2---:R-:W1:Y:S02]  /*0a20*/  MUFU.RCP R10, R10 ;  /* 0x0000000a000a7308 */ /* 0x004e640000001000 */
[----:B-1----:R-:W-:-:S06]  /*0a30*/  VIADD R8, R10, 0xffffffe ;  /* 0x0ffffffe0a087836 */ /* 0x002fcc0000000000 */
[----:B------:R1:W2:Y:S02]  /*0a40*/  F2I.FTZ.U32.TRUNC.NTZ R9, R8 ;  /* 0x0000000800097305 */ /* 0x0002a4000021f000 */
[----:B-1----:R-:W-:Y:S02]  /*0a50*/  IMAD.MOV.U32 R8, RZ, RZ, RZ ;  /* 0x000000ffff087224 */ /* 0x002fe400078e00ff */
[----:B--2---:R-:W-:-:S04]  /*0a60*/  IMAD.MOV R12, RZ, RZ, -R9 ;  /* 0x000000ffff0c7224 */ /* 0x004fc800078e0a09 */
        /* <DEDUP_REMOVED lines=9> */
[----:B------:R-:W-:Y:S01]  /*0b00*/  @!P1 IMAD.IADD R6, R6, 0x1, -R11 ;  /* 0x0000000106069824 */ /* 0x000fe200078e0a0b */
[----:B------:R-:W-:-:S03]  /*0b10*/  ISETP.NE.AND P1, PT, R3, 0x1, PT ;  /* 0x000000010300780c */ /* 0x000fc60003f25270 */
[----:B------:R-:W-:Y:S01]  /*0b20*/  @!P2 IMAD.MOV R6, RZ, RZ, -R6 ;  /* 0x000000ffff06a224 */ /* 0x000fe200078e0a06 */
[----:B------:R-:W-:-:S04]  /*0b30*/  @!P0 LOP3.LUT R6, RZ, R55, RZ, 0x33, !PT ;  /* 0x00000037ff068212 */ /* 0x000fc800078e33ff */
[----:B------:R-:W-:-:S05]  /*0b40*/  I2FP.F32.S32 R6, R6 ;  /* 0x0000000600067245 */ /* 0x000fca0000201400 */
        /* <DEDUP_REMOVED lines=8> */
.L_x_43672:
[----:B------:R-:W-:Y:S02]  /*0bd0*/  IMAD.MOV.U32 R5, RZ, RZ, R6 ;  /* 0x000000ffff057224 */ /* 0x000fe400078e0006 */
[----:B------:R-:W-:-:S07]  /*0be0*/  IMAD.MOV.U32 R28, RZ, RZ, R0 ;  /* 0x000000ffff1c7224 */ /* 0x000fce00078e0000 */
.L_x_43673:
[----:B------:R-:W-:Y:S05]  /*0bf0*/  BSYNC B2 ;  /* 0x0000000000027941 */ /* 0x000fea0003800000 */
.L_x_43671:
        /* <DEDUP_REMOVED lines=9> */
.L_x_43675:
[----:B------:R-:W-:Y:S02]  /*0c90*/  IMAD.MOV.U32 R7, RZ, RZ, R5 ;  /* 0x000000ffff077224 */ /* 0x000fe400078e0005 */
[----:B------:R-:W-:Y:S02]  /*0ca0*/  IMAD.MOV.U32 R9, RZ, RZ, R28 ;  /* 0x000000ffff097224 */ /* 0x000fe400078e001c */
[----:B------:R-:W-:Y:S02]  /*0cb0*/  IMAD.MOV.U32 R5, RZ, RZ, R19 ;  /* 0x000000ffff057224 */ /* 0x000fe400078e0013 */
[----:B------:R-:W-:-:S07]  /*0cc0*/  IMAD.MOV.U32 R28, RZ, RZ, R35 ;  /* 0x000000ffff1c7224 */ /* 0x000fce00078e0023 */
.L_x_43676:
[----:B------:R-:W-:Y:S05]  /*0cd0*/  BSYNC B2 ;  /* 0x0000000000027941 */ /* 0x000fea0003800000 */
.L_x_43674:
        /* <DEDUP_REMOVED lines=11> */
.L_x_43678:
[----:B------:R-:W-:Y:S02]  /*0d90*/  IMAD.MOV.U32 R6, RZ, RZ, R7 ;  /* 0x000000ffff067224 */ /* 0x000fe400078e0007 */
[----:B------:R-:W-:Y:S02]  /*0da0*/  IMAD.MOV.U32 R8, RZ, RZ, R9 ;  /* 0x000000ffff087224 */ /* 0x000fe400078e0009 */
[----:B------:R-:W-:Y:S02]  /*0db0*/  IMAD.MOV.U32 R19, RZ, RZ, R18 ;  /* 0x000000ffff137224 */ /* 0x000fe400078e0012 */
[----:B------:R-:W-:-:S07]  /*0dc0*/  IMAD.MOV.U32 R35, RZ, RZ, R34 ;  /* 0x000000ffff237224 */ /* 0x000fce00078e0022 */
.L_x_43679:
[----:B------:R-:W-:Y:S05]  /*0dd0*/  BSYNC B2 ;  /* 0x0000000000027941 */ /* 0x000fea0003800000 */
.L_x_43677:
        /* <DEDUP_REMOVED lines=11> */
.L_x_43681:
[----:B------:R-:W-:Y:S02]  /*0e90*/  IMAD.MOV.U32 R7, RZ, RZ, R6 ;  /* 0x000000ffff077224 */ /* 0x000fe400078e0006 */
[----:B------:R-:W-:Y:S02]  /*0ea0*/  IMAD.MOV.U32 R9, RZ, RZ, R8 ;  /* 0x000000ffff097224 */ /* 0x000fe400078e0008 */
[----:B------:R-:W-:Y:S02]  /*0eb0*/  IMAD.MOV.U32 R18, RZ, RZ, R17 ;  /* 0x000000ffff127224 */ /* 0x000fe400078e0011 */
[----:B------:R-:W-:-:S07]  /*0ec0*/  IMAD.MOV.U32 R34, RZ, RZ, R33 ;  /* 0x000000ffff227224 */ /* 0x000fce00078e0021 */
.L_x_43682:
[----:B------:R-:W-:Y:S05]  /*0ed0*/  BSYNC B2 ;  /* 0x0000000000027941 */ /* 0x000fea0003800000 */
.L_x_43680:
        /* <DEDUP_REMOVED lines=11> */
.L_x_43684:
[----:B------:R-:W-:Y:S01]  /*0f90*/  IMAD.MOV.U32 R6, RZ, RZ, R7 ;  /* 0x000000ffff067224 */ /* 0x000fe200078e0007 */
[----:B------:R-:W-:Y:S01]  /*0fa0*/  MOV R33, R32 ;  /* 0x0000002000217202 */ /* 0x000fe20000000f00 */
[----:B------:R-:W-:Y:S02]  /*0fb0*/  IMAD.MOV.U32 R8, RZ, RZ, R9 ;  /* 0x000000ffff087224 */ /* 0x000fe400078e0009 */
[----:B------:R-:W-:-:S07]  /*0fc0*/  IMAD.MOV.U32 R17, RZ, RZ, R16 ;  /* 0x000000ffff117224 */ /* 0x000fce00078e0010 */
.L_x_43685:
[----:B------:R-:W-:Y:S05]  /*0fd0*/  BSYNC B2 ;  /* 0x0000000000027941 */ /* 0x000fea0003800000 */
.L_x_43683:
[----:B------:R-:W-:Y:S01]  /*0fe0*/  FSETP.GT.FTZ.AND P0, PT, R6, R23, PT ;  /* 0x000000170600720b */ /* 0x000fe20003f14000 */
[----:B------:R-:W-:Y:S03]  /*0ff0*/  BSSY B2, `(.L_x_43686) ;  /* 0x000000e000027945 */ /* 0x000fe60003800000 */
[----:B------:R-:W-:-:S13]  /*1000*/  ISETP.EQ.OR P0, PT, R39, -0x1, P0 ;  /* 0xffffffff2700780c */ /* 0x000fda0000702670 */
[----:B------:R-:W-:Y:S05]  /*1010*/  @P0 BRA `(.L_x_43687) ;  /* 0x00000000001c0947 */ /* 0x000fea0003800000 */
[----:B------:R-:W-:Y:S01]  /*1020*/  FSETP.NEU.FTZ.AND P0, PT, R6, R23, PT ;  /* 0x000000170600720b */ /* 0x000fe20003f1d000 */
[----:B------:R-:W-:Y:S02]  /*1030*/  IMAD.MOV.U32 R7, RZ, RZ, R23 ;  /* 0x000000ffff077224 */ /* 0x000fe400078e0017 */
[----:B------:R-:W-:Y:S01]  /*1040*/  IMAD.MOV.U32 R9, RZ, RZ, R39 ;  /* 0x000000ffff097224 */ /* 0x000fe200078e0027 */
[----:B------:R-:W-:Y:S01]  /*1050*/  ISETP.GE.OR P0, PT, R8, R39, P0 ;  /* 0x000000270800720c */ /* 0x000fe20000706670 */
[----:B------:R-:W-:Y:S02]  /*1060*/  IMAD.MOV.U32 R16, RZ, RZ, R6 ;  /* 0x000000ffff107224 */ /* 0x000fe400078e0006 */
[----:B------:R-:W-:-:S10]  /*1070*/  IMAD.MOV.U32 R32, RZ, RZ, R8 ;  /* 0x000000ffff207224 */ /* 0x000fd400078e0008 */
[----:B------:R-:W-:Y:S05]  /*1080*/  @P0 BRA `(.L_x_43688) ;  /* 0x0000000000100947 */ /* 0x000fea0003800000 */
.L_x_43687:
[----:B------:R-:W-:Y:S01]  /*1090*/  IMAD.MOV.U32 R7, RZ, RZ, R6 ;  /* 0x000000ffff077224 */ /* 0x000fe200078e0006 */
[----:B------:R-:W-:Y:S01]  /*10a0*/  MOV R16, R23 ;  /* 0x0000001700107202 */ /* 0x000fe20000000f00 */
[----:B------:R-:W-:Y:S02]  /*10b0*/  IMAD.MOV.U32 R9, RZ, RZ, R8 ;  /* 0x000000ffff097224 */ /* 0x000fe400078e0008 */
[----:B------:R-:W-:-:S07]  /*10c0*/  IMAD.MOV.U32 R32, RZ, RZ, R39 ;  /* 0x000000ffff207224 */ /* 0x000fce00078e0027 */
.L_x_43688:
[----:B------:R-:W-:Y:S05]  /*10d0*/  BSYNC B2 ;  /* 0x0000000000027941 */ /* 0x000fea0003800000 */
.L_x_43686:
        /* <DEDUP_REMOVED lines=11> */
.L_x_43690:
[----:B------:R-:W-:Y:S01]  /*1190*/  IMAD.MOV.U32 R6, RZ, RZ, R7 ;  /* 0x000000ffff067224 */ /* 0x000fe200078e0007 */
[----:B------:R-:W-:Y:S01]  /*11a0*/  MOV R8, R9 ;  /* 0x0000000900087202 */ /* 0x000fe20000000f00 */
[----:B------:R-:W-:Y:S02]  /*11b0*/  IMAD.MOV.U32 R23, RZ, RZ, R22 ;  /* 0x000000ffff177224 */ /* 0x000fe400078e0016 */
[----:B------:R-:W-:-:S07]  /*11c0*/  IMAD.MOV.U32 R39, RZ, RZ, R38 ;  /* 0x000000ffff277224 */ /* 0x000fce00078e0026 */
.L_x_43691:
[----:B------:R-:W-:Y:S05]  /*11d0*/  BSYNC B2 ;  /* 0x0000000000027941 */ /* 0x000fea0003800000 */
.L_x_43689:
        /* <DEDUP_REMOVED lines=11> */
.L_x_43693:
[----:B------:R-:W-:Y:S01]  /*1290*/  MOV R7, R6 ;  /* 0x0000000600077202 */ /* 0x000fe20000000f00 */
[----:B------:R-:W-:Y:S02]  /*12a0*/  IMAD.MOV.U32 R9, RZ, RZ, R8 ;  /* 0x000000ffff097224 */ /* 0x000fe400078e0008 */
[----:B------:R-:W-:Y:S02]  /*12b0*/  IMAD.MOV.U32 R22, RZ, RZ, R21 ;  /* 0x000000ffff167224 */ /* 0x000fe400078e0015 */
[----:B------:R-:W-:-:S07]  /*12c0*/  IMAD.MOV.U32 R38, RZ, RZ, R37 ;  /* 0x000000ffff267224 */ /* 0x000fce00078e0025 */
.L_x_43694:
[----:B------:R-:W-:Y:S05]  /*12d0*/  BSYNC B2 ;  /* 0x0000000000027941 */ /* 0x000fea0003800000 */
.L_x_43692:
        /* <DEDUP_REMOVED lines=11> */
.L_x_43696:
[----:B------:R-:W-:Y:S02]  /*1390*/  IMAD.MOV.U32 R6, RZ, RZ, R7 ;  /* 0x000000ffff067224 */ /* 0x000fe400078e0007 */
[----:B------:R-:W-:Y:S02]  /*13a0*/  IMAD.MOV.U32 R8, RZ, RZ, R9 ;  /* 0x000000ffff087224 */ /* 0x000fe400078e0009 */
[----:B------:R-:W-:Y:S02]  /*13b0*/  IMAD.MOV.U32 R21, RZ, RZ, R20 ;  /* 0x000000ffff157224 */ /* 0x000fe400078e0014 */
[----:B------:R-:W-:-:S07]  /*13c0*/  IMAD.MOV.U32 R37, RZ, RZ, R36 ;  /* 0x000000ffff257224 */ /* 0x000fce00078e0024 */
.L_x_43697:
[----:B------:R-:W-:Y:S05]  /*13d0*/  BSYNC B2 ;  /* 0x0000000000027941 */ /* 0x000fea0003800000 */
.L_x_43695:
        /* <DEDUP_REMOVED lines=11> */
.L_x_43699:
[----:B------:R-:W-:Y:S02]  /*1490*/  IMAD.MOV.U32 R7, RZ, RZ, R6 ;  /* 0x000000ffff077224 */ /* 0x000fe400078e0006 */
[----:B------:R-:W-:Y:S02]  /*14a0*/  IMAD.MOV.U32 R9, RZ, RZ, R8 ;  /* 0x000000ffff097224 */ /* 0x000fe400078e0008 */
[----:B------:R-:W-:Y:S02]  /*14b0*/  IMAD.MOV.U32 R20, RZ, RZ, R27 ;  /* 0x000000ffff147224 */ /* 0x000fe400078e001b */
[----:B------:R-:W-:-:S07]  /*14c0*/  IMAD.MOV.U32 R36, RZ, RZ, R43 ;  /* 0x000000ffff247224 */ /* 0x000fce00078e002b */
.L_x_43700:
[----:B------:R-:W-:Y:S05]  /*14d0*/  BSYNC B2 ;  /* 0x0000000000027941 */ /* 0x000fea0003800000 */
.L_x_43698:
        /* <DEDUP_REMOVED lines=11> */
.L_x_43702:
[----:B------:R-:W-:Y:S02]  /*1590*/  IMAD.MOV.U32 R6, RZ, RZ, R7 ;  /* 0x000000ffff067224 */ /* 0x000fe400078e0007 */
[----:B------:R-:W-:Y:S02]  /*15a0*/  IMAD.MOV.U32 R8, RZ, RZ, R9 ;  /* 0x000000ffff087224 */ /* 0x000fe400078e0009 */
[----:B------:R-:W-:Y:S02]  /*15b0*/  IMAD.MOV.U32 R27, RZ, RZ, R26 ;  /* 0x000000ffff1b7224 */ /* 0x000fe400078e001a */
[----:B------:R-:W-:-:S07]  /*15c0*/  IMAD.MOV.U32 R43, RZ, RZ, R42 ;  /* 0x000000ffff2b7224 */ /* 0x000fce00078e002a */
.L_x_43703:
[----:B------:R-:W-:Y:S05]  /*15d0*/  BSYNC B2 ;  /* 0x0000000000027941 */ /* 0x000fea0003800000 */
.L_x_43701:
        /* <DEDUP_REMOVED lines=11> */
.L_x_43705:
[----:B------:R-:W-:Y:S01]  /*1690*/  IMAD.MOV.U32 R7, RZ, RZ, R6 ;  /* 0x000000ffff077224 */ /* 0x000fe200078e0006 */
[----:B------:R-:W-:Y:S01]  /*16a0*/  MOV R42, R41 ;  /* 0x00000029002a7202 */ /* 0x000fe20000000f00 */
[----:B------:R-:W-:Y:S02]  /*16b0*/  IMAD.MOV.U32 R9, RZ, RZ, R8 ;  /* 0x000000ffff097224 */ /* 0x000fe400078e0008 */
[----:B------:R-:W-:-:S07]  /*16c0*/  IMAD.MOV.U32 R26, RZ, RZ, R25 ;  /* 0x000000ffff1a7224 */ /* 0x000fce00078e0019 */
.L_x_43706:
[----:B------:R-:W-:Y:S05]  /*16d0*/  BSYNC B2 ;  /* 0x0000000000027941 */ /* 0x000fea0003800000 */
.L_x_43704:
        /* <DEDUP_REMOVED lines=11> */
.L_x_43708:
[----:B------:R-:W-:Y:S01]  /*1790*/  IMAD.MOV.U32 R6, RZ, RZ, R7 ;  /* 0x000000ffff067224 */ /* 0x000fe200078e0007 */
[----:B------:R-:W-:Y:S01]  /*17a0*/  MOV R25, R24 ;  /* 0x0000001800197202 */ /* 0x000fe20000000f00 */
[----:B------:R-:W-:Y:S02]  /*17b0*/  IMAD.MOV.U32 R8, RZ, RZ, R9 ;  /* 0x000000ffff087224 */ /* 0x000fe400078e0009 */
[----:B------:R-:W-:-:S07]  /*17c0*/  IMAD.MOV.U32 R41, RZ, RZ, R40 ;  /* 0x000000ffff297224 */ /* 0x000fce00078e0028 */
.L_x_43709:
[----:B------:R-:W-:Y:S05]  /*17d0*/  BSYNC B2 ;  /* 0x0000000000027941 */ /* 0x000fea0003800000 */
.L_x_43707:
        /* <DEDUP_REMOVED lines=11> */
.L_x_43711:
[----:B------:R-:W-:Y:S01]  /*1890*/  IMAD.MOV.U32 R7, RZ, RZ, R6 ;  /* 0x000000ffff077224 */ /* 0x000fe200078e0006 */
[----:B------:R-:W-:Y:S01]  /*18a0*/  MOV R9, R8 ;  /* 0x0000000800097202 */ /* 0x000fe20000000f00 */
[----:B------:R-:W-:Y:S02]  /*18b0*/  IMAD.MOV.U32 R24, RZ, RZ, R31 ;  /* 0x000000ffff187224 */ /* 0x000fe400078e001f */
[----:B------:R-:W-:-:S07]  /*18c0*/  IMAD.MOV.U32 R40, RZ, RZ, R53 ;  /* 0x000000ffff287224 */ /* 0x000fce00078e0035 */
.L_x_43712:
[----:B------:R-:W-:Y:S05]  /*18d0*/  BSYNC B2 ;  /* 0x0000000000027941 */ /* 0x000fea0003800000 */
.L_x_43710:
        /* <DEDUP_REMOVED lines=11> */
.L_x_43714:
[----:B------:R-:W-:Y:S01]  /*1990*/  MOV R6, R7 ;  /* 0x0000000700067202 */ /* 0x000fe20000000f00 */
[----:B------:R-:W-:Y:S02]  /*19a0*/  IMAD.MOV.U32 R11, RZ, RZ, R9 ;  /* 0x000000ffff0b7224 */ /* 0x000fe400078e0009 */
[----:B------:R-:W-:Y:S02]  /*19b0*/  IMAD.MOV.U32 R53, RZ, RZ, R52 ;  /* 0x000000ffff357224 */ /* 0x000fe400078e0034 */
[----:B------:R-:W-:-:S07]  /*19c0*/  IMAD.MOV.U32 R31, RZ, RZ, R30 ;  /* 0x000000ffff1f7224 */ /* 0x000fce00078e001e */
.L_x_43715:
[----:B------:R-:W-:Y:S05]  /*19d0*/  BSYNC B2 ;  /* 0x0000000000027941 */ /* 0x000fea0003800000 */
.L_x_43713:
        /* <DEDUP_REMOVED lines=9> */
.L_x_43717:
[----:B------:R-:W-:Y:S01]  /*1a70*/  IMAD.MOV.U32 R52, RZ, RZ, R2 ;  /* 0x000000ffff347224 */ /* 0x000fe200078e0002 */
[----:B------:R-:W-:Y:S01]  /*1a80*/  MOV R30, R29 ;  /* 0x0000001d001e7202 */ /* 0x000fe20000000f00 */
[----:B------:R-:W-:Y:S02]  /*1a90*/  IMAD.MOV.U32 R29, RZ, RZ, R6 ;  /* 0x000000ffff1d7224 */ /* 0x000fe400078e0006 */
[----:B------:R-:W-:-:S07]  /*1aa0*/  IMAD.MOV.U32 R2, RZ, RZ, R11 ;  /* 0x000000ffff027224 */ /* 0x000fce00078e000b */
.L_x_43718:
[----:B------:R-:W-:Y:S05]  /*1ab0*/  BSYNC B2 ;  /* 0x0000000000027941 */ /* 0x000fea0003800000 */
.L_x_43716:
[----:B------:R-:W-:-:S05]  /*1ac0*/  VIADD R0, R0, 0x20 ;  /* 0x0000002000007836 */ /* 0x000fca0000000000 */
[----:B------:R-:W-:-:S13]  /*1ad0*/  ISETP.GE.AND P0, PT, R0, UR15, PT ;  /* 0x0000000f00007c0c */ /* 0x000fda000bf06270 */
[----:B------:R-:W-:Y:S05]  /*1ae0*/  @!P0 BRA `(.L_x_43719) ;  /* 0xffffffec00a08947 */ /* 0x000fea000383ffff */
[----:B------:R-:W-:Y:S05]  /*1af0*/  BSYNC B0 ;  /* 0x0000000000007941 */ /* 0x000fea0003800000 */
.L_x_43670:
[----:B------:R-:W-:Y:S05]  /*1b00*/  BRA `(.L_x_43668) ;  /* 0x0000001000dc7947 */ /* 0x000fea0003800000 */
.L_x_43669:
[----:B------:R-:W-:Y:S01]  /*1b10*/  IABS R3, R55 ;  /* 0x0000003700037213 */ /* 0x000fe20000000000 */
[----:B------:R-:W-:Y:S01]  /*1b20*/  IMAD.MOV.U32 R4, RZ, RZ, RZ ;  /* 0x000000ffff047224 */ /* 0x000fe200078e00ff */
[----:B------:R-:W-:Y:S01]  /*1b30*/  MOV R18, 0xff7fffff ;  /* 0xff7fffff00127802 */ /* 0x000fe20000000f00 */
[----:B------:R-:W-:Y:S01]  /*1b40*/  IMAD.MOV.U32 R29, RZ, RZ, -0x800001 ;  /* 0xff7fffffff1d7424 */ /* 0x000fe200078e00ff */
[----:B------:R-:W0:Y:S01]  /*1b50*/  I2F.RP R6, R3 ;  /* 0x0000000300067306 */ /* 0x000e220000209400 */
        /* <DEDUP_REMOVED lines=9> */
[----:B------:R-:W-:Y:S01]  /*1bf0*/  IMAD.MOV.U32 R23, RZ, RZ, -0x800001 ;  /* 0xff7fffffff177424 */ /* 0x000fe200078e00ff */
[----:B0-----:R-:W0:Y:S01]  /*1c00*/  MUFU.RCP R6, R6 ;  /* 0x0000000600067308 */ /* 0x001e220000001000 */
        /* <DEDUP_REMOVED lines=8> */
[----:B0-----:R-:W-:-:S02]  /*1c90*/  VIADD R7, R6, 0xffffffe ;  /* 0x0ffffffe06077836 */ /* 0x001fc40000000000 */
        /* <DEDUP_REMOVED lines=11> */
[----:B------:R-:W-:Y:S01]  /*1d50*/  IMAD R9, R2, R3, RZ ;  /* 0x0000000302097224 */ /* 0x000fe200078e02ff */
[----:B------:R-:W-:Y:S01]  /*1d60*/  MOV R2, 0xffffffff ;  /* 0xffffffff00027802 */ /* 0x000fe20000000f00 */
[----:B------:R-:W-:-:S02]  /*1d70*/  IMAD.MOV.U32 R40, RZ, RZ, -0x1 ;  /* 0xffffffffff287424 */ /* 0x000fc400078e00ff */
[----:B------:R-:W-:-:S04]  /*1d80*/  IMAD.HI.U32 R4, R5, R9, R4 ;  /* 0x0000000905047227 */ /* 0x000fc800078e0004 */
[----:B------:R-:W-:-:S07]  /*1d90*/  IMAD.MOV.U32 R5, RZ, RZ, -0x800001 ;  /* 0xff7fffffff057424 */ /* 0x000fce00078e00ff */
.L_x_43768:
[----:B------:R-:W-:-:S04]  /*1da0*/  IADD3 R7, P0, R0, UR7, RZ ;  /* 0x0000000700077c10 */ /* 0x000fc8000ff1e0ff */
[----:B------:R-:W-:Y:S02]  /*1db0*/  LEA.HI.X.SX32 R8, R0, UR11, 0x1, P0 ;  /* 0x0000000b00087c11 */ /* 0x000fe400080f0eff */
[----:B------:R-:W-:-:S04]  /*1dc0*/  LEA R6, P0, R7, UR16, 0x2 ;  /* 0x0000001007067c11 */ /* 0x000fc8000f8010ff */
[----:B------:R-:W-:-:S06]  /*1dd0*/  LEA.HI.X R7, R7, UR17, R8, 0x2, P0 ;  /* 0x0000001107077c11 */ /* 0x000fcc00080f1408 */
[----:B------:R-:W2:Y:S01]  /*1de0*/  LDG.E.CONSTANT R7, desc[UR8][R6.64] ;  /* 0x0000000806077981 */ /* 0x000ea2000c1e9900 */
        /* <DEDUP_REMOVED lines=23> */
.L_x_43721:
[----:B------:R-:W-:Y:S02]  /*1f60*/  IMAD.MOV.U32 R5, RZ, RZ, R8 ;  /* 0x000000ffff057224 */ /* 0x000fe400078e0008 */
[----:B------:R-:W-:-:S07]  /*1f70*/  IMAD.MOV.U32 R28, RZ, RZ, R0 ;  /* 0x000000ffff1c7224 */ /* 0x000fce00078e0000 */
.L_x_43722:
[----:B------:R-:W-:Y:S05]  /*1f80*/  BSYNC B0 ;  /* 0x0000000000007941 */ /* 0x000fea0003800000 */
.L_x_43720:
        /* <DEDUP_REMOVED lines=9> */
.L_x_43724:
[----:B------:R-:W-:Y:S01]  /*2020*/  IMAD.MOV.U32 R7, RZ, RZ, R5 ;  /* 0x000000ffff077224 */ /* 0x000fe200078e0005 */
[----:B------:R-:W-:Y:S01]  /*2030*/  MOV R9, R28 ;  /* 0x0000001c00097202 */ /* 0x000fe20000000f00 */
[----:B------:R-:W-:Y:S02]  /*2040*/  IMAD.MOV.U32 R5, RZ, RZ, R19 ;  /* 0x000000ffff057224 */ /* 0x000fe400078e0013 */
[----:B------:R-:W-:-:S07]  /*2050*/  IMAD.MOV.U32 R28, RZ, RZ, R35 ;  /* 0x000000ffff1c7224 */ /* 0x000fce00078e0023 */
.L_x_43725:
[----:B------:R-:W-:Y:S05]  /*2060*/  BSYNC B0 ;  /* 0x0000000000007941 */ /* 0x000fea0003800000 */
.L_x_43723:
        /* <DEDUP_REMOVED lines=11> */
.L_x_43727:
[----:B------:R-:W-:Y:S01]  /*2120*/  MOV R6, R7 ;  /* 0x0000000700067202 */ /* 0x000fe20000000f00 */
[----:B------:R-:W-:Y:S02]  /*2130*/  IMAD.MOV.U32 R8, RZ, RZ, R9 ;  /* 0x000000ffff087224 */ /* 0x000fe400078e0009 */
[----:B------:R-:W-:Y:S02]  /*2140*/  IMAD.MOV.U32 R19, RZ, RZ, R18 ;  /* 0x000000ffff137224 */ /* 0x000fe400078e0012 */
[----:B------:R-:W-:-:S07]  /*2150*/  IMAD.MOV.U32 R35, RZ, RZ, R34 ;  /* 0x000000ffff237224 */ /* 0x000fce00078e0022 */
.L_x_43728:
[----:B------:R-:W-:Y:S05]  /*2160*/  BSYNC B0 ;  /* 0x0000000000007941 */ /* 0x000fea0003800000 */
.L_x_43726:
        /* <DEDUP_REMOVED lines=11> */
.L_x_43730:
[----:B------:R-:W-:Y:S02]  /*2220*/  IMAD.MOV.U32 R7, RZ, RZ, R6 ;  /* 0x000000ffff077224 */ /* 0x000fe400078e0006 */
[----:B------:R-:W-:Y:S02]  /*2230*/  IMAD.MOV.U32 R9, RZ, RZ, R8 ;  /* 0x000000ffff097224 */ /* 0x000fe400078e0008 */
[----:B------:R-:W-:Y:S02]  /*2240*/  IMAD.MOV.U32 R18, RZ, RZ, R17 ;  /* 0x000000ffff127224 */ /* 0x000fe400078e0011 */
[----:B------:R-:W-:-:S07]  /*2250*/  IMAD.MOV.U32 R34, RZ, RZ, R33 ;  /* 0x000000ffff227224 */ /* 0x000fce00078e0021 */
.L_x_43731:
[----:B------:R-:W-:Y:S05]  /*2260*/  BSYNC B0 ;  /* 0x0000000000007941 */ /* 0x000fea0003800000 */
.L_x_43729:
        /* <DEDUP_REMOVED lines=11> */
.L_x_43733:
[----:B------:R-:W-:Y:S02]  /*2320*/  IMAD.MOV.U32 R6, RZ, RZ, R7 ;  /* 0x000000ffff067224 */ /* 0x000fe400078e0007 */
[----:B------:R-:W-:Y:S02]  /*2330*/  IMAD.MOV.U32 R8, RZ, RZ, R9 ;  /* 0x000000ffff087224 */ /* 0x000fe400078e0009 */
[----:B------:R-:W-:Y:S02]  /*2340*/  IMAD.MOV.U32 R17, RZ, RZ, R16 ;  /* 0x000000ffff117224 */ /* 0x000fe400078e0010 */
[----:B------:R-:W-:-:S07]  /*2350*/  IMAD.MOV.U32 R33, RZ, RZ, R32 ;  /* 0x000000ffff217224 */ /* 0x000fce00078e0020 */
.L_x_43734:
[----:B------:R-:W-:Y:S05]  /*2360*/  BSYNC B0 ;  /* 0x0000000000007941 */ /* 0x000fea0003800000 */
.L_x_43732:
        /* <DEDUP_REMOVED lines=11> */
.L_x_43736:
[----:B------:R-:W-:Y:S02]  /*2420*/  IMAD.MOV.U32 R7, RZ, RZ, R6 ;  /* 0x000000ffff077224 */ /* 0x000fe400078e0006 */
[----:B------:R-:W-:Y:S02]  /*2430*/  IMAD.MOV.U32 R9, RZ, RZ, R8 ;  /* 0x000000ffff097224 */ /* 0x000fe400078e0008 */
[----:B------:R-:W-:Y:S02]  /*2440*/  IMAD.MOV.U32 R16, RZ, RZ, R23 ;  /* 0x000000ffff107224 */ /* 0x000fe400078e0017 */
[----:B------:R-:W-:-:S07]  /*2450*/  IMAD.MOV.U32 R32, RZ, RZ, R39 ;  /* 0x000000ffff207224 */ /* 0x000fce00078e0027 */
.L_x_43737:
[----:B------:R-:W-:Y:S05]  /*2460*/  BSYNC B0 ;  /* 0x0000000000007941 */ /* 0x000fea0003800000 */
.L_x_43735:
        /* <DEDUP_REMOVED lines=11> */
.L_x_43739:
[----:B------:R-:W-:Y:S01]  /*2520*/  IMAD.MOV.U32 R6, RZ, RZ, R7 ;  /* 0x000000ffff067224 */ /* 0x000fe200078e0007 */
[----:B------:R-:W-:Y:S01]  /*2530*/  MOV R39, R38 ;  /* 0x0000002600277202 */ /* 0x000fe20000000f00 */
[----:B------:R-:W-:Y:S02]  /*2540*/  IMAD.MOV.U32 R8, RZ, RZ, R9 ;  /* 0x000000ffff087224 */ /* 0x000fe400078e0009 */
[----:B------:R-:W-:-:S07]  /*2550*/  IMAD.MOV.U32 R23, RZ, RZ, R22 ;  /* 0x000000ffff177224 */ /* 0x000fce00078e0016 */
.L_x_43740:
[----:B------:R-:W-:Y:S05]  /*2560*/  BSYNC B0 ;  /* 0x0000000000007941 */ /* 0x000fea0003800000 */
.L_x_43738:
        /* <DEDUP_REMOVED lines=11> */
.L_x_43742:
[----:B------:R-:W-:Y:S01]  /*2620*/  IMAD.MOV.U32 R7, RZ, RZ, R6 ;  /* 0x000000ffff077224 */ /* 0x000fe200078e0006 */
[----:B------:R-:W-:Y:S01]  /*2630*/  MOV R22, R21 ;  /* 0x0000001500167202 */ /* 0x000fe20000000f00 */
[----:B------:R-:W-:Y:S02]  /*2640*/  IMAD.MOV.U32 R9, RZ, RZ, R8 ;  /* 0x000000ffff097224 */ /* 0x000fe400078e0008 */
[----:B------:R-:W-:-:S07]  /*2650*/  IMAD.MOV.U32 R38, RZ, RZ, R37 ;  /* 0x000000ffff267224 */ /* 0x000fce00078e0025 */
.L_x_43743:
[----:B------:R-:W-:Y:S05]  /*2660*/  BSYNC B0 ;  /* 0x0000000000007941 */ /* 0x000fea0003800000 */
.L_x_43741:
        /* <DEDUP_REMOVED lines=11> */
.L_x_43745:
[----:B------:R-:W-:Y:S01]  /*2720*/  IMAD.MOV.U32 R6, RZ, RZ, R7 ;  /* 0x000000ffff067224 */ /* 0x000fe200078e0007 */
[----:B------:R-:W-:Y:S01]  /*2730*/  MOV R8, R9 ;  /* 0x0000000900087202 */ /* 0x000fe20000000f00 */
[----:B------:R-:W-:Y:S02]  /*2740*/  IMAD.MOV.U32 R21, RZ, RZ, R20 ;  /* 0x000000ffff157224 */ /* 0x000fe400078e0014 */
[----:B------:R-:W-:-:S07]  /*2750*/  IMAD.MOV.U32 R37, RZ, RZ, R36 ;  /* 0x000000ffff257224 */ /* 0x000fce00078e0024 */
.L_x_43746:
[----:B------:R-:W-:Y:S05]  /*2760*/  BSYNC B0 ;  /* 0x0000000000007941 */ /* 0x000fea0003800000 */
.L_x_43744:
        /* <DEDUP_REMOVED lines=11> */
.L_x_43748:
[----:B------:R-:W-:Y:S01]  /*2820*/  MOV R7, R6 ;  /* 0x0000000600077202 */ /* 0x000fe20000000f00 */
[----:B------:R-:W-:Y:S02]  /*2830*/  IMAD.MOV.U32 R9, RZ, RZ, R8 ;  /* 0x000000ffff097224 */ /* 0x000fe400078e0008 */
[----:B------:R-:W-:Y:S02]  /*2840*/  IMAD.MOV.U32 R20, RZ, RZ, R27 ;  /* 0x000000ffff147224 */ /* 0x000fe400078e001b */
[----:B------:R-:W-:-:S07]  /*2850*/  IMAD.MOV.U32 R36, RZ, RZ, R43 ;  /* 0x000000ffff247224 */ /* 0x000fce00078e002b */
.L_x_43749:
[----:B------:R-:W-:Y:S05]  /*2860*/  BSYNC B0 ;  /* 0x0000000000007941 */ /* 0x000fea0003800000 */
.L_x_43747:
        /* <DEDUP_REMOVED lines=11> */
.L_x_43751:
[----:B------:R-:W-:Y:S02]  /*2920*/  IMAD.MOV.U32 R6, RZ, RZ, R7 ;  /* 0x000000ffff067224 */ /* 0x000fe400078e0007 */
[----:B------:R-:W-:Y:S02]  /*2930*/  IMAD.MOV.U32 R8, RZ, RZ, R9 ;  /* 0x000000ffff087224 */ /* 0x000fe400078e0009 */
[----:B------:R-:W-:Y:S02]  /*2940*/  IMAD.MOV.U32 R27, RZ, RZ, R26 ;  /* 0x000000ffff1b7224 */ /* 0x000fe400078e001a */
[----:B------:R-:W-:-:S07]  /*2950*/  IMAD.MOV.U32 R43, RZ, RZ, R42 ;  /* 0x000000ffff2b7224 */ /* 0x000fce00078e002a */
.L_x_43752:
[----:B------:R-:W-:Y:S05]  /*2960*/  BSYNC B0 ;  /* 0x0000000000007941 */ /* 0x000fea0003800000 */
.L_x_43750:
        /* <DEDUP_REMOVED lines=11> */
.L_x_43754:
[----:B------:R-:W-:Y:S02]  /*2a20*/  IMAD.MOV.U32 R7, RZ, RZ, R6 ;  /* 0x000000ffff077224 */ /* 0x000fe400078e0006 */
[----:B------:R-:W-:Y:S02]  /*2a30*/  IMAD.MOV.U32 R9, RZ, RZ, R8 ;  /* 0x000000ffff097224 */ /* 0x000fe400078e0008 */
[----:B------:R-:W-:Y:S02]  /*2a40*/  IMAD.MOV.U32 R26, RZ, RZ, R25 ;  /* 0x000000ffff1a7224 */ /* 0x000fe400078e0019 */
[----:B------:R-:W-:-:S07]  /*2a50*/  IMAD.MOV.U32 R42, RZ, RZ, R41 ;  /* 0x000000ffff2a7224 */ /* 0x000fce00078e0029 */
.L_x_43755:
[----:B------:R-:W-:Y:S05]  /*2a60*/  BSYNC B0 ;  /* 0x0000000000007941 */ /* 0x000fea0003800000 */
.L_x_43753:
        /* <DEDUP_REMOVED lines=11> */
.L_x_43757:
[----:B------:R-:W-:Y:S02]  /*2b20*/  IMAD.MOV.U32 R6, RZ, RZ, R7 ;  /* 0x000000ffff067224 */ /* 0x000fe400078e0007 */
[----:B------:R-:W-:Y:S02]  /*2b30*/  IMAD.MOV.U32 R8, RZ, RZ, R9 ;  /* 0x000000ffff087224 */ /* 0x000fe400078e0009 */
[----:B------:R-:W-:Y:S02]  /*2b40*/  IMAD.MOV.U32 R25, RZ, RZ, R24 ;  /* 0x000000ffff197224 */ /* 0x000fe400078e0018 */
[----:B------:R-:W-:-:S07]  /*2b50*/  IMAD.MOV.U32 R41, RZ, RZ, R40 ;  /* 0x000000ffff297224 */ /* 0x000fce00078e0028 */
.L_x_43758:
[----:B------:R-:W-:Y:S05]  /*2b60*/  BSYNC B0 ;  /* 0x0000000000007941 */ /* 0x000fea0003800000 */
.L_x_43756:
        /* <DEDUP_REMOVED lines=11> */
.L_x_43760:
[----:B------:R-:W-:Y:S01]  /*2c20*/  IMAD.MOV.U32 R7, RZ, RZ, R6 ;  /* 0x000000ffff077224 */ /* 0x000fe200078e0006 */
[----:B------:R-:W-:Y:S01]  /*2c30*/  MOV R40, R53 ;  /* 0x0000003500287202 */ /* 0x000fe20000000f00 */
[----:B------:R-:W-:Y:S02]  /*2c40*/  IMAD.MOV.U32 R9, RZ, RZ, R8 ;  /* 0x000000ffff097224 */ /* 0x000fe400078e0008 */
[----:B------:R-:W-:-:S07]  /*2c50*/  IMAD.MOV.U32 R24, RZ, RZ, R31 ;  /* 0x000000ffff187224 */ /* 0x000fce00078e001f */
.L_x_43761:
[----:B------:R-:W-:Y:S05]  /*2c60*/  BSYNC B0 ;  /* 0x0000000000007941 */ /* 0x000fea0003800000 */
.L_x_43759:
        /* <DEDUP_REMOVED lines=11> */
.L_x_43763:
[----:B------:R-:W-:Y:S01]  /*2d20*/  IMAD.MOV.U32 R6, RZ, RZ, R7 ;  /* 0x000000ffff067224 */ /* 0x000fe200078e0007 */
[----:B------:R-:W-:Y:S01]  /*2d30*/  MOV R53, R52 ;  /* 0x0000003400357202 */ /* 0x000fe20000000f00 */
[----:B------:R-:W-:Y:S02]  /*2d40*/  IMAD.MOV.U32 R11, RZ, RZ, R9 ;  /* 0x000000ffff0b7224 */ /* 0x000fe400078e0009 */
[----:B------:R-:W-:-:S07]  /*2d50*/  IMAD.MOV.U32 R31, RZ, RZ, R30 ;  /* 0x000000ffff1f7224 */ /* 0x000fce00078e001e */
.L_x_43764:
[----:B------:R-:W-:Y:S05]  /*2d60*/  BSYNC B0 ;  /* 0x0000000000007941 */ /* 0x000fea0003800000 */
.L_x_43762:
        /* <DEDUP_REMOVED lines=9> */
.L_x_43766:
[----:B------:R-:W-:Y:S01]  /*2e00*/  IMAD.MOV.U32 R52, RZ, RZ, R2 ;  /* 0x000000ffff347224 */ /* 0x000fe200078e0002 */
[----:B------:R-:W-:Y:S01]  /*2e10*/  MOV R2, R11 ;  /* 0x0000000b00027202 */ /* 0x000fe20000000f00 */
[----:B------:R-:W-:Y:S02]  /*2e20*/  IMAD.MOV.U32 R30, RZ, RZ, R29 ;  /* 0x000000ffff1e7224 */ /* 0x000fe400078e001d */
[----:B------:R-:W-:-:S07]  /*2e30*/  IMAD.MOV.U32 R29, RZ, RZ, R6 ;  /* 0x000000ffff1d7224 */ /* 0x000fce00078e0006 */
.L_x_43767:
[----:B------:R-:W-:Y:S05]  /*2e40*/  BSYNC B0 ;  /* 0x0000000000007941 */ /* 0x000fea0003800000 */
.L_x_43765:
[----:B------:R-:W-:-:S05]  /*2e50*/  VIADD R0, R0, 0x20 ;  /* 0x0000002000007836 */ /* 0x000fca0000000000 */
[----:B------:R-:W-:-:S13]  /*2e60*/  ISETP.GE.AND P0, PT, R0, UR19, PT ;  /* 0x0000001300007c0c */ /* 0x000fda000bf06270 */
[----:B------:R-:W-:Y:S05]  /*2e70*/  @!P0 BRA `(.L_x_43768) ;  /* 0xffffffec00c88947 */ /* 0x000fea000383ffff */
.L_x_43668:
[----:B------:R-:W-:Y:S05]  /*2e80*/  BSYNC B1 ;  /* 0x0000000000017941 */ /* 0x000fea0003800000 */
.L_x_43667:
[----:B------:R-:W0:Y:S01]  /*2e90*/  S2R R4, SR_LANEID ;  /* 0x0000000000047919 */ /* 0x000e220000000000 */
[----:B------:R-:W-:Y:S01]  /*2ea0*/  BSSY B0, `(.L_x_43769) ;  /* 0x0000db1000007945 */ /* 0x000fe20003800000 */
        /* <DEDUP_REMOVED lines=34> */
[CC--:B------:R-:W-:Y:S01]  /*30d0*/  FSETP.GEU.FTZ.AND P0, PT, R5.reuse, R0.reuse, PT ;  /* 0x000000000500720b */ /* 0x0c0fe20003f1e000 */
[----:B------:R-:W-:Y:S01]  /*30e0*/  BSSY B1, `(.L_x_43771) ;  /* 0x0000013000017945 */ /* 0x000fe20003800000 */
[----:B------:R-:W-:Y:S02]  /*30f0*/  FSETP.NEU.FTZ.AND P1, PT, R5, R0, PT ;  /* 0x000000000500720b */ /* 0x000fe40003f3d000 */
[C---:B------:R-:W-:Y:S02]  /*3100*/  ISETP.EQ.OR P0, PT, R28.reuse, -0x1, !P0 ;  /* 0xffffffff1c00780c */ /* 0x040fe40004702670 */
[----:B------:R-:W-:-:S04]  /*3110*/  ISETP.LE.OR P1, PT, R28, R3, P1 ;  /* 0x000000031c00720c */ /* 0x000fc80000f23670 */
[----:B------:R-:W-:-:S13]  /*3120*/  PLOP3.LUT P1, PT, P0, P1, PT, 0x8, 0x0 ;  /* 0x000000000000781c */ /* 0x000fda0000722170 */
[----:B0-----:R-:W-:Y:S02]  /*3130*/  @!P1 IMAD.MOV.U32 R5, RZ, RZ, R0 ;  /* 0x000000ffff059224 */ /* 0x001fe400078e0000 */
        /* <DEDUP_REMOVED lines=9> */
.L_x_43772:
[----:B------:R-:W-:Y:S01]  /*31d0*/  IMAD.MOV.U32 R0, RZ, RZ, R5 ;  /* 0x000000ffff007224 */ /* 0x000fe200078e0005 */
[----:B------:R-:W-:Y:S01]  /*31e0*/  MOV R3, R28 ;  /* 0x0000001c00037202 */ /* 0x000fe20000000f00 */
[----:B------:R-:W-:Y:S02]  /*31f0*/  IMAD.MOV.U32 R5, RZ, RZ, R19 ;  /* 0x000000ffff057224 */ /* 0x000fe400078e0013 */
[----:B------:R-:W-:-:S07]  /*3200*/  IMAD.MOV.U32 R28, RZ, RZ, R35 ;  /* 0x000000ffff1c7224 */ /* 0x000fce00078e0023 */
.L_x_43773:
[----:B------:R-:W-:Y:S05]  /*3210*/  BSYNC B1 ;  /* 0x0000000000017941 */ /* 0x000fea0003800000 */
.L_x_43771:
        /* <DEDUP_REMOVED lines=9> */
.L_x_43775:
[----:B------:R-:W-:Y:S01]  /*32b0*/  IMAD.MOV.U32 R66, RZ, RZ, R3 ;  /* 0x000000ffff427224 */ /* 0x000fe200078e0003 */
[----:B------:R-:W-:Y:S01]  /*32c0*/  MOV R3, R34 ;  /* 0x0000002200037202 */ /* 0x000fe20000000f00 */
[----:B------:R-:W-:Y:S02]  /*32d0*/  IMAD.MOV.U32 R64, RZ, RZ, R0 ;  /* 0x000000ffff407224 */ /* 0x000fe400078e0000 */
[----:B------:R-:W-:-:S07]  /*32e0*/  IMAD.MOV.U32 R0, RZ, RZ, R18 ;  /* 0x000000ffff007224 */ /* 0x000fce00078e0012 */
.L_x_43776:
[----:B------:R-:W-:Y:S05]  /*32f0*/  BSYNC B1 ;  /* 0x0000000000017941 */ /* 0x000fea0003800000 */
.L_x_43774:
        /* <DEDUP_REMOVED lines=9> */
.L_x_43778:
[----:B------:R-:W-:Y:S02]  /*3390*/  IMAD.MOV.U32 R35, RZ, RZ, R66 ;  /* 0x000000ffff237224 */ /* 0x000fe400078e0042 */
[----:B------:R-:W-:Y:S01]  /*33a0*/  IMAD.MOV.U32 R19, RZ, RZ, R64 ;  /* 0x000000ffff137224 */ /* 0x000fe200078e0040 */
[----:B------:R-:W-:Y:S01]  /*33b0*/  MOV R64, R17 ;  /* 0x0000001100407202 */ /* 0x000fe20000000f00 */
[----:B------:R-:W-:-:S07]  /*33c0*/  IMAD.MOV.U32 R66, RZ, RZ, R33 ;  /* 0x000000ffff427224 */ /* 0x000fce00078e0021 */
.L_x_43779:
[----:B------:R-:W-:Y:S05]  /*33d0*/  BSYNC B1 ;  /* 0x0000000000017941 */ /* 0x000fea0003800000 */
.L_x_43777:
        /* <DEDUP_REMOVED lines=9> */
.L_x_43781:
[----:B------:R-:W-:Y:S02]  /*3470*/  IMAD.MOV.U32 R34, RZ, RZ, R35 ;  /* 0x000000ffff227224 */ /* 0x000fe400078e0023 */
[----:B------:R-:W-:Y:S02]  /*3480*/  IMAD.MOV.U32 R18, RZ, RZ, R19 ;  /* 0x000000ffff127224 */ /* 0x000fe400078e0013 */
[----:B------:R-:W-:Y:S02]  /*3490*/  IMAD.MOV.U32 R35, RZ, RZ, R32 ;  /* 0x000000ffff237224 */ /* 0x000fe400078e0020 */
[----:B------:R-:W-:-:S07]  /*34a0*/  IMAD.MOV.U32 R19, RZ, RZ, R16 ;  /* 0x000000ffff137224 */ /* 0x000fce00078e0010 */
.L_x_43782:
[----:B------:R-:W-:Y:S05]  /*34b0*/  BSYNC B1 ;  /* 0x0000000000017941 */ /* 0x000fea0003800000 */
.L_x_43780:
        /* <DEDUP_REMOVED lines=9> */
.L_x_43784:
[----:B------:R-:W-:Y:S02]  /*3550*/  IMAD.MOV.U32 R33, RZ, RZ, R34 ;  /* 0x000000ffff217224 */ /* 0x000fe400078e0022 */
[----:B------:R-:W-:Y:S02]  /*3560*/  IMAD.MOV.U32 R17, RZ, RZ, R18 ;  /* 0x000000ffff117224 */ /* 0x000fe400078e0012 */
[----:B------:R-:W-:Y:S02]  /*3570*/  IMAD.MOV.U32 R34, RZ, RZ, R39 ;  /* 0x000000ffff227224 */ /* 0x000fe400078e0027 */
[----:B------:R-:W-:-:S07]  /*3580*/  IMAD.MOV.U32 R18, RZ, RZ, R23 ;  /* 0x000000ffff127224 */ /* 0x000fce00078e0017 */
.L_x_43785:
[----:B------:R-:W-:Y:S05]  /*3590*/  BSYNC B1 ;  /* 0x0000000000017941 */ /* 0x000fea0003800000 */
.L_x_43783:
        /* <DEDUP_REMOVED lines=9> */
.L_x_43787:
[----:B------:R-:W-:Y:S02]  /*3630*/  IMAD.MOV.U32 R32, RZ, RZ, R33 ;  /* 0x000000ffff207224 */ /* 0x000fe400078e0021 */
[----:B------:R-:W-:Y:S02]  /*3640*/  IMAD.MOV.U32 R16, RZ, RZ, R17 ;  /* 0x000000ffff107224 */ /* 0x000fe400078e0011 */
[----:B------:R-:W-:Y:S02]  /*3650*/  IMAD.MOV.U32 R33, RZ, RZ, R38 ;  /* 0x000000ffff217224 */ /* 0x000fe400078e0026 */
[----:B------:R-:W-:-:S07]  /*3660*/  IMAD.MOV.U32 R17, RZ, RZ, R22 ;  /* 0x000000ffff117224 */ /* 0x000fce00078e0016 */
.L_x_43788:
[----:B------:R-:W-:Y:S05]  /*3670*/  BSYNC B1 ;  /* 0x0000000000017941 */ /* 0x000fea0003800000 */
.L_x_43786:
        /* <DEDUP_REMOVED lines=9> */
.L_x_43790:
[----:B------:R-:W-:Y:S01]  /*3710*/  MOV R39, R32 ;  /* 0x0000002000277202 */ /* 0x000fe20000000f00 */
[----:B------:R-:W-:Y:S02]  /*3720*/  IMAD.MOV.U32 R23, RZ, RZ, R16 ;  /* 0x000000ffff177224 */ /* 0x000fe400078e0010 */
[----:B------:R-:W-:Y:S02]  /*3730*/  IMAD.MOV.U32 R32, RZ, RZ, R37 ;  /* 0x000000ffff207224 */ /* 0x000fe400078e0025 */
[----:B------:R-:W-:-:S07]  /*3740*/  IMAD.MOV.U32 R16, RZ, RZ, R21 ;  /* 0x000000ffff107224 */ /* 0x000fce00078e0015 */
.L_x_43791:
[----:B------:R-:W-:Y:S05]  /*3750*/  BSYNC B1 ;  /* 0x0000000000017941 */ /* 0x000fea0003800000 */
.L_x_43789:
        /* <DEDUP_REMOVED lines=9> */
.L_x_43793:
[----:B------:R-:W-:Y:S01]  /*37f0*/  IMAD.MOV.U32 R38, RZ, RZ, R39 ;  /* 0x000000ffff267224 */ /* 0x000fe200078e0027 */
[----:B------:R-:W-:Y:S01]  /*3800*/  MOV R22, R23 ;  /* 0x0000001700167202 */ /* 0x000fe20000000f00 */
[----:B------:R-:W-:Y:S02]  /*3810*/  IMAD.MOV.U32 R39, RZ, RZ, R36 ;  /* 0x000000ffff277224 */ /* 0x000fe400078e0024 */
[----:B------:R-:W-:-:S07]  /*3820*/  IMAD.MOV.U32 R23, RZ, RZ, R20 ;  /* 0x000000ffff177224 */ /* 0x000fce00078e0014 */
.L_x_43794:
[----:B------:R-:W-:Y:S05]  /*3830*/  BSYNC B1 ;  /* 0x0000000000017941 */ /* 0x000fea0003800000 */
.L_x_43792:
        /* <DEDUP_REMOVED lines=9> */
.L_x_43796:
[----:B------:R-:W-:Y:S01]  /*38d0*/  IMAD.MOV.U32 R37, RZ, RZ, R38 ;  /* 0x000000ffff257224 */ /* 0x000fe200078e0026 */
[----:B------:R-:W-:Y:S01]  /*38e0*/  MOV R38, R43 ;  /* 0x0000002b00267202 */ /* 0x000fe20000000f00 */
[----:B------:R-:W-:Y:S02]  /*38f0*/  IMAD.MOV.U32 R21, RZ, RZ, R22 ;  /* 0x000000ffff157224 */ /* 0x000fe400078e0016 */
[----:B------:R-:W-:-:S07]  /*3900*/  IMAD.MOV.U32 R22, RZ, RZ, R27 ;  /* 0x000000ffff167224 */ /* 0x000fce00078e001b */
.L_x_43797:
[----:B------:R-:W-:Y:S05]  /*3910*/  BSYNC B1 ;  /* 0x0000000000017941 */ /* 0x000fea0003800000 */
.L_x_43795:
        /* <DEDUP_REMOVED lines=9> */
.L_x_43799:
[----:B------:R-:W-:Y:S02]  /*39b0*/  IMAD.MOV.U32 R36, RZ, RZ, R37 ;  /* 0x000000ffff247224 */ /* 0x000fe400078e0025 */
[----:B------:R-:W-:Y:S01]  /*39c0*/  IMAD.MOV.U32 R20, RZ, RZ, R21 ;  /* 0x000000ffff147224 */ /* 0x000fe200078e0015 */
[----:B------:R-:W-:Y:S01]  /*39d0*/  MOV R21, R26 ;  /* 0x0000001a00157202 */ /* 0x000fe20000000f00 */
[----:B------:R-:W-:-:S07]  /*39e0*/  IMAD.MOV.U32 R37, RZ, RZ, R42 ;  /* 0x000000ffff257224 */ /* 0x000fce00078e002a */
.L_x_43800:
[----:B------:R-:W-:Y:S05]  /*39f0*/  BSYNC B1 ;  /* 0x0000000000017941 */ /* 0x000fea0003800000 */
.L_x_43798:
        /* <DEDUP_REMOVED lines=9> */
.L_x_43802:
[----:B------:R-:W-:Y:S02]  /*3a90*/  IMAD.MOV.U32 R43, RZ, RZ, R36 ;  /* 0x000000ffff2b7224 */ /* 0x000fe400078e0024 */
[----:B------:R-:W-:Y:S02]  /*3aa0*/  IMAD.MOV.U32 R27, RZ, RZ, R20 ;  /* 0x000000ffff1b7224 */ /* 0x000fe400078e0014 */
[----:B------:R-:W-:Y:S02]  /*3ab0*/  IMAD.MOV.U32 R36, RZ, RZ, R41 ;  /* 0x000000ffff247224 */ /* 0x000fe400078e0029 */
[----:B------:R-:W-:-:S07]  /*3ac0*/  IMAD.MOV.U32 R20, RZ, RZ, R25 ;  /* 0x000000ffff147224 */ /* 0x000fce00078e0019 */
.L_x_43803:
[----:B------:R-:W-:Y:S05]  /*3ad0*/  BSYNC B1 ;  /* 0x0000000000017941 */ /* 0x000fea0003800000 */
.L_x_43801:
        /* <DEDUP_REMOVED lines=9> */
.L_x_43805:
[----:B------:R-:W-:Y:S02]  /*3b70*/  IMAD.MOV.U32 R42, RZ, RZ, R43 ;  /* 0x000000ffff2a7224 */ /* 0x000fe400078e002b */
[----:B------:R-:W-:Y:S02]  /*3b80*/  IMAD.MOV.U32 R26, RZ, RZ, R27 ;  /* 0x000000ffff1a7224 */ /* 0x000fe400078e001b */
[----:B------:R-:W-:Y:S02]  /*3b90*/  IMAD.MOV.U32 R43, RZ, RZ, R40 ;  /* 0x000000ffff2b7224 */ /* 0x000fe400078e0028 */
[----:B------:R-:W-:-:S07]  /*3ba0*/  IMAD.MOV.U32 R27, RZ, RZ, R24 ;  /* 0x000000ffff1b7224 */ /* 0x000fce00078e0018 */
.L_x_43806:
[----:B------:R-:W-:Y:S05]  /*3bb0*/  BSYNC B1 ;  /* 0x0000000000017941 */ /* 0x000fea0003800000 */
.L_x_43804:
        /* <DEDUP_REMOVED lines=9> */
.L_x_43808:
[----:B------:R-:W-:Y:S02]  /*3c50*/  IMAD.MOV.U32 R41, RZ, RZ, R42 ;  /* 0x000000ffff297224 */ /* 0x000fe400078e002a */
[----:B------:R-:W-:Y:S02]  /*3c60*/  IMAD.MOV.U32 R25, RZ, RZ, R26 ;  /* 0x000000ffff197224 */ /* 0x000fe400078e001a */
[----:B------:R-:W-:Y:S02]  /*3c70*/  IMAD.MOV.U32 R26, RZ, RZ, R31 ;  /* 0x000000ffff1a7224 */ /* 0x000fe400078e001f */
[----:B------:R-:W-:-:S07]  /*3c80*/  IMAD.MOV.U32 R42, RZ, RZ, R53 ;  /* 0x000000ffff2a7224 */ /* 0x000fce00078e0035 */
.L_x_43809:
[----:B------:R-:W-:Y:S05]  /*3c90*/  BSYNC B1 ;  /* 0x0000000000017941 */ /* 0x000fea0003800000 */
.L_x_43807:
        /* <DEDUP_REMOVED lines=9> */
.L_x_43811:
[----:B------:R-:W-:Y:S01]  /*3d30*/  MOV R31, R41 ;  /* 0x00000029001f7202 */ /* 0x000fe20000000f00 */
[----:B------:R-:W-:Y:S02]  /*3d40*/  IMAD.MOV.U32 R24, RZ, RZ, R25 ;  /* 0x000000ffff187224 */ /* 0x000fe400078e0019 */
[----:B------:R-:W-:Y:S02]  /*3d50*/  IMAD.MOV.U32 R41, RZ, RZ, R52 ;  /* 0x000000ffff297224 */ /* 0x000fe400078e0034 */
[----:B------:R-:W-:-:S07]  /*3d60*/  IMAD.MOV.U32 R25, RZ, RZ, R30 ;  /* 0x000000ffff197224 */ /* 0x000fce00078e001e */
.L_x_43812:
[----:B------:R-:W-:Y:S05]  /*3d70*/  BSYNC B1 ;  /* 0x0000000000017941 */ /* 0x000fea0003800000 */
.L_x_43810:
        /* <DEDUP_REMOVED lines=9> */
.L_x_43814:
[----:B------:R-:W-:Y:S01]  /*3e10*/  IMAD.MOV.U32 R40, RZ, RZ, R31 ;  /* 0x000000ffff287224 */ /* 0x000fe200078e001f */
[----:B------:R-:W-:Y:S01]  /*3e20*/  MOV R30, R24 ;  /* 0x00000018001e7202 */ /* 0x000fe20000000f00 */
[----:B------:R-:W-:Y:S02]  /*3e30*/  IMAD.MOV.U32 R31, RZ, RZ, R2 ;  /* 0x000000ffff1f7224 */ /* 0x000fe400078e0002 */
[----:B------:R-:W-:-:S07]  /*3e40*/  IMAD.MOV.U32 R24, RZ, RZ, R29 ;  /* 0x000000ffff187224 */ /* 0x000fce00078e001d */
.L_x_43815:
[----:B------:R-:W-:Y:S05]  /*3e50*/  BSYNC B1 ;  /* 0x0000000000017941 */ /* 0x000fea0003800000 */
.L_x_43813:
[CC--:B------:R-:W-:Y:S01]  /*3e60*/  FSETP.GEU.FTZ.AND P0, PT, R5.reuse, R62.reuse, PT ;  /* 0x0000003e0500720b */ /* 0x0c0fe20003f1e000 */
[----:B------:R-:W-:Y:S01]  /*3e70*/  BSSY B1, `(.L_x_43816) ;  /* 0x0000013000017945 */ /* 0x000fe20003800000 */
[----:B------:R-:W-:Y:S02]  /*3e80*/  FSETP.NEU.FTZ.AND P1, PT, R5, R62, PT ;  /* 0x0000003e0500720b */ /* 0x000fe40003f3d000 */
[C---:B------:R-:W-:Y:S02]  /*3e90*/  ISETP.EQ.OR P0, PT, R28.reuse, -0x1, !P0 ;  /* 0xffffffff1c00780c */ /* 0x040fe40004702670 */
[----:B------:R-:W-:-:S04]  /*3ea0*/  ISETP.LE.OR P1, PT, R28, R67, P1 ;  /* 0x000000431c00720c */ /* 0x000fc80000f23670 */
[----:B------:R-:W-:-:S13]  /*3eb0*/  PLOP3.LUT P1, PT, P0, P1, PT, 0x8, 0x0 ;  /* 0x000000000000781c */ /* 0x000fda0000722170 */
        /* <DEDUP_REMOVED lines=10> */
.L_x_43817:
[----:B------:R-:W-:Y:S01]  /*3f60*/  MOV R29, R28 ;  /* 0x0000001c001d7202 */ /* 0x000fe20000000f00 */
[----:B------:R-:W-:Y:S02]  /*3f70*/  IMAD.MOV.U32 R2, RZ, RZ, R5 ;  /* 0x000000ffff027224 */ /* 0x000fe400078e0005 */
[----:B------:R-:W-:Y:S02]  /*3f80*/  IMAD.MOV.U32 R5, RZ, RZ, R0 ;  /* 0x000000ffff057224 */ /* 0x000fe400078e0000 */
[----:B------:R-:W-:-:S07]  /*3f90*/  IMAD.MOV.U32 R28, RZ, RZ, R3 ;  /* 0x000000ffff1c7224 */ /* 0x000fce00078e0003 */
.L_x_43818:
[----:B------:R-:W-:Y:S05]  /*3fa0*/  BSYNC B1 ;  /* 0x0000000000017941 */ /* 0x000fea0003800000 */
.L_x_43816:
        /* <DEDUP_REMOVED lines=9> */
.L_x_43820:
[----:B------:R-:W-:Y:S01]  /*4040*/  IMAD.MOV.U32 R52, RZ, RZ, R29 ;  /* 0x000000ffff347224 */ /* 0x000fe200078e001d */
[----:B------:R-:W-:Y:S01]  /*4050*/  MOV R0, R2 ;  /* 0x0000000200007202 */ /* 0x000fe20000000f00 */
[----:B------:R-:W-:Y:S02]  /*4060*/  IMAD.MOV.U32 R29, RZ, RZ, R66 ;  /* 0x000000ffff1d7224 */ /* 0x000fe400078e0042 */
[----:B------:R-:W-:-:S07]  /*4070*/  IMAD.MOV.U32 R2, RZ, RZ, R64 ;  /* 0x000000ffff027224 */ /* 0x000fce00078e0040 */
.L_x_43821:
[----:B------:R-:W-:Y:S05]  /*4080*/  BSYNC B1 ;  /* 0x0000000000017941 */ /* 0x000fea0003800000 */
.L_x_43819:
        /* <DEDUP_REMOVED lines=9> */
.L_x_43823:
[----:B------:R-:W-:Y:S01]  /*4120*/  IMAD.MOV.U32 R53, RZ, RZ, R52 ;  /* 0x000000ffff357224 */ /* 0x000fe200078e0034 */
[----:B------:R-:W-:Y:S01]  /*4130*/  MOV R52, R35 ;  /* 0x0000002300347202 */ /* 0x000fe20000000f00 */
[----:B------:R-:W-:Y:S02]  /*4140*/  IMAD.MOV.U32 R3, RZ, RZ, R0 ;  /* 0x000000ffff037224 */ /* 0x000fe400078e0000 */
[----:B------:R-:W-:-:S07]  /*4150*/  IMAD.MOV.U32 R0, RZ, RZ, R19 ;  /* 0x000000ffff007224 */ /* 0x000fce00078e0013 */
.L_x_43824:
[----:B------:R-:W-:Y:S05]  /*4160*/  BSYNC B1 ;  /* 0x0000000000017941 */ /* 0x000fea0003800000 */
.L_x_43822:
        /* <DEDUP_REMOVED lines=9> */
.L_x_43826:
[----:B------:R-:W-:Y:S02]  /*4200*/  IMAD.MOV.U32 R64, RZ, RZ, R53 ;  /* 0x000000ffff407224 */ /* 0x000fe400078e0035 */
[----:B------:R-:W-:Y:S01]  /*4210*/  IMAD.MOV.U32 R62, RZ, RZ, R3 ;  /* 0x000000ffff3e7224 */ /* 0x000fe200078e0003 */
[----:B------:R-:W-:Y:S01]  /*4220*/  MOV R3, R18 ;  /* 0x0000001200037202 */ /* 0x000fe20000000f00 */
[----:B------:R-:W-:-:S07]  /*4230*/  IMAD.MOV.U32 R53, RZ, RZ, R34 ;  /* 0x000000ffff357224 */ /* 0x000fce00078e0022 */
.L_x_43827:
[----:B------:R-:W-:Y:S05]  /*4240*/  BSYNC B1 ;  /* 0x0000000000017941 */ /* 0x000fea0003800000 */
.L_x_43825:
        /* <DEDUP_REMOVED lines=9> */
.L_x_43829:
[----:B------:R-:W-:Y:S02]  /*42e0*/  IMAD.MOV.U32 R35, RZ, RZ, R64 ;  /* 0x000000ffff237224 */ /* 0x000fe400078e0040 */
[----:B------:R-:W-:Y:S02]  /*42f0*/  IMAD.MOV.U32 R19, RZ, RZ, R62 ;  /* 0x000000ffff137224 */ /* 0x000fe400078e003e */
[----:B------:R-:W-:Y:S02]  /*4300*/  IMAD.MOV.U32 R64, RZ, RZ, R33 ;  /* 0x000000ffff407224 */ /* 0x000fe400078e0021 */
[----:B------:R-:W-:-:S07]  /*4310*/  IMAD.MOV.U32 R62, RZ, RZ, R17 ;  /* 0x000000ffff3e7224 */ /* 0x000fce00078e0011 */
.L_x_43830:
[----:B------:R-:W-:Y:S05]  /*4320*/  BSYNC B1 ;  /* 0x0000000000017941 */ /* 0x000fea0003800000 */
.L_x_43828:
        /* <DEDUP_REMOVED lines=9> */
.L_x_43832:
[----:B------:R-:W-:Y:S02]  /*43c0*/  IMAD.MOV.U32 R34, RZ, RZ, R35 ;  /* 0x000000ffff227224 */ /* 0x000fe400078e0023 */
[----:B------:R-:W-:Y:S02]  /*43d0*/  IMAD.MOV.U32 R18, RZ, RZ, R19 ;  /* 0x000000ffff127224 */ /* 0x000fe400078e0013 */
[----:B------:R-:W-:Y:S02]  /*43e0*/  IMAD.MOV.U32 R35, RZ, RZ, R32 ;  /* 0x000000ffff237224 */ /* 0x000fe400078e0020 */
[----:B------:R-:W-:-:S07]  /*43f0*/  IMAD.MOV.U32 R19, RZ, RZ, R16 ;  /* 0x000000ffff137224 */ /* 0x000fce00078e0010 */
.L_x_43833:
[----:B------:R-:W-:Y:S05]  /*4400*/  BSYNC B1 ;  /* 0x0000000000017941 */ /* 0x000fea0003800000 */
.L_x_43831:
        /* <DEDUP_REMOVED lines=9> */
.L_x_43835:
[----:B------:R-:W-:Y:S02]  /*44a0*/  IMAD.MOV.U32 R33, RZ, RZ, R34 ;  /* 0x000000ffff217224 */ /* 0x000fe400078e0022 */
[----:B------:R-:W-:Y:S02]  /*44b0*/  IMAD.MOV.U32 R17, RZ, RZ, R18 ;  /* 0x000000ffff117224 */ /* 0x000fe400078e0012 */
[----:B------:R-:W-:Y:S02]  /*44c0*/  IMAD.MOV.U32 R34, RZ, RZ, R39 ;  /* 0x000000ffff227224 */ /* 0x000fe400078e0027 */
[----:B------:R-:W-:-:S07]  /*44d0*/  IMAD.MOV.U32 R18, RZ, RZ, R23 ;  /* 0x000000ffff127224 */ /* 0x000fce00078e0017 */
.L_x_43836:
[----:B------:R-:W-:Y:S05]  /*44e0*/  BSYNC B1 ;  /* 0x0000000000017941 */ /* 0x000fea0003800000 */
.L_x_43834:
        /* <DEDUP_REMOVED lines=9> */
.L_x_43838:
[----:B------:R-:W-:Y:S01]  /*4580*/  MOV R32, R33 ;  /* 0x0000002100207202 */ /* 0x000fe20000000f00 */
[----:B------:R-:W-:Y:S02]  /*4590*/  IMAD.MOV.U32 R16, RZ, RZ, R17 ;  /* 0x000000ffff107224 */ /* 0x000fe400078e0011 */
[----:B------:R-:W-:Y:S02]  /*45a0*/  IMAD.MOV.U32 R33, RZ, RZ, R38 ;  /* 0x000000ffff217224 */ /* 0x000fe400078e0026 */
[----:B------:R-:W-:-:S07]  /*45b0*/  IMAD.MOV.U32 R17, RZ, RZ, R22 ;  /* 0x000000ffff117224 */ /* 0x000fce00078e0016 */
.L_x_43839:
[----:B------:R-:W-:Y:S05]  /*45c0*/  BSYNC B1 ;  /* 0x0000000000017941 */ /* 0x000fea0003800000 */
.L_x_43837:
        /* <DEDUP_REMOVED lines=9> */
.L_x_43841:
[----:B------:R-:W-:Y:S01]  /*4660*/  IMAD.MOV.U32 R39, RZ, RZ, R32 ;  /* 0x000000ffff277224 */ /* 0x000fe200078e0020 */
[----:B------:R-:W-:Y:S01]  /*4670*/  MOV R23, R16 ;  /* 0x0000001000177202 */ /* 0x000fe20000000f00 */
[----:B------:R-:W-:Y:S02]  /*4680*/  IMAD.MOV.U32 R32, RZ, RZ, R37 ;  /* 0x000000ffff207224 */ /* 0x000fe400078e0025 */
[----:B------:R-:W-:-:S07]  /*4690*/  IMAD.MOV.U32 R16, RZ, RZ, R21 ;  /* 0x000000ffff107224 */ /* 0x000fce00078e0015 */
.L_x_43842:
[----:B------:R-:W-:Y:S05]  /*46a0*/  BSYNC B1 ;  /* 0x0000000000017941 */ /* 0x000fea0003800000 */
.L_x_43840:
        /* <DEDUP_REMOVED lines=9> */
.L_x_43844:
[----:B------:R-:W-:Y:S01]  /*4740*/  IMAD.MOV.U32 R38, RZ, RZ, R39 ;  /* 0x000000ffff267224 */ /* 0x000fe200078e0027 */
[----:B------:R-:W-:Y:S01]  /*4750*/  MOV R39, R36 ;  /* 0x0000002400277202 */ /* 0x000fe20000000f00 */
[----:B------:R-:W-:Y:S02]  /*4760*/  IMAD.MOV.U32 R22, RZ, RZ, R23 ;  /* 0x000000ffff167224 */ /* 0x000fe400078e0017 */
[----:B------:R-:W-:-:S07]  /*4770*/  IMAD.MOV.U32 R23, RZ, RZ, R20 ;  /* 0x000000ffff177224 */ /* 0x000fce00078e0014 */
.L_x_43845:
[----:B------:R-:W-:Y:S05]  /*4780*/  BSYNC B1 ;  /* 0x0000000000017941 */ /* 0x000fea0003800000 */
.L_x_43843:
        /* <DEDUP_REMOVED lines=9> */
.L_x_43847:
[----:B------:R-:W-:Y:S02]  /*4820*/  IMAD.MOV.U32 R37, RZ, RZ, R38 ;  /* 0x000000ffff257224 */ /* 0x000fe400078e0026 */
[----:B------:R-:W-:Y:S01]  /*4830*/  IMAD.MOV.U32 R21, RZ, RZ, R22 ;  /* 0x000000ffff157224 */ /* 0x000fe200078e0016 */
[----:B------:R-:W-:Y:S01]  /*4840*/  MOV R22, R27 ;  /* 0x0000001b00167202 */ /* 0x000fe20000000f00 */
[----:B------:R-:W-:-:S07]  /*4850*/  IMAD.MOV.U32 R38, RZ, RZ, R43 ;  /* 0x000000ffff267224 */ /* 0x000fce00078e002b */
.L_x_43848:
[----:B------:R-:W-:Y:S05]  /*4860*/  BSYNC B1 ;  /* 0x0000000000017941 */ /* 0x000fea0003800000 */
.L_x_43846:
        /* <DEDUP_REMOVED lines=9> */
.L_x_43850:
[----:B------:R-:W-:Y:S02]  /*4900*/  IMAD.MOV.U32 R36, RZ, RZ, R37 ;  /* 0x000000ffff247224 */ /* 0x000fe400078e0025 */
[----:B------:R-:W-:Y:S02]  /*4910*/  IMAD.MOV.U32 R20, RZ, RZ, R21 ;  /* 0x000000ffff147224 */ /* 0x000fe400078e0015 */
[----:B------:R-:W-:Y:S02]  /*4920*/  IMAD.MOV.U32 R37, RZ, RZ, R42 ;  /* 0x000000ffff257224 */ /* 0x000fe400078e002a */
[----:B------:R-:W-:-:S07]  /*4930*/  IMAD.MOV.U32 R21, RZ, RZ, R26 ;  /* 0x000000ffff157224 */ /* 0x000fce00078e001a */
.L_x_43851:
[----:B------:R-:W-:Y:S05]  /*4940*/  BSYNC B1 ;  /* 0x0000000000017941 */ /* 0x000fea0003800000 */
.L_x_43849:
        /* <DEDUP_REMOVED lines=9> */
.L_x_43853:
[----:B------:R-:W-:Y:S02]  /*49e0*/  IMAD.MOV.U32 R26, RZ, RZ, R36 ;  /* 0x000000ffff1a7224 */ /* 0x000fe400078e0024 */
[----:B------:R-:W-:Y:S02]  /*49f0*/  IMAD.MOV.U32 R27, RZ, RZ, R20 ;  /* 0x000000ffff1b7224 */ /* 0x000fe400078e0014 */
[----:B------:R-:W-:Y:S02]  /*4a00*/  IMAD.MOV.U32 R36, RZ, RZ, R41 ;  /* 0x000000ffff247224 */ /* 0x000fe400078e0029 */
[----:B------:R-:W-:-:S07]  /*4a10*/  IMAD.MOV.U32 R20, RZ, RZ, R25 ;  /* 0x000000ffff147224 */ /* 0x000fce00078e0019 */
.L_x_43854:
[----:B------:R-:W-:Y:S05]  /*4a20*/  BSYNC B1 ;  /* 0x0000000000017941 */ /* 0x000fea0003800000 */
.L_x_43852:
        /* <DEDUP_REMOVED lines=9> */
.L_x_43856:
[----:B------:R-:W-:Y:S02]  /*4ac0*/  IMAD.MOV.U32 R41, RZ, RZ, R26 ;  /* 0x000000ffff297224 */ /* 0x000fe400078e001a */
[----:B------:R-:W-:Y:S02]  /*4ad0*/  IMAD.MOV.U32 R25, RZ, RZ, R27 ;  /* 0x000000ffff197224 */ /* 0x000fe400078e001b */
[----:B------:R-:W-:Y:S02]  /*4ae0*/  IMAD.MOV.U32 R26, RZ, RZ, R31 ;  /* 0x000000ffff1a7224 */ /* 0x000fe400078e001f */
[----:B------:R-:W-:-:S07]  /*4af0*/  IMAD.MOV.U32 R27, RZ, RZ, R24 ;  /* 0x000000ffff1b7224 */ /* 0x000fce00078e0018 */
.L_x_43857:
[----:B------:R-:W-:Y:S05]  /*4b00*/  BSYNC B1 ;  /* 0x0000000000017941 */ /* 0x000fea0003800000 */
.L_x_43855:
        /* <DEDUP_REMOVED lines=9> */
.L_x_43859:
[----:B------:R-:W-:Y:S01]  /*4ba0*/  MOV R31, R41 ;  /* 0x00000029001f7202 */ /* 0x000fe20000000f00 */
[----:B------:R-:W-:Y:S02]  /*4bb0*/  IMAD.MOV.U32 R24, RZ, RZ, R25 ;  /* 0x000000ffff187224 */ /* 0x000fe400078e0019 */
[----:B------:R-:W-:Y:S02]  /*4bc0*/  IMAD.MOV.U32 R41, RZ, RZ, R40 ;  /* 0x000000ffff297224 */ /* 0x000fe400078e0028 */
[----:B------:R-:W-:-:S07]  /*4bd0*/  IMAD.MOV.U32 R25, RZ, RZ, R30 ;  /* 0x000000ffff197224 */ /* 0x000fce00078e001e */
.L_x_43860:
[----:B------:R-:W-:Y:S05]  /*4be0*/  BSYNC B1 ;  /* 0x0000000000017941 */ /* 0x000fea0003800000 */
.L_x_43858:
        /* <DEDUP_REMOVED lines=16> */
.L_x_43862:
[----:B------:R-:W-:Y:S02]  /*4cf0*/  IMAD.MOV.U32 R43, RZ, RZ, R28 ;  /* 0x000000ffff2b7224 */ /* 0x000fe400078e001c */
[----:B------:R-:W-:Y:S02]  /*4d00*/  IMAD.MOV.U32 R30, RZ, RZ, R5 ;  /* 0x000000ffff1e7224 */ /* 0x000fe400078e0005 */
[----:B------:R-:W-:Y:S02]  /*4d10*/  IMAD.MOV.U32 R5, RZ, RZ, R2 ;  /* 0x000000ffff057224 */ /* 0x000fe400078e0002 */
[----:B------:R-:W-:-:S07]  /*4d20*/  IMAD.MOV.U32 R28, RZ, RZ, R29 ;  /* 0x000000ffff1c7224 */ /* 0x000fce00078e001d */
.L_x_43863:
[----:B------:R-:W-:Y:S05]  /*4d30*/  BSYNC B1 ;  /* 0x0000000000017941 */ /* 0x000fea0003800000 */
.L_x_43861:
        /* <DEDUP_REMOVED lines=9> */
.L_x_43865:
[----:B------:R-:W-:Y:S01]  /*4dd0*/  MOV R40, R43 ;  /* 0x0000002b00287202 */ /* 0x000fe20000000f00 */
[----:B------:R-:W-:Y:S02]  /*4de0*/  IMAD.MOV.U32 R2, RZ, RZ, R30 ;  /* 0x000000ffff027224 */ /* 0x000fe400078e001e */
[----:B------:R-:W-:Y:S02]  /*4df0*/  IMAD.MOV.U32 R43, RZ, RZ, R52 ;  /* 0x000000ffff2b7224 */ /* 0x000fe400078e0034 */
[----:B------:R-:W-:-:S07]  /*4e00*/  IMAD.MOV.U32 R30, RZ, RZ, R0 ;  /* 0x000000ffff1e7224 */ /* 0x000fce00078e0000 */
.L_x_43866:
[----:B------:R-:W-:Y:S05]  /*4e10*/  BSYNC B1 ;  /* 0x0000000000017941 */ /* 0x000fea0003800000 */
.L_x_43864:
        /* <DEDUP_REMOVED lines=9> */
.L_x_43868:
[----:B------:R-:W-:Y:S01]  /*4eb0*/  IMAD.MOV.U32 R65, RZ, RZ, R40 ;  /* 0x000000ffff417224 */ /* 0x000fe200078e0028 */
[----:B------:R-:W-:Y:S01]  /*4ec0*/  MOV R29, R2 ;  /* 0x00000002001d7202 */ /* 0x000fe20000000f00 */
[----:B------:R-:W-:Y:S02]  /*4ed0*/  IMAD.MOV.U32 R40, RZ, RZ, R53 ;  /* 0x000000ffff287224 */ /* 0x000fe400078e0035 */
[----:B------:R-:W-:-:S07]  /*4ee0*/  IMAD.MOV.U32 R2, RZ, RZ, R3 ;  /* 0x000000ffff027224 */ /* 0x000fce00078e0003 */
.L_x_43869:
[----:B------:R-:W-:Y:S05]  /*4ef0*/  BSYNC B1 ;  /* 0x0000000000017941 */ /* 0x000fea0003800000 */
.L_x_43867:
        /* <DEDUP_REMOVED lines=9> */
.L_x_43871:
[----:B------:R-:W-:Y:S01]  /*4f90*/  IMAD.MOV.U32 R42, RZ, RZ, R65 ;  /* 0x000000ffff2a7224 */ /* 0x000fe200078e0041 */
[----:B------:R-:W-:Y:S01]  /*4fa0*/  MOV R65, R64 ;  /* 0x0000004000417202 */ /* 0x000fe20000000f00 */
[----:B------:R-:W-:Y:S02]  /*4fb0*/  IMAD.MOV.U32 R0, RZ, RZ, R29 ;  /* 0x000000ffff007224 */ /* 0x000fe400078e001d */
[----:B------:R-:W-:-:S07]  /*4fc0*/  IMAD.MOV.U32 R29, RZ, RZ, R62 ;  /* 0x000000ffff1d7224 */ /* 0x000fce00078e003e */
.L_x_43872:
[----:B------:R-:W-:Y:S05]  /*4fd0*/  BSYNC B1 ;  /* 0x0000000000017941 */ /* 0x000fea0003800000 */
.L_x_43870:
        /* <DEDUP_REMOVED lines=9> */
.L_x_43874:
[----:B------:R-:W-:Y:S02]  /*5070*/  IMAD.MOV.U32 R53, RZ, RZ, R42 ;  /* 0x000000ffff357224 */ /* 0x000fe400078e002a */
[----:B------:R-:W-:Y:S01]  /*5080*/  IMAD.MOV.U32 R3, RZ, RZ, R0 ;  /* 0x000000ffff037224 */ /* 0x000fe200078e0000 */
[----:B------:R-:W-:Y:S01]  /*5090*/  MOV R0, R19 ;  /* 0x0000001300007202 */ /* 0x000fe20000000f00 */
[----:B------:R-:W-:-:S07]  /*50a0*/  IMAD.MOV.U32 R42, RZ, RZ, R35 ;  /* 0x000000ffff2a7224 */ /* 0x000fce00078e0023 */
.L_x_43875:
[----:B------:R-:W-:Y:S05]  /*50b0*/  BSYNC B1 ;  /* 0x0000000000017941 */ /* 0x000fea0003800000 */
.L_x_43873:
        /* <DEDUP_REMOVED lines=9> */
.L_x_43877:
[----:B------:R-:W-:Y:S02]  /*5150*/  IMAD.MOV.U32 R60, RZ, RZ, R53 ;  /* 0x000000ffff3c7224 */ /* 0x000fe400078e0035 */
[----:B------:R-:W-:Y:S02]  /*5160*/  IMAD.MOV.U32 R52, RZ, RZ, R3 ;  /* 0x000000ffff347224 */ /* 0x000fe400078e0003 */
[----:B------:R-:W-:Y:S02]  /*5170*/  IMAD.MOV.U32 R53, RZ, RZ, R34 ;  /* 0x000000ffff357224 */ /* 0x000fe400078e0022 */
[----:B------:R-:W-:-:S07]  /*5180*/  IMAD.MOV.U32 R3, RZ, RZ, R18 ;  /* 0x000000ffff037224 */ /* 0x000fce00078e0012 */
.L_x_43878:
[----:B------:R-:W-:Y:S05]  /*5190*/  BSYNC B1 ;  /* 0x0000000000017941 */ /* 0x000fea0003800000 */
.L_x_43876:
        /* <DEDUP_REMOVED lines=9> */
.L_x_43880:
[----:B------:R-:W-:Y:S02]  /*5230*/  IMAD.MOV.U32 R35, RZ, RZ, R60 ;  /* 0x000000ffff237224 */ /* 0x000fe400078e003c */
[----:B------:R-:W-:Y:S02]  /*5240*/  IMAD.MOV.U32 R19, RZ, RZ, R52 ;  /* 0x000000ffff137224 */ /* 0x000fe400078e0034 */
[----:B------:R-:W-:Y:S02]  /*5250*/  IMAD.MOV.U32 R60, RZ, RZ, R33 ;  /* 0x000000ffff3c7224 */ /* 0x000fe400078e0021 */
[----:B------:R-:W-:-:S07]  /*5260*/  IMAD.MOV.U32 R52, RZ, RZ, R17 ;  /* 0x000000ffff347224 */ /* 0x000fce00078e0011 */
.L_x_43881:
[----:B------:R-:W-:Y:S05]  /*5270*/  BSYNC B1 ;  /* 0x0000000000017941 */ /* 0x000fea0003800000 */
.L_x_43879:
        /* <DEDUP_REMOVED lines=9> */
.L_x_43883:
[----:B------:R-:W-:Y:S02]  /*5310*/  IMAD.MOV.U32 R34, RZ, RZ, R35 ;  /* 0x000000ffff227224 */ /* 0x000fe400078e0023 */
[----:B------:R-:W-:Y:S02]  /*5320*/  IMAD.MOV.U32 R18, RZ, RZ, R19 ;  /* 0x000000ffff127224 */ /* 0x000fe400078e0013 */
[----:B------:R-:W-:Y:S02]  /*5330*/  IMAD.MOV.U32 R35, RZ, RZ, R32 ;  /* 0x000000ffff237224 */ /* 0x000fe400078e0020 */
[----:B------:R-:W-:-:S07]  /*5340*/  IMAD.MOV.U32 R19, RZ, RZ, R16 ;  /* 0x000000ffff137224 */ /* 0x000fce00078e0010 */
.L_x_43884:
[----:B------:R-:W-:Y:S05]  /*5350*/  BSYNC B1 ;  /* 0x0000000000017941 */ /* 0x000fea0003800000 */
.L_x_43882:
        /* <DEDUP_REMOVED lines=9> */
.L_x_43886:
[----:B------:R-:W-:Y:S01]  /*53f0*/  MOV R33, R34 ;  /* 0x0000002200217202 */ /* 0x000fe20000000f00 */
[----:B------:R-:W-:Y:S02]  /*5400*/  IMAD.MOV.U32 R17, RZ, RZ, R18 ;  /* 0x000000ffff117224 */ /* 0x000fe400078e0012 */
[----:B------:R-:W-:Y:S02]  /*5410*/  IMAD.MOV.U32 R34, RZ, RZ, R39 ;  /* 0x000000ffff227224 */ /* 0x000fe400078e0027 */
[----:B------:R-:W-:-:S07]  /*5420*/  IMAD.MOV.U32 R18, RZ, RZ, R23 ;  /* 0x000000ffff127224 */ /* 0x000fce00078e0017 */
.L_x_43887:
[----:B------:R-:W-:Y:S05]  /*5430*/  BSYNC B1 ;  /* 0x0000000000017941 */ /* 0x000fea0003800000 */
.L_x_43885:
        /* <DEDUP_REMOVED lines=9> */
.L_x_43889:
[----:B------:R-:W-:Y:S01]  /*54d0*/  IMAD.MOV.U32 R32, RZ, RZ, R33 ;  /* 0x000000ffff207224 */ /* 0x000fe200078e0021 */
[----:B------:R-:W-:Y:S01]  /*54e0*/  MOV R16, R17 ;  /* 0x0000001100107202 */ /* 0x000fe20000000f00 */
[----:B------:R-:W-:Y:S02]  /*54f0*/  IMAD.MOV.U32 R33, RZ, RZ, R38 ;  /* 0x000000ffff217224 */ /* 0x000fe400078e0026 */
[----:B------:R-:W-:-:S07]  /*5500*/  IMAD.MOV.U32 R17, RZ, RZ, R22 ;  /* 0x000000ffff117224 */ /* 0x000fce00078e0016 */
.L_x_43890:
[----:B------:R-:W-:Y:S05]  /*5510*/  BSYNC B1 ;  /* 0x0000000000017941 */ /* 0x000fea0003800000 */
.L_x_43888:
        /* <DEDUP_REMOVED lines=9> */
.L_x_43892:
[----:B------:R-:W-:Y:S01]  /*55b0*/  IMAD.MOV.U32 R39, RZ, RZ, R32 ;  /* 0x000000ffff277224 */ /* 0x000fe200078e0020 */
[----:B------:R-:W-:Y:S01]  /*55c0*/  MOV R32, R37 ;  /* 0x0000002500207202 */ /* 0x000fe20000000f00 */
[----:B------:R-:W-:Y:S02]  /*55d0*/  IMAD.MOV.U32 R23, RZ, RZ, R16 ;  /* 0x000000ffff177224 */ /* 0x000fe400078e0010 */
[----:B------:R-:W-:-:S07]  /*55e0*/  IMAD.MOV.U32 R16, RZ, RZ, R21 ;  /* 0x000000ffff107224 */ /* 0x000fce00078e0015 */
.L_x_43893:
[----:B------:R-:W-:Y:S05]  /*55f0*/  BSYNC B1 ;  /* 0x0000000000017941 */ /* 0x000fea0003800000 */
.L_x_43891:
        /* <DEDUP_REMOVED lines=9> */
.L_x_43895:
[----:B------:R-:W-:Y:S02]  /*5690*/  IMAD.MOV.U32 R21, RZ, RZ, R39 ;  /* 0x000000ffff157224 */ /* 0x000fe400078e0027 */
[----:B------:R-:W-:Y:S01]  /*56a0*/  IMAD.MOV.U32 R22, RZ, RZ, R23 ;  /* 0x000000ffff167224 */ /* 0x000fe200078e0017 */
[----:B------:R-:W-:Y:S01]  /*56b0*/  MOV R23, R20 ;  /* 0x0000001400177202 */ /* 0x000fe20000000f00 */
[----:B------:R-:W-:-:S07]  /*56c0*/  IMAD.MOV.U32 R39, RZ, RZ, R36 ;  /* 0x000000ffff277224 */ /* 0x000fce00078e0024 */
.L_x_43896:
[----:B------:R-:W-:Y:S05]  /*56d0*/  BSYNC B1 ;  /* 0x0000000000017941 */ /* 0x000fea0003800000 */
.L_x_43894:
        /* <DEDUP_REMOVED lines=9> */
.L_x_43898:
[----:B------:R-:W-:Y:S02]  /*5770*/  IMAD.MOV.U32 R36, RZ, RZ, R21 ;  /* 0x000000ffff247224 */ /* 0x000fe400078e0015 */
[----:B------:R-:W-:Y:S02]  /*5780*/  IMAD.MOV.U32 R20, RZ, RZ, R22 ;  /* 0x000000ffff147224 */ /* 0x000fe400078e0016 */
[----:B------:R-:W-:Y:S02]  /*5790*/  IMAD.MOV.U32 R21, RZ, RZ, R26 ;  /* 0x000000ffff157224 */ /* 0x000fe400078e001a */
[----:B------:R-:W-:-:S07]  /*57a0*/  IMAD.MOV.U32 R22, RZ, RZ, R27 ;  /* 0x000000ffff167224 */ /* 0x000fce00078e001b */
.L_x_43899:
[----:B------:R-:W-:Y:S05]  /*57b0*/  BSYNC B1 ;  /* 0x0000000000017941 */ /* 0x000fea0003800000 */
.L_x_43897:
        /* <DEDUP_REMOVED lines=9> */
.L_x_43901:
[----:B------:R-:W-:Y:S02]  /*5850*/  IMAD.MOV.U32 R26, RZ, RZ, R36 ;  /* 0x000000ffff1a7224 */ /* 0x000fe400078e0024 */
[----:B------:R-:W-:Y:S02]  /*5860*/  IMAD.MOV.U32 R27, RZ, RZ, R20 ;  /* 0x000000ffff1b7224 */ /* 0x000fe400078e0014 */
[----:B------:R-:W-:Y:S02]  /*5870*/  IMAD.MOV.U32 R36, RZ, RZ, R41 ;  /* 0x000000ffff247224 */ /* 0x000fe400078e0029 */
[----:B------:R-:W-:-:S07]  /*5880*/  IMAD.MOV.U32 R20, RZ, RZ, R25 ;  /* 0x000000ffff147224 */ /* 0x000fce00078e0019 */
.L_x_43902:
[----:B------:R-:W-:Y:S05]  /*5890*/  BSYNC B1 ;  /* 0x0000000000017941 */ /* 0x000fea0003800000 */
.L_x_43900:
        /* <DEDUP_REMOVED lines=9> */
.L_x_43904:
[----:B------:R-:W-:Y:S02]  /*5930*/  IMAD.MOV.U32 R37, RZ, RZ, R26 ;  /* 0x000000ffff257224 */ /* 0x000fe400078e001a */
[----:B------:R-:W-:Y:S02]  /*5940*/  IMAD.MOV.U32 R25, RZ, RZ, R27 ;  /* 0x000000ffff197224 */ /* 0x000fe400078e001b */
[----:B------:R-:W-:Y:S02]  /*5950*/  IMAD.MOV.U32 R26, RZ, RZ, R31 ;  /* 0x000000ffff1a7224 */ /* 0x000fe400078e001f */
[----:B------:R-:W-:-:S07]  /*5960*/  IMAD.MOV.U32 R27, RZ, RZ, R24 ;  /* 0x000000ffff1b7224 */ /* 0x000fce00078e0018 */
.L_x_43905:
[----:B------:R-:W-:Y:S05]  /*5970*/  BSYNC B1 ;  /* 0x0000000000017941 */ /* 0x000fea0003800000 */
.L_x_43903:
        /* <DEDUP_REMOVED lines=16> */
.L_x_43907:
[----:B------:R-:W-:Y:S02]  /*5a80*/  IMAD.MOV.U32 R31, RZ, RZ, R28 ;  /* 0x000000ffff1f7224 */ /* 0x000fe400078e001c */
[----:B------:R-:W-:Y:S02]  /*5a90*/  IMAD.MOV.U32 R24, RZ, RZ, R5 ;  /* 0x000000ffff187224 */ /* 0x000fe400078e0005 */
[----:B------:R-:W-:Y:S02]  /*5aa0*/  IMAD.MOV.U32 R5, RZ, RZ, R30 ;  /* 0x000000ffff057224 */ /* 0x000fe400078e001e */
[----:B------:R-:W-:-:S07]  /*5ab0*/  IMAD.MOV.U32 R28, RZ, RZ, R43 ;  /* 0x000000ffff1c7224 */ /* 0x000fce00078e002b */
.L_x_43908:
[----:B------:R-:W-:Y:S05]  /*5ac0*/  BSYNC B1 ;  /* 0x0000000000017941 */ /* 0x000fea0003800000 */
.L_x_43906:
        /* <DEDUP_REMOVED lines=9> */
.L_x_43910:
[----:B------:R-:W-:Y:S02]  /*5b60*/  IMAD.MOV.U32 R38, RZ, RZ, R31 ;  /* 0x000000ffff267224 */ /* 0x000fe400078e001f */
[----:B------:R-:W-:Y:S02]  /*5b70*/  IMAD.MOV.U32 R30, RZ, RZ, R24 ;  /* 0x000000ffff1e7224 */ /* 0x000fe400078e0018 */
[----:B------:R-:W-:Y:S02]  /*5b80*/  IMAD.MOV.U32 R31, RZ, RZ, R40 ;  /* 0x000000ffff1f7224 */ /* 0x000fe400078e0028 */
[----:B------:R-:W-:-:S07]  /*5b90*/  IMAD.MOV.U32 R24, RZ, RZ, R2 ;  /* 0x000000ffff187224 */ /* 0x000fce00078e0002 */
.L_x_43911:
[----:B------:R-:W-:Y:S05]  /*5ba0*/  BSYNC B1 ;  /* 0x0000000000017941 */ /* 0x000fea0003800000 */
.L_x_43909:
        /* <DEDUP_REMOVED lines=9> */
.L_x_43913:
[----:B------:R-:W-:Y:S01]  /*5c40*/  MOV R43, R38 ;  /* 0x00000026002b7202 */ /* 0x000fe20000000f00 */
[----:B------:R-:W-:Y:S02]  /*5c50*/  IMAD.MOV.U32 R41, RZ, RZ, R30 ;  /* 0x000000ffff297224 */ /* 0x000fe400078e001e */
[----:B------:R-:W-:Y:S02]  /*5c60*/  IMAD.MOV.U32 R38, RZ, RZ, R65 ;  /* 0x000000ffff267224 */ /* 0x000fe400078e0041 */
[----:B------:R-:W-:-:S07]  /*5c70*/  IMAD.MOV.U32 R30, RZ, RZ, R29 ;  /* 0x000000ffff1e7224 */ /* 0x000fce00078e001d */
.L_x_43914:
[----:B------:R-:W-:Y:S05]  /*5c80*/  BSYNC B1 ;  /* 0x0000000000017941 */ /* 0x000fea0003800000 */
.L_x_43912:
        /* <DEDUP_REMOVED lines=9> */
.L_x_43916:
[----:B------:R-:W-:Y:S01]  /*5d20*/  IMAD.MOV.U32 R40, RZ, RZ, R43 ;  /* 0x000000ffff287224 */ /* 0x000fe200078e002b */
[----:B------:R-:W-:Y:S01]  /*5d30*/  MOV R2, R41 ;  /* 0x0000002900027202 */ /* 0x000fe20000000f00 */
[----:B------:R-:W-:Y:S02]  /*5d40*/  IMAD.MOV.U32 R43, RZ, RZ, R42 ;  /* 0x000000ffff2b7224 */ /* 0x000fe400078e002a */
[----:B------:R-:W-:-:S07]  /*5d50*/  IMAD.MOV.U32 R41, RZ, RZ, R0 ;  /* 0x000000ffff297224 */ /* 0x000fce00078e0000 */
.L_x_43917:
[----:B------:R-:W-:Y:S05]  /*5d60*/  BSYNC B1 ;  /* 0x0000000000017941 */ /* 0x000fea0003800000 */
.L_x_43915:
        /* <DEDUP_REMOVED lines=9> */
.L_x_43919:
[----:B------:R-:W-:Y:S01]  /*5e00*/  IMAD.MOV.U32 R63, RZ, RZ, R40 ;  /* 0x000000ffff3f7224 */ /* 0x000fe200078e0028 */
[----:B------:R-:W-:Y:S01]  /*5e10*/  MOV R40, R53 ;  /* 0x0000003500287202 */ /* 0x000fe20000000f00 */
[----:B------:R-:W-:Y:S02]  /*5e20*/  IMAD.MOV.U32 R29, RZ, RZ, R2 ;  /* 0x000000ffff1d7224 */ /* 0x000fe400078e0002 */
[----:B------:R-:W-:-:S07]  /*5e30*/  IMAD.MOV.U32 R2, RZ, RZ, R3 ;  /* 0x000000ffff027224 */ /* 0x000fce00078e0003 */
.L_x_43920:
[----:B------:R-:W-:Y:S05]  /*5e40*/  BSYNC B1 ;  /* 0x0000000000017941 */ /* 0x000fea0003800000 */
.L_x_43918:
        /* <DEDUP_REMOVED lines=9> */
.L_x_43922:
[----:B------:R-:W-:Y:S02]  /*5ee0*/  IMAD.MOV.U32 R42, RZ, RZ, R63 ;  /* 0x000000ffff2a7224 */ /* 0x000fe400078e003f */
[----:B------:R-:W-:Y:S01]  /*5ef0*/  IMAD.MOV.U32 R0, RZ, RZ, R29 ;  /* 0x000000ffff007224 */ /* 0x000fe200078e001d */
[----:B------:R-:W-:Y:S01]  /*5f00*/  MOV R29, R52 ;  /* 0x00000034001d7202 */ /* 0x000fe20000000f00 */
[----:B------:R-:W-:-:S07]  /*5f10*/  IMAD.MOV.U32 R63, RZ, RZ, R60 ;  /* 0x000000ffff3f7224 */ /* 0x000fce00078e003c */
.L_x_43923:
[----:B------:R-:W-:Y:S05]  /*5f20*/  BSYNC B1 ;  /* 0x0000000000017941 */ /* 0x000fea0003800000 */
.L_x_43921:
        /* <DEDUP_REMOVED lines=9> */
.L_x_43925:
[----:B------:R-:W-:Y:S02]  /*5fc0*/  IMAD.MOV.U32 R53, RZ, RZ, R42 ;  /* 0x000000ffff357224 */ /* 0x000fe400078e002a */
[----:B------:R-:W-:Y:S02]  /*5fd0*/  IMAD.MOV.U32 R3, RZ, RZ, R0 ;  /* 0x000000ffff037224 */ /* 0x000fe400078e0000 */
[----:B------:R-:W-:Y:S02]  /*5fe0*/  IMAD.MOV.U32 R42, RZ, RZ, R35 ;  /* 0x000000ffff2a7224 */ /* 0x000fe400078e0023 */
[----:B------:R-:W-:-:S07]  /*5ff0*/  IMAD.MOV.U32 R0, RZ, RZ, R19 ;  /* 0x000000ffff007224 */ /* 0x000fce00078e0013 */
.L_x_43926:
[----:B------:R-:W-:Y:S05]  /*6000*/  BSYNC B1 ;  /* 0x0000000000017941 */ /* 0x000fea0003800000 */
.L_x_43924:
        /* <DEDUP_REMOVED lines=9> */
.L_x_43928:
[----:B------:R-:W-:Y:S02]  /*60a0*/  IMAD.MOV.U32 R58, RZ, RZ, R53 ;  /* 0x000000ffff3a7224 */ /* 0x000fe400078e0035 */
[----:B------:R-:W-:Y:S02]  /*60b0*/  IMAD.MOV.U32 R52, RZ, RZ, R3 ;  /* 0x000000ffff347224 */ /* 0x000fe400078e0003 */
[----:B------:R-:W-:Y:S02]  /*60c0*/  IMAD.MOV.U32 R53, RZ, RZ, R34 ;  /* 0x000000ffff357224 */ /* 0x000fe400078e0022 */
[----:B------:R-:W-:-:S07]  /*60d0*/  IMAD.MOV.U32 R3, RZ, RZ, R18 ;  /* 0x000000ffff037224 */ /* 0x000fce00078e0012 */
.L_x_43929:
[----:B------:R-:W-:Y:S05]  /*60e0*/  BSYNC B1 ;  /* 0x0000000000017941 */ /* 0x000fea0003800000 */
.L_x_43927:
        /* <DEDUP_REMOVED lines=9> */
.L_x_43931:
[----:B------:R-:W-:Y:S02]  /*6180*/  IMAD.MOV.U32 R35, RZ, RZ, R58 ;  /* 0x000000ffff237224 */ /* 0x000fe400078e003a */
[----:B------:R-:W-:Y:S02]  /*6190*/  IMAD.MOV.U32 R19, RZ, RZ, R52 ;  /* 0x000000ffff137224 */ /* 0x000fe400078e0034 */
[----:B------:R-:W-:Y:S02]  /*61a0*/  IMAD.MOV.U32 R58, RZ, RZ, R33 ;  /* 0x000000ffff3a7224 */ /* 0x000fe400078e0021 */
[----:B------:R-:W-:-:S07]  /*61b0*/  IMAD.MOV.U32 R52, RZ, RZ, R17 ;  /* 0x000000ffff347224 */ /* 0x000fce00078e0011 */
.L_x_43932:
[----:B------:R-:W-:Y:S05]  /*61c0*/  BSYNC B1 ;  /* 0x0000000000017941 */ /* 0x000fea0003800000 */
.L_x_43930:
        /* <DEDUP_REMOVED lines=9> */
.L_x_43934:
[----:B------:R-:W-:Y:S01]  /*6260*/  MOV R34, R35 ;  /* 0x0000002300227202 */ /* 0x000fe20000000f00 */
[----:B------:R-:W-:Y:S02]  /*6270*/  IMAD.MOV.U32 R18, RZ, RZ, R19 ;  /* 0x000000ffff127224 */ /* 0x000fe400078e0013 */
[----:B------:R-:W-:Y:S02]  /*6280*/  IMAD.MOV.U32 R35, RZ, RZ, R32 ;  /* 0x000000ffff237224 */ /* 0x000fe400078e0020 */
[----:B------:R-:W-:-:S07]  /*6290*/  IMAD.MOV.U32 R19, RZ, RZ, R16 ;  /* 0x000000ffff137224 */ /* 0x000fce00078e0010 */
.L_x_43935:
[----:B------:R-:W-:Y:S05]  /*62a0*/  BSYNC B1 ;  /* 0x0000000000017941 */ /* 0x000fea0003800000 */
.L_x_43933:
        /* <DEDUP_REMOVED lines=9> */
.L_x_43937:
[----:B------:R-:W-:Y:S01]  /*6340*/  IMAD.MOV.U32 R16, RZ, RZ, R34 ;  /* 0x000000ffff107224 */ /* 0x000fe200078e0022 */
[----:B------:R-:W-:Y:S01]  /*6350*/  MOV R17, R18 ;  /* 0x0000001200117202 */ /* 0x000fe20000000f00 */
[----:B------:R-:W-:Y:S02]  /*6360*/  IMAD.MOV.U32 R34, RZ, RZ, R39 ;  /* 0x000000ffff227224 */ /* 0x000fe400078e0027 */
[----:B------:R-:W-:-:S07]  /*6370*/  IMAD.MOV.U32 R18, RZ, RZ, R23 ;  /* 0x000000ffff127224 */ /* 0x000fce00078e0017 */
.L_x_43938:
[----:B------:R-:W-:Y:S05]  /*6380*/  BSYNC B1 ;  /* 0x0000000000017941 */ /* 0x000fea0003800000 */
.L_x_43936:
        /* <DEDUP_REMOVED lines=9> */
.L_x_43940:
[----:B------:R-:W-:Y:S01]  /*6420*/  IMAD.MOV.U32 R33, RZ, RZ, R16 ;  /* 0x000000ffff217224 */ /* 0x000fe200078e0010 */
[----:B------:R-:W-:Y:S01]  /*6430*/  MOV R16, R21 ;  /* 0x0000001500107202 */ /* 0x000fe20000000f00 */
[----:B------:R-:W-:Y:S02]  /*6440*/  IMAD.MOV.U32 R23, RZ, RZ, R17 ;  /* 0x000000ffff177224 */ /* 0x000fe400078e0011 */
[----:B------:R-:W-:-:S07]  /*6450*/  IMAD.MOV.U32 R17, RZ, RZ, R22 ;  /* 0x000000ffff117224 */ /* 0x000fce00078e0016 */
.L_x_43941:
[----:B------:R-:W-:Y:S05]  /*6460*/  BSYNC B1 ;  /* 0x0000000000017941 */ /* 0x000fea0003800000 */
.L_x_43939:
        /* <DEDUP_REMOVED lines=9> */
.L_x_43943:
[----:B------:R-:W-:Y:S02]  /*6500*/  IMAD.MOV.U32 R21, RZ, RZ, R33 ;  /* 0x000000ffff157224 */ /* 0x000fe400078e0021 */
[----:B------:R-:W-:Y:S01]  /*6510*/  IMAD.MOV.U32 R22, RZ, RZ, R23 ;  /* 0x000000ffff167224 */ /* 0x000fe200078e0017 */
[----:B------:R-:W-:Y:S01]  /*6520*/  MOV R23, R20 ;  /* 0x0000001400177202 */ /* 0x000fe20000000f00 */
[----:B------:R-:W-:-:S07]  /*6530*/  IMAD.MOV.U32 R33, RZ, RZ, R36 ;  /* 0x000000ffff217224 */ /* 0x000fce00078e0024 */
.L_x_43944:
[----:B------:R-:W-:Y:S05]  /*6540*/  BSYNC B1 ;  /* 0x0000000000017941 */ /* 0x000fea0003800000 */
.L_x_43942:
        /* <DEDUP_REMOVED lines=9> */
.L_x_43946:
[----:B------:R-:W-:Y:S02]  /*65e0*/  IMAD.MOV.U32 R32, RZ, RZ, R21 ;  /* 0x000000ffff207224 */ /* 0x000fe400078e0015 */
[----:B------:R-:W-:Y:S02]  /*65f0*/  IMAD.MOV.U32 R20, RZ, RZ, R22 ;  /* 0x000000ffff147224 */ /* 0x000fe400078e0016 */
[----:B------:R-:W-:Y:S02]  /*6600*/  IMAD.MOV.U32 R21, RZ, RZ, R26 ;  /* 0x000000ffff157224 */ /* 0x000fe400078e001a */
[----:B------:R-:W-:-:S07]  /*6610*/  IMAD.MOV.U32 R22, RZ, RZ, R27 ;  /* 0x000000ffff167224 */ /* 0x000fce00078e001b */
.L_x_43947:
[----:B------:R-:W-:Y:S05]  /*6620*/  BSYNC B1 ;  /* 0x0000000000017941 */ /* 0x000fea0003800000 */
.L_x_43945:
        /* <DEDUP_REMOVED lines=9> */
.L_x_43949:
[----:B------:R-:W-:Y:S02]  /*66c0*/  IMAD.MOV.U32 R27, RZ, RZ, R32 ;  /* 0x000000ffff1b7224 */ /* 0x000fe400078e0020 */
[----:B------:R-:W-:Y:S02]  /*66d0*/  IMAD.MOV.U32 R26, RZ, RZ, R20 ;  /* 0x000000ffff1a7224 */ /* 0x000fe400078e0014 */
[----:B------:R-:W-:Y:S02]  /*66e0*/  IMAD.MOV.U32 R32, RZ, RZ, R37 ;  /* 0x000000ffff207224 */ /* 0x000fe400078e0025 */
[----:B------:R-:W-:-:S07]  /*66f0*/  IMAD.MOV.U32 R20, RZ, RZ, R25 ;  /* 0x000000ffff147224 */ /* 0x000fce00078e0019 */
.L_x_43950:
[----:B------:R-:W-:Y:S05]  /*6700*/  BSYNC B1 ;  /* 0x0000000000017941 */ /* 0x000fea0003800000 */
.L_x_43948:
[CC--:B------:R-:W-:Y:S01]  /*6710*/  FSETP.GEU.FTZ.AND P0, PT, R5.reuse, R56.reuse, PT ;  /* 0x000000380500720b */ /* 0x0c0fe20003f1e000 */
[----:B------:R-:W-:Y:S01]  /*6720*/  BSSY B1, `(.L_x_43951) ;  /* 0x0000013000017945 */ /* 0x000fe20003800000 */
[----:B------:R-:W-:Y:S02]  /*6730*/  FSETP.NEU.FTZ.AND P1, PT, R5, R56, PT ;  /* 0x000000380500720b */ /* 0x000fe40003f3d000 */
[C---:B------:R-:W-:Y:S02]  /*6740*/  ISETP.EQ.OR P0, PT, R28.reuse, -0x1, !P0 ;  /* 0xffffffff1c00780c */ /* 0x040fe40004702670 */
[----:B------:R-:W-:-:S04]  /*6750*/  ISETP.LE.OR P1, PT, R28, R61, P1 ;  /* 0x0000003d1c00720c */ /* 0x000fc80000f23670 */
[----:B------:R-:W-:-:S13]  /*6760*/  PLOP3.LUT P1, PT, P0, P1, PT, 0x8, 0x0 ;  /* 0x000000000000781c */ /* 0x000fda0000722170 */
        /* <DEDUP_REMOVED lines=10> */
.L_x_43952:
[----:B------:R-:W-:Y:S02]  /*6810*/  IMAD.MOV.U32 R37, RZ, RZ, R28 ;  /* 0x000000ffff257224 */ /* 0x000fe400078e001c */
[----:B------:R-:W-:Y:S02]  /*6820*/  IMAD.MOV.U32 R25, RZ, RZ, R5 ;  /* 0x000000ffff197224 */ /* 0x000fe400078e0005 */
[----:B------:R-:W-:Y:S02]  /*6830*/  IMAD.MOV.U32 R5, RZ, RZ, R24 ;  /* 0x000000ffff057224 */ /* 0x000fe400078e0018 */
[----:B------:R-:W-:-:S07]  /*6840*/  IMAD.MOV.U32 R28, RZ, RZ, R31 ;  /* 0x000000ffff1c7224 */ /* 0x000fce00078e001f */
.L_x_43953:
[----:B------:R-:W-:Y:S05]  /*6850*/  BSYNC B1 ;  /* 0x0000000000017941 */ /* 0x000fea0003800000 */
.L_x_43951:
        /* <DEDUP_REMOVED lines=9> */
.L_x_43955:
[----:B------:R-:W-:Y:S02]  /*68f0*/  IMAD.MOV.U32 R36, RZ, RZ, R37 ;  /* 0x000000ffff247224 */ /* 0x000fe400078e0025 */
[----:B------:R-:W-:Y:S02]  /*6900*/  IMAD.MOV.U32 R24, RZ, RZ, R25 ;  /* 0x000000ffff187224 */ /* 0x000fe400078e0019 */
[----:B------:R-:W-:Y:S02]  /*6910*/  IMAD.MOV.U32 R37, RZ, RZ, R38 ;  /* 0x000000ffff257224 */ /* 0x000fe400078e0026 */
[----:B------:R-:W-:-:S07]  /*6920*/  IMAD.MOV.U32 R25, RZ, RZ, R30 ;  /* 0x000000ffff197224 */ /* 0x000fce00078e001e */
.L_x_43956:
[----:B------:R-:W-:Y:S05]  /*6930*/  BSYNC B1 ;  /* 0x0000000000017941 */ /* 0x000fea0003800000 */
.L_x_43954:
        /* <DEDUP_REMOVED lines=9> */
.L_x_43958:
[----:B------:R-:W-:Y:S02]  /*69d0*/  IMAD.MOV.U32 R39, RZ, RZ, R36 ;  /* 0x000000ffff277224 */ /* 0x000fe400078e0024 */
[----:B------:R-:W-:Y:S02]  /*69e0*/  IMAD.MOV.U32 R31, RZ, RZ, R24 ;  /* 0x000000ffff1f7224 */ /* 0x000fe400078e0018 */
[----:B------:R-:W-:Y:S02]  /*69f0*/  IMAD.MOV.U32 R36, RZ, RZ, R43 ;  /* 0x000000ffff247224 */ /* 0x000fe400078e002b */
[----:B------:R-:W-:-:S07]  /*6a00*/  IMAD.MOV.U32 R24, RZ, RZ, R41 ;  /* 0x000000ffff187224 */ /* 0x000fce00078e0029 */
.L_x_43959:
[----:B------:R-:W-:Y:S05]  /*6a10*/  BSYNC B1 ;  /* 0x0000000000017941 */ /* 0x000fea0003800000 */
.L_x_43957:
        /* <DEDUP_REMOVED lines=9> */
.L_x_43961:
[----:B------:R-:W-:Y:S01]  /*6ab0*/  MOV R38, R39 ;  /* 0x0000002700267202 */ /* 0x000fe20000000f00 */
[----:B------:R-:W-:Y:S02]  /*6ac0*/  IMAD.MOV.U32 R30, RZ, RZ, R31 ;  /* 0x000000ffff1e7224 */ /* 0x000fe400078e001f */
[----:B------:R-:W-:Y:S02]  /*6ad0*/  IMAD.MOV.U32 R39, RZ, RZ, R40 ;  /* 0x000000ffff277224 */ /* 0x000fe400078e0028 */
[----:B------:R-:W-:-:S07]  /*6ae0*/  IMAD.MOV.U32 R31, RZ, RZ, R2 ;  /* 0x000000ffff1f7224 */ /* 0x000fce00078e0002 */
.L_x_43962:
[----:B------:R-:W-:Y:S05]  /*6af0*/  BSYNC B1 ;  /* 0x0000000000017941 */ /* 0x000fea0003800000 */
.L_x_43960:
        /* <DEDUP_REMOVED lines=9> */
.L_x_43964:
[----:B------:R-:W-:Y:S01]  /*6b90*/  IMAD.MOV.U32 R43, RZ, RZ, R38 ;  /* 0x000000ffff2b7224 */ /* 0x000fe200078e0026 */
[----:B------:R-:W-:Y:S01]  /*6ba0*/  MOV R41, R30 ;  /* 0x0000001e00297202 */ /* 0x000fe20000000f00 */
[----:B------:R-:W-:Y:S02]  /*6bb0*/  IMAD.MOV.U32 R38, RZ, RZ, R63 ;  /* 0x000000ffff267224 */ /* 0x000fe400078e003f */
[----:B------:R-:W-:-:S07]  /*6bc0*/  IMAD.MOV.U32 R30, RZ, RZ, R29 ;  /* 0x000000ffff1e7224 */ /* 0x000fce00078e001d */
.L_x_43965:
[----:B------:R-:W-:Y:S05]  /*6bd0*/  BSYNC B1 ;  /* 0x0000000000017941 */ /* 0x000fea0003800000 */
.L_x_43963:
        /* <DEDUP_REMOVED lines=9> */
.L_x_43967:
[----:B------:R-:W-:Y:S01]  /*6c70*/  IMAD.MOV.U32 R40, RZ, RZ, R43 ;  /* 0x000000ffff287224 */ /* 0x000fe200078e002b */
[----:B------:R-:W-:Y:S01]  /*6c80*/  MOV R43, R42 ;  /* 0x0000002a002b7202 */ /* 0x000fe20000000f00 */
[----:B------:R-:W-:Y:S02]  /*6c90*/  IMAD.MOV.U32 R2, RZ, RZ, R41 ;  /* 0x000000ffff027224 */ /* 0x000fe400078e0029 */
[----:B------:R-:W-:-:S07]  /*6ca0*/  IMAD.MOV.U32 R41, RZ, RZ, R0 ;  /* 0x000000ffff297224 */ /* 0x000fce00078e0000 */
.L_x_43968:
[----:B------:R-:W-:Y:S05]  /*6cb0*/  BSYNC B1 ;  /* 0x0000000000017941 */ /* 0x000fea0003800000 */
.L_x_43966:
        /* <DEDUP_REMOVED lines=9> */
.L_x_43970:
[----:B------:R-:W-:Y:S02]  /*6d50*/  IMAD.MOV.U32 R61, RZ, RZ, R40 ;  /* 0x000000ffff3d7224 */ /* 0x000fe400078e0028 */
[----:B------:R-:W-:Y:S01]  /*6d60*/  IMAD.MOV.U32 R29, RZ, RZ, R2 ;  /* 0x000000ffff1d7224 */ /* 0x000fe200078e0002 */
[----:B------:R-:W-:Y:S01]  /*6d70*/  MOV R2, R3 ;  /* 0x0000000300027202 */ /* 0x000fe20000000f00 */
[----:B------:R-:W-:-:S07]  /*6d80*/  IMAD.MOV.U32 R40, RZ, RZ, R53 ;  /* 0x000000ffff287224 */ /* 0x000fce00078e0035 */
.L_x_43971:
[----:B------:R-:W-:Y:S05]  /*6d90*/  BSYNC B1 ;  /* 0x0000000000017941 */ /* 0x000fea0003800000 */
.L_x_43969:
        /* <DEDUP_REMOVED lines=9> */
.L_x_43973:
[----:B------:R-:W-:Y:S02]  /*6e30*/  IMAD.MOV.U32 R42, RZ, RZ, R61 ;  /* 0x000000ffff2a7224 */ /* 0x000fe400078e003d */
[----:B------:R-:W-:Y:S02]  /*6e40*/  IMAD.MOV.U32 R0, RZ, RZ, R29 ;  /* 0x000000ffff007224 */ /* 0x000fe400078e001d */
[----:B------:R-:W-:Y:S02]  /*6e50*/  IMAD.MOV.U32 R61, RZ, RZ, R58 ;  /* 0x000000ffff3d7224 */ /* 0x000fe400078e003a */
[----:B------:R-:W-:-:S07]  /*6e60*/  IMAD.MOV.U32 R29, RZ, RZ, R52 ;  /* 0x000000ffff1d7224 */ /* 0x000fce00078e0034 */
.L_x_43974:
[----:B------:R-:W-:Y:S05]  /*6e70*/  BSYNC B1 ;  /* 0x0000000000017941 */ /* 0x000fea0003800000 */
.L_x_43972:
        /* <DEDUP_REMOVED lines=9> */
.L_x_43976:
[----:B------:R-:W-:Y:S02]  /*6f10*/  IMAD.MOV.U32 R53, RZ, RZ, R42 ;  /* 0x000000ffff357224 */ /* 0x000fe400078e002a */
[----:B------:R-:W-:Y:S02]  /*6f20*/  IMAD.MOV.U32 R3, RZ, RZ, R0 ;  /* 0x000000ffff037224 */ /* 0x000fe400078e0000 */
[----:B------:R-:W-:Y:S02]  /*6f30*/  IMAD.MOV.U32 R42, RZ, RZ, R35 ;  /* 0x000000ffff2a7224 */ /* 0x000fe400078e0023 */
[----:B------:R-:W-:-:S07]  /*6f40*/  IMAD.MOV.U32 R0, RZ, RZ, R19 ;  /* 0x000000ffff007224 */ /* 0x000fce00078e0013 */
.L_x_43977:
[----:B------:R-:W-:Y:S05]  /*6f50*/  BSYNC B1 ;  /* 0x0000000000017941 */ /* 0x000fea0003800000 */
.L_x_43975:
        /* <DEDUP_REMOVED lines=9> */
.L_x_43979:
[----:B------:R-:W-:Y:S02]  /*6ff0*/  IMAD.MOV.U32 R19, RZ, RZ, R53 ;  /* 0x000000ffff137224 */ /* 0x000fe400078e0035 */
[----:B------:R-:W-:Y:S02]  /*7000*/  IMAD.MOV.U32 R52, RZ, RZ, R3 ;  /* 0x000000ffff347224 */ /* 0x000fe400078e0003 */
[----:B------:R-:W-:Y:S02]  /*7010*/  IMAD.MOV.U32 R53, RZ, RZ, R34 ;  /* 0x000000ffff357224 */ /* 0x000fe400078e0022 */
[----:B------:R-:W-:-:S07]  /*7020*/  IMAD.MOV.U32 R3, RZ, RZ, R18 ;  /* 0x000000ffff037224 */ /* 0x000fce00078e0012 */
.L_x_43980:
[----:B------:R-:W-:Y:S05]  /*7030*/  BSYNC B1 ;  /* 0x0000000000017941 */ /* 0x000fea0003800000 */
.L_x_43978:
        /* <DEDUP_REMOVED lines=9> */
.L_x_43982:
[----:B------:R-:W-:Y:S01]  /*70d0*/  MOV R34, R19 ;  /* 0x0000001300227202 */ /* 0x000fe20000000f00 */
[----:B------:R-:W-:Y:S02]  /*70e0*/  IMAD.MOV.U32 R18, RZ, RZ, R52 ;  /* 0x000000ffff127224 */ /* 0x000fe400078e0034 */
[----:B------:R-:W-:Y:S02]  /*70f0*/  IMAD.MOV.U32 R19, RZ, RZ, R16 ;  /* 0x000000ffff137224 */ /* 0x000fe400078e0010 */
[----:B------:R-:W-:-:S07]  /*7100*/  IMAD.MOV.U32 R52, RZ, RZ, R17 ;  /* 0x000000ffff347224 */ /* 0x000fce00078e0011 */
.L_x_43983:
[----:B------:R-:W-:Y:S05]  /*7110*/  BSYNC B1 ;  /* 0x0000000000017941 */ /* 0x000fea0003800000 */
.L_x_43981:
        /* <DEDUP_REMOVED lines=9> */
.L_x_43985:
[----:B------:R-:W-:Y:S01]  /*71b0*/  IMAD.MOV.U32 R16, RZ, RZ, R34 ;  /* 0x000000ffff107224 */ /* 0x000fe200078e0022 */
[----:B------:R-:W-:Y:S01]  /*71c0*/  MOV R17, R18 ;  /* 0x0000001200117202 */ /* 0x000fe20000000f00 */
[----:B------:R-:W-:Y:S02]  /*71d0*/  IMAD.MOV.U32 R34, RZ, RZ, R33 ;  /* 0x000000ffff227224 */ /* 0x000fe400078e0021 */
[----:B------:R-:W-:-:S07]  /*71e0*/  IMAD.MOV.U32 R18, RZ, RZ, R23 ;  /* 0x000000ffff127224 */ /* 0x000fce00078e0017 */
.L_x_43986:
[----:B------:R-:W-:Y:S05]  /*71f0*/  BSYNC B1 ;  /* 0x0000000000017941 */ /* 0x000fea0003800000 */
.L_x_43984:
        /* <DEDUP_REMOVED lines=9> */
.L_x_43988:
[----:B------:R-:W-:Y:S01]  /*7290*/  IMAD.MOV.U32 R33, RZ, RZ, R16 ;  /* 0x000000ffff217224 */ /* 0x000fe200078e0010 */
[----:B------:R-:W-:Y:S01]  /*72a0*/  MOV R16, R21 ;  /* 0x0000001500107202 */ /* 0x000fe20000000f00 */
[----:B------:R-:W-:Y:S02]  /*72b0*/  IMAD.MOV.U32 R23, RZ, RZ, R17 ;  /* 0x000000ffff177224 */ /* 0x000fe400078e0011 */
[----:B------:R-:W-:-:S07]  /*72c0*/  IMAD.MOV.U32 R17, RZ, RZ, R22 ;  /* 0x000000ffff117224 */ /* 0x000fce00078e0016 */
.L_x_43989:
[----:B------:R-:W-:Y:S05]  /*72d0*/  BSYNC B1 ;  /* 0x0000000000017941 */ /* 0x000fea0003800000 */
.L_x_43987:
        /* <DEDUP_REMOVED lines=9> */
.L_x_43991:
[----:B------:R-:W-:Y:S02]  /*7370*/  IMAD.MOV.U32 R22, RZ, RZ, R33 ;  /* 0x000000ffff167224 */ /* 0x000fe400078e0021 */
[----:B------:R-:W-:Y:S01]  /*7380*/  IMAD.MOV.U32 R21, RZ, RZ, R23 ;  /* 0x000000ffff157224 */ /* 0x000fe200078e0017 */
[----:B------:R-:W-:Y:S01]  /*7390*/  MOV R23, R20 ;  /* 0x0000001400177202 */ /* 0x000fe20000000f00 */
[----:B------:R-:W-:-:S07]  /*73a0*/  IMAD.MOV.U32 R33, RZ, RZ, R32 ;  /* 0x000000ffff217224 */ /* 0x000fce00078e0020 */
.L_x_43992:
[----:B------:R-:W-:Y:S05]  /*73b0*/  BSYNC B1 ;  /* 0x0000000000017941 */ /* 0x000fea0003800000 */
.L_x_43990:
        /* <DEDUP_REMOVED lines=9> */
.L_x_43994:
[----:B------:R-:W-:Y:S02]  /*7450*/  IMAD.MOV.U32 R32, RZ, RZ, R22 ;  /* 0x000000ffff207224 */ /* 0x000fe400078e0016 */
[----:B------:R-:W-:Y:S02]  /*7460*/  IMAD.MOV.U32 R20, RZ, RZ, R21 ;  /* 0x000000ffff147224 */ /* 0x000fe400078e0015 */
[----:B------:R-:W-:Y:S02]  /*7470*/  IMAD.MOV.U32 R22, RZ, RZ, R27 ;  /* 0x000000ffff167224 */ /* 0x000fe400078e001b */
[----:B------:R-:W-:-:S07]  /*7480*/  IMAD.MOV.U32 R21, RZ, RZ, R26 ;  /* 0x000000ffff157224 */ /* 0x000fce00078e001a */
.L_x_43995:
[----:B------:R-:W-:Y:S05]  /*7490*/  BSYNC B1 ;  /* 0x0000000000017941 */ /* 0x000fea0003800000 */
.L_x_43993:
[CC--:B------:R-:W-:Y:S01]  /*74a0*/  FSETP.GEU.FTZ.AND P0, PT, R5.reuse, R54.reuse, PT ;  /* 0x000000360500720b */ /* 0x0c0fe20003f1e000 */
[----:B------:R-:W-:Y:S01]  /*74b0*/  BSSY B1, `(.L_x_43996) ;  /* 0x0000013000017945 */ /* 0x000fe20003800000 */
[----:B------:R-:W-:Y:S02]  /*74c0*/  FSETP.NEU.FTZ.AND P1, PT, R5, R54, PT ;  /* 0x000000360500720b */ /* 0x000fe40003f3d000 */
[C---:B------:R-:W-:Y:S02]  /*74d0*/  ISETP.EQ.OR P0, PT, R28.reuse, -0x1, !P0 ;  /* 0xffffffff1c00780c */ /* 0x040fe40004702670 */
[----:B------:R-:W-:-:S04]  /*74e0*/  ISETP.LE.OR P1, PT, R28, R59, P1 ;  /* 0x0000003b1c00720c */ /* 0x000fc80000f23670 */
[----:B------:R-:W-:-:S13]  /*74f0*/  PLOP3.LUT P1, PT, P0, P1, PT, 0x8, 0x0 ;  /* 0x000000000000781c */ /* 0x000fda0000722170 */
[----:B------:R-:W-:Y:S01]  /*7500*/  @!P1 MOV R5, R54 ;  /* 0x0000003600059202 */ /* 0x000fe20000000f00 */
        /* <DEDUP_REMOVED lines=9> */
.L_x_43997:
[----:B------:R-:W-:Y:S01]  /*75a0*/  IMAD.MOV.U32 R27, RZ, RZ, R28 ;  /* 0x000000ffff1b7224 */ /* 0x000fe200078e001c */
[----:B------:R-:W-:Y:S01]  /*75b0*/  MOV R28, R37 ;  /* 0x00000025001c7202 */ /* 0x000fe20000000f00 */
[----:B------:R-:W-:Y:S02]  /*75c0*/  IMAD.MOV.U32 R26, RZ, RZ, R5 ;  /* 0x000000ffff1a7224 */ /* 0x000fe400078e0005 */
[----:B------:R-:W-:-:S07]  /*75d0*/  IMAD.MOV.U32 R5, RZ, RZ, R25 ;  /* 0x000000ffff057224 */ /* 0x000fce00078e0019 */
.L_x_43998:
[----:B------:R-:W-:Y:S05]  /*75e0*/  BSYNC B1 ;  /* 0x0000000000017941 */ /* 0x000fea0003800000 */
.L_x_43996:
        /* <DEDUP_REMOVED lines=9> */
.L_x_44000:
[----:B------:R-:W-:Y:S02]  /*7680*/  IMAD.MOV.U32 R56, RZ, RZ, R27 ;  /* 0x000000ffff387224 */ /* 0x000fe400078e001b */
[----:B------:R-:W-:Y:S02]  /*7690*/  IMAD.MOV.U32 R54, RZ, RZ, R26 ;  /* 0x000000ffff367224 */ /* 0x000fe400078e001a */
[----:B------:R-:W-:Y:S02]  /*76a0*/  IMAD.MOV.U32 R27, RZ, RZ, R36 ;  /* 0x000000ffff1b7224 */ /* 0x000fe400078e0024 */
[----:B------:R-:W-:-:S07]  /*76b0*/  IMAD.MOV.U32 R26, RZ, RZ, R24 ;  /* 0x000000ffff1a7224 */ /* 0x000fce00078e0018 */
.L_x_44001:
[----:B------:R-:W-:Y:S05]  /*76c0*/  BSYNC B1 ;  /* 0x0000000000017941 */ /* 0x000fea0003800000 */
.L_x_43999:
        /* <DEDUP_REMOVED lines=9> */
.L_x_44003:
[----:B------:R-:W-:Y:S02]  /*7760*/  IMAD.MOV.U32 R35, RZ, RZ, R56 ;  /* 0x000000ffff237224 */ /* 0x000fe400078e0038 */
[----:B------:R-:W-:Y:S02]  /*7770*/  IMAD.MOV.U32 R25, RZ, RZ, R54 ;  /* 0x000000ffff197224 */ /* 0x000fe400078e0036 */
[----:B------:R-:W-:Y:S02]  /*7780*/  IMAD.MOV.U32 R56, RZ, RZ, R39 ;  /* 0x000000ffff387224 */ /* 0x000fe400078e0027 */
[----:B------:R-:W-:-:S07]  /*7790*/  IMAD.MOV.U32 R54, RZ, RZ, R31 ;  /* 0x000000ffff367224 */ /* 0x000fce00078e001f */
.L_x_44004:
[----:B------:R-:W-:Y:S05]  /*77a0*/  BSYNC B1 ;  /* 0x0000000000017941 */ /* 0x000fea0003800000 */
.L_x_44002:
        /* <DEDUP_REMOVED lines=9> */
.L_x_44006:
[----:B------:R-:W-:Y:S02]  /*7840*/  IMAD.MOV.U32 R36, RZ, RZ, R35 ;  /* 0x000000ffff247224 */ /* 0x000fe400078e0023 */
[----:B------:R-:W-:Y:S02]  /*7850*/  IMAD.MOV.U32 R24, RZ, RZ, R25 ;  /* 0x000000ffff187224 */ /* 0x000fe400078e0019 */
[----:B------:R-:W-:Y:S02]  /*7860*/  IMAD.MOV.U32 R35, RZ, RZ, R38 ;  /* 0x000000ffff237224 */ /* 0x000fe400078e0026 */
[----:B------:R-:W-:-:S07]  /*7870*/  IMAD.MOV.U32 R25, RZ, RZ, R30 ;  /* 0x000000ffff197224 */ /* 0x000fce00078e001e */
.L_x_44007:
[----:B------:R-:W-:Y:S05]  /*7880*/  BSYNC B1 ;  /* 0x0000000000017941 */ /* 0x000fea0003800000 */
.L_x_44005:
        /* <DEDUP_REMOVED lines=9> */
.L_x_44009:
[----:B------:R-:W-:Y:S01]  /*7920*/  MOV R37, R36 ;  /* 0x0000002400257202 */ /* 0x000fe20000000f00 */
[----:B------:R-:W-:Y:S02]  /*7930*/  IMAD.MOV.U32 R31, RZ, RZ, R24 ;  /* 0x000000ffff1f7224 */ /* 0x000fe400078e0018 */
[----:B------:R-:W-:Y:S02]  /*7940*/  IMAD.MOV.U32 R36, RZ, RZ, R43 ;  /* 0x000000ffff247224 */ /* 0x000fe400078e002b */
[----:B------:R-:W-:-:S07]  /*7950*/  IMAD.MOV.U32 R24, RZ, RZ, R41 ;  /* 0x000000ffff187224 */ /* 0x000fce00078e0029 */
.L_x_44010:
[----:B------:R-:W-:Y:S05]  /*7960*/  BSYNC B1 ;  /* 0x0000000000017941 */ /* 0x000fea0003800000 */
.L_x_44008:
        /* <DEDUP_REMOVED lines=9> */
.L_x_44012:
[----:B------:R-:W-:Y:S01]  /*7a00*/  IMAD.MOV.U32 R38, RZ, RZ, R37 ;  /* 0x000000ffff267224 */ /* 0x000fe200078e0025 */
[----:B------:R-:W-:Y:S01]  /*7a10*/  MOV R30, R31 ;  /* 0x0000001f001e7202 */ /* 0x000fe20000000f00 */
[----:B------:R-:W-:Y:S02]  /*7a20*/  IMAD.MOV.U32 R37, RZ, RZ, R40 ;  /* 0x000000ffff257224 */ /* 0x000fe400078e0028 */
[----:B------:R-:W-:-:S07]  /*7a30*/  IMAD.MOV.U32 R31, RZ, RZ, R2 ;  /* 0x000000ffff1f7224 */ /* 0x000fce00078e0002 */
.L_x_44013:
[----:B------:R-:W-:Y:S05]  /*7a40*/  BSYNC B1 ;  /* 0x0000000000017941 */ /* 0x000fea0003800000 */
.L_x_44011:
        /* <DEDUP_REMOVED lines=9> */
.L_x_44015:
[----:B------:R-:W-:Y:S01]  /*7ae0*/  IMAD.MOV.U32 R41, RZ, RZ, R38 ;  /* 0x000000ffff297224 */ /* 0x000fe200078e0026 */
[----:B------:R-:W-:Y:S01]  /*7af0*/  MOV R38, R61 ;  /* 0x0000003d00267202 */ /* 0x000fe20000000f00 */
[----:B------:R-:W-:Y:S02]  /*7b00*/  IMAD.MOV.U32 R39, RZ, RZ, R30 ;  /* 0x000000ffff277224 */ /* 0x000fe400078e001e */
[----:B------:R-:W-:-:S07]  /*7b10*/  IMAD.MOV.U32 R30, RZ, RZ, R29 ;  /* 0x000000ffff1e7224 */ /* 0x000fce00078e001d */
.L_x_44016:
[----:B------:R-:W-:Y:S05]  /*7b20*/  BSYNC B1 ;  /* 0x0000000000017941 */ /* 0x000fea0003800000 */
.L_x_44014:
        /* <DEDUP_REMOVED lines=9> */
.L_x_44018:
[----:B------:R-:W-:Y:S02]  /*7bc0*/  IMAD.MOV.U32 R40, RZ, RZ, R41 ;  /* 0x000000ffff287224 */ /* 0x000fe400078e0029 */
[----:B------:R-:W-:Y:S01]  /*7bd0*/  IMAD.MOV.U32 R2, RZ, RZ, R39 ;  /* 0x000000ffff027224 */ /* 0x000fe200078e0027 */
[----:B------:R-:W-:Y:S01]  /*7be0*/  MOV R39, R0 ;  /* 0x0000000000277202 */ /* 0x000fe20000000f00 */
[----:B------:R-:W-:-:S07]  /*7bf0*/  IMAD.MOV.U32 R41, RZ, RZ, R42 ;  /* 0x000000ffff297224 */ /* 0x000fce00078e002a */
.L_x_44019:
[----:B------:R-:W-:Y:S05]  /*7c00*/  BSYNC B1 ;  /* 0x0000000000017941 */ /* 0x000fea0003800000 */
.L_x_44017:
        /* <DEDUP_REMOVED lines=9> */
.L_x_44021:
[----:B------:R-:W-:Y:S02]  /*7ca0*/  IMAD.MOV.U32 R0, RZ, RZ, R40 ;  /* 0x000000ffff007224 */ /* 0x000fe400078e0028 */
[----:B------:R-:W-:Y:S02]  /*7cb0*/  IMAD.MOV.U32 R29, RZ, RZ, R2 ;  /* 0x000000ffff1d7224 */ /* 0x000fe400078e0002 */
[----:B------:R-:W-:Y:S02]  /*7cc0*/  IMAD.MOV.U32 R40, RZ, RZ, R53 ;  /* 0x000000ffff287224 */ /* 0x000fe400078e0035 */
[----:B------:R-:W-:-:S07]  /*7cd0*/  IMAD.MOV.U32 R2, RZ, RZ, R3 ;  /* 0x000000ffff027224 */ /* 0x000fce00078e0003 */
.L_x_44022:
[----:B------:R-:W-:Y:S05]  /*7ce0*/  BSYNC B1 ;  /* 0x0000000000017941 */ /* 0x000fea0003800000 */
.L_x_44020:
        /* <DEDUP_REMOVED lines=9> */
.L_x_44024:
[----:B------:R-:W-:Y:S02]  /*7d80*/  IMAD.MOV.U32 R43, RZ, RZ, R0 ;  /* 0x000000ffff2b7224 */ /* 0x000fe400078e0000 */
[----:B------:R-:W-:Y:S02]  /*7d90*/  IMAD.MOV.U32 R3, RZ, RZ, R29 ;  /* 0x000000ffff037224 */ /* 0x000fe400078e001d */
[----:B------:R-:W-:Y:S02]  /*7da0*/  IMAD.MOV.U32 R0, RZ, RZ, R19 ;  /* 0x000000ffff007224 */ /* 0x000fe400078e0013 */
[----:B------:R-:W-:-:S07]  /*7db0*/  IMAD.MOV.U32 R29, RZ, RZ, R52 ;  /* 0x000000ffff1d7224 */ /* 0x000fce00078e0034 */
.L_x_44025:
[----:B------:R-:W-:Y:S05]  /*7dc0*/  BSYNC B1 ;  /* 0x0000000000017941 */ /* 0x000fea0003800000 */
.L_x_44023:
        /* <DEDUP_REMOVED lines=9> */
.L_x_44027:
[----:B------:R-:W-:Y:S02]  /*7e60*/  IMAD.MOV.U32 R19, RZ, RZ, R43 ;  /* 0x000000ffff137224 */ /* 0x000fe400078e002b */
[----:B------:R-:W-:Y:S02]  /*7e70*/  IMAD.MOV.U32 R42, RZ, RZ, R3 ;  /* 0x000000ffff2a7224 */ /* 0x000fe400078e0003 */
[----:B------:R-:W-:Y:S02]  /*7e80*/  IMAD.MOV.U32 R43, RZ, RZ, R34 ;  /* 0x000000ffff2b7224 */ /* 0x000fe400078e0022 */
[----:B------:R-:W-:-:S07]  /*7e90*/  IMAD.MOV.U32 R3, RZ, RZ, R18 ;  /* 0x000000ffff037224 */ /* 0x000fce00078e0012 */
.L_x_44028:
[----:B------:R-:W-:Y:S05]  /*7ea0*/  BSYNC B1 ;  /* 0x0000000000017941 */ /* 0x000fea0003800000 */
.L_x_44026:
        /* <DEDUP_REMOVED lines=9> */
.L_x_44030:
[----:B------:R-:W-:Y:S01]  /*7f40*/  MOV R34, R19 ;  /* 0x0000001300227202 */ /* 0x000fe20000000f00 */
[----:B------:R-:W-:Y:S02]  /*7f50*/  IMAD.MOV.U32 R18, RZ, RZ, R42 ;  /* 0x000000ffff127224 */ /* 0x000fe400078e002a */
[----:B------:R-:W-:Y:S02]  /*7f60*/  IMAD.MOV.U32 R19, RZ, RZ, R16 ;  /* 0x000000ffff137224 */ /* 0x000fe400078e0010 */
[----:B------:R-:W-:-:S07]  /*7f70*/  IMAD.MOV.U32 R42, RZ, RZ, R17 ;  /* 0x000000ffff2a7224 */ /* 0x000fce00078e0011 */
.L_x_44031:
[----:B------:R-:W-:Y:S05]  /*7f80*/  BSYNC B1 ;  /* 0x0000000000017941 */ /* 0x000fea0003800000 */
.L_x_44029:
        /* <DEDUP_REMOVED lines=9> */
.L_x_44033:
[----:B------:R-:W-:Y:S01]  /*8020*/  IMAD.MOV.U32 R17, RZ, RZ, R34 ;  /* 0x000000ffff117224 */ /* 0x000fe200078e0022 */
[----:B------:R-:W-:Y:S01]  /*8030*/  MOV R16, R18 ;  /* 0x0000001200107202 */ /* 0x000fe20000000f00 */
[----:B------:R-:W-:Y:S02]  /*8040*/  IMAD.MOV.U32 R34, RZ, RZ, R33 ;  /* 0x000000ffff227224 */ /* 0x000fe400078e0021 */
[----:B------:R-:W-:-:S07]  /*8050*/  IMAD.MOV.U32 R18, RZ, RZ, R23 ;  /* 0x000000ffff127224 */ /* 0x000fce00078e0017 */
.L_x_44034:
[----:B------:R-:W-:Y:S05]  /*8060*/  BSYNC B1 ;  /* 0x0000000000017941 */ /* 0x000fea0003800000 */
.L_x_44032:
        /* <DEDUP_REMOVED lines=9> */
.L_x_44036:
[----:B------:R-:W-:Y:S01]  /*8100*/  IMAD.MOV.U32 R33, RZ, RZ, R17 ;  /* 0x000000ffff217224 */ /* 0x000fe200078e0011 */
[----:B------:R-:W-:Y:S01]  /*8110*/  MOV R17, R22 ;  /* 0x0000001600117202 */ /* 0x000fe20000000f00 */
[----:B------:R-:W-:Y:S02]  /*8120*/  IMAD.MOV.U32 R23, RZ, RZ, R16 ;  /* 0x000000ffff177224 */ /* 0x000fe400078e0010 */
[----:B------:R-:W-:-:S07]  /*8130*/  IMAD.MOV.U32 R16, RZ, RZ, R21 ;  /* 0x000000ffff107224 */ /* 0x000fce00078e0015 */
.L_x_44037:
[----:B------:R-:W-:Y:S05]  /*8140*/  BSYNC B1 ;  /* 0x0000000000017941 */ /* 0x000fea0003800000 */
.L_x_44035:
        /* <DEDUP_REMOVED lines=9> */
.L_x_44039:
[----:B------:R-:W-:Y:S02]  /*81e0*/  IMAD.MOV.U32 R22, RZ, RZ, R33 ;  /* 0x000000ffff167224 */ /* 0x000fe400078e0021 */
[----:B------:R-:W-:Y:S01]  /*81f0*/  IMAD.MOV.U32 R21, RZ, RZ, R23 ;  /* 0x000000ffff157224 */ /* 0x000fe200078e0017 */
[----:B------:R-:W-:Y:S01]  /*8200*/  MOV R23, R20 ;  /* 0x0000001400177202 */ /* 0x000fe20000000f00 */
[----:B------:R-:W-:-:S07]  /*8210*/  IMAD.MOV.U32 R33, RZ, RZ, R32 ;  /* 0x000000ffff217224 */ /* 0x000fce00078e0020 */
.L_x_44040:
[----:B------:R-:W-:Y:S05]  /*8220*/  BSYNC B1 ;  /* 0x0000000000017941 */ /* 0x000fea0003800000 */
.L_x_44038:
        /* <DEDUP_REMOVED lines=16> */
.L_x_44042:
[----:B------:R-:W-:Y:S02]  /*8330*/  IMAD.MOV.U32 R53, RZ, RZ, R28 ;  /* 0x000000ffff357224 */ /* 0x000fe400078e001c */
[----:B------:R-:W-:Y:S01]  /*8340*/  IMAD.MOV.U32 R20, RZ, RZ, R5 ;  /* 0x000000ffff147224 */ /* 0x000fe200078e0005 */
[----:B------:R-:W-:Y:S01]  /*8350*/  MOV R5, R26 ;  /* 0x0000001a00057202 */ /* 0x000fe20000000f00 */
[----:B------:R-:W-:-:S07]  /*8360*/  IMAD.MOV.U32 R28, RZ, RZ, R27 ;  /* 0x000000ffff1c7224 */ /* 0x000fce00078e001b */
.L_x_44043:
[----:B------:R-:W-:Y:S05]  /*8370*/  BSYNC B1 ;  /* 0x0000000000017941 */ /* 0x000fea0003800000 */
.L_x_44041:
        /* <DEDUP_REMOVED lines=9> */
.L_x_44045:
[----:B------:R-:W-:Y:S02]  /*8410*/  IMAD.MOV.U32 R32, RZ, RZ, R53 ;  /* 0x000000ffff207224 */ /* 0x000fe400078e0035 */
[----:B------:R-:W-:Y:S01]  /*8420*/  IMAD.MOV.U32 R26, RZ, RZ, R20 ;  /* 0x000000ffff1a7224 */ /* 0x000fe200078e0014 */
[----:B------:R-:W-:Y:S01]  /*8430*/  MOV R20, R54 ;  /* 0x0000003600147202 */ /* 0x000fe20000000f00 */
[----:B------:R-:W-:-:S07]  /*8440*/  IMAD.MOV.U32 R53, RZ, RZ, R56 ;  /* 0x000000ffff357224 */ /* 0x000fce00078e0038 */
.L_x_44046:
[----:B------:R-:W-:Y:S05]  /*8450*/  BSYNC B1 ;  /* 0x0000000000017941 */ /* 0x000fea0003800000 */
.L_x_44044:
        /* <DEDUP_REMOVED lines=9> */
.L_x_44048:
[----:B------:R-:W-:Y:S02]  /*84f0*/  IMAD.MOV.U32 R57, RZ, RZ, R32 ;  /* 0x000000ffff397224 */ /* 0x000fe400078e0020 */
[----:B------:R-:W-:Y:S02]  /*8500*/  IMAD.MOV.U32 R27, RZ, RZ, R26 ;  /* 0x000000ffff1b7224 */ /* 0x000fe400078e001a */
[----:B------:R-:W-:Y:S02]  /*8510*/  IMAD.MOV.U32 R32, RZ, RZ, R35 ;  /* 0x000000ffff207224 */ /* 0x000fe400078e0023 */
[----:B------:R-:W-:-:S07]  /*8520*/  IMAD.MOV.U32 R26, RZ, RZ, R25 ;  /* 0x000000ffff1a7224 */ /* 0x000fce00078e0019 */
.L_x_44049:
[----:B------:R-:W-:Y:S05]  /*8530*/  BSYNC B1 ;  /* 0x0000000000017941 */ /* 0x000fea0003800000 */
.L_x_44047:
        /* <DEDUP_REMOVED lines=9> */
.L_x_44051:
[----:B------:R-:W-:Y:S02]  /*85d0*/  IMAD.MOV.U32 R52, RZ, RZ, R57 ;  /* 0x000000ffff347224 */ /* 0x000fe400078e0039 */
[----:B------:R-:W-:Y:S02]  /*85e0*/  IMAD.MOV.U32 R50, RZ, RZ, R27 ;  /* 0x000000ffff327224 */ /* 0x000fe400078e001b */
[----:B------:R-:W-:Y:S02]  /*85f0*/  IMAD.MOV.U32 R57, RZ, RZ, R36 ;  /* 0x000000ffff397224 */ /* 0x000fe400078e0024 */
[----:B------:R-:W-:-:S07]  /*8600*/  IMAD.MOV.U32 R27, RZ, RZ, R24 ;  /* 0x000000ffff1b7224 */ /* 0x000fce00078e0018 */
.L_x_44052:
[----:B------:R-:W-:Y:S05]  /*8610*/  BSYNC B1 ;  /* 0x0000000000017941 */ /* 0x000fea0003800000 */
.L_x_44050:
        /* <DEDUP_REMOVED lines=9> */
.L_x_44054:
[----:B------:R-:W-:Y:S02]  /*86b0*/  IMAD.MOV.U32 R35, RZ, RZ, R52 ;  /* 0x000000ffff237224 */ /* 0x000fe400078e0034 */
[----:B------:R-:W-:Y:S02]  /*86c0*/  IMAD.MOV.U32 R25, RZ, RZ, R50 ;  /* 0x000000ffff197224 */ /* 0x000fe400078e0032 */
[----:B------:R-:W-:Y:S02]  /*86d0*/  IMAD.MOV.U32 R52, RZ, RZ, R37 ;  /* 0x000000ffff347224 */ /* 0x000fe400078e0025 */
[----:B------:R-:W-:-:S07]  /*86e0*/  IMAD.MOV.U32 R50, RZ, RZ, R31 ;  /* 0x000000ffff327224 */ /* 0x000fce00078e001f */
.L_x_44055:
[----:B------:R-:W-:Y:S05]  /*86f0*/  BSYNC B1 ;  /* 0x0000000000017941 */ /* 0x000fea0003800000 */
.L_x_44053:
        /* <DEDUP_REMOVED lines=9> */
.L_x_44057:
[----:B------:R-:W-:Y:S01]  /*8790*/  MOV R36, R35 ;  /* 0x0000002300247202 */ /* 0x000fe20000000f00 */
[----:B------:R-:W-:Y:S02]  /*87a0*/  IMAD.MOV.U32 R24, RZ, RZ, R25 ;  /* 0x000000ffff187224 */ /* 0x000fe400078e0019 */
[----:B------:R-:W-:Y:S02]  /*87b0*/  IMAD.MOV.U32 R35, RZ, RZ, R38 ;  /* 0x000000ffff237224 */ /* 0x000fe400078e0026 */
[----:B------:R-:W-:-:S07]  /*87c0*/  IMAD.MOV.U32 R25, RZ, RZ, R30 ;  /* 0x000000ffff197224 */ /* 0x000fce00078e001e */
.L_x_44058:
[----:B------:R-:W-:Y:S05]  /*87d0*/  BSYNC B1 ;  /* 0x0000000000017941 */ /* 0x000fea0003800000 */
.L_x_44056:
        /* <DEDUP_REMOVED lines=9> */
.L_x_44060:
[----:B------:R-:W-:Y:S01]  /*8870*/  IMAD.MOV.U32 R37, RZ, RZ, R36 ;  /* 0x000000ffff257224 */ /* 0x000fe200078e0024 */
[----:B------:R-:W-:Y:S01]  /*8880*/  MOV R31, R24 ;  /* 0x00000018001f7202 */ /* 0x000fe20000000f00 */
[----:B------:R-:W-:Y:S02]  /*8890*/  IMAD.MOV.U32 R36, RZ, RZ, R41 ;  /* 0x000000ffff247224 */ /* 0x000fe400078e0029 */
[----:B------:R-:W-:-:S07]  /*88a0*/  IMAD.MOV.U32 R24, RZ, RZ, R39 ;  /* 0x000000ffff187224 */ /* 0x000fce00078e0027 */
.L_x_44061:
[----:B------:R-:W-:Y:S05]  /*88b0*/  BSYNC B1 ;  /* 0x0000000000017941 */ /* 0x000fea0003800000 */
.L_x_44059:
        /* <DEDUP_REMOVED lines=9> */
.L_x_44063:
[----:B------:R-:W-:Y:S01]  /*8950*/  IMAD.MOV.U32 R39, RZ, RZ, R37 ;  /* 0x000000ffff277224 */ /* 0x000fe200078e0025 */
[----:B------:R-:W-:Y:S01]  /*8960*/  MOV R37, R40 ;  /* 0x0000002800257202 */ /* 0x000fe20000000f00 */
[----:B------:R-:W-:Y:S02]  /*8970*/  IMAD.MOV.U32 R30, RZ, RZ, R31 ;  /* 0x000000ffff1e7224 */ /* 0x000fe400078e001f */
[----:B------:R-:W-:-:S07]  /*8980*/  IMAD.MOV.U32 R31, RZ, RZ, R2 ;  /* 0x000000ffff1f7224 */ /* 0x000fce00078e0002 */
.L_x_44064:
[----:B------:R-:W-:Y:S05]  /*8990*/  BSYNC B1 ;  /* 0x0000000000017941 */ /* 0x000fea0003800000 */
.L_x_44062:
        /* <DEDUP_REMOVED lines=9> */
.L_x_44066:
[----:B------:R-:W-:Y:S02]  /*8a30*/  IMAD.MOV.U32 R38, RZ, RZ, R39 ;  /* 0x000000ffff267224 */ /* 0x000fe400078e0027 */
[----:B------:R-:W-:Y:S01]  /*8a40*/  IMAD.MOV.U32 R2, RZ, RZ, R30 ;  /* 0x000000ffff027224 */ /* 0x000fe200078e001e */
[----:B------:R-:W-:Y:S01]  /*8a50*/  MOV R30, R29 ;  /* 0x0000001d001e7202 */ /* 0x000fe20000000f00 */
[----:B------:R-:W-:-:S07]  /*8a60*/  IMAD.MOV.U32 R39, RZ, RZ, R0 ;  /* 0x000000ffff277224 */ /* 0x000fce00078e0000 */
.L_x_44067:
[----:B------:R-:W-:Y:S05]  /*8a70*/  BSYNC B1 ;  /* 0x0000000000017941 */ /* 0x000fea0003800000 */
.L_x_44065:
        /* <DEDUP_REMOVED lines=9> */
.L_x_44069:
[----:B------:R-:W-:Y:S02]  /*8b10*/  IMAD.MOV.U32 R0, RZ, RZ, R38 ;  /* 0x000000ffff007224 */ /* 0x000fe400078e0026 */
[----:B------:R-:W-:Y:S02]  /*8b20*/  IMAD.MOV.U32 R29, RZ, RZ, R2 ;  /* 0x000000ffff1d7224 */ /* 0x000fe400078e0002 */
[----:B------:R-:W-:Y:S02]  /*8b30*/  IMAD.MOV.U32 R38, RZ, RZ, R43 ;  /* 0x000000ffff267224 */ /* 0x000fe400078e002b */
[----:B------:R-:W-:-:S07]  /*8b40*/  IMAD.MOV.U32 R2, RZ, RZ, R3 ;  /* 0x000000ffff027224 */ /* 0x000fce00078e0003 */
.L_x_44070:
[----:B------:R-:W-:Y:S05]  /*8b50*/  BSYNC B1 ;  /* 0x0000000000017941 */ /* 0x000fea0003800000 */
.L_x_44068:
        /* <DEDUP_REMOVED lines=9> */
.L_x_44072:
[----:B------:R-:W-:Y:S02]  /*8bf0*/  IMAD.MOV.U32 R41, RZ, RZ, R0 ;  /* 0x000000ffff297224 */ /* 0x000fe400078e0000 */
[----:B------:R-:W-:Y:S02]  /*8c00*/  IMAD.MOV.U32 R3, RZ, RZ, R29 ;  /* 0x000000ffff037224 */ /* 0x000fe400078e001d */
[----:B------:R-:W-:Y:S02]  /*8c10*/  IMAD.MOV.U32 R0, RZ, RZ, R19 ;  /* 0x000000ffff007224 */ /* 0x000fe400078e0013 */
[----:B------:R-:W-:-:S07]  /*8c20*/  IMAD.MOV.U32 R29, RZ, RZ, R42 ;  /* 0x000000ffff1d7224 */ /* 0x000fce00078e002a */
.L_x_44073:
[----:B------:R-:W-:Y:S05]  /*8c30*/  BSYNC B1 ;  /* 0x0000000000017941 */ /* 0x000fea0003800000 */
.L_x_44071:
        /* <DEDUP_REMOVED lines=9> */
.L_x_44075:
[----:B------:R-:W-:Y:S02]  /*8cd0*/  IMAD.MOV.U32 R40, RZ, RZ, R41 ;  /* 0x000000ffff287224 */ /* 0x000fe400078e0029 */
[----:B------:R-:W-:Y:S02]  /*8ce0*/  IMAD.MOV.U32 R19, RZ, RZ, R3 ;  /* 0x000000ffff137224 */ /* 0x000fe400078e0003 */
[----:B------:R-:W-:Y:S02]  /*8cf0*/  IMAD.MOV.U32 R41, RZ, RZ, R34 ;  /* 0x000000ffff297224 */ /* 0x000fe400078e0022 */
[----:B------:R-:W-:-:S07]  /*8d00*/  IMAD.MOV.U32 R3, RZ, RZ, R18 ;  /* 0x000000ffff037224 */ /* 0x000fce00078e0012 */
.L_x_44076:
[----:B------:R-:W-:Y:S05]  /*8d10*/  BSYNC B1 ;  /* 0x0000000000017941 */ /* 0x000fea0003800000 */
.L_x_44074:
        /* <DEDUP_REMOVED lines=9> */
.L_x_44078:
[----:B------:R-:W-:Y:S01]  /*8db0*/  MOV R34, R40 ;  /* 0x0000002800227202 */ /* 0x000fe20000000f00 */
[----:B------:R-:W-:Y:S02]  /*8dc0*/  IMAD.MOV.U32 R18, RZ, RZ, R19 ;  /* 0x000000ffff127224 */ /* 0x000fe400078e0013 */
[----:B------:R-:W-:Y:S02]  /*8dd0*/  IMAD.MOV.U32 R40, RZ, RZ, R17 ;  /* 0x000000ffff287224 */ /* 0x000fe400078e0011 */
[----:B------:R-:W-:-:S07]  /*8de0*/  IMAD.MOV.U32 R19, RZ, RZ, R16 ;  /* 0x000000ffff137224 */ /* 0x000fce00078e0010 */
.L_x_44079:
[----:B------:R-:W-:Y:S05]  /*8df0*/  BSYNC B1 ;  /* 0x0000000000017941 */ /* 0x000fea0003800000 */
.L_x_44077:
        /* <DEDUP_REMOVED lines=9> */
.L_x_44081:
[----:B------:R-:W-:Y:S01]  /*8e90*/  IMAD.MOV.U32 R17, RZ, RZ, R34 ;  /* 0x000000ffff117224 */ /* 0x000fe200078e0022 */
[----:B------:R-:W-:Y:S01]  /*8ea0*/  MOV R16, R18 ;  /* 0x0000001200107202 */ /* 0x000fe20000000f00 */
[----:B------:R-:W-:Y:S02]  /*8eb0*/  IMAD.MOV.U32 R34, RZ, RZ, R33 ;  /* 0x000000ffff227224 */ /* 0x000fe400078e0021 */
[----:B------:R-:W-:-:S07]  /*8ec0*/  IMAD.MOV.U32 R18, RZ, RZ, R23 ;  /* 0x000000ffff127224 */ /* 0x000fce00078e0017 */
.L_x_44082:
[----:B------:R-:W-:Y:S05]  /*8ed0*/  BSYNC B1 ;  /* 0x0000000000017941 */ /* 0x000fea0003800000 */
.L_x_44080:
        /* <DEDUP_REMOVED lines=9> */
.L_x_44084:
[----:B------:R-:W-:Y:S01]  /*8f70*/  IMAD.MOV.U32 R33, RZ, RZ, R17 ;  /* 0x000000ffff217224 */ /* 0x000fe200078e0011 */
[----:B------:R-:W-:Y:S01]  /*8f80*/  MOV R17, R22 ;  /* 0x0000001600117202 */ /* 0x000fe20000000f00 */
[----:B------:R-:W-:Y:S02]  /*8f90*/  IMAD.MOV.U32 R23, RZ, RZ, R16 ;  /* 0x000000ffff177224 */ /* 0x000fe400078e0010 */
[----:B------:R-:W-:-:S07]  /*8fa0*/  IMAD.MOV.U32 R16, RZ, RZ, R21 ;  /* 0x000000ffff107224 */ /* 0x000fce00078e0015 */
.L_x_44085:
[----:B------:R-:W-:Y:S05]  /*8fb0*/  BSYNC B1 ;  /* 0x0000000000017941 */ /* 0x000fea0003800000 */
.L_x_44083:
        /* <DEDUP_REMOVED lines=16> */
.L_x_44087:
[----:B------:R-:W-:Y:S01]  /*90c0*/  IMAD.MOV.U32 R43, RZ, RZ, R28 ;  /* 0x000000ffff2b7224 */ /* 0x000fe200078e001c */
[----:B------:R-:W-:Y:S01]  /*90d0*/  MOV R21, R5 ;  /* 0x0000000500157202 */ /* 0x000fe20000000f00 */
[----:B------:R-:W-:Y:S02]  /*90e0*/  IMAD.MOV.U32 R5, RZ, RZ, R20 ;  /* 0x000000ffff057224 */ /* 0x000fe400078e0014 */
[----:B------:R-:W-:-:S07]  /*90f0*/  IMAD.MOV.U32 R28, RZ, RZ, R53 ;  /* 0x000000ffff1c7224 */ /* 0x000fce00078e0035 */
.L_x_44088:
[----:B------:R-:W-:Y:S05]  /*9100*/  BSYNC B1 ;  /* 0x0000000000017941 */ /* 0x000fea0003800000 */
.L_x_44086:
        /* <DEDUP_REMOVED lines=9> */
.L_x_44090:
[----:B------:R-:W-:Y:S01]  /*91a0*/  IMAD.MOV.U32 R22, RZ, RZ, R43 ;  /* 0x000000ffff167224 */ /* 0x000fe200078e002b */
[----:B------:R-:W-:Y:S01]  /*91b0*/  MOV R43, R32 ;  /* 0x00000020002b7202 */ /* 0x000fe20000000f00 */
[----:B------:R-:W-:Y:S02]  /*91c0*/  IMAD.MOV.U32 R20, RZ, RZ, R21 ;  /* 0x000000ffff147224 */ /* 0x000fe400078e0015 */
[----:B------:R-:W-:-:S07]  /*91d0*/  IMAD.MOV.U32 R21, RZ, RZ, R26 ;  /* 0x000000ffff157224 */ /* 0x000fce00078e001a */
.L_x_44091:
[----:B------:R-:W-:Y:S05]  /*91e0*/  BSYNC B1 ;  /* 0x0000000000017941 */ /* 0x000fea0003800000 */
.L_x_44089:
        /* <DEDUP_REMOVED lines=9> */
.L_x_44093:
[----:B------:R-:W-:Y:S02]  /*9280*/  IMAD.MOV.U32 R53, RZ, RZ, R22 ;  /* 0x000000ffff357224 */ /* 0x000fe400078e0016 */
[----:B------:R-:W-:Y:S01]  /*9290*/  IMAD.MOV.U32 R51, RZ, RZ, R20 ;  /* 0x000000ffff337224 */ /* 0x000fe200078e0014 */
[----:B------:R-:W-:Y:S01]  /*92a0*/  MOV R20, R27 ;  /* 0x0000001b00147202 */ /* 0x000fe20000000f00 */
[----:B------:R-:W-:-:S07]  /*92b0*/  IMAD.MOV.U32 R22, RZ, RZ, R57 ;  /* 0x000000ffff167224 */ /* 0x000fce00078e0039 */
.L_x_44094:
[----:B------:R-:W-:Y:S05]  /*92c0*/  BSYNC B1 ;  /* 0x0000000000017941 */ /* 0x000fea0003800000 */
.L_x_44092:
        /* <DEDUP_REMOVED lines=9> */
.L_x_44096:
[----:B------:R-:W-:Y:S02]  /*9360*/  IMAD.MOV.U32 R32, RZ, RZ, R53 ;  /* 0x000000ffff207224 */ /* 0x000fe400078e0035 */
[----:B------:R-:W-:Y:S02]  /*9370*/  IMAD.MOV.U32 R26, RZ, RZ, R51 ;  /* 0x000000ffff1a7224 */ /* 0x000fe400078e0033 */
[----:B------:R-:W-:Y:S02]  /*9380*/  IMAD.MOV.U32 R53, RZ, RZ, R52 ;  /* 0x000000ffff357224 */ /* 0x000fe400078e0034 */
[----:B------:R-:W-:-:S07]  /*9390*/  IMAD.MOV.U32 R51, RZ, RZ, R50 ;  /* 0x000000ffff337224 */ /* 0x000fce00078e0032 */
.L_x_44097:
[----:B------:R-:W-:Y:S05]  /*93a0*/  BSYNC B1 ;  /* 0x0000000000017941 */ /* 0x000fea0003800000 */
.L_x_44095:
        /* <DEDUP_REMOVED lines=9> */
.L_x_44099:
[----:B------:R-:W-:Y:S02]  /*9440*/  IMAD.MOV.U32 R57, RZ, RZ, R32 ;  /* 0x000000ffff397224 */ /* 0x000fe400078e0020 */
[----:B------:R-:W-:Y:S02]  /*9450*/  IMAD.MOV.U32 R27, RZ, RZ, R26 ;  /* 0x000000ffff1b7224 */ /* 0x000fe400078e001a */
[----:B------:R-:W-:Y:S02]  /*9460*/  IMAD.MOV.U32 R32, RZ, RZ, R35 ;  /* 0x000000ffff207224 */ /* 0x000fe400078e0023 */
[----:B------:R-:W-:-:S07]  /*9470*/  IMAD.MOV.U32 R26, RZ, RZ, R25 ;  /* 0x000000ffff1a7224 */ /* 0x000fce00078e0019 */
.L_x_44100:
[----:B------:R-:W-:Y:S05]  /*9480*/  BSYNC B1 ;  /* 0x0000000000017941 */ /* 0x000fea0003800000 */
.L_x_44098:
        /* <DEDUP_REMOVED lines=9> */
.L_x_44102:
[----:B------:R-:W-:Y:S02]  /*9520*/  IMAD.MOV.U32 R48, RZ, RZ, R57 ;  /* 0x000000ffff307224 */ /* 0x000fe400078e0039 */
[----:B------:R-:W-:Y:S02]  /*9530*/  IMAD.MOV.U32 R42, RZ, RZ, R27 ;  /* 0x000000ffff2a7224 */ /* 0x000fe400078e001b */
[----:B------:R-:W-:Y:S02]  /*9540*/  IMAD.MOV.U32 R57, RZ, RZ, R36 ;  /* 0x000000ffff397224 */ /* 0x000fe400078e0024 */
[----:B------:R-:W-:-:S07]  /*9550*/  IMAD.MOV.U32 R27, RZ, RZ, R24 ;  /* 0x000000ffff1b7224 */ /* 0x000fce00078e0018 */
.L_x_44103:
[----:B------:R-:W-:Y:S05]  /*9560*/  BSYNC B1 ;  /* 0x0000000000017941 */ /* 0x000fea0003800000 */
.L_x_44101:
        /* <DEDUP_REMOVED lines=9> */
.L_x_44105:
[----:B------:R-:W-:Y:S01]  /*9600*/  MOV R24, R48 ;  /* 0x0000003000187202 */ /* 0x000fe20000000f00 */
[----:B------:R-:W-:Y:S02]  /*9610*/  IMAD.MOV.U32 R25, RZ, RZ, R42 ;  /* 0x000000ffff197224 */ /* 0x000fe400078e002a */
[----:B------:R-:W-:Y:S02]  /*9620*/  IMAD.MOV.U32 R48, RZ, RZ, R37 ;  /* 0x000000ffff307224 */ /* 0x000fe400078e0025 */
[----:B------:R-:W-:-:S07]  /*9630*/  IMAD.MOV.U32 R42, RZ, RZ, R31 ;  /* 0x000000ffff2a7224 */ /* 0x000fce00078e001f */
.L_x_44106:
[----:B------:R-:W-:Y:S05]  /*9640*/  BSYNC B1 ;  /* 0x0000000000017941 */ /* 0x000fea0003800000 */
.L_x_44104:
        /* <DEDUP_REMOVED lines=9> */
.L_x_44108:
[----:B------:R-:W-:Y:S01]  /*96e0*/  IMAD.MOV.U32 R35, RZ, RZ, R24 ;  /* 0x000000ffff237224 */ /* 0x000fe200078e0018 */
[----:B------:R-:W-:Y:S01]  /*96f0*/  MOV R31, R25 ;  /* 0x00000019001f7202 */ /* 0x000fe20000000f00 */
[----:B------:R-:W-:Y:S02]  /*9700*/  IMAD.MOV.U32 R24, RZ, RZ, R39 ;  /* 0x000000ffff187224 */ /* 0x000fe400078e0027 */
[----:B------:R-:W-:-:S07]  /*9710*/  IMAD.MOV.U32 R25, RZ, RZ, R30 ;  /* 0x000000ffff197224 */ /* 0x000fce00078e001e */
.L_x_44109:
[----:B------:R-:W-:Y:S05]  /*9720*/  BSYNC B1 ;  /* 0x0000000000017941 */ /* 0x000fea0003800000 */
.L_x_44107:
        /* <DEDUP_REMOVED lines=9> */
.L_x_44111:
[----:B------:R-:W-:Y:S01]  /*97c0*/  IMAD.MOV.U32 R37, RZ, RZ, R35 ;  /* 0x000000ffff257224 */ /* 0x000fe200078e0023 */
[----:B------:R-:W-:Y:S01]  /*97d0*/  MOV R35, R38 ;  /* 0x0000002600237202 */ /* 0x000fe20000000f00 */
[----:B------:R-:W-:Y:S02]  /*97e0*/  IMAD.MOV.U32 R30, RZ, RZ, R31 ;  /* 0x000000ffff1e7224 */ /* 0x000fe400078e001f */
[----:B------:R-:W-:-:S07]  /*97f0*/  IMAD.MOV.U32 R31, RZ, RZ, R2 ;  /* 0x000000ffff1f7224 */ /* 0x000fce00078e0002 */
.L_x_44112:
[----:B------:R-:W-:Y:S05]  /*9800*/  BSYNC B1 ;  /* 0x0000000000017941 */ /* 0x000fea0003800000 */
.L_x_44110:
        /* <DEDUP_REMOVED lines=9> */
.L_x_44114:
[----:B------:R-:W-:Y:S02]  /*98a0*/  IMAD.MOV.U32 R36, RZ, RZ, R37 ;  /* 0x000000ffff247224 */ /* 0x000fe400078e0025 */
[----:B------:R-:W-:Y:S01]  /*98b0*/  IMAD.MOV.U32 R2, RZ, RZ, R30 ;  /* 0x000000ffff027224 */ /* 0x000fe200078e001e */
[----:B------:R-:W-:Y:S01]  /*98c0*/  MOV R30, R29 ;  /* 0x0000001d001e7202 */ /* 0x000fe20000000f00 */
[----:B------:R-:W-:-:S07]  /*98d0*/  IMAD.MOV.U32 R37, RZ, RZ, R0 ;  /* 0x000000ffff257224 */ /* 0x000fce00078e0000 */
.L_x_44115:
[----:B------:R-:W-:Y:S05]  /*98e0*/  BSYNC B1 ;  /* 0x0000000000017941 */ /* 0x000fea0003800000 */
.L_x_44113:
        /* <DEDUP_REMOVED lines=9> */
.L_x_44117:
[----:B------:R-:W-:Y:S02]  /*9980*/  IMAD.MOV.U32 R29, RZ, RZ, R36 ;  /* 0x000000ffff1d7224 */ /* 0x000fe400078e0024 */
[----:B------:R-:W-:Y:S02]  /*9990*/  IMAD.MOV.U32 R0, RZ, RZ, R2 ;  /* 0x000000ffff007224 */ /* 0x000fe400078e0002 */
[----:B------:R-:W-:Y:S02]  /*99a0*/  IMAD.MOV.U32 R36, RZ, RZ, R41 ;  /* 0x000000ffff247224 */ /* 0x000fe400078e0029 */
[----:B------:R-:W-:-:S07]  /*99b0*/  IMAD.MOV.U32 R2, RZ, RZ, R3 ;  /* 0x000000ffff027224 */ /* 0x000fce00078e0003 */
.L_x_44118:
[----:B------:R-:W-:Y:S05]  /*99c0*/  BSYNC B1 ;  /* 0x0000000000017941 */ /* 0x000fea0003800000 */
.L_x_44116:
        /* <DEDUP_REMOVED lines=9> */
.L_x_44120:
[----:B------:R-:W-:Y:S02]  /*9a60*/  IMAD.MOV.U32 R39, RZ, RZ, R29 ;  /* 0x000000ffff277224 */ /* 0x000fe400078e001d */
[----:B------:R-:W-:Y:S02]  /*9a70*/  IMAD.MOV.U32 R3, RZ, RZ, R0 ;  /* 0x000000ffff037224 */ /* 0x000fe400078e0000 */
[----:B------:R-:W-:Y:S02]  /*9a80*/  IMAD.MOV.U32 R29, RZ, RZ, R40 ;  /* 0x000000ffff1d7224 */ /* 0x000fe400078e0028 */
[----:B------:R-:W-:-:S07]  /*9a90*/  IMAD.MOV.U32 R0, RZ, RZ, R19 ;  /* 0x000000ffff007224 */ /* 0x000fce00078e0013 */
.L_x_44121:
[----:B------:R-:W-:Y:S05]  /*9aa0*/  BSYNC B1 ;  /* 0x0000000000017941 */ /* 0x000fea0003800000 */
.L_x_44119:
        /* <DEDUP_REMOVED lines=9> */
.L_x_44123:
[----:B------:R-:W-:Y:S02]  /*9b40*/  IMAD.MOV.U32 R38, RZ, RZ, R39 ;  /* 0x000000ffff267224 */ /* 0x000fe400078e0027 */
[----:B------:R-:W-:Y:S02]  /*9b50*/  IMAD.MOV.U32 R19, RZ, RZ, R3 ;  /* 0x000000ffff137224 */ /* 0x000fe400078e0003 */
[----:B------:R-:W-:Y:S02]  /*9b60*/  IMAD.MOV.U32 R39, RZ, RZ, R34 ;  /* 0x000000ffff277224 */ /* 0x000fe400078e0022 */
[----:B------:R-:W-:-:S07]  /*9b70*/  IMAD.MOV.U32 R3, RZ, RZ, R18 ;  /* 0x000000ffff037224 */ /* 0x000fce00078e0012 */
.L_x_44124:
[----:B------:R-:W-:Y:S05]  /*9b80*/  BSYNC B1 ;  /* 0x0000000000017941 */ /* 0x000fea0003800000 */
.L_x_44122:
        /* <DEDUP_REMOVED lines=9> */
.L_x_44126:
[----:B------:R-:W-:Y:S01]  /*9c20*/  MOV R34, R38 ;  /* 0x0000002600227202 */ /* 0x000fe20000000f00 */
[----:B------:R-:W-:Y:S02]  /*9c30*/  IMAD.MOV.U32 R18, RZ, RZ, R19 ;  /* 0x000000ffff127224 */ /* 0x000fe400078e0013 */
[----:B------:R-:W-:Y:S02]  /*9c40*/  IMAD.MOV.U32 R38, RZ, RZ, R17 ;  /* 0x000000ffff267224 */ /* 0x000fe400078e0011 */
[----:B------:R-:W-:-:S07]  /*9c50*/  IMAD.MOV.U32 R19, RZ, RZ, R16 ;  /* 0x000000ffff137224 */ /* 0x000fce00078e0010 */
.L_x_44127:
[----:B------:R-:W-:Y:S05]  /*9c60*/  BSYNC B1 ;  /* 0x0000000000017941 */ /* 0x000fea0003800000 */
.L_x_44125:
        /* <DEDUP_REMOVED lines=9> */
.L_x_44129:
[----:B------:R-:W-:Y:S01]  /*9d00*/  IMAD.MOV.U32 R17, RZ, RZ, R34 ;  /* 0x000000ffff117224 */ /* 0x000fe200078e0022 */
[----:B------:R-:W-:Y:S01]  /*9d10*/  MOV R16, R18 ;  /* 0x0000001200107202 */ /* 0x000fe20000000f00 */
[----:B------:R-:W-:Y:S02]  /*9d20*/  IMAD.MOV.U32 R34, RZ, RZ, R33 ;  /* 0x000000ffff227224 */ /* 0x000fe400078e0021 */
[----:B------:R-:W-:-:S07]  /*9d30*/  IMAD.MOV.U32 R18, RZ, RZ, R23 ;  /* 0x000000ffff127224 */ /* 0x000fce00078e0017 */
.L_x_44130:
[----:B------:R-:W-:Y:S05]  /*9d40*/  BSYNC B1 ;  /* 0x0000000000017941 */ /* 0x000fea0003800000 */
.L_x_44128:
        /* <DEDUP_REMOVED lines=16> */
.L_x_44132:
[----:B------:R-:W-:Y:S01]  /*9e50*/  MOV R33, R28 ;  /* 0x0000001c00217202 */ /* 0x000fe20000000f00 */
[----:B------:R-:W-:Y:S02]  /*9e60*/  IMAD.MOV.U32 R23, RZ, RZ, R5 ;  /* 0x000000ffff177224 */ /* 0x000fe400078e0005 */
[----:B------:R-:W-:Y:S02]  /*9e70*/  IMAD.MOV.U32 R5, RZ, RZ, R21 ;  /* 0x000000ffff057224 */ /* 0x000fe400078e0015 */
[----:B------:R-:W-:-:S07]  /*9e80*/  IMAD.MOV.U32 R28, RZ, RZ, R43 ;  /* 0x000000ffff1c7224 */ /* 0x000fce00078e002b */
.L_x_44133:
[----:B------:R-:W-:Y:S05]  /*9e90*/  BSYNC B1 ;  /* 0x0000000000017941 */ /* 0x000fea0003800000 */
.L_x_44131:
        /* <DEDUP_REMOVED lines=9> */
.L_x_44135:
[----:B------:R-:W-:Y:S01]  /*9f30*/  IMAD.MOV.U32 R46, RZ, RZ, R33 ;  /* 0x000000ffff2e7224 */ /* 0x000fe200078e0021 */
[----:B------:R-:W-:Y:S01]  /*9f40*/  MOV R40, R23 ;  /* 0x0000001700287202 */ /* 0x000fe20000000f00 */
[----:B------:R-:W-:Y:S02]  /*9f50*/  IMAD.MOV.U32 R33, RZ, RZ, R22 ;  /* 0x000000ffff217224 */ /* 0x000fe400078e0016 */
[----:B------:R-:W-:-:S07]  /*9f60*/  IMAD.MOV.U32 R23, RZ, RZ, R20 ;  /* 0x000000ffff177224 */ /* 0x000fce00078e0014 */
.L_x_44136:
[----:B------:R-:W-:Y:S05]  /*9f70*/  BSYNC B1 ;  /* 0x0000000000017941 */ /* 0x000fea0003800000 */
.L_x_44134:
        /* <DEDUP_REMOVED lines=9> */
.L_x_44138:
[----:B------:R-:W-:Y:S01]  /*a010*/  IMAD.MOV.U32 R41, RZ, RZ, R46 ;  /* 0x000000ffff297224 */ /* 0x000fe200078e002e */
[----:B------:R-:W-:Y:S01]  /*a020*/  MOV R46, R53 ;  /* 0x00000035002e7202 */ /* 0x000fe20000000f00 */
[----:B------:R-:W-:Y:S02]  /*a030*/  IMAD.MOV.U32 R21, RZ, RZ, R40 ;  /* 0x000000ffff157224 */ /* 0x000fe400078e0028 */
[----:B------:R-:W-:-:S07]  /*a040*/  IMAD.MOV.U32 R40, RZ, RZ, R51 ;  /* 0x000000ffff287224 */ /* 0x000fce00078e0033 */
.L_x_44139:
[----:B------:R-:W-:Y:S05]  /*a050*/  BSYNC B1 ;  /* 0x0000000000017941 */ /* 0x000fea0003800000 */
.L_x_44137:
        /* <DEDUP_REMOVED lines=9> */
.L_x_44141:
[----:B------:R-:W-:Y:S02]  /*a0f0*/  IMAD.MOV.U32 R22, RZ, RZ, R41 ;  /* 0x000000ffff167224 */ /* 0x000fe400078e0029 */
[----:B------:R-:W-:Y:S01]  /*a100*/  IMAD.MOV.U32 R20, RZ, RZ, R21 ;  /* 0x000000ffff147224 */ /* 0x000fe200078e0015 */
[----:B------:R-:W-:Y:S01]  /*a110*/  MOV R21, R26 ;  /* 0x0000001a00157202 */ /* 0x000fe20000000f00 */
[----:B------:R-:W-:-:S07]  /*a120*/  IMAD.MOV.U32 R41, RZ, RZ, R32 ;  /* 0x000000ffff297224 */ /* 0x000fce00078e0020 */
.L_x_44142:
[----:B------:R-:W-:Y:S05]  /*a130*/  BSYNC B1 ;  /* 0x0000000000017941 */ /* 0x000fea0003800000 */
.L_x_44140:
        /* <DEDUP_REMOVED lines=9> */
.L_x_44144:
[----:B------:R-:W-:Y:S02]  /*a1d0*/  IMAD.MOV.U32 R49, RZ, RZ, R22 ;  /* 0x000000ffff317224 */ /* 0x000fe400078e0016 */
[----:B------:R-:W-:Y:S02]  /*a1e0*/  IMAD.MOV.U32 R43, RZ, RZ, R20 ;  /* 0x000000ffff2b7224 */ /* 0x000fe400078e0014 */
[----:B------:R-:W-:Y:S02]  /*a1f0*/  IMAD.MOV.U32 R22, RZ, RZ, R57 ;  /* 0x000000ffff167224 */ /* 0x000fe400078e0039 */
[----:B------:R-:W-:-:S07]  /*a200*/  IMAD.MOV.U32 R20, RZ, RZ, R27 ;  /* 0x000000ffff147224 */ /* 0x000fce00078e001b */
.L_x_44145:
[----:B------:R-:W-:Y:S05]  /*a210*/  BSYNC B1 ;  /* 0x0000000000017941 */ /* 0x000fea0003800000 */
.L_x_44143:
        /* <DEDUP_REMOVED lines=9> */
.L_x_44147:
[----:B------:R-:W-:Y:S02]  /*a2b0*/  IMAD.MOV.U32 R27, RZ, RZ, R49 ;  /* 0x000000ffff1b7224 */ /* 0x000fe400078e0031 */
[----:B------:R-:W-:Y:S02]  /*a2c0*/  IMAD.MOV.U32 R26, RZ, RZ, R43 ;  /* 0x000000ffff1a7224 */ /* 0x000fe400078e002b */
[----:B------:R-:W-:Y:S02]  /*a2d0*/  IMAD.MOV.U32 R49, RZ, RZ, R48 ;  /* 0x000000ffff317224 */ /* 0x000fe400078e0030 */
[----:B------:R-:W-:-:S07]  /*a2e0*/  IMAD.MOV.U32 R43, RZ, RZ, R42 ;  /* 0x000000ffff2b7224 */ /* 0x000fce00078e002a */
.L_x_44148:
[----:B------:R-:W-:Y:S05]  /*a2f0*/  BSYNC B1 ;  /* 0x0000000000017941 */ /* 0x000fea0003800000 */
.L_x_44146:
        /* <DEDUP_REMOVED lines=9> */
.L_x_44150:
[----:B------:R-:W-:Y:S02]  /*a390*/  IMAD.MOV.U32 R42, RZ, RZ, R27 ;  /* 0x000000ffff2a7224 */ /* 0x000fe400078e001b */
[----:B------:R-:W-:Y:S02]  /*a3a0*/  IMAD.MOV.U32 R32, RZ, RZ, R26 ;  /* 0x000000ffff207224 */ /* 0x000fe400078e001a */
[----:B------:R-:W-:Y:S02]  /*a3b0*/  IMAD.MOV.U32 R27, RZ, RZ, R24 ;  /* 0x000000ffff1b7224 */ /* 0x000fe400078e0018 */
[----:B------:R-:W-:-:S07]  /*a3c0*/  IMAD.MOV.U32 R26, RZ, RZ, R25 ;  /* 0x000000ffff1a7224 */ /* 0x000fce00078e0019 */
.L_x_44151:
[----:B------:R-:W-:Y:S05]  /*a3d0*/  BSYNC B1 ;  /* 0x0000000000017941 */ /* 0x000fea0003800000 */
.L_x_44149:
        /* <DEDUP_REMOVED lines=9> */
.L_x_44153:
[----:B------:R-:W-:Y:S01]  /*a470*/  MOV R24, R42 ;  /* 0x0000002a00187202 */ /* 0x000fe20000000f00 */
[----:B------:R-:W-:Y:S02]  /*a480*/  IMAD.MOV.U32 R25, RZ, RZ, R32 ;  /* 0x000000ffff197224 */ /* 0x000fe400078e0020 */
[----:B------:R-:W-:Y:S02]  /*a490*/  IMAD.MOV.U32 R42, RZ, RZ, R35 ;  /* 0x000000ffff2a7224 */ /* 0x000fe400078e0023 */
[----:B------:R-:W-:-:S07]  /*a4a0*/  IMAD.MOV.U32 R32, RZ, RZ, R31 ;  /* 0x000000ffff207224 */ /* 0x000fce00078e001f */
.L_x_44154:
[----:B------:R-:W-:Y:S05]  /*a4b0*/  BSYNC B1 ;  /* 0x0000000000017941 */ /* 0x000fea0003800000 */
.L_x_44152:
        /* <DEDUP_REMOVED lines=9> */
.L_x_44156:
[----:B------:R-:W-:Y:S01]  /*a550*/  IMAD.MOV.U32 R35, RZ, RZ, R24 ;  /* 0x000000ffff237224 */ /* 0x000fe200078e0018 */
[----:B------:R-:W-:Y:S01]  /*a560*/  MOV R31, R25 ;  /* 0x00000019001f7202 */ /* 0x000fe20000000f00 */
[----:B------:R-:W-:Y:S02]  /*a570*/  IMAD.MOV.U32 R24, RZ, RZ, R37 ;  /* 0x000000ffff187224 */ /* 0x000fe400078e0025 */
[----:B------:R-:W-:-:S07]  /*a580*/  IMAD.MOV.U32 R25, RZ, RZ, R30 ;  /* 0x000000ffff197224 */ /* 0x000fce00078e001e */
.L_x_44157:
[----:B------:R-:W-:Y:S05]  /*a590*/  BSYNC B1 ;  /* 0x0000000000017941 */ /* 0x000fea0003800000 */
.L_x_44155:
        /* <DEDUP_REMOVED lines=9> */
.L_x_44159:
[----:B------:R-:W-:Y:S01]  /*a630*/  IMAD.MOV.U32 R30, RZ, RZ, R35 ;  /* 0x000000ffff1e7224 */ /* 0x000fe200078e0023 */
[----:B------:R-:W-:Y:S01]  /*a640*/  MOV R35, R36 ;  /* 0x0000002400237202 */ /* 0x000fe20000000f00 */
[----:B------:R-:W-:Y:S02]  /*a650*/  IMAD.MOV.U32 R37, RZ, RZ, R31 ;  /* 0x000000ffff257224 */ /* 0x000fe400078e001f */
[----:B------:R-:W-:-:S07]  /*a660*/  IMAD.MOV.U32 R31, RZ, RZ, R2 ;  /* 0x000000ffff1f7224 */ /* 0x000fce00078e0002 */
.L_x_44160:
[----:B------:R-:W-:Y:S05]  /*a670*/  BSYNC B1 ;  /* 0x0000000000017941 */ /* 0x000fea0003800000 */
.L_x_44158:
        /* <DEDUP_REMOVED lines=9> */
.L_x_44162:
[----:B------:R-:W-:Y:S02]  /*a710*/  IMAD.MOV.U32 R36, RZ, RZ, R30 ;  /* 0x000000ffff247224 */ /* 0x000fe400078e001e */
[----:B------:R-:W-:Y:S01]  /*a720*/  IMAD.MOV.U32 R2, RZ, RZ, R37 ;  /* 0x000000ffff027224 */ /* 0x000fe200078e0025 */
[----:B------:R-:W-:Y:S01]  /*a730*/  MOV R37, R0 ;  /* 0x0000000000257202 */ /* 0x000fe20000000f00 */
[----:B------:R-:W-:-:S07]  /*a740*/  IMAD.MOV.U32 R30, RZ, RZ, R29 ;  /* 0x000000ffff1e7224 */ /* 0x000fce00078e001d */
.L_x_44163:
[----:B------:R-:W-:Y:S05]  /*a750*/  BSYNC B1 ;  /* 0x0000000000017941 */ /* 0x000fea0003800000 */
.L_x_44161:
        /* <DEDUP_REMOVED lines=9> */
.L_x_44165:
[----:B------:R-:W-:Y:S02]  /*a7f0*/  IMAD.MOV.U32 R29, RZ, RZ, R36 ;  /* 0x000000ffff1d7224 */ /* 0x000fe400078e0024 */
[----:B------:R-:W-:Y:S02]  /*a800*/  IMAD.MOV.U32 R0, RZ, RZ, R2 ;  /* 0x000000ffff007224 */ /* 0x000fe400078e0002 */
[----:B------:R-:W-:Y:S02]  /*a810*/  IMAD.MOV.U32 R36, RZ, RZ, R39 ;  /* 0x000000ffff247224 */ /* 0x000fe400078e0027 */
[----:B------:R-:W-:-:S07]  /*a820*/  IMAD.MOV.U32 R2, RZ, RZ, R3 ;  /* 0x000000ffff027224 */ /* 0x000fce00078e0003 */
.L_x_44166:
[----:B------:R-:W-:Y:S05]  /*a830*/  BSYNC B1 ;  /* 0x0000000000017941 */ /* 0x000fea0003800000 */
.L_x_44164:
        /* <DEDUP_REMOVED lines=9> */
.L_x_44168:
[----:B------:R-:W-:Y:S02]  /*a8d0*/  IMAD.MOV.U32 R39, RZ, RZ, R29 ;  /* 0x000000ffff277224 */ /* 0x000fe400078e001d */
[----:B------:R-:W-:Y:S02]  /*a8e0*/  IMAD.MOV.U32 R3, RZ, RZ, R0 ;  /* 0x000000ffff037224 */ /* 0x000fe400078e0000 */
[----:B------:R-:W-:Y:S02]  /*a8f0*/  IMAD.MOV.U32 R29, RZ, RZ, R38 ;  /* 0x000000ffff1d7224 */ /* 0x000fe400078e0026 */
[----:B------:R-:W-:-:S07]  /*a900*/  IMAD.MOV.U32 R0, RZ, RZ, R19 ;  /* 0x000000ffff007224 */ /* 0x000fce00078e0013 */
.L_x_44169:
[----:B------:R-:W-:Y:S05]  /*a910*/  BSYNC B1 ;  /* 0x0000000000017941 */ /* 0x000fea0003800000 */
.L_x_44167:
        /* <DEDUP_REMOVED lines=9> */
.L_x_44171:
[----:B------:R-:W-:Y:S02]  /*a9b0*/  IMAD.MOV.U32 R38, RZ, RZ, R39 ;  /* 0x000000ffff267224 */ /* 0x000fe400078e0027 */
[----:B------:R-:W-:Y:S02]  /*a9c0*/  IMAD.MOV.U32 R19, RZ, RZ, R3 ;  /* 0x000000ffff137224 */ /* 0x000fe400078e0003 */
[----:B------:R-:W-:Y:S02]  /*a9d0*/  IMAD.MOV.U32 R39, RZ, RZ, R34 ;  /* 0x000000ffff277224 */ /* 0x000fe400078e0022 */
[----:B------:R-:W-:-:S07]  /*a9e0*/  IMAD.MOV.U32 R3, RZ, RZ, R18 ;  /* 0x000000ffff037224 */ /* 0x000fce00078e0012 */
.L_x_44172:
[----:B------:R-:W-:Y:S05]  /*a9f0*/  BSYNC B1 ;  /* 0x0000000000017941 */ /* 0x000fea0003800000 */
.L_x_44170:
        /* <DEDUP_REMOVED lines=9> */
.L_x_44174:
[----:B------:R-:W-:Y:S01]  /*aa90*/  MOV R34, R38 ;  /* 0x0000002600227202 */ /* 0x000fe20000000f00 */
[----:B------:R-:W-:Y:S02]  /*aaa0*/  IMAD.MOV.U32 R18, RZ, RZ, R19 ;  /* 0x000000ffff127224 */ /* 0x000fe400078e0013 */
[----:B------:R-:W-:Y:S02]  /*aab0*/  IMAD.MOV.U32 R38, RZ, RZ, R17 ;  /* 0x000000ffff267224 */ /* 0x000fe400078e0011 */
[----:B------:R-:W-:-:S07]  /*aac0*/  IMAD.MOV.U32 R19, RZ, RZ, R16 ;  /* 0x000000ffff137224 */ /* 0x000fce00078e0010 */
.L_x_44175:
[----:B------:R-:W-:Y:S05]  /*aad0*/  BSYNC B1 ;  /* 0x0000000000017941 */ /* 0x000fea0003800000 */
.L_x_44173:
        /* <DEDUP_REMOVED lines=16> */
.L_x_44177:
[----:B------:R-:W-:Y:S02]  /*abe0*/  IMAD.MOV.U32 R17, RZ, RZ, R28 ;  /* 0x000000ffff117224 */ /* 0x000fe400078e001c */
[----:B------:R-:W-:Y:S02]  /*abf0*/  IMAD.MOV.U32 R16, RZ, RZ, R5 ;  /* 0x000000ffff107224 */ /* 0x000fe400078e0005 */
[----:B------:R-:W-:Y:S02]  /*ac00*/  IMAD.MOV.U32 R5, RZ, RZ, R23 ;  /* 0x000000ffff057224 */ /* 0x000fe400078e0017 */
[----:B------:R-:W-:-:S07]  /*ac10*/  IMAD.MOV.U32 R28, RZ, RZ, R33 ;  /* 0x000000ffff1c7224 */ /* 0x000fce00078e0021 */
.L_x_44178:
[----:B------:R-:W-:Y:S05]  /*ac20*/  BSYNC B1 ;  /* 0x0000000000017941 */ /* 0x000fea0003800000 */
.L_x_44176:
        /* <DEDUP_REMOVED lines=9> */
.L_x_44180:
[----:B------:R-:W-:Y:S01]  /*acc0*/  MOV R48, R17 ;  /* 0x0000001100307202 */ /* 0x000fe20000000f00 */
[----:B------:R-:W-:Y:S02]  /*acd0*/  IMAD.MOV.U32 R44, RZ, RZ, R16 ;  /* 0x000000ffff2c7224 */ /* 0x000fe400078e0010 */
[----:B------:R-:W-:Y:S02]  /*ace0*/  IMAD.MOV.U32 R17, RZ, RZ, R46 ;  /* 0x000000ffff117224 */ /* 0x000fe400078e002e */
[----:B------:R-:W-:-:S07]  /*acf0*/  IMAD.MOV.U32 R16, RZ, RZ, R40 ;  /* 0x000000ffff107224 */ /* 0x000fce00078e0028 */
.L_x_44181:
[----:B------:R-:W-:Y:S05]  /*ad00*/  BSYNC B1 ;  /* 0x0000000000017941 */ /* 0x000fea0003800000 */
.L_x_44179:
        /* <DEDUP_REMOVED lines=9> */
.L_x_44183:
[----:B------:R-:W-:Y:S01]  /*ada0*/  IMAD.MOV.U32 R33, RZ, RZ, R48 ;  /* 0x000000ffff217224 */ /* 0x000fe200078e0030 */
[----:B------:R-:W-:Y:S01]  /*adb0*/  MOV R23, R44 ;  /* 0x0000002c00177202 */ /* 0x000fe20000000f00 */
[----:B------:R-:W-:Y:S02]  /*adc0*/  IMAD.MOV.U32 R48, RZ, RZ, R41 ;  /* 0x000000ffff307224 */ /* 0x000fe400078e0029 */
[----:B------:R-:W-:-:S07]  /*add0*/  IMAD.MOV.U32 R44, RZ, RZ, R21 ;  /* 0x000000ffff2c7224 */ /* 0x000fce00078e0015 */
.L_x_44184:
[----:B------:R-:W-:Y:S05]  /*ade0*/  BSYNC B1 ;  /* 0x0000000000017941 */ /* 0x000fea0003800000 */
.L_x_44182:
        /* <DEDUP_REMOVED lines=9> */
.L_x_44186:
[----:B------:R-:W-:Y:S01]  /*ae80*/  IMAD.MOV.U32 R46, RZ, RZ, R33 ;  /* 0x000000ffff2e7224 */ /* 0x000fe200078e0021 */
[----:B------:R-:W-:Y:S01]  /*ae90*/  MOV R33, R22 ;  /* 0x0000001600217202 */ /* 0x000fe20000000f00 */
[----:B------:R-:W-:Y:S02]  /*aea0*/  IMAD.MOV.U32 R40, RZ, RZ, R23 ;  /* 0x000000ffff287224 */ /* 0x000fe400078e0017 */
[----:B------:R-:W-:-:S07]  /*aeb0*/  IMAD.MOV.U32 R23, RZ, RZ, R20 ;  /* 0x000000ffff177224 */ /* 0x000fce00078e0014 */
.L_x_44187:
[----:B------:R-:W-:Y:S05]  /*aec0*/  BSYNC B1 ;  /* 0x0000000000017941 */ /* 0x000fea0003800000 */
.L_x_44185:
        /* <DEDUP_REMOVED lines=9> */
.L_x_44189:
[----:B------:R-:W-:Y:S02]  /*af60*/  IMAD.MOV.U32 R20, RZ, RZ, R46 ;  /* 0x000000ffff147224 */ /* 0x000fe400078e002e */
[----:B------:R-:W-:Y:S01]  /*af70*/  IMAD.MOV.U32 R21, RZ, RZ, R40 ;  /* 0x000000ffff157224 */ /* 0x000fe200078e0028 */
[----:B------:R-:W-:Y:S01]  /*af80*/  MOV R40, R43 ;  /* 0x0000002b00287202 */ /* 0x000fe20000000f00 */
[----:B------:R-:W-:-:S07]  /*af90*/  IMAD.MOV.U32 R46, RZ, RZ, R49 ;  /* 0x000000ffff2e7224 */ /* 0x000fce00078e0031 */
.L_x_44190:
[----:B------:R-:W-:Y:S05]  /*afa0*/  BSYNC B1 ;  /* 0x0000000000017941 */ /* 0x000fea0003800000 */
.L_x_44188:
        /* <DEDUP_REMOVED lines=9> */
.L_x_44192:
[----:B------:R-:W-:Y:S02]  /*b040*/  IMAD.MOV.U32 R43, RZ, RZ, R20 ;  /* 0x000000ffff2b7224 */ /* 0x000fe400078e0014 */
[----:B------:R-:W-:Y:S02]  /*b050*/  IMAD.MOV.U32 R41, RZ, RZ, R21 ;  /* 0x000000ffff297224 */ /* 0x000fe400078e0015 */
[----:B------:R-:W-:Y:S02]  /*b060*/  IMAD.MOV.U32 R20, RZ, RZ, R27 ;  /* 0x000000ffff147224 */ /* 0x000fe400078e001b */
[----:B------:R-:W-:-:S07]  /*b070*/  IMAD.MOV.U32 R21, RZ, RZ, R26 ;  /* 0x000000ffff157224 */ /* 0x000fce00078e001a */
.L_x_44193:
[----:B------:R-:W-:Y:S05]  /*b080*/  BSYNC B1 ;  /* 0x0000000000017941 */ /* 0x000fea0003800000 */
.L_x_44191:
        /* <DEDUP_REMOVED lines=9> */
.L_x_44195:
[----:B------:R-:W-:Y:S02]  /*b120*/  IMAD.MOV.U32 R27, RZ, RZ, R43 ;  /* 0x000000ffff1b7224 */ /* 0x000fe400078e002b */
[----:B------:R-:W-:Y:S02]  /*b130*/  IMAD.MOV.U32 R22, RZ, RZ, R41 ;  /* 0x000000ffff167224 */ /* 0x000fe400078e0029 */
[----:B------:R-:W-:Y:S02]  /*b140*/  IMAD.MOV.U32 R43, RZ, RZ, R42 ;  /* 0x000000ffff2b7224 */ /* 0x000fe400078e002a */
[----:B------:R-:W-:-:S07]  /*b150*/  IMAD.MOV.U32 R41, RZ, RZ, R32 ;  /* 0x000000ffff297224 */ /* 0x000fce00078e0020 */
.L_x_44196:
[----:B------:R-:W-:Y:S05]  /*b160*/  BSYNC B1 ;  /* 0x0000000000017941 */ /* 0x000fea0003800000 */
.L_x_44194:
        /* <DEDUP_REMOVED lines=9> */
.L_x_44198:
[----:B------:R-:W-:Y:S02]  /*b200*/  IMAD.MOV.U32 R32, RZ, RZ, R27 ;  /* 0x000000ffff207224 */ /* 0x000fe400078e001b */
[----:B------:R-:W-:Y:S02]  /*b210*/  IMAD.MOV.U32 R26, RZ, RZ, R22 ;  /* 0x000000ffff1a7224 */ /* 0x000fe400078e0016 */
[----:B------:R-:W-:Y:S02]  /*b220*/  IMAD.MOV.U32 R27, RZ, RZ, R24 ;  /* 0x000000ffff1b7224 */ /* 0x000fe400078e0018 */
[----:B------:R-:W-:-:S07]  /*b230*/  IMAD.MOV.U32 R22, RZ, RZ, R25 ;  /* 0x000000ffff167224 */ /* 0x000fce00078e0019 */
.L_x_44199:
[----:B------:R-:W-:Y:S05]  /*b240*/  BSYNC B1 ;  /* 0x0000000000017941 */ /* 0x000fea0003800000 */
.L_x_44197:
        /* <DEDUP_REMOVED lines=9> */
.L_x_44201:
[----:B------:R-:W-:Y:S01]  /*b2e0*/  MOV R25, R32 ;  /* 0x0000002000197202 */ /* 0x000fe20000000f00 */
[----:B------:R-:W-:Y:S02]  /*b2f0*/  IMAD.MOV.U32 R24, RZ, RZ, R26 ;  /* 0x000000ffff187224 */ /* 0x000fe400078e001a */
[----:B------:R-:W-:Y:S02]  /*b300*/  IMAD.MOV.U32 R32, RZ, RZ, R35 ;  /* 0x000000ffff207224 */ /* 0x000fe400078e0023 */
[----:B------:R-:W-:-:S07]  /*b310*/  IMAD.MOV.U32 R26, RZ, RZ, R31 ;  /* 0x000000ffff1a7224 */ /* 0x000fce00078e001f */
.L_x_44202:
[----:B------:R-:W-:Y:S05]  /*b320*/  BSYNC B1 ;  /* 0x0000000000017941 */ /* 0x000fea0003800000 */
.L_x_44200:
        /* <DEDUP_REMOVED lines=9> */
.L_x_44204:
[----:B------:R-:W-:Y:S01]  /*b3c0*/  IMAD.MOV.U32 R35, RZ, RZ, R25 ;  /* 0x000000ffff237224 */ /* 0x000fe200078e0019 */
[----:B------:R-:W-:Y:S01]  /*b3d0*/  MOV R31, R24 ;  /* 0x00000018001f7202 */ /* 0x000fe20000000f00 */
[----:B------:R-:W-:Y:S02]  /*b3e0*/  IMAD.MOV.U32 R25, RZ, RZ, R30 ;  /* 0x000000ffff197224 */ /* 0x000fe400078e001e */
[----:B------:R-:W-:-:S07]  /*b3f0*/  IMAD.MOV.U32 R24, RZ, RZ, R37 ;  /* 0x000000ffff187224 */ /* 0x000fce00078e0025 */
.L_x_44205:
[----:B------:R-:W-:Y:S05]  /*b400*/  BSYNC B1 ;  /* 0x0000000000017941 */ /* 0x000fea0003800000 */
.L_x_44203:
        /* <DEDUP_REMOVED lines=9> */
.L_x_44207:
[----:B------:R-:W-:Y:S01]  /*b4a0*/  IMAD.MOV.U32 R30, RZ, RZ, R35 ;  /* 0x000000ffff1e7224 */ /* 0x000fe200078e0023 */
[----:B------:R-:W-:Y:S01]  /*b4b0*/  MOV R35, R36 ;  /* 0x0000002400237202 */ /* 0x000fe20000000f00 */
[----:B------:R-:W-:Y:S02]  /*b4c0*/  IMAD.MOV.U32 R37, RZ, RZ, R31 ;  /* 0x000000ffff257224 */ /* 0x000fe400078e001f */
[----:B------:R-:W-:-:S07]  /*b4d0*/  IMAD.MOV.U32 R31, RZ, RZ, R2 ;  /* 0x000000ffff1f7224 */ /* 0x000fce00078e0002 */
.L_x_44208:
[----:B------:R-:W-:Y:S05]  /*b4e0*/  BSYNC B1 ;  /* 0x0000000000017941 */ /* 0x000fea0003800000 */
.L_x_44206:
        /* <DEDUP_REMOVED lines=9> */
.L_x_44210:
[----:B------:R-:W-:Y:S02]  /*b580*/  IMAD.MOV.U32 R36, RZ, RZ, R30 ;  /* 0x000000ffff247224 */ /* 0x000fe400078e001e */
[----:B------:R-:W-:Y:S01]  /*b590*/  IMAD.MOV.U32 R2, RZ, RZ, R37 ;  /* 0x000000ffff027224 */ /* 0x000fe200078e0025 */
[----:B------:R-:W-:Y:S01]  /*b5a0*/  MOV R37, R0 ;  /* 0x0000000000257202 */ /* 0x000fe20000000f00 */
[----:B------:R-:W-:-:S07]  /*b5b0*/  IMAD.MOV.U32 R30, RZ, RZ, R29 ;  /* 0x000000ffff1e7224 */ /* 0x000fce00078e001d */
.L_x_44211:
[----:B------:R-:W-:Y:S05]  /*b5c0*/  BSYNC B1 ;  /* 0x0000000000017941 */ /* 0x000fea0003800000 */
.L_x_44209:
        /* <DEDUP_REMOVED lines=9> */
.L_x_44213:
[----:B------:R-:W-:Y:S02]  /*b660*/  IMAD.MOV.U32 R29, RZ, RZ, R36 ;  /* 0x000000ffff1d7224 */ /* 0x000fe400078e0024 */
[----:B------:R-:W-:Y:S02]  /*b670*/  IMAD.MOV.U32 R0, RZ, RZ, R2 ;  /* 0x000000ffff007224 */ /* 0x000fe400078e0002 */
[----:B------:R-:W-:Y:S02]  /*b680*/  IMAD.MOV.U32 R36, RZ, RZ, R39 ;  /* 0x000000ffff247224 */ /* 0x000fe400078e0027 */
[----:B------:R-:W-:-:S07]  /*b690*/  IMAD.MOV.U32 R2, RZ, RZ, R3 ;  /* 0x000000ffff027224 */ /* 0x000fce00078e0003 */
.L_x_44214:
[----:B------:R-:W-:Y:S05]  /*b6a0*/  BSYNC B1 ;  /* 0x0000000000017941 */ /* 0x000fea0003800000 */
.L_x_44212:
        /* <DEDUP_REMOVED lines=9> */
.L_x_44216:
[----:B------:R-:W-:Y:S02]  /*b740*/  IMAD.MOV.U32 R39, RZ, RZ, R29 ;  /* 0x000000ffff277224 */ /* 0x000fe400078e001d */
[----:B------:R-:W-:Y:S02]  /*b750*/  IMAD.MOV.U32 R3, RZ, RZ, R0 ;  /* 0x000000ffff037224 */ /* 0x000fe400078e0000 */
[----:B------:R-:W-:Y:S02]  /*b760*/  IMAD.MOV.U32 R29, RZ, RZ, R38 ;  /* 0x000000ffff1d7224 */ /* 0x000fe400078e0026 */
[----:B------:R-:W-:-:S07]  /*b770*/  IMAD.MOV.U32 R0, RZ, RZ, R19 ;  /* 0x000000ffff007224 */ /* 0x000fce00078e0013 */
.L_x_44217:
[----:B------:R-:W-:Y:S05]  /*b780*/  BSYNC B1 ;  /* 0x0000000000017941 */ /* 0x000fea0003800000 */
.L_x_44215:
        /* <DEDUP_REMOVED lines=9> */
.L_x_44219:
[----:B------:R-:W-:Y:S02]  /*b820*/  IMAD.MOV.U32 R38, RZ, RZ, R39 ;  /* 0x000000ffff267224 */ /* 0x000fe400078e0027 */
[----:B------:R-:W-:Y:S02]  /*b830*/  IMAD.MOV.U32 R19, RZ, RZ, R3 ;  /* 0x000000ffff137224 */ /* 0x000fe400078e0003 */
[----:B------:R-:W-:Y:S02]  /*b840*/  IMAD.MOV.U32 R39, RZ, RZ, R34 ;  /* 0x000000ffff277224 */ /* 0x000fe400078e0022 */
[----:B------:R-:W-:-:S07]  /*b850*/  IMAD.MOV.U32 R3, RZ, RZ, R18 ;  /* 0x000000ffff037224 */ /* 0x000fce00078e0012 */
.L_x_44220:
[----:B------:R-:W-:Y:S05]  /*b860*/  BSYNC B1 ;  /* 0x0000000000017941 */ /* 0x000fea0003800000 */
.L_x_44218:
        /* <DEDUP_REMOVED lines=16> */
.L_x_44222:
[----:B------:R-:W-:Y:S02]  /*b970*/  IMAD.MOV.U32 R45, RZ, RZ, R28 ;  /* 0x000000ffff2d7224 */ /* 0x000fe400078e001c */
[----:B------:R-:W-:Y:S02]  /*b980*/  IMAD.MOV.U32 R14, RZ, RZ, R5 ;  /* 0x000000ffff0e7224 */ /* 0x000fe400078e0005 */
[----:B------:R-:W-:Y:S02]  /*b990*/  IMAD.MOV.U32 R5, RZ, RZ, R16 ;  /* 0x000000ffff057224 */ /* 0x000fe400078e0010 */
[----:B------:R-:W-:-:S07]  /*b9a0*/  IMAD.MOV.U32 R28, RZ, RZ, R17 ;  /* 0x000000ffff1c7224 */ /* 0x000fce00078e0011 */
.L_x_44223:
[----:B------:R-:W-:Y:S05]  /*b9b0*/  BSYNC B1 ;  /* 0x0000000000017941 */ /* 0x000fea0003800000 */
.L_x_44221:
        /* <DEDUP_REMOVED lines=9> */
.L_x_44225:
[----:B------:R-:W-:Y:S02]  /*ba50*/  IMAD.MOV.U32 R18, RZ, RZ, R45 ;  /* 0x000000ffff127224 */ /* 0x000fe400078e002d */
[----:B------:R-:W-:Y:S02]  /*ba60*/  IMAD.MOV.U32 R16, RZ, RZ, R14 ;  /* 0x000000ffff107224 */ /* 0x000fe400078e000e */
[----:B------:R-:W-:Y:S02]  /*ba70*/  IMAD.MOV.U32 R45, RZ, RZ, R48 ;  /* 0x000000ffff2d7224 */ /* 0x000fe400078e0030 */
[----:B------:R-:W-:-:S07]  /*ba80*/  IMAD.MOV.U32 R14, RZ, RZ, R44 ;  /* 0x000000ffff0e7224 */ /* 0x000fce00078e002c */
.L_x_44226:
[----:B------:R-:W-:Y:S05]  /*ba90*/  BSYNC B1 ;  /* 0x0000000000017941 */ /* 0x000fea0003800000 */
.L_x_44224:
        /* <DEDUP_REMOVED lines=9> */
.L_x_44228:
[----:B------:R-:W-:Y:S01]  /*bb30*/  MOV R47, R18 ;  /* 0x00000012002f7202 */ /* 0x000fe20000000f00 */
[----:B------:R-:W-:Y:S02]  /*bb40*/  IMAD.MOV.U32 R17, RZ, RZ, R16 ;  /* 0x000000ffff117224 */ /* 0x000fe400078e0010 */
[----:B------:R-:W-:Y:S02]  /*bb50*/  IMAD.MOV.U32 R18, RZ, RZ, R33 ;  /* 0x000000ffff127224 */ /* 0x000fe400078e0021 */
[----:B------:R-:W-:-:S07]  /*bb60*/  IMAD.MOV.U32 R16, RZ, RZ, R23 ;  /* 0x000000ffff107224 */ /* 0x000fce00078e0017 */
.L_x_44229:
[----:B------:R-:W-:Y:S05]  /*bb70*/  BSYNC B1 ;  /* 0x0000000000017941 */ /* 0x000fea0003800000 */
.L_x_44227:
        /* <DEDUP_REMOVED lines=9> */
.L_x_44231:
[----:B------:R-:W-:Y:S01]  /*bc10*/  IMAD.MOV.U32 R23, RZ, RZ, R47 ;  /* 0x000000ffff177224 */ /* 0x000fe200078e002f */
[----:B------:R-:W-:Y:S01]  /*bc20*/  MOV R34, R17 ;  /* 0x0000001100227202 */ /* 0x000fe20000000f00 */
[----:B------:R-:W-:Y:S02]  /*bc30*/  IMAD.MOV.U32 R47, RZ, RZ, R46 ;  /* 0x000000ffff2f7224 */ /* 0x000fe400078e002e */
[----:B------:R-:W-:-:S07]  /*bc40*/  IMAD.MOV.U32 R17, RZ, RZ, R40 ;  /* 0x000000ffff117224 */ /* 0x000fce00078e0028 */
.L_x_44232:
[----:B------:R-:W-:Y:S05]  /*bc50*/  BSYNC B1 ;  /* 0x0000000000017941 */ /* 0x000fea0003800000 */
.L_x_44230:
        /* <DEDUP_REMOVED lines=9> */
.L_x_44234:
[----:B------:R-:W-:Y:S01]  /*bcf0*/  IMAD.MOV.U32 R42, RZ, RZ, R23 ;  /* 0x000000ffff2a7224 */ /* 0x000fe200078e0017 */
[----:B------:R-:W-:Y:S01]  /*bd00*/  MOV R23, R20 ;  /* 0x0000001400177202 */ /* 0x000fe20000000f00 */
[----:B------:R-:W-:Y:S02]  /*bd10*/  IMAD.MOV.U32 R40, RZ, RZ, R34 ;  /* 0x000000ffff287224 */ /* 0x000fe400078e0022 */
[----:B------:R-:W-:-:S07]  /*bd20*/  IMAD.MOV.U32 R34, RZ, RZ, R21 ;  /* 0x000000ffff227224 */ /* 0x000fce00078e0015 */
.L_x_44235:
[----:B------:R-:W-:Y:S05]  /*bd30*/  BSYNC B1 ;  /* 0x0000000000017941 */ /* 0x000fea0003800000 */
.L_x_44233:
        /* <DEDUP_REMOVED lines=9> */
.L_x_44237:
[----:B------:R-:W-:Y:S02]  /*bdd0*/  IMAD.MOV.U32 R20, RZ, RZ, R42 ;  /* 0x000000ffff147224 */ /* 0x000fe400078e002a */
[----:B------:R-:W-:Y:S01]  /*bde0*/  IMAD.MOV.U32 R21, RZ, RZ, R40 ;  /* 0x000000ffff157224 */ /* 0x000fe200078e0028 */
[----:B------:R-:W-:Y:S01]  /*bdf0*/  MOV R40, R41 ;  /* 0x0000002900287202 */ /* 0x000fe20000000f00 */
[----:B------:R-:W-:-:S07]  /*be00*/  IMAD.MOV.U32 R42, RZ, RZ, R43 ;  /* 0x000000ffff2a7224 */ /* 0x000fce00078e002b */
.L_x_44238:
[----:B------:R-:W-:Y:S05]  /*be10*/  BSYNC B1 ;  /* 0x0000000000017941 */ /* 0x000fea0003800000 */
.L_x_44236:
        /* <DEDUP_REMOVED lines=9> */
.L_x_44240:
[----:B------:R-:W-:Y:S02]  /*beb0*/  IMAD.MOV.U32 R41, RZ, RZ, R20 ;  /* 0x000000ffff297224 */ /* 0x000fe400078e0014 */
[----:B------:R-:W-:Y:S02]  /*bec0*/  IMAD.MOV.U32 R33, RZ, RZ, R21 ;  /* 0x000000ffff217224 */ /* 0x000fe400078e0015 */
[----:B------:R-:W-:Y:S02]  /*bed0*/  IMAD.MOV.U32 R20, RZ, RZ, R27 ;  /* 0x000000ffff147224 */ /* 0x000fe400078e001b */
[----:B------:R-:W-:-:S07]  /*bee0*/  IMAD.MOV.U32 R21, RZ, RZ, R22 ;  /* 0x000000ffff157224 */ /* 0x000fce00078e0016 */
.L_x_44241:
[----:B------:R-:W-:Y:S05]  /*bef0*/  BSYNC B1 ;  /* 0x0000000000017941 */ /* 0x000fea0003800000 */
.L_x_44239:
        /* <DEDUP_REMOVED lines=9> */
.L_x_44243:
[----:B------:R-:W-:Y:S02]  /*bf90*/  IMAD.MOV.U32 R22, RZ, RZ, R41 ;  /* 0x000000ffff167224 */ /* 0x000fe400078e0029 */
[----:B------:R-:W-:Y:S02]  /*bfa0*/  IMAD.MOV.U32 R27, RZ, RZ, R33 ;  /* 0x000000ffff1b7224 */ /* 0x000fe400078e0021 */
[----:B------:R-:W-:Y:S02]  /*bfb0*/  IMAD.MOV.U32 R41, RZ, RZ, R32 ;  /* 0x000000ffff297224 */ /* 0x000fe400078e0020 */
[----:B------:R-:W-:-:S07]  /*bfc0*/  IMAD.MOV.U32 R33, RZ, RZ, R26 ;  /* 0x000000ffff217224 */ /* 0x000fce00078e001a */
.L_x_44244:
[----:B------:R-:W-:Y:S05]  /*bfd0*/  BSYNC B1 ;  /* 0x0000000000017941 */ /* 0x000fea0003800000 */
.L_x_44242:
        /* <DEDUP_REMOVED lines=9> */
.L_x_44246:
[----:B------:R-:W-:Y:S02]  /*c070*/  IMAD.MOV.U32 R32, RZ, RZ, R22 ;  /* 0x000000ffff207224 */ /* 0x000fe400078e0016 */
[----:B------:R-:W-:Y:S02]  /*c080*/  IMAD.MOV.U32 R26, RZ, RZ, R27 ;  /* 0x000000ffff1a7224 */ /* 0x000fe400078e001b */
[----:B------:R-:W-:Y:S02]  /*c090*/  IMAD.MOV.U32 R22, RZ, RZ, R25 ;  /* 0x000000ffff167224 */ /* 0x000fe400078e0019 */
[----:B------:R-:W-:-:S07]  /*c0a0*/  IMAD.MOV.U32 R27, RZ, RZ, R24 ;  /* 0x000000ffff1b7224 */ /* 0x000fce00078e0018 */
.L_x_44247:
[----:B------:R-:W-:Y:S05]  /*c0b0*/  BSYNC B1 ;  /* 0x0000000000017941 */ /* 0x000fea0003800000 */
.L_x_44245:
        /* <DEDUP_REMOVED lines=9> */
.L_x_44249:
[----:B------:R-:W-:Y:S01]  /*c150*/  MOV R25, R32 ;  /* 0x0000002000197202 */ /* 0x000fe20000000f00 */
[----:B------:R-:W-:Y:S02]  /*c160*/  IMAD.MOV.U32 R24, RZ, RZ, R26 ;  /* 0x000000ffff187224 */ /* 0x000fe400078e001a */
[----:B------:R-:W-:Y:S02]  /*c170*/  IMAD.MOV.U32 R32, RZ, RZ, R35 ;  /* 0x000000ffff207224 */ /* 0x000fe400078e0023 */
[----:B------:R-:W-:-:S07]  /*c180*/  IMAD.MOV.U32 R26, RZ, RZ, R31 ;  /* 0x000000ffff1a7224 */ /* 0x000fce00078e001f */
.L_x_44250:
[----:B------:R-:W-:Y:S05]  /*c190*/  BSYNC B1 ;  /* 0x0000000000017941 */ /* 0x000fea0003800000 */
.L_x_44248:
        /* <DEDUP_REMOVED lines=9> */
.L_x_44252:
[----:B------:R-:W-:Y:S01]  /*c230*/  IMAD.MOV.U32 R35, RZ, RZ, R25 ;  /* 0x000000ffff237224 */ /* 0x000fe200078e0019 */
[----:B------:R-:W-:Y:S01]  /*c240*/  MOV R31, R24 ;  /* 0x00000018001f7202 */ /* 0x000fe20000000f00 */
[----:B------:R-:W-:Y:S02]  /*c250*/  IMAD.MOV.U32 R25, RZ, RZ, R30 ;  /* 0x000000ffff197224 */ /* 0x000fe400078e001e */
[----:B------:R-:W-:-:S07]  /*c260*/  IMAD.MOV.U32 R24, RZ, RZ, R37 ;  /* 0x000000ffff187224 */ /* 0x000fce00078e0025 */
.L_x_44253:
[----:B------:R-:W-:Y:S05]  /*c270*/  BSYNC B1 ;  /* 0x0000000000017941 */ /* 0x000fea0003800000 */
.L_x_44251:
        /* <DEDUP_REMOVED lines=9> */
.L_x_44255:
[----:B------:R-:W-:Y:S01]  /*c310*/  IMAD.MOV.U32 R30, RZ, RZ, R35 ;  /* 0x000000ffff1e7224 */ /* 0x000fe200078e0023 */
[----:B------:R-:W-:Y:S01]  /*c320*/  MOV R35, R36 ;  /* 0x0000002400237202 */ /* 0x000fe20000000f00 */
[----:B------:R-:W-:Y:S02]  /*c330*/  IMAD.MOV.U32 R37, RZ, RZ, R31 ;  /* 0x000000ffff257224 */ /* 0x000fe400078e001f */
[----:B------:R-:W-:-:S07]  /*c340*/  IMAD.MOV.U32 R31, RZ, RZ, R2 ;  /* 0x000000ffff1f7224 */ /* 0x000fce00078e0002 */
.L_x_44256:
[----:B------:R-:W-:Y:S05]  /*c350*/  BSYNC B1 ;  /* 0x0000000000017941 */ /* 0x000fea0003800000 */
.L_x_44254:
        /* <DEDUP_REMOVED lines=9> */
.L_x_44258:
[----:B------:R-:W-:Y:S02]  /*c3f0*/  IMAD.MOV.U32 R36, RZ, RZ, R30 ;  /* 0x000000ffff247224 */ /* 0x000fe400078e001e */
[----:B------:R-:W-:Y:S01]  /*c400*/  IMAD.MOV.U32 R2, RZ, RZ, R37 ;  /* 0x000000ffff027224 */ /* 0x000fe200078e0025 */
[----:B------:R-:W-:Y:S01]  /*c410*/  MOV R37, R0 ;  /* 0x0000000000257202 */ /* 0x000fe20000000f00 */
[----:B------:R-:W-:-:S07]  /*c420*/  IMAD.MOV.U32 R30, RZ, RZ, R29 ;  /* 0x000000ffff1e7224 */ /* 0x000fce00078e001d */
.L_x_44259:
[----:B------:R-:W-:Y:S05]  /*c430*/  BSYNC B1 ;  /* 0x0000000000017941 */ /* 0x000fea0003800000 */
.L_x_44257:
        /* <DEDUP_REMOVED lines=9> */
.L_x_44261:
[----:B------:R-:W-:Y:S02]  /*c4d0*/  IMAD.MOV.U32 R29, RZ, RZ, R36 ;  /* 0x000000ffff1d7224 */ /* 0x000fe400078e0024 */
[----:B------:R-:W-:Y:S02]  /*c4e0*/  IMAD.MOV.U32 R0, RZ, RZ, R2 ;  /* 0x000000ffff007224 */ /* 0x000fe400078e0002 */
[----:B------:R-:W-:Y:S02]  /*c4f0*/  IMAD.MOV.U32 R36, RZ, RZ, R39 ;  /* 0x000000ffff247224 */ /* 0x000fe400078e0027 */
[----:B------:R-:W-:-:S07]  /*c500*/  IMAD.MOV.U32 R2, RZ, RZ, R3 ;  /* 0x000000ffff027224 */ /* 0x000fce00078e0003 */
.L_x_44262:
[----:B------:R-:W-:Y:S05]  /*c510*/  BSYNC B1 ;  /* 0x0000000000017941 */ /* 0x000fea0003800000 */
.L_x_44260:
        /* <DEDUP_REMOVED lines=9> */
.L_x_44264:
[----:B------:R-:W-:Y:S02]  /*c5b0*/  IMAD.MOV.U32 R39, RZ, RZ, R29 ;  /* 0x000000ffff277224 */ /* 0x000fe400078e001d */
[----:B------:R-:W-:Y:S02]  /*c5c0*/  IMAD.MOV.U32 R3, RZ, RZ, R0 ;  /* 0x000000ffff037224 */ /* 0x000fe400078e0000 */
[----:B------:R-:W-:Y:S02]  /*c5d0*/  IMAD.MOV.U32 R29, RZ, RZ, R38 ;  /* 0x000000ffff1d7224 */ /* 0x000fe400078e0026 */
[----:B------:R-:W-:-:S07]  /*c5e0*/  IMAD.MOV.U32 R0, RZ, RZ, R19 ;  /* 0x000000ffff007224 */ /* 0x000fce00078e0013 */
.L_x_44265:
[----:B------:R-:W-:Y:S05]  /*c5f0*/  BSYNC B1 ;  /* 0x0000000000017941 */ /* 0x000fea0003800000 */
.L_x_44263:
        /* <DEDUP_REMOVED lines=16> */
.L_x_44267:
[----:B------:R-:W-:Y:S02]  /*c700*/  IMAD.MOV.U32 R15, RZ, RZ, R28 ;  /* 0x000000ffff0f7224 */ /* 0x000fe400078e001c */
[----:B------:R-:W-:Y:S02]  /*c710*/  IMAD.MOV.U32 R12, RZ, RZ, R5 ;  /* 0x000000ffff0c7224 */ /* 0x000fe400078e0005 */
[----:B------:R-:W-:Y:S02]  /*c720*/  IMAD.MOV.U32 R5, RZ, RZ, R14 ;  /* 0x000000ffff057224 */ /* 0x000fe400078e000e */
[----:B------:R-:W-:-:S07]  /*c730*/  IMAD.MOV.U32 R28, RZ, RZ, R45 ;  /* 0x000000ffff1c7224 */ /* 0x000fce00078e002d */
.L_x_44268:
[----:B------:R-:W-:Y:S05]  /*c740*/  BSYNC B1 ;  /* 0x0000000000017941 */ /* 0x000fea0003800000 */
.L_x_44266:
        /* <DEDUP_REMOVED lines=9> */
.L_x_44270:
[----:B------:R-:W-:Y:S02]  /*c7e0*/  IMAD.MOV.U32 R38, RZ, RZ, R15 ;  /* 0x000000ffff267224 */ /* 0x000fe400078e000f */
[----:B------:R-:W-:Y:S02]  /*c7f0*/  IMAD.MOV.U32 R14, RZ, RZ, R12 ;  /* 0x000000ffff0e7224 */ /* 0x000fe400078e000c */
[----:B------:R-:W-:Y:S02]  /*c800*/  IMAD.MOV.U32 R15, RZ, RZ, R18 ;  /* 0x000000ffff0f7224 */ /* 0x000fe400078e0012 */
[----:B------:R-:W-:-:S07]  /*c810*/  IMAD.MOV.U32 R12, RZ, RZ, R16 ;  /* 0x000000ffff0c7224 */ /* 0x000fce00078e0010 */
.L_x_44271:
[----:B------:R-:W-:Y:S05]  /*c820*/  BSYNC B1 ;  /* 0x0000000000017941 */ /* 0x000fea0003800000 */
.L_x_44269:
        /* <DEDUP_REMOVED lines=9> */
.L_x_44273:
[----:B------:R-:W-:Y:S02]  /*c8c0*/  IMAD.MOV.U32 R16, RZ, RZ, R38 ;  /* 0x000000ffff107224 */ /* 0x000fe400078e0026 */
[----:B------:R-:W-:Y:S02]  /*c8d0*/  IMAD.MOV.U32 R19, RZ, RZ, R14 ;  /* 0x000000ffff137224 */ /* 0x000fe400078e000e */
[----:B------:R-:W-:Y:S02]  /*c8e0*/  IMAD.MOV.U32 R38, RZ, RZ, R47 ;  /* 0x000000ffff267224 */ /* 0x000fe400078e002f */
[----:B------:R-:W-:-:S07]  /*c8f0*/  IMAD.MOV.U32 R14, RZ, RZ, R17 ;  /* 0x000000ffff0e7224 */ /* 0x000fce00078e0011 */
.L_x_44274:
[----:B------:R-:W-:Y:S05]  /*c900*/  BSYNC B1 ;  /* 0x0000000000017941 */ /* 0x000fea0003800000 */
.L_x_44272:
        /* <DEDUP_REMOVED lines=9> */
.L_x_44276:
[----:B------:R-:W-:Y:S01]  /*c9a0*/  MOV R43, R16 ;  /* 0x00000010002b7202 */ /* 0x000fe20000000f00 */
[----:B------:R-:W-:Y:S02]  /*c9b0*/  IMAD.MOV.U32 R17, RZ, RZ, R19 ;  /* 0x000000ffff117224 */ /* 0x000fe400078e0013 */
[----:B------:R-:W-:Y:S02]  /*c9c0*/  IMAD.MOV.U32 R16, RZ, RZ, R23 ;  /* 0x000000ffff107224 */ /* 0x000fe400078e0017 */
[----:B------:R-:W-:-:S07]  /*c9d0*/  IMAD.MOV.U32 R19, RZ, RZ, R34 ;  /* 0x000000ffff137224 */ /* 0x000fce00078e0022 */
.L_x_44277:
[----:B------:R-:W-:Y:S05]  /*c9e0*/  BSYNC B1 ;  /* 0x0000000000017941 */ /* 0x000fea0003800000 */
.L_x_44275:
        /* <DEDUP_REMOVED lines=9> */
.L_x_44279:
[----:B------:R-:W-:Y:S01]  /*ca80*/  IMAD.MOV.U32 R23, RZ, RZ, R43 ;  /* 0x000000ffff177224 */ /* 0x000fe200078e002b */
[----:B------:R-:W-:Y:S01]  /*ca90*/  MOV R18, R17 ;  /* 0x0000001100127202 */ /* 0x000fe20000000f00 */
[----:B------:R-:W-:Y:S02]  /*caa0*/  IMAD.MOV.U32 R43, RZ, RZ, R42 ;  /* 0x000000ffff2b7224 */ /* 0x000fe400078e002a */
[----:B------:R-:W-:-:S07]  /*cab0*/  IMAD.MOV.U32 R17, RZ, RZ, R40 ;  /* 0x000000ffff117224 */ /* 0x000fce00078e0028 */
.L_x_44280:
[----:B------:R-:W-:Y:S05]  /*cac0*/  BSYNC B1 ;  /* 0x0000000000017941 */ /* 0x000fea0003800000 */
.L_x_44278:
        /* <DEDUP_REMOVED lines=9> */
.L_x_44282:
[----:B------:R-:W-:Y:S01]  /*cb60*/  IMAD.MOV.U32 R40, RZ, RZ, R23 ;  /* 0x000000ffff287224 */ /* 0x000fe200078e0017 */
[----:B------:R-:W-:Y:S01]  /*cb70*/  MOV R23, R20 ;  /* 0x0000001400177202 */ /* 0x000fe20000000f00 */
[----:B------:R-:W-:Y:S02]  /*cb80*/  IMAD.MOV.U32 R34, RZ, RZ, R18 ;  /* 0x000000ffff227224 */ /* 0x000fe400078e0012 */
[----:B------:R-:W-:-:S07]  /*cb90*/  IMAD.MOV.U32 R18, RZ, RZ, R21 ;  /* 0x000000ffff127224 */ /* 0x000fce00078e0015 */
.L_x_44283:
[----:B------:R-:W-:Y:S05]  /*cba0*/  BSYNC B1 ;  /* 0x0000000000017941 */ /* 0x000fea0003800000 */
.L_x_44281:
        /* <DEDUP_REMOVED lines=9> */
.L_x_44285:
[----:B------:R-:W-:Y:S02]  /*cc40*/  IMAD.MOV.U32 R21, RZ, RZ, R40 ;  /* 0x000000ffff157224 */ /* 0x000fe400078e0028 */
[----:B------:R-:W-:Y:S01]  /*cc50*/  IMAD.MOV.U32 R20, RZ, RZ, R34 ;  /* 0x000000ffff147224 */ /* 0x000fe200078e0022 */
[----:B------:R-:W-:Y:S01]  /*cc60*/  MOV R34, R33 ;  /* 0x0000002100227202 */ /* 0x000fe20000000f00 */
[----:B------:R-:W-:-:S07]  /*cc70*/  IMAD.MOV.U32 R40, RZ, RZ, R41 ;  /* 0x000000ffff287224 */ /* 0x000fce00078e0029 */
.L_x_44286:
[----:B------:R-:W-:Y:S05]  /*cc80*/  BSYNC B1 ;  /* 0x0000000000017941 */ /* 0x000fea0003800000 */
.L_x_44284:
        /* <DEDUP_REMOVED lines=9> */
.L_x_44288:
[----:B------:R-:W-:Y:S02]  /*cd20*/  IMAD.MOV.U32 R41, RZ, RZ, R21 ;  /* 0x000000ffff297224 */ /* 0x000fe400078e0015 */
[----:B------:R-:W-:Y:S02]  /*cd30*/  IMAD.MOV.U32 R33, RZ, RZ, R20 ;  /* 0x000000ffff217224 */ /* 0x000fe400078e0014 */
[----:B------:R-:W-:Y:S02]  /*cd40*/  IMAD.MOV.U32 R21, RZ, RZ, R22 ;  /* 0x000000ffff157224 */ /* 0x000fe400078e0016 */
[----:B------:R-:W-:-:S07]  /*cd50*/  IMAD.MOV.U32 R20, RZ, RZ, R27 ;  /* 0x000000ffff147224 */ /* 0x000fce00078e001b */
.L_x_44289:
[----:B------:R-:W-:Y:S05]  /*cd60*/  BSYNC B1 ;  /* 0x0000000000017941 */ /* 0x000fea0003800000 */
.L_x_44287:
        /* <DEDUP_REMOVED lines=9> */
.L_x_44291:
[----:B------:R-:W-:Y:S02]  /*ce00*/  IMAD.MOV.U32 R22, RZ, RZ, R41 ;  /* 0x000000ffff167224 */ /* 0x000fe400078e0029 */
[----:B------:R-:W-:Y:S02]  /*ce10*/  IMAD.MOV.U32 R27, RZ, RZ, R33 ;  /* 0x000000ffff1b7224 */ /* 0x000fe400078e0021 */
[----:B------:R-:W-:Y:S02]  /*ce20*/  IMAD.MOV.U32 R41, RZ, RZ, R32 ;  /* 0x000000ffff297224 */ /* 0x000fe400078e0020 */
[----:B------:R-:W-:-:S07]  /*ce30*/  IMAD.MOV.U32 R33, RZ, RZ, R26 ;  /* 0x000000ffff217224 */ /* 0x000fce00078e001a */
.L_x_44292:
[----:B------:R-:W-:Y:S05]  /*ce40*/  BSYNC B1 ;  /* 0x0000000000017941 */ /* 0x000fea0003800000 */
.L_x_44290:
        /* <DEDUP_REMOVED lines=9> */
.L_x_44294:
[----:B------:R-:W-:Y:S02]  /*cee0*/  IMAD.MOV.U32 R32, RZ, RZ, R22 ;  /* 0x000000ffff207224 */ /* 0x000fe400078e0016 */
[----:B------:R-:W-:Y:S02]  /*cef0*/  IMAD.MOV.U32 R26, RZ, RZ, R27 ;  /* 0x000000ffff1a7224 */ /* 0x000fe400078e001b */
[----:B------:R-:W-:Y:S02]  /*cf00*/  IMAD.MOV.U32 R22, RZ, RZ, R25 ;  /* 0x000000ffff167224 */ /* 0x000fe400078e0019 */
[----:B------:R-:W-:-:S07]  /*cf10*/  IMAD.MOV.U32 R27, RZ, RZ, R24 ;  /* 0x000000ffff1b7224 */ /* 0x000fce00078e0018 */
.L_x_44295:
[----:B------:R-:W-:Y:S05]  /*cf20*/  BSYNC B1 ;  /* 0x0000000000017941 */ /* 0x000fea0003800000 */
.L_x_44293:
        /* <DEDUP_REMOVED lines=9> */
.L_x_44297:
[----:B------:R-:W-:Y:S01]  /*cfc0*/  MOV R25, R32 ;  /* 0x0000002000197202 */ /* 0x000fe20000000f00 */
[----:B------:R-:W-:Y:S02]  /*cfd0*/  IMAD.MOV.U32 R24, RZ, RZ, R26 ;  /* 0x000000ffff187224 */ /* 0x000fe400078e001a */
[----:B------:R-:W-:Y:S02]  /*cfe0*/  IMAD.MOV.U32 R32, RZ, RZ, R35 ;  /* 0x000000ffff207224 */ /* 0x000fe400078e0023 */
[----:B------:R-:W-:-:S07]  /*cff0*/  IMAD.MOV.U32 R26, RZ, RZ, R31 ;  /* 0x000000ffff1a7224 */ /* 0x000fce00078e001f */
.L_x_44298:
[----:B------:R-:W-:Y:S05]  /*d000*/  BSYNC B1 ;  /* 0x0000000000017941 */ /* 0x000fea0003800000 */
.L_x_44296:
        /* <DEDUP_REMOVED lines=9> */
.L_x_44300:
[----:B------:R-:W-:Y:S01]  /*d0a0*/  IMAD.MOV.U32 R35, RZ, RZ, R25 ;  /* 0x000000ffff237224 */ /* 0x000fe200078e0019 */
[----:B------:R-:W-:Y:S01]  /*d0b0*/  MOV R31, R24 ;  /* 0x00000018001f7202 */ /* 0x000fe20000000f00 */
[----:B------:R-:W-:Y:S02]  /*d0c0*/  IMAD.MOV.U32 R25, RZ, RZ, R30 ;  /* 0x000000ffff197224 */ /* 0x000fe400078e001e */
[----:B------:R-:W-:-:S07]  /*d0d0*/  IMAD.MOV.U32 R24, RZ, RZ, R37 ;  /* 0x000000ffff187224 */ /* 0x000fce00078e0025 */
.L_x_44301:
[----:B------:R-:W-:Y:S05]  /*d0e0*/  BSYNC B1 ;  /* 0x0000000000017941 */ /* 0x000fea0003800000 */
.L_x_44299:
        /* <DEDUP_REMOVED lines=9> */
.L_x_44303:
[----:B------:R-:W-:Y:S01]  /*d180*/  IMAD.MOV.U32 R30, RZ, RZ, R35 ;  /* 0x000000ffff1e7224 */ /* 0x000fe200078e0023 */
[----:B------:R-:W-:Y:S01]  /*d190*/  MOV R35, R36 ;  /* 0x0000002400237202 */ /* 0x000fe20000000f00 */
[----:B------:R-:W-:Y:S02]  /*d1a0*/  IMAD.MOV.U32 R37, RZ, RZ, R31 ;  /* 0x000000ffff257224 */ /* 0x000fe400078e001f */
[----:B------:R-:W-:-:S07]  /*d1b0*/  IMAD.MOV.U32 R31, RZ, RZ, R2 ;  /* 0x000000ffff1f7224 */ /* 0x000fce00078e0002 */
.L_x_44304:
[----:B------:R-:W-:Y:S05]  /*d1c0*/  BSYNC B1 ;  /* 0x0000000000017941 */ /* 0x000fea0003800000 */
.L_x_44302:
        /* <DEDUP_REMOVED lines=9> */
.L_x_44306:
[----:B------:R-:W-:Y:S02]  /*d260*/  IMAD.MOV.U32 R36, RZ, RZ, R30 ;  /* 0x000000ffff247224 */ /* 0x000fe400078e001e */
[----:B------:R-:W-:Y:S01]  /*d270*/  IMAD.MOV.U32 R2, RZ, RZ, R37 ;  /* 0x000000ffff027224 */ /* 0x000fe200078e0025 */
[----:B------:R-:W-:Y:S01]  /*d280*/  MOV R37, R0 ;  /* 0x0000000000257202 */ /* 0x000fe20000000f00 */
[----:B------:R-:W-:-:S07]  /*d290*/  IMAD.MOV.U32 R30, RZ, RZ, R29 ;  /* 0x000000ffff1e7224 */ /* 0x000fce00078e001d */
.L_x_44307:
[----:B------:R-:W-:Y:S05]  /*d2a0*/  BSYNC B1 ;  /* 0x0000000000017941 */ /* 0x000fea0003800000 */
.L_x_44305:
        /* <DEDUP_REMOVED lines=9> */
.L_x_44309:
[----:B------:R-:W-:Y:S02]  /*d340*/  IMAD.MOV.U32 R29, RZ, RZ, R36 ;  /* 0x000000ffff1d7224 */ /* 0x000fe400078e0024 */
[----:B------:R-:W-:Y:S02]  /*d350*/  IMAD.MOV.U32 R0, RZ, RZ, R2 ;  /* 0x000000ffff007224 */ /* 0x000fe400078e0002 */
[----:B------:R-:W-:Y:S02]  /*d360*/  IMAD.MOV.U32 R36, RZ, RZ, R39 ;  /* 0x000000ffff247224 */ /* 0x000fe400078e0027 */
[----:B------:R-:W-:-:S07]  /*d370*/  IMAD.MOV.U32 R2, RZ, RZ, R3 ;  /* 0x000000ffff027224 */ /* 0x000fce00078e0003 */
.L_x_44310:
[----:B------:R-:W-:Y:S05]  /*d380*/  BSYNC B1 ;  /* 0x0000000000017941 */ /* 0x000fea0003800000 */
.L_x_44308:
        /* <DEDUP_REMOVED lines=16> */
.L_x_44312:
[----:B------:R-:W-:Y:S01]  /*d490*/  IMAD.MOV.U32 R13, RZ, RZ, R28 ;  /* 0x000000ffff0d7224 */ /* 0x000fe200078e001c */
[----:B------:R-:W-:Y:S01]  /*d4a0*/  MOV R28, R15 ;  /* 0x0000000f001c7202 */ /* 0x000fe20000000f00 */
[----:B------:R-:W-:Y:S02]  /*d4b0*/  IMAD.MOV.U32 R3, RZ, RZ, R5 ;  /* 0x000000ffff037224 */ /* 0x000fe400078e0005 */
[----:B------:R-:W-:-:S07]  /*d4c0*/  IMAD.MOV.U32 R5, RZ, RZ, R12 ;  /* 0x000000ffff057224 */ /* 0x000fce00078e000c */
.L_x_44313:
[----:B------:R-:W-:Y:S05]  /*d4d0*/  BSYNC B1 ;  /* 0x0000000000017941 */ /* 0x000fea0003800000 */
.L_x_44311:
        /* <DEDUP_REMOVED lines=9> */
.L_x_44315:
[----:B------:R-:W-:Y:S02]  /*d570*/  IMAD.MOV.U32 R15, RZ, RZ, R13 ;  /* 0x000000ffff0f7224 */ /* 0x000fe400078e000d */
[----:B------:R-:W-:Y:S02]  /*d580*/  IMAD.MOV.U32 R10, RZ, RZ, R3 ;  /* 0x000000ffff0a7224 */ /* 0x000fe400078e0003 */
[----:B------:R-:W-:Y:S02]  /*d590*/  IMAD.MOV.U32 R13, RZ, RZ, R38 ;  /* 0x000000ffff0d7224 */ /* 0x000fe400078e0026 */
[----:B------:R-:W-:-:S07]  /*d5a0*/  IMAD.MOV.U32 R3, RZ, RZ, R14 ;  /* 0x000000ffff037224 */ /* 0x000fce00078e000e */
.L_x_44316:
[----:B------:R-:W-:Y:S05]  /*d5b0*/  BSYNC B1 ;  /* 0x0000000000017941 */ /* 0x000fea0003800000 */
.L_x_44314:
        /* <DEDUP_REMOVED lines=9> */
.L_x_44318:
[----:B------:R-:W-:Y:S02]  /*d650*/  IMAD.MOV.U32 R14, RZ, RZ, R15 ;  /* 0x000000ffff0e7224 */ /* 0x000fe400078e000f */
[----:B------:R-:W-:Y:S02]  /*d660*/  IMAD.MOV.U32 R12, RZ, RZ, R10 ;  /* 0x000000ffff0c7224 */ /* 0x000fe400078e000a */
[----:B------:R-:W-:Y:S02]  /*d670*/  IMAD.MOV.U32 R15, RZ, RZ, R16 ;  /* 0x000000ffff0f7224 */ /* 0x000fe400078e0010 */
[----:B------:R-:W-:-:S07]  /*d680*/  IMAD.MOV.U32 R10, RZ, RZ, R19 ;  /* 0x000000ffff0a7224 */ /* 0x000fce00078e0013 */
.L_x_44319:
[----:B------:R-:W-:Y:S05]  /*d690*/  BSYNC B1 ;  /* 0x0000000000017941 */ /* 0x000fea0003800000 */
.L_x_44317:
        /* <DEDUP_REMOVED lines=9> */
.L_x_44321:
[----:B------:R-:W-:Y:S02]  /*d730*/  IMAD.MOV.U32 R16, RZ, RZ, R14 ;  /* 0x000000ffff107224 */ /* 0x000fe400078e000e */
[----:B------:R-:W-:Y:S02]  /*d740*/  IMAD.MOV.U32 R19, RZ, RZ, R12 ;  /* 0x000000ffff137224 */ /* 0x000fe400078e000c */
[----:B------:R-:W-:Y:S02]  /*d750*/  IMAD.MOV.U32 R14, RZ, RZ, R43 ;  /* 0x000000ffff0e7224 */ /* 0x000fe400078e002b */
[----:B------:R-:W-:-:S07]  /*d760*/  IMAD.MOV.U32 R12, RZ, RZ, R17 ;  /* 0x000000ffff0c7224 */ /* 0x000fce00078e0011 */
.L_x_44322:
[----:B------:R-:W-:Y:S05]  /*d770*/  BSYNC B1 ;  /* 0x0000000000017941 */ /* 0x000fea0003800000 */
.L_x_44320:
        /* <DEDUP_REMOVED lines=9> */
.L_x_44324:
[----:B------:R-:W-:Y:S01]  /*d810*/  MOV R39, R16 ;  /* 0x0000001000277202 */ /* 0x000fe20000000f00 */
[----:B------:R-:W-:Y:S02]  /*d820*/  IMAD.MOV.U32 R17, RZ, RZ, R19 ;  /* 0x000000ffff117224 */ /* 0x000fe400078e0013 */
[----:B------:R-:W-:Y:S02]  /*d830*/  IMAD.MOV.U32 R16, RZ, RZ, R23 ;  /* 0x000000ffff107224 */ /* 0x000fe400078e0017 */
[----:B------:R-:W-:-:S07]  /*d840*/  IMAD.MOV.U32 R19, RZ, RZ, R18 ;  /* 0x000000ffff137224 */ /* 0x000fce00078e0012 */
.L_x_44325:
[----:B------:R-:W-:Y:S05]  /*d850*/  BSYNC B1 ;  /* 0x0000000000017941 */ /* 0x000fea0003800000 */
.L_x_44323:
        /* <DEDUP_REMOVED lines=9> */
.L_x_44327:
[----:B------:R-:W-:Y:S01]  /*d8f0*/  IMAD.MOV.U32 R18, RZ, RZ, R39 ;  /* 0x000000ffff127224 */ /* 0x000fe200078e0027 */
[----:B------:R-:W-:Y:S01]  /*d900*/  MOV R23, R17 ;  /* 0x0000001100177202 */ /* 0x000fe20000000f00 */
[----:B------:R-:W-:Y:S02]  /*d910*/  IMAD.MOV.U32 R39, RZ, RZ, R40 ;  /* 0x000000ffff277224 */ /* 0x000fe400078e0028 */
[----:B------:R-:W-:-:S07]  /*d920*/  IMAD.MOV.U32 R17, RZ, RZ, R34 ;  /* 0x000000ffff117224 */ /* 0x000fce00078e0022 */
.L_x_44328:
[----:B------:R-:W-:Y:S05]  /*d930*/  BSYNC B1 ;  /* 0x0000000000017941 */ /* 0x000fea0003800000 */
.L_x_44326:
        /* <DEDUP_REMOVED lines=9> */
.L_x_44330:
[----:B------:R-:W-:Y:S01]  /*d9d0*/  IMAD.MOV.U32 R38, RZ, RZ, R18 ;  /* 0x000000ffff267224 */ /* 0x000fe200078e0012 */
[----:B------:R-:W-:Y:S01]  /*d9e0*/  MOV R18, R21 ;  /* 0x0000001500127202 */ /* 0x000fe20000000f00 */
[----:B------:R-:W-:Y:S02]  /*d9f0*/  IMAD.MOV.U32 R34, RZ, RZ, R23 ;  /* 0x000000ffff227224 */ /* 0x000fe400078e0017 */
[----:B------:R-:W-:-:S07]  /*da00*/  IMAD.MOV.U32 R23, RZ, RZ, R20 ;  /* 0x000000ffff177224 */ /* 0x000fce00078e0014 */
.L_x_44331:
[----:B------:R-:W-:Y:S05]  /*da10*/  BSYNC B1 ;  /* 0x0000000000017941 */ /* 0x000fea0003800000 */
.L_x_44329:
        /* <DEDUP_REMOVED lines=9> */
.L_x_44333:
[----:B------:R-:W-:Y:S02]  /*dab0*/  IMAD.MOV.U32 R21, RZ, RZ, R38 ;  /* 0x000000ffff157224 */ /* 0x000fe400078e0026 */
[----:B------:R-:W-:Y:S01]  /*dac0*/  IMAD.MOV.U32 R20, RZ, RZ, R34 ;  /* 0x000000ffff147224 */ /* 0x000fe200078e0022 */
[----:B------:R-:W-:Y:S01]  /*dad0*/  MOV R34, R33 ;  /* 0x0000002100227202 */ /* 0x000fe20000000f00 */
[----:B------:R-:W-:-:S07]  /*dae0*/  IMAD.MOV.U32 R38, RZ, RZ, R41 ;  /* 0x000000ffff267224 */ /* 0x000fce00078e0029 */
.L_x_44334:
[----:B------:R-:W-:Y:S05]  /*daf0*/  BSYNC B1 ;  /* 0x0000000000017941 */ /* 0x000fea0003800000 */
.L_x_44332:
        /* <DEDUP_REMOVED lines=9> */
.L_x_44336:
[----:B------:R-:W-:Y:S02]  /*db90*/  IMAD.MOV.U32 R41, RZ, RZ, R21 ;  /* 0x000000ffff297224 */ /* 0x000fe400078e0015 */
[----:B------:R-:W-:Y:S02]  /*dba0*/  IMAD.MOV.U32 R33, RZ, RZ, R20 ;  /* 0x000000ffff217224 */ /* 0x000fe400078e0014 */
[----:B------:R-:W-:Y:S02]  /*dbb0*/  IMAD.MOV.U32 R21, RZ, RZ, R22 ;  /* 0x000000ffff157224 */ /* 0x000fe400078e0016 */
[----:B------:R-:W-:-:S07]  /*dbc0*/  IMAD.MOV.U32 R20, RZ, RZ, R27 ;  /* 0x000000ffff147224 */ /* 0x000fce00078e001b */
.L_x_44337:
[----:B------:R-:W-:Y:S05]  /*dbd0*/  BSYNC B1 ;  /* 0x0000000000017941 */ /* 0x000fea0003800000 */
.L_x_44335:
        /* <DEDUP_REMOVED lines=9> */
.L_x_44339:
[----:B------:R-:W-:Y:S02]  /*dc70*/  IMAD.MOV.U32 R22, RZ, RZ, R41 ;  /* 0x000000ffff167224 */ /* 0x000fe400078e0029 */
[----:B------:R-:W-:Y:S02]  /*dc80*/  IMAD.MOV.U32 R27, RZ, RZ, R33 ;  /* 0x000000ffff1b7224 */ /* 0x000fe400078e0021 */
[----:B------:R-:W-:Y:S02]  /*dc90*/  IMAD.MOV.U32 R41, RZ, RZ, R32 ;  /* 0x000000ffff297224 */ /* 0x000fe400078e0020 */
[----:B------:R-:W-:-:S07]  /*dca0*/  IMAD.MOV.U32 R33, RZ, RZ, R26 ;  /* 0x000000ffff217224 */ /* 0x000fce00078e001a */
.L_x_44340:
[----:B------:R-:W-:Y:S05]  /*dcb0*/  BSYNC B1 ;  /* 0x0000000000017941 */ /* 0x000fea0003800000 */
.L_x_44338:
        /* <DEDUP_REMOVED lines=9> */
.L_x_44342:
[----:B------:R-:W-:Y:S02]  /*dd50*/  IMAD.MOV.U32 R32, RZ, RZ, R22 ;  /* 0x000000ffff207224 */ /* 0x000fe400078e0016 */
[----:B------:R-:W-:Y:S02]  /*dd60*/  IMAD.MOV.U32 R26, RZ, RZ, R27 ;  /* 0x000000ffff1a7224 */ /* 0x000fe400078e001b */
[----:B------:R-:W-:Y:S02]  /*dd70*/  IMAD.MOV.U32 R22, RZ, RZ, R25 ;  /* 0x000000ffff167224 */ /* 0x000fe400078e0019 */
[----:B------:R-:W-:-:S07]  /*dd80*/  IMAD.MOV.U32 R27, RZ, RZ, R24 ;  /* 0x000000ffff1b7224 */ /* 0x000fce00078e0018 */
.L_x_44343:
[----:B------:R-:W-:Y:S05]  /*dd90*/  BSYNC B1 ;  /* 0x0000000000017941 */ /* 0x000fea0003800000 */
.L_x_44341:
        /* <DEDUP_REMOVED lines=9> */
.L_x_44345:
[----:B------:R-:W-:Y:S01]  /*de30*/  MOV R25, R32 ;  /* 0x0000002000197202 */ /* 0x000fe20000000f00 */
[----:B------:R-:W-:Y:S02]  /*de40*/  IMAD.MOV.U32 R24, RZ, RZ, R26 ;  /* 0x000000ffff187224 */ /* 0x000fe400078e001a */
[----:B------:R-:W-:Y:S02]  /*de50*/  IMAD.MOV.U32 R32, RZ, RZ, R35 ;  /* 0x000000ffff207224 */ /* 0x000fe400078e0023 */
[----:B------:R-:W-:-:S07]  /*de60*/  IMAD.MOV.U32 R26, RZ, RZ, R31 ;  /* 0x000000ffff1a7224 */ /* 0x000fce00078e001f */
.L_x_44346:
[----:B------:R-:W-:Y:S05]  /*de70*/  BSYNC B1 ;  /* 0x0000000000017941 */ /* 0x000fea0003800000 */
.L_x_44344:
        /* <DEDUP_REMOVED lines=9> */
.L_x_44348:
[----:B------:R-:W-:Y:S01]  /*df10*/  IMAD.MOV.U32 R35, RZ, RZ, R25 ;  /* 0x000000ffff237224 */ /* 0x000fe200078e0019 */
[----:B------:R-:W-:Y:S01]  /*df20*/  MOV R31, R24 ;  /* 0x00000018001f7202 */ /* 0x000fe20000000f00 */
[----:B------:R-:W-:Y:S02]  /*df30*/  IMAD.MOV.U32 R25, RZ, RZ, R30 ;  /* 0x000000ffff197224 */ /* 0x000fe400078e001e */
[----:B------:R-:W-:-:S07]  /*df40*/  IMAD.MOV.U32 R24, RZ, RZ, R37 ;  /* 0x000000ffff187224 */ /* 0x000fce00078e0025 */
.L_x_44349:
[----:B------:R-:W-:Y:S05]  /*df50*/  BSYNC B1 ;  /* 0x0000000000017941 */ /* 0x000fea0003800000 */
.L_x_44347:
        /* <DEDUP_REMOVED lines=9> */
.L_x_44351:
[----:B------:R-:W-:Y:S01]  /*dff0*/  IMAD.MOV.U32 R30, RZ, RZ, R35 ;  /* 0x000000ffff1e7224 */ /* 0x000fe200078e0023 */
[----:B------:R-:W-:Y:S01]  /*e000*/  MOV R35, R36 ;  /* 0x0000002400237202 */ /* 0x000fe20000000f00 */
[----:B------:R-:W-:Y:S02]  /*e010*/  IMAD.MOV.U32 R37, RZ, RZ, R31 ;  /* 0x000000ffff257224 */ /* 0x000fe400078e001f */
[----:B------:R-:W-:-:S07]  /*e020*/  IMAD.MOV.U32 R31, RZ, RZ, R2 ;  /* 0x000000ffff1f7224 */ /* 0x000fce00078e0002 */
.L_x_44352:
[----:B------:R-:W-:Y:S05]  /*e030*/  BSYNC B1 ;  /* 0x0000000000017941 */ /* 0x000fea0003800000 */
.L_x_44350:
        /* <DEDUP_REMOVED lines=9> */
.L_x_44354:
[----:B------:R-:W-:Y:S02]  /*e0d0*/  IMAD.MOV.U32 R36, RZ, RZ, R30 ;  /* 0x000000ffff247224 */ /* 0x000fe400078e001e */
[----:B------:R-:W-:Y:S01]  /*e0e0*/  IMAD.MOV.U32 R2, RZ, RZ, R37 ;  /* 0x000000ffff027224 */ /* 0x000fe200078e0025 */
[----:B------:R-:W-:Y:S01]  /*e0f0*/  MOV R37, R0 ;  /* 0x0000000000257202 */ /* 0x000fe20000000f00 */
[----:B------:R-:W-:-:S07]  /*e100*/  IMAD.MOV.U32 R30, RZ, RZ, R29 ;  /* 0x000000ffff1e7224 */ /* 0x000fce00078e001d */
.L_x_44355:
[----:B------:R-:W-:Y:S05]  /*e110*/  BSYNC B1 ;  /* 0x0000000000017941 */ /* 0x000fea0003800000 */
.L_x_44353:
        /* <DEDUP_REMOVED lines=16> */
.L_x_44357:
[----:B------:R-:W-:Y:S02]  /*e220*/  IMAD.MOV.U32 R0, RZ, RZ, R28 ;  /* 0x000000ffff007224 */ /* 0x000fe400078e001c */
[----:B------:R-:W-:Y:S01]  /*e230*/  IMAD.MOV.U32 R8, RZ, RZ, R5 ;  /* 0x000000ffff087224 */ /* 0x000fe200078e0005 */
[----:B------:R-:W-:Y:S01]  /*e240*/  MOV R5, R3 ;  /* 0x0000000300057202 */ /* 0x000fe20000000f00 */
[----:B------:R-:W-:-:S07]  /*e250*/  IMAD.MOV.U32 R28, RZ, RZ, R13 ;  /* 0x000000ffff1c7224 */ /* 0x000fce00078e000d */
.L_x_44358:
[----:B------:R-:W-:Y:S05]  /*e260*/  BSYNC B1 ;  /* 0x0000000000017941 */ /* 0x000fea0003800000 */
.L_x_44356:
        /* <DEDUP_REMOVED lines=9> */
.L_x_44360:
[----:B------:R-:W-:Y:S02]  /*e300*/  IMAD.MOV.U32 R3, RZ, RZ, R0 ;  /* 0x000000ffff037224 */ /* 0x000fe400078e0000 */
[----:B------:R-:W-:Y:S01]  /*e310*/  IMAD.MOV.U32 R11, RZ, RZ, R8 ;  /* 0x000000ffff0b7224 */ /* 0x000fe200078e0008 */
[----:B------:R-:W-:Y:S01]  /*e320*/  MOV R8, R10 ;  /* 0x0000000a00087202 */ /* 0x000fe20000000f00 */
[----:B------:R-:W-:-:S07]  /*e330*/  IMAD.MOV.U32 R0, RZ, RZ, R15 ;  /* 0x000000ffff007224 */ /* 0x000fce00078e000f */
.L_x_44361:
[----:B------:R-:W-:Y:S05]  /*e340*/  BSYNC B1 ;  /* 0x0000000000017941 */ /* 0x000fea0003800000 */
.L_x_44359:
        /* <DEDUP_REMOVED lines=9> */
.L_x_44363:
[----:B------:R-:W-:Y:S02]  /*e3e0*/  IMAD.MOV.U32 R13, RZ, RZ, R3 ;  /* 0x000000ffff0d7224 */ /* 0x000fe400078e0003 */
[----:B------:R-:W-:Y:S02]  /*e3f0*/  IMAD.MOV.U32 R10, RZ, RZ, R11 ;  /* 0x000000ffff0a7224 */ /* 0x000fe400078e000b */
[----:B------:R-:W-:Y:S02]  /*e400*/  IMAD.MOV.U32 R3, RZ, RZ, R14 ;  /* 0x000000ffff037224 */ /* 0x000fe400078e000e */
[----:B------:R-:W-:-:S07]  /*e410*/  IMAD.MOV.U32 R11, RZ, RZ, R12 ;  /* 0x000000ffff0b7224 */ /* 0x000fce00078e000c */
.L_x_44364:
[----:B------:R-:W-:Y:S05]  /*e420*/  BSYNC B1 ;  /* 0x0000000000017941 */ /* 0x000fea0003800000 */
.L_x_44362:
        /* <DEDUP_REMOVED lines=9> */
.L_x_44366:
[----:B------:R-:W-:Y:S02]  /*e4c0*/  IMAD.MOV.U32 R12, RZ, RZ, R13 ;  /* 0x000000ffff0c7224 */ /* 0x000fe400078e000d */
[----:B------:R-:W-:Y:S02]  /*e4d0*/  IMAD.MOV.U32 R14, RZ, RZ, R10 ;  /* 0x000000ffff0e7224 */ /* 0x000fe400078e000a */
[----:B------:R-:W-:Y:S02]  /*e4e0*/  IMAD.MOV.U32 R13, RZ, RZ, R16 ;  /* 0x000000ffff0d7224 */ /* 0x000fe400078e0010 */
[----:B------:R-:W-:-:S07]  /*e4f0*/  IMAD.MOV.U32 R10, RZ, RZ, R19 ;  /* 0x000000ffff0a7224 */ /* 0x000fce00078e0013 */
.L_x_44367:
[----:B------:R-:W-:Y:S05]  /*e500*/  BSYNC B1 ;  /* 0x0000000000017941 */ /* 0x000fea0003800000 */
.L_x_44365:
        /* <DEDUP_REMOVED lines=9> */
.L_x_44369:
[----:B------:R-:W-:Y:S02]  /*e5a0*/  IMAD.MOV.U32 R15, RZ, RZ, R12 ;  /* 0x000000ffff0f7224 */ /* 0x000fe400078e000c */
[----:B------:R-:W-:Y:S02]  /*e5b0*/  IMAD.MOV.U32 R16, RZ, RZ, R14 ;  /* 0x000000ffff107224 */ /* 0x000fe400078e000e */
[----:B------:R-:W-:Y:S02]  /*e5c0*/  IMAD.MOV.U32 R12, RZ, RZ, R39 ;  /* 0x000000ffff0c7224 */ /* 0x000fe400078e0027 */
[----:B------:R-:W-:-:S07]  /*e5d0*/  IMAD.MOV.U32 R14, RZ, RZ, R17 ;  /* 0x000000ffff0e7224 */ /* 0x000fce00078e0011 */
.L_x_44370:
[----:B------:R-:W-:Y:S05]  /*e5e0*/  BSYNC B1 ;  /* 0x0000000000017941 */ /* 0x000fea0003800000 */
.L_x_44368:
        /* <DEDUP_REMOVED lines=9> */
.L_x_44372:
[----:B------:R-:W-:Y:S01]  /*e680*/  MOV R17, R15 ;  /* 0x0000000f00117202 */ /* 0x000fe20000000f00 */
[----:B------:R-:W-:Y:S02]  /*e690*/  IMAD.MOV.U32 R19, RZ, RZ, R16 ;  /* 0x000000ffff137224 */ /* 0x000fe400078e0010 */
[----:B------:R-:W-:Y:S02]  /*e6a0*/  IMAD.MOV.U32 R15, RZ, RZ, R18 ;  /* 0x000000ffff0f7224 */ /* 0x000fe400078e0012 */
[----:B------:R-:W-:-:S07]  /*e6b0*/  IMAD.MOV.U32 R16, RZ, RZ, R23 ;  /* 0x000000ffff107224 */ /* 0x000fce00078e0017 */
.L_x_44373:
[----:B------:R-:W-:Y:S05]  /*e6c0*/  BSYNC B1 ;  /* 0x0000000000017941 */ /* 0x000fea0003800000 */
.L_x_44371:
        /* <DEDUP_REMOVED lines=9> */
.L_x_44375:
[----:B------:R-:W-:Y:S01]  /*e760*/  IMAD.MOV.U32 R18, RZ, RZ, R17 ;  /* 0x000000ffff127224 */ /* 0x000fe200078e0011 */
[----:B------:R-:W-:Y:S01]  /*e770*/  MOV R23, R19 ;  /* 0x0000001300177202 */ /* 0x000fe20000000f00 */
[----:B------:R-:W-:Y:S02]  /*e780*/  IMAD.MOV.U32 R17, RZ, RZ, R38 ;  /* 0x000000ffff117224 */ /* 0x000fe400078e0026 */
[----:B------:R-:W-:-:S07]  /*e790*/  IMAD.MOV.U32 R19, RZ, RZ, R34 ;  /* 0x000000ffff137224 */ /* 0x000fce00078e0022 */
.L_x_44376:
[----:B------:R-:W-:Y:S05]  /*e7a0*/  BSYNC B1 ;  /* 0x0000000000017941 */ /* 0x000fea0003800000 */
.L_x_44374:
        /* <DEDUP_REMOVED lines=9> */
.L_x_44378:
[----:B------:R-:W-:Y:S01]  /*e840*/  IMAD.MOV.U32 R34, RZ, RZ, R18 ;  /* 0x000000ffff227224 */ /* 0x000fe200078e0012 */
[----:B------:R-:W-:Y:S01]  /*e850*/  MOV R18, R21 ;  /* 0x0000001500127202 */ /* 0x000fe20000000f00 */
[----:B------:R-:W-:Y:S02]  /*e860*/  IMAD.MOV.U32 R38, RZ, RZ, R23 ;  /* 0x000000ffff267224 */ /* 0x000fe400078e0017 */
[----:B------:R-:W-:-:S07]  /*e870*/  IMAD.MOV.U32 R23, RZ, RZ, R20 ;  /* 0x000000ffff177224 */ /* 0x000fce00078e0014 */
.L_x_44379:
[----:B------:R-:W-:Y:S05]  /*e880*/  BSYNC B1 ;  /* 0x0000000000017941 */ /* 0x000fea0003800000 */
.L_x_44377:
        /* <DEDUP_REMOVED lines=9> */
.L_x_44381:
[----:B------:R-:W-:Y:S02]  /*e920*/  IMAD.MOV.U32 R21, RZ, RZ, R34 ;  /* 0x000000ffff157224 */ /* 0x000fe400078e0022 */
[----:B------:R-:W-:Y:S01]  /*e930*/  IMAD.MOV.U32 R20, RZ, RZ, R38 ;  /* 0x000000ffff147224 */ /* 0x000fe200078e0026 */
[----:B------:R-:W-:Y:S01]  /*e940*/  MOV R38, R33 ;  /* 0x0000002100267202 */ /* 0x000fe20000000f00 */
[----:B------:R-:W-:-:S07]  /*e950*/  IMAD.MOV.U32 R34, RZ, RZ, R41 ;  /* 0x000000ffff227224 */ /* 0x000fce00078e0029 */
.L_x_44382:
[----:B------:R-:W-:Y:S05]  /*e960*/  BSYNC B1 ;  /* 0x0000000000017941 */ /* 0x000fea0003800000 */
.L_x_44380:
        /* <DEDUP_REMOVED lines=9> */
.L_x_44384:
[----:B------:R-:W-:Y:S02]  /*ea00*/  IMAD.MOV.U32 R29, RZ, RZ, R21 ;  /* 0x000000ffff1d7224 */ /* 0x000fe400078e0015 */
[----:B------:R-:W-:Y:S02]  /*ea10*/  IMAD.MOV.U32 R33, RZ, RZ, R20 ;  /* 0x000000ffff217224 */ /* 0x000fe400078e0014 */
[----:B------:R-:W-:Y:S02]  /*ea20*/  IMAD.MOV.U32 R21, RZ, RZ, R22 ;  /* 0x000000ffff157224 */ /* 0x000fe400078e0016 */
[----:B------:R-:W-:-:S07]  /*ea30*/  IMAD.MOV.U32 R20, RZ, RZ, R27 ;  /* 0x000000ffff147224 */ /* 0x000fce00078e001b */
.L_x_44385:
[----:B------:R-:W-:Y:S05]  /*ea40*/  BSYNC B1 ;  /* 0x0000000000017941 */ /* 0x000fea0003800000 */
.L_x_44383:
        /* <DEDUP_REMOVED lines=9> */
.L_x_44387:
[----:B------:R-:W-:Y:S02]  /*eae0*/  IMAD.MOV.U32 R22, RZ, RZ, R29 ;  /* 0x000000ffff167224 */ /* 0x000fe400078e001d */
[----:B------:R-:W-:Y:S02]  /*eaf0*/  IMAD.MOV.U32 R27, RZ, RZ, R33 ;  /* 0x000000ffff1b7224 */ /* 0x000fe400078e0021 */
[----:B------:R-:W-:Y:S02]  /*eb00*/  IMAD.MOV.U32 R29, RZ, RZ, R32 ;  /* 0x000000ffff1d7224 */ /* 0x000fe400078e0020 */
[----:B------:R-:W-:-:S07]  /*eb10*/  IMAD.MOV.U32 R33, RZ, RZ, R26 ;  /* 0x000000ffff217224 */ /* 0x000fce00078e001a */
.L_x_44388:
[----:B------:R-:W-:Y:S05]  /*eb20*/  BSYNC B1 ;  /* 0x0000000000017941 */ /* 0x000fea0003800000 */
.L_x_44386:
        /* <DEDUP_REMOVED lines=9> */
.L_x_44390:
[----:B------:R-:W-:Y:S02]  /*ebc0*/  IMAD.MOV.U32 R26, RZ, RZ, R22 ;  /* 0x000000ffff1a7224 */ /* 0x000fe400078e0016 */
[----:B------:R-:W-:Y:S02]  /*ebd0*/  IMAD.MOV.U32 R32, RZ, RZ, R27 ;  /* 0x000000ffff207224 */ /* 0x000fe400078e001b */
[----:B------:R-:W-:Y:S02]  /*ebe0*/  IMAD.MOV.U32 R22, RZ, RZ, R25 ;  /* 0x000000ffff167224 */ /* 0x000fe400078e0019 */
[----:B------:R-:W-:-:S07]  /*ebf0*/  IMAD.MOV.U32 R27, RZ, RZ, R24 ;  /* 0x000000ffff1b7224 */ /* 0x000fce00078e0018 */
.L_x_44391:
[----:B------:R-:W-:Y:S05]  /*ec00*/  BSYNC B1 ;  /* 0x0000000000017941 */ /* 0x000fea0003800000 */
.L_x_44389:
        /* <DEDUP_REMOVED lines=9> */
.L_x_44393:
[----:B------:R-:W-:Y:S01]  /*eca0*/  MOV R25, R26 ;  /* 0x0000001a00197202 */ /* 0x000fe20000000f00 */
[----:B------:R-:W-:Y:S02]  /*ecb0*/  IMAD.MOV.U32 R24, RZ, RZ, R32 ;  /* 0x000000ffff187224 */ /* 0x000fe400078e0020 */
[----:B------:R-:W-:Y:S02]  /*ecc0*/  IMAD.MOV.U32 R26, RZ, RZ, R35 ;  /* 0x000000ffff1a7224 */ /* 0x000fe400078e0023 */
[----:B------:R-:W-:-:S07]  /*ecd0*/  IMAD.MOV.U32 R32, RZ, RZ, R31 ;  /* 0x000000ffff207224 */ /* 0x000fce00078e001f */
.L_x_44394:
[----:B------:R-:W-:Y:S05]  /*ece0*/  BSYNC B1 ;  /* 0x0000000000017941 */ /* 0x000fea0003800000 */
.L_x_44392:
        /* <DEDUP_REMOVED lines=9> */
.L_x_44396:
[----:B------:R-:W-:Y:S01]  /*ed80*/  IMAD.MOV.U32 R31, RZ, RZ, R25 ;  /* 0x000000ffff1f7224 */ /* 0x000fe200078e0019 */
[----:B------:R-:W-:Y:S01]  /*ed90*/  MOV R35, R24 ;  /* 0x0000001800237202 */ /* 0x000fe20000000f00 */
[----:B------:R-:W-:Y:S02]  /*eda0*/  IMAD.MOV.U32 R25, RZ, RZ, R30 ;  /* 0x000000ffff197224 */ /* 0x000fe400078e001e */
[----:B------:R-:W-:-:S07]  /*edb0*/  IMAD.MOV.U32 R24, RZ, RZ, R37 ;  /* 0x000000ffff187224 */ /* 0x000fce00078e0025 */
.L_x_44397:
[----:B------:R-:W-:Y:S05]  /*edc0*/  BSYNC B1 ;  /* 0x0000000000017941 */ /* 0x000fea0003800000 */
.L_x_44395:
        /* <DEDUP_REMOVED lines=9> */
.L_x_44399:
[----:B------:R-:W-:Y:S01]  /*ee60*/  IMAD.MOV.U32 R30, RZ, RZ, R31 ;  /* 0x000000ffff1e7224 */ /* 0x000fe200078e001f */
[----:B------:R-:W-:Y:S01]  /*ee70*/  MOV R31, R36 ;  /* 0x00000024001f7202 */ /* 0x000fe20000000f00 */
[----:B------:R-:W-:Y:S02]  /*ee80*/  IMAD.MOV.U32 R37, RZ, RZ, R35 ;  /* 0x000000ffff257224 */ /* 0x000fe400078e0023 */
[----:B------:R-:W-:-:S07]  /*ee90*/  IMAD.MOV.U32 R35, RZ, RZ, R2 ;  /* 0x000000ffff237224 */ /* 0x000fce00078e0002 */
.L_x_44400:
[----:B------:R-:W-:Y:S05]  /*eea0*/  BSYNC B1 ;  /* 0x0000000000017941 */ /* 0x000fea0003800000 */
.L_x_44398:
        /* <DEDUP_REMOVED lines=16> */
.L_x_44402:
[----:B------:R-:W-:Y:S01]  /*efb0*/  IMAD.MOV.U32 R2, RZ, RZ, R28 ;  /* 0x000000ffff027224 */ /* 0x000fe200078e001c */
[----:B------:R-:W-:Y:S01]  /*efc0*/  MOV R6, R5 ;  /* 0x0000000500067202 */ /* 0x000fe20000000f00 */
[----:B------:R-:W-:Y:S02]  /*efd0*/  IMAD.MOV.U32 R5, RZ, RZ, R8 ;  /* 0x000000ffff057224 */ /* 0x000fe400078e0008 */
[----:B------:R-:W-:-:S07]  /*efe0*/  IMAD.MOV.U32 R28, RZ, RZ, R0 ;  /* 0x000000ffff1c7224 */ /* 0x000fce00078e0000 */
.L_x_44403:
[----:B------:R-:W-:Y:S05]  /*eff0*/  BSYNC B1 ;  /* 0x0000000000017941 */ /* 0x000fea0003800000 */
.L_x_44401:
        /* <DEDUP_REMOVED lines=9> */
.L_x_44405:
[----:B------:R-:W-:Y:S01]  /*f090*/  IMAD.MOV.U32 R0, RZ, RZ, R2 ;  /* 0x000000ffff007224 */ /* 0x000fe200078e0002 */
[----:B------:R-:W-:Y:S01]  /*f0a0*/  MOV R2, R3 ;  /* 0x0000000300027202 */ /* 0x000fe20000000f00 */
[----:B------:R-:W-:Y:S02]  /*f0b0*/  IMAD.MOV.U32 R8, RZ, RZ, R6 ;  /* 0x000000ffff087224 */ /* 0x000fe400078e0006 */
[----:B------:R-:W-:-:S07]  /*f0c0*/  IMAD.MOV.U32 R6, RZ, RZ, R11 ;  /* 0x000000ffff067224 */ /* 0x000fce00078e000b */
.L_x_44406:
[----:B------:R-:W-:Y:S05]  /*f0d0*/  BSYNC B1 ;  /* 0x0000000000017941 */ /* 0x000fea0003800000 */
.L_x_44404:
        /* <DEDUP_REMOVED lines=9> */
.L_x_44408:
[----:B------:R-:W-:Y:S02]  /*f170*/  IMAD.MOV.U32 R3, RZ, RZ, R0 ;  /* 0x000000ffff037224 */ /* 0x000fe400078e0000 */
[----:B------:R-:W-:Y:S01]  /*f180*/  IMAD.MOV.U32 R9, RZ, RZ, R8 ;  /* 0x000000ffff097224 */ /* 0x000fe200078e0008 */
[----:B------:R-:W-:Y:S01]  /*f190*/  MOV R8, R10 ;  /* 0x0000000a00087202 */ /* 0x000fe20000000f00 */
[----:B------:R-:W-:-:S07]  /*f1a0*/  IMAD.MOV.U32 R0, RZ, RZ, R13 ;  /* 0x000000ffff007224 */ /* 0x000fce00078e000d */
.L_x_44409:
[----:B------:R-:W-:Y:S05]  /*f1b0*/  BSYNC B1 ;  /* 0x0000000000017941 */ /* 0x000fea0003800000 */
.L_x_44407:
        /* <DEDUP_REMOVED lines=9> */
.L_x_44411:
[----:B------:R-:W-:Y:S02]  /*f250*/  IMAD.MOV.U32 R10, RZ, RZ, R3 ;  /* 0x000000ffff0a7224 */ /* 0x000fe400078e0003 */
[----:B------:R-:W-:Y:S02]  /*f260*/  IMAD.MOV.U32 R11, RZ, RZ, R9 ;  /* 0x000000ffff0b7224 */ /* 0x000fe400078e0009 */
[----:B------:R-:W-:Y:S02]  /*f270*/  IMAD.MOV.U32 R3, RZ, RZ, R12 ;  /* 0x000000ffff037224 */ /* 0x000fe400078e000c */
[----:B------:R-:W-:-:S07]  /*f280*/  IMAD.MOV.U32 R9, RZ, RZ, R14 ;  /* 0x000000ffff097224 */ /* 0x000fce00078e000e */
.L_x_44412:
[----:B------:R-:W-:Y:S05]  /*f290*/  BSYNC B1 ;  /* 0x0000000000017941 */ /* 0x000fea0003800000 */
.L_x_44410:
        /* <DEDUP_REMOVED lines=9> */
.L_x_44414:
[----:B------:R-:W-:Y:S02]  /*f330*/  IMAD.MOV.U32 R12, RZ, RZ, R10 ;  /* 0x000000ffff0c7224 */ /* 0x000fe400078e000a */
[----:B------:R-:W-:Y:S02]  /*f340*/  IMAD.MOV.U32 R13, RZ, RZ, R11 ;  /* 0x000000ffff0d7224 */ /* 0x000fe400078e000b */
[----:B------:R-:W-:Y:S02]  /*f350*/  IMAD.MOV.U32 R10, RZ, RZ, R15 ;  /* 0x000000ffff0a7224 */ /* 0x000fe400078e000f */
[----:B------:R-:W-:-:S07]  /*f360*/  IMAD.MOV.U32 R11, RZ, RZ, R16 ;  /* 0x000000ffff0b7224 */ /* 0x000fce00078e0010 */
.L_x_44415:
[----:B------:R-:W-:Y:S05]  /*f370*/  BSYNC B1 ;  /* 0x0000000000017941 */ /* 0x000fea0003800000 */
.L_x_44413:
        /* <DEDUP_REMOVED lines=9> */
.L_x_44417:
[----:B------:R-:W-:Y:S02]  /*f410*/  IMAD.MOV.U32 R14, RZ, RZ, R12 ;  /* 0x000000ffff0e7224 */ /* 0x000fe400078e000c */
[----:B------:R-:W-:Y:S02]  /*f420*/  IMAD.MOV.U32 R36, RZ, RZ, R13 ;  /* 0x000000ffff247224 */ /* 0x000fe400078e000d */
[----:B------:R-:W-:Y:S02]  /*f430*/  IMAD.MOV.U32 R12, RZ, RZ, R17 ;  /* 0x000000ffff0c7224 */ /* 0x000fe400078e0011 */
[----:B------:R-:W-:-:S07]  /*f440*/  IMAD.MOV.U32 R13, RZ, RZ, R19 ;  /* 0x000000ffff0d7224 */ /* 0x000fce00078e0013 */
.L_x_44418:
[----:B------:R-:W-:Y:S05]  /*f450*/  BSYNC B1 ;  /* 0x0000000000017941 */ /* 0x000fea0003800000 */
.L_x_44416:
        /* <DEDUP_REMOVED lines=9> */
.L_x_44420:
[----:B------:R-:W-:Y:S01]  /*f4f0*/  MOV R15, R14 ;  /* 0x0000000e000f7202 */ /* 0x000fe20000000f00 */
[----:B------:R-:W-:Y:S02]  /*f500*/  IMAD.MOV.U32 R41, RZ, RZ, R36 ;  /* 0x000000ffff297224 */ /* 0x000fe400078e0024 */
[----:B------:R-:W-:Y:S02]  /*f510*/  IMAD.MOV.U32 R14, RZ, RZ, R18 ;  /* 0x000000ffff0e7224 */ /* 0x000fe400078e0012 */
[----:B------:R-:W-:-:S07]  /*f520*/  IMAD.MOV.U32 R36, RZ, RZ, R23 ;  /* 0x000000ffff247224 */ /* 0x000fce00078e0017 */
.L_x_44421:
[----:B------:R-:W-:Y:S05]  /*f530*/  BSYNC B1 ;  /* 0x0000000000017941 */ /* 0x000fea0003800000 */
.L_x_44419:
        /* <DEDUP_REMOVED lines=9> */
.L_x_44423:
[----:B------:R-:W-:Y:S01]  /*f5d0*/  IMAD.MOV.U32 R40, RZ, RZ, R15 ;  /* 0x000000ffff287224 */ /* 0x000fe200078e000f */
[----:B------:R-:W-:Y:S01]  /*f5e0*/  MOV R42, R41 ;  /* 0x00000029002a7202 */ /* 0x000fe20000000f00 */
[----:B------:R-:W-:Y:S02]  /*f5f0*/  IMAD.MOV.U32 R15, RZ, RZ, R34 ;  /* 0x000000ffff0f7224 */ /* 0x000fe400078e0022 */
[----:B------:R-:W-:-:S07]  /*f600*/  IMAD.MOV.U32 R41, RZ, RZ, R38 ;  /* 0x000000ffff297224 */ /* 0x000fce00078e0026 */
.L_x_44424:
[----:B------:R-:W-:Y:S05]  /*f610*/  BSYNC B1 ;  /* 0x0000000000017941 */ /* 0x000fea0003800000 */
.L_x_44422:
        /* <DEDUP_REMOVED lines=9> */
.L_x_44426:
[----:B------:R-:W-:Y:S01]  /*f6b0*/  IMAD.MOV.U32 R44, RZ, RZ, R40 ;  /* 0x000000ffff2c7224 */ /* 0x000fe200078e0028 */
[----:B------:R-:W-:Y:S01]  /*f6c0*/  MOV R40, R21 ;  /* 0x0000001500287202 */ /* 0x000fe20000000f00 */
[----:B------:R-:W-:Y:S02]  /*f6d0*/  IMAD.MOV.U32 R45, RZ, RZ, R42 ;  /* 0x000000ffff2d7224 */ /* 0x000fe400078e002a */
[----:B------:R-:W-:-:S07]  /*f6e0*/  IMAD.MOV.U32 R42, RZ, RZ, R20 ;  /* 0x000000ffff2a7224 */ /* 0x000fce00078e0014 */
.L_x_44427:
[----:B------:R-:W-:Y:S05]  /*f6f0*/  BSYNC B1 ;  /* 0x0000000000017941 */ /* 0x000fea0003800000 */
.L_x_44425:
        /* <DEDUP_REMOVED lines=9> */
.L_x_44429:
[----:B------:R-:W-:Y:S02]  /*f790*/  IMAD.MOV.U32 R46, RZ, RZ, R44 ;  /* 0x000000ffff2e7224 */ /* 0x000fe400078e002c */
[----:B------:R-:W-:Y:S01]  /*f7a0*/  IMAD.MOV.U32 R48, RZ, RZ, R45 ;  /* 0x000000ffff307224 */ /* 0x000fe200078e002d */
[----:B------:R-:W-:Y:S01]  /*f7b0*/  MOV R45, R33 ;  /* 0x00000021002d7202 */ /* 0x000fe20000000f00 */
[----:B------:R-:W-:-:S07]  /*f7c0*/  IMAD.MOV.U32 R44, RZ, RZ, R29 ;  /* 0x000000ffff2c7224 */ /* 0x000fce00078e001d */
.L_x_44430:
[----:B------:R-:W-:Y:S05]  /*f7d0*/  BSYNC B1 ;  /* 0x0000000000017941 */ /* 0x000fea0003800000 */
.L_x_44428:
        /* <DEDUP_REMOVED lines=9> */
.L_x_44432:
[----:B------:R-:W-:Y:S02]  /*f870*/  IMAD.MOV.U32 R29, RZ, RZ, R46 ;  /* 0x000000ffff1d7224 */ /* 0x000fe400078e002e */
[----:B------:R-:W-:Y:S02]  /*f880*/  IMAD.MOV.U32 R47, RZ, RZ, R48 ;  /* 0x000000ffff2f7224 */ /* 0x000fe400078e0030 */
[----:B------:R-:W-:Y:S02]  /*f890*/  IMAD.MOV.U32 R46, RZ, RZ, R22 ;  /* 0x000000ffff2e7224 */ /* 0x000fe400078e0016 */
[----:B------:R-:W-:-:S07]  /*f8a0*/  IMAD.MOV.U32 R48, RZ, RZ, R27 ;  /* 0x000000ffff307224 */ /* 0x000fce00078e001b */
.L_x_44433:
[----:B------:R-:W-:Y:S05]  /*f8b0*/  BSYNC B1 ;  /* 0x0000000000017941 */ /* 0x000fea0003800000 */
.L_x_44431:
        /* <DEDUP_REMOVED lines=9> */
.L_x_44435:
[----:B------:R-:W-:Y:S02]  /*f950*/  IMAD.MOV.U32 R50, RZ, RZ, R29 ;  /* 0x000000ffff327224 */ /* 0x000fe400078e001d */
[----:B------:R-:W-:Y:S02]  /*f960*/  IMAD.MOV.U32 R49, RZ, RZ, R47 ;  /* 0x000000ffff317224 */ /* 0x000fe400078e002f */
[----:B------:R-:W-:Y:S02]  /*f970*/  IMAD.MOV.U32 R29, RZ, RZ, R26 ;  /* 0x000000ffff1d7224 */ /* 0x000fe400078e001a */
[----:B------:R-:W-:-:S07]  /*f980*/  IMAD.MOV.U32 R47, RZ, RZ, R32 ;  /* 0x000000ffff2f7224 */ /* 0x000fce00078e0020 */
.L_x_44436:
[----:B------:R-:W-:Y:S05]  /*f990*/  BSYNC B1 ;  /* 0x0000000000017941 */ /* 0x000fea0003800000 */
.L_x_44434:
        /* <DEDUP_REMOVED lines=9> */
.L_x_44438:
[----:B------:R-:W-:Y:S02]  /*fa30*/  IMAD.MOV.U32 R51, RZ, RZ, R50 ;  /* 0x000000ffff337224 */ /* 0x000fe400078e0032 */
[----:B------:R-:W-:Y:S02]  /*fa40*/  IMAD.MOV.U32 R52, RZ, RZ, R49 ;  /* 0x000000ffff347224 */ /* 0x000fe400078e0031 */
[----:B------:R-:W-:Y:S02]  /*fa50*/  IMAD.MOV.U32 R50, RZ, RZ, R25 ;  /* 0x000000ffff327224 */ /* 0x000fe400078e0019 */
[----:B------:R-:W-:-:S07]  /*fa60*/  IMAD.MOV.U32 R49, RZ, RZ, R24 ;  /* 0x000000ffff317224 */ /* 0x000fce00078e0018 */
.L_x_44439:
[----:B------:R-:W-:Y:S05]  /*fa70*/  BSYNC B1 ;  /* 0x0000000000017941 */ /* 0x000fea0003800000 */
.L_x_44437:
        /* <DEDUP_REMOVED lines=9> */
.L_x_44441:
[----:B------:R-:W-:Y:S01]  /*fb10*/  MOV R54, R51 ;  /* 0x0000003300367202 */ /* 0x000fe20000000f00 */
[----:B------:R-:W-:Y:S02]  /*fb20*/  IMAD.MOV.U32 R56, RZ, RZ, R52 ;  /* 0x000000ffff387224 */ /* 0x000fe400078e0034 */
[----:B------:R-:W-:Y:S02]  /*fb30*/  IMAD.MOV.U32 R51, RZ, RZ, R31 ;  /* 0x000000ffff337224 */ /* 0x000fe400078e001f */
[----:B------:R-:W-:-:S07]  /*fb40*/  IMAD.MOV.U32 R52, RZ, RZ, R35 ;  /* 0x000000ffff347224 */ /* 0x000fce00078e0023 */
.L_x_44442:
[----:B------:R-:W-:Y:S05]  /*fb50*/  BSYNC B1 ;  /* 0x0000000000017941 */ /* 0x000fea0003800000 */
.L_x_44440:
        /* <DEDUP_REMOVED lines=9> */
.L_x_44444:
[----:B------:R-:W-:Y:S01]  /*fbf0*/  IMAD.MOV.U32 R57, RZ, RZ, R54 ;  /* 0x000000ffff397224 */ /* 0x000fe200078e0036 */
[----:B------:R-:W-:Y:S01]  /*fc00*/  MOV R59, R56 ;  /* 0x00000038003b7202 */ /* 0x000fe20000000f00 */
[----:B------:R-:W-:Y:S02]  /*fc10*/  IMAD.MOV.U32 R54, RZ, RZ, R30 ;  /* 0x000000ffff367224 */ /* 0x000fe400078e001e */
[----:B------:R-:W-:-:S07]  /*fc20*/  IMAD.MOV.U32 R56, RZ, RZ, R37 ;  /* 0x000000ffff387224 */ /* 0x000fce00078e0025 */
.L_x_44445:
[----:B------:R-:W-:Y:S05]  /*fc30*/  BSYNC B1 ;  /* 0x0000000000017941 */ /* 0x000fea0003800000 */
.L_x_44443:
        /* <DEDUP_REMOVED lines=16> */
.L_x_44447:
[----:B------:R-:W-:Y:S01]  /*fd40*/  MOV R35, R28 ;  /* 0x0000001c00237202 */ /* 0x000fe20000000f00 */
[----:B------:R-:W-:Y:S02]  /*fd50*/  IMAD.MOV.U32 R19, RZ, RZ, R5 ;  /* 0x000000ffff137224 */ /* 0x000fe400078e0005 */
[----:B------:R-:W-:Y:S02]  /*fd60*/  IMAD.MOV.U32 R5, RZ, RZ, R6 ;  /* 0x000000ffff057224 */ /* 0x000fe400078e0006 */
[----:B------:R-:W-:-:S07]  /*fd70*/  IMAD.MOV.U32 R28, RZ, RZ, R2 ;  /* 0x000000ffff1c7224 */ /* 0x000fce00078e0002 */
.L_x_44448:
[----:B------:R-:W-:Y:S05]  /*fd80*/  BSYNC B1 ;  /* 0x0000000000017941 */ /* 0x000fea0003800000 */
.L_x_44446:
        /* <DEDUP_REMOVED lines=9> */
.L_x_44450:
[----:B------:R-:W-:Y:S01]  /*fe20*/  IMAD.MOV.U32 R34, RZ, RZ, R35 ;  /* 0x000000ffff227224 */ /* 0x000fe200078e0023 */
[----:B------:R-:W-:Y:S01]  /*fe30*/  MOV R18, R19 ;  /* 0x0000001300127202 */ /* 0x000fe20000000f00 */
[----:B------:R-:W-:Y:S02]  /*fe40*/  IMAD.MOV.U32 R35, RZ, RZ, R0 ;  /* 0x000000ffff237224 */ /* 0x000fe400078e0000 */
[----:B------:R-:W-:-:S07]  /*fe50*/  IMAD.MOV.U32 R19, RZ, RZ, R8 ;  /* 0x000000ffff137224 */ /* 0x000fce00078e0008 */
.L_x_44451:
[----:B------:R-:W-:Y:S05]  /*fe60*/  BSYNC B1 ;  /* 0x0000000000017941 */ /* 0x000fea0003800000 */
.L_x_44449:
        /* <DEDUP_REMOVED lines=9> */
.L_x_44453:
[----:B------:R-:W-:Y:S01]  /*ff00*/  IMAD.MOV.U32 R33, RZ, RZ, R34 ;  /* 0x000000ffff217224 */ /* 0x000fe200078e0022 */
[----:B------:R-:W-:Y:S01]  /*ff10*/  MOV R34, R3 ;  /* 0x0000000300227202 */ /* 0x000fe20000000f00 */
[----:B------:R-:W-:Y:S02]  /*ff20*/  IMAD.MOV.U32 R17, RZ, RZ, R18 ;  /* 0x000000ffff117224 */ /* 0x000fe400078e0012 */
[----:B------:R-:W-:-:S07]  /*ff30*/  IMAD.MOV.U32 R18, RZ, RZ, R9 ;  /* 0x000000ffff127224 */ /* 0x000fce00078e0009 */
.L_x_44454:
[----:B------:R-:W-:Y:S05]  /*ff40*/  BSYNC B1 ;  /* 0x0000000000017941 */ /* 0x000fea0003800000 */
.L_x_44452:
        /* <DEDUP_REMOVED lines=9> */
.L_x_44456:
[----:B------:R-:W-:Y:S02]  /*ffe0*/  IMAD.MOV.U32 R32, RZ, RZ, R33 ;  /* 0x000000ffff207224 */ /* 0x000fe400078e0021 */
[----:B------:R-:W-:Y:S01]  /*fff0*/  IMAD.MOV.U32 R16, RZ, RZ, R17 ;  /* 0x000000ffff107224 */ /* 0x000fe200078e0011 */
[----:B------:R-:W-:Y:S01]  /*10000*/  MOV R17, R11 ;  /* 0x0000000b00117202 */ /* 0x000fe20000000f00 */
[----:B------:R-:W-:-:S07]  /*10010*/  IMAD.MOV.U32 R33, RZ, RZ, R10 ;  /* 0x000000ffff217224 */ /* 0x000fce00078e000a */
.L_x_44457:
[----:B------:R-:W-:Y:S05]  /*10020*/  BSYNC B1 ;  /* 0x0000000000017941 */ /* 0x000fea0003800000 */
.L_x_44455:
        /* <DEDUP_REMOVED lines=9> */
.L_x_44459:
[----:B------:R-:W-:Y:S02]  /*100c0*/  IMAD.MOV.U32 R39, RZ, RZ, R32 ;  /* 0x000000ffff277224 */ /* 0x000fe400078e0020 */
[----:B------:R-:W-:Y:S02]  /*100d0*/  IMAD.MOV.U32 R23, RZ, RZ, R16 ;  /* 0x000000ffff177224 */ /* 0x000fe400078e0010 */
[----:B------:R-:W-:Y:S02]  /*100e0*/  IMAD.MOV.U32 R32, RZ, RZ, R12 ;  /* 0x000000ffff207224 */ /* 0x000fe400078e000c */
[----:B------:R-:W-:-:S07]  /*100f0*/  IMAD.MOV.U32 R16, RZ, RZ, R13 ;  /* 0x000000ffff107224 */ /* 0x000fce00078e000d */
.L_x_44460:
[----:B------:R-:W-:Y:S05]  /*10100*/  BSYNC B1 ;  /* 0x0000000000017941 */ /* 0x000fea0003800000 */
.L_x_44458:
        /* <DEDUP_REMOVED lines=9> */
.L_x_44462:
[----:B------:R-:W-:Y:S02]  /*101a0*/  IMAD.MOV.U32 R38, RZ, RZ, R39 ;  /* 0x000000ffff267224 */ /* 0x000fe400078e0027 */
[----:B------:R-:W-:Y:S02]  /*101b0*/  IMAD.MOV.U32 R22, RZ, RZ, R23 ;  /* 0x000000ffff167224 */ /* 0x000fe400078e0017 */
[----:B------:R-:W-:Y:S02]  /*101c0*/  IMAD.MOV.U32 R39, RZ, RZ, R14 ;  /* 0x000000ffff277224 */ /* 0x000fe400078e000e */
[----:B------:R-:W-:-:S07]  /*101d0*/  IMAD.MOV.U32 R23, RZ, RZ, R36 ;  /* 0x000000ffff177224 */ /* 0x000fce00078e0024 */
.L_x_44463:
[----:B------:R-:W-:Y:S05]  /*101e0*/  BSYNC B1 ;  /* 0x0000000000017941 */ /* 0x000fea0003800000 */
.L_x_44461:
        /* <DEDUP_REMOVED lines=9> */
.L_x_44465:
[----:B------:R-:W-:Y:S02]  /*10280*/  IMAD.MOV.U32 R37, RZ, RZ, R38 ;  /* 0x000000ffff257224 */ /* 0x000fe400078e0026 */
[----:B------:R-:W-:Y:S02]  /*10290*/  IMAD.MOV.U32 R21, RZ, RZ, R22 ;  /* 0x000000ffff157224 */ /* 0x000fe400078e0016 */
[----:B------:R-:W-:Y:S02]  /*102a0*/  IMAD.MOV.U32 R38, RZ, RZ, R15 ;  /* 0x000000ffff267224 */ /* 0x000fe400078e000f */
[----:B------:R-:W-:-:S07]  /*102b0*/  IMAD.MOV.U32 R22, RZ, RZ, R41 ;  /* 0x000000ffff167224 */ /* 0x000fce00078e0029 */
.L_x_44466:
[----:B------:R-:W-:Y:S05]  /*102c0*/  BSYNC B1 ;  /* 0x0000000000017941 */ /* 0x000fea0003800000 */
.L_x_44464:
        /* <DEDUP_REMOVED lines=9> */
.L_x_44468:
[----:B------:R-:W-:Y:S01]  /*10360*/  MOV R36, R37 ;  /* 0x0000002500247202 */ /* 0x000fe20000000f00 */
[----:B------:R-:W-:Y:S02]  /*10370*/  IMAD.MOV.U32 R20, RZ, RZ, R21 ;  /* 0x000000ffff147224 */ /* 0x000fe400078e0015 */
[----:B------:R-:W-:Y:S02]  /*10380*/  IMAD.MOV.U32 R37, RZ, RZ, R40 ;  /* 0x000000ffff257224 */ /* 0x000fe400078e0028 */
[----:B------:R-:W-:-:S07]  /*10390*/  IMAD.MOV.U32 R21, RZ, RZ, R42 ;  /* 0x000000ffff157224 */ /* 0x000fce00078e002a */
.L_x_44469:
[----:B------:R-:W-:Y:S05]  /*103a0*/  BSYNC B1 ;  /* 0x0000000000017941 */ /* 0x000fea0003800000 */
.L_x_44467:
        /* <DEDUP_REMOVED lines=9> */
.L_x_44471:
[----:B------:R-:W-:Y:S01]  /*10440*/  IMAD.MOV.U32 R43, RZ, RZ, R36 ;  /* 0x000000ffff2b7224 */ /* 0x000fe200078e0024 */
[----:B------:R-:W-:Y:S01]  /*10450*/  MOV R27, R20 ;  /* 0x00000014001b7202 */ /* 0x000fe20000000f00 */
[----:B------:R-:W-:Y:S02]  /*10460*/  IMAD.MOV.U32 R36, RZ, RZ, R44 ;  /* 0x000000ffff247224 */ /* 0x000fe400078e002c */
[----:B------:R-:W-:-:S07]  /*10470*/  IMAD.MOV.U32 R20, RZ, RZ, R45 ;  /* 0x000000ffff147224 */ /* 0x000fce00078e002d */
.L_x_44472:
[----:B------:R-:W-:Y:S05]  /*10480*/  BSYNC B1 ;  /* 0x0000000000017941 */ /* 0x000fea0003800000 */
.L_x_44470:
        /* <DEDUP_REMOVED lines=9> */
.L_x_44474:
[----:B------:R-:W-:Y:S01]  /*10520*/  IMAD.MOV.U32 R42, RZ, RZ, R43 ;  /* 0x000000ffff2a7224 */ /* 0x000fe200078e002b */
[----:B------:R-:W-:Y:S01]  /*10530*/  MOV R43, R46 ;  /* 0x0000002e002b7202 */ /* 0x000fe20000000f00 */
[----:B------:R-:W-:Y:S02]  /*10540*/  IMAD.MOV.U32 R26, RZ, RZ, R27 ;  /* 0x000000ffff1a7224 */ /* 0x000fe400078e001b */
[----:B------:R-:W-:-:S07]  /*10550*/  IMAD.MOV.U32 R27, RZ, RZ, R48 ;  /* 0x000000ffff1b7224 */ /* 0x000fce00078e0030 */
.L_x_44475:
[----:B------:R-:W-:Y:S05]  /*10560*/  BSYNC B1 ;  /* 0x0000000000017941 */ /* 0x000fea0003800000 */
.L_x_44473:
        /* <DEDUP_REMOVED lines=9> */
.L_x_44477:
[----:B------:R-:W-:Y:S02]  /*10600*/  IMAD.MOV.U32 R41, RZ, RZ, R42 ;  /* 0x000000ffff297224 */ /* 0x000fe400078e002a */
[----:B------:R-:W-:Y:S01]  /*10610*/  IMAD.MOV.U32 R25, RZ, RZ, R26 ;  /* 0x000000ffff197224 */ /* 0x000fe200078e001a */
[----:B------:R-:W-:Y:S01]  /*10620*/  MOV R26, R47 ;  /* 0x0000002f001a7202 */ /* 0x000fe20000000f00 */
[----:B------:R-:W-:-:S07]  /*10630*/  IMAD.MOV.U32 R42, RZ, RZ, R29 ;  /* 0x000000ffff2a7224 */ /* 0x000fce00078e001d */
.L_x_44478:
[----:B------:R-:W-:Y:S05]  /*10640*/  BSYNC B1 ;  /* 0x0000000000017941 */ /* 0x000fea0003800000 */
.L_x_44476:
        /* <DEDUP_REMOVED lines=9> */
.L_x_44480:
[----:B------:R-:W-:Y:S02]  /*106e0*/  IMAD.MOV.U32 R40, RZ, RZ, R41 ;  /* 0x000000ffff287224 */ /* 0x000fe400078e0029 */
[----:B------:R-:W-:Y:S02]  /*106f0*/  IMAD.MOV.U32 R24, RZ, RZ, R25 ;  /* 0x000000ffff187224 */ /* 0x000fe400078e0019 */
[----:B------:R-:W-:Y:S02]  /*10700*/  IMAD.MOV.U32 R41, RZ, RZ, R50 ;  /* 0x000000ffff297224 */ /* 0x000fe400078e0032 */
[----:B------:R-:W-:-:S07]  /*10710*/  IMAD.MOV.U32 R25, RZ, RZ, R49 ;  /* 0x000000ffff197224 */ /* 0x000fce00078e0031 */
.L_x_44481:
[----:B------:R-:W-:Y:S05]  /*10720*/  BSYNC B1 ;  /* 0x0000000000017941 */ /* 0x000fea0003800000 */
.L_x_44479:
        /* <DEDUP_REMOVED lines=9> */
.L_x_44483:
[----:B------:R-:W-:Y:S02]  /*107c0*/  IMAD.MOV.U32 R53, RZ, RZ, R40 ;  /* 0x000000ffff357224 */ /* 0x000fe400078e0028 */
[----:B------:R-:W-:Y:S02]  /*107d0*/  IMAD.MOV.U32 R31, RZ, RZ, R24 ;  /* 0x000000ffff1f7224 */ /* 0x000fe400078e0018 */
[----:B------:R-:W-:Y:S02]  /*107e0*/  IMAD.MOV.U32 R40, RZ, RZ, R51 ;  /* 0x000000ffff287224 */ /* 0x000fe400078e0033 */
[----:B------:R-:W-:-:S07]  /*107f0*/  IMAD.MOV.U32 R24, RZ, RZ, R52 ;  /* 0x000000ffff187224 */ /* 0x000fce00078e0034 */
.L_x_44484:
[----:B------:R-:W-:Y:S05]  /*10800*/  BSYNC B1 ;  /* 0x0000000000017941 */ /* 0x000fea0003800000 */
.L_x_44482:
        /* <DEDUP_REMOVED lines=9> */
.L_x_44486:
[----:B------:R-:W-:Y:S02]  /*108a0*/  IMAD.MOV.U32 R52, RZ, RZ, R53 ;  /* 0x000000ffff347224 */ /* 0x000fe400078e0035 */
[----:B------:R-:W-:Y:S02]  /*108b0*/  IMAD.MOV.U32 R30, RZ, RZ, R31 ;  /* 0x000000ffff1e7224 */ /* 0x000fe400078e001f */
[----:B------:R-:W-:Y:S02]  /*108c0*/  IMAD.MOV.U32 R53, RZ, RZ, R54 ;  /* 0x000000ffff357224 */ /* 0x000fe400078e0036 */
[----:B------:R-:W-:-:S07]  /*108d0*/  IMAD.MOV.U32 R31, RZ, RZ, R56 ;  /* 0x000000ffff1f7224 */ /* 0x000fce00078e0038 */
.L_x_44487:
[----:B------:R-:W-:Y:S05]  /*108e0*/  BSYNC B1 ;  /* 0x0000000000017941 */ /* 0x000fea0003800000 */
.L_x_44485:
        /* <DEDUP_REMOVED lines=8> */
.L_x_44488:
[----:B------:R-:W-:Y:S01]  /*10970*/  MOV R2, R52 ;  /* 0x0000003400027202 */ /* 0x000fe20000000f00 */
[----:B------:R-:W-:Y:S02]  /*10980*/  IMAD.MOV.U32 R29, RZ, RZ, R30 ;  /* 0x000000ffff1d7224 */ /* 0x000fe400078e001e */
[----:B------:R-:W-:Y:S02]  /*10990*/  IMAD.MOV.U32 R52, RZ, RZ, R57 ;  /* 0x000000ffff347224 */ /* 0x000fe400078e0039 */
[----:B------:R-:W-:-:S07]  /*109a0*/  IMAD.MOV.U32 R30, RZ, RZ, R59 ;  /* 0x000000ffff1e7224 */ /* 0x000fce00078e003b */
.L_x_43770:
[----:B------:R-:W-:Y:S05]  /*109b0*/  BSYNC B0 ;  /* 0x0000000000007941 */ /* 0x000fea0003800000 */
.L_x_43769:
[----:B------:R-:W1:Y:S01]  /*109c0*/  S2R R0, SR_LANEID ;  /* 0x0000000000007919 */ /* 0x000e620000000000 */
[----:B------:R-:W-:Y:S01]  /*109d0*/  BSSY B0, `(.L_x_44489) ;  /* 0x0000db1000007945 */ /* 0x000fe20003800000 */
[----:B------:R2:W3:Y:S04]  /*109e0*/  SHFL.DOWN PT, R3, R2, 0x2, 0x1f ;  /* 0x08401f0002037f89 */ /* 0x0004e800000e0000 */
[----:B------:R2:W4:Y:S04]  /*109f0*/  SHFL.DOWN PT, R67, R52, 0x2, 0x1f ;  /* 0x08401f0034437f89 */ /* 0x00052800000e0000 */
[----:B------:R2:W2:Y:S04]  /*10a00*/  SHFL.DOWN PT, R65, R53, 0x2, 0x1f ;  /* 0x08401f0035417f89 */ /* 0x0004a800000e0000 */
[----:B------:R0:W2:Y:S04]  /*10a10*/  SHFL.DOWN PT, R63, R40, 0x2, 0x1f ;  /* 0x08401f00283f7f89 */ /* 0x0000a800000e0000 */
[----:B------:R0:W2:Y:S04]  /*10a20*/  SHFL.DOWN PT, R61, R41, 0x2, 0x1f ;  /* 0x08401f00293d7f89 */ /* 0x0000a800000e0000 */
[----:B------:R1:W2:Y:S04]  /*10a30*/  SHFL.DOWN PT, R59, R42, 0x2, 0x1f ;  /* 0x08401f002a3b7f89 */ /* 0x0002a800000e0000 */
[----:B0-----:R0:W0:Y:S01]  /*10a40*/  SHFL.DOWN PT, R57, R43, 0x2, 0x1f ;  /* 0x08401f002b397f89 */ /* 0x00102200000e0000 */
[----:B-1----:R-:W-:-:S03]  /*10a50*/  ISETP.GT.AND P0, PT, R0, 0x1d, PT ;  /* 0x0000001d0000780c */ /* 0x002fc60003f04270 */
        /* <DEDUP_REMOVED lines=26> */
[CC--:B0-----:R-:W-:Y:S01]  /*10c00*/  FSETP.GEU.FTZ.AND P0, PT, R5.reuse, R0.reuse, PT ;  /* 0x000000000500720b */ /* 0x0c1fe20003f1e000 */
[----:B------:R-:W-:Y:S01]  /*10c10*/  BSSY B1, `(.L_x_44491) ;  /* 0x0000013000017945 */ /* 0x000fe20003800000 */
[----:B------:R-:W-:Y:S02]  /*10c20*/  FSETP.NEU.FTZ.AND P1, PT, R5, R0, PT ;  /* 0x000000000500720b */ /* 0x000fe40003f3d000 */
[C---:B------:R-:W-:Y:S02]  /*10c30*/  ISETP.EQ.OR P0, PT, R28.reuse, -0x1, !P0 ;  /* 0xffffffff1c00780c */ /* 0x040fe40004702670 */
[----:B------:R-:W-:-:S04]  /*10c40*/  ISETP.LE.OR P1, PT, R28, R3, P1 ;  /* 0x000000031c00720c */ /* 0x000fc80000f23670 */
[----:B------:R-:W-:-:S13]  /*10c50*/  PLOP3.LUT P0, PT, P0, P1, PT, 0x8, 0x0 ;  /* 0x000000000000781c */ /* 0x000fda0000702170 */
[----:B-1----:R-:W-:Y:S02]  /*10c60*/  @!P0 IMAD.MOV.U32 R5, RZ, RZ, R0 ;  /* 0x000000ffff058224 */ /* 0x002fe400078e0000 */
        /* <DEDUP_REMOVED lines=9> */
.L_x_44492:
[----:B------:R-:W-:Y:S02]  /*10d00*/  IMAD.MOV.U32 R0, RZ, RZ, R5 ;  /* 0x000000ffff007224 */ /* 0x000fe400078e0005 */
[----:B------:R-:W-:Y:S02]  /*10d10*/  IMAD.MOV.U32 R3, RZ, RZ, R28 ;  /* 0x000000ffff037224 */ /* 0x000fe400078e001c */
[----:B------:R-:W-:Y:S02]  /*10d20*/  IMAD.MOV.U32 R5, RZ, RZ, R19 ;  /* 0x000000ffff057224 */ /* 0x000fe400078e0013 */
[----:B------:R-:W-:-:S07]  /*10d30*/  IMAD.MOV.U32 R28, RZ, RZ, R35 ;  /* 0x000000ffff1c7224 */ /* 0x000fce00078e0023 */
.L_x_44493:
[----:B------:R-:W-:Y:S05]  /*10d40*/  BSYNC B1 ;  /* 0x0000000000017941 */ /* 0x000fea0003800000 */
.L_x_44491:
        /* <DEDUP_REMOVED lines=9> */
.L_x_44495:
[----:B------:R-:W-:Y:S01]  /*10de0*/  MOV R66, R3 ;  /* 0x0000000300427202 */ /* 0x000fe20000000f00 */
[----:B------:R-:W-:Y:S02]  /*10df0*/  IMAD.MOV.U32 R64, RZ, RZ, R0 ;  /* 0x000000ffff407224 */ /* 0x000fe400078e0000 */
[----:B------:R-:W-:Y:S02]  /*10e00*/  IMAD.MOV.U32 R3, RZ, RZ, R34 ;  /* 0x000000ffff037224 */ /* 0x000fe400078e0022 */
[----:B------:R-:W-:-:S07]  /*10e10*/  IMAD.MOV.U32 R0, RZ, RZ, R18 ;  /* 0x000000ffff007224 */ /* 0x000fce00078e0012 */
.L_x_44496:
[----:B------:R-:W-:Y:S05]  /*10e20*/  BSYNC B1 ;  /* 0x0000000000017941 */ /* 0x000fea0003800000 */
.L_x_44494:
        /* <DEDUP_REMOVED lines=9> */
.L_x_44498:
[----:B------:R-:W-:Y:S01]  /*10ec0*/  IMAD.MOV.U32 R35, RZ, RZ, R66 ;  /* 0x000000ffff237224 */ /* 0x000fe200078e0042 */
[----:B------:R-:W-:Y:S01]  /*10ed0*/  MOV R19, R64 ;  /* 0x0000004000137202 */ /* 0x000fe20000000f00 */
[----:B------:R-:W-:Y:S02]  /*10ee0*/  IMAD.MOV.U32 R66, RZ, RZ, R33 ;  /* 0x000000ffff427224 */ /* 0x000fe400078e0021 */
[----:B------:R-:W-:-:S07]  /*10ef0*/  IMAD.MOV.U32 R64, RZ, RZ, R17 ;  /* 0x000000ffff407224 */ /* 0x000fce00078e0011 */
.L_x_44499:
[----:B------:R-:W-:Y:S05]  /*10f00*/  BSYNC B1 ;  /* 0x0000000000017941 */ /* 0x000fea0003800000 */
.L_x_44497:
        /* <DEDUP_REMOVED lines=9> */
.L_x_44501:
[----:B------:R-:W-:Y:S01]  /*10fa0*/  IMAD.MOV.U32 R34, RZ, RZ, R35 ;  /* 0x000000ffff227224 */ /* 0x000fe200078e0023 */
[----:B------:R-:W-:Y:S01]  /*10fb0*/  MOV R35, R32 ;  /* 0x0000002000237202 */ /* 0x000fe20000000f00 */
[----:B------:R-:W-:Y:S02]  /*10fc0*/  IMAD.MOV.U32 R18, RZ, RZ, R19 ;  /* 0x000000ffff127224 */ /* 0x000fe400078e0013 */
[----:B------:R-:W-:-:S07]  /*10fd0*/  IMAD.MOV.U32 R19, RZ, RZ, R16 ;  /* 0x000000ffff137224 */ /* 0x000fce00078e0010 */
.L_x_44502:
[----:B------:R-:W-:Y:S05]  /*10fe0*/  BSYNC B1 ;  /* 0x0000000000017941 */ /* 0x000fea0003800000 */
.L_x_44500:
        /* <DEDUP_REMOVED lines=9> */
.L_x_44504:
[----:B------:R-:W-:Y:S02]  /*11080*/  IMAD.MOV.U32 R33, RZ, RZ, R34 ;  /* 0x000000ffff217224 */ /* 0x000fe400078e0022 */
[----:B------:R-:W-:Y:S01]  /*11090*/  IMAD.MOV.U32 R17, RZ, RZ, R18 ;  /* 0x000000ffff117224 */ /* 0x000fe200078e0012 */
[----:B------:R-:W-:Y:S01]  /*110a0*/  MOV R18, R23 ;  /* 0x0000001700127202 */ /* 0x000fe20000000f00 */
[----:B------:R-:W-:-:S07]  /*110b0*/  IMAD.MOV.U32 R34, RZ, RZ, R39 ;  /* 0x000000ffff227224 */ /* 0x000fce00078e0027 */
.L_x_44505:
[----:B------:R-:W-:Y:S05]  /*110c0*/  BSYNC B1 ;  /* 0x0000000000017941 */ /* 0x000fea0003800000 */
.L_x_44503:
        /* <DEDUP_REMOVED lines=9> */
.L_x_44507:
[----:B------:R-:W-:Y:S02]  /*11160*/  IMAD.MOV.U32 R32, RZ, RZ, R33 ;  /* 0x000000ffff207224 */ /* 0x000fe400078e0021 */
[----:B------:R-:W-:Y:S02]  /*11170*/  IMAD.MOV.U32 R16, RZ, RZ, R17 ;  /* 0x000000ffff107224 */ /* 0x000fe400078e0011 */
[----:B------:R-:W-:Y:S02]  /*11180*/  IMAD.MOV.U32 R33, RZ, RZ, R38 ;  /* 0x000000ffff217224 */ /* 0x000fe400078e0026 */
[----:B------:R-:W-:-:S07]  /*11190*/  IMAD.MOV.U32 R17, RZ, RZ, R22 ;  /* 0x000000ffff117224 */ /* 0x000fce00078e0016 */
.L_x_44508:
[----:B------:R-:W-:Y:S05]  /*111a0*/  BSYNC B1 ;  /* 0x0000000000017941 */ /* 0x000fea0003800000 */
.L_x_44506:
        /* <DEDUP_REMOVED lines=9> */
.L_x_44510:
[----:B------:R-:W-:Y:S02]  /*11240*/  IMAD.MOV.U32 R39, RZ, RZ, R32 ;  /* 0x000000ffff277224 */ /* 0x000fe400078e0020 */
[----:B------:R-:W-:Y:S02]  /*11250*/  IMAD.MOV.U32 R23, RZ, RZ, R16 ;  /* 0x000000ffff177224 */ /* 0x000fe400078e0010 */
[----:B------:R-:W-:Y:S02]  /*11260*/  IMAD.MOV.U32 R32, RZ, RZ, R37 ;  /* 0x000000ffff207224 */ /* 0x000fe400078e0025 */
[----:B------:R-:W-:-:S07]  /*11270*/  IMAD.MOV.U32 R16, RZ, RZ, R21 ;  /* 0x000000ffff107224 */ /* 0x000fce00078e0015 */
.L_x_44511:
[----:B------:R-:W-:Y:S05]  /*11280*/  BSYNC B1 ;  /* 0x0000000000017941 */ /* 0x000fea0003800000 */
.L_x_44509:
        /* <DEDUP_REMOVED lines=9> */
.L_x_44513:
[----:B------:R-:W-:Y:S02]  /*11320*/  IMAD.MOV.U32 R38, RZ, RZ, R39 ;  /* 0x000000ffff267224 */ /* 0x000fe400078e0027 */
[----:B------:R-:W-:Y:S02]  /*11330*/  IMAD.MOV.U32 R22, RZ, RZ, R23 ;  /* 0x000000ffff167224 */ /* 0x000fe400078e0017 */
[----:B------:R-:W-:Y:S02]  /*11340*/  IMAD.MOV.U32 R39, RZ, RZ, R36 ;  /* 0x000000ffff277224 */ /* 0x000fe400078e0024 */
[----:B------:R-:W-:-:S07]  /*11350*/  IMAD.MOV.U32 R23, RZ, RZ, R20 ;  /* 0x000000ffff177224 */ /* 0x000fce00078e0014 */
.L_x_44514:
[----:B------:R-:W-:Y:S05]  /*11360*/  BSYNC B1 ;  /* 0x0000000000017941 */ /* 0x000fea0003800000 */
.L_x_44512:
        /* <DEDUP_REMOVED lines=9> */
.L_x_44516:
[----:B------:R-:W-:Y:S01]  /*11400*/  MOV R37, R38 ;  /* 0x0000002600257202 */ /* 0x000fe20000000f00 */
[----:B------:R-:W-:Y:S02]  /*11410*/  IMAD.MOV.U32 R21, RZ, RZ, R22 ;  /* 0x000000ffff157224 */ /* 0x000fe400078e0016 */
[----:B------:R-:W-:Y:S02]  /*11420*/  IMAD.MOV.U32 R38, RZ, RZ, R43 ;  /* 0x000000ffff267224 */ /* 0x000fe400078e002b */
[----:B------:R-:W-:-:S07]  /*11430*/  IMAD.MOV.U32 R22, RZ, RZ, R27 ;  /* 0x000000ffff167224 */ /* 0x000fce00078e001b */
.L_x_44517:
[----:B------:R-:W-:Y:S05]  /*11440*/  BSYNC B1 ;  /* 0x0000000000017941 */ /* 0x000fea0003800000 */
.L_x_44515:
        /* <DEDUP_REMOVED lines=9> */
.L_x_44519:
[----:B------:R-:W-:Y:S01]  /*114e0*/  IMAD.MOV.U32 R36, RZ, RZ, R37 ;  /* 0x000000ffff247224 */ /* 0x000fe200078e0025 */
[----:B------:R-:W-:Y:S01]  /*114f0*/  MOV R20, R21 ;  /* 0x0000001500147202 */ /* 0x000fe20000000f00 */
[----:B------:R-:W-:Y:S02]  /*11500*/  IMAD.MOV.U32 R37, RZ, RZ, R42 ;  /* 0x000000ffff257224 */ /* 0x000fe400078e002a */
[----:B------:R-:W-:-:S07]  /*11510*/  IMAD.MOV.U32 R21, RZ, RZ, R26 ;  /* 0x000000ffff157224 */ /* 0x000fce00078e001a */
.L_x_44520:
[----:B------:R-:W-:Y:S05]  /*11520*/  BSYNC B1 ;  /* 0x0000000000017941 */ /* 0x000fea0003800000 */
.L_x_44518:
        /* <DEDUP_REMOVED lines=9> */
.L_x_44522:
[----:B------:R-:W-:Y:S01]  /*115c0*/  IMAD.MOV.U32 R43, RZ, RZ, R36 ;  /* 0x000000ffff2b7224 */ /* 0x000fe200078e0024 */
[----:B------:R-:W-:Y:S01]  /*115d0*/  MOV R36, R41 ;  /* 0x0000002900247202 */ /* 0x000fe20000000f00 */
[----:B------:R-:W-:Y:S02]  /*115e0*/  IMAD.MOV.U32 R27, RZ, RZ, R20 ;  /* 0x000000ffff1b7224 */ /* 0x000fe400078e0014 */
[----:B------:R-:W-:-:S07]  /*115f0*/  IMAD.MOV.U32 R20, RZ, RZ, R25 ;  /* 0x000000ffff147224 */ /* 0x000fce00078e0019 */
.L_x_44523:
[----:B------:R-:W-:Y:S05]  /*11600*/  BSYNC B1 ;  /* 0x0000000000017941 */ /* 0x000fea0003800000 */
.L_x_44521:
        /* <DEDUP_REMOVED lines=9> */
.L_x_44525:
[----:B------:R-:W-:Y:S02]  /*116a0*/  IMAD.MOV.U32 R42, RZ, RZ, R43 ;  /* 0x000000ffff2a7224 */ /* 0x000fe400078e002b */
[----:B------:R-:W-:Y:S01]  /*116b0*/  IMAD.MOV.U32 R26, RZ, RZ, R27 ;  /* 0x000000ffff1a7224 */ /* 0x000fe200078e001b */
[----:B------:R-:W-:Y:S01]  /*116c0*/  MOV R27, R24 ;  /* 0x00000018001b7202 */ /* 0x000fe20000000f00 */
[----:B------:R-:W-:-:S07]  /*116d0*/  IMAD.MOV.U32 R43, RZ, RZ, R40 ;  /* 0x000000ffff2b7224 */ /* 0x000fce00078e0028 */
.L_x_44526:
[----:B------:R-:W-:Y:S05]  /*116e0*/  BSYNC B1 ;  /* 0x0000000000017941 */ /* 0x000fea0003800000 */
.L_x_44524:
        /* <DEDUP_REMOVED lines=9> */
.L_x_44528:
[----:B------:R-:W-:Y:S02]  /*11780*/  IMAD.MOV.U32 R41, RZ, RZ, R42 ;  /* 0x000000ffff297224 */ /* 0x000fe400078e002a */
[----:B------:R-:W-:Y:S02]  /*11790*/  IMAD.MOV.U32 R25, RZ, RZ, R26 ;  /* 0x000000ffff197224 */ /* 0x000fe400078e001a */
[----:B------:R-:W-:Y:S02]  /*117a0*/  IMAD.MOV.U32 R26, RZ, RZ, R31 ;  /* 0x000000ffff1a7224 */ /* 0x000fe400078e001f */
[----:B------:R-:W-:-:S07]  /*117b0*/  IMAD.MOV.U32 R42, RZ, RZ, R53 ;  /* 0x000000ffff2a7224 */ /* 0x000fce00078e0035 */
.L_x_44529:
[----:B------:R-:W-:Y:S05]  /*117c0*/  BSYNC B1 ;  /* 0x0000000000017941 */ /* 0x000fea0003800000 */
.L_x_44527:
        /* <DEDUP_REMOVED lines=9> */
.L_x_44531:
[----:B------:R-:W-:Y:S02]  /*11860*/  IMAD.MOV.U32 R31, RZ, RZ, R41 ;  /* 0x000000ffff1f7224 */ /* 0x000fe400078e0029 */
[----:B------:R-:W-:Y:S02]  /*11870*/  IMAD.MOV.U32 R24, RZ, RZ, R25 ;  /* 0x000000ffff187224 */ /* 0x000fe400078e0019 */
[----:B------:R-:W-:Y:S02]  /*11880*/  IMAD.MOV.U32 R41, RZ, RZ, R52 ;  /* 0x000000ffff297224 */ /* 0x000fe400078e0034 */
[----:B------:R-:W-:-:S07]  /*11890*/  IMAD.MOV.U32 R25, RZ, RZ, R30 ;  /* 0x000000ffff197224 */ /* 0x000fce00078e001e */
.L_x_44532:
[----:B------:R-:W-:Y:S05]  /*118a0*/  BSYNC B1 ;  /* 0x0000000000017941 */ /* 0x000fea0003800000 */
.L_x_44530:
        /* <DEDUP_REMOVED lines=9> */
.L_x_44534:
[----:B------:R-:W-:Y:S02]  /*11940*/  IMAD.MOV.U32 R40, RZ, RZ, R31 ;  /* 0x000000ffff287224 */ /* 0x000fe400078e001f */
[----:B------:R-:W-:Y:S02]  /*11950*/  IMAD.MOV.U32 R30, RZ, RZ, R24 ;  /* 0x000000ffff1e7224 */ /* 0x000fe400078e0018 */
[----:B------:R-:W-:Y:S02]  /*11960*/  IMAD.MOV.U32 R31, RZ, RZ, R2 ;  /* 0x000000ffff1f7224 */ /* 0x000fe400078e0002 */
[----:B------:R-:W-:-:S07]  /*11970*/  IMAD.MOV.U32 R24, RZ, RZ, R29 ;  /* 0x000000ffff187224 */ /* 0x000fce00078e001d */
.L_x_44535:
[----:B------:R-:W-:Y:S05]  /*11980*/  BSYNC B1 ;  /* 0x0000000000017941 */ /* 0x000fea0003800000 */
.L_x_44533:
        /* <DEDUP_REMOVED lines=16> */
.L_x_44537:
[----:B------:R-:W-:Y:S02]  /*11a90*/  IMAD.MOV.U32 R29, RZ, RZ, R28 ;  /* 0x000000ffff1d7224 */ /* 0x000fe400078e001c */
[----:B------:R-:W-:Y:S02]  /*11aa0*/  IMAD.MOV.U32 R2, RZ, RZ, R5 ;  /* 0x000000ffff027224 */ /* 0x000fe400078e0005 */
[----:B------:R-:W-:Y:S02]  /*11ab0*/  IMAD.MOV.U32 R5, RZ, RZ, R0 ;  /* 0x000000ffff057224 */ /* 0x000fe400078e0000 */
[----:B------:R-:W-:-:S07]  /*11ac0*/  IMAD.MOV.U32 R28, RZ, RZ, R3 ;  /* 0x000000ffff1c7224 */ /* 0x000fce00078e0003 */
.L_x_44538:
[----:B------:R-:W-:Y:S05]  /*11ad0*/  BSYNC B1 ;  /* 0x0000000000017941 */ /* 0x000fea0003800000 */
.L_x_44536:
        /* <DEDUP_REMOVED lines=9> */
.L_x_44540:
[----:B------:R-:W-:Y:S02]  /*11b70*/  IMAD.MOV.U32 R52, RZ, RZ, R29 ;  /* 0x000000ffff347224 */ /* 0x000fe400078e001d */
[----:B------:R-:W-:Y:S02]  /*11b80*/  IMAD.MOV.U32 R0, RZ, RZ, R2 ;  /* 0x000000ffff007224 */ /* 0x000fe400078e0002 */
[----:B------:R-:W-:Y:S02]  /*11b90*/  IMAD.MOV.U32 R29, RZ, RZ, R66 ;  /* 0x000000ffff1d7224 */ /* 0x000fe400078e0042 */
[----:B------:R-:W-:-:S07]  /*11ba0*/  IMAD.MOV.U32 R2, RZ, RZ, R64 ;  /* 0x000000ffff027224 */ /* 0x000fce00078e0040 */
.L_x_44541:
[----:B------:R-:W-:Y:S05]  /*11bb0*/  BSYNC B1 ;  /* 0x0000000000017941 */ /* 0x000fea0003800000 */
.L_x_44539:
        /* <DEDUP_REMOVED lines=9> */
.L_x_44543:
[----:B------:R-:W-:Y:S01]  /*11c50*/  MOV R53, R52 ;  /* 0x0000003400357202 */ /* 0x000fe20000000f00 */
[----:B------:R-:W-:Y:S02]  /*11c60*/  IMAD.MOV.U32 R3, RZ, RZ, R0 ;  /* 0x000000ffff037224 */ /* 0x000fe400078e0000 */
[----:B------:R-:W-:Y:S02]  /*11c70*/  IMAD.MOV.U32 R52, RZ, RZ, R35 ;  /* 0x000000ffff347224 */ /* 0x000fe400078e0023 */
[----:B------:R-:W-:-:S07]  /*11c80*/  IMAD.MOV.U32 R0, RZ, RZ, R19 ;  /* 0x000000ffff007224 */ /* 0x000fce00078e0013 */
.L_x_44544:
[----:B------:R-:W-:Y:S05]  /*11c90*/  BSYNC B1 ;  /* 0x0000000000017941 */ /* 0x000fea0003800000 */
.L_x_44542:
        /* <DEDUP_REMOVED lines=9> */
.L_x_44546:
[----:B------:R-:W-:Y:S01]  /*11d30*/  IMAD.MOV.U32 R64, RZ, RZ, R53 ;  /* 0x000000ffff407224 */ /* 0x000fe200078e0035 */
[----:B------:R-:W-:Y:S01]  /*11d40*/  MOV R62, R3 ;  /* 0x00000003003e7202 */ /* 0x000fe20000000f00 */
[----:B------:R-:W-:Y:S02]  /*11d50*/  IMAD.MOV.U32 R53, RZ, RZ, R34 ;  /* 0x000000ffff357224 */ /* 0x000fe400078e0022 */
[----:B------:R-:W-:-:S07]  /*11d60*/  IMAD.MOV.U32 R3, RZ, RZ, R18 ;  /* 0x000000ffff037224 */ /* 0x000fce00078e0012 */
.L_x_44547:
[----:B------:R-:W-:Y:S05]  /*11d70*/  BSYNC B1 ;  /* 0x0000000000017941 */ /* 0x000fea0003800000 */
.L_x_44545:
        /* <DEDUP_REMOVED lines=9> */
.L_x_44549:
[----:B------:R-:W-:Y:S01]  /*11e10*/  IMAD.MOV.U32 R35, RZ, RZ, R64 ;  /* 0x000000ffff237224 */ /* 0x000fe200078e0040 */
[----:B------:R-:W-:Y:S01]  /*11e20*/  MOV R64, R33 ;  /* 0x0000002100407202 */ /* 0x000fe20000000f00 */
[----:B------:R-:W-:Y:S02]  /*11e30*/  IMAD.MOV.U32 R19, RZ, RZ, R62 ;  /* 0x000000ffff137224 */ /* 0x000fe400078e003e */
[----:B------:R-:W-:-:S07]  /*11e40*/  IMAD.MOV.U32 R62, RZ, RZ, R17 ;  /* 0x000000ffff3e7224 */ /* 0x000fce00078e0011 */
.L_x_44550:
[----:B------:R-:W-:Y:S05]  /*11e50*/  BSYNC B1 ;  /* 0x0000000000017941 */ /* 0x000fea0003800000 */
.L_x_44548:
        /* <DEDUP_REMOVED lines=9> */
.L_x_44552:
[----:B------:R-:W-:Y:S02]  /*11ef0*/  IMAD.MOV.U32 R34, RZ, RZ, R35 ;  /* 0x000000ffff227224 */ /* 0x000fe400078e0023 */
[----:B------:R-:W-:Y:S01]  /*11f00*/  IMAD.MOV.U32 R18, RZ, RZ, R19 ;  /* 0x000000ffff127224 */ /* 0x000fe200078e0013 */
[----:B------:R-:W-:Y:S01]  /*11f10*/  MOV R19, R16 ;  /* 0x0000001000137202 */ /* 0x000fe20000000f00 */
[----:B------:R-:W-:-:S07]  /*11f20*/  IMAD.MOV.U32 R35, RZ, RZ, R32 ;  /* 0x000000ffff237224 */ /* 0x000fce00078e0020 */
.L_x_44553:
[----:B------:R-:W-:Y:S05]  /*11f30*/  BSYNC B1 ;  /* 0x0000000000017941 */ /* 0x000fea0003800000 */
.L_x_44551:
        /* <DEDUP_REMOVED lines=9> */
.L_x_44555:
[----:B------:R-:W-:Y:S02]  /*11fd0*/  IMAD.MOV.U32 R33, RZ, RZ, R34 ;  /* 0x000000ffff217224 */ /* 0x000fe400078e0022 */
[----:B------:R-:W-:Y:S02]  /*11fe0*/  IMAD.MOV.U32 R17, RZ, RZ, R18 ;  /* 0x000000ffff117224 */ /* 0x000fe400078e0012 */
[----:B------:R-:W-:Y:S02]  /*11ff0*/  IMAD.MOV.U32 R34, RZ, RZ, R39 ;  /* 0x000000ffff227224 */ /* 0x000fe400078e0027 */
[----:B------:R-:W-:-:S07]  /*12000*/  IMAD.MOV.U32 R18, RZ, RZ, R23 ;  /* 0x000000ffff127224 */ /* 0x000fce00078e0017 */
.L_x_44556:
[----:B------:R-:W-:Y:S05]  /*12010*/  BSYNC B1 ;  /* 0x0000000000017941 */ /* 0x000fea0003800000 */
.L_x_44554:
        /* <DEDUP_REMOVED lines=9> */
.L_x_44558:
[----:B------:R-:W-:Y:S02]  /*120b0*/  IMAD.MOV.U32 R32, RZ, RZ, R33 ;  /* 0x000000ffff207224 */ /* 0x000fe400078e0021 */
[----:B------:R-:W-:Y:S02]  /*120c0*/  IMAD.MOV.U32 R16, RZ, RZ, R17 ;  /* 0x000000ffff107224 */ /* 0x000fe400078e0011 */
[----:B------:R-:W-:Y:S02]  /*120d0*/  IMAD.MOV.U32 R33, RZ, RZ, R38 ;  /* 0x000000ffff217224 */ /* 0x000fe400078e0026 */
[----:B------:R-:W-:-:S07]  /*120e0*/  IMAD.MOV.U32 R17, RZ, RZ, R22 ;  /* 0x000000ffff117224 */ /* 0x000fce00078e0016 */
.L_x_44559:
[----:B------:R-:W-:Y:S05]  /*120f0*/  BSYNC B1 ;  /* 0x0000000000017941 */ /* 0x000fea0003800000 */
.L_x_44557:
        /* <DEDUP_REMOVED lines=9> */
.L_x_44561:
[----:B------:R-:W-:Y:S02]  /*12190*/  IMAD.MOV.U32 R39, RZ, RZ, R32 ;  /* 0x000000ffff277224 */ /* 0x000fe400078e0020 */
[----:B------:R-:W-:Y:S02]  /*121a0*/  IMAD.MOV.U32 R23, RZ, RZ, R16 ;  /* 0x000000ffff177224 */ /* 0x000fe400078e0010 */
[----:B------:R-:W-:Y:S02]  /*121b0*/  IMAD.MOV.U32 R32, RZ, RZ, R37 ;  /* 0x000000ffff207224 */ /* 0x000fe400078e0025 */
[----:B------:R-:W-:-:S07]  /*121c0*/  IMAD.MOV.U32 R16, RZ, RZ, R21 ;  /* 0x000000ffff107224 */ /* 0x000fce00078e0015 */
.L_x_44562:
[----:B------:R-:W-:Y:S05]  /*121d0*/  BSYNC B1 ;  /* 0x0000000000017941 */ /* 0x000fea0003800000 */
.L_x_44560:
        /* <DEDUP_REMOVED lines=9> */
.L_x_44564:
[----:B------:R-:W-:Y:S01]  /*12270*/  MOV R38, R39 ;  /* 0x0000002700267202 */ /* 0x000fe20000000f00 */
[----:B------:R-:W-:Y:S02]  /*12280*/  IMAD.MOV.U32 R22, RZ, RZ, R23 ;  /* 0x000000ffff167224 */ /* 0x000fe400078e0017 */
[----:B------:R-:W-:Y:S02]  /*12290*/  IMAD.MOV.U32 R39, RZ, RZ, R36 ;  /* 0x000000ffff277224 */ /* 0x000fe400078e0024 */
[----:B------:R-:W-:-:S07]  /*122a0*/  IMAD.MOV.U32 R23, RZ, RZ, R20 ;  /* 0x000000ffff177224 */ /* 0x000fce00078e0014 */
.L_x_44565:
[----:B------:R-:W-:Y:S05]  /*122b0*/  BSYNC B1 ;  /* 0x0000000000017941 */ /* 0x000fea0003800000 */
.L_x_44563:
        /* <DEDUP_REMOVED lines=9> */
.L_x_44567:
[----:B------:R-:W-:Y:S01]  /*12350*/  IMAD.MOV.U32 R37, RZ, RZ, R38 ;  /* 0x000000ffff257224 */ /* 0x000fe200078e0026 */
[----:B------:R-:W-:Y:S01]  /*12360*/  MOV R21, R22 ;  /* 0x0000001600157202 */ /* 0x000fe20000000f00 */
[----:B------:R-:W-:Y:S02]  /*12370*/  IMAD.MOV.U32 R38, RZ, RZ, R43 ;  /* 0x000000ffff267224 */ /* 0x000fe400078e002b */
[----:B------:R-:W-:-:S07]  /*12380*/  IMAD.MOV.U32 R22, RZ, RZ, R27 ;  /* 0x000000ffff167224 */ /* 0x000fce00078e001b */
.L_x_44568:
[----:B------:R-:W-:Y:S05]  /*12390*/  BSYNC B1 ;  /* 0x0000000000017941 */ /* 0x000fea0003800000 */
.L_x_44566:
        /* <DEDUP_REMOVED lines=9> */
.L_x_44570:
[----:B------:R-:W-:Y:S01]  /*12430*/  IMAD.MOV.U32 R36, RZ, RZ, R37 ;  /* 0x000000ffff247224 */ /* 0x000fe200078e0025 */
[----:B------:R-:W-:Y:S01]  /*12440*/  MOV R37, R42 ;  /* 0x0000002a00257202 */ /* 0x000fe20000000f00 */
[----:B------:R-:W-:Y:S02]  /*12450*/  IMAD.MOV.U32 R20, RZ, RZ, R21 ;  /* 0x000000ffff147224 */ /* 0x000fe400078e0015 */
[----:B------:R-:W-:-:S07]  /*12460*/  IMAD.MOV.U32 R21, RZ, RZ, R26 ;  /* 0x000000ffff157224 */ /* 0x000fce00078e001a */
.L_x_44571:
[----:B------:R-:W-:Y:S05]  /*12470*/  BSYNC B1 ;  /* 0x0000000000017941 */ /* 0x000fea0003800000 */
.L_x_44569:
        /* <DEDUP_REMOVED lines=9> */
.L_x_44573:
[----:B------:R-:W-:Y:S02]  /*12510*/  IMAD.MOV.U32 R26, RZ, RZ, R36 ;  /* 0x000000ffff1a7224 */ /* 0x000fe400078e0024 */
[----:B------:R-:W-:Y:S01]  /*12520*/  IMAD.MOV.U32 R27, RZ, RZ, R20 ;  /* 0x000000ffff1b7224 */ /* 0x000fe200078e0014 */
[----:B------:R-:W-:Y:S01]  /*12530*/  MOV R20, R25 ;  /* 0x0000001900147202 */ /* 0x000fe20000000f00 */
[----:B------:R-:W-:-:S07]  /*12540*/  IMAD.MOV.U32 R36, RZ, RZ, R41 ;  /* 0x000000ffff247224 */ /* 0x000fce00078e0029 */
.L_x_44574:
[----:B------:R-:W-:Y:S05]  /*12550*/  BSYNC B1 ;  /* 0x0000000000017941 */ /* 0x000fea0003800000 */
.L_x_44572:
        /* <DEDUP_REMOVED lines=9> */
.L_x_44576:
[----:B------:R-:W-:Y:S02]  /*125f0*/  IMAD.MOV.U32 R41, RZ, RZ, R26 ;  /* 0x000000ffff297224 */ /* 0x000fe400078e001a */
[----:B------:R-:W-:Y:S02]  /*12600*/  IMAD.MOV.U32 R25, RZ, RZ, R27 ;  /* 0x000000ffff197224 */ /* 0x000fe400078e001b */
[----:B------:R-:W-:Y:S02]  /*12610*/  IMAD.MOV.U32 R26, RZ, RZ, R31 ;  /* 0x000000ffff1a7224 */ /* 0x000fe400078e001f */
[----:B------:R-:W-:-:S07]  /*12620*/  IMAD.MOV.U32 R27, RZ, RZ, R24 ;  /* 0x000000ffff1b7224 */ /* 0x000fce00078e0018 */
.L_x_44577:
[----:B------:R-:W-:Y:S05]  /*12630*/  BSYNC B1 ;  /* 0x0000000000017941 */ /* 0x000fea0003800000 */
.L_x_44575:
        /* <DEDUP_REMOVED lines=9> */
.L_x_44579:
[----:B------:R-:W-:Y:S02]  /*126d0*/  IMAD.MOV.U32 R31, RZ, RZ, R41 ;  /* 0x000000ffff1f7224 */ /* 0x000fe400078e0029 */
[----:B------:R-:W-:Y:S02]  /*126e0*/  IMAD.MOV.U32 R24, RZ, RZ, R25 ;  /* 0x000000ffff187224 */ /* 0x000fe400078e0019 */
[----:B------:R-:W-:Y:S02]  /*126f0*/  IMAD.MOV.U32 R41, RZ, RZ, R40 ;  /* 0x000000ffff297224 */ /* 0x000fe400078e0028 */
[----:B------:R-:W-:-:S07]  /*12700*/  IMAD.MOV.U32 R25, RZ, RZ, R30 ;  /* 0x000000ffff197224 */ /* 0x000fce00078e001e */
.L_x_44580:
[----:B------:R-:W-:Y:S05]  /*12710*/  BSYNC B1 ;  /* 0x0000000000017941 */ /* 0x000fea0003800000 */
.L_x_44578:
        /* <DEDUP_REMOVED lines=16> */
.L_x_44582:
[----:B------:R-:W-:Y:S02]  /*12820*/  IMAD.MOV.U32 R43, RZ, RZ, R28 ;  /* 0x000000ffff2b7224 */ /* 0x000fe400078e001c */
[----:B------:R-:W-:Y:S02]  /*12830*/  IMAD.MOV.U32 R30, RZ, RZ, R5 ;  /* 0x000000ffff1e7224 */ /* 0x000fe400078e0005 */
[----:B------:R-:W-:Y:S02]  /*12840*/  IMAD.MOV.U32 R5, RZ, RZ, R2 ;  /* 0x000000ffff057224 */ /* 0x000fe400078e0002 */
[----:B------:R-:W-:-:S07]  /*12850*/  IMAD.MOV.U32 R28, RZ, RZ, R29 ;  /* 0x000000ffff1c7224 */ /* 0x000fce00078e001d */
.L_x_44583:
[----:B------:R-:W-:Y:S05]  /*12860*/  BSYNC B1 ;  /* 0x0000000000017941 */ /* 0x000fea0003800000 */
.L_x_44581:
        /* <DEDUP_REMOVED lines=9> */
.L_x_44585:
[----:B------:R-:W-:Y:S02]  /*12900*/  IMAD.MOV.U32 R40, RZ, RZ, R43 ;  /* 0x000000ffff287224 */ /* 0x000fe400078e002b */
[----:B------:R-:W-:Y:S02]  /*12910*/  IMAD.MOV.U32 R2, RZ, RZ, R30 ;  /* 0x000000ffff027224 */ /* 0x000fe400078e001e */
[----:B------:R-:W-:Y:S02]  /*12920*/  IMAD.MOV.U32 R43, RZ, RZ, R52 ;  /* 0x000000ffff2b7224 */ /* 0x000fe400078e0034 */
[----:B------:R-:W-:-:S07]  /*12930*/  IMAD.MOV.U32 R30, RZ, RZ, R0 ;  /* 0x000000ffff1e7224 */ /* 0x000fce00078e0000 */
.L_x_44586:
[----:B------:R-:W-:Y:S05]  /*12940*/  BSYNC B1 ;  /* 0x0000000000017941 */ /* 0x000fea0003800000 */
.L_x_44584:
        /* <DEDUP_REMOVED lines=9> */
.L_x_44588:
[----:B------:R-:W-:Y:S02]  /*129e0*/  IMAD.MOV.U32 R65, RZ, RZ, R40 ;  /* 0x000000ffff417224 */ /* 0x000fe400078e0028 */
[----:B------:R-:W-:Y:S02]  /*129f0*/  IMAD.MOV.U32 R29, RZ, RZ, R2 ;  /* 0x000000ffff1d7224 */ /* 0x000fe400078e0002 */
[----:B------:R-:W-:Y:S02]  /*12a00*/  IMAD.MOV.U32 R40, RZ, RZ, R53 ;  /* 0x000000ffff287224 */ /* 0x000fe400078e0035 */
[----:B------:R-:W-:-:S07]  /*12a10*/  IMAD.MOV.U32 R2, RZ, RZ, R3 ;  /* 0x000000ffff027224 */ /* 0x000fce00078e0003 */
.L_x_44589:
[----:B------:R-:W-:Y:S05]  /*12a20*/  BSYNC B1 ;  /* 0x0000000000017941 */ /* 0x000fea0003800000 */
.L_x_44587:
        /* <DEDUP_REMOVED lines=9> */
.L_x_44591:
[----:B------:R-:W-:Y:S01]  /*12ac0*/  MOV R42, R65 ;  /* 0x00000041002a7202 */ /* 0x000fe20000000f00 */
[----:B------:R-:W-:Y:S02]  /*12ad0*/  IMAD.MOV.U32 R0, RZ, RZ, R29 ;  /* 0x000000ffff007224 */ /* 0x000fe400078e001d */
[----:B------:R-:W-:Y:S02]  /*12ae0*/  IMAD.MOV.U32 R65, RZ, RZ, R64 ;  /* 0x000000ffff417224 */ /* 0x000fe400078e0040 */
[----:B------:R-:W-:-:S07]  /*12af0*/  IMAD.MOV.U32 R29, RZ, RZ, R62 ;  /* 0x000000ffff1d7224 */ /* 0x000fce00078e003e */
.L_x_44592:
[----:B------:R-:W-:Y:S05]  /*12b00*/  BSYNC B1 ;  /* 0x0000000000017941 */ /* 0x000fea0003800000 */
.L_x_44590:
        /* <DEDUP_REMOVED lines=9> */
.L_x_44594:
[----:B------:R-:W-:Y:S01]  /*12ba0*/  IMAD.MOV.U32 R53, RZ, RZ, R42 ;  /* 0x000000ffff357224 */ /* 0x000fe200078e002a */
[----:B------:R-:W-:Y:S01]  /*12bb0*/  MOV R3, R0 ;  /* 0x0000000000037202 */ /* 0x000fe20000000f00 */
[----:B------:R-:W-:Y:S02]  /*12bc0*/  IMAD.MOV.U32 R42, RZ, RZ, R35 ;  /* 0x000000ffff2a7224 */ /* 0x000fe400078e0023 */
[----:B------:R-:W-:-:S07]  /*12bd0*/  IMAD.MOV.U32 R0, RZ, RZ, R19 ;  /* 0x000000ffff007224 */ /* 0x000fce00078e0013 */
.L_x_44595:
[----:B------:R-:W-:Y:S05]  /*12be0*/  BSYNC B1 ;  /* 0x0000000000017941 */ /* 0x000fea0003800000 */
.L_x_44593:
        /* <DEDUP_REMOVED lines=9> */
.L_x_44597:
[----:B------:R-:W-:Y:S01]  /*12c80*/  IMAD.MOV.U32 R60, RZ, RZ, R53 ;  /* 0x000000ffff3c7224 */ /* 0x000fe200078e0035 */
[----:B------:R-:W-:Y:S01]  /*12c90*/  MOV R53, R34 ;  /* 0x0000002200357202 */ /* 0x000fe20000000f00 */
[----:B------:R-:W-:Y:S02]  /*12ca0*/  IMAD.MOV.U32 R52, RZ, RZ, R3 ;  /* 0x000000ffff347224 */ /* 0x000fe400078e0003 */
[----:B------:R-:W-:-:S07]  /*12cb0*/  IMAD.MOV.U32 R3, RZ, RZ, R18 ;  /* 0x000000ffff037224 */ /* 0x000fce00078e0012 */
.L_x_44598:
[----:B------:R-:W-:Y:S05]  /*12cc0*/  BSYNC B1 ;  /* 0x0000000000017941 */ /* 0x000fea0003800000 */
.L_x_44596:
        /* <DEDUP_REMOVED lines=9> */
.L_x_44600:
[----:B------:R-:W-:Y:S02]  /*12d60*/  IMAD.MOV.U32 R35, RZ, RZ, R60 ;  /* 0x000000ffff237224 */ /* 0x000fe400078e003c */
[----:B------:R-:W-:Y:S01]  /*12d70*/  IMAD.MOV.U32 R19, RZ, RZ, R52 ;  /* 0x000000ffff137224 */ /* 0x000fe200078e0034 */
[----:B------:R-:W-:Y:S01]  /*12d80*/  MOV R52, R17 ;  /* 0x0000001100347202 */ /* 0x000fe20000000f00 */
[----:B------:R-:W-:-:S07]  /*12d90*/  IMAD.MOV.U32 R60, RZ, RZ, R33 ;  /* 0x000000ffff3c7224 */ /* 0x000fce00078e0021 */
.L_x_44601:
[----:B------:R-:W-:Y:S05]  /*12da0*/  BSYNC B1 ;  /* 0x0000000000017941 */ /* 0x000fea0003800000 */
.L_x_44599:
        /* <DEDUP_REMOVED lines=9> */
.L_x_44603:
[----:B------:R-:W-:Y:S02]  /*12e40*/  IMAD.MOV.U32 R34, RZ, RZ, R35 ;  /* 0x000000ffff227224 */ /* 0x000fe400078e0023 */
[----:B------:R-:W-:Y:S02]  /*12e50*/  IMAD.MOV.U32 R18, RZ, RZ, R19 ;  /* 0x000000ffff127224 */ /* 0x000fe400078e0013 */
[----:B------:R-:W-:Y:S02]  /*12e60*/  IMAD.MOV.U32 R35, RZ, RZ, R32 ;  /* 0x000000ffff237224 */ /* 0x000fe400078e0020 */
[----:B------:R-:W-:-:S07]  /*12e70*/  IMAD.MOV.U32 R19, RZ, RZ, R16 ;  /* 0x000000ffff137224 */ /* 0x000fce00078e0010 */
.L_x_44604:
[----:B------:R-:W-:Y:S05]  /*12e80*/  BSYNC B1 ;  /* 0x0000000000017941 */ /* 0x000fea0003800000 */
.L_x_44602:
        /* <DEDUP_REMOVED lines=9> */
.L_x_44606:
[----:B------:R-:W-:Y:S02]  /*12f20*/  IMAD.MOV.U32 R33, RZ, RZ, R34 ;  /* 0x000000ffff217224 */ /* 0x000fe400078e0022 */
[----:B------:R-:W-:Y:S02]  /*12f30*/  IMAD.MOV.U32 R17, RZ, RZ, R18 ;  /* 0x000000ffff117224 */ /* 0x000fe400078e0012 */
[----:B------:R-:W-:Y:S02]  /*12f40*/  IMAD.MOV.U32 R34, RZ, RZ, R39 ;  /* 0x000000ffff227224 */ /* 0x000fe400078e0027 */
[----:B------:R-:W-:-:S07]  /*12f50*/  IMAD.MOV.U32 R18, RZ, RZ, R23 ;  /* 0x000000ffff127224 */ /* 0x000fce00078e0017 */
.L_x_44607:
[----:B------:R-:W-:Y:S05]  /*12f60*/  BSYNC B1 ;  /* 0x0000000000017941 */ /* 0x000fea0003800000 */
.L_x_44605:
        /* <DEDUP_REMOVED lines=9> */
.L_x_44609:
[----:B------:R-:W-:Y:S02]  /*13000*/  IMAD.MOV.U32 R32, RZ, RZ, R33 ;  /* 0x000000ffff207224 */ /* 0x000fe400078e0021 */
[----:B------:R-:W-:Y:S02]  /*13010*/  IMAD.MOV.U32 R16, RZ, RZ, R17 ;  /* 0x000000ffff107224 */ /* 0x000fe400078e0011 */
[----:B------:R-:W-:Y:S02]  /*13020*/  IMAD.MOV.U32 R33, RZ, RZ, R38 ;  /* 0x000000ffff217224 */ /* 0x000fe400078e0026 */
[----:B------:R-:W-:-:S07]  /*13030*/  IMAD.MOV.U32 R17, RZ, RZ, R22 ;  /* 0x000000ffff117224 */ /* 0x000fce00078e0016 */
.L_x_44610:
[----:B------:R-:W-:Y:S05]  /*13040*/  BSYNC B1 ;  /* 0x0000000000017941 */ /* 0x000fea0003800000 */
.L_x_44608:
        /* <DEDUP_REMOVED lines=9> */
.L_x_44612:
[----:B------:R-:W-:Y:S01]  /*130e0*/  MOV R39, R32 ;  /* 0x0000002000277202 */ /* 0x000fe20000000f00 */
[----:B------:R-:W-:Y:S02]  /*130f0*/  IMAD.MOV.U32 R23, RZ, RZ, R16 ;  /* 0x000000ffff177224 */ /* 0x000fe400078e0010 */
[----:B------:R-:W-:Y:S02]  /*13100*/  IMAD.MOV.U32 R32, RZ, RZ, R37 ;  /* 0x000000ffff207224 */ /* 0x000fe400078e0025 */
[----:B------:R-:W-:-:S07]  /*13110*/  IMAD.MOV.U32 R16, RZ, RZ, R21 ;  /* 0x000000ffff107224 */ /* 0x000fce00078e0015 */
.L_x_44613:
[----:B------:R-:W-:Y:S05]  /*13120*/  BSYNC B1 ;  /* 0x0000000000017941 */ /* 0x000fea0003800000 */
.L_x_44611:
        /* <DEDUP_REMOVED lines=9> */
.L_x_44615:
[----:B------:R-:W-:Y:S01]  /*131c0*/  IMAD.MOV.U32 R21, RZ, RZ, R39 ;  /* 0x000000ffff157224 */ /* 0x000fe200078e0027 */
[----:B------:R-:W-:Y:S01]  /*131d0*/  MOV R22, R23 ;  /* 0x0000001700167202 */ /* 0x000fe20000000f00 */
[----:B------:R-:W-:Y:S02]  /*131e0*/  IMAD.MOV.U32 R39, RZ, RZ, R36 ;  /* 0x000000ffff277224 */ /* 0x000fe400078e0024 */
[----:B------:R-:W-:-:S07]  /*131f0*/  IMAD.MOV.U32 R23, RZ, RZ, R20 ;  /* 0x000000ffff177224 */ /* 0x000fce00078e0014 */
.L_x_44616:
[----:B------:R-:W-:Y:S05]  /*13200*/  BSYNC B1 ;  /* 0x0000000000017941 */ /* 0x000fea0003800000 */
.L_x_44614:
        /* <DEDUP_REMOVED lines=9> */
.L_x_44618:
[----:B------:R-:W-:Y:S01]  /*132a0*/  IMAD.MOV.U32 R36, RZ, RZ, R21 ;  /* 0x000000ffff247224 */ /* 0x000fe200078e0015 */
[----:B------:R-:W-:Y:S01]  /*132b0*/  MOV R21, R26 ;  /* 0x0000001a00157202 */ /* 0x000fe20000000f00 */
[----:B------:R-:W-:Y:S02]  /*132c0*/  IMAD.MOV.U32 R20, RZ, RZ, R22 ;  /* 0x000000ffff147224 */ /* 0x000fe400078e0016 */
[----:B------:R-:W-:-:S07]  /*132d0*/  IMAD.MOV.U32 R22, RZ, RZ, R27 ;  /* 0x000000ffff167224 */ /* 0x000fce00078e001b */
.L_x_44619:
[----:B------:R-:W-:Y:S05]  /*132e0*/  BSYNC B1 ;  /* 0x0000000000017941 */ /* 0x000fea0003800000 */
.L_x_44617:
        /* <DEDUP_REMOVED lines=9> */
.L_x_44621:
[----:B------:R-:W-:Y:S02]  /*13380*/  IMAD.MOV.U32 R26, RZ, RZ, R36 ;  /* 0x000000ffff1a7224 */ /* 0x000fe400078e0024 */
[----:B------:R-:W-:Y:S01]  /*13390*/  IMAD.MOV.U32 R27, RZ, RZ, R20 ;  /* 0x000000ffff1b7224 */ /* 0x000fe200078e0014 */
[----:B------:R-:W-:Y:S01]  /*133a0*/  MOV R20, R25 ;  /* 0x0000001900147202 */ /* 0x000fe20000000f00 */
[----:B------:R-:W-:-:S07]  /*133b0*/  IMAD.MOV.U32 R36, RZ, RZ, R41 ;  /* 0x000000ffff247224 */ /* 0x000fce00078e0029 */
.L_x_44622:
[----:B------:R-:W-:Y:S05]  /*133c0*/  BSYNC B1 ;  /* 0x0000000000017941 */ /* 0x000fea0003800000 */
.L_x_44620:
        /* <DEDUP_REMOVED lines=9> */
.L_x_44624:
[----:B------:R-:W-:Y:S02]  /*13460*/  IMAD.MOV.U32 R37, RZ, RZ, R26 ;  /* 0x000000ffff257224 */ /* 0x000fe400078e001a */
[----:B------:R-:W-:Y:S02]  /*13470*/  IMAD.MOV.U32 R25, RZ, RZ, R27 ;  /* 0x000000ffff197224 */ /* 0x000fe400078e001b */
[----:B------:R-:W-:Y:S02]  /*13480*/  IMAD.MOV.U32 R26, RZ, RZ, R31 ;  /* 0x000000ffff1a7224 */ /* 0x000fe400078e001f */
[----:B------:R-:W-:-:S07]  /*13490*/  IMAD.MOV.U32 R27, RZ, RZ, R24 ;  /* 0x000000ffff1b7224 */ /* 0x000fce00078e0018 */
.L_x_44625:
[----:B------:R-:W-:Y:S05]  /*134a0*/  BSYNC B1 ;  /* 0x0000000000017941 */ /* 0x000fea0003800000 */
.L_x_44623:
        /* <DEDUP_REMOVED lines=16> */
.L_x_44627:
[----:B------:R-:W-:Y:S01]  /*135b0*/  IMAD.MOV.U32 R31, RZ, RZ, R28 ;  /* 0x000000ffff1f7224 */ /* 0x000fe200078e001c */
[----:B------:R-:W-:Y:S01]  /*135c0*/  MOV R28, R43 ;  /* 0x0000002b001c7202 */ /* 0x000fe20000000f00 */
[----:B------:R-:W-:Y:S02]  /*135d0*/  IMAD.MOV.U32 R24, RZ, RZ, R5 ;  /* 0x000000ffff187224 */ /* 0x000fe400078e0005 */
[----:B------:R-:W-:-:S07]  /*135e0*/  IMAD.MOV.U32 R5, RZ, RZ, R30 ;  /* 0x000000ffff057224 */ /* 0x000fce00078e001e */
.L_x_44628:
[----:B------:R-:W-:Y:S05]  /*135f0*/  BSYNC B1 ;  /* 0x0000000000017941 */ /* 0x000fea0003800000 */
.L_x_44626:
        /* <DEDUP_REMOVED lines=9> */
.L_x_44630:
[----:B------:R-:W-:Y:S02]  /*13690*/  IMAD.MOV.U32 R38, RZ, RZ, R31 ;  /* 0x000000ffff267224 */ /* 0x000fe400078e001f */
[----:B------:R-:W-:Y:S02]  /*136a0*/  IMAD.MOV.U32 R30, RZ, RZ, R24 ;  /* 0x000000ffff1e7224 */ /* 0x000fe400078e0018 */
[----:B------:R-:W-:Y:S02]  /*136b0*/  IMAD.MOV.U32 R31, RZ, RZ, R40 ;  /* 0x000000ffff1f7224 */ /* 0x000fe400078e0028 */
[----:B------:R-:W-:-:S07]  /*136c0*/  IMAD.MOV.U32 R24, RZ, RZ, R2 ;  /* 0x000000ffff187224 */ /* 0x000fce00078e0002 */
.L_x_44631:
[----:B------:R-:W-:Y:S05]  /*136d0*/  BSYNC B1 ;  /* 0x0000000000017941 */ /* 0x000fea0003800000 */
.L_x_44629:
        /* <DEDUP_REMOVED lines=9> */
.L_x_44633:
[----:B------:R-:W-:Y:S02]  /*13770*/  IMAD.MOV.U32 R43, RZ, RZ, R38 ;  /* 0x000000ffff2b7224 */ /* 0x000fe400078e0026 */
[----:B------:R-:W-:Y:S02]  /*13780*/  IMAD.MOV.U32 R41, RZ, RZ, R30 ;  /* 0x000000ffff297224 */ /* 0x000fe400078e001e */
[----:B------:R-:W-:Y:S02]  /*13790*/  IMAD.MOV.U32 R38, RZ, RZ, R65 ;  /* 0x000000ffff267224 */ /* 0x000fe400078e0041 */
[----:B------:R-:W-:-:S07]  /*137a0*/  IMAD.MOV.U32 R30, RZ, RZ, R29 ;  /* 0x000000ffff1e7224 */ /* 0x000fce00078e001d */
.L_x_44634:
[----:B------:R-:W-:Y:S05]  /*137b0*/  BSYNC B1 ;  /* 0x0000000000017941 */ /* 0x000fea0003800000 */
.L_x_44632:
        /* <DEDUP_REMOVED lines=9> */
.L_x_44636:
[----:B------:R-:W-:Y:S02]  /*13850*/  IMAD.MOV.U32 R40, RZ, RZ, R43 ;  /* 0x000000ffff287224 */ /* 0x000fe400078e002b */
[----:B------:R-:W-:Y:S02]  /*13860*/  IMAD.MOV.U32 R2, RZ, RZ, R41 ;  /* 0x000000ffff027224 */ /* 0x000fe400078e0029 */
[----:B------:R-:W-:Y:S02]  /*13870*/  IMAD.MOV.U32 R43, RZ, RZ, R42 ;  /* 0x000000ffff2b7224 */ /* 0x000fe400078e002a */
[----:B------:R-:W-:-:S07]  /*13880*/  IMAD.MOV.U32 R41, RZ, RZ, R0 ;  /* 0x000000ffff297224 */ /* 0x000fce00078e0000 */
.L_x_44637:
[----:B------:R-:W-:Y:S05]  /*13890*/  BSYNC B1 ;  /* 0x0000000000017941 */ /* 0x000fea0003800000 */
.L_x_44635:
        /* <DEDUP_REMOVED lines=9> */
.L_x_44639:
[----:B------:R-:W-:Y:S01]  /*13930*/  MOV R63, R40 ;  /* 0x00000028003f7202 */ /* 0x000fe20000000f00 */
[----:B------:R-:W-:Y:S02]  /*13940*/  IMAD.MOV.U32 R29, RZ, RZ, R2 ;  /* 0x000000ffff1d7224 */ /* 0x000fe400078e0002 */
[----:B------:R-:W-:Y:S02]  /*13950*/  IMAD.MOV.U32 R40, RZ, RZ, R53 ;  /* 0x000000ffff287224 */ /* 0x000fe400078e0035 */
[----:B------:R-:W-:-:S07]  /*13960*/  IMAD.MOV.U32 R2, RZ, RZ, R3 ;  /* 0x000000ffff027224 */ /* 0x000fce00078e0003 */
.L_x_44640:
[----:B------:R-:W-:Y:S05]  /*13970*/  BSYNC B1 ;  /* 0x0000000000017941 */ /* 0x000fea0003800000 */
.L_x_44638:
        /* <DEDUP_REMOVED lines=9> */
.L_x_44642:
[----:B------:R-:W-:Y:S01]  /*13a10*/  IMAD.MOV.U32 R42, RZ, RZ, R63 ;  /* 0x000000ffff2a7224 */ /* 0x000fe200078e003f */
[----:B------:R-:W-:Y:S01]  /*13a20*/  MOV R0, R29 ;  /* 0x0000001d00007202 */ /* 0x000fe20000000f00 */
[----:B------:R-:W-:Y:S02]  /*13a30*/  IMAD.MOV.U32 R63, RZ, RZ, R60 ;  /* 0x000000ffff3f7224 */ /* 0x000fe400078e003c */
[----:B------:R-:W-:-:S07]  /*13a40*/  IMAD.MOV.U32 R29, RZ, RZ, R52 ;  /* 0x000000ffff1d7224 */ /* 0x000fce00078e0034 */
.L_x_44643:
[----:B------:R-:W-:Y:S05]  /*13a50*/  BSYNC B1 ;  /* 0x0000000000017941 */ /* 0x000fea0003800000 */
.L_x_44641:
        /* <DEDUP_REMOVED lines=9> */
.L_x_44645:
[----:B------:R-:W-:Y:S01]  /*13af0*/  IMAD.MOV.U32 R53, RZ, RZ, R42 ;  /* 0x000000ffff357224 */ /* 0x000fe200078e002a */
[----:B------:R-:W-:Y:S01]  /*13b00*/  MOV R42, R35 ;  /* 0x00000023002a7202 */ /* 0x000fe20000000f00 */
[----:B------:R-:W-:Y:S02]  /*13b10*/  IMAD.MOV.U32 R3, RZ, RZ, R0 ;  /* 0x000000ffff037224 */ /* 0x000fe400078e0000 */
[----:B------:R-:W-:-:S07]  /*13b20*/  IMAD.MOV.U32 R0, RZ, RZ, R19 ;  /* 0x000000ffff007224 */ /* 0x000fce00078e0013 */
.L_x_44646:
[----:B------:R-:W-:Y:S05]  /*13b30*/  BSYNC B1 ;  /* 0x0000000000017941 */ /* 0x000fea0003800000 */
.L_x_44644:
        /* <DEDUP_REMOVED lines=9> */
.L_x_44648:
[----:B------:R-:W-:Y:S02]  /*13bd0*/  IMAD.MOV.U32 R58, RZ, RZ, R53 ;  /* 0x000000ffff3a7224 */ /* 0x000fe400078e0035 */
[----:B------:R-:W-:Y:S01]  /*13be0*/  IMAD.MOV.U32 R52, RZ, RZ, R3 ;  /* 0x000000ffff347224 */ /* 0x000fe200078e0003 */
[----:B------:R-:W-:Y:S01]  /*13bf0*/  MOV R3, R18 ;  /* 0x0000001200037202 */ /* 0x000fe20000000f00 */
[----:B------:R-:W-:-:S07]  /*13c00*/  IMAD.MOV.U32 R53, RZ, RZ, R34 ;  /* 0x000000ffff357224 */ /* 0x000fce00078e0022 */
.L_x_44649:
[----:B------:R-:W-:Y:S05]  /*13c10*/  BSYNC B1 ;  /* 0x0000000000017941 */ /* 0x000fea0003800000 */
.L_x_44647:
        /* <DEDUP_REMOVED lines=9> */
.L_x_44651:
[----:B------:R-:W-:Y:S02]  /*13cb0*/  IMAD.MOV.U32 R35, RZ, RZ, R58 ;  /* 0x000000ffff237224 */ /* 0x000fe400078e003a */
[----:B------:R-:W-:Y:S02]  /*13cc0*/  IMAD.MOV.U32 R19, RZ, RZ, R52 ;  /* 0x000000ffff137224 */ /* 0x000fe400078e0034 */
[----:B------:R-:W-:Y:S02]  /*13cd0*/  IMAD.MOV.U32 R58, RZ, RZ, R33 ;  /* 0x000000ffff3a7224 */ /* 0x000fe400078e0021 */
[----:B------:R-:W-:-:S07]  /*13ce0*/  IMAD.MOV.U32 R52, RZ, RZ, R17 ;  /* 0x000000ffff347224 */ /* 0x000fce00078e0011 */
.L_x_44652:
[----:B------:R-:W-:Y:S05]  /*13cf0*/  BSYNC B1 ;  /* 0x0000000000017941 */ /* 0x000fea0003800000 */
.L_x_44650:
        /* <DEDUP_REMOVED lines=9> */
.L_x_44654:
[----:B------:R-:W-:Y:S02]  /*13d90*/  IMAD.MOV.U32 R34, RZ, RZ, R35 ;  /* 0x000000ffff227224 */ /* 0x000fe400078e0023 */
[----:B------:R-:W-:Y:S02]  /*13da0*/  IMAD.MOV.U32 R18, RZ, RZ, R19 ;  /* 0x000000ffff127224 */ /* 0x000fe400078e0013 */
[----:B------:R-:W-:Y:S02]  /*13db0*/  IMAD.MOV.U32 R35, RZ, RZ, R32 ;  /* 0x000000ffff237224 */ /* 0x000fe400078e0020 */
[----:B------:R-:W-:-:S07]  /*13dc0*/  IMAD.MOV.U32 R19, RZ, RZ, R16 ;  /* 0x000000ffff137224 */ /* 0x000fce00078e0010 */
.L_x_44655:
[----:B------:R-:W-:Y:S05]  /*13dd0*/  BSYNC B1 ;  /* 0x0000000000017941 */ /* 0x000fea0003800000 */
.L_x_44653:
        /* <DEDUP_REMOVED lines=9> */
.L_x_44657:
[----:B------:R-:W-:Y:S02]  /*13e70*/  IMAD.MOV.U32 R16, RZ, RZ, R34 ;  /* 0x000000ffff107224 */ /* 0x000fe400078e0022 */
[----:B------:R-:W-:Y:S02]  /*13e80*/  IMAD.MOV.U32 R17, RZ, RZ, R18 ;  /* 0x000000ffff117224 */ /* 0x000fe400078e0012 */
[----:B------:R-:W-:Y:S02]  /*13e90*/  IMAD.MOV.U32 R34, RZ, RZ, R39 ;  /* 0x000000ffff227224 */ /* 0x000fe400078e0027 */
[----:B------:R-:W-:-:S07]  /*13ea0*/  IMAD.MOV.U32 R18, RZ, RZ, R23 ;  /* 0x000000ffff127224 */ /* 0x000fce00078e0017 */
.L_x_44658:
[----:B------:R-:W-:Y:S05]  /*13eb0*/  BSYNC B1 ;  /* 0x0000000000017941 */ /* 0x000fea0003800000 */
.L_x_44656:
        /* <DEDUP_REMOVED lines=9> */
.L_x_44660:
[----:B------:R-:W-:Y:S01]  /*13f50*/  MOV R33, R16 ;  /* 0x0000001000217202 */ /* 0x000fe20000000f00 */
[----:B------:R-:W-:Y:S02]  /*13f60*/  IMAD.MOV.U32 R23, RZ, RZ, R17 ;  /* 0x000000ffff177224 */ /* 0x000fe400078e0011 */
[----:B------:R-:W-:Y:S02]  /*13f70*/  IMAD.MOV.U32 R16, RZ, RZ, R21 ;  /* 0x000000ffff107224 */ /* 0x000fe400078e0015 */
[----:B------:R-:W-:-:S07]  /*13f80*/  IMAD.MOV.U32 R17, RZ, RZ, R22 ;  /* 0x000000ffff117224 */ /* 0x000fce00078e0016 */
.L_x_44661:
[----:B------:R-:W-:Y:S05]  /*13f90*/  BSYNC B1 ;  /* 0x0000000000017941 */ /* 0x000fea0003800000 */
.L_x_44659:
        /* <DEDUP_REMOVED lines=9> */
.L_x_44663:
[----:B------:R-:W-:Y:S01]  /*14030*/  IMAD.MOV.U32 R21, RZ, RZ, R33 ;  /* 0x000000ffff157224 */ /* 0x000fe200078e0021 */
[----:B------:R-:W-:Y:S01]  /*14040*/  MOV R22, R23 ;  /* 0x0000001700167202 */ /* 0x000fe20000000f00 */
[----:B------:R-:W-:Y:S02]  /*14050*/  IMAD.MOV.U32 R33, RZ, RZ, R36 ;  /* 0x000000ffff217224 */ /* 0x000fe400078e0024 */
[----:B------:R-:W-:-:S07]  /*14060*/  IMAD.MOV.U32 R23, RZ, RZ, R20 ;  /* 0x000000ffff177224 */ /* 0x000fce00078e0014 */
.L_x_44664:
[----:B------:R-:W-:Y:S05]  /*14070*/  BSYNC B1 ;  /* 0x0000000000017941 */ /* 0x000fea0003800000 */
.L_x_44662:
        /* <DEDUP_REMOVED lines=9> */
.L_x_44666:
[----:B------:R-:W-:Y:S01]  /*14110*/  IMAD.MOV.U32 R32, RZ, RZ, R21 ;  /* 0x000000ffff207224 */ /* 0x000fe200078e0015 */
[----:B------:R-:W-:Y:S01]  /*14120*/  MOV R21, R26 ;  /* 0x0000001a00157202 */ /* 0x000fe20000000f00 */
[----:B------:R-:W-:Y:S02]  /*14130*/  IMAD.MOV.U32 R20, RZ, RZ, R22 ;  /* 0x000000ffff147224 */ /* 0x000fe400078e0016 */
[----:B------:R-:W-:-:S07]  /*14140*/  IMAD.MOV.U32 R22, RZ, RZ, R27 ;  /* 0x000000ffff167224 */ /* 0x000fce00078e001b */
.L_x_44667:
[----:B------:R-:W-:Y:S05]  /*14150*/  BSYNC B1 ;  /* 0x0000000000017941 */ /* 0x000fea0003800000 */
.L_x_44665:
        /* <DEDUP_REMOVED lines=9> */
.L_x_44669:
[----:B------:R-:W-:Y:S02]  /*141f0*/  IMAD.MOV.U32 R27, RZ, RZ, R32 ;  /* 0x000000ffff1b7224 */ /* 0x000fe400078e0020 */
[----:B------:R-:W-:Y:S01]  /*14200*/  IMAD.MOV.U32 R26, RZ, RZ, R20 ;  /* 0x000000ffff1a7224 */ /* 0x000fe200078e0014 */
[----:B------:R-:W-:Y:S01]  /*14210*/  MOV R20, R25 ;  /* 0x0000001900147202 */ /* 0x000fe20000000f00 */
[----:B------:R-:W-:-:S07]  /*14220*/  IMAD.MOV.U32 R32, RZ, RZ, R37 ;  /* 0x000000ffff207224 */ /* 0x000fce00078e0025 */
.L_x_44670:
[----:B------:R-:W-:Y:S05]  /*14230*/  BSYNC B1 ;  /* 0x0000000000017941 */ /* 0x000fea0003800000 */
.L_x_44668:
        /* <DEDUP_REMOVED lines=16> */
.L_x_44672:
[----:B------:R-:W-:Y:S02]  /*14340*/  IMAD.MOV.U32 R37, RZ, RZ, R28 ;  /* 0x000000ffff257224 */ /* 0x000fe400078e001c */
[----:B------:R-:W-:Y:S01]  /*14350*/  IMAD.MOV.U32 R25, RZ, RZ, R5 ;  /* 0x000000ffff197224 */ /* 0x000fe200078e0005 */
[----:B------:R-:W-:Y:S01]  /*14360*/  MOV R5, R24 ;  /* 0x0000001800057202 */ /* 0x000fe20000000f00 */
[----:B------:R-:W-:-:S07]  /*14370*/  IMAD.MOV.U32 R28, RZ, RZ, R31 ;  /* 0x000000ffff1c7224 */ /* 0x000fce00078e001f */
.L_x_44673:
[----:B------:R-:W-:Y:S05]  /*14380*/  BSYNC B1 ;  /* 0x0000000000017941 */ /* 0x000fea0003800000 */
.L_x_44671:
        /* <DEDUP_REMOVED lines=9> */
.L_x_44675:
[----:B------:R-:W-:Y:S02]  /*14420*/  IMAD.MOV.U32 R36, RZ, RZ, R37 ;  /* 0x000000ffff247224 */ /* 0x000fe400078e0025 */
[----:B------:R-:W-:Y:S01]  /*14430*/  IMAD.MOV.U32 R24, RZ, RZ, R25 ;  /* 0x000000ffff187224 */ /* 0x000fe200078e0019 */
[----:B------:R-:W-:Y:S01]  /*14440*/  MOV R25, R30 ;  /* 0x0000001e00197202 */ /* 0x000fe20000000f00 */
[----:B------:R-:W-:-:S07]  /*14450*/  IMAD.MOV.U32 R37, RZ, RZ, R38 ;  /* 0x000000ffff257224 */ /* 0x000fce00078e0026 */
.L_x_44676:
[----:B------:R-:W-:Y:S05]  /*14460*/  BSYNC B1 ;  /* 0x0000000000017941 */ /* 0x000fea0003800000 */
.L_x_44674:
        /* <DEDUP_REMOVED lines=9> */
.L_x_44678:
[----:B------:R-:W-:Y:S02]  /*14500*/  IMAD.MOV.U32 R39, RZ, RZ, R36 ;  /* 0x000000ffff277224 */ /* 0x000fe400078e0024 */
[----:B------:R-:W-:Y:S02]  /*14510*/  IMAD.MOV.U32 R31, RZ, RZ, R24 ;  /* 0x000000ffff1f7224 */ /* 0x000fe400078e0018 */
[----:B------:R-:W-:Y:S02]  /*14520*/  IMAD.MOV.U32 R36, RZ, RZ, R43 ;  /* 0x000000ffff247224 */ /* 0x000fe400078e002b */
[----:B------:R-:W-:-:S07]  /*14530*/  IMAD.MOV.U32 R24, RZ, RZ, R41 ;  /* 0x000000ffff187224 */ /* 0x000fce00078e0029 */
.L_x_44679:
[----:B------:R-:W-:Y:S05]  /*14540*/  BSYNC B1 ;  /* 0x0000000000017941 */ /* 0x000fea0003800000 */
.L_x_44677:
        /* <DEDUP_REMOVED lines=9> */
.L_x_44681:
[----:B------:R-:W-:Y:S02]  /*145e0*/  IMAD.MOV.U32 R38, RZ, RZ, R39 ;  /* 0x000000ffff267224 */ /* 0x000fe400078e0027 */
[----:B------:R-:W-:Y:S02]  /*145f0*/  IMAD.MOV.U32 R30, RZ, RZ, R31 ;  /* 0x000000ffff1e7224 */ /* 0x000fe400078e001f */
[----:B------:R-:W-:Y:S02]  /*14600*/  IMAD.MOV.U32 R39, RZ, RZ, R40 ;  /* 0x000000ffff277224 */ /* 0x000fe400078e0028 */
[----:B------:R-:W-:-:S07]  /*14610*/  IMAD.MOV.U32 R31, RZ, RZ, R2 ;  /* 0x000000ffff1f7224 */ /* 0x000fce00078e0002 */
.L_x_44682:
[----:B------:R-:W-:Y:S05]  /*14620*/  BSYNC B1 ;  /* 0x0000000000017941 */ /* 0x000fea0003800000 */
.L_x_44680:
        /* <DEDUP_REMOVED lines=9> */
.L_x_44684:
[----:B------:R-:W-:Y:S02]  /*146c0*/  IMAD.MOV.U32 R43, RZ, RZ, R38 ;  /* 0x000000ffff2b7224 */ /* 0x000fe400078e0026 */
[----:B------:R-:W-:Y:S02]  /*146d0*/  IMAD.MOV.U32 R41, RZ, RZ, R30 ;  /* 0x000000ffff297224 */ /* 0x000fe400078e001e */
[----:B------:R-:W-:Y:S02]  /*146e0*/  IMAD.MOV.U32 R38, RZ, RZ, R63 ;  /* 0x000000ffff267224 */ /* 0x000fe400078e003f */
[----:B------:R-:W-:-:S07]  /*146f0*/  IMAD.MOV.U32 R30, RZ, RZ, R29 ;  /* 0x000000ffff1e7224 */ /* 0x000fce00078e001d */
.L_x_44685:
[----:B------:R-:W-:Y:S05]  /*14700*/  BSYNC B1 ;  /* 0x0000000000017941 */ /* 0x000fea0003800000 */
.L_x_44683:
        /* <DEDUP_REMOVED lines=9> */
.L_x_44687:
[----:B------:R-:W-:Y:S01]  /*147a0*/  MOV R40, R43 ;  /* 0x0000002b00287202 */ /* 0x000fe20000000f00 */
[----:B------:R-:W-:Y:S02]  /*147b0*/  IMAD.MOV.U32 R2, RZ, RZ, R41 ;  /* 0x000000ffff027224 */ /* 0x000fe400078e0029 */
[----:B------:R-:W-:Y:S02]  /*147c0*/  IMAD.MOV.U32 R43, RZ, RZ, R42 ;  /* 0x000000ffff2b7224 */ /* 0x000fe400078e002a */
[----:B------:R-:W-:-:S07]  /*147d0*/  IMAD.MOV.U32 R41, RZ, RZ, R0 ;  /* 0x000000ffff297224 */ /* 0x000fce00078e0000 */
.L_x_44688:
[----:B------:R-:W-:Y:S05]  /*147e0*/  BSYNC B1 ;  /* 0x0000000000017941 */ /* 0x000fea0003800000 */
.L_x_44686:
        /* <DEDUP_REMOVED lines=9> */
.L_x_44690:
[----:B------:R-:W-:Y:S01]  /*14880*/  IMAD.MOV.U32 R61, RZ, RZ, R40 ;  /* 0x000000ffff3d7224 */ /* 0x000fe200078e0028 */
[----:B------:R-:W-:Y:S01]  /*14890*/  MOV R29, R2 ;  /* 0x00000002001d7202 */ /* 0x000fe20000000f00 */
[----:B------:R-:W-:Y:S02]  /*148a0*/  IMAD.MOV.U32 R40, RZ, RZ, R53 ;  /* 0x000000ffff287224 */ /* 0x000fe400078e0035 */
[----:B------:R-:W-:-:S07]  /*148b0*/  IMAD.MOV.U32 R2, RZ, RZ, R3 ;  /* 0x000000ffff027224 */ /* 0x000fce00078e0003 */
.L_x_44691:
[----:B------:R-:W-:Y:S05]  /*148c0*/  BSYNC B1 ;  /* 0x0000000000017941 */ /* 0x000fea0003800000 */
.L_x_44689:
        /* <DEDUP_REMOVED lines=9> */
.L_x_44693:
[----:B------:R-:W-:Y:S01]  /*14960*/  IMAD.MOV.U32 R42, RZ, RZ, R61 ;  /* 0x000000ffff2a7224 */ /* 0x000fe200078e003d */
[----:B------:R-:W-:Y:S01]  /*14970*/  MOV R61, R58 ;  /* 0x0000003a003d7202 */ /* 0x000fe20000000f00 */
[----:B------:R-:W-:Y:S02]  /*14980*/  IMAD.MOV.U32 R0, RZ, RZ, R29 ;  /* 0x000000ffff007224 */ /* 0x000fe400078e001d */
[----:B------:R-:W-:-:S07]  /*14990*/  IMAD.MOV.U32 R29, RZ, RZ, R52 ;  /* 0x000000ffff1d7224 */ /* 0x000fce00078e0034 */
.L_x_44694:
[----:B------:R-:W-:Y:S05]  /*149a0*/  BSYNC B1 ;  /* 0x0000000000017941 */ /* 0x000fea0003800000 */
.L_x_44692:
        /* <DEDUP_REMOVED lines=9> */
.L_x_44696:
[----:B------:R-:W-:Y:S02]  /*14a40*/  IMAD.MOV.U32 R53, RZ, RZ, R42 ;  /* 0x000000ffff357224 */ /* 0x000fe400078e002a */
[----:B------:R-:W-:Y:S01]  /*14a50*/  IMAD.MOV.U32 R3, RZ, RZ, R0 ;  /* 0x000000ffff037224 */ /* 0x000fe200078e0000 */
[----:B------:R-:W-:Y:S01]  /*14a60*/  MOV R0, R19 ;  /* 0x0000001300007202 */ /* 0x000fe20000000f00 */
[----:B------:R-:W-:-:S07]  /*14a70*/  IMAD.MOV.U32 R42, RZ, RZ, R35 ;  /* 0x000000ffff2a7224 */ /* 0x000fce00078e0023 */
.L_x_44697:
[----:B------:R-:W-:Y:S05]  /*14a80*/  BSYNC B1 ;  /* 0x0000000000017941 */ /* 0x000fea0003800000 */
.L_x_44695:
        /* <DEDUP_REMOVED lines=9> */
.L_x_44699:
[----:B------:R-:W-:Y:S02]  /*14b20*/  IMAD.MOV.U32 R19, RZ, RZ, R53 ;  /* 0x000000ffff137224 */ /* 0x000fe400078e0035 */
[----:B------:R-:W-:Y:S02]  /*14b30*/  IMAD.MOV.U32 R52, RZ, RZ, R3 ;  /* 0x000000ffff347224 */ /* 0x000fe400078e0003 */
[----:B------:R-:W-:Y:S02]  /*14b40*/  IMAD.MOV.U32 R53, RZ, RZ, R34 ;  /* 0x000000ffff357224 */ /* 0x000fe400078e0022 */
[----:B------:R-:W-:-:S07]  /*14b50*/  IMAD.MOV.U32 R3, RZ, RZ, R18 ;  /* 0x000000ffff037224 */ /* 0x000fce00078e0012 */
.L_x_44700:
[----:B------:R-:W-:Y:S05]  /*14b60*/  BSYNC B1 ;  /* 0x0000000000017941 */ /* 0x000fea0003800000 */
.L_x_44698:
        /* <DEDUP_REMOVED lines=9> */
.L_x_44702:
[----:B------:R-:W-:Y:S02]  /*14c00*/  IMAD.MOV.U32 R34, RZ, RZ, R19 ;  /* 0x000000ffff227224 */ /* 0x000fe400078e0013 */
[----:B------:R-:W-:Y:S02]  /*14c10*/  IMAD.MOV.U32 R18, RZ, RZ, R52 ;  /* 0x000000ffff127224 */ /* 0x000fe400078e0034 */
[----:B------:R-:W-:Y:S02]  /*14c20*/  IMAD.MOV.U32 R19, RZ, RZ, R16 ;  /* 0x000000ffff137224 */ /* 0x000fe400078e0010 */
[----:B------:R-:W-:-:S07]  /*14c30*/  IMAD.MOV.U32 R52, RZ, RZ, R17 ;  /* 0x000000ffff347224 */ /* 0x000fce00078e0011 */
.L_x_44703:
[----:B------:R-:W-:Y:S05]  /*14c40*/  BSYNC B1 ;  /* 0x0000000000017941 */ /* 0x000fea0003800000 */
.L_x_44701:
        /* <DEDUP_REMOVED lines=9> */
.L_x_44705:
[----:B------:R-:W-:Y:S02]  /*14ce0*/  IMAD.MOV.U32 R16, RZ, RZ, R34 ;  /* 0x000000ffff107224 */ /* 0x000fe400078e0022 */
[----:B------:R-:W-:Y:S02]  /*14cf0*/  IMAD.MOV.U32 R17, RZ, RZ, R18 ;  /* 0x000000ffff117224 */ /* 0x000fe400078e0012 */
[----:B------:R-:W-:Y:S02]  /*14d00*/  IMAD.MOV.U32 R34, RZ, RZ, R33 ;  /* 0x000000ffff227224 */ /* 0x000fe400078e0021 */
[----:B------:R-:W-:-:S07]  /*14d10*/  IMAD.MOV.U32 R18, RZ, RZ, R23 ;  /* 0x000000ffff127224 */ /* 0x000fce00078e0017 */
.L_x_44706:
[----:B------:R-:W-:Y:S05]  /*14d20*/  BSYNC B1 ;  /* 0x0000000000017941 */ /* 0x000fea0003800000 */
.L_x_44704:
        /* <DEDUP_REMOVED lines=9> */
.L_x_44708:
[----:B------:R-:W-:Y:S01]  /*14dc0*/  MOV R33, R16 ;  /* 0x0000001000217202 */ /* 0x000fe20000000f00 */
[----:B------:R-:W-:Y:S02]  /*14dd0*/  IMAD.MOV.U32 R23, RZ, RZ, R17 ;  /* 0x000000ffff177224 */ /* 0x000fe400078e0011 */
[----:B------:R-:W-:Y:S02]  /*14de0*/  IMAD.MOV.U32 R16, RZ, RZ, R21 ;  /* 0x000000ffff107224 */ /* 0x000fe400078e0015 */
[----:B------:R-:W-:-:S07]  /*14df0*/  IMAD.MOV.U32 R17, RZ, RZ, R22 ;  /* 0x000000ffff117224 */ /* 0x000fce00078e0016 */
.L_x_44709:
[----:B------:R-:W-:Y:S05]  /*14e00*/  BSYNC B1 ;  /* 0x0000000000017941 */ /* 0x000fea0003800000 */
.L_x_44707:
        /* <DEDUP_REMOVED lines=9> */
.L_x_44711:
[----:B------:R-:W-:Y:S01]  /*14ea0*/  IMAD.MOV.U32 R22, RZ, RZ, R33 ;  /* 0x000000ffff167224 */ /* 0x000fe200078e0021 */
[----:B------:R-:W-:Y:S01]  /*14eb0*/  MOV R21, R23 ;  /* 0x0000001700157202 */ /* 0x000fe20000000f00 */
[----:B------:R-:W-:Y:S02]  /*14ec0*/  IMAD.MOV.U32 R33, RZ, RZ, R32 ;  /* 0x000000ffff217224 */ /* 0x000fe400078e0020 */
[----:B------:R-:W-:-:S07]  /*14ed0*/  IMAD.MOV.U32 R23, RZ, RZ, R20 ;  /* 0x000000ffff177224 */ /* 0x000fce00078e0014 */
.L_x_44712:
[----:B------:R-:W-:Y:S05]  /*14ee0*/  BSYNC B1 ;  /* 0x0000000000017941 */ /* 0x000fea0003800000 */
.L_x_44710:
        /* <DEDUP_REMOVED lines=9> */
.L_x_44714:
[----:B------:R-:W-:Y:S01]  /*14f80*/  IMAD.MOV.U32 R32, RZ, RZ, R22 ;  /* 0x000000ffff207224 */ /* 0x000fe200078e0016 */
[----:B------:R-:W-:Y:S01]  /*14f90*/  MOV R22, R27 ;  /* 0x0000001b00167202 */ /* 0x000fe20000000f00 */
[----:B------:R-:W-:Y:S02]  /*14fa0*/  IMAD.MOV.U32 R20, RZ, RZ, R21 ;  /* 0x000000ffff147224 */ /* 0x000fe400078e0015 */
[----:B------:R-:W-:-:S07]  /*14fb0*/  IMAD.MOV.U32 R21, RZ, RZ, R26 ;  /* 0x000000ffff157224 */ /* 0x000fce00078e001a */
.L_x_44715:
[----:B------:R-:W-:Y:S05]  /*14fc0*/  BSYNC B1 ;  /* 0x0000000000017941 */ /* 0x000fea0003800000 */
.L_x_44713:
        /* <DEDUP_REMOVED lines=16> */
.L_x_44717:
[----:B------:R-:W-:Y:S01]  /*150d0*/  IMAD.MOV.U32 R27, RZ, RZ, R28 ;  /* 0x000000ffff1b7224 */ /* 0x000fe200078e001c */
[----:B------:R-:W-:Y:S01]  /*150e0*/  MOV R26, R5 ;  /* 0x00000005001a7202 */ /* 0x000fe20000000f00 */
[----:B------:R-:W-:Y:S02]  /*150f0*/  IMAD.MOV.U32 R5, RZ, RZ, R25 ;  /* 0x000000ffff057224 */ /* 0x000fe400078e0019 */
[----:B------:R-:W-:-:S07]  /*15100*/  IMAD.MOV.U32 R28, RZ, RZ, R37 ;  /* 0x000000ffff1c7224 */ /* 0x000fce00078e0025 */
.L_x_44718:
[----:B------:R-:W-:Y:S05]  /*15110*/  BSYNC B1 ;  /* 0x0000000000017941 */ /* 0x000fea0003800000 */
.L_x_44716:
        /* <DEDUP_REMOVED lines=9> */
.L_x_44720:
[----:B------:R-:W-:Y:S01]  /*151b0*/  IMAD.MOV.U32 R56, RZ, RZ, R27 ;  /* 0x000000ffff387224 */ /* 0x000fe200078e001b */
[----:B------:R-:W-:Y:S01]  /*151c0*/  MOV R27, R36 ;  /* 0x00000024001b7202 */ /* 0x000fe20000000f00 */
[----:B------:R-:W-:Y:S02]  /*151d0*/  IMAD.MOV.U32 R54, RZ, RZ, R26 ;  /* 0x000000ffff367224 */ /* 0x000fe400078e001a */
[----:B------:R-:W-:-:S07]  /*151e0*/  IMAD.MOV.U32 R26, RZ, RZ, R24 ;  /* 0x000000ffff1a7224 */ /* 0x000fce00078e0018 */
.L_x_44721:
[----:B------:R-:W-:Y:S05]  /*151f0*/  BSYNC B1 ;  /* 0x0000000000017941 */ /* 0x000fea0003800000 */
.L_x_44719:
        /* <DEDUP_REMOVED lines=9> */
.L_x_44723:
[----:B------:R-:W-:Y:S02]  /*15290*/  IMAD.MOV.U32 R35, RZ, RZ, R56 ;  /* 0x000000ffff237224 */ /* 0x000fe400078e0038 */
[----:B------:R-:W-:Y:S01]  /*152a0*/  IMAD.MOV.U32 R25, RZ, RZ, R54 ;  /* 0x000000ffff197224 */ /* 0x000fe200078e0036 */
[----:B------:R-:W-:Y:S01]  /*152b0*/  MOV R54, R31 ;  /* 0x0000001f00367202 */ /* 0x000fe20000000f00 */
[----:B------:R-:W-:-:S07]  /*152c0*/  IMAD.MOV.U32 R56, RZ, RZ, R39 ;  /* 0x000000ffff387224 */ /* 0x000fce00078e0027 */
.L_x_44724:
[----:B------:R-:W-:Y:S05]  /*152d0*/  BSYNC B1 ;  /* 0x0000000000017941 */ /* 0x000fea0003800000 */
.L_x_44722:
        /* <DEDUP_REMOVED lines=9> */
.L_x_44726:
[----:B------:R-:W-:Y:S02]  /*15370*/  IMAD.MOV.U32 R36, RZ, RZ, R35 ;  /* 0x000000ffff247224 */ /* 0x000fe400078e0023 */
[----:B------:R-:W-:Y:S02]  /*15380*/  IMAD.MOV.U32 R24, RZ, RZ, R25 ;  /* 0x000000ffff187224 */ /* 0x000fe400078e0019 */
[----:B------:R-:W-:Y:S02]  /*15390*/  IMAD.MOV.U32 R35, RZ, RZ, R38 ;  /* 0x000000ffff237224 */ /* 0x000fe400078e0026 */
[----:B------:R-:W-:-:S07]  /*153a0*/  IMAD.MOV.U32 R25, RZ, RZ, R30 ;  /* 0x000000ffff197224 */ /* 0x000fce00078e001e */
.L_x_44727:
[----:B------:R-:W-:Y:S05]  /*153b0*/  BSYNC B1 ;  /* 0x0000000000017941 */ /* 0x000fea0003800000 */
.L_x_44725:
        /* <DEDUP_REMOVED lines=9> */
.L_x_44729:
[----:B------:R-:W-:Y:S02]  /*15450*/  IMAD.MOV.U32 R37, RZ, RZ, R36 ;  /* 0x000000ffff257224 */ /* 0x000fe400078e0024 */
[----:B------:R-:W-:Y:S02]  /*15460*/  IMAD.MOV.U32 R31, RZ, RZ, R24 ;  /* 0x000000ffff1f7224 */ /* 0x000fe400078e0018 */
[----:B------:R-:W-:Y:S02]  /*15470*/  IMAD.MOV.U32 R36, RZ, RZ, R43 ;  /* 0x000000ffff247224 */ /* 0x000fe400078e002b */
[----:B------:R-:W-:-:S07]  /*15480*/  IMAD.MOV.U32 R24, RZ, RZ, R41 ;  /* 0x000000ffff187224 */ /* 0x000fce00078e0029 */
.L_x_44730:
[----:B------:R-:W-:Y:S05]  /*15490*/  BSYNC B1 ;  /* 0x0000000000017941 */ /* 0x000fea0003800000 */
.L_x_44728:
        /* <DEDUP_REMOVED lines=9> */
.L_x_44732:
[----:B------:R-:W-:Y:S02]  /*15530*/  IMAD.MOV.U32 R38, RZ, RZ, R37 ;  /* 0x000000ffff267224 */ /* 0x000fe400078e0025 */
[----:B------:R-:W-:Y:S02]  /*15540*/  IMAD.MOV.U32 R30, RZ, RZ, R31 ;  /* 0x000000ffff1e7224 */ /* 0x000fe400078e001f */
[----:B------:R-:W-:Y:S02]  /*15550*/  IMAD.MOV.U32 R37, RZ, RZ, R40 ;  /* 0x000000ffff257224 */ /* 0x000fe400078e0028 */
[----:B------:R-:W-:-:S07]  /*15560*/  IMAD.MOV.U32 R31, RZ, RZ, R2 ;  /* 0x000000ffff1f7224 */ /* 0x000fce00078e0002 */
.L_x_44733:
[----:B------:R-:W-:Y:S05]  /*15570*/  BSYNC B1 ;  /* 0x0000000000017941 */ /* 0x000fea0003800000 */
.L_x_44731:
        /* <DEDUP_REMOVED lines=9> */
.L_x_44735:
[----:B------:R-:W-:Y:S01]  /*15610*/  MOV R41, R38 ;  /* 0x0000002600297202 */ /* 0x000fe20000000f00 */
[----:B------:R-:W-:Y:S02]  /*15620*/  IMAD.MOV.U32 R39, RZ, RZ, R30 ;  /* 0x000000ffff277224 */ /* 0x000fe400078e001e */
[----:B------:R-:W-:Y:S02]  /*15630*/  IMAD.MOV.U32 R38, RZ, RZ, R61 ;  /* 0x000000ffff267224 */ /* 0x000fe400078e003d */
[----:B------:R-:W-:-:S07]  /*15640*/  IMAD.MOV.U32 R30, RZ, RZ, R29 ;  /* 0x000000ffff1e7224 */ /* 0x000fce00078e001d */
.L_x_44736:
[----:B------:R-:W-:Y:S05]  /*15650*/  BSYNC B1 ;  /* 0x0000000000017941 */ /* 0x000fea0003800000 */
.L_x_44734:
        /* <DEDUP_REMOVED lines=9> */
.L_x_44738:
[----:B------:R-:W-:Y:S01]  /*156f0*/  IMAD.MOV.U32 R40, RZ, RZ, R41 ;  /* 0x000000ffff287224 */ /* 0x000fe200078e0029 */
[----:B------:R-:W-:Y:S01]  /*15700*/  MOV R2, R39 ;  /* 0x0000002700027202 */ /* 0x000fe20000000f00 */
[----:B------:R-:W-:Y:S02]  /*15710*/  IMAD.MOV.U32 R41, RZ, RZ, R42 ;  /* 0x000000ffff297224 */ /* 0x000fe400078e002a */
[----:B------:R-:W-:-:S07]  /*15720*/  IMAD.MOV.U32 R39, RZ, RZ, R0 ;  /* 0x000000ffff277224 */ /* 0x000fce00078e0000 */
.L_x_44739:
[----:B------:R-:W-:Y:S05]  /*15730*/  BSYNC B1 ;  /* 0x0000000000017941 */ /* 0x000fea0003800000 */
.L_x_44737:
        /* <DEDUP_REMOVED lines=9> */
.L_x_44741:
[----:B------:R-:W-:Y:S01]  /*157d0*/  IMAD.MOV.U32 R0, RZ, RZ, R40 ;  /* 0x000000ffff007224 */ /* 0x000fe200078e0028 */
[----:B------:R-:W-:Y:S01]  /*157e0*/  MOV R40, R53 ;  /* 0x0000003500287202 */ /* 0x000fe20000000f00 */
[----:B------:R-:W-:Y:S02]  /*157f0*/  IMAD.MOV.U32 R29, RZ, RZ, R2 ;  /* 0x000000ffff1d7224 */ /* 0x000fe400078e0002 */
[----:B------:R-:W-:-:S07]  /*15800*/  IMAD.MOV.U32 R2, RZ, RZ, R3 ;  /* 0x000000ffff027224 */ /* 0x000fce00078e0003 */
.L_x_44742:
[----:B------:R-:W-:Y:S05]  /*15810*/  BSYNC B1 ;  /* 0x0000000000017941 */ /* 0x000fea0003800000 */
.L_x_44740:
        /* <DEDUP_REMOVED lines=9> */
.L_x_44744:
[----:B------:R-:W-:Y:S02]  /*158b0*/  IMAD.MOV.U32 R43, RZ, RZ, R0 ;  /* 0x000000ffff2b7224 */ /* 0x000fe400078e0000 */
[----:B------:R-:W-:Y:S01]  /*158c0*/  IMAD.MOV.U32 R3, RZ, RZ, R29 ;  /* 0x000000ffff037224 */ /* 0x000fe200078e001d */
[----:B------:R-:W-:Y:S01]  /*158d0*/  MOV R29, R52 ;  /* 0x00000034001d7202 */ /* 0x000fe20000000f00 */
[----:B------:R-:W-:-:S07]  /*158e0*/  IMAD.MOV.U32 R0, RZ, RZ, R19 ;  /* 0x000000ffff007224 */ /* 0x000fce00078e0013 */
.L_x_44745:
[----:B------:R-:W-:Y:S05]  /*158f0*/  BSYNC B1 ;  /* 0x0000000000017941 */ /* 0x000fea0003800000 */
.L_x_44743:
        /* <DEDUP_REMOVED lines=9> */
.L_x_44747:
[----:B------:R-:W-:Y:S02]  /*15990*/  IMAD.MOV.U32 R19, RZ, RZ, R43 ;  /* 0x000000ffff137224 */ /* 0x000fe400078e002b */
[----:B------:R-:W-:Y:S02]  /*159a0*/  IMAD.MOV.U32 R42, RZ, RZ, R3 ;  /* 0x000000ffff2a7224 */ /* 0x000fe400078e0003 */
[----:B------:R-:W-:Y:S02]  /*159b0*/  IMAD.MOV.U32 R43, RZ, RZ, R34 ;  /* 0x000000ffff2b7224 */ /* 0x000fe400078e0022 */
[----:B------:R-:W-:-:S07]  /*159c0*/  IMAD.MOV.U32 R3, RZ, RZ, R18 ;  /* 0x000000ffff037224 */ /* 0x000fce00078e0012 */
.L_x_44748:
[----:B------:R-:W-:Y:S05]  /*159d0*/  BSYNC B1 ;  /* 0x0000000000017941 */ /* 0x000fea0003800000 */
.L_x_44746:
        /* <DEDUP_REMOVED lines=9> */
.L_x_44750:
[----:B------:R-:W-:Y:S02]  /*15a70*/  IMAD.MOV.U32 R34, RZ, RZ, R19 ;  /* 0x000000ffff227224 */ /* 0x000fe400078e0013 */
[----:B------:R-:W-:Y:S02]  /*15a80*/  IMAD.MOV.U32 R18, RZ, RZ, R42 ;  /* 0x000000ffff127224 */ /* 0x000fe400078e002a */
[----:B------:R-:W-:Y:S02]  /*15a90*/  IMAD.MOV.U32 R19, RZ, RZ, R16 ;  /* 0x000000ffff137224 */ /* 0x000fe400078e0010 */
[----:B------:R-:W-:-:S07]  /*15aa0*/  IMAD.MOV.U32 R42, RZ, RZ, R17 ;  /* 0x000000ffff2a7224 */ /* 0x000fce00078e0011 */
.L_x_44751:
[----:B------:R-:W-:Y:S05]  /*15ab0*/  BSYNC B1 ;  /* 0x0000000000017941 */ /* 0x000fea0003800000 */
.L_x_44749:
        /* <DEDUP_REMOVED lines=9> */
.L_x_44753:
[----:B------:R-:W-:Y:S02]  /*15b50*/  IMAD.MOV.U32 R17, RZ, RZ, R34 ;  /* 0x000000ffff117224 */ /* 0x000fe400078e0022 */
[----:B------:R-:W-:Y:S02]  /*15b60*/  IMAD.MOV.U32 R16, RZ, RZ, R18 ;  /* 0x000000ffff107224 */ /* 0x000fe400078e0012 */
[----:B------:R-:W-:Y:S02]  /*15b70*/  IMAD.MOV.U32 R34, RZ, RZ, R33 ;  /* 0x000000ffff227224 */ /* 0x000fe400078e0021 */
[----:B------:R-:W-:-:S07]  /*15b80*/  IMAD.MOV.U32 R18, RZ, RZ, R23 ;  /* 0x000000ffff127224 */ /* 0x000fce00078e0017 */
.L_x_44754:
[----:B------:R-:W-:Y:S05]  /*15b90*/  BSYNC B1 ;  /* 0x0000000000017941 */ /* 0x000fea0003800000 */
.L_x_44752:
        /* <DEDUP_REMOVED lines=9> */
.L_x_44756:
[----:B------:R-:W-:Y:S01]  /*15c30*/  MOV R33, R17 ;  /* 0x0000001100217202 */ /* 0x000fe20000000f00 */
[----:B------:R-:W-:Y:S02]  /*15c40*/  IMAD.MOV.U32 R23, RZ, RZ, R16 ;  /* 0x000000ffff177224 */ /* 0x000fe400078e0010 */
[----:B------:R-:W-:Y:S02]  /*15c50*/  IMAD.MOV.U32 R17, RZ, RZ, R22 ;  /* 0x000000ffff117224 */ /* 0x000fe400078e0016 */
[----:B------:R-:W-:-:S07]  /*15c60*/  IMAD.MOV.U32 R16, RZ, RZ, R21 ;  /* 0x000000ffff107224 */ /* 0x000fce00078e0015 */
.L_x_44757:
[----:B------:R-:W-:Y:S05]  /*15c70*/  BSYNC B1 ;  /* 0x0000000000017941 */ /* 0x000fea0003800000 */
.L_x_44755:
        /* <DEDUP_REMOVED lines=9> */
.L_x_44759:
[----:B------:R-:W-:Y:S01]  /*15d10*/  IMAD.MOV.U32 R22, RZ, RZ, R33 ;  /* 0x000000ffff167224 */ /* 0x000fe200078e0021 */
[----:B------:R-:W-:Y:S01]  /*15d20*/  MOV R21, R23 ;  /* 0x0000001700157202 */ /* 0x000fe20000000f00 */
[----:B------:R-:W-:Y:S02]  /*15d30*/  IMAD.MOV.U32 R33, RZ, RZ, R32 ;  /* 0x000000ffff217224 */ /* 0x000fe400078e0020 */
[----:B------:R-:W-:-:S07]  /*15d40*/  IMAD.MOV.U32 R23, RZ, RZ, R20 ;  /* 0x000000ffff177224 */ /* 0x000fce00078e0014 */
.L_x_44760:
[----:B------:R-:W-:Y:S05]  /*15d50*/  BSYNC B1 ;  /* 0x0000000000017941 */ /* 0x000fea0003800000 */
.L_x_44758:
        /* <DEDUP_REMOVED lines=16> */
.L_x_44762:
[----:B------:R-:W-:Y:S01]  /*15e60*/  MOV R53, R28 ;  /* 0x0000001c00357202 */ /* 0x000fe20000000f00 */
[----:B------:R-:W-:Y:S02]  /*15e70*/  IMAD.MOV.U32 R20, RZ, RZ, R5 ;  /* 0x000000ffff147224 */ /* 0x000fe400078e0005 */
[----:B------:R-:W-:Y:S02]  /*15e80*/  IMAD.MOV.U32 R5, RZ, RZ, R26 ;  /* 0x000000ffff057224 */ /* 0x000fe400078e001a */
[----:B------:R-:W-:-:S07]  /*15e90*/  IMAD.MOV.U32 R28, RZ, RZ, R27 ;  /* 0x000000ffff1c7224 */ /* 0x000fce00078e001b */
.L_x_44763:
[----:B------:R-:W-:Y:S05]  /*15ea0*/  BSYNC B1 ;  /* 0x0000000000017941 */ /* 0x000fea0003800000 */
.L_x_44761:
        /* <DEDUP_REMOVED lines=9> */
.L_x_44765:
[----:B------:R-:W-:Y:S01]  /*15f40*/  IMAD.MOV.U32 R32, RZ, RZ, R53 ;  /* 0x000000ffff207224 */ /* 0x000fe200078e0035 */
[----:B------:R-:W-:Y:S01]  /*15f50*/  MOV R26, R20 ;  /* 0x00000014001a7202 */ /* 0x000fe20000000f00 */
[----:B------:R-:W-:Y:S02]  /*15f60*/  IMAD.MOV.U32 R53, RZ, RZ, R56 ;  /* 0x000000ffff357224 */ /* 0x000fe400078e0038 */
[----:B------:R-:W-:-:S07]  /*15f70*/  IMAD.MOV.U32 R20, RZ, RZ, R54 ;  /* 0x000000ffff147224 */ /* 0x000fce00078e0036 */
.L_x_44766:
[----:B------:R-:W-:Y:S05]  /*15f80*/  BSYNC B1 ;  /* 0x0000000000017941 */ /* 0x000fea0003800000 */
.L_x_44764:
        /* <DEDUP_REMOVED lines=9> */
.L_x_44768:
[----:B------:R-:W-:Y:S01]  /*16020*/  IMAD.MOV.U32 R57, RZ, RZ, R32 ;  /* 0x000000ffff397224 */ /* 0x000fe200078e0020 */
[----:B------:R-:W-:Y:S01]  /*16030*/  MOV R32, R35 ;  /* 0x0000002300207202 */ /* 0x000fe20000000f00 */
[----:B------:R-:W-:Y:S02]  /*16040*/  IMAD.MOV.U32 R27, RZ, RZ, R26 ;  /* 0x000000ffff1b7224 */ /* 0x000fe400078e001a */
[----:B------:R-:W-:-:S07]  /*16050*/  IMAD.MOV.U32 R26, RZ, RZ, R25 ;  /* 0x000000ffff1a7224 */ /* 0x000fce00078e0019 */
.L_x_44769:
[----:B------:R-:W-:Y:S05]  /*16060*/  BSYNC B1 ;  /* 0x0000000000017941 */ /* 0x000fea0003800000 */
.L_x_44767:
        /* <DEDUP_REMOVED lines=9> */
.L_x_44771:
[----:B------:R-:W-:Y:S02]  /*16100*/  IMAD.MOV.U32 R52, RZ, RZ, R57 ;  /* 0x000000ffff347224 */ /* 0x000fe400078e0039 */
[----:B------:R-:W-:Y:S01]  /*16110*/  IMAD.MOV.U32 R50, RZ, RZ, R27 ;  /* 0x000000ffff327224 */ /* 0x000fe200078e001b */
[----:B------:R-:W-:Y:S01]  /*16120*/  MOV R27, R24 ;  /* 0x00000018001b7202 */ /* 0x000fe20000000f00 */
[----:B------:R-:W-:-:S07]  /*16130*/  IMAD.MOV.U32 R57, RZ, RZ, R36 ;  /* 0x000000ffff397224 */ /* 0x000fce00078e0024 */
.L_x_44772:
[----:B------:R-:W-:Y:S05]  /*16140*/  BSYNC B1 ;  /* 0x0000000000017941 */ /* 0x000fea0003800000 */
.L_x_44770:
        /* <DEDUP_REMOVED lines=9> */
.L_x_44774:
[----:B------:R-:W-:Y:S02]  /*161e0*/  IMAD.MOV.U32 R35, RZ, RZ, R52 ;  /* 0x000000ffff237224 */ /* 0x000fe400078e0034 */
[----:B------:R-:W-:Y:S02]  /*161f0*/  IMAD.MOV.U32 R25, RZ, RZ, R50 ;  /* 0x000000ffff197224 */ /* 0x000fe400078e0032 */
[----:B------:R-:W-:Y:S02]  /*16200*/  IMAD.MOV.U32 R52, RZ, RZ, R37 ;  /* 0x000000ffff347224 */ /* 0x000fe400078e0025 */
[----:B------:R-:W-:-:S07]  /*16210*/  IMAD.MOV.U32 R50, RZ, RZ, R31 ;  /* 0x000000ffff327224 */ /* 0x000fce00078e001f */
.L_x_44775:
[----:B------:R-:W-:Y:S05]  /*16220*/  BSYNC B1 ;  /* 0x0000000000017941 */ /* 0x000fea0003800000 */
.L_x_44773:
        /* <DEDUP_REMOVED lines=9> */
.L_x_44777:
[----:B------:R-:W-:Y:S02]  /*162c0*/  IMAD.MOV.U32 R36, RZ, RZ, R35 ;  /* 0x000000ffff247224 */ /* 0x000fe400078e0023 */
[----:B------:R-:W-:Y:S02]  /*162d0*/  IMAD.MOV.U32 R24, RZ, RZ, R25 ;  /* 0x000000ffff187224 */ /* 0x000fe400078e0019 */
[----:B------:R-:W-:Y:S02]  /*162e0*/  IMAD.MOV.U32 R35, RZ, RZ, R38 ;  /* 0x000000ffff237224 */ /* 0x000fe400078e0026 */
[----:B------:R-:W-:-:S07]  /*162f0*/  IMAD.MOV.U32 R25, RZ, RZ, R30 ;  /* 0x000000ffff197224 */ /* 0x000fce00078e001e */
.L_x_44778:
[----:B------:R-:W-:Y:S05]  /*16300*/  BSYNC B1 ;  /* 0x0000000000017941 */ /* 0x000fea0003800000 */
.L_x_44776:
        /* <DEDUP_REMOVED lines=9> */
.L_x_44780:
[----:B------:R-:W-:Y:S02]  /*163a0*/  IMAD.MOV.U32 R37, RZ, RZ, R36 ;  /* 0x000000ffff257224 */ /* 0x000fe400078e0024 */
[----:B------:R-:W-:Y:S02]  /*163b0*/  IMAD.MOV.U32 R31, RZ, RZ, R24 ;  /* 0x000000ffff1f7224 */ /* 0x000fe400078e0018 */
[----:B------:R-:W-:Y:S02]  /*163c0*/  IMAD.MOV.U32 R36, RZ, RZ, R41 ;  /* 0x000000ffff247224 */ /* 0x000fe400078e0029 */
[----:B------:R-:W-:-:S07]  /*163d0*/  IMAD.MOV.U32 R24, RZ, RZ, R39 ;  /* 0x000000ffff187224 */ /* 0x000fce00078e0027 */
.L_x_44781:
[----:B------:R-:W-:Y:S05]  /*163e0*/  BSYNC B1 ;  /* 0x0000000000017941 */ /* 0x000fea0003800000 */
.L_x_44779:
        /* <DEDUP_REMOVED lines=9> */
.L_x_44783:
[----:B------:R-:W-:Y:S01]  /*16480*/  MOV R39, R37 ;  /* 0x0000002500277202 */ /* 0x000fe20000000f00 */
[----:B------:R-:W-:Y:S02]  /*16490*/  IMAD.MOV.U32 R30, RZ, RZ, R31 ;  /* 0x000000ffff1e7224 */ /* 0x000fe400078e001f */
[----:B------:R-:W-:Y:S02]  /*164a0*/  IMAD.MOV.U32 R37, RZ, RZ, R40 ;  /* 0x000000ffff257224 */ /* 0x000fe400078e0028 */
[----:B------:R-:W-:-:S07]  /*164b0*/  IMAD.MOV.U32 R31, RZ, RZ, R2 ;  /* 0x000000ffff1f7224 */ /* 0x000fce00078e0002 */
.L_x_44784:
[----:B------:R-:W-:Y:S05]  /*164c0*/  BSYNC B1 ;  /* 0x0000000000017941 */ /* 0x000fea0003800000 */
.L_x_44782:
        /* <DEDUP_REMOVED lines=9> */
.L_x_44786:
[----:B------:R-:W-:Y:S01]  /*16560*/  IMAD.MOV.U32 R38, RZ, RZ, R39 ;  /* 0x000000ffff267224 */ /* 0x000fe200078e0027 */
[----:B------:R-:W-:Y:S01]  /*16570*/  MOV R2, R30 ;  /* 0x0000001e00027202 */ /* 0x000fe20000000f00 */
[----:B------:R-:W-:Y:S02]  /*16580*/  IMAD.MOV.U32 R39, RZ, RZ, R0 ;  /* 0x000000ffff277224 */ /* 0x000fe400078e0000 */
[----:B------:R-:W-:-:S07]  /*16590*/  IMAD.MOV.U32 R30, RZ, RZ, R29 ;  /* 0x000000ffff1e7224 */ /* 0x000fce00078e001d */
.L_x_44787:
[----:B------:R-:W-:Y:S05]  /*165a0*/  BSYNC B1 ;  /* 0x0000000000017941 */ /* 0x000fea0003800000 */
.L_x_44785:
        /* <DEDUP_REMOVED lines=9> */
.L_x_44789:
[----:B------:R-:W-:Y:S01]  /*16640*/  IMAD.MOV.U32 R0, RZ, RZ, R38 ;  /* 0x000000ffff007224 */ /* 0x000fe200078e0026 */
[----:B------:R-:W-:Y:S01]  /*16650*/  MOV R38, R43 ;  /* 0x0000002b00267202 */ /* 0x000fe20000000f00 */
[----:B------:R-:W-:Y:S02]  /*16660*/  IMAD.MOV.U32 R29, RZ, RZ, R2 ;  /* 0x000000ffff1d7224 */ /* 0x000fe400078e0002 */
[----:B------:R-:W-:-:S07]  /*16670*/  IMAD.MOV.U32 R2, RZ, RZ, R3 ;  /* 0x000000ffff027224 */ /* 0x000fce00078e0003 */
.L_x_44790:
[----:B------:R-:W-:Y:S05]  /*16680*/  BSYNC B1 ;  /* 0x0000000000017941 */ /* 0x000fea0003800000 */
.L_x_44788:
        /* <DEDUP_REMOVED lines=9> */
.L_x_44792:
[----:B------:R-:W-:Y:S02]  /*16720*/  IMAD.MOV.U32 R41, RZ, RZ, R0 ;  /* 0x000000ffff297224 */ /* 0x000fe400078e0000 */
[----:B------:R-:W-:Y:S01]  /*16730*/  IMAD.MOV.U32 R3, RZ, RZ, R29 ;  /* 0x000000ffff037224 */ /* 0x000fe200078e001d */
[----:B------:R-:W-:Y:S01]  /*16740*/  MOV R29, R42 ;  /* 0x0000002a001d7202 */ /* 0x000fe20000000f00 */
[----:B------:R-:W-:-:S07]  /*16750*/  IMAD.MOV.U32 R0, RZ, RZ, R19 ;  /* 0x000000ffff007224 */ /* 0x000fce00078e0013 */
.L_x_44793:
[----:B------:R-:W-:Y:S05]  /*16760*/  BSYNC B1 ;  /* 0x0000000000017941 */ /* 0x000fea0003800000 */
.L_x_44791:
        /* <DEDUP_REMOVED lines=9> */
.L_x_44795:
[----:B------:R-:W-:Y:S02]  /*16800*/  IMAD.MOV.U32 R40, RZ, RZ, R41 ;  /* 0x000000ffff287224 */ /* 0x000fe400078e0029 */
[----:B------:R-:W-:Y:S02]  /*16810*/  IMAD.MOV.U32 R19, RZ, RZ, R3 ;  /* 0x000000ffff137224 */ /* 0x000fe400078e0003 */
[----:B------:R-:W-:Y:S02]  /*16820*/  IMAD.MOV.U32 R41, RZ, RZ, R34 ;  /* 0x000000ffff297224 */ /* 0x000fe400078e0022 */
[----:B------:R-:W-:-:S07]  /*16830*/  IMAD.MOV.U32 R3, RZ, RZ, R18 ;  /* 0x000000ffff037224 */ /* 0x000fce00078e0012 */
.L_x_44796:
[----:B------:R-:W-:Y:S05]  /*16840*/  BSYNC B1 ;  /* 0x0000000000017941 */ /* 0x000fea0003800000 */
.L_x_44794:
        /* <DEDUP_REMOVED lines=9> */
.L_x_44798:
[----:B------:R-:W-:Y:S02]  /*168e0*/  IMAD.MOV.U32 R34, RZ, RZ, R40 ;  /* 0x000000ffff227224 */ /* 0x000fe400078e0028 */
[----:B------:R-:W-:Y:S02]  /*168f0*/  IMAD.MOV.U32 R18, RZ, RZ, R19 ;  /* 0x000000ffff127224 */ /* 0x000fe400078e0013 */
[----:B------:R-:W-:Y:S02]  /*16900*/  IMAD.MOV.U32 R40, RZ, RZ, R17 ;  /* 0x000000ffff287224 */ /* 0x000fe400078e0011 */
[----:B------:R-:W-:-:S07]  /*16910*/  IMAD.MOV.U32 R19, RZ, RZ, R16 ;  /* 0x000000ffff137224 */ /* 0x000fce00078e0010 */
.L_x_44799:
[----:B------:R-:W-:Y:S05]  /*16920*/  BSYNC B1 ;  /* 0x0000000000017941 */ /* 0x000fea0003800000 */
.L_x_44797:
        /* <DEDUP_REMOVED lines=9> */
.L_x_44801:
[----:B------:R-:W-:Y:S02]  /*169c0*/  IMAD.MOV.U32 R17, RZ, RZ, R34 ;  /* 0x000000ffff117224 */ /* 0x000fe400078e0022 */
[----:B------:R-:W-:Y:S02]  /*169d0*/  IMAD.MOV.U32 R16, RZ, RZ, R18 ;  /* 0x000000ffff107224 */ /* 0x000fe400078e0012 */
[----:B------:R-:W-:Y:S02]  /*169e0*/  IMAD.MOV.U32 R34, RZ, RZ, R33 ;  /* 0x000000ffff227224 */ /* 0x000fe400078e0021 */
[----:B------:R-:W-:-:S07]  /*169f0*/  IMAD.MOV.U32 R18, RZ, RZ, R23 ;  /* 0x000000ffff127224 */ /* 0x000fce00078e0017 */
.L_x_44802:
[----:B------:R-:W-:Y:S05]  /*16a00*/  BSYNC B1 ;  /* 0x0000000000017941 */ /* 0x000fea0003800000 */
.L_x_44800:
        /* <DEDUP_REMOVED lines=9> */
.L_x_44804:
[----:B------:R-:W-:Y:S01]  /*16aa0*/  MOV R33, R17 ;  /* 0x0000001100217202 */ /* 0x000fe20000000f00 */
[----:B------:R-:W-:Y:S02]  /*16ab0*/  IMAD.MOV.U32 R23, RZ, RZ, R16 ;  /* 0x000000ffff177224 */ /* 0x000fe400078e0010 */
[----:B------:R-:W-:Y:S02]  /*16ac0*/  IMAD.MOV.U32 R17, RZ, RZ, R22 ;  /* 0x000000ffff117224 */ /* 0x000fe400078e0016 */
[----:B------:R-:W-:-:S07]  /*16ad0*/  IMAD.MOV.U32 R16, RZ, RZ, R21 ;  /* 0x000000ffff107224 */ /* 0x000fce00078e0015 */
.L_x_44805:
[----:B------:R-:W-:Y:S05]  /*16ae0*/  BSYNC B1 ;  /* 0x0000000000017941 */ /* 0x000fea0003800000 */
.L_x_44803:
        /* <DEDUP_REMOVED lines=16> */
.L_x_44807:
[----:B------:R-:W-:Y:S02]  /*16bf0*/  IMAD.MOV.U32 R43, RZ, RZ, R28 ;  /* 0x000000ffff2b7224 */ /* 0x000fe400078e001c */
[----:B------:R-:W-:Y:S02]  /*16c00*/  IMAD.MOV.U32 R21, RZ, RZ, R5 ;  /* 0x000000ffff157224 */ /* 0x000fe400078e0005 */
[----:B------:R-:W-:Y:S02]  /*16c10*/  IMAD.MOV.U32 R5, RZ, RZ, R20 ;  /* 0x000000ffff057224 */ /* 0x000fe400078e0014 */
[----:B------:R-:W-:-:S07]  /*16c20*/  IMAD.MOV.U32 R28, RZ, RZ, R53 ;  /* 0x000000ffff1c7224 */ /* 0x000fce00078e0035 */
.L_x_44808:
[----:B------:R-:W-:Y:S05]  /*16c30*/  BSYNC B1 ;  /* 0x0000000000017941 */ /* 0x000fea0003800000 */
.L_x_44806:
        /* <DEDUP_REMOVED lines=9> */
.L_x_44810:
[----:B------:R-:W-:Y:S01]  /*16cd0*/  MOV R22, R43 ;  /* 0x0000002b00167202 */ /* 0x000fe20000000f00 */
[----:B------:R-:W-:Y:S02]  /*16ce0*/  IMAD.MOV.U32 R20, RZ, RZ, R21 ;  /* 0x000000ffff147224 */ /* 0x000fe400078e0015 */
[----:B------:R-:W-:Y:S02]  /*16cf0*/  IMAD.MOV.U32 R43, RZ, RZ, R32 ;  /* 0x000000ffff2b7224 */ /* 0x000fe400078e0020 */
[----:B------:R-:W-:-:S07]  /*16d00*/  IMAD.MOV.U32 R21, RZ, RZ, R26 ;  /* 0x000000ffff157224 */ /* 0x000fce00078e001a */
.L_x_44811:
[----:B------:R-:W-:Y:S05]  /*16d10*/  BSYNC B1 ;  /* 0x0000000000017941 */ /* 0x000fea0003800000 */
.L_x_44809:
        /* <DEDUP_REMOVED lines=9> */
.L_x_44813:
[----:B------:R-:W-:Y:S01]  /*16db0*/  IMAD.MOV.U32 R53, RZ, RZ, R22 ;  /* 0x000000ffff357224 */ /* 0x000fe200078e0016 */
[----:B------:R-:W-:Y:S01]  /*16dc0*/  MOV R51, R20 ;  /* 0x0000001400337202 */ /* 0x000fe20000000f00 */
[----:B------:R-:W-:Y:S02]  /*16dd0*/  IMAD.MOV.U32 R22, RZ, RZ, R57 ;  /* 0x000000ffff167224 */ /* 0x000fe400078e0039 */
[----:B------:R-:W-:-:S07]  /*16de0*/  IMAD.MOV.U32 R20, RZ, RZ, R27 ;  /* 0x000000ffff147224 */ /* 0x000fce00078e001b */
.L_x_44814:
[----:B------:R-:W-:Y:S05]  /*16df0*/  BSYNC B1 ;  /* 0x0000000000017941 */ /* 0x000fea0003800000 */
.L_x_44812:
        /* <DEDUP_REMOVED lines=9> */
.L_x_44816:
[----:B------:R-:W-:Y:S01]  /*16e90*/  IMAD.MOV.U32 R32, RZ, RZ, R53 ;  /* 0x000000ffff207224 */ /* 0x000fe200078e0035 */
[----:B------:R-:W-:Y:S01]  /*16ea0*/  MOV R53, R52 ;  /* 0x0000003400357202 */ /* 0x000fe20000000f00 */
[----:B------:R-:W-:Y:S02]  /*16eb0*/  IMAD.MOV.U32 R26, RZ, RZ, R51 ;  /* 0x000000ffff1a7224 */ /* 0x000fe400078e0033 */
[----:B------:R-:W-:-:S07]  /*16ec0*/  IMAD.MOV.U32 R51, RZ, RZ, R50 ;  /* 0x000000ffff337224 */ /* 0x000fce00078e0032 */
.L_x_44817:
[----:B------:R-:W-:Y:S05]  /*16ed0*/  BSYNC B1 ;  /* 0x0000000000017941 */ /* 0x000fea0003800000 */
.L_x_44815:
        /* <DEDUP_REMOVED lines=9> */
.L_x_44819:
[----:B------:R-:W-:Y:S02]  /*16f70*/  IMAD.MOV.U32 R57, RZ, RZ, R32 ;  /* 0x000000ffff397224 */ /* 0x000fe400078e0020 */
[----:B------:R-:W-:Y:S01]  /*16f80*/  IMAD.MOV.U32 R27, RZ, RZ, R26 ;  /* 0x000000ffff1b7224 */ /* 0x000fe200078e001a */
[----:B------:R-:W-:Y:S01]  /*16f90*/  MOV R26, R25 ;  /* 0x00000019001a7202 */ /* 0x000fe20000000f00 */
[----:B------:R-:W-:-:S07]  /*16fa0*/  IMAD.MOV.U32 R32, RZ, RZ, R35 ;  /* 0x000000ffff207224 */ /* 0x000fce00078e0023 */
.L_x_44820:
[----:B------:R-:W-:Y:S05]  /*16fb0*/  BSYNC B1 ;  /* 0x0000000000017941 */ /* 0x000fea0003800000 */
.L_x_44818:
        /* <DEDUP_REMOVED lines=9> */
.L_x_44822:
[----:B------:R-:W-:Y:S02]  /*17050*/  IMAD.MOV.U32 R48, RZ, RZ, R57 ;  /* 0x000000ffff307224 */ /* 0x000fe400078e0039 */
[----:B------:R-:W-:Y:S02]  /*17060*/  IMAD.MOV.U32 R42, RZ, RZ, R27 ;  /* 0x000000ffff2a7224 */ /* 0x000fe400078e001b */
[----:B------:R-:W-:Y:S02]  /*17070*/  IMAD.MOV.U32 R57, RZ, RZ, R36 ;  /* 0x000000ffff397224 */ /* 0x000fe400078e0024 */
[----:B------:R-:W-:-:S07]  /*17080*/  IMAD.MOV.U32 R27, RZ, RZ, R24 ;  /* 0x000000ffff1b7224 */ /* 0x000fce00078e0018 */
.L_x_44823:
[----:B------:R-:W-:Y:S05]  /*17090*/  BSYNC B1 ;  /* 0x0000000000017941 */ /* 0x000fea0003800000 */
.L_x_44821:
        /* <DEDUP_REMOVED lines=9> */
.L_x_44825:
[----:B------:R-:W-:Y:S02]  /*17130*/  IMAD.MOV.U32 R24, RZ, RZ, R48 ;  /* 0x000000ffff187224 */ /* 0x000fe400078e0030 */
[----:B------:R-:W-:Y:S02]  /*17140*/  IMAD.MOV.U32 R25, RZ, RZ, R42 ;  /* 0x000000ffff197224 */ /* 0x000fe400078e002a */
[----:B------:R-:W-:Y:S02]  /*17150*/  IMAD.MOV.U32 R48, RZ, RZ, R37 ;  /* 0x000000ffff307224 */ /* 0x000fe400078e0025 */
[----:B------:R-:W-:-:S07]  /*17160*/  IMAD.MOV.U32 R42, RZ, RZ, R31 ;  /* 0x000000ffff2a7224 */ /* 0x000fce00078e001f */
.L_x_44826:
[----:B------:R-:W-:Y:S05]  /*17170*/  BSYNC B1 ;  /* 0x0000000000017941 */ /* 0x000fea0003800000 */
.L_x_44824:
        /* <DEDUP_REMOVED lines=9> */
.L_x_44828:
[----:B------:R-:W-:Y:S02]  /*17210*/  IMAD.MOV.U32 R35, RZ, RZ, R24 ;  /* 0x000000ffff237224 */ /* 0x000fe400078e0018 */
[----:B------:R-:W-:Y:S02]  /*17220*/  IMAD.MOV.U32 R31, RZ, RZ, R25 ;  /* 0x000000ffff1f7224 */ /* 0x000fe400078e0019 */
[----:B------:R-:W-:Y:S02]  /*17230*/  IMAD.MOV.U32 R24, RZ, RZ, R39 ;  /* 0x000000ffff187224 */ /* 0x000fe400078e0027 */
[----:B------:R-:W-:-:S07]  /*17240*/  IMAD.MOV.U32 R25, RZ, RZ, R30 ;  /* 0x000000ffff197224 */ /* 0x000fce00078e001e */
.L_x_44829:
[----:B------:R-:W-:Y:S05]  /*17250*/  BSYNC B1 ;  /* 0x0000000000017941 */ /* 0x000fea0003800000 */
.L_x_44827:
        /* <DEDUP_REMOVED lines=9> */
.L_x_44831:
[----:B------:R-:W-:Y:S01]  /*172f0*/  MOV R37, R35 ;  /* 0x0000002300257202 */ /* 0x000fe20000000f00 */
[----:B------:R-:W-:Y:S02]  /*17300*/  IMAD.MOV.U32 R30, RZ, RZ, R31 ;  /* 0x000000ffff1e7224 */ /* 0x000fe400078e001f */
[----:B------:R-:W-:Y:S02]  /*17310*/  IMAD.MOV.U32 R35, RZ, RZ, R38 ;  /* 0x000000ffff237224 */ /* 0x000fe400078e0026 */
[----:B------:R-:W-:-:S07]  /*17320*/  IMAD.MOV.U32 R31, RZ, RZ, R2 ;  /* 0x000000ffff1f7224 */ /* 0x000fce00078e0002 */
.L_x_44832:
[----:B------:R-:W-:Y:S05]  /*17330*/  BSYNC B1 ;  /* 0x0000000000017941 */ /* 0x000fea0003800000 */
.L_x_44830:
        /* <DEDUP_REMOVED lines=9> */
.L_x_44834:
[----:B------:R-:W-:Y:S01]  /*173d0*/  IMAD.MOV.U32 R36, RZ, RZ, R37 ;  /* 0x000000ffff247224 */ /* 0x000fe200078e0025 */
[----:B------:R-:W-:Y:S01]  /*173e0*/  MOV R2, R30 ;  /* 0x0000001e00027202 */ /* 0x000fe20000000f00 */
[----:B------:R-:W-:Y:S02]  /*173f0*/  IMAD.MOV.U32 R37, RZ, RZ, R0 ;  /* 0x000000ffff257224 */ /* 0x000fe400078e0000 */
[----:B------:R-:W-:-:S07]  /*17400*/  IMAD.MOV.U32 R30, RZ, RZ, R29 ;  /* 0x000000ffff1e7224 */ /* 0x000fce00078e001d */
.L_x_44835:
[----:B------:R-:W-:Y:S05]  /*17410*/  BSYNC B1 ;  /* 0x0000000000017941 */ /* 0x000fea0003800000 */
.L_x_44833:
        /* <DEDUP_REMOVED lines=9> */
.L_x_44837:
[----:B------:R-:W-:Y:S01]  /*174b0*/  IMAD.MOV.U32 R29, RZ, RZ, R36 ;  /* 0x000000ffff1d7224 */ /* 0x000fe200078e0024 */
[----:B------:R-:W-:Y:S01]  /*174c0*/  MOV R36, R41 ;  /* 0x0000002900247202 */ /* 0x000fe20000000f00 */
[----:B------:R-:W-:Y:S02]  /*174d0*/  IMAD.MOV.U32 R0, RZ, RZ, R2 ;  /* 0x000000ffff007224 */ /* 0x000fe400078e0002 */
[----:B------:R-:W-:-:S07]  /*174e0*/  IMAD.MOV.U32 R2, RZ, RZ, R3 ;  /* 0x000000ffff027224 */ /* 0x000fce00078e0003 */
.L_x_44838:
[----:B------:R-:W-:Y:S05]  /*174f0*/  BSYNC B1 ;  /* 0x0000000000017941 */ /* 0x000fea0003800000 */
.L_x_44836:
        /* <DEDUP_REMOVED lines=9> */
.L_x_44840:
[----:B------:R-:W-:Y:S02]  /*17590*/  IMAD.MOV.U32 R39, RZ, RZ, R29 ;  /* 0x000000ffff277224 */ /* 0x000fe400078e001d */
[----:B------:R-:W-:Y:S01]  /*175a0*/  IMAD.MOV.U32 R3, RZ, RZ, R0 ;  /* 0x000000ffff037224 */ /* 0x000fe200078e0000 */
[----:B------:R-:W-:Y:S01]  /*175b0*/  MOV R0, R19 ;  /* 0x0000001300007202 */ /* 0x000fe20000000f00 */
[----:B------:R-:W-:-:S07]  /*175c0*/  IMAD.MOV.U32 R29, RZ, RZ, R40 ;  /* 0x000000ffff1d7224 */ /* 0x000fce00078e0028 */
.L_x_44841:
[----:B------:R-:W-:Y:S05]  /*175d0*/  BSYNC B1 ;  /* 0x0000000000017941 */ /* 0x000fea0003800000 */
.L_x_44839:
        /* <DEDUP_REMOVED lines=9> */
.L_x_44843:
[----:B------:R-:W-:Y:S02]  /*17670*/  IMAD.MOV.U32 R38, RZ, RZ, R39 ;  /* 0x000000ffff267224 */ /* 0x000fe400078e0027 */
[----:B------:R-:W-:Y:S02]  /*17680*/  IMAD.MOV.U32 R19, RZ, RZ, R3 ;  /* 0x000000ffff137224 */ /* 0x000fe400078e0003 */
[----:B------:R-:W-:Y:S02]  /*17690*/  IMAD.MOV.U32 R39, RZ, RZ, R34 ;  /* 0x000000ffff277224 */ /* 0x000fe400078e0022 */
[----:B------:R-:W-:-:S07]  /*176a0*/  IMAD.MOV.U32 R3, RZ, RZ, R18 ;  /* 0x000000ffff037224 */ /* 0x000fce00078e0012 */
.L_x_44844:
[----:B------:R-:W-:Y:S05]  /*176b0*/  BSYNC B1 ;  /* 0x0000000000017941 */ /* 0x000fea0003800000 */
.L_x_44842:
        /* <DEDUP_REMOVED lines=9> */
.L_x_44846:
[----:B------:R-:W-:Y:S02]  /*17750*/  IMAD.MOV.U32 R34, RZ, RZ, R38 ;  /* 0x000000ffff227224 */ /* 0x000fe400078e0026 */
[----:B------:R-:W-:Y:S02]  /*17760*/  IMAD.MOV.U32 R18, RZ, RZ, R19 ;  /* 0x000000ffff127224 */ /* 0x000fe400078e0013 */
[----:B------:R-:W-:Y:S02]  /*17770*/  IMAD.MOV.U32 R38, RZ, RZ, R17 ;  /* 0x000000ffff267224 */ /* 0x000fe400078e0011 */
[----:B------:R-:W-:-:S07]  /*17780*/  IMAD.MOV.U32 R19, RZ, RZ, R16 ;  /* 0x000000ffff137224 */ /* 0x000fce00078e0010 */
.L_x_44847:
[----:B------:R-:W-:Y:S05]  /*17790*/  BSYNC B1 ;  /* 0x0000000000017941 */ /* 0x000fea0003800000 */
.L_x_44845:
        /* <DEDUP_REMOVED lines=9> */
.L_x_44849:
[----:B------:R-:W-:Y:S02]  /*17830*/  IMAD.MOV.U32 R17, RZ, RZ, R34 ;  /* 0x000000ffff117224 */ /* 0x000fe400078e0022 */
[----:B------:R-:W-:Y:S02]  /*17840*/  IMAD.MOV.U32 R16, RZ, RZ, R18 ;  /* 0x000000ffff107224 */ /* 0x000fe400078e0012 */
[----:B------:R-:W-:Y:S02]  /*17850*/  IMAD.MOV.U32 R34, RZ, RZ, R33 ;  /* 0x000000ffff227224 */ /* 0x000fe400078e0021 */
[----:B------:R-:W-:-:S07]  /*17860*/  IMAD.MOV.U32 R18, RZ, RZ, R23 ;  /* 0x000000ffff127224 */ /* 0x000fce00078e0017 */
.L_x_44850:
[----:B------:R-:W-:Y:S05]  /*17870*/  BSYNC B1 ;  /* 0x0000000000017941 */ /* 0x000fea0003800000 */
.L_x_44848:
        /* <DEDUP_REMOVED lines=16> */
.L_x_44852:
[----:B------:R-:W-:Y:S02]  /*17980*/  IMAD.MOV.U32 R33, RZ, RZ, R28 ;  /* 0x000000ffff217224 */ /* 0x000fe400078e001c */
[----:B------:R-:W-:Y:S02]  /*17990*/  IMAD.MOV.U32 R23, RZ, RZ, R5 ;  /* 0x000000ffff177224 */ /* 0x000fe400078e0005 */
[----:B------:R-:W-:Y:S02]  /*179a0*/  IMAD.MOV.U32 R5, RZ, RZ, R21 ;  /* 0x000000ffff057224 */ /* 0x000fe400078e0015 */
[----:B------:R-:W-:-:S07]  /*179b0*/  IMAD.MOV.U32 R28, RZ, RZ, R43 ;  /* 0x000000ffff1c7224 */ /* 0x000fce00078e002b */
.L_x_44853:
[----:B------:R-:W-:Y:S05]  /*179c0*/  BSYNC B1 ;  /* 0x0000000000017941 */ /* 0x000fea0003800000 */
.L_x_44851:
        /* <DEDUP_REMOVED lines=9> */
.L_x_44855:
[----:B------:R-:W-:Y:S02]  /*17a60*/  IMAD.MOV.U32 R46, RZ, RZ, R33 ;  /* 0x000000ffff2e7224 */ /* 0x000fe400078e0021 */
[----:B------:R-:W-:Y:S02]  /*17a70*/  IMAD.MOV.U32 R40, RZ, RZ, R23 ;  /* 0x000000ffff287224 */ /* 0x000fe400078e0017 */
[----:B------:R-:W-:Y:S02]  /*17a80*/  IMAD.MOV.U32 R33, RZ, RZ, R22 ;  /* 0x000000ffff217224 */ /* 0x000fe400078e0016 */
[----:B------:R-:W-:-:S07]  /*17a90*/  IMAD.MOV.U32 R23, RZ, RZ, R20 ;  /* 0x000000ffff177224 */ /* 0x000fce00078e0014 */
.L_x_44856:
[----:B------:R-:W-:Y:S05]  /*17aa0*/  BSYNC B1 ;  /* 0x0000000000017941 */ /* 0x000fea0003800000 */
.L_x_44854:
        /* <DEDUP_REMOVED lines=9> */
.L_x_44858:
[----:B------:R-:W-:Y:S01]  /*17b40*/  MOV R41, R46 ;  /* 0x0000002e00297202 */ /* 0x000fe20000000f00 */
[----:B------:R-:W-:Y:S02]  /*17b50*/  IMAD.MOV.U32 R21, RZ, RZ, R40 ;  /* 0x000000ffff157224 */ /* 0x000fe400078e0028 */
[----:B------:R-:W-:Y:S02]  /*17b60*/  IMAD.MOV.U32 R46, RZ, RZ, R53 ;  /* 0x000000ffff2e7224 */ /* 0x000fe400078e0035 */
[----:B------:R-:W-:-:S07]  /*17b70*/  IMAD.MOV.U32 R40, RZ, RZ, R51 ;  /* 0x000000ffff287224 */ /* 0x000fce00078e0033 */
.L_x_44859:
[----:B------:R-:W-:Y:S05]  /*17b80*/  BSYNC B1 ;  /* 0x0000000000017941 */ /* 0x000fea0003800000 */
.L_x_44857:
        /* <DEDUP_REMOVED lines=9> */
.L_x_44861:
[----:B------:R-:W-:Y:S01]  /*17c20*/  IMAD.MOV.U32 R22, RZ, RZ, R41 ;  /* 0x000000ffff167224 */ /* 0x000fe200078e0029 */
[----:B------:R-:W-:Y:S01]  /*17c30*/  MOV R20, R21 ;  /* 0x0000001500147202 */ /* 0x000fe20000000f00 */
[----:B------:R-:W-:Y:S02]  /*17c40*/  IMAD.MOV.U32 R41, RZ, RZ, R32 ;  /* 0x000000ffff297224 */ /* 0x000fe400078e0020 */
[----:B------:R-:W-:-:S07]  /*17c50*/  IMAD.MOV.U32 R21, RZ, RZ, R26 ;  /* 0x000000ffff157224 */ /* 0x000fce00078e001a */
.L_x_44862:
[----:B------:R-:W-:Y:S05]  /*17c60*/  BSYNC B1 ;  /* 0x0000000000017941 */ /* 0x000fea0003800000 */
.L_x_44860:
        /* <DEDUP_REMOVED lines=9> */
.L_x_44864:
[----:B------:R-:W-:Y:S01]  /*17d00*/  IMAD.MOV.U32 R49, RZ, RZ, R22 ;  /* 0x000000ffff317224 */ /* 0x000fe200078e0016 */
[----:B------:R-:W-:Y:S01]  /*17d10*/  MOV R22, R57 ;  /* 0x0000003900167202 */ /* 0x000fe20000000f00 */
[----:B------:R-:W-:Y:S02]  /*17d20*/  IMAD.MOV.U32 R43, RZ, RZ, R20 ;  /* 0x000000ffff2b7224 */ /* 0x000fe400078e0014 */
[----:B------:R-:W-:-:S07]  /*17d30*/  IMAD.MOV.U32 R20, RZ, RZ, R27 ;  /* 0x000000ffff147224 */ /* 0x000fce00078e001b */
.L_x_44865:
[----:B------:R-:W-:Y:S05]  /*17d40*/  BSYNC B1 ;  /* 0x0000000000017941 */ /* 0x000fea0003800000 */
.L_x_44863:
        /* <DEDUP_REMOVED lines=9> */
.L_x_44867:
[----:B------:R-:W-:Y:S02]  /*17de0*/  IMAD.MOV.U32 R27, RZ, RZ, R49 ;  /* 0x000000ffff1b7224 */ /* 0x000fe400078e0031 */
[----:B------:R-:W-:Y:S01]  /*17df0*/  IMAD.MOV.U32 R26, RZ, RZ, R43 ;  /* 0x000000ffff1a7224 */ /* 0x000fe200078e002b */
[----:B------:R-:W-:Y:S01]  /*17e00*/  MOV R43, R42 ;  /* 0x0000002a002b7202 */ /* 0x000fe20000000f00 */
[----:B------:R-:W-:-:S07]  /*17e10*/  IMAD.MOV.U32 R49, RZ, RZ, R48 ;  /* 0x000000ffff317224 */ /* 0x000fce00078e0030 */
.L_x_44868:
[----:B------:R-:W-:Y:S05]  /*17e20*/  BSYNC B1 ;  /* 0x0000000000017941 */ /* 0x000fea0003800000 */
.L_x_44866:
        /* <DEDUP_REMOVED lines=9> */
.L_x_44870:
[----:B------:R-:W-:Y:S02]  /*17ec0*/  IMAD.MOV.U32 R42, RZ, RZ, R27 ;  /* 0x000000ffff2a7224 */ /* 0x000fe400078e001b */
[----:B------:R-:W-:Y:S02]  /*17ed0*/  IMAD.MOV.U32 R32, RZ, RZ, R26 ;  /* 0x000000ffff207224 */ /* 0x000fe400078e001a */
[----:B------:R-:W-:Y:S02]  /*17ee0*/  IMAD.MOV.U32 R27, RZ, RZ, R24 ;  /* 0x000000ffff1b7224 */ /* 0x000fe400078e0018 */
[----:B------:R-:W-:-:S07]  /*17ef0*/  IMAD.MOV.U32 R26, RZ, RZ, R25 ;  /* 0x000000ffff1a7224 */ /* 0x000fce00078e0019 */
.L_x_44871:
[----:B------:R-:W-:Y:S05]  /*17f00*/  BSYNC B1 ;  /* 0x0000000000017941 */ /* 0x000fea0003800000 */
.L_x_44869:
        /* <DEDUP_REMOVED lines=9> */
.L_x_44873:
[----:B------:R-:W-:Y:S02]  /*17fa0*/  IMAD.MOV.U32 R24, RZ, RZ, R42 ;  /* 0x000000ffff187224 */ /* 0x000fe400078e002a */
[----:B------:R-:W-:Y:S02]  /*17fb0*/  IMAD.MOV.U32 R25, RZ, RZ, R32 ;  /* 0x000000ffff197224 */ /* 0x000fe400078e0020 */
[----:B------:R-:W-:Y:S02]  /*17fc0*/  IMAD.MOV.U32 R42, RZ, RZ, R35 ;  /* 0x000000ffff2a7224 */ /* 0x000fe400078e0023 */
[----:B------:R-:W-:-:S07]  /*17fd0*/  IMAD.MOV.U32 R32, RZ, RZ, R31 ;  /* 0x000000ffff207224 */ /* 0x000fce00078e001f */
.L_x_44874:
[----:B------:R-:W-:Y:S05]  /*17fe0*/  BSYNC B1 ;  /* 0x0000000000017941 */ /* 0x000fea0003800000 */
.L_x_44872:
        /* <DEDUP_REMOVED lines=9> */
.L_x_44876:
[----:B------:R-:W-:Y:S02]  /*18080*/  IMAD.MOV.U32 R35, RZ, RZ, R24 ;  /* 0x000000ffff237224 */ /* 0x000fe400078e0018 */
[----:B------:R-:W-:Y:S02]  /*18090*/  IMAD.MOV.U32 R31, RZ, RZ, R25 ;  /* 0x000000ffff1f7224 */ /* 0x000fe400078e0019 */
[----:B------:R-:W-:Y:S02]  /*180a0*/  IMAD.MOV.U32 R24, RZ, RZ, R37 ;  /* 0x000000ffff187224 */ /* 0x000fe400078e0025 */
[----:B------:R-:W-:-:S07]  /*180b0*/  IMAD.MOV.U32 R25, RZ, RZ, R30 ;  /* 0x000000ffff197224 */ /* 0x000fce00078e001e */
.L_x_44877:
[----:B------:R-:W-:Y:S05]  /*180c0*/  BSYNC B1 ;  /* 0x0000000000017941 */ /* 0x000fea0003800000 */
.L_x_44875:
        /* <DEDUP_REMOVED lines=9> */
.L_x_44879:
[----:B------:R-:W-:Y:S01]  /*18160*/  MOV R30, R35 ;  /* 0x00000023001e7202 */ /* 0x000fe20000000f00 */
[----:B------:R-:W-:Y:S02]  /*18170*/  IMAD.MOV.U32 R37, RZ, RZ, R31 ;  /* 0x000000ffff257224 */ /* 0x000fe400078e001f */
[----:B------:R-:W-:Y:S02]  /*18180*/  IMAD.MOV.U32 R35, RZ, RZ, R36 ;  /* 0x000000ffff237224 */ /* 0x000fe400078e0024 */
[----:B------:R-:W-:-:S07]  /*18190*/  IMAD.MOV.U32 R31, RZ, RZ, R2 ;  /* 0x000000ffff1f7224 */ /* 0x000fce00078e0002 */
.L_x_44880:
[----:B------:R-:W-:Y:S05]  /*181a0*/  BSYNC B1 ;  /* 0x0000000000017941 */ /* 0x000fea0003800000 */
.L_x_44878:
        /* <DEDUP_REMOVED lines=9> */
.L_x_44882:
[----:B------:R-:W-:Y:S01]  /*18240*/  IMAD.MOV.U32 R36, RZ, RZ, R30 ;  /* 0x000000ffff247224 */ /* 0x000fe200078e001e */
[----:B------:R-:W-:Y:S01]  /*18250*/  MOV R2, R37 ;  /* 0x0000002500027202 */ /* 0x000fe20000000f00 */
[----:B------:R-:W-:Y:S02]  /*18260*/  IMAD.MOV.U32 R30, RZ, RZ, R29 ;  /* 0x000000ffff1e7224 */ /* 0x000fe400078e001d */
[----:B------:R-:W-:-:S07]  /*18270*/  IMAD.MOV.U32 R37, RZ, RZ, R0 ;  /* 0x000000ffff257224 */ /* 0x000fce00078e0000 */
.L_x_44883:
[----:B------:R-:W-:Y:S05]  /*18280*/  BSYNC B1 ;  /* 0x0000000000017941 */ /* 0x000fea0003800000 */
.L_x_44881:
        /* <DEDUP_REMOVED lines=9> */
.L_x_44885:
[----:B------:R-:W-:Y:S01]  /*18320*/  IMAD.MOV.U32 R29, RZ, RZ, R36 ;  /* 0x000000ffff1d7224 */ /* 0x000fe200078e0024 */
[----:B------:R-:W-:Y:S01]  /*18330*/  MOV R36, R39 ;  /* 0x0000002700247202 */ /* 0x000fe20000000f00 */
[----:B------:R-:W-:Y:S02]  /*18340*/  IMAD.MOV.U32 R0, RZ, RZ, R2 ;  /* 0x000000ffff007224 */ /* 0x000fe400078e0002 */
[----:B------:R-:W-:-:S07]  /*18350*/  IMAD.MOV.U32 R2, RZ, RZ, R3 ;  /* 0x000000ffff027224 */ /* 0x000fce00078e0003 */
.L_x_44886:
[----:B------:R-:W-:Y:S05]  /*18360*/  BSYNC B1 ;  /* 0x0000000000017941 */ /* 0x000fea0003800000 */
.L_x_44884:
        /* <DEDUP_REMOVED lines=9> */
.L_x_44888:
[----:B------:R-:W-:Y:S02]  /*18400*/  IMAD.MOV.U32 R39, RZ, RZ, R29 ;  /* 0x000000ffff277224 */ /* 0x000fe400078e001d */
[----:B------:R-:W-:Y:S01]  /*18410*/  IMAD.MOV.U32 R3, RZ, RZ, R0 ;  /* 0x000000ffff037224 */ /* 0x000fe200078e0000 */
[----:B------:R-:W-:Y:S01]  /*18420*/  MOV R0, R19 ;  /* 0x0000001300007202 */ /* 0x000fe20000000f00 */
[----:B------:R-:W-:-:S07]  /*18430*/  IMAD.MOV.U32 R29, RZ, RZ, R38 ;  /* 0x000000ffff1d7224 */ /* 0x000fce00078e0026 */
.L_x_44889:
[----:B------:R-:W-:Y:S05]  /*18440*/  BSYNC B1 ;  /* 0x0000000000017941 */ /* 0x000fea0003800000 */
.L_x_44887:
        /* <DEDUP_REMOVED lines=9> */
.L_x_44891:
[----:B------:R-:W-:Y:S02]  /*184e0*/  IMAD.MOV.U32 R38, RZ, RZ, R39 ;  /* 0x000000ffff267224 */ /* 0x000fe400078e0027 */
[----:B------:R-:W-:Y:S02]  /*184f0*/  IMAD.MOV.U32 R19, RZ, RZ, R3 ;  /* 0x000000ffff137224 */ /* 0x000fe400078e0003 */
[----:B------:R-:W-:Y:S02]  /*18500*/  IMAD.MOV.U32 R39, RZ, RZ, R34 ;  /* 0x000000ffff277224 */ /* 0x000fe400078e0022 */
[----:B------:R-:W-:-:S07]  /*18510*/  IMAD.MOV.U32 R3, RZ, RZ, R18 ;  /* 0x000000ffff037224 */ /* 0x000fce00078e0012 */
.L_x_44892:
[----:B------:R-:W-:Y:S05]  /*18520*/  BSYNC B1 ;  /* 0x0000000000017941 */ /* 0x000fea0003800000 */
.L_x_44890:
        /* <DEDUP_REMOVED lines=9> */
.L_x_44894:
[----:B------:R-:W-:Y:S02]  /*185c0*/  IMAD.MOV.U32 R34, RZ, RZ, R38 ;  /* 0x000000ffff227224 */ /* 0x000fe400078e0026 */
[----:B------:R-:W-:Y:S02]  /*185d0*/  IMAD.MOV.U32 R18, RZ, RZ, R19 ;  /* 0x000000ffff127224 */ /* 0x000fe400078e0013 */
[----:B------:R-:W-:Y:S02]  /*185e0*/  IMAD.MOV.U32 R38, RZ, RZ, R17 ;  /* 0x000000ffff267224 */ /* 0x000fe400078e0011 */
[----:B------:R-:W-:-:S07]  /*185f0*/  IMAD.MOV.U32 R19, RZ, RZ, R16 ;  /* 0x000000ffff137224 */ /* 0x000fce00078e0010 */
.L_x_44895:
[----:B------:R-:W-:Y:S05]  /*18600*/  BSYNC B1 ;  /* 0x0000000000017941 */ /* 0x000fea0003800000 */
.L_x_44893:
        /* <DEDUP_REMOVED lines=16> */
.L_x_44897:
[----:B------:R-:W-:Y:S02]  /*18710*/  IMAD.MOV.U32 R17, RZ, RZ, R28 ;  /* 0x000000ffff117224 */ /* 0x000fe400078e001c */
[----:B------:R-:W-:Y:S02]  /*18720*/  IMAD.MOV.U32 R16, RZ, RZ, R5 ;  /* 0x000000ffff107224 */ /* 0x000fe400078e0005 */
[----:B------:R-:W-:Y:S02]  /*18730*/  IMAD.MOV.U32 R5, RZ, RZ, R23 ;  /* 0x000000ffff057224 */ /* 0x000fe400078e0017 */
[----:B------:R-:W-:-:S07]  /*18740*/  IMAD.MOV.U32 R28, RZ, RZ, R33 ;  /* 0x000000ffff1c7224 */ /* 0x000fce00078e0021 */
.L_x_44898:
[----:B------:R-:W-:Y:S05]  /*18750*/  BSYNC B1 ;  /* 0x0000000000017941 */ /* 0x000fea0003800000 */
.L_x_44896:
        /* <DEDUP_REMOVED lines=9> */
.L_x_44900:
[----:B------:R-:W-:Y:S02]  /*187f0*/  IMAD.MOV.U32 R48, RZ, RZ, R17 ;  /* 0x000000ffff307224 */ /* 0x000fe400078e0011 */
[----:B------:R-:W-:Y:S02]  /*18800*/  IMAD.MOV.U32 R44, RZ, RZ, R16 ;  /* 0x000000ffff2c7224 */ /* 0x000fe400078e0010 */
[----:B------:R-:W-:Y:S02]  /*18810*/  IMAD.MOV.U32 R17, RZ, RZ, R46 ;  /* 0x000000ffff117224 */ /* 0x000fe400078e002e */
[----:B------:R-:W-:-:S07]  /*18820*/  IMAD.MOV.U32 R16, RZ, RZ, R40 ;  /* 0x000000ffff107224 */ /* 0x000fce00078e0028 */
.L_x_44901:
[----:B------:R-:W-:Y:S05]  /*18830*/  BSYNC B1 ;  /* 0x0000000000017941 */ /* 0x000fea0003800000 */
.L_x_44899:
        /* <DEDUP_REMOVED lines=9> */
.L_x_44903:
[----:B------:R-:W-:Y:S02]  /*188d0*/  IMAD.MOV.U32 R33, RZ, RZ, R48 ;  /* 0x000000ffff217224 */ /* 0x000fe400078e0030 */
[----:B------:R-:W-:Y:S02]  /*188e0*/  IMAD.MOV.U32 R23, RZ, RZ, R44 ;  /* 0x000000ffff177224 */ /* 0x000fe400078e002c */
[----:B------:R-:W-:Y:S02]  /*188f0*/  IMAD.MOV.U32 R48, RZ, RZ, R41 ;  /* 0x000000ffff307224 */ /* 0x000fe400078e0029 */
[----:B------:R-:W-:-:S07]  /*18900*/  IMAD.MOV.U32 R44, RZ, RZ, R21 ;  /* 0x000000ffff2c7224 */ /* 0x000fce00078e0015 */
.L_x_44904:
[----:B------:R-:W-:Y:S05]  /*18910*/  BSYNC B1 ;  /* 0x0000000000017941 */ /* 0x000fea0003800000 */
.L_x_44902:
        /* <DEDUP_REMOVED lines=9> */
.L_x_44906:
[----:B------:R-:W-:Y:S01]  /*189b0*/  MOV R46, R33 ;  /* 0x00000021002e7202 */ /* 0x000fe20000000f00 */
[----:B------:R-:W-:Y:S02]  /*189c0*/  IMAD.MOV.U32 R40, RZ, RZ, R23 ;  /* 0x000000ffff287224 */ /* 0x000fe400078e0017 */
[----:B------:R-:W-:Y:S02]  /*189d0*/  IMAD.MOV.U32 R33, RZ, RZ, R22 ;  /* 0x000000ffff217224 */ /* 0x000fe400078e0016 */
[----:B------:R-:W-:-:S07]  /*189e0*/  IMAD.MOV.U32 R23, RZ, RZ, R20 ;  /* 0x000000ffff177224 */ /* 0x000fce00078e0014 */
.L_x_44907:
[----:B------:R-:W-:Y:S05]  /*189f0*/  BSYNC B1 ;  /* 0x0000000000017941 */ /* 0x000fea0003800000 */
.L_x_44905:
        /* <DEDUP_REMOVED lines=9> */
.L_x_44909:
[----:B------:R-:W-:Y:S01]  /*18a90*/  IMAD.MOV.U32 R20, RZ, RZ, R46 ;  /* 0x000000ffff147224 */ /* 0x000fe200078e002e */
[----:B------:R-:W-:Y:S01]  /*18aa0*/  MOV R21, R40 ;  /* 0x0000002800157202 */ /* 0x000fe20000000f00 */
[----:B------:R-:W-:Y:S02]  /*18ab0*/  IMAD.MOV.U32 R46, RZ, RZ, R49 ;  /* 0x000000ffff2e7224 */ /* 0x000fe400078e0031 */
[----:B------:R-:W-:-:S07]  /*18ac0*/  IMAD.MOV.U32 R40, RZ, RZ, R43 ;  /* 0x000000ffff287224 */ /* 0x000fce00078e002b */
.L_x_44910:
[----:B------:R-:W-:Y:S05]  /*18ad0*/  BSYNC B1 ;  /* 0x0000000000017941 */ /* 0x000fea0003800000 */
.L_x_44908:
        /* <DEDUP_REMOVED lines=9> */
.L_x_44912:
[----:B------:R-:W-:Y:S01]  /*18b70*/  IMAD.MOV.U32 R43, RZ, RZ, R20 ;  /* 0x000000ffff2b7224 */ /* 0x000fe200078e0014 */
[----:B------:R-:W-:Y:S01]  /*18b80*/  MOV R20, R27 ;  /* 0x0000001b00147202 */ /* 0x000fe20000000f00 */
[----:B------:R-:W-:Y:S02]  /*18b90*/  IMAD.MOV.U32 R41, RZ, RZ, R21 ;  /* 0x000000ffff297224 */ /* 0x000fe400078e0015 */
[----:B------:R-:W-:-:S07]  /*18ba0*/  IMAD.MOV.U32 R21, RZ, RZ, R26 ;  /* 0x000000ffff157224 */ /* 0x000fce00078e001a */
.L_x_44913:
[----:B------:R-:W-:Y:S05]  /*18bb0*/  BSYNC B1 ;  /* 0x0000000000017941 */ /* 0x000fea0003800000 */
.L_x_44911:
        /* <DEDUP_REMOVED lines=9> */
.L_x_44915:
[----:B------:R-:W-:Y:S02]  /*18c50*/  IMAD.MOV.U32 R27, RZ, RZ, R43 ;  /* 0x000000ffff1b7224 */ /* 0x000fe400078e002b */
[----:B------:R-:W-:Y:S01]  /*18c60*/  IMAD.MOV.U32 R22, RZ, RZ, R41 ;  /* 0x000000ffff167224 */ /* 0x000fe200078e0029 */
[----:B------:R-:W-:Y:S01]  /*18c70*/  MOV R41, R32 ;  /* 0x0000002000297202 */ /* 0x000fe20000000f00 */
[----:B------:R-:W-:-:S07]  /*18c80*/  IMAD.MOV.U32 R43, RZ, RZ, R42 ;  /* 0x000000ffff2b7224 */ /* 0x000fce00078e002a */
.L_x_44916:
[----:B------:R-:W-:Y:S05]  /*18c90*/  BSYNC B1 ;  /* 0x0000000000017941 */ /* 0x000fea0003800000 */
.L_x_44914:
        /* <DEDUP_REMOVED lines=9> */
.L_x_44918:
[----:B------:R-:W-:Y:S02]  /*18d30*/  IMAD.MOV.U32 R32, RZ, RZ, R27 ;  /* 0x000000ffff207224 */ /* 0x000fe400078e001b */
[----:B------:R-:W-:Y:S02]  /*18d40*/  IMAD.MOV.U32 R26, RZ, RZ, R22 ;  /* 0x000000ffff1a7224 */ /* 0x000fe400078e0016 */
[----:B------:R-:W-:Y:S02]  /*18d50*/  IMAD.MOV.U32 R27, RZ, RZ, R24 ;  /* 0x000000ffff1b7224 */ /* 0x000fe400078e0018 */
[----:B------:R-:W-:-:S07]  /*18d60*/  IMAD.MOV.U32 R22, RZ, RZ, R25 ;  /* 0x000000ffff167224 */ /* 0x000fce00078e0019 */
.L_x_44919:
[----:B------:R-:W-:Y:S05]  /*18d70*/  BSYNC B1 ;  /* 0x0000000000017941 */ /* 0x000fea0003800000 */
.L_x_44917:
        /* <DEDUP_REMOVED lines=9> */
.L_x_44921:
[----:B------:R-:W-:Y:S02]  /*18e10*/  IMAD.MOV.U32 R25, RZ, RZ, R32 ;  /* 0x000000ffff197224 */ /* 0x000fe400078e0020 */
[----:B------:R-:W-:Y:S02]  /*18e20*/  IMAD.MOV.U32 R24, RZ, RZ, R26 ;  /* 0x000000ffff187224 */ /* 0x000fe400078e001a */
[----:B------:R-:W-:Y:S02]  /*18e30*/  IMAD.MOV.U32 R32, RZ, RZ, R35 ;  /* 0x000000ffff207224 */ /* 0x000fe400078e0023 */
[----:B------:R-:W-:-:S07]  /*18e40*/  IMAD.MOV.U32 R26, RZ, RZ, R31 ;  /* 0x000000ffff1a7224 */ /* 0x000fce00078e001f */
.L_x_44922:
[----:B------:R-:W-:Y:S05]  /*18e50*/  BSYNC B1 ;  /* 0x0000000000017941 */ /* 0x000fea0003800000 */
.L_x_44920:
        /* <DEDUP_REMOVED lines=9> */
.L_x_44924:
[----:B------:R-:W-:Y:S02]  /*18ef0*/  IMAD.MOV.U32 R35, RZ, RZ, R25 ;  /* 0x000000ffff237224 */ /* 0x000fe400078e0019 */
[----:B------:R-:W-:Y:S02]  /*18f00*/  IMAD.MOV.U32 R31, RZ, RZ, R24 ;  /* 0x000000ffff1f7224 */ /* 0x000fe400078e0018 */
[----:B------:R-:W-:Y:S02]  /*18f10*/  IMAD.MOV.U32 R25, RZ, RZ, R30 ;  /* 0x000000ffff197224 */ /* 0x000fe400078e001e */
[----:B------:R-:W-:-:S07]  /*18f20*/  IMAD.MOV.U32 R24, RZ, RZ, R37 ;  /* 0x000000ffff187224 */ /* 0x000fce00078e0025 */
.L_x_44925:
[----:B------:R-:W-:Y:S05]  /*18f30*/  BSYNC B1 ;  /* 0x0000000000017941 */ /* 0x000fea0003800000 */
.L_x_44923:
        /* <DEDUP_REMOVED lines=9> */
.L_x_44927:
[----:B------:R-:W-:Y:S01]  /*18fd0*/  MOV R30, R35 ;  /* 0x00000023001e7202 */ /* 0x000fe20000000f00 */
[----:B------:R-:W-:Y:S02]  /*18fe0*/  IMAD.MOV.U32 R37, RZ, RZ, R31 ;  /* 0x000000ffff257224 */ /* 0x000fe400078e001f */
[----:B------:R-:W-:Y:S02]  /*18ff0*/  IMAD.MOV.U32 R35, RZ, RZ, R36 ;  /* 0x000000ffff237224 */ /* 0x000fe400078e0024 */
[----:B------:R-:W-:-:S07]  /*19000*/  IMAD.MOV.U32 R31, RZ, RZ, R2 ;  /* 0x000000ffff1f7224 */ /* 0x000fce00078e0002 */
.L_x_44928:
[----:B------:R-:W-:Y:S05]  /*19010*/  BSYNC B1 ;  /* 0x0000000000017941 */ /* 0x000fea0003800000 */
.L_x_44926:
        /* <DEDUP_REMOVED lines=9> */
.L_x_44930:
[----:B------:R-:W-:Y:S01]  /*190b0*/  IMAD.MOV.U32 R36, RZ, RZ, R30 ;  /* 0x000000ffff247224 */ /* 0x000fe200078e001e */
[----:B------:R-:W-:Y:S01]  /*190c0*/  MOV R2, R37 ;  /* 0x0000002500027202 */ /* 0x000fe20000000f00 */
[----:B------:R-:W-:Y:S02]  /*190d0*/  IMAD.MOV.U32 R30, RZ, RZ, R29 ;  /* 0x000000ffff1e7224 */ /* 0x000fe400078e001d */
[----:B------:R-:W-:-:S07]  /*190e0*/  IMAD.MOV.U32 R37, RZ, RZ, R0 ;  /* 0x000000ffff257224 */ /* 0x000fce00078e0000 */
.L_x_44931:
[----:B------:R-:W-:Y:S05]  /*190f0*/  BSYNC B1 ;  /* 0x0000000000017941 */ /* 0x000fea0003800000 */
.L_x_44929:
        /* <DEDUP_REMOVED lines=9> */
.L_x_44933:
[----:B------:R-:W-:Y:S01]  /*19190*/  IMAD.MOV.U32 R29, RZ, RZ, R36 ;  /* 0x000000ffff1d7224 */ /* 0x000fe200078e0024 */
[----:B------:R-:W-:Y:S01]  /*191a0*/  MOV R36, R39 ;  /* 0x0000002700247202 */ /* 0x000fe20000000f00 */
[----:B------:R-:W-:Y:S02]  /*191b0*/  IMAD.MOV.U32 R0, RZ, RZ, R2 ;  /* 0x000000ffff007224 */ /* 0x000fe400078e0002 */
[----:B------:R-:W-:-:S07]  /*191c0*/  IMAD.MOV.U32 R2, RZ, RZ, R3 ;  /* 0x000000ffff027224 */ /* 0x000fce00078e0003 */
.L_x_44934:
[----:B------:R-:W-:Y:S05]  /*191d0*/  BSYNC B1 ;  /* 0x0000000000017941 */ /* 0x000fea0003800000 */
.L_x_44932:
        /* <DEDUP_REMOVED lines=9> */
.L_x_44936:
[----:B------:R-:W-:Y:S02]  /*19270*/  IMAD.MOV.U32 R39, RZ, RZ, R29 ;  /* 0x000000ffff277224 */ /* 0x000fe400078e001d */
[----:B------:R-:W-:Y:S01]  /*19280*/  IMAD.MOV.U32 R3, RZ, RZ, R0 ;  /* 0x000000ffff037224 */ /* 0x000fe200078e0000 */
[----:B------:R-:W-:Y:S01]  /*19290*/  MOV R0, R19 ;  /* 0x0000001300007202 */ /* 0x000fe20000000f00 */
[----:B------:R-:W-:-:S07]  /*192a0*/  IMAD.MOV.U32 R29, RZ, RZ, R38 ;  /* 0x000000ffff1d7224 */ /* 0x000fce00078e0026 */
.L_x_44937:
[----:B------:R-:W-:Y:S05]  /*192b0*/  BSYNC B1 ;  /* 0x0000000000017941 */ /* 0x000fea0003800000 */
.L_x_44935:
        /* <DEDUP_REMOVED lines=9> */
.L_x_44939:
[----:B------:R-:W-:Y:S02]  /*19350*/  IMAD.MOV.U32 R38, RZ, RZ, R39 ;  /* 0x000000ffff267224 */ /* 0x000fe400078e0027 */
[----:B------:R-:W-:Y:S02]  /*19360*/  IMAD.MOV.U32 R19, RZ, RZ, R3 ;  /* 0x000000ffff137224 */ /* 0x000fe400078e0003 */
[----:B------:R-:W-:Y:S02]  /*19370*/  IMAD.MOV.U32 R39, RZ, RZ, R34 ;  /* 0x000000ffff277224 */ /* 0x000fe400078e0022 */
[----:B------:R-:W-:-:S07]  /*19380*/  IMAD.MOV.U32 R3, RZ, RZ, R18 ;  /* 0x000000ffff037224 */ /* 0x000fce00078e0012 */
.L_x_44940:
[----:B------:R-:W-:Y:S05]  /*19390*/  BSYNC B1 ;  /* 0x0000000000017941 */ /* 0x000fea0003800000 */
.L_x_44938:
        /* <DEDUP_REMOVED lines=16> */
.L_x_44942:
[----:B------:R-:W-:Y:S01]  /*194a0*/  IMAD.MOV.U32 R45, RZ, RZ, R28 ;  /* 0x000000ffff2d7224 */ /* 0x000fe200078e001c */
[----:B------:R-:W-:Y:S01]  /*194b0*/  MOV R28, R17 ;  /* 0x00000011001c7202 */ /* 0x000fe20000000f00 */
[----:B------:R-:W-:Y:S02]  /*194c0*/  IMAD.MOV.U32 R14, RZ, RZ, R5 ;  /* 0x000000ffff0e7224 */ /* 0x000fe400078e0005 */
[----:B------:R-:W-:-:S07]  /*194d0*/  IMAD.MOV.U32 R5, RZ, RZ, R16 ;  /* 0x000000ffff057224 */ /* 0x000fce00078e0010 */
.L_x_44943:
[----:B------:R-:W-:Y:S05]  /*194e0*/  BSYNC B1 ;  /* 0x0000000000017941 */ /* 0x000fea0003800000 */
.L_x_44941:
        /* <DEDUP_REMOVED lines=9> */
.L_x_44945:
[----:B------:R-:W-:Y:S02]  /*19580*/  IMAD.MOV.U32 R18, RZ, RZ, R45 ;  /* 0x000000ffff127224 */ /* 0x000fe400078e002d */
[----:B------:R-:W-:Y:S02]  /*19590*/  IMAD.MOV.U32 R16, RZ, RZ, R14 ;  /* 0x000000ffff107224 */ /* 0x000fe400078e000e */
[----:B------:R-:W-:Y:S02]  /*195a0*/  IMAD.MOV.U32 R45, RZ, RZ, R48 ;  /* 0x000000ffff2d7224 */ /* 0x000fe400078e0030 */
[----:B------:R-:W-:-:S07]  /*195b0*/  IMAD.MOV.U32 R14, RZ, RZ, R44 ;  /* 0x000000ffff0e7224 */ /* 0x000fce00078e002c */
.L_x_44946:
[----:B------:R-:W-:Y:S05]  /*195c0*/  BSYNC B1 ;  /* 0x0000000000017941 */ /* 0x000fea0003800000 */
.L_x_44944:
        /* <DEDUP_REMOVED lines=9> */
.L_x_44948:
[----:B------:R-:W-:Y:S02]  /*19660*/  IMAD.MOV.U32 R47, RZ, RZ, R18 ;  /* 0x000000ffff2f7224 */ /* 0x000fe400078e0012 */
[----:B------:R-:W-:Y:S02]  /*19670*/  IMAD.MOV.U32 R17, RZ, RZ, R16 ;  /* 0x000000ffff117224 */ /* 0x000fe400078e0010 */
[----:B------:R-:W-:Y:S02]  /*19680*/  IMAD.MOV.U32 R18, RZ, RZ, R33 ;  /* 0x000000ffff127224 */ /* 0x000fe400078e0021 */
[----:B------:R-:W-:-:S07]  /*19690*/  IMAD.MOV.U32 R16, RZ, RZ, R23 ;  /* 0x000000ffff107224 */ /* 0x000fce00078e0017 */
.L_x_44949:
[----:B------:R-:W-:Y:S05]  /*196a0*/  BSYNC B1 ;  /* 0x0000000000017941 */ /* 0x000fea0003800000 */
.L_x_44947:
        /* <DEDUP_REMOVED lines=9> */
.L_x_44951:
[----:B------:R-:W-:Y:S02]  /*19740*/  IMAD.MOV.U32 R23, RZ, RZ, R47 ;  /* 0x000000ffff177224 */ /* 0x000fe400078e002f */
[----:B------:R-:W-:Y:S02]  /*19750*/  IMAD.MOV.U32 R34, RZ, RZ, R17 ;  /* 0x000000ffff227224 */ /* 0x000fe400078e0011 */
[----:B------:R-:W-:Y:S02]  /*19760*/  IMAD.MOV.U32 R47, RZ, RZ, R46 ;  /* 0x000000ffff2f7224 */ /* 0x000fe400078e002e */
[----:B------:R-:W-:-:S07]  /*19770*/  IMAD.MOV.U32 R17, RZ, RZ, R40 ;  /* 0x000000ffff117224 */ /* 0x000fce00078e0028 */
.L_x_44952:
[----:B------:R-:W-:Y:S05]  /*19780*/  BSYNC B1 ;  /* 0x0000000000017941 */ /* 0x000fea0003800000 */
.L_x_44950:
        /* <DEDUP_REMOVED lines=9> */
.L_x_44954:
[----:B------:R-:W-:Y:S01]  /*19820*/  MOV R42, R23 ;  /* 0x00000017002a7202 */ /* 0x000fe20000000f00 */
[----:B------:R-:W-:Y:S02]  /*19830*/  IMAD.MOV.U32 R40, RZ, RZ, R34 ;  /* 0x000000ffff287224 */ /* 0x000fe400078e0022 */
[----:B------:R-:W-:Y:S02]  /*19840*/  IMAD.MOV.U32 R23, RZ, RZ, R20 ;  /* 0x000000ffff177224 */ /* 0x000fe400078e0014 */
[----:B------:R-:W-:-:S07]  /*19850*/  IMAD.MOV.U32 R34, RZ, RZ, R21 ;  /* 0x000000ffff227224 */ /* 0x000fce00078e0015 */
.L_x_44955:
[----:B------:R-:W-:Y:S05]  /*19860*/  BSYNC B1 ;  /* 0x0000000000017941 */ /* 0x000fea0003800000 */
.L_x_44953:
        /* <DEDUP_REMOVED lines=9> */
.L_x_44957:
[----:B------:R-:W-:Y:S01]  /*19900*/  IMAD.MOV.U32 R20, RZ, RZ, R42 ;  /* 0x000000ffff147224 */ /* 0x000fe200078e002a */
[----:B------:R-:W-:Y:S01]  /*19910*/  MOV R21, R40 ;  /* 0x0000002800157202 */ /* 0x000fe20000000f00 */
[----:B------:R-:W-:Y:S02]  /*19920*/  IMAD.MOV.U32 R42, RZ, RZ, R43 ;  /* 0x000000ffff2a7224 */ /* 0x000fe400078e002b */
[----:B------:R-:W-:-:S07]  /*19930*/  IMAD.MOV.U32 R40, RZ, RZ, R41 ;  /* 0x000000ffff287224 */ /* 0x000fce00078e0029 */
.L_x_44958:
[----:B------:R-:W-:Y:S05]  /*19940*/  BSYNC B1 ;  /* 0x0000000000017941 */ /* 0x000fea0003800000 */
.L_x_44956:
        /* <DEDUP_REMOVED lines=9> */
.L_x_44960:
[----:B------:R-:W-:Y:S01]  /*199e0*/  IMAD.MOV.U32 R41, RZ, RZ, R20 ;  /* 0x000000ffff297224 */ /* 0x000fe200078e0014 */
[----:B------:R-:W-:Y:S01]  /*199f0*/  MOV R20, R27 ;  /* 0x0000001b00147202 */ /* 0x000fe20000000f00 */
[----:B------:R-:W-:Y:S02]  /*19a00*/  IMAD.MOV.U32 R33, RZ, RZ, R21 ;  /* 0x000000ffff217224 */ /* 0x000fe400078e0015 */
[----:B------:R-:W-:-:S07]  /*19a10*/  IMAD.MOV.U32 R21, RZ, RZ, R22 ;  /* 0x000000ffff157224 */ /* 0x000fce00078e0016 */
.L_x_44961:
[----:B------:R-:W-:Y:S05]  /*19a20*/  BSYNC B1 ;  /* 0x0000000000017941 */ /* 0x000fea0003800000 */
.L_x_44959:
        /* <DEDUP_REMOVED lines=9> */
.L_x_44963:
[----:B------:R-:W-:Y:S02]  /*19ac0*/  IMAD.MOV.U32 R22, RZ, RZ, R41 ;  /* 0x000000ffff167224 */ /* 0x000fe400078e0029 */
[----:B------:R-:W-:Y:S01]  /*19ad0*/  IMAD.MOV.U32 R27, RZ, RZ, R33 ;  /* 0x000000ffff1b7224 */ /* 0x000fe200078e0021 */
[----:B------:R-:W-:Y:S01]  /*19ae0*/  MOV R33, R26 ;  /* 0x0000001a00217202 */ /* 0x000fe20000000f00 */
[----:B------:R-:W-:-:S07]  /*19af0*/  IMAD.MOV.U32 R41, RZ, RZ, R32 ;  /* 0x000000ffff297224 */ /* 0x000fce00078e0020 */
.L_x_44964:
[----:B------:R-:W-:Y:S05]  /*19b00*/  BSYNC B1 ;  /* 0x0000000000017941 */ /* 0x000fea0003800000 */
.L_x_44962:
        /* <DEDUP_REMOVED lines=9> */
.L_x_44966:
[----:B------:R-:W-:Y:S02]  /*19ba0*/  IMAD.MOV.U32 R32, RZ, RZ, R22 ;  /* 0x000000ffff207224 */ /* 0x000fe400078e0016 */
[----:B------:R-:W-:Y:S02]  /*19bb0*/  IMAD.MOV.U32 R26, RZ, RZ, R27 ;  /* 0x000000ffff1a7224 */ /* 0x000fe400078e001b */
[----:B------:R-:W-:Y:S02]  /*19bc0*/  IMAD.MOV.U32 R22, RZ, RZ, R25 ;  /* 0x000000ffff167224 */ /* 0x000fe400078e0019 */
[----:B------:R-:W-:-:S07]  /*19bd0*/  IMAD.MOV.U32 R27, RZ, RZ, R24 ;  /* 0x000000ffff1b7224 */ /* 0x000fce00078e0018 */
.L_x_44967:
[----:B------:R-:W-:Y:S05]  /*19be0*/  BSYNC B1 ;  /* 0x0000000000017941 */ /* 0x000fea0003800000 */
.L_x_44965:
        /* <DEDUP_REMOVED lines=9> */
.L_x_44969:
[----:B------:R-:W-:Y:S02]  /*19c80*/  IMAD.MOV.U32 R25, RZ, RZ, R32 ;  /* 0x000000ffff197224 */ /* 0x000fe400078e0020 */
[----:B------:R-:W-:Y:S02]  /*19c90*/  IMAD.MOV.U32 R24, RZ, RZ, R26 ;  /* 0x000000ffff187224 */ /* 0x000fe400078e001a */
[----:B------:R-:W-:Y:S02]  /*19ca0*/  IMAD.MOV.U32 R32, RZ, RZ, R35 ;  /* 0x000000ffff207224 */ /* 0x000fe400078e0023 */
[----:B------:R-:W-:-:S07]  /*19cb0*/  IMAD.MOV.U32 R26, RZ, RZ, R31 ;  /* 0x000000ffff1a7224 */ /* 0x000fce00078e001f */
.L_x_44970:
[----:B------:R-:W-:Y:S05]  /*19cc0*/  BSYNC B1 ;  /* 0x0000000000017941 */ /* 0x000fea0003800000 */
.L_x_44968:
        /* <DEDUP_REMOVED lines=9> */
.L_x_44972:
[----:B------:R-:W-:Y:S02]  /*19d60*/  IMAD.MOV.U32 R35, RZ, RZ, R25 ;  /* 0x000000ffff237224 */ /* 0x000fe400078e0019 */
[----:B------:R-:W-:Y:S02]  /*19d70*/  IMAD.MOV.U32 R31, RZ, RZ, R24 ;  /* 0x000000ffff1f7224 */ /* 0x000fe400078e0018 */
[----:B------:R-:W-:Y:S02]  /*19d80*/  IMAD.MOV.U32 R25, RZ, RZ, R30 ;  /* 0x000000ffff197224 */ /* 0x000fe400078e001e */
[----:B------:R-:W-:-:S07]  /*19d90*/  IMAD.MOV.U32 R24, RZ, RZ, R37 ;  /* 0x000000ffff187224 */ /* 0x000fce00078e0025 */
.L_x_44973:
[----:B------:R-:W-:Y:S05]  /*19da0*/  BSYNC B1 ;  /* 0x0000000000017941 */ /* 0x000fea0003800000 */
.L_x_44971:
        /* <DEDUP_REMOVED lines=9> */
.L_x_44975:
[----:B------:R-:W-:Y:S01]  /*19e40*/  MOV R30, R35 ;  /* 0x00000023001e7202 */ /* 0x000fe20000000f00 */
[----:B------:R-:W-:Y:S02]  /*19e50*/  IMAD.MOV.U32 R37, RZ, RZ, R31 ;  /* 0x000000ffff257224 */ /* 0x000fe400078e001f */
[----:B------:R-:W-:Y:S02]  /*19e60*/  IMAD.MOV.U32 R35, RZ, RZ, R36 ;  /* 0x000000ffff237224 */ /* 0x000fe400078e0024 */
[----:B------:R-:W-:-:S07]  /*19e70*/  IMAD.MOV.U32 R31, RZ, RZ, R2 ;  /* 0x000000ffff1f7224 */ /* 0x000fce00078e0002 */
.L_x_44976:
[----:B------:R-:W-:Y:S05]  /*19e80*/  BSYNC B1 ;  /* 0x0000000000017941 */ /* 0x000fea0003800000 */
.L_x_44974:
        /* <DEDUP_REMOVED lines=9> */
.L_x_44978:
[----:B------:R-:W-:Y:S01]  /*19f20*/  IMAD.MOV.U32 R36, RZ, RZ, R30 ;  /* 0x000000ffff247224 */ /* 0x000fe200078e001e */
[----:B------:R-:W-:Y:S01]  /*19f30*/  MOV R2, R37 ;  /* 0x0000002500027202 */ /* 0x000fe20000000f00 */
[----:B------:R-:W-:Y:S02]  /*19f40*/  IMAD.MOV.U32 R30, RZ, RZ, R29 ;  /* 0x000000ffff1e7224 */ /* 0x000fe400078e001d */
[----:B------:R-:W-:-:S07]  /*19f50*/  IMAD.MOV.U32 R37, RZ, RZ, R0 ;  /* 0x000000ffff257224 */ /* 0x000fce00078e0000 */
.L_x_44979:
[----:B------:R-:W-:Y:S05]  /*19f60*/  BSYNC B1 ;  /* 0x0000000000017941 */ /* 0x000fea0003800000 */
.L_x_44977:
        /* <DEDUP_REMOVED lines=9> */
.L_x_44981:
[----:B------:R-:W-:Y:S01]  /*1a000*/  IMAD.MOV.U32 R29, RZ, RZ, R36 ;  /* 0x000000ffff1d7224 */ /* 0x000fe200078e0024 */
[----:B------:R-:W-:Y:S01]  /*1a010*/  MOV R36, R39 ;  /* 0x0000002700247202 */ /* 0x000fe20000000f00 */
[----:B------:R-:W-:Y:S02]  /*1a020*/  IMAD.MOV.U32 R0, RZ, RZ, R2 ;  /* 0x000000ffff007224 */ /* 0x000fe400078e0002 */
[----:B------:R-:W-:-:S07]  /*1a030*/  IMAD.MOV.U32 R2, RZ, RZ, R3 ;  /* 0x000000ffff027224 */ /* 0x000fce00078e0003 */
.L_x_44982:
[----:B------:R-:W-:Y:S05]  /*1a040*/  BSYNC B1 ;  /* 0x0000000000017941 */ /* 0x000fea0003800000 */
.L_x_44980:
        /* <DEDUP_REMOVED lines=9> */
.L_x_44984:
[----:B------:R-:W-:Y:S02]  /*1a0e0*/  IMAD.MOV.U32 R39, RZ, RZ, R29 ;  /* 0x000000ffff277224 */ /* 0x000fe400078e001d */
[----:B------:R-:W-:Y:S01]  /*1a0f0*/  IMAD.MOV.U32 R3, RZ, RZ, R0 ;  /* 0x000000ffff037224 */ /* 0x000fe200078e0000 */
[----:B------:R-:W-:Y:S01]  /*1a100*/  MOV R0, R19 ;  /* 0x0000001300007202 */ /* 0x000fe20000000f00 */
[----:B------:R-:W-:-:S07]  /*1a110*/  IMAD.MOV.U32 R29, RZ, RZ, R38 ;  /* 0x000000ffff1d7224 */ /* 0x000fce00078e0026 */
.L_x_44985:
[----:B------:R-:W-:Y:S05]  /*1a120*/  BSYNC B1 ;  /* 0x0000000000017941 */ /* 0x000fea0003800000 */
.L_x_44983:
        /* <DEDUP_REMOVED lines=16> */
.L_x_44987:
[----:B------:R-:W-:Y:S02]  /*1a230*/  IMAD.MOV.U32 R15, RZ, RZ, R28 ;  /* 0x000000ffff0f7224 */ /* 0x000fe400078e001c */
[----:B------:R-:W-:Y:S01]  /*1a240*/  IMAD.MOV.U32 R12, RZ, RZ, R5 ;  /* 0x000000ffff0c7224 */ /* 0x000fe200078e0005 */
[----:B------:R-:W-:Y:S01]  /*1a250*/  MOV R5, R14 ;  /* 0x0000000e00057202 */ /* 0x000fe20000000f00 */
[----:B------:R-:W-:-:S07]  /*1a260*/  IMAD.MOV.U32 R28, RZ, RZ, R45 ;  /* 0x000000ffff1c7224 */ /* 0x000fce00078e002d */
.L_x_44988:
[----:B------:R-:W-:Y:S05]  /*1a270*/  BSYNC B1 ;  /* 0x0000000000017941 */ /* 0x000fea0003800000 */
.L_x_44986:
        /* <DEDUP_REMOVED lines=9> */
.L_x_44990:
[----:B------:R-:W-:Y:S02]  /*1a310*/  IMAD.MOV.U32 R38, RZ, RZ, R15 ;  /* 0x000000ffff267224 */ /* 0x000fe400078e000f */
[----:B------:R-:W-:Y:S01]  /*1a320*/  IMAD.MOV.U32 R14, RZ, RZ, R12 ;  /* 0x000000ffff0e7224 */ /* 0x000fe200078e000c */
[----:B------:R-:W-:Y:S01]  /*1a330*/  MOV R12, R16 ;  /* 0x00000010000c7202 */ /* 0x000fe20000000f00 */
[----:B------:R-:W-:-:S07]  /*1a340*/  IMAD.MOV.U32 R15, RZ, RZ, R18 ;  /* 0x000000ffff0f7224 */ /* 0x000fce00078e0012 */
.L_x_44991:
[----:B------:R-:W-:Y:S05]  /*1a350*/  BSYNC B1 ;  /* 0x0000000000017941 */ /* 0x000fea0003800000 */
.L_x_44989:
        /* <DEDUP_REMOVED lines=9> */
.L_x_44993:
[----:B------:R-:W-:Y:S02]  /*1a3f0*/  IMAD.MOV.U32 R16, RZ, RZ, R38 ;  /* 0x000000ffff107224 */ /* 0x000fe400078e0026 */
[----:B------:R-:W-:Y:S02]  /*1a400*/  IMAD.MOV.U32 R19, RZ, RZ, R14 ;  /* 0x000000ffff137224 */ /* 0x000fe400078e000e */
[----:B------:R-:W-:Y:S02]  /*1a410*/  IMAD.MOV.U32 R38, RZ, RZ, R47 ;  /* 0x000000ffff267224 */ /* 0x000fe400078e002f */
[----:B------:R-:W-:-:S07]  /*1a420*/  IMAD.MOV.U32 R14, RZ, RZ, R17 ;  /* 0x000000ffff0e7224 */ /* 0x000fce00078e0011 */
.L_x_44994:
[----:B------:R-:W-:Y:S05]  /*1a430*/  BSYNC B1 ;  /* 0x0000000000017941 */ /* 0x000fea0003800000 */
.L_x_44992:
        /* <DEDUP_REMOVED lines=9> */
.L_x_44996:
[----:B------:R-:W-:Y:S02]  /*1a4d0*/  IMAD.MOV.U32 R43, RZ, RZ, R16 ;  /* 0x000000ffff2b7224 */ /* 0x000fe400078e0010 */
[----:B------:R-:W-:Y:S02]  /*1a4e0*/  IMAD.MOV.U32 R17, RZ, RZ, R19 ;  /* 0x000000ffff117224 */ /* 0x000fe400078e0013 */
[----:B------:R-:W-:Y:S02]  /*1a4f0*/  IMAD.MOV.U32 R16, RZ, RZ, R23 ;  /* 0x000000ffff107224 */ /* 0x000fe400078e0017 */
[----:B------:R-:W-:-:S07]  /*1a500*/  IMAD.MOV.U32 R19, RZ, RZ, R34 ;  /* 0x000000ffff137224 */ /* 0x000fce00078e0022 */
.L_x_44997:
[----:B------:R-:W-:Y:S05]  /*1a510*/  BSYNC B1 ;  /* 0x0000000000017941 */ /* 0x000fea0003800000 */
.L_x_44995:
        /* <DEDUP_REMOVED lines=9> */
.L_x_44999:
[----:B------:R-:W-:Y:S02]  /*1a5b0*/  IMAD.MOV.U32 R23, RZ, RZ, R43 ;  /* 0x000000ffff177224 */ /* 0x000fe400078e002b */
[----:B------:R-:W-:Y:S02]  /*1a5c0*/  IMAD.MOV.U32 R18, RZ, RZ, R17 ;  /* 0x000000ffff127224 */ /* 0x000fe400078e0011 */
[----:B------:R-:W-:Y:S02]  /*1a5d0*/  IMAD.MOV.U32 R43, RZ, RZ, R42 ;  /* 0x000000ffff2b7224 */ /* 0x000fe400078e002a */
[----:B------:R-:W-:-:S07]  /*1a5e0*/  IMAD.MOV.U32 R17, RZ, RZ, R40 ;  /* 0x000000ffff117224 */ /* 0x000fce00078e0028 */
.L_x_45000:
[----:B------:R-:W-:Y:S05]  /*1a5f0*/  BSYNC B1 ;  /* 0x0000000000017941 */ /* 0x000fea0003800000 */
.L_x_44998:
        /* <DEDUP_REMOVED lines=9> */
.L_x_45002:
[----:B------:R-:W-:Y:S01]  /*1a690*/  MOV R40, R23 ;  /* 0x0000001700287202 */ /* 0x000fe20000000f00 */
[----:B------:R-:W-:Y:S02]  /*1a6a0*/  IMAD.MOV.U32 R34, RZ, RZ, R18 ;  /* 0x000000ffff227224 */ /* 0x000fe400078e0012 */
[----:B------:R-:W-:Y:S02]  /*1a6b0*/  IMAD.MOV.U32 R23, RZ, RZ, R20 ;  /* 0x000000ffff177224 */ /* 0x000fe400078e0014 */
[----:B------:R-:W-:-:S07]  /*1a6c0*/  IMAD.MOV.U32 R18, RZ, RZ, R21 ;  /* 0x000000ffff127224 */ /* 0x000fce00078e0015 */
.L_x_45003:
[----:B------:R-:W-:Y:S05]  /*1a6d0*/  BSYNC B1 ;  /* 0x0000000000017941 */ /* 0x000fea0003800000 */
.L_x_45001:
        /* <DEDUP_REMOVED lines=9> */
.L_x_45005:
[----:B------:R-:W-:Y:S01]  /*1a770*/  IMAD.MOV.U32 R21, RZ, RZ, R40 ;  /* 0x000000ffff157224 */ /* 0x000fe200078e0028 */
[----:B------:R-:W-:Y:S01]  /*1a780*/  MOV R20, R34 ;  /* 0x0000002200147202 */ /* 0x000fe20000000f00 */
[----:B------:R-:W-:Y:S02]  /*1a790*/  IMAD.MOV.U32 R40, RZ, RZ, R41 ;  /* 0x000000ffff287224 */ /* 0x000fe400078e0029 */
[----:B------:R-:W-:-:S07]  /*1a7a0*/  IMAD.MOV.U32 R34, RZ, RZ, R33 ;  /* 0x000000ffff227224 */ /* 0x000fce00078e0021 */
.L_x_45006:
[----:B------:R-:W-:Y:S05]  /*1a7b0*/  BSYNC B1 ;  /* 0x0000000000017941 */ /* 0x000fea0003800000 */
.L_x_45004:
        /* <DEDUP_REMOVED lines=9> */
.L_x_45008:
[----:B------:R-:W-:Y:S01]  /*1a850*/  IMAD.MOV.U32 R41, RZ, RZ, R21 ;  /* 0x000000ffff297224 */ /* 0x000fe200078e0015 */
[----:B------:R-:W-:Y:S01]  /*1a860*/  MOV R21, R22 ;  /* 0x0000001600157202 */ /* 0x000fe20000000f00 */
[----:B------:R-:W-:Y:S02]  /*1a870*/  IMAD.MOV.U32 R33, RZ, RZ, R20 ;  /* 0x000000ffff217224 */ /* 0x000fe400078e0014 */
[----:B------:R-:W-:-:S07]  /*1a880*/  IMAD.MOV.U32 R20, RZ, RZ, R27 ;  /* 0x000000ffff147224 */ /* 0x000fce00078e001b */
.L_x_45009:
[----:B------:R-:W-:Y:S05]  /*1a890*/  BSYNC B1 ;  /* 0x0000000000017941 */ /* 0x000fea0003800000 */
.L_x_45007:
        /* <DEDUP_REMOVED lines=9> */
.L_x_45011:
[----:B------:R-:W-:Y:S02]  /*1a930*/  IMAD.MOV.U32 R22, RZ, RZ, R41 ;  /* 0x000000ffff167224 */ /* 0x000fe400078e0029 */
[----:B------:R-:W-:Y:S01]  /*1a940*/  IMAD.MOV.U32 R27, RZ, RZ, R33 ;  /* 0x000000ffff1b7224 */ /* 0x000fe200078e0021 */
[----:B------:R-:W-:Y:S01]  /*1a950*/  MOV R33, R26 ;  /* 0x0000001a00217202 */ /* 0x000fe20000000f00 */
[----:B------:R-:W-:-:S07]  /*1a960*/  IMAD.MOV.U32 R41, RZ, RZ, R32 ;  /* 0x000000ffff297224 */ /* 0x000fce00078e0020 */
.L_x_45012:
[----:B------:R-:W-:Y:S05]  /*1a970*/  BSYNC B1 ;  /* 0x0000000000017941 */ /* 0x000fea0003800000 */
.L_x_45010:
        /* <DEDUP_REMOVED lines=9> */
.L_x_45014:
[----:B------:R-:W-:Y:S02]  /*1aa10*/  IMAD.MOV.U32 R32, RZ, RZ, R22 ;  /* 0x000000ffff207224 */ /* 0x000fe400078e0016 */
[----:B------:R-:W-:Y:S02]  /*1aa20*/  IMAD.MOV.U32 R26, RZ, RZ, R27 ;  /* 0x000000ffff1a7224 */ /* 0x000fe400078e001b */
[----:B------:R-:W-:Y:S02]  /*1aa30*/  IMAD.MOV.U32 R22, RZ, RZ, R25 ;  /* 0x000000ffff167224 */ /* 0x000fe400078e0019 */
[----:B------:R-:W-:-:S07]  /*1aa40*/  IMAD.MOV.U32 R27, RZ, RZ, R24 ;  /* 0x000000ffff1b7224 */ /* 0x000fce00078e0018 */
.L_x_45015:
[----:B------:R-:W-:Y:S05]  /*1aa50*/  BSYNC B1 ;  /* 0x0000000000017941 */ /* 0x000fea0003800000 */
.L_x_45013:
        /* <DEDUP_REMOVED lines=9> */
.L_x_45017:
[----:B------:R-:W-:Y:S02]  /*1aaf0*/  IMAD.MOV.U32 R25, RZ, RZ, R32 ;  /* 0x000000ffff197224 */ /* 0x000fe400078e0020 */
[----:B------:R-:W-:Y:S02]  /*1ab00*/  IMAD.MOV.U32 R24, RZ, RZ, R26 ;  /* 0x000000ffff187224 */ /* 0x000fe400078e001a */
[----:B------:R-:W-:Y:S02]  /*1ab10*/  IMAD.MOV.U32 R32, RZ, RZ, R35 ;  /* 0x000000ffff207224 */ /* 0x000fe400078e0023 */
[----:B------:R-:W-:-:S07]  /*1ab20*/  IMAD.MOV.U32 R26, RZ, RZ, R31 ;  /* 0x000000ffff1a7224 */ /* 0x000fce00078e001f */
.L_x_45018:
[----:B------:R-:W-:Y:S05]  /*1ab30*/  BSYNC B1 ;  /* 0x0000000000017941 */ /* 0x000fea0003800000 */
.L_x_45016:
        /* <DEDUP_REMOVED lines=9> */
.L_x_45020:
[----:B------:R-:W-:Y:S02]  /*1abd0*/  IMAD.MOV.U32 R35, RZ, RZ, R25 ;  /* 0x000000ffff237224 */ /* 0x000fe400078e0019 */
[----:B------:R-:W-:Y:S02]  /*1abe0*/  IMAD.MOV.U32 R31, RZ, RZ, R24 ;  /* 0x000000ffff1f7224 */ /* 0x000fe400078e0018 */
[----:B------:R-:W-:Y:S02]  /*1abf0*/  IMAD.MOV.U32 R25, RZ, RZ, R30 ;  /* 0x000000ffff197224 */ /* 0x000fe400078e001e */
[----:B------:R-:W-:-:S07]  /*1ac00*/  IMAD.MOV.U32 R24, RZ, RZ, R37 ;  /* 0x000000ffff187224 */ /* 0x000fce00078e0025 */
.L_x_45021:
[----:B------:R-:W-:Y:S05]  /*1ac10*/  BSYNC B1 ;  /* 0x0000000000017941 */ /* 0x000fea0003800000 */
.L_x_45019:
        /* <DEDUP_REMOVED lines=9> */
.L_x_45023:
[----:B------:R-:W-:Y:S01]  /*1acb0*/  MOV R30, R35 ;  /* 0x00000023001e7202 */ /* 0x000fe20000000f00 */
[----:B------:R-:W-:Y:S02]  /*1acc0*/  IMAD.MOV.U32 R37, RZ, RZ, R31 ;  /* 0x000000ffff257224 */ /* 0x000fe400078e001f */
[----:B------:R-:W-:Y:S02]  /*1acd0*/  IMAD.MOV.U32 R35, RZ, RZ, R36 ;  /* 0x000000ffff237224 */ /* 0x000fe400078e0024 */
[----:B------:R-:W-:-:S07]  /*1ace0*/  IMAD.MOV.U32 R31, RZ, RZ, R2 ;  /* 0x000000ffff1f7224 */ /* 0x000fce00078e0002 */
.L_x_45024:
[----:B------:R-:W-:Y:S05]  /*1acf0*/  BSYNC B1 ;  /* 0x0000000000017941 */ /* 0x000fea0003800000 */
.L_x_45022:
        /* <DEDUP_REMOVED lines=9> */
.L_x_45026:
[----:B------:R-:W-:Y:S01]  /*1ad90*/  IMAD.MOV.U32 R36, RZ, RZ, R30 ;  /* 0x000000ffff247224 */ /* 0x000fe200078e001e */
[----:B------:R-:W-:Y:S01]  /*1ada0*/  MOV R2, R37 ;  /* 0x0000002500027202 */ /* 0x000fe20000000f00 */
[----:B------:R-:W-:Y:S02]  /*1adb0*/  IMAD.MOV.U32 R30, RZ, RZ, R29 ;  /* 0x000000ffff1e7224 */ /* 0x000fe400078e001d */
[----:B------:R-:W-:-:S07]  /*1adc0*/  IMAD.MOV.U32 R37, RZ, RZ, R0 ;  /* 0x000000ffff257224 */ /* 0x000fce00078e0000 */
.L_x_45027:
[----:B------:R-:W-:Y:S05]  /*1add0*/  BSYNC B1 ;  /* 0x0000000000017941 */ /* 0x000fea0003800000 */
.L_x_45025:
        /* <DEDUP_REMOVED lines=9> */
.L_x_45029:
[----:B------:R-:W-:Y:S01]  /*1ae70*/  IMAD.MOV.U32 R29, RZ, RZ, R36 ;  /* 0x000000ffff1d7224 */ /* 0x000fe200078e0024 */
[----:B------:R-:W-:Y:S01]  /*1ae80*/  MOV R36, R39 ;  /* 0x0000002700247202 */ /* 0x000fe20000000f00 */
[----:B------:R-:W-:Y:S02]  /*1ae90*/  IMAD.MOV.U32 R0, RZ, RZ, R2 ;  /* 0x000000ffff007224 */ /* 0x000fe400078e0002 */
[----:B------:R-:W-:-:S07]  /*1aea0*/  IMAD.MOV.U32 R2, RZ, RZ, R3 ;  /* 0x000000ffff027224 */ /* 0x000fce00078e0003 */
.L_x_45030:
[----:B------:R-:W-:Y:S05]  /*1aeb0*/  BSYNC B1 ;  /* 0x0000000000017941 */ /* 0x000fea0003800000 */
.L_x_45028:
        /* <DEDUP_REMOVED lines=16> */
.L_x_45032:
[----:B------:R-:W-:Y:S01]  /*1afc0*/  IMAD.MOV.U32 R13, RZ, RZ, R28 ;  /* 0x000000ffff0d7224 */ /* 0x000fe200078e001c */
[----:B------:R-:W-:Y:S01]  /*1afd0*/  MOV R3, R5 ;  /* 0x0000000500037202 */ /* 0x000fe20000000f00 */
[----:B------:R-:W-:Y:S02]  /*1afe0*/  IMAD.MOV.U32 R5, RZ, RZ, R12 ;  /* 0x000000ffff057224 */ /* 0x000fe400078e000c */
[----:B------:R-:W-:-:S07]  /*1aff0*/  IMAD.MOV.U32 R28, RZ, RZ, R15 ;  /* 0x000000ffff1c7224 */ /* 0x000fce00078e000f */
.L_x_45033:
[----:B------:R-:W-:Y:S05]  /*1b000*/  BSYNC B1 ;  /* 0x0000000000017941 */ /* 0x000fea0003800000 */
.L_x_45031:
        /* <DEDUP_REMOVED lines=9> */
.L_x_45035:
[----:B------:R-:W-:Y:S01]  /*1b0a0*/  IMAD.MOV.U32 R15, RZ, RZ, R13 ;  /* 0x000000ffff0f7224 */ /* 0x000fe200078e000d */
[----:B------:R-:W-:Y:S01]  /*1b0b0*/  MOV R13, R38 ;  /* 0x00000026000d7202 */ /* 0x000fe20000000f00 */
[----:B------:R-:W-:Y:S02]  /*1b0c0*/  IMAD.MOV.U32 R10, RZ, RZ, R3 ;  /* 0x000000ffff0a7224 */ /* 0x000fe400078e0003 */
[----:B------:R-:W-:-:S07]  /*1b0d0*/  IMAD.MOV.U32 R3, RZ, RZ, R14 ;  /* 0x000000ffff037224 */ /* 0x000fce00078e000e */
.L_x_45036:
[----:B------:R-:W-:Y:S05]  /*1b0e0*/  BSYNC B1 ;  /* 0x0000000000017941 */ /* 0x000fea0003800000 */
.L_x_45034:
        /* <DEDUP_REMOVED lines=9> */
.L_x_45038:
[----:B------:R-:W-:Y:S02]  /*1b180*/  IMAD.MOV.U32 R14, RZ, RZ, R15 ;  /* 0x000000ffff0e7224 */ /* 0x000fe400078e000f */
[----:B------:R-:W-:Y:S01]  /*1b190*/  IMAD.MOV.U32 R12, RZ, RZ, R10 ;  /* 0x000000ffff0c7224 */ /* 0x000fe200078e000a */
[----:B------:R-:W-:Y:S01]  /*1b1a0*/  MOV R10, R19 ;  /* 0x00000013000a7202 */ /* 0x000fe20000000f00 */
[----:B------:R-:W-:-:S07]  /*1b1b0*/  IMAD.MOV.U32 R15, RZ, RZ, R16 ;  /* 0x000000ffff0f7224 */ /* 0x000fce00078e0010 */
.L_x_45039:
[----:B------:R-:W-:Y:S05]  /*1b1c0*/  BSYNC B1 ;  /* 0x0000000000017941 */ /* 0x000fea0003800000 */
.L_x_45037:
        /* <DEDUP_REMOVED lines=9> */
.L_x_45041:
[----:B------:R-:W-:Y:S02]  /*1b260*/  IMAD.MOV.U32 R16, RZ, RZ, R14 ;  /* 0x000000ffff107224 */ /* 0x000fe400078e000e */
[----:B------:R-:W-:Y:S02]  /*1b270*/  IMAD.MOV.U32 R19, RZ, RZ, R12 ;  /* 0x000000ffff137224 */ /* 0x000fe400078e000c */
[----:B------:R-:W-:Y:S02]  /*1b280*/  IMAD.MOV.U32 R14, RZ, RZ, R43 ;  /* 0x000000ffff0e7224 */ /* 0x000fe400078e002b */
[----:B------:R-:W-:-:S07]  /*1b290*/  IMAD.MOV.U32 R12, RZ, RZ, R17 ;  /* 0x000000ffff0c7224 */ /* 0x000fce00078e0011 */
.L_x_45042:
[----:B------:R-:W-:Y:S05]  /*1b2a0*/  BSYNC B1 ;  /* 0x0000000000017941 */ /* 0x000fea0003800000 */
.L_x_45040:
        /* <DEDUP_REMOVED lines=9> */
.L_x_45044:
[----:B------:R-:W-:Y:S02]  /*1b340*/  IMAD.MOV.U32 R39, RZ, RZ, R16 ;  /* 0x000000ffff277224 */ /* 0x000fe400078e0010 */
[----:B------:R-:W-:Y:S02]  /*1b350*/  IMAD.MOV.U32 R17, RZ, RZ, R19 ;  /* 0x000000ffff117224 */ /* 0x000fe400078e0013 */
[----:B------:R-:W-:Y:S02]  /*1b360*/  IMAD.MOV.U32 R16, RZ, RZ, R23 ;  /* 0x000000ffff107224 */ /* 0x000fe400078e0017 */
[----:B------:R-:W-:-:S07]  /*1b370*/  IMAD.MOV.U32 R19, RZ, RZ, R18 ;  /* 0x000000ffff137224 */ /* 0x000fce00078e0012 */
.L_x_45045:
[----:B------:R-:W-:Y:S05]  /*1b380*/  BSYNC B1 ;  /* 0x0000000000017941 */ /* 0x000fea0003800000 */
.L_x_45043:
        /* <DEDUP_REMOVED lines=9> */
.L_x_45047:
[----:B------:R-:W-:Y:S02]  /*1b420*/  IMAD.MOV.U32 R18, RZ, RZ, R39 ;  /* 0x000000ffff127224 */ /* 0x000fe400078e0027 */
[----:B------:R-:W-:Y:S02]  /*1b430*/  IMAD.MOV.U32 R23, RZ, RZ, R17 ;  /* 0x000000ffff177224 */ /* 0x000fe400078e0011 */
[----:B------:R-:W-:Y:S02]  /*1b440*/  IMAD.MOV.U32 R39, RZ, RZ, R40 ;  /* 0x000000ffff277224 */ /* 0x000fe400078e0028 */
[----:B------:R-:W-:-:S07]  /*1b450*/  IMAD.MOV.U32 R17, RZ, RZ, R34 ;  /* 0x000000ffff117224 */ /* 0x000fce00078e0022 */
.L_x_45048:
[----:B------:R-:W-:Y:S05]  /*1b460*/  BSYNC B1 ;  /* 0x0000000000017941 */ /* 0x000fea0003800000 */
.L_x_45046:
        /* <DEDUP_REMOVED lines=9> */
.L_x_45050:
[----:B------:R-:W-:Y:S01]  /*1b500*/  MOV R38, R18 ;  /* 0x0000001200267202 */ /* 0x000fe20000000f00 */
[----:B------:R-:W-:Y:S02]  /*1b510*/  IMAD.MOV.U32 R34, RZ, RZ, R23 ;  /* 0x000000ffff227224 */ /* 0x000fe400078e0017 */
[----:B------:R-:W-:Y:S02]  /*1b520*/  IMAD.MOV.U32 R18, RZ, RZ, R21 ;  /* 0x000000ffff127224 */ /* 0x000fe400078e0015 */
[----:B------:R-:W-:-:S07]  /*1b530*/  IMAD.MOV.U32 R23, RZ, RZ, R20 ;  /* 0x000000ffff177224 */ /* 0x000fce00078e0014 */
.L_x_45051:
[----:B------:R-:W-:Y:S05]  /*1b540*/  BSYNC B1 ;  /* 0x0000000000017941 */ /* 0x000fea0003800000 */
.L_x_45049:
        /* <DEDUP_REMOVED lines=9> */
.L_x_45053:
[----:B------:R-:W-:Y:S01]  /*1b5e0*/  IMAD.MOV.U32 R21, RZ, RZ, R38 ;  /* 0x000000ffff157224 */ /* 0x000fe200078e0026 */
[----:B------:R-:W-:Y:S01]  /*1b5f0*/  MOV R20, R34 ;  /* 0x0000002200147202 */ /* 0x000fe20000000f00 */
[----:B------:R-:W-:Y:S02]  /*1b600*/  IMAD.MOV.U32 R38, RZ, RZ, R41 ;  /* 0x000000ffff267224 */ /* 0x000fe400078e0029 */
[----:B------:R-:W-:-:S07]  /*1b610*/  IMAD.MOV.U32 R34, RZ, RZ, R33 ;  /* 0x000000ffff227224 */ /* 0x000fce00078e0021 */
.L_x_45054:
[----:B------:R-:W-:Y:S05]  /*1b620*/  BSYNC B1 ;  /* 0x0000000000017941 */ /* 0x000fea0003800000 */
.L_x_45052:
        /* <DEDUP_REMOVED lines=9> */
.L_x_45056:
[----:B------:R-:W-:Y:S01]  /*1b6c0*/  IMAD.MOV.U32 R41, RZ, RZ, R21 ;  /* 0x000000ffff297224 */ /* 0x000fe200078e0015 */
[----:B------:R-:W-:Y:S01]  /*1b6d0*/  MOV R21, R22 ;  /* 0x0000001600157202 */ /* 0x000fe20000000f00 */
[----:B------:R-:W-:Y:S02]  /*1b6e0*/  IMAD.MOV.U32 R33, RZ, RZ, R20 ;  /* 0x000000ffff217224 */ /* 0x000fe400078e0014 */
[----:B------:R-:W-:-:S07]  /*1b6f0*/  IMAD.MOV.U32 R20, RZ, RZ, R27 ;  /* 0x000000ffff147224 */ /* 0x000fce00078e001b */
.L_x_45057:
[----:B------:R-:W-:Y:S05]  /*1b700*/  BSYNC B1 ;  /* 0x0000000000017941 */ /* 0x000fea0003800000 */
.L_x_45055:
        /* <DEDUP_REMOVED lines=9> */
.L_x_45059:
[----:B------:R-:W-:Y:S02]  /*1b7a0*/  IMAD.MOV.U32 R22, RZ, RZ, R41 ;  /* 0x000000ffff167224 */ /* 0x000fe400078e0029 */
[----:B------:R-:W-:Y:S01]  /*1b7b0*/  IMAD.MOV.U32 R27, RZ, RZ, R33 ;  /* 0x000000ffff1b7224 */ /* 0x000fe200078e0021 */
[----:B------:R-:W-:Y:S01]  /*1b7c0*/  MOV R33, R26 ;  /* 0x0000001a00217202 */ /* 0x000fe20000000f00 */
[----:B------:R-:W-:-:S07]  /*1b7d0*/  IMAD.MOV.U32 R41, RZ, RZ, R32 ;  /* 0x000000ffff297224 */ /* 0x000fce00078e0020 */
.L_x_45060:
[----:B------:R-:W-:Y:S05]  /*1b7e0*/  BSYNC B1 ;  /* 0x0000000000017941 */ /* 0x000fea0003800000 */
.L_x_45058:
        /* <DEDUP_REMOVED lines=9> */
.L_x_45062:
[----:B------:R-:W-:Y:S02]  /*1b880*/  IMAD.MOV.U32 R32, RZ, RZ, R22 ;  /* 0x000000ffff207224 */ /* 0x000fe400078e0016 */
[----:B------:R-:W-:Y:S02]  /*1b890*/  IMAD.MOV.U32 R26, RZ, RZ, R27 ;  /* 0x000000ffff1a7224 */ /* 0x000fe400078e001b */
[----:B------:R-:W-:Y:S02]  /*1b8a0*/  IMAD.MOV.U32 R22, RZ, RZ, R25 ;  /* 0x000000ffff167224 */ /* 0x000fe400078e0019 */
[----:B------:R-:W-:-:S07]  /*1b8b0*/  IMAD.MOV.U32 R27, RZ, RZ, R24 ;  /* 0x000000ffff1b7224 */ /* 0x000fce00078e0018 */
.L_x_45063:
[----:B------:R-:W-:Y:S05]  /*1b8c0*/  BSYNC B1 ;  /* 0x0000000000017941 */ /* 0x000fea0003800000 */
.L_x_45061:
        /* <DEDUP_REMOVED lines=9> */
.L_x_45065:
[----:B------:R-:W-:Y:S02]  /*1b960*/  IMAD.MOV.U32 R25, RZ, RZ, R32 ;  /* 0x000000ffff197224 */ /* 0x000fe400078e0020 */
[----:B------:R-:W-:Y:S02]  /*1b970*/  IMAD.MOV.U32 R24, RZ, RZ, R26 ;  /* 0x000000ffff187224 */ /* 0x000fe400078e001a */
[----:B------:R-:W-:Y:S02]  /*1b980*/  IMAD.MOV.U32 R32, RZ, RZ, R35 ;  /* 0x000000ffff207224 */ /* 0x000fe400078e0023 */
[----:B------:R-:W-:-:S07]  /*1b990*/  IMAD.MOV.U32 R26, RZ, RZ, R31 ;  /* 0x000000ffff1a7224 */ /* 0x000fce00078e001f */
.L_x_45066:
[----:B------:R-:W-:Y:S05]  /*1b9a0*/  BSYNC B1 ;  /* 0x0000000000017941 */ /* 0x000fea0003800000 */
.L_x_45064:
        /* <DEDUP_REMOVED lines=9> */
.L_x_45068:
[----:B------:R-:W-:Y:S02]  /*1ba40*/  IMAD.MOV.U32 R35, RZ, RZ, R25 ;  /* 0x000000ffff237224 */ /* 0x000fe400078e0019 */
[----:B------:R-:W-:Y:S02]  /*1ba50*/  IMAD.MOV.U32 R31, RZ, RZ, R24 ;  /* 0x000000ffff1f7224 */ /* 0x000fe400078e0018 */
[----:B------:R-:W-:Y:S02]  /*1ba60*/  IMAD.MOV.U32 R25, RZ, RZ, R30 ;  /* 0x000000ffff197224 */ /* 0x000fe400078e001e */
[----:B------:R-:W-:-:S07]  /*1ba70*/  IMAD.MOV.U32 R24, RZ, RZ, R37 ;  /* 0x000000ffff187224 */ /* 0x000fce00078e0025 */
.L_x_45069:
[----:B------:R-:W-:Y:S05]  /*1ba80*/  BSYNC B1 ;  /* 0x0000000000017941 */ /* 0x000fea0003800000 */
.L_x_45067:
        /* <DEDUP_REMOVED lines=9> */
.L_x_45071:
[----:B------:R-:W-:Y:S01]  /*1bb20*/  MOV R30, R35 ;  /* 0x00000023001e7202 */ /* 0x000fe20000000f00 */
[----:B------:R-:W-:Y:S02]  /*1bb30*/  IMAD.MOV.U32 R37, RZ, RZ, R31 ;  /* 0x000000ffff257224 */ /* 0x000fe400078e001f */
[----:B------:R-:W-:Y:S02]  /*1bb40*/  IMAD.MOV.U32 R35, RZ, RZ, R36 ;  /* 0x000000ffff237224 */ /* 0x000fe400078e0024 */
[----:B------:R-:W-:-:S07]  /*1bb50*/  IMAD.MOV.U32 R31, RZ, RZ, R2 ;  /* 0x000000ffff1f7224 */ /* 0x000fce00078e0002 */
.L_x_45072:
[----:B------:R-:W-:Y:S05]  /*1bb60*/  BSYNC B1 ;  /* 0x0000000000017941 */ /* 0x000fea0003800000 */
.L_x_45070:
        /* <DEDUP_REMOVED lines=9> */
.L_x_45074:
[----:B------:R-:W-:Y:S01]  /*1bc00*/  IMAD.MOV.U32 R36, RZ, RZ, R30 ;  /* 0x000000ffff247224 */ /* 0x000fe200078e001e */
[----:B------:R-:W-:Y:S01]  /*1bc10*/  MOV R2, R37 ;  /* 0x0000002500027202 */ /* 0x000fe20000000f00 */
[----:B------:R-:W-:Y:S02]  /*1bc20*/  IMAD.MOV.U32 R30, RZ, RZ, R29 ;  /* 0x000000ffff1e7224 */ /* 0x000fe400078e001d */
[----:B------:R-:W-:-:S07]  /*1bc30*/  IMAD.MOV.U32 R37, RZ, RZ, R0 ;  /* 0x000000ffff257224 */ /* 0x000fce00078e0000 */
.L_x_45075:
[----:B------:R-:W-:Y:S05]  /*1bc40*/  BSYNC B1 ;  /* 0x0000000000017941 */ /* 0x000fea0003800000 */
.L_x_45073:
        /* <DEDUP_REMOVED lines=16> */
.L_x_45077:
[----:B------:R-:W-:Y:S01]  /*1bd50*/  MOV R0, R28 ;  /* 0x0000001c00007202 */ /* 0x000fe20000000f00 */
[----:B------:R-:W-:Y:S02]  /*1bd60*/  IMAD.MOV.U32 R8, RZ, RZ, R5 ;  /* 0x000000ffff087224 */ /* 0x000fe400078e0005 */
[----:B------:R-:W-:Y:S02]  /*1bd70*/  IMAD.MOV.U32 R5, RZ, RZ, R3 ;  /* 0x000000ffff057224 */ /* 0x000fe400078e0003 */
[----:B------:R-:W-:-:S07]  /*1bd80*/  IMAD.MOV.U32 R28, RZ, RZ, R13 ;  /* 0x000000ffff1c7224 */ /* 0x000fce00078e000d */
.L_x_45078:
[----:B------:R-:W-:Y:S05]  /*1bd90*/  BSYNC B1 ;  /* 0x0000000000017941 */ /* 0x000fea0003800000 */
.L_x_45076:
        /* <DEDUP_REMOVED lines=9> */
.L_x_45080:
[----:B------:R-:W-:Y:S01]  /*1be30*/  IMAD.MOV.U32 R3, RZ, RZ, R0 ;  /* 0x000000ffff037224 */ /* 0x000fe200078e0000 */
[----:B------:R-:W-:Y:S01]  /*1be40*/  MOV R11, R8 ;  /* 0x00000008000b7202 */ /* 0x000fe20000000f00 */
[----:B------:R-:W-:Y:S02]  /*1be50*/  IMAD.MOV.U32 R0, RZ, RZ, R15 ;  /* 0x000000ffff007224 */ /* 0x000fe400078e000f */
[----:B------:R-:W-:-:S07]  /*1be60*/  IMAD.MOV.U32 R8, RZ, RZ, R10 ;  /* 0x000000ffff087224 */ /* 0x000fce00078e000a */
.L_x_45081:
[----:B------:R-:W-:Y:S05]  /*1be70*/  BSYNC B1 ;  /* 0x0000000000017941 */ /* 0x000fea0003800000 */
.L_x_45079:
        /* <DEDUP_REMOVED lines=9> */
.L_x_45083:
[----:B------:R-:W-:Y:S01]  /*1bf10*/  IMAD.MOV.U32 R13, RZ, RZ, R3 ;  /* 0x000000ffff0d7224 */ /* 0x000fe200078e0003 */
[----:B------:R-:W-:Y:S01]  /*1bf20*/  MOV R3, R14 ;  /* 0x0000000e00037202 */ /* 0x000fe20000000f00 */
[----:B------:R-:W-:Y:S02]  /*1bf30*/  IMAD.MOV.U32 R10, RZ, RZ, R11 ;  /* 0x000000ffff0a7224 */ /* 0x000fe400078e000b */
[----:B------:R-:W-:-:S07]  /*1bf40*/  IMAD.MOV.U32 R11, RZ, RZ, R12 ;  /* 0x000000ffff0b7224 */ /* 0x000fce00078e000c */
.L_x_45084:
[----:B------:R-:W-:Y:S05]  /*1bf50*/  BSYNC B1 ;  /* 0x0000000000017941 */ /* 0x000fea0003800000 */
.L_x_45082:
        /* <DEDUP_REMOVED lines=9> */
.L_x_45086:
[----:B------:R-:W-:Y:S02]  /*1bff0*/  IMAD.MOV.U32 R12, RZ, RZ, R13 ;  /* 0x000000ffff0c7224 */ /* 0x000fe400078e000d */
[----:B------:R-:W-:Y:S01]  /*1c000*/  IMAD.MOV.U32 R14, RZ, RZ, R10 ;  /* 0x000000ffff0e7224 */ /* 0x000fe200078e000a */
[----:B------:R-:W-:Y:S01]  /*1c010*/  MOV R10, R19 ;  /* 0x00000013000a7202 */ /* 0x000fe20000000f00 */
[----:B------:R-:W-:-:S07]  /*1c020*/  IMAD.MOV.U32 R13, RZ, RZ, R16 ;  /* 0x000000ffff0d7224 */ /* 0x000fce00078e0010 */
.L_x_45087:
[----:B------:R-:W-:Y:S05]  /*1c030*/  BSYNC B1 ;  /* 0x0000000000017941 */ /* 0x000fea0003800000 */
.L_x_45085:
        /* <DEDUP_REMOVED lines=9> */
.L_x_45089:
[----:B------:R-:W-:Y:S02]  /*1c0d0*/  IMAD.MOV.U32 R15, RZ, RZ, R12 ;  /* 0x000000ffff0f7224 */ /* 0x000fe400078e000c */
[----:B------:R-:W-:Y:S02]  /*1c0e0*/  IMAD.MOV.U32 R16, RZ, RZ, R14 ;  /* 0x000000ffff107224 */ /* 0x000fe400078e000e */
[----:B------:R-:W-:Y:S02]  /*1c0f0*/  IMAD.MOV.U32 R12, RZ, RZ, R39 ;  /* 0x000000ffff0c7224 */ /* 0x000fe400078e0027 */
[----:B------:R-:W-:-:S07]  /*1c100*/  IMAD.MOV.U32 R14, RZ, RZ, R17 ;  /* 0x000000ffff0e7224 */ /* 0x000fce00078e0011 */
.L_x_45090:
[----:B------:R-:W-:Y:S05]  /*1c110*/  BSYNC B1 ;  /* 0x0000000000017941 */ /* 0x000fea0003800000 */
.L_x_45088:
        /* <DEDUP_REMOVED lines=9> */
.L_x_45092:
[----:B------:R-:W-:Y:S02]  /*1c1b0*/  IMAD.MOV.U32 R17, RZ, RZ, R15 ;  /* 0x000000ffff117224 */ /* 0x000fe400078e000f */
[----:B------:R-:W-:Y:S02]  /*1c1c0*/  IMAD.MOV.U32 R19, RZ, RZ, R16 ;  /* 0x000000ffff137224 */ /* 0x000fe400078e0010 */
[----:B------:R-:W-:Y:S02]  /*1c1d0*/  IMAD.MOV.U32 R15, RZ, RZ, R18 ;  /* 0x000000ffff0f7224 */ /* 0x000fe400078e0012 */
[----:B------:R-:W-:-:S07]  /*1c1e0*/  IMAD.MOV.U32 R16, RZ, RZ, R23 ;  /* 0x000000ffff107224 */ /* 0x000fce00078e0017 */
.L_x_45093:
[----:B------:R-:W-:Y:S05]  /*1c1f0*/  BSYNC B1 ;  /* 0x0000000000017941 */ /* 0x000fea0003800000 */
.L_x_45091:
        /* <DEDUP_REMOVED lines=9> */
.L_x_45095:
[----:B------:R-:W-:Y:S02]  /*1c290*/  IMAD.MOV.U32 R18, RZ, RZ, R17 ;  /* 0x000000ffff127224 */ /* 0x000fe400078e0011 */
[----:B------:R-:W-:Y:S02]  /*1c2a0*/  IMAD.MOV.U32 R23, RZ, RZ, R19 ;  /* 0x000000ffff177224 */ /* 0x000fe400078e0013 */
[----:B------:R-:W-:Y:S02]  /*1c2b0*/  IMAD.MOV.U32 R17, RZ, RZ, R38 ;  /* 0x000000ffff117224 */ /* 0x000fe400078e0026 */
[----:B------:R-:W-:-:S07]  /*1c2c0*/  IMAD.MOV.U32 R19, RZ, RZ, R34 ;  /* 0x000000ffff137224 */ /* 0x000fce00078e0022 */
.L_x_45096:
[----:B------:R-:W-:Y:S05]  /*1c2d0*/  BSYNC B1 ;  /* 0x0000000000017941 */ /* 0x000fea0003800000 */
.L_x_45094:
        /* <DEDUP_REMOVED lines=9> */
.L_x_45098:
[----:B------:R-:W-:Y:S01]  /*1c370*/  MOV R34, R18 ;  /* 0x0000001200227202 */ /* 0x000fe20000000f00 */
[----:B------:R-:W-:Y:S02]  /*1c380*/  IMAD.MOV.U32 R38, RZ, RZ, R23 ;  /* 0x000000ffff267224 */ /* 0x000fe400078e0017 */
[----:B------:R-:W-:Y:S02]  /*1c390*/  IMAD.MOV.U32 R18, RZ, RZ, R21 ;  /* 0x000000ffff127224 */ /* 0x000fe400078e0015 */
[----:B------:R-:W-:-:S07]  /*1c3a0*/  IMAD.MOV.U32 R23, RZ, RZ, R20 ;  /* 0x000000ffff177224 */ /* 0x000fce00078e0014 */
.L_x_45099:
[----:B------:R-:W-:Y:S05]  /*1c3b0*/  BSYNC B1 ;  /* 0x0000000000017941 */ /* 0x000fea0003800000 */
.L_x_45097:
        /* <DEDUP_REMOVED lines=9> */
.L_x_45101:
[----:B------:R-:W-:Y:S01]  /*1c450*/  IMAD.MOV.U32 R21, RZ, RZ, R34 ;  /* 0x000000ffff157224 */ /* 0x000fe200078e0022 */
[----:B------:R-:W-:Y:S01]  /*1c460*/  MOV R20, R38 ;  /* 0x0000002600147202 */ /* 0x000fe20000000f00 */
[----:B------:R-:W-:Y:S02]  /*1c470*/  IMAD.MOV.U32 R34, RZ, RZ, R41 ;  /* 0x000000ffff227224 */ /* 0x000fe400078e0029 */
[----:B------:R-:W-:-:S07]  /*1c480*/  IMAD.MOV.U32 R38, RZ, RZ, R33 ;  /* 0x000000ffff267224 */ /* 0x000fce00078e0021 */
.L_x_45102:
[----:B------:R-:W-:Y:S05]  /*1c490*/  BSYNC B1 ;  /* 0x0000000000017941 */ /* 0x000fea0003800000 */
.L_x_45100:
        /* <DEDUP_REMOVED lines=9> */
.L_x_45104:
[----:B------:R-:W-:Y:S01]  /*1c530*/  IMAD.MOV.U32 R29, RZ, RZ, R21 ;  /* 0x000000ffff1d7224 */ /* 0x000fe200078e0015 */
[----:B------:R-:W-:Y:S01]  /*1c540*/  MOV R21, R22 ;  /* 0x0000001600157202 */ /* 0x000fe20000000f00 */
[----:B------:R-:W-:Y:S02]  /*1c550*/  IMAD.MOV.U32 R33, RZ, RZ, R20 ;  /* 0x000000ffff217224 */ /* 0x000fe400078e0014 */
[----:B------:R-:W-:-:S07]  /*1c560*/  IMAD.MOV.U32 R20, RZ, RZ, R27 ;  /* 0x000000ffff147224 */ /* 0x000fce00078e001b */
.L_x_45105:
[----:B------:R-:W-:Y:S05]  /*1c570*/  BSYNC B1 ;  /* 0x0000000000017941 */ /* 0x000fea0003800000 */
.L_x_45103:
        /* <DEDUP_REMOVED lines=9> */
.L_x_45107:
[----:B------:R-:W-:Y:S02]  /*1c610*/  IMAD.MOV.U32 R22, RZ, RZ, R29 ;  /* 0x000000ffff167224 */ /* 0x000fe400078e001d */
[----:B------:R-:W-:Y:S01]  /*1c620*/  IMAD.MOV.U32 R27, RZ, RZ, R33 ;  /* 0x000000ffff1b7224 */ /* 0x000fe200078e0021 */
[----:B------:R-:W-:Y:S01]  /*1c630*/  MOV R33, R26 ;  /* 0x0000001a00217202 */ /* 0x000fe20000000f00 */
[----:B------:R-:W-:-:S07]  /*1c640*/  IMAD.MOV.U32 R29, RZ, RZ, R32 ;  /* 0x000000ffff1d7224 */ /* 0x000fce00078e0020 */
.L_x_45108:
[----:B------:R-:W-:Y:S05]  /*1c650*/  BSYNC B1 ;  /* 0x0000000000017941 */ /* 0x000fea0003800000 */
.L_x_45106:
        /* <DEDUP_REMOVED lines=9> */
.L_x_45110:
[----:B------:R-:W-:Y:S02]  /*1c6f0*/  IMAD.MOV.U32 R26, RZ, RZ, R22 ;  /* 0x000000ffff1a7224 */ /* 0x000fe400078e0016 */
[----:B------:R-:W-:Y:S02]  /*1c700*/  IMAD.MOV.U32 R32, RZ, RZ, R27 ;  /* 0x000000ffff207224 */ /* 0x000fe400078e001b */
[----:B------:R-:W-:Y:S02]  /*1c710*/  IMAD.MOV.U32 R22, RZ, RZ, R25 ;  /* 0x000000ffff167224 */ /* 0x000fe400078e0019 */
[----:B------:R-:W-:-:S07]  /*1c720*/  IMAD.MOV.U32 R27, RZ, RZ, R24 ;  /* 0x000000ffff1b7224 */ /* 0x000fce00078e0018 */
.L_x_45111:
[----:B------:R-:W-:Y:S05]  /*1c730*/  BSYNC B1 ;  /* 0x0000000000017941 */ /* 0x000fea0003800000 */
.L_x_45109:
        /* <DEDUP_REMOVED lines=9> */
.L_x_45113:
[----:B------:R-:W-:Y:S02]  /*1c7d0*/  IMAD.MOV.U32 R25, RZ, RZ, R26 ;  /* 0x000000ffff197224 */ /* 0x000fe400078e001a */
[----:B------:R-:W-:Y:S02]  /*1c7e0*/  IMAD.MOV.U32 R24, RZ, RZ, R32 ;  /* 0x000000ffff187224 */ /* 0x000fe400078e0020 */
[----:B------:R-:W-:Y:S02]  /*1c7f0*/  IMAD.MOV.U32 R26, RZ, RZ, R35 ;  /* 0x000000ffff1a7224 */ /* 0x000fe400078e0023 */
[----:B------:R-:W-:-:S07]  /*1c800*/  IMAD.MOV.U32 R32, RZ, RZ, R31 ;  /* 0x000000ffff207224 */ /* 0x000fce00078e001f */
.L_x_45114:
[----:B------:R-:W-:Y:S05]  /*1c810*/  BSYNC B1 ;  /* 0x0000000000017941 */ /* 0x000fea0003800000 */
.L_x_45112:
        /* <DEDUP_REMOVED lines=9> */
.L_x_45116:
[----:B------:R-:W-:Y:S02]  /*1c8b0*/  IMAD.MOV.U32 R31, RZ, RZ, R25 ;  /* 0x000000ffff1f7224 */ /* 0x000fe400078e0019 */
[----:B------:R-:W-:Y:S02]  /*1c8c0*/  IMAD.MOV.U32 R35, RZ, RZ, R24 ;  /* 0x000000ffff237224 */ /* 0x000fe400078e0018 */
[----:B------:R-:W-:Y:S02]  /*1c8d0*/  IMAD.MOV.U32 R25, RZ, RZ, R30 ;  /* 0x000000ffff197224 */ /* 0x000fe400078e001e */
[----:B------:R-:W-:-:S07]  /*1c8e0*/  IMAD.MOV.U32 R24, RZ, RZ, R37 ;  /* 0x000000ffff187224 */ /* 0x000fce00078e0025 */
.L_x_45117:
[----:B------:R-:W-:Y:S05]  /*1c8f0*/  BSYNC B1 ;  /* 0x0000000000017941 */ /* 0x000fea0003800000 */
.L_x_45115:
        /* <DEDUP_REMOVED lines=9> */
.L_x_45119:
[----:B------:R-:W-:Y:S01]  /*1c990*/  MOV R30, R31 ;  /* 0x0000001f001e7202 */ /* 0x000fe20000000f00 */
[----:B------:R-:W-:Y:S02]  /*1c9a0*/  IMAD.MOV.U32 R37, RZ, RZ, R35 ;  /* 0x000000ffff257224 */ /* 0x000fe400078e0023 */
[----:B------:R-:W-:Y:S02]  /*1c9b0*/  IMAD.MOV.U32 R31, RZ, RZ, R36 ;  /* 0x000000ffff1f7224 */ /* 0x000fe400078e0024 */
[----:B------:R-:W-:-:S07]  /*1c9c0*/  IMAD.MOV.U32 R35, RZ, RZ, R2 ;  /* 0x000000ffff237224 */ /* 0x000fce00078e0002 */
.L_x_45120:
[----:B------:R-:W-:Y:S05]  /*1c9d0*/  BSYNC B1 ;  /* 0x0000000000017941 */ /* 0x000fea0003800000 */
.L_x_45118:
        /* <DEDUP_REMOVED lines=16> */
.L_x_45122:
[----:B------:R-:W-:Y:S02]  /*1cae0*/  IMAD.MOV.U32 R2, RZ, RZ, R28 ;  /* 0x000000ffff027224 */ /* 0x000fe400078e001c */
[----:B------:R-:W-:Y:S02]  /*1caf0*/  IMAD.MOV.U32 R6, RZ, RZ, R5 ;  /* 0x000000ffff067224 */ /* 0x000fe400078e0005 */
[----:B------:R-:W-:Y:S02]  /*1cb00*/  IMAD.MOV.U32 R5, RZ, RZ, R8 ;  /* 0x000000ffff057224 */ /* 0x000fe400078e0008 */
[----:B------:R-:W-:-:S07]  /*1cb10*/  IMAD.MOV.U32 R28, RZ, RZ, R0 ;  /* 0x000000ffff1c7224 */ /* 0x000fce00078e0000 */
.L_x_45123:
[----:B------:R-:W-:Y:S05]  /*1cb20*/  BSYNC B1 ;  /* 0x0000000000017941 */ /* 0x000fea0003800000 */
.L_x_45121:
        /* <DEDUP_REMOVED lines=9> */
.L_x_45125:
[----:B------:R-:W-:Y:S01]  /*1cbc0*/  MOV R0, R2 ;  /* 0x0000000200007202 */ /* 0x000fe20000000f00 */
[----:B------:R-:W-:Y:S02]  /*1cbd0*/  IMAD.MOV.U32 R8, RZ, RZ, R6 ;  /* 0x000000ffff087224 */ /* 0x000fe400078e0006 */
[----:B------:R-:W-:Y:S02]  /*1cbe0*/  IMAD.MOV.U32 R2, RZ, RZ, R3 ;  /* 0x000000ffff027224 */ /* 0x000fe400078e0003 */
[----:B------:R-:W-:-:S07]  /*1cbf0*/  IMAD.MOV.U32 R6, RZ, RZ, R11 ;  /* 0x000000ffff067224 */ /* 0x000fce00078e000b */
.L_x_45126:
[----:B------:R-:W-:Y:S05]  /*1cc00*/  BSYNC B1 ;  /* 0x0000000000017941 */ /* 0x000fea0003800000 */
.L_x_45124:
        /* <DEDUP_REMOVED lines=9> */
.L_x_45128:
[----:B------:R-:W-:Y:S01]  /*1cca0*/  IMAD.MOV.U32 R3, RZ, RZ, R0 ;  /* 0x000000ffff037224 */ /* 0x000fe200078e0000 */
[----:B------:R-:W-:Y:S01]  /*1ccb0*/  MOV R9, R8 ;  /* 0x0000000800097202 */ /* 0x000fe20000000f00 */
[----:B------:R-:W-:Y:S02]  /*1ccc0*/  IMAD.MOV.U32 R0, RZ, RZ, R13 ;  /* 0x000000ffff007224 */ /* 0x000fe400078e000d */
[----:B------:R-:W-:-:S07]  /*1ccd0*/  IMAD.MOV.U32 R8, RZ, RZ, R10 ;  /* 0x000000ffff087224 */ /* 0x000fce00078e000a */
.L_x_45129:
[----:B------:R-:W-:Y:S05]  /*1cce0*/  BSYNC B1 ;  /* 0x0000000000017941 */ /* 0x000fea0003800000 */
.L_x_45127:
        /* <DEDUP_REMOVED lines=9> */
.L_x_45131:
[----:B------:R-:W-:Y:S01]  /*1cd80*/  IMAD.MOV.U32 R10, RZ, RZ, R3 ;  /* 0x000000ffff0a7224 */ /* 0x000fe200078e0003 */
[----:B------:R-:W-:Y:S01]  /*1cd90*/  MOV R3, R12 ;  /* 0x0000000c00037202 */ /* 0x000fe20000000f00 */
[----:B------:R-:W-:Y:S02]  /*1cda0*/  IMAD.MOV.U32 R11, RZ, RZ, R9 ;  /* 0x000000ffff0b7224 */ /* 0x000fe400078e0009 */
[----:B------:R-:W-:-:S07]  /*1cdb0*/  IMAD.MOV.U32 R9, RZ, RZ, R14 ;  /* 0x000000ffff097224 */ /* 0x000fce00078e000e */
.L_x_45132:
[----:B------:R-:W-:Y:S05]  /*1cdc0*/  BSYNC B1 ;  /* 0x0000000000017941 */ /* 0x000fea0003800000 */
.L_x_45130:
        /* <DEDUP_REMOVED lines=9> */
.L_x_45134:
[----:B------:R-:W-:Y:S02]  /*1ce60*/  IMAD.MOV.U32 R12, RZ, RZ, R10 ;  /* 0x000000ffff0c7224 */ /* 0x000fe400078e000a */
[----:B------:R-:W-:Y:S01]  /*1ce70*/  IMAD.MOV.U32 R13, RZ, RZ, R11 ;  /* 0x000000ffff0d7224 */ /* 0x000fe200078e000b */
[----:B------:R-:W-:Y:S01]  /*1ce80*/  MOV R11, R16 ;  /* 0x00000010000b7202 */ /* 0x000fe20000000f00 */
[----:B------:R-:W-:-:S07]  /*1ce90*/  IMAD.MOV.U32 R10, RZ, RZ, R15 ;  /* 0x000000ffff0a7224 */ /* 0x000fce00078e000f */
.L_x_45135:
[----:B------:R-:W-:Y:S05]  /*1cea0*/  BSYNC B1 ;  /* 0x0000000000017941 */ /* 0x000fea0003800000 */
.L_x_45133:
        /* <DEDUP_REMOVED lines=9> */
.L_x_45137:
[----:B------:R-:W-:Y:S02]  /*1cf40*/  IMAD.MOV.U32 R14, RZ, RZ, R12 ;  /* 0x000000ffff0e7224 */ /* 0x000fe400078e000c */
[----:B------:R-:W-:Y:S02]  /*1cf50*/  IMAD.MOV.U32 R36, RZ, RZ, R13 ;  /* 0x000000ffff247224 */ /* 0x000fe400078e000d */
[----:B------:R-:W-:Y:S02]  /*1cf60*/  IMAD.MOV.U32 R12, RZ, RZ, R17 ;  /* 0x000000ffff0c7224 */ /* 0x000fe400078e0011 */
[----:B------:R-:W-:-:S07]  /*1cf70*/  IMAD.MOV.U32 R13, RZ, RZ, R19 ;  /* 0x000000ffff0d7224 */ /* 0x000fce00078e0013 */
.L_x_45138:
[----:B------:R-:W-:Y:S05]  /*1cf80*/  BSYNC B1 ;  /* 0x0000000000017941 */ /* 0x000fea0003800000 */
.L_x_45136:
        /* <DEDUP_REMOVED lines=9> */
.L_x_45140:
[----:B------:R-:W-:Y:S02]  /*1d020*/  IMAD.MOV.U32 R15, RZ, RZ, R14 ;  /* 0x000000ffff0f7224 */ /* 0x000fe400078e000e */
[----:B------:R-:W-:Y:S02]  /*1d030*/  IMAD.MOV.U32 R41, RZ, RZ, R36 ;  /* 0x000000ffff297224 */ /* 0x000fe400078e0024 */
[----:B------:R-:W-:Y:S02]  /*1d040*/  IMAD.MOV.U32 R14, RZ, RZ, R18 ;  /* 0x000000ffff0e7224 */ /* 0x000fe400078e0012 */
[----:B------:R-:W-:-:S07]  /*1d050*/  IMAD.MOV.U32 R36, RZ, RZ, R23 ;  /* 0x000000ffff247224 */ /* 0x000fce00078e0017 */
.L_x_45141:
[----:B------:R-:W-:Y:S05]  /*1d060*/  BSYNC B1 ;  /* 0x0000000000017941 */ /* 0x000fea0003800000 */
.L_x_45139:
        /* <DEDUP_REMOVED lines=9> */
.L_x_45143:
[----:B------:R-:W-:Y:S02]  /*1d100*/  IMAD.MOV.U32 R40, RZ, RZ, R15 ;  /* 0x000000ffff287224 */ /* 0x000fe400078e000f */
[----:B------:R-:W-:Y:S02]  /*1d110*/  IMAD.MOV.U32 R42, RZ, RZ, R41 ;  /* 0x000000ffff2a7224 */ /* 0x000fe400078e0029 */
[----:B------:R-:W-:Y:S02]  /*1d120*/  IMAD.MOV.U32 R15, RZ, RZ, R34 ;  /* 0x000000ffff0f7224 */ /* 0x000fe400078e0022 */
[----:B------:R-:W-:-:S07]  /*1d130*/  IMAD.MOV.U32 R41, RZ, RZ, R38 ;  /* 0x000000ffff297224 */ /* 0x000fce00078e0026 */
.L_x_45144:
[----:B------:R-:W-:Y:S05]  /*1d140*/  BSYNC B1 ;  /* 0x0000000000017941 */ /* 0x000fea0003800000 */
.L_x_45142:
        /* <DEDUP_REMOVED lines=9> */
.L_x_45146:
[----:B------:R-:W-:Y:S01]  /*1d1e0*/  MOV R44, R40 ;  /* 0x00000028002c7202 */ /* 0x000fe20000000f00 */
[----:B------:R-:W-:Y:S02]  /*1d1f0*/  IMAD.MOV.U32 R45, RZ, RZ, R42 ;  /* 0x000000ffff2d7224 */ /* 0x000fe400078e002a */
[----:B------:R-:W-:Y:S02]  /*1d200*/  IMAD.MOV.U32 R40, RZ, RZ, R21 ;  /* 0x000000ffff287224 */ /* 0x000fe400078e0015 */
[----:B------:R-:W-:-:S07]  /*1d210*/  IMAD.MOV.U32 R42, RZ, RZ, R20 ;  /* 0x000000ffff2a7224 */ /* 0x000fce00078e0014 */
.L_x_45147:
[----:B------:R-:W-:Y:S05]  /*1d220*/  BSYNC B1 ;  /* 0x0000000000017941 */ /* 0x000fea0003800000 */
.L_x_45145:
        /* <DEDUP_REMOVED lines=9> */
.L_x_45149:
[----:B------:R-:W-:Y:S01]  /*1d2c0*/  IMAD.MOV.U32 R46, RZ, RZ, R44 ;  /* 0x000000ffff2e7224 */ /* 0x000fe200078e002c */
[----:B------:R-:W-:Y:S01]  /*1d2d0*/  MOV R48, R45 ;  /* 0x0000002d00307202 */ /* 0x000fe20000000f00 */
[----:B------:R-:W-:Y:S02]  /*1d2e0*/  IMAD.MOV.U32 R44, RZ, RZ, R29 ;  /* 0x000000ffff2c7224 */ /* 0x000fe400078e001d */
[----:B------:R-:W-:-:S07]  /*1d2f0*/  IMAD.MOV.U32 R45, RZ, RZ, R33 ;  /* 0x000000ffff2d7224 */ /* 0x000fce00078e0021 */
.L_x_45150:
[----:B------:R-:W-:Y:S05]  /*1d300*/  BSYNC B1 ;  /* 0x0000000000017941 */ /* 0x000fea0003800000 */
.L_x_45148:
        /* <DEDUP_REMOVED lines=9> */
.L_x_45152:
[----:B------:R-:W-:Y:S01]  /*1d3a0*/  IMAD.MOV.U32 R29, RZ, RZ, R46 ;  /* 0x000000ffff1d7224 */ /* 0x000fe200078e002e */
[----:B------:R-:W-:Y:S01]  /*1d3b0*/  MOV R46, R22 ;  /* 0x00000016002e7202 */ /* 0x000fe20000000f00 */
[----:B------:R-:W-:Y:S02]  /*1d3c0*/  IMAD.MOV.U32 R47, RZ, RZ, R48 ;  /* 0x000000ffff2f7224 */ /* 0x000fe400078e0030 */
[----:B------:R-:W-:-:S07]  /*1d3d0*/  IMAD.MOV.U32 R48, RZ, RZ, R27 ;  /* 0x000000ffff307224 */ /* 0x000fce00078e001b */
.L_x_45153:
[----:B------:R-:W-:Y:S05]  /*1d3e0*/  BSYNC B1 ;  /* 0x0000000000017941 */ /* 0x000fea0003800000 */
.L_x_45151:
        /* <DEDUP_REMOVED lines=9> */
.L_x_45155:
[----:B------:R-:W-:Y:S02]  /*1d480*/  IMAD.MOV.U32 R50, RZ, RZ, R29 ;  /* 0x000000ffff327224 */ /* 0x000fe400078e001d */
[----:B------:R-:W-:Y:S01]  /*1d490*/  IMAD.MOV.U32 R49, RZ, RZ, R47 ;  /* 0x000000ffff317224 */ /* 0x000fe200078e002f */
[----:B------:R-:W-:Y:S01]  /*1d4a0*/  MOV R47, R32 ;  /* 0x00000020002f7202 */ /* 0x000fe20000000f00 */
[----:B------:R-:W-:-:S07]  /*1d4b0*/  IMAD.MOV.U32 R29, RZ, RZ, R26 ;  /* 0x000000ffff1d7224 */ /* 0x000fce00078e001a */
.L_x_45156:
[----:B------:R-:W-:Y:S05]  /*1d4c0*/  BSYNC B1 ;  /* 0x0000000000017941 */ /* 0x000fea0003800000 */
.L_x_45154:
        /* <DEDUP_REMOVED lines=9> */
.L_x_45158:
[----:B------:R-:W-:Y:S02]  /*1d560*/  IMAD.MOV.U32 R51, RZ, RZ, R50 ;  /* 0x000000ffff337224 */ /* 0x000fe400078e0032 */
[----:B------:R-:W-:Y:S02]  /*1d570*/  IMAD.MOV.U32 R52, RZ, RZ, R49 ;  /* 0x000000ffff347224 */ /* 0x000fe400078e0031 */
[----:B------:R-:W-:Y:S02]  /*1d580*/  IMAD.MOV.U32 R50, RZ, RZ, R25 ;  /* 0x000000ffff327224 */ /* 0x000fe400078e0019 */
[----:B------:R-:W-:-:S07]  /*1d590*/  IMAD.MOV.U32 R49, RZ, RZ, R24 ;  /* 0x000000ffff317224 */ /* 0x000fce00078e0018 */
.L_x_45159:
[----:B------:R-:W-:Y:S05]  /*1d5a0*/  BSYNC B1 ;  /* 0x0000000000017941 */ /* 0x000fea0003800000 */
.L_x_45157:
        /* <DEDUP_REMOVED lines=9> */
.L_x_45161:
[----:B------:R-:W-:Y:S02]  /*1d640*/  IMAD.MOV.U32 R54, RZ, RZ, R51 ;  /* 0x000000ffff367224 */ /* 0x000fe400078e0033 */
[----:B------:R-:W-:Y:S02]  /*1d650*/  IMAD.MOV.U32 R56, RZ, RZ, R52 ;  /* 0x000000ffff387224 */ /* 0x000fe400078e0034 */
[----:B------:R-:W-:Y:S02]  /*1d660*/  IMAD.MOV.U32 R51, RZ, RZ, R31 ;  /* 0x000000ffff337224 */ /* 0x000fe400078e001f */
[----:B------:R-:W-:-:S07]  /*1d670*/  IMAD.MOV.U32 R52, RZ, RZ, R35 ;  /* 0x000000ffff347224 */ /* 0x000fce00078e0023 */
.L_x_45162:
[----:B------:R-:W-:Y:S05]  /*1d680*/  BSYNC B1 ;  /* 0x0000000000017941 */ /* 0x000fea0003800000 */
.L_x_45160:
        /* <DEDUP_REMOVED lines=9> */
.L_x_45164:
[----:B------:R-:W-:Y:S02]  /*1d720*/  IMAD.MOV.U32 R57, RZ, RZ, R54 ;  /* 0x000000ffff397224 */ /* 0x000fe400078e0036 */
[----:B------:R-:W-:Y:S02]  /*1d730*/  IMAD.MOV.U32 R59, RZ, RZ, R56 ;  /* 0x000000ffff3b7224 */ /* 0x000fe400078e0038 */
[----:B------:R-:W-:Y:S02]  /*1d740*/  IMAD.MOV.U32 R54, RZ, RZ, R30 ;  /* 0x000000ffff367224 */ /* 0x000fe400078e001e */
[----:B------:R-:W-:-:S07]  /*1d750*/  IMAD.MOV.U32 R56, RZ, RZ, R37 ;  /* 0x000000ffff387224 */ /* 0x000fce00078e0025 */
.L_x_45165:
[----:B------:R-:W-:Y:S05]  /*1d760*/  BSYNC B1 ;  /* 0x0000000000017941 */ /* 0x000fea0003800000 */
.L_x_45163:
        /* <DEDUP_REMOVED lines=16> */
.L_x_45167:
[----:B------:R-:W-:Y:S02]  /*1d870*/  IMAD.MOV.U32 R35, RZ, RZ, R28 ;  /* 0x000000ffff237224 */ /* 0x000fe400078e001c */
[----:B------:R-:W-:Y:S02]  /*1d880*/  IMAD.MOV.U32 R19, RZ, RZ, R5 ;  /* 0x000000ffff137224 */ /* 0x000fe400078e0005 */
[----:B------:R-:W-:Y:S02]  /*1d890*/  IMAD.MOV.U32 R5, RZ, RZ, R6 ;  /* 0x000000ffff057224 */ /* 0x000fe400078e0006 */
[----:B------:R-:W-:-:S07]  /*1d8a0*/  IMAD.MOV.U32 R28, RZ, RZ, R2 ;  /* 0x000000ffff1c7224 */ /* 0x000fce00078e0002 */
.L_x_45168:
[----:B------:R-:W-:Y:S05]  /*1d8b0*/  BSYNC B1 ;  /* 0x0000000000017941 */ /* 0x000fea0003800000 */
.L_x_45166:
        /* <DEDUP_REMOVED lines=9> */
.L_x_45170:
[----:B------:R-:W-:Y:S02]  /*1d950*/  IMAD.MOV.U32 R34, RZ, RZ, R35 ;  /* 0x000000ffff227224 */ /* 0x000fe400078e0023 */
[----:B------:R-:W-:Y:S02]  /*1d960*/  IMAD.MOV.U32 R18, RZ, RZ, R19 ;  /* 0x000000ffff127224 */ /* 0x000fe400078e0013 */
[----:B------:R-:W-:Y:S02]  /*1d970*/  IMAD.MOV.U32 R35, RZ, RZ, R0 ;  /* 0x000000ffff237224 */ /* 0x000fe400078e0000 */
[----:B------:R-:W-:-:S07]  /*1d980*/  IMAD.MOV.U32 R19, RZ, RZ, R8 ;  /* 0x000000ffff137224 */ /* 0x000fce00078e0008 */
.L_x_45171:
[----:B------:R-:W-:Y:S05]  /*1d990*/  BSYNC B1 ;  /* 0x0000000000017941 */ /* 0x000fea0003800000 */
.L_x_45169:
        /* <DEDUP_REMOVED lines=9> */
.L_x_45173:
[----:B------:R-:W-:Y:S01]  /*1da30*/  MOV R33, R34 ;  /* 0x0000002200217202 */ /* 0x000fe20000000f00 */
[----:B------:R-:W-:Y:S02]  /*1da40*/  IMAD.MOV.U32 R17, RZ, RZ, R18 ;  /* 0x000000ffff117224 */ /* 0x000fe400078e0012 */
[----:B------:R-:W-:Y:S02]  /*1da50*/  IMAD.MOV.U32 R34, RZ, RZ, R3 ;  /* 0x000000ffff227224 */ /* 0x000fe400078e0003 */
[----:B------:R-:W-:-:S07]  /*1da60*/  IMAD.MOV.U32 R18, RZ, RZ, R9 ;  /* 0x000000ffff127224 */ /* 0x000fce00078e0009 */
.L_x_45174:
[----:B------:R-:W-:Y:S05]  /*1da70*/  BSYNC B1 ;  /* 0x0000000000017941 */ /* 0x000fea0003800000 */
.L_x_45172:
        /* <DEDUP_REMOVED lines=9> */
.L_x_45176:
[----:B------:R-:W-:Y:S01]  /*1db10*/  IMAD.MOV.U32 R32, RZ, RZ, R33 ;  /* 0x000000ffff207224 */ /* 0x000fe200078e0021 */
[----:B------:R-:W-:Y:S01]  /*1db20*/  MOV R16, R17 ;  /* 0x0000001100107202 */ /* 0x000fe20000000f00 */
[----:B------:R-:W-:Y:S02]  /*1db30*/  IMAD.MOV.U32 R33, RZ, RZ, R10 ;  /* 0x000000ffff217224 */ /* 0x000fe400078e000a */
[----:B------:R-:W-:-:S07]  /*1db40*/  IMAD.MOV.U32 R17, RZ, RZ, R11 ;  /* 0x000000ffff117224 */ /* 0x000fce00078e000b */
.L_x_45177:
[----:B------:R-:W-:Y:S05]  /*1db50*/  BSYNC B1 ;  /* 0x0000000000017941 */ /* 0x000fea0003800000 */
.L_x_45175:
        /* <DEDUP_REMOVED lines=9> */
.L_x_45179:
[----:B------:R-:W-:Y:S01]  /*1dbf0*/  IMAD.MOV.U32 R39, RZ, RZ, R32 ;  /* 0x000000ffff277224 */ /* 0x000fe200078e0020 */
[----:B------:R-:W-:Y:S01]  /*1dc00*/  MOV R32, R12 ;  /* 0x0000000c00207202 */ /* 0x000fe20000000f00 */
[----:B------:R-:W-:Y:S02]  /*1dc10*/  IMAD.MOV.U32 R23, RZ, RZ, R16 ;  /* 0x000000ffff177224 */ /* 0x000fe400078e0010 */
[----:B------:R-:W-:-:S07]  /*1dc20*/  IMAD.MOV.U32 R16, RZ, RZ, R13 ;  /* 0x000000ffff107224 */ /* 0x000fce00078e000d */
.L_x_45180:
[----:B------:R-:W-:Y:S05]  /*1dc30*/  BSYNC B1 ;  /* 0x0000000000017941 */ /* 0x000fea0003800000 */
.L_x_45178:
        /* <DEDUP_REMOVED lines=9> */
.L_x_45182:
[----:B------:R-:W-:Y:S02]  /*1dcd0*/  IMAD.MOV.U32 R38, RZ, RZ, R39 ;  /* 0x000000ffff267224 */ /* 0x000fe400078e0027 */
[----:B------:R-:W-:Y:S01]  /*1dce0*/  IMAD.MOV.U32 R22, RZ, RZ, R23 ;  /* 0x000000ffff167224 */ /* 0x000fe200078e0017 */
[----:B------:R-:W-:Y:S01]  /*1dcf0*/  MOV R23, R36 ;  /* 0x0000002400177202 */ /* 0x000fe20000000f00 */
[----:B------:R-:W-:-:S07]  /*1dd00*/  IMAD.MOV.U32 R39, RZ, RZ, R14 ;  /* 0x000000ffff277224 */ /* 0x000fce00078e000e */
.L_x_45183:
[----:B------:R-:W-:Y:S05]  /*1dd10*/  BSYNC B1 ;  /* 0x0000000000017941 */ /* 0x000fea0003800000 */
.L_x_45181:
        /* <DEDUP_REMOVED lines=9> */
.L_x_45185:
[----:B------:R-:W-:Y:S02]  /*1ddb0*/  IMAD.MOV.U32 R37, RZ, RZ, R38 ;  /* 0x000000ffff257224 */ /* 0x000fe400078e0026 */
[----:B------:R-:W-:Y:S02]  /*1ddc0*/  IMAD.MOV.U32 R21, RZ, RZ, R22 ;  /* 0x000000ffff157224 */ /* 0x000fe400078e0016 */
[----:B------:R-:W-:Y:S02]  /*1ddd0*/  IMAD.MOV.U32 R38, RZ, RZ, R15 ;  /* 0x000000ffff267224 */ /* 0x000fe400078e000f */
[----:B------:R-:W-:-:S07]  /*1dde0*/  IMAD.MOV.U32 R22, RZ, RZ, R41 ;  /* 0x000000ffff167224 */ /* 0x000fce00078e0029 */
.L_x_45186:
[----:B------:R-:W-:Y:S05]  /*1ddf0*/  BSYNC B1 ;  /* 0x0000000000017941 */ /* 0x000fea0003800000 */
.L_x_45184:
        /* <DEDUP_REMOVED lines=9> */
.L_x_45188:
[----:B------:R-:W-:Y:S02]  /*1de90*/  IMAD.MOV.U32 R36, RZ, RZ, R37 ;  /* 0x000000ffff247224 */ /* 0x000fe400078e0025 */
[----:B------:R-:W-:Y:S02]  /*1dea0*/  IMAD.MOV.U32 R20, RZ, RZ, R21 ;  /* 0x000000ffff147224 */ /* 0x000fe400078e0015 */
[----:B------:R-:W-:Y:S02]  /*1deb0*/  IMAD.MOV.U32 R37, RZ, RZ, R40 ;  /* 0x000000ffff257224 */ /* 0x000fe400078e0028 */
[----:B------:R-:W-:-:S07]  /*1dec0*/  IMAD.MOV.U32 R21, RZ, RZ, R42 ;  /* 0x000000ffff157224 */ /* 0x000fce00078e002a */
.L_x_45189:
[----:B------:R-:W-:Y:S05]  /*1ded0*/  BSYNC B1 ;  /* 0x0000000000017941 */ /* 0x000fea0003800000 */
.L_x_45187:
        /* <DEDUP_REMOVED lines=9> */
.L_x_45191:
[----:B------:R-:W-:Y:S02]  /*1df70*/  IMAD.MOV.U32 R43, RZ, RZ, R36 ;  /* 0x000000ffff2b7224 */ /* 0x000fe400078e0024 */
[----:B------:R-:W-:Y:S02]  /*1df80*/  IMAD.MOV.U32 R27, RZ, RZ, R20 ;  /* 0x000000ffff1b7224 */ /* 0x000fe400078e0014 */
[----:B------:R-:W-:Y:S02]  /*1df90*/  IMAD.MOV.U32 R36, RZ, RZ, R44 ;  /* 0x000000ffff247224 */ /* 0x000fe400078e002c */
[----:B------:R-:W-:-:S07]  /*1dfa0*/  IMAD.MOV.U32 R20, RZ, RZ, R45 ;  /* 0x000000ffff147224 */ /* 0x000fce00078e002d */
.L_x_45192:
[----:B------:R-:W-:Y:S05]  /*1dfb0*/  BSYNC B1 ;  /* 0x0000000000017941 */ /* 0x000fea0003800000 */
.L_x_45190:
        /* <DEDUP_REMOVED lines=9> */
.L_x_45194:
[----:B------:R-:W-:Y:S01]  /*1e050*/  MOV R42, R43 ;  /* 0x0000002b002a7202 */ /* 0x000fe20000000f00 */
[----:B------:R-:W-:Y:S02]  /*1e060*/  IMAD.MOV.U32 R26, RZ, RZ, R27 ;  /* 0x000000ffff1a7224 */ /* 0x000fe400078e001b */
[----:B------:R-:W-:Y:S02]  /*1e070*/  IMAD.MOV.U32 R43, RZ, RZ, R46 ;  /* 0x000000ffff2b7224 */ /* 0x000fe400078e002e */
[----:B------:R-:W-:-:S07]  /*1e080*/  IMAD.MOV.U32 R27, RZ, RZ, R48 ;  /* 0x000000ffff1b7224 */ /* 0x000fce00078e0030 */
.L_x_45195:
[----:B------:R-:W-:Y:S05]  /*1e090*/  BSYNC B1 ;  /* 0x0000000000017941 */ /* 0x000fea0003800000 */
.L_x_45193:
        /* <DEDUP_REMOVED lines=9> */
.L_x_45197:
[----:B------:R-:W-:Y:S01]  /*1e130*/  IMAD.MOV.U32 R41, RZ, RZ, R42 ;  /* 0x000000ffff297224 */ /* 0x000fe200078e002a */
[----:B------:R-:W-:Y:S01]  /*1e140*/  MOV R25, R26 ;  /* 0x0000001a00197202 */ /* 0x000fe20000000f00 */
[----:B------:R-:W-:Y:S02]  /*1e150*/  IMAD.MOV.U32 R42, RZ, RZ, R29 ;  /* 0x000000ffff2a7224 */ /* 0x000fe400078e001d */
[----:B------:R-:W-:-:S07]  /*1e160*/  IMAD.MOV.U32 R26, RZ, RZ, R47 ;  /* 0x000000ffff1a7224 */ /* 0x000fce00078e002f */
.L_x_45198:
[----:B------:R-:W-:Y:S05]  /*1e170*/  BSYNC B1 ;  /* 0x0000000000017941 */ /* 0x000fea0003800000 */
.L_x_45196:
        /* <DEDUP_REMOVED lines=9> */
.L_x_45200:
[----:B------:R-:W-:Y:S01]  /*1e210*/  IMAD.MOV.U32 R40, RZ, RZ, R41 ;  /* 0x000000ffff287224 */ /* 0x000fe200078e0029 */
[----:B------:R-:W-:Y:S01]  /*1e220*/  MOV R41, R50 ;  /* 0x0000003200297202 */ /* 0x000fe20000000f00 */
[----:B------:R-:W-:Y:S02]  /*1e230*/  IMAD.MOV.U32 R24, RZ, RZ, R25 ;  /* 0x000000ffff187224 */ /* 0x000fe400078e0019 */
[----:B------:R-:W-:-:S07]  /*1e240*/  IMAD.MOV.U32 R25, RZ, RZ, R49 ;  /* 0x000000ffff197224 */ /* 0x000fce00078e0031 */
.L_x_45201:
[----:B------:R-:W-:Y:S05]  /*1e250*/  BSYNC B1 ;  /* 0x0000000000017941 */ /* 0x000fea0003800000 */
.L_x_45199:
        /* <DEDUP_REMOVED lines=9> */
.L_x_45203:
[----:B------:R-:W-:Y:S02]  /*1e2f0*/  IMAD.MOV.U32 R53, RZ, RZ, R40 ;  /* 0x000000ffff357224 */ /* 0x000fe400078e0028 */
[----:B------:R-:W-:Y:S01]  /*1e300*/  IMAD.MOV.U32 R31, RZ, RZ, R24 ;  /* 0x000000ffff1f7224 */ /* 0x000fe200078e0018 */
[----:B------:R-:W-:Y:S01]  /*1e310*/  MOV R24, R52 ;  /* 0x0000003400187202 */ /* 0x000fe20000000f00 */
[----:B------:R-:W-:-:S07]  /*1e320*/  IMAD.MOV.U32 R40, RZ, RZ, R51 ;  /* 0x000000ffff287224 */ /* 0x000fce00078e0033 */
.L_x_45204:
[----:B------:R-:W-:Y:S05]  /*1e330*/  BSYNC B1 ;  /* 0x0000000000017941 */ /* 0x000fea0003800000 */
.L_x_45202:
        /* <DEDUP_REMOVED lines=9> */
.L_x_45206:
[----:B------:R-:W-:Y:S02]  /*1e3d0*/  IMAD.MOV.U32 R52, RZ, RZ, R53 ;  /* 0x000000ffff347224 */ /* 0x000fe400078e0035 */
[----:B------:R-:W-:Y:S02]  /*1e3e0*/  IMAD.MOV.U32 R30, RZ, RZ, R31 ;  /* 0x000000ffff1e7224 */ /* 0x000fe400078e001f */
[----:B------:R-:W-:Y:S02]  /*1e3f0*/  IMAD.MOV.U32 R53, RZ, RZ, R54 ;  /* 0x000000ffff357224 */ /* 0x000fe400078e0036 */
[----:B------:R-:W-:-:S07]  /*1e400*/  IMAD.MOV.U32 R31, RZ, RZ, R56 ;  /* 0x000000ffff1f7224 */ /* 0x000fce00078e0038 */
.L_x_45207:
[----:B------:R-:W-:Y:S05]  /*1e410*/  BSYNC B1 ;  /* 0x0000000000017941 */ /* 0x000fea0003800000 */
.L_x_45205:
        /* <DEDUP_REMOVED lines=8> */
.L_x_45208:
[----:B------:R-:W-:Y:S02]  /*1e4a0*/  IMAD.MOV.U32 R2, RZ, RZ, R52 ;  /* 0x000000ffff027224 */ /* 0x000fe400078e0034 */
[----:B------:R-:W-:Y:S02]  /*1e4b0*/  IMAD.MOV.U32 R29, RZ, RZ, R30 ;  /* 0x000000ffff1d7224 */ /* 0x000fe400078e001e */
[----:B------:R-:W-:Y:S02]  /*1e4c0*/  IMAD.MOV.U32 R52, RZ, RZ, R57 ;  /* 0x000000ffff347224 */ /* 0x000fe400078e0039 */
[----:B------:R-:W-:-:S07]  /*1e4d0*/  IMAD.MOV.U32 R30, RZ, RZ, R59 ;  /* 0x000000ffff1e7224 */ /* 0x000fce00078e003b */
.L_x_44490:
[----:B------:R-:W-:Y:S05]  /*1e4e0*/  BSYNC B0 ;  /* 0x0000000000007941 */ /* 0x000fea0003800000 */
.L_x_44489:
[----:B0-----:R-:W0:Y:S01]  /*1e4f0*/  S2R R0, SR_LANEID ;  /* 0x0000000000007919 */ /* 0x001e220000000000 */
[----:B------:R-:W-:Y:S01]  /*1e500*/  BSSY B0, `(.L_x_45209) ;  /* 0x0000db1000007945 */ /* 0x000fe20003800000 */
[----:B------:R2:W3:Y:S04]  /*1e510*/  SHFL.DOWN PT, R3, R2, 0x4, 0x1f ;  /* 0x08801f0002037f89 */ /* 0x0004e800000e0000 */
[----:B------:R2:W4:Y:S04]  /*1e520*/  SHFL.DOWN PT, R67, R52, 0x4, 0x1f ;  /* 0x08801f0034437f89 */ /* 0x00052800000e0000 */
[----:B------:R2:W1:Y:S04]  /*1e530*/  SHFL.DOWN PT, R65, R53, 0x4, 0x1f ;  /* 0x08801f0035417f89 */ /* 0x00046800000e0000 */
        /* <DEDUP_REMOVED lines=31> */
[CC--:B0-----:R-:W-:Y:S01]  /*1e730*/  FSETP.GEU.FTZ.AND P0, PT, R5.reuse, R0.reuse, PT ;  /* 0x000000000500720b */ /* 0x0c1fe20003f1e000 */
[----:B------:R-:W-:Y:S01]  /*1e740*/  BSSY B1, `(.L_x_45211) ;  /* 0x0000013000017945 */ /* 0x000fe20003800000 */
[----:B------:R-:W-:Y:S02]  /*1e750*/  FSETP.NEU.FTZ.AND P1, PT, R5, R0, PT ;  /* 0x000000000500720b */ /* 0x000fe40003f3d000 */
[C---:B------:R-:W-:Y:S02]  /*1e760*/  ISETP.EQ.OR P0, PT, R28.reuse, -0x1, !P0 ;  /* 0xffffffff1c00780c */ /* 0x040fe40004702670 */
[----:B------:R-:W-:-:S04]  /*1e770*/  ISETP.LE.OR P1, PT, R28, R3, P1 ;  /* 0x000000031c00720c */ /* 0x000fc80000f23670 */
[----:B------:R-:W-:-:S13]  /*1e780*/  PLOP3.LUT P0, PT, P0, P1, PT, 0x8, 0x0 ;  /* 0x000000000000781c */ /* 0x000fda0000702170 */
[----:B--2---:R-:W-:Y:S01]  /*1e790*/  @!P0 IMAD.MOV.U32 R5, RZ, RZ, R0 ;  /* 0x000000ffff058224 */ /* 0x004fe200078e0000 */
        /* <DEDUP_REMOVED lines=9> */
.L_x_45212:
[----:B------:R-:W-:Y:S02]  /*1e830*/  IMAD.MOV.U32 R0, RZ, RZ, R5 ;  /* 0x000000ffff007224 */ /* 0x000fe400078e0005 */
[----:B------:R-:W-:Y:S02]  /*1e840*/  IMAD.MOV.U32 R3, RZ, RZ, R28 ;  /* 0x000000ffff037224 */ /* 0x000fe400078e001c */
[----:B------:R-:W-:Y:S02]  /*1e850*/  IMAD.MOV.U32 R5, RZ, RZ, R19 ;  /* 0x000000ffff057224 */ /* 0x000fe400078e0013 */
[----:B------:R-:W-:-:S07]  /*1e860*/  IMAD.MOV.U32 R28, RZ, RZ, R35 ;  /* 0x000000ffff1c7224 */ /* 0x000fce00078e0023 */
.L_x_45213:
[----:B------:R-:W-:Y:S05]  /*1e870*/  BSYNC B1 ;  /* 0x0000000000017941 */ /* 0x000fea0003800000 */
.L_x_45211:
        /* <DEDUP_REMOVED lines=9> */
.L_x_45215:
[----:B------:R-:W-:Y:S02]  /*1e910*/  IMAD.MOV.U32 R66, RZ, RZ, R3 ;  /* 0x000000ffff427224 */ /* 0x000fe400078e0003 */
[----:B------:R-:W-:Y:S02]  /*1e920*/  IMAD.MOV.U32 R64, RZ, RZ, R0 ;  /* 0x000000ffff407224 */ /* 0x000fe400078e0000 */
[----:B------:R-:W-:Y:S02]  /*1e930*/  IMAD.MOV.U32 R3, RZ, RZ, R34 ;  /* 0x000000ffff037224 */ /* 0x000fe400078e0022 */
[----:B------:R-:W-:-:S07]  /*1e940*/  IMAD.MOV.U32 R0, RZ, RZ, R18 ;  /* 0x000000ffff007224 */ /* 0x000fce00078e0012 */
.L_x_45216:
[----:B------:R-:W-:Y:S05]  /*1e950*/  BSYNC B1 ;  /* 0x0000000000017941 */ /* 0x000fea0003800000 */
.L_x_45214:
        /* <DEDUP_REMOVED lines=9> */
.L_x_45218:
[----:B------:R-:W-:Y:S02]  /*1e9f0*/  IMAD.MOV.U32 R35, RZ, RZ, R66 ;  /* 0x000000ffff237224 */ /* 0x000fe400078e0042 */
[----:B------:R-:W-:Y:S02]  /*1ea00*/  IMAD.MOV.U32 R19, RZ, RZ, R64 ;  /* 0x000000ffff137224 */ /* 0x000fe400078e0040 */
[----:B------:R-:W-:Y:S02]  /*1ea10*/  IMAD.MOV.U32 R66, RZ, RZ, R33 ;  /* 0x000000ffff427224 */ /* 0x000fe400078e0021 */
[----:B------:R-:W-:-:S07]  /*1ea20*/  IMAD.MOV.U32 R64, RZ, RZ, R17 ;  /* 0x000000ffff407224 */ /* 0x000fce00078e0011 */
.L_x_45219:
[----:B------:R-:W-:Y:S05]  /*1ea30*/  BSYNC B1 ;  /* 0x0000000000017941 */ /* 0x000fea0003800000 */
.L_x_45217:
        /* <DEDUP_REMOVED lines=9> */
.L_x_45221:
[----:B------:R-:W-:Y:S01]  /*1ead0*/  MOV R34, R35 ;  /* 0x0000002300227202 */ /* 0x000fe20000000f00 */
[----:B------:R-:W-:Y:S02]  /*1eae0*/  IMAD.MOV.U32 R18, RZ, RZ, R19 ;  /* 0x000000ffff127224 */ /* 0x000fe400078e0013 */
[----:B------:R-:W-:Y:S02]  /*1eaf0*/  IMAD.MOV.U32 R35, RZ, RZ, R32 ;  /* 0x000000ffff237224 */ /* 0x000fe400078e0020 */
[----:B------:R-:W-:-:S07]  /*1eb00*/  IMAD.MOV.U32 R19, RZ, RZ, R16 ;  /* 0x000000ffff137224 */ /* 0x000fce00078e0010 */
.L_x_45222:
[----:B------:R-:W-:Y:S05]  /*1eb10*/  BSYNC B1 ;  /* 0x0000000000017941 */ /* 0x000fea0003800000 */
.L_x_45220:
        /* <DEDUP_REMOVED lines=9> */
.L_x_45224:
[----:B------:R-:W-:Y:S01]  /*1ebb0*/  IMAD.MOV.U32 R33, RZ, RZ, R34 ;  /* 0x000000ffff217224 */ /* 0x000fe200078e0022 */
[----:B------:R-:W-:Y:S01]  /*1ebc0*/  MOV R17, R18 ;  /* 0x0000001200117202 */ /* 0x000fe20000000f00 */
[----:B------:R-:W-:Y:S02]  /*1ebd0*/  IMAD.MOV.U32 R34, RZ, RZ, R39 ;  /* 0x000000ffff227224 */ /* 0x000fe400078e0027 */
[----:B------:R-:W-:-:S07]  /*1ebe0*/  IMAD.MOV.U32 R18, RZ, RZ, R23 ;  /* 0x000000ffff127224 */ /* 0x000fce00078e0017 */
.L_x_45225:
[----:B------:R-:W-:Y:S05]  /*1ebf0*/  BSYNC B1 ;  /* 0x0000000000017941 */ /* 0x000fea0003800000 */
.L_x_45223:
        /* <DEDUP_REMOVED lines=9> */
.L_x_45227:
[----:B------:R-:W-:Y:S01]  /*1ec90*/  IMAD.MOV.U32 R32, RZ, RZ, R33 ;  /* 0x000000ffff207224 */ /* 0x000fe200078e0021 */
[----:B------:R-:W-:Y:S01]  /*1eca0*/  MOV R33, R38 ;  /* 0x0000002600217202 */ /* 0x000fe20000000f00 */
[----:B------:R-:W-:Y:S02]  /*1ecb0*/  IMAD.MOV.U32 R16, RZ, RZ, R17 ;  /* 0x000000ffff107224 */ /* 0x000fe400078e0011 */
[----:B------:R-:W-:-:S07]  /*1ecc0*/  IMAD.MOV.U32 R17, RZ, RZ, R22 ;  /* 0x000000ffff117224 */ /* 0x000fce00078e0016 */
.L_x_45228:
[----:B------:R-:W-:Y:S05]  /*1ecd0*/  BSYNC B1 ;  /* 0x0000000000017941 */ /* 0x000fea0003800000 */
.L_x_45226:
        /* <DEDUP_REMOVED lines=9> */
.L_x_45230:
[----:B------:R-:W-:Y:S02]  /*1ed70*/  IMAD.MOV.U32 R39, RZ, RZ, R32 ;  /* 0x000000ffff277224 */ /* 0x000fe400078e0020 */
[----:B------:R-:W-:Y:S01]  /*1ed80*/  IMAD.MOV.U32 R23, RZ, RZ, R16 ;  /* 0x000000ffff177224 */ /* 0x000fe200078e0010 */
[----:B------:R-:W-:Y:S01]  /*1ed90*/  MOV R16, R21 ;  /* 0x0000001500107202 */ /* 0x000fe20000000f00 */
[----:B------:R-:W-:-:S07]  /*1eda0*/  IMAD.MOV.U32 R32, RZ, RZ, R37 ;  /* 0x000000ffff207224 */ /* 0x000fce00078e0025 */
.L_x_45231:
[----:B------:R-:W-:Y:S05]  /*1edb0*/  BSYNC B1 ;  /* 0x0000000000017941 */ /* 0x000fea0003800000 */
.L_x_45229:
        /* <DEDUP_REMOVED lines=9> */
.L_x_45233:
[----:B------:R-:W-:Y:S02]  /*1ee50*/  IMAD.MOV.U32 R38, RZ, RZ, R39 ;  /* 0x000000ffff267224 */ /* 0x000fe400078e0027 */
[----:B------:R-:W-:Y:S02]  /*1ee60*/  IMAD.MOV.U32 R22, RZ, RZ, R23 ;  /* 0x000000ffff167224 */ /* 0x000fe400078e0017 */
[----:B------:R-:W-:Y:S02]  /*1ee70*/  IMAD.MOV.U32 R39, RZ, RZ, R36 ;  /* 0x000000ffff277224 */ /* 0x000fe400078e0024 */
[----:B------:R-:W-:-:S07]  /*1ee80*/  IMAD.MOV.U32 R23, RZ, RZ, R20 ;  /* 0x000000ffff177224 */ /* 0x000fce00078e0014 */
.L_x_45234:
[----:B------:R-:W-:Y:S05]  /*1ee90*/  BSYNC B1 ;  /* 0x0000000000017941 */ /* 0x000fea0003800000 */
.L_x_45232:
        /* <DEDUP_REMOVED lines=9> */
.L_x_45236:
[----:B------:R-:W-:Y:S02]  /*1ef30*/  IMAD.MOV.U32 R37, RZ, RZ, R38 ;  /* 0x000000ffff257224 */ /* 0x000fe400078e0026 */
[----:B------:R-:W-:Y:S02]  /*1ef40*/  IMAD.MOV.U32 R21, RZ, RZ, R22 ;  /* 0x000000ffff157224 */ /* 0x000fe400078e0016 */
[----:B------:R-:W-:Y:S02]  /*1ef50*/  IMAD.MOV.U32 R38, RZ, RZ, R43 ;  /* 0x000000ffff267224 */ /* 0x000fe400078e002b */
[----:B------:R-:W-:-:S07]  /*1ef60*/  IMAD.MOV.U32 R22, RZ, RZ, R27 ;  /* 0x000000ffff167224 */ /* 0x000fce00078e001b */
.L_x_45237:
[----:B------:R-:W-:Y:S05]  /*1ef70*/  BSYNC B1 ;  /* 0x0000000000017941 */ /* 0x000fea0003800000 */
.L_x_45235:
        /* <DEDUP_REMOVED lines=9> */
.L_x_45239:
[----:B------:R-:W-:Y:S02]  /*1f010*/  IMAD.MOV.U32 R36, RZ, RZ, R37 ;  /* 0x000000ffff247224 */ /* 0x000fe400078e0025 */
[----:B------:R-:W-:Y:S02]  /*1f020*/  IMAD.MOV.U32 R20, RZ, RZ, R21 ;  /* 0x000000ffff147224 */ /* 0x000fe400078e0015 */
[----:B------:R-:W-:Y:S02]  /*1f030*/  IMAD.MOV.U32 R37, RZ, RZ, R42 ;  /* 0x000000ffff257224 */ /* 0x000fe400078e002a */
[----:B------:R-:W-:-:S07]  /*1f040*/  IMAD.MOV.U32 R21, RZ, RZ, R26 ;  /* 0x000000ffff157224 */ /* 0x000fce00078e001a */
.L_x_45240:
[----:B------:R-:W-:Y:S05]  /*1f050*/  BSYNC B1 ;  /* 0x0000000000017941 */ /* 0x000fea0003800000 */
.L_x_45238:
        /* <DEDUP_REMOVED lines=9> */
.L_x_45242:
[----:B------:R-:W-:Y:S01]  /*1f0f0*/  MOV R43, R36 ;  /* 0x00000024002b7202 */ /* 0x000fe20000000f00 */
[----:B------:R-:W-:Y:S02]  /*1f100*/  IMAD.MOV.U32 R27, RZ, RZ, R20 ;  /* 0x000000ffff1b7224 */ /* 0x000fe400078e0014 */
[----:B------:R-:W-:Y:S02]  /*1f110*/  IMAD.MOV.U32 R36, RZ, RZ, R41 ;  /* 0x000000ffff247224 */ /* 0x000fe400078e0029 */
[----:B------:R-:W-:-:S07]  /*1f120*/  IMAD.MOV.U32 R20, RZ, RZ, R25 ;  /* 0x000000ffff147224 */ /* 0x000fce00078e0019 */
.L_x_45243:
[----:B------:R-:W-:Y:S05]  /*1f130*/  BSYNC B1 ;  /* 0x0000000000017941 */ /* 0x000fea0003800000 */
.L_x_45241:
        /* <DEDUP_REMOVED lines=9> */
.L_x_45245:
[----:B------:R-:W-:Y:S01]  /*1f1d0*/  IMAD.MOV.U32 R42, RZ, RZ, R43 ;  /* 0x000000ffff2a7224 */ /* 0x000fe200078e002b */
[----:B------:R-:W-:Y:S01]  /*1f1e0*/  MOV R26, R27 ;  /* 0x0000001b001a7202 */ /* 0x000fe20000000f00 */
[----:B------:R-:W-:Y:S02]  /*1f1f0*/  IMAD.MOV.U32 R43, RZ, RZ, R40 ;  /* 0x000000ffff2b7224 */ /* 0x000fe400078e0028 */
[----:B------:R-:W-:-:S07]  /*1f200*/  IMAD.MOV.U32 R27, RZ, RZ, R24 ;  /* 0x000000ffff1b7224 */ /* 0x000fce00078e0018 */
.L_x_45246:
[----:B------:R-:W-:Y:S05]  /*1f210*/  BSYNC B1 ;  /* 0x0000000000017941 */ /* 0x000fea0003800000 */
.L_x_45244:
        /* <DEDUP_REMOVED lines=9> */
.L_x_45248:
[----:B------:R-:W-:Y:S02]  /*1f2b0*/  IMAD.MOV.U32 R41, RZ, RZ, R42 ;  /* 0x000000ffff297224 */ /* 0x000fe400078e002a */
[----:B------:R-:W-:Y:S01]  /*1f2c0*/  IMAD.MOV.U32 R25, RZ, RZ, R26 ;  /* 0x000000ffff197224 */ /* 0x000fe200078e001a */
[----:B------:R-:W-:Y:S01]  /*1f2d0*/  MOV R26, R31 ;  /* 0x0000001f001a7202 */ /* 0x000fe20000000f00 */
[----:B------:R-:W-:-:S07]  /*1f2e0*/  IMAD.MOV.U32 R42, RZ, RZ, R53 ;  /* 0x000000ffff2a7224 */ /* 0x000fce00078e0035 */
.L_x_45249:
[----:B------:R-:W-:Y:S05]  /*1f2f0*/  BSYNC B1 ;  /* 0x0000000000017941 */ /* 0x000fea0003800000 */
.L_x_45247:
        /* <DEDUP_REMOVED lines=9> */
.L_x_45251:
[----:B------:R-:W-:Y:S02]  /*1f390*/  IMAD.MOV.U32 R31, RZ, RZ, R41 ;  /* 0x000000ffff1f7224 */ /* 0x000fe400078e0029 */
[----:B------:R-:W-:Y:S01]  /*1f3a0*/  IMAD.MOV.U32 R24, RZ, RZ, R25 ;  /* 0x000000ffff187224 */ /* 0x000fe200078e0019 */
[----:B------:R-:W-:Y:S01]  /*1f3b0*/  MOV R25, R30 ;  /* 0x0000001e00197202 */ /* 0x000fe20000000f00 */
[----:B------:R-:W-:-:S07]  /*1f3c0*/  IMAD.MOV.U32 R41, RZ, RZ, R52 ;  /* 0x000000ffff297224 */ /* 0x000fce00078e0034 */
.L_x_45252:
[----:B------:R-:W-:Y:S05]  /*1f3d0*/  BSYNC B1 ;  /* 0x0000000000017941 */ /* 0x000fea0003800000 */
.L_x_45250:
        /* <DEDUP_REMOVED lines=9> */
.L_x_45254:
[----:B------:R-:W-:Y:S02]  /*1f470*/  IMAD.MOV.U32 R40, RZ, RZ, R31 ;  /* 0x000000ffff287224 */ /* 0x000fe400078e001f */
[----:B------:R-:W-:Y:S02]  /*1f480*/  IMAD.MOV.U32 R30, RZ, RZ, R24 ;  /* 0x000000ffff1e7224 */ /* 0x000fe400078e0018 */
[----:B------:R-:W-:Y:S02]  /*1f490*/  IMAD.MOV.U32 R31, RZ, RZ, R2 ;  /* 0x000000ffff1f7224 */ /* 0x000fe400078e0002 */
[----:B------:R-:W-:-:S07]  /*1f4a0*/  IMAD.MOV.U32 R24, RZ, RZ, R29 ;  /* 0x000000ffff187224 */ /* 0x000fce00078e001d */
.L_x_45255:
[----:B------:R-:W-:Y:S05]  /*1f4b0*/  BSYNC B1 ;  /* 0x0000000000017941 */ /* 0x000fea0003800000 */
.L_x_45253:
        /* <DEDUP_REMOVED lines=16> */
.L_x_45257:
[----:B------:R-:W-:Y:S01]  /*1f5c0*/  IMAD.MOV.U32 R29, RZ, RZ, R28 ;  /* 0x000000ffff1d7224 */ /* 0x000fe200078e001c */
[----:B------:R-:W-:Y:S01]  /*1f5d0*/  MOV R28, R3 ;  /* 0x00000003001c7202 */ /* 0x000fe20000000f00 */
[----:B------:R-:W-:Y:S02]  /*1f5e0*/  IMAD.MOV.U32 R2, RZ, RZ, R5 ;  /* 0x000000ffff027224 */ /* 0x000fe400078e0005 */
[----:B------:R-:W-:-:S07]  /*1f5f0*/  IMAD.MOV.U32 R5, RZ, RZ, R0 ;  /* 0x000000ffff057224 */ /* 0x000fce00078e0000 */
.L_x_45258:
[----:B------:R-:W-:Y:S05]  /*1f600*/  BSYNC B1 ;  /* 0x0000000000017941 */ /* 0x000fea0003800000 */
.L_x_45256:
        /* <DEDUP_REMOVED lines=9> */
.L_x_45260:
[----:B------:R-:W-:Y:S02]  /*1f6a0*/  IMAD.MOV.U32 R52, RZ, RZ, R29 ;  /* 0x000000ffff347224 */ /* 0x000fe400078e001d */
[----:B------:R-:W-:Y:S02]  /*1f6b0*/  IMAD.MOV.U32 R0, RZ, RZ, R2 ;  /* 0x000000ffff007224 */ /* 0x000fe400078e0002 */
[----:B------:R-:W-:Y:S02]  /*1f6c0*/  IMAD.MOV.U32 R29, RZ, RZ, R66 ;  /* 0x000000ffff1d7224 */ /* 0x000fe400078e0042 */
[----:B------:R-:W-:-:S07]  /*1f6d0*/  IMAD.MOV.U32 R2, RZ, RZ, R64 ;  /* 0x000000ffff027224 */ /* 0x000fce00078e0040 */
.L_x_45261:
[----:B------:R-:W-:Y:S05]  /*1f6e0*/  BSYNC B1 ;  /* 0x0000000000017941 */ /* 0x000fea0003800000 */
.L_x_45259:
        /* <DEDUP_REMOVED lines=9> */
.L_x_45263:
[----:B------:R-:W-:Y:S02]  /*1f780*/  IMAD.MOV.U32 R53, RZ, RZ, R52 ;  /* 0x000000ffff357224 */ /* 0x000fe400078e0034 */
[----:B------:R-:W-:Y:S02]  /*1f790*/  IMAD.MOV.U32 R3, RZ, RZ, R0 ;  /* 0x000000ffff037224 */ /* 0x000fe400078e0000 */
[----:B------:R-:W-:Y:S02]  /*1f7a0*/  IMAD.MOV.U32 R52, RZ, RZ, R35 ;  /* 0x000000ffff347224 */ /* 0x000fe400078e0023 */
[----:B------:R-:W-:-:S07]  /*1f7b0*/  IMAD.MOV.U32 R0, RZ, RZ, R19 ;  /* 0x000000ffff007224 */ /* 0x000fce00078e0013 */
.L_x_45264:
[----:B------:R-:W-:Y:S05]  /*1f7c0*/  BSYNC B1 ;  /* 0x0000000000017941 */ /* 0x000fea0003800000 */
.L_x_45262:
        /* <DEDUP_REMOVED lines=9> */
.L_x_45266:
[----:B------:R-:W-:Y:S02]  /*1f860*/  IMAD.MOV.U32 R64, RZ, RZ, R53 ;  /* 0x000000ffff407224 */ /* 0x000fe400078e0035 */
[----:B------:R-:W-:Y:S02]  /*1f870*/  IMAD.MOV.U32 R62, RZ, RZ, R3 ;  /* 0x000000ffff3e7224 */ /* 0x000fe400078e0003 */
[----:B------:R-:W-:Y:S02]  /*1f880*/  IMAD.MOV.U32 R53, RZ, RZ, R34 ;  /* 0x000000ffff357224 */ /* 0x000fe400078e0022 */
[----:B------:R-:W-:-:S07]  /*1f890*/  IMAD.MOV.U32 R3, RZ, RZ, R18 ;  /* 0x000000ffff037224 */ /* 0x000fce00078e0012 */
.L_x_45267:
[----:B------:R-:W-:Y:S05]  /*1f8a0*/  BSYNC B1 ;  /* 0x0000000000017941 */ /* 0x000fea0003800000 */
.L_x_45265:
        /* <DEDUP_REMOVED lines=9> */
.L_x_45269:
[----:B------:R-:W-:Y:S01]  /*1f940*/  MOV R35, R64 ;  /* 0x0000004000237202 */ /* 0x000fe20000000f00 */
[----:B------:R-:W-:Y:S02]  /*1f950*/  IMAD.MOV.U32 R19, RZ, RZ, R62 ;  /* 0x000000ffff137224 */ /* 0x000fe400078e003e */
[----:B------:R-:W-:Y:S02]  /*1f960*/  IMAD.MOV.U32 R64, RZ, RZ, R33 ;  /* 0x000000ffff407224 */ /* 0x000fe400078e0021 */
[----:B------:R-:W-:-:S07]  /*1f970*/  IMAD.MOV.U32 R62, RZ, RZ, R17 ;  /* 0x000000ffff3e7224 */ /* 0x000fce00078e0011 */
.L_x_45270:
[----:B------:R-:W-:Y:S05]  /*1f980*/  BSYNC B1 ;  /* 0x0000000000017941 */ /* 0x000fea0003800000 */
.L_x_45268:
        /* <DEDUP_REMOVED lines=9> */
.L_x_45272:
[----:B------:R-:W-:Y:S01]  /*1fa20*/  IMAD.MOV.U32 R34, RZ, RZ, R35 ;  /* 0x000000ffff227224 */ /* 0x000fe200078e0023 */
[----:B------:R-:W-:Y:S01]  /*1fa30*/  MOV R18, R19 ;  /* 0x0000001300127202 */ /* 0x000fe20000000f00 */
[----:B------:R-:W-:Y:S02]  /*1fa40*/  IMAD.MOV.U32 R35, RZ, RZ, R32 ;  /* 0x000000ffff237224 */ /* 0x000fe400078e0020 */
[----:B------:R-:W-:-:S07]  /*1fa50*/  IMAD.MOV.U32 R19, RZ, RZ, R16 ;  /* 0x000000ffff137224 */ /* 0x000fce00078e0010 */
.L_x_45273:
[----:B------:R-:W-:Y:S05]  /*1fa60*/  BSYNC B1 ;  /* 0x0000000000017941 */ /* 0x000fea0003800000 */
.L_x_45271:
        /* <DEDUP_REMOVED lines=9> */
.L_x_45275:
[----:B------:R-:W-:Y:S01]  /*1fb00*/  IMAD.MOV.U32 R33, RZ, RZ, R34 ;  /* 0x000000ffff217224 */ /* 0x000fe200078e0022 */
[----:B------:R-:W-:Y:S01]  /*1fb10*/  MOV R34, R39 ;  /* 0x0000002700227202 */ /* 0x000fe20000000f00 */
[----:B------:R-:W-:Y:S02]  /*1fb20*/  IMAD.MOV.U32 R17, RZ, RZ, R18 ;  /* 0x000000ffff117224 */ /* 0x000fe400078e0012 */
[----:B------:R-:W-:-:S07]  /*1fb30*/  IMAD.MOV.U32 R18, RZ, RZ, R23 ;  /* 0x000000ffff127224 */ /* 0x000fce00078e0017 */
.L_x_45276:
[----:B------:R-:W-:Y:S05]  /*1fb40*/  BSYNC B1 ;  /* 0x0000000000017941 */ /* 0x000fea0003800000 */
.L_x_45274:
        /* <DEDUP_REMOVED lines=9> */
.L_x_45278:
[----:B------:R-:W-:Y:S02]  /*1fbe0*/  IMAD.MOV.U32 R32, RZ, RZ, R33 ;  /* 0x000000ffff207224 */ /* 0x000fe400078e0021 */
[----:B------:R-:W-:Y:S01]  /*1fbf0*/  IMAD.MOV.U32 R16, RZ, RZ, R17 ;  /* 0x000000ffff107224 */ /* 0x000fe200078e0011 */
[----:B------:R-:W-:Y:S01]  /*1fc00*/  MOV R17, R22 ;  /* 0x0000001600117202 */ /* 0x000fe20000000f00 */
[----:B------:R-:W-:-:S07]  /*1fc10*/  IMAD.MOV.U32 R33, RZ, RZ, R38 ;  /* 0x000000ffff217224 */ /* 0x000fce00078e0026 */
.L_x_45279:
[----:B------:R-:W-:Y:S05]  /*1fc20*/  BSYNC B1 ;  /* 0x0000000000017941 */ /* 0x000fea0003800000 */
.L_x_45277:
        /* <DEDUP_REMOVED lines=9> */
.L_x_45281:
[----:B------:R-:W-:Y:S02]  /*1fcc0*/  IMAD.MOV.U32 R39, RZ, RZ, R32 ;  /* 0x000000ffff277224 */ /* 0x000fe400078e0020 */
[----:B------:R-:W-:Y:S02]  /*1fcd0*/  IMAD.MOV.U32 R23, RZ, RZ, R16 ;  /* 0x000000ffff177224 */ /* 0x000fe400078e0010 */
[----:B------:R-:W-:Y:S02]  /*1fce0*/  IMAD.MOV.U32 R32, RZ, RZ, R37 ;  /* 0x000000ffff207224 */ /* 0x000fe400078e0025 */
[----:B------:R-:W-:-:S07]  /*1fcf0*/  IMAD.MOV.U32 R16, RZ, RZ, R21 ;  /* 0x000000ffff107224 */ /* 0x000fce00078e0015 */
.L_x_45282:
[----:B------:R-:W-:Y:S05]  /*1fd00*/  BSYNC B1 ;  /* 0x0000000000017941 */ /* 0x000fea0003800000 */
.L_x_45280:
        /* <DEDUP_REMOVED lines=9> */
.L_x_45284:
[----:B------:R-:W-:Y:S02]  /*1fda0*/  IMAD.MOV.U32 R38, RZ, RZ, R39 ;  /* 0x000000ffff267224 */ /* 0x000fe400078e0027 */
[----:B------:R-:W-:Y:S02]  /*1fdb0*/  IMAD.MOV.U32 R22, RZ, RZ, R23 ;  /* 0x000000ffff167224 */ /* 0x000fe400078e0017 */
[----:B------:R-:W-:Y:S02]  /*1fdc0*/  IMAD.MOV.U32 R39, RZ, RZ, R36 ;  /* 0x000000ffff277224 */ /* 0x000fe400078e0024 */
[----:B------:R-:W-:-:S07]  /*1fdd0*/  IMAD.MOV.U32 R23, RZ, RZ, R20 ;  /* 0x000000ffff177224 */ /* 0x000fce00078e0014 */
.L_x_45285:
[----:B------:R-:W-:Y:S05]  /*1fde0*/  BSYNC B1 ;  /* 0x0000000000017941 */ /* 0x000fea0003800000 */
.L_x_45283:
        /* <DEDUP_REMOVED lines=9> */
.L_x_45287:
[----:B------:R-:W-:Y:S02]  /*1fe80*/  IMAD.MOV.U32 R37, RZ, RZ, R38 ;  /* 0x000000ffff257224 */ /* 0x000fe400078e0026 */
[----:B------:R-:W-:Y:S02]  /*1fe90*/  IMAD.MOV.U32 R21, RZ, RZ, R22 ;  /* 0x000000ffff157224 */ /* 0x000fe400078e0016 */
[----:B------:R-:W-:Y:S02]  /*1fea0*/  IMAD.MOV.U32 R38, RZ, RZ, R43 ;  /* 0x000000ffff267224 */ /* 0x000fe400078e002b */
[----:B------:R-:W-:-:S07]  /*1feb0*/  IMAD.MOV.U32 R22, RZ, RZ, R27 ;  /* 0x000000ffff167224 */ /* 0x000fce00078e001b */
.L_x_45288:
[----:B------:R-:W-:Y:S05]  /*1fec0*/  BSYNC B1 ;  /* 0x0000000000017941 */ /* 0x000fea0003800000 */
.L_x_45286:
        /* <DEDUP_REMOVED lines=9> */
.L_x_45290:
[----:B------:R-:W-:Y:S01]  /*1ff60*/  MOV R36, R37 ;  /* 0x0000002500247202 */ /* 0x000fe20000000f00 */
[----:B------:R-:W-:Y:S02]  /*1ff70*/  IMAD.MOV.U32 R20, RZ, RZ, R21 ;  /* 0x000000ffff147224 */ /* 0x000fe400078e0015 */
[----:B------:R-:W-:Y:S02]  /*1ff80*/  IMAD.MOV.U32 R37, RZ, RZ, R42 ;  /* 0x000000ffff257224 */ /* 0x000fe400078e002a */
[----:B------:R-:W-:-:S07]  /*1ff90*/  IMAD.MOV.U32 R21, RZ, RZ, R26 ;  /* 0x000000ffff157224 */ /* 0x000fce00078e001a */
.L_x_45291:
[----:B------:R-:W-:Y:S05]  /*1ffa0*/  BSYNC B1 ;  /* 0x0000000000017941 */ /* 0x000fea0003800000 */
.L_x_45289:
        /* <DEDUP_REMOVED lines=9> */
.L_x_45293:
[----:B------:R-:W-:Y:S01]  /*20040*/  IMAD.MOV.U32 R26, RZ, RZ, R36 ;  /* 0x000000ffff1a7224 */ /* 0x000fe200078e0024 */
[----:B------:R-:W-:Y:S01]  /*20050*/  MOV R27, R20 ;  /* 0x00000014001b7202 */ /* 0x000fe20000000f00 */
[----:B------:R-:W-:Y:S02]  /*20060*/  IMAD.MOV.U32 R36, RZ, RZ, R41 ;  /* 0x000000ffff247224 */ /* 0x000fe400078e0029 */
[----:B------:R-:W-:-:S07]  /*20070*/  IMAD.MOV.U32 R20, RZ, RZ, R25 ;  /* 0x000000ffff147224 */ /* 0x000fce00078e0019 */
.L_x_45294:
[----:B------:R-:W-:Y:S05]  /*20080*/  BSYNC B1 ;  /* 0x0000000000017941 */ /* 0x000fea0003800000 */
.L_x_45292:
        /* <DEDUP_REMOVED lines=9> */
.L_x_45296:
[----:B------:R-:W-:Y:S01]  /*20120*/  IMAD.MOV.U32 R41, RZ, RZ, R26 ;  /* 0x000000ffff297224 */ /* 0x000fe200078e001a */
[----:B------:R-:W-:Y:S01]  /*20130*/  MOV R26, R31 ;  /* 0x0000001f001a7202 */ /* 0x000fe20000000f00 */
[----:B------:R-:W-:Y:S02]  /*20140*/  IMAD.MOV.U32 R25, RZ, RZ, R27 ;  /* 0x000000ffff197224 */ /* 0x000fe400078e001b */
[----:B------:R-:W-:-:S07]  /*20150*/  IMAD.MOV.U32 R27, RZ, RZ, R24 ;  /* 0x000000ffff1b7224 */ /* 0x000fce00078e0018 */
.L_x_45297:
[----:B------:R-:W-:Y:S05]  /*20160*/  BSYNC B1 ;  /* 0x0000000000017941 */ /* 0x000fea0003800000 */
.L_x_45295:
        /* <DEDUP_REMOVED lines=9> */
.L_x_45299:
[----:B------:R-:W-:Y:S02]  /*20200*/  IMAD.MOV.U32 R31, RZ, RZ, R41 ;  /* 0x000000ffff1f7224 */ /* 0x000fe400078e0029 */
[----:B------:R-:W-:Y:S01]  /*20210*/  IMAD.MOV.U32 R24, RZ, RZ, R25 ;  /* 0x000000ffff187224 */ /* 0x000fe200078e0019 */
[----:B------:R-:W-:Y:S01]  /*20220*/  MOV R25, R30 ;  /* 0x0000001e00197202 */ /* 0x000fe20000000f00 */
[----:B------:R-:W-:-:S07]  /*20230*/  IMAD.MOV.U32 R41, RZ, RZ, R40 ;  /* 0x000000ffff297224 */ /* 0x000fce00078e0028 */
.L_x_45300:
[----:B------:R-:W-:Y:S05]  /*20240*/  BSYNC B1 ;  /* 0x0000000000017941 */ /* 0x000fea0003800000 */
.L_x_45298:
        /* <DEDUP_REMOVED lines=16> */
.L_x_45302:
[----:B------:R-:W-:Y:S02]  /*20350*/  IMAD.MOV.U32 R43, RZ, RZ, R28 ;  /* 0x000000ffff2b7224 */ /* 0x000fe400078e001c */
[----:B------:R-:W-:Y:S01]  /*20360*/  IMAD.MOV.U32 R30, RZ, RZ, R5 ;  /* 0x000000ffff1e7224 */ /* 0x000fe200078e0005 */
[----:B------:R-:W-:Y:S01]  /*20370*/  MOV R5, R2 ;  /* 0x0000000200057202 */ /* 0x000fe20000000f00 */
[----:B------:R-:W-:-:S07]  /*20380*/  IMAD.MOV.U32 R28, RZ, RZ, R29 ;  /* 0x000000ffff1c7224 */ /* 0x000fce00078e001d */
.L_x_45303:
[----:B------:R-:W-:Y:S05]  /*20390*/  BSYNC B1 ;  /* 0x0000000000017941 */ /* 0x000fea0003800000 */
.L_x_45301:
        /* <DEDUP_REMOVED lines=9> */
.L_x_45305:
[----:B------:R-:W-:Y:S02]  /*20430*/  IMAD.MOV.U32 R40, RZ, RZ, R43 ;  /* 0x000000ffff287224 */ /* 0x000fe400078e002b */
[----:B------:R-:W-:Y:S01]  /*20440*/  IMAD.MOV.U32 R2, RZ, RZ, R30 ;  /* 0x000000ffff027224 */ /* 0x000fe200078e001e */
[----:B------:R-:W-:Y:S01]  /*20450*/  MOV R30, R0 ;  /* 0x00000000001e7202 */ /* 0x000fe20000000f00 */
[----:B------:R-:W-:-:S07]  /*20460*/  IMAD.MOV.U32 R43, RZ, RZ, R52 ;  /* 0x000000ffff2b7224 */ /* 0x000fce00078e0034 */
.L_x_45306:
[----:B------:R-:W-:Y:S05]  /*20470*/  BSYNC B1 ;  /* 0x0000000000017941 */ /* 0x000fea0003800000 */
.L_x_45304:
        /* <DEDUP_REMOVED lines=9> */
.L_x_45308:
[----:B------:R-:W-:Y:S02]  /*20510*/  IMAD.MOV.U32 R65, RZ, RZ, R40 ;  /* 0x000000ffff417224 */ /* 0x000fe400078e0028 */
[----:B------:R-:W-:Y:S02]  /*20520*/  IMAD.MOV.U32 R29, RZ, RZ, R2 ;  /* 0x000000ffff1d7224 */ /* 0x000fe400078e0002 */
[----:B------:R-:W-:Y:S02]  /*20530*/  IMAD.MOV.U32 R40, RZ, RZ, R53 ;  /* 0x000000ffff287224 */ /* 0x000fe400078e0035 */
[----:B------:R-:W-:-:S07]  /*20540*/  IMAD.MOV.U32 R2, RZ, RZ, R3 ;  /* 0x000000ffff027224 */ /* 0x000fce00078e0003 */
.L_x_45309:
[----:B------:R-:W-:Y:S05]  /*20550*/  BSYNC B1 ;  /* 0x0000000000017941 */ /* 0x000fea0003800000 */
.L_x_45307:
        /* <DEDUP_REMOVED lines=9> */
.L_x_45311:
[----:B------:R-:W-:Y:S02]  /*205f0*/  IMAD.MOV.U32 R42, RZ, RZ, R65 ;  /* 0x000000ffff2a7224 */ /* 0x000fe400078e0041 */
[----:B------:R-:W-:Y:S02]  /*20600*/  IMAD.MOV.U32 R0, RZ, RZ, R29 ;  /* 0x000000ffff007224 */ /* 0x000fe400078e001d */
[----:B------:R-:W-:Y:S02]  /*20610*/  IMAD.MOV.U32 R65, RZ, RZ, R64 ;  /* 0x000000ffff417224 */ /* 0x000fe400078e0040 */
[----:B------:R-:W-:-:S07]  /*20620*/  IMAD.MOV.U32 R29, RZ, RZ, R62 ;  /* 0x000000ffff1d7224 */ /* 0x000fce00078e003e */
.L_x_45312:
[----:B------:R-:W-:Y:S05]  /*20630*/  BSYNC B1 ;  /* 0x0000000000017941 */ /* 0x000fea0003800000 */
.L_x_45310:
        /* <DEDUP_REMOVED lines=9> */
.L_x_45314:
[----:B------:R-:W-:Y:S02]  /*206d0*/  IMAD.MOV.U32 R53, RZ, RZ, R42 ;  /* 0x000000ffff357224 */ /* 0x000fe400078e002a */
[----:B------:R-:W-:Y:S02]  /*206e0*/  IMAD.MOV.U32 R3, RZ, RZ, R0 ;  /* 0x000000ffff037224 */ /* 0x000fe400078e0000 */
[----:B------:R-:W-:Y:S02]  /*206f0*/  IMAD.MOV.U32 R42, RZ, RZ, R35 ;  /* 0x000000ffff2a7224 */ /* 0x000fe400078e0023 */
[----:B------:R-:W-:-:S07]  /*20700*/  IMAD.MOV.U32 R0, RZ, RZ, R19 ;  /* 0x000000ffff007224 */ /* 0x000fce00078e0013 */
.L_x_45315:
[----:B------:R-:W-:Y:S05]  /*20710*/  BSYNC B1 ;  /* 0x0000000000017941 */ /* 0x000fea0003800000 */
.L_x_45313:
        /* <DEDUP_REMOVED lines=9> */
.L_x_45317:
[----:B------:R-:W-:Y:S01]  /*207b0*/  MOV R60, R53 ;  /* 0x00000035003c7202 */ /* 0x000fe20000000f00 */
[----:B------:R-:W-:Y:S02]  /*207c0*/  IMAD.MOV.U32 R52, RZ, RZ, R3 ;  /* 0x000000ffff347224 */ /* 0x000fe400078e0003 */
[----:B------:R-:W-:Y:S02]  /*207d0*/  IMAD.MOV.U32 R53, RZ, RZ, R34 ;  /* 0x000000ffff357224 */ /* 0x000fe400078e0022 */
[----:B------:R-:W-:-:S07]  /*207e0*/  IMAD.MOV.U32 R3, RZ, RZ, R18 ;  /* 0x000000ffff037224 */ /* 0x000fce00078e0012 */
.L_x_45318:
[----:B------:R-:W-:Y:S05]  /*207f0*/  BSYNC B1 ;  /* 0x0000000000017941 */ /* 0x000fea0003800000 */
.L_x_45316:
        /* <DEDUP_REMOVED lines=9> */
.L_x_45320:
[----:B------:R-:W-:Y:S01]  /*20890*/  IMAD.MOV.U32 R35, RZ, RZ, R60 ;  /* 0x000000ffff237224 */ /* 0x000fe200078e003c */
[----:B------:R-:W-:Y:S01]  /*208a0*/  MOV R19, R52 ;  /* 0x0000003400137202 */ /* 0x000fe20000000f00 */
[----:B------:R-:W-:Y:S02]  /*208b0*/  IMAD.MOV.U32 R60, RZ, RZ, R33 ;  /* 0x000000ffff3c7224 */ /* 0x000fe400078e0021 */
[----:B------:R-:W-:-:S07]  /*208c0*/  IMAD.MOV.U32 R52, RZ, RZ, R17 ;  /* 0x000000ffff347224 */ /* 0x000fce00078e0011 */
.L_x_45321:
[----:B------:R-:W-:Y:S05]  /*208d0*/  BSYNC B1 ;  /* 0x0000000000017941 */ /* 0x000fea0003800000 */
.L_x_45319:
        /* <DEDUP_REMOVED lines=9> */
.L_x_45323:
[----:B------:R-:W-:Y:S01]  /*20970*/  IMAD.MOV.U32 R34, RZ, RZ, R35 ;  /* 0x000000ffff227224 */ /* 0x000fe200078e0023 */
[----:B------:R-:W-:Y:S01]  /*20980*/  MOV R35, R32 ;  /* 0x0000002000237202 */ /* 0x000fe20000000f00 */
[----:B------:R-:W-:Y:S02]  /*20990*/  IMAD.MOV.U32 R18, RZ, RZ, R19 ;  /* 0x000000ffff127224 */ /* 0x000fe400078e0013 */
[----:B------:R-:W-:-:S07]  /*209a0*/  IMAD.MOV.U32 R19, RZ, RZ, R16 ;  /* 0x000000ffff137224 */ /* 0x000fce00078e0010 */
.L_x_45324:
[----:B------:R-:W-:Y:S05]  /*209b0*/  BSYNC B1 ;  /* 0x0000000000017941 */ /* 0x000fea0003800000 */
.L_x_45322:
        /* <DEDUP_REMOVED lines=9> */
.L_x_45326:
[----:B------:R-:W-:Y:S02]  /*20a50*/  IMAD.MOV.U32 R33, RZ, RZ, R34 ;  /* 0x000000ffff217224 */ /* 0x000fe400078e0022 */
[----:B------:R-:W-:Y:S01]  /*20a60*/  IMAD.MOV.U32 R17, RZ, RZ, R18 ;  /* 0x000000ffff117224 */ /* 0x000fe200078e0012 */
[----:B------:R-:W-:Y:S01]  /*20a70*/  MOV R18, R23 ;  /* 0x0000001700127202 */ /* 0x000fe20000000f00 */
[----:B------:R-:W-:-:S07]  /*20a80*/  IMAD.MOV.U32 R34, RZ, RZ, R39 ;  /* 0x000000ffff227224 */ /* 0x000fce00078e0027 */
.L_x_45327:
[----:B------:R-:W-:Y:S05]  /*20a90*/  BSYNC B1 ;  /* 0x0000000000017941 */ /* 0x000fea0003800000 */
.L_x_45325:
        /* <DEDUP_REMOVED lines=9> */
.L_x_45329:
[----:B------:R-:W-:Y:S02]  /*20b30*/  IMAD.MOV.U32 R32, RZ, RZ, R33 ;  /* 0x000000ffff207224 */ /* 0x000fe400078e0021 */
[----:B------:R-:W-:Y:S02]  /*20b40*/  IMAD.MOV.U32 R16, RZ, RZ, R17 ;  /* 0x000000ffff107224 */ /* 0x000fe400078e0011 */
[----:B------:R-:W-:Y:S02]  /*20b50*/  IMAD.MOV.U32 R33, RZ, RZ, R38 ;  /* 0x000000ffff217224 */ /* 0x000fe400078e0026 */
[----:B------:R-:W-:-:S07]  /*20b60*/  IMAD.MOV.U32 R17, RZ, RZ, R22 ;  /* 0x000000ffff117224 */ /* 0x000fce00078e0016 */
.L_x_45330:
[----:B------:R-:W-:Y:S05]  /*20b70*/  BSYNC B1 ;  /* 0x0000000000017941 */ /* 0x000fea0003800000 */
.L_x_45328:
        /* <DEDUP_REMOVED lines=9> */
.L_x_45332:
[----:B------:R-:W-:Y:S02]  /*20c10*/  IMAD.MOV.U32 R39, RZ, RZ, R32 ;  /* 0x000000ffff277224 */ /* 0x000fe400078e0020 */
[----:B------:R-:W-:Y:S02]  /*20c20*/  IMAD.MOV.U32 R23, RZ, RZ, R16 ;  /* 0x000000ffff177224 */ /* 0x000fe400078e0010 */
[----:B------:R-:W-:Y:S02]  /*20c30*/  IMAD.MOV.U32 R32, RZ, RZ, R37 ;  /* 0x000000ffff207224 */ /* 0x000fe400078e0025 */
[----:B------:R-:W-:-:S07]  /*20c40*/  IMAD.MOV.U32 R16, RZ, RZ, R21 ;  /* 0x000000ffff107224 */ /* 0x000fce00078e0015 */
.L_x_45333:
[----:B------:R-:W-:Y:S05]  /*20c50*/  BSYNC B1 ;  /* 0x0000000000017941 */ /* 0x000fea0003800000 */
.L_x_45331:
        /* <DEDUP_REMOVED lines=9> */
.L_x_45335:
[----:B------:R-:W-:Y:S02]  /*20cf0*/  IMAD.MOV.U32 R21, RZ, RZ, R39 ;  /* 0x000000ffff157224 */ /* 0x000fe400078e0027 */
[----:B------:R-:W-:Y:S02]  /*20d00*/  IMAD.MOV.U32 R22, RZ, RZ, R23 ;  /* 0x000000ffff167224 */ /* 0x000fe400078e0017 */
[----:B------:R-:W-:Y:S02]  /*20d10*/  IMAD.MOV.U32 R39, RZ, RZ, R36 ;  /* 0x000000ffff277224 */ /* 0x000fe400078e0024 */
[----:B------:R-:W-:-:S07]  /*20d20*/  IMAD.MOV.U32 R23, RZ, RZ, R20 ;  /* 0x000000ffff177224 */ /* 0x000fce00078e0014 */
.L_x_45336:
[----:B------:R-:W-:Y:S05]  /*20d30*/  BSYNC B1 ;  /* 0x0000000000017941 */ /* 0x000fea0003800000 */
.L_x_45334:
        /* <DEDUP_REMOVED lines=9> */
.L_x_45338:
[----:B------:R-:W-:Y:S01]  /*20dd0*/  MOV R36, R21 ;  /* 0x0000001500247202 */ /* 0x000fe20000000f00 */
[----:B------:R-:W-:Y:S02]  /*20de0*/  IMAD.MOV.U32 R20, RZ, RZ, R22 ;  /* 0x000000ffff147224 */ /* 0x000fe400078e0016 */
[----:B------:R-:W-:Y:S02]  /*20df0*/  IMAD.MOV.U32 R21, RZ, RZ, R26 ;  /* 0x000000ffff157224 */ /* 0x000fe400078e001a */
[----:B------:R-:W-:-:S07]  /*20e00*/  IMAD.MOV.U32 R22, RZ, RZ, R27 ;  /* 0x000000ffff167224 */ /* 0x000fce00078e001b */
.L_x_45339:
[----:B------:R-:W-:Y:S05]  /*20e10*/  BSYNC B1 ;  /* 0x0000000000017941 */ /* 0x000fea0003800000 */
.L_x_45337:
        /* <DEDUP_REMOVED lines=9> */
.L_x_45341:
[----:B------:R-:W-:Y:S01]  /*20eb0*/  IMAD.MOV.U32 R26, RZ, RZ, R36 ;  /* 0x000000ffff1a7224 */ /* 0x000fe200078e0024 */
[----:B------:R-:W-:Y:S01]  /*20ec0*/  MOV R27, R20 ;  /* 0x00000014001b7202 */ /* 0x000fe20000000f00 */
[----:B------:R-:W-:Y:S02]  /*20ed0*/  IMAD.MOV.U32 R36, RZ, RZ, R41 ;  /* 0x000000ffff247224 */ /* 0x000fe400078e0029 */
[----:B------:R-:W-:-:S07]  /*20ee0*/  IMAD.MOV.U32 R20, RZ, RZ, R25 ;  /* 0x000000ffff147224 */ /* 0x000fce00078e0019 */
.L_x_45342:
[----:B------:R-:W-:Y:S05]  /*20ef0*/  BSYNC B1 ;  /* 0x0000000000017941 */ /* 0x000fea0003800000 */
.L_x_45340:
        /* <DEDUP_REMOVED lines=9> */
.L_x_45344:
[----:B------:R-:W-:Y:S01]  /*20f90*/  IMAD.MOV.U32 R37, RZ, RZ, R26 ;  /* 0x000000ffff257224 */ /* 0x000fe200078e001a */
[----:B------:R-:W-:Y:S01]  /*20fa0*/  MOV R26, R31 ;  /* 0x0000001f001a7202 */ /* 0x000fe20000000f00 */
[----:B------:R-:W-:Y:S02]  /*20fb0*/  IMAD.MOV.U32 R25, RZ, RZ, R27 ;  /* 0x000000ffff197224 */ /* 0x000fe400078e001b */
[----:B------:R-:W-:-:S07]  /*20fc0*/  IMAD.MOV.U32 R27, RZ, RZ, R24 ;  /* 0x000000ffff1b7224 */ /* 0x000fce00078e0018 */
.L_x_45345:
[----:B------:R-:W-:Y:S05]  /*20fd0*/  BSYNC B1 ;  /* 0x0000000000017941 */ /* 0x000fea0003800000 */
.L_x_45343:
        /* <DEDUP_REMOVED lines=16> */
.L_x_45347:
[----:B------:R-:W-:Y:S01]  /*210e0*/  IMAD.MOV.U32 R31, RZ, RZ, R28 ;  /* 0x000000ffff1f7224 */ /* 0x000fe200078e001c */
[----:B------:R-:W-:Y:S01]  /*210f0*/  MOV R24, R5 ;  /* 0x0000000500187202 */ /* 0x000fe20000000f00 */
[----:B------:R-:W-:Y:S02]  /*21100*/  IMAD.MOV.U32 R5, RZ, RZ, R30 ;  /* 0x000000ffff057224 */ /* 0x000fe400078e001e */
[----:B------:R-:W-:-:S07]  /*21110*/  IMAD.MOV.U32 R28, RZ, RZ, R43 ;  /* 0x000000ffff1c7224 */ /* 0x000fce00078e002b */
.L_x_45348:
[----:B------:R-:W-:Y:S05]  /*21120*/  BSYNC B1 ;  /* 0x0000000000017941 */ /* 0x000fea0003800000 */
.L_x_45346:
        /* <DEDUP_REMOVED lines=9> */
.L_x_45350:
[----:B------:R-:W-:Y:S01]  /*211c0*/  IMAD.MOV.U32 R38, RZ, RZ, R31 ;  /* 0x000000ffff267224 */ /* 0x000fe200078e001f */
[----:B------:R-:W-:Y:S01]  /*211d0*/  MOV R31, R40 ;  /* 0x00000028001f7202 */ /* 0x000fe20000000f00 */
[----:B------:R-:W-:Y:S02]  /*211e0*/  IMAD.MOV.U32 R30, RZ, RZ, R24 ;  /* 0x000000ffff1e7224 */ /* 0x000fe400078e0018 */
[----:B------:R-:W-:-:S07]  /*211f0*/  IMAD.MOV.U32 R24, RZ, RZ, R2 ;  /* 0x000000ffff187224 */ /* 0x000fce00078e0002 */
.L_x_45351:
[----:B------:R-:W-:Y:S05]  /*21200*/  BSYNC B1 ;  /* 0x0000000000017941 */ /* 0x000fea0003800000 */
.L_x_45349:
        /* <DEDUP_REMOVED lines=9> */
.L_x_45353:
[----:B------:R-:W-:Y:S02]  /*212a0*/  IMAD.MOV.U32 R43, RZ, RZ, R38 ;  /* 0x000000ffff2b7224 */ /* 0x000fe400078e0026 */
[----:B------:R-:W-:Y:S01]  /*212b0*/  IMAD.MOV.U32 R41, RZ, RZ, R30 ;  /* 0x000000ffff297224 */ /* 0x000fe200078e001e */
[----:B------:R-:W-:Y:S01]  /*212c0*/  MOV R30, R29 ;  /* 0x0000001d001e7202 */ /* 0x000fe20000000f00 */
[----:B------:R-:W-:-:S07]  /*212d0*/  IMAD.MOV.U32 R38, RZ, RZ, R65 ;  /* 0x000000ffff267224 */ /* 0x000fce00078e0041 */
.L_x_45354:
[----:B------:R-:W-:Y:S05]  /*212e0*/  BSYNC B1 ;  /* 0x0000000000017941 */ /* 0x000fea0003800000 */
.L_x_45352:
        /* <DEDUP_REMOVED lines=9> */
.L_x_45356:
[----:B------:R-:W-:Y:S02]  /*21380*/  IMAD.MOV.U32 R40, RZ, RZ, R43 ;  /* 0x000000ffff287224 */ /* 0x000fe400078e002b */
[----:B------:R-:W-:Y:S02]  /*21390*/  IMAD.MOV.U32 R2, RZ, RZ, R41 ;  /* 0x000000ffff027224 */ /* 0x000fe400078e0029 */
[----:B------:R-:W-:Y:S02]  /*213a0*/  IMAD.MOV.U32 R43, RZ, RZ, R42 ;  /* 0x000000ffff2b7224 */ /* 0x000fe400078e002a */
[----:B------:R-:W-:-:S07]  /*213b0*/  IMAD.MOV.U32 R41, RZ, RZ, R0 ;  /* 0x000000ffff297224 */ /* 0x000fce00078e0000 */
.L_x_45357:
[----:B------:R-:W-:Y:S05]  /*213c0*/  BSYNC B1 ;  /* 0x0000000000017941 */ /* 0x000fea0003800000 */
.L_x_45355:
        /* <DEDUP_REMOVED lines=9> */
.L_x_45359:
[----:B------:R-:W-:Y:S02]  /*21460*/  IMAD.MOV.U32 R63, RZ, RZ, R40 ;  /* 0x000000ffff3f7224 */ /* 0x000fe400078e0028 */
[----:B------:R-:W-:Y:S02]  /*21470*/  IMAD.MOV.U32 R29, RZ, RZ, R2 ;  /* 0x000000ffff1d7224 */ /* 0x000fe400078e0002 */
[----:B------:R-:W-:Y:S02]  /*21480*/  IMAD.MOV.U32 R40, RZ, RZ, R53 ;  /* 0x000000ffff287224 */ /* 0x000fe400078e0035 */
[----:B------:R-:W-:-:S07]  /*21490*/  IMAD.MOV.U32 R2, RZ, RZ, R3 ;  /* 0x000000ffff027224 */ /* 0x000fce00078e0003 */
.L_x_45360:
[----:B------:R-:W-:Y:S05]  /*214a0*/  BSYNC B1 ;  /* 0x0000000000017941 */ /* 0x000fea0003800000 */
.L_x_45358:
        /* <DEDUP_REMOVED lines=9> */
.L_x_45362:
[----:B------:R-:W-:Y:S02]  /*21540*/  IMAD.MOV.U32 R42, RZ, RZ, R63 ;  /* 0x000000ffff2a7224 */ /* 0x000fe400078e003f */
[----:B------:R-:W-:Y:S02]  /*21550*/  IMAD.MOV.U32 R0, RZ, RZ, R29 ;  /* 0x000000ffff007224 */ /* 0x000fe400078e001d */
[----:B------:R-:W-:Y:S02]  /*21560*/  IMAD.MOV.U32 R63, RZ, RZ, R60 ;  /* 0x000000ffff3f7224 */ /* 0x000fe400078e003c */
[----:B------:R-:W-:-:S07]  /*21570*/  IMAD.MOV.U32 R29, RZ, RZ, R52 ;  /* 0x000000ffff1d7224 */ /* 0x000fce00078e0034 */
.L_x_45363:
[----:B------:R-:W-:Y:S05]  /*21580*/  BSYNC B1 ;  /* 0x0000000000017941 */ /* 0x000fea0003800000 */
.L_x_45361:
        /* <DEDUP_REMOVED lines=9> */
.L_x_45365:
[----:B------:R-:W-:Y:S01]  /*21620*/  MOV R53, R42 ;  /* 0x0000002a00357202 */ /* 0x000fe20000000f00 */
[----:B------:R-:W-:Y:S02]  /*21630*/  IMAD.MOV.U32 R3, RZ, RZ, R0 ;  /* 0x000000ffff037224 */ /* 0x000fe400078e0000 */
[----:B------:R-:W-:Y:S02]  /*21640*/  IMAD.MOV.U32 R42, RZ, RZ, R35 ;  /* 0x000000ffff2a7224 */ /* 0x000fe400078e0023 */
[----:B------:R-:W-:-:S07]  /*21650*/  IMAD.MOV.U32 R0, RZ, RZ, R19 ;  /* 0x000000ffff007224 */ /* 0x000fce00078e0013 */
.L_x_45366:
[----:B------:R-:W-:Y:S05]  /*21660*/  BSYNC B1 ;  /* 0x0000000000017941 */ /* 0x000fea0003800000 */
.L_x_45364:
        /* <DEDUP_REMOVED lines=9> */
.L_x_45368:
[----:B------:R-:W-:Y:S01]  /*21700*/  IMAD.MOV.U32 R58, RZ, RZ, R53 ;  /* 0x000000ffff3a7224 */ /* 0x000fe200078e0035 */
[----:B------:R-:W-:Y:S01]  /*21710*/  MOV R52, R3 ;  /* 0x0000000300347202 */ /* 0x000fe20000000f00 */
[----:B------:R-:W-:Y:S02]  /*21720*/  IMAD.MOV.U32 R53, RZ, RZ, R34 ;  /* 0x000000ffff357224 */ /* 0x000fe400078e0022 */
[----:B------:R-:W-:-:S07]  /*21730*/  IMAD.MOV.U32 R3, RZ, RZ, R18 ;  /* 0x000000ffff037224 */ /* 0x000fce00078e0012 */
.L_x_45369:
[----:B------:R-:W-:Y:S05]  /*21740*/  BSYNC B1 ;  /* 0x0000000000017941 */ /* 0x000fea0003800000 */
.L_x_45367:
        /* <DEDUP_REMOVED lines=9> */
.L_x_45371:
[----:B------:R-:W-:Y:S01]  /*217e0*/  IMAD.MOV.U32 R35, RZ, RZ, R58 ;  /* 0x000000ffff237224 */ /* 0x000fe200078e003a */
[----:B------:R-:W-:Y:S01]  /*217f0*/  MOV R58, R33 ;  /* 0x00000021003a7202 */ /* 0x000fe20000000f00 */
[----:B------:R-:W-:Y:S02]  /*21800*/  IMAD.MOV.U32 R19, RZ, RZ, R52 ;  /* 0x000000ffff137224 */ /* 0x000fe400078e0034 */
[----:B------:R-:W-:-:S07]  /*21810*/  IMAD.MOV.U32 R52, RZ, RZ, R17 ;  /* 0x000000ffff347224 */ /* 0x000fce00078e0011 */
.L_x_45372:
[----:B------:R-:W-:Y:S05]  /*21820*/  BSYNC B1 ;  /* 0x0000000000017941 */ /* 0x000fea0003800000 */
.L_x_45370:
        /* <DEDUP_REMOVED lines=9> */
.L_x_45374:
[----:B------:R-:W-:Y:S02]  /*218c0*/  IMAD.MOV.U32 R34, RZ, RZ, R35 ;  /* 0x000000ffff227224 */ /* 0x000fe400078e0023 */
[----:B------:R-:W-:Y:S01]  /*218d0*/  IMAD.MOV.U32 R18, RZ, RZ, R19 ;  /* 0x000000ffff127224 */ /* 0x000fe200078e0013 */
[----:B------:R-:W-:Y:S01]  /*218e0*/  MOV R19, R16 ;  /* 0x0000001000137202 */ /* 0x000fe20000000f00 */
[----:B------:R-:W-:-:S07]  /*218f0*/  IMAD.MOV.U32 R35, RZ, RZ, R32 ;  /* 0x000000ffff237224 */ /* 0x000fce00078e0020 */
.L_x_45375:
[----:B------:R-:W-:Y:S05]  /*21900*/  BSYNC B1 ;  /* 0x0000000000017941 */ /* 0x000fea0003800000 */
.L_x_45373:
        /* <DEDUP_REMOVED lines=9> */
.L_x_45377:
[----:B------:R-:W-:Y:S02]  /*219a0*/  IMAD.MOV.U32 R16, RZ, RZ, R34 ;  /* 0x000000ffff107224 */ /* 0x000fe400078e0022 */
[----:B------:R-:W-:Y:S02]  /*219b0*/  IMAD.MOV.U32 R17, RZ, RZ, R18 ;  /* 0x000000ffff117224 */ /* 0x000fe400078e0012 */
[----:B------:R-:W-:Y:S02]  /*219c0*/  IMAD.MOV.U32 R34, RZ, RZ, R39 ;  /* 0x000000ffff227224 */ /* 0x000fe400078e0027 */
[----:B------:R-:W-:-:S07]  /*219d0*/  IMAD.MOV.U32 R18, RZ, RZ, R23 ;  /* 0x000000ffff127224 */ /* 0x000fce00078e0017 */
.L_x_45378:
[----:B------:R-:W-:Y:S05]  /*219e0*/  BSYNC B1 ;  /* 0x0000000000017941 */ /* 0x000fea0003800000 */
.L_x_45376:
        /* <DEDUP_REMOVED lines=9> */
.L_x_45380:
[----:B------:R-:W-:Y:S02]  /*21a80*/  IMAD.MOV.U32 R33, RZ, RZ, R16 ;  /* 0x000000ffff217224 */ /* 0x000fe400078e0010 */
[----:B------:R-:W-:Y:S02]  /*21a90*/  IMAD.MOV.U32 R23, RZ, RZ, R17 ;  /* 0x000000ffff177224 */ /* 0x000fe400078e0011 */
[----:B------:R-:W-:Y:S02]  /*21aa0*/  IMAD.MOV.U32 R16, RZ, RZ, R21 ;  /* 0x000000ffff107224 */ /* 0x000fe400078e0015 */
[----:B------:R-:W-:-:S07]  /*21ab0*/  IMAD.MOV.U32 R17, RZ, RZ, R22 ;  /* 0x000000ffff117224 */ /* 0x000fce00078e0016 */
.L_x_45381:
[----:B------:R-:W-:Y:S05]  /*21ac0*/  BSYNC B1 ;  /* 0x0000000000017941 */ /* 0x000fea0003800000 */
.L_x_45379:
        /* <DEDUP_REMOVED lines=9> */
.L_x_45383:
[----:B------:R-:W-:Y:S02]  /*21b60*/  IMAD.MOV.U32 R21, RZ, RZ, R33 ;  /* 0x000000ffff157224 */ /* 0x000fe400078e0021 */
[----:B------:R-:W-:Y:S02]  /*21b70*/  IMAD.MOV.U32 R22, RZ, RZ, R23 ;  /* 0x000000ffff167224 */ /* 0x000fe400078e0017 */
[----:B------:R-:W-:Y:S02]  /*21b80*/  IMAD.MOV.U32 R33, RZ, RZ, R36 ;  /* 0x000000ffff217224 */ /* 0x000fe400078e0024 */
[----:B------:R-:W-:-:S07]  /*21b90*/  IMAD.MOV.U32 R23, RZ, RZ, R20 ;  /* 0x000000ffff177224 */ /* 0x000fce00078e0014 */
.L_x_45384:
[----:B------:R-:W-:Y:S05]  /*21ba0*/  BSYNC B1 ;  /* 0x0000000000017941 */ /* 0x000fea0003800000 */
.L_x_45382:
        /* <DEDUP_REMOVED lines=9> */
.L_x_45386:
[----:B------:R-:W-:Y:S01]  /*21c40*/  MOV R32, R21 ;  /* 0x0000001500207202 */ /* 0x000fe20000000f00 */
[----:B------:R-:W-:Y:S02]  /*21c50*/  IMAD.MOV.U32 R20, RZ, RZ, R22 ;  /* 0x000000ffff147224 */ /* 0x000fe400078e0016 */
[----:B------:R-:W-:Y:S02]  /*21c60*/  IMAD.MOV.U32 R21, RZ, RZ, R26 ;  /* 0x000000ffff157224 */ /* 0x000fe400078e001a */
[----:B------:R-:W-:-:S07]  /*21c70*/  IMAD.MOV.U32 R22, RZ, RZ, R27 ;  /* 0x000000ffff167224 */ /* 0x000fce00078e001b */
.L_x_45387:
[----:B------:R-:W-:Y:S05]  /*21c80*/  BSYNC B1 ;  /* 0x0000000000017941 */ /* 0x000fea0003800000 */
.L_x_45385:
        /* <DEDUP_REMOVED lines=9> */
.L_x_45389:
[----:B------:R-:W-:Y:S01]  /*21d20*/  IMAD.MOV.U32 R27, RZ, RZ, R32 ;  /* 0x000000ffff1b7224 */ /* 0x000fe200078e0020 */
[----:B------:R-:W-:Y:S01]  /*21d30*/  MOV R26, R20 ;  /* 0x00000014001a7202 */ /* 0x000fe20000000f00 */
[----:B------:R-:W-:Y:S02]  /*21d40*/  IMAD.MOV.U32 R32, RZ, RZ, R37 ;  /* 0x000000ffff207224 */ /* 0x000fe400078e0025 */
[----:B------:R-:W-:-:S07]  /*21d50*/  IMAD.MOV.U32 R20, RZ, RZ, R25 ;  /* 0x000000ffff147224 */ /* 0x000fce00078e0019 */
.L_x_45390:
[----:B------:R-:W-:Y:S05]  /*21d60*/  BSYNC B1 ;  /* 0x0000000000017941 */ /* 0x000fea0003800000 */
.L_x_45388:
        /* <DEDUP_REMOVED lines=16> */
.L_x_45392:
[----:B------:R-:W-:Y:S01]  /*21e70*/  MOV R37, R28 ;  /* 0x0000001c00257202 */ /* 0x000fe20000000f00 */
[----:B------:R-:W-:Y:S02]  /*21e80*/  IMAD.MOV.U32 R25, RZ, RZ, R5 ;  /* 0x000000ffff197224 */ /* 0x000fe400078e0005 */
[----:B------:R-:W-:Y:S02]  /*21e90*/  IMAD.MOV.U32 R5, RZ, RZ, R24 ;  /* 0x000000ffff057224 */ /* 0x000fe400078e0018 */
[----:B------:R-:W-:-:S07]  /*21ea0*/  IMAD.MOV.U32 R28, RZ, RZ, R31 ;  /* 0x000000ffff1c7224 */ /* 0x000fce00078e001f */
.L_x_45393:
[----:B------:R-:W-:Y:S05]  /*21eb0*/  BSYNC B1 ;  /* 0x0000000000017941 */ /* 0x000fea0003800000 */
.L_x_45391:
        /* <DEDUP_REMOVED lines=9> */
.L_x_45395:
[----:B------:R-:W-:Y:S01]  /*21f50*/  IMAD.MOV.U32 R36, RZ, RZ, R37 ;  /* 0x000000ffff247224 */ /* 0x000fe200078e0025 */
[----:B------:R-:W-:Y:S01]  /*21f60*/  MOV R24, R25 ;  /* 0x0000001900187202 */ /* 0x000fe20000000f00 */
[----:B------:R-:W-:Y:S02]  /*21f70*/  IMAD.MOV.U32 R37, RZ, RZ, R38 ;  /* 0x000000ffff257224 */ /* 0x000fe400078e0026 */
[----:B------:R-:W-:-:S07]  /*21f80*/  IMAD.MOV.U32 R25, RZ, RZ, R30 ;  /* 0x000000ffff197224 */ /* 0x000fce00078e001e */
.L_x_45396:
[----:B------:R-:W-:Y:S05]  /*21f90*/  BSYNC B1 ;  /* 0x0000000000017941 */ /* 0x000fea0003800000 */
.L_x_45394:
        /* <DEDUP_REMOVED lines=9> */
.L_x_45398:
[----:B------:R-:W-:Y:S01]  /*22030*/  IMAD.MOV.U32 R39, RZ, RZ, R36 ;  /* 0x000000ffff277224 */ /* 0x000fe200078e0024 */
[----:B------:R-:W-:Y:S01]  /*22040*/  MOV R36, R43 ;  /* 0x0000002b00247202 */ /* 0x000fe20000000f00 */
[----:B------:R-:W-:Y:S02]  /*22050*/  IMAD.MOV.U32 R31, RZ, RZ, R24 ;  /* 0x000000ffff1f7224 */ /* 0x000fe400078e0018 */
[----:B------:R-:W-:-:S07]  /*22060*/  IMAD.MOV.U32 R24, RZ, RZ, R41 ;  /* 0x000000ffff187224 */ /* 0x000fce00078e0029 */
.L_x_45399:
[----:B------:R-:W-:Y:S05]  /*22070*/  BSYNC B1 ;  /* 0x0000000000017941 */ /* 0x000fea0003800000 */
.L_x_45397:
        /* <DEDUP_REMOVED lines=9> */
.L_x_45401:
[----:B------:R-:W-:Y:S02]  /*22110*/  IMAD.MOV.U32 R38, RZ, RZ, R39 ;  /* 0x000000ffff267224 */ /* 0x000fe400078e0027 */
[----:B------:R-:W-:Y:S01]  /*22120*/  IMAD.MOV.U32 R30, RZ, RZ, R31 ;  /* 0x000000ffff1e7224 */ /* 0x000fe200078e001f */
[----:B------:R-:W-:Y:S01]  /*22130*/  MOV R31, R2 ;  /* 0x00000002001f7202 */ /* 0x000fe20000000f00 */
[----:B------:R-:W-:-:S07]  /*22140*/  IMAD.MOV.U32 R39, RZ, RZ, R40 ;  /* 0x000000ffff277224 */ /* 0x000fce00078e0028 */
.L_x_45402:
[----:B------:R-:W-:Y:S05]  /*22150*/  BSYNC B1 ;  /* 0x0000000000017941 */ /* 0x000fea0003800000 */
.L_x_45400:
        /* <DEDUP_REMOVED lines=9> */
.L_x_45404:
[----:B------:R-:W-:Y:S02]  /*221f0*/  IMAD.MOV.U32 R43, RZ, RZ, R38 ;  /* 0x000000ffff2b7224 */ /* 0x000fe400078e0026 */
[----:B------:R-:W-:Y:S02]  /*22200*/  IMAD.MOV.U32 R41, RZ, RZ, R30 ;  /* 0x000000ffff297224 */ /* 0x000fe400078e001e */
[----:B------:R-:W-:Y:S02]  /*22210*/  IMAD.MOV.U32 R38, RZ, RZ, R63 ;  /* 0x000000ffff267224 */ /* 0x000fe400078e003f */
[----:B------:R-:W-:-:S07]  /*22220*/  IMAD.MOV.U32 R30, RZ, RZ, R29 ;  /* 0x000000ffff1e7224 */ /* 0x000fce00078e001d */
.L_x_45405:
[----:B------:R-:W-:Y:S05]  /*22230*/  BSYNC B1 ;  /* 0x0000000000017941 */ /* 0x000fea0003800000 */
.L_x_45403:
        /* <DEDUP_REMOVED lines=9> */
.L_x_45407:
[----:B------:R-:W-:Y:S02]  /*222d0*/  IMAD.MOV.U32 R40, RZ, RZ, R43 ;  /* 0x000000ffff287224 */ /* 0x000fe400078e002b */
[----:B------:R-:W-:Y:S02]  /*222e0*/  IMAD.MOV.U32 R2, RZ, RZ, R41 ;  /* 0x000000ffff027224 */ /* 0x000fe400078e0029 */
[----:B------:R-:W-:Y:S02]  /*222f0*/  IMAD.MOV.U32 R43, RZ, RZ, R42 ;  /* 0x000000ffff2b7224 */ /* 0x000fe400078e002a */
[----:B------:R-:W-:-:S07]  /*22300*/  IMAD.MOV.U32 R41, RZ, RZ, R0 ;  /* 0x000000ffff297224 */ /* 0x000fce00078e0000 */
.L_x_45408:
[----:B------:R-:W-:Y:S05]  /*22310*/  BSYNC B1 ;  /* 0x0000000000017941 */ /* 0x000fea0003800000 */
.L_x_45406:
        /* <DEDUP_REMOVED lines=9> */
.L_x_45410:
[----:B------:R-:W-:Y:S02]  /*223b0*/  IMAD.MOV.U32 R61, RZ, RZ, R40 ;  /* 0x000000ffff3d7224 */ /* 0x000fe400078e0028 */
[----:B------:R-:W-:Y:S02]  /*223c0*/  IMAD.MOV.U32 R29, RZ, RZ, R2 ;  /* 0x000000ffff1d7224 */ /* 0x000fe400078e0002 */
[----:B------:R-:W-:Y:S02]  /*223d0*/  IMAD.MOV.U32 R40, RZ, RZ, R53 ;  /* 0x000000ffff287224 */ /* 0x000fe400078e0035 */
[----:B------:R-:W-:-:S07]  /*223e0*/  IMAD.MOV.U32 R2, RZ, RZ, R3 ;  /* 0x000000ffff027224 */ /* 0x000fce00078e0003 */
.L_x_45411:
[----:B------:R-:W-:Y:S05]  /*223f0*/  BSYNC B1 ;  /* 0x0000000000017941 */ /* 0x000fea0003800000 */
.L_x_45409:
        /* <DEDUP_REMOVED lines=9> */
.L_x_45413:
[----:B------:R-:W-:Y:S01]  /*22490*/  MOV R42, R61 ;  /* 0x0000003d002a7202 */ /* 0x000fe20000000f00 */
[----:B------:R-:W-:Y:S02]  /*224a0*/  IMAD.MOV.U32 R0, RZ, RZ, R29 ;  /* 0x000000ffff007224 */ /* 0x000fe400078e001d */
[----:B------:R-:W-:Y:S02]  /*224b0*/  IMAD.MOV.U32 R61, RZ, RZ, R58 ;  /* 0x000000ffff3d7224 */ /* 0x000fe400078e003a */
[----:B------:R-:W-:-:S07]  /*224c0*/  IMAD.MOV.U32 R29, RZ, RZ, R52 ;  /* 0x000000ffff1d7224 */ /* 0x000fce00078e0034 */
.L_x_45414:
[----:B------:R-:W-:Y:S05]  /*224d0*/  BSYNC B1 ;  /* 0x0000000000017941 */ /* 0x000fea0003800000 */
.L_x_45412:
        /* <DEDUP_REMOVED lines=9> */
.L_x_45416:
[----:B------:R-:W-:Y:S01]  /*22570*/  IMAD.MOV.U32 R53, RZ, RZ, R42 ;  /* 0x000000ffff357224 */ /* 0x000fe200078e002a */
[----:B------:R-:W-:Y:S01]  /*22580*/  MOV R3, R0 ;  /* 0x0000000000037202 */ /* 0x000fe20000000f00 */
[----:B------:R-:W-:Y:S02]  /*22590*/  IMAD.MOV.U32 R42, RZ, RZ, R35 ;  /* 0x000000ffff2a7224 */ /* 0x000fe400078e0023 */
[----:B------:R-:W-:-:S07]  /*225a0*/  IMAD.MOV.U32 R0, RZ, RZ, R19 ;  /* 0x000000ffff007224 */ /* 0x000fce00078e0013 */
.L_x_45417:
[----:B------:R-:W-:Y:S05]  /*225b0*/  BSYNC B1 ;  /* 0x0000000000017941 */ /* 0x000fea0003800000 */
.L_x_45415:
        /* <DEDUP_REMOVED lines=9> */
.L_x_45419:
[----:B------:R-:W-:Y:S01]  /*22650*/  IMAD.MOV.U32 R19, RZ, RZ, R53 ;  /* 0x000000ffff137224 */ /* 0x000fe200078e0035 */
[----:B------:R-:W-:Y:S01]  /*22660*/  MOV R53, R34 ;  /* 0x0000002200357202 */ /* 0x000fe20000000f00 */
[----:B------:R-:W-:Y:S02]  /*22670*/  IMAD.MOV.U32 R52, RZ, RZ, R3 ;  /* 0x000000ffff347224 */ /* 0x000fe400078e0003 */
[----:B------:R-:W-:-:S07]  /*22680*/  IMAD.MOV.U32 R3, RZ, RZ, R18 ;  /* 0x000000ffff037224 */ /* 0x000fce00078e0012 */
.L_x_45420:
[----:B------:R-:W-:Y:S05]  /*22690*/  BSYNC B1 ;  /* 0x0000000000017941 */ /* 0x000fea0003800000 */
.L_x_45418:
        /* <DEDUP_REMOVED lines=9> */
.L_x_45422:
[----:B------:R-:W-:Y:S02]  /*22730*/  IMAD.MOV.U32 R34, RZ, RZ, R19 ;  /* 0x000000ffff227224 */ /* 0x000fe400078e0013 */
[----:B------:R-:W-:Y:S01]  /*22740*/  IMAD.MOV.U32 R18, RZ, RZ, R52 ;  /* 0x000000ffff127224 */ /* 0x000fe200078e0034 */
[----:B------:R-:W-:Y:S01]  /*22750*/  MOV R52, R17 ;  /* 0x0000001100347202 */ /* 0x000fe20000000f00 */
[----:B------:R-:W-:-:S07]  /*22760*/  IMAD.MOV.U32 R19, RZ, RZ, R16 ;  /* 0x000000ffff137224 */ /* 0x000fce00078e0010 */
.L_x_45423:
[----:B------:R-:W-:Y:S05]  /*22770*/  BSYNC B1 ;  /* 0x0000000000017941 */ /* 0x000fea0003800000 */
.L_x_45421:
        /* <DEDUP_REMOVED lines=9> */
.L_x_45425:
[----:B------:R-:W-:Y:S02]  /*22810*/  IMAD.MOV.U32 R16, RZ, RZ, R34 ;  /* 0x000000ffff107224 */ /* 0x000fe400078e0022 */
[----:B------:R-:W-:Y:S02]  /*22820*/  IMAD.MOV.U32 R17, RZ, RZ, R18 ;  /* 0x000000ffff117224 */ /* 0x000fe400078e0012 */
[----:B------:R-:W-:Y:S02]  /*22830*/  IMAD.MOV.U32 R34, RZ, RZ, R33 ;  /* 0x000000ffff227224 */ /* 0x000fe400078e0021 */
[----:B------:R-:W-:-:S07]  /*22840*/  IMAD.MOV.U32 R18, RZ, RZ, R23 ;  /* 0x000000ffff127224 */ /* 0x000fce00078e0017 */
.L_x_45426:
[----:B------:R-:W-:Y:S05]  /*22850*/  BSYNC B1 ;  /* 0x0000000000017941 */ /* 0x000fea0003800000 */
.L_x_45424:
        /* <DEDUP_REMOVED lines=9> */
.L_x_45428:
[----:B------:R-:W-:Y:S02]  /*228f0*/  IMAD.MOV.U32 R33, RZ, RZ, R16 ;  /* 0x000000ffff217224 */ /* 0x000fe400078e0010 */
[----:B------:R-:W-:Y:S02]  /*22900*/  IMAD.MOV.U32 R23, RZ, RZ, R17 ;  /* 0x000000ffff177224 */ /* 0x000fe400078e0011 */
[----:B------:R-:W-:Y:S02]  /*22910*/  IMAD.MOV.U32 R16, RZ, RZ, R21 ;  /* 0x000000ffff107224 */ /* 0x000fe400078e0015 */
[----:B------:R-:W-:-:S07]  /*22920*/  IMAD.MOV.U32 R17, RZ, RZ, R22 ;  /* 0x000000ffff117224 */ /* 0x000fce00078e0016 */
.L_x_45429:
[----:B------:R-:W-:Y:S05]  /*22930*/  BSYNC B1 ;  /* 0x0000000000017941 */ /* 0x000fea0003800000 */
.L_x_45427:
        /* <DEDUP_REMOVED lines=9> */
.L_x_45431:
[----:B------:R-:W-:Y:S02]  /*229d0*/  IMAD.MOV.U32 R22, RZ, RZ, R33 ;  /* 0x000000ffff167224 */ /* 0x000fe400078e0021 */
[----:B------:R-:W-:Y:S02]  /*229e0*/  IMAD.MOV.U32 R21, RZ, RZ, R23 ;  /* 0x000000ffff157224 */ /* 0x000fe400078e0017 */
[----:B------:R-:W-:Y:S02]  /*229f0*/  IMAD.MOV.U32 R33, RZ, RZ, R32 ;  /* 0x000000ffff217224 */ /* 0x000fe400078e0020 */
[----:B------:R-:W-:-:S07]  /*22a00*/  IMAD.MOV.U32 R23, RZ, RZ, R20 ;  /* 0x000000ffff177224 */ /* 0x000fce00078e0014 */
.L_x_45432:
[----:B------:R-:W-:Y:S05]  /*22a10*/  BSYNC B1 ;  /* 0x0000000000017941 */ /* 0x000fea0003800000 */
.L_x_45430:
        /* <DEDUP_REMOVED lines=9> */
.L_x_45434:
[----:B------:R-:W-:Y:S01]  /*22ab0*/  MOV R32, R22 ;  /* 0x0000001600207202 */ /* 0x000fe20000000f00 */
[----:B------:R-:W-:Y:S02]  /*22ac0*/  IMAD.MOV.U32 R20, RZ, RZ, R21 ;  /* 0x000000ffff147224 */ /* 0x000fe400078e0015 */
[----:B------:R-:W-:Y:S02]  /*22ad0*/  IMAD.MOV.U32 R22, RZ, RZ, R27 ;  /* 0x000000ffff167224 */ /* 0x000fe400078e001b */
[----:B------:R-:W-:-:S07]  /*22ae0*/  IMAD.MOV.U32 R21, RZ, RZ, R26 ;  /* 0x000000ffff157224 */ /* 0x000fce00078e001a */
.L_x_45435:
[----:B------:R-:W-:Y:S05]  /*22af0*/  BSYNC B1 ;  /* 0x0000000000017941 */ /* 0x000fea0003800000 */
.L_x_45433:
        /* <DEDUP_REMOVED lines=16> */
.L_x_45437:
[----:B------:R-:W-:Y:S02]  /*22c00*/  IMAD.MOV.U32 R27, RZ, RZ, R28 ;  /* 0x000000ffff1b7224 */ /* 0x000fe400078e001c */
[----:B------:R-:W-:Y:S02]  /*22c10*/  IMAD.MOV.U32 R26, RZ, RZ, R5 ;  /* 0x000000ffff1a7224 */ /* 0x000fe400078e0005 */
[----:B------:R-:W-:Y:S02]  /*22c20*/  IMAD.MOV.U32 R5, RZ, RZ, R25 ;  /* 0x000000ffff057224 */ /* 0x000fe400078e0019 */
[----:B------:R-:W-:-:S07]  /*22c30*/  IMAD.MOV.U32 R28, RZ, RZ, R37 ;  /* 0x000000ffff1c7224 */ /* 0x000fce00078e0025 */
.L_x_45438:
[----:B------:R-:W-:Y:S05]  /*22c40*/  BSYNC B1 ;  /* 0x0000000000017941 */ /* 0x000fea0003800000 */
.L_x_45436:
        /* <DEDUP_REMOVED lines=9> */
.L_x_45440:
[----:B------:R-:W-:Y:S01]  /*22ce0*/  MOV R56, R27 ;  /* 0x0000001b00387202 */ /* 0x000fe20000000f00 */
[----:B------:R-:W-:Y:S02]  /*22cf0*/  IMAD.MOV.U32 R54, RZ, RZ, R26 ;  /* 0x000000ffff367224 */ /* 0x000fe400078e001a */
[----:B------:R-:W-:Y:S02]  /*22d00*/  IMAD.MOV.U32 R27, RZ, RZ, R36 ;  /* 0x000000ffff1b7224 */ /* 0x000fe400078e0024 */
[----:B------:R-:W-:-:S07]  /*22d10*/  IMAD.MOV.U32 R26, RZ, RZ, R24 ;  /* 0x000000ffff1a7224 */ /* 0x000fce00078e0018 */
.L_x_45441:
[----:B------:R-:W-:Y:S05]  /*22d20*/  BSYNC B1 ;  /* 0x0000000000017941 */ /* 0x000fea0003800000 */
.L_x_45439:
        /* <DEDUP_REMOVED lines=9> */
.L_x_45443:
[----:B------:R-:W-:Y:S01]  /*22dc0*/  IMAD.MOV.U32 R35, RZ, RZ, R56 ;  /* 0x000000ffff237224 */ /* 0x000fe200078e0038 */
[----:B------:R-:W-:Y:S01]  /*22dd0*/  MOV R25, R54 ;  /* 0x0000003600197202 */ /* 0x000fe20000000f00 */
[----:B------:R-:W-:Y:S02]  /*22de0*/  IMAD.MOV.U32 R56, RZ, RZ, R39 ;  /* 0x000000ffff387224 */ /* 0x000fe400078e0027 */
[----:B------:R-:W-:-:S07]  /*22df0*/  IMAD.MOV.U32 R54, RZ, RZ, R31 ;  /* 0x000000ffff367224 */ /* 0x000fce00078e001f */
.L_x_45444:
[----:B------:R-:W-:Y:S05]  /*22e00*/  BSYNC B1 ;  /* 0x0000000000017941 */ /* 0x000fea0003800000 */
.L_x_45442:
        /* <DEDUP_REMOVED lines=9> */
.L_x_45446:
[----:B------:R-:W-:Y:S01]  /*22ea0*/  IMAD.MOV.U32 R36, RZ, RZ, R35 ;  /* 0x000000ffff247224 */ /* 0x000fe200078e0023 */
[----:B------:R-:W-:Y:S01]  /*22eb0*/  MOV R35, R38 ;  /* 0x0000002600237202 */ /* 0x000fe20000000f00 */
[----:B------:R-:W-:Y:S02]  /*22ec0*/  IMAD.MOV.U32 R24, RZ, RZ, R25 ;  /* 0x000000ffff187224 */ /* 0x000fe400078e0019 */
[----:B------:R-:W-:-:S07]  /*22ed0*/  IMAD.MOV.U32 R25, RZ, RZ, R30 ;  /* 0x000000ffff197224 */ /* 0x000fce00078e001e */
.L_x_45447:
[----:B------:R-:W-:Y:S05]  /*22ee0*/  BSYNC B1 ;  /* 0x0000000000017941 */ /* 0x000fea0003800000 */
.L_x_45445:
        /* <DEDUP_REMOVED lines=9> */
.L_x_45449:
[----:B------:R-:W-:Y:S02]  /*22f80*/  IMAD.MOV.U32 R37, RZ, RZ, R36 ;  /* 0x000000ffff257224 */ /* 0x000fe400078e0024 */
[----:B------:R-:W-:Y:S01]  /*22f90*/  IMAD.MOV.U32 R31, RZ, RZ, R24 ;  /* 0x000000ffff1f7224 */ /* 0x000fe200078e0018 */
[----:B------:R-:W-:Y:S01]  /*22fa0*/  MOV R24, R41 ;  /* 0x0000002900187202 */ /* 0x000fe20000000f00 */
[----:B------:R-:W-:-:S07]  /*22fb0*/  IMAD.MOV.U32 R36, RZ, RZ, R43 ;  /* 0x000000ffff247224 */ /* 0x000fce00078e002b */
.L_x_45450:
[----:B------:R-:W-:Y:S05]  /*22fc0*/  BSYNC B1 ;  /* 0x0000000000017941 */ /* 0x000fea0003800000 */
.L_x_45448:
        /* <DEDUP_REMOVED lines=9> */
.L_x_45452:
[----:B------:R-:W-:Y:S02]  /*23060*/  IMAD.MOV.U32 R38, RZ, RZ, R37 ;  /* 0x000000ffff267224 */ /* 0x000fe400078e0025 */
[----:B------:R-:W-:Y:S02]  /*23070*/  IMAD.MOV.U32 R30, RZ, RZ, R31 ;  /* 0x000000ffff1e7224 */ /* 0x000fe400078e001f */
[----:B------:R-:W-:Y:S02]  /*23080*/  IMAD.MOV.U32 R37, RZ, RZ, R40 ;  /* 0x000000ffff257224 */ /* 0x000fe400078e0028 */
[----:B------:R-:W-:-:S07]  /*23090*/  IMAD.MOV.U32 R31, RZ, RZ, R2 ;  /* 0x000000ffff1f7224 */ /* 0x000fce00078e0002 */
.L_x_45453:
[----:B------:R-:W-:Y:S05]  /*230a0*/  BSYNC B1 ;  /* 0x0000000000017941 */ /* 0x000fea0003800000 */
.L_x_45451:
        /* <DEDUP_REMOVED lines=9> */
.L_x_45455:
[----:B------:R-:W-:Y:S02]  /*23140*/  IMAD.MOV.U32 R41, RZ, RZ, R38 ;  /* 0x000000ffff297224 */ /* 0x000fe400078e0026 */
[----:B------:R-:W-:Y:S02]  /*23150*/  IMAD.MOV.U32 R39, RZ, RZ, R30 ;  /* 0x000000ffff277224 */ /* 0x000fe400078e001e */
[----:B------:R-:W-:Y:S02]  /*23160*/  IMAD.MOV.U32 R38, RZ, RZ, R61 ;  /* 0x000000ffff267224 */ /* 0x000fe400078e003d */
[----:B------:R-:W-:-:S07]  /*23170*/  IMAD.MOV.U32 R30, RZ, RZ, R29 ;  /* 0x000000ffff1e7224 */ /* 0x000fce00078e001d */
.L_x_45456:
[----:B------:R-:W-:Y:S05]  /*23180*/  BSYNC B1 ;  /* 0x0000000000017941 */ /* 0x000fea0003800000 */
.L_x_45454:
        /* <DEDUP_REMOVED lines=9> */
.L_x_45458:
[----:B------:R-:W-:Y:S02]  /*23220*/  IMAD.MOV.U32 R40, RZ, RZ, R41 ;  /* 0x000000ffff287224 */ /* 0x000fe400078e0029 */
[----:B------:R-:W-:Y:S02]  /*23230*/  IMAD.MOV.U32 R2, RZ, RZ, R39 ;  /* 0x000000ffff027224 */ /* 0x000fe400078e0027 */
[----:B------:R-:W-:Y:S02]  /*23240*/  IMAD.MOV.U32 R41, RZ, RZ, R42 ;  /* 0x000000ffff297224 */ /* 0x000fe400078e002a */
[----:B------:R-:W-:-:S07]  /*23250*/  IMAD.MOV.U32 R39, RZ, RZ, R0 ;  /* 0x000000ffff277224 */ /* 0x000fce00078e0000 */
.L_x_45459:
[----:B------:R-:W-:Y:S05]  /*23260*/  BSYNC B1 ;  /* 0x0000000000017941 */ /* 0x000fea0003800000 */
.L_x_45457:
        /* <DEDUP_REMOVED lines=9> */
.L_x_45461:
[----:B------:R-:W-:Y:S01]  /*23300*/  MOV R0, R40 ;  /* 0x0000002800007202 */ /* 0x000fe20000000f00 */
[----:B------:R-:W-:Y:S02]  /*23310*/  IMAD.MOV.U32 R29, RZ, RZ, R2 ;  /* 0x000000ffff1d7224 */ /* 0x000fe400078e0002 */
[----:B------:R-:W-:Y:S02]  /*23320*/  IMAD.MOV.U32 R40, RZ, RZ, R53 ;  /* 0x000000ffff287224 */ /* 0x000fe400078e0035 */
[----:B------:R-:W-:-:S07]  /*23330*/  IMAD.MOV.U32 R2, RZ, RZ, R3 ;  /* 0x000000ffff027224 */ /* 0x000fce00078e0003 */
.L_x_45462:
[----:B------:R-:W-:Y:S05]  /*23340*/  BSYNC B1 ;  /* 0x0000000000017941 */ /* 0x000fea0003800000 */
.L_x_45460:
        /* <DEDUP_REMOVED lines=9> */
.L_x_45464:
[----:B------:R-:W-:Y:S01]  /*233e0*/  IMAD.MOV.U32 R43, RZ, RZ, R0 ;  /* 0x000000ffff2b7224 */ /* 0x000fe200078e0000 */
[----:B------:R-:W-:Y:S01]  /*233f0*/  MOV R3, R29 ;  /* 0x0000001d00037202 */ /* 0x000fe20000000f00 */
[----:B------:R-:W-:Y:S02]  /*23400*/  IMAD.MOV.U32 R0, RZ, RZ, R19 ;  /* 0x000000ffff007224 */ /* 0x000fe400078e0013 */
[----:B------:R-:W-:-:S07]  /*23410*/  IMAD.MOV.U32 R29, RZ, RZ, R52 ;  /* 0x000000ffff1d7224 */ /* 0x000fce00078e0034 */
.L_x_45465:
[----:B------:R-:W-:Y:S05]  /*23420*/  BSYNC B1 ;  /* 0x0000000000017941 */ /* 0x000fea0003800000 */
.L_x_45463:
        /* <DEDUP_REMOVED lines=9> */
.L_x_45467:
[----:B------:R-:W-:Y:S01]  /*234c0*/  IMAD.MOV.U32 R19, RZ, RZ, R43 ;  /* 0x000000ffff137224 */ /* 0x000fe200078e002b */
[----:B------:R-:W-:Y:S01]  /*234d0*/  MOV R43, R34 ;  /* 0x00000022002b7202 */ /* 0x000fe20000000f00 */
[----:B------:R-:W-:Y:S02]  /*234e0*/  IMAD.MOV.U32 R42, RZ, RZ, R3 ;  /* 0x000000ffff2a7224 */ /* 0x000fe400078e0003 */
[----:B------:R-:W-:-:S07]  /*234f0*/  IMAD.MOV.U32 R3, RZ, RZ, R18 ;  /* 0x000000ffff037224 */ /* 0x000fce00078e0012 */
.L_x_45468:
[----:B------:R-:W-:Y:S05]  /*23500*/  BSYNC B1 ;  /* 0x0000000000017941 */ /* 0x000fea0003800000 */
.L_x_45466:
        /* <DEDUP_REMOVED lines=9> */
.L_x_45470:
[----:B------:R-:W-:Y:S02]  /*235a0*/  IMAD.MOV.U32 R34, RZ, RZ, R19 ;  /* 0x000000ffff227224 */ /* 0x000fe400078e0013 */
[----:B------:R-:W-:Y:S01]  /*235b0*/  IMAD.MOV.U32 R18, RZ, RZ, R42 ;  /* 0x000000ffff127224 */ /* 0x000fe200078e002a */
[----:B------:R-:W-:Y:S01]  /*235c0*/  MOV R42, R17 ;  /* 0x00000011002a7202 */ /* 0x000fe20000000f00 */
[----:B------:R-:W-:-:S07]  /*235d0*/  IMAD.MOV.U32 R19, RZ, RZ, R16 ;  /* 0x000000ffff137224 */ /* 0x000fce00078e0010 */
.L_x_45471:
[----:B------:R-:W-:Y:S05]  /*235e0*/  BSYNC B1 ;  /* 0x0000000000017941 */ /* 0x000fea0003800000 */
.L_x_45469:
        /* <DEDUP_REMOVED lines=9> */
.L_x_45473:
[----:B------:R-:W-:Y:S02]  /*23680*/  IMAD.MOV.U32 R17, RZ, RZ, R34 ;  /* 0x000000ffff117224 */ /* 0x000fe400078e0022 */
[----:B------:R-:W-:Y:S02]  /*23690*/  IMAD.MOV.U32 R16, RZ, RZ, R18 ;  /* 0x000000ffff107224 */ /* 0x000fe400078e0012 */
[----:B------:R-:W-:Y:S02]  /*236a0*/  IMAD.MOV.U32 R34, RZ, RZ, R33 ;  /* 0x000000ffff227224 */ /* 0x000fe400078e0021 */
[----:B------:R-:W-:-:S07]  /*236b0*/  IMAD.MOV.U32 R18, RZ, RZ, R23 ;  /* 0x000000ffff127224 */ /* 0x000fce00078e0017 */
.L_x_45474:
[----:B------:R-:W-:Y:S05]  /*236c0*/  BSYNC B1 ;  /* 0x0000000000017941 */ /* 0x000fea0003800000 */
.L_x_45472:
        /* <DEDUP_REMOVED lines=9> */
.L_x_45476:
[----:B------:R-:W-:Y:S02]  /*23760*/  IMAD.MOV.U32 R33, RZ, RZ, R17 ;  /* 0x000000ffff217224 */ /* 0x000fe400078e0011 */
[----:B------:R-:W-:Y:S02]  /*23770*/  IMAD.MOV.U32 R23, RZ, RZ, R16 ;  /* 0x000000ffff177224 */ /* 0x000fe400078e0010 */
[----:B------:R-:W-:Y:S02]  /*23780*/  IMAD.MOV.U32 R17, RZ, RZ, R22 ;  /* 0x000000ffff117224 */ /* 0x000fe400078e0016 */
[----:B------:R-:W-:-:S07]  /*23790*/  IMAD.MOV.U32 R16, RZ, RZ, R21 ;  /* 0x000000ffff107224 */ /* 0x000fce00078e0015 */
.L_x_45477:
[----:B------:R-:W-:Y:S05]  /*237a0*/  BSYNC B1 ;  /* 0x0000000000017941 */ /* 0x000fea0003800000 */
.L_x_45475:
        /* <DEDUP_REMOVED lines=9> */
.L_x_45479:
[----:B------:R-:W-:Y:S02]  /*23840*/  IMAD.MOV.U32 R22, RZ, RZ, R33 ;  /* 0x000000ffff167224 */ /* 0x000fe400078e0021 */
[----:B------:R-:W-:Y:S02]  /*23850*/  IMAD.MOV.U32 R21, RZ, RZ, R23 ;  /* 0x000000ffff157224 */ /* 0x000fe400078e0017 */
[----:B------:R-:W-:Y:S02]  /*23860*/  IMAD.MOV.U32 R33, RZ, RZ, R32 ;  /* 0x000000ffff217224 */ /* 0x000fe400078e0020 */
[----:B------:R-:W-:-:S07]  /*23870*/  IMAD.MOV.U32 R23, RZ, RZ, R20 ;  /* 0x000000ffff177224 */ /* 0x000fce00078e0014 */
.L_x_45480:
[----:B------:R-:W-:Y:S05]  /*23880*/  BSYNC B1 ;  /* 0x0000000000017941 */ /* 0x000fea0003800000 */
.L_x_45478:
        /* <DEDUP_REMOVED lines=16> */
.L_x_45482:
[----:B------:R-:W-:Y:S02]  /*23990*/  IMAD.MOV.U32 R53, RZ, RZ, R28 ;  /* 0x000000ffff357224 */ /* 0x000fe400078e001c */
[----:B------:R-:W-:Y:S02]  /*239a0*/  IMAD.MOV.U32 R20, RZ, RZ, R5 ;  /* 0x000000ffff147224 */ /* 0x000fe400078e0005 */
[----:B------:R-:W-:Y:S02]  /*239b0*/  IMAD.MOV.U32 R5, RZ, RZ, R26 ;  /* 0x000000ffff057224 */ /* 0x000fe400078e001a */
[----:B------:R-:W-:-:S07]  /*239c0*/  IMAD.MOV.U32 R28, RZ, RZ, R27 ;  /* 0x000000ffff1c7224 */ /* 0x000fce00078e001b */
.L_x_45483:
[----:B------:R-:W-:Y:S05]  /*239d0*/  BSYNC B1 ;  /* 0x0000000000017941 */ /* 0x000fea0003800000 */
.L_x_45481:
        /* <DEDUP_REMOVED lines=9> */
.L_x_45485:
[----:B------:R-:W-:Y:S02]  /*23a70*/  IMAD.MOV.U32 R32, RZ, RZ, R53 ;  /* 0x000000ffff207224 */ /* 0x000fe400078e0035 */
[----:B------:R-:W-:Y:S02]  /*23a80*/  IMAD.MOV.U32 R26, RZ, RZ, R20 ;  /* 0x000000ffff1a7224 */ /* 0x000fe400078e0014 */
[----:B------:R-:W-:Y:S02]  /*23a90*/  IMAD.MOV.U32 R53, RZ, RZ, R56 ;  /* 0x000000ffff357224 */ /* 0x000fe400078e0038 */
[----:B------:R-:W-:-:S07]  /*23aa0*/  IMAD.MOV.U32 R20, RZ, RZ, R54 ;  /* 0x000000ffff147224 */ /* 0x000fce00078e0036 */
.L_x_45486:
[----:B------:R-:W-:Y:S05]  /*23ab0*/  BSYNC B1 ;  /* 0x0000000000017941 */ /* 0x000fea0003800000 */
.L_x_45484:
        /* <DEDUP_REMOVED lines=9> */
.L_x_45488:
[----:B------:R-:W-:Y:S01]  /*23b50*/  MOV R57, R32 ;  /* 0x0000002000397202 */ /* 0x000fe20000000f00 */
[----:B------:R-:W-:Y:S02]  /*23b60*/  IMAD.MOV.U32 R27, RZ, RZ, R26 ;  /* 0x000000ffff1b7224 */ /* 0x000fe400078e001a */
[----:B------:R-:W-:Y:S02]  /*23b70*/  IMAD.MOV.U32 R32, RZ, RZ, R35 ;  /* 0x000000ffff207224 */ /* 0x000fe400078e0023 */
[----:B------:R-:W-:-:S07]  /*23b80*/  IMAD.MOV.U32 R26, RZ, RZ, R25 ;  /* 0x000000ffff1a7224 */ /* 0x000fce00078e0019 */
.L_x_45489:
[----:B------:R-:W-:Y:S05]  /*23b90*/  BSYNC B1 ;  /* 0x0000000000017941 */ /* 0x000fea0003800000 */
.L_x_45487:
        /* <DEDUP_REMOVED lines=9> */
.L_x_45491:
[----:B------:R-:W-:Y:S01]  /*23c30*/  IMAD.MOV.U32 R52, RZ, RZ, R57 ;  /* 0x000000ffff347224 */ /* 0x000fe200078e0039 */
[----:B------:R-:W-:Y:S01]  /*23c40*/  MOV R50, R27 ;  /* 0x0000001b00327202 */ /* 0x000fe20000000f00 */
[----:B------:R-:W-:Y:S02]  /*23c50*/  IMAD.MOV.U32 R57, RZ, RZ, R36 ;  /* 0x000000ffff397224 */ /* 0x000fe400078e0024 */
[----:B------:R-:W-:-:S07]  /*23c60*/  IMAD.MOV.U32 R27, RZ, RZ, R24 ;  /* 0x000000ffff1b7224 */ /* 0x000fce00078e0018 */
.L_x_45492:
[----:B------:R-:W-:Y:S05]  /*23c70*/  BSYNC B1 ;  /* 0x0000000000017941 */ /* 0x000fea0003800000 */
.L_x_45490:
        /* <DEDUP_REMOVED lines=9> */
.L_x_45494:
[----:B------:R-:W-:Y:S01]  /*23d10*/  IMAD.MOV.U32 R35, RZ, RZ, R52 ;  /* 0x000000ffff237224 */ /* 0x000fe200078e0034 */
[----:B------:R-:W-:Y:S01]  /*23d20*/  MOV R52, R37 ;  /* 0x0000002500347202 */ /* 0x000fe20000000f00 */
[----:B------:R-:W-:Y:S02]  /*23d30*/  IMAD.MOV.U32 R25, RZ, RZ, R50 ;  /* 0x000000ffff197224 */ /* 0x000fe400078e0032 */
[----:B------:R-:W-:-:S07]  /*23d40*/  IMAD.MOV.U32 R50, RZ, RZ, R31 ;  /* 0x000000ffff327224 */ /* 0x000fce00078e001f */
.L_x_45495:
[----:B------:R-:W-:Y:S05]  /*23d50*/  BSYNC B1 ;  /* 0x0000000000017941 */ /* 0x000fea0003800000 */
.L_x_45493:
        /* <DEDUP_REMOVED lines=9> */
.L_x_45497:
[----:B------:R-:W-:Y:S02]  /*23df0*/  IMAD.MOV.U32 R36, RZ, RZ, R35 ;  /* 0x000000ffff247224 */ /* 0x000fe400078e0023 */
[----:B------:R-:W-:Y:S01]  /*23e00*/  IMAD.MOV.U32 R24, RZ, RZ, R25 ;  /* 0x000000ffff187224 */ /* 0x000fe200078e0019 */
[----:B------:R-:W-:Y:S01]  /*23e10*/  MOV R25, R30 ;  /* 0x0000001e00197202 */ /* 0x000fe20000000f00 */
[----:B------:R-:W-:-:S07]  /*23e20*/  IMAD.MOV.U32 R35, RZ, RZ, R38 ;  /* 0x000000ffff237224 */ /* 0x000fce00078e0026 */
.L_x_45498:
[----:B------:R-:W-:Y:S05]  /*23e30*/  BSYNC B1 ;  /* 0x0000000000017941 */ /* 0x000fea0003800000 */
.L_x_45496:
        /* <DEDUP_REMOVED lines=9> */
.L_x_45500:
[----:B------:R-:W-:Y:S02]  /*23ed0*/  IMAD.MOV.U32 R37, RZ, RZ, R36 ;  /* 0x000000ffff257224 */ /* 0x000fe400078e0024 */
[----:B------:R-:W-:Y:S02]  /*23ee0*/  IMAD.MOV.U32 R31, RZ, RZ, R24 ;  /* 0x000000ffff1f7224 */ /* 0x000fe400078e0018 */
[----:B------:R-:W-:Y:S02]  /*23ef0*/  IMAD.MOV.U32 R36, RZ, RZ, R41 ;  /* 0x000000ffff247224 */ /* 0x000fe400078e0029 */
[----:B------:R-:W-:-:S07]  /*23f00*/  IMAD.MOV.U32 R24, RZ, RZ, R39 ;  /* 0x000000ffff187224 */ /* 0x000fce00078e0027 */
.L_x_45501:
[----:B------:R-:W-:Y:S05]  /*23f10*/  BSYNC B1 ;  /* 0x0000000000017941 */ /* 0x000fea0003800000 */
.L_x_45499:
        /* <DEDUP_REMOVED lines=9> */
.L_x_45503:
[----:B------:R-:W-:Y:S02]  /*23fb0*/  IMAD.MOV.U32 R39, RZ, RZ, R37 ;  /* 0x000000ffff277224 */ /* 0x000fe400078e0025 */
[----:B------:R-:W-:Y:S02]  /*23fc0*/  IMAD.MOV.U32 R30, RZ, RZ, R31 ;  /* 0x000000ffff1e7224 */ /* 0x000fe400078e001f */
[----:B------:R-:W-:Y:S02]  /*23fd0*/  IMAD.MOV.U32 R37, RZ, RZ, R40 ;  /* 0x000000ffff257224 */ /* 0x000fe400078e0028 */
[----:B------:R-:W-:-:S07]  /*23fe0*/  IMAD.MOV.U32 R31, RZ, RZ, R2 ;  /* 0x000000ffff1f7224 */ /* 0x000fce00078e0002 */
.L_x_45504:
[----:B------:R-:W-:Y:S05]  /*23ff0*/  BSYNC B1 ;  /* 0x0000000000017941 */ /* 0x000fea0003800000 */
.L_x_45502:
        /* <DEDUP_REMOVED lines=9> */
.L_x_45506:
[----:B------:R-:W-:Y:S02]  /*24090*/  IMAD.MOV.U32 R38, RZ, RZ, R39 ;  /* 0x000000ffff267224 */ /* 0x000fe400078e0027 */
[----:B------:R-:W-:Y:S02]  /*240a0*/  IMAD.MOV.U32 R2, RZ, RZ, R30 ;  /* 0x000000ffff027224 */ /* 0x000fe400078e001e */
[----:B------:R-:W-:Y:S02]  /*240b0*/  IMAD.MOV.U32 R39, RZ, RZ, R0 ;  /* 0x000000ffff277224 */ /* 0x000fe400078e0000 */
[----:B------:R-:W-:-:S07]  /*240c0*/  IMAD.MOV.U32 R30, RZ, RZ, R29 ;  /* 0x000000ffff1e7224 */ /* 0x000fce00078e001d */
.L_x_45507:
[----:B------:R-:W-:Y:S05]  /*240d0*/  BSYNC B1 ;  /* 0x0000000000017941 */ /* 0x000fea0003800000 */
.L_x_45505:
        /* <DEDUP_REMOVED lines=9> */
.L_x_45509:
[----:B------:R-:W-:Y:S01]  /*24170*/  MOV R0, R38 ;  /* 0x0000002600007202 */ /* 0x000fe20000000f00 */
[----:B------:R-:W-:Y:S02]  /*24180*/  IMAD.MOV.U32 R29, RZ, RZ, R2 ;  /* 0x000000ffff1d7224 */ /* 0x000fe400078e0002 */
[----:B------:R-:W-:Y:S02]  /*24190*/  IMAD.MOV.U32 R38, RZ, RZ, R43 ;  /* 0x000000ffff267224 */ /* 0x000fe400078e002b */
[----:B------:R-:W-:-:S07]  /*241a0*/  IMAD.MOV.U32 R2, RZ, RZ, R3 ;  /* 0x000000ffff027224 */ /* 0x000fce00078e0003 */
.L_x_45510:
[----:B------:R-:W-:Y:S05]  /*241b0*/  BSYNC B1 ;  /* 0x0000000000017941 */ /* 0x000fea0003800000 */
.L_x_45508:
        /* <DEDUP_REMOVED lines=9> */
.L_x_45512:
[----:B------:R-:W-:Y:S01]  /*24250*/  IMAD.MOV.U32 R41, RZ, RZ, R0 ;  /* 0x000000ffff297224 */ /* 0x000fe200078e0000 */
[----:B------:R-:W-:Y:S01]  /*24260*/  MOV R3, R29 ;  /* 0x0000001d00037202 */ /* 0x000fe20000000f00 */
[----:B------:R-:W-:Y:S02]  /*24270*/  IMAD.MOV.U32 R0, RZ, RZ, R19 ;  /* 0x000000ffff007224 */ /* 0x000fe400078e0013 */
[----:B------:R-:W-:-:S07]  /*24280*/  IMAD.MOV.U32 R29, RZ, RZ, R42 ;  /* 0x000000ffff1d7224 */ /* 0x000fce00078e002a */
.L_x_45513:
[----:B------:R-:W-:Y:S05]  /*24290*/  BSYNC B1 ;  /* 0x0000000000017941 */ /* 0x000fea0003800000 */
.L_x_45511:
        /* <DEDUP_REMOVED lines=9> */
.L_x_45515:
[----:B------:R-:W-:Y:S01]  /*24330*/  IMAD.MOV.U32 R40, RZ, RZ, R41 ;  /* 0x000000ffff287224 */ /* 0x000fe200078e0029 */
[----:B------:R-:W-:Y:S01]  /*24340*/  MOV R41, R34 ;  /* 0x0000002200297202 */ /* 0x000fe20000000f00 */
[----:B------:R-:W-:Y:S02]  /*24350*/  IMAD.MOV.U32 R19, RZ, RZ, R3 ;  /* 0x000000ffff137224 */ /* 0x000fe400078e0003 */
[----:B------:R-:W-:-:S07]  /*24360*/  IMAD.MOV.U32 R3, RZ, RZ, R18 ;  /* 0x000000ffff037224 */ /* 0x000fce00078e0012 */
.L_x_45516:
[----:B------:R-:W-:Y:S05]  /*24370*/  BSYNC B1 ;  /* 0x0000000000017941 */ /* 0x000fea0003800000 */
.L_x_45514:
        /* <DEDUP_REMOVED lines=9> */
.L_x_45518:
[----:B------:R-:W-:Y:S02]  /*24410*/  IMAD.MOV.U32 R34, RZ, RZ, R40 ;  /* 0x000000ffff227224 */ /* 0x000fe400078e0028 */
[----:B------:R-:W-:Y:S01]  /*24420*/  IMAD.MOV.U32 R18, RZ, RZ, R19 ;  /* 0x000000ffff127224 */ /* 0x000fe200078e0013 */
[----:B------:R-:W-:Y:S01]  /*24430*/  MOV R19, R16 ;  /* 0x0000001000137202 */ /* 0x000fe20000000f00 */
[----:B------:R-:W-:-:S07]  /*24440*/  IMAD.MOV.U32 R40, RZ, RZ, R17 ;  /* 0x000000ffff287224 */ /* 0x000fce00078e0011 */
.L_x_45519:
[----:B------:R-:W-:Y:S05]  /*24450*/  BSYNC B1 ;  /* 0x0000000000017941 */ /* 0x000fea0003800000 */
.L_x_45517:
        /* <DEDUP_REMOVED lines=9> */
.L_x_45521:
[----:B------:R-:W-:Y:S02]  /*244f0*/  IMAD.MOV.U32 R17, RZ, RZ, R34 ;  /* 0x000000ffff117224 */ /* 0x000fe400078e0022 */
[----:B------:R-:W-:Y:S02]  /*24500*/  IMAD.MOV.U32 R16, RZ, RZ, R18 ;  /* 0x000000ffff107224 */ /* 0x000fe400078e0012 */
[----:B------:R-:W-:Y:S02]  /*24510*/  IMAD.MOV.U32 R34, RZ, RZ, R33 ;  /* 0x000000ffff227224 */ /* 0x000fe400078e0021 */
[----:B------:R-:W-:-:S07]  /*24520*/  IMAD.MOV.U32 R18, RZ, RZ, R23 ;  /* 0x000000ffff127224 */ /* 0x000fce00078e0017 */
.L_x_45522:
[----:B------:R-:W-:Y:S05]  /*24530*/  BSYNC B1 ;  /* 0x0000000000017941 */ /* 0x000fea0003800000 */
.L_x_45520:
        /* <DEDUP_REMOVED lines=9> */
.L_x_45524:
[----:B------:R-:W-:Y:S02]  /*245d0*/  IMAD.MOV.U32 R33, RZ, RZ, R17 ;  /* 0x000000ffff217224 */ /* 0x000fe400078e0011 */
[----:B------:R-:W-:Y:S02]  /*245e0*/  IMAD.MOV.U32 R23, RZ, RZ, R16 ;  /* 0x000000ffff177224 */ /* 0x000fe400078e0010 */
[----:B------:R-:W-:Y:S02]  /*245f0*/  IMAD.MOV.U32 R17, RZ, RZ, R22 ;  /* 0x000000ffff117224 */ /* 0x000fe400078e0016 */
[----:B------:R-:W-:-:S07]  /*24600*/  IMAD.MOV.U32 R16, RZ, RZ, R21 ;  /* 0x000000ffff107224 */ /* 0x000fce00078e0015 */
.L_x_45525:
[----:B------:R-:W-:Y:S05]  /*24610*/  BSYNC B1 ;  /* 0x0000000000017941 */ /* 0x000fea0003800000 */
.L_x_45523:
        /* <DEDUP_REMOVED lines=16> */
.L_x_45527:
[----:B------:R-:W-:Y:S02]  /*24720*/  IMAD.MOV.U32 R43, RZ, RZ, R28 ;  /* 0x000000ffff2b7224 */ /* 0x000fe400078e001c */
[----:B------:R-:W-:Y:S02]  /*24730*/  IMAD.MOV.U32 R21, RZ, RZ, R5 ;  /* 0x000000ffff157224 */ /* 0x000fe400078e0005 */
[----:B------:R-:W-:Y:S02]  /*24740*/  IMAD.MOV.U32 R5, RZ, RZ, R20 ;  /* 0x000000ffff057224 */ /* 0x000fe400078e0014 */
[----:B------:R-:W-:-:S07]  /*24750*/  IMAD.MOV.U32 R28, RZ, RZ, R53 ;  /* 0x000000ffff1c7224 */ /* 0x000fce00078e0035 */
.L_x_45528:
[----:B------:R-:W-:Y:S05]  /*24760*/  BSYNC B1 ;  /* 0x0000000000017941 */ /* 0x000fea0003800000 */
.L_x_45526:
        /* <DEDUP_REMOVED lines=9> */
.L_x_45530:
[----:B------:R-:W-:Y:S02]  /*24800*/  IMAD.MOV.U32 R22, RZ, RZ, R43 ;  /* 0x000000ffff167224 */ /* 0x000fe400078e002b */
[----:B------:R-:W-:Y:S02]  /*24810*/  IMAD.MOV.U32 R20, RZ, RZ, R21 ;  /* 0x000000ffff147224 */ /* 0x000fe400078e0015 */
[----:B------:R-:W-:Y:S02]  /*24820*/  IMAD.MOV.U32 R43, RZ, RZ, R32 ;  /* 0x000000ffff2b7224 */ /* 0x000fe400078e0020 */
[----:B------:R-:W-:-:S07]  /*24830*/  IMAD.MOV.U32 R21, RZ, RZ, R26 ;  /* 0x000000ffff157224 */ /* 0x000fce00078e001a */
.L_x_45531:
[----:B------:R-:W-:Y:S05]  /*24840*/  BSYNC B1 ;  /* 0x0000000000017941 */ /* 0x000fea0003800000 */
.L_x_45529:
        /* <DEDUP_REMOVED lines=9> */
.L_x_45533:
[----:B------:R-:W-:Y:S02]  /*248e0*/  IMAD.MOV.U32 R53, RZ, RZ, R22 ;  /* 0x000000ffff357224 */ /* 0x000fe400078e0016 */
[----:B------:R-:W-:Y:S02]  /*248f0*/  IMAD.MOV.U32 R51, RZ, RZ, R20 ;  /* 0x000000ffff337224 */ /* 0x000fe400078e0014 */
[----:B------:R-:W-:Y:S02]  /*24900*/  IMAD.MOV.U32 R22, RZ, RZ, R57 ;  /* 0x000000ffff167224 */ /* 0x000fe400078e0039 */
[----:B------:R-:W-:-:S07]  /*24910*/  IMAD.MOV.U32 R20, RZ, RZ, R27 ;  /* 0x000000ffff147224 */ /* 0x000fce00078e001b */
.L_x_45534:
[----:B------:R-:W-:Y:S05]  /*24920*/  BSYNC B1 ;  /* 0x0000000000017941 */ /* 0x000fea0003800000 */
.L_x_45532:
        /* <DEDUP_REMOVED lines=9> */
.L_x_45536:
[----:B------:R-:W-:Y:S01]  /*249c0*/  MOV R32, R53 ;  /* 0x0000003500207202 */ /* 0x000fe20000000f00 */
[----:B------:R-:W-:Y:S02]  /*249d0*/  IMAD.MOV.U32 R26, RZ, RZ, R51 ;  /* 0x000000ffff1a7224 */ /* 0x000fe400078e0033 */
[----:B------:R-:W-:Y:S02]  /*249e0*/  IMAD.MOV.U32 R53, RZ, RZ, R52 ;  /* 0x000000ffff357224 */ /* 0x000fe400078e0034 */
[----:B------:R-:W-:-:S07]  /*249f0*/  IMAD.MOV.U32 R51, RZ, RZ, R50 ;  /* 0x000000ffff337224 */ /* 0x000fce00078e0032 */
.L_x_45537:
[----:B------:R-:W-:Y:S05]  /*24a00*/  BSYNC B1 ;  /* 0x0000000000017941 */ /* 0x000fea0003800000 */
.L_x_45535:
        /* <DEDUP_REMOVED lines=9> */
.L_x_45539:
[----:B------:R-:W-:Y:S01]  /*24aa0*/  IMAD.MOV.U32 R57, RZ, RZ, R32 ;  /* 0x000000ffff397224 */ /* 0x000fe200078e0020 */
[----:B------:R-:W-:Y:S01]  /*24ab0*/  MOV R27, R26 ;  /* 0x0000001a001b7202 */ /* 0x000fe20000000f00 */
[----:B------:R-:W-:Y:S02]  /*24ac0*/  IMAD.MOV.U32 R32, RZ, RZ, R35 ;  /* 0x000000ffff207224 */ /* 0x000fe400078e0023 */
[----:B------:R-:W-:-:S07]  /*24ad0*/  IMAD.MOV.U32 R26, RZ, RZ, R25 ;  /* 0x000000ffff1a7224 */ /* 0x000fce00078e0019 */
.L_x_45540:
[----:B------:R-:W-:Y:S05]  /*24ae0*/  BSYNC B1 ;  /* 0x0000000000017941 */ /* 0x000fea0003800000 */
.L_x_45538:
        /* <DEDUP_REMOVED lines=9> */
.L_x_45542:
[----:B------:R-:W-:Y:S01]  /*24b80*/  IMAD.MOV.U32 R48, RZ, RZ, R57 ;  /* 0x000000ffff307224 */ /* 0x000fe200078e0039 */
[----:B------:R-:W-:Y:S01]  /*24b90*/  MOV R57, R36 ;  /* 0x0000002400397202 */ /* 0x000fe20000000f00 */
[----:B------:R-:W-:Y:S02]  /*24ba0*/  IMAD.MOV.U32 R42, RZ, RZ, R27 ;  /* 0x000000ffff2a7224 */ /* 0x000fe400078e001b */
[----:B------:R-:W-:-:S07]  /*24bb0*/  IMAD.MOV.U32 R27, RZ, RZ, R24 ;  /* 0x000000ffff1b7224 */ /* 0x000fce00078e0018 */
.L_x_45543:
[----:B------:R-:W-:Y:S05]  /*24bc0*/  BSYNC B1 ;  /* 0x0000000000017941 */ /* 0x000fea0003800000 */
.L_x_45541:
        /* <DEDUP_REMOVED lines=9> */
.L_x_45545:
[----:B------:R-:W-:Y:S02]  /*24c60*/  IMAD.MOV.U32 R24, RZ, RZ, R48 ;  /* 0x000000ffff187224 */ /* 0x000fe400078e0030 */
[----:B------:R-:W-:Y:S01]  /*24c70*/  IMAD.MOV.U32 R25, RZ, RZ, R42 ;  /* 0x000000ffff197224 */ /* 0x000fe200078e002a */
[----:B------:R-:W-:Y:S01]  /*24c80*/  MOV R42, R31 ;  /* 0x0000001f002a7202 */ /* 0x000fe20000000f00 */
[----:B------:R-:W-:-:S07]  /*24c90*/  IMAD.MOV.U32 R48, RZ, RZ, R37 ;  /* 0x000000ffff307224 */ /* 0x000fce00078e0025 */
.L_x_45546:
[----:B------:R-:W-:Y:S05]  /*24ca0*/  BSYNC B1 ;  /* 0x0000000000017941 */ /* 0x000fea0003800000 */
.L_x_45544:
        /* <DEDUP_REMOVED lines=9> */
.L_x_45548:
[----:B------:R-:W-:Y:S02]  /*24d40*/  IMAD.MOV.U32 R35, RZ, RZ, R24 ;  /* 0x000000ffff237224 */ /* 0x000fe400078e0018 */
[----:B------:R-:W-:Y:S02]  /*24d50*/  IMAD.MOV.U32 R31, RZ, RZ, R25 ;  /* 0x000000ffff1f7224 */ /* 0x000fe400078e0019 */
[----:B------:R-:W-:Y:S02]  /*24d60*/  IMAD.MOV.U32 R24, RZ, RZ, R39 ;  /* 0x000000ffff187224 */ /* 0x000fe400078e0027 */
[----:B------:R-:W-:-:S07]  /*24d70*/  IMAD.MOV.U32 R25, RZ, RZ, R30 ;  /* 0x000000ffff197224 */ /* 0x000fce00078e001e */
.L_x_45549:
[----:B------:R-:W-:Y:S05]  /*24d80*/  BSYNC B1 ;  /* 0x0000000000017941 */ /* 0x000fea0003800000 */
.L_x_45547:
        /* <DEDUP_REMOVED lines=9> */
.L_x_45551:
[----:B------:R-:W-:Y:S02]  /*24e20*/  IMAD.MOV.U32 R37, RZ, RZ, R35 ;  /* 0x000000ffff257224 */ /* 0x000fe400078e0023 */
[----:B------:R-:W-:Y:S02]  /*24e30*/  IMAD.MOV.U32 R30, RZ, RZ, R31 ;  /* 0x000000ffff1e7224 */ /* 0x000fe400078e001f */
[----:B------:R-:W-:Y:S02]  /*24e40*/  IMAD.MOV.U32 R35, RZ, RZ, R38 ;  /* 0x000000ffff237224 */ /* 0x000fe400078e0026 */
[----:B------:R-:W-:-:S07]  /*24e50*/  IMAD.MOV.U32 R31, RZ, RZ, R2 ;  /* 0x000000ffff1f7224 */ /* 0x000fce00078e0002 */
.L_x_45552:
[----:B------:R-:W-:Y:S05]  /*24e60*/  BSYNC B1 ;  /* 0x0000000000017941 */ /* 0x000fea0003800000 */
.L_x_45550:
        /* <DEDUP_REMOVED lines=9> */
.L_x_45554:
[----:B------:R-:W-:Y:S02]  /*24f00*/  IMAD.MOV.U32 R36, RZ, RZ, R37 ;  /* 0x000000ffff247224 */ /* 0x000fe400078e0025 */
[----:B------:R-:W-:Y:S02]  /*24f10*/  IMAD.MOV.U32 R2, RZ, RZ, R30 ;  /* 0x000000ffff027224 */ /* 0x000fe400078e001e */
[----:B------:R-:W-:Y:S02]  /*24f20*/  IMAD.MOV.U32 R37, RZ, RZ, R0 ;  /* 0x000000ffff257224 */ /* 0x000fe400078e0000 */
[----:B------:R-:W-:-:S07]  /*24f30*/  IMAD.MOV.U32 R30, RZ, RZ, R29 ;  /* 0x000000ffff1e7224 */ /* 0x000fce00078e001d */
.L_x_45555:
[----:B------:R-:W-:Y:S05]  /*24f40*/  BSYNC B1 ;  /* 0x0000000000017941 */ /* 0x000fea0003800000 */
.L_x_45553:
        /* <DEDUP_REMOVED lines=9> */
.L_x_45557:
[----:B------:R-:W-:Y:S01]  /*24fe0*/  MOV R29, R36 ;  /* 0x00000024001d7202 */ /* 0x000fe20000000f00 */
[----:B------:R-:W-:Y:S02]  /*24ff0*/  IMAD.MOV.U32 R0, RZ, RZ, R2 ;  /* 0x000000ffff007224 */ /* 0x000fe400078e0002 */
[----:B------:R-:W-:Y:S02]  /*25000*/  IMAD.MOV.U32 R36, RZ, RZ, R41 ;  /* 0x000000ffff247224 */ /* 0x000fe400078e0029 */
[----:B------:R-:W-:-:S07]  /*25010*/  IMAD.MOV.U32 R2, RZ, RZ, R3 ;  /* 0x000000ffff027224 */ /* 0x000fce00078e0003 */
.L_x_45558:
[----:B------:R-:W-:Y:S05]  /*25020*/  BSYNC B1 ;  /* 0x0000000000017941 */ /* 0x000fea0003800000 */
.L_x_45556:
        /* <DEDUP_REMOVED lines=9> */
.L_x_45560:
[----:B------:R-:W-:Y:S01]  /*250c0*/  IMAD.MOV.U32 R39, RZ, RZ, R29 ;  /* 0x000000ffff277224 */ /* 0x000fe200078e001d */
[----:B------:R-:W-:Y:S01]  /*250d0*/  MOV R3, R0 ;  /* 0x0000000000037202 */ /* 0x000fe20000000f00 */
[----:B------:R-:W-:Y:S02]  /*250e0*/  IMAD.MOV.U32 R29, RZ, RZ, R40 ;  /* 0x000000ffff1d7224 */ /* 0x000fe400078e0028 */
[----:B------:R-:W-:-:S07]  /*250f0*/  IMAD.MOV.U32 R0, RZ, RZ, R19 ;  /* 0x000000ffff007224 */ /* 0x000fce00078e0013 */
.L_x_45561:
[----:B------:R-:W-:Y:S05]  /*25100*/  BSYNC B1 ;  /* 0x0000000000017941 */ /* 0x000fea0003800000 */
.L_x_45559:
        /* <DEDUP_REMOVED lines=9> */
.L_x_45563:
[----:B------:R-:W-:Y:S01]  /*251a0*/  IMAD.MOV.U32 R38, RZ, RZ, R39 ;  /* 0x000000ffff267224 */ /* 0x000fe200078e0027 */
[----:B------:R-:W-:Y:S01]  /*251b0*/  MOV R39, R34 ;  /* 0x0000002200277202 */ /* 0x000fe20000000f00 */
[----:B------:R-:W-:Y:S02]  /*251c0*/  IMAD.MOV.U32 R19, RZ, RZ, R3 ;  /* 0x000000ffff137224 */ /* 0x000fe400078e0003 */
[----:B------:R-:W-:-:S07]  /*251d0*/  IMAD.MOV.U32 R3, RZ, RZ, R18 ;  /* 0x000000ffff037224 */ /* 0x000fce00078e0012 */
.L_x_45564:
[----:B------:R-:W-:Y:S05]  /*251e0*/  BSYNC B1 ;  /* 0x0000000000017941 */ /* 0x000fea0003800000 */
.L_x_45562:
        /* <DEDUP_REMOVED lines=9> */
.L_x_45566:
[----:B------:R-:W-:Y:S02]  /*25280*/  IMAD.MOV.U32 R34, RZ, RZ, R38 ;  /* 0x000000ffff227224 */ /* 0x000fe400078e0026 */
[----:B------:R-:W-:Y:S01]  /*25290*/  IMAD.MOV.U32 R18, RZ, RZ, R19 ;  /* 0x000000ffff127224 */ /* 0x000fe200078e0013 */
[----:B------:R-:W-:Y:S01]  /*252a0*/  MOV R19, R16 ;  /* 0x0000001000137202 */ /* 0x000fe20000000f00 */
[----:B------:R-:W-:-:S07]  /*252b0*/  IMAD.MOV.U32 R38, RZ, RZ, R17 ;  /* 0x000000ffff267224 */ /* 0x000fce00078e0011 */
.L_x_45567:
[----:B------:R-:W-:Y:S05]  /*252c0*/  BSYNC B1 ;  /* 0x0000000000017941 */ /* 0x000fea0003800000 */
.L_x_45565:
        /* <DEDUP_REMOVED lines=9> */
.L_x_45569:
[----:B------:R-:W-:Y:S02]  /*25360*/  IMAD.MOV.U32 R17, RZ, RZ, R34 ;  /* 0x000000ffff117224 */ /* 0x000fe400078e0022 */
[----:B------:R-:W-:Y:S02]  /*25370*/  IMAD.MOV.U32 R16, RZ, RZ, R18 ;  /* 0x000000ffff107224 */ /* 0x000fe400078e0012 */
[----:B------:R-:W-:Y:S02]  /*25380*/  IMAD.MOV.U32 R34, RZ, RZ, R33 ;  /* 0x000000ffff227224 */ /* 0x000fe400078e0021 */
[----:B------:R-:W-:-:S07]  /*25390*/  IMAD.MOV.U32 R18, RZ, RZ, R23 ;  /* 0x000000ffff127224 */ /* 0x000fce00078e0017 */
.L_x_45570:
[----:B------:R-:W-:Y:S05]  /*253a0*/  BSYNC B1 ;  /* 0x0000000000017941 */ /* 0x000fea0003800000 */
.L_x_45568:
        /* <DEDUP_REMOVED lines=16> */
.L_x_45572:
[----:B------:R-:W-:Y:S01]  /*254b0*/  IMAD.MOV.U32 R33, RZ, RZ, R28 ;  /* 0x000000ffff217224 */ /* 0x000fe200078e001c */
[----:B------:R-:W-:Y:S01]  /*254c0*/  MOV R28, R43 ;  /* 0x0000002b001c7202 */ /* 0x000fe20000000f00 */
[----:B------:R-:W-:Y:S02]  /*254d0*/  IMAD.MOV.U32 R23, RZ, RZ, R5 ;  /* 0x000000ffff177224 */ /* 0x000fe400078e0005 */
[----:B------:R-:W-:-:S07]  /*254e0*/  IMAD.MOV.U32 R5, RZ, RZ, R21 ;  /* 0x000000ffff057224 */ /* 0x000fce00078e0015 */
.L_x_45573:
[----:B------:R-:W-:Y:S05]  /*254f0*/  BSYNC B1 ;  /* 0x0000000000017941 */ /* 0x000fea0003800000 */
.L_x_45571:
        /* <DEDUP_REMOVED lines=9> */
.L_x_45575:
[----:B------:R-:W-:Y:S02]  /*25590*/  IMAD.MOV.U32 R46, RZ, RZ, R33 ;  /* 0x000000ffff2e7224 */ /* 0x000fe400078e0021 */
[----:B------:R-:W-:Y:S02]  /*255a0*/  IMAD.MOV.U32 R40, RZ, RZ, R23 ;  /* 0x000000ffff287224 */ /* 0x000fe400078e0017 */
[----:B------:R-:W-:Y:S02]  /*255b0*/  IMAD.MOV.U32 R33, RZ, RZ, R22 ;  /* 0x000000ffff217224 */ /* 0x000fe400078e0016 */
[----:B------:R-:W-:-:S07]  /*255c0*/  IMAD.MOV.U32 R23, RZ, RZ, R20 ;  /* 0x000000ffff177224 */ /* 0x000fce00078e0014 */
.L_x_45576:
[----:B------:R-:W-:Y:S05]  /*255d0*/  BSYNC B1 ;  /* 0x0000000000017941 */ /* 0x000fea0003800000 */
.L_x_45574:
        /* <DEDUP_REMOVED lines=9> */
.L_x_45578:
[----:B------:R-:W-:Y:S02]  /*25670*/  IMAD.MOV.U32 R41, RZ, RZ, R46 ;  /* 0x000000ffff297224 */ /* 0x000fe400078e002e */
[----:B------:R-:W-:Y:S02]  /*25680*/  IMAD.MOV.U32 R21, RZ, RZ, R40 ;  /* 0x000000ffff157224 */ /* 0x000fe400078e0028 */
[----:B------:R-:W-:Y:S02]  /*25690*/  IMAD.MOV.U32 R46, RZ, RZ, R53 ;  /* 0x000000ffff2e7224 */ /* 0x000fe400078e0035 */
[----:B------:R-:W-:-:S07]  /*256a0*/  IMAD.MOV.U32 R40, RZ, RZ, R51 ;  /* 0x000000ffff287224 */ /* 0x000fce00078e0033 */
.L_x_45579:
[----:B------:R-:W-:Y:S05]  /*256b0*/  BSYNC B1 ;  /* 0x0000000000017941 */ /* 0x000fea0003800000 */
.L_x_45577:
        /* <DEDUP_REMOVED lines=9> */
.L_x_45581:
[----:B------:R-:W-:Y:S02]  /*25750*/  IMAD.MOV.U32 R22, RZ, RZ, R41 ;  /* 0x000000ffff167224 */ /* 0x000fe400078e0029 */
[----:B------:R-:W-:Y:S02]  /*25760*/  IMAD.MOV.U32 R20, RZ, RZ, R21 ;  /* 0x000000ffff147224 */ /* 0x000fe400078e0015 */
[----:B------:R-:W-:Y:S02]  /*25770*/  IMAD.MOV.U32 R41, RZ, RZ, R32 ;  /* 0x000000ffff297224 */ /* 0x000fe400078e0020 */
[----:B------:R-:W-:-:S07]  /*25780*/  IMAD.MOV.U32 R21, RZ, RZ, R26 ;  /* 0x000000ffff157224 */ /* 0x000fce00078e001a */
.L_x_45582:
[----:B------:R-:W-:Y:S05]  /*25790*/  BSYNC B1 ;  /* 0x0000000000017941 */ /* 0x000fea0003800000 */
.L_x_45580:
        /* <DEDUP_REMOVED lines=9> */
.L_x_45584:
[----:B------:R-:W-:Y:S01]  /*25830*/  MOV R49, R22 ;  /* 0x0000001600317202 */ /* 0x000fe20000000f00 */
[----:B------:R-:W-:Y:S02]  /*25840*/  IMAD.MOV.U32 R43, RZ, RZ, R20 ;  /* 0x000000ffff2b7224 */ /* 0x000fe400078e0014 */
[----:B------:R-:W-:Y:S02]  /*25850*/  IMAD.MOV.U32 R22, RZ, RZ, R57 ;  /* 0x000000ffff167224 */ /* 0x000fe400078e0039 */
[----:B------:R-:W-:-:S07]  /*25860*/  IMAD.MOV.U32 R20, RZ, RZ, R27 ;  /* 0x000000ffff147224 */ /* 0x000fce00078e001b */
.L_x_45585:
[----:B------:R-:W-:Y:S05]  /*25870*/  BSYNC B1 ;  /* 0x0000000000017941 */ /* 0x000fea0003800000 */
.L_x_45583:
        /* <DEDUP_REMOVED lines=9> */
.L_x_45587:
[----:B------:R-:W-:Y:S01]  /*25910*/  IMAD.MOV.U32 R27, RZ, RZ, R49 ;  /* 0x000000ffff1b7224 */ /* 0x000fe200078e0031 */
[----:B------:R-:W-:Y:S01]  /*25920*/  MOV R26, R43 ;  /* 0x0000002b001a7202 */ /* 0x000fe20000000f00 */
[----:B------:R-:W-:Y:S02]  /*25930*/  IMAD.MOV.U32 R49, RZ, RZ, R48 ;  /* 0x000000ffff317224 */ /* 0x000fe400078e0030 */
[----:B------:R-:W-:-:S07]  /*25940*/  IMAD.MOV.U32 R43, RZ, RZ, R42 ;  /* 0x000000ffff2b7224 */ /* 0x000fce00078e002a */
.L_x_45588:
[----:B------:R-:W-:Y:S05]  /*25950*/  BSYNC B1 ;  /* 0x0000000000017941 */ /* 0x000fea0003800000 */
.L_x_45586:
        /* <DEDUP_REMOVED lines=9> */
.L_x_45590:
[----:B------:R-:W-:Y:S01]  /*259f0*/  IMAD.MOV.U32 R42, RZ, RZ, R27 ;  /* 0x000000ffff2a7224 */ /* 0x000fe200078e001b */
[----:B------:R-:W-:Y:S01]  /*25a00*/  MOV R27, R24 ;  /* 0x00000018001b7202 */ /* 0x000fe20000000f00 */
[----:B------:R-:W-:Y:S02]  /*25a10*/  IMAD.MOV.U32 R32, RZ, RZ, R26 ;  /* 0x000000ffff207224 */ /* 0x000fe400078e001a */
[----:B------:R-:W-:-:S07]  /*25a20*/  IMAD.MOV.U32 R26, RZ, RZ, R25 ;  /* 0x000000ffff1a7224 */ /* 0x000fce00078e0019 */
.L_x_45591:
[----:B------:R-:W-:Y:S05]  /*25a30*/  BSYNC B1 ;  /* 0x0000000000017941 */ /* 0x000fea0003800000 */
.L_x_45589:
        /* <DEDUP_REMOVED lines=9> */
.L_x_45593:
[----:B------:R-:W-:Y:S02]  /*25ad0*/  IMAD.MOV.U32 R24, RZ, RZ, R42 ;  /* 0x000000ffff187224 */ /* 0x000fe400078e002a */
[----:B------:R-:W-:Y:S01]  /*25ae0*/  IMAD.MOV.U32 R25, RZ, RZ, R32 ;  /* 0x000000ffff197224 */ /* 0x000fe200078e0020 */
[----:B------:R-:W-:Y:S01]  /*25af0*/  MOV R32, R31 ;  /* 0x0000001f00207202 */ /* 0x000fe20000000f00 */
[----:B------:R-:W-:-:S07]  /*25b00*/  IMAD.MOV.U32 R42, RZ, RZ, R35 ;  /* 0x000000ffff2a7224 */ /* 0x000fce00078e0023 */
.L_x_45594:
[----:B------:R-:W-:Y:S05]  /*25b10*/  BSYNC B1 ;  /* 0x0000000000017941 */ /* 0x000fea0003800000 */
.L_x_45592:
        /* <DEDUP_REMOVED lines=9> */
.L_x_45596:
[----:B------:R-:W-:Y:S02]  /*25bb0*/  IMAD.MOV.U32 R35, RZ, RZ, R24 ;  /* 0x000000ffff237224 */ /* 0x000fe400078e0018 */
[----:B------:R-:W-:Y:S02]  /*25bc0*/  IMAD.MOV.U32 R31, RZ, RZ, R25 ;  /* 0x000000ffff1f7224 */ /* 0x000fe400078e0019 */
[----:B------:R-:W-:Y:S02]  /*25bd0*/  IMAD.MOV.U32 R24, RZ, RZ, R37 ;  /* 0x000000ffff187224 */ /* 0x000fe400078e0025 */
[----:B------:R-:W-:-:S07]  /*25be0*/  IMAD.MOV.U32 R25, RZ, RZ, R30 ;  /* 0x000000ffff197224 */ /* 0x000fce00078e001e */
.L_x_45597:
[----:B------:R-:W-:Y:S05]  /*25bf0*/  BSYNC B1 ;  /* 0x0000000000017941 */ /* 0x000fea0003800000 */
.L_x_45595:
        /* <DEDUP_REMOVED lines=9> */
.L_x_45599:
[----:B------:R-:W-:Y:S02]  /*25c90*/  IMAD.MOV.U32 R30, RZ, RZ, R35 ;  /* 0x000000ffff1e7224 */ /* 0x000fe400078e0023 */
[----:B------:R-:W-:Y:S02]  /*25ca0*/  IMAD.MOV.U32 R37, RZ, RZ, R31 ;  /* 0x000000ffff257224 */ /* 0x000fe400078e001f */
[----:B------:R-:W-:Y:S02]  /*25cb0*/  IMAD.MOV.U32 R35, RZ, RZ, R36 ;  /* 0x000000ffff237224 */ /* 0x000fe400078e0024 */
[----:B------:R-:W-:-:S07]  /*25cc0*/  IMAD.MOV.U32 R31, RZ, RZ, R2 ;  /* 0x000000ffff1f7224 */ /* 0x000fce00078e0002 */
.L_x_45600:
[----:B------:R-:W-:Y:S05]  /*25cd0*/  BSYNC B1 ;  /* 0x0000000000017941 */ /* 0x000fea0003800000 */
.L_x_45598:
        /* <DEDUP_REMOVED lines=9> */
.L_x_45602:
[----:B------:R-:W-:Y:S02]  /*25d70*/  IMAD.MOV.U32 R36, RZ, RZ, R30 ;  /* 0x000000ffff247224 */ /* 0x000fe400078e001e */
[----:B------:R-:W-:Y:S02]  /*25d80*/  IMAD.MOV.U32 R2, RZ, RZ, R37 ;  /* 0x000000ffff027224 */ /* 0x000fe400078e0025 */
[----:B------:R-:W-:Y:S02]  /*25d90*/  IMAD.MOV.U32 R30, RZ, RZ, R29 ;  /* 0x000000ffff1e7224 */ /* 0x000fe400078e001d */
[----:B------:R-:W-:-:S07]  /*25da0*/  IMAD.MOV.U32 R37, RZ, RZ, R0 ;  /* 0x000000ffff257224 */ /* 0x000fce00078e0000 */
.L_x_45603:
[----:B------:R-:W-:Y:S05]  /*25db0*/  BSYNC B1 ;  /* 0x0000000000017941 */ /* 0x000fea0003800000 */
.L_x_45601:
        /* <DEDUP_REMOVED lines=9> */
.L_x_45605:
[----:B------:R-:W-:Y:S01]  /*25e50*/  MOV R29, R36 ;  /* 0x00000024001d7202 */ /* 0x000fe20000000f00 */
[----:B------:R-:W-:Y:S02]  /*25e60*/  IMAD.MOV.U32 R0, RZ, RZ, R2 ;  /* 0x000000ffff007224 */ /* 0x000fe400078e0002 */
[----:B------:R-:W-:Y:S02]  /*25e70*/  IMAD.MOV.U32 R36, RZ, RZ, R39 ;  /* 0x000000ffff247224 */ /* 0x000fe400078e0027 */
[----:B------:R-:W-:-:S07]  /*25e80*/  IMAD.MOV.U32 R2, RZ, RZ, R3 ;  /* 0x000000ffff027224 */ /* 0x000fce00078e0003 */
.L_x_45606:
[----:B------:R-:W-:Y:S05]  /*25e90*/  BSYNC B1 ;  /* 0x0000000000017941 */ /* 0x000fea0003800000 */
.L_x_45604:
        /* <DEDUP_REMOVED lines=9> */
.L_x_45608:
[----:B------:R-:W-:Y:S01]  /*25f30*/  IMAD.MOV.U32 R39, RZ, RZ, R29 ;  /* 0x000000ffff277224 */ /* 0x000fe200078e001d */
[----:B------:R-:W-:Y:S01]  /*25f40*/  MOV R3, R0 ;  /* 0x0000000000037202 */ /* 0x000fe20000000f00 */
[----:B------:R-:W-:Y:S02]  /*25f50*/  IMAD.MOV.U32 R29, RZ, RZ, R38 ;  /* 0x000000ffff1d7224 */ /* 0x000fe400078e0026 */
[----:B------:R-:W-:-:S07]  /*25f60*/  IMAD.MOV.U32 R0, RZ, RZ, R19 ;  /* 0x000000ffff007224 */ /* 0x000fce00078e0013 */
.L_x_45609:
[----:B------:R-:W-:Y:S05]  /*25f70*/  BSYNC B1 ;  /* 0x0000000000017941 */ /* 0x000fea0003800000 */
.L_x_45607:
        /* <DEDUP_REMOVED lines=9> */
.L_x_45611:
[----:B------:R-:W-:Y:S01]  /*26010*/  IMAD.MOV.U32 R38, RZ, RZ, R39 ;  /* 0x000000ffff267224 */ /* 0x000fe200078e0027 */
[----:B------:R-:W-:Y:S01]  /*26020*/  MOV R39, R34 ;  /* 0x0000002200277202 */ /* 0x000fe20000000f00 */
[----:B------:R-:W-:Y:S02]  /*26030*/  IMAD.MOV.U32 R19, RZ, RZ, R3 ;  /* 0x000000ffff137224 */ /* 0x000fe400078e0003 */
[----:B------:R-:W-:-:S07]  /*26040*/  IMAD.MOV.U32 R3, RZ, RZ, R18 ;  /* 0x000000ffff037224 */ /* 0x000fce00078e0012 */
.L_x_45612:
[----:B------:R-:W-:Y:S05]  /*26050*/  BSYNC B1 ;  /* 0x0000000000017941 */ /* 0x000fea0003800000 */
.L_x_45610:
        /* <DEDUP_REMOVED lines=9> */
.L_x_45614:
[----:B------:R-:W-:Y:S02]  /*260f0*/  IMAD.MOV.U32 R34, RZ, RZ, R38 ;  /* 0x000000ffff227224 */ /* 0x000fe400078e0026 */
[----:B------:R-:W-:Y:S01]  /*26100*/  IMAD.MOV.U32 R18, RZ, RZ, R19 ;  /* 0x000000ffff127224 */ /* 0x000fe200078e0013 */
[----:B------:R-:W-:Y:S01]  /*26110*/  MOV R19, R16 ;  /* 0x0000001000137202 */ /* 0x000fe20000000f00 */
[----:B------:R-:W-:-:S07]  /*26120*/  IMAD.MOV.U32 R38, RZ, RZ, R17 ;  /* 0x000000ffff267224 */ /* 0x000fce00078e0011 */
.L_x_45615:
[----:B------:R-:W-:Y:S05]  /*26130*/  BSYNC B1 ;  /* 0x0000000000017941 */ /* 0x000fea0003800000 */
.L_x_45613:
        /* <DEDUP_REMOVED lines=16> */
.L_x_45617:
[----:B------:R-:W-:Y:S02]  /*26240*/  IMAD.MOV.U32 R17, RZ, RZ, R28 ;  /* 0x000000ffff117224 */ /* 0x000fe400078e001c */
[----:B------:R-:W-:Y:S01]  /*26250*/  IMAD.MOV.U32 R16, RZ, RZ, R5 ;  /* 0x000000ffff107224 */ /* 0x000fe200078e0005 */
[----:B------:R-:W-:Y:S01]  /*26260*/  MOV R5, R23 ;  /* 0x0000001700057202 */ /* 0x000fe20000000f00 */
[----:B------:R-:W-:-:S07]  /*26270*/  IMAD.MOV.U32 R28, RZ, RZ, R33 ;  /* 0x000000ffff1c7224 */ /* 0x000fce00078e0021 */
.L_x_45618:
[----:B------:R-:W-:Y:S05]  /*26280*/  BSYNC B1 ;  /* 0x0000000000017941 */ /* 0x000fea0003800000 */
.L_x_45616:
        /* <DEDUP_REMOVED lines=9> */
.L_x_45620:
[----:B------:R-:W-:Y:S02]  /*26320*/  IMAD.MOV.U32 R48, RZ, RZ, R17 ;  /* 0x000000ffff307224 */ /* 0x000fe400078e0011 */
[----:B------:R-:W-:Y:S01]  /*26330*/  IMAD.MOV.U32 R44, RZ, RZ, R16 ;  /* 0x000000ffff2c7224 */ /* 0x000fe200078e0010 */
[----:B------:R-:W-:Y:S01]  /*26340*/  MOV R16, R40 ;  /* 0x0000002800107202 */ /* 0x000fe20000000f00 */
[----:B------:R-:W-:-:S07]  /*26350*/  IMAD.MOV.U32 R17, RZ, RZ, R46 ;  /* 0x000000ffff117224 */ /* 0x000fce00078e002e */
.L_x_45621:
[----:B------:R-:W-:Y:S05]  /*26360*/  BSYNC B1 ;  /* 0x0000000000017941 */ /* 0x000fea0003800000 */
.L_x_45619:
        /* <DEDUP_REMOVED lines=9> */
.L_x_45623:
[----:B------:R-:W-:Y:S02]  /*26400*/  IMAD.MOV.U32 R33, RZ, RZ, R48 ;  /* 0x000000ffff217224 */ /* 0x000fe400078e0030 */
[----:B------:R-:W-:Y:S02]  /*26410*/  IMAD.MOV.U32 R23, RZ, RZ, R44 ;  /* 0x000000ffff177224 */ /* 0x000fe400078e002c */
[----:B------:R-:W-:Y:S02]  /*26420*/  IMAD.MOV.U32 R48, RZ, RZ, R41 ;  /* 0x000000ffff307224 */ /* 0x000fe400078e0029 */
[----:B------:R-:W-:-:S07]  /*26430*/  IMAD.MOV.U32 R44, RZ, RZ, R21 ;  /* 0x000000ffff2c7224 */ /* 0x000fce00078e0015 */
.L_x_45624:
[----:B------:R-:W-:Y:S05]  /*26440*/  BSYNC B1 ;  /* 0x0000000000017941 */ /* 0x000fea0003800000 */
.L_x_45622:
        /* <DEDUP_REMOVED lines=9> */
.L_x_45626:
[----:B------:R-:W-:Y:S02]  /*264e0*/  IMAD.MOV.U32 R46, RZ, RZ, R33 ;  /* 0x000000ffff2e7224 */ /* 0x000fe400078e0021 */
[----:B------:R-:W-:Y:S02]  /*264f0*/  IMAD.MOV.U32 R40, RZ, RZ, R23 ;  /* 0x000000ffff287224 */ /* 0x000fe400078e0017 */
[----:B------:R-:W-:Y:S02]  /*26500*/  IMAD.MOV.U32 R33, RZ, RZ, R22 ;  /* 0x000000ffff217224 */ /* 0x000fe400078e0016 */
[----:B------:R-:W-:-:S07]  /*26510*/  IMAD.MOV.U32 R23, RZ, RZ, R20 ;  /* 0x000000ffff177224 */ /* 0x000fce00078e0014 */
.L_x_45627:
[----:B------:R-:W-:Y:S05]  /*26520*/  BSYNC B1 ;  /* 0x0000000000017941 */ /* 0x000fea0003800000 */
.L_x_45625:
        /* <DEDUP_REMOVED lines=9> */
.L_x_45629:
[----:B------:R-:W-:Y:S02]  /*265c0*/  IMAD.MOV.U32 R20, RZ, RZ, R46 ;  /* 0x000000ffff147224 */ /* 0x000fe400078e002e */
[----:B------:R-:W-:Y:S02]  /*265d0*/  IMAD.MOV.U32 R21, RZ, RZ, R40 ;  /* 0x000000ffff157224 */ /* 0x000fe400078e0028 */
[----:B------:R-:W-:Y:S02]  /*265e0*/  IMAD.MOV.U32 R46, RZ, RZ, R49 ;  /* 0x000000ffff2e7224 */ /* 0x000fe400078e0031 */
[----:B------:R-:W-:-:S07]  /*265f0*/  IMAD.MOV.U32 R40, RZ, RZ, R43 ;  /* 0x000000ffff287224 */ /* 0x000fce00078e002b */
.L_x_45630:
[----:B------:R-:W-:Y:S05]  /*26600*/  BSYNC B1 ;  /* 0x0000000000017941 */ /* 0x000fea0003800000 */
.L_x_45628:
        /* <DEDUP_REMOVED lines=9> */
.L_x_45632:
[----:B------:R-:W-:Y:S01]  /*266a0*/  MOV R43, R20 ;  /* 0x00000014002b7202 */ /* 0x000fe20000000f00 */
[----:B------:R-:W-:Y:S02]  /*266b0*/  IMAD.MOV.U32 R41, RZ, RZ, R21 ;  /* 0x000000ffff297224 */ /* 0x000fe400078e0015 */
[----:B------:R-:W-:Y:S02]  /*266c0*/  IMAD.MOV.U32 R20, RZ, RZ, R27 ;  /* 0x000000ffff147224 */ /* 0x000fe400078e001b */
[----:B------:R-:W-:-:S07]  /*266d0*/  IMAD.MOV.U32 R21, RZ, RZ, R26 ;  /* 0x000000ffff157224 */ /* 0x000fce00078e001a */
.L_x_45633:
[----:B------:R-:W-:Y:S05]  /*266e0*/  BSYNC B1 ;  /* 0x0000000000017941 */ /* 0x000fea0003800000 */
.L_x_45631:
        /* <DEDUP_REMOVED lines=9> */
.L_x_45635:
[----:B------:R-:W-:Y:S01]  /*26780*/  IMAD.MOV.U32 R27, RZ, RZ, R43 ;  /* 0x000000ffff1b7224 */ /* 0x000fe200078e002b */
[----:B------:R-:W-:Y:S01]  /*26790*/  MOV R22, R41 ;  /* 0x0000002900167202 */ /* 0x000fe20000000f00 */
[----:B------:R-:W-:Y:S02]  /*267a0*/  IMAD.MOV.U32 R43, RZ, RZ, R42 ;  /* 0x000000ffff2b7224 */ /* 0x000fe400078e002a */
[----:B------:R-:W-:-:S07]  /*267b0*/  IMAD.MOV.U32 R41, RZ, RZ, R32 ;  /* 0x000000ffff297224 */ /* 0x000fce00078e0020 */
.L_x_45636:
[----:B------:R-:W-:Y:S05]  /*267c0*/  BSYNC B1 ;  /* 0x0000000000017941 */ /* 0x000fea0003800000 */
.L_x_45634:
        /* <DEDUP_REMOVED lines=9> */
.L_x_45638:
[----:B------:R-:W-:Y:S01]  /*26860*/  IMAD.MOV.U32 R32, RZ, RZ, R27 ;  /* 0x000000ffff207224 */ /* 0x000fe200078e001b */
[----:B------:R-:W-:Y:S01]  /*26870*/  MOV R27, R24 ;  /* 0x00000018001b7202 */ /* 0x000fe20000000f00 */
[----:B------:R-:W-:Y:S02]  /*26880*/  IMAD.MOV.U32 R26, RZ, RZ, R22 ;  /* 0x000000ffff1a7224 */ /* 0x000fe400078e0016 */
[----:B------:R-:W-:-:S07]  /*26890*/  IMAD.MOV.U32 R22, RZ, RZ, R25 ;  /* 0x000000ffff167224 */ /* 0x000fce00078e0019 */
.L_x_45639:
[----:B------:R-:W-:Y:S05]  /*268a0*/  BSYNC B1 ;  /* 0x0000000000017941 */ /* 0x000fea0003800000 */
.L_x_45637:
        /* <DEDUP_REMOVED lines=9> */
.L_x_45641:
[----:B------:R-:W-:Y:S02]  /*26940*/  IMAD.MOV.U32 R25, RZ, RZ, R32 ;  /* 0x000000ffff197224 */ /* 0x000fe400078e0020 */
[----:B------:R-:W-:Y:S01]  /*26950*/  IMAD.MOV.U32 R24, RZ, RZ, R26 ;  /* 0x000000ffff187224 */ /* 0x000fe200078e001a */
[----:B------:R-:W-:Y:S01]  /*26960*/  MOV R26, R31 ;  /* 0x0000001f001a7202 */ /* 0x000fe20000000f00 */
[----:B------:R-:W-:-:S07]  /*26970*/  IMAD.MOV.U32 R32, RZ, RZ, R35 ;  /* 0x000000ffff207224 */ /* 0x000fce00078e0023 */
.L_x_45642:
[----:B------:R-:W-:Y:S05]  /*26980*/  BSYNC B1 ;  /* 0x0000000000017941 */ /* 0x000fea0003800000 */
.L_x_45640:
        /* <DEDUP_REMOVED lines=9> */
.L_x_45644:
[----:B------:R-:W-:Y:S02]  /*26a20*/  IMAD.MOV.U32 R35, RZ, RZ, R25 ;  /* 0x000000ffff237224 */ /* 0x000fe400078e0019 */
[----:B------:R-:W-:Y:S02]  /*26a30*/  IMAD.MOV.U32 R31, RZ, RZ, R24 ;  /* 0x000000ffff1f7224 */ /* 0x000fe400078e0018 */
[----:B------:R-:W-:Y:S02]  /*26a40*/  IMAD.MOV.U32 R25, RZ, RZ, R30 ;  /* 0x000000ffff197224 */ /* 0x000fe400078e001e */
[----:B------:R-:W-:-:S07]  /*26a50*/  IMAD.MOV.U32 R24, RZ, RZ, R37 ;  /* 0x000000ffff187224 */ /* 0x000fce00078e0025 */
.L_x_45645:
[----:B------:R-:W-:Y:S05]  /*26a60*/  BSYNC B1 ;  /* 0x0000000000017941 */ /* 0x000fea0003800000 */
.L_x_45643:
        /* <DEDUP_REMOVED lines=9> */
.L_x_45647:
[----:B------:R-:W-:Y:S02]  /*26b00*/  IMAD.MOV.U32 R30, RZ, RZ, R35 ;  /* 0x000000ffff1e7224 */ /* 0x000fe400078e0023 */
[----:B------:R-:W-:Y:S02]  /*26b10*/  IMAD.MOV.U32 R37, RZ, RZ, R31 ;  /* 0x000000ffff257224 */ /* 0x000fe400078e001f */
[----:B------:R-:W-:Y:S02]  /*26b20*/  IMAD.MOV.U32 R35, RZ, RZ, R36 ;  /* 0x000000ffff237224 */ /* 0x000fe400078e0024 */
[----:B------:R-:W-:-:S07]  /*26b30*/  IMAD.MOV.U32 R31, RZ, RZ, R2 ;  /* 0x000000ffff1f7224 */ /* 0x000fce00078e0002 */
.L_x_45648:
[----:B------:R-:W-:Y:S05]  /*26b40*/  BSYNC B1 ;  /* 0x0000000000017941 */ /* 0x000fea0003800000 */
.L_x_45646:
        /* <DEDUP_REMOVED lines=9> */
.L_x_45650:
[----:B------:R-:W-:Y:S02]  /*26be0*/  IMAD.MOV.U32 R36, RZ, RZ, R30 ;  /* 0x000000ffff247224 */ /* 0x000fe400078e001e */
[----:B------:R-:W-:Y:S02]  /*26bf0*/  IMAD.MOV.U32 R2, RZ, RZ, R37 ;  /* 0x000000ffff027224 */ /* 0x000fe400078e0025 */
[----:B------:R-:W-:Y:S02]  /*26c00*/  IMAD.MOV.U32 R30, RZ, RZ, R29 ;  /* 0x000000ffff1e7224 */ /* 0x000fe400078e001d */
[----:B------:R-:W-:-:S07]  /*26c10*/  IMAD.MOV.U32 R37, RZ, RZ, R0 ;  /* 0x000000ffff257224 */ /* 0x000fce00078e0000 */
.L_x_45651:
[----:B------:R-:W-:Y:S05]  /*26c20*/  BSYNC B1 ;  /* 0x0000000000017941 */ /* 0x000fea0003800000 */
.L_x_45649:
        /* <DEDUP_REMOVED lines=9> */
.L_x_45653:
[----:B------:R-:W-:Y:S01]  /*26cc0*/  MOV R29, R36 ;  /* 0x00000024001d7202 */ /* 0x000fe20000000f00 */
[----:B------:R-:W-:Y:S02]  /*26cd0*/  IMAD.MOV.U32 R0, RZ, RZ, R2 ;  /* 0x000000ffff007224 */ /* 0x000fe400078e0002 */
[----:B------:R-:W-:Y:S02]  /*26ce0*/  IMAD.MOV.U32 R36, RZ, RZ, R39 ;  /* 0x000000ffff247224 */ /* 0x000fe400078e0027 */
[----:B------:R-:W-:-:S07]  /*26cf0*/  IMAD.MOV.U32 R2, RZ, RZ, R3 ;  /* 0x000000ffff027224 */ /* 0x000fce00078e0003 */
.L_x_45654:
[----:B------:R-:W-:Y:S05]  /*26d00*/  BSYNC B1 ;  /* 0x0000000000017941 */ /* 0x000fea0003800000 */
.L_x_45652:
        /* <DEDUP_REMOVED lines=9> */
.L_x_45656:
[----:B------:R-:W-:Y:S01]  /*26da0*/  IMAD.MOV.U32 R39, RZ, RZ, R29 ;  /* 0x000000ffff277224 */ /* 0x000fe200078e001d */
[----:B------:R-:W-:Y:S01]  /*26db0*/  MOV R3, R0 ;  /* 0x0000000000037202 */ /* 0x000fe20000000f00 */
[----:B------:R-:W-:Y:S02]  /*26dc0*/  IMAD.MOV.U32 R29, RZ, RZ, R38 ;  /* 0x000000ffff1d7224 */ /* 0x000fe400078e0026 */
[----:B------:R-:W-:-:S07]  /*26dd0*/  IMAD.MOV.U32 R0, RZ, RZ, R19 ;  /* 0x000000ffff007224 */ /* 0x000fce00078e0013 */
.L_x_45657:
[----:B------:R-:W-:Y:S05]  /*26de0*/  BSYNC B1 ;  /* 0x0000000000017941 */ /* 0x000fea0003800000 */
.L_x_45655:
        /* <DEDUP_REMOVED lines=9> */
.L_x_45659:
[----:B------:R-:W-:Y:S01]  /*26e80*/  IMAD.MOV.U32 R38, RZ, RZ, R39 ;  /* 0x000000ffff267224 */ /* 0x000fe200078e0027 */
[----:B------:R-:W-:Y:S01]  /*26e90*/  MOV R39, R34 ;  /* 0x0000002200277202 */ /* 0x000fe20000000f00 */
[----:B------:R-:W-:Y:S02]  /*26ea0*/  IMAD.MOV.U32 R19, RZ, RZ, R3 ;  /* 0x000000ffff137224 */ /* 0x000fe400078e0003 */
[----:B------:R-:W-:-:S07]  /*26eb0*/  IMAD.MOV.U32 R3, RZ, RZ, R18 ;  /* 0x000000ffff037224 */ /* 0x000fce00078e0012 */
.L_x_45660:
[----:B------:R-:W-:Y:S05]  /*26ec0*/  BSYNC B1 ;  /* 0x0000000000017941 */ /* 0x000fea0003800000 */
.L_x_45658:
        /* <DEDUP_REMOVED lines=16> */
.L_x_45662:
[----:B------:R-:W-:Y:S01]  /*26fd0*/  IMAD.MOV.U32 R45, RZ, RZ, R28 ;  /* 0x000000ffff2d7224 */ /* 0x000fe200078e001c */
[----:B------:R-:W-:Y:S01]  /*26fe0*/  MOV R14, R5 ;  /* 0x00000005000e7202 */ /* 0x000fe20000000f00 */
[----:B------:R-:W-:Y:S02]  /*26ff0*/  IMAD.MOV.U32 R5, RZ, RZ, R16 ;  /* 0x000000ffff057224 */ /* 0x000fe400078e0010 */
[----:B------:R-:W-:-:S07]  /*27000*/  IMAD.MOV.U32 R28, RZ, RZ, R17 ;  /* 0x000000ffff1c7224 */ /* 0x000fce00078e0011 */
.L_x_45663:
[----:B------:R-:W-:Y:S05]  /*27010*/  BSYNC B1 ;  /* 0x0000000000017941 */ /* 0x000fea0003800000 */
.L_x_45661:
        /* <DEDUP_REMOVED lines=9> */
.L_x_45665:
[----:B------:R-:W-:Y:S01]  /*270b0*/  IMAD.MOV.U32 R18, RZ, RZ, R45 ;  /* 0x000000ffff127224 */ /* 0x000fe200078e002d */
[----:B------:R-:W-:Y:S01]  /*270c0*/  MOV R45, R48 ;  /* 0x00000030002d7202 */ /* 0x000fe20000000f00 */
[----:B------:R-:W-:Y:S02]  /*270d0*/  IMAD.MOV.U32 R16, RZ, RZ, R14 ;  /* 0x000000ffff107224 */ /* 0x000fe400078e000e */
[----:B------:R-:W-:-:S07]  /*270e0*/  IMAD.MOV.U32 R14, RZ, RZ, R44 ;  /* 0x000000ffff0e7224 */ /* 0x000fce00078e002c */
.L_x_45666:
[----:B------:R-:W-:Y:S05]  /*270f0*/  BSYNC B1 ;  /* 0x0000000000017941 */ /* 0x000fea0003800000 */
.L_x_45664:
        /* <DEDUP_REMOVED lines=9> */
.L_x_45668:
[----:B------:R-:W-:Y:S02]  /*27190*/  IMAD.MOV.U32 R47, RZ, RZ, R18 ;  /* 0x000000ffff2f7224 */ /* 0x000fe400078e0012 */
[----:B------:R-:W-:Y:S01]  /*271a0*/  IMAD.MOV.U32 R17, RZ, RZ, R16 ;  /* 0x000000ffff117224 */ /* 0x000fe200078e0010 */
[----:B------:R-:W-:Y:S01]  /*271b0*/  MOV R16, R23 ;  /* 0x0000001700107202 */ /* 0x000fe20000000f00 */
[----:B------:R-:W-:-:S07]  /*271c0*/  IMAD.MOV.U32 R18, RZ, RZ, R33 ;  /* 0x000000ffff127224 */ /* 0x000fce00078e0021 */
.L_x_45669:
[----:B------:R-:W-:Y:S05]  /*271d0*/  BSYNC B1 ;  /* 0x0000000000017941 */ /* 0x000fea0003800000 */
.L_x_45667:
        /* <DEDUP_REMOVED lines=9> */
.L_x_45671:
[----:B------:R-:W-:Y:S02]  /*27270*/  IMAD.MOV.U32 R23, RZ, RZ, R47 ;  /* 0x000000ffff177224 */ /* 0x000fe400078e002f */
[----:B------:R-:W-:Y:S02]  /*27280*/  IMAD.MOV.U32 R34, RZ, RZ, R17 ;  /* 0x000000ffff227224 */ /* 0x000fe400078e0011 */
[----:B------:R-:W-:Y:S02]  /*27290*/  IMAD.MOV.U32 R47, RZ, RZ, R46 ;  /* 0x000000ffff2f7224 */ /* 0x000fe400078e002e */
[----:B------:R-:W-:-:S07]  /*272a0*/  IMAD.MOV.U32 R17, RZ, RZ, R40 ;  /* 0x000000ffff117224 */ /* 0x000fce00078e0028 */
.L_x_45672:
[----:B------:R-:W-:Y:S05]  /*272b0*/  BSYNC B1 ;  /* 0x0000000000017941 */ /* 0x000fea0003800000 */
.L_x_45670:
        /* <DEDUP_REMOVED lines=9> */
.L_x_45674:
[----:B------:R-:W-:Y:S02]  /*27350*/  IMAD.MOV.U32 R42, RZ, RZ, R23 ;  /* 0x000000ffff2a7224 */ /* 0x000fe400078e0017 */
[----:B------:R-:W-:Y:S02]  /*27360*/  IMAD.MOV.U32 R40, RZ, RZ, R34 ;  /* 0x000000ffff287224 */ /* 0x000fe400078e0022 */
[----:B------:R-:W-:Y:S02]  /*27370*/  IMAD.MOV.U32 R23, RZ, RZ, R20 ;  /* 0x000000ffff177224 */ /* 0x000fe400078e0014 */
[----:B------:R-:W-:-:S07]  /*27380*/  IMAD.MOV.U32 R34, RZ, RZ, R21 ;  /* 0x000000ffff227224 */ /* 0x000fce00078e0015 */
.L_x_45675:
[----:B------:R-:W-:Y:S05]  /*27390*/  BSYNC B1 ;  /* 0x0000000000017941 */ /* 0x000fea0003800000 */
.L_x_45673:
        /* <DEDUP_REMOVED lines=9> */
.L_x_45677:
[----:B------:R-:W-:Y:S02]  /*27430*/  IMAD.MOV.U32 R20, RZ, RZ, R42 ;  /* 0x000000ffff147224 */ /* 0x000fe400078e002a */
[----:B------:R-:W-:Y:S02]  /*27440*/  IMAD.MOV.U32 R21, RZ, RZ, R40 ;  /* 0x000000ffff157224 */ /* 0x000fe400078e0028 */
[----:B------:R-:W-:Y:S02]  /*27450*/  IMAD.MOV.U32 R42, RZ, RZ, R43 ;  /* 0x000000ffff2a7224 */ /* 0x000fe400078e002b */
[----:B------:R-:W-:-:S07]  /*27460*/  IMAD.MOV.U32 R40, RZ, RZ, R41 ;  /* 0x000000ffff287224 */ /* 0x000fce00078e0029 */
.L_x_45678:
[----:B------:R-:W-:Y:S05]  /*27470*/  BSYNC B1 ;  /* 0x0000000000017941 */ /* 0x000fea0003800000 */
.L_x_45676:
        /* <DEDUP_REMOVED lines=9> */
.L_x_45680:
[----:B------:R-:W-:Y:S01]  /*27510*/  MOV R41, R20 ;  /* 0x0000001400297202 */ /* 0x000fe20000000f00 */
[----:B------:R-:W-:Y:S02]  /*27520*/  IMAD.MOV.U32 R33, RZ, RZ, R21 ;  /* 0x000000ffff217224 */ /* 0x000fe400078e0015 */
[----:B------:R-:W-:Y:S02]  /*27530*/  IMAD.MOV.U32 R20, RZ, RZ, R27 ;  /* 0x000000ffff147224 */ /* 0x000fe400078e001b */
[----:B------:R-:W-:-:S07]  /*27540*/  IMAD.MOV.U32 R21, RZ, RZ, R22 ;  /* 0x000000ffff157224 */ /* 0x000fce00078e0016 */
.L_x_45681:
[----:B------:R-:W-:Y:S05]  /*27550*/  BSYNC B1 ;  /* 0x0000000000017941 */ /* 0x000fea0003800000 */
.L_x_45679:
        /* <DEDUP_REMOVED lines=9> */
.L_x_45683:
[----:B------:R-:W-:Y:S01]  /*275f0*/  IMAD.MOV.U32 R22, RZ, RZ, R41 ;  /* 0x000000ffff167224 */ /* 0x000fe200078e0029 */
[----:B------:R-:W-:Y:S01]  /*27600*/  MOV R27, R33 ;  /* 0x00000021001b7202 */ /* 0x000fe20000000f00 */
[----:B------:R-:W-:Y:S02]  /*27610*/  IMAD.MOV.U32 R41, RZ, RZ, R32 ;  /* 0x000000ffff297224 */ /* 0x000fe400078e0020 */
[----:B------:R-:W-:-:S07]  /*27620*/  IMAD.MOV.U32 R33, RZ, RZ, R26 ;  /* 0x000000ffff217224 */ /* 0x000fce00078e001a */
.L_x_45684:
[----:B------:R-:W-:Y:S05]  /*27630*/  BSYNC B1 ;  /* 0x0000000000017941 */ /* 0x000fea0003800000 */
.L_x_45682:
        /* <DEDUP_REMOVED lines=9> */
.L_x_45686:
[----:B------:R-:W-:Y:S01]  /*276d0*/  IMAD.MOV.U32 R32, RZ, RZ, R22 ;  /* 0x000000ffff207224 */ /* 0x000fe200078e0016 */
[----:B------:R-:W-:Y:S01]  /*276e0*/  MOV R22, R25 ;  /* 0x0000001900167202 */ /* 0x000fe20000000f00 */
[----:B------:R-:W-:Y:S02]  /*276f0*/  IMAD.MOV.U32 R26, RZ, RZ, R27 ;  /* 0x000000ffff1a7224 */ /* 0x000fe400078e001b */
[----:B------:R-:W-:-:S07]  /*27700*/  IMAD.MOV.U32 R27, RZ, RZ, R24 ;  /* 0x000000ffff1b7224 */ /* 0x000fce00078e0018 */
.L_x_45687:
[----:B------:R-:W-:Y:S05]  /*27710*/  BSYNC B1 ;  /* 0x0000000000017941 */ /* 0x000fea0003800000 */
.L_x_45685:
        /* <DEDUP_REMOVED lines=9> */
.L_x_45689:
[----:B------:R-:W-:Y:S02]  /*277b0*/  IMAD.MOV.U32 R25, RZ, RZ, R32 ;  /* 0x000000ffff197224 */ /* 0x000fe400078e0020 */
[----:B------:R-:W-:Y:S01]  /*277c0*/  IMAD.MOV.U32 R24, RZ, RZ, R26 ;  /* 0x000000ffff187224 */ /* 0x000fe200078e001a */
[----:B------:R-:W-:Y:S01]  /*277d0*/  MOV R26, R31 ;  /* 0x0000001f001a7202 */ /* 0x000fe20000000f00 */
[----:B------:R-:W-:-:S07]  /*277e0*/  IMAD.MOV.U32 R32, RZ, RZ, R35 ;  /* 0x000000ffff207224 */ /* 0x000fce00078e0023 */
.L_x_45690:
[----:B------:R-:W-:Y:S05]  /*277f0*/  BSYNC B1 ;  /* 0x0000000000017941 */ /* 0x000fea0003800000 */
.L_x_45688:
        /* <DEDUP_REMOVED lines=9> */
.L_x_45692:
[----:B------:R-:W-:Y:S02]  /*27890*/  IMAD.MOV.U32 R35, RZ, RZ, R25 ;  /* 0x000000ffff237224 */ /* 0x000fe400078e0019 */
[----:B------:R-:W-:Y:S02]  /*278a0*/  IMAD.MOV.U32 R31, RZ, RZ, R24 ;  /* 0x000000ffff1f7224 */ /* 0x000fe400078e0018 */
[----:B------:R-:W-:Y:S02]  /*278b0*/  IMAD.MOV.U32 R25, RZ, RZ, R30 ;  /* 0x000000ffff197224 */ /* 0x000fe400078e001e */
[----:B------:R-:W-:-:S07]  /*278c0*/  IMAD.MOV.U32 R24, RZ, RZ, R37 ;  /* 0x000000ffff187224 */ /* 0x000fce00078e0025 */
.L_x_45693:
[----:B------:R-:W-:Y:S05]  /*278d0*/  BSYNC B1 ;  /* 0x0000000000017941 */ /* 0x000fea0003800000 */
.L_x_45691:
        /* <DEDUP_REMOVED lines=9> */
.L_x_45695:
[----:B------:R-:W-:Y:S02]  /*27970*/  IMAD.MOV.U32 R30, RZ, RZ, R35 ;  /* 0x000000ffff1e7224 */ /* 0x000fe400078e0023 */
[----:B------:R-:W-:Y:S02]  /*27980*/  IMAD.MOV.U32 R37, RZ, RZ, R31 ;  /* 0x000000ffff257224 */ /* 0x000fe400078e001f */
[----:B------:R-:W-:Y:S02]  /*27990*/  IMAD.MOV.U32 R35, RZ, RZ, R36 ;  /* 0x000000ffff237224 */ /* 0x000fe400078e0024 */
[----:B------:R-:W-:-:S07]  /*279a0*/  IMAD.MOV.U32 R31, RZ, RZ, R2 ;  /* 0x000000ffff1f7224 */ /* 0x000fce00078e0002 */
.L_x_45696:
[----:B------:R-:W-:Y:S05]  /*279b0*/  BSYNC B1 ;  /* 0x0000000000017941 */ /* 0x000fea0003800000 */
.L_x_45694:
        /* <DEDUP_REMOVED lines=9> */
.L_x_45698:
[----:B------:R-:W-:Y:S02]  /*27a50*/  IMAD.MOV.U32 R36, RZ, RZ, R30 ;  /* 0x000000ffff247224 */ /* 0x000fe400078e001e */
[----:B------:R-:W-:Y:S02]  /*27a60*/  IMAD.MOV.U32 R2, RZ, RZ, R37 ;  /* 0x000000ffff027224 */ /* 0x000fe400078e0025 */
[----:B------:R-:W-:Y:S02]  /*27a70*/  IMAD.MOV.U32 R30, RZ, RZ, R29 ;  /* 0x000000ffff1e7224 */ /* 0x000fe400078e001d */
[----:B------:R-:W-:-:S07]  /*27a80*/  IMAD.MOV.U32 R37, RZ, RZ, R0 ;  /* 0x000000ffff257224 */ /* 0x000fce00078e0000 */
.L_x_45699:
[----:B------:R-:W-:Y:S05]  /*27a90*/  BSYNC B1 ;  /* 0x0000000000017941 */ /* 0x000fea0003800000 */
.L_x_45697:
        /* <DEDUP_REMOVED lines=9> */
.L_x_45701:
[----:B------:R-:W-:Y:S01]  /*27b30*/  MOV R29, R36 ;  /* 0x00000024001d7202 */ /* 0x000fe20000000f00 */
[----:B------:R-:W-:Y:S02]  /*27b40*/  IMAD.MOV.U32 R0, RZ, RZ, R2 ;  /* 0x000000ffff007224 */ /* 0x000fe400078e0002 */
[----:B------:R-:W-:Y:S02]  /*27b50*/  IMAD.MOV.U32 R36, RZ, RZ, R39 ;  /* 0x000000ffff247224 */ /* 0x000fe400078e0027 */
[----:B------:R-:W-:-:S07]  /*27b60*/  IMAD.MOV.U32 R2, RZ, RZ, R3 ;  /* 0x000000ffff027224 */ /* 0x000fce00078e0003 */
.L_x_45702:
[----:B------:R-:W-:Y:S05]  /*27b70*/  BSYNC B1 ;  /* 0x0000000000017941 */ /* 0x000fea0003800000 */
.L_x_45700:
        /* <DEDUP_REMOVED lines=9> */
.L_x_45704:
[----:B------:R-:W-:Y:S01]  /*27c10*/  IMAD.MOV.U32 R39, RZ, RZ, R29 ;  /* 0x000000ffff277224 */ /* 0x000fe200078e001d */
[----:B------:R-:W-:Y:S01]  /*27c20*/  MOV R3, R0 ;  /* 0x0000000000037202 */ /* 0x000fe20000000f00 */
[----:B------:R-:W-:Y:S02]  /*27c30*/  IMAD.MOV.U32 R29, RZ, RZ, R38 ;  /* 0x000000ffff1d7224 */ /* 0x000fe400078e0026 */
[----:B------:R-:W-:-:S07]  /*27c40*/  IMAD.MOV.U32 R0, RZ, RZ, R19 ;  /* 0x000000ffff007224 */ /* 0x000fce00078e0013 */
.L_x_45705:
[----:B------:R-:W-:Y:S05]  /*27c50*/  BSYNC B1 ;  /* 0x0000000000017941 */ /* 0x000fea0003800000 */
.L_x_45703:
        /* <DEDUP_REMOVED lines=16> */
.L_x_45707:
[----:B------:R-:W-:Y:S01]  /*27d60*/  MOV R15, R28 ;  /* 0x0000001c000f7202 */ /* 0x000fe20000000f00 */
[----:B------:R-:W-:Y:S02]  /*27d70*/  IMAD.MOV.U32 R12, RZ, RZ, R5 ;  /* 0x000000ffff0c7224 */ /* 0x000fe400078e0005 */
[----:B------:R-:W-:Y:S02]  /*27d80*/  IMAD.MOV.U32 R5, RZ, RZ, R14 ;  /* 0x000000ffff057224 */ /* 0x000fe400078e000e */
[----:B------:R-:W-:-:S07]  /*27d90*/  IMAD.MOV.U32 R28, RZ, RZ, R45 ;  /* 0x000000ffff1c7224 */ /* 0x000fce00078e002d */
.L_x_45708:
[----:B------:R-:W-:Y:S05]  /*27da0*/  BSYNC B1 ;  /* 0x0000000000017941 */ /* 0x000fea0003800000 */
.L_x_45706:
        /* <DEDUP_REMOVED lines=9> */
.L_x_45710:
[----:B------:R-:W-:Y:S01]  /*27e40*/  IMAD.MOV.U32 R38, RZ, RZ, R15 ;  /* 0x000000ffff267224 */ /* 0x000fe200078e000f */
[----:B------:R-:W-:Y:S01]  /*27e50*/  MOV R14, R12 ;  /* 0x0000000c000e7202 */ /* 0x000fe20000000f00 */
[----:B------:R-:W-:Y:S02]  /*27e60*/  IMAD.MOV.U32 R15, RZ, RZ, R18 ;  /* 0x000000ffff0f7224 */ /* 0x000fe400078e0012 */
[----:B------:R-:W-:-:S07]  /*27e70*/  IMAD.MOV.U32 R12, RZ, RZ, R16 ;  /* 0x000000ffff0c7224 */ /* 0x000fce00078e0010 */
.L_x_45711:
[----:B------:R-:W-:Y:S05]  /*27e80*/  BSYNC B1 ;  /* 0x0000000000017941 */ /* 0x000fea0003800000 */
.L_x_45709:
        /* <DEDUP_REMOVED lines=9> */
.L_x_45713:
[----:B------:R-:W-:Y:S01]  /*27f20*/  IMAD.MOV.U32 R16, RZ, RZ, R38 ;  /* 0x000000ffff107224 */ /* 0x000fe200078e0026 */
[----:B------:R-:W-:Y:S01]  /*27f30*/  MOV R38, R47 ;  /* 0x0000002f00267202 */ /* 0x000fe20000000f00 */
[----:B------:R-:W-:Y:S02]  /*27f40*/  IMAD.MOV.U32 R19, RZ, RZ, R14 ;  /* 0x000000ffff137224 */ /* 0x000fe400078e000e */
[----:B------:R-:W-:-:S07]  /*27f50*/  IMAD.MOV.U32 R14, RZ, RZ, R17 ;  /* 0x000000ffff0e7224 */ /* 0x000fce00078e0011 */
.L_x_45714:
[----:B------:R-:W-:Y:S05]  /*27f60*/  BSYNC B1 ;  /* 0x0000000000017941 */ /* 0x000fea0003800000 */
.L_x_45712:
        /* <DEDUP_REMOVED lines=9> */
.L_x_45716:
[----:B------:R-:W-:Y:S02]  /*28000*/  IMAD.MOV.U32 R43, RZ, RZ, R16 ;  /* 0x000000ffff2b7224 */ /* 0x000fe400078e0010 */
[----:B------:R-:W-:Y:S01]  /*28010*/  IMAD.MOV.U32 R17, RZ, RZ, R19 ;  /* 0x000000ffff117224 */ /* 0x000fe200078e0013 */
[----:B------:R-:W-:Y:S01]  /*28020*/  MOV R19, R34 ;  /* 0x0000002200137202 */ /* 0x000fe20000000f00 */
[----:B------:R-:W-:-:S07]  /*28030*/  IMAD.MOV.U32 R16, RZ, RZ, R23 ;  /* 0x000000ffff107224 */ /* 0x000fce00078e0017 */
.L_x_45717:
[----:B------:R-:W-:Y:S05]  /*28040*/  BSYNC B1 ;  /* 0x0000000000017941 */ /* 0x000fea0003800000 */
.L_x_45715:
        /* <DEDUP_REMOVED lines=9> */
.L_x_45719:
[----:B------:R-:W-:Y:S02]  /*280e0*/  IMAD.MOV.U32 R23, RZ, RZ, R43 ;  /* 0x000000ffff177224 */ /* 0x000fe400078e002b */
[----:B------:R-:W-:Y:S02]  /*280f0*/  IMAD.MOV.U32 R18, RZ, RZ, R17 ;  /* 0x000000ffff127224 */ /* 0x000fe400078e0011 */
[----:B------:R-:W-:Y:S02]  /*28100*/  IMAD.MOV.U32 R43, RZ, RZ, R42 ;  /* 0x000000ffff2b7224 */ /* 0x000fe400078e002a */
[----:B------:R-:W-:-:S07]  /*28110*/  IMAD.MOV.U32 R17, RZ, RZ, R40 ;  /* 0x000000ffff117224 */ /* 0x000fce00078e0028 */
.L_x_45720:
[----:B------:R-:W-:Y:S05]  /*28120*/  BSYNC B1 ;  /* 0x0000000000017941 */ /* 0x000fea0003800000 */
.L_x_45718:
        /* <DEDUP_REMOVED lines=9> */
.L_x_45722:
[----:B------:R-:W-:Y:S02]  /*281c0*/  IMAD.MOV.U32 R40, RZ, RZ, R23 ;  /* 0x000000ffff287224 */ /* 0x000fe400078e0017 */
[----:B------:R-:W-:Y:S02]  /*281d0*/  IMAD.MOV.U32 R34, RZ, RZ, R18 ;  /* 0x000000ffff227224 */ /* 0x000fe400078e0012 */
[----:B------:R-:W-:Y:S02]  /*281e0*/  IMAD.MOV.U32 R23, RZ, RZ, R20 ;  /* 0x000000ffff177224 */ /* 0x000fe400078e0014 */
[----:B------:R-:W-:-:S07]  /*281f0*/  IMAD.MOV.U32 R18, RZ, RZ, R21 ;  /* 0x000000ffff127224 */ /* 0x000fce00078e0015 */
.L_x_45723:
[----:B------:R-:W-:Y:S05]  /*28200*/  BSYNC B1 ;  /* 0x0000000000017941 */ /* 0x000fea0003800000 */
.L_x_45721:
        /* <DEDUP_REMOVED lines=9> */
.L_x_45725:
[----:B------:R-:W-:Y:S02]  /*282a0*/  IMAD.MOV.U32 R21, RZ, RZ, R40 ;  /* 0x000000ffff157224 */ /* 0x000fe400078e0028 */
[----:B------:R-:W-:Y:S02]  /*282b0*/  IMAD.MOV.U32 R20, RZ, RZ, R34 ;  /* 0x000000ffff147224 */ /* 0x000fe400078e0022 */
[----:B------:R-:W-:Y:S02]  /*282c0*/  IMAD.MOV.U32 R40, RZ, RZ, R41 ;  /* 0x000000ffff287224 */ /* 0x000fe400078e0029 */
[----:B------:R-:W-:-:S07]  /*282d0*/  IMAD.MOV.U32 R34, RZ, RZ, R33 ;  /* 0x000000ffff227224 */ /* 0x000fce00078e0021 */
.L_x_45726:
[----:B------:R-:W-:Y:S05]  /*282e0*/  BSYNC B1 ;  /* 0x0000000000017941 */ /* 0x000fea0003800000 */
.L_x_45724:
        /* <DEDUP_REMOVED lines=9> */
.L_x_45728:
[----:B------:R-:W-:Y:S01]  /*28380*/  MOV R41, R21 ;  /* 0x0000001500297202 */ /* 0x000fe20000000f00 */
[----:B------:R-:W-:Y:S02]  /*28390*/  IMAD.MOV.U32 R33, RZ, RZ, R20 ;  /* 0x000000ffff217224 */ /* 0x000fe400078e0014 */
[----:B------:R-:W-:Y:S02]  /*283a0*/  IMAD.MOV.U32 R21, RZ, RZ, R22 ;  /* 0x000000ffff157224 */ /* 0x000fe400078e0016 */
[----:B------:R-:W-:-:S07]  /*283b0*/  IMAD.MOV.U32 R20, RZ, RZ, R27 ;  /* 0x000000ffff147224 */ /* 0x000fce00078e001b */
.L_x_45729:
[----:B------:R-:W-:Y:S05]  /*283c0*/  BSYNC B1 ;  /* 0x0000000000017941 */ /* 0x000fea0003800000 */
.L_x_45727:
        /* <DEDUP_REMOVED lines=9> */
.L_x_45731:
[----:B------:R-:W-:Y:S01]  /*28460*/  IMAD.MOV.U32 R22, RZ, RZ, R41 ;  /* 0x000000ffff167224 */ /* 0x000fe200078e0029 */
[----:B------:R-:W-:Y:S01]  /*28470*/  MOV R27, R33 ;  /* 0x00000021001b7202 */ /* 0x000fe20000000f00 */
[----:B------:R-:W-:Y:S02]  /*28480*/  IMAD.MOV.U32 R41, RZ, RZ, R32 ;  /* 0x000000ffff297224 */ /* 0x000fe400078e0020 */
[----:B------:R-:W-:-:S07]  /*28490*/  IMAD.MOV.U32 R33, RZ, RZ, R26 ;  /* 0x000000ffff217224 */ /* 0x000fce00078e001a */
.L_x_45732:
[----:B------:R-:W-:Y:S05]  /*284a0*/  BSYNC B1 ;  /* 0x0000000000017941 */ /* 0x000fea0003800000 */
.L_x_45730:
        /* <DEDUP_REMOVED lines=9> */
.L_x_45734:
[----:B------:R-:W-:Y:S01]  /*28540*/  IMAD.MOV.U32 R32, RZ, RZ, R22 ;  /* 0x000000ffff207224 */ /* 0x000fe200078e0016 */
[----:B------:R-:W-:Y:S01]  /*28550*/  MOV R22, R25 ;  /* 0x0000001900167202 */ /* 0x000fe20000000f00 */
[----:B------:R-:W-:Y:S02]  /*28560*/  IMAD.MOV.U32 R26, RZ, RZ, R27 ;  /* 0x000000ffff1a7224 */ /* 0x000fe400078e001b */
[----:B------:R-:W-:-:S07]  /*28570*/  IMAD.MOV.U32 R27, RZ, RZ, R24 ;  /* 0x000000ffff1b7224 */ /* 0x000fce00078e0018 */
.L_x_45735:
[----:B------:R-:W-:Y:S05]  /*28580*/  BSYNC B1 ;  /* 0x0000000000017941 */ /* 0x000fea0003800000 */
.L_x_45733:
        /* <DEDUP_REMOVED lines=9> */
.L_x_45737:
[----:B------:R-:W-:Y:S02]  /*28620*/  IMAD.MOV.U32 R25, RZ, RZ, R32 ;  /* 0x000000ffff197224 */ /* 0x000fe400078e0020 */
[----:B------:R-:W-:Y:S01]  /*28630*/  IMAD.MOV.U32 R24, RZ, RZ, R26 ;  /* 0x000000ffff187224 */ /* 0x000fe200078e001a */
[----:B------:R-:W-:Y:S01]  /*28640*/  MOV R26, R31 ;  /* 0x0000001f001a7202 */ /* 0x000fe20000000f00 */
[----:B------:R-:W-:-:S07]  /*28650*/  IMAD.MOV.U32 R32, RZ, RZ, R35 ;  /* 0x000000ffff207224 */ /* 0x000fce00078e0023 */
.L_x_45738:
[----:B------:R-:W-:Y:S05]  /*28660*/  BSYNC B1 ;  /* 0x0000000000017941 */ /* 0x000fea0003800000 */
.L_x_45736:
        /* <DEDUP_REMOVED lines=9> */
.L_x_45740:
[----:B------:R-:W-:Y:S02]  /*28700*/  IMAD.MOV.U32 R35, RZ, RZ, R25 ;  /* 0x000000ffff237224 */ /* 0x000fe400078e0019 */
[----:B------:R-:W-:Y:S02]  /*28710*/  IMAD.MOV.U32 R31, RZ, RZ, R24 ;  /* 0x000000ffff1f7224 */ /* 0x000fe400078e0018 */
[----:B------:R-:W-:Y:S02]  /*28720*/  IMAD.MOV.U32 R25, RZ, RZ, R30 ;  /* 0x000000ffff197224 */ /* 0x000fe400078e001e */
[----:B------:R-:W-:-:S07]  /*28730*/  IMAD.MOV.U32 R24, RZ, RZ, R37 ;  /* 0x000000ffff187224 */ /* 0x000fce00078e0025 */
.L_x_45741:
[----:B------:R-:W-:Y:S05]  /*28740*/  BSYNC B1 ;  /* 0x0000000000017941 */ /* 0x000fea0003800000 */
.L_x_45739:
        /* <DEDUP_REMOVED lines=9> */
.L_x_45743:
[----:B------:R-:W-:Y:S02]  /*287e0*/  IMAD.MOV.U32 R30, RZ, RZ, R35 ;  /* 0x000000ffff1e7224 */ /* 0x000fe400078e0023 */
[----:B------:R-:W-:Y:S02]  /*287f0*/  IMAD.MOV.U32 R37, RZ, RZ, R31 ;  /* 0x000000ffff257224 */ /* 0x000fe400078e001f */
[----:B------:R-:W-:Y:S02]  /*28800*/  IMAD.MOV.U32 R35, RZ, RZ, R36 ;  /* 0x000000ffff237224 */ /* 0x000fe400078e0024 */
[----:B------:R-:W-:-:S07]  /*28810*/  IMAD.MOV.U32 R31, RZ, RZ, R2 ;  /* 0x000000ffff1f7224 */ /* 0x000fce00078e0002 */
.L_x_45744:
[----:B------:R-:W-:Y:S05]  /*28820*/  BSYNC B1 ;  /* 0x0000000000017941 */ /* 0x000fea0003800000 */
.L_x_45742:
        /* <DEDUP_REMOVED lines=9> */
.L_x_45746:
[----:B------:R-:W-:Y:S02]  /*288c0*/  IMAD.MOV.U32 R36, RZ, RZ, R30 ;  /* 0x000000ffff247224 */ /* 0x000fe400078e001e */
[----:B------:R-:W-:Y:S02]  /*288d0*/  IMAD.MOV.U32 R2, RZ, RZ, R37 ;  /* 0x000000ffff027224 */ /* 0x000fe400078e0025 */
[----:B------:R-:W-:Y:S02]  /*288e0*/  IMAD.MOV.U32 R30, RZ, RZ, R29 ;  /* 0x000000ffff1e7224 */ /* 0x000fe400078e001d */
[----:B------:R-:W-:-:S07]  /*288f0*/  IMAD.MOV.U32 R37, RZ, RZ, R0 ;  /* 0x000000ffff257224 */ /* 0x000fce00078e0000 */
.L_x_45747:
[----:B------:R-:W-:Y:S05]  /*28900*/  BSYNC B1 ;  /* 0x0000000000017941 */ /* 0x000fea0003800000 */
.L_x_45745:
        /* <DEDUP_REMOVED lines=9> */
.L_x_45749:
[----:B------:R-:W-:Y:S01]  /*289a0*/  MOV R29, R36 ;  /* 0x00000024001d7202 */ /* 0x000fe20000000f00 */
[----:B------:R-:W-:Y:S02]  /*289b0*/  IMAD.MOV.U32 R0, RZ, RZ, R2 ;  /* 0x000000ffff007224 */ /* 0x000fe400078e0002 */
[----:B------:R-:W-:Y:S02]  /*289c0*/  IMAD.MOV.U32 R36, RZ, RZ, R39 ;  /* 0x000000ffff247224 */ /* 0x000fe400078e0027 */
[----:B------:R-:W-:-:S07]  /*289d0*/  IMAD.MOV.U32 R2, RZ, RZ, R3 ;  /* 0x000000ffff027224 */ /* 0x000fce00078e0003 */
.L_x_45750:
[----:B------:R-:W-:Y:S05]  /*289e0*/  BSYNC B1 ;  /* 0x0000000000017941 */ /* 0x000fea0003800000 */
.L_x_45748:
        /* <DEDUP_REMOVED lines=16> */
.L_x_45752:
[----:B------:R-:W-:Y:S02]  /*28af0*/  IMAD.MOV.U32 R13, RZ, RZ, R28 ;  /* 0x000000ffff0d7224 */ /* 0x000fe400078e001c */
[----:B------:R-:W-:Y:S02]  /*28b00*/  IMAD.MOV.U32 R3, RZ, RZ, R5 ;  /* 0x000000ffff037224 */ /* 0x000fe400078e0005 */
[----:B------:R-:W-:Y:S02]  /*28b10*/  IMAD.MOV.U32 R5, RZ, RZ, R12 ;  /* 0x000000ffff057224 */ /* 0x000fe400078e000c */
[----:B------:R-:W-:-:S07]  /*28b20*/  IMAD.MOV.U32 R28, RZ, RZ, R15 ;  /* 0x000000ffff1c7224 */ /* 0x000fce00078e000f */
.L_x_45753:
[----:B------:R-:W-:Y:S05]  /*28b30*/  BSYNC B1 ;  /* 0x0000000000017941 */ /* 0x000fea0003800000 */
.L_x_45751:
        /* <DEDUP_REMOVED lines=9> */
.L_x_45755:
[----:B------:R-:W-:Y:S01]  /*28bd0*/  MOV R15, R13 ;  /* 0x0000000d000f7202 */ /* 0x000fe20000000f00 */
[----:B------:R-:W-:Y:S02]  /*28be0*/  IMAD.MOV.U32 R10, RZ, RZ, R3 ;  /* 0x000000ffff0a7224 */ /* 0x000fe400078e0003 */
[----:B------:R-:W-:Y:S02]  /*28bf0*/  IMAD.MOV.U32 R13, RZ, RZ, R38 ;  /* 0x000000ffff0d7224 */ /* 0x000fe400078e0026 */
[----:B------:R-:W-:-:S07]  /*28c00*/  IMAD.MOV.U32 R3, RZ, RZ, R14 ;  /* 0x000000ffff037224 */ /* 0x000fce00078e000e */
.L_x_45756:
[----:B------:R-:W-:Y:S05]  /*28c10*/  BSYNC B1 ;  /* 0x0000000000017941 */ /* 0x000fea0003800000 */
.L_x_45754:
        /* <DEDUP_REMOVED lines=9> */
.L_x_45758:
[----:B------:R-:W-:Y:S01]  /*28cb0*/  IMAD.MOV.U32 R14, RZ, RZ, R15 ;  /* 0x000000ffff0e7224 */ /* 0x000fe200078e000f */
[----:B------:R-:W-:Y:S01]  /*28cc0*/  MOV R12, R10 ;  /* 0x0000000a000c7202 */ /* 0x000fe20000000f00 */
[----:B------:R-:W-:Y:S02]  /*28cd0*/  IMAD.MOV.U32 R15, RZ, RZ, R16 ;  /* 0x000000ffff0f7224 */ /* 0x000fe400078e0010 */
[----:B------:R-:W-:-:S07]  /*28ce0*/  IMAD.MOV.U32 R10, RZ, RZ, R19 ;  /* 0x000000ffff0a7224 */ /* 0x000fce00078e0013 */
.L_x_45759:
[----:B------:R-:W-:Y:S05]  /*28cf0*/  BSYNC B1 ;  /* 0x0000000000017941 */ /* 0x000fea0003800000 */
.L_x_45757:
        /* <DEDUP_REMOVED lines=9> */
.L_x_45761:
[----:B------:R-:W-:Y:S01]  /*28d90*/  IMAD.MOV.U32 R16, RZ, RZ, R14 ;  /* 0x000000ffff107224 */ /* 0x000fe200078e000e */
[----:B------:R-:W-:Y:S01]  /*28da0*/  MOV R14, R43 ;  /* 0x0000002b000e7202 */ /* 0x000fe20000000f00 */
[----:B------:R-:W-:Y:S02]  /*28db0*/  IMAD.MOV.U32 R19, RZ, RZ, R12 ;  /* 0x000000ffff137224 */ /* 0x000fe400078e000c */
[----:B------:R-:W-:-:S07]  /*28dc0*/  IMAD.MOV.U32 R12, RZ, RZ, R17 ;  /* 0x000000ffff0c7224 */ /* 0x000fce00078e0011 */
.L_x_45762:
[----:B------:R-:W-:Y:S05]  /*28dd0*/  BSYNC B1 ;  /* 0x0000000000017941 */ /* 0x000fea0003800000 */
.L_x_45760:
        /* <DEDUP_REMOVED lines=9> */
.L_x_45764:
[----:B------:R-:W-:Y:S02]  /*28e70*/  IMAD.MOV.U32 R39, RZ, RZ, R16 ;  /* 0x000000ffff277224 */ /* 0x000fe400078e0010 */
[----:B------:R-:W-:Y:S01]  /*28e80*/  IMAD.MOV.U32 R17, RZ, RZ, R19 ;  /* 0x000000ffff117224 */ /* 0x000fe200078e0013 */
[----:B------:R-:W-:Y:S01]  /*28e90*/  MOV R19, R18 ;  /* 0x0000001200137202 */ /* 0x000fe20000000f00 */
[----:B------:R-:W-:-:S07]  /*28ea0*/  IMAD.MOV.U32 R16, RZ, RZ, R23 ;  /* 0x000000ffff107224 */ /* 0x000fce00078e0017 */
.L_x_45765:
[----:B------:R-:W-:Y:S05]  /*28eb0*/  BSYNC B1 ;  /* 0x0000000000017941 */ /* 0x000fea0003800000 */
.L_x_45763:
        /* <DEDUP_REMOVED lines=9> */
.L_x_45767:
[----:B------:R-:W-:Y:S02]  /*28f50*/  IMAD.MOV.U32 R18, RZ, RZ, R39 ;  /* 0x000000ffff127224 */ /* 0x000fe400078e0027 */
[----:B------:R-:W-:Y:S02]  /*28f60*/  IMAD.MOV.U32 R23, RZ, RZ, R17 ;  /* 0x000000ffff177224 */ /* 0x000fe400078e0011 */
[----:B------:R-:W-:Y:S02]  /*28f70*/  IMAD.MOV.U32 R39, RZ, RZ, R40 ;  /* 0x000000ffff277224 */ /* 0x000fe400078e0028 */
[----:B------:R-:W-:-:S07]  /*28f80*/  IMAD.MOV.U32 R17, RZ, RZ, R34 ;  /* 0x000000ffff117224 */ /* 0x000fce00078e0022 */
.L_x_45768:
[----:B------:R-:W-:Y:S05]  /*28f90*/  BSYNC B1 ;  /* 0x0000000000017941 */ /* 0x000fea0003800000 */
.L_x_45766:
        /* <DEDUP_REMOVED lines=9> */
.L_x_45770:
[----:B------:R-:W-:Y:S02]  /*29030*/  IMAD.MOV.U32 R38, RZ, RZ, R18 ;  /* 0x000000ffff267224 */ /* 0x000fe400078e0012 */
[----:B------:R-:W-:Y:S02]  /*29040*/  IMAD.MOV.U32 R34, RZ, RZ, R23 ;  /* 0x000000ffff227224 */ /* 0x000fe400078e0017 */
[----:B------:R-:W-:Y:S02]  /*29050*/  IMAD.MOV.U32 R18, RZ, RZ, R21 ;  /* 0x000000ffff127224 */ /* 0x000fe400078e0015 */
[----:B------:R-:W-:-:S07]  /*29060*/  IMAD.MOV.U32 R23, RZ, RZ, R20 ;  /* 0x000000ffff177224 */ /* 0x000fce00078e0014 */
.L_x_45771:
[----:B------:R-:W-:Y:S05]  /*29070*/  BSYNC B1 ;  /* 0x0000000000017941 */ /* 0x000fea0003800000 */
.L_x_45769:
        /* <DEDUP_REMOVED lines=9> */
.L_x_45773:
[----:B------:R-:W-:Y:S02]  /*29110*/  IMAD.MOV.U32 R21, RZ, RZ, R38 ;  /* 0x000000ffff157224 */ /* 0x000fe400078e0026 */
[----:B------:R-:W-:Y:S02]  /*29120*/  IMAD.MOV.U32 R20, RZ, RZ, R34 ;  /* 0x000000ffff147224 */ /* 0x000fe400078e0022 */
[----:B------:R-:W-:Y:S02]  /*29130*/  IMAD.MOV.U32 R38, RZ, RZ, R41 ;  /* 0x000000ffff267224 */ /* 0x000fe400078e0029 */
[----:B------:R-:W-:-:S07]  /*29140*/  IMAD.MOV.U32 R34, RZ, RZ, R33 ;  /* 0x000000ffff227224 */ /* 0x000fce00078e0021 */
.L_x_45774:
[----:B------:R-:W-:Y:S05]  /*29150*/  BSYNC B1 ;  /* 0x0000000000017941 */ /* 0x000fea0003800000 */
.L_x_45772:
        /* <DEDUP_REMOVED lines=9> */
.L_x_45776:
[----:B------:R-:W-:Y:S01]  /*291f0*/  MOV R41, R21 ;  /* 0x0000001500297202 */ /* 0x000fe20000000f00 */
[----:B------:R-:W-:Y:S02]  /*29200*/  IMAD.MOV.U32 R33, RZ, RZ, R20 ;  /* 0x000000ffff217224 */ /* 0x000fe400078e0014 */
[----:B------:R-:W-:Y:S02]  /*29210*/  IMAD.MOV.U32 R21, RZ, RZ, R22 ;  /* 0x000000ffff157224 */ /* 0x000fe400078e0016 */
[----:B------:R-:W-:-:S07]  /*29220*/  IMAD.MOV.U32 R20, RZ, RZ, R27 ;  /* 0x000000ffff147224 */ /* 0x000fce00078e001b */
.L_x_45777:
[----:B------:R-:W-:Y:S05]  /*29230*/  BSYNC B1 ;  /* 0x0000000000017941 */ /* 0x000fea0003800000 */
.L_x_45775:
        /* <DEDUP_REMOVED lines=9> */
.L_x_45779:
[----:B------:R-:W-:Y:S01]  /*292d0*/  IMAD.MOV.U32 R22, RZ, RZ, R41 ;  /* 0x000000ffff167224 */ /* 0x000fe200078e0029 */
[----:B------:R-:W-:Y:S01]  /*292e0*/  MOV R27, R33 ;  /* 0x00000021001b7202 */ /* 0x000fe20000000f00 */
[----:B------:R-:W-:Y:S02]  /*292f0*/  IMAD.MOV.U32 R41, RZ, RZ, R32 ;  /* 0x000000ffff297224 */ /* 0x000fe400078e0020 */
[----:B------:R-:W-:-:S07]  /*29300*/  IMAD.MOV.U32 R33, RZ, RZ, R26 ;  /* 0x000000ffff217224 */ /* 0x000fce00078e001a */
.L_x_45780:
[----:B------:R-:W-:Y:S05]  /*29310*/  BSYNC B1 ;  /* 0x0000000000017941 */ /* 0x000fea0003800000 */
.L_x_45778:
        /* <DEDUP_REMOVED lines=9> */
.L_x_45782:
[----:B------:R-:W-:Y:S01]  /*293b0*/  IMAD.MOV.U32 R32, RZ, RZ, R22 ;  /* 0x000000ffff207224 */ /* 0x000fe200078e0016 */
[----:B------:R-:W-:Y:S01]  /*293c0*/  MOV R22, R25 ;  /* 0x0000001900167202 */ /* 0x000fe20000000f00 */
[----:B------:R-:W-:Y:S02]  /*293d0*/  IMAD.MOV.U32 R26, RZ, RZ, R27 ;  /* 0x000000ffff1a7224 */ /* 0x000fe400078e001b */
[----:B------:R-:W-:-:S07]  /*293e0*/  IMAD.MOV.U32 R27, RZ, RZ, R24 ;  /* 0x000000ffff1b7224 */ /* 0x000fce00078e0018 */
.L_x_45783:
[----:B------:R-:W-:Y:S05]  /*293f0*/  BSYNC B1 ;  /* 0x0000000000017941 */ /* 0x000fea0003800000 */
.L_x_45781:
        /* <DEDUP_REMOVED lines=9> */
.L_x_45785:
[----:B------:R-:W-:Y:S02]  /*29490*/  IMAD.MOV.U32 R25, RZ, RZ, R32 ;  /* 0x000000ffff197224 */ /* 0x000fe400078e0020 */
[----:B------:R-:W-:Y:S01]  /*294a0*/  IMAD.MOV.U32 R24, RZ, RZ, R26 ;  /* 0x000000ffff187224 */ /* 0x000fe200078e001a */
[----:B------:R-:W-:Y:S01]  /*294b0*/  MOV R26, R31 ;  /* 0x0000001f001a7202 */ /* 0x000fe20000000f00 */
[----:B------:R-:W-:-:S07]  /*294c0*/  IMAD.MOV.U32 R32, RZ, RZ, R35 ;  /* 0x000000ffff207224 */ /* 0x000fce00078e0023 */
.L_x_45786:
[----:B------:R-:W-:Y:S05]  /*294d0*/  BSYNC B1 ;  /* 0x0000000000017941 */ /* 0x000fea0003800000 */
.L_x_45784:
        /* <DEDUP_REMOVED lines=9> */
.L_x_45788:
[----:B------:R-:W-:Y:S02]  /*29570*/  IMAD.MOV.U32 R35, RZ, RZ, R25 ;  /* 0x000000ffff237224 */ /* 0x000fe400078e0019 */
[----:B------:R-:W-:Y:S02]  /*29580*/  IMAD.MOV.U32 R31, RZ, RZ, R24 ;  /* 0x000000ffff1f7224 */ /* 0x000fe400078e0018 */
[----:B------:R-:W-:Y:S02]  /*29590*/  IMAD.MOV.U32 R25, RZ, RZ, R30 ;  /* 0x000000ffff197224 */ /* 0x000fe400078e001e */
[----:B------:R-:W-:-:S07]  /*295a0*/  IMAD.MOV.U32 R24, RZ, RZ, R37 ;  /* 0x000000ffff187224 */ /* 0x000fce00078e0025 */
.L_x_45789:
[----:B------:R-:W-:Y:S05]  /*295b0*/  BSYNC B1 ;  /* 0x0000000000017941 */ /* 0x000fea0003800000 */
.L_x_45787:
        /* <DEDUP_REMOVED lines=9> */
.L_x_45791:
[----:B------:R-:W-:Y:S02]  /*29650*/  IMAD.MOV.U32 R30, RZ, RZ, R35 ;  /* 0x000000ffff1e7224 */ /* 0x000fe400078e0023 */
[----:B------:R-:W-:Y:S02]  /*29660*/  IMAD.MOV.U32 R37, RZ, RZ, R31 ;  /* 0x000000ffff257224 */ /* 0x000fe400078e001f */
[----:B------:R-:W-:Y:S02]  /*29670*/  IMAD.MOV.U32 R35, RZ, RZ, R36 ;  /* 0x000000ffff237224 */ /* 0x000fe400078e0024 */
[----:B------:R-:W-:-:S07]  /*29680*/  IMAD.MOV.U32 R31, RZ, RZ, R2 ;  /* 0x000000ffff1f7224 */ /* 0x000fce00078e0002 */
.L_x_45792:
[----:B------:R-:W-:Y:S05]  /*29690*/  BSYNC B1 ;  /* 0x0000000000017941 */ /* 0x000fea0003800000 */
.L_x_45790:
        /* <DEDUP_REMOVED lines=9> */
.L_x_45794:
[----:B------:R-:W-:Y:S02]  /*29730*/  IMAD.MOV.U32 R36, RZ, RZ, R30 ;  /* 0x000000ffff247224 */ /* 0x000fe400078e001e */
[----:B------:R-:W-:Y:S02]  /*29740*/  IMAD.MOV.U32 R2, RZ, RZ, R37 ;  /* 0x000000ffff027224 */ /* 0x000fe400078e0025 */
[----:B------:R-:W-:Y:S02]  /*29750*/  IMAD.MOV.U32 R30, RZ, RZ, R29 ;  /* 0x000000ffff1e7224 */ /* 0x000fe400078e001d */
[----:B------:R-:W-:-:S07]  /*29760*/  IMAD.MOV.U32 R37, RZ, RZ, R0 ;  /* 0x000000ffff257224 */ /* 0x000fce00078e0000 */
.L_x_45795:
[----:B------:R-:W-:Y:S05]  /*29770*/  BSYNC B1 ;  /* 0x0000000000017941 */ /* 0x000fea0003800000 */
.L_x_45793:
        /* <DEDUP_REMOVED lines=16> */
.L_x_45797:
[----:B------:R-:W-:Y:S02]  /*29880*/  IMAD.MOV.U32 R0, RZ, RZ, R28 ;  /* 0x000000ffff007224 */ /* 0x000fe400078e001c */
[----:B------:R-:W-:Y:S02]  /*29890*/  IMAD.MOV.U32 R8, RZ, RZ, R5 ;  /* 0x000000ffff087224 */ /* 0x000fe400078e0005 */
[----:B------:R-:W-:Y:S02]  /*298a0*/  IMAD.MOV.U32 R5, RZ, RZ, R3 ;  /* 0x000000ffff057224 */ /* 0x000fe400078e0003 */
[----:B------:R-:W-:-:S07]  /*298b0*/  IMAD.MOV.U32 R28, RZ, RZ, R13 ;  /* 0x000000ffff1c7224 */ /* 0x000fce00078e000d */
.L_x_45798:
[----:B------:R-:W-:Y:S05]  /*298c0*/  BSYNC B1 ;  /* 0x0000000000017941 */ /* 0x000fea0003800000 */
.L_x_45796:
        /* <DEDUP_REMOVED lines=9> */
.L_x_45800:
[----:B------:R-:W-:Y:S02]  /*29960*/  IMAD.MOV.U32 R3, RZ, RZ, R0 ;  /* 0x000000ffff037224 */ /* 0x000fe400078e0000 */
[----:B------:R-:W-:Y:S02]  /*29970*/  IMAD.MOV.U32 R11, RZ, RZ, R8 ;  /* 0x000000ffff0b7224 */ /* 0x000fe400078e0008 */
[----:B------:R-:W-:Y:S02]  /*29980*/  IMAD.MOV.U32 R0, RZ, RZ, R15 ;  /* 0x000000ffff007224 */ /* 0x000fe400078e000f */
[----:B------:R-:W-:-:S07]  /*29990*/  IMAD.MOV.U32 R8, RZ, RZ, R10 ;  /* 0x000000ffff087224 */ /* 0x000fce00078e000a */
.L_x_45801:
[----:B------:R-:W-:Y:S05]  /*299a0*/  BSYNC B1 ;  /* 0x0000000000017941 */ /* 0x000fea0003800000 */
.L_x_45799:
        /* <DEDUP_REMOVED lines=9> */
.L_x_45803:
[----:B------:R-:W-:Y:S01]  /*29a40*/  MOV R13, R3 ;  /* 0x00000003000d7202 */ /* 0x000fe20000000f00 */
[----:B------:R-:W-:Y:S02]  /*29a50*/  IMAD.MOV.U32 R10, RZ, RZ, R11 ;  /* 0x000000ffff0a7224 */ /* 0x000fe400078e000b */
[----:B------:R-:W-:Y:S02]  /*29a60*/  IMAD.MOV.U32 R3, RZ, RZ, R14 ;  /* 0x000000ffff037224 */ /* 0x000fe400078e000e */
[----:B------:R-:W-:-:S07]  /*29a70*/  IMAD.MOV.U32 R11, RZ, RZ, R12 ;  /* 0x000000ffff0b7224 */ /* 0x000fce00078e000c */
.L_x_45804:
[----:B------:R-:W-:Y:S05]  /*29a80*/  BSYNC B1 ;  /* 0x0000000000017941 */ /* 0x000fea0003800000 */
.L_x_45802:
        /* <DEDUP_REMOVED lines=9> */
.L_x_45806:
[----:B------:R-:W-:Y:S01]  /*29b20*/  IMAD.MOV.U32 R12, RZ, RZ, R13 ;  /* 0x000000ffff0c7224 */ /* 0x000fe200078e000d */
[----:B------:R-:W-:Y:S01]  /*29b30*/  MOV R14, R10 ;  /* 0x0000000a000e7202 */ /* 0x000fe20000000f00 */
[----:B------:R-:W-:Y:S02]  /*29b40*/  IMAD.MOV.U32 R13, RZ, RZ, R16 ;  /* 0x000000ffff0d7224 */ /* 0x000fe400078e0010 */
[----:B------:R-:W-:-:S07]  /*29b50*/  IMAD.MOV.U32 R10, RZ, RZ, R19 ;  /* 0x000000ffff0a7224 */ /* 0x000fce00078e0013 */
.L_x_45807:
[----:B------:R-:W-:Y:S05]  /*29b60*/  BSYNC B1 ;  /* 0x0000000000017941 */ /* 0x000fea0003800000 */
.L_x_45805:
        /* <DEDUP_REMOVED lines=9> */
.L_x_45809:
[----:B------:R-:W-:Y:S01]  /*29c00*/  IMAD.MOV.U32 R15, RZ, RZ, R12 ;  /* 0x000000ffff0f7224 */ /* 0x000fe200078e000c */
[----:B------:R-:W-:Y:S01]  /*29c10*/  MOV R12, R39 ;  /* 0x00000027000c7202 */ /* 0x000fe20000000f00 */
[----:B------:R-:W-:Y:S02]  /*29c20*/  IMAD.MOV.U32 R16, RZ, RZ, R14 ;  /* 0x000000ffff107224 */ /* 0x000fe400078e000e */
[----:B------:R-:W-:-:S07]  /*29c30*/  IMAD.MOV.U32 R14, RZ, RZ, R17 ;  /* 0x000000ffff0e7224 */ /* 0x000fce00078e0011 */
.L_x_45810:
[----:B------:R-:W-:Y:S05]  /*29c40*/  BSYNC B1 ;  /* 0x0000000000017941 */ /* 0x000fea0003800000 */
.L_x_45808:
        /* <DEDUP_REMOVED lines=9> */
.L_x_45812:
[----:B------:R-:W-:Y:S02]  /*29ce0*/  IMAD.MOV.U32 R17, RZ, RZ, R15 ;  /* 0x000000ffff117224 */ /* 0x000fe400078e000f */
[----:B------:R-:W-:Y:S01]  /*29cf0*/  IMAD.MOV.U32 R19, RZ, RZ, R16 ;  /* 0x000000ffff137224 */ /* 0x000fe200078e0010 */
[----:B------:R-:W-:Y:S01]  /*29d00*/  MOV R16, R23 ;  /* 0x0000001700107202 */ /* 0x000fe20000000f00 */
[----:B------:R-:W-:-:S07]  /*29d10*/  IMAD.MOV.U32 R15, RZ, RZ, R18 ;  /* 0x000000ffff0f7224 */ /* 0x000fce00078e0012 */
.L_x_45813:
[----:B------:R-:W-:Y:S05]  /*29d20*/  BSYNC B1 ;  /* 0x0000000000017941 */ /* 0x000fea0003800000 */
.L_x_45811:
        /* <DEDUP_REMOVED lines=9> */
.L_x_45815:
[----:B------:R-:W-:Y:S02]  /*29dc0*/  IMAD.MOV.U32 R18, RZ, RZ, R17 ;  /* 0x000000ffff127224 */ /* 0x000fe400078e0011 */
[----:B------:R-:W-:Y:S02]  /*29dd0*/  IMAD.MOV.U32 R23, RZ, RZ, R19 ;  /* 0x000000ffff177224 */ /* 0x000fe400078e0013 */
[----:B------:R-:W-:Y:S02]  /*29de0*/  IMAD.MOV.U32 R17, RZ, RZ, R38 ;  /* 0x000000ffff117224 */ /* 0x000fe400078e0026 */
[----:B------:R-:W-:-:S07]  /*29df0*/  IMAD.MOV.U32 R19, RZ, RZ, R34 ;  /* 0x000000ffff137224 */ /* 0x000fce00078e0022 */
.L_x_45816:
[----:B------:R-:W-:Y:S05]  /*29e00*/  BSYNC B1 ;  /* 0x0000000000017941 */ /* 0x000fea0003800000 */
.L_x_45814:
        /* <DEDUP_REMOVED lines=9> */
.L_x_45818:
[----:B------:R-:W-:Y:S02]  /*29ea0*/  IMAD.MOV.U32 R34, RZ, RZ, R18 ;  /* 0x000000ffff227224 */ /* 0x000fe400078e0012 */
[----:B------:R-:W-:Y:S02]  /*29eb0*/  IMAD.MOV.U32 R38, RZ, RZ, R23 ;  /* 0x000000ffff267224 */ /* 0x000fe400078e0017 */
[----:B------:R-:W-:Y:S02]  /*29ec0*/  IMAD.MOV.U32 R18, RZ, RZ, R21 ;  /* 0x000000ffff127224 */ /* 0x000fe400078e0015 */
[----:B------:R-:W-:-:S07]  /*29ed0*/  IMAD.MOV.U32 R23, RZ, RZ, R20 ;  /* 0x000000ffff177224 */ /* 0x000fce00078e0014 */
.L_x_45819:
[----:B------:R-:W-:Y:S05]  /*29ee0*/  BSYNC B1 ;  /* 0x0000000000017941 */ /* 0x000fea0003800000 */
.L_x_45817:
        /* <DEDUP_REMOVED lines=9> */
.L_x_45821:
[----:B------:R-:W-:Y:S02]  /*29f80*/  IMAD.MOV.U32 R21, RZ, RZ, R34 ;  /* 0x000000ffff157224 */ /* 0x000fe400078e0022 */
[----:B------:R-:W-:Y:S02]  /*29f90*/  IMAD.MOV.U32 R20, RZ, RZ, R38 ;  /* 0x000000ffff147224 */ /* 0x000fe400078e0026 */
[----:B------:R-:W-:Y:S02]  /*29fa0*/  IMAD.MOV.U32 R34, RZ, RZ, R41 ;  /* 0x000000ffff227224 */ /* 0x000fe400078e0029 */
[----:B------:R-:W-:-:S07]  /*29fb0*/  IMAD.MOV.U32 R38, RZ, RZ, R33 ;  /* 0x000000ffff267224 */ /* 0x000fce00078e0021 */
.L_x_45822:
[----:B------:R-:W-:Y:S05]  /*29fc0*/  BSYNC B1 ;  /* 0x0000000000017941 */ /* 0x000fea0003800000 */
.L_x_45820:
        /* <DEDUP_REMOVED lines=9> */
.L_x_45824:
[----:B------:R-:W-:Y:S01]  /*2a060*/  MOV R29, R21 ;  /* 0x00000015001d7202 */ /* 0x000fe20000000f00 */
[----:B------:R-:W-:Y:S02]  /*2a070*/  IMAD.MOV.U32 R33, RZ, RZ, R20 ;  /* 0x000000ffff217224 */ /* 0x000fe400078e0014 */
[----:B------:R-:W-:Y:S02]  /*2a080*/  IMAD.MOV.U32 R21, RZ, RZ, R22 ;  /* 0x000000ffff157224 */ /* 0x000fe400078e0016 */
[----:B------:R-:W-:-:S07]  /*2a090*/  IMAD.MOV.U32 R20, RZ, RZ, R27 ;  /* 0x000000ffff147224 */ /* 0x000fce00078e001b */
.L_x_45825:
[----:B------:R-:W-:Y:S05]  /*2a0a0*/  BSYNC B1 ;  /* 0x0000000000017941 */ /* 0x000fea0003800000 */
.L_x_45823:
        /* <DEDUP_REMOVED lines=9> */
.L_x_45827:
[----:B------:R-:W-:Y:S01]  /*2a140*/  IMAD.MOV.U32 R22, RZ, RZ, R29 ;  /* 0x000000ffff167224 */ /* 0x000fe200078e001d */
[----:B------:R-:W-:Y:S01]  /*2a150*/  MOV R27, R33 ;  /* 0x00000021001b7202 */ /* 0x000fe20000000f00 */
[----:B------:R-:W-:Y:S02]  /*2a160*/  IMAD.MOV.U32 R29, RZ, RZ, R32 ;  /* 0x000000ffff1d7224 */ /* 0x000fe400078e0020 */
[----:B------:R-:W-:-:S07]  /*2a170*/  IMAD.MOV.U32 R33, RZ, RZ, R26 ;  /* 0x000000ffff217224 */ /* 0x000fce00078e001a */
.L_x_45828:
[----:B------:R-:W-:Y:S05]  /*2a180*/  BSYNC B1 ;  /* 0x0000000000017941 */ /* 0x000fea0003800000 */
.L_x_45826:
        /* <DEDUP_REMOVED lines=9> */
.L_x_45830:
[----:B------:R-:W-:Y:S01]  /*2a220*/  IMAD.MOV.U32 R26, RZ, RZ, R22 ;  /* 0x000000ffff1a7224 */ /* 0x000fe200078e0016 */
[----:B------:R-:W-:Y:S01]  /*2a230*/  MOV R22, R25 ;  /* 0x0000001900167202 */ /* 0x000fe20000000f00 */
[----:B------:R-:W-:Y:S02]  /*2a240*/  IMAD.MOV.U32 R32, RZ, RZ, R27 ;  /* 0x000000ffff207224 */ /* 0x000fe400078e001b */
[----:B------:R-:W-:-:S07]  /*2a250*/  IMAD.MOV.U32 R27, RZ, RZ, R24 ;  /* 0x000000ffff1b7224 */ /* 0x000fce00078e0018 */
.L_x_45831:
[----:B------:R-:W-:Y:S05]  /*2a260*/  BSYNC B1 ;  /* 0x0000000000017941 */ /* 0x000fea0003800000 */
.L_x_45829:
        /* <DEDUP_REMOVED lines=9> */
.L_x_45833:
[----:B------:R-:W-:Y:S02]  /*2a300*/  IMAD.MOV.U32 R25, RZ, RZ, R26 ;  /* 0x000000ffff197224 */ /* 0x000fe400078e001a */
[----:B------:R-:W-:Y:S01]  /*2a310*/  IMAD.MOV.U32 R24, RZ, RZ, R32 ;  /* 0x000000ffff187224 */ /* 0x000fe200078e0020 */
[----:B------:R-:W-:Y:S01]  /*2a320*/  MOV R32, R31 ;  /* 0x0000001f00207202 */ /* 0x000fe20000000f00 */
[----:B------:R-:W-:-:S07]  /*2a330*/  IMAD.MOV.U32 R26, RZ, RZ, R35 ;  /* 0x000000ffff1a7224 */ /* 0x000fce00078e0023 */
.L_x_45834:
[----:B------:R-:W-:Y:S05]  /*2a340*/  BSYNC B1 ;  /* 0x0000000000017941 */ /* 0x000fea0003800000 */
.L_x_45832:
        /* <DEDUP_REMOVED lines=9> */
.L_x_45836:
[----:B------:R-:W-:Y:S02]  /*2a3e0*/  IMAD.MOV.U32 R31, RZ, RZ, R25 ;  /* 0x000000ffff1f7224 */ /* 0x000fe400078e0019 */
[----:B------:R-:W-:Y:S02]  /*2a3f0*/  IMAD.MOV.U32 R35, RZ, RZ, R24 ;  /* 0x000000ffff237224 */ /* 0x000fe400078e0018 */
[----:B------:R-:W-:Y:S02]  /*2a400*/  IMAD.MOV.U32 R25, RZ, RZ, R30 ;  /* 0x000000ffff197224 */ /* 0x000fe400078e001e */
[----:B------:R-:W-:-:S07]  /*2a410*/  IMAD.MOV.U32 R24, RZ, RZ, R37 ;  /* 0x000000ffff187224 */ /* 0x000fce00078e0025 */
.L_x_45837:
[----:B------:R-:W-:Y:S05]  /*2a420*/  BSYNC B1 ;  /* 0x0000000000017941 */ /* 0x000fea0003800000 */
.L_x_45835:
        /* <DEDUP_REMOVED lines=9> */
.L_x_45839:
[----:B------:R-:W-:Y:S02]  /*2a4c0*/  IMAD.MOV.U32 R30, RZ, RZ, R31 ;  /* 0x000000ffff1e7224 */ /* 0x000fe400078e001f */
[----:B------:R-:W-:Y:S02]  /*2a4d0*/  IMAD.MOV.U32 R37, RZ, RZ, R35 ;  /* 0x000000ffff257224 */ /* 0x000fe400078e0023 */
[----:B------:R-:W-:Y:S02]  /*2a4e0*/  IMAD.MOV.U32 R31, RZ, RZ, R36 ;  /* 0x000000ffff1f7224 */ /* 0x000fe400078e0024 */
[----:B------:R-:W-:-:S07]  /*2a4f0*/  IMAD.MOV.U32 R35, RZ, RZ, R2 ;  /* 0x000000ffff237224 */ /* 0x000fce00078e0002 */
.L_x_45840:
[----:B------:R-:W-:Y:S05]  /*2a500*/  BSYNC B1 ;  /* 0x0000000000017941 */ /* 0x000fea0003800000 */
.L_x_45838:
        /* <DEDUP_REMOVED lines=16> */
.L_x_45842:
[----:B------:R-:W-:Y:S02]  /*2a610*/  IMAD.MOV.U32 R2, RZ, RZ, R28 ;  /* 0x000000ffff027224 */ /* 0x000fe400078e001c */
[----:B------:R-:W-:Y:S02]  /*2a620*/  IMAD.MOV.U32 R6, RZ, RZ, R5 ;  /* 0x000000ffff067224 */ /* 0x000fe400078e0005 */
[----:B------:R-:W-:Y:S02]  /*2a630*/  IMAD.MOV.U32 R5, RZ, RZ, R8 ;  /* 0x000000ffff057224 */ /* 0x000fe400078e0008 */
[----:B------:R-:W-:-:S07]  /*2a640*/  IMAD.MOV.U32 R28, RZ, RZ, R0 ;  /* 0x000000ffff1c7224 */ /* 0x000fce00078e0000 */
.L_x_45843:
[----:B------:R-:W-:Y:S05]  /*2a650*/  BSYNC B1 ;  /* 0x0000000000017941 */ /* 0x000fea0003800000 */
.L_x_45841:
        /* <DEDUP_REMOVED lines=9> */
.L_x_45845:
[----:B------:R-:W-:Y:S02]  /*2a6f0*/  IMAD.MOV.U32 R0, RZ, RZ, R2 ;  /* 0x000000ffff007224 */ /* 0x000fe400078e0002 */
[----:B------:R-:W-:Y:S02]  /*2a700*/  IMAD.MOV.U32 R8, RZ, RZ, R6 ;  /* 0x000000ffff087224 */ /* 0x000fe400078e0006 */
[----:B------:R-:W-:Y:S02]  /*2a710*/  IMAD.MOV.U32 R2, RZ, RZ, R3 ;  /* 0x000000ffff027224 */ /* 0x000fe400078e0003 */
[----:B------:R-:W-:-:S07]  /*2a720*/  IMAD.MOV.U32 R6, RZ, RZ, R11 ;  /* 0x000000ffff067224 */ /* 0x000fce00078e000b */
.L_x_45846:
[----:B------:R-:W-:Y:S05]  /*2a730*/  BSYNC B1 ;  /* 0x0000000000017941 */ /* 0x000fea0003800000 */
.L_x_45844:
        /* <DEDUP_REMOVED lines=9> */
.L_x_45848:
[----:B------:R-:W-:Y:S02]  /*2a7d0*/  IMAD.MOV.U32 R3, RZ, RZ, R0 ;  /* 0x000000ffff037224 */ /* 0x000fe400078e0000 */
[----:B------:R-:W-:Y:S02]  /*2a7e0*/  IMAD.MOV.U32 R9, RZ, RZ, R8 ;  /* 0x000000ffff097224 */ /* 0x000fe400078e0008 */
[----:B------:R-:W-:Y:S02]  /*2a7f0*/  IMAD.MOV.U32 R0, RZ, RZ, R13 ;  /* 0x000000ffff007224 */ /* 0x000fe400078e000d */
[----:B------:R-:W-:-:S07]  /*2a800*/  IMAD.MOV.U32 R8, RZ, RZ, R10 ;  /* 0x000000ffff087224 */ /* 0x000fce00078e000a */
.L_x_45849:
[----:B------:R-:W-:Y:S05]  /*2a810*/  BSYNC B1 ;  /* 0x0000000000017941 */ /* 0x000fea0003800000 */
.L_x_45847:
        /* <DEDUP_REMOVED lines=9> */
.L_x_45851:
[----:B------:R-:W-:Y:S01]  /*2a8b0*/  MOV R10, R3 ;  /* 0x00000003000a7202 */ /* 0x000fe20000000f00 */
[----:B------:R-:W-:Y:S02]  /*2a8c0*/  IMAD.MOV.U32 R11, RZ, RZ, R9 ;  /* 0x000000ffff0b7224 */ /* 0x000fe400078e0009 */
[----:B------:R-:W-:Y:S02]  /*2a8d0*/  IMAD.MOV.U32 R3, RZ, RZ, R12 ;  /* 0x000000ffff037224 */ /* 0x000fe400078e000c */
[----:B------:R-:W-:-:S07]  /*2a8e0*/  IMAD.MOV.U32 R9, RZ, RZ, R14 ;  /* 0x000000ffff097224 */ /* 0x000fce00078e000e */
.L_x_45852:
[----:B------:R-:W-:Y:S05]  /*2a8f0*/  BSYNC B1 ;  /* 0x0000000000017941 */ /* 0x000fea0003800000 */
.L_x_45850:
        /* <DEDUP_REMOVED lines=9> */
.L_x_45854:
[----:B------:R-:W-:Y:S01]  /*2a990*/  IMAD.MOV.U32 R12, RZ, RZ, R10 ;  /* 0x000000ffff0c7224 */ /* 0x000fe200078e000a */
[----:B------:R-:W-:Y:S01]  /*2a9a0*/  MOV R13, R11 ;  /* 0x0000000b000d7202 */ /* 0x000fe20000000f00 */
[----:B------:R-:W-:Y:S02]  /*2a9b0*/  IMAD.MOV.U32 R10, RZ, RZ, R15 ;  /* 0x000000ffff0a7224 */ /* 0x000fe400078e000f */
[----:B------:R-:W-:-:S07]  /*2a9c0*/  IMAD.MOV.U32 R11, RZ, RZ, R16 ;  /* 0x000000ffff0b7224 */ /* 0x000fce00078e0010 */
.L_x_45855:
[----:B------:R-:W-:Y:S05]  /*2a9d0*/  BSYNC B1 ;  /* 0x0000000000017941 */ /* 0x000fea0003800000 */
.L_x_45853:
        /* <DEDUP_REMOVED lines=9> */
.L_x_45857:
[----:B------:R-:W-:Y:S01]  /*2aa70*/  IMAD.MOV.U32 R14, RZ, RZ, R12 ;  /* 0x000000ffff0e7224 */ /* 0x000fe200078e000c */
[----:B------:R-:W-:Y:S01]  /*2aa80*/  MOV R12, R17 ;  /* 0x00000011000c7202 */ /* 0x000fe20000000f00 */
[----:B------:R-:W-:Y:S02]  /*2aa90*/  IMAD.MOV.U32 R36, RZ, RZ, R13 ;  /* 0x000000ffff247224 */ /* 0x000fe400078e000d */
[----:B------:R-:W-:-:S07]  /*2aaa0*/  IMAD.MOV.U32 R13, RZ, RZ, R19 ;  /* 0x000000ffff0d7224 */ /* 0x000fce00078e0013 */
.L_x_45858:
[----:B------:R-:W-:Y:S05]  /*2aab0*/  BSYNC B1 ;  /* 0x0000000000017941 */ /* 0x000fea0003800000 */
.L_x_45856:
        /* <DEDUP_REMOVED lines=9> */
.L_x_45860:
[----:B------:R-:W-:Y:S02]  /*2ab50*/  IMAD.MOV.U32 R15, RZ, RZ, R14 ;  /* 0x000000ffff0f7224 */ /* 0x000fe400078e000e */
[----:B------:R-:W-:Y:S01]  /*2ab60*/  IMAD.MOV.U32 R41, RZ, RZ, R36 ;  /* 0x000000ffff297224 */ /* 0x000fe200078e0024 */
[----:B------:R-:W-:Y:S01]  /*2ab70*/  MOV R36, R23 ;  /* 0x0000001700247202 */ /* 0x000fe20000000f00 */
[----:B------:R-:W-:-:S07]  /*2ab80*/  IMAD.MOV.U32 R14, RZ, RZ, R18 ;  /* 0x000000ffff0e7224 */ /* 0x000fce00078e0012 */
.L_x_45861:
[----:B------:R-:W-:Y:S05]  /*2ab90*/  BSYNC B1 ;  /* 0x0000000000017941 */ /* 0x000fea0003800000 */
.L_x_45859:
        /* <DEDUP_REMOVED lines=9> */
.L_x_45863:
[----:B------:R-:W-:Y:S02]  /*2ac30*/  IMAD.MOV.U32 R40, RZ, RZ, R15 ;  /* 0x000000ffff287224 */ /* 0x000fe400078e000f */
[----:B------:R-:W-:Y:S02]  /*2ac40*/  IMAD.MOV.U32 R42, RZ, RZ, R41 ;  /* 0x000000ffff2a7224 */ /* 0x000fe400078e0029 */
[----:B------:R-:W-:Y:S02]  /*2ac50*/  IMAD.MOV.U32 R15, RZ, RZ, R34 ;  /* 0x000000ffff0f7224 */ /* 0x000fe400078e0022 */
[----:B------:R-:W-:-:S07]  /*2ac60*/  IMAD.MOV.U32 R41, RZ, RZ, R38 ;  /* 0x000000ffff297224 */ /* 0x000fce00078e0026 */
.L_x_45864:
[----:B------:R-:W-:Y:S05]  /*2ac70*/  BSYNC B1 ;  /* 0x0000000000017941 */ /* 0x000fea0003800000 */
.L_x_45862:
        /* <DEDUP_REMOVED lines=9> */
.L_x_45866:
[----:B------:R-:W-:Y:S02]  /*2ad10*/  IMAD.MOV.U32 R44, RZ, RZ, R40 ;  /* 0x000000ffff2c7224 */ /* 0x000fe400078e0028 */
[----:B------:R-:W-:Y:S02]  /*2ad20*/  IMAD.MOV.U32 R45, RZ, RZ, R42 ;  /* 0x000000ffff2d7224 */ /* 0x000fe400078e002a */
[----:B------:R-:W-:Y:S02]  /*2ad30*/  IMAD.MOV.U32 R40, RZ, RZ, R21 ;  /* 0x000000ffff287224 */ /* 0x000fe400078e0015 */
[----:B------:R-:W-:-:S07]  /*2ad40*/  IMAD.MOV.U32 R42, RZ, RZ, R20 ;  /* 0x000000ffff2a7224 */ /* 0x000fce00078e0014 */
.L_x_45867:
[----:B------:R-:W-:Y:S05]  /*2ad50*/  BSYNC B1 ;  /* 0x0000000000017941 */ /* 0x000fea0003800000 */
.L_x_45865:
        /* <DEDUP_REMOVED lines=9> */
.L_x_45869:
[----:B------:R-:W-:Y:S02]  /*2adf0*/  IMAD.MOV.U32 R46, RZ, RZ, R44 ;  /* 0x000000ffff2e7224 */ /* 0x000fe400078e002c */
[----:B------:R-:W-:Y:S02]  /*2ae00*/  IMAD.MOV.U32 R48, RZ, RZ, R45 ;  /* 0x000000ffff307224 */ /* 0x000fe400078e002d */
[----:B------:R-:W-:Y:S02]  /*2ae10*/  IMAD.MOV.U32 R44, RZ, RZ, R29 ;  /* 0x000000ffff2c7224 */ /* 0x000fe400078e001d */
[----:B------:R-:W-:-:S07]  /*2ae20*/  IMAD.MOV.U32 R45, RZ, RZ, R33 ;  /* 0x000000ffff2d7224 */ /* 0x000fce00078e0021 */
.L_x_45870:
[----:B------:R-:W-:Y:S05]  /*2ae30*/  BSYNC B1 ;  /* 0x0000000000017941 */ /* 0x000fea0003800000 */
.L_x_45868:
        /* <DEDUP_REMOVED lines=9> */
.L_x_45872:
[----:B------:R-:W-:Y:S01]  /*2aed0*/  MOV R29, R46 ;  /* 0x0000002e001d7202 */ /* 0x000fe20000000f00 */
[----:B------:R-:W-:Y:S02]  /*2aee0*/  IMAD.MOV.U32 R47, RZ, RZ, R48 ;  /* 0x000000ffff2f7224 */ /* 0x000fe400078e0030 */
[----:B------:R-:W-:Y:S02]  /*2aef0*/  IMAD.MOV.U32 R46, RZ, RZ, R22 ;  /* 0x000000ffff2e7224 */ /* 0x000fe400078e0016 */
[----:B------:R-:W-:-:S07]  /*2af00*/  IMAD.MOV.U32 R48, RZ, RZ, R27 ;  /* 0x000000ffff307224 */ /* 0x000fce00078e001b */
.L_x_45873:
[----:B------:R-:W-:Y:S05]  /*2af10*/  BSYNC B1 ;  /* 0x0000000000017941 */ /* 0x000fea0003800000 */
.L_x_45871:
        /* <DEDUP_REMOVED lines=9> */
.L_x_45875:
[----:B------:R-:W-:Y:S01]  /*2afb0*/  IMAD.MOV.U32 R50, RZ, RZ, R29 ;  /* 0x000000ffff327224 */ /* 0x000fe200078e001d */
[----:B------:R-:W-:Y:S01]  /*2afc0*/  MOV R49, R47 ;  /* 0x0000002f00317202 */ /* 0x000fe20000000f00 */
[----:B------:R-:W-:Y:S02]  /*2afd0*/  IMAD.MOV.U32 R29, RZ, RZ, R26 ;  /* 0x000000ffff1d7224 */ /* 0x000fe400078e001a */
[----:B------:R-:W-:-:S07]  /*2afe0*/  IMAD.MOV.U32 R47, RZ, RZ, R32 ;  /* 0x000000ffff2f7224 */ /* 0x000fce00078e0020 */
.L_x_45876:
[----:B------:R-:W-:Y:S05]  /*2aff0*/  BSYNC B1 ;  /* 0x0000000000017941 */ /* 0x000fea0003800000 */
.L_x_45874:
        /* <DEDUP_REMOVED lines=9> */
.L_x_45878:
[----:B------:R-:W-:Y:S01]  /*2b090*/  IMAD.MOV.U32 R51, RZ, RZ, R50 ;  /* 0x000000ffff337224 */ /* 0x000fe200078e0032 */
[----:B------:R-:W-:Y:S01]  /*2b0a0*/  MOV R50, R25 ;  /* 0x0000001900327202 */ /* 0x000fe20000000f00 */
[----:B------:R-:W-:Y:S02]  /*2b0b0*/  IMAD.MOV.U32 R52, RZ, RZ, R49 ;  /* 0x000000ffff347224 */ /* 0x000fe400078e0031 */
[----:B------:R-:W-:-:S07]  /*2b0c0*/  IMAD.MOV.U32 R49, RZ, RZ, R24 ;  /* 0x000000ffff317224 */ /* 0x000fce00078e0018 */
.L_x_45879:
[----:B------:R-:W-:Y:S05]  /*2b0d0*/  BSYNC B1 ;  /* 0x0000000000017941 */ /* 0x000fea0003800000 */
.L_x_45877:
        /* <DEDUP_REMOVED lines=9> */
.L_x_45881:
[----:B------:R-:W-:Y:S02]  /*2b170*/  IMAD.MOV.U32 R54, RZ, RZ, R51 ;  /* 0x000000ffff367224 */ /* 0x000fe400078e0033 */
[----:B------:R-:W-:Y:S01]  /*2b180*/  IMAD.MOV.U32 R56, RZ, RZ, R52 ;  /* 0x000000ffff387224 */ /* 0x000fe200078e0034 */
[----:B------:R-:W-:Y:S01]  /*2b190*/  MOV R52, R35 ;  /* 0x0000002300347202 */ /* 0x000fe20000000f00 */
[----:B------:R-:W-:-:S07]  /*2b1a0*/  IMAD.MOV.U32 R51, RZ, RZ, R31 ;  /* 0x000000ffff337224 */ /* 0x000fce00078e001f */
.L_x_45882:
[----:B------:R-:W-:Y:S05]  /*2b1b0*/  BSYNC B1 ;  /* 0x0000000000017941 */ /* 0x000fea0003800000 */
.L_x_45880:
        /* <DEDUP_REMOVED lines=9> */
.L_x_45884:
[----:B------:R-:W-:Y:S02]  /*2b250*/  IMAD.MOV.U32 R57, RZ, RZ, R54 ;  /* 0x000000ffff397224 */ /* 0x000fe400078e0036 */
[----:B------:R-:W-:Y:S02]  /*2b260*/  IMAD.MOV.U32 R59, RZ, RZ, R56 ;  /* 0x000000ffff3b7224 */ /* 0x000fe400078e0038 */
[----:B------:R-:W-:Y:S02]  /*2b270*/  IMAD.MOV.U32 R54, RZ, RZ, R30 ;  /* 0x000000ffff367224 */ /* 0x000fe400078e001e */
[----:B------:R-:W-:-:S07]  /*2b280*/  IMAD.MOV.U32 R56, RZ, RZ, R37 ;  /* 0x000000ffff387224 */ /* 0x000fce00078e0025 */
.L_x_45885:
[----:B------:R-:W-:Y:S05]  /*2b290*/  BSYNC B1 ;  /* 0x0000000000017941 */ /* 0x000fea0003800000 */
.L_x_45883:
        /* <DEDUP_REMOVED lines=16> */
.L_x_45887:
[----:B------:R-:W-:Y:S01]  /*2b3a0*/  IMAD.MOV.U32 R35, RZ, RZ, R28 ;  /* 0x000000ffff237224 */ /* 0x000fe200078e001c */
[----:B------:R-:W-:Y:S01]  /*2b3b0*/  MOV R28, R2 ;  /* 0x00000002001c7202 */ /* 0x000fe20000000f00 */
[----:B------:R-:W-:Y:S02]  /*2b3c0*/  IMAD.MOV.U32 R19, RZ, RZ, R5 ;  /* 0x000000ffff137224 */ /* 0x000fe400078e0005 */
[----:B------:R-:W-:-:S07]  /*2b3d0*/  IMAD.MOV.U32 R5, RZ, RZ, R6 ;  /* 0x000000ffff057224 */ /* 0x000fce00078e0006 */
.L_x_45888:
[----:B------:R-:W-:Y:S05]  /*2b3e0*/  BSYNC B1 ;  /* 0x0000000000017941 */ /* 0x000fea0003800000 */
.L_x_45886:
        /* <DEDUP_REMOVED lines=9> */
.L_x_45890:
[----:B------:R-:W-:Y:S02]  /*2b480*/  IMAD.MOV.U32 R34, RZ, RZ, R35 ;  /* 0x000000ffff227224 */ /* 0x000fe400078e0023 */
[----:B------:R-:W-:Y:S02]  /*2b490*/  IMAD.MOV.U32 R18, RZ, RZ, R19 ;  /* 0x000000ffff127224 */ /* 0x000fe400078e0013 */
[----:B------:R-:W-:Y:S02]  /*2b4a0*/  IMAD.MOV.U32 R35, RZ, RZ, R0 ;  /* 0x000000ffff237224 */ /* 0x000fe400078e0000 */
[----:B------:R-:W-:-:S07]  /*2b4b0*/  IMAD.MOV.U32 R19, RZ, RZ, R8 ;  /* 0x000000ffff137224 */ /* 0x000fce00078e0008 */
.L_x_45891:
[----:B------:R-:W-:Y:S05]  /*2b4c0*/  BSYNC B1 ;  /* 0x0000000000017941 */ /* 0x000fea0003800000 */
.L_x_45889:
        /* <DEDUP_REMOVED lines=9> */
.L_x_45893:
[----:B------:R-:W-:Y:S02]  /*2b560*/  IMAD.MOV.U32 R33, RZ, RZ, R34 ;  /* 0x000000ffff217224 */ /* 0x000fe400078e0022 */
[----:B------:R-:W-:Y:S02]  /*2b570*/  IMAD.MOV.U32 R17, RZ, RZ, R18 ;  /* 0x000000ffff117224 */ /* 0x000fe400078e0012 */
[----:B------:R-:W-:Y:S02]  /*2b580*/  IMAD.MOV.U32 R34, RZ, RZ, R3 ;  /* 0x000000ffff227224 */ /* 0x000fe400078e0003 */
[----:B------:R-:W-:-:S07]  /*2b590*/  IMAD.MOV.U32 R18, RZ, RZ, R9 ;  /* 0x000000ffff127224 */ /* 0x000fce00078e0009 */
.L_x_45894:
[----:B------:R-:W-:Y:S05]  /*2b5a0*/  BSYNC B1 ;  /* 0x0000000000017941 */ /* 0x000fea0003800000 */
.L_x_45892:
        /* <DEDUP_REMOVED lines=9> */
.L_x_45896:
[----:B------:R-:W-:Y:S02]  /*2b640*/  IMAD.MOV.U32 R32, RZ, RZ, R33 ;  /* 0x000000ffff207224 */ /* 0x000fe400078e0021 */
[----:B------:R-:W-:Y:S02]  /*2b650*/  IMAD.MOV.U32 R16, RZ, RZ, R17 ;  /* 0x000000ffff107224 */ /* 0x000fe400078e0011 */
[----:B------:R-:W-:Y:S02]  /*2b660*/  IMAD.MOV.U32 R33, RZ, RZ, R10 ;  /* 0x000000ffff217224 */ /* 0x000fe400078e000a */
[----:B------:R-:W-:-:S07]  /*2b670*/  IMAD.MOV.U32 R17, RZ, RZ, R11 ;  /* 0x000000ffff117224 */ /* 0x000fce00078e000b */
.L_x_45897:
[----:B------:R-:W-:Y:S05]  /*2b680*/  BSYNC B1 ;  /* 0x0000000000017941 */ /* 0x000fea0003800000 */
.L_x_45895:
        /* <DEDUP_REMOVED lines=9> */
.L_x_45899:
[----:B------:R-:W-:Y:S01]  /*2b720*/  MOV R39, R32 ;  /* 0x0000002000277202 */ /* 0x000fe20000000f00 */
[----:B------:R-:W-:Y:S02]  /*2b730*/  IMAD.MOV.U32 R23, RZ, RZ, R16 ;  /* 0x000000ffff177224 */ /* 0x000fe400078e0010 */
[----:B------:R-:W-:Y:S02]  /*2b740*/  IMAD.MOV.U32 R32, RZ, RZ, R12 ;  /* 0x000000ffff207224 */ /* 0x000fe400078e000c */
[----:B------:R-:W-:-:S07]  /*2b750*/  IMAD.MOV.U32 R16, RZ, RZ, R13 ;  /* 0x000000ffff107224 */ /* 0x000fce00078e000d */
.L_x_45900:
[----:B------:R-:W-:Y:S05]  /*2b760*/  BSYNC B1 ;  /* 0x0000000000017941 */ /* 0x000fea0003800000 */
.L_x_45898:
        /* <DEDUP_REMOVED lines=9> */
.L_x_45902:
[----:B------:R-:W-:Y:S01]  /*2b800*/  IMAD.MOV.U32 R38, RZ, RZ, R39 ;  /* 0x000000ffff267224 */ /* 0x000fe200078e0027 */
[----:B------:R-:W-:Y:S01]  /*2b810*/  MOV R22, R23 ;  /* 0x0000001700167202 */ /* 0x000fe20000000f00 */
[----:B------:R-:W-:Y:S02]  /*2b820*/  IMAD.MOV.U32 R39, RZ, RZ, R14 ;  /* 0x000000ffff277224 */ /* 0x000fe400078e000e */
[----:B------:R-:W-:-:S07]  /*2b830*/  IMAD.MOV.U32 R23, RZ, RZ, R36 ;  /* 0x000000ffff177224 */ /* 0x000fce00078e0024 */
.L_x_45903:
[----:B------:R-:W-:Y:S05]  /*2b840*/  BSYNC B1 ;  /* 0x0000000000017941 */ /* 0x000fea0003800000 */
.L_x_45901:
        /* <DEDUP_REMOVED lines=9> */
.L_x_45905:
[----:B------:R-:W-:Y:S01]  /*2b8e0*/  IMAD.MOV.U32 R37, RZ, RZ, R38 ;  /* 0x000000ffff257224 */ /* 0x000fe200078e0026 */
[----:B------:R-:W-:Y:S01]  /*2b8f0*/  MOV R38, R15 ;  /* 0x0000000f00267202 */ /* 0x000fe20000000f00 */
[----:B------:R-:W-:Y:S02]  /*2b900*/  IMAD.MOV.U32 R21, RZ, RZ, R22 ;  /* 0x000000ffff157224 */ /* 0x000fe400078e0016 */
[----:B------:R-:W-:-:S07]  /*2b910*/  IMAD.MOV.U32 R22, RZ, RZ, R41 ;  /* 0x000000ffff167224 */ /* 0x000fce00078e0029 */
.L_x_45906:
[----:B------:R-:W-:Y:S05]  /*2b920*/  BSYNC B1 ;  /* 0x0000000000017941 */ /* 0x000fea0003800000 */
.L_x_45904:
        /* <DEDUP_REMOVED lines=9> */
.L_x_45908:
[----:B------:R-:W-:Y:S02]  /*2b9c0*/  IMAD.MOV.U32 R36, RZ, RZ, R37 ;  /* 0x000000ffff247224 */ /* 0x000fe400078e0025 */
[----:B------:R-:W-:Y:S01]  /*2b9d0*/  IMAD.MOV.U32 R20, RZ, RZ, R21 ;  /* 0x000000ffff147224 */ /* 0x000fe200078e0015 */
[----:B------:R-:W-:Y:S01]  /*2b9e0*/  MOV R21, R42 ;  /* 0x0000002a00157202 */ /* 0x000fe20000000f00 */
[----:B------:R-:W-:-:S07]  /*2b9f0*/  IMAD.MOV.U32 R37, RZ, RZ, R40 ;  /* 0x000000ffff257224 */ /* 0x000fce00078e0028 */
.L_x_45909:
[----:B------:R-:W-:Y:S05]  /*2ba00*/  BSYNC B1 ;  /* 0x0000000000017941 */ /* 0x000fea0003800000 */
.L_x_45907:
        /* <DEDUP_REMOVED lines=9> */
.L_x_45911:
[----:B------:R-:W-:Y:S02]  /*2baa0*/  IMAD.MOV.U32 R43, RZ, RZ, R36 ;  /* 0x000000ffff2b7224 */ /* 0x000fe400078e0024 */
[----:B------:R-:W-:Y:S02]  /*2bab0*/  IMAD.MOV.U32 R27, RZ, RZ, R20 ;  /* 0x000000ffff1b7224 */ /* 0x000fe400078e0014 */
[----:B------:R-:W-:Y:S02]  /*2bac0*/  IMAD.MOV.U32 R36, RZ, RZ, R44 ;  /* 0x000000ffff247224 */ /* 0x000fe400078e002c */
[----:B------:R-:W-:-:S07]  /*2bad0*/  IMAD.MOV.U32 R20, RZ, RZ, R45 ;  /* 0x000000ffff147224 */ /* 0x000fce00078e002d */
.L_x_45912:
[----:B------:R-:W-:Y:S05]  /*2bae0*/  BSYNC B1 ;  /* 0x0000000000017941 */ /* 0x000fea0003800000 */
.L_x_45910:
        /* <DEDUP_REMOVED lines=9> */
.L_x_45914:
[----:B------:R-:W-:Y:S02]  /*2bb80*/  IMAD.MOV.U32 R42, RZ, RZ, R43 ;  /* 0x000000ffff2a7224 */ /* 0x000fe400078e002b */
[----:B------:R-:W-:Y:S02]  /*2bb90*/  IMAD.MOV.U32 R26, RZ, RZ, R27 ;  /* 0x000000ffff1a7224 */ /* 0x000fe400078e001b */
[----:B------:R-:W-:Y:S02]  /*2bba0*/  IMAD.MOV.U32 R43, RZ, RZ, R46 ;  /* 0x000000ffff2b7224 */ /* 0x000fe400078e002e */
[----:B------:R-:W-:-:S07]  /*2bbb0*/  IMAD.MOV.U32 R27, RZ, RZ, R48 ;  /* 0x000000ffff1b7224 */ /* 0x000fce00078e0030 */
.L_x_45915:
[----:B------:R-:W-:Y:S05]  /*2bbc0*/  BSYNC B1 ;  /* 0x0000000000017941 */ /* 0x000fea0003800000 */
.L_x_45913:
        /* <DEDUP_REMOVED lines=9> */
.L_x_45917:
[----:B------:R-:W-:Y:S02]  /*2bc60*/  IMAD.MOV.U32 R41, RZ, RZ, R42 ;  /* 0x000000ffff297224 */ /* 0x000fe400078e002a */
[----:B------:R-:W-:Y:S02]  /*2bc70*/  IMAD.MOV.U32 R25, RZ, RZ, R26 ;  /* 0x000000ffff197224 */ /* 0x000fe400078e001a */
[----:B------:R-:W-:Y:S02]  /*2bc80*/  IMAD.MOV.U32 R42, RZ, RZ, R29 ;  /* 0x000000ffff2a7224 */ /* 0x000fe400078e001d */
[----:B------:R-:W-:-:S07]  /*2bc90*/  IMAD.MOV.U32 R26, RZ, RZ, R47 ;  /* 0x000000ffff1a7224 */ /* 0x000fce00078e002f */
.L_x_45918:
[----:B------:R-:W-:Y:S05]  /*2bca0*/  BSYNC B1 ;  /* 0x0000000000017941 */ /* 0x000fea0003800000 */
.L_x_45916:
        /* <DEDUP_REMOVED lines=9> */
.L_x_45920:
[----:B------:R-:W-:Y:S01]  /*2bd40*/  MOV R40, R41 ;  /* 0x0000002900287202 */ /* 0x000fe20000000f00 */
[----:B------:R-:W-:Y:S02]  /*2bd50*/  IMAD.MOV.U32 R24, RZ, RZ, R25 ;  /* 0x000000ffff187224 */ /* 0x000fe400078e0019 */
[----:B------:R-:W-:Y:S02]  /*2bd60*/  IMAD.MOV.U32 R41, RZ, RZ, R50 ;  /* 0x000000ffff297224 */ /* 0x000fe400078e0032 */
[----:B------:R-:W-:-:S07]  /*2bd70*/  IMAD.MOV.U32 R25, RZ, RZ, R49 ;  /* 0x000000ffff197224 */ /* 0x000fce00078e0031 */
.L_x_45921:
[----:B------:R-:W-:Y:S05]  /*2bd80*/  BSYNC B1 ;  /* 0x0000000000017941 */ /* 0x000fea0003800000 */
.L_x_45919:
        /* <DEDUP_REMOVED lines=9> */
.L_x_45923:
[----:B------:R-:W-:Y:S01]  /*2be20*/  IMAD.MOV.U32 R53, RZ, RZ, R40 ;  /* 0x000000ffff357224 */ /* 0x000fe200078e0028 */
[----:B------:R-:W-:Y:S01]  /*2be30*/  MOV R31, R24 ;  /* 0x00000018001f7202 */ /* 0x000fe20000000f00 */
[----:B------:R-:W-:Y:S02]  /*2be40*/  IMAD.MOV.U32 R40, RZ, RZ, R51 ;  /* 0x000000ffff287224 */ /* 0x000fe400078e0033 */
[----:B------:R-:W-:-:S07]  /*2be50*/  IMAD.MOV.U32 R24, RZ, RZ, R52 ;  /* 0x000000ffff187224 */ /* 0x000fce00078e0034 */
.L_x_45924:
[----:B------:R-:W-:Y:S05]  /*2be60*/  BSYNC B1 ;  /* 0x0000000000017941 */ /* 0x000fea0003800000 */
.L_x_45922:
        /* <DEDUP_REMOVED lines=9> */
.L_x_45926:
[----:B------:R-:W-:Y:S01]  /*2bf00*/  IMAD.MOV.U32 R52, RZ, RZ, R53 ;  /* 0x000000ffff347224 */ /* 0x000fe200078e0035 */
[----:B------:R-:W-:Y:S01]  /*2bf10*/  MOV R53, R54 ;  /* 0x0000003600357202 */ /* 0x000fe20000000f00 */
[----:B------:R-:W-:Y:S02]  /*2bf20*/  IMAD.MOV.U32 R30, RZ, RZ, R31 ;  /* 0x000000ffff1e7224 */ /* 0x000fe400078e001f */
[----:B------:R-:W-:-:S07]  /*2bf30*/  IMAD.MOV.U32 R31, RZ, RZ, R56 ;  /* 0x000000ffff1f7224 */ /* 0x000fce00078e0038 */
.L_x_45927:
[----:B------:R-:W-:Y:S05]  /*2bf40*/  BSYNC B1 ;  /* 0x0000000000017941 */ /* 0x000fea0003800000 */
.L_x_45925:
        /* <DEDUP_REMOVED lines=8> */
.L_x_45928:
[----:B------:R-:W-:Y:S02]  /*2bfd0*/  IMAD.MOV.U32 R2, RZ, RZ, R52 ;  /* 0x000000ffff027224 */ /* 0x000fe400078e0034 */
[----:B------:R-:W-:Y:S01]  /*2bfe0*/  IMAD.MOV.U32 R29, RZ, RZ, R30 ;  /* 0x000000ffff1d7224 */ /* 0x000fe200078e001e */
[----:B------:R-:W-:Y:S01]  /*2bff0*/  MOV R30, R59 ;  /* 0x0000003b001e7202 */ /* 0x000fe20000000f00 */
[----:B------:R-:W-:-:S07]  /*2c000*/  IMAD.MOV.U32 R52, RZ, RZ, R57 ;  /* 0x000000ffff347224 */ /* 0x000fce00078e0039 */
.L_x_45210:
[----:B------:R-:W-:Y:S05]  /*2c010*/  BSYNC B0 ;  /* 0x0000000000007941 */ /* 0x000fea0003800000 */
.L_x_45209:
        /* <DEDUP_REMOVED lines=42> */
[----:B--2---:R-:W-:Y:S02]  /*2c2c0*/  @!P0 IMAD.MOV.U32 R5, RZ, RZ, R0 ;  /* 0x000000ffff058224 */ /* 0x004fe400078e0000 */
        /* <DEDUP_REMOVED lines=9> */
.L_x_45932:
[----:B------:R-:W-:Y:S01]  /*2c360*/  IMAD.MOV.U32 R0, RZ, RZ, R5 ;  /* 0x000000ffff007224 */ /* 0x000fe200078e0005 */
[----:B------:R-:W-:Y:S01]  /*2c370*/  MOV R5, R19 ;  /* 0x0000001300057202 */ /* 0x000fe20000000f00 */
[----:B------:R-:W-:Y:S02]  /*2c380*/  IMAD.MOV.U32 R3, RZ, RZ, R28 ;  /* 0x000000ffff037224 */ /* 0x000fe400078e001c */
[----:B------:R-:W-:-:S07]  /*2c390*/  IMAD.MOV.U32 R28, RZ, RZ, R35 ;  /* 0x000000ffff1c7224 */ /* 0x000fce00078e0023 */
.L_x_45933:
[----:B------:R-:W-:Y:S05]  /*2c3a0*/  BSYNC B1 ;  /* 0x0000000000017941 */ /* 0x000fea0003800000 */
.L_x_45931:
        /* <DEDUP_REMOVED lines=9> */
.L_x_45935:
[----:B------:R-:W-:Y:S02]  /*2c440*/  IMAD.MOV.U32 R66, RZ, RZ, R3 ;  /* 0x000000ffff427224 */ /* 0x000fe400078e0003 */
[----:B------:R-:W-:Y:S01]  /*2c450*/  IMAD.MOV.U32 R64, RZ, RZ, R0 ;  /* 0x000000ffff407224 */ /* 0x000fe200078e0000 */
[----:B------:R-:W-:Y:S01]  /*2c460*/  MOV R0, R18 ;  /* 0x0000001200007202 */ /* 0x000fe20000000f00 */
[----:B------:R-:W-:-:S07]  /*2c470*/  IMAD.MOV.U32 R3, RZ, RZ, R34 ;  /* 0x000000ffff037224 */ /* 0x000fce00078e0022 */
.L_x_45936:
[----:B------:R-:W-:Y:S05]  /*2c480*/  BSYNC B1 ;  /* 0x0000000000017941 */ /* 0x000fea0003800000 */
.L_x_45934:
        /* <DEDUP_REMOVED lines=9> */
.L_x_45938:
[----:B------:R-:W-:Y:S02]  /*2c520*/  IMAD.MOV.U32 R35, RZ, RZ, R66 ;  /* 0x000000ffff237224 */ /* 0x000fe400078e0042 */
[----:B------:R-:W-:Y:S02]  /*2c530*/  IMAD.MOV.U32 R19, RZ, RZ, R64 ;  /* 0x000000ffff137224 */ /* 0x000fe400078e0040 */
[----:B------:R-:W-:Y:S02]  /*2c540*/  IMAD.MOV.U32 R66, RZ, RZ, R33 ;  /* 0x000000ffff427224 */ /* 0x000fe400078e0021 */
[----:B------:R-:W-:-:S07]  /*2c550*/  IMAD.MOV.U32 R64, RZ, RZ, R17 ;  /* 0x000000ffff407224 */ /* 0x000fce00078e0011 */
.L_x_45939:
[----:B------:R-:W-:Y:S05]  /*2c560*/  BSYNC B1 ;  /* 0x0000000000017941 */ /* 0x000fea0003800000 */
.L_x_45937:
        /* <DEDUP_REMOVED lines=9> */
.L_x_45941:
[----:B------:R-:W-:Y:S02]  /*2c600*/  IMAD.MOV.U32 R34, RZ, RZ, R35 ;  /* 0x000000ffff227224 */ /* 0x000fe400078e0023 */
[----:B------:R-:W-:Y:S02]  /*2c610*/  IMAD.MOV.U32 R18, RZ, RZ, R19 ;  /* 0x000000ffff127224 */ /* 0x000fe400078e0013 */
[----:B------:R-:W-:Y:S02]  /*2c620*/  IMAD.MOV.U32 R35, RZ, RZ, R32 ;  /* 0x000000ffff237224 */ /* 0x000fe400078e0020 */
[----:B------:R-:W-:-:S07]  /*2c630*/  IMAD.MOV.U32 R19, RZ, RZ, R16 ;  /* 0x000000ffff137224 */ /* 0x000fce00078e0010 */
.L_x_45942:
[----:B------:R-:W-:Y:S05]  /*2c640*/  BSYNC B1 ;  /* 0x0000000000017941 */ /* 0x000fea0003800000 */
.L_x_45940:
        /* <DEDUP_REMOVED lines=9> */
.L_x_45944:
[----:B------:R-:W-:Y:S02]  /*2c6e0*/  IMAD.MOV.U32 R33, RZ, RZ, R34 ;  /* 0x000000ffff217224 */ /* 0x000fe400078e0022 */
[----:B------:R-:W-:Y:S02]  /*2c6f0*/  IMAD.MOV.U32 R17, RZ, RZ, R18 ;  /* 0x000000ffff117224 */ /* 0x000fe400078e0012 */
[----:B------:R-:W-:Y:S02]  /*2c700*/  IMAD.MOV.U32 R34, RZ, RZ, R39 ;  /* 0x000000ffff227224 */ /* 0x000fe400078e0027 */
[----:B------:R-:W-:-:S07]  /*2c710*/  IMAD.MOV.U32 R18, RZ, RZ, R23 ;  /* 0x000000ffff127224 */ /* 0x000fce00078e0017 */
.L_x_45945:
[----:B------:R-:W-:Y:S05]  /*2c720*/  BSYNC B1 ;  /* 0x0000000000017941 */ /* 0x000fea0003800000 */
.L_x_45943:
        /* <DEDUP_REMOVED lines=9> */
.L_x_45947:
[----:B------:R-:W-:Y:S01]  /*2c7c0*/  MOV R32, R33 ;  /* 0x0000002100207202 */ /* 0x000fe20000000f00 */
[----:B------:R-:W-:Y:S02]  /*2c7d0*/  IMAD.MOV.U32 R16, RZ, RZ, R17 ;  /* 0x000000ffff107224 */ /* 0x000fe400078e0011 */
[----:B------:R-:W-:Y:S02]  /*2c7e0*/  IMAD.MOV.U32 R33, RZ, RZ, R38 ;  /* 0x000000ffff217224 */ /* 0x000fe400078e0026 */
[----:B------:R-:W-:-:S07]  /*2c7f0*/  IMAD.MOV.U32 R17, RZ, RZ, R22 ;  /* 0x000000ffff117224 */ /* 0x000fce00078e0016 */
.L_x_45948:
[----:B------:R-:W-:Y:S05]  /*2c800*/  BSYNC B1 ;  /* 0x0000000000017941 */ /* 0x000fea0003800000 */
.L_x_45946:
        /* <DEDUP_REMOVED lines=9> */
.L_x_45950:
[----:B------:R-:W-:Y:S01]  /*2c8a0*/  IMAD.MOV.U32 R39, RZ, RZ, R32 ;  /* 0x000000ffff277224 */ /* 0x000fe200078e0020 */
[----:B------:R-:W-:Y:S01]  /*2c8b0*/  MOV R23, R16 ;  /* 0x0000001000177202 */ /* 0x000fe20000000f00 */
[----:B------:R-:W-:Y:S02]  /*2c8c0*/  IMAD.MOV.U32 R32, RZ, RZ, R37 ;  /* 0x000000ffff207224 */ /* 0x000fe400078e0025 */
[----:B------:R-:W-:-:S07]  /*2c8d0*/  IMAD.MOV.U32 R16, RZ, RZ, R21 ;  /* 0x000000ffff107224 */ /* 0x000fce00078e0015 */
.L_x_45951:
[----:B------:R-:W-:Y:S05]  /*2c8e0*/  BSYNC B1 ;  /* 0x0000000000017941 */ /* 0x000fea0003800000 */
.L_x_45949:
        /* <DEDUP_REMOVED lines=9> */
.L_x_45953:
[----:B------:R-:W-:Y:S01]  /*2c980*/  IMAD.MOV.U32 R38, RZ, RZ, R39 ;  /* 0x000000ffff267224 */ /* 0x000fe200078e0027 */
[----:B------:R-:W-:Y:S01]  /*2c990*/  MOV R39, R36 ;  /* 0x0000002400277202 */ /* 0x000fe20000000f00 */
[----:B------:R-:W-:Y:S02]  /*2c9a0*/  IMAD.MOV.U32 R22, RZ, RZ, R23 ;  /* 0x000000ffff167224 */ /* 0x000fe400078e0017 */
[----:B------:R-:W-:-:S07]  /*2c9b0*/  IMAD.MOV.U32 R23, RZ, RZ, R20 ;  /* 0x000000ffff177224 */ /* 0x000fce00078e0014 */
.L_x_45954:
[----:B------:R-:W-:Y:S05]  /*2c9c0*/  BSYNC B1 ;  /* 0x0000000000017941 */ /* 0x000fea0003800000 */
.L_x_45952:
        /* <DEDUP_REMOVED lines=9> */
.L_x_45956:
[----:B------:R-:W-:Y:S02]  /*2ca60*/  IMAD.MOV.U32 R37, RZ, RZ, R38 ;  /* 0x000000ffff257224 */ /* 0x000fe400078e0026 */
[----:B------:R-:W-:Y:S01]  /*2ca70*/  IMAD.MOV.U32 R21, RZ, RZ, R22 ;  /* 0x000000ffff157224 */ /* 0x000fe200078e0016 */
[----:B------:R-:W-:Y:S01]  /*2ca80*/  MOV R22, R27 ;  /* 0x0000001b00167202 */ /* 0x000fe20000000f00 */
[----:B------:R-:W-:-:S07]  /*2ca90*/  IMAD.MOV.U32 R38, RZ, RZ, R43 ;  /* 0x000000ffff267224 */ /* 0x000fce00078e002b */
.L_x_45957:
[----:B------:R-:W-:Y:S05]  /*2caa0*/  BSYNC B1 ;  /* 0x0000000000017941 */ /* 0x000fea0003800000 */
.L_x_45955:
        /* <DEDUP_REMOVED lines=9> */
.L_x_45959:
[----:B------:R-:W-:Y:S02]  /*2cb40*/  IMAD.MOV.U32 R36, RZ, RZ, R37 ;  /* 0x000000ffff247224 */ /* 0x000fe400078e0025 */
[----:B------:R-:W-:Y:S02]  /*2cb50*/  IMAD.MOV.U32 R20, RZ, RZ, R21 ;  /* 0x000000ffff147224 */ /* 0x000fe400078e0015 */
[----:B------:R-:W-:Y:S02]  /*2cb60*/  IMAD.MOV.U32 R37, RZ, RZ, R42 ;  /* 0x000000ffff257224 */ /* 0x000fe400078e002a */
[----:B------:R-:W-:-:S07]  /*2cb70*/  IMAD.MOV.U32 R21, RZ, RZ, R26 ;  /* 0x000000ffff157224 */ /* 0x000fce00078e001a */
.L_x_45960:
[----:B------:R-:W-:Y:S05]  /*2cb80*/  BSYNC B1 ;  /* 0x0000000000017941 */ /* 0x000fea0003800000 */
.L_x_45958:
        /* <DEDUP_REMOVED lines=9> */
.L_x_45962:
[----:B------:R-:W-:Y:S02]  /*2cc20*/  IMAD.MOV.U32 R43, RZ, RZ, R36 ;  /* 0x000000ffff2b7224 */ /* 0x000fe400078e0024 */
[----:B------:R-:W-:Y:S02]  /*2cc30*/  IMAD.MOV.U32 R27, RZ, RZ, R20 ;  /* 0x000000ffff1b7224 */ /* 0x000fe400078e0014 */
[----:B------:R-:W-:Y:S02]  /*2cc40*/  IMAD.MOV.U32 R36, RZ, RZ, R41 ;  /* 0x000000ffff247224 */ /* 0x000fe400078e0029 */
[----:B------:R-:W-:-:S07]  /*2cc50*/  IMAD.MOV.U32 R20, RZ, RZ, R25 ;  /* 0x000000ffff147224 */ /* 0x000fce00078e0019 */
.L_x_45963:
[----:B------:R-:W-:Y:S05]  /*2cc60*/  BSYNC B1 ;  /* 0x0000000000017941 */ /* 0x000fea0003800000 */
.L_x_45961:
        /* <DEDUP_REMOVED lines=9> */
.L_x_45965:
[----:B------:R-:W-:Y:S02]  /*2cd00*/  IMAD.MOV.U32 R42, RZ, RZ, R43 ;  /* 0x000000ffff2a7224 */ /* 0x000fe400078e002b */
[----:B------:R-:W-:Y:S02]  /*2cd10*/  IMAD.MOV.U32 R26, RZ, RZ, R27 ;  /* 0x000000ffff1a7224 */ /* 0x000fe400078e001b */
[----:B------:R-:W-:Y:S02]  /*2cd20*/  IMAD.MOV.U32 R43, RZ, RZ, R40 ;  /* 0x000000ffff2b7224 */ /* 0x000fe400078e0028 */
[----:B------:R-:W-:-:S07]  /*2cd30*/  IMAD.MOV.U32 R27, RZ, RZ, R24 ;  /* 0x000000ffff1b7224 */ /* 0x000fce00078e0018 */
.L_x_45966:
[----:B------:R-:W-:Y:S05]  /*2cd40*/  BSYNC B1 ;  /* 0x0000000000017941 */ /* 0x000fea0003800000 */
.L_x_45964:
        /* <DEDUP_REMOVED lines=9> */
.L_x_45968:
[----:B------:R-:W-:Y:S02]  /*2cde0*/  IMAD.MOV.U32 R41, RZ, RZ, R42 ;  /* 0x000000ffff297224 */ /* 0x000fe400078e002a */
[----:B------:R-:W-:Y:S02]  /*2cdf0*/  IMAD.MOV.U32 R25, RZ, RZ, R26 ;  /* 0x000000ffff197224 */ /* 0x000fe400078e001a */
[----:B------:R-:W-:Y:S02]  /*2ce00*/  IMAD.MOV.U32 R26, RZ, RZ, R31 ;  /* 0x000000ffff1a7224 */ /* 0x000fe400078e001f */
[----:B------:R-:W-:-:S07]  /*2ce10*/  IMAD.MOV.U32 R42, RZ, RZ, R53 ;  /* 0x000000ffff2a7224 */ /* 0x000fce00078e0035 */
.L_x_45969:
[----:B------:R-:W-:Y:S05]  /*2ce20*/  BSYNC B1 ;  /* 0x0000000000017941 */ /* 0x000fea0003800000 */
.L_x_45967:
        /* <DEDUP_REMOVED lines=9> */
.L_x_45971:
[----:B------:R-:W-:Y:S02]  /*2cec0*/  IMAD.MOV.U32 R31, RZ, RZ, R41 ;  /* 0x000000ffff1f7224 */ /* 0x000fe400078e0029 */
[----:B------:R-:W-:Y:S02]  /*2ced0*/  IMAD.MOV.U32 R24, RZ, RZ, R25 ;  /* 0x000000ffff187224 */ /* 0x000fe400078e0019 */
[----:B------:R-:W-:Y:S02]  /*2cee0*/  IMAD.MOV.U32 R41, RZ, RZ, R52 ;  /* 0x000000ffff297224 */ /* 0x000fe400078e0034 */
[----:B------:R-:W-:-:S07]  /*2cef0*/  IMAD.MOV.U32 R25, RZ, RZ, R30 ;  /* 0x000000ffff197224 */ /* 0x000fce00078e001e */
.L_x_45972:
[----:B------:R-:W-:Y:S05]  /*2cf00*/  BSYNC B1 ;  /* 0x0000000000017941 */ /* 0x000fea0003800000 */
.L_x_45970:
        /* <DEDUP_REMOVED lines=9> */
.L_x_45974:
[----:B------:R-:W-:Y:S02]  /*2cfa0*/  IMAD.MOV.U32 R40, RZ, RZ, R31 ;  /* 0x000000ffff287224 */ /* 0x000fe400078e001f */
[----:B------:R-:W-:Y:S02]  /*2cfb0*/  IMAD.MOV.U32 R30, RZ, RZ, R24 ;  /* 0x000000ffff1e7224 */ /* 0x000fe400078e0018 */
[----:B------:R-:W-:Y:S02]  /*2cfc0*/  IMAD.MOV.U32 R31, RZ, RZ, R2 ;  /* 0x000000ffff1f7224 */ /* 0x000fe400078e0002 */
[----:B------:R-:W-:-:S07]  /*2cfd0*/  IMAD.MOV.U32 R24, RZ, RZ, R29 ;  /* 0x000000ffff187224 */ /* 0x000fce00078e001d */
.L_x_45975:
[----:B------:R-:W-:Y:S05]  /*2cfe0*/  BSYNC B1 ;  /* 0x0000000000017941 */ /* 0x000fea0003800000 */
.L_x_45973:
        /* <DEDUP_REMOVED lines=16> */
.L_x_45977:
[----:B------:R-:W-:Y:S02]  /*2d0f0*/  IMAD.MOV.U32 R29, RZ, RZ, R28 ;  /* 0x000000ffff1d7224 */ /* 0x000fe400078e001c */
[----:B------:R-:W-:Y:S01]  /*2d100*/  IMAD.MOV.U32 R2, RZ, RZ, R5 ;  /* 0x000000ffff027224 */ /* 0x000fe200078e0005 */
[----:B------:R-:W-:Y:S01]  /*2d110*/  MOV R5, R0 ;  /* 0x0000000000057202 */ /* 0x000fe20000000f00 */
[----:B------:R-:W-:-:S07]  /*2d120*/  IMAD.MOV.U32 R28, RZ, RZ, R3 ;  /* 0x000000ffff1c7224 */ /* 0x000fce00078e0003 */
.L_x_45978:
[----:B------:R-:W-:Y:S05]  /*2d130*/  BSYNC B1 ;  /* 0x0000000000017941 */ /* 0x000fea0003800000 */
.L_x_45976:
        /* <DEDUP_REMOVED lines=9> */
.L_x_45980:
[----:B------:R-:W-:Y:S01]  /*2d1d0*/  IMAD.MOV.U32 R52, RZ, RZ, R29 ;  /* 0x000000ffff347224 */ /* 0x000fe200078e001d */
[----:B------:R-:W-:Y:S01]  /*2d1e0*/  MOV R29, R66 ;  /* 0x00000042001d7202 */ /* 0x000fe20000000f00 */
[----:B------:R-:W-:Y:S02]  /*2d1f0*/  IMAD.MOV.U32 R0, RZ, RZ, R2 ;  /* 0x000000ffff007224 */ /* 0x000fe400078e0002 */
[----:B------:R-:W-:-:S07]  /*2d200*/  IMAD.MOV.U32 R2, RZ, RZ, R64 ;  /* 0x000000ffff027224 */ /* 0x000fce00078e0040 */
.L_x_45981:
[----:B------:R-:W-:Y:S05]  /*2d210*/  BSYNC B1 ;  /* 0x0000000000017941 */ /* 0x000fea0003800000 */
.L_x_45979:
        /* <DEDUP_REMOVED lines=9> */
.L_x_45983:
[----:B------:R-:W-:Y:S01]  /*2d2b0*/  IMAD.MOV.U32 R53, RZ, RZ, R52 ;  /* 0x000000ffff357224 */ /* 0x000fe200078e0034 */
[----:B------:R-:W-:Y:S01]  /*2d2c0*/  MOV R52, R35 ;  /* 0x0000002300347202 */ /* 0x000fe20000000f00 */
[----:B------:R-:W-:Y:S02]  /*2d2d0*/  IMAD.MOV.U32 R3, RZ, RZ, R0 ;  /* 0x000000ffff037224 */ /* 0x000fe400078e0000 */
[----:B------:R-:W-:-:S07]  /*2d2e0*/  IMAD.MOV.U32 R0, RZ, RZ, R19 ;  /* 0x000000ffff007224 */ /* 0x000fce00078e0013 */
.L_x_45984:
[----:B------:R-:W-:Y:S05]  /*2d2f0*/  BSYNC B1 ;  /* 0x0000000000017941 */ /* 0x000fea0003800000 */
.L_x_45982:
        /* <DEDUP_REMOVED lines=9> */
.L_x_45986:
[----:B------:R-:W-:Y:S01]  /*2d390*/  IMAD.MOV.U32 R64, RZ, RZ, R53 ;  /* 0x000000ffff407224 */ /* 0x000fe200078e0035 */
[----:B------:R-:W-:Y:S01]  /*2d3a0*/  MOV R53, R34 ;  /* 0x0000002200357202 */ /* 0x000fe20000000f00 */
[----:B------:R-:W-:Y:S02]  /*2d3b0*/  IMAD.MOV.U32 R62, RZ, RZ, R3 ;  /* 0x000000ffff3e7224 */ /* 0x000fe400078e0003 */
[----:B------:R-:W-:-:S07]  /*2d3c0*/  IMAD.MOV.U32 R3, RZ, RZ, R18 ;  /* 0x000000ffff037224 */ /* 0x000fce00078e0012 */
.L_x_45987:
[----:B------:R-:W-:Y:S05]  /*2d3d0*/  BSYNC B1 ;  /* 0x0000000000017941 */ /* 0x000fea0003800000 */
.L_x_45985:
        /* <DEDUP_REMOVED lines=9> */
.L_x_45989:
[----:B------:R-:W-:Y:S01]  /*2d470*/  IMAD.MOV.U32 R35, RZ, RZ, R64 ;  /* 0x000000ffff237224 */ /* 0x000fe200078e0040 */
[----:B------:R-:W-:Y:S01]  /*2d480*/  MOV R64, R33 ;  /* 0x0000002100407202 */ /* 0x000fe20000000f00 */
[----:B------:R-:W-:Y:S02]  /*2d490*/  IMAD.MOV.U32 R19, RZ, RZ, R62 ;  /* 0x000000ffff137224 */ /* 0x000fe400078e003e */
[----:B------:R-:W-:-:S07]  /*2d4a0*/  IMAD.MOV.U32 R62, RZ, RZ, R17 ;  /* 0x000000ffff3e7224 */ /* 0x000fce00078e0011 */
.L_x_45990:
[----:B------:R-:W-:Y:S05]  /*2d4b0*/  BSYNC B1 ;  /* 0x0000000000017941 */ /* 0x000fea0003800000 */
.L_x_45988:
        /* <DEDUP_REMOVED lines=9> */
.L_x_45992:
[----:B------:R-:W-:Y:S01]  /*2d550*/  IMAD.MOV.U32 R34, RZ, RZ, R35 ;  /* 0x000000ffff227224 */ /* 0x000fe200078e0023 */
[----:B------:R-:W-:Y:S01]  /*2d560*/  MOV R35, R32 ;  /* 0x0000002000237202 */ /* 0x000fe20000000f00 */
[----:B------:R-:W-:Y:S02]  /*2d570*/  IMAD.MOV.U32 R18, RZ, RZ, R19 ;  /* 0x000000ffff127224 */ /* 0x000fe400078e0013 */
[----:B------:R-:W-:-:S07]  /*2d580*/  IMAD.MOV.U32 R19, RZ, RZ, R16 ;  /* 0x000000ffff137224 */ /* 0x000fce00078e0010 */
.L_x_45993:
[----:B------:R-:W-:Y:S05]  /*2d590*/  BSYNC B1 ;  /* 0x0000000000017941 */ /* 0x000fea0003800000 */
.L_x_45991:
        /* <DEDUP_REMOVED lines=9> */
.L_x_45995:
[----:B------:R-:W-:Y:S01]  /*2d630*/  IMAD.MOV.U32 R33, RZ, RZ, R34 ;  /* 0x000000ffff217224 */ /* 0x000fe200078e0022 */
[----:B------:R-:W-:Y:S01]  /*2d640*/  MOV R34, R39 ;  /* 0x0000002700227202 */ /* 0x000fe20000000f00 */
[----:B------:R-:W-:Y:S02]  /*2d650*/  IMAD.MOV.U32 R17, RZ, RZ, R18 ;  /* 0x000000ffff117224 */ /* 0x000fe400078e0012 */
[----:B------:R-:W-:-:S07]  /*2d660*/  IMAD.MOV.U32 R18, RZ, RZ, R23 ;  /* 0x000000ffff127224 */ /* 0x000fce00078e0017 */
.L_x_45996:
[----:B------:R-:W-:Y:S05]  /*2d670*/  BSYNC B1 ;  /* 0x0000000000017941 */ /* 0x000fea0003800000 */
.L_x_45994:
        /* <DEDUP_REMOVED lines=9> */
.L_x_45998:
[----:B------:R-:W-:Y:S01]  /*2d710*/  IMAD.MOV.U32 R32, RZ, RZ, R33 ;  /* 0x000000ffff207224 */ /* 0x000fe200078e0021 */
[----:B------:R-:W-:Y:S01]  /*2d720*/  MOV R33, R38 ;  /* 0x0000002600217202 */ /* 0x000fe20000000f00 */
[----:B------:R-:W-:Y:S02]  /*2d730*/  IMAD.MOV.U32 R16, RZ, RZ, R17 ;  /* 0x000000ffff107224 */ /* 0x000fe400078e0011 */
[----:B------:R-:W-:-:S07]  /*2d740*/  IMAD.MOV.U32 R17, RZ, RZ, R22 ;  /* 0x000000ffff117224 */ /* 0x000fce00078e0016 */
.L_x_45999:
[----:B------:R-:W-:Y:S05]  /*2d750*/  BSYNC B1 ;  /* 0x0000000000017941 */ /* 0x000fea0003800000 */
.L_x_45997:
        /* <DEDUP_REMOVED lines=9> */
.L_x_46001:
[----:B------:R-:W-:Y:S01]  /*2d7f0*/  IMAD.MOV.U32 R39, RZ, RZ, R32 ;  /* 0x000000ffff277224 */ /* 0x000fe200078e0020 */
[----:B------:R-:W-:Y:S01]  /*2d800*/  MOV R32, R37 ;  /* 0x0000002500207202 */ /* 0x000fe20000000f00 */
[----:B------:R-:W-:Y:S02]  /*2d810*/  IMAD.MOV.U32 R23, RZ, RZ, R16 ;  /* 0x000000ffff177224 */ /* 0x000fe400078e0010 */
[----:B------:R-:W-:-:S07]  /*2d820*/  IMAD.MOV.U32 R16, RZ, RZ, R21 ;  /* 0x000000ffff107224 */ /* 0x000fce00078e0015 */
.L_x_46002:
[----:B------:R-:W-:Y:S05]  /*2d830*/  BSYNC B1 ;  /* 0x0000000000017941 */ /* 0x000fea0003800000 */
.L_x_46000:
        /* <DEDUP_REMOVED lines=9> */
.L_x_46004:
[----:B------:R-:W-:Y:S01]  /*2d8d0*/  IMAD.MOV.U32 R38, RZ, RZ, R39 ;  /* 0x000000ffff267224 */ /* 0x000fe200078e0027 */
[----:B------:R-:W-:Y:S01]  /*2d8e0*/  MOV R39, R36 ;  /* 0x0000002400277202 */ /* 0x000fe20000000f00 */
[----:B------:R-:W-:Y:S02]  /*2d8f0*/  IMAD.MOV.U32 R22, RZ, RZ, R23 ;  /* 0x000000ffff167224 */ /* 0x000fe400078e0017 */
[----:B------:R-:W-:-:S07]  /*2d900*/  IMAD.MOV.U32 R23, RZ, RZ, R20 ;  /* 0x000000ffff177224 */ /* 0x000fce00078e0014 */
.L_x_46005:
[----:B------:R-:W-:Y:S05]  /*2d910*/  BSYNC B1 ;  /* 0x0000000000017941 */ /* 0x000fea0003800000 */
.L_x_46003:
        /* <DEDUP_REMOVED lines=9> */
.L_x_46007:
[----:B------:R-:W-:Y:S01]  /*2d9b0*/  IMAD.MOV.U32 R37, RZ, RZ, R38 ;  /* 0x000000ffff257224 */ /* 0x000fe200078e0026 */
[----:B------:R-:W-:Y:S01]  /*2d9c0*/  MOV R38, R43 ;  /* 0x0000002b00267202 */ /* 0x000fe20000000f00 */
[----:B------:R-:W-:Y:S02]  /*2d9d0*/  IMAD.MOV.U32 R21, RZ, RZ, R22 ;  /* 0x000000ffff157224 */ /* 0x000fe400078e0016 */
[----:B------:R-:W-:-:S07]  /*2d9e0*/  IMAD.MOV.U32 R22, RZ, RZ, R27 ;  /* 0x000000ffff167224 */ /* 0x000fce00078e001b */
.L_x_46008:
[----:B------:R-:W-:Y:S05]  /*2d9f0*/  BSYNC B1 ;  /* 0x0000000000017941 */ /* 0x000fea0003800000 */
.L_x_46006:
        /* <DEDUP_REMOVED lines=9> */
.L_x_46010:
[----:B------:R-:W-:Y:S01]  /*2da90*/  IMAD.MOV.U32 R36, RZ, RZ, R37 ;  /* 0x000000ffff247224 */ /* 0x000fe200078e0025 */
[----:B------:R-:W-:Y:S01]  /*2daa0*/  MOV R37, R42 ;  /* 0x0000002a00257202 */ /* 0x000fe20000000f00 */
[----:B------:R-:W-:Y:S02]  /*2dab0*/  IMAD.MOV.U32 R20, RZ, RZ, R21 ;  /* 0x000000ffff147224 */ /* 0x000fe400078e0015 */
[----:B------:R-:W-:-:S07]  /*2dac0*/  IMAD.MOV.U32 R21, RZ, RZ, R26 ;  /* 0x000000ffff157224 */ /* 0x000fce00078e001a */
.L_x_46011:
[----:B------:R-:W-:Y:S05]  /*2dad0*/  BSYNC B1 ;  /* 0x0000000000017941 */ /* 0x000fea0003800000 */
.L_x_46009:
        /* <DEDUP_REMOVED lines=9> */
.L_x_46013:
[----:B------:R-:W-:Y:S01]  /*2db70*/  IMAD.MOV.U32 R26, RZ, RZ, R36 ;  /* 0x000000ffff1a7224 */ /* 0x000fe200078e0024 */
[----:B------:R-:W-:Y:S01]  /*2db80*/  MOV R36, R41 ;  /* 0x0000002900247202 */ /* 0x000fe20000000f00 */
[----:B------:R-:W-:Y:S02]  /*2db90*/  IMAD.MOV.U32 R27, RZ, RZ, R20 ;  /* 0x000000ffff1b7224 */ /* 0x000fe400078e0014 */
[----:B------:R-:W-:-:S07]  /*2dba0*/  IMAD.MOV.U32 R20, RZ, RZ, R25 ;  /* 0x000000ffff147224 */ /* 0x000fce00078e0019 */
.L_x_46014:
[----:B------:R-:W-:Y:S05]  /*2dbb0*/  BSYNC B1 ;  /* 0x0000000000017941 */ /* 0x000fea0003800000 */
.L_x_46012:
        /* <DEDUP_REMOVED lines=9> */
.L_x_46016:
[----:B------:R-:W-:Y:S01]  /*2dc50*/  IMAD.MOV.U32 R41, RZ, RZ, R26 ;  /* 0x000000ffff297224 */ /* 0x000fe200078e001a */
[----:B------:R-:W-:Y:S01]  /*2dc60*/  MOV R26, R31 ;  /* 0x0000001f001a7202 */ /* 0x000fe20000000f00 */
[----:B------:R-:W-:Y:S02]  /*2dc70*/  IMAD.MOV.U32 R25, RZ, RZ, R27 ;  /* 0x000000ffff197224 */ /* 0x000fe400078e001b */
[----:B------:R-:W-:-:S07]  /*2dc80*/  IMAD.MOV.U32 R27, RZ, RZ, R24 ;  /* 0x000000ffff1b7224 */ /* 0x000fce00078e0018 */
.L_x_46017:
[----:B------:R-:W-:Y:S05]  /*2dc90*/  BSYNC B1 ;  /* 0x0000000000017941 */ /* 0x000fea0003800000 */
.L_x_46015:
        /* <DEDUP_REMOVED lines=9> */
.L_x_46019:
[----:B------:R-:W-:Y:S01]  /*2dd30*/  IMAD.MOV.U32 R31, RZ, RZ, R41 ;  /* 0x000000ffff1f7224 */ /* 0x000fe200078e0029 */
[----:B------:R-:W-:Y:S01]  /*2dd40*/  MOV R41, R40 ;  /* 0x0000002800297202 */ /* 0x000fe20000000f00 */
[----:B------:R-:W-:Y:S02]  /*2dd50*/  IMAD.MOV.U32 R24, RZ, RZ, R25 ;  /* 0x000000ffff187224 */ /* 0x000fe400078e0019 */
[----:B------:R-:W-:-:S07]  /*2dd60*/  IMAD.MOV.U32 R25, RZ, RZ, R30 ;  /* 0x000000ffff197224 */ /* 0x000fce00078e001e */
.L_x_46020:
[----:B------:R-:W-:Y:S05]  /*2dd70*/  BSYNC B1 ;  /* 0x0000000000017941 */ /* 0x000fea0003800000 */
.L_x_46018:
        /* <DEDUP_REMOVED lines=16> */
.L_x_46022:
[----:B------:R-:W-:Y:S01]  /*2de80*/  MOV R43, R28 ;  /* 0x0000001c002b7202 */ /* 0x000fe20000000f00 */
[----:B------:R-:W-:Y:S02]  /*2de90*/  IMAD.MOV.U32 R30, RZ, RZ, R5 ;  /* 0x000000ffff1e7224 */ /* 0x000fe400078e0005 */
[----:B------:R-:W-:Y:S02]  /*2dea0*/  IMAD.MOV.U32 R5, RZ, RZ, R2 ;  /* 0x000000ffff057224 */ /* 0x000fe400078e0002 */
[----:B------:R-:W-:-:S07]  /*2deb0*/  IMAD.MOV.U32 R28, RZ, RZ, R29 ;  /* 0x000000ffff1c7224 */ /* 0x000fce00078e001d */
.L_x_46023:
[----:B------:R-:W-:Y:S05]  /*2dec0*/  BSYNC B1 ;  /* 0x0000000000017941 */ /* 0x000fea0003800000 */
.L_x_46021:
        /* <DEDUP_REMOVED lines=9> */
.L_x_46025:
[----:B------:R-:W-:Y:S01]  /*2df60*/  MOV R40, R43 ;  /* 0x0000002b00287202 */ /* 0x000fe20000000f00 */
[----:B------:R-:W-:Y:S02]  /*2df70*/  IMAD.MOV.U32 R2, RZ, RZ, R30 ;  /* 0x000000ffff027224 */ /* 0x000fe400078e001e */
[----:B------:R-:W-:Y:S02]  /*2df80*/  IMAD.MOV.U32 R43, RZ, RZ, R52 ;  /* 0x000000ffff2b7224 */ /* 0x000fe400078e0034 */
[----:B------:R-:W-:-:S07]  /*2df90*/  IMAD.MOV.U32 R30, RZ, RZ, R0 ;  /* 0x000000ffff1e7224 */ /* 0x000fce00078e0000 */
.L_x_46026:
[----:B------:R-:W-:Y:S05]  /*2dfa0*/  BSYNC B1 ;  /* 0x0000000000017941 */ /* 0x000fea0003800000 */
.L_x_46024:
        /* <DEDUP_REMOVED lines=9> */
.L_x_46028:
[----:B------:R-:W-:Y:S01]  /*2e040*/  MOV R65, R40 ;  /* 0x0000002800417202 */ /* 0x000fe20000000f00 */
[----:B------:R-:W-:Y:S02]  /*2e050*/  IMAD.MOV.U32 R29, RZ, RZ, R2 ;  /* 0x000000ffff1d7224 */ /* 0x000fe400078e0002 */
[----:B------:R-:W-:Y:S02]  /*2e060*/  IMAD.MOV.U32 R40, RZ, RZ, R53 ;  /* 0x000000ffff287224 */ /* 0x000fe400078e0035 */
[----:B------:R-:W-:-:S07]  /*2e070*/  IMAD.MOV.U32 R2, RZ, RZ, R3 ;  /* 0x000000ffff027224 */ /* 0x000fce00078e0003 */
.L_x_46029:
[----:B------:R-:W-:Y:S05]  /*2e080*/  BSYNC B1 ;  /* 0x0000000000017941 */ /* 0x000fea0003800000 */
.L_x_46027:
        /* <DEDUP_REMOVED lines=9> */
.L_x_46031:
[----:B------:R-:W-:Y:S01]  /*2e120*/  MOV R42, R65 ;  /* 0x00000041002a7202 */ /* 0x000fe20000000f00 */
[----:B------:R-:W-:Y:S02]  /*2e130*/  IMAD.MOV.U32 R0, RZ, RZ, R29 ;  /* 0x000000ffff007224 */ /* 0x000fe400078e001d */
[----:B------:R-:W-:Y:S02]  /*2e140*/  IMAD.MOV.U32 R65, RZ, RZ, R64 ;  /* 0x000000ffff417224 */ /* 0x000fe400078e0040 */
[----:B------:R-:W-:-:S07]  /*2e150*/  IMAD.MOV.U32 R29, RZ, RZ, R62 ;  /* 0x000000ffff1d7224 */ /* 0x000fce00078e003e */
.L_x_46032:
[----:B------:R-:W-:Y:S05]  /*2e160*/  BSYNC B1 ;  /* 0x0000000000017941 */ /* 0x000fea0003800000 */
.L_x_46030:
        /* <DEDUP_REMOVED lines=9> */
.L_x_46034:
[----:B------:R-:W-:Y:S01]  /*2e200*/  MOV R53, R42 ;  /* 0x0000002a00357202 */ /* 0x000fe20000000f00 */
[----:B------:R-:W-:Y:S02]  /*2e210*/  IMAD.MOV.U32 R3, RZ, RZ, R0 ;  /* 0x000000ffff037224 */ /* 0x000fe400078e0000 */
[----:B------:R-:W-:Y:S02]  /*2e220*/  IMAD.MOV.U32 R42, RZ, RZ, R35 ;  /* 0x000000ffff2a7224 */ /* 0x000fe400078e0023 */
[----:B------:R-:W-:-:S07]  /*2e230*/  IMAD.MOV.U32 R0, RZ, RZ, R19 ;  /* 0x000000ffff007224 */ /* 0x000fce00078e0013 */
.L_x_46035:
[----:B------:R-:W-:Y:S05]  /*2e240*/  BSYNC B1 ;  /* 0x0000000000017941 */ /* 0x000fea0003800000 */
.L_x_46033:
        /* <DEDUP_REMOVED lines=9> */
.L_x_46037:
[----:B------:R-:W-:Y:S01]  /*2e2e0*/  MOV R60, R53 ;  /* 0x00000035003c7202 */ /* 0x000fe20000000f00 */
[----:B------:R-:W-:Y:S02]  /*2e2f0*/  IMAD.MOV.U32 R52, RZ, RZ, R3 ;  /* 0x000000ffff347224 */ /* 0x000fe400078e0003 */
[----:B------:R-:W-:Y:S02]  /*2e300*/  IMAD.MOV.U32 R53, RZ, RZ, R34 ;  /* 0x000000ffff357224 */ /* 0x000fe400078e0022 */
[----:B------:R-:W-:-:S07]  /*2e310*/  IMAD.MOV.U32 R3, RZ, RZ, R18 ;  /* 0x000000ffff037224 */ /* 0x000fce00078e0012 */
.L_x_46038:
[----:B------:R-:W-:Y:S05]  /*2e320*/  BSYNC B1 ;  /* 0x0000000000017941 */ /* 0x000fea0003800000 */
.L_x_46036:
        /* <DEDUP_REMOVED lines=9> */
.L_x_46040:
[----:B------:R-:W-:Y:S01]  /*2e3c0*/  MOV R35, R60 ;  /* 0x0000003c00237202 */ /* 0x000fe20000000f00 */
[----:B------:R-:W-:Y:S02]  /*2e3d0*/  IMAD.MOV.U32 R19, RZ, RZ, R52 ;  /* 0x000000ffff137224 */ /* 0x000fe400078e0034 */
[----:B------:R-:W-:Y:S02]  /*2e3e0*/  IMAD.MOV.U32 R60, RZ, RZ, R33 ;  /* 0x000000ffff3c7224 */ /* 0x000fe400078e0021 */
[----:B------:R-:W-:-:S07]  /*2e3f0*/  IMAD.MOV.U32 R52, RZ, RZ, R17 ;  /* 0x000000ffff347224 */ /* 0x000fce00078e0011 */
.L_x_46041:
[----:B------:R-:W-:Y:S05]  /*2e400*/  BSYNC B1 ;  /* 0x0000000000017941 */ /* 0x000fea0003800000 */
.L_x_46039:
        /* <DEDUP_REMOVED lines=9> */
.L_x_46043:
[----:B------:R-:W-:Y:S01]  /*2e4a0*/  MOV R34, R35 ;  /* 0x0000002300227202 */ /* 0x000fe20000000f00 */
[----:B------:R-:W-:Y:S02]  /*2e4b0*/  IMAD.MOV.U32 R18, RZ, RZ, R19 ;  /* 0x000000ffff127224 */ /* 0x000fe400078e0013 */
[----:B------:R-:W-:Y:S02]  /*2e4c0*/  IMAD.MOV.U32 R35, RZ, RZ, R32 ;  /* 0x000000ffff237224 */ /* 0x000fe400078e0020 */
[----:B------:R-:W-:-:S07]  /*2e4d0*/  IMAD.MOV.U32 R19, RZ, RZ, R16 ;  /* 0x000000ffff137224 */ /* 0x000fce00078e0010 */
.L_x_46044:
[----:B------:R-:W-:Y:S05]  /*2e4e0*/  BSYNC B1 ;  /* 0x0000000000017941 */ /* 0x000fea0003800000 */
.L_x_46042:
        /* <DEDUP_REMOVED lines=9> */
.L_x_46046:
[----:B------:R-:W-:Y:S01]  /*2e580*/  MOV R33, R34 ;  /* 0x0000002200217202 */ /* 0x000fe20000000f00 */
[----:B------:R-:W-:Y:S02]  /*2e590*/  IMAD.MOV.U32 R17, RZ, RZ, R18 ;  /* 0x000000ffff117224 */ /* 0x000fe400078e0012 */
[----:B------:R-:W-:Y:S02]  /*2e5a0*/  IMAD.MOV.U32 R34, RZ, RZ, R39 ;  /* 0x000000ffff227224 */ /* 0x000fe400078e0027 */
[----:B------:R-:W-:-:S07]  /*2e5b0*/  IMAD.MOV.U32 R18, RZ, RZ, R23 ;  /* 0x000000ffff127224 */ /* 0x000fce00078e0017 */
.L_x_46047:
[----:B------:R-:W-:Y:S05]  /*2e5c0*/  BSYNC B1 ;  /* 0x0000000000017941 */ /* 0x000fea0003800000 */
.L_x_46045:
        /* <DEDUP_REMOVED lines=9> */
.L_x_46049:
[----:B------:R-:W-:Y:S01]  /*2e660*/  MOV R32, R33 ;  /* 0x0000002100207202 */ /* 0x000fe20000000f00 */
[----:B------:R-:W-:Y:S02]  /*2e670*/  IMAD.MOV.U32 R16, RZ, RZ, R17 ;  /* 0x000000ffff107224 */ /* 0x000fe400078e0011 */
[----:B------:R-:W-:Y:S02]  /*2e680*/  IMAD.MOV.U32 R33, RZ, RZ, R38 ;  /* 0x000000ffff217224 */ /* 0x000fe400078e0026 */
[----:B------:R-:W-:-:S07]  /*2e690*/  IMAD.MOV.U32 R17, RZ, RZ, R22 ;  /* 0x000000ffff117224 */ /* 0x000fce00078e0016 */
.L_x_46050:
[----:B------:R-:W-:Y:S05]  /*2e6a0*/  BSYNC B1 ;  /* 0x0000000000017941 */ /* 0x000fea0003800000 */
.L_x_46048:
        /* <DEDUP_REMOVED lines=9> */
.L_x_46052:
[----:B------:R-:W-:Y:S01]  /*2e740*/  MOV R39, R32 ;  /* 0x0000002000277202 */ /* 0x000fe20000000f00 */
[----:B------:R-:W-:Y:S02]  /*2e750*/  IMAD.MOV.U32 R23, RZ, RZ, R16 ;  /* 0x000000ffff177224 */ /* 0x000fe400078e0010 */
[----:B------:R-:W-:Y:S02]  /*2e760*/  IMAD.MOV.U32 R32, RZ, RZ, R37 ;  /* 0x000000ffff207224 */ /* 0x000fe400078e0025 */
[----:B------:R-:W-:-:S07]  /*2e770*/  IMAD.MOV.U32 R16, RZ, RZ, R21 ;  /* 0x000000ffff107224 */ /* 0x000fce00078e0015 */
.L_x_46053:
[----:B------:R-:W-:Y:S05]  /*2e780*/  BSYNC B1 ;  /* 0x0000000000017941 */ /* 0x000fea0003800000 */
.L_x_46051:
        /* <DEDUP_REMOVED lines=9> */
.L_x_46055:
[----:B------:R-:W-:Y:S01]  /*2e820*/  MOV R21, R39 ;  /* 0x0000002700157202 */ /* 0x000fe20000000f00 */
[----:B------:R-:W-:Y:S02]  /*2e830*/  IMAD.MOV.U32 R22, RZ, RZ, R23 ;  /* 0x000000ffff167224 */ /* 0x000fe400078e0017 */
[----:B------:R-:W-:Y:S02]  /*2e840*/  IMAD.MOV.U32 R39, RZ, RZ, R36 ;  /* 0x000000ffff277224 */ /* 0x000fe400078e0024 */
[----:B------:R-:W-:-:S07]  /*2e850*/  IMAD.MOV.U32 R23, RZ, RZ, R20 ;  /* 0x000000ffff177224 */ /* 0x000fce00078e0014 */
.L_x_46056:
[----:B------:R-:W-:Y:S05]  /*2e860*/  BSYNC B1 ;  /* 0x0000000000017941 */ /* 0x000fea0003800000 */
.L_x_46054:
        /* <DEDUP_REMOVED lines=9> */
.L_x_46058:
[----:B------:R-:W-:Y:S01]  /*2e900*/  MOV R36, R21 ;  /* 0x0000001500247202 */ /* 0x000fe20000000f00 */
[----:B------:R-:W-:Y:S02]  /*2e910*/  IMAD.MOV.U32 R20, RZ, RZ, R22 ;  /* 0x000000ffff147224 */ /* 0x000fe400078e0016 */
[----:B------:R-:W-:Y:S02]  /*2e920*/  IMAD.MOV.U32 R21, RZ, RZ, R26 ;  /* 0x000000ffff157224 */ /* 0x000fe400078e001a */
[----:B------:R-:W-:-:S07]  /*2e930*/  IMAD.MOV.U32 R22, RZ, RZ, R27 ;  /* 0x000000ffff167224 */ /* 0x000fce00078e001b */
.L_x_46059:
[----:B------:R-:W-:Y:S05]  /*2e940*/  BSYNC B1 ;  /* 0x0000000000017941 */ /* 0x000fea0003800000 */
.L_x_46057:
        /* <DEDUP_REMOVED lines=9> */
.L_x_46061:
[----:B------:R-:W-:Y:S01]  /*2e9e0*/  MOV R26, R36 ;  /* 0x00000024001a7202 */ /* 0x000fe20000000f00 */
[----:B------:R-:W-:Y:S02]  /*2e9f0*/  IMAD.MOV.U32 R27, RZ, RZ, R20 ;  /* 0x000000ffff1b7224 */ /* 0x000fe400078e0014 */
[----:B------:R-:W-:Y:S02]  /*2ea00*/  IMAD.MOV.U32 R36, RZ, RZ, R41 ;  /* 0x000000ffff247224 */ /* 0x000fe400078e0029 */
[----:B------:R-:W-:-:S07]  /*2ea10*/  IMAD.MOV.U32 R20, RZ, RZ, R25 ;  /* 0x000000ffff147224 */ /* 0x000fce00078e0019 */
.L_x_46062:
[----:B------:R-:W-:Y:S05]  /*2ea20*/  BSYNC B1 ;  /* 0x0000000000017941 */ /* 0x000fea0003800000 */
.L_x_46060:
        /* <DEDUP_REMOVED lines=9> */
.L_x_46064:
[----:B------:R-:W-:Y:S01]  /*2eac0*/  MOV R37, R26 ;  /* 0x0000001a00257202 */ /* 0x000fe20000000f00 */
[----:B------:R-:W-:Y:S02]  /*2ead0*/  IMAD.MOV.U32 R25, RZ, RZ, R27 ;  /* 0x000000ffff197224 */ /* 0x000fe400078e001b */
[----:B------:R-:W-:Y:S02]  /*2eae0*/  IMAD.MOV.U32 R26, RZ, RZ, R31 ;  /* 0x000000ffff1a7224 */ /* 0x000fe400078e001f */
[----:B------:R-:W-:-:S07]  /*2eaf0*/  IMAD.MOV.U32 R27, RZ, RZ, R24 ;  /* 0x000000ffff1b7224 */ /* 0x000fce00078e0018 */
.L_x_46065:
[----:B------:R-:W-:Y:S05]  /*2eb00*/  BSYNC B1 ;  /* 0x0000000000017941 */ /* 0x000fea0003800000 */
.L_x_46063:
        /* <DEDUP_REMOVED lines=16> */
.L_x_46067:
[----:B------:R-:W-:Y:S02]  /*2ec10*/  IMAD.MOV.U32 R31, RZ, RZ, R28 ;  /* 0x000000ffff1f7224 */ /* 0x000fe400078e001c */
[----:B------:R-:W-:Y:S02]  /*2ec20*/  IMAD.MOV.U32 R24, RZ, RZ, R5 ;  /* 0x000000ffff187224 */ /* 0x000fe400078e0005 */
[----:B------:R-:W-:Y:S02]  /*2ec30*/  IMAD.MOV.U32 R5, RZ, RZ, R30 ;  /* 0x000000ffff057224 */ /* 0x000fe400078e001e */
[----:B------:R-:W-:-:S07]  /*2ec40*/  IMAD.MOV.U32 R28, RZ, RZ, R43 ;  /* 0x000000ffff1c7224 */ /* 0x000fce00078e002b */
.L_x_46068:
[----:B------:R-:W-:Y:S05]  /*2ec50*/  BSYNC B1 ;  /* 0x0000000000017941 */ /* 0x000fea0003800000 */
.L_x_46066:
        /* <DEDUP_REMOVED lines=9> */
.L_x_46070:
[----:B------:R-:W-:Y:S02]  /*2ecf0*/  IMAD.MOV.U32 R38, RZ, RZ, R31 ;  /* 0x000000ffff267224 */ /* 0x000fe400078e001f */
[----:B------:R-:W-:Y:S02]  /*2ed00*/  IMAD.MOV.U32 R30, RZ, RZ, R24 ;  /* 0x000000ffff1e7224 */ /* 0x000fe400078e0018 */
[----:B------:R-:W-:Y:S02]  /*2ed10*/  IMAD.MOV.U32 R31, RZ, RZ, R40 ;  /* 0x000000ffff1f7224 */ /* 0x000fe400078e0028 */
[----:B------:R-:W-:-:S07]  /*2ed20*/  IMAD.MOV.U32 R24, RZ, RZ, R2 ;  /* 0x000000ffff187224 */ /* 0x000fce00078e0002 */
.L_x_46071:
[----:B------:R-:W-:Y:S05]  /*2ed30*/  BSYNC B1 ;  /* 0x0000000000017941 */ /* 0x000fea0003800000 */
.L_x_46069:
        /* <DEDUP_REMOVED lines=9> */
.L_x_46073:
[----:B------:R-:W-:Y:S02]  /*2edd0*/  IMAD.MOV.U32 R43, RZ, RZ, R38 ;  /* 0x000000ffff2b7224 */ /* 0x000fe400078e0026 */
[----:B------:R-:W-:Y:S02]  /*2ede0*/  IMAD.MOV.U32 R41, RZ, RZ, R30 ;  /* 0x000000ffff297224 */ /* 0x000fe400078e001e */
[----:B------:R-:W-:Y:S02]  /*2edf0*/  IMAD.MOV.U32 R38, RZ, RZ, R65 ;  /* 0x000000ffff267224 */ /* 0x000fe400078e0041 */
[----:B------:R-:W-:-:S07]  /*2ee00*/  IMAD.MOV.U32 R30, RZ, RZ, R29 ;  /* 0x000000ffff1e7224 */ /* 0x000fce00078e001d */
.L_x_46074:
[----:B------:R-:W-:Y:S05]  /*2ee10*/  BSYNC B1 ;  /* 0x0000000000017941 */ /* 0x000fea0003800000 */
.L_x_46072:
        /* <DEDUP_REMOVED lines=9> */
.L_x_46076:
[----:B------:R-:W-:Y:S02]  /*2eeb0*/  IMAD.MOV.U32 R40, RZ, RZ, R43 ;  /* 0x000000ffff287224 */ /* 0x000fe400078e002b */
[----:B------:R-:W-:Y:S02]  /*2eec0*/  IMAD.MOV.U32 R2, RZ, RZ, R41 ;  /* 0x000000ffff027224 */ /* 0x000fe400078e0029 */
[----:B------:R-:W-:Y:S02]  /*2eed0*/  IMAD.MOV.U32 R43, RZ, RZ, R42 ;  /* 0x000000ffff2b7224 */ /* 0x000fe400078e002a */
[----:B------:R-:W-:-:S07]  /*2eee0*/  IMAD.MOV.U32 R41, RZ, RZ, R0 ;  /* 0x000000ffff297224 */ /* 0x000fce00078e0000 */
.L_x_46077:
[----:B------:R-:W-:Y:S05]  /*2eef0*/  BSYNC B1 ;  /* 0x0000000000017941 */ /* 0x000fea0003800000 */
.L_x_46075:
        /* <DEDUP_REMOVED lines=9> */
.L_x_46079:
[----:B------:R-:W-:Y:S02]  /*2ef90*/  IMAD.MOV.U32 R63, RZ, RZ, R40 ;  /* 0x000000ffff3f7224 */ /* 0x000fe400078e0028 */
[----:B------:R-:W-:Y:S02]  /*2efa0*/  IMAD.MOV.U32 R29, RZ, RZ, R2 ;  /* 0x000000ffff1d7224 */ /* 0x000fe400078e0002 */
[----:B------:R-:W-:Y:S02]  /*2efb0*/  IMAD.MOV.U32 R40, RZ, RZ, R53 ;  /* 0x000000ffff287224 */ /* 0x000fe400078e0035 */
[----:B------:R-:W-:-:S07]  /*2efc0*/  IMAD.MOV.U32 R2, RZ, RZ, R3 ;  /* 0x000000ffff027224 */ /* 0x000fce00078e0003 */
.L_x_46080:
[----:B------:R-:W-:Y:S05]  /*2efd0*/  BSYNC B1 ;  /* 0x0000000000017941 */ /* 0x000fea0003800000 */
.L_x_46078:
        /* <DEDUP_REMOVED lines=9> */
.L_x_46082:
[----:B------:R-:W-:Y:S02]  /*2f070*/  IMAD.MOV.U32 R42, RZ, RZ, R63 ;  /* 0x000000ffff2a7224 */ /* 0x000fe400078e003f */
[----:B------:R-:W-:Y:S02]  /*2f080*/  IMAD.MOV.U32 R0, RZ, RZ, R29 ;  /* 0x000000ffff007224 */ /* 0x000fe400078e001d */
[----:B------:R-:W-:Y:S02]  /*2f090*/  IMAD.MOV.U32 R63, RZ, RZ, R60 ;  /* 0x000000ffff3f7224 */ /* 0x000fe400078e003c */
[----:B------:R-:W-:-:S07]  /*2f0a0*/  IMAD.MOV.U32 R29, RZ, RZ, R52 ;  /* 0x000000ffff1d7224 */ /* 0x000fce00078e0034 */
.L_x_46083:
[----:B------:R-:W-:Y:S05]  /*2f0b0*/  BSYNC B1 ;  /* 0x0000000000017941 */ /* 0x000fea0003800000 */
.L_x_46081:
        /* <DEDUP_REMOVED lines=9> */
.L_x_46085:
[----:B------:R-:W-:Y:S02]  /*2f150*/  IMAD.MOV.U32 R53, RZ, RZ, R42 ;  /* 0x000000ffff357224 */ /* 0x000fe400078e002a */
[----:B------:R-:W-:Y:S02]  /*2f160*/  IMAD.MOV.U32 R3, RZ, RZ, R0 ;  /* 0x000000ffff037224 */ /* 0x000fe400078e0000 */
[----:B------:R-:W-:Y:S02]  /*2f170*/  IMAD.MOV.U32 R42, RZ, RZ, R35 ;  /* 0x000000ffff2a7224 */ /* 0x000fe400078e0023 */
[----:B------:R-:W-:-:S07]  /*2f180*/  IMAD.MOV.U32 R0, RZ, RZ, R19 ;  /* 0x000000ffff007224 */ /* 0x000fce00078e0013 */
.L_x_46086:
[----:B------:R-:W-:Y:S05]  /*2f190*/  BSYNC B1 ;  /* 0x0000000000017941 */ /* 0x000fea0003800000 */
.L_x_46084:
        /* <DEDUP_REMOVED lines=9> */
.L_x_46088:
[----:B------:R-:W-:Y:S02]  /*2f230*/  IMAD.MOV.U32 R58, RZ, RZ, R53 ;  /* 0x000000ffff3a7224 */ /* 0x000fe400078e0035 */
[----:B------:R-:W-:Y:S02]  /*2f240*/  IMAD.MOV.U32 R52, RZ, RZ, R3 ;  /* 0x000000ffff347224 */ /* 0x000fe400078e0003 */
[----:B------:R-:W-:Y:S02]  /*2f250*/  IMAD.MOV.U32 R53, RZ, RZ, R34 ;  /* 0x000000ffff357224 */ /* 0x000fe400078e0022 */
[----:B------:R-:W-:-:S07]  /*2f260*/  IMAD.MOV.U32 R3, RZ, RZ, R18 ;  /* 0x000000ffff037224 */ /* 0x000fce00078e0012 */
.L_x_46089:
[----:B------:R-:W-:Y:S05]  /*2f270*/  BSYNC B1 ;  /* 0x0000000000017941 */ /* 0x000fea0003800000 */
.L_x_46087:
        /* <DEDUP_REMOVED lines=9> */
.L_x_46091:
[----:B------:R-:W-:Y:S02]  /*2f310*/  IMAD.MOV.U32 R35, RZ, RZ, R58 ;  /* 0x000000ffff237224 */ /* 0x000fe400078e003a */
[----:B------:R-:W-:Y:S02]  /*2f320*/  IMAD.MOV.U32 R19, RZ, RZ, R52 ;  /* 0x000000ffff137224 */ /* 0x000fe400078e0034 */
[----:B------:R-:W-:Y:S02]  /*2f330*/  IMAD.MOV.U32 R58, RZ, RZ, R33 ;  /* 0x000000ffff3a7224 */ /* 0x000fe400078e0021 */
[----:B------:R-:W-:-:S07]  /*2f340*/  IMAD.MOV.U32 R52, RZ, RZ, R17 ;  /* 0x000000ffff347224 */ /* 0x000fce00078e0011 */
.L_x_46092:
[----:B------:R-:W-:Y:S05]  /*2f350*/  BSYNC B1 ;  /* 0x0000000000017941 */ /* 0x000fea0003800000 */
.L_x_46090:
        /* <DEDUP_REMOVED lines=9> */
.L_x_46094:
[----:B------:R-:W-:Y:S02]  /*2f3f0*/  IMAD.MOV.U32 R34, RZ, RZ, R35 ;  /* 0x000000ffff227224 */ /* 0x000fe400078e0023 */
[----:B------:R-:W-:Y:S02]  /*2f400*/  IMAD.MOV.U32 R18, RZ, RZ, R19 ;  /* 0x000000ffff127224 */ /* 0x000fe400078e0013 */
[----:B------:R-:W-:Y:S02]  /*2f410*/  IMAD.MOV.U32 R35, RZ, RZ, R32 ;  /* 0x000000ffff237224 */ /* 0x000fe400078e0020 */
[----:B------:R-:W-:-:S07]  /*2f420*/  IMAD.MOV.U32 R19, RZ, RZ, R16 ;  /* 0x000000ffff137224 */ /* 0x000fce00078e0010 */
.L_x_46095:
[----:B------:R-:W-:Y:S05]  /*2f430*/  BSYNC B1 ;  /* 0x0000000000017941 */ /* 0x000fea0003800000 */
.L_x_46093:
        /* <DEDUP_REMOVED lines=9> */
.L_x_46097:
[----:B------:R-:W-:Y:S02]  /*2f4d0*/  IMAD.MOV.U32 R16, RZ, RZ, R34 ;  /* 0x000000ffff107224 */ /* 0x000fe400078e0022 */
[----:B------:R-:W-:Y:S02]  /*2f4e0*/  IMAD.MOV.U32 R17, RZ, RZ, R18 ;  /* 0x000000ffff117224 */ /* 0x000fe400078e0012 */
[----:B------:R-:W-:Y:S02]  /*2f4f0*/  IMAD.MOV.U32 R34, RZ, RZ, R39 ;  /* 0x000000ffff227224 */ /* 0x000fe400078e0027 */
[----:B------:R-:W-:-:S07]  /*2f500*/  IMAD.MOV.U32 R18, RZ, RZ, R23 ;  /* 0x000000ffff127224 */ /* 0x000fce00078e0017 */
.L_x_46098:
[----:B------:R-:W-:Y:S05]  /*2f510*/  BSYNC B1 ;  /* 0x0000000000017941 */ /* 0x000fea0003800000 */
.L_x_46096:
        /* <DEDUP_REMOVED lines=9> */
.L_x_46100:
[----:B------:R-:W-:Y:S02]  /*2f5b0*/  IMAD.MOV.U32 R33, RZ, RZ, R16 ;  /* 0x000000ffff217224 */ /* 0x000fe400078e0010 */
[----:B------:R-:W-:Y:S02]  /*2f5c0*/  IMAD.MOV.U32 R23, RZ, RZ, R17 ;  /* 0x000000ffff177224 */ /* 0x000fe400078e0011 */
[----:B------:R-:W-:Y:S02]  /*2f5d0*/  IMAD.MOV.U32 R16, RZ, RZ, R21 ;  /* 0x000000ffff107224 */ /* 0x000fe400078e0015 */
[----:B------:R-:W-:-:S07]  /*2f5e0*/  IMAD.MOV.U32 R17, RZ, RZ, R22 ;  /* 0x000000ffff117224 */ /* 0x000fce00078e0016 */
.L_x_46101:
[----:B------:R-:W-:Y:S05]  /*2f5f0*/  BSYNC B1 ;  /* 0x0000000000017941 */ /* 0x000fea0003800000 */
.L_x_46099:
        /* <DEDUP_REMOVED lines=9> */
.L_x_46103:
[----:B------:R-:W-:Y:S02]  /*2f690*/  IMAD.MOV.U32 R21, RZ, RZ, R33 ;  /* 0x000000ffff157224 */ /* 0x000fe400078e0021 */
[----:B------:R-:W-:Y:S02]  /*2f6a0*/  IMAD.MOV.U32 R22, RZ, RZ, R23 ;  /* 0x000000ffff167224 */ /* 0x000fe400078e0017 */
[----:B------:R-:W-:Y:S02]  /*2f6b0*/  IMAD.MOV.U32 R33, RZ, RZ, R36 ;  /* 0x000000ffff217224 */ /* 0x000fe400078e0024 */
[----:B------:R-:W-:-:S07]  /*2f6c0*/  IMAD.MOV.U32 R23, RZ, RZ, R20 ;  /* 0x000000ffff177224 */ /* 0x000fce00078e0014 */
.L_x_46104:
[----:B------:R-:W-:Y:S05]  /*2f6d0*/  BSYNC B1 ;  /* 0x0000000000017941 */ /* 0x000fea0003800000 */
.L_x_46102:
        /* <DEDUP_REMOVED lines=9> */
.L_x_46106:
[----:B------:R-:W-:Y:S02]  /*2f770*/  IMAD.MOV.U32 R32, RZ, RZ, R21 ;  /* 0x000000ffff207224 */ /* 0x000fe400078e0015 */
[----:B------:R-:W-:Y:S02]  /*2f780*/  IMAD.MOV.U32 R20, RZ, RZ, R22 ;  /* 0x000000ffff147224 */ /* 0x000fe400078e0016 */
[----:B------:R-:W-:Y:S02]  /*2f790*/  IMAD.MOV.U32 R21, RZ, RZ, R26 ;  /* 0x000000ffff157224 */ /* 0x000fe400078e001a */
[----:B------:R-:W-:-:S07]  /*2f7a0*/  IMAD.MOV.U32 R22, RZ, RZ, R27 ;  /* 0x000000ffff167224 */ /* 0x000fce00078e001b */
.L_x_46107:
[----:B------:R-:W-:Y:S05]  /*2f7b0*/  BSYNC B1 ;  /* 0x0000000000017941 */ /* 0x000fea0003800000 */
.L_x_46105:
        /* <DEDUP_REMOVED lines=9> */
.L_x_46109:
[----:B------:R-:W-:Y:S02]  /*2f850*/  IMAD.MOV.U32 R27, RZ, RZ, R32 ;  /* 0x000000ffff1b7224 */ /* 0x000fe400078e0020 */
[----:B------:R-:W-:Y:S02]  /*2f860*/  IMAD.MOV.U32 R26, RZ, RZ, R20 ;  /* 0x000000ffff1a7224 */ /* 0x000fe400078e0014 */
[----:B------:R-:W-:Y:S02]  /*2f870*/  IMAD.MOV.U32 R32, RZ, RZ, R37 ;  /* 0x000000ffff207224 */ /* 0x000fe400078e0025 */
[----:B------:R-:W-:-:S07]  /*2f880*/  IMAD.MOV.U32 R20, RZ, RZ, R25 ;  /* 0x000000ffff147224 */ /* 0x000fce00078e0019 */
.L_x_46110:
[----:B------:R-:W-:Y:S05]  /*2f890*/  BSYNC B1 ;  /* 0x0000000000017941 */ /* 0x000fea0003800000 */
.L_x_46108:
        /* <DEDUP_REMOVED lines=16> */
.L_x_46112:
[----:B------:R-:W-:Y:S02]  /*2f9a0*/  IMAD.MOV.U32 R37, RZ, RZ, R28 ;  /* 0x000000ffff257224 */ /* 0x000fe400078e001c */
[----:B------:R-:W-:Y:S01]  /*2f9b0*/  IMAD.MOV.U32 R25, RZ, RZ, R5 ;  /* 0x000000ffff197224 */ /* 0x000fe200078e0005 */
[----:B------:R-:W-:Y:S01]  /*2f9c0*/  MOV R5, R24 ;  /* 0x0000001800057202 */ /* 0x000fe20000000f00 */
[----:B------:R-:W-:-:S07]  /*2f9d0*/  IMAD.MOV.U32 R28, RZ, RZ, R31 ;  /* 0x000000ffff1c7224 */ /* 0x000fce00078e001f */
.L_x_46113:
[----:B------:R-:W-:Y:S05]  /*2f9e0*/  BSYNC B1 ;  /* 0x0000000000017941 */ /* 0x000fea0003800000 */
.L_x_46111:
        /* <DEDUP_REMOVED lines=9> */
.L_x_46115:
[----:B------:R-:W-:Y:S01]  /*2fa80*/  IMAD.MOV.U32 R36, RZ, RZ, R37 ;  /* 0x000000ffff247224 */ /* 0x000fe200078e0025 */
[----:B------:R-:W-:Y:S01]  /*2fa90*/  MOV R37, R38 ;  /* 0x0000002600257202 */ /* 0x000fe20000000f00 */
[----:B------:R-:W-:Y:S02]  /*2faa0*/  IMAD.MOV.U32 R24, RZ, RZ, R25 ;  /* 0x000000ffff187224 */ /* 0x000fe400078e0019 */
[----:B------:R-:W-:-:S07]  /*2fab0*/  IMAD.MOV.U32 R25, RZ, RZ, R30 ;  /* 0x000000ffff197224 */ /* 0x000fce00078e001e */
.L_x_46116:
[----:B------:R-:W-:Y:S05]  /*2fac0*/  BSYNC B1 ;  /* 0x0000000000017941 */ /* 0x000fea0003800000 */
.L_x_46114:
        /* <DEDUP_REMOVED lines=9> */
.L_x_46118:
[----:B------:R-:W-:Y:S01]  /*2fb60*/  IMAD.MOV.U32 R39, RZ, RZ, R36 ;  /* 0x000000ffff277224 */ /* 0x000fe200078e0024 */
[----:B------:R-:W-:Y:S01]  /*2fb70*/  MOV R36, R43 ;  /* 0x0000002b00247202 */ /* 0x000fe20000000f00 */
[----:B------:R-:W-:Y:S02]  /*2fb80*/  IMAD.MOV.U32 R31, RZ, RZ, R24 ;  /* 0x000000ffff1f7224 */ /* 0x000fe400078e0018 */
[----:B------:R-:W-:-:S07]  /*2fb90*/  IMAD.MOV.U32 R24, RZ, RZ, R41 ;  /* 0x000000ffff187224 */ /* 0x000fce00078e0029 */
.L_x_46119:
[----:B------:R-:W-:Y:S05]  /*2fba0*/  BSYNC B1 ;  /* 0x0000000000017941 */ /* 0x000fea0003800000 */
.L_x_46117:
        /* <DEDUP_REMOVED lines=9> */
.L_x_46121:
[----:B------:R-:W-:Y:S01]  /*2fc40*/  IMAD.MOV.U32 R38, RZ, RZ, R39 ;  /* 0x000000ffff267224 */ /* 0x000fe200078e0027 */
[----:B------:R-:W-:Y:S01]  /*2fc50*/  MOV R39, R40 ;  /* 0x0000002800277202 */ /* 0x000fe20000000f00 */
[----:B------:R-:W-:Y:S02]  /*2fc60*/  IMAD.MOV.U32 R30, RZ, RZ, R31 ;  /* 0x000000ffff1e7224 */ /* 0x000fe400078e001f */
[----:B------:R-:W-:-:S07]  /*2fc70*/  IMAD.MOV.U32 R31, RZ, RZ, R2 ;  /* 0x000000ffff1f7224 */ /* 0x000fce00078e0002 */
.L_x_46122:
[----:B------:R-:W-:Y:S05]  /*2fc80*/  BSYNC B1 ;  /* 0x0000000000017941 */ /* 0x000fea0003800000 */
.L_x_46120:
        /* <DEDUP_REMOVED lines=9> */
.L_x_46124:
[----:B------:R-:W-:Y:S01]  /*2fd20*/  IMAD.MOV.U32 R43, RZ, RZ, R38 ;  /* 0x000000ffff2b7224 */ /* 0x000fe200078e0026 */
[----:B------:R-:W-:Y:S01]  /*2fd30*/  MOV R38, R63 ;  /* 0x0000003f00267202 */ /* 0x000fe20000000f00 */
[----:B------:R-:W-:Y:S02]  /*2fd40*/  IMAD.MOV.U32 R41, RZ, RZ, R30 ;  /* 0x000000ffff297224 */ /* 0x000fe400078e001e */
[----:B------:R-:W-:-:S07]  /*2fd50*/  IMAD.MOV.U32 R30, RZ, RZ, R29 ;  /* 0x000000ffff1e7224 */ /* 0x000fce00078e001d */
.L_x_46125:
[----:B------:R-:W-:Y:S05]  /*2fd60*/  BSYNC B1 ;  /* 0x0000000000017941 */ /* 0x000fea0003800000 */
.L_x_46123:
        /* <DEDUP_REMOVED lines=9> */
.L_x_46127:
[----:B------:R-:W-:Y:S01]  /*2fe00*/  IMAD.MOV.U32 R40, RZ, RZ, R43 ;  /* 0x000000ffff287224 */ /* 0x000fe200078e002b */
[----:B------:R-:W-:Y:S01]  /*2fe10*/  MOV R43, R42 ;  /* 0x0000002a002b7202 */ /* 0x000fe20000000f00 */
[----:B------:R-:W-:Y:S02]  /*2fe20*/  IMAD.MOV.U32 R2, RZ, RZ, R41 ;  /* 0x000000ffff027224 */ /* 0x000fe400078e0029 */
[----:B------:R-:W-:-:S07]  /*2fe30*/  IMAD.MOV.U32 R41, RZ, RZ, R0 ;  /* 0x000000ffff297224 */ /* 0x000fce00078e0000 */
.L_x_46128:
[----:B------:R-:W-:Y:S05]  /*2fe40*/  BSYNC B1 ;  /* 0x0000000000017941 */ /* 0x000fea0003800000 */
.L_x_46126:
        /* <DEDUP_REMOVED lines=9> */
.L_x_46130:
[----:B------:R-:W-:Y:S01]  /*2fee0*/  IMAD.MOV.U32 R61, RZ, RZ, R40 ;  /* 0x000000ffff3d7224 */ /* 0x000fe200078e0028 */
[----:B------:R-:W-:Y:S01]  /*2fef0*/  MOV R40, R53 ;  /* 0x0000003500287202 */ /* 0x000fe20000000f00 */
[----:B------:R-:W-:Y:S02]  /*2ff00*/  IMAD.MOV.U32 R29, RZ, RZ, R2 ;  /* 0x000000ffff1d7224 */ /* 0x000fe400078e0002 */
[----:B------:R-:W-:-:S07]  /*2ff10*/  IMAD.MOV.U32 R2, RZ, RZ, R3 ;  /* 0x000000ffff027224 */ /* 0x000fce00078e0003 */
.L_x_46131:
[----:B------:R-:W-:Y:S05]  /*2ff20*/  BSYNC B1 ;  /* 0x0000000000017941 */ /* 0x000fea0003800000 */
.L_x_46129:
        /* <DEDUP_REMOVED lines=9> */
.L_x_46133:
[----:B------:R-:W-:Y:S01]  /*2ffc0*/  IMAD.MOV.U32 R42, RZ, RZ, R61 ;  /* 0x000000ffff2a7224 */ /* 0x000fe200078e003d */
[----:B------:R-:W-:Y:S01]  /*2ffd0*/  MOV R61, R58 ;  /* 0x0000003a003d7202 */ /* 0x000fe20000000f00 */
[----:B------:R-:W-:Y:S02]  /*2ffe0*/  IMAD.MOV.U32 R0, RZ, RZ, R29 ;  /* 0x000000ffff007224 */ /* 0x000fe400078e001d */
[----:B------:R-:W-:-:S07]  /*2fff0*/  IMAD.MOV.U32 R29, RZ, RZ, R52 ;  /* 0x000000ffff1d7224 */ /* 0x000fce00078e0034 */
.L_x_46134:
[----:B------:R-:W-:Y:S05]  /*30000*/  BSYNC B1 ;  /* 0x0000000000017941 */ /* 0x000fea0003800000 */
.L_x_46132:
        /* <DEDUP_REMOVED lines=9> */
.L_x_46136:
[----:B------:R-:W-:Y:S01]  /*300a0*/  IMAD.MOV.U32 R53, RZ, RZ, R42 ;  /* 0x000000ffff357224 */ /* 0x000fe200078e002a */
[----:B------:R-:W-:Y:S01]  /*300b0*/  MOV R42, R35 ;  /* 0x00000023002a7202 */ /* 0x000fe20000000f00 */
[----:B------:R-:W-:Y:S02]  /*300c0*/  IMAD.MOV.U32 R3, RZ, RZ, R0 ;  /* 0x000000ffff037224 */ /* 0x000fe400078e0000 */
[----:B------:R-:W-:-:S07]  /*300d0*/  IMAD.MOV.U32 R0, RZ, RZ, R19 ;  /* 0x000000ffff007224 */ /* 0x000fce00078e0013 */
.L_x_46137:
[----:B------:R-:W-:Y:S05]  /*300e0*/  BSYNC B1 ;  /* 0x0000000000017941 */ /* 0x000fea0003800000 */
.L_x_46135:
        /* <DEDUP_REMOVED lines=9> */
.L_x_46139:
[----:B------:R-:W-:Y:S01]  /*30180*/  IMAD.MOV.U32 R19, RZ, RZ, R53 ;  /* 0x000000ffff137224 */ /* 0x000fe200078e0035 */
[----:B------:R-:W-:Y:S01]  /*30190*/  MOV R53, R34 ;  /* 0x0000002200357202 */ /* 0x000fe20000000f00 */
[----:B------:R-:W-:Y:S02]  /*301a0*/  IMAD.MOV.U32 R52, RZ, RZ, R3 ;  /* 0x000000ffff347224 */ /* 0x000fe400078e0003 */
[----:B------:R-:W-:-:S07]  /*301b0*/  IMAD.MOV.U32 R3, RZ, RZ, R18 ;  /* 0x000000ffff037224 */ /* 0x000fce00078e0012 */
.L_x_46140:
[----:B------:R-:W-:Y:S05]  /*301c0*/  BSYNC B1 ;  /* 0x0000000000017941 */ /* 0x000fea0003800000 */
.L_x_46138:
        /* <DEDUP_REMOVED lines=9> */
.L_x_46142:
[----:B------:R-:W-:Y:S01]  /*30260*/  IMAD.MOV.U32 R34, RZ, RZ, R19 ;  /* 0x000000ffff227224 */ /* 0x000fe200078e0013 */
[----:B------:R-:W-:Y:S01]  /*30270*/  MOV R19, R16 ;  /* 0x0000001000137202 */ /* 0x000fe20000000f00 */
[----:B------:R-:W-:Y:S02]  /*30280*/  IMAD.MOV.U32 R18, RZ, RZ, R52 ;  /* 0x000000ffff127224 */ /* 0x000fe400078e0034 */
[----:B------:R-:W-:-:S07]  /*30290*/  IMAD.MOV.U32 R52, RZ, RZ, R17 ;  /* 0x000000ffff347224 */ /* 0x000fce00078e0011 */
.L_x_46143:
[----:B------:R-:W-:Y:S05]  /*302a0*/  BSYNC B1 ;  /* 0x0000000000017941 */ /* 0x000fea0003800000 */
.L_x_46141:
        /* <DEDUP_REMOVED lines=9> */
.L_x_46145:
[----:B------:R-:W-:Y:S01]  /*30340*/  IMAD.MOV.U32 R16, RZ, RZ, R34 ;  /* 0x000000ffff107224 */ /* 0x000fe200078e0022 */
[----:B------:R-:W-:Y:S01]  /*30350*/  MOV R34, R33 ;  /* 0x0000002100227202 */ /* 0x000fe20000000f00 */
[----:B------:R-:W-:Y:S02]  /*30360*/  IMAD.MOV.U32 R17, RZ, RZ, R18 ;  /* 0x000000ffff117224 */ /* 0x000fe400078e0012 */
[----:B------:R-:W-:-:S07]  /*30370*/  IMAD.MOV.U32 R18, RZ, RZ, R23 ;  /* 0x000000ffff127224 */ /* 0x000fce00078e0017 */
.L_x_46146:
[----:B------:R-:W-:Y:S05]  /*30380*/  BSYNC B1 ;  /* 0x0000000000017941 */ /* 0x000fea0003800000 */
.L_x_46144:
        /* <DEDUP_REMOVED lines=9> */
.L_x_46148:
[----:B------:R-:W-:Y:S01]  /*30420*/  IMAD.MOV.U32 R33, RZ, RZ, R16 ;  /* 0x000000ffff217224 */ /* 0x000fe200078e0010 */
[----:B------:R-:W-:Y:S01]  /*30430*/  MOV R16, R21 ;  /* 0x0000001500107202 */ /* 0x000fe20000000f00 */
[----:B------:R-:W-:Y:S02]  /*30440*/  IMAD.MOV.U32 R23, RZ, RZ, R17 ;  /* 0x000000ffff177224 */ /* 0x000fe400078e0011 */
[----:B------:R-:W-:-:S07]  /*30450*/  IMAD.MOV.U32 R17, RZ, RZ, R22 ;  /* 0x000000ffff117224 */ /* 0x000fce00078e0016 */
.L_x_46149:
[----:B------:R-:W-:Y:S05]  /*30460*/  BSYNC B1 ;  /* 0x0000000000017941 */ /* 0x000fea0003800000 */
.L_x_46147:
        /* <DEDUP_REMOVED lines=9> */
.L_x_46151:
[----:B------:R-:W-:Y:S01]  /*30500*/  IMAD.MOV.U32 R22, RZ, RZ, R33 ;  /* 0x000000ffff167224 */ /* 0x000fe200078e0021 */
[----:B------:R-:W-:Y:S01]  /*30510*/  MOV R33, R32 ;  /* 0x0000002000217202 */ /* 0x000fe20000000f00 */
[----:B------:R-:W-:Y:S02]  /*30520*/  IMAD.MOV.U32 R21, RZ, RZ, R23 ;  /* 0x000000ffff157224 */ /* 0x000fe400078e0017 */
[----:B------:R-:W-:-:S07]  /*30530*/  IMAD.MOV.U32 R23, RZ, RZ, R20 ;  /* 0x000000ffff177224 */ /* 0x000fce00078e0014 */
.L_x_46152:
[----:B------:R-:W-:Y:S05]  /*30540*/  BSYNC B1 ;  /* 0x0000000000017941 */ /* 0x000fea0003800000 */
.L_x_46150:
        /* <DEDUP_REMOVED lines=9> */
.L_x_46154:
[----:B------:R-:W-:Y:S01]  /*305e0*/  IMAD.MOV.U32 R32, RZ, RZ, R22 ;  /* 0x000000ffff207224 */ /* 0x000fe200078e0016 */
[----:B------:R-:W-:Y:S01]  /*305f0*/  MOV R22, R27 ;  /* 0x0000001b00167202 */ /* 0x000fe20000000f00 */
[----:B------:R-:W-:Y:S02]  /*30600*/  IMAD.MOV.U32 R20, RZ, RZ, R21 ;  /* 0x000000ffff147224 */ /* 0x000fe400078e0015 */
[----:B------:R-:W-:-:S07]  /*30610*/  IMAD.MOV.U32 R21, RZ, RZ, R26 ;  /* 0x000000ffff157224 */ /* 0x000fce00078e001a */
.L_x_46155:
[----:B------:R-:W-:Y:S05]  /*30620*/  BSYNC B1 ;  /* 0x0000000000017941 */ /* 0x000fea0003800000 */
.L_x_46153:
        /* <DEDUP_REMOVED lines=16> */
.L_x_46157:
[----:B------:R-:W-:Y:S01]  /*30730*/  MOV R27, R28 ;  /* 0x0000001c001b7202 */ /* 0x000fe20000000f00 */
[----:B------:R-:W-:Y:S02]  /*30740*/  IMAD.MOV.U32 R26, RZ, RZ, R5 ;  /* 0x000000ffff1a7224 */ /* 0x000fe400078e0005 */
[----:B------:R-:W-:Y:S02]  /*30750*/  IMAD.MOV.U32 R5, RZ, RZ, R25 ;  /* 0x000000ffff057224 */ /* 0x000fe400078e0019 */
[----:B------:R-:W-:-:S07]  /*30760*/  IMAD.MOV.U32 R28, RZ, RZ, R37 ;  /* 0x000000ffff1c7224 */ /* 0x000fce00078e0025 */
.L_x_46158:
[----:B------:R-:W-:Y:S05]  /*30770*/  BSYNC B1 ;  /* 0x0000000000017941 */ /* 0x000fea0003800000 */
.L_x_46156:
        /* <DEDUP_REMOVED lines=9> */
.L_x_46160:
[----:B------:R-:W-:Y:S01]  /*30810*/  MOV R56, R27 ;  /* 0x0000001b00387202 */ /* 0x000fe20000000f00 */
[----:B------:R-:W-:Y:S02]  /*30820*/  IMAD.MOV.U32 R54, RZ, RZ, R26 ;  /* 0x000000ffff367224 */ /* 0x000fe400078e001a */
[----:B------:R-:W-:Y:S02]  /*30830*/  IMAD.MOV.U32 R27, RZ, RZ, R36 ;  /* 0x000000ffff1b7224 */ /* 0x000fe400078e0024 */
[----:B------:R-:W-:-:S07]  /*30840*/  IMAD.MOV.U32 R26, RZ, RZ, R24 ;  /* 0x000000ffff1a7224 */ /* 0x000fce00078e0018 */
.L_x_46161:
[----:B------:R-:W-:Y:S05]  /*30850*/  BSYNC B1 ;  /* 0x0000000000017941 */ /* 0x000fea0003800000 */
.L_x_46159:
        /* <DEDUP_REMOVED lines=9> */
.L_x_46163:
[----:B------:R-:W-:Y:S01]  /*308f0*/  MOV R35, R56 ;  /* 0x0000003800237202 */ /* 0x000fe20000000f00 */
[----:B------:R-:W-:Y:S02]  /*30900*/  IMAD.MOV.U32 R25, RZ, RZ, R54 ;  /* 0x000000ffff197224 */ /* 0x000fe400078e0036 */
[----:B------:R-:W-:Y:S02]  /*30910*/  IMAD.MOV.U32 R56, RZ, RZ, R39 ;  /* 0x000000ffff387224 */ /* 0x000fe400078e0027 */
[----:B------:R-:W-:-:S07]  /*30920*/  IMAD.MOV.U32 R54, RZ, RZ, R31 ;  /* 0x000000ffff367224 */ /* 0x000fce00078e001f */
.L_x_46164:
[----:B------:R-:W-:Y:S05]  /*30930*/  BSYNC B1 ;  /* 0x0000000000017941 */ /* 0x000fea0003800000 */
.L_x_46162:
        /* <DEDUP_REMOVED lines=9> */
.L_x_46166:
[----:B------:R-:W-:Y:S01]  /*309d0*/  MOV R36, R35 ;  /* 0x0000002300247202 */ /* 0x000fe20000000f00 */
[----:B------:R-:W-:Y:S02]  /*309e0*/  IMAD.MOV.U32 R24, RZ, RZ, R25 ;  /* 0x000000ffff187224 */ /* 0x000fe400078e0019 */
[----:B------:R-:W-:Y:S02]  /*309f0*/  IMAD.MOV.U32 R35, RZ, RZ, R38 ;  /* 0x000000ffff237224 */ /* 0x000fe400078e0026 */
[----:B------:R-:W-:-:S07]  /*30a00*/  IMAD.MOV.U32 R25, RZ, RZ, R30 ;  /* 0x000000ffff197224 */ /* 0x000fce00078e001e */
.L_x_46167:
[----:B------:R-:W-:Y:S05]  /*30a10*/  BSYNC B1 ;  /* 0x0000000000017941 */ /* 0x000fea0003800000 */
.L_x_46165:
        /* <DEDUP_REMOVED lines=9> */
.L_x_46169:
[----:B------:R-:W-:Y:S01]  /*30ab0*/  MOV R37, R36 ;  /* 0x0000002400257202 */ /* 0x000fe20000000f00 */
[----:B------:R-:W-:Y:S02]  /*30ac0*/  IMAD.MOV.U32 R31, RZ, RZ, R24 ;  /* 0x000000ffff1f7224 */ /* 0x000fe400078e0018 */
[----:B------:R-:W-:Y:S02]  /*30ad0*/  IMAD.MOV.U32 R36, RZ, RZ, R43 ;  /* 0x000000ffff247224 */ /* 0x000fe400078e002b */
[----:B------:R-:W-:-:S07]  /*30ae0*/  IMAD.MOV.U32 R24, RZ, RZ, R41 ;  /* 0x000000ffff187224 */ /* 0x000fce00078e0029 */
.L_x_46170:
[----:B------:R-:W-:Y:S05]  /*30af0*/  BSYNC B1 ;  /* 0x0000000000017941 */ /* 0x000fea0003800000 */
.L_x_46168:
        /* <DEDUP_REMOVED lines=9> */
.L_x_46172:
[----:B------:R-:W-:Y:S01]  /*30b90*/  MOV R38, R37 ;  /* 0x0000002500267202 */ /* 0x000fe20000000f00 */
[----:B------:R-:W-:Y:S02]  /*30ba0*/  IMAD.MOV.U32 R30, RZ, RZ, R31 ;  /* 0x000000ffff1e7224 */ /* 0x000fe400078e001f */
[----:B------:R-:W-:Y:S02]  /*30bb0*/  IMAD.MOV.U32 R37, RZ, RZ, R40 ;  /* 0x000000ffff257224 */ /* 0x000fe400078e0028 */
[----:B------:R-:W-:-:S07]  /*30bc0*/  IMAD.MOV.U32 R31, RZ, RZ, R2 ;  /* 0x000000ffff1f7224 */ /* 0x000fce00078e0002 */
.L_x_46173:
[----:B------:R-:W-:Y:S05]  /*30bd0*/  BSYNC B1 ;  /* 0x0000000000017941 */ /* 0x000fea0003800000 */
.L_x_46171:
        /* <DEDUP_REMOVED lines=9> */
.L_x_46175:
[----:B------:R-:W-:Y:S01]  /*30c70*/  MOV R41, R38 ;  /* 0x0000002600297202 */ /* 0x000fe20000000f00 */
[----:B------:R-:W-:Y:S02]  /*30c80*/  IMAD.MOV.U32 R39, RZ, RZ, R30 ;  /* 0x000000ffff277224 */ /* 0x000fe400078e001e */
[----:B------:R-:W-:Y:S02]  /*30c90*/  IMAD.MOV.U32 R38, RZ, RZ, R61 ;  /* 0x000000ffff267224 */ /* 0x000fe400078e003d */
[----:B------:R-:W-:-:S07]  /*30ca0*/  IMAD.MOV.U32 R30, RZ, RZ, R29 ;  /* 0x000000ffff1e7224 */ /* 0x000fce00078e001d */
.L_x_46176:
[----:B------:R-:W-:Y:S05]  /*30cb0*/  BSYNC B1 ;  /* 0x0000000000017941 */ /* 0x000fea0003800000 */
.L_x_46174:
        /* <DEDUP_REMOVED lines=9> */
.L_x_46178:
[----:B------:R-:W-:Y:S01]  /*30d50*/  MOV R40, R41 ;  /* 0x0000002900287202 */ /* 0x000fe20000000f00 */
[----:B------:R-:W-:Y:S02]  /*30d60*/  IMAD.MOV.U32 R2, RZ, RZ, R39 ;  /* 0x000000ffff027224 */ /* 0x000fe400078e0027 */
[----:B------:R-:W-:Y:S02]  /*30d70*/  IMAD.MOV.U32 R41, RZ, RZ, R42 ;  /* 0x000000ffff297224 */ /* 0x000fe400078e002a */
[----:B------:R-:W-:-:S07]  /*30d80*/  IMAD.MOV.U32 R39, RZ, RZ, R0 ;  /* 0x000000ffff277224 */ /* 0x000fce00078e0000 */
.L_x_46179:
[----:B------:R-:W-:Y:S05]  /*30d90*/  BSYNC B1 ;  /* 0x0000000000017941 */ /* 0x000fea0003800000 */
.L_x_46177:
        /* <DEDUP_REMOVED lines=9> */
.L_x_46181:
[----:B------:R-:W-:Y:S01]  /*30e30*/  MOV R0, R40 ;  /* 0x0000002800007202 */ /* 0x000fe20000000f00 */
[----:B------:R-:W-:Y:S02]  /*30e40*/  IMAD.MOV.U32 R29, RZ, RZ, R2 ;  /* 0x000000ffff1d7224 */ /* 0x000fe400078e0002 */
[----:B------:R-:W-:Y:S02]  /*30e50*/  IMAD.MOV.U32 R40, RZ, RZ, R53 ;  /* 0x000000ffff287224 */ /* 0x000fe400078e0035 */
[----:B------:R-:W-:-:S07]  /*30e60*/  IMAD.MOV.U32 R2, RZ, RZ, R3 ;  /* 0x000000ffff027224 */ /* 0x000fce00078e0003 */
.L_x_46182:
[----:B------:R-:W-:Y:S05]  /*30e70*/  BSYNC B1 ;  /* 0x0000000000017941 */ /* 0x000fea0003800000 */
.L_x_46180:
        /* <DEDUP_REMOVED lines=9> */
.L_x_46184:
[----:B------:R-:W-:Y:S01]  /*30f10*/  MOV R43, R0 ;  /* 0x00000000002b7202 */ /* 0x000fe20000000f00 */
[----:B------:R-:W-:Y:S02]  /*30f20*/  IMAD.MOV.U32 R3, RZ, RZ, R29 ;  /* 0x000000ffff037224 */ /* 0x000fe400078e001d */
[----:B------:R-:W-:Y:S02]  /*30f30*/  IMAD.MOV.U32 R0, RZ, RZ, R19 ;  /* 0x000000ffff007224 */ /* 0x000fe400078e0013 */
[----:B------:R-:W-:-:S07]  /*30f40*/  IMAD.MOV.U32 R29, RZ, RZ, R52 ;  /* 0x000000ffff1d7224 */ /* 0x000fce00078e0034 */
.L_x_46185:
[----:B------:R-:W-:Y:S05]  /*30f50*/  BSYNC B1 ;  /* 0x0000000000017941 */ /* 0x000fea0003800000 */
.L_x_46183:
        /* <DEDUP_REMOVED lines=9> */
.L_x_46187:
[----:B------:R-:W-:Y:S01]  /*30ff0*/  MOV R19, R43 ;  /* 0x0000002b00137202 */ /* 0x000fe20000000f00 */
[----:B------:R-:W-:Y:S02]  /*31000*/  IMAD.MOV.U32 R42, RZ, RZ, R3 ;  /* 0x000000ffff2a7224 */ /* 0x000fe400078e0003 */
[----:B------:R-:W-:Y:S02]  /*31010*/  IMAD.MOV.U32 R43, RZ, RZ, R34 ;  /* 0x000000ffff2b7224 */ /* 0x000fe400078e0022 */
[----:B------:R-:W-:-:S07]  /*31020*/  IMAD.MOV.U32 R3, RZ, RZ, R18 ;  /* 0x000000ffff037224 */ /* 0x000fce00078e0012 */
.L_x_46188:
[----:B------:R-:W-:Y:S05]  /*31030*/  BSYNC B1 ;  /* 0x0000000000017941 */ /* 0x000fea0003800000 */
.L_x_46186:
        /* <DEDUP_REMOVED lines=9> */
.L_x_46190:
[----:B------:R-:W-:Y:S01]  /*310d0*/  MOV R34, R19 ;  /* 0x0000001300227202 */ /* 0x000fe20000000f00 */
[----:B------:R-:W-:Y:S02]  /*310e0*/  IMAD.MOV.U32 R18, RZ, RZ, R42 ;  /* 0x000000ffff127224 */ /* 0x000fe400078e002a */
[----:B------:R-:W-:Y:S02]  /*310f0*/  IMAD.MOV.U32 R19, RZ, RZ, R16 ;  /* 0x000000ffff137224 */ /* 0x000fe400078e0010 */
[----:B------:R-:W-:-:S07]  /*31100*/  IMAD.MOV.U32 R42, RZ, RZ, R17 ;  /* 0x000000ffff2a7224 */ /* 0x000fce00078e0011 */
.L_x_46191:
[----:B------:R-:W-:Y:S05]  /*31110*/  BSYNC B1 ;  /* 0x0000000000017941 */ /* 0x000fea0003800000 */
.L_x_46189:
        /* <DEDUP_REMOVED lines=9> */
.L_x_46193:
[----:B------:R-:W-:Y:S01]  /*311b0*/  MOV R17, R34 ;  /* 0x0000002200117202 */ /* 0x000fe20000000f00 */
[----:B------:R-:W-:Y:S02]  /*311c0*/  IMAD.MOV.U32 R16, RZ, RZ, R18 ;  /* 0x000000ffff107224 */ /* 0x000fe400078e0012 */
[----:B------:R-:W-:Y:S02]  /*311d0*/  IMAD.MOV.U32 R34, RZ, RZ, R33 ;  /* 0x000000ffff227224 */ /* 0x000fe400078e0021 */
[----:B------:R-:W-:-:S07]  /*311e0*/  IMAD.MOV.U32 R18, RZ, RZ, R23 ;  /* 0x000000ffff127224 */ /* 0x000fce00078e0017 */
.L_x_46194:
[----:B------:R-:W-:Y:S05]  /*311f0*/  BSYNC B1 ;  /* 0x0000000000017941 */ /* 0x000fea0003800000 */
.L_x_46192:
        /* <DEDUP_REMOVED lines=9> */
.L_x_46196:
[----:B------:R-:W-:Y:S01]  /*31290*/  MOV R33, R17 ;  /* 0x0000001100217202 */ /* 0x000fe20000000f00 */
[----:B------:R-:W-:Y:S02]  /*312a0*/  IMAD.MOV.U32 R23, RZ, RZ, R16 ;  /* 0x000000ffff177224 */ /* 0x000fe400078e0010 */
[----:B------:R-:W-:Y:S02]  /*312b0*/  IMAD.MOV.U32 R17, RZ, RZ, R22 ;  /* 0x000000ffff117224 */ /* 0x000fe400078e0016 */
[----:B------:R-:W-:-:S07]  /*312c0*/  IMAD.MOV.U32 R16, RZ, RZ, R21 ;  /* 0x000000ffff107224 */ /* 0x000fce00078e0015 */
.L_x_46197:
[----:B------:R-:W-:Y:S05]  /*312d0*/  BSYNC B1 ;  /* 0x0000000000017941 */ /* 0x000fea0003800000 */
.L_x_46195:
        /* <DEDUP_REMOVED lines=9> */
.L_x_46199:
[----:B------:R-:W-:Y:S01]  /*31370*/  MOV R22, R33 ;  /* 0x0000002100167202 */ /* 0x000fe20000000f00 */
[----:B------:R-:W-:Y:S02]  /*31380*/  IMAD.MOV.U32 R21, RZ, RZ, R23 ;  /* 0x000000ffff157224 */ /* 0x000fe400078e0017 */
[----:B------:R-:W-:Y:S02]  /*31390*/  IMAD.MOV.U32 R33, RZ, RZ, R32 ;  /* 0x000000ffff217224 */ /* 0x000fe400078e0020 */
[----:B------:R-:W-:-:S07]  /*313a0*/  IMAD.MOV.U32 R23, RZ, RZ, R20 ;  /* 0x000000ffff177224 */ /* 0x000fce00078e0014 */
.L_x_46200:
[----:B------:R-:W-:Y:S05]  /*313b0*/  BSYNC B1 ;  /* 0x0000000000017941 */ /* 0x000fea0003800000 */
.L_x_46198:
        /* <DEDUP_REMOVED lines=16> */
.L_x_46202:
[----:B------:R-:W-:Y:S02]  /*314c0*/  IMAD.MOV.U32 R53, RZ, RZ, R28 ;  /* 0x000000ffff357224 */ /* 0x000fe400078e001c */
[----:B------:R-:W-:Y:S02]  /*314d0*/  IMAD.MOV.U32 R20, RZ, RZ, R5 ;  /* 0x000000ffff147224 */ /* 0x000fe400078e0005 */
[----:B------:R-:W-:Y:S02]  /*314e0*/  IMAD.MOV.U32 R5, RZ, RZ, R26 ;  /* 0x000000ffff057224 */ /* 0x000fe400078e001a */
[----:B------:R-:W-:-:S07]  /*314f0*/  IMAD.MOV.U32 R28, RZ, RZ, R27 ;  /* 0x000000ffff1c7224 */ /* 0x000fce00078e001b */
.L_x_46203:
[----:B------:R-:W-:Y:S05]  /*31500*/  BSYNC B1 ;  /* 0x0000000000017941 */ /* 0x000fea0003800000 */
.L_x_46201:
        /* <DEDUP_REMOVED lines=9> */
.L_x_46205:
[----:B------:R-:W-:Y:S02]  /*315a0*/  IMAD.MOV.U32 R32, RZ, RZ, R53 ;  /* 0x000000ffff207224 */ /* 0x000fe400078e0035 */
[----:B------:R-:W-:Y:S02]  /*315b0*/  IMAD.MOV.U32 R26, RZ, RZ, R20 ;  /* 0x000000ffff1a7224 */ /* 0x000fe400078e0014 */
[----:B------:R-:W-:Y:S02]  /*315c0*/  IMAD.MOV.U32 R53, RZ, RZ, R56 ;  /* 0x000000ffff357224 */ /* 0x000fe400078e0038 */
[----:B------:R-:W-:-:S07]  /*315d0*/  IMAD.MOV.U32 R20, RZ, RZ, R54 ;  /* 0x000000ffff147224 */ /* 0x000fce00078e0036 */
.L_x_46206:
[----:B------:R-:W-:Y:S05]  /*315e0*/  BSYNC B1 ;  /* 0x0000000000017941 */ /* 0x000fea0003800000 */
.L_x_46204:
        /* <DEDUP_REMOVED lines=9> */
.L_x_46208:
[----:B------:R-:W-:Y:S02]  /*31680*/  IMAD.MOV.U32 R57, RZ, RZ, R32 ;  /* 0x000000ffff397224 */ /* 0x000fe400078e0020 */
[----:B------:R-:W-:Y:S02]  /*31690*/  IMAD.MOV.U32 R27, RZ, RZ, R26 ;  /* 0x000000ffff1b7224 */ /* 0x000fe400078e001a */
[----:B------:R-:W-:Y:S02]  /*316a0*/  IMAD.MOV.U32 R32, RZ, RZ, R35 ;  /* 0x000000ffff207224 */ /* 0x000fe400078e0023 */
[----:B------:R-:W-:-:S07]  /*316b0*/  IMAD.MOV.U32 R26, RZ, RZ, R25 ;  /* 0x000000ffff1a7224 */ /* 0x000fce00078e0019 */
.L_x_46209:
[----:B------:R-:W-:Y:S05]  /*316c0*/  BSYNC B1 ;  /* 0x0000000000017941 */ /* 0x000fea0003800000 */
.L_x_46207:
        /* <DEDUP_REMOVED lines=9> */
.L_x_46211:
[----:B------:R-:W-:Y:S02]  /*31760*/  IMAD.MOV.U32 R52, RZ, RZ, R57 ;  /* 0x000000ffff347224 */ /* 0x000fe400078e0039 */
[----:B------:R-:W-:Y:S02]  /*31770*/  IMAD.MOV.U32 R50, RZ, RZ, R27 ;  /* 0x000000ffff327224 */ /* 0x000fe400078e001b */
[----:B------:R-:W-:Y:S02]  /*31780*/  IMAD.MOV.U32 R57, RZ, RZ, R36 ;  /* 0x000000ffff397224 */ /* 0x000fe400078e0024 */
[----:B------:R-:W-:-:S07]  /*31790*/  IMAD.MOV.U32 R27, RZ, RZ, R24 ;  /* 0x000000ffff1b7224 */ /* 0x000fce00078e0018 */
.L_x_46212:
[----:B------:R-:W-:Y:S05]  /*317a0*/  BSYNC B1 ;  /* 0x0000000000017941 */ /* 0x000fea0003800000 */
.L_x_46210:
        /* <DEDUP_REMOVED lines=9> */
.L_x_46214:
[----:B------:R-:W-:Y:S02]  /*31840*/  IMAD.MOV.U32 R35, RZ, RZ, R52 ;  /* 0x000000ffff237224 */ /* 0x000fe400078e0034 */
[----:B------:R-:W-:Y:S02]  /*31850*/  IMAD.MOV.U32 R25, RZ, RZ, R50 ;  /* 0x000000ffff197224 */ /* 0x000fe400078e0032 */
[----:B------:R-:W-:Y:S02]  /*31860*/  IMAD.MOV.U32 R52, RZ, RZ, R37 ;  /* 0x000000ffff347224 */ /* 0x000fe400078e0025 */
[----:B------:R-:W-:-:S07]  /*31870*/  IMAD.MOV.U32 R50, RZ, RZ, R31 ;  /* 0x000000ffff327224 */ /* 0x000fce00078e001f */
.L_x_46215:
[----:B------:R-:W-:Y:S05]  /*31880*/  BSYNC B1 ;  /* 0x0000000000017941 */ /* 0x000fea0003800000 */
.L_x_46213:
        /* <DEDUP_REMOVED lines=9> */
.L_x_46217:
[----:B------:R-:W-:Y:S02]  /*31920*/  IMAD.MOV.U32 R36, RZ, RZ, R35 ;  /* 0x000000ffff247224 */ /* 0x000fe400078e0023 */
[----:B------:R-:W-:Y:S02]  /*31930*/  IMAD.MOV.U32 R24, RZ, RZ, R25 ;  /* 0x000000ffff187224 */ /* 0x000fe400078e0019 */
[----:B------:R-:W-:Y:S02]  /*31940*/  IMAD.MOV.U32 R35, RZ, RZ, R38 ;  /* 0x000000ffff237224 */ /* 0x000fe400078e0026 */
[----:B------:R-:W-:-:S07]  /*31950*/  IMAD.MOV.U32 R25, RZ, RZ, R30 ;  /* 0x000000ffff197224 */ /* 0x000fce00078e001e */
.L_x_46218:
[----:B------:R-:W-:Y:S05]  /*31960*/  BSYNC B1 ;  /* 0x0000000000017941 */ /* 0x000fea0003800000 */
.L_x_46216:
        /* <DEDUP_REMOVED lines=9> */
.L_x_46220:
[----:B------:R-:W-:Y:S02]  /*31a00*/  IMAD.MOV.U32 R37, RZ, RZ, R36 ;  /* 0x000000ffff257224 */ /* 0x000fe400078e0024 */
[----:B------:R-:W-:Y:S02]  /*31a10*/  IMAD.MOV.U32 R31, RZ, RZ, R24 ;  /* 0x000000ffff1f7224 */ /* 0x000fe400078e0018 */
[----:B------:R-:W-:Y:S02]  /*31a20*/  IMAD.MOV.U32 R36, RZ, RZ, R41 ;  /* 0x000000ffff247224 */ /* 0x000fe400078e0029 */
[----:B------:R-:W-:-:S07]  /*31a30*/  IMAD.MOV.U32 R24, RZ, RZ, R39 ;  /* 0x000000ffff187224 */ /* 0x000fce00078e0027 */
.L_x_46221:
[----:B------:R-:W-:Y:S05]  /*31a40*/  BSYNC B1 ;  /* 0x0000000000017941 */ /* 0x000fea0003800000 */
.L_x_46219:
        /* <DEDUP_REMOVED lines=9> */
.L_x_46223:
[----:B------:R-:W-:Y:S02]  /*31ae0*/  IMAD.MOV.U32 R39, RZ, RZ, R37 ;  /* 0x000000ffff277224 */ /* 0x000fe400078e0025 */
[----:B------:R-:W-:Y:S02]  /*31af0*/  IMAD.MOV.U32 R30, RZ, RZ, R31 ;  /* 0x000000ffff1e7224 */ /* 0x000fe400078e001f */
[----:B------:R-:W-:Y:S02]  /*31b00*/  IMAD.MOV.U32 R37, RZ, RZ, R40 ;  /* 0x000000ffff257224 */ /* 0x000fe400078e0028 */
[----:B------:R-:W-:-:S07]  /*31b10*/  IMAD.MOV.U32 R31, RZ, RZ, R2 ;  /* 0x000000ffff1f7224 */ /* 0x000fce00078e0002 */
.L_x_46224:
[----:B------:R-:W-:Y:S05]  /*31b20*/  BSYNC B1 ;  /* 0x0000000000017941 */ /* 0x000fea0003800000 */
.L_x_46222:
        /* <DEDUP_REMOVED lines=9> */
.L_x_46226:
[----:B------:R-:W-:Y:S02]  /*31bc0*/  IMAD.MOV.U32 R38, RZ, RZ, R39 ;  /* 0x000000ffff267224 */ /* 0x000fe400078e0027 */
[----:B------:R-:W-:Y:S02]  /*31bd0*/  IMAD.MOV.U32 R2, RZ, RZ, R30 ;  /* 0x000000ffff027224 */ /* 0x000fe400078e001e */
[----:B------:R-:W-:Y:S02]  /*31be0*/  IMAD.MOV.U32 R39, RZ, RZ, R0 ;  /* 0x000000ffff277224 */ /* 0x000fe400078e0000 */
[----:B------:R-:W-:-:S07]  /*31bf0*/  IMAD.MOV.U32 R30, RZ, RZ, R29 ;  /* 0x000000ffff1e7224 */ /* 0x000fce00078e001d */
.L_x_46227:
[----:B------:R-:W-:Y:S05]  /*31c00*/  BSYNC B1 ;  /* 0x0000000000017941 */ /* 0x000fea0003800000 */
.L_x_46225:
        /* <DEDUP_REMOVED lines=9> */
.L_x_46229:
[----:B------:R-:W-:Y:S02]  /*31ca0*/  IMAD.MOV.U32 R0, RZ, RZ, R38 ;  /* 0x000000ffff007224 */ /* 0x000fe400078e0026 */
[----:B------:R-:W-:Y:S02]  /*31cb0*/  IMAD.MOV.U32 R29, RZ, RZ, R2 ;  /* 0x000000ffff1d7224 */ /* 0x000fe400078e0002 */
[----:B------:R-:W-:Y:S02]  /*31cc0*/  IMAD.MOV.U32 R38, RZ, RZ, R43 ;  /* 0x000000ffff267224 */ /* 0x000fe400078e002b */
[----:B------:R-:W-:-:S07]  /*31cd0*/  IMAD.MOV.U32 R2, RZ, RZ, R3 ;  /* 0x000000ffff027224 */ /* 0x000fce00078e0003 */
.L_x_46230:
[----:B------:R-:W-:Y:S05]  /*31ce0*/  BSYNC B1 ;  /* 0x0000000000017941 */ /* 0x000fea0003800000 */
.L_x_46228:
        /* <DEDUP_REMOVED lines=9> */
.L_x_46232:
[----:B------:R-:W-:Y:S02]  /*31d80*/  IMAD.MOV.U32 R41, RZ, RZ, R0 ;  /* 0x000000ffff297224 */ /* 0x000fe400078e0000 */
[----:B------:R-:W-:Y:S02]  /*31d90*/  IMAD.MOV.U32 R3, RZ, RZ, R29 ;  /* 0x000000ffff037224 */ /* 0x000fe400078e001d */
[----:B------:R-:W-:Y:S02]  /*31da0*/  IMAD.MOV.U32 R0, RZ, RZ, R19 ;  /* 0x000000ffff007224 */ /* 0x000fe400078e0013 */
[----:B------:R-:W-:-:S07]  /*31db0*/  IMAD.MOV.U32 R29, RZ, RZ, R42 ;  /* 0x000000ffff1d7224 */ /* 0x000fce00078e002a */
.L_x_46233:
[----:B------:R-:W-:Y:S05]  /*31dc0*/  BSYNC B1 ;  /* 0x0000000000017941 */ /* 0x000fea0003800000 */
.L_x_46231:
        /* <DEDUP_REMOVED lines=9> */
.L_x_46235:
[----:B------:R-:W-:Y:S02]  /*31e60*/  IMAD.MOV.U32 R40, RZ, RZ, R41 ;  /* 0x000000ffff287224 */ /* 0x000fe400078e0029 */
[----:B------:R-:W-:Y:S02]  /*31e70*/  IMAD.MOV.U32 R19, RZ, RZ, R3 ;  /* 0x000000ffff137224 */ /* 0x000fe400078e0003 */
[----:B------:R-:W-:Y:S02]  /*31e80*/  IMAD.MOV.U32 R41, RZ, RZ, R34 ;  /* 0x000000ffff297224 */ /* 0x000fe400078e0022 */
[----:B------:R-:W-:-:S07]  /*31e90*/  IMAD.MOV.U32 R3, RZ, RZ, R18 ;  /* 0x000000ffff037224 */ /* 0x000fce00078e0012 */
.L_x_46236:
[----:B------:R-:W-:Y:S05]  /*31ea0*/  BSYNC B1 ;  /* 0x0000000000017941 */ /* 0x000fea0003800000 */
.L_x_46234:
        /* <DEDUP_REMOVED lines=9> */
.L_x_46238:
[----:B------:R-:W-:Y:S02]  /*31f40*/  IMAD.MOV.U32 R34, RZ, RZ, R40 ;  /* 0x000000ffff227224 */ /* 0x000fe400078e0028 */
[----:B------:R-:W-:Y:S02]  /*31f50*/  IMAD.MOV.U32 R18, RZ, RZ, R19 ;  /* 0x000000ffff127224 */ /* 0x000fe400078e0013 */
[----:B------:R-:W-:Y:S02]  /*31f60*/  IMAD.MOV.U32 R40, RZ, RZ, R17 ;  /* 0x000000ffff287224 */ /* 0x000fe400078e0011 */
[----:B------:R-:W-:-:S07]  /*31f70*/  IMAD.MOV.U32 R19, RZ, RZ, R16 ;  /* 0x000000ffff137224 */ /* 0x000fce00078e0010 */
.L_x_46239:
[----:B------:R-:W-:Y:S05]  /*31f80*/  BSYNC B1 ;  /* 0x0000000000017941 */ /* 0x000fea0003800000 */
.L_x_46237:
        /* <DEDUP_REMOVED lines=9> */
.L_x_46241:
[----:B------:R-:W-:Y:S02]  /*32020*/  IMAD.MOV.U32 R17, RZ, RZ, R34 ;  /* 0x000000ffff117224 */ /* 0x000fe400078e0022 */
[----:B------:R-:W-:Y:S02]  /*32030*/  IMAD.MOV.U32 R16, RZ, RZ, R18 ;  /* 0x000000ffff107224 */ /* 0x000fe400078e0012 */
[----:B------:R-:W-:Y:S02]  /*32040*/  IMAD.MOV.U32 R34, RZ, RZ, R33 ;  /* 0x000000ffff227224 */ /* 0x000fe400078e0021 */
[----:B------:R-:W-:-:S07]  /*32050*/  IMAD.MOV.U32 R18, RZ, RZ, R23 ;  /* 0x000000ffff127224 */ /* 0x000fce00078e0017 */
.L_x_46242:
[----:B------:R-:W-:Y:S05]  /*32060*/  BSYNC B1 ;  /* 0x0000000000017941 */ /* 0x000fea0003800000 */
.L_x_46240:
        /* <DEDUP_REMOVED lines=9> */
.L_x_46244:
[----:B------:R-:W-:Y:S02]  /*32100*/  IMAD.MOV.U32 R33, RZ, RZ, R17 ;  /* 0x000000ffff217224 */ /* 0x000fe400078e0011 */
[----:B------:R-:W-:Y:S02]  /*32110*/  IMAD.MOV.U32 R23, RZ, RZ, R16 ;  /* 0x000000ffff177224 */ /* 0x000fe400078e0010 */
[----:B------:R-:W-:Y:S02]  /*32120*/  IMAD.MOV.U32 R17, RZ, RZ, R22 ;  /* 0x000000ffff117224 */ /* 0x000fe400078e0016 */
[----:B------:R-:W-:-:S07]  /*32130*/  IMAD.MOV.U32 R16, RZ, RZ, R21 ;  /* 0x000000ffff107224 */ /* 0x000fce00078e0015 */
.L_x_46245:
[----:B------:R-:W-:Y:S05]  /*32140*/  BSYNC B1 ;  /* 0x0000000000017941 */ /* 0x000fea0003800000 */
.L_x_46243:
        /* <DEDUP_REMOVED lines=16> */
.L_x_46247:
[----:B------:R-:W-:Y:S02]  /*32250*/  IMAD.MOV.U32 R43, RZ, RZ, R28 ;  /* 0x000000ffff2b7224 */ /* 0x000fe400078e001c */
[----:B------:R-:W-:Y:S01]  /*32260*/  IMAD.MOV.U32 R21, RZ, RZ, R5 ;  /* 0x000000ffff157224 */ /* 0x000fe200078e0005 */
[----:B------:R-:W-:Y:S01]  /*32270*/  MOV R5, R20 ;  /* 0x0000001400057202 */ /* 0x000fe20000000f00 */
[----:B------:R-:W-:-:S07]  /*32280*/  IMAD.MOV.U32 R28, RZ, RZ, R53 ;  /* 0x000000ffff1c7224 */ /* 0x000fce00078e0035 */
.L_x_46248:
[----:B------:R-:W-:Y:S05]  /*32290*/  BSYNC B1 ;  /* 0x0000000000017941 */ /* 0x000fea0003800000 */
.L_x_46246:
        /* <DEDUP_REMOVED lines=9> */
.L_x_46250:
[----:B------:R-:W-:Y:S01]  /*32330*/  IMAD.MOV.U32 R22, RZ, RZ, R43 ;  /* 0x000000ffff167224 */ /* 0x000fe200078e002b */
[----:B------:R-:W-:Y:S01]  /*32340*/  MOV R43, R32 ;  /* 0x00000020002b7202 */ /* 0x000fe20000000f00 */
[----:B------:R-:W-:Y:S02]  /*32350*/  IMAD.MOV.U32 R20, RZ, RZ, R21 ;  /* 0x000000ffff147224 */ /* 0x000fe400078e0015 */
[----:B------:R-:W-:-:S07]  /*32360*/  IMAD.MOV.U32 R21, RZ, RZ, R26 ;  /* 0x000000ffff157224 */ /* 0x000fce00078e001a */
.L_x_46251:
[----:B------:R-:W-:Y:S05]  /*32370*/  BSYNC B1 ;  /* 0x0000000000017941 */ /* 0x000fea0003800000 */
.L_x_46249:
        /* <DEDUP_REMOVED lines=9> */
.L_x_46253:
[----:B------:R-:W-:Y:S01]  /*32410*/  IMAD.MOV.U32 R53, RZ, RZ, R22 ;  /* 0x000000ffff357224 */ /* 0x000fe200078e0016 */
[----:B------:R-:W-:Y:S01]  /*32420*/  MOV R22, R57 ;  /* 0x0000003900167202 */ /* 0x000fe20000000f00 */
[----:B------:R-:W-:Y:S02]  /*32430*/  IMAD.MOV.U32 R51, RZ, RZ, R20 ;  /* 0x000000ffff337224 */ /* 0x000fe400078e0014 */
[----:B------:R-:W-:-:S07]  /*32440*/  IMAD.MOV.U32 R20, RZ, RZ, R27 ;  /* 0x000000ffff147224 */ /* 0x000fce00078e001b */
.L_x_46254:
[----:B------:R-:W-:Y:S05]  /*32450*/  BSYNC B1 ;  /* 0x0000000000017941 */ /* 0x000fea0003800000 */
.L_x_46252:
        /* <DEDUP_REMOVED lines=9> */
.L_x_46256:
[----:B------:R-:W-:Y:S01]  /*324f0*/  IMAD.MOV.U32 R32, RZ, RZ, R53 ;  /* 0x000000ffff207224 */ /* 0x000fe200078e0035 */
[----:B------:R-:W-:Y:S01]  /*32500*/  MOV R53, R52 ;  /* 0x0000003400357202 */ /* 0x000fe20000000f00 */
[----:B------:R-:W-:Y:S02]  /*32510*/  IMAD.MOV.U32 R26, RZ, RZ, R51 ;  /* 0x000000ffff1a7224 */ /* 0x000fe400078e0033 */
[----:B------:R-:W-:-:S07]  /*32520*/  IMAD.MOV.U32 R51, RZ, RZ, R50 ;  /* 0x000000ffff337224 */ /* 0x000fce00078e0032 */
.L_x_46257:
[----:B------:R-:W-:Y:S05]  /*32530*/  BSYNC B1 ;  /* 0x0000000000017941 */ /* 0x000fea0003800000 */
.L_x_46255:
        /* <DEDUP_REMOVED lines=9> */
.L_x_46259:
[----:B------:R-:W-:Y:S01]  /*325d0*/  IMAD.MOV.U32 R57, RZ, RZ, R32 ;  /* 0x000000ffff397224 */ /* 0x000fe200078e0020 */
[----:B------:R-:W-:Y:S01]  /*325e0*/  MOV R32, R35 ;  /* 0x0000002300207202 */ /* 0x000fe20000000f00 */
[----:B------:R-:W-:Y:S02]  /*325f0*/  IMAD.MOV.U32 R27, RZ, RZ, R26 ;  /* 0x000000ffff1b7224 */ /* 0x000fe400078e001a */
[----:B------:R-:W-:-:S07]  /*32600*/  IMAD.MOV.U32 R26, RZ, RZ, R25 ;  /* 0x000000ffff1a7224 */ /* 0x000fce00078e0019 */
.L_x_46260:
[----:B------:R-:W-:Y:S05]  /*32610*/  BSYNC B1 ;  /* 0x0000000000017941 */ /* 0x000fea0003800000 */
.L_x_46258:
        /* <DEDUP_REMOVED lines=9> */
.L_x_46262:
[----:B------:R-:W-:Y:S01]  /*326b0*/  IMAD.MOV.U32 R48, RZ, RZ, R57 ;  /* 0x000000ffff307224 */ /* 0x000fe200078e0039 */
[----:B------:R-:W-:Y:S01]  /*326c0*/  MOV R57, R36 ;  /* 0x0000002400397202 */ /* 0x000fe20000000f00 */
[----:B------:R-:W-:Y:S02]  /*326d0*/  IMAD.MOV.U32 R42, RZ, RZ, R27 ;  /* 0x000000ffff2a7224 */ /* 0x000fe400078e001b */
[----:B------:R-:W-:-:S07]  /*326e0*/  IMAD.MOV.U32 R27, RZ, RZ, R24 ;  /* 0x000000ffff1b7224 */ /* 0x000fce00078e0018 */
.L_x_46263:
[----:B------:R-:W-:Y:S05]  /*326f0*/  BSYNC B1 ;  /* 0x0000000000017941 */ /* 0x000fea0003800000 */
.L_x_46261:
        /* <DEDUP_REMOVED lines=9> */
.L_x_46265:
[----:B------:R-:W-:Y:S01]  /*32790*/  IMAD.MOV.U32 R24, RZ, RZ, R48 ;  /* 0x000000ffff187224 */ /* 0x000fe200078e0030 */
[----:B------:R-:W-:Y:S01]  /*327a0*/  MOV R48, R37 ;  /* 0x0000002500307202 */ /* 0x000fe20000000f00 */
[----:B------:R-:W-:Y:S02]  /*327b0*/  IMAD.MOV.U32 R25, RZ, RZ, R42 ;  /* 0x000000ffff197224 */ /* 0x000fe400078e002a */
[----:B------:R-:W-:-:S07]  /*327c0*/  IMAD.MOV.U32 R42, RZ, RZ, R31 ;  /* 0x000000ffff2a7224 */ /* 0x000fce00078e001f */
.L_x_46266:
[----:B------:R-:W-:Y:S05]  /*327d0*/  BSYNC B1 ;  /* 0x0000000000017941 */ /* 0x000fea0003800000 */
.L_x_46264:
        /* <DEDUP_REMOVED lines=9> */
.L_x_46268:
[----:B------:R-:W-:Y:S01]  /*32870*/  IMAD.MOV.U32 R35, RZ, RZ, R24 ;  /* 0x000000ffff237224 */ /* 0x000fe200078e0018 */
[----:B------:R-:W-:Y:S01]  /*32880*/  MOV R24, R39 ;  /* 0x0000002700187202 */ /* 0x000fe20000000f00 */
[----:B------:R-:W-:Y:S02]  /*32890*/  IMAD.MOV.U32 R31, RZ, RZ, R25 ;  /* 0x000000ffff1f7224 */ /* 0x000fe400078e0019 */
[----:B------:R-:W-:-:S07]  /*328a0*/  IMAD.MOV.U32 R25, RZ, RZ, R30 ;  /* 0x000000ffff197224 */ /* 0x000fce00078e001e */
.L_x_46269:
[----:B------:R-:W-:Y:S05]  /*328b0*/  BSYNC B1 ;  /* 0x0000000000017941 */ /* 0x000fea0003800000 */
.L_x_46267:
        /* <DEDUP_REMOVED lines=9> */
.L_x_46271:
[----:B------:R-:W-:Y:S01]  /*32950*/  IMAD.MOV.U32 R37, RZ, RZ, R35 ;  /* 0x000000ffff257224 */ /* 0x000fe200078e0023 */
[----:B------:R-:W-:Y:S01]  /*32960*/  MOV R35, R38 ;  /* 0x0000002600237202 */ /* 0x000fe20000000f00 */
[----:B------:R-:W-:Y:S02]  /*32970*/  IMAD.MOV.U32 R30, RZ, RZ, R31 ;  /* 0x000000ffff1e7224 */ /* 0x000fe400078e001f */
[----:B------:R-:W-:-:S07]  /*32980*/  IMAD.MOV.U32 R31, RZ, RZ, R2 ;  /* 0x000000ffff1f7224 */ /* 0x000fce00078e0002 */
.L_x_46272:
[----:B------:R-:W-:Y:S05]  /*32990*/  BSYNC B1 ;  /* 0x0000000000017941 */ /* 0x000fea0003800000 */
.L_x_46270:
        /* <DEDUP_REMOVED lines=9> */
.L_x_46274:
[----:B------:R-:W-:Y:S01]  /*32a30*/  IMAD.MOV.U32 R36, RZ, RZ, R37 ;  /* 0x000000ffff247224 */ /* 0x000fe200078e0025 */
[----:B------:R-:W-:Y:S01]  /*32a40*/  MOV R37, R0 ;  /* 0x0000000000257202 */ /* 0x000fe20000000f00 */
[----:B------:R-:W-:Y:S02]  /*32a50*/  IMAD.MOV.U32 R2, RZ, RZ, R30 ;  /* 0x000000ffff027224 */ /* 0x000fe400078e001e */
[----:B------:R-:W-:-:S07]  /*32a60*/  IMAD.MOV.U32 R30, RZ, RZ, R29 ;  /* 0x000000ffff1e7224 */ /* 0x000fce00078e001d */
.L_x_46275:
[----:B------:R-:W-:Y:S05]  /*32a70*/  BSYNC B1 ;  /* 0x0000000000017941 */ /* 0x000fea0003800000 */
.L_x_46273:
        /* <DEDUP_REMOVED lines=9> */
.L_x_46277:
[----:B------:R-:W-:Y:S01]  /*32b10*/  IMAD.MOV.U32 R29, RZ, RZ, R36 ;  /* 0x000000ffff1d7224 */ /* 0x000fe200078e0024 */
[----:B------:R-:W-:Y:S01]  /*32b20*/  MOV R36, R41 ;  /* 0x0000002900247202 */ /* 0x000fe20000000f00 */
[----:B------:R-:W-:Y:S02]  /*32b30*/  IMAD.MOV.U32 R0, RZ, RZ, R2 ;  /* 0x000000ffff007224 */ /* 0x000fe400078e0002 */
[----:B------:R-:W-:-:S07]  /*32b40*/  IMAD.MOV.U32 R2, RZ, RZ, R3 ;  /* 0x000000ffff027224 */ /* 0x000fce00078e0003 */
.L_x_46278:
[----:B------:R-:W-:Y:S05]  /*32b50*/  BSYNC B1 ;  /* 0x0000000000017941 */ /* 0x000fea0003800000 */
.L_x_46276:
        /* <DEDUP_REMOVED lines=9> */
.L_x_46280:
[----:B------:R-:W-:Y:S01]  /*32bf0*/  IMAD.MOV.U32 R39, RZ, RZ, R29 ;  /* 0x000000ffff277224 */ /* 0x000fe200078e001d */
[----:B------:R-:W-:Y:S01]  /*32c00*/  MOV R29, R40 ;  /* 0x00000028001d7202 */ /* 0x000fe20000000f00 */
[----:B------:R-:W-:Y:S02]  /*32c10*/  IMAD.MOV.U32 R3, RZ, RZ, R0 ;  /* 0x000000ffff037224 */ /* 0x000fe400078e0000 */
[----:B------:R-:W-:-:S07]  /*32c20*/  IMAD.MOV.U32 R0, RZ, RZ, R19 ;  /* 0x000000ffff007224 */ /* 0x000fce00078e0013 */
.L_x_46281:
[----:B------:R-:W-:Y:S05]  /*32c30*/  BSYNC B1 ;  /* 0x0000000000017941 */ /* 0x000fea0003800000 */
.L_x_46279:
        /* <DEDUP_REMOVED lines=9> */
.L_x_46283:
[----:B------:R-:W-:Y:S01]  /*32cd0*/  IMAD.MOV.U32 R38, RZ, RZ, R39 ;  /* 0x000000ffff267224 */ /* 0x000fe200078e0027 */
[----:B------:R-:W-:Y:S01]  /*32ce0*/  MOV R39, R34 ;  /* 0x0000002200277202 */ /* 0x000fe20000000f00 */
[----:B------:R-:W-:Y:S02]  /*32cf0*/  IMAD.MOV.U32 R19, RZ, RZ, R3 ;  /* 0x000000ffff137224 */ /* 0x000fe400078e0003 */
[----:B------:R-:W-:-:S07]  /*32d00*/  IMAD.MOV.U32 R3, RZ, RZ, R18 ;  /* 0x000000ffff037224 */ /* 0x000fce00078e0012 */
.L_x_46284:
[----:B------:R-:W-:Y:S05]  /*32d10*/  BSYNC B1 ;  /* 0x0000000000017941 */ /* 0x000fea0003800000 */
.L_x_46282:
        /* <DEDUP_REMOVED lines=9> */
.L_x_46286:
[----:B------:R-:W-:Y:S01]  /*32db0*/  IMAD.MOV.U32 R34, RZ, RZ, R38 ;  /* 0x000000ffff227224 */ /* 0x000fe200078e0026 */
[----:B------:R-:W-:Y:S01]  /*32dc0*/  MOV R38, R17 ;  /* 0x0000001100267202 */ /* 0x000fe20000000f00 */
[----:B------:R-:W-:Y:S02]  /*32dd0*/  IMAD.MOV.U32 R18, RZ, RZ, R19 ;  /* 0x000000ffff127224 */ /* 0x000fe400078e0013 */
[----:B------:R-:W-:-:S07]  /*32de0*/  IMAD.MOV.U32 R19, RZ, RZ, R16 ;  /* 0x000000ffff137224 */ /* 0x000fce00078e0010 */
.L_x_46287:
[----:B------:R-:W-:Y:S05]  /*32df0*/  BSYNC B1 ;  /* 0x0000000000017941 */ /* 0x000fea0003800000 */
.L_x_46285:
        /* <DEDUP_REMOVED lines=9> */
.L_x_46289:
[----:B------:R-:W-:Y:S01]  /*32e90*/  IMAD.MOV.U32 R17, RZ, RZ, R34 ;  /* 0x000000ffff117224 */ /* 0x000fe200078e0022 */
[----:B------:R-:W-:Y:S01]  /*32ea0*/  MOV R34, R33 ;  /* 0x0000002100227202 */ /* 0x000fe20000000f00 */
[----:B------:R-:W-:Y:S02]  /*32eb0*/  IMAD.MOV.U32 R16, RZ, RZ, R18 ;  /* 0x000000ffff107224 */ /* 0x000fe400078e0012 */
[----:B------:R-:W-:-:S07]  /*32ec0*/  IMAD.MOV.U32 R18, RZ, RZ, R23 ;  /* 0x000000ffff127224 */ /* 0x000fce00078e0017 */
.L_x_46290:
[----:B------:R-:W-:Y:S05]  /*32ed0*/  BSYNC B1 ;  /* 0x0000000000017941 */ /* 0x000fea0003800000 */
.L_x_46288:
        /* <DEDUP_REMOVED lines=16> */
.L_x_46292:
[----:B------:R-:W-:Y:S01]  /*32fe0*/  MOV R33, R28 ;  /* 0x0000001c00217202 */ /* 0x000fe20000000f00 */
[----:B------:R-:W-:Y:S02]  /*32ff0*/  IMAD.MOV.U32 R23, RZ, RZ, R5 ;  /* 0x000000ffff177224 */ /* 0x000fe400078e0005 */
[----:B------:R-:W-:Y:S02]  /*33000*/  IMAD.MOV.U32 R5, RZ, RZ, R21 ;  /* 0x000000ffff057224 */ /* 0x000fe400078e0015 */
[----:B------:R-:W-:-:S07]  /*33010*/  IMAD.MOV.U32 R28, RZ, RZ, R43 ;  /* 0x000000ffff1c7224 */ /* 0x000fce00078e002b */
.L_x_46293:
[----:B------:R-:W-:Y:S05]  /*33020*/  BSYNC B1 ;  /* 0x0000000000017941 */ /* 0x000fea0003800000 */
.L_x_46291:
        /* <DEDUP_REMOVED lines=9> */
.L_x_46295:
[----:B------:R-:W-:Y:S01]  /*330c0*/  MOV R46, R33 ;  /* 0x00000021002e7202 */ /* 0x000fe20000000f00 */
[----:B------:R-:W-:Y:S02]  /*330d0*/  IMAD.MOV.U32 R40, RZ, RZ, R23 ;  /* 0x000000ffff287224 */ /* 0x000fe400078e0017 */
[----:B------:R-:W-:Y:S02]  /*330e0*/  IMAD.MOV.U32 R33, RZ, RZ, R22 ;  /* 0x000000ffff217224 */ /* 0x000fe400078e0016 */
[----:B------:R-:W-:-:S07]  /*330f0*/  IMAD.MOV.U32 R23, RZ, RZ, R20 ;  /* 0x000000ffff177224 */ /* 0x000fce00078e0014 */
.L_x_46296:
[----:B------:R-:W-:Y:S05]  /*33100*/  BSYNC B1 ;  /* 0x0000000000017941 */ /* 0x000fea0003800000 */
.L_x_46294:
        /* <DEDUP_REMOVED lines=9> */
.L_x_46298:
[----:B------:R-:W-:Y:S01]  /*331a0*/  MOV R41, R46 ;  /* 0x0000002e00297202 */ /* 0x000fe20000000f00 */
[----:B------:R-:W-:Y:S02]  /*331b0*/  IMAD.MOV.U32 R21, RZ, RZ, R40 ;  /* 0x000000ffff157224 */ /* 0x000fe400078e0028 */
[----:B------:R-:W-:Y:S02]  /*331c0*/  IMAD.MOV.U32 R46, RZ, RZ, R53 ;  /* 0x000000ffff2e7224 */ /* 0x000fe400078e0035 */
[----:B------:R-:W-:-:S07]  /*331d0*/  IMAD.MOV.U32 R40, RZ, RZ, R51 ;  /* 0x000000ffff287224 */ /* 0x000fce00078e0033 */
.L_x_46299:
[----:B------:R-:W-:Y:S05]  /*331e0*/  BSYNC B1 ;  /* 0x0000000000017941 */ /* 0x000fea0003800000 */
.L_x_46297:
        /* <DEDUP_REMOVED lines=9> */
.L_x_46301:
[----:B------:R-:W-:Y:S01]  /*33280*/  MOV R22, R41 ;  /* 0x0000002900167202 */ /* 0x000fe20000000f00 */
[----:B------:R-:W-:Y:S02]  /*33290*/  IMAD.MOV.U32 R20, RZ, RZ, R21 ;  /* 0x000000ffff147224 */ /* 0x000fe400078e0015 */
[----:B------:R-:W-:Y:S02]  /*332a0*/  IMAD.MOV.U32 R41, RZ, RZ, R32 ;  /* 0x000000ffff297224 */ /* 0x000fe400078e0020 */
[----:B------:R-:W-:-:S07]  /*332b0*/  IMAD.MOV.U32 R21, RZ, RZ, R26 ;  /* 0x000000ffff157224 */ /* 0x000fce00078e001a */
.L_x_46302:
[----:B------:R-:W-:Y:S05]  /*332c0*/  BSYNC B1 ;  /* 0x0000000000017941 */ /* 0x000fea0003800000 */
.L_x_46300:
        /* <DEDUP_REMOVED lines=9> */
.L_x_46304:
[----:B------:R-:W-:Y:S01]  /*33360*/  MOV R49, R22 ;  /* 0x0000001600317202 */ /* 0x000fe20000000f00 */
[----:B------:R-:W-:Y:S02]  /*33370*/  IMAD.MOV.U32 R43, RZ, RZ, R20 ;  /* 0x000000ffff2b7224 */ /* 0x000fe400078e0014 */
[----:B------:R-:W-:Y:S02]  /*33380*/  IMAD.MOV.U32 R22, RZ, RZ, R57 ;  /* 0x000000ffff167224 */ /* 0x000fe400078e0039 */
[----:B------:R-:W-:-:S07]  /*33390*/  IMAD.MOV.U32 R20, RZ, RZ, R27 ;  /* 0x000000ffff147224 */ /* 0x000fce00078e001b */
.L_x_46305:
[----:B------:R-:W-:Y:S05]  /*333a0*/  BSYNC B1 ;  /* 0x0000000000017941 */ /* 0x000fea0003800000 */
.L_x_46303:
        /* <DEDUP_REMOVED lines=9> */
.L_x_46307:
[----:B------:R-:W-:Y:S01]  /*33440*/  MOV R27, R49 ;  /* 0x00000031001b7202 */ /* 0x000fe20000000f00 */
[----:B------:R-:W-:Y:S02]  /*33450*/  IMAD.MOV.U32 R26, RZ, RZ, R43 ;  /* 0x000000ffff1a7224 */ /* 0x000fe400078e002b */
[----:B------:R-:W-:Y:S02]  /*33460*/  IMAD.MOV.U32 R49, RZ, RZ, R48 ;  /* 0x000000ffff317224 */ /* 0x000fe400078e0030 */
[----:B------:R-:W-:-:S07]  /*33470*/  IMAD.MOV.U32 R43, RZ, RZ, R42 ;  /* 0x000000ffff2b7224 */ /* 0x000fce00078e002a */
.L_x_46308:
[----:B------:R-:W-:Y:S05]  /*33480*/  BSYNC B1 ;  /* 0x0000000000017941 */ /* 0x000fea0003800000 */
.L_x_46306:
        /* <DEDUP_REMOVED lines=9> */
.L_x_46310:
[----:B------:R-:W-:Y:S01]  /*33520*/  MOV R42, R27 ;  /* 0x0000001b002a7202 */ /* 0x000fe20000000f00 */
[----:B------:R-:W-:Y:S02]  /*33530*/  IMAD.MOV.U32 R32, RZ, RZ, R26 ;  /* 0x000000ffff207224 */ /* 0x000fe400078e001a */
[----:B------:R-:W-:Y:S02]  /*33540*/  IMAD.MOV.U32 R27, RZ, RZ, R24 ;  /* 0x000000ffff1b7224 */ /* 0x000fe400078e0018 */
[----:B------:R-:W-:-:S07]  /*33550*/  IMAD.MOV.U32 R26, RZ, RZ, R25 ;  /* 0x000000ffff1a7224 */ /* 0x000fce00078e0019 */
.L_x_46311:
[----:B------:R-:W-:Y:S05]  /*33560*/  BSYNC B1 ;  /* 0x0000000000017941 */ /* 0x000fea0003800000 */
.L_x_46309:
        /* <DEDUP_REMOVED lines=9> */
.L_x_46313:
[----:B------:R-:W-:Y:S01]  /*33600*/  MOV R24, R42 ;  /* 0x0000002a00187202 */ /* 0x000fe20000000f00 */
[----:B------:R-:W-:Y:S02]  /*33610*/  IMAD.MOV.U32 R25, RZ, RZ, R32 ;  /* 0x000000ffff197224 */ /* 0x000fe400078e0020 */
[----:B------:R-:W-:Y:S02]  /*33620*/  IMAD.MOV.U32 R42, RZ, RZ, R35 ;  /* 0x000000ffff2a7224 */ /* 0x000fe400078e0023 */
[----:B------:R-:W-:-:S07]  /*33630*/  IMAD.MOV.U32 R32, RZ, RZ, R31 ;  /* 0x000000ffff207224 */ /* 0x000fce00078e001f */
.L_x_46314:
[----:B------:R-:W-:Y:S05]  /*33640*/  BSYNC B1 ;  /* 0x0000000000017941 */ /* 0x000fea0003800000 */
.L_x_46312:
        /* <DEDUP_REMOVED lines=9> */
.L_x_46316:
[----:B------:R-:W-:Y:S01]  /*336e0*/  MOV R35, R24 ;  /* 0x0000001800237202 */ /* 0x000fe20000000f00 */
[----:B------:R-:W-:Y:S02]  /*336f0*/  IMAD.MOV.U32 R31, RZ, RZ, R25 ;  /* 0x000000ffff1f7224 */ /* 0x000fe400078e0019 */
[----:B------:R-:W-:Y:S02]  /*33700*/  IMAD.MOV.U32 R24, RZ, RZ, R37 ;  /* 0x000000ffff187224 */ /* 0x000fe400078e0025 */
[----:B------:R-:W-:-:S07]  /*33710*/  IMAD.MOV.U32 R25, RZ, RZ, R30 ;  /* 0x000000ffff197224 */ /* 0x000fce00078e001e */
.L_x_46317:
[----:B------:R-:W-:Y:S05]  /*33720*/  BSYNC B1 ;  /* 0x0000000000017941 */ /* 0x000fea0003800000 */
.L_x_46315:
        /* <DEDUP_REMOVED lines=9> */
.L_x_46319:
[----:B------:R-:W-:Y:S01]  /*337c0*/  MOV R30, R35 ;  /* 0x00000023001e7202 */ /* 0x000fe20000000f00 */
[----:B------:R-:W-:Y:S02]  /*337d0*/  IMAD.MOV.U32 R37, RZ, RZ, R31 ;  /* 0x000000ffff257224 */ /* 0x000fe400078e001f */
[----:B------:R-:W-:Y:S02]  /*337e0*/  IMAD.MOV.U32 R35, RZ, RZ, R36 ;  /* 0x000000ffff237224 */ /* 0x000fe400078e0024 */
[----:B------:R-:W-:-:S07]  /*337f0*/  IMAD.MOV.U32 R31, RZ, RZ, R2 ;  /* 0x000000ffff1f7224 */ /* 0x000fce00078e0002 */
.L_x_46320:
[----:B------:R-:W-:Y:S05]  /*33800*/  BSYNC B1 ;  /* 0x0000000000017941 */ /* 0x000fea0003800000 */
.L_x_46318:
        /* <DEDUP_REMOVED lines=9> */
.L_x_46322:
[----:B------:R-:W-:Y:S01]  /*338a0*/  MOV R36, R30 ;  /* 0x0000001e00247202 */ /* 0x000fe20000000f00 */
[----:B------:R-:W-:Y:S02]  /*338b0*/  IMAD.MOV.U32 R2, RZ, RZ, R37 ;  /* 0x000000ffff027224 */ /* 0x000fe400078e0025 */
[----:B------:R-:W-:Y:S02]  /*338c0*/  IMAD.MOV.U32 R30, RZ, RZ, R29 ;  /* 0x000000ffff1e7224 */ /* 0x000fe400078e001d */
[----:B------:R-:W-:-:S07]  /*338d0*/  IMAD.MOV.U32 R37, RZ, RZ, R0 ;  /* 0x000000ffff257224 */ /* 0x000fce00078e0000 */
.L_x_46323:
[----:B------:R-:W-:Y:S05]  /*338e0*/  BSYNC B1 ;  /* 0x0000000000017941 */ /* 0x000fea0003800000 */
.L_x_46321:
        /* <DEDUP_REMOVED lines=9> */
.L_x_46325:
[----:B------:R-:W-:Y:S01]  /*33980*/  MOV R29, R36 ;  /* 0x00000024001d7202 */ /* 0x000fe20000000f00 */
[----:B------:R-:W-:Y:S02]  /*33990*/  IMAD.MOV.U32 R0, RZ, RZ, R2 ;  /* 0x000000ffff007224 */ /* 0x000fe400078e0002 */
[----:B------:R-:W-:Y:S02]  /*339a0*/  IMAD.MOV.U32 R36, RZ, RZ, R39 ;  /* 0x000000ffff247224 */ /* 0x000fe400078e0027 */
[----:B------:R-:W-:-:S07]  /*339b0*/  IMAD.MOV.U32 R2, RZ, RZ, R3 ;  /* 0x000000ffff027224 */ /* 0x000fce00078e0003 */
.L_x_46326:
[----:B------:R-:W-:Y:S05]  /*339c0*/  BSYNC B1 ;  /* 0x0000000000017941 */ /* 0x000fea0003800000 */
.L_x_46324:
        /* <DEDUP_REMOVED lines=9> */
.L_x_46328:
[----:B------:R-:W-:Y:S01]  /*33a60*/  MOV R39, R29 ;  /* 0x0000001d00277202 */ /* 0x000fe20000000f00 */
[----:B------:R-:W-:Y:S02]  /*33a70*/  IMAD.MOV.U32 R3, RZ, RZ, R0 ;  /* 0x000000ffff037224 */ /* 0x000fe400078e0000 */
[----:B------:R-:W-:Y:S02]  /*33a80*/  IMAD.MOV.U32 R29, RZ, RZ, R38 ;  /* 0x000000ffff1d7224 */ /* 0x000fe400078e0026 */
[----:B------:R-:W-:-:S07]  /*33a90*/  IMAD.MOV.U32 R0, RZ, RZ, R19 ;  /* 0x000000ffff007224 */ /* 0x000fce00078e0013 */
.L_x_46329:
[----:B------:R-:W-:Y:S05]  /*33aa0*/  BSYNC B1 ;  /* 0x0000000000017941 */ /* 0x000fea0003800000 */
.L_x_46327:
        /* <DEDUP_REMOVED lines=9> */
.L_x_46331:
[----:B------:R-:W-:Y:S01]  /*33b40*/  MOV R38, R39 ;  /* 0x0000002700267202 */ /* 0x000fe20000000f00 */
[----:B------:R-:W-:Y:S02]  /*33b50*/  IMAD.MOV.U32 R19, RZ, RZ, R3 ;  /* 0x000000ffff137224 */ /* 0x000fe400078e0003 */
[----:B------:R-:W-:Y:S02]  /*33b60*/  IMAD.MOV.U32 R39, RZ, RZ, R34 ;  /* 0x000000ffff277224 */ /* 0x000fe400078e0022 */
[----:B------:R-:W-:-:S07]  /*33b70*/  IMAD.MOV.U32 R3, RZ, RZ, R18 ;  /* 0x000000ffff037224 */ /* 0x000fce00078e0012 */
.L_x_46332:
[----:B------:R-:W-:Y:S05]  /*33b80*/  BSYNC B1 ;  /* 0x0000000000017941 */ /* 0x000fea0003800000 */
.L_x_46330:
        /* <DEDUP_REMOVED lines=9> */
.L_x_46334:
[----:B------:R-:W-:Y:S01]  /*33c20*/  MOV R34, R38 ;  /* 0x0000002600227202 */ /* 0x000fe20000000f00 */
[----:B------:R-:W-:Y:S02]  /*33c30*/  IMAD.MOV.U32 R18, RZ, RZ, R19 ;  /* 0x000000ffff127224 */ /* 0x000fe400078e0013 */
[----:B------:R-:W-:Y:S02]  /*33c40*/  IMAD.MOV.U32 R38, RZ, RZ, R17 ;  /* 0x000000ffff267224 */ /* 0x000fe400078e0011 */
[----:B------:R-:W-:-:S07]  /*33c50*/  IMAD.MOV.U32 R19, RZ, RZ, R16 ;  /* 0x000000ffff137224 */ /* 0x000fce00078e0010 */
.L_x_46335:
[----:B------:R-:W-:Y:S05]  /*33c60*/  BSYNC B1 ;  /* 0x0000000000017941 */ /* 0x000fea0003800000 */
.L_x_46333:
        /* <DEDUP_REMOVED lines=16> */
.L_x_46337:
[----:B------:R-:W-:Y:S02]  /*33d70*/  IMAD.MOV.U32 R17, RZ, RZ, R28 ;  /* 0x000000ffff117224 */ /* 0x000fe400078e001c */
[----:B------:R-:W-:Y:S02]  /*33d80*/  IMAD.MOV.U32 R16, RZ, RZ, R5 ;  /* 0x000000ffff107224 */ /* 0x000fe400078e0005 */
[----:B------:R-:W-:Y:S02]  /*33d90*/  IMAD.MOV.U32 R5, RZ, RZ, R23 ;  /* 0x000000ffff057224 */ /* 0x000fe400078e0017 */
[----:B------:R-:W-:-:S07]  /*33da0*/  IMAD.MOV.U32 R28, RZ, RZ, R33 ;  /* 0x000000ffff1c7224 */ /* 0x000fce00078e0021 */
.L_x_46338:
[----:B------:R-:W-:Y:S05]  /*33db0*/  BSYNC B1 ;  /* 0x0000000000017941 */ /* 0x000fea0003800000 */
.L_x_46336:
        /* <DEDUP_REMOVED lines=9> */
.L_x_46340:
[----:B------:R-:W-:Y:S02]  /*33e50*/  IMAD.MOV.U32 R48, RZ, RZ, R17 ;  /* 0x000000ffff307224 */ /* 0x000fe400078e0011 */
[----:B------:R-:W-:Y:S02]  /*33e60*/  IMAD.MOV.U32 R44, RZ, RZ, R16 ;  /* 0x000000ffff2c7224 */ /* 0x000fe400078e0010 */
[----:B------:R-:W-:Y:S02]  /*33e70*/  IMAD.MOV.U32 R17, RZ, RZ, R46 ;  /* 0x000000ffff117224 */ /* 0x000fe400078e002e */
[----:B------:R-:W-:-:S07]  /*33e80*/  IMAD.MOV.U32 R16, RZ, RZ, R40 ;  /* 0x000000ffff107224 */ /* 0x000fce00078e0028 */
.L_x_46341:
[----:B------:R-:W-:Y:S05]  /*33e90*/  BSYNC B1 ;  /* 0x0000000000017941 */ /* 0x000fea0003800000 */
.L_x_46339:
        /* <DEDUP_REMOVED lines=9> */
.L_x_46343:
[----:B------:R-:W-:Y:S02]  /*33f30*/  IMAD.MOV.U32 R33, RZ, RZ, R48 ;  /* 0x000000ffff217224 */ /* 0x000fe400078e0030 */
[----:B------:R-:W-:Y:S02]  /*33f40*/  IMAD.MOV.U32 R23, RZ, RZ, R44 ;  /* 0x000000ffff177224 */ /* 0x000fe400078e002c */
[----:B------:R-:W-:Y:S02]  /*33f50*/  IMAD.MOV.U32 R48, RZ, RZ, R41 ;  /* 0x000000ffff307224 */ /* 0x000fe400078e0029 */
[----:B------:R-:W-:-:S07]  /*33f60*/  IMAD.MOV.U32 R44, RZ, RZ, R21 ;  /* 0x000000ffff2c7224 */ /* 0x000fce00078e0015 */
.L_x_46344:
[----:B------:R-:W-:Y:S05]  /*33f70*/  BSYNC B1 ;  /* 0x0000000000017941 */ /* 0x000fea0003800000 */
.L_x_46342:
        /* <DEDUP_REMOVED lines=9> */
.L_x_46346:
[----:B------:R-:W-:Y:S02]  /*34010*/  IMAD.MOV.U32 R46, RZ, RZ, R33 ;  /* 0x000000ffff2e7224 */ /* 0x000fe400078e0021 */
[----:B------:R-:W-:Y:S02]  /*34020*/  IMAD.MOV.U32 R40, RZ, RZ, R23 ;  /* 0x000000ffff287224 */ /* 0x000fe400078e0017 */
[----:B------:R-:W-:Y:S02]  /*34030*/  IMAD.MOV.U32 R33, RZ, RZ, R22 ;  /* 0x000000ffff217224 */ /* 0x000fe400078e0016 */
[----:B------:R-:W-:-:S07]  /*34040*/  IMAD.MOV.U32 R23, RZ, RZ, R20 ;  /* 0x000000ffff177224 */ /* 0x000fce00078e0014 */
.L_x_46347:
[----:B------:R-:W-:Y:S05]  /*34050*/  BSYNC B1 ;  /* 0x0000000000017941 */ /* 0x000fea0003800000 */
.L_x_46345:
        /* <DEDUP_REMOVED lines=9> */
.L_x_46349:
[----:B------:R-:W-:Y:S02]  /*340f0*/  IMAD.MOV.U32 R20, RZ, RZ, R46 ;  /* 0x000000ffff147224 */ /* 0x000fe400078e002e */
[----:B------:R-:W-:Y:S02]  /*34100*/  IMAD.MOV.U32 R21, RZ, RZ, R40 ;  /* 0x000000ffff157224 */ /* 0x000fe400078e0028 */
[----:B------:R-:W-:Y:S02]  /*34110*/  IMAD.MOV.U32 R46, RZ, RZ, R49 ;  /* 0x000000ffff2e7224 */ /* 0x000fe400078e0031 */
[----:B------:R-:W-:-:S07]  /*34120*/  IMAD.MOV.U32 R40, RZ, RZ, R43 ;  /* 0x000000ffff287224 */ /* 0x000fce00078e002b */
.L_x_46350:
[----:B------:R-:W-:Y:S05]  /*34130*/  BSYNC B1 ;  /* 0x0000000000017941 */ /* 0x000fea0003800000 */
.L_x_46348:
        /* <DEDUP_REMOVED lines=9> */
.L_x_46352:
[----:B------:R-:W-:Y:S02]  /*341d0*/  IMAD.MOV.U32 R43, RZ, RZ, R20 ;  /* 0x000000ffff2b7224 */ /* 0x000fe400078e0014 */
[----:B------:R-:W-:Y:S02]  /*341e0*/  IMAD.MOV.U32 R41, RZ, RZ, R21 ;  /* 0x000000ffff297224 */ /* 0x000fe400078e0015 */
[----:B------:R-:W-:Y:S02]  /*341f0*/  IMAD.MOV.U32 R20, RZ, RZ, R27 ;  /* 0x000000ffff147224 */ /* 0x000fe400078e001b */
[----:B------:R-:W-:-:S07]  /*34200*/  IMAD.MOV.U32 R21, RZ, RZ, R26 ;  /* 0x000000ffff157224 */ /* 0x000fce00078e001a */
.L_x_46353:
[----:B------:R-:W-:Y:S05]  /*34210*/  BSYNC B1 ;  /* 0x0000000000017941 */ /* 0x000fea0003800000 */
.L_x_46351:
        /* <DEDUP_REMOVED lines=9> */
.L_x_46355:
[----:B------:R-:W-:Y:S02]  /*342b0*/  IMAD.MOV.U32 R27, RZ, RZ, R43 ;  /* 0x000000ffff1b7224 */ /* 0x000fe400078e002b */
[----:B------:R-:W-:Y:S02]  /*342c0*/  IMAD.MOV.U32 R22, RZ, RZ, R41 ;  /* 0x000000ffff167224 */ /* 0x000fe400078e0029 */
[----:B------:R-:W-:Y:S02]  /*342d0*/  IMAD.MOV.U32 R43, RZ, RZ, R42 ;  /* 0x000000ffff2b7224 */ /* 0x000fe400078e002a */
[----:B------:R-:W-:-:S07]  /*342e0*/  IMAD.MOV.U32 R41, RZ, RZ, R32 ;  /* 0x000000ffff297224 */ /* 0x000fce00078e0020 */
.L_x_46356:
[----:B------:R-:W-:Y:S05]  /*342f0*/  BSYNC B1 ;  /* 0x0000000000017941 */ /* 0x000fea0003800000 */
.L_x_46354:
        /* <DEDUP_REMOVED lines=9> */
.L_x_46358:
[----:B------:R-:W-:Y:S02]  /*34390*/  IMAD.MOV.U32 R32, RZ, RZ, R27 ;  /* 0x000000ffff207224 */ /* 0x000fe400078e001b */
[----:B------:R-:W-:Y:S02]  /*343a0*/  IMAD.MOV.U32 R26, RZ, RZ, R22 ;  /* 0x000000ffff1a7224 */ /* 0x000fe400078e0016 */
[----:B------:R-:W-:Y:S02]  /*343b0*/  IMAD.MOV.U32 R27, RZ, RZ, R24 ;  /* 0x000000ffff1b7224 */ /* 0x000fe400078e0018 */
[----:B------:R-:W-:-:S07]  /*343c0*/  IMAD.MOV.U32 R22, RZ, RZ, R25 ;  /* 0x000000ffff167224 */ /* 0x000fce00078e0019 */
.L_x_46359:
[----:B------:R-:W-:Y:S05]  /*343d0*/  BSYNC B1 ;  /* 0x0000000000017941 */ /* 0x000fea0003800000 */
.L_x_46357:
        /* <DEDUP_REMOVED lines=9> */
.L_x_46361:
[----:B------:R-:W-:Y:S02]  /*34470*/  IMAD.MOV.U32 R25, RZ, RZ, R32 ;  /* 0x000000ffff197224 */ /* 0x000fe400078e0020 */
[----:B------:R-:W-:Y:S02]  /*34480*/  IMAD.MOV.U32 R24, RZ, RZ, R26 ;  /* 0x000000ffff187224 */ /* 0x000fe400078e001a */
[----:B------:R-:W-:Y:S02]  /*34490*/  IMAD.MOV.U32 R32, RZ, RZ, R35 ;  /* 0x000000ffff207224 */ /* 0x000fe400078e0023 */
[----:B------:R-:W-:-:S07]  /*344a0*/  IMAD.MOV.U32 R26, RZ, RZ, R31 ;  /* 0x000000ffff1a7224 */ /* 0x000fce00078e001f */
.L_x_46362:
[----:B------:R-:W-:Y:S05]  /*344b0*/  BSYNC B1 ;  /* 0x0000000000017941 */ /* 0x000fea0003800000 */
.L_x_46360:
        /* <DEDUP_REMOVED lines=9> */
.L_x_46364:
[----:B------:R-:W-:Y:S02]  /*34550*/  IMAD.MOV.U32 R35, RZ, RZ, R25 ;  /* 0x000000ffff237224 */ /* 0x000fe400078e0019 */
[----:B------:R-:W-:Y:S02]  /*34560*/  IMAD.MOV.U32 R31, RZ, RZ, R24 ;  /* 0x000000ffff1f7224 */ /* 0x000fe400078e0018 */
[----:B------:R-:W-:Y:S02]  /*34570*/  IMAD.MOV.U32 R25, RZ, RZ, R30 ;  /* 0x000000ffff197224 */ /* 0x000fe400078e001e */
[----:B------:R-:W-:-:S07]  /*34580*/  IMAD.MOV.U32 R24, RZ, RZ, R37 ;  /* 0x000000ffff187224 */ /* 0x000fce00078e0025 */
.L_x_46365:
[----:B------:R-:W-:Y:S05]  /*34590*/  BSYNC B1 ;  /* 0x0000000000017941 */ /* 0x000fea0003800000 */
.L_x_46363:
        /* <DEDUP_REMOVED lines=9> */
.L_x_46367:
[----:B------:R-:W-:Y:S02]  /*34630*/  IMAD.MOV.U32 R30, RZ, RZ, R35 ;  /* 0x000000ffff1e7224 */ /* 0x000fe400078e0023 */
[----:B------:R-:W-:Y:S02]  /*34640*/  IMAD.MOV.U32 R37, RZ, RZ, R31 ;  /* 0x000000ffff257224 */ /* 0x000fe400078e001f */
[----:B------:R-:W-:Y:S02]  /*34650*/  IMAD.MOV.U32 R35, RZ, RZ, R36 ;  /* 0x000000ffff237224 */ /* 0x000fe400078e0024 */
[----:B------:R-:W-:-:S07]  /*34660*/  IMAD.MOV.U32 R31, RZ, RZ, R2 ;  /* 0x000000ffff1f7224 */ /* 0x000fce00078e0002 */
.L_x_46368:
[----:B------:R-:W-:Y:S05]  /*34670*/  BSYNC B1 ;  /* 0x0000000000017941 */ /* 0x000fea0003800000 */
.L_x_46366:
        /* <DEDUP_REMOVED lines=9> */
.L_x_46370:
[----:B------:R-:W-:Y:S02]  /*34710*/  IMAD.MOV.U32 R36, RZ, RZ, R30 ;  /* 0x000000ffff247224 */ /* 0x000fe400078e001e */
[----:B------:R-:W-:Y:S02]  /*34720*/  IMAD.MOV.U32 R2, RZ, RZ, R37 ;  /* 0x000000ffff027224 */ /* 0x000fe400078e0025 */
[----:B------:R-:W-:Y:S02]  /*34730*/  IMAD.MOV.U32 R30, RZ, RZ, R29 ;  /* 0x000000ffff1e7224 */ /* 0x000fe400078e001d */
[----:B------:R-:W-:-:S07]  /*34740*/  IMAD.MOV.U32 R37, RZ, RZ, R0 ;  /* 0x000000ffff257224 */ /* 0x000fce00078e0000 */
.L_x_46371:
[----:B------:R-:W-:Y:S05]  /*34750*/  BSYNC B1 ;  /* 0x0000000000017941 */ /* 0x000fea0003800000 */
.L_x_46369:
        /* <DEDUP_REMOVED lines=9> */
.L_x_46373:
[----:B------:R-:W-:Y:S02]  /*347f0*/  IMAD.MOV.U32 R29, RZ, RZ, R36 ;  /* 0x000000ffff1d7224 */ /* 0x000fe400078e0024 */
[----:B------:R-:W-:Y:S02]  /*34800*/  IMAD.MOV.U32 R0, RZ, RZ, R2 ;  /* 0x000000ffff007224 */ /* 0x000fe400078e0002 */
[----:B------:R-:W-:Y:S02]  /*34810*/  IMAD.MOV.U32 R36, RZ, RZ, R39 ;  /* 0x000000ffff247224 */ /* 0x000fe400078e0027 */
[----:B------:R-:W-:-:S07]  /*34820*/  IMAD.MOV.U32 R2, RZ, RZ, R3 ;  /* 0x000000ffff027224 */ /* 0x000fce00078e0003 */
.L_x_46374:
[----:B------:R-:W-:Y:S05]  /*34830*/  BSYNC B1 ;  /* 0x0000000000017941 */ /* 0x000fea0003800000 */
.L_x_46372:
        /* <DEDUP_REMOVED lines=9> */
.L_x_46376:
[----:B------:R-:W-:Y:S02]  /*348d0*/  IMAD.MOV.U32 R39, RZ, RZ, R29 ;  /* 0x000000ffff277224 */ /* 0x000fe400078e001d */
[----:B------:R-:W-:Y:S02]  /*348e0*/  IMAD.MOV.U32 R3, RZ, RZ, R0 ;  /* 0x000000ffff037224 */ /* 0x000fe400078e0000 */
[----:B------:R-:W-:Y:S02]  /*348f0*/  IMAD.MOV.U32 R29, RZ, RZ, R38 ;  /* 0x000000ffff1d7224 */ /* 0x000fe400078e0026 */
[----:B------:R-:W-:-:S07]  /*34900*/  IMAD.MOV.U32 R0, RZ, RZ, R19 ;  /* 0x000000ffff007224 */ /* 0x000fce00078e0013 */
.L_x_46377:
[----:B------:R-:W-:Y:S05]  /*34910*/  BSYNC B1 ;  /* 0x0000000000017941 */ /* 0x000fea0003800000 */
.L_x_46375:
        /* <DEDUP_REMOVED lines=9> */
.L_x_46379:
[----:B------:R-:W-:Y:S02]  /*349b0*/  IMAD.MOV.U32 R38, RZ, RZ, R39 ;  /* 0x000000ffff267224 */ /* 0x000fe400078e0027 */
[----:B------:R-:W-:Y:S02]  /*349c0*/  IMAD.MOV.U32 R19, RZ, RZ, R3 ;  /* 0x000000ffff137224 */ /* 0x000fe400078e0003 */
[----:B------:R-:W-:Y:S02]  /*349d0*/  IMAD.MOV.U32 R39, RZ, RZ, R34 ;  /* 0x000000ffff277224 */ /* 0x000fe400078e0022 */
[----:B------:R-:W-:-:S07]  /*349e0*/  IMAD.MOV.U32 R3, RZ, RZ, R18 ;  /* 0x000000ffff037224 */ /* 0x000fce00078e0012 */
.L_x_46380:
[----:B------:R-:W-:Y:S05]  /*349f0*/  BSYNC B1 ;  /* 0x0000000000017941 */ /* 0x000fea0003800000 */
.L_x_46378:
        /* <DEDUP_REMOVED lines=16> */
.L_x_46382:
[----:B------:R-:W-:Y:S02]  /*34b00*/  IMAD.MOV.U32 R45, RZ, RZ, R28 ;  /* 0x000000ffff2d7224 */ /* 0x000fe400078e001c */
[----:B------:R-:W-:Y:S01]  /*34b10*/  IMAD.MOV.U32 R14, RZ, RZ, R5 ;  /* 0x000000ffff0e7224 */ /* 0x000fe200078e0005 */
[----:B------:R-:W-:Y:S01]  /*34b20*/  MOV R5, R16 ;  /* 0x0000001000057202 */ /* 0x000fe20000000f00 */
[----:B------:R-:W-:-:S07]  /*34b30*/  IMAD.MOV.U32 R28, RZ, RZ, R17 ;  /* 0x000000ffff1c7224 */ /* 0x000fce00078e0011 */
.L_x_46383:
[----:B------:R-:W-:Y:S05]  /*34b40*/  BSYNC B1 ;  /* 0x0000000000017941 */ /* 0x000fea0003800000 */
.L_x_46381:
        /* <DEDUP_REMOVED lines=9> */
.L_x_46385:
[----:B------:R-:W-:Y:S01]  /*34be0*/  IMAD.MOV.U32 R18, RZ, RZ, R45 ;  /* 0x000000ffff127224 */ /* 0x000fe200078e002d */
[----:B------:R-:W-:Y:S01]  /*34bf0*/  MOV R45, R48 ;  /* 0x00000030002d7202 */ /* 0x000fe20000000f00 */
[----:B------:R-:W-:Y:S02]  /*34c00*/  IMAD.MOV.U32 R16, RZ, RZ, R14 ;  /* 0x000000ffff107224 */ /* 0x000fe400078e000e */
[----:B------:R-:W-:-:S07]  /*34c10*/  IMAD.MOV.U32 R14, RZ, RZ, R44 ;  /* 0x000000ffff0e7224 */ /* 0x000fce00078e002c */
.L_x_46386:
[----:B------:R-:W-:Y:S05]  /*34c20*/  BSYNC B1 ;  /* 0x0000000000017941 */ /* 0x000fea0003800000 */
.L_x_46384:
        /* <DEDUP_REMOVED lines=9> */
.L_x_46388:
[----:B------:R-:W-:Y:S01]  /*34cc0*/  IMAD.MOV.U32 R47, RZ, RZ, R18 ;  /* 0x000000ffff2f7224 */ /* 0x000fe200078e0012 */
[----:B------:R-:W-:Y:S01]  /*34cd0*/  MOV R18, R33 ;  /* 0x0000002100127202 */ /* 0x000fe20000000f00 */
[----:B------:R-:W-:Y:S02]  /*34ce0*/  IMAD.MOV.U32 R17, RZ, RZ, R16 ;  /* 0x000000ffff117224 */ /* 0x000fe400078e0010 */
[----:B------:R-:W-:-:S07]  /*34cf0*/  IMAD.MOV.U32 R16, RZ, RZ, R23 ;  /* 0x000000ffff107224 */ /* 0x000fce00078e0017 */
.L_x_46389:
[----:B------:R-:W-:Y:S05]  /*34d00*/  BSYNC B1 ;  /* 0x0000000000017941 */ /* 0x000fea0003800000 */
.L_x_46387:
        /* <DEDUP_REMOVED lines=9> */
.L_x_46391:
[----:B------:R-:W-:Y:S01]  /*34da0*/  IMAD.MOV.U32 R23, RZ, RZ, R47 ;  /* 0x000000ffff177224 */ /* 0x000fe200078e002f */
[----:B------:R-:W-:Y:S01]  /*34db0*/  MOV R47, R46 ;  /* 0x0000002e002f7202 */ /* 0x000fe20000000f00 */
[----:B------:R-:W-:Y:S02]  /*34dc0*/  IMAD.MOV.U32 R34, RZ, RZ, R17 ;  /* 0x000000ffff227224 */ /* 0x000fe400078e0011 */
[----:B------:R-:W-:-:S07]  /*34dd0*/  IMAD.MOV.U32 R17, RZ, RZ, R40 ;  /* 0x000000ffff117224 */ /* 0x000fce00078e0028 */
.L_x_46392:
[----:B------:R-:W-:Y:S05]  /*34de0*/  BSYNC B1 ;  /* 0x0000000000017941 */ /* 0x000fea0003800000 */
.L_x_46390:
        /* <DEDUP_REMOVED lines=9> */
.L_x_46394:
[----:B------:R-:W-:Y:S01]  /*34e80*/  IMAD.MOV.U32 R42, RZ, RZ, R23 ;  /* 0x000000ffff2a7224 */ /* 0x000fe200078e0017 */
[----:B------:R-:W-:Y:S01]  /*34e90*/  MOV R23, R20 ;  /* 0x0000001400177202 */ /* 0x000fe20000000f00 */
[----:B------:R-:W-:Y:S02]  /*34ea0*/  IMAD.MOV.U32 R40, RZ, RZ, R34 ;  /* 0x000000ffff287224 */ /* 0x000fe400078e0022 */
[----:B------:R-:W-:-:S07]  /*34eb0*/  IMAD.MOV.U32 R34, RZ, RZ, R21 ;  /* 0x000000ffff227224 */ /* 0x000fce00078e0015 */
.L_x_46395:
[----:B------:R-:W-:Y:S05]  /*34ec0*/  BSYNC B1 ;  /* 0x0000000000017941 */ /* 0x000fea0003800000 */
.L_x_46393:
        /* <DEDUP_REMOVED lines=9> */
.L_x_46397:
[----:B------:R-:W-:Y:S01]  /*34f60*/  IMAD.MOV.U32 R20, RZ, RZ, R42 ;  /* 0x000000ffff147224 */ /* 0x000fe200078e002a */
[----:B------:R-:W-:Y:S01]  /*34f70*/  MOV R42, R43 ;  /* 0x0000002b002a7202 */ /* 0x000fe20000000f00 */
[----:B------:R-:W-:Y:S02]  /*34f80*/  IMAD.MOV.U32 R21, RZ, RZ, R40 ;  /* 0x000000ffff157224 */ /* 0x000fe400078e0028 */
[----:B------:R-:W-:-:S07]  /*34f90*/  IMAD.MOV.U32 R40, RZ, RZ, R41 ;  /* 0x000000ffff287224 */ /* 0x000fce00078e0029 */
.L_x_46398:
[----:B------:R-:W-:Y:S05]  /*34fa0*/  BSYNC B1 ;  /* 0x0000000000017941 */ /* 0x000fea0003800000 */
.L_x_46396:
        /* <DEDUP_REMOVED lines=9> */
.L_x_46400:
[----:B------:R-:W-:Y:S01]  /*35040*/  IMAD.MOV.U32 R41, RZ, RZ, R20 ;  /* 0x000000ffff297224 */ /* 0x000fe200078e0014 */
[----:B------:R-:W-:Y:S01]  /*35050*/  MOV R20, R27 ;  /* 0x0000001b00147202 */ /* 0x000fe20000000f00 */
[----:B------:R-:W-:Y:S02]  /*35060*/  IMAD.MOV.U32 R33, RZ, RZ, R21 ;  /* 0x000000ffff217224 */ /* 0x000fe400078e0015 */
[----:B------:R-:W-:-:S07]  /*35070*/  IMAD.MOV.U32 R21, RZ, RZ, R22 ;  /* 0x000000ffff157224 */ /* 0x000fce00078e0016 */
.L_x_46401:
[----:B------:R-:W-:Y:S05]  /*35080*/  BSYNC B1 ;  /* 0x0000000000017941 */ /* 0x000fea0003800000 */
.L_x_46399:
        /* <DEDUP_REMOVED lines=9> */
.L_x_46403:
[----:B------:R-:W-:Y:S01]  /*35120*/  IMAD.MOV.U32 R22, RZ, RZ, R41 ;  /* 0x000000ffff167224 */ /* 0x000fe200078e0029 */
[----:B------:R-:W-:Y:S01]  /*35130*/  MOV R41, R32 ;  /* 0x0000002000297202 */ /* 0x000fe20000000f00 */
[----:B------:R-:W-:Y:S02]  /*35140*/  IMAD.MOV.U32 R27, RZ, RZ, R33 ;  /* 0x000000ffff1b7224 */ /* 0x000fe400078e0021 */
[----:B------:R-:W-:-:S07]  /*35150*/  IMAD.MOV.U32 R33, RZ, RZ, R26 ;  /* 0x000000ffff217224 */ /* 0x000fce00078e001a */
.L_x_46404:
[----:B------:R-:W-:Y:S05]  /*35160*/  BSYNC B1 ;  /* 0x0000000000017941 */ /* 0x000fea0003800000 */
.L_x_46402:
        /* <DEDUP_REMOVED lines=9> */
.L_x_46406:
[----:B------:R-:W-:Y:S01]  /*35200*/  IMAD.MOV.U32 R32, RZ, RZ, R22 ;  /* 0x000000ffff207224 */ /* 0x000fe200078e0016 */
[----:B------:R-:W-:Y:S01]  /*35210*/  MOV R22, R25 ;  /* 0x0000001900167202 */ /* 0x000fe20000000f00 */
[----:B------:R-:W-:Y:S02]  /*35220*/  IMAD.MOV.U32 R26, RZ, RZ, R27 ;  /* 0x000000ffff1a7224 */ /* 0x000fe400078e001b */
[----:B------:R-:W-:-:S07]  /*35230*/  IMAD.MOV.U32 R27, RZ, RZ, R24 ;  /* 0x000000ffff1b7224 */ /* 0x000fce00078e0018 */
.L_x_46407:
[----:B------:R-:W-:Y:S05]  /*35240*/  BSYNC B1 ;  /* 0x0000000000017941 */ /* 0x000fea0003800000 */
.L_x_46405:
        /* <DEDUP_REMOVED lines=9> */
.L_x_46409:
[----:B------:R-:W-:Y:S01]  /*352e0*/  IMAD.MOV.U32 R25, RZ, RZ, R32 ;  /* 0x000000ffff197224 */ /* 0x000fe200078e0020 */
[----:B------:R-:W-:Y:S01]  /*352f0*/  MOV R32, R35 ;  /* 0x0000002300207202 */ /* 0x000fe20000000f00 */
[----:B------:R-:W-:Y:S02]  /*35300*/  IMAD.MOV.U32 R24, RZ, RZ, R26 ;  /* 0x000000ffff187224 */ /* 0x000fe400078e001a */
[----:B------:R-:W-:-:S07]  /*35310*/  IMAD.MOV.U32 R26, RZ, RZ, R31 ;  /* 0x000000ffff1a7224 */ /* 0x000fce00078e001f */
.L_x_46410:
[----:B------:R-:W-:Y:S05]  /*35320*/  BSYNC B1 ;  /* 0x0000000000017941 */ /* 0x000fea0003800000 */
.L_x_46408:
        /* <DEDUP_REMOVED lines=9> */
.L_x_46412:
[----:B------:R-:W-:Y:S01]  /*353c0*/  IMAD.MOV.U32 R35, RZ, RZ, R25 ;  /* 0x000000ffff237224 */ /* 0x000fe200078e0019 */
[----:B------:R-:W-:Y:S01]  /*353d0*/  MOV R25, R30 ;  /* 0x0000001e00197202 */ /* 0x000fe20000000f00 */
[----:B------:R-:W-:Y:S02]  /*353e0*/  IMAD.MOV.U32 R31, RZ, RZ, R24 ;  /* 0x000000ffff1f7224 */ /* 0x000fe400078e0018 */
[----:B------:R-:W-:-:S07]  /*353f0*/  IMAD.MOV.U32 R24, RZ, RZ, R37 ;  /* 0x000000ffff187224 */ /* 0x000fce00078e0025 */
.L_x_46413:
[----:B------:R-:W-:Y:S05]  /*35400*/  BSYNC B1 ;  /* 0x0000000000017941 */ /* 0x000fea0003800000 */
.L_x_46411:
        /* <DEDUP_REMOVED lines=9> */
.L_x_46415:
[----:B------:R-:W-:Y:S01]  /*354a0*/  IMAD.MOV.U32 R30, RZ, RZ, R35 ;  /* 0x000000ffff1e7224 */ /* 0x000fe200078e0023 */
[----:B------:R-:W-:Y:S01]  /*354b0*/  MOV R35, R36 ;  /* 0x0000002400237202 */ /* 0x000fe20000000f00 */
[----:B------:R-:W-:Y:S02]  /*354c0*/  IMAD.MOV.U32 R37, RZ, RZ, R31 ;  /* 0x000000ffff257224 */ /* 0x000fe400078e001f */
[----:B------:R-:W-:-:S07]  /*354d0*/  IMAD.MOV.U32 R31, RZ, RZ, R2 ;  /* 0x000000ffff1f7224 */ /* 0x000fce00078e0002 */
.L_x_46416:
[----:B------:R-:W-:Y:S05]  /*354e0*/  BSYNC B1 ;  /* 0x0000000000017941 */ /* 0x000fea0003800000 */
.L_x_46414:
        /* <DEDUP_REMOVED lines=9> */
.L_x_46418:
[----:B------:R-:W-:Y:S01]  /*35580*/  IMAD.MOV.U32 R36, RZ, RZ, R30 ;  /* 0x000000ffff247224 */ /* 0x000fe200078e001e */
[----:B------:R-:W-:Y:S01]  /*35590*/  MOV R30, R29 ;  /* 0x0000001d001e7202 */ /* 0x000fe20000000f00 */
[----:B------:R-:W-:Y:S02]  /*355a0*/  IMAD.MOV.U32 R2, RZ, RZ, R37 ;  /* 0x000000ffff027224 */ /* 0x000fe400078e0025 */
[----:B------:R-:W-:-:S07]  /*355b0*/  IMAD.MOV.U32 R37, RZ, RZ, R0 ;  /* 0x000000ffff257224 */ /* 0x000fce00078e0000 */
.L_x_46419:
[----:B------:R-:W-:Y:S05]  /*355c0*/  BSYNC B1 ;  /* 0x0000000000017941 */ /* 0x000fea0003800000 */
.L_x_46417:
        /* <DEDUP_REMOVED lines=9> */
.L_x_46421:
[----:B------:R-:W-:Y:S01]  /*35660*/  IMAD.MOV.U32 R29, RZ, RZ, R36 ;  /* 0x000000ffff1d7224 */ /* 0x000fe200078e0024 */
[----:B------:R-:W-:Y:S01]  /*35670*/  MOV R36, R39 ;  /* 0x0000002700247202 */ /* 0x000fe20000000f00 */
[----:B------:R-:W-:Y:S02]  /*35680*/  IMAD.MOV.U32 R0, RZ, RZ, R2 ;  /* 0x000000ffff007224 */ /* 0x000fe400078e0002 */
[----:B------:R-:W-:-:S07]  /*35690*/  IMAD.MOV.U32 R2, RZ, RZ, R3 ;  /* 0x000000ffff027224 */ /* 0x000fce00078e0003 */
.L_x_46422:
[----:B------:R-:W-:Y:S05]  /*356a0*/  BSYNC B1 ;  /* 0x0000000000017941 */ /* 0x000fea0003800000 */
.L_x_46420:
        /* <DEDUP_REMOVED lines=9> */
.L_x_46424:
[----:B------:R-:W-:Y:S01]  /*35740*/  IMAD.MOV.U32 R39, RZ, RZ, R29 ;  /* 0x000000ffff277224 */ /* 0x000fe200078e001d */
[----:B------:R-:W-:Y:S01]  /*35750*/  MOV R29, R38 ;  /* 0x00000026001d7202 */ /* 0x000fe20000000f00 */
[----:B------:R-:W-:Y:S02]  /*35760*/  IMAD.MOV.U32 R3, RZ, RZ, R0 ;  /* 0x000000ffff037224 */ /* 0x000fe400078e0000 */
[----:B------:R-:W-:-:S07]  /*35770*/  IMAD.MOV.U32 R0, RZ, RZ, R19 ;  /* 0x000000ffff007224 */ /* 0x000fce00078e0013 */
.L_x_46425:
[----:B------:R-:W-:Y:S05]  /*35780*/  BSYNC B1 ;  /* 0x0000000000017941 */ /* 0x000fea0003800000 */
.L_x_46423:
        /* <DEDUP_REMOVED lines=16> */
.L_x_46427:
[----:B------:R-:W-:Y:S01]  /*35890*/  MOV R15, R28 ;  /* 0x0000001c000f7202 */ /* 0x000fe20000000f00 */
[----:B------:R-:W-:Y:S02]  /*358a0*/  IMAD.MOV.U32 R12, RZ, RZ, R5 ;  /* 0x000000ffff0c7224 */ /* 0x000fe400078e0005 */
[----:B------:R-:W-:Y:S02]  /*358b0*/  IMAD.MOV.U32 R5, RZ, RZ, R14 ;  /* 0x000000ffff057224 */ /* 0x000fe400078e000e */
[----:B------:R-:W-:-:S07]  /*358c0*/  IMAD.MOV.U32 R28, RZ, RZ, R45 ;  /* 0x000000ffff1c7224 */ /* 0x000fce00078e002d */
.L_x_46428:
[----:B------:R-:W-:Y:S05]  /*358d0*/  BSYNC B1 ;  /* 0x0000000000017941 */ /* 0x000fea0003800000 */
.L_x_46426:
        /* <DEDUP_REMOVED lines=9> */
.L_x_46430:
[----:B------:R-:W-:Y:S01]  /*35970*/  MOV R38, R15 ;  /* 0x0000000f00267202 */ /* 0x000fe20000000f00 */
[----:B------:R-:W-:Y:S02]  /*35980*/  IMAD.MOV.U32 R14, RZ, RZ, R12 ;  /* 0x000000ffff0e7224 */ /* 0x000fe400078e000c */
[----:B------:R-:W-:Y:S02]  /*35990*/  IMAD.MOV.U32 R15, RZ, RZ, R18 ;  /* 0x000000ffff0f7224 */ /* 0x000fe400078e0012 */
[----:B------:R-:W-:-:S07]  /*359a0*/  IMAD.MOV.U32 R12, RZ, RZ, R16 ;  /* 0x000000ffff0c7224 */ /* 0x000fce00078e0010 */
.L_x_46431:
[----:B------:R-:W-:Y:S05]  /*359b0*/  BSYNC B1 ;  /* 0x0000000000017941 */ /* 0x000fea0003800000 */
.L_x_46429:
        /* <DEDUP_REMOVED lines=9> */
.L_x_46433:
[----:B------:R-:W-:Y:S01]  /*35a50*/  MOV R16, R38 ;  /* 0x0000002600107202 */ /* 0x000fe20000000f00 */
[----:B------:R-:W-:Y:S02]  /*35a60*/  IMAD.MOV.U32 R19, RZ, RZ, R14 ;  /* 0x000000ffff137224 */ /* 0x000fe400078e000e */
[----:B------:R-:W-:Y:S02]  /*35a70*/  IMAD.MOV.U32 R38, RZ, RZ, R47 ;  /* 0x000000ffff267224 */ /* 0x000fe400078e002f */
[----:B------:R-:W-:-:S07]  /*35a80*/  IMAD.MOV.U32 R14, RZ, RZ, R17 ;  /* 0x000000ffff0e7224 */ /* 0x000fce00078e0011 */
.L_x_46434:
[----:B------:R-:W-:Y:S05]  /*35a90*/  BSYNC B1 ;  /* 0x0000000000017941 */ /* 0x000fea0003800000 */
.L_x_46432:
        /* <DEDUP_REMOVED lines=9> */
.L_x_46436:
[----:B------:R-:W-:Y:S01]  /*35b30*/  MOV R43, R16 ;  /* 0x00000010002b7202 */ /* 0x000fe20000000f00 */
[----:B------:R-:W-:Y:S02]  /*35b40*/  IMAD.MOV.U32 R17, RZ, RZ, R19 ;  /* 0x000000ffff117224 */ /* 0x000fe400078e0013 */
[----:B------:R-:W-:Y:S02]  /*35b50*/  IMAD.MOV.U32 R16, RZ, RZ, R23 ;  /* 0x000000ffff107224 */ /* 0x000fe400078e0017 */
[----:B------:R-:W-:-:S07]  /*35b60*/  IMAD.MOV.U32 R19, RZ, RZ, R34 ;  /* 0x000000ffff137224 */ /* 0x000fce00078e0022 */
.L_x_46437:
[----:B------:R-:W-:Y:S05]  /*35b70*/  BSYNC B1 ;  /* 0x0000000000017941 */ /* 0x000fea0003800000 */
.L_x_46435:
        /* <DEDUP_REMOVED lines=9> */
.L_x_46439:
[----:B------:R-:W-:Y:S01]  /*35c10*/  MOV R23, R43 ;  /* 0x0000002b00177202 */ /* 0x000fe20000000f00 */
[----:B------:R-:W-:Y:S02]  /*35c20*/  IMAD.MOV.U32 R18, RZ, RZ, R17 ;  /* 0x000000ffff127224 */ /* 0x000fe400078e0011 */
[----:B------:R-:W-:Y:S02]  /*35c30*/  IMAD.MOV.U32 R43, RZ, RZ, R42 ;  /* 0x000000ffff2b7224 */ /* 0x000fe400078e002a */
[----:B------:R-:W-:-:S07]  /*35c40*/  IMAD.MOV.U32 R17, RZ, RZ, R40 ;  /* 0x000000ffff117224 */ /* 0x000fce00078e0028 */
.L_x_46440:
[----:B------:R-:W-:Y:S05]  /*35c50*/  BSYNC B1 ;  /* 0x0000000000017941 */ /* 0x000fea0003800000 */
.L_x_46438:
        /* <DEDUP_REMOVED lines=9> */
.L_x_46442:
[----:B------:R-:W-:Y:S01]  /*35cf0*/  MOV R40, R23 ;  /* 0x0000001700287202 */ /* 0x000fe20000000f00 */
[----:B------:R-:W-:Y:S02]  /*35d00*/  IMAD.MOV.U32 R34, RZ, RZ, R18 ;  /* 0x000000ffff227224 */ /* 0x000fe400078e0012 */
[----:B------:R-:W-:Y:S02]  /*35d10*/  IMAD.MOV.U32 R23, RZ, RZ, R20 ;  /* 0x000000ffff177224 */ /* 0x000fe400078e0014 */
[----:B------:R-:W-:-:S07]  /*35d20*/  IMAD.MOV.U32 R18, RZ, RZ, R21 ;  /* 0x000000ffff127224 */ /* 0x000fce00078e0015 */
.L_x_46443:
[----:B------:R-:W-:Y:S05]  /*35d30*/  BSYNC B1 ;  /* 0x0000000000017941 */ /* 0x000fea0003800000 */
.L_x_46441:
        /* <DEDUP_REMOVED lines=9> */
.L_x_46445:
[----:B------:R-:W-:Y:S01]  /*35dd0*/  MOV R21, R40 ;  /* 0x0000002800157202 */ /* 0x000fe20000000f00 */
[----:B------:R-:W-:Y:S02]  /*35de0*/  IMAD.MOV.U32 R20, RZ, RZ, R34 ;  /* 0x000000ffff147224 */ /* 0x000fe400078e0022 */
[----:B------:R-:W-:Y:S02]  /*35df0*/  IMAD.MOV.U32 R40, RZ, RZ, R41 ;  /* 0x000000ffff287224 */ /* 0x000fe400078e0029 */
[----:B------:R-:W-:-:S07]  /*35e00*/  IMAD.MOV.U32 R34, RZ, RZ, R33 ;  /* 0x000000ffff227224 */ /* 0x000fce00078e0021 */
.L_x_46446:
[----:B------:R-:W-:Y:S05]  /*35e10*/  BSYNC B1 ;  /* 0x0000000000017941 */ /* 0x000fea0003800000 */
.L_x_46444:
        /* <DEDUP_REMOVED lines=9> */
.L_x_46448:
[----:B------:R-:W-:Y:S01]  /*35eb0*/  MOV R41, R21 ;  /* 0x0000001500297202 */ /* 0x000fe20000000f00 */
[----:B------:R-:W-:Y:S02]  /*35ec0*/  IMAD.MOV.U32 R33, RZ, RZ, R20 ;  /* 0x000000ffff217224 */ /* 0x000fe400078e0014 */
[----:B------:R-:W-:Y:S02]  /*35ed0*/  IMAD.MOV.U32 R21, RZ, RZ, R22 ;  /* 0x000000ffff157224 */ /* 0x000fe400078e0016 */
[----:B------:R-:W-:-:S07]  /*35ee0*/  IMAD.MOV.U32 R20, RZ, RZ, R27 ;  /* 0x000000ffff147224 */ /* 0x000fce00078e001b */
.L_x_46449:
[----:B------:R-:W-:Y:S05]  /*35ef0*/  BSYNC B1 ;  /* 0x0000000000017941 */ /* 0x000fea0003800000 */
.L_x_46447:
        /* <DEDUP_REMOVED lines=9> */
.L_x_46451:
[----:B------:R-:W-:Y:S01]  /*35f90*/  MOV R22, R41 ;  /* 0x0000002900167202 */ /* 0x000fe20000000f00 */
[----:B------:R-:W-:Y:S02]  /*35fa0*/  IMAD.MOV.U32 R27, RZ, RZ, R33 ;  /* 0x000000ffff1b7224 */ /* 0x000fe400078e0021 */
[----:B------:R-:W-:Y:S02]  /*35fb0*/  IMAD.MOV.U32 R41, RZ, RZ, R32 ;  /* 0x000000ffff297224 */ /* 0x000fe400078e0020 */
[----:B------:R-:W-:-:S07]  /*35fc0*/  IMAD.MOV.U32 R33, RZ, RZ, R26 ;  /* 0x000000ffff217224 */ /* 0x000fce00078e001a */
.L_x_46452:
[----:B------:R-:W-:Y:S05]  /*35fd0*/  BSYNC B1 ;  /* 0x0000000000017941 */ /* 0x000fea0003800000 */
.L_x_46450:
        /* <DEDUP_REMOVED lines=9> */
.L_x_46454:
[----:B------:R-:W-:Y:S01]  /*36070*/  MOV R32, R22 ;  /* 0x0000001600207202 */ /* 0x000fe20000000f00 */
[----:B------:R-:W-:Y:S02]  /*36080*/  IMAD.MOV.U32 R26, RZ, RZ, R27 ;  /* 0x000000ffff1a7224 */ /* 0x000fe400078e001b */
[----:B------:R-:W-:Y:S02]  /*36090*/  IMAD.MOV.U32 R22, RZ, RZ, R25 ;  /* 0x000000ffff167224 */ /* 0x000fe400078e0019 */
[----:B------:R-:W-:-:S07]  /*360a0*/  IMAD.MOV.U32 R27, RZ, RZ, R24 ;  /* 0x000000ffff1b7224 */ /* 0x000fce00078e0018 */
.L_x_46455:
[----:B------:R-:W-:Y:S05]  /*360b0*/  BSYNC B1 ;  /* 0x0000000000017941 */ /* 0x000fea0003800000 */
.L_x_46453:
        /* <DEDUP_REMOVED lines=9> */
.L_x_46457:
[----:B------:R-:W-:Y:S01]  /*36150*/  MOV R25, R32 ;  /* 0x0000002000197202 */ /* 0x000fe20000000f00 */
[----:B------:R-:W-:Y:S02]  /*36160*/  IMAD.MOV.U32 R24, RZ, RZ, R26 ;  /* 0x000000ffff187224 */ /* 0x000fe400078e001a */
[----:B------:R-:W-:Y:S02]  /*36170*/  IMAD.MOV.U32 R32, RZ, RZ, R35 ;  /* 0x000000ffff207224 */ /* 0x000fe400078e0023 */
[----:B------:R-:W-:-:S07]  /*36180*/  IMAD.MOV.U32 R26, RZ, RZ, R31 ;  /* 0x000000ffff1a7224 */ /* 0x000fce00078e001f */
.L_x_46458:
[----:B------:R-:W-:Y:S05]  /*36190*/  BSYNC B1 ;  /* 0x0000000000017941 */ /* 0x000fea0003800000 */
.L_x_46456:
        /* <DEDUP_REMOVED lines=9> */
.L_x_46460:
[----:B------:R-:W-:Y:S01]  /*36230*/  MOV R35, R25 ;  /* 0x0000001900237202 */ /* 0x000fe20000000f00 */
[----:B------:R-:W-:Y:S02]  /*36240*/  IMAD.MOV.U32 R31, RZ, RZ, R24 ;  /* 0x000000ffff1f7224 */ /* 0x000fe400078e0018 */
[----:B------:R-:W-:Y:S02]  /*36250*/  IMAD.MOV.U32 R25, RZ, RZ, R30 ;  /* 0x000000ffff197224 */ /* 0x000fe400078e001e */
[----:B------:R-:W-:-:S07]  /*36260*/  IMAD.MOV.U32 R24, RZ, RZ, R37 ;  /* 0x000000ffff187224 */ /* 0x000fce00078e0025 */
.L_x_46461:
[----:B------:R-:W-:Y:S05]  /*36270*/  BSYNC B1 ;  /* 0x0000000000017941 */ /* 0x000fea0003800000 */
.L_x_46459:
        /* <DEDUP_REMOVED lines=9> */
.L_x_46463:
[----:B------:R-:W-:Y:S01]  /*36310*/  MOV R30, R35 ;  /* 0x00000023001e7202 */ /* 0x000fe20000000f00 */
[----:B------:R-:W-:Y:S02]  /*36320*/  IMAD.MOV.U32 R37, RZ, RZ, R31 ;  /* 0x000000ffff257224 */ /* 0x000fe400078e001f */
[----:B------:R-:W-:Y:S02]  /*36330*/  IMAD.MOV.U32 R35, RZ, RZ, R36 ;  /* 0x000000ffff237224 */ /* 0x000fe400078e0024 */
[----:B------:R-:W-:-:S07]  /*36340*/  IMAD.MOV.U32 R31, RZ, RZ, R2 ;  /* 0x000000ffff1f7224 */ /* 0x000fce00078e0002 */
.L_x_46464:
[----:B------:R-:W-:Y:S05]  /*36350*/  BSYNC B1 ;  /* 0x0000000000017941 */ /* 0x000fea0003800000 */
.L_x_46462:
        /* <DEDUP_REMOVED lines=9> */
.L_x_46466:
[----:B------:R-:W-:Y:S01]  /*363f0*/  MOV R36, R30 ;  /* 0x0000001e00247202 */ /* 0x000fe20000000f00 */
[----:B------:R-:W-:Y:S02]  /*36400*/  IMAD.MOV.U32 R2, RZ, RZ, R37 ;  /* 0x000000ffff027224 */ /* 0x000fe400078e0025 */
[----:B------:R-:W-:Y:S02]  /*36410*/  IMAD.MOV.U32 R30, RZ, RZ, R29 ;  /* 0x000000ffff1e7224 */ /* 0x000fe400078e001d */
[----:B------:R-:W-:-:S07]  /*36420*/  IMAD.MOV.U32 R37, RZ, RZ, R0 ;  /* 0x000000ffff257224 */ /* 0x000fce00078e0000 */
.L_x_46467:
[----:B------:R-:W-:Y:S05]  /*36430*/  BSYNC B1 ;  /* 0x0000000000017941 */ /* 0x000fea0003800000 */
.L_x_46465:
        /* <DEDUP_REMOVED lines=9> */
.L_x_46469:
[----:B------:R-:W-:Y:S01]  /*364d0*/  MOV R29, R36 ;  /* 0x00000024001d7202 */ /* 0x000fe20000000f00 */
[----:B------:R-:W-:Y:S02]  /*364e0*/  IMAD.MOV.U32 R0, RZ, RZ, R2 ;  /* 0x000000ffff007224 */ /* 0x000fe400078e0002 */
[----:B------:R-:W-:Y:S02]  /*364f0*/  IMAD.MOV.U32 R36, RZ, RZ, R39 ;  /* 0x000000ffff247224 */ /* 0x000fe400078e0027 */
[----:B------:R-:W-:-:S07]  /*36500*/  IMAD.MOV.U32 R2, RZ, RZ, R3 ;  /* 0x000000ffff027224 */ /* 0x000fce00078e0003 */
.L_x_46470:
[----:B------:R-:W-:Y:S05]  /*36510*/  BSYNC B1 ;  /* 0x0000000000017941 */ /* 0x000fea0003800000 */
.L_x_46468:
        /* <DEDUP_REMOVED lines=16> */
.L_x_46472:
[----:B------:R-:W-:Y:S02]  /*36620*/  IMAD.MOV.U32 R13, RZ, RZ, R28 ;  /* 0x000000ffff0d7224 */ /* 0x000fe400078e001c */
[----:B------:R-:W-:Y:S02]  /*36630*/  IMAD.MOV.U32 R3, RZ, RZ, R5 ;  /* 0x000000ffff037224 */ /* 0x000fe400078e0005 */
[----:B------:R-:W-:Y:S02]  /*36640*/  IMAD.MOV.U32 R5, RZ, RZ, R12 ;  /* 0x000000ffff057224 */ /* 0x000fe400078e000c */
[----:B------:R-:W-:-:S07]  /*36650*/  IMAD.MOV.U32 R28, RZ, RZ, R15 ;  /* 0x000000ffff1c7224 */ /* 0x000fce00078e000f */
.L_x_46473:
[----:B------:R-:W-:Y:S05]  /*36660*/  BSYNC B1 ;  /* 0x0000000000017941 */ /* 0x000fea0003800000 */
.L_x_46471:
        /* <DEDUP_REMOVED lines=9> */
.L_x_46475:
[----:B------:R-:W-:Y:S02]  /*36700*/  IMAD.MOV.U32 R15, RZ, RZ, R13 ;  /* 0x000000ffff0f7224 */ /* 0x000fe400078e000d */
[----:B------:R-:W-:Y:S02]  /*36710*/  IMAD.MOV.U32 R10, RZ, RZ, R3 ;  /* 0x000000ffff0a7224 */ /* 0x000fe400078e0003 */
[----:B------:R-:W-:Y:S02]  /*36720*/  IMAD.MOV.U32 R13, RZ, RZ, R38 ;  /* 0x000000ffff0d7224 */ /* 0x000fe400078e0026 */
[----:B------:R-:W-:-:S07]  /*36730*/  IMAD.MOV.U32 R3, RZ, RZ, R14 ;  /* 0x000000ffff037224 */ /* 0x000fce00078e000e */
.L_x_46476:
[----:B------:R-:W-:Y:S05]  /*36740*/  BSYNC B1 ;  /* 0x0000000000017941 */ /* 0x000fea0003800000 */
.L_x_46474:
        /* <DEDUP_REMOVED lines=9> */
.L_x_46478:
[----:B------:R-:W-:Y:S02]  /*367e0*/  IMAD.MOV.U32 R14, RZ, RZ, R15 ;  /* 0x000000ffff0e7224 */ /* 0x000fe400078e000f */
[----:B------:R-:W-:Y:S02]  /*367f0*/  IMAD.MOV.U32 R12, RZ, RZ, R10 ;  /* 0x000000ffff0c7224 */ /* 0x000fe400078e000a */
[----:B------:R-:W-:Y:S02]  /*36800*/  IMAD.MOV.U32 R15, RZ, RZ, R16 ;  /* 0x000000ffff0f7224 */ /* 0x000fe400078e0010 */
[----:B------:R-:W-:-:S07]  /*36810*/  IMAD.MOV.U32 R10, RZ, RZ, R19 ;  /* 0x000000ffff0a7224 */ /* 0x000fce00078e0013 */
.L_x_46479:
[----:B------:R-:W-:Y:S05]  /*36820*/  BSYNC B1 ;  /* 0x0000000000017941 */ /* 0x000fea0003800000 */
.L_x_46477:
        /* <DEDUP_REMOVED lines=9> */
.L_x_46481:
[----:B------:R-:W-:Y:S02]  /*368c0*/  IMAD.MOV.U32 R16, RZ, RZ, R14 ;  /* 0x000000ffff107224 */ /* 0x000fe400078e000e */
[----:B------:R-:W-:Y:S02]  /*368d0*/  IMAD.MOV.U32 R19, RZ, RZ, R12 ;  /* 0x000000ffff137224 */ /* 0x000fe400078e000c */
[----:B------:R-:W-:Y:S02]  /*368e0*/  IMAD.MOV.U32 R14, RZ, RZ, R43 ;  /* 0x000000ffff0e7224 */ /* 0x000fe400078e002b */
[----:B------:R-:W-:-:S07]  /*368f0*/  IMAD.MOV.U32 R12, RZ, RZ, R17 ;  /* 0x000000ffff0c7224 */ /* 0x000fce00078e0011 */
.L_x_46482:
[----:B------:R-:W-:Y:S05]  /*36900*/  BSYNC B1 ;  /* 0x0000000000017941 */ /* 0x000fea0003800000 */
.L_x_46480:
        /* <DEDUP_REMOVED lines=9> */
.L_x_46484:
[----:B------:R-:W-:Y:S02]  /*369a0*/  IMAD.MOV.U32 R39, RZ, RZ, R16 ;  /* 0x000000ffff277224 */ /* 0x000fe400078e0010 */
[----:B------:R-:W-:Y:S02]  /*369b0*/  IMAD.MOV.U32 R17, RZ, RZ, R19 ;  /* 0x000000ffff117224 */ /* 0x000fe400078e0013 */
[----:B------:R-:W-:Y:S02]  /*369c0*/  IMAD.MOV.U32 R16, RZ, RZ, R23 ;  /* 0x000000ffff107224 */ /* 0x000fe400078e0017 */
[----:B------:R-:W-:-:S07]  /*369d0*/  IMAD.MOV.U32 R19, RZ, RZ, R18 ;  /* 0x000000ffff137224 */ /* 0x000fce00078e0012 */
.L_x_46485:
[----:B------:R-:W-:Y:S05]  /*369e0*/  BSYNC B1 ;  /* 0x0000000000017941 */ /* 0x000fea0003800000 */
.L_x_46483:
        /* <DEDUP_REMOVED lines=9> */
.L_x_46487:
[----:B------:R-:W-:Y:S02]  /*36a80*/  IMAD.MOV.U32 R18, RZ, RZ, R39 ;  /* 0x000000ffff127224 */ /* 0x000fe400078e0027 */
[----:B------:R-:W-:Y:S02]  /*36a90*/  IMAD.MOV.U32 R23, RZ, RZ, R17 ;  /* 0x000000ffff177224 */ /* 0x000fe400078e0011 */
[----:B------:R-:W-:Y:S02]  /*36aa0*/  IMAD.MOV.U32 R39, RZ, RZ, R40 ;  /* 0x000000ffff277224 */ /* 0x000fe400078e0028 */
[----:B------:R-:W-:-:S07]  /*36ab0*/  IMAD.MOV.U32 R17, RZ, RZ, R34 ;  /* 0x000000ffff117224 */ /* 0x000fce00078e0022 */
.L_x_46488:
[----:B------:R-:W-:Y:S05]  /*36ac0*/  BSYNC B1 ;  /* 0x0000000000017941 */ /* 0x000fea0003800000 */
.L_x_46486:
        /* <DEDUP_REMOVED lines=9> */
.L_x_46490:
[----:B------:R-:W-:Y:S02]  /*36b60*/  IMAD.MOV.U32 R38, RZ, RZ, R18 ;  /* 0x000000ffff267224 */ /* 0x000fe400078e0012 */
[----:B------:R-:W-:Y:S02]  /*36b70*/  IMAD.MOV.U32 R34, RZ, RZ, R23 ;  /* 0x000000ffff227224 */ /* 0x000fe400078e0017 */
[----:B------:R-:W-:Y:S02]  /*36b80*/  IMAD.MOV.U32 R18, RZ, RZ, R21 ;  /* 0x000000ffff127224 */ /* 0x000fe400078e0015 */
[----:B------:R-:W-:-:S07]  /*36b90*/  IMAD.MOV.U32 R23, RZ, RZ, R20 ;  /* 0x000000ffff177224 */ /* 0x000fce00078e0014 */
.L_x_46491:
[----:B------:R-:W-:Y:S05]  /*36ba0*/  BSYNC B1 ;  /* 0x0000000000017941 */ /* 0x000fea0003800000 */
.L_x_46489:
        /* <DEDUP_REMOVED lines=9> */
.L_x_46493:
[----:B------:R-:W-:Y:S02]  /*36c40*/  IMAD.MOV.U32 R21, RZ, RZ, R38 ;  /* 0x000000ffff157224 */ /* 0x000fe400078e0026 */
[----:B------:R-:W-:Y:S02]  /*36c50*/  IMAD.MOV.U32 R20, RZ, RZ, R34 ;  /* 0x000000ffff147224 */ /* 0x000fe400078e0022 */
[----:B------:R-:W-:Y:S02]  /*36c60*/  IMAD.MOV.U32 R38, RZ, RZ, R41 ;  /* 0x000000ffff267224 */ /* 0x000fe400078e0029 */
[----:B------:R-:W-:-:S07]  /*36c70*/  IMAD.MOV.U32 R34, RZ, RZ, R33 ;  /* 0x000000ffff227224 */ /* 0x000fce00078e0021 */
.L_x_46494:
[----:B------:R-:W-:Y:S05]  /*36c80*/  BSYNC B1 ;  /* 0x0000000000017941 */ /* 0x000fea0003800000 */
.L_x_46492:
        /* <DEDUP_REMOVED lines=9> */
.L_x_46496:
[----:B------:R-:W-:Y:S02]  /*36d20*/  IMAD.MOV.U32 R41, RZ, RZ, R21 ;  /* 0x000000ffff297224 */ /* 0x000fe400078e0015 */
[----:B------:R-:W-:Y:S02]  /*36d30*/  IMAD.MOV.U32 R33, RZ, RZ, R20 ;  /* 0x000000ffff217224 */ /* 0x000fe400078e0014 */
[----:B------:R-:W-:Y:S02]  /*36d40*/  IMAD.MOV.U32 R21, RZ, RZ, R22 ;  /* 0x000000ffff157224 */ /* 0x000fe400078e0016 */
[----:B------:R-:W-:-:S07]  /*36d50*/  IMAD.MOV.U32 R20, RZ, RZ, R27 ;  /* 0x000000ffff147224 */ /* 0x000fce00078e001b */
.L_x_46497:
[----:B------:R-:W-:Y:S05]  /*36d60*/  BSYNC B1 ;  /* 0x0000000000017941 */ /* 0x000fea0003800000 */
.L_x_46495:
        /* <DEDUP_REMOVED lines=9> */
.L_x_46499:
[----:B------:R-:W-:Y:S02]  /*36e00*/  IMAD.MOV.U32 R22, RZ, RZ, R41 ;  /* 0x000000ffff167224 */ /* 0x000fe400078e0029 */
[----:B------:R-:W-:Y:S02]  /*36e10*/  IMAD.MOV.U32 R27, RZ, RZ, R33 ;  /* 0x000000ffff1b7224 */ /* 0x000fe400078e0021 */
[----:B------:R-:W-:Y:S02]  /*36e20*/  IMAD.MOV.U32 R41, RZ, RZ, R32 ;  /* 0x000000ffff297224 */ /* 0x000fe400078e0020 */
[----:B------:R-:W-:-:S07]  /*36e30*/  IMAD.MOV.U32 R33, RZ, RZ, R26 ;  /* 0x000000ffff217224 */ /* 0x000fce00078e001a */
.L_x_46500:
[----:B------:R-:W-:Y:S05]  /*36e40*/  BSYNC B1 ;  /* 0x0000000000017941 */ /* 0x000fea0003800000 */
.L_x_46498:
        /* <DEDUP_REMOVED lines=9> */
.L_x_46502:
[----:B------:R-:W-:Y:S02]  /*36ee0*/  IMAD.MOV.U32 R32, RZ, RZ, R22 ;  /* 0x000000ffff207224 */ /* 0x000fe400078e0016 */
[----:B------:R-:W-:Y:S02]  /*36ef0*/  IMAD.MOV.U32 R26, RZ, RZ, R27 ;  /* 0x000000ffff1a7224 */ /* 0x000fe400078e001b */
[----:B------:R-:W-:Y:S02]  /*36f00*/  IMAD.MOV.U32 R22, RZ, RZ, R25 ;  /* 0x000000ffff167224 */ /* 0x000fe400078e0019 */
[----:B------:R-:W-:-:S07]  /*36f10*/  IMAD.MOV.U32 R27, RZ, RZ, R24 ;  /* 0x000000ffff1b7224 */ /* 0x000fce00078e0018 */
.L_x_46503:
[----:B------:R-:W-:Y:S05]  /*36f20*/  BSYNC B1 ;  /* 0x0000000000017941 */ /* 0x000fea0003800000 */
.L_x_46501:
        /* <DEDUP_REMOVED lines=9> */
.L_x_46505:
[----:B------:R-:W-:Y:S02]  /*36fc0*/  IMAD.MOV.U32 R25, RZ, RZ, R32 ;  /* 0x000000ffff197224 */ /* 0x000fe400078e0020 */
[----:B------:R-:W-:Y:S02]  /*36fd0*/  IMAD.MOV.U32 R24, RZ, RZ, R26 ;  /* 0x000000ffff187224 */ /* 0x000fe400078e001a */
[----:B------:R-:W-:Y:S02]  /*36fe0*/  IMAD.MOV.U32 R32, RZ, RZ, R35 ;  /* 0x000000ffff207224 */ /* 0x000fe400078e0023 */
[----:B------:R-:W-:-:S07]  /*36ff0*/  IMAD.MOV.U32 R26, RZ, RZ, R31 ;  /* 0x000000ffff1a7224 */ /* 0x000fce00078e001f */
.L_x_46506:
[----:B------:R-:W-:Y:S05]  /*37000*/  BSYNC B1 ;  /* 0x0000000000017941 */ /* 0x000fea0003800000 */
.L_x_46504:
        /* <DEDUP_REMOVED lines=9> */
.L_x_46508:
[----:B------:R-:W-:Y:S02]  /*370a0*/  IMAD.MOV.U32 R35, RZ, RZ, R25 ;  /* 0x000000ffff237224 */ /* 0x000fe400078e0019 */
[----:B------:R-:W-:Y:S02]  /*370b0*/  IMAD.MOV.U32 R31, RZ, RZ, R24 ;  /* 0x000000ffff1f7224 */ /* 0x000fe400078e0018 */
[----:B------:R-:W-:Y:S02]  /*370c0*/  IMAD.MOV.U32 R25, RZ, RZ, R30 ;  /* 0x000000ffff197224 */ /* 0x000fe400078e001e */
[----:B------:R-:W-:-:S07]  /*370d0*/  IMAD.MOV.U32 R24, RZ, RZ, R37 ;  /* 0x000000ffff187224 */ /* 0x000fce00078e0025 */
.L_x_46509:
[----:B------:R-:W-:Y:S05]  /*370e0*/  BSYNC B1 ;  /* 0x0000000000017941 */ /* 0x000fea0003800000 */
.L_x_46507:
        /* <DEDUP_REMOVED lines=9> */
.L_x_46511:
[----:B------:R-:W-:Y:S02]  /*37180*/  IMAD.MOV.U32 R30, RZ, RZ, R35 ;  /* 0x000000ffff1e7224 */ /* 0x000fe400078e0023 */
[----:B------:R-:W-:Y:S02]  /*37190*/  IMAD.MOV.U32 R37, RZ, RZ, R31 ;  /* 0x000000ffff257224 */ /* 0x000fe400078e001f */
[----:B------:R-:W-:Y:S02]  /*371a0*/  IMAD.MOV.U32 R35, RZ, RZ, R36 ;  /* 0x000000ffff237224 */ /* 0x000fe400078e0024 */
[----:B------:R-:W-:-:S07]  /*371b0*/  IMAD.MOV.U32 R31, RZ, RZ, R2 ;  /* 0x000000ffff1f7224 */ /* 0x000fce00078e0002 */
.L_x_46512:
[----:B------:R-:W-:Y:S05]  /*371c0*/  BSYNC B1 ;  /* 0x0000000000017941 */ /* 0x000fea0003800000 */
.L_x_46510:
        /* <DEDUP_REMOVED lines=9> */
.L_x_46514:
[----:B------:R-:W-:Y:S02]  /*37260*/  IMAD.MOV.U32 R36, RZ, RZ, R30 ;  /* 0x000000ffff247224 */ /* 0x000fe400078e001e */
[----:B------:R-:W-:Y:S02]  /*37270*/  IMAD.MOV.U32 R2, RZ, RZ, R37 ;  /* 0x000000ffff027224 */ /* 0x000fe400078e0025 */
[----:B------:R-:W-:Y:S02]  /*37280*/  IMAD.MOV.U32 R30, RZ, RZ, R29 ;  /* 0x000000ffff1e7224 */ /* 0x000fe400078e001d */
[----:B------:R-:W-:-:S07]  /*37290*/  IMAD.MOV.U32 R37, RZ, RZ, R0 ;  /* 0x000000ffff257224 */ /* 0x000fce00078e0000 */
.L_x_46515:
[----:B------:R-:W-:Y:S05]  /*372a0*/  BSYNC B1 ;  /* 0x0000000000017941 */ /* 0x000fea0003800000 */
.L_x_46513:
        /* <DEDUP_REMOVED lines=16> */
.L_x_46517:
[----:B------:R-:W-:Y:S02]  /*373b0*/  IMAD.MOV.U32 R0, RZ, RZ, R28 ;  /* 0x000000ffff007224 */ /* 0x000fe400078e001c */
[----:B------:R-:W-:Y:S01]  /*373c0*/  IMAD.MOV.U32 R8, RZ, RZ, R5 ;  /* 0x000000ffff087224 */ /* 0x000fe200078e0005 */
[----:B------:R-:W-:Y:S01]  /*373d0*/  MOV R5, R3 ;  /* 0x0000000300057202 */ /* 0x000fe20000000f00 */
[----:B------:R-:W-:-:S07]  /*373e0*/  IMAD.MOV.U32 R28, RZ, RZ, R13 ;  /* 0x000000ffff1c7224 */ /* 0x000fce00078e000d */
.L_x_46518:
[----:B------:R-:W-:Y:S05]  /*373f0*/  BSYNC B1 ;  /* 0x0000000000017941 */ /* 0x000fea0003800000 */
.L_x_46516:
        /* <DEDUP_REMOVED lines=9> */
.L_x_46520:
[----:B------:R-:W-:Y:S01]  /*37490*/  IMAD.MOV.U32 R3, RZ, RZ, R0 ;  /* 0x000000ffff037224 */ /* 0x000fe200078e0000 */
[----:B------:R-:W-:Y:S01]  /*374a0*/  MOV R0, R15 ;  /* 0x0000000f00007202 */ /* 0x000fe20000000f00 */
[----:B------:R-:W-:Y:S02]  /*374b0*/  IMAD.MOV.U32 R11, RZ, RZ, R8 ;  /* 0x000000ffff0b7224 */ /* 0x000fe400078e0008 */
[----:B------:R-:W-:-:S07]  /*374c0*/  IMAD.MOV.U32 R8, RZ, RZ, R10 ;  /* 0x000000ffff087224 */ /* 0x000fce00078e000a */
.L_x_46521:
[----:B------:R-:W-:Y:S05]  /*374d0*/  BSYNC B1 ;  /* 0x0000000000017941 */ /* 0x000fea0003800000 */
.L_x_46519:
        /* <DEDUP_REMOVED lines=9> */
.L_x_46523:
[----:B------:R-:W-:Y:S01]  /*37570*/  IMAD.MOV.U32 R13, RZ, RZ, R3 ;  /* 0x000000ffff0d7224 */ /* 0x000fe200078e0003 */
[----:B------:R-:W-:Y:S01]  /*37580*/  MOV R3, R14 ;  /* 0x0000000e00037202 */ /* 0x000fe20000000f00 */
[----:B------:R-:W-:Y:S02]  /*37590*/  IMAD.MOV.U32 R10, RZ, RZ, R11 ;  /* 0x000000ffff0a7224 */ /* 0x000fe400078e000b */
[----:B------:R-:W-:-:S07]  /*375a0*/  IMAD.MOV.U32 R11, RZ, RZ, R12 ;  /* 0x000000ffff0b7224 */ /* 0x000fce00078e000c */
.L_x_46524:
[----:B------:R-:W-:Y:S05]  /*375b0*/  BSYNC B1 ;  /* 0x0000000000017941 */ /* 0x000fea0003800000 */
.L_x_46522:
        /* <DEDUP_REMOVED lines=9> */
.L_x_46526:
[----:B------:R-:W-:Y:S01]  /*37650*/  IMAD.MOV.U32 R12, RZ, RZ, R13 ;  /* 0x000000ffff0c7224 */ /* 0x000fe200078e000d */
[----:B------:R-:W-:Y:S01]  /*37660*/  MOV R13, R16 ;  /* 0x00000010000d7202 */ /* 0x000fe20000000f00 */
[----:B------:R-:W-:Y:S02]  /*37670*/  IMAD.MOV.U32 R14, RZ, RZ, R10 ;  /* 0x000000ffff0e7224 */ /* 0x000fe400078e000a */
[----:B------:R-:W-:-:S07]  /*37680*/  IMAD.MOV.U32 R10, RZ, RZ, R19 ;  /* 0x000000ffff0a7224 */ /* 0x000fce00078e0013 */
.L_x_46527:
[----:B------:R-:W-:Y:S05]  /*37690*/  BSYNC B1 ;  /* 0x0000000000017941 */ /* 0x000fea0003800000 */
.L_x_46525:
        /* <DEDUP_REMOVED lines=9> */
.L_x_46529:
[----:B------:R-:W-:Y:S01]  /*37730*/  IMAD.MOV.U32 R15, RZ, RZ, R12 ;  /* 0x000000ffff0f7224 */ /* 0x000fe200078e000c */
[----:B------:R-:W-:Y:S01]  /*37740*/  MOV R12, R39 ;  /* 0x00000027000c7202 */ /* 0x000fe20000000f00 */
[----:B------:R-:W-:Y:S02]  /*37750*/  IMAD.MOV.U32 R16, RZ, RZ, R14 ;  /* 0x000000ffff107224 */ /* 0x000fe400078e000e */
[----:B------:R-:W-:-:S07]  /*37760*/  IMAD.MOV.U32 R14, RZ, RZ, R17 ;  /* 0x000000ffff0e7224 */ /* 0x000fce00078e0011 */
.L_x_46530:
[----:B------:R-:W-:Y:S05]  /*37770*/  BSYNC B1 ;  /* 0x0000000000017941 */ /* 0x000fea0003800000 */
.L_x_46528:
        /* <DEDUP_REMOVED lines=9> */
.L_x_46532:
[----:B------:R-:W-:Y:S01]  /*37810*/  IMAD.MOV.U32 R17, RZ, RZ, R15 ;  /* 0x000000ffff117224 */ /* 0x000fe200078e000f */
[----:B------:R-:W-:Y:S01]  /*37820*/  MOV R15, R18 ;  /* 0x00000012000f7202 */ /* 0x000fe20000000f00 */
[----:B------:R-:W-:Y:S02]  /*37830*/  IMAD.MOV.U32 R19, RZ, RZ, R16 ;  /* 0x000000ffff137224 */ /* 0x000fe400078e0010 */
[----:B------:R-:W-:-:S07]  /*37840*/  IMAD.MOV.U32 R16, RZ, RZ, R23 ;  /* 0x000000ffff107224 */ /* 0x000fce00078e0017 */
.L_x_46533:
[----:B------:R-:W-:Y:S05]  /*37850*/  BSYNC B1 ;  /* 0x0000000000017941 */ /* 0x000fea0003800000 */
.L_x_46531:
        /* <DEDUP_REMOVED lines=9> */
.L_x_46535:
[----:B------:R-:W-:Y:S01]  /*378f0*/  IMAD.MOV.U32 R18, RZ, RZ, R17 ;  /* 0x000000ffff127224 */ /* 0x000fe200078e0011 */
[----:B------:R-:W-:Y:S01]  /*37900*/  MOV R17, R38 ;  /* 0x0000002600117202 */ /* 0x000fe20000000f00 */
[----:B------:R-:W-:Y:S02]  /*37910*/  IMAD.MOV.U32 R23, RZ, RZ, R19 ;  /* 0x000000ffff177224 */ /* 0x000fe400078e0013 */
[----:B------:R-:W-:-:S07]  /*37920*/  IMAD.MOV.U32 R19, RZ, RZ, R34 ;  /* 0x000000ffff137224 */ /* 0x000fce00078e0022 */
.L_x_46536:
[----:B------:R-:W-:Y:S05]  /*37930*/  BSYNC B1 ;  /* 0x0000000000017941 */ /* 0x000fea0003800000 */
.L_x_46534:
        /* <DEDUP_REMOVED lines=9> */
.L_x_46538:
[----:B------:R-:W-:Y:S01]  /*379d0*/  IMAD.MOV.U32 R34, RZ, RZ, R18 ;  /* 0x000000ffff227224 */ /* 0x000fe200078e0012 */
[----:B------:R-:W-:Y:S01]  /*379e0*/  MOV R18, R21 ;  /* 0x0000001500127202 */ /* 0x000fe20000000f00 */
[----:B------:R-:W-:Y:S02]  /*379f0*/  IMAD.MOV.U32 R38, RZ, RZ, R23 ;  /* 0x000000ffff267224 */ /* 0x000fe400078e0017 */
[----:B------:R-:W-:-:S07]  /*37a00*/  IMAD.MOV.U32 R23, RZ, RZ, R20 ;  /* 0x000000ffff177224 */ /* 0x000fce00078e0014 */
.L_x_46539:
[----:B------:R-:W-:Y:S05]  /*37a10*/  BSYNC B1 ;  /* 0x0000000000017941 */ /* 0x000fea0003800000 */
.L_x_46537:
        /* <DEDUP_REMOVED lines=9> */
.L_x_46541:
[----:B------:R-:W-:Y:S01]  /*37ab0*/  IMAD.MOV.U32 R21, RZ, RZ, R34 ;  /* 0x000000ffff157224 */ /* 0x000fe200078e0022 */
[----:B------:R-:W-:Y:S01]  /*37ac0*/  MOV R34, R41 ;  /* 0x0000002900227202 */ /* 0x000fe20000000f00 */
[----:B------:R-:W-:Y:S02]  /*37ad0*/  IMAD.MOV.U32 R20, RZ, RZ, R38 ;  /* 0x000000ffff147224 */ /* 0x000fe400078e0026 */
[----:B------:R-:W-:-:S07]  /*37ae0*/  IMAD.MOV.U32 R38, RZ, RZ, R33 ;  /* 0x000000ffff267224 */ /* 0x000fce00078e0021 */
.L_x_46542:
[----:B------:R-:W-:Y:S05]  /*37af0*/  BSYNC B1 ;  /* 0x0000000000017941 */ /* 0x000fea0003800000 */
.L_x_46540:
        /* <DEDUP_REMOVED lines=9> */
.L_x_46544:
[----:B------:R-:W-:Y:S01]  /*37b90*/  IMAD.MOV.U32 R29, RZ, RZ, R21 ;  /* 0x000000ffff1d7224 */ /* 0x000fe200078e0015 */
[----:B------:R-:W-:Y:S01]  /*37ba0*/  MOV R21, R22 ;  /* 0x0000001600157202 */ /* 0x000fe20000000f00 */
[----:B------:R-:W-:Y:S02]  /*37bb0*/  IMAD.MOV.U32 R33, RZ, RZ, R20 ;  /* 0x000000ffff217224 */ /* 0x000fe400078e0014 */
[----:B------:R-:W-:-:S07]  /*37bc0*/  IMAD.MOV.U32 R20, RZ, RZ, R27 ;  /* 0x000000ffff147224 */ /* 0x000fce00078e001b */
.L_x_46545:
[----:B------:R-:W-:Y:S05]  /*37bd0*/  BSYNC B1 ;  /* 0x0000000000017941 */ /* 0x000fea0003800000 */
.L_x_46543:
        /* <DEDUP_REMOVED lines=9> */
.L_x_46547:
[----:B------:R-:W-:Y:S01]  /*37c70*/  IMAD.MOV.U32 R22, RZ, RZ, R29 ;  /* 0x000000ffff167224 */ /* 0x000fe200078e001d */
[----:B------:R-:W-:Y:S01]  /*37c80*/  MOV R29, R32 ;  /* 0x00000020001d7202 */ /* 0x000fe20000000f00 */
[----:B------:R-:W-:Y:S02]  /*37c90*/  IMAD.MOV.U32 R27, RZ, RZ, R33 ;  /* 0x000000ffff1b7224 */ /* 0x000fe400078e0021 */
[----:B------:R-:W-:-:S07]  /*37ca0*/  IMAD.MOV.U32 R33, RZ, RZ, R26 ;  /* 0x000000ffff217224 */ /* 0x000fce00078e001a */
.L_x_46548:
[----:B------:R-:W-:Y:S05]  /*37cb0*/  BSYNC B1 ;  /* 0x0000000000017941 */ /* 0x000fea0003800000 */
.L_x_46546:
        /* <DEDUP_REMOVED lines=9> */
.L_x_46550:
[----:B------:R-:W-:Y:S01]  /*37d50*/  IMAD.MOV.U32 R26, RZ, RZ, R22 ;  /* 0x000000ffff1a7224 */ /* 0x000fe200078e0016 */
[----:B------:R-:W-:Y:S01]  /*37d60*/  MOV R22, R25 ;  /* 0x0000001900167202 */ /* 0x000fe20000000f00 */
[----:B------:R-:W-:Y:S02]  /*37d70*/  IMAD.MOV.U32 R32, RZ, RZ, R27 ;  /* 0x000000ffff207224 */ /* 0x000fe400078e001b */
[----:B------:R-:W-:-:S07]  /*37d80*/  IMAD.MOV.U32 R27, RZ, RZ, R24 ;  /* 0x000000ffff1b7224 */ /* 0x000fce00078e0018 */
.L_x_46551:
[----:B------:R-:W-:Y:S05]  /*37d90*/  BSYNC B1 ;  /* 0x0000000000017941 */ /* 0x000fea0003800000 */
.L_x_46549:
        /* <DEDUP_REMOVED lines=9> */
.L_x_46553:
[----:B------:R-:W-:Y:S01]  /*37e30*/  IMAD.MOV.U32 R25, RZ, RZ, R26 ;  /* 0x000000ffff197224 */ /* 0x000fe200078e001a */
[----:B------:R-:W-:Y:S01]  /*37e40*/  MOV R26, R35 ;  /* 0x00000023001a7202 */ /* 0x000fe20000000f00 */
[----:B------:R-:W-:Y:S02]  /*37e50*/  IMAD.MOV.U32 R24, RZ, RZ, R32 ;  /* 0x000000ffff187224 */ /* 0x000fe400078e0020 */
[----:B------:R-:W-:-:S07]  /*37e60*/  IMAD.MOV.U32 R32, RZ, RZ, R31 ;  /* 0x000000ffff207224 */ /* 0x000fce00078e001f */
.L_x_46554:
[----:B------:R-:W-:Y:S05]  /*37e70*/  BSYNC B1 ;  /* 0x0000000000017941 */ /* 0x000fea0003800000 */
.L_x_46552:
        /* <DEDUP_REMOVED lines=9> */
.L_x_46556:
[----:B------:R-:W-:Y:S01]  /*37f10*/  IMAD.MOV.U32 R31, RZ, RZ, R25 ;  /* 0x000000ffff1f7224 */ /* 0x000fe200078e0019 */
[----:B------:R-:W-:Y:S01]  /*37f20*/  MOV R25, R30 ;  /* 0x0000001e00197202 */ /* 0x000fe20000000f00 */
[----:B------:R-:W-:Y:S02]  /*37f30*/  IMAD.MOV.U32 R35, RZ, RZ, R24 ;  /* 0x000000ffff237224 */ /* 0x000fe400078e0018 */
[----:B------:R-:W-:-:S07]  /*37f40*/  IMAD.MOV.U32 R24, RZ, RZ, R37 ;  /* 0x000000ffff187224 */ /* 0x000fce00078e0025 */
.L_x_46557:
[----:B------:R-:W-:Y:S05]  /*37f50*/  BSYNC B1 ;  /* 0x0000000000017941 */ /* 0x000fea0003800000 */
.L_x_46555:
        /* <DEDUP_REMOVED lines=9> */
.L_x_46559:
[----:B------:R-:W-:Y:S01]  /*37ff0*/  IMAD.MOV.U32 R30, RZ, RZ, R31 ;  /* 0x000000ffff1e7224 */ /* 0x000fe200078e001f */
[----:B------:R-:W-:Y:S01]  /*38000*/  MOV R31, R36 ;  /* 0x00000024001f7202 */ /* 0x000fe20000000f00 */
[----:B------:R-:W-:Y:S02]  /*38010*/  IMAD.MOV.U32 R37, RZ, RZ, R35 ;  /* 0x000000ffff257224 */ /* 0x000fe400078e0023 */
[----:B------:R-:W-:-:S07]  /*38020*/  IMAD.MOV.U32 R35, RZ, RZ, R2 ;  /* 0x000000ffff237224 */ /* 0x000fce00078e0002 */
.L_x_46560:
[----:B------:R-:W-:Y:S05]  /*38030*/  BSYNC B1 ;  /* 0x0000000000017941 */ /* 0x000fea0003800000 */
.L_x_46558:
        /* <DEDUP_REMOVED lines=16> */
.L_x_46562:
[----:B------:R-:W-:Y:S01]  /*38140*/  MOV R2, R28 ;  /* 0x0000001c00027202 */ /* 0x000fe20000000f00 */
[----:B------:R-:W-:Y:S02]  /*38150*/  IMAD.MOV.U32 R6, RZ, RZ, R5 ;  /* 0x000000ffff067224 */ /* 0x000fe400078e0005 */
[----:B------:R-:W-:Y:S02]  /*38160*/  IMAD.MOV.U32 R5, RZ, RZ, R8 ;  /* 0x000000ffff057224 */ /* 0x000fe400078e0008 */
[----:B------:R-:W-:-:S07]  /*38170*/  IMAD.MOV.U32 R28, RZ, RZ, R0 ;  /* 0x000000ffff1c7224 */ /* 0x000fce00078e0000 */
.L_x_46563:
[----:B------:R-:W-:Y:S05]  /*38180*/  BSYNC B1 ;  /* 0x0000000000017941 */ /* 0x000fea0003800000 */
.L_x_46561:
        /* <DEDUP_REMOVED lines=9> */
.L_x_46565:
[----:B------:R-:W-:Y:S01]  /*38220*/  MOV R0, R2 ;  /* 0x0000000200007202 */ /* 0x000fe20000000f00 */
[----:B------:R-:W-:Y:S02]  /*38230*/  IMAD.MOV.U32 R8, RZ, RZ, R6 ;  /* 0x000000ffff087224 */ /* 0x000fe400078e0006 */
[----:B------:R-:W-:Y:S02]  /*38240*/  IMAD.MOV.U32 R2, RZ, RZ, R3 ;  /* 0x000000ffff027224 */ /* 0x000fe400078e0003 */
[----:B------:R-:W-:-:S07]  /*38250*/  IMAD.MOV.U32 R6, RZ, RZ, R11 ;  /* 0x000000ffff067224 */ /* 0x000fce00078e000b */
.L_x_46566:
[----:B------:R-:W-:Y:S05]  /*38260*/  BSYNC B1 ;  /* 0x0000000000017941 */ /* 0x000fea0003800000 */
.L_x_46564:
        /* <DEDUP_REMOVED lines=9> */
.L_x_46568:
[----:B------:R-:W-:Y:S01]  /*38300*/  MOV R3, R0 ;  /* 0x0000000000037202 */ /* 0x000fe20000000f00 */
[----:B------:R-:W-:Y:S02]  /*38310*/  IMAD.MOV.U32 R9, RZ, RZ, R8 ;  /* 0x000000ffff097224 */ /* 0x000fe400078e0008 */
[----:B------:R-:W-:Y:S02]  /*38320*/  IMAD.MOV.U32 R0, RZ, RZ, R13 ;  /* 0x000000ffff007224 */ /* 0x000fe400078e000d */
[----:B------:R-:W-:-:S07]  /*38330*/  IMAD.MOV.U32 R8, RZ, RZ, R10 ;  /* 0x000000ffff087224 */ /* 0x000fce00078e000a */
.L_x_46569:
[----:B------:R-:W-:Y:S05]  /*38340*/  BSYNC B1 ;  /* 0x0000000000017941 */ /* 0x000fea0003800000 */
.L_x_46567:
        /* <DEDUP_REMOVED lines=9> */
.L_x_46571:
[----:B------:R-:W-:Y:S01]  /*383e0*/  MOV R10, R3 ;  /* 0x00000003000a7202 */ /* 0x000fe20000000f00 */
[----:B------:R-:W-:Y:S02]  /*383f0*/  IMAD.MOV.U32 R11, RZ, RZ, R9 ;  /* 0x000000ffff0b7224 */ /* 0x000fe400078e0009 */
[----:B------:R-:W-:Y:S02]  /*38400*/  IMAD.MOV.U32 R3, RZ, RZ, R12 ;  /* 0x000000ffff037224 */ /* 0x000fe400078e000c */
[----:B------:R-:W-:-:S07]  /*38410*/  IMAD.MOV.U32 R9, RZ, RZ, R14 ;  /* 0x000000ffff097224 */ /* 0x000fce00078e000e */
.L_x_46572:
[----:B------:R-:W-:Y:S05]  /*38420*/  BSYNC B1 ;  /* 0x0000000000017941 */ /* 0x000fea0003800000 */
.L_x_46570:
        /* <DEDUP_REMOVED lines=9> */
.L_x_46574:
[----:B------:R-:W-:Y:S01]  /*384c0*/  MOV R12, R10 ;  /* 0x0000000a000c7202 */ /* 0x000fe20000000f00 */
[----:B------:R-:W-:Y:S02]  /*384d0*/  IMAD.MOV.U32 R13, RZ, RZ, R11 ;  /* 0x000000ffff0d7224 */ /* 0x000fe400078e000b */
[----:B------:R-:W-:Y:S02]  /*384e0*/  IMAD.MOV.U32 R10, RZ, RZ, R15 ;  /* 0x000000ffff0a7224 */ /* 0x000fe400078e000f */
[----:B------:R-:W-:-:S07]  /*384f0*/  IMAD.MOV.U32 R11, RZ, RZ, R16 ;  /* 0x000000ffff0b7224 */ /* 0x000fce00078e0010 */
.L_x_46575:
[----:B------:R-:W-:Y:S05]  /*38500*/  BSYNC B1 ;  /* 0x0000000000017941 */ /* 0x000fea0003800000 */
.L_x_46573:
        /* <DEDUP_REMOVED lines=9> */
.L_x_46577:
[----:B------:R-:W-:Y:S01]  /*385a0*/  MOV R14, R12 ;  /* 0x0000000c000e7202 */ /* 0x000fe20000000f00 */
[----:B------:R-:W-:Y:S02]  /*385b0*/  IMAD.MOV.U32 R36, RZ, RZ, R13 ;  /* 0x000000ffff247224 */ /* 0x000fe400078e000d */
[----:B------:R-:W-:Y:S02]  /*385c0*/  IMAD.MOV.U32 R12, RZ, RZ, R17 ;  /* 0x000000ffff0c7224 */ /* 0x000fe400078e0011 */
[----:B------:R-:W-:-:S07]  /*385d0*/  IMAD.MOV.U32 R13, RZ, RZ, R19 ;  /* 0x000000ffff0d7224 */ /* 0x000fce00078e0013 */
.L_x_46578:
[----:B------:R-:W-:Y:S05]  /*385e0*/  BSYNC B1 ;  /* 0x0000000000017941 */ /* 0x000fea0003800000 */
.L_x_46576:
        /* <DEDUP_REMOVED lines=9> */
.L_x_46580:
[----:B------:R-:W-:Y:S01]  /*38680*/  MOV R15, R14 ;  /* 0x0000000e000f7202 */ /* 0x000fe20000000f00 */
[----:B------:R-:W-:Y:S02]  /*38690*/  IMAD.MOV.U32 R41, RZ, RZ, R36 ;  /* 0x000000ffff297224 */ /* 0x000fe400078e0024 */
[----:B------:R-:W-:Y:S02]  /*386a0*/  IMAD.MOV.U32 R14, RZ, RZ, R18 ;  /* 0x000000ffff0e7224 */ /* 0x000fe400078e0012 */
[----:B------:R-:W-:-:S07]  /*386b0*/  IMAD.MOV.U32 R36, RZ, RZ, R23 ;  /* 0x000000ffff247224 */ /* 0x000fce00078e0017 */
.L_x_46581:
[----:B------:R-:W-:Y:S05]  /*386c0*/  BSYNC B1 ;  /* 0x0000000000017941 */ /* 0x000fea0003800000 */
.L_x_46579:
        /* <DEDUP_REMOVED lines=9> */
.L_x_46583:
[----:B------:R-:W-:Y:S01]  /*38760*/  MOV R40, R15 ;  /* 0x0000000f00287202 */ /* 0x000fe20000000f00 */
[----:B------:R-:W-:Y:S02]  /*38770*/  IMAD.MOV.U32 R42, RZ, RZ, R41 ;  /* 0x000000ffff2a7224 */ /* 0x000fe400078e0029 */
[----:B------:R-:W-:Y:S02]  /*38780*/  IMAD.MOV.U32 R15, RZ, RZ, R34 ;  /* 0x000000ffff0f7224 */ /* 0x000fe400078e0022 */
[----:B------:R-:W-:-:S07]  /*38790*/  IMAD.MOV.U32 R41, RZ, RZ, R38 ;  /* 0x000000ffff297224 */ /* 0x000fce00078e0026 */
.L_x_46584:
[----:B------:R-:W-:Y:S05]  /*387a0*/  BSYNC B1 ;  /* 0x0000000000017941 */ /* 0x000fea0003800000 */
.L_x_46582:
        /* <DEDUP_REMOVED lines=9> */
.L_x_46586:
[----:B------:R-:W-:Y:S01]  /*38840*/  MOV R44, R40 ;  /* 0x00000028002c7202 */ /* 0x000fe20000000f00 */
[----:B------:R-:W-:Y:S02]  /*38850*/  IMAD.MOV.U32 R45, RZ, RZ, R42 ;  /* 0x000000ffff2d7224 */ /* 0x000fe400078e002a */
[----:B------:R-:W-:Y:S02]  /*38860*/  IMAD.MOV.U32 R40, RZ, RZ, R21 ;  /* 0x000000ffff287224 */ /* 0x000fe400078e0015 */
[----:B------:R-:W-:-:S07]  /*38870*/  IMAD.MOV.U32 R42, RZ, RZ, R20 ;  /* 0x000000ffff2a7224 */ /* 0x000fce00078e0014 */
.L_x_46587:
[----:B------:R-:W-:Y:S05]  /*38880*/  BSYNC B1 ;  /* 0x0000000000017941 */ /* 0x000fea0003800000 */
.L_x_46585:
        /* <DEDUP_REMOVED lines=9> */
.L_x_46589:
[----:B------:R-:W-:Y:S01]  /*38920*/  MOV R46, R44 ;  /* 0x0000002c002e7202 */ /* 0x000fe20000000f00 */
[----:B------:R-:W-:Y:S02]  /*38930*/  IMAD.MOV.U32 R48, RZ, RZ, R45 ;  /* 0x000000ffff307224 */ /* 0x000fe400078e002d */
[----:B------:R-:W-:Y:S02]  /*38940*/  IMAD.MOV.U32 R44, RZ, RZ, R29 ;  /* 0x000000ffff2c7224 */ /* 0x000fe400078e001d */
[----:B------:R-:W-:-:S07]  /*38950*/  IMAD.MOV.U32 R45, RZ, RZ, R33 ;  /* 0x000000ffff2d7224 */ /* 0x000fce00078e0021 */
.L_x_46590:
[----:B------:R-:W-:Y:S05]  /*38960*/  BSYNC B1 ;  /* 0x0000000000017941 */ /* 0x000fea0003800000 */
.L_x_46588:
        /* <DEDUP_REMOVED lines=9> */
.L_x_46592:
[----:B------:R-:W-:Y:S01]  /*38a00*/  MOV R29, R46 ;  /* 0x0000002e001d7202 */ /* 0x000fe20000000f00 */
[----:B------:R-:W-:Y:S02]  /*38a10*/  IMAD.MOV.U32 R47, RZ, RZ, R48 ;  /* 0x000000ffff2f7224 */ /* 0x000fe400078e0030 */
[----:B------:R-:W-:Y:S02]  /*38a20*/  IMAD.MOV.U32 R46, RZ, RZ, R22 ;  /* 0x000000ffff2e7224 */ /* 0x000fe400078e0016 */
[----:B------:R-:W-:-:S07]  /*38a30*/  IMAD.MOV.U32 R48, RZ, RZ, R27 ;  /* 0x000000ffff307224 */ /* 0x000fce00078e001b */
.L_x_46593:
[----:B------:R-:W-:Y:S05]  /*38a40*/  BSYNC B1 ;  /* 0x0000000000017941 */ /* 0x000fea0003800000 */
.L_x_46591:
        /* <DEDUP_REMOVED lines=9> */
.L_x_46595:
[----:B------:R-:W-:Y:S01]  /*38ae0*/  MOV R50, R29 ;  /* 0x0000001d00327202 */ /* 0x000fe20000000f00 */
[----:B------:R-:W-:Y:S02]  /*38af0*/  IMAD.MOV.U32 R49, RZ, RZ, R47 ;  /* 0x000000ffff317224 */ /* 0x000fe400078e002f */
[----:B------:R-:W-:Y:S02]  /*38b00*/  IMAD.MOV.U32 R29, RZ, RZ, R26 ;  /* 0x000000ffff1d7224 */ /* 0x000fe400078e001a */
[----:B------:R-:W-:-:S07]  /*38b10*/  IMAD.MOV.U32 R47, RZ, RZ, R32 ;  /* 0x000000ffff2f7224 */ /* 0x000fce00078e0020 */
.L_x_46596:
[----:B------:R-:W-:Y:S05]  /*38b20*/  BSYNC B1 ;  /* 0x0000000000017941 */ /* 0x000fea0003800000 */
.L_x_46594:
        /* <DEDUP_REMOVED lines=9> */
.L_x_46598:
[----:B------:R-:W-:Y:S01]  /*38bc0*/  MOV R51, R50 ;  /* 0x0000003200337202 */ /* 0x000fe20000000f00 */
[----:B------:R-:W-:Y:S02]  /*38bd0*/  IMAD.MOV.U32 R52, RZ, RZ, R49 ;  /* 0x000000ffff347224 */ /* 0x000fe400078e0031 */
[----:B------:R-:W-:Y:S02]  /*38be0*/  IMAD.MOV.U32 R50, RZ, RZ, R25 ;  /* 0x000000ffff327224 */ /* 0x000fe400078e0019 */
[----:B------:R-:W-:-:S07]  /*38bf0*/  IMAD.MOV.U32 R49, RZ, RZ, R24 ;  /* 0x000000ffff317224 */ /* 0x000fce00078e0018 */
.L_x_46599:
[----:B------:R-:W-:Y:S05]  /*38c00*/  BSYNC B1 ;  /* 0x0000000000017941 */ /* 0x000fea0003800000 */
.L_x_46597:
        /* <DEDUP_REMOVED lines=9> */
.L_x_46601:
[----:B------:R-:W-:Y:S01]  /*38ca0*/  MOV R54, R51 ;  /* 0x0000003300367202 */ /* 0x000fe20000000f00 */
[----:B------:R-:W-:Y:S02]  /*38cb0*/  IMAD.MOV.U32 R56, RZ, RZ, R52 ;  /* 0x000000ffff387224 */ /* 0x000fe400078e0034 */
[----:B------:R-:W-:Y:S02]  /*38cc0*/  IMAD.MOV.U32 R51, RZ, RZ, R31 ;  /* 0x000000ffff337224 */ /* 0x000fe400078e001f */
[----:B------:R-:W-:-:S07]  /*38cd0*/  IMAD.MOV.U32 R52, RZ, RZ, R35 ;  /* 0x000000ffff347224 */ /* 0x000fce00078e0023 */
.L_x_46602:
[----:B------:R-:W-:Y:S05]  /*38ce0*/  BSYNC B1 ;  /* 0x0000000000017941 */ /* 0x000fea0003800000 */
.L_x_46600:
        /* <DEDUP_REMOVED lines=9> */
.L_x_46604:
[----:B------:R-:W-:Y:S01]  /*38d80*/  MOV R57, R54 ;  /* 0x0000003600397202 */ /* 0x000fe20000000f00 */
[----:B------:R-:W-:Y:S02]  /*38d90*/  IMAD.MOV.U32 R59, RZ, RZ, R56 ;  /* 0x000000ffff3b7224 */ /* 0x000fe400078e0038 */
[----:B------:R-:W-:Y:S02]  /*38da0*/  IMAD.MOV.U32 R54, RZ, RZ, R30 ;  /* 0x000000ffff367224 */ /* 0x000fe400078e001e */
[----:B------:R-:W-:-:S07]  /*38db0*/  IMAD.MOV.U32 R56, RZ, RZ, R37 ;  /* 0x000000ffff387224 */ /* 0x000fce00078e0025 */
.L_x_46605:
[----:B------:R-:W-:Y:S05]  /*38dc0*/  BSYNC B1 ;  /* 0x0000000000017941 */ /* 0x000fea0003800000 */
.L_x_46603:
        /* <DEDUP_REMOVED lines=16> */
.L_x_46607:
[----:B------:R-:W-:Y:S02]  /*38ed0*/  IMAD.MOV.U32 R35, RZ, RZ, R28 ;  /* 0x000000ffff237224 */ /* 0x000fe400078e001c */
[----:B------:R-:W-:Y:S02]  /*38ee0*/  IMAD.MOV.U32 R19, RZ, RZ, R5 ;  /* 0x000000ffff137224 */ /* 0x000fe400078e0005 */
[----:B------:R-:W-:Y:S02]  /*38ef0*/  IMAD.MOV.U32 R5, RZ, RZ, R6 ;  /* 0x000000ffff057224 */ /* 0x000fe400078e0006 */
[----:B------:R-:W-:-:S07]  /*38f00*/  IMAD.MOV.U32 R28, RZ, RZ, R2 ;  /* 0x000000ffff1c7224 */ /* 0x000fce00078e0002 */
.L_x_46608:
[----:B------:R-:W-:Y:S05]  /*38f10*/  BSYNC B1 ;  /* 0x0000000000017941 */ /* 0x000fea0003800000 */
.L_x_46606:
        /* <DEDUP_REMOVED lines=9> */
.L_x_46610:
[----:B------:R-:W-:Y:S02]  /*38fb0*/  IMAD.MOV.U32 R34, RZ, RZ, R35 ;  /* 0x000000ffff227224 */ /* 0x000fe400078e0023 */
[----:B------:R-:W-:Y:S02]  /*38fc0*/  IMAD.MOV.U32 R18, RZ, RZ, R19 ;  /* 0x000000ffff127224 */ /* 0x000fe400078e0013 */
[----:B------:R-:W-:Y:S02]  /*38fd0*/  IMAD.MOV.U32 R35, RZ, RZ, R0 ;  /* 0x000000ffff237224 */ /* 0x000fe400078e0000 */
[----:B------:R-:W-:-:S07]  /*38fe0*/  IMAD.MOV.U32 R19, RZ, RZ, R8 ;  /* 0x000000ffff137224 */ /* 0x000fce00078e0008 */
.L_x_46611:
[----:B------:R-:W-:Y:S05]  /*38ff0*/  BSYNC B1 ;  /* 0x0000000000017941 */ /* 0x000fea0003800000 */
.L_x_46609:
        /* <DEDUP_REMOVED lines=9> */
.L_x_46613:
[----:B------:R-:W-:Y:S02]  /*39090*/  IMAD.MOV.U32 R33, RZ, RZ, R34 ;  /* 0x000000ffff217224 */ /* 0x000fe400078e0022 */
[----:B------:R-:W-:Y:S02]  /*390a0*/  IMAD.MOV.U32 R17, RZ, RZ, R18 ;  /* 0x000000ffff117224 */ /* 0x000fe400078e0012 */
[----:B------:R-:W-:Y:S02]  /*390b0*/  IMAD.MOV.U32 R34, RZ, RZ, R3 ;  /* 0x000000ffff227224 */ /* 0x000fe400078e0003 */
[----:B------:R-:W-:-:S07]  /*390c0*/  IMAD.MOV.U32 R18, RZ, RZ, R9 ;  /* 0x000000ffff127224 */ /* 0x000fce00078e0009 */
.L_x_46614:
[----:B------:R-:W-:Y:S05]  /*390d0*/  BSYNC B1 ;  /* 0x0000000000017941 */ /* 0x000fea0003800000 */
.L_x_46612:
        /* <DEDUP_REMOVED lines=9> */
.L_x_46616:
[----:B------:R-:W-:Y:S02]  /*39170*/  IMAD.MOV.U32 R32, RZ, RZ, R33 ;  /* 0x000000ffff207224 */ /* 0x000fe400078e0021 */
[----:B------:R-:W-:Y:S02]  /*39180*/  IMAD.MOV.U32 R16, RZ, RZ, R17 ;  /* 0x000000ffff107224 */ /* 0x000fe400078e0011 */
[----:B------:R-:W-:Y:S02]  /*39190*/  IMAD.MOV.U32 R33, RZ, RZ, R10 ;  /* 0x000000ffff217224 */ /* 0x000fe400078e000a */
[----:B------:R-:W-:-:S07]  /*391a0*/  IMAD.MOV.U32 R17, RZ, RZ, R11 ;  /* 0x000000ffff117224 */ /* 0x000fce00078e000b */
.L_x_46617:
[----:B------:R-:W-:Y:S05]  /*391b0*/  BSYNC B1 ;  /* 0x0000000000017941 */ /* 0x000fea0003800000 */
.L_x_46615:
        /* <DEDUP_REMOVED lines=9> */
.L_x_46619:
[----:B------:R-:W-:Y:S02]  /*39250*/  IMAD.MOV.U32 R39, RZ, RZ, R32 ;  /* 0x000000ffff277224 */ /* 0x000fe400078e0020 */
[----:B------:R-:W-:Y:S02]  /*39260*/  IMAD.MOV.U32 R23, RZ, RZ, R16 ;  /* 0x000000ffff177224 */ /* 0x000fe400078e0010 */
[----:B------:R-:W-:Y:S02]  /*39270*/  IMAD.MOV.U32 R32, RZ, RZ, R12 ;  /* 0x000000ffff207224 */ /* 0x000fe400078e000c */
[----:B------:R-:W-:-:S07]  /*39280*/  IMAD.MOV.U32 R16, RZ, RZ, R13 ;  /* 0x000000ffff107224 */ /* 0x000fce00078e000d */
.L_x_46620:
[----:B------:R-:W-:Y:S05]  /*39290*/  BSYNC B1 ;  /* 0x0000000000017941 */ /* 0x000fea0003800000 */
.L_x_46618:
        /* <DEDUP_REMOVED lines=9> */
.L_x_46622:
[----:B------:R-:W-:Y:S02]  /*39330*/  IMAD.MOV.U32 R38, RZ, RZ, R39 ;  /* 0x000000ffff267224 */ /* 0x000fe400078e0027 */
[----:B------:R-:W-:Y:S02]  /*39340*/  IMAD.MOV.U32 R22, RZ, RZ, R23 ;  /* 0x000000ffff167224 */ /* 0x000fe400078e0017 */
[----:B------:R-:W-:Y:S02]  /*39350*/  IMAD.MOV.U32 R39, RZ, RZ, R14 ;  /* 0x000000ffff277224 */ /* 0x000fe400078e000e */
[----:B------:R-:W-:-:S07]  /*39360*/  IMAD.MOV.U32 R23, RZ, RZ, R36 ;  /* 0x000000ffff177224 */ /* 0x000fce00078e0024 */
.L_x_46623:
[----:B------:R-:W-:Y:S05]  /*39370*/  BSYNC B1 ;  /* 0x0000000000017941 */ /* 0x000fea0003800000 */
.L_x_46621:
        /* <DEDUP_REMOVED lines=9> */
.L_x_46625:
[----:B------:R-:W-:Y:S02]  /*39410*/  IMAD.MOV.U32 R37, RZ, RZ, R38 ;  /* 0x000000ffff257224 */ /* 0x000fe400078e0026 */
[----:B------:R-:W-:Y:S02]  /*39420*/  IMAD.MOV.U32 R21, RZ, RZ, R22 ;  /* 0x000000ffff157224 */ /* 0x000fe400078e0016 */
[----:B------:R-:W-:Y:S02]  /*39430*/  IMAD.MOV.U32 R38, RZ, RZ, R15 ;  /* 0x000000ffff267224 */ /* 0x000fe400078e000f */
[----:B------:R-:W-:-:S07]  /*39440*/  IMAD.MOV.U32 R22, RZ, RZ, R41 ;  /* 0x000000ffff167224 */ /* 0x000fce00078e0029 */
.L_x_46626:
[----:B------:R-:W-:Y:S05]  /*39450*/  BSYNC B1 ;  /* 0x0000000000017941 */ /* 0x000fea0003800000 */
.L_x_46624:
        /* <DEDUP_REMOVED lines=9> */
.L_x_46628:
[----:B------:R-:W-:Y:S02]  /*394f0*/  IMAD.MOV.U32 R36, RZ, RZ, R37 ;  /* 0x000000ffff247224 */ /* 0x000fe400078e0025 */
[----:B------:R-:W-:Y:S02]  /*39500*/  IMAD.MOV.U32 R20, RZ, RZ, R21 ;  /* 0x000000ffff147224 */ /* 0x000fe400078e0015 */
[----:B------:R-:W-:Y:S02]  /*39510*/  IMAD.MOV.U32 R37, RZ, RZ, R40 ;  /* 0x000000ffff257224 */ /* 0x000fe400078e0028 */
[----:B------:R-:W-:-:S07]  /*39520*/  IMAD.MOV.U32 R21, RZ, RZ, R42 ;  /* 0x000000ffff157224 */ /* 0x000fce00078e002a */
.L_x_46629:
[----:B------:R-:W-:Y:S05]  /*39530*/  BSYNC B1 ;  /* 0x0000000000017941 */ /* 0x000fea0003800000 */
.L_x_46627:
        /* <DEDUP_REMOVED lines=9> */
.L_x_46631:
[----:B------:R-:W-:Y:S02]  /*395d0*/  IMAD.MOV.U32 R43, RZ, RZ, R36 ;  /* 0x000000ffff2b7224 */ /* 0x000fe400078e0024 */
[----:B------:R-:W-:Y:S02]  /*395e0*/  IMAD.MOV.U32 R27, RZ, RZ, R20 ;  /* 0x000000ffff1b7224 */ /* 0x000fe400078e0014 */
[----:B------:R-:W-:Y:S02]  /*395f0*/  IMAD.MOV.U32 R36, RZ, RZ, R44 ;  /* 0x000000ffff247224 */ /* 0x000fe400078e002c */
[----:B------:R-:W-:-:S07]  /*39600*/  IMAD.MOV.U32 R20, RZ, RZ, R45 ;  /* 0x000000ffff147224 */ /* 0x000fce00078e002d */
.L_x_46632:
[----:B------:R-:W-:Y:S05]  /*39610*/  BSYNC B1 ;  /* 0x0000000000017941 */ /* 0x000fea0003800000 */
.L_x_46630:
        /* <DEDUP_REMOVED lines=9> */
.L_x_46634:
[----:B------:R-:W-:Y:S02]  /*396b0*/  IMAD.MOV.U32 R42, RZ, RZ, R43 ;  /* 0x000000ffff2a7224 */ /* 0x000fe400078e002b */
[----:B------:R-:W-:Y:S02]  /*396c0*/  IMAD.MOV.U32 R26, RZ, RZ, R27 ;  /* 0x000000ffff1a7224 */ /* 0x000fe400078e001b */
[----:B------:R-:W-:Y:S02]  /*396d0*/  IMAD.MOV.U32 R43, RZ, RZ, R46 ;  /* 0x000000ffff2b7224 */ /* 0x000fe400078e002e */
[----:B------:R-:W-:-:S07]  /*396e0*/  IMAD.MOV.U32 R27, RZ, RZ, R48 ;  /* 0x000000ffff1b7224 */ /* 0x000fce00078e0030 */
.L_x_46635:
[----:B------:R-:W-:Y:S05]  /*396f0*/  BSYNC B1 ;  /* 0x0000000000017941 */ /* 0x000fea0003800000 */
.L_x_46633:
        /* <DEDUP_REMOVED lines=9> */
.L_x_46637:
[----:B------:R-:W-:Y:S02]  /*39790*/  IMAD.MOV.U32 R41, RZ, RZ, R42 ;  /* 0x000000ffff297224 */ /* 0x000fe400078e002a */
[----:B------:R-:W-:Y:S02]  /*397a0*/  IMAD.MOV.U32 R25, RZ, RZ, R26 ;  /* 0x000000ffff197224 */ /* 0x000fe400078e001a */
[----:B------:R-:W-:Y:S02]  /*397b0*/  IMAD.MOV.U32 R42, RZ, RZ, R29 ;  /* 0x000000ffff2a7224 */ /* 0x000fe400078e001d */
[----:B------:R-:W-:-:S07]  /*397c0*/  IMAD.MOV.U32 R26, RZ, RZ, R47 ;  /* 0x000000ffff1a7224 */ /* 0x000fce00078e002f */
.L_x_46638:
[----:B------:R-:W-:Y:S05]  /*397d0*/  BSYNC B1 ;  /* 0x0000000000017941 */ /* 0x000fea0003800000 */
.L_x_46636:
        /* <DEDUP_REMOVED lines=9> */
.L_x_46640:
[----:B------:R-:W-:Y:S02]  /*39870*/  IMAD.MOV.U32 R40, RZ, RZ, R41 ;  /* 0x000000ffff287224 */ /* 0x000fe400078e0029 */
[----:B------:R-:W-:Y:S02]  /*39880*/  IMAD.MOV.U32 R24, RZ, RZ, R25 ;  /* 0x000000ffff187224 */ /* 0x000fe400078e0019 */
[----:B------:R-:W-:Y:S02]  /*39890*/  IMAD.MOV.U32 R41, RZ, RZ, R50 ;  /* 0x000000ffff297224 */ /* 0x000fe400078e0032 */
[----:B------:R-:W-:-:S07]  /*398a0*/  IMAD.MOV.U32 R25, RZ, RZ, R49 ;  /* 0x000000ffff197224 */ /* 0x000fce00078e0031 */
.L_x_46641:
[----:B------:R-:W-:Y:S05]  /*398b0*/  BSYNC B1 ;  /* 0x0000000000017941 */ /* 0x000fea0003800000 */
.L_x_46639:
        /* <DEDUP_REMOVED lines=9> */
.L_x_46643:
[----:B------:R-:W-:Y:S02]  /*39950*/  IMAD.MOV.U32 R53, RZ, RZ, R40 ;  /* 0x000000ffff357224 */ /* 0x000fe400078e0028 */
[----:B------:R-:W-:Y:S02]  /*39960*/  IMAD.MOV.U32 R31, RZ, RZ, R24 ;  /* 0x000000ffff1f7224 */ /* 0x000fe400078e0018 */
[----:B------:R-:W-:Y:S02]  /*39970*/  IMAD.MOV.U32 R40, RZ, RZ, R51 ;  /* 0x000000ffff287224 */ /* 0x000fe400078e0033 */
[----:B------:R-:W-:-:S07]  /*39980*/  IMAD.MOV.U32 R24, RZ, RZ, R52 ;  /* 0x000000ffff187224 */ /* 0x000fce00078e0034 */
.L_x_46644:
[----:B------:R-:W-:Y:S05]  /*39990*/  BSYNC B1 ;  /* 0x0000000000017941 */ /* 0x000fea0003800000 */
.L_x_46642:
        /* <DEDUP_REMOVED lines=9> */
.L_x_46646:
[----:B------:R-:W-:Y:S02]  /*39a30*/  IMAD.MOV.U32 R52, RZ, RZ, R53 ;  /* 0x000000ffff347224 */ /* 0x000fe400078e0035 */
[----:B------:R-:W-:Y:S02]  /*39a40*/  IMAD.MOV.U32 R30, RZ, RZ, R31 ;  /* 0x000000ffff1e7224 */ /* 0x000fe400078e001f */
[----:B------:R-:W-:Y:S02]  /*39a50*/  IMAD.MOV.U32 R53, RZ, RZ, R54 ;  /* 0x000000ffff357224 */ /* 0x000fe400078e0036 */
[----:B------:R-:W-:-:S07]  /*39a60*/  IMAD.MOV.U32 R31, RZ, RZ, R56 ;  /* 0x000000ffff1f7224 */ /* 0x000fce00078e0038 */
.L_x_46647:
[----:B------:R-:W-:Y:S05]  /*39a70*/  BSYNC B1 ;  /* 0x0000000000017941 */ /* 0x000fea0003800000 */
.L_x_46645:
        /* <DEDUP_REMOVED lines=8> */
.L_x_46648:
[----:B------:R-:W-:Y:S02]  /*39b00*/  IMAD.MOV.U32 R2, RZ, RZ, R52 ;  /* 0x000000ffff027224 */ /* 0x000fe400078e0034 */
[----:B------:R-:W-:Y:S02]  /*39b10*/  IMAD.MOV.U32 R29, RZ, RZ, R30 ;  /* 0x000000ffff1d7224 */ /* 0x000fe400078e001e */
[----:B------:R-:W-:Y:S02]  /*39b20*/  IMAD.MOV.U32 R52, RZ, RZ, R57 ;  /* 0x000000ffff347224 */ /* 0x000fe400078e0039 */
[----:B------:R-:W-:-:S07]  /*39b30*/  IMAD.MOV.U32 R30, RZ, RZ, R59 ;  /* 0x000000ffff1e7224 */ /* 0x000fce00078e003b */
.L_x_45930:
[----:B------:R-:W-:Y:S05]  /*39b40*/  BSYNC B0 ;  /* 0x0000000000007941 */ /* 0x000fea0003800000 */
.L_x_45929:
        /* <DEDUP_REMOVED lines=42> */
[----:B--2---:R-:W-:Y:S01]  /*39df0*/  @!P0 MOV R5, R0 ;  /* 0x0000000000058202 */ /* 0x004fe20000000f00 */
        /* <DEDUP_REMOVED lines=9> */
.L_x_46652:
[----:B------:R-:W-:Y:S01]  /*39e90*/  IMAD.MOV.U32 R0, RZ, RZ, R5 ;  /* 0x000000ffff007224 */ /* 0x000fe200078e0005 */
[----:B------:R-:W-:Y:S01]  /*39ea0*/  MOV R5, R19 ;  /* 0x0000001300057202 */ /* 0x000fe20000000f00 */
[----:B------:R-:W-:Y:S02]  /*39eb0*/  IMAD.MOV.U32 R3, RZ, RZ, R28 ;  /* 0x000000ffff037224 */ /* 0x000fe400078e001c */
[----:B------:R-:W-:-:S07]  /*39ec0*/  IMAD.MOV.U32 R28, RZ, RZ, R35 ;  /* 0x000000ffff1c7224 */ /* 0x000fce00078e0023 */
.L_x_46653:
[----:B------:R-:W-:Y:S05]  /*39ed0*/  BSYNC B1 ;  /* 0x0000000000017941 */ /* 0x000fea0003800000 */
.L_x_46651:
        /* <DEDUP_REMOVED lines=9> */
.L_x_46655:
[----:B------:R-:W-:Y:S01]  /*39f70*/  IMAD.MOV.U32 R66, RZ, RZ, R3 ;  /* 0x000000ffff427224 */ /* 0x000fe200078e0003 */
[----:B------:R-:W-:Y:S01]  /*39f80*/  MOV R3, R34 ;  /* 0x0000002200037202 */ /* 0x000fe20000000f00 */
[----:B------:R-:W-:Y:S02]  /*39f90*/  IMAD.MOV.U32 R64, RZ, RZ, R0 ;  /* 0x000000ffff407224 */ /* 0x000fe400078e0000 */
[----:B------:R-:W-:-:S07]  /*39fa0*/  IMAD.MOV.U32 R0, RZ, RZ, R18 ;  /* 0x000000ffff007224 */ /* 0x000fce00078e0012 */
.L_x_46656:
[----:B------:R-:W-:Y:S05]  /*39fb0*/  BSYNC B1 ;  /* 0x0000000000017941 */ /* 0x000fea0003800000 */
.L_x_46654:
        /* <DEDUP_REMOVED lines=9> */
.L_x_46658:
[----:B------:R-:W-:Y:S01]  /*3a050*/  IMAD.MOV.U32 R35, RZ, RZ, R66 ;  /* 0x000000ffff237224 */ /* 0x000fe200078e0042 */
[----:B------:R-:W-:Y:S01]  /*3a060*/  MOV R66, R33 ;  /* 0x0000002100427202 */ /* 0x000fe20000000f00 */
[----:B------:R-:W-:Y:S02]  /*3a070*/  IMAD.MOV.U32 R19, RZ, RZ, R64 ;  /* 0x000000ffff137224 */ /* 0x000fe400078e0040 */
[----:B------:R-:W-:-:S07]  /*3a080*/  IMAD.MOV.U32 R64, RZ, RZ, R17 ;  /* 0x000000ffff407224 */ /* 0x000fce00078e0011 */
.L_x_46659:
[----:B------:R-:W-:Y:S05]  /*3a090*/  BSYNC B1 ;  /* 0x0000000000017941 */ /* 0x000fea0003800000 */
.L_x_46657:
        /* <DEDUP_REMOVED lines=9> */
.L_x_46661:
[----:B------:R-:W-:Y:S01]  /*3a130*/  IMAD.MOV.U32 R34, RZ, RZ, R35 ;  /* 0x000000ffff227224 */ /* 0x000fe200078e0023 */
[----:B------:R-:W-:Y:S01]  /*3a140*/  MOV R35, R32 ;  /* 0x0000002000237202 */ /* 0x000fe20000000f00 */
[----:B------:R-:W-:Y:S02]  /*3a150*/  IMAD.MOV.U32 R18, RZ, RZ, R19 ;  /* 0x000000ffff127224 */ /* 0x000fe400078e0013 */
[----:B------:R-:W-:-:S07]  /*3a160*/  IMAD.MOV.U32 R19, RZ, RZ, R16 ;  /* 0x000000ffff137224 */ /* 0x000fce00078e0010 */
.L_x_46662:
[----:B------:R-:W-:Y:S05]  /*3a170*/  BSYNC B1 ;  /* 0x0000000000017941 */ /* 0x000fea0003800000 */
.L_x_46660:
        /* <DEDUP_REMOVED lines=9> */
.L_x_46664:
[----:B------:R-:W-:Y:S01]  /*3a210*/  IMAD.MOV.U32 R33, RZ, RZ, R34 ;  /* 0x000000ffff217224 */ /* 0x000fe200078e0022 */
[----:B------:R-:W-:Y:S01]  /*3a220*/  MOV R34, R39 ;  /* 0x0000002700227202 */ /* 0x000fe20000000f00 */
[----:B------:R-:W-:Y:S02]  /*3a230*/  IMAD.MOV.U32 R17, RZ, RZ, R18 ;  /* 0x000000ffff117224 */ /* 0x000fe400078e0012 */
[----:B------:R-:W-:-:S07]  /*3a240*/  IMAD.MOV.U32 R18, RZ, RZ, R23 ;  /* 0x000000ffff127224 */ /* 0x000fce00078e0017 */
.L_x_46665:
[----:B------:R-:W-:Y:S05]  /*3a250*/  BSYNC B1 ;  /* 0x0000000000017941 */ /* 0x000fea0003800000 */
.L_x_46663:
        /* <DEDUP_REMOVED lines=9> */
.L_x_46667:
[----:B------:R-:W-:Y:S01]  /*3a2f0*/  IMAD.MOV.U32 R32, RZ, RZ, R33 ;  /* 0x000000ffff207224 */ /* 0x000fe200078e0021 */
[----:B------:R-:W-:Y:S01]  /*3a300*/  MOV R33, R38 ;  /* 0x0000002600217202 */ /* 0x000fe20000000f00 */
[----:B------:R-:W-:Y:S02]  /*3a310*/  IMAD.MOV.U32 R16, RZ, RZ, R17 ;  /* 0x000000ffff107224 */ /* 0x000fe400078e0011 */
[----:B------:R-:W-:-:S07]  /*3a320*/  IMAD.MOV.U32 R17, RZ, RZ, R22 ;  /* 0x000000ffff117224 */ /* 0x000fce00078e0016 */
.L_x_46668:
[----:B------:R-:W-:Y:S05]  /*3a330*/  BSYNC B1 ;  /* 0x0000000000017941 */ /* 0x000fea0003800000 */
.L_x_46666:
        /* <DEDUP_REMOVED lines=9> */
.L_x_46670:
[----:B------:R-:W-:Y:S01]  /*3a3d0*/  IMAD.MOV.U32 R39, RZ, RZ, R32 ;  /* 0x000000ffff277224 */ /* 0x000fe200078e0020 */
[----:B------:R-:W-:Y:S01]  /*3a3e0*/  MOV R32, R37 ;  /* 0x0000002500207202 */ /* 0x000fe20000000f00 */
[----:B------:R-:W-:Y:S02]  /*3a3f0*/  IMAD.MOV.U32 R23, RZ, RZ, R16 ;  /* 0x000000ffff177224 */ /* 0x000fe400078e0010 */
[----:B------:R-:W-:-:S07]  /*3a400*/  IMAD.MOV.U32 R16, RZ, RZ, R21 ;  /* 0x000000ffff107224 */ /* 0x000fce00078e0015 */
.L_x_46671:
[----:B------:R-:W-:Y:S05]  /*3a410*/  BSYNC B1 ;  /* 0x0000000000017941 */ /* 0x000fea0003800000 */
.L_x_46669:
        /* <DEDUP_REMOVED lines=9> */
.L_x_46673:
[----:B------:R-:W-:Y:S01]  /*3a4b0*/  IMAD.MOV.U32 R38, RZ, RZ, R39 ;  /* 0x000000ffff267224 */ /* 0x000fe200078e0027 */
[----:B------:R-:W-:Y:S01]  /*3a4c0*/  MOV R39, R36 ;  /* 0x0000002400277202 */ /* 0x000fe20000000f00 */
[----:B------:R-:W-:Y:S02]  /*3a4d0*/  IMAD.MOV.U32 R22, RZ, RZ, R23 ;  /* 0x000000ffff167224 */ /* 0x000fe400078e0017 */
[----:B------:R-:W-:-:S07]  /*3a4e0*/  IMAD.MOV.U32 R23, RZ, RZ, R20 ;  /* 0x000000ffff177224 */ /* 0x000fce00078e0014 */
.L_x_46674:
[----:B------:R-:W-:Y:S05]  /*3a4f0*/  BSYNC B1 ;  /* 0x0000000000017941 */ /* 0x000fea0003800000 */
.L_x_46672:
        /* <DEDUP_REMOVED lines=9> */
.L_x_46676:
[----:B------:R-:W-:Y:S01]  /*3a590*/  IMAD.MOV.U32 R37, RZ, RZ, R38 ;  /* 0x000000ffff257224 */ /* 0x000fe200078e0026 */
[----:B------:R-:W-:Y:S01]  /*3a5a0*/  MOV R38, R43 ;  /* 0x0000002b00267202 */ /* 0x000fe20000000f00 */
[----:B------:R-:W-:Y:S02]  /*3a5b0*/  IMAD.MOV.U32 R21, RZ, RZ, R22 ;  /* 0x000000ffff157224 */ /* 0x000fe400078e0016 */
[----:B------:R-:W-:-:S07]  /*3a5c0*/  IMAD.MOV.U32 R22, RZ, RZ, R27 ;  /* 0x000000ffff167224 */ /* 0x000fce00078e001b */
.L_x_46677:
[----:B------:R-:W-:Y:S05]  /*3a5d0*/  BSYNC B1 ;  /* 0x0000000000017941 */ /* 0x000fea0003800000 */
.L_x_46675:
        /* <DEDUP_REMOVED lines=9> */
.L_x_46679:
[----:B------:R-:W-:Y:S01]  /*3a670*/  IMAD.MOV.U32 R36, RZ, RZ, R37 ;  /* 0x000000ffff247224 */ /* 0x000fe200078e0025 */
[----:B------:R-:W-:Y:S01]  /*3a680*/  MOV R37, R42 ;  /* 0x0000002a00257202 */ /* 0x000fe20000000f00 */
[----:B------:R-:W-:Y:S02]  /*3a690*/  IMAD.MOV.U32 R20, RZ, RZ, R21 ;  /* 0x000000ffff147224 */ /* 0x000fe400078e0015 */
[----:B------:R-:W-:-:S07]  /*3a6a0*/  IMAD.MOV.U32 R21, RZ, RZ, R26 ;  /* 0x000000ffff157224 */ /* 0x000fce00078e001a */
.L_x_46680:
[----:B------:R-:W-:Y:S05]  /*3a6b0*/  BSYNC B1 ;  /* 0x0000000000017941 */ /* 0x000fea0003800000 */
.L_x_46678:
        /* <DEDUP_REMOVED lines=9> */
.L_x_46682:
[----:B------:R-:W-:Y:S01]  /*3a750*/  IMAD.MOV.U32 R43, RZ, RZ, R36 ;  /* 0x000000ffff2b7224 */ /* 0x000fe200078e0024 */
[----:B------:R-:W-:Y:S01]  /*3a760*/  MOV R36, R41 ;  /* 0x0000002900247202 */ /* 0x000fe20000000f00 */
[----:B------:R-:W-:Y:S02]  /*3a770*/  IMAD.MOV.U32 R27, RZ, RZ, R20 ;  /* 0x000000ffff1b7224 */ /* 0x000fe400078e0014 */
[----:B------:R-:W-:-:S07]  /*3a780*/  IMAD.MOV.U32 R20, RZ, RZ, R25 ;  /* 0x000000ffff147224 */ /* 0x000fce00078e0019 */
.L_x_46683:
[----:B------:R-:W-:Y:S05]  /*3a790*/  BSYNC B1 ;  /* 0x0000000000017941 */ /* 0x000fea0003800000 */
.L_x_46681:
        /* <DEDUP_REMOVED lines=9> */
.L_x_46685:
[----:B------:R-:W-:Y:S01]  /*3a830*/  IMAD.MOV.U32 R42, RZ, RZ, R43 ;  /* 0x000000ffff2a7224 */ /* 0x000fe200078e002b */
[----:B------:R-:W-:Y:S01]  /*3a840*/  MOV R43, R40 ;  /* 0x00000028002b7202 */ /* 0x000fe20000000f00 */
[----:B------:R-:W-:Y:S02]  /*3a850*/  IMAD.MOV.U32 R26, RZ, RZ, R27 ;  /* 0x000000ffff1a7224 */ /* 0x000fe400078e001b */
[----:B------:R-:W-:-:S07]  /*3a860*/  IMAD.MOV.U32 R27, RZ, RZ, R24 ;  /* 0x000000ffff1b7224 */ /* 0x000fce00078e0018 */
.L_x_46686:
[----:B------:R-:W-:Y:S05]  /*3a870*/  BSYNC B1 ;  /* 0x0000000000017941 */ /* 0x000fea0003800000 */
.L_x_46684:
        /* <DEDUP_REMOVED lines=9> */
.L_x_46688:
[----:B------:R-:W-:Y:S02]  /*3a910*/  IMAD.MOV.U32 R41, RZ, RZ, R42 ;  /* 0x000000ffff297224 */ /* 0x000fe400078e002a */
[----:B------:R-:W-:Y:S01]  /*3a920*/  IMAD.MOV.U32 R25, RZ, RZ, R26 ;  /* 0x000000ffff197224 */ /* 0x000fe200078e001a */
[----:B------:R-:W-:Y:S01]  /*3a930*/  MOV R26, R31 ;  /* 0x0000001f001a7202 */ /* 0x000fe20000000f00 */
[----:B------:R-:W-:-:S07]  /*3a940*/  IMAD.MOV.U32 R42, RZ, RZ, R53 ;  /* 0x000000ffff2a7224 */ /* 0x000fce00078e0035 */
.L_x_46689:
[----:B------:R-:W-:Y:S05]  /*3a950*/  BSYNC B1 ;  /* 0x0000000000017941 */ /* 0x000fea0003800000 */
.L_x_46687:
        /* <DEDUP_REMOVED lines=9> */
.L_x_46691:
[----:B------:R-:W-:Y:S01]  /*3a9f0*/  IMAD.MOV.U32 R31, RZ, RZ, R41 ;  /* 0x000000ffff1f7224 */ /* 0x000fe200078e0029 */
[----:B------:R-:W-:Y:S01]  /*3aa00*/  MOV R41, R52 ;  /* 0x0000003400297202 */ /* 0x000fe20000000f00 */
[----:B------:R-:W-:Y:S02]  /*3aa10*/  IMAD.MOV.U32 R24, RZ, RZ, R25 ;  /* 0x000000ffff187224 */ /* 0x000fe400078e0019 */
[----:B------:R-:W-:-:S07]  /*3aa20*/  IMAD.MOV.U32 R25, RZ, RZ, R30 ;  /* 0x000000ffff197224 */ /* 0x000fce00078e001e */
.L_x_46692:
[----:B------:R-:W-:Y:S05]  /*3aa30*/  BSYNC B1 ;  /* 0x0000000000017941 */ /* 0x000fea0003800000 */
.L_x_46690:
        /* <DEDUP_REMOVED lines=9> */
.L_x_46694:
[----:B------:R-:W-:Y:S01]  /*3aad0*/  IMAD.MOV.U32 R40, RZ, RZ, R31 ;  /* 0x000000ffff287224 */ /* 0x000fe200078e001f */
[----:B------:R-:W-:Y:S01]  /*3aae0*/  MOV R31, R2 ;  /* 0x00000002001f7202 */ /* 0x000fe20000000f00 */
[----:B------:R-:W-:Y:S02]  /*3aaf0*/  IMAD.MOV.U32 R30, RZ, RZ, R24 ;  /* 0x000000ffff1e7224 */ /* 0x000fe400078e0018 */
[----:B------:R-:W-:-:S07]  /*3ab00*/  IMAD.MOV.U32 R24, RZ, RZ, R29 ;  /* 0x000000ffff187224 */ /* 0x000fce00078e001d */
.L_x_46695:
[----:B------:R-:W-:Y:S05]  /*3ab10*/  BSYNC B1 ;  /* 0x0000000000017941 */ /* 0x000fea0003800000 */
.L_x_46693:
        /* <DEDUP_REMOVED lines=16> */
.L_x_46697:
[----:B------:R-:W-:Y:S01]  /*3ac20*/  MOV R29, R28 ;  /* 0x0000001c001d7202 */ /* 0x000fe20000000f00 */
[----:B------:R-:W-:Y:S02]  /*3ac30*/  IMAD.MOV.U32 R2, RZ, RZ, R5 ;  /* 0x000000ffff027224 */ /* 0x000fe400078e0005 */
[----:B------:R-:W-:Y:S02]  /*3ac40*/  IMAD.MOV.U32 R5, RZ, RZ, R0 ;  /* 0x000000ffff057224 */ /* 0x000fe400078e0000 */
[----:B------:R-:W-:-:S07]  /*3ac50*/  IMAD.MOV.U32 R28, RZ, RZ, R3 ;  /* 0x000000ffff1c7224 */ /* 0x000fce00078e0003 */
.L_x_46698:
[----:B------:R-:W-:Y:S05]  /*3ac60*/  BSYNC B1 ;  /* 0x0000000000017941 */ /* 0x000fea0003800000 */
.L_x_46696:
        /* <DEDUP_REMOVED lines=9> */
.L_x_46700:
[----:B------:R-:W-:Y:S01]  /*3ad00*/  MOV R52, R29 ;  /* 0x0000001d00347202 */ /* 0x000fe20000000f00 */
[----:B------:R-:W-:Y:S02]  /*3ad10*/  IMAD.MOV.U32 R0, RZ, RZ, R2 ;  /* 0x000000ffff007224 */ /* 0x000fe400078e0002 */
[----:B------:R-:W-:Y:S02]  /*3ad20*/  IMAD.MOV.U32 R29, RZ, RZ, R66 ;  /* 0x000000ffff1d7224 */ /* 0x000fe400078e0042 */
[----:B------:R-:W-:-:S07]  /*3ad30*/  IMAD.MOV.U32 R2, RZ, RZ, R64 ;  /* 0x000000ffff027224 */ /* 0x000fce00078e0040 */
.L_x_46701:
[----:B------:R-:W-:Y:S05]  /*3ad40*/  BSYNC B1 ;  /* 0x0000000000017941 */ /* 0x000fea0003800000 */
.L_x_46699:
        /* <DEDUP_REMOVED lines=9> */
.L_x_46703:
[----:B------:R-:W-:Y:S01]  /*3ade0*/  MOV R53, R52 ;  /* 0x0000003400357202 */ /* 0x000fe20000000f00 */
[----:B------:R-:W-:Y:S02]  /*3adf0*/  IMAD.MOV.U32 R3, RZ, RZ, R0 ;  /* 0x000000ffff037224 */ /* 0x000fe400078e0000 */
[----:B------:R-:W-:Y:S02]  /*3ae00*/  IMAD.MOV.U32 R52, RZ, RZ, R35 ;  /* 0x000000ffff347224 */ /* 0x000fe400078e0023 */
[----:B------:R-:W-:-:S07]  /*3ae10*/  IMAD.MOV.U32 R0, RZ, RZ, R19 ;  /* 0x000000ffff007224 */ /* 0x000fce00078e0013 */
.L_x_46704:
[----:B------:R-:W-:Y:S05]  /*3ae20*/  BSYNC B1 ;  /* 0x0000000000017941 */ /* 0x000fea0003800000 */
.L_x_46702:
        /* <DEDUP_REMOVED lines=9> */
.L_x_46706:
[----:B------:R-:W-:Y:S01]  /*3aec0*/  MOV R64, R53 ;  /* 0x0000003500407202 */ /* 0x000fe20000000f00 */
[----:B------:R-:W-:Y:S02]  /*3aed0*/  IMAD.MOV.U32 R62, RZ, RZ, R3 ;  /* 0x000000ffff3e7224 */ /* 0x000fe400078e0003 */
[----:B------:R-:W-:Y:S02]  /*3aee0*/  IMAD.MOV.U32 R53, RZ, RZ, R34 ;  /* 0x000000ffff357224 */ /* 0x000fe400078e0022 */
[----:B------:R-:W-:-:S07]  /*3aef0*/  IMAD.MOV.U32 R3, RZ, RZ, R18 ;  /* 0x000000ffff037224 */ /* 0x000fce00078e0012 */
.L_x_46707:
[----:B------:R-:W-:Y:S05]  /*3af00*/  BSYNC B1 ;  /* 0x0000000000017941 */ /* 0x000fea0003800000 */
.L_x_46705:
        /* <DEDUP_REMOVED lines=9> */
.L_x_46709:
[----:B------:R-:W-:Y:S01]  /*3afa0*/  MOV R35, R64 ;  /* 0x0000004000237202 */ /* 0x000fe20000000f00 */
[----:B------:R-:W-:Y:S02]  /*3afb0*/  IMAD.MOV.U32 R19, RZ, RZ, R62 ;  /* 0x000000ffff137224 */ /* 0x000fe400078e003e */
[----:B------:R-:W-:Y:S02]  /*3afc0*/  IMAD.MOV.U32 R64, RZ, RZ, R33 ;  /* 0x000000ffff407224 */ /* 0x000fe400078e0021 */
[----:B------:R-:W-:-:S07]  /*3afd0*/  IMAD.MOV.U32 R62, RZ, RZ, R17 ;  /* 0x000000ffff3e7224 */ /* 0x000fce00078e0011 */
.L_x_46710:
[----:B------:R-:W-:Y:S05]  /*3afe0*/  BSYNC B1 ;  /* 0x0000000000017941 */ /* 0x000fea0003800000 */
.L_x_46708:
        /* <DEDUP_REMOVED lines=9> */
.L_x_46712:
[----:B------:R-:W-:Y:S01]  /*3b080*/  MOV R34, R35 ;  /* 0x0000002300227202 */ /* 0x000fe20000000f00 */
[----:B------:R-:W-:Y:S02]  /*3b090*/  IMAD.MOV.U32 R18, RZ, RZ, R19 ;  /* 0x000000ffff127224 */ /* 0x000fe400078e0013 */
[----:B------:R-:W-:Y:S02]  /*3b0a0*/  IMAD.MOV.U32 R35, RZ, RZ, R32 ;  /* 0x000000ffff237224 */ /* 0x000fe400078e0020 */
[----:B------:R-:W-:-:S07]  /*3b0b0*/  IMAD.MOV.U32 R19, RZ, RZ, R16 ;  /* 0x000000ffff137224 */ /* 0x000fce00078e0010 */
.L_x_46713:
[----:B------:R-:W-:Y:S05]  /*3b0c0*/  BSYNC B1 ;  /* 0x0000000000017941 */ /* 0x000fea0003800000 */
.L_x_46711:
        /* <DEDUP_REMOVED lines=9> */
.L_x_46715:
[----:B------:R-:W-:Y:S01]  /*3b160*/  MOV R33, R34 ;  /* 0x0000002200217202 */ /* 0x000fe20000000f00 */
[----:B------:R-:W-:Y:S02]  /*3b170*/  IMAD.MOV.U32 R17, RZ, RZ, R18 ;  /* 0x000000ffff117224 */ /* 0x000fe400078e0012 */
[----:B------:R-:W-:Y:S02]  /*3b180*/  IMAD.MOV.U32 R34, RZ, RZ, R39 ;  /* 0x000000ffff227224 */ /* 0x000fe400078e0027 */
[----:B------:R-:W-:-:S07]  /*3b190*/  IMAD.MOV.U32 R18, RZ, RZ, R23 ;  /* 0x000000ffff127224 */ /* 0x000fce00078e0017 */
.L_x_46716:
[----:B------:R-:W-:Y:S05]  /*3b1a0*/  BSYNC B1 ;  /* 0x0000000000017941 */ /* 0x000fea0003800000 */
.L_x_46714:
        /* <DEDUP_REMOVED lines=9> */
.L_x_46718:
[----:B------:R-:W-:Y:S01]  /*3b240*/  MOV R32, R33 ;  /* 0x0000002100207202 */ /* 0x000fe20000000f00 */
[----:B------:R-:W-:Y:S02]  /*3b250*/  IMAD.MOV.U32 R16, RZ, RZ, R17 ;  /* 0x000000ffff107224 */ /* 0x000fe400078e0011 */
[----:B------:R-:W-:Y:S02]  /*3b260*/  IMAD.MOV.U32 R33, RZ, RZ, R38 ;  /* 0x000000ffff217224 */ /* 0x000fe400078e0026 */
[----:B------:R-:W-:-:S07]  /*3b270*/  IMAD.MOV.U32 R17, RZ, RZ, R22 ;  /* 0x000000ffff117224 */ /* 0x000fce00078e0016 */
.L_x_46719:
[----:B------:R-:W-:Y:S05]  /*3b280*/  BSYNC B1 ;  /* 0x0000000000017941 */ /* 0x000fea0003800000 */
.L_x_46717:
        /* <DEDUP_REMOVED lines=9> */
.L_x_46721:
[----:B------:R-:W-:Y:S01]  /*3b320*/  MOV R39, R32 ;  /* 0x0000002000277202 */ /* 0x000fe20000000f00 */
[----:B------:R-:W-:Y:S02]  /*3b330*/  IMAD.MOV.U32 R23, RZ, RZ, R16 ;  /* 0x000000ffff177224 */ /* 0x000fe400078e0010 */
[----:B------:R-:W-:Y:S02]  /*3b340*/  IMAD.MOV.U32 R32, RZ, RZ, R37 ;  /* 0x000000ffff207224 */ /* 0x000fe400078e0025 */
[----:B------:R-:W-:-:S07]  /*3b350*/  IMAD.MOV.U32 R16, RZ, RZ, R21 ;  /* 0x000000ffff107224 */ /* 0x000fce00078e0015 */
.L_x_46722:
[----:B------:R-:W-:Y:S05]  /*3b360*/  BSYNC B1 ;  /* 0x0000000000017941 */ /* 0x000fea0003800000 */
.L_x_46720:
        /* <DEDUP_REMOVED lines=9> */
.L_x_46724:
[----:B------:R-:W-:Y:S01]  /*3b400*/  MOV R38, R39 ;  /* 0x0000002700267202 */ /* 0x000fe20000000f00 */
[----:B------:R-:W-:Y:S02]  /*3b410*/  IMAD.MOV.U32 R22, RZ, RZ, R23 ;  /* 0x000000ffff167224 */ /* 0x000fe400078e0017 */
[----:B------:R-:W-:Y:S02]  /*3b420*/  IMAD.MOV.U32 R39, RZ, RZ, R36 ;  /* 0x000000ffff277224 */ /* 0x000fe400078e0024 */
[----:B------:R-:W-:-:S07]  /*3b430*/  IMAD.MOV.U32 R23, RZ, RZ, R20 ;  /* 0x000000ffff177224 */ /* 0x000fce00078e0014 */
.L_x_46725:
[----:B------:R-:W-:Y:S05]  /*3b440*/  BSYNC B1 ;  /* 0x0000000000017941 */ /* 0x000fea0003800000 */
.L_x_46723:
        /* <DEDUP_REMOVED lines=9> */
.L_x_46727:
[----:B------:R-:W-:Y:S01]  /*3b4e0*/  MOV R37, R38 ;  /* 0x0000002600257202 */ /* 0x000fe20000000f00 */
[----:B------:R-:W-:Y:S02]  /*3b4f0*/  IMAD.MOV.U32 R21, RZ, RZ, R22 ;  /* 0x000000ffff157224 */ /* 0x000fe400078e0016 */
[----:B------:R-:W-:Y:S02]  /*3b500*/  IMAD.MOV.U32 R38, RZ, RZ, R43 ;  /* 0x000000ffff267224 */ /* 0x000fe400078e002b */
[----:B------:R-:W-:-:S07]  /*3b510*/  IMAD.MOV.U32 R22, RZ, RZ, R27 ;  /* 0x000000ffff167224 */ /* 0x000fce00078e001b */
.L_x_46728:
[----:B------:R-:W-:Y:S05]  /*3b520*/  BSYNC B1 ;  /* 0x0000000000017941 */ /* 0x000fea0003800000 */
.L_x_46726:
        /* <DEDUP_REMOVED lines=9> */
.L_x_46730:
[----:B------:R-:W-:Y:S01]  /*3b5c0*/  MOV R36, R37 ;  /* 0x0000002500247202 */ /* 0x000fe20000000f00 */
[----:B------:R-:W-:Y:S02]  /*3b5d0*/  IMAD.MOV.U32 R20, RZ, RZ, R21 ;  /* 0x000000ffff147224 */ /* 0x000fe400078e0015 */
[----:B------:R-:W-:Y:S02]  /*3b5e0*/  IMAD.MOV.U32 R37, RZ, RZ, R42 ;  /* 0x000000ffff257224 */ /* 0x000fe400078e002a */
[----:B------:R-:W-:-:S07]  /*3b5f0*/  IMAD.MOV.U32 R21, RZ, RZ, R26 ;  /* 0x000000ffff157224 */ /* 0x000fce00078e001a */
.L_x_46731:
[----:B------:R-:W-:Y:S05]  /*3b600*/  BSYNC B1 ;  /* 0x0000000000017941 */ /* 0x000fea0003800000 */
.L_x_46729:
        /* <DEDUP_REMOVED lines=9> */
.L_x_46733:
[----:B------:R-:W-:Y:S01]  /*3b6a0*/  MOV R26, R36 ;  /* 0x00000024001a7202 */ /* 0x000fe20000000f00 */
[----:B------:R-:W-:Y:S02]  /*3b6b0*/  IMAD.MOV.U32 R27, RZ, RZ, R20 ;  /* 0x000000ffff1b7224 */ /* 0x000fe400078e0014 */
[----:B------:R-:W-:Y:S02]  /*3b6c0*/  IMAD.MOV.U32 R36, RZ, RZ, R41 ;  /* 0x000000ffff247224 */ /* 0x000fe400078e0029 */
[----:B------:R-:W-:-:S07]  /*3b6d0*/  IMAD.MOV.U32 R20, RZ, RZ, R25 ;  /* 0x000000ffff147224 */ /* 0x000fce00078e0019 */
.L_x_46734:
[----:B------:R-:W-:Y:S05]  /*3b6e0*/  BSYNC B1 ;  /* 0x0000000000017941 */ /* 0x000fea0003800000 */
.L_x_46732:
        /* <DEDUP_REMOVED lines=9> */
.L_x_46736:
[----:B------:R-:W-:Y:S01]  /*3b780*/  MOV R41, R26 ;  /* 0x0000001a00297202 */ /* 0x000fe20000000f00 */
[----:B------:R-:W-:Y:S02]  /*3b790*/  IMAD.MOV.U32 R25, RZ, RZ, R27 ;  /* 0x000000ffff197224 */ /* 0x000fe400078e001b */
[----:B------:R-:W-:Y:S02]  /*3b7a0*/  IMAD.MOV.U32 R26, RZ, RZ, R31 ;  /* 0x000000ffff1a7224 */ /* 0x000fe400078e001f */
[----:B------:R-:W-:-:S07]  /*3b7b0*/  IMAD.MOV.U32 R27, RZ, RZ, R24 ;  /* 0x000000ffff1b7224 */ /* 0x000fce00078e0018 */
.L_x_46737:
[----:B------:R-:W-:Y:S05]  /*3b7c0*/  BSYNC B1 ;  /* 0x0000000000017941 */ /* 0x000fea0003800000 */
.L_x_46735:
        /* <DEDUP_REMOVED lines=9> */
.L_x_46739:
[----:B------:R-:W-:Y:S01]  /*3b860*/  MOV R31, R41 ;  /* 0x00000029001f7202 */ /* 0x000fe20000000f00 */
[----:B------:R-:W-:Y:S02]  /*3b870*/  IMAD.MOV.U32 R24, RZ, RZ, R25 ;  /* 0x000000ffff187224 */ /* 0x000fe400078e0019 */
[----:B------:R-:W-:Y:S02]  /*3b880*/  IMAD.MOV.U32 R41, RZ, RZ, R40 ;  /* 0x000000ffff297224 */ /* 0x000fe400078e0028 */
[----:B------:R-:W-:-:S07]  /*3b890*/  IMAD.MOV.U32 R25, RZ, RZ, R30 ;  /* 0x000000ffff197224 */ /* 0x000fce00078e001e */
.L_x_46740:
[----:B------:R-:W-:Y:S05]  /*3b8a0*/  BSYNC B1 ;  /* 0x0000000000017941 */ /* 0x000fea0003800000 */
.L_x_46738:
        /* <DEDUP_REMOVED lines=16> */
.L_x_46742:
[----:B------:R-:W-:Y:S02]  /*3b9b0*/  IMAD.MOV.U32 R43, RZ, RZ, R28 ;  /* 0x000000ffff2b7224 */ /* 0x000fe400078e001c */
[----:B------:R-:W-:Y:S02]  /*3b9c0*/  IMAD.MOV.U32 R30, RZ, RZ, R5 ;  /* 0x000000ffff1e7224 */ /* 0x000fe400078e0005 */
[----:B------:R-:W-:Y:S02]  /*3b9d0*/  IMAD.MOV.U32 R5, RZ, RZ, R2 ;  /* 0x000000ffff057224 */ /* 0x000fe400078e0002 */
[----:B------:R-:W-:-:S07]  /*3b9e0*/  IMAD.MOV.U32 R28, RZ, RZ, R29 ;  /* 0x000000ffff1c7224 */ /* 0x000fce00078e001d */
.L_x_46743:
[----:B------:R-:W-:Y:S05]  /*3b9f0*/  BSYNC B1 ;  /* 0x0000000000017941 */ /* 0x000fea0003800000 */
.L_x_46741:
        /* <DEDUP_REMOVED lines=9> */
.L_x_46745:
[----:B------:R-:W-:Y:S02]  /*3ba90*/  IMAD.MOV.U32 R40, RZ, RZ, R43 ;  /* 0x000000ffff287224 */ /* 0x000fe400078e002b */
[----:B------:R-:W-:Y:S02]  /*3baa0*/  IMAD.MOV.U32 R2, RZ, RZ, R30 ;  /* 0x000000ffff027224 */ /* 0x000fe400078e001e */
[----:B------:R-:W-:Y:S02]  /*3bab0*/  IMAD.MOV.U32 R43, RZ, RZ, R52 ;  /* 0x000000ffff2b7224 */ /* 0x000fe400078e0034 */
[----:B------:R-:W-:-:S07]  /*3bac0*/  IMAD.MOV.U32 R30, RZ, RZ, R0 ;  /* 0x000000ffff1e7224 */ /* 0x000fce00078e0000 */
.L_x_46746:
[----:B------:R-:W-:Y:S05]  /*3bad0*/  BSYNC B1 ;  /* 0x0000000000017941 */ /* 0x000fea0003800000 */
.L_x_46744:
        /* <DEDUP_REMOVED lines=9> */
.L_x_46748:
[----:B------:R-:W-:Y:S02]  /*3bb70*/  IMAD.MOV.U32 R65, RZ, RZ, R40 ;  /* 0x000000ffff417224 */ /* 0x000fe400078e0028 */
[----:B------:R-:W-:Y:S02]  /*3bb80*/  IMAD.MOV.U32 R29, RZ, RZ, R2 ;  /* 0x000000ffff1d7224 */ /* 0x000fe400078e0002 */
[----:B------:R-:W-:Y:S02]  /*3bb90*/  IMAD.MOV.U32 R40, RZ, RZ, R53 ;  /* 0x000000ffff287224 */ /* 0x000fe400078e0035 */
[----:B------:R-:W-:-:S07]  /*3bba0*/  IMAD.MOV.U32 R2, RZ, RZ, R3 ;  /* 0x000000ffff027224 */ /* 0x000fce00078e0003 */
.L_x_46749:
[----:B------:R-:W-:Y:S05]  /*3bbb0*/  BSYNC B1 ;  /* 0x0000000000017941 */ /* 0x000fea0003800000 */
.L_x_46747:
        /* <DEDUP_REMOVED lines=9> */
.L_x_46751:
[----:B------:R-:W-:Y:S02]  /*3bc50*/  IMAD.MOV.U32 R42, RZ, RZ, R65 ;  /* 0x000000ffff2a7224 */ /* 0x000fe400078e0041 */
[----:B------:R-:W-:Y:S02]  /*3bc60*/  IMAD.MOV.U32 R0, RZ, RZ, R29 ;  /* 0x000000ffff007224 */ /* 0x000fe400078e001d */
[----:B------:R-:W-:Y:S02]  /*3bc70*/  IMAD.MOV.U32 R65, RZ, RZ, R64 ;  /* 0x000000ffff417224 */ /* 0x000fe400078e0040 */
[----:B------:R-:W-:-:S07]  /*3bc80*/  IMAD.MOV.U32 R29, RZ, RZ, R62 ;  /* 0x000000ffff1d7224 */ /* 0x000fce00078e003e */
.L_x_46752:
[----:B------:R-:W-:Y:S05]  /*3bc90*/  BSYNC B1 ;  /* 0x0000000000017941 */ /* 0x000fea0003800000 */
.L_x_46750:
        /* <DEDUP_REMOVED lines=9> */
.L_x_46754:
[----:B------:R-:W-:Y:S02]  /*3bd30*/  IMAD.MOV.U32 R53, RZ, RZ, R42 ;  /* 0x000000ffff357224 */ /* 0x000fe400078e002a */
[----:B------:R-:W-:Y:S02]  /*3bd40*/  IMAD.MOV.U32 R3, RZ, RZ, R0 ;  /* 0x000000ffff037224 */ /* 0x000fe400078e0000 */
[----:B------:R-:W-:Y:S02]  /*3bd50*/  IMAD.MOV.U32 R42, RZ, RZ, R35 ;  /* 0x000000ffff2a7224 */ /* 0x000fe400078e0023 */
[----:B------:R-:W-:-:S07]  /*3bd60*/  IMAD.MOV.U32 R0, RZ, RZ, R19 ;  /* 0x000000ffff007224 */ /* 0x000fce00078e0013 */
.L_x_46755:
[----:B------:R-:W-:Y:S05]  /*3bd70*/  BSYNC B1 ;  /* 0x0000000000017941 */ /* 0x000fea0003800000 */
.L_x_46753:
        /* <DEDUP_REMOVED lines=9> */
.L_x_46757:
[----:B------:R-:W-:Y:S02]  /*3be10*/  IMAD.MOV.U32 R60, RZ, RZ, R53 ;  /* 0x000000ffff3c7224 */ /* 0x000fe400078e0035 */
[----:B------:R-:W-:Y:S02]  /*3be20*/  IMAD.MOV.U32 R52, RZ, RZ, R3 ;  /* 0x000000ffff347224 */ /* 0x000fe400078e0003 */
[----:B------:R-:W-:Y:S02]  /*3be30*/  IMAD.MOV.U32 R53, RZ, RZ, R34 ;  /* 0x000000ffff357224 */ /* 0x000fe400078e0022 */
[----:B------:R-:W-:-:S07]  /*3be40*/  IMAD.MOV.U32 R3, RZ, RZ, R18 ;  /* 0x000000ffff037224 */ /* 0x000fce00078e0012 */
.L_x_46758:
[----:B------:R-:W-:Y:S05]  /*3be50*/  BSYNC B1 ;  /* 0x0000000000017941 */ /* 0x000fea0003800000 */
.L_x_46756:
        /* <DEDUP_REMOVED lines=9> */
.L_x_46760:
[----:B------:R-:W-:Y:S02]  /*3bef0*/  IMAD.MOV.U32 R35, RZ, RZ, R60 ;  /* 0x000000ffff237224 */ /* 0x000fe400078e003c */
[----:B------:R-:W-:Y:S02]  /*3bf00*/  IMAD.MOV.U32 R19, RZ, RZ, R52 ;  /* 0x000000ffff137224 */ /* 0x000fe400078e0034 */
[----:B------:R-:W-:Y:S02]  /*3bf10*/  IMAD.MOV.U32 R60, RZ, RZ, R33 ;  /* 0x000000ffff3c7224 */ /* 0x000fe400078e0021 */
[----:B------:R-:W-:-:S07]  /*3bf20*/  IMAD.MOV.U32 R52, RZ, RZ, R17 ;  /* 0x000000ffff347224 */ /* 0x000fce00078e0011 */
.L_x_46761:
[----:B------:R-:W-:Y:S05]  /*3bf30*/  BSYNC B1 ;  /* 0x0000000000017941 */ /* 0x000fea0003800000 */
.L_x_46759:
        /* <DEDUP_REMOVED lines=9> */
.L_x_46763:
[----:B------:R-:W-:Y:S02]  /*3bfd0*/  IMAD.MOV.U32 R34, RZ, RZ, R35 ;  /* 0x000000ffff227224 */ /* 0x000fe400078e0023 */
[----:B------:R-:W-:Y:S02]  /*3bfe0*/  IMAD.MOV.U32 R18, RZ, RZ, R19 ;  /* 0x000000ffff127224 */ /* 0x000fe400078e0013 */
[----:B------:R-:W-:Y:S02]  /*3bff0*/  IMAD.MOV.U32 R35, RZ, RZ, R32 ;  /* 0x000000ffff237224 */ /* 0x000fe400078e0020 */
[----:B------:R-:W-:-:S07]  /*3c000*/  IMAD.MOV.U32 R19, RZ, RZ, R16 ;  /* 0x000000ffff137224 */ /* 0x000fce00078e0010 */
.L_x_46764:
[----:B------:R-:W-:Y:S05]  /*3c010*/  BSYNC B1 ;  /* 0x0000000000017941 */ /* 0x000fea0003800000 */
.L_x_46762:
        /* <DEDUP_REMOVED lines=9> */
.L_x_46766:
[----:B------:R-:W-:Y:S02]  /*3c0b0*/  IMAD.MOV.U32 R33, RZ, RZ, R34 ;  /* 0x000000ffff217224 */ /* 0x000fe400078e0022 */
[----:B------:R-:W-:Y:S02]  /*3c0c0*/  IMAD.MOV.U32 R17, RZ, RZ, R18 ;  /* 0x000000ffff117224 */ /* 0x000fe400078e0012 */
[----:B------:R-:W-:Y:S02]  /*3c0d0*/  IMAD.MOV.U32 R34, RZ, RZ, R39 ;  /* 0x000000ffff227224 */ /* 0x000fe400078e0027 */
[----:B------:R-:W-:-:S07]  /*3c0e0*/  IMAD.MOV.U32 R18, RZ, RZ, R23 ;  /* 0x000000ffff127224 */ /* 0x000fce00078e0017 */
.L_x_46767:
[----:B------:R-:W-:Y:S05]  /*3c0f0*/  BSYNC B1 ;  /* 0x0000000000017941 */ /* 0x000fea0003800000 */
.L_x_46765:
        /* <DEDUP_REMOVED lines=9> */
.L_x_46769:
[----:B------:R-:W-:Y:S02]  /*3c190*/  IMAD.MOV.U32 R32, RZ, RZ, R33 ;  /* 0x000000ffff207224 */ /* 0x000fe400078e0021 */
[----:B------:R-:W-:Y:S02]  /*3c1a0*/  IMAD.MOV.U32 R16, RZ, RZ, R17 ;  /* 0x000000ffff107224 */ /* 0x000fe400078e0011 */
[----:B------:R-:W-:Y:S02]  /*3c1b0*/  IMAD.MOV.U32 R33, RZ, RZ, R38 ;  /* 0x000000ffff217224 */ /* 0x000fe400078e0026 */
[----:B------:R-:W-:-:S07]  /*3c1c0*/  IMAD.MOV.U32 R17, RZ, RZ, R22 ;  /* 0x000000ffff117224 */ /* 0x000fce00078e0016 */
.L_x_46770:
[----:B------:R-:W-:Y:S05]  /*3c1d0*/  BSYNC B1 ;  /* 0x0000000000017941 */ /* 0x000fea0003800000 */
.L_x_46768:
        /* <DEDUP_REMOVED lines=9> */
.L_x_46772:
[----:B------:R-:W-:Y:S02]  /*3c270*/  IMAD.MOV.U32 R39, RZ, RZ, R32 ;  /* 0x000000ffff277224 */ /* 0x000fe400078e0020 */
[----:B------:R-:W-:Y:S02]  /*3c280*/  IMAD.MOV.U32 R23, RZ, RZ, R16 ;  /* 0x000000ffff177224 */ /* 0x000fe400078e0010 */
[----:B------:R-:W-:Y:S02]  /*3c290*/  IMAD.MOV.U32 R32, RZ, RZ, R37 ;  /* 0x000000ffff207224 */ /* 0x000fe400078e0025 */
[----:B------:R-:W-:-:S07]  /*3c2a0*/  IMAD.MOV.U32 R16, RZ, RZ, R21 ;  /* 0x000000ffff107224 */ /* 0x000fce00078e0015 */
.L_x_46773:
[----:B------:R-:W-:Y:S05]  /*3c2b0*/  BSYNC B1 ;  /* 0x0000000000017941 */ /* 0x000fea0003800000 */
.L_x_46771:
        /* <DEDUP_REMOVED lines=9> */
.L_x_46775:
[----:B------:R-:W-:Y:S02]  /*3c350*/  IMAD.MOV.U32 R21, RZ, RZ, R39 ;  /* 0x000000ffff157224 */ /* 0x000fe400078e0027 */
[----:B------:R-:W-:Y:S02]  /*3c360*/  IMAD.MOV.U32 R22, RZ, RZ, R23 ;  /* 0x000000ffff167224 */ /* 0x000fe400078e0017 */
[----:B------:R-:W-:Y:S02]  /*3c370*/  IMAD.MOV.U32 R39, RZ, RZ, R36 ;  /* 0x000000ffff277224 */ /* 0x000fe400078e0024 */
[----:B------:R-:W-:-:S07]  /*3c380*/  IMAD.MOV.U32 R23, RZ, RZ, R20 ;  /* 0x000000ffff177224 */ /* 0x000fce00078e0014 */
.L_x_46776:
[----:B------:R-:W-:Y:S05]  /*3c390*/  BSYNC B1 ;  /* 0x0000000000017941 */ /* 0x000fea0003800000 */
.L_x_46774:
        /* <DEDUP_REMOVED lines=9> */
.L_x_46778:
[----:B------:R-:W-:Y:S02]  /*3c430*/  IMAD.MOV.U32 R36, RZ, RZ, R21 ;  /* 0x000000ffff247224 */ /* 0x000fe400078e0015 */
[----:B------:R-:W-:Y:S02]  /*3c440*/  IMAD.MOV.U32 R20, RZ, RZ, R22 ;  /* 0x000000ffff147224 */ /* 0x000fe400078e0016 */
[----:B------:R-:W-:Y:S02]  /*3c450*/  IMAD.MOV.U32 R21, RZ, RZ, R26 ;  /* 0x000000ffff157224 */ /* 0x000fe400078e001a */
[----:B------:R-:W-:-:S07]  /*3c460*/  IMAD.MOV.U32 R22, RZ, RZ, R27 ;  /* 0x000000ffff167224 */ /* 0x000fce00078e001b */
.L_x_46779:
[----:B------:R-:W-:Y:S05]  /*3c470*/  BSYNC B1 ;  /* 0x0000000000017941 */ /* 0x000fea0003800000 */
.L_x_46777:
        /* <DEDUP_REMOVED lines=9> */
.L_x_46781:
[----:B------:R-:W-:Y:S02]  /*3c510*/  IMAD.MOV.U32 R26, RZ, RZ, R36 ;  /* 0x000000ffff1a7224 */ /* 0x000fe400078e0024 */
[----:B------:R-:W-:Y:S02]  /*3c520*/  IMAD.MOV.U32 R27, RZ, RZ, R20 ;  /* 0x000000ffff1b7224 */ /* 0x000fe400078e0014 */
[----:B------:R-:W-:Y:S02]  /*3c530*/  IMAD.MOV.U32 R36, RZ, RZ, R41 ;  /* 0x000000ffff247224 */ /* 0x000fe400078e0029 */
[----:B------:R-:W-:-:S07]  /*3c540*/  IMAD.MOV.U32 R20, RZ, RZ, R25 ;  /* 0x000000ffff147224 */ /* 0x000fce00078e0019 */
.L_x_46782:
[----:B------:R-:W-:Y:S05]  /*3c550*/  BSYNC B1 ;  /* 0x0000000000017941 */ /* 0x000fea0003800000 */
.L_x_46780:
        /* <DEDUP_REMOVED lines=9> */
.L_x_46784:
[----:B------:R-:W-:Y:S02]  /*3c5f0*/  IMAD.MOV.U32 R37, RZ, RZ, R26 ;  /* 0x000000ffff257224 */ /* 0x000fe400078e001a */
[----:B------:R-:W-:Y:S02]  /*3c600*/  IMAD.MOV.U32 R25, RZ, RZ, R27 ;  /* 0x000000ffff197224 */ /* 0x000fe400078e001b */
[----:B------:R-:W-:Y:S02]  /*3c610*/  IMAD.MOV.U32 R26, RZ, RZ, R31 ;  /* 0x000000ffff1a7224 */ /* 0x000fe400078e001f */
[----:B------:R-:W-:-:S07]  /*3c620*/  IMAD.MOV.U32 R27, RZ, RZ, R24 ;  /* 0x000000ffff1b7224 */ /* 0x000fce00078e0018 */
.L_x_46785:
[----:B------:R-:W-:Y:S05]  /*3c630*/  BSYNC B1 ;  /* 0x0000000000017941 */ /* 0x000fea0003800000 */
.L_x_46783:
        /* <DEDUP_REMOVED lines=16> */
.L_x_46787:
[----:B------:R-:W-:Y:S02]  /*3c740*/  IMAD.MOV.U32 R31, RZ, RZ, R28 ;  /* 0x000000ffff1f7224 */ /* 0x000fe400078e001c */
[----:B------:R-:W-:Y:S01]  /*3c750*/  IMAD.MOV.U32 R24, RZ, RZ, R5 ;  /* 0x000000ffff187224 */ /* 0x000fe200078e0005 */
[----:B------:R-:W-:Y:S01]  /*3c760*/  MOV R5, R30 ;  /* 0x0000001e00057202 */ /* 0x000fe20000000f00 */
[----:B------:R-:W-:-:S07]  /*3c770*/  IMAD.MOV.U32 R28, RZ, RZ, R43 ;  /* 0x000000ffff1c7224 */ /* 0x000fce00078e002b */
.L_x_46788:
[----:B------:R-:W-:Y:S05]  /*3c780*/  BSYNC B1 ;  /* 0x0000000000017941 */ /* 0x000fea0003800000 */
.L_x_46786:
        /* <DEDUP_REMOVED lines=9> */
.L_x_46790:
[----:B------:R-:W-:Y:S01]  /*3c820*/  IMAD.MOV.U32 R38, RZ, RZ, R31 ;  /* 0x000000ffff267224 */ /* 0x000fe200078e001f */
[----:B------:R-:W-:Y:S01]  /*3c830*/  MOV R31, R40 ;  /* 0x00000028001f7202 */ /* 0x000fe20000000f00 */
[----:B------:R-:W-:Y:S02]  /*3c840*/  IMAD.MOV.U32 R30, RZ, RZ, R24 ;  /* 0x000000ffff1e7224 */ /* 0x000fe400078e0018 */
[----:B------:R-:W-:-:S07]  /*3c850*/  IMAD.MOV.U32 R24, RZ, RZ, R2 ;  /* 0x000000ffff187224 */ /* 0x000fce00078e0002 */
.L_x_46791:
[----:B------:R-:W-:Y:S05]  /*3c860*/  BSYNC B1 ;  /* 0x0000000000017941 */ /* 0x000fea0003800000 */
.L_x_46789:
        /* <DEDUP_REMOVED lines=9> */
.L_x_46793:
[----:B------:R-:W-:Y:S01]  /*3c900*/  IMAD.MOV.U32 R43, RZ, RZ, R38 ;  /* 0x000000ffff2b7224 */ /* 0x000fe200078e0026 */
[----:B------:R-:W-:Y:S01]  /*3c910*/  MOV R38, R65 ;  /* 0x0000004100267202 */ /* 0x000fe20000000f00 */
[----:B------:R-:W-:Y:S02]  /*3c920*/  IMAD.MOV.U32 R41, RZ, RZ, R30 ;  /* 0x000000ffff297224 */ /* 0x000fe400078e001e */
[----:B------:R-:W-:-:S07]  /*3c930*/  IMAD.MOV.U32 R30, RZ, RZ, R29 ;  /* 0x000000ffff1e7224 */ /* 0x000fce00078e001d */
.L_x_46794:
[----:B------:R-:W-:Y:S05]  /*3c940*/  BSYNC B1 ;  /* 0x0000000000017941 */ /* 0x000fea0003800000 */
.L_x_46792:
        /* <DEDUP_REMOVED lines=9> */
.L_x_46796:
[----:B------:R-:W-:Y:S01]  /*3c9e0*/  IMAD.MOV.U32 R40, RZ, RZ, R43 ;  /* 0x000000ffff287224 */ /* 0x000fe200078e002b */
[----:B------:R-:W-:Y:S01]  /*3c9f0*/  MOV R43, R42 ;  /* 0x0000002a002b7202 */ /* 0x000fe20000000f00 */
[----:B------:R-:W-:Y:S02]  /*3ca00*/  IMAD.MOV.U32 R2, RZ, RZ, R41 ;  /* 0x000000ffff027224 */ /* 0x000fe400078e0029 */
[----:B------:R-:W-:-:S07]  /*3ca10*/  IMAD.MOV.U32 R41, RZ, RZ, R0 ;  /* 0x000000ffff297224 */ /* 0x000fce00078e0000 */
.L_x_46797:
[----:B------:R-:W-:Y:S05]  /*3ca20*/  BSYNC B1 ;  /* 0x0000000000017941 */ /* 0x000fea0003800000 */
.L_x_46795:
        /* <DEDUP_REMOVED lines=9> */
.L_x_46799:
[----:B------:R-:W-:Y:S01]  /*3cac0*/  IMAD.MOV.U32 R63, RZ, RZ, R40 ;  /* 0x000000ffff3f7224 */ /* 0x000fe200078e0028 */
[----:B------:R-:W-:Y:S01]  /*3cad0*/  MOV R40, R53 ;  /* 0x0000003500287202 */ /* 0x000fe20000000f00 */
[----:B------:R-:W-:Y:S02]  /*3cae0*/  IMAD.MOV.U32 R29, RZ, RZ, R2 ;  /* 0x000000ffff1d7224 */ /* 0x000fe400078e0002 */
[----:B------:R-:W-:-:S07]  /*3caf0*/  IMAD.MOV.U32 R2, RZ, RZ, R3 ;  /* 0x000000ffff027224 */ /* 0x000fce00078e0003 */
.L_x_46800:
[----:B------:R-:W-:Y:S05]  /*3cb00*/  BSYNC B1 ;  /* 0x0000000000017941 */ /* 0x000fea0003800000 */
.L_x_46798:
        /* <DEDUP_REMOVED lines=9> */
.L_x_46802:
[----:B------:R-:W-:Y:S01]  /*3cba0*/  IMAD.MOV.U32 R42, RZ, RZ, R63 ;  /* 0x000000ffff2a7224 */ /* 0x000fe200078e003f */
[----:B------:R-:W-:Y:S01]  /*3cbb0*/  MOV R63, R60 ;  /* 0x0000003c003f7202 */ /* 0x000fe20000000f00 */
[----:B------:R-:W-:Y:S02]  /*3cbc0*/  IMAD.MOV.U32 R0, RZ, RZ, R29 ;  /* 0x000000ffff007224 */ /* 0x000fe400078e001d */
[----:B------:R-:W-:-:S07]  /*3cbd0*/  IMAD.MOV.U32 R29, RZ, RZ, R52 ;  /* 0x000000ffff1d7224 */ /* 0x000fce00078e0034 */
.L_x_46803:
[----:B------:R-:W-:Y:S05]  /*3cbe0*/  BSYNC B1 ;  /* 0x0000000000017941 */ /* 0x000fea0003800000 */
.L_x_46801:
        /* <DEDUP_REMOVED lines=9> */
.L_x_46805:
[----:B------:R-:W-:Y:S01]  /*3cc80*/  IMAD.MOV.U32 R53, RZ, RZ, R42 ;  /* 0x000000ffff357224 */ /* 0x000fe200078e002a */
[----:B------:R-:W-:Y:S01]  /*3cc90*/  MOV R42, R35 ;  /* 0x00000023002a7202 */ /* 0x000fe20000000f00 */
[----:B------:R-:W-:Y:S02]  /*3cca0*/  IMAD.MOV.U32 R3, RZ, RZ, R0 ;  /* 0x000000ffff037224 */ /* 0x000fe400078e0000 */
[----:B------:R-:W-:-:S07]  /*3ccb0*/  IMAD.MOV.U32 R0, RZ, RZ, R19 ;  /* 0x000000ffff007224 */ /* 0x000fce00078e0013 */
.L_x_46806:
[----:B------:R-:W-:Y:S05]  /*3ccc0*/  BSYNC B1 ;  /* 0x0000000000017941 */ /* 0x000fea0003800000 */
.L_x_46804:
        /* <DEDUP_REMOVED lines=9> */
.L_x_46808:
[----:B------:R-:W-:Y:S01]  /*3cd60*/  IMAD.MOV.U32 R58, RZ, RZ, R53 ;  /* 0x000000ffff3a7224 */ /* 0x000fe200078e0035 */
[----:B------:R-:W-:Y:S01]  /*3cd70*/  MOV R53, R34 ;  /* 0x0000002200357202 */ /* 0x000fe20000000f00 */
[----:B------:R-:W-:Y:S02]  /*3cd80*/  IMAD.MOV.U32 R52, RZ, RZ, R3 ;  /* 0x000000ffff347224 */ /* 0x000fe400078e0003 */
[----:B------:R-:W-:-:S07]  /*3cd90*/  IMAD.MOV.U32 R3, RZ, RZ, R18 ;  /* 0x000000ffff037224 */ /* 0x000fce00078e0012 */
.L_x_46809:
[----:B------:R-:W-:Y:S05]  /*3cda0*/  BSYNC B1 ;  /* 0x0000000000017941 */ /* 0x000fea0003800000 */
.L_x_46807:
        /* <DEDUP_REMOVED lines=9> */
.L_x_46811:
[----:B------:R-:W-:Y:S01]  /*3ce40*/  IMAD.MOV.U32 R35, RZ, RZ, R58 ;  /* 0x000000ffff237224 */ /* 0x000fe200078e003a */
[----:B------:R-:W-:Y:S01]  /*3ce50*/  MOV R58, R33 ;  /* 0x00000021003a7202 */ /* 0x000fe20000000f00 */
[----:B------:R-:W-:Y:S02]  /*3ce60*/  IMAD.MOV.U32 R19, RZ, RZ, R52 ;  /* 0x000000ffff137224 */ /* 0x000fe400078e0034 */
[----:B------:R-:W-:-:S07]  /*3ce70*/  IMAD.MOV.U32 R52, RZ, RZ, R17 ;  /* 0x000000ffff347224 */ /* 0x000fce00078e0011 */
.L_x_46812:
[----:B------:R-:W-:Y:S05]  /*3ce80*/  BSYNC B1 ;  /* 0x0000000000017941 */ /* 0x000fea0003800000 */
.L_x_46810:
        /* <DEDUP_REMOVED lines=9> */
.L_x_46814:
[----:B------:R-:W-:Y:S01]  /*3cf20*/  IMAD.MOV.U32 R34, RZ, RZ, R35 ;  /* 0x000000ffff227224 */ /* 0x000fe200078e0023 */
[----:B------:R-:W-:Y:S01]  /*3cf30*/  MOV R35, R32 ;  /* 0x0000002000237202 */ /* 0x000fe20000000f00 */
[----:B------:R-:W-:Y:S02]  /*3cf40*/  IMAD.MOV.U32 R18, RZ, RZ, R19 ;  /* 0x000000ffff127224 */ /* 0x000fe400078e0013 */
[----:B------:R-:W-:-:S07]  /*3cf50*/  IMAD.MOV.U32 R19, RZ, RZ, R16 ;  /* 0x000000ffff137224 */ /* 0x000fce00078e0010 */
.L_x_46815:
[----:B------:R-:W-:Y:S05]  /*3cf60*/  BSYNC B1 ;  /* 0x0000000000017941 */ /* 0x000fea0003800000 */
.L_x_46813:
        /* <DEDUP_REMOVED lines=9> */
.L_x_46817:
[----:B------:R-:W-:Y:S01]  /*3d000*/  IMAD.MOV.U32 R16, RZ, RZ, R34 ;  /* 0x000000ffff107224 */ /* 0x000fe200078e0022 */
[----:B------:R-:W-:Y:S01]  /*3d010*/  MOV R34, R39 ;  /* 0x0000002700227202 */ /* 0x000fe20000000f00 */
[----:B------:R-:W-:Y:S02]  /*3d020*/  IMAD.MOV.U32 R17, RZ, RZ, R18 ;  /* 0x000000ffff117224 */ /* 0x000fe400078e0012 */
[----:B------:R-:W-:-:S07]  /*3d030*/  IMAD.MOV.U32 R18, RZ, RZ, R23 ;  /* 0x000000ffff127224 */ /* 0x000fce00078e0017 */
.L_x_46818:
[----:B------:R-:W-:Y:S05]  /*3d040*/  BSYNC B1 ;  /* 0x0000000000017941 */ /* 0x000fea0003800000 */
.L_x_46816:
        /* <DEDUP_REMOVED lines=9> */
.L_x_46820:
[----:B------:R-:W-:Y:S01]  /*3d0e0*/  IMAD.MOV.U32 R33, RZ, RZ, R16 ;  /* 0x000000ffff217224 */ /* 0x000fe200078e0010 */
[----:B------:R-:W-:Y:S01]  /*3d0f0*/  MOV R16, R21 ;  /* 0x0000001500107202 */ /* 0x000fe20000000f00 */
[----:B------:R-:W-:Y:S02]  /*3d100*/  IMAD.MOV.U32 R23, RZ, RZ, R17 ;  /* 0x000000ffff177224 */ /* 0x000fe400078e0011 */
[----:B------:R-:W-:-:S07]  /*3d110*/  IMAD.MOV.U32 R17, RZ, RZ, R22 ;  /* 0x000000ffff117224 */ /* 0x000fce00078e0016 */
.L_x_46821:
[----:B------:R-:W-:Y:S05]  /*3d120*/  BSYNC B1 ;  /* 0x0000000000017941 */ /* 0x000fea0003800000 */
.L_x_46819:
        /* <DEDUP_REMOVED lines=9> */
.L_x_46823:
[----:B------:R-:W-:Y:S01]  /*3d1c0*/  IMAD.MOV.U32 R21, RZ, RZ, R33 ;  /* 0x000000ffff157224 */ /* 0x000fe200078e0021 */
[----:B------:R-:W-:Y:S01]  /*3d1d0*/  MOV R33, R36 ;  /* 0x0000002400217202 */ /* 0x000fe20000000f00 */
[----:B------:R-:W-:Y:S02]  /*3d1e0*/  IMAD.MOV.U32 R22, RZ, RZ, R23 ;  /* 0x000000ffff167224 */ /* 0x000fe400078e0017 */
[----:B------:R-:W-:-:S07]  /*3d1f0*/  IMAD.MOV.U32 R23, RZ, RZ, R20 ;  /* 0x000000ffff177224 */ /* 0x000fce00078e0014 */
.L_x_46824:
[----:B------:R-:W-:Y:S05]  /*3d200*/  BSYNC B1 ;  /* 0x0000000000017941 */ /* 0x000fea0003800000 */
.L_x_46822:
        /* <DEDUP_REMOVED lines=9> */
.L_x_46826:
[----:B------:R-:W-:Y:S01]  /*3d2a0*/  IMAD.MOV.U32 R32, RZ, RZ, R21 ;  /* 0x000000ffff207224 */ /* 0x000fe200078e0015 */
[----:B------:R-:W-:Y:S01]  /*3d2b0*/  MOV R21, R26 ;  /* 0x0000001a00157202 */ /* 0x000fe20000000f00 */
[----:B------:R-:W-:Y:S02]  /*3d2c0*/  IMAD.MOV.U32 R20, RZ, RZ, R22 ;  /* 0x000000ffff147224 */ /* 0x000fe400078e0016 */
[----:B------:R-:W-:-:S07]  /*3d2d0*/  IMAD.MOV.U32 R22, RZ, RZ, R27 ;  /* 0x000000ffff167224 */ /* 0x000fce00078e001b */
.L_x_46827:
[----:B------:R-:W-:Y:S05]  /*3d2e0*/  BSYNC B1 ;  /* 0x0000000000017941 */ /* 0x000fea0003800000 */
.L_x_46825:
        /* <DEDUP_REMOVED lines=9> */
.L_x_46829:
[----:B------:R-:W-:Y:S01]  /*3d380*/  IMAD.MOV.U32 R27, RZ, RZ, R32 ;  /* 0x000000ffff1b7224 */ /* 0x000fe200078e0020 */
[----:B------:R-:W-:Y:S01]  /*3d390*/  MOV R32, R37 ;  /* 0x0000002500207202 */ /* 0x000fe20000000f00 */
[----:B------:R-:W-:Y:S02]  /*3d3a0*/  IMAD.MOV.U32 R26, RZ, RZ, R20 ;  /* 0x000000ffff1a7224 */ /* 0x000fe400078e0014 */
[----:B------:R-:W-:-:S07]  /*3d3b0*/  IMAD.MOV.U32 R20, RZ, RZ, R25 ;  /* 0x000000ffff147224 */ /* 0x000fce00078e0019 */
.L_x_46830:
[----:B------:R-:W-:Y:S05]  /*3d3c0*/  BSYNC B1 ;  /* 0x0000000000017941 */ /* 0x000fea0003800000 */
.L_x_46828:
        /* <DEDUP_REMOVED lines=16> */
.L_x_46832:
[----:B------:R-:W-:Y:S01]  /*3d4d0*/  MOV R37, R28 ;  /* 0x0000001c00257202 */ /* 0x000fe20000000f00 */
[----:B------:R-:W-:Y:S02]  /*3d4e0*/  IMAD.MOV.U32 R25, RZ, RZ, R5 ;  /* 0x000000ffff197224 */ /* 0x000fe400078e0005 */
[----:B------:R-:W-:Y:S02]  /*3d4f0*/  IMAD.MOV.U32 R5, RZ, RZ, R24 ;  /* 0x000000ffff057224 */ /* 0x000fe400078e0018 */
[----:B------:R-:W-:-:S07]  /*3d500*/  IMAD.MOV.U32 R28, RZ, RZ, R31 ;  /* 0x000000ffff1c7224 */ /* 0x000fce00078e001f */
.L_x_46833:
[----:B------:R-:W-:Y:S05]  /*3d510*/  BSYNC B1 ;  /* 0x0000000000017941 */ /* 0x000fea0003800000 */
.L_x_46831:
        /* <DEDUP_REMOVED lines=9> */
.L_x_46835:
[----:B------:R-:W-:Y:S01]  /*3d5b0*/  MOV R36, R37 ;  /* 0x0000002500247202 */ /* 0x000fe20000000f00 */
[----:B------:R-:W-:Y:S02]  /*3d5c0*/  IMAD.MOV.U32 R24, RZ, RZ, R25 ;  /* 0x000000ffff187224 */ /* 0x000fe400078e0019 */
[----:B------:R-:W-:Y:S02]  /*3d5d0*/  IMAD.MOV.U32 R37, RZ, RZ, R38 ;  /* 0x000000ffff257224 */ /* 0x000fe400078e0026 */
[----:B------:R-:W-:-:S07]  /*3d5e0*/  IMAD.MOV.U32 R25, RZ, RZ, R30 ;  /* 0x000000ffff197224 */ /* 0x000fce00078e001e */
.L_x_46836:
[----:B------:R-:W-:Y:S05]  /*3d5f0*/  BSYNC B1 ;  /* 0x0000000000017941 */ /* 0x000fea0003800000 */
.L_x_46834:
        /* <DEDUP_REMOVED lines=9> */
.L_x_46838:
[----:B------:R-:W-:Y:S01]  /*3d690*/  MOV R39, R36 ;  /* 0x0000002400277202 */ /* 0x000fe20000000f00 */
[----:B------:R-:W-:Y:S02]  /*3d6a0*/  IMAD.MOV.U32 R31, RZ, RZ, R24 ;  /* 0x000000ffff1f7224 */ /* 0x000fe400078e0018 */
[----:B------:R-:W-:Y:S02]  /*3d6b0*/  IMAD.MOV.U32 R36, RZ, RZ, R43 ;  /* 0x000000ffff247224 */ /* 0x000fe400078e002b */
[----:B------:R-:W-:-:S07]  /*3d6c0*/  IMAD.MOV.U32 R24, RZ, RZ, R41 ;  /* 0x000000ffff187224 */ /* 0x000fce00078e0029 */
.L_x_46839:
[----:B------:R-:W-:Y:S05]  /*3d6d0*/  BSYNC B1 ;  /* 0x0000000000017941 */ /* 0x000fea0003800000 */
.L_x_46837:
        /* <DEDUP_REMOVED lines=9> */
.L_x_46841:
[----:B------:R-:W-:Y:S01]  /*3d770*/  MOV R38, R39 ;  /* 0x0000002700267202 */ /* 0x000fe20000000f00 */
[----:B------:R-:W-:Y:S02]  /*3d780*/  IMAD.MOV.U32 R30, RZ, RZ, R31 ;  /* 0x000000ffff1e7224 */ /* 0x000fe400078e001f */
[----:B------:R-:W-:Y:S02]  /*3d790*/  IMAD.MOV.U32 R39, RZ, RZ, R40 ;  /* 0x000000ffff277224 */ /* 0x000fe400078e0028 */
[----:B------:R-:W-:-:S07]  /*3d7a0*/  IMAD.MOV.U32 R31, RZ, RZ, R2 ;  /* 0x000000ffff1f7224 */ /* 0x000fce00078e0002 */
.L_x_46842:
[----:B------:R-:W-:Y:S05]  /*3d7b0*/  BSYNC B1 ;  /* 0x0000000000017941 */ /* 0x000fea0003800000 */
.L_x_46840:
        /* <DEDUP_REMOVED lines=9> */
.L_x_46844:
[----:B------:R-:W-:Y:S01]  /*3d850*/  MOV R43, R38 ;  /* 0x00000026002b7202 */ /* 0x000fe20000000f00 */
[----:B------:R-:W-:Y:S02]  /*3d860*/  IMAD.MOV.U32 R41, RZ, RZ, R30 ;  /* 0x000000ffff297224 */ /* 0x000fe400078e001e */
[----:B------:R-:W-:Y:S02]  /*3d870*/  IMAD.MOV.U32 R38, RZ, RZ, R63 ;  /* 0x000000ffff267224 */ /* 0x000fe400078e003f */
[----:B------:R-:W-:-:S07]  /*3d880*/  IMAD.MOV.U32 R30, RZ, RZ, R29 ;  /* 0x000000ffff1e7224 */ /* 0x000fce00078e001d */
.L_x_46845:
[----:B------:R-:W-:Y:S05]  /*3d890*/  BSYNC B1 ;  /* 0x0000000000017941 */ /* 0x000fea0003800000 */
.L_x_46843:
        /* <DEDUP_REMOVED lines=9> */
.L_x_46847:
[----:B------:R-:W-:Y:S01]  /*3d930*/  MOV R40, R43 ;  /* 0x0000002b00287202 */ /* 0x000fe20000000f00 */
[----:B------:R-:W-:Y:S02]  /*3d940*/  IMAD.MOV.U32 R2, RZ, RZ, R41 ;  /* 0x000000ffff027224 */ /* 0x000fe400078e0029 */
[----:B------:R-:W-:Y:S02]  /*3d950*/  IMAD.MOV.U32 R43, RZ, RZ, R42 ;  /* 0x000000ffff2b7224 */ /* 0x000fe400078e002a */
[----:B------:R-:W-:-:S07]  /*3d960*/  IMAD.MOV.U32 R41, RZ, RZ, R0 ;  /* 0x000000ffff297224 */ /* 0x000fce00078e0000 */
.L_x_46848:
[----:B------:R-:W-:Y:S05]  /*3d970*/  BSYNC B1 ;  /* 0x0000000000017941 */ /* 0x000fea0003800000 */
.L_x_46846:
        /* <DEDUP_REMOVED lines=9> */
.L_x_46850:
[----:B------:R-:W-:Y:S01]  /*3da10*/  MOV R61, R40 ;  /* 0x00000028003d7202 */ /* 0x000fe20000000f00 */
[----:B------:R-:W-:Y:S02]  /*3da20*/  IMAD.MOV.U32 R29, RZ, RZ, R2 ;  /* 0x000000ffff1d7224 */ /* 0x000fe400078e0002 */
[----:B------:R-:W-:Y:S02]  /*3da30*/  IMAD.MOV.U32 R40, RZ, RZ, R53 ;  /* 0x000000ffff287224 */ /* 0x000fe400078e0035 */
[----:B------:R-:W-:-:S07]  /*3da40*/  IMAD.MOV.U32 R2, RZ, RZ, R3 ;  /* 0x000000ffff027224 */ /* 0x000fce00078e0003 */
.L_x_46851:
[----:B------:R-:W-:Y:S05]  /*3da50*/  BSYNC B1 ;  /* 0x0000000000017941 */ /* 0x000fea0003800000 */
.L_x_46849:
        /* <DEDUP_REMOVED lines=9> */
.L_x_46853:
[----:B------:R-:W-:Y:S01]  /*3daf0*/  MOV R42, R61 ;  /* 0x0000003d002a7202 */ /* 0x000fe20000000f00 */
[----:B------:R-:W-:Y:S02]  /*3db00*/  IMAD.MOV.U32 R0, RZ, RZ, R29 ;  /* 0x000000ffff007224 */ /* 0x000fe400078e001d */
[----:B------:R-:W-:Y:S02]  /*3db10*/  IMAD.MOV.U32 R61, RZ, RZ, R58 ;  /* 0x000000ffff3d7224 */ /* 0x000fe400078e003a */
[----:B------:R-:W-:-:S07]  /*3db20*/  IMAD.MOV.U32 R29, RZ, RZ, R52 ;  /* 0x000000ffff1d7224 */ /* 0x000fce00078e0034 */
.L_x_46854:
[----:B------:R-:W-:Y:S05]  /*3db30*/  BSYNC B1 ;  /* 0x0000000000017941 */ /* 0x000fea0003800000 */
.L_x_46852:
        /* <DEDUP_REMOVED lines=9> */
.L_x_46856:
[----:B------:R-:W-:Y:S01]  /*3dbd0*/  MOV R53, R42 ;  /* 0x0000002a00357202 */ /* 0x000fe20000000f00 */
[----:B------:R-:W-:Y:S02]  /*3dbe0*/  IMAD.MOV.U32 R3, RZ, RZ, R0 ;  /* 0x000000ffff037224 */ /* 0x000fe400078e0000 */
[----:B------:R-:W-:Y:S02]  /*3dbf0*/  IMAD.MOV.U32 R42, RZ, RZ, R35 ;  /* 0x000000ffff2a7224 */ /* 0x000fe400078e0023 */
[----:B------:R-:W-:-:S07]  /*3dc00*/  IMAD.MOV.U32 R0, RZ, RZ, R19 ;  /* 0x000000ffff007224 */ /* 0x000fce00078e0013 */
.L_x_46857:
[----:B------:R-:W-:Y:S05]  /*3dc10*/  BSYNC B1 ;  /* 0x0000000000017941 */ /* 0x000fea0003800000 */
.L_x_46855:
        /* <DEDUP_REMOVED lines=9> */
.L_x_46859:
[----:B------:R-:W-:Y:S01]  /*3dcb0*/  MOV R19, R53 ;  /* 0x0000003500137202 */ /* 0x000fe20000000f00 */
[----:B------:R-:W-:Y:S02]  /*3dcc0*/  IMAD.MOV.U32 R52, RZ, RZ, R3 ;  /* 0x000000ffff347224 */ /* 0x000fe400078e0003 */
[----:B------:R-:W-:Y:S02]  /*3dcd0*/  IMAD.MOV.U32 R53, RZ, RZ, R34 ;  /* 0x000000ffff357224 */ /* 0x000fe400078e0022 */
[----:B------:R-:W-:-:S07]  /*3dce0*/  IMAD.MOV.U32 R3, RZ, RZ, R18 ;  /* 0x000000ffff037224 */ /* 0x000fce00078e0012 */
.L_x_46860:
[----:B------:R-:W-:Y:S05]  /*3dcf0*/  BSYNC B1 ;  /* 0x0000000000017941 */ /* 0x000fea0003800000 */
.L_x_46858:
        /* <DEDUP_REMOVED lines=9> */
.L_x_46862:
[----:B------:R-:W-:Y:S01]  /*3dd90*/  MOV R34, R19 ;  /* 0x0000001300227202 */ /* 0x000fe20000000f00 */
[----:B------:R-:W-:Y:S02]  /*3dda0*/  IMAD.MOV.U32 R18, RZ, RZ, R52 ;  /* 0x000000ffff127224 */ /* 0x000fe400078e0034 */
[----:B------:R-:W-:Y:S02]  /*3ddb0*/  IMAD.MOV.U32 R19, RZ, RZ, R16 ;  /* 0x000000ffff137224 */ /* 0x000fe400078e0010 */
[----:B------:R-:W-:-:S07]  /*3ddc0*/  IMAD.MOV.U32 R52, RZ, RZ, R17 ;  /* 0x000000ffff347224 */ /* 0x000fce00078e0011 */
.L_x_46863:
[----:B------:R-:W-:Y:S05]  /*3ddd0*/  BSYNC B1 ;  /* 0x0000000000017941 */ /* 0x000fea0003800000 */
.L_x_46861:
        /* <DEDUP_REMOVED lines=9> */
.L_x_46865:
[----:B------:R-:W-:Y:S01]  /*3de70*/  MOV R16, R34 ;  /* 0x0000002200107202 */ /* 0x000fe20000000f00 */
[----:B------:R-:W-:Y:S02]  /*3de80*/  IMAD.MOV.U32 R17, RZ, RZ, R18 ;  /* 0x000000ffff117224 */ /* 0x000fe400078e0012 */
[----:B------:R-:W-:Y:S02]  /*3de90*/  IMAD.MOV.U32 R34, RZ, RZ, R33 ;  /* 0x000000ffff227224 */ /* 0x000fe400078e0021 */
[----:B------:R-:W-:-:S07]  /*3dea0*/  IMAD.MOV.U32 R18, RZ, RZ, R23 ;  /* 0x000000ffff127224 */ /* 0x000fce00078e0017 */
.L_x_46866:
[----:B------:R-:W-:Y:S05]  /*3deb0*/  BSYNC B1 ;  /* 0x0000000000017941 */ /* 0x000fea0003800000 */
.L_x_46864:
        /* <DEDUP_REMOVED lines=9> */
.L_x_46868:
[----:B------:R-:W-:Y:S01]  /*3df50*/  MOV R33, R16 ;  /* 0x0000001000217202 */ /* 0x000fe20000000f00 */
[----:B------:R-:W-:Y:S02]  /*3df60*/  IMAD.MOV.U32 R23, RZ, RZ, R17 ;  /* 0x000000ffff177224 */ /* 0x000fe400078e0011 */
[----:B------:R-:W-:Y:S02]  /*3df70*/  IMAD.MOV.U32 R16, RZ, RZ, R21 ;  /* 0x000000ffff107224 */ /* 0x000fe400078e0015 */
[----:B------:R-:W-:-:S07]  /*3df80*/  IMAD.MOV.U32 R17, RZ, RZ, R22 ;  /* 0x000000ffff117224 */ /* 0x000fce00078e0016 */
.L_x_46869:
[----:B------:R-:W-:Y:S05]  /*3df90*/  BSYNC B1 ;  /* 0x0000000000017941 */ /* 0x000fea0003800000 */
.L_x_46867:
        /* <DEDUP_REMOVED lines=9> */
.L_x_46871:
[----:B------:R-:W-:Y:S01]  /*3e030*/  MOV R22, R33 ;  /* 0x0000002100167202 */ /* 0x000fe20000000f00 */
[----:B------:R-:W-:Y:S02]  /*3e040*/  IMAD.MOV.U32 R21, RZ, RZ, R23 ;  /* 0x000000ffff157224 */ /* 0x000fe400078e0017 */
[----:B------:R-:W-:Y:S02]  /*3e050*/  IMAD.MOV.U32 R33, RZ, RZ, R32 ;  /* 0x000000ffff217224 */ /* 0x000fe400078e0020 */
[----:B------:R-:W-:-:S07]  /*3e060*/  IMAD.MOV.U32 R23, RZ, RZ, R20 ;  /* 0x000000ffff177224 */ /* 0x000fce00078e0014 */
.L_x_46872:
[----:B------:R-:W-:Y:S05]  /*3e070*/  BSYNC B1 ;  /* 0x0000000000017941 */ /* 0x000fea0003800000 */
.L_x_46870:
        /* <DEDUP_REMOVED lines=9> */
.L_x_46874:
[----:B------:R-:W-:Y:S01]  /*3e110*/  MOV R32, R22 ;  /* 0x0000001600207202 */ /* 0x000fe20000000f00 */
[----:B------:R-:W-:Y:S02]  /*3e120*/  IMAD.MOV.U32 R20, RZ, RZ, R21 ;  /* 0x000000ffff147224 */ /* 0x000fe400078e0015 */
[----:B------:R-:W-:Y:S02]  /*3e130*/  IMAD.MOV.U32 R22, RZ, RZ, R27 ;  /* 0x000000ffff167224 */ /* 0x000fe400078e001b */
[----:B------:R-:W-:-:S07]  /*3e140*/  IMAD.MOV.U32 R21, RZ, RZ, R26 ;  /* 0x000000ffff157224 */ /* 0x000fce00078e001a */
.L_x_46875:
[----:B------:R-:W-:Y:S05]  /*3e150*/  BSYNC B1 ;  /* 0x0000000000017941 */ /* 0x000fea0003800000 */
.L_x_46873:
        /* <DEDUP_REMOVED lines=16> */
.L_x_46877:
[----:B------:R-:W-:Y:S02]  /*3e260*/  IMAD.MOV.U32 R27, RZ, RZ, R28 ;  /* 0x000000ffff1b7224 */ /* 0x000fe400078e001c */
[----:B------:R-:W-:Y:S02]  /*3e270*/  IMAD.MOV.U32 R26, RZ, RZ, R5 ;  /* 0x000000ffff1a7224 */ /* 0x000fe400078e0005 */
[----:B------:R-:W-:Y:S02]  /*3e280*/  IMAD.MOV.U32 R5, RZ, RZ, R25 ;  /* 0x000000ffff057224 */ /* 0x000fe400078e0019 */
[----:B------:R-:W-:-:S07]  /*3e290*/  IMAD.MOV.U32 R28, RZ, RZ, R37 ;  /* 0x000000ffff1c7224 */ /* 0x000fce00078e0025 */
.L_x_46878:
[----:B------:R-:W-:Y:S05]  /*3e2a0*/  BSYNC B1 ;  /* 0x0000000000017941 */ /* 0x000fea0003800000 */
.L_x_46876:
        /* <DEDUP_REMOVED lines=9> */
.L_x_46880:
[----:B------:R-:W-:Y:S02]  /*3e340*/  IMAD.MOV.U32 R56, RZ, RZ, R27 ;  /* 0x000000ffff387224 */ /* 0x000fe400078e001b */
[----:B------:R-:W-:Y:S02]  /*3e350*/  IMAD.MOV.U32 R54, RZ, RZ, R26 ;  /* 0x000000ffff367224 */ /* 0x000fe400078e001a */
[----:B------:R-:W-:Y:S02]  /*3e360*/  IMAD.MOV.U32 R27, RZ, RZ, R36 ;  /* 0x000000ffff1b7224 */ /* 0x000fe400078e0024 */
[----:B------:R-:W-:-:S07]  /*3e370*/  IMAD.MOV.U32 R26, RZ, RZ, R24 ;  /* 0x000000ffff1a7224 */ /* 0x000fce00078e0018 */
.L_x_46881:
[----:B------:R-:W-:Y:S05]  /*3e380*/  BSYNC B1 ;  /* 0x0000000000017941 */ /* 0x000fea0003800000 */
.L_x_46879:
        /* <DEDUP_REMOVED lines=9> */
.L_x_46883:
[----:B------:R-:W-:Y:S02]  /*3e420*/  IMAD.MOV.U32 R35, RZ, RZ, R56 ;  /* 0x000000ffff237224 */ /* 0x000fe400078e0038 */
[----:B------:R-:W-:Y:S02]  /*3e430*/  IMAD.MOV.U32 R25, RZ, RZ, R54 ;  /* 0x000000ffff197224 */ /* 0x000fe400078e0036 */
[----:B------:R-:W-:Y:S02]  /*3e440*/  IMAD.MOV.U32 R56, RZ, RZ, R39 ;  /* 0x000000ffff387224 */ /* 0x000fe400078e0027 */
[----:B------:R-:W-:-:S07]  /*3e450*/  IMAD.MOV.U32 R54, RZ, RZ, R31 ;  /* 0x000000ffff367224 */ /* 0x000fce00078e001f */
.L_x_46884:
[----:B------:R-:W-:Y:S05]  /*3e460*/  BSYNC B1 ;  /* 0x0000000000017941 */ /* 0x000fea0003800000 */
.L_x_46882:
        /* <DEDUP_REMOVED lines=9> */
.L_x_46886:
[----:B------:R-:W-:Y:S02]  /*3e500*/  IMAD.MOV.U32 R36, RZ, RZ, R35 ;  /* 0x000000ffff247224 */ /* 0x000fe400078e0023 */
[----:B------:R-:W-:Y:S02]  /*3e510*/  IMAD.MOV.U32 R24, RZ, RZ, R25 ;  /* 0x000000ffff187224 */ /* 0x000fe400078e0019 */
[----:B------:R-:W-:Y:S02]  /*3e520*/  IMAD.MOV.U32 R35, RZ, RZ, R38 ;  /* 0x000000ffff237224 */ /* 0x000fe400078e0026 */
[----:B------:R-:W-:-:S07]  /*3e530*/  IMAD.MOV.U32 R25, RZ, RZ, R30 ;  /* 0x000000ffff197224 */ /* 0x000fce00078e001e */
.L_x_46887:
[----:B------:R-:W-:Y:S05]  /*3e540*/  BSYNC B1 ;  /* 0x0000000000017941 */ /* 0x000fea0003800000 */
.L_x_46885:
        /* <DEDUP_REMOVED lines=9> */
.L_x_46889:
[----:B------:R-:W-:Y:S02]  /*3e5e0*/  IMAD.MOV.U32 R37, RZ, RZ, R36 ;  /* 0x000000ffff257224 */ /* 0x000fe400078e0024 */
[----:B------:R-:W-:Y:S02]  /*3e5f0*/  IMAD.MOV.U32 R31, RZ, RZ, R24 ;  /* 0x000000ffff1f7224 */ /* 0x000fe400078e0018 */
[----:B------:R-:W-:Y:S02]  /*3e600*/  IMAD.MOV.U32 R36, RZ, RZ, R43 ;  /* 0x000000ffff247224 */ /* 0x000fe400078e002b */
[----:B------:R-:W-:-:S07]  /*3e610*/  IMAD.MOV.U32 R24, RZ, RZ, R41 ;  /* 0x000000ffff187224 */ /* 0x000fce00078e0029 */
.L_x_46890:
[----:B------:R-:W-:Y:S05]  /*3e620*/  BSYNC B1 ;  /* 0x0000000000017941 */ /* 0x000fea0003800000 */
.L_x_46888:
        /* <DEDUP_REMOVED lines=9> */
.L_x_46892:
[----:B------:R-:W-:Y:S02]  /*3e6c0*/  IMAD.MOV.U32 R38, RZ, RZ, R37 ;  /* 0x000000ffff267224 */ /* 0x000fe400078e0025 */
[----:B------:R-:W-:Y:S02]  /*3e6d0*/  IMAD.MOV.U32 R30, RZ, RZ, R31 ;  /* 0x000000ffff1e7224 */ /* 0x000fe400078e001f */
[----:B------:R-:W-:Y:S02]  /*3e6e0*/  IMAD.MOV.U32 R37, RZ, RZ, R40 ;  /* 0x000000ffff257224 */ /* 0x000fe400078e0028 */
[----:B------:R-:W-:-:S07]  /*3e6f0*/  IMAD.MOV.U32 R31, RZ, RZ, R2 ;  /* 0x000000ffff1f7224 */ /* 0x000fce00078e0002 */
.L_x_46893:
[----:B------:R-:W-:Y:S05]  /*3e700*/  BSYNC B1 ;  /* 0x0000000000017941 */ /* 0x000fea0003800000 */
.L_x_46891:
        /* <DEDUP_REMOVED lines=9> */
.L_x_46895:
[----:B------:R-:W-:Y:S02]  /*3e7a0*/  IMAD.MOV.U32 R41, RZ, RZ, R38 ;  /* 0x000000ffff297224 */ /* 0x000fe400078e0026 */
[----:B------:R-:W-:Y:S02]  /*3e7b0*/  IMAD.MOV.U32 R39, RZ, RZ, R30 ;  /* 0x000000ffff277224 */ /* 0x000fe400078e001e */
[----:B------:R-:W-:Y:S02]  /*3e7c0*/  IMAD.MOV.U32 R38, RZ, RZ, R61 ;  /* 0x000000ffff267224 */ /* 0x000fe400078e003d */
[----:B------:R-:W-:-:S07]  /*3e7d0*/  IMAD.MOV.U32 R30, RZ, RZ, R29 ;  /* 0x000000ffff1e7224 */ /* 0x000fce00078e001d */
.L_x_46896:
[----:B------:R-:W-:Y:S05]  /*3e7e0*/  BSYNC B1 ;  /* 0x0000000000017941 */ /* 0x000fea0003800000 */
.L_x_46894:
        /* <DEDUP_REMOVED lines=9> */
.L_x_46898:
[----:B------:R-:W-:Y:S02]  /*3e880*/  IMAD.MOV.U32 R40, RZ, RZ, R41 ;  /* 0x000000ffff287224 */ /* 0x000fe400078e0029 */
[----:B------:R-:W-:Y:S02]  /*3e890*/  IMAD.MOV.U32 R2, RZ, RZ, R39 ;  /* 0x000000ffff027224 */ /* 0x000fe400078e0027 */
[----:B------:R-:W-:Y:S02]  /*3e8a0*/  IMAD.MOV.U32 R41, RZ, RZ, R42 ;  /* 0x000000ffff297224 */ /* 0x000fe400078e002a */
[----:B------:R-:W-:-:S07]  /*3e8b0*/  IMAD.MOV.U32 R39, RZ, RZ, R0 ;  /* 0x000000ffff277224 */ /* 0x000fce00078e0000 */
.L_x_46899:
[----:B------:R-:W-:Y:S05]  /*3e8c0*/  BSYNC B1 ;  /* 0x0000000000017941 */ /* 0x000fea0003800000 */
.L_x_46897:
        /* <DEDUP_REMOVED lines=9> */
.L_x_46901:
[----:B------:R-:W-:Y:S02]  /*3e960*/  IMAD.MOV.U32 R0, RZ, RZ, R40 ;  /* 0x000000ffff007224 */ /* 0x000fe400078e0028 */
[----:B------:R-:W-:Y:S02]  /*3e970*/  IMAD.MOV.U32 R29, RZ, RZ, R2 ;  /* 0x000000ffff1d7224 */ /* 0x000fe400078e0002 */
[----:B------:R-:W-:Y:S02]  /*3e980*/  IMAD.MOV.U32 R40, RZ, RZ, R53 ;  /* 0x000000ffff287224 */ /* 0x000fe400078e0035 */
[----:B------:R-:W-:-:S07]  /*3e990*/  IMAD.MOV.U32 R2, RZ, RZ, R3 ;  /* 0x000000ffff027224 */ /* 0x000fce00078e0003 */
.L_x_46902:
[----:B------:R-:W-:Y:S05]  /*3e9a0*/  BSYNC B1 ;  /* 0x0000000000017941 */ /* 0x000fea0003800000 */
.L_x_46900:
        /* <DEDUP_REMOVED lines=9> */
.L_x_46904:
[----:B------:R-:W-:Y:S02]  /*3ea40*/  IMAD.MOV.U32 R43, RZ, RZ, R0 ;  /* 0x000000ffff2b7224 */ /* 0x000fe400078e0000 */
[----:B------:R-:W-:Y:S02]  /*3ea50*/  IMAD.MOV.U32 R3, RZ, RZ, R29 ;  /* 0x000000ffff037224 */ /* 0x000fe400078e001d */
[----:B------:R-:W-:Y:S02]  /*3ea60*/  IMAD.MOV.U32 R0, RZ, RZ, R19 ;  /* 0x000000ffff007224 */ /* 0x000fe400078e0013 */
[----:B------:R-:W-:-:S07]  /*3ea70*/  IMAD.MOV.U32 R29, RZ, RZ, R52 ;  /* 0x000000ffff1d7224 */ /* 0x000fce00078e0034 */
.L_x_46905:
[----:B------:R-:W-:Y:S05]  /*3ea80*/  BSYNC B1 ;  /* 0x0000000000017941 */ /* 0x000fea0003800000 */
.L_x_46903:
        /* <DEDUP_REMOVED lines=9> */
.L_x_46907:
[----:B------:R-:W-:Y:S02]  /*3eb20*/  IMAD.MOV.U32 R19, RZ, RZ, R43 ;  /* 0x000000ffff137224 */ /* 0x000fe400078e002b */
[----:B------:R-:W-:Y:S02]  /*3eb30*/  IMAD.MOV.U32 R42, RZ, RZ, R3 ;  /* 0x000000ffff2a7224 */ /* 0x000fe400078e0003 */
[----:B------:R-:W-:Y:S02]  /*3eb40*/  IMAD.MOV.U32 R43, RZ, RZ, R34 ;  /* 0x000000ffff2b7224 */ /* 0x000fe400078e0022 */
[----:B------:R-:W-:-:S07]  /*3eb50*/  IMAD.MOV.U32 R3, RZ, RZ, R18 ;  /* 0x000000ffff037224 */ /* 0x000fce00078e0012 */
.L_x_46908:
[----:B------:R-:W-:Y:S05]  /*3eb60*/  BSYNC B1 ;  /* 0x0000000000017941 */ /* 0x000fea0003800000 */
.L_x_46906:
        /* <DEDUP_REMOVED lines=9> */
.L_x_46910:
[----:B------:R-:W-:Y:S02]  /*3ec00*/  IMAD.MOV.U32 R34, RZ, RZ, R19 ;  /* 0x000000ffff227224 */ /* 0x000fe400078e0013 */
[----:B------:R-:W-:Y:S02]  /*3ec10*/  IMAD.MOV.U32 R18, RZ, RZ, R42 ;  /* 0x000000ffff127224 */ /* 0x000fe400078e002a */
[----:B------:R-:W-:Y:S02]  /*3ec20*/  IMAD.MOV.U32 R19, RZ, RZ, R16 ;  /* 0x000000ffff137224 */ /* 0x000fe400078e0010 */
[----:B------:R-:W-:-:S07]  /*3ec30*/  IMAD.MOV.U32 R42, RZ, RZ, R17 ;  /* 0x000000ffff2a7224 */ /* 0x000fce00078e0011 */
.L_x_46911:
[----:B------:R-:W-:Y:S05]  /*3ec40*/  BSYNC B1 ;  /* 0x0000000000017941 */ /* 0x000fea0003800000 */
.L_x_46909:
        /* <DEDUP_REMOVED lines=9> */
.L_x_46913:
[----:B------:R-:W-:Y:S02]  /*3ece0*/  IMAD.MOV.U32 R17, RZ, RZ, R34 ;  /* 0x000000ffff117224 */ /* 0x000fe400078e0022 */
[----:B------:R-:W-:Y:S02]  /*3ecf0*/  IMAD.MOV.U32 R16, RZ, RZ, R18 ;  /* 0x000000ffff107224 */ /* 0x000fe400078e0012 */
[----:B------:R-:W-:Y:S02]  /*3ed00*/  IMAD.MOV.U32 R34, RZ, RZ, R33 ;  /* 0x000000ffff227224 */ /* 0x000fe400078e0021 */
[----:B------:R-:W-:-:S07]  /*3ed10*/  IMAD.MOV.U32 R18, RZ, RZ, R23 ;  /* 0x000000ffff127224 */ /* 0x000fce00078e0017 */
.L_x_46914:
[----:B------:R-:W-:Y:S05]  /*3ed20*/  BSYNC B1 ;  /* 0x0000000000017941 */ /* 0x000fea0003800000 */
.L_x_46912:
        /* <DEDUP_REMOVED lines=9> */
.L_x_46916:
[----:B------:R-:W-:Y:S02]  /*3edc0*/  IMAD.MOV.U32 R33, RZ, RZ, R17 ;  /* 0x000000ffff217224 */ /* 0x000fe400078e0011 */
[----:B------:R-:W-:Y:S02]  /*3edd0*/  IMAD.MOV.U32 R23, RZ, RZ, R16 ;  /* 0x000000ffff177224 */ /* 0x000fe400078e0010 */
[----:B------:R-:W-:Y:S02]  /*3ede0*/  IMAD.MOV.U32 R17, RZ, RZ, R22 ;  /* 0x000000ffff117224 */ /* 0x000fe400078e0016 */
[----:B------:R-:W-:-:S07]  /*3edf0*/  IMAD.MOV.U32 R16, RZ, RZ, R21 ;  /* 0x000000ffff107224 */ /* 0x000fce00078e0015 */
.L_x_46917:
[----:B------:R-:W-:Y:S05]  /*3ee00*/  BSYNC B1 ;  /* 0x0000000000017941 */ /* 0x000fea0003800000 */
.L_x_46915:
        /* <DEDUP_REMOVED lines=9> */
.L_x_46919:
[----:B------:R-:W-:Y:S02]  /*3eea0*/  IMAD.MOV.U32 R22, RZ, RZ, R33 ;  /* 0x000000ffff167224 */ /* 0x000fe400078e0021 */
[----:B------:R-:W-:Y:S02]  /*3eeb0*/  IMAD.MOV.U32 R21, RZ, RZ, R23 ;  /* 0x000000ffff157224 */ /* 0x000fe400078e0017 */
[----:B------:R-:W-:Y:S02]  /*3eec0*/  IMAD.MOV.U32 R33, RZ, RZ, R32 ;  /* 0x000000ffff217224 */ /* 0x000fe400078e0020 */
[----:B------:R-:W-:-:S07]  /*3eed0*/  IMAD.MOV.U32 R23, RZ, RZ, R20 ;  /* 0x000000ffff177224 */ /* 0x000fce00078e0014 */
.L_x_46920:
[----:B------:R-:W-:Y:S05]  /*3eee0*/  BSYNC B1 ;  /* 0x0000000000017941 */ /* 0x000fea0003800000 */
.L_x_46918:
        /* <DEDUP_REMOVED lines=16> */
.L_x_46922:
[----:B------:R-:W-:Y:S02]  /*3eff0*/  IMAD.MOV.U32 R53, RZ, RZ, R28 ;  /* 0x000000ffff357224 */ /* 0x000fe400078e001c */
[----:B------:R-:W-:Y:S01]  /*3f000*/  IMAD.MOV.U32 R20, RZ, RZ, R5 ;  /* 0x000000ffff147224 */ /* 0x000fe200078e0005 */
[----:B------:R-:W-:Y:S01]  /*3f010*/  MOV R5, R26 ;  /* 0x0000001a00057202 */ /* 0x000fe20000000f00 */
[----:B------:R-:W-:-:S07]  /*3f020*/  IMAD.MOV.U32 R28, RZ, RZ, R27 ;  /* 0x000000ffff1c7224 */ /* 0x000fce00078e001b */
.L_x_46923:
[----:B------:R-:W-:Y:S05]  /*3f030*/  BSYNC B1 ;  /* 0x0000000000017941 */ /* 0x000fea0003800000 */
.L_x_46921:
        /* <DEDUP_REMOVED lines=9> */
.L_x_46925:
[----:B------:R-:W-:Y:S01]  /*3f0d0*/  IMAD.MOV.U32 R32, RZ, RZ, R53 ;  /* 0x000000ffff207224 */ /* 0x000fe200078e0035 */
[----:B------:R-:W-:Y:S01]  /*3f0e0*/  MOV R53, R56 ;  /* 0x0000003800357202 */ /* 0x000fe20000000f00 */
[----:B------:R-:W-:Y:S02]  /*3f0f0*/  IMAD.MOV.U32 R26, RZ, RZ, R20 ;  /* 0x000000ffff1a7224 */ /* 0x000fe400078e0014 */
[----:B------:R-:W-:-:S07]  /*3f100*/  IMAD.MOV.U32 R20, RZ, RZ, R54 ;  /* 0x000000ffff147224 */ /* 0x000fce00078e0036 */
.L_x_46926:
[----:B------:R-:W-:Y:S05]  /*3f110*/  BSYNC B1 ;  /* 0x0000000000017941 */ /* 0x000fea0003800000 */
.L_x_46924:
        /* <DEDUP_REMOVED lines=9> */
.L_x_46928:
[----:B------:R-:W-:Y:S01]  /*3f1b0*/  IMAD.MOV.U32 R57, RZ, RZ, R32 ;  /* 0x000000ffff397224 */ /* 0x000fe200078e0020 */
[----:B------:R-:W-:Y:S01]  /*3f1c0*/  MOV R32, R35 ;  /* 0x0000002300207202 */ /* 0x000fe20000000f00 */
[----:B------:R-:W-:Y:S02]  /*3f1d0*/  IMAD.MOV.U32 R27, RZ, RZ, R26 ;  /* 0x000000ffff1b7224 */ /* 0x000fe400078e001a */
[----:B------:R-:W-:-:S07]  /*3f1e0*/  IMAD.MOV.U32 R26, RZ, RZ, R25 ;  /* 0x000000ffff1a7224 */ /* 0x000fce00078e0019 */
.L_x_46929:
[----:B------:R-:W-:Y:S05]  /*3f1f0*/  BSYNC B1 ;  /* 0x0000000000017941 */ /* 0x000fea0003800000 */
.L_x_46927:
        /* <DEDUP_REMOVED lines=9> */
.L_x_46931:
[----:B------:R-:W-:Y:S01]  /*3f290*/  IMAD.MOV.U32 R52, RZ, RZ, R57 ;  /* 0x000000ffff347224 */ /* 0x000fe200078e0039 */
[----:B------:R-:W-:Y:S01]  /*3f2a0*/  MOV R57, R36 ;  /* 0x0000002400397202 */ /* 0x000fe20000000f00 */
[----:B------:R-:W-:Y:S02]  /*3f2b0*/  IMAD.MOV.U32 R50, RZ, RZ, R27 ;  /* 0x000000ffff327224 */ /* 0x000fe400078e001b */
[----:B------:R-:W-:-:S07]  /*3f2c0*/  IMAD.MOV.U32 R27, RZ, RZ, R24 ;  /* 0x000000ffff1b7224 */ /* 0x000fce00078e0018 */
.L_x_46932:
[----:B------:R-:W-:Y:S05]  /*3f2d0*/  BSYNC B1 ;  /* 0x0000000000017941 */ /* 0x000fea0003800000 */
.L_x_46930:
        /* <DEDUP_REMOVED lines=9> */
.L_x_46934:
[----:B------:R-:W-:Y:S01]  /*3f370*/  IMAD.MOV.U32 R35, RZ, RZ, R52 ;  /* 0x000000ffff237224 */ /* 0x000fe200078e0034 */
[----:B------:R-:W-:Y:S01]  /*3f380*/  MOV R52, R37 ;  /* 0x0000002500347202 */ /* 0x000fe20000000f00 */
[----:B------:R-:W-:Y:S02]  /*3f390*/  IMAD.MOV.U32 R25, RZ, RZ, R50 ;  /* 0x000000ffff197224 */ /* 0x000fe400078e0032 */
[----:B------:R-:W-:-:S07]  /*3f3a0*/  IMAD.MOV.U32 R50, RZ, RZ, R31 ;  /* 0x000000ffff327224 */ /* 0x000fce00078e001f */
.L_x_46935:
[----:B------:R-:W-:Y:S05]  /*3f3b0*/  BSYNC B1 ;  /* 0x0000000000017941 */ /* 0x000fea0003800000 */
.L_x_46933:
        /* <DEDUP_REMOVED lines=9> */
.L_x_46937:
[----:B------:R-:W-:Y:S01]  /*3f450*/  IMAD.MOV.U32 R36, RZ, RZ, R35 ;  /* 0x000000ffff247224 */ /* 0x000fe200078e0023 */
[----:B------:R-:W-:Y:S01]  /*3f460*/  MOV R35, R38 ;  /* 0x0000002600237202 */ /* 0x000fe20000000f00 */
[----:B------:R-:W-:Y:S02]  /*3f470*/  IMAD.MOV.U32 R24, RZ, RZ, R25 ;  /* 0x000000ffff187224 */ /* 0x000fe400078e0019 */
[----:B------:R-:W-:-:S07]  /*3f480*/  IMAD.MOV.U32 R25, RZ, RZ, R30 ;  /* 0x000000ffff197224 */ /* 0x000fce00078e001e */
.L_x_46938:
[----:B------:R-:W-:Y:S05]  /*3f490*/  BSYNC B1 ;  /* 0x0000000000017941 */ /* 0x000fea0003800000 */
.L_x_46936:
        /* <DEDUP_REMOVED lines=9> */
.L_x_46940:
[----:B------:R-:W-:Y:S01]  /*3f530*/  IMAD.MOV.U32 R37, RZ, RZ, R36 ;  /* 0x000000ffff257224 */ /* 0x000fe200078e0024 */
[----:B------:R-:W-:Y:S01]  /*3f540*/  MOV R36, R41 ;  /* 0x0000002900247202 */ /* 0x000fe20000000f00 */
[----:B------:R-:W-:Y:S02]  /*3f550*/  IMAD.MOV.U32 R31, RZ, RZ, R24 ;  /* 0x000000ffff1f7224 */ /* 0x000fe400078e0018 */
[----:B------:R-:W-:-:S07]  /*3f560*/  IMAD.MOV.U32 R24, RZ, RZ, R39 ;  /* 0x000000ffff187224 */ /* 0x000fce00078e0027 */
.L_x_46941:
[----:B------:R-:W-:Y:S05]  /*3f570*/  BSYNC B1 ;  /* 0x0000000000017941 */ /* 0x000fea0003800000 */
.L_x_46939:
        /* <DEDUP_REMOVED lines=9> */
.L_x_46943:
[----:B------:R-:W-:Y:S01]  /*3f610*/  IMAD.MOV.U32 R39, RZ, RZ, R37 ;  /* 0x000000ffff277224 */ /* 0x000fe200078e0025 */
[----:B------:R-:W-:Y:S01]  /*3f620*/  MOV R37, R40 ;  /* 0x0000002800257202 */ /* 0x000fe20000000f00 */
[----:B------:R-:W-:Y:S02]  /*3f630*/  IMAD.MOV.U32 R30, RZ, RZ, R31 ;  /* 0x000000ffff1e7224 */ /* 0x000fe400078e001f */
[----:B------:R-:W-:-:S07]  /*3f640*/  IMAD.MOV.U32 R31, RZ, RZ, R2 ;  /* 0x000000ffff1f7224 */ /* 0x000fce00078e0002 */
.L_x_46944:
[----:B------:R-:W-:Y:S05]  /*3f650*/  BSYNC B1 ;  /* 0x0000000000017941 */ /* 0x000fea0003800000 */
.L_x_46942:
        /* <DEDUP_REMOVED lines=9> */
.L_x_46946:
[----:B------:R-:W-:Y:S01]  /*3f6f0*/  IMAD.MOV.U32 R38, RZ, RZ, R39 ;  /* 0x000000ffff267224 */ /* 0x000fe200078e0027 */
[----:B------:R-:W-:Y:S01]  /*3f700*/  MOV R39, R0 ;  /* 0x0000000000277202 */ /* 0x000fe20000000f00 */
[----:B------:R-:W-:Y:S02]  /*3f710*/  IMAD.MOV.U32 R2, RZ, RZ, R30 ;  /* 0x000000ffff027224 */ /* 0x000fe400078e001e */
[----:B------:R-:W-:-:S07]  /*3f720*/  IMAD.MOV.U32 R30, RZ, RZ, R29 ;  /* 0x000000ffff1e7224 */ /* 0x000fce00078e001d */
.L_x_46947:
[----:B------:R-:W-:Y:S05]  /*3f730*/  BSYNC B1 ;  /* 0x0000000000017941 */ /* 0x000fea0003800000 */
.L_x_46945:
        /* <DEDUP_REMOVED lines=9> */
.L_x_46949:
[----:B------:R-:W-:Y:S01]  /*3f7d0*/  IMAD.MOV.U32 R0, RZ, RZ, R38 ;  /* 0x000000ffff007224 */ /* 0x000fe200078e0026 */
[----:B------:R-:W-:Y:S01]  /*3f7e0*/  MOV R38, R43 ;  /* 0x0000002b00267202 */ /* 0x000fe20000000f00 */
[----:B------:R-:W-:Y:S02]  /*3f7f0*/  IMAD.MOV.U32 R29, RZ, RZ, R2 ;  /* 0x000000ffff1d7224 */ /* 0x000fe400078e0002 */
[----:B------:R-:W-:-:S07]  /*3f800*/  IMAD.MOV.U32 R2, RZ, RZ, R3 ;  /* 0x000000ffff027224 */ /* 0x000fce00078e0003 */
.L_x_46950:
[----:B------:R-:W-:Y:S05]  /*3f810*/  BSYNC B1 ;  /* 0x0000000000017941 */ /* 0x000fea0003800000 */
.L_x_46948:
        /* <DEDUP_REMOVED lines=9> */
.L_x_46952:
[----:B------:R-:W-:Y:S01]  /*3f8b0*/  IMAD.MOV.U32 R41, RZ, RZ, R0 ;  /* 0x000000ffff297224 */ /* 0x000fe200078e0000 */
[----:B------:R-:W-:Y:S01]  /*3f8c0*/  MOV R0, R19 ;  /* 0x0000001300007202 */ /* 0x000fe20000000f00 */
[----:B------:R-:W-:Y:S02]  /*3f8d0*/  IMAD.MOV.U32 R3, RZ, RZ, R29 ;  /* 0x000000ffff037224 */ /* 0x000fe400078e001d */
[----:B------:R-:W-:-:S07]  /*3f8e0*/  IMAD.MOV.U32 R29, RZ, RZ, R42 ;  /* 0x000000ffff1d7224 */ /* 0x000fce00078e002a */
.L_x_46953:
[----:B------:R-:W-:Y:S05]  /*3f8f0*/  BSYNC B1 ;  /* 0x0000000000017941 */ /* 0x000fea0003800000 */
.L_x_46951:
        /* <DEDUP_REMOVED lines=9> */
.L_x_46955:
[----:B------:R-:W-:Y:S01]  /*3f990*/  IMAD.MOV.U32 R40, RZ, RZ, R41 ;  /* 0x000000ffff287224 */ /* 0x000fe200078e0029 */
[----:B------:R-:W-:Y:S01]  /*3f9a0*/  MOV R41, R34 ;  /* 0x0000002200297202 */ /* 0x000fe20000000f00 */
[----:B------:R-:W-:Y:S02]  /*3f9b0*/  IMAD.MOV.U32 R19, RZ, RZ, R3 ;  /* 0x000000ffff137224 */ /* 0x000fe400078e0003 */
[----:B------:R-:W-:-:S07]  /*3f9c0*/  IMAD.MOV.U32 R3, RZ, RZ, R18 ;  /* 0x000000ffff037224 */ /* 0x000fce00078e0012 */
.L_x_46956:
[----:B------:R-:W-:Y:S05]  /*3f9d0*/  BSYNC B1 ;  /* 0x0000000000017941 */ /* 0x000fea0003800000 */
.L_x_46954:
        /* <DEDUP_REMOVED lines=9> */
.L_x_46958:
[----:B------:R-:W-:Y:S01]  /*3fa70*/  IMAD.MOV.U32 R34, RZ, RZ, R40 ;  /* 0x000000ffff227224 */ /* 0x000fe200078e0028 */
[----:B------:R-:W-:Y:S01]  /*3fa80*/  MOV R40, R17 ;  /* 0x0000001100287202 */ /* 0x000fe20000000f00 */
[----:B------:R-:W-:Y:S02]  /*3fa90*/  IMAD.MOV.U32 R18, RZ, RZ, R19 ;  /* 0x000000ffff127224 */ /* 0x000fe400078e0013 */
[----:B------:R-:W-:-:S07]  /*3faa0*/  IMAD.MOV.U32 R19, RZ, RZ, R16 ;  /* 0x000000ffff137224 */ /* 0x000fce00078e0010 */
.L_x_46959:
[----:B------:R-:W-:Y:S05]  /*3fab0*/  BSYNC B1 ;  /* 0x0000000000017941 */ /* 0x000fea0003800000 */
.L_x_46957:
        /* <DEDUP_REMOVED lines=9> */
.L_x_46961:
[----:B------:R-:W-:Y:S01]  /*3fb50*/  IMAD.MOV.U32 R17, RZ, RZ, R34 ;  /* 0x000000ffff117224 */ /* 0x000fe200078e0022 */
[----:B------:R-:W-:Y:S01]  /*3fb60*/  MOV R34, R33 ;  /* 0x0000002100227202 */ /* 0x000fe20000000f00 */
[----:B------:R-:W-:Y:S02]  /*3fb70*/  IMAD.MOV.U32 R16, RZ, RZ, R18 ;  /* 0x000000ffff107224 */ /* 0x000fe400078e0012 */
[----:B------:R-:W-:-:S07]  /*3fb80*/  IMAD.MOV.U32 R18, RZ, RZ, R23 ;  /* 0x000000ffff127224 */ /* 0x000fce00078e0017 */
.L_x_46962:
[----:B------:R-:W-:Y:S05]  /*3fb90*/  BSYNC B1 ;  /* 0x0000000000017941 */ /* 0x000fea0003800000 */
.L_x_46960:
        /* <DEDUP_REMOVED lines=9> */
.L_x_46964:
[----:B------:R-:W-:Y:S01]  /*3fc30*/  IMAD.MOV.U32 R33, RZ, RZ, R17 ;  /* 0x000000ffff217224 */ /* 0x000fe200078e0011 */
[----:B------:R-:W-:Y:S01]  /*3fc40*/  MOV R17, R22 ;  /* 0x0000001600117202 */ /* 0x000fe20000000f00 */
[----:B------:R-:W-:Y:S02]  /*3fc50*/  IMAD.MOV.U32 R23, RZ, RZ, R16 ;  /* 0x000000ffff177224 */ /* 0x000fe400078e0010 */
[----:B------:R-:W-:-:S07]  /*3fc60*/  IMAD.MOV.U32 R16, RZ, RZ, R21 ;  /* 0x000000ffff107224 */ /* 0x000fce00078e0015 */
.L_x_46965:
[----:B------:R-:W-:Y:S05]  /*3fc70*/  BSYNC B1 ;  /* 0x0000000000017941 */ /* 0x000fea0003800000 */
.L_x_46963:
        /* <DEDUP_REMOVED lines=16> */
.L_x_46967:
[----:B------:R-:W-:Y:S01]  /*3fd80*/  MOV R43, R28 ;  /* 0x0000001c002b7202 */ /* 0x000fe20000000f00 */
[----:B------:R-:W-:Y:S02]  /*3fd90*/  IMAD.MOV.U32 R21, RZ, RZ, R5 ;  /* 0x000000ffff157224 */ /* 0x000fe400078e0005 */
[----:B------:R-:W-:Y:S02]  /*3fda0*/  IMAD.MOV.U32 R5, RZ, RZ, R20 ;  /* 0x000000ffff057224 */ /* 0x000fe400078e0014 */
[----:B------:R-:W-:-:S07]  /*3fdb0*/  IMAD.MOV.U32 R28, RZ, RZ, R53 ;  /* 0x000000ffff1c7224 */ /* 0x000fce00078e0035 */
.L_x_46968:
[----:B------:R-:W-:Y:S05]  /*3fdc0*/  BSYNC B1 ;  /* 0x0000000000017941 */ /* 0x000fea0003800000 */
.L_x_46966:
        /* <DEDUP_REMOVED lines=9> */
.L_x_46970:
[----:B------:R-:W-:Y:S01]  /*3fe60*/  MOV R22, R43 ;  /* 0x0000002b00167202 */ /* 0x000fe20000000f00 */
[----:B------:R-:W-:Y:S02]  /*3fe70*/  IMAD.MOV.U32 R20, RZ, RZ, R21 ;  /* 0x000000ffff147224 */ /* 0x000fe400078e0015 */
[----:B------:R-:W-:Y:S02]  /*3fe80*/  IMAD.MOV.U32 R43, RZ, RZ, R32 ;  /* 0x000000ffff2b7224 */ /* 0x000fe400078e0020 */
[----:B------:R-:W-:-:S07]  /*3fe90*/  IMAD.MOV.U32 R21, RZ, RZ, R26 ;  /* 0x000000ffff157224 */ /* 0x000fce00078e001a */
.L_x_46971:
[----:B------:R-:W-:Y:S05]  /*3fea0*/  BSYNC B1 ;  /* 0x0000000000017941 */ /* 0x000fea0003800000 */
.L_x_46969:
        /* <DEDUP_REMOVED lines=9> */
.L_x_46973:
[----:B------:R-:W-:Y:S01]  /*3ff40*/  MOV R53, R22 ;  /* 0x0000001600357202 */ /* 0x000fe20000000f00 */
[----:B------:R-:W-:Y:S02]  /*3ff50*/  IMAD.MOV.U32 R51, RZ, RZ, R20 ;  /* 0x000000ffff337224 */ /* 0x000fe400078e0014 */
[----:B------:R-:W-:Y:S02]  /*3ff60*/  IMAD.MOV.U32 R22, RZ, RZ, R57 ;  /* 0x000000ffff167224 */ /* 0x000fe400078e0039 */
[----:B------:R-:W-:-:S07]  /*3ff70*/  IMAD.MOV.U32 R20, RZ, RZ, R27 ;  /* 0x000000ffff147224 */ /* 0x000fce00078e001b */
.L_x_46974:
[----:B------:R-:W-:Y:S05]  /*3ff80*/  BSYNC B1 ;  /* 0x0000000000017941 */ /* 0x000fea0003800000 */
.L_x_46972:
        /* <DEDUP_REMOVED lines=9> */
.L_x_46976:
[----:B------:R-:W-:Y:S01]  /*40020*/  MOV R32, R53 ;  /* 0x0000003500207202 */ /* 0x000fe20000000f00 */
[----:B------:R-:W-:Y:S02]  /*40030*/  IMAD.MOV.U32 R26, RZ, RZ, R51 ;  /* 0x000000ffff1a7224 */ /* 0x000fe400078e0033 */
[----:B------:R-:W-:Y:S02]  /*40040*/  IMAD.MOV.U32 R53, RZ, RZ, R52 ;  /* 0x000000ffff357224 */ /* 0x000fe400078e0034 */
[----:B------:R-:W-:-:S07]  /*40050*/  IMAD.MOV.U32 R51, RZ, RZ, R50 ;  /* 0x000000ffff337224 */ /* 0x000fce00078e0032 */
.L_x_46977:
[----:B------:R-:W-:Y:S05]  /*40060*/  BSYNC B1 ;  /* 0x0000000000017941 */ /* 0x000fea0003800000 */
.L_x_46975:
        /* <DEDUP_REMOVED lines=9> */
.L_x_46979:
[----:B------:R-:W-:Y:S01]  /*40100*/  MOV R57, R32 ;  /* 0x0000002000397202 */ /* 0x000fe20000000f00 */
[----:B------:R-:W-:Y:S02]  /*40110*/  IMAD.MOV.U32 R27, RZ, RZ, R26 ;  /* 0x000000ffff1b7224 */ /* 0x000fe400078e001a */
[----:B------:R-:W-:Y:S02]  /*40120*/  IMAD.MOV.U32 R32, RZ, RZ, R35 ;  /* 0x000000ffff207224 */ /* 0x000fe400078e0023 */
[----:B------:R-:W-:-:S07]  /*40130*/  IMAD.MOV.U32 R26, RZ, RZ, R25 ;  /* 0x000000ffff1a7224 */ /* 0x000fce00078e0019 */
.L_x_46980:
[----:B------:R-:W-:Y:S05]  /*40140*/  BSYNC B1 ;  /* 0x0000000000017941 */ /* 0x000fea0003800000 */
.L_x_46978:
        /* <DEDUP_REMOVED lines=9> */
.L_x_46982:
[----:B------:R-:W-:Y:S01]  /*401e0*/  MOV R48, R57 ;  /* 0x0000003900307202 */ /* 0x000fe20000000f00 */
[----:B------:R-:W-:Y:S02]  /*401f0*/  IMAD.MOV.U32 R42, RZ, RZ, R27 ;  /* 0x000000ffff2a7224 */ /* 0x000fe400078e001b */
[----:B------:R-:W-:Y:S02]  /*40200*/  IMAD.MOV.U32 R57, RZ, RZ, R36 ;  /* 0x000000ffff397224 */ /* 0x000fe400078e0024 */
[----:B------:R-:W-:-:S07]  /*40210*/  IMAD.MOV.U32 R27, RZ, RZ, R24 ;  /* 0x000000ffff1b7224 */ /* 0x000fce00078e0018 */
.L_x_46983:
[----:B------:R-:W-:Y:S05]  /*40220*/  BSYNC B1 ;  /* 0x0000000000017941 */ /* 0x000fea0003800000 */
.L_x_46981:
        /* <DEDUP_REMOVED lines=9> */
.L_x_46985:
[----:B------:R-:W-:Y:S01]  /*402c0*/  MOV R24, R48 ;  /* 0x0000003000187202 */ /* 0x000fe20000000f00 */
[----:B------:R-:W-:Y:S02]  /*402d0*/  IMAD.MOV.U32 R25, RZ, RZ, R42 ;  /* 0x000000ffff197224 */ /* 0x000fe400078e002a */
[----:B------:R-:W-:Y:S02]  /*402e0*/  IMAD.MOV.U32 R48, RZ, RZ, R37 ;  /* 0x000000ffff307224 */ /* 0x000fe400078e0025 */
[----:B------:R-:W-:-:S07]  /*402f0*/  IMAD.MOV.U32 R42, RZ, RZ, R31 ;  /* 0x000000ffff2a7224 */ /* 0x000fce00078e001f */
.L_x_46986:
[----:B------:R-:W-:Y:S05]  /*40300*/  BSYNC B1 ;  /* 0x0000000000017941 */ /* 0x000fea0003800000 */
.L_x_46984:
        /* <DEDUP_REMOVED lines=9> */
.L_x_46988:
[----:B------:R-:W-:Y:S01]  /*403a0*/  MOV R35, R24 ;  /* 0x0000001800237202 */ /* 0x000fe20000000f00 */
[----:B------:R-:W-:Y:S02]  /*403b0*/  IMAD.MOV.U32 R31, RZ, RZ, R25 ;  /* 0x000000ffff1f7224 */ /* 0x000fe400078e0019 */
[----:B------:R-:W-:Y:S02]  /*403c0*/  IMAD.MOV.U32 R24, RZ, RZ, R39 ;  /* 0x000000ffff187224 */ /* 0x000fe400078e0027 */
[----:B------:R-:W-:-:S07]  /*403d0*/  IMAD.MOV.U32 R25, RZ, RZ, R30 ;  /* 0x000000ffff197224 */ /* 0x000fce00078e001e */
.L_x_46989:
[----:B------:R-:W-:Y:S05]  /*403e0*/  BSYNC B1 ;  /* 0x0000000000017941 */ /* 0x000fea0003800000 */
.L_x_46987:
        /* <DEDUP_REMOVED lines=9> */
.L_x_46991:
[----:B------:R-:W-:Y:S01]  /*40480*/  MOV R37, R35 ;  /* 0x0000002300257202 */ /* 0x000fe20000000f00 */
[----:B------:R-:W-:Y:S02]  /*40490*/  IMAD.MOV.U32 R30, RZ, RZ, R31 ;  /* 0x000000ffff1e7224 */ /* 0x000fe400078e001f */
[----:B------:R-:W-:Y:S02]  /*404a0*/  IMAD.MOV.U32 R35, RZ, RZ, R38 ;  /* 0x000000ffff237224 */ /* 0x000fe400078e0026 */
[----:B------:R-:W-:-:S07]  /*404b0*/  IMAD.MOV.U32 R31, RZ, RZ, R2 ;  /* 0x000000ffff1f7224 */ /* 0x000fce00078e0002 */
.L_x_46992:
[----:B------:R-:W-:Y:S05]  /*404c0*/  BSYNC B1 ;  /* 0x0000000000017941 */ /* 0x000fea0003800000 */
.L_x_46990:
        /* <DEDUP_REMOVED lines=9> */
.L_x_46994:
[----:B------:R-:W-:Y:S01]  /*40560*/  MOV R36, R37 ;  /* 0x0000002500247202 */ /* 0x000fe20000000f00 */
[----:B------:R-:W-:Y:S02]  /*40570*/  IMAD.MOV.U32 R2, RZ, RZ, R30 ;  /* 0x000000ffff027224 */ /* 0x000fe400078e001e */
[----:B------:R-:W-:Y:S02]  /*40580*/  IMAD.MOV.U32 R37, RZ, RZ, R0 ;  /* 0x000000ffff257224 */ /* 0x000fe400078e0000 */
[----:B------:R-:W-:-:S07]  /*40590*/  IMAD.MOV.U32 R30, RZ, RZ, R29 ;  /* 0x000000ffff1e7224 */ /* 0x000fce00078e001d */
.L_x_46995:
[----:B------:R-:W-:Y:S05]  /*405a0*/  BSYNC B1 ;  /* 0x0000000000017941 */ /* 0x000fea0003800000 */
.L_x_46993:
        /* <DEDUP_REMOVED lines=9> */
.L_x_46997:
[----:B------:R-:W-:Y:S01]  /*40640*/  MOV R29, R36 ;  /* 0x00000024001d7202 */ /* 0x000fe20000000f00 */
[----:B------:R-:W-:Y:S02]  /*40650*/  IMAD.MOV.U32 R0, RZ, RZ, R2 ;  /* 0x000000ffff007224 */ /* 0x000fe400078e0002 */
[----:B------:R-:W-:Y:S02]  /*40660*/  IMAD.MOV.U32 R36, RZ, RZ, R41 ;  /* 0x000000ffff247224 */ /* 0x000fe400078e0029 */
[----:B------:R-:W-:-:S07]  /*40670*/  IMAD.MOV.U32 R2, RZ, RZ, R3 ;  /* 0x000000ffff027224 */ /* 0x000fce00078e0003 */
.L_x_46998:
[----:B------:R-:W-:Y:S05]  /*40680*/  BSYNC B1 ;  /* 0x0000000000017941 */ /* 0x000fea0003800000 */
.L_x_46996:
        /* <DEDUP_REMOVED lines=9> */
.L_x_47000:
[----:B------:R-:W-:Y:S01]  /*40720*/  MOV R39, R29 ;  /* 0x0000001d00277202 */ /* 0x000fe20000000f00 */
[----:B------:R-:W-:Y:S02]  /*40730*/  IMAD.MOV.U32 R3, RZ, RZ, R0 ;  /* 0x000000ffff037224 */ /* 0x000fe400078e0000 */
[----:B------:R-:W-:Y:S02]  /*40740*/  IMAD.MOV.U32 R29, RZ, RZ, R40 ;  /* 0x000000ffff1d7224 */ /* 0x000fe400078e0028 */
[----:B------:R-:W-:-:S07]  /*40750*/  IMAD.MOV.U32 R0, RZ, RZ, R19 ;  /* 0x000000ffff007224 */ /* 0x000fce00078e0013 */
.L_x_47001:
[----:B------:R-:W-:Y:S05]  /*40760*/  BSYNC B1 ;  /* 0x0000000000017941 */ /* 0x000fea0003800000 */
.L_x_46999:
        /* <DEDUP_REMOVED lines=9> */
.L_x_47003:
[----:B------:R-:W-:Y:S01]  /*40800*/  MOV R38, R39 ;  /* 0x0000002700267202 */ /* 0x000fe20000000f00 */
[----:B------:R-:W-:Y:S02]  /*40810*/  IMAD.MOV.U32 R19, RZ, RZ, R3 ;  /* 0x000000ffff137224 */ /* 0x000fe400078e0003 */
[----:B------:R-:W-:Y:S02]  /*40820*/  IMAD.MOV.U32 R39, RZ, RZ, R34 ;  /* 0x000000ffff277224 */ /* 0x000fe400078e0022 */
[----:B------:R-:W-:-:S07]  /*40830*/  IMAD.MOV.U32 R3, RZ, RZ, R18 ;  /* 0x000000ffff037224 */ /* 0x000fce00078e0012 */
.L_x_47004:
[----:B------:R-:W-:Y:S05]  /*40840*/  BSYNC B1 ;  /* 0x0000000000017941 */ /* 0x000fea0003800000 */
.L_x_47002:
        /* <DEDUP_REMOVED lines=9> */
.L_x_47006:
[----:B------:R-:W-:Y:S01]  /*408e0*/  MOV R34, R38 ;  /* 0x0000002600227202 */ /* 0x000fe20000000f00 */
[----:B------:R-:W-:Y:S02]  /*408f0*/  IMAD.MOV.U32 R18, RZ, RZ, R19 ;  /* 0x000000ffff127224 */ /* 0x000fe400078e0013 */
[----:B------:R-:W-:Y:S02]  /*40900*/  IMAD.MOV.U32 R38, RZ, RZ, R17 ;  /* 0x000000ffff267224 */ /* 0x000fe400078e0011 */
[----:B------:R-:W-:-:S07]  /*40910*/  IMAD.MOV.U32 R19, RZ, RZ, R16 ;  /* 0x000000ffff137224 */ /* 0x000fce00078e0010 */
.L_x_47007:
[----:B------:R-:W-:Y:S05]  /*40920*/  BSYNC B1 ;  /* 0x0000000000017941 */ /* 0x000fea0003800000 */
.L_x_47005:
        /* <DEDUP_REMOVED lines=9> */
.L_x_47009:
[----:B------:R-:W-:Y:S01]  /*409c0*/  MOV R17, R34 ;  /* 0x0000002200117202 */ /* 0x000fe20000000f00 */
[----:B------:R-:W-:Y:S02]  /*409d0*/  IMAD.MOV.U32 R16, RZ, RZ, R18 ;  /* 0x000000ffff107224 */ /* 0x000fe400078e0012 */
[----:B------:R-:W-:Y:S02]  /*409e0*/  IMAD.MOV.U32 R34, RZ, RZ, R33 ;  /* 0x000000ffff227224 */ /* 0x000fe400078e0021 */
[----:B------:R-:W-:-:S07]  /*409f0*/  IMAD.MOV.U32 R18, RZ, RZ, R23 ;  /* 0x000000ffff127224 */ /* 0x000fce00078e0017 */
.L_x_47010:
[----:B------:R-:W-:Y:S05]  /*40a00*/  BSYNC B1 ;  /* 0x0000000000017941 */ /* 0x000fea0003800000 */
.L_x_47008:
        /* <DEDUP_REMOVED lines=16> */
.L_x_47012:
[----:B------:R-:W-:Y:S02]  /*40b10*/  IMAD.MOV.U32 R33, RZ, RZ, R28 ;  /* 0x000000ffff217224 */ /* 0x000fe400078e001c */
[----:B------:R-:W-:Y:S02]  /*40b20*/  IMAD.MOV.U32 R23, RZ, RZ, R5 ;  /* 0x000000ffff177224 */ /* 0x000fe400078e0005 */
[----:B------:R-:W-:Y:S02]  /*40b30*/  IMAD.MOV.U32 R5, RZ, RZ, R21 ;  /* 0x000000ffff057224 */ /* 0x000fe400078e0015 */
[----:B------:R-:W-:-:S07]  /*40b40*/  IMAD.MOV.U32 R28, RZ, RZ, R43 ;  /* 0x000000ffff1c7224 */ /* 0x000fce00078e002b */
.L_x_47013:
[----:B------:R-:W-:Y:S05]  /*40b50*/  BSYNC B1 ;  /* 0x0000000000017941 */ /* 0x000fea0003800000 */
.L_x_47011:
        /* <DEDUP_REMOVED lines=9> */
.L_x_47015:
[----:B------:R-:W-:Y:S02]  /*40bf0*/  IMAD.MOV.U32 R46, RZ, RZ, R33 ;  /* 0x000000ffff2e7224 */ /* 0x000fe400078e0021 */
[----:B------:R-:W-:Y:S02]  /*40c00*/  IMAD.MOV.U32 R40, RZ, RZ, R23 ;  /* 0x000000ffff287224 */ /* 0x000fe400078e0017 */
[----:B------:R-:W-:Y:S02]  /*40c10*/  IMAD.MOV.U32 R33, RZ, RZ, R22 ;  /* 0x000000ffff217224 */ /* 0x000fe400078e0016 */
[----:B------:R-:W-:-:S07]  /*40c20*/  IMAD.MOV.U32 R23, RZ, RZ, R20 ;  /* 0x000000ffff177224 */ /* 0x000fce00078e0014 */
.L_x_47016:
[----:B------:R-:W-:Y:S05]  /*40c30*/  BSYNC B1 ;  /* 0x0000000000017941 */ /* 0x000fea0003800000 */
.L_x_47014:
        /* <DEDUP_REMOVED lines=9> */
.L_x_47018:
[----:B------:R-:W-:Y:S02]  /*40cd0*/  IMAD.MOV.U32 R41, RZ, RZ, R46 ;  /* 0x000000ffff297224 */ /* 0x000fe400078e002e */
[----:B------:R-:W-:Y:S02]  /*40ce0*/  IMAD.MOV.U32 R21, RZ, RZ, R40 ;  /* 0x000000ffff157224 */ /* 0x000fe400078e0028 */
[----:B------:R-:W-:Y:S02]  /*40cf0*/  IMAD.MOV.U32 R46, RZ, RZ, R53 ;  /* 0x000000ffff2e7224 */ /* 0x000fe400078e0035 */
[----:B------:R-:W-:-:S07]  /*40d00*/  IMAD.MOV.U32 R40, RZ, RZ, R51 ;  /* 0x000000ffff287224 */ /* 0x000fce00078e0033 */
.L_x_47019:
[----:B------:R-:W-:Y:S05]  /*40d10*/  BSYNC B1 ;  /* 0x0000000000017941 */ /* 0x000fea0003800000 */
.L_x_47017:
        /* <DEDUP_REMOVED lines=9> */
.L_x_47021:
[----:B------:R-:W-:Y:S02]  /*40db0*/  IMAD.MOV.U32 R22, RZ, RZ, R41 ;  /* 0x000000ffff167224 */ /* 0x000fe400078e0029 */
[----:B------:R-:W-:Y:S02]  /*40dc0*/  IMAD.MOV.U32 R20, RZ, RZ, R21 ;  /* 0x000000ffff147224 */ /* 0x000fe400078e0015 */
[----:B------:R-:W-:Y:S02]  /*40dd0*/  IMAD.MOV.U32 R41, RZ, RZ, R32 ;  /* 0x000000ffff297224 */ /* 0x000fe400078e0020 */
[----:B------:R-:W-:-:S07]  /*40de0*/  IMAD.MOV.U32 R21, RZ, RZ, R26 ;  /* 0x000000ffff157224 */ /* 0x000fce00078e001a */
.L_x_47022:
[----:B------:R-:W-:Y:S05]  /*40df0*/  BSYNC B1 ;  /* 0x0000000000017941 */ /* 0x000fea0003800000 */
.L_x_47020:
        /* <DEDUP_REMOVED lines=9> */
.L_x_47024:
[----:B------:R-:W-:Y:S02]  /*40e90*/  IMAD.MOV.U32 R49, RZ, RZ, R22 ;  /* 0x000000ffff317224 */ /* 0x000fe400078e0016 */
[----:B------:R-:W-:Y:S02]  /*40ea0*/  IMAD.MOV.U32 R43, RZ, RZ, R20 ;  /* 0x000000ffff2b7224 */ /* 0x000fe400078e0014 */
[----:B------:R-:W-:Y:S02]  /*40eb0*/  IMAD.MOV.U32 R22, RZ, RZ, R57 ;  /* 0x000000ffff167224 */ /* 0x000fe400078e0039 */
[----:B------:R-:W-:-:S07]  /*40ec0*/  IMAD.MOV.U32 R20, RZ, RZ, R27 ;  /* 0x000000ffff147224 */ /* 0x000fce00078e001b */
.L_x_47025:
[----:B------:R-:W-:Y:S05]  /*40ed0*/  BSYNC B1 ;  /* 0x0000000000017941 */ /* 0x000fea0003800000 */
.L_x_47023:
        /* <DEDUP_REMOVED lines=9> */
.L_x_47027:
[----:B------:R-:W-:Y:S02]  /*40f70*/  IMAD.MOV.U32 R27, RZ, RZ, R49 ;  /* 0x000000ffff1b7224 */ /* 0x000fe400078e0031 */
[----:B------:R-:W-:Y:S02]  /*40f80*/  IMAD.MOV.U32 R26, RZ, RZ, R43 ;  /* 0x000000ffff1a7224 */ /* 0x000fe400078e002b */
[----:B------:R-:W-:Y:S02]  /*40f90*/  IMAD.MOV.U32 R49, RZ, RZ, R48 ;  /* 0x000000ffff317224 */ /* 0x000fe400078e0030 */
[----:B------:R-:W-:-:S07]  /*40fa0*/  IMAD.MOV.U32 R43, RZ, RZ, R42 ;  /* 0x000000ffff2b7224 */ /* 0x000fce00078e002a */
.L_x_47028:
[----:B------:R-:W-:Y:S05]  /*40fb0*/  BSYNC B1 ;  /* 0x0000000000017941 */ /* 0x000fea0003800000 */
.L_x_47026:
        /* <DEDUP_REMOVED lines=9> */
.L_x_47030:
[----:B------:R-:W-:Y:S02]  /*41050*/  IMAD.MOV.U32 R42, RZ, RZ, R27 ;  /* 0x000000ffff2a7224 */ /* 0x000fe400078e001b */
[----:B------:R-:W-:Y:S02]  /*41060*/  IMAD.MOV.U32 R32, RZ, RZ, R26 ;  /* 0x000000ffff207224 */ /* 0x000fe400078e001a */
[----:B------:R-:W-:Y:S02]  /*41070*/  IMAD.MOV.U32 R27, RZ, RZ, R24 ;  /* 0x000000ffff1b7224 */ /* 0x000fe400078e0018 */
[----:B------:R-:W-:-:S07]  /*41080*/  IMAD.MOV.U32 R26, RZ, RZ, R25 ;  /* 0x000000ffff1a7224 */ /* 0x000fce00078e0019 */
.L_x_47031:
[----:B------:R-:W-:Y:S05]  /*41090*/  BSYNC B1 ;  /* 0x0000000000017941 */ /* 0x000fea0003800000 */
.L_x_47029:
        /* <DEDUP_REMOVED lines=9> */
.L_x_47033:
[----:B------:R-:W-:Y:S02]  /*41130*/  IMAD.MOV.U32 R24, RZ, RZ, R42 ;  /* 0x000000ffff187224 */ /* 0x000fe400078e002a */
[----:B------:R-:W-:Y:S02]  /*41140*/  IMAD.MOV.U32 R25, RZ, RZ, R32 ;  /* 0x000000ffff197224 */ /* 0x000fe400078e0020 */
[----:B------:R-:W-:Y:S02]  /*41150*/  IMAD.MOV.U32 R42, RZ, RZ, R35 ;  /* 0x000000ffff2a7224 */ /* 0x000fe400078e0023 */
[----:B------:R-:W-:-:S07]  /*41160*/  IMAD.MOV.U32 R32, RZ, RZ, R31 ;  /* 0x000000ffff207224 */ /* 0x000fce00078e001f */
.L_x_47034:
[----:B------:R-:W-:Y:S05]  /*41170*/  BSYNC B1 ;  /* 0x0000000000017941 */ /* 0x000fea0003800000 */
.L_x_47032:
        /* <DEDUP_REMOVED lines=9> */
.L_x_47036:
[----:B------:R-:W-:Y:S02]  /*41210*/  IMAD.MOV.U32 R35, RZ, RZ, R24 ;  /* 0x000000ffff237224 */ /* 0x000fe400078e0018 */
[----:B------:R-:W-:Y:S02]  /*41220*/  IMAD.MOV.U32 R31, RZ, RZ, R25 ;  /* 0x000000ffff1f7224 */ /* 0x000fe400078e0019 */
[----:B------:R-:W-:Y:S02]  /*41230*/  IMAD.MOV.U32 R24, RZ, RZ, R37 ;  /* 0x000000ffff187224 */ /* 0x000fe400078e0025 */
[----:B------:R-:W-:-:S07]  /*41240*/  IMAD.MOV.U32 R25, RZ, RZ, R30 ;  /* 0x000000ffff197224 */ /* 0x000fce00078e001e */
.L_x_47037:
[----:B------:R-:W-:Y:S05]  /*41250*/  BSYNC B1 ;  /* 0x0000000000017941 */ /* 0x000fea0003800000 */
.L_x_47035:
        /* <DEDUP_REMOVED lines=9> */
.L_x_47039:
[----:B------:R-:W-:Y:S02]  /*412f0*/  IMAD.MOV.U32 R30, RZ, RZ, R35 ;  /* 0x000000ffff1e7224 */ /* 0x000fe400078e0023 */
[----:B------:R-:W-:Y:S02]  /*41300*/  IMAD.MOV.U32 R37, RZ, RZ, R31 ;  /* 0x000000ffff257224 */ /* 0x000fe400078e001f */
[----:B------:R-:W-:Y:S02]  /*41310*/  IMAD.MOV.U32 R35, RZ, RZ, R36 ;  /* 0x000000ffff237224 */ /* 0x000fe400078e0024 */
[----:B------:R-:W-:-:S07]  /*41320*/  IMAD.MOV.U32 R31, RZ, RZ, R2 ;  /* 0x000000ffff1f7224 */ /* 0x000fce00078e0002 */
.L_x_47040:
[----:B------:R-:W-:Y:S05]  /*41330*/  BSYNC B1 ;  /* 0x0000000000017941 */ /* 0x000fea0003800000 */
.L_x_47038:
        /* <DEDUP_REMOVED lines=9> */
.L_x_47042:
[----:B------:R-:W-:Y:S02]  /*413d0*/  IMAD.MOV.U32 R36, RZ, RZ, R30 ;  /* 0x000000ffff247224 */ /* 0x000fe400078e001e */
[----:B------:R-:W-:Y:S02]  /*413e0*/  IMAD.MOV.U32 R2, RZ, RZ, R37 ;  /* 0x000000ffff027224 */ /* 0x000fe400078e0025 */
[----:B------:R-:W-:Y:S02]  /*413f0*/  IMAD.MOV.U32 R30, RZ, RZ, R29 ;  /* 0x000000ffff1e7224 */ /* 0x000fe400078e001d */
[----:B------:R-:W-:-:S07]  /*41400*/  IMAD.MOV.U32 R37, RZ, RZ, R0 ;  /* 0x000000ffff257224 */ /* 0x000fce00078e0000 */
.L_x_47043:
[----:B------:R-:W-:Y:S05]  /*41410*/  BSYNC B1 ;  /* 0x0000000000017941 */ /* 0x000fea0003800000 */
.L_x_47041:
        /* <DEDUP_REMOVED lines=9> */
.L_x_47045:
[----:B------:R-:W-:Y:S02]  /*414b0*/  IMAD.MOV.U32 R29, RZ, RZ, R36 ;  /* 0x000000ffff1d7224 */ /* 0x000fe400078e0024 */
[----:B------:R-:W-:Y:S02]  /*414c0*/  IMAD.MOV.U32 R0, RZ, RZ, R2 ;  /* 0x000000ffff007224 */ /* 0x000fe400078e0002 */
[----:B------:R-:W-:Y:S02]  /*414d0*/  IMAD.MOV.U32 R36, RZ, RZ, R39 ;  /* 0x000000ffff247224 */ /* 0x000fe400078e0027 */
[----:B------:R-:W-:-:S07]  /*414e0*/  IMAD.MOV.U32 R2, RZ, RZ, R3 ;  /* 0x000000ffff027224 */ /* 0x000fce00078e0003 */
.L_x_47046:
[----:B------:R-:W-:Y:S05]  /*414f0*/  BSYNC B1 ;  /* 0x0000000000017941 */ /* 0x000fea0003800000 */
.L_x_47044:
        /* <DEDUP_REMOVED lines=9> */
.L_x_47048:
[----:B------:R-:W-:Y:S02]  /*41590*/  IMAD.MOV.U32 R39, RZ, RZ, R29 ;  /* 0x000000ffff277224 */ /* 0x000fe400078e001d */
[----:B------:R-:W-:Y:S02]  /*415a0*/  IMAD.MOV.U32 R3, RZ, RZ, R0 ;  /* 0x000000ffff037224 */ /* 0x000fe400078e0000 */
[----:B------:R-:W-:Y:S02]  /*415b0*/  IMAD.MOV.U32 R29, RZ, RZ, R38 ;  /* 0x000000ffff1d7224 */ /* 0x000fe400078e0026 */
[----:B------:R-:W-:-:S07]  /*415c0*/  IMAD.MOV.U32 R0, RZ, RZ, R19 ;  /* 0x000000ffff007224 */ /* 0x000fce00078e0013 */
.L_x_47049:
[----:B------:R-:W-:Y:S05]  /*415d0*/  BSYNC B1 ;  /* 0x0000000000017941 */ /* 0x000fea0003800000 */
.L_x_47047:
        /* <DEDUP_REMOVED lines=9> */
.L_x_47051:
[----:B------:R-:W-:Y:S02]  /*41670*/  IMAD.MOV.U32 R38, RZ, RZ, R39 ;  /* 0x000000ffff267224 */ /* 0x000fe400078e0027 */
[----:B------:R-:W-:Y:S02]  /*41680*/  IMAD.MOV.U32 R19, RZ, RZ, R3 ;  /* 0x000000ffff137224 */ /* 0x000fe400078e0003 */
[----:B------:R-:W-:Y:S02]  /*41690*/  IMAD.MOV.U32 R39, RZ, RZ, R34 ;  /* 0x000000ffff277224 */ /* 0x000fe400078e0022 */
[----:B------:R-:W-:-:S07]  /*416a0*/  IMAD.MOV.U32 R3, RZ, RZ, R18 ;  /* 0x000000ffff037224 */ /* 0x000fce00078e0012 */
.L_x_47052:
[----:B------:R-:W-:Y:S05]  /*416b0*/  BSYNC B1 ;  /* 0x0000000000017941 */ /* 0x000fea0003800000 */
.L_x_47050:
        /* <DEDUP_REMOVED lines=9> */
.L_x_47054:
[----:B------:R-:W-:Y:S02]  /*41750*/  IMAD.MOV.U32 R34, RZ, RZ, R38 ;  /* 0x000000ffff227224 */ /* 0x000fe400078e0026 */
[----:B------:R-:W-:Y:S02]  /*41760*/  IMAD.MOV.U32 R18, RZ, RZ, R19 ;  /* 0x000000ffff127224 */ /* 0x000fe400078e0013 */
[----:B------:R-:W-:Y:S02]  /*41770*/  IMAD.MOV.U32 R38, RZ, RZ, R17 ;  /* 0x000000ffff267224 */ /* 0x000fe400078e0011 */
[----:B------:R-:W-:-:S07]  /*41780*/  IMAD.MOV.U32 R19, RZ, RZ, R16 ;  /* 0x000000ffff137224 */ /* 0x000fce00078e0010 */
.L_x_47055:
[----:B------:R-:W-:Y:S05]  /*41790*/  BSYNC B1 ;  /* 0x0000000000017941 */ /* 0x000fea0003800000 */
.L_x_47053:
        /* <DEDUP_REMOVED lines=16> */
.L_x_47057:
[----:B------:R-:W-:Y:S02]  /*418a0*/  IMAD.MOV.U32 R17, RZ, RZ, R28 ;  /* 0x000000ffff117224 */ /* 0x000fe400078e001c */
[----:B------:R-:W-:Y:S01]  /*418b0*/  IMAD.MOV.U32 R16, RZ, RZ, R5 ;  /* 0x000000ffff107224 */ /* 0x000fe200078e0005 */
[----:B------:R-:W-:Y:S01]  /*418c0*/  MOV R5, R23 ;  /* 0x0000001700057202 */ /* 0x000fe20000000f00 */
[----:B------:R-:W-:-:S07]  /*418d0*/  IMAD.MOV.U32 R28, RZ, RZ, R33 ;  /* 0x000000ffff1c7224 */ /* 0x000fce00078e0021 */
.L_x_47058:
[----:B------:R-:W-:Y:S05]  /*418e0*/  BSYNC B1 ;  /* 0x0000000000017941 */ /* 0x000fea0003800000 */
.L_x_47056:
        /* <DEDUP_REMOVED lines=9> */
.L_x_47060:
[----:B------:R-:W-:Y:S01]  /*41980*/  IMAD.MOV.U32 R48, RZ, RZ, R17 ;  /* 0x000000ffff307224 */ /* 0x000fe200078e0011 */
[----:B------:R-:W-:Y:S01]  /*41990*/  MOV R17, R46 ;  /* 0x0000002e00117202 */ /* 0x000fe20000000f00 */
[----:B------:R-:W-:Y:S02]  /*419a0*/  IMAD.MOV.U32 R44, RZ, RZ, R16 ;  /* 0x000000ffff2c7224 */ /* 0x000fe400078e0010 */
[----:B------:R-:W-:-:S07]  /*419b0*/  IMAD.MOV.U32 R16, RZ, RZ, R40 ;  /* 0x000000ffff107224 */ /* 0x000fce00078e0028 */
.L_x_47061:
[----:B------:R-:W-:Y:S05]  /*419c0*/  BSYNC B1 ;  /* 0x0000000000017941 */ /* 0x000fea0003800000 */
.L_x_47059:
        /* <DEDUP_REMOVED lines=9> */
.L_x_47063:
[----:B------:R-:W-:Y:S01]  /*41a60*/  IMAD.MOV.U32 R33, RZ, RZ, R48 ;  /* 0x000000ffff217224 */ /* 0x000fe200078e0030 */
[----:B------:R-:W-:Y:S01]  /*41a70*/  MOV R48, R41 ;  /* 0x0000002900307202 */ /* 0x000fe20000000f00 */
[----:B------:R-:W-:Y:S02]  /*41a80*/  IMAD.MOV.U32 R23, RZ, RZ, R44 ;  /* 0x000000ffff177224 */ /* 0x000fe400078e002c */
[----:B------:R-:W-:-:S07]  /*41a90*/  IMAD.MOV.U32 R44, RZ, RZ, R21 ;  /* 0x000000ffff2c7224 */ /* 0x000fce00078e0015 */
.L_x_47064:
[----:B------:R-:W-:Y:S05]  /*41aa0*/  BSYNC B1 ;  /* 0x0000000000017941 */ /* 0x000fea0003800000 */
.L_x_47062:
        /* <DEDUP_REMOVED lines=9> */
.L_x_47066:
[----:B------:R-:W-:Y:S01]  /*41b40*/  IMAD.MOV.U32 R46, RZ, RZ, R33 ;  /* 0x000000ffff2e7224 */ /* 0x000fe200078e0021 */
[----:B------:R-:W-:Y:S01]  /*41b50*/  MOV R33, R22 ;  /* 0x0000001600217202 */ /* 0x000fe20000000f00 */
[----:B------:R-:W-:Y:S02]  /*41b60*/  IMAD.MOV.U32 R40, RZ, RZ, R23 ;  /* 0x000000ffff287224 */ /* 0x000fe400078e0017 */
[----:B------:R-:W-:-:S07]  /*41b70*/  IMAD.MOV.U32 R23, RZ, RZ, R20 ;  /* 0x000000ffff177224 */ /* 0x000fce00078e0014 */
.L_x_47067:
[----:B------:R-:W-:Y:S05]  /*41b80*/  BSYNC B1 ;  /* 0x0000000000017941 */ /* 0x000fea0003800000 */
.L_x_47065:
        /* <DEDUP_REMOVED lines=9> */
.L_x_47069:
[----:B------:R-:W-:Y:S01]  /*41c20*/  IMAD.MOV.U32 R20, RZ, RZ, R46 ;  /* 0x000000ffff147224 */ /* 0x000fe200078e002e */
[----:B------:R-:W-:Y:S01]  /*41c30*/  MOV R46, R49 ;  /* 0x00000031002e7202 */ /* 0x000fe20000000f00 */
[----:B------:R-:W-:Y:S02]  /*41c40*/  IMAD.MOV.U32 R21, RZ, RZ, R40 ;  /* 0x000000ffff157224 */ /* 0x000fe400078e0028 */
[----:B------:R-:W-:-:S07]  /*41c50*/  IMAD.MOV.U32 R40, RZ, RZ, R43 ;  /* 0x000000ffff287224 */ /* 0x000fce00078e002b */
.L_x_47070:
[----:B------:R-:W-:Y:S05]  /*41c60*/  BSYNC B1 ;  /* 0x0000000000017941 */ /* 0x000fea0003800000 */
.L_x_47068:
        /* <DEDUP_REMOVED lines=9> */
.L_x_47072:
[----:B------:R-:W-:Y:S01]  /*41d00*/  IMAD.MOV.U32 R43, RZ, RZ, R20 ;  /* 0x000000ffff2b7224 */ /* 0x000fe200078e0014 */
[----:B------:R-:W-:Y:S01]  /*41d10*/  MOV R20, R27 ;  /* 0x0000001b00147202 */ /* 0x000fe20000000f00 */
[----:B------:R-:W-:Y:S02]  /*41d20*/  IMAD.MOV.U32 R41, RZ, RZ, R21 ;  /* 0x000000ffff297224 */ /* 0x000fe400078e0015 */
[----:B------:R-:W-:-:S07]  /*41d30*/  IMAD.MOV.U32 R21, RZ, RZ, R26 ;  /* 0x000000ffff157224 */ /* 0x000fce00078e001a */
.L_x_47073:
[----:B------:R-:W-:Y:S05]  /*41d40*/  BSYNC B1 ;  /* 0x0000000000017941 */ /* 0x000fea0003800000 */
.L_x_47071:
        /* <DEDUP_REMOVED lines=9> */
.L_x_47075:
[----:B------:R-:W-:Y:S01]  /*41de0*/  IMAD.MOV.U32 R27, RZ, RZ, R43 ;  /* 0x000000ffff1b7224 */ /* 0x000fe200078e002b */
[----:B------:R-:W-:Y:S01]  /*41df0*/  MOV R43, R42 ;  /* 0x0000002a002b7202 */ /* 0x000fe20000000f00 */
[----:B------:R-:W-:Y:S02]  /*41e00*/  IMAD.MOV.U32 R22, RZ, RZ, R41 ;  /* 0x000000ffff167224 */ /* 0x000fe400078e0029 */
[----:B------:R-:W-:-:S07]  /*41e10*/  IMAD.MOV.U32 R41, RZ, RZ, R32 ;  /* 0x000000ffff297224 */ /* 0x000fce00078e0020 */
.L_x_47076:
[----:B------:R-:W-:Y:S05]  /*41e20*/  BSYNC B1 ;  /* 0x0000000000017941 */ /* 0x000fea0003800000 */
.L_x_47074:
        /* <DEDUP_REMOVED lines=9> */
.L_x_47078:
[----:B------:R-:W-:Y:S01]  /*41ec0*/  IMAD.MOV.U32 R32, RZ, RZ, R27 ;  /* 0x000000ffff207224 */ /* 0x000fe200078e001b */
[----:B------:R-:W-:Y:S01]  /*41ed0*/  MOV R27, R24 ;  /* 0x00000018001b7202 */ /* 0x000fe20000000f00 */
[----:B------:R-:W-:Y:S02]  /*41ee0*/  IMAD.MOV.U32 R26, RZ, RZ, R22 ;  /* 0x000000ffff1a7224 */ /* 0x000fe400078e0016 */
[----:B------:R-:W-:-:S07]  /*41ef0*/  IMAD.MOV.U32 R22, RZ, RZ, R25 ;  /* 0x000000ffff167224 */ /* 0x000fce00078e0019 */
.L_x_47079:
[----:B------:R-:W-:Y:S05]  /*41f00*/  BSYNC B1 ;  /* 0x0000000000017941 */ /* 0x000fea0003800000 */
.L_x_47077:
        /* <DEDUP_REMOVED lines=9> */
.L_x_47081:
[----:B------:R-:W-:Y:S01]  /*41fa0*/  IMAD.MOV.U32 R25, RZ, RZ, R32 ;  /* 0x000000ffff197224 */ /* 0x000fe200078e0020 */
[----:B------:R-:W-:Y:S01]  /*41fb0*/  MOV R32, R35 ;  /* 0x0000002300207202 */ /* 0x000fe20000000f00 */
[----:B------:R-:W-:Y:S02]  /*41fc0*/  IMAD.MOV.U32 R24, RZ, RZ, R26 ;  /* 0x000000ffff187224 */ /* 0x000fe400078e001a */
[----:B------:R-:W-:-:S07]  /*41fd0*/  IMAD.MOV.U32 R26, RZ, RZ, R31 ;  /* 0x000000ffff1a7224 */ /* 0x000fce00078e001f */
.L_x_47082:
[----:B------:R-:W-:Y:S05]  /*41fe0*/  BSYNC B1 ;  /* 0x0000000000017941 */ /* 0x000fea0003800000 */
.L_x_47080:
        /* <DEDUP_REMOVED lines=9> */
.L_x_47084:
[----:B------:R-:W-:Y:S01]  /*42080*/  IMAD.MOV.U32 R35, RZ, RZ, R25 ;  /* 0x000000ffff237224 */ /* 0x000fe200078e0019 */
[----:B------:R-:W-:Y:S01]  /*42090*/  MOV R25, R30 ;  /* 0x0000001e00197202 */ /* 0x000fe20000000f00 */
[----:B------:R-:W-:Y:S02]  /*420a0*/  IMAD.MOV.U32 R31, RZ, RZ, R24 ;  /* 0x000000ffff1f7224 */ /* 0x000fe400078e0018 */
[----:B------:R-:W-:-:S07]  /*420b0*/  IMAD.MOV.U32 R24, RZ, RZ, R37 ;  /* 0x000000ffff187224 */ /* 0x000fce00078e0025 */
.L_x_47085:
[----:B------:R-:W-:Y:S05]  /*420c0*/  BSYNC B1 ;  /* 0x0000000000017941 */ /* 0x000fea0003800000 */
.L_x_47083:
        /* <DEDUP_REMOVED lines=9> */
.L_x_47087:
[----:B------:R-:W-:Y:S01]  /*42160*/  IMAD.MOV.U32 R30, RZ, RZ, R35 ;  /* 0x000000ffff1e7224 */ /* 0x000fe200078e0023 */
[----:B------:R-:W-:Y:S01]  /*42170*/  MOV R35, R36 ;  /* 0x0000002400237202 */ /* 0x000fe20000000f00 */
[----:B------:R-:W-:Y:S02]  /*42180*/  IMAD.MOV.U32 R37, RZ, RZ, R31 ;  /* 0x000000ffff257224 */ /* 0x000fe400078e001f */
[----:B------:R-:W-:-:S07]  /*42190*/  IMAD.MOV.U32 R31, RZ, RZ, R2 ;  /* 0x000000ffff1f7224 */ /* 0x000fce00078e0002 */
.L_x_47088:
[----:B------:R-:W-:Y:S05]  /*421a0*/  BSYNC B1 ;  /* 0x0000000000017941 */ /* 0x000fea0003800000 */
.L_x_47086:
        /* <DEDUP_REMOVED lines=9> */
.L_x_47090:
[----:B------:R-:W-:Y:S01]  /*42240*/  IMAD.MOV.U32 R36, RZ, RZ, R30 ;  /* 0x000000ffff247224 */ /* 0x000fe200078e001e */
[----:B------:R-:W-:Y:S01]  /*42250*/  MOV R30, R29 ;  /* 0x0000001d001e7202 */ /* 0x000fe20000000f00 */
[----:B------:R-:W-:Y:S02]  /*42260*/  IMAD.MOV.U32 R2, RZ, RZ, R37 ;  /* 0x000000ffff027224 */ /* 0x000fe400078e0025 */
[----:B------:R-:W-:-:S07]  /*42270*/  IMAD.MOV.U32 R37, RZ, RZ, R0 ;  /* 0x000000ffff257224 */ /* 0x000fce00078e0000 */
.L_x_47091:
[----:B------:R-:W-:Y:S05]  /*42280*/  BSYNC B1 ;  /* 0x0000000000017941 */ /* 0x000fea0003800000 */
.L_x_47089:
        /* <DEDUP_REMOVED lines=9> */
.L_x_47093:
[----:B------:R-:W-:Y:S01]  /*42320*/  IMAD.MOV.U32 R29, RZ, RZ, R36 ;  /* 0x000000ffff1d7224 */ /* 0x000fe200078e0024 */
[----:B------:R-:W-:Y:S01]  /*42330*/  MOV R36, R39 ;  /* 0x0000002700247202 */ /* 0x000fe20000000f00 */
[----:B------:R-:W-:Y:S02]  /*42340*/  IMAD.MOV.U32 R0, RZ, RZ, R2 ;  /* 0x000000ffff007224 */ /* 0x000fe400078e0002 */
[----:B------:R-:W-:-:S07]  /*42350*/  IMAD.MOV.U32 R2, RZ, RZ, R3 ;  /* 0x000000ffff027224 */ /* 0x000fce00078e0003 */
.L_x_47094:
[----:B------:R-:W-:Y:S05]  /*42360*/  BSYNC B1 ;  /* 0x0000000000017941 */ /* 0x000fea0003800000 */
.L_x_47092:
        /* <DEDUP_REMOVED lines=9> */
.L_x_47096:
[----:B------:R-:W-:Y:S01]  /*42400*/  IMAD.MOV.U32 R39, RZ, RZ, R29 ;  /* 0x000000ffff277224 */ /* 0x000fe200078e001d */
[----:B------:R-:W-:Y:S01]  /*42410*/  MOV R29, R38 ;  /* 0x00000026001d7202 */ /* 0x000fe20000000f00 */
[----:B------:R-:W-:Y:S02]  /*42420*/  IMAD.MOV.U32 R3, RZ, RZ, R0 ;  /* 0x000000ffff037224 */ /* 0x000fe400078e0000 */
[----:B------:R-:W-:-:S07]  /*42430*/  IMAD.MOV.U32 R0, RZ, RZ, R19 ;  /* 0x000000ffff007224 */ /* 0x000fce00078e0013 */
.L_x_47097:
[----:B------:R-:W-:Y:S05]  /*42440*/  BSYNC B1 ;  /* 0x0000000000017941 */ /* 0x000fea0003800000 */
.L_x_47095:
        /* <DEDUP_REMOVED lines=9> */
.L_x_47099:
[----:B------:R-:W-:Y:S01]  /*424e0*/  IMAD.MOV.U32 R38, RZ, RZ, R39 ;  /* 0x000000ffff267224 */ /* 0x000fe200078e0027 */
[----:B------:R-:W-:Y:S01]  /*424f0*/  MOV R39, R34 ;  /* 0x0000002200277202 */ /* 0x000fe20000000f00 */
[----:B------:R-:W-:Y:S02]  /*42500*/  IMAD.MOV.U32 R19, RZ, RZ, R3 ;  /* 0x000000ffff137224 */ /* 0x000fe400078e0003 */
[----:B------:R-:W-:-:S07]  /*42510*/  IMAD.MOV.U32 R3, RZ, RZ, R18 ;  /* 0x000000ffff037224 */ /* 0x000fce00078e0012 */
.L_x_47100:
[----:B------:R-:W-:Y:S05]  /*42520*/  BSYNC B1 ;  /* 0x0000000000017941 */ /* 0x000fea0003800000 */
.L_x_47098:
        /* <DEDUP_REMOVED lines=16> */
.L_x_47102:
[----:B------:R-:W-:Y:S01]  /*42630*/  MOV R45, R28 ;  /* 0x0000001c002d7202 */ /* 0x000fe20000000f00 */
[----:B------:R-:W-:Y:S02]  /*42640*/  IMAD.MOV.U32 R14, RZ, RZ, R5 ;  /* 0x000000ffff0e7224 */ /* 0x000fe400078e0005 */
[----:B------:R-:W-:Y:S02]  /*42650*/  IMAD.MOV.U32 R5, RZ, RZ, R16 ;  /* 0x000000ffff057224 */ /* 0x000fe400078e0010 */
[----:B------:R-:W-:-:S07]  /*42660*/  IMAD.MOV.U32 R28, RZ, RZ, R17 ;  /* 0x000000ffff1c7224 */ /* 0x000fce00078e0011 */
.L_x_47103:
[----:B------:R-:W-:Y:S05]  /*42670*/  BSYNC B1 ;  /* 0x0000000000017941 */ /* 0x000fea0003800000 */
.L_x_47101:
        /* <DEDUP_REMOVED lines=9> */
.L_x_47105:
[----:B------:R-:W-:Y:S01]  /*42710*/  MOV R18, R45 ;  /* 0x0000002d00127202 */ /* 0x000fe20000000f00 */
[----:B------:R-:W-:Y:S02]  /*42720*/  IMAD.MOV.U32 R16, RZ, RZ, R14 ;  /* 0x000000ffff107224 */ /* 0x000fe400078e000e */
[----:B------:R-:W-:Y:S02]  /*42730*/  IMAD.MOV.U32 R45, RZ, RZ, R48 ;  /* 0x000000ffff2d7224 */ /* 0x000fe400078e0030 */
[----:B------:R-:W-:-:S07]  /*42740*/  IMAD.MOV.U32 R14, RZ, RZ, R44 ;  /* 0x000000ffff0e7224 */ /* 0x000fce00078e002c */
.L_x_47106:
[----:B------:R-:W-:Y:S05]  /*42750*/  BSYNC B1 ;  /* 0x0000000000017941 */ /* 0x000fea0003800000 */
.L_x_47104:
        /* <DEDUP_REMOVED lines=9> */
.L_x_47108:
[----:B------:R-:W-:Y:S01]  /*427f0*/  MOV R47, R18 ;  /* 0x00000012002f7202 */ /* 0x000fe20000000f00 */
[----:B------:R-:W-:Y:S02]  /*42800*/  IMAD.MOV.U32 R17, RZ, RZ, R16 ;  /* 0x000000ffff117224 */ /* 0x000fe400078e0010 */
[----:B------:R-:W-:Y:S02]  /*42810*/  IMAD.MOV.U32 R18, RZ, RZ, R33 ;  /* 0x000000ffff127224 */ /* 0x000fe400078e0021 */
[----:B------:R-:W-:-:S07]  /*42820*/  IMAD.MOV.U32 R16, RZ, RZ, R23 ;  /* 0x000000ffff107224 */ /* 0x000fce00078e0017 */
.L_x_47109:
[----:B------:R-:W-:Y:S05]  /*42830*/  BSYNC B1 ;  /* 0x0000000000017941 */ /* 0x000fea0003800000 */
.L_x_47107:
        /* <DEDUP_REMOVED lines=9> */
.L_x_47111:
[----:B------:R-:W-:Y:S01]  /*428d0*/  MOV R23, R47 ;  /* 0x0000002f00177202 */ /* 0x000fe20000000f00 */
[----:B------:R-:W-:Y:S02]  /*428e0*/  IMAD.MOV.U32 R34, RZ, RZ, R17 ;  /* 0x000000ffff227224 */ /* 0x000fe400078e0011 */
[----:B------:R-:W-:Y:S02]  /*428f0*/  IMAD.MOV.U32 R47, RZ, RZ, R46 ;  /* 0x000000ffff2f7224 */ /* 0x000fe400078e002e */
[----:B------:R-:W-:-:S07]  /*42900*/  IMAD.MOV.U32 R17, RZ, RZ, R40 ;  /* 0x000000ffff117224 */ /* 0x000fce00078e0028 */
.L_x_47112:
[----:B------:R-:W-:Y:S05]  /*42910*/  BSYNC B1 ;  /* 0x0000000000017941 */ /* 0x000fea0003800000 */
.L_x_47110:
        /* <DEDUP_REMOVED lines=9> */
.L_x_47114:
[----:B------:R-:W-:Y:S01]  /*429b0*/  MOV R42, R23 ;  /* 0x00000017002a7202 */ /* 0x000fe20000000f00 */
[----:B------:R-:W-:Y:S02]  /*429c0*/  IMAD.MOV.U32 R40, RZ, RZ, R34 ;  /* 0x000000ffff287224 */ /* 0x000fe400078e0022 */
[----:B------:R-:W-:Y:S02]  /*429d0*/  IMAD.MOV.U32 R23, RZ, RZ, R20 ;  /* 0x000000ffff177224 */ /* 0x000fe400078e0014 */
[----:B------:R-:W-:-:S07]  /*429e0*/  IMAD.MOV.U32 R34, RZ, RZ, R21 ;  /* 0x000000ffff227224 */ /* 0x000fce00078e0015 */
.L_x_47115:
[----:B------:R-:W-:Y:S05]  /*429f0*/  BSYNC B1 ;  /* 0x0000000000017941 */ /* 0x000fea0003800000 */
.L_x_47113:
        /* <DEDUP_REMOVED lines=9> */
.L_x_47117:
[----:B------:R-:W-:Y:S01]  /*42a90*/  MOV R20, R42 ;  /* 0x0000002a00147202 */ /* 0x000fe20000000f00 */
[----:B------:R-:W-:Y:S02]  /*42aa0*/  IMAD.MOV.U32 R21, RZ, RZ, R40 ;  /* 0x000000ffff157224 */ /* 0x000fe400078e0028 */
[----:B------:R-:W-:Y:S02]  /*42ab0*/  IMAD.MOV.U32 R42, RZ, RZ, R43 ;  /* 0x000000ffff2a7224 */ /* 0x000fe400078e002b */
[----:B------:R-:W-:-:S07]  /*42ac0*/  IMAD.MOV.U32 R40, RZ, RZ, R41 ;  /* 0x000000ffff287224 */ /* 0x000fce00078e0029 */
.L_x_47118:
[----:B------:R-:W-:Y:S05]  /*42ad0*/  BSYNC B1 ;  /* 0x0000000000017941 */ /* 0x000fea0003800000 */
.L_x_47116:
        /* <DEDUP_REMOVED lines=9> */
.L_x_47120:
[----:B------:R-:W-:Y:S01]  /*42b70*/  MOV R41, R20 ;  /* 0x0000001400297202 */ /* 0x000fe20000000f00 */
[----:B------:R-:W-:Y:S02]  /*42b80*/  IMAD.MOV.U32 R33, RZ, RZ, R21 ;  /* 0x000000ffff217224 */ /* 0x000fe400078e0015 */
[----:B------:R-:W-:Y:S02]  /*42b90*/  IMAD.MOV.U32 R20, RZ, RZ, R27 ;  /* 0x000000ffff147224 */ /* 0x000fe400078e001b */
[----:B------:R-:W-:-:S07]  /*42ba0*/  IMAD.MOV.U32 R21, RZ, RZ, R22 ;  /* 0x000000ffff157224 */ /* 0x000fce00078e0016 */
.L_x_47121:
[----:B------:R-:W-:Y:S05]  /*42bb0*/  BSYNC B1 ;  /* 0x0000000000017941 */ /* 0x000fea0003800000 */
.L_x_47119:
        /* <DEDUP_REMOVED lines=9> */
.L_x_47123:
[----:B------:R-:W-:Y:S01]  /*42c50*/  MOV R22, R41 ;  /* 0x0000002900167202 */ /* 0x000fe20000000f00 */
[----:B------:R-:W-:Y:S02]  /*42c60*/  IMAD.MOV.U32 R27, RZ, RZ, R33 ;  /* 0x000000ffff1b7224 */ /* 0x000fe400078e0021 */
[----:B------:R-:W-:Y:S02]  /*42c70*/  IMAD.MOV.U32 R41, RZ, RZ, R32 ;  /* 0x000000ffff297224 */ /* 0x000fe400078e0020 */
[----:B------:R-:W-:-:S07]  /*42c80*/  IMAD.MOV.U32 R33, RZ, RZ, R26 ;  /* 0x000000ffff217224 */ /* 0x000fce00078e001a */
.L_x_47124:
[----:B------:R-:W-:Y:S05]  /*42c90*/  BSYNC B1 ;  /* 0x0000000000017941 */ /* 0x000fea0003800000 */
.L_x_47122:
        /* <DEDUP_REMOVED lines=9> */
.L_x_47126:
[----:B------:R-:W-:Y:S01]  /*42d30*/  MOV R32, R22 ;  /* 0x0000001600207202 */ /* 0x000fe20000000f00 */
[----:B------:R-:W-:Y:S02]  /*42d40*/  IMAD.MOV.U32 R26, RZ, RZ, R27 ;  /* 0x000000ffff1a7224 */ /* 0x000fe400078e001b */
[----:B------:R-:W-:Y:S02]  /*42d50*/  IMAD.MOV.U32 R22, RZ, RZ, R25 ;  /* 0x000000ffff167224 */ /* 0x000fe400078e0019 */
[----:B------:R-:W-:-:S07]  /*42d60*/  IMAD.MOV.U32 R27, RZ, RZ, R24 ;  /* 0x000000ffff1b7224 */ /* 0x000fce00078e0018 */
.L_x_47127:
[----:B------:R-:W-:Y:S05]  /*42d70*/  BSYNC B1 ;  /* 0x0000000000017941 */ /* 0x000fea0003800000 */
.L_x_47125:
        /* <DEDUP_REMOVED lines=9> */
.L_x_47129:
[----:B------:R-:W-:Y:S01]  /*42e10*/  MOV R25, R32 ;  /* 0x0000002000197202 */ /* 0x000fe20000000f00 */
[----:B------:R-:W-:Y:S02]  /*42e20*/  IMAD.MOV.U32 R24, RZ, RZ, R26 ;  /* 0x000000ffff187224 */ /* 0x000fe400078e001a */
[----:B------:R-:W-:Y:S02]  /*42e30*/  IMAD.MOV.U32 R32, RZ, RZ, R35 ;  /* 0x000000ffff207224 */ /* 0x000fe400078e0023 */
[----:B------:R-:W-:-:S07]  /*42e40*/  IMAD.MOV.U32 R26, RZ, RZ, R31 ;  /* 0x000000ffff1a7224 */ /* 0x000fce00078e001f */
.L_x_47130:
[----:B------:R-:W-:Y:S05]  /*42e50*/  BSYNC B1 ;  /* 0x0000000000017941 */ /* 0x000fea0003800000 */
.L_x_47128:
        /* <DEDUP_REMOVED lines=9> */
.L_x_47132:
[----:B------:R-:W-:Y:S01]  /*42ef0*/  MOV R35, R25 ;  /* 0x0000001900237202 */ /* 0x000fe20000000f00 */
[----:B------:R-:W-:Y:S02]  /*42f00*/  IMAD.MOV.U32 R31, RZ, RZ, R24 ;  /* 0x000000ffff1f7224 */ /* 0x000fe400078e0018 */
[----:B------:R-:W-:Y:S02]  /*42f10*/  IMAD.MOV.U32 R25, RZ, RZ, R30 ;  /* 0x000000ffff197224 */ /* 0x000fe400078e001e */
[----:B------:R-:W-:-:S07]  /*42f20*/  IMAD.MOV.U32 R24, RZ, RZ, R37 ;  /* 0x000000ffff187224 */ /* 0x000fce00078e0025 */
.L_x_47133:
[----:B------:R-:W-:Y:S05]  /*42f30*/  BSYNC B1 ;  /* 0x0000000000017941 */ /* 0x000fea0003800000 */
.L_x_47131:
        /* <DEDUP_REMOVED lines=9> */
.L_x_47135:
[----:B------:R-:W-:Y:S01]  /*42fd0*/  MOV R30, R35 ;  /* 0x00000023001e7202 */ /* 0x000fe20000000f00 */
[----:B------:R-:W-:Y:S02]  /*42fe0*/  IMAD.MOV.U32 R37, RZ, RZ, R31 ;  /* 0x000000ffff257224 */ /* 0x000fe400078e001f */
[----:B------:R-:W-:Y:S02]  /*42ff0*/  IMAD.MOV.U32 R35, RZ, RZ, R36 ;  /* 0x000000ffff237224 */ /* 0x000fe400078e0024 */
[----:B------:R-:W-:-:S07]  /*43000*/  IMAD.MOV.U32 R31, RZ, RZ, R2 ;  /* 0x000000ffff1f7224 */ /* 0x000fce00078e0002 */
.L_x_47136:
[----:B------:R-:W-:Y:S05]  /*43010*/  BSYNC B1 ;  /* 0x0000000000017941 */ /* 0x000fea0003800000 */
.L_x_47134:
        /* <DEDUP_REMOVED lines=9> */
.L_x_47138:
[----:B------:R-:W-:Y:S01]  /*430b0*/  MOV R36, R30 ;  /* 0x0000001e00247202 */ /* 0x000fe20000000f00 */
[----:B------:R-:W-:Y:S02]  /*430c0*/  IMAD.MOV.U32 R2, RZ, RZ, R37 ;  /* 0x000000ffff027224 */ /* 0x000fe400078e0025 */
[----:B------:R-:W-:Y:S02]  /*430d0*/  IMAD.MOV.U32 R30, RZ, RZ, R29 ;  /* 0x000000ffff1e7224 */ /* 0x000fe400078e001d */
[----:B------:R-:W-:-:S07]  /*430e0*/  IMAD.MOV.U32 R37, RZ, RZ, R0 ;  /* 0x000000ffff257224 */ /* 0x000fce00078e0000 */
.L_x_47139:
[----:B------:R-:W-:Y:S05]  /*430f0*/  BSYNC B1 ;  /* 0x0000000000017941 */ /* 0x000fea0003800000 */
.L_x_47137:
        /* <DEDUP_REMOVED lines=9> */
.L_x_47141:
[----:B------:R-:W-:Y:S01]  /*43190*/  MOV R29, R36 ;  /* 0x00000024001d7202 */ /* 0x000fe20000000f00 */
[----:B------:R-:W-:Y:S02]  /*431a0*/  IMAD.MOV.U32 R0, RZ, RZ, R2 ;  /* 0x000000ffff007224 */ /* 0x000fe400078e0002 */
[----:B------:R-:W-:Y:S02]  /*431b0*/  IMAD.MOV.U32 R36, RZ, RZ, R39 ;  /* 0x000000ffff247224 */ /* 0x000fe400078e0027 */
[----:B------:R-:W-:-:S07]  /*431c0*/  IMAD.MOV.U32 R2, RZ, RZ, R3 ;  /* 0x000000ffff027224 */ /* 0x000fce00078e0003 */
.L_x_47142:
[----:B------:R-:W-:Y:S05]  /*431d0*/  BSYNC B1 ;  /* 0x0000000000017941 */ /* 0x000fea0003800000 */
.L_x_47140:
        /* <DEDUP_REMOVED lines=9> */
.L_x_47144:
[----:B------:R-:W-:Y:S01]  /*43270*/  MOV R39, R29 ;  /* 0x0000001d00277202 */ /* 0x000fe20000000f00 */
[----:B------:R-:W-:Y:S02]  /*43280*/  IMAD.MOV.U32 R3, RZ, RZ, R0 ;  /* 0x000000ffff037224 */ /* 0x000fe400078e0000 */
[----:B------:R-:W-:Y:S02]  /*43290*/  IMAD.MOV.U32 R29, RZ, RZ, R38 ;  /* 0x000000ffff1d7224 */ /* 0x000fe400078e0026 */
[----:B------:R-:W-:-:S07]  /*432a0*/  IMAD.MOV.U32 R0, RZ, RZ, R19 ;  /* 0x000000ffff007224 */ /* 0x000fce00078e0013 */
.L_x_47145:
[----:B------:R-:W-:Y:S05]  /*432b0*/  BSYNC B1 ;  /* 0x0000000000017941 */ /* 0x000fea0003800000 */
.L_x_47143:
        /* <DEDUP_REMOVED lines=16> */
.L_x_47147:
[----:B------:R-:W-:Y:S02]  /*433c0*/  IMAD.MOV.U32 R15, RZ, RZ, R28 ;  /* 0x000000ffff0f7224 */ /* 0x000fe400078e001c */
[----:B------:R-:W-:Y:S02]  /*433d0*/  IMAD.MOV.U32 R12, RZ, RZ, R5 ;  /* 0x000000ffff0c7224 */ /* 0x000fe400078e0005 */
[----:B------:R-:W-:Y:S02]  /*433e0*/  IMAD.MOV.U32 R5, RZ, RZ, R14 ;  /* 0x000000ffff057224 */ /* 0x000fe400078e000e */
[----:B------:R-:W-:-:S07]  /*433f0*/  IMAD.MOV.U32 R28, RZ, RZ, R45 ;  /* 0x000000ffff1c7224 */ /* 0x000fce00078e002d */
.L_x_47148:
[----:B------:R-:W-:Y:S05]  /*43400*/  BSYNC B1 ;  /* 0x0000000000017941 */ /* 0x000fea0003800000 */
.L_x_47146:
        /* <DEDUP_REMOVED lines=9> */
.L_x_47150:
[----:B------:R-:W-:Y:S02]  /*434a0*/  IMAD.MOV.U32 R38, RZ, RZ, R15 ;  /* 0x000000ffff267224 */ /* 0x000fe400078e000f */
[----:B------:R-:W-:Y:S02]  /*434b0*/  IMAD.MOV.U32 R14, RZ, RZ, R12 ;  /* 0x000000ffff0e7224 */ /* 0x000fe400078e000c */
[----:B------:R-:W-:Y:S02]  /*434c0*/  IMAD.MOV.U32 R15, RZ, RZ, R18 ;  /* 0x000000ffff0f7224 */ /* 0x000fe400078e0012 */
[----:B------:R-:W-:-:S07]  /*434d0*/  IMAD.MOV.U32 R12, RZ, RZ, R16 ;  /* 0x000000ffff0c7224 */ /* 0x000fce00078e0010 */
.L_x_47151:
[----:B------:R-:W-:Y:S05]  /*434e0*/  BSYNC B1 ;  /* 0x0000000000017941 */ /* 0x000fea0003800000 */
.L_x_47149:
        /* <DEDUP_REMOVED lines=9> */
.L_x_47153:
[----:B------:R-:W-:Y:S02]  /*43580*/  IMAD.MOV.U32 R16, RZ, RZ, R38 ;  /* 0x000000ffff107224 */ /* 0x000fe400078e0026 */
[----:B------:R-:W-:Y:S02]  /*43590*/  IMAD.MOV.U32 R19, RZ, RZ, R14 ;  /* 0x000000ffff137224 */ /* 0x000fe400078e000e */
[----:B------:R-:W-:Y:S02]  /*435a0*/  IMAD.MOV.U32 R38, RZ, RZ, R47 ;  /* 0x000000ffff267224 */ /* 0x000fe400078e002f */
[----:B------:R-:W-:-:S07]  /*435b0*/  IMAD.MOV.U32 R14, RZ, RZ, R17 ;  /* 0x000000ffff0e7224 */ /* 0x000fce00078e0011 */
.L_x_47154:
[----:B------:R-:W-:Y:S05]  /*435c0*/  BSYNC B1 ;  /* 0x0000000000017941 */ /* 0x000fea0003800000 */
.L_x_47152:
        /* <DEDUP_REMOVED lines=9> */
.L_x_47156:
[----:B------:R-:W-:Y:S02]  /*43660*/  IMAD.MOV.U32 R43, RZ, RZ, R16 ;  /* 0x000000ffff2b7224 */ /* 0x000fe400078e0010 */
[----:B------:R-:W-:Y:S02]  /*43670*/  IMAD.MOV.U32 R17, RZ, RZ, R19 ;  /* 0x000000ffff117224 */ /* 0x000fe400078e0013 */
[----:B------:R-:W-:Y:S02]  /*43680*/  IMAD.MOV.U32 R16, RZ, RZ, R23 ;  /* 0x000000ffff107224 */ /* 0x000fe400078e0017 */
[----:B------:R-:W-:-:S07]  /*43690*/  IMAD.MOV.U32 R19, RZ, RZ, R34 ;  /* 0x000000ffff137224 */ /* 0x000fce00078e0022 */
.L_x_47157:
[----:B------:R-:W-:Y:S05]  /*436a0*/  BSYNC B1 ;  /* 0x0000000000017941 */ /* 0x000fea0003800000 */
.L_x_47155:
        /* <DEDUP_REMOVED lines=9> */
.L_x_47159:
[----:B------:R-:W-:Y:S02]  /*43740*/  IMAD.MOV.U32 R23, RZ, RZ, R43 ;  /* 0x000000ffff177224 */ /* 0x000fe400078e002b */
[----:B------:R-:W-:Y:S02]  /*43750*/  IMAD.MOV.U32 R18, RZ, RZ, R17 ;  /* 0x000000ffff127224 */ /* 0x000fe400078e0011 */
[----:B------:R-:W-:Y:S02]  /*43760*/  IMAD.MOV.U32 R43, RZ, RZ, R42 ;  /* 0x000000ffff2b7224 */ /* 0x000fe400078e002a */
[----:B------:R-:W-:-:S07]  /*43770*/  IMAD.MOV.U32 R17, RZ, RZ, R40 ;  /* 0x000000ffff117224 */ /* 0x000fce00078e0028 */
.L_x_47160:
[----:B------:R-:W-:Y:S05]  /*43780*/  BSYNC B1 ;  /* 0x0000000000017941 */ /* 0x000fea0003800000 */
.L_x_47158:
        /* <DEDUP_REMOVED lines=9> */
.L_x_47162:
[----:B------:R-:W-:Y:S02]  /*43820*/  IMAD.MOV.U32 R40, RZ, RZ, R23 ;  /* 0x000000ffff287224 */ /* 0x000fe400078e0017 */
[----:B------:R-:W-:Y:S02]  /*43830*/  IMAD.MOV.U32 R34, RZ, RZ, R18 ;  /* 0x000000ffff227224 */ /* 0x000fe400078e0012 */
[----:B------:R-:W-:Y:S02]  /*43840*/  IMAD.MOV.U32 R23, RZ, RZ, R20 ;  /* 0x000000ffff177224 */ /* 0x000fe400078e0014 */
[----:B------:R-:W-:-:S07]  /*43850*/  IMAD.MOV.U32 R18, RZ, RZ, R21 ;  /* 0x000000ffff127224 */ /* 0x000fce00078e0015 */
.L_x_47163:
[----:B------:R-:W-:Y:S05]  /*43860*/  BSYNC B1 ;  /* 0x0000000000017941 */ /* 0x000fea0003800000 */
.L_x_47161:
        /* <DEDUP_REMOVED lines=9> */
.L_x_47165:
[----:B------:R-:W-:Y:S02]  /*43900*/  IMAD.MOV.U32 R21, RZ, RZ, R40 ;  /* 0x000000ffff157224 */ /* 0x000fe400078e0028 */
[----:B------:R-:W-:Y:S02]  /*43910*/  IMAD.MOV.U32 R20, RZ, RZ, R34 ;  /* 0x000000ffff147224 */ /* 0x000fe400078e0022 */
[----:B------:R-:W-:Y:S02]  /*43920*/  IMAD.MOV.U32 R40, RZ, RZ, R41 ;  /* 0x000000ffff287224 */ /* 0x000fe400078e0029 */
[----:B------:R-:W-:-:S07]  /*43930*/  IMAD.MOV.U32 R34, RZ, RZ, R33 ;  /* 0x000000ffff227224 */ /* 0x000fce00078e0021 */
.L_x_47166:
[----:B------:R-:W-:Y:S05]  /*43940*/  BSYNC B1 ;  /* 0x0000000000017941 */ /* 0x000fea0003800000 */
.L_x_47164:
        /* <DEDUP_REMOVED lines=9> */
.L_x_47168:
[----:B------:R-:W-:Y:S02]  /*439e0*/  IMAD.MOV.U32 R41, RZ, RZ, R21 ;  /* 0x000000ffff297224 */ /* 0x000fe400078e0015 */
[----:B------:R-:W-:Y:S02]  /*439f0*/  IMAD.MOV.U32 R33, RZ, RZ, R20 ;  /* 0x000000ffff217224 */ /* 0x000fe400078e0014 */
[----:B------:R-:W-:Y:S02]  /*43a00*/  IMAD.MOV.U32 R21, RZ, RZ, R22 ;  /* 0x000000ffff157224 */ /* 0x000fe400078e0016 */
[----:B------:R-:W-:-:S07]  /*43a10*/  IMAD.MOV.U32 R20, RZ, RZ, R27 ;  /* 0x000000ffff147224 */ /* 0x000fce00078e001b */
.L_x_47169:
[----:B------:R-:W-:Y:S05]  /*43a20*/  BSYNC B1 ;  /* 0x0000000000017941 */ /* 0x000fea0003800000 */
.L_x_47167:
        /* <DEDUP_REMOVED lines=9> */
.L_x_47171:
[----:B------:R-:W-:Y:S02]  /*43ac0*/  IMAD.MOV.U32 R22, RZ, RZ, R41 ;  /* 0x000000ffff167224 */ /* 0x000fe400078e0029 */
[----:B------:R-:W-:Y:S02]  /*43ad0*/  IMAD.MOV.U32 R27, RZ, RZ, R33 ;  /* 0x000000ffff1b7224 */ /* 0x000fe400078e0021 */
[----:B------:R-:W-:Y:S02]  /*43ae0*/  IMAD.MOV.U32 R41, RZ, RZ, R32 ;  /* 0x000000ffff297224 */ /* 0x000fe400078e0020 */
[----:B------:R-:W-:-:S07]  /*43af0*/  IMAD.MOV.U32 R33, RZ, RZ, R26 ;  /* 0x000000ffff217224 */ /* 0x000fce00078e001a */
.L_x_47172:
[----:B------:R-:W-:Y:S05]  /*43b00*/  BSYNC B1 ;  /* 0x0000000000017941 */ /* 0x000fea0003800000 */
.L_x_47170:
        /* <DEDUP_REMOVED lines=9> */
.L_x_47174:
[----:B------:R-:W-:Y:S02]  /*43ba0*/  IMAD.MOV.U32 R32, RZ, RZ, R22 ;  /* 0x000000ffff207224 */ /* 0x000fe400078e0016 */
[----:B------:R-:W-:Y:S02]  /*43bb0*/  IMAD.MOV.U32 R26, RZ, RZ, R27 ;  /* 0x000000ffff1a7224 */ /* 0x000fe400078e001b */
[----:B------:R-:W-:Y:S02]  /*43bc0*/  IMAD.MOV.U32 R22, RZ, RZ, R25 ;  /* 0x000000ffff167224 */ /* 0x000fe400078e0019 */
[----:B------:R-:W-:-:S07]  /*43bd0*/  IMAD.MOV.U32 R27, RZ, RZ, R24 ;  /* 0x000000ffff1b7224 */ /* 0x000fce00078e0018 */
.L_x_47175:
[----:B------:R-:W-:Y:S05]  /*43be0*/  BSYNC B1 ;  /* 0x0000000000017941 */ /* 0x000fea0003800000 */
.L_x_47173:
        /* <DEDUP_REMOVED lines=9> */
.L_x_47177:
[----:B------:R-:W-:Y:S02]  /*43c80*/  IMAD.MOV.U32 R25, RZ, RZ, R32 ;  /* 0x000000ffff197224 */ /* 0x000fe400078e0020 */
[----:B------:R-:W-:Y:S02]  /*43c90*/  IMAD.MOV.U32 R24, RZ, RZ, R26 ;  /* 0x000000ffff187224 */ /* 0x000fe400078e001a */
[----:B------:R-:W-:Y:S02]  /*43ca0*/  IMAD.MOV.U32 R32, RZ, RZ, R35 ;  /* 0x000000ffff207224 */ /* 0x000fe400078e0023 */
[----:B------:R-:W-:-:S07]  /*43cb0*/  IMAD.MOV.U32 R26, RZ, RZ, R31 ;  /* 0x000000ffff1a7224 */ /* 0x000fce00078e001f */
.L_x_47178:
[----:B------:R-:W-:Y:S05]  /*43cc0*/  BSYNC B1 ;  /* 0x0000000000017941 */ /* 0x000fea0003800000 */
.L_x_47176:
        /* <DEDUP_REMOVED lines=9> */
.L_x_47180:
[----:B------:R-:W-:Y:S02]  /*43d60*/  IMAD.MOV.U32 R35, RZ, RZ, R25 ;  /* 0x000000ffff237224 */ /* 0x000fe400078e0019 */
[----:B------:R-:W-:Y:S02]  /*43d70*/  IMAD.MOV.U32 R31, RZ, RZ, R24 ;  /* 0x000000ffff1f7224 */ /* 0x000fe400078e0018 */
[----:B------:R-:W-:Y:S02]  /*43d80*/  IMAD.MOV.U32 R25, RZ, RZ, R30 ;  /* 0x000000ffff197224 */ /* 0x000fe400078e001e */
[----:B------:R-:W-:-:S07]  /*43d90*/  IMAD.MOV.U32 R24, RZ, RZ, R37 ;  /* 0x000000ffff187224 */ /* 0x000fce00078e0025 */
.L_x_47181:
[----:B------:R-:W-:Y:S05]  /*43da0*/  BSYNC B1 ;  /* 0x0000000000017941 */ /* 0x000fea0003800000 */
.L_x_47179:
        /* <DEDUP_REMOVED lines=9> */
.L_x_47183:
[----:B------:R-:W-:Y:S02]  /*43e40*/  IMAD.MOV.U32 R30, RZ, RZ, R35 ;  /* 0x000000ffff1e7224 */ /* 0x000fe400078e0023 */
[----:B------:R-:W-:Y:S02]  /*43e50*/  IMAD.MOV.U32 R37, RZ, RZ, R31 ;  /* 0x000000ffff257224 */ /* 0x000fe400078e001f */
[----:B------:R-:W-:Y:S02]  /*43e60*/  IMAD.MOV.U32 R35, RZ, RZ, R36 ;  /* 0x000000ffff237224 */ /* 0x000fe400078e0024 */
[----:B------:R-:W-:-:S07]  /*43e70*/  IMAD.MOV.U32 R31, RZ, RZ, R2 ;  /* 0x000000ffff1f7224 */ /* 0x000fce00078e0002 */
.L_x_47184:
[----:B------:R-:W-:Y:S05]  /*43e80*/  BSYNC B1 ;  /* 0x0000000000017941 */ /* 0x000fea0003800000 */
.L_x_47182:
        /* <DEDUP_REMOVED lines=9> */
.L_x_47186:
[----:B------:R-:W-:Y:S02]  /*43f20*/  IMAD.MOV.U32 R36, RZ, RZ, R30 ;  /* 0x000000ffff247224 */ /* 0x000fe400078e001e */
[----:B------:R-:W-:Y:S02]  /*43f30*/  IMAD.MOV.U32 R2, RZ, RZ, R37 ;  /* 0x000000ffff027224 */ /* 0x000fe400078e0025 */
[----:B------:R-:W-:Y:S02]  /*43f40*/  IMAD.MOV.U32 R30, RZ, RZ, R29 ;  /* 0x000000ffff1e7224 */ /* 0x000fe400078e001d */
[----:B------:R-:W-:-:S07]  /*43f50*/  IMAD.MOV.U32 R37, RZ, RZ, R0 ;  /* 0x000000ffff257224 */ /* 0x000fce00078e0000 */
.L_x_47187:
[----:B------:R-:W-:Y:S05]  /*43f60*/  BSYNC B1 ;  /* 0x0000000000017941 */ /* 0x000fea0003800000 */
.L_x_47185:
        /* <DEDUP_REMOVED lines=9> */
.L_x_47189:
[----:B------:R-:W-:Y:S02]  /*44000*/  IMAD.MOV.U32 R29, RZ, RZ, R36 ;  /* 0x000000ffff1d7224 */ /* 0x000fe400078e0024 */
[----:B------:R-:W-:Y:S02]  /*44010*/  IMAD.MOV.U32 R0, RZ, RZ, R2 ;  /* 0x000000ffff007224 */ /* 0x000fe400078e0002 */
[----:B------:R-:W-:Y:S02]  /*44020*/  IMAD.MOV.U32 R36, RZ, RZ, R39 ;  /* 0x000000ffff247224 */ /* 0x000fe400078e0027 */
[----:B------:R-:W-:-:S07]  /*44030*/  IMAD.MOV.U32 R2, RZ, RZ, R3 ;  /* 0x000000ffff027224 */ /* 0x000fce00078e0003 */
.L_x_47190:
[----:B------:R-:W-:Y:S05]  /*44040*/  BSYNC B1 ;  /* 0x0000000000017941 */ /* 0x000fea0003800000 */
.L_x_47188:
        /* <DEDUP_REMOVED lines=16> */
.L_x_47192:
[----:B------:R-:W-:Y:S02]  /*44150*/  IMAD.MOV.U32 R13, RZ, RZ, R28 ;  /* 0x000000ffff0d7224 */ /* 0x000fe400078e001c */
[----:B------:R-:W-:Y:S01]  /*44160*/  IMAD.MOV.U32 R3, RZ, RZ, R5 ;  /* 0x000000ffff037224 */ /* 0x000fe200078e0005 */
[----:B------:R-:W-:Y:S01]  /*44170*/  MOV R5, R12 ;  /* 0x0000000c00057202 */ /* 0x000fe20000000f00 */
[----:B------:R-:W-:-:S07]  /*44180*/  IMAD.MOV.U32 R28, RZ, RZ, R15 ;  /* 0x000000ffff1c7224 */ /* 0x000fce00078e000f */
.L_x_47193:
[----:B------:R-:W-:Y:S05]  /*44190*/  BSYNC B1 ;  /* 0x0000000000017941 */ /* 0x000fea0003800000 */
.L_x_47191:
        /* <DEDUP_REMOVED lines=9> */
.L_x_47195:
[----:B------:R-:W-:Y:S01]  /*44230*/  IMAD.MOV.U32 R15, RZ, RZ, R13 ;  /* 0x000000ffff0f7224 */ /* 0x000fe200078e000d */
[----:B------:R-:W-:Y:S01]  /*44240*/  MOV R13, R38 ;  /* 0x00000026000d7202 */ /* 0x000fe20000000f00 */
[----:B------:R-:W-:Y:S02]  /*44250*/  IMAD.MOV.U32 R10, RZ, RZ, R3 ;  /* 0x000000ffff0a7224 */ /* 0x000fe400078e0003 */
[----:B------:R-:W-:-:S07]  /*44260*/  IMAD.MOV.U32 R3, RZ, RZ, R14 ;  /* 0x000000ffff037224 */ /* 0x000fce00078e000e */
.L_x_47196:
[----:B------:R-:W-:Y:S05]  /*44270*/  BSYNC B1 ;  /* 0x0000000000017941 */ /* 0x000fea0003800000 */
.L_x_47194:
        /* <DEDUP_REMOVED lines=9> */
.L_x_47198:
[----:B------:R-:W-:Y:S01]  /*44310*/  IMAD.MOV.U32 R14, RZ, RZ, R15 ;  /* 0x000000ffff0e7224 */ /* 0x000fe200078e000f */
[----:B------:R-:W-:Y:S01]  /*44320*/  MOV R15, R16 ;  /* 0x00000010000f7202 */ /* 0x000fe20000000f00 */
[----:B------:R-:W-:Y:S02]  /*44330*/  IMAD.MOV.U32 R12, RZ, RZ, R10 ;  /* 0x000000ffff0c7224 */ /* 0x000fe400078e000a */
[----:B------:R-:W-:-:S07]  /*44340*/  IMAD.MOV.U32 R10, RZ, RZ, R19 ;  /* 0x000000ffff0a7224 */ /* 0x000fce00078e0013 */
.L_x_47199:
[----:B------:R-:W-:Y:S05]  /*44350*/  BSYNC B1 ;  /* 0x0000000000017941 */ /* 0x000fea0003800000 */
.L_x_47197:
        /* <DEDUP_REMOVED lines=9> */
.L_x_47201:
[----:B------:R-:W-:Y:S01]  /*443f0*/  IMAD.MOV.U32 R16, RZ, RZ, R14 ;  /* 0x000000ffff107224 */ /* 0x000fe200078e000e */
[----:B------:R-:W-:Y:S01]  /*44400*/  MOV R14, R43 ;  /* 0x0000002b000e7202 */ /* 0x000fe20000000f00 */
[----:B------:R-:W-:Y:S02]  /*44410*/  IMAD.MOV.U32 R19, RZ, RZ, R12 ;  /* 0x000000ffff137224 */ /* 0x000fe400078e000c */
[----:B------:R-:W-:-:S07]  /*44420*/  IMAD.MOV.U32 R12, RZ, RZ, R17 ;  /* 0x000000ffff0c7224 */ /* 0x000fce00078e0011 */
.L_x_47202:
[----:B------:R-:W-:Y:S05]  /*44430*/  BSYNC B1 ;  /* 0x0000000000017941 */ /* 0x000fea0003800000 */
.L_x_47200:
        /* <DEDUP_REMOVED lines=9> */
.L_x_47204:
[----:B------:R-:W-:Y:S01]  /*444d0*/  IMAD.MOV.U32 R39, RZ, RZ, R16 ;  /* 0x000000ffff277224 */ /* 0x000fe200078e0010 */
[----:B------:R-:W-:Y:S01]  /*444e0*/  MOV R16, R23 ;  /* 0x0000001700107202 */ /* 0x000fe20000000f00 */
[----:B------:R-:W-:Y:S02]  /*444f0*/  IMAD.MOV.U32 R17, RZ, RZ, R19 ;  /* 0x000000ffff117224 */ /* 0x000fe400078e0013 */
[----:B------:R-:W-:-:S07]  /*44500*/  IMAD.MOV.U32 R19, RZ, RZ, R18 ;  /* 0x000000ffff137224 */ /* 0x000fce00078e0012 */
.L_x_47205:
[----:B------:R-:W-:Y:S05]  /*44510*/  BSYNC B1 ;  /* 0x0000000000017941 */ /* 0x000fea0003800000 */
.L_x_47203:
        /* <DEDUP_REMOVED lines=9> */
.L_x_47207:
[----:B------:R-:W-:Y:S01]  /*445b0*/  IMAD.MOV.U32 R18, RZ, RZ, R39 ;  /* 0x000000ffff127224 */ /* 0x000fe200078e0027 */
[----:B------:R-:W-:Y:S01]  /*445c0*/  MOV R39, R40 ;  /* 0x0000002800277202 */ /* 0x000fe20000000f00 */
[----:B------:R-:W-:Y:S02]  /*445d0*/  IMAD.MOV.U32 R23, RZ, RZ, R17 ;  /* 0x000000ffff177224 */ /* 0x000fe400078e0011 */
[----:B------:R-:W-:-:S07]  /*445e0*/  IMAD.MOV.U32 R17, RZ, RZ, R34 ;  /* 0x000000ffff117224 */ /* 0x000fce00078e0022 */
.L_x_47208:
[----:B------:R-:W-:Y:S05]  /*445f0*/  BSYNC B1 ;  /* 0x0000000000017941 */ /* 0x000fea0003800000 */
.L_x_47206:
        /* <DEDUP_REMOVED lines=9> */
.L_x_47210:
[----:B------:R-:W-:Y:S01]  /*44690*/  IMAD.MOV.U32 R38, RZ, RZ, R18 ;  /* 0x000000ffff267224 */ /* 0x000fe200078e0012 */
[----:B------:R-:W-:Y:S01]  /*446a0*/  MOV R18, R21 ;  /* 0x0000001500127202 */ /* 0x000fe20000000f00 */
[----:B------:R-:W-:Y:S02]  /*446b0*/  IMAD.MOV.U32 R34, RZ, RZ, R23 ;  /* 0x000000ffff227224 */ /* 0x000fe400078e0017 */
[----:B------:R-:W-:-:S07]  /*446c0*/  IMAD.MOV.U32 R23, RZ, RZ, R20 ;  /* 0x000000ffff177224 */ /* 0x000fce00078e0014 */
.L_x_47211:
[----:B------:R-:W-:Y:S05]  /*446d0*/  BSYNC B1 ;  /* 0x0000000000017941 */ /* 0x000fea0003800000 */
.L_x_47209:
        /* <DEDUP_REMOVED lines=9> */
.L_x_47213:
[----:B------:R-:W-:Y:S01]  /*44770*/  IMAD.MOV.U32 R21, RZ, RZ, R38 ;  /* 0x000000ffff157224 */ /* 0x000fe200078e0026 */
[----:B------:R-:W-:Y:S01]  /*44780*/  MOV R38, R41 ;  /* 0x0000002900267202 */ /* 0x000fe20000000f00 */
[----:B------:R-:W-:Y:S02]  /*44790*/  IMAD.MOV.U32 R20, RZ, RZ, R34 ;  /* 0x000000ffff147224 */ /* 0x000fe400078e0022 */
[----:B------:R-:W-:-:S07]  /*447a0*/  IMAD.MOV.U32 R34, RZ, RZ, R33 ;  /* 0x000000ffff227224 */ /* 0x000fce00078e0021 */
.L_x_47214:
[----:B------:R-:W-:Y:S05]  /*447b0*/  BSYNC B1 ;  /* 0x0000000000017941 */ /* 0x000fea0003800000 */
.L_x_47212:
        /* <DEDUP_REMOVED lines=9> */
.L_x_47216:
[----:B------:R-:W-:Y:S01]  /*44850*/  IMAD.MOV.U32 R41, RZ, RZ, R21 ;  /* 0x000000ffff297224 */ /* 0x000fe200078e0015 */
[----:B------:R-:W-:Y:S01]  /*44860*/  MOV R21, R22 ;  /* 0x0000001600157202 */ /* 0x000fe20000000f00 */
[----:B------:R-:W-:Y:S02]  /*44870*/  IMAD.MOV.U32 R33, RZ, RZ, R20 ;  /* 0x000000ffff217224 */ /* 0x000fe400078e0014 */
[----:B------:R-:W-:-:S07]  /*44880*/  IMAD.MOV.U32 R20, RZ, RZ, R27 ;  /* 0x000000ffff147224 */ /* 0x000fce00078e001b */
.L_x_47217:
[----:B------:R-:W-:Y:S05]  /*44890*/  BSYNC B1 ;  /* 0x0000000000017941 */ /* 0x000fea0003800000 */
.L_x_47215:
        /* <DEDUP_REMOVED lines=9> */
.L_x_47219:
[----:B------:R-:W-:Y:S01]  /*44930*/  IMAD.MOV.U32 R22, RZ, RZ, R41 ;  /* 0x000000ffff167224 */ /* 0x000fe200078e0029 */
[----:B------:R-:W-:Y:S01]  /*44940*/  MOV R41, R32 ;  /* 0x0000002000297202 */ /* 0x000fe20000000f00 */
[----:B------:R-:W-:Y:S02]  /*44950*/  IMAD.MOV.U32 R27, RZ, RZ, R33 ;  /* 0x000000ffff1b7224 */ /* 0x000fe400078e0021 */
[----:B------:R-:W-:-:S07]  /*44960*/  IMAD.MOV.U32 R33, RZ, RZ, R26 ;  /* 0x000000ffff217224 */ /* 0x000fce00078e001a */
.L_x_47220:
[----:B------:R-:W-:Y:S05]  /*44970*/  BSYNC B1 ;  /* 0x0000000000017941 */ /* 0x000fea0003800000 */
.L_x_47218:
        /* <DEDUP_REMOVED lines=9> */
.L_x_47222:
[----:B------:R-:W-:Y:S01]  /*44a10*/  IMAD.MOV.U32 R32, RZ, RZ, R22 ;  /* 0x000000ffff207224 */ /* 0x000fe200078e0016 */
[----:B------:R-:W-:Y:S01]  /*44a20*/  MOV R22, R25 ;  /* 0x0000001900167202 */ /* 0x000fe20000000f00 */
[----:B------:R-:W-:Y:S02]  /*44a30*/  IMAD.MOV.U32 R26, RZ, RZ, R27 ;  /* 0x000000ffff1a7224 */ /* 0x000fe400078e001b */
[----:B------:R-:W-:-:S07]  /*44a40*/  IMAD.MOV.U32 R27, RZ, RZ, R24 ;  /* 0x000000ffff1b7224 */ /* 0x000fce00078e0018 */
.L_x_47223:
[----:B------:R-:W-:Y:S05]  /*44a50*/  BSYNC B1 ;  /* 0x0000000000017941 */ /* 0x000fea0003800000 */
.L_x_47221:
        /* <DEDUP_REMOVED lines=9> */
.L_x_47225:
[----:B------:R-:W-:Y:S01]  /*44af0*/  IMAD.MOV.U32 R25, RZ, RZ, R32 ;  /* 0x000000ffff197224 */ /* 0x000fe200078e0020 */
[----:B------:R-:W-:Y:S01]  /*44b00*/  MOV R32, R35 ;  /* 0x0000002300207202 */ /* 0x000fe20000000f00 */
[----:B------:R-:W-:Y:S02]  /*44b10*/  IMAD.MOV.U32 R24, RZ, RZ, R26 ;  /* 0x000000ffff187224 */ /* 0x000fe400078e001a */
[----:B------:R-:W-:-:S07]  /*44b20*/  IMAD.MOV.U32 R26, RZ, RZ, R31 ;  /* 0x000000ffff1a7224 */ /* 0x000fce00078e001f */
.L_x_47226:
[----:B------:R-:W-:Y:S05]  /*44b30*/  BSYNC B1 ;  /* 0x0000000000017941 */ /* 0x000fea0003800000 */
.L_x_47224:
        /* <DEDUP_REMOVED lines=9> */
.L_x_47228:
[----:B------:R-:W-:Y:S01]  /*44bd0*/  IMAD.MOV.U32 R35, RZ, RZ, R25 ;  /* 0x000000ffff237224 */ /* 0x000fe200078e0019 */
[----:B------:R-:W-:Y:S01]  /*44be0*/  MOV R25, R30 ;  /* 0x0000001e00197202 */ /* 0x000fe20000000f00 */
[----:B------:R-:W-:Y:S02]  /*44bf0*/  IMAD.MOV.U32 R31, RZ, RZ, R24 ;  /* 0x000000ffff1f7224 */ /* 0x000fe400078e0018 */
[----:B------:R-:W-:-:S07]  /*44c00*/  IMAD.MOV.U32 R24, RZ, RZ, R37 ;  /* 0x000000ffff187224 */ /* 0x000fce00078e0025 */
.L_x_47229:
[----:B------:R-:W-:Y:S05]  /*44c10*/  BSYNC B1 ;  /* 0x0000000000017941 */ /* 0x000fea0003800000 */
.L_x_47227:
        /* <DEDUP_REMOVED lines=9> */
.L_x_47231:
[----:B------:R-:W-:Y:S01]  /*44cb0*/  IMAD.MOV.U32 R30, RZ, RZ, R35 ;  /* 0x000000ffff1e7224 */ /* 0x000fe200078e0023 */
[----:B------:R-:W-:Y:S01]  /*44cc0*/  MOV R35, R36 ;  /* 0x0000002400237202 */ /* 0x000fe20000000f00 */
[----:B------:R-:W-:Y:S02]  /*44cd0*/  IMAD.MOV.U32 R37, RZ, RZ, R31 ;  /* 0x000000ffff257224 */ /* 0x000fe400078e001f */
[----:B------:R-:W-:-:S07]  /*44ce0*/  IMAD.MOV.U32 R31, RZ, RZ, R2 ;  /* 0x000000ffff1f7224 */ /* 0x000fce00078e0002 */
.L_x_47232:
[----:B------:R-:W-:Y:S05]  /*44cf0*/  BSYNC B1 ;  /* 0x0000000000017941 */ /* 0x000fea0003800000 */
.L_x_47230:
        /* <DEDUP_REMOVED lines=9> */
.L_x_47234:
[----:B------:R-:W-:Y:S01]  /*44d90*/  IMAD.MOV.U32 R36, RZ, RZ, R30 ;  /* 0x000000ffff247224 */ /* 0x000fe200078e001e */
[----:B------:R-:W-:Y:S01]  /*44da0*/  MOV R30, R29 ;  /* 0x0000001d001e7202 */ /* 0x000fe20000000f00 */
[----:B------:R-:W-:Y:S02]  /*44db0*/  IMAD.MOV.U32 R2, RZ, RZ, R37 ;  /* 0x000000ffff027224 */ /* 0x000fe400078e0025 */
[----:B------:R-:W-:-:S07]  /*44dc0*/  IMAD.MOV.U32 R37, RZ, RZ, R0 ;  /* 0x000000ffff257224 */ /* 0x000fce00078e0000 */
.L_x_47235:
[----:B------:R-:W-:Y:S05]  /*44dd0*/  BSYNC B1 ;  /* 0x0000000000017941 */ /* 0x000fea0003800000 */
.L_x_47233:
        /* <DEDUP_REMOVED lines=16> */
.L_x_47237:
[----:B------:R-:W-:Y:S01]  /*44ee0*/  MOV R0, R28 ;  /* 0x0000001c00007202 */ /* 0x000fe20000000f00 */
[----:B------:R-:W-:Y:S02]  /*44ef0*/  IMAD.MOV.U32 R8, RZ, RZ, R5 ;  /* 0x000000ffff087224 */ /* 0x000fe400078e0005 */
[----:B------:R-:W-:Y:S02]  /*44f00*/  IMAD.MOV.U32 R5, RZ, RZ, R3 ;  /* 0x000000ffff057224 */ /* 0x000fe400078e0003 */
[----:B------:R-:W-:-:S07]  /*44f10*/  IMAD.MOV.U32 R28, RZ, RZ, R13 ;  /* 0x000000ffff1c7224 */ /* 0x000fce00078e000d */
.L_x_47238:
[----:B------:R-:W-:Y:S05]  /*44f20*/  BSYNC B1 ;  /* 0x0000000000017941 */ /* 0x000fea0003800000 */
.L_x_47236:
        /* <DEDUP_REMOVED lines=9> */
.L_x_47240:
[----:B------:R-:W-:Y:S01]  /*44fc0*/  MOV R3, R0 ;  /* 0x0000000000037202 */ /* 0x000fe20000000f00 */
[----:B------:R-:W-:Y:S02]  /*44fd0*/  IMAD.MOV.U32 R11, RZ, RZ, R8 ;  /* 0x000000ffff0b7224 */ /* 0x000fe400078e0008 */
[----:B------:R-:W-:Y:S02]  /*44fe0*/  IMAD.MOV.U32 R0, RZ, RZ, R15 ;  /* 0x000000ffff007224 */ /* 0x000fe400078e000f */
[----:B------:R-:W-:-:S07]  /*44ff0*/  IMAD.MOV.U32 R8, RZ, RZ, R10 ;  /* 0x000000ffff087224 */ /* 0x000fce00078e000a */
.L_x_47241:
[----:B------:R-:W-:Y:S05]  /*45000*/  BSYNC B1 ;  /* 0x0000000000017941 */ /* 0x000fea0003800000 */
.L_x_47239:
        /* <DEDUP_REMOVED lines=9> */
.L_x_47243:
[----:B------:R-:W-:Y:S01]  /*450a0*/  MOV R13, R3 ;  /* 0x00000003000d7202 */ /* 0x000fe20000000f00 */
[----:B------:R-:W-:Y:S02]  /*450b0*/  IMAD.MOV.U32 R10, RZ, RZ, R11 ;  /* 0x000000ffff0a7224 */ /* 0x000fe400078e000b */
[----:B------:R-:W-:Y:S02]  /*450c0*/  IMAD.MOV.U32 R3, RZ, RZ, R14 ;  /* 0x000000ffff037224 */ /* 0x000fe400078e000e */
[----:B------:R-:W-:-:S07]  /*450d0*/  IMAD.MOV.U32 R11, RZ, RZ, R12 ;  /* 0x000000ffff0b7224 */ /* 0x000fce00078e000c */
.L_x_47244:
[----:B------:R-:W-:Y:S05]  /*450e0*/  BSYNC B1 ;  /* 0x0000000000017941 */ /* 0x000fea0003800000 */
.L_x_47242:
        /* <DEDUP_REMOVED lines=9> */
.L_x_47246:
[----:B------:R-:W-:Y:S01]  /*45180*/  MOV R12, R13 ;  /* 0x0000000d000c7202 */ /* 0x000fe20000000f00 */
[----:B------:R-:W-:Y:S02]  /*45190*/  IMAD.MOV.U32 R14, RZ, RZ, R10 ;  /* 0x000000ffff0e7224 */ /* 0x000fe400078e000a */
[----:B------:R-:W-:Y:S02]  /*451a0*/  IMAD.MOV.U32 R13, RZ, RZ, R16 ;  /* 0x000000ffff0d7224 */ /* 0x000fe400078e0010 */
[----:B------:R-:W-:-:S07]  /*451b0*/  IMAD.MOV.U32 R10, RZ, RZ, R19 ;  /* 0x000000ffff0a7224 */ /* 0x000fce00078e0013 */
.L_x_47247:
[----:B------:R-:W-:Y:S05]  /*451c0*/  BSYNC B1 ;  /* 0x0000000000017941 */ /* 0x000fea0003800000 */
.L_x_47245:
        /* <DEDUP_REMOVED lines=9> */
.L_x_47249:
[----:B------:R-:W-:Y:S01]  /*45260*/  MOV R15, R12 ;  /* 0x0000000c000f7202 */ /* 0x000fe20000000f00 */
[----:B------:R-:W-:Y:S02]  /*45270*/  IMAD.MOV.U32 R16, RZ, RZ, R14 ;  /* 0x000000ffff107224 */ /* 0x000fe400078e000e */
[----:B------:R-:W-:Y:S02]  /*45280*/  IMAD.MOV.U32 R12, RZ, RZ, R39 ;  /* 0x000000ffff0c7224 */ /* 0x000fe400078e0027 */
[----:B------:R-:W-:-:S07]  /*45290*/  IMAD.MOV.U32 R14, RZ, RZ, R17 ;  /* 0x000000ffff0e7224 */ /* 0x000fce00078e0011 */
.L_x_47250:
[----:B------:R-:W-:Y:S05]  /*452a0*/  BSYNC B1 ;  /* 0x0000000000017941 */ /* 0x000fea0003800000 */
.L_x_47248:
        /* <DEDUP_REMOVED lines=9> */
.L_x_47252:
[----:B------:R-:W-:Y:S01]  /*45340*/  MOV R17, R15 ;  /* 0x0000000f00117202 */ /* 0x000fe20000000f00 */
[----:B------:R-:W-:Y:S02]  /*45350*/  IMAD.MOV.U32 R19, RZ, RZ, R16 ;  /* 0x000000ffff137224 */ /* 0x000fe400078e0010 */
[----:B------:R-:W-:Y:S02]  /*45360*/  IMAD.MOV.U32 R15, RZ, RZ, R18 ;  /* 0x000000ffff0f7224 */ /* 0x000fe400078e0012 */
[----:B------:R-:W-:-:S07]  /*45370*/  IMAD.MOV.U32 R16, RZ, RZ, R23 ;  /* 0x000000ffff107224 */ /* 0x000fce00078e0017 */
.L_x_47253:
[----:B------:R-:W-:Y:S05]  /*45380*/  BSYNC B1 ;  /* 0x0000000000017941 */ /* 0x000fea0003800000 */
.L_x_47251:
        /* <DEDUP_REMOVED lines=9> */
.L_x_47255:
[----:B------:R-:W-:Y:S01]  /*45420*/  MOV R18, R17 ;  /* 0x0000001100127202 */ /* 0x000fe20000000f00 */
[----:B------:R-:W-:Y:S02]  /*45430*/  IMAD.MOV.U32 R23, RZ, RZ, R19 ;  /* 0x000000ffff177224 */ /* 0x000fe400078e0013 */
[----:B------:R-:W-:Y:S02]  /*45440*/  IMAD.MOV.U32 R17, RZ, RZ, R38 ;  /* 0x000000ffff117224 */ /* 0x000fe400078e0026 */
[----:B------:R-:W-:-:S07]  /*45450*/  IMAD.MOV.U32 R19, RZ, RZ, R34 ;  /* 0x000000ffff137224 */ /* 0x000fce00078e0022 */
.L_x_47256:
[----:B------:R-:W-:Y:S05]  /*45460*/  BSYNC B1 ;  /* 0x0000000000017941 */ /* 0x000fea0003800000 */
.L_x_47254:
        /* <DEDUP_REMOVED lines=9> */
.L_x_47258:
[----:B------:R-:W-:Y:S01]  /*45500*/  MOV R34, R18 ;  /* 0x0000001200227202 */ /* 0x000fe20000000f00 */
[----:B------:R-:W-:Y:S02]  /*45510*/  IMAD.MOV.U32 R38, RZ, RZ, R23 ;  /* 0x000000ffff267224 */ /* 0x000fe400078e0017 */
[----:B------:R-:W-:Y:S02]  /*45520*/  IMAD.MOV.U32 R18, RZ, RZ, R21 ;  /* 0x000000ffff127224 */ /* 0x000fe400078e0015 */
[----:B------:R-:W-:-:S07]  /*45530*/  IMAD.MOV.U32 R23, RZ, RZ, R20 ;  /* 0x000000ffff177224 */ /* 0x000fce00078e0014 */
.L_x_47259:
[----:B------:R-:W-:Y:S05]  /*45540*/  BSYNC B1 ;  /* 0x0000000000017941 */ /* 0x000fea0003800000 */
.L_x_47257:
        /* <DEDUP_REMOVED lines=9> */
.L_x_47261:
[----:B------:R-:W-:Y:S01]  /*455e0*/  MOV R21, R34 ;  /* 0x0000002200157202 */ /* 0x000fe20000000f00 */
[----:B------:R-:W-:Y:S02]  /*455f0*/  IMAD.MOV.U32 R20, RZ, RZ, R38 ;  /* 0x000000ffff147224 */ /* 0x000fe400078e0026 */
[----:B------:R-:W-:Y:S02]  /*45600*/  IMAD.MOV.U32 R34, RZ, RZ, R41 ;  /* 0x000000ffff227224 */ /* 0x000fe400078e0029 */
[----:B------:R-:W-:-:S07]  /*45610*/  IMAD.MOV.U32 R38, RZ, RZ, R33 ;  /* 0x000000ffff267224 */ /* 0x000fce00078e0021 */
.L_x_47262:
[----:B------:R-:W-:Y:S05]  /*45620*/  BSYNC B1 ;  /* 0x0000000000017941 */ /* 0x000fea0003800000 */
.L_x_47260:
        /* <DEDUP_REMOVED lines=9> */
.L_x_47264:
[----:B------:R-:W-:Y:S01]  /*456c0*/  MOV R29, R21 ;  /* 0x00000015001d7202 */ /* 0x000fe20000000f00 */
[----:B------:R-:W-:Y:S02]  /*456d0*/  IMAD.MOV.U32 R33, RZ, RZ, R20 ;  /* 0x000000ffff217224 */ /* 0x000fe400078e0014 */
[----:B------:R-:W-:Y:S02]  /*456e0*/  IMAD.MOV.U32 R21, RZ, RZ, R22 ;  /* 0x000000ffff157224 */ /* 0x000fe400078e0016 */
[----:B------:R-:W-:-:S07]  /*456f0*/  IMAD.MOV.U32 R20, RZ, RZ, R27 ;  /* 0x000000ffff147224 */ /* 0x000fce00078e001b */
.L_x_47265:
[----:B------:R-:W-:Y:S05]  /*45700*/  BSYNC B1 ;  /* 0x0000000000017941 */ /* 0x000fea0003800000 */
.L_x_47263:
        /* <DEDUP_REMOVED lines=9> */
.L_x_47267:
[----:B------:R-:W-:Y:S01]  /*457a0*/  MOV R22, R29 ;  /* 0x0000001d00167202 */ /* 0x000fe20000000f00 */
[----:B------:R-:W-:Y:S02]  /*457b0*/  IMAD.MOV.U32 R27, RZ, RZ, R33 ;  /* 0x000000ffff1b7224 */ /* 0x000fe400078e0021 */
[----:B------:R-:W-:Y:S02]  /*457c0*/  IMAD.MOV.U32 R29, RZ, RZ, R32 ;  /* 0x000000ffff1d7224 */ /* 0x000fe400078e0020 */
[----:B------:R-:W-:-:S07]  /*457d0*/  IMAD.MOV.U32 R33, RZ, RZ, R26 ;  /* 0x000000ffff217224 */ /* 0x000fce00078e001a */
.L_x_47268:
[----:B------:R-:W-:Y:S05]  /*457e0*/  BSYNC B1 ;  /* 0x0000000000017941 */ /* 0x000fea0003800000 */
.L_x_47266:
        /* <DEDUP_REMOVED lines=9> */
.L_x_47270:
[----:B------:R-:W-:Y:S01]  /*45880*/  MOV R26, R22 ;  /* 0x00000016001a7202 */ /* 0x000fe20000000f00 */
[----:B------:R-:W-:Y:S02]  /*45890*/  IMAD.MOV.U32 R32, RZ, RZ, R27 ;  /* 0x000000ffff207224 */ /* 0x000fe400078e001b */
[----:B------:R-:W-:Y:S02]  /*458a0*/  IMAD.MOV.U32 R22, RZ, RZ, R25 ;  /* 0x000000ffff167224 */ /* 0x000fe400078e0019 */
[----:B------:R-:W-:-:S07]  /*458b0*/  IMAD.MOV.U32 R27, RZ, RZ, R24 ;  /* 0x000000ffff1b7224 */ /* 0x000fce00078e0018 */
.L_x_47271:
[----:B------:R-:W-:Y:S05]  /*458c0*/  BSYNC B1 ;  /* 0x0000000000017941 */ /* 0x000fea0003800000 */
.L_x_47269:
        /* <DEDUP_REMOVED lines=9> */
.L_x_47273:
[----:B------:R-:W-:Y:S01]  /*45960*/  MOV R25, R26 ;  /* 0x0000001a00197202 */ /* 0x000fe20000000f00 */
[----:B------:R-:W-:Y:S02]  /*45970*/  IMAD.MOV.U32 R24, RZ, RZ, R32 ;  /* 0x000000ffff187224 */ /* 0x000fe400078e0020 */
[----:B------:R-:W-:Y:S02]  /*45980*/  IMAD.MOV.U32 R26, RZ, RZ, R35 ;  /* 0x000000ffff1a7224 */ /* 0x000fe400078e0023 */
[----:B------:R-:W-:-:S07]  /*45990*/  IMAD.MOV.U32 R32, RZ, RZ, R31 ;  /* 0x000000ffff207224 */ /* 0x000fce00078e001f */
.L_x_47274:
[----:B------:R-:W-:Y:S05]  /*459a0*/  BSYNC B1 ;  /* 0x0000000000017941 */ /* 0x000fea0003800000 */
.L_x_47272:
        /* <DEDUP_REMOVED lines=9> */
.L_x_47276:
[----:B------:R-:W-:Y:S01]  /*45a40*/  MOV R31, R25 ;  /* 0x00000019001f7202 */ /* 0x000fe20000000f00 */
[----:B------:R-:W-:Y:S02]  /*45a50*/  IMAD.MOV.U32 R35, RZ, RZ, R24 ;  /* 0x000000ffff237224 */ /* 0x000fe400078e0018 */
[----:B------:R-:W-:Y:S02]  /*45a60*/  IMAD.MOV.U32 R25, RZ, RZ, R30 ;  /* 0x000000ffff197224 */ /* 0x000fe400078e001e */
[----:B------:R-:W-:-:S07]  /*45a70*/  IMAD.MOV.U32 R24, RZ, RZ, R37 ;  /* 0x000000ffff187224 */ /* 0x000fce00078e0025 */
.L_x_47277:
[----:B------:R-:W-:Y:S05]  /*45a80*/  BSYNC B1 ;  /* 0x0000000000017941 */ /* 0x000fea0003800000 */
.L_x_47275:
        /* <DEDUP_REMOVED lines=9> */
.L_x_47279:
[----:B------:R-:W-:Y:S01]  /*45b20*/  MOV R30, R31 ;  /* 0x0000001f001e7202 */ /* 0x000fe20000000f00 */
[----:B------:R-:W-:Y:S02]  /*45b30*/  IMAD.MOV.U32 R37, RZ, RZ, R35 ;  /* 0x000000ffff257224 */ /* 0x000fe400078e0023 */
[----:B------:R-:W-:Y:S02]  /*45b40*/  IMAD.MOV.U32 R31, RZ, RZ, R36 ;  /* 0x000000ffff1f7224 */ /* 0x000fe400078e0024 */
[----:B------:R-:W-:-:S07]  /*45b50*/  IMAD.MOV.U32 R35, RZ, RZ, R2 ;  /* 0x000000ffff237224 */ /* 0x000fce00078e0002 */
.L_x_47280:
[----:B------:R-:W-:Y:S05]  /*45b60*/  BSYNC B1 ;  /* 0x0000000000017941 */ /* 0x000fea0003800000 */
.L_x_47278:
        /* <DEDUP_REMOVED lines=16> */
.L_x_47282:
[----:B------:R-:W-:Y:S02]  /*45c70*/  IMAD.MOV.U32 R2, RZ, RZ, R28 ;  /* 0x000000ffff027224 */ /* 0x000fe400078e001c */
[----:B------:R-:W-:Y:S02]  /*45c80*/  IMAD.MOV.U32 R6, RZ, RZ, R5 ;  /* 0x000000ffff067224 */ /* 0x000fe400078e0005 */
[----:B------:R-:W-:Y:S02]  /*45c90*/  IMAD.MOV.U32 R5, RZ, RZ, R8 ;  /* 0x000000ffff057224 */ /* 0x000fe400078e0008 */
[----:B------:R-:W-:-:S07]  /*45ca0*/  IMAD.MOV.U32 R28, RZ, RZ, R0 ;  /* 0x000000ffff1c7224 */ /* 0x000fce00078e0000 */
.L_x_47283:
[----:B------:R-:W-:Y:S05]  /*45cb0*/  BSYNC B1 ;  /* 0x0000000000017941 */ /* 0x000fea0003800000 */
.L_x_47281:
        /* <DEDUP_REMOVED lines=9> */
.L_x_47285:
[----:B------:R-:W-:Y:S02]  /*45d50*/  IMAD.MOV.U32 R0, RZ, RZ, R2 ;  /* 0x000000ffff007224 */ /* 0x000fe400078e0002 */
[----:B------:R-:W-:Y:S02]  /*45d60*/  IMAD.MOV.U32 R8, RZ, RZ, R6 ;  /* 0x000000ffff087224 */ /* 0x000fe400078e0006 */
[----:B------:R-:W-:Y:S02]  /*45d70*/  IMAD.MOV.U32 R2, RZ, RZ, R3 ;  /* 0x000000ffff027224 */ /* 0x000fe400078e0003 */
[----:B------:R-:W-:-:S07]  /*45d80*/  IMAD.MOV.U32 R6, RZ, RZ, R11 ;  /* 0x000000ffff067224 */ /* 0x000fce00078e000b */
.L_x_47286:
[----:B------:R-:W-:Y:S05]  /*45d90*/  BSYNC B1 ;  /* 0x0000000000017941 */ /* 0x000fea0003800000 */
.L_x_47284:
        /* <DEDUP_REMOVED lines=9> */
.L_x_47288:
[----:B------:R-:W-:Y:S02]  /*45e30*/  IMAD.MOV.U32 R3, RZ, RZ, R0 ;  /* 0x000000ffff037224 */ /* 0x000fe400078e0000 */
[----:B------:R-:W-:Y:S02]  /*45e40*/  IMAD.MOV.U32 R9, RZ, RZ, R8 ;  /* 0x000000ffff097224 */ /* 0x000fe400078e0008 */
[----:B------:R-:W-:Y:S02]  /*45e50*/  IMAD.MOV.U32 R0, RZ, RZ, R13 ;  /* 0x000000ffff007224 */ /* 0x000fe400078e000d */
[----:B------:R-:W-:-:S07]  /*45e60*/  IMAD.MOV.U32 R8, RZ, RZ, R10 ;  /* 0x000000ffff087224 */ /* 0x000fce00078e000a */
.L_x_47289:
[----:B------:R-:W-:Y:S05]  /*45e70*/  BSYNC B1 ;  /* 0x0000000000017941 */ /* 0x000fea0003800000 */
.L_x_47287:
        /* <DEDUP_REMOVED lines=9> */
.L_x_47291:
[----:B------:R-:W-:Y:S02]  /*45f10*/  IMAD.MOV.U32 R10, RZ, RZ, R3 ;  /* 0x000000ffff0a7224 */ /* 0x000fe400078e0003 */
[----:B------:R-:W-:Y:S02]  /*45f20*/  IMAD.MOV.U32 R11, RZ, RZ, R9 ;  /* 0x000000ffff0b7224 */ /* 0x000fe400078e0009 */
[----:B------:R-:W-:Y:S02]  /*45f30*/  IMAD.MOV.U32 R3, RZ, RZ, R12 ;  /* 0x000000ffff037224 */ /* 0x000fe400078e000c */
[----:B------:R-:W-:-:S07]  /*45f40*/  IMAD.MOV.U32 R9, RZ, RZ, R14 ;  /* 0x000000ffff097224 */ /* 0x000fce00078e000e */
.L_x_47292:
[----:B------:R-:W-:Y:S05]  /*45f50*/  BSYNC B1 ;  /* 0x0000000000017941 */ /* 0x000fea0003800000 */
.L_x_47290:
        /* <DEDUP_REMOVED lines=9> */
.L_x_47294:
[----:B------:R-:W-:Y:S02]  /*45ff0*/  IMAD.MOV.U32 R12, RZ, RZ, R10 ;  /* 0x000000ffff0c7224 */ /* 0x000fe400078e000a */
[----:B------:R-:W-:Y:S02]  /*46000*/  IMAD.MOV.U32 R13, RZ, RZ, R11 ;  /* 0x000000ffff0d7224 */ /* 0x000fe400078e000b */
[----:B------:R-:W-:Y:S02]  /*46010*/  IMAD.MOV.U32 R10, RZ, RZ, R15 ;  /* 0x000000ffff0a7224 */ /* 0x000fe400078e000f */
[----:B------:R-:W-:-:S07]  /*46020*/  IMAD.MOV.U32 R11, RZ, RZ, R16 ;  /* 0x000000ffff0b7224 */ /* 0x000fce00078e0010 */
.L_x_47295:
[----:B------:R-:W-:Y:S05]  /*46030*/  BSYNC B1 ;  /* 0x0000000000017941 */ /* 0x000fea0003800000 */
.L_x_47293:
        /* <DEDUP_REMOVED lines=9> */
.L_x_47297:
[----:B------:R-:W-:Y:S02]  /*460d0*/  IMAD.MOV.U32 R14, RZ, RZ, R12 ;  /* 0x000000ffff0e7224 */ /* 0x000fe400078e000c */
[----:B------:R-:W-:Y:S02]  /*460e0*/  IMAD.MOV.U32 R36, RZ, RZ, R13 ;  /* 0x000000ffff247224 */ /* 0x000fe400078e000d */
[----:B------:R-:W-:Y:S02]  /*460f0*/  IMAD.MOV.U32 R12, RZ, RZ, R17 ;  /* 0x000000ffff0c7224 */ /* 0x000fe400078e0011 */
[----:B------:R-:W-:-:S07]  /*46100*/  IMAD.MOV.U32 R13, RZ, RZ, R19 ;  /* 0x000000ffff0d7224 */ /* 0x000fce00078e0013 */
.L_x_47298:
[----:B------:R-:W-:Y:S05]  /*46110*/  BSYNC B1 ;  /* 0x0000000000017941 */ /* 0x000fea0003800000 */
.L_x_47296:
        /* <DEDUP_REMOVED lines=9> */
.L_x_47300:
[----:B------:R-:W-:Y:S02]  /*461b0*/  IMAD.MOV.U32 R15, RZ, RZ, R14 ;  /* 0x000000ffff0f7224 */ /* 0x000fe400078e000e */
[----:B------:R-:W-:Y:S02]  /*461c0*/  IMAD.MOV.U32 R41, RZ, RZ, R36 ;  /* 0x000000ffff297224 */ /* 0x000fe400078e0024 */
[----:B------:R-:W-:Y:S02]  /*461d0*/  IMAD.MOV.U32 R14, RZ, RZ, R18 ;  /* 0x000000ffff0e7224 */ /* 0x000fe400078e0012 */
[----:B------:R-:W-:-:S07]  /*461e0*/  IMAD.MOV.U32 R36, RZ, RZ, R23 ;  /* 0x000000ffff247224 */ /* 0x000fce00078e0017 */
.L_x_47301:
[----:B------:R-:W-:Y:S05]  /*461f0*/  BSYNC B1 ;  /* 0x0000000000017941 */ /* 0x000fea0003800000 */
.L_x_47299:
        /* <DEDUP_REMOVED lines=9> */
.L_x_47303:
[----:B------:R-:W-:Y:S02]  /*46290*/  IMAD.MOV.U32 R40, RZ, RZ, R15 ;  /* 0x000000ffff287224 */ /* 0x000fe400078e000f */
[----:B------:R-:W-:Y:S02]  /*462a0*/  IMAD.MOV.U32 R42, RZ, RZ, R41 ;  /* 0x000000ffff2a7224 */ /* 0x000fe400078e0029 */
[----:B------:R-:W-:Y:S02]  /*462b0*/  IMAD.MOV.U32 R15, RZ, RZ, R34 ;  /* 0x000000ffff0f7224 */ /* 0x000fe400078e0022 */
[----:B------:R-:W-:-:S07]  /*462c0*/  IMAD.MOV.U32 R41, RZ, RZ, R38 ;  /* 0x000000ffff297224 */ /* 0x000fce00078e0026 */
.L_x_47304:
[----:B------:R-:W-:Y:S05]  /*462d0*/  BSYNC B1 ;  /* 0x0000000000017941 */ /* 0x000fea0003800000 */
.L_x_47302:
        /* <DEDUP_REMOVED lines=9> */
.L_x_47306:
[----:B------:R-:W-:Y:S02]  /*46370*/  IMAD.MOV.U32 R44, RZ, RZ, R40 ;  /* 0x000000ffff2c7224 */ /* 0x000fe400078e0028 */
[----:B------:R-:W-:Y:S02]  /*46380*/  IMAD.MOV.U32 R45, RZ, RZ, R42 ;  /* 0x000000ffff2d7224 */ /* 0x000fe400078e002a */
[----:B------:R-:W-:Y:S02]  /*46390*/  IMAD.MOV.U32 R40, RZ, RZ, R21 ;  /* 0x000000ffff287224 */ /* 0x000fe400078e0015 */
[----:B------:R-:W-:-:S07]  /*463a0*/  IMAD.MOV.U32 R42, RZ, RZ, R20 ;  /* 0x000000ffff2a7224 */ /* 0x000fce00078e0014 */
.L_x_47307:
[----:B------:R-:W-:Y:S05]  /*463b0*/  BSYNC B1 ;  /* 0x0000000000017941 */ /* 0x000fea0003800000 */
.L_x_47305:
        /* <DEDUP_REMOVED lines=9> */
.L_x_47309:
[----:B------:R-:W-:Y:S02]  /*46450*/  IMAD.MOV.U32 R46, RZ, RZ, R44 ;  /* 0x000000ffff2e7224 */ /* 0x000fe400078e002c */
[----:B------:R-:W-:Y:S02]  /*46460*/  IMAD.MOV.U32 R48, RZ, RZ, R45 ;  /* 0x000000ffff307224 */ /* 0x000fe400078e002d */
[----:B------:R-:W-:Y:S02]  /*46470*/  IMAD.MOV.U32 R44, RZ, RZ, R29 ;  /* 0x000000ffff2c7224 */ /* 0x000fe400078e001d */
[----:B------:R-:W-:-:S07]  /*46480*/  IMAD.MOV.U32 R45, RZ, RZ, R33 ;  /* 0x000000ffff2d7224 */ /* 0x000fce00078e0021 */
.L_x_47310:
[----:B------:R-:W-:Y:S05]  /*46490*/  BSYNC B1 ;  /* 0x0000000000017941 */ /* 0x000fea0003800000 */
.L_x_47308:
        /* <DEDUP_REMOVED lines=9> */
.L_x_47312:
[----:B------:R-:W-:Y:S02]  /*46530*/  IMAD.MOV.U32 R29, RZ, RZ, R46 ;  /* 0x000000ffff1d7224 */ /* 0x000fe400078e002e */
[----:B------:R-:W-:Y:S02]  /*46540*/  IMAD.MOV.U32 R47, RZ, RZ, R48 ;  /* 0x000000ffff2f7224 */ /* 0x000fe400078e0030 */
[----:B------:R-:W-:Y:S02]  /*46550*/  IMAD.MOV.U32 R46, RZ, RZ, R22 ;  /* 0x000000ffff2e7224 */ /* 0x000fe400078e0016 */
[----:B------:R-:W-:-:S07]  /*46560*/  IMAD.MOV.U32 R48, RZ, RZ, R27 ;  /* 0x000000ffff307224 */ /* 0x000fce00078e001b */
.L_x_47313:
[----:B------:R-:W-:Y:S05]  /*46570*/  BSYNC B1 ;  /* 0x0000000000017941 */ /* 0x000fea0003800000 */
.L_x_47311:
        /* <DEDUP_REMOVED lines=9> */
.L_x_47315:
[----:B------:R-:W-:Y:S02]  /*46610*/  IMAD.MOV.U32 R50, RZ, RZ, R29 ;  /* 0x000000ffff327224 */ /* 0x000fe400078e001d */
[----:B------:R-:W-:Y:S02]  /*46620*/  IMAD.MOV.U32 R49, RZ, RZ, R47 ;  /* 0x000000ffff317224 */ /* 0x000fe400078e002f */
[----:B------:R-:W-:Y:S02]  /*46630*/  IMAD.MOV.U32 R29, RZ, RZ, R26 ;  /* 0x000000ffff1d7224 */ /* 0x000fe400078e001a */
[----:B------:R-:W-:-:S07]  /*46640*/  IMAD.MOV.U32 R47, RZ, RZ, R32 ;  /* 0x000000ffff2f7224 */ /* 0x000fce00078e0020 */
.L_x_47316:
[----:B------:R-:W-:Y:S05]  /*46650*/  BSYNC B1 ;  /* 0x0000000000017941 */ /* 0x000fea0003800000 */
.L_x_47314:
        /* <DEDUP_REMOVED lines=9> */
.L_x_47318:
[----:B------:R-:W-:Y:S02]  /*466f0*/  IMAD.MOV.U32 R51, RZ, RZ, R50 ;  /* 0x000000ffff337224 */ /* 0x000fe400078e0032 */
[----:B------:R-:W-:Y:S02]  /*46700*/  IMAD.MOV.U32 R52, RZ, RZ, R49 ;  /* 0x000000ffff347224 */ /* 0x000fe400078e0031 */
[----:B------:R-:W-:Y:S02]  /*46710*/  IMAD.MOV.U32 R50, RZ, RZ, R25 ;  /* 0x000000ffff327224 */ /* 0x000fe400078e0019 */
[----:B------:R-:W-:-:S07]  /*46720*/  IMAD.MOV.U32 R49, RZ, RZ, R24 ;  /* 0x000000ffff317224 */ /* 0x000fce00078e0018 */
.L_x_47319:
[----:B------:R-:W-:Y:S05]  /*46730*/  BSYNC B1 ;  /* 0x0000000000017941 */ /* 0x000fea0003800000 */
.L_x_47317:
        /* <DEDUP_REMOVED lines=9> */
.L_x_47321:
[----:B------:R-:W-:Y:S02]  /*467d0*/  IMAD.MOV.U32 R54, RZ, RZ, R51 ;  /* 0x000000ffff367224 */ /* 0x000fe400078e0033 */
[----:B------:R-:W-:Y:S02]  /*467e0*/  IMAD.MOV.U32 R56, RZ, RZ, R52 ;  /* 0x000000ffff387224 */ /* 0x000fe400078e0034 */
[----:B------:R-:W-:Y:S02]  /*467f0*/  IMAD.MOV.U32 R51, RZ, RZ, R31 ;  /* 0x000000ffff337224 */ /* 0x000fe400078e001f */
[----:B------:R-:W-:-:S07]  /*46800*/  IMAD.MOV.U32 R52, RZ, RZ, R35 ;  /* 0x000000ffff347224 */ /* 0x000fce00078e0023 */
.L_x_47322:
[----:B------:R-:W-:Y:S05]  /*46810*/  BSYNC B1 ;  /* 0x0000000000017941 */ /* 0x000fea0003800000 */
.L_x_47320:
        /* <DEDUP_REMOVED lines=9> */
.L_x_47324:
[----:B------:R-:W-:Y:S02]  /*468b0*/  IMAD.MOV.U32 R57, RZ, RZ, R54 ;  /* 0x000000ffff397224 */ /* 0x000fe400078e0036 */
[----:B------:R-:W-:Y:S02]  /*468c0*/  IMAD.MOV.U32 R59, RZ, RZ, R56 ;  /* 0x000000ffff3b7224 */ /* 0x000fe400078e0038 */
[----:B------:R-:W-:Y:S02]  /*468d0*/  IMAD.MOV.U32 R54, RZ, RZ, R30 ;  /* 0x000000ffff367224 */ /* 0x000fe400078e001e */
[----:B------:R-:W-:-:S07]  /*468e0*/  IMAD.MOV.U32 R56, RZ, RZ, R37 ;  /* 0x000000ffff387224 */ /* 0x000fce00078e0025 */
.L_x_47325:
[----:B------:R-:W-:Y:S05]  /*468f0*/  BSYNC B1 ;  /* 0x0000000000017941 */ /* 0x000fea0003800000 */
.L_x_47323:
        /* <DEDUP_REMOVED lines=16> */
.L_x_47327:
[----:B------:R-:W-:Y:S02]  /*46a00*/  IMAD.MOV.U32 R35, RZ, RZ, R28 ;  /* 0x000000ffff237224 */ /* 0x000fe400078e001c */
[----:B------:R-:W-:Y:S01]  /*46a10*/  IMAD.MOV.U32 R19, RZ, RZ, R5 ;  /* 0x000000ffff137224 */ /* 0x000fe200078e0005 */
[----:B------:R-:W-:Y:S01]  /*46a20*/  MOV R5, R6 ;  /* 0x0000000600057202 */ /* 0x000fe20000000f00 */
[----:B------:R-:W-:-:S07]  /*46a30*/  IMAD.MOV.U32 R28, RZ, RZ, R2 ;  /* 0x000000ffff1c7224 */ /* 0x000fce00078e0002 */
.L_x_47328:
[----:B------:R-:W-:Y:S05]  /*46a40*/  BSYNC B1 ;  /* 0x0000000000017941 */ /* 0x000fea0003800000 */
.L_x_47326:
        /* <DEDUP_REMOVED lines=9> */
.L_x_47330:
[----:B------:R-:W-:Y:S01]  /*46ae0*/  IMAD.MOV.U32 R34, RZ, RZ, R35 ;  /* 0x000000ffff227224 */ /* 0x000fe200078e0023 */
[----:B------:R-:W-:Y:S01]  /*46af0*/  MOV R35, R0 ;  /* 0x0000000000237202 */ /* 0x000fe20000000f00 */
[----:B------:R-:W-:Y:S02]  /*46b00*/  IMAD.MOV.U32 R18, RZ, RZ, R19 ;  /* 0x000000ffff127224 */ /* 0x000fe400078e0013 */
[----:B------:R-:W-:-:S07]  /*46b10*/  IMAD.MOV.U32 R19, RZ, RZ, R8 ;  /* 0x000000ffff137224 */ /* 0x000fce00078e0008 */
.L_x_47331:
[----:B------:R-:W-:Y:S05]  /*46b20*/  BSYNC B1 ;  /* 0x0000000000017941 */ /* 0x000fea0003800000 */
.L_x_47329:
        /* <DEDUP_REMOVED lines=9> */
.L_x_47333:
[----:B------:R-:W-:Y:S01]  /*46bc0*/  IMAD.MOV.U32 R33, RZ, RZ, R34 ;  /* 0x000000ffff217224 */ /* 0x000fe200078e0022 */
[----:B------:R-:W-:Y:S01]  /*46bd0*/  MOV R34, R3 ;  /* 0x0000000300227202 */ /* 0x000fe20000000f00 */
[----:B------:R-:W-:Y:S02]  /*46be0*/  IMAD.MOV.U32 R17, RZ, RZ, R18 ;  /* 0x000000ffff117224 */ /* 0x000fe400078e0012 */
[----:B------:R-:W-:-:S07]  /*46bf0*/  IMAD.MOV.U32 R18, RZ, RZ, R9 ;  /* 0x000000ffff127224 */ /* 0x000fce00078e0009 */
.L_x_47334:
[----:B------:R-:W-:Y:S05]  /*46c00*/  BSYNC B1 ;  /* 0x0000000000017941 */ /* 0x000fea0003800000 */
.L_x_47332:
        /* <DEDUP_REMOVED lines=9> */
.L_x_47336:
[----:B------:R-:W-:Y:S01]  /*46ca0*/  IMAD.MOV.U32 R32, RZ, RZ, R33 ;  /* 0x000000ffff207224 */ /* 0x000fe200078e0021 */
[----:B------:R-:W-:Y:S01]  /*46cb0*/  MOV R33, R10 ;  /* 0x0000000a00217202 */ /* 0x000fe20000000f00 */
[----:B------:R-:W-:Y:S02]  /*46cc0*/  IMAD.MOV.U32 R16, RZ, RZ, R17 ;  /* 0x000000ffff107224 */ /* 0x000fe400078e0011 */
[----:B------:R-:W-:-:S07]  /*46cd0*/  IMAD.MOV.U32 R17, RZ, RZ, R11 ;  /* 0x000000ffff117224 */ /* 0x000fce00078e000b */
.L_x_47337:
[----:B------:R-:W-:Y:S05]  /*46ce0*/  BSYNC B1 ;  /* 0x0000000000017941 */ /* 0x000fea0003800000 */
.L_x_47335:
        /* <DEDUP_REMOVED lines=9> */
.L_x_47339:
[----:B------:R-:W-:Y:S01]  /*46d80*/  IMAD.MOV.U32 R39, RZ, RZ, R32 ;  /* 0x000000ffff277224 */ /* 0x000fe200078e0020 */
[----:B------:R-:W-:Y:S01]  /*46d90*/  MOV R32, R12 ;  /* 0x0000000c00207202 */ /* 0x000fe20000000f00 */
[----:B------:R-:W-:Y:S02]  /*46da0*/  IMAD.MOV.U32 R23, RZ, RZ, R16 ;  /* 0x000000ffff177224 */ /* 0x000fe400078e0010 */
[----:B------:R-:W-:-:S07]  /*46db0*/  IMAD.MOV.U32 R16, RZ, RZ, R13 ;  /* 0x000000ffff107224 */ /* 0x000fce00078e000d */
.L_x_47340:
[----:B------:R-:W-:Y:S05]  /*46dc0*/  BSYNC B1 ;  /* 0x0000000000017941 */ /* 0x000fea0003800000 */
.L_x_47338:
        /* <DEDUP_REMOVED lines=9> */
.L_x_47342:
[----:B------:R-:W-:Y:S01]  /*46e60*/  IMAD.MOV.U32 R38, RZ, RZ, R39 ;  /* 0x000000ffff267224 */ /* 0x000fe200078e0027 */
[----:B------:R-:W-:Y:S01]  /*46e70*/  MOV R39, R14 ;  /* 0x0000000e00277202 */ /* 0x000fe20000000f00 */
[----:B------:R-:W-:Y:S02]  /*46e80*/  IMAD.MOV.U32 R22, RZ, RZ, R23 ;  /* 0x000000ffff167224 */ /* 0x000fe400078e0017 */
[----:B------:R-:W-:-:S07]  /*46e90*/  IMAD.MOV.U32 R23, RZ, RZ, R36 ;  /* 0x000000ffff177224 */ /* 0x000fce00078e0024 */
.L_x_47343:
[----:B------:R-:W-:Y:S05]  /*46ea0*/  BSYNC B1 ;  /* 0x0000000000017941 */ /* 0x000fea0003800000 */
.L_x_47341:
        /* <DEDUP_REMOVED lines=9> */
.L_x_47345:
[----:B------:R-:W-:Y:S01]  /*46f40*/  IMAD.MOV.U32 R37, RZ, RZ, R38 ;  /* 0x000000ffff257224 */ /* 0x000fe200078e0026 */
[----:B------:R-:W-:Y:S01]  /*46f50*/  MOV R38, R15 ;  /* 0x0000000f00267202 */ /* 0x000fe20000000f00 */
[----:B------:R-:W-:Y:S02]  /*46f60*/  IMAD.MOV.U32 R21, RZ, RZ, R22 ;  /* 0x000000ffff157224 */ /* 0x000fe400078e0016 */
[----:B------:R-:W-:-:S07]  /*46f70*/  IMAD.MOV.U32 R22, RZ, RZ, R41 ;  /* 0x000000ffff167224 */ /* 0x000fce00078e0029 */
.L_x_47346:
[----:B------:R-:W-:Y:S05]  /*46f80*/  BSYNC B1 ;  /* 0x0000000000017941 */ /* 0x000fea0003800000 */
.L_x_47344:
        /* <DEDUP_REMOVED lines=9> */
.L_x_47348:
[----:B------:R-:W-:Y:S01]  /*47020*/  IMAD.MOV.U32 R36, RZ, RZ, R37 ;  /* 0x000000ffff247224 */ /* 0x000fe200078e0025 */
[----:B------:R-:W-:Y:S01]  /*47030*/  MOV R37, R40 ;  /* 0x0000002800257202 */ /* 0x000fe20000000f00 */
[----:B------:R-:W-:Y:S02]  /*47040*/  IMAD.MOV.U32 R20, RZ, RZ, R21 ;  /* 0x000000ffff147224 */ /* 0x000fe400078e0015 */
[----:B------:R-:W-:-:S07]  /*47050*/  IMAD.MOV.U32 R21, RZ, RZ, R42 ;  /* 0x000000ffff157224 */ /* 0x000fce00078e002a */
.L_x_47349:
[----:B------:R-:W-:Y:S05]  /*47060*/  BSYNC B1 ;  /* 0x0000000000017941 */ /* 0x000fea0003800000 */
.L_x_47347:
        /* <DEDUP_REMOVED lines=9> */
.L_x_47351:
[----:B------:R-:W-:Y:S01]  /*47100*/  IMAD.MOV.U32 R43, RZ, RZ, R36 ;  /* 0x000000ffff2b7224 */ /* 0x000fe200078e0024 */
[----:B------:R-:W-:Y:S01]  /*47110*/  MOV R36, R44 ;  /* 0x0000002c00247202 */ /* 0x000fe20000000f00 */
[----:B------:R-:W-:Y:S02]  /*47120*/  IMAD.MOV.U32 R27, RZ, RZ, R20 ;  /* 0x000000ffff1b7224 */ /* 0x000fe400078e0014 */
[----:B------:R-:W-:-:S07]  /*47130*/  IMAD.MOV.U32 R20, RZ, RZ, R45 ;  /* 0x000000ffff147224 */ /* 0x000fce00078e002d */
.L_x_47352:
[----:B------:R-:W-:Y:S05]  /*47140*/  BSYNC B1 ;  /* 0x0000000000017941 */ /* 0x000fea0003800000 */
.L_x_47350:
        /* <DEDUP_REMOVED lines=9> */
.L_x_47354:
[----:B------:R-:W-:Y:S01]  /*471e0*/  IMAD.MOV.U32 R42, RZ, RZ, R43 ;  /* 0x000000ffff2a7224 */ /* 0x000fe200078e002b */
[----:B------:R-:W-:Y:S01]  /*471f0*/  MOV R43, R46 ;  /* 0x0000002e002b7202 */ /* 0x000fe20000000f00 */
[----:B------:R-:W-:Y:S02]  /*47200*/  IMAD.MOV.U32 R26, RZ, RZ, R27 ;  /* 0x000000ffff1a7224 */ /* 0x000fe400078e001b */
[----:B------:R-:W-:-:S07]  /*47210*/  IMAD.MOV.U32 R27, RZ, RZ, R48 ;  /* 0x000000ffff1b7224 */ /* 0x000fce00078e0030 */
.L_x_47355:
[----:B------:R-:W-:Y:S05]  /*47220*/  BSYNC B1 ;  /* 0x0000000000017941 */ /* 0x000fea0003800000 */
.L_x_47353:
        /* <DEDUP_REMOVED lines=9> */
.L_x_47357:
[----:B------:R-:W-:Y:S01]  /*472c0*/  IMAD.MOV.U32 R41, RZ, RZ, R42 ;  /* 0x000000ffff297224 */ /* 0x000fe200078e002a */
[----:B------:R-:W-:Y:S01]  /*472d0*/  MOV R42, R29 ;  /* 0x0000001d002a7202 */ /* 0x000fe20000000f00 */
[----:B------:R-:W-:Y:S02]  /*472e0*/  IMAD.MOV.U32 R25, RZ, RZ, R26 ;  /* 0x000000ffff197224 */ /* 0x000fe400078e001a */
[----:B------:R-:W-:-:S07]  /*472f0*/  IMAD.MOV.U32 R26, RZ, RZ, R47 ;  /* 0x000000ffff1a7224 */ /* 0x000fce00078e002f */
.L_x_47358:
[----:B------:R-:W-:Y:S05]  /*47300*/  BSYNC B1 ;  /* 0x0000000000017941 */ /* 0x000fea0003800000 */
.L_x_47356:
        /* <DEDUP_REMOVED lines=9> */
.L_x_47360:
[----:B------:R-:W-:Y:S01]  /*473a0*/  IMAD.MOV.U32 R40, RZ, RZ, R41 ;  /* 0x000000ffff287224 */ /* 0x000fe200078e0029 */
[----:B------:R-:W-:Y:S01]  /*473b0*/  MOV R41, R50 ;  /* 0x0000003200297202 */ /* 0x000fe20000000f00 */
[----:B------:R-:W-:Y:S02]  /*473c0*/  IMAD.MOV.U32 R24, RZ, RZ, R25 ;  /* 0x000000ffff187224 */ /* 0x000fe400078e0019 */
[----:B------:R-:W-:-:S07]  /*473d0*/  IMAD.MOV.U32 R25, RZ, RZ, R49 ;  /* 0x000000ffff197224 */ /* 0x000fce00078e0031 */
.L_x_47361:
[----:B------:R-:W-:Y:S05]  /*473e0*/  BSYNC B1 ;  /* 0x0000000000017941 */ /* 0x000fea0003800000 */
.L_x_47359:
        /* <DEDUP_REMOVED lines=9> */
.L_x_47363:
[----:B------:R-:W-:Y:S01]  /*47480*/  IMAD.MOV.U32 R53, RZ, RZ, R40 ;  /* 0x000000ffff357224 */ /* 0x000fe200078e0028 */
[----:B------:R-:W-:Y:S01]  /*47490*/  MOV R40, R51 ;  /* 0x0000003300287202 */ /* 0x000fe20000000f00 */
[----:B------:R-:W-:Y:S02]  /*474a0*/  IMAD.MOV.U32 R31, RZ, RZ, R24 ;  /* 0x000000ffff1f7224 */ /* 0x000fe400078e0018 */
[----:B------:R-:W-:-:S07]  /*474b0*/  IMAD.MOV.U32 R24, RZ, RZ, R52 ;  /* 0x000000ffff187224 */ /* 0x000fce00078e0034 */
.L_x_47364:
[----:B------:R-:W-:Y:S05]  /*474c0*/  BSYNC B1 ;  /* 0x0000000000017941 */ /* 0x000fea0003800000 */
.L_x_47362:
        /* <DEDUP_REMOVED lines=9> */
.L_x_47366:
[----:B------:R-:W-:Y:S01]  /*47560*/  IMAD.MOV.U32 R52, RZ, RZ, R53 ;  /* 0x000000ffff347224 */ /* 0x000fe200078e0035 */
[----:B------:R-:W-:Y:S01]  /*47570*/  MOV R53, R54 ;  /* 0x0000003600357202 */ /* 0x000fe20000000f00 */
[----:B------:R-:W-:Y:S02]  /*47580*/  IMAD.MOV.U32 R30, RZ, RZ, R31 ;  /* 0x000000ffff1e7224 */ /* 0x000fe400078e001f */
[----:B------:R-:W-:-:S07]  /*47590*/  IMAD.MOV.U32 R31, RZ, RZ, R56 ;  /* 0x000000ffff1f7224 */ /* 0x000fce00078e0038 */
.L_x_47367:
[----:B------:R-:W-:Y:S05]  /*475a0*/  BSYNC B1 ;  /* 0x0000000000017941 */ /* 0x000fea0003800000 */
.L_x_47365:
        /* <DEDUP_REMOVED lines=8> */
.L_x_47368:
[----:B------:R-:W-:Y:S01]  /*47630*/  IMAD.MOV.U32 R2, RZ, RZ, R52 ;  /* 0x000000ffff027224 */ /* 0x000fe200078e0034 */
[----:B------:R-:W-:Y:S01]  /*47640*/  MOV R52, R57 ;  /* 0x0000003900347202 */ /* 0x000fe20000000f00 */
[----:B------:R-:W-:Y:S02]  /*47650*/  IMAD.MOV.U32 R29, RZ, RZ, R30 ;  /* 0x000000ffff1d7224 */ /* 0x000fe400078e001e */
[----:B------:R-:W-:-:S07]  /*47660*/  IMAD.MOV.U32 R30, RZ, RZ, R59 ;  /* 0x000000ffff1e7224 */ /* 0x000fce00078e003b */
.L_x_46650:
[----:B------:R-:W-:Y:S05]  /*47670*/  BSYNC B0 ;  /* 0x0000000000007941 */ /* 0x000fea0003800000 */
.L_x_46649:
[----:B0-----:R-:W-:Y:S01]  /*47680*/  IMAD.MOV.U32 R6, RZ, RZ, R53 ;  /* 0x000000ffff067224 */ /* 0x001fe200078e0035 */
        /* <DEDUP_REMOVED lines=17> */
[----:B0-----:R-:W0:Y:S01]  /*477a0*/  S2R R6, SR_LANEID ;  /* 0x0000000000067919 */ /* 0x001e220000000000 */
[----:B------:R-:W-:Y:S02]  /*477b0*/  IMAD.MOV.U32 R46, RZ, RZ, R35 ;  /* 0x000000ffff2e7224 */ /* 0x000fe400078e0023 */
[----:B------:R-:W-:Y:S01]  /*477c0*/  IMAD.MOV.U32 R47, RZ, RZ, R28 ;  /* 0x000000ffff2f7224 */ /* 0x000fe200078e001c */
[----:B------:R4:W-:Y:S01]  /*477d0*/  STL.64 [R1+0x20], R12 ;  /* 0x0000200c01007387 */ /* 0x0009e20000100a00 */
[----:B------:R-:W-:Y:S02]  /*477e0*/  IMAD.MOV.U32 R48, RZ, RZ, R29 ;  /* 0x000000ffff307224 */ /* 0x000fe400078e001d */
[----:B------:R-:W-:Y:S01]  /*477f0*/  IMAD.MOV.U32 R49, RZ, RZ, R30 ;  /* 0x000000ffff317224 */ /* 0x000fe200078e001e */
[----:B------:R5:W-:Y:S01]  /*47800*/  STL.64 [R1+0x28], R14 ;  /* 0x0000280e01007387 */ /* 0x000be20000100a00 */
[----:B------:R-:W-:-:S02]  /*47810*/  IMAD.MOV.U32 R51, RZ, RZ, R24 ;  /* 0x000000ffff337224 */ /* 0x000fc400078e0018 */
[----:B-1----:R-:W-:Y:S01]  /*47820*/  IMAD.MOV.U32 R8, RZ, RZ, R25 ;  /* 0x000000ffff087224 */ /* 0x002fe200078e0019 */
[----:B------:R1:W-:Y:S01]  /*47830*/  STL.64 [R1+0x30], R44 ;  /* 0x0000302c01007387 */ /* 0x0003e20000100a00 */
[----:B------:R-:W-:Y:S02]  /*47840*/  IMAD.MOV.U32 R9, RZ, RZ, R26 ;  /* 0x000000ffff097224 */ /* 0x000fe400078e001a */
[----:B---3--:R-:W-:Y:S01]  /*47850*/  IMAD.MOV.U32 R10, RZ, RZ, R27 ;  /* 0x000000ffff0a7224 */ /* 0x008fe200078e001b */
[----:B----4-:R-:W-:Y:S01]  /*47860*/  MOV R12, R21 ;  /* 0x00000015000c7202 */ /* 0x010fe20000000f00 */
[----:B------:R-:W-:Y:S01]  /*47870*/  IMAD.MOV.U32 R11, RZ, RZ, R20 ;  /* 0x000000ffff0b7224 */ /* 0x000fe200078e0014 */
[----:B------:R3:W-:Y:S01]  /*47880*/  STL.64 [R1+0x38], R46 ;  /* 0x0000382e01007387 */ /* 0x0007e20000100a00 */
[----:B------:R-:W-:Y:S02]  /*47890*/  IMAD.MOV.U32 R13, RZ, RZ, R22 ;  /* 0x000000ffff0d7224 */ /* 0x000fe400078e0016 */
[----:B-----5:R-:W-:Y:S01]  /*478a0*/  IMAD.MOV.U32 R14, RZ, RZ, R23 ;  /* 0x000000ffff0e7224 */ /* 0x020fe200078e0017 */
[----:B------:R3:W-:Y:S01]  /*478b0*/  STL.64 [R1+0x40], R48 ;  /* 0x0000403001007387 */ /* 0x0007e20000100a00 */
[----:B------:R-:W-:-:S02]  /*478c0*/  IMAD.MOV.U32 R15, RZ, RZ, R16 ;  /* 0x000000ffff0f7224 */ /* 0x000fc400078e0010 */
[----:B-1----:R-:W-:Y:S01]  /*478d0*/  IMAD.MOV.U32 R44, RZ, RZ, R17 ;  /* 0x000000ffff2c7224 */ /* 0x002fe200078e0011 */
[----:B------:R3:W-:Y:S01]  /*478e0*/  STL.64 [R1+0x48], R50 ;  /* 0x0000483201007387 */ /* 0x0007e20000100a00 */
[----:B------:R-:W-:Y:S02]  /*478f0*/  IMAD.MOV.U32 R45, RZ, RZ, R18 ;  /* 0x000000ffff2d7224 */ /* 0x000fe400078e0012 */
[----:B------:R-:W-:Y:S01]  /*47900*/  IMAD.MOV.U32 R4, RZ, RZ, R19 ;  /* 0x000000ffff047224 */ /* 0x000fe200078e0013 */
[----:B------:R3:W-:Y:S01]  /*47910*/  STL.64 [R1+0x50], R8 ;  /* 0x0000500801007387 */ /* 0x0007e20000100a00 */
[----:B0-----:R-:W-:-:S03]  /*47920*/  ISETP.NE.AND P0, PT, R6, RZ, PT ;  /* 0x000000ff0600720c */ /* 0x001fc60003f05270 */
[----:B------:R3:W-:Y:S01]  /*47930*/  STL.64 [R1+0x58], R10 ;  /* 0x0000580a01007387 */ /* 0x0007e20000100a00 */
[----:B------:R-:W0:Y:S03]  /*47940*/  S2R R0, SR_TID.X ;  /* 0x0000000000007919 */ /* 0x000e260000002100 */
[----:B------:R3:W-:Y:S04]  /*47950*/  STL.64 [R1+0x60], R12 ;  /* 0x0000600c01007387 */ /* 0x0007e80000100a00 */
[----:B------:R3:W-:Y:S04]  /*47960*/  STL.64 [R1+0x68], R14 ;  /* 0x0000680e01007387 */ /* 0x0007e80000100a00 */
[----:B------:R3:W-:Y:S04]  /*47970*/  STL.64 [R1+0x70], R44 ;  /* 0x0000702c01007387 */ /* 0x0007e80000100a00 */
[----:B------:R3:W-:Y:S04]  /*47980*/  STL.64 [R1], R2 ;  /* 0x0000000201007387 */ /* 0x0007e80000100a00 */
[----:B------:R3:W-:Y:S01]  /*47990*/  STL.64 [R1+0x78], R4 ;  /* 0x0000780401007387 */ /* 0x0007e20000100a00 */
[----:B------:R-:W-:Y:S05]  /*479a0*/  @P0 BRA `(.L_x_47370) ;  /* 0x0000000000340947 */ /* 0x000fea0003800000 */
[----:B------:R-:W1:Y:S01]  /*479b0*/  S2UR UR5, SR_CgaCtaId ;  /* 0x00000000000579c3 */ /* 0x000e620000008800 */
[----:B------:R-:W-:Y:S02]  /*479c0*/  UMOV UR4, 0x400 ;  /* 0x0000040000047882 */ /* 0x000fe40000000000 */
[----:B-1----:R-:W-:-:S09]  /*479d0*/  ULEA UR4, UR5, UR4, 0x18 ;  /* 0x0000000405047291 */ /* 0x002fd2000f8ec03f */
        /* <DEDUP_REMOVED lines=10> */
.L_x_47370:
[----:B------:R-:W-:Y:S05]  /*47a80*/  BSYNC B0 ;  /* 0x0000000000007941 */ /* 0x000fea0003800000 */
.L_x_47369:
[----:B------:R-:W-:Y:S01]  /*47a90*/  BAR.SYNC.DEFER_BLOCKING 0x0 ;  /* 0x0000000000007b1d */ /* 0x000fe20000010000 */
[----:B0-----:R-:W-:-:S05]  /*47aa0*/  ISETP.NE.AND P0, PT, R0, RZ, PT ;  /* 0x000000ff0000720c */ /* 0x001fca0003f05270 */
[----:B------:R-:W-:Y:S08]  /*47ab0*/  BSSY B3, `(.L_x_47371) ;  /* 0x00002a9000037945 */ /* 0x000ff00003800000 */
[----:B------:R-:W-:Y:S05]  /*47ac0*/  @P0 BRA `(.L_x_47372) ;  /* 0x00000028009c0947 */ /* 0x000fea0003800000 */
[----:B-12---:R-:W0:Y:S01]  /*47ad0*/  LDC.64 R16, c[0x0][0x2b0] ;  /* 0x0000ac00ff107b82 */ /* 0x006e220000000a00 */
[----:B------:R-:W1:Y:S01]  /*47ae0*/  S2R R28, SR_CTAID.X ;  /* 0x00000000001c7919 */ /* 0x000e620000002500 */
[----:B------:R-:W-:Y:S01]  /*47af0*/  ULDC.64 UR4, c[0x0][0x2a8] ;  /* 0x0000aa0000047ab9 */ /* 0x000fe20000000a00 */
[C---:B------:R-:W-:Y:S01]  /*47b00*/  LOP3.LUT R32, R55.reuse, 0x3, RZ, 0xc0, !PT ;  /* 0x0000000337207812 */ /* 0x040fe200078ec0ff */
[C---:B------:R-:W-:Y:S01]  /*47b10*/  IMAD.SHL.U32 R29, R55.reuse, 0x2, RZ ;  /* 0x00000002371d7824 */ /* 0x040fe200078e00ff */
[----:B------:R-:W-:Y:S01]  /*47b20*/  ISETP.NE.U32.AND P1, PT, RZ, UR4, PT ;  /* 0x00000004ff007c0c */ /* 0x000fe2000bf25070 */
[----:B---3--:R-:W-:Y:S02]  /*47b30*/  VIADD R48, R55, 0xffffffff ;  /* 0xffffffff37307836 */ /* 0x008fe40000000000 */
[----:B------:R-:W2:Y:S01]  /*47b40*/  LDC.64 R34, c[0x0][0x2b8] ;  /* 0x0000ae00ff227b82 */ /* 0x000ea20000000a00 */
[----:B------:R-:W-:Y:S01]  /*47b50*/  ISETP.NE.AND.EX P1, PT, RZ, UR5, PT, P1 ;  /* 0x00000005ff007c0c */ /* 0x000fe2000bf25310 */
[----:B------:R-:W-:-:S02]  /*47b60*/  IMAD.MOV.U32 R30, RZ, RZ, RZ ;  /* 0x000000ffff1e7224 */ /* 0x000fc400078e00ff */
[----:B------:R-:W-:-:S04]  /*47b70*/  IMAD.IADD R27, R55, 0x1, -R32 ;  /* 0x00000001371b7824 */ /* 0x000fc800078e0a20 */
[----:B------:R-:W3:Y:S08]  /*47b80*/  LDC.64 R14, c[0x0][0x268] ;  /* 0x00009a00ff0e7b82 */ /* 0x000ef00000000a00 */
[----:B------:R-:W4:Y:S01]  /*47b90*/  LDC.64 R18, c[0x0][0x248] ;  /* 0x00009200ff127b82 */ /* 0x000f220000000a00 */
[C---:B0-----:R-:W-:Y:S01]  /*47ba0*/  VIADD R39, R16.reuse, 0xffffffff ;  /* 0xffffffff10277836 */ /* 0x041fe20000000000 */
[----:B------:R-:W-:Y:S01]  /*47bb0*/  LOP3.LUT R2, RZ, R16, RZ, 0x33, !PT ;  /* 0x00000010ff027212 */ /* 0x000fe200078e33ff */
[C---:B------:R-:W-:Y:S01]  /*47bc0*/  VIADD R31, R16.reuse, 0xfffffffd ;  /* 0xfffffffd101f7836 */ /* 0x040fe20000000000 */
[----:B------:R-:W-:-:S02]  /*47bd0*/  IADD3 R33, R16, -0x2, RZ ;  /* 0xfffffffe10217810 */ /* 0x000fc40007ffe0ff */
[----:B------:R-:W-:Y:S02]  /*47be0*/  VIMNMX R3, R2, -0x2, !PT ;  /* 0xfffffffe02037848 */ /* 0x000fe40007fe0100 */
[----:B------:R-:W0:Y:S01]  /*47bf0*/  LDC.64 R6, c[0x0][0x2a0] ;  /* 0x0000a800ff067b82 */ /* 0x000e220000000a00 */
[CC--:B--2---:R-:W-:Y:S02]  /*47c00*/  IMAD R5, R39.reuse, R34.reuse, -R34 ;  /* 0x0000002227057224 */ /* 0x0c4fe400078e0a22 */
[-C--:B-1----:R-:W-:Y:S02]  /*47c10*/  IMAD R2, R39, R34.reuse, R28 ;  /* 0x0000002227027224 */ /* 0x082fe400078e021c */
[----:B------:R-:W-:Y:S01]  /*47c20*/  IMAD.IADD R12, R3, 0x1, R16 ;  /* 0x00000001030c7824 */ /* 0x000fe200078e0210 */
[-C--:B------:R-:W-:Y:S01]  /*47c30*/  IADD3 R4, R28, -R34.reuse, R5 ;  /* 0x800000221c047210 */ /* 0x080fe20007ffe005 */
[--C-:B------:R-:W-:Y:S01]  /*47c40*/  IMAD.IADD R36, R5, 0x1, R28.reuse ;  /* 0x0000000105247824 */ /* 0x100fe200078e021c */
[----:B------:R-:W1:Y:S01]  /*47c50*/  LDC.64 R8, c[0x0][0x278] ;  /* 0x00009e00ff087b82 */ /* 0x000e620000000a00 */
[CC--:B------:R-:W-:Y:S01]  /*47c60*/  IMAD R38, R35.reuse, R17.reuse, R28 ;  /* 0x0000001123267224 */ /* 0x0c0fe200078e021c */
[----:B---3--:R-:W-:Y:S01]  /*47c70*/  ISETP.NE.U32.AND P0, PT, R14, RZ, PT ;  /* 0x000000ff0e00720c */ /* 0x008fe20003f05070 */
[C---:B------:R-:W-:Y:S01]  /*47c80*/  VIADD R3, R12.reuse, 0x1 ;  /* 0x000000010c037836 */ /* 0x040fe20000000000 */
[----:B------:R-:W-:Y:S01]  /*47c90*/  IADD3 R25, R12, 0x2, RZ ;  /* 0x000000020c197810 */ /* 0x000fe20007ffe0ff */
[CC--:B------:R-:W-:Y:S01]  /*47ca0*/  IMAD R37, R35.reuse, R17.reuse, R2 ;  /* 0x0000001123257224 */ /* 0x0c0fe200078e0202 */
[----:B------:R-:W-:Y:S01]  /*47cb0*/  IADD3 R2, P4, R14, -0x4, RZ ;  /* 0xfffffffc0e027810 */ /* 0x000fe20007f9e0ff */
[CC--:B------:R-:W-:Y:S01]  /*47cc0*/  IMAD R36, R35.reuse, R17.reuse, R36 ;  /* 0x0000001123247224 */ /* 0x0c0fe200078e0224 */
[----:B------:R-:W2:Y:S01]  /*47cd0*/  LDC.64 R10, c[0x0][0x270] ;  /* 0x00009c00ff0a7b82 */ /* 0x000ea20000000a00 */
[----:B------:R-:W-:Y:S01]  /*47ce0*/  IMAD R35, R35, R17, R4 ;  /* 0x0000001123237224 */ /* 0x000fe200078e0204 */
[----:B----4-:R-:W-:Y:S01]  /*47cf0*/  IADD3 R4, P2, R18, -0x4, RZ ;  /* 0xfffffffc12047810 */ /* 0x010fe20007f5e0ff */
[----:B------:R-:W-:Y:S01]  /*47d00*/  IMAD R34, R55, R34, RZ ;  /* 0x0000002237227224 */ /* 0x000fe200078e02ff */
[----:B------:R-:W-:Y:S01]  /*47d10*/  ISETP.GE.U32.AND P3, PT, R3, 0x3, PT ;  /* 0x000000030300780c */ /* 0x000fe20003f66070 */
[----:B------:R-:W-:Y:S01]  /*47d20*/  IMAD R26, R38, R29, RZ ;  /* 0x0000001d261a7224 */ /* 0x000fe200078e02ff */
[C---:B------:R-:W-:Y:S01]  /*47d30*/  ISETP.NE.AND.EX P1, PT, R15.reuse, RZ, P1, P0 ;  /* 0x000000ff0f00720c */ /* 0x040fe20000f25300 */
[----:B0-----:R-:W-:Y:S01]  /*47d40*/  IMAD.WIDE R6, R28, 0x4, R6 ;  /* 0x000000041c067825 */ /* 0x001fe200078e0206 */
[----:B------:R-:W-:-:S02]  /*47d50*/  IADD3.X R3, R15, -0x1, RZ, P4, !PT ;  /* 0xffffffff0f037810 */ /* 0x000fc400027fe4ff */
[----:B------:R-:W-:Y:S01]  /*47d60*/  IADD3.X R5, R19, -0x1, RZ, P2, !PT ;  /* 0xffffffff13057810 */ /* 0x000fe200017fe4ff */
[----:B------:R-:W-:Y:S01]  /*47d70*/  IMAD R28, R28, R55, RZ ;  /* 0x000000371c1c7224 */ /* 0x000fe200078e02ff */
[----:B------:R-:W-:Y:S01]  /*47d80*/  LOP3.LUT R25, R25, 0x3, RZ, 0xc0, !PT ;  /* 0x0000000319197812 */ /* 0x000fe200078ec0ff */
[----:B-1----:R-:W-:-:S04]  /*47d90*/  IMAD.WIDE R8, R38, 0x4, R8 ;  /* 0x0000000426087825 */ /* 0x002fc800078e0208 */
[----:B--2---:R-:W-:-:S07]  /*47da0*/  IMAD.WIDE R10, R38, 0x4, R10 ;  /* 0x00000004260a7825 */ /* 0x004fce00078e020a */
.L_x_47394:
[----:B01--4-:R-:W0:Y:S01]  /*47db0*/  LDC.64 R20, c[0x0][0x278] ;  /* 0x00009e00ff147b82 */ /* 0x013e220000000a00 */
[----:B------:R-:W-:Y:S02]  /*47dc0*/  IMAD.U32 R23, RZ, RZ, UR7 ;  /* 0x00000007ff177e24 */ /* 0x000fe4000f8e00ff */
[----:B------:R-:W-:-:S03]  /*47dd0*/  IMAD R24, R30, 0x4, R1 ;  /* 0x000000041e187824 */ /* 0x000fc600078e0201 */
[----:B------:R-:W-:Y:S02]  /*47de0*/  SHF.R.S32.HI R23, RZ, 0x1f, R23 ;  /* 0x0000001fff177819 */ /* 0x000fe40000011417 */
        /* <DEDUP_REMOVED lines=9> */
[----:B--2---:R-:W-:-:S04]  /*47e80*/  IADD3 R16, P2, R12, UR7, RZ ;  /* 0x000000070c107c10 */ /* 0x004fc8000ff5e0ff */
        /* <DEDUP_REMOVED lines=9> */
[----:B0-----:R-:W-:Y:S01]  /*47f20*/  HFMA2.MMA R12, -RZ, RZ, 0, 0 ;  /* 0x00000000ff0c7435 */ /* 0x001fe200000001ff */
[----:B----4-:R-:W-:-:S04]  /*47f30*/  IMAD.MOV R41, RZ, RZ, -R13 ;  /* 0x000000ffff297224 */ /* 0x010fc800078e0a0d */
[----:B-1----:R-:W-:-:S05]  /*47f40*/  IMAD R19, R41, R40, RZ ;  /* 0x0000002829137224 */ /* 0x002fca00078e02ff */
        /* <DEDUP_REMOVED lines=17> */
[----:B------:R-:W-:-:S04]  /*48060*/  MOV R55, UR4 ;  /* 0x0000000400377c02 */ /* 0x000fc80008000f00 */
[----:B------:R-:W-:-:S13]  /*48070*/  ISETP.GE.AND P0, PT, R30, R55, PT ;  /* 0x000000371e00720c */ /* 0x000fda0003f06270 */
        /* <DEDUP_REMOVED lines=16> */
.L_x_47379:
        /* <DEDUP_REMOVED lines=11> */
.L_x_47378:
[----:B------:R-:W2:Y:S01]  /*48230*/  LDG.E R20, desc[UR8][R8.64] ;  /* 0x0000000808147981 */ /* 0x000ea2000c1e1900 */
[----:B------:R-:W-:Y:S01]  /*48240*/  IMAD.MOV.U32 R41, RZ, RZ, 0x7f7fffff ;  /* 0x7f7fffffff297424 */ /* 0x000fe200078e00ff */
[----:B------:R-:W-:Y:S01]  /*48250*/  ISETP.GE.U32.AND P0, PT, R48, 0x3, PT ;  /* 0x000000033000780c */ /* 0x000fe20003f06070 */
[----:B------:R-:W-:Y:S01]  /*48260*/  BSSY B1, `(.L_x_47380) ;  /* 0x0000088000017945 */ /* 0x000fe20003800000 */
[----:B------:R-:W-:Y:S01]  /*48270*/  IMAD.MOV.U32 R21, RZ, RZ, RZ ;  /* 0x000000ffff157224 */ /* 0x000fe200078e00ff */
[----:B--2---:R-:W-:-:S05]  /*48280*/  IADD3 R23, R20, -0x1, RZ ;  /* 0xffffffff14177810 */ /* 0x004fca0007ffe0ff */
[----:B------:R1:W-:Y:S04]  /*48290*/  STG.E desc[UR8][R8.64], R23 ;  /* 0x0000001708007986 */ /* 0x0003e8000c101908 */
[----:B------:R1:W-:Y:S04]  /*482a0*/  STG.E desc[UR8][R10.64], R41 ;  /* 0x000000290a007986 */ /* 0x0003e8000c101908 */
[----:B------:R1:W-:Y:S01]  /*482b0*/  STG.E desc[UR8][R14.64], R24 ;  /* 0x000000180e007986 */ /* 0x0003e2000c101908 */
[----:B------:R-:W-:Y:S05]  /*482c0*/  @!P0 BRA `(.L_x_47381) ;  /* 0x0000000800048947 */ /* 0x000fea0003800000 */
[----:B-1----:R1:W5:Y:S01]  /*482d0*/  LDG.E R41, desc[UR8][R10.64] ;  /* 0x000000080a297981 */ /* 0x002362000c1e1900 */
[----:B------:R-:W-:Y:S01]  /*482e0*/  ISETP.GT.AND P0, PT, R27, RZ, PT ;  /* 0x000000ff1b00720c */ /* 0x000fe20003f04270 */
[----:B------:R-:W-:Y:S01]  /*482f0*/  BSSY B0, `(.L_x_47382) ;  /* 0x000006c000007945 */ /* 0x000fe20003800000 */
[----:B------:R-:W-:Y:S02]  /*48300*/  IMAD.MOV.U32 R21, RZ, RZ, RZ ;  /* 0x000000ffff157224 */ /* 0x000fe400078e00ff */
[----:B------:R-:W-:-:S09]  /*48310*/  IMAD.MOV.U32 R20, RZ, RZ, R27 ;  /* 0x000000ffff147224 */ /* 0x000fd200078e001b */
[----:B-1----:R-:W-:Y:S05]  /*48320*/  @!P0 BRA `(.L_x_47383) ;  /* 0x0000000400a08947 */ /* 0x002fea0003800000 */
[----:B------:R-:W-:Y:S01]  /*48330*/  ISETP.GT.AND P2, PT, R20, 0xc, PT ;  /* 0x0000000c1400780c */ /* 0x000fe20003f44270 */
[----:B------:R-:W-:Y:S01]  /*48340*/  BSSY B4, `(.L_x_47384) ;  /* 0x0000040000047945 */ /* 0x000fe20003800000 */
[----:B------:R-:W-:-:S11]  /*48350*/  PLOP3.LUT P0, PT, PT, PT, PT, 0x80, 0x0 ;  /* 0x000000000000781c */ /* 0x000fd60003f0f070 */
[----:B------:R-:W-:Y:S05]  /*48360*/  @!P2 BRA `(.L_x_47385) ;  /* 0x0000000000f4a947 */ /* 0x000fea0003800000 */
[----:B------:R-:W-:-:S13]  /*48370*/  PLOP3.LUT P0, PT, PT, PT, PT, 0x8, 0x0 ;  /* 0x000000000000781c */ /* 0x000fda0003f0e170 */
.L_x_47386:
[----:B-1----:R-:W-:-:S04]  /*48380*/  IMAD.IADD R15, R26, 0x1, R21 ;  /* 0x000000011a0f7824 */ /* 0x002fc800078e0215 */
[----:B------:R-:W-:-:S05]  /*48390*/  IMAD.WIDE R14, R15, 0x4, R12 ;  /* 0x000000040f0e7825 */ /* 0x000fca00078e020c */
[----:B0-----:R-:W2:Y:S02]  /*483a0*/  LDG.E R22, desc[UR8][R14.64] ;  /* 0x000000080e167981 */ /* 0x001ea4000c1e1900 */
        /* <DEDUP_REMOVED lines=57> */
.L_x_47385:
[----:B------:R-:W-:Y:S05]  /*48740*/  BSYNC B4 ;  /* 0x0000000000047941 */ /* 0x000fea0003800000 */
.L_x_47384:
[----:B------:R-:W-:Y:S01]  /*48750*/  ISETP.GT.AND P2, PT, R20, 0x4, PT ;  /* 0x000000041400780c */ /* 0x000fe20003f44270 */
[----:B------:R-:W-:-:S12]  /*48760*/  BSSY B4, `(.L_x_47387) ;  /* 0x0000021000047945 */ /* 0x000fd80003800000 */
[----:B------:R-:W-:Y:S05]  /*48770*/  @!P2 BRA `(.L_x_47388) ;  /* 0x00000000007ca947 */ /* 0x000fea0003800000 */
[----:B-1----:R-:W-:-:S04]  /*48780*/  IMAD.IADD R15, R26, 0x1, R21 ;  /* 0x000000011a0f7824 */ /* 0x002fc800078e0215 */
[----:B------:R-:W-:-:S05]  /*48790*/  IMAD.WIDE R14, R15, 0x4, R12 ;  /* 0x000000040f0e7825 */ /* 0x000fca00078e020c */
[----:B0-----:R-:W2:Y:S02]  /*487a0*/  LDG.E R22, desc[UR8][R14.64] ;  /* 0x000000080e167981 */ /* 0x001ea4000c1e1900 */
        /* <DEDUP_REMOVED lines=28> */
.L_x_47388:
[----:B------:R-:W-:Y:S05]  /*48970*/  BSYNC B4 ;  /* 0x0000000000047941 */ /* 0x000fea0003800000 */
.L_x_47387:
[----:B------:R-:W-:-:S13]  /*48980*/  ISETP.NE.OR P0, PT, R20, RZ, P0 ;  /* 0x000000ff1400720c */ /* 0x000fda0000705670 */
[----:B------:R-:W-:Y:S05]  /*48990*/  @!P0 BREAK B0 ;  /* 0x0000000000008942 */ /* 0x000fea0003800000 */
[----:B------:R-:W-:Y:S05]  /*489a0*/  @!P0 BRA `(.L_x_47381) ;  /* 0x00000000004c8947 */ /* 0x000fea0003800000 */
.L_x_47383:
[----:B------:R-:W-:Y:S05]  /*489b0*/  BSYNC B0 ;  /* 0x0000000000007941 */ /* 0x000fea0003800000 */
.L_x_47382:
[----:B-12---:R-:W-:-:S04]  /*489c0*/  IMAD.IADD R15, R26, 0x1, R21 ;  /* 0x000000011a0f7824 */ /* 0x006fc800078e0215 */
[----:B------:R-:W-:-:S05]  /*489d0*/  IMAD.WIDE R14, R15, 0x4, R12 ;  /* 0x000000040f0e7825 */ /* 0x000fca00078e020c */
[----:B0-----:R-:W2:Y:S02]  /*489e0*/  LDG.E R22, desc[UR8][R14.64] ;  /* 0x000000080e167981 */ /* 0x001ea4000c1e1900 */
        /* <DEDUP_REMOVED lines=15> */
.L_x_47381:
[----:B------:R-:W-:Y:S05]  /*48ae0*/  BSYNC B1 ;  /* 0x0000000000017941 */ /* 0x000fea0003800000 */
.L_x_47380:
[----:B------:R-:W-:-:S13]  /*48af0*/  ISETP.NE.AND P0, PT, R32, RZ, PT ;  /* 0x000000ff2000720c */ /* 0x000fda0003f05270 */
[----:B------:R-:W-:Y:S05]  /*48b00*/  @!P0 BRA `(.L_x_47377) ;  /* 0x00000000003c8947 */ /* 0x000fea0003800000 */
[----:B------:R-:W-:Y:S01]  /*48b10*/  IMAD.IADD R21, R26, 0x1, R21 ;  /* 0x000000011a157824 */ /* 0x000fe200078e0215 */
[----:B-12---:R-:W2:Y:S03]  /*48b20*/  LDG.E R15, desc[UR8][R10.64] ;  /* 0x000000080a0f7981 */ /* 0x006ea6000c1e1900 */
[----:B------:R-:W-:-:S05]  /*48b30*/  IMAD.WIDE R12, R21, 0x4, R12 ;  /* 0x00000004150c7825 */ /* 0x000fca00078e020c */
[----:B------:R-:W2:Y:S01]  /*48b40*/  LDG.E R14, desc[UR8][R12.64] ;  /* 0x000000080c0e7981 */ /* 0x000ea2000c1e1900 */
[----:B------:R-:W-:Y:S02]  /*48b50*/  ISETP.NE.AND P0, PT, R32, 0x1, PT ;  /* 0x000000012000780c */ /* 0x000fe40003f05270 */
[----:B--2---:R-:W-:-:S05]  /*48b60*/  FMNMX.FTZ R15, R14, R15, PT ;  /* 0x0000000f0e0f7209 */ /* 0x004fca0003810000 */
[----:B------:R4:W-:Y:S06]  /*48b70*/  STG.E desc[UR8][R10.64], R15 ;  /* 0x0000000f0a007986 */ /* 0x0009ec000c101908 */
[----:B------:R-:W-:Y:S05]  /*48b80*/  @!P0 BRA `(.L_x_47377) ;  /* 0x00000000001c8947 */ /* 0x000fea0003800000 */
[----:B------:R-:W2:Y:S01]  /*48b90*/  LDG.E R14, desc[UR8][R12.64+0x4] ;  /* 0x000004080c0e7981 */ /* 0x000ea2000c1e1900 */
[----:B------:R-:W-:Y:S02]  /*48ba0*/  ISETP.NE.AND P0, PT, R32, 0x2, PT ;  /* 0x000000022000780c */ /* 0x000fe40003f05270 */
[----:B--2---:R-:W-:-:S05]  /*48bb0*/  FMNMX.FTZ R21, R15, R14, PT ;  /* 0x0000000e0f157209 */ /* 0x004fca0003810000 */
[----:B------:R1:W-:Y:S06]  /*48bc0*/  STG.E desc[UR8][R10.64], R21 ;  /* 0x000000150a007986 */ /* 0x0003ec000c101908 */
[----:B------:R-:W4:Y:S02]  /*48bd0*/  @P0 LDG.E R14, desc[UR8][R12.64+0x8] ;  /* 0x000008080c0e0981 */ /* 0x000f24000c1e1900 */
[----:B----4-:R-:W-:-:S05]  /*48be0*/  @P0 FMNMX.FTZ R15, R21, R14, PT ;  /* 0x0000000e150f0209 */ /* 0x010fca0003810000 */
[----:B------:R1:W-:Y:S02]  /*48bf0*/  @P0 STG.E desc[UR8][R10.64], R15 ;  /* 0x0000000f0a000986 */ /* 0x0003e4000c101908 */
.L_x_47377:
[----:B------:R-:W-:Y:S05]  /*48c00*/  BSYNC B2 ;  /* 0x0000000000027941 */ /* 0x000fea0003800000 */
.L_x_47375:
[----:B-1-3--:R-:W3:Y:S01]  /*48c10*/  LDG.E R23, desc[UR8][R6.64] ;  /* 0x0000000806177981 */ /* 0x00aee2000c1e1900 */
[----:B------:R-:W1:Y:S01]  /*48c20*/  LDC R13, c[0x0][0x2b0] ;  /* 0x0000ac00ff0d7b82 */ /* 0x000e620000000800 */
[----:B------:R-:W-:Y:S01]  /*48c30*/  IMAD.IADD R46, R26, 0x1, R19 ;  /* 0x000000011a2e7824 */ /* 0x000fe200078e0213 */
[----:B------:R-:W-:Y:S01]  /*48c40*/  ULDC UR6, c[0x0][0x2c0] ;  /* 0x0000b00000067ab9 */ /* 0x000fe20000000800 */
[----:B------:R-:W-:Y:S01]  /*48c50*/  ULDC.64 UR10, c[0x0][0x268] ;  /* 0x00009a00000a7ab9 */ /* 0x000fe20000000a00 */
[----:B------:R-:W-:Y:S01]  /*48c60*/  ULDC.64 UR4, c[0x0][0x218] ;  /* 0x0000860000047ab9 */ /* 0x000fe20000000a00 */
[----:B------:R-:W-:Y:S02]  /*48c70*/  ISETP.NE.U32.AND P0, PT, RZ, UR10, PT ;  /* 0x0000000aff007c0c */ /* 0x000fe4000bf05070 */
[----:B------:R-:W-:Y:S01]  /*48c80*/  IADD3 R12, P4, R17, UR4, RZ ;  /* 0x00000004110c7c10 */ /* 0x000fe2000ff9e0ff */
[----:B--2-4-:R-:W2:Y:S01]  /*48c90*/  LDC.64 R14, c[0x0][0x248] ;  /* 0x00009200ff0e7b82 */ /* 0x014ea20000000a00 */
[----:B------:R-:W-:-:S07]  /*48ca0*/  ISETP.NE.AND.EX P0, PT, RZ, UR11, PT, P0 ;  /* 0x0000000bff007c0c */ /* 0x000fce000bf05300 */
[----:B------:R-:W4:Y:S01]  /*48cb0*/  LDC.64 R20, c[0x0][0x268] ;  /* 0x00009a00ff147b82 */ /* 0x000f220000000a00 */
[----:B-1----:R-:W-:Y:S01]  /*48cc0*/  IMAD R19, R46, UR6, R13 ;  /* 0x000000062e137c24 */ /* 0x002fe2000f8e020d */
[----:B------:R-:W-:Y:S02]  /*48cd0*/  ISETP.GE.AND P2, PT, R13, 0x1, PT ;  /* 0x000000010d00780c */ /* 0x000fe40003f46270 */
[----:B------:R-:W-:Y:S01]  /*48ce0*/  IADD3.X R13, R16, UR5, RZ, P4, !PT ;  /* 0x00000005100d7c10 */ /* 0x000fe2000a7fe4ff */
[----:B--2---:R-:W-:-:S04]  /*48cf0*/  IMAD.WIDE R14, R19, 0x4, R14 ;  /* 0x00000004130e7825 */ /* 0x004fc800078e020e */
[----:B----4-:R-:W-:Y:S01]  /*48d00*/  IMAD.WIDE R16, R19, 0x4, R20 ;  /* 0x0000000413107825 */ /* 0x010fe200078e0214 */
[----:B---3--:R1:W-:Y:S01]  /*48d10*/  STG.E desc[UR8][R14.64], R23 ;  /* 0x000000170e007986 */ /* 0x0083e2000c101908 */
[----:B------:R-:W-:Y:S05]  /*48d20*/  @!P0 BRA `(.L_x_47389) ;  /* 0x0000000000e48947 */ /* 0x000fea0003800000 */
[----:B------:R-:W2:Y:S01]  /*48d30*/  LDG.E.CONSTANT R19, desc[UR8][R12.64] ;  /* 0x000000080c137981 */ /* 0x000ea2000c1e9900 */
[----:B-----5:R-:W1:Y:S01]  /*48d40*/  LDC R41, c[0x0][0x2d8] ;  /* 0x0000b600ff297b82 */ /* 0x020e620000000800 */
[----:B------:R-:W-:Y:S02]  /*48d50*/  UMOV UR4, 0x400 ;  /* 0x0000040000047882 */ /* 0x000fe40000000000 */
[----:B------:R-:W-:-:S05]  /*48d60*/  UIADD3 UR4, UR4, 0x108, URZ ;  /* 0x0000010804047890 */ /* 0x000fca000fffe03f */
[----:B0-----:R-:W0:Y:S08]  /*48d70*/  LDC R22, c[0x0][0x2d4] ;  /* 0x0000b500ff167b82 */ /* 0x001e300000000800 */
[----:B------:R-:W3:Y:S01]  /*48d80*/  S2UR UR5, SR_CgaCtaId ;  /* 0x00000000000579c3 */ /* 0x000ee20000008800 */
[----:B-1----:R-:W-:-:S04]  /*48d90*/  IABS R23, R41 ;  /* 0x0000002900177213 */ /* 0x002fc80000000000 */
[----:B------:R-:W1:Y:S01]  /*48da0*/  I2F.RP R40, R23 ;  /* 0x0000001700287306 */ /* 0x000e620000209400 */
[----:B0-----:R-:W-:Y:S01]  /*48db0*/  IABS R45, R22 ;  /* 0x00000016002d7213 */ /* 0x001fe20000000000 */
[----:B---3--:R-:W-:-:S06]  /*48dc0*/  ULEA UR4, UR5, UR4, 0x18 ;  /* 0x0000000405047291 */ /* 0x008fcc000f8ec03f */
[----:B-1----:R-:W0:Y:S02]  /*48dd0*/  MUFU.RCP R40, R40 ;  /* 0x0000002800287308 */ /* 0x002e240000001000 */
[----:B0-----:R-:W-:Y:S01]  /*48de0*/  VIADD R20, R40, 0xffffffe ;  /* 0x0ffffffe28147836 */ /* 0x001fe20000000000 */
[----:B------:R-:W-:-:S05]  /*48df0*/  IABS R40, R18 ;  /* 0x0000001200287213 */ /* 0x000fca0000000000 */
[----:B------:R0:W1:Y:S02]  /*48e00*/  F2I.FTZ.U32.TRUNC.NTZ R21, R20 ;  /* 0x0000001400157305 */ /* 0x000064000021f000 */
[----:B0-----:R-:W-:Y:S01]  /*48e10*/  HFMA2.MMA R20, -RZ, RZ, 0, 0 ;  /* 0x00000000ff147435 */ /* 0x001fe200000001ff */
[----:B-1----:R-:W-:-:S04]  /*48e20*/  IMAD.MOV R42, RZ, RZ, -R21 ;  /* 0x000000ffff2a7224 */ /* 0x002fc800078e0a15 */
[----:B------:R-:W-:Y:S02]  /*48e30*/  IMAD R43, R42, R23, RZ ;  /* 0x000000172a2b7224 */ /* 0x000fe400078e02ff */
[----:B------:R-:W0:Y:S03]  /*48e40*/  I2F.RP R42, R45 ;  /* 0x0000002d002a7306 */ /* 0x000e260000209400 */
        /* <DEDUP_REMOVED lines=39> */
.L_x_47389:
[----:B------:R-:W-:Y:S05]  /*490c0*/  @!P2 BRA `(.L_x_47390) ;  /* 0x0000000c0004a947 */ /* 0x000fea0003800000 */
[----:B-----5:R-:W2:Y:S01]  /*490d0*/  LDC R41, c[0x0][0x2d8] ;  /* 0x0000b600ff297b82 */ /* 0x020ea20000000800 */
[----:B------:R-:W-:Y:S01]  /*490e0*/  IABS R42, R18 ;  /* 0x00000012002a7213 */ /* 0x000fe20000000000 */
[----:B------:R-:W-:-:S06]  /*490f0*/  ULDC UR4, c[0x0][0x2b0] ;  /* 0x0000ac0000047ab9 */ /* 0x000fcc0000000800 */
[----:B------:R-:W3:Y:S01]  /*49100*/  LDC R20, c[0x0][0x2d4] ;  /* 0x0000b500ff147b82 */ /* 0x000ee20000000800 */
[-C--:B--2---:R-:W-:Y:S02]  /*49110*/  IABS R19, R41.reuse ;  /* 0x0000002900137213 */ /* 0x084fe40000000000 */
[----:B------:R-:W-:Y:S02]  /*49120*/  LOP3.LUT R18, R18, R41, RZ, 0x3c, !PT ;  /* 0x0000002912127212 */ /* 0x000fe400078e3cff */
[----:B------:R-:W2:Y:S02]  /*49130*/  I2F.RP R21, R19 ;  /* 0x0000001300157306 */ /* 0x000ea40000209400 */
[----:B------:R-:W-:Y:S02]  /*49140*/  ISETP.GE.AND P4, PT, R18, RZ, PT ;  /* 0x000000ff1200720c */ /* 0x000fe40003f86270 */
[----:B---3--:R-:W-:-:S04]  /*49150*/  IABS R44, R20 ;  /* 0x00000014002c7213 */ /* 0x008fc80000000000 */
[----:B--2---:R-:W0:Y:S02]  /*49160*/  MUFU.RCP R21, R21 ;  /* 0x0000001500157308 */ /* 0x004e240000001000 */
[----:B0-----:R-:W-:-:S06]  /*49170*/  VIADD R22, R21, 0xffffffe ;  /* 0x0ffffffe15167836 */ /* 0x001fcc0000000000 */
[----:B-1----:R0:W1:Y:S02]  /*49180*/  F2I.FTZ.U32.TRUNC.NTZ R23, R22 ;  /* 0x0000001600177305 */ /* 0x002064000021f000 */
[----:B0-----:R-:W-:Y:S01]  /*49190*/  HFMA2.MMA R22, -RZ, RZ, 0, 0 ;  /* 0x00000000ff167435 */ /* 0x001fe200000001ff */
[----:B-1----:R-:W-:-:S04]  /*491a0*/  IMAD.MOV R40, RZ, RZ, -R23 ;  /* 0x000000ffff287224 */ /* 0x002fc800078e0a17 */
[----:B------:R-:W-:Y:S02]  /*491b0*/  IMAD R43, R40, R19, RZ ;  /* 0x00000013282b7224 */ /* 0x000fe400078e02ff */
[----:B------:R-:W-:-:S03]  /*491c0*/  IMAD.MOV.U32 R40, RZ, RZ, R42 ;  /* 0x000000ffff287224 */ /* 0x000fc600078e002a */
        /* <DEDUP_REMOVED lines=14> */
[----:B------:R-:W-:-:S05]  /*492b0*/  @P2 IADD3 R21, R21, 0x1, RZ ;  /* 0x0000000115152810 */ /* 0x000fca0007ffe0ff */
        /* <DEDUP_REMOVED lines=71> */
.L_x_47391:
[----:B------:R-:W-:Y:S05]  /*49730*/  @!P3 BRA `(.L_x_47390) ;  /* 0x000000040068b947 */ /* 0x000fea0003800000 */
[----:B012---:R-:W0:Y:S01]  /*49740*/  LDC.64 R14, c[0x0][0x288] ;  /* 0x0000a200ff0e7b82 */ /* 0x007e220000000a00 */
[C---:B------:R-:W-:Y:S01]  /*49750*/  VIADD R41, R21.reuse, 0xfffffffd ;  /* 0xfffffffd15297836 */ /* 0x040fe20000000000 */
[----:B------:R-:W-:Y:S01]  /*49760*/  ULDC UR4, c[0x0][0x2b8] ;  /* 0x0000ae0000047ab9 */ /* 0x000fe20000000800 */
[C---:B------:R-:W-:Y:S02]  /*49770*/  VIADD R47, R21.reuse, 0xffffffff ;  /* 0xffffffff152f7836 */ /* 0x040fe40000000000 */
[----:B------:R-:W-:Y:S02]  /*49780*/  IMAD R19, R46, UR6, R21 ;  /* 0x000000062e137c24 */ /* 0x000fe4000f8e0215 */
[C---:B------:R-:W-:Y:S02]  /*49790*/  VIADD R23, R21.reuse, 0xfffffffe ;  /* 0xfffffffe15177836 */ /* 0x040fe40000000000 */
[----:B------:R-:W-:Y:S02]  /*497a0*/  VIADD R45, R21, 0xfffffffc ;  /* 0xfffffffc152d7836 */ /* 0x000fe40000000000 */
[----:B------:R-:W-:-:S04]  /*497b0*/  IMAD.WIDE R16, R19, 0x4, R4 ;  /* 0x0000000413107825 */ /* 0x000fc800078e0204 */
[--C-:B------:R-:W-:Y:S01]  /*497c0*/  IMAD R41, R41, UR4, R38.reuse ;  /* 0x0000000429297c24 */ /* 0x100fe2000f8e0226 */
[----:B------:R-:W-:Y:S01]  /*497d0*/  MOV R42, R16 ;  /* 0x00000010002a7202 */ /* 0x000fe20000000f00 */
[----:B------:R-:W-:Y:S02]  /*497e0*/  IMAD R47, R47, UR4, R38 ;  /* 0x000000042f2f7c24 */ /* 0x000fe4000f8e0226 */
[----:B------:R-:W-:-:S04]  /*497f0*/  IMAD.WIDE R18, R19, 0x4, R2 ;  /* 0x0000000413127825 */ /* 0x000fc800078e0202 */
[--C-:B------:R-:W-:Y:S02]  /*49800*/  IMAD R23, R23, UR4, R38.reuse ;  /* 0x0000000417177c24 */ /* 0x100fe4000f8e0226 */
[----:B------:R-:W-:Y:S01]  /*49810*/  IMAD R45, R45, UR4, R38 ;  /* 0x000000042d2d7c24 */ /* 0x000fe2000f8e0226 */
[----:B------:R-:W-:Y:S01]  /*49820*/  ULDC.64 UR4, c[0x0][0x290] ;  /* 0x0000a40000047ab9 */ /* 0x000fe20000000a00 */
[-C--:B------:R-:W-:Y:S02]  /*49830*/  IMAD R49, R41, R20.reuse, RZ ;  /* 0x0000001429317224 */ /* 0x080fe400078e02ff */
[-C--:B------:R-:W-:Y:S02]  /*49840*/  IMAD R55, R47, R20.reuse, RZ ;  /* 0x000000142f377224 */ /* 0x080fe400078e02ff */
[-C--:B------:R-:W-:Y:S02]  /*49850*/  IMAD R53, R23, R20.reuse, RZ ;  /* 0x0000001417357224 */ /* 0x080fe400078e02ff */
[----:B------:R-:W-:-:S02]  /*49860*/  IMAD R51, R45, R20, RZ ;  /* 0x000000142d337224 */ /* 0x000fc400078e02ff */
[----:B------:R-:W-:Y:S02]  /*49870*/  IMAD.MOV.U32 R41, RZ, RZ, R17 ;  /* 0x000000ffff297224 */ /* 0x000fe400078e0011 */
[----:B------:R-:W-:Y:S02]  /*49880*/  IMAD.MOV.U32 R40, RZ, RZ, R18 ;  /* 0x000000ffff287224 */ /* 0x000fe400078e0012 */
[----:B------:R-:W-:Y:S02]  /*49890*/  IMAD.MOV.U32 R57, RZ, RZ, R19 ;  /* 0x000000ffff397224 */ /* 0x000fe400078e0013 */
[----:B------:R-:W-:-:S07]  /*498a0*/  VIADD R47, R21, 0x4 ;  /* 0x00000004152f7836 */ /* 0x000fce0000000000 */
.L_x_47392:
[----:B---3-5:R-:W-:Y:S01]  /*498b0*/  IMAD.IADD R21, R55, 0x1, R43 ;  /* 0x0000000137157824 */ /* 0x028fe200078e022b */
[----:B------:R-:W1:Y:S03]  /*498c0*/  @P1 LDC.64 R18, c[0x0][0x2a8] ;  /* 0x0000aa00ff121b82 */ /* 0x000e660000000a00 */
[----:B0-----:R-:W-:-:S05]  /*498d0*/  IMAD.WIDE R16, R21, 0x4, R14 ;  /* 0x0000000415107825 */ /* 0x001fca00078e020e */
[----:B------:R0:W2:Y:S01]  /*498e0*/  LDG.E R43, desc[UR8][R16.64] ;  /* 0x00000008102b7981 */ /* 0x0000a2000c1e1900 */
[----:B------:R-:W-:Y:S02]  /*498f0*/  SHF.R.S32.HI R20, RZ, 0x1f, R21 ;  /* 0x0000001fff147819 */ /* 0x000fe40000011415 */
[----:B0-----:R-:W-:Y:S01]  /*49900*/  MOV R16, R42 ;  /* 0x0000002a00107202 */ /* 0x001fe20000000f00 */
[----:B------:R-:W-:Y:S01]  /*49910*/  IMAD.MOV.U32 R17, RZ, RZ, R41 ;  /* 0x000000ffff117224 */ /* 0x000fe200078e0029 */
[----:B-1----:R-:W-:-:S04]  /*49920*/  @P1 LEA R18, P0, R21, R18, 0x2 ;  /* 0x0000001215121211 */ /* 0x002fc800078010ff */
[C---:B------:R-:W-:Y:S01]  /*49930*/  @P1 LEA.HI.X R19, R21.reuse, R19, R20, 0x2, P0 ;  /* 0x0000001315131211 */ /* 0x040fe200000f1414 */
[----:B--2---:R0:W-:Y:S04]  /*49940*/  STG.E desc[UR8][R16.64], R43 ;  /* 0x0000002b10007986 */ /* 0x0041e8000c101908 */
[----:B------:R1:W2:Y:S01]  /*49950*/  @P1 LDG.E R45, desc[UR8][R18.64] ;  /* 0x00000008122d1981 */ /* 0x0002a2000c1e1900 */
[----:B------:R-:W-:-:S04]  /*49960*/  LEA R22, P0, R21, UR4, 0x2 ;  /* 0x0000000415167c11 */ /* 0x000fc8000f8010ff */
[----:B------:R-:W-:Y:S02]  /*49970*/  LEA.HI.X R23, R21, UR5, R20, 0x2, P0 ;  /* 0x0000000515177c11 */ /* 0x000fe400080f1414 */
[----:B------:R-:W3:Y:S01]  /*49980*/  @P1 LDC.64 R20, c[0x0][0x2a8] ;  /* 0x0000aa00ff141b82 */ /* 0x000ee20000000a00 */
[----:B-1----:R-:W-:Y:S02]  /*49990*/  IMAD.MOV.U32 R18, RZ, RZ, R40 ;  /* 0x000000ffff127224 */ /* 0x002fe400078e0028 */
[----:B------:R-:W-:-:S05]  /*499a0*/  IMAD.MOV.U32 R19, RZ, RZ, R57 ;  /* 0x000000ffff137224 */ /* 0x000fca00078e0039 */
[----:B--2---:R-:W-:Y:S04]  /*499b0*/  @P1 STG.E desc[UR8][R18.64], R45 ;  /* 0x0000002d12001986 */ /* 0x004fe8000c101908 */
        /* <DEDUP_REMOVED lines=12> */
[----:B--2---:R0:W-:Y:S04]  /*49a80*/  @P1 STG.E desc[UR8][R18.64+-0x4], R21 ;  /* 0xfffffc1512001986 */ /* 0x0041e8000c101908 */
[----:B------:R-:W2:Y:S01]  /*49a90*/  LDG.E R42, desc[UR8][R42.64] ;  /* 0x000000082a2a7981 */ /* 0x000ea2000c1e1900 */
[----:B0-----:R-:W0:Y:S01]  /*49aa0*/  @P1 LDC.64 R20, c[0x0][0x2a8] ;  /* 0x0000aa00ff141b82 */ /* 0x001e220000000a00 */
[----:B--2---:R-:W-:-:S04]  /*49ab0*/  IMAD.IADD R45, R42, 0x1, R49 ;  /* 0x000000012a2d7824 */ /* 0x004fc800078e0231 */
[----:B------:R-:W-:-:S05]  /*49ac0*/  IMAD.WIDE R40, R45, 0x4, R14 ;  /* 0x000000042d287825 */ /* 0x000fca00078e020e */
        /* <DEDUP_REMOVED lines=8> */
[----:B--2---:R1:W-:Y:S04]  /*49b50*/  @P1 STG.E desc[UR8][R18.64+-0x8], R23 ;  /* 0xfffff81712001986 */ /* 0x0043e8000c101908 */
[----:B------:R-:W2:Y:S02]  /*49b60*/  LDG.E R44, desc[UR8][R44.64] ;  /* 0x000000082c2c7981 */ /* 0x000ea4000c1e1900 */
[----:B--2---:R-:W-:-:S05]  /*49b70*/  IADD3 R43, R44, R51, RZ ;  /* 0x000000332c2b7210 */ /* 0x004fca0007ffe0ff */
        /* <DEDUP_REMOVED lines=19> */
[----:B0-----:R-:W-:Y:S01]  /*49cb0*/  IADD3.X R41, R17, -0x1, RZ, P4, !PT ;  /* 0xffffffff11297810 */ /* 0x001fe200027fe4ff */
[----:B------:R-:W-:Y:S01]  /*49cc0*/  IMAD R51, R34, -0x4, R51 ;  /* 0xfffffffc22337824 */ /* 0x000fe200078e0233 */
[----:B------:R-:W-:Y:S07]  /*49cd0*/  @P0 BRA `(.L_x_47392) ;  /* 0xfffffff800f40947 */ /* 0x000fee000383ffff */
.L_x_47390:
[----:B012---:R-:W0:Y:S01]  /*49ce0*/  LDC.64 R14, c[0x0][0x250] ;  /* 0x00009400ff0e7b82 */ /* 0x007e220000000a00 */
[----:B------:R-:W2:Y:S07]  /*49cf0*/  LDG.E.CONSTANT R13, desc[UR8][R12.64] ;  /* 0x000000080c0d7981 */ /* 0x000eae000c1e9900 */
[----:B------:R-:W1:Y:S08]  /*49d00*/  LDC.64 R16, c[0x0][0x260] ;  /* 0x00009800ff107b82 */ /* 0x000e700000000a00 */
[----:B-----5:R-:W4:Y:S01]  /*49d10*/  LDC R41, c[0x0][0x2b0] ;  /* 0x0000ac00ff297b82 */ /* 0x020f220000000800 */
        /* <DEDUP_REMOVED lines=14> */
.L_x_47376:
[----:B------:R-:W0:Y:S01]  /*49e00*/  S2UR UR5, SR_CgaCtaId ;  /* 0x00000000000579c3 */ /* 0x000e220000008800 */
[----:B------:R-:W-:Y:S02]  /*49e10*/  UMOV UR4, 0x400 ;  /* 0x0000040000047882 */ /* 0x000fe40000000000 */
[----:B0-----:R-:W-:-:S09]  /*49e20*/  ULEA UR4, UR5, UR4, 0x18 ;  /* 0x0000000405047291 */ /* 0x001fd2000f8ec03f */
[----:B------:R0:W-:Y:S01]  /*49e30*/  STS [UR4+0x104], R55 ;  /* 0x00010437ff007988 */ /* 0x0001e20008000804 */
[----:B------:R-:W-:Y:S05]  /*49e40*/  BRA `(.L_x_47372) ;  /* 0x0000000400bc7947 */ /* 0x000fea0003800000 */
.L_x_47373:
        /* <DEDUP_REMOVED lines=12> */
[----:B--2---:R-:W-:-:S04]  /*49f10*/  IADD3 R14, P0, R24, UR7, RZ ;  /* 0x00000007180e7c10 */ /* 0x004fc8000ff1e0ff */
[----:B------:R-:W-:Y:S01]  /*49f20*/  LEA.HI.X.SX32 R13, R24, R23, 0x1, P0 ;  /* 0x00000017180d7211 */ /* 0x000fe200000f0eff */
[----:B------:R-:W-:-:S03]  /*49f30*/  IMAD.SHL.U32 R16, R14, 0x4, RZ ;  /* 0x000000040e107824 */ /* 0x000fc600078e00ff */
[----:B------:R-:W-:Y:S02]  /*49f40*/  SHF.L.U64.HI R14, R14, 0x2, R13 ;  /* 0x000000020e0e7819 */ /* 0x000fe4000001020d */
[----:B------:R-:W-:-:S04]  /*49f50*/  IADD3 R12, P0, R16, UR4, RZ ;  /* 0x00000004100c7c10 */ /* 0x000fc8000ff1e0ff */
[----:B------:R-:W-:Y:S01]  /*49f60*/  IADD3.X R13, R14, UR5, RZ, P0, !PT ;  /* 0x000000050e0d7c10 */ /* 0x000fe200087fe4ff */
[----:B------:R-:W-:Y:S02]  /*49f70*/  ULDC.64 UR4, c[0x0][0x218] ;  /* 0x0000860000047ab9 */ /* 0x000fe40000000a00 */
[----:B------:R-:W-:Y:S02]  /*49f80*/  IADD3 R16, P0, R16, UR4, RZ ;  /* 0x0000000410107c10 */ /* 0x000fe4000ff1e0ff */
[----:B------:R0:W2:Y:S02]  /*49f90*/  LDG.E.CONSTANT R23, desc[UR8][R12.64] ;  /* 0x000000080c177981 */ /* 0x0000a4000c1e9900 */
[----:B------:R-:W-:-:S06]  /*49fa0*/  IADD3.X R17, R14, UR5, RZ, P0, !PT ;  /* 0x000000050e117c10 */ /* 0x000fcc00087fe4ff */
[----:B------:R1:W5:Y:S01]  /*49fb0*/  LDG.E.CONSTANT R17, desc[UR8][R16.64] ;  /* 0x0000000810117981 */ /* 0x000362000c1e9900 */
[----:B------:R-:W3:Y:S01]  /*49fc0*/  S2UR UR5, SR_CgaCtaId ;  /* 0x00000000000579c3 */ /* 0x000ee20000008800 */
[----:B------:R-:W-:Y:S02]  /*49fd0*/  UMOV UR4, 0x400 ;  /* 0x0000040000047882 */ /* 0x000fe40000000000 */
[----:B---3--:R-:W-:-:S09]  /*49fe0*/  ULEA UR6, UR5, UR4, 0x18 ;  /* 0x0000000405067291 */ /* 0x008fd2000f8ec03f */
[----:B------:R-:W3:Y:S02]  /*49ff0*/  LDS R19, [UR6+0x104] ;  /* 0x00010406ff137984 */ /* 0x000ee40008000800 */
[----:B---3--:R-:W-:Y:S02]  /*4a000*/  IADD3 R14, P0, R28, R19, RZ ;  /* 0x000000131c0e7210 */ /* 0x008fe40007f1e0ff */
[----:B------:R-:W-:-:S03]  /*4a010*/  SHF.R.S32.HI R21, RZ, 0x1f, R19 ;  /* 0x0000001fff157819 */ /* 0x000fc60000011413 */
[----:B0-----:R-:W-:Y:S01]  /*4a020*/  IMAD.SHL.U32 R12, R14, 0x4, RZ ;  /* 0x000000040e0c7824 */ /* 0x001fe200078e00ff */
[----:B------:R-:W-:Y:S02]  /*4a030*/  LEA.HI.X.SX32 R21, R28, R21, 0x1, P0 ;  /* 0x000000151c157211 */ /* 0x000fe400000f0eff */
[----:B------:R-:W-:Y:S02]  /*4a040*/  ISETP.NE.U32.AND P0, PT, RZ, UR10, PT ;  /* 0x0000000aff007c0c */ /* 0x000fe4000bf05070 */
[----:B------:R-:W-:Y:S01]  /*4a050*/  SHF.L.U64.HI R13, R14, 0x2, R21 ;  /* 0x000000020e0d7819 */ /* 0x000fe20000010215 */
[----:B------:R-:W-:Y:S01]  /*4a060*/  VIADD R14, R19, 0x1 ;  /* 0x00000001130e7836 */ /* 0x000fe20000000000 */
[----:B------:R-:W-:Y:S02]  /*4a070*/  IADD3 R20, P2, R12, UR12, RZ ;  /* 0x0000000c0c147c10 */ /* 0x000fe4000ff5e0ff */
[----:B------:R-:W-:Y:S02]  /*4a080*/  ISETP.NE.AND.EX P0, PT, RZ, UR11, PT, P0 ;  /* 0x0000000bff007c0c */ /* 0x000fe4000bf05300 */
[----:B------:R-:W-:-:S02]  /*4a090*/  IADD3.X R21, R13, UR13, RZ, P2, !PT ;  /* 0x0000000d0d157c10 */ /* 0x000fc400097fe4ff */
[----:B------:R-:W-:-:S04]  /*4a0a0*/  IADD3 R12, P4, R12, UR14, RZ ;  /* 0x0000000e0c0c7c10 */ /* 0x000fc8000ff9e0ff */
[----:B------:R-:W-:Y:S01]  /*4a0b0*/  IADD3.X R13, R13, UR15, RZ, P4, !PT ;  /* 0x0000000f0d0d7c10 */ /* 0x000fe2000a7fe4ff */
[----:B--2---:R1:W-:Y:S04]  /*4a0c0*/  STG.E desc[UR8][R20.64], R23 ;  /* 0x0000001714007986 */ /* 0x0043e8000c101908 */
[----:B------:R-:W-:Y:S05]  /*4a0d0*/  @!P0 BRA `(.L_x_47393) ;  /* 0x0000000000e08947 */ /* 0x000fea0003800000 */
[----:B------:R-:W0:Y:S01]  /*4a0e0*/  LDC R22, c[0x0][0x2d8] ;  /* 0x0000b600ff167b82 */ /* 0x000e220000000800 */
[----:B------:R-:W-:Y:S01]  /*4a0f0*/  IABS R24, R23 ;  /* 0x0000001700187213 */ /* 0x000fe20000000000 */
[----:B------:R-:W-:Y:S01]  /*4a100*/  UIADD3 UR4, UR4, 0x108, URZ ;  /* 0x0000010804047890 */ /* 0x000fe2000fffe03f */
[----:B------:R-:W-:Y:S01]  /*4a110*/  IABS R45, R15 ;  /* 0x0000000f002d7213 */ /* 0x000fe20000000000 */
[----:B------:R-:W-:Y:S02]  /*4a120*/  IMAD.IADD R19, R28, 0x1, R19 ;  /* 0x000000011c137824 */ /* 0x000fe400078e0213 */
[----:B------:R-:W-:Y:S01]  /*4a130*/  ULEA UR4, UR5, UR4, 0x18 ;  /* 0x0000000405047291 */ /* 0x000fe2000f8ec03f */
[----:B0-----:R-:W-:-:S04]  /*4a140*/  IABS R41, R22 ;  /* 0x0000001600297213 */ /* 0x001fc80000000000 */
[----:B-1----:R-:W0:Y:S08]  /*4a150*/  I2F.RP R16, R41 ;  /* 0x0000002900107306 */ /* 0x002e300000209400 */
[----:B0-----:R-:W0:Y:S02]  /*4a160*/  MUFU.RCP R16, R16 ;  /* 0x0000001000107308 */ /* 0x001e240000001000 */
[----:B0-----:R-:W-:-:S06]  /*4a170*/  IADD3 R20, R16, 0xffffffe, RZ ;  /* 0x0ffffffe10147810 */ /* 0x001fcc0007ffe0ff */
[----:B------:R0:W1:Y:S02]  /*4a180*/  F2I.FTZ.U32.TRUNC.NTZ R21, R20 ;  /* 0x0000001400157305 */ /* 0x000064000021f000 */
[----:B0-----:R-:W-:Y:S02]  /*4a190*/  IMAD.MOV.U32 R20, RZ, RZ, RZ ;  /* 0x000000ffff147224 */ /* 0x001fe400078e00ff */
[----:B-1----:R-:W-:-:S04]  /*4a1a0*/  IMAD.MOV R18, RZ, RZ, -R21 ;  /* 0x000000ffff127224 */ /* 0x002fc800078e0a15 */
[----:B------:R-:W-:Y:S02]  /*4a1b0*/  IMAD R43, R18, R41, RZ ;  /* 0x00000029122b7224 */ /* 0x000fe400078e02ff */
[----:B------:R-:W-:Y:S02]  /*4a1c0*/  IMAD.MOV.U32 R18, RZ, RZ, R24 ;  /* 0x000000ffff127224 */ /* 0x000fe400078e0018 */
        /* <DEDUP_REMOVED lines=8> */
[----:B0-----:R-:W-:Y:S01]  /*4a250*/  IADD3 R20, R24, 0xffffffe, RZ ;  /* 0x0ffffffe18147810 */ /* 0x001fe20007ffe0ff */
[----:B------:R-:W-:Y:S01]  /*4a260*/  @!P2 VIADD R16, R16, 0x1 ;  /* 0x000000011010a836 */ /* 0x000fe20000000000 */
[----:B------:R-:W-:Y:S02]  /*4a270*/  ISETP.NE.AND P2, PT, R22, RZ, PT ;  /* 0x000000ff1600720c */ /* 0x000fe40003f45270 */
[----:B------:R-:W-:Y:S01]  /*4a280*/  ISETP.GE.U32.AND P0, PT, R18, R41, PT ;  /* 0x000000291200720c */ /* 0x000fe20003f06070 */
[----:B------:R0:W1:Y:S01]  /*4a290*/  F2I.FTZ.U32.TRUNC.NTZ R21, R20 ;  /* 0x0000001400157305 */ /* 0x000062000021f000 */
[----:B------:R-:W-:-:S04]  /*4a2a0*/  LOP3.LUT R18, R23, R22, RZ, 0x3c, !PT ;  /* 0x0000001617127212 */ /* 0x000fc800078e3cff */
[----:B------:R-:W-:Y:S01]  /*4a2b0*/  ISETP.GE.AND P4, PT, R18, RZ, PT ;  /* 0x000000ff1200720c */ /* 0x000fe20003f86270 */
[----:B0-----:R-:W-:-:S06]  /*4a2c0*/  IMAD.MOV.U32 R20, RZ, RZ, RZ ;  /* 0x000000ffff147224 */ /* 0x001fcc00078e00ff */
[----:B------:R-:W-:Y:S02]  /*4a2d0*/  @P0 VIADD R16, R16, 0x1 ;  /* 0x0000000110100836 */ /* 0x000fe40000000000 */
[----:B-1----:R-:W-:-:S04]  /*4a2e0*/  IMAD.MOV R18, RZ, RZ, -R21 ;  /* 0x000000ffff127224 */ /* 0x002fc800078e0a15 */
[----:B------:R-:W-:Y:S01]  /*4a2f0*/  @!P4 IMAD.MOV R16, RZ, RZ, -R16 ;  /* 0x000000ffff10c224 */ /* 0x000fe200078e0a10 */
[----:B------:R-:W-:Y:S01]  /*4a300*/  @!P2 LOP3.LUT R16, RZ, R22, RZ, 0x33, !PT ;  /* 0x00000016ff10a212 */ /* 0x000fe200078e33ff */
[----:B------:R-:W-:Y:S01]  /*4a310*/  IMAD R23, R18, R45, RZ ;  /* 0x0000002d12177224 */ /* 0x000fe200078e02ff */
[----:B------:R-:W-:Y:S02]  /*4a320*/  ISETP.NE.AND P4, PT, R15, RZ, PT ;  /* 0x000000ff0f00720c */ /* 0x000fe40003f85270 */
[----:B------:R-:W-:Y:S01]  /*4a330*/  IABS R18, R16 ;  /* 0x0000001000127213 */ /* 0x000fe20000000000 */
[----:B------:R-:W-:Y:S01]  /*4a340*/  IMAD.HI.U32 R23, R21, R23, R20 ;  /* 0x0000001715177227 */ /* 0x000fe200078e0014 */
[----:B------:R-:W-:Y:S02]  /*4a350*/  ISETP.GE.AND P2, PT, R16, RZ, PT ;  /* 0x000000ff1000720c */ /* 0x000fe40003f46270 */
[----:B------:R-:W-:-:S05]  /*4a360*/  MOV R20, R18 ;  /* 0x0000001200147202 */ /* 0x000fca0000000f00 */
[----:B------:R-:W-:-:S04]  /*4a370*/  IMAD.HI.U32 R18, R23, R20, RZ ;  /* 0x0000001417127227 */ /* 0x000fc800078e00ff */
[----:B------:R-:W-:-:S04]  /*4a380*/  IMAD.MOV R21, RZ, RZ, -R18 ;  /* 0x000000ffff157224 */ /* 0x000fc800078e0a12 */
[C---:B------:R-:W-:Y:S02]  /*4a390*/  IMAD R18, R45.reuse, R21, R20 ;  /* 0x000000152d127224 */ /* 0x040fe400078e0214 */
[----:B------:R-:W0:Y:S03]  /*4a3a0*/  LDC.64 R20, c[0x0][0x230] ;  /* 0x00008c00ff147b82 */ /* 0x000e260000000a00 */
[----:B------:R-:W-:-:S13]  /*4a3b0*/  ISETP.GT.U32.AND P0, PT, R45, R18, PT ;  /* 0x000000122d00720c */ /* 0x000fda0003f04070 */
[----:B------:R-:W-:-:S05]  /*4a3c0*/  @!P0 IMAD.IADD R18, R18, 0x1, -R45 ;  /* 0x0000000112128824 */ /* 0x000fca00078e0a2d */
[----:B------:R-:W-:-:S13]  /*4a3d0*/  ISETP.GT.U32.AND P0, PT, R45, R18, PT ;  /* 0x000000122d00720c */ /* 0x000fda0003f04070 */
[----:B------:R-:W-:-:S04]  /*4a3e0*/  @!P0 IMAD.IADD R18, R18, 0x1, -R45 ;  /* 0x0000000112128824 */ /* 0x000fc800078e0a2d */
[----:B------:R-:W-:Y:S01]  /*4a3f0*/  @!P2 IMAD.MOV R18, RZ, RZ, -R18 ;  /* 0x000000ffff12a224 */ /* 0x000fe200078e0a12 */
[----:B------:R-:W-:-:S04]  /*4a400*/  @!P4 LOP3.LUT R18, RZ, R15, RZ, 0x33, !PT ;  /* 0x0000000fff12c212 */ /* 0x000fc800078e33ff */
[----:B------:R-:W-:Y:S01]  /*4a410*/  LEA R15, R18, UR4, 0x2 ;  /* 0x00000004120f7c11 */ /* 0x000fe2000f8e10ff */
[----:B0-----:R-:W-:-:S04]  /*4a420*/  IMAD.WIDE R18, R19, 0x4, R20 ;  /* 0x0000000413127825 */ /* 0x001fc800078e0214 */
[----:B------:R-:W0:Y:S02]  /*4a430*/  LDS R16, [R15] ;  /* 0x000000000f107984 */ /* 0x000e240000000800 */
[----:B0----5:R-:W-:-:S05]  /*4a440*/  FADD.FTZ R21, R17, -R16 ;  /* 0x8000001011157221 */ /* 0x021fca0000010000 */
[----:B------:R0:W-:Y:S02]  /*4a450*/  STG.E desc[UR8][R18.64], R21 ;  /* 0x0000001512007986 */ /* 0x0001e4000c101908 */
.L_x_47393:
[----:B-----5:R2:W-:Y:S04]  /*4a460*/  STG.E desc[UR8][R12.64], R17 ;  /* 0x000000110c007986 */ /* 0x0205e8000c101908 */
[----:B------:R2:W-:Y:S02]  /*4a470*/  STS [UR6+0x104], R14 ;  /* 0x0001040eff007988 */ /* 0x0005e40008000806 */
.L_x_47374:
[----:B------:R-:W-:Y:S05]  /*4a480*/  WARPSYNC.ALL ;  /* 0x0000000000007948 */ /* 0x000fea0003800000 */
[----:B------:R-:W3:Y:S08]  /*4a490*/  S2UR UR5, SR_CgaCtaId ;  /* 0x00000000000579c3 */ /* 0x000ef00000008800 */
[----:B------:R-:W-:Y:S01]  /*4a4a0*/  BAR.SYNC.DEFER_BLOCKING 0x0 ;  /* 0x0000000000007b1d */ /* 0x000fe20000010000 */
[----:B------:R-:W-:-:S04]  /*4a4b0*/  IADD3 R30, R30, 0x1, RZ ;  /* 0x000000011e1e7810 */ /* 0x000fc80007ffe0ff */
[----:B------:R-:W-:Y:S01]  /*4a4c0*/  ISETP.LT.U32.AND P2, PT, R30, 0x10, PT ;  /* 0x000000101e00780c */ /* 0x000fe20003f41070 */
[----:B------:R-:W-:Y:S02]  /*4a4d0*/  UMOV UR4, 0x400 ;  /* 0x0000040000047882 */ /* 0x000fe40000000000 */
[----:B---3--:R-:W-:-:S09]  /*4a4e0*/  ULEA UR4, UR5, UR4, 0x18 ;  /* 0x0000000405047291 */ /* 0x008fd2000f8ec03f */
[----:B--2---:R-:W2:Y:S01]  /*4a4f0*/  LDS R12, [UR4+0x104] ;  /* 0x00010404ff0c7984 */ /* 0x004ea20008000800 */
[----:B------:R-:W-:Y:S02]  /*4a500*/  ULDC UR4, c[0x0][0x2d4] ;  /* 0x0000b50000047ab9 */ /* 0x000fe40000000800 */
[----:B------:R-:W-:-:S05]  /*4a510*/  IMAD.U32 R55, RZ, RZ, UR4 ;  /* 0x00000004ff377e24 */ /* 0x000fca000f8e00ff */
[----:B--2---:R-:W-:-:S13]  /*4a520*/  ISETP.GE.AND P0, PT, R12, R55, PT ;  /* 0x000000370c00720c */ /* 0x004fda0003f06270 */
[----:B------:R-:W-:Y:S05]  /*4a530*/  @!P0 BRA P2, `(.L_x_47394) ;  /* 0xffffffd8001c8947 */ /* 0x000fea000103ffff */
.L_x_47372:
[----:B------:R-:W-:Y:S05]  /*4a540*/  BSYNC B3 ;  /* 0x0000000000037941 */ /* 0x000fea0003800000 */
.L_x_47371:
[----:B------:R-:W-:Y:S02]  /*4a550*/  ULDC.64 UR4, c[0x0][0x278] ;  /* 0x00009e0000047ab9 */ /* 0x000fe40000000a00 */
[----:B------:R-:W-:-:S04]  /*4a560*/  ISETP.NE.U32.AND P0, PT, RZ, UR4, PT ;  /* 0x00000004ff007c0c */ /* 0x000fc8000bf05070 */
[----:B------:R-:W-:-:S04]  /*4a570*/  ISETP.NE.AND.EX P0, PT, RZ, UR5, PT, P0 ;  /* 0x00000005ff007c0c */ /* 0x000fc8000bf05300 */
[----:B------:R-:W-:-:S13]  /*4a580*/  ISETP.NE.OR P0, PT, R0, RZ, !P0 ;  /* 0x000000ff0000720c */ /* 0x000fda0004705670 */
[----:B------:R-:W-:Y:S05]  /*4a590*/  @P0 EXIT ;  /* 0x000000000000094d */ /* 0x000fea0003800000 */
[----:B-123--:R-:W1:Y:S01]  /*4a5a0*/  S2R R5, SR_CTAID.X ;  /* 0x0000000000057919 */ /* 0x00ee620000002500 */
[----:B------:R-:W1:Y:S02]  /*4a5b0*/  LDC.64 R2, c[0x0][0x278] ;  /* 0x00009e00ff027b82 */ /* 0x000e640000000a00 */
[----:B-1----:R-:W-:-:S06]  /*4a5c0*/  IMAD.WIDE.U32 R2, R5, 0x4, R2 ;  /* 0x0000000405027825 */ /* 0x002fcc00078e0002 */
[----:B------:R-:W2:Y:S02]  /*4a5d0*/  LDG.E R2, desc[UR8][R2.64] ;  /* 0x0000000802027981 */ /* 0x000ea4000c1e1900 */
[----:B--2---:R-:W-:-:S13]  /*4a5e0*/  ISETP.GE.AND P0, PT, R2, R55, PT ;  /* 0x000000370200720c */ /* 0x004fda0003f06270 */
        /* <DEDUP_REMOVED lines=10> */
.L_x_47395:
[----:B------:R-:W-:Y:S02]  /*4a690*/  ULDC.64 UR4, c[0x0][0x280] ;  /* 0x0000a00000047ab9 */ /* 0x000fe40000000a00 */
[----:B------:R-:W-:-:S05]  /*4a6a0*/  IADD3 R2, P0, R5, UR4, RZ ;  /* 0x0000000405027c10 */ /* 0x000fca000ff1e0ff */
[----:B------:R-:W-:-:S05]  /*4a6b0*/  IMAD.X R3, RZ, RZ, UR5, P0 ;  /* 0x00000005ff037e24 */ /* 0x000fca00080e06ff */
[----:B------:R-:W-:Y:S01]  /*4a6c0*/  STG.E.U8 desc[UR8][R2.64], RZ ;  /* 0x000000ff02007986 */ /* 0x000fe2000c101108 */
[----:B------:R-:W-:Y:S05]  /*4a6d0*/  EXIT ;  /* 0x000000000000794d */ /* 0x000fea0003800000 */
.L_x_47396:
        /* <DEDUP_REMOVED lines=10> */
.L_x_74364:


//--------------------- .text._ZN17fastertransformer38beam_online_softmax_topk_stage2_kernelIfLi16ELi128EEEvPKfS2_PiPT_ii --------------------------
	.section	.text._ZN17fastertransformer38beam_online_softmax_topk_stage2_kernelIfLi16ELi128EEEvPKfS2_PiPT_ii,"ax",@progbits
	.align	128
        .global         _ZN17fastertransformer38beam_online_softmax_topk_stage2_kernelIfLi16ELi128EEEvPKfS2_PiPT_ii
        .type           _ZN17fastertransformer38beam_online_softmax_topk_stage2_kernelIfLi16ELi128EEEvPKfS2_PiPT_ii,@function
        .size           _ZN17fastertransformer38beam_online_softmax_topk_stage2_kernelIfLi16ELi128EEEvPKfS2_PiPT_ii,(.L_x_74365 - _ZN17fastertransformer38beam_online_softmax_topk_stage2_kernelIfLi16ELi128EEEvPKfS2_PiPT_ii)
        .other          _ZN17fastertransformer38beam_online_softmax_topk_stage2_kernelIfLi16ELi128EEEvPKfS2_PiPT_ii,@"STO_CUDA_ENTRY STV_DEFAULT"
_ZN17fastertransformer38beam_online_softmax_topk_stage2_kernelIfLi16ELi128EEEvPKfS2_PiPT_ii:
.text._ZN17fastertransformer38beam_online_softmax_topk_stage2_kernelIfLi16ELi128EEEvPKfS2_PiPT_ii:
[----:B------:R-:W-:Y:S01]  /*0000*/  LDC R1, c[0x0][0x28] ;  /* 0x00000a00ff017b82 */ /* 0x000fe20000000800 */
[----:B------:R-:W0:Y:S07]  /*0010*/  S2R R49, SR_TID.X ;  /* 0x0000000000317919 */ /* 0x000e2e0000002100 */
[----:B------:R-:W1:Y:S01]  /*0020*/  LDC R4, c[0x0][0x234] ;  /* 0x00008d00ff047b82 */ /* 0x000e620000000800 */
[----:B------:R-:W-:Y:S01]  /*0030*/  ULDC.64 UR6, c[0x0][0x208] ;  /* 0x0000820000067ab9 */ /* 0x000fe20000000a00 */
[----:B------:R-:W-:Y:S01]  /*0040*/  BSSY B0, `(.L_x_47397) ;  /* 0x00000a5000007945 */ /* 0x000fe20003800000 */
[----:B------:R-:W2:Y:S01]  /*0050*/  S2R R0, SR_CTAID.X ;  /* 0x0000000000007919 */ /* 0x000ea20000002500 */
        /* <DEDUP_REMOVED lines=14> */
[----:B-1----:R-:W-:-:S02]  /*0140*/  IMAD R5, R4, 0x22, RZ ;  /* 0x0000002204057824 */ /* 0x002fc400078e02ff */
[----:B------:R-:W-:Y:S02]  /*0150*/  IMAD.MOV.U32 R42, RZ, RZ, -0x800001 ;  /* 0xff7fffffff2a7424 */ /* 0x000fe400078e00ff */
[----:B------:R-:W-:Y:S02]  /*0160*/  IMAD.MOV.U32 R25, RZ, RZ, -0x1 ;  /* 0xffffffffff197424 */ /* 0x000fe400078e00ff */
[----:B------:R-:W-:Y:S01]  /*0170*/  IMAD.MOV.U32 R41, RZ, RZ, -0x800001 ;  /* 0xff7fffffff297424 */ /* 0x000fe200078e00ff */
[----:B0-----:R-:W-:Y:S01]  /*0180*/  ISETP.GE.AND P0, PT, R49, R5, PT ;  /* 0x000000053100720c */ /* 0x001fe20003f06270 */
        /* <DEDUP_REMOVED lines=15> */
[----:B--2---:R-:W-:Y:S06]  /*0280*/  @P0 BRA `(.L_x_47398) ;  /* 0x0000000800000947 */ /* 0x004fec0003800000 */
        /* <DEDUP_REMOVED lines=22> */
.L_x_47401:
        /* <DEDUP_REMOVED lines=9> */
[----:B0-----:R-:W-:-:S09]  /*0480*/  IADD3 R9, R9, 0x200, RZ ;  /* 0x0000020009097810 */ /* 0x001fd20007ffe0ff */
[----:B------:R-:W-:Y:S05]  /*0490*/  @P0 BRA `(.L_x_47401) ;  /* 0xfffffffc00d40947 */ /* 0x000fea000383ffff */
.L_x_47400:
[----:B------:R-:W-:Y:S05]  /*04a0*/  BSYNC B1 ;  /* 0x0000000000017941 */ /* 0x000fea0003800000 */
.L_x_47399:
        /* <DEDUP_REMOVED lines=19> */
.L_x_47404:
        /* <DEDUP_REMOVED lines=38> */
.L_x_47403:
[----:B------:R-:W-:Y:S05]  /*0840*/  BSYNC B1 ;  /* 0x0000000000017941 */ /* 0x000fea0003800000 */
.L_x_47402:
        /* <DEDUP_REMOVED lines=25> */
.L_x_47406:
[----:B------:R-:W-:Y:S05]  /*09e0*/  BSYNC B1 ;  /* 0x0000000000017941 */ /* 0x000fea0003800000 */
.L_x_47405:
        /* <DEDUP_REMOVED lines=10> */
.L_x_47398:
[----:B------:R-:W-:Y:S05]  /*0a90*/  BSYNC B0 ;  /* 0x0000000000007941 */ /* 0x000fea0003800000 */
.L_x_47397:
[----:B------:R-:W-:Y:S01]  /*0aa0*/  ISETP.GE.U32.AND P0, PT, R49, R4, PT ;  /* 0x000000043100720c */ /* 0x000fe20003f06070 */
[----:B------:R-:W-:Y:S01]  /*0ab0*/  BAR.SYNC.DEFER_BLOCKING 0x0 ;  /* 0x0000000000007b1d */ /* 0x000fe20000010000 */
[----:B------:R-:W-:Y:S01]  /*0ac0*/  IMAD.MOV.U32 R4, RZ, RZ, -0x1 ;  /* 0xffffffffff047424 */ /* 0x000fe200078e00ff */
[----:B------:R-:W-:Y:S01]  /*0ad0*/  MOV R5, 0xffffffff ;  /* 0xffffffff00057802 */ /* 0x000fe20000000f00 */
[----:B------:R-:W-:Y:S01]  /*0ae0*/  IMAD.MOV.U32 R2, RZ, RZ, RZ ;  /* 0x000000ffff027224 */ /* 0x000fe200078e00ff */
[----:B0-----:R-:W-:Y:S01]  /*0af0*/  MOV R12, 0xffffffff ;  /* 0xffffffff000c7802 */ /* 0x001fe20000000f00 */
        /* <DEDUP_REMOVED lines=42> */
[----:B------:R-:W-:Y:S01]  /*0da0*/  IMAD.IADD R10, R2, 0x1, -R11 ;  /* 0x00000001020a7824 */ /* 0x000fe200078e0a0b */
[----:B------:R-:W-:-:S04]  /*0db0*/  HFMA2.MMA R12, -RZ, RZ, 0, 0 ;  /* 0x00000000ff0c7435 */ /* 0x000fc800000001ff */
[----:B------:R-:W-:-:S13]  /*0dc0*/  ISETP.GT.AND P0, PT, R10, RZ, PT ;  /* 0x000000ff0a00720c */ /* 0x000fda0003f04270 */
[----:B------:R-:W-:Y:S05]  /*0dd0*/  @!P0 BRA `(.L_x_47411) ;  /* 0x0000004000888947 */ /* 0x000fea0003800000 */
[----:B------:R-:W-:Y:S02]  /*0de0*/  ISETP.GT.AND P0, PT, R10, 0xc, PT ;  /* 0x0000000c0a00780c */ /* 0x000fe40003f04270 */
[----:B------:R-:W-:Y:S02]  /*0df0*/  PLOP3.LUT P1, PT, PT, PT, PT, 0x80, 0x0 ;  /* 0x000000000000781c */ /* 0x000fe40003f2f070 */
[----:B------:R-:W-:-:S11]  /*0e00*/  LOP3.LUT R13, R13, 0xfffffff7, RZ, 0xc0, !PT ;  /* 0xfffffff70d0d7812 */ /* 0x000fd600078ec0ff */
[----:B------:R-:W-:Y:S01]  /*0e10*/  @P1 LOP3.LUT R13, R13, 0x8, RZ, 0xfc, !PT ;  /* 0x000000080d0d1812 */ /* 0x000fe200078efcff */
[----:B------:R-:W-:Y:S06]  /*0e20*/  @!P0 BRA `(.L_x_47412) ;  /* 0x0000002800e88947 */ /* 0x000fec0003800000 */
[----:B------:R-:W-:Y:S02]  /*0e30*/  PLOP3.LUT P0, PT, PT, PT, PT, 0x8, 0x0 ;  /* 0x000000000000781c */ /* 0x000fe40003f0e170 */
[----:B------:R-:W-:-:S11]  /*0e40*/  LOP3.LUT R13, R13, 0xfffffff7, RZ, 0xc0, !PT ;  /* 0xfffffff70d0d7812 */ /* 0x000fd600078ec0ff */
[----:B------:R-:W-:-:S07]  /*0e50*/  @P0 LOP3.LUT R13, R13, 0x8, RZ, 0xfc, !PT ;  /* 0x000000080d0d0812 */ /* 0x000fce00078efcff */
.L_x_47413:
[----:B------:R-:W0:Y:S01]  /*0e60*/  S2UR UR5, SR_CgaCtaId ;  /* 0x00000000000579c3 */ /* 0x000e220000008800 */
[----:B------:R-:W-:Y:S01]  /*0e70*/  UMOV UR4, 0x400 ;  /* 0x0000040000047882 */ /* 0x000fe20000000000 */
[----:B------:R-:W-:Y:S01]  /*0e80*/  IMAD R14, R49, 0x22, R12 ;  /* 0x00000022310e7824 */ /* 0x000fe200078e020c */
[----:B------:R-:W-:Y:S01]  /*0e90*/  UIADD3 UR4, UR4, 0x2b0, URZ ;  /* 0x000002b004047890 */ /* 0x000fe2000fffe03f */
[----:B------:R-:W-:Y:S02]  /*0ea0*/  IMAD.SHL.U32 R15, R12, 0x4, RZ ;  /* 0x000000040c0f7824 */ /* 0x000fe400078e00ff */
[----:B------:R-:W-:-:S03]  /*0eb0*/  VIADD R10, R10, 0xfffffff0 ;  /* 0xfffffff00a0a7836 */ /* 0x000fc60000000000 */
[C---:B------:R-:W-:Y:S02]  /*0ec0*/  ISETP.EQ.AND P1, PT, R15.reuse, 0x40, PT ;  /* 0x000000400f00780c */ /* 0x040fe40003f22270 */
[C---:B------:R-:W-:Y:S02]  /*0ed0*/  ISETP.EQ.AND P3, PT, R15.reuse, 0x78, PT ;  /* 0x000000780f00780c */ /* 0x040fe40003f62270 */
[C---:B------:R-:W-:Y:S02]  /*0ee0*/  ISETP.EQ.AND P6, PT, R15.reuse, RZ, PT ;  /* 0x000000ff0f00720c */ /* 0x040fe40003fc2270 */
[C---:B------:R-:W-:Y:S02]  /*0ef0*/  ISETP.EQ.AND P0, PT, R15.reuse, 0x38, PT ;  /* 0x000000380f00780c */ /* 0x040fe40003f02270 */
[C---:B------:R-:W-:Y:S02]  /*0f00*/  ISETP.EQ.AND P2, PT, R15.reuse, 0x48, PT ;  /* 0x000000480f00780c */ /* 0x040fe40003f42270 */
[----:B------:R-:W-:-:S02]  /*0f10*/  ISETP.EQ.AND P5, PT, R15, 0x8, PT ;  /* 0x000000080f00780c */ /* 0x000fc40003fa2270 */
[----:B------:R-:W-:Y:S02]  /*0f20*/  ISETP.EQ.AND P4, PT, R15, 0x60, PT ;  /* 0x000000600f00780c */ /* 0x000fe40003f82270 */
[----:B------:R-:W-:Y:S01]  /*0f30*/  P2R R2, PR, RZ, 0x40 ;  /* 0x00000040ff027803 */ /* 0x000fe20000000000 */
[----:B0-----:R-:W-:Y:S01]  /*0f40*/  ULEA UR4, UR5, UR4, 0x18 ;  /* 0x0000000405047291 */ /* 0x001fe2000f8ec03f */
[----:B------:R-:W-:-:S05]  /*0f50*/  P2R R17, PR, RZ, 0x20 ;  /* 0x00000020ff117803 */ /* 0x000fca0000000000 */
[----:B------:R-:W-:-:S05]  /*0f60*/  LEA R14, R14, UR4, 0x2 ;  /* 0x000000040e0e7c11 */ /* 0x000fca000f8e10ff */
[----:B------:R-:W0:Y:S04]  /*0f70*/  LDS.64 R4, [R14] ;  /* 0x000000000e047984 */ /* 0x000e280000000a00 */
[----:B------:R-:W1:Y:S04]  /*0f80*/  LDS.64 R6, [R14+0x40] ;  /* 0x000040000e067984 */ /* 0x000e680000000a00 */
[----:B------:R-:W2:Y:S01]  /*0f90*/  LDS.64 R8, [R14+0x8] ;  /* 0x000008000e087984 */ /* 0x000ea20000000a00 */
[--C-:B0-----:R-:W-:Y:S01]  /*0fa0*/  @P1 IMAD.MOV.U32 R47, RZ, RZ, R4.reuse ;  /* 0x000000ffff2f1224 */ /* 0x101fe200078e0004 */
[----:B------:R-:W-:Y:S01]  /*0fb0*/  @P0 MOV R48, R5 ;  /* 0x0000000500300202 */ /* 0x000fe20000000f00 */
[----:B------:R-:W-:Y:S01]  /*0fc0*/  @P1 IMAD.MOV.U32 R46, RZ, RZ, R5 ;  /* 0x000000ffff2e1224 */ /* 0x000fe200078e0005 */
[----:B------:R-:W-:Y:S01]  /*0fd0*/  @P2 MOV R45, R4 ;  /* 0x00000004002d2202 */ /* 0x000fe20000000f00 */
[----:B------:R-:W-:-:S02]  /*0fe0*/  @P3 IMAD.MOV.U32 R33, RZ, RZ, R4 ;  /* 0x000000ffff213224 */ /* 0x000fc400078e0004 */
[----:B------:R-:W-:Y:S01]  /*0ff0*/  @P3 IMAD.MOV.U32 R32, RZ, RZ, R5 ;  /* 0x000000ffff203224 */ /* 0x000fe200078e0005 */
[C---:B------:R-:W-:Y:S01]  /*1000*/  ISETP.EQ.AND P3, PT, R15.reuse, 0x50, PT ;  /* 0x000000500f00780c */ /* 0x040fe20003f62270 */
[----:B-1----:R-:W-:Y:S02]  /*1010*/  @P6 IMAD.MOV.U32 R47, RZ, RZ, R6 ;  /* 0x000000ffff2f6224 */ /* 0x002fe400078e0006 */
[--C-:B------:R-:W-:Y:S01]  /*1020*/  @P6 IMAD.MOV.U32 R46, RZ, RZ, R7.reuse ;  /* 0x000000ffff2e6224 */ /* 0x100fe200078e0007 */
[----:B------:R-:W-:Y:S01]  /*1030*/  ISETP.EQ.AND P6, PT, R15, 0x68, PT ;  /* 0x000000680f00780c */ /* 0x000fe20003fc2270 */
[----:B------:R-:W-:Y:S02]  /*1040*/  @P0 IMAD.MOV.U32 R52, RZ, RZ, R4 ;  /* 0x000000ffff340224 */ /* 0x000fe400078e0004 */
[----:B------:R-:W-:Y:S02]  /*1050*/  @P0 IMAD.MOV.U32 R33, RZ, RZ, R6 ;  /* 0x000000ffff210224 */ /* 0x000fe400078e0006 */
[----:B------:R-:W-:-:S02]  /*1060*/  @P0 IMAD.MOV.U32 R32, RZ, RZ, R7 ;  /* 0x000000ffff200224 */ /* 0x000fc400078e0007 */
[----:B--2---:R-:W-:Y:S02]  /*1070*/  @P0 IMAD.MOV.U32 R47, RZ, RZ, R8 ;  /* 0x000000ffff2f0224 */ /* 0x004fe400078e0008 */
[----:B------:R-:W-:Y:S01]  /*1080*/  @P0 IMAD.MOV.U32 R46, RZ, RZ, R9 ;  /* 0x000000ffff2e0224 */ /* 0x000fe200078e0009 */
[----:B------:R-:W-:Y:S01]  /*1090*/  ISETP.EQ.AND P0, PT, R15, 0x10, PT ;  /* 0x000000100f00780c */ /* 0x000fe20003f02270 */
[--C-:B------:R-:W-:Y:S02]  /*10a0*/  @P2 IMAD.MOV.U32 R44, RZ, RZ, R5.reuse ;  /* 0x000000ffff2c2224 */ /* 0x100fe400078e0005 */
[----:B------:R-:W-:Y:S01]  /*10b0*/  @P3 IMAD.MOV.U32 R43, RZ, RZ, R4 ;  /* 0x000000ffff2b3224 */ /* 0x000fe200078e0004 */
[----:B------:R-:W-:Y:S01]  /*10c0*/  P2R R16, PR, RZ, 0x1 ;  /* 0x00000001ff107803 */ /* 0x000fe20000000000 */
[----:B------:R-:W-:Y:S02]  /*10d0*/  @P3 IMAD.MOV.U32 R42, RZ, RZ, R5 ;  /* 0x000000ffff2a3224 */ /* 0x000fe400078e0005 */
[----:B------:R-:W-:-:S02]  /*10e0*/  @P5 IMAD.MOV.U32 R45, RZ, RZ, R6 ;  /* 0x000000ffff2d5224 */ /* 0x000fc400078e0006 */
[----:B------:R-:W-:Y:S02]  /*10f0*/  @P5 IMAD.MOV.U32 R44, RZ, RZ, R7 ;  /* 0x000000ffff2c5224 */ /* 0x000fe400078e0007 */
[----:B------:R-:W-:Y:S02]  /*1100*/  @P1 IMAD.MOV.U32 R45, RZ, RZ, R8 ;  /* 0x000000ffff2d1224 */ /* 0x000fe400078e0008 */
[----:B------:R-:W-:Y:S01]  /*1110*/  @P0 IMAD.MOV.U32 R43, RZ, RZ, R6 ;  /* 0x000000ffff2b0224 */ /* 0x000fe200078e0006 */
[----:B------:R-:W-:Y:S01]  /*1120*/  @P0 MOV R42, R7 ;  /* 0x00000007002a0202 */ /* 0x000fe20000000f00 */
[--C-:B------:R-:W-:Y:S01]  /*1130*/  @P1 IMAD.MOV.U32 R44, RZ, RZ, R9.reuse ;  /* 0x000000ffff2c1224 */ /* 0x100fe200078e0009 */
[C---:B------:R-:W-:Y:S01]  /*1140*/  ISETP.EQ.AND P1, PT, R15.reuse, 0x58, PT ;  /* 0x000000580f00780c */ /* 0x040fe20003f22270 */
[----:B------:R-:W-:Y:S01]  /*1150*/  @P2 IMAD.MOV.U32 R43, RZ, RZ, R8 ;  /* 0x000000ffff2b2224 */ /* 0x000fe200078e0008 */
[C---:B------:R-:W-:Y:S01]  /*1160*/  ISETP.EQ.AND P0, PT, R15.reuse, 0x70, PT ;  /* 0x000000700f00780c */ /* 0x040fe20003f02270 */
[----:B------:R-:W-:Y:S01]  /*1170*/  @P2 IMAD.MOV.U32 R42, RZ, RZ, R9 ;  /* 0x000000ffff2a2224 */ /* 0x000fe200078e0009 */
[----:B------:R-:W-:Y:S01]  /*1180*/  ISETP.EQ.AND P2, PT, R15, 0x18, PT ;  /* 0x000000180f00780c */ /* 0x000fe20003f42270 */
[----:B------:R-:W-:-:S02]  /*1190*/  @P4 IMAD.MOV.U32 R39, RZ, RZ, R4 ;  /* 0x000000ffff274224 */ /* 0x000fc400078e0004 */
[--C-:B------:R-:W-:Y:S02]  /*11a0*/  @P4 IMAD.MOV.U32 R38, RZ, RZ, R5.reuse ;  /* 0x000000ffff264224 */ /* 0x100fe400078e0005 */
[--C-:B------:R-:W-:Y:S02]  /*11b0*/  @P6 IMAD.MOV.U32 R37, RZ, RZ, R4.reuse ;  /* 0x000000ffff256224 */ /* 0x100fe400078e0004 */
[--C-:B------:R-:W-:Y:S02]  /*11c0*/  @P6 IMAD.MOV.U32 R36, RZ, RZ, R5.reuse ;  /* 0x000000ffff246224 */ /* 0x100fe400078e0005 */
[----:B------:R-:W-:Y:S02]  /*11d0*/  @P1 IMAD.MOV.U32 R41, RZ, RZ, R4 ;  /* 0x000000ffff291224 */ /* 0x000fe400078e0004 */
[----:B------:R-:W-:Y:S02]  /*11e0*/  @P1 IMAD.MOV.U32 R40, RZ, RZ, R5 ;  /* 0x000000ffff281224 */ /* 0x000fe400078e0005 */
[----:B------:R-:W-:Y:S01]  /*11f0*/  @P2 MOV R41, R6 ;  /* 0x0000000600292202 */ /* 0x000fe20000000f00 */
[----:B------:R-:W-:Y:S01]  /*1200*/  @P2 IMAD.MOV.U32 R40, RZ, RZ, R7 ;  /* 0x000000ffff282224 */ /* 0x000fe200078e0007 */
[----:B------:R-:W-:Y:S01]  /*1210*/  @P2 MOV R24, R5 ;  /* 0x0000000500182202 */ /* 0x000fe20000000f00 */
[----:B------:R-:W-:-:S02]  /*1220*/  @P3 IMAD.MOV.U32 R41, RZ, RZ, R8 ;  /* 0x000000ffff293224 */ /* 0x000fc400078e0008 */
[----:B------:R-:W-:Y:S01]  /*1230*/  @P3 IMAD.MOV.U32 R40, RZ, RZ, R9 ;  /* 0x000000ffff283224 */ /* 0x000fe200078e0009 */
[C---:B------:R-:W-:Y:S01]  /*1240*/  ISETP.EQ.AND P3, PT, R15.reuse, 0x20, PT ;  /* 0x000000200f00780c */ /* 0x040fe20003f62270 */
[----:B------:R-:W-:Y:S02]  /*1250*/  @P0 IMAD.MOV.U32 R35, RZ, RZ, R4 ;  /* 0x000000ffff230224 */ /* 0x000fe400078e0004 */
[----:B------:R-:W-:Y:S02]  /*1260*/  @P0 IMAD.MOV.U32 R34, RZ, RZ, R5 ;  /* 0x000000ffff220224 */ /* 0x000fe400078e0005 */
[----:B------:R-:W-:Y:S02]  /*1270*/  @P0 IMAD.MOV.U32 R33, RZ, RZ, R8 ;  /* 0x000000ffff210224 */ /* 0x000fe400078e0008 */
[----:B------:R-:W-:Y:S01]  /*1280*/  @P0 IMAD.MOV.U32 R32, RZ, RZ, R9 ;  /* 0x000000ffff200224 */ /* 0x000fe200078e0009 */
[----:B------:R-:W-:Y:S01]  /*1290*/  ISETP.EQ.AND P0, PT, R15, -0x40, PT ;  /* 0xffffffc00f00780c */ /* 0x000fe20003f02270 */
[----:B------:R-:W-:-:S02]  /*12a0*/  @P5 IMAD.MOV.U32 R29, RZ, RZ, R4 ;  /* 0x000000ffff1d5224 */ /* 0x000fc400078e0004 */
[----:B------:R-:W-:Y:S02]  /*12b0*/  @P5 IMAD.MOV.U32 R28, RZ, RZ, R5 ;  /* 0x000000ffff1c5224 */ /* 0x000fe400078e0005 */
[----:B------:R-:W-:Y:S01]  /*12c0*/  @P3 IMAD.MOV.U32 R39, RZ, RZ, R6 ;  /* 0x000000ffff273224 */ /* 0x000fe200078e0006 */
[----:B------:R-:W-:Y:S01]  /*12d0*/  @P3 MOV R38, R7 ;  /* 0x0000000700263202 */ /* 0x000fe20000000f00 */
[----:B------:R-:W-:Y:S01]  /*12e0*/  @P1 IMAD.MOV.U32 R39, RZ, RZ, R8 ;  /* 0x000000ffff271224 */ /* 0x000fe200078e0008 */
[----:B------:R-:W-:Y:S01]  /*12f0*/  @P3 MOV R23, R4 ;  /* 0x0000000400173202 */ /* 0x000fe20000000f00 */
[----:B------:R-:W-:Y:S01]  /*1300*/  @P1 IMAD.MOV.U32 R38, RZ, RZ, R9 ;  /* 0x000000ffff261224 */ /* 0x000fe200078e0009 */
[----:B------:R-:W-:Y:S01]  /*1310*/  ISETP.EQ.AND P1, PT, R15, 0x28, PT ;  /* 0x000000280f00780c */ /* 0x000fe20003f22270 */
[----:B------:R-:W-:Y:S02]  /*1320*/  @P2 IMAD.MOV.U32 R25, RZ, RZ, R4 ;  /* 0x000000ffff192224 */ /* 0x000fe400078e0004 */
[----:B------:R-:W-:-:S10]  /*1330*/  @P3 IMAD.MOV.U32 R22, RZ, RZ, R5 ;  /* 0x000000ffff163224 */ /* 0x000fd400078e0005 */
[----:B------:R-:W-:Y:S01]  /*1340*/  @P1 IMAD.MOV.U32 R37, RZ, RZ, R6 ;  /* 0x000000ffff251224 */ /* 0x000fe200078e0006 */
[----:B------:R-:W-:Y:S01]  /*1350*/  @P4 MOV R37, R8 ;  /* 0x0000000800254202 */ /* 0x000fe20000000f00 */
[----:B------:R-:W-:Y:S02]  /*1360*/  @P1 IMAD.MOV.U32 R36, RZ, RZ, R7 ;  /* 0x000000ffff241224 */ /* 0x000fe400078e0007 */
[----:B------:R-:W-:Y:S01]  /*1370*/  @P4 IMAD.MOV.U32 R36, RZ, RZ, R9 ;  /* 0x000000ffff244224 */ /* 0x000fe200078e0009 */
[----:B------:R-:W-:Y:S01]  /*1380*/  ISETP.EQ.AND P4, PT, R15, 0x30, PT ;  /* 0x000000300f00780c */ /* 0x000fe20003f82270 */
[----:B------:R-:W-:Y:S02]  /*1390*/  @P1 IMAD.MOV.U32 R21, RZ, RZ, R4 ;  /* 0x000000ffff151224 */ /* 0x000fe400078e0004 */
[----:B------:R-:W-:-:S10]  /*13a0*/  @P1 IMAD.MOV.U32 R20, RZ, RZ, R5 ;  /* 0x000000ffff141224 */ /* 0x000fd400078e0005 */
[----:B------:R-:W-:Y:S02]  /*13b0*/  @P4 IMAD.MOV.U32 R35, RZ, RZ, R6 ;  /* 0x000000ffff234224 */ /* 0x000fe400078e0006 */
[----:B------:R-:W-:Y:S01]  /*13c0*/  @P4 IMAD.MOV.U32 R34, RZ, RZ, R7 ;  /* 0x000000ffff224224 */ /* 0x000fe200078e0007 */
[----:B------:R-:W-:Y:S01]  /*13d0*/  @P6 MOV R34, R9 ;  /* 0x0000000900226202 */ /* 0x000fe20000000f00 */
[----:B------:R-:W-:Y:S01]  /*13e0*/  @P6 IMAD.MOV.U32 R35, RZ, RZ, R8 ;  /* 0x000000ffff236224 */ /* 0x000fe200078e0008 */
[----:B------:R-:W-:Y:S01]  /*13f0*/  ISETP.NE.AND P6, PT, R2, RZ, PT ;  /* 0x000000ff0200720c */ /* 0x000fe20003fc5270 */
[----:B------:R-:W-:Y:S01]  /*1400*/  @P4 IMAD.MOV.U32 R50, RZ, RZ, R4 ;  /* 0x000000ffff324224 */ /* 0x000fe200078e0004 */
[----:B------:R-:W0:Y:S01]  /*1410*/  LDS.64 R2, [R14+0x48] ;  /* 0x000048000e027984 */ /* 0x000e220000000a00 */
[----:B------:R-:W-:Y:S01]  /*1420*/  @P4 IMAD.MOV.U32 R51, RZ, RZ, R5 ;  /* 0x000000ffff334224 */ /* 0x000fe200078e0005 */
[----:B------:R-:W-:-:S09]  /*1430*/  P2R R18, PR, RZ, 0x40 ;  /* 0x00000040ff127803 */ /* 0x000fd20000000000 */
[----:B------:R-:W-:Y:S02]  /*1440*/  @P6 IMAD.MOV.U32 R31, RZ, RZ, R4 ;  /* 0x000000ffff1f6224 */ /* 0x000fe400078e0004 */
[----:B------:R-:W-:Y:S02]  /*1450*/  @P6 IMAD.MOV.U32 R30, RZ, RZ, R5 ;  /* 0x000000ffff1e6224 */ /* 0x000fe400078e0005 */
[----:B------:R-:W-:Y:S02]  /*1460*/  @P0 IMAD.MOV.U32 R31, RZ, RZ, R6 ;  /* 0x000000ffff1f0224 */ /* 0x000fe400078e0006 */
[----:B------:R-:W-:Y:S01]  /*1470*/  @P0 IMAD.MOV.U32 R30, RZ, RZ, R7 ;  /* 0x000000ffff1e0224 */ /* 0x000fe200078e0007 */
[----:B------:R-:W-:-:S13]  /*1480*/  ISETP.EQ.AND P0, PT, R15, -0x8, PT ;  /* 0xfffffff80f00780c */ /* 0x000fda0003f02270 */
[----:B------:R-:W-:Y:S01]  /*1490*/  @P0 MOV R31, R8 ;  /* 0x00000008001f0202 */ /* 0x000fe20000000f00 */
[----:B------:R-:W-:Y:S01]  /*14a0*/  @P0 IMAD.MOV.U32 R30, RZ, RZ, R9 ;  /* 0x000000ffff1e0224 */ /* 0x000fe200078e0009 */
[----:B------:R-:W-:Y:S02]  /*14b0*/  ISETP.EQ.AND P0, PT, R15, -0x48, PT ;  /* 0xffffffb80f00780c */ /* 0x000fe40003f02270 */
[----:B0-----:R-:W-:Y:S01]  /*14c0*/  @P3 MOV R37, R2 ;  /* 0x0000000200253202 */ /* 0x001fe20000000f00 */
[--C-:B------:R-:W-:Y:S02]  /*14d0*/  @P3 IMAD.MOV.U32 R36, RZ, RZ, R3.reuse ;  /* 0x000000ffff243224 */ /* 0x100fe400078e0003 */
[----:B------:R-:W-:Y:S02]  /*14e0*/  @P1 IMAD.MOV.U32 R35, RZ, RZ, R2 ;  /* 0x000000ffff231224 */ /* 0x000fe400078e0002 */
[----:B------:R-:W-:-:S06]  /*14f0*/  @P1 IMAD.MOV.U32 R34, RZ, RZ, R3 ;  /* 0x000000ffff221224 */ /* 0x000fcc00078e0003 */
[--C-:B------:R-:W-:Y:S02]  /*1500*/  @P0 IMAD.MOV.U32 R31, RZ, RZ, R2.reuse ;  /* 0x000000ffff1f0224 */ /* 0x100fe400078e0002 */
[--C-:B------:R-:W-:Y:S01]  /*1510*/  @P0 IMAD.MOV.U32 R30, RZ, RZ, R3.reuse ;  /* 0x000000ffff1e0224 */ /* 0x100fe200078e0003 */
[----:B------:R-:W-:Y:S01]  /*1520*/  ISETP.EQ.AND P0, PT, R15, -0x38, PT ;  /* 0xffffffc80f00780c */ /* 0x000fe20003f02270 */
[--C-:B------:R-:W-:Y:S02]  /*1530*/  @P2 IMAD.MOV.U32 R39, RZ, RZ, R2.reuse ;  /* 0x000000ffff272224 */ /* 0x100fe400078e0002 */
[--C-:B------:R-:W-:Y:S02]  /*1540*/  @P2 IMAD.MOV.U32 R38, RZ, RZ, R3.reuse ;  /* 0x000000ffff262224 */ /* 0x100fe400078e0003 */
[----:B------:R-:W-:Y:S02]  /*1550*/  @P4 IMAD.MOV.U32 R33, RZ, RZ, R2 ;  /* 0x000000ffff214224 */ /* 0x000fe400078e0002 */
[----:B------:R-:W-:-:S06]  /*1560*/  @P4 IMAD.MOV.U32 R32, RZ, RZ, R3 ;  /* 0x000000ffff204224 */ /* 0x000fcc00078e0003 */
[----:B------:R-:W-:Y:S01]  /*1570*/  @P0 IMAD.MOV.U32 R29, RZ, RZ, R6 ;  /* 0x000000ffff1d0224 */ /* 0x000fe200078e0006 */
[----:B------:R-:W-:Y:S01]  /*1580*/  @P0 MOV R28, R7 ;  /* 0x00000007001c0202 */ /* 0x000fe20000000f00 */
[----:B------:R-:W-:Y:S01]  /*1590*/  @P6 IMAD.MOV.U32 R29, RZ, RZ, R8 ;  /* 0x000000ffff1d6224 */ /* 0x000fe200078e0008 */
[----:B------:R-:W-:Y:S01]  /*15a0*/  ISETP.NE.AND P0, PT, R16, RZ, PT ;  /* 0x000000ff1000720c */ /* 0x000fe20003f05270 */
[----:B------:R-:W-:Y:S01]  /*15b0*/  @P6 IMAD.MOV.U32 R28, RZ, RZ, R9 ;  /* 0x000000ffff1c6224 */ /* 0x000fe200078e0009 */
[----:B------:R-:W-:Y:S02]  /*15c0*/  ISETP.EQ.AND P6, PT, R15, -0x40, PT ;  /* 0xffffffc00f00780c */ /* 0x000fe40003fc2270 */
[----:B------:R-:W-:-:S09]  /*15d0*/  P2R R16, PR, RZ, 0x1 ;  /* 0x00000001ff107803 */ /* 0x000fd20000000000 */
[----:B------:R-:W-:Y:S02]  /*15e0*/  @P0 IMAD.MOV.U32 R27, RZ, RZ, R4 ;  /* 0x000000ffff1b0224 */ /* 0x000fe400078e0004 */
[----:B------:R-:W-:Y:S02]  /*15f0*/  @P6 IMAD.MOV.U32 R29, RZ, RZ, R2 ;  /* 0x000000ffff1d6224 */ /* 0x000fe400078e0002 */
[----:B------:R-:W-:Y:S01]  /*1600*/  @P6 IMAD.MOV.U32 R28, RZ, RZ, R3 ;  /* 0x000000ffff1c6224 */ /* 0x000fe200078e0003 */
[C---:B------:R-:W-:Y:S01]  /*1610*/  ISETP.EQ.AND P6, PT, R15.reuse, -0x30, PT ;  /* 0xffffffd00f00780c */ /* 0x040fe20003fc2270 */
[----:B------:R-:W-:Y:S02]  /*1620*/  @P0 IMAD.MOV.U32 R26, RZ, RZ, R5 ;  /* 0x000000ffff1a0224 */ /* 0x000fe400078e0005 */
[----:B------:R-:W0:Y:S10]  /*1630*/  LDS.64 R4, [R14+0x10] ;  /* 0x000010000e047984 */ /* 0x000e340000000a00 */
[----:B------:R-:W-:Y:S01]  /*1640*/  @P6 MOV R27, R6 ;  /* 0x00000006001b6202 */ /* 0x000fe20000000f00 */
[----:B------:R-:W-:Y:S01]  /*1650*/  @P6 IMAD.MOV.U32 R26, RZ, RZ, R7 ;  /* 0x000000ffff1a6224 */ /* 0x000fe200078e0007 */
[----:B------:R-:W-:Y:S01]  /*1660*/  ISETP.EQ.AND P6, PT, R15, -0x38, PT ;  /* 0xffffffc80f00780c */ /* 0x000fe20003fc2270 */
[----:B------:R-:W-:-:S02]  /*1670*/  @P5 IMAD.MOV.U32 R27, RZ, RZ, R8 ;  /* 0x000000ffff1b5224 */ /* 0x000fc400078e0008 */
[----:B------:R-:W-:Y:S01]  /*1680*/  @P5 IMAD.MOV.U32 R26, RZ, RZ, R9 ;  /* 0x000000ffff1a5224 */ /* 0x000fe200078e0009 */
[----:B------:R-:W-:-:S09]  /*1690*/  ISETP.EQ.AND P5, PT, R15, -0x30, PT ;  /* 0xffffffd00f00780c */ /* 0x000fd20003fa2270 */
[----:B------:R-:W-:Y:S02]  /*16a0*/  @P6 IMAD.MOV.U32 R27, RZ, RZ, R2 ;  /* 0x000000ffff1b6224 */ /* 0x000fe400078e0002 */
[----:B------:R-:W-:Y:S01]  /*16b0*/  @P6 IMAD.MOV.U32 R26, RZ, RZ, R3 ;  /* 0x000000ffff1a6224 */ /* 0x000fe200078e0003 */
[----:B------:R-:W-:-:S13]  /*16c0*/  ISETP.EQ.AND P6, PT, R15, -0x28, PT ;  /* 0xffffffd80f00780c */ /* 0x000fda0003fc2270 */
[----:B------:R-:W-:Y:S02]  /*16d0*/  @P6 IMAD.MOV.U32 R25, RZ, RZ, R6 ;  /* 0x000000ffff196224 */ /* 0x000fe400078e0006 */
[----:B------:R-:W-:Y:S02]  /*16e0*/  @P6 IMAD.MOV.U32 R24, RZ, RZ, R7 ;  /* 0x000000ffff186224 */ /* 0x000fe400078e0007 */
[----:B------:R-:W-:Y:S02]  /*16f0*/  @P0 IMAD.MOV.U32 R25, RZ, RZ, R8 ;  /* 0x000000ffff190224 */ /* 0x000fe400078e0008 */
[----:B------:R-:W-:Y:S01]  /*1700*/  @P0 IMAD.MOV.U32 R24, RZ, RZ, R9 ;  /* 0x000000ffff180224 */ /* 0x000fe200078e0009 */
[C---:B------:R-:W-:Y:S01]  /*1710*/  ISETP.EQ.AND P0, PT, R15.reuse, -0x18, PT ;  /* 0xffffffe80f00780c */ /* 0x040fe20003f02270 */
[----:B------:R-:W-:Y:S02]  /*1720*/  @P5 IMAD.MOV.U32 R25, RZ, RZ, R2 ;  /* 0x000000ffff195224 */ /* 0x000fe400078e0002 */
[----:B------:R-:W-:Y:S01]  /*1730*/  @P5 IMAD.MOV.U32 R24, RZ, RZ, R3 ;  /* 0x000000ffff185224 */ /* 0x000fe200078e0003 */
[----:B------:R-:W-:-:S09]  /*1740*/  ISETP.EQ.AND P5, PT, R15, -0x20, PT ;  /* 0xffffffe00f00780c */ /* 0x000fd20003fa2270 */
[--C-:B------:R-:W-:Y:S02]  /*1750*/  @P0 IMAD.MOV.U32 R21, RZ, RZ, R6.reuse ;  /* 0x000000ffff150224 */ /* 0x100fe400078e0006 */
[--C-:B------:R-:W-:Y:S02]  /*1760*/  @P0 IMAD.MOV.U32 R20, RZ, RZ, R7.reuse ;  /* 0x000000ffff140224 */ /* 0x100fe400078e0007 */
[----:B------:R-:W-:Y:S02]  /*1770*/  @P5 IMAD.MOV.U32 R23, RZ, RZ, R6 ;  /* 0x000000ffff175224 */ /* 0x000fe400078e0006 */
[----:B------:R-:W-:Y:S02]  /*1780*/  @P5 IMAD.MOV.U32 R22, RZ, RZ, R7 ;  /* 0x000000ffff165224 */ /* 0x000fe400078e0007 */
[--C-:B------:R-:W-:Y:S02]  /*1790*/  @P2 IMAD.MOV.U32 R23, RZ, RZ, R8.reuse ;  /* 0x000000ffff172224 */ /* 0x100fe400078e0008 */
[--C-:B------:R-:W-:Y:S01]  /*17a0*/  @P2 IMAD.MOV.U32 R22, RZ, RZ, R9.reuse ;  /* 0x000000ffff162224 */ /* 0x100fe200078e0009 */
[----:B------:R-:W-:Y:S01]  /*17b0*/  @P6 MOV R22, R3 ;  /* 0x0000000300166202 */ /* 0x000fe20000000f00 */
[----:B------:R-:W-:Y:S01]  /*17c0*/  @P3 IMAD.MOV.U32 R21, RZ, RZ, R8 ;  /* 0x000000ffff153224 */ /* 0x000fe200078e0008 */
[----:B------:R-:W-:Y:S01]  /*17d0*/  @P5 MOV R21, R2 ;  /* 0x0000000200155202 */ /* 0x000fe20000000f00 */
[----:B------:R-:W-:-:S02]  /*17e0*/  @P3 IMAD.MOV.U32 R20, RZ, RZ, R9 ;  /* 0x000000ffff143224 */ /* 0x000fc400078e0009 */
[----:B------:R-:W-:Y:S01]  /*17f0*/  @P6 IMAD.MOV.U32 R23, RZ, RZ, R2 ;  /* 0x000000ffff176224 */ /* 0x000fe200078e0002 */
[C---:B------:R-:W-:Y:S01]  /*1800*/  ISETP.EQ.AND P6, PT, R15.reuse, -0x8, PT ;  /* 0xfffffff80f00780c */ /* 0x040fe20003fc2270 */
[----:B------:R-:W-:Y:S01]  /*1810*/  @P5 IMAD.MOV.U32 R20, RZ, RZ, R3 ;  /* 0x000000ffff145224 */ /* 0x000fe200078e0003 */
[----:B------:R-:W-:Y:S01]  /*1820*/  ISETP.EQ.AND P5, PT, R15, -0x10, PT ;  /* 0xfffffff00f00780c */ /* 0x000fe20003fa2270 */
[----:B------:R-:W-:-:S05]  /*1830*/  VIADD R15, R12, 0x4 ;  /* 0x000000040c0f7836 */ /* 0x000fca0000000000 */
[----:B------:R-:W-:-:S04]  /*1840*/  SHF.L.U32 R15, R15, 0x2, RZ ;  /* 0x000000020f0f7819 */ /* 0x000fc800000006ff */
[C---:B------:R-:W-:Y:S01]  /*1850*/  ISETP.EQ.AND P3, PT, R15.reuse, 0x8, PT ;  /* 0x000000080f00780c */ /* 0x040fe20003f62270 */
[--C-:B------:R-:W-:Y:S01]  /*1860*/  @P6 IMAD.MOV.U32 R52, RZ, RZ, R6.reuse ;  /* 0x000000ffff346224 */ /* 0x100fe200078e0006 */
[C---:B------:R-:W-:Y:S01]  /*1870*/  ISETP.EQ.AND P2, PT, R15.reuse, RZ, PT ;  /* 0x000000ff0f00720c */ /* 0x040fe20003f42270 */
[----:B------:R-:W-:Y:S02]  /*1880*/  @P5 IMAD.MOV.U32 R50, RZ, RZ, R6 ;  /* 0x000000ffff325224 */ /* 0x000fe400078e0006 */
[--C-:B------:R-:W-:Y:S01]  /*1890*/  @P5 IMAD.MOV.U32 R51, RZ, RZ, R7.reuse ;  /* 0x000000ffff335224 */ /* 0x100fe200078e0007 */
[----:B------:R-:W-:Y:S01]  /*18a0*/  @P1 MOV R51, R9 ;  /* 0x0000000900331202 */ /* 0x000fe20000000f00 */
[----:B------:R-:W-:Y:S02]  /*18b0*/  @P6 IMAD.MOV.U32 R48, RZ, RZ, R7 ;  /* 0x000000ffff306224 */ /* 0x000fe400078e0007 */
[--C-:B------:R-:W-:Y:S01]  /*18c0*/  @P1 IMAD.MOV.U32 R50, RZ, RZ, R8.reuse ;  /* 0x000000ffff321224 */ /* 0x100fe200078e0008 */
[----:B------:R-:W1:Y:S01]  /*18d0*/  LDS.64 R6, [R14+0x50] ;  /* 0x000050000e067984 */ /* 0x000e620000000a00 */
[----:B------:R-:W-:Y:S01]  /*18e0*/  @P4 IMAD.MOV.U32 R52, RZ, RZ, R8 ;  /* 0x000000ffff344224 */ /* 0x000fe200078e0008 */
[----:B------:R-:W-:Y:S01]  /*18f0*/  @P5 MOV R52, R2 ;  /* 0x0000000200345202 */ /* 0x000fe20000000f00 */
[----:B------:R-:W-:Y:S01]  /*1900*/  @P4 IMAD.MOV.U32 R48, RZ, RZ, R9 ;  /* 0x000000ffff304224 */ /* 0x000fe200078e0009 */
[C---:B------:R-:W-:Y:S01]  /*1910*/  ISETP.EQ.AND P1, PT, R15.reuse, 0x78, PT ;  /* 0x000000780f00780c */ /* 0x040fe20003f22270 */
[----:B------:R-:W2:Y:S01]  /*1920*/  LDS.64 R8, [R14+0x18] ;  /* 0x000018000e087984 */ /* 0x000ea20000000a00 */
[--C-:B------:R-:W-:Y:S01]  /*1930*/  @P6 IMAD.MOV.U32 R47, RZ, RZ, R2.reuse ;  /* 0x000000ffff2f6224 */ /* 0x100fe200078e0002 */
[----:B------:R-:W-:Y:S01]  /*1940*/  ISETP.EQ.AND P4, PT, R15, 0x58, PT ;  /* 0x000000580f00780c */ /* 0x000fe20003f82270 */
[----:B------:R-:W-:Y:S01]  /*1950*/  @P6 IMAD.MOV.U32 R46, RZ, RZ, R3 ;  /* 0x000000ffff2e6224 */ /* 0x000fe200078e0003 */
[----:B------:R-:W-:Y:S01]  /*1960*/  ISETP.NE.AND P6, PT, R18, RZ, PT ;  /* 0x000000ff1200720c */ /* 0x000fe20003fc5270 */
[----:B------:R-:W-:-:S02]  /*1970*/  @P0 IMAD.MOV.U32 R50, RZ, RZ, R2 ;  /* 0x000000ffff320224 */ /* 0x000fc400078e0002 */
[--C-:B------:R-:W-:Y:S01]  /*1980*/  @P0 IMAD.MOV.U32 R51, RZ, RZ, R3.reuse ;  /* 0x000000ffff330224 */ /* 0x100fe200078e0003 */
[----:B------:R-:W-:Y:S01]  /*1990*/  ISETP.NE.AND P0, PT, R16, RZ, PT ;  /* 0x000000ff1000720c */ /* 0x000fe20003f05270 */
[----:B------:R-:W-:Y:S01]  /*19a0*/  @P5 IMAD.MOV.U32 R48, RZ, RZ, R3 ;  /* 0x000000ffff305224 */ /* 0x000fe200078e0003 */
[----:B------:R-:W-:Y:S01]  /*19b0*/  ISETP.NE.AND P5, PT, R17, RZ, PT ;  /* 0x000000ff1100720c */ /* 0x000fe20003fa5270 */
[--C-:B0-----:R-:W-:Y:S01]  /*19c0*/  @P3 IMAD.MOV.U32 R29, RZ, RZ, R4.reuse ;  /* 0x000000ffff1d3224 */ /* 0x101fe200078e0004 */
[----:B------:R-:W-:Y:S01]  /*19d0*/  @P1 MOV R32, R5 ;  /* 0x0000000500201202 */ /* 0x000fe20000000f00 */
[----:B------:R-:W-:Y:S01]  /*19e0*/  @P1 IMAD.MOV.U32 R33, RZ, RZ, R4 ;  /* 0x000000ffff211224 */ /* 0x000fe200078e0004 */
[----:B------:R-:W-:Y:S01]  /*19f0*/  ISETP.EQ.AND P1, PT, R15, 0x50, PT ;  /* 0x000000500f00780c */ /* 0x000fe20003f22270 */
[----:B------:R-:W-:Y:S02]  /*1a00*/  @P3 IMAD.MOV.U32 R28, RZ, RZ, R5 ;  /* 0x000000ffff1c3224 */ /* 0x000fe400078e0005 */
[----:B------:R-:W-:-:S02]  /*1a10*/  @P6 IMAD.MOV.U32 R45, RZ, RZ, R2 ;  /* 0x000000ffff2d6224 */ /* 0x000fc400078e0002 */
[--C-:B------:R-:W-:Y:S01]  /*1a20*/  @P6 IMAD.MOV.U32 R44, RZ, RZ, R3.reuse ;  /* 0x000000ffff2c6224 */ /* 0x100fe200078e0003 */
[C---:B------:R-:W-:Y:S01]  /*1a30*/  ISETP.EQ.AND P6, PT, R15.reuse, 0x48, PT ;  /* 0x000000480f00780c */ /* 0x040fe20003fc2270 */
[--C-:B------:R-:W-:Y:S02]  /*1a40*/  @P0 IMAD.MOV.U32 R41, RZ, RZ, R2.reuse ;  /* 0x000000ffff290224 */ /* 0x100fe400078e0002 */
[--C-:B------:R-:W-:Y:S01]  /*1a50*/  @P0 IMAD.MOV.U32 R40, RZ, RZ, R3.reuse ;  /* 0x000000ffff280224 */ /* 0x100fe200078e0003 */
[C---:B------:R-:W-:Y:S01]  /*1a60*/  ISETP.EQ.AND P0, PT, R15.reuse, 0x40, PT ;  /* 0x000000400f00780c */ /* 0x040fe20003f02270 */
[----:B------:R-:W-:Y:S02]  /*1a70*/  @P5 IMAD.MOV.U32 R43, RZ, RZ, R2 ;  /* 0x000000ffff2b5224 */ /* 0x000fe400078e0002 */
[----:B------:R-:W-:Y:S01]  /*1a80*/  @P5 IMAD.MOV.U32 R42, RZ, RZ, R3 ;  /* 0x000000ffff2a5224 */ /* 0x000fe200078e0003 */
[----:B------:R-:W-:Y:S01]  /*1a90*/  ISETP.EQ.AND P5, PT, R15, 0x38, PT ;  /* 0x000000380f00780c */ /* 0x000fe20003fa2270 */
[--C-:B------:R-:W-:Y:S01]  /*1aa0*/  @P4 IMAD.MOV.U32 R41, RZ, RZ, R4.reuse ;  /* 0x000000ffff294224 */ /* 0x100fe200078e0004 */
[----:B------:R-:W-:Y:S01]  /*1ab0*/  @P1 MOV R42, R5 ;  /* 0x00000005002a1202 */ /* 0x000fe20000000f00 */
[----:B------:R-:W-:Y:S01]  /*1ac0*/  @P4 IMAD.MOV.U32 R40, RZ, RZ, R5 ;  /* 0x000000ffff284224 */ /* 0x000fe200078e0005 */
[----:B------:R-:W0:Y:S01]  /*1ad0*/  LDS.64 R2, [R14+0x58] ;  /* 0x000058000e027984 */ /* 0x000e220000000a00 */
[----:B------:R-:W-:-:S02]  /*1ae0*/  @P6 IMAD.MOV.U32 R45, RZ, RZ, R4 ;  /* 0x000000ffff2d6224 */ /* 0x000fc400078e0004 */
[----:B------:R-:W-:Y:S02]  /*1af0*/  @P6 IMAD.MOV.U32 R44, RZ, RZ, R5 ;  /* 0x000000ffff2c6224 */ /* 0x000fe400078e0005 */
[----:B-1----:R-:W-:Y:S02]  /*1b00*/  @P3 IMAD.MOV.U32 R45, RZ, RZ, R6 ;  /* 0x000000ffff2d3224 */ /* 0x002fe400078e0006 */
[----:B------:R-:W-:Y:S02]  /*1b10*/  @P3 IMAD.MOV.U32 R44, RZ, RZ, R7 ;  /* 0x000000ffff2c3224 */ /* 0x000fe400078e0007 */
[----:B------:R-:W-:Y:S01]  /*1b20*/  @P0 IMAD.MOV.U32 R47, RZ, RZ, R4 ;  /* 0x000000ffff2f0224 */ /* 0x000fe200078e0004 */
[----:B------:R-:W-:Y:S01]  /*1b30*/  @P5 MOV R33, R6 ;  /* 0x0000000600215202 */ /* 0x000fe20000000f00 */
[----:B------:R-:W-:Y:S02]  /*1b40*/  @P0 IMAD.MOV.U32 R46, RZ, RZ, R5 ;  /* 0x000000ffff2e0224 */ /* 0x000fe400078e0005 */
[----:B--2---:R-:W-:-:S02]  /*1b50*/  @P0 IMAD.MOV.U32 R45, RZ, RZ, R8 ;  /* 0x000000ffff2d0224 */ /* 0x004fc400078e0008 */
[----:B------:R-:W-:Y:S01]  /*1b60*/  @P0 IMAD.MOV.U32 R44, RZ, RZ, R9 ;  /* 0x000000ffff2c0224 */ /* 0x000fe200078e0009 */
[C---:B------:R-:W-:Y:S01]  /*1b70*/  ISETP.EQ.AND P0, PT, R15.reuse, 0x18, PT ;  /* 0x000000180f00780c */ /* 0x040fe20003f02270 */
[----:B------:R-:W-:Y:S02]  /*1b80*/  @P2 IMAD.MOV.U32 R47, RZ, RZ, R6 ;  /* 0x000000ffff2f2224 */ /* 0x000fe400078e0006 */
[----:B------:R-:W-:Y:S01]  /*1b90*/  @P2 IMAD.MOV.U32 R46, RZ, RZ, R7 ;  /* 0x000000ffff2e2224 */ /* 0x000fe200078e0007 */
[----:B------:R-:W-:Y:S01]  /*1ba0*/  ISETP.EQ.AND P2, PT, R15, 0x10, PT ;  /* 0x000000100f00780c */ /* 0x000fe20003f42270 */
[----:B------:R-:W-:Y:S01]  /*1bb0*/  @P5 IMAD.MOV.U32 R52, RZ, RZ, R4 ;  /* 0x000000ffff345224 */ /* 0x000fe200078e0004 */
[----:B------:R-:W-:Y:S01]  /*1bc0*/  P2R R16, PR, RZ, 0x1 ;  /* 0x00000001ff107803 */ /* 0x000fe20000000000 */
[----:B------:R-:W-:Y:S01]  /*1bd0*/  @P5 IMAD.MOV.U32 R48, RZ, RZ, R5 ;  /* 0x000000ffff305224 */ /* 0x000fe200078e0005 */
[----:B------:R-:W-:Y:S01]  /*1be0*/  P2R R17, PR, RZ, 0x4 ;  /* 0x00000004ff117803 */ /* 0x000fe20000000000 */
[----:B------:R-:W-:-:S02]  /*1bf0*/  @P5 IMAD.MOV.U32 R32, RZ, RZ, R7 ;  /* 0x000000ffff205224 */ /* 0x000fc400078e0007 */
[----:B------:R-:W-:Y:S02]  /*1c00*/  @P5 IMAD.MOV.U32 R47, RZ, RZ, R8 ;  /* 0x000000ffff2f5224 */ /* 0x000fe400078e0008 */
[----:B------:R-:W-:Y:S01]  /*1c10*/  @P5 IMAD.MOV.U32 R46, RZ, RZ, R9 ;  /* 0x000000ffff2e5224 */ /* 0x000fe200078e0009 */
[C---:B------:R-:W-:Y:S01]  /*1c20*/  ISETP.EQ.AND P5, PT, R15.reuse, 0x60, PT ;  /* 0x000000600f00780c */ /* 0x040fe20003fa2270 */
[----:B------:R-:W-:Y:S02]  /*1c30*/  @P0 IMAD.MOV.U32 R41, RZ, RZ, R6 ;  /* 0x000000ffff290224 */ /* 0x000fe400078e0006 */
[--C-:B------:R-:W-:Y:S01]  /*1c40*/  @P0 IMAD.MOV.U32 R40, RZ, RZ, R7.reuse ;  /* 0x000000ffff280224 */ /* 0x100fe200078e0007 */
[----:B------:R-:W-:Y:S01]  /*1c50*/  @P1 MOV R40, R9 ;  /* 0x0000000900281202 */ /* 0x000fe20000000f00 */
[----:B------:R-:W-:Y:S01]  /*1c60*/  @P1 IMAD.MOV.U32 R43, RZ, RZ, R4 ;  /* 0x000000ffff2b1224 */ /* 0x000fe200078e0004 */
[C---:B------:R-:W-:Y:S01]  /*1c70*/  ISETP.EQ.AND P0, PT, R15.reuse, -0x8, PT ;  /* 0xfffffff80f00780c */ /* 0x040fe20003f02270 */
[----:B------:R-:W-:Y:S01]  /*1c80*/  @P1 IMAD.MOV.U32 R41, RZ, RZ, R8 ;  /* 0x000000ffff291224 */ /* 0x000fe200078e0008 */
[C---:B------:R-:W-:Y:S01]  /*1c90*/  ISETP.EQ.AND P1, PT, R15.reuse, 0x20, PT ;  /* 0x000000200f00780c */ /* 0x040fe20003f22270 */
[----:B------:R-:W-:Y:S01]  /*1ca0*/  @P2 IMAD.MOV.U32 R43, RZ, RZ, R6 ;  /* 0x000000ffff2b2224 */ /* 0x000fe200078e0006 */
[----:B------:R-:W-:Y:S01]  /*1cb0*/  @P6 MOV R43, R8 ;  /* 0x00000008002b6202 */ /* 0x000fe20000000f00 */
[----:B------:R-:W-:Y:S01]  /*1cc0*/  @P2 IMAD.MOV.U32 R42, RZ, RZ, R7 ;  /* 0x000000ffff2a2224 */ /* 0x000fe200078e0007 */
[----:B------:R-:W-:Y:S01]  /*1cd0*/  ISETP.EQ.AND P2, PT, R15, 0x68, PT ;  /* 0x000000680f00780c */ /* 0x000fe20003f42270 */
[----:B------:R-:W-:-:S02]  /*1ce0*/  @P5 IMAD.MOV.U32 R39, RZ, RZ, R4 ;  /* 0x000000ffff275224 */ /* 0x000fc400078e0004 */
[----:B------:R-:W-:Y:S02]  /*1cf0*/  @P5 IMAD.MOV.U32 R38, RZ, RZ, R5 ;  /* 0x000000ffff265224 */ /* 0x000fe400078e0005 */
[----:B------:R-:W-:Y:S01]  /*1d00*/  @P6 IMAD.MOV.U32 R42, RZ, RZ, R9 ;  /* 0x000000ffff2a6224 */ /* 0x000fe200078e0009 */
[----:B------:R-:W-:-:S03]  /*1d10*/  ISETP.EQ.AND P6, PT, R15, 0x30, PT ;  /* 0x000000300f00780c */ /* 0x000fc60003fc2270 */
[----:B------:R-:W-:Y:S02]  /*1d20*/  @P1 IMAD.MOV.U32 R39, RZ, RZ, R6 ;  /* 0x000000ffff271224 */ /* 0x000fe400078e0006 */
[----:B------:R-:W-:Y:S02]  /*1d30*/  @P1 IMAD.MOV.U32 R38, RZ, RZ, R7 ;  /* 0x000000ffff261224 */ /* 0x000fe400078e0007 */
[----:B------:R-:W-:Y:S01]  /*1d40*/  @P4 IMAD.MOV.U32 R39, RZ, RZ, R8 ;  /* 0x000000ffff274224 */ /* 0x000fe200078e0008 */
[----:B------:R-:W-:Y:S01]  /*1d50*/  @P2 MOV R37, R4 ;  /* 0x0000000400252202 */ /* 0x000fe20000000f00 */
[----:B------:R-:W-:Y:S01]  /*1d60*/  @P4 IMAD.MOV.U32 R38, RZ, RZ, R9 ;  /* 0x000000ffff264224 */ /* 0x000fe200078e0009 */
[----:B------:R-:W-:Y:S01]  /*1d70*/  ISETP.EQ.AND P4, PT, R15, 0x28, PT ;  /* 0x000000280f00780c */ /* 0x000fe20003f82270 */
[--C-:B------:R-:W-:Y:S02]  /*1d80*/  @P2 IMAD.MOV.U32 R36, RZ, RZ, R5.reuse ;  /* 0x000000ffff242224 */ /* 0x100fe400078e0005 */
[----:B------:R-:W-:Y:S01]  /*1d90*/  @P1 IMAD.MOV.U32 R23, RZ, RZ, R4 ;  /* 0x000000ffff171224 */ /* 0x000fe200078e0004 */
[----:B------:R-:W-:Y:S01]  /*1da0*/  @P6 MOV R51, R5 ;  /* 0x0000000500336202 */ /* 0x000fe20000000f00 */
[----:B------:R-:W-:-:S02]  /*1db0*/  @P1 IMAD.MOV.U32 R22, RZ, RZ, R5 ;  /* 0x000000ffff161224 */ /* 0x000fc400078e0005 */
[----:B------:R-:W-:-:S06]  /*1dc0*/  @P6 IMAD.MOV.U32 R50, RZ, RZ, R4 ;  /* 0x000000ffff326224 */ /* 0x000fcc00078e0004 */
[----:B------:R-:W-:Y:S02]  /*1dd0*/  @P4 IMAD.MOV.U32 R37, RZ, RZ, R6 ;  /* 0x000000ffff254224 */ /* 0x000fe400078e0006 */
[----:B------:R-:W-:Y:S02]  /*1de0*/  @P4 IMAD.MOV.U32 R36, RZ, RZ, R7 ;  /* 0x000000ffff244224 */ /* 0x000fe400078e0007 */
[----:B------:R-:W-:Y:S02]  /*1df0*/  @P5 IMAD.MOV.U32 R37, RZ, RZ, R8 ;  /* 0x000000ffff255224 */ /* 0x000fe400078e0008 */
[----:B------:R-:W-:Y:S01]  /*1e00*/  @P5 IMAD.MOV.U32 R36, RZ, RZ, R9 ;  /* 0x000000ffff245224 */ /* 0x000fe200078e0009 */
[----:B------:R-:W-:Y:S01]  /*1e10*/  ISETP.EQ.AND P5, PT, R15, 0x70, PT ;  /* 0x000000700f00780c */ /* 0x000fe20003fa2270 */
[----:B------:R-:W-:Y:S02]  /*1e20*/  @P4 IMAD.MOV.U32 R21, RZ, RZ, R4 ;  /* 0x000000ffff154224 */ /* 0x000fe400078e0004 */
[----:B------:R-:W-:-:S02]  /*1e30*/  @P4 IMAD.MOV.U32 R20, RZ, RZ, R5 ;  /* 0x000000ffff144224 */ /* 0x000fc400078e0005 */
[----:B0-----:R-:W-:Y:S02]  /*1e40*/  @P1 IMAD.MOV.U32 R37, RZ, RZ, R2 ;  /* 0x000000ffff251224 */ /* 0x001fe400078e0002 */
[----:B------:R-:W-:-:S06]  /*1e50*/  @P1 IMAD.MOV.U32 R36, RZ, RZ, R3 ;  /* 0x000000ffff241224 */ /* 0x000fcc00078e0003 */
[----:B------:R-:W-:Y:S01]  /*1e60*/  @P5 IMAD.MOV.U32 R35, RZ, RZ, R4 ;  /* 0x000000ffff235224 */ /* 0x000fe200078e0004 */
[----:B------:R-:W-:Y:S01]  /*1e70*/  @P5 MOV R34, R5 ;  /* 0x0000000500225202 */ /* 0x000fe20000000f00 */
[----:B------:R-:W-:Y:S02]  /*1e80*/  @P6 IMAD.MOV.U32 R35, RZ, RZ, R6 ;  /* 0x000000ffff236224 */ /* 0x000fe400078e0006 */
[----:B------:R-:W-:Y:S02]  /*1e90*/  @P6 IMAD.MOV.U32 R34, RZ, RZ, R7 ;  /* 0x000000ffff226224 */ /* 0x000fe400078e0007 */
[--C-:B------:R-:W-:Y:S02]  /*1ea0*/  @P2 IMAD.MOV.U32 R35, RZ, RZ, R8.reuse ;  /* 0x000000ffff232224 */ /* 0x100fe400078e0008 */
[--C-:B------:R-:W-:Y:S01]  /*1eb0*/  @P2 IMAD.MOV.U32 R34, RZ, RZ, R9.reuse ;  /* 0x000000ffff222224 */ /* 0x100fe200078e0009 */
[C---:B------:R-:W-:Y:S01]  /*1ec0*/  ISETP.EQ.AND P2, PT, R15.reuse, RZ, PT ;  /* 0x000000ff0f00720c */ /* 0x040fe20003f42270 */
[----:B------:R-:W-:Y:S01]  /*1ed0*/  @P5 IMAD.MOV.U32 R33, RZ, RZ, R8 ;  /* 0x000000ffff215224 */ /* 0x000fe200078e0008 */
[----:B------:R-:W-:Y:S01]  /*1ee0*/  @P6 MOV R33, R2 ;  /* 0x0000000200216202 */ /* 0x000fe20000000f00 */
[----:B------:R-:W-:Y:S01]  /*1ef0*/  @P5 IMAD.MOV.U32 R32, RZ, RZ, R9 ;  /* 0x000000ffff205224 */ /* 0x000fe200078e0009 */
[----:B------:R-:W-:Y:S01]  /*1f00*/  ISETP.EQ.AND P5, PT, R15, -0x40, PT ;  /* 0xffffffc00f00780c */ /* 0x000fe20003fa2270 */
[----:B------:R-:W-:-:S02]  /*1f10*/  @P4 IMAD.MOV.U32 R35, RZ, RZ, R2 ;  /* 0x000000ffff234224 */ /* 0x000fc400078e0002 */
[--C-:B------:R-:W-:Y:S02]  /*1f20*/  @P4 IMAD.MOV.U32 R34, RZ, RZ, R3.reuse ;  /* 0x000000ffff224224 */ /* 0x100fe400078e0003 */
[----:B------:R-:W-:-:S04]  /*1f30*/  @P6 IMAD.MOV.U32 R32, RZ, RZ, R3 ;  /* 0x000000ffff206224 */ /* 0x000fc800078e0003 */
[----:B------:R-:W-:Y:S01]  /*1f40*/  @P2 MOV R31, R4 ;  /* 0x00000004001f2202 */ /* 0x000fe20000000f00 */
[----:B------:R-:W-:-:S03]  /*1f50*/  @P2 IMAD.MOV.U32 R30, RZ, RZ, R5 ;  /* 0x000000ffff1e2224 */ /* 0x000fc600078e0005 */
[----:B------:R-:W-:Y:S02]  /*1f60*/  @P5 IMAD.MOV.U32 R31, RZ, RZ, R6 ;  /* 0x000000ffff1f5224 */ /* 0x000fe400078e0006 */
[----:B------:R-:W-:Y:S02]  /*1f70*/  @P5 IMAD.MOV.U32 R30, RZ, RZ, R7 ;  /* 0x000000ffff1e5224 */ /* 0x000fe400078e0007 */
[----:B------:R-:W-:Y:S02]  /*1f80*/  @P0 IMAD.MOV.U32 R31, RZ, RZ, R8 ;  /* 0x000000ffff1f0224 */ /* 0x000fe400078e0008 */
[----:B------:R-:W-:Y:S01]  /*1f90*/  @P0 IMAD.MOV.U32 R30, RZ, RZ, R9 ;  /* 0x000000ffff1e0224 */ /* 0x000fe200078e0009 */
[----:B------:R-:W-:-:S13]  /*1fa0*/  ISETP.EQ.AND P0, PT, R15, -0x48, PT ;  /* 0xffffffb80f00780c */ /* 0x000fda0003f02270 */
[----:B------:R-:W-:Y:S01]  /*1fb0*/  @P0 IMAD.MOV.U32 R31, RZ, RZ, R2 ;  /* 0x000000ffff1f0224 */ /* 0x000fe200078e0002 */
[----:B------:R-:W-:Y:S02]  /*1fc0*/  @P0 MOV R30, R3 ;  /* 0x00000003001e0202 */ /* 0x000fe40000000f00 */
[----:B------:R-:W-:-:S13]  /*1fd0*/  ISETP.EQ.AND P0, PT, R15, -0x38, PT ;  /* 0xffffffc80f00780c */ /* 0x000fda0003f02270 */
[----:B------:R-:W-:Y:S02]  /*1fe0*/  @P0 IMAD.MOV.U32 R29, RZ, RZ, R6 ;  /* 0x000000ffff1d0224 */ /* 0x000fe400078e0006 */
[----:B------:R-:W-:Y:S01]  /*1ff0*/  @P0 IMAD.MOV.U32 R28, RZ, RZ, R7 ;  /* 0x000000ffff1c0224 */ /* 0x000fe200078e0007 */
[----:B------:R-:W-:Y:S01]  /*2000*/  ISETP.NE.AND P0, PT, R16, RZ, PT ;  /* 0x000000ff1000720c */ /* 0x000fe20003f05270 */
[----:B------:R-:W-:Y:S01]  /*2010*/  @P2 IMAD.MOV.U32 R29, RZ, RZ, R8 ;  /* 0x000000ffff1d2224 */ /* 0x000fe200078e0008 */
[----:B------:R-:W-:Y:S01]  /*2020*/  @P5 MOV R29, R2 ;  /* 0x00000002001d5202 */ /* 0x000fe20000000f00 */
[----:B------:R-:W-:Y:S01]  /*2030*/  @P2 IMAD.MOV.U32 R28, RZ, RZ, R9 ;  /* 0x000000ffff1c2224 */ /* 0x000fe200078e0009 */
[----:B------:R-:W-:Y:S01]  /*2040*/  ISETP.NE.AND P2, PT, R17, RZ, PT ;  /* 0x000000ff1100720c */ /* 0x000fe20003f45270 */
[----:B------:R-:W-:Y:S01]  /*2050*/  @P5 IMAD.MOV.U32 R28, RZ, RZ, R3 ;  /* 0x000000ffff1c5224 */ /* 0x000fe200078e0003 */
[----:B------:R-:W-:Y:S02]  /*2060*/  ISETP.EQ.AND P5, PT, R15, -0x30, PT ;  /* 0xffffffd00f00780c */ /* 0x000fe40003fa2270 */
[----:B------:R-:W-:-:S02]  /*2070*/  P2R R17, PR, RZ, 0x8 ;  /* 0x00000008ff117803 */ /* 0x000fc40000000000 */
[----:B------:R-:W-:-:S03]  /*2080*/  P2R R16, PR, RZ, 0x4 ;  /* 0x00000004ff107803 */ /* 0x000fc60000000000 */
[--C-:B------:R-:W-:Y:S02]  /*2090*/  @P0 IMAD.MOV.U32 R25, RZ, RZ, R4.reuse ;  /* 0x000000ffff190224 */ /* 0x100fe400078e0004 */
[--C-:B------:R-:W-:Y:S02]  /*20a0*/  @P0 IMAD.MOV.U32 R24, RZ, RZ, R5.reuse ;  /* 0x000000ffff180224 */ /* 0x100fe400078e0005 */
[----:B------:R-:W-:Y:S02]  /*20b0*/  @P2 IMAD.MOV.U32 R27, RZ, RZ, R4 ;  /* 0x000000ffff1b2224 */ /* 0x000fe400078e0004 */
[----:B------:R-:W-:Y:S02]  /*20c0*/  @P2 IMAD.MOV.U32 R26, RZ, RZ, R5 ;  /* 0x000000ffff1a2224 */ /* 0x000fe400078e0005 */
[----:B------:R-:W-:Y:S01]  /*20d0*/  @P5 IMAD.MOV.U32 R27, RZ, RZ, R6 ;  /* 0x000000ffff1b5224 */ /* 0x000fe200078e0006 */
[----:B------:R-:W-:Y:S01]  /*20e0*/  LDS.64 R4, [R14+0x28] ;  /* 0x000028000e047984 */ /* 0x000fe20000000a00 */
[----:B------:R-:W-:Y:S01]  /*20f0*/  @P5 IMAD.MOV.U32 R26, RZ, RZ, R7 ;  /* 0x000000ffff1a5224 */ /* 0x000fe200078e0007 */
[----:B------:R-:W-:Y:S01]  /*2100*/  @P3 MOV R26, R9 ;  /* 0x00000009001a3202 */ /* 0x000fe20000000f00 */
[----:B------:R-:W-:Y:S01]  /*2110*/  @P3 IMAD.MOV.U32 R27, RZ, RZ, R8 ;  /* 0x000000ffff1b3224 */ /* 0x000fe200078e0008 */
[----:B------:R-:W-:Y:S01]  /*2120*/  ISETP.EQ.AND P3, PT, R15, -0x38, PT ;  /* 0xffffffc80f00780c */ /* 0x000fe20003f62270 */
[----:B------:R-:W-:-:S02]  /*2130*/  @P0 IMAD.MOV.U32 R39, RZ, RZ, R2 ;  /* 0x000000ffff270224 */ /* 0x000fc400078e0002 */
[----:B------:R-:W-:-:S10]  /*2140*/  @P0 IMAD.MOV.U32 R38, RZ, RZ, R3 ;  /* 0x000000ffff260224 */ /* 0x000fd400078e0003 */
[----:B------:R-:W-:Y:S02]  /*2150*/  @P3 IMAD.MOV.U32 R27, RZ, RZ, R2 ;  /* 0x000000ffff1b3224 */ /* 0x000fe400078e0002 */
[----:B------:R-:W-:Y:S01]  /*2160*/  @P3 IMAD.MOV.U32 R26, RZ, RZ, R3 ;  /* 0x000000ffff1a3224 */ /* 0x000fe200078e0003 */
[----:B------:R-:W-:-:S13]  /*2170*/  ISETP.EQ.AND P3, PT, R15, -0x28, PT ;  /* 0xffffffd80f00780c */ /* 0x000fda0003f62270 */
[----:B------:R-:W-:Y:S01]  /*2180*/  @P3 IMAD.MOV.U32 R25, RZ, RZ, R6 ;  /* 0x000000ffff193224 */ /* 0x000fe200078e0006 */
[----:B------:R-:W-:Y:S01]  /*2190*/  @P2 MOV R25, R8 ;  /* 0x0000000800192202 */ /* 0x000fe20000000f00 */
[----:B------:R-:W-:Y:S02]  /*21a0*/  @P3 IMAD.MOV.U32 R24, RZ, RZ, R7 ;  /* 0x000000ffff183224 */ /* 0x000fe400078e0007 */
[----:B------:R-:W-:Y:S01]  /*21b0*/  @P2 IMAD.MOV.U32 R24, RZ, RZ, R9 ;  /* 0x000000ffff182224 */ /* 0x000fe200078e0009 */
[C---:B------:R-:W-:Y:S01]  /*21c0*/  ISETP.EQ.AND P2, PT, R15.reuse, -0x18, PT ;  /* 0xffffffe80f00780c */ /* 0x040fe20003f42270 */
[----:B------:R-:W-:Y:S02]  /*21d0*/  @P5 IMAD.MOV.U32 R25, RZ, RZ, R2 ;  /* 0x000000ffff195224 */ /* 0x000fe400078e0002 */
[----:B------:R-:W-:Y:S01]  /*21e0*/  @P5 IMAD.MOV.U32 R24, RZ, RZ, R3 ;  /* 0x000000ffff185224 */ /* 0x000fe200078e0003 */
[----:B------:R-:W-:-:S09]  /*21f0*/  ISETP.EQ.AND P5, PT, R15, -0x20, PT ;  /* 0xffffffe00f00780c */ /* 0x000fd20003fa2270 */
[----:B------:R-:W-:Y:S01]  /*2200*/  @P2 MOV R21, R6 ;  /* 0x0000000600152202 */ /* 0x000fe20000000f00 */
[----:B------:R-:W-:Y:S02]  /*2210*/  @P2 IMAD.MOV.U32 R20, RZ, RZ, R7 ;  /* 0x000000ffff142224 */ /* 0x000fe400078e0007 */
[----:B------:R-:W-:Y:S01]  /*2220*/  @P1 IMAD.MOV.U32 R21, RZ, RZ, R8 ;  /* 0x000000ffff151224 */ /* 0x000fe200078e0008 */
[----:B------:R-:W-:Y:S01]  /*2230*/  @P5 MOV R22, R7 ;  /* 0x0000000700165202 */ /* 0x000fe20000000f00 */
[----:B------:R-:W-:Y:S02]  /*2240*/  @P5 IMAD.MOV.U32 R23, RZ, RZ, R6 ;  /* 0x000000ffff175224 */ /* 0x000fe400078e0006 */
[----:B------:R-:W-:Y:S02]  /*2250*/  @P0 IMAD.MOV.U32 R23, RZ, RZ, R8 ;  /* 0x000000ffff170224 */ /* 0x000fe400078e0008 */
[--C-:B------:R-:W-:Y:S02]  /*2260*/  @P0 IMAD.MOV.U32 R22, RZ, RZ, R9.reuse ;  /* 0x000000ffff160224 */ /* 0x100fe400078e0009 */
[----:B------:R-:W-:-:S02]  /*2270*/  @P1 IMAD.MOV.U32 R20, RZ, RZ, R9 ;  /* 0x000000ffff141224 */ /* 0x000fc400078e0009 */
[--C-:B------:R-:W-:Y:S02]  /*2280*/  @P3 IMAD.MOV.U32 R23, RZ, RZ, R2.reuse ;  /* 0x000000ffff173224 */ /* 0x100fe400078e0002 */
[--C-:B------:R-:W-:Y:S01]  /*2290*/  @P3 IMAD.MOV.U32 R22, RZ, RZ, R3.reuse ;  /* 0x000000ffff163224 */ /* 0x100fe200078e0003 */
[C---:B------:R-:W-:Y:S01]  /*22a0*/  ISETP.EQ.AND P3, PT, R15.reuse, -0x8, PT ;  /* 0xfffffff80f00780c */ /* 0x040fe20003f62270 */
[----:B------:R-:W-:Y:S02]  /*22b0*/  @P5 IMAD.MOV.U32 R21, RZ, RZ, R2 ;  /* 0x000000ffff155224 */ /* 0x000fe400078e0002 */
[----:B------:R-:W-:Y:S01]  /*22c0*/  @P5 IMAD.MOV.U32 R20, RZ, RZ, R3 ;  /* 0x000000ffff145224 */ /* 0x000fe200078e0003 */
[----:B------:R-:W-:-:S09]  /*22d0*/  ISETP.EQ.AND P5, PT, R15, -0x10, PT ;  /* 0xfffffff00f00780c */ /* 0x000fd20003fa2270 */
[----:B------:R-:W-:Y:S01]  /*22e0*/  @P3 MOV R52, R6 ;  /* 0x0000000600343202 */ /* 0x000fe20000000f00 */
[--C-:B------:R-:W-:Y:S01]  /*22f0*/  @P3 IMAD.MOV.U32 R48, RZ, RZ, R7.reuse ;  /* 0x000000ffff303224 */ /* 0x100fe200078e0007 */
[----:B------:R-:W-:Y:S01]  /*2300*/  @P3 MOV R46, R3 ;  /* 0x00000003002e3202 */ /* 0x000fe20000000f00 */
[----:B------:R-:W-:Y:S02]  /*2310*/  @P6 IMAD.MOV.U32 R52, RZ, RZ, R8 ;  /* 0x000000ffff346224 */ /* 0x000fe400078e0008 */
[----:B------:R-:W-:Y:S02]  /*2320*/  @P5 IMAD.MOV.U32 R50, RZ, RZ, R6 ;  /* 0x000000ffff325224 */ /* 0x000fe400078e0006 */
[----:B------:R-:W-:Y:S02]  /*2330*/  @P5 IMAD.MOV.U32 R51, RZ, RZ, R7 ;  /* 0x000000ffff335224 */ /* 0x000fe400078e0007 */
[----:B------:R-:W-:Y:S01]  /*2340*/  @P4 IMAD.MOV.U32 R50, RZ, RZ, R8 ;  /* 0x000000ffff324224 */ /* 0x000fe200078e0008 */
[----:B------:R-:W-:Y:S01]  /*2350*/  LDS.64 R6, [R14+0x60] ;  /* 0x000060000e067984 */ /* 0x000fe20000000a00 */
[----:B------:R-:W-:-:S02]  /*2360*/  @P4 IMAD.MOV.U32 R51, RZ, RZ, R9 ;  /* 0x000000ffff334224 */ /* 0x000fc400078e0009 */
[----:B------:R-:W-:Y:S02]  /*2370*/  @P6 IMAD.MOV.U32 R48, RZ, RZ, R9 ;  /* 0x000000ffff306224 */ /* 0x000fe400078e0009 */
[----:B------:R-:W0:Y:S01]  /*2380*/  LDS.64 R8, [R14+0x20] ;  /* 0x000020000e087984 */ /* 0x000e220000000a00 */
[--C-:B------:R-:W-:Y:S02]  /*2390*/  @P5 IMAD.MOV.U32 R52, RZ, RZ, R2.reuse ;  /* 0x000000ffff345224 */ /* 0x100fe400078e0002 */
[----:B------:R-:W-:Y:S01]  /*23a0*/  @P5 IMAD.MOV.U32 R48, RZ, RZ, R3 ;  /* 0x000000ffff305224 */ /* 0x000fe200078e0003 */
[----:B------:R-:W-:Y:S01]  /*23b0*/  ISETP.EQ.AND P5, PT, R15, RZ, PT ;  /* 0x000000ff0f00720c */ /* 0x000fe20003fa2270 */
[----:B------:R-:W-:Y:S02]  /*23c0*/  VIADD R15, R12, 0x8 ;  /* 0x000000080c0f7836 */ /* 0x000fe40000000000 */
[----:B------:R-:W-:Y:S02]  /*23d0*/  @P2 IMAD.MOV.U32 R50, RZ, RZ, R2 ;  /* 0x000000ffff322224 */ /* 0x000fe400078e0002 */
[----:B------:R-:W-:-:S02]  /*23e0*/  IMAD.SHL.U32 R15, R15, 0x4, RZ ;  /* 0x000000040f0f7824 */ /* 0x000fc400078e00ff */
[--C-:B------:R-:W-:Y:S01]  /*23f0*/  @P2 IMAD.MOV.U32 R51, RZ, RZ, R3.reuse ;  /* 0x000000ffff332224 */ /* 0x100fe200078e0003 */
[----:B------:R-:W-:Y:S01]  /*2400*/  ISETP.NE.AND P2, PT, R16, RZ, PT ;  /* 0x000000ff1000720c */ /* 0x000fe20003f45270 */
[--C-:B------:R-:W-:Y:S01]  /*2410*/  @P3 IMAD.MOV.U32 R47, RZ, RZ, R2.reuse ;  /* 0x000000ffff2f3224 */ /* 0x100fe200078e0002 */
[C---:B------:R-:W-:Y:S02]  /*2420*/  ISETP.EQ.AND P0, PT, R15.reuse, 0x40, PT ;  /* 0x000000400f00780c */ /* 0x040fe40003f02270 */
[C---:B------:R-:W-:Y:S01]  /*2430*/  ISETP.EQ.AND P4, PT, R15.reuse, 0x78, PT ;  /* 0x000000780f00780c */ /* 0x040fe20003f82270 */
[----:B------:R-:W-:Y:S01]  /*2440*/  @P5 IMAD.MOV.U32 R45, RZ, RZ, R2 ;  /* 0x000000ffff2d5224 */ /* 0x000fe200078e0002 */
[----:B------:R-:W-:Y:S01]  /*2450*/  ISETP.EQ.AND P1, PT, R15, RZ, PT ;  /* 0x000000ff0f00720c */ /* 0x000fe20003f22270 */
[----:B------:R-:W-:Y:S01]  /*2460*/  @P5 IMAD.MOV.U32 R44, RZ, RZ, R3 ;  /* 0x000000ffff2c5224 */ /* 0x000fe200078e0003 */
[----:B------:R-:W-:Y:S02]  /*2470*/  ISETP.NE.AND P3, PT, R17, RZ, PT ;  /* 0x000000ff1100720c */ /* 0x000fe40003f65270 */
[----:B------:R-:W-:-:S02]  /*2480*/  ISETP.EQ.AND P6, PT, R15, 0x58, PT ;  /* 0x000000580f00780c */ /* 0x000fc40003fc2270 */
[C---:B------:R-:W-:Y:S01]  /*2490*/  ISETP.EQ.AND P5, PT, R15.reuse, 0x38, PT ;  /* 0x000000380f00780c */ /* 0x040fe20003fa2270 */
[----:B------:R-:W-:Y:S01]  /*24a0*/  @P2 IMAD.MOV.U32 R40, RZ, RZ, R3 ;  /* 0x000000ffff282224 */ /* 0x000fe200078e0003 */
[----:B------:R-:W-:Y:S02]  /*24b0*/  @P2 MOV R41, R2 ;  /* 0x0000000200292202 */ /* 0x000fe40000000f00 */
[----:B------:R-:W-:-:S05]  /*24c0*/  ISETP.EQ.AND P2, PT, R15, 0x48, PT ;  /* 0x000000480f00780c */ /* 0x000fca0003f42270 */
[----:B------:R-:W-:Y:S02]  /*24d0*/  @P3 IMAD.MOV.U32 R43, RZ, RZ, R2 ;  /* 0x000000ffff2b3224 */ /* 0x000fe400078e0002 */
[----:B------:R-:W-:Y:S01]  /*24e0*/  @P3 IMAD.MOV.U32 R42, RZ, RZ, R3 ;  /* 0x000000ffff2a3224 */ /* 0x000fe200078e0003 */
[C---:B------:R-:W-:Y:S01]  /*24f0*/  ISETP.EQ.AND P3, PT, R15.reuse, 0x8, PT ;  /* 0x000000080f00780c */ /* 0x040fe20003f62270 */
[----:B------:R-:W1:Y:S01]  /*2500*/  LDS.64 R2, [R14+0x68] ;  /* 0x000068000e027984 */ /* 0x000e620000000a00 */
[--C-:B0-----:R-:W-:Y:S01]  /*2510*/  @P4 IMAD.MOV.U32 R33, RZ, RZ, R8.reuse ;  /* 0x000000ffff214224 */ /* 0x101fe200078e0008 */
[----:B------:R-:W-:Y:S01]  /*2520*/  @P6 MOV R40, R9 ;  /* 0x0000000900286202 */ /* 0x000fe20000000f00 */
[--C-:B------:R-:W-:Y:S01]  /*2530*/  @P4 IMAD.MOV.U32 R32, RZ, RZ, R9.reuse ;  /* 0x000000ffff204224 */ /* 0x100fe200078e0009 */
[----:B------:R-:W-:Y:S01]  /*2540*/  ISETP.EQ.AND P4, PT, R15, 0x50, PT ;  /* 0x000000500f00780c */ /* 0x000fe20003f82270 */
[----:B------:R-:W-:Y:S01]  /*2550*/  @P0 IMAD.MOV.U32 R47, RZ, RZ, R8 ;  /* 0x000000ffff2f0224 */ /* 0x000fe200078e0008 */
[----:B------:R-:W-:Y:S01]  /*2560*/  @P5 MOV R52, R8 ;  /* 0x0000000800345202 */ /* 0x000fe20000000f00 */
[----:B------:R-:W-:-:S02]  /*2570*/  @P0 IMAD.MOV.U32 R46, RZ, RZ, R9 ;  /* 0x000000ffff2e0224 */ /* 0x000fc400078e0009 */
[----:B------:R-:W-:Y:S02]  /*2580*/  @P1 IMAD.MOV.U32 R47, RZ, RZ, R6 ;  /* 0x000000ffff2f1224 */ /* 0x000fe400078e0006 */
[----:B------:R-:W-:Y:S01]  /*2590*/  @P1 IMAD.MOV.U32 R46, RZ, RZ, R7 ;  /* 0x000000ffff2e1224 */ /* 0x000fe200078e0007 */
[----:B------:R-:W-:Y:S01]  /*25a0*/  ISETP.EQ.AND P1, PT, R15, 0x10, PT ;  /* 0x000000100f00780c */ /* 0x000fe20003f22270 */
[--C-:B------:R-:W-:Y:S01]  /*25b0*/  @P2 IMAD.MOV.U32 R45, RZ, RZ, R8.reuse ;  /* 0x000000ffff2d2224 */ /* 0x100fe200078e0008 */
[----:B------:R-:W-:Y:S01]  /*25c0*/  @P5 MOV R46, R5 ;  /* 0x00000005002e5202 */ /* 0x000fe20000000f00 */
[--C-:B------:R-:W-:Y:S01]  /*25d0*/  @P2 IMAD.MOV.U32 R44, RZ, RZ, R9.reuse ;  /* 0x000000ffff2c2224 */ /* 0x100fe200078e0009 */
[----:B------:R-:W-:Y:S01]  /*25e0*/  P2R R17, PR, RZ, 0x2 ;  /* 0x00000002ff117803 */ /* 0x000fe20000000000 */
[----:B------:R-:W-:Y:S02]  /*25f0*/  @P4 IMAD.MOV.U32 R43, RZ, RZ, R8 ;  /* 0x000000ffff2b4224 */ /* 0x000fe400078e0008 */
[----:B------:R-:W-:-:S02]  /*2600*/  @P4 IMAD.MOV.U32 R42, RZ, RZ, R9 ;  /* 0x000000ffff2a4224 */ /* 0x000fc400078e0009 */
[----:B------:R-:W-:Y:S02]  /*2610*/  @P6 IMAD.MOV.U32 R41, RZ, RZ, R8 ;  /* 0x000000ffff296224 */ /* 0x000fe400078e0008 */
[----:B------:R-:W-:Y:S02]  /*2620*/  @P5 IMAD.MOV.U32 R48, RZ, RZ, R9 ;  /* 0x000000ffff305224 */ /* 0x000fe400078e0009 */
[----:B------:R-:W-:Y:S01]  /*2630*/  @P1 MOV R43, R6 ;  /* 0x00000006002b1202 */ /* 0x000fe20000000f00 */
[----:B------:R-:W-:Y:S01]  /*2640*/  @P1 IMAD.MOV.U32 R42, RZ, RZ, R7 ;  /* 0x000000ffff2a1224 */ /* 0x000fe200078e0007 */
[C---:B------:R-:W-:Y:S01]  /*2650*/  ISETP.EQ.AND P1, PT, R15.reuse, 0x68, PT ;  /* 0x000000680f00780c */ /* 0x040fe20003f22270 */
[----:B------:R-:W-:Y:S02]  /*2660*/  @P2 IMAD.MOV.U32 R43, RZ, RZ, R4 ;  /* 0x000000ffff2b2224 */ /* 0x000fe400078e0004 */
[----:B------:R-:W-:Y:S01]  /*2670*/  @P2 IMAD.MOV.U32 R42, RZ, RZ, R5 ;  /* 0x000000ffff2a2224 */ /* 0x000fe200078e0005 */
[----:B------:R-:W-:Y:S01]  /*2680*/  ISETP.EQ.AND P2, PT, R15, 0x18, PT ;  /* 0x000000180f00780c */ /* 0x000fe20003f42270 */
[----:B------:R-:W-:-:S02]  /*2690*/  @P5 IMAD.MOV.U32 R33, RZ, RZ, R6 ;  /* 0x000000ffff215224 */ /* 0x000fc400078e0006 */
[--C-:B------:R-:W-:Y:S01]  /*26a0*/  @P5 IMAD.MOV.U32 R32, RZ, RZ, R7.reuse ;  /* 0x000000ffff205224 */ /* 0x100fe200078e0007 */
[----:B------:R-:W-:Y:S01]  /*26b0*/  P2R R16, PR, RZ, 0x4 ;  /* 0x00000004ff107803 */ /* 0x000fe20000000000 */
[----:B------:R-:W-:Y:S01]  /*26c0*/  @P5 IMAD.MOV.U32 R47, RZ, RZ, R4 ;  /* 0x000000ffff2f5224 */ /* 0x000fe200078e0004 */
[----:B------:R-:W-:Y:S01]  /*26d0*/  ISETP.EQ.AND P5, PT, R15, 0x60, PT ;  /* 0x000000600f00780c */ /* 0x000fe20003fa2270 */
[----:B------:R-:W-:Y:S02]  /*26e0*/  @P3 IMAD.MOV.U32 R45, RZ, RZ, R6 ;  /* 0x000000ffff2d3224 */ /* 0x000fe400078e0006 */
[----:B------:R-:W-:Y:S02]  /*26f0*/  @P3 IMAD.MOV.U32 R44, RZ, RZ, R7 ;  /* 0x000000ffff2c3224 */ /* 0x000fe400078e0007 */
[----:B------:R-:W-:Y:S02]  /*2700*/  @P0 IMAD.MOV.U32 R45, RZ, RZ, R4 ;  /* 0x000000ffff2d0224 */ /* 0x000fe400078e0004 */
[----:B------:R-:W-:-:S02]  /*2710*/  @P2 IMAD.MOV.U32 R41, RZ, RZ, R6 ;  /* 0x000000ffff292224 */ /* 0x000fc400078e0006 */
[----:B------:R-:W-:Y:S01]  /*2720*/  @P2 IMAD.MOV.U32 R40, RZ, RZ, R7 ;  /* 0x000000ffff282224 */ /* 0x000fe200078e0007 */
[C---:B------:R-:W-:Y:S01]  /*2730*/  ISETP.EQ.AND P2, PT, R15.reuse, -0x8, PT ;  /* 0xfffffff80f00780c */ /* 0x040fe20003f42270 */
[----:B------:R-:W-:Y:S02]  /*2740*/  @P4 IMAD.MOV.U32 R41, RZ, RZ, R4 ;  /* 0x000000ffff294224 */ /* 0x000fe400078e0004 */
[--C-:B------:R-:W-:Y:S01]  /*2750*/  @P4 IMAD.MOV.U32 R40, RZ, RZ, R5.reuse ;  /* 0x000000ffff284224 */ /* 0x100fe200078e0005 */
[C---:B------:R-:W-:Y:S01]  /*2760*/  ISETP.EQ.AND P4, PT, R15.reuse, 0x28, PT ;  /* 0x000000280f00780c */ /* 0x040fe20003f82270 */
[----:B------:R-:W-:Y:S01]  /*2770*/  @P0 IMAD.MOV.U32 R44, RZ, RZ, R5 ;  /* 0x000000ffff2c0224 */ /* 0x000fe200078e0005 */
[----:B------:R-:W-:Y:S01]  /*2780*/  ISETP.EQ.AND P0, PT, R15, 0x20, PT ;  /* 0x000000200f00780c */ /* 0x000fe20003f02270 */
[----:B------:R-:W-:Y:S02]  /*2790*/  @P1 IMAD.MOV.U32 R37, RZ, RZ, R8 ;  /* 0x000000ffff251224 */ /* 0x000fe400078e0008 */
[----:B------:R-:W-:-:S02]  /*27a0*/  @P1 IMAD.MOV.U32 R36, RZ, RZ, R9 ;  /* 0x000000ffff241224 */ /* 0x000fc400078e0009 */
[--C-:B------:R-:W-:Y:S02]  /*27b0*/  @P5 IMAD.MOV.U32 R39, RZ, RZ, R8.reuse ;  /* 0x000000ffff275224 */ /* 0x100fe400078e0008 */
[----:B------:R-:W-:Y:S02]  /*27c0*/  @P5 IMAD.MOV.U32 R38, RZ, RZ, R9 ;  /* 0x000000ffff265224 */ /* 0x000fe400078e0009 */
[----:B------:R-:W-:Y:S02]  /*27d0*/  @P3 IMAD.MOV.U32 R29, RZ, RZ, R8 ;  /* 0x000000ffff1d3224 */ /* 0x000fe400078e0008 */
[----:B------:R-:W-:Y:S01]  /*27e0*/  @P4 IMAD.MOV.U32 R37, RZ, RZ, R6 ;  /* 0x000000ffff254224 */ /* 0x000fe200078e0006 */
[----:B------:R-:W-:Y:S01]  /*27f0*/  @P4 MOV R36, R7 ;  /* 0x0000000700244202 */ /* 0x000fe20000000f00 */
[----:B------:R-:W-:Y:S01]  /*2800*/  @P0 IMAD.MOV.U32 R38, RZ, RZ, R7 ;  /* 0x000000ffff260224 */ /* 0x000fe200078e0007 */
[----:B------:R-:W-:Y:S01]  /*2810*/  @P0 MOV R39, R6 ;  /* 0x0000000600270202 */ /* 0x000fe20000000f00 */
[----:B------:R-:W-:-:S02]  /*2820*/  @P5 IMAD.MOV.U32 R37, RZ, RZ, R4 ;  /* 0x000000ffff255224 */ /* 0x000fc400078e0004 */
[--C-:B------:R-:W-:Y:S01]  /*2830*/  @P5 IMAD.MOV.U32 R36, RZ, RZ, R5.reuse ;  /* 0x000000ffff245224 */ /* 0x100fe200078e0005 */
[C---:B------:R-:W-:Y:S01]  /*2840*/  ISETP.EQ.AND P5, PT, R15.reuse, 0x70, PT ;  /* 0x000000700f00780c */ /* 0x040fe20003fa2270 */
[----:B------:R-:W-:Y:S02]  /*2850*/  @P6 IMAD.MOV.U32 R39, RZ, RZ, R4 ;  /* 0x000000ffff276224 */ /* 0x000fe400078e0004 */
[----:B------:R-:W-:Y:S01]  /*2860*/  @P6 IMAD.MOV.U32 R38, RZ, RZ, R5 ;  /* 0x000000ffff266224 */ /* 0x000fe200078e0005 */
[----:B------:R-:W-:Y:S01]  /*2870*/  ISETP.EQ.AND P6, PT, R15, 0x30, PT ;  /* 0x000000300f00780c */ /* 0x000fe20003fc2270 */
[--C-:B------:R-:W-:Y:S02]  /*2880*/  @P3 IMAD.MOV.U32 R28, RZ, RZ, R9.reuse ;  /* 0x000000ffff1c3224 */ /* 0x100fe400078e0009 */
[----:B------:R-:W-:Y:S02]  /*2890*/  @P0 IMAD.MOV.U32 R23, RZ, RZ, R8 ;  /* 0x000000ffff170224 */ /* 0x000fe400078e0008 */
[----:B------:R-:W-:-:S02]  /*28a0*/  @P0 IMAD.MOV.U32 R22, RZ, RZ, R9 ;  /* 0x000000ffff160224 */ /* 0x000fc400078e0009 */
[--C-:B------:R-:W-:Y:S02]  /*28b0*/  @P4 IMAD.MOV.U32 R21, RZ, RZ, R8.reuse ;  /* 0x000000ffff154224 */ /* 0x100fe400078e0008 */
[----:B------:R-:W-:Y:S02]  /*28c0*/  @P5 IMAD.MOV.U32 R35, RZ, RZ, R8 ;  /* 0x000000ffff235224 */ /* 0x000fe400078e0008 */
[----:B------:R-:W-:Y:S02]  /*28d0*/  @P5 IMAD.MOV.U32 R34, RZ, RZ, R9 ;  /* 0x000000ffff225224 */ /* 0x000fe400078e0009 */
[----:B------:R-:W-:Y:S01]  /*28e0*/  @P6 IMAD.MOV.U32 R35, RZ, RZ, R6 ;  /* 0x000000ffff236224 */ /* 0x000fe200078e0006 */
[----:B------:R-:W-:Y:S01]  /*28f0*/  @P1 MOV R35, R4 ;  /* 0x0000000400231202 */ /* 0x000fe20000000f00 */
[----:B------:R-:W-:Y:S02]  /*2900*/  @P6 IMAD.MOV.U32 R34, RZ, RZ, R7 ;  /* 0x000000ffff226224 */ /* 0x000fe400078e0007 */
[----:B------:R-:W-:Y:S01]  /*2910*/  @P1 IMAD.MOV.U32 R34, RZ, RZ, R5 ;  /* 0x000000ffff221224 */ /* 0x000fe200078e0005 */
[----:B------:R-:W-:Y:S01]  /*2920*/  ISETP.EQ.AND P1, PT, R15, RZ, PT ;  /* 0x000000ff0f00720c */ /* 0x000fe20003f22270 */
[----:B------:R-:W-:-:S02]  /*2930*/  @P5 IMAD.MOV.U32 R33, RZ, RZ, R4 ;  /* 0x000000ffff215224 */ /* 0x000fc400078e0004 */
[----:B------:R-:W-:Y:S01]  /*2940*/  @P5 IMAD.MOV.U32 R32, RZ, RZ, R5 ;  /* 0x000000ffff205224 */ /* 0x000fe200078e0005 */
[----:B------:R-:W-:Y:S01]  /*2950*/  ISETP.EQ.AND P5, PT, R15, -0x40, PT ;  /* 0xffffffc00f00780c */ /* 0x000fe20003fa2270 */
[--C-:B------:R-:W-:Y:S02]  /*2960*/  @P4 IMAD.MOV.U32 R20, RZ, RZ, R9.reuse ;  /* 0x000000ffff144224 */ /* 0x100fe400078e0009 */
[----:B------:R-:W-:Y:S02]  /*2970*/  @P6 IMAD.MOV.U32 R50, RZ, RZ, R8 ;  /* 0x000000ffff326224 */ /* 0x000fe400078e0008 */
[----:B------:R-:W-:Y:S02]  /*2980*/  @P6 IMAD.MOV.U32 R51, RZ, RZ, R9 ;  /* 0x000000ffff336224 */ /* 0x000fe400078e0009 */
[----:B-1----:R-:W-:Y:S02]  /*2990*/  @P4 IMAD.MOV.U32 R35, RZ, RZ, R2 ;  /* 0x000000ffff234224 */ /* 0x002fe400078e0002 */
[----:B------:R-:W-:-:S02]  /*29a0*/  @P1 IMAD.MOV.U32 R31, RZ, RZ, R8 ;  /* 0x000000ffff1f1224 */ /* 0x000fc400078e0008 */
[----:B------:R-:W-:Y:S02]  /*29b0*/  @P1 IMAD.MOV.U32 R30, RZ, RZ, R9 ;  /* 0x000000ffff1e1224 */ /* 0x000fe400078e0009 */
[----:B------:R-:W-:Y:S01]  /*29c0*/  @P5 IMAD.MOV.U32 R31, RZ, RZ, R6 ;  /* 0x000000ffff1f5224 */ /* 0x000fe200078e0006 */
[----:B------:R-:W-:Y:S01]  /*29d0*/  @P5 MOV R30, R7 ;  /* 0x00000007001e5202 */ /* 0x000fe20000000f00 */
[----:B------:R-:W-:Y:S02]  /*29e0*/  @P2 IMAD.MOV.U32 R31, RZ, RZ, R4 ;  /* 0x000000ffff1f2224 */ /* 0x000fe400078e0004 */
[----:B------:R-:W-:Y:S01]  /*29f0*/  @P2 IMAD.MOV.U32 R30, RZ, RZ, R5 ;  /* 0x000000ffff1e2224 */ /* 0x000fe200078e0005 */
[----:B------:R-:W-:Y:S01]  /*2a00*/  ISETP.EQ.AND P2, PT, R15, -0x48, PT ;  /* 0xffffffb80f00780c */ /* 0x000fe20003f42270 */
[----:B------:R-:W-:Y:S02]  /*2a10*/  @P4 IMAD.MOV.U32 R34, RZ, RZ, R3 ;  /* 0x000000ffff224224 */ /* 0x000fe400078e0003 */
[----:B------:R-:W-:-:S02]  /*2a20*/  @P0 IMAD.MOV.U32 R37, RZ, RZ, R2 ;  /* 0x000000ffff250224 */ /* 0x000fc400078e0002 */
[--C-:B------:R-:W-:Y:S02]  /*2a30*/  @P0 IMAD.MOV.U32 R36, RZ, RZ, R3.reuse ;  /* 0x000000ffff240224 */ /* 0x100fe400078e0003 */
[----:B------:R-:W-:Y:S02]  /*2a40*/  @P6 IMAD.MOV.U32 R33, RZ, RZ, R2 ;  /* 0x000000ffff216224 */ /* 0x000fe400078e0002 */
[----:B------:R-:W-:-:S04]  /*2a50*/  @P6 IMAD.MOV.U32 R32, RZ, RZ, R3 ;  /* 0x000000ffff206224 */ /* 0x000fc800078e0003 */
[----:B------:R-:W-:Y:S02]  /*2a60*/  @P2 IMAD.MOV.U32 R31, RZ, RZ, R2 ;  /* 0x000000ffff1f2224 */ /* 0x000fe400078e0002 */
[----:B------:R-:W-:Y:S01]  /*2a70*/  @P2 IMAD.MOV.U32 R30, RZ, RZ, R3 ;  /* 0x000000ffff1e2224 */ /* 0x000fe200078e0003 */
[----:B------:R-:W-:-:S13]  /*2a80*/  ISETP.EQ.AND P2, PT, R15, -0x38, PT ;  /* 0xffffffc80f00780c */ /* 0x000fda0003f42270 */
[----:B------:R-:W-:Y:S01]  /*2a90*/  @P2 MOV R29, R6 ;  /* 0x00000006001d2202 */ /* 0x000fe20000000f00 */
[----:B------:R-:W-:Y:S01]  /*2aa0*/  @P2 IMAD.MOV.U32 R28, RZ, RZ, R7 ;  /* 0x000000ffff1c2224 */ /* 0x000fe200078e0007 */
[----:B------:R-:W-:Y:S01]  /*2ab0*/  ISETP.NE.AND P2, PT, R16, RZ, PT ;  /* 0x000000ff1000720c */ /* 0x000fe20003f45270 */
[----:B------:R-:W-:Y:S02]  /*2ac0*/  @P1 IMAD.MOV.U32 R29, RZ, RZ, R4 ;  /* 0x000000ffff1d1224 */ /* 0x000fe400078e0004 */
[----:B------:R-:W-:Y:S01]  /*2ad0*/  @P1 IMAD.MOV.U32 R28, RZ, RZ, R5 ;  /* 0x000000ffff1c1224 */ /* 0x000fe200078e0005 */
[----:B------:R-:W-:Y:S01]  /*2ae0*/  ISETP.NE.AND P1, PT, R17, RZ, PT ;  /* 0x000000ff1100720c */ /* 0x000fe20003f25270 */
[----:B------:R-:W-:Y:S01]  /*2af0*/  @P5 IMAD.MOV.U32 R29, RZ, RZ, R2 ;  /* 0x000000ffff1d5224 */ /* 0x000fe200078e0002 */
[----:B------:R-:W-:Y:S01]  /*2b00*/  P2R R17, PR, RZ, 0x8 ;  /* 0x00000008ff117803 */ /* 0x000fe20000000000 */
[----:B------:R-:W-:Y:S01]  /*2b10*/  @P5 IMAD.MOV.U32 R28, RZ, RZ, R3 ;  /* 0x000000ffff1c5224 */ /* 0x000fe200078e0003 */
[----:B------:R-:W-:-:S02]  /*2b20*/  ISETP.EQ.AND P5, PT, R15, -0x30, PT ;  /* 0xffffffd00f00780c */ /* 0x000fc40003fa2270 */
[----:B------:R-:W-:-:S03]  /*2b30*/  P2R R16, PR, RZ, 0x2 ;  /* 0x00000002ff107803 */ /* 0x000fc60000000000 */
[----:B------:R-:W-:Y:S01]  /*2b40*/  @P2 MOV R25, R8 ;  /* 0x0000000800192202 */ /* 0x000fe20000000f00 */
[----:B------:R-:W-:Y:S01]  /*2b50*/  @P2 IMAD.MOV.U32 R24, RZ, RZ, R9 ;  /* 0x000000ffff182224 */ /* 0x000fe200078e0009 */
[----:B------:R-:W-:Y:S01]  /*2b60*/  @P2 MOV R38, R3 ;  /* 0x0000000300262202 */ /* 0x000fe20000000f00 */
[----:B------:R-:W-:Y:S01]  /*2b70*/  @P2 IMAD.MOV.U32 R39, RZ, RZ, R2 ;  /* 0x000000ffff272224 */ /* 0x000fe200078e0002 */
[----:B------:R-:W-:Y:S01]  /*2b80*/  @P1 MOV R26, R9 ;  /* 0x00000009001a1202 */ /* 0x000fe20000000f00 */
[----:B------:R-:W-:Y:S02]  /*2b90*/  @P1 IMAD.MOV.U32 R27, RZ, RZ, R8 ;  /* 0x000000ffff1b1224 */ /* 0x000fe400078e0008 */
[----:B------:R-:W0:Y:S01]  /*2ba0*/  LDS.64 R8, [R14+0x30] ;  /* 0x000030000e087984 */ /* 0x000e220000000a00 */
[----:B------:R-:W-:Y:S02]  /*2bb0*/  @P5 IMAD.MOV.U32 R27, RZ, RZ, R6 ;  /* 0x000000ffff1b5224 */ /* 0x000fe400078e0006 */
[----:B------:R-:W-:-:S02]  /*2bc0*/  @P5 IMAD.MOV.U32 R26, RZ, RZ, R7 ;  /* 0x000000ffff1a5224 */ /* 0x000fc400078e0007 */
[----:B------:R-:W-:Y:S02]  /*2bd0*/  @P3 IMAD.MOV.U32 R27, RZ, RZ, R4 ;  /* 0x000000ffff1b3224 */ /* 0x000fe400078e0004 */
[----:B------:R-:W-:Y:S01]  /*2be0*/  @P3 IMAD.MOV.U32 R26, RZ, RZ, R5 ;  /* 0x000000ffff1a3224 */ /* 0x000fe200078e0005 */
[----:B------:R-:W-:-:S13]  /*2bf0*/  ISETP.EQ.AND P3, PT, R15, -0x38, PT ;  /* 0xffffffc80f00780c */ /* 0x000fda0003f62270 */
[----:B------:R-:W-:Y:S02]  /*2c00*/  @P3 IMAD.MOV.U32 R27, RZ, RZ, R2 ;  /* 0x000000ffff1b3224 */ /* 0x000fe400078e0002 */
[----:B------:R-:W-:Y:S01]  /*2c10*/  @P3 IMAD.MOV.U32 R26, RZ, RZ, R3 ;  /* 0x000000ffff1a3224 */ /* 0x000fe200078e0003 */
[----:B------:R-:W-:-:S13]  /*2c20*/  ISETP.EQ.AND P3, PT, R15, -0x28, PT ;  /* 0xffffffd80f00780c */ /* 0x000fda0003f62270 */
[----:B------:R-:W-:Y:S02]  /*2c30*/  @P3 IMAD.MOV.U32 R25, RZ, RZ, R6 ;  /* 0x000000ffff193224 */ /* 0x000fe400078e0006 */
[----:B------:R-:W-:Y:S02]  /*2c40*/  @P3 IMAD.MOV.U32 R24, RZ, RZ, R7 ;  /* 0x000000ffff183224 */ /* 0x000fe400078e0007 */
[----:B------:R-:W-:Y:S02]  /*2c50*/  @P1 IMAD.MOV.U32 R25, RZ, RZ, R4 ;  /* 0x000000ffff191224 */ /* 0x000fe400078e0004 */
[----:B------:R-:W-:Y:S01]  /*2c60*/  @P1 IMAD.MOV.U32 R24, RZ, RZ, R5 ;  /* 0x000000ffff181224 */ /* 0x000fe200078e0005 */
[----:B------:R-:W-:Y:S01]  /*2c70*/  @P5 MOV R24, R3 ;  /* 0x0000000300185202 */ /* 0x000fe20000000f00 */
[----:B------:R-:W-:Y:S01]  /*2c80*/  @P5 IMAD.MOV.U32 R25, RZ, RZ, R2 ;  /* 0x000000ffff195224 */ /* 0x000fe200078e0002 */
[C---:B------:R-:W-:Y:S02]  /*2c90*/  ISETP.EQ.AND P5, PT, R15.reuse, -0x20, PT ;  /* 0xffffffe00f00780c */ /* 0x040fe40003fa2270 */
[----:B------:R-:W-:-:S11]  /*2ca0*/  ISETP.EQ.AND P1, PT, R15, -0x18, PT ;  /* 0xffffffe80f00780c */ /* 0x000fd60003f22270 */
[--C-:B------:R-:W-:Y:S02]  /*2cb0*/  @P5 IMAD.MOV.U32 R23, RZ, RZ, R6.reuse ;  /* 0x000000ffff175224 */ /* 0x100fe400078e0006 */
[--C-:B------:R-:W-:Y:S02]  /*2cc0*/  @P5 IMAD.MOV.U32 R22, RZ, RZ, R7.reuse ;  /* 0x000000ffff165224 */ /* 0x100fe400078e0007 */
[----:B------:R-:W-:Y:S02]  /*2cd0*/  @P1 IMAD.MOV.U32 R21, RZ, RZ, R6 ;  /* 0x000000ffff151224 */ /* 0x000fe400078e0006 */
[----:B------:R-:W-:Y:S01]  /*2ce0*/  @P1 IMAD.MOV.U32 R20, RZ, RZ, R7 ;  /* 0x000000ffff141224 */ /* 0x000fe200078e0007 */
[----:B------:R-:W-:Y:S01]  /*2cf0*/  @P0 MOV R20, R5 ;  /* 0x0000000500140202 */ /* 0x000fe20000000f00 */
[----:B------:R-:W-:Y:S01]  /*2d00*/  @P2 IMAD.MOV.U32 R23, RZ, RZ, R4 ;  /* 0x000000ffff172224 */ /* 0x000fe200078e0004 */
[----:B------:R-:W-:Y:S01]  /*2d10*/  @P3 MOV R23, R2 ;  /* 0x0000000200173202 */ /* 0x000fe20000000f00 */
[----:B------:R-:W-:-:S02]  /*2d20*/  @P2 IMAD.MOV.U32 R22, RZ, RZ, R5 ;  /* 0x000000ffff162224 */ /* 0x000fc400078e0005 */
[----:B------:R-:W-:Y:S02]  /*2d30*/  @P0 IMAD.MOV.U32 R21, RZ, RZ, R4 ;  /* 0x000000ffff150224 */ /* 0x000fe400078e0004 */
[--C-:B------:R-:W-:Y:S01]  /*2d40*/  @P3 IMAD.MOV.U32 R22, RZ, RZ, R3.reuse ;  /* 0x000000ffff163224 */ /* 0x100fe200078e0003 */
[C---:B------:R-:W-:Y:S01]  /*2d50*/  ISETP.EQ.AND P3, PT, R15.reuse, -0x8, PT ;  /* 0xfffffff80f00780c */ /* 0x040fe20003f62270 */
[----:B------:R-:W-:Y:S02]  /*2d60*/  @P5 IMAD.MOV.U32 R21, RZ, RZ, R2 ;  /* 0x000000ffff155224 */ /* 0x000fe400078e0002 */
[----:B------:R-:W-:Y:S01]  /*2d70*/  @P5 IMAD.MOV.U32 R20, RZ, RZ, R3 ;  /* 0x000000ffff145224 */ /* 0x000fe200078e0003 */
[----:B------:R-:W-:-:S09]  /*2d80*/  ISETP.EQ.AND P5, PT, R15, -0x10, PT ;  /* 0xfffffff00f00780c */ /* 0x000fd20003fa2270 */
[--C-:B------:R-:W-:Y:S02]  /*2d90*/  @P3 IMAD.MOV.U32 R52, RZ, RZ, R6.reuse ;  /* 0x000000ffff343224 */ /* 0x100fe400078e0006 */
[--C-:B------:R-:W-:Y:S01]  /*2da0*/  @P3 IMAD.MOV.U32 R48, RZ, RZ, R7.reuse ;  /* 0x000000ffff303224 */ /* 0x100fe200078e0007 */
[----:B------:R-:W-:Y:S01]  /*2db0*/  @P6 MOV R48, R5 ;  /* 0x0000000500306202 */ /* 0x000fe20000000f00 */
[----:B------:R-:W-:Y:S01]  /*2dc0*/  @P5 IMAD.MOV.U32 R50, RZ, RZ, R6 ;  /* 0x000000ffff325224 */ /* 0x000fe200078e0006 */
[----:B------:R-:W-:Y:S01]  /*2dd0*/  @P4 MOV R50, R4 ;  /* 0x0000000400324202 */ /* 0x000fe20000000f00 */
[----:B------:R-:W-:Y:S02]  /*2de0*/  @P5 IMAD.MOV.U32 R51, RZ, RZ, R7 ;  /* 0x000000ffff335224 */ /* 0x000fe400078e0007 */
[----:B------:R-:W1:Y:S01]  /*2df0*/  LDS.64 R6, [R14+0x70] ;  /* 0x000070000e067984 */ /* 0x000e620000000a00 */
[----:B------:R-:W-:Y:S02]  /*2e00*/  @P4 IMAD.MOV.U32 R51, RZ, RZ, R5 ;  /* 0x000000ffff334224 */ /* 0x000fe400078e0005 */
[----:B------:R-:W-:-:S02]  /*2e10*/  @P1 IMAD.MOV.U32 R50, RZ, RZ, R2 ;  /* 0x000000ffff321224 */ /* 0x000fc400078e0002 */
[--C-:B------:R-:W-:Y:S01]  /*2e20*/  @P1 IMAD.MOV.U32 R51, RZ, RZ, R3.reuse ;  /* 0x000000ffff331224 */ /* 0x100fe200078e0003 */
[----:B------:R-:W-:Y:S01]  /*2e30*/  ISETP.NE.AND P1, PT, R16, RZ, PT ;  /* 0x000000ff1000720c */ /* 0x000fe20003f25270 */
[----:B------:R-:W-:Y:S02]  /*2e40*/  @P6 IMAD.MOV.U32 R52, RZ, RZ, R4 ;  /* 0x000000ffff346224 */ /* 0x000fe400078e0004 */
[--C-:B------:R-:W-:Y:S01]  /*2e50*/  @P5 IMAD.MOV.U32 R52, RZ, RZ, R2.reuse ;  /* 0x000000ffff345224 */ /* 0x100fe200078e0002 */
[----:B------:R-:W2:Y:S01]  /*2e60*/  LDS.64 R4, [R14+0x38] ;  /* 0x000038000e047984 */ /* 0x000ea20000000a00 */
[--C-:B------:R-:W-:Y:S01]  /*2e70*/  @P5 IMAD.MOV.U32 R48, RZ, RZ, R3.reuse ;  /* 0x000000ffff305224 */ /* 0x100fe200078e0003 */
[----:B------:R-:W-:Y:S01]  /*2e80*/  ISETP.EQ.AND P5, PT, R15, RZ, PT ;  /* 0x000000ff0f00720c */ /* 0x000fe20003fa2270 */
[----:B------:R-:W-:Y:S01]  /*2e90*/  @P3 IMAD.MOV.U32 R47, RZ, RZ, R2 ;  /* 0x000000ffff2f3224 */ /* 0x000fe200078e0002 */
[C---:B------:R-:W-:Y:S01]  /*2ea0*/  IADD3 R15, R12.reuse, 0xc, RZ ;  /* 0x0000000c0c0f7810 */ /* 0x040fe20007ffe0ff */
[----:B------:R-:W-:Y:S01]  /*2eb0*/  @P3 IMAD.MOV.U32 R46, RZ, RZ, R3 ;  /* 0x000000ffff2e3224 */ /* 0x000fe200078e0003 */
[----:B------:R-:W-:Y:S01]  /*2ec0*/  ISETP.NE.AND P3, PT, R17, RZ, PT ;  /* 0x000000ff1100720c */ /* 0x000fe20003f65270 */
[----:B------:R-:W-:-:S02]  /*2ed0*/  VIADD R12, R12, 0x10 ;  /* 0x000000100c0c7836 */ /* 0x000fc40000000000 */
[----:B------:R-:W-:Y:S02]  /*2ee0*/  IMAD.SHL.U32 R15, R15, 0x4, RZ ;  /* 0x000000040f0f7824 */ /* 0x000fe400078e00ff */
[--C-:B------:R-:W-:Y:S02]  /*2ef0*/  @P1 IMAD.MOV.U32 R41, RZ, RZ, R2.reuse ;  /* 0x000000ffff291224 */ /* 0x100fe400078e0002 */
[--C-:B------:R-:W-:Y:S01]  /*2f00*/  @P1 IMAD.MOV.U32 R40, RZ, RZ, R3.reuse ;  /* 0x000000ffff281224 */ /* 0x100fe200078e0003 */
[C---:B------:R-:W-:Y:S01]  /*2f10*/  ISETP.EQ.AND P1, PT, R15.reuse, 0x40, PT ;  /* 0x000000400f00780c */ /* 0x040fe20003f22270 */
[--C-:B------:R-:W-:Y:S01]  /*2f20*/  @P5 IMAD.MOV.U32 R45, RZ, RZ, R2.reuse ;  /* 0x000000ffff2d5224 */ /* 0x100fe200078e0002 */
[C---:B------:R-:W-:Y:S01]  /*2f30*/  ISETP.EQ.AND P4, PT, R15.reuse, 0x78, PT ;  /* 0x000000780f00780c */ /* 0x040fe20003f82270 */
[--C-:B------:R-:W-:Y:S01]  /*2f40*/  @P5 IMAD.MOV.U32 R44, RZ, RZ, R3.reuse ;  /* 0x000000ffff2c5224 */ /* 0x100fe200078e0003 */
[C---:B------:R-:W-:Y:S01]  /*2f50*/  ISETP.EQ.AND P0, PT, R15.reuse, RZ, PT ;  /* 0x000000ff0f00720c */ /* 0x040fe20003f02270 */
[----:B------:R-:W-:Y:S01]  /*2f60*/  @P3 IMAD.MOV.U32 R43, RZ, RZ, R2 ;  /* 0x000000ffff2b3224 */ /* 0x000fe200078e0002 */
[C---:B------:R-:W-:Y:S01]  /*2f70*/  ISETP.EQ.AND P2, PT, R15.reuse, 0x48, PT ;  /* 0x000000480f00780c */ /* 0x040fe20003f42270 */
[----:B------:R-:W-:Y:S01]  /*2f80*/  @P3 IMAD.MOV.U32 R42, RZ, RZ, R3 ;  /* 0x000000ffff2a3224 */ /* 0x000fe200078e0003 */
[C---:B------:R-:W-:Y:S01]  /*2f90*/  ISETP.EQ.AND P6, PT, R15.reuse, 0x58, PT ;  /* 0x000000580f00780c */ /* 0x040fe20003fc2270 */
[----:B------:R-:W3:Y:S01]  /*2fa0*/  LDS.64 R2, [R14+0x78] ;  /* 0x000078000e027984 */ /* 0x000ee20000000a00 */
[----:B------:R-:W-:-:S02]  /*2fb0*/  ISETP.EQ.AND P5, PT, R15, 0x38, PT ;  /* 0x000000380f00780c */ /* 0x000fc40003fa2270 */
[C---:B------:R-:W-:Y:S01]  /*2fc0*/  ISETP.EQ.AND P3, PT, R15.reuse, 0x8, PT ;  /* 0x000000080f00780c */ /* 0x040fe20003f62270 */
[----:B0-----:R-:W-:Y:S02]  /*2fd0*/  @P1 IMAD.MOV.U32 R47, RZ, RZ, R8 ;  /* 0x000000ffff2f1224 */ /* 0x001fe400078e0008 */
[----:B------:R-:W-:Y:S01]  /*2fe0*/  @P4 MOV R33, R8 ;  /* 0x0000000800214202 */ /* 0x000fe20000000f00 */
[--C-:B------:R-:W-:Y:S01]  /*2ff0*/  @P4 IMAD.MOV.U32 R32, RZ, RZ, R9.reuse ;  /* 0x000000ffff204224 */ /* 0x100fe200078e0009 */
[C---:B------:R-:W-:Y:S01]  /*3000*/  ISETP.EQ.AND P4, PT, R15.reuse, 0x50, PT ;  /* 0x000000500f00780c */ /* 0x040fe20003f82270 */
[----:B------:R-:W-:Y:S01]  /*3010*/  @P1 IMAD.MOV.U32 R46, RZ, RZ, R9 ;  /* 0x000000ffff2e1224 */ /* 0x000fe200078e0009 */
[----:B-1----:R-:W-:Y:S01]  /*3020*/  @P0 MOV R46, R7 ;  /* 0x00000007002e0202 */ /* 0x002fe20000000f00 */
[----:B------:R-:W-:Y:S01]  /*3030*/  @P0 IMAD.MOV.U32 R47, RZ, RZ, R6 ;  /* 0x000000ffff2f0224 */ /* 0x000fe200078e0006 */
[----:B------:R-:W-:Y:S01]  /*3040*/  ISETP.EQ.AND P0, PT, R15, 0x10, PT ;  /* 0x000000100f00780c */ /* 0x000fe20003f02270 */
[----:B------:R-:W-:-:S02]  /*3050*/  @P2 IMAD.MOV.U32 R45, RZ, RZ, R8 ;  /* 0x000000ffff2d2224 */ /* 0x000fc400078e0008 */
[--C-:B------:R-:W-:Y:S01]  /*3060*/  @P2 IMAD.MOV.U32 R44, RZ, RZ, R9.reuse ;  /* 0x000000ffff2c2224 */ /* 0x100fe200078e0009 */
[----:B------:R-:W-:Y:S01]  /*3070*/  P2R R17, PR, RZ, 0x1 ;  /* 0x00000001ff117803 */ /* 0x000fe20000000000 */
[--C-:B------:R-:W-:Y:S02]  /*3080*/  @P6 IMAD.MOV.U32 R41, RZ, RZ, R8.reuse ;  /* 0x000000ffff296224 */ /* 0x100fe400078e0008 */
[--C-:B------:R-:W-:Y:S02]  /*3090*/  @P6 IMAD.MOV.U32 R40, RZ, RZ, R9.reuse ;  /* 0x000000ffff286224 */ /* 0x100fe400078e0009 */
[----:B------:R-:W-:Y:S01]  /*30a0*/  @P4 MOV R43, R8 ;  /* 0x00000008002b4202 */ /* 0x000fe20000000f00 */
[----:B------:R-:W-:Y:S02]  /*30b0*/  @P4 IMAD.MOV.U32 R42, RZ, RZ, R9 ;  /* 0x000000ffff2a4224 */ /* 0x000fe400078e0009 */
[----:B------:R-:W-:Y:S02]  /*30c0*/  @P5 IMAD.MOV.U32 R52, RZ, RZ, R8 ;  /* 0x000000ffff345224 */ /* 0x000fe400078e0008 */
[----:B------:R-:W-:-:S02]  /*30d0*/  @P0 IMAD.MOV.U32 R43, RZ, RZ, R6 ;  /* 0x000000ffff2b0224 */ /* 0x000fc400078e0006 */
[----:B------:R-:W-:Y:S01]  /*30e0*/  @P0 IMAD.MOV.U32 R42, RZ, RZ, R7 ;  /* 0x000000ffff2a0224 */ /* 0x000fe200078e0007 */
[C---:B------:R-:W-:Y:S01]  /*30f0*/  ISETP.EQ.AND P0, PT, R15.reuse, 0x68, PT ;  /* 0x000000680f00780c */ /* 0x040fe20003f02270 */
[----:B--2---:R-:W-:Y:S02]  /*3100*/  @P2 IMAD.MOV.U32 R43, RZ, RZ, R4 ;  /* 0x000000ffff2b2224 */ /* 0x004fe400078e0004 */
[----:B------:R-:W-:Y:S01]  /*3110*/  @P2 IMAD.MOV.U32 R42, RZ, RZ, R5 ;  /* 0x000000ffff2a2224 */ /* 0x000fe200078e0005 */
[----:B------:R-:W-:Y:S01]  /*3120*/  ISETP.EQ.AND P2, PT, R15, 0x18, PT ;  /* 0x000000180f00780c */ /* 0x000fe20003f42270 */
[----:B------:R-:W-:Y:S02]  /*3130*/  @P5 IMAD.MOV.U32 R48, RZ, RZ, R9 ;  /* 0x000000ffff305224 */ /* 0x000fe400078e0009 */
[----:B------:R-:W-:Y:S01]  /*3140*/  @P5 IMAD.MOV.U32 R33, RZ, RZ, R6 ;  /* 0x000000ffff215224 */ /* 0x000fe200078e0006 */
[----:B------:R-:W-:Y:S01]  /*3150*/  P2R R16, PR, RZ, 0x4 ;  /* 0x00000004ff107803 */ /* 0x000fe20000000000 */
[----:B------:R-:W-:-:S02]  /*3160*/  @P5 IMAD.MOV.U32 R32, RZ, RZ, R7 ;  /* 0x000000ffff205224 */ /* 0x000fc400078e0007 */
[----:B------:R-:W-:Y:S02]  /*3170*/  @P5 IMAD.MOV.U32 R47, RZ, RZ, R4 ;  /* 0x000000ffff2f5224 */ /* 0x000fe400078e0004 */
[----:B------:R-:W-:Y:S01]  /*3180*/  @P5 IMAD.MOV.U32 R46, RZ, RZ, R5 ;  /* 0x000000ffff2e5224 */ /* 0x000fe200078e0005 */
[C---:B------:R-:W-:Y:S01]  /*3190*/  ISETP.EQ.AND P5, PT, R15.reuse, 0x60, PT ;  /* 0x000000600f00780c */ /* 0x040fe20003fa2270 */
[--C-:B------:R-:W-:Y:S02]  /*31a0*/  @P3 IMAD.MOV.U32 R45, RZ, RZ, R6.reuse ;  /* 0x000000ffff2d3224 */ /* 0x100fe400078e0006 */
[----:B------:R-:W-:Y:S01]  /*31b0*/  @P2 IMAD.MOV.U32 R41, RZ, RZ, R6 ;  /* 0x000000ffff292224 */ /* 0x000fe200078e0006 */
[----:B------:R-:W-:Y:S01]  /*31c0*/  @P4 MOV R41, R4 ;  /* 0x0000000400294202 */ /* 0x000fe20000000f00 */
[--C-:B------:R-:W-:Y:S01]  /*31d0*/  @P2 IMAD.MOV.U32 R40, RZ, RZ, R7.reuse ;  /* 0x000000ffff282224 */ /* 0x100fe200078e0007 */
[C---:B------:R-:W-:Y:S01]  /*31e0*/  ISETP.EQ.AND P2, PT, R15.reuse, -0x8, PT ;  /* 0xfffffff80f00780c */ /* 0x040fe20003f42270 */
[----:B------:R-:W-:Y:S01]  /*31f0*/  @P3 IMAD.MOV.U32 R44, RZ, RZ, R7 ;  /* 0x000000ffff2c3224 */ /* 0x000fe200078e0007 */
[----:B------:R-:W-:Y:S01]  /*3200*/  @P1 MOV R44, R5 ;  /* 0x00000005002c1202 */ /* 0x000fe20000000f00 */
[----:B------:R-:W-:Y:S01]  /*3210*/  @P4 IMAD.MOV.U32 R40, RZ, RZ, R5 ;  /* 0x000000ffff284224 */ /* 0x000fe200078e0005 */
[C---:B------:R-:W-:Y:S01]  /*3220*/  ISETP.EQ.AND P4, PT, R15.reuse, 0x28, PT ;  /* 0x000000280f00780c */ /* 0x040fe20003f82270 */
[----:B------:R-:W-:Y:S01]  /*3230*/  @P1 IMAD.MOV.U32 R45, RZ, RZ, R4 ;  /* 0x000000ffff2d1224 */ /* 0x000fe200078e0004 */
[----:B------:R-:W-:Y:S01]  /*3240*/  ISETP.EQ.AND P1, PT, R15, 0x20, PT ;  /* 0x000000200f00780c */ /* 0x000fe20003f22270 */
[----:B------:R-:W-:-:S02]  /*3250*/  @P0 IMAD.MOV.U32 R37, RZ, RZ, R8 ;  /* 0x000000ffff250224 */ /* 0x000fc400078e0008 */
[--C-:B------:R-:W-:Y:S02]  /*3260*/  @P0 IMAD.MOV.U32 R36, RZ, RZ, R9.reuse ;  /* 0x000000ffff240224 */ /* 0x100fe400078e0009 */
[--C-:B------:R-:W-:Y:S02]  /*3270*/  @P5 IMAD.MOV.U32 R39, RZ, RZ, R8.reuse ;  /* 0x000000ffff275224 */ /* 0x100fe400078e0008 */
[----:B------:R-:W-:Y:S02]  /*3280*/  @P5 IMAD.MOV.U32 R38, RZ, RZ, R9 ;  /* 0x000000ffff265224 */ /* 0x000fe400078e0009 */
[----:B------:R-:W-:Y:S02]  /*3290*/  @P3 IMAD.MOV.U32 R29, RZ, RZ, R8 ;  /* 0x000000ffff1d3224 */ /* 0x000fe400078e0008 */
[----:B------:R-:W-:Y:S01]  /*32a0*/  @P4 IMAD.MOV.U32 R37, RZ, RZ, R6 ;  /* 0x000000ffff254224 */ /* 0x000fe200078e0006 */
[----:B------:R-:W-:Y:S01]  /*32b0*/  @P4 MOV R20, R9 ;  /* 0x0000000900144202 */ /* 0x000fe20000000f00 */
[----:B------:R-:W-:-:S02]  /*32c0*/  @P4 IMAD.MOV.U32 R36, RZ, RZ, R7 ;  /* 0x000000ffff244224 */ /* 0x000fc400078e0007 */
[----:B------:R-:W-:Y:S02]  /*32d0*/  @P1 IMAD.MOV.U32 R39, RZ, RZ, R6 ;  /* 0x000000ffff271224 */ /* 0x000fe400078e0006 */
[----:B------:R-:W-:Y:S01]  /*32e0*/  @P1 IMAD.MOV.U32 R38, RZ, RZ, R7 ;  /* 0x000000ffff261224 */ /* 0x000fe200078e0007 */
[----:B------:R-:W-:Y:S01]  /*32f0*/  @P6 MOV R38, R5 ;  /* 0x0000000500266202 */ /* 0x000fe20000000f00 */
[--C-:B------:R-:W-:Y:S02]  /*3300*/  @P5 IMAD.MOV.U32 R37, RZ, RZ, R4.reuse ;  /* 0x000000ffff255224 */ /* 0x100fe400078e0004 */
[----:B------:R-:W-:Y:S01]  /*3310*/  @P5 IMAD.MOV.U32 R36, RZ, RZ, R5 ;  /* 0x000000ffff245224 */ /* 0x000fe200078e0005 */
[C---:B------:R-:W-:Y:S01]  /*3320*/  ISETP.EQ.AND P5, PT, R15.reuse, 0x70, PT ;  /* 0x000000700f00780c */ /* 0x040fe20003fa2270 */
[----:B------:R-:W-:Y:S01]  /*3330*/  @P6 IMAD.MOV.U32 R39, RZ, RZ, R4 ;  /* 0x000000ffff276224 */ /* 0x000fe200078e0004 */
[----:B------:R-:W-:Y:S01]  /*3340*/  ISETP.EQ.AND P6, PT, R15, 0x30, PT ;  /* 0x000000300f00780c */ /* 0x000fe20003fc2270 */
[----:B------:R-:W-:Y:S01]  /*3350*/  @P3 IMAD.MOV.U32 R28, RZ, RZ, R9 ;  /* 0x000000ffff1c3224 */ /* 0x000fe200078e0009 */
[----:B---3--:R-:W-:Y:S01]  /*3360*/  @P1 MOV R36, R3 ;  /* 0x0000000300241202 */ /* 0x008fe20000000f00 */
[----:B------:R-:W-:-:S02]  /*3370*/  @P1 IMAD.MOV.U32 R23, RZ, RZ, R8 ;  /* 0x000000ffff171224 */ /* 0x000fc400078e0008 */
[--C-:B------:R-:W-:Y:S02]  /*3380*/  @P1 IMAD.MOV.U32 R22, RZ, RZ, R9.reuse ;  /* 0x000000ffff161224 */ /* 0x100fe400078e0009 */
[----:B------:R-:W-:Y:S02]  /*3390*/  @P4 IMAD.MOV.U32 R21, RZ, RZ, R8 ;  /* 0x000000ffff154224 */ /* 0x000fe400078e0008 */
[----:B------:R-:W-:Y:S02]  /*33a0*/  @P1 IMAD.MOV.U32 R37, RZ, RZ, R2 ;  /* 0x000000ffff251224 */ /* 0x000fe400078e0002 */
[-C--:B------:R-:W-:Y:S01]  /*33b0*/  @P5 MOV R35, R8.reuse ;  /* 0x0000000800235202 */ /* 0x080fe20000000f00 */
[----:B------:R-:W-:Y:S01]  /*33c0*/  @P5 IMAD.MOV.U32 R34, RZ, RZ, R9 ;  /* 0x000000ffff225224 */ /* 0x000fe200078e0009 */
[----:B------:R-:W-:Y:S01]  /*33d0*/  @P5 MOV R32, R5 ;  /* 0x0000000500205202 */ /* 0x000fe20000000f00 */
[----:B------:R-:W-:Y:S01]  /*33e0*/  @P6 IMAD.MOV.U32 R35, RZ, RZ, R6 ;  /* 0x000000ffff236224 */ /* 0x000fe200078e0006 */
[----:B------:R-:W-:Y:S01]  /*33f0*/  @P6 MOV R50, R8 ;  /* 0x0000000800326202 */ /* 0x000fe20000000f00 */
[----:B------:R-:W-:-:S02]  /*3400*/  @P6 IMAD.MOV.U32 R34, RZ, RZ, R7 ;  /* 0x000000ffff226224 */ /* 0x000fc400078e0007 */
[--C-:B------:R-:W-:Y:S02]  /*3410*/  @P0 IMAD.MOV.U32 R35, RZ, RZ, R4.reuse ;  /* 0x000000ffff230224 */ /* 0x100fe400078e0004 */
[----:B------:R-:W-:Y:S01]  /*3420*/  @P0 IMAD.MOV.U32 R34, RZ, RZ, R5 ;  /* 0x000000ffff220224 */ /* 0x000fe200078e0005 */
[C---:B------:R-:W-:Y:S01]  /*3430*/  ISETP.EQ.AND P0, PT, R15.reuse, RZ, PT ;  /* 0x000000ff0f00720c */ /* 0x040fe20003f02270 */
[----:B------:R-:W-:Y:S01]  /*3440*/  @P5 IMAD.MOV.U32 R33, RZ, RZ, R4 ;  /* 0x000000ffff215224 */ /* 0x000fe200078e0004 */
[----:B------:R-:W-:Y:S01]  /*3450*/  ISETP.EQ.AND P5, PT, R15, -0x40, PT ;  /* 0xffffffc00f00780c */ /* 0x000fe20003fa2270 */
[----:B------:R-:W-:Y:S02]  /*3460*/  @P6 IMAD.MOV.U32 R51, RZ, RZ, R9 ;  /* 0x000000ffff336224 */ /* 0x000fe400078e0009 */
[--C-:B------:R-:W-:Y:S02]  /*3470*/  @P4 IMAD.MOV.U32 R35, RZ, RZ, R2.reuse ;  /* 0x000000ffff234224 */ /* 0x100fe400078e0002 */
[----:B------:R-:W-:-:S02]  /*3480*/  @P6 IMAD.MOV.U32 R33, RZ, RZ, R2 ;  /* 0x000000ffff216224 */ /* 0x000fc400078e0002 */
[--C-:B------:R-:W-:Y:S02]  /*3490*/  @P4 IMAD.MOV.U32 R34, RZ, RZ, R3.reuse ;  /* 0x000000ffff224224 */ /* 0x100fe400078e0003 */
[----:B------:R-:W-:Y:S02]  /*34a0*/  @P6 IMAD.MOV.U32 R32, RZ, RZ, R3 ;  /* 0x000000ffff206224 */ /* 0x000fe400078e0003 */
[----:B------:R-:W-:Y:S02]  /*34b0*/  @P0 IMAD.MOV.U32 R31, RZ, RZ, R8 ;  /* 0x000000ffff1f0224 */ /* 0x000fe400078e0008 */
[----:B------:R-:W-:Y:S02]  /*34c0*/  @P0 IMAD.MOV.U32 R30, RZ, RZ, R9 ;  /* 0x000000ffff1e0224 */ /* 0x000fe400078e0009 */
[----:B------:R-:W-:Y:S02]  /*34d0*/  @P5 IMAD.MOV.U32 R31, RZ, RZ, R6 ;  /* 0x000000ffff1f5224 */ /* 0x000fe400078e0006 */
[----:B------:R-:W-:-:S02]  /*34e0*/  @P5 IMAD.MOV.U32 R30, RZ, RZ, R7 ;  /* 0x000000ffff1e5224 */ /* 0x000fc400078e0007 */
[----:B------:R-:W-:Y:S02]  /*34f0*/  @P2 IMAD.MOV.U32 R31, RZ, RZ, R4 ;  /* 0x000000ffff1f2224 */ /* 0x000fe400078e0004 */
[----:B------:R-:W-:Y:S01]  /*3500*/  @P2 IMAD.MOV.U32 R30, RZ, RZ, R5 ;  /* 0x000000ffff1e2224 */ /* 0x000fe200078e0005 */
[----:B------:R-:W-:-:S13]  /*3510*/  ISETP.EQ.AND P2, PT, R15, -0x48, PT ;  /* 0xffffffb80f00780c */ /* 0x000fda0003f42270 */
[----:B------:R-:W-:Y:S01]  /*3520*/  @P2 MOV R31, R2 ;  /* 0x00000002001f2202 */ /* 0x000fe20000000f00 */
[----:B------:R-:W-:Y:S01]  /*3530*/  @P2 IMAD.MOV.U32 R30, RZ, RZ, R3 ;  /* 0x000000ffff1e2224 */ /* 0x000fe200078e0003 */
[----:B------:R-:W-:-:S13]  /*3540*/  ISETP.EQ.AND P2, PT, R15, -0x38, PT ;  /* 0xffffffc80f00780c */ /* 0x000fda0003f42270 */
[----:B------:R-:W-:Y:S02]  /*3550*/  @P2 IMAD.MOV.U32 R29, RZ, RZ, R6 ;  /* 0x000000ffff1d2224 */ /* 0x000fe400078e0006 */
[----:B------:R-:W-:Y:S01]  /*3560*/  @P2 IMAD.MOV.U32 R28, RZ, RZ, R7 ;  /* 0x000000ffff1c2224 */ /* 0x000fe200078e0007 */
[----:B------:R-:W-:Y:S01]  /*3570*/  @P0 MOV R28, R5 ;  /* 0x00000005001c0202 */ /* 0x000fe20000000f00 */
[----:B------:R-:W-:Y:S01]  /*3580*/  @P0 IMAD.MOV.U32 R29, RZ, RZ, R4 ;  /* 0x000000ffff1d0224 */ /* 0x000fe200078e0004 */
[----:B------:R-:W-:Y:S01]  /*3590*/  ISETP.NE.AND P0, PT, R17, RZ, PT ;  /* 0x000000ff1100720c */ /* 0x000fe20003f05270 */
[----:B------:R-:W-:Y:S01]  /*35a0*/  @P5 IMAD.MOV.U32 R29, RZ, RZ, R2 ;  /* 0x000000ffff1d5224 */ /* 0x000fe200078e0002 */
[----:B------:R-:W-:Y:S01]  /*35b0*/  ISETP.NE.AND P2, PT, R16, RZ, PT ;  /* 0x000000ff1000720c */ /* 0x000fe20003f45270 */
[----:B------:R-:W-:Y:S01]  /*35c0*/  @P5 IMAD.MOV.U32 R28, RZ, RZ, R3 ;  /* 0x000000ffff1c5224 */ /* 0x000fe200078e0003 */
[----:B------:R-:W-:Y:S02]  /*35d0*/  ISETP.EQ.AND P5, PT, R15, -0x30, PT ;  /* 0xffffffd00f00780c */ /* 0x000fe40003fa2270 */
[----:B------:R-:W-:-:S02]  /*35e0*/  P2R R16, PR, RZ, 0x8 ;  /* 0x00000008ff107803 */ /* 0x000fc40000000000 */
[----:B------:R-:W-:-:S05]  /*35f0*/  P2R R14, PR, RZ, 0x1 ;  /* 0x00000001ff0e7803 */ /* 0x000fca0000000000 */
[----:B------:R-:W-:Y:S02]  /*3600*/  @P0 IMAD.MOV.U32 R27, RZ, RZ, R8 ;  /* 0x000000ffff1b0224 */ /* 0x000fe400078e0008 */
[----:B------:R-:W-:Y:S01]  /*3610*/  @P0 IMAD.MOV.U32 R26, RZ, RZ, R9 ;  /* 0x000000ffff1a0224 */ /* 0x000fe200078e0009 */
[----:B------:R-:W-:Y:S01]  /*3620*/  @P2 MOV R39, R2 ;  /* 0x0000000200272202 */ /* 0x000fe20000000f00 */
[----:B------:R-:W-:Y:S01]  /*3630*/  @P5 IMAD.MOV.U32 R27, RZ, RZ, R6 ;  /* 0x000000ffff1b5224 */ /* 0x000fe200078e0006 */
[----:B------:R-:W-:Y:S01]  /*3640*/  @P3 MOV R27, R4 ;  /* 0x00000004001b3202 */ /* 0x000fe20000000f00 */
[----:B------:R-:W-:Y:S02]  /*3650*/  @P5 IMAD.MOV.U32 R26, RZ, RZ, R7 ;  /* 0x000000ffff1a5224 */ /* 0x000fe400078e0007 */
[----:B------:R-:W-:Y:S01]  /*3660*/  @P3 IMAD.MOV.U32 R26, RZ, RZ, R5 ;  /* 0x000000ffff1a3224 */ /* 0x000fe200078e0005 */
[----:B------:R-:W-:Y:S01]  /*3670*/  ISETP.EQ.AND P3, PT, R15, -0x38, PT ;  /* 0xffffffc80f00780c */ /* 0x000fe20003f62270 */
[----:B------:R-:W-:-:S02]  /*3680*/  @P2 IMAD.MOV.U32 R25, RZ, RZ, R8 ;  /* 0x000000ffff192224 */ /* 0x000fc400078e0008 */
[----:B------:R-:W-:Y:S02]  /*3690*/  @P2 IMAD.MOV.U32 R24, RZ, RZ, R9 ;  /* 0x000000ffff182224 */ /* 0x000fe400078e0009 */
[----:B------:R-:W-:-:S08]  /*36a0*/  @P2 IMAD.MOV.U32 R38, RZ, RZ, R3 ;  /* 0x000000ffff262224 */ /* 0x000fd000078e0003 */
        /* <DEDUP_REMOVED lines=11> */
[----:B------:R-:W-:Y:S02]  /*3760*/  @P0 IMAD.MOV.U32 R21, RZ, RZ, R6 ;  /* 0x000000ffff150224 */ /* 0x000fe400078e0006 */
[--C-:B------:R-:W-:Y:S02]  /*3770*/  @P0 IMAD.MOV.U32 R20, RZ, RZ, R7.reuse ;  /* 0x000000ffff140224 */ /* 0x100fe400078e0007 */
[----:B------:R-:W-:Y:S01]  /*3780*/  @P5 MOV R23, R6 ;  /* 0x0000000600175202 */ /* 0x000fe20000000f00 */
[----:B------:R-:W-:Y:S02]  /*3790*/  @P5 IMAD.MOV.U32 R22, RZ, RZ, R7 ;  /* 0x000000ffff165224 */ /* 0x000fe400078e0007 */
[----:B------:R-:W-:Y:S02]  /*37a0*/  @P2 IMAD.MOV.U32 R23, RZ, RZ, R4 ;  /* 0x000000ffff172224 */ /* 0x000fe400078e0004 */
[----:B------:R-:W-:Y:S02]  /*37b0*/  @P2 IMAD.MOV.U32 R22, RZ, RZ, R5 ;  /* 0x000000ffff162224 */ /* 0x000fe400078e0005 */
[----:B------:R-:W-:-:S02]  /*37c0*/  @P3 IMAD.MOV.U32 R23, RZ, RZ, R2 ;  /* 0x000000ffff173224 */ /* 0x000fc400078e0002 */
[----:B------:R-:W-:Y:S01]  /*37d0*/  @P3 IMAD.MOV.U32 R22, RZ, RZ, R3 ;  /* 0x000000ffff163224 */ /* 0x000fe200078e0003 */
[C---:B------:R-:W-:Y:S01]  /*37e0*/  ISETP.EQ.AND P3, PT, R15.reuse, -0x8, PT ;  /* 0xfffffff80f00780c */ /* 0x040fe20003f62270 */
[----:B------:R-:W-:Y:S02]  /*37f0*/  @P1 IMAD.MOV.U32 R21, RZ, RZ, R4 ;  /* 0x000000ffff151224 */ /* 0x000fe400078e0004 */
[----:B------:R-:W-:Y:S02]  /*3800*/  @P1 IMAD.MOV.U32 R20, RZ, RZ, R5 ;  /* 0x000000ffff141224 */ /* 0x000fe400078e0005 */
[----:B------:R-:W-:Y:S02]  /*3810*/  @P5 IMAD.MOV.U32 R21, RZ, RZ, R2 ;  /* 0x000000ffff155224 */ /* 0x000fe400078e0002 */
[----:B------:R-:W-:Y:S01]  /*3820*/  @P5 IMAD.MOV.U32 R20, RZ, RZ, R3 ;  /* 0x000000ffff145224 */ /* 0x000fe200078e0003 */
[----:B------:R-:W-:-:S05]  /*3830*/  ISETP.EQ.AND P5, PT, R15, -0x10, PT ;  /* 0xfffffff00f00780c */ /* 0x000fca0003fa2270 */
[----:B------:R-:W-:Y:S01]  /*3840*/  @P3 IMAD.MOV.U32 R52, RZ, RZ, R6 ;  /* 0x000000ffff343224 */ /* 0x000fe200078e0006 */
[----:B------:R-:W-:Y:S01]  /*3850*/  @P3 MOV R47, R2 ;  /* 0x00000002002f3202 */ /* 0x000fe20000000f00 */
[----:B------:R-:W-:Y:S02]  /*3860*/  @P3 IMAD.MOV.U32 R48, RZ, RZ, R7 ;  /* 0x000000ffff303224 */ /* 0x000fe400078e0007 */
[----:B------:R-:W-:Y:S01]  /*3870*/  @P3 IMAD.MOV.U32 R46, RZ, RZ, R3 ;  /* 0x000000ffff2e3224 */ /* 0x000fe200078e0003 */
[----:B------:R-:W-:Y:S01]  /*3880*/  ISETP.NE.AND P3, PT, R16, RZ, PT ;  /* 0x000000ff1000720c */ /* 0x000fe20003f65270 */
[----:B------:R-:W-:Y:S02]  /*3890*/  @P6 IMAD.MOV.U32 R52, RZ, RZ, R4 ;  /* 0x000000ffff346224 */ /* 0x000fe400078e0004 */
[----:B------:R-:W-:Y:S02]  /*38a0*/  @P5 IMAD.MOV.U32 R50, RZ, RZ, R6 ;  /* 0x000000ffff325224 */ /* 0x000fe400078e0006 */
[----:B------:R-:W-:-:S02]  /*38b0*/  @P5 IMAD.MOV.U32 R51, RZ, RZ, R7 ;  /* 0x000000ffff335224 */ /* 0x000fc400078e0007 */
[----:B------:R-:W-:Y:S02]  /*38c0*/  @P4 IMAD.MOV.U32 R50, RZ, RZ, R4 ;  /* 0x000000ffff324224 */ /* 0x000fe400078e0004 */
[--C-:B------:R-:W-:Y:S01]  /*38d0*/  @P4 IMAD.MOV.U32 R51, RZ, RZ, R5.reuse ;  /* 0x000000ffff334224 */ /* 0x100fe200078e0005 */
[----:B------:R-:W-:Y:S01]  /*38e0*/  @P0 MOV R51, R3 ;  /* 0x0000000300330202 */ /* 0x000fe20000000f00 */
[----:B------:R-:W-:Y:S02]  /*38f0*/  @P6 IMAD.MOV.U32 R48, RZ, RZ, R5 ;  /* 0x000000ffff306224 */ /* 0x000fe400078e0005 */
[--C-:B------:R-:W-:Y:S02]  /*3900*/  @P3 IMAD.MOV.U32 R43, RZ, RZ, R2.reuse ;  /* 0x000000ffff2b3224 */ /* 0x100fe400078e0002 */
[----:B------:R-:W-:Y:S01]  /*3910*/  @P3 IMAD.MOV.U32 R42, RZ, RZ, R3 ;  /* 0x000000ffff2a3224 */ /* 0x000fe200078e0003 */
[----:B------:R-:W-:Y:S01]  /*3920*/  ISETP.GT.AND P3, PT, R10, 0xc, PT ;  /* 0x0000000c0a00780c */ /* 0x000fe20003f64270 */
[--C-:B------:R-:W-:Y:S01]  /*3930*/  @P0 IMAD.MOV.U32 R50, RZ, RZ, R2.reuse ;  /* 0x000000ffff320224 */ /* 0x100fe200078e0002 */
[----:B------:R-:W-:Y:S01]  /*3940*/  ISETP.NE.AND P0, PT, R14, RZ, PT ;  /* 0x000000ff0e00720c */ /* 0x000fe20003f05270 */
[----:B------:R-:W-:-:S02]  /*3950*/  @P5 IMAD.MOV.U32 R52, RZ, RZ, R2 ;  /* 0x000000ffff345224 */ /* 0x000fc400078e0002 */
[----:B------:R-:W-:Y:S01]  /*3960*/  @P5 IMAD.MOV.U32 R48, RZ, RZ, R3 ;  /* 0x000000ffff305224 */ /* 0x000fe200078e0003 */
[----:B------:R-:W-:-:S09]  /*3970*/  ISETP.EQ.AND P5, PT, R15, RZ, PT ;  /* 0x000000ff0f00720c */ /* 0x000fd20003fa2270 */
[--C-:B------:R-:W-:Y:S02]  /*3980*/  @P0 IMAD.MOV.U32 R41, RZ, RZ, R2.reuse ;  /* 0x000000ffff290224 */ /* 0x100fe400078e0002 */
[--C-:B------:R-:W-:Y:S02]  /*3990*/  @P0 IMAD.MOV.U32 R40, RZ, RZ, R3.reuse ;  /* 0x000000ffff280224 */ /* 0x100fe400078e0003 */
[----:B------:R-:W-:Y:S02]  /*39a0*/  @P5 IMAD.MOV.U32 R45, RZ, RZ, R2 ;  /* 0x000000ffff2d5224 */ /* 0x000fe400078e0002 */
[----:B------:R-:W-:Y:S01]  /*39b0*/  @P5 IMAD.MOV.U32 R44, RZ, RZ, R3 ;  /* 0x000000ffff2c5224 */ /* 0x000fe200078e0003 */
[----:B------:R-:W-:Y:S06]  /*39c0*/  @P3 BRA `(.L_x_47413) ;  /* 0xffffffd400243947 */ /* 0x000fec000383ffff */
.L_x_47412:
[----:B------:R-:W-:-:S13]  /*39d0*/  ISETP.GT.AND P0, PT, R10, 0x4, PT ;  /* 0x000000040a00780c */ /* 0x000fda0003f04270 */
[----:B------:R-:W-:Y:S05]  /*39e0*/  @!P0 BRA `(.L_x_47414) ;  /* 0x0000001400788947 */ /* 0x000fea0003800000 */
[----:B------:R-:W0:Y:S01]  /*39f0*/  S2UR UR5, SR_CgaCtaId ;  /* 0x00000000000579c3 */ /* 0x000e220000008800 */
[----:B------:R-:W-:Y:S01]  /*3a00*/  UMOV UR4, 0x400 ;  /* 0x0000040000047882 */ /* 0x000fe20000000000 */
[----:B------:R-:W-:Y:S01]  /*3a10*/  IMAD R2, R49, 0x22, R12 ;  /* 0x0000002231027824 */ /* 0x000fe200078e020c */
[----:B------:R-:W-:Y:S01]  /*3a20*/  UIADD3 UR4, UR4, 0x2b0, URZ ;  /* 0x000002b004047890 */ /* 0x000fe2000fffe03f */
[----:B------:R-:W-:Y:S01]  /*3a30*/  IMAD.SHL.U32 R15, R12, 0x4, RZ ;  /* 0x000000040c0f7824 */ /* 0x000fe200078e00ff */
[----:B------:R-:W-:Y:S01]  /*3a40*/  LOP3.LUT R13, R13, 0xfffffff7, RZ, 0xc0, !PT ;  /* 0xfffffff70d0d7812 */ /* 0x000fe200078ec0ff */
        /* <DEDUP_REMOVED lines=9> */
[----:B0-----:R-:W-:-:S06]  /*3ae0*/  ULEA UR4, UR5, UR4, 0x18 ;  /* 0x0000000405047291 */ /* 0x001fcc000f8ec03f */
[----:B------:R-:W-:-:S05]  /*3af0*/  LEA R14, R2, UR4, 0x2 ;  /* 0x00000004020e7c11 */ /* 0x000fca000f8e10ff */
[----:B------:R-:W0:Y:S04]  /*3b00*/  LDS.64 R4, [R14] ;  /* 0x000000000e047984 */ /* 0x000e280000000a00 */
[----:B------:R-:W1:Y:S04]  /*3b10*/  LDS.64 R6, [R14+0x40] ;  /* 0x000040000e067984 */ /* 0x000e680000000a00 */
[----:B------:R-:W2:Y:S04]  /*3b20*/  LDS.64 R8, [R14+0x8] ;  /* 0x000008000e087984 */ /* 0x000ea80000000a00 */
[----:B------:R-:W3:Y:S01]  /*3b30*/  LDS.64 R2, [R14+0x48] ;  /* 0x000048000e027984 */ /* 0x000ee20000000a00 */
[--C-:B0-----:R-:W-:Y:S01]  /*3b40*/  @P0 IMAD.MOV.U32 R47, RZ, RZ, R4.reuse ;  /* 0x000000ffff2f0224 */ /* 0x101fe200078e0004 */
[-C--:B------:R-:W-:Y:S01]  /*3b50*/  @P2 MOV R52, R4.reuse ;  /* 0x0000000400342202 */ /* 0x080fe20000000f00 */
[--C-:B------:R-:W-:Y:S01]  /*3b60*/  @P0 IMAD.MOV.U32 R46, RZ, RZ, R5.reuse ;  /* 0x000000ffff2e0224 */ /* 0x100fe200078e0005 */
[----:B------:R-:W-:Y:S01]  /*3b70*/  @P3 MOV R30, R5 ;  /* 0x00000005001e3202 */ /* 0x000fe20000000f00 */
[----:B------:R-:W-:Y:S01]  /*3b80*/  @P4 IMAD.MOV.U32 R33, RZ, RZ, R4 ;  /* 0x000000ffff214224 */ /* 0x000fe200078e0004 */
[----:B------:R-:W-:Y:S01]  /*3b90*/  @P1 MOV R29, R4 ;  /* 0x00000004001d1202 */ /* 0x000fe20000000f00 */
[----:B------:R-:W-:Y:S01]  /*3ba0*/  @P4 IMAD.MOV.U32 R32, RZ, RZ, R5 ;  /* 0x000000ffff204224 */ /* 0x000fe200078e0005 */
[----:B------:R-:W-:Y:S01]  /*3bb0*/  ISETP.EQ.AND P4, PT, R15, 0x58, PT ;  /* 0x000000580f00780c */ /* 0x000fe20003f82270 */
[----:B-1----:R-:W-:-:S02]  /*3bc0*/  @P3 IMAD.MOV.U32 R47, RZ, RZ, R6 ;  /* 0x000000ffff2f3224 */ /* 0x002fc400078e0006 */
[----:B------:R-:W-:Y:S02]  /*3bd0*/  @P3 IMAD.MOV.U32 R46, RZ, RZ, R7 ;  /* 0x000000ffff2e3224 */ /* 0x000fe400078e0007 */
[----:B------:R-:W-:Y:S02]  /*3be0*/  @P2 IMAD.MOV.U32 R48, RZ, RZ, R5 ;  /* 0x000000ffff302224 */ /* 0x000fe400078e0005 */
[----:B------:R-:W-:Y:S02]  /*3bf0*/  @P2 IMAD.MOV.U32 R33, RZ, RZ, R6 ;  /* 0x000000ffff212224 */ /* 0x000fe400078e0006 */
[----:B------:R-:W-:Y:S02]  /*3c00*/  @P2 IMAD.MOV.U32 R32, RZ, RZ, R7 ;  /* 0x000000ffff202224 */ /* 0x000fe400078e0007 */
[----:B--2---:R-:W-:Y:S02]  /*3c10*/  @P2 IMAD.MOV.U32 R47, RZ, RZ, R8 ;  /* 0x000000ffff2f2224 */ /* 0x004fe400078e0008 */
[----:B------:R-:W-:Y:S01]  /*3c20*/  @P2 IMAD.MOV.U32 R46, RZ, RZ, R9 ;  /* 0x000000ffff2e2224 */ /* 0x000fe200078e0009 */
[----:B------:R-:W-:Y:S01]  /*3c30*/  ISETP.EQ.AND P2, PT, R15, 0x10, PT ;  /* 0x000000100f00780c */ /* 0x000fe20003f42270 */
[----:B------:R-:W-:-:S02]  /*3c40*/  @P6 IMAD.MOV.U32 R43, RZ, RZ, R4 ;  /* 0x000000ffff2b6224 */ /* 0x000fc400078e0004 */
[--C-:B------:R-:W-:Y:S01]  /*3c50*/  @P6 IMAD.MOV.U32 R42, RZ, RZ, R5.reuse ;  /* 0x000000ffff2a6224 */ /* 0x100fe200078e0005 */
[----:B------:R-:W-:Y:S01]  /*3c60*/  P2R R16, PR, RZ, 0x4 ;  /* 0x00000004ff107803 */ /* 0x000fe20000000000 */
[--C-:B------:R-:W-:Y:S01]  /*3c70*/  @P5 IMAD.MOV.U32 R45, RZ, RZ, R4.reuse ;  /* 0x000000ffff2d5224 */ /* 0x100fe200078e0004 */
[----:B------:R-:W-:Y:S01]  /*3c80*/  @P1 MOV R45, R6 ;  /* 0x00000006002d1202 */ /* 0x000fe20000000f00 */
[----:B------:R-:W-:Y:S01]  /*3c90*/  @P5 IMAD.MOV.U32 R44, RZ, RZ, R5 ;  /* 0x000000ffff2c5224 */ /* 0x000fe200078e0005 */
[----:B------:R-:W-:Y:S01]  /*3ca0*/  @P0 MOV R45, R8 ;  /* 0x00000008002d0202 */ /* 0x000fe20000000f00 */
[----:B------:R-:W-:Y:S02]  /*3cb0*/  @P1 IMAD.MOV.U32 R44, RZ, RZ, R7 ;  /* 0x000000ffff2c1224 */ /* 0x000fe400078e0007 */
[----:B------:R-:W-:Y:S02]  /*3cc0*/  @P4 IMAD.MOV.U32 R41, RZ, RZ, R4 ;  /* 0x000000ffff294224 */ /* 0x000fe400078e0004 */
[----:B------:R-:W-:Y:S01]  /*3cd0*/  @P2 IMAD.MOV.U32 R43, RZ, RZ, R6 ;  /* 0x000000ffff2b2224 */ /* 0x000fe200078e0006 */
[----:B------:R-:W-:Y:S01]  /*3ce0*/  @P2 MOV R42, R7 ;  /* 0x00000007002a2202 */ /* 0x000fe20000000f00 */
[----:B------:R-:W-:Y:S01]  /*3cf0*/  @P5 IMAD.MOV.U32 R43, RZ, RZ, R8 ;  /* 0x000000ffff2b5224 */ /* 0x000fe200078e0008 */
[C---:B------:R-:W-:Y:S01]  /*3d00*/  ISETP.EQ.AND P2, PT, R15.reuse, 0x20, PT ;  /* 0x000000200f00780c */ /* 0x040fe20003f42270 */
[----:B------:R-:W-:Y:S01]  /*3d10*/  @P5 IMAD.MOV.U32 R42, RZ, RZ, R9 ;  /* 0x000000ffff2a5224 */ /* 0x000fe200078e0009 */
[----:B------:R-:W-:Y:S01]  /*3d20*/  ISETP.EQ.AND P5, PT, R15, 0x60, PT ;  /* 0x000000600f00780c */ /* 0x000fe20003fa2270 */
[----:B------:R-:W-:-:S02]  /*3d30*/  @P4 IMAD.MOV.U32 R40, RZ, RZ, R5 ;  /* 0x000000ffff284224 */ /* 0x000fc400078e0005 */
[----:B------:R-:W-:Y:S01]  /*3d40*/  @P0 IMAD.MOV.U32 R44, RZ, RZ, R9 ;  /* 0x000000ffff2c0224 */ /* 0x000fe200078e0009 */
[----:B------:R-:W-:Y:S01]  /*3d50*/  ISETP.EQ.AND P0, PT, R15, 0x18, PT ;  /* 0x000000180f00780c */ /* 0x000fe20003f02270 */
[----:B------:R-:W-:Y:S02]  /*3d60*/  @P3 IMAD.MOV.U32 R31, RZ, RZ, R4 ;  /* 0x000000ffff1f3224 */ /* 0x000fe400078e0004 */
[----:B------:R-:W-:-:S06]  /*3d70*/  @P1 IMAD.MOV.U32 R28, RZ, RZ, R5 ;  /* 0x000000ffff1c1224 */ /* 0x000fcc00078e0005 */
[----:B------:R-:W-:Y:S01]  /*3d80*/  @P5 MOV R39, R4 ;  /* 0x0000000400275202 */ /* 0x000fe20000000f00 */
[----:B------:R-:W-:Y:S02]  /*3d90*/  @P5 IMAD.MOV.U32 R38, RZ, RZ, R5 ;  /* 0x000000ffff265224 */ /* 0x000fe400078e0005 */
[----:B------:R-:W-:Y:S02]  /*3da0*/  @P2 IMAD.MOV.U32 R39, RZ, RZ, R6 ;  /* 0x000000ffff272224 */ /* 0x000fe400078e0006 */
[----:B------:R-:W-:Y:S01]  /*3db0*/  @P2 IMAD.MOV.U32 R38, RZ, RZ, R7 ;  /* 0x000000ffff262224 */ /* 0x000fe200078e0007 */
[C---:B------:R-:W-:Y:S01]  /*3dc0*/  ISETP.EQ.AND P2, PT, R15.reuse, 0x68, PT ;  /* 0x000000680f00780c */ /* 0x040fe20003f42270 */
[----:B------:R-:W-:Y:S02]  /*3dd0*/  @P4 IMAD.MOV.U32 R39, RZ, RZ, R8 ;  /* 0x000000ffff274224 */ /* 0x000fe400078e0008 */
[----:B------:R-:W-:Y:S01]  /*3de0*/  @P4 IMAD.MOV.U32 R38, RZ, RZ, R9 ;  /* 0x000000ffff264224 */ /* 0x000fe200078e0009 */
[----:B------:R-:W-:Y:S01]  /*3df0*/  ISETP.EQ.AND P4, PT, R15, 0x28, PT ;  /* 0x000000280f00780c */ /* 0x000fe20003f82270 */
[----:B------:R-:W-:-:S02]  /*3e00*/  @P0 IMAD.MOV.U32 R41, RZ, RZ, R6 ;  /* 0x000000ffff290224 */ /* 0x000fc400078e0006 */
[----:B------:R-:W-:Y:S02]  /*3e10*/  @P0 IMAD.MOV.U32 R40, RZ, RZ, R7 ;  /* 0x000000ffff280224 */ /* 0x000fe400078e0007 */
[----:B------:R-:W-:Y:S02]  /*3e20*/  @P6 IMAD.MOV.U32 R41, RZ, RZ, R8 ;  /* 0x000000ffff296224 */ /* 0x000fe400078e0008 */
[----:B------:R-:W-:Y:S01]  /*3e30*/  @P6 IMAD.MOV.U32 R40, RZ, RZ, R9 ;  /* 0x000000ffff286224 */ /* 0x000fe200078e0009 */
[----:B------:R-:W-:Y:S01]  /*3e40*/  ISETP.EQ.AND P6, PT, R15, 0x30, PT ;  /* 0x000000300f00780c */ /* 0x000fe20003fc2270 */
[--C-:B------:R-:W-:Y:S01]  /*3e50*/  @P2 IMAD.MOV.U32 R37, RZ, RZ, R4.reuse ;  /* 0x000000ffff252224 */ /* 0x100fe200078e0004 */
[----:B------:R-:W-:Y:S01]  /*3e60*/  @P2 MOV R36, R5 ;  /* 0x0000000500242202 */ /* 0x000fe20000000f00 */
[----:B------:R-:W-:Y:S02]  /*3e70*/  @P0 IMAD.MOV.U32 R25, RZ, RZ, R4 ;  /* 0x000000ffff190224 */ /* 0x000fe400078e0004 */
[----:B------:R-:W-:-:S02]  /*3e80*/  @P4 IMAD.MOV.U32 R37, RZ, RZ, R6 ;  /* 0x000000ffff254224 */ /* 0x000fc400078e0006 */
[----:B------:R-:W-:Y:S02]  /*3e90*/  @P4 IMAD.MOV.U32 R36, RZ, RZ, R7 ;  /* 0x000000ffff244224 */ /* 0x000fe400078e0007 */
[----:B------:R-:W-:Y:S02]  /*3ea0*/  @P5 IMAD.MOV.U32 R37, RZ, RZ, R8 ;  /* 0x000000ffff255224 */ /* 0x000fe400078e0008 */
[----:B------:R-:W-:Y:S01]  /*3eb0*/  @P5 IMAD.MOV.U32 R36, RZ, RZ, R9 ;  /* 0x000000ffff245224 */ /* 0x000fe200078e0009 */
[----:B------:R-:W-:Y:S01]  /*3ec0*/  ISETP.EQ.AND P5, PT, R15, 0x70, PT ;  /* 0x000000700f00780c */ /* 0x000fe20003fa2270 */
[--C-:B------:R-:W-:Y:S02]  /*3ed0*/  @P0 IMAD.MOV.U32 R24, RZ, RZ, R5.reuse ;  /* 0x000000ffff180224 */ /* 0x100fe400078e0005 */
[----:B------:R-:W-:Y:S02]  /*3ee0*/  @P4 IMAD.MOV.U32 R21, RZ, RZ, R4 ;  /* 0x000000ffff154224 */ /* 0x000fe400078e0004 */
[----:B------:R-:W-:-:S02]  /*3ef0*/  @P4 IMAD.MOV.U32 R20, RZ, RZ, R5 ;  /* 0x000000ffff144224 */ /* 0x000fc400078e0005 */
[----:B------:R-:W-:Y:S02]  /*3f00*/  @P6 IMAD.MOV.U32 R50, RZ, RZ, R4 ;  /* 0x000000ffff326224 */ /* 0x000fe400078e0004 */
[--C-:B------:R-:W-:Y:S02]  /*3f10*/  @P6 IMAD.MOV.U32 R51, RZ, RZ, R5.reuse ;  /* 0x000000ffff336224 */ /* 0x100fe400078e0005 */
[----:B---3--:R-:W-:Y:S02]  /*3f20*/  @P0 IMAD.MOV.U32 R39, RZ, RZ, R2 ;  /* 0x000000ffff270224 */ /* 0x008fe400078e0002 */
[----:B------:R-:W-:Y:S01]  /*3f30*/  @P5 IMAD.MOV.U32 R35, RZ, RZ, R4 ;  /* 0x000000ffff235224 */ /* 0x000fe200078e0004 */
[----:B------:R-:W-:Y:S01]  /*3f40*/  @P6 MOV R35, R6 ;  /* 0x0000000600236202 */ /* 0x000fe20000000f00 */
[----:B------:R-:W-:Y:S02]  /*3f50*/  @P5 IMAD.MOV.U32 R34, RZ, RZ, R5 ;  /* 0x000000ffff225224 */ /* 0x000fe400078e0005 */
[----:B------:R-:W-:-:S02]  /*3f60*/  @P6 IMAD.MOV.U32 R34, RZ, RZ, R7 ;  /* 0x000000ffff226224 */ /* 0x000fc400078e0007 */
[--C-:B------:R-:W-:Y:S02]  /*3f70*/  @P5 IMAD.MOV.U32 R33, RZ, RZ, R8.reuse ;  /* 0x000000ffff215224 */ /* 0x100fe400078e0008 */
[--C-:B------:R-:W-:Y:S01]  /*3f80*/  @P5 IMAD.MOV.U32 R32, RZ, RZ, R9.reuse ;  /* 0x000000ffff205224 */ /* 0x100fe200078e0009 */
[C---:B------:R-:W-:Y:S01]  /*3f90*/  ISETP.EQ.AND P5, PT, R15.reuse, -0x40, PT ;  /* 0xffffffc00f00780c */ /* 0x040fe20003fa2270 */
[----:B------:R-:W-:Y:S01]  /*3fa0*/  @P2 IMAD.MOV.U32 R35, RZ, RZ, R8 ;  /* 0x000000ffff232224 */ /* 0x000fe200078e0008 */
[----:B------:R-:W-:Y:S01]  /*3fb0*/  @P4 MOV R35, R2 ;  /* 0x0000000200234202 */ /* 0x000fe20000000f00 */
[----:B------:R-:W-:Y:S01]  /*3fc0*/  @P2 IMAD.MOV.U32 R34, RZ, RZ, R9 ;  /* 0x000000ffff222224 */ /* 0x000fe200078e0009 */
[----:B------:R-:W-:Y:S01]  /*3fd0*/  ISETP.EQ.AND P2, PT, R15, -0x8, PT ;  /* 0xfffffff80f00780c */ /* 0x000fe20003f42270 */
[----:B------:R-:W-:Y:S01]  /*3fe0*/  @P0 IMAD.MOV.U32 R38, RZ, RZ, R3 ;  /* 0x000000ffff260224 */ /* 0x000fe200078e0003 */
[----:B------:R-:W-:Y:S01]  /*3ff0*/  @P4 MOV R34, R3 ;  /* 0x0000000300224202 */ /* 0x000fe20000000f00 */
[----:B------:R-:W-:-:S02]  /*4000*/  @P6 IMAD.MOV.U32 R33, RZ, RZ, R2 ;  /* 0x000000ffff216224 */ /* 0x000fc400078e0002 */
[----:B------:R-:W-:-:S04]  /*4010*/  @P6 IMAD.MOV.U32 R32, RZ, RZ, R3 ;  /* 0x000000ffff206224 */ /* 0x000fc800078e0003 */
[----:B------:R-:W-:Y:S02]  /*4020*/  @P5 IMAD.MOV.U32 R31, RZ, RZ, R6 ;  /* 0x000000ffff1f5224 */ /* 0x000fe400078e0006 */
[----:B------:R-:W-:Y:S02]  /*4030*/  @P5 IMAD.MOV.U32 R30, RZ, RZ, R7 ;  /* 0x000000ffff1e5224 */ /* 0x000fe400078e0007 */
[----:B------:R-:W-:Y:S02]  /*4040*/  @P2 IMAD.MOV.U32 R31, RZ, RZ, R8 ;  /* 0x000000ffff1f2224 */ /* 0x000fe400078e0008 */
[----:B------:R-:W-:Y:S01]  /*4050*/  @P2 IMAD.MOV.U32 R30, RZ, RZ, R9 ;  /* 0x000000ffff1e2224 */ /* 0x000fe200078e0009 */
[----:B------:R-:W-:-:S13]  /*4060*/  ISETP.EQ.AND P2, PT, R15, -0x48, PT ;  /* 0xffffffb80f00780c */ /* 0x000fda0003f42270 */
[----:B------:R-:W-:Y:S02]  /*4070*/  @P2 IMAD.MOV.U32 R31, RZ, RZ, R2 ;  /* 0x000000ffff1f2224 */ /* 0x000fe400078e0002 */
[----:B------:R-:W-:Y:S01]  /*4080*/  @P2 IMAD.MOV.U32 R30, RZ, RZ, R3 ;  /* 0x000000ffff1e2224 */ /* 0x000fe200078e0003 */
[----:B------:R-:W-:-:S13]  /*4090*/  ISETP.EQ.AND P2, PT, R15, -0x38, PT ;  /* 0xffffffc80f00780c */ /* 0x000fda0003f42270 */
[----:B------:R-:W-:Y:S02]  /*40a0*/  @P2 IMAD.MOV.U32 R29, RZ, RZ, R6 ;  /* 0x000000ffff1d2224 */ /* 0x000fe400078e0006 */
[----:B------:R-:W-:Y:S01]  /*40b0*/  @P2 IMAD.MOV.U32 R28, RZ, RZ, R7 ;  /* 0x000000ffff1c2224 */ /* 0x000fe200078e0007 */
[----:B------:R-:W-:Y:S01]  /*40c0*/  ISETP.NE.AND P2, PT, R16, RZ, PT ;  /* 0x000000ff1000720c */ /* 0x000fe20003f45270 */
[----:B------:R-:W-:Y:S01]  /*40d0*/  @P3 IMAD.MOV.U32 R29, RZ, RZ, R8 ;  /* 0x000000ffff1d3224 */ /* 0x000fe200078e0008 */
[----:B------:R-:W-:Y:S01]  /*40e0*/  P2R R16, PR, RZ, 0x2 ;  /* 0x00000002ff107803 */ /* 0x000fe20000000000 */
[----:B------:R-:W-:Y:S01]  /*40f0*/  @P3 IMAD.MOV.U32 R28, RZ, RZ, R9 ;  /* 0x000000ffff1c3224 */ /* 0x000fe200078e0009 */
[----:B------:R-:W-:Y:S01]  /*4100*/  @P5 MOV R28, R3 ;  /* 0x00000003001c5202 */ /* 0x000fe20000000f00 */
[----:B------:R-:W-:Y:S01]  /*4110*/  @P5 IMAD.MOV.U32 R29, RZ, RZ, R2 ;  /* 0x000000ffff1d5224 */ /* 0x000fe200078e0002 */
[C---:B------:R-:W-:Y:S02]  /*4120*/  ISETP.EQ.AND P5, PT, R15.reuse, -0x30, PT ;  /* 0xffffffd00f00780c */ /* 0x040fe40003fa2270 */
[----:B------:R-:W-:-:S05]  /*4130*/  ISETP.EQ.AND P3, PT, R15, -0x38, PT ;  /* 0xffffffc80f00780c */ /* 0x000fca0003f62270 */
[----:B------:R-:W-:Y:S02]  /*4140*/  @P2 IMAD.MOV.U32 R27, RZ, RZ, R4 ;  /* 0x000000ffff1b2224 */ /* 0x000fe400078e0004 */
[----:B------:R-:W-:Y:S02]  /*4150*/  @P2 IMAD.MOV.U32 R26, RZ, RZ, R5 ;  /* 0x000000ffff1a2224 */ /* 0x000fe400078e0005 */
[----:B------:R-:W-:Y:S02]  /*4160*/  @P2 IMAD.MOV.U32 R41, RZ, RZ, R2 ;  /* 0x000000ffff292224 */ /* 0x000fe400078e0002 */
[----:B------:R-:W-:Y:S02]  /*4170*/  @P5 IMAD.MOV.U32 R27, RZ, RZ, R6 ;  /* 0x000000ffff1b5224 */ /* 0x000fe400078e0006 */
[----:B------:R-:W-:Y:S02]  /*4180*/  @P5 IMAD.MOV.U32 R26, RZ, RZ, R7 ;  /* 0x000000ffff1a5224 */ /* 0x000fe400078e0007 */
[----:B------:R-:W-:Y:S01]  /*4190*/  @P1 IMAD.MOV.U32 R27, RZ, RZ, R8 ;  /* 0x000000ffff1b1224 */ /* 0x000fe200078e0008 */
[----:B------:R-:W-:Y:S01]  /*41a0*/  @P3 MOV R27, R2 ;  /* 0x00000002001b3202 */ /* 0x000fe20000000f00 */
[----:B------:R-:W-:Y:S01]  /*41b0*/  @P1 IMAD.MOV.U32 R26, RZ, RZ, R9 ;  /* 0x000000ffff1a1224 */ /* 0x000fe200078e0009 */
[C---:B------:R-:W-:Y:S01]  /*41c0*/  ISETP.EQ.AND P1, PT, R15.reuse, -0x28, PT ;  /* 0xffffffd80f00780c */ /* 0x040fe20003f22270 */
[--C-:B------:R-:W-:Y:S01]  /*41d0*/  @P3 IMAD.MOV.U32 R26, RZ, RZ, R3.reuse ;  /* 0x000000ffff1a3224 */ /* 0x100fe200078e0003 */
[----:B------:R-:W-:Y:S01]  /*41e0*/  ISETP.EQ.AND P3, PT, R15, 0x20, PT ;  /* 0x000000200f00780c */ /* 0x000fe20003f62270 */
[----:B------:R-:W-:-:S10]  /*41f0*/  @P2 IMAD.MOV.U32 R40, RZ, RZ, R3 ;  /* 0x000000ffff282224 */ /* 0x000fd400078e0003 */
[----:B------:R-:W-:Y:S02]  /*4200*/  @P1 IMAD.MOV.U32 R25, RZ, RZ, R6 ;  /* 0x000000ffff191224 */ /* 0x000fe400078e0006 */
[----:B------:R-:W-:Y:S01]  /*4210*/  @P1 IMAD.MOV.U32 R24, RZ, RZ, R7 ;  /* 0x000000ffff181224 */ /* 0x000fe200078e0007 */
[----:B------:R-:W-:Y:S01]  /*4220*/  @P2 MOV R24, R9 ;  /* 0x0000000900182202 */ /* 0x000fe20000000f00 */
[----:B------:R-:W-:Y:S02]  /*4230*/  @P2 IMAD.MOV.U32 R25, RZ, RZ, R8 ;  /* 0x000000ffff192224 */ /* 0x000fe400078e0008 */
[----:B------:R-:W-:Y:S02]  /*4240*/  @P5 IMAD.MOV.U32 R25, RZ, RZ, R2 ;  /* 0x000000ffff195224 */ /* 0x000fe400078e0002 */
[----:B------:R-:W-:Y:S01]  /*4250*/  @P5 IMAD.MOV.U32 R24, RZ, RZ, R3 ;  /* 0x000000ffff185224 */ /* 0x000fe200078e0003 */
[----:B------:R-:W-:Y:S01]  /*4260*/  ISETP.EQ.AND P5, PT, R15, -0x20, PT ;  /* 0xffffffe00f00780c */ /* 0x000fe20003fa2270 */
[----:B------:R-:W-:-:S02]  /*4270*/  @P3 IMAD.MOV.U32 R23, RZ, RZ, R4 ;  /* 0x000000ffff173224 */ /* 0x000fc400078e0004 */
[----:B------:R-:W-:Y:S02]  /*4280*/  @P3 IMAD.MOV.U32 R22, RZ, RZ, R5 ;  /* 0x000000ffff163224 */ /* 0x000fe400078e0005 */
[----:B------:R-:W0:Y:S08]  /*4290*/  LDS.64 R4, [R14+0x10] ;  /* 0x000010000e047984 */ /* 0x000e300000000a00 */
[----:B------:R-:W-:Y:S01]  /*42a0*/  @P5 IMAD.MOV.U32 R23, RZ, RZ, R6 ;  /* 0x000000ffff175224 */ /* 0x000fe200078e0006 */
[----:B------:R-:W-:Y:S01]  /*42b0*/  @P0 MOV R23, R8 ;  /* 0x0000000800170202 */ /* 0x000fe20000000f00 */
[----:B------:R-:W-:-:S02]  /*42c0*/  @P5 IMAD.MOV.U32 R22, RZ, RZ, R7 ;  /* 0x000000ffff165224 */ /* 0x000fc400078e0007 */
[----:B------:R-:W-:Y:S02]  /*42d0*/  @P0 IMAD.MOV.U32 R22, RZ, RZ, R9 ;  /* 0x000000ffff160224 */ /* 0x000fe400078e0009 */
        /* <DEDUP_REMOVED lines=11> */
[----:B------:R-:W-:Y:S01]  /*4390*/  @P3 IMAD.MOV.U32 R52, RZ, RZ, R6 ;  /* 0x000000ffff343224 */ /* 0x000fe200078e0006 */
[----:B------:R-:W-:Y:S01]  /*43a0*/  @P3 MOV R48, R7 ;  /* 0x0000000700303202 */ /* 0x000fe20000000f00 */
[--C-:B------:R-:W-:Y:S01]  /*43b0*/  @P6 IMAD.MOV.U32 R52, RZ, RZ, R8.reuse ;  /* 0x000000ffff346224 */ /* 0x100fe200078e0008 */
[----:B------:R-:W-:Y:S01]  /*43c0*/  ISETP.NE.AND P3, PT, R17, RZ, PT ;  /* 0x000000ff1100720c */ /* 0x000fe20003f65270 */
[----:B------:R-:W-:Y:S01]  /*43d0*/  @P5 IMAD.MOV.U32 R51, RZ, RZ, R7 ;  /* 0x000000ffff335224 */ /* 0x000fe200078e0007 */
[----:B------:R-:W-:Y:S01]  /*43e0*/  @P5 MOV R50, R6 ;  /* 0x0000000600325202 */ /* 0x000fe20000000f00 */
[----:B------:R-:W-:Y:S01]  /*43f0*/  @P4 IMAD.MOV.U32 R50, RZ, RZ, R8 ;  /* 0x000000ffff324224 */ /* 0x000fe200078e0008 */
[----:B------:R-:W-:Y:S01]  /*4400*/  LDS.64 R6, [R14+0x18] ;  /* 0x000018000e067984 */ /* 0x000fe20000000a00 */
[--C-:B------:R-:W-:Y:S02]  /*4410*/  @P4 IMAD.MOV.U32 R51, RZ, RZ, R9.reuse ;  /* 0x000000ffff334224 */ /* 0x100fe400078e0009 */
[----:B------:R-:W-:-:S02]  /*4420*/  @P6 IMAD.MOV.U32 R48, RZ, RZ, R9 ;  /* 0x000000ffff306224 */ /* 0x000fc400078e0009 */
[----:B------:R-:W1:Y:S01]  /*4430*/  LDS.64 R8, [R14+0x50] ;  /* 0x000050000e087984 */ /* 0x000e620000000a00 */
[--C-:B------:R-:W-:Y:S02]  /*4440*/  @P1 IMAD.MOV.U32 R50, RZ, RZ, R2.reuse ;  /* 0x000000ffff321224 */ /* 0x100fe400078e0002 */
[--C-:B------:R-:W-:Y:S01]  /*4450*/  @P1 IMAD.MOV.U32 R51, RZ, RZ, R3.reuse ;  /* 0x000000ffff331224 */ /* 0x100fe200078e0003 */
[----:B------:R-:W-:Y:S01]  /*4460*/  ISETP.NE.AND P1, PT, R16, RZ, PT ;  /* 0x000000ff1000720c */ /* 0x000fe20003f25270 */
[--C-:B------:R-:W-:Y:S01]  /*4470*/  @P5 IMAD.MOV.U32 R52, RZ, RZ, R2.reuse ;  /* 0x000000ffff345224 */ /* 0x100fe200078e0002 */
[----:B------:R-:W-:Y:S01]  /*4480*/  IADD3 R16, R12, 0x4, RZ ;  /* 0x000000040c107810 */ /* 0x000fe20007ffe0ff */
[----:B------:R-:W-:Y:S01]  /*4490*/  @P5 IMAD.MOV.U32 R48, RZ, RZ, R3 ;  /* 0x000000ffff305224 */ /* 0x000fe200078e0003 */
[----:B------:R-:W-:Y:S01]  /*44a0*/  ISETP.EQ.AND P5, PT, R15, -0x8, PT ;  /* 0xfffffff80f00780c */ /* 0x000fe20003fa2270 */
[----:B------:R-:W-:Y:S02]  /*44b0*/  @P3 IMAD.MOV.U32 R45, RZ, RZ, R2 ;  /* 0x000000ffff2d3224 */ /* 0x000fe400078e0002 */
[----:B------:R-:W-:-:S02]  /*44c0*/  IMAD.SHL.U32 R16, R16, 0x4, RZ ;  /* 0x0000000410107824 */ /* 0x000fc400078e00ff */
[--C-:B------:R-:W-:Y:S02]  /*44d0*/  @P3 IMAD.MOV.U32 R44, RZ, RZ, R3.reuse ;  /* 0x000000ffff2c3224 */ /* 0x100fe400078e0003 */
[----:B------:R-:W-:Y:S01]  /*44e0*/  VIADD R12, R12, 0x8 ;  /* 0x000000080c0c7836 */ /* 0x000fe20000000000 */
[C---:B------:R-:W-:Y:S01]  /*44f0*/  ISETP.EQ.AND P0, PT, R16.reuse, 0x48, PT ;  /* 0x000000481000780c */ /* 0x040fe20003f02270 */
[--C-:B------:R-:W-:Y:S01]  /*4500*/  @P1 IMAD.MOV.U32 R43, RZ, RZ, R2.reuse ;  /* 0x000000ffff2b1224 */ /* 0x100fe200078e0002 */
[C---:B------:R-:W-:Y:S01]  /*4510*/  ISETP.EQ.AND P4, PT, R16.reuse, 0x8, PT ;  /* 0x000000081000780c */ /* 0x040fe20003f82270 */
[--C-:B------:R-:W-:Y:S01]  /*4520*/  @P1 IMAD.MOV.U32 R42, RZ, RZ, R3.reuse ;  /* 0x000000ffff2a1224 */ /* 0x100fe200078e0003 */
[C---:B------:R-:W-:Y:S01]  /*4530*/  ISETP.EQ.AND P6, PT, R16.reuse, 0x50, PT ;  /* 0x000000501000780c */ /* 0x040fe20003fc2270 */
[----:B------:R-:W-:Y:S01]  /*4540*/  @P5 IMAD.MOV.U32 R47, RZ, RZ, R2 ;  /* 0x000000ffff2f5224 */ /* 0x000fe200078e0002 */
[----:B------:R-:W-:Y:S01]  /*4550*/  ISETP.EQ.AND P2, PT, R16, 0x40, PT ;  /* 0x000000401000780c */ /* 0x000fe20003f42270 */
[----:B------:R-:W-:Y:S01]  /*4560*/  @P5 IMAD.MOV.U32 R46, RZ, RZ, R3 ;  /* 0x000000ffff2e5224 */ /* 0x000fe200078e0003 */
[----:B------:R-:W-:-:S02]  /*4570*/  ISETP.EQ.AND P5, PT, R15, 0x20, PT ;  /* 0x000000200f00780c */ /* 0x000fc40003fa2270 */
[C---:B------:R-:W-:Y:S02]  /*4580*/  ISETP.EQ.AND P3, PT, R16.reuse, 0x78, PT ;  /* 0x000000781000780c */ /* 0x040fe40003f62270 */
[----:B------:R-:W-:Y:S01]  /*4590*/  ISETP.EQ.AND P1, PT, R16, 0x38, PT ;  /* 0x000000381000780c */ /* 0x000fe20003f22270 */
[----:B0-----:R-:W-:Y:S01]  /*45a0*/  @P0 IMAD.MOV.U32 R44, RZ, RZ, R5 ;  /* 0x000000ffff2c0224 */ /* 0x001fe200078e0005 */
[----:B------:R-:W-:-:S03]  /*45b0*/  @P0 MOV R45, R4 ;  /* 0x00000004002d0202 */ /* 0x000fc60000000f00 */
[--C-:B------:R-:W-:Y:S01]  /*45c0*/  @P6 IMAD.MOV.U32 R43, RZ, RZ, R4.reuse ;  /* 0x000000ffff2b6224 */ /* 0x100fe200078e0004 */
[----:B------:R-:W-:Y:S01]  /*45d0*/  @P6 MOV R42, R5 ;  /* 0x00000005002a6202 */ /* 0x000fe20000000f00 */
[----:B------:R-:W-:Y:S02]  /*45e0*/  @P2 IMAD.MOV.U32 R47, RZ, RZ, R4 ;  /* 0x000000ffff2f2224 */ /* 0x000fe400078e0004 */
[----:B------:R-:W-:Y:S02]  /*45f0*/  @P2 IMAD.MOV.U32 R46, RZ, RZ, R5 ;  /* 0x000000ffff2e2224 */ /* 0x000fe400078e0005 */
[----:B------:R-:W-:Y:S01]  /*4600*/  @P5 IMAD.MOV.U32 R37, RZ, RZ, R2 ;  /* 0x000000ffff255224 */ /* 0x000fe200078e0002 */
[----:B-1----:R-:W-:Y:S01]  /*4610*/  @P4 MOV R44, R9 ;  /* 0x00000009002c4202 */ /* 0x002fe20000000f00 */
[----:B------:R-:W-:Y:S01]  /*4620*/  @P4 IMAD.MOV.U32 R45, RZ, RZ, R8 ;  /* 0x000000ffff2d4224 */ /* 0x000fe200078e0008 */
[----:B------:R-:W-:Y:S01]  /*4630*/  ISETP.EQ.AND P4, PT, R16, 0x10, PT ;  /* 0x000000101000780c */ /* 0x000fe20003f82270 */
[----:B------:R-:W-:-:S02]  /*4640*/  @P2 IMAD.MOV.U32 R45, RZ, RZ, R6 ;  /* 0x000000ffff2d2224 */ /* 0x000fc400078e0006 */
[----:B------:R-:W-:Y:S01]  /*4650*/  @P2 IMAD.MOV.U32 R44, RZ, RZ, R7 ;  /* 0x000000ffff2c2224 */ /* 0x000fe200078e0007 */
[C---:B------:R-:W-:Y:S01]  /*4660*/  ISETP.EQ.AND P2, PT, R16.reuse, 0x20, PT ;  /* 0x000000201000780c */ /* 0x040fe20003f42270 */
[----:B------:R-:W-:Y:S01]  /*4670*/  @P5 IMAD.MOV.U32 R36, RZ, RZ, R3 ;  /* 0x000000ffff245224 */ /* 0x000fe200078e0003 */
[C---:B------:R-:W-:Y:S01]  /*4680*/  ISETP.EQ.AND P5, PT, R16.reuse, 0x58, PT ;  /* 0x000000581000780c */ /* 0x040fe20003fa2270 */
[--C-:B------:R-:W-:Y:S01]  /*4690*/  @P3 IMAD.MOV.U32 R33, RZ, RZ, R4.reuse ;  /* 0x000000ffff213224 */ /* 0x100fe200078e0004 */
[----:B------:R-:W0:Y:S01]  /*46a0*/  LDS.64 R2, [R14+0x58] ;  /* 0x000058000e027984 */ /* 0x000e220000000a00 */
[----:B------:R-:W-:Y:S01]  /*46b0*/  @P3 IMAD.MOV.U32 R32, RZ, RZ, R5 ;  /* 0x000000ffff203224 */ /* 0x000fe200078e0005 */
[C---:B------:R-:W-:Y:S01]  /*46c0*/  ISETP.EQ.AND P3, PT, R16.reuse, RZ, PT ;  /* 0x000000ff1000720c */ /* 0x040fe20003f62270 */
[----:B------:R-:W-:Y:S01]  /*46d0*/  @P1 IMAD.MOV.U32 R52, RZ, RZ, R4 ;  /* 0x000000ffff341224 */ /* 0x000fe200078e0004 */
[----:B------:R-:W-:Y:S01]  /*46e0*/  P2R R15, PR, RZ, 0x10 ;  /* 0x00000010ff0f7803 */ /* 0x000fe20000000000 */
[----:B------:R-:W-:Y:S01]  /*46f0*/  @P4 IMAD.MOV.U32 R43, RZ, RZ, R8 ;  /* 0x000000ffff2b4224 */ /* 0x000fe200078e0008 */
[----:B------:R-:W-:Y:S01]  /*4700*/  @P0 MOV R43, R6 ;  /* 0x00000006002b0202 */ /* 0x000fe20000000f00 */
[----:B------:R-:W-:Y:S01]  /*4710*/  @P4 IMAD.MOV.U32 R42, RZ, RZ, R9 ;  /* 0x000000ffff2a4224 */ /* 0x000fe200078e0009 */
[C---:B------:R-:W-:Y:S01]  /*4720*/  ISETP.EQ.AND P4, PT, R16.reuse, RZ, PT ;  /* 0x000000ff1000720c */ /* 0x040fe20003f82270 */
[----:B------:R-:W-:Y:S01]  /*4730*/  @P0 IMAD.MOV.U32 R42, RZ, RZ, R7 ;  /* 0x000000ffff2a0224 */ /* 0x000fe200078e0007 */
[----:B------:R-:W-:Y:S01]  /*4740*/  ISETP.EQ.AND P0, PT, R16, 0x60, PT ;  /* 0x000000601000780c */ /* 0x000fe20003f02270 */
[----:B------:R-:W-:Y:S01]  /*4750*/  @P5 IMAD.MOV.U32 R41, RZ, RZ, R4 ;  /* 0x000000ffff295224 */ /* 0x000fe200078e0004 */
[----:B------:R-:W-:Y:S01]  /*4760*/  @P2 MOV R23, R4 ;  /* 0x0000000400172202 */ /* 0x000fe20000000f00 */
[----:B------:R-:W-:-:S02]  /*4770*/  @P5 IMAD.MOV.U32 R40, RZ, RZ, R5 ;  /* 0x000000ffff285224 */ /* 0x000fc400078e0005 */
[--C-:B------:R-:W-:Y:S02]  /*4780*/  @P3 IMAD.MOV.U32 R47, RZ, RZ, R8.reuse ;  /* 0x000000ffff2f3224 */ /* 0x100fe400078e0008 */
[----:B------:R-:W-:Y:S01]  /*4790*/  @P3 IMAD.MOV.U32 R46, RZ, RZ, R9 ;  /* 0x000000ffff2e3224 */ /* 0x000fe200078e0009 */
[----:B------:R-:W-:Y:S01]  /*47a0*/  ISETP.EQ.AND P3, PT, R16, 0x18, PT ;  /* 0x000000181000780c */ /* 0x000fe20003f62270 */
[--C-:B------:R-:W-:Y:S02]  /*47b0*/  @P1 IMAD.MOV.U32 R48, RZ, RZ, R5.reuse ;  /* 0x000000ffff301224 */ /* 0x100fe400078e0005 */
[----:B------:R-:W-:Y:S01]  /*47c0*/  @P1 IMAD.MOV.U32 R33, RZ, RZ, R8 ;  /* 0x000000ffff211224 */ /* 0x000fe200078e0008 */
[----:B------:R-:W-:Y:S01]  /*47d0*/  P2R R17, PR, RZ, 0x8 ;  /* 0x00000008ff117803 */ /* 0x000fe20000000000 */
[----:B------:R-:W-:Y:S02]  /*47e0*/  @P0 IMAD.MOV.U32 R39, RZ, RZ, R4 ;  /* 0x000000ffff270224 */ /* 0x000fe400078e0004 */
[----:B------:R-:W-:Y:S01]  /*47f0*/  @P0 IMAD.MOV.U32 R38, RZ, RZ, R5 ;  /* 0x000000ffff260224 */ /* 0x000fe200078e0005 */
[----:B------:R-:W-:Y:S01]  /*4800*/  @P2 MOV R38, R9 ;  /* 0x0000000900262202 */ /* 0x000fe20000000f00 */
[----:B------:R-:W-:-:S02]  /*4810*/  @P2 IMAD.MOV.U32 R39, RZ, RZ, R8 ;  /* 0x000000ffff272224 */ /* 0x000fc400078e0008 */
[--C-:B------:R-:W-:Y:S02]  /*4820*/  @P5 IMAD.MOV.U32 R39, RZ, RZ, R6.reuse ;  /* 0x000000ffff275224 */ /* 0x100fe400078e0006 */
[----:B------:R-:W-:Y:S01]  /*4830*/  @P5 IMAD.MOV.U32 R38, RZ, RZ, R7 ;  /* 0x000000ffff265224 */ /* 0x000fe200078e0007 */
[C---:B------:R-:W-:Y:S01]  /*4840*/  ISETP.EQ.AND P5, PT, R16.reuse, 0x68, PT ;  /* 0x000000681000780c */ /* 0x040fe20003fa2270 */
[----:B------:R-:W-:Y:S02]  /*4850*/  @P1 IMAD.MOV.U32 R32, RZ, RZ, R9 ;  /* 0x000000ffff201224 */ /* 0x000fe400078e0009 */
[----:B------:R-:W-:Y:S02]  /*4860*/  @P1 IMAD.MOV.U32 R47, RZ, RZ, R6 ;  /* 0x000000ffff2f1224 */ /* 0x000fe400078e0006 */
[----:B------:R-:W-:Y:S01]  /*4870*/  @P1 IMAD.MOV.U32 R46, RZ, RZ, R7 ;  /* 0x000000ffff2e1224 */ /* 0x000fe200078e0007 */
[----:B------:R-:W-:Y:S01]  /*4880*/  ISETP.EQ.AND P1, PT, R16, 0x28, PT ;  /* 0x000000281000780c */ /* 0x000fe20003f22270 */
[----:B------:R-:W-:-:S02]  /*4890*/  @P3 IMAD.MOV.U32 R41, RZ, RZ, R8 ;  /* 0x000000ffff293224 */ /* 0x000fc400078e0008 */
[----:B------:R-:W-:Y:S01]  /*48a0*/  @P3 IMAD.MOV.U32 R40, RZ, RZ, R9 ;  /* 0x000000ffff283224 */ /* 0x000fe200078e0009 */
[C---:B------:R-:W-:Y:S01]  /*48b0*/  ISETP.EQ.AND P3, PT, R16.reuse, -0x8, PT ;  /* 0xfffffff81000780c */ /* 0x040fe20003f62270 */
[----:B------:R-:W-:Y:S02]  /*48c0*/  @P6 IMAD.MOV.U32 R41, RZ, RZ, R6 ;  /* 0x000000ffff296224 */ /* 0x000fe400078e0006 */
[----:B------:R-:W-:Y:S02]  /*48d0*/  @P5 IMAD.MOV.U32 R37, RZ, RZ, R4 ;  /* 0x000000ffff255224 */ /* 0x000fe400078e0004 */
[----:B------:R-:W-:Y:S02]  /*48e0*/  @P5 IMAD.MOV.U32 R36, RZ, RZ, R5 ;  /* 0x000000ffff245224 */ /* 0x000fe400078e0005 */
[----:B------:R-:W-:Y:S01]  /*48f0*/  @P6 IMAD.MOV.U32 R40, RZ, RZ, R7 ;  /* 0x000000ffff286224 */ /* 0x000fe200078e0007 */
[----:B------:R-:W-:Y:S01]  /*4900*/  ISETP.EQ.AND P6, PT, R16, 0x70, PT ;  /* 0x000000701000780c */ /* 0x000fe20003fc2270 */
[----:B------:R-:W-:Y:S01]  /*4910*/  @P1 IMAD.MOV.U32 R37, RZ, RZ, R8 ;  /* 0x000000ffff251224 */ /* 0x000fe200078e0008 */
[----:B------:R-:W-:Y:S01]  /*4920*/  @P0 MOV R37, R6 ;  /* 0x0000000600250202 */ /* 0x000fe20000000f00 */
[----:B------:R-:W-:-:S02]  /*4930*/  @P1 IMAD.MOV.U32 R36, RZ, RZ, R9 ;  /* 0x000000ffff241224 */ /* 0x000fc400078e0009 */
[----:B------:R-:W-:Y:S01]  /*4940*/  @P0 IMAD.MOV.U32 R36, RZ, RZ, R7 ;  /* 0x000000ffff240224 */ /* 0x000fe200078e0007 */
[----:B------:R-:W-:Y:S01]  /*4950*/  ISETP.EQ.AND P0, PT, R16, 0x30, PT ;  /* 0x000000301000780c */ /* 0x000fe20003f02270 */
[--C-:B------:R-:W-:Y:S02]  /*4960*/  @P4 IMAD.MOV.U32 R31, RZ, RZ, R4.reuse ;  /* 0x000000ffff1f4224 */ /* 0x100fe400078e0004 */
[--C-:B------:R-:W-:Y:S02]  /*4970*/  @P4 IMAD.MOV.U32 R30, RZ, RZ, R5.reuse ;  /* 0x000000ffff1e4224 */ /* 0x100fe400078e0005 */
[--C-:B------:R-:W-:Y:S02]  /*4980*/  @P2 IMAD.MOV.U32 R22, RZ, RZ, R5.reuse ;  /* 0x000000ffff162224 */ /* 0x100fe400078e0005 */
[----:B------:R-:W-:Y:S02]  /*4990*/  @P6 IMAD.MOV.U32 R35, RZ, RZ, R4 ;  /* 0x000000ffff236224 */ /* 0x000fe400078e0004 */
[----:B------:R-:W-:-:S02]  /*49a0*/  @P6 IMAD.MOV.U32 R34, RZ, RZ, R5 ;  /* 0x000000ffff226224 */ /* 0x000fc400078e0005 */
[----:B------:R-:W-:Y:S02]  /*49b0*/  @P6 IMAD.MOV.U32 R33, RZ, RZ, R6 ;  /* 0x000000ffff216224 */ /* 0x000fe400078e0006 */
[----:B------:R-:W-:Y:S01]  /*49c0*/  @P6 IMAD.MOV.U32 R32, RZ, RZ, R7 ;  /* 0x000000ffff206224 */ /* 0x000fe200078e0007 */
[C---:B------:R-:W-:Y:S01]  /*49d0*/  ISETP.EQ.AND P6, PT, R16.reuse, -0x40, PT ;  /* 0xffffffc01000780c */ /* 0x040fe20003fc2270 */
[----:B------:R-:W-:Y:S02]  /*49e0*/  @P0 IMAD.MOV.U32 R35, RZ, RZ, R8 ;  /* 0x000000ffff230224 */ /* 0x000fe400078e0008 */
[----:B------:R-:W-:Y:S01]  /*49f0*/  @P0 IMAD.MOV.U32 R34, RZ, RZ, R9 ;  /* 0x000000ffff220224 */ /* 0x000fe200078e0009 */
[----:B------:R-:W-:Y:S01]  /*4a00*/  @P5 MOV R34, R7 ;  /* 0x0000000700225202 */ /* 0x000fe20000000f00 */
[----:B------:R-:W-:Y:S01]  /*4a10*/  @P5 IMAD.MOV.U32 R35, RZ, RZ, R6 ;  /* 0x000000ffff235224 */ /* 0x000fe200078e0006 */
[----:B------:R-:W-:Y:S01]  /*4a20*/  ISETP.EQ.AND P5, PT, R16, -0x48, PT ;  /* 0xffffffb81000780c */ /* 0x000fe20003fa2270 */
[----:B------:R-:W-:-:S02]  /*4a30*/  @P1 IMAD.MOV.U32 R21, RZ, RZ, R4 ;  /* 0x000000ffff151224 */ /* 0x000fc400078e0004 */
[----:B------:R-:W-:Y:S02]  /*4a40*/  @P1 IMAD.MOV.U32 R20, RZ, RZ, R5 ;  /* 0x000000ffff141224 */ /* 0x000fe400078e0005 */
[----:B------:R-:W-:Y:S02]  /*4a50*/  @P0 IMAD.MOV.U32 R50, RZ, RZ, R4 ;  /* 0x000000ffff320224 */ /* 0x000fe400078e0004 */
[----:B------:R-:W-:Y:S01]  /*4a60*/  @P6 IMAD.MOV.U32 R31, RZ, RZ, R8 ;  /* 0x000000ffff1f6224 */ /* 0x000fe200078e0008 */
[----:B------:R-:W-:Y:S01]  /*4a70*/  @P3 MOV R31, R6 ;  /* 0x00000006001f3202 */ /* 0x000fe20000000f00 */
[----:B------:R-:W-:Y:S02]  /*4a80*/  @P6 IMAD.MOV.U32 R30, RZ, RZ, R9 ;  /* 0x000000ffff1e6224 */ /* 0x000fe400078e0009 */
[----:B------:R-:W-:Y:S01]  /*4a90*/  @P3 IMAD.MOV.U32 R30, RZ, RZ, R7 ;  /* 0x000000ffff1e3224 */ /* 0x000fe200078e0007 */
[----:B------:R-:W-:Y:S01]  /*4aa0*/  ISETP.EQ.AND P3, PT, R16, 0x8, PT ;  /* 0x000000081000780c */ /* 0x000fe20003f62270 */
[----:B0-----:R-:W-:-:S02]  /*4ab0*/  @P5 IMAD.MOV.U32 R31, RZ, RZ, R2 ;  /* 0x000000ffff1f5224 */ /* 0x001fc400078e0002 */
[----:B------:R-:W-:Y:S01]  /*4ac0*/  @P5 IMAD.MOV.U32 R30, RZ, RZ, R3 ;  /* 0x000000ffff1e5224 */ /* 0x000fe200078e0003 */
[----:B------:R-:W-:Y:S01]  /*4ad0*/  ISETP.EQ.AND P5, PT, R16, -0x38, PT ;  /* 0xffffffc81000780c */ /* 0x000fe20003fa2270 */
[----:B------:R-:W-:Y:S02]  /*4ae0*/  @P0 IMAD.MOV.U32 R51, RZ, RZ, R5 ;  /* 0x000000ffff330224 */ /* 0x000fe400078e0005 */
[--C-:B------:R-:W-:Y:S02]  /*4af0*/  @P2 IMAD.MOV.U32 R37, RZ, RZ, R2.reuse ;  /* 0x000000ffff252224 */ /* 0x100fe400078e0002 */
[--C-:B------:R-:W-:Y:S02]  /*4b00*/  @P1 IMAD.MOV.U32 R35, RZ, RZ, R2.reuse ;  /* 0x000000ffff231224 */ /* 0x100fe400078e0002 */
[----:B------:R-:W-:Y:S02]  /*4b10*/  @P0 IMAD.MOV.U32 R33, RZ, RZ, R2 ;  /* 0x000000ffff210224 */ /* 0x000fe400078e0002 */
[----:B------:R-:W-:-:S02]  /*4b20*/  @P3 IMAD.MOV.U32 R29, RZ, RZ, R4 ;  /* 0x000000ffff1d3224 */ /* 0x000fc400078e0004 */
[----:B------:R-:W-:Y:S02]  /*4b30*/  @P3 IMAD.MOV.U32 R28, RZ, RZ, R5 ;  /* 0x000000ffff1c3224 */ /* 0x000fe400078e0005 */
[----:B------:R-:W-:Y:S01]  /*4b40*/  @P5 IMAD.MOV.U32 R29, RZ, RZ, R8 ;  /* 0x000000ffff1d5224 */ /* 0x000fe200078e0008 */
[----:B------:R-:W-:Y:S01]  /*4b50*/  @P5 MOV R28, R9 ;  /* 0x00000009001c5202 */ /* 0x000fe20000000f00 */
[----:B------:R-:W-:Y:S02]  /*4b60*/  @P4 IMAD.MOV.U32 R29, RZ, RZ, R6 ;  /* 0x000000ffff1d4224 */ /* 0x000fe400078e0006 */
[----:B------:R-:W-:Y:S01]  /*4b70*/  @P4 IMAD.MOV.U32 R28, RZ, RZ, R7 ;  /* 0x000000ffff1c4224 */ /* 0x000fe200078e0007 */
[----:B------:R-:W-:Y:S01]  /*4b80*/  ISETP.NE.AND P4, PT, R15, RZ, PT ;  /* 0x000000ff0f00720c */ /* 0x000fe20003f85270 */
[----:B------:R-:W-:Y:S02]  /*4b90*/  @P6 IMAD.MOV.U32 R29, RZ, RZ, R2 ;  /* 0x000000ffff1d6224 */ /* 0x000fe400078e0002 */
[--C-:B------:R-:W-:Y:S01]  /*4ba0*/  @P6 IMAD.MOV.U32 R28, RZ, RZ, R3.reuse ;  /* 0x000000ffff1c6224 */ /* 0x100fe200078e0003 */
[----:B------:R-:W-:Y:S01]  /*4bb0*/  ISETP.EQ.AND P6, PT, R16, -0x30, PT ;  /* 0xffffffd01000780c */ /* 0x000fe20003fc2270 */
[--C-:B------:R-:W-:Y:S01]  /*4bc0*/  @P2 IMAD.MOV.U32 R36, RZ, RZ, R3.reuse ;  /* 0x000000ffff242224 */ /* 0x100fe200078e0003 */
[----:B------:R-:W-:Y:S01]  /*4bd0*/  P2R R14, PR, RZ, 0x10 ;  /* 0x00000010ff0e7803 */ /* 0x000fe20000000000 */
[----:B------:R-:W-:-:S02]  /*4be0*/  @P1 IMAD.MOV.U32 R34, RZ, RZ, R3 ;  /* 0x000000ffff221224 */ /* 0x000fc400078e0003 */
[----:B------:R-:W-:-:S04]  /*4bf0*/  @P0 IMAD.MOV.U32 R32, RZ, RZ, R3 ;  /* 0x000000ffff200224 */ /* 0x000fc800078e0003 */
[----:B------:R-:W-:Y:S02]  /*4c00*/  @P4 IMAD.MOV.U32 R27, RZ, RZ, R4 ;  /* 0x000000ffff1b4224 */ /* 0x000fe400078e0004 */
[----:B------:R-:W-:Y:S02]  /*4c10*/  @P4 IMAD.MOV.U32 R26, RZ, RZ, R5 ;  /* 0x000000ffff1a4224 */ /* 0x000fe400078e0005 */
[----:B------:R-:W-:Y:S01]  /*4c20*/  @P6 MOV R27, R8 ;  /* 0x00000008001b6202 */ /* 0x000fe20000000f00 */
[----:B------:R-:W-:Y:S02]  /*4c30*/  @P6 IMAD.MOV.U32 R26, RZ, RZ, R9 ;  /* 0x000000ffff1a6224 */ /* 0x000fe400078e0009 */
[----:B------:R-:W-:Y:S02]  /*4c40*/  @P3 IMAD.MOV.U32 R27, RZ, RZ, R6 ;  /* 0x000000ffff1b3224 */ /* 0x000fe400078e0006 */
[----:B------:R-:W-:Y:S01]  /*4c50*/  @P3 IMAD.MOV.U32 R26, RZ, RZ, R7 ;  /* 0x000000ffff1a3224 */ /* 0x000fe200078e0007 */
[----:B------:R-:W-:Y:S01]  /*4c60*/  ISETP.NE.AND P3, PT, R17, RZ, PT ;  /* 0x000000ff1100720c */ /* 0x000fe20003f65270 */
[----:B------:R-:W-:-:S02]  /*4c70*/  @P5 IMAD.MOV.U32 R27, RZ, RZ, R2 ;  /* 0x000000ffff1b5224 */ /* 0x000fc400078e0002 */
[----:B------:R-:W-:Y:S01]  /*4c80*/  @P5 IMAD.MOV.U32 R26, RZ, RZ, R3 ;  /* 0x000000ffff1a5224 */ /* 0x000fe200078e0003 */
[----:B------:R-:W-:-:S09]  /*4c90*/  ISETP.EQ.AND P5, PT, R16, -0x28, PT ;  /* 0xffffffd81000780c */ /* 0x000fd20003fa2270 */
[----:B------:R-:W-:Y:S01]  /*4ca0*/  @P3 IMAD.MOV.U32 R25, RZ, RZ, R4 ;  /* 0x000000ffff193224 */ /* 0x000fe200078e0004 */
[----:B------:R-:W-:Y:S02]  /*4cb0*/  @P3 MOV R24, R5 ;  /* 0x0000000500183202 */ /* 0x000fe40000000f00 */
[----:B------:R-:W-:Y:S01]  /*4cc0*/  @P3 MOV R39, R2 ;  /* 0x0000000200273202 */ /* 0x000fe20000000f00 */
[----:B------:R-:W-:Y:S01]  /*4cd0*/  @P5 IMAD.MOV.U32 R25, RZ, RZ, R8 ;  /* 0x000000ffff195224 */ /* 0x000fe200078e0008 */
[----:B------:R-:W-:Y:S01]  /*4ce0*/  @P3 MOV R38, R3 ;  /* 0x0000000300263202 */ /* 0x000fe20000000f00 */
[----:B------:R-:W-:Y:S02]  /*4cf0*/  @P5 IMAD.MOV.U32 R24, RZ, RZ, R9 ;  /* 0x000000ffff185224 */ /* 0x000fe400078e0009 */
[----:B------:R-:W-:Y:S02]  /*4d00*/  @P4 IMAD.MOV.U32 R25, RZ, RZ, R6 ;  /* 0x000000ffff194224 */ /* 0x000fe400078e0006 */
[----:B------:R-:W-:Y:S01]  /*4d10*/  @P4 IMAD.MOV.U32 R24, RZ, RZ, R7 ;  /* 0x000000ffff184224 */ /* 0x000fe200078e0007 */
[----:B------:R-:W-:Y:S01]  /*4d20*/  ISETP.EQ.AND P4, PT, R16, -0x8, PT ;  /* 0xfffffff81000780c */ /* 0x000fe20003f82270 */
[----:B------:R-:W-:-:S02]  /*4d30*/  @P6 IMAD.MOV.U32 R25, RZ, RZ, R2 ;  /* 0x000000ffff196224 */ /* 0x000fc400078e0002 */
[----:B------:R-:W-:Y:S01]  /*4d40*/  @P6 IMAD.MOV.U32 R24, RZ, RZ, R3 ;  /* 0x000000ffff186224 */ /* 0x000fe200078e0003 */
[----:B------:R-:W-:-:S09]  /*4d50*/  ISETP.EQ.AND P6, PT, R16, -0x20, PT ;  /* 0xffffffe01000780c */ /* 0x000fd20003fc2270 */
[--C-:B------:R-:W-:Y:S02]  /*4d60*/  @P4 IMAD.MOV.U32 R52, RZ, RZ, R8.reuse ;  /* 0x000000ffff344224 */ /* 0x100fe400078e0008 */
[--C-:B------:R-:W-:Y:S02]  /*4d70*/  @P4 IMAD.MOV.U32 R48, RZ, RZ, R9.reuse ;  /* 0x000000ffff304224 */ /* 0x100fe400078e0009 */
[----:B------:R-:W-:Y:S02]  /*4d80*/  @P6 IMAD.MOV.U32 R23, RZ, RZ, R8 ;  /* 0x000000ffff176224 */ /* 0x000fe400078e0008 */
[----:B------:R-:W-:Y:S02]  /*4d90*/  @P6 IMAD.MOV.U32 R22, RZ, RZ, R9 ;  /* 0x000000ffff166224 */ /* 0x000fe400078e0009 */
        /* <DEDUP_REMOVED lines=9> */
[----:B------:R-:W-:-:S05]  /*4e30*/  ISETP.NE.AND P4, PT, R14, RZ, PT ;  /* 0x000000ff0e00720c */ /* 0x000fca0003f85270 */
[----:B------:R-:W-:Y:S02]  /*4e40*/  @P5 IMAD.MOV.U32 R21, RZ, RZ, R8 ;  /* 0x000000ffff155224 */ /* 0x000fe400078e0008 */
[----:B------:R-:W-:Y:S02]  /*4e50*/  @P5 IMAD.MOV.U32 R20, RZ, RZ, R9 ;  /* 0x000000ffff145224 */ /* 0x000fe400078e0009 */
[----:B------:R-:W-:Y:S01]  /*4e60*/  @P2 IMAD.MOV.U32 R21, RZ, RZ, R6 ;  /* 0x000000ffff152224 */ /* 0x000fe200078e0006 */
[----:B------:R-:W-:Y:S01]  /*4e70*/  @P6 MOV R21, R2 ;  /* 0x0000000200156202 */ /* 0x000fe20000000f00 */
[----:B------:R-:W-:Y:S02]  /*4e80*/  @P2 IMAD.MOV.U32 R20, RZ, RZ, R7 ;  /* 0x000000ffff142224 */ /* 0x000fe400078e0007 */
[----:B------:R-:W-:Y:S01]  /*4e90*/  @P6 IMAD.MOV.U32 R20, RZ, RZ, R3 ;  /* 0x000000ffff146224 */ /* 0x000fe200078e0003 */
[----:B------:R-:W-:Y:S01]  /*4ea0*/  ISETP.EQ.AND P6, PT, R16, -0x10, PT ;  /* 0xfffffff01000780c */ /* 0x000fe20003fc2270 */
[----:B------:R-:W-:-:S02]  /*4eb0*/  @P4 IMAD.MOV.U32 R41, RZ, RZ, R2 ;  /* 0x000000ffff294224 */ /* 0x000fc400078e0002 */
[----:B------:R-:W-:-:S10]  /*4ec0*/  @P4 IMAD.MOV.U32 R40, RZ, RZ, R3 ;  /* 0x000000ffff284224 */ /* 0x000fd400078e0003 */
[----:B------:R-:W-:Y:S01]  /*4ed0*/  @P6 IMAD.MOV.U32 R50, RZ, RZ, R8 ;  /* 0x000000ffff326224 */ /* 0x000fe200078e0008 */
[----:B------:R-:W-:Y:S01]  /*4ee0*/  @P6 MOV R52, R2 ;  /* 0x0000000200346202 */ /* 0x000fe20000000f00 */
[----:B------:R-:W-:Y:S01]  /*4ef0*/  @P6 IMAD.MOV.U32 R51, RZ, RZ, R9 ;  /* 0x000000ffff336224 */ /* 0x000fe200078e0009 */
[----:B------:R-:W-:Y:S01]  /*4f00*/  @P1 MOV R51, R7 ;  /* 0x0000000700331202 */ /* 0x000fe20000000f00 */
[--C-:B------:R-:W-:Y:S01]  /*4f10*/  @P6 IMAD.MOV.U32 R48, RZ, RZ, R3.reuse ;  /* 0x000000ffff306224 */ /* 0x100fe200078e0003 */
[C---:B------:R-:W-:Y:S01]  /*4f20*/  ISETP.EQ.AND P6, PT, R16.reuse, RZ, PT ;  /* 0x000000ff1000720c */ /* 0x040fe20003fc2270 */
[----:B------:R-:W-:Y:S02]  /*4f30*/  @P1 IMAD.MOV.U32 R50, RZ, RZ, R6 ;  /* 0x000000ffff321224 */ /* 0x000fe400078e0006 */
[----:B------:R-:W-:Y:S02]  /*4f40*/  @P5 IMAD.MOV.U32 R50, RZ, RZ, R2 ;  /* 0x000000ffff325224 */ /* 0x000fe400078e0002 */
[----:B------:R-:W-:Y:S01]  /*4f50*/  @P5 IMAD.MOV.U32 R51, RZ, RZ, R3 ;  /* 0x000000ffff335224 */ /* 0x000fe200078e0003 */
[----:B------:R-:W-:-:S07]  /*4f60*/  ISETP.EQ.AND P5, PT, R16, 0x8, PT ;  /* 0x000000081000780c */ /* 0x000fce0003fa2270 */
[----:B------:R-:W-:Y:S02]  /*4f70*/  @P6 IMAD.MOV.U32 R45, RZ, RZ, R2 ;  /* 0x000000ffff2d6224 */ /* 0x000fe400078e0002 */
[----:B------:R-:W-:Y:S01]  /*4f80*/  @P6 IMAD.MOV.U32 R44, RZ, RZ, R3 ;  /* 0x000000ffff2c6224 */ /* 0x000fe200078e0003 */
[----:B------:R-:W-:-:S03]  /*4f90*/  PLOP3.LUT P6, PT, PT, PT, PT, 0x8, 0x0 ;  /* 0x000000000000781c */ /* 0x000fc60003fce170 */
[----:B------:R-:W-:Y:S02]  /*4fa0*/  @P5 IMAD.MOV.U32 R43, RZ, RZ, R2 ;  /* 0x000000ffff2b5224 */ /* 0x000fe400078e0002 */
[----:B------:R-:W-:-:S08]  /*4fb0*/  @P5 IMAD.MOV.U32 R42, RZ, RZ, R3 ;  /* 0x000000ffff2a5224 */ /* 0x000fd000078e0003 */
[----:B------:R-:W-:-:S07]  /*4fc0*/  @P6 LOP3.LUT R13, R13, 0x8, RZ, 0xfc, !PT ;  /* 0x000000080d0d6812 */ /* 0x000fce00078efcff */
.L_x_47414:
[----:B------:R-:W-:-:S04]  /*4fd0*/  LOP3.LUT P0, RZ, R13, 0x8, RZ, 0xc0, !PT ;  /* 0x000000080dff7812 */ /* 0x000fc8000780c0ff */
[----:B------:R-:W-:-:S13]  /*4fe0*/  ISETP.NE.OR P0, PT, R10, RZ, P0 ;  /* 0x000000ff0a00720c */ /* 0x000fda0000705670 */
[----:B------:R-:W-:Y:S05]  /*4ff0*/  @!P0 BRA `(.L_x_47410) ;  /* 0x0000000800d88947 */ /* 0x000fea0003800000 */
.L_x_47411:
[----:B------:R-:W0:Y:S01]  /*5000*/  S2UR UR5, SR_CgaCtaId ;  /* 0x00000000000579c3 */ /* 0x000e220000008800 */
[----:B------:R-:W-:Y:S02]  /*5010*/  UMOV UR4, 0x400 ;  /* 0x0000040000047882 */ /* 0x000fe40000000000 */
[----:B------:R-:W-:-:S04]  /*5020*/  UIADD3 UR4, UR4, 0x2b0, URZ ;  /* 0x000002b004047890 */ /* 0x000fc8000fffe03f */
[----:B0-----:R-:W-:-:S12]  /*5030*/  ULEA UR4, UR5, UR4, 0x18 ;  /* 0x0000000405047291 */ /* 0x001fd8000f8ec03f */
.L_x_47415:
[----:B------:R-:W-:Y:S02]  /*5040*/  IMAD R2, R49, 0x22, R12 ;  /* 0x0000002231027824 */ /* 0x000fe400078e020c */
[----:B------:R-:W-:Y:S02]  /*5050*/  IMAD.SHL.U32 R13, R12, 0x4, RZ ;  /* 0x000000040c0d7824 */ /* 0x000fe400078e00ff */
[----:B------:R-:W-:Y:S01]  /*5060*/  VIADD R10, R10, 0xfffffffc ;  /* 0xfffffffc0a0a7836 */ /* 0x000fe20000000000 */
[----:B------:R-:W-:Y:S01]  /*5070*/  LEA R8, R2, UR4, 0x2 ;  /* 0x0000000402087c11 */ /* 0x000fe2000f8e10ff */
[----:B------:R-:W-:Y:S01]  /*5080*/  VIADD R12, R12, 0x4 ;  /* 0x000000040c0c7836 */ /* 0x000fe20000000000 */
[C---:B------:R-:W-:Y:S02]  /*5090*/  ISETP.EQ.AND P4, PT, R13.reuse, 0x40, PT ;  /* 0x000000400d00780c */ /* 0x040fe40003f82270 */
[C---:B------:R-:W-:Y:S01]  /*50a0*/  ISETP.EQ.AND P2, PT, R13.reuse, 0x78, PT ;  /* 0x000000780d00780c */ /* 0x040fe20003f42270 */
[----:B------:R-:W0:Y:S01]  /*50b0*/  LDS.64 R2, [R8] ;  /* 0x0000000008027984 */ /* 0x000e220000000a00 */
[----:B------:R-:W-:-:S02]  /*50c0*/  ISETP.EQ.AND P1, PT, R13, 0x48, PT ;  /* 0x000000480d00780c */ /* 0x000fc40003f22270 */
[C---:B------:R-:W-:Y:S01]  /*50d0*/  ISETP.EQ.AND P6, PT, R13.reuse, RZ, PT ;  /* 0x000000ff0d00720c */ /* 0x040fe20003fc2270 */
[----:B------:R-:W1:Y:S01]  /*50e0*/  LDS.64 R4, [R8+0x40] ;  /* 0x0000400008047984 */ /* 0x000e620000000a00 */
[C---:B------:R-:W-:Y:S02]  /*50f0*/  ISETP.EQ.AND P5, PT, R13.reuse, 0x38, PT ;  /* 0x000000380d00780c */ /* 0x040fe40003fa2270 */
[C---:B------:R-:W-:Y:S01]  /*5100*/  ISETP.EQ.AND P0, PT, R13.reuse, 0x8, PT ;  /* 0x000000080d00780c */ /* 0x040fe20003f02270 */
[----:B------:R-:W2:Y:S01]  /*5110*/  LDS.64 R6, [R8+0x8] ;  /* 0x0000080008067984 */ /* 0x000ea20000000a00 */
[C---:B------:R-:W-:Y:S02]  /*5120*/  ISETP.EQ.AND P3, PT, R13.reuse, 0x50, PT ;  /* 0x000000500d00780c */ /* 0x040fe40003f62270 */
[----:B------:R-:W-:Y:S02]  /*5130*/  P2R R9, PR, RZ, 0x40 ;  /* 0x00000040ff097803 */ /* 0x000fe40000000000 */
[----:B------:R-:W-:Y:S01]  /*5140*/  P2R R15, PR, RZ, 0x1 ;  /* 0x00000001ff0f7803 */ /* 0x000fe20000000000 */
[--C-:B0-----:R-:W-:Y:S01]  /*5150*/  @P4 IMAD.MOV.U32 R47, RZ, RZ, R2.reuse ;  /* 0x000000ffff2f4224 */ /* 0x101fe200078e0002 */
[----:B------:R-:W-:Y:S01]  /*5160*/  @P2 MOV R33, R2 ;  /* 0x0000000200212202 */ /* 0x000fe20000000f00 */
[--C-:B------:R-:W-:Y:S01]  /*5170*/  @P4 IMAD.MOV.U32 R46, RZ, RZ, R3.reuse ;  /* 0x000000ffff2e4224 */ /* 0x100fe200078e0003 */
[----:B------:R-:W-:Y:S01]  /*5180*/  @P1 MOV R44, R3 ;  /* 0x00000003002c1202 */ /* 0x000fe20000000f00 */
[----:B------:R-:W-:Y:S01]  /*5190*/  @P2 IMAD.MOV.U32 R32, RZ, RZ, R3 ;  /* 0x000000ffff202224 */ /* 0x000fe200078e0003 */
[----:B------:R-:W-:Y:S01]  /*51a0*/  ISETP.EQ.AND P2, PT, R13, 0x58, PT ;  /* 0x000000580d00780c */ /* 0x000fe20003f42270 */
[----:B------:R-:W-:-:S02]  /*51b0*/  @P1 IMAD.MOV.U32 R45, RZ, RZ, R2 ;  /* 0x000000ffff2d1224 */ /* 0x000fc400078e0002 */
[----:B-1----:R-:W-:Y:S01]  /*51c0*/  @P6 IMAD.MOV.U32 R47, RZ, RZ, R4 ;  /* 0x000000ffff2f6224 */ /* 0x002fe200078e0004 */
[----:B--2---:R-:W-:Y:S01]  /*51d0*/  @P5 MOV R47, R6 ;  /* 0x00000006002f5202 */ /* 0x004fe20000000f00 */
[----:B------:R-:W-:Y:S01]  /*51e0*/  @P6 IMAD.MOV.U32 R46, RZ, RZ, R5 ;  /* 0x000000ffff2e6224 */ /* 0x000fe200078e0005 */
[----:B------:R-:W-:Y:S01]  /*51f0*/  ISETP.EQ.AND P6, PT, R13, 0x68, PT ;  /* 0x000000680d00780c */ /* 0x000fe20003fc2270 */
[----:B------:R-:W-:Y:S02]  /*5200*/  @P5 IMAD.MOV.U32 R52, RZ, RZ, R2 ;  /* 0x000000ffff345224 */ /* 0x000fe400078e0002 */
[----:B------:R-:W-:Y:S02]  /*5210*/  @P5 IMAD.MOV.U32 R48, RZ, RZ, R3 ;  /* 0x000000ffff305224 */ /* 0x000fe400078e0003 */
[--C-:B------:R-:W-:Y:S02]  /*5220*/  @P0 IMAD.MOV.U32 R45, RZ, RZ, R4.reuse ;  /* 0x000000ffff2d0224 */ /* 0x100fe400078e0004 */
[----:B------:R-:W-:Y:S01]  /*5230*/  @P5 IMAD.MOV.U32 R33, RZ, RZ, R4 ;  /* 0x000000ffff215224 */ /* 0x000fe200078e0004 */
[----:B------:R-:W-:Y:S01]  /*5240*/  @P2 MOV R40, R3 ;  /* 0x0000000300282202 */ /* 0x000fe20000000f00 */
[----:B------:R-:W-:-:S02]  /*5250*/  @P0 IMAD.MOV.U32 R44, RZ, RZ, R5 ;  /* 0x000000ffff2c0224 */ /* 0x000fc400078e0005 */
[----:B------:R-:W-:Y:S02]  /*5260*/  @P5 IMAD.MOV.U32 R32, RZ, RZ, R5 ;  /* 0x000000ffff205224 */ /* 0x000fe400078e0005 */
[--C-:B------:R-:W-:Y:S01]  /*5270*/  @P5 IMAD.MOV.U32 R46, RZ, RZ, R7.reuse ;  /* 0x000000ffff2e5224 */ /* 0x100fe200078e0007 */
[C---:B------:R-:W-:Y:S01]  /*5280*/  ISETP.EQ.AND P5, PT, R13.reuse, 0x10, PT ;  /* 0x000000100d00780c */ /* 0x040fe20003fa2270 */
[----:B------:R-:W-:Y:S02]  /*5290*/  @P4 IMAD.MOV.U32 R45, RZ, RZ, R6 ;  /* 0x000000ffff2d4224 */ /* 0x000fe400078e0006 */
[----:B------:R-:W-:Y:S01]  /*52a0*/  @P4 IMAD.MOV.U32 R44, RZ, RZ, R7 ;  /* 0x000000ffff2c4224 */ /* 0x000fe200078e0007 */
[----:B------:R-:W-:Y:S01]  /*52b0*/  ISETP.EQ.AND P4, PT, R13, 0x18, PT ;  /* 0x000000180d00780c */ /* 0x000fe20003f82270 */
[----:B------:R-:W-:Y:S01]  /*52c0*/  @P3 IMAD.MOV.U32 R43, RZ, RZ, R2 ;  /* 0x000000ffff2b3224 */ /* 0x000fe200078e0002 */
[----:B------:R-:W-:Y:S01]  /*52d0*/  P2R R14, PR, RZ, 0x20 ;  /* 0x00000020ff0e7803 */ /* 0x000fe20000000000 */
[----:B------:R-:W-:-:S02]  /*52e0*/  @P3 IMAD.MOV.U32 R42, RZ, RZ, R3 ;  /* 0x000000ffff2a3224 */ /* 0x000fc400078e0003 */
[--C-:B------:R-:W-:Y:S02]  /*52f0*/  @P2 IMAD.MOV.U32 R41, RZ, RZ, R2.reuse ;  /* 0x000000ffff292224 */ /* 0x100fe400078e0002 */
[----:B------:R-:W-:Y:S02]  /*5300*/  @P6 IMAD.MOV.U32 R37, RZ, RZ, R2 ;  /* 0x000000ffff256224 */ /* 0x000fe400078e0002 */
[--C-:B------:R-:W-:Y:S02]  /*5310*/  @P5 IMAD.MOV.U32 R43, RZ, RZ, R4.reuse ;  /* 0x000000ffff2b5224 */ /* 0x100fe400078e0004 */
[--C-:B------:R-:W-:Y:S01]  /*5320*/  @P5 IMAD.MOV.U32 R42, RZ, RZ, R5.reuse ;  /* 0x000000ffff2a5224 */ /* 0x100fe200078e0005 */
[----:B------:R-:W-:Y:S01]  /*5330*/  ISETP.EQ.AND P5, PT, R13, 0x70, PT ;  /* 0x000000700d00780c */ /* 0x000fe20003fa2270 */
[----:B------:R-:W-:Y:S01]  /*5340*/  @P4 IMAD.MOV.U32 R41, RZ, RZ, R4 ;  /* 0x000000ffff294224 */ /* 0x000fe200078e0004 */
[----:B------:R-:W-:Y:S01]  /*5350*/  @P3 MOV R41, R6 ;  /* 0x0000000600293202 */ /* 0x000fe20000000f00 */
[----:B------:R-:W-:-:S02]  /*5360*/  @P4 IMAD.MOV.U32 R40, RZ, RZ, R5 ;  /* 0x000000ffff284224 */ /* 0x000fc400078e0005 */
[--C-:B------:R-:W-:Y:S02]  /*5370*/  @P1 IMAD.MOV.U32 R43, RZ, RZ, R6.reuse ;  /* 0x000000ffff2b1224 */ /* 0x100fe400078e0006 */
[--C-:B------:R-:W-:Y:S01]  /*5380*/  @P1 IMAD.MOV.U32 R42, RZ, RZ, R7.reuse ;  /* 0x000000ffff2a1224 */ /* 0x100fe200078e0007 */
[C---:B------:R-:W-:Y:S01]  /*5390*/  ISETP.EQ.AND P1, PT, R13.reuse, 0x60, PT ;  /* 0x000000600d00780c */ /* 0x040fe20003f22270 */
[----:B------:R-:W-:Y:S01]  /*53a0*/  @P3 IMAD.MOV.U32 R40, RZ, RZ, R7 ;  /* 0x000000ffff283224 */ /* 0x000fe200078e0007 */
[C---:B------:R-:W-:Y:S01]  /*53b0*/  ISETP.EQ.AND P3, PT, R13.reuse, 0x20, PT ;  /* 0x000000200d00780c */ /* 0x040fe20003f62270 */
[--C-:B------:R-:W-:Y:S02]  /*53c0*/  @P6 IMAD.MOV.U32 R36, RZ, RZ, R3.reuse ;  /* 0x000000ffff246224 */ /* 0x100fe400078e0003 */
[----:B------:R-:W-:Y:S01]  /*53d0*/  @P5 MOV R35, R2 ;  /* 0x0000000200235202 */ /* 0x000fe20000000f00 */
[----:B------:R-:W-:Y:S01]  /*53e0*/  @P5 IMAD.MOV.U32 R34, RZ, RZ, R3 ;  /* 0x000000ffff225224 */ /* 0x000fe200078e0003 */
[----:B------:R-:W-:Y:S01]  /*53f0*/  @P5 MOV R32, R7 ;  /* 0x0000000700205202 */ /* 0x000fe20000000f00 */
[----:B------:R-:W-:Y:S01]  /*5400*/  @P5 IMAD.MOV.U32 R33, RZ, RZ, R6 ;  /* 0x000000ffff215224 */ /* 0x000fe200078e0006 */
[----:B------:R-:W-:Y:S01]  /*5410*/  ISETP.EQ.AND P5, PT, R13, -0x40, PT ;  /* 0xffffffc00d00780c */ /* 0x000fe20003fa2270 */
[----:B------:R-:W-:-:S02]  /*5420*/  @P0 IMAD.MOV.U32 R29, RZ, RZ, R2 ;  /* 0x000000ffff1d0224 */ /* 0x000fc400078e0002 */
[--C-:B------:R-:W-:Y:S02]  /*5430*/  @P0 IMAD.MOV.U32 R28, RZ, RZ, R3.reuse ;  /* 0x000000ffff1c0224 */ /* 0x100fe400078e0003 */
[----:B------:R-:W-:Y:S02]  /*5440*/  @P1 IMAD.MOV.U32 R39, RZ, RZ, R2 ;  /* 0x000000ffff271224 */ /* 0x000fe400078e0002 */
[----:B------:R-:W-:Y:S02]  /*5450*/  @P1 IMAD.MOV.U32 R38, RZ, RZ, R3 ;  /* 0x000000ffff261224 */ /* 0x000fe400078e0003 */
[----:B------:R-:W-:Y:S02]  /*5460*/  @P3 IMAD.MOV.U32 R39, RZ, RZ, R4 ;  /* 0x000000ffff273224 */ /* 0x000fe400078e0004 */
[----:B------:R-:W-:Y:S01]  /*5470*/  @P3 IMAD.MOV.U32 R38, RZ, RZ, R5 ;  /* 0x000000ffff263224 */ /* 0x000fe200078e0005 */
[----:B------:R-:W-:Y:S01]  /*5480*/  @P2 MOV R38, R7 ;  /* 0x0000000700262202 */ /* 0x000fe20000000f00 */
[----:B------:R-:W-:Y:S01]  /*5490*/  @P2 IMAD.MOV.U32 R39, RZ, RZ, R6 ;  /* 0x000000ffff272224 */ /* 0x000fe200078e0006 */
[----:B------:R-:W-:Y:S01]  /*54a0*/  ISETP.EQ.AND P2, PT, R13, 0x28, PT ;  /* 0x000000280d00780c */ /* 0x000fe20003f42270 */
[----:B------:R-:W-:-:S02]  /*54b0*/  @P4 IMAD.MOV.U32 R25, RZ, RZ, R2 ;  /* 0x000000ffff194224 */ /* 0x000fc400078e0002 */
[--C-:B------:R-:W-:Y:S02]  /*54c0*/  @P4 IMAD.MOV.U32 R24, RZ, RZ, R3.reuse ;  /* 0x000000ffff184224 */ /* 0x100fe400078e0003 */
[----:B------:R-:W-:Y:S02]  /*54d0*/  @P3 IMAD.MOV.U32 R23, RZ, RZ, R2 ;  /* 0x000000ffff173224 */ /* 0x000fe400078e0002 */
[----:B------:R-:W-:-:S06]  /*54e0*/  @P3 IMAD.MOV.U32 R22, RZ, RZ, R3 ;  /* 0x000000ffff163224 */ /* 0x000fcc00078e0003 */
[----:B------:R-:W-:Y:S01]  /*54f0*/  @P2 IMAD.MOV.U32 R37, RZ, RZ, R4 ;  /* 0x000000ffff252224 */ /* 0x000fe200078e0004 */
[----:B------:R-:W-:Y:S01]  /*5500*/  @P2 MOV R20, R3 ;  /* 0x0000000300142202 */ /* 0x000fe20000000f00 */
[----:B------:R-:W-:Y:S02]  /*5510*/  @P2 IMAD.MOV.U32 R36, RZ, RZ, R5 ;  /* 0x000000ffff242224 */ /* 0x000fe400078e0005 */
[----:B------:R-:W-:Y:S02]  /*5520*/  @P1 IMAD.MOV.U32 R37, RZ, RZ, R6 ;  /* 0x000000ffff251224 */ /* 0x000fe400078e0006 */
[----:B------:R-:W-:Y:S01]  /*5530*/  @P1 IMAD.MOV.U32 R36, RZ, RZ, R7 ;  /* 0x000000ffff241224 */ /* 0x000fe200078e0007 */
[----:B------:R-:W-:Y:S01]  /*5540*/  ISETP.EQ.AND P1, PT, R13, 0x30, PT ;  /* 0x000000300d00780c */ /* 0x000fe20003f22270 */
[----:B------:R-:W-:-:S12]  /*5550*/  @P2 IMAD.MOV.U32 R21, RZ, RZ, R2 ;  /* 0x000000ffff152224 */ /* 0x000fd800078e0002 */
[----:B------:R-:W-:Y:S01]  /*5560*/  @P1 IMAD.MOV.U32 R35, RZ, RZ, R4 ;  /* 0x000000ffff231224 */ /* 0x000fe200078e0004 */
[----:B------:R-:W-:Y:S01]  /*5570*/  @P1 MOV R50, R2 ;  /* 0x0000000200321202 */ /* 0x000fe20000000f00 */
[----:B------:R-:W-:Y:S02]  /*5580*/  @P1 IMAD.MOV.U32 R34, RZ, RZ, R5 ;  /* 0x000000ffff221224 */ /* 0x000fe400078e0005 */
[----:B------:R-:W-:Y:S02]  /*5590*/  @P6 IMAD.MOV.U32 R35, RZ, RZ, R6 ;  /* 0x000000ffff236224 */ /* 0x000fe400078e0006 */
[----:B------:R-:W-:Y:S01]  /*55a0*/  @P6 IMAD.MOV.U32 R34, RZ, RZ, R7 ;  /* 0x000000ffff226224 */ /* 0x000fe200078e0007 */
[----:B------:R-:W-:Y:S01]  /*55b0*/  ISETP.NE.AND P6, PT, R9, RZ, PT ;  /* 0x000000ff0900720c */ /* 0x000fe20003fc5270 */
[----:B------:R-:W-:Y:S01]  /*55c0*/  @P1 IMAD.MOV.U32 R51, RZ, RZ, R3 ;  /* 0x000000ffff331224 */ /* 0x000fe200078e0003 */
[----:B------:R-:W0:Y:S02]  /*55d0*/  LDS.64 R8, [R8+0x48] ;  /* 0x0000480008087984 */ /* 0x000e240000000a00 */
[----:B------:R-:W-:-:S09]  /*55e0*/  P2R R16, PR, RZ, 0x40 ;  /* 0x00000040ff107803 */ /* 0x000fd20000000000 */
[----:B------:R-:W-:Y:S02]  /*55f0*/  @P6 IMAD.MOV.U32 R31, RZ, RZ, R2 ;  /* 0x000000ffff1f6224 */ /* 0x000fe400078e0002 */
[----:B------:R-:W-:Y:S02]  /*5600*/  @P6 IMAD.MOV.U32 R30, RZ, RZ, R3 ;  /* 0x000000ffff1e6224 */ /* 0x000fe400078e0003 */
[----:B------:R-:W-:Y:S02]  /*5610*/  @P5 IMAD.MOV.U32 R31, RZ, RZ, R4 ;  /* 0x000000ffff1f5224 */ /* 0x000fe400078e0004 */
[----:B------:R-:W-:Y:S01]  /*5620*/  @P5 IMAD.MOV.U32 R30, RZ, RZ, R5 ;  /* 0x000000ffff1e5224 */ /* 0x000fe200078e0005 */
[----:B------:R-:W-:-:S13]  /*5630*/  ISETP.EQ.AND P5, PT, R13, -0x8, PT ;  /* 0xfffffff80d00780c */ /* 0x000fda0003fa2270 */
[----:B------:R-:W-:Y:S02]  /*5640*/  @P5 IMAD.MOV.U32 R31, RZ, RZ, R6 ;  /* 0x000000ffff1f5224 */ /* 0x000fe400078e0006 */
[----:B------:R-:W-:Y:S01]  /*5650*/  @P5 IMAD.MOV.U32 R30, RZ, RZ, R7 ;  /* 0x000000ffff1e5224 */ /* 0x000fe200078e0007 */
[----:B------:R-:W-:Y:S01]  /*5660*/  ISETP.EQ.AND P5, PT, R13, -0x48, PT ;  /* 0xffffffb80d00780c */ /* 0x000fe20003fa2270 */
[--C-:B0-----:R-:W-:Y:S01]  /*5670*/  @P4 IMAD.MOV.U32 R39, RZ, RZ, R8.reuse ;  /* 0x000000ffff274224 */ /* 0x101fe200078e0008 */
[----:B------:R-:W-:Y:S01]  /*5680*/  @P3 MOV R37, R8 ;  /* 0x0000000800253202 */ /* 0x000fe20000000f00 */
[--C-:B------:R-:W-:Y:S01]  /*5690*/  @P2 IMAD.MOV.U32 R35, RZ, RZ, R8.reuse ;  /* 0x000000ffff232224 */ /* 0x100fe200078e0008 */
[----:B------:R-:W-:Y:S01]  /*56a0*/  @P3 MOV R36, R9 ;  /* 0x0000000900243202 */ /* 0x000fe20000000f00 */
[----:B------:R-:W-:Y:S02]  /*56b0*/  @P1 IMAD.MOV.U32 R33, RZ, RZ, R8 ;  /* 0x000000ffff211224 */ /* 0x000fe400078e0008 */
[----:B------:R-:W-:-:S06]  /*56c0*/  @P4 IMAD.MOV.U32 R38, RZ, RZ, R9 ;  /* 0x000000ffff264224 */ /* 0x000fcc00078e0009 */
[----:B------:R-:W-:Y:S01]  /*56d0*/  @P5 MOV R31, R8 ;  /* 0x00000008001f5202 */ /* 0x000fe20000000f00 */
[--C-:B------:R-:W-:Y:S01]  /*56e0*/  @P5 IMAD.MOV.U32 R30, RZ, RZ, R9.reuse ;  /* 0x000000ffff1e5224 */ /* 0x100fe200078e0009 */
[----:B------:R-:W-:Y:S01]  /*56f0*/  ISETP.EQ.AND P5, PT, R13, -0x38, PT ;  /* 0xffffffc80d00780c */ /* 0x000fe20003fa2270 */
[--C-:B------:R-:W-:Y:S02]  /*5700*/  @P2 IMAD.MOV.U32 R34, RZ, RZ, R9.reuse ;  /* 0x000000ffff222224 */ /* 0x100fe400078e0009 */
[----:B------:R-:W-:-:S10]  /*5710*/  @P1 IMAD.MOV.U32 R32, RZ, RZ, R9 ;  /* 0x000000ffff201224 */ /* 0x000fd400078e0009 */
[----:B------:R-:W-:Y:S02]  /*5720*/  @P5 IMAD.MOV.U32 R29, RZ, RZ, R4 ;  /* 0x000000ffff1d5224 */ /* 0x000fe400078e0004 */
[----:B------:R-:W-:Y:S01]  /*5730*/  @P5 IMAD.MOV.U32 R28, RZ, RZ, R5 ;  /* 0x000000ffff1c5224 */ /* 0x000fe200078e0005 */
[----:B------:R-:W-:Y:S01]  /*5740*/  @P6 MOV R28, R7 ;  /* 0x00000007001c6202 */ /* 0x000fe20000000f00 */
[----:B------:R-:W-:Y:S01]  /*5750*/  @P6 IMAD.MOV.U32 R29, RZ, RZ, R6 ;  /* 0x000000ffff1d6224 */ /* 0x000fe200078e0006 */
[----:B------:R-:W-:Y:S02]  /*5760*/  ISETP.EQ.AND P6, PT, R13, -0x40, PT ;  /* 0xffffffc00d00780c */ /* 0x000fe40003fc2270 */
[----:B------:R-:W-:-:S04]  /*5770*/  ISETP.NE.AND P5, PT, R14, RZ, PT ;  /* 0x000000ff0e00720c */ /* 0x000fc80003fa5270 */
[----:B------:R-:W-:-:S07]  /*5780*/  P2R R14, PR, RZ, 0x20 ;  /* 0x00000020ff0e7803 */ /* 0x000fce0000000000 */
[----:B------:R-:W-:Y:S02]  /*5790*/  @P6 IMAD.MOV.U32 R29, RZ, RZ, R8 ;  /* 0x000000ffff1d6224 */ /* 0x000fe400078e0008 */
[----:B------:R-:W-:Y:S01]  /*57a0*/  @P6 IMAD.MOV.U32 R28, RZ, RZ, R9 ;  /* 0x000000ffff1c6224 */ /* 0x000fe200078e0009 */
[----:B------:R-:W-:Y:S01]  /*57b0*/  ISETP.EQ.AND P6, PT, R13, -0x30, PT ;  /* 0xffffffd00d00780c */ /* 0x000fe20003fc2270 */
[----:B------:R-:W-:Y:S02]  /*57c0*/  @P5 IMAD.MOV.U32 R27, RZ, RZ, R2 ;  /* 0x000000ffff1b5224 */ /* 0x000fe400078e0002 */
[----:B------:R-:W-:-:S10]  /*57d0*/  @P5 IMAD.MOV.U32 R26, RZ, RZ, R3 ;  /* 0x000000ffff1a5224 */ /* 0x000fd400078e0003 */
[----:B------:R-:W-:Y:S01]  /*57e0*/  @P6 IMAD.MOV.U32 R27, RZ, RZ, R4 ;  /* 0x000000ffff1b6224 */ /* 0x000fe200078e0004 */
[----:B------:R-:W-:Y:S01]  /*57f0*/  @P0 MOV R27, R6 ;  /* 0x00000006001b0202 */ /* 0x000fe20000000f00 */
[----:B------:R-:W-:Y:S01]  /*5800*/  @P6 IMAD.MOV.U32 R26, RZ, RZ, R5 ;  /* 0x000000ffff1a6224 */ /* 0x000fe200078e0005 */
[C---:B------:R-:W-:Y:S01]  /*5810*/  ISETP.EQ.AND P6, PT, R13.reuse, -0x38, PT ;  /* 0xffffffc80d00780c */ /* 0x040fe20003fc2270 */
[----:B------:R-:W-:Y:S01]  /*5820*/  @P0 IMAD.MOV.U32 R26, RZ, RZ, R7 ;  /* 0x000000ffff1a0224 */ /* 0x000fe200078e0007 */
[----:B------:R-:W-:-:S11]  /*5830*/  ISETP.EQ.AND P0, PT, R13, -0x30, PT ;  /* 0xffffffd00d00780c */ /* 0x000fd60003f02270 */
        /* <DEDUP_REMOVED lines=39> */
[----:B------:R-:W-:Y:S01]  /*5ab0*/  ISETP.NE.AND P6, PT, R10, RZ, PT ;  /* 0x000000ff0a00720c */ /* 0x000fe20003fc5270 */
[--C-:B------:R-:W-:Y:S01]  /*5ac0*/  @P5 IMAD.MOV.U32 R50, RZ, RZ, R8.reuse ;  /* 0x000000ffff325224 */ /* 0x100fe200078e0008 */
[----:B------:R-:W-:Y:S01]  /*5ad0*/  ISETP.NE.AND P5, PT, R14, RZ, PT ;  /* 0x000000ff0e00720c */ /* 0x000fe20003fa5270 */
[----:B------:R-:W-:-:S02]  /*5ae0*/  @P0 IMAD.MOV.U32 R52, RZ, RZ, R8 ;  /* 0x000000ffff340224 */ /* 0x000fc400078e0008 */
[----:B------:R-:W-:Y:S01]  /*5af0*/  @P0 IMAD.MOV.U32 R48, RZ, RZ, R9 ;  /* 0x000000ffff300224 */ /* 0x000fe200078e0009 */
[----:B------:R-:W-:-:S09]  /*5b00*/  ISETP.NE.AND P0, PT, R15, RZ, PT ;  /* 0x000000ff0f00720c */ /* 0x000fd20003f05270 */
[--C-:B------:R-:W-:Y:S02]  /*5b10*/  @P5 IMAD.MOV.U32 R41, RZ, RZ, R8.reuse ;  /* 0x000000ffff295224 */ /* 0x100fe400078e0008 */
[--C-:B------:R-:W-:Y:S02]  /*5b20*/  @P5 IMAD.MOV.U32 R40, RZ, RZ, R9.reuse ;  /* 0x000000ffff285224 */ /* 0x100fe400078e0009 */
[----:B------:R-:W-:Y:S02]  /*5b30*/  @P0 IMAD.MOV.U32 R43, RZ, RZ, R8 ;  /* 0x000000ffff2b0224 */ /* 0x000fe400078e0008 */
[----:B------:R-:W-:Y:S01]  /*5b40*/  @P0 IMAD.MOV.U32 R42, RZ, RZ, R9 ;  /* 0x000000ffff2a0224 */ /* 0x000fe200078e0009 */
[----:B------:R-:W-:Y:S06]  /*5b50*/  @P6 BRA `(.L_x_47415) ;  /* 0xfffffff400386947 */ /* 0x000fec000383ffff */
.L_x_47410:
[----:B------:R-:W-:-:S13]  /*5b60*/  ISETP.NE.AND P0, PT, R11, RZ, PT ;  /* 0x000000ff0b00720c */ /* 0x000fda0003f05270 */
[----:B------:R-:W-:Y:S05]  /*5b70*/  @!P0 BRA `(.L_x_47409) ;  /* 0x0000000800008947 */ /* 0x000fea0003800000 */
[----:B------:R-:W0:Y:S01]  /*5b80*/  S2UR UR5, SR_CgaCtaId ;  /* 0x00000000000579c3 */ /* 0x000e220000008800 */
[----:B------:R-:W-:Y:S01]  /*5b90*/  UMOV UR4, 0x400 ;  /* 0x0000040000047882 */ /* 0x000fe20000000000 */
[----:B------:R-:W-:Y:S01]  /*5ba0*/  IMAD R2, R49, 0x22, R12 ;  /* 0x0000002231027824 */ /* 0x000fe200078e020c */
[----:B------:R-:W-:Y:S01]  /*5bb0*/  UIADD3 UR4, UR4, 0x2b0, URZ ;  /* 0x000002b004047890 */ /* 0x000fe2000fffe03f */
[----:B------:R-:W-:-:S04]  /*5bc0*/  IMAD.SHL.U32 R12, R12, 0x4, RZ ;  /* 0x000000040c0c7824 */ /* 0x000fc800078e00ff */
[----:B------:R-:W-:Y:S01]  /*5bd0*/  VIADD R12, R12, 0x48 ;  /* 0x000000480c0c7836 */ /* 0x000fe20000000000 */
[----:B0-----:R-:W-:-:S06]  /*5be0*/  ULEA UR4, UR5, UR4, 0x18 ;  /* 0x0000000405047291 */ /* 0x001fcc000f8ec03f */
[----:B------:R-:W-:-:S05]  /*5bf0*/  LEA R2, R2, UR4, 0x2 ;  /* 0x0000000402027c11 */ /* 0x000fca000f8e10ff */
[----:B------:R-:W-:-:S07]  /*5c00*/  VIADD R2, R2, 0x40 ;  /* 0x0000004002027836 */ /* 0x000fce0000000000 */
.L_x_47416:
[----:B------:R-:W0:Y:S01]  /*5c10*/  LDS R4, [R2+-0x40] ;  /* 0xffffc00002047984 */ /* 0x000e220000000800 */
[C---:B------:R-:W-:Y:S02]  /*5c20*/  ISETP.EQ.AND P6, PT, R12.reuse, 0x88, PT ;  /* 0x000000880c00780c */ /* 0x040fe40003fc2270 */
[C---:B------:R-:W-:Y:S01]  /*5c30*/  ISETP.EQ.AND P5, PT, R12.reuse, 0x8c, PT ;  /* 0x0000008c0c00780c */ /* 0x040fe20003fa2270 */
[----:B------:R1:W2:Y:S01]  /*5c40*/  LDS R3, [R2] ;  /* 0x0000000002037984 */ /* 0x0002a20000000800 */
[C---:B------:R-:W-:Y:S02]  /*5c50*/  ISETP.EQ.AND P1, PT, R12.reuse, 0x90, PT ;  /* 0x000000900c00780c */ /* 0x040fe40003f22270 */
[C---:B------:R-:W-:Y:S02]  /*5c60*/  ISETP.EQ.AND P2, PT, R12.reuse, 0x94, PT ;  /* 0x000000940c00780c */ /* 0x040fe40003f42270 */
[C---:B------:R-:W-:Y:S02]  /*5c70*/  ISETP.EQ.AND P0, PT, R12.reuse, 0x98, PT ;  /* 0x000000980c00780c */ /* 0x040fe40003f02270 */
[----:B------:R-:W-:Y:S01]  /*5c80*/  ISETP.EQ.AND P4, PT, R12, 0x9c, PT ;  /* 0x0000009c0c00780c */ /* 0x000fe20003f82270 */
[----:B-1----:R-:W-:Y:S01]  /*5c90*/  VIADD R2, R2, 0x4 ;  /* 0x0000000402027836 */ /* 0x002fe20000000000 */
[----:B------:R-:W-:-:S02]  /*5ca0*/  ISETP.EQ.AND P3, PT, R12, 0xa0, PT ;  /* 0x000000a00c00780c */ /* 0x000fc40003f62270 */
[----:B------:R-:W-:Y:S02]  /*5cb0*/  IADD3 R11, R11, -0x1, RZ ;  /* 0xffffffff0b0b7810 */ /* 0x000fe40007ffe0ff */
[----:B0-----:R-:W-:Y:S01]  /*5cc0*/  @P6 MOV R47, R4 ;  /* 0x00000004002f6202 */ /* 0x001fe20000000f00 */
[--C-:B------:R-:W-:Y:S01]  /*5cd0*/  @P5 IMAD.MOV.U32 R46, RZ, RZ, R4.reuse ;  /* 0x000000ffff2e5224 */ /* 0x100fe200078e0004 */
[C---:B------:R-:W-:Y:S01]  /*5ce0*/  ISETP.EQ.AND P6, PT, R12.reuse, 0xa4, PT ;  /* 0x000000a40c00780c */ /* 0x040fe20003fc2270 */
        /* <DEDUP_REMOVED lines=8> */
[----:B------:R-:W-:Y:S01]  /*5d70*/  @P3 IMAD.MOV.U32 R41, RZ, RZ, R4 ;  /* 0x000000ffff293224 */ /* 0x000fe200078e0004 */
[----:B------:R-:W-:-:S02]  /*5d80*/  ISETP.EQ.AND P4, PT, R12, 0xb8, PT ;  /* 0x000000b80c00780c */ /* 0x000fc40003f82270 */
[C---:B------:R-:W-:Y:S02]  /*5d90*/  ISETP.EQ.AND P3, PT, R12.reuse, 0xbc, PT ;  /* 0x000000bc0c00780c */ /* 0x040fe40003f62270 */
[----:B------:R-:W-:Y:S01]  /*5da0*/  @P6 MOV R40, R4 ;  /* 0x0000000400286202 */ /* 0x000fe20000000f00 */
        /* <DEDUP_REMOVED lines=18> */
[--C-:B--2---:R-:W-:Y:S01]  /*5ed0*/  @P1 IMAD.MOV.U32 R47, RZ, RZ, R3.reuse ;  /* 0x000000ffff2f1224 */ /* 0x104fe200078e0003 */
[C---:B------:R-:W-:Y:S01]  /*5ee0*/  ISETP.EQ.AND P1, PT, R12.reuse, 0x64, PT ;  /* 0x000000640c00780c */ /* 0x040fe20003f22270 */
[--C-:B------:R-:W-:Y:S01]  /*5ef0*/  @P2 IMAD.MOV.U32 R30, RZ, RZ, R4.reuse ;  /* 0x000000ffff1e2224 */ /* 0x100fe200078e0004 */
[----:B------:R-:W-:Y:S01]  /*5f00*/  @P0 MOV R45, R3 ;  /* 0x00000003002d0202 */ /* 0x000fe20000000f00 */
[----:B------:R-:W-:Y:S01]  /*5f10*/  @P2 IMAD.MOV.U32 R46, RZ, RZ, R3 ;  /* 0x000000ffff2e2224 */ /* 0x000fe200078e0003 */
[C---:B------:R-:W-:Y:S01]  /*5f20*/  ISETP.EQ.AND P2, PT, R12.reuse, 0x68, PT ;  /* 0x000000680c00780c */ /* 0x040fe20003f42270 */
[--C-:B------:R-:W-:Y:S01]  /*5f30*/  @P0 IMAD.MOV.U32 R29, RZ, RZ, R4.reuse ;  /* 0x000000ffff1d0224 */ /* 0x100fe200078e0004 */
[----:B------:R-:W-:Y:S01]  /*5f40*/  ISETP.EQ.AND P0, PT, R12, 0x6c, PT ;  /* 0x0000006c0c00780c */ /* 0x000fe20003f02270 */
[----:B------:R-:W-:-:S02]  /*5f50*/  @P4 IMAD.MOV.U32 R28, RZ, RZ, R4 ;  /* 0x000000ffff1c4224 */ /* 0x000fc400078e0004 */
[--C-:B------:R-:W-:Y:S02]  /*5f60*/  @P6 IMAD.MOV.U32 R26, RZ, RZ, R4.reuse ;  /* 0x000000ffff1a6224 */ /* 0x100fe400078e0004 */
[--C-:B------:R-:W-:Y:S01]  /*5f70*/  @P6 IMAD.MOV.U32 R42, RZ, RZ, R3.reuse ;  /* 0x000000ffff2a6224 */ /* 0x100fe200078e0003 */
[C---:B------:R-:W-:Y:S01]  /*5f80*/  ISETP.EQ.AND P6, PT, R12.reuse, 0x78, PT ;  /* 0x000000780c00780c */ /* 0x040fe20003fc2270 */
[--C-:B------:R-:W-:Y:S01]  /*5f90*/  @P4 IMAD.MOV.U32 R44, RZ, RZ, R3.reuse ;  /* 0x000000ffff2c4224 */ /* 0x100fe200078e0003 */
[C---:B------:R-:W-:Y:S01]  /*5fa0*/  ISETP.EQ.AND P4, PT, R12.reuse, 0x70, PT ;  /* 0x000000700c00780c */ /* 0x040fe20003f82270 */
[--C-:B------:R-:W-:Y:S01]  /*5fb0*/  @P3 IMAD.MOV.U32 R27, RZ, RZ, R4.reuse ;  /* 0x000000ffff1b3224 */ /* 0x100fe200078e0004 */
[----:B------:R-:W-:Y:S01]  /*5fc0*/  @P5 MOV R25, R4 ;  /* 0x0000000400195202 */ /* 0x000fe20000000f00 */
[--C-:B------:R-:W-:Y:S01]  /*5fd0*/  @P3 IMAD.MOV.U32 R43, RZ, RZ, R3.reuse ;  /* 0x000000ffff2b3224 */ /* 0x100fe200078e0003 */
[C---:B------:R-:W-:Y:S01]  /*5fe0*/  ISETP.EQ.AND P3, PT, R12.reuse, 0x74, PT ;  /* 0x000000740c00780c */ /* 0x040fe20003f62270 */
[--C-:B------:R-:W-:Y:S01]  /*5ff0*/  @P5 IMAD.MOV.U32 R41, RZ, RZ, R3.reuse ;  /* 0x000000ffff295224 */ /* 0x100fe200078e0003 */
[----:B------:R-:W-:Y:S01]  /*6000*/  @P0 MOV R38, R3 ;  /* 0x0000000300260202 */ /* 0x000fe20000000f00 */
[--C-:B------:R-:W-:Y:S01]  /*6010*/  @P1 IMAD.MOV.U32 R24, RZ, RZ, R4.reuse ;  /* 0x000000ffff181224 */ /* 0x100fe200078e0004 */
[C---:B------:R-:W-:Y:S01]  /*6020*/  ISETP.EQ.AND P5, PT, R12.reuse, 0x7c, PT ;  /* 0x0000007c0c00780c */ /* 0x040fe20003fa2270 */
[----:B------:R-:W-:Y:S01]  /*6030*/  @P1 IMAD.MOV.U32 R40, RZ, RZ, R3 ;  /* 0x000000ffff281224 */ /* 0x000fe200078e0003 */
[----:B------:R-:W-:Y:S01]  /*6040*/  ISETP.EQ.AND P1, PT, R12, 0x80, PT ;  /* 0x000000800c00780c */ /* 0x000fe20003f22270 */
[----:B------:R-:W-:-:S02]  /*6050*/  @P6 IMAD.MOV.U32 R50, RZ, RZ, R4 ;  /* 0x000000ffff326224 */ /* 0x000fc400078e0004 */
[--C-:B------:R-:W-:Y:S01]  /*6060*/  @P6 IMAD.MOV.U32 R35, RZ, RZ, R3.reuse ;  /* 0x000000ffff236224 */ /* 0x100fe200078e0003 */
[C---:B------:R-:W-:Y:S01]  /*6070*/  ISETP.EQ.AND P6, PT, R12.reuse, 0x18, PT ;  /* 0x000000180c00780c */ /* 0x040fe20003fc2270 */
[--C-:B------:R-:W-:Y:S02]  /*6080*/  @P2 IMAD.MOV.U32 R23, RZ, RZ, R4.reuse ;  /* 0x000000ffff172224 */ /* 0x100fe400078e0004 */
[--C-:B------:R-:W-:Y:S01]  /*6090*/  @P2 IMAD.MOV.U32 R39, RZ, RZ, R3.reuse ;  /* 0x000000ffff272224 */ /* 0x100fe200078e0003 */
[C---:B------:R-:W-:Y:S01]  /*60a0*/  ISETP.EQ.AND P2, PT, R12.reuse, 0x8, PT ;  /* 0x000000080c00780c */ /* 0x040fe20003f42270 */
[--C-:B------:R-:W-:Y:S01]  /*60b0*/  @P0 IMAD.MOV.U32 R22, RZ, RZ, R4.reuse ;  /* 0x000000ffff160224 */ /* 0x100fe200078e0004 */
[C---:B------:R-:W-:Y:S01]  /*60c0*/  ISETP.EQ.AND P0, PT, R12.reuse, 0xc, PT ;  /* 0x0000000c0c00780c */ /* 0x040fe20003f02270 */
[--C-:B------:R-:W-:Y:S01]  /*60d0*/  @P4 IMAD.MOV.U32 R21, RZ, RZ, R4.reuse ;  /* 0x000000ffff154224 */ /* 0x100fe200078e0004 */
[----:B------:R-:W-:Y:S01]  /*60e0*/  @P5 MOV R51, R4 ;  /* 0x0000000400335202 */ /* 0x000fe20000000f00 */
[----:B------:R-:W-:Y:S01]  /*60f0*/  @P4 IMAD.MOV.U32 R37, RZ, RZ, R3 ;  /* 0x000000ffff254224 */ /* 0x000fe200078e0003 */
[----:B------:R-:W-:Y:S01]  /*6100*/  ISETP.EQ.AND P4, PT, R12, 0x10, PT ;  /* 0x000000100c00780c */ /* 0x000fe20003f82270 */
[----:B------:R-:W-:-:S02]  /*6110*/  @P3 IMAD.MOV.U32 R20, RZ, RZ, R4 ;  /* 0x000000ffff143224 */ /* 0x000fc400078e0004 */
[--C-:B------:R-:W-:Y:S01]  /*6120*/  @P6 IMAD.MOV.U32 R27, RZ, RZ, R3.reuse ;  /* 0x000000ffff1b6224 */ /* 0x100fe200078e0003 */
[C---:B------:R-:W-:Y:S01]  /*6130*/  ISETP.EQ.AND P6, PT, R12.reuse, 0x30, PT ;  /* 0x000000300c00780c */ /* 0x040fe20003fc2270 */
[--C-:B------:R-:W-:Y:S01]  /*6140*/  @P3 IMAD.MOV.U32 R36, RZ, RZ, R3.reuse ;  /* 0x000000ffff243224 */ /* 0x100fe200078e0003 */
[C---:B------:R-:W-:Y:S01]  /*6150*/  ISETP.EQ.AND P3, PT, R12.reuse, 0x14, PT ;  /* 0x000000140c00780c */ /* 0x040fe20003f62270 */
[--C-:B------:R-:W-:Y:S01]  /*6160*/  @P5 IMAD.MOV.U32 R34, RZ, RZ, R3.reuse ;  /* 0x000000ffff225224 */ /* 0x100fe200078e0003 */
[C---:B------:R-:W-:Y:S01]  /*6170*/  ISETP.EQ.AND P5, PT, R12.reuse, 0x1c, PT ;  /* 0x0000001c0c00780c */ /* 0x040fe20003fa2270 */
[----:B------:R-:W-:Y:S02]  /*6180*/  @P1 IMAD.MOV.U32 R52, RZ, RZ, R4 ;  /* 0x000000ffff341224 */ /* 0x000fe400078e0004 */
[--C-:B------:R-:W-:Y:S01]  /*6190*/  @P1 IMAD.MOV.U32 R33, RZ, RZ, R3.reuse ;  /* 0x000000ffff211224 */ /* 0x100fe200078e0003 */
[C---:B------:R-:W-:Y:S01]  /*61a0*/  ISETP.EQ.AND P1, PT, R12.reuse, 0x20, PT ;  /* 0x000000200c00780c */ /* 0x040fe20003f22270 */
[--C-:B------:R-:W-:Y:S01]  /*61b0*/  @P2 IMAD.MOV.U32 R31, RZ, RZ, R3.reuse ;  /* 0x000000ffff1f2224 */ /* 0x100fe200078e0003 */
[C---:B------:R-:W-:Y:S01]  /*61c0*/  ISETP.EQ.AND P2, PT, R12.reuse, 0x24, PT ;  /* 0x000000240c00780c */ /* 0x040fe20003f42270 */
[--C-:B------:R-:W-:Y:S01]  /*61d0*/  @P0 IMAD.MOV.U32 R30, RZ, RZ, R3.reuse ;  /* 0x000000ffff1e0224 */ /* 0x100fe200078e0003 */
[C---:B------:R-:W-:Y:S01]  /*61e0*/  ISETP.EQ.AND P0, PT, R12.reuse, 0x28, PT ;  /* 0x000000280c00780c */ /* 0x040fe20003f02270 */
[--C-:B------:R-:W-:Y:S01]  /*61f0*/  @P4 IMAD.MOV.U32 R29, RZ, RZ, R3.reuse ;  /* 0x000000ffff1d4224 */ /* 0x100fe200078e0003 */
[----:B------:R-:W-:Y:S01]  /*6200*/  ISETP.EQ.AND P4, PT, R12, 0x2c, PT ;  /* 0x0000002c0c00780c */ /* 0x000fe20003f82270 */
[--C-:B------:R-:W-:Y:S01]  /*6210*/  @P6 IMAD.MOV.U32 R21, RZ, RZ, R3.reuse ;  /* 0x000000ffff156224 */ /* 0x100fe200078e0003 */
[----:B------:R-:W-:Y:S01]  /*6220*/  @P3 MOV R28, R3 ;  /* 0x00000003001c3202 */ /* 0x000fe20000000f00 */
[----:B------:R-:W-:Y:S01]  /*6230*/  @P5 IMAD.MOV.U32 R26, RZ, RZ, R3 ;  /* 0x000000ffff1a5224 */ /* 0x000fe200078e0003 */
[----:B------:R-:W-:-:S02]  /*6240*/  ISETP.NE.AND P6, PT, R11, RZ, PT ;  /* 0x000000ff0b00720c */ /* 0x000fc40003fc5270 */
        /* <DEDUP_REMOVED lines=8> */
[C---:B------:R-:W-:Y:S02]  /*62d0*/  ISETP.EQ.AND P0, PT, R12.reuse, 0x40, PT ;  /* 0x000000400c00780c */ /* 0x040fe40003f02270 */
[C---:B------:R-:W-:Y:S01]  /*62e0*/  ISETP.EQ.AND P4, PT, R12.reuse, 0x44, PT ;  /* 0x000000440c00780c */ /* 0x040fe20003f82270 */
[----:B------:R-:W-:-:S02]  /*62f0*/  VIADD R12, R12, 0x4 ;  /* 0x000000040c0c7836 */ /* 0x000fc40000000000 */
[----:B------:R-:W-:Y:S02]  /*6300*/  @P3 IMAD.MOV.U32 R48, RZ, RZ, R4 ;  /* 0x000000ffff303224 */ /* 0x000fe400078e0004 */
[--C-:B------:R-:W-:Y:S02]  /*6310*/  @P5 IMAD.MOV.U32 R20, RZ, RZ, R3.reuse ;  /* 0x000000ffff145224 */ /* 0x100fe400078e0003 */
[--C-:B------:R-:W-:Y:S02]  /*6320*/  @P1 IMAD.MOV.U32 R50, RZ, RZ, R3.reuse ;  /* 0x000000ffff321224 */ /* 0x100fe400078e0003 */
[--C-:B------:R-:W-:Y:S02]  /*6330*/  @P2 IMAD.MOV.U32 R51, RZ, RZ, R3.reuse ;  /* 0x000000ffff332224 */ /* 0x100fe400078e0003 */
[--C-:B------:R-:W-:Y:S02]  /*6340*/  @P0 IMAD.MOV.U32 R52, RZ, RZ, R3.reuse ;  /* 0x000000ffff340224 */ /* 0x100fe400078e0003 */
[----:B------:R-:W-:Y:S01]  /*6350*/  @P4 MOV R48, R3 ;  /* 0x0000000300304202 */ /* 0x000fe20000000f00 */
[----:B------:R-:W-:Y:S01]  /*6360*/  @P3 IMAD.MOV.U32 R32, RZ, RZ, R3 ;  /* 0x000000ffff203224 */ /* 0x000fe200078e0003 */
[----:B------:R-:W-:Y:S06]  /*6370*/  @P6 BRA `(.L_x_47416) ;  /* 0xfffffff800246947 */ /* 0x000fec000383ffff */
.L_x_47409:
[----:B------:R-:W0:Y:S01]  /*6380*/  S2R R3, SR_CgaCtaId ;  /* 0x0000000000037919 */ /* 0x000e220000008800 */
[----:B------:R-:W-:Y:S01]  /*6390*/  MOV R2, 0x400 ;  /* 0x0000040000027802 */ /* 0x000fe20000000f00 */
[----:B------:R-:W-:Y:S01]  /*63a0*/  IMAD.MOV.U32 R70, RZ, RZ, R33 ;  /* 0x000000ffff467224 */ /* 0x000fe200078e0021 */
[----:B------:R-:W-:Y:S01]  /*63b0*/  MOV R68, R35 ;  /* 0x0000002300447202 */ /* 0x000fe20000000f00 */
[----:B------:R-:W-:Y:S01]  /*63c0*/  IMAD.MOV.U32 R71, RZ, RZ, R32 ;  /* 0x000000ffff477224 */ /* 0x000fe200078e0020 */
[----:B------:R-:W-:Y:S01]  /*63d0*/  MOV R63, R40 ;  /* 0x00000028003f7202 */ /* 0x000fe20000000f00 */
[----:B------:R-:W-:Y:S01]  /*63e0*/  VIADD R2, R2, 0x2b0 ;  /* 0x000002b002027836 */ /* 0x000fe20000000000 */
        /* <DEDUP_REMOVED lines=15> */
[----:B0-----:R-:W-:Y:S01]  /*64e0*/  LEA R2, R3, R2, 0x18 ;  /* 0x0000000203027211 */ /* 0x001fe200078ec0ff */
[----:B------:R-:W-:Y:S02]  /*64f0*/  IMAD.MOV.U32 R19, RZ, RZ, R48 ;  /* 0x000000ffff137224 */ /* 0x000fe400078e0030 */
[----:B------:R-:W-:Y:S02]  /*6500*/  IMAD.MOV.U32 R16, RZ, RZ, R50 ;  /* 0x000000ffff107224 */ /* 0x000fe400078e0032 */
[----:B------:R-:W-:-:S02]  /*6510*/  IMAD R2, R49, 0x88, R2 ;  /* 0x0000008831027824 */ /* 0x000fc400078e0202 */
[----:B------:R-:W-:Y:S02]  /*6520*/  IMAD.MOV.U32 R17, RZ, RZ, R51 ;  /* 0x000000ffff117224 */ /* 0x000fe400078e0033 */
[----:B------:R-:W-:Y:S02]  /*6530*/  IMAD.MOV.U32 R14, RZ, RZ, R21 ;  /* 0x000000ffff0e7224 */ /* 0x000fe400078e0015 */
[----:B------:R-:W0:Y:S01]  /*6540*/  LDS.64 R2, [R2+0x80] ;  /* 0x0000800002027984 */ /* 0x000e220000000a00 */
        /* <DEDUP_REMOVED lines=8> */
[----:B------:R-:W-:-:S07]  /*65d0*/  IMAD.MOV.U32 R5, RZ, RZ, R30 ;  /* 0x000000ffff057224 */ /* 0x000fce00078e001e */
.L_x_47408:
[----:B------:R-:W-:Y:S05]  /*65e0*/  BSYNC B0 ;  /* 0x0000000000007941 */ /* 0x000fea0003800000 */
.L_x_47407:
[----:B------:R-:W1:Y:S01]  /*65f0*/  S2R R51, SR_LANEID ;  /* 0x0000000000337919 */ /* 0x000e620000000000 */
[----:B------:R-:W-:Y:S01]  /*6600*/  BSSY B0, `(.L_x_47417) ;  /* 0x0000dc1000007945 */ /* 0x000fe20003800000 */
[----:B------:R-:W-:Y:S06]  /*6610*/  BAR.SYNC.DEFER_BLOCKING 0x0 ;  /* 0x0000000000007b1d */ /* 0x000fec0000010000 */
[----:B0-----:R0:W2:Y:S04]  /*6620*/  SHFL.DOWN PT, R41, R3, 0x1, 0x1f ;  /* 0x08201f0003297f89 */ /* 0x0010a800000e0000 */
[----:B------:R0:W3:Y:S04]  /*6630*/  SHFL.DOWN PT, R43, R2, 0x1, 0x1f ;  /* 0x08201f00022b7f89 */ /* 0x0000e800000e0000 */
[----:B------:R0:W4:Y:S04]  /*6640*/  SHFL.DOWN PT, R45, R4, 0x1, 0x1f ;  /* 0x08201f00042d7f89 */ /* 0x00012800000e0000 */
[----:B------:R0:W0:Y:S04]  /*6650*/  SHFL.DOWN PT, R39, R5, 0x1, 0x1f ;  /* 0x08201f0005277f89 */ /* 0x00002800000e0000 */
[----:B------:R0:W0:Y:S01]  /*6660*/  SHFL.DOWN PT, R37, R6, 0x1, 0x1f ;  /* 0x08201f0006257f89 */ /* 0x00002200000e0000 */
        /* <DEDUP_REMOVED lines=35> */
[----:B------:R-:W-:Y:S02]  /*68a0*/  ISETP.LE.OR P1, PT, R19, R45, P1 ;  /* 0x0000002d1300720c */ /* 0x000fe40000f23670 */
[----:B------:R-:W-:Y:S02]  /*68b0*/  FSETP.GT.FTZ.AND P2, PT, R3, R41, PT ;  /* 0x000000290300720b */ /* 0x000fe40003f54000 */
[----:B------:R-:W-:-:S02]  /*68c0*/  PLOP3.LUT P1, PT, P0, P1, PT, 0x8, 0x0 ;  /* 0x000000000000781c */ /* 0x000fc40000722170 */
[----:B------:R-:W-:Y:S02]  /*68d0*/  FSEL R20, R3, R41, P2 ;  /* 0x0000002903147208 */ /* 0x000fe40001000000 */
[----:B------:R-:W-:Y:S02]  /*68e0*/  FSEL R3, R41, R3, P2 ;  /* 0x0000000329037208 */ /* 0x000fe40001000000 */
[----:B------:R-:W-:Y:S02]  /*68f0*/  FSEL R41, R43, R2, P2 ;  /* 0x000000022b297208 */ /* 0x000fe40001000000 */
[----:B------:R-:W-:Y:S01]  /*6900*/  FSEL R43, R2, R43, P2 ;  /* 0x0000002b022b7208 */ /* 0x000fe20001000000 */
[----:B------:R-:W-:-:S04]  /*6910*/  FADD.FTZ R3, -R20, R3 ;  /* 0x0000000314037221 */ /* 0x000fc80000010100 */
[----:B-1----:R-:W-:Y:S02]  /*6920*/  @!P1 IMAD.MOV.U32 R71, RZ, RZ, R47 ;  /* 0x000000ffff479224 */ /* 0x002fe400078e002f */
[----:B------:R-:W-:Y:S01]  /*6930*/  FMUL.FTZ R3, R3, 1.4426950216293334961 ;  /* 0x3fb8aa3b03037820 */ /* 0x000fe20000410000 */
[----:B------:R-:W-:Y:S02]  /*6940*/  @!P1 IMAD.MOV.U32 R19, RZ, RZ, R45 ;  /* 0x000000ffff139224 */ /* 0x000fe400078e002d */
[----:B------:R-:W-:-:S03]  /*6950*/  FSETP.GT.FTZ.AND P0, PT, R71, R70, PT ;  /* 0x000000464700720b */ /* 0x000fc60003f14000 */
[----:B------:R-:W0:Y:S01]  /*6960*/  MUFU.EX2 R3, R3 ;  /* 0x0000000300037308 */ /* 0x000e220000000800 */
[----:B------:R-:W-:Y:S01]  /*6970*/  ISETP.EQ.OR P0, PT, R18, -0x1, P0 ;  /* 0xffffffff1200780c */ /* 0x000fe20000702670 */
[----:B0-----:R-:W-:-:S12]  /*6980*/  FMUL.FTZ R41, R41, R3 ;  /* 0x0000000329297220 */ /* 0x001fd80000410000 */
[----:B------:R-:W-:Y:S05]  /*6990*/  @P0 BRA `(.L_x_47420) ;  /* 0x0000000000140947 */ /* 0x000fea0003800000 */
[----:B------:R-:W-:Y:S01]  /*69a0*/  FSETP.NEU.FTZ.AND P0, PT, R71, R70, PT ;  /* 0x000000464700720b */ /* 0x000fe20003f1d000 */
[----:B------:R-:W-:Y:S02]  /*69b0*/  IMAD.MOV.U32 R3, RZ, RZ, R18 ;  /* 0x000000ffff037224 */ /* 0x000fe400078e0012 */
[----:B------:R-:W-:Y:S01]  /*69c0*/  IMAD.MOV.U32 R2, RZ, RZ, R70 ;  /* 0x000000ffff027224 */ /* 0x000fe200078e0046 */
[----:B------:R-:W-:-:S13]  /*69d0*/  ISETP.GE.OR P0, PT, R19, R18, P0 ;  /* 0x000000121300720c */ /* 0x000fda0000706670 */
[----:B------:R-:W-:Y:S05]  /*69e0*/  @P0 BRA `(.L_x_47421) ;  /* 0x0000000000100947 */ /* 0x000fea0003800000 */
.L_x_47420:
[----:B------:R-:W-:Y:S01]  /*69f0*/  IMAD.MOV.U32 R3, RZ, RZ, R19 ;  /* 0x000000ffff037224 */ /* 0x000fe200078e0013 */
[----:B------:R-:W-:Y:S01]  /*6a00*/  MOV R2, R71 ;  /* 0x0000004700027202 */ /* 0x000fe20000000f00 */
[----:B------:R-:W-:Y:S02]  /*6a10*/  IMAD.MOV.U32 R19, RZ, RZ, R18 ;  /* 0x000000ffff137224 */ /* 0x000fe400078e0012 */
[----:B------:R-:W-:-:S07]  /*6a20*/  IMAD.MOV.U32 R71, RZ, RZ, R70 ;  /* 0x000000ffff477224 */ /* 0x000fce00078e0046 */
.L_x_47421:
[----:B------:R-:W-:Y:S05]  /*6a30*/  BSYNC B1 ;  /* 0x0000000000017941 */ /* 0x000fea0003800000 */
.L_x_47419:
        /* <DEDUP_REMOVED lines=9> */
.L_x_47423:
[----:B------:R-:W-:Y:S01]  /*6ad0*/  IMAD.MOV.U32 R47, RZ, RZ, R3 ;  /* 0x000000ffff2f7224 */ /* 0x000fe200078e0003 */
[----:B------:R-:W-:Y:S01]  /*6ae0*/  MOV R3, R17 ;  /* 0x0000001100037202 */ /* 0x000fe20000000f00 */
[----:B------:R-:W-:Y:S02]  /*6af0*/  IMAD.MOV.U32 R45, RZ, RZ, R2 ;  /* 0x000000ffff2d7224 */ /* 0x000fe400078e0002 */
[----:B------:R-:W-:-:S07]  /*6b00*/  IMAD.MOV.U32 R2, RZ, RZ, R69 ;  /* 0x000000ffff027224 */ /* 0x000fce00078e0045 */
.L_x_47424:
[----:B------:R-:W-:Y:S05]  /*6b10*/  BSYNC B1 ;  /* 0x0000000000017941 */ /* 0x000fea0003800000 */
.L_x_47422:
        /* <DEDUP_REMOVED lines=9> */
.L_x_47426:
[----:B------:R-:W-:Y:S02]  /*6bb0*/  IMAD.MOV.U32 R70, RZ, RZ, R47 ;  /* 0x000000ffff467224 */ /* 0x000fe400078e002f */
[----:B------:R-:W-:Y:S01]  /*6bc0*/  IMAD.MOV.U32 R18, RZ, RZ, R45 ;  /* 0x000000ffff127224 */ /* 0x000fe200078e002d */
[----:B------:R-:W-:Y:S01]  /*6bd0*/  MOV R45, R68 ;  /* 0x00000044002d7202 */ /* 0x000fe20000000f00 */
[----:B------:R-:W-:-:S07]  /*6be0*/  IMAD.MOV.U32 R47, RZ, RZ, R16 ;  /* 0x000000ffff2f7224 */ /* 0x000fce00078e0010 */
.L_x_47427:
[----:B------:R-:W-:Y:S05]  /*6bf0*/  BSYNC B1 ;  /* 0x0000000000017941 */ /* 0x000fea0003800000 */
.L_x_47425:
        /* <DEDUP_REMOVED lines=9> */
.L_x_47429:
[----:B------:R-:W-:Y:S02]  /*6c90*/  IMAD.MOV.U32 R53, RZ, RZ, R70 ;  /* 0x000000ffff357224 */ /* 0x000fe400078e0046 */
[----:B------:R-:W-:Y:S02]  /*6ca0*/  IMAD.MOV.U32 R17, RZ, RZ, R18 ;  /* 0x000000ffff117224 */ /* 0x000fe400078e0012 */
[----:B------:R-:W-:Y:S02]  /*6cb0*/  IMAD.MOV.U32 R70, RZ, RZ, R15 ;  /* 0x000000ffff467224 */ /* 0x000fe400078e000f */
[----:B------:R-:W-:-:S07]  /*6cc0*/  IMAD.MOV.U32 R18, RZ, RZ, R67 ;  /* 0x000000ffff127224 */ /* 0x000fce00078e0043 */
.L_x_47430:
[----:B------:R-:W-:Y:S05]  /*6cd0*/  BSYNC B1 ;  /* 0x0000000000017941 */ /* 0x000fea0003800000 */
.L_x_47428:
        /* <DEDUP_REMOVED lines=9> */
.L_x_47432:
[----:B------:R-:W-:Y:S02]  /*6d70*/  IMAD.MOV.U32 R68, RZ, RZ, R53 ;  /* 0x000000ffff447224 */ /* 0x000fe400078e0035 */
[----:B------:R-:W-:Y:S02]  /*6d80*/  IMAD.MOV.U32 R16, RZ, RZ, R17 ;  /* 0x000000ffff107224 */ /* 0x000fe400078e0011 */
[----:B------:R-:W-:Y:S02]  /*6d90*/  IMAD.MOV.U32 R53, RZ, RZ, R14 ;  /* 0x000000ffff357224 */ /* 0x000fe400078e000e */
[----:B------:R-:W-:-:S07]  /*6da0*/  IMAD.MOV.U32 R17, RZ, RZ, R66 ;  /* 0x000000ffff117224 */ /* 0x000fce00078e0042 */
.L_x_47433:
[----:B------:R-:W-:Y:S05]  /*6db0*/  BSYNC B1 ;  /* 0x0000000000017941 */ /* 0x000fea0003800000 */
.L_x_47431:
        /* <DEDUP_REMOVED lines=9> */
.L_x_47435:
[----:B------:R-:W-:Y:S02]  /*6e50*/  IMAD.MOV.U32 R55, RZ, RZ, R68 ;  /* 0x000000ffff377224 */ /* 0x000fe400078e0044 */
[----:B------:R-:W-:Y:S02]  /*6e60*/  IMAD.MOV.U32 R15, RZ, RZ, R16 ;  /* 0x000000ffff0f7224 */ /* 0x000fe400078e0010 */
[----:B------:R-:W-:Y:S02]  /*6e70*/  IMAD.MOV.U32 R68, RZ, RZ, R13 ;  /* 0x000000ffff447224 */ /* 0x000fe400078e000d */
[----:B------:R-:W-:-:S07]  /*6e80*/  IMAD.MOV.U32 R16, RZ, RZ, R65 ;  /* 0x000000ffff107224 */ /* 0x000fce00078e0041 */
.L_x_47436:
[----:B------:R-:W-:Y:S05]  /*6e90*/  BSYNC B1 ;  /* 0x0000000000017941 */ /* 0x000fea0003800000 */
.L_x_47434:
        /* <DEDUP_REMOVED lines=9> */
.L_x_47438:
[----:B------:R-:W-:Y:S01]  /*6f30*/  MOV R66, R55 ;  /* 0x0000003700427202 */ /* 0x000fe20000000f00 */
[----:B------:R-:W-:Y:S02]  /*6f40*/  IMAD.MOV.U32 R14, RZ, RZ, R15 ;  /* 0x000000ffff0e7224 */ /* 0x000fe400078e000f */
[----:B------:R-:W-:Y:S02]  /*6f50*/  IMAD.MOV.U32 R55, RZ, RZ, R12 ;  /* 0x000000ffff377224 */ /* 0x000fe400078e000c */
[----:B------:R-:W-:-:S07]  /*6f60*/  IMAD.MOV.U32 R15, RZ, RZ, R64 ;  /* 0x000000ffff0f7224 */ /* 0x000fce00078e0040 */
.L_x_47439:
[----:B------:R-:W-:Y:S05]  /*6f70*/  BSYNC B1 ;  /* 0x0000000000017941 */ /* 0x000fea0003800000 */
.L_x_47437:
        /* <DEDUP_REMOVED lines=9> */
.L_x_47441:
[----:B------:R-:W-:Y:S01]  /*7010*/  IMAD.MOV.U32 R65, RZ, RZ, R66 ;  /* 0x000000ffff417224 */ /* 0x000fe200078e0042 */
[----:B------:R-:W-:Y:S01]  /*7020*/  MOV R13, R14 ;  /* 0x0000000e000d7202 */ /* 0x000fe20000000f00 */
[----:B------:R-:W-:Y:S02]  /*7030*/  IMAD.MOV.U32 R66, RZ, RZ, R11 ;  /* 0x000000ffff427224 */ /* 0x000fe400078e000b */
[----:B------:R-:W-:-:S07]  /*7040*/  IMAD.MOV.U32 R14, RZ, RZ, R63 ;  /* 0x000000ffff0e7224 */ /* 0x000fce00078e003f */
.L_x_47442:
[----:B------:R-:W-:Y:S05]  /*7050*/  BSYNC B1 ;  /* 0x0000000000017941 */ /* 0x000fea0003800000 */
.L_x_47440:
        /* <DEDUP_REMOVED lines=9> */
.L_x_47444:
[----:B------:R-:W-:Y:S01]  /*70f0*/  IMAD.MOV.U32 R64, RZ, RZ, R65 ;  /* 0x000000ffff407224 */ /* 0x000fe200078e0041 */
[----:B------:R-:W-:Y:S01]  /*7100*/  MOV R65, R10 ;  /* 0x0000000a00417202 */ /* 0x000fe20000000f00 */
[----:B------:R-:W-:Y:S02]  /*7110*/  IMAD.MOV.U32 R12, RZ, RZ, R13 ;  /* 0x000000ffff0c7224 */ /* 0x000fe400078e000d */
[----:B------:R-:W-:-:S07]  /*7120*/  IMAD.MOV.U32 R13, RZ, RZ, R62 ;  /* 0x000000ffff0d7224 */ /* 0x000fce00078e003e */
.L_x_47445:
[----:B------:R-:W-:Y:S05]  /*7130*/  BSYNC B1 ;  /* 0x0000000000017941 */ /* 0x000fea0003800000 */
.L_x_47443:
        /* <DEDUP_REMOVED lines=9> */
.L_x_47447:
[----:B------:R-:W-:Y:S02]  /*71d0*/  IMAD.MOV.U32 R63, RZ, RZ, R64 ;  /* 0x000000ffff3f7224 */ /* 0x000fe400078e0040 */
[----:B------:R-:W-:Y:S01]  /*71e0*/  IMAD.MOV.U32 R11, RZ, RZ, R12 ;  /* 0x000000ffff0b7224 */ /* 0x000fe200078e000c */
[----:B------:R-:W-:Y:S01]  /*71f0*/  MOV R12, R61 ;  /* 0x0000003d000c7202 */ /* 0x000fe20000000f00 */
[----:B------:R-:W-:-:S07]  /*7200*/  IMAD.MOV.U32 R64, RZ, RZ, R9 ;  /* 0x000000ffff407224 */ /* 0x000fce00078e0009 */
.L_x_47448:
[----:B------:R-:W-:Y:S05]  /*7210*/  BSYNC B1 ;  /* 0x0000000000017941 */ /* 0x000fea0003800000 */
.L_x_47446:
        /* <DEDUP_REMOVED lines=9> */
.L_x_47450:
[----:B------:R-:W-:Y:S02]  /*72b0*/  IMAD.MOV.U32 R62, RZ, RZ, R63 ;  /* 0x000000ffff3e7224 */ /* 0x000fe400078e003f */
[----:B------:R-:W-:Y:S02]  /*72c0*/  IMAD.MOV.U32 R10, RZ, RZ, R11 ;  /* 0x000000ffff0a7224 */ /* 0x000fe400078e000b */
[----:B------:R-:W-:Y:S02]  /*72d0*/  IMAD.MOV.U32 R63, RZ, RZ, R8 ;  /* 0x000000ffff3f7224 */ /* 0x000fe400078e0008 */
[----:B------:R-:W-:-:S07]  /*72e0*/  IMAD.MOV.U32 R11, RZ, RZ, R60 ;  /* 0x000000ffff0b7224 */ /* 0x000fce00078e003c */
.L_x_47451:
[----:B------:R-:W-:Y:S05]  /*72f0*/  BSYNC B1 ;  /* 0x0000000000017941 */ /* 0x000fea0003800000 */
.L_x_47449:
        /* <DEDUP_REMOVED lines=9> */
.L_x_47453:
[----:B------:R-:W-:Y:S02]  /*7390*/  IMAD.MOV.U32 R61, RZ, RZ, R62 ;  /* 0x000000ffff3d7224 */ /* 0x000fe400078e003e */
[----:B------:R-:W-:Y:S02]  /*73a0*/  IMAD.MOV.U32 R9, RZ, RZ, R10 ;  /* 0x000000ffff097224 */ /* 0x000fe400078e000a */
[----:B------:R-:W-:Y:S02]  /*73b0*/  IMAD.MOV.U32 R62, RZ, RZ, R7 ;  /* 0x000000ffff3e7224 */ /* 0x000fe400078e0007 */
[----:B------:R-:W-:-:S07]  /*73c0*/  IMAD.MOV.U32 R10, RZ, RZ, R59 ;  /* 0x000000ffff0a7224 */ /* 0x000fce00078e003b */
.L_x_47454:
[----:B------:R-:W-:Y:S05]  /*73d0*/  BSYNC B1 ;  /* 0x0000000000017941 */ /* 0x000fea0003800000 */
.L_x_47452:
        /* <DEDUP_REMOVED lines=9> */
.L_x_47456:
[----:B------:R-:W-:Y:S02]  /*7470*/  IMAD.MOV.U32 R60, RZ, RZ, R61 ;  /* 0x000000ffff3c7224 */ /* 0x000fe400078e003d */
[----:B------:R-:W-:Y:S02]  /*7480*/  IMAD.MOV.U32 R8, RZ, RZ, R9 ;  /* 0x000000ffff087224 */ /* 0x000fe400078e0009 */
[----:B------:R-:W-:Y:S02]  /*7490*/  IMAD.MOV.U32 R61, RZ, RZ, R6 ;  /* 0x000000ffff3d7224 */ /* 0x000fe400078e0006 */
[----:B------:R-:W-:-:S07]  /*74a0*/  IMAD.MOV.U32 R9, RZ, RZ, R58 ;  /* 0x000000ffff097224 */ /* 0x000fce00078e003a */
.L_x_47457:
[----:B------:R-:W-:Y:S05]  /*74b0*/  BSYNC B1 ;  /* 0x0000000000017941 */ /* 0x000fea0003800000 */
.L_x_47455:
        /* <DEDUP_REMOVED lines=9> */
.L_x_47459:
[----:B------:R-:W-:Y:S01]  /*7550*/  MOV R59, R60 ;  /* 0x0000003c003b7202 */ /* 0x000fe20000000f00 */
[----:B------:R-:W-:Y:S02]  /*7560*/  IMAD.MOV.U32 R7, RZ, RZ, R8 ;  /* 0x000000ffff077224 */ /* 0x000fe400078e0008 */
[----:B------:R-:W-:Y:S02]  /*7570*/  IMAD.MOV.U32 R60, RZ, RZ, R5 ;  /* 0x000000ffff3c7224 */ /* 0x000fe400078e0005 */
[----:B------:R-:W-:-:S07]  /*7580*/  IMAD.MOV.U32 R8, RZ, RZ, R57 ;  /* 0x000000ffff087224 */ /* 0x000fce00078e0039 */
.L_x_47460:
[----:B------:R-:W-:Y:S05]  /*7590*/  BSYNC B1 ;  /* 0x0000000000017941 */ /* 0x000fea0003800000 */
.L_x_47458:
        /* <DEDUP_REMOVED lines=9> */
.L_x_47462:
[----:B------:R-:W-:Y:S01]  /*7630*/  IMAD.MOV.U32 R6, RZ, RZ, R59 ;  /* 0x000000ffff067224 */ /* 0x000fe200078e003b */
[----:B------:R-:W-:Y:S01]  /*7640*/  MOV R5, R7 ;  /* 0x0000000700057202 */ /* 0x000fe20000000f00 */
[----:B------:R-:W-:Y:S02]  /*7650*/  IMAD.MOV.U32 R59, RZ, RZ, R4 ;  /* 0x000000ffff3b7224 */ /* 0x000fe400078e0004 */
[----:B------:R-:W-:-:S07]  /*7660*/  IMAD.MOV.U32 R7, RZ, RZ, R56 ;  /* 0x000000ffff077224 */ /* 0x000fce00078e0038 */
.L_x_47463:
[----:B------:R-:W-:Y:S05]  /*7670*/  BSYNC B1 ;  /* 0x0000000000017941 */ /* 0x000fea0003800000 */
.L_x_47461:
        /* <DEDUP_REMOVED lines=16> */
.L_x_47465:
[----:B------:R-:W-:Y:S01]  /*7780*/  MOV R50, R19 ;  /* 0x0000001300327202 */ /* 0x000fe20000000f00 */
[----:B------:R-:W-:Y:S02]  /*7790*/  IMAD.MOV.U32 R4, RZ, RZ, R71 ;  /* 0x000000ffff047224 */ /* 0x000fe400078e0047 */
[----:B------:R-:W-:Y:S02]  /*77a0*/  IMAD.MOV.U32 R19, RZ, RZ, R3 ;  /* 0x000000ffff137224 */ /* 0x000fe400078e0003 */
[----:B------:R-:W-:-:S07]  /*77b0*/  IMAD.MOV.U32 R71, RZ, RZ, R2 ;  /* 0x000000ffff477224 */ /* 0x000fce00078e0002 */
.L_x_47466:
[----:B------:R-:W-:Y:S05]  /*77c0*/  BSYNC B1 ;  /* 0x0000000000017941 */ /* 0x000fea0003800000 */
.L_x_47464:
        /* <DEDUP_REMOVED lines=9> */
.L_x_47468:
[----:B------:R-:W-:Y:S01]  /*7860*/  IMAD.MOV.U32 R39, RZ, RZ, R50 ;  /* 0x000000ffff277224 */ /* 0x000fe200078e0032 */
[----:B------:R-:W-:Y:S01]  /*7870*/  MOV R3, R4 ;  /* 0x0000000400037202 */ /* 0x000fe20000000f00 */
[----:B------:R-:W-:Y:S02]  /*7880*/  IMAD.MOV.U32 R50, RZ, RZ, R47 ;  /* 0x000000ffff327224 */ /* 0x000fe400078e002f */
[----:B------:R-:W-:-:S07]  /*7890*/  IMAD.MOV.U32 R4, RZ, RZ, R45 ;  /* 0x000000ffff047224 */ /* 0x000fce00078e002d */
.L_x_47469:
[----:B------:R-:W-:Y:S05]  /*78a0*/  BSYNC B1 ;  /* 0x0000000000017941 */ /* 0x000fea0003800000 */
.L_x_47467:
        /* <DEDUP_REMOVED lines=9> */
.L_x_47471:
[----:B------:R-:W-:Y:S01]  /*7940*/  IMAD.MOV.U32 R56, RZ, RZ, R39 ;  /* 0x000000ffff387224 */ /* 0x000fe200078e0027 */
[----:B------:R-:W-:Y:S01]  /*7950*/  MOV R39, R70 ;  /* 0x0000004600277202 */ /* 0x000fe20000000f00 */
[----:B------:R-:W-:Y:S02]  /*7960*/  IMAD.MOV.U32 R2, RZ, RZ, R3 ;  /* 0x000000ffff027224 */ /* 0x000fe400078e0003 */
[----:B------:R-:W-:-:S07]  /*7970*/  IMAD.MOV.U32 R3, RZ, RZ, R18 ;  /* 0x000000ffff037224 */ /* 0x000fce00078e0012 */
.L_x_47472:
[----:B------:R-:W-:Y:S05]  /*7980*/  BSYNC B1 ;  /* 0x0000000000017941 */ /* 0x000fea0003800000 */
.L_x_47470:
        /* <DEDUP_REMOVED lines=9> */
.L_x_47474:
[----:B------:R-:W-:Y:S02]  /*7a20*/  IMAD.MOV.U32 R47, RZ, RZ, R56 ;  /* 0x000000ffff2f7224 */ /* 0x000fe400078e0038 */
[----:B------:R-:W-:Y:S01]  /*7a30*/  IMAD.MOV.U32 R45, RZ, RZ, R2 ;  /* 0x000000ffff2d7224 */ /* 0x000fe200078e0002 */
[----:B------:R-:W-:Y:S01]  /*7a40*/  MOV R2, R17 ;  /* 0x0000001100027202 */ /* 0x000fe20000000f00 */
[----:B------:R-:W-:-:S07]  /*7a50*/  IMAD.MOV.U32 R56, RZ, RZ, R53 ;  /* 0x000000ffff387224 */ /* 0x000fce00078e0035 */
.L_x_47475:
[----:B------:R-:W-:Y:S05]  /*7a60*/  BSYNC B1 ;  /* 0x0000000000017941 */ /* 0x000fea0003800000 */
.L_x_47473:
        /* <DEDUP_REMOVED lines=9> */
.L_x_47477:
[----:B------:R-:W-:Y:S02]  /*7b00*/  IMAD.MOV.U32 R58, RZ, RZ, R47 ;  /* 0x000000ffff3a7224 */ /* 0x000fe400078e002f */
[----:B------:R-:W-:Y:S02]  /*7b10*/  IMAD.MOV.U32 R18, RZ, RZ, R45 ;  /* 0x000000ffff127224 */ /* 0x000fe400078e002d */
[----:B------:R-:W-:Y:S02]  /*7b20*/  IMAD.MOV.U32 R47, RZ, RZ, R68 ;  /* 0x000000ffff2f7224 */ /* 0x000fe400078e0044 */
[----:B------:R-:W-:-:S07]  /*7b30*/  IMAD.MOV.U32 R45, RZ, RZ, R16 ;  /* 0x000000ffff2d7224 */ /* 0x000fce00078e0010 */
.L_x_47478:
[----:B------:R-:W-:Y:S05]  /*7b40*/  BSYNC B1 ;  /* 0x0000000000017941 */ /* 0x000fea0003800000 */
.L_x_47476:
        /* <DEDUP_REMOVED lines=9> */
.L_x_47480:
[----:B------:R-:W-:Y:S02]  /*7be0*/  IMAD.MOV.U32 R53, RZ, RZ, R58 ;  /* 0x000000ffff357224 */ /* 0x000fe400078e003a */
[----:B------:R-:W-:Y:S02]  /*7bf0*/  IMAD.MOV.U32 R17, RZ, RZ, R18 ;  /* 0x000000ffff117224 */ /* 0x000fe400078e0012 */
[----:B------:R-:W-:Y:S02]  /*7c00*/  IMAD.MOV.U32 R58, RZ, RZ, R55 ;  /* 0x000000ffff3a7224 */ /* 0x000fe400078e0037 */
[----:B------:R-:W-:-:S07]  /*7c10*/  IMAD.MOV.U32 R18, RZ, RZ, R15 ;  /* 0x000000ffff127224 */ /* 0x000fce00078e000f */
.L_x_47481:
[----:B------:R-:W-:Y:S05]  /*7c20*/  BSYNC B1 ;  /* 0x0000000000017941 */ /* 0x000fea0003800000 */
.L_x_47479:
        /* <DEDUP_REMOVED lines=9> */
.L_x_47483:
[----:B------:R-:W-:Y:S02]  /*7cc0*/  IMAD.MOV.U32 R68, RZ, RZ, R53 ;  /* 0x000000ffff447224 */ /* 0x000fe400078e0035 */
[----:B------:R-:W-:Y:S02]  /*7cd0*/  IMAD.MOV.U32 R16, RZ, RZ, R17 ;  /* 0x000000ffff107224 */ /* 0x000fe400078e0011 */
[----:B------:R-:W-:Y:S02]  /*7ce0*/  IMAD.MOV.U32 R53, RZ, RZ, R66 ;  /* 0x000000ffff357224 */ /* 0x000fe400078e0042 */
[----:B------:R-:W-:-:S07]  /*7cf0*/  IMAD.MOV.U32 R17, RZ, RZ, R14 ;  /* 0x000000ffff117224 */ /* 0x000fce00078e000e */
.L_x_47484:
[----:B------:R-:W-:Y:S05]  /*7d00*/  BSYNC B1 ;  /* 0x0000000000017941 */ /* 0x000fea0003800000 */
.L_x_47482:
        /* <DEDUP_REMOVED lines=9> */
.L_x_47486:
[----:B------:R-:W-:Y:S01]  /*7da0*/  MOV R55, R68 ;  /* 0x0000004400377202 */ /* 0x000fe20000000f00 */
[----:B------:R-:W-:Y:S02]  /*7db0*/  IMAD.MOV.U32 R15, RZ, RZ, R16 ;  /* 0x000000ffff0f7224 */ /* 0x000fe400078e0010 */
[----:B------:R-:W-:Y:S02]  /*7dc0*/  IMAD.MOV.U32 R68, RZ, RZ, R65 ;  /* 0x000000ffff447224 */ /* 0x000fe400078e0041 */
[----:B------:R-:W-:-:S07]  /*7dd0*/  IMAD.MOV.U32 R16, RZ, RZ, R13 ;  /* 0x000000ffff107224 */ /* 0x000fce00078e000d */
.L_x_47487:
[----:B------:R-:W-:Y:S05]  /*7de0*/  BSYNC B1 ;  /* 0x0000000000017941 */ /* 0x000fea0003800000 */
.L_x_47485:
        /* <DEDUP_REMOVED lines=9> */
.L_x_47489:
[----:B------:R-:W-:Y:S01]  /*7e80*/  IMAD.MOV.U32 R66, RZ, RZ, R55 ;  /* 0x000000ffff427224 */ /* 0x000fe200078e0037 */
[----:B------:R-:W-:Y:S01]  /*7e90*/  MOV R14, R15 ;  /* 0x0000000f000e7202 */ /* 0x000fe20000000f00 */
[----:B------:R-:W-:Y:S02]  /*7ea0*/  IMAD.MOV.U32 R55, RZ, RZ, R64 ;  /* 0x000000ffff377224 */ /* 0x000fe400078e0040 */
[----:B------:R-:W-:-:S07]  /*7eb0*/  IMAD.MOV.U32 R15, RZ, RZ, R12 ;  /* 0x000000ffff0f7224 */ /* 0x000fce00078e000c */
.L_x_47490:
[----:B------:R-:W-:Y:S05]  /*7ec0*/  BSYNC B1 ;  /* 0x0000000000017941 */ /* 0x000fea0003800000 */
.L_x_47488:
        /* <DEDUP_REMOVED lines=9> */
.L_x_47492:
[----:B------:R-:W-:Y:S01]  /*7f60*/  IMAD.MOV.U32 R57, RZ, RZ, R66 ;  /* 0x000000ffff397224 */ /* 0x000fe200078e0042 */
[----:B------:R-:W-:Y:S01]  /*7f70*/  MOV R13, R14 ;  /* 0x0000000e000d7202 */ /* 0x000fe20000000f00 */
[----:B------:R-:W-:Y:S02]  /*7f80*/  IMAD.MOV.U32 R66, RZ, RZ, R63 ;  /* 0x000000ffff427224 */ /* 0x000fe400078e003f */
[----:B------:R-:W-:-:S07]  /*7f90*/  IMAD.MOV.U32 R14, RZ, RZ, R11 ;  /* 0x000000ffff0e7224 */ /* 0x000fce00078e000b */
.L_x_47493:
[----:B------:R-:W-:Y:S05]  /*7fa0*/  BSYNC B1 ;  /* 0x0000000000017941 */ /* 0x000fea0003800000 */
.L_x_47491:
        /* <DEDUP_REMOVED lines=9> */
.L_x_47495:
[----:B------:R-:W-:Y:S01]  /*8040*/  IMAD.MOV.U32 R64, RZ, RZ, R57 ;  /* 0x000000ffff407224 */ /* 0x000fe200078e0039 */
[----:B------:R-:W-:Y:S01]  /*8050*/  MOV R12, R13 ;  /* 0x0000000d000c7202 */ /* 0x000fe20000000f00 */
[----:B------:R-:W-:Y:S02]  /*8060*/  IMAD.MOV.U32 R57, RZ, RZ, R62 ;  /* 0x000000ffff397224 */ /* 0x000fe400078e003e */
[----:B------:R-:W-:-:S07]  /*8070*/  IMAD.MOV.U32 R13, RZ, RZ, R10 ;  /* 0x000000ffff0d7224 */ /* 0x000fce00078e000a */
.L_x_47496:
[----:B------:R-:W-:Y:S05]  /*8080*/  BSYNC B1 ;  /* 0x0000000000017941 */ /* 0x000fea0003800000 */
.L_x_47494:
        /* <DEDUP_REMOVED lines=9> */
.L_x_47498:
[----:B------:R-:W-:Y:S01]  /*8120*/  IMAD.MOV.U32 R63, RZ, RZ, R64 ;  /* 0x000000ffff3f7224 */ /* 0x000fe200078e0040 */
[----:B------:R-:W-:Y:S01]  /*8130*/  MOV R11, R12 ;  /* 0x0000000c000b7202 */ /* 0x000fe20000000f00 */
[----:B------:R-:W-:Y:S02]  /*8140*/  IMAD.MOV.U32 R64, RZ, RZ, R61 ;  /* 0x000000ffff407224 */ /* 0x000fe400078e003d */
[----:B------:R-:W-:-:S07]  /*8150*/  IMAD.MOV.U32 R12, RZ, RZ, R9 ;  /* 0x000000ffff0c7224 */ /* 0x000fce00078e0009 */
.L_x_47499:
[----:B------:R-:W-:Y:S05]  /*8160*/  BSYNC B1 ;  /* 0x0000000000017941 */ /* 0x000fea0003800000 */
.L_x_47497:
        /* <DEDUP_REMOVED lines=9> */
.L_x_47501:
[----:B------:R-:W-:Y:S01]  /*8200*/  IMAD.MOV.U32 R62, RZ, RZ, R63 ;  /* 0x000000ffff3e7224 */ /* 0x000fe200078e003f */
[----:B------:R-:W-:Y:S01]  /*8210*/  MOV R10, R11 ;  /* 0x0000000b000a7202 */ /* 0x000fe20000000f00 */
[----:B------:R-:W-:Y:S02]  /*8220*/  IMAD.MOV.U32 R63, RZ, RZ, R60 ;  /* 0x000000ffff3f7224 */ /* 0x000fe400078e003c */
[----:B------:R-:W-:-:S07]  /*8230*/  IMAD.MOV.U32 R11, RZ, RZ, R8 ;  /* 0x000000ffff0b7224 */ /* 0x000fce00078e0008 */
.L_x_47502:
[----:B------:R-:W-:Y:S05]  /*8240*/  BSYNC B1 ;  /* 0x0000000000017941 */ /* 0x000fea0003800000 */
.L_x_47500:
        /* <DEDUP_REMOVED lines=9> */
.L_x_47504:
[----:B------:R-:W-:Y:S01]  /*82e0*/  IMAD.MOV.U32 R9, RZ, RZ, R62 ;  /* 0x000000ffff097224 */ /* 0x000fe200078e003e */
[----:B------:R-:W-:Y:S01]  /*82f0*/  MOV R8, R10 ;  /* 0x0000000a00087202 */ /* 0x000fe20000000f00 */
[----:B------:R-:W-:Y:S02]  /*8300*/  IMAD.MOV.U32 R62, RZ, RZ, R59 ;  /* 0x000000ffff3e7224 */ /* 0x000fe400078e003b */
[----:B------:R-:W-:-:S07]  /*8310*/  IMAD.MOV.U32 R10, RZ, RZ, R7 ;  /* 0x000000ffff0a7224 */ /* 0x000fce00078e0007 */
.L_x_47505:
[----:B------:R-:W-:Y:S05]  /*8320*/  BSYNC B1 ;  /* 0x0000000000017941 */ /* 0x000fea0003800000 */
.L_x_47503:
        /* <DEDUP_REMOVED lines=9> */
.L_x_47507:
[----:B------:R-:W-:Y:S01]  /*83c0*/  IMAD.MOV.U32 R59, RZ, RZ, R9 ;  /* 0x000000ffff3b7224 */ /* 0x000fe200078e0009 */
[----:B------:R-:W-:Y:S01]  /*83d0*/  MOV R7, R8 ;  /* 0x0000000800077202 */ /* 0x000fe20000000f00 */
[----:B------:R-:W-:Y:S02]  /*83e0*/  IMAD.MOV.U32 R9, RZ, RZ, R6 ;  /* 0x000000ffff097224 */ /* 0x000fe400078e0006 */
[----:B------:R-:W-:-:S07]  /*83f0*/  IMAD.MOV.U32 R8, RZ, RZ, R5 ;  /* 0x000000ffff087224 */ /* 0x000fce00078e0005 */
.L_x_47508:
[----:B------:R-:W-:Y:S05]  /*8400*/  BSYNC B1 ;  /* 0x0000000000017941 */ /* 0x000fea0003800000 */
.L_x_47506:
        /* <DEDUP_REMOVED lines=16> */
.L_x_47510:
[----:B------:R-:W-:Y:S02]  /*8510*/  IMAD.MOV.U32 R48, RZ, RZ, R19 ;  /* 0x000000ffff307224 */ /* 0x000fe400078e0013 */
[----:B------:R-:W-:Y:S02]  /*8520*/  IMAD.MOV.U32 R6, RZ, RZ, R71 ;  /* 0x000000ffff067224 */ /* 0x000fe400078e0047 */
[----:B------:R-:W-:Y:S02]  /*8530*/  IMAD.MOV.U32 R19, RZ, RZ, R50 ;  /* 0x000000ffff137224 */ /* 0x000fe400078e0032 */
[----:B------:R-:W-:-:S07]  /*8540*/  IMAD.MOV.U32 R71, RZ, RZ, R4 ;  /* 0x000000ffff477224 */ /* 0x000fce00078e0004 */
.L_x_47511:
[----:B------:R-:W-:Y:S05]  /*8550*/  BSYNC B1 ;  /* 0x0000000000017941 */ /* 0x000fea0003800000 */
.L_x_47509:
        /* <DEDUP_REMOVED lines=9> */
.L_x_47513:
[----:B------:R-:W-:Y:S02]  /*85f0*/  IMAD.MOV.U32 R37, RZ, RZ, R48 ;  /* 0x000000ffff257224 */ /* 0x000fe400078e0030 */
[----:B------:R-:W-:Y:S02]  /*8600*/  IMAD.MOV.U32 R5, RZ, RZ, R6 ;  /* 0x000000ffff057224 */ /* 0x000fe400078e0006 */
[----:B------:R-:W-:Y:S02]  /*8610*/  IMAD.MOV.U32 R48, RZ, RZ, R39 ;  /* 0x000000ffff307224 */ /* 0x000fe400078e0027 */
[----:B------:R-:W-:-:S07]  /*8620*/  IMAD.MOV.U32 R6, RZ, RZ, R3 ;  /* 0x000000ffff067224 */ /* 0x000fce00078e0003 */
.L_x_47514:
[----:B------:R-:W-:Y:S05]  /*8630*/  BSYNC B1 ;  /* 0x0000000000017941 */ /* 0x000fea0003800000 */
.L_x_47512:
        /* <DEDUP_REMOVED lines=9> */
.L_x_47516:
[----:B------:R-:W-:Y:S02]  /*86d0*/  IMAD.MOV.U32 R50, RZ, RZ, R37 ;  /* 0x000000ffff327224 */ /* 0x000fe400078e0025 */
[----:B------:R-:W-:Y:S02]  /*86e0*/  IMAD.MOV.U32 R4, RZ, RZ, R5 ;  /* 0x000000ffff047224 */ /* 0x000fe400078e0005 */
[----:B------:R-:W-:Y:S02]  /*86f0*/  IMAD.MOV.U32 R37, RZ, RZ, R56 ;  /* 0x000000ffff257224 */ /* 0x000fe400078e0038 */
[----:B------:R-:W-:-:S07]  /*8700*/  IMAD.MOV.U32 R5, RZ, RZ, R2 ;  /* 0x000000ffff057224 */ /* 0x000fce00078e0002 */
.L_x_47517:
[----:B------:R-:W-:Y:S05]  /*8710*/  BSYNC B1 ;  /* 0x0000000000017941 */ /* 0x000fea0003800000 */
.L_x_47515:
        /* <DEDUP_REMOVED lines=9> */
.L_x_47519:
[----:B------:R-:W-:Y:S02]  /*87b0*/  IMAD.MOV.U32 R39, RZ, RZ, R50 ;  /* 0x000000ffff277224 */ /* 0x000fe400078e0032 */
[----:B------:R-:W-:Y:S02]  /*87c0*/  IMAD.MOV.U32 R3, RZ, RZ, R4 ;  /* 0x000000ffff037224 */ /* 0x000fe400078e0004 */
[----:B------:R-:W-:Y:S02]  /*87d0*/  IMAD.MOV.U32 R50, RZ, RZ, R47 ;  /* 0x000000ffff327224 */ /* 0x000fe400078e002f */
[----:B------:R-:W-:-:S07]  /*87e0*/  IMAD.MOV.U32 R4, RZ, RZ, R45 ;  /* 0x000000ffff047224 */ /* 0x000fce00078e002d */
.L_x_47520:
[----:B------:R-:W-:Y:S05]  /*87f0*/  BSYNC B1 ;  /* 0x0000000000017941 */ /* 0x000fea0003800000 */
.L_x_47518:
        /* <DEDUP_REMOVED lines=9> */
.L_x_47522:
[----:B------:R-:W-:Y:S02]  /*8890*/  IMAD.MOV.U32 R56, RZ, RZ, R39 ;  /* 0x000000ffff387224 */ /* 0x000fe400078e0027 */
[----:B------:R-:W-:Y:S02]  /*88a0*/  IMAD.MOV.U32 R2, RZ, RZ, R3 ;  /* 0x000000ffff027224 */ /* 0x000fe400078e0003 */
[----:B------:R-:W-:Y:S02]  /*88b0*/  IMAD.MOV.U32 R39, RZ, RZ, R58 ;  /* 0x000000ffff277224 */ /* 0x000fe400078e003a */
[----:B------:R-:W-:-:S07]  /*88c0*/  IMAD.MOV.U32 R3, RZ, RZ, R18 ;  /* 0x000000ffff037224 */ /* 0x000fce00078e0012 */
.L_x_47523:
[----:B------:R-:W-:Y:S05]  /*88d0*/  BSYNC B1 ;  /* 0x0000000000017941 */ /* 0x000fea0003800000 */
.L_x_47521:
        /* <DEDUP_REMOVED lines=9> */
.L_x_47525:
[----:B------:R-:W-:Y:S02]  /*8970*/  IMAD.MOV.U32 R47, RZ, RZ, R56 ;  /* 0x000000ffff2f7224 */ /* 0x000fe400078e0038 */
[----:B------:R-:W-:Y:S02]  /*8980*/  IMAD.MOV.U32 R45, RZ, RZ, R2 ;  /* 0x000000ffff2d7224 */ /* 0x000fe400078e0002 */
[----:B------:R-:W-:Y:S02]  /*8990*/  IMAD.MOV.U32 R56, RZ, RZ, R53 ;  /* 0x000000ffff387224 */ /* 0x000fe400078e0035 */
[----:B------:R-:W-:-:S07]  /*89a0*/  IMAD.MOV.U32 R2, RZ, RZ, R17 ;  /* 0x000000ffff027224 */ /* 0x000fce00078e0011 */
.L_x_47526:
[----:B------:R-:W-:Y:S05]  /*89b0*/  BSYNC B1 ;  /* 0x0000000000017941 */ /* 0x000fea0003800000 */
.L_x_47524:
        /* <DEDUP_REMOVED lines=9> */
.L_x_47528:
[----:B------:R-:W-:Y:S02]  /*8a50*/  IMAD.MOV.U32 R58, RZ, RZ, R47 ;  /* 0x000000ffff3a7224 */ /* 0x000fe400078e002f */
[----:B------:R-:W-:Y:S02]  /*8a60*/  IMAD.MOV.U32 R18, RZ, RZ, R45 ;  /* 0x000000ffff127224 */ /* 0x000fe400078e002d */
[----:B------:R-:W-:Y:S02]  /*8a70*/  IMAD.MOV.U32 R47, RZ, RZ, R68 ;  /* 0x000000ffff2f7224 */ /* 0x000fe400078e0044 */
[----:B------:R-:W-:-:S07]  /*8a80*/  IMAD.MOV.U32 R45, RZ, RZ, R16 ;  /* 0x000000ffff2d7224 */ /* 0x000fce00078e0010 */
.L_x_47529:
[----:B------:R-:W-:Y:S05]  /*8a90*/  BSYNC B1 ;  /* 0x0000000000017941 */ /* 0x000fea0003800000 */
.L_x_47527:
        /* <DEDUP_REMOVED lines=9> */
.L_x_47531:
[----:B------:R-:W-:Y:S02]  /*8b30*/  IMAD.MOV.U32 R53, RZ, RZ, R58 ;  /* 0x000000ffff357224 */ /* 0x000fe400078e003a */
[----:B------:R-:W-:Y:S02]  /*8b40*/  IMAD.MOV.U32 R17, RZ, RZ, R18 ;  /* 0x000000ffff117224 */ /* 0x000fe400078e0012 */
[----:B------:R-:W-:Y:S02]  /*8b50*/  IMAD.MOV.U32 R58, RZ, RZ, R55 ;  /* 0x000000ffff3a7224 */ /* 0x000fe400078e0037 */
[----:B------:R-:W-:-:S07]  /*8b60*/  IMAD.MOV.U32 R18, RZ, RZ, R15 ;  /* 0x000000ffff127224 */ /* 0x000fce00078e000f */
.L_x_47532:
[----:B------:R-:W-:Y:S05]  /*8b70*/  BSYNC B1 ;  /* 0x0000000000017941 */ /* 0x000fea0003800000 */
.L_x_47530:
        /* <DEDUP_REMOVED lines=9> */
.L_x_47534:
[----:B------:R-:W-:Y:S02]  /*8c10*/  IMAD.MOV.U32 R60, RZ, RZ, R53 ;  /* 0x000000ffff3c7224 */ /* 0x000fe400078e0035 */
[----:B------:R-:W-:Y:S02]  /*8c20*/  IMAD.MOV.U32 R16, RZ, RZ, R17 ;  /* 0x000000ffff107224 */ /* 0x000fe400078e0011 */
[----:B------:R-:W-:Y:S02]  /*8c30*/  IMAD.MOV.U32 R53, RZ, RZ, R66 ;  /* 0x000000ffff357224 */ /* 0x000fe400078e0042 */
[----:B------:R-:W-:-:S07]  /*8c40*/  IMAD.MOV.U32 R17, RZ, RZ, R14 ;  /* 0x000000ffff117224 */ /* 0x000fce00078e000e */
.L_x_47535:
[----:B------:R-:W-:Y:S05]  /*8c50*/  BSYNC B1 ;  /* 0x0000000000017941 */ /* 0x000fea0003800000 */
.L_x_47533:
        /* <DEDUP_REMOVED lines=9> */
.L_x_47537:
[----:B------:R-:W-:Y:S02]  /*8cf0*/  IMAD.MOV.U32 R55, RZ, RZ, R60 ;  /* 0x000000ffff377224 */ /* 0x000fe400078e003c */
[----:B------:R-:W-:Y:S02]  /*8d00*/  IMAD.MOV.U32 R15, RZ, RZ, R16 ;  /* 0x000000ffff0f7224 */ /* 0x000fe400078e0010 */
[----:B------:R-:W-:Y:S02]  /*8d10*/  IMAD.MOV.U32 R60, RZ, RZ, R57 ;  /* 0x000000ffff3c7224 */ /* 0x000fe400078e0039 */
[----:B------:R-:W-:-:S07]  /*8d20*/  IMAD.MOV.U32 R16, RZ, RZ, R13 ;  /* 0x000000ffff107224 */ /* 0x000fce00078e000d */
.L_x_47538:
[----:B------:R-:W-:Y:S05]  /*8d30*/  BSYNC B1 ;  /* 0x0000000000017941 */ /* 0x000fea0003800000 */
.L_x_47536:
        /* <DEDUP_REMOVED lines=9> */
.L_x_47540:
[----:B------:R-:W-:Y:S02]  /*8dd0*/  IMAD.MOV.U32 R66, RZ, RZ, R55 ;  /* 0x000000ffff427224 */ /* 0x000fe400078e0037 */
[----:B------:R-:W-:Y:S02]  /*8de0*/  IMAD.MOV.U32 R14, RZ, RZ, R15 ;  /* 0x000000ffff0e7224 */ /* 0x000fe400078e000f */
[----:B------:R-:W-:Y:S02]  /*8df0*/  IMAD.MOV.U32 R55, RZ, RZ, R64 ;  /* 0x000000ffff377224 */ /* 0x000fe400078e0040 */
[----:B------:R-:W-:-:S07]  /*8e00*/  IMAD.MOV.U32 R15, RZ, RZ, R12 ;  /* 0x000000ffff0f7224 */ /* 0x000fce00078e000c */
.L_x_47541:
[----:B------:R-:W-:Y:S05]  /*8e10*/  BSYNC B1 ;  /* 0x0000000000017941 */ /* 0x000fea0003800000 */
.L_x_47539:
        /* <DEDUP_REMOVED lines=9> */
.L_x_47543:
[----:B------:R-:W-:Y:S02]  /*8eb0*/  IMAD.MOV.U32 R57, RZ, RZ, R66 ;  /* 0x000000ffff397224 */ /* 0x000fe400078e0042 */
[----:B------:R-:W-:Y:S02]  /*8ec0*/  IMAD.MOV.U32 R13, RZ, RZ, R14 ;  /* 0x000000ffff0d7224 */ /* 0x000fe400078e000e */
[----:B------:R-:W-:Y:S02]  /*8ed0*/  IMAD.MOV.U32 R66, RZ, RZ, R63 ;  /* 0x000000ffff427224 */ /* 0x000fe400078e003f */
[----:B------:R-:W-:-:S07]  /*8ee0*/  IMAD.MOV.U32 R14, RZ, RZ, R11 ;  /* 0x000000ffff0e7224 */ /* 0x000fce00078e000b */
.L_x_47544:
[----:B------:R-:W-:Y:S05]  /*8ef0*/  BSYNC B1 ;  /* 0x0000000000017941 */ /* 0x000fea0003800000 */
.L_x_47542:
        /* <DEDUP_REMOVED lines=9> */
.L_x_47546:
[----:B------:R-:W-:Y:S02]  /*8f90*/  IMAD.MOV.U32 R12, RZ, RZ, R57 ;  /* 0x000000ffff0c7224 */ /* 0x000fe400078e0039 */
[----:B------:R-:W-:Y:S02]  /*8fa0*/  IMAD.MOV.U32 R11, RZ, RZ, R13 ;  /* 0x000000ffff0b7224 */ /* 0x000fe400078e000d */
[----:B------:R-:W-:Y:S02]  /*8fb0*/  IMAD.MOV.U32 R57, RZ, RZ, R62 ;  /* 0x000000ffff397224 */ /* 0x000fe400078e003e */
[----:B------:R-:W-:-:S07]  /*8fc0*/  IMAD.MOV.U32 R13, RZ, RZ, R10 ;  /* 0x000000ffff0d7224 */ /* 0x000fce00078e000a */
.L_x_47547:
[----:B------:R-:W-:Y:S05]  /*8fd0*/  BSYNC B1 ;  /* 0x0000000000017941 */ /* 0x000fea0003800000 */
.L_x_47545:
        /* <DEDUP_REMOVED lines=9> */
.L_x_47549:
[----:B------:R-:W-:Y:S02]  /*9070*/  IMAD.MOV.U32 R62, RZ, RZ, R12 ;  /* 0x000000ffff3e7224 */ /* 0x000fe400078e000c */
[----:B------:R-:W-:Y:S02]  /*9080*/  IMAD.MOV.U32 R10, RZ, RZ, R11 ;  /* 0x000000ffff0a7224 */ /* 0x000fe400078e000b */
[----:B------:R-:W-:Y:S02]  /*9090*/  IMAD.MOV.U32 R12, RZ, RZ, R9 ;  /* 0x000000ffff0c7224 */ /* 0x000fe400078e0009 */
[----:B------:R-:W-:-:S07]  /*90a0*/  IMAD.MOV.U32 R11, RZ, RZ, R8 ;  /* 0x000000ffff0b7224 */ /* 0x000fce00078e0008 */
.L_x_47550:
[----:B------:R-:W-:Y:S05]  /*90b0*/  BSYNC B1 ;  /* 0x0000000000017941 */ /* 0x000fea0003800000 */
.L_x_47548:
        /* <DEDUP_REMOVED lines=9> */
.L_x_47552:
[----:B------:R-:W-:Y:S02]  /*9150*/  IMAD.MOV.U32 R9, RZ, RZ, R62 ;  /* 0x000000ffff097224 */ /* 0x000fe400078e003e */
[----:B------:R-:W-:Y:S02]  /*9160*/  IMAD.MOV.U32 R8, RZ, RZ, R10 ;  /* 0x000000ffff087224 */ /* 0x000fe400078e000a */
[----:B------:R-:W-:Y:S02]  /*9170*/  IMAD.MOV.U32 R62, RZ, RZ, R59 ;  /* 0x000000ffff3e7224 */ /* 0x000fe400078e003b */
[----:B------:R-:W-:-:S07]  /*9180*/  IMAD.MOV.U32 R10, RZ, RZ, R7 ;  /* 0x000000ffff0a7224 */ /* 0x000fce00078e0007 */
.L_x_47553:
[----:B------:R-:W-:Y:S05]  /*9190*/  BSYNC B1 ;  /* 0x0000000000017941 */ /* 0x000fea0003800000 */
.L_x_47551:
        /* <DEDUP_REMOVED lines=16> */
.L_x_47555:
[----:B------:R-:W-:Y:S02]  /*92a0*/  IMAD.MOV.U32 R64, RZ, RZ, R19 ;  /* 0x000000ffff407224 */ /* 0x000fe400078e0013 */
[----:B------:R-:W-:Y:S01]  /*92b0*/  IMAD.MOV.U32 R46, RZ, RZ, R71 ;  /* 0x000000ffff2e7224 */ /* 0x000fe200078e0047 */
[----:B------:R-:W-:Y:S01]  /*92c0*/  MOV R71, R6 ;  /* 0x0000000600477202 */ /* 0x000fe20000000f00 */
[----:B------:R-:W-:-:S07]  /*92d0*/  IMAD.MOV.U32 R19, RZ, RZ, R48 ;  /* 0x000000ffff137224 */ /* 0x000fce00078e0030 */
.L_x_47556:
[----:B------:R-:W-:Y:S05]  /*92e0*/  BSYNC B1 ;  /* 0x0000000000017941 */ /* 0x000fea0003800000 */
.L_x_47554:
        /* <DEDUP_REMOVED lines=9> */
.L_x_47558:
[----:B------:R-:W-:Y:S02]  /*9380*/  IMAD.MOV.U32 R35, RZ, RZ, R64 ;  /* 0x000000ffff237224 */ /* 0x000fe400078e0040 */
[----:B------:R-:W-:Y:S01]  /*9390*/  IMAD.MOV.U32 R7, RZ, RZ, R46 ;  /* 0x000000ffff077224 */ /* 0x000fe200078e002e */
[----:B------:R-:W-:Y:S01]  /*93a0*/  MOV R46, R5 ;  /* 0x00000005002e7202 */ /* 0x000fe20000000f00 */
[----:B------:R-:W-:-:S07]  /*93b0*/  IMAD.MOV.U32 R64, RZ, RZ, R37 ;  /* 0x000000ffff407224 */ /* 0x000fce00078e0025 */
.L_x_47559:
[----:B------:R-:W-:Y:S05]  /*93c0*/  BSYNC B1 ;  /* 0x0000000000017941 */ /* 0x000fea0003800000 */
.L_x_47557:
        /* <DEDUP_REMOVED lines=9> */
.L_x_47561:
[----:B------:R-:W-:Y:S02]  /*9460*/  IMAD.MOV.U32 R48, RZ, RZ, R35 ;  /* 0x000000ffff307224 */ /* 0x000fe400078e0023 */
[----:B------:R-:W-:Y:S01]  /*9470*/  IMAD.MOV.U32 R6, RZ, RZ, R7 ;  /* 0x000000ffff067224 */ /* 0x000fe200078e0007 */
[----:B------:R-:W-:Y:S01]  /*9480*/  MOV R7, R4 ;  /* 0x0000000400077202 */ /* 0x000fe20000000f00 */
[----:B------:R-:W-:-:S07]  /*9490*/  IMAD.MOV.U32 R35, RZ, RZ, R50 ;  /* 0x000000ffff237224 */ /* 0x000fce00078e0032 */
.L_x_47562:
[----:B------:R-:W-:Y:S05]  /*94a0*/  BSYNC B1 ;  /* 0x0000000000017941 */ /* 0x000fea0003800000 */
.L_x_47560:
        /* <DEDUP_REMOVED lines=9> */
.L_x_47564:
[----:B------:R-:W-:Y:S02]  /*9540*/  IMAD.MOV.U32 R37, RZ, RZ, R48 ;  /* 0x000000ffff257224 */ /* 0x000fe400078e0030 */
[----:B------:R-:W-:Y:S01]  /*9550*/  IMAD.MOV.U32 R5, RZ, RZ, R6 ;  /* 0x000000ffff057224 */ /* 0x000fe200078e0006 */
[----:B------:R-:W-:Y:S01]  /*9560*/  MOV R6, R3 ;  /* 0x0000000300067202 */ /* 0x000fe20000000f00 */
[----:B------:R-:W-:-:S07]  /*9570*/  IMAD.MOV.U32 R48, RZ, RZ, R39 ;  /* 0x000000ffff307224 */ /* 0x000fce00078e0027 */
.L_x_47565:
[----:B------:R-:W-:Y:S05]  /*9580*/  BSYNC B1 ;  /* 0x0000000000017941 */ /* 0x000fea0003800000 */
.L_x_47563:
        /* <DEDUP_REMOVED lines=9> */
.L_x_47567:
[----:B------:R-:W-:Y:S02]  /*9620*/  IMAD.MOV.U32 R50, RZ, RZ, R37 ;  /* 0x000000ffff327224 */ /* 0x000fe400078e0025 */
[----:B------:R-:W-:Y:S01]  /*9630*/  IMAD.MOV.U32 R4, RZ, RZ, R5 ;  /* 0x000000ffff047224 */ /* 0x000fe200078e0005 */
[----:B------:R-:W-:Y:S01]  /*9640*/  MOV R5, R2 ;  /* 0x0000000200057202 */ /* 0x000fe20000000f00 */
[----:B------:R-:W-:-:S07]  /*9650*/  IMAD.MOV.U32 R37, RZ, RZ, R56 ;  /* 0x000000ffff257224 */ /* 0x000fce00078e0038 */
.L_x_47568:
[----:B------:R-:W-:Y:S05]  /*9660*/  BSYNC B1 ;  /* 0x0000000000017941 */ /* 0x000fea0003800000 */
.L_x_47566:
        /* <DEDUP_REMOVED lines=9> */
.L_x_47570:
[----:B------:R-:W-:Y:S02]  /*9700*/  IMAD.MOV.U32 R39, RZ, RZ, R50 ;  /* 0x000000ffff277224 */ /* 0x000fe400078e0032 */
[----:B------:R-:W-:Y:S01]  /*9710*/  IMAD.MOV.U32 R3, RZ, RZ, R4 ;  /* 0x000000ffff037224 */ /* 0x000fe200078e0004 */
[----:B------:R-:W-:Y:S01]  /*9720*/  MOV R4, R45 ;  /* 0x0000002d00047202 */ /* 0x000fe20000000f00 */
[----:B------:R-:W-:-:S07]  /*9730*/  IMAD.MOV.U32 R50, RZ, RZ, R47 ;  /* 0x000000ffff327224 */ /* 0x000fce00078e002f */
.L_x_47571:
[----:B------:R-:W-:Y:S05]  /*9740*/  BSYNC B1 ;  /* 0x0000000000017941 */ /* 0x000fea0003800000 */
.L_x_47569:
        /* <DEDUP_REMOVED lines=9> */
.L_x_47573:
[----:B------:R-:W-:Y:S02]  /*97e0*/  IMAD.MOV.U32 R56, RZ, RZ, R39 ;  /* 0x000000ffff387224 */ /* 0x000fe400078e0027 */
[----:B------:R-:W-:Y:S01]  /*97f0*/  IMAD.MOV.U32 R2, RZ, RZ, R3 ;  /* 0x000000ffff027224 */ /* 0x000fe200078e0003 */
[----:B------:R-:W-:Y:S01]  /*9800*/  MOV R3, R18 ;  /* 0x0000001200037202 */ /* 0x000fe20000000f00 */
[----:B------:R-:W-:-:S07]  /*9810*/  IMAD.MOV.U32 R39, RZ, RZ, R58 ;  /* 0x000000ffff277224 */ /* 0x000fce00078e003a */
.L_x_47574:
[----:B------:R-:W-:Y:S05]  /*9820*/  BSYNC B1 ;  /* 0x0000000000017941 */ /* 0x000fea0003800000 */
.L_x_47572:
        /* <DEDUP_REMOVED lines=9> */
.L_x_47576:
[----:B------:R-:W-:Y:S02]  /*98c0*/  IMAD.MOV.U32 R47, RZ, RZ, R56 ;  /* 0x000000ffff2f7224 */ /* 0x000fe400078e0038 */
[----:B------:R-:W-:Y:S01]  /*98d0*/  IMAD.MOV.U32 R45, RZ, RZ, R2 ;  /* 0x000000ffff2d7224 */ /* 0x000fe200078e0002 */
[----:B------:R-:W-:Y:S01]  /*98e0*/  MOV R2, R17 ;  /* 0x0000001100027202 */ /* 0x000fe20000000f00 */
[----:B------:R-:W-:-:S07]  /*98f0*/  IMAD.MOV.U32 R56, RZ, RZ, R53 ;  /* 0x000000ffff387224 */ /* 0x000fce00078e0035 */
.L_x_47577:
[----:B------:R-:W-:Y:S05]  /*9900*/  BSYNC B1 ;  /* 0x0000000000017941 */ /* 0x000fea0003800000 */
.L_x_47575:
        /* <DEDUP_REMOVED lines=9> */
.L_x_47579:
[----:B------:R-:W-:Y:S02]  /*99a0*/  IMAD.MOV.U32 R58, RZ, RZ, R47 ;  /* 0x000000ffff3a7224 */ /* 0x000fe400078e002f */
[----:B------:R-:W-:Y:S01]  /*99b0*/  IMAD.MOV.U32 R18, RZ, RZ, R45 ;  /* 0x000000ffff127224 */ /* 0x000fe200078e002d */
[----:B------:R-:W-:Y:S01]  /*99c0*/  MOV R45, R16 ;  /* 0x00000010002d7202 */ /* 0x000fe20000000f00 */
[----:B------:R-:W-:-:S07]  /*99d0*/  IMAD.MOV.U32 R47, RZ, RZ, R60 ;  /* 0x000000ffff2f7224 */ /* 0x000fce00078e003c */
.L_x_47580:
[----:B------:R-:W-:Y:S05]  /*99e0*/  BSYNC B1 ;  /* 0x0000000000017941 */ /* 0x000fea0003800000 */
.L_x_47578:
        /* <DEDUP_REMOVED lines=9> */
.L_x_47582:
[----:B------:R-:W-:Y:S02]  /*9a80*/  IMAD.MOV.U32 R53, RZ, RZ, R58 ;  /* 0x000000ffff357224 */ /* 0x000fe400078e003a */
[----:B------:R-:W-:Y:S01]  /*9a90*/  IMAD.MOV.U32 R17, RZ, RZ, R18 ;  /* 0x000000ffff117224 */ /* 0x000fe200078e0012 */
[----:B------:R-:W-:Y:S01]  /*9aa0*/  MOV R18, R15 ;  /* 0x0000000f00127202 */ /* 0x000fe20000000f00 */
[----:B------:R-:W-:-:S07]  /*9ab0*/  IMAD.MOV.U32 R58, RZ, RZ, R55 ;  /* 0x000000ffff3a7224 */ /* 0x000fce00078e0037 */
.L_x_47583:
[----:B------:R-:W-:Y:S05]  /*9ac0*/  BSYNC B1 ;  /* 0x0000000000017941 */ /* 0x000fea0003800000 */
.L_x_47581:
        /* <DEDUP_REMOVED lines=9> */
.L_x_47585:
[----:B------:R-:W-:Y:S02]  /*9b60*/  IMAD.MOV.U32 R60, RZ, RZ, R53 ;  /* 0x000000ffff3c7224 */ /* 0x000fe400078e0035 */
[----:B------:R-:W-:Y:S01]  /*9b70*/  IMAD.MOV.U32 R16, RZ, RZ, R17 ;  /* 0x000000ffff107224 */ /* 0x000fe200078e0011 */
[----:B------:R-:W-:Y:S01]  /*9b80*/  MOV R17, R14 ;  /* 0x0000000e00117202 */ /* 0x000fe20000000f00 */
[----:B------:R-:W-:-:S07]  /*9b90*/  IMAD.MOV.U32 R53, RZ, RZ, R66 ;  /* 0x000000ffff357224 */ /* 0x000fce00078e0042 */
.L_x_47586:
[----:B------:R-:W-:Y:S05]  /*9ba0*/  BSYNC B1 ;  /* 0x0000000000017941 */ /* 0x000fea0003800000 */
.L_x_47584:
        /* <DEDUP_REMOVED lines=9> */
.L_x_47588:
[----:B------:R-:W-:Y:S02]  /*9c40*/  IMAD.MOV.U32 R15, RZ, RZ, R60 ;  /* 0x000000ffff0f7224 */ /* 0x000fe400078e003c */
[----:B------:R-:W-:Y:S01]  /*9c50*/  IMAD.MOV.U32 R14, RZ, RZ, R16 ;  /* 0x000000ffff0e7224 */ /* 0x000fe200078e0010 */
[----:B------:R-:W-:Y:S01]  /*9c60*/  MOV R16, R13 ;  /* 0x0000000d00107202 */ /* 0x000fe20000000f00 */
[----:B------:R-:W-:-:S07]  /*9c70*/  IMAD.MOV.U32 R60, RZ, RZ, R57 ;  /* 0x000000ffff3c7224 */ /* 0x000fce00078e0039 */
.L_x_47589:
[----:B------:R-:W-:Y:S05]  /*9c80*/  BSYNC B1 ;  /* 0x0000000000017941 */ /* 0x000fea0003800000 */
.L_x_47587:
        /* <DEDUP_REMOVED lines=9> */
.L_x_47591:
[----:B------:R-:W-:Y:S02]  /*9d20*/  IMAD.MOV.U32 R55, RZ, RZ, R15 ;  /* 0x000000ffff377224 */ /* 0x000fe400078e000f */
[----:B------:R-:W-:Y:S01]  /*9d30*/  IMAD.MOV.U32 R13, RZ, RZ, R14 ;  /* 0x000000ffff0d7224 */ /* 0x000fe200078e000e */
[----:B------:R-:W-:Y:S01]  /*9d40*/  MOV R14, R11 ;  /* 0x0000000b000e7202 */ /* 0x000fe20000000f00 */
[----:B------:R-:W-:-:S07]  /*9d50*/  IMAD.MOV.U32 R15, RZ, RZ, R12 ;  /* 0x000000ffff0f7224 */ /* 0x000fce00078e000c */
.L_x_47592:
[----:B------:R-:W-:Y:S05]  /*9d60*/  BSYNC B1 ;  /* 0x0000000000017941 */ /* 0x000fea0003800000 */
.L_x_47590:
        /* <DEDUP_REMOVED lines=9> */
.L_x_47594:
[----:B------:R-:W-:Y:S02]  /*9e00*/  IMAD.MOV.U32 R12, RZ, RZ, R55 ;  /* 0x000000ffff0c7224 */ /* 0x000fe400078e0037 */
[----:B------:R-:W-:Y:S01]  /*9e10*/  IMAD.MOV.U32 R11, RZ, RZ, R13 ;  /* 0x000000ffff0b7224 */ /* 0x000fe200078e000d */
[----:B------:R-:W-:Y:S01]  /*9e20*/  MOV R13, R10 ;  /* 0x0000000a000d7202 */ /* 0x000fe20000000f00 */
[----:B------:R-:W-:-:S07]  /*9e30*/  IMAD.MOV.U32 R55, RZ, RZ, R62 ;  /* 0x000000ffff377224 */ /* 0x000fce00078e003e */
.L_x_47595:
[----:B------:R-:W-:Y:S05]  /*9e40*/  BSYNC B1 ;  /* 0x0000000000017941 */ /* 0x000fea0003800000 */
.L_x_47593:
        /* <DEDUP_REMOVED lines=9> */
.L_x_47597:
[----:B------:R-:W-:Y:S02]  /*9ee0*/  IMAD.MOV.U32 R57, RZ, RZ, R12 ;  /* 0x000000ffff397224 */ /* 0x000fe400078e000c */
[----:B------:R-:W-:Y:S01]  /*9ef0*/  IMAD.MOV.U32 R10, RZ, RZ, R11 ;  /* 0x000000ffff0a7224 */ /* 0x000fe200078e000b */
[----:B------:R-:W-:Y:S01]  /*9f00*/  MOV R11, R8 ;  /* 0x00000008000b7202 */ /* 0x000fe20000000f00 */
[----:B------:R-:W-:-:S07]  /*9f10*/  IMAD.MOV.U32 R12, RZ, RZ, R9 ;  /* 0x000000ffff0c7224 */ /* 0x000fce00078e0009 */
.L_x_47598:
[----:B------:R-:W-:Y:S05]  /*9f20*/  BSYNC B1 ;  /* 0x0000000000017941 */ /* 0x000fea0003800000 */
.L_x_47596:
        /* <DEDUP_REMOVED lines=16> */
.L_x_47600:
[----:B------:R-:W-:Y:S01]  /*a030*/  IMAD.MOV.U32 R44, RZ, RZ, R19 ;  /* 0x000000ffff2c7224 */ /* 0x000fe200078e0013 */
[----:B------:R-:W-:Y:S01]  /*a040*/  MOV R8, R71 ;  /* 0x0000004700087202 */ /* 0x000fe20000000f00 */
[----:B------:R-:W-:Y:S02]  /*a050*/  IMAD.MOV.U32 R19, RZ, RZ, R64 ;  /* 0x000000ffff137224 */ /* 0x000fe400078e0040 */
[----:B------:R-:W-:-:S07]  /*a060*/  IMAD.MOV.U32 R71, RZ, RZ, R46 ;  /* 0x000000ffff477224 */ /* 0x000fce00078e002e */
.L_x_47601:
[----:B------:R-:W-:Y:S05]  /*a070*/  BSYNC B1 ;  /* 0x0000000000017941 */ /* 0x000fea0003800000 */
.L_x_47599:
        /* <DEDUP_REMOVED lines=9> */
.L_x_47603:
[----:B------:R-:W-:Y:S01]  /*a110*/  IMAD.MOV.U32 R33, RZ, RZ, R44 ;  /* 0x000000ffff217224 */ /* 0x000fe200078e002c */
[----:B------:R-:W-:Y:S01]  /*a120*/  MOV R9, R8 ;  /* 0x0000000800097202 */ /* 0x000fe20000000f00 */
[----:B------:R-:W-:Y:S02]  /*a130*/  IMAD.MOV.U32 R44, RZ, RZ, R35 ;  /* 0x000000ffff2c7224 */ /* 0x000fe400078e0023 */
[----:B------:R-:W-:-:S07]  /*a140*/  IMAD.MOV.U32 R8, RZ, RZ, R7 ;  /* 0x000000ffff087224 */ /* 0x000fce00078e0007 */
.L_x_47604:
[----:B------:R-:W-:Y:S05]  /*a150*/  BSYNC B1 ;  /* 0x0000000000017941 */ /* 0x000fea0003800000 */
.L_x_47602:
        /* <DEDUP_REMOVED lines=9> */
.L_x_47606:
[----:B------:R-:W-:Y:S01]  /*a1f0*/  IMAD.MOV.U32 R62, RZ, RZ, R33 ;  /* 0x000000ffff3e7224 */ /* 0x000fe200078e0021 */
[----:B------:R-:W-:Y:S01]  /*a200*/  MOV R46, R9 ;  /* 0x00000009002e7202 */ /* 0x000fe20000000f00 */
[----:B------:R-:W-:Y:S02]  /*a210*/  IMAD.MOV.U32 R33, RZ, RZ, R48 ;  /* 0x000000ffff217224 */ /* 0x000fe400078e0030 */
[----:B------:R-:W-:-:S07]  /*a220*/  IMAD.MOV.U32 R9, RZ, RZ, R6 ;  /* 0x000000ffff097224 */ /* 0x000fce00078e0006 */
.L_x_47607:
[----:B------:R-:W-:Y:S05]  /*a230*/  BSYNC B1 ;  /* 0x0000000000017941 */ /* 0x000fea0003800000 */
.L_x_47605:
        /* <DEDUP_REMOVED lines=9> */
.L_x_47609:
[----:B------:R-:W-:Y:S01]  /*a2d0*/  IMAD.MOV.U32 R35, RZ, RZ, R62 ;  /* 0x000000ffff237224 */ /* 0x000fe200078e003e */
[----:B------:R-:W-:Y:S01]  /*a2e0*/  MOV R7, R46 ;  /* 0x0000002e00077202 */ /* 0x000fe20000000f00 */
[----:B------:R-:W-:Y:S02]  /*a2f0*/  IMAD.MOV.U32 R62, RZ, RZ, R37 ;  /* 0x000000ffff3e7224 */ /* 0x000fe400078e0025 */
[----:B------:R-:W-:-:S07]  /*a300*/  IMAD.MOV.U32 R46, RZ, RZ, R5 ;  /* 0x000000ffff2e7224 */ /* 0x000fce00078e0005 */
.L_x_47610:
[----:B------:R-:W-:Y:S05]  /*a310*/  BSYNC B1 ;  /* 0x0000000000017941 */ /* 0x000fea0003800000 */
.L_x_47608:
        /* <DEDUP_REMOVED lines=9> */
.L_x_47612:
[----:B------:R-:W-:Y:S01]  /*a3b0*/  IMAD.MOV.U32 R48, RZ, RZ, R35 ;  /* 0x000000ffff307224 */ /* 0x000fe200078e0023 */
[----:B------:R-:W-:Y:S01]  /*a3c0*/  MOV R6, R7 ;  /* 0x0000000700067202 */ /* 0x000fe20000000f00 */
[----:B------:R-:W-:Y:S02]  /*a3d0*/  IMAD.MOV.U32 R35, RZ, RZ, R50 ;  /* 0x000000ffff237224 */ /* 0x000fe400078e0032 */
[----:B------:R-:W-:-:S07]  /*a3e0*/  IMAD.MOV.U32 R7, RZ, RZ, R4 ;  /* 0x000000ffff077224 */ /* 0x000fce00078e0004 */
.L_x_47613:
[----:B------:R-:W-:Y:S05]  /*a3f0*/  BSYNC B1 ;  /* 0x0000000000017941 */ /* 0x000fea0003800000 */
.L_x_47611:
        /* <DEDUP_REMOVED lines=9> */
.L_x_47615:
[----:B------:R-:W-:Y:S01]  /*a490*/  IMAD.MOV.U32 R37, RZ, RZ, R48 ;  /* 0x000000ffff257224 */ /* 0x000fe200078e0030 */
[----:B------:R-:W-:Y:S01]  /*a4a0*/  MOV R5, R6 ;  /* 0x0000000600057202 */ /* 0x000fe20000000f00 */
[----:B------:R-:W-:Y:S02]  /*a4b0*/  IMAD.MOV.U32 R48, RZ, RZ, R39 ;  /* 0x000000ffff307224 */ /* 0x000fe400078e0027 */
[----:B------:R-:W-:-:S07]  /*a4c0*/  IMAD.MOV.U32 R6, RZ, RZ, R3 ;  /* 0x000000ffff067224 */ /* 0x000fce00078e0003 */
.L_x_47616:
[----:B------:R-:W-:Y:S05]  /*a4d0*/  BSYNC B1 ;  /* 0x0000000000017941 */ /* 0x000fea0003800000 */
.L_x_47614:
        /* <DEDUP_REMOVED lines=9> */
.L_x_47618:
[----:B------:R-:W-:Y:S01]  /*a570*/  IMAD.MOV.U32 R50, RZ, RZ, R37 ;  /* 0x000000ffff327224 */ /* 0x000fe200078e0025 */
[----:B------:R-:W-:Y:S01]  /*a580*/  MOV R4, R5 ;  /* 0x0000000500047202 */ /* 0x000fe20000000f00 */
[----:B------:R-:W-:Y:S02]  /*a590*/  IMAD.MOV.U32 R37, RZ, RZ, R56 ;  /* 0x000000ffff257224 */ /* 0x000fe400078e0038 */
[----:B------:R-:W-:-:S07]  /*a5a0*/  IMAD.MOV.U32 R5, RZ, RZ, R2 ;  /* 0x000000ffff057224 */ /* 0x000fce00078e0002 */
.L_x_47619:
[----:B------:R-:W-:Y:S05]  /*a5b0*/  BSYNC B1 ;  /* 0x0000000000017941 */ /* 0x000fea0003800000 */
.L_x_47617:
        /* <DEDUP_REMOVED lines=9> */
.L_x_47621:
[----:B------:R-:W-:Y:S01]  /*a650*/  IMAD.MOV.U32 R39, RZ, RZ, R50 ;  /* 0x000000ffff277224 */ /* 0x000fe200078e0032 */
[----:B------:R-:W-:Y:S01]  /*a660*/  MOV R3, R4 ;  /* 0x0000000400037202 */ /* 0x000fe20000000f00 */
[----:B------:R-:W-:Y:S02]  /*a670*/  IMAD.MOV.U32 R50, RZ, RZ, R47 ;  /* 0x000000ffff327224 */ /* 0x000fe400078e002f */
[----:B------:R-:W-:-:S07]  /*a680*/  IMAD.MOV.U32 R4, RZ, RZ, R45 ;  /* 0x000000ffff047224 */ /* 0x000fce00078e002d */
.L_x_47622:
[----:B------:R-:W-:Y:S05]  /*a690*/  BSYNC B1 ;  /* 0x0000000000017941 */ /* 0x000fea0003800000 */
.L_x_47620:
        /* <DEDUP_REMOVED lines=9> */
.L_x_47624:
[----:B------:R-:W-:Y:S01]  /*a730*/  IMAD.MOV.U32 R56, RZ, RZ, R39 ;  /* 0x000000ffff387224 */ /* 0x000fe200078e0027 */
[----:B------:R-:W-:Y:S01]  /*a740*/  MOV R2, R3 ;  /* 0x0000000300027202 */ /* 0x000fe20000000f00 */
[----:B------:R-:W-:Y:S02]  /*a750*/  IMAD.MOV.U32 R39, RZ, RZ, R58 ;  /* 0x000000ffff277224 */ /* 0x000fe400078e003a */
[----:B------:R-:W-:-:S07]  /*a760*/  IMAD.MOV.U32 R3, RZ, RZ, R18 ;  /* 0x000000ffff037224 */ /* 0x000fce00078e0012 */
.L_x_47625:
[----:B------:R-:W-:Y:S05]  /*a770*/  BSYNC B1 ;  /* 0x0000000000017941 */ /* 0x000fea0003800000 */
.L_x_47623:
        /* <DEDUP_REMOVED lines=9> */
.L_x_47627:
[----:B------:R-:W-:Y:S01]  /*a810*/  IMAD.MOV.U32 R47, RZ, RZ, R56 ;  /* 0x000000ffff2f7224 */ /* 0x000fe200078e0038 */
[----:B------:R-:W-:Y:S01]  /*a820*/  MOV R45, R2 ;  /* 0x00000002002d7202 */ /* 0x000fe20000000f00 */
[----:B------:R-:W-:Y:S02]  /*a830*/  IMAD.MOV.U32 R56, RZ, RZ, R53 ;  /* 0x000000ffff387224 */ /* 0x000fe400078e0035 */
[----:B------:R-:W-:-:S07]  /*a840*/  IMAD.MOV.U32 R2, RZ, RZ, R17 ;  /* 0x000000ffff027224 */ /* 0x000fce00078e0011 */
.L_x_47628:
[----:B------:R-:W-:Y:S05]  /*a850*/  BSYNC B1 ;  /* 0x0000000000017941 */ /* 0x000fea0003800000 */
.L_x_47626:
        /* <DEDUP_REMOVED lines=9> */
.L_x_47630:
[----:B------:R-:W-:Y:S01]  /*a8f0*/  IMAD.MOV.U32 R18, RZ, RZ, R47 ;  /* 0x000000ffff127224 */ /* 0x000fe200078e002f */
[----:B------:R-:W-:Y:S01]  /*a900*/  MOV R17, R45 ;  /* 0x0000002d00117202 */ /* 0x000fe20000000f00 */
[----:B------:R-:W-:Y:S02]  /*a910*/  IMAD.MOV.U32 R47, RZ, RZ, R60 ;  /* 0x000000ffff2f7224 */ /* 0x000fe400078e003c */
[----:B------:R-:W-:-:S07]  /*a920*/  IMAD.MOV.U32 R45, RZ, RZ, R16 ;  /* 0x000000ffff2d7224 */ /* 0x000fce00078e0010 */
.L_x_47631:
[----:B------:R-:W-:Y:S05]  /*a930*/  BSYNC B1 ;  /* 0x0000000000017941 */ /* 0x000fea0003800000 */
.L_x_47629:
        /* <DEDUP_REMOVED lines=9> */
.L_x_47633:
[----:B------:R-:W-:Y:S01]  /*a9d0*/  IMAD.MOV.U32 R58, RZ, RZ, R18 ;  /* 0x000000ffff3a7224 */ /* 0x000fe200078e0012 */
[----:B------:R-:W-:Y:S01]  /*a9e0*/  MOV R16, R17 ;  /* 0x0000001100107202 */ /* 0x000fe20000000f00 */
[----:B------:R-:W-:Y:S02]  /*a9f0*/  IMAD.MOV.U32 R18, RZ, RZ, R15 ;  /* 0x000000ffff127224 */ /* 0x000fe400078e000f */
[----:B------:R-:W-:-:S07]  /*aa00*/  IMAD.MOV.U32 R17, RZ, RZ, R14 ;  /* 0x000000ffff117224 */ /* 0x000fce00078e000e */
.L_x_47634:
[----:B------:R-:W-:Y:S05]  /*aa10*/  BSYNC B1 ;  /* 0x0000000000017941 */ /* 0x000fea0003800000 */
.L_x_47632:
        /* <DEDUP_REMOVED lines=9> */
.L_x_47636:
[----:B------:R-:W-:Y:S01]  /*aab0*/  IMAD.MOV.U32 R15, RZ, RZ, R58 ;  /* 0x000000ffff0f7224 */ /* 0x000fe200078e003a */
[----:B------:R-:W-:Y:S01]  /*aac0*/  MOV R14, R16 ;  /* 0x00000010000e7202 */ /* 0x000fe20000000f00 */
[----:B------:R-:W-:Y:S02]  /*aad0*/  IMAD.MOV.U32 R58, RZ, RZ, R55 ;  /* 0x000000ffff3a7224 */ /* 0x000fe400078e0037 */
[----:B------:R-:W-:-:S07]  /*aae0*/  IMAD.MOV.U32 R16, RZ, RZ, R13 ;  /* 0x000000ffff107224 */ /* 0x000fce00078e000d */
.L_x_47637:
[----:B------:R-:W-:Y:S05]  /*aaf0*/  BSYNC B1 ;  /* 0x0000000000017941 */ /* 0x000fea0003800000 */
.L_x_47635:
        /* <DEDUP_REMOVED lines=9> */
.L_x_47639:
[----:B------:R-:W-:Y:S01]  /*ab90*/  IMAD.MOV.U32 R60, RZ, RZ, R15 ;  /* 0x000000ffff3c7224 */ /* 0x000fe200078e000f */
[----:B------:R-:W-:Y:S01]  /*aba0*/  MOV R13, R14 ;  /* 0x0000000e000d7202 */ /* 0x000fe20000000f00 */
[----:B------:R-:W-:Y:S02]  /*abb0*/  IMAD.MOV.U32 R15, RZ, RZ, R12 ;  /* 0x000000ffff0f7224 */ /* 0x000fe400078e000c */
[----:B------:R-:W-:-:S07]  /*abc0*/  IMAD.MOV.U32 R14, RZ, RZ, R11 ;  /* 0x000000ffff0e7224 */ /* 0x000fce00078e000b */
.L_x_47640:
[----:B------:R-:W-:Y:S05]  /*abd0*/  BSYNC B1 ;  /* 0x0000000000017941 */ /* 0x000fea0003800000 */
.L_x_47638:
        /* <DEDUP_REMOVED lines=9> */
.L_x_47642:
[----:B------:R-:W-:Y:S01]  /*ac70*/  IMAD.MOV.U32 R12, RZ, RZ, R60 ;  /* 0x000000ffff0c7224 */ /* 0x000fe200078e003c */
[----:B------:R-:W-:Y:S01]  /*ac80*/  MOV R11, R13 ;  /* 0x0000000d000b7202 */ /* 0x000fe20000000f00 */
[----:B------:R-:W-:Y:S02]  /*ac90*/  IMAD.MOV.U32 R60, RZ, RZ, R57 ;  /* 0x000000ffff3c7224 */ /* 0x000fe400078e0039 */
[----:B------:R-:W-:-:S07]  /*aca0*/  IMAD.MOV.U32 R13, RZ, RZ, R10 ;  /* 0x000000ffff0d7224 */ /* 0x000fce00078e000a */
.L_x_47643:
[----:B------:R-:W-:Y:S05]  /*acb0*/  BSYNC B1 ;  /* 0x0000000000017941 */ /* 0x000fea0003800000 */
.L_x_47641:
        /* <DEDUP_REMOVED lines=16> */
.L_x_47645:
[----:B------:R-:W-:Y:S02]  /*adc0*/  IMAD.MOV.U32 R42, RZ, RZ, R19 ;  /* 0x000000ffff2a7224 */ /* 0x000fe400078e0013 */
[----:B------:R-:W-:Y:S02]  /*add0*/  IMAD.MOV.U32 R10, RZ, RZ, R71 ;  /* 0x000000ffff0a7224 */ /* 0x000fe400078e0047 */
[----:B------:R-:W-:Y:S02]  /*ade0*/  IMAD.MOV.U32 R19, RZ, RZ, R44 ;  /* 0x000000ffff137224 */ /* 0x000fe400078e002c */
[----:B------:R-:W-:-:S07]  /*adf0*/  IMAD.MOV.U32 R71, RZ, RZ, R8 ;  /* 0x000000ffff477224 */ /* 0x000fce00078e0008 */
.L_x_47646:
[----:B------:R-:W-:Y:S05]  /*ae00*/  BSYNC B1 ;  /* 0x0000000000017941 */ /* 0x000fea0003800000 */
.L_x_47644:
        /* <DEDUP_REMOVED lines=9> */
.L_x_47648:
[----:B------:R-:W-:Y:S02]  /*aea0*/  IMAD.MOV.U32 R53, RZ, RZ, R42 ;  /* 0x000000ffff357224 */ /* 0x000fe400078e002a */
[----:B------:R-:W-:Y:S02]  /*aeb0*/  IMAD.MOV.U32 R31, RZ, RZ, R10 ;  /* 0x000000ffff1f7224 */ /* 0x000fe400078e000a */
[----:B------:R-:W-:Y:S02]  /*aec0*/  IMAD.MOV.U32 R42, RZ, RZ, R33 ;  /* 0x000000ffff2a7224 */ /* 0x000fe400078e0021 */
[----:B------:R-:W-:-:S07]  /*aed0*/  IMAD.MOV.U32 R10, RZ, RZ, R9 ;  /* 0x000000ffff0a7224 */ /* 0x000fce00078e0009 */
.L_x_47649:
[----:B------:R-:W-:Y:S05]  /*aee0*/  BSYNC B1 ;  /* 0x0000000000017941 */ /* 0x000fea0003800000 */
.L_x_47647:
        /* <DEDUP_REMOVED lines=9> */
.L_x_47651:
[----:B------:R-:W-:Y:S02]  /*af80*/  IMAD.MOV.U32 R44, RZ, RZ, R53 ;  /* 0x000000ffff2c7224 */ /* 0x000fe400078e0035 */
[----:B------:R-:W-:Y:S02]  /*af90*/  IMAD.MOV.U32 R8, RZ, RZ, R31 ;  /* 0x000000ffff087224 */ /* 0x000fe400078e001f */
[----:B------:R-:W-:Y:S02]  /*afa0*/  IMAD.MOV.U32 R53, RZ, RZ, R62 ;  /* 0x000000ffff357224 */ /* 0x000fe400078e003e */
[----:B------:R-:W-:-:S07]  /*afb0*/  IMAD.MOV.U32 R31, RZ, RZ, R46 ;  /* 0x000000ffff1f7224 */ /* 0x000fce00078e002e */
.L_x_47652:
[----:B------:R-:W-:Y:S05]  /*afc0*/  BSYNC B1 ;  /* 0x0000000000017941 */ /* 0x000fea0003800000 */
.L_x_47650:
        /* <DEDUP_REMOVED lines=9> */
.L_x_47654:
[----:B------:R-:W-:Y:S02]  /*b060*/  IMAD.MOV.U32 R33, RZ, RZ, R44 ;  /* 0x000000ffff217224 */ /* 0x000fe400078e002c */
[----:B------:R-:W-:Y:S02]  /*b070*/  IMAD.MOV.U32 R9, RZ, RZ, R8 ;  /* 0x000000ffff097224 */ /* 0x000fe400078e0008 */
[----:B------:R-:W-:Y:S02]  /*b080*/  IMAD.MOV.U32 R44, RZ, RZ, R35 ;  /* 0x000000ffff2c7224 */ /* 0x000fe400078e0023 */
[----:B------:R-:W-:-:S07]  /*b090*/  IMAD.MOV.U32 R8, RZ, RZ, R7 ;  /* 0x000000ffff087224 */ /* 0x000fce00078e0007 */
.L_x_47655:
[----:B------:R-:W-:Y:S05]  /*b0a0*/  BSYNC B1 ;  /* 0x0000000000017941 */ /* 0x000fea0003800000 */
.L_x_47653:
        /* <DEDUP_REMOVED lines=9> */
.L_x_47657:
[----:B------:R-:W-:Y:S02]  /*b140*/  IMAD.MOV.U32 R62, RZ, RZ, R33 ;  /* 0x000000ffff3e7224 */ /* 0x000fe400078e0021 */
[----:B------:R-:W-:Y:S02]  /*b150*/  IMAD.MOV.U32 R46, RZ, RZ, R9 ;  /* 0x000000ffff2e7224 */ /* 0x000fe400078e0009 */
[----:B------:R-:W-:Y:S02]  /*b160*/  IMAD.MOV.U32 R33, RZ, RZ, R48 ;  /* 0x000000ffff217224 */ /* 0x000fe400078e0030 */
[----:B------:R-:W-:-:S07]  /*b170*/  IMAD.MOV.U32 R9, RZ, RZ, R6 ;  /* 0x000000ffff097224 */ /* 0x000fce00078e0006 */
.L_x_47658:
[----:B------:R-:W-:Y:S05]  /*b180*/  BSYNC B1 ;  /* 0x0000000000017941 */ /* 0x000fea0003800000 */
.L_x_47656:
        /* <DEDUP_REMOVED lines=9> */
.L_x_47660:
[----:B------:R-:W-:Y:S02]  /*b220*/  IMAD.MOV.U32 R35, RZ, RZ, R62 ;  /* 0x000000ffff237224 */ /* 0x000fe400078e003e */
[----:B------:R-:W-:Y:S02]  /*b230*/  IMAD.MOV.U32 R7, RZ, RZ, R46 ;  /* 0x000000ffff077224 */ /* 0x000fe400078e002e */
[----:B------:R-:W-:Y:S02]  /*b240*/  IMAD.MOV.U32 R62, RZ, RZ, R37 ;  /* 0x000000ffff3e7224 */ /* 0x000fe400078e0025 */
[----:B------:R-:W-:-:S07]  /*b250*/  IMAD.MOV.U32 R46, RZ, RZ, R5 ;  /* 0x000000ffff2e7224 */ /* 0x000fce00078e0005 */
.L_x_47661:
[----:B------:R-:W-:Y:S05]  /*b260*/  BSYNC B1 ;  /* 0x0000000000017941 */ /* 0x000fea0003800000 */
.L_x_47659:
        /* <DEDUP_REMOVED lines=9> */
.L_x_47663:
[----:B------:R-:W-:Y:S02]  /*b300*/  IMAD.MOV.U32 R48, RZ, RZ, R35 ;  /* 0x000000ffff307224 */ /* 0x000fe400078e0023 */
[----:B------:R-:W-:Y:S02]  /*b310*/  IMAD.MOV.U32 R6, RZ, RZ, R7 ;  /* 0x000000ffff067224 */ /* 0x000fe400078e0007 */
[----:B------:R-:W-:Y:S02]  /*b320*/  IMAD.MOV.U32 R35, RZ, RZ, R50 ;  /* 0x000000ffff237224 */ /* 0x000fe400078e0032 */
[----:B------:R-:W-:-:S07]  /*b330*/  IMAD.MOV.U32 R7, RZ, RZ, R4 ;  /* 0x000000ffff077224 */ /* 0x000fce00078e0004 */
.L_x_47664:
[----:B------:R-:W-:Y:S05]  /*b340*/  BSYNC B1 ;  /* 0x0000000000017941 */ /* 0x000fea0003800000 */
.L_x_47662:
        /* <DEDUP_REMOVED lines=9> */
.L_x_47666:
[----:B------:R-:W-:Y:S02]  /*b3e0*/  IMAD.MOV.U32 R37, RZ, RZ, R48 ;  /* 0x000000ffff257224 */ /* 0x000fe400078e0030 */
[----:B------:R-:W-:Y:S02]  /*b3f0*/  IMAD.MOV.U32 R5, RZ, RZ, R6 ;  /* 0x000000ffff057224 */ /* 0x000fe400078e0006 */
[----:B------:R-:W-:Y:S02]  /*b400*/  IMAD.MOV.U32 R48, RZ, RZ, R39 ;  /* 0x000000ffff307224 */ /* 0x000fe400078e0027 */
[----:B------:R-:W-:-:S07]  /*b410*/  IMAD.MOV.U32 R6, RZ, RZ, R3 ;  /* 0x000000ffff067224 */ /* 0x000fce00078e0003 */
.L_x_47667:
[----:B------:R-:W-:Y:S05]  /*b420*/  BSYNC B1 ;  /* 0x0000000000017941 */ /* 0x000fea0003800000 */
.L_x_47665:
        /* <DEDUP_REMOVED lines=9> */
.L_x_47669:
[----:B------:R-:W-:Y:S02]  /*b4c0*/  IMAD.MOV.U32 R50, RZ, RZ, R37 ;  /* 0x000000ffff327224 */ /* 0x000fe400078e0025 */
[----:B------:R-:W-:Y:S02]  /*b4d0*/  IMAD.MOV.U32 R4, RZ, RZ, R5 ;  /* 0x000000ffff047224 */ /* 0x000fe400078e0005 */
[----:B------:R-:W-:Y:S02]  /*b4e0*/  IMAD.MOV.U32 R37, RZ, RZ, R56 ;  /* 0x000000ffff257224 */ /* 0x000fe400078e0038 */
[----:B------:R-:W-:-:S07]  /*b4f0*/  IMAD.MOV.U32 R5, RZ, RZ, R2 ;  /* 0x000000ffff057224 */ /* 0x000fce00078e0002 */
.L_x_47670:
[----:B------:R-:W-:Y:S05]  /*b500*/  BSYNC B1 ;  /* 0x0000000000017941 */ /* 0x000fea0003800000 */
.L_x_47668:
        /* <DEDUP_REMOVED lines=9> */
.L_x_47672:
[----:B------:R-:W-:Y:S02]  /*b5a0*/  IMAD.MOV.U32 R3, RZ, RZ, R50 ;  /* 0x000000ffff037224 */ /* 0x000fe400078e0032 */
[----:B------:R-:W-:Y:S02]  /*b5b0*/  IMAD.MOV.U32 R2, RZ, RZ, R4 ;  /* 0x000000ffff027224 */ /* 0x000fe400078e0004 */
[----:B------:R-:W-:Y:S02]  /*b5c0*/  IMAD.MOV.U32 R50, RZ, RZ, R47 ;  /* 0x000000ffff327224 */ /* 0x000fe400078e002f */
[----:B------:R-:W-:-:S07]  /*b5d0*/  IMAD.MOV.U32 R4, RZ, RZ, R45 ;  /* 0x000000ffff047224 */ /* 0x000fce00078e002d */
.L_x_47673:
[----:B------:R-:W-:Y:S05]  /*b5e0*/  BSYNC B1 ;  /* 0x0000000000017941 */ /* 0x000fea0003800000 */
.L_x_47671:
        /* <DEDUP_REMOVED lines=9> */
.L_x_47675:
[----:B------:R-:W-:Y:S02]  /*b680*/  IMAD.MOV.U32 R45, RZ, RZ, R3 ;  /* 0x000000ffff2d7224 */ /* 0x000fe400078e0003 */
[----:B------:R-:W-:Y:S02]  /*b690*/  IMAD.MOV.U32 R39, RZ, RZ, R2 ;  /* 0x000000ffff277224 */ /* 0x000fe400078e0002 */
[----:B------:R-:W-:Y:S02]  /*b6a0*/  IMAD.MOV.U32 R3, RZ, RZ, R18 ;  /* 0x000000ffff037224 */ /* 0x000fe400078e0012 */
[----:B------:R-:W-:-:S07]  /*b6b0*/  IMAD.MOV.U32 R2, RZ, RZ, R17 ;  /* 0x000000ffff027224 */ /* 0x000fce00078e0011 */
.L_x_47676:
[----:B------:R-:W-:Y:S05]  /*b6c0*/  BSYNC B1 ;  /* 0x0000000000017941 */ /* 0x000fea0003800000 */
.L_x_47674:
        /* <DEDUP_REMOVED lines=9> */
.L_x_47678:
[----:B------:R-:W-:Y:S02]  /*b760*/  IMAD.MOV.U32 R18, RZ, RZ, R45 ;  /* 0x000000ffff127224 */ /* 0x000fe400078e002d */
[----:B------:R-:W-:Y:S02]  /*b770*/  IMAD.MOV.U32 R17, RZ, RZ, R39 ;  /* 0x000000ffff117224 */ /* 0x000fe400078e0027 */
[----:B------:R-:W-:Y:S02]  /*b780*/  IMAD.MOV.U32 R45, RZ, RZ, R58 ;  /* 0x000000ffff2d7224 */ /* 0x000fe400078e003a */
[----:B------:R-:W-:-:S07]  /*b790*/  IMAD.MOV.U32 R39, RZ, RZ, R16 ;  /* 0x000000ffff277224 */ /* 0x000fce00078e0010 */
.L_x_47679:
[----:B------:R-:W-:Y:S05]  /*b7a0*/  BSYNC B1 ;  /* 0x0000000000017941 */ /* 0x000fea0003800000 */
.L_x_47677:
        /* <DEDUP_REMOVED lines=9> */
.L_x_47681:
[----:B------:R-:W-:Y:S02]  /*b840*/  IMAD.MOV.U32 R47, RZ, RZ, R18 ;  /* 0x000000ffff2f7224 */ /* 0x000fe400078e0012 */
[----:B------:R-:W-:Y:S02]  /*b850*/  IMAD.MOV.U32 R16, RZ, RZ, R17 ;  /* 0x000000ffff107224 */ /* 0x000fe400078e0011 */
[----:B------:R-:W-:Y:S02]  /*b860*/  IMAD.MOV.U32 R18, RZ, RZ, R15 ;  /* 0x000000ffff127224 */ /* 0x000fe400078e000f */
[----:B------:R-:W-:-:S07]  /*b870*/  IMAD.MOV.U32 R17, RZ, RZ, R14 ;  /* 0x000000ffff117224 */ /* 0x000fce00078e000e */
.L_x_47682:
[----:B------:R-:W-:Y:S05]  /*b880*/  BSYNC B1 ;  /* 0x0000000000017941 */ /* 0x000fea0003800000 */
.L_x_47680:
        /* <DEDUP_REMOVED lines=9> */
.L_x_47684:
[----:B------:R-:W-:Y:S02]  /*b920*/  IMAD.MOV.U32 R15, RZ, RZ, R47 ;  /* 0x000000ffff0f7224 */ /* 0x000fe400078e002f */
[----:B------:R-:W-:Y:S02]  /*b930*/  IMAD.MOV.U32 R14, RZ, RZ, R16 ;  /* 0x000000ffff0e7224 */ /* 0x000fe400078e0010 */
[----:B------:R-:W-:Y:S02]  /*b940*/  IMAD.MOV.U32 R47, RZ, RZ, R60 ;  /* 0x000000ffff2f7224 */ /* 0x000fe400078e003c */
[----:B------:R-:W-:-:S07]  /*b950*/  IMAD.MOV.U32 R16, RZ, RZ, R13 ;  /* 0x000000ffff107224 */ /* 0x000fce00078e000d */
.L_x_47685:
[----:B------:R-:W-:Y:S05]  /*b960*/  BSYNC B1 ;  /* 0x0000000000017941 */ /* 0x000fea0003800000 */
.L_x_47683:
        /* <DEDUP_REMOVED lines=9> */
.L_x_47687:
[----:B------:R-:W-:Y:S02]  /*ba00*/  IMAD.MOV.U32 R55, RZ, RZ, R15 ;  /* 0x000000ffff377224 */ /* 0x000fe400078e000f */
[----:B------:R-:W-:Y:S02]  /*ba10*/  IMAD.MOV.U32 R13, RZ, RZ, R14 ;  /* 0x000000ffff0d7224 */ /* 0x000fe400078e000e */
[----:B------:R-:W-:Y:S02]  /*ba20*/  IMAD.MOV.U32 R15, RZ, RZ, R12 ;  /* 0x000000ffff0f7224 */ /* 0x000fe400078e000c */
[----:B------:R-:W-:-:S07]  /*ba30*/  IMAD.MOV.U32 R14, RZ, RZ, R11 ;  /* 0x000000ffff0e7224 */ /* 0x000fce00078e000b */
.L_x_47688:
[----:B------:R-:W-:Y:S05]  /*ba40*/  BSYNC B1 ;  /* 0x0000000000017941 */ /* 0x000fea0003800000 */
.L_x_47686:
        /* <DEDUP_REMOVED lines=16> */
.L_x_47690:
[----:B------:R-:W-:Y:S02]  /*bb50*/  IMAD.MOV.U32 R40, RZ, RZ, R19 ;  /* 0x000000ffff287224 */ /* 0x000fe400078e0013 */
[----:B------:R-:W-:Y:S01]  /*bb60*/  IMAD.MOV.U32 R12, RZ, RZ, R71 ;  /* 0x000000ffff0c7224 */ /* 0x000fe200078e0047 */
[----:B------:R-:W-:Y:S01]  /*bb70*/  MOV R71, R10 ;  /* 0x0000000a00477202 */ /* 0x000fe20000000f00 */
[----:B------:R-:W-:-:S07]  /*bb80*/  IMAD.MOV.U32 R19, RZ, RZ, R42 ;  /* 0x000000ffff137224 */ /* 0x000fce00078e002a */
.L_x_47691:
[----:B------:R-:W-:Y:S05]  /*bb90*/  BSYNC B1 ;  /* 0x0000000000017941 */ /* 0x000fea0003800000 */
.L_x_47689:
        /* <DEDUP_REMOVED lines=9> */
.L_x_47693:
[----:B------:R-:W-:Y:S02]  /*bc30*/  IMAD.MOV.U32 R29, RZ, RZ, R40 ;  /* 0x000000ffff1d7224 */ /* 0x000fe400078e0028 */
[----:B------:R-:W-:Y:S01]  /*bc40*/  IMAD.MOV.U32 R11, RZ, RZ, R12 ;  /* 0x000000ffff0b7224 */ /* 0x000fe200078e000c */
[----:B------:R-:W-:Y:S01]  /*bc50*/  MOV R12, R31 ;  /* 0x0000001f000c7202 */ /* 0x000fe20000000f00 */
[----:B------:R-:W-:-:S07]  /*bc60*/  IMAD.MOV.U32 R40, RZ, RZ, R53 ;  /* 0x000000ffff287224 */ /* 0x000fce00078e0035 */
.L_x_47694:
[----:B------:R-:W-:Y:S05]  /*bc70*/  BSYNC B1 ;  /* 0x0000000000017941 */ /* 0x000fea0003800000 */
.L_x_47692:
        /* <DEDUP_REMOVED lines=9> */
.L_x_47696:
[----:B------:R-:W-:Y:S02]  /*bd10*/  IMAD.MOV.U32 R42, RZ, RZ, R29 ;  /* 0x000000ffff2a7224 */ /* 0x000fe400078e001d */
[----:B------:R-:W-:Y:S01]  /*bd20*/  IMAD.MOV.U32 R10, RZ, RZ, R11 ;  /* 0x000000ffff0a7224 */ /* 0x000fe200078e000b */
[----:B------:R-:W-:Y:S01]  /*bd30*/  MOV R11, R8 ;  /* 0x00000008000b7202 */ /* 0x000fe20000000f00 */
[----:B------:R-:W-:-:S07]  /*bd40*/  IMAD.MOV.U32 R29, RZ, RZ, R44 ;  /* 0x000000ffff1d7224 */ /* 0x000fce00078e002c */
.L_x_47697:
[----:B------:R-:W-:Y:S05]  /*bd50*/  BSYNC B1 ;  /* 0x0000000000017941 */ /* 0x000fea0003800000 */
.L_x_47695:
        /* <DEDUP_REMOVED lines=9> */
.L_x_47699:
[----:B------:R-:W-:Y:S02]  /*bdf0*/  IMAD.MOV.U32 R53, RZ, RZ, R42 ;  /* 0x000000ffff357224 */ /* 0x000fe400078e002a */
[----:B------:R-:W-:Y:S01]  /*be00*/  IMAD.MOV.U32 R31, RZ, RZ, R10 ;  /* 0x000000ffff1f7224 */ /* 0x000fe200078e000a */
[----:B------:R-:W-:Y:S01]  /*be10*/  MOV R10, R9 ;  /* 0x00000009000a7202 */ /* 0x000fe20000000f00 */
[----:B------:R-:W-:-:S07]  /*be20*/  IMAD.MOV.U32 R42, RZ, RZ, R33 ;  /* 0x000000ffff2a7224 */ /* 0x000fce00078e0021 */
.L_x_47700:
[----:B------:R-:W-:Y:S05]  /*be30*/  BSYNC B1 ;  /* 0x0000000000017941 */ /* 0x000fea0003800000 */
.L_x_47698:
        /* <DEDUP_REMOVED lines=9> */
.L_x_47702:
[----:B------:R-:W-:Y:S02]  /*bed0*/  IMAD.MOV.U32 R44, RZ, RZ, R53 ;  /* 0x000000ffff2c7224 */ /* 0x000fe400078e0035 */
[----:B------:R-:W-:Y:S01]  /*bee0*/  IMAD.MOV.U32 R8, RZ, RZ, R31 ;  /* 0x000000ffff087224 */ /* 0x000fe200078e001f */
[----:B------:R-:W-:Y:S01]  /*bef0*/  MOV R31, R46 ;  /* 0x0000002e001f7202 */ /* 0x000fe20000000f00 */
[----:B------:R-:W-:-:S07]  /*bf00*/  IMAD.MOV.U32 R53, RZ, RZ, R62 ;  /* 0x000000ffff357224 */ /* 0x000fce00078e003e */
.L_x_47703:
[----:B------:R-:W-:Y:S05]  /*bf10*/  BSYNC B1 ;  /* 0x0000000000017941 */ /* 0x000fea0003800000 */
.L_x_47701:
        /* <DEDUP_REMOVED lines=9> */
.L_x_47705:
[----:B------:R-:W-:Y:S02]  /*bfb0*/  IMAD.MOV.U32 R33, RZ, RZ, R44 ;  /* 0x000000ffff217224 */ /* 0x000fe400078e002c */
[----:B------:R-:W-:Y:S01]  /*bfc0*/  IMAD.MOV.U32 R9, RZ, RZ, R8 ;  /* 0x000000ffff097224 */ /* 0x000fe200078e0008 */
[----:B------:R-:W-:Y:S01]  /*bfd0*/  MOV R8, R7 ;  /* 0x0000000700087202 */ /* 0x000fe20000000f00 */
[----:B------:R-:W-:-:S07]  /*bfe0*/  IMAD.MOV.U32 R44, RZ, RZ, R35 ;  /* 0x000000ffff2c7224 */ /* 0x000fce00078e0023 */
.L_x_47706:
[----:B------:R-:W-:Y:S05]  /*bff0*/  BSYNC B1 ;  /* 0x0000000000017941 */ /* 0x000fea0003800000 */
.L_x_47704:
        /* <DEDUP_REMOVED lines=9> */
.L_x_47708:
[----:B------:R-:W-:Y:S02]  /*c090*/  IMAD.MOV.U32 R56, RZ, RZ, R33 ;  /* 0x000000ffff387224 */ /* 0x000fe400078e0021 */
[----:B------:R-:W-:Y:S01]  /*c0a0*/  IMAD.MOV.U32 R46, RZ, RZ, R9 ;  /* 0x000000ffff2e7224 */ /* 0x000fe200078e0009 */
[----:B------:R-:W-:Y:S01]  /*c0b0*/  MOV R9, R6 ;  /* 0x0000000600097202 */ /* 0x000fe20000000f00 */
[----:B------:R-:W-:-:S07]  /*c0c0*/  IMAD.MOV.U32 R33, RZ, RZ, R48 ;  /* 0x000000ffff217224 */ /* 0x000fce00078e0030 */
.L_x_47709:
[----:B------:R-:W-:Y:S05]  /*c0d0*/  BSYNC B1 ;  /* 0x0000000000017941 */ /* 0x000fea0003800000 */
.L_x_47707:
        /* <DEDUP_REMOVED lines=9> */
.L_x_47711:
[----:B------:R-:W-:Y:S02]  /*c170*/  IMAD.MOV.U32 R35, RZ, RZ, R56 ;  /* 0x000000ffff237224 */ /* 0x000fe400078e0038 */
[----:B------:R-:W-:Y:S01]  /*c180*/  IMAD.MOV.U32 R7, RZ, RZ, R46 ;  /* 0x000000ffff077224 */ /* 0x000fe200078e002e */
[----:B------:R-:W-:Y:S01]  /*c190*/  MOV R46, R5 ;  /* 0x00000005002e7202 */ /* 0x000fe20000000f00 */
[----:B------:R-:W-:-:S07]  /*c1a0*/  IMAD.MOV.U32 R56, RZ, RZ, R37 ;  /* 0x000000ffff387224 */ /* 0x000fce00078e0025 */
.L_x_47712:
[----:B------:R-:W-:Y:S05]  /*c1b0*/  BSYNC B1 ;  /* 0x0000000000017941 */ /* 0x000fea0003800000 */
.L_x_47710:
        /* <DEDUP_REMOVED lines=9> */
.L_x_47714:
[----:B------:R-:W-:Y:S02]  /*c250*/  IMAD.MOV.U32 R6, RZ, RZ, R35 ;  /* 0x000000ffff067224 */ /* 0x000fe400078e0023 */
[----:B------:R-:W-:Y:S01]  /*c260*/  IMAD.MOV.U32 R5, RZ, RZ, R7 ;  /* 0x000000ffff057224 */ /* 0x000fe200078e0007 */
[----:B------:R-:W-:Y:S01]  /*c270*/  MOV R7, R4 ;  /* 0x0000000400077202 */ /* 0x000fe20000000f00 */
[----:B------:R-:W-:-:S07]  /*c280*/  IMAD.MOV.U32 R35, RZ, RZ, R50 ;  /* 0x000000ffff237224 */ /* 0x000fce00078e0032 */
.L_x_47715:
[----:B------:R-:W-:Y:S05]  /*c290*/  BSYNC B1 ;  /* 0x0000000000017941 */ /* 0x000fea0003800000 */
.L_x_47713:
        /* <DEDUP_REMOVED lines=9> */
.L_x_47717:
[----:B------:R-:W-:Y:S02]  /*c330*/  IMAD.MOV.U32 R48, RZ, RZ, R6 ;  /* 0x000000ffff307224 */ /* 0x000fe400078e0006 */
[----:B------:R-:W-:Y:S01]  /*c340*/  IMAD.MOV.U32 R4, RZ, RZ, R5 ;  /* 0x000000ffff047224 */ /* 0x000fe200078e0005 */
[----:B------:R-:W-:Y:S01]  /*c350*/  MOV R5, R2 ;  /* 0x0000000200057202 */ /* 0x000fe20000000f00 */
[----:B------:R-:W-:-:S07]  /*c360*/  IMAD.MOV.U32 R6, RZ, RZ, R3 ;  /* 0x000000ffff067224 */ /* 0x000fce00078e0003 */
.L_x_47718:
[----:B------:R-:W-:Y:S05]  /*c370*/  BSYNC B1 ;  /* 0x0000000000017941 */ /* 0x000fea0003800000 */
.L_x_47716:
        /* <DEDUP_REMOVED lines=9> */
.L_x_47720:
[----:B------:R-:W-:Y:S02]  /*c410*/  IMAD.MOV.U32 R3, RZ, RZ, R48 ;  /* 0x000000ffff037224 */ /* 0x000fe400078e0030 */
[----:B------:R-:W-:Y:S01]  /*c420*/  IMAD.MOV.U32 R2, RZ, RZ, R4 ;  /* 0x000000ffff027224 */ /* 0x000fe200078e0004 */
[----:B------:R-:W-:Y:S01]  /*c430*/  MOV R4, R39 ;  /* 0x0000002700047202 */ /* 0x000fe20000000f00 */
[----:B------:R-:W-:-:S07]  /*c440*/  IMAD.MOV.U32 R48, RZ, RZ, R45 ;  /* 0x000000ffff307224 */ /* 0x000fce00078e002d */
.L_x_47721:
[----:B------:R-:W-:Y:S05]  /*c450*/  BSYNC B1 ;  /* 0x0000000000017941 */ /* 0x000fea0003800000 */
.L_x_47719:
        /* <DEDUP_REMOVED lines=9> */
.L_x_47723:
[----:B------:R-:W-:Y:S02]  /*c4f0*/  IMAD.MOV.U32 R50, RZ, RZ, R3 ;  /* 0x000000ffff327224 */ /* 0x000fe400078e0003 */
[----:B------:R-:W-:Y:S01]  /*c500*/  IMAD.MOV.U32 R37, RZ, RZ, R2 ;  /* 0x000000ffff257224 */ /* 0x000fe200078e0002 */
[----:B------:R-:W-:Y:S01]  /*c510*/  MOV R2, R17 ;  /* 0x0000001100027202 */ /* 0x000fe20000000f00 */
[----:B------:R-:W-:-:S07]  /*c520*/  IMAD.MOV.U32 R3, RZ, RZ, R18 ;  /* 0x000000ffff037224 */ /* 0x000fce00078e0012 */
.L_x_47724:
[----:B------:R-:W-:Y:S05]  /*c530*/  BSYNC B1 ;  /* 0x0000000000017941 */ /* 0x000fea0003800000 */
.L_x_47722:
        /* <DEDUP_REMOVED lines=9> */
.L_x_47726:
[----:B------:R-:W-:Y:S02]  /*c5d0*/  IMAD.MOV.U32 R18, RZ, RZ, R50 ;  /* 0x000000ffff127224 */ /* 0x000fe400078e0032 */
[----:B------:R-:W-:Y:S01]  /*c5e0*/  IMAD.MOV.U32 R17, RZ, RZ, R37 ;  /* 0x000000ffff117224 */ /* 0x000fe200078e0025 */
[----:B------:R-:W-:Y:S01]  /*c5f0*/  MOV R37, R16 ;  /* 0x0000001000257202 */ /* 0x000fe20000000f00 */
[----:B------:R-:W-:-:S07]  /*c600*/  IMAD.MOV.U32 R50, RZ, RZ, R47 ;  /* 0x000000ffff327224 */ /* 0x000fce00078e002f */
.L_x_47727:
[----:B------:R-:W-:Y:S05]  /*c610*/  BSYNC B1 ;  /* 0x0000000000017941 */ /* 0x000fea0003800000 */
.L_x_47725:
        /* <DEDUP_REMOVED lines=9> */
.L_x_47729:
[----:B------:R-:W-:Y:S02]  /*c6b0*/  IMAD.MOV.U32 R58, RZ, RZ, R18 ;  /* 0x000000ffff3a7224 */ /* 0x000fe400078e0012 */
[----:B------:R-:W-:Y:S01]  /*c6c0*/  IMAD.MOV.U32 R16, RZ, RZ, R17 ;  /* 0x000000ffff107224 */ /* 0x000fe200078e0011 */
[----:B------:R-:W-:Y:S01]  /*c6d0*/  MOV R17, R14 ;  /* 0x0000000e00117202 */ /* 0x000fe20000000f00 */
[----:B------:R-:W-:-:S07]  /*c6e0*/  IMAD.MOV.U32 R18, RZ, RZ, R15 ;  /* 0x000000ffff127224 */ /* 0x000fce00078e000f */
.L_x_47730:
[----:B------:R-:W-:Y:S05]  /*c6f0*/  BSYNC B1 ;  /* 0x0000000000017941 */ /* 0x000fea0003800000 */
.L_x_47728:
        /* <DEDUP_REMOVED lines=9> */
.L_x_47732:
[----:B------:R-:W-:Y:S02]  /*c790*/  IMAD.MOV.U32 R15, RZ, RZ, R58 ;  /* 0x000000ffff0f7224 */ /* 0x000fe400078e003a */
[----:B------:R-:W-:Y:S01]  /*c7a0*/  IMAD.MOV.U32 R14, RZ, RZ, R16 ;  /* 0x000000ffff0e7224 */ /* 0x000fe200078e0010 */
[----:B------:R-:W-:Y:S01]  /*c7b0*/  MOV R16, R13 ;  /* 0x0000000d00107202 */ /* 0x000fe20000000f00 */
[----:B------:R-:W-:-:S07]  /*c7c0*/  IMAD.MOV.U32 R58, RZ, RZ, R55 ;  /* 0x000000ffff3a7224 */ /* 0x000fce00078e0037 */
.L_x_47733:
[----:B------:R-:W-:Y:S05]  /*c7d0*/  BSYNC B1 ;  /* 0x0000000000017941 */ /* 0x000fea0003800000 */
.L_x_47731:
        /* <DEDUP_REMOVED lines=16> */
.L_x_47735:
[----:B------:R-:W-:Y:S01]  /*c8e0*/  IMAD.MOV.U32 R60, RZ, RZ, R19 ;  /* 0x000000ffff3c7224 */ /* 0x000fe200078e0013 */
[----:B------:R-:W-:Y:S01]  /*c8f0*/  MOV R38, R71 ;  /* 0x0000004700267202 */ /* 0x000fe20000000f00 */
[----:B------:R-:W-:Y:S02]  /*c900*/  IMAD.MOV.U32 R19, RZ, RZ, R40 ;  /* 0x000000ffff137224 */ /* 0x000fe400078e0028 */
[----:B------:R-:W-:-:S07]  /*c910*/  IMAD.MOV.U32 R71, RZ, RZ, R12 ;  /* 0x000000ffff477224 */ /* 0x000fce00078e000c */
.L_x_47736:
[----:B------:R-:W-:Y:S05]  /*c920*/  BSYNC B1 ;  /* 0x0000000000017941 */ /* 0x000fea0003800000 */
.L_x_47734:
        /* <DEDUP_REMOVED lines=9> */
.L_x_47738:
[----:B------:R-:W-:Y:S01]  /*c9c0*/  IMAD.MOV.U32 R27, RZ, RZ, R60 ;  /* 0x000000ffff1b7224 */ /* 0x000fe200078e003c */
[----:B------:R-:W-:Y:S01]  /*c9d0*/  MOV R13, R38 ;  /* 0x00000026000d7202 */ /* 0x000fe20000000f00 */
[----:B------:R-:W-:Y:S02]  /*c9e0*/  IMAD.MOV.U32 R60, RZ, RZ, R29 ;  /* 0x000000ffff3c7224 */ /* 0x000fe400078e001d */
[----:B------:R-:W-:-:S07]  /*c9f0*/  IMAD.MOV.U32 R38, RZ, RZ, R11 ;  /* 0x000000ffff267224 */ /* 0x000fce00078e000b */
.L_x_47739:
[----:B------:R-:W-:Y:S05]  /*ca00*/  BSYNC B1 ;  /* 0x0000000000017941 */ /* 0x000fea0003800000 */
.L_x_47737:
        /* <DEDUP_REMOVED lines=9> */
.L_x_47741:
[----:B------:R-:W-:Y:S01]  /*caa0*/  IMAD.MOV.U32 R40, RZ, RZ, R27 ;  /* 0x000000ffff287224 */ /* 0x000fe200078e001b */
[----:B------:R-:W-:Y:S01]  /*cab0*/  MOV R12, R13 ;  /* 0x0000000d000c7202 */ /* 0x000fe20000000f00 */
[----:B------:R-:W-:Y:S02]  /*cac0*/  IMAD.MOV.U32 R27, RZ, RZ, R42 ;  /* 0x000000ffff1b7224 */ /* 0x000fe400078e002a */
[----:B------:R-:W-:-:S07]  /*cad0*/  IMAD.MOV.U32 R13, RZ, RZ, R10 ;  /* 0x000000ffff0d7224 */ /* 0x000fce00078e000a */
.L_x_47742:
[----:B------:R-:W-:Y:S05]  /*cae0*/  BSYNC B1 ;  /* 0x0000000000017941 */ /* 0x000fea0003800000 */
.L_x_47740:
        /* <DEDUP_REMOVED lines=9> */
.L_x_47744:
[----:B------:R-:W-:Y:S01]  /*cb80*/  IMAD.MOV.U32 R29, RZ, RZ, R40 ;  /* 0x000000ffff1d7224 */ /* 0x000fe200078e0028 */
[----:B------:R-:W-:Y:S01]  /*cb90*/  MOV R11, R12 ;  /* 0x0000000c000b7202 */ /* 0x000fe20000000f00 */
[----:B------:R-:W-:Y:S02]  /*cba0*/  IMAD.MOV.U32 R40, RZ, RZ, R53 ;  /* 0x000000ffff287224 */ /* 0x000fe400078e0035 */
[----:B------:R-:W-:-:S07]  /*cbb0*/  IMAD.MOV.U32 R12, RZ, RZ, R31 ;  /* 0x000000ffff0c7224 */ /* 0x000fce00078e001f */
.L_x_47745:
[----:B------:R-:W-:Y:S05]  /*cbc0*/  BSYNC B1 ;  /* 0x0000000000017941 */ /* 0x000fea0003800000 */
.L_x_47743:
        /* <DEDUP_REMOVED lines=9> */
.L_x_47747:
[----:B------:R-:W-:Y:S01]  /*cc60*/  IMAD.MOV.U32 R42, RZ, RZ, R29 ;  /* 0x000000ffff2a7224 */ /* 0x000fe200078e001d */
[----:B------:R-:W-:Y:S01]  /*cc70*/  MOV R10, R11 ;  /* 0x0000000b000a7202 */ /* 0x000fe20000000f00 */
[----:B------:R-:W-:Y:S02]  /*cc80*/  IMAD.MOV.U32 R29, RZ, RZ, R44 ;  /* 0x000000ffff1d7224 */ /* 0x000fe400078e002c */
[----:B------:R-:W-:-:S07]  /*cc90*/  IMAD.MOV.U32 R11, RZ, RZ, R8 ;  /* 0x000000ffff0b7224 */ /* 0x000fce00078e0008 */
.L_x_47748:
[----:B------:R-:W-:Y:S05]  /*cca0*/  BSYNC B1 ;  /* 0x0000000000017941 */ /* 0x000fea0003800000 */
.L_x_47746:
        /* <DEDUP_REMOVED lines=9> */
.L_x_47750:
[----:B------:R-:W-:Y:S01]  /*cd40*/  IMAD.MOV.U32 R39, RZ, RZ, R42 ;  /* 0x000000ffff277224 */ /* 0x000fe200078e002a */
[----:B------:R-:W-:Y:S01]  /*cd50*/  MOV R31, R10 ;  /* 0x0000000a001f7202 */ /* 0x000fe20000000f00 */
[----:B------:R-:W-:Y:S02]  /*cd60*/  IMAD.MOV.U32 R42, RZ, RZ, R33 ;  /* 0x000000ffff2a7224 */ /* 0x000fe400078e0021 */
[----:B------:R-:W-:-:S07]  /*cd70*/  IMAD.MOV.U32 R10, RZ, RZ, R9 ;  /* 0x000000ffff0a7224 */ /* 0x000fce00078e0009 */
.L_x_47751:
[----:B------:R-:W-:Y:S05]  /*cd80*/  BSYNC B1 ;  /* 0x0000000000017941 */ /* 0x000fea0003800000 */
.L_x_47749:
        /* <DEDUP_REMOVED lines=9> */
.L_x_47753:
[----:B------:R-:W-:Y:S01]  /*ce20*/  IMAD.MOV.U32 R44, RZ, RZ, R39 ;  /* 0x000000ffff2c7224 */ /* 0x000fe200078e0027 */
[----:B------:R-:W-:Y:S01]  /*ce30*/  MOV R8, R31 ;  /* 0x0000001f00087202 */ /* 0x000fe20000000f00 */
[----:B------:R-:W-:Y:S02]  /*ce40*/  IMAD.MOV.U32 R39, RZ, RZ, R56 ;  /* 0x000000ffff277224 */ /* 0x000fe400078e0038 */
[----:B------:R-:W-:-:S07]  /*ce50*/  IMAD.MOV.U32 R31, RZ, RZ, R46 ;  /* 0x000000ffff1f7224 */ /* 0x000fce00078e002e */
.L_x_47754:
[----:B------:R-:W-:Y:S05]  /*ce60*/  BSYNC B1 ;  /* 0x0000000000017941 */ /* 0x000fea0003800000 */
.L_x_47752:
        /* <DEDUP_REMOVED lines=9> */
.L_x_47756:
[----:B------:R-:W-:Y:S01]  /*cf00*/  IMAD.MOV.U32 R9, RZ, RZ, R44 ;  /* 0x000000ffff097224 */ /* 0x000fe200078e002c */
[----:B------:R-:W-:Y:S01]  /*cf10*/  MOV R46, R8 ;  /* 0x00000008002e7202 */ /* 0x000fe20000000f00 */
[----:B------:R-:W-:Y:S02]  /*cf20*/  IMAD.MOV.U32 R44, RZ, RZ, R35 ;  /* 0x000000ffff2c7224 */ /* 0x000fe400078e0023 */
[----:B------:R-:W-:-:S07]  /*cf30*/  IMAD.MOV.U32 R8, RZ, RZ, R7 ;  /* 0x000000ffff087224 */ /* 0x000fce00078e0007 */
.L_x_47757:
[----:B------:R-:W-:Y:S05]  /*cf40*/  BSYNC B1 ;  /* 0x0000000000017941 */ /* 0x000fea0003800000 */
.L_x_47755:
        /* <DEDUP_REMOVED lines=9> */
.L_x_47759:
[----:B------:R-:W-:Y:S01]  /*cfe0*/  IMAD.MOV.U32 R33, RZ, RZ, R9 ;  /* 0x000000ffff217224 */ /* 0x000fe200078e0009 */
[----:B------:R-:W-:Y:S01]  /*cff0*/  MOV R7, R46 ;  /* 0x0000002e00077202 */ /* 0x000fe20000000f00 */
[----:B------:R-:W-:Y:S02]  /*d000*/  IMAD.MOV.U32 R9, RZ, RZ, R6 ;  /* 0x000000ffff097224 */ /* 0x000fe400078e0006 */
[----:B------:R-:W-:-:S07]  /*d010*/  IMAD.MOV.U32 R46, RZ, RZ, R5 ;  /* 0x000000ffff2e7224 */ /* 0x000fce00078e0005 */
.L_x_47760:
[----:B------:R-:W-:Y:S05]  /*d020*/  BSYNC B1 ;  /* 0x0000000000017941 */ /* 0x000fea0003800000 */
.L_x_47758:
        /* <DEDUP_REMOVED lines=9> */
.L_x_47762:
[----:B------:R-:W-:Y:S01]  /*d0c0*/  IMAD.MOV.U32 R6, RZ, RZ, R33 ;  /* 0x000000ffff067224 */ /* 0x000fe200078e0021 */
[----:B------:R-:W-:Y:S01]  /*d0d0*/  MOV R5, R7 ;  /* 0x0000000700057202 */ /* 0x000fe20000000f00 */
[----:B------:R-:W-:Y:S02]  /*d0e0*/  IMAD.MOV.U32 R33, RZ, RZ, R48 ;  /* 0x000000ffff217224 */ /* 0x000fe400078e0030 */
[----:B------:R-:W-:-:S07]  /*d0f0*/  IMAD.MOV.U32 R7, RZ, RZ, R4 ;  /* 0x000000ffff077224 */ /* 0x000fce00078e0004 */
.L_x_47763:
[----:B------:R-:W-:Y:S05]  /*d100*/  BSYNC B1 ;  /* 0x0000000000017941 */ /* 0x000fea0003800000 */
.L_x_47761:
        /* <DEDUP_REMOVED lines=9> */
.L_x_47765:
[----:B------:R-:W-:Y:S01]  /*d1a0*/  IMAD.MOV.U32 R35, RZ, RZ, R6 ;  /* 0x000000ffff237224 */ /* 0x000fe200078e0006 */
[----:B------:R-:W-:Y:S01]  /*d1b0*/  MOV R4, R5 ;  /* 0x0000000500047202 */ /* 0x000fe20000000f00 */
[----:B------:R-:W-:Y:S02]  /*d1c0*/  IMAD.MOV.U32 R6, RZ, RZ, R3 ;  /* 0x000000ffff067224 */ /* 0x000fe400078e0003 */
[----:B------:R-:W-:-:S07]  /*d1d0*/  IMAD.MOV.U32 R5, RZ, RZ, R2 ;  /* 0x000000ffff057224 */ /* 0x000fce00078e0002 */
.L_x_47766:
[----:B------:R-:W-:Y:S05]  /*d1e0*/  BSYNC B1 ;  /* 0x0000000000017941 */ /* 0x000fea0003800000 */
.L_x_47764:
        /* <DEDUP_REMOVED lines=9> */
.L_x_47768:
[----:B------:R-:W-:Y:S01]  /*d280*/  IMAD.MOV.U32 R3, RZ, RZ, R35 ;  /* 0x000000ffff037224 */ /* 0x000fe200078e0023 */
[----:B------:R-:W-:Y:S01]  /*d290*/  MOV R2, R4 ;  /* 0x0000000400027202 */ /* 0x000fe20000000f00 */
[----:B------:R-:W-:Y:S02]  /*d2a0*/  IMAD.MOV.U32 R35, RZ, RZ, R50 ;  /* 0x000000ffff237224 */ /* 0x000fe400078e0032 */
[----:B------:R-:W-:-:S07]  /*d2b0*/  IMAD.MOV.U32 R4, RZ, RZ, R37 ;  /* 0x000000ffff047224 */ /* 0x000fce00078e0025 */
.L_x_47769:
[----:B------:R-:W-:Y:S05]  /*d2c0*/  BSYNC B1 ;  /* 0x0000000000017941 */ /* 0x000fea0003800000 */
.L_x_47767:
        /* <DEDUP_REMOVED lines=9> */
.L_x_47771:
[----:B------:R-:W-:Y:S01]  /*d360*/  IMAD.MOV.U32 R45, RZ, RZ, R3 ;  /* 0x000000ffff2d7224 */ /* 0x000fe200078e0003 */
[----:B------:R-:W-:Y:S01]  /*d370*/  MOV R37, R2 ;  /* 0x0000000200257202 */ /* 0x000fe20000000f00 */
[----:B------:R-:W-:Y:S02]  /*d380*/  IMAD.MOV.U32 R3, RZ, RZ, R18 ;  /* 0x000000ffff037224 */ /* 0x000fe400078e0012 */
[----:B------:R-:W-:-:S07]  /*d390*/  IMAD.MOV.U32 R2, RZ, RZ, R17 ;  /* 0x000000ffff027224 */ /* 0x000fce00078e0011 */
.L_x_47772:
[----:B------:R-:W-:Y:S05]  /*d3a0*/  BSYNC B1 ;  /* 0x0000000000017941 */ /* 0x000fea0003800000 */
.L_x_47770:
        /* <DEDUP_REMOVED lines=9> */
.L_x_47774:
[----:B------:R-:W-:Y:S01]  /*d440*/  IMAD.MOV.U32 R18, RZ, RZ, R45 ;  /* 0x000000ffff127224 */ /* 0x000fe200078e002d */
[----:B------:R-:W-:Y:S01]  /*d450*/  MOV R17, R37 ;  /* 0x0000002500117202 */ /* 0x000fe20000000f00 */
[----:B------:R-:W-:Y:S02]  /*d460*/  IMAD.MOV.U32 R45, RZ, RZ, R58 ;  /* 0x000000ffff2d7224 */ /* 0x000fe400078e003a */
[----:B------:R-:W-:-:S07]  /*d470*/  IMAD.MOV.U32 R37, RZ, RZ, R16 ;  /* 0x000000ffff257224 */ /* 0x000fce00078e0010 */
.L_x_47775:
[----:B------:R-:W-:Y:S05]  /*d480*/  BSYNC B1 ;  /* 0x0000000000017941 */ /* 0x000fea0003800000 */
.L_x_47773:
        /* <DEDUP_REMOVED lines=9> */
.L_x_47777:
[----:B------:R-:W-:Y:S01]  /*d520*/  IMAD.MOV.U32 R47, RZ, RZ, R18 ;  /* 0x000000ffff2f7224 */ /* 0x000fe200078e0012 */
[----:B------:R-:W-:Y:S01]  /*d530*/  MOV R16, R17 ;  /* 0x0000001100107202 */ /* 0x000fe20000000f00 */
[----:B------:R-:W-:Y:S02]  /*d540*/  IMAD.MOV.U32 R18, RZ, RZ, R15 ;  /* 0x000000ffff127224 */ /* 0x000fe400078e000f */
[----:B------:R-:W-:-:S07]  /*d550*/  IMAD.MOV.U32 R17, RZ, RZ, R14 ;  /* 0x000000ffff117224 */ /* 0x000fce00078e000e */
.L_x_47778:
[----:B------:R-:W-:Y:S05]  /*d560*/  BSYNC B1 ;  /* 0x0000000000017941 */ /* 0x000fea0003800000 */
.L_x_47776:
        /* <DEDUP_REMOVED lines=16> */
.L_x_47780:
[----:B------:R-:W-:Y:S02]  /*d670*/  IMAD.MOV.U32 R36, RZ, RZ, R19 ;  /* 0x000000ffff247224 */ /* 0x000fe400078e0013 */
[----:B------:R-:W-:Y:S02]  /*d680*/  IMAD.MOV.U32 R14, RZ, RZ, R71 ;  /* 0x000000ffff0e7224 */ /* 0x000fe400078e0047 */
[----:B------:R-:W-:Y:S02]  /*d690*/  IMAD.MOV.U32 R19, RZ, RZ, R60 ;  /* 0x000000ffff137224 */ /* 0x000fe400078e003c */
[----:B------:R-:W-:-:S07]  /*d6a0*/  IMAD.MOV.U32 R71, RZ, RZ, R38 ;  /* 0x000000ffff477224 */ /* 0x000fce00078e0026 */
.L_x_47781:
[----:B------:R-:W-:Y:S05]  /*d6b0*/  BSYNC B1 ;  /* 0x0000000000017941 */ /* 0x000fea0003800000 */
.L_x_47779:
        /* <DEDUP_REMOVED lines=9> */
.L_x_47783:
[----:B------:R-:W-:Y:S02]  /*d750*/  IMAD.MOV.U32 R25, RZ, RZ, R36 ;  /* 0x000000ffff197224 */ /* 0x000fe400078e0024 */
[----:B------:R-:W-:Y:S02]  /*d760*/  IMAD.MOV.U32 R15, RZ, RZ, R14 ;  /* 0x000000ffff0f7224 */ /* 0x000fe400078e000e */
[----:B------:R-:W-:Y:S02]  /*d770*/  IMAD.MOV.U32 R36, RZ, RZ, R27 ;  /* 0x000000ffff247224 */ /* 0x000fe400078e001b */
[----:B------:R-:W-:-:S07]  /*d780*/  IMAD.MOV.U32 R14, RZ, RZ, R13 ;  /* 0x000000ffff0e7224 */ /* 0x000fce00078e000d */
.L_x_47784:
[----:B------:R-:W-:Y:S05]  /*d790*/  BSYNC B1 ;  /* 0x0000000000017941 */ /* 0x000fea0003800000 */
.L_x_47782:
        /* <DEDUP_REMOVED lines=9> */
.L_x_47786:
[----:B------:R-:W-:Y:S02]  /*d830*/  IMAD.MOV.U32 R48, RZ, RZ, R25 ;  /* 0x000000ffff307224 */ /* 0x000fe400078e0019 */
[----:B------:R-:W-:Y:S02]  /*d840*/  IMAD.MOV.U32 R38, RZ, RZ, R15 ;  /* 0x000000ffff267224 */ /* 0x000fe400078e000f */
[----:B------:R-:W-:Y:S02]  /*d850*/  IMAD.MOV.U32 R25, RZ, RZ, R40 ;  /* 0x000000ffff197224 */ /* 0x000fe400078e0028 */
[----:B------:R-:W-:-:S07]  /*d860*/  IMAD.MOV.U32 R15, RZ, RZ, R12 ;  /* 0x000000ffff0f7224 */ /* 0x000fce00078e000c */
.L_x_47787:
[----:B------:R-:W-:Y:S05]  /*d870*/  BSYNC B1 ;  /* 0x0000000000017941 */ /* 0x000fea0003800000 */
.L_x_47785:
        /* <DEDUP_REMOVED lines=9> */
.L_x_47789:
[----:B------:R-:W-:Y:S02]  /*d910*/  IMAD.MOV.U32 R27, RZ, RZ, R48 ;  /* 0x000000ffff1b7224 */ /* 0x000fe400078e0030 */
[----:B------:R-:W-:Y:S02]  /*d920*/  IMAD.MOV.U32 R13, RZ, RZ, R38 ;  /* 0x000000ffff0d7224 */ /* 0x000fe400078e0026 */
[----:B------:R-:W-:Y:S02]  /*d930*/  IMAD.MOV.U32 R48, RZ, RZ, R29 ;  /* 0x000000ffff307224 */ /* 0x000fe400078e001d */
[----:B------:R-:W-:-:S07]  /*d940*/  IMAD.MOV.U32 R38, RZ, RZ, R11 ;  /* 0x000000ffff267224 */ /* 0x000fce00078e000b */
.L_x_47790:
[----:B------:R-:W-:Y:S05]  /*d950*/  BSYNC B1 ;  /* 0x0000000000017941 */ /* 0x000fea0003800000 */
.L_x_47788:
        /* <DEDUP_REMOVED lines=9> */
.L_x_47792:
[----:B------:R-:W-:Y:S02]  /*d9f0*/  IMAD.MOV.U32 R40, RZ, RZ, R27 ;  /* 0x000000ffff287224 */ /* 0x000fe400078e001b */
[----:B------:R-:W-:Y:S02]  /*da00*/  IMAD.MOV.U32 R12, RZ, RZ, R13 ;  /* 0x000000ffff0c7224 */ /* 0x000fe400078e000d */
[----:B------:R-:W-:Y:S02]  /*da10*/  IMAD.MOV.U32 R27, RZ, RZ, R42 ;  /* 0x000000ffff1b7224 */ /* 0x000fe400078e002a */
[----:B------:R-:W-:-:S07]  /*da20*/  IMAD.MOV.U32 R13, RZ, RZ, R10 ;  /* 0x000000ffff0d7224 */ /* 0x000fce00078e000a */
.L_x_47793:
[----:B------:R-:W-:Y:S05]  /*da30*/  BSYNC B1 ;  /* 0x0000000000017941 */ /* 0x000fea0003800000 */
.L_x_47791:
        /* <DEDUP_REMOVED lines=9> */
.L_x_47795:
[----:B------:R-:W-:Y:S02]  /*dad0*/  IMAD.MOV.U32 R29, RZ, RZ, R40 ;  /* 0x000000ffff1d7224 */ /* 0x000fe400078e0028 */
[----:B------:R-:W-:Y:S02]  /*dae0*/  IMAD.MOV.U32 R11, RZ, RZ, R12 ;  /* 0x000000ffff0b7224 */ /* 0x000fe400078e000c */
[----:B------:R-:W-:Y:S02]  /*daf0*/  IMAD.MOV.U32 R40, RZ, RZ, R39 ;  /* 0x000000ffff287224 */ /* 0x000fe400078e0027 */
[----:B------:R-:W-:-:S07]  /*db00*/  IMAD.MOV.U32 R12, RZ, RZ, R31 ;  /* 0x000000ffff0c7224 */ /* 0x000fce00078e001f */
.L_x_47796:
[----:B------:R-:W-:Y:S05]  /*db10*/  BSYNC B1 ;  /* 0x0000000000017941 */ /* 0x000fea0003800000 */
.L_x_47794:
        /* <DEDUP_REMOVED lines=9> */
.L_x_47798:
[----:B------:R-:W-:Y:S02]  /*dbb0*/  IMAD.MOV.U32 R10, RZ, RZ, R29 ;  /* 0x000000ffff0a7224 */ /* 0x000fe400078e001d */
[----:B------:R-:W-:Y:S02]  /*dbc0*/  IMAD.MOV.U32 R31, RZ, RZ, R11 ;  /* 0x000000ffff1f7224 */ /* 0x000fe400078e000b */
[----:B------:R-:W-:Y:S02]  /*dbd0*/  IMAD.MOV.U32 R29, RZ, RZ, R44 ;  /* 0x000000ffff1d7224 */ /* 0x000fe400078e002c */
[----:B------:R-:W-:-:S07]  /*dbe0*/  IMAD.MOV.U32 R11, RZ, RZ, R8 ;  /* 0x000000ffff0b7224 */ /* 0x000fce00078e0008 */
.L_x_47799:
[----:B------:R-:W-:Y:S05]  /*dbf0*/  BSYNC B1 ;  /* 0x0000000000017941 */ /* 0x000fea0003800000 */
.L_x_47797:
        /* <DEDUP_REMOVED lines=9> */
.L_x_47801:
[----:B------:R-:W-:Y:S02]  /*dc90*/  IMAD.MOV.U32 R42, RZ, RZ, R10 ;  /* 0x000000ffff2a7224 */ /* 0x000fe400078e000a */
[----:B------:R-:W-:Y:S02]  /*dca0*/  IMAD.MOV.U32 R8, RZ, RZ, R31 ;  /* 0x000000ffff087224 */ /* 0x000fe400078e001f */
[----:B------:R-:W-:Y:S02]  /*dcb0*/  IMAD.MOV.U32 R10, RZ, RZ, R9 ;  /* 0x000000ffff0a7224 */ /* 0x000fe400078e0009 */
[----:B------:R-:W-:-:S07]  /*dcc0*/  IMAD.MOV.U32 R31, RZ, RZ, R46 ;  /* 0x000000ffff1f7224 */ /* 0x000fce00078e002e */
.L_x_47802:
[----:B------:R-:W-:Y:S05]  /*dcd0*/  BSYNC B1 ;  /* 0x0000000000017941 */ /* 0x000fea0003800000 */
.L_x_47800:
        /* <DEDUP_REMOVED lines=9> */
.L_x_47804:
[----:B------:R-:W-:Y:S02]  /*dd70*/  IMAD.MOV.U32 R9, RZ, RZ, R42 ;  /* 0x000000ffff097224 */ /* 0x000fe400078e002a */
[----:B------:R-:W-:Y:S02]  /*dd80*/  IMAD.MOV.U32 R44, RZ, RZ, R8 ;  /* 0x000000ffff2c7224 */ /* 0x000fe400078e0008 */
[----:B------:R-:W-:Y:S02]  /*dd90*/  IMAD.MOV.U32 R42, RZ, RZ, R33 ;  /* 0x000000ffff2a7224 */ /* 0x000fe400078e0021 */
[----:B------:R-:W-:-:S07]  /*dda0*/  IMAD.MOV.U32 R8, RZ, RZ, R7 ;  /* 0x000000ffff087224 */ /* 0x000fce00078e0007 */
.L_x_47805:
[----:B------:R-:W-:Y:S05]  /*ddb0*/  BSYNC B1 ;  /* 0x0000000000017941 */ /* 0x000fea0003800000 */
.L_x_47803:
        /* <DEDUP_REMOVED lines=9> */
.L_x_47807:
[----:B------:R-:W-:Y:S02]  /*de50*/  IMAD.MOV.U32 R46, RZ, RZ, R9 ;  /* 0x000000ffff2e7224 */ /* 0x000fe400078e0009 */
[----:B------:R-:W-:Y:S02]  /*de60*/  IMAD.MOV.U32 R7, RZ, RZ, R44 ;  /* 0x000000ffff077224 */ /* 0x000fe400078e002c */
[----:B------:R-:W-:Y:S02]  /*de70*/  IMAD.MOV.U32 R9, RZ, RZ, R6 ;  /* 0x000000ffff097224 */ /* 0x000fe400078e0006 */
[----:B------:R-:W-:-:S07]  /*de80*/  IMAD.MOV.U32 R44, RZ, RZ, R5 ;  /* 0x000000ffff2c7224 */ /* 0x000fce00078e0005 */
.L_x_47808:
[----:B------:R-:W-:Y:S05]  /*de90*/  BSYNC B1 ;  /* 0x0000000000017941 */ /* 0x000fea0003800000 */
.L_x_47806:
        /* <DEDUP_REMOVED lines=9> */
.L_x_47810:
[----:B------:R-:W-:Y:S02]  /*df30*/  IMAD.MOV.U32 R6, RZ, RZ, R46 ;  /* 0x000000ffff067224 */ /* 0x000fe400078e002e */
[----:B------:R-:W-:Y:S02]  /*df40*/  IMAD.MOV.U32 R5, RZ, RZ, R7 ;  /* 0x000000ffff057224 */ /* 0x000fe400078e0007 */
[----:B------:R-:W-:Y:S02]  /*df50*/  IMAD.MOV.U32 R46, RZ, RZ, R35 ;  /* 0x000000ffff2e7224 */ /* 0x000fe400078e0023 */
[----:B------:R-:W-:-:S07]  /*df60*/  IMAD.MOV.U32 R7, RZ, RZ, R4 ;  /* 0x000000ffff077224 */ /* 0x000fce00078e0004 */
.L_x_47811:
[----:B------:R-:W-:Y:S05]  /*df70*/  BSYNC B1 ;  /* 0x0000000000017941 */ /* 0x000fea0003800000 */
.L_x_47809:
        /* <DEDUP_REMOVED lines=9> */
.L_x_47813:
[----:B------:R-:W-:Y:S02]  /*e010*/  IMAD.MOV.U32 R50, RZ, RZ, R6 ;  /* 0x000000ffff327224 */ /* 0x000fe400078e0006 */
[----:B------:R-:W-:Y:S02]  /*e020*/  IMAD.MOV.U32 R4, RZ, RZ, R5 ;  /* 0x000000ffff047224 */ /* 0x000fe400078e0005 */
[----:B------:R-:W-:Y:S02]  /*e030*/  IMAD.MOV.U32 R6, RZ, RZ, R3 ;  /* 0x000000ffff067224 */ /* 0x000fe400078e0003 */
[----:B------:R-:W-:-:S07]  /*e040*/  IMAD.MOV.U32 R5, RZ, RZ, R2 ;  /* 0x000000ffff057224 */ /* 0x000fce00078e0002 */
.L_x_47814:
[----:B------:R-:W-:Y:S05]  /*e050*/  BSYNC B1 ;  /* 0x0000000000017941 */ /* 0x000fea0003800000 */
.L_x_47812:
        /* <DEDUP_REMOVED lines=9> */
.L_x_47816:
[----:B------:R-:W-:Y:S02]  /*e0f0*/  IMAD.MOV.U32 R3, RZ, RZ, R50 ;  /* 0x000000ffff037224 */ /* 0x000fe400078e0032 */
[----:B------:R-:W-:Y:S02]  /*e100*/  IMAD.MOV.U32 R2, RZ, RZ, R4 ;  /* 0x000000ffff027224 */ /* 0x000fe400078e0004 */
[----:B------:R-:W-:Y:S02]  /*e110*/  IMAD.MOV.U32 R50, RZ, RZ, R45 ;  /* 0x000000ffff327224 */ /* 0x000fe400078e002d */
[----:B------:R-:W-:-:S07]  /*e120*/  IMAD.MOV.U32 R4, RZ, RZ, R37 ;  /* 0x000000ffff047224 */ /* 0x000fce00078e0025 */
.L_x_47817:
[----:B------:R-:W-:Y:S05]  /*e130*/  BSYNC B1 ;  /* 0x0000000000017941 */ /* 0x000fea0003800000 */
.L_x_47815:
        /* <DEDUP_REMOVED lines=9> */
.L_x_47819:
[----:B------:R-:W-:Y:S02]  /*e1d0*/  IMAD.MOV.U32 R56, RZ, RZ, R3 ;  /* 0x000000ffff387224 */ /* 0x000fe400078e0003 */
[----:B------:R-:W-:Y:S02]  /*e1e0*/  IMAD.MOV.U32 R33, RZ, RZ, R2 ;  /* 0x000000ffff217224 */ /* 0x000fe400078e0002 */
[----:B------:R-:W-:Y:S02]  /*e1f0*/  IMAD.MOV.U32 R3, RZ, RZ, R18 ;  /* 0x000000ffff037224 */ /* 0x000fe400078e0012 */
[----:B------:R-:W-:-:S07]  /*e200*/  IMAD.MOV.U32 R2, RZ, RZ, R17 ;  /* 0x000000ffff027224 */ /* 0x000fce00078e0011 */
.L_x_47820:
[----:B------:R-:W-:Y:S05]  /*e210*/  BSYNC B1 ;  /* 0x0000000000017941 */ /* 0x000fea0003800000 */
.L_x_47818:
        /* <DEDUP_REMOVED lines=9> */
.L_x_47822:
[----:B------:R-:W-:Y:S02]  /*e2b0*/  IMAD.MOV.U32 R18, RZ, RZ, R56 ;  /* 0x000000ffff127224 */ /* 0x000fe400078e0038 */
[----:B------:R-:W-:Y:S02]  /*e2c0*/  IMAD.MOV.U32 R17, RZ, RZ, R33 ;  /* 0x000000ffff117224 */ /* 0x000fe400078e0021 */
[----:B------:R-:W-:Y:S02]  /*e2d0*/  IMAD.MOV.U32 R56, RZ, RZ, R47 ;  /* 0x000000ffff387224 */ /* 0x000fe400078e002f */
[----:B------:R-:W-:-:S07]  /*e2e0*/  IMAD.MOV.U32 R33, RZ, RZ, R16 ;  /* 0x000000ffff217224 */ /* 0x000fce00078e0010 */
.L_x_47823:
[----:B------:R-:W-:Y:S05]  /*e2f0*/  BSYNC B1 ;  /* 0x0000000000017941 */ /* 0x000fea0003800000 */
.L_x_47821:
        /* <DEDUP_REMOVED lines=16> */
.L_x_47825:
[----:B------:R-:W-:Y:S02]  /*e400*/  IMAD.MOV.U32 R34, RZ, RZ, R19 ;  /* 0x000000ffff227224 */ /* 0x000fe400078e0013 */
[----:B------:R-:W-:Y:S01]  /*e410*/  IMAD.MOV.U32 R16, RZ, RZ, R71 ;  /* 0x000000ffff107224 */ /* 0x000fe200078e0047 */
[----:B------:R-:W-:Y:S01]  /*e420*/  MOV R71, R14 ;  /* 0x0000000e00477202 */ /* 0x000fe20000000f00 */
[----:B------:R-:W-:-:S07]  /*e430*/  IMAD.MOV.U32 R19, RZ, RZ, R36 ;  /* 0x000000ffff137224 */ /* 0x000fce00078e0024 */
.L_x_47826:
[----:B------:R-:W-:Y:S05]  /*e440*/  BSYNC B1 ;  /* 0x0000000000017941 */ /* 0x000fea0003800000 */
.L_x_47824:
        /* <DEDUP_REMOVED lines=9> */
.L_x_47828:
[----:B------:R-:W-:Y:S02]  /*e4e0*/  IMAD.MOV.U32 R35, RZ, RZ, R34 ;  /* 0x000000ffff237224 */ /* 0x000fe400078e0022 */
[----:B------:R-:W-:Y:S01]  /*e4f0*/  IMAD.MOV.U32 R23, RZ, RZ, R16 ;  /* 0x000000ffff177224 */ /* 0x000fe200078e0010 */
[----:B------:R-:W-:Y:S01]  /*e500*/  MOV R16, R15 ;  /* 0x0000000f00107202 */ /* 0x000fe20000000f00 */
[----:B------:R-:W-:-:S07]  /*e510*/  IMAD.MOV.U32 R34, RZ, RZ, R25 ;  /* 0x000000ffff227224 */ /* 0x000fce00078e0019 */
.L_x_47829:
[----:B------:R-:W-:Y:S05]  /*e520*/  BSYNC B1 ;  /* 0x0000000000017941 */ /* 0x000fea0003800000 */
.L_x_47827:
        /* <DEDUP_REMOVED lines=9> */
.L_x_47831:
[----:B------:R-:W-:Y:S02]  /*e5c0*/  IMAD.MOV.U32 R36, RZ, RZ, R35 ;  /* 0x000000ffff247224 */ /* 0x000fe400078e0023 */
[----:B------:R-:W-:Y:S01]  /*e5d0*/  IMAD.MOV.U32 R14, RZ, RZ, R23 ;  /* 0x000000ffff0e7224 */ /* 0x000fe200078e0017 */
[----:B------:R-:W-:Y:S01]  /*e5e0*/  MOV R23, R38 ;  /* 0x0000002600177202 */ /* 0x000fe20000000f00 */
[----:B------:R-:W-:-:S07]  /*e5f0*/  IMAD.MOV.U32 R35, RZ, RZ, R48 ;  /* 0x000000ffff237224 */ /* 0x000fce00078e0030 */
.L_x_47832:
[----:B------:R-:W-:Y:S05]  /*e600*/  BSYNC B1 ;  /* 0x0000000000017941 */ /* 0x000fea0003800000 */
.L_x_47830:
        /* <DEDUP_REMOVED lines=9> */
.L_x_47834:
[----:B------:R-:W-:Y:S02]  /*e6a0*/  IMAD.MOV.U32 R25, RZ, RZ, R36 ;  /* 0x000000ffff197224 */ /* 0x000fe400078e0024 */
[----:B------:R-:W-:Y:S01]  /*e6b0*/  IMAD.MOV.U32 R15, RZ, RZ, R14 ;  /* 0x000000ffff0f7224 */ /* 0x000fe200078e000e */
[----:B------:R-:W-:Y:S01]  /*e6c0*/  MOV R14, R13 ;  /* 0x0000000d000e7202 */ /* 0x000fe20000000f00 */
[----:B------:R-:W-:-:S07]  /*e6d0*/  IMAD.MOV.U32 R36, RZ, RZ, R27 ;  /* 0x000000ffff247224 */ /* 0x000fce00078e001b */
.L_x_47835:
[----:B------:R-:W-:Y:S05]  /*e6e0*/  BSYNC B1 ;  /* 0x0000000000017941 */ /* 0x000fea0003800000 */
.L_x_47833:
        /* <DEDUP_REMOVED lines=9> */
.L_x_47837:
[----:B------:R-:W-:Y:S02]  /*e780*/  IMAD.MOV.U32 R48, RZ, RZ, R25 ;  /* 0x000000ffff307224 */ /* 0x000fe400078e0019 */
[----:B------:R-:W-:Y:S01]  /*e790*/  IMAD.MOV.U32 R38, RZ, RZ, R15 ;  /* 0x000000ffff267224 */ /* 0x000fe200078e000f */
[----:B------:R-:W-:Y:S01]  /*e7a0*/  MOV R15, R12 ;  /* 0x0000000c000f7202 */ /* 0x000fe20000000f00 */
[----:B------:R-:W-:-:S07]  /*e7b0*/  IMAD.MOV.U32 R25, RZ, RZ, R40 ;  /* 0x000000ffff197224 */ /* 0x000fce00078e0028 */
.L_x_47838:
[----:B------:R-:W-:Y:S05]  /*e7c0*/  BSYNC B1 ;  /* 0x0000000000017941 */ /* 0x000fea0003800000 */
.L_x_47836:
        /* <DEDUP_REMOVED lines=9> */
.L_x_47840:
[----:B------:R-:W-:Y:S02]  /*e860*/  IMAD.MOV.U32 R13, RZ, RZ, R48 ;  /* 0x000000ffff0d7224 */ /* 0x000fe400078e0030 */
[----:B------:R-:W-:Y:S01]  /*e870*/  IMAD.MOV.U32 R12, RZ, RZ, R38 ;  /* 0x000000ffff0c7224 */ /* 0x000fe200078e0026 */
[----:B------:R-:W-:Y:S01]  /*e880*/  MOV R38, R11 ;  /* 0x0000000b00267202 */ /* 0x000fe20000000f00 */
[----:B------:R-:W-:-:S07]  /*e890*/  IMAD.MOV.U32 R48, RZ, RZ, R29 ;  /* 0x000000ffff307224 */ /* 0x000fce00078e001d */
.L_x_47841:
[----:B------:R-:W-:Y:S05]  /*e8a0*/  BSYNC B1 ;  /* 0x0000000000017941 */ /* 0x000fea0003800000 */
.L_x_47839:
        /* <DEDUP_REMOVED lines=9> */
.L_x_47843:
[----:B------:R-:W-:Y:S02]  /*e940*/  IMAD.MOV.U32 R27, RZ, RZ, R13 ;  /* 0x000000ffff1b7224 */ /* 0x000fe400078e000d */
[----:B------:R-:W-:Y:S01]  /*e950*/  IMAD.MOV.U32 R11, RZ, RZ, R12 ;  /* 0x000000ffff0b7224 */ /* 0x000fe200078e000c */
[----:B------:R-:W-:Y:S01]  /*e960*/  MOV R12, R31 ;  /* 0x0000001f000c7202 */ /* 0x000fe20000000f00 */
[----:B------:R-:W-:-:S07]  /*e970*/  IMAD.MOV.U32 R13, RZ, RZ, R10 ;  /* 0x000000ffff0d7224 */ /* 0x000fce00078e000a */
.L_x_47844:
[----:B------:R-:W-:Y:S05]  /*e980*/  BSYNC B1 ;  /* 0x0000000000017941 */ /* 0x000fea0003800000 */
.L_x_47842:
        /* <DEDUP_REMOVED lines=9> */
.L_x_47846:
[----:B------:R-:W-:Y:S02]  /*ea20*/  IMAD.MOV.U32 R10, RZ, RZ, R27 ;  /* 0x000000ffff0a7224 */ /* 0x000fe400078e001b */
[----:B------:R-:W-:Y:S01]  /*ea30*/  IMAD.MOV.U32 R29, RZ, RZ, R11 ;  /* 0x000000ffff1d7224 */ /* 0x000fe200078e000b */
[----:B------:R-:W-:Y:S01]  /*ea40*/  MOV R11, R8 ;  /* 0x00000008000b7202 */ /* 0x000fe20000000f00 */
[----:B------:R-:W-:-:S07]  /*ea50*/  IMAD.MOV.U32 R27, RZ, RZ, R42 ;  /* 0x000000ffff1b7224 */ /* 0x000fce00078e002a */
.L_x_47847:
[----:B------:R-:W-:Y:S05]  /*ea60*/  BSYNC B1 ;  /* 0x0000000000017941 */ /* 0x000fea0003800000 */
.L_x_47845:
        /* <DEDUP_REMOVED lines=9> */
.L_x_47849:
[----:B------:R-:W-:Y:S02]  /*eb00*/  IMAD.MOV.U32 R31, RZ, RZ, R10 ;  /* 0x000000ffff1f7224 */ /* 0x000fe400078e000a */
[----:B------:R-:W-:Y:S01]  /*eb10*/  IMAD.MOV.U32 R8, RZ, RZ, R29 ;  /* 0x000000ffff087224 */ /* 0x000fe200078e001d */
[----:B------:R-:W-:Y:S01]  /*eb20*/  MOV R29, R44 ;  /* 0x0000002c001d7202 */ /* 0x000fe20000000f00 */
[----:B------:R-:W-:-:S07]  /*eb30*/  IMAD.MOV.U32 R10, RZ, RZ, R9 ;  /* 0x000000ffff0a7224 */ /* 0x000fce00078e0009 */
.L_x_47850:
[----:B------:R-:W-:Y:S05]  /*eb40*/  BSYNC B1 ;  /* 0x0000000000017941 */ /* 0x000fea0003800000 */
.L_x_47848:
        /* <DEDUP_REMOVED lines=9> */
.L_x_47852:
[----:B------:R-:W-:Y:S02]  /*ebe0*/  IMAD.MOV.U32 R9, RZ, RZ, R31 ;  /* 0x000000ffff097224 */ /* 0x000fe400078e001f */
[----:B------:R-:W-:Y:S01]  /*ebf0*/  IMAD.MOV.U32 R40, RZ, RZ, R8 ;  /* 0x000000ffff287224 */ /* 0x000fe200078e0008 */
[----:B------:R-:W-:Y:S01]  /*ec00*/  MOV R8, R7 ;  /* 0x0000000700087202 */ /* 0x000fe20000000f00 */
[----:B------:R-:W-:-:S07]  /*ec10*/  IMAD.MOV.U32 R31, RZ, RZ, R46 ;  /* 0x000000ffff1f7224 */ /* 0x000fce00078e002e */
.L_x_47853:
[----:B------:R-:W-:Y:S05]  /*ec20*/  BSYNC B1 ;  /* 0x0000000000017941 */ /* 0x000fea0003800000 */
.L_x_47851:
        /* <DEDUP_REMOVED lines=9> */
.L_x_47855:
[----:B------:R-:W-:Y:S02]  /*ecc0*/  IMAD.MOV.U32 R37, RZ, RZ, R9 ;  /* 0x000000ffff257224 */ /* 0x000fe400078e0009 */
[----:B------:R-:W-:Y:S01]  /*ecd0*/  IMAD.MOV.U32 R7, RZ, RZ, R40 ;  /* 0x000000ffff077224 */ /* 0x000fe200078e0028 */
[----:B------:R-:W-:Y:S01]  /*ece0*/  MOV R40, R5 ;  /* 0x0000000500287202 */ /* 0x000fe20000000f00 */
[----:B------:R-:W-:-:S07]  /*ecf0*/  IMAD.MOV.U32 R9, RZ, RZ, R6 ;  /* 0x000000ffff097224 */ /* 0x000fce00078e0006 */
.L_x_47856:
[----:B------:R-:W-:Y:S05]  /*ed00*/  BSYNC B1 ;  /* 0x0000000000017941 */ /* 0x000fea0003800000 */
.L_x_47854:
        /* <DEDUP_REMOVED lines=9> */
.L_x_47858:
[----:B------:R-:W-:Y:S02]  /*eda0*/  IMAD.MOV.U32 R6, RZ, RZ, R37 ;  /* 0x000000ffff067224 */ /* 0x000fe400078e0025 */
[----:B------:R-:W-:Y:S01]  /*edb0*/  IMAD.MOV.U32 R5, RZ, RZ, R7 ;  /* 0x000000ffff057224 */ /* 0x000fe200078e0007 */
[----:B------:R-:W-:Y:S01]  /*edc0*/  MOV R7, R4 ;  /* 0x0000000400077202 */ /* 0x000fe20000000f00 */
[----:B------:R-:W-:-:S07]  /*edd0*/  IMAD.MOV.U32 R37, RZ, RZ, R50 ;  /* 0x000000ffff257224 */ /* 0x000fce00078e0032 */
.L_x_47859:
[----:B------:R-:W-:Y:S05]  /*ede0*/  BSYNC B1 ;  /* 0x0000000000017941 */ /* 0x000fea0003800000 */
.L_x_47857:
        /* <DEDUP_REMOVED lines=9> */
.L_x_47861:
[----:B------:R-:W-:Y:S02]  /*ee80*/  IMAD.MOV.U32 R39, RZ, RZ, R6 ;  /* 0x000000ffff277224 */ /* 0x000fe400078e0006 */
[----:B------:R-:W-:Y:S01]  /*ee90*/  IMAD.MOV.U32 R4, RZ, RZ, R5 ;  /* 0x000000ffff047224 */ /* 0x000fe200078e0005 */
[----:B------:R-:W-:Y:S01]  /*eea0*/  MOV R5, R2 ;  /* 0x0000000200057202 */ /* 0x000fe20000000f00 */
[----:B------:R-:W-:-:S07]  /*eeb0*/  IMAD.MOV.U32 R6, RZ, RZ, R3 ;  /* 0x000000ffff067224 */ /* 0x000fce00078e0003 */
.L_x_47862:
[----:B------:R-:W-:Y:S05]  /*eec0*/  BSYNC B1 ;  /* 0x0000000000017941 */ /* 0x000fea0003800000 */
.L_x_47860:
        /* <DEDUP_REMOVED lines=9> */
.L_x_47864:
[----:B------:R-:W-:Y:S02]  /*ef60*/  IMAD.MOV.U32 R3, RZ, RZ, R39 ;  /* 0x000000ffff037224 */ /* 0x000fe400078e0027 */
[----:B------:R-:W-:Y:S01]  /*ef70*/  IMAD.MOV.U32 R2, RZ, RZ, R4 ;  /* 0x000000ffff027224 */ /* 0x000fe200078e0004 */
[----:B------:R-:W-:Y:S01]  /*ef80*/  MOV R4, R33 ;  /* 0x0000002100047202 */ /* 0x000fe20000000f00 */
[----:B------:R-:W-:-:S07]  /*ef90*/  IMAD.MOV.U32 R39, RZ, RZ, R56 ;  /* 0x000000ffff277224 */ /* 0x000fce00078e0038 */
.L_x_47865:
[----:B------:R-:W-:Y:S05]  /*efa0*/  BSYNC B1 ;  /* 0x0000000000017941 */ /* 0x000fea0003800000 */
.L_x_47863:
        /* <DEDUP_REMOVED lines=9> */
.L_x_47867:
[----:B------:R-:W-:Y:S02]  /*f040*/  IMAD.MOV.U32 R42, RZ, RZ, R3 ;  /* 0x000000ffff2a7224 */ /* 0x000fe400078e0003 */
[----:B------:R-:W-:Y:S01]  /*f050*/  IMAD.MOV.U32 R33, RZ, RZ, R2 ;  /* 0x000000ffff217224 */ /* 0x000fe200078e0002 */
[----:B------:R-:W-:Y:S01]  /*f060*/  MOV R2, R17 ;  /* 0x0000001100027202 */ /* 0x000fe20000000f00 */
[----:B------:R-:W-:-:S07]  /*f070*/  IMAD.MOV.U32 R3, RZ, RZ, R18 ;  /* 0x000000ffff037224 */ /* 0x000fce00078e0012 */
.L_x_47868:
[----:B------:R-:W-:Y:S05]  /*f080*/  BSYNC B1 ;  /* 0x0000000000017941 */ /* 0x000fea0003800000 */
.L_x_47866:
        /* <DEDUP_REMOVED lines=16> */
.L_x_47870:
[----:B------:R-:W-:Y:S01]  /*f190*/  IMAD.MOV.U32 R32, RZ, RZ, R19 ;  /* 0x000000ffff207224 */ /* 0x000fe200078e0013 */
[----:B------:R-:W-:Y:S01]  /*f1a0*/  MOV R18, R71 ;  /* 0x0000004700127202 */ /* 0x000fe20000000f00 */
[----:B------:R-:W-:Y:S02]  /*f1b0*/  IMAD.MOV.U32 R19, RZ, RZ, R34 ;  /* 0x000000ffff137224 */ /* 0x000fe400078e0022 */
[----:B------:R-:W-:-:S07]  /*f1c0*/  IMAD.MOV.U32 R71, RZ, RZ, R16 ;  /* 0x000000ffff477224 */ /* 0x000fce00078e0010 */
.L_x_47871:
[----:B------:R-:W-:Y:S05]  /*f1d0*/  BSYNC B1 ;  /* 0x0000000000017941 */ /* 0x000fea0003800000 */
.L_x_47869:
        /* <DEDUP_REMOVED lines=9> */
.L_x_47873:
[----:B------:R-:W-:Y:S01]  /*f270*/  IMAD.MOV.U32 R21, RZ, RZ, R32 ;  /* 0x000000ffff157224 */ /* 0x000fe200078e0020 */
[----:B------:R-:W-:Y:S01]  /*f280*/  MOV R17, R18 ;  /* 0x0000001200117202 */ /* 0x000fe20000000f00 */
[----:B------:R-:W-:Y:S02]  /*f290*/  IMAD.MOV.U32 R32, RZ, RZ, R35 ;  /* 0x000000ffff207224 */ /* 0x000fe400078e0023 */
[----:B------:R-:W-:-:S07]  /*f2a0*/  IMAD.MOV.U32 R18, RZ, RZ, R23 ;  /* 0x000000ffff127224 */ /* 0x000fce00078e0017 */
.L_x_47874:
[----:B------:R-:W-:Y:S05]  /*f2b0*/  BSYNC B1 ;  /* 0x0000000000017941 */ /* 0x000fea0003800000 */
.L_x_47872:
        /* <DEDUP_REMOVED lines=9> */
.L_x_47876:
[----:B------:R-:W-:Y:S01]  /*f350*/  IMAD.MOV.U32 R34, RZ, RZ, R21 ;  /* 0x000000ffff227224 */ /* 0x000fe200078e0015 */
[----:B------:R-:W-:Y:S01]  /*f360*/  MOV R16, R17 ;  /* 0x0000001100107202 */ /* 0x000fe20000000f00 */
[----:B------:R-:W-:Y:S02]  /*f370*/  IMAD.MOV.U32 R21, RZ, RZ, R36 ;  /* 0x000000ffff157224 */ /* 0x000fe400078e0024 */
[----:B------:R-:W-:-:S07]  /*f380*/  IMAD.MOV.U32 R17, RZ, RZ, R14 ;  /* 0x000000ffff117224 */ /* 0x000fce00078e000e */
.L_x_47877:
[----:B------:R-:W-:Y:S05]  /*f390*/  BSYNC B1 ;  /* 0x0000000000017941 */ /* 0x000fea0003800000 */
.L_x_47875:
        /* <DEDUP_REMOVED lines=9> */
.L_x_47879:
[----:B------:R-:W-:Y:S01]  /*f430*/  IMAD.MOV.U32 R35, RZ, RZ, R34 ;  /* 0x000000ffff237224 */ /* 0x000fe200078e0022 */
[----:B------:R-:W-:Y:S01]  /*f440*/  MOV R23, R16 ;  /* 0x0000001000177202 */ /* 0x000fe20000000f00 */
[----:B------:R-:W-:Y:S02]  /*f450*/  IMAD.MOV.U32 R34, RZ, RZ, R25 ;  /* 0x000000ffff227224 */ /* 0x000fe400078e0019 */
[----:B------:R-:W-:-:S07]  /*f460*/  IMAD.MOV.U32 R16, RZ, RZ, R15 ;  /* 0x000000ffff107224 */ /* 0x000fce00078e000f */
.L_x_47880:
[----:B------:R-:W-:Y:S05]  /*f470*/  BSYNC B1 ;  /* 0x0000000000017941 */ /* 0x000fea0003800000 */
.L_x_47878:
        /* <DEDUP_REMOVED lines=9> */
.L_x_47882:
[----:B------:R-:W-:Y:S01]  /*f510*/  IMAD.MOV.U32 R14, RZ, RZ, R35 ;  /* 0x000000ffff0e7224 */ /* 0x000fe200078e0023 */
[----:B------:R-:W-:Y:S01]  /*f520*/  MOV R15, R23 ;  /* 0x00000017000f7202 */ /* 0x000fe20000000f00 */
[----:B------:R-:W-:Y:S02]  /*f530*/  IMAD.MOV.U32 R35, RZ, RZ, R48 ;  /* 0x000000ffff237224 */ /* 0x000fe400078e0030 */
[----:B------:R-:W-:-:S07]  /*f540*/  IMAD.MOV.U32 R23, RZ, RZ, R38 ;  /* 0x000000ffff177224 */ /* 0x000fce00078e0026 */
.L_x_47883:
[----:B------:R-:W-:Y:S05]  /*f550*/  BSYNC B1 ;  /* 0x0000000000017941 */ /* 0x000fea0003800000 */
.L_x_47881:
        /* <DEDUP_REMOVED lines=9> */
.L_x_47885:
[----:B------:R-:W-:Y:S01]  /*f5f0*/  IMAD.MOV.U32 R38, RZ, RZ, R14 ;  /* 0x000000ffff267224 */ /* 0x000fe200078e000e */
[----:B------:R-:W-:Y:S01]  /*f600*/  MOV R36, R15 ;  /* 0x0000000f00247202 */ /* 0x000fe20000000f00 */
[----:B------:R-:W-:Y:S02]  /*f610*/  IMAD.MOV.U32 R14, RZ, RZ, R13 ;  /* 0x000000ffff0e7224 */ /* 0x000fe400078e000d */
[----:B------:R-:W-:-:S07]  /*f620*/  IMAD.MOV.U32 R15, RZ, RZ, R12 ;  /* 0x000000ffff0f7224 */ /* 0x000fce00078e000c */
.L_x_47886:
[----:B------:R-:W-:Y:S05]  /*f630*/  BSYNC B1 ;  /* 0x0000000000017941 */ /* 0x000fea0003800000 */
.L_x_47884:
        /* <DEDUP_REMOVED lines=9> */
.L_x_47888:
[----:B------:R-:W-:Y:S01]  /*f6d0*/  IMAD.MOV.U32 R13, RZ, RZ, R38 ;  /* 0x000000ffff0d7224 */ /* 0x000fe200078e0026 */
[----:B------:R-:W-:Y:S01]  /*f6e0*/  MOV R12, R36 ;  /* 0x00000024000c7202 */ /* 0x000fe20000000f00 */
[----:B------:R-:W-:Y:S02]  /*f6f0*/  IMAD.MOV.U32 R38, RZ, RZ, R27 ;  /* 0x000000ffff267224 */ /* 0x000fe400078e001b */
[----:B------:R-:W-:-:S07]  /*f700*/  IMAD.MOV.U32 R36, RZ, RZ, R11 ;  /* 0x000000ffff247224 */ /* 0x000fce00078e000b */
.L_x_47889:
[----:B------:R-:W-:Y:S05]  /*f710*/  BSYNC B1 ;  /* 0x0000000000017941 */ /* 0x000fea0003800000 */
.L_x_47887:
        /* <DEDUP_REMOVED lines=9> */
.L_x_47891:
[----:B------:R-:W-:Y:S01]  /*f7b0*/  IMAD.MOV.U32 R44, RZ, RZ, R13 ;  /* 0x000000ffff2c7224 */ /* 0x000fe200078e000d */
[----:B------:R-:W-:Y:S01]  /*f7c0*/  MOV R11, R12 ;  /* 0x0000000c000b7202 */ /* 0x000fe20000000f00 */
[----:B------:R-:W-:Y:S02]  /*f7d0*/  IMAD.MOV.U32 R13, RZ, RZ, R10 ;  /* 0x000000ffff0d7224 */ /* 0x000fe400078e000a */
[----:B------:R-:W-:-:S07]  /*f7e0*/  IMAD.MOV.U32 R12, RZ, RZ, R29 ;  /* 0x000000ffff0c7224 */ /* 0x000fce00078e001d */
.L_x_47892:
[----:B------:R-:W-:Y:S05]  /*f7f0*/  BSYNC B1 ;  /* 0x0000000000017941 */ /* 0x000fea0003800000 */
.L_x_47890:
        /* <DEDUP_REMOVED lines=9> */
.L_x_47894:
[----:B------:R-:W-:Y:S01]  /*f890*/  IMAD.MOV.U32 R10, RZ, RZ, R44 ;  /* 0x000000ffff0a7224 */ /* 0x000fe200078e002c */
[----:B------:R-:W-:Y:S01]  /*f8a0*/  MOV R25, R11 ;  /* 0x0000000b00197202 */ /* 0x000fe20000000f00 */
[----:B------:R-:W-:Y:S02]  /*f8b0*/  IMAD.MOV.U32 R44, RZ, RZ, R31 ;  /* 0x000000ffff2c7224 */ /* 0x000fe400078e001f */
[----:B------:R-:W-:-:S07]  /*f8c0*/  IMAD.MOV.U32 R11, RZ, RZ, R8 ;  /* 0x000000ffff0b7224 */ /* 0x000fce00078e0008 */
.L_x_47895:
[----:B------:R-:W-:Y:S05]  /*f8d0*/  BSYNC B1 ;  /* 0x0000000000017941 */ /* 0x000fea0003800000 */
.L_x_47893:
        /* <DEDUP_REMOVED lines=9> */
.L_x_47897:
[----:B------:R-:W-:Y:S01]  /*f970*/  IMAD.MOV.U32 R46, RZ, RZ, R10 ;  /* 0x000000ffff2e7224 */ /* 0x000fe200078e000a */
[----:B------:R-:W-:Y:S01]  /*f980*/  MOV R8, R25 ;  /* 0x0000001900087202 */ /* 0x000fe20000000f00 */
[----:B------:R-:W-:Y:S02]  /*f990*/  IMAD.MOV.U32 R10, RZ, RZ, R9 ;  /* 0x000000ffff0a7224 */ /* 0x000fe400078e0009 */
[----:B------:R-:W-:-:S07]  /*f9a0*/  IMAD.MOV.U32 R25, RZ, RZ, R40 ;  /* 0x000000ffff197224 */ /* 0x000fce00078e0028 */
.L_x_47898:
[----:B------:R-:W-:Y:S05]  /*f9b0*/  BSYNC B1 ;  /* 0x0000000000017941 */ /* 0x000fea0003800000 */
.L_x_47896:
        /* <DEDUP_REMOVED lines=9> */
.L_x_47900:
[----:B------:R-:W-:Y:S01]  /*fa50*/  IMAD.MOV.U32 R9, RZ, RZ, R46 ;  /* 0x000000ffff097224 */ /* 0x000fe200078e002e */
[----:B------:R-:W-:Y:S01]  /*fa60*/  MOV R40, R8 ;  /* 0x0000000800287202 */ /* 0x000fe20000000f00 */
[----:B------:R-:W-:Y:S02]  /*fa70*/  IMAD.MOV.U32 R46, RZ, RZ, R37 ;  /* 0x000000ffff2e7224 */ /* 0x000fe400078e0025 */
[----:B------:R-:W-:-:S07]  /*fa80*/  IMAD.MOV.U32 R8, RZ, RZ, R7 ;  /* 0x000000ffff087224 */ /* 0x000fce00078e0007 */
.L_x_47901:
[----:B------:R-:W-:Y:S05]  /*fa90*/  BSYNC B1 ;  /* 0x0000000000017941 */ /* 0x000fea0003800000 */
.L_x_47899:
        /* <DEDUP_REMOVED lines=9> */
.L_x_47903:
[----:B------:R-:W-:Y:S01]  /*fb30*/  IMAD.MOV.U32 R48, RZ, RZ, R9 ;  /* 0x000000ffff307224 */ /* 0x000fe200078e0009 */
[----:B------:R-:W-:Y:S01]  /*fb40*/  MOV R7, R40 ;  /* 0x0000002800077202 */ /* 0x000fe20000000f00 */
[----:B------:R-:W-:Y:S02]  /*fb50*/  IMAD.MOV.U32 R9, RZ, RZ, R6 ;  /* 0x000000ffff097224 */ /* 0x000fe400078e0006 */
[----:B------:R-:W-:-:S07]  /*fb60*/  IMAD.MOV.U32 R40, RZ, RZ, R5 ;  /* 0x000000ffff287224 */ /* 0x000fce00078e0005 */
.L_x_47904:
[----:B------:R-:W-:Y:S05]  /*fb70*/  BSYNC B1 ;  /* 0x0000000000017941 */ /* 0x000fea0003800000 */
.L_x_47902:
        /* <DEDUP_REMOVED lines=9> */
.L_x_47906:
[----:B------:R-:W-:Y:S01]  /*fc10*/  IMAD.MOV.U32 R6, RZ, RZ, R48 ;  /* 0x000000ffff067224 */ /* 0x000fe200078e0030 */
[----:B------:R-:W-:Y:S01]  /*fc20*/  MOV R5, R7 ;  /* 0x0000000700057202 */ /* 0x000fe20000000f00 */
[----:B------:R-:W-:Y:S02]  /*fc30*/  IMAD.MOV.U32 R48, RZ, RZ, R39 ;  /* 0x000000ffff307224 */ /* 0x000fe400078e0027 */
[----:B------:R-:W-:-:S07]  /*fc40*/  IMAD.MOV.U32 R7, RZ, RZ, R4 ;  /* 0x000000ffff077224 */ /* 0x000fce00078e0004 */
.L_x_47907:
[----:B------:R-:W-:Y:S05]  /*fc50*/  BSYNC B1 ;  /* 0x0000000000017941 */ /* 0x000fea0003800000 */
.L_x_47905:
        /* <DEDUP_REMOVED lines=9> */
.L_x_47909:
[----:B------:R-:W-:Y:S01]  /*fcf0*/  IMAD.MOV.U32 R27, RZ, RZ, R6 ;  /* 0x000000ffff1b7224 */ /* 0x000fe200078e0006 */
[----:B------:R-:W-:Y:S01]  /*fd00*/  MOV R4, R5 ;  /* 0x0000000500047202 */ /* 0x000fe20000000f00 */
[----:B------:R-:W-:Y:S02]  /*fd10*/  IMAD.MOV.U32 R6, RZ, RZ, R3 ;  /* 0x000000ffff067224 */ /* 0x000fe400078e0003 */
[----:B------:R-:W-:-:S07]  /*fd20*/  IMAD.MOV.U32 R5, RZ, RZ, R2 ;  /* 0x000000ffff057224 */ /* 0x000fce00078e0002 */
.L_x_47910:
[----:B------:R-:W-:Y:S05]  /*fd30*/  BSYNC B1 ;  /* 0x0000000000017941 */ /* 0x000fea0003800000 */
.L_x_47908:
        /* <DEDUP_REMOVED lines=9> */
.L_x_47912:
[----:B------:R-:W-:Y:S01]  /*fdd0*/  IMAD.MOV.U32 R3, RZ, RZ, R27 ;  /* 0x000000ffff037224 */ /* 0x000fe200078e001b */
[----:B------:R-:W-:Y:S01]  /*fde0*/  MOV R2, R4 ;  /* 0x0000000400027202 */ /* 0x000fe20000000f00 */
[----:B------:R-:W-:Y:S02]  /*fdf0*/  IMAD.MOV.U32 R27, RZ, RZ, R42 ;  /* 0x000000ffff1b7224 */ /* 0x000fe400078e002a */
[----:B------:R-:W-:-:S07]  /*fe00*/  IMAD.MOV.U32 R4, RZ, RZ, R33 ;  /* 0x000000ffff047224 */ /* 0x000fce00078e0021 */
.L_x_47913:
[----:B------:R-:W-:Y:S05]  /*fe10*/  BSYNC B1 ;  /* 0x0000000000017941 */ /* 0x000fea0003800000 */
.L_x_47911:
        /* <DEDUP_REMOVED lines=16> */
.L_x_47915:
[----:B------:R-:W-:Y:S02]  /*ff20*/  IMAD.MOV.U32 R42, RZ, RZ, R19 ;  /* 0x000000ffff2a7224 */ /* 0x000fe400078e0013 */
[----:B------:R-:W-:Y:S02]  /*ff30*/  IMAD.MOV.U32 R30, RZ, RZ, R71 ;  /* 0x000000ffff1e7224 */ /* 0x000fe400078e0047 */
[----:B------:R-:W-:Y:S02]  /*ff40*/  IMAD.MOV.U32 R19, RZ, RZ, R32 ;  /* 0x000000ffff137224 */ /* 0x000fe400078e0020 */
[----:B------:R-:W-:-:S07]  /*ff50*/  IMAD.MOV.U32 R71, RZ, RZ, R18 ;  /* 0x000000ffff477224 */ /* 0x000fce00078e0012 */
.L_x_47916:
[----:B------:R-:W-:Y:S05]  /*ff60*/  BSYNC B1 ;  /* 0x0000000000017941 */ /* 0x000fea0003800000 */
.L_x_47914:
        /* <DEDUP_REMOVED lines=9> */
.L_x_47918:
[----:B------:R-:W-:Y:S02]  /*10000*/  IMAD.MOV.U32 R31, RZ, RZ, R42 ;  /* 0x000000ffff1f7224 */ /* 0x000fe400078e002a */
[----:B------:R-:W-:Y:S02]  /*10010*/  IMAD.MOV.U32 R29, RZ, RZ, R30 ;  /* 0x000000ffff1d7224 */ /* 0x000fe400078e001e */
[----:B------:R-:W-:Y:S02]  /*10020*/  IMAD.MOV.U32 R42, RZ, RZ, R21 ;  /* 0x000000ffff2a7224 */ /* 0x000fe400078e0015 */
[----:B------:R-:W-:-:S07]  /*10030*/  IMAD.MOV.U32 R30, RZ, RZ, R17 ;  /* 0x000000ffff1e7224 */ /* 0x000fce00078e0011 */
.L_x_47919:
[----:B------:R-:W-:Y:S05]  /*10040*/  BSYNC B1 ;  /* 0x0000000000017941 */ /* 0x000fea0003800000 */
.L_x_47917:
        /* <DEDUP_REMOVED lines=9> */
.L_x_47921:
[----:B------:R-:W-:Y:S02]  /*100e0*/  IMAD.MOV.U32 R32, RZ, RZ, R31 ;  /* 0x000000ffff207224 */ /* 0x000fe400078e001f */
[----:B------:R-:W-:Y:S02]  /*100f0*/  IMAD.MOV.U32 R18, RZ, RZ, R29 ;  /* 0x000000ffff127224 */ /* 0x000fe400078e001d */
[----:B------:R-:W-:Y:S02]  /*10100*/  IMAD.MOV.U32 R31, RZ, RZ, R34 ;  /* 0x000000ffff1f7224 */ /* 0x000fe400078e0022 */
[----:B------:R-:W-:-:S07]  /*10110*/  IMAD.MOV.U32 R29, RZ, RZ, R16 ;  /* 0x000000ffff1d7224 */ /* 0x000fce00078e0010 */
.L_x_47922:
[----:B------:R-:W-:Y:S05]  /*10120*/  BSYNC B1 ;  /* 0x0000000000017941 */ /* 0x000fea0003800000 */
.L_x_47920:
        /* <DEDUP_REMOVED lines=9> */
.L_x_47924:
[----:B------:R-:W-:Y:S02]  /*101c0*/  IMAD.MOV.U32 R17, RZ, RZ, R32 ;  /* 0x000000ffff117224 */ /* 0x000fe400078e0020 */
[----:B------:R-:W-:Y:S02]  /*101d0*/  IMAD.MOV.U32 R16, RZ, RZ, R18 ;  /* 0x000000ffff107224 */ /* 0x000fe400078e0012 */
[----:B------:R-:W-:Y:S02]  /*101e0*/  IMAD.MOV.U32 R32, RZ, RZ, R35 ;  /* 0x000000ffff207224 */ /* 0x000fe400078e0023 */
[----:B------:R-:W-:-:S07]  /*101f0*/  IMAD.MOV.U32 R18, RZ, RZ, R23 ;  /* 0x000000ffff127224 */ /* 0x000fce00078e0017 */
.L_x_47925:
[----:B------:R-:W-:Y:S05]  /*10200*/  BSYNC B1 ;  /* 0x0000000000017941 */ /* 0x000fea0003800000 */
.L_x_47923:
        /* <DEDUP_REMOVED lines=9> */
.L_x_47927:
[----:B------:R-:W-:Y:S02]  /*102a0*/  IMAD.MOV.U32 R23, RZ, RZ, R17 ;  /* 0x000000ffff177224 */ /* 0x000fe400078e0011 */
[----:B------:R-:W-:Y:S02]  /*102b0*/  IMAD.MOV.U32 R21, RZ, RZ, R16 ;  /* 0x000000ffff157224 */ /* 0x000fe400078e0010 */
[----:B------:R-:W-:Y:S02]  /*102c0*/  IMAD.MOV.U32 R17, RZ, RZ, R14 ;  /* 0x000000ffff117224 */ /* 0x000fe400078e000e */
[----:B------:R-:W-:-:S07]  /*102d0*/  IMAD.MOV.U32 R16, RZ, RZ, R15 ;  /* 0x000000ffff107224 */ /* 0x000fce00078e000f */
.L_x_47928:
[----:B------:R-:W-:Y:S05]  /*102e0*/  BSYNC B1 ;  /* 0x0000000000017941 */ /* 0x000fea0003800000 */
.L_x_47926:
        /* <DEDUP_REMOVED lines=9> */
.L_x_47930:
[----:B------:R-:W-:Y:S02]  /*10380*/  IMAD.MOV.U32 R14, RZ, RZ, R23 ;  /* 0x000000ffff0e7224 */ /* 0x000fe400078e0017 */
[----:B------:R-:W-:Y:S02]  /*10390*/  IMAD.MOV.U32 R15, RZ, RZ, R21 ;  /* 0x000000ffff0f7224 */ /* 0x000fe400078e0015 */
[----:B------:R-:W-:Y:S02]  /*103a0*/  IMAD.MOV.U32 R23, RZ, RZ, R38 ;  /* 0x000000ffff177224 */ /* 0x000fe400078e0026 */
[----:B------:R-:W-:-:S07]  /*103b0*/  IMAD.MOV.U32 R21, RZ, RZ, R36 ;  /* 0x000000ffff157224 */ /* 0x000fce00078e0024 */
.L_x_47931:
[----:B------:R-:W-:Y:S05]  /*103c0*/  BSYNC B1 ;  /* 0x0000000000017941 */ /* 0x000fea0003800000 */
.L_x_47929:
        /* <DEDUP_REMOVED lines=9> */
.L_x_47933:
[----:B------:R-:W-:Y:S02]  /*10460*/  IMAD.MOV.U32 R33, RZ, RZ, R14 ;  /* 0x000000ffff217224 */ /* 0x000fe400078e000e */
[----:B------:R-:W-:Y:S02]  /*10470*/  IMAD.MOV.U32 R34, RZ, RZ, R15 ;  /* 0x000000ffff227224 */ /* 0x000fe400078e000f */
[----:B------:R-:W-:Y:S02]  /*10480*/  IMAD.MOV.U32 R14, RZ, RZ, R13 ;  /* 0x000000ffff0e7224 */ /* 0x000fe400078e000d */
[----:B------:R-:W-:-:S07]  /*10490*/  IMAD.MOV.U32 R15, RZ, RZ, R12 ;  /* 0x000000ffff0f7224 */ /* 0x000fce00078e000c */
.L_x_47934:
[----:B------:R-:W-:Y:S05]  /*104a0*/  BSYNC B1 ;  /* 0x0000000000017941 */ /* 0x000fea0003800000 */
.L_x_47932:
        /* <DEDUP_REMOVED lines=9> */
.L_x_47936:
[----:B------:R-:W-:Y:S02]  /*10540*/  IMAD.MOV.U32 R13, RZ, RZ, R33 ;  /* 0x000000ffff0d7224 */ /* 0x000fe400078e0021 */
[----:B------:R-:W-:Y:S02]  /*10550*/  IMAD.MOV.U32 R12, RZ, RZ, R34 ;  /* 0x000000ffff0c7224 */ /* 0x000fe400078e0022 */
[----:B------:R-:W-:Y:S02]  /*10560*/  IMAD.MOV.U32 R33, RZ, RZ, R44 ;  /* 0x000000ffff217224 */ /* 0x000fe400078e002c */
[----:B------:R-:W-:-:S07]  /*10570*/  IMAD.MOV.U32 R34, RZ, RZ, R11 ;  /* 0x000000ffff227224 */ /* 0x000fce00078e000b */
.L_x_47937:
[----:B------:R-:W-:Y:S05]  /*10580*/  BSYNC B1 ;  /* 0x0000000000017941 */ /* 0x000fea0003800000 */
.L_x_47935:
        /* <DEDUP_REMOVED lines=9> */
.L_x_47939:
[----:B------:R-:W-:Y:S02]  /*10620*/  IMAD.MOV.U32 R35, RZ, RZ, R13 ;  /* 0x000000ffff237224 */ /* 0x000fe400078e000d */
[----:B------:R-:W-:Y:S02]  /*10630*/  IMAD.MOV.U32 R11, RZ, RZ, R12 ;  /* 0x000000ffff0b7224 */ /* 0x000fe400078e000c */
[----:B------:R-:W-:Y:S02]  /*10640*/  IMAD.MOV.U32 R13, RZ, RZ, R10 ;  /* 0x000000ffff0d7224 */ /* 0x000fe400078e000a */
[----:B------:R-:W-:-:S07]  /*10650*/  IMAD.MOV.U32 R12, RZ, RZ, R25 ;  /* 0x000000ffff0c7224 */ /* 0x000fce00078e0019 */
.L_x_47940:
[----:B------:R-:W-:Y:S05]  /*10660*/  BSYNC B1 ;  /* 0x0000000000017941 */ /* 0x000fea0003800000 */
.L_x_47938:
        /* <DEDUP_REMOVED lines=9> */
.L_x_47942:
[----:B------:R-:W-:Y:S02]  /*10700*/  IMAD.MOV.U32 R10, RZ, RZ, R35 ;  /* 0x000000ffff0a7224 */ /* 0x000fe400078e0023 */
[----:B------:R-:W-:Y:S02]  /*10710*/  IMAD.MOV.U32 R25, RZ, RZ, R11 ;  /* 0x000000ffff197224 */ /* 0x000fe400078e000b */
[----:B------:R-:W-:Y:S02]  /*10720*/  IMAD.MOV.U32 R35, RZ, RZ, R46 ;  /* 0x000000ffff237224 */ /* 0x000fe400078e002e */
[----:B------:R-:W-:-:S07]  /*10730*/  IMAD.MOV.U32 R11, RZ, RZ, R8 ;  /* 0x000000ffff0b7224 */ /* 0x000fce00078e0008 */
.L_x_47943:
[----:B------:R-:W-:Y:S05]  /*10740*/  BSYNC B1 ;  /* 0x0000000000017941 */ /* 0x000fea0003800000 */
.L_x_47941:
        /* <DEDUP_REMOVED lines=9> */
.L_x_47945:
[----:B------:R-:W-:Y:S02]  /*107e0*/  IMAD.MOV.U32 R37, RZ, RZ, R10 ;  /* 0x000000ffff257224 */ /* 0x000fe400078e000a */
[----:B------:R-:W-:Y:S02]  /*107f0*/  IMAD.MOV.U32 R8, RZ, RZ, R25 ;  /* 0x000000ffff087224 */ /* 0x000fe400078e0019 */
[----:B------:R-:W-:Y:S02]  /*10800*/  IMAD.MOV.U32 R10, RZ, RZ, R9 ;  /* 0x000000ffff0a7224 */ /* 0x000fe400078e0009 */
[----:B------:R-:W-:-:S07]  /*10810*/  IMAD.MOV.U32 R25, RZ, RZ, R40 ;  /* 0x000000ffff197224 */ /* 0x000fce00078e0028 */
.L_x_47946:
[----:B------:R-:W-:Y:S05]  /*10820*/  BSYNC B1 ;  /* 0x0000000000017941 */ /* 0x000fea0003800000 */
.L_x_47944:
        /* <DEDUP_REMOVED lines=9> */
.L_x_47948:
[----:B------:R-:W-:Y:S02]  /*108c0*/  IMAD.MOV.U32 R9, RZ, RZ, R37 ;  /* 0x000000ffff097224 */ /* 0x000fe400078e0025 */
[----:B------:R-:W-:Y:S02]  /*108d0*/  IMAD.MOV.U32 R36, RZ, RZ, R8 ;  /* 0x000000ffff247224 */ /* 0x000fe400078e0008 */
[----:B------:R-:W-:Y:S02]  /*108e0*/  IMAD.MOV.U32 R37, RZ, RZ, R48 ;  /* 0x000000ffff257224 */ /* 0x000fe400078e0030 */
[----:B------:R-:W-:-:S07]  /*108f0*/  IMAD.MOV.U32 R8, RZ, RZ, R7 ;  /* 0x000000ffff087224 */ /* 0x000fce00078e0007 */
.L_x_47949:
[----:B------:R-:W-:Y:S05]  /*10900*/  BSYNC B1 ;  /* 0x0000000000017941 */ /* 0x000fea0003800000 */
.L_x_47947:
        /* <DEDUP_REMOVED lines=9> */
.L_x_47951:
[----:B------:R-:W-:Y:S02]  /*109a0*/  IMAD.MOV.U32 R38, RZ, RZ, R9 ;  /* 0x000000ffff267224 */ /* 0x000fe400078e0009 */
[----:B------:R-:W-:Y:S02]  /*109b0*/  IMAD.MOV.U32 R7, RZ, RZ, R36 ;  /* 0x000000ffff077224 */ /* 0x000fe400078e0024 */
[----:B------:R-:W-:Y:S02]  /*109c0*/  IMAD.MOV.U32 R9, RZ, RZ, R6 ;  /* 0x000000ffff097224 */ /* 0x000fe400078e0006 */
[----:B------:R-:W-:-:S07]  /*109d0*/  IMAD.MOV.U32 R36, RZ, RZ, R5 ;  /* 0x000000ffff247224 */ /* 0x000fce00078e0005 */
.L_x_47952:
[----:B------:R-:W-:Y:S05]  /*109e0*/  BSYNC B1 ;  /* 0x0000000000017941 */ /* 0x000fea0003800000 */
.L_x_47950:
        /* <DEDUP_REMOVED lines=9> */
.L_x_47954:
[----:B------:R-:W-:Y:S02]  /*10a80*/  IMAD.MOV.U32 R6, RZ, RZ, R38 ;  /* 0x000000ffff067224 */ /* 0x000fe400078e0026 */
[----:B------:R-:W-:Y:S02]  /*10a90*/  IMAD.MOV.U32 R5, RZ, RZ, R7 ;  /* 0x000000ffff057224 */ /* 0x000fe400078e0007 */
[----:B------:R-:W-:Y:S02]  /*10aa0*/  IMAD.MOV.U32 R38, RZ, RZ, R27 ;  /* 0x000000ffff267224 */ /* 0x000fe400078e001b */
[----:B------:R-:W-:-:S07]  /*10ab0*/  IMAD.MOV.U32 R7, RZ, RZ, R4 ;  /* 0x000000ffff077224 */ /* 0x000fce00078e0004 */
.L_x_47955:
[----:B------:R-:W-:Y:S05]  /*10ac0*/  BSYNC B1 ;  /* 0x0000000000017941 */ /* 0x000fea0003800000 */
.L_x_47953:
        /* <DEDUP_REMOVED lines=9> */
.L_x_47957:
[----:B------:R-:W-:Y:S02]  /*10b60*/  IMAD.MOV.U32 R27, RZ, RZ, R6 ;  /* 0x000000ffff1b7224 */ /* 0x000fe400078e0006 */
[----:B------:R-:W-:Y:S02]  /*10b70*/  IMAD.MOV.U32 R4, RZ, RZ, R5 ;  /* 0x000000ffff047224 */ /* 0x000fe400078e0005 */
[----:B------:R-:W-:Y:S02]  /*10b80*/  IMAD.MOV.U32 R6, RZ, RZ, R3 ;  /* 0x000000ffff067224 */ /* 0x000fe400078e0003 */
[----:B------:R-:W-:-:S07]  /*10b90*/  IMAD.MOV.U32 R5, RZ, RZ, R2 ;  /* 0x000000ffff057224 */ /* 0x000fce00078e0002 */
.L_x_47958:
[----:B------:R-:W-:Y:S05]  /*10ba0*/  BSYNC B1 ;  /* 0x0000000000017941 */ /* 0x000fea0003800000 */
.L_x_47956:
        /* <DEDUP_REMOVED lines=16> */
.L_x_47960:
[----:B------:R-:W-:Y:S02]  /*10cb0*/  IMAD.MOV.U32 R2, RZ, RZ, R19 ;  /* 0x000000ffff027224 */ /* 0x000fe400078e0013 */
[----:B------:R-:W-:Y:S01]  /*10cc0*/  IMAD.MOV.U32 R28, RZ, RZ, R71 ;  /* 0x000000ffff1c7224 */ /* 0x000fe200078e0047 */
[----:B------:R-:W-:Y:S01]  /*10cd0*/  MOV R71, R30 ;  /* 0x0000001e00477202 */ /* 0x000fe20000000f00 */
[----:B------:R-:W-:-:S07]  /*10ce0*/  IMAD.MOV.U32 R19, RZ, RZ, R42 ;  /* 0x000000ffff137224 */ /* 0x000fce00078e002a */
.L_x_47961:
[----:B------:R-:W-:Y:S05]  /*10cf0*/  BSYNC B1 ;  /* 0x0000000000017941 */ /* 0x000fea0003800000 */
.L_x_47959:
        /* <DEDUP_REMOVED lines=9> */
.L_x_47963:
[----:B------:R-:W-:Y:S02]  /*10d90*/  IMAD.MOV.U32 R3, RZ, RZ, R2 ;  /* 0x000000ffff037224 */ /* 0x000fe400078e0002 */
[----:B------:R-:W-:Y:S01]  /*10da0*/  IMAD.MOV.U32 R39, RZ, RZ, R28 ;  /* 0x000000ffff277224 */ /* 0x000fe200078e001c */
[----:B------:R-:W-:Y:S01]  /*10db0*/  MOV R28, R29 ;  /* 0x0000001d001c7202 */ /* 0x000fe20000000f00 */
[----:B------:R-:W-:-:S07]  /*10dc0*/  IMAD.MOV.U32 R2, RZ, RZ, R31 ;  /* 0x000000ffff027224 */ /* 0x000fce00078e001f */
.L_x_47964:
[----:B------:R-:W-:Y:S05]  /*10dd0*/  BSYNC B1 ;  /* 0x0000000000017941 */ /* 0x000fea0003800000 */
.L_x_47962:
        /* <DEDUP_REMOVED lines=9> */
.L_x_47966:
[----:B------:R-:W-:Y:S02]  /*10e70*/  IMAD.MOV.U32 R30, RZ, RZ, R3 ;  /* 0x000000ffff1e7224 */ /* 0x000fe400078e0003 */
[----:B------:R-:W-:Y:S01]  /*10e80*/  IMAD.MOV.U32 R29, RZ, RZ, R39 ;  /* 0x000000ffff1d7224 */ /* 0x000fe200078e0027 */
[----:B------:R-:W-:Y:S01]  /*10e90*/  MOV R39, R18 ;  /* 0x0000001200277202 */ /* 0x000fe20000000f00 */
[----:B------:R-:W-:-:S07]  /*10ea0*/  IMAD.MOV.U32 R3, RZ, RZ, R32 ;  /* 0x000000ffff037224 */ /* 0x000fce00078e0020 */
.L_x_47967:
[----:B------:R-:W-:Y:S05]  /*10eb0*/  BSYNC B1 ;  /* 0x0000000000017941 */ /* 0x000fea0003800000 */
.L_x_47965:
        /* <DEDUP_REMOVED lines=9> */
.L_x_47969:
[----:B------:R-:W-:Y:S02]  /*10f50*/  IMAD.MOV.U32 R18, RZ, RZ, R30 ;  /* 0x000000ffff127224 */ /* 0x000fe400078e001e */
[----:B------:R-:W-:Y:S01]  /*10f60*/  IMAD.MOV.U32 R32, RZ, RZ, R29 ;  /* 0x000000ffff207224 */ /* 0x000fe200078e001d */
[----:B------:R-:W-:Y:S01]  /*10f70*/  MOV R29, R16 ;  /* 0x00000010001d7202 */ /* 0x000fe20000000f00 */
[----:B------:R-:W-:-:S07]  /*10f80*/  IMAD.MOV.U32 R30, RZ, RZ, R17 ;  /* 0x000000ffff1e7224 */ /* 0x000fce00078e0011 */
.L_x_47970:
[----:B------:R-:W-:Y:S05]  /*10f90*/  BSYNC B1 ;  /* 0x0000000000017941 */ /* 0x000fea0003800000 */
.L_x_47968:
        /* <DEDUP_REMOVED lines=9> */
.L_x_47972:
[----:B------:R-:W-:Y:S02]  /*11030*/  IMAD.MOV.U32 R17, RZ, RZ, R18 ;  /* 0x000000ffff117224 */ /* 0x000fe400078e0012 */
[----:B------:R-:W-:Y:S01]  /*11040*/  IMAD.MOV.U32 R16, RZ, RZ, R32 ;  /* 0x000000ffff107224 */ /* 0x000fe200078e0020 */
[----:B------:R-:W-:Y:S01]  /*11050*/  MOV R32, R21 ;  /* 0x0000001500207202 */ /* 0x000fe20000000f00 */
[----:B------:R-:W-:-:S07]  /*11060*/  IMAD.MOV.U32 R18, RZ, RZ, R23 ;  /* 0x000000ffff127224 */ /* 0x000fce00078e0017 */
.L_x_47973:
[----:B------:R-:W-:Y:S05]  /*11070*/  BSYNC B1 ;  /* 0x0000000000017941 */ /* 0x000fea0003800000 */
.L_x_47971:
        /* <DEDUP_REMOVED lines=9> */
.L_x_47975:
[----:B------:R-:W-:Y:S02]  /*11110*/  IMAD.MOV.U32 R40, RZ, RZ, R17 ;  /* 0x000000ffff287224 */ /* 0x000fe400078e0011 */
[----:B------:R-:W-:Y:S01]  /*11120*/  IMAD.MOV.U32 R21, RZ, RZ, R16 ;  /* 0x000000ffff157224 */ /* 0x000fe200078e0010 */
[----:B------:R-:W-:Y:S01]  /*11130*/  MOV R16, R15 ;  /* 0x0000000f00107202 */ /* 0x000fe20000000f00 */
[----:B------:R-:W-:-:S07]  /*11140*/  IMAD.MOV.U32 R17, RZ, RZ, R14 ;  /* 0x000000ffff117224 */ /* 0x000fce00078e000e */
.L_x_47976:
[----:B------:R-:W-:Y:S05]  /*11150*/  BSYNC B1 ;  /* 0x0000000000017941 */ /* 0x000fea0003800000 */
.L_x_47974:
        /* <DEDUP_REMOVED lines=9> */
.L_x_47978:
[----:B------:R-:W-:Y:S02]  /*111f0*/  IMAD.MOV.U32 R14, RZ, RZ, R40 ;  /* 0x000000ffff0e7224 */ /* 0x000fe400078e0028 */
[----:B------:R-:W-:Y:S01]  /*11200*/  IMAD.MOV.U32 R15, RZ, RZ, R21 ;  /* 0x000000ffff0f7224 */ /* 0x000fe200078e0015 */
[----:B------:R-:W-:Y:S01]  /*11210*/  MOV R21, R34 ;  /* 0x0000002200157202 */ /* 0x000fe20000000f00 */
[----:B------:R-:W-:-:S07]  /*11220*/  IMAD.MOV.U32 R40, RZ, RZ, R33 ;  /* 0x000000ffff287224 */ /* 0x000fce00078e0021 */
.L_x_47979:
[----:B------:R-:W-:Y:S05]  /*11230*/  BSYNC B1 ;  /* 0x0000000000017941 */ /* 0x000fea0003800000 */
.L_x_47977:
        /* <DEDUP_REMOVED lines=9> */
.L_x_47981:
[----:B------:R-:W-:Y:S02]  /*112d0*/  IMAD.MOV.U32 R34, RZ, RZ, R14 ;  /* 0x000000ffff227224 */ /* 0x000fe400078e000e */
[----:B------:R-:W-:Y:S01]  /*112e0*/  IMAD.MOV.U32 R42, RZ, RZ, R15 ;  /* 0x000000ffff2a7224 */ /* 0x000fe200078e000f */
[----:B------:R-:W-:Y:S01]  /*112f0*/  MOV R15, R12 ;  /* 0x0000000c000f7202 */ /* 0x000fe20000000f00 */
[----:B------:R-:W-:-:S07]  /*11300*/  IMAD.MOV.U32 R14, RZ, RZ, R13 ;  /* 0x000000ffff0e7224 */ /* 0x000fce00078e000d */
.L_x_47982:
[----:B------:R-:W-:Y:S05]  /*11310*/  BSYNC B1 ;  /* 0x0000000000017941 */ /* 0x000fea0003800000 */
.L_x_47980:
        /* <DEDUP_REMOVED lines=9> */
.L_x_47984:
[----:B------:R-:W-:Y:S02]  /*113b0*/  IMAD.MOV.U32 R13, RZ, RZ, R34 ;  /* 0x000000ffff0d7224 */ /* 0x000fe400078e0022 */
[----:B------:R-:W-:Y:S01]  /*113c0*/  IMAD.MOV.U32 R12, RZ, RZ, R42 ;  /* 0x000000ffff0c7224 */ /* 0x000fe200078e002a */
[----:B------:R-:W-:Y:S01]  /*113d0*/  MOV R42, R11 ;  /* 0x0000000b002a7202 */ /* 0x000fe20000000f00 */
[----:B------:R-:W-:-:S07]  /*113e0*/  IMAD.MOV.U32 R34, RZ, RZ, R35 ;  /* 0x000000ffff227224 */ /* 0x000fce00078e0023 */
.L_x_47985:
[----:B------:R-:W-:Y:S05]  /*113f0*/  BSYNC B1 ;  /* 0x0000000000017941 */ /* 0x000fea0003800000 */
.L_x_47983:
        /* <DEDUP_REMOVED lines=9> */
.L_x_47987:
[----:B------:R-:W-:Y:S02]  /*11490*/  IMAD.MOV.U32 R44, RZ, RZ, R13 ;  /* 0x000000ffff2c7224 */ /* 0x000fe400078e000d */
[----:B------:R-:W-:Y:S01]  /*114a0*/  IMAD.MOV.U32 R11, RZ, RZ, R12 ;  /* 0x000000ffff0b7224 */ /* 0x000fe200078e000c */
[----:B------:R-:W-:Y:S01]  /*114b0*/  MOV R12, R25 ;  /* 0x00000019000c7202 */ /* 0x000fe20000000f00 */
[----:B------:R-:W-:-:S07]  /*114c0*/  IMAD.MOV.U32 R13, RZ, RZ, R10 ;  /* 0x000000ffff0d7224 */ /* 0x000fce00078e000a */
.L_x_47988:
[----:B------:R-:W-:Y:S05]  /*114d0*/  BSYNC B1 ;  /* 0x0000000000017941 */ /* 0x000fea0003800000 */
.L_x_47986:
        /* <DEDUP_REMOVED lines=9> */
.L_x_47990:
[----:B------:R-:W-:Y:S02]  /*11570*/  IMAD.MOV.U32 R10, RZ, RZ, R44 ;  /* 0x000000ffff0a7224 */ /* 0x000fe400078e002c */
[----:B------:R-:W-:Y:S01]  /*11580*/  IMAD.MOV.U32 R23, RZ, RZ, R11 ;  /* 0x000000ffff177224 */ /* 0x000fe200078e000b */
[----:B------:R-:W-:Y:S01]  /*11590*/  MOV R11, R8 ;  /* 0x00000008000b7202 */ /* 0x000fe20000000f00 */
[----:B------:R-:W-:-:S07]  /*115a0*/  IMAD.MOV.U32 R44, RZ, RZ, R37 ;  /* 0x000000ffff2c7224 */ /* 0x000fce00078e0025 */
.L_x_47991:
[----:B------:R-:W-:Y:S05]  /*115b0*/  BSYNC B1 ;  /* 0x0000000000017941 */ /* 0x000fea0003800000 */
.L_x_47989:
        /* <DEDUP_REMOVED lines=9> */
.L_x_47993:
[----:B------:R-:W-:Y:S02]  /*11650*/  IMAD.MOV.U32 R25, RZ, RZ, R10 ;  /* 0x000000ffff197224 */ /* 0x000fe400078e000a */
[----:B------:R-:W-:Y:S01]  /*11660*/  IMAD.MOV.U32 R8, RZ, RZ, R23 ;  /* 0x000000ffff087224 */ /* 0x000fe200078e0017 */
[----:B------:R-:W-:Y:S01]  /*11670*/  MOV R23, R36 ;  /* 0x0000002400177202 */ /* 0x000fe20000000f00 */
[----:B------:R-:W-:-:S07]  /*11680*/  IMAD.MOV.U32 R10, RZ, RZ, R9 ;  /* 0x000000ffff0a7224 */ /* 0x000fce00078e0009 */
.L_x_47994:
[----:B------:R-:W-:Y:S05]  /*11690*/  BSYNC B1 ;  /* 0x0000000000017941 */ /* 0x000fea0003800000 */
.L_x_47992:
        /* <DEDUP_REMOVED lines=9> */
.L_x_47996:
[----:B------:R-:W-:Y:S02]  /*11730*/  IMAD.MOV.U32 R9, RZ, RZ, R25 ;  /* 0x000000ffff097224 */ /* 0x000fe400078e0019 */
[----:B------:R-:W-:Y:S01]  /*11740*/  IMAD.MOV.U32 R36, RZ, RZ, R8 ;  /* 0x000000ffff247224 */ /* 0x000fe200078e0008 */
[----:B------:R-:W-:Y:S01]  /*11750*/  MOV R8, R7 ;  /* 0x0000000700087202 */ /* 0x000fe20000000f00 */
[----:B------:R-:W-:-:S07]  /*11760*/  IMAD.MOV.U32 R25, RZ, RZ, R38 ;  /* 0x000000ffff197224 */ /* 0x000fce00078e0026 */
.L_x_47997:
[----:B------:R-:W-:Y:S05]  /*11770*/  BSYNC B1 ;  /* 0x0000000000017941 */ /* 0x000fea0003800000 */
.L_x_47995:
        /* <DEDUP_REMOVED lines=9> */
.L_x_47999:
[----:B------:R-:W-:Y:S02]  /*11810*/  IMAD.MOV.U32 R38, RZ, RZ, R9 ;  /* 0x000000ffff267224 */ /* 0x000fe400078e0009 */
[----:B------:R-:W-:Y:S01]  /*11820*/  IMAD.MOV.U32 R7, RZ, RZ, R36 ;  /* 0x000000ffff077224 */ /* 0x000fe200078e0024 */
[----:B------:R-:W-:Y:S01]  /*11830*/  MOV R36, R5 ;  /* 0x0000000500247202 */ /* 0x000fe20000000f00 */
[----:B------:R-:W-:-:S07]  /*11840*/  IMAD.MOV.U32 R9, RZ, RZ, R6 ;  /* 0x000000ffff097224 */ /* 0x000fce00078e0006 */
.L_x_48000:
[----:B------:R-:W-:Y:S05]  /*11850*/  BSYNC B1 ;  /* 0x0000000000017941 */ /* 0x000fea0003800000 */
.L_x_47998:
        /* <DEDUP_REMOVED lines=9> */
.L_x_48002:
[----:B------:R-:W-:Y:S02]  /*118f0*/  IMAD.MOV.U32 R5, RZ, RZ, R38 ;  /* 0x000000ffff057224 */ /* 0x000fe400078e0026 */
[----:B------:R-:W-:Y:S01]  /*11900*/  IMAD.MOV.U32 R6, RZ, RZ, R7 ;  /* 0x000000ffff067224 */ /* 0x000fe200078e0007 */
[----:B------:R-:W-:Y:S01]  /*11910*/  MOV R7, R4 ;  /* 0x0000000400077202 */ /* 0x000fe20000000f00 */
[----:B------:R-:W-:-:S07]  /*11920*/  IMAD.MOV.U32 R38, RZ, RZ, R27 ;  /* 0x000000ffff267224 */ /* 0x000fce00078e001b */
.L_x_48003:
[----:B------:R-:W-:Y:S05]  /*11930*/  BSYNC B1 ;  /* 0x0000000000017941 */ /* 0x000fea0003800000 */
.L_x_48001:
        /* <DEDUP_REMOVED lines=16> */
.L_x_48005:
[----:B------:R-:W-:Y:S01]  /*11a40*/  IMAD.MOV.U32 R4, RZ, RZ, R19 ;  /* 0x000000ffff047224 */ /* 0x000fe200078e0013 */
[----:B------:R-:W-:Y:S01]  /*11a50*/  MOV R26, R71 ;  /* 0x00000047001a7202 */ /* 0x000fe20000000f00 */
[----:B------:R-:W-:Y:S02]  /*11a60*/  IMAD.MOV.U32 R19, RZ, RZ, R2 ;  /* 0x000000ffff137224 */ /* 0x000fe400078e0002 */
[----:B------:R-:W-:-:S07]  /*11a70*/  IMAD.MOV.U32 R71, RZ, RZ, R28 ;  /* 0x000000ffff477224 */ /* 0x000fce00078e001c */
.L_x_48006:
[----:B------:R-:W-:Y:S05]  /*11a80*/  BSYNC B1 ;  /* 0x0000000000017941 */ /* 0x000fea0003800000 */
.L_x_48004:
        /* <DEDUP_REMOVED lines=9> */
.L_x_48008:
[----:B------:R-:W-:Y:S01]  /*11b20*/  IMAD.MOV.U32 R27, RZ, RZ, R4 ;  /* 0x000000ffff1b7224 */ /* 0x000fe200078e0004 */
[----:B------:R-:W-:Y:S01]  /*11b30*/  MOV R2, R26 ;  /* 0x0000001a00027202 */ /* 0x000fe20000000f00 */
[----:B------:R-:W-:Y:S02]  /*11b40*/  IMAD.MOV.U32 R4, RZ, RZ, R3 ;  /* 0x000000ffff047224 */ /* 0x000fe400078e0003 */
[----:B------:R-:W-:-:S07]  /*11b50*/  IMAD.MOV.U32 R26, RZ, RZ, R39 ;  /* 0x000000ffff1a7224 */ /* 0x000fce00078e0027 */
.L_x_48009:
[----:B------:R-:W-:Y:S05]  /*11b60*/  BSYNC B1 ;  /* 0x0000000000017941 */ /* 0x000fea0003800000 */
.L_x_48007:
        /* <DEDUP_REMOVED lines=9> */
.L_x_48011:
[----:B------:R-:W-:Y:S01]  /*11c00*/  IMAD.MOV.U32 R3, RZ, RZ, R27 ;  /* 0x000000ffff037224 */ /* 0x000fe200078e001b */
[----:B------:R-:W-:Y:S01]  /*11c10*/  MOV R31, R2 ;  /* 0x00000002001f7202 */ /* 0x000fe20000000f00 */
[----:B------:R-:W-:Y:S02]  /*11c20*/  IMAD.MOV.U32 R27, RZ, RZ, R30 ;  /* 0x000000ffff1b7224 */ /* 0x000fe400078e001e */
[----:B------:R-:W-:-:S07]  /*11c30*/  IMAD.MOV.U32 R2, RZ, RZ, R29 ;  /* 0x000000ffff027224 */ /* 0x000fce00078e001d */
.L_x_48012:
[----:B------:R-:W-:Y:S05]  /*11c40*/  BSYNC B1 ;  /* 0x0000000000017941 */ /* 0x000fea0003800000 */
.L_x_48010:
        /* <DEDUP_REMOVED lines=9> */
.L_x_48014:
[----:B------:R-:W-:Y:S01]  /*11ce0*/  IMAD.MOV.U32 R28, RZ, RZ, R3 ;  /* 0x000000ffff1c7224 */ /* 0x000fe200078e0003 */
[----:B------:R-:W-:Y:S01]  /*11cf0*/  MOV R29, R31 ;  /* 0x0000001f001d7202 */ /* 0x000fe20000000f00 */
[----:B------:R-:W-:Y:S02]  /*11d00*/  IMAD.MOV.U32 R3, RZ, RZ, R18 ;  /* 0x000000ffff037224 */ /* 0x000fe400078e0012 */
[----:B------:R-:W-:-:S07]  /*11d10*/  IMAD.MOV.U32 R31, RZ, RZ, R32 ;  /* 0x000000ffff1f7224 */ /* 0x000fce00078e0020 */
.L_x_48015:
[----:B------:R-:W-:Y:S05]  /*11d20*/  BSYNC B1 ;  /* 0x0000000000017941 */ /* 0x000fea0003800000 */
.L_x_48013:
        /* <DEDUP_REMOVED lines=9> */
.L_x_48017:
[----:B------:R-:W-:Y:S01]  /*11dc0*/  IMAD.MOV.U32 R33, RZ, RZ, R28 ;  /* 0x000000ffff217224 */ /* 0x000fe200078e001c */
[----:B------:R-:W-:Y:S01]  /*11dd0*/  MOV R18, R29 ;  /* 0x0000001d00127202 */ /* 0x000fe20000000f00 */
[----:B------:R-:W-:Y:S02]  /*11de0*/  IMAD.MOV.U32 R28, RZ, RZ, R17 ;  /* 0x000000ffff1c7224 */ /* 0x000fe400078e0011 */
[----:B------:R-:W-:-:S07]  /*11df0*/  IMAD.MOV.U32 R29, RZ, RZ, R16 ;  /* 0x000000ffff1d7224 */ /* 0x000fce00078e0010 */
.L_x_48018:
[----:B------:R-:W-:Y:S05]  /*11e00*/  BSYNC B1 ;  /* 0x0000000000017941 */ /* 0x000fea0003800000 */
.L_x_48016:
        /* <DEDUP_REMOVED lines=9> */
.L_x_48020:
[----:B------:R-:W-:Y:S01]  /*11ea0*/  IMAD.MOV.U32 R17, RZ, RZ, R33 ;  /* 0x000000ffff117224 */ /* 0x000fe200078e0021 */
[----:B------:R-:W-:Y:S01]  /*11eb0*/  MOV R16, R18 ;  /* 0x0000001200107202 */ /* 0x000fe20000000f00 */
[----:B------:R-:W-:Y:S02]  /*11ec0*/  IMAD.MOV.U32 R33, RZ, RZ, R40 ;  /* 0x000000ffff217224 */ /* 0x000fe400078e0028 */
[----:B------:R-:W-:-:S07]  /*11ed0*/  IMAD.MOV.U32 R18, RZ, RZ, R21 ;  /* 0x000000ffff127224 */ /* 0x000fce00078e0015 */
.L_x_48021:
[----:B------:R-:W-:Y:S05]  /*11ee0*/  BSYNC B1 ;  /* 0x0000000000017941 */ /* 0x000fea0003800000 */
.L_x_48019:
        /* <DEDUP_REMOVED lines=9> */
.L_x_48023:
[----:B------:R-:W-:Y:S01]  /*11f80*/  IMAD.MOV.U32 R21, RZ, RZ, R17 ;  /* 0x000000ffff157224 */ /* 0x000fe200078e0011 */
[----:B------:R-:W-:Y:S01]  /*11f90*/  MOV R35, R16 ;  /* 0x0000001000237202 */ /* 0x000fe20000000f00 */
[----:B------:R-:W-:Y:S02]  /*11fa0*/  IMAD.MOV.U32 R17, RZ, RZ, R14 ;  /* 0x000000ffff117224 */ /* 0x000fe400078e000e */
[----:B------:R-:W-:-:S07]  /*11fb0*/  IMAD.MOV.U32 R16, RZ, RZ, R15 ;  /* 0x000000ffff107224 */ /* 0x000fce00078e000f */
.L_x_48024:
[----:B------:R-:W-:Y:S05]  /*11fc0*/  BSYNC B1 ;  /* 0x0000000000017941 */ /* 0x000fea0003800000 */
.L_x_48022:
        /* <DEDUP_REMOVED lines=9> */
.L_x_48026:
[----:B------:R-:W-:Y:S01]  /*12060*/  IMAD.MOV.U32 R14, RZ, RZ, R21 ;  /* 0x000000ffff0e7224 */ /* 0x000fe200078e0015 */
[----:B------:R-:W-:Y:S01]  /*12070*/  MOV R15, R35 ;  /* 0x00000023000f7202 */ /* 0x000fe20000000f00 */
[----:B------:R-:W-:Y:S02]  /*12080*/  IMAD.MOV.U32 R21, RZ, RZ, R34 ;  /* 0x000000ffff157224 */ /* 0x000fe400078e0022 */
[----:B------:R-:W-:-:S07]  /*12090*/  IMAD.MOV.U32 R35, RZ, RZ, R42 ;  /* 0x000000ffff237224 */ /* 0x000fce00078e002a */
.L_x_48027:
[----:B------:R-:W-:Y:S05]  /*120a0*/  BSYNC B1 ;  /* 0x0000000000017941 */ /* 0x000fea0003800000 */
.L_x_48025:
        /* <DEDUP_REMOVED lines=9> */
.L_x_48029:
[----:B------:R-:W-:Y:S01]  /*12140*/  IMAD.MOV.U32 R37, RZ, RZ, R14 ;  /* 0x000000ffff257224 */ /* 0x000fe200078e000e */
[----:B------:R-:W-:Y:S01]  /*12150*/  MOV R30, R15 ;  /* 0x0000000f001e7202 */ /* 0x000fe20000000f00 */
[----:B------:R-:W-:Y:S02]  /*12160*/  IMAD.MOV.U32 R14, RZ, RZ, R13 ;  /* 0x000000ffff0e7224 */ /* 0x000fe400078e000d */
[----:B------:R-:W-:-:S07]  /*12170*/  IMAD.MOV.U32 R15, RZ, RZ, R12 ;  /* 0x000000ffff0f7224 */ /* 0x000fce00078e000c */
.L_x_48030:
[----:B------:R-:W-:Y:S05]  /*12180*/  BSYNC B1 ;  /* 0x0000000000017941 */ /* 0x000fea0003800000 */
.L_x_48028:
        /* <DEDUP_REMOVED lines=9> */
.L_x_48032:
[----:B------:R-:W-:Y:S01]  /*12220*/  IMAD.MOV.U32 R13, RZ, RZ, R37 ;  /* 0x000000ffff0d7224 */ /* 0x000fe200078e0025 */
[----:B------:R-:W-:Y:S01]  /*12230*/  MOV R12, R30 ;  /* 0x0000001e000c7202 */ /* 0x000fe20000000f00 */
[----:B------:R-:W-:Y:S02]  /*12240*/  IMAD.MOV.U32 R37, RZ, RZ, R44 ;  /* 0x000000ffff257224 */ /* 0x000fe400078e002c */
[----:B------:R-:W-:-:S07]  /*12250*/  IMAD.MOV.U32 R30, RZ, RZ, R11 ;  /* 0x000000ffff1e7224 */ /* 0x000fce00078e000b */
.L_x_48033:
[----:B------:R-:W-:Y:S05]  /*12260*/  BSYNC B1 ;  /* 0x0000000000017941 */ /* 0x000fea0003800000 */
.L_x_48031:
        /* <DEDUP_REMOVED lines=9> */
.L_x_48035:
[----:B------:R-:W-:Y:S01]  /*12300*/  IMAD.MOV.U32 R32, RZ, RZ, R13 ;  /* 0x000000ffff207224 */ /* 0x000fe200078e000d */
[----:B------:R-:W-:Y:S01]  /*12310*/  MOV R11, R12 ;  /* 0x0000000c000b7202 */ /* 0x000fe20000000f00 */
[----:B------:R-:W-:Y:S02]  /*12320*/  IMAD.MOV.U32 R13, RZ, RZ, R10 ;  /* 0x000000ffff0d7224 */ /* 0x000fe400078e000a */
[----:B------:R-:W-:-:S07]  /*12330*/  IMAD.MOV.U32 R12, RZ, RZ, R23 ;  /* 0x000000ffff0c7224 */ /* 0x000fce00078e0017 */
.L_x_48036:
[----:B------:R-:W-:Y:S05]  /*12340*/  BSYNC B1 ;  /* 0x0000000000017941 */ /* 0x000fea0003800000 */
.L_x_48034:
        /* <DEDUP_REMOVED lines=9> */
.L_x_48038:
[----:B------:R-:W-:Y:S01]  /*123e0*/  IMAD.MOV.U32 R10, RZ, RZ, R32 ;  /* 0x000000ffff0a7224 */ /* 0x000fe200078e0020 */
[----:B------:R-:W-:Y:S01]  /*123f0*/  MOV R23, R11 ;  /* 0x0000000b00177202 */ /* 0x000fe20000000f00 */
[----:B------:R-:W-:Y:S02]  /*12400*/  IMAD.MOV.U32 R32, RZ, RZ, R25 ;  /* 0x000000ffff207224 */ /* 0x000fe400078e0019 */
[----:B------:R-:W-:-:S07]  /*12410*/  IMAD.MOV.U32 R11, RZ, RZ, R8 ;  /* 0x000000ffff0b7224 */ /* 0x000fce00078e0008 */
.L_x_48039:
[----:B------:R-:W-:Y:S05]  /*12420*/  BSYNC B1 ;  /* 0x0000000000017941 */ /* 0x000fea0003800000 */
.L_x_48037:
        /* <DEDUP_REMOVED lines=9> */
.L_x_48041:
[----:B------:R-:W-:Y:S01]  /*124c0*/  IMAD.MOV.U32 R25, RZ, RZ, R10 ;  /* 0x000000ffff197224 */ /* 0x000fe200078e000a */
[----:B------:R-:W-:Y:S01]  /*124d0*/  MOV R8, R23 ;  /* 0x0000001700087202 */ /* 0x000fe20000000f00 */
[----:B------:R-:W-:Y:S02]  /*124e0*/  IMAD.MOV.U32 R10, RZ, RZ, R9 ;  /* 0x000000ffff0a7224 */ /* 0x000fe400078e0009 */
[----:B------:R-:W-:-:S07]  /*124f0*/  IMAD.MOV.U32 R23, RZ, RZ, R36 ;  /* 0x000000ffff177224 */ /* 0x000fce00078e0024 */
.L_x_48042:
[----:B------:R-:W-:Y:S05]  /*12500*/  BSYNC B1 ;  /* 0x0000000000017941 */ /* 0x000fea0003800000 */
.L_x_48040:
        /* <DEDUP_REMOVED lines=9> */
.L_x_48044:
[----:B------:R-:W-:Y:S01]  /*125a0*/  IMAD.MOV.U32 R34, RZ, RZ, R25 ;  /* 0x000000ffff227224 */ /* 0x000fe200078e0019 */
[----:B------:R-:W-:Y:S01]  /*125b0*/  MOV R9, R8 ;  /* 0x0000000800097202 */ /* 0x000fe20000000f00 */
[----:B------:R-:W-:Y:S02]  /*125c0*/  IMAD.MOV.U32 R25, RZ, RZ, R38 ;  /* 0x000000ffff197224 */ /* 0x000fe400078e0026 */
[----:B------:R-:W-:-:S07]  /*125d0*/  IMAD.MOV.U32 R8, RZ, RZ, R7 ;  /* 0x000000ffff087224 */ /* 0x000fce00078e0007 */
.L_x_48045:
[----:B------:R-:W-:Y:S05]  /*125e0*/  BSYNC B1 ;  /* 0x0000000000017941 */ /* 0x000fea0003800000 */
.L_x_48043:
        /* <DEDUP_REMOVED lines=9> */
.L_x_48047:
[----:B------:R-:W-:Y:S01]  /*12680*/  IMAD.MOV.U32 R7, RZ, RZ, R34 ;  /* 0x000000ffff077224 */ /* 0x000fe200078e0022 */
[----:B------:R-:W-:Y:S01]  /*12690*/  MOV R36, R9 ;  /* 0x0000000900247202 */ /* 0x000fe20000000f00 */
[----:B------:R-:W-:Y:S02]  /*126a0*/  IMAD.MOV.U32 R34, RZ, RZ, R5 ;  /* 0x000000ffff227224 */ /* 0x000fe400078e0005 */
[----:B------:R-:W-:-:S07]  /*126b0*/  IMAD.MOV.U32 R9, RZ, RZ, R6 ;  /* 0x000000ffff097224 */ /* 0x000fce00078e0006 */
.L_x_48048:
[----:B------:R-:W-:Y:S05]  /*126c0*/  BSYNC B1 ;  /* 0x0000000000017941 */ /* 0x000fea0003800000 */
.L_x_48046:
        /* <DEDUP_REMOVED lines=16> */
.L_x_48050:
[----:B------:R-:W-:Y:S02]  /*127d0*/  IMAD.MOV.U32 R6, RZ, RZ, R19 ;  /* 0x000000ffff067224 */ /* 0x000fe400078e0013 */
[----:B------:R-:W-:Y:S02]  /*127e0*/  IMAD.MOV.U32 R5, RZ, RZ, R71 ;  /* 0x000000ffff057224 */ /* 0x000fe400078e0047 */
[----:B------:R-:W-:Y:S02]  /*127f0*/  IMAD.MOV.U32 R19, RZ, RZ, R4 ;  /* 0x000000ffff137224 */ /* 0x000fe400078e0004 */
[----:B------:R-:W-:-:S07]  /*12800*/  IMAD.MOV.U32 R71, RZ, RZ, R26 ;  /* 0x000000ffff477224 */ /* 0x000fce00078e001a */
.L_x_48051:
[----:B------:R-:W-:Y:S05]  /*12810*/  BSYNC B1 ;  /* 0x0000000000017941 */ /* 0x000fea0003800000 */
.L_x_48049:
        /* <DEDUP_REMOVED lines=9> */
.L_x_48053:
[----:B------:R-:W-:Y:S02]  /*128b0*/  IMAD.MOV.U32 R4, RZ, RZ, R6 ;  /* 0x000000ffff047224 */ /* 0x000fe400078e0006 */
[----:B------:R-:W-:Y:S02]  /*128c0*/  IMAD.MOV.U32 R24, RZ, RZ, R5 ;  /* 0x000000ffff187224 */ /* 0x000fe400078e0005 */
[----:B------:R-:W-:Y:S02]  /*128d0*/  IMAD.MOV.U32 R6, RZ, RZ, R27 ;  /* 0x000000ffff067224 */ /* 0x000fe400078e001b */
[----:B------:R-:W-:-:S07]  /*128e0*/  IMAD.MOV.U32 R5, RZ, RZ, R2 ;  /* 0x000000ffff057224 */ /* 0x000fce00078e0002 */
.L_x_48054:
[----:B------:R-:W-:Y:S05]  /*128f0*/  BSYNC B1 ;  /* 0x0000000000017941 */ /* 0x000fea0003800000 */
.L_x_48052:
        /* <DEDUP_REMOVED lines=9> */
.L_x_48056:
[----:B------:R-:W-:Y:S02]  /*12990*/  IMAD.MOV.U32 R2, RZ, RZ, R4 ;  /* 0x000000ffff027224 */ /* 0x000fe400078e0004 */
[----:B------:R-:W-:Y:S02]  /*129a0*/  IMAD.MOV.U32 R26, RZ, RZ, R24 ;  /* 0x000000ffff1a7224 */ /* 0x000fe400078e0018 */
[----:B------:R-:W-:Y:S02]  /*129b0*/  IMAD.MOV.U32 R4, RZ, RZ, R3 ;  /* 0x000000ffff047224 */ /* 0x000fe400078e0003 */
[----:B------:R-:W-:-:S07]  /*129c0*/  IMAD.MOV.U32 R24, RZ, RZ, R31 ;  /* 0x000000ffff187224 */ /* 0x000fce00078e001f */
.L_x_48057:
[----:B------:R-:W-:Y:S05]  /*129d0*/  BSYNC B1 ;  /* 0x0000000000017941 */ /* 0x000fea0003800000 */
.L_x_48055:
        /* <DEDUP_REMOVED lines=9> */
.L_x_48059:
[----:B------:R-:W-:Y:S02]  /*12a70*/  IMAD.MOV.U32 R3, RZ, RZ, R2 ;  /* 0x000000ffff037224 */ /* 0x000fe400078e0002 */
[----:B------:R-:W-:Y:S02]  /*12a80*/  IMAD.MOV.U32 R27, RZ, RZ, R26 ;  /* 0x000000ffff1b7224 */ /* 0x000fe400078e001a */
[----:B------:R-:W-:Y:S02]  /*12a90*/  IMAD.MOV.U32 R2, RZ, RZ, R28 ;  /* 0x000000ffff027224 */ /* 0x000fe400078e001c */
[----:B------:R-:W-:-:S07]  /*12aa0*/  IMAD.MOV.U32 R26, RZ, RZ, R29 ;  /* 0x000000ffff1a7224 */ /* 0x000fce00078e001d */
.L_x_48060:
[----:B------:R-:W-:Y:S05]  /*12ab0*/  BSYNC B1 ;  /* 0x0000000000017941 */ /* 0x000fea0003800000 */
.L_x_48058:
        /* <DEDUP_REMOVED lines=9> */
.L_x_48062:
[----:B------:R-:W-:Y:S02]  /*12b50*/  IMAD.MOV.U32 R28, RZ, RZ, R3 ;  /* 0x000000ffff1c7224 */ /* 0x000fe400078e0003 */
[----:B------:R-:W-:Y:S02]  /*12b60*/  IMAD.MOV.U32 R29, RZ, RZ, R27 ;  /* 0x000000ffff1d7224 */ /* 0x000fe400078e001b */
[----:B------:R-:W-:Y:S02]  /*12b70*/  IMAD.MOV.U32 R3, RZ, RZ, R33 ;  /* 0x000000ffff037224 */ /* 0x000fe400078e0021 */
[----:B------:R-:W-:-:S07]  /*12b80*/  IMAD.MOV.U32 R27, RZ, RZ, R18 ;  /* 0x000000ffff1b7224 */ /* 0x000fce00078e0012 */
.L_x_48063:
[----:B------:R-:W-:Y:S05]  /*12b90*/  BSYNC B1 ;  /* 0x0000000000017941 */ /* 0x000fea0003800000 */
.L_x_48061:
        /* <DEDUP_REMOVED lines=9> */
.L_x_48065:
[----:B------:R-:W-:Y:S02]  /*12c30*/  IMAD.MOV.U32 R31, RZ, RZ, R28 ;  /* 0x000000ffff1f7224 */ /* 0x000fe400078e001c */
[----:B------:R-:W-:Y:S02]  /*12c40*/  IMAD.MOV.U32 R33, RZ, RZ, R29 ;  /* 0x000000ffff217224 */ /* 0x000fe400078e001d */
[----:B------:R-:W-:Y:S02]  /*12c50*/  IMAD.MOV.U32 R28, RZ, RZ, R17 ;  /* 0x000000ffff1c7224 */ /* 0x000fe400078e0011 */
[----:B------:R-:W-:-:S07]  /*12c60*/  IMAD.MOV.U32 R29, RZ, RZ, R16 ;  /* 0x000000ffff1d7224 */ /* 0x000fce00078e0010 */
.L_x_48066:
[----:B------:R-:W-:Y:S05]  /*12c70*/  BSYNC B1 ;  /* 0x0000000000017941 */ /* 0x000fea0003800000 */
.L_x_48064:
        /* <DEDUP_REMOVED lines=9> */
.L_x_48068:
[----:B------:R-:W-:Y:S02]  /*12d10*/  IMAD.MOV.U32 R38, RZ, RZ, R31 ;  /* 0x000000ffff267224 */ /* 0x000fe400078e001f */
[----:B------:R-:W-:Y:S02]  /*12d20*/  IMAD.MOV.U32 R40, RZ, RZ, R33 ;  /* 0x000000ffff287224 */ /* 0x000fe400078e0021 */
[----:B------:R-:W-:Y:S02]  /*12d30*/  IMAD.MOV.U32 R31, RZ, RZ, R21 ;  /* 0x000000ffff1f7224 */ /* 0x000fe400078e0015 */
[----:B------:R-:W-:-:S07]  /*12d40*/  IMAD.MOV.U32 R33, RZ, RZ, R35 ;  /* 0x000000ffff217224 */ /* 0x000fce00078e0023 */
.L_x_48069:
[----:B------:R-:W-:Y:S05]  /*12d50*/  BSYNC B1 ;  /* 0x0000000000017941 */ /* 0x000fea0003800000 */
.L_x_48067:
        /* <DEDUP_REMOVED lines=9> */
.L_x_48071:
[----:B------:R-:W-:Y:S02]  /*12df0*/  IMAD.MOV.U32 R21, RZ, RZ, R38 ;  /* 0x000000ffff157224 */ /* 0x000fe400078e0026 */
[----:B------:R-:W-:Y:S02]  /*12e00*/  IMAD.MOV.U32 R35, RZ, RZ, R40 ;  /* 0x000000ffff237224 */ /* 0x000fe400078e0028 */
[----:B------:R-:W-:Y:S02]  /*12e10*/  IMAD.MOV.U32 R38, RZ, RZ, R14 ;  /* 0x000000ffff267224 */ /* 0x000fe400078e000e */
[----:B------:R-:W-:-:S07]  /*12e20*/  IMAD.MOV.U32 R40, RZ, RZ, R15 ;  /* 0x000000ffff287224 */ /* 0x000fce00078e000f */
.L_x_48072:
[----:B------:R-:W-:Y:S05]  /*12e30*/  BSYNC B1 ;  /* 0x0000000000017941 */ /* 0x000fea0003800000 */
.L_x_48070:
        /* <DEDUP_REMOVED lines=9> */
.L_x_48074:
[----:B------:R-:W-:Y:S02]  /*12ed0*/  IMAD.MOV.U32 R42, RZ, RZ, R21 ;  /* 0x000000ffff2a7224 */ /* 0x000fe400078e0015 */
[----:B------:R-:W-:Y:S02]  /*12ee0*/  IMAD.MOV.U32 R39, RZ, RZ, R35 ;  /* 0x000000ffff277224 */ /* 0x000fe400078e0023 */
[----:B------:R-:W-:Y:S02]  /*12ef0*/  IMAD.MOV.U32 R21, RZ, RZ, R37 ;  /* 0x000000ffff157224 */ /* 0x000fe400078e0025 */
[----:B------:R-:W-:-:S07]  /*12f00*/  IMAD.MOV.U32 R35, RZ, RZ, R30 ;  /* 0x000000ffff237224 */ /* 0x000fce00078e001e */
.L_x_48075:
[----:B------:R-:W-:Y:S05]  /*12f10*/  BSYNC B1 ;  /* 0x0000000000017941 */ /* 0x000fea0003800000 */
.L_x_48073:
        /* <DEDUP_REMOVED lines=9> */
.L_x_48077:
[----:B------:R-:W-:Y:S02]  /*12fb0*/  IMAD.MOV.U32 R37, RZ, RZ, R42 ;  /* 0x000000ffff257224 */ /* 0x000fe400078e002a */
[----:B------:R-:W-:Y:S02]  /*12fc0*/  IMAD.MOV.U32 R30, RZ, RZ, R39 ;  /* 0x000000ffff1e7224 */ /* 0x000fe400078e0027 */
[----:B------:R-:W-:Y:S02]  /*12fd0*/  IMAD.MOV.U32 R42, RZ, RZ, R13 ;  /* 0x000000ffff2a7224 */ /* 0x000fe400078e000d */
[----:B------:R-:W-:-:S07]  /*12fe0*/  IMAD.MOV.U32 R39, RZ, RZ, R12 ;  /* 0x000000ffff277224 */ /* 0x000fce00078e000c */
.L_x_48078:
[----:B------:R-:W-:Y:S05]  /*12ff0*/  BSYNC B1 ;  /* 0x0000000000017941 */ /* 0x000fea0003800000 */
.L_x_48076:
        /* <DEDUP_REMOVED lines=9> */
.L_x_48080:
[----:B------:R-:W-:Y:S02]  /*13090*/  IMAD.MOV.U32 R44, RZ, RZ, R37 ;  /* 0x000000ffff2c7224 */ /* 0x000fe400078e0025 */
[----:B------:R-:W-:Y:S02]  /*130a0*/  IMAD.MOV.U32 R46, RZ, RZ, R30 ;  /* 0x000000ffff2e7224 */ /* 0x000fe400078e001e */
[----:B------:R-:W-:Y:S02]  /*130b0*/  IMAD.MOV.U32 R37, RZ, RZ, R32 ;  /* 0x000000ffff257224 */ /* 0x000fe400078e0020 */
[----:B------:R-:W-:-:S07]  /*130c0*/  IMAD.MOV.U32 R30, RZ, RZ, R11 ;  /* 0x000000ffff1e7224 */ /* 0x000fce00078e000b */
.L_x_48081:
[----:B------:R-:W-:Y:S05]  /*130d0*/  BSYNC B1 ;  /* 0x0000000000017941 */ /* 0x000fea0003800000 */
.L_x_48079:
        /* <DEDUP_REMOVED lines=9> */
.L_x_48083:
[----:B------:R-:W-:Y:S02]  /*13170*/  IMAD.MOV.U32 R32, RZ, RZ, R44 ;  /* 0x000000ffff207224 */ /* 0x000fe400078e002c */
[----:B------:R-:W-:Y:S02]  /*13180*/  IMAD.MOV.U32 R45, RZ, RZ, R46 ;  /* 0x000000ffff2d7224 */ /* 0x000fe400078e002e */
[----:B------:R-:W-:Y:S02]  /*13190*/  IMAD.MOV.U32 R44, RZ, RZ, R10 ;  /* 0x000000ffff2c7224 */ /* 0x000fe400078e000a */
[----:B------:R-:W-:-:S07]  /*131a0*/  IMAD.MOV.U32 R46, RZ, RZ, R23 ;  /* 0x000000ffff2e7224 */ /* 0x000fce00078e0017 */
.L_x_48084:
[----:B------:R-:W-:Y:S05]  /*131b0*/  BSYNC B1 ;  /* 0x0000000000017941 */ /* 0x000fea0003800000 */
.L_x_48082:
        /* <DEDUP_REMOVED lines=9> */
.L_x_48086:
[----:B------:R-:W-:Y:S02]  /*13250*/  IMAD.MOV.U32 R23, RZ, RZ, R32 ;  /* 0x000000ffff177224 */ /* 0x000fe400078e0020 */
[----:B------:R-:W-:Y:S02]  /*13260*/  IMAD.MOV.U32 R48, RZ, RZ, R45 ;  /* 0x000000ffff307224 */ /* 0x000fe400078e002d */
[----:B------:R-:W-:Y:S02]  /*13270*/  IMAD.MOV.U32 R32, RZ, RZ, R25 ;  /* 0x000000ffff207224 */ /* 0x000fe400078e0019 */
[----:B------:R-:W-:-:S07]  /*13280*/  IMAD.MOV.U32 R45, RZ, RZ, R8 ;  /* 0x000000ffff2d7224 */ /* 0x000fce00078e0008 */
.L_x_48087:
[----:B------:R-:W-:Y:S05]  /*13290*/  BSYNC B1 ;  /* 0x0000000000017941 */ /* 0x000fea0003800000 */
.L_x_48085:
        /* <DEDUP_REMOVED lines=9> */
.L_x_48089:
[----:B------:R-:W-:Y:S02]  /*13330*/  IMAD.MOV.U32 R25, RZ, RZ, R23 ;  /* 0x000000ffff197224 */ /* 0x000fe400078e0017 */
[----:B------:R-:W-:Y:S02]  /*13340*/  IMAD.MOV.U32 R47, RZ, RZ, R48 ;  /* 0x000000ffff2f7224 */ /* 0x000fe400078e0030 */
[----:B------:R-:W-:Y:S02]  /*13350*/  IMAD.MOV.U32 R23, RZ, RZ, R34 ;  /* 0x000000ffff177224 */ /* 0x000fe400078e0022 */
[----:B------:R-:W-:-:S07]  /*13360*/  IMAD.MOV.U32 R48, RZ, RZ, R9 ;  /* 0x000000ffff307224 */ /* 0x000fce00078e0009 */
.L_x_48090:
[----:B------:R-:W-:Y:S05]  /*13370*/  BSYNC B1 ;  /* 0x0000000000017941 */ /* 0x000fea0003800000 */
.L_x_48088:
        /* <DEDUP_REMOVED lines=9> */
.L_x_48092:
[----:B------:R-:W-:Y:S02]  /*13410*/  IMAD.MOV.U32 R34, RZ, RZ, R25 ;  /* 0x000000ffff227224 */ /* 0x000fe400078e0019 */
[----:B------:R-:W-:Y:S02]  /*13420*/  IMAD.MOV.U32 R50, RZ, RZ, R47 ;  /* 0x000000ffff327224 */ /* 0x000fe400078e002f */
[----:B------:R-:W-:Y:S02]  /*13430*/  IMAD.MOV.U32 R25, RZ, RZ, R7 ;  /* 0x000000ffff197224 */ /* 0x000fe400078e0007 */
[----:B------:R-:W-:-:S07]  /*13440*/  IMAD.MOV.U32 R47, RZ, RZ, R36 ;  /* 0x000000ffff2f7224 */ /* 0x000fce00078e0024 */
.L_x_48093:
[----:B------:R-:W-:Y:S05]  /*13450*/  BSYNC B1 ;  /* 0x0000000000017941 */ /* 0x000fea0003800000 */
.L_x_48091:
        /* <DEDUP_REMOVED lines=16> */
.L_x_48095:
[----:B------:R-:W-:Y:S02]  /*13560*/  IMAD.MOV.U32 R18, RZ, RZ, R19 ;  /* 0x000000ffff127224 */ /* 0x000fe400078e0013 */
[----:B------:R-:W-:Y:S01]  /*13570*/  IMAD.MOV.U32 R70, RZ, RZ, R71 ;  /* 0x000000ffff467224 */ /* 0x000fe200078e0047 */
[----:B------:R-:W-:Y:S01]  /*13580*/  MOV R71, R5 ;  /* 0x0000000500477202 */ /* 0x000fe20000000f00 */
[----:B------:R-:W-:-:S07]  /*13590*/  IMAD.MOV.U32 R19, RZ, RZ, R6 ;  /* 0x000000ffff137224 */ /* 0x000fce00078e0006 */
.L_x_48096:
[----:B------:R-:W-:Y:S05]  /*135a0*/  BSYNC B1 ;  /* 0x0000000000017941 */ /* 0x000fea0003800000 */
.L_x_48094:
        /* <DEDUP_REMOVED lines=9> */
.L_x_48098:
[----:B------:R-:W-:Y:S02]  /*13640*/  IMAD.MOV.U32 R17, RZ, RZ, R18 ;  /* 0x000000ffff117224 */ /* 0x000fe400078e0012 */
[----:B------:R-:W-:Y:S01]  /*13650*/  IMAD.MOV.U32 R69, RZ, RZ, R70 ;  /* 0x000000ffff457224 */ /* 0x000fe200078e0046 */
[----:B------:R-:W-:Y:S01]  /*13660*/  MOV R70, R24 ;  /* 0x0000001800467202 */ /* 0x000fe20000000f00 */
[----:B------:R-:W-:-:S07]  /*13670*/  IMAD.MOV.U32 R18, RZ, RZ, R4 ;  /* 0x000000ffff127224 */ /* 0x000fce00078e0004 */
.L_x_48099:
[----:B------:R-:W-:Y:S05]  /*13680*/  BSYNC B1 ;  /* 0x0000000000017941 */ /* 0x000fea0003800000 */
.L_x_48097:
        /* <DEDUP_REMOVED lines=9> */
.L_x_48101:
[----:B------:R-:W-:Y:S02]  /*13720*/  IMAD.MOV.U32 R16, RZ, RZ, R17 ;  /* 0x000000ffff107224 */ /* 0x000fe400078e0011 */
[----:B------:R-:W-:Y:S01]  /*13730*/  IMAD.MOV.U32 R68, RZ, RZ, R69 ;  /* 0x000000ffff447224 */ /* 0x000fe200078e0045 */
[----:B------:R-:W-:Y:S01]  /*13740*/  MOV R69, R26 ;  /* 0x0000001a00457202 */ /* 0x000fe20000000f00 */
[----:B------:R-:W-:-:S07]  /*13750*/  IMAD.MOV.U32 R17, RZ, RZ, R2 ;  /* 0x000000ffff117224 */ /* 0x000fce00078e0002 */
.L_x_48102:
[----:B------:R-:W-:Y:S05]  /*13760*/  BSYNC B1 ;  /* 0x0000000000017941 */ /* 0x000fea0003800000 */
.L_x_48100:
        /* <DEDUP_REMOVED lines=9> */
.L_x_48104:
[----:B------:R-:W-:Y:S02]  /*13800*/  IMAD.MOV.U32 R15, RZ, RZ, R16 ;  /* 0x000000ffff0f7224 */ /* 0x000fe400078e0010 */
[----:B------:R-:W-:Y:S01]  /*13810*/  IMAD.MOV.U32 R67, RZ, RZ, R68 ;  /* 0x000000ffff437224 */ /* 0x000fe200078e0044 */
[----:B------:R-:W-:Y:S01]  /*13820*/  MOV R68, R27 ;  /* 0x0000001b00447202 */ /* 0x000fe20000000f00 */
[----:B------:R-:W-:-:S07]  /*13830*/  IMAD.MOV.U32 R16, RZ, RZ, R3 ;  /* 0x000000ffff107224 */ /* 0x000fce00078e0003 */
.L_x_48105:
[----:B------:R-:W-:Y:S05]  /*13840*/  BSYNC B1 ;  /* 0x0000000000017941 */ /* 0x000fea0003800000 */
.L_x_48103:
        /* <DEDUP_REMOVED lines=9> */
.L_x_48107:
[----:B------:R-:W-:Y:S02]  /*138e0*/  IMAD.MOV.U32 R14, RZ, RZ, R15 ;  /* 0x000000ffff0e7224 */ /* 0x000fe400078e000f */
[----:B------:R-:W-:Y:S01]  /*138f0*/  IMAD.MOV.U32 R66, RZ, RZ, R67 ;  /* 0x000000ffff427224 */ /* 0x000fe200078e0043 */
[----:B------:R-:W-:Y:S01]  /*13900*/  MOV R67, R29 ;  /* 0x0000001d00437202 */ /* 0x000fe20000000f00 */
[----:B------:R-:W-:-:S07]  /*13910*/  IMAD.MOV.U32 R15, RZ, RZ, R28 ;  /* 0x000000ffff0f7224 */ /* 0x000fce00078e001c */
.L_x_48108:
[----:B------:R-:W-:Y:S05]  /*13920*/  BSYNC B1 ;  /* 0x0000000000017941 */ /* 0x000fea0003800000 */
.L_x_48106:
        /* <DEDUP_REMOVED lines=9> */
.L_x_48110:
[----:B------:R-:W-:Y:S02]  /*139c0*/  IMAD.MOV.U32 R13, RZ, RZ, R14 ;  /* 0x000000ffff0d7224 */ /* 0x000fe400078e000e */
[----:B------:R-:W-:Y:S01]  /*139d0*/  IMAD.MOV.U32 R65, RZ, RZ, R66 ;  /* 0x000000ffff417224 */ /* 0x000fe200078e0042 */
[----:B------:R-:W-:Y:S01]  /*139e0*/  MOV R66, R33 ;  /* 0x0000002100427202 */ /* 0x000fe20000000f00 */
[----:B------:R-:W-:-:S07]  /*139f0*/  IMAD.MOV.U32 R14, RZ, RZ, R31 ;  /* 0x000000ffff0e7224 */ /* 0x000fce00078e001f */
.L_x_48111:
[----:B------:R-:W-:Y:S05]  /*13a00*/  BSYNC B1 ;  /* 0x0000000000017941 */ /* 0x000fea0003800000 */
.L_x_48109:
        /* <DEDUP_REMOVED lines=9> */
.L_x_48113:
[----:B------:R-:W-:Y:S02]  /*13aa0*/  IMAD.MOV.U32 R12, RZ, RZ, R13 ;  /* 0x000000ffff0c7224 */ /* 0x000fe400078e000d */
[----:B------:R-:W-:Y:S01]  /*13ab0*/  IMAD.MOV.U32 R64, RZ, RZ, R65 ;  /* 0x000000ffff407224 */ /* 0x000fe200078e0041 */
[----:B------:R-:W-:Y:S01]  /*13ac0*/  MOV R65, R40 ;  /* 0x0000002800417202 */ /* 0x000fe20000000f00 */
[----:B------:R-:W-:-:S07]  /*13ad0*/  IMAD.MOV.U32 R13, RZ, RZ, R38 ;  /* 0x000000ffff0d7224 */ /* 0x000fce00078e0026 */
.L_x_48114:
[----:B------:R-:W-:Y:S05]  /*13ae0*/  BSYNC B1 ;  /* 0x0000000000017941 */ /* 0x000fea0003800000 */
.L_x_48112:
        /* <DEDUP_REMOVED lines=9> */
.L_x_48116:
[----:B------:R-:W-:Y:S02]  /*13b80*/  IMAD.MOV.U32 R11, RZ, RZ, R12 ;  /* 0x000000ffff0b7224 */ /* 0x000fe400078e000c */
[----:B------:R-:W-:Y:S01]  /*13b90*/  IMAD.MOV.U32 R63, RZ, RZ, R64 ;  /* 0x000000ffff3f7224 */ /* 0x000fe200078e0040 */
[----:B------:R-:W-:Y:S01]  /*13ba0*/  MOV R64, R35 ;  /* 0x0000002300407202 */ /* 0x000fe20000000f00 */
[----:B------:R-:W-:-:S07]  /*13bb0*/  IMAD.MOV.U32 R12, RZ, RZ, R21 ;  /* 0x000000ffff0c7224 */ /* 0x000fce00078e0015 */
.L_x_48117:
[----:B------:R-:W-:Y:S05]  /*13bc0*/  BSYNC B1 ;  /* 0x0000000000017941 */ /* 0x000fea0003800000 */
.L_x_48115:
        /* <DEDUP_REMOVED lines=9> */
.L_x_48119:
[----:B------:R-:W-:Y:S02]  /*13c60*/  IMAD.MOV.U32 R10, RZ, RZ, R11 ;  /* 0x000000ffff0a7224 */ /* 0x000fe400078e000b */
[----:B------:R-:W-:Y:S01]  /*13c70*/  IMAD.MOV.U32 R62, RZ, RZ, R63 ;  /* 0x000000ffff3e7224 */ /* 0x000fe200078e003f */
[----:B------:R-:W-:Y:S01]  /*13c80*/  MOV R63, R39 ;  /* 0x00000027003f7202 */ /* 0x000fe20000000f00 */
[----:B------:R-:W-:-:S07]  /*13c90*/  IMAD.MOV.U32 R11, RZ, RZ, R42 ;  /* 0x000000ffff0b7224 */ /* 0x000fce00078e002a */
.L_x_48120:
[----:B------:R-:W-:Y:S05]  /*13ca0*/  BSYNC B1 ;  /* 0x0000000000017941 */ /* 0x000fea0003800000 */
.L_x_48118:
        /* <DEDUP_REMOVED lines=9> */
.L_x_48122:
[----:B------:R-:W-:Y:S02]  /*13d40*/  IMAD.MOV.U32 R9, RZ, RZ, R10 ;  /* 0x000000ffff097224 */ /* 0x000fe400078e000a */
[----:B------:R-:W-:Y:S01]  /*13d50*/  IMAD.MOV.U32 R61, RZ, RZ, R62 ;  /* 0x000000ffff3d7224 */ /* 0x000fe200078e003e */
[----:B------:R-:W-:Y:S01]  /*13d60*/  MOV R62, R30 ;  /* 0x0000001e003e7202 */ /* 0x000fe20000000f00 */
[----:B------:R-:W-:-:S07]  /*13d70*/  IMAD.MOV.U32 R10, RZ, RZ, R37 ;  /* 0x000000ffff0a7224 */ /* 0x000fce00078e0025 */
.L_x_48123:
[----:B------:R-:W-:Y:S05]  /*13d80*/  BSYNC B1 ;  /* 0x0000000000017941 */ /* 0x000fea0003800000 */
.L_x_48121:
        /* <DEDUP_REMOVED lines=9> */
.L_x_48125:
[----:B------:R-:W-:Y:S02]  /*13e20*/  IMAD.MOV.U32 R8, RZ, RZ, R9 ;  /* 0x000000ffff087224 */ /* 0x000fe400078e0009 */
[----:B------:R-:W-:Y:S01]  /*13e30*/  IMAD.MOV.U32 R60, RZ, RZ, R61 ;  /* 0x000000ffff3c7224 */ /* 0x000fe200078e003d */
[----:B------:R-:W-:Y:S01]  /*13e40*/  MOV R61, R46 ;  /* 0x0000002e003d7202 */ /* 0x000fe20000000f00 */
[----:B------:R-:W-:-:S07]  /*13e50*/  IMAD.MOV.U32 R9, RZ, RZ, R44 ;  /* 0x000000ffff097224 */ /* 0x000fce00078e002c */
.L_x_48126:
[----:B------:R-:W-:Y:S05]  /*13e60*/  BSYNC B1 ;  /* 0x0000000000017941 */ /* 0x000fea0003800000 */
.L_x_48124:
        /* <DEDUP_REMOVED lines=9> */
.L_x_48128:
[----:B------:R-:W-:Y:S02]  /*13f00*/  IMAD.MOV.U32 R7, RZ, RZ, R8 ;  /* 0x000000ffff077224 */ /* 0x000fe400078e0008 */
[----:B------:R-:W-:Y:S01]  /*13f10*/  IMAD.MOV.U32 R59, RZ, RZ, R60 ;  /* 0x000000ffff3b7224 */ /* 0x000fe200078e003c */
[----:B------:R-:W-:Y:S01]  /*13f20*/  MOV R60, R45 ;  /* 0x0000002d003c7202 */ /* 0x000fe20000000f00 */
[----:B------:R-:W-:-:S07]  /*13f30*/  IMAD.MOV.U32 R8, RZ, RZ, R32 ;  /* 0x000000ffff087224 */ /* 0x000fce00078e0020 */
.L_x_48129:
[----:B------:R-:W-:Y:S05]  /*13f40*/  BSYNC B1 ;  /* 0x0000000000017941 */ /* 0x000fea0003800000 */
.L_x_48127:
        /* <DEDUP_REMOVED lines=9> */
.L_x_48131:
[----:B------:R-:W-:Y:S02]  /*13fe0*/  IMAD.MOV.U32 R6, RZ, RZ, R7 ;  /* 0x000000ffff067224 */ /* 0x000fe400078e0007 */
[----:B------:R-:W-:Y:S01]  /*13ff0*/  IMAD.MOV.U32 R58, RZ, RZ, R59 ;  /* 0x000000ffff3a7224 */ /* 0x000fe200078e003b */
[----:B------:R-:W-:Y:S01]  /*14000*/  MOV R59, R48 ;  /* 0x00000030003b7202 */ /* 0x000fe20000000f00 */
[----:B------:R-:W-:-:S07]  /*14010*/  IMAD.MOV.U32 R7, RZ, RZ, R23 ;  /* 0x000000ffff077224 */ /* 0x000fce00078e0017 */
.L_x_48132:
[----:B------:R-:W-:Y:S05]  /*14020*/  BSYNC B1 ;  /* 0x0000000000017941 */ /* 0x000fea0003800000 */
.L_x_48130:
        /* <DEDUP_REMOVED lines=9> */
.L_x_48134:
[----:B------:R-:W-:Y:S02]  /*140c0*/  IMAD.MOV.U32 R5, RZ, RZ, R6 ;  /* 0x000000ffff057224 */ /* 0x000fe400078e0006 */
[----:B------:R-:W-:Y:S01]  /*140d0*/  IMAD.MOV.U32 R57, RZ, RZ, R58 ;  /* 0x000000ffff397224 */ /* 0x000fe200078e003a */
[----:B------:R-:W-:Y:S01]  /*140e0*/  MOV R58, R47 ;  /* 0x0000002f003a7202 */ /* 0x000fe20000000f00 */
[----:B------:R-:W-:-:S07]  /*140f0*/  IMAD.MOV.U32 R6, RZ, RZ, R25 ;  /* 0x000000ffff067224 */ /* 0x000fce00078e0019 */
.L_x_48135:
[----:B------:R-:W-:Y:S05]  /*14100*/  BSYNC B1 ;  /* 0x0000000000017941 */ /* 0x000fea0003800000 */
.L_x_48133:
        /* <DEDUP_REMOVED lines=9> */
.L_x_48137:
[----:B------:R-:W-:Y:S02]  /*141a0*/  IMAD.MOV.U32 R4, RZ, RZ, R5 ;  /* 0x000000ffff047224 */ /* 0x000fe400078e0005 */
[----:B------:R-:W-:Y:S01]  /*141b0*/  IMAD.MOV.U32 R56, RZ, RZ, R57 ;  /* 0x000000ffff387224 */ /* 0x000fe200078e0039 */
[----:B------:R-:W-:Y:S01]  /*141c0*/  MOV R57, R50 ;  /* 0x0000003200397202 */ /* 0x000fe20000000f00 */
[----:B------:R-:W-:-:S07]  /*141d0*/  IMAD.MOV.U32 R5, RZ, RZ, R34 ;  /* 0x000000ffff057224 */ /* 0x000fce00078e0022 */
.L_x_48138:
[----:B------:R-:W-:Y:S05]  /*141e0*/  BSYNC B1 ;  /* 0x0000000000017941 */ /* 0x000fea0003800000 */
.L_x_48136:
[----:B------:R-:W-:Y:S01]  /*141f0*/  FADD.FTZ R2, R43, R41 ;  /* 0x000000292b027221 */ /* 0x000fe20000010000 */
[----:B------:R-:W-:-:S07]  /*14200*/  IMAD.MOV.U32 R3, RZ, RZ, R20 ;  /* 0x000000ffff037224 */ /* 0x000fce00078e0014 */
.L_x_47418:
[----:B------:R-:W-:Y:S05]  /*14210*/  BSYNC B0 ;  /* 0x0000000000007941 */ /* 0x000fea0003800000 */
.L_x_47417:
        /* <DEDUP_REMOVED lines=45> */
[----:B--2---:R-:W-:Y:S02]  /*144f0*/  FSEL R3, R41, R3, P2 ;  /* 0x0000000329037208 */ /* 0x004fe40001000000 */
[----:B------:R-:W-:Y:S02]  /*14500*/  FSEL R41, R43, R2, P2 ;  /* 0x000000022b297208 */ /* 0x000fe40001000000 */
[----:B------:R-:W-:Y:S01]  /*14510*/  FSEL R43, R2, R43, P2 ;  /* 0x0000002b022b7208 */ /* 0x000fe20001000000 */
[----:B------:R-:W-:-:S04]  /*14520*/  FADD.FTZ R3, -R20, R3 ;  /* 0x0000000314037221 */ /* 0x000fc80000010100 */
[----:B------:R-:W-:Y:S02]  /*14530*/  @!P0 IMAD.MOV.U32 R71, RZ, RZ, R47 ;  /* 0x000000ffff478224 */ /* 0x000fe400078e002f */
        /* <DEDUP_REMOVED lines=12> */
.L_x_48142:
[----:B------:R-:W-:Y:S01]  /*14600*/  MOV R3, R19 ;  /* 0x0000001300037202 */ /* 0x000fe20000000f00 */
[----:B------:R-:W-:Y:S02]  /*14610*/  IMAD.MOV.U32 R2, RZ, RZ, R71 ;  /* 0x000000ffff027224 */ /* 0x000fe400078e0047 */
[----:B------:R-:W-:Y:S02]  /*14620*/  IMAD.MOV.U32 R19, RZ, RZ, R18 ;  /* 0x000000ffff137224 */ /* 0x000fe400078e0012 */
[----:B------:R-:W-:-:S07]  /*14630*/  IMAD.MOV.U32 R71, RZ, RZ, R70 ;  /* 0x000000ffff477224 */ /* 0x000fce00078e0046 */
.L_x_48143:
[----:B------:R-:W-:Y:S05]  /*14640*/  BSYNC B1 ;  /* 0x0000000000017941 */ /* 0x000fea0003800000 */
.L_x_48141:
        /* <DEDUP_REMOVED lines=9> */
.L_x_48145:
[----:B------:R-:W-:Y:S01]  /*146e0*/  MOV R47, R3 ;  /* 0x00000003002f7202 */ /* 0x000fe20000000f00 */
[----:B------:R-:W-:Y:S02]  /*146f0*/  IMAD.MOV.U32 R45, RZ, RZ, R2 ;  /* 0x000000ffff2d7224 */ /* 0x000fe400078e0002 */
[----:B------:R-:W-:Y:S02]  /*14700*/  IMAD.MOV.U32 R3, RZ, RZ, R17 ;  /* 0x000000ffff037224 */ /* 0x000fe400078e0011 */
[----:B------:R-:W-:-:S07]  /*14710*/  IMAD.MOV.U32 R2, RZ, RZ, R69 ;  /* 0x000000ffff027224 */ /* 0x000fce00078e0045 */
.L_x_48146:
[----:B------:R-:W-:Y:S05]  /*14720*/  BSYNC B1 ;  /* 0x0000000000017941 */ /* 0x000fea0003800000 */
.L_x_48144:
        /* <DEDUP_REMOVED lines=9> */
.L_x_48148:
[----:B------:R-:W-:Y:S01]  /*147c0*/  MOV R70, R47 ;  /* 0x0000002f00467202 */ /* 0x000fe20000000f00 */
[----:B------:R-:W-:Y:S02]  /*147d0*/  IMAD.MOV.U32 R18, RZ, RZ, R45 ;  /* 0x000000ffff127224 */ /* 0x000fe400078e002d */
[----:B------:R-:W-:Y:S02]  /*147e0*/  IMAD.MOV.U32 R47, RZ, RZ, R16 ;  /* 0x000000ffff2f7224 */ /* 0x000fe400078e0010 */
[----:B------:R-:W-:-:S07]  /*147f0*/  IMAD.MOV.U32 R45, RZ, RZ, R68 ;  /* 0x000000ffff2d7224 */ /* 0x000fce00078e0044 */
.L_x_48149:
[----:B------:R-:W-:Y:S05]  /*14800*/  BSYNC B1 ;  /* 0x0000000000017941 */ /* 0x000fea0003800000 */
.L_x_48147:
        /* <DEDUP_REMOVED lines=9> */
.L_x_48151:
[----:B------:R-:W-:Y:S01]  /*148a0*/  MOV R53, R70 ;  /* 0x0000004600357202 */ /* 0x000fe20000000f00 */
[----:B------:R-:W-:Y:S02]  /*148b0*/  IMAD.MOV.U32 R17, RZ, RZ, R18 ;  /* 0x000000ffff117224 */ /* 0x000fe400078e0012 */
[----:B------:R-:W-:Y:S02]  /*148c0*/  IMAD.MOV.U32 R70, RZ, RZ, R15 ;  /* 0x000000ffff467224 */ /* 0x000fe400078e000f */
[----:B------:R-:W-:-:S07]  /*148d0*/  IMAD.MOV.U32 R18, RZ, RZ, R67 ;  /* 0x000000ffff127224 */ /* 0x000fce00078e0043 */
.L_x_48152:
[----:B------:R-:W-:Y:S05]  /*148e0*/  BSYNC B1 ;  /* 0x0000000000017941 */ /* 0x000fea0003800000 */
.L_x_48150:
        /* <DEDUP_REMOVED lines=9> */
.L_x_48154:
[----:B------:R-:W-:Y:S01]  /*14980*/  MOV R68, R53 ;  /* 0x0000003500447202 */ /* 0x000fe20000000f00 */
[----:B------:R-:W-:Y:S02]  /*14990*/  IMAD.MOV.U32 R16, RZ, RZ, R17 ;  /* 0x000000ffff107224 */ /* 0x000fe400078e0011 */
[----:B------:R-:W-:Y:S02]  /*149a0*/  IMAD.MOV.U32 R53, RZ, RZ, R14 ;  /* 0x000000ffff357224 */ /* 0x000fe400078e000e */
[----:B------:R-:W-:-:S07]  /*149b0*/  IMAD.MOV.U32 R17, RZ, RZ, R66 ;  /* 0x000000ffff117224 */ /* 0x000fce00078e0042 */
.L_x_48155:
[----:B------:R-:W-:Y:S05]  /*149c0*/  BSYNC B1 ;  /* 0x0000000000017941 */ /* 0x000fea0003800000 */
.L_x_48153:
        /* <DEDUP_REMOVED lines=9> */
.L_x_48157:
[----:B------:R-:W-:Y:S01]  /*14a60*/  MOV R55, R68 ;  /* 0x0000004400377202 */ /* 0x000fe20000000f00 */
[----:B------:R-:W-:Y:S02]  /*14a70*/  IMAD.MOV.U32 R15, RZ, RZ, R16 ;  /* 0x000000ffff0f7224 */ /* 0x000fe400078e0010 */
[----:B------:R-:W-:Y:S02]  /*14a80*/  IMAD.MOV.U32 R68, RZ, RZ, R13 ;  /* 0x000000ffff447224 */ /* 0x000fe400078e000d */
[----:B------:R-:W-:-:S07]  /*14a90*/  IMAD.MOV.U32 R16, RZ, RZ, R65 ;  /* 0x000000ffff107224 */ /* 0x000fce00078e0041 */
.L_x_48158:
[----:B------:R-:W-:Y:S05]  /*14aa0*/  BSYNC B1 ;  /* 0x0000000000017941 */ /* 0x000fea0003800000 */
.L_x_48156:
        /* <DEDUP_REMOVED lines=9> */
.L_x_48160:
[----:B------:R-:W-:Y:S01]  /*14b40*/  MOV R66, R55 ;  /* 0x0000003700427202 */ /* 0x000fe20000000f00 */
[----:B------:R-:W-:Y:S02]  /*14b50*/  IMAD.MOV.U32 R14, RZ, RZ, R15 ;  /* 0x000000ffff0e7224 */ /* 0x000fe400078e000f */
[----:B------:R-:W-:Y:S02]  /*14b60*/  IMAD.MOV.U32 R55, RZ, RZ, R12 ;  /* 0x000000ffff377224 */ /* 0x000fe400078e000c */
[----:B------:R-:W-:-:S07]  /*14b70*/  IMAD.MOV.U32 R15, RZ, RZ, R64 ;  /* 0x000000ffff0f7224 */ /* 0x000fce00078e0040 */
.L_x_48161:
[----:B------:R-:W-:Y:S05]  /*14b80*/  BSYNC B1 ;  /* 0x0000000000017941 */ /* 0x000fea0003800000 */
.L_x_48159:
        /* <DEDUP_REMOVED lines=9> */
.L_x_48163:
[----:B------:R-:W-:Y:S01]  /*14c20*/  MOV R65, R66 ;  /* 0x0000004200417202 */ /* 0x000fe20000000f00 */
[----:B------:R-:W-:Y:S02]  /*14c30*/  IMAD.MOV.U32 R13, RZ, RZ, R14 ;  /* 0x000000ffff0d7224 */ /* 0x000fe400078e000e */
[----:B------:R-:W-:Y:S02]  /*14c40*/  IMAD.MOV.U32 R66, RZ, RZ, R11 ;  /* 0x000000ffff427224 */ /* 0x000fe400078e000b */
[----:B------:R-:W-:-:S07]  /*14c50*/  IMAD.MOV.U32 R14, RZ, RZ, R63 ;  /* 0x000000ffff0e7224 */ /* 0x000fce00078e003f */
.L_x_48164:
[----:B------:R-:W-:Y:S05]  /*14c60*/  BSYNC B1 ;  /* 0x0000000000017941 */ /* 0x000fea0003800000 */
.L_x_48162:
        /* <DEDUP_REMOVED lines=9> */
.L_x_48166:
[----:B------:R-:W-:Y:S01]  /*14d00*/  MOV R64, R65 ;  /* 0x0000004100407202 */ /* 0x000fe20000000f00 */
[----:B------:R-:W-:Y:S02]  /*14d10*/  IMAD.MOV.U32 R12, RZ, RZ, R13 ;  /* 0x000000ffff0c7224 */ /* 0x000fe400078e000d */
[----:B------:R-:W-:Y:S02]  /*14d20*/  IMAD.MOV.U32 R65, RZ, RZ, R10 ;  /* 0x000000ffff417224 */ /* 0x000fe400078e000a */
[----:B------:R-:W-:-:S07]  /*14d30*/  IMAD.MOV.U32 R13, RZ, RZ, R62 ;  /* 0x000000ffff0d7224 */ /* 0x000fce00078e003e */
.L_x_48167:
[----:B------:R-:W-:Y:S05]  /*14d40*/  BSYNC B1 ;  /* 0x0000000000017941 */ /* 0x000fea0003800000 */
.L_x_48165:
        /* <DEDUP_REMOVED lines=9> */
.L_x_48169:
[----:B------:R-:W-:Y:S01]  /*14de0*/  MOV R63, R64 ;  /* 0x00000040003f7202 */ /* 0x000fe20000000f00 */
[----:B------:R-:W-:Y:S02]  /*14df0*/  IMAD.MOV.U32 R11, RZ, RZ, R12 ;  /* 0x000000ffff0b7224 */ /* 0x000fe400078e000c */
[----:B------:R-:W-:Y:S02]  /*14e00*/  IMAD.MOV.U32 R64, RZ, RZ, R9 ;  /* 0x000000ffff407224 */ /* 0x000fe400078e0009 */
[----:B------:R-:W-:-:S07]  /*14e10*/  IMAD.MOV.U32 R12, RZ, RZ, R61 ;  /* 0x000000ffff0c7224 */ /* 0x000fce00078e003d */
.L_x_48170:
[----:B------:R-:W-:Y:S05]  /*14e20*/  BSYNC B1 ;  /* 0x0000000000017941 */ /* 0x000fea0003800000 */
.L_x_48168:
        /* <DEDUP_REMOVED lines=9> */
.L_x_48172:
[----:B------:R-:W-:Y:S01]  /*14ec0*/  MOV R62, R63 ;  /* 0x0000003f003e7202 */ /* 0x000fe20000000f00 */
[----:B------:R-:W-:Y:S02]  /*14ed0*/  IMAD.MOV.U32 R10, RZ, RZ, R11 ;  /* 0x000000ffff0a7224 */ /* 0x000fe400078e000b */
[----:B------:R-:W-:Y:S02]  /*14ee0*/  IMAD.MOV.U32 R63, RZ, RZ, R8 ;  /* 0x000000ffff3f7224 */ /* 0x000fe400078e0008 */
[----:B------:R-:W-:-:S07]  /*14ef0*/  IMAD.MOV.U32 R11, RZ, RZ, R60 ;  /* 0x000000ffff0b7224 */ /* 0x000fce00078e003c */
.L_x_48173:
[----:B------:R-:W-:Y:S05]  /*14f00*/  BSYNC B1 ;  /* 0x0000000000017941 */ /* 0x000fea0003800000 */
.L_x_48171:
        /* <DEDUP_REMOVED lines=9> */
.L_x_48175:
[----:B------:R-:W-:Y:S01]  /*14fa0*/  MOV R61, R62 ;  /* 0x0000003e003d7202 */ /* 0x000fe20000000f00 */
[----:B------:R-:W-:Y:S02]  /*14fb0*/  IMAD.MOV.U32 R9, RZ, RZ, R10 ;  /* 0x000000ffff097224 */ /* 0x000fe400078e000a */
[----:B------:R-:W-:Y:S02]  /*14fc0*/  IMAD.MOV.U32 R62, RZ, RZ, R7 ;  /* 0x000000ffff3e7224 */ /* 0x000fe400078e0007 */
[----:B------:R-:W-:-:S07]  /*14fd0*/  IMAD.MOV.U32 R10, RZ, RZ, R59 ;  /* 0x000000ffff0a7224 */ /* 0x000fce00078e003b */
.L_x_48176:
[----:B------:R-:W-:Y:S05]  /*14fe0*/  BSYNC B1 ;  /* 0x0000000000017941 */ /* 0x000fea0003800000 */
.L_x_48174:
        /* <DEDUP_REMOVED lines=9> */
.L_x_48178:
[----:B------:R-:W-:Y:S01]  /*15080*/  MOV R60, R61 ;  /* 0x0000003d003c7202 */ /* 0x000fe20000000f00 */
[----:B------:R-:W-:Y:S02]  /*15090*/  IMAD.MOV.U32 R8, RZ, RZ, R9 ;  /* 0x000000ffff087224 */ /* 0x000fe400078e0009 */
[----:B------:R-:W-:Y:S02]  /*150a0*/  IMAD.MOV.U32 R61, RZ, RZ, R6 ;  /* 0x000000ffff3d7224 */ /* 0x000fe400078e0006 */
[----:B------:R-:W-:-:S07]  /*150b0*/  IMAD.MOV.U32 R9, RZ, RZ, R58 ;  /* 0x000000ffff097224 */ /* 0x000fce00078e003a */
.L_x_48179:
[----:B------:R-:W-:Y:S05]  /*150c0*/  BSYNC B1 ;  /* 0x0000000000017941 */ /* 0x000fea0003800000 */
.L_x_48177:
        /* <DEDUP_REMOVED lines=9> */
.L_x_48181:
[----:B------:R-:W-:Y:S01]  /*15160*/  MOV R59, R60 ;  /* 0x0000003c003b7202 */ /* 0x000fe20000000f00 */
[----:B------:R-:W-:Y:S02]  /*15170*/  IMAD.MOV.U32 R7, RZ, RZ, R8 ;  /* 0x000000ffff077224 */ /* 0x000fe400078e0008 */
[----:B------:R-:W-:Y:S02]  /*15180*/  IMAD.MOV.U32 R60, RZ, RZ, R5 ;  /* 0x000000ffff3c7224 */ /* 0x000fe400078e0005 */
[----:B------:R-:W-:-:S07]  /*15190*/  IMAD.MOV.U32 R8, RZ, RZ, R57 ;  /* 0x000000ffff087224 */ /* 0x000fce00078e0039 */
.L_x_48182:
[----:B------:R-:W-:Y:S05]  /*151a0*/  BSYNC B1 ;  /* 0x0000000000017941 */ /* 0x000fea0003800000 */
.L_x_48180:
        /* <DEDUP_REMOVED lines=9> */
.L_x_48184:
[----:B------:R-:W-:Y:S01]  /*15240*/  MOV R6, R59 ;  /* 0x0000003b00067202 */ /* 0x000fe20000000f00 */
[----:B------:R-:W-:Y:S02]  /*15250*/  IMAD.MOV.U32 R5, RZ, RZ, R7 ;  /* 0x000000ffff057224 */ /* 0x000fe400078e0007 */
[----:B------:R-:W-:Y:S02]  /*15260*/  IMAD.MOV.U32 R59, RZ, RZ, R4 ;  /* 0x000000ffff3b7224 */ /* 0x000fe400078e0004 */
[----:B------:R-:W-:-:S07]  /*15270*/  IMAD.MOV.U32 R7, RZ, RZ, R56 ;  /* 0x000000ffff077224 */ /* 0x000fce00078e0038 */
.L_x_48185:
[----:B------:R-:W-:Y:S05]  /*15280*/  BSYNC B1 ;  /* 0x0000000000017941 */ /* 0x000fea0003800000 */
.L_x_48183:
        /* <DEDUP_REMOVED lines=16> */
.L_x_48187:
[----:B------:R-:W-:Y:S02]  /*15390*/  IMAD.MOV.U32 R50, RZ, RZ, R19 ;  /* 0x000000ffff327224 */ /* 0x000fe400078e0013 */
[----:B------:R-:W-:Y:S02]  /*153a0*/  IMAD.MOV.U32 R4, RZ, RZ, R71 ;  /* 0x000000ffff047224 */ /* 0x000fe400078e0047 */
[----:B------:R-:W-:Y:S02]  /*153b0*/  IMAD.MOV.U32 R19, RZ, RZ, R3 ;  /* 0x000000ffff137224 */ /* 0x000fe400078e0003 */
[----:B------:R-:W-:-:S07]  /*153c0*/  IMAD.MOV.U32 R71, RZ, RZ, R2 ;  /* 0x000000ffff477224 */ /* 0x000fce00078e0002 */
.L_x_48188:
[----:B------:R-:W-:Y:S05]  /*153d0*/  BSYNC B1 ;  /* 0x0000000000017941 */ /* 0x000fea0003800000 */
.L_x_48186:
        /* <DEDUP_REMOVED lines=9> */
.L_x_48190:
[----:B------:R-:W-:Y:S02]  /*15470*/  IMAD.MOV.U32 R39, RZ, RZ, R50 ;  /* 0x000000ffff277224 */ /* 0x000fe400078e0032 */
[----:B------:R-:W-:Y:S02]  /*15480*/  IMAD.MOV.U32 R3, RZ, RZ, R4 ;  /* 0x000000ffff037224 */ /* 0x000fe400078e0004 */
[----:B------:R-:W-:Y:S02]  /*15490*/  IMAD.MOV.U32 R50, RZ, RZ, R47 ;  /* 0x000000ffff327224 */ /* 0x000fe400078e002f */
[----:B------:R-:W-:-:S07]  /*154a0*/  IMAD.MOV.U32 R4, RZ, RZ, R45 ;  /* 0x000000ffff047224 */ /* 0x000fce00078e002d */
.L_x_48191:
[----:B------:R-:W-:Y:S05]  /*154b0*/  BSYNC B1 ;  /* 0x0000000000017941 */ /* 0x000fea0003800000 */
.L_x_48189:
        /* <DEDUP_REMOVED lines=9> */
.L_x_48193:
[----:B------:R-:W-:Y:S02]  /*15550*/  IMAD.MOV.U32 R56, RZ, RZ, R39 ;  /* 0x000000ffff387224 */ /* 0x000fe400078e0027 */
[----:B------:R-:W-:Y:S02]  /*15560*/  IMAD.MOV.U32 R2, RZ, RZ, R3 ;  /* 0x000000ffff027224 */ /* 0x000fe400078e0003 */
[----:B------:R-:W-:Y:S02]  /*15570*/  IMAD.MOV.U32 R39, RZ, RZ, R70 ;  /* 0x000000ffff277224 */ /* 0x000fe400078e0046 */
[----:B------:R-:W-:-:S07]  /*15580*/  IMAD.MOV.U32 R3, RZ, RZ, R18 ;  /* 0x000000ffff037224 */ /* 0x000fce00078e0012 */
.L_x_48194:
[----:B------:R-:W-:Y:S05]  /*15590*/  BSYNC B1 ;  /* 0x0000000000017941 */ /* 0x000fea0003800000 */
.L_x_48192:
        /* <DEDUP_REMOVED lines=9> */
.L_x_48196:
[----:B------:R-:W-:Y:S02]  /*15630*/  IMAD.MOV.U32 R47, RZ, RZ, R56 ;  /* 0x000000ffff2f7224 */ /* 0x000fe400078e0038 */
[----:B------:R-:W-:Y:S02]  /*15640*/  IMAD.MOV.U32 R45, RZ, RZ, R2 ;  /* 0x000000ffff2d7224 */ /* 0x000fe400078e0002 */
[----:B------:R-:W-:Y:S02]  /*15650*/  IMAD.MOV.U32 R56, RZ, RZ, R53 ;  /* 0x000000ffff387224 */ /* 0x000fe400078e0035 */
[----:B------:R-:W-:-:S07]  /*15660*/  IMAD.MOV.U32 R2, RZ, RZ, R17 ;  /* 0x000000ffff027224 */ /* 0x000fce00078e0011 */
.L_x_48197:
[----:B------:R-:W-:Y:S05]  /*15670*/  BSYNC B1 ;  /* 0x0000000000017941 */ /* 0x000fea0003800000 */
.L_x_48195:
        /* <DEDUP_REMOVED lines=9> */
.L_x_48199:
[----:B------:R-:W-:Y:S02]  /*15710*/  IMAD.MOV.U32 R58, RZ, RZ, R47 ;  /* 0x000000ffff3a7224 */ /* 0x000fe400078e002f */
[----:B------:R-:W-:Y:S02]  /*15720*/  IMAD.MOV.U32 R18, RZ, RZ, R45 ;  /* 0x000000ffff127224 */ /* 0x000fe400078e002d */
[----:B------:R-:W-:Y:S02]  /*15730*/  IMAD.MOV.U32 R47, RZ, RZ, R68 ;  /* 0x000000ffff2f7224 */ /* 0x000fe400078e0044 */
[----:B------:R-:W-:-:S07]  /*15740*/  IMAD.MOV.U32 R45, RZ, RZ, R16 ;  /* 0x000000ffff2d7224 */ /* 0x000fce00078e0010 */
.L_x_48200:
[----:B------:R-:W-:Y:S05]  /*15750*/  BSYNC B1 ;  /* 0x0000000000017941 */ /* 0x000fea0003800000 */
.L_x_48198:
        /* <DEDUP_REMOVED lines=9> */
.L_x_48202:
[----:B------:R-:W-:Y:S02]  /*157f0*/  IMAD.MOV.U32 R53, RZ, RZ, R58 ;  /* 0x000000ffff357224 */ /* 0x000fe400078e003a */
[----:B------:R-:W-:Y:S02]  /*15800*/  IMAD.MOV.U32 R17, RZ, RZ, R18 ;  /* 0x000000ffff117224 */ /* 0x000fe400078e0012 */
[----:B------:R-:W-:Y:S02]  /*15810*/  IMAD.MOV.U32 R58, RZ, RZ, R55 ;  /* 0x000000ffff3a7224 */ /* 0x000fe400078e0037 */
[----:B------:R-:W-:-:S07]  /*15820*/  IMAD.MOV.U32 R18, RZ, RZ, R15 ;  /* 0x000000ffff127224 */ /* 0x000fce00078e000f */
.L_x_48203:
[----:B------:R-:W-:Y:S05]  /*15830*/  BSYNC B1 ;  /* 0x0000000000017941 */ /* 0x000fea0003800000 */
.L_x_48201:
        /* <DEDUP_REMOVED lines=9> */
.L_x_48205:
[----:B------:R-:W-:Y:S02]  /*158d0*/  IMAD.MOV.U32 R68, RZ, RZ, R53 ;  /* 0x000000ffff447224 */ /* 0x000fe400078e0035 */
[----:B------:R-:W-:Y:S02]  /*158e0*/  IMAD.MOV.U32 R16, RZ, RZ, R17 ;  /* 0x000000ffff107224 */ /* 0x000fe400078e0011 */
[----:B------:R-:W-:Y:S02]  /*158f0*/  IMAD.MOV.U32 R53, RZ, RZ, R66 ;  /* 0x000000ffff357224 */ /* 0x000fe400078e0042 */
[----:B------:R-:W-:-:S07]  /*15900*/  IMAD.MOV.U32 R17, RZ, RZ, R14 ;  /* 0x000000ffff117224 */ /* 0x000fce00078e000e */
.L_x_48206:
[----:B------:R-:W-:Y:S05]  /*15910*/  BSYNC B1 ;  /* 0x0000000000017941 */ /* 0x000fea0003800000 */
.L_x_48204:
        /* <DEDUP_REMOVED lines=9> */
.L_x_48208:
[----:B------:R-:W-:Y:S02]  /*159b0*/  IMAD.MOV.U32 R55, RZ, RZ, R68 ;  /* 0x000000ffff377224 */ /* 0x000fe400078e0044 */
[----:B------:R-:W-:Y:S02]  /*159c0*/  IMAD.MOV.U32 R15, RZ, RZ, R16 ;  /* 0x000000ffff0f7224 */ /* 0x000fe400078e0010 */
[----:B------:R-:W-:Y:S02]  /*159d0*/  IMAD.MOV.U32 R68, RZ, RZ, R65 ;  /* 0x000000ffff447224 */ /* 0x000fe400078e0041 */
[----:B------:R-:W-:-:S07]  /*159e0*/  IMAD.MOV.U32 R16, RZ, RZ, R13 ;  /* 0x000000ffff107224 */ /* 0x000fce00078e000d */
.L_x_48209:
[----:B------:R-:W-:Y:S05]  /*159f0*/  BSYNC B1 ;  /* 0x0000000000017941 */ /* 0x000fea0003800000 */
.L_x_48207:
        /* <DEDUP_REMOVED lines=9> */
.L_x_48211:
[----:B------:R-:W-:Y:S02]  /*15a90*/  IMAD.MOV.U32 R66, RZ, RZ, R55 ;  /* 0x000000ffff427224 */ /* 0x000fe400078e0037 */
[----:B------:R-:W-:Y:S02]  /*15aa0*/  IMAD.MOV.U32 R14, RZ, RZ, R15 ;  /* 0x000000ffff0e7224 */ /* 0x000fe400078e000f */
[----:B------:R-:W-:Y:S02]  /*15ab0*/  IMAD.MOV.U32 R55, RZ, RZ, R64 ;  /* 0x000000ffff377224 */ /* 0x000fe400078e0040 */
[----:B------:R-:W-:-:S07]  /*15ac0*/  IMAD.MOV.U32 R15, RZ, RZ, R12 ;  /* 0x000000ffff0f7224 */ /* 0x000fce00078e000c */
.L_x_48212:
[----:B------:R-:W-:Y:S05]  /*15ad0*/  BSYNC B1 ;  /* 0x0000000000017941 */ /* 0x000fea0003800000 */
.L_x_48210:
        /* <DEDUP_REMOVED lines=9> */
.L_x_48214:
[----:B------:R-:W-:Y:S02]  /*15b70*/  IMAD.MOV.U32 R57, RZ, RZ, R66 ;  /* 0x000000ffff397224 */ /* 0x000fe400078e0042 */
[----:B------:R-:W-:Y:S02]  /*15b80*/  IMAD.MOV.U32 R13, RZ, RZ, R14 ;  /* 0x000000ffff0d7224 */ /* 0x000fe400078e000e */
[----:B------:R-:W-:Y:S02]  /*15b90*/  IMAD.MOV.U32 R66, RZ, RZ, R63 ;  /* 0x000000ffff427224 */ /* 0x000fe400078e003f */
[----:B------:R-:W-:-:S07]  /*15ba0*/  IMAD.MOV.U32 R14, RZ, RZ, R11 ;  /* 0x000000ffff0e7224 */ /* 0x000fce00078e000b */
.L_x_48215:
[----:B------:R-:W-:Y:S05]  /*15bb0*/  BSYNC B1 ;  /* 0x0000000000017941 */ /* 0x000fea0003800000 */
.L_x_48213:
        /* <DEDUP_REMOVED lines=9> */
.L_x_48217:
[----:B------:R-:W-:Y:S02]  /*15c50*/  IMAD.MOV.U32 R64, RZ, RZ, R57 ;  /* 0x000000ffff407224 */ /* 0x000fe400078e0039 */
[----:B------:R-:W-:Y:S02]  /*15c60*/  IMAD.MOV.U32 R12, RZ, RZ, R13 ;  /* 0x000000ffff0c7224 */ /* 0x000fe400078e000d */
[----:B------:R-:W-:Y:S02]  /*15c70*/  IMAD.MOV.U32 R57, RZ, RZ, R62 ;  /* 0x000000ffff397224 */ /* 0x000fe400078e003e */
[----:B------:R-:W-:-:S07]  /*15c80*/  IMAD.MOV.U32 R13, RZ, RZ, R10 ;  /* 0x000000ffff0d7224 */ /* 0x000fce00078e000a */
.L_x_48218:
[----:B------:R-:W-:Y:S05]  /*15c90*/  BSYNC B1 ;  /* 0x0000000000017941 */ /* 0x000fea0003800000 */
.L_x_48216:
        /* <DEDUP_REMOVED lines=9> */
.L_x_48220:
[----:B------:R-:W-:Y:S02]  /*15d30*/  IMAD.MOV.U32 R63, RZ, RZ, R64 ;  /* 0x000000ffff3f7224 */ /* 0x000fe400078e0040 */
[----:B------:R-:W-:Y:S02]  /*15d40*/  IMAD.MOV.U32 R11, RZ, RZ, R12 ;  /* 0x000000ffff0b7224 */ /* 0x000fe400078e000c */
[----:B------:R-:W-:Y:S02]  /*15d50*/  IMAD.MOV.U32 R64, RZ, RZ, R61 ;  /* 0x000000ffff407224 */ /* 0x000fe400078e003d */
[----:B------:R-:W-:-:S07]  /*15d60*/  IMAD.MOV.U32 R12, RZ, RZ, R9 ;  /* 0x000000ffff0c7224 */ /* 0x000fce00078e0009 */
.L_x_48221:
[----:B------:R-:W-:Y:S05]  /*15d70*/  BSYNC B1 ;  /* 0x0000000000017941 */ /* 0x000fea0003800000 */
.L_x_48219:
        /* <DEDUP_REMOVED lines=9> */
.L_x_48223:
[----:B------:R-:W-:Y:S02]  /*15e10*/  IMAD.MOV.U32 R62, RZ, RZ, R63 ;  /* 0x000000ffff3e7224 */ /* 0x000fe400078e003f */
[----:B------:R-:W-:Y:S02]  /*15e20*/  IMAD.MOV.U32 R10, RZ, RZ, R11 ;  /* 0x000000ffff0a7224 */ /* 0x000fe400078e000b */
[----:B------:R-:W-:Y:S02]  /*15e30*/  IMAD.MOV.U32 R63, RZ, RZ, R60 ;  /* 0x000000ffff3f7224 */ /* 0x000fe400078e003c */
[----:B------:R-:W-:-:S07]  /*15e40*/  IMAD.MOV.U32 R11, RZ, RZ, R8 ;  /* 0x000000ffff0b7224 */ /* 0x000fce00078e0008 */
.L_x_48224:
[----:B------:R-:W-:Y:S05]  /*15e50*/  BSYNC B1 ;  /* 0x0000000000017941 */ /* 0x000fea0003800000 */
.L_x_48222:
        /* <DEDUP_REMOVED lines=9> */
.L_x_48226:
[----:B------:R-:W-:Y:S02]  /*15ef0*/  IMAD.MOV.U32 R9, RZ, RZ, R62 ;  /* 0x000000ffff097224 */ /* 0x000fe400078e003e */
[----:B------:R-:W-:Y:S02]  /*15f00*/  IMAD.MOV.U32 R8, RZ, RZ, R10 ;  /* 0x000000ffff087224 */ /* 0x000fe400078e000a */
[----:B------:R-:W-:Y:S02]  /*15f10*/  IMAD.MOV.U32 R62, RZ, RZ, R59 ;  /* 0x000000ffff3e7224 */ /* 0x000fe400078e003b */
[----:B------:R-:W-:-:S07]  /*15f20*/  IMAD.MOV.U32 R10, RZ, RZ, R7 ;  /* 0x000000ffff0a7224 */ /* 0x000fce00078e0007 */
.L_x_48227:
[----:B------:R-:W-:Y:S05]  /*15f30*/  BSYNC B1 ;  /* 0x0000000000017941 */ /* 0x000fea0003800000 */
.L_x_48225:
        /* <DEDUP_REMOVED lines=9> */
.L_x_48229:
[----:B------:R-:W-:Y:S02]  /*15fd0*/  IMAD.MOV.U32 R59, RZ, RZ, R9 ;  /* 0x000000ffff3b7224 */ /* 0x000fe400078e0009 */
[----:B------:R-:W-:Y:S02]  /*15fe0*/  IMAD.MOV.U32 R7, RZ, RZ, R8 ;  /* 0x000000ffff077224 */ /* 0x000fe400078e0008 */
[----:B------:R-:W-:Y:S02]  /*15ff0*/  IMAD.MOV.U32 R9, RZ, RZ, R6 ;  /* 0x000000ffff097224 */ /* 0x000fe400078e0006 */
[----:B------:R-:W-:-:S07]  /*16000*/  IMAD.MOV.U32 R8, RZ, RZ, R5 ;  /* 0x000000ffff087224 */ /* 0x000fce00078e0005 */
.L_x_48230:
[----:B------:R-:W-:Y:S05]  /*16010*/  BSYNC B1 ;  /* 0x0000000000017941 */ /* 0x000fea0003800000 */
.L_x_48228:
        /* <DEDUP_REMOVED lines=16> */
.L_x_48232:
[----:B------:R-:W-:Y:S01]  /*16120*/  IMAD.MOV.U32 R48, RZ, RZ, R19 ;  /* 0x000000ffff307224 */ /* 0x000fe200078e0013 */
[----:B------:R-:W-:Y:S01]  /*16130*/  MOV R19, R50 ;  /* 0x0000003200137202 */ /* 0x000fe20000000f00 */
[----:B------:R-:W-:Y:S02]  /*16140*/  IMAD.MOV.U32 R6, RZ, RZ, R71 ;  /* 0x000000ffff067224 */ /* 0x000fe400078e0047 */
[----:B------:R-:W-:-:S07]  /*16150*/  IMAD.MOV.U32 R71, RZ, RZ, R4 ;  /* 0x000000ffff477224 */ /* 0x000fce00078e0004 */
.L_x_48233:
[----:B------:R-:W-:Y:S05]  /*16160*/  BSYNC B1 ;  /* 0x0000000000017941 */ /* 0x000fea0003800000 */
.L_x_48231:
        /* <DEDUP_REMOVED lines=9> */
.L_x_48235:
[----:B------:R-:W-:Y:S01]  /*16200*/  IMAD.MOV.U32 R37, RZ, RZ, R48 ;  /* 0x000000ffff257224 */ /* 0x000fe200078e0030 */
[----:B------:R-:W-:Y:S01]  /*16210*/  MOV R48, R39 ;  /* 0x0000002700307202 */ /* 0x000fe20000000f00 */
[----:B------:R-:W-:Y:S02]  /*16220*/  IMAD.MOV.U32 R5, RZ, RZ, R6 ;  /* 0x000000ffff057224 */ /* 0x000fe400078e0006 */
[----:B------:R-:W-:-:S07]  /*16230*/  IMAD.MOV.U32 R6, RZ, RZ, R3 ;  /* 0x000000ffff067224 */ /* 0x000fce00078e0003 */
.L_x_48236:
[----:B------:R-:W-:Y:S05]  /*16240*/  BSYNC B1 ;  /* 0x0000000000017941 */ /* 0x000fea0003800000 */
.L_x_48234:
        /* <DEDUP_REMOVED lines=9> */
.L_x_48238:
[----:B------:R-:W-:Y:S01]  /*162e0*/  IMAD.MOV.U32 R50, RZ, RZ, R37 ;  /* 0x000000ffff327224 */ /* 0x000fe200078e0025 */
[----:B------:R-:W-:Y:S01]  /*162f0*/  MOV R37, R56 ;  /* 0x0000003800257202 */ /* 0x000fe20000000f00 */
[----:B------:R-:W-:Y:S02]  /*16300*/  IMAD.MOV.U32 R4, RZ, RZ, R5 ;  /* 0x000000ffff047224 */ /* 0x000fe400078e0005 */
[----:B------:R-:W-:-:S07]  /*16310*/  IMAD.MOV.U32 R5, RZ, RZ, R2 ;  /* 0x000000ffff057224 */ /* 0x000fce00078e0002 */
.L_x_48239:
[----:B------:R-:W-:Y:S05]  /*16320*/  BSYNC B1 ;  /* 0x0000000000017941 */ /* 0x000fea0003800000 */
.L_x_48237:
        /* <DEDUP_REMOVED lines=9> */
.L_x_48241:
[----:B------:R-:W-:Y:S01]  /*163c0*/  IMAD.MOV.U32 R39, RZ, RZ, R50 ;  /* 0x000000ffff277224 */ /* 0x000fe200078e0032 */
[----:B------:R-:W-:Y:S01]  /*163d0*/  MOV R50, R47 ;  /* 0x0000002f00327202 */ /* 0x000fe20000000f00 */
[----:B------:R-:W-:Y:S02]  /*163e0*/  IMAD.MOV.U32 R3, RZ, RZ, R4 ;  /* 0x000000ffff037224 */ /* 0x000fe400078e0004 */
[----:B------:R-:W-:-:S07]  /*163f0*/  IMAD.MOV.U32 R4, RZ, RZ, R45 ;  /* 0x000000ffff047224 */ /* 0x000fce00078e002d */
.L_x_48242:
[----:B------:R-:W-:Y:S05]  /*16400*/  BSYNC B1 ;  /* 0x0000000000017941 */ /* 0x000fea0003800000 */
.L_x_48240:
        /* <DEDUP_REMOVED lines=9> */
.L_x_48244:
[----:B------:R-:W-:Y:S01]  /*164a0*/  IMAD.MOV.U32 R56, RZ, RZ, R39 ;  /* 0x000000ffff387224 */ /* 0x000fe200078e0027 */
[----:B------:R-:W-:Y:S01]  /*164b0*/  MOV R39, R58 ;  /* 0x0000003a00277202 */ /* 0x000fe20000000f00 */
[----:B------:R-:W-:Y:S02]  /*164c0*/  IMAD.MOV.U32 R2, RZ, RZ, R3 ;  /* 0x000000ffff027224 */ /* 0x000fe400078e0003 */
[----:B------:R-:W-:-:S07]  /*164d0*/  IMAD.MOV.U32 R3, RZ, RZ, R18 ;  /* 0x000000ffff037224 */ /* 0x000fce00078e0012 */
.L_x_48245:
[----:B------:R-:W-:Y:S05]  /*164e0*/  BSYNC B1 ;  /* 0x0000000000017941 */ /* 0x000fea0003800000 */
.L_x_48243:
        /* <DEDUP_REMOVED lines=9> */
.L_x_48247:
[----:B------:R-:W-:Y:S01]  /*16580*/  IMAD.MOV.U32 R47, RZ, RZ, R56 ;  /* 0x000000ffff2f7224 */ /* 0x000fe200078e0038 */
[----:B------:R-:W-:Y:S01]  /*16590*/  MOV R56, R53 ;  /* 0x0000003500387202 */ /* 0x000fe20000000f00 */
[----:B------:R-:W-:Y:S02]  /*165a0*/  IMAD.MOV.U32 R45, RZ, RZ, R2 ;  /* 0x000000ffff2d7224 */ /* 0x000fe400078e0002 */
[----:B------:R-:W-:-:S07]  /*165b0*/  IMAD.MOV.U32 R2, RZ, RZ, R17 ;  /* 0x000000ffff027224 */ /* 0x000fce00078e0011 */
.L_x_48248:
[----:B------:R-:W-:Y:S05]  /*165c0*/  BSYNC B1 ;  /* 0x0000000000017941 */ /* 0x000fea0003800000 */
.L_x_48246:
        /* <DEDUP_REMOVED lines=9> */
.L_x_48250:
[----:B------:R-:W-:Y:S01]  /*16660*/  IMAD.MOV.U32 R58, RZ, RZ, R47 ;  /* 0x000000ffff3a7224 */ /* 0x000fe200078e002f */
[----:B------:R-:W-:Y:S01]  /*16670*/  MOV R47, R68 ;  /* 0x00000044002f7202 */ /* 0x000fe20000000f00 */
[----:B------:R-:W-:Y:S02]  /*16680*/  IMAD.MOV.U32 R18, RZ, RZ, R45 ;  /* 0x000000ffff127224 */ /* 0x000fe400078e002d */
[----:B------:R-:W-:-:S07]  /*16690*/  IMAD.MOV.U32 R45, RZ, RZ, R16 ;  /* 0x000000ffff2d7224 */ /* 0x000fce00078e0010 */
.L_x_48251:
[----:B------:R-:W-:Y:S05]  /*166a0*/  BSYNC B1 ;  /* 0x0000000000017941 */ /* 0x000fea0003800000 */
.L_x_48249:
        /* <DEDUP_REMOVED lines=9> */
.L_x_48253:
[----:B------:R-:W-:Y:S01]  /*16740*/  IMAD.MOV.U32 R53, RZ, RZ, R58 ;  /* 0x000000ffff357224 */ /* 0x000fe200078e003a */
[----:B------:R-:W-:Y:S01]  /*16750*/  MOV R58, R55 ;  /* 0x00000037003a7202 */ /* 0x000fe20000000f00 */
[----:B------:R-:W-:Y:S02]  /*16760*/  IMAD.MOV.U32 R17, RZ, RZ, R18 ;  /* 0x000000ffff117224 */ /* 0x000fe400078e0012 */
[----:B------:R-:W-:-:S07]  /*16770*/  IMAD.MOV.U32 R18, RZ, RZ, R15 ;  /* 0x000000ffff127224 */ /* 0x000fce00078e000f */
.L_x_48254:
[----:B------:R-:W-:Y:S05]  /*16780*/  BSYNC B1 ;  /* 0x0000000000017941 */ /* 0x000fea0003800000 */
.L_x_48252:
        /* <DEDUP_REMOVED lines=9> */
.L_x_48256:
[----:B------:R-:W-:Y:S01]  /*16820*/  IMAD.MOV.U32 R60, RZ, RZ, R53 ;  /* 0x000000ffff3c7224 */ /* 0x000fe200078e0035 */
[----:B------:R-:W-:Y:S01]  /*16830*/  MOV R53, R66 ;  /* 0x0000004200357202 */ /* 0x000fe20000000f00 */
[----:B------:R-:W-:Y:S02]  /*16840*/  IMAD.MOV.U32 R16, RZ, RZ, R17 ;  /* 0x000000ffff107224 */ /* 0x000fe400078e0011 */
[----:B------:R-:W-:-:S07]  /*16850*/  IMAD.MOV.U32 R17, RZ, RZ, R14 ;  /* 0x000000ffff117224 */ /* 0x000fce00078e000e */
.L_x_48257:
[----:B------:R-:W-:Y:S05]  /*16860*/  BSYNC B1 ;  /* 0x0000000000017941 */ /* 0x000fea0003800000 */
.L_x_48255:
        /* <DEDUP_REMOVED lines=9> */
.L_x_48259:
[----:B------:R-:W-:Y:S01]  /*16900*/  IMAD.MOV.U32 R55, RZ, RZ, R60 ;  /* 0x000000ffff377224 */ /* 0x000fe200078e003c */
[----:B------:R-:W-:Y:S01]  /*16910*/  MOV R60, R57 ;  /* 0x00000039003c7202 */ /* 0x000fe20000000f00 */
[----:B------:R-:W-:Y:S02]  /*16920*/  IMAD.MOV.U32 R15, RZ, RZ, R16 ;  /* 0x000000ffff0f7224 */ /* 0x000fe400078e0010 */
[----:B------:R-:W-:-:S07]  /*16930*/  IMAD.MOV.U32 R16, RZ, RZ, R13 ;  /* 0x000000ffff107224 */ /* 0x000fce00078e000d */
.L_x_48260:
[----:B------:R-:W-:Y:S05]  /*16940*/  BSYNC B1 ;  /* 0x0000000000017941 */ /* 0x000fea0003800000 */
.L_x_48258:
        /* <DEDUP_REMOVED lines=9> */
.L_x_48262:
[----:B------:R-:W-:Y:S01]  /*169e0*/  IMAD.MOV.U32 R66, RZ, RZ, R55 ;  /* 0x000000ffff427224 */ /* 0x000fe200078e0037 */
[----:B------:R-:W-:Y:S01]  /*169f0*/  MOV R55, R64 ;  /* 0x0000004000377202 */ /* 0x000fe20000000f00 */
[----:B------:R-:W-:Y:S02]  /*16a00*/  IMAD.MOV.U32 R14, RZ, RZ, R15 ;  /* 0x000000ffff0e7224 */ /* 0x000fe400078e000f */
[----:B------:R-:W-:-:S07]  /*16a10*/  IMAD.MOV.U32 R15, RZ, RZ, R12 ;  /* 0x000000ffff0f7224 */ /* 0x000fce00078e000c */
.L_x_48263:
[----:B------:R-:W-:Y:S05]  /*16a20*/  BSYNC B1 ;  /* 0x0000000000017941 */ /* 0x000fea0003800000 */
.L_x_48261:
        /* <DEDUP_REMOVED lines=9> */
.L_x_48265:
[----:B------:R-:W-:Y:S01]  /*16ac0*/  IMAD.MOV.U32 R57, RZ, RZ, R66 ;  /* 0x000000ffff397224 */ /* 0x000fe200078e0042 */
[----:B------:R-:W-:Y:S01]  /*16ad0*/  MOV R66, R63 ;  /* 0x0000003f00427202 */ /* 0x000fe20000000f00 */
[----:B------:R-:W-:Y:S02]  /*16ae0*/  IMAD.MOV.U32 R13, RZ, RZ, R14 ;  /* 0x000000ffff0d7224 */ /* 0x000fe400078e000e */
[----:B------:R-:W-:-:S07]  /*16af0*/  IMAD.MOV.U32 R14, RZ, RZ, R11 ;  /* 0x000000ffff0e7224 */ /* 0x000fce00078e000b */
.L_x_48266:
[----:B------:R-:W-:Y:S05]  /*16b00*/  BSYNC B1 ;  /* 0x0000000000017941 */ /* 0x000fea0003800000 */
.L_x_48264:
        /* <DEDUP_REMOVED lines=9> */
.L_x_48268:
[----:B------:R-:W-:Y:S01]  /*16ba0*/  IMAD.MOV.U32 R12, RZ, RZ, R57 ;  /* 0x000000ffff0c7224 */ /* 0x000fe200078e0039 */
[----:B------:R-:W-:Y:S01]  /*16bb0*/  MOV R57, R62 ;  /* 0x0000003e00397202 */ /* 0x000fe20000000f00 */
[----:B------:R-:W-:Y:S02]  /*16bc0*/  IMAD.MOV.U32 R11, RZ, RZ, R13 ;  /* 0x000000ffff0b7224 */ /* 0x000fe400078e000d */
[----:B------:R-:W-:-:S07]  /*16bd0*/  IMAD.MOV.U32 R13, RZ, RZ, R10 ;  /* 0x000000ffff0d7224 */ /* 0x000fce00078e000a */
.L_x_48269:
[----:B------:R-:W-:Y:S05]  /*16be0*/  BSYNC B1 ;  /* 0x0000000000017941 */ /* 0x000fea0003800000 */
.L_x_48267:
        /* <DEDUP_REMOVED lines=9> */
.L_x_48271:
[----:B------:R-:W-:Y:S01]  /*16c80*/  IMAD.MOV.U32 R62, RZ, RZ, R12 ;  /* 0x000000ffff3e7224 */ /* 0x000fe200078e000c */
[----:B------:R-:W-:Y:S01]  /*16c90*/  MOV R12, R9 ;  /* 0x00000009000c7202 */ /* 0x000fe20000000f00 */
[----:B------:R-:W-:Y:S02]  /*16ca0*/  IMAD.MOV.U32 R10, RZ, RZ, R11 ;  /* 0x000000ffff0a7224 */ /* 0x000fe400078e000b */
[----:B------:R-:W-:-:S07]  /*16cb0*/  IMAD.MOV.U32 R11, RZ, RZ, R8 ;  /* 0x000000ffff0b7224 */ /* 0x000fce00078e0008 */
.L_x_48272:
[----:B------:R-:W-:Y:S05]  /*16cc0*/  BSYNC B1 ;  /* 0x0000000000017941 */ /* 0x000fea0003800000 */
.L_x_48270:
        /* <DEDUP_REMOVED lines=9> */
.L_x_48274:
[----:B------:R-:W-:Y:S01]  /*16d60*/  IMAD.MOV.U32 R9, RZ, RZ, R62 ;  /* 0x000000ffff097224 */ /* 0x000fe200078e003e */
[----:B------:R-:W-:Y:S01]  /*16d70*/  MOV R62, R59 ;  /* 0x0000003b003e7202 */ /* 0x000fe20000000f00 */
[----:B------:R-:W-:Y:S02]  /*16d80*/  IMAD.MOV.U32 R8, RZ, RZ, R10 ;  /* 0x000000ffff087224 */ /* 0x000fe400078e000a */
[----:B------:R-:W-:-:S07]  /*16d90*/  IMAD.MOV.U32 R10, RZ, RZ, R7 ;  /* 0x000000ffff0a7224 */ /* 0x000fce00078e0007 */
.L_x_48275:
[----:B------:R-:W-:Y:S05]  /*16da0*/  BSYNC B1 ;  /* 0x0000000000017941 */ /* 0x000fea0003800000 */
.L_x_48273:
        /* <DEDUP_REMOVED lines=16> */
.L_x_48277:
[----:B------:R-:W-:Y:S01]  /*16eb0*/  MOV R64, R19 ;  /* 0x0000001300407202 */ /* 0x000fe20000000f00 */
[----:B------:R-:W-:Y:S02]  /*16ec0*/  IMAD.MOV.U32 R46, RZ, RZ, R71 ;  /* 0x000000ffff2e7224 */ /* 0x000fe400078e0047 */
[----:B------:R-:W-:Y:S02]  /*16ed0*/  IMAD.MOV.U32 R19, RZ, RZ, R48 ;  /* 0x000000ffff137224 */ /* 0x000fe400078e0030 */
[----:B------:R-:W-:-:S07]  /*16ee0*/  IMAD.MOV.U32 R71, RZ, RZ, R6 ;  /* 0x000000ffff477224 */ /* 0x000fce00078e0006 */
.L_x_48278:
[----:B------:R-:W-:Y:S05]  /*16ef0*/  BSYNC B1 ;  /* 0x0000000000017941 */ /* 0x000fea0003800000 */
.L_x_48276:
        /* <DEDUP_REMOVED lines=9> */
.L_x_48280:
[----:B------:R-:W-:Y:S01]  /*16f90*/  MOV R35, R64 ;  /* 0x0000004000237202 */ /* 0x000fe20000000f00 */
[----:B------:R-:W-:Y:S02]  /*16fa0*/  IMAD.MOV.U32 R7, RZ, RZ, R46 ;  /* 0x000000ffff077224 */ /* 0x000fe400078e002e */
[----:B------:R-:W-:Y:S02]  /*16fb0*/  IMAD.MOV.U32 R64, RZ, RZ, R37 ;  /* 0x000000ffff407224 */ /* 0x000fe400078e0025 */
[----:B------:R-:W-:-:S07]  /*16fc0*/  IMAD.MOV.U32 R46, RZ, RZ, R5 ;  /* 0x000000ffff2e7224 */ /* 0x000fce00078e0005 */
.L_x_48281:
[----:B------:R-:W-:Y:S05]  /*16fd0*/  BSYNC B1 ;  /* 0x0000000000017941 */ /* 0x000fea0003800000 */
.L_x_48279:
        /* <DEDUP_REMOVED lines=9> */
.L_x_48283:
[----:B------:R-:W-:Y:S01]  /*17070*/  MOV R48, R35 ;  /* 0x0000002300307202 */ /* 0x000fe20000000f00 */
[----:B------:R-:W-:Y:S02]  /*17080*/  IMAD.MOV.U32 R6, RZ, RZ, R7 ;  /* 0x000000ffff067224 */ /* 0x000fe400078e0007 */
[----:B------:R-:W-:Y:S02]  /*17090*/  IMAD.MOV.U32 R35, RZ, RZ, R50 ;  /* 0x000000ffff237224 */ /* 0x000fe400078e0032 */
[----:B------:R-:W-:-:S07]  /*170a0*/  IMAD.MOV.U32 R7, RZ, RZ, R4 ;  /* 0x000000ffff077224 */ /* 0x000fce00078e0004 */
.L_x_48284:
[----:B------:R-:W-:Y:S05]  /*170b0*/  BSYNC B1 ;  /* 0x0000000000017941 */ /* 0x000fea0003800000 */
.L_x_48282:
        /* <DEDUP_REMOVED lines=9> */
.L_x_48286:
[----:B------:R-:W-:Y:S01]  /*17150*/  MOV R37, R48 ;  /* 0x0000003000257202 */ /* 0x000fe20000000f00 */
[----:B------:R-:W-:Y:S02]  /*17160*/  IMAD.MOV.U32 R5, RZ, RZ, R6 ;  /* 0x000000ffff057224 */ /* 0x000fe400078e0006 */
[----:B------:R-:W-:Y:S02]  /*17170*/  IMAD.MOV.U32 R48, RZ, RZ, R39 ;  /* 0x000000ffff307224 */ /* 0x000fe400078e0027 */
[----:B------:R-:W-:-:S07]  /*17180*/  IMAD.MOV.U32 R6, RZ, RZ, R3 ;  /* 0x000000ffff067224 */ /* 0x000fce00078e0003 */
.L_x_48287:
[----:B------:R-:W-:Y:S05]  /*17190*/  BSYNC B1 ;  /* 0x0000000000017941 */ /* 0x000fea0003800000 */
.L_x_48285:
        /* <DEDUP_REMOVED lines=9> */
.L_x_48289:
[----:B------:R-:W-:Y:S01]  /*17230*/  MOV R50, R37 ;  /* 0x0000002500327202 */ /* 0x000fe20000000f00 */
[----:B------:R-:W-:Y:S02]  /*17240*/  IMAD.MOV.U32 R4, RZ, RZ, R5 ;  /* 0x000000ffff047224 */ /* 0x000fe400078e0005 */
[----:B------:R-:W-:Y:S02]  /*17250*/  IMAD.MOV.U32 R37, RZ, RZ, R56 ;  /* 0x000000ffff257224 */ /* 0x000fe400078e0038 */
[----:B------:R-:W-:-:S07]  /*17260*/  IMAD.MOV.U32 R5, RZ, RZ, R2 ;  /* 0x000000ffff057224 */ /* 0x000fce00078e0002 */
.L_x_48290:
[----:B------:R-:W-:Y:S05]  /*17270*/  BSYNC B1 ;  /* 0x0000000000017941 */ /* 0x000fea0003800000 */
.L_x_48288:
        /* <DEDUP_REMOVED lines=9> */
.L_x_48292:
[----:B------:R-:W-:Y:S01]  /*17310*/  MOV R39, R50 ;  /* 0x0000003200277202 */ /* 0x000fe20000000f00 */
[----:B------:R-:W-:Y:S02]  /*17320*/  IMAD.MOV.U32 R3, RZ, RZ, R4 ;  /* 0x000000ffff037224 */ /* 0x000fe400078e0004 */
[----:B------:R-:W-:Y:S02]  /*17330*/  IMAD.MOV.U32 R50, RZ, RZ, R47 ;  /* 0x000000ffff327224 */ /* 0x000fe400078e002f */
[----:B------:R-:W-:-:S07]  /*17340*/  IMAD.MOV.U32 R4, RZ, RZ, R45 ;  /* 0x000000ffff047224 */ /* 0x000fce00078e002d */
.L_x_48293:
[----:B------:R-:W-:Y:S05]  /*17350*/  BSYNC B1 ;  /* 0x0000000000017941 */ /* 0x000fea0003800000 */
.L_x_48291:
        /* <DEDUP_REMOVED lines=9> */
.L_x_48295:
[----:B------:R-:W-:Y:S01]  /*173f0*/  MOV R56, R39 ;  /* 0x0000002700387202 */ /* 0x000fe20000000f00 */
[----:B------:R-:W-:Y:S02]  /*17400*/  IMAD.MOV.U32 R2, RZ, RZ, R3 ;  /* 0x000000ffff027224 */ /* 0x000fe400078e0003 */
[----:B------:R-:W-:Y:S02]  /*17410*/  IMAD.MOV.U32 R39, RZ, RZ, R58 ;  /* 0x000000ffff277224 */ /* 0x000fe400078e003a */
[----:B------:R-:W-:-:S07]  /*17420*/  IMAD.MOV.U32 R3, RZ, RZ, R18 ;  /* 0x000000ffff037224 */ /* 0x000fce00078e0012 */
.L_x_48296:
[----:B------:R-:W-:Y:S05]  /*17430*/  BSYNC B1 ;  /* 0x0000000000017941 */ /* 0x000fea0003800000 */
.L_x_48294:
        /* <DEDUP_REMOVED lines=9> */
.L_x_48298:
[----:B------:R-:W-:Y:S01]  /*174d0*/  MOV R47, R56 ;  /* 0x00000038002f7202 */ /* 0x000fe20000000f00 */
[----:B------:R-:W-:Y:S02]  /*174e0*/  IMAD.MOV.U32 R45, RZ, RZ, R2 ;  /* 0x000000ffff2d7224 */ /* 0x000fe400078e0002 */
[----:B------:R-:W-:Y:S02]  /*174f0*/  IMAD.MOV.U32 R56, RZ, RZ, R53 ;  /* 0x000000ffff387224 */ /* 0x000fe400078e0035 */
[----:B------:R-:W-:-:S07]  /*17500*/  IMAD.MOV.U32 R2, RZ, RZ, R17 ;  /* 0x000000ffff027224 */ /* 0x000fce00078e0011 */
.L_x_48299:
[----:B------:R-:W-:Y:S05]  /*17510*/  BSYNC B1 ;  /* 0x0000000000017941 */ /* 0x000fea0003800000 */
.L_x_48297:
        /* <DEDUP_REMOVED lines=9> */
.L_x_48301:
[----:B------:R-:W-:Y:S01]  /*175b0*/  MOV R58, R47 ;  /* 0x0000002f003a7202 */ /* 0x000fe20000000f00 */
[----:B------:R-:W-:Y:S02]  /*175c0*/  IMAD.MOV.U32 R18, RZ, RZ, R45 ;  /* 0x000000ffff127224 */ /* 0x000fe400078e002d */
[----:B------:R-:W-:Y:S02]  /*175d0*/  IMAD.MOV.U32 R47, RZ, RZ, R60 ;  /* 0x000000ffff2f7224 */ /* 0x000fe400078e003c */
[----:B------:R-:W-:-:S07]  /*175e0*/  IMAD.MOV.U32 R45, RZ, RZ, R16 ;  /* 0x000000ffff2d7224 */ /* 0x000fce00078e0010 */
.L_x_48302:
[----:B------:R-:W-:Y:S05]  /*175f0*/  BSYNC B1 ;  /* 0x0000000000017941 */ /* 0x000fea0003800000 */
.L_x_48300:
        /* <DEDUP_REMOVED lines=9> */
.L_x_48304:
[----:B------:R-:W-:Y:S01]  /*17690*/  MOV R53, R58 ;  /* 0x0000003a00357202 */ /* 0x000fe20000000f00 */
[----:B------:R-:W-:Y:S02]  /*176a0*/  IMAD.MOV.U32 R17, RZ, RZ, R18 ;  /* 0x000000ffff117224 */ /* 0x000fe400078e0012 */
[----:B------:R-:W-:Y:S02]  /*176b0*/  IMAD.MOV.U32 R58, RZ, RZ, R55 ;  /* 0x000000ffff3a7224 */ /* 0x000fe400078e0037 */
[----:B------:R-:W-:-:S07]  /*176c0*/  IMAD.MOV.U32 R18, RZ, RZ, R15 ;  /* 0x000000ffff127224 */ /* 0x000fce00078e000f */
.L_x_48305:
[----:B------:R-:W-:Y:S05]  /*176d0*/  BSYNC B1 ;  /* 0x0000000000017941 */ /* 0x000fea0003800000 */
.L_x_48303:
        /* <DEDUP_REMOVED lines=9> */
.L_x_48307:
[----:B------:R-:W-:Y:S01]  /*17770*/  MOV R60, R53 ;  /* 0x00000035003c7202 */ /* 0x000fe20000000f00 */
[----:B------:R-:W-:Y:S02]  /*17780*/  IMAD.MOV.U32 R16, RZ, RZ, R17 ;  /* 0x000000ffff107224 */ /* 0x000fe400078e0011 */
[----:B------:R-:W-:Y:S02]  /*17790*/  IMAD.MOV.U32 R53, RZ, RZ, R66 ;  /* 0x000000ffff357224 */ /* 0x000fe400078e0042 */
[----:B------:R-:W-:-:S07]  /*177a0*/  IMAD.MOV.U32 R17, RZ, RZ, R14 ;  /* 0x000000ffff117224 */ /* 0x000fce00078e000e */
.L_x_48308:
[----:B------:R-:W-:Y:S05]  /*177b0*/  BSYNC B1 ;  /* 0x0000000000017941 */ /* 0x000fea0003800000 */
.L_x_48306:
        /* <DEDUP_REMOVED lines=9> */
.L_x_48310:
[----:B------:R-:W-:Y:S01]  /*17850*/  MOV R15, R60 ;  /* 0x0000003c000f7202 */ /* 0x000fe20000000f00 */
[----:B------:R-:W-:Y:S02]  /*17860*/  IMAD.MOV.U32 R14, RZ, RZ, R16 ;  /* 0x000000ffff0e7224 */ /* 0x000fe400078e0010 */
[----:B------:R-:W-:Y:S02]  /*17870*/  IMAD.MOV.U32 R60, RZ, RZ, R57 ;  /* 0x000000ffff3c7224 */ /* 0x000fe400078e0039 */
[----:B------:R-:W-:-:S07]  /*17880*/  IMAD.MOV.U32 R16, RZ, RZ, R13 ;  /* 0x000000ffff107224 */ /* 0x000fce00078e000d */
.L_x_48311:
[----:B------:R-:W-:Y:S05]  /*17890*/  BSYNC B1 ;  /* 0x0000000000017941 */ /* 0x000fea0003800000 */
.L_x_48309:
        /* <DEDUP_REMOVED lines=9> */
.L_x_48313:
[----:B------:R-:W-:Y:S01]  /*17930*/  MOV R55, R15 ;  /* 0x0000000f00377202 */ /* 0x000fe20000000f00 */
[----:B------:R-:W-:Y:S02]  /*17940*/  IMAD.MOV.U32 R13, RZ, RZ, R14 ;  /* 0x000000ffff0d7224 */ /* 0x000fe400078e000e */
[----:B------:R-:W-:Y:S02]  /*17950*/  IMAD.MOV.U32 R15, RZ, RZ, R12 ;  /* 0x000000ffff0f7224 */ /* 0x000fe400078e000c */
[----:B------:R-:W-:-:S07]  /*17960*/  IMAD.MOV.U32 R14, RZ, RZ, R11 ;  /* 0x000000ffff0e7224 */ /* 0x000fce00078e000b */
.L_x_48314:
[----:B------:R-:W-:Y:S05]  /*17970*/  BSYNC B1 ;  /* 0x0000000000017941 */ /* 0x000fea0003800000 */
.L_x_48312:
        /* <DEDUP_REMOVED lines=9> */
.L_x_48316:
[----:B------:R-:W-:Y:S01]  /*17a10*/  MOV R12, R55 ;  /* 0x00000037000c7202 */ /* 0x000fe20000000f00 */
[----:B------:R-:W-:Y:S02]  /*17a20*/  IMAD.MOV.U32 R11, RZ, RZ, R13 ;  /* 0x000000ffff0b7224 */ /* 0x000fe400078e000d */
[----:B------:R-:W-:Y:S02]  /*17a30*/  IMAD.MOV.U32 R55, RZ, RZ, R62 ;  /* 0x000000ffff377224 */ /* 0x000fe400078e003e */
[----:B------:R-:W-:-:S07]  /*17a40*/  IMAD.MOV.U32 R13, RZ, RZ, R10 ;  /* 0x000000ffff0d7224 */ /* 0x000fce00078e000a */
.L_x_48317:
[----:B------:R-:W-:Y:S05]  /*17a50*/  BSYNC B1 ;  /* 0x0000000000017941 */ /* 0x000fea0003800000 */
.L_x_48315:
        /* <DEDUP_REMOVED lines=9> */
.L_x_48319:
[----:B------:R-:W-:Y:S01]  /*17af0*/  MOV R57, R12 ;  /* 0x0000000c00397202 */ /* 0x000fe20000000f00 */
[----:B------:R-:W-:Y:S02]  /*17b00*/  IMAD.MOV.U32 R10, RZ, RZ, R11 ;  /* 0x000000ffff0a7224 */ /* 0x000fe400078e000b */
[----:B------:R-:W-:Y:S02]  /*17b10*/  IMAD.MOV.U32 R12, RZ, RZ, R9 ;  /* 0x000000ffff0c7224 */ /* 0x000fe400078e0009 */
[----:B------:R-:W-:-:S07]  /*17b20*/  IMAD.MOV.U32 R11, RZ, RZ, R8 ;  /* 0x000000ffff0b7224 */ /* 0x000fce00078e0008 */
.L_x_48320:
[----:B------:R-:W-:Y:S05]  /*17b30*/  BSYNC B1 ;  /* 0x0000000000017941 */ /* 0x000fea0003800000 */
.L_x_48318:
        /* <DEDUP_REMOVED lines=16> */
.L_x_48322:
[----:B------:R-:W-:Y:S02]  /*17c40*/  IMAD.MOV.U32 R44, RZ, RZ, R19 ;  /* 0x000000ffff2c7224 */ /* 0x000fe400078e0013 */
[----:B------:R-:W-:Y:S02]  /*17c50*/  IMAD.MOV.U32 R8, RZ, RZ, R71 ;  /* 0x000000ffff087224 */ /* 0x000fe400078e0047 */
[----:B------:R-:W-:Y:S02]  /*17c60*/  IMAD.MOV.U32 R19, RZ, RZ, R64 ;  /* 0x000000ffff137224 */ /* 0x000fe400078e0040 */
[----:B------:R-:W-:-:S07]  /*17c70*/  IMAD.MOV.U32 R71, RZ, RZ, R46 ;  /* 0x000000ffff477224 */ /* 0x000fce00078e002e */
.L_x_48323:
[----:B------:R-:W-:Y:S05]  /*17c80*/  BSYNC B1 ;  /* 0x0000000000017941 */ /* 0x000fea0003800000 */
.L_x_48321:
        /* <DEDUP_REMOVED lines=9> */
.L_x_48325:
[----:B------:R-:W-:Y:S02]  /*17d20*/  IMAD.MOV.U32 R33, RZ, RZ, R44 ;  /* 0x000000ffff217224 */ /* 0x000fe400078e002c */
[----:B------:R-:W-:Y:S02]  /*17d30*/  IMAD.MOV.U32 R9, RZ, RZ, R8 ;  /* 0x000000ffff097224 */ /* 0x000fe400078e0008 */
[----:B------:R-:W-:Y:S02]  /*17d40*/  IMAD.MOV.U32 R44, RZ, RZ, R35 ;  /* 0x000000ffff2c7224 */ /* 0x000fe400078e0023 */
[----:B------:R-:W-:-:S07]  /*17d50*/  IMAD.MOV.U32 R8, RZ, RZ, R7 ;  /* 0x000000ffff087224 */ /* 0x000fce00078e0007 */
.L_x_48326:
[----:B------:R-:W-:Y:S05]  /*17d60*/  BSYNC B1 ;  /* 0x0000000000017941 */ /* 0x000fea0003800000 */
.L_x_48324:
        /* <DEDUP_REMOVED lines=9> */
.L_x_48328:
[----:B------:R-:W-:Y:S02]  /*17e00*/  IMAD.MOV.U32 R62, RZ, RZ, R33 ;  /* 0x000000ffff3e7224 */ /* 0x000fe400078e0021 */
[----:B------:R-:W-:Y:S02]  /*17e10*/  IMAD.MOV.U32 R46, RZ, RZ, R9 ;  /* 0x000000ffff2e7224 */ /* 0x000fe400078e0009 */
[----:B------:R-:W-:Y:S02]  /*17e20*/  IMAD.MOV.U32 R33, RZ, RZ, R48 ;  /* 0x000000ffff217224 */ /* 0x000fe400078e0030 */
[----:B------:R-:W-:-:S07]  /*17e30*/  IMAD.MOV.U32 R9, RZ, RZ, R6 ;  /* 0x000000ffff097224 */ /* 0x000fce00078e0006 */
.L_x_48329:
[----:B------:R-:W-:Y:S05]  /*17e40*/  BSYNC B1 ;  /* 0x0000000000017941 */ /* 0x000fea0003800000 */
.L_x_48327:
        /* <DEDUP_REMOVED lines=9> */
.L_x_48331:
[----:B------:R-:W-:Y:S02]  /*17ee0*/  IMAD.MOV.U32 R35, RZ, RZ, R62 ;  /* 0x000000ffff237224 */ /* 0x000fe400078e003e */
[----:B------:R-:W-:Y:S02]  /*17ef0*/  IMAD.MOV.U32 R7, RZ, RZ, R46 ;  /* 0x000000ffff077224 */ /* 0x000fe400078e002e */
[----:B------:R-:W-:Y:S02]  /*17f00*/  IMAD.MOV.U32 R62, RZ, RZ, R37 ;  /* 0x000000ffff3e7224 */ /* 0x000fe400078e0025 */
[----:B------:R-:W-:-:S07]  /*17f10*/  IMAD.MOV.U32 R46, RZ, RZ, R5 ;  /* 0x000000ffff2e7224 */ /* 0x000fce00078e0005 */
.L_x_48332:
[----:B------:R-:W-:Y:S05]  /*17f20*/  BSYNC B1 ;  /* 0x0000000000017941 */ /* 0x000fea0003800000 */
.L_x_48330:
        /* <DEDUP_REMOVED lines=9> */
.L_x_48334:
[----:B------:R-:W-:Y:S02]  /*17fc0*/  IMAD.MOV.U32 R48, RZ, RZ, R35 ;  /* 0x000000ffff307224 */ /* 0x000fe400078e0023 */
[----:B------:R-:W-:Y:S02]  /*17fd0*/  IMAD.MOV.U32 R6, RZ, RZ, R7 ;  /* 0x000000ffff067224 */ /* 0x000fe400078e0007 */
[----:B------:R-:W-:Y:S02]  /*17fe0*/  IMAD.MOV.U32 R35, RZ, RZ, R50 ;  /* 0x000000ffff237224 */ /* 0x000fe400078e0032 */
[----:B------:R-:W-:-:S07]  /*17ff0*/  IMAD.MOV.U32 R7, RZ, RZ, R4 ;  /* 0x000000ffff077224 */ /* 0x000fce00078e0004 */
.L_x_48335:
[----:B------:R-:W-:Y:S05]  /*18000*/  BSYNC B1 ;  /* 0x0000000000017941 */ /* 0x000fea0003800000 */
.L_x_48333:
        /* <DEDUP_REMOVED lines=9> */
.L_x_48337:
[----:B------:R-:W-:Y:S02]  /*180a0*/  IMAD.MOV.U32 R37, RZ, RZ, R48 ;  /* 0x000000ffff257224 */ /* 0x000fe400078e0030 */
[----:B------:R-:W-:Y:S02]  /*180b0*/  IMAD.MOV.U32 R5, RZ, RZ, R6 ;  /* 0x000000ffff057224 */ /* 0x000fe400078e0006 */
[----:B------:R-:W-:Y:S02]  /*180c0*/  IMAD.MOV.U32 R48, RZ, RZ, R39 ;  /* 0x000000ffff307224 */ /* 0x000fe400078e0027 */
[----:B------:R-:W-:-:S07]  /*180d0*/  IMAD.MOV.U32 R6, RZ, RZ, R3 ;  /* 0x000000ffff067224 */ /* 0x000fce00078e0003 */
.L_x_48338:
[----:B------:R-:W-:Y:S05]  /*180e0*/  BSYNC B1 ;  /* 0x0000000000017941 */ /* 0x000fea0003800000 */
.L_x_48336:
        /* <DEDUP_REMOVED lines=9> */
.L_x_48340:
[----:B------:R-:W-:Y:S02]  /*18180*/  IMAD.MOV.U32 R50, RZ, RZ, R37 ;  /* 0x000000ffff327224 */ /* 0x000fe400078e0025 */
[----:B------:R-:W-:Y:S02]  /*18190*/  IMAD.MOV.U32 R4, RZ, RZ, R5 ;  /* 0x000000ffff047224 */ /* 0x000fe400078e0005 */
[----:B------:R-:W-:Y:S02]  /*181a0*/  IMAD.MOV.U32 R37, RZ, RZ, R56 ;  /* 0x000000ffff257224 */ /* 0x000fe400078e0038 */
[----:B------:R-:W-:-:S07]  /*181b0*/  IMAD.MOV.U32 R5, RZ, RZ, R2 ;  /* 0x000000ffff057224 */ /* 0x000fce00078e0002 */
.L_x_48341:
[----:B------:R-:W-:Y:S05]  /*181c0*/  BSYNC B1 ;  /* 0x0000000000017941 */ /* 0x000fea0003800000 */
.L_x_48339:
        /* <DEDUP_REMOVED lines=9> */
.L_x_48343:
[----:B------:R-:W-:Y:S02]  /*18260*/  IMAD.MOV.U32 R39, RZ, RZ, R50 ;  /* 0x000000ffff277224 */ /* 0x000fe400078e0032 */
[----:B------:R-:W-:Y:S02]  /*18270*/  IMAD.MOV.U32 R3, RZ, RZ, R4 ;  /* 0x000000ffff037224 */ /* 0x000fe400078e0004 */
[----:B------:R-:W-:Y:S02]  /*18280*/  IMAD.MOV.U32 R50, RZ, RZ, R47 ;  /* 0x000000ffff327224 */ /* 0x000fe400078e002f */
[----:B------:R-:W-:-:S07]  /*18290*/  IMAD.MOV.U32 R4, RZ, RZ, R45 ;  /* 0x000000ffff047224 */ /* 0x000fce00078e002d */
.L_x_48344:
[----:B------:R-:W-:Y:S05]  /*182a0*/  BSYNC B1 ;  /* 0x0000000000017941 */ /* 0x000fea0003800000 */
.L_x_48342:
        /* <DEDUP_REMOVED lines=9> */
.L_x_48346:
[----:B------:R-:W-:Y:S02]  /*18340*/  IMAD.MOV.U32 R56, RZ, RZ, R39 ;  /* 0x000000ffff387224 */ /* 0x000fe400078e0027 */
[----:B------:R-:W-:Y:S02]  /*18350*/  IMAD.MOV.U32 R2, RZ, RZ, R3 ;  /* 0x000000ffff027224 */ /* 0x000fe400078e0003 */
[----:B------:R-:W-:Y:S02]  /*18360*/  IMAD.MOV.U32 R39, RZ, RZ, R58 ;  /* 0x000000ffff277224 */ /* 0x000fe400078e003a */
[----:B------:R-:W-:-:S07]  /*18370*/  IMAD.MOV.U32 R3, RZ, RZ, R18 ;  /* 0x000000ffff037224 */ /* 0x000fce00078e0012 */
.L_x_48347:
[----:B------:R-:W-:Y:S05]  /*18380*/  BSYNC B1 ;  /* 0x0000000000017941 */ /* 0x000fea0003800000 */
.L_x_48345:
        /* <DEDUP_REMOVED lines=9> */
.L_x_48349:
[----:B------:R-:W-:Y:S02]  /*18420*/  IMAD.MOV.U32 R47, RZ, RZ, R56 ;  /* 0x000000ffff2f7224 */ /* 0x000fe400078e0038 */
[----:B------:R-:W-:Y:S02]  /*18430*/  IMAD.MOV.U32 R45, RZ, RZ, R2 ;  /* 0x000000ffff2d7224 */ /* 0x000fe400078e0002 */
[----:B------:R-:W-:Y:S02]  /*18440*/  IMAD.MOV.U32 R56, RZ, RZ, R53 ;  /* 0x000000ffff387224 */ /* 0x000fe400078e0035 */
[----:B------:R-:W-:-:S07]  /*18450*/  IMAD.MOV.U32 R2, RZ, RZ, R17 ;  /* 0x000000ffff027224 */ /* 0x000fce00078e0011 */
.L_x_48350:
[----:B------:R-:W-:Y:S05]  /*18460*/  BSYNC B1 ;  /* 0x0000000000017941 */ /* 0x000fea0003800000 */
.L_x_48348:
        /* <DEDUP_REMOVED lines=9> */
.L_x_48352:
[----:B------:R-:W-:Y:S02]  /*18500*/  IMAD.MOV.U32 R18, RZ, RZ, R47 ;  /* 0x000000ffff127224 */ /* 0x000fe400078e002f */
[----:B------:R-:W-:Y:S02]  /*18510*/  IMAD.MOV.U32 R17, RZ, RZ, R45 ;  /* 0x000000ffff117224 */ /* 0x000fe400078e002d */
[----:B------:R-:W-:Y:S02]  /*18520*/  IMAD.MOV.U32 R47, RZ, RZ, R60 ;  /* 0x000000ffff2f7224 */ /* 0x000fe400078e003c */
[----:B------:R-:W-:-:S07]  /*18530*/  IMAD.MOV.U32 R45, RZ, RZ, R16 ;  /* 0x000000ffff2d7224 */ /* 0x000fce00078e0010 */
.L_x_48353:
[----:B------:R-:W-:Y:S05]  /*18540*/  BSYNC B1 ;  /* 0x0000000000017941 */ /* 0x000fea0003800000 */
.L_x_48351:
        /* <DEDUP_REMOVED lines=9> */
.L_x_48355:
[----:B------:R-:W-:Y:S02]  /*185e0*/  IMAD.MOV.U32 R58, RZ, RZ, R18 ;  /* 0x000000ffff3a7224 */ /* 0x000fe400078e0012 */
[----:B------:R-:W-:Y:S02]  /*185f0*/  IMAD.MOV.U32 R16, RZ, RZ, R17 ;  /* 0x000000ffff107224 */ /* 0x000fe400078e0011 */
[----:B------:R-:W-:Y:S02]  /*18600*/  IMAD.MOV.U32 R18, RZ, RZ, R15 ;  /* 0x000000ffff127224 */ /* 0x000fe400078e000f */
[----:B------:R-:W-:-:S07]  /*18610*/  IMAD.MOV.U32 R17, RZ, RZ, R14 ;  /* 0x000000ffff117224 */ /* 0x000fce00078e000e */
.L_x_48356:
[----:B------:R-:W-:Y:S05]  /*18620*/  BSYNC B1 ;  /* 0x0000000000017941 */ /* 0x000fea0003800000 */
.L_x_48354:
        /* <DEDUP_REMOVED lines=9> */
.L_x_48358:
[----:B------:R-:W-:Y:S02]  /*186c0*/  IMAD.MOV.U32 R15, RZ, RZ, R58 ;  /* 0x000000ffff0f7224 */ /* 0x000fe400078e003a */
[----:B------:R-:W-:Y:S02]  /*186d0*/  IMAD.MOV.U32 R14, RZ, RZ, R16 ;  /* 0x000000ffff0e7224 */ /* 0x000fe400078e0010 */
[----:B------:R-:W-:Y:S02]  /*186e0*/  IMAD.MOV.U32 R58, RZ, RZ, R55 ;  /* 0x000000ffff3a7224 */ /* 0x000fe400078e0037 */
[----:B------:R-:W-:-:S07]  /*186f0*/  IMAD.MOV.U32 R16, RZ, RZ, R13 ;  /* 0x000000ffff107224 */ /* 0x000fce00078e000d */
.L_x_48359:
[----:B------:R-:W-:Y:S05]  /*18700*/  BSYNC B1 ;  /* 0x0000000000017941 */ /* 0x000fea0003800000 */
.L_x_48357:
        /* <DEDUP_REMOVED lines=9> */
.L_x_48361:
[----:B------:R-:W-:Y:S02]  /*187a0*/  IMAD.MOV.U32 R60, RZ, RZ, R15 ;  /* 0x000000ffff3c7224 */ /* 0x000fe400078e000f */
[----:B------:R-:W-:Y:S02]  /*187b0*/  IMAD.MOV.U32 R13, RZ, RZ, R14 ;  /* 0x000000ffff0d7224 */ /* 0x000fe400078e000e */
[----:B------:R-:W-:Y:S02]  /*187c0*/  IMAD.MOV.U32 R15, RZ, RZ, R12 ;  /* 0x000000ffff0f7224 */ /* 0x000fe400078e000c */
[----:B------:R-:W-:-:S07]  /*187d0*/  IMAD.MOV.U32 R14, RZ, RZ, R11 ;  /* 0x000000ffff0e7224 */ /* 0x000fce00078e000b */
.L_x_48362:
[----:B------:R-:W-:Y:S05]  /*187e0*/  BSYNC B1 ;  /* 0x0000000000017941 */ /* 0x000fea0003800000 */
.L_x_48360:
        /* <DEDUP_REMOVED lines=9> */
.L_x_48364:
[----:B------:R-:W-:Y:S02]  /*18880*/  IMAD.MOV.U32 R12, RZ, RZ, R60 ;  /* 0x000000ffff0c7224 */ /* 0x000fe400078e003c */
[----:B------:R-:W-:Y:S02]  /*18890*/  IMAD.MOV.U32 R11, RZ, RZ, R13 ;  /* 0x000000ffff0b7224 */ /* 0x000fe400078e000d */
[----:B------:R-:W-:Y:S02]  /*188a0*/  IMAD.MOV.U32 R60, RZ, RZ, R57 ;  /* 0x000000ffff3c7224 */ /* 0x000fe400078e0039 */
[----:B------:R-:W-:-:S07]  /*188b0*/  IMAD.MOV.U32 R13, RZ, RZ, R10 ;  /* 0x000000ffff0d7224 */ /* 0x000fce00078e000a */
.L_x_48365:
[----:B------:R-:W-:Y:S05]  /*188c0*/  BSYNC B1 ;  /* 0x0000000000017941 */ /* 0x000fea0003800000 */
.L_x_48363:
        /* <DEDUP_REMOVED lines=16> */
.L_x_48367:
[----:B------:R-:W-:Y:S01]  /*189d0*/  IMAD.MOV.U32 R42, RZ, RZ, R19 ;  /* 0x000000ffff2a7224 */ /* 0x000fe200078e0013 */
[----:B------:R-:W-:Y:S01]  /*189e0*/  MOV R19, R44 ;  /* 0x0000002c00137202 */ /* 0x000fe20000000f00 */
[----:B------:R-:W-:Y:S02]  /*189f0*/  IMAD.MOV.U32 R10, RZ, RZ, R71 ;  /* 0x000000ffff0a7224 */ /* 0x000fe400078e0047 */
[----:B------:R-:W-:-:S07]  /*18a00*/  IMAD.MOV.U32 R71, RZ, RZ, R8 ;  /* 0x000000ffff477224 */ /* 0x000fce00078e0008 */
.L_x_48368:
[----:B------:R-:W-:Y:S05]  /*18a10*/  BSYNC B1 ;  /* 0x0000000000017941 */ /* 0x000fea0003800000 */
.L_x_48366:
        /* <DEDUP_REMOVED lines=9> */
.L_x_48370:
[----:B------:R-:W-:Y:S01]  /*18ab0*/  IMAD.MOV.U32 R53, RZ, RZ, R42 ;  /* 0x000000ffff357224 */ /* 0x000fe200078e002a */
[----:B------:R-:W-:Y:S01]  /*18ac0*/  MOV R42, R33 ;  /* 0x00000021002a7202 */ /* 0x000fe20000000f00 */
[----:B------:R-:W-:Y:S02]  /*18ad0*/  IMAD.MOV.U32 R31, RZ, RZ, R10 ;  /* 0x000000ffff1f7224 */ /* 0x000fe400078e000a */
[----:B------:R-:W-:-:S07]  /*18ae0*/  IMAD.MOV.U32 R10, RZ, RZ, R9 ;  /* 0x000000ffff0a7224 */ /* 0x000fce00078e0009 */
.L_x_48371:
[----:B------:R-:W-:Y:S05]  /*18af0*/  BSYNC B1 ;  /* 0x0000000000017941 */ /* 0x000fea0003800000 */
.L_x_48369:
        /* <DEDUP_REMOVED lines=9> */
.L_x_48373:
[----:B------:R-:W-:Y:S01]  /*18b90*/  IMAD.MOV.U32 R44, RZ, RZ, R53 ;  /* 0x000000ffff2c7224 */ /* 0x000fe200078e0035 */
[----:B------:R-:W-:Y:S01]  /*18ba0*/  MOV R53, R62 ;  /* 0x0000003e00357202 */ /* 0x000fe20000000f00 */
[----:B------:R-:W-:Y:S02]  /*18bb0*/  IMAD.MOV.U32 R8, RZ, RZ, R31 ;  /* 0x000000ffff087224 */ /* 0x000fe400078e001f */
[----:B------:R-:W-:-:S07]  /*18bc0*/  IMAD.MOV.U32 R31, RZ, RZ, R46 ;  /* 0x000000ffff1f7224 */ /* 0x000fce00078e002e */
.L_x_48374:
[----:B------:R-:W-:Y:S05]  /*18bd0*/  BSYNC B1 ;  /* 0x0000000000017941 */ /* 0x000fea0003800000 */
.L_x_48372:
        /* <DEDUP_REMOVED lines=9> */
.L_x_48376:
[----:B------:R-:W-:Y:S01]  /*18c70*/  IMAD.MOV.U32 R33, RZ, RZ, R44 ;  /* 0x000000ffff217224 */ /* 0x000fe200078e002c */
[----:B------:R-:W-:Y:S01]  /*18c80*/  MOV R44, R35 ;  /* 0x00000023002c7202 */ /* 0x000fe20000000f00 */
[----:B------:R-:W-:Y:S02]  /*18c90*/  IMAD.MOV.U32 R9, RZ, RZ, R8 ;  /* 0x000000ffff097224 */ /* 0x000fe400078e0008 */
[----:B------:R-:W-:-:S07]  /*18ca0*/  IMAD.MOV.U32 R8, RZ, RZ, R7 ;  /* 0x000000ffff087224 */ /* 0x000fce00078e0007 */
.L_x_48377:
[----:B------:R-:W-:Y:S05]  /*18cb0*/  BSYNC B1 ;  /* 0x0000000000017941 */ /* 0x000fea0003800000 */
.L_x_48375:
        /* <DEDUP_REMOVED lines=9> */
.L_x_48379:
[----:B------:R-:W-:Y:S01]  /*18d50*/  IMAD.MOV.U32 R62, RZ, RZ, R33 ;  /* 0x000000ffff3e7224 */ /* 0x000fe200078e0021 */
[----:B------:R-:W-:Y:S01]  /*18d60*/  MOV R33, R48 ;  /* 0x0000003000217202 */ /* 0x000fe20000000f00 */
[----:B------:R-:W-:Y:S02]  /*18d70*/  IMAD.MOV.U32 R46, RZ, RZ, R9 ;  /* 0x000000ffff2e7224 */ /* 0x000fe400078e0009 */
[----:B------:R-:W-:-:S07]  /*18d80*/  IMAD.MOV.U32 R9, RZ, RZ, R6 ;  /* 0x000000ffff097224 */ /* 0x000fce00078e0006 */
.L_x_48380:
[----:B------:R-:W-:Y:S05]  /*18d90*/  BSYNC B1 ;  /* 0x0000000000017941 */ /* 0x000fea0003800000 */
.L_x_48378:
        /* <DEDUP_REMOVED lines=9> */
.L_x_48382:
[----:B------:R-:W-:Y:S01]  /*18e30*/  IMAD.MOV.U32 R35, RZ, RZ, R62 ;  /* 0x000000ffff237224 */ /* 0x000fe200078e003e */
[----:B------:R-:W-:Y:S01]  /*18e40*/  MOV R62, R37 ;  /* 0x00000025003e7202 */ /* 0x000fe20000000f00 */
[----:B------:R-:W-:Y:S02]  /*18e50*/  IMAD.MOV.U32 R7, RZ, RZ, R46 ;  /* 0x000000ffff077224 */ /* 0x000fe400078e002e */
[----:B------:R-:W-:-:S07]  /*18e60*/  IMAD.MOV.U32 R46, RZ, RZ, R5 ;  /* 0x000000ffff2e7224 */ /* 0x000fce00078e0005 */
.L_x_48383:
[----:B------:R-:W-:Y:S05]  /*18e70*/  BSYNC B1 ;  /* 0x0000000000017941 */ /* 0x000fea0003800000 */
.L_x_48381:
        /* <DEDUP_REMOVED lines=9> */
.L_x_48385:
[----:B------:R-:W-:Y:S01]  /*18f10*/  IMAD.MOV.U32 R48, RZ, RZ, R35 ;  /* 0x000000ffff307224 */ /* 0x000fe200078e0023 */
[----:B------:R-:W-:Y:S01]  /*18f20*/  MOV R35, R50 ;  /* 0x0000003200237202 */ /* 0x000fe20000000f00 */
[----:B------:R-:W-:Y:S02]  /*18f30*/  IMAD.MOV.U32 R6, RZ, RZ, R7 ;  /* 0x000000ffff067224 */ /* 0x000fe400078e0007 */
[----:B------:R-:W-:-:S07]  /*18f40*/  IMAD.MOV.U32 R7, RZ, RZ, R4 ;  /* 0x000000ffff077224 */ /* 0x000fce00078e0004 */
.L_x_48386:
[----:B------:R-:W-:Y:S05]  /*18f50*/  BSYNC B1 ;  /* 0x0000000000017941 */ /* 0x000fea0003800000 */
.L_x_48384:
        /* <DEDUP_REMOVED lines=9> */
.L_x_48388:
[----:B------:R-:W-:Y:S01]  /*18ff0*/  IMAD.MOV.U32 R37, RZ, RZ, R48 ;  /* 0x000000ffff257224 */ /* 0x000fe200078e0030 */
[----:B------:R-:W-:Y:S01]  /*19000*/  MOV R48, R39 ;  /* 0x0000002700307202 */ /* 0x000fe20000000f00 */
[----:B------:R-:W-:Y:S02]  /*19010*/  IMAD.MOV.U32 R5, RZ, RZ, R6 ;  /* 0x000000ffff057224 */ /* 0x000fe400078e0006 */
[----:B------:R-:W-:-:S07]  /*19020*/  IMAD.MOV.U32 R6, RZ, RZ, R3 ;  /* 0x000000ffff067224 */ /* 0x000fce00078e0003 */
.L_x_48389:
[----:B------:R-:W-:Y:S05]  /*19030*/  BSYNC B1 ;  /* 0x0000000000017941 */ /* 0x000fea0003800000 */
.L_x_48387:
        /* <DEDUP_REMOVED lines=9> */
.L_x_48391:
[----:B------:R-:W-:Y:S01]  /*190d0*/  IMAD.MOV.U32 R50, RZ, RZ, R37 ;  /* 0x000000ffff327224 */ /* 0x000fe200078e0025 */
[----:B------:R-:W-:Y:S01]  /*190e0*/  MOV R37, R56 ;  /* 0x0000003800257202 */ /* 0x000fe20000000f00 */
[----:B------:R-:W-:Y:S02]  /*190f0*/  IMAD.MOV.U32 R4, RZ, RZ, R5 ;  /* 0x000000ffff047224 */ /* 0x000fe400078e0005 */
[----:B------:R-:W-:-:S07]  /*19100*/  IMAD.MOV.U32 R5, RZ, RZ, R2 ;  /* 0x000000ffff057224 */ /* 0x000fce00078e0002 */
.L_x_48392:
[----:B------:R-:W-:Y:S05]  /*19110*/  BSYNC B1 ;  /* 0x0000000000017941 */ /* 0x000fea0003800000 */
.L_x_48390:
        /* <DEDUP_REMOVED lines=9> */
.L_x_48394:
[----:B------:R-:W-:Y:S01]  /*191b0*/  IMAD.MOV.U32 R3, RZ, RZ, R50 ;  /* 0x000000ffff037224 */ /* 0x000fe200078e0032 */
[----:B------:R-:W-:Y:S01]  /*191c0*/  MOV R50, R47 ;  /* 0x0000002f00327202 */ /* 0x000fe20000000f00 */
[----:B------:R-:W-:Y:S02]  /*191d0*/  IMAD.MOV.U32 R2, RZ, RZ, R4 ;  /* 0x000000ffff027224 */ /* 0x000fe400078e0004 */
[----:B------:R-:W-:-:S07]  /*191e0*/  IMAD.MOV.U32 R4, RZ, RZ, R45 ;  /* 0x000000ffff047224 */ /* 0x000fce00078e002d */
.L_x_48395:
[----:B------:R-:W-:Y:S05]  /*191f0*/  BSYNC B1 ;  /* 0x0000000000017941 */ /* 0x000fea0003800000 */
.L_x_48393:
        /* <DEDUP_REMOVED lines=9> */
.L_x_48397:
[----:B------:R-:W-:Y:S01]  /*19290*/  IMAD.MOV.U32 R45, RZ, RZ, R3 ;  /* 0x000000ffff2d7224 */ /* 0x000fe200078e0003 */
[----:B------:R-:W-:Y:S01]  /*192a0*/  MOV R3, R18 ;  /* 0x0000001200037202 */ /* 0x000fe20000000f00 */
[----:B------:R-:W-:Y:S02]  /*192b0*/  IMAD.MOV.U32 R39, RZ, RZ, R2 ;  /* 0x000000ffff277224 */ /* 0x000fe400078e0002 */
[----:B------:R-:W-:-:S07]  /*192c0*/  IMAD.MOV.U32 R2, RZ, RZ, R17 ;  /* 0x000000ffff027224 */ /* 0x000fce00078e0011 */
.L_x_48398:
[----:B------:R-:W-:Y:S05]  /*192d0*/  BSYNC B1 ;  /* 0x0000000000017941 */ /* 0x000fea0003800000 */
.L_x_48396:
        /* <DEDUP_REMOVED lines=9> */
.L_x_48400:
[----:B------:R-:W-:Y:S01]  /*19370*/  IMAD.MOV.U32 R18, RZ, RZ, R45 ;  /* 0x000000ffff127224 */ /* 0x000fe200078e002d */
[----:B------:R-:W-:Y:S01]  /*19380*/  MOV R45, R58 ;  /* 0x0000003a002d7202 */ /* 0x000fe20000000f00 */
[----:B------:R-:W-:Y:S02]  /*19390*/  IMAD.MOV.U32 R17, RZ, RZ, R39 ;  /* 0x000000ffff117224 */ /* 0x000fe400078e0027 */
[----:B------:R-:W-:-:S07]  /*193a0*/  IMAD.MOV.U32 R39, RZ, RZ, R16 ;  /* 0x000000ffff277224 */ /* 0x000fce00078e0010 */
.L_x_48401:
[----:B------:R-:W-:Y:S05]  /*193b0*/  BSYNC B1 ;  /* 0x0000000000017941 */ /* 0x000fea0003800000 */
.L_x_48399:
        /* <DEDUP_REMOVED lines=9> */
.L_x_48403:
[----:B------:R-:W-:Y:S01]  /*19450*/  IMAD.MOV.U32 R47, RZ, RZ, R18 ;  /* 0x000000ffff2f7224 */ /* 0x000fe200078e0012 */
[----:B------:R-:W-:Y:S01]  /*19460*/  MOV R18, R15 ;  /* 0x0000000f00127202 */ /* 0x000fe20000000f00 */
[----:B------:R-:W-:Y:S02]  /*19470*/  IMAD.MOV.U32 R16, RZ, RZ, R17 ;  /* 0x000000ffff107224 */ /* 0x000fe400078e0011 */
[----:B------:R-:W-:-:S07]  /*19480*/  IMAD.MOV.U32 R17, RZ, RZ, R14 ;  /* 0x000000ffff117224 */ /* 0x000fce00078e000e */
.L_x_48404:
[----:B------:R-:W-:Y:S05]  /*19490*/  BSYNC B1 ;  /* 0x0000000000017941 */ /* 0x000fea0003800000 */
.L_x_48402:
        /* <DEDUP_REMOVED lines=9> */
.L_x_48406:
[----:B------:R-:W-:Y:S01]  /*19530*/  IMAD.MOV.U32 R15, RZ, RZ, R47 ;  /* 0x000000ffff0f7224 */ /* 0x000fe200078e002f */
[----:B------:R-:W-:Y:S01]  /*19540*/  MOV R47, R60 ;  /* 0x0000003c002f7202 */ /* 0x000fe20000000f00 */
[----:B------:R-:W-:Y:S02]  /*19550*/  IMAD.MOV.U32 R14, RZ, RZ, R16 ;  /* 0x000000ffff0e7224 */ /* 0x000fe400078e0010 */
[----:B------:R-:W-:-:S07]  /*19560*/  IMAD.MOV.U32 R16, RZ, RZ, R13 ;  /* 0x000000ffff107224 */ /* 0x000fce00078e000d */
.L_x_48407:
[----:B------:R-:W-:Y:S05]  /*19570*/  BSYNC B1 ;  /* 0x0000000000017941 */ /* 0x000fea0003800000 */
.L_x_48405:
        /* <DEDUP_REMOVED lines=9> */
.L_x_48409:
[----:B------:R-:W-:Y:S01]  /*19610*/  IMAD.MOV.U32 R55, RZ, RZ, R15 ;  /* 0x000000ffff377224 */ /* 0x000fe200078e000f */
[----:B------:R-:W-:Y:S01]  /*19620*/  MOV R15, R12 ;  /* 0x0000000c000f7202 */ /* 0x000fe20000000f00 */
[----:B------:R-:W-:Y:S02]  /*19630*/  IMAD.MOV.U32 R13, RZ, RZ, R14 ;  /* 0x000000ffff0d7224 */ /* 0x000fe400078e000e */
[----:B------:R-:W-:-:S07]  /*19640*/  IMAD.MOV.U32 R14, RZ, RZ, R11 ;  /* 0x000000ffff0e7224 */ /* 0x000fce00078e000b */
.L_x_48410:
[----:B------:R-:W-:Y:S05]  /*19650*/  BSYNC B1 ;  /* 0x0000000000017941 */ /* 0x000fea0003800000 */
.L_x_48408:
        /* <DEDUP_REMOVED lines=16> */
.L_x_48412:
[----:B------:R-:W-:Y:S01]  /*19760*/  MOV R40, R19 ;  /* 0x0000001300287202 */ /* 0x000fe20000000f00 */
[----:B------:R-:W-:Y:S02]  /*19770*/  IMAD.MOV.U32 R12, RZ, RZ, R71 ;  /* 0x000000ffff0c7224 */ /* 0x000fe400078e0047 */
[----:B------:R-:W-:Y:S02]  /*19780*/  IMAD.MOV.U32 R19, RZ, RZ, R42 ;  /* 0x000000ffff137224 */ /* 0x000fe400078e002a */
[----:B------:R-:W-:-:S07]  /*19790*/  IMAD.MOV.U32 R71, RZ, RZ, R10 ;  /* 0x000000ffff477224 */ /* 0x000fce00078e000a */
.L_x_48413:
[----:B------:R-:W-:Y:S05]  /*197a0*/  BSYNC B1 ;  /* 0x0000000000017941 */ /* 0x000fea0003800000 */
.L_x_48411:
        /* <DEDUP_REMOVED lines=9> */
.L_x_48415:
[----:B------:R-:W-:Y:S01]  /*19840*/  MOV R29, R40 ;  /* 0x00000028001d7202 */ /* 0x000fe20000000f00 */
[----:B------:R-:W-:Y:S02]  /*19850*/  IMAD.MOV.U32 R11, RZ, RZ, R12 ;  /* 0x000000ffff0b7224 */ /* 0x000fe400078e000c */
[----:B------:R-:W-:Y:S02]  /*19860*/  IMAD.MOV.U32 R40, RZ, RZ, R53 ;  /* 0x000000ffff287224 */ /* 0x000fe400078e0035 */
[----:B------:R-:W-:-:S07]  /*19870*/  IMAD.MOV.U32 R12, RZ, RZ, R31 ;  /* 0x000000ffff0c7224 */ /* 0x000fce00078e001f */
.L_x_48416:
[----:B------:R-:W-:Y:S05]  /*19880*/  BSYNC B1 ;  /* 0x0000000000017941 */ /* 0x000fea0003800000 */
.L_x_48414:
        /* <DEDUP_REMOVED lines=9> */
.L_x_48418:
[----:B------:R-:W-:Y:S01]  /*19920*/  MOV R42, R29 ;  /* 0x0000001d002a7202 */ /* 0x000fe20000000f00 */
[----:B------:R-:W-:Y:S02]  /*19930*/  IMAD.MOV.U32 R10, RZ, RZ, R11 ;  /* 0x000000ffff0a7224 */ /* 0x000fe400078e000b */
[----:B------:R-:W-:Y:S02]  /*19940*/  IMAD.MOV.U32 R29, RZ, RZ, R44 ;  /* 0x000000ffff1d7224 */ /* 0x000fe400078e002c */
[----:B------:R-:W-:-:S07]  /*19950*/  IMAD.MOV.U32 R11, RZ, RZ, R8 ;  /* 0x000000ffff0b7224 */ /* 0x000fce00078e0008 */
.L_x_48419:
[----:B------:R-:W-:Y:S05]  /*19960*/  BSYNC B1 ;  /* 0x0000000000017941 */ /* 0x000fea0003800000 */
.L_x_48417:
        /* <DEDUP_REMOVED lines=9> */
.L_x_48421:
[----:B------:R-:W-:Y:S01]  /*19a00*/  MOV R53, R42 ;  /* 0x0000002a00357202 */ /* 0x000fe20000000f00 */
[----:B------:R-:W-:Y:S02]  /*19a10*/  IMAD.MOV.U32 R31, RZ, RZ, R10 ;  /* 0x000000ffff1f7224 */ /* 0x000fe400078e000a */
[----:B------:R-:W-:Y:S02]  /*19a20*/  IMAD.MOV.U32 R42, RZ, RZ, R33 ;  /* 0x000000ffff2a7224 */ /* 0x000fe400078e0021 */
[----:B------:R-:W-:-:S07]  /*19a30*/  IMAD.MOV.U32 R10, RZ, RZ, R9 ;  /* 0x000000ffff0a7224 */ /* 0x000fce00078e0009 */
.L_x_48422:
[----:B------:R-:W-:Y:S05]  /*19a40*/  BSYNC B1 ;  /* 0x0000000000017941 */ /* 0x000fea0003800000 */
.L_x_48420:
        /* <DEDUP_REMOVED lines=9> */
.L_x_48424:
[----:B------:R-:W-:Y:S01]  /*19ae0*/  MOV R44, R53 ;  /* 0x00000035002c7202 */ /* 0x000fe20000000f00 */
[----:B------:R-:W-:Y:S02]  /*19af0*/  IMAD.MOV.U32 R8, RZ, RZ, R31 ;  /* 0x000000ffff087224 */ /* 0x000fe400078e001f */
[----:B------:R-:W-:Y:S02]  /*19b00*/  IMAD.MOV.U32 R53, RZ, RZ, R62 ;  /* 0x000000ffff357224 */ /* 0x000fe400078e003e */
[----:B------:R-:W-:-:S07]  /*19b10*/  IMAD.MOV.U32 R31, RZ, RZ, R46 ;  /* 0x000000ffff1f7224 */ /* 0x000fce00078e002e */
.L_x_48425:
[----:B------:R-:W-:Y:S05]  /*19b20*/  BSYNC B1 ;  /* 0x0000000000017941 */ /* 0x000fea0003800000 */
.L_x_48423:
        /* <DEDUP_REMOVED lines=9> */
.L_x_48427:
[----:B------:R-:W-:Y:S01]  /*19bc0*/  MOV R33, R44 ;  /* 0x0000002c00217202 */ /* 0x000fe20000000f00 */
[----:B------:R-:W-:Y:S02]  /*19bd0*/  IMAD.MOV.U32 R9, RZ, RZ, R8 ;  /* 0x000000ffff097224 */ /* 0x000fe400078e0008 */
[----:B------:R-:W-:Y:S02]  /*19be0*/  IMAD.MOV.U32 R44, RZ, RZ, R35 ;  /* 0x000000ffff2c7224 */ /* 0x000fe400078e0023 */
[----:B------:R-:W-:-:S07]  /*19bf0*/  IMAD.MOV.U32 R8, RZ, RZ, R7 ;  /* 0x000000ffff087224 */ /* 0x000fce00078e0007 */
.L_x_48428:
[----:B------:R-:W-:Y:S05]  /*19c00*/  BSYNC B1 ;  /* 0x0000000000017941 */ /* 0x000fea0003800000 */
.L_x_48426:
        /* <DEDUP_REMOVED lines=9> */
.L_x_48430:
[----:B------:R-:W-:Y:S01]  /*19ca0*/  MOV R56, R33 ;  /* 0x0000002100387202 */ /* 0x000fe20000000f00 */
[----:B------:R-:W-:Y:S02]  /*19cb0*/  IMAD.MOV.U32 R46, RZ, RZ, R9 ;  /* 0x000000ffff2e7224 */ /* 0x000fe400078e0009 */
[----:B------:R-:W-:Y:S02]  /*19cc0*/  IMAD.MOV.U32 R33, RZ, RZ, R48 ;  /* 0x000000ffff217224 */ /* 0x000fe400078e0030 */
[----:B------:R-:W-:-:S07]  /*19cd0*/  IMAD.MOV.U32 R9, RZ, RZ, R6 ;  /* 0x000000ffff097224 */ /* 0x000fce00078e0006 */
.L_x_48431:
[----:B------:R-:W-:Y:S05]  /*19ce0*/  BSYNC B1 ;  /* 0x0000000000017941 */ /* 0x000fea0003800000 */
.L_x_48429:
        /* <DEDUP_REMOVED lines=9> */
.L_x_48433:
[----:B------:R-:W-:Y:S01]  /*19d80*/  MOV R35, R56 ;  /* 0x0000003800237202 */ /* 0x000fe20000000f00 */
[----:B------:R-:W-:Y:S02]  /*19d90*/  IMAD.MOV.U32 R7, RZ, RZ, R46 ;  /* 0x000000ffff077224 */ /* 0x000fe400078e002e */
[----:B------:R-:W-:Y:S02]  /*19da0*/  IMAD.MOV.U32 R56, RZ, RZ, R37 ;  /* 0x000000ffff387224 */ /* 0x000fe400078e0025 */
[----:B------:R-:W-:-:S07]  /*19db0*/  IMAD.MOV.U32 R46, RZ, RZ, R5 ;  /* 0x000000ffff2e7224 */ /* 0x000fce00078e0005 */
.L_x_48434:
[----:B------:R-:W-:Y:S05]  /*19dc0*/  BSYNC B1 ;  /* 0x0000000000017941 */ /* 0x000fea0003800000 */
.L_x_48432:
        /* <DEDUP_REMOVED lines=9> */
.L_x_48436:
[----:B------:R-:W-:Y:S01]  /*19e60*/  MOV R6, R35 ;  /* 0x0000002300067202 */ /* 0x000fe20000000f00 */
[----:B------:R-:W-:Y:S02]  /*19e70*/  IMAD.MOV.U32 R5, RZ, RZ, R7 ;  /* 0x000000ffff057224 */ /* 0x000fe400078e0007 */
[----:B------:R-:W-:Y:S02]  /*19e80*/  IMAD.MOV.U32 R35, RZ, RZ, R50 ;  /* 0x000000ffff237224 */ /* 0x000fe400078e0032 */
[----:B------:R-:W-:-:S07]  /*19e90*/  IMAD.MOV.U32 R7, RZ, RZ, R4 ;  /* 0x000000ffff077224 */ /* 0x000fce00078e0004 */
.L_x_48437:
[----:B------:R-:W-:Y:S05]  /*19ea0*/  BSYNC B1 ;  /* 0x0000000000017941 */ /* 0x000fea0003800000 */
.L_x_48435:
        /* <DEDUP_REMOVED lines=9> */
.L_x_48439:
[----:B------:R-:W-:Y:S01]  /*19f40*/  MOV R48, R6 ;  /* 0x0000000600307202 */ /* 0x000fe20000000f00 */
[----:B------:R-:W-:Y:S02]  /*19f50*/  IMAD.MOV.U32 R4, RZ, RZ, R5 ;  /* 0x000000ffff047224 */ /* 0x000fe400078e0005 */
[----:B------:R-:W-:Y:S02]  /*19f60*/  IMAD.MOV.U32 R6, RZ, RZ, R3 ;  /* 0x000000ffff067224 */ /* 0x000fe400078e0003 */
[----:B------:R-:W-:-:S07]  /*19f70*/  IMAD.MOV.U32 R5, RZ, RZ, R2 ;  /* 0x000000ffff057224 */ /* 0x000fce00078e0002 */
.L_x_48440:
[----:B------:R-:W-:Y:S05]  /*19f80*/  BSYNC B1 ;  /* 0x0000000000017941 */ /* 0x000fea0003800000 */
.L_x_48438:
        /* <DEDUP_REMOVED lines=9> */
.L_x_48442:
[----:B------:R-:W-:Y:S01]  /*1a020*/  MOV R3, R48 ;  /* 0x0000003000037202 */ /* 0x000fe20000000f00 */
[----:B------:R-:W-:Y:S02]  /*1a030*/  IMAD.MOV.U32 R2, RZ, RZ, R4 ;  /* 0x000000ffff027224 */ /* 0x000fe400078e0004 */
[----:B------:R-:W-:Y:S02]  /*1a040*/  IMAD.MOV.U32 R48, RZ, RZ, R45 ;  /* 0x000000ffff307224 */ /* 0x000fe400078e002d */
[----:B------:R-:W-:-:S07]  /*1a050*/  IMAD.MOV.U32 R4, RZ, RZ, R39 ;  /* 0x000000ffff047224 */ /* 0x000fce00078e0027 */
.L_x_48443:
[----:B------:R-:W-:Y:S05]  /*1a060*/  BSYNC B1 ;  /* 0x0000000000017941 */ /* 0x000fea0003800000 */
.L_x_48441:
        /* <DEDUP_REMOVED lines=9> */
.L_x_48445:
[----:B------:R-:W-:Y:S01]  /*1a100*/  MOV R50, R3 ;  /* 0x0000000300327202 */ /* 0x000fe20000000f00 */
[----:B------:R-:W-:Y:S02]  /*1a110*/  IMAD.MOV.U32 R37, RZ, RZ, R2 ;  /* 0x000000ffff257224 */ /* 0x000fe400078e0002 */
[----:B------:R-:W-:Y:S02]  /*1a120*/  IMAD.MOV.U32 R3, RZ, RZ, R18 ;  /* 0x000000ffff037224 */ /* 0x000fe400078e0012 */
[----:B------:R-:W-:-:S07]  /*1a130*/  IMAD.MOV.U32 R2, RZ, RZ, R17 ;  /* 0x000000ffff027224 */ /* 0x000fce00078e0011 */
.L_x_48446:
[----:B------:R-:W-:Y:S05]  /*1a140*/  BSYNC B1 ;  /* 0x0000000000017941 */ /* 0x000fea0003800000 */
.L_x_48444:
        /* <DEDUP_REMOVED lines=9> */
.L_x_48448:
[----:B------:R-:W-:Y:S01]  /*1a1e0*/  MOV R18, R50 ;  /* 0x0000003200127202 */ /* 0x000fe20000000f00 */
[----:B------:R-:W-:Y:S02]  /*1a1f0*/  IMAD.MOV.U32 R17, RZ, RZ, R37 ;  /* 0x000000ffff117224 */ /* 0x000fe400078e0025 */
[----:B------:R-:W-:Y:S02]  /*1a200*/  IMAD.MOV.U32 R50, RZ, RZ, R47 ;  /* 0x000000ffff327224 */ /* 0x000fe400078e002f */
[----:B------:R-:W-:-:S07]  /*1a210*/  IMAD.MOV.U32 R37, RZ, RZ, R16 ;  /* 0x000000ffff257224 */ /* 0x000fce00078e0010 */
.L_x_48449:
[----:B------:R-:W-:Y:S05]  /*1a220*/  BSYNC B1 ;  /* 0x0000000000017941 */ /* 0x000fea0003800000 */
.L_x_48447:
        /* <DEDUP_REMOVED lines=9> */
.L_x_48451:
[----:B------:R-:W-:Y:S01]  /*1a2c0*/  MOV R58, R18 ;  /* 0x00000012003a7202 */ /* 0x000fe20000000f00 */
[----:B------:R-:W-:Y:S02]  /*1a2d0*/  IMAD.MOV.U32 R16, RZ, RZ, R17 ;  /* 0x000000ffff107224 */ /* 0x000fe400078e0011 */
[----:B------:R-:W-:Y:S02]  /*1a2e0*/  IMAD.MOV.U32 R18, RZ, RZ, R15 ;  /* 0x000000ffff127224 */ /* 0x000fe400078e000f */
[----:B------:R-:W-:-:S07]  /*1a2f0*/  IMAD.MOV.U32 R17, RZ, RZ, R14 ;  /* 0x000000ffff117224 */ /* 0x000fce00078e000e */
.L_x_48452:
[----:B------:R-:W-:Y:S05]  /*1a300*/  BSYNC B1 ;  /* 0x0000000000017941 */ /* 0x000fea0003800000 */
.L_x_48450:
        /* <DEDUP_REMOVED lines=9> */
.L_x_48454:
[----:B------:R-:W-:Y:S01]  /*1a3a0*/  MOV R15, R58 ;  /* 0x0000003a000f7202 */ /* 0x000fe20000000f00 */
[----:B------:R-:W-:Y:S02]  /*1a3b0*/  IMAD.MOV.U32 R14, RZ, RZ, R16 ;  /* 0x000000ffff0e7224 */ /* 0x000fe400078e0010 */
[----:B------:R-:W-:Y:S02]  /*1a3c0*/  IMAD.MOV.U32 R58, RZ, RZ, R55 ;  /* 0x000000ffff3a7224 */ /* 0x000fe400078e0037 */
[----:B------:R-:W-:-:S07]  /*1a3d0*/  IMAD.MOV.U32 R16, RZ, RZ, R13 ;  /* 0x000000ffff107224 */ /* 0x000fce00078e000d */
.L_x_48455:
[----:B------:R-:W-:Y:S05]  /*1a3e0*/  BSYNC B1 ;  /* 0x0000000000017941 */ /* 0x000fea0003800000 */
.L_x_48453:
        /* <DEDUP_REMOVED lines=16> */
.L_x_48457:
[----:B------:R-:W-:Y:S02]  /*1a4f0*/  IMAD.MOV.U32 R60, RZ, RZ, R19 ;  /* 0x000000ffff3c7224 */ /* 0x000fe400078e0013 */
[----:B------:R-:W-:Y:S02]  /*1a500*/  IMAD.MOV.U32 R38, RZ, RZ, R71 ;  /* 0x000000ffff267224 */ /* 0x000fe400078e0047 */
[----:B------:R-:W-:Y:S02]  /*1a510*/  IMAD.MOV.U32 R19, RZ, RZ, R40 ;  /* 0x000000ffff137224 */ /* 0x000fe400078e0028 */
[----:B------:R-:W-:-:S07]  /*1a520*/  IMAD.MOV.U32 R71, RZ, RZ, R12 ;  /* 0x000000ffff477224 */ /* 0x000fce00078e000c */
.L_x_48458:
[----:B------:R-:W-:Y:S05]  /*1a530*/  BSYNC B1 ;  /* 0x0000000000017941 */ /* 0x000fea0003800000 */
.L_x_48456:
        /* <DEDUP_REMOVED lines=9> */
.L_x_48460:
[----:B------:R-:W-:Y:S02]  /*1a5d0*/  IMAD.MOV.U32 R27, RZ, RZ, R60 ;  /* 0x000000ffff1b7224 */ /* 0x000fe400078e003c */
[----:B------:R-:W-:Y:S02]  /*1a5e0*/  IMAD.MOV.U32 R13, RZ, RZ, R38 ;  /* 0x000000ffff0d7224 */ /* 0x000fe400078e0026 */
[----:B------:R-:W-:Y:S02]  /*1a5f0*/  IMAD.MOV.U32 R60, RZ, RZ, R29 ;  /* 0x000000ffff3c7224 */ /* 0x000fe400078e001d */
[----:B------:R-:W-:-:S07]  /*1a600*/  IMAD.MOV.U32 R38, RZ, RZ, R11 ;  /* 0x000000ffff267224 */ /* 0x000fce00078e000b */
.L_x_48461:
[----:B------:R-:W-:Y:S05]  /*1a610*/  BSYNC B1 ;  /* 0x0000000000017941 */ /* 0x000fea0003800000 */
.L_x_48459:
        /* <DEDUP_REMOVED lines=9> */
.L_x_48463:
[----:B------:R-:W-:Y:S02]  /*1a6b0*/  IMAD.MOV.U32 R40, RZ, RZ, R27 ;  /* 0x000000ffff287224 */ /* 0x000fe400078e001b */
[----:B------:R-:W-:Y:S02]  /*1a6c0*/  IMAD.MOV.U32 R12, RZ, RZ, R13 ;  /* 0x000000ffff0c7224 */ /* 0x000fe400078e000d */
[----:B------:R-:W-:Y:S02]  /*1a6d0*/  IMAD.MOV.U32 R27, RZ, RZ, R42 ;  /* 0x000000ffff1b7224 */ /* 0x000fe400078e002a */
[----:B------:R-:W-:-:S07]  /*1a6e0*/  IMAD.MOV.U32 R13, RZ, RZ, R10 ;  /* 0x000000ffff0d7224 */ /* 0x000fce00078e000a */
.L_x_48464:
[----:B------:R-:W-:Y:S05]  /*1a6f0*/  BSYNC B1 ;  /* 0x0000000000017941 */ /* 0x000fea0003800000 */
.L_x_48462:
        /* <DEDUP_REMOVED lines=9> */
.L_x_48466:
[----:B------:R-:W-:Y:S02]  /*1a790*/  IMAD.MOV.U32 R29, RZ, RZ, R40 ;  /* 0x000000ffff1d7224 */ /* 0x000fe400078e0028 */
[----:B------:R-:W-:Y:S02]  /*1a7a0*/  IMAD.MOV.U32 R11, RZ, RZ, R12 ;  /* 0x000000ffff0b7224 */ /* 0x000fe400078e000c */
[----:B------:R-:W-:Y:S02]  /*1a7b0*/  IMAD.MOV.U32 R40, RZ, RZ, R53 ;  /* 0x000000ffff287224 */ /* 0x000fe400078e0035 */
[----:B------:R-:W-:-:S07]  /*1a7c0*/  IMAD.MOV.U32 R12, RZ, RZ, R31 ;  /* 0x000000ffff0c7224 */ /* 0x000fce00078e001f */
.L_x_48467:
[----:B------:R-:W-:Y:S05]  /*1a7d0*/  BSYNC B1 ;  /* 0x0000000000017941 */ /* 0x000fea0003800000 */
.L_x_48465:
        /* <DEDUP_REMOVED lines=9> */
.L_x_48469:
[----:B------:R-:W-:Y:S02]  /*1a870*/  IMAD.MOV.U32 R42, RZ, RZ, R29 ;  /* 0x000000ffff2a7224 */ /* 0x000fe400078e001d */
[----:B------:R-:W-:Y:S02]  /*1a880*/  IMAD.MOV.U32 R10, RZ, RZ, R11 ;  /* 0x000000ffff0a7224 */ /* 0x000fe400078e000b */
[----:B------:R-:W-:Y:S02]  /*1a890*/  IMAD.MOV.U32 R29, RZ, RZ, R44 ;  /* 0x000000ffff1d7224 */ /* 0x000fe400078e002c */
[----:B------:R-:W-:-:S07]  /*1a8a0*/  IMAD.MOV.U32 R11, RZ, RZ, R8 ;  /* 0x000000ffff0b7224 */ /* 0x000fce00078e0008 */
.L_x_48470:
[----:B------:R-:W-:Y:S05]  /*1a8b0*/  BSYNC B1 ;  /* 0x0000000000017941 */ /* 0x000fea0003800000 */
.L_x_48468:
        /* <DEDUP_REMOVED lines=9> */
.L_x_48472:
[----:B------:R-:W-:Y:S02]  /*1a950*/  IMAD.MOV.U32 R39, RZ, RZ, R42 ;  /* 0x000000ffff277224 */ /* 0x000fe400078e002a */
[----:B------:R-:W-:Y:S02]  /*1a960*/  IMAD.MOV.U32 R31, RZ, RZ, R10 ;  /* 0x000000ffff1f7224 */ /* 0x000fe400078e000a */
[----:B------:R-:W-:Y:S02]  /*1a970*/  IMAD.MOV.U32 R42, RZ, RZ, R33 ;  /* 0x000000ffff2a7224 */ /* 0x000fe400078e0021 */
[----:B------:R-:W-:-:S07]  /*1a980*/  IMAD.MOV.U32 R10, RZ, RZ, R9 ;  /* 0x000000ffff0a7224 */ /* 0x000fce00078e0009 */
.L_x_48473:
[----:B------:R-:W-:Y:S05]  /*1a990*/  BSYNC B1 ;  /* 0x0000000000017941 */ /* 0x000fea0003800000 */
.L_x_48471:
        /* <DEDUP_REMOVED lines=9> */
.L_x_48475:
[----:B------:R-:W-:Y:S02]  /*1aa30*/  IMAD.MOV.U32 R44, RZ, RZ, R39 ;  /* 0x000000ffff2c7224 */ /* 0x000fe400078e0027 */
[----:B------:R-:W-:Y:S02]  /*1aa40*/  IMAD.MOV.U32 R8, RZ, RZ, R31 ;  /* 0x000000ffff087224 */ /* 0x000fe400078e001f */
[----:B------:R-:W-:Y:S02]  /*1aa50*/  IMAD.MOV.U32 R39, RZ, RZ, R56 ;  /* 0x000000ffff277224 */ /* 0x000fe400078e0038 */
[----:B------:R-:W-:-:S07]  /*1aa60*/  IMAD.MOV.U32 R31, RZ, RZ, R46 ;  /* 0x000000ffff1f7224 */ /* 0x000fce00078e002e */
.L_x_48476:
[----:B------:R-:W-:Y:S05]  /*1aa70*/  BSYNC B1 ;  /* 0x0000000000017941 */ /* 0x000fea0003800000 */
.L_x_48474:
        /* <DEDUP_REMOVED lines=9> */
.L_x_48478:
[----:B------:R-:W-:Y:S02]  /*1ab10*/  IMAD.MOV.U32 R9, RZ, RZ, R44 ;  /* 0x000000ffff097224 */ /* 0x000fe400078e002c */
[----:B------:R-:W-:Y:S02]  /*1ab20*/  IMAD.MOV.U32 R46, RZ, RZ, R8 ;  /* 0x000000ffff2e7224 */ /* 0x000fe400078e0008 */
[----:B------:R-:W-:Y:S02]  /*1ab30*/  IMAD.MOV.U32 R44, RZ, RZ, R35 ;  /* 0x000000ffff2c7224 */ /* 0x000fe400078e0023 */
[----:B------:R-:W-:-:S07]  /*1ab40*/  IMAD.MOV.U32 R8, RZ, RZ, R7 ;  /* 0x000000ffff087224 */ /* 0x000fce00078e0007 */
.L_x_48479:
[----:B------:R-:W-:Y:S05]  /*1ab50*/  BSYNC B1 ;  /* 0x0000000000017941 */ /* 0x000fea0003800000 */
.L_x_48477:
        /* <DEDUP_REMOVED lines=9> */
.L_x_48481:
[----:B------:R-:W-:Y:S02]  /*1abf0*/  IMAD.MOV.U32 R33, RZ, RZ, R9 ;  /* 0x000000ffff217224 */ /* 0x000fe400078e0009 */
[----:B------:R-:W-:Y:S02]  /*1ac00*/  IMAD.MOV.U32 R7, RZ, RZ, R46 ;  /* 0x000000ffff077224 */ /* 0x000fe400078e002e */
[----:B------:R-:W-:Y:S02]  /*1ac10*/  IMAD.MOV.U32 R9, RZ, RZ, R6 ;  /* 0x000000ffff097224 */ /* 0x000fe400078e0006 */
[----:B------:R-:W-:-:S07]  /*1ac20*/  IMAD.MOV.U32 R46, RZ, RZ, R5 ;  /* 0x000000ffff2e7224 */ /* 0x000fce00078e0005 */
.L_x_48482:
[----:B------:R-:W-:Y:S05]  /*1ac30*/  BSYNC B1 ;  /* 0x0000000000017941 */ /* 0x000fea0003800000 */
.L_x_48480:
        /* <DEDUP_REMOVED lines=9> */
.L_x_48484:
[----:B------:R-:W-:Y:S02]  /*1acd0*/  IMAD.MOV.U32 R6, RZ, RZ, R33 ;  /* 0x000000ffff067224 */ /* 0x000fe400078e0021 */
[----:B------:R-:W-:Y:S02]  /*1ace0*/  IMAD.MOV.U32 R5, RZ, RZ, R7 ;  /* 0x000000ffff057224 */ /* 0x000fe400078e0007 */
[----:B------:R-:W-:Y:S02]  /*1acf0*/  IMAD.MOV.U32 R33, RZ, RZ, R48 ;  /* 0x000000ffff217224 */ /* 0x000fe400078e0030 */
[----:B------:R-:W-:-:S07]  /*1ad00*/  IMAD.MOV.U32 R7, RZ, RZ, R4 ;  /* 0x000000ffff077224 */ /* 0x000fce00078e0004 */
.L_x_48485:
[----:B------:R-:W-:Y:S05]  /*1ad10*/  BSYNC B1 ;  /* 0x0000000000017941 */ /* 0x000fea0003800000 */
.L_x_48483:
        /* <DEDUP_REMOVED lines=9> */
.L_x_48487:
[----:B------:R-:W-:Y:S02]  /*1adb0*/  IMAD.MOV.U32 R35, RZ, RZ, R6 ;  /* 0x000000ffff237224 */ /* 0x000fe400078e0006 */
[----:B------:R-:W-:Y:S02]  /*1adc0*/  IMAD.MOV.U32 R4, RZ, RZ, R5 ;  /* 0x000000ffff047224 */ /* 0x000fe400078e0005 */
[----:B------:R-:W-:Y:S02]  /*1add0*/  IMAD.MOV.U32 R6, RZ, RZ, R3 ;  /* 0x000000ffff067224 */ /* 0x000fe400078e0003 */
[----:B------:R-:W-:-:S07]  /*1ade0*/  IMAD.MOV.U32 R5, RZ, RZ, R2 ;  /* 0x000000ffff057224 */ /* 0x000fce00078e0002 */
.L_x_48488:
[----:B------:R-:W-:Y:S05]  /*1adf0*/  BSYNC B1 ;  /* 0x0000000000017941 */ /* 0x000fea0003800000 */
.L_x_48486:
        /* <DEDUP_REMOVED lines=9> */
.L_x_48490:
[----:B------:R-:W-:Y:S02]  /*1ae90*/  IMAD.MOV.U32 R3, RZ, RZ, R35 ;  /* 0x000000ffff037224 */ /* 0x000fe400078e0023 */
[----:B------:R-:W-:Y:S02]  /*1aea0*/  IMAD.MOV.U32 R2, RZ, RZ, R4 ;  /* 0x000000ffff027224 */ /* 0x000fe400078e0004 */
[----:B------:R-:W-:Y:S02]  /*1aeb0*/  IMAD.MOV.U32 R35, RZ, RZ, R50 ;  /* 0x000000ffff237224 */ /* 0x000fe400078e0032 */
[----:B------:R-:W-:-:S07]  /*1aec0*/  IMAD.MOV.U32 R4, RZ, RZ, R37 ;  /* 0x000000ffff047224 */ /* 0x000fce00078e0025 */
.L_x_48491:
[----:B------:R-:W-:Y:S05]  /*1aed0*/  BSYNC B1 ;  /* 0x0000000000017941 */ /* 0x000fea0003800000 */
.L_x_48489:
        /* <DEDUP_REMOVED lines=9> */
.L_x_48493:
[----:B------:R-:W-:Y:S02]  /*1af70*/  IMAD.MOV.U32 R45, RZ, RZ, R3 ;  /* 0x000000ffff2d7224 */ /* 0x000fe400078e0003 */
[----:B------:R-:W-:Y:S02]  /*1af80*/  IMAD.MOV.U32 R37, RZ, RZ, R2 ;  /* 0x000000ffff257224 */ /* 0x000fe400078e0002 */
[----:B------:R-:W-:Y:S02]  /*1af90*/  IMAD.MOV.U32 R3, RZ, RZ, R18 ;  /* 0x000000ffff037224 */ /* 0x000fe400078e0012 */
[----:B------:R-:W-:-:S07]  /*1afa0*/  IMAD.MOV.U32 R2, RZ, RZ, R17 ;  /* 0x000000ffff027224 */ /* 0x000fce00078e0011 */
.L_x_48494:
[----:B------:R-:W-:Y:S05]  /*1afb0*/  BSYNC B1 ;  /* 0x0000000000017941 */ /* 0x000fea0003800000 */
.L_x_48492:
        /* <DEDUP_REMOVED lines=9> */
.L_x_48496:
[----:B------:R-:W-:Y:S02]  /*1b050*/  IMAD.MOV.U32 R18, RZ, RZ, R45 ;  /* 0x000000ffff127224 */ /* 0x000fe400078e002d */
[----:B------:R-:W-:Y:S02]  /*1b060*/  IMAD.MOV.U32 R17, RZ, RZ, R37 ;  /* 0x000000ffff117224 */ /* 0x000fe400078e0025 */
[----:B------:R-:W-:Y:S02]  /*1b070*/  IMAD.MOV.U32 R45, RZ, RZ, R58 ;  /* 0x000000ffff2d7224 */ /* 0x000fe400078e003a */
[----:B------:R-:W-:-:S07]  /*1b080*/  IMAD.MOV.U32 R37, RZ, RZ, R16 ;  /* 0x000000ffff257224 */ /* 0x000fce00078e0010 */
.L_x_48497:
[----:B------:R-:W-:Y:S05]  /*1b090*/  BSYNC B1 ;  /* 0x0000000000017941 */ /* 0x000fea0003800000 */
.L_x_48495:
        /* <DEDUP_REMOVED lines=9> */
.L_x_48499:
[----:B------:R-:W-:Y:S02]  /*1b130*/  IMAD.MOV.U32 R47, RZ, RZ, R18 ;  /* 0x000000ffff2f7224 */ /* 0x000fe400078e0012 */
[----:B------:R-:W-:Y:S02]  /*1b140*/  IMAD.MOV.U32 R16, RZ, RZ, R17 ;  /* 0x000000ffff107224 */ /* 0x000fe400078e0011 */
[----:B------:R-:W-:Y:S02]  /*1b150*/  IMAD.MOV.U32 R18, RZ, RZ, R15 ;  /* 0x000000ffff127224 */ /* 0x000fe400078e000f */
[----:B------:R-:W-:-:S07]  /*1b160*/  IMAD.MOV.U32 R17, RZ, RZ, R14 ;  /* 0x000000ffff117224 */ /* 0x000fce00078e000e */
.L_x_48500:
[----:B------:R-:W-:Y:S05]  /*1b170*/  BSYNC B1 ;  /* 0x0000000000017941 */ /* 0x000fea0003800000 */
.L_x_48498:
        /* <DEDUP_REMOVED lines=16> */
.L_x_48502:
[----:B------:R-:W-:Y:S01]  /*1b280*/  IMAD.MOV.U32 R36, RZ, RZ, R19 ;  /* 0x000000ffff247224 */ /* 0x000fe200078e0013 */
[----:B------:R-:W-:Y:S01]  /*1b290*/  MOV R19, R60 ;  /* 0x0000003c00137202 */ /* 0x000fe20000000f00 */
[----:B------:R-:W-:Y:S02]  /*1b2a0*/  IMAD.MOV.U32 R14, RZ, RZ, R71 ;  /* 0x000000ffff0e7224 */ /* 0x000fe400078e0047 */
[----:B------:R-:W-:-:S07]  /*1b2b0*/  IMAD.MOV.U32 R71, RZ, RZ, R38 ;  /* 0x000000ffff477224 */ /* 0x000fce00078e0026 */
.L_x_48503:
[----:B------:R-:W-:Y:S05]  /*1b2c0*/  BSYNC B1 ;  /* 0x0000000000017941 */ /* 0x000fea0003800000 */
.L_x_48501:
        /* <DEDUP_REMOVED lines=9> */
.L_x_48505:
[----:B------:R-:W-:Y:S01]  /*1b360*/  IMAD.MOV.U32 R25, RZ, RZ, R36 ;  /* 0x000000ffff197224 */ /* 0x000fe200078e0024 */
[----:B------:R-:W-:Y:S01]  /*1b370*/  MOV R36, R27 ;  /* 0x0000001b00247202 */ /* 0x000fe20000000f00 */
[----:B------:R-:W-:Y:S02]  /*1b380*/  IMAD.MOV.U32 R15, RZ, RZ, R14 ;  /* 0x000000ffff0f7224 */ /* 0x000fe400078e000e */
[----:B------:R-:W-:-:S07]  /*1b390*/  IMAD.MOV.U32 R14, RZ, RZ, R13 ;  /* 0x000000ffff0e7224 */ /* 0x000fce00078e000d */
.L_x_48506:
[----:B------:R-:W-:Y:S05]  /*1b3a0*/  BSYNC B1 ;  /* 0x0000000000017941 */ /* 0x000fea0003800000 */
.L_x_48504:
        /* <DEDUP_REMOVED lines=9> */
.L_x_48508:
[----:B------:R-:W-:Y:S01]  /*1b440*/  IMAD.MOV.U32 R48, RZ, RZ, R25 ;  /* 0x000000ffff307224 */ /* 0x000fe200078e0019 */
[----:B------:R-:W-:Y:S01]  /*1b450*/  MOV R25, R40 ;  /* 0x0000002800197202 */ /* 0x000fe20000000f00 */
[----:B------:R-:W-:Y:S02]  /*1b460*/  IMAD.MOV.U32 R38, RZ, RZ, R15 ;  /* 0x000000ffff267224 */ /* 0x000fe400078e000f */
[----:B------:R-:W-:-:S07]  /*1b470*/  IMAD.MOV.U32 R15, RZ, RZ, R12 ;  /* 0x000000ffff0f7224 */ /* 0x000fce00078e000c */
.L_x_48509:
[----:B------:R-:W-:Y:S05]  /*1b480*/  BSYNC B1 ;  /* 0x0000000000017941 */ /* 0x000fea0003800000 */
.L_x_48507:
        /* <DEDUP_REMOVED lines=9> */
.L_x_48511:
[----:B------:R-:W-:Y:S01]  /*1b520*/  IMAD.MOV.U32 R27, RZ, RZ, R48 ;  /* 0x000000ffff1b7224 */ /* 0x000fe200078e0030 */
[----:B------:R-:W-:Y:S01]  /*1b530*/  MOV R48, R29 ;  /* 0x0000001d00307202 */ /* 0x000fe20000000f00 */
[----:B------:R-:W-:Y:S02]  /*1b540*/  IMAD.MOV.U32 R13, RZ, RZ, R38 ;  /* 0x000000ffff0d7224 */ /* 0x000fe400078e0026 */
[----:B------:R-:W-:-:S07]  /*1b550*/  IMAD.MOV.U32 R38, RZ, RZ, R11 ;  /* 0x000000ffff267224 */ /* 0x000fce00078e000b */
.L_x_48512:
[----:B------:R-:W-:Y:S05]  /*1b560*/  BSYNC B1 ;  /* 0x0000000000017941 */ /* 0x000fea0003800000 */
.L_x_48510:
        /* <DEDUP_REMOVED lines=9> */
.L_x_48514:
[----:B------:R-:W-:Y:S01]  /*1b600*/  IMAD.MOV.U32 R40, RZ, RZ, R27 ;  /* 0x000000ffff287224 */ /* 0x000fe200078e001b */
[----:B------:R-:W-:Y:S01]  /*1b610*/  MOV R27, R42 ;  /* 0x0000002a001b7202 */ /* 0x000fe20000000f00 */
[----:B------:R-:W-:Y:S02]  /*1b620*/  IMAD.MOV.U32 R12, RZ, RZ, R13 ;  /* 0x000000ffff0c7224 */ /* 0x000fe400078e000d */
[----:B------:R-:W-:-:S07]  /*1b630*/  IMAD.MOV.U32 R13, RZ, RZ, R10 ;  /* 0x000000ffff0d7224 */ /* 0x000fce00078e000a */
.L_x_48515:
[----:B------:R-:W-:Y:S05]  /*1b640*/  BSYNC B1 ;  /* 0x0000000000017941 */ /* 0x000fea0003800000 */
.L_x_48513:
        /* <DEDUP_REMOVED lines=9> */
.L_x_48517:
[----:B------:R-:W-:Y:S01]  /*1b6e0*/  IMAD.MOV.U32 R29, RZ, RZ, R40 ;  /* 0x000000ffff1d7224 */ /* 0x000fe200078e0028 */
[----:B------:R-:W-:Y:S01]  /*1b6f0*/  MOV R40, R39 ;  /* 0x0000002700287202 */ /* 0x000fe20000000f00 */
[----:B------:R-:W-:Y:S02]  /*1b700*/  IMAD.MOV.U32 R11, RZ, RZ, R12 ;  /* 0x000000ffff0b7224 */ /* 0x000fe400078e000c */
[----:B------:R-:W-:-:S07]  /*1b710*/  IMAD.MOV.U32 R12, RZ, RZ, R31 ;  /* 0x000000ffff0c7224 */ /* 0x000fce00078e001f */
.L_x_48518:
[----:B------:R-:W-:Y:S05]  /*1b720*/  BSYNC B1 ;  /* 0x0000000000017941 */ /* 0x000fea0003800000 */
.L_x_48516:
        /* <DEDUP_REMOVED lines=9> */
.L_x_48520:
[----:B------:R-:W-:Y:S01]  /*1b7c0*/  IMAD.MOV.U32 R10, RZ, RZ, R29 ;  /* 0x000000ffff0a7224 */ /* 0x000fe200078e001d */
[----:B------:R-:W-:Y:S01]  /*1b7d0*/  MOV R29, R44 ;  /* 0x0000002c001d7202 */ /* 0x000fe20000000f00 */
[----:B------:R-:W-:Y:S02]  /*1b7e0*/  IMAD.MOV.U32 R31, RZ, RZ, R11 ;  /* 0x000000ffff1f7224 */ /* 0x000fe400078e000b */
[----:B------:R-:W-:-:S07]  /*1b7f0*/  IMAD.MOV.U32 R11, RZ, RZ, R8 ;  /* 0x000000ffff0b7224 */ /* 0x000fce00078e0008 */
.L_x_48521:
[----:B------:R-:W-:Y:S05]  /*1b800*/  BSYNC B1 ;  /* 0x0000000000017941 */ /* 0x000fea0003800000 */
.L_x_48519:
        /* <DEDUP_REMOVED lines=9> */
.L_x_48523:
[----:B------:R-:W-:Y:S01]  /*1b8a0*/  IMAD.MOV.U32 R42, RZ, RZ, R10 ;  /* 0x000000ffff2a7224 */ /* 0x000fe200078e000a */
[----:B------:R-:W-:Y:S01]  /*1b8b0*/  MOV R10, R9 ;  /* 0x00000009000a7202 */ /* 0x000fe20000000f00 */
[----:B------:R-:W-:Y:S02]  /*1b8c0*/  IMAD.MOV.U32 R8, RZ, RZ, R31 ;  /* 0x000000ffff087224 */ /* 0x000fe400078e001f */
[----:B------:R-:W-:-:S07]  /*1b8d0*/  IMAD.MOV.U32 R31, RZ, RZ, R46 ;  /* 0x000000ffff1f7224 */ /* 0x000fce00078e002e */
.L_x_48524:
[----:B------:R-:W-:Y:S05]  /*1b8e0*/  BSYNC B1 ;  /* 0x0000000000017941 */ /* 0x000fea0003800000 */
.L_x_48522:
        /* <DEDUP_REMOVED lines=9> */
.L_x_48526:
[----:B------:R-:W-:Y:S01]  /*1b980*/  IMAD.MOV.U32 R9, RZ, RZ, R42 ;  /* 0x000000ffff097224 */ /* 0x000fe200078e002a */
[----:B------:R-:W-:Y:S01]  /*1b990*/  MOV R42, R33 ;  /* 0x00000021002a7202 */ /* 0x000fe20000000f00 */
[----:B------:R-:W-:Y:S02]  /*1b9a0*/  IMAD.MOV.U32 R44, RZ, RZ, R8 ;  /* 0x000000ffff2c7224 */ /* 0x000fe400078e0008 */
[----:B------:R-:W-:-:S07]  /*1b9b0*/  IMAD.MOV.U32 R8, RZ, RZ, R7 ;  /* 0x000000ffff087224 */ /* 0x000fce00078e0007 */
.L_x_48527:
[----:B------:R-:W-:Y:S05]  /*1b9c0*/  BSYNC B1 ;  /* 0x0000000000017941 */ /* 0x000fea0003800000 */
.L_x_48525:
        /* <DEDUP_REMOVED lines=9> */
.L_x_48529:
[----:B------:R-:W-:Y:S01]  /*1ba60*/  IMAD.MOV.U32 R46, RZ, RZ, R9 ;  /* 0x000000ffff2e7224 */ /* 0x000fe200078e0009 */
[----:B------:R-:W-:Y:S01]  /*1ba70*/  MOV R9, R6 ;  /* 0x0000000600097202 */ /* 0x000fe20000000f00 */
[----:B------:R-:W-:Y:S02]  /*1ba80*/  IMAD.MOV.U32 R7, RZ, RZ, R44 ;  /* 0x000000ffff077224 */ /* 0x000fe400078e002c */
[----:B------:R-:W-:-:S07]  /*1ba90*/  IMAD.MOV.U32 R44, RZ, RZ, R5 ;  /* 0x000000ffff2c7224 */ /* 0x000fce00078e0005 */
.L_x_48530:
[----:B------:R-:W-:Y:S05]  /*1baa0*/  BSYNC B1 ;  /* 0x0000000000017941 */ /* 0x000fea0003800000 */
.L_x_48528:
        /* <DEDUP_REMOVED lines=9> */
.L_x_48532:
[----:B------:R-:W-:Y:S01]  /*1bb40*/  IMAD.MOV.U32 R6, RZ, RZ, R46 ;  /* 0x000000ffff067224 */ /* 0x000fe200078e002e */
[----:B------:R-:W-:Y:S01]  /*1bb50*/  MOV R46, R35 ;  /* 0x00000023002e7202 */ /* 0x000fe20000000f00 */
[----:B------:R-:W-:Y:S02]  /*1bb60*/  IMAD.MOV.U32 R5, RZ, RZ, R7 ;  /* 0x000000ffff057224 */ /* 0x000fe400078e0007 */
[----:B------:R-:W-:-:S07]  /*1bb70*/  IMAD.MOV.U32 R7, RZ, RZ, R4 ;  /* 0x000000ffff077224 */ /* 0x000fce00078e0004 */
.L_x_48533:
[----:B------:R-:W-:Y:S05]  /*1bb80*/  BSYNC B1 ;  /* 0x0000000000017941 */ /* 0x000fea0003800000 */
.L_x_48531:
        /* <DEDUP_REMOVED lines=9> */
.L_x_48535:
[----:B------:R-:W-:Y:S01]  /*1bc20*/  IMAD.MOV.U32 R50, RZ, RZ, R6 ;  /* 0x000000ffff327224 */ /* 0x000fe200078e0006 */
[----:B------:R-:W-:Y:S01]  /*1bc30*/  MOV R6, R3 ;  /* 0x0000000300067202 */ /* 0x000fe20000000f00 */
[----:B------:R-:W-:Y:S02]  /*1bc40*/  IMAD.MOV.U32 R4, RZ, RZ, R5 ;  /* 0x000000ffff047224 */ /* 0x000fe400078e0005 */
[----:B------:R-:W-:-:S07]  /*1bc50*/  IMAD.MOV.U32 R5, RZ, RZ, R2 ;  /* 0x000000ffff057224 */ /* 0x000fce00078e0002 */
.L_x_48536:
[----:B------:R-:W-:Y:S05]  /*1bc60*/  BSYNC B1 ;  /* 0x0000000000017941 */ /* 0x000fea0003800000 */
.L_x_48534:
        /* <DEDUP_REMOVED lines=9> */
.L_x_48538:
[----:B------:R-:W-:Y:S01]  /*1bd00*/  IMAD.MOV.U32 R3, RZ, RZ, R50 ;  /* 0x000000ffff037224 */ /* 0x000fe200078e0032 */
[----:B------:R-:W-:Y:S01]  /*1bd10*/  MOV R50, R45 ;  /* 0x0000002d00327202 */ /* 0x000fe20000000f00 */
[----:B------:R-:W-:Y:S02]  /*1bd20*/  IMAD.MOV.U32 R2, RZ, RZ, R4 ;  /* 0x000000ffff027224 */ /* 0x000fe400078e0004 */
[----:B------:R-:W-:-:S07]  /*1bd30*/  IMAD.MOV.U32 R4, RZ, RZ, R37 ;  /* 0x000000ffff047224 */ /* 0x000fce00078e0025 */
.L_x_48539:
[----:B------:R-:W-:Y:S05]  /*1bd40*/  BSYNC B1 ;  /* 0x0000000000017941 */ /* 0x000fea0003800000 */
.L_x_48537:
        /* <DEDUP_REMOVED lines=9> */
.L_x_48541:
[----:B------:R-:W-:Y:S01]  /*1bde0*/  IMAD.MOV.U32 R56, RZ, RZ, R3 ;  /* 0x000000ffff387224 */ /* 0x000fe200078e0003 */
[----:B------:R-:W-:Y:S01]  /*1bdf0*/  MOV R3, R18 ;  /* 0x0000001200037202 */ /* 0x000fe20000000f00 */
[----:B------:R-:W-:Y:S02]  /*1be00*/  IMAD.MOV.U32 R33, RZ, RZ, R2 ;  /* 0x000000ffff217224 */ /* 0x000fe400078e0002 */
[----:B------:R-:W-:-:S07]  /*1be10*/  IMAD.MOV.U32 R2, RZ, RZ, R17 ;  /* 0x000000ffff027224 */ /* 0x000fce00078e0011 */
.L_x_48542:
[----:B------:R-:W-:Y:S05]  /*1be20*/  BSYNC B1 ;  /* 0x0000000000017941 */ /* 0x000fea0003800000 */
.L_x_48540:
        /* <DEDUP_REMOVED lines=9> */
.L_x_48544:
[----:B------:R-:W-:Y:S01]  /*1bec0*/  IMAD.MOV.U32 R18, RZ, RZ, R56 ;  /* 0x000000ffff127224 */ /* 0x000fe200078e0038 */
[----:B------:R-:W-:Y:S01]  /*1bed0*/  MOV R56, R47 ;  /* 0x0000002f00387202 */ /* 0x000fe20000000f00 */
[----:B------:R-:W-:Y:S02]  /*1bee0*/  IMAD.MOV.U32 R17, RZ, RZ, R33 ;  /* 0x000000ffff117224 */ /* 0x000fe400078e0021 */
[----:B------:R-:W-:-:S07]  /*1bef0*/  IMAD.MOV.U32 R33, RZ, RZ, R16 ;  /* 0x000000ffff217224 */ /* 0x000fce00078e0010 */
.L_x_48545:
[----:B------:R-:W-:Y:S05]  /*1bf00*/  BSYNC B1 ;  /* 0x0000000000017941 */ /* 0x000fea0003800000 */
.L_x_48543:
        /* <DEDUP_REMOVED lines=16> */
.L_x_48547:
[----:B------:R-:W-:Y:S01]  /*1c010*/  MOV R34, R19 ;  /* 0x0000001300227202 */ /* 0x000fe20000000f00 */
[----:B------:R-:W-:Y:S02]  /*1c020*/  IMAD.MOV.U32 R16, RZ, RZ, R71 ;  /* 0x000000ffff107224 */ /* 0x000fe400078e0047 */
[----:B------:R-:W-:Y:S02]  /*1c030*/  IMAD.MOV.U32 R19, RZ, RZ, R36 ;  /* 0x000000ffff137224 */ /* 0x000fe400078e0024 */
[----:B------:R-:W-:-:S07]  /*1c040*/  IMAD.MOV.U32 R71, RZ, RZ, R14 ;  /* 0x000000ffff477224 */ /* 0x000fce00078e000e */
.L_x_48548:
[----:B------:R-:W-:Y:S05]  /*1c050*/  BSYNC B1 ;  /* 0x0000000000017941 */ /* 0x000fea0003800000 */
.L_x_48546:
        /* <DEDUP_REMOVED lines=9> */
.L_x_48550:
[----:B------:R-:W-:Y:S01]  /*1c0f0*/  MOV R35, R34 ;  /* 0x0000002200237202 */ /* 0x000fe20000000f00 */
[----:B------:R-:W-:Y:S02]  /*1c100*/  IMAD.MOV.U32 R23, RZ, RZ, R16 ;  /* 0x000000ffff177224 */ /* 0x000fe400078e0010 */
[----:B------:R-:W-:Y:S02]  /*1c110*/  IMAD.MOV.U32 R34, RZ, RZ, R25 ;  /* 0x000000ffff227224 */ /* 0x000fe400078e0019 */
[----:B------:R-:W-:-:S07]  /*1c120*/  IMAD.MOV.U32 R16, RZ, RZ, R15 ;  /* 0x000000ffff107224 */ /* 0x000fce00078e000f */
.L_x_48551:
[----:B------:R-:W-:Y:S05]  /*1c130*/  BSYNC B1 ;  /* 0x0000000000017941 */ /* 0x000fea0003800000 */
.L_x_48549:
        /* <DEDUP_REMOVED lines=9> */
.L_x_48553:
[----:B------:R-:W-:Y:S01]  /*1c1d0*/  MOV R36, R35 ;  /* 0x0000002300247202 */ /* 0x000fe20000000f00 */
[----:B------:R-:W-:Y:S02]  /*1c1e0*/  IMAD.MOV.U32 R14, RZ, RZ, R23 ;  /* 0x000000ffff0e7224 */ /* 0x000fe400078e0017 */
[----:B------:R-:W-:Y:S02]  /*1c1f0*/  IMAD.MOV.U32 R35, RZ, RZ, R48 ;  /* 0x000000ffff237224 */ /* 0x000fe400078e0030 */
[----:B------:R-:W-:-:S07]  /*1c200*/  IMAD.MOV.U32 R23, RZ, RZ, R38 ;  /* 0x000000ffff177224 */ /* 0x000fce00078e0026 */
.L_x_48554:
[----:B------:R-:W-:Y:S05]  /*1c210*/  BSYNC B1 ;  /* 0x0000000000017941 */ /* 0x000fea0003800000 */
.L_x_48552:
        /* <DEDUP_REMOVED lines=9> */
.L_x_48556:
[----:B------:R-:W-:Y:S01]  /*1c2b0*/  MOV R25, R36 ;  /* 0x0000002400197202 */ /* 0x000fe20000000f00 */
[----:B------:R-:W-:Y:S02]  /*1c2c0*/  IMAD.MOV.U32 R15, RZ, RZ, R14 ;  /* 0x000000ffff0f7224 */ /* 0x000fe400078e000e */
[----:B------:R-:W-:Y:S02]  /*1c2d0*/  IMAD.MOV.U32 R36, RZ, RZ, R27 ;  /* 0x000000ffff247224 */ /* 0x000fe400078e001b */
[----:B------:R-:W-:-:S07]  /*1c2e0*/  IMAD.MOV.U32 R14, RZ, RZ, R13 ;  /* 0x000000ffff0e7224 */ /* 0x000fce00078e000d */
.L_x_48557:
[----:B------:R-:W-:Y:S05]  /*1c2f0*/  BSYNC B1 ;  /* 0x0000000000017941 */ /* 0x000fea0003800000 */
.L_x_48555:
        /* <DEDUP_REMOVED lines=9> */
.L_x_48559:
[----:B------:R-:W-:Y:S01]  /*1c390*/  MOV R48, R25 ;  /* 0x0000001900307202 */ /* 0x000fe20000000f00 */
[----:B------:R-:W-:Y:S02]  /*1c3a0*/  IMAD.MOV.U32 R38, RZ, RZ, R15 ;  /* 0x000000ffff267224 */ /* 0x000fe400078e000f */
[----:B------:R-:W-:Y:S02]  /*1c3b0*/  IMAD.MOV.U32 R25, RZ, RZ, R40 ;  /* 0x000000ffff197224 */ /* 0x000fe400078e0028 */
[----:B------:R-:W-:-:S07]  /*1c3c0*/  IMAD.MOV.U32 R15, RZ, RZ, R12 ;  /* 0x000000ffff0f7224 */ /* 0x000fce00078e000c */
.L_x_48560:
[----:B------:R-:W-:Y:S05]  /*1c3d0*/  BSYNC B1 ;  /* 0x0000000000017941 */ /* 0x000fea0003800000 */
.L_x_48558:
        /* <DEDUP_REMOVED lines=9> */
.L_x_48562:
[----:B------:R-:W-:Y:S01]  /*1c470*/  MOV R13, R48 ;  /* 0x00000030000d7202 */ /* 0x000fe20000000f00 */
[----:B------:R-:W-:Y:S02]  /*1c480*/  IMAD.MOV.U32 R12, RZ, RZ, R38 ;  /* 0x000000ffff0c7224 */ /* 0x000fe400078e0026 */
[----:B------:R-:W-:Y:S02]  /*1c490*/  IMAD.MOV.U32 R48, RZ, RZ, R29 ;  /* 0x000000ffff307224 */ /* 0x000fe400078e001d */
[----:B------:R-:W-:-:S07]  /*1c4a0*/  IMAD.MOV.U32 R38, RZ, RZ, R11 ;  /* 0x000000ffff267224 */ /* 0x000fce00078e000b */
.L_x_48563:
[----:B------:R-:W-:Y:S05]  /*1c4b0*/  BSYNC B1 ;  /* 0x0000000000017941 */ /* 0x000fea0003800000 */
.L_x_48561:
        /* <DEDUP_REMOVED lines=9> */
.L_x_48565:
[----:B------:R-:W-:Y:S01]  /*1c550*/  MOV R27, R13 ;  /* 0x0000000d001b7202 */ /* 0x000fe20000000f00 */
[----:B------:R-:W-:Y:S02]  /*1c560*/  IMAD.MOV.U32 R11, RZ, RZ, R12 ;  /* 0x000000ffff0b7224 */ /* 0x000fe400078e000c */
[----:B------:R-:W-:Y:S02]  /*1c570*/  IMAD.MOV.U32 R13, RZ, RZ, R10 ;  /* 0x000000ffff0d7224 */ /* 0x000fe400078e000a */
[----:B------:R-:W-:-:S07]  /*1c580*/  IMAD.MOV.U32 R12, RZ, RZ, R31 ;  /* 0x000000ffff0c7224 */ /* 0x000fce00078e001f */
.L_x_48566:
[----:B------:R-:W-:Y:S05]  /*1c590*/  BSYNC B1 ;  /* 0x0000000000017941 */ /* 0x000fea0003800000 */
.L_x_48564:
        /* <DEDUP_REMOVED lines=9> */
.L_x_48568:
[----:B------:R-:W-:Y:S01]  /*1c630*/  MOV R10, R27 ;  /* 0x0000001b000a7202 */ /* 0x000fe20000000f00 */
[----:B------:R-:W-:Y:S02]  /*1c640*/  IMAD.MOV.U32 R29, RZ, RZ, R11 ;  /* 0x000000ffff1d7224 */ /* 0x000fe400078e000b */
[----:B------:R-:W-:Y:S02]  /*1c650*/  IMAD.MOV.U32 R27, RZ, RZ, R42 ;  /* 0x000000ffff1b7224 */ /* 0x000fe400078e002a */
[----:B------:R-:W-:-:S07]  /*1c660*/  IMAD.MOV.U32 R11, RZ, RZ, R8 ;  /* 0x000000ffff0b7224 */ /* 0x000fce00078e0008 */
.L_x_48569:
[----:B------:R-:W-:Y:S05]  /*1c670*/  BSYNC B1 ;  /* 0x0000000000017941 */ /* 0x000fea0003800000 */
.L_x_48567:
        /* <DEDUP_REMOVED lines=9> */
.L_x_48571:
[----:B------:R-:W-:Y:S01]  /*1c710*/  MOV R31, R10 ;  /* 0x0000000a001f7202 */ /* 0x000fe20000000f00 */
[----:B------:R-:W-:Y:S02]  /*1c720*/  IMAD.MOV.U32 R8, RZ, RZ, R29 ;  /* 0x000000ffff087224 */ /* 0x000fe400078e001d */
[----:B------:R-:W-:Y:S02]  /*1c730*/  IMAD.MOV.U32 R10, RZ, RZ, R9 ;  /* 0x000000ffff0a7224 */ /* 0x000fe400078e0009 */
[----:B------:R-:W-:-:S07]  /*1c740*/  IMAD.MOV.U32 R29, RZ, RZ, R44 ;  /* 0x000000ffff1d7224 */ /* 0x000fce00078e002c */
.L_x_48572:
[----:B------:R-:W-:Y:S05]  /*1c750*/  BSYNC B1 ;  /* 0x0000000000017941 */ /* 0x000fea0003800000 */
.L_x_48570:
        /* <DEDUP_REMOVED lines=9> */
.L_x_48574:
[----:B------:R-:W-:Y:S01]  /*1c7f0*/  MOV R9, R31 ;  /* 0x0000001f00097202 */ /* 0x000fe20000000f00 */
[----:B------:R-:W-:Y:S02]  /*1c800*/  IMAD.MOV.U32 R40, RZ, RZ, R8 ;  /* 0x000000ffff287224 */ /* 0x000fe400078e0008 */
[----:B------:R-:W-:Y:S02]  /*1c810*/  IMAD.MOV.U32 R31, RZ, RZ, R46 ;  /* 0x000000ffff1f7224 */ /* 0x000fe400078e002e */
[----:B------:R-:W-:-:S07]  /*1c820*/  IMAD.MOV.U32 R8, RZ, RZ, R7 ;  /* 0x000000ffff087224 */ /* 0x000fce00078e0007 */
.L_x_48575:
[----:B------:R-:W-:Y:S05]  /*1c830*/  BSYNC B1 ;  /* 0x0000000000017941 */ /* 0x000fea0003800000 */
.L_x_48573:
        /* <DEDUP_REMOVED lines=9> */
.L_x_48577:
[----:B------:R-:W-:Y:S01]  /*1c8d0*/  MOV R37, R9 ;  /* 0x0000000900257202 */ /* 0x000fe20000000f00 */
[----:B------:R-:W-:Y:S02]  /*1c8e0*/  IMAD.MOV.U32 R7, RZ, RZ, R40 ;  /* 0x000000ffff077224 */ /* 0x000fe400078e0028 */
[----:B------:R-:W-:Y:S02]  /*1c8f0*/  IMAD.MOV.U32 R9, RZ, RZ, R6 ;  /* 0x000000ffff097224 */ /* 0x000fe400078e0006 */
[----:B------:R-:W-:-:S07]  /*1c900*/  IMAD.MOV.U32 R40, RZ, RZ, R5 ;  /* 0x000000ffff287224 */ /* 0x000fce00078e0005 */
.L_x_48578:
[----:B------:R-:W-:Y:S05]  /*1c910*/  BSYNC B1 ;  /* 0x0000000000017941 */ /* 0x000fea0003800000 */
.L_x_48576:
        /* <DEDUP_REMOVED lines=9> */
.L_x_48580:
[----:B------:R-:W-:Y:S01]  /*1c9b0*/  MOV R6, R37 ;  /* 0x0000002500067202 */ /* 0x000fe20000000f00 */
[----:B------:R-:W-:Y:S02]  /*1c9c0*/  IMAD.MOV.U32 R5, RZ, RZ, R7 ;  /* 0x000000ffff057224 */ /* 0x000fe400078e0007 */
[----:B------:R-:W-:Y:S02]  /*1c9d0*/  IMAD.MOV.U32 R37, RZ, RZ, R50 ;  /* 0x000000ffff257224 */ /* 0x000fe400078e0032 */
[----:B------:R-:W-:-:S07]  /*1c9e0*/  IMAD.MOV.U32 R7, RZ, RZ, R4 ;  /* 0x000000ffff077224 */ /* 0x000fce00078e0004 */
.L_x_48581:
[----:B------:R-:W-:Y:S05]  /*1c9f0*/  BSYNC B1 ;  /* 0x0000000000017941 */ /* 0x000fea0003800000 */
.L_x_48579:
        /* <DEDUP_REMOVED lines=9> */
.L_x_48583:
[----:B------:R-:W-:Y:S01]  /*1ca90*/  MOV R39, R6 ;  /* 0x0000000600277202 */ /* 0x000fe20000000f00 */
[----:B------:R-:W-:Y:S02]  /*1caa0*/  IMAD.MOV.U32 R4, RZ, RZ, R5 ;  /* 0x000000ffff047224 */ /* 0x000fe400078e0005 */
[----:B------:R-:W-:Y:S02]  /*1cab0*/  IMAD.MOV.U32 R6, RZ, RZ, R3 ;  /* 0x000000ffff067224 */ /* 0x000fe400078e0003 */
[----:B------:R-:W-:-:S07]  /*1cac0*/  IMAD.MOV.U32 R5, RZ, RZ, R2 ;  /* 0x000000ffff057224 */ /* 0x000fce00078e0002 */
.L_x_48584:
[----:B------:R-:W-:Y:S05]  /*1cad0*/  BSYNC B1 ;  /* 0x0000000000017941 */ /* 0x000fea0003800000 */
.L_x_48582:
        /* <DEDUP_REMOVED lines=9> */
.L_x_48586:
[----:B------:R-:W-:Y:S01]  /*1cb70*/  MOV R3, R39 ;  /* 0x0000002700037202 */ /* 0x000fe20000000f00 */
[----:B------:R-:W-:Y:S02]  /*1cb80*/  IMAD.MOV.U32 R2, RZ, RZ, R4 ;  /* 0x000000ffff027224 */ /* 0x000fe400078e0004 */
[----:B------:R-:W-:Y:S02]  /*1cb90*/  IMAD.MOV.U32 R39, RZ, RZ, R56 ;  /* 0x000000ffff277224 */ /* 0x000fe400078e0038 */
[----:B------:R-:W-:-:S07]  /*1cba0*/  IMAD.MOV.U32 R4, RZ, RZ, R33 ;  /* 0x000000ffff047224 */ /* 0x000fce00078e0021 */
.L_x_48587:
[----:B------:R-:W-:Y:S05]  /*1cbb0*/  BSYNC B1 ;  /* 0x0000000000017941 */ /* 0x000fea0003800000 */
.L_x_48585:
        /* <DEDUP_REMOVED lines=9> */
.L_x_48589:
[----:B------:R-:W-:Y:S01]  /*1cc50*/  MOV R42, R3 ;  /* 0x00000003002a7202 */ /* 0x000fe20000000f00 */
[----:B------:R-:W-:Y:S02]  /*1cc60*/  IMAD.MOV.U32 R33, RZ, RZ, R2 ;  /* 0x000000ffff217224 */ /* 0x000fe400078e0002 */
[----:B------:R-:W-:Y:S02]  /*1cc70*/  IMAD.MOV.U32 R3, RZ, RZ, R18 ;  /* 0x000000ffff037224 */ /* 0x000fe400078e0012 */
[----:B------:R-:W-:-:S07]  /*1cc80*/  IMAD.MOV.U32 R2, RZ, RZ, R17 ;  /* 0x000000ffff027224 */ /* 0x000fce00078e0011 */
.L_x_48590:
[----:B------:R-:W-:Y:S05]  /*1cc90*/  BSYNC B1 ;  /* 0x0000000000017941 */ /* 0x000fea0003800000 */
.L_x_48588:
        /* <DEDUP_REMOVED lines=16> */
.L_x_48592:
[----:B------:R-:W-:Y:S02]  /*1cda0*/  IMAD.MOV.U32 R32, RZ, RZ, R19 ;  /* 0x000000ffff207224 */ /* 0x000fe400078e0013 */
[----:B------:R-:W-:Y:S02]  /*1cdb0*/  IMAD.MOV.U32 R18, RZ, RZ, R71 ;  /* 0x000000ffff127224 */ /* 0x000fe400078e0047 */
[----:B------:R-:W-:Y:S02]  /*1cdc0*/  IMAD.MOV.U32 R19, RZ, RZ, R34 ;  /* 0x000000ffff137224 */ /* 0x000fe400078e0022 */
[----:B------:R-:W-:-:S07]  /*1cdd0*/  IMAD.MOV.U32 R71, RZ, RZ, R16 ;  /* 0x000000ffff477224 */ /* 0x000fce00078e0010 */
.L_x_48593:
[----:B------:R-:W-:Y:S05]  /*1cde0*/  BSYNC B1 ;  /* 0x0000000000017941 */ /* 0x000fea0003800000 */
.L_x_48591:
        /* <DEDUP_REMOVED lines=9> */
.L_x_48595:
[----:B------:R-:W-:Y:S02]  /*1ce80*/  IMAD.MOV.U32 R21, RZ, RZ, R32 ;  /* 0x000000ffff157224 */ /* 0x000fe400078e0020 */
[----:B------:R-:W-:Y:S02]  /*1ce90*/  IMAD.MOV.U32 R17, RZ, RZ, R18 ;  /* 0x000000ffff117224 */ /* 0x000fe400078e0012 */
[----:B------:R-:W-:Y:S02]  /*1cea0*/  IMAD.MOV.U32 R32, RZ, RZ, R35 ;  /* 0x000000ffff207224 */ /* 0x000fe400078e0023 */
[----:B------:R-:W-:-:S07]  /*1ceb0*/  IMAD.MOV.U32 R18, RZ, RZ, R23 ;  /* 0x000000ffff127224 */ /* 0x000fce00078e0017 */
.L_x_48596:
[----:B------:R-:W-:Y:S05]  /*1cec0*/  BSYNC B1 ;  /* 0x0000000000017941 */ /* 0x000fea0003800000 */
.L_x_48594:
        /* <DEDUP_REMOVED lines=9> */
.L_x_48598:
[----:B------:R-:W-:Y:S02]  /*1cf60*/  IMAD.MOV.U32 R34, RZ, RZ, R21 ;  /* 0x000000ffff227224 */ /* 0x000fe400078e0015 */
[----:B------:R-:W-:Y:S02]  /*1cf70*/  IMAD.MOV.U32 R16, RZ, RZ, R17 ;  /* 0x000000ffff107224 */ /* 0x000fe400078e0011 */
[----:B------:R-:W-:Y:S02]  /*1cf80*/  IMAD.MOV.U32 R21, RZ, RZ, R36 ;  /* 0x000000ffff157224 */ /* 0x000fe400078e0024 */
[----:B------:R-:W-:-:S07]  /*1cf90*/  IMAD.MOV.U32 R17, RZ, RZ, R14 ;  /* 0x000000ffff117224 */ /* 0x000fce00078e000e */
.L_x_48599:
[----:B------:R-:W-:Y:S05]  /*1cfa0*/  BSYNC B1 ;  /* 0x0000000000017941 */ /* 0x000fea0003800000 */
.L_x_48597:
        /* <DEDUP_REMOVED lines=9> */
.L_x_48601:
[----:B------:R-:W-:Y:S02]  /*1d040*/  IMAD.MOV.U32 R35, RZ, RZ, R34 ;  /* 0x000000ffff237224 */ /* 0x000fe400078e0022 */
[----:B------:R-:W-:Y:S02]  /*1d050*/  IMAD.MOV.U32 R23, RZ, RZ, R16 ;  /* 0x000000ffff177224 */ /* 0x000fe400078e0010 */
[----:B------:R-:W-:Y:S02]  /*1d060*/  IMAD.MOV.U32 R34, RZ, RZ, R25 ;  /* 0x000000ffff227224 */ /* 0x000fe400078e0019 */
[----:B------:R-:W-:-:S07]  /*1d070*/  IMAD.MOV.U32 R16, RZ, RZ, R15 ;  /* 0x000000ffff107224 */ /* 0x000fce00078e000f */
.L_x_48602:
[----:B------:R-:W-:Y:S05]  /*1d080*/  BSYNC B1 ;  /* 0x0000000000017941 */ /* 0x000fea0003800000 */
.L_x_48600:
        /* <DEDUP_REMOVED lines=9> */
.L_x_48604:
[----:B------:R-:W-:Y:S02]  /*1d120*/  IMAD.MOV.U32 R14, RZ, RZ, R35 ;  /* 0x000000ffff0e7224 */ /* 0x000fe400078e0023 */
[----:B------:R-:W-:Y:S02]  /*1d130*/  IMAD.MOV.U32 R15, RZ, RZ, R23 ;  /* 0x000000ffff0f7224 */ /* 0x000fe400078e0017 */
[----:B------:R-:W-:Y:S02]  /*1d140*/  IMAD.MOV.U32 R35, RZ, RZ, R48 ;  /* 0x000000ffff237224 */ /* 0x000fe400078e0030 */
[----:B------:R-:W-:-:S07]  /*1d150*/  IMAD.MOV.U32 R23, RZ, RZ, R38 ;  /* 0x000000ffff177224 */ /* 0x000fce00078e0026 */
.L_x_48605:
[----:B------:R-:W-:Y:S05]  /*1d160*/  BSYNC B1 ;  /* 0x0000000000017941 */ /* 0x000fea0003800000 */
.L_x_48603:
        /* <DEDUP_REMOVED lines=9> */
.L_x_48607:
[----:B------:R-:W-:Y:S02]  /*1d200*/  IMAD.MOV.U32 R38, RZ, RZ, R14 ;  /* 0x000000ffff267224 */ /* 0x000fe400078e000e */
[----:B------:R-:W-:Y:S02]  /*1d210*/  IMAD.MOV.U32 R36, RZ, RZ, R15 ;  /* 0x000000ffff247224 */ /* 0x000fe400078e000f */
[----:B------:R-:W-:Y:S02]  /*1d220*/  IMAD.MOV.U32 R14, RZ, RZ, R13 ;  /* 0x000000ffff0e7224 */ /* 0x000fe400078e000d */
[----:B------:R-:W-:-:S07]  /*1d230*/  IMAD.MOV.U32 R15, RZ, RZ, R12 ;  /* 0x000000ffff0f7224 */ /* 0x000fce00078e000c */
.L_x_48608:
[----:B------:R-:W-:Y:S05]  /*1d240*/  BSYNC B1 ;  /* 0x0000000000017941 */ /* 0x000fea0003800000 */
.L_x_48606:
        /* <DEDUP_REMOVED lines=9> */
.L_x_48610:
[----:B------:R-:W-:Y:S02]  /*1d2e0*/  IMAD.MOV.U32 R13, RZ, RZ, R38 ;  /* 0x000000ffff0d7224 */ /* 0x000fe400078e0026 */
[----:B------:R-:W-:Y:S02]  /*1d2f0*/  IMAD.MOV.U32 R12, RZ, RZ, R36 ;  /* 0x000000ffff0c7224 */ /* 0x000fe400078e0024 */
[----:B------:R-:W-:Y:S02]  /*1d300*/  IMAD.MOV.U32 R38, RZ, RZ, R27 ;  /* 0x000000ffff267224 */ /* 0x000fe400078e001b */
[----:B------:R-:W-:-:S07]  /*1d310*/  IMAD.MOV.U32 R36, RZ, RZ, R11 ;  /* 0x000000ffff247224 */ /* 0x000fce00078e000b */
.L_x_48611:
[----:B------:R-:W-:Y:S05]  /*1d320*/  BSYNC B1 ;  /* 0x0000000000017941 */ /* 0x000fea0003800000 */
.L_x_48609:
        /* <DEDUP_REMOVED lines=9> */
.L_x_48613:
[----:B------:R-:W-:Y:S02]  /*1d3c0*/  IMAD.MOV.U32 R44, RZ, RZ, R13 ;  /* 0x000000ffff2c7224 */ /* 0x000fe400078e000d */
[----:B------:R-:W-:Y:S02]  /*1d3d0*/  IMAD.MOV.U32 R11, RZ, RZ, R12 ;  /* 0x000000ffff0b7224 */ /* 0x000fe400078e000c */
[----:B------:R-:W-:Y:S02]  /*1d3e0*/  IMAD.MOV.U32 R13, RZ, RZ, R10 ;  /* 0x000000ffff0d7224 */ /* 0x000fe400078e000a */
[----:B------:R-:W-:-:S07]  /*1d3f0*/  IMAD.MOV.U32 R12, RZ, RZ, R29 ;  /* 0x000000ffff0c7224 */ /* 0x000fce00078e001d */
.L_x_48614:
[----:B------:R-:W-:Y:S05]  /*1d400*/  BSYNC B1 ;  /* 0x0000000000017941 */ /* 0x000fea0003800000 */
.L_x_48612:
        /* <DEDUP_REMOVED lines=9> */
.L_x_48616:
[----:B------:R-:W-:Y:S02]  /*1d4a0*/  IMAD.MOV.U32 R10, RZ, RZ, R44 ;  /* 0x000000ffff0a7224 */ /* 0x000fe400078e002c */
[----:B------:R-:W-:Y:S02]  /*1d4b0*/  IMAD.MOV.U32 R25, RZ, RZ, R11 ;  /* 0x000000ffff197224 */ /* 0x000fe400078e000b */
[----:B------:R-:W-:Y:S02]  /*1d4c0*/  IMAD.MOV.U32 R44, RZ, RZ, R31 ;  /* 0x000000ffff2c7224 */ /* 0x000fe400078e001f */
[----:B------:R-:W-:-:S07]  /*1d4d0*/  IMAD.MOV.U32 R11, RZ, RZ, R8 ;  /* 0x000000ffff0b7224 */ /* 0x000fce00078e0008 */
.L_x_48617:
[----:B------:R-:W-:Y:S05]  /*1d4e0*/  BSYNC B1 ;  /* 0x0000000000017941 */ /* 0x000fea0003800000 */
.L_x_48615:
        /* <DEDUP_REMOVED lines=9> */
.L_x_48619:
[----:B------:R-:W-:Y:S02]  /*1d580*/  IMAD.MOV.U32 R46, RZ, RZ, R10 ;  /* 0x000000ffff2e7224 */ /* 0x000fe400078e000a */
[----:B------:R-:W-:Y:S02]  /*1d590*/  IMAD.MOV.U32 R8, RZ, RZ, R25 ;  /* 0x000000ffff087224 */ /* 0x000fe400078e0019 */
[----:B------:R-:W-:Y:S02]  /*1d5a0*/  IMAD.MOV.U32 R10, RZ, RZ, R9 ;  /* 0x000000ffff0a7224 */ /* 0x000fe400078e0009 */
[----:B------:R-:W-:-:S07]  /*1d5b0*/  IMAD.MOV.U32 R25, RZ, RZ, R40 ;  /* 0x000000ffff197224 */ /* 0x000fce00078e0028 */
.L_x_48620:
[----:B------:R-:W-:Y:S05]  /*1d5c0*/  BSYNC B1 ;  /* 0x0000000000017941 */ /* 0x000fea0003800000 */
.L_x_48618:
        /* <DEDUP_REMOVED lines=9> */
.L_x_48622:
[----:B------:R-:W-:Y:S02]  /*1d660*/  IMAD.MOV.U32 R9, RZ, RZ, R46 ;  /* 0x000000ffff097224 */ /* 0x000fe400078e002e */
[----:B------:R-:W-:Y:S02]  /*1d670*/  IMAD.MOV.U32 R40, RZ, RZ, R8 ;  /* 0x000000ffff287224 */ /* 0x000fe400078e0008 */
[----:B------:R-:W-:Y:S02]  /*1d680*/  IMAD.MOV.U32 R46, RZ, RZ, R37 ;  /* 0x000000ffff2e7224 */ /* 0x000fe400078e0025 */
[----:B------:R-:W-:-:S07]  /*1d690*/  IMAD.MOV.U32 R8, RZ, RZ, R7 ;  /* 0x000000ffff087224 */ /* 0x000fce00078e0007 */
.L_x_48623:
[----:B------:R-:W-:Y:S05]  /*1d6a0*/  BSYNC B1 ;  /* 0x0000000000017941 */ /* 0x000fea0003800000 */
.L_x_48621:
        /* <DEDUP_REMOVED lines=9> */
.L_x_48625:
[----:B------:R-:W-:Y:S02]  /*1d740*/  IMAD.MOV.U32 R48, RZ, RZ, R9 ;  /* 0x000000ffff307224 */ /* 0x000fe400078e0009 */
[----:B------:R-:W-:Y:S02]  /*1d750*/  IMAD.MOV.U32 R7, RZ, RZ, R40 ;  /* 0x000000ffff077224 */ /* 0x000fe400078e0028 */
[----:B------:R-:W-:Y:S02]  /*1d760*/  IMAD.MOV.U32 R9, RZ, RZ, R6 ;  /* 0x000000ffff097224 */ /* 0x000fe400078e0006 */
[----:B------:R-:W-:-:S07]  /*1d770*/  IMAD.MOV.U32 R40, RZ, RZ, R5 ;  /* 0x000000ffff287224 */ /* 0x000fce00078e0005 */
.L_x_48626:
[----:B------:R-:W-:Y:S05]  /*1d780*/  BSYNC B1 ;  /* 0x0000000000017941 */ /* 0x000fea0003800000 */
.L_x_48624:
        /* <DEDUP_REMOVED lines=9> */
.L_x_48628:
[----:B------:R-:W-:Y:S02]  /*1d820*/  IMAD.MOV.U32 R6, RZ, RZ, R48 ;  /* 0x000000ffff067224 */ /* 0x000fe400078e0030 */
[----:B------:R-:W-:Y:S02]  /*1d830*/  IMAD.MOV.U32 R5, RZ, RZ, R7 ;  /* 0x000000ffff057224 */ /* 0x000fe400078e0007 */
[----:B------:R-:W-:Y:S02]  /*1d840*/  IMAD.MOV.U32 R48, RZ, RZ, R39 ;  /* 0x000000ffff307224 */ /* 0x000fe400078e0027 */
[----:B------:R-:W-:-:S07]  /*1d850*/  IMAD.MOV.U32 R7, RZ, RZ, R4 ;  /* 0x000000ffff077224 */ /* 0x000fce00078e0004 */
.L_x_48629:
[----:B------:R-:W-:Y:S05]  /*1d860*/  BSYNC B1 ;  /* 0x0000000000017941 */ /* 0x000fea0003800000 */
.L_x_48627:
        /* <DEDUP_REMOVED lines=9> */
.L_x_48631:
[----:B------:R-:W-:Y:S02]  /*1d900*/  IMAD.MOV.U32 R27, RZ, RZ, R6 ;  /* 0x000000ffff1b7224 */ /* 0x000fe400078e0006 */
[----:B------:R-:W-:Y:S02]  /*1d910*/  IMAD.MOV.U32 R4, RZ, RZ, R5 ;  /* 0x000000ffff047224 */ /* 0x000fe400078e0005 */
[----:B------:R-:W-:Y:S02]  /*1d920*/  IMAD.MOV.U32 R6, RZ, RZ, R3 ;  /* 0x000000ffff067224 */ /* 0x000fe400078e0003 */
[----:B------:R-:W-:-:S07]  /*1d930*/  IMAD.MOV.U32 R5, RZ, RZ, R2 ;  /* 0x000000ffff057224 */ /* 0x000fce00078e0002 */
.L_x_48632:
[----:B------:R-:W-:Y:S05]  /*1d940*/  BSYNC B1 ;  /* 0x0000000000017941 */ /* 0x000fea0003800000 */
.L_x_48630:
        /* <DEDUP_REMOVED lines=9> */
.L_x_48634:
[----:B------:R-:W-:Y:S02]  /*1d9e0*/  IMAD.MOV.U32 R3, RZ, RZ, R27 ;  /* 0x000000ffff037224 */ /* 0x000fe400078e001b */
[----:B------:R-:W-:Y:S02]  /*1d9f0*/  IMAD.MOV.U32 R2, RZ, RZ, R4 ;  /* 0x000000ffff027224 */ /* 0x000fe400078e0004 */
[----:B------:R-:W-:Y:S02]  /*1da00*/  IMAD.MOV.U32 R27, RZ, RZ, R42 ;  /* 0x000000ffff1b7224 */ /* 0x000fe400078e002a */
[----:B------:R-:W-:-:S07]  /*1da10*/  IMAD.MOV.U32 R4, RZ, RZ, R33 ;  /* 0x000000ffff047224 */ /* 0x000fce00078e0021 */
.L_x_48635:
[----:B------:R-:W-:Y:S05]  /*1da20*/  BSYNC B1 ;  /* 0x0000000000017941 */ /* 0x000fea0003800000 */
.L_x_48633:
        /* <DEDUP_REMOVED lines=16> */
.L_x_48637:
[----:B------:R-:W-:Y:S01]  /*1db30*/  IMAD.MOV.U32 R42, RZ, RZ, R19 ;  /* 0x000000ffff2a7224 */ /* 0x000fe200078e0013 */
[----:B------:R-:W-:Y:S01]  /*1db40*/  MOV R19, R32 ;  /* 0x0000002000137202 */ /* 0x000fe20000000f00 */
[----:B------:R-:W-:Y:S02]  /*1db50*/  IMAD.MOV.U32 R30, RZ, RZ, R71 ;  /* 0x000000ffff1e7224 */ /* 0x000fe400078e0047 */
[----:B------:R-:W-:-:S07]  /*1db60*/  IMAD.MOV.U32 R71, RZ, RZ, R18 ;  /* 0x000000ffff477224 */ /* 0x000fce00078e0012 */
.L_x_48638:
[----:B------:R-:W-:Y:S05]  /*1db70*/  BSYNC B1 ;  /* 0x0000000000017941 */ /* 0x000fea0003800000 */
.L_x_48636:
        /* <DEDUP_REMOVED lines=9> */
.L_x_48640:
[----:B------:R-:W-:Y:S01]  /*1dc10*/  IMAD.MOV.U32 R31, RZ, RZ, R42 ;  /* 0x000000ffff1f7224 */ /* 0x000fe200078e002a */
[----:B------:R-:W-:Y:S01]  /*1dc20*/  MOV R42, R21 ;  /* 0x00000015002a7202 */ /* 0x000fe20000000f00 */
[----:B------:R-:W-:Y:S02]  /*1dc30*/  IMAD.MOV.U32 R29, RZ, RZ, R30 ;  /* 0x000000ffff1d7224 */ /* 0x000fe400078e001e */
[----:B------:R-:W-:-:S07]  /*1dc40*/  IMAD.MOV.U32 R30, RZ, RZ, R17 ;  /* 0x000000ffff1e7224 */ /* 0x000fce00078e0011 */
.L_x_48641:
[----:B------:R-:W-:Y:S05]  /*1dc50*/  BSYNC B1 ;  /* 0x0000000000017941 */ /* 0x000fea0003800000 */
.L_x_48639:
        /* <DEDUP_REMOVED lines=9> */
.L_x_48643:
[----:B------:R-:W-:Y:S01]  /*1dcf0*/  IMAD.MOV.U32 R32, RZ, RZ, R31 ;  /* 0x000000ffff207224 */ /* 0x000fe200078e001f */
[----:B------:R-:W-:Y:S01]  /*1dd00*/  MOV R31, R34 ;  /* 0x00000022001f7202 */ /* 0x000fe20000000f00 */
[----:B------:R-:W-:Y:S02]  /*1dd10*/  IMAD.MOV.U32 R18, RZ, RZ, R29 ;  /* 0x000000ffff127224 */ /* 0x000fe400078e001d */
[----:B------:R-:W-:-:S07]  /*1dd20*/  IMAD.MOV.U32 R29, RZ, RZ, R16 ;  /* 0x000000ffff1d7224 */ /* 0x000fce00078e0010 */
.L_x_48644:
[----:B------:R-:W-:Y:S05]  /*1dd30*/  BSYNC B1 ;  /* 0x0000000000017941 */ /* 0x000fea0003800000 */
.L_x_48642:
        /* <DEDUP_REMOVED lines=9> */
.L_x_48646:
[----:B------:R-:W-:Y:S01]  /*1ddd0*/  IMAD.MOV.U32 R17, RZ, RZ, R32 ;  /* 0x000000ffff117224 */ /* 0x000fe200078e0020 */
[----:B------:R-:W-:Y:S01]  /*1dde0*/  MOV R32, R35 ;  /* 0x0000002300207202 */ /* 0x000fe20000000f00 */
[----:B------:R-:W-:Y:S02]  /*1ddf0*/  IMAD.MOV.U32 R16, RZ, RZ, R18 ;  /* 0x000000ffff107224 */ /* 0x000fe400078e0012 */
[----:B------:R-:W-:-:S07]  /*1de00*/  IMAD.MOV.U32 R18, RZ, RZ, R23 ;  /* 0x000000ffff127224 */ /* 0x000fce00078e0017 */
.L_x_48647:
[----:B------:R-:W-:Y:S05]  /*1de10*/  BSYNC B1 ;  /* 0x0000000000017941 */ /* 0x000fea0003800000 */
.L_x_48645:
        /* <DEDUP_REMOVED lines=9> */
.L_x_48649:
[----:B------:R-:W-:Y:S01]  /*1deb0*/  IMAD.MOV.U32 R23, RZ, RZ, R17 ;  /* 0x000000ffff177224 */ /* 0x000fe200078e0011 */
[----:B------:R-:W-:Y:S01]  /*1dec0*/  MOV R17, R14 ;  /* 0x0000000e00117202 */ /* 0x000fe20000000f00 */
[----:B------:R-:W-:Y:S02]  /*1ded0*/  IMAD.MOV.U32 R21, RZ, RZ, R16 ;  /* 0x000000ffff157224 */ /* 0x000fe400078e0010 */
[----:B------:R-:W-:-:S07]  /*1dee0*/  IMAD.MOV.U32 R16, RZ, RZ, R15 ;  /* 0x000000ffff107224 */ /* 0x000fce00078e000f */
.L_x_48650:
[----:B------:R-:W-:Y:S05]  /*1def0*/  BSYNC B1 ;  /* 0x0000000000017941 */ /* 0x000fea0003800000 */
.L_x_48648:
        /* <DEDUP_REMOVED lines=9> */
.L_x_48652:
[----:B------:R-:W-:Y:S01]  /*1df90*/  IMAD.MOV.U32 R14, RZ, RZ, R23 ;  /* 0x000000ffff0e7224 */ /* 0x000fe200078e0017 */
[----:B------:R-:W-:Y:S01]  /*1dfa0*/  MOV R23, R38 ;  /* 0x0000002600177202 */ /* 0x000fe20000000f00 */
[----:B------:R-:W-:Y:S02]  /*1dfb0*/  IMAD.MOV.U32 R15, RZ, RZ, R21 ;  /* 0x000000ffff0f7224 */ /* 0x000fe400078e0015 */
[----:B------:R-:W-:-:S07]  /*1dfc0*/  IMAD.MOV.U32 R21, RZ, RZ, R36 ;  /* 0x000000ffff157224 */ /* 0x000fce00078e0024 */
.L_x_48653:
[----:B------:R-:W-:Y:S05]  /*1dfd0*/  BSYNC B1 ;  /* 0x0000000000017941 */ /* 0x000fea0003800000 */
.L_x_48651:
        /* <DEDUP_REMOVED lines=9> */
.L_x_48655:
[----:B------:R-:W-:Y:S01]  /*1e070*/  IMAD.MOV.U32 R33, RZ, RZ, R14 ;  /* 0x000000ffff217224 */ /* 0x000fe200078e000e */
[----:B------:R-:W-:Y:S01]  /*1e080*/  MOV R14, R13 ;  /* 0x0000000d000e7202 */ /* 0x000fe20000000f00 */
[----:B------:R-:W-:Y:S02]  /*1e090*/  IMAD.MOV.U32 R34, RZ, RZ, R15 ;  /* 0x000000ffff227224 */ /* 0x000fe400078e000f */
[----:B------:R-:W-:-:S07]  /*1e0a0*/  IMAD.MOV.U32 R15, RZ, RZ, R12 ;  /* 0x000000ffff0f7224 */ /* 0x000fce00078e000c */
.L_x_48656:
[----:B------:R-:W-:Y:S05]  /*1e0b0*/  BSYNC B1 ;  /* 0x0000000000017941 */ /* 0x000fea0003800000 */
.L_x_48654:
        /* <DEDUP_REMOVED lines=9> */
.L_x_48658:
[----:B------:R-:W-:Y:S01]  /*1e150*/  IMAD.MOV.U32 R13, RZ, RZ, R33 ;  /* 0x000000ffff0d7224 */ /* 0x000fe200078e0021 */
[----:B------:R-:W-:Y:S01]  /*1e160*/  MOV R33, R44 ;  /* 0x0000002c00217202 */ /* 0x000fe20000000f00 */
[----:B------:R-:W-:Y:S02]  /*1e170*/  IMAD.MOV.U32 R12, RZ, RZ, R34 ;  /* 0x000000ffff0c7224 */ /* 0x000fe400078e0022 */
[----:B------:R-:W-:-:S07]  /*1e180*/  IMAD.MOV.U32 R34, RZ, RZ, R11 ;  /* 0x000000ffff227224 */ /* 0x000fce00078e000b */
.L_x_48659:
[----:B------:R-:W-:Y:S05]  /*1e190*/  BSYNC B1 ;  /* 0x0000000000017941 */ /* 0x000fea0003800000 */
.L_x_48657:
        /* <DEDUP_REMOVED lines=9> */
.L_x_48661:
[----:B------:R-:W-:Y:S01]  /*1e230*/  IMAD.MOV.U32 R35, RZ, RZ, R13 ;  /* 0x000000ffff237224 */ /* 0x000fe200078e000d */
[----:B------:R-:W-:Y:S01]  /*1e240*/  MOV R13, R10 ;  /* 0x0000000a000d7202 */ /* 0x000fe20000000f00 */
[----:B------:R-:W-:Y:S02]  /*1e250*/  IMAD.MOV.U32 R11, RZ, RZ, R12 ;  /* 0x000000ffff0b7224 */ /* 0x000fe400078e000c */
[----:B------:R-:W-:-:S07]  /*1e260*/  IMAD.MOV.U32 R12, RZ, RZ, R25 ;  /* 0x000000ffff0c7224 */ /* 0x000fce00078e0019 */
.L_x_48662:
[----:B------:R-:W-:Y:S05]  /*1e270*/  BSYNC B1 ;  /* 0x0000000000017941 */ /* 0x000fea0003800000 */
.L_x_48660:
        /* <DEDUP_REMOVED lines=9> */
.L_x_48664:
[----:B------:R-:W-:Y:S01]  /*1e310*/  IMAD.MOV.U32 R10, RZ, RZ, R35 ;  /* 0x000000ffff0a7224 */ /* 0x000fe200078e0023 */
[----:B------:R-:W-:Y:S01]  /*1e320*/  MOV R35, R46 ;  /* 0x0000002e00237202 */ /* 0x000fe20000000f00 */
[----:B------:R-:W-:Y:S02]  /*1e330*/  IMAD.MOV.U32 R25, RZ, RZ, R11 ;  /* 0x000000ffff197224 */ /* 0x000fe400078e000b */
[----:B------:R-:W-:-:S07]  /*1e340*/  IMAD.MOV.U32 R11, RZ, RZ, R8 ;  /* 0x000000ffff0b7224 */ /* 0x000fce00078e0008 */
.L_x_48665:
[----:B------:R-:W-:Y:S05]  /*1e350*/  BSYNC B1 ;  /* 0x0000000000017941 */ /* 0x000fea0003800000 */
.L_x_48663:
        /* <DEDUP_REMOVED lines=9> */
.L_x_48667:
[----:B------:R-:W-:Y:S01]  /*1e3f0*/  IMAD.MOV.U32 R37, RZ, RZ, R10 ;  /* 0x000000ffff257224 */ /* 0x000fe200078e000a */
[----:B------:R-:W-:Y:S01]  /*1e400*/  MOV R10, R9 ;  /* 0x00000009000a7202 */ /* 0x000fe20000000f00 */
[----:B------:R-:W-:Y:S02]  /*1e410*/  IMAD.MOV.U32 R8, RZ, RZ, R25 ;  /* 0x000000ffff087224 */ /* 0x000fe400078e0019 */
[----:B------:R-:W-:-:S07]  /*1e420*/  IMAD.MOV.U32 R25, RZ, RZ, R40 ;  /* 0x000000ffff197224 */ /* 0x000fce00078e0028 */
.L_x_48668:
[----:B------:R-:W-:Y:S05]  /*1e430*/  BSYNC B1 ;  /* 0x0000000000017941 */ /* 0x000fea0003800000 */
.L_x_48666:
        /* <DEDUP_REMOVED lines=9> */
.L_x_48670:
[----:B------:R-:W-:Y:S01]  /*1e4d0*/  IMAD.MOV.U32 R9, RZ, RZ, R37 ;  /* 0x000000ffff097224 */ /* 0x000fe200078e0025 */
[----:B------:R-:W-:Y:S01]  /*1e4e0*/  MOV R37, R48 ;  /* 0x0000003000257202 */ /* 0x000fe20000000f00 */
[----:B------:R-:W-:Y:S02]  /*1e4f0*/  IMAD.MOV.U32 R36, RZ, RZ, R8 ;  /* 0x000000ffff247224 */ /* 0x000fe400078e0008 */
[----:B------:R-:W-:-:S07]  /*1e500*/  IMAD.MOV.U32 R8, RZ, RZ, R7 ;  /* 0x000000ffff087224 */ /* 0x000fce00078e0007 */
.L_x_48671:
[----:B------:R-:W-:Y:S05]  /*1e510*/  BSYNC B1 ;  /* 0x0000000000017941 */ /* 0x000fea0003800000 */
.L_x_48669:
        /* <DEDUP_REMOVED lines=9> */
.L_x_48673:
[----:B------:R-:W-:Y:S01]  /*1e5b0*/  IMAD.MOV.U32 R38, RZ, RZ, R9 ;  /* 0x000000ffff267224 */ /* 0x000fe200078e0009 */
[----:B------:R-:W-:Y:S01]  /*1e5c0*/  MOV R9, R6 ;  /* 0x0000000600097202 */ /* 0x000fe20000000f00 */
[----:B------:R-:W-:Y:S02]  /*1e5d0*/  IMAD.MOV.U32 R7, RZ, RZ, R36 ;  /* 0x000000ffff077224 */ /* 0x000fe400078e0024 */
[----:B------:R-:W-:-:S07]  /*1e5e0*/  IMAD.MOV.U32 R36, RZ, RZ, R5 ;  /* 0x000000ffff247224 */ /* 0x000fce00078e0005 */
.L_x_48674:
[----:B------:R-:W-:Y:S05]  /*1e5f0*/  BSYNC B1 ;  /* 0x0000000000017941 */ /* 0x000fea0003800000 */
.L_x_48672:
        /* <DEDUP_REMOVED lines=9> */
.L_x_48676:
[----:B------:R-:W-:Y:S01]  /*1e690*/  IMAD.MOV.U32 R6, RZ, RZ, R38 ;  /* 0x000000ffff067224 */ /* 0x000fe200078e0026 */
[----:B------:R-:W-:Y:S01]  /*1e6a0*/  MOV R38, R27 ;  /* 0x0000001b00267202 */ /* 0x000fe20000000f00 */
[----:B------:R-:W-:Y:S02]  /*1e6b0*/  IMAD.MOV.U32 R5, RZ, RZ, R7 ;  /* 0x000000ffff057224 */ /* 0x000fe400078e0007 */
[----:B------:R-:W-:-:S07]  /*1e6c0*/  IMAD.MOV.U32 R7, RZ, RZ, R4 ;  /* 0x000000ffff077224 */ /* 0x000fce00078e0004 */
.L_x_48677:
[----:B------:R-:W-:Y:S05]  /*1e6d0*/  BSYNC B1 ;  /* 0x0000000000017941 */ /* 0x000fea0003800000 */
.L_x_48675:
        /* <DEDUP_REMOVED lines=9> */
.L_x_48679:
[----:B------:R-:W-:Y:S01]  /*1e770*/  IMAD.MOV.U32 R27, RZ, RZ, R6 ;  /* 0x000000ffff1b7224 */ /* 0x000fe200078e0006 */
[----:B------:R-:W-:Y:S01]  /*1e780*/  MOV R6, R3 ;  /* 0x0000000300067202 */ /* 0x000fe20000000f00 */
[----:B------:R-:W-:Y:S02]  /*1e790*/  IMAD.MOV.U32 R4, RZ, RZ, R5 ;  /* 0x000000ffff047224 */ /* 0x000fe400078e0005 */
[----:B------:R-:W-:-:S07]  /*1e7a0*/  IMAD.MOV.U32 R5, RZ, RZ, R2 ;  /* 0x000000ffff057224 */ /* 0x000fce00078e0002 */
.L_x_48680:
[----:B------:R-:W-:Y:S05]  /*1e7b0*/  BSYNC B1 ;  /* 0x0000000000017941 */ /* 0x000fea0003800000 */
.L_x_48678:
        /* <DEDUP_REMOVED lines=16> */
.L_x_48682:
[----:B------:R-:W-:Y:S01]  /*1e8c0*/  MOV R2, R19 ;  /* 0x0000001300027202 */ /* 0x000fe20000000f00 */
[----:B------:R-:W-:Y:S02]  /*1e8d0*/  IMAD.MOV.U32 R28, RZ, RZ, R71 ;  /* 0x000000ffff1c7224 */ /* 0x000fe400078e0047 */
[----:B------:R-:W-:Y:S02]  /*1e8e0*/  IMAD.MOV.U32 R19, RZ, RZ, R42 ;  /* 0x000000ffff137224 */ /* 0x000fe400078e002a */
[----:B------:R-:W-:-:S07]  /*1e8f0*/  IMAD.MOV.U32 R71, RZ, RZ, R30 ;  /* 0x000000ffff477224 */ /* 0x000fce00078e001e */
.L_x_48683:
[----:B------:R-:W-:Y:S05]  /*1e900*/  BSYNC B1 ;  /* 0x0000000000017941 */ /* 0x000fea0003800000 */
.L_x_48681:
        /* <DEDUP_REMOVED lines=9> */
.L_x_48685:
[----:B------:R-:W-:Y:S01]  /*1e9a0*/  MOV R3, R2 ;  /* 0x0000000200037202 */ /* 0x000fe20000000f00 */
[----:B------:R-:W-:Y:S02]  /*1e9b0*/  IMAD.MOV.U32 R39, RZ, RZ, R28 ;  /* 0x000000ffff277224 */ /* 0x000fe400078e001c */
[----:B------:R-:W-:Y:S02]  /*1e9c0*/  IMAD.MOV.U32 R2, RZ, RZ, R31 ;  /* 0x000000ffff027224 */ /* 0x000fe400078e001f */
[----:B------:R-:W-:-:S07]  /*1e9d0*/  IMAD.MOV.U32 R28, RZ, RZ, R29 ;  /* 0x000000ffff1c7224 */ /* 0x000fce00078e001d */
.L_x_48686:
[----:B------:R-:W-:Y:S05]  /*1e9e0*/  BSYNC B1 ;  /* 0x0000000000017941 */ /* 0x000fea0003800000 */
.L_x_48684:
        /* <DEDUP_REMOVED lines=9> */
.L_x_48688:
[----:B------:R-:W-:Y:S01]  /*1ea80*/  MOV R30, R3 ;  /* 0x00000003001e7202 */ /* 0x000fe20000000f00 */
[----:B------:R-:W-:Y:S02]  /*1ea90*/  IMAD.MOV.U32 R29, RZ, RZ, R39 ;  /* 0x000000ffff1d7224 */ /* 0x000fe400078e0027 */
[----:B------:R-:W-:Y:S02]  /*1eaa0*/  IMAD.MOV.U32 R3, RZ, RZ, R32 ;  /* 0x000000ffff037224 */ /* 0x000fe400078e0020 */
[----:B------:R-:W-:-:S07]  /*1eab0*/  IMAD.MOV.U32 R39, RZ, RZ, R18 ;  /* 0x000000ffff277224 */ /* 0x000fce00078e0012 */
.L_x_48689:
[----:B------:R-:W-:Y:S05]  /*1eac0*/  BSYNC B1 ;  /* 0x0000000000017941 */ /* 0x000fea0003800000 */
.L_x_48687:
        /* <DEDUP_REMOVED lines=9> */
.L_x_48691:
[----:B------:R-:W-:Y:S01]  /*1eb60*/  MOV R18, R30 ;  /* 0x0000001e00127202 */ /* 0x000fe20000000f00 */
[----:B------:R-:W-:Y:S02]  /*1eb70*/  IMAD.MOV.U32 R32, RZ, RZ, R29 ;  /* 0x000000ffff207224 */ /* 0x000fe400078e001d */
[----:B------:R-:W-:Y:S02]  /*1eb80*/  IMAD.MOV.U32 R30, RZ, RZ, R17 ;  /* 0x000000ffff1e7224 */ /* 0x000fe400078e0011 */
[----:B------:R-:W-:-:S07]  /*1eb90*/  IMAD.MOV.U32 R29, RZ, RZ, R16 ;  /* 0x000000ffff1d7224 */ /* 0x000fce00078e0010 */
.L_x_48692:
[----:B------:R-:W-:Y:S05]  /*1eba0*/  BSYNC B1 ;  /* 0x0000000000017941 */ /* 0x000fea0003800000 */
.L_x_48690:
        /* <DEDUP_REMOVED lines=9> */
.L_x_48694:
[----:B------:R-:W-:Y:S01]  /*1ec40*/  MOV R17, R18 ;  /* 0x0000001200117202 */ /* 0x000fe20000000f00 */
[----:B------:R-:W-:Y:S02]  /*1ec50*/  IMAD.MOV.U32 R16, RZ, RZ, R32 ;  /* 0x000000ffff107224 */ /* 0x000fe400078e0020 */
[----:B------:R-:W-:Y:S02]  /*1ec60*/  IMAD.MOV.U32 R18, RZ, RZ, R23 ;  /* 0x000000ffff127224 */ /* 0x000fe400078e0017 */
[----:B------:R-:W-:-:S07]  /*1ec70*/  IMAD.MOV.U32 R32, RZ, RZ, R21 ;  /* 0x000000ffff207224 */ /* 0x000fce00078e0015 */
.L_x_48695:
[----:B------:R-:W-:Y:S05]  /*1ec80*/  BSYNC B1 ;  /* 0x0000000000017941 */ /* 0x000fea0003800000 */
.L_x_48693:
        /* <DEDUP_REMOVED lines=9> */
.L_x_48697:
[----:B------:R-:W-:Y:S01]  /*1ed20*/  MOV R40, R17 ;  /* 0x0000001100287202 */ /* 0x000fe20000000f00 */
[----:B------:R-:W-:Y:S02]  /*1ed30*/  IMAD.MOV.U32 R21, RZ, RZ, R16 ;  /* 0x000000ffff157224 */ /* 0x000fe400078e0010 */
[----:B------:R-:W-:Y:S02]  /*1ed40*/  IMAD.MOV.U32 R17, RZ, RZ, R14 ;  /* 0x000000ffff117224 */ /* 0x000fe400078e000e */
[----:B------:R-:W-:-:S07]  /*1ed50*/  IMAD.MOV.U32 R16, RZ, RZ, R15 ;  /* 0x000000ffff107224 */ /* 0x000fce00078e000f */
.L_x_48698:
[----:B------:R-:W-:Y:S05]  /*1ed60*/  BSYNC B1 ;  /* 0x0000000000017941 */ /* 0x000fea0003800000 */
.L_x_48696:
        /* <DEDUP_REMOVED lines=9> */
.L_x_48700:
[----:B------:R-:W-:Y:S01]  /*1ee00*/  MOV R14, R40 ;  /* 0x00000028000e7202 */ /* 0x000fe20000000f00 */
[----:B------:R-:W-:Y:S02]  /*1ee10*/  IMAD.MOV.U32 R15, RZ, RZ, R21 ;  /* 0x000000ffff0f7224 */ /* 0x000fe400078e0015 */
[----:B------:R-:W-:Y:S02]  /*1ee20*/  IMAD.MOV.U32 R40, RZ, RZ, R33 ;  /* 0x000000ffff287224 */ /* 0x000fe400078e0021 */
[----:B------:R-:W-:-:S07]  /*1ee30*/  IMAD.MOV.U32 R21, RZ, RZ, R34 ;  /* 0x000000ffff157224 */ /* 0x000fce00078e0022 */
.L_x_48701:
[----:B------:R-:W-:Y:S05]  /*1ee40*/  BSYNC B1 ;  /* 0x0000000000017941 */ /* 0x000fea0003800000 */
.L_x_48699:
        /* <DEDUP_REMOVED lines=9> */
.L_x_48703:
[----:B------:R-:W-:Y:S01]  /*1eee0*/  MOV R34, R14 ;  /* 0x0000000e00227202 */ /* 0x000fe20000000f00 */
[----:B------:R-:W-:Y:S02]  /*1eef0*/  IMAD.MOV.U32 R42, RZ, RZ, R15 ;  /* 0x000000ffff2a7224 */ /* 0x000fe400078e000f */
[----:B------:R-:W-:Y:S02]  /*1ef00*/  IMAD.MOV.U32 R14, RZ, RZ, R13 ;  /* 0x000000ffff0e7224 */ /* 0x000fe400078e000d */
[----:B------:R-:W-:-:S07]  /*1ef10*/  IMAD.MOV.U32 R15, RZ, RZ, R12 ;  /* 0x000000ffff0f7224 */ /* 0x000fce00078e000c */
.L_x_48704:
[----:B------:R-:W-:Y:S05]  /*1ef20*/  BSYNC B1 ;  /* 0x0000000000017941 */ /* 0x000fea0003800000 */
.L_x_48702:
        /* <DEDUP_REMOVED lines=9> */
.L_x_48706:
[----:B------:R-:W-:Y:S01]  /*1efc0*/  MOV R13, R34 ;  /* 0x00000022000d7202 */ /* 0x000fe20000000f00 */
[----:B------:R-:W-:Y:S02]  /*1efd0*/  IMAD.MOV.U32 R12, RZ, RZ, R42 ;  /* 0x000000ffff0c7224 */ /* 0x000fe400078e002a */
[----:B------:R-:W-:Y:S02]  /*1efe0*/  IMAD.MOV.U32 R34, RZ, RZ, R35 ;  /* 0x000000ffff227224 */ /* 0x000fe400078e0023 */
[----:B------:R-:W-:-:S07]  /*1eff0*/  IMAD.MOV.U32 R42, RZ, RZ, R11 ;  /* 0x000000ffff2a7224 */ /* 0x000fce00078e000b */
.L_x_48707:
[----:B------:R-:W-:Y:S05]  /*1f000*/  BSYNC B1 ;  /* 0x0000000000017941 */ /* 0x000fea0003800000 */
.L_x_48705:
        /* <DEDUP_REMOVED lines=9> */
.L_x_48709:
[----:B------:R-:W-:Y:S01]  /*1f0a0*/  MOV R44, R13 ;  /* 0x0000000d002c7202 */ /* 0x000fe20000000f00 */
[----:B------:R-:W-:Y:S02]  /*1f0b0*/  IMAD.MOV.U32 R11, RZ, RZ, R12 ;  /* 0x000000ffff0b7224 */ /* 0x000fe400078e000c */
[----:B------:R-:W-:Y:S02]  /*1f0c0*/  IMAD.MOV.U32 R13, RZ, RZ, R10 ;  /* 0x000000ffff0d7224 */ /* 0x000fe400078e000a */
[----:B------:R-:W-:-:S07]  /*1f0d0*/  IMAD.MOV.U32 R12, RZ, RZ, R25 ;  /* 0x000000ffff0c7224 */ /* 0x000fce00078e0019 */
.L_x_48710:
[----:B------:R-:W-:Y:S05]  /*1f0e0*/  BSYNC B1 ;  /* 0x0000000000017941 */ /* 0x000fea0003800000 */
.L_x_48708:
        /* <DEDUP_REMOVED lines=9> */
.L_x_48712:
[----:B------:R-:W-:Y:S01]  /*1f180*/  MOV R10, R44 ;  /* 0x0000002c000a7202 */ /* 0x000fe20000000f00 */
[----:B------:R-:W-:Y:S02]  /*1f190*/  IMAD.MOV.U32 R23, RZ, RZ, R11 ;  /* 0x000000ffff177224 */ /* 0x000fe400078e000b */
[----:B------:R-:W-:Y:S02]  /*1f1a0*/  IMAD.MOV.U32 R44, RZ, RZ, R37 ;  /* 0x000000ffff2c7224 */ /* 0x000fe400078e0025 */
[----:B------:R-:W-:-:S07]  /*1f1b0*/  IMAD.MOV.U32 R11, RZ, RZ, R8 ;  /* 0x000000ffff0b7224 */ /* 0x000fce00078e0008 */
.L_x_48713:
[----:B------:R-:W-:Y:S05]  /*1f1c0*/  BSYNC B1 ;  /* 0x0000000000017941 */ /* 0x000fea0003800000 */
.L_x_48711:
        /* <DEDUP_REMOVED lines=9> */
.L_x_48715:
[----:B------:R-:W-:Y:S01]  /*1f260*/  MOV R25, R10 ;  /* 0x0000000a00197202 */ /* 0x000fe20000000f00 */
[----:B------:R-:W-:Y:S02]  /*1f270*/  IMAD.MOV.U32 R8, RZ, RZ, R23 ;  /* 0x000000ffff087224 */ /* 0x000fe400078e0017 */
[----:B------:R-:W-:Y:S02]  /*1f280*/  IMAD.MOV.U32 R10, RZ, RZ, R9 ;  /* 0x000000ffff0a7224 */ /* 0x000fe400078e0009 */
[----:B------:R-:W-:-:S07]  /*1f290*/  IMAD.MOV.U32 R23, RZ, RZ, R36 ;  /* 0x000000ffff177224 */ /* 0x000fce00078e0024 */
.L_x_48716:
[----:B------:R-:W-:Y:S05]  /*1f2a0*/  BSYNC B1 ;  /* 0x0000000000017941 */ /* 0x000fea0003800000 */
.L_x_48714:
        /* <DEDUP_REMOVED lines=9> */
.L_x_48718:
[----:B------:R-:W-:Y:S01]  /*1f340*/  MOV R9, R25 ;  /* 0x0000001900097202 */ /* 0x000fe20000000f00 */
[----:B------:R-:W-:Y:S02]  /*1f350*/  IMAD.MOV.U32 R36, RZ, RZ, R8 ;  /* 0x000000ffff247224 */ /* 0x000fe400078e0008 */
[----:B------:R-:W-:Y:S02]  /*1f360*/  IMAD.MOV.U32 R25, RZ, RZ, R38 ;  /* 0x000000ffff197224 */ /* 0x000fe400078e0026 */
[----:B------:R-:W-:-:S07]  /*1f370*/  IMAD.MOV.U32 R8, RZ, RZ, R7 ;  /* 0x000000ffff087224 */ /* 0x000fce00078e0007 */
.L_x_48719:
[----:B------:R-:W-:Y:S05]  /*1f380*/  BSYNC B1 ;  /* 0x0000000000017941 */ /* 0x000fea0003800000 */
.L_x_48717:
        /* <DEDUP_REMOVED lines=9> */
.L_x_48721:
[----:B------:R-:W-:Y:S01]  /*1f420*/  MOV R38, R9 ;  /* 0x0000000900267202 */ /* 0x000fe20000000f00 */
[----:B------:R-:W-:Y:S02]  /*1f430*/  IMAD.MOV.U32 R7, RZ, RZ, R36 ;  /* 0x000000ffff077224 */ /* 0x000fe400078e0024 */
[----:B------:R-:W-:Y:S02]  /*1f440*/  IMAD.MOV.U32 R9, RZ, RZ, R6 ;  /* 0x000000ffff097224 */ /* 0x000fe400078e0006 */
[----:B------:R-:W-:-:S07]  /*1f450*/  IMAD.MOV.U32 R36, RZ, RZ, R5 ;  /* 0x000000ffff247224 */ /* 0x000fce00078e0005 */
.L_x_48722:
[----:B------:R-:W-:Y:S05]  /*1f460*/  BSYNC B1 ;  /* 0x0000000000017941 */ /* 0x000fea0003800000 */
.L_x_48720:
        /* <DEDUP_REMOVED lines=9> */
.L_x_48724:
[----:B------:R-:W-:Y:S01]  /*1f500*/  MOV R5, R38 ;  /* 0x0000002600057202 */ /* 0x000fe20000000f00 */
[----:B------:R-:W-:Y:S02]  /*1f510*/  IMAD.MOV.U32 R6, RZ, RZ, R7 ;  /* 0x000000ffff067224 */ /* 0x000fe400078e0007 */
[----:B------:R-:W-:Y:S02]  /*1f520*/  IMAD.MOV.U32 R38, RZ, RZ, R27 ;  /* 0x000000ffff267224 */ /* 0x000fe400078e001b */
[----:B------:R-:W-:-:S07]  /*1f530*/  IMAD.MOV.U32 R7, RZ, RZ, R4 ;  /* 0x000000ffff077224 */ /* 0x000fce00078e0004 */
.L_x_48725:
[----:B------:R-:W-:Y:S05]  /*1f540*/  BSYNC B1 ;  /* 0x0000000000017941 */ /* 0x000fea0003800000 */
.L_x_48723:
        /* <DEDUP_REMOVED lines=16> */
.L_x_48727:
[----:B------:R-:W-:Y:S02]  /*1f650*/  IMAD.MOV.U32 R4, RZ, RZ, R19 ;  /* 0x000000ffff047224 */ /* 0x000fe400078e0013 */
[----:B------:R-:W-:Y:S02]  /*1f660*/  IMAD.MOV.U32 R26, RZ, RZ, R71 ;  /* 0x000000ffff1a7224 */ /* 0x000fe400078e0047 */
[----:B------:R-:W-:Y:S02]  /*1f670*/  IMAD.MOV.U32 R19, RZ, RZ, R2 ;  /* 0x000000ffff137224 */ /* 0x000fe400078e0002 */
[----:B------:R-:W-:-:S07]  /*1f680*/  IMAD.MOV.U32 R71, RZ, RZ, R28 ;  /* 0x000000ffff477224 */ /* 0x000fce00078e001c */
.L_x_48728:
[----:B------:R-:W-:Y:S05]  /*1f690*/  BSYNC B1 ;  /* 0x0000000000017941 */ /* 0x000fea0003800000 */
.L_x_48726:
        /* <DEDUP_REMOVED lines=9> */
.L_x_48730:
[----:B------:R-:W-:Y:S02]  /*1f730*/  IMAD.MOV.U32 R27, RZ, RZ, R4 ;  /* 0x000000ffff1b7224 */ /* 0x000fe400078e0004 */
[----:B------:R-:W-:Y:S02]  /*1f740*/  IMAD.MOV.U32 R2, RZ, RZ, R26 ;  /* 0x000000ffff027224 */ /* 0x000fe400078e001a */
[----:B------:R-:W-:Y:S02]  /*1f750*/  IMAD.MOV.U32 R4, RZ, RZ, R3 ;  /* 0x000000ffff047224 */ /* 0x000fe400078e0003 */
[----:B------:R-:W-:-:S07]  /*1f760*/  IMAD.MOV.U32 R26, RZ, RZ, R39 ;  /* 0x000000ffff1a7224 */ /* 0x000fce00078e0027 */
.L_x_48731:
[----:B------:R-:W-:Y:S05]  /*1f770*/  BSYNC B1 ;  /* 0x0000000000017941 */ /* 0x000fea0003800000 */
.L_x_48729:
        /* <DEDUP_REMOVED lines=9> */
.L_x_48733:
[----:B------:R-:W-:Y:S02]  /*1f810*/  IMAD.MOV.U32 R3, RZ, RZ, R27 ;  /* 0x000000ffff037224 */ /* 0x000fe400078e001b */
[----:B------:R-:W-:Y:S02]  /*1f820*/  IMAD.MOV.U32 R31, RZ, RZ, R2 ;  /* 0x000000ffff1f7224 */ /* 0x000fe400078e0002 */
[----:B------:R-:W-:Y:S02]  /*1f830*/  IMAD.MOV.U32 R27, RZ, RZ, R30 ;  /* 0x000000ffff1b7224 */ /* 0x000fe400078e001e */
[----:B------:R-:W-:-:S07]  /*1f840*/  IMAD.MOV.U32 R2, RZ, RZ, R29 ;  /* 0x000000ffff027224 */ /* 0x000fce00078e001d */
.L_x_48734:
[----:B------:R-:W-:Y:S05]  /*1f850*/  BSYNC B1 ;  /* 0x0000000000017941 */ /* 0x000fea0003800000 */
.L_x_48732:
        /* <DEDUP_REMOVED lines=9> */
.L_x_48736:
[----:B------:R-:W-:Y:S02]  /*1f8f0*/  IMAD.MOV.U32 R28, RZ, RZ, R3 ;  /* 0x000000ffff1c7224 */ /* 0x000fe400078e0003 */
[----:B------:R-:W-:Y:S02]  /*1f900*/  IMAD.MOV.U32 R29, RZ, RZ, R31 ;  /* 0x000000ffff1d7224 */ /* 0x000fe400078e001f */
[----:B------:R-:W-:Y:S02]  /*1f910*/  IMAD.MOV.U32 R3, RZ, RZ, R18 ;  /* 0x000000ffff037224 */ /* 0x000fe400078e0012 */
[----:B------:R-:W-:-:S07]  /*1f920*/  IMAD.MOV.U32 R31, RZ, RZ, R32 ;  /* 0x000000ffff1f7224 */ /* 0x000fce00078e0020 */
.L_x_48737:
[----:B------:R-:W-:Y:S05]  /*1f930*/  BSYNC B1 ;  /* 0x0000000000017941 */ /* 0x000fea0003800000 */
.L_x_48735:
        /* <DEDUP_REMOVED lines=9> */
.L_x_48739:
[----:B------:R-:W-:Y:S02]  /*1f9d0*/  IMAD.MOV.U32 R33, RZ, RZ, R28 ;  /* 0x000000ffff217224 */ /* 0x000fe400078e001c */
[----:B------:R-:W-:Y:S02]  /*1f9e0*/  IMAD.MOV.U32 R18, RZ, RZ, R29 ;  /* 0x000000ffff127224 */ /* 0x000fe400078e001d */
[----:B------:R-:W-:Y:S02]  /*1f9f0*/  IMAD.MOV.U32 R28, RZ, RZ, R17 ;  /* 0x000000ffff1c7224 */ /* 0x000fe400078e0011 */
[----:B------:R-:W-:-:S07]  /*1fa00*/  IMAD.MOV.U32 R29, RZ, RZ, R16 ;  /* 0x000000ffff1d7224 */ /* 0x000fce00078e0010 */
.L_x_48740:
[----:B------:R-:W-:Y:S05]  /*1fa10*/  BSYNC B1 ;  /* 0x0000000000017941 */ /* 0x000fea0003800000 */
.L_x_48738:
        /* <DEDUP_REMOVED lines=9> */
.L_x_48742:
[----:B------:R-:W-:Y:S02]  /*1fab0*/  IMAD.MOV.U32 R17, RZ, RZ, R33 ;  /* 0x000000ffff117224 */ /* 0x000fe400078e0021 */
[----:B------:R-:W-:Y:S02]  /*1fac0*/  IMAD.MOV.U32 R16, RZ, RZ, R18 ;  /* 0x000000ffff107224 */ /* 0x000fe400078e0012 */
[----:B------:R-:W-:Y:S02]  /*1fad0*/  IMAD.MOV.U32 R33, RZ, RZ, R40 ;  /* 0x000000ffff217224 */ /* 0x000fe400078e0028 */
[----:B------:R-:W-:-:S07]  /*1fae0*/  IMAD.MOV.U32 R18, RZ, RZ, R21 ;  /* 0x000000ffff127224 */ /* 0x000fce00078e0015 */
.L_x_48743:
[----:B------:R-:W-:Y:S05]  /*1faf0*/  BSYNC B1 ;  /* 0x0000000000017941 */ /* 0x000fea0003800000 */
.L_x_48741:
        /* <DEDUP_REMOVED lines=9> */
.L_x_48745:
[----:B------:R-:W-:Y:S02]  /*1fb90*/  IMAD.MOV.U32 R21, RZ, RZ, R17 ;  /* 0x000000ffff157224 */ /* 0x000fe400078e0011 */
[----:B------:R-:W-:Y:S02]  /*1fba0*/  IMAD.MOV.U32 R35, RZ, RZ, R16 ;  /* 0x000000ffff237224 */ /* 0x000fe400078e0010 */
[----:B------:R-:W-:Y:S02]  /*1fbb0*/  IMAD.MOV.U32 R17, RZ, RZ, R14 ;  /* 0x000000ffff117224 */ /* 0x000fe400078e000e */
[----:B------:R-:W-:-:S07]  /*1fbc0*/  IMAD.MOV.U32 R16, RZ, RZ, R15 ;  /* 0x000000ffff107224 */ /* 0x000fce00078e000f */
.L_x_48746:
[----:B------:R-:W-:Y:S05]  /*1fbd0*/  BSYNC B1 ;  /* 0x0000000000017941 */ /* 0x000fea0003800000 */
.L_x_48744:
        /* <DEDUP_REMOVED lines=9> */
.L_x_48748:
[----:B------:R-:W-:Y:S02]  /*1fc70*/  IMAD.MOV.U32 R14, RZ, RZ, R21 ;  /* 0x000000ffff0e7224 */ /* 0x000fe400078e0015 */
[----:B------:R-:W-:Y:S02]  /*1fc80*/  IMAD.MOV.U32 R15, RZ, RZ, R35 ;  /* 0x000000ffff0f7224 */ /* 0x000fe400078e0023 */
[----:B------:R-:W-:Y:S02]  /*1fc90*/  IMAD.MOV.U32 R21, RZ, RZ, R34 ;  /* 0x000000ffff157224 */ /* 0x000fe400078e0022 */
[----:B------:R-:W-:-:S07]  /*1fca0*/  IMAD.MOV.U32 R35, RZ, RZ, R42 ;  /* 0x000000ffff237224 */ /* 0x000fce00078e002a */
.L_x_48749:
[----:B------:R-:W-:Y:S05]  /*1fcb0*/  BSYNC B1 ;  /* 0x0000000000017941 */ /* 0x000fea0003800000 */
.L_x_48747:
        /* <DEDUP_REMOVED lines=9> */
.L_x_48751:
[----:B------:R-:W-:Y:S02]  /*1fd50*/  IMAD.MOV.U32 R37, RZ, RZ, R14 ;  /* 0x000000ffff257224 */ /* 0x000fe400078e000e */
[----:B------:R-:W-:Y:S02]  /*1fd60*/  IMAD.MOV.U32 R30, RZ, RZ, R15 ;  /* 0x000000ffff1e7224 */ /* 0x000fe400078e000f */
[----:B------:R-:W-:Y:S02]  /*1fd70*/  IMAD.MOV.U32 R14, RZ, RZ, R13 ;  /* 0x000000ffff0e7224 */ /* 0x000fe400078e000d */
[----:B------:R-:W-:-:S07]  /*1fd80*/  IMAD.MOV.U32 R15, RZ, RZ, R12 ;  /* 0x000000ffff0f7224 */ /* 0x000fce00078e000c */
.L_x_48752:
[----:B------:R-:W-:Y:S05]  /*1fd90*/  BSYNC B1 ;  /* 0x0000000000017941 */ /* 0x000fea0003800000 */
.L_x_48750:
        /* <DEDUP_REMOVED lines=9> */
.L_x_48754:
[----:B------:R-:W-:Y:S02]  /*1fe30*/  IMAD.MOV.U32 R13, RZ, RZ, R37 ;  /* 0x000000ffff0d7224 */ /* 0x000fe400078e0025 */
[----:B------:R-:W-:Y:S02]  /*1fe40*/  IMAD.MOV.U32 R12, RZ, RZ, R30 ;  /* 0x000000ffff0c7224 */ /* 0x000fe400078e001e */
[----:B------:R-:W-:Y:S02]  /*1fe50*/  IMAD.MOV.U32 R37, RZ, RZ, R44 ;  /* 0x000000ffff257224 */ /* 0x000fe400078e002c */
[----:B------:R-:W-:-:S07]  /*1fe60*/  IMAD.MOV.U32 R30, RZ, RZ, R11 ;  /* 0x000000ffff1e7224 */ /* 0x000fce00078e000b */
.L_x_48755:
[----:B------:R-:W-:Y:S05]  /*1fe70*/  BSYNC B1 ;  /* 0x0000000000017941 */ /* 0x000fea0003800000 */
.L_x_48753:
        /* <DEDUP_REMOVED lines=9> */
.L_x_48757:
[----:B------:R-:W-:Y:S02]  /*1ff10*/  IMAD.MOV.U32 R32, RZ, RZ, R13 ;  /* 0x000000ffff207224 */ /* 0x000fe400078e000d */
[----:B------:R-:W-:Y:S02]  /*1ff20*/  IMAD.MOV.U32 R11, RZ, RZ, R12 ;  /* 0x000000ffff0b7224 */ /* 0x000fe400078e000c */
[----:B------:R-:W-:Y:S02]  /*1ff30*/  IMAD.MOV.U32 R13, RZ, RZ, R10 ;  /* 0x000000ffff0d7224 */ /* 0x000fe400078e000a */
[----:B------:R-:W-:-:S07]  /*1ff40*/  IMAD.MOV.U32 R12, RZ, RZ, R23 ;  /* 0x000000ffff0c7224 */ /* 0x000fce00078e0017 */
.L_x_48758:
[----:B------:R-:W-:Y:S05]  /*1ff50*/  BSYNC B1 ;  /* 0x0000000000017941 */ /* 0x000fea0003800000 */
.L_x_48756:
        /* <DEDUP_REMOVED lines=9> */
.L_x_48760:
[----:B------:R-:W-:Y:S02]  /*1fff0*/  IMAD.MOV.U32 R10, RZ, RZ, R32 ;  /* 0x000000ffff0a7224 */ /* 0x000fe400078e0020 */
[----:B------:R-:W-:Y:S02]  /*20000*/  IMAD.MOV.U32 R23, RZ, RZ, R11 ;  /* 0x000000ffff177224 */ /* 0x000fe400078e000b */
[----:B------:R-:W-:Y:S02]  /*20010*/  IMAD.MOV.U32 R32, RZ, RZ, R25 ;  /* 0x000000ffff207224 */ /* 0x000fe400078e0019 */
[----:B------:R-:W-:-:S07]  /*20020*/  IMAD.MOV.U32 R11, RZ, RZ, R8 ;  /* 0x000000ffff0b7224 */ /* 0x000fce00078e0008 */
.L_x_48761:
[----:B------:R-:W-:Y:S05]  /*20030*/  BSYNC B1 ;  /* 0x0000000000017941 */ /* 0x000fea0003800000 */
.L_x_48759:
        /* <DEDUP_REMOVED lines=9> */
.L_x_48763:
[----:B------:R-:W-:Y:S02]  /*200d0*/  IMAD.MOV.U32 R25, RZ, RZ, R10 ;  /* 0x000000ffff197224 */ /* 0x000fe400078e000a */
[----:B------:R-:W-:Y:S02]  /*200e0*/  IMAD.MOV.U32 R8, RZ, RZ, R23 ;  /* 0x000000ffff087224 */ /* 0x000fe400078e0017 */
[----:B------:R-:W-:Y:S02]  /*200f0*/  IMAD.MOV.U32 R10, RZ, RZ, R9 ;  /* 0x000000ffff0a7224 */ /* 0x000fe400078e0009 */
[----:B------:R-:W-:-:S07]  /*20100*/  IMAD.MOV.U32 R23, RZ, RZ, R36 ;  /* 0x000000ffff177224 */ /* 0x000fce00078e0024 */
.L_x_48764:
[----:B------:R-:W-:Y:S05]  /*20110*/  BSYNC B1 ;  /* 0x0000000000017941 */ /* 0x000fea0003800000 */
.L_x_48762:
        /* <DEDUP_REMOVED lines=9> */
.L_x_48766:
[----:B------:R-:W-:Y:S02]  /*201b0*/  IMAD.MOV.U32 R34, RZ, RZ, R25 ;  /* 0x000000ffff227224 */ /* 0x000fe400078e0019 */
[----:B------:R-:W-:Y:S02]  /*201c0*/  IMAD.MOV.U32 R9, RZ, RZ, R8 ;  /* 0x000000ffff097224 */ /* 0x000fe400078e0008 */
[----:B------:R-:W-:Y:S02]  /*201d0*/  IMAD.MOV.U32 R25, RZ, RZ, R38 ;  /* 0x000000ffff197224 */ /* 0x000fe400078e0026 */
[----:B------:R-:W-:-:S07]  /*201e0*/  IMAD.MOV.U32 R8, RZ, RZ, R7 ;  /* 0x000000ffff087224 */ /* 0x000fce00078e0007 */
.L_x_48767:
[----:B------:R-:W-:Y:S05]  /*201f0*/  BSYNC B1 ;  /* 0x0000000000017941 */ /* 0x000fea0003800000 */
.L_x_48765:
        /* <DEDUP_REMOVED lines=9> */
.L_x_48769:
[----:B------:R-:W-:Y:S02]  /*20290*/  IMAD.MOV.U32 R7, RZ, RZ, R34 ;  /* 0x000000ffff077224 */ /* 0x000fe400078e0022 */
[----:B------:R-:W-:Y:S02]  /*202a0*/  IMAD.MOV.U32 R36, RZ, RZ, R9 ;  /* 0x000000ffff247224 */ /* 0x000fe400078e0009 */
[----:B------:R-:W-:Y:S02]  /*202b0*/  IMAD.MOV.U32 R34, RZ, RZ, R5 ;  /* 0x000000ffff227224 */ /* 0x000fe400078e0005 */
[----:B------:R-:W-:-:S07]  /*202c0*/  IMAD.MOV.U32 R9, RZ, RZ, R6 ;  /* 0x000000ffff097224 */ /* 0x000fce00078e0006 */
.L_x_48770:
[----:B------:R-:W-:Y:S05]  /*202d0*/  BSYNC B1 ;  /* 0x0000000000017941 */ /* 0x000fea0003800000 */
.L_x_48768:
        /* <DEDUP_REMOVED lines=16> */
.L_x_48772:
[----:B------:R-:W-:Y:S01]  /*203e0*/  IMAD.MOV.U32 R6, RZ, RZ, R19 ;  /* 0x000000ffff067224 */ /* 0x000fe200078e0013 */
[----:B------:R-:W-:Y:S01]  /*203f0*/  MOV R19, R4 ;  /* 0x0000000400137202 */ /* 0x000fe20000000f00 */
[----:B------:R-:W-:Y:S02]  /*20400*/  IMAD.MOV.U32 R5, RZ, RZ, R71 ;  /* 0x000000ffff057224 */ /* 0x000fe400078e0047 */
[----:B------:R-:W-:-:S07]  /*20410*/  IMAD.MOV.U32 R71, RZ, RZ, R26 ;  /* 0x000000ffff477224 */ /* 0x000fce00078e001a */
.L_x_48773:
[----:B------:R-:W-:Y:S05]  /*20420*/  BSYNC B1 ;  /* 0x0000000000017941 */ /* 0x000fea0003800000 */
.L_x_48771:
        /* <DEDUP_REMOVED lines=9> */
.L_x_48775:
[----:B------:R-:W-:Y:S01]  /*204c0*/  IMAD.MOV.U32 R4, RZ, RZ, R6 ;  /* 0x000000ffff047224 */ /* 0x000fe200078e0006 */
[----:B------:R-:W-:Y:S01]  /*204d0*/  MOV R6, R27 ;  /* 0x0000001b00067202 */ /* 0x000fe20000000f00 */
[----:B------:R-:W-:Y:S02]  /*204e0*/  IMAD.MOV.U32 R24, RZ, RZ, R5 ;  /* 0x000000ffff187224 */ /* 0x000fe400078e0005 */
[----:B------:R-:W-:-:S07]  /*204f0*/  IMAD.MOV.U32 R5, RZ, RZ, R2 ;  /* 0x000000ffff057224 */ /* 0x000fce00078e0002 */
.L_x_48776:
[----:B------:R-:W-:Y:S05]  /*20500*/  BSYNC B1 ;  /* 0x0000000000017941 */ /* 0x000fea0003800000 */
.L_x_48774:
        /* <DEDUP_REMOVED lines=9> */
.L_x_48778:
[----:B------:R-:W-:Y:S01]  /*205a0*/  IMAD.MOV.U32 R2, RZ, RZ, R4 ;  /* 0x000000ffff027224 */ /* 0x000fe200078e0004 */
[----:B------:R-:W-:Y:S01]  /*205b0*/  MOV R4, R3 ;  /* 0x0000000300047202 */ /* 0x000fe20000000f00 */
[----:B------:R-:W-:Y:S02]  /*205c0*/  IMAD.MOV.U32 R26, RZ, RZ, R24 ;  /* 0x000000ffff1a7224 */ /* 0x000fe400078e0018 */
[----:B------:R-:W-:-:S07]  /*205d0*/  IMAD.MOV.U32 R24, RZ, RZ, R31 ;  /* 0x000000ffff187224 */ /* 0x000fce00078e001f */
.L_x_48779:
[----:B------:R-:W-:Y:S05]  /*205e0*/  BSYNC B1 ;  /* 0x0000000000017941 */ /* 0x000fea0003800000 */
.L_x_48777:
        /* <DEDUP_REMOVED lines=9> */
.L_x_48781:
[----:B------:R-:W-:Y:S01]  /*20680*/  IMAD.MOV.U32 R3, RZ, RZ, R2 ;  /* 0x000000ffff037224 */ /* 0x000fe200078e0002 */
[----:B------:R-:W-:Y:S01]  /*20690*/  MOV R2, R28 ;  /* 0x0000001c00027202 */ /* 0x000fe20000000f00 */
[----:B------:R-:W-:Y:S02]  /*206a0*/  IMAD.MOV.U32 R27, RZ, RZ, R26 ;  /* 0x000000ffff1b7224 */ /* 0x000fe400078e001a */
[----:B------:R-:W-:-:S07]  /*206b0*/  IMAD.MOV.U32 R26, RZ, RZ, R29 ;  /* 0x000000ffff1a7224 */ /* 0x000fce00078e001d */
.L_x_48782:
[----:B------:R-:W-:Y:S05]  /*206c0*/  BSYNC B1 ;  /* 0x0000000000017941 */ /* 0x000fea0003800000 */
.L_x_48780:
        /* <DEDUP_REMOVED lines=9> */
.L_x_48784:
[----:B------:R-:W-:Y:S01]  /*20760*/  IMAD.MOV.U32 R28, RZ, RZ, R3 ;  /* 0x000000ffff1c7224 */ /* 0x000fe200078e0003 */
[----:B------:R-:W-:Y:S01]  /*20770*/  MOV R3, R33 ;  /* 0x0000002100037202 */ /* 0x000fe20000000f00 */
[----:B------:R-:W-:Y:S02]  /*20780*/  IMAD.MOV.U32 R29, RZ, RZ, R27 ;  /* 0x000000ffff1d7224 */ /* 0x000fe400078e001b */
[----:B------:R-:W-:-:S07]  /*20790*/  IMAD.MOV.U32 R27, RZ, RZ, R18 ;  /* 0x000000ffff1b7224 */ /* 0x000fce00078e0012 */
.L_x_48785:
[----:B------:R-:W-:Y:S05]  /*207a0*/  BSYNC B1 ;  /* 0x0000000000017941 */ /* 0x000fea0003800000 */
.L_x_48783:
        /* <DEDUP_REMOVED lines=9> */
.L_x_48787:
[----:B------:R-:W-:Y:S01]  /*20840*/  IMAD.MOV.U32 R31, RZ, RZ, R28 ;  /* 0x000000ffff1f7224 */ /* 0x000fe200078e001c */
[----:B------:R-:W-:Y:S01]  /*20850*/  MOV R28, R17 ;  /* 0x00000011001c7202 */ /* 0x000fe20000000f00 */
[----:B------:R-:W-:Y:S02]  /*20860*/  IMAD.MOV.U32 R33, RZ, RZ, R29 ;  /* 0x000000ffff217224 */ /* 0x000fe400078e001d */
[----:B------:R-:W-:-:S07]  /*20870*/  IMAD.MOV.U32 R29, RZ, RZ, R16 ;  /* 0x000000ffff1d7224 */ /* 0x000fce00078e0010 */
.L_x_48788:
[----:B------:R-:W-:Y:S05]  /*20880*/  BSYNC B1 ;  /* 0x0000000000017941 */ /* 0x000fea0003800000 */
.L_x_48786:
        /* <DEDUP_REMOVED lines=9> */
.L_x_48790:
[----:B------:R-:W-:Y:S01]  /*20920*/  IMAD.MOV.U32 R38, RZ, RZ, R31 ;  /* 0x000000ffff267224 */ /* 0x000fe200078e001f */
[----:B------:R-:W-:Y:S01]  /*20930*/  MOV R31, R21 ;  /* 0x00000015001f7202 */ /* 0x000fe20000000f00 */
[----:B------:R-:W-:Y:S02]  /*20940*/  IMAD.MOV.U32 R40, RZ, RZ, R33 ;  /* 0x000000ffff287224 */ /* 0x000fe400078e0021 */
[----:B------:R-:W-:-:S07]  /*20950*/  IMAD.MOV.U32 R33, RZ, RZ, R35 ;  /* 0x000000ffff217224 */ /* 0x000fce00078e0023 */
.L_x_48791:
[----:B------:R-:W-:Y:S05]  /*20960*/  BSYNC B1 ;  /* 0x0000000000017941 */ /* 0x000fea0003800000 */
.L_x_48789:
        /* <DEDUP_REMOVED lines=9> */
.L_x_48793:
[----:B------:R-:W-:Y:S01]  /*20a00*/  IMAD.MOV.U32 R21, RZ, RZ, R38 ;  /* 0x000000ffff157224 */ /* 0x000fe200078e0026 */
[----:B------:R-:W-:Y:S01]  /*20a10*/  MOV R38, R14 ;  /* 0x0000000e00267202 */ /* 0x000fe20000000f00 */
[----:B------:R-:W-:Y:S02]  /*20a20*/  IMAD.MOV.U32 R35, RZ, RZ, R40 ;  /* 0x000000ffff237224 */ /* 0x000fe400078e0028 */
[----:B------:R-:W-:-:S07]  /*20a30*/  IMAD.MOV.U32 R40, RZ, RZ, R15 ;  /* 0x000000ffff287224 */ /* 0x000fce00078e000f */
.L_x_48794:
[----:B------:R-:W-:Y:S05]  /*20a40*/  BSYNC B1 ;  /* 0x0000000000017941 */ /* 0x000fea0003800000 */
.L_x_48792:
        /* <DEDUP_REMOVED lines=9> */
.L_x_48796:
[----:B------:R-:W-:Y:S01]  /*20ae0*/  IMAD.MOV.U32 R42, RZ, RZ, R21 ;  /* 0x000000ffff2a7224 */ /* 0x000fe200078e0015 */
[----:B------:R-:W-:Y:S01]  /*20af0*/  MOV R21, R37 ;  /* 0x0000002500157202 */ /* 0x000fe20000000f00 */
[----:B------:R-:W-:Y:S02]  /*20b00*/  IMAD.MOV.U32 R39, RZ, RZ, R35 ;  /* 0x000000ffff277224 */ /* 0x000fe400078e0023 */
[----:B------:R-:W-:-:S07]  /*20b10*/  IMAD.MOV.U32 R35, RZ, RZ, R30 ;  /* 0x000000ffff237224 */ /* 0x000fce00078e001e */
.L_x_48797:
[----:B------:R-:W-:Y:S05]  /*20b20*/  BSYNC B1 ;  /* 0x0000000000017941 */ /* 0x000fea0003800000 */
.L_x_48795:
        /* <DEDUP_REMOVED lines=9> */
.L_x_48799:
[----:B------:R-:W-:Y:S01]  /*20bc0*/  IMAD.MOV.U32 R37, RZ, RZ, R42 ;  /* 0x000000ffff257224 */ /* 0x000fe200078e002a */
[----:B------:R-:W-:Y:S01]  /*20bd0*/  MOV R42, R13 ;  /* 0x0000000d002a7202 */ /* 0x000fe20000000f00 */
[----:B------:R-:W-:Y:S02]  /*20be0*/  IMAD.MOV.U32 R30, RZ, RZ, R39 ;  /* 0x000000ffff1e7224 */ /* 0x000fe400078e0027 */
[----:B------:R-:W-:-:S07]  /*20bf0*/  IMAD.MOV.U32 R39, RZ, RZ, R12 ;  /* 0x000000ffff277224 */ /* 0x000fce00078e000c */
.L_x_48800:
[----:B------:R-:W-:Y:S05]  /*20c00*/  BSYNC B1 ;  /* 0x0000000000017941 */ /* 0x000fea0003800000 */
.L_x_48798:
        /* <DEDUP_REMOVED lines=9> */
.L_x_48802:
[----:B------:R-:W-:Y:S01]  /*20ca0*/  IMAD.MOV.U32 R44, RZ, RZ, R37 ;  /* 0x000000ffff2c7224 */ /* 0x000fe200078e0025 */
[----:B------:R-:W-:Y:S01]  /*20cb0*/  MOV R37, R32 ;  /* 0x0000002000257202 */ /* 0x000fe20000000f00 */
[----:B------:R-:W-:Y:S02]  /*20cc0*/  IMAD.MOV.U32 R46, RZ, RZ, R30 ;  /* 0x000000ffff2e7224 */ /* 0x000fe400078e001e */
[----:B------:R-:W-:-:S07]  /*20cd0*/  IMAD.MOV.U32 R30, RZ, RZ, R11 ;  /* 0x000000ffff1e7224 */ /* 0x000fce00078e000b */
.L_x_48803:
[----:B------:R-:W-:Y:S05]  /*20ce0*/  BSYNC B1 ;  /* 0x0000000000017941 */ /* 0x000fea0003800000 */
.L_x_48801:
        /* <DEDUP_REMOVED lines=9> */
.L_x_48805:
[----:B------:R-:W-:Y:S01]  /*20d80*/  IMAD.MOV.U32 R32, RZ, RZ, R44 ;  /* 0x000000ffff207224 */ /* 0x000fe200078e002c */
[----:B------:R-:W-:Y:S01]  /*20d90*/  MOV R44, R10 ;  /* 0x0000000a002c7202 */ /* 0x000fe20000000f00 */
[----:B------:R-:W-:Y:S02]  /*20da0*/  IMAD.MOV.U32 R45, RZ, RZ, R46 ;  /* 0x000000ffff2d7224 */ /* 0x000fe400078e002e */
[----:B------:R-:W-:-:S07]  /*20db0*/  IMAD.MOV.U32 R46, RZ, RZ, R23 ;  /* 0x000000ffff2e7224 */ /* 0x000fce00078e0017 */
.L_x_48806:
[----:B------:R-:W-:Y:S05]  /*20dc0*/  BSYNC B1 ;  /* 0x0000000000017941 */ /* 0x000fea0003800000 */
.L_x_48804:
        /* <DEDUP_REMOVED lines=9> */
.L_x_48808:
[----:B------:R-:W-:Y:S01]  /*20e60*/  IMAD.MOV.U32 R23, RZ, RZ, R32 ;  /* 0x000000ffff177224 */ /* 0x000fe200078e0020 */
[----:B------:R-:W-:Y:S01]  /*20e70*/  MOV R32, R25 ;  /* 0x0000001900207202 */ /* 0x000fe20000000f00 */
[----:B------:R-:W-:Y:S02]  /*20e80*/  IMAD.MOV.U32 R48, RZ, RZ, R45 ;  /* 0x000000ffff307224 */ /* 0x000fe400078e002d */
[----:B------:R-:W-:-:S07]  /*20e90*/  IMAD.MOV.U32 R45, RZ, RZ, R8 ;  /* 0x000000ffff2d7224 */ /* 0x000fce00078e0008 */
.L_x_48809:
[----:B------:R-:W-:Y:S05]  /*20ea0*/  BSYNC B1 ;  /* 0x0000000000017941 */ /* 0x000fea0003800000 */
.L_x_48807:
        /* <DEDUP_REMOVED lines=9> */
.L_x_48811:
[----:B------:R-:W-:Y:S01]  /*20f40*/  IMAD.MOV.U32 R25, RZ, RZ, R23 ;  /* 0x000000ffff197224 */ /* 0x000fe200078e0017 */
[----:B------:R-:W-:Y:S01]  /*20f50*/  MOV R23, R34 ;  /* 0x0000002200177202 */ /* 0x000fe20000000f00 */
[----:B------:R-:W-:Y:S02]  /*20f60*/  IMAD.MOV.U32 R47, RZ, RZ, R48 ;  /* 0x000000ffff2f7224 */ /* 0x000fe400078e0030 */
[----:B------:R-:W-:-:S07]  /*20f70*/  IMAD.MOV.U32 R48, RZ, RZ, R9 ;  /* 0x000000ffff307224 */ /* 0x000fce00078e0009 */
.L_x_48812:
[----:B------:R-:W-:Y:S05]  /*20f80*/  BSYNC B1 ;  /* 0x0000000000017941 */ /* 0x000fea0003800000 */
.L_x_48810:
        /* <DEDUP_REMOVED lines=9> */
.L_x_48814:
[----:B------:R-:W-:Y:S01]  /*21020*/  IMAD.MOV.U32 R34, RZ, RZ, R25 ;  /* 0x000000ffff227224 */ /* 0x000fe200078e0019 */
[----:B------:R-:W-:Y:S01]  /*21030*/  MOV R25, R7 ;  /* 0x0000000700197202 */ /* 0x000fe20000000f00 */
[----:B------:R-:W-:Y:S02]  /*21040*/  IMAD.MOV.U32 R50, RZ, RZ, R47 ;  /* 0x000000ffff327224 */ /* 0x000fe400078e002f */
[----:B------:R-:W-:-:S07]  /*21050*/  IMAD.MOV.U32 R47, RZ, RZ, R36 ;  /* 0x000000ffff2f7224 */ /* 0x000fce00078e0024 */
.L_x_48815:
[----:B------:R-:W-:Y:S05]  /*21060*/  BSYNC B1 ;  /* 0x0000000000017941 */ /* 0x000fea0003800000 */
.L_x_48813:
        /* <DEDUP_REMOVED lines=16> */
.L_x_48817:
[----:B------:R-:W-:Y:S01]  /*21170*/  MOV R18, R19 ;  /* 0x0000001300127202 */ /* 0x000fe20000000f00 */
[----:B------:R-:W-:Y:S02]  /*21180*/  IMAD.MOV.U32 R70, RZ, RZ, R71 ;  /* 0x000000ffff467224 */ /* 0x000fe400078e0047 */
[----:B------:R-:W-:Y:S02]  /*21190*/  IMAD.MOV.U32 R19, RZ, RZ, R6 ;  /* 0x000000ffff137224 */ /* 0x000fe400078e0006 */
[----:B------:R-:W-:-:S07]  /*211a0*/  IMAD.MOV.U32 R71, RZ, RZ, R5 ;  /* 0x000000ffff477224 */ /* 0x000fce00078e0005 */
.L_x_48818:
[----:B------:R-:W-:Y:S05]  /*211b0*/  BSYNC B1 ;  /* 0x0000000000017941 */ /* 0x000fea0003800000 */
.L_x_48816:
        /* <DEDUP_REMOVED lines=9> */
.L_x_48820:
[----:B------:R-:W-:Y:S01]  /*21250*/  MOV R17, R18 ;  /* 0x0000001200117202 */ /* 0x000fe20000000f00 */
[----:B------:R-:W-:Y:S02]  /*21260*/  IMAD.MOV.U32 R69, RZ, RZ, R70 ;  /* 0x000000ffff457224 */ /* 0x000fe400078e0046 */
[----:B------:R-:W-:Y:S02]  /*21270*/  IMAD.MOV.U32 R18, RZ, RZ, R4 ;  /* 0x000000ffff127224 */ /* 0x000fe400078e0004 */
[----:B------:R-:W-:-:S07]  /*21280*/  IMAD.MOV.U32 R70, RZ, RZ, R24 ;  /* 0x000000ffff467224 */ /* 0x000fce00078e0018 */
.L_x_48821:
[----:B------:R-:W-:Y:S05]  /*21290*/  BSYNC B1 ;  /* 0x0000000000017941 */ /* 0x000fea0003800000 */
.L_x_48819:
        /* <DEDUP_REMOVED lines=9> */
.L_x_48823:
[----:B------:R-:W-:Y:S01]  /*21330*/  MOV R16, R17 ;  /* 0x0000001100107202 */ /* 0x000fe20000000f00 */
[----:B------:R-:W-:Y:S02]  /*21340*/  IMAD.MOV.U32 R68, RZ, RZ, R69 ;  /* 0x000000ffff447224 */ /* 0x000fe400078e0045 */
[----:B------:R-:W-:Y:S02]  /*21350*/  IMAD.MOV.U32 R17, RZ, RZ, R2 ;  /* 0x000000ffff117224 */ /* 0x000fe400078e0002 */
[----:B------:R-:W-:-:S07]  /*21360*/  IMAD.MOV.U32 R69, RZ, RZ, R26 ;  /* 0x000000ffff457224 */ /* 0x000fce00078e001a */
.L_x_48824:
[----:B------:R-:W-:Y:S05]  /*21370*/  BSYNC B1 ;  /* 0x0000000000017941 */ /* 0x000fea0003800000 */
.L_x_48822:
        /* <DEDUP_REMOVED lines=9> */
.L_x_48826:
[----:B------:R-:W-:Y:S01]  /*21410*/  MOV R15, R16 ;  /* 0x00000010000f7202 */ /* 0x000fe20000000f00 */
[----:B------:R-:W-:Y:S02]  /*21420*/  IMAD.MOV.U32 R67, RZ, RZ, R68 ;  /* 0x000000ffff437224 */ /* 0x000fe400078e0044 */
[----:B------:R-:W-:Y:S02]  /*21430*/  IMAD.MOV.U32 R16, RZ, RZ, R3 ;  /* 0x000000ffff107224 */ /* 0x000fe400078e0003 */
[----:B------:R-:W-:-:S07]  /*21440*/  IMAD.MOV.U32 R68, RZ, RZ, R27 ;  /* 0x000000ffff447224 */ /* 0x000fce00078e001b */
.L_x_48827:
[----:B------:R-:W-:Y:S05]  /*21450*/  BSYNC B1 ;  /* 0x0000000000017941 */ /* 0x000fea0003800000 */
.L_x_48825:
        /* <DEDUP_REMOVED lines=9> */
.L_x_48829:
[----:B------:R-:W-:Y:S01]  /*214f0*/  MOV R14, R15 ;  /* 0x0000000f000e7202 */ /* 0x000fe20000000f00 */
[----:B------:R-:W-:Y:S02]  /*21500*/  IMAD.MOV.U32 R66, RZ, RZ, R67 ;  /* 0x000000ffff427224 */ /* 0x000fe400078e0043 */
[----:B------:R-:W-:Y:S02]  /*21510*/  IMAD.MOV.U32 R15, RZ, RZ, R28 ;  /* 0x000000ffff0f7224 */ /* 0x000fe400078e001c */
[----:B------:R-:W-:-:S07]  /*21520*/  IMAD.MOV.U32 R67, RZ, RZ, R29 ;  /* 0x000000ffff437224 */ /* 0x000fce00078e001d */
.L_x_48830:
[----:B------:R-:W-:Y:S05]  /*21530*/  BSYNC B1 ;  /* 0x0000000000017941 */ /* 0x000fea0003800000 */
.L_x_48828:
        /* <DEDUP_REMOVED lines=9> */
.L_x_48832:
[----:B------:R-:W-:Y:S01]  /*215d0*/  MOV R13, R14 ;  /* 0x0000000e000d7202 */ /* 0x000fe20000000f00 */
[----:B------:R-:W-:Y:S02]  /*215e0*/  IMAD.MOV.U32 R65, RZ, RZ, R66 ;  /* 0x000000ffff417224 */ /* 0x000fe400078e0042 */
[----:B------:R-:W-:Y:S02]  /*215f0*/  IMAD.MOV.U32 R14, RZ, RZ, R31 ;  /* 0x000000ffff0e7224 */ /* 0x000fe400078e001f */
[----:B------:R-:W-:-:S07]  /*21600*/  IMAD.MOV.U32 R66, RZ, RZ, R33 ;  /* 0x000000ffff427224 */ /* 0x000fce00078e0021 */
.L_x_48833:
[----:B------:R-:W-:Y:S05]  /*21610*/  BSYNC B1 ;  /* 0x0000000000017941 */ /* 0x000fea0003800000 */
.L_x_48831:
        /* <DEDUP_REMOVED lines=9> */
.L_x_48835:
[----:B------:R-:W-:Y:S01]  /*216b0*/  MOV R12, R13 ;  /* 0x0000000d000c7202 */ /* 0x000fe20000000f00 */
[----:B------:R-:W-:Y:S02]  /*216c0*/  IMAD.MOV.U32 R64, RZ, RZ, R65 ;  /* 0x000000ffff407224 */ /* 0x000fe400078e0041 */
[----:B------:R-:W-:Y:S02]  /*216d0*/  IMAD.MOV.U32 R13, RZ, RZ, R38 ;  /* 0x000000ffff0d7224 */ /* 0x000fe400078e0026 */
[----:B------:R-:W-:-:S07]  /*216e0*/  IMAD.MOV.U32 R65, RZ, RZ, R40 ;  /* 0x000000ffff417224 */ /* 0x000fce00078e0028 */
.L_x_48836:
[----:B------:R-:W-:Y:S05]  /*216f0*/  BSYNC B1 ;  /* 0x0000000000017941 */ /* 0x000fea0003800000 */
.L_x_48834:
        /* <DEDUP_REMOVED lines=9> */
.L_x_48838:
[----:B------:R-:W-:Y:S01]  /*21790*/  MOV R11, R12 ;  /* 0x0000000c000b7202 */ /* 0x000fe20000000f00 */
[----:B------:R-:W-:Y:S02]  /*217a0*/  IMAD.MOV.U32 R63, RZ, RZ, R64 ;  /* 0x000000ffff3f7224 */ /* 0x000fe400078e0040 */
[----:B------:R-:W-:Y:S02]  /*217b0*/  IMAD.MOV.U32 R12, RZ, RZ, R21 ;  /* 0x000000ffff0c7224 */ /* 0x000fe400078e0015 */
[----:B------:R-:W-:-:S07]  /*217c0*/  IMAD.MOV.U32 R64, RZ, RZ, R35 ;  /* 0x000000ffff407224 */ /* 0x000fce00078e0023 */
.L_x_48839:
[----:B------:R-:W-:Y:S05]  /*217d0*/  BSYNC B1 ;  /* 0x0000000000017941 */ /* 0x000fea0003800000 */
.L_x_48837:
        /* <DEDUP_REMOVED lines=9> */
.L_x_48841:
[----:B------:R-:W-:Y:S01]  /*21870*/  MOV R10, R11 ;  /* 0x0000000b000a7202 */ /* 0x000fe20000000f00 */
[----:B------:R-:W-:Y:S02]  /*21880*/  IMAD.MOV.U32 R62, RZ, RZ, R63 ;  /* 0x000000ffff3e7224 */ /* 0x000fe400078e003f */
[----:B------:R-:W-:Y:S02]  /*21890*/  IMAD.MOV.U32 R11, RZ, RZ, R42 ;  /* 0x000000ffff0b7224 */ /* 0x000fe400078e002a */
[----:B------:R-:W-:-:S07]  /*218a0*/  IMAD.MOV.U32 R63, RZ, RZ, R39 ;  /* 0x000000ffff3f7224 */ /* 0x000fce00078e0027 */
.L_x_48842:
[----:B------:R-:W-:Y:S05]  /*218b0*/  BSYNC B1 ;  /* 0x0000000000017941 */ /* 0x000fea0003800000 */
.L_x_48840:
        /* <DEDUP_REMOVED lines=9> */
.L_x_48844:
[----:B------:R-:W-:Y:S01]  /*21950*/  MOV R9, R10 ;  /* 0x0000000a00097202 */ /* 0x000fe20000000f00 */
[----:B------:R-:W-:Y:S02]  /*21960*/  IMAD.MOV.U32 R61, RZ, RZ, R62 ;  /* 0x000000ffff3d7224 */ /* 0x000fe400078e003e */
[----:B------:R-:W-:Y:S02]  /*21970*/  IMAD.MOV.U32 R10, RZ, RZ, R37 ;  /* 0x000000ffff0a7224 */ /* 0x000fe400078e0025 */
[----:B------:R-:W-:-:S07]  /*21980*/  IMAD.MOV.U32 R62, RZ, RZ, R30 ;  /* 0x000000ffff3e7224 */ /* 0x000fce00078e001e */
.L_x_48845:
[----:B------:R-:W-:Y:S05]  /*21990*/  BSYNC B1 ;  /* 0x0000000000017941 */ /* 0x000fea0003800000 */
.L_x_48843:
        /* <DEDUP_REMOVED lines=9> */
.L_x_48847:
[----:B------:R-:W-:Y:S01]  /*21a30*/  MOV R8, R9 ;  /* 0x0000000900087202 */ /* 0x000fe20000000f00 */
[----:B------:R-:W-:Y:S02]  /*21a40*/  IMAD.MOV.U32 R60, RZ, RZ, R61 ;  /* 0x000000ffff3c7224 */ /* 0x000fe400078e003d */
[----:B------:R-:W-:Y:S02]  /*21a50*/  IMAD.MOV.U32 R9, RZ, RZ, R44 ;  /* 0x000000ffff097224 */ /* 0x000fe400078e002c */
[----:B------:R-:W-:-:S07]  /*21a60*/  IMAD.MOV.U32 R61, RZ, RZ, R46 ;  /* 0x000000ffff3d7224 */ /* 0x000fce00078e002e */
.L_x_48848:
[----:B------:R-:W-:Y:S05]  /*21a70*/  BSYNC B1 ;  /* 0x0000000000017941 */ /* 0x000fea0003800000 */
.L_x_48846:
        /* <DEDUP_REMOVED lines=9> */
.L_x_48850:
[----:B------:R-:W-:Y:S01]  /*21b10*/  MOV R7, R8 ;  /* 0x0000000800077202 */ /* 0x000fe20000000f00 */
[----:B------:R-:W-:Y:S02]  /*21b20*/  IMAD.MOV.U32 R59, RZ, RZ, R60 ;  /* 0x000000ffff3b7224 */ /* 0x000fe400078e003c */
[----:B------:R-:W-:Y:S02]  /*21b30*/  IMAD.MOV.U32 R8, RZ, RZ, R32 ;  /* 0x000000ffff087224 */ /* 0x000fe400078e0020 */
[----:B------:R-:W-:-:S07]  /*21b40*/  IMAD.MOV.U32 R60, RZ, RZ, R45 ;  /* 0x000000ffff3c7224 */ /* 0x000fce00078e002d */
.L_x_48851:
[----:B------:R-:W-:Y:S05]  /*21b50*/  BSYNC B1 ;  /* 0x0000000000017941 */ /* 0x000fea0003800000 */
.L_x_48849:
        /* <DEDUP_REMOVED lines=9> */
.L_x_48853:
[----:B------:R-:W-:Y:S01]  /*21bf0*/  MOV R6, R7 ;  /* 0x0000000700067202 */ /* 0x000fe20000000f00 */
[----:B------:R-:W-:Y:S02]  /*21c00*/  IMAD.MOV.U32 R58, RZ, RZ, R59 ;  /* 0x000000ffff3a7224 */ /* 0x000fe400078e003b */
[----:B------:R-:W-:Y:S02]  /*21c10*/  IMAD.MOV.U32 R7, RZ, RZ, R23 ;  /* 0x000000ffff077224 */ /* 0x000fe400078e0017 */
[----:B------:R-:W-:-:S07]  /*21c20*/  IMAD.MOV.U32 R59, RZ, RZ, R48 ;  /* 0x000000ffff3b7224 */ /* 0x000fce00078e0030 */
.L_x_48854:
[----:B------:R-:W-:Y:S05]  /*21c30*/  BSYNC B1 ;  /* 0x0000000000017941 */ /* 0x000fea0003800000 */
.L_x_48852:
        /* <DEDUP_REMOVED lines=9> */
.L_x_48856:
[----:B------:R-:W-:Y:S01]  /*21cd0*/  MOV R5, R6 ;  /* 0x0000000600057202 */ /* 0x000fe20000000f00 */
[----:B------:R-:W-:Y:S02]  /*21ce0*/  IMAD.MOV.U32 R57, RZ, RZ, R58 ;  /* 0x000000ffff397224 */ /* 0x000fe400078e003a */
[----:B------:R-:W-:Y:S02]  /*21cf0*/  IMAD.MOV.U32 R6, RZ, RZ, R25 ;  /* 0x000000ffff067224 */ /* 0x000fe400078e0019 */
[----:B------:R-:W-:-:S07]  /*21d00*/  IMAD.MOV.U32 R58, RZ, RZ, R47 ;  /* 0x000000ffff3a7224 */ /* 0x000fce00078e002f */
.L_x_48857:
[----:B------:R-:W-:Y:S05]  /*21d10*/  BSYNC B1 ;  /* 0x0000000000017941 */ /* 0x000fea0003800000 */
.L_x_48855:
        /* <DEDUP_REMOVED lines=9> */
.L_x_48859:
[----:B------:R-:W-:Y:S01]  /*21db0*/  MOV R4, R5 ;  /* 0x0000000500047202 */ /* 0x000fe20000000f00 */
[----:B------:R-:W-:Y:S02]  /*21dc0*/  IMAD.MOV.U32 R56, RZ, RZ, R57 ;  /* 0x000000ffff387224 */ /* 0x000fe400078e0039 */
[----:B------:R-:W-:Y:S02]  /*21dd0*/  IMAD.MOV.U32 R5, RZ, RZ, R34 ;  /* 0x000000ffff057224 */ /* 0x000fe400078e0022 */
[----:B------:R-:W-:-:S07]  /*21de0*/  IMAD.MOV.U32 R57, RZ, RZ, R50 ;  /* 0x000000ffff397224 */ /* 0x000fce00078e0032 */
.L_x_48860:
[----:B------:R-:W-:Y:S05]  /*21df0*/  BSYNC B1 ;  /* 0x0000000000017941 */ /* 0x000fea0003800000 */
.L_x_48858:
[----:B------:R-:W-:Y:S01]  /*21e00*/  FADD.FTZ R2, R43, R41 ;  /* 0x000000292b027221 */ /* 0x000fe20000010000 */
[----:B------:R-:W-:-:S07]  /*21e10*/  IMAD.MOV.U32 R3, RZ, RZ, R20 ;  /* 0x000000ffff037224 */ /* 0x000fce00078e0014 */
.L_x_48140:
[----:B------:R-:W-:Y:S05]  /*21e20*/  BSYNC B0 ;  /* 0x0000000000007941 */ /* 0x000fea0003800000 */
.L_x_48139:
        /* <DEDUP_REMOVED lines=51> */
[----:B------:R-:W-:Y:S02]  /*22160*/  @!P0 MOV R19, R45 ;  /* 0x0000002d00138202 */ /* 0x000fe40000000f00 */
        /* <DEDUP_REMOVED lines=10> */
.L_x_48864:
[----:B------:R-:W-:Y:S02]  /*22210*/  IMAD.MOV.U32 R3, RZ, RZ, R19 ;  /* 0x000000ffff037224 */ /* 0x000fe400078e0013 */
[----:B------:R-:W-:Y:S01]  /*22220*/  IMAD.MOV.U32 R2, RZ, RZ, R71 ;  /* 0x000000ffff027224 */ /* 0x000fe200078e0047 */
[----:B------:R-:W-:Y:S01]  /*22230*/  MOV R71, R70 ;  /* 0x0000004600477202 */ /* 0x000fe20000000f00 */
[----:B------:R-:W-:-:S07]  /*22240*/  IMAD.MOV.U32 R19, RZ, RZ, R18 ;  /* 0x000000ffff137224 */ /* 0x000fce00078e0012 */
.L_x_48865:
[----:B------:R-:W-:Y:S05]  /*22250*/  BSYNC B1 ;  /* 0x0000000000017941 */ /* 0x000fea0003800000 */
.L_x_48863:
        /* <DEDUP_REMOVED lines=9> */
.L_x_48867:
[----:B------:R-:W-:Y:S02]  /*222f0*/  IMAD.MOV.U32 R47, RZ, RZ, R3 ;  /* 0x000000ffff2f7224 */ /* 0x000fe400078e0003 */
[----:B------:R-:W-:Y:S01]  /*22300*/  IMAD.MOV.U32 R45, RZ, RZ, R2 ;  /* 0x000000ffff2d7224 */ /* 0x000fe200078e0002 */
[----:B------:R-:W-:Y:S01]  /*22310*/  MOV R2, R69 ;  /* 0x0000004500027202 */ /* 0x000fe20000000f00 */
[----:B------:R-:W-:-:S07]  /*22320*/  IMAD.MOV.U32 R3, RZ, RZ, R17 ;  /* 0x000000ffff037224 */ /* 0x000fce00078e0011 */
.L_x_48868:
[----:B------:R-:W-:Y:S05]  /*22330*/  BSYNC B1 ;  /* 0x0000000000017941 */ /* 0x000fea0003800000 */
.L_x_48866:
        /* <DEDUP_REMOVED lines=9> */
.L_x_48870:
[----:B------:R-:W-:Y:S02]  /*223d0*/  IMAD.MOV.U32 R70, RZ, RZ, R47 ;  /* 0x000000ffff467224 */ /* 0x000fe400078e002f */
[----:B------:R-:W-:Y:S01]  /*223e0*/  IMAD.MOV.U32 R18, RZ, RZ, R45 ;  /* 0x000000ffff127224 */ /* 0x000fe200078e002d */
[----:B------:R-:W-:Y:S01]  /*223f0*/  MOV R45, R68 ;  /* 0x00000044002d7202 */ /* 0x000fe20000000f00 */
[----:B------:R-:W-:-:S07]  /*22400*/  IMAD.MOV.U32 R47, RZ, RZ, R16 ;  /* 0x000000ffff2f7224 */ /* 0x000fce00078e0010 */
.L_x_48871:
[----:B------:R-:W-:Y:S05]  /*22410*/  BSYNC B1 ;  /* 0x0000000000017941 */ /* 0x000fea0003800000 */
.L_x_48869:
        /* <DEDUP_REMOVED lines=9> */
.L_x_48873:
[----:B------:R-:W-:Y:S02]  /*224b0*/  IMAD.MOV.U32 R53, RZ, RZ, R70 ;  /* 0x000000ffff357224 */ /* 0x000fe400078e0046 */
[----:B------:R-:W-:Y:S01]  /*224c0*/  IMAD.MOV.U32 R17, RZ, RZ, R18 ;  /* 0x000000ffff117224 */ /* 0x000fe200078e0012 */
[----:B------:R-:W-:Y:S01]  /*224d0*/  MOV R18, R67 ;  /* 0x0000004300127202 */ /* 0x000fe20000000f00 */
[----:B------:R-:W-:-:S07]  /*224e0*/  IMAD.MOV.U32 R70, RZ, RZ, R15 ;  /* 0x000000ffff467224 */ /* 0x000fce00078e000f */
.L_x_48874:
[----:B------:R-:W-:Y:S05]  /*224f0*/  BSYNC B1 ;  /* 0x0000000000017941 */ /* 0x000fea0003800000 */
.L_x_48872:
        /* <DEDUP_REMOVED lines=9> */
.L_x_48876:
[----:B------:R-:W-:Y:S02]  /*22590*/  IMAD.MOV.U32 R68, RZ, RZ, R53 ;  /* 0x000000ffff447224 */ /* 0x000fe400078e0035 */
[----:B------:R-:W-:Y:S01]  /*225a0*/  IMAD.MOV.U32 R16, RZ, RZ, R17 ;  /* 0x000000ffff107224 */ /* 0x000fe200078e0011 */
[----:B------:R-:W-:Y:S01]  /*225b0*/  MOV R17, R66 ;  /* 0x0000004200117202 */ /* 0x000fe20000000f00 */
[----:B------:R-:W-:-:S07]  /*225c0*/  IMAD.MOV.U32 R53, RZ, RZ, R14 ;  /* 0x000000ffff357224 */ /* 0x000fce00078e000e */
.L_x_48877:
[----:B------:R-:W-:Y:S05]  /*225d0*/  BSYNC B1 ;  /* 0x0000000000017941 */ /* 0x000fea0003800000 */
.L_x_48875:
        /* <DEDUP_REMOVED lines=9> */
.L_x_48879:
[----:B------:R-:W-:Y:S02]  /*22670*/  IMAD.MOV.U32 R55, RZ, RZ, R68 ;  /* 0x000000ffff377224 */ /* 0x000fe400078e0044 */
[----:B------:R-:W-:Y:S01]  /*22680*/  IMAD.MOV.U32 R15, RZ, RZ, R16 ;  /* 0x000000ffff0f7224 */ /* 0x000fe200078e0010 */
[----:B------:R-:W-:Y:S01]  /*22690*/  MOV R16, R65 ;  /* 0x0000004100107202 */ /* 0x000fe20000000f00 */
[----:B------:R-:W-:-:S07]  /*226a0*/  IMAD.MOV.U32 R68, RZ, RZ, R13 ;  /* 0x000000ffff447224 */ /* 0x000fce00078e000d */
.L_x_48880:
[----:B------:R-:W-:Y:S05]  /*226b0*/  BSYNC B1 ;  /* 0x0000000000017941 */ /* 0x000fea0003800000 */
.L_x_48878:
        /* <DEDUP_REMOVED lines=9> */
.L_x_48882:
[----:B------:R-:W-:Y:S02]  /*22750*/  IMAD.MOV.U32 R66, RZ, RZ, R55 ;  /* 0x000000ffff427224 */ /* 0x000fe400078e0037 */
[----:B------:R-:W-:Y:S01]  /*22760*/  IMAD.MOV.U32 R14, RZ, RZ, R15 ;  /* 0x000000ffff0e7224 */ /* 0x000fe200078e000f */
[----:B------:R-:W-:Y:S01]  /*22770*/  MOV R15, R64 ;  /* 0x00000040000f7202 */ /* 0x000fe20000000f00 */
[----:B------:R-:W-:-:S07]  /*22780*/  IMAD.MOV.U32 R55, RZ, RZ, R12 ;  /* 0x000000ffff377224 */ /* 0x000fce00078e000c */
.L_x_48883:
[----:B------:R-:W-:Y:S05]  /*22790*/  BSYNC B1 ;  /* 0x0000000000017941 */ /* 0x000fea0003800000 */
.L_x_48881:
        /* <DEDUP_REMOVED lines=9> */
.L_x_48885:
[----:B------:R-:W-:Y:S02]  /*22830*/  IMAD.MOV.U32 R65, RZ, RZ, R66 ;  /* 0x000000ffff417224 */ /* 0x000fe400078e0042 */
[----:B------:R-:W-:Y:S01]  /*22840*/  IMAD.MOV.U32 R13, RZ, RZ, R14 ;  /* 0x000000ffff0d7224 */ /* 0x000fe200078e000e */
[----:B------:R-:W-:Y:S01]  /*22850*/  MOV R14, R63 ;  /* 0x0000003f000e7202 */ /* 0x000fe20000000f00 */
[----:B------:R-:W-:-:S07]  /*22860*/  IMAD.MOV.U32 R66, RZ, RZ, R11 ;  /* 0x000000ffff427224 */ /* 0x000fce00078e000b */
.L_x_48886:
[----:B------:R-:W-:Y:S05]  /*22870*/  BSYNC B1 ;  /* 0x0000000000017941 */ /* 0x000fea0003800000 */
.L_x_48884:
        /* <DEDUP_REMOVED lines=9> */
.L_x_48888:
[----:B------:R-:W-:Y:S02]  /*22910*/  IMAD.MOV.U32 R64, RZ, RZ, R65 ;  /* 0x000000ffff407224 */ /* 0x000fe400078e0041 */
[----:B------:R-:W-:Y:S01]  /*22920*/  IMAD.MOV.U32 R12, RZ, RZ, R13 ;  /* 0x000000ffff0c7224 */ /* 0x000fe200078e000d */
[----:B------:R-:W-:Y:S01]  /*22930*/  MOV R13, R62 ;  /* 0x0000003e000d7202 */ /* 0x000fe20000000f00 */
[----:B------:R-:W-:-:S07]  /*22940*/  IMAD.MOV.U32 R65, RZ, RZ, R10 ;  /* 0x000000ffff417224 */ /* 0x000fce00078e000a */
.L_x_48889:
[----:B------:R-:W-:Y:S05]  /*22950*/  BSYNC B1 ;  /* 0x0000000000017941 */ /* 0x000fea0003800000 */
.L_x_48887:
        /* <DEDUP_REMOVED lines=9> */
.L_x_48891:
[----:B------:R-:W-:Y:S02]  /*229f0*/  IMAD.MOV.U32 R63, RZ, RZ, R64 ;  /* 0x000000ffff3f7224 */ /* 0x000fe400078e0040 */
[----:B------:R-:W-:Y:S01]  /*22a00*/  IMAD.MOV.U32 R11, RZ, RZ, R12 ;  /* 0x000000ffff0b7224 */ /* 0x000fe200078e000c */
[----:B------:R-:W-:Y:S01]  /*22a10*/  MOV R12, R61 ;  /* 0x0000003d000c7202 */ /* 0x000fe20000000f00 */
[----:B------:R-:W-:-:S07]  /*22a20*/  IMAD.MOV.U32 R64, RZ, RZ, R9 ;  /* 0x000000ffff407224 */ /* 0x000fce00078e0009 */
.L_x_48892:
[----:B------:R-:W-:Y:S05]  /*22a30*/  BSYNC B1 ;  /* 0x0000000000017941 */ /* 0x000fea0003800000 */
.L_x_48890:
        /* <DEDUP_REMOVED lines=9> */
.L_x_48894:
[----:B------:R-:W-:Y:S02]  /*22ad0*/  IMAD.MOV.U32 R62, RZ, RZ, R63 ;  /* 0x000000ffff3e7224 */ /* 0x000fe400078e003f */
[----:B------:R-:W-:Y:S01]  /*22ae0*/  IMAD.MOV.U32 R10, RZ, RZ, R11 ;  /* 0x000000ffff0a7224 */ /* 0x000fe200078e000b */
[----:B------:R-:W-:Y:S01]  /*22af0*/  MOV R11, R60 ;  /* 0x0000003c000b7202 */ /* 0x000fe20000000f00 */
[----:B------:R-:W-:-:S07]  /*22b00*/  IMAD.MOV.U32 R63, RZ, RZ, R8 ;  /* 0x000000ffff3f7224 */ /* 0x000fce00078e0008 */
.L_x_48895:
[----:B------:R-:W-:Y:S05]  /*22b10*/  BSYNC B1 ;  /* 0x0000000000017941 */ /* 0x000fea0003800000 */
.L_x_48893:
        /* <DEDUP_REMOVED lines=9> */
.L_x_48897:
[----:B------:R-:W-:Y:S02]  /*22bb0*/  IMAD.MOV.U32 R61, RZ, RZ, R62 ;  /* 0x000000ffff3d7224 */ /* 0x000fe400078e003e */
[----:B------:R-:W-:Y:S01]  /*22bc0*/  IMAD.MOV.U32 R9, RZ, RZ, R10 ;  /* 0x000000ffff097224 */ /* 0x000fe200078e000a */
[----:B------:R-:W-:Y:S01]  /*22bd0*/  MOV R10, R59 ;  /* 0x0000003b000a7202 */ /* 0x000fe20000000f00 */
[----:B------:R-:W-:-:S07]  /*22be0*/  IMAD.MOV.U32 R62, RZ, RZ, R7 ;  /* 0x000000ffff3e7224 */ /* 0x000fce00078e0007 */
.L_x_48898:
[----:B------:R-:W-:Y:S05]  /*22bf0*/  BSYNC B1 ;  /* 0x0000000000017941 */ /* 0x000fea0003800000 */
.L_x_48896:
        /* <DEDUP_REMOVED lines=9> */
.L_x_48900:
[----:B------:R-:W-:Y:S02]  /*22c90*/  IMAD.MOV.U32 R60, RZ, RZ, R61 ;  /* 0x000000ffff3c7224 */ /* 0x000fe400078e003d */
[----:B------:R-:W-:Y:S01]  /*22ca0*/  IMAD.MOV.U32 R8, RZ, RZ, R9 ;  /* 0x000000ffff087224 */ /* 0x000fe200078e0009 */
[----:B------:R-:W-:Y:S01]  /*22cb0*/  MOV R9, R58 ;  /* 0x0000003a00097202 */ /* 0x000fe20000000f00 */
[----:B------:R-:W-:-:S07]  /*22cc0*/  IMAD.MOV.U32 R61, RZ, RZ, R6 ;  /* 0x000000ffff3d7224 */ /* 0x000fce00078e0006 */
.L_x_48901:
[----:B------:R-:W-:Y:S05]  /*22cd0*/  BSYNC B1 ;  /* 0x0000000000017941 */ /* 0x000fea0003800000 */
.L_x_48899:
        /* <DEDUP_REMOVED lines=9> */
.L_x_48903:
[----:B------:R-:W-:Y:S02]  /*22d70*/  IMAD.MOV.U32 R59, RZ, RZ, R60 ;  /* 0x000000ffff3b7224 */ /* 0x000fe400078e003c */
[----:B------:R-:W-:Y:S01]  /*22d80*/  IMAD.MOV.U32 R7, RZ, RZ, R8 ;  /* 0x000000ffff077224 */ /* 0x000fe200078e0008 */
[----:B------:R-:W-:Y:S01]  /*22d90*/  MOV R8, R57 ;  /* 0x0000003900087202 */ /* 0x000fe20000000f00 */
[----:B------:R-:W-:-:S07]  /*22da0*/  IMAD.MOV.U32 R60, RZ, RZ, R5 ;  /* 0x000000ffff3c7224 */ /* 0x000fce00078e0005 */
.L_x_48904:
[----:B------:R-:W-:Y:S05]  /*22db0*/  BSYNC B1 ;  /* 0x0000000000017941 */ /* 0x000fea0003800000 */
.L_x_48902:
        /* <DEDUP_REMOVED lines=9> */
.L_x_48906:
[----:B------:R-:W-:Y:S02]  /*22e50*/  IMAD.MOV.U32 R6, RZ, RZ, R59 ;  /* 0x000000ffff067224 */ /* 0x000fe400078e003b */
[----:B------:R-:W-:Y:S01]  /*22e60*/  IMAD.MOV.U32 R5, RZ, RZ, R7 ;  /* 0x000000ffff057224 */ /* 0x000fe200078e0007 */
[----:B------:R-:W-:Y:S01]  /*22e70*/  MOV R7, R56 ;  /* 0x0000003800077202 */ /* 0x000fe20000000f00 */
[----:B------:R-:W-:-:S07]  /*22e80*/  IMAD.MOV.U32 R59, RZ, RZ, R4 ;  /* 0x000000ffff3b7224 */ /* 0x000fce00078e0004 */
.L_x_48907:
[----:B------:R-:W-:Y:S05]  /*22e90*/  BSYNC B1 ;  /* 0x0000000000017941 */ /* 0x000fea0003800000 */
.L_x_48905:
        /* <DEDUP_REMOVED lines=16> */
.L_x_48909:
[----:B------:R-:W-:Y:S01]  /*22fa0*/  IMAD.MOV.U32 R50, RZ, RZ, R19 ;  /* 0x000000ffff327224 */ /* 0x000fe200078e0013 */
[----:B------:R-:W-:Y:S01]  /*22fb0*/  MOV R4, R71 ;  /* 0x0000004700047202 */ /* 0x000fe20000000f00 */
[----:B------:R-:W-:Y:S02]  /*22fc0*/  IMAD.MOV.U32 R19, RZ, RZ, R3 ;  /* 0x000000ffff137224 */ /* 0x000fe400078e0003 */
[----:B------:R-:W-:-:S07]  /*22fd0*/  IMAD.MOV.U32 R71, RZ, RZ, R2 ;  /* 0x000000ffff477224 */ /* 0x000fce00078e0002 */
.L_x_48910:
[----:B------:R-:W-:Y:S05]  /*22fe0*/  BSYNC B1 ;  /* 0x0000000000017941 */ /* 0x000fea0003800000 */
.L_x_48908:
        /* <DEDUP_REMOVED lines=9> */
.L_x_48912:
[----:B------:R-:W-:Y:S01]  /*23080*/  IMAD.MOV.U32 R39, RZ, RZ, R50 ;  /* 0x000000ffff277224 */ /* 0x000fe200078e0032 */
[----:B------:R-:W-:Y:S01]  /*23090*/  MOV R3, R4 ;  /* 0x0000000400037202 */ /* 0x000fe20000000f00 */
[----:B------:R-:W-:Y:S02]  /*230a0*/  IMAD.MOV.U32 R50, RZ, RZ, R47 ;  /* 0x000000ffff327224 */ /* 0x000fe400078e002f */
[----:B------:R-:W-:-:S07]  /*230b0*/  IMAD.MOV.U32 R4, RZ, RZ, R45 ;  /* 0x000000ffff047224 */ /* 0x000fce00078e002d */
.L_x_48913:
[----:B------:R-:W-:Y:S05]  /*230c0*/  BSYNC B1 ;  /* 0x0000000000017941 */ /* 0x000fea0003800000 */
.L_x_48911:
        /* <DEDUP_REMOVED lines=9> */
.L_x_48915:
[----:B------:R-:W-:Y:S01]  /*23160*/  IMAD.MOV.U32 R56, RZ, RZ, R39 ;  /* 0x000000ffff387224 */ /* 0x000fe200078e0027 */
[----:B------:R-:W-:Y:S01]  /*23170*/  MOV R2, R3 ;  /* 0x0000000300027202 */ /* 0x000fe20000000f00 */
[----:B------:R-:W-:Y:S02]  /*23180*/  IMAD.MOV.U32 R39, RZ, RZ, R70 ;  /* 0x000000ffff277224 */ /* 0x000fe400078e0046 */
[----:B------:R-:W-:-:S07]  /*23190*/  IMAD.MOV.U32 R3, RZ, RZ, R18 ;  /* 0x000000ffff037224 */ /* 0x000fce00078e0012 */
.L_x_48916:
[----:B------:R-:W-:Y:S05]  /*231a0*/  BSYNC B1 ;  /* 0x0000000000017941 */ /* 0x000fea0003800000 */
.L_x_48914:
        /* <DEDUP_REMOVED lines=9> */
.L_x_48918:
[----:B------:R-:W-:Y:S01]  /*23240*/  IMAD.MOV.U32 R47, RZ, RZ, R56 ;  /* 0x000000ffff2f7224 */ /* 0x000fe200078e0038 */
[----:B------:R-:W-:Y:S01]  /*23250*/  MOV R45, R2 ;  /* 0x00000002002d7202 */ /* 0x000fe20000000f00 */
[----:B------:R-:W-:Y:S02]  /*23260*/  IMAD.MOV.U32 R56, RZ, RZ, R53 ;  /* 0x000000ffff387224 */ /* 0x000fe400078e0035 */
[----:B------:R-:W-:-:S07]  /*23270*/  IMAD.MOV.U32 R2, RZ, RZ, R17 ;  /* 0x000000ffff027224 */ /* 0x000fce00078e0011 */
.L_x_48919:
[----:B------:R-:W-:Y:S05]  /*23280*/  BSYNC B1 ;  /* 0x0000000000017941 */ /* 0x000fea0003800000 */
.L_x_48917:
        /* <DEDUP_REMOVED lines=9> */
.L_x_48921:
[----:B------:R-:W-:Y:S01]  /*23320*/  IMAD.MOV.U32 R58, RZ, RZ, R47 ;  /* 0x000000ffff3a7224 */ /* 0x000fe200078e002f */
[----:B------:R-:W-:Y:S01]  /*23330*/  MOV R18, R45 ;  /* 0x0000002d00127202 */ /* 0x000fe20000000f00 */
[----:B------:R-:W-:Y:S02]  /*23340*/  IMAD.MOV.U32 R47, RZ, RZ, R68 ;  /* 0x000000ffff2f7224 */ /* 0x000fe400078e0044 */
[----:B------:R-:W-:-:S07]  /*23350*/  IMAD.MOV.U32 R45, RZ, RZ, R16 ;  /* 0x000000ffff2d7224 */ /* 0x000fce00078e0010 */
.L_x_48922:
[----:B------:R-:W-:Y:S05]  /*23360*/  BSYNC B1 ;  /* 0x0000000000017941 */ /* 0x000fea0003800000 */
.L_x_48920:
        /* <DEDUP_REMOVED lines=9> */
.L_x_48924:
[----:B------:R-:W-:Y:S01]  /*23400*/  IMAD.MOV.U32 R53, RZ, RZ, R58 ;  /* 0x000000ffff357224 */ /* 0x000fe200078e003a */
[----:B------:R-:W-:Y:S01]  /*23410*/  MOV R17, R18 ;  /* 0x0000001200117202 */ /* 0x000fe20000000f00 */
[----:B------:R-:W-:Y:S02]  /*23420*/  IMAD.MOV.U32 R58, RZ, RZ, R55 ;  /* 0x000000ffff3a7224 */ /* 0x000fe400078e0037 */
[----:B------:R-:W-:-:S07]  /*23430*/  IMAD.MOV.U32 R18, RZ, RZ, R15 ;  /* 0x000000ffff127224 */ /* 0x000fce00078e000f */
.L_x_48925:
[----:B------:R-:W-:Y:S05]  /*23440*/  BSYNC B1 ;  /* 0x0000000000017941 */ /* 0x000fea0003800000 */
.L_x_48923:
        /* <DEDUP_REMOVED lines=9> */
.L_x_48927:
[----:B------:R-:W-:Y:S01]  /*234e0*/  IMAD.MOV.U32 R68, RZ, RZ, R53 ;  /* 0x000000ffff447224 */ /* 0x000fe200078e0035 */
[----:B------:R-:W-:Y:S01]  /*234f0*/  MOV R16, R17 ;  /* 0x0000001100107202 */ /* 0x000fe20000000f00 */
[----:B------:R-:W-:Y:S02]  /*23500*/  IMAD.MOV.U32 R53, RZ, RZ, R66 ;  /* 0x000000ffff357224 */ /* 0x000fe400078e0042 */
[----:B------:R-:W-:-:S07]  /*23510*/  IMAD.MOV.U32 R17, RZ, RZ, R14 ;  /* 0x000000ffff117224 */ /* 0x000fce00078e000e */
.L_x_48928:
[----:B------:R-:W-:Y:S05]  /*23520*/  BSYNC B1 ;  /* 0x0000000000017941 */ /* 0x000fea0003800000 */
.L_x_48926:
        /* <DEDUP_REMOVED lines=9> */
.L_x_48930:
[----:B------:R-:W-:Y:S01]  /*235c0*/  IMAD.MOV.U32 R55, RZ, RZ, R68 ;  /* 0x000000ffff377224 */ /* 0x000fe200078e0044 */
[----:B------:R-:W-:Y:S01]  /*235d0*/  MOV R15, R16 ;  /* 0x00000010000f7202 */ /* 0x000fe20000000f00 */
[----:B------:R-:W-:Y:S02]  /*235e0*/  IMAD.MOV.U32 R68, RZ, RZ, R65 ;  /* 0x000000ffff447224 */ /* 0x000fe400078e0041 */
[----:B------:R-:W-:-:S07]  /*235f0*/  IMAD.MOV.U32 R16, RZ, RZ, R13 ;  /* 0x000000ffff107224 */ /* 0x000fce00078e000d */
.L_x_48931:
[----:B------:R-:W-:Y:S05]  /*23600*/  BSYNC B1 ;  /* 0x0000000000017941 */ /* 0x000fea0003800000 */
.L_x_48929:
        /* <DEDUP_REMOVED lines=9> */
.L_x_48933:
[----:B------:R-:W-:Y:S01]  /*236a0*/  IMAD.MOV.U32 R66, RZ, RZ, R55 ;  /* 0x000000ffff427224 */ /* 0x000fe200078e0037 */
[----:B------:R-:W-:Y:S01]  /*236b0*/  MOV R14, R15 ;  /* 0x0000000f000e7202 */ /* 0x000fe20000000f00 */
[----:B------:R-:W-:Y:S02]  /*236c0*/  IMAD.MOV.U32 R55, RZ, RZ, R64 ;  /* 0x000000ffff377224 */ /* 0x000fe400078e0040 */
[----:B------:R-:W-:-:S07]  /*236d0*/  IMAD.MOV.U32 R15, RZ, RZ, R12 ;  /* 0x000000ffff0f7224 */ /* 0x000fce00078e000c */
.L_x_48934:
[----:B------:R-:W-:Y:S05]  /*236e0*/  BSYNC B1 ;  /* 0x0000000000017941 */ /* 0x000fea0003800000 */
.L_x_48932:
        /* <DEDUP_REMOVED lines=9> */
.L_x_48936:
[----:B------:R-:W-:Y:S01]  /*23780*/  IMAD.MOV.U32 R57, RZ, RZ, R66 ;  /* 0x000000ffff397224 */ /* 0x000fe200078e0042 */
[----:B------:R-:W-:Y:S01]  /*23790*/  MOV R13, R14 ;  /* 0x0000000e000d7202 */ /* 0x000fe20000000f00 */
[----:B------:R-:W-:Y:S02]  /*237a0*/  IMAD.MOV.U32 R66, RZ, RZ, R63 ;  /* 0x000000ffff427224 */ /* 0x000fe400078e003f */
[----:B------:R-:W-:-:S07]  /*237b0*/  IMAD.MOV.U32 R14, RZ, RZ, R11 ;  /* 0x000000ffff0e7224 */ /* 0x000fce00078e000b */
.L_x_48937:
[----:B------:R-:W-:Y:S05]  /*237c0*/  BSYNC B1 ;  /* 0x0000000000017941 */ /* 0x000fea0003800000 */
.L_x_48935:
        /* <DEDUP_REMOVED lines=9> */
.L_x_48939:
[----:B------:R-:W-:Y:S01]  /*23860*/  IMAD.MOV.U32 R64, RZ, RZ, R57 ;  /* 0x000000ffff407224 */ /* 0x000fe200078e0039 */
[----:B------:R-:W-:Y:S01]  /*23870*/  MOV R12, R13 ;  /* 0x0000000d000c7202 */ /* 0x000fe20000000f00 */
[----:B------:R-:W-:Y:S02]  /*23880*/  IMAD.MOV.U32 R57, RZ, RZ, R62 ;  /* 0x000000ffff397224 */ /* 0x000fe400078e003e */
[----:B------:R-:W-:-:S07]  /*23890*/  IMAD.MOV.U32 R13, RZ, RZ, R10 ;  /* 0x000000ffff0d7224 */ /* 0x000fce00078e000a */
.L_x_48940:
[----:B------:R-:W-:Y:S05]  /*238a0*/  BSYNC B1 ;  /* 0x0000000000017941 */ /* 0x000fea0003800000 */
.L_x_48938:
        /* <DEDUP_REMOVED lines=9> */
.L_x_48942:
[----:B------:R-:W-:Y:S01]  /*23940*/  IMAD.MOV.U32 R63, RZ, RZ, R64 ;  /* 0x000000ffff3f7224 */ /* 0x000fe200078e0040 */
[----:B------:R-:W-:Y:S01]  /*23950*/  MOV R11, R12 ;  /* 0x0000000c000b7202 */ /* 0x000fe20000000f00 */
[----:B------:R-:W-:Y:S02]  /*23960*/  IMAD.MOV.U32 R64, RZ, RZ, R61 ;  /* 0x000000ffff407224 */ /* 0x000fe400078e003d */
[----:B------:R-:W-:-:S07]  /*23970*/  IMAD.MOV.U32 R12, RZ, RZ, R9 ;  /* 0x000000ffff0c7224 */ /* 0x000fce00078e0009 */
.L_x_48943:
[----:B------:R-:W-:Y:S05]  /*23980*/  BSYNC B1 ;  /* 0x0000000000017941 */ /* 0x000fea0003800000 */
.L_x_48941:
        /* <DEDUP_REMOVED lines=9> */
.L_x_48945:
[----:B------:R-:W-:Y:S01]  /*23a20*/  IMAD.MOV.U32 R62, RZ, RZ, R63 ;  /* 0x000000ffff3e7224 */ /* 0x000fe200078e003f */
[----:B------:R-:W-:Y:S01]  /*23a30*/  MOV R10, R11 ;  /* 0x0000000b000a7202 */ /* 0x000fe20000000f00 */
[----:B------:R-:W-:Y:S02]  /*23a40*/  IMAD.MOV.U32 R63, RZ, RZ, R60 ;  /* 0x000000ffff3f7224 */ /* 0x000fe400078e003c */
[----:B------:R-:W-:-:S07]  /*23a50*/  IMAD.MOV.U32 R11, RZ, RZ, R8 ;  /* 0x000000ffff0b7224 */ /* 0x000fce00078e0008 */
.L_x_48946:
[----:B------:R-:W-:Y:S05]  /*23a60*/  BSYNC B1 ;  /* 0x0000000000017941 */ /* 0x000fea0003800000 */
.L_x_48944:
        /* <DEDUP_REMOVED lines=9> */
.L_x_48948:
[----:B------:R-:W-:Y:S01]  /*23b00*/  IMAD.MOV.U32 R9, RZ, RZ, R62 ;  /* 0x000000ffff097224 */ /* 0x000fe200078e003e */
[----:B------:R-:W-:Y:S01]  /*23b10*/  MOV R8, R10 ;  /* 0x0000000a00087202 */ /* 0x000fe20000000f00 */
[----:B------:R-:W-:Y:S02]  /*23b20*/  IMAD.MOV.U32 R62, RZ, RZ, R59 ;  /* 0x000000ffff3e7224 */ /* 0x000fe400078e003b */
[----:B------:R-:W-:-:S07]  /*23b30*/  IMAD.MOV.U32 R10, RZ, RZ, R7 ;  /* 0x000000ffff0a7224 */ /* 0x000fce00078e0007 */
.L_x_48949:
[----:B------:R-:W-:Y:S05]  /*23b40*/  BSYNC B1 ;  /* 0x0000000000017941 */ /* 0x000fea0003800000 */
.L_x_48947:
        /* <DEDUP_REMOVED lines=9> */
.L_x_48951:
[----:B------:R-:W-:Y:S01]  /*23be0*/  IMAD.MOV.U32 R59, RZ, RZ, R9 ;  /* 0x000000ffff3b7224 */ /* 0x000fe200078e0009 */
[----:B------:R-:W-:Y:S01]  /*23bf0*/  MOV R7, R8 ;  /* 0x0000000800077202 */ /* 0x000fe20000000f00 */
[----:B------:R-:W-:Y:S02]  /*23c00*/  IMAD.MOV.U32 R9, RZ, RZ, R6 ;  /* 0x000000ffff097224 */ /* 0x000fe400078e0006 */
[----:B------:R-:W-:-:S07]  /*23c10*/  IMAD.MOV.U32 R8, RZ, RZ, R5 ;  /* 0x000000ffff087224 */ /* 0x000fce00078e0005 */
.L_x_48952:
[----:B------:R-:W-:Y:S05]  /*23c20*/  BSYNC B1 ;  /* 0x0000000000017941 */ /* 0x000fea0003800000 */
.L_x_48950:
        /* <DEDUP_REMOVED lines=16> */
.L_x_48954:
[----:B------:R-:W-:Y:S02]  /*23d30*/  IMAD.MOV.U32 R48, RZ, RZ, R19 ;  /* 0x000000ffff307224 */ /* 0x000fe400078e0013 */
[----:B------:R-:W-:Y:S02]  /*23d40*/  IMAD.MOV.U32 R6, RZ, RZ, R71 ;  /* 0x000000ffff067224 */ /* 0x000fe400078e0047 */
[----:B------:R-:W-:Y:S02]  /*23d50*/  IMAD.MOV.U32 R19, RZ, RZ, R50 ;  /* 0x000000ffff137224 */ /* 0x000fe400078e0032 */
[----:B------:R-:W-:-:S07]  /*23d60*/  IMAD.MOV.U32 R71, RZ, RZ, R4 ;  /* 0x000000ffff477224 */ /* 0x000fce00078e0004 */
.L_x_48955:
[----:B------:R-:W-:Y:S05]  /*23d70*/  BSYNC B1 ;  /* 0x0000000000017941 */ /* 0x000fea0003800000 */
.L_x_48953:
        /* <DEDUP_REMOVED lines=9> */
.L_x_48957:
[----:B------:R-:W-:Y:S02]  /*23e10*/  IMAD.MOV.U32 R37, RZ, RZ, R48 ;  /* 0x000000ffff257224 */ /* 0x000fe400078e0030 */
[----:B------:R-:W-:Y:S02]  /*23e20*/  IMAD.MOV.U32 R5, RZ, RZ, R6 ;  /* 0x000000ffff057224 */ /* 0x000fe400078e0006 */
[----:B------:R-:W-:Y:S02]  /*23e30*/  IMAD.MOV.U32 R48, RZ, RZ, R39 ;  /* 0x000000ffff307224 */ /* 0x000fe400078e0027 */
[----:B------:R-:W-:-:S07]  /*23e40*/  IMAD.MOV.U32 R6, RZ, RZ, R3 ;  /* 0x000000ffff067224 */ /* 0x000fce00078e0003 */
.L_x_48958:
[----:B------:R-:W-:Y:S05]  /*23e50*/  BSYNC B1 ;  /* 0x0000000000017941 */ /* 0x000fea0003800000 */
.L_x_48956:
        /* <DEDUP_REMOVED lines=9> */
.L_x_48960:
[----:B------:R-:W-:Y:S02]  /*23ef0*/  IMAD.MOV.U32 R50, RZ, RZ, R37 ;  /* 0x000000ffff327224 */ /* 0x000fe400078e0025 */
[----:B------:R-:W-:Y:S02]  /*23f00*/  IMAD.MOV.U32 R4, RZ, RZ, R5 ;  /* 0x000000ffff047224 */ /* 0x000fe400078e0005 */
[----:B------:R-:W-:Y:S02]  /*23f10*/  IMAD.MOV.U32 R37, RZ, RZ, R56 ;  /* 0x000000ffff257224 */ /* 0x000fe400078e0038 */
[----:B------:R-:W-:-:S07]  /*23f20*/  IMAD.MOV.U32 R5, RZ, RZ, R2 ;  /* 0x000000ffff057224 */ /* 0x000fce00078e0002 */
.L_x_48961:
[----:B------:R-:W-:Y:S05]  /*23f30*/  BSYNC B1 ;  /* 0x0000000000017941 */ /* 0x000fea0003800000 */
.L_x_48959:
        /* <DEDUP_REMOVED lines=9> */
.L_x_48963:
[----:B------:R-:W-:Y:S02]  /*23fd0*/  IMAD.MOV.U32 R39, RZ, RZ, R50 ;  /* 0x000000ffff277224 */ /* 0x000fe400078e0032 */
[----:B------:R-:W-:Y:S02]  /*23fe0*/  IMAD.MOV.U32 R3, RZ, RZ, R4 ;  /* 0x000000ffff037224 */ /* 0x000fe400078e0004 */
[----:B------:R-:W-:Y:S02]  /*23ff0*/  IMAD.MOV.U32 R50, RZ, RZ, R47 ;  /* 0x000000ffff327224 */ /* 0x000fe400078e002f */
[----:B------:R-:W-:-:S07]  /*24000*/  IMAD.MOV.U32 R4, RZ, RZ, R45 ;  /* 0x000000ffff047224 */ /* 0x000fce00078e002d */
.L_x_48964:
[----:B------:R-:W-:Y:S05]  /*24010*/  BSYNC B1 ;  /* 0x0000000000017941 */ /* 0x000fea0003800000 */
.L_x_48962:
        /* <DEDUP_REMOVED lines=9> */
.L_x_48966:
[----:B------:R-:W-:Y:S02]  /*240b0*/  IMAD.MOV.U32 R56, RZ, RZ, R39 ;  /* 0x000000ffff387224 */ /* 0x000fe400078e0027 */
[----:B------:R-:W-:Y:S02]  /*240c0*/  IMAD.MOV.U32 R2, RZ, RZ, R3 ;  /* 0x000000ffff027224 */ /* 0x000fe400078e0003 */
[----:B------:R-:W-:Y:S02]  /*240d0*/  IMAD.MOV.U32 R39, RZ, RZ, R58 ;  /* 0x000000ffff277224 */ /* 0x000fe400078e003a */
[----:B------:R-:W-:-:S07]  /*240e0*/  IMAD.MOV.U32 R3, RZ, RZ, R18 ;  /* 0x000000ffff037224 */ /* 0x000fce00078e0012 */
.L_x_48967:
[----:B------:R-:W-:Y:S05]  /*240f0*/  BSYNC B1 ;  /* 0x0000000000017941 */ /* 0x000fea0003800000 */
.L_x_48965:
        /* <DEDUP_REMOVED lines=9> */
.L_x_48969:
[----:B------:R-:W-:Y:S02]  /*24190*/  IMAD.MOV.U32 R47, RZ, RZ, R56 ;  /* 0x000000ffff2f7224 */ /* 0x000fe400078e0038 */
[----:B------:R-:W-:Y:S02]  /*241a0*/  IMAD.MOV.U32 R45, RZ, RZ, R2 ;  /* 0x000000ffff2d7224 */ /* 0x000fe400078e0002 */
[----:B------:R-:W-:Y:S02]  /*241b0*/  IMAD.MOV.U32 R56, RZ, RZ, R53 ;  /* 0x000000ffff387224 */ /* 0x000fe400078e0035 */
[----:B------:R-:W-:-:S07]  /*241c0*/  IMAD.MOV.U32 R2, RZ, RZ, R17 ;  /* 0x000000ffff027224 */ /* 0x000fce00078e0011 */
.L_x_48970:
[----:B------:R-:W-:Y:S05]  /*241d0*/  BSYNC B1 ;  /* 0x0000000000017941 */ /* 0x000fea0003800000 */
.L_x_48968:
        /* <DEDUP_REMOVED lines=9> */
.L_x_48972:
[----:B------:R-:W-:Y:S02]  /*24270*/  IMAD.MOV.U32 R58, RZ, RZ, R47 ;  /* 0x000000ffff3a7224 */ /* 0x000fe400078e002f */
[----:B------:R-:W-:Y:S02]  /*24280*/  IMAD.MOV.U32 R18, RZ, RZ, R45 ;  /* 0x000000ffff127224 */ /* 0x000fe400078e002d */
[----:B------:R-:W-:Y:S02]  /*24290*/  IMAD.MOV.U32 R47, RZ, RZ, R68 ;  /* 0x000000ffff2f7224 */ /* 0x000fe400078e0044 */
[----:B------:R-:W-:-:S07]  /*242a0*/  IMAD.MOV.U32 R45, RZ, RZ, R16 ;  /* 0x000000ffff2d7224 */ /* 0x000fce00078e0010 */
.L_x_48973:
[----:B------:R-:W-:Y:S05]  /*242b0*/  BSYNC B1 ;  /* 0x0000000000017941 */ /* 0x000fea0003800000 */
.L_x_48971:
        /* <DEDUP_REMOVED lines=9> */
.L_x_48975:
[----:B------:R-:W-:Y:S02]  /*24350*/  IMAD.MOV.U32 R53, RZ, RZ, R58 ;  /* 0x000000ffff357224 */ /* 0x000fe400078e003a */
[----:B------:R-:W-:Y:S02]  /*24360*/  IMAD.MOV.U32 R17, RZ, RZ, R18 ;  /* 0x000000ffff117224 */ /* 0x000fe400078e0012 */
[----:B------:R-:W-:Y:S02]  /*24370*/  IMAD.MOV.U32 R58, RZ, RZ, R55 ;  /* 0x000000ffff3a7224 */ /* 0x000fe400078e0037 */
[----:B------:R-:W-:-:S07]  /*24380*/  IMAD.MOV.U32 R18, RZ, RZ, R15 ;  /* 0x000000ffff127224 */ /* 0x000fce00078e000f */
.L_x_48976:
[----:B------:R-:W-:Y:S05]  /*24390*/  BSYNC B1 ;  /* 0x0000000000017941 */ /* 0x000fea0003800000 */
.L_x_48974:
        /* <DEDUP_REMOVED lines=9> */
.L_x_48978:
[----:B------:R-:W-:Y:S02]  /*24430*/  IMAD.MOV.U32 R60, RZ, RZ, R53 ;  /* 0x000000ffff3c7224 */ /* 0x000fe400078e0035 */
[----:B------:R-:W-:Y:S02]  /*24440*/  IMAD.MOV.U32 R16, RZ, RZ, R17 ;  /* 0x000000ffff107224 */ /* 0x000fe400078e0011 */
[----:B------:R-:W-:Y:S02]  /*24450*/  IMAD.MOV.U32 R53, RZ, RZ, R66 ;  /* 0x000000ffff357224 */ /* 0x000fe400078e0042 */
[----:B------:R-:W-:-:S07]  /*24460*/  IMAD.MOV.U32 R17, RZ, RZ, R14 ;  /* 0x000000ffff117224 */ /* 0x000fce00078e000e */
.L_x_48979:
[----:B------:R-:W-:Y:S05]  /*24470*/  BSYNC B1 ;  /* 0x0000000000017941 */ /* 0x000fea0003800000 */
.L_x_48977:
        /* <DEDUP_REMOVED lines=9> */
.L_x_48981:
[----:B------:R-:W-:Y:S02]  /*24510*/  IMAD.MOV.U32 R55, RZ, RZ, R60 ;  /* 0x000000ffff377224 */ /* 0x000fe400078e003c */
[----:B------:R-:W-:Y:S02]  /*24520*/  IMAD.MOV.U32 R15, RZ, RZ, R16 ;  /* 0x000000ffff0f7224 */ /* 0x000fe400078e0010 */
[----:B------:R-:W-:Y:S02]  /*24530*/  IMAD.MOV.U32 R60, RZ, RZ, R57 ;  /* 0x000000ffff3c7224 */ /* 0x000fe400078e0039 */
[----:B------:R-:W-:-:S07]  /*24540*/  IMAD.MOV.U32 R16, RZ, RZ, R13 ;  /* 0x000000ffff107224 */ /* 0x000fce00078e000d */
.L_x_48982:
[----:B------:R-:W-:Y:S05]  /*24550*/  BSYNC B1 ;  /* 0x0000000000017941 */ /* 0x000fea0003800000 */
.L_x_48980:
        /* <DEDUP_REMOVED lines=9> */
.L_x_48984:
[----:B------:R-:W-:Y:S02]  /*245f0*/  IMAD.MOV.U32 R66, RZ, RZ, R55 ;  /* 0x000000ffff427224 */ /* 0x000fe400078e0037 */
[----:B------:R-:W-:Y:S02]  /*24600*/  IMAD.MOV.U32 R14, RZ, RZ, R15 ;  /* 0x000000ffff0e7224 */ /* 0x000fe400078e000f */
[----:B------:R-:W-:Y:S02]  /*24610*/  IMAD.MOV.U32 R55, RZ, RZ, R64 ;  /* 0x000000ffff377224 */ /* 0x000fe400078e0040 */
[----:B------:R-:W-:-:S07]  /*24620*/  IMAD.MOV.U32 R15, RZ, RZ, R12 ;  /* 0x000000ffff0f7224 */ /* 0x000fce00078e000c */
.L_x_48985:
[----:B------:R-:W-:Y:S05]  /*24630*/  BSYNC B1 ;  /* 0x0000000000017941 */ /* 0x000fea0003800000 */
.L_x_48983:
        /* <DEDUP_REMOVED lines=9> */
.L_x_48987:
[----:B------:R-:W-:Y:S02]  /*246d0*/  IMAD.MOV.U32 R57, RZ, RZ, R66 ;  /* 0x000000ffff397224 */ /* 0x000fe400078e0042 */
[----:B------:R-:W-:Y:S02]  /*246e0*/  IMAD.MOV.U32 R13, RZ, RZ, R14 ;  /* 0x000000ffff0d7224 */ /* 0x000fe400078e000e */
[----:B------:R-:W-:Y:S02]  /*246f0*/  IMAD.MOV.U32 R66, RZ, RZ, R63 ;  /* 0x000000ffff427224 */ /* 0x000fe400078e003f */
[----:B------:R-:W-:-:S07]  /*24700*/  IMAD.MOV.U32 R14, RZ, RZ, R11 ;  /* 0x000000ffff0e7224 */ /* 0x000fce00078e000b */
.L_x_48988:
[----:B------:R-:W-:Y:S05]  /*24710*/  BSYNC B1 ;  /* 0x0000000000017941 */ /* 0x000fea0003800000 */
.L_x_48986:
        /* <DEDUP_REMOVED lines=9> */
.L_x_48990:
[----:B------:R-:W-:Y:S02]  /*247b0*/  IMAD.MOV.U32 R12, RZ, RZ, R57 ;  /* 0x000000ffff0c7224 */ /* 0x000fe400078e0039 */
[----:B------:R-:W-:Y:S02]  /*247c0*/  IMAD.MOV.U32 R11, RZ, RZ, R13 ;  /* 0x000000ffff0b7224 */ /* 0x000fe400078e000d */
[----:B------:R-:W-:Y:S02]  /*247d0*/  IMAD.MOV.U32 R57, RZ, RZ, R62 ;  /* 0x000000ffff397224 */ /* 0x000fe400078e003e */
[----:B------:R-:W-:-:S07]  /*247e0*/  IMAD.MOV.U32 R13, RZ, RZ, R10 ;  /* 0x000000ffff0d7224 */ /* 0x000fce00078e000a */
.L_x_48991:
[----:B------:R-:W-:Y:S05]  /*247f0*/  BSYNC B1 ;  /* 0x0000000000017941 */ /* 0x000fea0003800000 */
.L_x_48989:
        /* <DEDUP_REMOVED lines=9> */
.L_x_48993:
[----:B------:R-:W-:Y:S02]  /*24890*/  IMAD.MOV.U32 R62, RZ, RZ, R12 ;  /* 0x000000ffff3e7224 */ /* 0x000fe400078e000c */
[----:B------:R-:W-:Y:S02]  /*248a0*/  IMAD.MOV.U32 R10, RZ, RZ, R11 ;  /* 0x000000ffff0a7224 */ /* 0x000fe400078e000b */
[----:B------:R-:W-:Y:S02]  /*248b0*/  IMAD.MOV.U32 R12, RZ, RZ, R9 ;  /* 0x000000ffff0c7224 */ /* 0x000fe400078e0009 */
[----:B------:R-:W-:-:S07]  /*248c0*/  IMAD.MOV.U32 R11, RZ, RZ, R8 ;  /* 0x000000ffff0b7224 */ /* 0x000fce00078e0008 */
.L_x_48994:
[----:B------:R-:W-:Y:S05]  /*248d0*/  BSYNC B1 ;  /* 0x0000000000017941 */ /* 0x000fea0003800000 */
.L_x_48992:
        /* <DEDUP_REMOVED lines=9> */
.L_x_48996:
[----:B------:R-:W-:Y:S02]  /*24970*/  IMAD.MOV.U32 R9, RZ, RZ, R62 ;  /* 0x000000ffff097224 */ /* 0x000fe400078e003e */
[----:B------:R-:W-:Y:S02]  /*24980*/  IMAD.MOV.U32 R8, RZ, RZ, R10 ;  /* 0x000000ffff087224 */ /* 0x000fe400078e000a */
[----:B------:R-:W-:Y:S02]  /*24990*/  IMAD.MOV.U32 R62, RZ, RZ, R59 ;  /* 0x000000ffff3e7224 */ /* 0x000fe400078e003b */
[----:B------:R-:W-:-:S07]  /*249a0*/  IMAD.MOV.U32 R10, RZ, RZ, R7 ;  /* 0x000000ffff0a7224 */ /* 0x000fce00078e0007 */
.L_x_48997:
[----:B------:R-:W-:Y:S05]  /*249b0*/  BSYNC B1 ;  /* 0x0000000000017941 */ /* 0x000fea0003800000 */
.L_x_48995:
        /* <DEDUP_REMOVED lines=16> */
.L_x_48999:
[----:B------:R-:W-:Y:S02]  /*24ac0*/  IMAD.MOV.U32 R64, RZ, RZ, R19 ;  /* 0x000000ffff407224 */ /* 0x000fe400078e0013 */
[----:B------:R-:W-:Y:S01]  /*24ad0*/  IMAD.MOV.U32 R46, RZ, RZ, R71 ;  /* 0x000000ffff2e7224 */ /* 0x000fe200078e0047 */
[----:B------:R-:W-:Y:S01]  /*24ae0*/  MOV R71, R6 ;  /* 0x0000000600477202 */ /* 0x000fe20000000f00 */
[----:B------:R-:W-:-:S07]  /*24af0*/  IMAD.MOV.U32 R19, RZ, RZ, R48 ;  /* 0x000000ffff137224 */ /* 0x000fce00078e0030 */
.L_x_49000:
[----:B------:R-:W-:Y:S05]  /*24b00*/  BSYNC B1 ;  /* 0x0000000000017941 */ /* 0x000fea0003800000 */
.L_x_48998:
        /* <DEDUP_REMOVED lines=9> */
.L_x_49002:
[----:B------:R-:W-:Y:S02]  /*24ba0*/  IMAD.MOV.U32 R35, RZ, RZ, R64 ;  /* 0x000000ffff237224 */ /* 0x000fe400078e0040 */
[----:B------:R-:W-:Y:S01]  /*24bb0*/  IMAD.MOV.U32 R7, RZ, RZ, R46 ;  /* 0x000000ffff077224 */ /* 0x000fe200078e002e */
[----:B------:R-:W-:Y:S01]  /*24bc0*/  MOV R46, R5 ;  /* 0x00000005002e7202 */ /* 0x000fe20000000f00 */
[----:B------:R-:W-:-:S07]  /*24bd0*/  IMAD.MOV.U32 R64, RZ, RZ, R37 ;  /* 0x000000ffff407224 */ /* 0x000fce00078e0025 */
.L_x_49003:
[----:B------:R-:W-:Y:S05]  /*24be0*/  BSYNC B1 ;  /* 0x0000000000017941 */ /* 0x000fea0003800000 */
.L_x_49001:
        /* <DEDUP_REMOVED lines=9> */
.L_x_49005:
[----:B------:R-:W-:Y:S02]  /*24c80*/  IMAD.MOV.U32 R48, RZ, RZ, R35 ;  /* 0x000000ffff307224 */ /* 0x000fe400078e0023 */
[----:B------:R-:W-:Y:S01]  /*24c90*/  IMAD.MOV.U32 R6, RZ, RZ, R7 ;  /* 0x000000ffff067224 */ /* 0x000fe200078e0007 */
[----:B------:R-:W-:Y:S01]  /*24ca0*/  MOV R7, R4 ;  /* 0x0000000400077202 */ /* 0x000fe20000000f00 */
[----:B------:R-:W-:-:S07]  /*24cb0*/  IMAD.MOV.U32 R35, RZ, RZ, R50 ;  /* 0x000000ffff237224 */ /* 0x000fce00078e0032 */
.L_x_49006:
[----:B------:R-:W-:Y:S05]  /*24cc0*/  BSYNC B1 ;  /* 0x0000000000017941 */ /* 0x000fea0003800000 */
.L_x_49004:
        /* <DEDUP_REMOVED lines=9> */
.L_x_49008:
[----:B------:R-:W-:Y:S02]  /*24d60*/  IMAD.MOV.U32 R37, RZ, RZ, R48 ;  /* 0x000000ffff257224 */ /* 0x000fe400078e0030 */
[----:B------:R-:W-:Y:S01]  /*24d70*/  IMAD.MOV.U32 R5, RZ, RZ, R6 ;  /* 0x000000ffff057224 */ /* 0x000fe200078e0006 */
[----:B------:R-:W-:Y:S01]  /*24d80*/  MOV R6, R3 ;  /* 0x0000000300067202 */ /* 0x000fe20000000f00 */
[----:B------:R-:W-:-:S07]  /*24d90*/  IMAD.MOV.U32 R48, RZ, RZ, R39 ;  /* 0x000000ffff307224 */ /* 0x000fce00078e0027 */
.L_x_49009:
[----:B------:R-:W-:Y:S05]  /*24da0*/  BSYNC B1 ;  /* 0x0000000000017941 */ /* 0x000fea0003800000 */
.L_x_49007:
        /* <DEDUP_REMOVED lines=9> */
.L_x_49011:
[----:B------:R-:W-:Y:S02]  /*24e40*/  IMAD.MOV.U32 R50, RZ, RZ, R37 ;  /* 0x000000ffff327224 */ /* 0x000fe400078e0025 */
[----:B------:R-:W-:Y:S01]  /*24e50*/  IMAD.MOV.U32 R4, RZ, RZ, R5 ;  /* 0x000000ffff047224 */ /* 0x000fe200078e0005 */
[----:B------:R-:W-:Y:S01]  /*24e60*/  MOV R5, R2 ;  /* 0x0000000200057202 */ /* 0x000fe20000000f00 */
[----:B------:R-:W-:-:S07]  /*24e70*/  IMAD.MOV.U32 R37, RZ, RZ, R56 ;  /* 0x000000ffff257224 */ /* 0x000fce00078e0038 */
.L_x_49012:
[----:B------:R-:W-:Y:S05]  /*24e80*/  BSYNC B1 ;  /* 0x0000000000017941 */ /* 0x000fea0003800000 */
.L_x_49010:
        /* <DEDUP_REMOVED lines=9> */
.L_x_49014:
[----:B------:R-:W-:Y:S02]  /*24f20*/  IMAD.MOV.U32 R39, RZ, RZ, R50 ;  /* 0x000000ffff277224 */ /* 0x000fe400078e0032 */
[----:B------:R-:W-:Y:S01]  /*24f30*/  IMAD.MOV.U32 R3, RZ, RZ, R4 ;  /* 0x000000ffff037224 */ /* 0x000fe200078e0004 */
[----:B------:R-:W-:Y:S01]  /*24f40*/  MOV R4, R45 ;  /* 0x0000002d00047202 */ /* 0x000fe20000000f00 */
[----:B------:R-:W-:-:S07]  /*24f50*/  IMAD.MOV.U32 R50, RZ, RZ, R47 ;  /* 0x000000ffff327224 */ /* 0x000fce00078e002f */
.L_x_49015:
[----:B------:R-:W-:Y:S05]  /*24f60*/  BSYNC B1 ;  /* 0x0000000000017941 */ /* 0x000fea0003800000 */
.L_x_49013:
        /* <DEDUP_REMOVED lines=9> */
.L_x_49017:
[----:B------:R-:W-:Y:S02]  /*25000*/  IMAD.MOV.U32 R56, RZ, RZ, R39 ;  /* 0x000000ffff387224 */ /* 0x000fe400078e0027 */
[----:B------:R-:W-:Y:S01]  /*25010*/  IMAD.MOV.U32 R2, RZ, RZ, R3 ;  /* 0x000000ffff027224 */ /* 0x000fe200078e0003 */
[----:B------:R-:W-:Y:S01]  /*25020*/  MOV R3, R18 ;  /* 0x0000001200037202 */ /* 0x000fe20000000f00 */
[----:B------:R-:W-:-:S07]  /*25030*/  IMAD.MOV.U32 R39, RZ, RZ, R58 ;  /* 0x000000ffff277224 */ /* 0x000fce00078e003a */
.L_x_49018:
[----:B------:R-:W-:Y:S05]  /*25040*/  BSYNC B1 ;  /* 0x0000000000017941 */ /* 0x000fea0003800000 */
.L_x_49016:
        /* <DEDUP_REMOVED lines=9> */
.L_x_49020:
[----:B------:R-:W-:Y:S02]  /*250e0*/  IMAD.MOV.U32 R47, RZ, RZ, R56 ;  /* 0x000000ffff2f7224 */ /* 0x000fe400078e0038 */
[----:B------:R-:W-:Y:S01]  /*250f0*/  IMAD.MOV.U32 R45, RZ, RZ, R2 ;  /* 0x000000ffff2d7224 */ /* 0x000fe200078e0002 */
[----:B------:R-:W-:Y:S01]  /*25100*/  MOV R2, R17 ;  /* 0x0000001100027202 */ /* 0x000fe20000000f00 */
[----:B------:R-:W-:-:S07]  /*25110*/  IMAD.MOV.U32 R56, RZ, RZ, R53 ;  /* 0x000000ffff387224 */ /* 0x000fce00078e0035 */
.L_x_49021:
[----:B------:R-:W-:Y:S05]  /*25120*/  BSYNC B1 ;  /* 0x0000000000017941 */ /* 0x000fea0003800000 */
.L_x_49019:
        /* <DEDUP_REMOVED lines=9> */
.L_x_49023:
[----:B------:R-:W-:Y:S02]  /*251c0*/  IMAD.MOV.U32 R58, RZ, RZ, R47 ;  /* 0x000000ffff3a7224 */ /* 0x000fe400078e002f */
[----:B------:R-:W-:Y:S01]  /*251d0*/  IMAD.MOV.U32 R18, RZ, RZ, R45 ;  /* 0x000000ffff127224 */ /* 0x000fe200078e002d */
[----:B------:R-:W-:Y:S01]  /*251e0*/  MOV R45, R16 ;  /* 0x00000010002d7202 */ /* 0x000fe20000000f00 */
[----:B------:R-:W-:-:S07]  /*251f0*/  IMAD.MOV.U32 R47, RZ, RZ, R60 ;  /* 0x000000ffff2f7224 */ /* 0x000fce00078e003c */
.L_x_49024:
[----:B------:R-:W-:Y:S05]  /*25200*/  BSYNC B1 ;  /* 0x0000000000017941 */ /* 0x000fea0003800000 */
.L_x_49022:
        /* <DEDUP_REMOVED lines=9> */
.L_x_49026:
[----:B------:R-:W-:Y:S02]  /*252a0*/  IMAD.MOV.U32 R53, RZ, RZ, R58 ;  /* 0x000000ffff357224 */ /* 0x000fe400078e003a */
[----:B------:R-:W-:Y:S01]  /*252b0*/  IMAD.MOV.U32 R17, RZ, RZ, R18 ;  /* 0x000000ffff117224 */ /* 0x000fe200078e0012 */
[----:B------:R-:W-:Y:S01]  /*252c0*/  MOV R18, R15 ;  /* 0x0000000f00127202 */ /* 0x000fe20000000f00 */
[----:B------:R-:W-:-:S07]  /*252d0*/  IMAD.MOV.U32 R58, RZ, RZ, R55 ;  /* 0x000000ffff3a7224 */ /* 0x000fce00078e0037 */
.L_x_49027:
[----:B------:R-:W-:Y:S05]  /*252e0*/  BSYNC B1 ;  /* 0x0000000000017941 */ /* 0x000fea0003800000 */
.L_x_49025:
        /* <DEDUP_REMOVED lines=9> */
.L_x_49029:
[----:B------:R-:W-:Y:S02]  /*25380*/  IMAD.MOV.U32 R60, RZ, RZ, R53 ;  /* 0x000000ffff3c7224 */ /* 0x000fe400078e0035 */
[----:B------:R-:W-:Y:S01]  /*25390*/  IMAD.MOV.U32 R16, RZ, RZ, R17 ;  /* 0x000000ffff107224 */ /* 0x000fe200078e0011 */
[----:B------:R-:W-:Y:S01]  /*253a0*/  MOV R17, R14 ;  /* 0x0000000e00117202 */ /* 0x000fe20000000f00 */
[----:B------:R-:W-:-:S07]  /*253b0*/  IMAD.MOV.U32 R53, RZ, RZ, R66 ;  /* 0x000000ffff357224 */ /* 0x000fce00078e0042 */
.L_x_49030:
[----:B------:R-:W-:Y:S05]  /*253c0*/  BSYNC B1 ;  /* 0x0000000000017941 */ /* 0x000fea0003800000 */
.L_x_49028:
        /* <DEDUP_REMOVED lines=9> */
.L_x_49032:
[----:B------:R-:W-:Y:S02]  /*25460*/  IMAD.MOV.U32 R15, RZ, RZ, R60 ;  /* 0x000000ffff0f7224 */ /* 0x000fe400078e003c */
[----:B------:R-:W-:Y:S01]  /*25470*/  IMAD.MOV.U32 R14, RZ, RZ, R16 ;  /* 0x000000ffff0e7224 */ /* 0x000fe200078e0010 */
[----:B------:R-:W-:Y:S01]  /*25480*/  MOV R16, R13 ;  /* 0x0000000d00107202 */ /* 0x000fe20000000f00 */
[----:B------:R-:W-:-:S07]  /*25490*/  IMAD.MOV.U32 R60, RZ, RZ, R57 ;  /* 0x000000ffff3c7224 */ /* 0x000fce00078e0039 */
.L_x_49033:
[----:B------:R-:W-:Y:S05]  /*254a0*/  BSYNC B1 ;  /* 0x0000000000017941 */ /* 0x000fea0003800000 */
.L_x_49031:
        /* <DEDUP_REMOVED lines=9> */
.L_x_49035:
[----:B------:R-:W-:Y:S02]  /*25540*/  IMAD.MOV.U32 R55, RZ, RZ, R15 ;  /* 0x000000ffff377224 */ /* 0x000fe400078e000f */
[----:B------:R-:W-:Y:S01]  /*25550*/  IMAD.MOV.U32 R13, RZ, RZ, R14 ;  /* 0x000000ffff0d7224 */ /* 0x000fe200078e000e */
[----:B------:R-:W-:Y:S01]  /*25560*/  MOV R14, R11 ;  /* 0x0000000b000e7202 */ /* 0x000fe20000000f00 */
[----:B------:R-:W-:-:S07]  /*25570*/  IMAD.MOV.U32 R15, RZ, RZ, R12 ;  /* 0x000000ffff0f7224 */ /* 0x000fce00078e000c */
.L_x_49036:
[----:B------:R-:W-:Y:S05]  /*25580*/  BSYNC B1 ;  /* 0x0000000000017941 */ /* 0x000fea0003800000 */
.L_x_49034:
        /* <DEDUP_REMOVED lines=9> */
.L_x_49038:
[----:B------:R-:W-:Y:S02]  /*25620*/  IMAD.MOV.U32 R12, RZ, RZ, R55 ;  /* 0x000000ffff0c7224 */ /* 0x000fe400078e0037 */
[----:B------:R-:W-:Y:S01]  /*25630*/  IMAD.MOV.U32 R11, RZ, RZ, R13 ;  /* 0x000000ffff0b7224 */ /* 0x000fe200078e000d */
[----:B------:R-:W-:Y:S01]  /*25640*/  MOV R13, R10 ;  /* 0x0000000a000d7202 */ /* 0x000fe20000000f00 */
[----:B------:R-:W-:-:S07]  /*25650*/  IMAD.MOV.U32 R55, RZ, RZ, R62 ;  /* 0x000000ffff377224 */ /* 0x000fce00078e003e */
.L_x_49039:
[----:B------:R-:W-:Y:S05]  /*25660*/  BSYNC B1 ;  /* 0x0000000000017941 */ /* 0x000fea0003800000 */
.L_x_49037:
        /* <DEDUP_REMOVED lines=9> */
.L_x_49041:
[----:B------:R-:W-:Y:S02]  /*25700*/  IMAD.MOV.U32 R57, RZ, RZ, R12 ;  /* 0x000000ffff397224 */ /* 0x000fe400078e000c */
[----:B------:R-:W-:Y:S01]  /*25710*/  IMAD.MOV.U32 R10, RZ, RZ, R11 ;  /* 0x000000ffff0a7224 */ /* 0x000fe200078e000b */
[----:B------:R-:W-:Y:S01]  /*25720*/  MOV R11, R8 ;  /* 0x00000008000b7202 */ /* 0x000fe20000000f00 */
[----:B------:R-:W-:-:S07]  /*25730*/  IMAD.MOV.U32 R12, RZ, RZ, R9 ;  /* 0x000000ffff0c7224 */ /* 0x000fce00078e0009 */
.L_x_49042:
[----:B------:R-:W-:Y:S05]  /*25740*/  BSYNC B1 ;  /* 0x0000000000017941 */ /* 0x000fea0003800000 */
.L_x_49040:
        /* <DEDUP_REMOVED lines=16> */
.L_x_49044:
[----:B------:R-:W-:Y:S01]  /*25850*/  IMAD.MOV.U32 R44, RZ, RZ, R19 ;  /* 0x000000ffff2c7224 */ /* 0x000fe200078e0013 */
[----:B------:R-:W-:Y:S01]  /*25860*/  MOV R8, R71 ;  /* 0x0000004700087202 */ /* 0x000fe20000000f00 */
[----:B------:R-:W-:Y:S02]  /*25870*/  IMAD.MOV.U32 R19, RZ, RZ, R64 ;  /* 0x000000ffff137224 */ /* 0x000fe400078e0040 */
[----:B------:R-:W-:-:S07]  /*25880*/  IMAD.MOV.U32 R71, RZ, RZ, R46 ;  /* 0x000000ffff477224 */ /* 0x000fce00078e002e */
.L_x_49045:
[----:B------:R-:W-:Y:S05]  /*25890*/  BSYNC B1 ;  /* 0x0000000000017941 */ /* 0x000fea0003800000 */
.L_x_49043:
        /* <DEDUP_REMOVED lines=9> */
.L_x_49047:
[----:B------:R-:W-:Y:S01]  /*25930*/  IMAD.MOV.U32 R33, RZ, RZ, R44 ;  /* 0x000000ffff217224 */ /* 0x000fe200078e002c */
[----:B------:R-:W-:Y:S01]  /*25940*/  MOV R9, R8 ;  /* 0x0000000800097202 */ /* 0x000fe20000000f00 */
[----:B------:R-:W-:Y:S02]  /*25950*/  IMAD.MOV.U32 R44, RZ, RZ, R35 ;  /* 0x000000ffff2c7224 */ /* 0x000fe400078e0023 */
[----:B------:R-:W-:-:S07]  /*25960*/  IMAD.MOV.U32 R8, RZ, RZ, R7 ;  /* 0x000000ffff087224 */ /* 0x000fce00078e0007 */
.L_x_49048:
[----:B------:R-:W-:Y:S05]  /*25970*/  BSYNC B1 ;  /* 0x0000000000017941 */ /* 0x000fea0003800000 */
.L_x_49046:
        /* <DEDUP_REMOVED lines=9> */
.L_x_49050:
[----:B------:R-:W-:Y:S01]  /*25a10*/  IMAD.MOV.U32 R62, RZ, RZ, R33 ;  /* 0x000000ffff3e7224 */ /* 0x000fe200078e0021 */
[----:B------:R-:W-:Y:S01]  /*25a20*/  MOV R46, R9 ;  /* 0x00000009002e7202 */ /* 0x000fe20000000f00 */
[----:B------:R-:W-:Y:S02]  /*25a30*/  IMAD.MOV.U32 R33, RZ, RZ, R48 ;  /* 0x000000ffff217224 */ /* 0x000fe400078e0030 */
[----:B------:R-:W-:-:S07]  /*25a40*/  IMAD.MOV.U32 R9, RZ, RZ, R6 ;  /* 0x000000ffff097224 */ /* 0x000fce00078e0006 */
.L_x_49051:
[----:B------:R-:W-:Y:S05]  /*25a50*/  BSYNC B1 ;  /* 0x0000000000017941 */ /* 0x000fea0003800000 */
.L_x_49049:
        /* <DEDUP_REMOVED lines=9> */
.L_x_49053:
[----:B------:R-:W-:Y:S01]  /*25af0*/  IMAD.MOV.U32 R35, RZ, RZ, R62 ;  /* 0x000000ffff237224 */ /* 0x000fe200078e003e */
[----:B------:R-:W-:Y:S01]  /*25b00*/  MOV R7, R46 ;  /* 0x0000002e00077202 */ /* 0x000fe20000000f00 */
[----:B------:R-:W-:Y:S02]  /*25b10*/  IMAD.MOV.U32 R62, RZ, RZ, R37 ;  /* 0x000000ffff3e7224 */ /* 0x000fe400078e0025 */
[----:B------:R-:W-:-:S07]  /*25b20*/  IMAD.MOV.U32 R46, RZ, RZ, R5 ;  /* 0x000000ffff2e7224 */ /* 0x000fce00078e0005 */
.L_x_49054:
[----:B------:R-:W-:Y:S05]  /*25b30*/  BSYNC B1 ;  /* 0x0000000000017941 */ /* 0x000fea0003800000 */
.L_x_49052:
        /* <DEDUP_REMOVED lines=9> */
.L_x_49056:
[----:B------:R-:W-:Y:S01]  /*25bd0*/  IMAD.MOV.U32 R48, RZ, RZ, R35 ;  /* 0x000000ffff307224 */ /* 0x000fe200078e0023 */
[----:B------:R-:W-:Y:S01]  /*25be0*/  MOV R6, R7 ;  /* 0x0000000700067202 */ /* 0x000fe20000000f00 */
[----:B------:R-:W-:Y:S02]  /*25bf0*/  IMAD.MOV.U32 R35, RZ, RZ, R50 ;  /* 0x000000ffff237224 */ /* 0x000fe400078e0032 */
[----:B------:R-:W-:-:S07]  /*25c00*/  IMAD.MOV.U32 R7, RZ, RZ, R4 ;  /* 0x000000ffff077224 */ /* 0x000fce00078e0004 */
.L_x_49057:
[----:B------:R-:W-:Y:S05]  /*25c10*/  BSYNC B1 ;  /* 0x0000000000017941 */ /* 0x000fea0003800000 */
.L_x_49055:
        /* <DEDUP_REMOVED lines=9> */
.L_x_49059:
[----:B------:R-:W-:Y:S01]  /*25cb0*/  IMAD.MOV.U32 R37, RZ, RZ, R48 ;  /* 0x000000ffff257224 */ /* 0x000fe200078e0030 */
[----:B------:R-:W-:Y:S01]  /*25cc0*/  MOV R5, R6 ;  /* 0x0000000600057202 */ /* 0x000fe20000000f00 */
[----:B------:R-:W-:Y:S02]  /*25cd0*/  IMAD.MOV.U32 R48, RZ, RZ, R39 ;  /* 0x000000ffff307224 */ /* 0x000fe400078e0027 */
[----:B------:R-:W-:-:S07]  /*25ce0*/  IMAD.MOV.U32 R6, RZ, RZ, R3 ;  /* 0x000000ffff067224 */ /* 0x000fce00078e0003 */
.L_x_49060:
[----:B------:R-:W-:Y:S05]  /*25cf0*/  BSYNC B1 ;  /* 0x0000000000017941 */ /* 0x000fea0003800000 */
.L_x_49058:
        /* <DEDUP_REMOVED lines=9> */
.L_x_49062:
[----:B------:R-:W-:Y:S01]  /*25d90*/  IMAD.MOV.U32 R50, RZ, RZ, R37 ;  /* 0x000000ffff327224 */ /* 0x000fe200078e0025 */
[----:B------:R-:W-:Y:S01]  /*25da0*/  MOV R4, R5 ;  /* 0x0000000500047202 */ /* 0x000fe20000000f00 */
[----:B------:R-:W-:Y:S02]  /*25db0*/  IMAD.MOV.U32 R37, RZ, RZ, R56 ;  /* 0x000000ffff257224 */ /* 0x000fe400078e0038 */
[----:B------:R-:W-:-:S07]  /*25dc0*/  IMAD.MOV.U32 R5, RZ, RZ, R2 ;  /* 0x000000ffff057224 */ /* 0x000fce00078e0002 */
.L_x_49063:
[----:B------:R-:W-:Y:S05]  /*25dd0*/  BSYNC B1 ;  /* 0x0000000000017941 */ /* 0x000fea0003800000 */
.L_x_49061:
        /* <DEDUP_REMOVED lines=9> */
.L_x_49065:
[----:B------:R-:W-:Y:S01]  /*25e70*/  IMAD.MOV.U32 R39, RZ, RZ, R50 ;  /* 0x000000ffff277224 */ /* 0x000fe200078e0032 */
[----:B------:R-:W-:Y:S01]  /*25e80*/  MOV R3, R4 ;  /* 0x0000000400037202 */ /* 0x000fe20000000f00 */
[----:B------:R-:W-:Y:S02]  /*25e90*/  IMAD.MOV.U32 R50, RZ, RZ, R47 ;  /* 0x000000ffff327224 */ /* 0x000fe400078e002f */
[----:B------:R-:W-:-:S07]  /*25ea0*/  IMAD.MOV.U32 R4, RZ, RZ, R45 ;  /* 0x000000ffff047224 */ /* 0x000fce00078e002d */
.L_x_49066:
[----:B------:R-:W-:Y:S05]  /*25eb0*/  BSYNC B1 ;  /* 0x0000000000017941 */ /* 0x000fea0003800000 */
.L_x_49064:
        /* <DEDUP_REMOVED lines=9> */
.L_x_49068:
[----:B------:R-:W-:Y:S01]  /*25f50*/  IMAD.MOV.U32 R56, RZ, RZ, R39 ;  /* 0x000000ffff387224 */ /* 0x000fe200078e0027 */
[----:B------:R-:W-:Y:S01]  /*25f60*/  MOV R2, R3 ;  /* 0x0000000300027202 */ /* 0x000fe20000000f00 */
[----:B------:R-:W-:Y:S02]  /*25f70*/  IMAD.MOV.U32 R39, RZ, RZ, R58 ;  /* 0x000000ffff277224 */ /* 0x000fe400078e003a */
[----:B------:R-:W-:-:S07]  /*25f80*/  IMAD.MOV.U32 R3, RZ, RZ, R18 ;  /* 0x000000ffff037224 */ /* 0x000fce00078e0012 */
.L_x_49069:
[----:B------:R-:W-:Y:S05]  /*25f90*/  BSYNC B1 ;  /* 0x0000000000017941 */ /* 0x000fea0003800000 */
.L_x_49067:
        /* <DEDUP_REMOVED lines=9> */
.L_x_49071:
[----:B------:R-:W-:Y:S01]  /*26030*/  IMAD.MOV.U32 R47, RZ, RZ, R56 ;  /* 0x000000ffff2f7224 */ /* 0x000fe200078e0038 */
[----:B------:R-:W-:Y:S01]  /*26040*/  MOV R45, R2 ;  /* 0x00000002002d7202 */ /* 0x000fe20000000f00 */
[----:B------:R-:W-:Y:S02]  /*26050*/  IMAD.MOV.U32 R56, RZ, RZ, R53 ;  /* 0x000000ffff387224 */ /* 0x000fe400078e0035 */
[----:B------:R-:W-:-:S07]  /*26060*/  IMAD.MOV.U32 R2, RZ, RZ, R17 ;  /* 0x000000ffff027224 */ /* 0x000fce00078e0011 */
.L_x_49072:
[----:B------:R-:W-:Y:S05]  /*26070*/  BSYNC B1 ;  /* 0x0000000000017941 */ /* 0x000fea0003800000 */
.L_x_49070:
        /* <DEDUP_REMOVED lines=9> */
.L_x_49074:
[----:B------:R-:W-:Y:S01]  /*26110*/  IMAD.MOV.U32 R18, RZ, RZ, R47 ;  /* 0x000000ffff127224 */ /* 0x000fe200078e002f */
[----:B------:R-:W-:Y:S01]  /*26120*/  MOV R17, R45 ;  /* 0x0000002d00117202 */ /* 0x000fe20000000f00 */
[----:B------:R-:W-:Y:S02]  /*26130*/  IMAD.MOV.U32 R47, RZ, RZ, R60 ;  /* 0x000000ffff2f7224 */ /* 0x000fe400078e003c */
[----:B------:R-:W-:-:S07]  /*26140*/  IMAD.MOV.U32 R45, RZ, RZ, R16 ;  /* 0x000000ffff2d7224 */ /* 0x000fce00078e0010 */
.L_x_49075:
[----:B------:R-:W-:Y:S05]  /*26150*/  BSYNC B1 ;  /* 0x0000000000017941 */ /* 0x000fea0003800000 */
.L_x_49073:
        /* <DEDUP_REMOVED lines=9> */
.L_x_49077:
[----:B------:R-:W-:Y:S01]  /*261f0*/  IMAD.MOV.U32 R58, RZ, RZ, R18 ;  /* 0x000000ffff3a7224 */ /* 0x000fe200078e0012 */
[----:B------:R-:W-:Y:S01]  /*26200*/  MOV R16, R17 ;  /* 0x0000001100107202 */ /* 0x000fe20000000f00 */
[----:B------:R-:W-:Y:S02]  /*26210*/  IMAD.MOV.U32 R18, RZ, RZ, R15 ;  /* 0x000000ffff127224 */ /* 0x000fe400078e000f */
[----:B------:R-:W-:-:S07]  /*26220*/  IMAD.MOV.U32 R17, RZ, RZ, R14 ;  /* 0x000000ffff117224 */ /* 0x000fce00078e000e */
.L_x_49078:
[----:B------:R-:W-:Y:S05]  /*26230*/  BSYNC B1 ;  /* 0x0000000000017941 */ /* 0x000fea0003800000 */
.L_x_49076:
        /* <DEDUP_REMOVED lines=9> */
.L_x_49080:
[----:B------:R-:W-:Y:S01]  /*262d0*/  IMAD.MOV.U32 R15, RZ, RZ, R58 ;  /* 0x000000ffff0f7224 */ /* 0x000fe200078e003a */
[----:B------:R-:W-:Y:S01]  /*262e0*/  MOV R14, R16 ;  /* 0x00000010000e7202 */ /* 0x000fe20000000f00 */
[----:B------:R-:W-:Y:S02]  /*262f0*/  IMAD.MOV.U32 R58, RZ, RZ, R55 ;  /* 0x000000ffff3a7224 */ /* 0x000fe400078e0037 */
[----:B------:R-:W-:-:S07]  /*26300*/  IMAD.MOV.U32 R16, RZ, RZ, R13 ;  /* 0x000000ffff107224 */ /* 0x000fce00078e000d */
.L_x_49081:
[----:B------:R-:W-:Y:S05]  /*26310*/  BSYNC B1 ;  /* 0x0000000000017941 */ /* 0x000fea0003800000 */
.L_x_49079:
        /* <DEDUP_REMOVED lines=9> */
.L_x_49083:
[----:B------:R-:W-:Y:S01]  /*263b0*/  IMAD.MOV.U32 R60, RZ, RZ, R15 ;  /* 0x000000ffff3c7224 */ /* 0x000fe200078e000f */
[----:B------:R-:W-:Y:S01]  /*263c0*/  MOV R13, R14 ;  /* 0x0000000e000d7202 */ /* 0x000fe20000000f00 */
[----:B------:R-:W-:Y:S02]  /*263d0*/  IMAD.MOV.U32 R15, RZ, RZ, R12 ;  /* 0x000000ffff0f7224 */ /* 0x000fe400078e000c */
[----:B------:R-:W-:-:S07]  /*263e0*/  IMAD.MOV.U32 R14, RZ, RZ, R11 ;  /* 0x000000ffff0e7224 */ /* 0x000fce00078e000b */
.L_x_49084:
[----:B------:R-:W-:Y:S05]  /*263f0*/  BSYNC B1 ;  /* 0x0000000000017941 */ /* 0x000fea0003800000 */
.L_x_49082:
        /* <DEDUP_REMOVED lines=9> */
.L_x_49086:
[----:B------:R-:W-:Y:S01]  /*26490*/  IMAD.MOV.U32 R12, RZ, RZ, R60 ;  /* 0x000000ffff0c7224 */ /* 0x000fe200078e003c */
[----:B------:R-:W-:Y:S01]  /*264a0*/  MOV R11, R13 ;  /* 0x0000000d000b7202 */ /* 0x000fe20000000f00 */
[----:B------:R-:W-:Y:S02]  /*264b0*/  IMAD.MOV.U32 R60, RZ, RZ, R57 ;  /* 0x000000ffff3c7224 */ /* 0x000fe400078e0039 */
[----:B------:R-:W-:-:S07]  /*264c0*/  IMAD.MOV.U32 R13, RZ, RZ, R10 ;  /* 0x000000ffff0d7224 */ /* 0x000fce00078e000a */
.L_x_49087:
[----:B------:R-:W-:Y:S05]  /*264d0*/  BSYNC B1 ;  /* 0x0000000000017941 */ /* 0x000fea0003800000 */
.L_x_49085:
        /* <DEDUP_REMOVED lines=16> */
.L_x_49089:
[----:B------:R-:W-:Y:S02]  /*265e0*/  IMAD.MOV.U32 R42, RZ, RZ, R19 ;  /* 0x000000ffff2a7224 */ /* 0x000fe400078e0013 */
[----:B------:R-:W-:Y:S02]  /*265f0*/  IMAD.MOV.U32 R10, RZ, RZ, R71 ;  /* 0x000000ffff0a7224 */ /* 0x000fe400078e0047 */
[----:B------:R-:W-:Y:S02]  /*26600*/  IMAD.MOV.U32 R19, RZ, RZ, R44 ;  /* 0x000000ffff137224 */ /* 0x000fe400078e002c */
[----:B------:R-:W-:-:S07]  /*26610*/  IMAD.MOV.U32 R71, RZ, RZ, R8 ;  /* 0x000000ffff477224 */ /* 0x000fce00078e0008 */
.L_x_49090:
[----:B------:R-:W-:Y:S05]  /*26620*/  BSYNC B1 ;  /* 0x0000000000017941 */ /* 0x000fea0003800000 */
.L_x_49088:
        /* <DEDUP_REMOVED lines=9> */
.L_x_49092:
[----:B------:R-:W-:Y:S02]  /*266c0*/  IMAD.MOV.U32 R53, RZ, RZ, R42 ;  /* 0x000000ffff357224 */ /* 0x000fe400078e002a */
[----:B------:R-:W-:Y:S02]  /*266d0*/  IMAD.MOV.U32 R31, RZ, RZ, R10 ;  /* 0x000000ffff1f7224 */ /* 0x000fe400078e000a */
[----:B------:R-:W-:Y:S02]  /*266e0*/  IMAD.MOV.U32 R42, RZ, RZ, R33 ;  /* 0x000000ffff2a7224 */ /* 0x000fe400078e0021 */
[----:B------:R-:W-:-:S07]  /*266f0*/  IMAD.MOV.U32 R10, RZ, RZ, R9 ;  /* 0x000000ffff0a7224 */ /* 0x000fce00078e0009 */
.L_x_49093:
[----:B------:R-:W-:Y:S05]  /*26700*/  BSYNC B1 ;  /* 0x0000000000017941 */ /* 0x000fea0003800000 */
.L_x_49091:
        /* <DEDUP_REMOVED lines=9> */
.L_x_49095:
[----:B------:R-:W-:Y:S02]  /*267a0*/  IMAD.MOV.U32 R44, RZ, RZ, R53 ;  /* 0x000000ffff2c7224 */ /* 0x000fe400078e0035 */
[----:B------:R-:W-:Y:S02]  /*267b0*/  IMAD.MOV.U32 R8, RZ, RZ, R31 ;  /* 0x000000ffff087224 */ /* 0x000fe400078e001f */
[----:B------:R-:W-:Y:S02]  /*267c0*/  IMAD.MOV.U32 R53, RZ, RZ, R62 ;  /* 0x000000ffff357224 */ /* 0x000fe400078e003e */
[----:B------:R-:W-:-:S07]  /*267d0*/  IMAD.MOV.U32 R31, RZ, RZ, R46 ;  /* 0x000000ffff1f7224 */ /* 0x000fce00078e002e */
.L_x_49096:
[----:B------:R-:W-:Y:S05]  /*267e0*/  BSYNC B1 ;  /* 0x0000000000017941 */ /* 0x000fea0003800000 */
.L_x_49094:
        /* <DEDUP_REMOVED lines=9> */
.L_x_49098:
[----:B------:R-:W-:Y:S02]  /*26880*/  IMAD.MOV.U32 R33, RZ, RZ, R44 ;  /* 0x000000ffff217224 */ /* 0x000fe400078e002c */
[----:B------:R-:W-:Y:S02]  /*26890*/  IMAD.MOV.U32 R9, RZ, RZ, R8 ;  /* 0x000000ffff097224 */ /* 0x000fe400078e0008 */
[----:B------:R-:W-:Y:S02]  /*268a0*/  IMAD.MOV.U32 R44, RZ, RZ, R35 ;  /* 0x000000ffff2c7224 */ /* 0x000fe400078e0023 */
[----:B------:R-:W-:-:S07]  /*268b0*/  IMAD.MOV.U32 R8, RZ, RZ, R7 ;  /* 0x000000ffff087224 */ /* 0x000fce00078e0007 */
.L_x_49099:
[----:B------:R-:W-:Y:S05]  /*268c0*/  BSYNC B1 ;  /* 0x0000000000017941 */ /* 0x000fea0003800000 */
.L_x_49097:
        /* <DEDUP_REMOVED lines=9> */
.L_x_49101:
[----:B------:R-:W-:Y:S02]  /*26960*/  IMAD.MOV.U32 R62, RZ, RZ, R33 ;  /* 0x000000ffff3e7224 */ /* 0x000fe400078e0021 */
[----:B------:R-:W-:Y:S02]  /*26970*/  IMAD.MOV.U32 R46, RZ, RZ, R9 ;  /* 0x000000ffff2e7224 */ /* 0x000fe400078e0009 */
[----:B------:R-:W-:Y:S02]  /*26980*/  IMAD.MOV.U32 R33, RZ, RZ, R48 ;  /* 0x000000ffff217224 */ /* 0x000fe400078e0030 */
[----:B------:R-:W-:-:S07]  /*26990*/  IMAD.MOV.U32 R9, RZ, RZ, R6 ;  /* 0x000000ffff097224 */ /* 0x000fce00078e0006 */
.L_x_49102:
[----:B------:R-:W-:Y:S05]  /*269a0*/  BSYNC B1 ;  /* 0x0000000000017941 */ /* 0x000fea0003800000 */
.L_x_49100:
        /* <DEDUP_REMOVED lines=9> */
.L_x_49104:
[----:B------:R-:W-:Y:S02]  /*26a40*/  IMAD.MOV.U32 R35, RZ, RZ, R62 ;  /* 0x000000ffff237224 */ /* 0x000fe400078e003e */
[----:B------:R-:W-:Y:S02]  /*26a50*/  IMAD.MOV.U32 R7, RZ, RZ, R46 ;  /* 0x000000ffff077224 */ /* 0x000fe400078e002e */
[----:B------:R-:W-:Y:S02]  /*26a60*/  IMAD.MOV.U32 R62, RZ, RZ, R37 ;  /* 0x000000ffff3e7224 */ /* 0x000fe400078e0025 */
[----:B------:R-:W-:-:S07]  /*26a70*/  IMAD.MOV.U32 R46, RZ, RZ, R5 ;  /* 0x000000ffff2e7224 */ /* 0x000fce00078e0005 */
.L_x_49105:
[----:B------:R-:W-:Y:S05]  /*26a80*/  BSYNC B1 ;  /* 0x0000000000017941 */ /* 0x000fea0003800000 */
.L_x_49103:
        /* <DEDUP_REMOVED lines=9> */
.L_x_49107:
[----:B------:R-:W-:Y:S02]  /*26b20*/  IMAD.MOV.U32 R48, RZ, RZ, R35 ;  /* 0x000000ffff307224 */ /* 0x000fe400078e0023 */
[----:B------:R-:W-:Y:S02]  /*26b30*/  IMAD.MOV.U32 R6, RZ, RZ, R7 ;  /* 0x000000ffff067224 */ /* 0x000fe400078e0007 */
[----:B------:R-:W-:Y:S02]  /*26b40*/  IMAD.MOV.U32 R35, RZ, RZ, R50 ;  /* 0x000000ffff237224 */ /* 0x000fe400078e0032 */
[----:B------:R-:W-:-:S07]  /*26b50*/  IMAD.MOV.U32 R7, RZ, RZ, R4 ;  /* 0x000000ffff077224 */ /* 0x000fce00078e0004 */
.L_x_49108:
[----:B------:R-:W-:Y:S05]  /*26b60*/  BSYNC B1 ;  /* 0x0000000000017941 */ /* 0x000fea0003800000 */
.L_x_49106:
        /* <DEDUP_REMOVED lines=9> */
.L_x_49110:
[----:B------:R-:W-:Y:S02]  /*26c00*/  IMAD.MOV.U32 R37, RZ, RZ, R48 ;  /* 0x000000ffff257224 */ /* 0x000fe400078e0030 */
[----:B------:R-:W-:Y:S02]  /*26c10*/  IMAD.MOV.U32 R5, RZ, RZ, R6 ;  /* 0x000000ffff057224 */ /* 0x000fe400078e0006 */
[----:B------:R-:W-:Y:S02]  /*26c20*/  IMAD.MOV.U32 R48, RZ, RZ, R39 ;  /* 0x000000ffff307224 */ /* 0x000fe400078e0027 */
[----:B------:R-:W-:-:S07]  /*26c30*/  IMAD.MOV.U32 R6, RZ, RZ, R3 ;  /* 0x000000ffff067224 */ /* 0x000fce00078e0003 */
.L_x_49111:
[----:B------:R-:W-:Y:S05]  /*26c40*/  BSYNC B1 ;  /* 0x0000000000017941 */ /* 0x000fea0003800000 */
.L_x_49109:
        /* <DEDUP_REMOVED lines=9> */
.L_x_49113:
[----:B------:R-:W-:Y:S02]  /*26ce0*/  IMAD.MOV.U32 R50, RZ, RZ, R37 ;  /* 0x000000ffff327224 */ /* 0x000fe400078e0025 */
[----:B------:R-:W-:Y:S02]  /*26cf0*/  IMAD.MOV.U32 R4, RZ, RZ, R5 ;  /* 0x000000ffff047224 */ /* 0x000fe400078e0005 */
[----:B------:R-:W-:Y:S02]  /*26d00*/  IMAD.MOV.U32 R37, RZ, RZ, R56 ;  /* 0x000000ffff257224 */ /* 0x000fe400078e0038 */
[----:B------:R-:W-:-:S07]  /*26d10*/  IMAD.MOV.U32 R5, RZ, RZ, R2 ;  /* 0x000000ffff057224 */ /* 0x000fce00078e0002 */
.L_x_49114:
[----:B------:R-:W-:Y:S05]  /*26d20*/  BSYNC B1 ;  /* 0x0000000000017941 */ /* 0x000fea0003800000 */
.L_x_49112:
        /* <DEDUP_REMOVED lines=9> */
.L_x_49116:
[----:B------:R-:W-:Y:S02]  /*26dc0*/  IMAD.MOV.U32 R3, RZ, RZ, R50 ;  /* 0x000000ffff037224 */ /* 0x000fe400078e0032 */
[----:B------:R-:W-:Y:S02]  /*26dd0*/  IMAD.MOV.U32 R2, RZ, RZ, R4 ;  /* 0x000000ffff027224 */ /* 0x000fe400078e0004 */
[----:B------:R-:W-:Y:S02]  /*26de0*/  IMAD.MOV.U32 R50, RZ, RZ, R47 ;  /* 0x000000ffff327224 */ /* 0x000fe400078e002f */
[----:B------:R-:W-:-:S07]  /*26df0*/  IMAD.MOV.U32 R4, RZ, RZ, R45 ;  /* 0x000000ffff047224 */ /* 0x000fce00078e002d */
.L_x_49117:
[----:B------:R-:W-:Y:S05]  /*26e00*/  BSYNC B1 ;  /* 0x0000000000017941 */ /* 0x000fea0003800000 */
.L_x_49115:
        /* <DEDUP_REMOVED lines=9> */
.L_x_49119:
[----:B------:R-:W-:Y:S02]  /*26ea0*/  IMAD.MOV.U32 R45, RZ, RZ, R3 ;  /* 0x000000ffff2d7224 */ /* 0x000fe400078e0003 */
[----:B------:R-:W-:Y:S02]  /*26eb0*/  IMAD.MOV.U32 R39, RZ, RZ, R2 ;  /* 0x000000ffff277224 */ /* 0x000fe400078e0002 */
[----:B------:R-:W-:Y:S02]  /*26ec0*/  IMAD.MOV.U32 R3, RZ, RZ, R18 ;  /* 0x000000ffff037224 */ /* 0x000fe400078e0012 */
[----:B------:R-:W-:-:S07]  /*26ed0*/  IMAD.MOV.U32 R2, RZ, RZ, R17 ;  /* 0x000000ffff027224 */ /* 0x000fce00078e0011 */
.L_x_49120:
[----:B------:R-:W-:Y:S05]  /*26ee0*/  BSYNC B1 ;  /* 0x0000000000017941 */ /* 0x000fea0003800000 */
.L_x_49118:
        /* <DEDUP_REMOVED lines=9> */
.L_x_49122:
[----:B------:R-:W-:Y:S02]  /*26f80*/  IMAD.MOV.U32 R18, RZ, RZ, R45 ;  /* 0x000000ffff127224 */ /* 0x000fe400078e002d */
[----:B------:R-:W-:Y:S02]  /*26f90*/  IMAD.MOV.U32 R17, RZ, RZ, R39 ;  /* 0x000000ffff117224 */ /* 0x000fe400078e0027 */
[----:B------:R-:W-:Y:S02]  /*26fa0*/  IMAD.MOV.U32 R45, RZ, RZ, R58 ;  /* 0x000000ffff2d7224 */ /* 0x000fe400078e003a */
[----:B------:R-:W-:-:S07]  /*26fb0*/  IMAD.MOV.U32 R39, RZ, RZ, R16 ;  /* 0x000000ffff277224 */ /* 0x000fce00078e0010 */
.L_x_49123:
[----:B------:R-:W-:Y:S05]  /*26fc0*/  BSYNC B1 ;  /* 0x0000000000017941 */ /* 0x000fea0003800000 */
.L_x_49121:
        /* <DEDUP_REMOVED lines=9> */
.L_x_49125:
[----:B------:R-:W-:Y:S02]  /*27060*/  IMAD.MOV.U32 R47, RZ, RZ, R18 ;  /* 0x000000ffff2f7224 */ /* 0x000fe400078e0012 */
[----:B------:R-:W-:Y:S02]  /*27070*/  IMAD.MOV.U32 R16, RZ, RZ, R17 ;  /* 0x000000ffff107224 */ /* 0x000fe400078e0011 */
[----:B------:R-:W-:Y:S02]  /*27080*/  IMAD.MOV.U32 R18, RZ, RZ, R15 ;  /* 0x000000ffff127224 */ /* 0x000fe400078e000f */
[----:B------:R-:W-:-:S07]  /*27090*/  IMAD.MOV.U32 R17, RZ, RZ, R14 ;  /* 0x000000ffff117224 */ /* 0x000fce00078e000e */
.L_x_49126:
[----:B------:R-:W-:Y:S05]  /*270a0*/  BSYNC B1 ;  /* 0x0000000000017941 */ /* 0x000fea0003800000 */
.L_x_49124:
        /* <DEDUP_REMOVED lines=9> */
.L_x_49128:
[----:B------:R-:W-:Y:S02]  /*27140*/  IMAD.MOV.U32 R15, RZ, RZ, R47 ;  /* 0x000000ffff0f7224 */ /* 0x000fe400078e002f */
[----:B------:R-:W-:Y:S02]  /*27150*/  IMAD.MOV.U32 R14, RZ, RZ, R16 ;  /* 0x000000ffff0e7224 */ /* 0x000fe400078e0010 */
[----:B------:R-:W-:Y:S02]  /*27160*/  IMAD.MOV.U32 R47, RZ, RZ, R60 ;  /* 0x000000ffff2f7224 */ /* 0x000fe400078e003c */
[----:B------:R-:W-:-:S07]  /*27170*/  IMAD.MOV.U32 R16, RZ, RZ, R13 ;  /* 0x000000ffff107224 */ /* 0x000fce00078e000d */
.L_x_49129:
[----:B------:R-:W-:Y:S05]  /*27180*/  BSYNC B1 ;  /* 0x0000000000017941 */ /* 0x000fea0003800000 */
.L_x_49127:
        /* <DEDUP_REMOVED lines=9> */
.L_x_49131:
[----:B------:R-:W-:Y:S02]  /*27220*/  IMAD.MOV.U32 R55, RZ, RZ, R15 ;  /* 0x000000ffff377224 */ /* 0x000fe400078e000f */
[----:B------:R-:W-:Y:S02]  /*27230*/  IMAD.MOV.U32 R13, RZ, RZ, R14 ;  /* 0x000000ffff0d7224 */ /* 0x000fe400078e000e */
[----:B------:R-:W-:Y:S02]  /*27240*/  IMAD.MOV.U32 R15, RZ, RZ, R12 ;  /* 0x000000ffff0f7224 */ /* 0x000fe400078e000c */
[----:B------:R-:W-:-:S07]  /*27250*/  IMAD.MOV.U32 R14, RZ, RZ, R11 ;  /* 0x000000ffff0e7224 */ /* 0x000fce00078e000b */
.L_x_49132:
[----:B------:R-:W-:Y:S05]  /*27260*/  BSYNC B1 ;  /* 0x0000000000017941 */ /* 0x000fea0003800000 */
.L_x_49130:
        /* <DEDUP_REMOVED lines=16> */
.L_x_49134:
[----:B------:R-:W-:Y:S02]  /*27370*/  IMAD.MOV.U32 R40, RZ, RZ, R19 ;  /* 0x000000ffff287224 */ /* 0x000fe400078e0013 */
[----:B------:R-:W-:Y:S01]  /*27380*/  IMAD.MOV.U32 R12, RZ, RZ, R71 ;  /* 0x000000ffff0c7224 */ /* 0x000fe200078e0047 */
[----:B------:R-:W-:Y:S01]  /*27390*/  MOV R71, R10 ;  /* 0x0000000a00477202 */ /* 0x000fe20000000f00 */
[----:B------:R-:W-:-:S07]  /*273a0*/  IMAD.MOV.U32 R19, RZ, RZ, R42 ;  /* 0x000000ffff137224 */ /* 0x000fce00078e002a */
.L_x_49135:
[----:B------:R-:W-:Y:S05]  /*273b0*/  BSYNC B1 ;  /* 0x0000000000017941 */ /* 0x000fea0003800000 */
.L_x_49133:
        /* <DEDUP_REMOVED lines=9> */
.L_x_49137:
[----:B------:R-:W-:Y:S02]  /*27450*/  IMAD.MOV.U32 R29, RZ, RZ, R40 ;  /* 0x000000ffff1d7224 */ /* 0x000fe400078e0028 */
[----:B------:R-:W-:Y:S01]  /*27460*/  IMAD.MOV.U32 R11, RZ, RZ, R12 ;  /* 0x000000ffff0b7224 */ /* 0x000fe200078e000c */
[----:B------:R-:W-:Y:S01]  /*27470*/  MOV R12, R31 ;  /* 0x0000001f000c7202 */ /* 0x000fe20000000f00 */
[----:B------:R-:W-:-:S07]  /*27480*/  IMAD.MOV.U32 R40, RZ, RZ, R53 ;  /* 0x000000ffff287224 */ /* 0x000fce00078e0035 */
.L_x_49138:
[----:B------:R-:W-:Y:S05]  /*27490*/  BSYNC B1 ;  /* 0x0000000000017941 */ /* 0x000fea0003800000 */
.L_x_49136:
        /* <DEDUP_REMOVED lines=9> */
.L_x_49140:
[----:B------:R-:W-:Y:S02]  /*27530*/  IMAD.MOV.U32 R42, RZ, RZ, R29 ;  /* 0x000000ffff2a7224 */ /* 0x000fe400078e001d */
[----:B------:R-:W-:Y:S01]  /*27540*/  IMAD.MOV.U32 R10, RZ, RZ, R11 ;  /* 0x000000ffff0a7224 */ /* 0x000fe200078e000b */
[----:B------:R-:W-:Y:S01]  /*27550*/  MOV R11, R8 ;  /* 0x00000008000b7202 */ /* 0x000fe20000000f00 */
[----:B------:R-:W-:-:S07]  /*27560*/  IMAD.MOV.U32 R29, RZ, RZ, R44 ;  /* 0x000000ffff1d7224 */ /* 0x000fce00078e002c */
.L_x_49141:
[----:B------:R-:W-:Y:S05]  /*27570*/  BSYNC B1 ;  /* 0x0000000000017941 */ /* 0x000fea0003800000 */
.L_x_49139:
        /* <DEDUP_REMOVED lines=9> */
.L_x_49143:
[----:B------:R-:W-:Y:S02]  /*27610*/  IMAD.MOV.U32 R53, RZ, RZ, R42 ;  /* 0x000000ffff357224 */ /* 0x000fe400078e002a */
[----:B------:R-:W-:Y:S01]  /*27620*/  IMAD.MOV.U32 R31, RZ, RZ, R10 ;  /* 0x000000ffff1f7224 */ /* 0x000fe200078e000a */
[----:B------:R-:W-:Y:S01]  /*27630*/  MOV R10, R9 ;  /* 0x00000009000a7202 */ /* 0x000fe20000000f00 */
[----:B------:R-:W-:-:S07]  /*27640*/  IMAD.MOV.U32 R42, RZ, RZ, R33 ;  /* 0x000000ffff2a7224 */ /* 0x000fce00078e0021 */
.L_x_49144:
[----:B------:R-:W-:Y:S05]  /*27650*/  BSYNC B1 ;  /* 0x0000000000017941 */ /* 0x000fea0003800000 */
.L_x_49142:
        /* <DEDUP_REMOVED lines=9> */
.L_x_49146:
[----:B------:R-:W-:Y:S02]  /*276f0*/  IMAD.MOV.U32 R44, RZ, RZ, R53 ;  /* 0x000000ffff2c7224 */ /* 0x000fe400078e0035 */
[----:B------:R-:W-:Y:S01]  /*27700*/  IMAD.MOV.U32 R8, RZ, RZ, R31 ;  /* 0x000000ffff087224 */ /* 0x000fe200078e001f */
[----:B------:R-:W-:Y:S01]  /*27710*/  MOV R31, R46 ;  /* 0x0000002e001f7202 */ /* 0x000fe20000000f00 */
[----:B------:R-:W-:-:S07]  /*27720*/  IMAD.MOV.U32 R53, RZ, RZ, R62 ;  /* 0x000000ffff357224 */ /* 0x000fce00078e003e */
.L_x_49147:
[----:B------:R-:W-:Y:S05]  /*27730*/  BSYNC B1 ;  /* 0x0000000000017941 */ /* 0x000fea0003800000 */
.L_x_49145:
        /* <DEDUP_REMOVED lines=9> */
.L_x_49149:
[----:B------:R-:W-:Y:S02]  /*277d0*/  IMAD.MOV.U32 R33, RZ, RZ, R44 ;  /* 0x000000ffff217224 */ /* 0x000fe400078e002c */
[----:B------:R-:W-:Y:S01]  /*277e0*/  IMAD.MOV.U32 R9, RZ, RZ, R8 ;  /* 0x000000ffff097224 */ /* 0x000fe200078e0008 */
[----:B------:R-:W-:Y:S01]  /*277f0*/  MOV R8, R7 ;  /* 0x0000000700087202 */ /* 0x000fe20000000f00 */
[----:B------:R-:W-:-:S07]  /*27800*/  IMAD.MOV.U32 R44, RZ, RZ, R35 ;  /* 0x000000ffff2c7224 */ /* 0x000fce00078e0023 */
.L_x_49150:
[----:B------:R-:W-:Y:S05]  /*27810*/  BSYNC B1 ;  /* 0x0000000000017941 */ /* 0x000fea0003800000 */
.L_x_49148:
        /* <DEDUP_REMOVED lines=9> */
.L_x_49152:
[----:B------:R-:W-:Y:S02]  /*278b0*/  IMAD.MOV.U32 R56, RZ, RZ, R33 ;  /* 0x000000ffff387224 */ /* 0x000fe400078e0021 */
[----:B------:R-:W-:Y:S01]  /*278c0*/  IMAD.MOV.U32 R46, RZ, RZ, R9 ;  /* 0x000000ffff2e7224 */ /* 0x000fe200078e0009 */
[----:B------:R-:W-:Y:S01]  /*278d0*/  MOV R9, R6 ;  /* 0x0000000600097202 */ /* 0x000fe20000000f00 */
[----:B------:R-:W-:-:S07]  /*278e0*/  IMAD.MOV.U32 R33, RZ, RZ, R48 ;  /* 0x000000ffff217224 */ /* 0x000fce00078e0030 */
.L_x_49153:
[----:B------:R-:W-:Y:S05]  /*278f0*/  BSYNC B1 ;  /* 0x0000000000017941 */ /* 0x000fea0003800000 */
.L_x_49151:
        /* <DEDUP_REMOVED lines=9> */
.L_x_49155:
[----:B------:R-:W-:Y:S02]  /*27990*/  IMAD.MOV.U32 R35, RZ, RZ, R56 ;  /* 0x000000ffff237224 */ /* 0x000fe400078e0038 */
[----:B------:R-:W-:Y:S01]  /*279a0*/  IMAD.MOV.U32 R7, RZ, RZ, R46 ;  /* 0x000000ffff077224 */ /* 0x000fe200078e002e */
[----:B------:R-:W-:Y:S01]  /*279b0*/  MOV R46, R5 ;  /* 0x00000005002e7202 */ /* 0x000fe20000000f00 */
[----:B------:R-:W-:-:S07]  /*279c0*/  IMAD.MOV.U32 R56, RZ, RZ, R37 ;  /* 0x000000ffff387224 */ /* 0x000fce00078e0025 */
.L_x_49156:
[----:B------:R-:W-:Y:S05]  /*279d0*/  BSYNC B1 ;  /* 0x0000000000017941 */ /* 0x000fea0003800000 */
.L_x_49154:
        /* <DEDUP_REMOVED lines=9> */
.L_x_49158:
[----:B------:R-:W-:Y:S02]  /*27a70*/  IMAD.MOV.U32 R6, RZ, RZ, R35 ;  /* 0x000000ffff067224 */ /* 0x000fe400078e0023 */
[----:B------:R-:W-:Y:S01]  /*27a80*/  IMAD.MOV.U32 R5, RZ, RZ, R7 ;  /* 0x000000ffff057224 */ /* 0x000fe200078e0007 */
[----:B------:R-:W-:Y:S01]  /*27a90*/  MOV R7, R4 ;  /* 0x0000000400077202 */ /* 0x000fe20000000f00 */
[----:B------:R-:W-:-:S07]  /*27aa0*/  IMAD.MOV.U32 R35, RZ, RZ, R50 ;  /* 0x000000ffff237224 */ /* 0x000fce00078e0032 */
.L_x_49159:
[----:B------:R-:W-:Y:S05]  /*27ab0*/  BSYNC B1 ;  /* 0x0000000000017941 */ /* 0x000fea0003800000 */
.L_x_49157:
        /* <DEDUP_REMOVED lines=9> */
.L_x_49161:
[----:B------:R-:W-:Y:S02]  /*27b50*/  IMAD.MOV.U32 R48, RZ, RZ, R6 ;  /* 0x000000ffff307224 */ /* 0x000fe400078e0006 */
[----:B------:R-:W-:Y:S01]  /*27b60*/  IMAD.MOV.U32 R4, RZ, RZ, R5 ;  /* 0x000000ffff047224 */ /* 0x000fe200078e0005 */
[----:B------:R-:W-:Y:S01]  /*27b70*/  MOV R5, R2 ;  /* 0x0000000200057202 */ /* 0x000fe20000000f00 */
[----:B------:R-:W-:-:S07]  /*27b80*/  IMAD.MOV.U32 R6, RZ, RZ, R3 ;  /* 0x000000ffff067224 */ /* 0x000fce00078e0003 */
.L_x_49162:
[----:B------:R-:W-:Y:S05]  /*27b90*/  BSYNC B1 ;  /* 0x0000000000017941 */ /* 0x000fea0003800000 */
.L_x_49160:
        /* <DEDUP_REMOVED lines=9> */
.L_x_49164:
[----:B------:R-:W-:Y:S02]  /*27c30*/  IMAD.MOV.U32 R3, RZ, RZ, R48 ;  /* 0x000000ffff037224 */ /* 0x000fe400078e0030 */
[----:B------:R-:W-:Y:S01]  /*27c40*/  IMAD.MOV.U32 R2, RZ, RZ, R4 ;  /* 0x000000ffff027224 */ /* 0x000fe200078e0004 */
[----:B------:R-:W-:Y:S01]  /*27c50*/  MOV R4, R39 ;  /* 0x0000002700047202 */ /* 0x000fe20000000f00 */
[----:B------:R-:W-:-:S07]  /*27c60*/  IMAD.MOV.U32 R48, RZ, RZ, R45 ;  /* 0x000000ffff307224 */ /* 0x000fce00078e002d */
.L_x_49165:
[----:B------:R-:W-:Y:S05]  /*27c70*/  BSYNC B1 ;  /* 0x0000000000017941 */ /* 0x000fea0003800000 */
.L_x_49163:
        /* <DEDUP_REMOVED lines=9> */
.L_x_49167:
[----:B------:R-:W-:Y:S02]  /*27d10*/  IMAD.MOV.U32 R50, RZ, RZ, R3 ;  /* 0x000000ffff327224 */ /* 0x000fe400078e0003 */
[----:B------:R-:W-:Y:S01]  /*27d20*/  IMAD.MOV.U32 R37, RZ, RZ, R2 ;  /* 0x000000ffff257224 */ /* 0x000fe200078e0002 */
[----:B------:R-:W-:Y:S01]  /*27d30*/  MOV R2, R17 ;  /* 0x0000001100027202 */ /* 0x000fe20000000f00 */
[----:B------:R-:W-:-:S07]  /*27d40*/  IMAD.MOV.U32 R3, RZ, RZ, R18 ;  /* 0x000000ffff037224 */ /* 0x000fce00078e0012 */
.L_x_49168:
[----:B------:R-:W-:Y:S05]  /*27d50*/  BSYNC B1 ;  /* 0x0000000000017941 */ /* 0x000fea0003800000 */
.L_x_49166:
        /* <DEDUP_REMOVED lines=9> */
.L_x_49170:
[----:B------:R-:W-:Y:S02]  /*27df0*/  IMAD.MOV.U32 R18, RZ, RZ, R50 ;  /* 0x000000ffff127224 */ /* 0x000fe400078e0032 */
[----:B------:R-:W-:Y:S01]  /*27e00*/  IMAD.MOV.U32 R17, RZ, RZ, R37 ;  /* 0x000000ffff117224 */ /* 0x000fe200078e0025 */
[----:B------:R-:W-:Y:S01]  /*27e10*/  MOV R37, R16 ;  /* 0x0000001000257202 */ /* 0x000fe20000000f00 */
[----:B------:R-:W-:-:S07]  /*27e20*/  IMAD.MOV.U32 R50, RZ, RZ, R47 ;  /* 0x000000ffff327224 */ /* 0x000fce00078e002f */
.L_x_49171:
[----:B------:R-:W-:Y:S05]  /*27e30*/  BSYNC B1 ;  /* 0x0000000000017941 */ /* 0x000fea0003800000 */
.L_x_49169:
        /* <DEDUP_REMOVED lines=9> */
.L_x_49173:
[----:B------:R-:W-:Y:S02]  /*27ed0*/  IMAD.MOV.U32 R58, RZ, RZ, R18 ;  /* 0x000000ffff3a7224 */ /* 0x000fe400078e0012 */
[----:B------:R-:W-:Y:S01]  /*27ee0*/  IMAD.MOV.U32 R16, RZ, RZ, R17 ;  /* 0x000000ffff107224 */ /* 0x000fe200078e0011 */
[----:B------:R-:W-:Y:S01]  /*27ef0*/  MOV R17, R14 ;  /* 0x0000000e00117202 */ /* 0x000fe20000000f00 */
[----:B------:R-:W-:-:S07]  /*27f00*/  IMAD.MOV.U32 R18, RZ, RZ, R15 ;  /* 0x000000ffff127224 */ /* 0x000fce00078e000f */
.L_x_49174:
[----:B------:R-:W-:Y:S05]  /*27f10*/  BSYNC B1 ;  /* 0x0000000000017941 */ /* 0x000fea0003800000 */
.L_x_49172:
        /* <DEDUP_REMOVED lines=9> */
.L_x_49176:
[----:B------:R-:W-:Y:S02]  /*27fb0*/  IMAD.MOV.U32 R15, RZ, RZ, R58 ;  /* 0x000000ffff0f7224 */ /* 0x000fe400078e003a */
[----:B------:R-:W-:Y:S01]  /*27fc0*/  IMAD.MOV.U32 R14, RZ, RZ, R16 ;  /* 0x000000ffff0e7224 */ /* 0x000fe200078e0010 */
[----:B------:R-:W-:Y:S01]  /*27fd0*/  MOV R16, R13 ;  /* 0x0000000d00107202 */ /* 0x000fe20000000f00 */
[----:B------:R-:W-:-:S07]  /*27fe0*/  IMAD.MOV.U32 R58, RZ, RZ, R55 ;  /* 0x000000ffff3a7224 */ /* 0x000fce00078e0037 */
.L_x_49177:
[----:B------:R-:W-:Y:S05]  /*27ff0*/  BSYNC B1 ;  /* 0x0000000000017941 */ /* 0x000fea0003800000 */
.L_x_49175:
        /* <DEDUP_REMOVED lines=16> */
.L_x_49179:
[----:B------:R-:W-:Y:S01]  /*28100*/  IMAD.MOV.U32 R60, RZ, RZ, R19 ;  /* 0x000000ffff3c7224 */ /* 0x000fe200078e0013 */
[----:B------:R-:W-:Y:S01]  /*28110*/  MOV R38, R71 ;  /* 0x0000004700267202 */ /* 0x000fe20000000f00 */
[----:B------:R-:W-:Y:S02]  /*28120*/  IMAD.MOV.U32 R19, RZ, RZ, R40 ;  /* 0x000000ffff137224 */ /* 0x000fe400078e0028 */
[----:B------:R-:W-:-:S07]  /*28130*/  IMAD.MOV.U32 R71, RZ, RZ, R12 ;  /* 0x000000ffff477224 */ /* 0x000fce00078e000c */
.L_x_49180:
[----:B------:R-:W-:Y:S05]  /*28140*/  BSYNC B1 ;  /* 0x0000000000017941 */ /* 0x000fea0003800000 */
.L_x_49178:
        /* <DEDUP_REMOVED lines=9> */
.L_x_49182:
[----:B------:R-:W-:Y:S01]  /*281e0*/  IMAD.MOV.U32 R27, RZ, RZ, R60 ;  /* 0x000000ffff1b7224 */ /* 0x000fe200078e003c */
[----:B------:R-:W-:Y:S01]  /*281f0*/  MOV R13, R38 ;  /* 0x00000026000d7202 */ /* 0x000fe20000000f00 */
[----:B------:R-:W-:Y:S02]  /*28200*/  IMAD.MOV.U32 R60, RZ, RZ, R29 ;  /* 0x000000ffff3c7224 */ /* 0x000fe400078e001d */
[----:B------:R-:W-:-:S07]  /*28210*/  IMAD.MOV.U32 R38, RZ, RZ, R11 ;  /* 0x000000ffff267224 */ /* 0x000fce00078e000b */
.L_x_49183:
[----:B------:R-:W-:Y:S05]  /*28220*/  BSYNC B1 ;  /* 0x0000000000017941 */ /* 0x000fea0003800000 */
.L_x_49181:
        /* <DEDUP_REMOVED lines=9> */
.L_x_49185:
[----:B------:R-:W-:Y:S01]  /*282c0*/  IMAD.MOV.U32 R40, RZ, RZ, R27 ;  /* 0x000000ffff287224 */ /* 0x000fe200078e001b */
[----:B------:R-:W-:Y:S01]  /*282d0*/  MOV R12, R13 ;  /* 0x0000000d000c7202 */ /* 0x000fe20000000f00 */
[----:B------:R-:W-:Y:S02]  /*282e0*/  IMAD.MOV.U32 R27, RZ, RZ, R42 ;  /* 0x000000ffff1b7224 */ /* 0x000fe400078e002a */
[----:B------:R-:W-:-:S07]  /*282f0*/  IMAD.MOV.U32 R13, RZ, RZ, R10 ;  /* 0x000000ffff0d7224 */ /* 0x000fce00078e000a */
.L_x_49186:
[----:B------:R-:W-:Y:S05]  /*28300*/  BSYNC B1 ;  /* 0x0000000000017941 */ /* 0x000fea0003800000 */
.L_x_49184:
        /* <DEDUP_REMOVED lines=9> */
.L_x_49188:
[----:B------:R-:W-:Y:S01]  /*283a0*/  IMAD.MOV.U32 R29, RZ, RZ, R40 ;  /* 0x000000ffff1d7224 */ /* 0x000fe200078e0028 */
[----:B------:R-:W-:Y:S01]  /*283b0*/  MOV R11, R12 ;  /* 0x0000000c000b7202 */ /* 0x000fe20000000f00 */
[----:B------:R-:W-:Y:S02]  /*283c0*/  IMAD.MOV.U32 R40, RZ, RZ, R53 ;  /* 0x000000ffff287224 */ /* 0x000fe400078e0035 */
[----:B------:R-:W-:-:S07]  /*283d0*/  IMAD.MOV.U32 R12, RZ, RZ, R31 ;  /* 0x000000ffff0c7224 */ /* 0x000fce00078e001f */
.L_x_49189:
[----:B------:R-:W-:Y:S05]  /*283e0*/  BSYNC B1 ;  /* 0x0000000000017941 */ /* 0x000fea0003800000 */
.L_x_49187:
        /* <DEDUP_REMOVED lines=9> */
.L_x_49191:
[----:B------:R-:W-:Y:S01]  /*28480*/  IMAD.MOV.U32 R42, RZ, RZ, R29 ;  /* 0x000000ffff2a7224 */ /* 0x000fe200078e001d */
[----:B------:R-:W-:Y:S01]  /*28490*/  MOV R10, R11 ;  /* 0x0000000b000a7202 */ /* 0x000fe20000000f00 */
[----:B------:R-:W-:Y:S02]  /*284a0*/  IMAD.MOV.U32 R29, RZ, RZ, R44 ;  /* 0x000000ffff1d7224 */ /* 0x000fe400078e002c */
[----:B------:R-:W-:-:S07]  /*284b0*/  IMAD.MOV.U32 R11, RZ, RZ, R8 ;  /* 0x000000ffff0b7224 */ /* 0x000fce00078e0008 */
.L_x_49192:
[----:B------:R-:W-:Y:S05]  /*284c0*/  BSYNC B1 ;  /* 0x0000000000017941 */ /* 0x000fea0003800000 */
.L_x_49190:
        /* <DEDUP_REMOVED lines=9> */
.L_x_49194:
[----:B------:R-:W-:Y:S01]  /*28560*/  IMAD.MOV.U32 R39, RZ, RZ, R42 ;  /* 0x000000ffff277224 */ /* 0x000fe200078e002a */
[----:B------:R-:W-:Y:S01]  /*28570*/  MOV R31, R10 ;  /* 0x0000000a001f7202 */ /* 0x000fe20000000f00 */
[----:B------:R-:W-:Y:S02]  /*28580*/  IMAD.MOV.U32 R42, RZ, RZ, R33 ;  /* 0x000000ffff2a7224 */ /* 0x000fe400078e0021 */
[----:B------:R-:W-:-:S07]  /*28590*/  IMAD.MOV.U32 R10, RZ, RZ, R9 ;  /* 0x000000ffff0a7224 */ /* 0x000fce00078e0009 */
.L_x_49195:
[----:B------:R-:W-:Y:S05]  /*285a0*/  BSYNC B1 ;  /* 0x0000000000017941 */ /* 0x000fea0003800000 */
.L_x_49193:
        /* <DEDUP_REMOVED lines=9> */
.L_x_49197:
[----:B------:R-:W-:Y:S01]  /*28640*/  IMAD.MOV.U32 R44, RZ, RZ, R39 ;  /* 0x000000ffff2c7224 */ /* 0x000fe200078e0027 */
[----:B------:R-:W-:Y:S01]  /*28650*/  MOV R8, R31 ;  /* 0x0000001f00087202 */ /* 0x000fe20000000f00 */
[----:B------:R-:W-:Y:S02]  /*28660*/  IMAD.MOV.U32 R39, RZ, RZ, R56 ;  /* 0x000000ffff277224 */ /* 0x000fe400078e0038 */
[----:B------:R-:W-:-:S07]  /*28670*/  IMAD.MOV.U32 R31, RZ, RZ, R46 ;  /* 0x000000ffff1f7224 */ /* 0x000fce00078e002e */
.L_x_49198:
[----:B------:R-:W-:Y:S05]  /*28680*/  BSYNC B1 ;  /* 0x0000000000017941 */ /* 0x000fea0003800000 */
.L_x_49196:
        /* <DEDUP_REMOVED lines=9> */
.L_x_49200:
[----:B------:R-:W-:Y:S01]  /*28720*/  IMAD.MOV.U32 R9, RZ, RZ, R44 ;  /* 0x000000ffff097224 */ /* 0x000fe200078e002c */
[----:B------:R-:W-:Y:S01]  /*28730*/  MOV R46, R8 ;  /* 0x00000008002e7202 */ /* 0x000fe20000000f00 */
[----:B------:R-:W-:Y:S02]  /*28740*/  IMAD.MOV.U32 R44, RZ, RZ, R35 ;  /* 0x000000ffff2c7224 */ /* 0x000fe400078e0023 */
[----:B------:R-:W-:-:S07]  /*28750*/  IMAD.MOV.U32 R8, RZ, RZ, R7 ;  /* 0x000000ffff087224 */ /* 0x000fce00078e0007 */
.L_x_49201:
[----:B------:R-:W-:Y:S05]  /*28760*/  BSYNC B1 ;  /* 0x0000000000017941 */ /* 0x000fea0003800000 */
.L_x_49199:
        /* <DEDUP_REMOVED lines=9> */
.L_x_49203:
[----:B------:R-:W-:Y:S01]  /*28800*/  IMAD.MOV.U32 R33, RZ, RZ, R9 ;  /* 0x000000ffff217224 */ /* 0x000fe200078e0009 */
[----:B------:R-:W-:Y:S01]  /*28810*/  MOV R7, R46 ;  /* 0x0000002e00077202 */ /* 0x000fe20000000f00 */
[----:B------:R-:W-:Y:S02]  /*28820*/  IMAD.MOV.U32 R9, RZ, RZ, R6 ;  /* 0x000000ffff097224 */ /* 0x000fe400078e0006 */
[----:B------:R-:W-:-:S07]  /*28830*/  IMAD.MOV.U32 R46, RZ, RZ, R5 ;  /* 0x000000ffff2e7224 */ /* 0x000fce00078e0005 */
.L_x_49204:
[----:B------:R-:W-:Y:S05]  /*28840*/  BSYNC B1 ;  /* 0x0000000000017941 */ /* 0x000fea0003800000 */
.L_x_49202:
        /* <DEDUP_REMOVED lines=9> */
.L_x_49206:
[----:B------:R-:W-:Y:S01]  /*288e0*/  IMAD.MOV.U32 R6, RZ, RZ, R33 ;  /* 0x000000ffff067224 */ /* 0x000fe200078e0021 */
[----:B------:R-:W-:Y:S01]  /*288f0*/  MOV R5, R7 ;  /* 0x0000000700057202 */ /* 0x000fe20000000f00 */
[----:B------:R-:W-:Y:S02]  /*28900*/  IMAD.MOV.U32 R33, RZ, RZ, R48 ;  /* 0x000000ffff217224 */ /* 0x000fe400078e0030 */
[----:B------:R-:W-:-:S07]  /*28910*/  IMAD.MOV.U32 R7, RZ, RZ, R4 ;  /* 0x000000ffff077224 */ /* 0x000fce00078e0004 */
.L_x_49207:
[----:B------:R-:W-:Y:S05]  /*28920*/  BSYNC B1 ;  /* 0x0000000000017941 */ /* 0x000fea0003800000 */
.L_x_49205:
        /* <DEDUP_REMOVED lines=9> */
.L_x_49209:
[----:B------:R-:W-:Y:S01]  /*289c0*/  IMAD.MOV.U32 R35, RZ, RZ, R6 ;  /* 0x000000ffff237224 */ /* 0x000fe200078e0006 */
[----:B------:R-:W-:Y:S01]  /*289d0*/  MOV R4, R5 ;  /* 0x0000000500047202 */ /* 0x000fe20000000f00 */
[----:B------:R-:W-:Y:S02]  /*289e0*/  IMAD.MOV.U32 R6, RZ, RZ, R3 ;  /* 0x000000ffff067224 */ /* 0x000fe400078e0003 */
[----:B------:R-:W-:-:S07]  /*289f0*/  IMAD.MOV.U32 R5, RZ, RZ, R2 ;  /* 0x000000ffff057224 */ /* 0x000fce00078e0002 */
.L_x_49210:
[----:B------:R-:W-:Y:S05]  /*28a00*/  BSYNC B1 ;  /* 0x0000000000017941 */ /* 0x000fea0003800000 */
.L_x_49208:
        /* <DEDUP_REMOVED lines=9> */
.L_x_49212:
[----:B------:R-:W-:Y:S01]  /*28aa0*/  IMAD.MOV.U32 R3, RZ, RZ, R35 ;  /* 0x000000ffff037224 */ /* 0x000fe200078e0023 */
[----:B------:R-:W-:Y:S01]  /*28ab0*/  MOV R2, R4 ;  /* 0x0000000400027202 */ /* 0x000fe20000000f00 */
[----:B------:R-:W-:Y:S02]  /*28ac0*/  IMAD.MOV.U32 R35, RZ, RZ, R50 ;  /* 0x000000ffff237224 */ /* 0x000fe400078e0032 */
[----:B------:R-:W-:-:S07]  /*28ad0*/  IMAD.MOV.U32 R4, RZ, RZ, R37 ;  /* 0x000000ffff047224 */ /* 0x000fce00078e0025 */
.L_x_49213:
[----:B------:R-:W-:Y:S05]  /*28ae0*/  BSYNC B1 ;  /* 0x0000000000017941 */ /* 0x000fea0003800000 */
.L_x_49211:
        /* <DEDUP_REMOVED lines=9> */
.L_x_49215:
[----:B------:R-:W-:Y:S01]  /*28b80*/  IMAD.MOV.U32 R45, RZ, RZ, R3 ;  /* 0x000000ffff2d7224 */ /* 0x000fe200078e0003 */
[----:B------:R-:W-:Y:S01]  /*28b90*/  MOV R37, R2 ;  /* 0x0000000200257202 */ /* 0x000fe20000000f00 */
[----:B------:R-:W-:Y:S02]  /*28ba0*/  IMAD.MOV.U32 R3, RZ, RZ, R18 ;  /* 0x000000ffff037224 */ /* 0x000fe400078e0012 */
[----:B------:R-:W-:-:S07]  /*28bb0*/  IMAD.MOV.U32 R2, RZ, RZ, R17 ;  /* 0x000000ffff027224 */ /* 0x000fce00078e0011 */
.L_x_49216:
[----:B------:R-:W-:Y:S05]  /*28bc0*/  BSYNC B1 ;  /* 0x0000000000017941 */ /* 0x000fea0003800000 */
.L_x_49214:
        /* <DEDUP_REMOVED lines=9> */
.L_x_49218:
[----:B------:R-:W-:Y:S01]  /*28c60*/  IMAD.MOV.U32 R18, RZ, RZ, R45 ;  /* 0x000000ffff127224 */ /* 0x000fe200078e002d */
[----:B------:R-:W-:Y:S01]  /*28c70*/  MOV R17, R37 ;  /* 0x0000002500117202 */ /* 0x000fe20000000f00 */
[----:B------:R-:W-:Y:S02]  /*28c80*/  IMAD.MOV.U32 R45, RZ, RZ, R58 ;  /* 0x000000ffff2d7224 */ /* 0x000fe400078e003a */
[----:B------:R-:W-:-:S07]  /*28c90*/  IMAD.MOV.U32 R37, RZ, RZ, R16 ;  /* 0x000000ffff257224 */ /* 0x000fce00078e0010 */
.L_x_49219:
[----:B------:R-:W-:Y:S05]  /*28ca0*/  BSYNC B1 ;  /* 0x0000000000017941 */ /* 0x000fea0003800000 */
.L_x_49217:
        /* <DEDUP_REMOVED lines=9> */
.L_x_49221:
[----:B------:R-:W-:Y:S01]  /*28d40*/  IMAD.MOV.U32 R47, RZ, RZ, R18 ;  /* 0x000000ffff2f7224 */ /* 0x000fe200078e0012 */
[----:B------:R-:W-:Y:S01]  /*28d50*/  MOV R16, R17 ;  /* 0x0000001100107202 */ /* 0x000fe20000000f00 */
[----:B------:R-:W-:Y:S02]  /*28d60*/  IMAD.MOV.U32 R18, RZ, RZ, R15 ;  /* 0x000000ffff127224 */ /* 0x000fe400078e000f */
[----:B------:R-:W-:-:S07]  /*28d70*/  IMAD.MOV.U32 R17, RZ, RZ, R14 ;  /* 0x000000ffff117224 */ /* 0x000fce00078e000e */
.L_x_49222:
[----:B------:R-:W-:Y:S05]  /*28d80*/  BSYNC B1 ;  /* 0x0000000000017941 */ /* 0x000fea0003800000 */
.L_x_49220:
        /* <DEDUP_REMOVED lines=16> */
.L_x_49224:
[----:B------:R-:W-:Y:S02]  /*28e90*/  IMAD.MOV.U32 R36, RZ, RZ, R19 ;  /* 0x000000ffff247224 */ /* 0x000fe400078e0013 */
[----:B------:R-:W-:Y:S02]  /*28ea0*/  IMAD.MOV.U32 R14, RZ, RZ, R71 ;  /* 0x000000ffff0e7224 */ /* 0x000fe400078e0047 */
[----:B------:R-:W-:Y:S02]  /*28eb0*/  IMAD.MOV.U32 R19, RZ, RZ, R60 ;  /* 0x000000ffff137224 */ /* 0x000fe400078e003c */
[----:B------:R-:W-:-:S07]  /*28ec0*/  IMAD.MOV.U32 R71, RZ, RZ, R38 ;  /* 0x000000ffff477224 */ /* 0x000fce00078e0026 */
.L_x_49225:
[----:B------:R-:W-:Y:S05]  /*28ed0*/  BSYNC B1 ;  /* 0x0000000000017941 */ /* 0x000fea0003800000 */
.L_x_49223:
        /* <DEDUP_REMOVED lines=9> */
.L_x_49227:
[----:B------:R-:W-:Y:S02]  /*28f70*/  IMAD.MOV.U32 R25, RZ, RZ, R36 ;  /* 0x000000ffff197224 */ /* 0x000fe400078e0024 */
[----:B------:R-:W-:Y:S02]  /*28f80*/  IMAD.MOV.U32 R15, RZ, RZ, R14 ;  /* 0x000000ffff0f7224 */ /* 0x000fe400078e000e */
[----:B------:R-:W-:Y:S02]  /*28f90*/  IMAD.MOV.U32 R36, RZ, RZ, R27 ;  /* 0x000000ffff247224 */ /* 0x000fe400078e001b */
[----:B------:R-:W-:-:S07]  /*28fa0*/  IMAD.MOV.U32 R14, RZ, RZ, R13 ;  /* 0x000000ffff0e7224 */ /* 0x000fce00078e000d */
.L_x_49228:
[----:B------:R-:W-:Y:S05]  /*28fb0*/  BSYNC B1 ;  /* 0x0000000000017941 */ /* 0x000fea0003800000 */
.L_x_49226:
        /* <DEDUP_REMOVED lines=9> */
.L_x_49230:
[----:B------:R-:W-:Y:S02]  /*29050*/  IMAD.MOV.U32 R48, RZ, RZ, R25 ;  /* 0x000000ffff307224 */ /* 0x000fe400078e0019 */
[----:B------:R-:W-:Y:S02]  /*29060*/  IMAD.MOV.U32 R38, RZ, RZ, R15 ;  /* 0x000000ffff267224 */ /* 0x000fe400078e000f */
[----:B------:R-:W-:Y:S02]  /*29070*/  IMAD.MOV.U32 R25, RZ, RZ, R40 ;  /* 0x000000ffff197224 */ /* 0x000fe400078e0028 */
[----:B------:R-:W-:-:S07]  /*29080*/  IMAD.MOV.U32 R15, RZ, RZ, R12 ;  /* 0x000000ffff0f7224 */ /* 0x000fce00078e000c */
.L_x_49231:
[----:B------:R-:W-:Y:S05]  /*29090*/  BSYNC B1 ;  /* 0x0000000000017941 */ /* 0x000fea0003800000 */
.L_x_49229:
        /* <DEDUP_REMOVED lines=9> */
.L_x_49233:
[----:B------:R-:W-:Y:S02]  /*29130*/  IMAD.MOV.U32 R27, RZ, RZ, R48 ;  /* 0x000000ffff1b7224 */ /* 0x000fe400078e0030 */
[----:B------:R-:W-:Y:S02]  /*29140*/  IMAD.MOV.U32 R13, RZ, RZ, R38 ;  /* 0x000000ffff0d7224 */ /* 0x000fe400078e0026 */
[----:B------:R-:W-:Y:S02]  /*29150*/  IMAD.MOV.U32 R48, RZ, RZ, R29 ;  /* 0x000000ffff307224 */ /* 0x000fe400078e001d */
[----:B------:R-:W-:-:S07]  /*29160*/  IMAD.MOV.U32 R38, RZ, RZ, R11 ;  /* 0x000000ffff267224 */ /* 0x000fce00078e000b */
.L_x_49234:
[----:B------:R-:W-:Y:S05]  /*29170*/  BSYNC B1 ;  /* 0x0000000000017941 */ /* 0x000fea0003800000 */
.L_x_49232:
        /* <DEDUP_REMOVED lines=9> */
.L_x_49236:
[----:B------:R-:W-:Y:S02]  /*29210*/  IMAD.MOV.U32 R40, RZ, RZ, R27 ;  /* 0x000000ffff287224 */ /* 0x000fe400078e001b */
[----:B------:R-:W-:Y:S02]  /*29220*/  IMAD.MOV.U32 R12, RZ, RZ, R13 ;  /* 0x000000ffff0c7224 */ /* 0x000fe400078e000d */
[----:B------:R-:W-:Y:S02]  /*29230*/  IMAD.MOV.U32 R27, RZ, RZ, R42 ;  /* 0x000000ffff1b7224 */ /* 0x000fe400078e002a */
[----:B------:R-:W-:-:S07]  /*29240*/  IMAD.MOV.U32 R13, RZ, RZ, R10 ;  /* 0x000000ffff0d7224 */ /* 0x000fce00078e000a */
.L_x_49237:
[----:B------:R-:W-:Y:S05]  /*29250*/  BSYNC B1 ;  /* 0x0000000000017941 */ /* 0x000fea0003800000 */
.L_x_49235:
        /* <DEDUP_REMOVED lines=9> */
.L_x_49239:
[----:B------:R-:W-:Y:S02]  /*292f0*/  IMAD.MOV.U32 R29, RZ, RZ, R40 ;  /* 0x000000ffff1d7224 */ /* 0x000fe400078e0028 */
[----:B------:R-:W-:Y:S02]  /*29300*/  IMAD.MOV.U32 R11, RZ, RZ, R12 ;  /* 0x000000ffff0b7224 */ /* 0x000fe400078e000c */
[----:B------:R-:W-:Y:S02]  /*29310*/  IMAD.MOV.U32 R40, RZ, RZ, R39 ;  /* 0x000000ffff287224 */ /* 0x000fe400078e0027 */
[----:B------:R-:W-:-:S07]  /*29320*/  IMAD.MOV.U32 R12, RZ, RZ, R31 ;  /* 0x000000ffff0c7224 */ /* 0x000fce00078e001f */
.L_x_49240:
[----:B------:R-:W-:Y:S05]  /*29330*/  BSYNC B1 ;  /* 0x0000000000017941 */ /* 0x000fea0003800000 */
.L_x_49238:
        /* <DEDUP_REMOVED lines=9> */
.L_x_49242:
[----:B------:R-:W-:Y:S02]  /*293d0*/  IMAD.MOV.U32 R10, RZ, RZ, R29 ;  /* 0x000000ffff0a7224 */ /* 0x000fe400078e001d */
[----:B------:R-:W-:Y:S02]  /*293e0*/  IMAD.MOV.U32 R31, RZ, RZ, R11 ;  /* 0x000000ffff1f7224 */ /* 0x000fe400078e000b */
[----:B------:R-:W-:Y:S02]  /*293f0*/  IMAD.MOV.U32 R29, RZ, RZ, R44 ;  /* 0x000000ffff1d7224 */ /* 0x000fe400078e002c */
[----:B------:R-:W-:-:S07]  /*29400*/  IMAD.MOV.U32 R11, RZ, RZ, R8 ;  /* 0x000000ffff0b7224 */ /* 0x000fce00078e0008 */
.L_x_49243:
[----:B------:R-:W-:Y:S05]  /*29410*/  BSYNC B1 ;  /* 0x0000000000017941 */ /* 0x000fea0003800000 */
.L_x_49241:
        /* <DEDUP_REMOVED lines=9> */
.L_x_49245:
[----:B------:R-:W-:Y:S02]  /*294b0*/  IMAD.MOV.U32 R42, RZ, RZ, R10 ;  /* 0x000000ffff2a7224 */ /* 0x000fe400078e000a */
[----:B------:R-:W-:Y:S02]  /*294c0*/  IMAD.MOV.U32 R8, RZ, RZ, R31 ;  /* 0x000000ffff087224 */ /* 0x000fe400078e001f */
[----:B------:R-:W-:Y:S02]  /*294d0*/  IMAD.MOV.U32 R10, RZ, RZ, R9 ;  /* 0x000000ffff0a7224 */ /* 0x000fe400078e0009 */
[----:B------:R-:W-:-:S07]  /*294e0*/  IMAD.MOV.U32 R31, RZ, RZ, R46 ;  /* 0x000000ffff1f7224 */ /* 0x000fce00078e002e */
.L_x_49246:
[----:B------:R-:W-:Y:S05]  /*294f0*/  BSYNC B1 ;  /* 0x0000000000017941 */ /* 0x000fea0003800000 */
.L_x_49244:
        /* <DEDUP_REMOVED lines=9> */
.L_x_49248:
[----:B------:R-:W-:Y:S02]  /*29590*/  IMAD.MOV.U32 R9, RZ, RZ, R42 ;  /* 0x000000ffff097224 */ /* 0x000fe400078e002a */
[----:B------:R-:W-:Y:S02]  /*295a0*/  IMAD.MOV.U32 R44, RZ, RZ, R8 ;  /* 0x000000ffff2c7224 */ /* 0x000fe400078e0008 */
[----:B------:R-:W-:Y:S02]  /*295b0*/  IMAD.MOV.U32 R42, RZ, RZ, R33 ;  /* 0x000000ffff2a7224 */ /* 0x000fe400078e0021 */
[----:B------:R-:W-:-:S07]  /*295c0*/  IMAD.MOV.U32 R8, RZ, RZ, R7 ;  /* 0x000000ffff087224 */ /* 0x000fce00078e0007 */
.L_x_49249:
[----:B------:R-:W-:Y:S05]  /*295d0*/  BSYNC B1 ;  /* 0x0000000000017941 */ /* 0x000fea0003800000 */
.L_x_49247:
        /* <DEDUP_REMOVED lines=9> */
.L_x_49251:
[----:B------:R-:W-:Y:S02]  /*29670*/  IMAD.MOV.U32 R46, RZ, RZ, R9 ;  /* 0x000000ffff2e7224 */ /* 0x000fe400078e0009 */
[----:B------:R-:W-:Y:S02]  /*29680*/  IMAD.MOV.U32 R7, RZ, RZ, R44 ;  /* 0x000000ffff077224 */ /* 0x000fe400078e002c */
[----:B------:R-:W-:Y:S02]  /*29690*/  IMAD.MOV.U32 R9, RZ, RZ, R6 ;  /* 0x000000ffff097224 */ /* 0x000fe400078e0006 */
[----:B------:R-:W-:-:S07]  /*296a0*/  IMAD.MOV.U32 R44, RZ, RZ, R5 ;  /* 0x000000ffff2c7224 */ /* 0x000fce00078e0005 */
.L_x_49252:
[----:B------:R-:W-:Y:S05]  /*296b0*/  BSYNC B1 ;  /* 0x0000000000017941 */ /* 0x000fea0003800000 */
.L_x_49250:
        /* <DEDUP_REMOVED lines=9> */
.L_x_49254:
[----:B------:R-:W-:Y:S02]  /*29750*/  IMAD.MOV.U32 R6, RZ, RZ, R46 ;  /* 0x000000ffff067224 */ /* 0x000fe400078e002e */
[----:B------:R-:W-:Y:S02]  /*29760*/  IMAD.MOV.U32 R5, RZ, RZ, R7 ;  /* 0x000000ffff057224 */ /* 0x000fe400078e0007 */
[----:B------:R-:W-:Y:S02]  /*29770*/  IMAD.MOV.U32 R46, RZ, RZ, R35 ;  /* 0x000000ffff2e7224 */ /* 0x000fe400078e0023 */
[----:B------:R-:W-:-:S07]  /*29780*/  IMAD.MOV.U32 R7, RZ, RZ, R4 ;  /* 0x000000ffff077224 */ /* 0x000fce00078e0004 */
.L_x_49255:
[----:B------:R-:W-:Y:S05]  /*29790*/  BSYNC B1 ;  /* 0x0000000000017941 */ /* 0x000fea0003800000 */
.L_x_49253:
        /* <DEDUP_REMOVED lines=9> */
.L_x_49257:
[----:B------:R-:W-:Y:S02]  /*29830*/  IMAD.MOV.U32 R50, RZ, RZ, R6 ;  /* 0x000000ffff327224 */ /* 0x000fe400078e0006 */
[----:B------:R-:W-:Y:S02]  /*29840*/  IMAD.MOV.U32 R4, RZ, RZ, R5 ;  /* 0x000000ffff047224 */ /* 0x000fe400078e0005 */
[----:B------:R-:W-:Y:S02]  /*29850*/  IMAD.MOV.U32 R6, RZ, RZ, R3 ;  /* 0x000000ffff067224 */ /* 0x000fe400078e0003 */
[----:B------:R-:W-:-:S07]  /*29860*/  IMAD.MOV.U32 R5, RZ, RZ, R2 ;  /* 0x000000ffff057224 */ /* 0x000fce00078e0002 */
.L_x_49258:
[----:B------:R-:W-:Y:S05]  /*29870*/  BSYNC B1 ;  /* 0x0000000000017941 */ /* 0x000fea0003800000 */
.L_x_49256:
        /* <DEDUP_REMOVED lines=9> */
.L_x_49260:
[----:B------:R-:W-:Y:S02]  /*29910*/  IMAD.MOV.U32 R3, RZ, RZ, R50 ;  /* 0x000000ffff037224 */ /* 0x000fe400078e0032 */
[----:B------:R-:W-:Y:S02]  /*29920*/  IMAD.MOV.U32 R2, RZ, RZ, R4 ;  /* 0x000000ffff027224 */ /* 0x000fe400078e0004 */
[----:B------:R-:W-:Y:S02]  /*29930*/  IMAD.MOV.U32 R50, RZ, RZ, R45 ;  /* 0x000000ffff327224 */ /* 0x000fe400078e002d */
[----:B------:R-:W-:-:S07]  /*29940*/  IMAD.MOV.U32 R4, RZ, RZ, R37 ;  /* 0x000000ffff047224 */ /* 0x000fce00078e0025 */
.L_x_49261:
[----:B------:R-:W-:Y:S05]  /*29950*/  BSYNC B1 ;  /* 0x0000000000017941 */ /* 0x000fea0003800000 */
.L_x_49259:
        /* <DEDUP_REMOVED lines=9> */
.L_x_49263:
[----:B------:R-:W-:Y:S02]  /*299f0*/  IMAD.MOV.U32 R56, RZ, RZ, R3 ;  /* 0x000000ffff387224 */ /* 0x000fe400078e0003 */
[----:B------:R-:W-:Y:S02]  /*29a00*/  IMAD.MOV.U32 R33, RZ, RZ, R2 ;  /* 0x000000ffff217224 */ /* 0x000fe400078e0002 */
[----:B------:R-:W-:Y:S02]  /*29a10*/  IMAD.MOV.U32 R3, RZ, RZ, R18 ;  /* 0x000000ffff037224 */ /* 0x000fe400078e0012 */
[----:B------:R-:W-:-:S07]  /*29a20*/  IMAD.MOV.U32 R2, RZ, RZ, R17 ;  /* 0x000000ffff027224 */ /* 0x000fce00078e0011 */
.L_x_49264:
[----:B------:R-:W-:Y:S05]  /*29a30*/  BSYNC B1 ;  /* 0x0000000000017941 */ /* 0x000fea0003800000 */
.L_x_49262:
        /* <DEDUP_REMOVED lines=9> */
.L_x_49266:
[----:B------:R-:W-:Y:S02]  /*29ad0*/  IMAD.MOV.U32 R18, RZ, RZ, R56 ;  /* 0x000000ffff127224 */ /* 0x000fe400078e0038 */
[----:B------:R-:W-:Y:S02]  /*29ae0*/  IMAD.MOV.U32 R17, RZ, RZ, R33 ;  /* 0x000000ffff117224 */ /* 0x000fe400078e0021 */
[----:B------:R-:W-:Y:S02]  /*29af0*/  IMAD.MOV.U32 R56, RZ, RZ, R47 ;  /* 0x000000ffff387224 */ /* 0x000fe400078e002f */
[----:B------:R-:W-:-:S07]  /*29b00*/  IMAD.MOV.U32 R33, RZ, RZ, R16 ;  /* 0x000000ffff217224 */ /* 0x000fce00078e0010 */
.L_x_49267:
[----:B------:R-:W-:Y:S05]  /*29b10*/  BSYNC B1 ;  /* 0x0000000000017941 */ /* 0x000fea0003800000 */
.L_x_49265:
        /* <DEDUP_REMOVED lines=16> */
.L_x_49269:
[----:B------:R-:W-:Y:S02]  /*29c20*/  IMAD.MOV.U32 R34, RZ, RZ, R19 ;  /* 0x000000ffff227224 */ /* 0x000fe400078e0013 */
[----:B------:R-:W-:Y:S01]  /*29c30*/  IMAD.MOV.U32 R16, RZ, RZ, R71 ;  /* 0x000000ffff107224 */ /* 0x000fe200078e0047 */
[----:B------:R-:W-:Y:S01]  /*29c40*/  MOV R71, R14 ;  /* 0x0000000e00477202 */ /* 0x000fe20000000f00 */
[----:B------:R-:W-:-:S07]  /*29c50*/  IMAD.MOV.U32 R19, RZ, RZ, R36 ;  /* 0x000000ffff137224 */ /* 0x000fce00078e0024 */
.L_x_49270:
[----:B------:R-:W-:Y:S05]  /*29c60*/  BSYNC B1 ;  /* 0x0000000000017941 */ /* 0x000fea0003800000 */
.L_x_49268:
        /* <DEDUP_REMOVED lines=9> */
.L_x_49272:
[----:B------:R-:W-:Y:S02]  /*29d00*/  IMAD.MOV.U32 R35, RZ, RZ, R34 ;  /* 0x000000ffff237224 */ /* 0x000fe400078e0022 */
[----:B------:R-:W-:Y:S01]  /*29d10*/  IMAD.MOV.U32 R23, RZ, RZ, R16 ;  /* 0x000000ffff177224 */ /* 0x000fe200078e0010 */
[----:B------:R-:W-:Y:S01]  /*29d20*/  MOV R16, R15 ;  /* 0x0000000f00107202 */ /* 0x000fe20000000f00 */
[----:B------:R-:W-:-:S07]  /*29d30*/  IMAD.MOV.U32 R34, RZ, RZ, R25 ;  /* 0x000000ffff227224 */ /* 0x000fce00078e0019 */
.L_x_49273:
[----:B------:R-:W-:Y:S05]  /*29d40*/  BSYNC B1 ;  /* 0x0000000000017941 */ /* 0x000fea0003800000 */
.L_x_49271:
        /* <DEDUP_REMOVED lines=9> */
.L_x_49275:
[----:B------:R-:W-:Y:S02]  /*29de0*/  IMAD.MOV.U32 R36, RZ, RZ, R35 ;  /* 0x000000ffff247224 */ /* 0x000fe400078e0023 */
[----:B------:R-:W-:Y:S01]  /*29df0*/  IMAD.MOV.U32 R14, RZ, RZ, R23 ;  /* 0x000000ffff0e7224 */ /* 0x000fe200078e0017 */
[----:B------:R-:W-:Y:S01]  /*29e00*/  MOV R23, R38 ;  /* 0x0000002600177202 */ /* 0x000fe20000000f00 */
[----:B------:R-:W-:-:S07]  /*29e10*/  IMAD.MOV.U32 R35, RZ, RZ, R48 ;  /* 0x000000ffff237224 */ /* 0x000fce00078e0030 */
.L_x_49276:
[----:B------:R-:W-:Y:S05]  /*29e20*/  BSYNC B1 ;  /* 0x0000000000017941 */ /* 0x000fea0003800000 */
.L_x_49274:
        /* <DEDUP_REMOVED lines=9> */
.L_x_49278:
[----:B------:R-:W-:Y:S02]  /*29ec0*/  IMAD.MOV.U32 R25, RZ, RZ, R36 ;  /* 0x000000ffff197224 */ /* 0x000fe400078e0024 */
[----:B------:R-:W-:Y:S01]  /*29ed0*/  IMAD.MOV.U32 R15, RZ, RZ, R14 ;  /* 0x000000ffff0f7224 */ /* 0x000fe200078e000e */
[----:B------:R-:W-:Y:S01]  /*29ee0*/  MOV R14, R13 ;  /* 0x0000000d000e7202 */ /* 0x000fe20000000f00 */
[----:B------:R-:W-:-:S07]  /*29ef0*/  IMAD.MOV.U32 R36, RZ, RZ, R27 ;  /* 0x000000ffff247224 */ /* 0x000fce00078e001b */
.L_x_49279:
[----:B------:R-:W-:Y:S05]  /*29f00*/  BSYNC B1 ;  /* 0x0000000000017941 */ /* 0x000fea0003800000 */
.L_x_49277:
        /* <DEDUP_REMOVED lines=9> */
.L_x_49281:
[----:B------:R-:W-:Y:S02]  /*29fa0*/  IMAD.MOV.U32 R48, RZ, RZ, R25 ;  /* 0x000000ffff307224 */ /* 0x000fe400078e0019 */
[----:B------:R-:W-:Y:S01]  /*29fb0*/  IMAD.MOV.U32 R38, RZ, RZ, R15 ;  /* 0x000000ffff267224 */ /* 0x000fe200078e000f */
[----:B------:R-:W-:Y:S01]  /*29fc0*/  MOV R15, R12 ;  /* 0x0000000c000f7202 */ /* 0x000fe20000000f00 */
[----:B------:R-:W-:-:S07]  /*29fd0*/  IMAD.MOV.U32 R25, RZ, RZ, R40 ;  /* 0x000000ffff197224 */ /* 0x000fce00078e0028 */
.L_x_49282:
[----:B------:R-:W-:Y:S05]  /*29fe0*/  BSYNC B1 ;  /* 0x0000000000017941 */ /* 0x000fea0003800000 */
.L_x_49280:
        /* <DEDUP_REMOVED lines=9> */
.L_x_49284:
[----:B------:R-:W-:Y:S02]  /*2a080*/  IMAD.MOV.U32 R13, RZ, RZ, R48 ;  /* 0x000000ffff0d7224 */ /* 0x000fe400078e0030 */
[----:B------:R-:W-:Y:S01]  /*2a090*/  IMAD.MOV.U32 R12, RZ, RZ, R38 ;  /* 0x000000ffff0c7224 */ /* 0x000fe200078e0026 */
[----:B------:R-:W-:Y:S01]  /*2a0a0*/  MOV R38, R11 ;  /* 0x0000000b00267202 */ /* 0x000fe20000000f00 */
[----:B------:R-:W-:-:S07]  /*2a0b0*/  IMAD.MOV.U32 R48, RZ, RZ, R29 ;  /* 0x000000ffff307224 */ /* 0x000fce00078e001d */
.L_x_49285:
[----:B------:R-:W-:Y:S05]  /*2a0c0*/  BSYNC B1 ;  /* 0x0000000000017941 */ /* 0x000fea0003800000 */
.L_x_49283:
        /* <DEDUP_REMOVED lines=9> */
.L_x_49287:
[----:B------:R-:W-:Y:S02]  /*2a160*/  IMAD.MOV.U32 R27, RZ, RZ, R13 ;  /* 0x000000ffff1b7224 */ /* 0x000fe400078e000d */
[----:B------:R-:W-:Y:S01]  /*2a170*/  IMAD.MOV.U32 R11, RZ, RZ, R12 ;  /* 0x000000ffff0b7224 */ /* 0x000fe200078e000c */
[----:B------:R-:W-:Y:S01]  /*2a180*/  MOV R12, R31 ;  /* 0x0000001f000c7202 */ /* 0x000fe20000000f00 */
[----:B------:R-:W-:-:S07]  /*2a190*/  IMAD.MOV.U32 R13, RZ, RZ, R10 ;  /* 0x000000ffff0d7224 */ /* 0x000fce00078e000a */
.L_x_49288:
[----:B------:R-:W-:Y:S05]  /*2a1a0*/  BSYNC B1 ;  /* 0x0000000000017941 */ /* 0x000fea0003800000 */
.L_x_49286:
        /* <DEDUP_REMOVED lines=9> */
.L_x_49290:
[----:B------:R-:W-:Y:S02]  /*2a240*/  IMAD.MOV.U32 R10, RZ, RZ, R27 ;  /* 0x000000ffff0a7224 */ /* 0x000fe400078e001b */
[----:B------:R-:W-:Y:S01]  /*2a250*/  IMAD.MOV.U32 R29, RZ, RZ, R11 ;  /* 0x000000ffff1d7224 */ /* 0x000fe200078e000b */
[----:B------:R-:W-:Y:S01]  /*2a260*/  MOV R11, R8 ;  /* 0x00000008000b7202 */ /* 0x000fe20000000f00 */
[----:B------:R-:W-:-:S07]  /*2a270*/  IMAD.MOV.U32 R27, RZ, RZ, R42 ;  /* 0x000000ffff1b7224 */ /* 0x000fce00078e002a */
.L_x_49291:
[----:B------:R-:W-:Y:S05]  /*2a280*/  BSYNC B1 ;  /* 0x0000000000017941 */ /* 0x000fea0003800000 */
.L_x_49289:
        /* <DEDUP_REMOVED lines=9> */
.L_x_49293:
[----:B------:R-:W-:Y:S02]  /*2a320*/  IMAD.MOV.U32 R31, RZ, RZ, R10 ;  /* 0x000000ffff1f7224 */ /* 0x000fe400078e000a */
[----:B------:R-:W-:Y:S01]  /*2a330*/  IMAD.MOV.U32 R8, RZ, RZ, R29 ;  /* 0x000000ffff087224 */ /* 0x000fe200078e001d */
[----:B------:R-:W-:Y:S01]  /*2a340*/  MOV R29, R44 ;  /* 0x0000002c001d7202 */ /* 0x000fe20000000f00 */
[----:B------:R-:W-:-:S07]  /*2a350*/  IMAD.MOV.U32 R10, RZ, RZ, R9 ;  /* 0x000000ffff0a7224 */ /* 0x000fce00078e0009 */
.L_x_49294:
[----:B------:R-:W-:Y:S05]  /*2a360*/  BSYNC B1 ;  /* 0x0000000000017941 */ /* 0x000fea0003800000 */
.L_x_49292:
        /* <DEDUP_REMOVED lines=9> */
.L_x_49296:
[----:B------:R-:W-:Y:S02]  /*2a400*/  IMAD.MOV.U32 R9, RZ, RZ, R31 ;  /* 0x000000ffff097224 */ /* 0x000fe400078e001f */
[----:B------:R-:W-:Y:S01]  /*2a410*/  IMAD.MOV.U32 R40, RZ, RZ, R8 ;  /* 0x000000ffff287224 */ /* 0x000fe200078e0008 */
[----:B------:R-:W-:Y:S01]  /*2a420*/  MOV R8, R7 ;  /* 0x0000000700087202 */ /* 0x000fe20000000f00 */
[----:B------:R-:W-:-:S07]  /*2a430*/  IMAD.MOV.U32 R31, RZ, RZ, R46 ;  /* 0x000000ffff1f7224 */ /* 0x000fce00078e002e */
.L_x_49297:
[----:B------:R-:W-:Y:S05]  /*2a440*/  BSYNC B1 ;  /* 0x0000000000017941 */ /* 0x000fea0003800000 */
.L_x_49295:
        /* <DEDUP_REMOVED lines=9> */
.L_x_49299:
[----:B------:R-:W-:Y:S02]  /*2a4e0*/  IMAD.MOV.U32 R37, RZ, RZ, R9 ;  /* 0x000000ffff257224 */ /* 0x000fe400078e0009 */
[----:B------:R-:W-:Y:S01]  /*2a4f0*/  IMAD.MOV.U32 R7, RZ, RZ, R40 ;  /* 0x000000ffff077224 */ /* 0x000fe200078e0028 */
[----:B------:R-:W-:Y:S01]  /*2a500*/  MOV R40, R5 ;  /* 0x0000000500287202 */ /* 0x000fe20000000f00 */
[----:B------:R-:W-:-:S07]  /*2a510*/  IMAD.MOV.U32 R9, RZ, RZ, R6 ;  /* 0x000000ffff097224 */ /* 0x000fce00078e0006 */
.L_x_49300:
[----:B------:R-:W-:Y:S05]  /*2a520*/  BSYNC B1 ;  /* 0x0000000000017941 */ /* 0x000fea0003800000 */
.L_x_49298:
        /* <DEDUP_REMOVED lines=9> */
.L_x_49302:
[----:B------:R-:W-:Y:S02]  /*2a5c0*/  IMAD.MOV.U32 R6, RZ, RZ, R37 ;  /* 0x000000ffff067224 */ /* 0x000fe400078e0025 */
[----:B------:R-:W-:Y:S01]  /*2a5d0*/  IMAD.MOV.U32 R5, RZ, RZ, R7 ;  /* 0x000000ffff057224 */ /* 0x000fe200078e0007 */
[----:B------:R-:W-:Y:S01]  /*2a5e0*/  MOV R7, R4 ;  /* 0x0000000400077202 */ /* 0x000fe20000000f00 */
[----:B------:R-:W-:-:S07]  /*2a5f0*/  IMAD.MOV.U32 R37, RZ, RZ, R50 ;  /* 0x000000ffff257224 */ /* 0x000fce00078e0032 */
.L_x_49303:
[----:B------:R-:W-:Y:S05]  /*2a600*/  BSYNC B1 ;  /* 0x0000000000017941 */ /* 0x000fea0003800000 */
.L_x_49301:
        /* <DEDUP_REMOVED lines=9> */
.L_x_49305:
[----:B------:R-:W-:Y:S02]  /*2a6a0*/  IMAD.MOV.U32 R39, RZ, RZ, R6 ;  /* 0x000000ffff277224 */ /* 0x000fe400078e0006 */
[----:B------:R-:W-:Y:S01]  /*2a6b0*/  IMAD.MOV.U32 R4, RZ, RZ, R5 ;  /* 0x000000ffff047224 */ /* 0x000fe200078e0005 */
[----:B------:R-:W-:Y:S01]  /*2a6c0*/  MOV R5, R2 ;  /* 0x0000000200057202 */ /* 0x000fe20000000f00 */
[----:B------:R-:W-:-:S07]  /*2a6d0*/  IMAD.MOV.U32 R6, RZ, RZ, R3 ;  /* 0x000000ffff067224 */ /* 0x000fce00078e0003 */
.L_x_49306:
[----:B------:R-:W-:Y:S05]  /*2a6e0*/  BSYNC B1 ;  /* 0x0000000000017941 */ /* 0x000fea0003800000 */
.L_x_49304:
        /* <DEDUP_REMOVED lines=9> */
.L_x_49308:
[----:B------:R-:W-:Y:S02]  /*2a780*/  IMAD.MOV.U32 R3, RZ, RZ, R39 ;  /* 0x000000ffff037224 */ /* 0x000fe400078e0027 */
[----:B------:R-:W-:Y:S01]  /*2a790*/  IMAD.MOV.U32 R2, RZ, RZ, R4 ;  /* 0x000000ffff027224 */ /* 0x000fe200078e0004 */
[----:B------:R-:W-:Y:S01]  /*2a7a0*/  MOV R4, R33 ;  /* 0x0000002100047202 */ /* 0x000fe20000000f00 */
[----:B------:R-:W-:-:S07]  /*2a7b0*/  IMAD.MOV.U32 R39, RZ, RZ, R56 ;  /* 0x000000ffff277224 */ /* 0x000fce00078e0038 */
.L_x_49309:
[----:B------:R-:W-:Y:S05]  /*2a7c0*/  BSYNC B1 ;  /* 0x0000000000017941 */ /* 0x000fea0003800000 */
.L_x_49307:
        /* <DEDUP_REMOVED lines=9> */
.L_x_49311:
[----:B------:R-:W-:Y:S02]  /*2a860*/  IMAD.MOV.U32 R42, RZ, RZ, R3 ;  /* 0x000000ffff2a7224 */ /* 0x000fe400078e0003 */
[----:B------:R-:W-:Y:S01]  /*2a870*/  IMAD.MOV.U32 R33, RZ, RZ, R2 ;  /* 0x000000ffff217224 */ /* 0x000fe200078e0002 */
[----:B------:R-:W-:Y:S01]  /*2a880*/  MOV R2, R17 ;  /* 0x0000001100027202 */ /* 0x000fe20000000f00 */
[----:B------:R-:W-:-:S07]  /*2a890*/  IMAD.MOV.U32 R3, RZ, RZ, R18 ;  /* 0x000000ffff037224 */ /* 0x000fce00078e0012 */
.L_x_49312:
[----:B------:R-:W-:Y:S05]  /*2a8a0*/  BSYNC B1 ;  /* 0x0000000000017941 */ /* 0x000fea0003800000 */
.L_x_49310:
        /* <DEDUP_REMOVED lines=16> */
.L_x_49314:
[----:B------:R-:W-:Y:S01]  /*2a9b0*/  IMAD.MOV.U32 R32, RZ, RZ, R19 ;  /* 0x000000ffff207224 */ /* 0x000fe200078e0013 */
[----:B------:R-:W-:Y:S01]  /*2a9c0*/  MOV R18, R71 ;  /* 0x0000004700127202 */ /* 0x000fe20000000f00 */
[----:B------:R-:W-:Y:S02]  /*2a9d0*/  IMAD.MOV.U32 R19, RZ, RZ, R34 ;  /* 0x000000ffff137224 */ /* 0x000fe400078e0022 */
[----:B------:R-:W-:-:S07]  /*2a9e0*/  IMAD.MOV.U32 R71, RZ, RZ, R16 ;  /* 0x000000ffff477224 */ /* 0x000fce00078e0010 */
.L_x_49315:
[----:B------:R-:W-:Y:S05]  /*2a9f0*/  BSYNC B1 ;  /* 0x0000000000017941 */ /* 0x000fea0003800000 */
.L_x_49313:
        /* <DEDUP_REMOVED lines=9> */
.L_x_49317:
[----:B------:R-:W-:Y:S01]  /*2aa90*/  IMAD.MOV.U32 R21, RZ, RZ, R32 ;  /* 0x000000ffff157224 */ /* 0x000fe200078e0020 */
[----:B------:R-:W-:Y:S01]  /*2aaa0*/  MOV R17, R18 ;  /* 0x0000001200117202 */ /* 0x000fe20000000f00 */
[----:B------:R-:W-:Y:S02]  /*2aab0*/  IMAD.MOV.U32 R32, RZ, RZ, R35 ;  /* 0x000000ffff207224 */ /* 0x000fe400078e0023 */
[----:B------:R-:W-:-:S07]  /*2aac0*/  IMAD.MOV.U32 R18, RZ, RZ, R23 ;  /* 0x000000ffff127224 */ /* 0x000fce00078e0017 */
.L_x_49318:
[----:B------:R-:W-:Y:S05]  /*2aad0*/  BSYNC B1 ;  /* 0x0000000000017941 */ /* 0x000fea0003800000 */
.L_x_49316:
        /* <DEDUP_REMOVED lines=9> */
.L_x_49320:
[----:B------:R-:W-:Y:S01]  /*2ab70*/  IMAD.MOV.U32 R34, RZ, RZ, R21 ;  /* 0x000000ffff227224 */ /* 0x000fe200078e0015 */
[----:B------:R-:W-:Y:S01]  /*2ab80*/  MOV R16, R17 ;  /* 0x0000001100107202 */ /* 0x000fe20000000f00 */
[----:B------:R-:W-:Y:S02]  /*2ab90*/  IMAD.MOV.U32 R21, RZ, RZ, R36 ;  /* 0x000000ffff157224 */ /* 0x000fe400078e0024 */
[----:B------:R-:W-:-:S07]  /*2aba0*/  IMAD.MOV.U32 R17, RZ, RZ, R14 ;  /* 0x000000ffff117224 */ /* 0x000fce00078e000e */
.L_x_49321:
[----:B------:R-:W-:Y:S05]  /*2abb0*/  BSYNC B1 ;  /* 0x0000000000017941 */ /* 0x000fea0003800000 */
.L_x_49319:
        /* <DEDUP_REMOVED lines=9> */
.L_x_49323:
[----:B------:R-:W-:Y:S01]  /*2ac50*/  IMAD.MOV.U32 R35, RZ, RZ, R34 ;  /* 0x000000ffff237224 */ /* 0x000fe200078e0022 */
[----:B------:R-:W-:Y:S01]  /*2ac60*/  MOV R23, R16 ;  /* 0x0000001000177202 */ /* 0x000fe20000000f00 */
[----:B------:R-:W-:Y:S02]  /*2ac70*/  IMAD.MOV.U32 R34, RZ, RZ, R25 ;  /* 0x000000ffff227224 */ /* 0x000fe400078e0019 */
[----:B------:R-:W-:-:S07]  /*2ac80*/  IMAD.MOV.U32 R16, RZ, RZ, R15 ;  /* 0x000000ffff107224 */ /* 0x000fce00078e000f */
.L_x_49324:
[----:B------:R-:W-:Y:S05]  /*2ac90*/  BSYNC B1 ;  /* 0x0000000000017941 */ /* 0x000fea0003800000 */
.L_x_49322:
        /* <DEDUP_REMOVED lines=9> */
.L_x_49326:
[----:B------:R-:W-:Y:S01]  /*2ad30*/  IMAD.MOV.U32 R14, RZ, RZ, R35 ;  /* 0x000000ffff0e7224 */ /* 0x000fe200078e0023 */
[----:B------:R-:W-:Y:S01]  /*2ad40*/  MOV R15, R23 ;  /* 0x00000017000f7202 */ /* 0x000fe20000000f00 */
[----:B------:R-:W-:Y:S02]  /*2ad50*/  IMAD.MOV.U32 R35, RZ, RZ, R48 ;  /* 0x000000ffff237224 */ /* 0x000fe400078e0030 */
[----:B------:R-:W-:-:S07]  /*2ad60*/  IMAD.MOV.U32 R23, RZ, RZ, R38 ;  /* 0x000000ffff177224 */ /* 0x000fce00078e0026 */
.L_x_49327:
[----:B------:R-:W-:Y:S05]  /*2ad70*/  BSYNC B1 ;  /* 0x0000000000017941 */ /* 0x000fea0003800000 */
.L_x_49325:
        /* <DEDUP_REMOVED lines=9> */
.L_x_49329:
[----:B------:R-:W-:Y:S01]  /*2ae10*/  IMAD.MOV.U32 R38, RZ, RZ, R14 ;  /* 0x000000ffff267224 */ /* 0x000fe200078e000e */
[----:B------:R-:W-:Y:S01]  /*2ae20*/  MOV R36, R15 ;  /* 0x0000000f00247202 */ /* 0x000fe20000000f00 */
[----:B------:R-:W-:Y:S02]  /*2ae30*/  IMAD.MOV.U32 R14, RZ, RZ, R13 ;  /* 0x000000ffff0e7224 */ /* 0x000fe400078e000d */
[----:B------:R-:W-:-:S07]  /*2ae40*/  IMAD.MOV.U32 R15, RZ, RZ, R12 ;  /* 0x000000ffff0f7224 */ /* 0x000fce00078e000c */
.L_x_49330:
[----:B------:R-:W-:Y:S05]  /*2ae50*/  BSYNC B1 ;  /* 0x0000000000017941 */ /* 0x000fea0003800000 */
.L_x_49328:
        /* <DEDUP_REMOVED lines=9> */
.L_x_49332:
[----:B------:R-:W-:Y:S01]  /*2aef0*/  IMAD.MOV.U32 R13, RZ, RZ, R38 ;  /* 0x000000ffff0d7224 */ /* 0x000fe200078e0026 */
[----:B------:R-:W-:Y:S01]  /*2af00*/  MOV R12, R36 ;  /* 0x00000024000c7202 */ /* 0x000fe20000000f00 */
[----:B------:R-:W-:Y:S02]  /*2af10*/  IMAD.MOV.U32 R38, RZ, RZ, R27 ;  /* 0x000000ffff267224 */ /* 0x000fe400078e001b */
[----:B------:R-:W-:-:S07]  /*2af20*/  IMAD.MOV.U32 R36, RZ, RZ, R11 ;  /* 0x000000ffff247224 */ /* 0x000fce00078e000b */
.L_x_49333:
[----:B------:R-:W-:Y:S05]  /*2af30*/  BSYNC B1 ;  /* 0x0000000000017941 */ /* 0x000fea0003800000 */
.L_x_49331:
        /* <DEDUP_REMOVED lines=9> */
.L_x_49335:
[----:B------:R-:W-:Y:S01]  /*2afd0*/  IMAD.MOV.U32 R44, RZ, RZ, R13 ;  /* 0x000000ffff2c7224 */ /* 0x000fe200078e000d */
[----:B------:R-:W-:Y:S01]  /*2afe0*/  MOV R11, R12 ;  /* 0x0000000c000b7202 */ /* 0x000fe20000000f00 */
[----:B------:R-:W-:Y:S02]  /*2aff0*/  IMAD.MOV.U32 R13, RZ, RZ, R10 ;  /* 0x000000ffff0d7224 */ /* 0x000fe400078e000a */
[----:B------:R-:W-:-:S07]  /*2b000*/  IMAD.MOV.U32 R12, RZ, RZ, R29 ;  /* 0x000000ffff0c7224 */ /* 0x000fce00078e001d */
.L_x_49336:
[----:B------:R-:W-:Y:S05]  /*2b010*/  BSYNC B1 ;  /* 0x0000000000017941 */ /* 0x000fea0003800000 */
.L_x_49334:
        /* <DEDUP_REMOVED lines=9> */
.L_x_49338:
[----:B------:R-:W-:Y:S01]  /*2b0b0*/  IMAD.MOV.U32 R10, RZ, RZ, R44 ;  /* 0x000000ffff0a7224 */ /* 0x000fe200078e002c */
[----:B------:R-:W-:Y:S01]  /*2b0c0*/  MOV R25, R11 ;  /* 0x0000000b00197202 */ /* 0x000fe20000000f00 */
[----:B------:R-:W-:Y:S02]  /*2b0d0*/  IMAD.MOV.U32 R44, RZ, RZ, R31 ;  /* 0x000000ffff2c7224 */ /* 0x000fe400078e001f */
[----:B------:R-:W-:-:S07]  /*2b0e0*/  IMAD.MOV.U32 R11, RZ, RZ, R8 ;  /* 0x000000ffff0b7224 */ /* 0x000fce00078e0008 */
.L_x_49339:
[----:B------:R-:W-:Y:S05]  /*2b0f0*/  BSYNC B1 ;  /* 0x0000000000017941 */ /* 0x000fea0003800000 */
.L_x_49337:
        /* <DEDUP_REMOVED lines=9> */
.L_x_49341:
[----:B------:R-:W-:Y:S01]  /*2b190*/  IMAD.MOV.U32 R46, RZ, RZ, R10 ;  /* 0x000000ffff2e7224 */ /* 0x000fe200078e000a */
[----:B------:R-:W-:Y:S01]  /*2b1a0*/  MOV R8, R25 ;  /* 0x0000001900087202 */ /* 0x000fe20000000f00 */
[----:B------:R-:W-:Y:S02]  /*2b1b0*/  IMAD.MOV.U32 R10, RZ, RZ, R9 ;  /* 0x000000ffff0a7224 */ /* 0x000fe400078e0009 */
[----:B------:R-:W-:-:S07]  /*2b1c0*/  IMAD.MOV.U32 R25, RZ, RZ, R40 ;  /* 0x000000ffff197224 */ /* 0x000fce00078e0028 */
.L_x_49342:
[----:B------:R-:W-:Y:S05]  /*2b1d0*/  BSYNC B1 ;  /* 0x0000000000017941 */ /* 0x000fea0003800000 */
.L_x_49340:
        /* <DEDUP_REMOVED lines=9> */
.L_x_49344:
[----:B------:R-:W-:Y:S01]  /*2b270*/  IMAD.MOV.U32 R9, RZ, RZ, R46 ;  /* 0x000000ffff097224 */ /* 0x000fe200078e002e */
[----:B------:R-:W-:Y:S01]  /*2b280*/  MOV R40, R8 ;  /* 0x0000000800287202 */ /* 0x000fe20000000f00 */
[----:B------:R-:W-:Y:S02]  /*2b290*/  IMAD.MOV.U32 R46, RZ, RZ, R37 ;  /* 0x000000ffff2e7224 */ /* 0x000fe400078e0025 */
[----:B------:R-:W-:-:S07]  /*2b2a0*/  IMAD.MOV.U32 R8, RZ, RZ, R7 ;  /* 0x000000ffff087224 */ /* 0x000fce00078e0007 */
.L_x_49345:
[----:B------:R-:W-:Y:S05]  /*2b2b0*/  BSYNC B1 ;  /* 0x0000000000017941 */ /* 0x000fea0003800000 */
.L_x_49343:
        /* <DEDUP_REMOVED lines=9> */
.L_x_49347:
[----:B------:R-:W-:Y:S01]  /*2b350*/  IMAD.MOV.U32 R48, RZ, RZ, R9 ;  /* 0x000000ffff307224 */ /* 0x000fe200078e0009 */
[----:B------:R-:W-:Y:S01]  /*2b360*/  MOV R7, R40 ;  /* 0x0000002800077202 */ /* 0x000fe20000000f00 */
[----:B------:R-:W-:Y:S02]  /*2b370*/  IMAD.MOV.U32 R9, RZ, RZ, R6 ;  /* 0x000000ffff097224 */ /* 0x000fe400078e0006 */
[----:B------:R-:W-:-:S07]  /*2b380*/  IMAD.MOV.U32 R40, RZ, RZ, R5 ;  /* 0x000000ffff287224 */ /* 0x000fce00078e0005 */
.L_x_49348:
[----:B------:R-:W-:Y:S05]  /*2b390*/  BSYNC B1 ;  /* 0x0000000000017941 */ /* 0x000fea0003800000 */
.L_x_49346:
        /* <DEDUP_REMOVED lines=9> */
.L_x_49350:
[----:B------:R-:W-:Y:S01]  /*2b430*/  IMAD.MOV.U32 R6, RZ, RZ, R48 ;  /* 0x000000ffff067224 */ /* 0x000fe200078e0030 */
[----:B------:R-:W-:Y:S01]  /*2b440*/  MOV R5, R7 ;  /* 0x0000000700057202 */ /* 0x000fe20000000f00 */
[----:B------:R-:W-:Y:S02]  /*2b450*/  IMAD.MOV.U32 R48, RZ, RZ, R39 ;  /* 0x000000ffff307224 */ /* 0x000fe400078e0027 */
[----:B------:R-:W-:-:S07]  /*2b460*/  IMAD.MOV.U32 R7, RZ, RZ, R4 ;  /* 0x000000ffff077224 */ /* 0x000fce00078e0004 */
.L_x_49351:
[----:B------:R-:W-:Y:S05]  /*2b470*/  BSYNC B1 ;  /* 0x0000000000017941 */ /* 0x000fea0003800000 */
.L_x_49349:
        /* <DEDUP_REMOVED lines=9> */
.L_x_49353:
[----:B------:R-:W-:Y:S01]  /*2b510*/  IMAD.MOV.U32 R27, RZ, RZ, R6 ;  /* 0x000000ffff1b7224 */ /* 0x000fe200078e0006 */
[----:B------:R-:W-:Y:S01]  /*2b520*/  MOV R4, R5 ;  /* 0x0000000500047202 */ /* 0x000fe20000000f00 */
[----:B------:R-:W-:Y:S02]  /*2b530*/  IMAD.MOV.U32 R6, RZ, RZ, R3 ;  /* 0x000000ffff067224 */ /* 0x000fe400078e0003 */
[----:B------:R-:W-:-:S07]  /*2b540*/  IMAD.MOV.U32 R5, RZ, RZ, R2 ;  /* 0x000000ffff057224 */ /* 0x000fce00078e0002 */
.L_x_49354:
[----:B------:R-:W-:Y:S05]  /*2b550*/  BSYNC B1 ;  /* 0x0000000000017941 */ /* 0x000fea0003800000 */
.L_x_49352:
        /* <DEDUP_REMOVED lines=9> */
.L_x_49356:
[----:B------:R-:W-:Y:S01]  /*2b5f0*/  IMAD.MOV.U32 R3, RZ, RZ, R27 ;  /* 0x000000ffff037224 */ /* 0x000fe200078e001b */
[----:B------:R-:W-:Y:S01]  /*2b600*/  MOV R2, R4 ;  /* 0x0000000400027202 */ /* 0x000fe20000000f00 */
[----:B------:R-:W-:Y:S02]  /*2b610*/  IMAD.MOV.U32 R27, RZ, RZ, R42 ;  /* 0x000000ffff1b7224 */ /* 0x000fe400078e002a */
[----:B------:R-:W-:-:S07]  /*2b620*/  IMAD.MOV.U32 R4, RZ, RZ, R33 ;  /* 0x000000ffff047224 */ /* 0x000fce00078e0021 */
.L_x_49357:
[----:B------:R-:W-:Y:S05]  /*2b630*/  BSYNC B1 ;  /* 0x0000000000017941 */ /* 0x000fea0003800000 */
.L_x_49355:
        /* <DEDUP_REMOVED lines=16> */
.L_x_49359:
[----:B------:R-:W-:Y:S02]  /*2b740*/  IMAD.MOV.U32 R42, RZ, RZ, R19 ;  /* 0x000000ffff2a7224 */ /* 0x000fe400078e0013 */
[----:B------:R-:W-:Y:S02]  /*2b750*/  IMAD.MOV.U32 R30, RZ, RZ, R71 ;  /* 0x000000ffff1e7224 */ /* 0x000fe400078e0047 */
[----:B------:R-:W-:Y:S02]  /*2b760*/  IMAD.MOV.U32 R19, RZ, RZ, R32 ;  /* 0x000000ffff137224 */ /* 0x000fe400078e0020 */
[----:B------:R-:W-:-:S07]  /*2b770*/  IMAD.MOV.U32 R71, RZ, RZ, R18 ;  /* 0x000000ffff477224 */ /* 0x000fce00078e0012 */
.L_x_49360:
[----:B------:R-:W-:Y:S05]  /*2b780*/  BSYNC B1 ;  /* 0x0000000000017941 */ /* 0x000fea0003800000 */
.L_x_49358:
        /* <DEDUP_REMOVED lines=9> */
.L_x_49362:
[----:B------:R-:W-:Y:S02]  /*2b820*/  IMAD.MOV.U32 R31, RZ, RZ, R42 ;  /* 0x000000ffff1f7224 */ /* 0x000fe400078e002a */
[----:B------:R-:W-:Y:S02]  /*2b830*/  IMAD.MOV.U32 R29, RZ, RZ, R30 ;  /* 0x000000ffff1d7224 */ /* 0x000fe400078e001e */
[----:B------:R-:W-:Y:S02]  /*2b840*/  IMAD.MOV.U32 R42, RZ, RZ, R21 ;  /* 0x000000ffff2a7224 */ /* 0x000fe400078e0015 */
[----:B------:R-:W-:-:S07]  /*2b850*/  IMAD.MOV.U32 R30, RZ, RZ, R17 ;  /* 0x000000ffff1e7224 */ /* 0x000fce00078e0011 */
.L_x_49363:
[----:B------:R-:W-:Y:S05]  /*2b860*/  BSYNC B1 ;  /* 0x0000000000017941 */ /* 0x000fea0003800000 */
.L_x_49361:
        /* <DEDUP_REMOVED lines=9> */
.L_x_49365:
[----:B------:R-:W-:Y:S02]  /*2b900*/  IMAD.MOV.U32 R32, RZ, RZ, R31 ;  /* 0x000000ffff207224 */ /* 0x000fe400078e001f */
[----:B------:R-:W-:Y:S02]  /*2b910*/  IMAD.MOV.U32 R18, RZ, RZ, R29 ;  /* 0x000000ffff127224 */ /* 0x000fe400078e001d */
[----:B------:R-:W-:Y:S02]  /*2b920*/  IMAD.MOV.U32 R31, RZ, RZ, R34 ;  /* 0x000000ffff1f7224 */ /* 0x000fe400078e0022 */
[----:B------:R-:W-:-:S07]  /*2b930*/  IMAD.MOV.U32 R29, RZ, RZ, R16 ;  /* 0x000000ffff1d7224 */ /* 0x000fce00078e0010 */
.L_x_49366:
[----:B------:R-:W-:Y:S05]  /*2b940*/  BSYNC B1 ;  /* 0x0000000000017941 */ /* 0x000fea0003800000 */
.L_x_49364:
        /* <DEDUP_REMOVED lines=9> */
.L_x_49368:
[----:B------:R-:W-:Y:S02]  /*2b9e0*/  IMAD.MOV.U32 R17, RZ, RZ, R32 ;  /* 0x000000ffff117224 */ /* 0x000fe400078e0020 */
[----:B------:R-:W-:Y:S02]  /*2b9f0*/  IMAD.MOV.U32 R16, RZ, RZ, R18 ;  /* 0x000000ffff107224 */ /* 0x000fe400078e0012 */
[----:B------:R-:W-:Y:S02]  /*2ba00*/  IMAD.MOV.U32 R32, RZ, RZ, R35 ;  /* 0x000000ffff207224 */ /* 0x000fe400078e0023 */
[----:B------:R-:W-:-:S07]  /*2ba10*/  IMAD.MOV.U32 R18, RZ, RZ, R23 ;  /* 0x000000ffff127224 */ /* 0x000fce00078e0017 */
.L_x_49369:
[----:B------:R-:W-:Y:S05]  /*2ba20*/  BSYNC B1 ;  /* 0x0000000000017941 */ /* 0x000fea0003800000 */
.L_x_49367:
        /* <DEDUP_REMOVED lines=9> */
.L_x_49371:
[----:B------:R-:W-:Y:S02]  /*2bac0*/  IMAD.MOV.U32 R23, RZ, RZ, R17 ;  /* 0x000000ffff177224 */ /* 0x000fe400078e0011 */
[----:B------:R-:W-:Y:S02]  /*2bad0*/  IMAD.MOV.U32 R21, RZ, RZ, R16 ;  /* 0x000000ffff157224 */ /* 0x000fe400078e0010 */
[----:B------:R-:W-:Y:S02]  /*2bae0*/  IMAD.MOV.U32 R17, RZ, RZ, R14 ;  /* 0x000000ffff117224 */ /* 0x000fe400078e000e */
[----:B------:R-:W-:-:S07]  /*2baf0*/  IMAD.MOV.U32 R16, RZ, RZ, R15 ;  /* 0x000000ffff107224 */ /* 0x000fce00078e000f */
.L_x_49372:
[----:B------:R-:W-:Y:S05]  /*2bb00*/  BSYNC B1 ;  /* 0x0000000000017941 */ /* 0x000fea0003800000 */
.L_x_49370:
        /* <DEDUP_REMOVED lines=9> */
.L_x_49374:
[----:B------:R-:W-:Y:S02]  /*2bba0*/  IMAD.MOV.U32 R14, RZ, RZ, R23 ;  /* 0x000000ffff0e7224 */ /* 0x000fe400078e0017 */
[----:B------:R-:W-:Y:S02]  /*2bbb0*/  IMAD.MOV.U32 R15, RZ, RZ, R21 ;  /* 0x000000ffff0f7224 */ /* 0x000fe400078e0015 */
[----:B------:R-:W-:Y:S02]  /*2bbc0*/  IMAD.MOV.U32 R23, RZ, RZ, R38 ;  /* 0x000000ffff177224 */ /* 0x000fe400078e0026 */
[----:B------:R-:W-:-:S07]  /*2bbd0*/  IMAD.MOV.U32 R21, RZ, RZ, R36 ;  /* 0x000000ffff157224 */ /* 0x000fce00078e0024 */
.L_x_49375:
[----:B------:R-:W-:Y:S05]  /*2bbe0*/  BSYNC B1 ;  /* 0x0000000000017941 */ /* 0x000fea0003800000 */
.L_x_49373:
        /* <DEDUP_REMOVED lines=9> */
.L_x_49377:
[----:B------:R-:W-:Y:S02]  /*2bc80*/  IMAD.MOV.U32 R33, RZ, RZ, R14 ;  /* 0x000000ffff217224 */ /* 0x000fe400078e000e */
[----:B------:R-:W-:Y:S02]  /*2bc90*/  IMAD.MOV.U32 R34, RZ, RZ, R15 ;  /* 0x000000ffff227224 */ /* 0x000fe400078e000f */
[----:B------:R-:W-:Y:S02]  /*2bca0*/  IMAD.MOV.U32 R14, RZ, RZ, R13 ;  /* 0x000000ffff0e7224 */ /* 0x000fe400078e000d */
[----:B------:R-:W-:-:S07]  /*2bcb0*/  IMAD.MOV.U32 R15, RZ, RZ, R12 ;  /* 0x000000ffff0f7224 */ /* 0x000fce00078e000c */
.L_x_49378:
[----:B------:R-:W-:Y:S05]  /*2bcc0*/  BSYNC B1 ;  /* 0x0000000000017941 */ /* 0x000fea0003800000 */
.L_x_49376:
        /* <DEDUP_REMOVED lines=9> */
.L_x_49380:
[----:B------:R-:W-:Y:S02]  /*2bd60*/  IMAD.MOV.U32 R13, RZ, RZ, R33 ;  /* 0x000000ffff0d7224 */ /* 0x000fe400078e0021 */
[----:B------:R-:W-:Y:S02]  /*2bd70*/  IMAD.MOV.U32 R12, RZ, RZ, R34 ;  /* 0x000000ffff0c7224 */ /* 0x000fe400078e0022 */
[----:B------:R-:W-:Y:S02]  /*2bd80*/  IMAD.MOV.U32 R33, RZ, RZ, R44 ;  /* 0x000000ffff217224 */ /* 0x000fe400078e002c */
[----:B------:R-:W-:-:S07]  /*2bd90*/  IMAD.MOV.U32 R34, RZ, RZ, R11 ;  /* 0x000000ffff227224 */ /* 0x000fce00078e000b */
.L_x_49381:
[----:B------:R-:W-:Y:S05]  /*2bda0*/  BSYNC B1 ;  /* 0x0000000000017941 */ /* 0x000fea0003800000 */
.L_x_49379:
        /* <DEDUP_REMOVED lines=9> */
.L_x_49383:
[----:B------:R-:W-:Y:S02]  /*2be40*/  IMAD.MOV.U32 R35, RZ, RZ, R13 ;  /* 0x000000ffff237224 */ /* 0x000fe400078e000d */
[----:B------:R-:W-:Y:S02]  /*2be50*/  IMAD.MOV.U32 R11, RZ, RZ, R12 ;  /* 0x000000ffff0b7224 */ /* 0x000fe400078e000c */
[----:B------:R-:W-:Y:S02]  /*2be60*/  IMAD.MOV.U32 R13, RZ, RZ, R10 ;  /* 0x000000ffff0d7224 */ /* 0x000fe400078e000a */
[----:B------:R-:W-:-:S07]  /*2be70*/  IMAD.MOV.U32 R12, RZ, RZ, R25 ;  /* 0x000000ffff0c7224 */ /* 0x000fce00078e0019 */
.L_x_49384:
[----:B------:R-:W-:Y:S05]  /*2be80*/  BSYNC B1 ;  /* 0x0000000000017941 */ /* 0x000fea0003800000 */
.L_x_49382:
        /* <DEDUP_REMOVED lines=9> */
.L_x_49386:
[----:B------:R-:W-:Y:S02]  /*2bf20*/  IMAD.MOV.U32 R10, RZ, RZ, R35 ;  /* 0x000000ffff0a7224 */ /* 0x000fe400078e0023 */
[----:B------:R-:W-:Y:S02]  /*2bf30*/  IMAD.MOV.U32 R25, RZ, RZ, R11 ;  /* 0x000000ffff197224 */ /* 0x000fe400078e000b */
[----:B------:R-:W-:Y:S02]  /*2bf40*/  IMAD.MOV.U32 R35, RZ, RZ, R46 ;  /* 0x000000ffff237224 */ /* 0x000fe400078e002e */
[----:B------:R-:W-:-:S07]  /*2bf50*/  IMAD.MOV.U32 R11, RZ, RZ, R8 ;  /* 0x000000ffff0b7224 */ /* 0x000fce00078e0008 */
.L_x_49387:
[----:B------:R-:W-:Y:S05]  /*2bf60*/  BSYNC B1 ;  /* 0x0000000000017941 */ /* 0x000fea0003800000 */
.L_x_49385:
        /* <DEDUP_REMOVED lines=9> */
.L_x_49389:
[----:B------:R-:W-:Y:S02]  /*2c000*/  IMAD.MOV.U32 R37, RZ, RZ, R10 ;  /* 0x000000ffff257224 */ /* 0x000fe400078e000a */
[----:B------:R-:W-:Y:S02]  /*2c010*/  IMAD.MOV.U32 R8, RZ, RZ, R25 ;  /* 0x000000ffff087224 */ /* 0x000fe400078e0019 */
[----:B------:R-:W-:Y:S02]  /*2c020*/  IMAD.MOV.U32 R10, RZ, RZ, R9 ;  /* 0x000000ffff0a7224 */ /* 0x000fe400078e0009 */
[----:B------:R-:W-:-:S07]  /*2c030*/  IMAD.MOV.U32 R25, RZ, RZ, R40 ;  /* 0x000000ffff197224 */ /* 0x000fce00078e0028 */
.L_x_49390:
[----:B------:R-:W-:Y:S05]  /*2c040*/  BSYNC B1 ;  /* 0x0000000000017941 */ /* 0x000fea0003800000 */
.L_x_49388:
        /* <DEDUP_REMOVED lines=9> */
.L_x_49392:
[----:B------:R-:W-:Y:S02]  /*2c0e0*/  IMAD.MOV.U32 R9, RZ, RZ, R37 ;  /* 0x000000ffff097224 */ /* 0x000fe400078e0025 */
[----:B------:R-:W-:Y:S02]  /*2c0f0*/  IMAD.MOV.U32 R36, RZ, RZ, R8 ;  /* 0x000000ffff247224 */ /* 0x000fe400078e0008 */
[----:B------:R-:W-:Y:S02]  /*2c100*/  IMAD.MOV.U32 R37, RZ, RZ, R48 ;  /* 0x000000ffff257224 */ /* 0x000fe400078e0030 */
[----:B------:R-:W-:-:S07]  /*2c110*/  IMAD.MOV.U32 R8, RZ, RZ, R7 ;  /* 0x000000ffff087224 */ /* 0x000fce00078e0007 */
.L_x_49393:
[----:B------:R-:W-:Y:S05]  /*2c120*/  BSYNC B1 ;  /* 0x0000000000017941 */ /* 0x000fea0003800000 */
.L_x_49391:
        /* <DEDUP_REMOVED lines=9> */
.L_x_49395:
[----:B------:R-:W-:Y:S02]  /*2c1c0*/  IMAD.MOV.U32 R38, RZ, RZ, R9 ;  /* 0x000000ffff267224 */ /* 0x000fe400078e0009 */
[----:B------:R-:W-:Y:S02]  /*2c1d0*/  IMAD.MOV.U32 R7, RZ, RZ, R36 ;  /* 0x000000ffff077224 */ /* 0x000fe400078e0024 */
[----:B------:R-:W-:Y:S02]  /*2c1e0*/  IMAD.MOV.U32 R9, RZ, RZ, R6 ;  /* 0x000000ffff097224 */ /* 0x000fe400078e0006 */
[----:B------:R-:W-:-:S07]  /*2c1f0*/  IMAD.MOV.U32 R36, RZ, RZ, R5 ;  /* 0x000000ffff247224 */ /* 0x000fce00078e0005 */
.L_x_49396:
[----:B------:R-:W-:Y:S05]  /*2c200*/  BSYNC B1 ;  /* 0x0000000000017941 */ /* 0x000fea0003800000 */
.L_x_49394:
        /* <DEDUP_REMOVED lines=9> */
.L_x_49398:
[----:B------:R-:W-:Y:S02]  /*2c2a0*/  IMAD.MOV.U32 R6, RZ, RZ, R38 ;  /* 0x000000ffff067224 */ /* 0x000fe400078e0026 */
[----:B------:R-:W-:Y:S02]  /*2c2b0*/  IMAD.MOV.U32 R5, RZ, RZ, R7 ;  /* 0x000000ffff057224 */ /* 0x000fe400078e0007 */
[----:B------:R-:W-:Y:S02]  /*2c2c0*/  IMAD.MOV.U32 R38, RZ, RZ, R27 ;  /* 0x000000ffff267224 */ /* 0x000fe400078e001b */
[----:B------:R-:W-:-:S07]  /*2c2d0*/  IMAD.MOV.U32 R7, RZ, RZ, R4 ;  /* 0x000000ffff077224 */ /* 0x000fce00078e0004 */
.L_x_49399:
[----:B------:R-:W-:Y:S05]  /*2c2e0*/  BSYNC B1 ;  /* 0x0000000000017941 */ /* 0x000fea0003800000 */
.L_x_49397:
        /* <DEDUP_REMOVED lines=9> */
.L_x_49401:
[----:B------:R-:W-:Y:S02]  /*2c380*/  IMAD.MOV.U32 R27, RZ, RZ, R6 ;  /* 0x000000ffff1b7224 */ /* 0x000fe400078e0006 */
[----:B------:R-:W-:Y:S02]  /*2c390*/  IMAD.MOV.U32 R4, RZ, RZ, R5 ;  /* 0x000000ffff047224 */ /* 0x000fe400078e0005 */
[----:B------:R-:W-:Y:S02]  /*2c3a0*/  IMAD.MOV.U32 R6, RZ, RZ, R3 ;  /* 0x000000ffff067224 */ /* 0x000fe400078e0003 */
[----:B------:R-:W-:-:S07]  /*2c3b0*/  IMAD.MOV.U32 R5, RZ, RZ, R2 ;  /* 0x000000ffff057224 */ /* 0x000fce00078e0002 */
.L_x_49402:
[----:B------:R-:W-:Y:S05]  /*2c3c0*/  BSYNC B1 ;  /* 0x0000000000017941 */ /* 0x000fea0003800000 */
.L_x_49400:
        /* <DEDUP_REMOVED lines=16> */
.L_x_49404:
[----:B------:R-:W-:Y:S02]  /*2c4d0*/  IMAD.MOV.U32 R2, RZ, RZ, R19 ;  /* 0x000000ffff027224 */ /* 0x000fe400078e0013 */
[----:B------:R-:W-:Y:S01]  /*2c4e0*/  IMAD.MOV.U32 R28, RZ, RZ, R71 ;  /* 0x000000ffff1c7224 */ /* 0x000fe200078e0047 */
[----:B------:R-:W-:Y:S01]  /*2c4f0*/  MOV R71, R30 ;  /* 0x0000001e00477202 */ /* 0x000fe20000000f00 */
[----:B------:R-:W-:-:S07]  /*2c500*/  IMAD.MOV.U32 R19, RZ, RZ, R42 ;  /* 0x000000ffff137224 */ /* 0x000fce00078e002a */
.L_x_49405:
[----:B------:R-:W-:Y:S05]  /*2c510*/  BSYNC B1 ;  /* 0x0000000000017941 */ /* 0x000fea0003800000 */
.L_x_49403:
        /* <DEDUP_REMOVED lines=9> */
.L_x_49407:
[----:B------:R-:W-:Y:S02]  /*2c5b0*/  IMAD.MOV.U32 R3, RZ, RZ, R2 ;  /* 0x000000ffff037224 */ /* 0x000fe400078e0002 */
[----:B------:R-:W-:Y:S01]  /*2c5c0*/  IMAD.MOV.U32 R39, RZ, RZ, R28 ;  /* 0x000000ffff277224 */ /* 0x000fe200078e001c */
[----:B------:R-:W-:Y:S01]  /*2c5d0*/  MOV R28, R29 ;  /* 0x0000001d001c7202 */ /* 0x000fe20000000f00 */
[----:B------:R-:W-:-:S07]  /*2c5e0*/  IMAD.MOV.U32 R2, RZ, RZ, R31 ;  /* 0x000000ffff027224 */ /* 0x000fce00078e001f */
.L_x_49408:
[----:B------:R-:W-:Y:S05]  /*2c5f0*/  BSYNC B1 ;  /* 0x0000000000017941 */ /* 0x000fea0003800000 */
.L_x_49406:
        /* <DEDUP_REMOVED lines=9> */
.L_x_49410:
[----:B------:R-:W-:Y:S02]  /*2c690*/  IMAD.MOV.U32 R30, RZ, RZ, R3 ;  /* 0x000000ffff1e7224 */ /* 0x000fe400078e0003 */
[----:B------:R-:W-:Y:S01]  /*2c6a0*/  IMAD.MOV.U32 R29, RZ, RZ, R39 ;  /* 0x000000ffff1d7224 */ /* 0x000fe200078e0027 */
[----:B------:R-:W-:Y:S01]  /*2c6b0*/  MOV R39, R18 ;  /* 0x0000001200277202 */ /* 0x000fe20000000f00 */
[----:B------:R-:W-:-:S07]  /*2c6c0*/  IMAD.MOV.U32 R3, RZ, RZ, R32 ;  /* 0x000000ffff037224 */ /* 0x000fce00078e0020 */
.L_x_49411:
[----:B------:R-:W-:Y:S05]  /*2c6d0*/  BSYNC B1 ;  /* 0x0000000000017941 */ /* 0x000fea0003800000 */
.L_x_49409:
        /* <DEDUP_REMOVED lines=9> */
.L_x_49413:
[----:B------:R-:W-:Y:S02]  /*2c770*/  IMAD.MOV.U32 R18, RZ, RZ, R30 ;  /* 0x000000ffff127224 */ /* 0x000fe400078e001e */
[----:B------:R-:W-:Y:S01]  /*2c780*/  IMAD.MOV.U32 R32, RZ, RZ, R29 ;  /* 0x000000ffff207224 */ /* 0x000fe200078e001d */
[----:B------:R-:W-:Y:S01]  /*2c790*/  MOV R29, R16 ;  /* 0x00000010001d7202 */ /* 0x000fe20000000f00 */
[----:B------:R-:W-:-:S07]  /*2c7a0*/  IMAD.MOV.U32 R30, RZ, RZ, R17 ;  /* 0x000000ffff1e7224 */ /* 0x000fce00078e0011 */
.L_x_49414:
[----:B------:R-:W-:Y:S05]  /*2c7b0*/  BSYNC B1 ;  /* 0x0000000000017941 */ /* 0x000fea0003800000 */
.L_x_49412:
        /* <DEDUP_REMOVED lines=9> */
.L_x_49416:
[----:B------:R-:W-:Y:S02]  /*2c850*/  IMAD.MOV.U32 R17, RZ, RZ, R18 ;  /* 0x000000ffff117224 */ /* 0x000fe400078e0012 */
[----:B------:R-:W-:Y:S01]  /*2c860*/  IMAD.MOV.U32 R16, RZ, RZ, R32 ;  /* 0x000000ffff107224 */ /* 0x000fe200078e0020 */
[----:B------:R-:W-:Y:S01]  /*2c870*/  MOV R32, R21 ;  /* 0x0000001500207202 */ /* 0x000fe20000000f00 */
[----:B------:R-:W-:-:S07]  /*2c880*/  IMAD.MOV.U32 R18, RZ, RZ, R23 ;  /* 0x000000ffff127224 */ /* 0x000fce00078e0017 */
.L_x_49417:
[----:B------:R-:W-:Y:S05]  /*2c890*/  BSYNC B1 ;  /* 0x0000000000017941 */ /* 0x000fea0003800000 */
.L_x_49415:
        /* <DEDUP_REMOVED lines=9> */
.L_x_49419:
[----:B------:R-:W-:Y:S02]  /*2c930*/  IMAD.MOV.U32 R40, RZ, RZ, R17 ;  /* 0x000000ffff287224 */ /* 0x000fe400078e0011 */
[----:B------:R-:W-:Y:S01]  /*2c940*/  IMAD.MOV.U32 R21, RZ, RZ, R16 ;  /* 0x000000ffff157224 */ /* 0x000fe200078e0010 */
[----:B------:R-:W-:Y:S01]  /*2c950*/  MOV R16, R15 ;  /* 0x0000000f00107202 */ /* 0x000fe20000000f00 */
[----:B------:R-:W-:-:S07]  /*2c960*/  IMAD.MOV.U32 R17, RZ, RZ, R14 ;  /* 0x000000ffff117224 */ /* 0x000fce00078e000e */
.L_x_49420:
[----:B------:R-:W-:Y:S05]  /*2c970*/  BSYNC B1 ;  /* 0x0000000000017941 */ /* 0x000fea0003800000 */
.L_x_49418:
        /* <DEDUP_REMOVED lines=9> */
.L_x_49422:
[----:B------:R-:W-:Y:S02]  /*2ca10*/  IMAD.MOV.U32 R14, RZ, RZ, R40 ;  /* 0x000000ffff0e7224 */ /* 0x000fe400078e0028 */
[----:B------:R-:W-:Y:S01]  /*2ca20*/  IMAD.MOV.U32 R15, RZ, RZ, R21 ;  /* 0x000000ffff0f7224 */ /* 0x000fe200078e0015 */
[----:B------:R-:W-:Y:S01]  /*2ca30*/  MOV R21, R34 ;  /* 0x0000002200157202 */ /* 0x000fe20000000f00 */
[----:B------:R-:W-:-:S07]  /*2ca40*/  IMAD.MOV.U32 R40, RZ, RZ, R33 ;  /* 0x000000ffff287224 */ /* 0x000fce00078e0021 */
.L_x_49423:
[----:B------:R-:W-:Y:S05]  /*2ca50*/  BSYNC B1 ;  /* 0x0000000000017941 */ /* 0x000fea0003800000 */
.L_x_49421:
        /* <DEDUP_REMOVED lines=9> */
.L_x_49425:
[----:B------:R-:W-:Y:S02]  /*2caf0*/  IMAD.MOV.U32 R34, RZ, RZ, R14 ;  /* 0x000000ffff227224 */ /* 0x000fe400078e000e */
[----:B------:R-:W-:Y:S01]  /*2cb00*/  IMAD.MOV.U32 R42, RZ, RZ, R15 ;  /* 0x000000ffff2a7224 */ /* 0x000fe200078e000f */
[----:B------:R-:W-:Y:S01]  /*2cb10*/  MOV R15, R12 ;  /* 0x0000000c000f7202 */ /* 0x000fe20000000f00 */
[----:B------:R-:W-:-:S07]  /*2cb20*/  IMAD.MOV.U32 R14, RZ, RZ, R13 ;  /* 0x000000ffff0e7224 */ /* 0x000fce00078e000d */
.L_x_49426:
[----:B------:R-:W-:Y:S05]  /*2cb30*/  BSYNC B1 ;  /* 0x0000000000017941 */ /* 0x000fea0003800000 */
.L_x_49424:
        /* <DEDUP_REMOVED lines=9> */
.L_x_49428:
[----:B------:R-:W-:Y:S02]  /*2cbd0*/  IMAD.MOV.U32 R13, RZ, RZ, R34 ;  /* 0x000000ffff0d7224 */ /* 0x000fe400078e0022 */
[----:B------:R-:W-:Y:S01]  /*2cbe0*/  IMAD.MOV.U32 R12, RZ, RZ, R42 ;  /* 0x000000ffff0c7224 */ /* 0x000fe200078e002a */
[----:B------:R-:W-:Y:S01]  /*2cbf0*/  MOV R42, R11 ;  /* 0x0000000b002a7202 */ /* 0x000fe20000000f00 */
[----:B------:R-:W-:-:S07]  /*2cc00*/  IMAD.MOV.U32 R34, RZ, RZ, R35 ;  /* 0x000000ffff227224 */ /* 0x000fce00078e0023 */
.L_x_49429:
[----:B------:R-:W-:Y:S05]  /*2cc10*/  BSYNC B1 ;  /* 0x0000000000017941 */ /* 0x000fea0003800000 */
.L_x_49427:
        /* <DEDUP_REMOVED lines=9> */
.L_x_49431:
[----:B------:R-:W-:Y:S02]  /*2ccb0*/  IMAD.MOV.U32 R44, RZ, RZ, R13 ;  /* 0x000000ffff2c7224 */ /* 0x000fe400078e000d */
[----:B------:R-:W-:Y:S01]  /*2ccc0*/  IMAD.MOV.U32 R11, RZ, RZ, R12 ;  /* 0x000000ffff0b7224 */ /* 0x000fe200078e000c */
[----:B------:R-:W-:Y:S01]  /*2ccd0*/  MOV R12, R25 ;  /* 0x00000019000c7202 */ /* 0x000fe20000000f00 */
[----:B------:R-:W-:-:S07]  /*2cce0*/  IMAD.MOV.U32 R13, RZ, RZ, R10 ;  /* 0x000000ffff0d7224 */ /* 0x000fce00078e000a */
.L_x_49432:
[----:B------:R-:W-:Y:S05]  /*2ccf0*/  BSYNC B1 ;  /* 0x0000000000017941 */ /* 0x000fea0003800000 */
.L_x_49430:
        /* <DEDUP_REMOVED lines=9> */
.L_x_49434:
[----:B------:R-:W-:Y:S02]  /*2cd90*/  IMAD.MOV.U32 R10, RZ, RZ, R44 ;  /* 0x000000ffff0a7224 */ /* 0x000fe400078e002c */
[----:B------:R-:W-:Y:S01]  /*2cda0*/  IMAD.MOV.U32 R23, RZ, RZ, R11 ;  /* 0x000000ffff177224 */ /* 0x000fe200078e000b */
[----:B------:R-:W-:Y:S01]  /*2cdb0*/  MOV R11, R8 ;  /* 0x00000008000b7202 */ /* 0x000fe20000000f00 */
[----:B------:R-:W-:-:S07]  /*2cdc0*/  IMAD.MOV.U32 R44, RZ, RZ, R37 ;  /* 0x000000ffff2c7224 */ /* 0x000fce00078e0025 */
.L_x_49435:
[----:B------:R-:W-:Y:S05]  /*2cdd0*/  BSYNC B1 ;  /* 0x0000000000017941 */ /* 0x000fea0003800000 */
.L_x_49433:
        /* <DEDUP_REMOVED lines=9> */
.L_x_49437:
[----:B------:R-:W-:Y:S02]  /*2ce70*/  IMAD.MOV.U32 R25, RZ, RZ, R10 ;  /* 0x000000ffff197224 */ /* 0x000fe400078e000a */
[----:B------:R-:W-:Y:S01]  /*2ce80*/  IMAD.MOV.U32 R8, RZ, RZ, R23 ;  /* 0x000000ffff087224 */ /* 0x000fe200078e0017 */
[----:B------:R-:W-:Y:S01]  /*2ce90*/  MOV R23, R36 ;  /* 0x0000002400177202 */ /* 0x000fe20000000f00 */
[----:B------:R-:W-:-:S07]  /*2cea0*/  IMAD.MOV.U32 R10, RZ, RZ, R9 ;  /* 0x000000ffff0a7224 */ /* 0x000fce00078e0009 */
.L_x_49438:
[----:B------:R-:W-:Y:S05]  /*2ceb0*/  BSYNC B1 ;  /* 0x0000000000017941 */ /* 0x000fea0003800000 */
.L_x_49436:
        /* <DEDUP_REMOVED lines=9> */
.L_x_49440:
[----:B------:R-:W-:Y:S02]  /*2cf50*/  IMAD.MOV.U32 R9, RZ, RZ, R25 ;  /* 0x000000ffff097224 */ /* 0x000fe400078e0019 */
[----:B------:R-:W-:Y:S01]  /*2cf60*/  IMAD.MOV.U32 R36, RZ, RZ, R8 ;  /* 0x000000ffff247224 */ /* 0x000fe200078e0008 */
[----:B------:R-:W-:Y:S01]  /*2cf70*/  MOV R8, R7 ;  /* 0x0000000700087202 */ /* 0x000fe20000000f00 */
[----:B------:R-:W-:-:S07]  /*2cf80*/  IMAD.MOV.U32 R25, RZ, RZ, R38 ;  /* 0x000000ffff197224 */ /* 0x000fce00078e0026 */
.L_x_49441:
[----:B------:R-:W-:Y:S05]  /*2cf90*/  BSYNC B1 ;  /* 0x0000000000017941 */ /* 0x000fea0003800000 */
.L_x_49439:
        /* <DEDUP_REMOVED lines=9> */
.L_x_49443:
[----:B------:R-:W-:Y:S02]  /*2d030*/  IMAD.MOV.U32 R38, RZ, RZ, R9 ;  /* 0x000000ffff267224 */ /* 0x000fe400078e0009 */
[----:B------:R-:W-:Y:S01]  /*2d040*/  IMAD.MOV.U32 R7, RZ, RZ, R36 ;  /* 0x000000ffff077224 */ /* 0x000fe200078e0024 */
[----:B------:R-:W-:Y:S01]  /*2d050*/  MOV R36, R5 ;  /* 0x0000000500247202 */ /* 0x000fe20000000f00 */
[----:B------:R-:W-:-:S07]  /*2d060*/  IMAD.MOV.U32 R9, RZ, RZ, R6 ;  /* 0x000000ffff097224 */ /* 0x000fce00078e0006 */
.L_x_49444:
[----:B------:R-:W-:Y:S05]  /*2d070*/  BSYNC B1 ;  /* 0x0000000000017941 */ /* 0x000fea0003800000 */
.L_x_49442:
        /* <DEDUP_REMOVED lines=9> */
.L_x_49446:
[----:B------:R-:W-:Y:S02]  /*2d110*/  IMAD.MOV.U32 R5, RZ, RZ, R38 ;  /* 0x000000ffff057224 */ /* 0x000fe400078e0026 */
[----:B------:R-:W-:Y:S01]  /*2d120*/  IMAD.MOV.U32 R6, RZ, RZ, R7 ;  /* 0x000000ffff067224 */ /* 0x000fe200078e0007 */
[----:B------:R-:W-:Y:S01]  /*2d130*/  MOV R7, R4 ;  /* 0x0000000400077202 */ /* 0x000fe20000000f00 */
[----:B------:R-:W-:-:S07]  /*2d140*/  IMAD.MOV.U32 R38, RZ, RZ, R27 ;  /* 0x000000ffff267224 */ /* 0x000fce00078e001b */
.L_x_49447:
[----:B------:R-:W-:Y:S05]  /*2d150*/  BSYNC B1 ;  /* 0x0000000000017941 */ /* 0x000fea0003800000 */
.L_x_49445:
        /* <DEDUP_REMOVED lines=16> */
.L_x_49449:
[----:B------:R-:W-:Y:S01]  /*2d260*/  IMAD.MOV.U32 R4, RZ, RZ, R19 ;  /* 0x000000ffff047224 */ /* 0x000fe200078e0013 */
[----:B------:R-:W-:Y:S01]  /*2d270*/  MOV R26, R71 ;  /* 0x00000047001a7202 */ /* 0x000fe20000000f00 */
[----:B------:R-:W-:Y:S02]  /*2d280*/  IMAD.MOV.U32 R19, RZ, RZ, R2 ;  /* 0x000000ffff137224 */ /* 0x000fe400078e0002 */
[----:B------:R-:W-:-:S07]  /*2d290*/  IMAD.MOV.U32 R71, RZ, RZ, R28 ;  /* 0x000000ffff477224 */ /* 0x000fce00078e001c */
.L_x_49450:
[----:B------:R-:W-:Y:S05]  /*2d2a0*/  BSYNC B1 ;  /* 0x0000000000017941 */ /* 0x000fea0003800000 */
.L_x_49448:
        /* <DEDUP_REMOVED lines=9> */
.L_x_49452:
[----:B------:R-:W-:Y:S01]  /*2d340*/  IMAD.MOV.U32 R27, RZ, RZ, R4 ;  /* 0x000000ffff1b7224 */ /* 0x000fe200078e0004 */
[----:B------:R-:W-:Y:S01]  /*2d350*/  MOV R2, R26 ;  /* 0x0000001a00027202 */ /* 0x000fe20000000f00 */
[----:B------:R-:W-:Y:S02]  /*2d360*/  IMAD.MOV.U32 R4, RZ, RZ, R3 ;  /* 0x000000ffff047224 */ /* 0x000fe400078e0003 */
[----:B------:R-:W-:-:S07]  /*2d370*/  IMAD.MOV.U32 R26, RZ, RZ, R39 ;  /* 0x000000ffff1a7224 */ /* 0x000fce00078e0027 */
.L_x_49453:
[----:B------:R-:W-:Y:S05]  /*2d380*/  BSYNC B1 ;  /* 0x0000000000017941 */ /* 0x000fea0003800000 */
.L_x_49451:
        /* <DEDUP_REMOVED lines=9> */
.L_x_49455:
[----:B------:R-:W-:Y:S01]  /*2d420*/  IMAD.MOV.U32 R3, RZ, RZ, R27 ;  /* 0x000000ffff037224 */ /* 0x000fe200078e001b */
[----:B------:R-:W-:Y:S01]  /*2d430*/  MOV R31, R2 ;  /* 0x00000002001f7202 */ /* 0x000fe20000000f00 */
[----:B------:R-:W-:Y:S02]  /*2d440*/  IMAD.MOV.U32 R27, RZ, RZ, R30 ;  /* 0x000000ffff1b7224 */ /* 0x000fe400078e001e */
[----:B------:R-:W-:-:S07]  /*2d450*/  IMAD.MOV.U32 R2, RZ, RZ, R29 ;  /* 0x000000ffff027224 */ /* 0x000fce00078e001d */
.L_x_49456:
[----:B------:R-:W-:Y:S05]  /*2d460*/  BSYNC B1 ;  /* 0x0000000000017941 */ /* 0x000fea0003800000 */
.L_x_49454:
        /* <DEDUP_REMOVED lines=9> */
.L_x_49458:
[----:B------:R-:W-:Y:S01]  /*2d500*/  IMAD.MOV.U32 R28, RZ, RZ, R3 ;  /* 0x000000ffff1c7224 */ /* 0x000fe200078e0003 */
[----:B------:R-:W-:Y:S01]  /*2d510*/  MOV R29, R31 ;  /* 0x0000001f001d7202 */ /* 0x000fe20000000f00 */
[----:B------:R-:W-:Y:S02]  /*2d520*/  IMAD.MOV.U32 R3, RZ, RZ, R18 ;  /* 0x000000ffff037224 */ /* 0x000fe400078e0012 */
[----:B------:R-:W-:-:S07]  /*2d530*/  IMAD.MOV.U32 R31, RZ, RZ, R32 ;  /* 0x000000ffff1f7224 */ /* 0x000fce00078e0020 */
.L_x_49459:
[----:B------:R-:W-:Y:S05]  /*2d540*/  BSYNC B1 ;  /* 0x0000000000017941 */ /* 0x000fea0003800000 */
.L_x_49457:
        /* <DEDUP_REMOVED lines=9> */
.L_x_49461:
[----:B------:R-:W-:Y:S01]  /*2d5e0*/  IMAD.MOV.U32 R33, RZ, RZ, R28 ;  /* 0x000000ffff217224 */ /* 0x000fe200078e001c */
[----:B------:R-:W-:Y:S01]  /*2d5f0*/  MOV R18, R29 ;  /* 0x0000001d00127202 */ /* 0x000fe20000000f00 */
[----:B------:R-:W-:Y:S02]  /*2d600*/  IMAD.MOV.U32 R28, RZ, RZ, R17 ;  /* 0x000000ffff1c7224 */ /* 0x000fe400078e0011 */
[----:B------:R-:W-:-:S07]  /*2d610*/  IMAD.MOV.U32 R29, RZ, RZ, R16 ;  /* 0x000000ffff1d7224 */ /* 0x000fce00078e0010 */
.L_x_49462:
[----:B------:R-:W-:Y:S05]  /*2d620*/  BSYNC B1 ;  /* 0x0000000000017941 */ /* 0x000fea0003800000 */
.L_x_49460:
        /* <DEDUP_REMOVED lines=9> */
.L_x_49464:
[----:B------:R-:W-:Y:S01]  /*2d6c0*/  IMAD.MOV.U32 R17, RZ, RZ, R33 ;  /* 0x000000ffff117224 */ /* 0x000fe200078e0021 */
[----:B------:R-:W-:Y:S01]  /*2d6d0*/  MOV R16, R18 ;  /* 0x0000001200107202 */ /* 0x000fe20000000f00 */
[----:B------:R-:W-:Y:S02]  /*2d6e0*/  IMAD.MOV.U32 R33, RZ, RZ, R40 ;  /* 0x000000ffff217224 */ /* 0x000fe400078e0028 */
[----:B------:R-:W-:-:S07]  /*2d6f0*/  IMAD.MOV.U32 R18, RZ, RZ, R21 ;  /* 0x000000ffff127224 */ /* 0x000fce00078e0015 */
.L_x_49465:
[----:B------:R-:W-:Y:S05]  /*2d700*/  BSYNC B1 ;  /* 0x0000000000017941 */ /* 0x000fea0003800000 */
.L_x_49463:
        /* <DEDUP_REMOVED lines=9> */
.L_x_49467:
[----:B------:R-:W-:Y:S01]  /*2d7a0*/  IMAD.MOV.U32 R21, RZ, RZ, R17 ;  /* 0x000000ffff157224 */ /* 0x000fe200078e0011 */
[----:B------:R-:W-:Y:S01]  /*2d7b0*/  MOV R35, R16 ;  /* 0x0000001000237202 */ /* 0x000fe20000000f00 */
[----:B------:R-:W-:Y:S02]  /*2d7c0*/  IMAD.MOV.U32 R17, RZ, RZ, R14 ;  /* 0x000000ffff117224 */ /* 0x000fe400078e000e */
[----:B------:R-:W-:-:S07]  /*2d7d0*/  IMAD.MOV.U32 R16, RZ, RZ, R15 ;  /* 0x000000ffff107224 */ /* 0x000fce00078e000f */
.L_x_49468:
[----:B------:R-:W-:Y:S05]  /*2d7e0*/  BSYNC B1 ;  /* 0x0000000000017941 */ /* 0x000fea0003800000 */
.L_x_49466:
        /* <DEDUP_REMOVED lines=9> */
.L_x_49470:
[----:B------:R-:W-:Y:S01]  /*2d880*/  IMAD.MOV.U32 R14, RZ, RZ, R21 ;  /* 0x000000ffff0e7224 */ /* 0x000fe200078e0015 */
[----:B------:R-:W-:Y:S01]  /*2d890*/  MOV R15, R35 ;  /* 0x00000023000f7202 */ /* 0x000fe20000000f00 */
[----:B------:R-:W-:Y:S02]  /*2d8a0*/  IMAD.MOV.U32 R21, RZ, RZ, R34 ;  /* 0x000000ffff157224 */ /* 0x000fe400078e0022 */
[----:B------:R-:W-:-:S07]  /*2d8b0*/  IMAD.MOV.U32 R35, RZ, RZ, R42 ;  /* 0x000000ffff237224 */ /* 0x000fce00078e002a */
.L_x_49471:
[----:B------:R-:W-:Y:S05]  /*2d8c0*/  BSYNC B1 ;  /* 0x0000000000017941 */ /* 0x000fea0003800000 */
.L_x_49469:
        /* <DEDUP_REMOVED lines=9> */
.L_x_49473:
[----:B------:R-:W-:Y:S01]  /*2d960*/  IMAD.MOV.U32 R37, RZ, RZ, R14 ;  /* 0x000000ffff257224 */ /* 0x000fe200078e000e */
[----:B------:R-:W-:Y:S01]  /*2d970*/  MOV R30, R15 ;  /* 0x0000000f001e7202 */ /* 0x000fe20000000f00 */
[----:B------:R-:W-:Y:S02]  /*2d980*/  IMAD.MOV.U32 R14, RZ, RZ, R13 ;  /* 0x000000ffff0e7224 */ /* 0x000fe400078e000d */
[----:B------:R-:W-:-:S07]  /*2d990*/  IMAD.MOV.U32 R15, RZ, RZ, R12 ;  /* 0x000000ffff0f7224 */ /* 0x000fce00078e000c */
.L_x_49474:
[----:B------:R-:W-:Y:S05]  /*2d9a0*/  BSYNC B1 ;  /* 0x0000000000017941 */ /* 0x000fea0003800000 */
.L_x_49472:
        /* <DEDUP_REMOVED lines=9> */
.L_x_49476:
[----:B------:R-:W-:Y:S01]  /*2da40*/  IMAD.MOV.U32 R13, RZ, RZ, R37 ;  /* 0x000000ffff0d7224 */ /* 0x000fe200078e0025 */
[----:B------:R-:W-:Y:S01]  /*2da50*/  MOV R12, R30 ;  /* 0x0000001e000c7202 */ /* 0x000fe20000000f00 */
[----:B------:R-:W-:Y:S02]  /*2da60*/  IMAD.MOV.U32 R37, RZ, RZ, R44 ;  /* 0x000000ffff257224 */ /* 0x000fe400078e002c */
[----:B------:R-:W-:-:S07]  /*2da70*/  IMAD.MOV.U32 R30, RZ, RZ, R11 ;  /* 0x000000ffff1e7224 */ /* 0x000fce00078e000b */
.L_x_49477:
[----:B------:R-:W-:Y:S05]  /*2da80*/  BSYNC B1 ;  /* 0x0000000000017941 */ /* 0x000fea0003800000 */
.L_x_49475:
        /* <DEDUP_REMOVED lines=9> */
.L_x_49479:
[----:B------:R-:W-:Y:S01]  /*2db20*/  IMAD.MOV.U32 R32, RZ, RZ, R13 ;  /* 0x000000ffff207224 */ /* 0x000fe200078e000d */
[----:B------:R-:W-:Y:S01]  /*2db30*/  MOV R11, R12 ;  /* 0x0000000c000b7202 */ /* 0x000fe20000000f00 */
[----:B------:R-:W-:Y:S02]  /*2db40*/  IMAD.MOV.U32 R13, RZ, RZ, R10 ;  /* 0x000000ffff0d7224 */ /* 0x000fe400078e000a */
[----:B------:R-:W-:-:S07]  /*2db50*/  IMAD.MOV.U32 R12, RZ, RZ, R23 ;  /* 0x000000ffff0c7224 */ /* 0x000fce00078e0017 */
.L_x_49480:
[----:B------:R-:W-:Y:S05]  /*2db60*/  BSYNC B1 ;  /* 0x0000000000017941 */ /* 0x000fea0003800000 */
.L_x_49478:
        /* <DEDUP_REMOVED lines=9> */
.L_x_49482:
[----:B------:R-:W-:Y:S01]  /*2dc00*/  IMAD.MOV.U32 R10, RZ, RZ, R32 ;  /* 0x000000ffff0a7224 */ /* 0x000fe200078e0020 */
[----:B------:R-:W-:Y:S01]  /*2dc10*/  MOV R23, R11 ;  /* 0x0000000b00177202 */ /* 0x000fe20000000f00 */
[----:B------:R-:W-:Y:S02]  /*2dc20*/  IMAD.MOV.U32 R32, RZ, RZ, R25 ;  /* 0x000000ffff207224 */ /* 0x000fe400078e0019 */
[----:B------:R-:W-:-:S07]  /*2dc30*/  IMAD.MOV.U32 R11, RZ, RZ, R8 ;  /* 0x000000ffff0b7224 */ /* 0x000fce00078e0008 */
.L_x_49483:
[----:B------:R-:W-:Y:S05]  /*2dc40*/  BSYNC B1 ;  /* 0x0000000000017941 */ /* 0x000fea0003800000 */
.L_x_49481:
        /* <DEDUP_REMOVED lines=9> */
.L_x_49485:
[----:B------:R-:W-:Y:S01]  /*2dce0*/  IMAD.MOV.U32 R25, RZ, RZ, R10 ;  /* 0x000000ffff197224 */ /* 0x000fe200078e000a */
[----:B------:R-:W-:Y:S01]  /*2dcf0*/  MOV R8, R23 ;  /* 0x0000001700087202 */ /* 0x000fe20000000f00 */
[----:B------:R-:W-:Y:S02]  /*2dd00*/  IMAD.MOV.U32 R10, RZ, RZ, R9 ;  /* 0x000000ffff0a7224 */ /* 0x000fe400078e0009 */
[----:B------:R-:W-:-:S07]  /*2dd10*/  IMAD.MOV.U32 R23, RZ, RZ, R36 ;  /* 0x000000ffff177224 */ /* 0x000fce00078e0024 */
.L_x_49486:
[----:B------:R-:W-:Y:S05]  /*2dd20*/  BSYNC B1 ;  /* 0x0000000000017941 */ /* 0x000fea0003800000 */
.L_x_49484:
        /* <DEDUP_REMOVED lines=9> */
.L_x_49488:
[----:B------:R-:W-:Y:S01]  /*2ddc0*/  IMAD.MOV.U32 R34, RZ, RZ, R25 ;  /* 0x000000ffff227224 */ /* 0x000fe200078e0019 */
[----:B------:R-:W-:Y:S01]  /*2ddd0*/  MOV R9, R8 ;  /* 0x0000000800097202 */ /* 0x000fe20000000f00 */
[----:B------:R-:W-:Y:S02]  /*2dde0*/  IMAD.MOV.U32 R25, RZ, RZ, R38 ;  /* 0x000000ffff197224 */ /* 0x000fe400078e0026 */
[----:B------:R-:W-:-:S07]  /*2ddf0*/  IMAD.MOV.U32 R8, RZ, RZ, R7 ;  /* 0x000000ffff087224 */ /* 0x000fce00078e0007 */
.L_x_49489:
[----:B------:R-:W-:Y:S05]  /*2de00*/  BSYNC B1 ;  /* 0x0000000000017941 */ /* 0x000fea0003800000 */
.L_x_49487:
        /* <DEDUP_REMOVED lines=9> */
.L_x_49491:
[----:B------:R-:W-:Y:S01]  /*2dea0*/  IMAD.MOV.U32 R7, RZ, RZ, R34 ;  /* 0x000000ffff077224 */ /* 0x000fe200078e0022 */
[----:B------:R-:W-:Y:S01]  /*2deb0*/  MOV R36, R9 ;  /* 0x0000000900247202 */ /* 0x000fe20000000f00 */
[----:B------:R-:W-:Y:S02]  /*2dec0*/  IMAD.MOV.U32 R34, RZ, RZ, R5 ;  /* 0x000000ffff227224 */ /* 0x000fe400078e0005 */
[----:B------:R-:W-:-:S07]  /*2ded0*/  IMAD.MOV.U32 R9, RZ, RZ, R6 ;  /* 0x000000ffff097224 */ /* 0x000fce00078e0006 */
.L_x_49492:
[----:B------:R-:W-:Y:S05]  /*2dee0*/  BSYNC B1 ;  /* 0x0000000000017941 */ /* 0x000fea0003800000 */
.L_x_49490:
        /* <DEDUP_REMOVED lines=16> */
.L_x_49494:
[----:B------:R-:W-:Y:S02]  /*2dff0*/  IMAD.MOV.U32 R6, RZ, RZ, R19 ;  /* 0x000000ffff067224 */ /* 0x000fe400078e0013 */
[----:B------:R-:W-:Y:S02]  /*2e000*/  IMAD.MOV.U32 R5, RZ, RZ, R71 ;  /* 0x000000ffff057224 */ /* 0x000fe400078e0047 */
[----:B------:R-:W-:Y:S02]  /*2e010*/  IMAD.MOV.U32 R19, RZ, RZ, R4 ;  /* 0x000000ffff137224 */ /* 0x000fe400078e0004 */
[----:B------:R-:W-:-:S07]  /*2e020*/  IMAD.MOV.U32 R71, RZ, RZ, R26 ;  /* 0x000000ffff477224 */ /* 0x000fce00078e001a */
.L_x_49495:
[----:B------:R-:W-:Y:S05]  /*2e030*/  BSYNC B1 ;  /* 0x0000000000017941 */ /* 0x000fea0003800000 */
.L_x_49493:
        /* <DEDUP_REMOVED lines=9> */
.L_x_49497:
[----:B------:R-:W-:Y:S02]  /*2e0d0*/  IMAD.MOV.U32 R4, RZ, RZ, R6 ;  /* 0x000000ffff047224 */ /* 0x000fe400078e0006 */
[----:B------:R-:W-:Y:S02]  /*2e0e0*/  IMAD.MOV.U32 R24, RZ, RZ, R5 ;  /* 0x000000ffff187224 */ /* 0x000fe400078e0005 */
[----:B------:R-:W-:Y:S02]  /*2e0f0*/  IMAD.MOV.U32 R6, RZ, RZ, R27 ;  /* 0x000000ffff067224 */ /* 0x000fe400078e001b */
[----:B------:R-:W-:-:S07]  /*2e100*/  IMAD.MOV.U32 R5, RZ, RZ, R2 ;  /* 0x000000ffff057224 */ /* 0x000fce00078e0002 */
.L_x_49498:
[----:B------:R-:W-:Y:S05]  /*2e110*/  BSYNC B1 ;  /* 0x0000000000017941 */ /* 0x000fea0003800000 */
.L_x_49496:
        /* <DEDUP_REMOVED lines=9> */
.L_x_49500:
[----:B------:R-:W-:Y:S02]  /*2e1b0*/  IMAD.MOV.U32 R2, RZ, RZ, R4 ;  /* 0x000000ffff027224 */ /* 0x000fe400078e0004 */
[----:B------:R-:W-:Y:S02]  /*2e1c0*/  IMAD.MOV.U32 R26, RZ, RZ, R24 ;  /* 0x000000ffff1a7224 */ /* 0x000fe400078e0018 */
[----:B------:R-:W-:Y:S02]  /*2e1d0*/  IMAD.MOV.U32 R4, RZ, RZ, R3 ;  /* 0x000000ffff047224 */ /* 0x000fe400078e0003 */
[----:B------:R-:W-:-:S07]  /*2e1e0*/  IMAD.MOV.U32 R24, RZ, RZ, R31 ;  /* 0x000000ffff187224 */ /* 0x000fce00078e001f */
.L_x_49501:
[----:B------:R-:W-:Y:S05]  /*2e1f0*/  BSYNC B1 ;  /* 0x0000000000017941 */ /* 0x000fea0003800000 */
.L_x_49499:
        /* <DEDUP_REMOVED lines=9> */
.L_x_49503:
[----:B------:R-:W-:Y:S02]  /*2e290*/  IMAD.MOV.U32 R3, RZ, RZ, R2 ;  /* 0x000000ffff037224 */ /* 0x000fe400078e0002 */
[----:B------:R-:W-:Y:S02]  /*2e2a0*/  IMAD.MOV.U32 R27, RZ, RZ, R26 ;  /* 0x000000ffff1b7224 */ /* 0x000fe400078e001a */
[----:B------:R-:W-:Y:S02]  /*2e2b0*/  IMAD.MOV.U32 R2, RZ, RZ, R28 ;  /* 0x000000ffff027224 */ /* 0x000fe400078e001c */
[----:B------:R-:W-:-:S07]  /*2e2c0*/  IMAD.MOV.U32 R26, RZ, RZ, R29 ;  /* 0x000000ffff1a7224 */ /* 0x000fce00078e001d */
.L_x_49504:
[----:B------:R-:W-:Y:S05]  /*2e2d0*/  BSYNC B1 ;  /* 0x0000000000017941 */ /* 0x000fea0003800000 */
.L_x_49502:
        /* <DEDUP_REMOVED lines=9> */
.L_x_49506:
[----:B------:R-:W-:Y:S02]  /*2e370*/  IMAD.MOV.U32 R28, RZ, RZ, R3 ;  /* 0x000000ffff1c7224 */ /* 0x000fe400078e0003 */
[----:B------:R-:W-:Y:S02]  /*2e380*/  IMAD.MOV.U32 R29, RZ, RZ, R27 ;  /* 0x000000ffff1d7224 */ /* 0x000fe400078e001b */
[----:B------:R-:W-:Y:S02]  /*2e390*/  IMAD.MOV.U32 R3, RZ, RZ, R33 ;  /* 0x000000ffff037224 */ /* 0x000fe400078e0021 */
[----:B------:R-:W-:-:S07]  /*2e3a0*/  IMAD.MOV.U32 R27, RZ, RZ, R18 ;  /* 0x000000ffff1b7224 */ /* 0x000fce00078e0012 */
.L_x_49507:
[----:B------:R-:W-:Y:S05]  /*2e3b0*/  BSYNC B1 ;  /* 0x0000000000017941 */ /* 0x000fea0003800000 */
.L_x_49505:
        /* <DEDUP_REMOVED lines=9> */
.L_x_49509:
[----:B------:R-:W-:Y:S02]  /*2e450*/  IMAD.MOV.U32 R31, RZ, RZ, R28 ;  /* 0x000000ffff1f7224 */ /* 0x000fe400078e001c */
[----:B------:R-:W-:Y:S02]  /*2e460*/  IMAD.MOV.U32 R33, RZ, RZ, R29 ;  /* 0x000000ffff217224 */ /* 0x000fe400078e001d */
[----:B------:R-:W-:Y:S02]  /*2e470*/  IMAD.MOV.U32 R28, RZ, RZ, R17 ;  /* 0x000000ffff1c7224 */ /* 0x000fe400078e0011 */
[----:B------:R-:W-:-:S07]  /*2e480*/  IMAD.MOV.U32 R29, RZ, RZ, R16 ;  /* 0x000000ffff1d7224 */ /* 0x000fce00078e0010 */
.L_x_49510:
[----:B------:R-:W-:Y:S05]  /*2e490*/  BSYNC B1 ;  /* 0x0000000000017941 */ /* 0x000fea0003800000 */
.L_x_49508:
        /* <DEDUP_REMOVED lines=9> */
.L_x_49512:
[----:B------:R-:W-:Y:S02]  /*2e530*/  IMAD.MOV.U32 R38, RZ, RZ, R31 ;  /* 0x000000ffff267224 */ /* 0x000fe400078e001f */
[----:B------:R-:W-:Y:S02]  /*2e540*/  IMAD.MOV.U32 R40, RZ, RZ, R33 ;  /* 0x000000ffff287224 */ /* 0x000fe400078e0021 */
[----:B------:R-:W-:Y:S02]  /*2e550*/  IMAD.MOV.U32 R31, RZ, RZ, R21 ;  /* 0x000000ffff1f7224 */ /* 0x000fe400078e0015 */
[----:B------:R-:W-:-:S07]  /*2e560*/  IMAD.MOV.U32 R33, RZ, RZ, R35 ;  /* 0x000000ffff217224 */ /* 0x000fce00078e0023 */
.L_x_49513:
[----:B------:R-:W-:Y:S05]  /*2e570*/  BSYNC B1 ;  /* 0x0000000000017941 */ /* 0x000fea0003800000 */
.L_x_49511:
        /* <DEDUP_REMOVED lines=9> */
.L_x_49515:
[----:B------:R-:W-:Y:S02]  /*2e610*/  IMAD.MOV.U32 R21, RZ, RZ, R38 ;  /* 0x000000ffff157224 */ /* 0x000fe400078e0026 */
[----:B------:R-:W-:Y:S02]  /*2e620*/  IMAD.MOV.U32 R35, RZ, RZ, R40 ;  /* 0x000000ffff237224 */ /* 0x000fe400078e0028 */
[----:B------:R-:W-:Y:S02]  /*2e630*/  IMAD.MOV.U32 R38, RZ, RZ, R14 ;  /* 0x000000ffff267224 */ /* 0x000fe400078e000e */
[----:B------:R-:W-:-:S07]  /*2e640*/  IMAD.MOV.U32 R40, RZ, RZ, R15 ;  /* 0x000000ffff287224 */ /* 0x000fce00078e000f */
.L_x_49516:
[----:B------:R-:W-:Y:S05]  /*2e650*/  BSYNC B1 ;  /* 0x0000000000017941 */ /* 0x000fea0003800000 */
.L_x_49514:
        /* <DEDUP_REMOVED lines=9> */
.L_x_49518:
[----:B------:R-:W-:Y:S02]  /*2e6f0*/  IMAD.MOV.U32 R42, RZ, RZ, R21 ;  /* 0x000000ffff2a7224 */ /* 0x000fe400078e0015 */
[----:B------:R-:W-:Y:S02]  /*2e700*/  IMAD.MOV.U32 R39, RZ, RZ, R35 ;  /* 0x000000ffff277224 */ /* 0x000fe400078e0023 */
[----:B------:R-:W-:Y:S02]  /*2e710*/  IMAD.MOV.U32 R21, RZ, RZ, R37 ;  /* 0x000000ffff157224 */ /* 0x000fe400078e0025 */
[----:B------:R-:W-:-:S07]  /*2e720*/  IMAD.MOV.U32 R35, RZ, RZ, R30 ;  /* 0x000000ffff237224 */ /* 0x000fce00078e001e */
.L_x_49519:
[----:B------:R-:W-:Y:S05]  /*2e730*/  BSYNC B1 ;  /* 0x0000000000017941 */ /* 0x000fea0003800000 */
.L_x_49517:
        /* <DEDUP_REMOVED lines=9> */
.L_x_49521:
[----:B------:R-:W-:Y:S02]  /*2e7d0*/  IMAD.MOV.U32 R37, RZ, RZ, R42 ;  /* 0x000000ffff257224 */ /* 0x000fe400078e002a */
[----:B------:R-:W-:Y:S02]  /*2e7e0*/  IMAD.MOV.U32 R30, RZ, RZ, R39 ;  /* 0x000000ffff1e7224 */ /* 0x000fe400078e0027 */
[----:B------:R-:W-:Y:S02]  /*2e7f0*/  IMAD.MOV.U32 R42, RZ, RZ, R13 ;  /* 0x000000ffff2a7224 */ /* 0x000fe400078e000d */
[----:B------:R-:W-:-:S07]  /*2e800*/  IMAD.MOV.U32 R39, RZ, RZ, R12 ;  /* 0x000000ffff277224 */ /* 0x000fce00078e000c */
.L_x_49522:
[----:B------:R-:W-:Y:S05]  /*2e810*/  BSYNC B1 ;  /* 0x0000000000017941 */ /* 0x000fea0003800000 */
.L_x_49520:
        /* <DEDUP_REMOVED lines=9> */
.L_x_49524:
[----:B------:R-:W-:Y:S02]  /*2e8b0*/  IMAD.MOV.U32 R44, RZ, RZ, R37 ;  /* 0x000000ffff2c7224 */ /* 0x000fe400078e0025 */
[----:B------:R-:W-:Y:S02]  /*2e8c0*/  IMAD.MOV.U32 R46, RZ, RZ, R30 ;  /* 0x000000ffff2e7224 */ /* 0x000fe400078e001e */
[----:B------:R-:W-:Y:S02]  /*2e8d0*/  IMAD.MOV.U32 R37, RZ, RZ, R32 ;  /* 0x000000ffff257224 */ /* 0x000fe400078e0020 */
[----:B------:R-:W-:-:S07]  /*2e8e0*/  IMAD.MOV.U32 R30, RZ, RZ, R11 ;  /* 0x000000ffff1e7224 */ /* 0x000fce00078e000b */
.L_x_49525:
[----:B------:R-:W-:Y:S05]  /*2e8f0*/  BSYNC B1 ;  /* 0x0000000000017941 */ /* 0x000fea0003800000 */
.L_x_49523:
        /* <DEDUP_REMOVED lines=9> */
.L_x_49527:
[----:B------:R-:W-:Y:S02]  /*2e990*/  IMAD.MOV.U32 R32, RZ, RZ, R44 ;  /* 0x000000ffff207224 */ /* 0x000fe400078e002c */
[----:B------:R-:W-:Y:S02]  /*2e9a0*/  IMAD.MOV.U32 R45, RZ, RZ, R46 ;  /* 0x000000ffff2d7224 */ /* 0x000fe400078e002e */
[----:B------:R-:W-:Y:S02]  /*2e9b0*/  IMAD.MOV.U32 R44, RZ, RZ, R10 ;  /* 0x000000ffff2c7224 */ /* 0x000fe400078e000a */
[----:B------:R-:W-:-:S07]  /*2e9c0*/  IMAD.MOV.U32 R46, RZ, RZ, R23 ;  /* 0x000000ffff2e7224 */ /* 0x000fce00078e0017 */
.L_x_49528:
[----:B------:R-:W-:Y:S05]  /*2e9d0*/  BSYNC B1 ;  /* 0x0000000000017941 */ /* 0x000fea0003800000 */
.L_x_49526:
        /* <DEDUP_REMOVED lines=9> */
.L_x_49530:
[----:B------:R-:W-:Y:S02]  /*2ea70*/  IMAD.MOV.U32 R23, RZ, RZ, R32 ;  /* 0x000000ffff177224 */ /* 0x000fe400078e0020 */
[----:B------:R-:W-:Y:S02]  /*2ea80*/  IMAD.MOV.U32 R48, RZ, RZ, R45 ;  /* 0x000000ffff307224 */ /* 0x000fe400078e002d */
[----:B------:R-:W-:Y:S02]  /*2ea90*/  IMAD.MOV.U32 R32, RZ, RZ, R25 ;  /* 0x000000ffff207224 */ /* 0x000fe400078e0019 */
[----:B------:R-:W-:-:S07]  /*2eaa0*/  IMAD.MOV.U32 R45, RZ, RZ, R8 ;  /* 0x000000ffff2d7224 */ /* 0x000fce00078e0008 */
.L_x_49531:
[----:B------:R-:W-:Y:S05]  /*2eab0*/  BSYNC B1 ;  /* 0x0000000000017941 */ /* 0x000fea0003800000 */
.L_x_49529:
        /* <DEDUP_REMOVED lines=9> */
.L_x_49533:
[----:B------:R-:W-:Y:S02]  /*2eb50*/  IMAD.MOV.U32 R25, RZ, RZ, R23 ;  /* 0x000000ffff197224 */ /* 0x000fe400078e0017 */
[----:B------:R-:W-:Y:S02]  /*2eb60*/  IMAD.MOV.U32 R47, RZ, RZ, R48 ;  /* 0x000000ffff2f7224 */ /* 0x000fe400078e0030 */
[----:B------:R-:W-:Y:S02]  /*2eb70*/  IMAD.MOV.U32 R23, RZ, RZ, R34 ;  /* 0x000000ffff177224 */ /* 0x000fe400078e0022 */
[----:B------:R-:W-:-:S07]  /*2eb80*/  IMAD.MOV.U32 R48, RZ, RZ, R9 ;  /* 0x000000ffff307224 */ /* 0x000fce00078e0009 */
.L_x_49534:
[----:B------:R-:W-:Y:S05]  /*2eb90*/  BSYNC B1 ;  /* 0x0000000000017941 */ /* 0x000fea0003800000 */
.L_x_49532:
        /* <DEDUP_REMOVED lines=9> */
.L_x_49536:
[----:B------:R-:W-:Y:S02]  /*2ec30*/  IMAD.MOV.U32 R34, RZ, RZ, R25 ;  /* 0x000000ffff227224 */ /* 0x000fe400078e0019 */
[----:B------:R-:W-:Y:S02]  /*2ec40*/  IMAD.MOV.U32 R50, RZ, RZ, R47 ;  /* 0x000000ffff327224 */ /* 0x000fe400078e002f */
[----:B------:R-:W-:Y:S02]  /*2ec50*/  IMAD.MOV.U32 R25, RZ, RZ, R7 ;  /* 0x000000ffff197224 */ /* 0x000fe400078e0007 */
[----:B------:R-:W-:-:S07]  /*2ec60*/  IMAD.MOV.U32 R47, RZ, RZ, R36 ;  /* 0x000000ffff2f7224 */ /* 0x000fce00078e0024 */
.L_x_49537:
[----:B------:R-:W-:Y:S05]  /*2ec70*/  BSYNC B1 ;  /* 0x0000000000017941 */ /* 0x000fea0003800000 */
.L_x_49535:
        /* <DEDUP_REMOVED lines=16> */
.L_x_49539:
[----:B------:R-:W-:Y:S02]  /*2ed80*/  IMAD.MOV.U32 R18, RZ, RZ, R19 ;  /* 0x000000ffff127224 */ /* 0x000fe400078e0013 */
[----:B------:R-:W-:Y:S01]  /*2ed90*/  IMAD.MOV.U32 R70, RZ, RZ, R71 ;  /* 0x000000ffff467224 */ /* 0x000fe200078e0047 */
[----:B------:R-:W-:Y:S01]  /*2eda0*/  MOV R71, R5 ;  /* 0x0000000500477202 */ /* 0x000fe20000000f00 */
[----:B------:R-:W-:-:S07]  /*2edb0*/  IMAD.MOV.U32 R19, RZ, RZ, R6 ;  /* 0x000000ffff137224 */ /* 0x000fce00078e0006 */
.L_x_49540:
[----:B------:R-:W-:Y:S05]  /*2edc0*/  BSYNC B1 ;  /* 0x0000000000017941 */ /* 0x000fea0003800000 */
.L_x_49538:
        /* <DEDUP_REMOVED lines=9> */
.L_x_49542:
[----:B------:R-:W-:Y:S02]  /*2ee60*/  IMAD.MOV.U32 R17, RZ, RZ, R18 ;  /* 0x000000ffff117224 */ /* 0x000fe400078e0012 */
[----:B------:R-:W-:Y:S01]  /*2ee70*/  IMAD.MOV.U32 R69, RZ, RZ, R70 ;  /* 0x000000ffff457224 */ /* 0x000fe200078e0046 */
[----:B------:R-:W-:Y:S01]  /*2ee80*/  MOV R70, R24 ;  /* 0x0000001800467202 */ /* 0x000fe20000000f00 */
[----:B------:R-:W-:-:S07]  /*2ee90*/  IMAD.MOV.U32 R18, RZ, RZ, R4 ;  /* 0x000000ffff127224 */ /* 0x000fce00078e0004 */
.L_x_49543:
[----:B------:R-:W-:Y:S05]  /*2eea0*/  BSYNC B1 ;  /* 0x0000000000017941 */ /* 0x000fea0003800000 */
.L_x_49541:
        /* <DEDUP_REMOVED lines=9> */
.L_x_49545:
[----:B------:R-:W-:Y:S02]  /*2ef40*/  IMAD.MOV.U32 R16, RZ, RZ, R17 ;  /* 0x000000ffff107224 */ /* 0x000fe400078e0011 */
[----:B------:R-:W-:Y:S01]  /*2ef50*/  IMAD.MOV.U32 R68, RZ, RZ, R69 ;  /* 0x000000ffff447224 */ /* 0x000fe200078e0045 */
[----:B------:R-:W-:Y:S01]  /*2ef60*/  MOV R69, R26 ;  /* 0x0000001a00457202 */ /* 0x000fe20000000f00 */
[----:B------:R-:W-:-:S07]  /*2ef70*/  IMAD.MOV.U32 R17, RZ, RZ, R2 ;  /* 0x000000ffff117224 */ /* 0x000fce00078e0002 */
.L_x_49546:
[----:B------:R-:W-:Y:S05]  /*2ef80*/  BSYNC B1 ;  /* 0x0000000000017941 */ /* 0x000fea0003800000 */
.L_x_49544:
        /* <DEDUP_REMOVED lines=9> */
.L_x_49548:
[----:B------:R-:W-:Y:S02]  /*2f020*/  IMAD.MOV.U32 R15, RZ, RZ, R16 ;  /* 0x000000ffff0f7224 */ /* 0x000fe400078e0010 */
[----:B------:R-:W-:Y:S01]  /*2f030*/  IMAD.MOV.U32 R67, RZ, RZ, R68 ;  /* 0x000000ffff437224 */ /* 0x000fe200078e0044 */
[----:B------:R-:W-:Y:S01]  /*2f040*/  MOV R68, R27 ;  /* 0x0000001b00447202 */ /* 0x000fe20000000f00 */
[----:B------:R-:W-:-:S07]  /*2f050*/  IMAD.MOV.U32 R16, RZ, RZ, R3 ;  /* 0x000000ffff107224 */ /* 0x000fce00078e0003 */
.L_x_49549:
[----:B------:R-:W-:Y:S05]  /*2f060*/  BSYNC B1 ;  /* 0x0000000000017941 */ /* 0x000fea0003800000 */
.L_x_49547:
        /* <DEDUP_REMOVED lines=9> */
.L_x_49551:
[----:B------:R-:W-:Y:S02]  /*2f100*/  IMAD.MOV.U32 R14, RZ, RZ, R15 ;  /* 0x000000ffff0e7224 */ /* 0x000fe400078e000f */
[----:B------:R-:W-:Y:S01]  /*2f110*/  IMAD.MOV.U32 R66, RZ, RZ, R67 ;  /* 0x000000ffff427224 */ /* 0x000fe200078e0043 */
[----:B------:R-:W-:Y:S01]  /*2f120*/  MOV R67, R29 ;  /* 0x0000001d00437202 */ /* 0x000fe20000000f00 */
[----:B------:R-:W-:-:S07]  /*2f130*/  IMAD.MOV.U32 R15, RZ, RZ, R28 ;  /* 0x000000ffff0f7224 */ /* 0x000fce00078e001c */
.L_x_49552:
[----:B------:R-:W-:Y:S05]  /*2f140*/  BSYNC B1 ;  /* 0x0000000000017941 */ /* 0x000fea0003800000 */
.L_x_49550:
        /* <DEDUP_REMOVED lines=9> */
.L_x_49554:
[----:B------:R-:W-:Y:S02]  /*2f1e0*/  IMAD.MOV.U32 R13, RZ, RZ, R14 ;  /* 0x000000ffff0d7224 */ /* 0x000fe400078e000e */
[----:B------:R-:W-:Y:S01]  /*2f1f0*/  IMAD.MOV.U32 R65, RZ, RZ, R66 ;  /* 0x000000ffff417224 */ /* 0x000fe200078e0042 */
[----:B------:R-:W-:Y:S01]  /*2f200*/  MOV R66, R33 ;  /* 0x0000002100427202 */ /* 0x000fe20000000f00 */
[----:B------:R-:W-:-:S07]  /*2f210*/  IMAD.MOV.U32 R14, RZ, RZ, R31 ;  /* 0x000000ffff0e7224 */ /* 0x000fce00078e001f */
.L_x_49555:
[----:B------:R-:W-:Y:S05]  /*2f220*/  BSYNC B1 ;  /* 0x0000000000017941 */ /* 0x000fea0003800000 */
.L_x_49553:
        /* <DEDUP_REMOVED lines=9> */
.L_x_49557:
[----:B------:R-:W-:Y:S02]  /*2f2c0*/  IMAD.MOV.U32 R12, RZ, RZ, R13 ;  /* 0x000000ffff0c7224 */ /* 0x000fe400078e000d */
[----:B------:R-:W-:Y:S01]  /*2f2d0*/  IMAD.MOV.U32 R64, RZ, RZ, R65 ;  /* 0x000000ffff407224 */ /* 0x000fe200078e0041 */
[----:B------:R-:W-:Y:S01]  /*2f2e0*/  MOV R65, R40 ;  /* 0x0000002800417202 */ /* 0x000fe20000000f00 */
[----:B------:R-:W-:-:S07]  /*2f2f0*/  IMAD.MOV.U32 R13, RZ, RZ, R38 ;  /* 0x000000ffff0d7224 */ /* 0x000fce00078e0026 */
.L_x_49558:
[----:B------:R-:W-:Y:S05]  /*2f300*/  BSYNC B1 ;  /* 0x0000000000017941 */ /* 0x000fea0003800000 */
.L_x_49556:
        /* <DEDUP_REMOVED lines=9> */
.L_x_49560:
[----:B------:R-:W-:Y:S02]  /*2f3a0*/  IMAD.MOV.U32 R11, RZ, RZ, R12 ;  /* 0x000000ffff0b7224 */ /* 0x000fe400078e000c */
[----:B------:R-:W-:Y:S01]  /*2f3b0*/  IMAD.MOV.U32 R63, RZ, RZ, R64 ;  /* 0x000000ffff3f7224 */ /* 0x000fe200078e0040 */
[----:B------:R-:W-:Y:S01]  /*2f3c0*/  MOV R64, R35 ;  /* 0x0000002300407202 */ /* 0x000fe20000000f00 */
[----:B------:R-:W-:-:S07]  /*2f3d0*/  IMAD.MOV.U32 R12, RZ, RZ, R21 ;  /* 0x000000ffff0c7224 */ /* 0x000fce00078e0015 */
.L_x_49561:
[----:B------:R-:W-:Y:S05]  /*2f3e0*/  BSYNC B1 ;  /* 0x0000000000017941 */ /* 0x000fea0003800000 */
.L_x_49559:
        /* <DEDUP_REMOVED lines=9> */
.L_x_49563:
[----:B------:R-:W-:Y:S02]  /*2f480*/  IMAD.MOV.U32 R10, RZ, RZ, R11 ;  /* 0x000000ffff0a7224 */ /* 0x000fe400078e000b */
[----:B------:R-:W-:Y:S01]  /*2f490*/  IMAD.MOV.U32 R62, RZ, RZ, R63 ;  /* 0x000000ffff3e7224 */ /* 0x000fe200078e003f */
[----:B------:R-:W-:Y:S01]  /*2f4a0*/  MOV R63, R39 ;  /* 0x00000027003f7202 */ /* 0x000fe20000000f00 */
[----:B------:R-:W-:-:S07]  /*2f4b0*/  IMAD.MOV.U32 R11, RZ, RZ, R42 ;  /* 0x000000ffff0b7224 */ /* 0x000fce00078e002a */
.L_x_49564:
[----:B------:R-:W-:Y:S05]  /*2f4c0*/  BSYNC B1 ;  /* 0x0000000000017941 */ /* 0x000fea0003800000 */
.L_x_49562:
        /* <DEDUP_REMOVED lines=9> */
.L_x_49566:
[----:B------:R-:W-:Y:S02]  /*2f560*/  IMAD.MOV.U32 R9, RZ, RZ, R10 ;  /* 0x000000ffff097224 */ /* 0x000fe400078e000a */
[----:B------:R-:W-:Y:S01]  /*2f570*/  IMAD.MOV.U32 R61, RZ, RZ, R62 ;  /* 0x000000ffff3d7224 */ /* 0x000fe200078e003e */
[----:B------:R-:W-:Y:S01]  /*2f580*/  MOV R62, R30 ;  /* 0x0000001e003e7202 */ /* 0x000fe20000000f00 */
[----:B------:R-:W-:-:S07]  /*2f590*/  IMAD.MOV.U32 R10, RZ, RZ, R37 ;  /* 0x000000ffff0a7224 */ /* 0x000fce00078e0025 */
.L_x_49567:
[----:B------:R-:W-:Y:S05]  /*2f5a0*/  BSYNC B1 ;  /* 0x0000000000017941 */ /* 0x000fea0003800000 */
.L_x_49565:
        /* <DEDUP_REMOVED lines=9> */
.L_x_49569:
[----:B------:R-:W-:Y:S02]  /*2f640*/  IMAD.MOV.U32 R8, RZ, RZ, R9 ;  /* 0x000000ffff087224 */ /* 0x000fe400078e0009 */
[----:B------:R-:W-:Y:S01]  /*2f650*/  IMAD.MOV.U32 R60, RZ, RZ, R61 ;  /* 0x000000ffff3c7224 */ /* 0x000fe200078e003d */
[----:B------:R-:W-:Y:S01]  /*2f660*/  MOV R61, R46 ;  /* 0x0000002e003d7202 */ /* 0x000fe20000000f00 */
[----:B------:R-:W-:-:S07]  /*2f670*/  IMAD.MOV.U32 R9, RZ, RZ, R44 ;  /* 0x000000ffff097224 */ /* 0x000fce00078e002c */
.L_x_49570:
[----:B------:R-:W-:Y:S05]  /*2f680*/  BSYNC B1 ;  /* 0x0000000000017941 */ /* 0x000fea0003800000 */
.L_x_49568:
        /* <DEDUP_REMOVED lines=9> */
.L_x_49572:
[----:B------:R-:W-:Y:S02]  /*2f720*/  IMAD.MOV.U32 R7, RZ, RZ, R8 ;  /* 0x000000ffff077224 */ /* 0x000fe400078e0008 */
[----:B------:R-:W-:Y:S01]  /*2f730*/  IMAD.MOV.U32 R59, RZ, RZ, R60 ;  /* 0x000000ffff3b7224 */ /* 0x000fe200078e003c */
[----:B------:R-:W-:Y:S01]  /*2f740*/  MOV R60, R45 ;  /* 0x0000002d003c7202 */ /* 0x000fe20000000f00 */
[----:B------:R-:W-:-:S07]  /*2f750*/  IMAD.MOV.U32 R8, RZ, RZ, R32 ;  /* 0x000000ffff087224 */ /* 0x000fce00078e0020 */
.L_x_49573:
[----:B------:R-:W-:Y:S05]  /*2f760*/  BSYNC B1 ;  /* 0x0000000000017941 */ /* 0x000fea0003800000 */
.L_x_49571:
        /* <DEDUP_REMOVED lines=9> */
.L_x_49575:
[----:B------:R-:W-:Y:S02]  /*2f800*/  IMAD.MOV.U32 R6, RZ, RZ, R7 ;  /* 0x000000ffff067224 */ /* 0x000fe400078e0007 */
[----:B------:R-:W-:Y:S01]  /*2f810*/  IMAD.MOV.U32 R58, RZ, RZ, R59 ;  /* 0x000000ffff3a7224 */ /* 0x000fe200078e003b */
[----:B------:R-:W-:Y:S01]  /*2f820*/  MOV R59, R48 ;  /* 0x00000030003b7202 */ /* 0x000fe20000000f00 */
[----:B------:R-:W-:-:S07]  /*2f830*/  IMAD.MOV.U32 R7, RZ, RZ, R23 ;  /* 0x000000ffff077224 */ /* 0x000fce00078e0017 */
.L_x_49576:
[----:B------:R-:W-:Y:S05]  /*2f840*/  BSYNC B1 ;  /* 0x0000000000017941 */ /* 0x000fea0003800000 */
.L_x_49574:
        /* <DEDUP_REMOVED lines=9> */
.L_x_49578:
[----:B------:R-:W-:Y:S02]  /*2f8e0*/  IMAD.MOV.U32 R5, RZ, RZ, R6 ;  /* 0x000000ffff057224 */ /* 0x000fe400078e0006 */
[----:B------:R-:W-:Y:S01]  /*2f8f0*/  IMAD.MOV.U32 R57, RZ, RZ, R58 ;  /* 0x000000ffff397224 */ /* 0x000fe200078e003a */
[----:B------:R-:W-:Y:S01]  /*2f900*/  MOV R58, R47 ;  /* 0x0000002f003a7202 */ /* 0x000fe20000000f00 */
[----:B------:R-:W-:-:S07]  /*2f910*/  IMAD.MOV.U32 R6, RZ, RZ, R25 ;  /* 0x000000ffff067224 */ /* 0x000fce00078e0019 */
.L_x_49579:
[----:B------:R-:W-:Y:S05]  /*2f920*/  BSYNC B1 ;  /* 0x0000000000017941 */ /* 0x000fea0003800000 */
.L_x_49577:
        /* <DEDUP_REMOVED lines=9> */
.L_x_49581:
[----:B------:R-:W-:Y:S02]  /*2f9c0*/  IMAD.MOV.U32 R4, RZ, RZ, R5 ;  /* 0x000000ffff047224 */ /* 0x000fe400078e0005 */
[----:B------:R-:W-:Y:S01]  /*2f9d0*/  IMAD.MOV.U32 R56, RZ, RZ, R57 ;  /* 0x000000ffff387224 */ /* 0x000fe200078e0039 */
[----:B------:R-:W-:Y:S01]  /*2f9e0*/  MOV R57, R50 ;  /* 0x0000003200397202 */ /* 0x000fe20000000f00 */
[----:B------:R-:W-:-:S07]  /*2f9f0*/  IMAD.MOV.U32 R5, RZ, RZ, R34 ;  /* 0x000000ffff057224 */ /* 0x000fce00078e0022 */
.L_x_49582:
[----:B------:R-:W-:Y:S05]  /*2fa00*/  BSYNC B1 ;  /* 0x0000000000017941 */ /* 0x000fea0003800000 */
.L_x_49580:
[----:B------:R-:W-:Y:S01]  /*2fa10*/  FADD.FTZ R2, R43, R41 ;  /* 0x000000292b027221 */ /* 0x000fe20000010000 */
[----:B------:R-:W-:-:S07]  /*2fa20*/  IMAD.MOV.U32 R3, RZ, RZ, R20 ;  /* 0x000000ffff037224 */ /* 0x000fce00078e0014 */
.L_x_48862:
[----:B------:R-:W-:Y:S05]  /*2fa30*/  BSYNC B0 ;  /* 0x0000000000007941 */ /* 0x000fea0003800000 */
.L_x_48861:
        /* <DEDUP_REMOVED lines=62> */
.L_x_49586:
[----:B------:R-:W-:Y:S01]  /*2fe20*/  MOV R3, R19 ;  /* 0x0000001300037202 */ /* 0x000fe20000000f00 */
[----:B------:R-:W-:Y:S02]  /*2fe30*/  IMAD.MOV.U32 R2, RZ, RZ, R71 ;  /* 0x000000ffff027224 */ /* 0x000fe400078e0047 */
[----:B------:R-:W-:Y:S02]  /*2fe40*/  IMAD.MOV.U32 R19, RZ, RZ, R18 ;  /* 0x000000ffff137224 */ /* 0x000fe400078e0012 */
[----:B------:R-:W-:-:S07]  /*2fe50*/  IMAD.MOV.U32 R71, RZ, RZ, R70 ;  /* 0x000000ffff477224 */ /* 0x000fce00078e0046 */
.L_x_49587:
[----:B------:R-:W-:Y:S05]  /*2fe60*/  BSYNC B1 ;  /* 0x0000000000017941 */ /* 0x000fea0003800000 */
.L_x_49585:
        /* <DEDUP_REMOVED lines=9> */
.L_x_49589:
[----:B------:R-:W-:Y:S01]  /*2ff00*/  MOV R47, R3 ;  /* 0x00000003002f7202 */ /* 0x000fe20000000f00 */
[----:B------:R-:W-:Y:S02]  /*2ff10*/  IMAD.MOV.U32 R45, RZ, RZ, R2 ;  /* 0x000000ffff2d7224 */ /* 0x000fe400078e0002 */
[----:B------:R-:W-:Y:S02]  /*2ff20*/  IMAD.MOV.U32 R3, RZ, RZ, R17 ;  /* 0x000000ffff037224 */ /* 0x000fe400078e0011 */
[----:B------:R-:W-:-:S07]  /*2ff30*/  IMAD.MOV.U32 R2, RZ, RZ, R69 ;  /* 0x000000ffff027224 */ /* 0x000fce00078e0045 */
.L_x_49590:
[----:B------:R-:W-:Y:S05]  /*2ff40*/  BSYNC B1 ;  /* 0x0000000000017941 */ /* 0x000fea0003800000 */
.L_x_49588:
        /* <DEDUP_REMOVED lines=9> */
.L_x_49592:
[----:B------:R-:W-:Y:S01]  /*2ffe0*/  MOV R70, R47 ;  /* 0x0000002f00467202 */ /* 0x000fe20000000f00 */
[----:B------:R-:W-:Y:S02]  /*2fff0*/  IMAD.MOV.U32 R18, RZ, RZ, R45 ;  /* 0x000000ffff127224 */ /* 0x000fe400078e002d */
[----:B------:R-:W-:Y:S02]  /*30000*/  IMAD.MOV.U32 R47, RZ, RZ, R16 ;  /* 0x000000ffff2f7224 */ /* 0x000fe400078e0010 */
[----:B------:R-:W-:-:S07]  /*30010*/  IMAD.MOV.U32 R45, RZ, RZ, R68 ;  /* 0x000000ffff2d7224 */ /* 0x000fce00078e0044 */
.L_x_49593:
[----:B------:R-:W-:Y:S05]  /*30020*/  BSYNC B1 ;  /* 0x0000000000017941 */ /* 0x000fea0003800000 */
.L_x_49591:
        /* <DEDUP_REMOVED lines=9> */
.L_x_49595:
[----:B------:R-:W-:Y:S01]  /*300c0*/  MOV R53, R70 ;  /* 0x0000004600357202 */ /* 0x000fe20000000f00 */
[----:B------:R-:W-:Y:S02]  /*300d0*/  IMAD.MOV.U32 R17, RZ, RZ, R18 ;  /* 0x000000ffff117224 */ /* 0x000fe400078e0012 */
[----:B------:R-:W-:Y:S02]  /*300e0*/  IMAD.MOV.U32 R70, RZ, RZ, R15 ;  /* 0x000000ffff467224 */ /* 0x000fe400078e000f */
[----:B------:R-:W-:-:S07]  /*300f0*/  IMAD.MOV.U32 R18, RZ, RZ, R67 ;  /* 0x000000ffff127224 */ /* 0x000fce00078e0043 */
.L_x_49596:
[----:B------:R-:W-:Y:S05]  /*30100*/  BSYNC B1 ;  /* 0x0000000000017941 */ /* 0x000fea0003800000 */
.L_x_49594:
        /* <DEDUP_REMOVED lines=9> */
.L_x_49598:
[----:B------:R-:W-:Y:S01]  /*301a0*/  MOV R68, R53 ;  /* 0x0000003500447202 */ /* 0x000fe20000000f00 */
[----:B------:R-:W-:Y:S02]  /*301b0*/  IMAD.MOV.U32 R16, RZ, RZ, R17 ;  /* 0x000000ffff107224 */ /* 0x000fe400078e0011 */
[----:B------:R-:W-:Y:S02]  /*301c0*/  IMAD.MOV.U32 R53, RZ, RZ, R14 ;  /* 0x000000ffff357224 */ /* 0x000fe400078e000e */
[----:B------:R-:W-:-:S07]  /*301d0*/  IMAD.MOV.U32 R17, RZ, RZ, R66 ;  /* 0x000000ffff117224 */ /* 0x000fce00078e0042 */
.L_x_49599:
[----:B------:R-:W-:Y:S05]  /*301e0*/  BSYNC B1 ;  /* 0x0000000000017941 */ /* 0x000fea0003800000 */
.L_x_49597:
        /* <DEDUP_REMOVED lines=9> */
.L_x_49601:
[----:B------:R-:W-:Y:S01]  /*30280*/  MOV R55, R68 ;  /* 0x0000004400377202 */ /* 0x000fe20000000f00 */
[----:B------:R-:W-:Y:S02]  /*30290*/  IMAD.MOV.U32 R15, RZ, RZ, R16 ;  /* 0x000000ffff0f7224 */ /* 0x000fe400078e0010 */
[----:B------:R-:W-:Y:S02]  /*302a0*/  IMAD.MOV.U32 R68, RZ, RZ, R13 ;  /* 0x000000ffff447224 */ /* 0x000fe400078e000d */
[----:B------:R-:W-:-:S07]  /*302b0*/  IMAD.MOV.U32 R16, RZ, RZ, R65 ;  /* 0x000000ffff107224 */ /* 0x000fce00078e0041 */
.L_x_49602:
[----:B------:R-:W-:Y:S05]  /*302c0*/  BSYNC B1 ;  /* 0x0000000000017941 */ /* 0x000fea0003800000 */
.L_x_49600:
        /* <DEDUP_REMOVED lines=9> */
.L_x_49604:
[----:B------:R-:W-:Y:S01]  /*30360*/  MOV R66, R55 ;  /* 0x0000003700427202 */ /* 0x000fe20000000f00 */
[----:B------:R-:W-:Y:S02]  /*30370*/  IMAD.MOV.U32 R14, RZ, RZ, R15 ;  /* 0x000000ffff0e7224 */ /* 0x000fe400078e000f */
[----:B------:R-:W-:Y:S02]  /*30380*/  IMAD.MOV.U32 R55, RZ, RZ, R12 ;  /* 0x000000ffff377224 */ /* 0x000fe400078e000c */
[----:B------:R-:W-:-:S07]  /*30390*/  IMAD.MOV.U32 R15, RZ, RZ, R64 ;  /* 0x000000ffff0f7224 */ /* 0x000fce00078e0040 */
.L_x_49605:
[----:B------:R-:W-:Y:S05]  /*303a0*/  BSYNC B1 ;  /* 0x0000000000017941 */ /* 0x000fea0003800000 */
.L_x_49603:
        /* <DEDUP_REMOVED lines=9> */
.L_x_49607:
[----:B------:R-:W-:Y:S01]  /*30440*/  MOV R65, R66 ;  /* 0x0000004200417202 */ /* 0x000fe20000000f00 */
[----:B------:R-:W-:Y:S02]  /*30450*/  IMAD.MOV.U32 R13, RZ, RZ, R14 ;  /* 0x000000ffff0d7224 */ /* 0x000fe400078e000e */
[----:B------:R-:W-:Y:S02]  /*30460*/  IMAD.MOV.U32 R66, RZ, RZ, R11 ;  /* 0x000000ffff427224 */ /* 0x000fe400078e000b */
[----:B------:R-:W-:-:S07]  /*30470*/  IMAD.MOV.U32 R14, RZ, RZ, R63 ;  /* 0x000000ffff0e7224 */ /* 0x000fce00078e003f */
.L_x_49608:
[----:B------:R-:W-:Y:S05]  /*30480*/  BSYNC B1 ;  /* 0x0000000000017941 */ /* 0x000fea0003800000 */
.L_x_49606:
        /* <DEDUP_REMOVED lines=9> */
.L_x_49610:
[----:B------:R-:W-:Y:S01]  /*30520*/  MOV R64, R65 ;  /* 0x0000004100407202 */ /* 0x000fe20000000f00 */
[----:B------:R-:W-:Y:S02]  /*30530*/  IMAD.MOV.U32 R12, RZ, RZ, R13 ;  /* 0x000000ffff0c7224 */ /* 0x000fe400078e000d */
[----:B------:R-:W-:Y:S02]  /*30540*/  IMAD.MOV.U32 R65, RZ, RZ, R10 ;  /* 0x000000ffff417224 */ /* 0x000fe400078e000a */
[----:B------:R-:W-:-:S07]  /*30550*/  IMAD.MOV.U32 R13, RZ, RZ, R62 ;  /* 0x000000ffff0d7224 */ /* 0x000fce00078e003e */
.L_x_49611:
[----:B------:R-:W-:Y:S05]  /*30560*/  BSYNC B1 ;  /* 0x0000000000017941 */ /* 0x000fea0003800000 */
.L_x_49609:
        /* <DEDUP_REMOVED lines=9> */
.L_x_49613:
[----:B------:R-:W-:Y:S01]  /*30600*/  MOV R63, R64 ;  /* 0x00000040003f7202 */ /* 0x000fe20000000f00 */
[----:B------:R-:W-:Y:S02]  /*30610*/  IMAD.MOV.U32 R11, RZ, RZ, R12 ;  /* 0x000000ffff0b7224 */ /* 0x000fe400078e000c */
[----:B------:R-:W-:Y:S02]  /*30620*/  IMAD.MOV.U32 R64, RZ, RZ, R9 ;  /* 0x000000ffff407224 */ /* 0x000fe400078e0009 */
[----:B------:R-:W-:-:S07]  /*30630*/  IMAD.MOV.U32 R12, RZ, RZ, R61 ;  /* 0x000000ffff0c7224 */ /* 0x000fce00078e003d */
.L_x_49614:
[----:B------:R-:W-:Y:S05]  /*30640*/  BSYNC B1 ;  /* 0x0000000000017941 */ /* 0x000fea0003800000 */
.L_x_49612:
        /* <DEDUP_REMOVED lines=9> */
.L_x_49616:
[----:B------:R-:W-:Y:S01]  /*306e0*/  MOV R62, R63 ;  /* 0x0000003f003e7202 */ /* 0x000fe20000000f00 */
[----:B------:R-:W-:Y:S02]  /*306f0*/  IMAD.MOV.U32 R10, RZ, RZ, R11 ;  /* 0x000000ffff0a7224 */ /* 0x000fe400078e000b */
[----:B------:R-:W-:Y:S02]  /*30700*/  IMAD.MOV.U32 R63, RZ, RZ, R8 ;  /* 0x000000ffff3f7224 */ /* 0x000fe400078e0008 */
[----:B------:R-:W-:-:S07]  /*30710*/  IMAD.MOV.U32 R11, RZ, RZ, R60 ;  /* 0x000000ffff0b7224 */ /* 0x000fce00078e003c */
.L_x_49617:
[----:B------:R-:W-:Y:S05]  /*30720*/  BSYNC B1 ;  /* 0x0000000000017941 */ /* 0x000fea0003800000 */
.L_x_49615:
        /* <DEDUP_REMOVED lines=9> */
.L_x_49619:
[----:B------:R-:W-:Y:S01]  /*307c0*/  MOV R61, R62 ;  /* 0x0000003e003d7202 */ /* 0x000fe20000000f00 */
[----:B------:R-:W-:Y:S02]  /*307d0*/  IMAD.MOV.U32 R9, RZ, RZ, R10 ;  /* 0x000000ffff097224 */ /* 0x000fe400078e000a */
[----:B------:R-:W-:Y:S02]  /*307e0*/  IMAD.MOV.U32 R62, RZ, RZ, R7 ;  /* 0x000000ffff3e7224 */ /* 0x000fe400078e0007 */
[----:B------:R-:W-:-:S07]  /*307f0*/  IMAD.MOV.U32 R10, RZ, RZ, R59 ;  /* 0x000000ffff0a7224 */ /* 0x000fce00078e003b */
.L_x_49620:
[----:B------:R-:W-:Y:S05]  /*30800*/  BSYNC B1 ;  /* 0x0000000000017941 */ /* 0x000fea0003800000 */
.L_x_49618:
        /* <DEDUP_REMOVED lines=9> */
.L_x_49622:
[----:B------:R-:W-:Y:S01]  /*308a0*/  MOV R60, R61 ;  /* 0x0000003d003c7202 */ /* 0x000fe20000000f00 */
[----:B------:R-:W-:Y:S02]  /*308b0*/  IMAD.MOV.U32 R8, RZ, RZ, R9 ;  /* 0x000000ffff087224 */ /* 0x000fe400078e0009 */
[----:B------:R-:W-:Y:S02]  /*308c0*/  IMAD.MOV.U32 R61, RZ, RZ, R6 ;  /* 0x000000ffff3d7224 */ /* 0x000fe400078e0006 */
[----:B------:R-:W-:-:S07]  /*308d0*/  IMAD.MOV.U32 R9, RZ, RZ, R58 ;  /* 0x000000ffff097224 */ /* 0x000fce00078e003a */
.L_x_49623:
[----:B------:R-:W-:Y:S05]  /*308e0*/  BSYNC B1 ;  /* 0x0000000000017941 */ /* 0x000fea0003800000 */
.L_x_49621:
        /* <DEDUP_REMOVED lines=9> */
.L_x_49625:
[----:B------:R-:W-:Y:S01]  /*30980*/  MOV R59, R60 ;  /* 0x0000003c003b7202 */ /* 0x000fe20000000f00 */
[----:B------:R-:W-:Y:S02]  /*30990*/  IMAD.MOV.U32 R7, RZ, RZ, R8 ;  /* 0x000000ffff077224 */ /* 0x000fe400078e0008 */
[----:B------:R-:W-:Y:S02]  /*309a0*/  IMAD.MOV.U32 R60, RZ, RZ, R5 ;  /* 0x000000ffff3c7224 */ /* 0x000fe400078e0005 */
[----:B------:R-:W-:-:S07]  /*309b0*/  IMAD.MOV.U32 R8, RZ, RZ, R57 ;  /* 0x000000ffff087224 */ /* 0x000fce00078e0039 */
.L_x_49626:
[----:B------:R-:W-:Y:S05]  /*309c0*/  BSYNC B1 ;  /* 0x0000000000017941 */ /* 0x000fea0003800000 */
.L_x_49624:
        /* <DEDUP_REMOVED lines=9> */
.L_x_49628:
[----:B------:R-:W-:Y:S01]  /*30a60*/  MOV R6, R59 ;  /* 0x0000003b00067202 */ /* 0x000fe20000000f00 */
[----:B------:R-:W-:Y:S02]  /*30a70*/  IMAD.MOV.U32 R5, RZ, RZ, R7 ;  /* 0x000000ffff057224 */ /* 0x000fe400078e0007 */
[----:B------:R-:W-:Y:S02]  /*30a80*/  IMAD.MOV.U32 R59, RZ, RZ, R4 ;  /* 0x000000ffff3b7224 */ /* 0x000fe400078e0004 */
[----:B------:R-:W-:-:S07]  /*30a90*/  IMAD.MOV.U32 R7, RZ, RZ, R56 ;  /* 0x000000ffff077224 */ /* 0x000fce00078e0038 */
.L_x_49629:
[----:B------:R-:W-:Y:S05]  /*30aa0*/  BSYNC B1 ;  /* 0x0000000000017941 */ /* 0x000fea0003800000 */
.L_x_49627:
        /* <DEDUP_REMOVED lines=16> */
.L_x_49631:
[----:B------:R-:W-:Y:S02]  /*30bb0*/  IMAD.MOV.U32 R50, RZ, RZ, R19 ;  /* 0x000000ffff327224 */ /* 0x000fe400078e0013 */
[----:B------:R-:W-:Y:S02]  /*30bc0*/  IMAD.MOV.U32 R4, RZ, RZ, R71 ;  /* 0x000000ffff047224 */ /* 0x000fe400078e0047 */
[----:B------:R-:W-:Y:S02]  /*30bd0*/  IMAD.MOV.U32 R19, RZ, RZ, R3 ;  /* 0x000000ffff137224 */ /* 0x000fe400078e0003 */
[----:B------:R-:W-:-:S07]  /*30be0*/  IMAD.MOV.U32 R71, RZ, RZ, R2 ;  /* 0x000000ffff477224 */ /* 0x000fce00078e0002 */
.L_x_49632:
[----:B------:R-:W-:Y:S05]  /*30bf0*/  BSYNC B1 ;  /* 0x0000000000017941 */ /* 0x000fea0003800000 */
.L_x_49630:
        /* <DEDUP_REMOVED lines=9> */
.L_x_49634:
[----:B------:R-:W-:Y:S02]  /*30c90*/  IMAD.MOV.U32 R39, RZ, RZ, R50 ;  /* 0x000000ffff277224 */ /* 0x000fe400078e0032 */
[----:B------:R-:W-:Y:S02]  /*30ca0*/  IMAD.MOV.U32 R3, RZ, RZ, R4 ;  /* 0x000000ffff037224 */ /* 0x000fe400078e0004 */
[----:B------:R-:W-:Y:S02]  /*30cb0*/  IMAD.MOV.U32 R50, RZ, RZ, R47 ;  /* 0x000000ffff327224 */ /* 0x000fe400078e002f */
[----:B------:R-:W-:-:S07]  /*30cc0*/  IMAD.MOV.U32 R4, RZ, RZ, R45 ;  /* 0x000000ffff047224 */ /* 0x000fce00078e002d */
.L_x_49635:
[----:B------:R-:W-:Y:S05]  /*30cd0*/  BSYNC B1 ;  /* 0x0000000000017941 */ /* 0x000fea0003800000 */
.L_x_49633:
        /* <DEDUP_REMOVED lines=9> */
.L_x_49637:
[----:B------:R-:W-:Y:S02]  /*30d70*/  IMAD.MOV.U32 R56, RZ, RZ, R39 ;  /* 0x000000ffff387224 */ /* 0x000fe400078e0027 */
[----:B------:R-:W-:Y:S02]  /*30d80*/  IMAD.MOV.U32 R2, RZ, RZ, R3 ;  /* 0x000000ffff027224 */ /* 0x000fe400078e0003 */
[----:B------:R-:W-:Y:S02]  /*30d90*/  IMAD.MOV.U32 R39, RZ, RZ, R70 ;  /* 0x000000ffff277224 */ /* 0x000fe400078e0046 */
[----:B------:R-:W-:-:S07]  /*30da0*/  IMAD.MOV.U32 R3, RZ, RZ, R18 ;  /* 0x000000ffff037224 */ /* 0x000fce00078e0012 */
.L_x_49638:
[----:B------:R-:W-:Y:S05]  /*30db0*/  BSYNC B1 ;  /* 0x0000000000017941 */ /* 0x000fea0003800000 */
.L_x_49636:
        /* <DEDUP_REMOVED lines=9> */
.L_x_49640:
[----:B------:R-:W-:Y:S02]  /*30e50*/  IMAD.MOV.U32 R47, RZ, RZ, R56 ;  /* 0x000000ffff2f7224 */ /* 0x000fe400078e0038 */
[----:B------:R-:W-:Y:S02]  /*30e60*/  IMAD.MOV.U32 R45, RZ, RZ, R2 ;  /* 0x000000ffff2d7224 */ /* 0x000fe400078e0002 */
[----:B------:R-:W-:Y:S02]  /*30e70*/  IMAD.MOV.U32 R56, RZ, RZ, R53 ;  /* 0x000000ffff387224 */ /* 0x000fe400078e0035 */
[----:B------:R-:W-:-:S07]  /*30e80*/  IMAD.MOV.U32 R2, RZ, RZ, R17 ;  /* 0x000000ffff027224 */ /* 0x000fce00078e0011 */
.L_x_49641:
[----:B------:R-:W-:Y:S05]  /*30e90*/  BSYNC B1 ;  /* 0x0000000000017941 */ /* 0x000fea0003800000 */
.L_x_49639:
        /* <DEDUP_REMOVED lines=9> */
.L_x_49643:
[----:B------:R-:W-:Y:S02]  /*30f30*/  IMAD.MOV.U32 R58, RZ, RZ, R47 ;  /* 0x000000ffff3a7224 */ /* 0x000fe400078e002f */
[----:B------:R-:W-:Y:S02]  /*30f40*/  IMAD.MOV.U32 R18, RZ, RZ, R45 ;  /* 0x000000ffff127224 */ /* 0x000fe400078e002d */
[----:B------:R-:W-:Y:S02]  /*30f50*/  IMAD.MOV.U32 R47, RZ, RZ, R68 ;  /* 0x000000ffff2f7224 */ /* 0x000fe400078e0044 */
[----:B------:R-:W-:-:S07]  /*30f60*/  IMAD.MOV.U32 R45, RZ, RZ, R16 ;  /* 0x000000ffff2d7224 */ /* 0x000fce00078e0010 */
.L_x_49644:
[----:B------:R-:W-:Y:S05]  /*30f70*/  BSYNC B1 ;  /* 0x0000000000017941 */ /* 0x000fea0003800000 */
.L_x_49642:
        /* <DEDUP_REMOVED lines=9> */
.L_x_49646:
[----:B------:R-:W-:Y:S02]  /*31010*/  IMAD.MOV.U32 R53, RZ, RZ, R58 ;  /* 0x000000ffff357224 */ /* 0x000fe400078e003a */
[----:B------:R-:W-:Y:S02]  /*31020*/  IMAD.MOV.U32 R17, RZ, RZ, R18 ;  /* 0x000000ffff117224 */ /* 0x000fe400078e0012 */
[----:B------:R-:W-:Y:S02]  /*31030*/  IMAD.MOV.U32 R58, RZ, RZ, R55 ;  /* 0x000000ffff3a7224 */ /* 0x000fe400078e0037 */
[----:B------:R-:W-:-:S07]  /*31040*/  IMAD.MOV.U32 R18, RZ, RZ, R15 ;  /* 0x000000ffff127224 */ /* 0x000fce00078e000f */
.L_x_49647:
[----:B------:R-:W-:Y:S05]  /*31050*/  BSYNC B1 ;  /* 0x0000000000017941 */ /* 0x000fea0003800000 */
.L_x_49645:
        /* <DEDUP_REMOVED lines=9> */
.L_x_49649:
[----:B------:R-:W-:Y:S02]  /*310f0*/  IMAD.MOV.U32 R68, RZ, RZ, R53 ;  /* 0x000000ffff447224 */ /* 0x000fe400078e0035 */
[----:B------:R-:W-:Y:S02]  /*31100*/  IMAD.MOV.U32 R16, RZ, RZ, R17 ;  /* 0x000000ffff107224 */ /* 0x000fe400078e0011 */
[----:B------:R-:W-:Y:S02]  /*31110*/  IMAD.MOV.U32 R53, RZ, RZ, R66 ;  /* 0x000000ffff357224 */ /* 0x000fe400078e0042 */
[----:B------:R-:W-:-:S07]  /*31120*/  IMAD.MOV.U32 R17, RZ, RZ, R14 ;  /* 0x000000ffff117224 */ /* 0x000fce00078e000e */
.L_x_49650:
[----:B------:R-:W-:Y:S05]  /*31130*/  BSYNC B1 ;  /* 0x0000000000017941 */ /* 0x000fea0003800000 */
.L_x_49648:
        /* <DEDUP_REMOVED lines=9> */
.L_x_49652:
[----:B------:R-:W-:Y:S02]  /*311d0*/  IMAD.MOV.U32 R55, RZ, RZ, R68 ;  /* 0x000000ffff377224 */ /* 0x000fe400078e0044 */
[----:B------:R-:W-:Y:S02]  /*311e0*/  IMAD.MOV.U32 R15, RZ, RZ, R16 ;  /* 0x000000ffff0f7224 */ /* 0x000fe400078e0010 */
[----:B------:R-:W-:Y:S02]  /*311f0*/  IMAD.MOV.U32 R68, RZ, RZ, R65 ;  /* 0x000000ffff447224 */ /* 0x000fe400078e0041 */
[----:B------:R-:W-:-:S07]  /*31200*/  IMAD.MOV.U32 R16, RZ, RZ, R13 ;  /* 0x000000ffff107224 */ /* 0x000fce00078e000d */
.L_x_49653:
[----:B------:R-:W-:Y:S05]  /*31210*/  BSYNC B1 ;  /* 0x0000000000017941 */ /* 0x000fea0003800000 */
.L_x_49651:
        /* <DEDUP_REMOVED lines=9> */
.L_x_49655:
[----:B------:R-:W-:Y:S02]  /*312b0*/  IMAD.MOV.U32 R66, RZ, RZ, R55 ;  /* 0x000000ffff427224 */ /* 0x000fe400078e0037 */
[----:B------:R-:W-:Y:S02]  /*312c0*/  IMAD.MOV.U32 R14, RZ, RZ, R15 ;  /* 0x000000ffff0e7224 */ /* 0x000fe400078e000f */
[----:B------:R-:W-:Y:S02]  /*312d0*/  IMAD.MOV.U32 R55, RZ, RZ, R64 ;  /* 0x000000ffff377224 */ /* 0x000fe400078e0040 */
[----:B------:R-:W-:-:S07]  /*312e0*/  IMAD.MOV.U32 R15, RZ, RZ, R12 ;  /* 0x000000ffff0f7224 */ /* 0x000fce00078e000c */
.L_x_49656:
[----:B------:R-:W-:Y:S05]  /*312f0*/  BSYNC B1 ;  /* 0x0000000000017941 */ /* 0x000fea0003800000 */
.L_x_49654:
        /* <DEDUP_REMOVED lines=9> */
.L_x_49658:
[----:B------:R-:W-:Y:S02]  /*31390*/  IMAD.MOV.U32 R57, RZ, RZ, R66 ;  /* 0x000000ffff397224 */ /* 0x000fe400078e0042 */
[----:B------:R-:W-:Y:S02]  /*313a0*/  IMAD.MOV.U32 R13, RZ, RZ, R14 ;  /* 0x000000ffff0d7224 */ /* 0x000fe400078e000e */
[----:B------:R-:W-:Y:S02]  /*313b0*/  IMAD.MOV.U32 R66, RZ, RZ, R63 ;  /* 0x000000ffff427224 */ /* 0x000fe400078e003f */
[----:B------:R-:W-:-:S07]  /*313c0*/  IMAD.MOV.U32 R14, RZ, RZ, R11 ;  /* 0x000000ffff0e7224 */ /* 0x000fce00078e000b */
.L_x_49659:
[----:B------:R-:W-:Y:S05]  /*313d0*/  BSYNC B1 ;  /* 0x0000000000017941 */ /* 0x000fea0003800000 */
.L_x_49657:
        /* <DEDUP_REMOVED lines=9> */
.L_x_49661:
[----:B------:R-:W-:Y:S02]  /*31470*/  IMAD.MOV.U32 R64, RZ, RZ, R57 ;  /* 0x000000ffff407224 */ /* 0x000fe400078e0039 */
[----:B------:R-:W-:Y:S02]  /*31480*/  IMAD.MOV.U32 R12, RZ, RZ, R13 ;  /* 0x000000ffff0c7224 */ /* 0x000fe400078e000d */
[----:B------:R-:W-:Y:S02]  /*31490*/  IMAD.MOV.U32 R57, RZ, RZ, R62 ;  /* 0x000000ffff397224 */ /* 0x000fe400078e003e */
[----:B------:R-:W-:-:S07]  /*314a0*/  IMAD.MOV.U32 R13, RZ, RZ, R10 ;  /* 0x000000ffff0d7224 */ /* 0x000fce00078e000a */
.L_x_49662:
[----:B------:R-:W-:Y:S05]  /*314b0*/  BSYNC B1 ;  /* 0x0000000000017941 */ /* 0x000fea0003800000 */
.L_x_49660:
        /* <DEDUP_REMOVED lines=9> */
.L_x_49664:
[----:B------:R-:W-:Y:S02]  /*31550*/  IMAD.MOV.U32 R63, RZ, RZ, R64 ;  /* 0x000000ffff3f7224 */ /* 0x000fe400078e0040 */
[----:B------:R-:W-:Y:S02]  /*31560*/  IMAD.MOV.U32 R11, RZ, RZ, R12 ;  /* 0x000000ffff0b7224 */ /* 0x000fe400078e000c */
[----:B------:R-:W-:Y:S02]  /*31570*/  IMAD.MOV.U32 R64, RZ, RZ, R61 ;  /* 0x000000ffff407224 */ /* 0x000fe400078e003d */
[----:B------:R-:W-:-:S07]  /*31580*/  IMAD.MOV.U32 R12, RZ, RZ, R9 ;  /* 0x000000ffff0c7224 */ /* 0x000fce00078e0009 */
.L_x_49665:
[----:B------:R-:W-:Y:S05]  /*31590*/  BSYNC B1 ;  /* 0x0000000000017941 */ /* 0x000fea0003800000 */
.L_x_49663:
        /* <DEDUP_REMOVED lines=9> */
.L_x_49667:
[----:B------:R-:W-:Y:S02]  /*31630*/  IMAD.MOV.U32 R62, RZ, RZ, R63 ;  /* 0x000000ffff3e7224 */ /* 0x000fe400078e003f */
[----:B------:R-:W-:Y:S02]  /*31640*/  IMAD.MOV.U32 R10, RZ, RZ, R11 ;  /* 0x000000ffff0a7224 */ /* 0x000fe400078e000b */
[----:B------:R-:W-:Y:S02]  /*31650*/  IMAD.MOV.U32 R63, RZ, RZ, R60 ;  /* 0x000000ffff3f7224 */ /* 0x000fe400078e003c */
[----:B------:R-:W-:-:S07]  /*31660*/  IMAD.MOV.U32 R11, RZ, RZ, R8 ;  /* 0x000000ffff0b7224 */ /* 0x000fce00078e0008 */
.L_x_49668:
[----:B------:R-:W-:Y:S05]  /*31670*/  BSYNC B1 ;  /* 0x0000000000017941 */ /* 0x000fea0003800000 */
.L_x_49666:
        /* <DEDUP_REMOVED lines=9> */
.L_x_49670:
[----:B------:R-:W-:Y:S02]  /*31710*/  IMAD.MOV.U32 R9, RZ, RZ, R62 ;  /* 0x000000ffff097224 */ /* 0x000fe400078e003e */
[----:B------:R-:W-:Y:S02]  /*31720*/  IMAD.MOV.U32 R8, RZ, RZ, R10 ;  /* 0x000000ffff087224 */ /* 0x000fe400078e000a */
[----:B------:R-:W-:Y:S02]  /*31730*/  IMAD.MOV.U32 R62, RZ, RZ, R59 ;  /* 0x000000ffff3e7224 */ /* 0x000fe400078e003b */
[----:B------:R-:W-:-:S07]  /*31740*/  IMAD.MOV.U32 R10, RZ, RZ, R7 ;  /* 0x000000ffff0a7224 */ /* 0x000fce00078e0007 */
.L_x_49671:
[----:B------:R-:W-:Y:S05]  /*31750*/  BSYNC B1 ;  /* 0x0000000000017941 */ /* 0x000fea0003800000 */
.L_x_49669:
        /* <DEDUP_REMOVED lines=9> */
.L_x_49673:
[----:B------:R-:W-:Y:S02]  /*317f0*/  IMAD.MOV.U32 R59, RZ, RZ, R9 ;  /* 0x000000ffff3b7224 */ /* 0x000fe400078e0009 */
[----:B------:R-:W-:Y:S02]  /*31800*/  IMAD.MOV.U32 R7, RZ, RZ, R8 ;  /* 0x000000ffff077224 */ /* 0x000fe400078e0008 */
[----:B------:R-:W-:Y:S02]  /*31810*/  IMAD.MOV.U32 R9, RZ, RZ, R6 ;  /* 0x000000ffff097224 */ /* 0x000fe400078e0006 */
[----:B------:R-:W-:-:S07]  /*31820*/  IMAD.MOV.U32 R8, RZ, RZ, R5 ;  /* 0x000000ffff087224 */ /* 0x000fce00078e0005 */
.L_x_49674:
[----:B------:R-:W-:Y:S05]  /*31830*/  BSYNC B1 ;  /* 0x0000000000017941 */ /* 0x000fea0003800000 */
.L_x_49672:
        /* <DEDUP_REMOVED lines=16> */
.L_x_49676:
[----:B------:R-:W-:Y:S01]  /*31940*/  IMAD.MOV.U32 R48, RZ, RZ, R19 ;  /* 0x000000ffff307224 */ /* 0x000fe200078e0013 */
[----:B------:R-:W-:Y:S01]  /*31950*/  MOV R19, R50 ;  /* 0x0000003200137202 */ /* 0x000fe20000000f00 */
[----:B------:R-:W-:Y:S02]  /*31960*/  IMAD.MOV.U32 R6, RZ, RZ, R71 ;  /* 0x000000ffff067224 */ /* 0x000fe400078e0047 */
[----:B------:R-:W-:-:S07]  /*31970*/  IMAD.MOV.U32 R71, RZ, RZ, R4 ;  /* 0x000000ffff477224 */ /* 0x000fce00078e0004 */
.L_x_49677:
[----:B------:R-:W-:Y:S05]  /*31980*/  BSYNC B1 ;  /* 0x0000000000017941 */ /* 0x000fea0003800000 */
.L_x_49675:
        /* <DEDUP_REMOVED lines=9> */
.L_x_49679:
[----:B------:R-:W-:Y:S01]  /*31a20*/  IMAD.MOV.U32 R37, RZ, RZ, R48 ;  /* 0x000000ffff257224 */ /* 0x000fe200078e0030 */
[----:B------:R-:W-:Y:S01]  /*31a30*/  MOV R48, R39 ;  /* 0x0000002700307202 */ /* 0x000fe20000000f00 */
[----:B------:R-:W-:Y:S02]  /*31a40*/  IMAD.MOV.U32 R5, RZ, RZ, R6 ;  /* 0x000000ffff057224 */ /* 0x000fe400078e0006 */
[----:B------:R-:W-:-:S07]  /*31a50*/  IMAD.MOV.U32 R6, RZ, RZ, R3 ;  /* 0x000000ffff067224 */ /* 0x000fce00078e0003 */
.L_x_49680:
[----:B------:R-:W-:Y:S05]  /*31a60*/  BSYNC B1 ;  /* 0x0000000000017941 */ /* 0x000fea0003800000 */
.L_x_49678:
        /* <DEDUP_REMOVED lines=9> */
.L_x_49682:
[----:B------:R-:W-:Y:S01]  /*31b00*/  IMAD.MOV.U32 R50, RZ, RZ, R37 ;  /* 0x000000ffff327224 */ /* 0x000fe200078e0025 */
[----:B------:R-:W-:Y:S01]  /*31b10*/  MOV R37, R56 ;  /* 0x0000003800257202 */ /* 0x000fe20000000f00 */
[----:B------:R-:W-:Y:S02]  /*31b20*/  IMAD.MOV.U32 R4, RZ, RZ, R5 ;  /* 0x000000ffff047224 */ /* 0x000fe400078e0005 */
[----:B------:R-:W-:-:S07]  /*31b30*/  IMAD.MOV.U32 R5, RZ, RZ, R2 ;  /* 0x000000ffff057224 */ /* 0x000fce00078e0002 */
.L_x_49683:
[----:B------:R-:W-:Y:S05]  /*31b40*/  BSYNC B1 ;  /* 0x0000000000017941 */ /* 0x000fea0003800000 */
.L_x_49681:
        /* <DEDUP_REMOVED lines=9> */
.L_x_49685:
[----:B------:R-:W-:Y:S01]  /*31be0*/  IMAD.MOV.U32 R39, RZ, RZ, R50 ;  /* 0x000000ffff277224 */ /* 0x000fe200078e0032 */
[----:B------:R-:W-:Y:S01]  /*31bf0*/  MOV R50, R47 ;  /* 0x0000002f00327202 */ /* 0x000fe20000000f00 */
[----:B------:R-:W-:Y:S02]  /*31c00*/  IMAD.MOV.U32 R3, RZ, RZ, R4 ;  /* 0x000000ffff037224 */ /* 0x000fe400078e0004 */
[----:B------:R-:W-:-:S07]  /*31c10*/  IMAD.MOV.U32 R4, RZ, RZ, R45 ;  /* 0x000000ffff047224 */ /* 0x000fce00078e002d */
.L_x_49686:
[----:B------:R-:W-:Y:S05]  /*31c20*/  BSYNC B1 ;  /* 0x0000000000017941 */ /* 0x000fea0003800000 */
.L_x_49684:
        /* <DEDUP_REMOVED lines=9> */
.L_x_49688:
[----:B------:R-:W-:Y:S01]  /*31cc0*/  IMAD.MOV.U32 R56, RZ, RZ, R39 ;  /* 0x000000ffff387224 */ /* 0x000fe200078e0027 */
[----:B------:R-:W-:Y:S01]  /*31cd0*/  MOV R39, R58 ;  /* 0x0000003a00277202 */ /* 0x000fe20000000f00 */
[----:B------:R-:W-:Y:S02]  /*31ce0*/  IMAD.MOV.U32 R2, RZ, RZ, R3 ;  /* 0x000000ffff027224 */ /* 0x000fe400078e0003 */
[----:B------:R-:W-:-:S07]  /*31cf0*/  IMAD.MOV.U32 R3, RZ, RZ, R18 ;  /* 0x000000ffff037224 */ /* 0x000fce00078e0012 */
.L_x_49689:
[----:B------:R-:W-:Y:S05]  /*31d00*/  BSYNC B1 ;  /* 0x0000000000017941 */ /* 0x000fea0003800000 */
.L_x_49687:
        /* <DEDUP_REMOVED lines=9> */
.L_x_49691:
[----:B------:R-:W-:Y:S01]  /*31da0*/  IMAD.MOV.U32 R47, RZ, RZ, R56 ;  /* 0x000000ffff2f7224 */ /* 0x000fe200078e0038 */
[----:B------:R-:W-:Y:S01]  /*31db0*/  MOV R56, R53 ;  /* 0x0000003500387202 */ /* 0x000fe20000000f00 */
[----:B------:R-:W-:Y:S02]  /*31dc0*/  IMAD.MOV.U32 R45, RZ, RZ, R2 ;  /* 0x000000ffff2d7224 */ /* 0x000fe400078e0002 */
[----:B------:R-:W-:-:S07]  /*31dd0*/  IMAD.MOV.U32 R2, RZ, RZ, R17 ;  /* 0x000000ffff027224 */ /* 0x000fce00078e0011 */
.L_x_49692:
[----:B------:R-:W-:Y:S05]  /*31de0*/  BSYNC B1 ;  /* 0x0000000000017941 */ /* 0x000fea0003800000 */
.L_x_49690:
        /* <DEDUP_REMOVED lines=9> */
.L_x_49694:
[----:B------:R-:W-:Y:S01]  /*31e80*/  IMAD.MOV.U32 R58, RZ, RZ, R47 ;  /* 0x000000ffff3a7224 */ /* 0x000fe200078e002f */
[----:B------:R-:W-:Y:S01]  /*31e90*/  MOV R47, R68 ;  /* 0x00000044002f7202 */ /* 0x000fe20000000f00 */
[----:B------:R-:W-:Y:S02]  /*31ea0*/  IMAD.MOV.U32 R18, RZ, RZ, R45 ;  /* 0x000000ffff127224 */ /* 0x000fe400078e002d */
[----:B------:R-:W-:-:S07]  /*31eb0*/  IMAD.MOV.U32 R45, RZ, RZ, R16 ;  /* 0x000000ffff2d7224 */ /* 0x000fce00078e0010 */
.L_x_49695:
[----:B------:R-:W-:Y:S05]  /*31ec0*/  BSYNC B1 ;  /* 0x0000000000017941 */ /* 0x000fea0003800000 */
.L_x_49693:
        /* <DEDUP_REMOVED lines=9> */
.L_x_49697:
[----:B------:R-:W-:Y:S01]  /*31f60*/  IMAD.MOV.U32 R53, RZ, RZ, R58 ;  /* 0x000000ffff357224 */ /* 0x000fe200078e003a */
[----:B------:R-:W-:Y:S01]  /*31f70*/  MOV R58, R55 ;  /* 0x00000037003a7202 */ /* 0x000fe20000000f00 */
[----:B------:R-:W-:Y:S02]  /*31f80*/  IMAD.MOV.U32 R17, RZ, RZ, R18 ;  /* 0x000000ffff117224 */ /* 0x000fe400078e0012 */
[----:B------:R-:W-:-:S07]  /*31f90*/  IMAD.MOV.U32 R18, RZ, RZ, R15 ;  /* 0x000000ffff127224 */ /* 0x000fce00078e000f */
.L_x_49698:
[----:B------:R-:W-:Y:S05]  /*31fa0*/  BSYNC B1 ;  /* 0x0000000000017941 */ /* 0x000fea0003800000 */
.L_x_49696:
        /* <DEDUP_REMOVED lines=9> */
.L_x_49700:
[----:B------:R-:W-:Y:S01]  /*32040*/  IMAD.MOV.U32 R60, RZ, RZ, R53 ;  /* 0x000000ffff3c7224 */ /* 0x000fe200078e0035 */
[----:B------:R-:W-:Y:S01]  /*32050*/  MOV R53, R66 ;  /* 0x0000004200357202 */ /* 0x000fe20000000f00 */
[----:B------:R-:W-:Y:S02]  /*32060*/  IMAD.MOV.U32 R16, RZ, RZ, R17 ;  /* 0x000000ffff107224 */ /* 0x000fe400078e0011 */
[----:B------:R-:W-:-:S07]  /*32070*/  IMAD.MOV.U32 R17, RZ, RZ, R14 ;  /* 0x000000ffff117224 */ /* 0x000fce00078e000e */
.L_x_49701:
[----:B------:R-:W-:Y:S05]  /*32080*/  BSYNC B1 ;  /* 0x0000000000017941 */ /* 0x000fea0003800000 */
.L_x_49699:
        /* <DEDUP_REMOVED lines=9> */
.L_x_49703:
[----:B------:R-:W-:Y:S01]  /*32120*/  IMAD.MOV.U32 R55, RZ, RZ, R60 ;  /* 0x000000ffff377224 */ /* 0x000fe200078e003c */
[----:B------:R-:W-:Y:S01]  /*32130*/  MOV R60, R57 ;  /* 0x00000039003c7202 */ /* 0x000fe20000000f00 */
[----:B------:R-:W-:Y:S02]  /*32140*/  IMAD.MOV.U32 R15, RZ, RZ, R16 ;  /* 0x000000ffff0f7224 */ /* 0x000fe400078e0010 */
[----:B------:R-:W-:-:S07]  /*32150*/  IMAD.MOV.U32 R16, RZ, RZ, R13 ;  /* 0x000000ffff107224 */ /* 0x000fce00078e000d */
.L_x_49704:
[----:B------:R-:W-:Y:S05]  /*32160*/  BSYNC B1 ;  /* 0x0000000000017941 */ /* 0x000fea0003800000 */
.L_x_49702:
        /* <DEDUP_REMOVED lines=9> */
.L_x_49706:
[----:B------:R-:W-:Y:S01]  /*32200*/  IMAD.MOV.U32 R66, RZ, RZ, R55 ;  /* 0x000000ffff427224 */ /* 0x000fe200078e0037 */
[----:B------:R-:W-:Y:S01]  /*32210*/  MOV R55, R64 ;  /* 0x0000004000377202 */ /* 0x000fe20000000f00 */
[----:B------:R-:W-:Y:S02]  /*32220*/  IMAD.MOV.U32 R14, RZ, RZ, R15 ;  /* 0x000000ffff0e7224 */ /* 0x000fe400078e000f */
[----:B------:R-:W-:-:S07]  /*32230*/  IMAD.MOV.U32 R15, RZ, RZ, R12 ;  /* 0x000000ffff0f7224 */ /* 0x000fce00078e000c */
.L_x_49707:
[----:B------:R-:W-:Y:S05]  /*32240*/  BSYNC B1 ;  /* 0x0000000000017941 */ /* 0x000fea0003800000 */
.L_x_49705:
        /* <DEDUP_REMOVED lines=9> */
.L_x_49709:
[----:B------:R-:W-:Y:S01]  /*322e0*/  IMAD.MOV.U32 R57, RZ, RZ, R66 ;  /* 0x000000ffff397224 */ /* 0x000fe200078e0042 */
[----:B------:R-:W-:Y:S01]  /*322f0*/  MOV R66, R63 ;  /* 0x0000003f00427202 */ /* 0x000fe20000000f00 */
[----:B------:R-:W-:Y:S02]  /*32300*/  IMAD.MOV.U32 R13, RZ, RZ, R14 ;  /* 0x000000ffff0d7224 */ /* 0x000fe400078e000e */
[----:B------:R-:W-:-:S07]  /*32310*/  IMAD.MOV.U32 R14, RZ, RZ, R11 ;  /* 0x000000ffff0e7224 */ /* 0x000fce00078e000b */
.L_x_49710:
[----:B------:R-:W-:Y:S05]  /*32320*/  BSYNC B1 ;  /* 0x0000000000017941 */ /* 0x000fea0003800000 */
.L_x_49708:
        /* <DEDUP_REMOVED lines=9> */
.L_x_49712:
[----:B------:R-:W-:Y:S01]  /*323c0*/  IMAD.MOV.U32 R12, RZ, RZ, R57 ;  /* 0x000000ffff0c7224 */ /* 0x000fe200078e0039 */
[----:B------:R-:W-:Y:S01]  /*323d0*/  MOV R57, R62 ;  /* 0x0000003e00397202 */ /* 0x000fe20000000f00 */
[----:B------:R-:W-:Y:S02]  /*323e0*/  IMAD.MOV.U32 R11, RZ, RZ, R13 ;  /* 0x000000ffff0b7224 */ /* 0x000fe400078e000d */
[----:B------:R-:W-:-:S07]  /*323f0*/  IMAD.MOV.U32 R13, RZ, RZ, R10 ;  /* 0x000000ffff0d7224 */ /* 0x000fce00078e000a */
.L_x_49713:
[----:B------:R-:W-:Y:S05]  /*32400*/  BSYNC B1 ;  /* 0x0000000000017941 */ /* 0x000fea0003800000 */
.L_x_49711:
        /* <DEDUP_REMOVED lines=9> */
.L_x_49715:
[----:B------:R-:W-:Y:S01]  /*324a0*/  IMAD.MOV.U32 R62, RZ, RZ, R12 ;  /* 0x000000ffff3e7224 */ /* 0x000fe200078e000c */
[----:B------:R-:W-:Y:S01]  /*324b0*/  MOV R12, R9 ;  /* 0x00000009000c7202 */ /* 0x000fe20000000f00 */
[----:B------:R-:W-:Y:S02]  /*324c0*/  IMAD.MOV.U32 R10, RZ, RZ, R11 ;  /* 0x000000ffff0a7224 */ /* 0x000fe400078e000b */
[----:B------:R-:W-:-:S07]  /*324d0*/  IMAD.MOV.U32 R11, RZ, RZ, R8 ;  /* 0x000000ffff0b7224 */ /* 0x000fce00078e0008 */
.L_x_49716:
[----:B------:R-:W-:Y:S05]  /*324e0*/  BSYNC B1 ;  /* 0x0000000000017941 */ /* 0x000fea0003800000 */
.L_x_49714:
        /* <DEDUP_REMOVED lines=9> */
.L_x_49718:
[----:B------:R-:W-:Y:S01]  /*32580*/  IMAD.MOV.U32 R9, RZ, RZ, R62 ;  /* 0x000000ffff097224 */ /* 0x000fe200078e003e */
[----:B------:R-:W-:Y:S01]  /*32590*/  MOV R62, R59 ;  /* 0x0000003b003e7202 */ /* 0x000fe20000000f00 */
[----:B------:R-:W-:Y:S02]  /*325a0*/  IMAD.MOV.U32 R8, RZ, RZ, R10 ;  /* 0x000000ffff087224 */ /* 0x000fe400078e000a */
[----:B------:R-:W-:-:S07]  /*325b0*/  IMAD.MOV.U32 R10, RZ, RZ, R7 ;  /* 0x000000ffff0a7224 */ /* 0x000fce00078e0007 */
.L_x_49719:
[----:B------:R-:W-:Y:S05]  /*325c0*/  BSYNC B1 ;  /* 0x0000000000017941 */ /* 0x000fea0003800000 */
.L_x_49717:
        /* <DEDUP_REMOVED lines=16> */
.L_x_49721:
[----:B------:R-:W-:Y:S01]  /*326d0*/  MOV R64, R19 ;  /* 0x0000001300407202 */ /* 0x000fe20000000f00 */
[----:B------:R-:W-:Y:S02]  /*326e0*/  IMAD.MOV.U32 R46, RZ, RZ, R71 ;  /* 0x000000ffff2e7224 */ /* 0x000fe400078e0047 */
[----:B------:R-:W-:Y:S02]  /*326f0*/  IMAD.MOV.U32 R19, RZ, RZ, R48 ;  /* 0x000000ffff137224 */ /* 0x000fe400078e0030 */
[----:B------:R-:W-:-:S07]  /*32700*/  IMAD.MOV.U32 R71, RZ, RZ, R6 ;  /* 0x000000ffff477224 */ /* 0x000fce00078e0006 */
.L_x_49722:
[----:B------:R-:W-:Y:S05]  /*32710*/  BSYNC B1 ;  /* 0x0000000000017941 */ /* 0x000fea0003800000 */
.L_x_49720:
        /* <DEDUP_REMOVED lines=9> */
.L_x_49724:
[----:B------:R-:W-:Y:S01]  /*327b0*/  MOV R35, R64 ;  /* 0x0000004000237202 */ /* 0x000fe20000000f00 */
[----:B------:R-:W-:Y:S02]  /*327c0*/  IMAD.MOV.U32 R7, RZ, RZ, R46 ;  /* 0x000000ffff077224 */ /* 0x000fe400078e002e */
[----:B------:R-:W-:Y:S02]  /*327d0*/  IMAD.MOV.U32 R64, RZ, RZ, R37 ;  /* 0x000000ffff407224 */ /* 0x000fe400078e0025 */
[----:B------:R-:W-:-:S07]  /*327e0*/  IMAD.MOV.U32 R46, RZ, RZ, R5 ;  /* 0x000000ffff2e7224 */ /* 0x000fce00078e0005 */
.L_x_49725:
[----:B------:R-:W-:Y:S05]  /*327f0*/  BSYNC B1 ;  /* 0x0000000000017941 */ /* 0x000fea0003800000 */
.L_x_49723:
        /* <DEDUP_REMOVED lines=9> */
.L_x_49727:
[----:B------:R-:W-:Y:S01]  /*32890*/  MOV R48, R35 ;  /* 0x0000002300307202 */ /* 0x000fe20000000f00 */
[----:B------:R-:W-:Y:S02]  /*328a0*/  IMAD.MOV.U32 R6, RZ, RZ, R7 ;  /* 0x000000ffff067224 */ /* 0x000fe400078e0007 */
[----:B------:R-:W-:Y:S02]  /*328b0*/  IMAD.MOV.U32 R35, RZ, RZ, R50 ;  /* 0x000000ffff237224 */ /* 0x000fe400078e0032 */
[----:B------:R-:W-:-:S07]  /*328c0*/  IMAD.MOV.U32 R7, RZ, RZ, R4 ;  /* 0x000000ffff077224 */ /* 0x000fce00078e0004 */
.L_x_49728:
[----:B------:R-:W-:Y:S05]  /*328d0*/  BSYNC B1 ;  /* 0x0000000000017941 */ /* 0x000fea0003800000 */
.L_x_49726:
        /* <DEDUP_REMOVED lines=9> */
.L_x_49730:
[----:B------:R-:W-:Y:S01]  /*32970*/  MOV R37, R48 ;  /* 0x0000003000257202 */ /* 0x000fe20000000f00 */
[----:B------:R-:W-:Y:S02]  /*32980*/  IMAD.MOV.U32 R5, RZ, RZ, R6 ;  /* 0x000000ffff057224 */ /* 0x000fe400078e0006 */
[----:B------:R-:W-:Y:S02]  /*32990*/  IMAD.MOV.U32 R48, RZ, RZ, R39 ;  /* 0x000000ffff307224 */ /* 0x000fe400078e0027 */
[----:B------:R-:W-:-:S07]  /*329a0*/  IMAD.MOV.U32 R6, RZ, RZ, R3 ;  /* 0x000000ffff067224 */ /* 0x000fce00078e0003 */
.L_x_49731:
[----:B------:R-:W-:Y:S05]  /*329b0*/  BSYNC B1 ;  /* 0x0000000000017941 */ /* 0x000fea0003800000 */
.L_x_49729:
        /* <DEDUP_REMOVED lines=9> */
.L_x_49733:
[----:B------:R-:W-:Y:S01]  /*32a50*/  MOV R50, R37 ;  /* 0x0000002500327202 */ /* 0x000fe20000000f00 */
[----:B------:R-:W-:Y:S02]  /*32a60*/  IMAD.MOV.U32 R4, RZ, RZ, R5 ;  /* 0x000000ffff047224 */ /* 0x000fe400078e0005 */
[----:B------:R-:W-:Y:S02]  /*32a70*/  IMAD.MOV.U32 R37, RZ, RZ, R56 ;  /* 0x000000ffff257224 */ /* 0x000fe400078e0038 */
[----:B------:R-:W-:-:S07]  /*32a80*/  IMAD.MOV.U32 R5, RZ, RZ, R2 ;  /* 0x000000ffff057224 */ /* 0x000fce00078e0002 */
.L_x_49734:
[----:B------:R-:W-:Y:S05]  /*32a90*/  BSYNC B1 ;  /* 0x0000000000017941 */ /* 0x000fea0003800000 */
.L_x_49732:
        /* <DEDUP_REMOVED lines=9> */
.L_x_49736:
[----:B------:R-:W-:Y:S01]  /*32b30*/  MOV R39, R50 ;  /* 0x0000003200277202 */ /* 0x000fe20000000f00 */
[----:B------:R-:W-:Y:S02]  /*32b40*/  IMAD.MOV.U32 R3, RZ, RZ, R4 ;  /* 0x000000ffff037224 */ /* 0x000fe400078e0004 */
[----:B------:R-:W-:Y:S02]  /*32b50*/  IMAD.MOV.U32 R50, RZ, RZ, R47 ;  /* 0x000000ffff327224 */ /* 0x000fe400078e002f */
[----:B------:R-:W-:-:S07]  /*32b60*/  IMAD.MOV.U32 R4, RZ, RZ, R45 ;  /* 0x000000ffff047224 */ /* 0x000fce00078e002d */
.L_x_49737:
[----:B------:R-:W-:Y:S05]  /*32b70*/  BSYNC B1 ;  /* 0x0000000000017941 */ /* 0x000fea0003800000 */
.L_x_49735:
        /* <DEDUP_REMOVED lines=9> */
.L_x_49739:
[----:B------:R-:W-:Y:S01]  /*32c10*/  MOV R56, R39 ;  /* 0x0000002700387202 */ /* 0x000fe20000000f00 */
[----:B------:R-:W-:Y:S02]  /*32c20*/  IMAD.MOV.U32 R2, RZ, RZ, R3 ;  /* 0x000000ffff027224 */ /* 0x000fe400078e0003 */
[----:B------:R-:W-:Y:S02]  /*32c30*/  IMAD.MOV.U32 R39, RZ, RZ, R58 ;  /* 0x000000ffff277224 */ /* 0x000fe400078e003a */
[----:B------:R-:W-:-:S07]  /*32c40*/  IMAD.MOV.U32 R3, RZ, RZ, R18 ;  /* 0x000000ffff037224 */ /* 0x000fce00078e0012 */
.L_x_49740:
[----:B------:R-:W-:Y:S05]  /*32c50*/  BSYNC B1 ;  /* 0x0000000000017941 */ /* 0x000fea0003800000 */
.L_x_49738:
        /* <DEDUP_REMOVED lines=9> */
.L_x_49742:
[----:B------:R-:W-:Y:S01]  /*32cf0*/  MOV R47, R56 ;  /* 0x00000038002f7202 */ /* 0x000fe20000000f00 */
[----:B------:R-:W-:Y:S02]  /*32d00*/  IMAD.MOV.U32 R45, RZ, RZ, R2 ;  /* 0x000000ffff2d7224 */ /* 0x000fe400078e0002 */
[----:B------:R-:W-:Y:S02]  /*32d10*/  IMAD.MOV.U32 R56, RZ, RZ, R53 ;  /* 0x000000ffff387224 */ /* 0x000fe400078e0035 */
[----:B------:R-:W-:-:S07]  /*32d20*/  IMAD.MOV.U32 R2, RZ, RZ, R17 ;  /* 0x000000ffff027224 */ /* 0x000fce00078e0011 */
.L_x_49743:
[----:B------:R-:W-:Y:S05]  /*32d30*/  BSYNC B1 ;  /* 0x0000000000017941 */ /* 0x000fea0003800000 */
.L_x_49741:
        /* <DEDUP_REMOVED lines=9> */
.L_x_49745:
[----:B------:R-:W-:Y:S01]  /*32dd0*/  MOV R58, R47 ;  /* 0x0000002f003a7202 */ /* 0x000fe20000000f00 */
[----:B------:R-:W-:Y:S02]  /*32de0*/  IMAD.MOV.U32 R18, RZ, RZ, R45 ;  /* 0x000000ffff127224 */ /* 0x000fe400078e002d */
[----:B------:R-:W-:Y:S02]  /*32df0*/  IMAD.MOV.U32 R47, RZ, RZ, R60 ;  /* 0x000000ffff2f7224 */ /* 0x000fe400078e003c */
[----:B------:R-:W-:-:S07]  /*32e00*/  IMAD.MOV.U32 R45, RZ, RZ, R16 ;  /* 0x000000ffff2d7224 */ /* 0x000fce00078e0010 */
.L_x_49746:
[----:B------:R-:W-:Y:S05]  /*32e10*/  BSYNC B1 ;  /* 0x0000000000017941 */ /* 0x000fea0003800000 */
.L_x_49744:
        /* <DEDUP_REMOVED lines=9> */
.L_x_49748:
[----:B------:R-:W-:Y:S01]  /*32eb0*/  MOV R53, R58 ;  /* 0x0000003a00357202 */ /* 0x000fe20000000f00 */
[----:B------:R-:W-:Y:S02]  /*32ec0*/  IMAD.MOV.U32 R17, RZ, RZ, R18 ;  /* 0x000000ffff117224 */ /* 0x000fe400078e0012 */
[----:B------:R-:W-:Y:S02]  /*32ed0*/  IMAD.MOV.U32 R58, RZ, RZ, R55 ;  /* 0x000000ffff3a7224 */ /* 0x000fe400078e0037 */
[----:B------:R-:W-:-:S07]  /*32ee0*/  IMAD.MOV.U32 R18, RZ, RZ, R15 ;  /* 0x000000ffff127224 */ /* 0x000fce00078e000f */
.L_x_49749:
[----:B------:R-:W-:Y:S05]  /*32ef0*/  BSYNC B1 ;  /* 0x0000000000017941 */ /* 0x000fea0003800000 */
.L_x_49747:
        /* <DEDUP_REMOVED lines=9> */
.L_x_49751:
[----:B------:R-:W-:Y:S01]  /*32f90*/  MOV R60, R53 ;  /* 0x00000035003c7202 */ /* 0x000fe20000000f00 */
[----:B------:R-:W-:Y:S02]  /*32fa0*/  IMAD.MOV.U32 R16, RZ, RZ, R17 ;  /* 0x000000ffff107224 */ /* 0x000fe400078e0011 */
[----:B------:R-:W-:Y:S02]  /*32fb0*/  IMAD.MOV.U32 R53, RZ, RZ, R66 ;  /* 0x000000ffff357224 */ /* 0x000fe400078e0042 */
[----:B------:R-:W-:-:S07]  /*32fc0*/  IMAD.MOV.U32 R17, RZ, RZ, R14 ;  /* 0x000000ffff117224 */ /* 0x000fce00078e000e */
.L_x_49752:
[----:B------:R-:W-:Y:S05]  /*32fd0*/  BSYNC B1 ;  /* 0x0000000000017941 */ /* 0x000fea0003800000 */
.L_x_49750:
        /* <DEDUP_REMOVED lines=9> */
.L_x_49754:
[----:B------:R-:W-:Y:S01]  /*33070*/  MOV R15, R60 ;  /* 0x0000003c000f7202 */ /* 0x000fe20000000f00 */
[----:B------:R-:W-:Y:S02]  /*33080*/  IMAD.MOV.U32 R14, RZ, RZ, R16 ;  /* 0x000000ffff0e7224 */ /* 0x000fe400078e0010 */
[----:B------:R-:W-:Y:S02]  /*33090*/  IMAD.MOV.U32 R60, RZ, RZ, R57 ;  /* 0x000000ffff3c7224 */ /* 0x000fe400078e0039 */
[----:B------:R-:W-:-:S07]  /*330a0*/  IMAD.MOV.U32 R16, RZ, RZ, R13 ;  /* 0x000000ffff107224 */ /* 0x000fce00078e000d */
.L_x_49755:
[----:B------:R-:W-:Y:S05]  /*330b0*/  BSYNC B1 ;  /* 0x0000000000017941 */ /* 0x000fea0003800000 */
.L_x_49753:
        /* <DEDUP_REMOVED lines=9> */
.L_x_49757:
[----:B------:R-:W-:Y:S01]  /*33150*/  MOV R55, R15 ;  /* 0x0000000f00377202 */ /* 0x000fe20000000f00 */
[----:B------:R-:W-:Y:S02]  /*33160*/  IMAD.MOV.U32 R13, RZ, RZ, R14 ;  /* 0x000000ffff0d7224 */ /* 0x000fe400078e000e */
[----:B------:R-:W-:Y:S02]  /*33170*/  IMAD.MOV.U32 R15, RZ, RZ, R12 ;  /* 0x000000ffff0f7224 */ /* 0x000fe400078e000c */
[----:B------:R-:W-:-:S07]  /*33180*/  IMAD.MOV.U32 R14, RZ, RZ, R11 ;  /* 0x000000ffff0e7224 */ /* 0x000fce00078e000b */
.L_x_49758:
[----:B------:R-:W-:Y:S05]  /*33190*/  BSYNC B1 ;  /* 0x0000000000017941 */ /* 0x000fea0003800000 */
.L_x_49756:
        /* <DEDUP_REMOVED lines=9> */
.L_x_49760:
[----:B------:R-:W-:Y:S01]  /*33230*/  MOV R12, R55 ;  /* 0x00000037000c7202 */ /* 0x000fe20000000f00 */
[----:B------:R-:W-:Y:S02]  /*33240*/  IMAD.MOV.U32 R11, RZ, RZ, R13 ;  /* 0x000000ffff0b7224 */ /* 0x000fe400078e000d */
[----:B------:R-:W-:Y:S02]  /*33250*/  IMAD.MOV.U32 R55, RZ, RZ, R62 ;  /* 0x000000ffff377224 */ /* 0x000fe400078e003e */
[----:B------:R-:W-:-:S07]  /*33260*/  IMAD.MOV.U32 R13, RZ, RZ, R10 ;  /* 0x000000ffff0d7224 */ /* 0x000fce00078e000a */
.L_x_49761:
[----:B------:R-:W-:Y:S05]  /*33270*/  BSYNC B1 ;  /* 0x0000000000017941 */ /* 0x000fea0003800000 */
.L_x_49759:
        /* <DEDUP_REMOVED lines=9> */
.L_x_49763:
[----:B------:R-:W-:Y:S01]  /*33310*/  MOV R57, R12 ;  /* 0x0000000c00397202 */ /* 0x000fe20000000f00 */
[----:B------:R-:W-:Y:S02]  /*33320*/  IMAD.MOV.U32 R10, RZ, RZ, R11 ;  /* 0x000000ffff0a7224 */ /* 0x000fe400078e000b */
[----:B------:R-:W-:Y:S02]  /*33330*/  IMAD.MOV.U32 R12, RZ, RZ, R9 ;  /* 0x000000ffff0c7224 */ /* 0x000fe400078e0009 */
[----:B------:R-:W-:-:S07]  /*33340*/  IMAD.MOV.U32 R11, RZ, RZ, R8 ;  /* 0x000000ffff0b7224 */ /* 0x000fce00078e0008 */
.L_x_49764:
[----:B------:R-:W-:Y:S05]  /*33350*/  BSYNC B1 ;  /* 0x0000000000017941 */ /* 0x000fea0003800000 */
.L_x_49762:
        /* <DEDUP_REMOVED lines=16> */
.L_x_49766:
[----:B------:R-:W-:Y:S02]  /*33460*/  IMAD.MOV.U32 R44, RZ, RZ, R19 ;  /* 0x000000ffff2c7224 */ /* 0x000fe400078e0013 */
[----:B------:R-:W-:Y:S02]  /*33470*/  IMAD.MOV.U32 R8, RZ, RZ, R71 ;  /* 0x000000ffff087224 */ /* 0x000fe400078e0047 */
[----:B------:R-:W-:Y:S02]  /*33480*/  IMAD.MOV.U32 R19, RZ, RZ, R64 ;  /* 0x000000ffff137224 */ /* 0x000fe400078e0040 */
[----:B------:R-:W-:-:S07]  /*33490*/  IMAD.MOV.U32 R71, RZ, RZ, R46 ;  /* 0x000000ffff477224 */ /* 0x000fce00078e002e */
.L_x_49767:
[----:B------:R-:W-:Y:S05]  /*334a0*/  BSYNC B1 ;  /* 0x0000000000017941 */ /* 0x000fea0003800000 */
.L_x_49765:
        /* <DEDUP_REMOVED lines=9> */
.L_x_49769:
[----:B------:R-:W-:Y:S02]  /*33540*/  IMAD.MOV.U32 R33, RZ, RZ, R44 ;  /* 0x000000ffff217224 */ /* 0x000fe400078e002c */
[----:B------:R-:W-:Y:S02]  /*33550*/  IMAD.MOV.U32 R9, RZ, RZ, R8 ;  /* 0x000000ffff097224 */ /* 0x000fe400078e0008 */
[----:B------:R-:W-:Y:S02]  /*33560*/  IMAD.MOV.U32 R44, RZ, RZ, R35 ;  /* 0x000000ffff2c7224 */ /* 0x000fe400078e0023 */
[----:B------:R-:W-:-:S07]  /*33570*/  IMAD.MOV.U32 R8, RZ, RZ, R7 ;  /* 0x000000ffff087224 */ /* 0x000fce00078e0007 */
.L_x_49770:
[----:B------:R-:W-:Y:S05]  /*33580*/  BSYNC B1 ;  /* 0x0000000000017941 */ /* 0x000fea0003800000 */
.L_x_49768:
        /* <DEDUP_REMOVED lines=9> */
.L_x_49772:
[----:B------:R-:W-:Y:S02]  /*33620*/  IMAD.MOV.U32 R62, RZ, RZ, R33 ;  /* 0x000000ffff3e7224 */ /* 0x000fe400078e0021 */
[----:B------:R-:W-:Y:S02]  /*33630*/  IMAD.MOV.U32 R46, RZ, RZ, R9 ;  /* 0x000000ffff2e7224 */ /* 0x000fe400078e0009 */
[----:B------:R-:W-:Y:S02]  /*33640*/  IMAD.MOV.U32 R33, RZ, RZ, R48 ;  /* 0x000000ffff217224 */ /* 0x000fe400078e0030 */
[----:B------:R-:W-:-:S07]  /*33650*/  IMAD.MOV.U32 R9, RZ, RZ, R6 ;  /* 0x000000ffff097224 */ /* 0x000fce00078e0006 */
.L_x_49773:
[----:B------:R-:W-:Y:S05]  /*33660*/  BSYNC B1 ;  /* 0x0000000000017941 */ /* 0x000fea0003800000 */
.L_x_49771:
        /* <DEDUP_REMOVED lines=9> */
.L_x_49775:
[----:B------:R-:W-:Y:S02]  /*33700*/  IMAD.MOV.U32 R35, RZ, RZ, R62 ;  /* 0x000000ffff237224 */ /* 0x000fe400078e003e */
[----:B------:R-:W-:Y:S02]  /*33710*/  IMAD.MOV.U32 R7, RZ, RZ, R46 ;  /* 0x000000ffff077224 */ /* 0x000fe400078e002e */
[----:B------:R-:W-:Y:S02]  /*33720*/  IMAD.MOV.U32 R62, RZ, RZ, R37 ;  /* 0x000000ffff3e7224 */ /* 0x000fe400078e0025 */
[----:B------:R-:W-:-:S07]  /*33730*/  IMAD.MOV.U32 R46, RZ, RZ, R5 ;  /* 0x000000ffff2e7224 */ /* 0x000fce00078e0005 */
.L_x_49776:
[----:B------:R-:W-:Y:S05]  /*33740*/  BSYNC B1 ;  /* 0x0000000000017941 */ /* 0x000fea0003800000 */
.L_x_49774:
        /* <DEDUP_REMOVED lines=9> */
.L_x_49778:
[----:B------:R-:W-:Y:S02]  /*337e0*/  IMAD.MOV.U32 R48, RZ, RZ, R35 ;  /* 0x000000ffff307224 */ /* 0x000fe400078e0023 */
[----:B------:R-:W-:Y:S02]  /*337f0*/  IMAD.MOV.U32 R6, RZ, RZ, R7 ;  /* 0x000000ffff067224 */ /* 0x000fe400078e0007 */
[----:B------:R-:W-:Y:S02]  /*33800*/  IMAD.MOV.U32 R35, RZ, RZ, R50 ;  /* 0x000000ffff237224 */ /* 0x000fe400078e0032 */
[----:B------:R-:W-:-:S07]  /*33810*/  IMAD.MOV.U32 R7, RZ, RZ, R4 ;  /* 0x000000ffff077224 */ /* 0x000fce00078e0004 */
.L_x_49779:
[----:B------:R-:W-:Y:S05]  /*33820*/  BSYNC B1 ;  /* 0x0000000000017941 */ /* 0x000fea0003800000 */
.L_x_49777:
        /* <DEDUP_REMOVED lines=9> */
.L_x_49781:
[----:B------:R-:W-:Y:S02]  /*338c0*/  IMAD.MOV.U32 R37, RZ, RZ, R48 ;  /* 0x000000ffff257224 */ /* 0x000fe400078e0030 */
[----:B------:R-:W-:Y:S02]  /*338d0*/  IMAD.MOV.U32 R5, RZ, RZ, R6 ;  /* 0x000000ffff057224 */ /* 0x000fe400078e0006 */
[----:B------:R-:W-:Y:S02]  /*338e0*/  IMAD.MOV.U32 R48, RZ, RZ, R39 ;  /* 0x000000ffff307224 */ /* 0x000fe400078e0027 */
[----:B------:R-:W-:-:S07]  /*338f0*/  IMAD.MOV.U32 R6, RZ, RZ, R3 ;  /* 0x000000ffff067224 */ /* 0x000fce00078e0003 */
.L_x_49782:
[----:B------:R-:W-:Y:S05]  /*33900*/  BSYNC B1 ;  /* 0x0000000000017941 */ /* 0x000fea0003800000 */
.L_x_49780:
        /* <DEDUP_REMOVED lines=9> */
.L_x_49784:
[----:B------:R-:W-:Y:S02]  /*339a0*/  IMAD.MOV.U32 R50, RZ, RZ, R37 ;  /* 0x000000ffff327224 */ /* 0x000fe400078e0025 */
[----:B------:R-:W-:Y:S02]  /*339b0*/  IMAD.MOV.U32 R4, RZ, RZ, R5 ;  /* 0x000000ffff047224 */ /* 0x000fe400078e0005 */
[----:B------:R-:W-:Y:S02]  /*339c0*/  IMAD.MOV.U32 R37, RZ, RZ, R56 ;  /* 0x000000ffff257224 */ /* 0x000fe400078e0038 */
[----:B------:R-:W-:-:S07]  /*339d0*/  IMAD.MOV.U32 R5, RZ, RZ, R2 ;  /* 0x000000ffff057224 */ /* 0x000fce00078e0002 */
.L_x_49785:
[----:B------:R-:W-:Y:S05]  /*339e0*/  BSYNC B1 ;  /* 0x0000000000017941 */ /* 0x000fea0003800000 */
.L_x_49783:
        /* <DEDUP_REMOVED lines=9> */
.L_x_49787:
[----:B------:R-:W-:Y:S02]  /*33a80*/  IMAD.MOV.U32 R39, RZ, RZ, R50 ;  /* 0x000000ffff277224 */ /* 0x000fe400078e0032 */
[----:B------:R-:W-:Y:S02]  /*33a90*/  IMAD.MOV.U32 R3, RZ, RZ, R4 ;  /* 0x000000ffff037224 */ /* 0x000fe400078e0004 */
[----:B------:R-:W-:Y:S02]  /*33aa0*/  IMAD.MOV.U32 R50, RZ, RZ, R47 ;  /* 0x000000ffff327224 */ /* 0x000fe400078e002f */
[----:B------:R-:W-:-:S07]  /*33ab0*/  IMAD.MOV.U32 R4, RZ, RZ, R45 ;  /* 0x000000ffff047224 */ /* 0x000fce00078e002d */
.L_x_49788:
[----:B------:R-:W-:Y:S05]  /*33ac0*/  BSYNC B1 ;  /* 0x0000000000017941 */ /* 0x000fea0003800000 */
.L_x_49786:
        /* <DEDUP_REMOVED lines=9> */
.L_x_49790:
[----:B------:R-:W-:Y:S02]  /*33b60*/  IMAD.MOV.U32 R56, RZ, RZ, R39 ;  /* 0x000000ffff387224 */ /* 0x000fe400078e0027 */
[----:B------:R-:W-:Y:S02]  /*33b70*/  IMAD.MOV.U32 R2, RZ, RZ, R3 ;  /* 0x000000ffff027224 */ /* 0x000fe400078e0003 */
[----:B------:R-:W-:Y:S02]  /*33b80*/  IMAD.MOV.U32 R39, RZ, RZ, R58 ;  /* 0x000000ffff277224 */ /* 0x000fe400078e003a */
[----:B------:R-:W-:-:S07]  /*33b90*/  IMAD.MOV.U32 R3, RZ, RZ, R18 ;  /* 0x000000ffff037224 */ /* 0x000fce00078e0012 */
.L_x_49791:
[----:B------:R-:W-:Y:S05]  /*33ba0*/  BSYNC B1 ;  /* 0x0000000000017941 */ /* 0x000fea0003800000 */
.L_x_49789:
        /* <DEDUP_REMOVED lines=9> */
.L_x_49793:
[----:B------:R-:W-:Y:S02]  /*33c40*/  IMAD.MOV.U32 R47, RZ, RZ, R56 ;  /* 0x000000ffff2f7224 */ /* 0x000fe400078e0038 */
[----:B------:R-:W-:Y:S02]  /*33c50*/  IMAD.MOV.U32 R45, RZ, RZ, R2 ;  /* 0x000000ffff2d7224 */ /* 0x000fe400078e0002 */
[----:B------:R-:W-:Y:S02]  /*33c60*/  IMAD.MOV.U32 R56, RZ, RZ, R53 ;  /* 0x000000ffff387224 */ /* 0x000fe400078e0035 */
[----:B------:R-:W-:-:S07]  /*33c70*/  IMAD.MOV.U32 R2, RZ, RZ, R17 ;  /* 0x000000ffff027224 */ /* 0x000fce00078e0011 */
.L_x_49794:
[----:B------:R-:W-:Y:S05]  /*33c80*/  BSYNC B1 ;  /* 0x0000000000017941 */ /* 0x000fea0003800000 */
.L_x_49792:
        /* <DEDUP_REMOVED lines=9> */
.L_x_49796:
[----:B------:R-:W-:Y:S02]  /*33d20*/  IMAD.MOV.U32 R18, RZ, RZ, R47 ;  /* 0x000000ffff127224 */ /* 0x000fe400078e002f */
[----:B------:R-:W-:Y:S02]  /*33d30*/  IMAD.MOV.U32 R17, RZ, RZ, R45 ;  /* 0x000000ffff117224 */ /* 0x000fe400078e002d */
[----:B------:R-:W-:Y:S02]  /*33d40*/  IMAD.MOV.U32 R47, RZ, RZ, R60 ;  /* 0x000000ffff2f7224 */ /* 0x000fe400078e003c */
[----:B------:R-:W-:-:S07]  /*33d50*/  IMAD.MOV.U32 R45, RZ, RZ, R16 ;  /* 0x000000ffff2d7224 */ /* 0x000fce00078e0010 */
.L_x_49797:
[----:B------:R-:W-:Y:S05]  /*33d60*/  BSYNC B1 ;  /* 0x0000000000017941 */ /* 0x000fea0003800000 */
.L_x_49795:
        /* <DEDUP_REMOVED lines=9> */
.L_x_49799:
[----:B------:R-:W-:Y:S02]  /*33e00*/  IMAD.MOV.U32 R58, RZ, RZ, R18 ;  /* 0x000000ffff3a7224 */ /* 0x000fe400078e0012 */
[----:B------:R-:W-:Y:S02]  /*33e10*/  IMAD.MOV.U32 R16, RZ, RZ, R17 ;  /* 0x000000ffff107224 */ /* 0x000fe400078e0011 */
[----:B------:R-:W-:Y:S02]  /*33e20*/  IMAD.MOV.U32 R18, RZ, RZ, R15 ;  /* 0x000000ffff127224 */ /* 0x000fe400078e000f */
[----:B------:R-:W-:-:S07]  /*33e30*/  IMAD.MOV.U32 R17, RZ, RZ, R14 ;  /* 0x000000ffff117224 */ /* 0x000fce00078e000e */
.L_x_49800:
[----:B------:R-:W-:Y:S05]  /*33e40*/  BSYNC B1 ;  /* 0x0000000000017941 */ /* 0x000fea0003800000 */
.L_x_49798:
        /* <DEDUP_REMOVED lines=9> */
.L_x_49802:
[----:B------:R-:W-:Y:S02]  /*33ee0*/  IMAD.MOV.U32 R15, RZ, RZ, R58 ;  /* 0x000000ffff0f7224 */ /* 0x000fe400078e003a */
[----:B------:R-:W-:Y:S02]  /*33ef0*/  IMAD.MOV.U32 R14, RZ, RZ, R16 ;  /* 0x000000ffff0e7224 */ /* 0x000fe400078e0010 */
[----:B------:R-:W-:Y:S02]  /*33f00*/  IMAD.MOV.U32 R58, RZ, RZ, R55 ;  /* 0x000000ffff3a7224 */ /* 0x000fe400078e0037 */
[----:B------:R-:W-:-:S07]  /*33f10*/  IMAD.MOV.U32 R16, RZ, RZ, R13 ;  /* 0x000000ffff107224 */ /* 0x000fce00078e000d */
.L_x_49803:
[----:B------:R-:W-:Y:S05]  /*33f20*/  BSYNC B1 ;  /* 0x0000000000017941 */ /* 0x000fea0003800000 */
.L_x_49801:
        /* <DEDUP_REMOVED lines=9> */
.L_x_49805:
[----:B------:R-:W-:Y:S02]  /*33fc0*/  IMAD.MOV.U32 R60, RZ, RZ, R15 ;  /* 0x000000ffff3c7224 */ /* 0x000fe400078e000f */
[----:B------:R-:W-:Y:S02]  /*33fd0*/  IMAD.MOV.U32 R13, RZ, RZ, R14 ;  /* 0x000000ffff0d7224 */ /* 0x000fe400078e000e */
[----:B------:R-:W-:Y:S02]  /*33fe0*/  IMAD.MOV.U32 R15, RZ, RZ, R12 ;  /* 0x000000ffff0f7224 */ /* 0x000fe400078e000c */
[----:B------:R-:W-:-:S07]  /*33ff0*/  IMAD.MOV.U32 R14, RZ, RZ, R11 ;  /* 0x000000ffff0e7224 */ /* 0x000fce00078e000b */
.L_x_49806:
[----:B------:R-:W-:Y:S05]  /*34000*/  BSYNC B1 ;  /* 0x0000000000017941 */ /* 0x000fea0003800000 */
.L_x_49804:
        /* <DEDUP_REMOVED lines=9> */
.L_x_49808:
[----:B------:R-:W-:Y:S02]  /*340a0*/  IMAD.MOV.U32 R12, RZ, RZ, R60 ;  /* 0x000000ffff0c7224 */ /* 0x000fe400078e003c */
[----:B------:R-:W-:Y:S02]  /*340b0*/  IMAD.MOV.U32 R11, RZ, RZ, R13 ;  /* 0x000000ffff0b7224 */ /* 0x000fe400078e000d */
[----:B------:R-:W-:Y:S02]  /*340c0*/  IMAD.MOV.U32 R60, RZ, RZ, R57 ;  /* 0x000000ffff3c7224 */ /* 0x000fe400078e0039 */
[----:B------:R-:W-:-:S07]  /*340d0*/  IMAD.MOV.U32 R13, RZ, RZ, R10 ;  /* 0x000000ffff0d7224 */ /* 0x000fce00078e000a */
.L_x_49809:
[----:B------:R-:W-:Y:S05]  /*340e0*/  BSYNC B1 ;  /* 0x0000000000017941 */ /* 0x000fea0003800000 */
.L_x_49807:
        /* <DEDUP_REMOVED lines=16> */
.L_x_49811:
[----:B------:R-:W-:Y:S01]  /*341f0*/  IMAD.MOV.U32 R42, RZ, RZ, R19 ;  /* 0x000000ffff2a7224 */ /* 0x000fe200078e0013 */
[----:B------:R-:W-:Y:S01]  /*34200*/  MOV R19, R44 ;  /* 0x0000002c00137202 */ /* 0x000fe20000000f00 */
[----:B------:R-:W-:Y:S02]  /*34210*/  IMAD.MOV.U32 R10, RZ, RZ, R71 ;  /* 0x000000ffff0a7224 */ /* 0x000fe400078e0047 */
[----:B------:R-:W-:-:S07]  /*34220*/  IMAD.MOV.U32 R71, RZ, RZ, R8 ;  /* 0x000000ffff477224 */ /* 0x000fce00078e0008 */
.L_x_49812:
[----:B------:R-:W-:Y:S05]  /*34230*/  BSYNC B1 ;  /* 0x0000000000017941 */ /* 0x000fea0003800000 */
.L_x_49810:
        /* <DEDUP_REMOVED lines=9> */
.L_x_49814:
[----:B------:R-:W-:Y:S01]  /*342d0*/  IMAD.MOV.U32 R53, RZ, RZ, R42 ;  /* 0x000000ffff357224 */ /* 0x000fe200078e002a */
[----:B------:R-:W-:Y:S01]  /*342e0*/  MOV R42, R33 ;  /* 0x00000021002a7202 */ /* 0x000fe20000000f00 */
[----:B------:R-:W-:Y:S02]  /*342f0*/  IMAD.MOV.U32 R31, RZ, RZ, R10 ;  /* 0x000000ffff1f7224 */ /* 0x000fe400078e000a */
[----:B------:R-:W-:-:S07]  /*34300*/  IMAD.MOV.U32 R10, RZ, RZ, R9 ;  /* 0x000000ffff0a7224 */ /* 0x000fce00078e0009 */
.L_x_49815:
[----:B------:R-:W-:Y:S05]  /*34310*/  BSYNC B1 ;  /* 0x0000000000017941 */ /* 0x000fea0003800000 */
.L_x_49813:
        /* <DEDUP_REMOVED lines=9> */
.L_x_49817:
[----:B------:R-:W-:Y:S01]  /*343b0*/  IMAD.MOV.U32 R44, RZ, RZ, R53 ;  /* 0x000000ffff2c7224 */ /* 0x000fe200078e0035 */
[----:B------:R-:W-:Y:S01]  /*343c0*/  MOV R53, R62 ;  /* 0x0000003e00357202 */ /* 0x000fe20000000f00 */
[----:B------:R-:W-:Y:S02]  /*343d0*/  IMAD.MOV.U32 R8, RZ, RZ, R31 ;  /* 0x000000ffff087224 */ /* 0x000fe400078e001f */
[----:B------:R-:W-:-:S07]  /*343e0*/  IMAD.MOV.U32 R31, RZ, RZ, R46 ;  /* 0x000000ffff1f7224 */ /* 0x000fce00078e002e */
.L_x_49818:
[----:B------:R-:W-:Y:S05]  /*343f0*/  BSYNC B1 ;  /* 0x0000000000017941 */ /* 0x000fea0003800000 */
.L_x_49816:
        /* <DEDUP_REMOVED lines=9> */
.L_x_49820:
[----:B------:R-:W-:Y:S01]  /*34490*/  IMAD.MOV.U32 R33, RZ, RZ, R44 ;  /* 0x000000ffff217224 */ /* 0x000fe200078e002c */
[----:B------:R-:W-:Y:S01]  /*344a0*/  MOV R44, R35 ;  /* 0x00000023002c7202 */ /* 0x000fe20000000f00 */
[----:B------:R-:W-:Y:S02]  /*344b0*/  IMAD.MOV.U32 R9, RZ, RZ, R8 ;  /* 0x000000ffff097224 */ /* 0x000fe400078e0008 */
[----:B------:R-:W-:-:S07]  /*344c0*/  IMAD.MOV.U32 R8, RZ, RZ, R7 ;  /* 0x000000ffff087224 */ /* 0x000fce00078e0007 */
.L_x_49821:
[----:B------:R-:W-:Y:S05]  /*344d0*/  BSYNC B1 ;  /* 0x0000000000017941 */ /* 0x000fea0003800000 */
.L_x_49819:
        /* <DEDUP_REMOVED lines=9> */
.L_x_49823:
[----:B------:R-:W-:Y:S01]  /*34570*/  IMAD.MOV.U32 R62, RZ, RZ, R33 ;  /* 0x000000ffff3e7224 */ /* 0x000fe200078e0021 */
[----:B------:R-:W-:Y:S01]  /*34580*/  MOV R33, R48 ;  /* 0x0000003000217202 */ /* 0x000fe20000000f00 */
[----:B------:R-:W-:Y:S02]  /*34590*/  IMAD.MOV.U32 R46, RZ, RZ, R9 ;  /* 0x000000ffff2e7224 */ /* 0x000fe400078e0009 */
[----:B------:R-:W-:-:S07]  /*345a0*/  IMAD.MOV.U32 R9, RZ, RZ, R6 ;  /* 0x000000ffff097224 */ /* 0x000fce00078e0006 */
.L_x_49824:
[----:B------:R-:W-:Y:S05]  /*345b0*/  BSYNC B1 ;  /* 0x0000000000017941 */ /* 0x000fea0003800000 */
.L_x_49822:
        /* <DEDUP_REMOVED lines=9> */
.L_x_49826:
[----:B------:R-:W-:Y:S01]  /*34650*/  IMAD.MOV.U32 R35, RZ, RZ, R62 ;  /* 0x000000ffff237224 */ /* 0x000fe200078e003e */
[----:B------:R-:W-:Y:S01]  /*34660*/  MOV R62, R37 ;  /* 0x00000025003e7202 */ /* 0x000fe20000000f00 */
[----:B------:R-:W-:Y:S02]  /*34670*/  IMAD.MOV.U32 R7, RZ, RZ, R46 ;  /* 0x000000ffff077224 */ /* 0x000fe400078e002e */
[----:B------:R-:W-:-:S07]  /*34680*/  IMAD.MOV.U32 R46, RZ, RZ, R5 ;  /* 0x000000ffff2e7224 */ /* 0x000fce00078e0005 */
.L_x_49827:
[----:B------:R-:W-:Y:S05]  /*34690*/  BSYNC B1 ;  /* 0x0000000000017941 */ /* 0x000fea0003800000 */
.L_x_49825:
        /* <DEDUP_REMOVED lines=9> */
.L_x_49829:
[----:B------:R-:W-:Y:S01]  /*34730*/  IMAD.MOV.U32 R48, RZ, RZ, R35 ;  /* 0x000000ffff307224 */ /* 0x000fe200078e0023 */
[----:B------:R-:W-:Y:S01]  /*34740*/  MOV R35, R50 ;  /* 0x0000003200237202 */ /* 0x000fe20000000f00 */
[----:B------:R-:W-:Y:S02]  /*34750*/  IMAD.MOV.U32 R6, RZ, RZ, R7 ;  /* 0x000000ffff067224 */ /* 0x000fe400078e0007 */
[----:B------:R-:W-:-:S07]  /*34760*/  IMAD.MOV.U32 R7, RZ, RZ, R4 ;  /* 0x000000ffff077224 */ /* 0x000fce00078e0004 */
.L_x_49830:
[----:B------:R-:W-:Y:S05]  /*34770*/  BSYNC B1 ;  /* 0x0000000000017941 */ /* 0x000fea0003800000 */
.L_x_49828:
        /* <DEDUP_REMOVED lines=9> */
.L_x_49832:
[----:B------:R-:W-:Y:S01]  /*34810*/  IMAD.MOV.U32 R37, RZ, RZ, R48 ;  /* 0x000000ffff257224 */ /* 0x000fe200078e0030 */
[----:B------:R-:W-:Y:S01]  /*34820*/  MOV R48, R39 ;  /* 0x0000002700307202 */ /* 0x000fe20000000f00 */
[----:B------:R-:W-:Y:S02]  /*34830*/  IMAD.MOV.U32 R5, RZ, RZ, R6 ;  /* 0x000000ffff057224 */ /* 0x000fe400078e0006 */
[----:B------:R-:W-:-:S07]  /*34840*/  IMAD.MOV.U32 R6, RZ, RZ, R3 ;  /* 0x000000ffff067224 */ /* 0x000fce00078e0003 */
.L_x_49833:
[----:B------:R-:W-:Y:S05]  /*34850*/  BSYNC B1 ;  /* 0x0000000000017941 */ /* 0x000fea0003800000 */
.L_x_49831:
        /* <DEDUP_REMOVED lines=9> */
.L_x_49835:
[----:B------:R-:W-:Y:S01]  /*348f0*/  IMAD.MOV.U32 R50, RZ, RZ, R37 ;  /* 0x000000ffff327224 */ /* 0x000fe200078e0025 */
[----:B------:R-:W-:Y:S01]  /*34900*/  MOV R37, R56 ;  /* 0x0000003800257202 */ /* 0x000fe20000000f00 */
[----:B------:R-:W-:Y:S02]  /*34910*/  IMAD.MOV.U32 R4, RZ, RZ, R5 ;  /* 0x000000ffff047224 */ /* 0x000fe400078e0005 */
[----:B------:R-:W-:-:S07]  /*34920*/  IMAD.MOV.U32 R5, RZ, RZ, R2 ;  /* 0x000000ffff057224 */ /* 0x000fce00078e0002 */
.L_x_49836:
[----:B------:R-:W-:Y:S05]  /*34930*/  BSYNC B1 ;  /* 0x0000000000017941 */ /* 0x000fea0003800000 */
.L_x_49834:
        /* <DEDUP_REMOVED lines=9> */
.L_x_49838:
[----:B------:R-:W-:Y:S01]  /*349d0*/  IMAD.MOV.U32 R3, RZ, RZ, R50 ;  /* 0x000000ffff037224 */ /* 0x000fe200078e0032 */
[----:B------:R-:W-:Y:S01]  /*349e0*/  MOV R50, R47 ;  /* 0x0000002f00327202 */ /* 0x000fe20000000f00 */
[----:B------:R-:W-:Y:S02]  /*349f0*/  IMAD.MOV.U32 R2, RZ, RZ, R4 ;  /* 0x000000ffff027224 */ /* 0x000fe400078e0004 */
[----:B------:R-:W-:-:S07]  /*34a00*/  IMAD.MOV.U32 R4, RZ, RZ, R45 ;  /* 0x000000ffff047224 */ /* 0x000fce00078e002d */
.L_x_49839:
[----:B------:R-:W-:Y:S05]  /*34a10*/  BSYNC B1 ;  /* 0x0000000000017941 */ /* 0x000fea0003800000 */
.L_x_49837:
        /* <DEDUP_REMOVED lines=9> */
.L_x_49841:
[----:B------:R-:W-:Y:S01]  /*34ab0*/  IMAD.MOV.U32 R45, RZ, RZ, R3 ;  /* 0x000000ffff2d7224 */ /* 0x000fe200078e0003 */
[----:B------:R-:W-:Y:S01]  /*34ac0*/  MOV R3, R18 ;  /* 0x0000001200037202 */ /* 0x000fe20000000f00 */
[----:B------:R-:W-:Y:S02]  /*34ad0*/  IMAD.MOV.U32 R39, RZ, RZ, R2 ;  /* 0x000000ffff277224 */ /* 0x000fe400078e0002 */
[----:B------:R-:W-:-:S07]  /*34ae0*/  IMAD.MOV.U32 R2, RZ, RZ, R17 ;  /* 0x000000ffff027224 */ /* 0x000fce00078e0011 */
.L_x_49842:
[----:B------:R-:W-:Y:S05]  /*34af0*/  BSYNC B1 ;  /* 0x0000000000017941 */ /* 0x000fea0003800000 */
.L_x_49840:
        /* <DEDUP_REMOVED lines=9> */
.L_x_49844:
[----:B------:R-:W-:Y:S01]  /*34b90*/  IMAD.MOV.U32 R18, RZ, RZ, R45 ;  /* 0x000000ffff127224 */ /* 0x000fe200078e002d */
[----:B------:R-:W-:Y:S01]  /*34ba0*/  MOV R45, R58 ;  /* 0x0000003a002d7202 */ /* 0x000fe20000000f00 */
[----:B------:R-:W-:Y:S02]  /*34bb0*/  IMAD.MOV.U32 R17, RZ, RZ, R39 ;  /* 0x000000ffff117224 */ /* 0x000fe400078e0027 */
[----:B------:R-:W-:-:S07]  /*34bc0*/  IMAD.MOV.U32 R39, RZ, RZ, R16 ;  /* 0x000000ffff277224 */ /* 0x000fce00078e0010 */
.L_x_49845:
[----:B------:R-:W-:Y:S05]  /*34bd0*/  BSYNC B1 ;  /* 0x0000000000017941 */ /* 0x000fea0003800000 */
.L_x_49843:
        /* <DEDUP_REMOVED lines=9> */
.L_x_49847:
[----:B------:R-:W-:Y:S01]  /*34c70*/  IMAD.MOV.U32 R47, RZ, RZ, R18 ;  /* 0x000000ffff2f7224 */ /* 0x000fe200078e0012 */
[----:B------:R-:W-:Y:S01]  /*34c80*/  MOV R18, R15 ;  /* 0x0000000f00127202 */ /* 0x000fe20000000f00 */
[----:B------:R-:W-:Y:S02]  /*34c90*/  IMAD.MOV.U32 R16, RZ, RZ, R17 ;  /* 0x000000ffff107224 */ /* 0x000fe400078e0011 */
[----:B------:R-:W-:-:S07]  /*34ca0*/  IMAD.MOV.U32 R17, RZ, RZ, R14 ;  /* 0x000000ffff117224 */ /* 0x000fce00078e000e */
.L_x_49848:
[----:B------:R-:W-:Y:S05]  /*34cb0*/  BSYNC B1 ;  /* 0x0000000000017941 */ /* 0x000fea0003800000 */
.L_x_49846:
        /* <DEDUP_REMOVED lines=9> */
.L_x_49850:
[----:B------:R-:W-:Y:S01]  /*34d50*/  IMAD.MOV.U32 R15, RZ, RZ, R47 ;  /* 0x000000ffff0f7224 */ /* 0x000fe200078e002f */
[----:B------:R-:W-:Y:S01]  /*34d60*/  MOV R47, R60 ;  /* 0x0000003c002f7202 */ /* 0x000fe20000000f00 */
[----:B------:R-:W-:Y:S02]  /*34d70*/  IMAD.MOV.U32 R14, RZ, RZ, R16 ;  /* 0x000000ffff0e7224 */ /* 0x000fe400078e0010 */
[----:B------:R-:W-:-:S07]  /*34d80*/  IMAD.MOV.U32 R16, RZ, RZ, R13 ;  /* 0x000000ffff107224 */ /* 0x000fce00078e000d */
.L_x_49851:
[----:B------:R-:W-:Y:S05]  /*34d90*/  BSYNC B1 ;  /* 0x0000000000017941 */ /* 0x000fea0003800000 */
.L_x_49849:
        /* <DEDUP_REMOVED lines=9> */
.L_x_49853:
[----:B------:R-:W-:Y:S01]  /*34e30*/  IMAD.MOV.U32 R55, RZ, RZ, R15 ;  /* 0x000000ffff377224 */ /* 0x000fe200078e000f */
[----:B------:R-:W-:Y:S01]  /*34e40*/  MOV R15, R12 ;  /* 0x0000000c000f7202 */ /* 0x000fe20000000f00 */
[----:B------:R-:W-:Y:S02]  /*34e50*/  IMAD.MOV.U32 R13, RZ, RZ, R14 ;  /* 0x000000ffff0d7224 */ /* 0x000fe400078e000e */
[----:B------:R-:W-:-:S07]  /*34e60*/  IMAD.MOV.U32 R14, RZ, RZ, R11 ;  /* 0x000000ffff0e7224 */ /* 0x000fce00078e000b */
.L_x_49854:
[----:B------:R-:W-:Y:S05]  /*34e70*/  BSYNC B1 ;  /* 0x0000000000017941 */ /* 0x000fea0003800000 */
.L_x_49852:
        /* <DEDUP_REMOVED lines=16> */
.L_x_49856:
[----:B------:R-:W-:Y:S01]  /*34f80*/  MOV R40, R19 ;  /* 0x0000001300287202 */ /* 0x000fe20000000f00 */
[----:B------:R-:W-:Y:S02]  /*34f90*/  IMAD.MOV.U32 R12, RZ, RZ, R71 ;  /* 0x000000ffff0c7224 */ /* 0x000fe400078e0047 */
[----:B------:R-:W-:Y:S02]  /*34fa0*/  IMAD.MOV.U32 R19, RZ, RZ, R42 ;  /* 0x000000ffff137224 */ /* 0x000fe400078e002a */
[----:B------:R-:W-:-:S07]  /*34fb0*/  IMAD.MOV.U32 R71, RZ, RZ, R10 ;  /* 0x000000ffff477224 */ /* 0x000fce00078e000a */
.L_x_49857:
[----:B------:R-:W-:Y:S05]  /*34fc0*/  BSYNC B1 ;  /* 0x0000000000017941 */ /* 0x000fea0003800000 */
.L_x_49855:
        /* <DEDUP_REMOVED lines=9> */
.L_x_49859:
[----:B------:R-:W-:Y:S01]  /*35060*/  MOV R29, R40 ;  /* 0x00000028001d7202 */ /* 0x000fe20000000f00 */
[----:B------:R-:W-:Y:S02]  /*35070*/  IMAD.MOV.U32 R11, RZ, RZ, R12 ;  /* 0x000000ffff0b7224 */ /* 0x000fe400078e000c */
[----:B------:R-:W-:Y:S02]  /*35080*/  IMAD.MOV.U32 R40, RZ, RZ, R53 ;  /* 0x000000ffff287224 */ /* 0x000fe400078e0035 */
[----:B------:R-:W-:-:S07]  /*35090*/  IMAD.MOV.U32 R12, RZ, RZ, R31 ;  /* 0x000000ffff0c7224 */ /* 0x000fce00078e001f */
.L_x_49860:
[----:B------:R-:W-:Y:S05]  /*350a0*/  BSYNC B1 ;  /* 0x0000000000017941 */ /* 0x000fea0003800000 */
.L_x_49858:
        /* <DEDUP_REMOVED lines=9> */
.L_x_49862:
[----:B------:R-:W-:Y:S01]  /*35140*/  MOV R42, R29 ;  /* 0x0000001d002a7202 */ /* 0x000fe20000000f00 */
[----:B------:R-:W-:Y:S02]  /*35150*/  IMAD.MOV.U32 R10, RZ, RZ, R11 ;  /* 0x000000ffff0a7224 */ /* 0x000fe400078e000b */
[----:B------:R-:W-:Y:S02]  /*35160*/  IMAD.MOV.U32 R29, RZ, RZ, R44 ;  /* 0x000000ffff1d7224 */ /* 0x000fe400078e002c */
[----:B------:R-:W-:-:S07]  /*35170*/  IMAD.MOV.U32 R11, RZ, RZ, R8 ;  /* 0x000000ffff0b7224 */ /* 0x000fce00078e0008 */
.L_x_49863:
[----:B------:R-:W-:Y:S05]  /*35180*/  BSYNC B1 ;  /* 0x0000000000017941 */ /* 0x000fea0003800000 */
.L_x_49861:
        /* <DEDUP_REMOVED lines=9> */
.L_x_49865:
[----:B------:R-:W-:Y:S01]  /*35220*/  MOV R53, R42 ;  /* 0x0000002a00357202 */ /* 0x000fe20000000f00 */
[----:B------:R-:W-:Y:S02]  /*35230*/  IMAD.MOV.U32 R31, RZ, RZ, R10 ;  /* 0x000000ffff1f7224 */ /* 0x000fe400078e000a */
[----:B------:R-:W-:Y:S02]  /*35240*/  IMAD.MOV.U32 R42, RZ, RZ, R33 ;  /* 0x000000ffff2a7224 */ /* 0x000fe400078e0021 */
[----:B------:R-:W-:-:S07]  /*35250*/  IMAD.MOV.U32 R10, RZ, RZ, R9 ;  /* 0x000000ffff0a7224 */ /* 0x000fce00078e0009 */
.L_x_49866:
[----:B------:R-:W-:Y:S05]  /*35260*/  BSYNC B1 ;  /* 0x0000000000017941 */ /* 0x000fea0003800000 */
.L_x_49864:
        /* <DEDUP_REMOVED lines=9> */
.L_x_49868:
[----:B------:R-:W-:Y:S01]  /*35300*/  MOV R44, R53 ;  /* 0x00000035002c7202 */ /* 0x000fe20000000f00 */
[----:B------:R-:W-:Y:S02]  /*35310*/  IMAD.MOV.U32 R8, RZ, RZ, R31 ;  /* 0x000000ffff087224 */ /* 0x000fe400078e001f */
[----:B------:R-:W-:Y:S02]  /*35320*/  IMAD.MOV.U32 R53, RZ, RZ, R62 ;  /* 0x000000ffff357224 */ /* 0x000fe400078e003e */
[----:B------:R-:W-:-:S07]  /*35330*/  IMAD.MOV.U32 R31, RZ, RZ, R46 ;  /* 0x000000ffff1f7224 */ /* 0x000fce00078e002e */
.L_x_49869:
[----:B------:R-:W-:Y:S05]  /*35340*/  BSYNC B1 ;  /* 0x0000000000017941 */ /* 0x000fea0003800000 */
.L_x_49867:
        /* <DEDUP_REMOVED lines=9> */
.L_x_49871:
[----:B------:R-:W-:Y:S01]  /*353e0*/  MOV R33, R44 ;  /* 0x0000002c00217202 */ /* 0x000fe20000000f00 */
[----:B------:R-:W-:Y:S02]  /*353f0*/  IMAD.MOV.U32 R9, RZ, RZ, R8 ;  /* 0x000000ffff097224 */ /* 0x000fe400078e0008 */
[----:B------:R-:W-:Y:S02]  /*35400*/  IMAD.MOV.U32 R44, RZ, RZ, R35 ;  /* 0x000000ffff2c7224 */ /* 0x000fe400078e0023 */
[----:B------:R-:W-:-:S07]  /*35410*/  IMAD.MOV.U32 R8, RZ, RZ, R7 ;  /* 0x000000ffff087224 */ /* 0x000fce00078e0007 */
.L_x_49872:
[----:B------:R-:W-:Y:S05]  /*35420*/  BSYNC B1 ;  /* 0x0000000000017941 */ /* 0x000fea0003800000 */
.L_x_49870:
        /* <DEDUP_REMOVED lines=9> */
.L_x_49874:
[----:B------:R-:W-:Y:S01]  /*354c0*/  MOV R56, R33 ;  /* 0x0000002100387202 */ /* 0x000fe20000000f00 */
[----:B------:R-:W-:Y:S02]  /*354d0*/  IMAD.MOV.U32 R46, RZ, RZ, R9 ;  /* 0x000000ffff2e7224 */ /* 0x000fe400078e0009 */
[----:B------:R-:W-:Y:S02]  /*354e0*/  IMAD.MOV.U32 R33, RZ, RZ, R48 ;  /* 0x000000ffff217224 */ /* 0x000fe400078e0030 */
[----:B------:R-:W-:-:S07]  /*354f0*/  IMAD.MOV.U32 R9, RZ, RZ, R6 ;  /* 0x000000ffff097224 */ /* 0x000fce00078e0006 */
.L_x_49875:
[----:B------:R-:W-:Y:S05]  /*35500*/  BSYNC B1 ;  /* 0x0000000000017941 */ /* 0x000fea0003800000 */
.L_x_49873:
        /* <DEDUP_REMOVED lines=9> */
.L_x_49877:
[----:B------:R-:W-:Y:S01]  /*355a0*/  MOV R35, R56 ;  /* 0x0000003800237202 */ /* 0x000fe20000000f00 */
[----:B------:R-:W-:Y:S02]  /*355b0*/  IMAD.MOV.U32 R7, RZ, RZ, R46 ;  /* 0x000000ffff077224 */ /* 0x000fe400078e002e */
[----:B------:R-:W-:Y:S02]  /*355c0*/  IMAD.MOV.U32 R56, RZ, RZ, R37 ;  /* 0x000000ffff387224 */ /* 0x000fe400078e0025 */
[----:B------:R-:W-:-:S07]  /*355d0*/  IMAD.MOV.U32 R46, RZ, RZ, R5 ;  /* 0x000000ffff2e7224 */ /* 0x000fce00078e0005 */
.L_x_49878:
[----:B------:R-:W-:Y:S05]  /*355e0*/  BSYNC B1 ;  /* 0x0000000000017941 */ /* 0x000fea0003800000 */
.L_x_49876:
        /* <DEDUP_REMOVED lines=9> */
.L_x_49880:
[----:B------:R-:W-:Y:S01]  /*35680*/  MOV R6, R35 ;  /* 0x0000002300067202 */ /* 0x000fe20000000f00 */
[----:B------:R-:W-:Y:S02]  /*35690*/  IMAD.MOV.U32 R5, RZ, RZ, R7 ;  /* 0x000000ffff057224 */ /* 0x000fe400078e0007 */
[----:B------:R-:W-:Y:S02]  /*356a0*/  IMAD.MOV.U32 R35, RZ, RZ, R50 ;  /* 0x000000ffff237224 */ /* 0x000fe400078e0032 */
[----:B------:R-:W-:-:S07]  /*356b0*/  IMAD.MOV.U32 R7, RZ, RZ, R4 ;  /* 0x000000ffff077224 */ /* 0x000fce00078e0004 */
.L_x_49881:
[----:B------:R-:W-:Y:S05]  /*356c0*/  BSYNC B1 ;  /* 0x0000000000017941 */ /* 0x000fea0003800000 */
.L_x_49879:
        /* <DEDUP_REMOVED lines=9> */
.L_x_49883:
[----:B------:R-:W-:Y:S01]  /*35760*/  MOV R48, R6 ;  /* 0x0000000600307202 */ /* 0x000fe20000000f00 */
[----:B------:R-:W-:Y:S02]  /*35770*/  IMAD.MOV.U32 R4, RZ, RZ, R5 ;  /* 0x000000ffff047224 */ /* 0x000fe400078e0005 */
[----:B------:R-:W-:Y:S02]  /*35780*/  IMAD.MOV.U32 R6, RZ, RZ, R3 ;  /* 0x000000ffff067224 */ /* 0x000fe400078e0003 */
[----:B------:R-:W-:-:S07]  /*35790*/  IMAD.MOV.U32 R5, RZ, RZ, R2 ;  /* 0x000000ffff057224 */ /* 0x000fce00078e0002 */
.L_x_49884:
[----:B------:R-:W-:Y:S05]  /*357a0*/  BSYNC B1 ;  /* 0x0000000000017941 */ /* 0x000fea0003800000 */
.L_x_49882:
        /* <DEDUP_REMOVED lines=9> */
.L_x_49886:
[----:B------:R-:W-:Y:S01]  /*35840*/  MOV R3, R48 ;  /* 0x0000003000037202 */ /* 0x000fe20000000f00 */
[----:B------:R-:W-:Y:S02]  /*35850*/  IMAD.MOV.U32 R2, RZ, RZ, R4 ;  /* 0x000000ffff027224 */ /* 0x000fe400078e0004 */
[----:B------:R-:W-:Y:S02]  /*35860*/  IMAD.MOV.U32 R48, RZ, RZ, R45 ;  /* 0x000000ffff307224 */ /* 0x000fe400078e002d */
[----:B------:R-:W-:-:S07]  /*35870*/  IMAD.MOV.U32 R4, RZ, RZ, R39 ;  /* 0x000000ffff047224 */ /* 0x000fce00078e0027 */
.L_x_49887:
[----:B------:R-:W-:Y:S05]  /*35880*/  BSYNC B1 ;  /* 0x0000000000017941 */ /* 0x000fea0003800000 */
.L_x_49885:
        /* <DEDUP_REMOVED lines=9> */
.L_x_49889:
[----:B------:R-:W-:Y:S01]  /*35920*/  MOV R50, R3 ;  /* 0x0000000300327202 */ /* 0x000fe20000000f00 */
[----:B------:R-:W-:Y:S02]  /*35930*/  IMAD.MOV.U32 R37, RZ, RZ, R2 ;  /* 0x000000ffff257224 */ /* 0x000fe400078e0002 */
[----:B------:R-:W-:Y:S02]  /*35940*/  IMAD.MOV.U32 R3, RZ, RZ, R18 ;  /* 0x000000ffff037224 */ /* 0x000fe400078e0012 */
[----:B------:R-:W-:-:S07]  /*35950*/  IMAD.MOV.U32 R2, RZ, RZ, R17 ;  /* 0x000000ffff027224 */ /* 0x000fce00078e0011 */
.L_x_49890:
[----:B------:R-:W-:Y:S05]  /*35960*/  BSYNC B1 ;  /* 0x0000000000017941 */ /* 0x000fea0003800000 */
.L_x_49888:
        /* <DEDUP_REMOVED lines=9> */
.L_x_49892:
[----:B------:R-:W-:Y:S01]  /*35a00*/  MOV R18, R50 ;  /* 0x0000003200127202 */ /* 0x000fe20000000f00 */
[----:B------:R-:W-:Y:S02]  /*35a10*/  IMAD.MOV.U32 R17, RZ, RZ, R37 ;  /* 0x000000ffff117224 */ /* 0x000fe400078e0025 */
[----:B------:R-:W-:Y:S02]  /*35a20*/  IMAD.MOV.U32 R50, RZ, RZ, R47 ;  /* 0x000000ffff327224 */ /* 0x000fe400078e002f */
[----:B------:R-:W-:-:S07]  /*35a30*/  IMAD.MOV.U32 R37, RZ, RZ, R16 ;  /* 0x000000ffff257224 */ /* 0x000fce00078e0010 */
.L_x_49893:
[----:B------:R-:W-:Y:S05]  /*35a40*/  BSYNC B1 ;  /* 0x0000000000017941 */ /* 0x000fea0003800000 */
.L_x_49891:
        /* <DEDUP_REMOVED lines=9> */
.L_x_49895:
[----:B------:R-:W-:Y:S01]  /*35ae0*/  MOV R58, R18 ;  /* 0x00000012003a7202 */ /* 0x000fe20000000f00 */
[----:B------:R-:W-:Y:S02]  /*35af0*/  IMAD.MOV.U32 R16, RZ, RZ, R17 ;  /* 0x000000ffff107224 */ /* 0x000fe400078e0011 */
[----:B------:R-:W-:Y:S02]  /*35b00*/  IMAD.MOV.U32 R18, RZ, RZ, R15 ;  /* 0x000000ffff127224 */ /* 0x000fe400078e000f */
[----:B------:R-:W-:-:S07]  /*35b10*/  IMAD.MOV.U32 R17, RZ, RZ, R14 ;  /* 0x000000ffff117224 */ /* 0x000fce00078e000e */
.L_x_49896:
[----:B------:R-:W-:Y:S05]  /*35b20*/  BSYNC B1 ;  /* 0x0000000000017941 */ /* 0x000fea0003800000 */
.L_x_49894:
        /* <DEDUP_REMOVED lines=9> */
.L_x_49898:
[----:B------:R-:W-:Y:S01]  /*35bc0*/  MOV R15, R58 ;  /* 0x0000003a000f7202 */ /* 0x000fe20000000f00 */
[----:B------:R-:W-:Y:S02]  /*35bd0*/  IMAD.MOV.U32 R14, RZ, RZ, R16 ;  /* 0x000000ffff0e7224 */ /* 0x000fe400078e0010 */
[----:B------:R-:W-:Y:S02]  /*35be0*/  IMAD.MOV.U32 R58, RZ, RZ, R55 ;  /* 0x000000ffff3a7224 */ /* 0x000fe400078e0037 */
[----:B------:R-:W-:-:S07]  /*35bf0*/  IMAD.MOV.U32 R16, RZ, RZ, R13 ;  /* 0x000000ffff107224 */ /* 0x000fce00078e000d */
.L_x_49899:
[----:B------:R-:W-:Y:S05]  /*35c00*/  BSYNC B1 ;  /* 0x0000000000017941 */ /* 0x000fea0003800000 */
.L_x_49897:
        /* <DEDUP_REMOVED lines=16> */
.L_x_49901:
[----:B------:R-:W-:Y:S02]  /*35d10*/  IMAD.MOV.U32 R60, RZ, RZ, R19 ;  /* 0x000000ffff3c7224 */ /* 0x000fe400078e0013 */
[----:B------:R-:W-:Y:S02]  /*35d20*/  IMAD.MOV.U32 R38, RZ, RZ, R71 ;  /* 0x000000ffff267224 */ /* 0x000fe400078e0047 */
[----:B------:R-:W-:Y:S02]  /*35d30*/  IMAD.MOV.U32 R19, RZ, RZ, R40 ;  /* 0x000000ffff137224 */ /* 0x000fe400078e0028 */
[----:B------:R-:W-:-:S07]  /*35d40*/  IMAD.MOV.U32 R71, RZ, RZ, R12 ;  /* 0x000000ffff477224 */ /* 0x000fce00078e000c */
.L_x_49902:
[----:B------:R-:W-:Y:S05]  /*35d50*/  BSYNC B1 ;  /* 0x0000000000017941 */ /* 0x000fea0003800000 */
.L_x_49900:
        /* <DEDUP_REMOVED lines=9> */
.L_x_49904:
[----:B------:R-:W-:Y:S02]  /*35df0*/  IMAD.MOV.U32 R27, RZ, RZ, R60 ;  /* 0x000000ffff1b7224 */ /* 0x000fe400078e003c */
[----:B------:R-:W-:Y:S02]  /*35e00*/  IMAD.MOV.U32 R13, RZ, RZ, R38 ;  /* 0x000000ffff0d7224 */ /* 0x000fe400078e0026 */
[----:B------:R-:W-:Y:S02]  /*35e10*/  IMAD.MOV.U32 R60, RZ, RZ, R29 ;  /* 0x000000ffff3c7224 */ /* 0x000fe400078e001d */
[----:B------:R-:W-:-:S07]  /*35e20*/  IMAD.MOV.U32 R38, RZ, RZ, R11 ;  /* 0x000000ffff267224 */ /* 0x000fce00078e000b */
.L_x_49905:
[----:B------:R-:W-:Y:S05]  /*35e30*/  BSYNC B1 ;  /* 0x0000000000017941 */ /* 0x000fea0003800000 */
.L_x_49903:
        /* <DEDUP_REMOVED lines=9> */
.L_x_49907:
[----:B------:R-:W-:Y:S02]  /*35ed0*/  IMAD.MOV.U32 R40, RZ, RZ, R27 ;  /* 0x000000ffff287224 */ /* 0x000fe400078e001b */
[----:B------:R-:W-:Y:S02]  /*35ee0*/  IMAD.MOV.U32 R12, RZ, RZ, R13 ;  /* 0x000000ffff0c7224 */ /* 0x000fe400078e000d */
[----:B------:R-:W-:Y:S02]  /*35ef0*/  IMAD.MOV.U32 R27, RZ, RZ, R42 ;  /* 0x000000ffff1b7224 */ /* 0x000fe400078e002a */
[----:B------:R-:W-:-:S07]  /*35f00*/  IMAD.MOV.U32 R13, RZ, RZ, R10 ;  /* 0x000000ffff0d7224 */ /* 0x000fce00078e000a */
.L_x_49908:
[----:B------:R-:W-:Y:S05]  /*35f10*/  BSYNC B1 ;  /* 0x0000000000017941 */ /* 0x000fea0003800000 */
.L_x_49906:
        /* <DEDUP_REMOVED lines=9> */
.L_x_49910:
[----:B------:R-:W-:Y:S02]  /*35fb0*/  IMAD.MOV.U32 R29, RZ, RZ, R40 ;  /* 0x000000ffff1d7224 */ /* 0x000fe400078e0028 */
[----:B------:R-:W-:Y:S02]  /*35fc0*/  IMAD.MOV.U32 R11, RZ, RZ, R12 ;  /* 0x000000ffff0b7224 */ /* 0x000fe400078e000c */
[----:B------:R-:W-:Y:S02]  /*35fd0*/  IMAD.MOV.U32 R40, RZ, RZ, R53 ;  /* 0x000000ffff287224 */ /* 0x000fe400078e0035 */
[----:B------:R-:W-:-:S07]  /*35fe0*/  IMAD.MOV.U32 R12, RZ, RZ, R31 ;  /* 0x000000ffff0c7224 */ /* 0x000fce00078e001f */
.L_x_49911:
[----:B------:R-:W-:Y:S05]  /*35ff0*/  BSYNC B1 ;  /* 0x0000000000017941 */ /* 0x000fea0003800000 */
.L_x_49909:
        /* <DEDUP_REMOVED lines=9> */
.L_x_49913:
[----:B------:R-:W-:Y:S02]  /*36090*/  IMAD.MOV.U32 R42, RZ, RZ, R29 ;  /* 0x000000ffff2a7224 */ /* 0x000fe400078e001d */
[----:B------:R-:W-:Y:S02]  /*360a0*/  IMAD.MOV.U32 R10, RZ, RZ, R11 ;  /* 0x000000ffff0a7224 */ /* 0x000fe400078e000b */
[----:B------:R-:W-:Y:S02]  /*360b0*/  IMAD.MOV.U32 R29, RZ, RZ, R44 ;  /* 0x000000ffff1d7224 */ /* 0x000fe400078e002c */
[----:B------:R-:W-:-:S07]  /*360c0*/  IMAD.MOV.U32 R11, RZ, RZ, R8 ;  /* 0x000000ffff0b7224 */ /* 0x000fce00078e0008 */
.L_x_49914:
[----:B------:R-:W-:Y:S05]  /*360d0*/  BSYNC B1 ;  /* 0x0000000000017941 */ /* 0x000fea0003800000 */
.L_x_49912:
        /* <DEDUP_REMOVED lines=9> */
.L_x_49916:
[----:B------:R-:W-:Y:S02]  /*36170*/  IMAD.MOV.U32 R39, RZ, RZ, R42 ;  /* 0x000000ffff277224 */ /* 0x000fe400078e002a */
[----:B------:R-:W-:Y:S02]  /*36180*/  IMAD.MOV.U32 R31, RZ, RZ, R10 ;  /* 0x000000ffff1f7224 */ /* 0x000fe400078e000a */
[----:B------:R-:W-:Y:S02]  /*36190*/  IMAD.MOV.U32 R42, RZ, RZ, R33 ;  /* 0x000000ffff2a7224 */ /* 0x000fe400078e0021 */
[----:B------:R-:W-:-:S07]  /*361a0*/  IMAD.MOV.U32 R10, RZ, RZ, R9 ;  /* 0x000000ffff0a7224 */ /* 0x000fce00078e0009 */
.L_x_49917:
[----:B------:R-:W-:Y:S05]  /*361b0*/  BSYNC B1 ;  /* 0x0000000000017941 */ /* 0x000fea0003800000 */
.L_x_49915:
        /* <DEDUP_REMOVED lines=9> */
.L_x_49919:
[----:B------:R-:W-:Y:S02]  /*36250*/  IMAD.MOV.U32 R44, RZ, RZ, R39 ;  /* 0x000000ffff2c7224 */ /* 0x000fe400078e0027 */
[----:B------:R-:W-:Y:S02]  /*36260*/  IMAD.MOV.U32 R8, RZ, RZ, R31 ;  /* 0x000000ffff087224 */ /* 0x000fe400078e001f */
[----:B------:R-:W-:Y:S02]  /*36270*/  IMAD.MOV.U32 R39, RZ, RZ, R56 ;  /* 0x000000ffff277224 */ /* 0x000fe400078e0038 */
[----:B------:R-:W-:-:S07]  /*36280*/  IMAD.MOV.U32 R31, RZ, RZ, R46 ;  /* 0x000000ffff1f7224 */ /* 0x000fce00078e002e */
.L_x_49920:
[----:B------:R-:W-:Y:S05]  /*36290*/  BSYNC B1 ;  /* 0x0000000000017941 */ /* 0x000fea0003800000 */
.L_x_49918:
        /* <DEDUP_REMOVED lines=9> */
.L_x_49922:
[----:B------:R-:W-:Y:S02]  /*36330*/  IMAD.MOV.U32 R9, RZ, RZ, R44 ;  /* 0x000000ffff097224 */ /* 0x000fe400078e002c */
[----:B------:R-:W-:Y:S02]  /*36340*/  IMAD.MOV.U32 R46, RZ, RZ, R8 ;  /* 0x000000ffff2e7224 */ /* 0x000fe400078e0008 */
[----:B------:R-:W-:Y:S02]  /*36350*/  IMAD.MOV.U32 R44, RZ, RZ, R35 ;  /* 0x000000ffff2c7224 */ /* 0x000fe400078e0023 */
[----:B------:R-:W-:-:S07]  /*36360*/  IMAD.MOV.U32 R8, RZ, RZ, R7 ;  /* 0x000000ffff087224 */ /* 0x000fce00078e0007 */
.L_x_49923:
[----:B------:R-:W-:Y:S05]  /*36370*/  BSYNC B1 ;  /* 0x0000000000017941 */ /* 0x000fea0003800000 */
.L_x_49921:
        /* <DEDUP_REMOVED lines=9> */
.L_x_49925:
[----:B------:R-:W-:Y:S02]  /*36410*/  IMAD.MOV.U32 R33, RZ, RZ, R9 ;  /* 0x000000ffff217224 */ /* 0x000fe400078e0009 */
[----:B------:R-:W-:Y:S02]  /*36420*/  IMAD.MOV.U32 R7, RZ, RZ, R46 ;  /* 0x000000ffff077224 */ /* 0x000fe400078e002e */
[----:B------:R-:W-:Y:S02]  /*36430*/  IMAD.MOV.U32 R9, RZ, RZ, R6 ;  /* 0x000000ffff097224 */ /* 0x000fe400078e0006 */
[----:B------:R-:W-:-:S07]  /*36440*/  IMAD.MOV.U32 R46, RZ, RZ, R5 ;  /* 0x000000ffff2e7224 */ /* 0x000fce00078e0005 */
.L_x_49926:
[----:B------:R-:W-:Y:S05]  /*36450*/  BSYNC B1 ;  /* 0x0000000000017941 */ /* 0x000fea0003800000 */
.L_x_49924:
        /* <DEDUP_REMOVED lines=9> */
.L_x_49928:
[----:B------:R-:W-:Y:S02]  /*364f0*/  IMAD.MOV.U32 R6, RZ, RZ, R33 ;  /* 0x000000ffff067224 */ /* 0x000fe400078e0021 */
[----:B------:R-:W-:Y:S02]  /*36500*/  IMAD.MOV.U32 R5, RZ, RZ, R7 ;  /* 0x000000ffff057224 */ /* 0x000fe400078e0007 */
[----:B------:R-:W-:Y:S02]  /*36510*/  IMAD.MOV.U32 R33, RZ, RZ, R48 ;  /* 0x000000ffff217224 */ /* 0x000fe400078e0030 */
[----:B------:R-:W-:-:S07]  /*36520*/  IMAD.MOV.U32 R7, RZ, RZ, R4 ;  /* 0x000000ffff077224 */ /* 0x000fce00078e0004 */
.L_x_49929:
[----:B------:R-:W-:Y:S05]  /*36530*/  BSYNC B1 ;  /* 0x0000000000017941 */ /* 0x000fea0003800000 */
.L_x_49927:
        /* <DEDUP_REMOVED lines=9> */
.L_x_49931:
[----:B------:R-:W-:Y:S02]  /*365d0*/  IMAD.MOV.U32 R35, RZ, RZ, R6 ;  /* 0x000000ffff237224 */ /* 0x000fe400078e0006 */
[----:B------:R-:W-:Y:S02]  /*365e0*/  IMAD.MOV.U32 R4, RZ, RZ, R5 ;  /* 0x000000ffff047224 */ /* 0x000fe400078e0005 */
[----:B------:R-:W-:Y:S02]  /*365f0*/  IMAD.MOV.U32 R6, RZ, RZ, R3 ;  /* 0x000000ffff067224 */ /* 0x000fe400078e0003 */
[----:B------:R-:W-:-:S07]  /*36600*/  IMAD.MOV.U32 R5, RZ, RZ, R2 ;  /* 0x000000ffff057224 */ /* 0x000fce00078e0002 */
.L_x_49932:
[----:B------:R-:W-:Y:S05]  /*36610*/  BSYNC B1 ;  /* 0x0000000000017941 */ /* 0x000fea0003800000 */
.L_x_49930:
        /* <DEDUP_REMOVED lines=9> */
.L_x_49934:
[----:B------:R-:W-:Y:S02]  /*366b0*/  IMAD.MOV.U32 R3, RZ, RZ, R35 ;  /* 0x000000ffff037224 */ /* 0x000fe400078e0023 */
[----:B------:R-:W-:Y:S02]  /*366c0*/  IMAD.MOV.U32 R2, RZ, RZ, R4 ;  /* 0x000000ffff027224 */ /* 0x000fe400078e0004 */
[----:B------:R-:W-:Y:S02]  /*366d0*/  IMAD.MOV.U32 R35, RZ, RZ, R50 ;  /* 0x000000ffff237224 */ /* 0x000fe400078e0032 */
[----:B------:R-:W-:-:S07]  /*366e0*/  IMAD.MOV.U32 R4, RZ, RZ, R37 ;  /* 0x000000ffff047224 */ /* 0x000fce00078e0025 */
.L_x_49935:
[----:B------:R-:W-:Y:S05]  /*366f0*/  BSYNC B1 ;  /* 0x0000000000017941 */ /* 0x000fea0003800000 */
.L_x_49933:
        /* <DEDUP_REMOVED lines=9> */
.L_x_49937:
[----:B------:R-:W-:Y:S02]  /*36790*/  IMAD.MOV.U32 R45, RZ, RZ, R3 ;  /* 0x000000ffff2d7224 */ /* 0x000fe400078e0003 */
[----:B------:R-:W-:Y:S02]  /*367a0*/  IMAD.MOV.U32 R37, RZ, RZ, R2 ;  /* 0x000000ffff257224 */ /* 0x000fe400078e0002 */
[----:B------:R-:W-:Y:S02]  /*367b0*/  IMAD.MOV.U32 R3, RZ, RZ, R18 ;  /* 0x000000ffff037224 */ /* 0x000fe400078e0012 */
[----:B------:R-:W-:-:S07]  /*367c0*/  IMAD.MOV.U32 R2, RZ, RZ, R17 ;  /* 0x000000ffff027224 */ /* 0x000fce00078e0011 */
.L_x_49938:
[----:B------:R-:W-:Y:S05]  /*367d0*/  BSYNC B1 ;  /* 0x0000000000017941 */ /* 0x000fea0003800000 */
.L_x_49936:
        /* <DEDUP_REMOVED lines=9> */
.L_x_49940:
[----:B------:R-:W-:Y:S02]  /*36870*/  IMAD.MOV.U32 R18, RZ, RZ, R45 ;  /* 0x000000ffff127224 */ /* 0x000fe400078e002d */
[----:B------:R-:W-:Y:S02]  /*36880*/  IMAD.MOV.U32 R17, RZ, RZ, R37 ;  /* 0x000000ffff117224 */ /* 0x000fe400078e0025 */
[----:B------:R-:W-:Y:S02]  /*36890*/  IMAD.MOV.U32 R45, RZ, RZ, R58 ;  /* 0x000000ffff2d7224 */ /* 0x000fe400078e003a */
[----:B------:R-:W-:-:S07]  /*368a0*/  IMAD.MOV.U32 R37, RZ, RZ, R16 ;  /* 0x000000ffff257224 */ /* 0x000fce00078e0010 */
.L_x_49941:
[----:B------:R-:W-:Y:S05]  /*368b0*/  BSYNC B1 ;  /* 0x0000000000017941 */ /* 0x000fea0003800000 */
.L_x_49939:
        /* <DEDUP_REMOVED lines=9> */
.L_x_49943:
[----:B------:R-:W-:Y:S02]  /*36950*/  IMAD.MOV.U32 R47, RZ, RZ, R18 ;  /* 0x000000ffff2f7224 */ /* 0x000fe400078e0012 */
[----:B------:R-:W-:Y:S02]  /*36960*/  IMAD.MOV.U32 R16, RZ, RZ, R17 ;  /* 0x000000ffff107224 */ /* 0x000fe400078e0011 */
[----:B------:R-:W-:Y:S02]  /*36970*/  IMAD.MOV.U32 R18, RZ, RZ, R15 ;  /* 0x000000ffff127224 */ /* 0x000fe400078e000f */
[----:B------:R-:W-:-:S07]  /*36980*/  IMAD.MOV.U32 R17, RZ, RZ, R14 ;  /* 0x000000ffff117224 */ /* 0x000fce00078e000e */
.L_x_49944:
[----:B------:R-:W-:Y:S05]  /*36990*/  BSYNC B1 ;  /* 0x0000000000017941 */ /* 0x000fea0003800000 */
.L_x_49942:
        /* <DEDUP_REMOVED lines=16> */
.L_x_49946:
[----:B------:R-:W-:Y:S01]  /*36aa0*/  IMAD.MOV.U32 R36, RZ, RZ, R19 ;  /* 0x000000ffff247224 */ /* 0x000fe200078e0013 */
[----:B------:R-:W-:Y:S01]  /*36ab0*/  MOV R19, R60 ;  /* 0x0000003c00137202 */ /* 0x000fe20000000f00 */
[----:B------:R-:W-:Y:S02]  /*36ac0*/  IMAD.MOV.U32 R14, RZ, RZ, R71 ;  /* 0x000000ffff0e7224 */ /* 0x000fe400078e0047 */
[----:B------:R-:W-:-:S07]  /*36ad0*/  IMAD.MOV.U32 R71, RZ, RZ, R38 ;  /* 0x000000ffff477224 */ /* 0x000fce00078e0026 */
.L_x_49947:
[----:B------:R-:W-:Y:S05]  /*36ae0*/  BSYNC B1 ;  /* 0x0000000000017941 */ /* 0x000fea0003800000 */
.L_x_49945:
        /* <DEDUP_REMOVED lines=9> */
.L_x_49949:
[----:B------:R-:W-:Y:S01]  /*36b80*/  IMAD.MOV.U32 R25, RZ, RZ, R36 ;  /* 0x000000ffff197224 */ /* 0x000fe200078e0024 */
[----:B------:R-:W-:Y:S01]  /*36b90*/  MOV R36, R27 ;  /* 0x0000001b00247202 */ /* 0x000fe20000000f00 */
[----:B------:R-:W-:Y:S02]  /*36ba0*/  IMAD.MOV.U32 R15, RZ, RZ, R14 ;  /* 0x000000ffff0f7224 */ /* 0x000fe400078e000e */
[----:B------:R-:W-:-:S07]  /*36bb0*/  IMAD.MOV.U32 R14, RZ, RZ, R13 ;  /* 0x000000ffff0e7224 */ /* 0x000fce00078e000d */
.L_x_49950:
[----:B------:R-:W-:Y:S05]  /*36bc0*/  BSYNC B1 ;  /* 0x0000000000017941 */ /* 0x000fea0003800000 */
.L_x_49948:
        /* <DEDUP_REMOVED lines=9> */
.L_x_49952:
[----:B------:R-:W-:Y:S01]  /*36c60*/  IMAD.MOV.U32 R48, RZ, RZ, R25 ;  /* 0x000000ffff307224 */ /* 0x000fe200078e0019 */
[----:B------:R-:W-:Y:S01]  /*36c70*/  MOV R25, R40 ;  /* 0x0000002800197202 */ /* 0x000fe20000000f00 */
[----:B------:R-:W-:Y:S02]  /*36c80*/  IMAD.MOV.U32 R38, RZ, RZ, R15 ;  /* 0x000000ffff267224 */ /* 0x000fe400078e000f */
[----:B------:R-:W-:-:S07]  /*36c90*/  IMAD.MOV.U32 R15, RZ, RZ, R12 ;  /* 0x000000ffff0f7224 */ /* 0x000fce00078e000c */
.L_x_49953:
[----:B------:R-:W-:Y:S05]  /*36ca0*/  BSYNC B1 ;  /* 0x0000000000017941 */ /* 0x000fea0003800000 */
.L_x_49951:
        /* <DEDUP_REMOVED lines=9> */
.L_x_49955:
[----:B------:R-:W-:Y:S01]  /*36d40*/  IMAD.MOV.U32 R27, RZ, RZ, R48 ;  /* 0x000000ffff1b7224 */ /* 0x000fe200078e0030 */
[----:B------:R-:W-:Y:S01]  /*36d50*/  MOV R48, R29 ;  /* 0x0000001d00307202 */ /* 0x000fe20000000f00 */
[----:B------:R-:W-:Y:S02]  /*36d60*/  IMAD.MOV.U32 R13, RZ, RZ, R38 ;  /* 0x000000ffff0d7224 */ /* 0x000fe400078e0026 */
[----:B------:R-:W-:-:S07]  /*36d70*/  IMAD.MOV.U32 R38, RZ, RZ, R11 ;  /* 0x000000ffff267224 */ /* 0x000fce00078e000b */
.L_x_49956:
[----:B------:R-:W-:Y:S05]  /*36d80*/  BSYNC B1 ;  /* 0x0000000000017941 */ /* 0x000fea0003800000 */
.L_x_49954:
        /* <DEDUP_REMOVED lines=9> */
.L_x_49958:
[----:B------:R-:W-:Y:S01]  /*36e20*/  IMAD.MOV.U32 R40, RZ, RZ, R27 ;  /* 0x000000ffff287224 */ /* 0x000fe200078e001b */
[----:B------:R-:W-:Y:S01]  /*36e30*/  MOV R27, R42 ;  /* 0x0000002a001b7202 */ /* 0x000fe20000000f00 */
[----:B------:R-:W-:Y:S02]  /*36e40*/  IMAD.MOV.U32 R12, RZ, RZ, R13 ;  /* 0x000000ffff0c7224 */ /* 0x000fe400078e000d */
[----:B------:R-:W-:-:S07]  /*36e50*/  IMAD.MOV.U32 R13, RZ, RZ, R10 ;  /* 0x000000ffff0d7224 */ /* 0x000fce00078e000a */
.L_x_49959:
[----:B------:R-:W-:Y:S05]  /*36e60*/  BSYNC B1 ;  /* 0x0000000000017941 */ /* 0x000fea0003800000 */
.L_x_49957:
        /* <DEDUP_REMOVED lines=9> */
.L_x_49961:
[----:B------:R-:W-:Y:S01]  /*36f00*/  IMAD.MOV.U32 R29, RZ, RZ, R40 ;  /* 0x000000ffff1d7224 */ /* 0x000fe200078e0028 */
[----:B------:R-:W-:Y:S01]  /*36f10*/  MOV R40, R39 ;  /* 0x0000002700287202 */ /* 0x000fe20000000f00 */
[----:B------:R-:W-:Y:S02]  /*36f20*/  IMAD.MOV.U32 R11, RZ, RZ, R12 ;  /* 0x000000ffff0b7224 */ /* 0x000fe400078e000c */
[----:B------:R-:W-:-:S07]  /*36f30*/  IMAD.MOV.U32 R12, RZ, RZ, R31 ;  /* 0x000000ffff0c7224 */ /* 0x000fce00078e001f */
.L_x_49962:
[----:B------:R-:W-:Y:S05]  /*36f40*/  BSYNC B1 ;  /* 0x0000000000017941 */ /* 0x000fea0003800000 */
.L_x_49960:
        /* <DEDUP_REMOVED lines=9> */
.L_x_49964:
[----:B------:R-:W-:Y:S01]  /*36fe0*/  IMAD.MOV.U32 R10, RZ, RZ, R29 ;  /* 0x000000ffff0a7224 */ /* 0x000fe200078e001d */
[----:B------:R-:W-:Y:S01]  /*36ff0*/  MOV R29, R44 ;  /* 0x0000002c001d7202 */ /* 0x000fe20000000f00 */
[----:B------:R-:W-:Y:S02]  /*37000*/  IMAD.MOV.U32 R31, RZ, RZ, R11 ;  /* 0x000000ffff1f7224 */ /* 0x000fe400078e000b */
[----:B------:R-:W-:-:S07]  /*37010*/  IMAD.MOV.U32 R11, RZ, RZ, R8 ;  /* 0x000000ffff0b7224 */ /* 0x000fce00078e0008 */
.L_x_49965:
[----:B------:R-:W-:Y:S05]  /*37020*/  BSYNC B1 ;  /* 0x0000000000017941 */ /* 0x000fea0003800000 */
.L_x_49963:
        /* <DEDUP_REMOVED lines=9> */
.L_x_49967:
[----:B------:R-:W-:Y:S01]  /*370c0*/  IMAD.MOV.U32 R42, RZ, RZ, R10 ;  /* 0x000000ffff2a7224 */ /* 0x000fe200078e000a */
[----:B------:R-:W-:Y:S01]  /*370d0*/  MOV R10, R9 ;  /* 0x00000009000a7202 */ /* 0x000fe20000000f00 */
[----:B------:R-:W-:Y:S02]  /*370e0*/  IMAD.MOV.U32 R8, RZ, RZ, R31 ;  /* 0x000000ffff087224 */ /* 0x000fe400078e001f */
[----:B------:R-:W-:-:S07]  /*370f0*/  IMAD.MOV.U32 R31, RZ, RZ, R46 ;  /* 0x000000ffff1f7224 */ /* 0x000fce00078e002e */
.L_x_49968:
[----:B------:R-:W-:Y:S05]  /*37100*/  BSYNC B1 ;  /* 0x0000000000017941 */ /* 0x000fea0003800000 */
.L_x_49966:
        /* <DEDUP_REMOVED lines=9> */
.L_x_49970:
[----:B------:R-:W-:Y:S01]  /*371a0*/  IMAD.MOV.U32 R9, RZ, RZ, R42 ;  /* 0x000000ffff097224 */ /* 0x000fe200078e002a */
[----:B------:R-:W-:Y:S01]  /*371b0*/  MOV R42, R33 ;  /* 0x00000021002a7202 */ /* 0x000fe20000000f00 */
[----:B------:R-:W-:Y:S02]  /*371c0*/  IMAD.MOV.U32 R44, RZ, RZ, R8 ;  /* 0x000000ffff2c7224 */ /* 0x000fe400078e0008 */
[----:B------:R-:W-:-:S07]  /*371d0*/  IMAD.MOV.U32 R8, RZ, RZ, R7 ;  /* 0x000000ffff087224 */ /* 0x000fce00078e0007 */
.L_x_49971:
[----:B------:R-:W-:Y:S05]  /*371e0*/  BSYNC B1 ;  /* 0x0000000000017941 */ /* 0x000fea0003800000 */
.L_x_49969:
        /* <DEDUP_REMOVED lines=9> */
.L_x_49973:
[----:B------:R-:W-:Y:S01]  /*37280*/  IMAD.MOV.U32 R46, RZ, RZ, R9 ;  /* 0x000000ffff2e7224 */ /* 0x000fe200078e0009 */
[----:B------:R-:W-:Y:S01]  /*37290*/  MOV R9, R6 ;  /* 0x0000000600097202 */ /* 0x000fe20000000f00 */
[----:B------:R-:W-:Y:S02]  /*372a0*/  IMAD.MOV.U32 R7, RZ, RZ, R44 ;  /* 0x000000ffff077224 */ /* 0x000fe400078e002c */
[----:B------:R-:W-:-:S07]  /*372b0*/  IMAD.MOV.U32 R44, RZ, RZ, R5 ;  /* 0x000000ffff2c7224 */ /* 0x000fce00078e0005 */
.L_x_49974:
[----:B------:R-:W-:Y:S05]  /*372c0*/  BSYNC B1 ;  /* 0x0000000000017941 */ /* 0x000fea0003800000 */
.L_x_49972:
        /* <DEDUP_REMOVED lines=9> */
.L_x_49976:
[----:B------:R-:W-:Y:S01]  /*37360*/  IMAD.MOV.U32 R6, RZ, RZ, R46 ;  /* 0x000000ffff067224 */ /* 0x000fe200078e002e */
[----:B------:R-:W-:Y:S01]  /*37370*/  MOV R46, R35 ;  /* 0x00000023002e7202 */ /* 0x000fe20000000f00 */
[----:B------:R-:W-:Y:S02]  /*37380*/  IMAD.MOV.U32 R5, RZ, RZ, R7 ;  /* 0x000000ffff057224 */ /* 0x000fe400078e0007 */
[----:B------:R-:W-:-:S07]  /*37390*/  IMAD.MOV.U32 R7, RZ, RZ, R4 ;  /* 0x000000ffff077224 */ /* 0x000fce00078e0004 */
.L_x_49977:
[----:B------:R-:W-:Y:S05]  /*373a0*/  BSYNC B1 ;  /* 0x0000000000017941 */ /* 0x000fea0003800000 */
.L_x_49975:
        /* <DEDUP_REMOVED lines=9> */
.L_x_49979:
[----:B------:R-:W-:Y:S01]  /*37440*/  IMAD.MOV.U32 R50, RZ, RZ, R6 ;  /* 0x000000ffff327224 */ /* 0x000fe200078e0006 */
[----:B------:R-:W-:Y:S01]  /*37450*/  MOV R6, R3 ;  /* 0x0000000300067202 */ /* 0x000fe20000000f00 */
[----:B------:R-:W-:Y:S02]  /*37460*/  IMAD.MOV.U32 R4, RZ, RZ, R5 ;  /* 0x000000ffff047224 */ /* 0x000fe400078e0005 */
[----:B------:R-:W-:-:S07]  /*37470*/  IMAD.MOV.U32 R5, RZ, RZ, R2 ;  /* 0x000000ffff057224 */ /* 0x000fce00078e0002 */
.L_x_49980:
[----:B------:R-:W-:Y:S05]  /*37480*/  BSYNC B1 ;  /* 0x0000000000017941 */ /* 0x000fea0003800000 */
.L_x_49978:
        /* <DEDUP_REMOVED lines=9> */
.L_x_49982:
[----:B------:R-:W-:Y:S01]  /*37520*/  IMAD.MOV.U32 R3, RZ, RZ, R50 ;  /* 0x000000ffff037224 */ /* 0x000fe200078e0032 */
[----:B------:R-:W-:Y:S01]  /*37530*/  MOV R50, R45 ;  /* 0x0000002d00327202 */ /* 0x000fe20000000f00 */
[----:B------:R-:W-:Y:S02]  /*37540*/  IMAD.MOV.U32 R2, RZ, RZ, R4 ;  /* 0x000000ffff027224 */ /* 0x000fe400078e0004 */
[----:B------:R-:W-:-:S07]  /*37550*/  IMAD.MOV.U32 R4, RZ, RZ, R37 ;  /* 0x000000ffff047224 */ /* 0x000fce00078e0025 */
.L_x_49983:
[----:B------:R-:W-:Y:S05]  /*37560*/  BSYNC B1 ;  /* 0x0000000000017941 */ /* 0x000fea0003800000 */
.L_x_49981:
        /* <DEDUP_REMOVED lines=9> */
.L_x_49985:
[----:B------:R-:W-:Y:S01]  /*37600*/  IMAD.MOV.U32 R56, RZ, RZ, R3 ;  /* 0x000000ffff387224 */ /* 0x000fe200078e0003 */
[----:B------:R-:W-:Y:S01]  /*37610*/  MOV R3, R18 ;  /* 0x0000001200037202 */ /* 0x000fe20000000f00 */
[----:B------:R-:W-:Y:S02]  /*37620*/  IMAD.MOV.U32 R33, RZ, RZ, R2 ;  /* 0x000000ffff217224 */ /* 0x000fe400078e0002 */
[----:B------:R-:W-:-:S07]  /*37630*/  IMAD.MOV.U32 R2, RZ, RZ, R17 ;  /* 0x000000ffff027224 */ /* 0x000fce00078e0011 */
.L_x_49986:
[----:B------:R-:W-:Y:S05]  /*37640*/  BSYNC B1 ;  /* 0x0000000000017941 */ /* 0x000fea0003800000 */
.L_x_49984:
        /* <DEDUP_REMOVED lines=9> */
.L_x_49988:
[----:B------:R-:W-:Y:S01]  /*376e0*/  IMAD.MOV.U32 R18, RZ, RZ, R56 ;  /* 0x000000ffff127224 */ /* 0x000fe200078e0038 */
[----:B------:R-:W-:Y:S01]  /*376f0*/  MOV R56, R47 ;  /* 0x0000002f00387202 */ /* 0x000fe20000000f00 */
[----:B------:R-:W-:Y:S02]  /*37700*/  IMAD.MOV.U32 R17, RZ, RZ, R33 ;  /* 0x000000ffff117224 */ /* 0x000fe400078e0021 */
[----:B------:R-:W-:-:S07]  /*37710*/  IMAD.MOV.U32 R33, RZ, RZ, R16 ;  /* 0x000000ffff217224 */ /* 0x000fce00078e0010 */
.L_x_49989:
[----:B------:R-:W-:Y:S05]  /*37720*/  BSYNC B1 ;  /* 0x0000000000017941 */ /* 0x000fea0003800000 */
.L_x_49987:
        /* <DEDUP_REMOVED lines=16> */
.L_x_49991:
[----:B------:R-:W-:Y:S01]  /*37830*/  MOV R34, R19 ;  /* 0x0000001300227202 */ /* 0x000fe20000000f00 */
[----:B------:R-:W-:Y:S02]  /*37840*/  IMAD.MOV.U32 R16, RZ, RZ, R71 ;  /* 0x000000ffff107224 */ /* 0x000fe400078e0047 */
[----:B------:R-:W-:Y:S02]  /*37850*/  IMAD.MOV.U32 R19, RZ, RZ, R36 ;  /* 0x000000ffff137224 */ /* 0x000fe400078e0024 */
[----:B------:R-:W-:-:S07]  /*37860*/  IMAD.MOV.U32 R71, RZ, RZ, R14 ;  /* 0x000000ffff477224 */ /* 0x000fce00078e000e */
.L_x_49992:
[----:B------:R-:W-:Y:S05]  /*37870*/  BSYNC B1 ;  /* 0x0000000000017941 */ /* 0x000fea0003800000 */
.L_x_49990:
        /* <DEDUP_REMOVED lines=9> */
.L_x_49994:
[----:B------:R-:W-:Y:S01]  /*37910*/  MOV R35, R34 ;  /* 0x0000002200237202 */ /* 0x000fe20000000f00 */
[----:B------:R-:W-:Y:S02]  /*37920*/  IMAD.MOV.U32 R23, RZ, RZ, R16 ;  /* 0x000000ffff177224 */ /* 0x000fe400078e0010 */
[----:B------:R-:W-:Y:S02]  /*37930*/  IMAD.MOV.U32 R34, RZ, RZ, R25 ;  /* 0x000000ffff227224 */ /* 0x000fe400078e0019 */
[----:B------:R-:W-:-:S07]  /*37940*/  IMAD.MOV.U32 R16, RZ, RZ, R15 ;  /* 0x000000ffff107224 */ /* 0x000fce00078e000f */
.L_x_49995:
[----:B------:R-:W-:Y:S05]  /*37950*/  BSYNC B1 ;  /* 0x0000000000017941 */ /* 0x000fea0003800000 */
.L_x_49993:
        /* <DEDUP_REMOVED lines=9> */
.L_x_49997:
[----:B------:R-:W-:Y:S01]  /*379f0*/  MOV R36, R35 ;  /* 0x0000002300247202 */ /* 0x000fe20000000f00 */
[----:B------:R-:W-:Y:S02]  /*37a00*/  IMAD.MOV.U32 R14, RZ, RZ, R23 ;  /* 0x000000ffff0e7224 */ /* 0x000fe400078e0017 */
[----:B------:R-:W-:Y:S02]  /*37a10*/  IMAD.MOV.U32 R35, RZ, RZ, R48 ;  /* 0x000000ffff237224 */ /* 0x000fe400078e0030 */
[----:B------:R-:W-:-:S07]  /*37a20*/  IMAD.MOV.U32 R23, RZ, RZ, R38 ;  /* 0x000000ffff177224 */ /* 0x000fce00078e0026 */
.L_x_49998:
[----:B------:R-:W-:Y:S05]  /*37a30*/  BSYNC B1 ;  /* 0x0000000000017941 */ /* 0x000fea0003800000 */
.L_x_49996:
        /* <DEDUP_REMOVED lines=9> */
.L_x_50000:
[----:B------:R-:W-:Y:S01]  /*37ad0*/  MOV R25, R36 ;  /* 0x0000002400197202 */ /* 0x000fe20000000f00 */
[----:B------:R-:W-:Y:S02]  /*37ae0*/  IMAD.MOV.U32 R15, RZ, RZ, R14 ;  /* 0x000000ffff0f7224 */ /* 0x000fe400078e000e */
[----:B------:R-:W-:Y:S02]  /*37af0*/  IMAD.MOV.U32 R36, RZ, RZ, R27 ;  /* 0x000000ffff247224 */ /* 0x000fe400078e001b */
[----:B------:R-:W-:-:S07]  /*37b00*/  IMAD.MOV.U32 R14, RZ, RZ, R13 ;  /* 0x000000ffff0e7224 */ /* 0x000fce00078e000d */
.L_x_50001:
[----:B------:R-:W-:Y:S05]  /*37b10*/  BSYNC B1 ;  /* 0x0000000000017941 */ /* 0x000fea0003800000 */
.L_x_49999:
        /* <DEDUP_REMOVED lines=9> */
.L_x_50003:
[----:B------:R-:W-:Y:S01]  /*37bb0*/  MOV R48, R25 ;  /* 0x0000001900307202 */ /* 0x000fe20000000f00 */
[----:B------:R-:W-:Y:S02]  /*37bc0*/  IMAD.MOV.U32 R38, RZ, RZ, R15 ;  /* 0x000000ffff267224 */ /* 0x000fe400078e000f */
[----:B------:R-:W-:Y:S02]  /*37bd0*/  IMAD.MOV.U32 R25, RZ, RZ, R40 ;  /* 0x000000ffff197224 */ /* 0x000fe400078e0028 */
[----:B------:R-:W-:-:S07]  /*37be0*/  IMAD.MOV.U32 R15, RZ, RZ, R12 ;  /* 0x000000ffff0f7224 */ /* 0x000fce00078e000c */
.L_x_50004:
[----:B------:R-:W-:Y:S05]  /*37bf0*/  BSYNC B1 ;  /* 0x0000000000017941 */ /* 0x000fea0003800000 */
.L_x_50002:
        /* <DEDUP_REMOVED lines=9> */
.L_x_50006:
[----:B------:R-:W-:Y:S01]  /*37c90*/  MOV R13, R48 ;  /* 0x00000030000d7202 */ /* 0x000fe20000000f00 */
[----:B------:R-:W-:Y:S02]  /*37ca0*/  IMAD.MOV.U32 R12, RZ, RZ, R38 ;  /* 0x000000ffff0c7224 */ /* 0x000fe400078e0026 */
[----:B------:R-:W-:Y:S02]  /*37cb0*/  IMAD.MOV.U32 R48, RZ, RZ, R29 ;  /* 0x000000ffff307224 */ /* 0x000fe400078e001d */
[----:B------:R-:W-:-:S07]  /*37cc0*/  IMAD.MOV.U32 R38, RZ, RZ, R11 ;  /* 0x000000ffff267224 */ /* 0x000fce00078e000b */
.L_x_50007:
[----:B------:R-:W-:Y:S05]  /*37cd0*/  BSYNC B1 ;  /* 0x0000000000017941 */ /* 0x000fea0003800000 */
.L_x_50005:
        /* <DEDUP_REMOVED lines=9> */
.L_x_50009:
[----:B------:R-:W-:Y:S01]  /*37d70*/  MOV R27, R13 ;  /* 0x0000000d001b7202 */ /* 0x000fe20000000f00 */
[----:B------:R-:W-:Y:S02]  /*37d80*/  IMAD.MOV.U32 R11, RZ, RZ, R12 ;  /* 0x000000ffff0b7224 */ /* 0x000fe400078e000c */
[----:B------:R-:W-:Y:S02]  /*37d90*/  IMAD.MOV.U32 R13, RZ, RZ, R10 ;  /* 0x000000ffff0d7224 */ /* 0x000fe400078e000a */
[----:B------:R-:W-:-:S07]  /*37da0*/  IMAD.MOV.U32 R12, RZ, RZ, R31 ;  /* 0x000000ffff0c7224 */ /* 0x000fce00078e001f */
.L_x_50010:
[----:B------:R-:W-:Y:S05]  /*37db0*/  BSYNC B1 ;  /* 0x0000000000017941 */ /* 0x000fea0003800000 */
.L_x_50008:
        /* <DEDUP_REMOVED lines=9> */
.L_x_50012:
[----:B------:R-:W-:Y:S01]  /*37e50*/  MOV R10, R27 ;  /* 0x0000001b000a7202 */ /* 0x000fe20000000f00 */
[----:B------:R-:W-:Y:S02]  /*37e60*/  IMAD.MOV.U32 R29, RZ, RZ, R11 ;  /* 0x000000ffff1d7224 */ /* 0x000fe400078e000b */
[----:B------:R-:W-:Y:S02]  /*37e70*/  IMAD.MOV.U32 R27, RZ, RZ, R42 ;  /* 0x000000ffff1b7224 */ /* 0x000fe400078e002a */
[----:B------:R-:W-:-:S07]  /*37e80*/  IMAD.MOV.U32 R11, RZ, RZ, R8 ;  /* 0x000000ffff0b7224 */ /* 0x000fce00078e0008 */
.L_x_50013:
[----:B------:R-:W-:Y:S05]  /*37e90*/  BSYNC B1 ;  /* 0x0000000000017941 */ /* 0x000fea0003800000 */
.L_x_50011:
        /* <DEDUP_REMOVED lines=9> */
.L_x_50015:
[----:B------:R-:W-:Y:S01]  /*37f30*/  MOV R31, R10 ;  /* 0x0000000a001f7202 */ /* 0x000fe20000000f00 */
[----:B------:R-:W-:Y:S02]  /*37f40*/  IMAD.MOV.U32 R8, RZ, RZ, R29 ;  /* 0x000000ffff087224 */ /* 0x000fe400078e001d */
[----:B------:R-:W-:Y:S02]  /*37f50*/  IMAD.MOV.U32 R10, RZ, RZ, R9 ;  /* 0x000000ffff0a7224 */ /* 0x000fe400078e0009 */
[----:B------:R-:W-:-:S07]  /*37f60*/  IMAD.MOV.U32 R29, RZ, RZ, R44 ;  /* 0x000000ffff1d7224 */ /* 0x000fce00078e002c */
.L_x_50016:
[----:B------:R-:W-:Y:S05]  /*37f70*/  BSYNC B1 ;  /* 0x0000000000017941 */ /* 0x000fea0003800000 */
.L_x_50014:
        /* <DEDUP_REMOVED lines=9> */
.L_x_50018:
[----:B------:R-:W-:Y:S01]  /*38010*/  MOV R9, R31 ;  /* 0x0000001f00097202 */ /* 0x000fe20000000f00 */
[----:B------:R-:W-:Y:S02]  /*38020*/  IMAD.MOV.U32 R40, RZ, RZ, R8 ;  /* 0x000000ffff287224 */ /* 0x000fe400078e0008 */
[----:B------:R-:W-:Y:S02]  /*38030*/  IMAD.MOV.U32 R31, RZ, RZ, R46 ;  /* 0x000000ffff1f7224 */ /* 0x000fe400078e002e */
[----:B------:R-:W-:-:S07]  /*38040*/  IMAD.MOV.U32 R8, RZ, RZ, R7 ;  /* 0x000000ffff087224 */ /* 0x000fce00078e0007 */
.L_x_50019:
[----:B------:R-:W-:Y:S05]  /*38050*/  BSYNC B1 ;  /* 0x0000000000017941 */ /* 0x000fea0003800000 */
.L_x_50017:
        /* <DEDUP_REMOVED lines=9> */
.L_x_50021:
[----:B------:R-:W-:Y:S01]  /*380f0*/  MOV R37, R9 ;  /* 0x0000000900257202 */ /* 0x000fe20000000f00 */
[----:B------:R-:W-:Y:S02]  /*38100*/  IMAD.MOV.U32 R7, RZ, RZ, R40 ;  /* 0x000000ffff077224 */ /* 0x000fe400078e0028 */
[----:B------:R-:W-:Y:S02]  /*38110*/  IMAD.MOV.U32 R9, RZ, RZ, R6 ;  /* 0x000000ffff097224 */ /* 0x000fe400078e0006 */
[----:B------:R-:W-:-:S07]  /*38120*/  IMAD.MOV.U32 R40, RZ, RZ, R5 ;  /* 0x000000ffff287224 */ /* 0x000fce00078e0005 */
.L_x_50022:
[----:B------:R-:W-:Y:S05]  /*38130*/  BSYNC B1 ;  /* 0x0000000000017941 */ /* 0x000fea0003800000 */
.L_x_50020:
        /* <DEDUP_REMOVED lines=9> */
.L_x_50024:
[----:B------:R-:W-:Y:S01]  /*381d0*/  MOV R6, R37 ;  /* 0x0000002500067202 */ /* 0x000fe20000000f00 */
[----:B------:R-:W-:Y:S02]  /*381e0*/  IMAD.MOV.U32 R5, RZ, RZ, R7 ;  /* 0x000000ffff057224 */ /* 0x000fe400078e0007 */
[----:B------:R-:W-:Y:S02]  /*381f0*/  IMAD.MOV.U32 R37, RZ, RZ, R50 ;  /* 0x000000ffff257224 */ /* 0x000fe400078e0032 */
[----:B------:R-:W-:-:S07]  /*38200*/  IMAD.MOV.U32 R7, RZ, RZ, R4 ;  /* 0x000000ffff077224 */ /* 0x000fce00078e0004 */
.L_x_50025:
[----:B------:R-:W-:Y:S05]  /*38210*/  BSYNC B1 ;  /* 0x0000000000017941 */ /* 0x000fea0003800000 */
.L_x_50023:
        /* <DEDUP_REMOVED lines=9> */
.L_x_50027:
[----:B------:R-:W-:Y:S01]  /*382b0*/  MOV R39, R6 ;  /* 0x0000000600277202 */ /* 0x000fe20000000f00 */
[----:B------:R-:W-:Y:S02]  /*382c0*/  IMAD.MOV.U32 R4, RZ, RZ, R5 ;  /* 0x000000ffff047224 */ /* 0x000fe400078e0005 */
[----:B------:R-:W-:Y:S02]  /*382d0*/  IMAD.MOV.U32 R6, RZ, RZ, R3 ;  /* 0x000000ffff067224 */ /* 0x000fe400078e0003 */
[----:B------:R-:W-:-:S07]  /*382e0*/  IMAD.MOV.U32 R5, RZ, RZ, R2 ;  /* 0x000000ffff057224 */ /* 0x000fce00078e0002 */
.L_x_50028:
[----:B------:R-:W-:Y:S05]  /*382f0*/  BSYNC B1 ;  /* 0x0000000000017941 */ /* 0x000fea0003800000 */
.L_x_50026:
        /* <DEDUP_REMOVED lines=9> */
.L_x_50030:
[----:B------:R-:W-:Y:S01]  /*38390*/  MOV R3, R39 ;  /* 0x0000002700037202 */ /* 0x000fe20000000f00 */
[----:B------:R-:W-:Y:S02]  /*383a0*/  IMAD.MOV.U32 R2, RZ, RZ, R4 ;  /* 0x000000ffff027224 */ /* 0x000fe400078e0004 */
[----:B------:R-:W-:Y:S02]  /*383b0*/  IMAD.MOV.U32 R39, RZ, RZ, R56 ;  /* 0x000000ffff277224 */ /* 0x000fe400078e0038 */
[----:B------:R-:W-:-:S07]  /*383c0*/  IMAD.MOV.U32 R4, RZ, RZ, R33 ;  /* 0x000000ffff047224 */ /* 0x000fce00078e0021 */
.L_x_50031:
[----:B------:R-:W-:Y:S05]  /*383d0*/  BSYNC B1 ;  /* 0x0000000000017941 */ /* 0x000fea0003800000 */
.L_x_50029:
        /* <DEDUP_REMOVED lines=9> */
.L_x_50033:
[----:B------:R-:W-:Y:S01]  /*38470*/  MOV R42, R3 ;  /* 0x00000003002a7202 */ /* 0x000fe20000000f00 */
[----:B------:R-:W-:Y:S02]  /*38480*/  IMAD.MOV.U32 R33, RZ, RZ, R2 ;  /* 0x000000ffff217224 */ /* 0x000fe400078e0002 */
[----:B------:R-:W-:Y:S02]  /*38490*/  IMAD.MOV.U32 R3, RZ, RZ, R18 ;  /* 0x000000ffff037224 */ /* 0x000fe400078e0012 */
[----:B------:R-:W-:-:S07]  /*384a0*/  IMAD.MOV.U32 R2, RZ, RZ, R17 ;  /* 0x000000ffff027224 */ /* 0x000fce00078e0011 */
.L_x_50034:
[----:B------:R-:W-:Y:S05]  /*384b0*/  BSYNC B1 ;  /* 0x0000000000017941 */ /* 0x000fea0003800000 */
.L_x_50032:
        /* <DEDUP_REMOVED lines=16> */
.L_x_50036:
[----:B------:R-:W-:Y:S02]  /*385c0*/  IMAD.MOV.U32 R32, RZ, RZ, R19 ;  /* 0x000000ffff207224 */ /* 0x000fe400078e0013 */
[----:B------:R-:W-:Y:S02]  /*385d0*/  IMAD.MOV.U32 R18, RZ, RZ, R71 ;  /* 0x000000ffff127224 */ /* 0x000fe400078e0047 */
[----:B------:R-:W-:Y:S02]  /*385e0*/  IMAD.MOV.U32 R19, RZ, RZ, R34 ;  /* 0x000000ffff137224 */ /* 0x000fe400078e0022 */
[----:B------:R-:W-:-:S07]  /*385f0*/  IMAD.MOV.U32 R71, RZ, RZ, R16 ;  /* 0x000000ffff477224 */ /* 0x000fce00078e0010 */
.L_x_50037:
[----:B------:R-:W-:Y:S05]  /*38600*/  BSYNC B1 ;  /* 0x0000000000017941 */ /* 0x000fea0003800000 */
.L_x_50035:
        /* <DEDUP_REMOVED lines=9> */
.L_x_50039:
[----:B------:R-:W-:Y:S02]  /*386a0*/  IMAD.MOV.U32 R21, RZ, RZ, R32 ;  /* 0x000000ffff157224 */ /* 0x000fe400078e0020 */
[----:B------:R-:W-:Y:S02]  /*386b0*/  IMAD.MOV.U32 R17, RZ, RZ, R18 ;  /* 0x000000ffff117224 */ /* 0x000fe400078e0012 */
[----:B------:R-:W-:Y:S02]  /*386c0*/  IMAD.MOV.U32 R32, RZ, RZ, R35 ;  /* 0x000000ffff207224 */ /* 0x000fe400078e0023 */
[----:B------:R-:W-:-:S07]  /*386d0*/  IMAD.MOV.U32 R18, RZ, RZ, R23 ;  /* 0x000000ffff127224 */ /* 0x000fce00078e0017 */
.L_x_50040:
[----:B------:R-:W-:Y:S05]  /*386e0*/  BSYNC B1 ;  /* 0x0000000000017941 */ /* 0x000fea0003800000 */
.L_x_50038:
        /* <DEDUP_REMOVED lines=9> */
.L_x_50042:
[----:B------:R-:W-:Y:S02]  /*38780*/  IMAD.MOV.U32 R34, RZ, RZ, R21 ;  /* 0x000000ffff227224 */ /* 0x000fe400078e0015 */
[----:B------:R-:W-:Y:S02]  /*38790*/  IMAD.MOV.U32 R16, RZ, RZ, R17 ;  /* 0x000000ffff107224 */ /* 0x000fe400078e0011 */
[----:B------:R-:W-:Y:S02]  /*387a0*/  IMAD.MOV.U32 R21, RZ, RZ, R36 ;  /* 0x000000ffff157224 */ /* 0x000fe400078e0024 */
[----:B------:R-:W-:-:S07]  /*387b0*/  IMAD.MOV.U32 R17, RZ, RZ, R14 ;  /* 0x000000ffff117224 */ /* 0x000fce00078e000e */
.L_x_50043:
[----:B------:R-:W-:Y:S05]  /*387c0*/  BSYNC B1 ;  /* 0x0000000000017941 */ /* 0x000fea0003800000 */
.L_x_50041:
        /* <DEDUP_REMOVED lines=9> */
.L_x_50045:
[----:B------:R-:W-:Y:S02]  /*38860*/  IMAD.MOV.U32 R35, RZ, RZ, R34 ;  /* 0x000000ffff237224 */ /* 0x000fe400078e0022 */
[----:B------:R-:W-:Y:S02]  /*38870*/  IMAD.MOV.U32 R23, RZ, RZ, R16 ;  /* 0x000000ffff177224 */ /* 0x000fe400078e0010 */
[----:B------:R-:W-:Y:S02]  /*38880*/  IMAD.MOV.U32 R34, RZ, RZ, R25 ;  /* 0x000000ffff227224 */ /* 0x000fe400078e0019 */
[----:B------:R-:W-:-:S07]  /*38890*/  IMAD.MOV.U32 R16, RZ, RZ, R15 ;  /* 0x000000ffff107224 */ /* 0x000fce00078e000f */
.L_x_50046:
[----:B------:R-:W-:Y:S05]  /*388a0*/  BSYNC B1 ;  /* 0x0000000000017941 */ /* 0x000fea0003800000 */
.L_x_50044:
        /* <DEDUP_REMOVED lines=9> */
.L_x_50048:
[----:B------:R-:W-:Y:S02]  /*38940*/  IMAD.MOV.U32 R14, RZ, RZ, R35 ;  /* 0x000000ffff0e7224 */ /* 0x000fe400078e0023 */
[----:B------:R-:W-:Y:S02]  /*38950*/  IMAD.MOV.U32 R15, RZ, RZ, R23 ;  /* 0x000000ffff0f7224 */ /* 0x000fe400078e0017 */
[----:B------:R-:W-:Y:S02]  /*38960*/  IMAD.MOV.U32 R35, RZ, RZ, R48 ;  /* 0x000000ffff237224 */ /* 0x000fe400078e0030 */
[----:B------:R-:W-:-:S07]  /*38970*/  IMAD.MOV.U32 R23, RZ, RZ, R38 ;  /* 0x000000ffff177224 */ /* 0x000fce00078e0026 */
.L_x_50049:
[----:B------:R-:W-:Y:S05]  /*38980*/  BSYNC B1 ;  /* 0x0000000000017941 */ /* 0x000fea0003800000 */
.L_x_50047:
        /* <DEDUP_REMOVED lines=9> */
.L_x_50051:
[----:B------:R-:W-:Y:S02]  /*38a20*/  IMAD.MOV.U32 R38, RZ, RZ, R14 ;  /* 0x000000ffff267224 */ /* 0x000fe400078e000e */
[----:B------:R-:W-:Y:S02]  /*38a30*/  IMAD.MOV.U32 R36, RZ, RZ, R15 ;  /* 0x000000ffff247224 */ /* 0x000fe400078e000f */
[----:B------:R-:W-:Y:S02]  /*38a40*/  IMAD.MOV.U32 R14, RZ, RZ, R13 ;  /* 0x000000ffff0e7224 */ /* 0x000fe400078e000d */
[----:B------:R-:W-:-:S07]  /*38a50*/  IMAD.MOV.U32 R15, RZ, RZ, R12 ;  /* 0x000000ffff0f7224 */ /* 0x000fce00078e000c */
.L_x_50052:
[----:B------:R-:W-:Y:S05]  /*38a60*/  BSYNC B1 ;  /* 0x0000000000017941 */ /* 0x000fea0003800000 */
.L_x_50050:
        /* <DEDUP_REMOVED lines=9> */
.L_x_50054:
[----:B------:R-:W-:Y:S02]  /*38b00*/  IMAD.MOV.U32 R13, RZ, RZ, R38 ;  /* 0x000000ffff0d7224 */ /* 0x000fe400078e0026 */
[----:B------:R-:W-:Y:S02]  /*38b10*/  IMAD.MOV.U32 R12, RZ, RZ, R36 ;  /* 0x000000ffff0c7224 */ /* 0x000fe400078e0024 */
[----:B------:R-:W-:Y:S02]  /*38b20*/  IMAD.MOV.U32 R38, RZ, RZ, R27 ;  /* 0x000000ffff267224 */ /* 0x000fe400078e001b */
[----:B------:R-:W-:-:S07]  /*38b30*/  IMAD.MOV.U32 R36, RZ, RZ, R11 ;  /* 0x000000ffff247224 */ /* 0x000fce00078e000b */
.L_x_50055:
[----:B------:R-:W-:Y:S05]  /*38b40*/  BSYNC B1 ;  /* 0x0000000000017941 */ /* 0x000fea0003800000 */
.L_x_50053:
        /* <DEDUP_REMOVED lines=9> */
.L_x_50057:
[----:B------:R-:W-:Y:S02]  /*38be0*/  IMAD.MOV.U32 R44, RZ, RZ, R13 ;  /* 0x000000ffff2c7224 */ /* 0x000fe400078e000d */
[----:B------:R-:W-:Y:S02]  /*38bf0*/  IMAD.MOV.U32 R11, RZ, RZ, R12 ;  /* 0x000000ffff0b7224 */ /* 0x000fe400078e000c */
[----:B------:R-:W-:Y:S02]  /*38c00*/  IMAD.MOV.U32 R13, RZ, RZ, R10 ;  /* 0x000000ffff0d7224 */ /* 0x000fe400078e000a */
[----:B------:R-:W-:-:S07]  /*38c10*/  IMAD.MOV.U32 R12, RZ, RZ, R29 ;  /* 0x000000ffff0c7224 */ /* 0x000fce00078e001d */
.L_x_50058:
[----:B------:R-:W-:Y:S05]  /*38c20*/  BSYNC B1 ;  /* 0x0000000000017941 */ /* 0x000fea0003800000 */
.L_x_50056:
        /* <DEDUP_REMOVED lines=9> */
.L_x_50060:
[----:B------:R-:W-:Y:S02]  /*38cc0*/  IMAD.MOV.U32 R10, RZ, RZ, R44 ;  /* 0x000000ffff0a7224 */ /* 0x000fe400078e002c */
[----:B------:R-:W-:Y:S02]  /*38cd0*/  IMAD.MOV.U32 R25, RZ, RZ, R11 ;  /* 0x000000ffff197224 */ /* 0x000fe400078e000b */
[----:B------:R-:W-:Y:S02]  /*38ce0*/  IMAD.MOV.U32 R44, RZ, RZ, R31 ;  /* 0x000000ffff2c7224 */ /* 0x000fe400078e001f */
[----:B------:R-:W-:-:S07]  /*38cf0*/  IMAD.MOV.U32 R11, RZ, RZ, R8 ;  /* 0x000000ffff0b7224 */ /* 0x000fce00078e0008 */
.L_x_50061:
[----:B------:R-:W-:Y:S05]  /*38d00*/  BSYNC B1 ;  /* 0x0000000000017941 */ /* 0x000fea0003800000 */
.L_x_50059:
        /* <DEDUP_REMOVED lines=9> */
.L_x_50063:
[----:B------:R-:W-:Y:S02]  /*38da0*/  IMAD.MOV.U32 R46, RZ, RZ, R10 ;  /* 0x000000ffff2e7224 */ /* 0x000fe400078e000a */
[----:B------:R-:W-:Y:S02]  /*38db0*/  IMAD.MOV.U32 R8, RZ, RZ, R25 ;  /* 0x000000ffff087224 */ /* 0x000fe400078e0019 */
[----:B------:R-:W-:Y:S02]  /*38dc0*/  IMAD.MOV.U32 R10, RZ, RZ, R9 ;  /* 0x000000ffff0a7224 */ /* 0x000fe400078e0009 */
[----:B------:R-:W-:-:S07]  /*38dd0*/  IMAD.MOV.U32 R25, RZ, RZ, R40 ;  /* 0x000000ffff197224 */ /* 0x000fce00078e0028 */
.L_x_50064:
[----:B------:R-:W-:Y:S05]  /*38de0*/  BSYNC B1 ;  /* 0x0000000000017941 */ /* 0x000fea0003800000 */
.L_x_50062:
        /* <DEDUP_REMOVED lines=9> */
.L_x_50066:
[----:B------:R-:W-:Y:S02]  /*38e80*/  IMAD.MOV.U32 R9, RZ, RZ, R46 ;  /* 0x000000ffff097224 */ /* 0x000fe400078e002e */
[----:B------:R-:W-:Y:S02]  /*38e90*/  IMAD.MOV.U32 R40, RZ, RZ, R8 ;  /* 0x000000ffff287224 */ /* 0x000fe400078e0008 */
[----:B------:R-:W-:Y:S02]  /*38ea0*/  IMAD.MOV.U32 R46, RZ, RZ, R37 ;  /* 0x000000ffff2e7224 */ /* 0x000fe400078e0025 */
[----:B------:R-:W-:-:S07]  /*38eb0*/  IMAD.MOV.U32 R8, RZ, RZ, R7 ;  /* 0x000000ffff087224 */ /* 0x000fce00078e0007 */
.L_x_50067:
[----:B------:R-:W-:Y:S05]  /*38ec0*/  BSYNC B1 ;  /* 0x0000000000017941 */ /* 0x000fea0003800000 */
.L_x_50065:
        /* <DEDUP_REMOVED lines=9> */
.L_x_50069:
[----:B------:R-:W-:Y:S02]  /*38f60*/  IMAD.MOV.U32 R48, RZ, RZ, R9 ;  /* 0x000000ffff307224 */ /* 0x000fe400078e0009 */
[----:B------:R-:W-:Y:S02]  /*38f70*/  IMAD.MOV.U32 R7, RZ, RZ, R40 ;  /* 0x000000ffff077224 */ /* 0x000fe400078e0028 */
[----:B------:R-:W-:Y:S02]  /*38f80*/  IMAD.MOV.U32 R9, RZ, RZ, R6 ;  /* 0x000000ffff097224 */ /* 0x000fe400078e0006 */
[----:B------:R-:W-:-:S07]  /*38f90*/  IMAD.MOV.U32 R40, RZ, RZ, R5 ;  /* 0x000000ffff287224 */ /* 0x000fce00078e0005 */
.L_x_50070:
[----:B------:R-:W-:Y:S05]  /*38fa0*/  BSYNC B1 ;  /* 0x0000000000017941 */ /* 0x000fea0003800000 */
.L_x_50068:
        /* <DEDUP_REMOVED lines=9> */
.L_x_50072:
[----:B------:R-:W-:Y:S02]  /*39040*/  IMAD.MOV.U32 R6, RZ, RZ, R48 ;  /* 0x000000ffff067224 */ /* 0x000fe400078e0030 */
[----:B------:R-:W-:Y:S02]  /*39050*/  IMAD.MOV.U32 R5, RZ, RZ, R7 ;  /* 0x000000ffff057224 */ /* 0x000fe400078e0007 */
[----:B------:R-:W-:Y:S02]  /*39060*/  IMAD.MOV.U32 R48, RZ, RZ, R39 ;  /* 0x000000ffff307224 */ /* 0x000fe400078e0027 */
[----:B------:R-:W-:-:S07]  /*39070*/  IMAD.MOV.U32 R7, RZ, RZ, R4 ;  /* 0x000000ffff077224 */ /* 0x000fce00078e0004 */
.L_x_50073:
[----:B------:R-:W-:Y:S05]  /*39080*/  BSYNC B1 ;  /* 0x0000000000017941 */ /* 0x000fea0003800000 */
.L_x_50071:
        /* <DEDUP_REMOVED lines=9> */
.L_x_50075:
[----:B------:R-:W-:Y:S02]  /*39120*/  IMAD.MOV.U32 R27, RZ, RZ, R6 ;  /* 0x000000ffff1b7224 */ /* 0x000fe400078e0006 */
[----:B------:R-:W-:Y:S02]  /*39130*/  IMAD.MOV.U32 R4, RZ, RZ, R5 ;  /* 0x000000ffff047224 */ /* 0x000fe400078e0005 */
[----:B------:R-:W-:Y:S02]  /*39140*/  IMAD.MOV.U32 R6, RZ, RZ, R3 ;  /* 0x000000ffff067224 */ /* 0x000fe400078e0003 */
[----:B------:R-:W-:-:S07]  /*39150*/  IMAD.MOV.U32 R5, RZ, RZ, R2 ;  /* 0x000000ffff057224 */ /* 0x000fce00078e0002 */
.L_x_50076:
[----:B------:R-:W-:Y:S05]  /*39160*/  BSYNC B1 ;  /* 0x0000000000017941 */ /* 0x000fea0003800000 */
.L_x_50074:
        /* <DEDUP_REMOVED lines=9> */
.L_x_50078:
[----:B------:R-:W-:Y:S02]  /*39200*/  IMAD.MOV.U32 R3, RZ, RZ, R27 ;  /* 0x000000ffff037224 */ /* 0x000fe400078e001b */
[----:B------:R-:W-:Y:S02]  /*39210*/  IMAD.MOV.U32 R2, RZ, RZ, R4 ;  /* 0x000000ffff027224 */ /* 0x000fe400078e0004 */
[----:B------:R-:W-:Y:S02]  /*39220*/  IMAD.MOV.U32 R27, RZ, RZ, R42 ;  /* 0x000000ffff1b7224 */ /* 0x000fe400078e002a */
[----:B------:R-:W-:-:S07]  /*39230*/  IMAD.MOV.U32 R4, RZ, RZ, R33 ;  /* 0x000000ffff047224 */ /* 0x000fce00078e0021 */
.L_x_50079:
[----:B------:R-:W-:Y:S05]  /*39240*/  BSYNC B1 ;  /* 0x0000000000017941 */ /* 0x000fea0003800000 */
.L_x_50077:
        /* <DEDUP_REMOVED lines=16> */
.L_x_50081:
[----:B------:R-:W-:Y:S01]  /*39350*/  IMAD.MOV.U32 R42, RZ, RZ, R19 ;  /* 0x000000ffff2a7224 */ /* 0x000fe200078e0013 */
[----:B------:R-:W-:Y:S01]  /*39360*/  MOV R19, R32 ;  /* 0x0000002000137202 */ /* 0x000fe20000000f00 */
[----:B------:R-:W-:Y:S02]  /*39370*/  IMAD.MOV.U32 R30, RZ, RZ, R71 ;  /* 0x000000ffff1e7224 */ /* 0x000fe400078e0047 */
[----:B------:R-:W-:-:S07]  /*39380*/  IMAD.MOV.U32 R71, RZ, RZ, R18 ;  /* 0x000000ffff477224 */ /* 0x000fce00078e0012 */
.L_x_50082:
[----:B------:R-:W-:Y:S05]  /*39390*/  BSYNC B1 ;  /* 0x0000000000017941 */ /* 0x000fea0003800000 */
.L_x_50080:
        /* <DEDUP_REMOVED lines=9> */
.L_x_50084:
[----:B------:R-:W-:Y:S01]  /*39430*/  IMAD.MOV.U32 R31, RZ, RZ, R42 ;  /* 0x000000ffff1f7224 */ /* 0x000fe200078e002a */
[----:B------:R-:W-:Y:S01]  /*39440*/  MOV R42, R21 ;  /* 0x00000015002a7202 */ /* 0x000fe20000000f00 */
[----:B------:R-:W-:Y:S02]  /*39450*/  IMAD.MOV.U32 R29, RZ, RZ, R30 ;  /* 0x000000ffff1d7224 */ /* 0x000fe400078e001e */
[----:B------:R-:W-:-:S07]  /*39460*/  IMAD.MOV.U32 R30, RZ, RZ, R17 ;  /* 0x000000ffff1e7224 */ /* 0x000fce00078e0011 */
.L_x_50085:
[----:B------:R-:W-:Y:S05]  /*39470*/  BSYNC B1 ;  /* 0x0000000000017941 */ /* 0x000fea0003800000 */
.L_x_50083:
        /* <DEDUP_REMOVED lines=9> */
.L_x_50087:
[----:B------:R-:W-:Y:S01]  /*39510*/  IMAD.MOV.U32 R32, RZ, RZ, R31 ;  /* 0x000000ffff207224 */ /* 0x000fe200078e001f */
[----:B------:R-:W-:Y:S01]  /*39520*/  MOV R31, R34 ;  /* 0x00000022001f7202 */ /* 0x000fe20000000f00 */
[----:B------:R-:W-:Y:S02]  /*39530*/  IMAD.MOV.U32 R18, RZ, RZ, R29 ;  /* 0x000000ffff127224 */ /* 0x000fe400078e001d */
[----:B------:R-:W-:-:S07]  /*39540*/  IMAD.MOV.U32 R29, RZ, RZ, R16 ;  /* 0x000000ffff1d7224 */ /* 0x000fce00078e0010 */
.L_x_50088:
[----:B------:R-:W-:Y:S05]  /*39550*/  BSYNC B1 ;  /* 0x0000000000017941 */ /* 0x000fea0003800000 */
.L_x_50086:
        /* <DEDUP_REMOVED lines=9> */
.L_x_50090:
[----:B------:R-:W-:Y:S01]  /*395f0*/  IMAD.MOV.U32 R17, RZ, RZ, R32 ;  /* 0x000000ffff117224 */ /* 0x000fe200078e0020 */
[----:B------:R-:W-:Y:S01]  /*39600*/  MOV R32, R35 ;  /* 0x0000002300207202 */ /* 0x000fe20000000f00 */
[----:B------:R-:W-:Y:S02]  /*39610*/  IMAD.MOV.U32 R16, RZ, RZ, R18 ;  /* 0x000000ffff107224 */ /* 0x000fe400078e0012 */
[----:B------:R-:W-:-:S07]  /*39620*/  IMAD.MOV.U32 R18, RZ, RZ, R23 ;  /* 0x000000ffff127224 */ /* 0x000fce00078e0017 */
.L_x_50091:
[----:B------:R-:W-:Y:S05]  /*39630*/  BSYNC B1 ;  /* 0x0000000000017941 */ /* 0x000fea0003800000 */
.L_x_50089:
        /* <DEDUP_REMOVED lines=9> */
.L_x_50093:
[----:B------:R-:W-:Y:S01]  /*396d0*/  IMAD.MOV.U32 R23, RZ, RZ, R17 ;  /* 0x000000ffff177224 */ /* 0x000fe200078e0011 */
[----:B------:R-:W-:Y:S01]  /*396e0*/  MOV R17, R14 ;  /* 0x0000000e00117202 */ /* 0x000fe20000000f00 */
[----:B------:R-:W-:Y:S02]  /*396f0*/  IMAD.MOV.U32 R21, RZ, RZ, R16 ;  /* 0x000000ffff157224 */ /* 0x000fe400078e0010 */
[----:B------:R-:W-:-:S07]  /*39700*/  IMAD.MOV.U32 R16, RZ, RZ, R15 ;  /* 0x000000ffff107224 */ /* 0x000fce00078e000f */
.L_x_50094:
[----:B------:R-:W-:Y:S05]  /*39710*/  BSYNC B1 ;  /* 0x0000000000017941 */ /* 0x000fea0003800000 */
.L_x_50092:
        /* <DEDUP_REMOVED lines=9> */
.L_x_50096:
[----:B------:R-:W-:Y:S01]  /*397b0*/  IMAD.MOV.U32 R14, RZ, RZ, R23 ;  /* 0x000000ffff0e7224 */ /* 0x000fe200078e0017 */
[----:B------:R-:W-:Y:S01]  /*397c0*/  MOV R23, R38 ;  /* 0x0000002600177202 */ /* 0x000fe20000000f00 */
[----:B------:R-:W-:Y:S02]  /*397d0*/  IMAD.MOV.U32 R15, RZ, RZ, R21 ;  /* 0x000000ffff0f7224 */ /* 0x000fe400078e0015 */
[----:B------:R-:W-:-:S07]  /*397e0*/  IMAD.MOV.U32 R21, RZ, RZ, R36 ;  /* 0x000000ffff157224 */ /* 0x000fce00078e0024 */
.L_x_50097:
[----:B------:R-:W-:Y:S05]  /*397f0*/  BSYNC B1 ;  /* 0x0000000000017941 */ /* 0x000fea0003800000 */
.L_x_50095:
        /* <DEDUP_REMOVED lines=9> */
.L_x_50099:
[----:B------:R-:W-:Y:S01]  /*39890*/  IMAD.MOV.U32 R33, RZ, RZ, R14 ;  /* 0x000000ffff217224 */ /* 0x000fe200078e000e */
[----:B------:R-:W-:Y:S01]  /*398a0*/  MOV R14, R13 ;  /* 0x0000000d000e7202 */ /* 0x000fe20000000f00 */
[----:B------:R-:W-:Y:S02]  /*398b0*/  IMAD.MOV.U32 R34, RZ, RZ, R15 ;  /* 0x000000ffff227224 */ /* 0x000fe400078e000f */
[----:B------:R-:W-:-:S07]  /*398c0*/  IMAD.MOV.U32 R15, RZ, RZ, R12 ;  /* 0x000000ffff0f7224 */ /* 0x000fce00078e000c */
.L_x_50100:
[----:B------:R-:W-:Y:S05]  /*398d0*/  BSYNC B1 ;  /* 0x0000000000017941 */ /* 0x000fea0003800000 */
.L_x_50098:
        /* <DEDUP_REMOVED lines=9> */
.L_x_50102:
[----:B------:R-:W-:Y:S01]  /*39970*/  IMAD.MOV.U32 R13, RZ, RZ, R33 ;  /* 0x000000ffff0d7224 */ /* 0x000fe200078e0021 */
[----:B------:R-:W-:Y:S01]  /*39980*/  MOV R33, R44 ;  /* 0x0000002c00217202 */ /* 0x000fe20000000f00 */
[----:B------:R-:W-:Y:S02]  /*39990*/  IMAD.MOV.U32 R12, RZ, RZ, R34 ;  /* 0x000000ffff0c7224 */ /* 0x000fe400078e0022 */
[----:B------:R-:W-:-:S07]  /*399a0*/  IMAD.MOV.U32 R34, RZ, RZ, R11 ;  /* 0x000000ffff227224 */ /* 0x000fce00078e000b */
.L_x_50103:
[----:B------:R-:W-:Y:S05]  /*399b0*/  BSYNC B1 ;  /* 0x0000000000017941 */ /* 0x000fea0003800000 */
.L_x_50101:
        /* <DEDUP_REMOVED lines=9> */
.L_x_50105:
[----:B------:R-:W-:Y:S01]  /*39a50*/  IMAD.MOV.U32 R35, RZ, RZ, R13 ;  /* 0x000000ffff237224 */ /* 0x000fe200078e000d */
[----:B------:R-:W-:Y:S01]  /*39a60*/  MOV R13, R10 ;  /* 0x0000000a000d7202 */ /* 0x000fe20000000f00 */
[----:B------:R-:W-:Y:S02]  /*39a70*/  IMAD.MOV.U32 R11, RZ, RZ, R12 ;  /* 0x000000ffff0b7224 */ /* 0x000fe400078e000c */
[----:B------:R-:W-:-:S07]  /*39a80*/  IMAD.MOV.U32 R12, RZ, RZ, R25 ;  /* 0x000000ffff0c7224 */ /* 0x000fce00078e0019 */
.L_x_50106:
[----:B------:R-:W-:Y:S05]  /*39a90*/  BSYNC B1 ;  /* 0x0000000000017941 */ /* 0x000fea0003800000 */
.L_x_50104:
        /* <DEDUP_REMOVED lines=9> */
.L_x_50108:
[----:B------:R-:W-:Y:S01]  /*39b30*/  IMAD.MOV.U32 R10, RZ, RZ, R35 ;  /* 0x000000ffff0a7224 */ /* 0x000fe200078e0023 */
[----:B------:R-:W-:Y:S01]  /*39b40*/  MOV R35, R46 ;  /* 0x0000002e00237202 */ /* 0x000fe20000000f00 */
[----:B------:R-:W-:Y:S02]  /*39b50*/  IMAD.MOV.U32 R25, RZ, RZ, R11 ;  /* 0x000000ffff197224 */ /* 0x000fe400078e000b */
[----:B------:R-:W-:-:S07]  /*39b60*/  IMAD.MOV.U32 R11, RZ, RZ, R8 ;  /* 0x000000ffff0b7224 */ /* 0x000fce00078e0008 */
.L_x_50109:
[----:B------:R-:W-:Y:S05]  /*39b70*/  BSYNC B1 ;  /* 0x0000000000017941 */ /* 0x000fea0003800000 */
.L_x_50107:
        /* <DEDUP_REMOVED lines=9> */
.L_x_50111:
[----:B------:R-:W-:Y:S01]  /*39c10*/  IMAD.MOV.U32 R37, RZ, RZ, R10 ;  /* 0x000000ffff257224 */ /* 0x000fe200078e000a */
[----:B------:R-:W-:Y:S01]  /*39c20*/  MOV R10, R9 ;  /* 0x00000009000a7202 */ /* 0x000fe20000000f00 */
[----:B------:R-:W-:Y:S02]  /*39c30*/  IMAD.MOV.U32 R8, RZ, RZ, R25 ;  /* 0x000000ffff087224 */ /* 0x000fe400078e0019 */
[----:B------:R-:W-:-:S07]  /*39c40*/  IMAD.MOV.U32 R25, RZ, RZ, R40 ;  /* 0x000000ffff197224 */ /* 0x000fce00078e0028 */
.L_x_50112:
[----:B------:R-:W-:Y:S05]  /*39c50*/  BSYNC B1 ;  /* 0x0000000000017941 */ /* 0x000fea0003800000 */
.L_x_50110:
        /* <DEDUP_REMOVED lines=9> */
.L_x_50114:
[----:B------:R-:W-:Y:S01]  /*39cf0*/  IMAD.MOV.U32 R9, RZ, RZ, R37 ;  /* 0x000000ffff097224 */ /* 0x000fe200078e0025 */
[----:B------:R-:W-:Y:S01]  /*39d00*/  MOV R37, R48 ;  /* 0x0000003000257202 */ /* 0x000fe20000000f00 */
[----:B------:R-:W-:Y:S02]  /*39d10*/  IMAD.MOV.U32 R36, RZ, RZ, R8 ;  /* 0x000000ffff247224 */ /* 0x000fe400078e0008 */
[----:B------:R-:W-:-:S07]  /*39d20*/  IMAD.MOV.U32 R8, RZ, RZ, R7 ;  /* 0x000000ffff087224 */ /* 0x000fce00078e0007 */
.L_x_50115:
[----:B------:R-:W-:Y:S05]  /*39d30*/  BSYNC B1 ;  /* 0x0000000000017941 */ /* 0x000fea0003800000 */
.L_x_50113:
        /* <DEDUP_REMOVED lines=9> */
.L_x_50117:
[----:B------:R-:W-:Y:S01]  /*39dd0*/  IMAD.MOV.U32 R38, RZ, RZ, R9 ;  /* 0x000000ffff267224 */ /* 0x000fe200078e0009 */
[----:B------:R-:W-:Y:S01]  /*39de0*/  MOV R9, R6 ;  /* 0x0000000600097202 */ /* 0x000fe20000000f00 */
[----:B------:R-:W-:Y:S02]  /*39df0*/  IMAD.MOV.U32 R7, RZ, RZ, R36 ;  /* 0x000000ffff077224 */ /* 0x000fe400078e0024 */
[----:B------:R-:W-:-:S07]  /*39e00*/  IMAD.MOV.U32 R36, RZ, RZ, R5 ;  /* 0x000000ffff247224 */ /* 0x000fce00078e0005 */
.L_x_50118:
[----:B------:R-:W-:Y:S05]  /*39e10*/  BSYNC B1 ;  /* 0x0000000000017941 */ /* 0x000fea0003800000 */
.L_x_50116:
        /* <DEDUP_REMOVED lines=9> */
.L_x_50120:
[----:B------:R-:W-:Y:S01]  /*39eb0*/  IMAD.MOV.U32 R6, RZ, RZ, R38 ;  /* 0x000000ffff067224 */ /* 0x000fe200078e0026 */
[----:B------:R-:W-:Y:S01]  /*39ec0*/  MOV R38, R27 ;  /* 0x0000001b00267202 */ /* 0x000fe20000000f00 */
[----:B------:R-:W-:Y:S02]  /*39ed0*/  IMAD.MOV.U32 R5, RZ, RZ, R7 ;  /* 0x000000ffff057224 */ /* 0x000fe400078e0007 */
[----:B------:R-:W-:-:S07]  /*39ee0*/  IMAD.MOV.U32 R7, RZ, RZ, R4 ;  /* 0x000000ffff077224 */ /* 0x000fce00078e0004 */
.L_x_50121:
[----:B------:R-:W-:Y:S05]  /*39ef0*/  BSYNC B1 ;  /* 0x0000000000017941 */ /* 0x000fea0003800000 */
.L_x_50119:
        /* <DEDUP_REMOVED lines=9> */
.L_x_50123:
[----:B------:R-:W-:Y:S01]  /*39f90*/  IMAD.MOV.U32 R27, RZ, RZ, R6 ;  /* 0x000000ffff1b7224 */ /* 0x000fe200078e0006 */
[----:B------:R-:W-:Y:S01]  /*39fa0*/  MOV R6, R3 ;  /* 0x0000000300067202 */ /* 0x000fe20000000f00 */
[----:B------:R-:W-:Y:S02]  /*39fb0*/  IMAD.MOV.U32 R4, RZ, RZ, R5 ;  /* 0x000000ffff047224 */ /* 0x000fe400078e0005 */
[----:B------:R-:W-:-:S07]  /*39fc0*/  IMAD.MOV.U32 R5, RZ, RZ, R2 ;  /* 0x000000ffff057224 */ /* 0x000fce00078e0002 */
.L_x_50124:
[----:B------:R-:W-:Y:S05]  /*39fd0*/  BSYNC B1 ;  /* 0x0000000000017941 */ /* 0x000fea0003800000 */
.L_x_50122:
        /* <DEDUP_REMOVED lines=16> */
.L_x_50126:
[----:B------:R-:W-:Y:S01]  /*3a0e0*/  MOV R2, R19 ;  /* 0x0000001300027202 */ /* 0x000fe20000000f00 */
[----:B------:R-:W-:Y:S02]  /*3a0f0*/  IMAD.MOV.U32 R28, RZ, RZ, R71 ;  /* 0x000000ffff1c7224 */ /* 0x000fe400078e0047 */
[----:B------:R-:W-:Y:S02]  /*3a100*/  IMAD.MOV.U32 R19, RZ, RZ, R42 ;  /* 0x000000ffff137224 */ /* 0x000fe400078e002a */
[----:B------:R-:W-:-:S07]  /*3a110*/  IMAD.MOV.U32 R71, RZ, RZ, R30 ;  /* 0x000000ffff477224 */ /* 0x000fce00078e001e */
.L_x_50127:
[----:B------:R-:W-:Y:S05]  /*3a120*/  BSYNC B1 ;  /* 0x0000000000017941 */ /* 0x000fea0003800000 */
.L_x_50125:
        /* <DEDUP_REMOVED lines=9> */
.L_x_50129:
[----:B------:R-:W-:Y:S01]  /*3a1c0*/  MOV R3, R2 ;  /* 0x0000000200037202 */ /* 0x000fe20000000f00 */
[----:B------:R-:W-:Y:S02]  /*3a1d0*/  IMAD.MOV.U32 R39, RZ, RZ, R28 ;  /* 0x000000ffff277224 */ /* 0x000fe400078e001c */
[----:B------:R-:W-:Y:S02]  /*3a1e0*/  IMAD.MOV.U32 R2, RZ, RZ, R31 ;  /* 0x000000ffff027224 */ /* 0x000fe400078e001f */
[----:B------:R-:W-:-:S07]  /*3a1f0*/  IMAD.MOV.U32 R28, RZ, RZ, R29 ;  /* 0x000000ffff1c7224 */ /* 0x000fce00078e001d */
.L_x_50130:
[----:B------:R-:W-:Y:S05]  /*3a200*/  BSYNC B1 ;  /* 0x0000000000017941 */ /* 0x000fea0003800000 */
.L_x_50128:
        /* <DEDUP_REMOVED lines=9> */
.L_x_50132:
[----:B------:R-:W-:Y:S01]  /*3a2a0*/  MOV R30, R3 ;  /* 0x00000003001e7202 */ /* 0x000fe20000000f00 */
[----:B------:R-:W-:Y:S02]  /*3a2b0*/  IMAD.MOV.U32 R29, RZ, RZ, R39 ;  /* 0x000000ffff1d7224 */ /* 0x000fe400078e0027 */
[----:B------:R-:W-:Y:S02]  /*3a2c0*/  IMAD.MOV.U32 R3, RZ, RZ, R32 ;  /* 0x000000ffff037224 */ /* 0x000fe400078e0020 */
[----:B------:R-:W-:-:S07]  /*3a2d0*/  IMAD.MOV.U32 R39, RZ, RZ, R18 ;  /* 0x000000ffff277224 */ /* 0x000fce00078e0012 */
.L_x_50133:
[----:B------:R-:W-:Y:S05]  /*3a2e0*/  BSYNC B1 ;  /* 0x0000000000017941 */ /* 0x000fea0003800000 */
.L_x_50131:
        /* <DEDUP_REMOVED lines=9> */
.L_x_50135:
[----:B------:R-:W-:Y:S01]  /*3a380*/  MOV R18, R30 ;  /* 0x0000001e00127202 */ /* 0x000fe20000000f00 */
[----:B------:R-:W-:Y:S02]  /*3a390*/  IMAD.MOV.U32 R32, RZ, RZ, R29 ;  /* 0x000000ffff207224 */ /* 0x000fe400078e001d */
[----:B------:R-:W-:Y:S02]  /*3a3a0*/  IMAD.MOV.U32 R30, RZ, RZ, R17 ;  /* 0x000000ffff1e7224 */ /* 0x000fe400078e0011 */
[----:B------:R-:W-:-:S07]  /*3a3b0*/  IMAD.MOV.U32 R29, RZ, RZ, R16 ;  /* 0x000000ffff1d7224 */ /* 0x000fce00078e0010 */
.L_x_50136:
[----:B------:R-:W-:Y:S05]  /*3a3c0*/  BSYNC B1 ;  /* 0x0000000000017941 */ /* 0x000fea0003800000 */
.L_x_50134:
        /* <DEDUP_REMOVED lines=9> */
.L_x_50138:
[----:B------:R-:W-:Y:S01]  /*3a460*/  MOV R17, R18 ;  /* 0x0000001200117202 */ /* 0x000fe20000000f00 */
[----:B------:R-:W-:Y:S02]  /*3a470*/  IMAD.MOV.U32 R16, RZ, RZ, R32 ;  /* 0x000000ffff107224 */ /* 0x000fe400078e0020 */
[----:B------:R-:W-:Y:S02]  /*3a480*/  IMAD.MOV.U32 R18, RZ, RZ, R23 ;  /* 0x000000ffff127224 */ /* 0x000fe400078e0017 */
[----:B------:R-:W-:-:S07]  /*3a490*/  IMAD.MOV.U32 R32, RZ, RZ, R21 ;  /* 0x000000ffff207224 */ /* 0x000fce00078e0015 */
.L_x_50139:
[----:B------:R-:W-:Y:S05]  /*3a4a0*/  BSYNC B1 ;  /* 0x0000000000017941 */ /* 0x000fea0003800000 */
.L_x_50137:
        /* <DEDUP_REMOVED lines=9> */
.L_x_50141:
[----:B------:R-:W-:Y:S01]  /*3a540*/  MOV R40, R17 ;  /* 0x0000001100287202 */ /* 0x000fe20000000f00 */
[----:B------:R-:W-:Y:S02]  /*3a550*/  IMAD.MOV.U32 R21, RZ, RZ, R16 ;  /* 0x000000ffff157224 */ /* 0x000fe400078e0010 */
[----:B------:R-:W-:Y:S02]  /*3a560*/  IMAD.MOV.U32 R17, RZ, RZ, R14 ;  /* 0x000000ffff117224 */ /* 0x000fe400078e000e */
[----:B------:R-:W-:-:S07]  /*3a570*/  IMAD.MOV.U32 R16, RZ, RZ, R15 ;  /* 0x000000ffff107224 */ /* 0x000fce00078e000f */
.L_x_50142:
[----:B------:R-:W-:Y:S05]  /*3a580*/  BSYNC B1 ;  /* 0x0000000000017941 */ /* 0x000fea0003800000 */
.L_x_50140:
        /* <DEDUP_REMOVED lines=9> */
.L_x_50144:
[----:B------:R-:W-:Y:S01]  /*3a620*/  MOV R14, R40 ;  /* 0x00000028000e7202 */ /* 0x000fe20000000f00 */
[----:B------:R-:W-:Y:S02]  /*3a630*/  IMAD.MOV.U32 R15, RZ, RZ, R21 ;  /* 0x000000ffff0f7224 */ /* 0x000fe400078e0015 */
[----:B------:R-:W-:Y:S02]  /*3a640*/  IMAD.MOV.U32 R40, RZ, RZ, R33 ;  /* 0x000000ffff287224 */ /* 0x000fe400078e0021 */
[----:B------:R-:W-:-:S07]  /*3a650*/  IMAD.MOV.U32 R21, RZ, RZ, R34 ;  /* 0x000000ffff157224 */ /* 0x000fce00078e0022 */
.L_x_50145:
[----:B------:R-:W-:Y:S05]  /*3a660*/  BSYNC B1 ;  /* 0x0000000000017941 */ /* 0x000fea0003800000 */
.L_x_50143:
        /* <DEDUP_REMOVED lines=9> */
.L_x_50147:
[----:B------:R-:W-:Y:S01]  /*3a700*/  MOV R34, R14 ;  /* 0x0000000e00227202 */ /* 0x000fe20000000f00 */
[----:B------:R-:W-:Y:S02]  /*3a710*/  IMAD.MOV.U32 R42, RZ, RZ, R15 ;  /* 0x000000ffff2a7224 */ /* 0x000fe400078e000f */
[----:B------:R-:W-:Y:S02]  /*3a720*/  IMAD.MOV.U32 R14, RZ, RZ, R13 ;  /* 0x000000ffff0e7224 */ /* 0x000fe400078e000d */
[----:B------:R-:W-:-:S07]  /*3a730*/  IMAD.MOV.U32 R15, RZ, RZ, R12 ;  /* 0x000000ffff0f7224 */ /* 0x000fce00078e000c */
.L_x_50148:
[----:B------:R-:W-:Y:S05]  /*3a740*/  BSYNC B1 ;  /* 0x0000000000017941 */ /* 0x000fea0003800000 */
.L_x_50146:
        /* <DEDUP_REMOVED lines=9> */
.L_x_50150:
[----:B------:R-:W-:Y:S01]  /*3a7e0*/  MOV R13, R34 ;  /* 0x00000022000d7202 */ /* 0x000fe20000000f00 */
[----:B------:R-:W-:Y:S02]  /*3a7f0*/  IMAD.MOV.U32 R12, RZ, RZ, R42 ;  /* 0x000000ffff0c7224 */ /* 0x000fe400078e002a */
[----:B------:R-:W-:Y:S02]  /*3a800*/  IMAD.MOV.U32 R34, RZ, RZ, R35 ;  /* 0x000000ffff227224 */ /* 0x000fe400078e0023 */
[----:B------:R-:W-:-:S07]  /*3a810*/  IMAD.MOV.U32 R42, RZ, RZ, R11 ;  /* 0x000000ffff2a7224 */ /* 0x000fce00078e000b */
.L_x_50151:
[----:B------:R-:W-:Y:S05]  /*3a820*/  BSYNC B1 ;  /* 0x0000000000017941 */ /* 0x000fea0003800000 */
.L_x_50149:
        /* <DEDUP_REMOVED lines=9> */
.L_x_50153:
[----:B------:R-:W-:Y:S01]  /*3a8c0*/  MOV R44, R13 ;  /* 0x0000000d002c7202 */ /* 0x000fe20000000f00 */
[----:B------:R-:W-:Y:S02]  /*3a8d0*/  IMAD.MOV.U32 R11, RZ, RZ, R12 ;  /* 0x000000ffff0b7224 */ /* 0x000fe400078e000c */
[----:B------:R-:W-:Y:S02]  /*3a8e0*/  IMAD.MOV.U32 R13, RZ, RZ, R10 ;  /* 0x000000ffff0d7224 */ /* 0x000fe400078e000a */
[----:B------:R-:W-:-:S07]  /*3a8f0*/  IMAD.MOV.U32 R12, RZ, RZ, R25 ;  /* 0x000000ffff0c7224 */ /* 0x000fce00078e0019 */
.L_x_50154:
[----:B------:R-:W-:Y:S05]  /*3a900*/  BSYNC B1 ;  /* 0x0000000000017941 */ /* 0x000fea0003800000 */
.L_x_50152:
        /* <DEDUP_REMOVED lines=9> */
.L_x_50156:
[----:B------:R-:W-:Y:S01]  /*3a9a0*/  MOV R10, R44 ;  /* 0x0000002c000a7202 */ /* 0x000fe20000000f00 */
[----:B------:R-:W-:Y:S02]  /*3a9b0*/  IMAD.MOV.U32 R23, RZ, RZ, R11 ;  /* 0x000000ffff177224 */ /* 0x000fe400078e000b */
[----:B------:R-:W-:Y:S02]  /*3a9c0*/  IMAD.MOV.U32 R44, RZ, RZ, R37 ;  /* 0x000000ffff2c7224 */ /* 0x000fe400078e0025 */
[----:B------:R-:W-:-:S07]  /*3a9d0*/  IMAD.MOV.U32 R11, RZ, RZ, R8 ;  /* 0x000000ffff0b7224 */ /* 0x000fce00078e0008 */
.L_x_50157:
[----:B------:R-:W-:Y:S05]  /*3a9e0*/  BSYNC B1 ;  /* 0x0000000000017941 */ /* 0x000fea0003800000 */
.L_x_50155:
        /* <DEDUP_REMOVED lines=9> */
.L_x_50159:
[----:B------:R-:W-:Y:S01]  /*3aa80*/  MOV R25, R10 ;  /* 0x0000000a00197202 */ /* 0x000fe20000000f00 */
[----:B------:R-:W-:Y:S02]  /*3aa90*/  IMAD.MOV.U32 R8, RZ, RZ, R23 ;  /* 0x000000ffff087224 */ /* 0x000fe400078e0017 */
[----:B------:R-:W-:Y:S02]  /*3aaa0*/  IMAD.MOV.U32 R10, RZ, RZ, R9 ;  /* 0x000000ffff0a7224 */ /* 0x000fe400078e0009 */
[----:B------:R-:W-:-:S07]  /*3aab0*/  IMAD.MOV.U32 R23, RZ, RZ, R36 ;  /* 0x000000ffff177224 */ /* 0x000fce00078e0024 */
.L_x_50160:
[----:B------:R-:W-:Y:S05]  /*3aac0*/  BSYNC B1 ;  /* 0x0000000000017941 */ /* 0x000fea0003800000 */
.L_x_50158:
        /* <DEDUP_REMOVED lines=9> */
.L_x_50162:
[----:B------:R-:W-:Y:S01]  /*3ab60*/  MOV R9, R25 ;  /* 0x0000001900097202 */ /* 0x000fe20000000f00 */
[----:B------:R-:W-:Y:S02]  /*3ab70*/  IMAD.MOV.U32 R36, RZ, RZ, R8 ;  /* 0x000000ffff247224 */ /* 0x000fe400078e0008 */
[----:B------:R-:W-:Y:S02]  /*3ab80*/  IMAD.MOV.U32 R25, RZ, RZ, R38 ;  /* 0x000000ffff197224 */ /* 0x000fe400078e0026 */
[----:B------:R-:W-:-:S07]  /*3ab90*/  IMAD.MOV.U32 R8, RZ, RZ, R7 ;  /* 0x000000ffff087224 */ /* 0x000fce00078e0007 */
.L_x_50163:
[----:B------:R-:W-:Y:S05]  /*3aba0*/  BSYNC B1 ;  /* 0x0000000000017941 */ /* 0x000fea0003800000 */
.L_x_50161:
        /* <DEDUP_REMOVED lines=9> */
.L_x_50165:
[----:B------:R-:W-:Y:S01]  /*3ac40*/  MOV R38, R9 ;  /* 0x0000000900267202 */ /* 0x000fe20000000f00 */
[----:B------:R-:W-:Y:S02]  /*3ac50*/  IMAD.MOV.U32 R7, RZ, RZ, R36 ;  /* 0x000000ffff077224 */ /* 0x000fe400078e0024 */
[----:B------:R-:W-:Y:S02]  /*3ac60*/  IMAD.MOV.U32 R9, RZ, RZ, R6 ;  /* 0x000000ffff097224 */ /* 0x000fe400078e0006 */
[----:B------:R-:W-:-:S07]  /*3ac70*/  IMAD.MOV.U32 R36, RZ, RZ, R5 ;  /* 0x000000ffff247224 */ /* 0x000fce00078e0005 */
.L_x_50166:
[----:B------:R-:W-:Y:S05]  /*3ac80*/  BSYNC B1 ;  /* 0x0000000000017941 */ /* 0x000fea0003800000 */
.L_x_50164:
        /* <DEDUP_REMOVED lines=9> */
.L_x_50168:
[----:B------:R-:W-:Y:S01]  /*3ad20*/  MOV R5, R38 ;  /* 0x0000002600057202 */ /* 0x000fe20000000f00 */
[----:B------:R-:W-:Y:S02]  /*3ad30*/  IMAD.MOV.U32 R6, RZ, RZ, R7 ;  /* 0x000000ffff067224 */ /* 0x000fe400078e0007 */
[----:B------:R-:W-:Y:S02]  /*3ad40*/  IMAD.MOV.U32 R38, RZ, RZ, R27 ;  /* 0x000000ffff267224 */ /* 0x000fe400078e001b */
[----:B------:R-:W-:-:S07]  /*3ad50*/  IMAD.MOV.U32 R7, RZ, RZ, R4 ;  /* 0x000000ffff077224 */ /* 0x000fce00078e0004 */
.L_x_50169:
[----:B------:R-:W-:Y:S05]  /*3ad60*/  BSYNC B1 ;  /* 0x0000000000017941 */ /* 0x000fea0003800000 */
.L_x_50167:
        /* <DEDUP_REMOVED lines=16> */
.L_x_50171:
[----:B------:R-:W-:Y:S02]  /*3ae70*/  IMAD.MOV.U32 R4, RZ, RZ, R19 ;  /* 0x000000ffff047224 */ /* 0x000fe400078e0013 */
[----:B------:R-:W-:Y:S02]  /*3ae80*/  IMAD.MOV.U32 R26, RZ, RZ, R71 ;  /* 0x000000ffff1a7224 */ /* 0x000fe400078e0047 */
[----:B------:R-:W-:Y:S02]  /*3ae90*/  IMAD.MOV.U32 R19, RZ, RZ, R2 ;  /* 0x000000ffff137224 */ /* 0x000fe400078e0002 */
[----:B------:R-:W-:-:S07]  /*3aea0*/  IMAD.MOV.U32 R71, RZ, RZ, R28 ;  /* 0x000000ffff477224 */ /* 0x000fce00078e001c */
.L_x_50172:
[----:B------:R-:W-:Y:S05]  /*3aeb0*/  BSYNC B1 ;  /* 0x0000000000017941 */ /* 0x000fea0003800000 */
.L_x_50170:
        /* <DEDUP_REMOVED lines=9> */
.L_x_50174:
[----:B------:R-:W-:Y:S02]  /*3af50*/  IMAD.MOV.U32 R27, RZ, RZ, R4 ;  /* 0x000000ffff1b7224 */ /* 0x000fe400078e0004 */
[----:B------:R-:W-:Y:S02]  /*3af60*/  IMAD.MOV.U32 R2, RZ, RZ, R26 ;  /* 0x000000ffff027224 */ /* 0x000fe400078e001a */
[----:B------:R-:W-:Y:S02]  /*3af70*/  IMAD.MOV.U32 R4, RZ, RZ, R3 ;  /* 0x000000ffff047224 */ /* 0x000fe400078e0003 */
[----:B------:R-:W-:-:S07]  /*3af80*/  IMAD.MOV.U32 R26, RZ, RZ, R39 ;  /* 0x000000ffff1a7224 */ /* 0x000fce00078e0027 */
.L_x_50175:
[----:B------:R-:W-:Y:S05]  /*3af90*/  BSYNC B1 ;  /* 0x0000000000017941 */ /* 0x000fea0003800000 */
.L_x_50173:
        /* <DEDUP_REMOVED lines=9> */
.L_x_50177:
[----:B------:R-:W-:Y:S02]  /*3b030*/  IMAD.MOV.U32 R3, RZ, RZ, R27 ;  /* 0x000000ffff037224 */ /* 0x000fe400078e001b */
[----:B------:R-:W-:Y:S02]  /*3b040*/  IMAD.MOV.U32 R31, RZ, RZ, R2 ;  /* 0x000000ffff1f7224 */ /* 0x000fe400078e0002 */
[----:B------:R-:W-:Y:S02]  /*3b050*/  IMAD.MOV.U32 R27, RZ, RZ, R30 ;  /* 0x000000ffff1b7224 */ /* 0x000fe400078e001e */
[----:B------:R-:W-:-:S07]  /*3b060*/  IMAD.MOV.U32 R2, RZ, RZ, R29 ;  /* 0x000000ffff027224 */ /* 0x000fce00078e001d */
.L_x_50178:
[----:B------:R-:W-:Y:S05]  /*3b070*/  BSYNC B1 ;  /* 0x0000000000017941 */ /* 0x000fea0003800000 */
.L_x_50176:
        /* <DEDUP_REMOVED lines=9> */
.L_x_50180:
[----:B------:R-:W-:Y:S02]  /*3b110*/  IMAD.MOV.U32 R28, RZ, RZ, R3 ;  /* 0x000000ffff1c7224 */ /* 0x000fe400078e0003 */
[----:B------:R-:W-:Y:S02]  /*3b120*/  IMAD.MOV.U32 R29, RZ, RZ, R31 ;  /* 0x000000ffff1d7224 */ /* 0x000fe400078e001f */
[----:B------:R-:W-:Y:S02]  /*3b130*/  IMAD.MOV.U32 R3, RZ, RZ, R18 ;  /* 0x000000ffff037224 */ /* 0x000fe400078e0012 */
[----:B------:R-:W-:-:S07]  /*3b140*/  IMAD.MOV.U32 R31, RZ, RZ, R32 ;  /* 0x000000ffff1f7224 */ /* 0x000fce00078e0020 */
.L_x_50181:
[----:B------:R-:W-:Y:S05]  /*3b150*/  BSYNC B1 ;  /* 0x0000000000017941 */ /* 0x000fea0003800000 */
.L_x_50179:
        /* <DEDUP_REMOVED lines=9> */
.L_x_50183:
[----:B------:R-:W-:Y:S02]  /*3b1f0*/  IMAD.MOV.U32 R33, RZ, RZ, R28 ;  /* 0x000000ffff217224 */ /* 0x000fe400078e001c */
[----:B------:R-:W-:Y:S02]  /*3b200*/  IMAD.MOV.U32 R18, RZ, RZ, R29 ;  /* 0x000000ffff127224 */ /* 0x000fe400078e001d */
[----:B------:R-:W-:Y:S02]  /*3b210*/  IMAD.MOV.U32 R28, RZ, RZ, R17 ;  /* 0x000000ffff1c7224 */ /* 0x000fe400078e0011 */
[----:B------:R-:W-:-:S07]  /*3b220*/  IMAD.MOV.U32 R29, RZ, RZ, R16 ;  /* 0x000000ffff1d7224 */ /* 0x000fce00078e0010 */
.L_x_50184:
[----:B------:R-:W-:Y:S05]  /*3b230*/  BSYNC B1 ;  /* 0x0000000000017941 */ /* 0x000fea0003800000 */
.L_x_50182:
        /* <DEDUP_REMOVED lines=9> */
.L_x_50186:
[----:B------:R-:W-:Y:S02]  /*3b2d0*/  IMAD.MOV.U32 R17, RZ, RZ, R33 ;  /* 0x000000ffff117224 */ /* 0x000fe400078e0021 */
[----:B------:R-:W-:Y:S02]  /*3b2e0*/  IMAD.MOV.U32 R16, RZ, RZ, R18 ;  /* 0x000000ffff107224 */ /* 0x000fe400078e0012 */
[----:B------:R-:W-:Y:S02]  /*3b2f0*/  IMAD.MOV.U32 R33, RZ, RZ, R40 ;  /* 0x000000ffff217224 */ /* 0x000fe400078e0028 */
[----:B------:R-:W-:-:S07]  /*3b300*/  IMAD.MOV.U32 R18, RZ, RZ, R21 ;  /* 0x000000ffff127224 */ /* 0x000fce00078e0015 */
.L_x_50187:
[----:B------:R-:W-:Y:S05]  /*3b310*/  BSYNC B1 ;  /* 0x0000000000017941 */ /* 0x000fea0003800000 */
.L_x_50185:
        /* <DEDUP_REMOVED lines=9> */
.L_x_50189:
[----:B------:R-:W-:Y:S02]  /*3b3b0*/  IMAD.MOV.U32 R21, RZ, RZ, R17 ;  /* 0x000000ffff157224 */ /* 0x000fe400078e0011 */
[----:B------:R-:W-:Y:S02]  /*3b3c0*/  IMAD.MOV.U32 R35, RZ, RZ, R16 ;  /* 0x000000ffff237224 */ /* 0x000fe400078e0010 */
[----:B------:R-:W-:Y:S02]  /*3b3d0*/  IMAD.MOV.U32 R17, RZ, RZ, R14 ;  /* 0x000000ffff117224 */ /* 0x000fe400078e000e */
[----:B------:R-:W-:-:S07]  /*3b3e0*/  IMAD.MOV.U32 R16, RZ, RZ, R15 ;  /* 0x000000ffff107224 */ /* 0x000fce00078e000f */
.L_x_50190:
[----:B------:R-:W-:Y:S05]  /*3b3f0*/  BSYNC B1 ;  /* 0x0000000000017941 */ /* 0x000fea0003800000 */
.L_x_50188:
        /* <DEDUP_REMOVED lines=9> */
.L_x_50192:
[----:B------:R-:W-:Y:S02]  /*3b490*/  IMAD.MOV.U32 R14, RZ, RZ, R21 ;  /* 0x000000ffff0e7224 */ /* 0x000fe400078e0015 */
[----:B------:R-:W-:Y:S02]  /*3b4a0*/  IMAD.MOV.U32 R15, RZ, RZ, R35 ;  /* 0x000000ffff0f7224 */ /* 0x000fe400078e0023 */
[----:B------:R-:W-:Y:S02]  /*3b4b0*/  IMAD.MOV.U32 R21, RZ, RZ, R34 ;  /* 0x000000ffff157224 */ /* 0x000fe400078e0022 */
[----:B------:R-:W-:-:S07]  /*3b4c0*/  IMAD.MOV.U32 R35, RZ, RZ, R42 ;  /* 0x000000ffff237224 */ /* 0x000fce00078e002a */
.L_x_50193:
[----:B------:R-:W-:Y:S05]  /*3b4d0*/  BSYNC B1 ;  /* 0x0000000000017941 */ /* 0x000fea0003800000 */
.L_x_50191:
        /* <DEDUP_REMOVED lines=9> */
.L_x_50195:
[----:B------:R-:W-:Y:S02]  /*3b570*/  IMAD.MOV.U32 R37, RZ, RZ, R14 ;  /* 0x000000ffff257224 */ /* 0x000fe400078e000e */
[----:B------:R-:W-:Y:S02]  /*3b580*/  IMAD.MOV.U32 R30, RZ, RZ, R15 ;  /* 0x000000ffff1e7224 */ /* 0x000fe400078e000f */
[----:B------:R-:W-:Y:S02]  /*3b590*/  IMAD.MOV.U32 R14, RZ, RZ, R13 ;  /* 0x000000ffff0e7224 */ /* 0x000fe400078e000d */
[----:B------:R-:W-:-:S07]  /*3b5a0*/  IMAD.MOV.U32 R15, RZ, RZ, R12 ;  /* 0x000000ffff0f7224 */ /* 0x000fce00078e000c */
.L_x_50196:
[----:B------:R-:W-:Y:S05]  /*3b5b0*/  BSYNC B1 ;  /* 0x0000000000017941 */ /* 0x000fea0003800000 */
.L_x_50194:
        /* <DEDUP_REMOVED lines=9> */
.L_x_50198:
[----:B------:R-:W-:Y:S02]  /*3b650*/  IMAD.MOV.U32 R13, RZ, RZ, R37 ;  /* 0x000000ffff0d7224 */ /* 0x000fe400078e0025 */
[----:B------:R-:W-:Y:S02]  /*3b660*/  IMAD.MOV.U32 R12, RZ, RZ, R30 ;  /* 0x000000ffff0c7224 */ /* 0x000fe400078e001e */
[----:B------:R-:W-:Y:S02]  /*3b670*/  IMAD.MOV.U32 R37, RZ, RZ, R44 ;  /* 0x000000ffff257224 */ /* 0x000fe400078e002c */
[----:B------:R-:W-:-:S07]  /*3b680*/  IMAD.MOV.U32 R30, RZ, RZ, R11 ;  /* 0x000000ffff1e7224 */ /* 0x000fce00078e000b */
.L_x_50199:
[----:B------:R-:W-:Y:S05]  /*3b690*/  BSYNC B1 ;  /* 0x0000000000017941 */ /* 0x000fea0003800000 */
.L_x_50197:
        /* <DEDUP_REMOVED lines=9> */
.L_x_50201:
[----:B------:R-:W-:Y:S02]  /*3b730*/  IMAD.MOV.U32 R32, RZ, RZ, R13 ;  /* 0x000000ffff207224 */ /* 0x000fe400078e000d */
[----:B------:R-:W-:Y:S02]  /*3b740*/  IMAD.MOV.U32 R11, RZ, RZ, R12 ;  /* 0x000000ffff0b7224 */ /* 0x000fe400078e000c */
[----:B------:R-:W-:Y:S02]  /*3b750*/  IMAD.MOV.U32 R13, RZ, RZ, R10 ;  /* 0x000000ffff0d7224 */ /* 0x000fe400078e000a */
[----:B------:R-:W-:-:S07]  /*3b760*/  IMAD.MOV.U32 R12, RZ, RZ, R23 ;  /* 0x000000ffff0c7224 */ /* 0x000fce00078e0017 */
.L_x_50202:
[----:B------:R-:W-:Y:S05]  /*3b770*/  BSYNC B1 ;  /* 0x0000000000017941 */ /* 0x000fea0003800000 */
.L_x_50200:
        /* <DEDUP_REMOVED lines=9> */
.L_x_50204:
[----:B------:R-:W-:Y:S02]  /*3b810*/  IMAD.MOV.U32 R10, RZ, RZ, R32 ;  /* 0x000000ffff0a7224 */ /* 0x000fe400078e0020 */
[----:B------:R-:W-:Y:S02]  /*3b820*/  IMAD.MOV.U32 R23, RZ, RZ, R11 ;  /* 0x000000ffff177224 */ /* 0x000fe400078e000b */
[----:B------:R-:W-:Y:S02]  /*3b830*/  IMAD.MOV.U32 R32, RZ, RZ, R25 ;  /* 0x000000ffff207224 */ /* 0x000fe400078e0019 */
[----:B------:R-:W-:-:S07]  /*3b840*/  IMAD.MOV.U32 R11, RZ, RZ, R8 ;  /* 0x000000ffff0b7224 */ /* 0x000fce00078e0008 */
.L_x_50205:
[----:B------:R-:W-:Y:S05]  /*3b850*/  BSYNC B1 ;  /* 0x0000000000017941 */ /* 0x000fea0003800000 */
.L_x_50203:
        /* <DEDUP_REMOVED lines=9> */
.L_x_50207:
[----:B------:R-:W-:Y:S02]  /*3b8f0*/  IMAD.MOV.U32 R25, RZ, RZ, R10 ;  /* 0x000000ffff197224 */ /* 0x000fe400078e000a */
[----:B------:R-:W-:Y:S02]  /*3b900*/  IMAD.MOV.U32 R8, RZ, RZ, R23 ;  /* 0x000000ffff087224 */ /* 0x000fe400078e0017 */
[----:B------:R-:W-:Y:S02]  /*3b910*/  IMAD.MOV.U32 R10, RZ, RZ, R9 ;  /* 0x000000ffff0a7224 */ /* 0x000fe400078e0009 */
[----:B------:R-:W-:-:S07]  /*3b920*/  IMAD.MOV.U32 R23, RZ, RZ, R36 ;  /* 0x000000ffff177224 */ /* 0x000fce00078e0024 */
.L_x_50208:
[----:B------:R-:W-:Y:S05]  /*3b930*/  BSYNC B1 ;  /* 0x0000000000017941 */ /* 0x000fea0003800000 */
.L_x_50206:
        /* <DEDUP_REMOVED lines=9> */
.L_x_50210:
[----:B------:R-:W-:Y:S02]  /*3b9d0*/  IMAD.MOV.U32 R34, RZ, RZ, R25 ;  /* 0x000000ffff227224 */ /* 0x000fe400078e0019 */
[----:B------:R-:W-:Y:S02]  /*3b9e0*/  IMAD.MOV.U32 R9, RZ, RZ, R8 ;  /* 0x000000ffff097224 */ /* 0x000fe400078e0008 */
[----:B------:R-:W-:Y:S02]  /*3b9f0*/  IMAD.MOV.U32 R25, RZ, RZ, R38 ;  /* 0x000000ffff197224 */ /* 0x000fe400078e0026 */
[----:B------:R-:W-:-:S07]  /*3ba00*/  IMAD.MOV.U32 R8, RZ, RZ, R7 ;  /* 0x000000ffff087224 */ /* 0x000fce00078e0007 */
.L_x_50211:
[----:B------:R-:W-:Y:S05]  /*3ba10*/  BSYNC B1 ;  /* 0x0000000000017941 */ /* 0x000fea0003800000 */
.L_x_50209:
        /* <DEDUP_REMOVED lines=9> */
.L_x_50213:
[----:B------:R-:W-:Y:S02]  /*3bab0*/  IMAD.MOV.U32 R7, RZ, RZ, R34 ;  /* 0x000000ffff077224 */ /* 0x000fe400078e0022 */
[----:B------:R-:W-:Y:S02]  /*3bac0*/  IMAD.MOV.U32 R36, RZ, RZ, R9 ;  /* 0x000000ffff247224 */ /* 0x000fe400078e0009 */
[----:B------:R-:W-:Y:S02]  /*3bad0*/  IMAD.MOV.U32 R34, RZ, RZ, R5 ;  /* 0x000000ffff227224 */ /* 0x000fe400078e0005 */
[----:B------:R-:W-:-:S07]  /*3bae0*/  IMAD.MOV.U32 R9, RZ, RZ, R6 ;  /* 0x000000ffff097224 */ /* 0x000fce00078e0006 */
.L_x_50214:
[----:B------:R-:W-:Y:S05]  /*3baf0*/  BSYNC B1 ;  /* 0x0000000000017941 */ /* 0x000fea0003800000 */
.L_x_50212:
        /* <DEDUP_REMOVED lines=16> */
.L_x_50216:
[----:B------:R-:W-:Y:S01]  /*3bc00*/  IMAD.MOV.U32 R6, RZ, RZ, R19 ;  /* 0x000000ffff067224 */ /* 0x000fe200078e0013 */
[----:B------:R-:W-:Y:S01]  /*3bc10*/  MOV R19, R4 ;  /* 0x0000000400137202 */ /* 0x000fe20000000f00 */
[----:B------:R-:W-:Y:S02]  /*3bc20*/  IMAD.MOV.U32 R5, RZ, RZ, R71 ;  /* 0x000000ffff057224 */ /* 0x000fe400078e0047 */
[----:B------:R-:W-:-:S07]  /*3bc30*/  IMAD.MOV.U32 R71, RZ, RZ, R26 ;  /* 0x000000ffff477224 */ /* 0x000fce00078e001a */
.L_x_50217:
[----:B------:R-:W-:Y:S05]  /*3bc40*/  BSYNC B1 ;  /* 0x0000000000017941 */ /* 0x000fea0003800000 */
.L_x_50215:
        /* <DEDUP_REMOVED lines=9> */
.L_x_50219:
[----:B------:R-:W-:Y:S01]  /*3bce0*/  IMAD.MOV.U32 R4, RZ, RZ, R6 ;  /* 0x000000ffff047224 */ /* 0x000fe200078e0006 */
[----:B------:R-:W-:Y:S01]  /*3bcf0*/  MOV R6, R27 ;  /* 0x0000001b00067202 */ /* 0x000fe20000000f00 */
[----:B------:R-:W-:Y:S02]  /*3bd00*/  IMAD.MOV.U32 R24, RZ, RZ, R5 ;  /* 0x000000ffff187224 */ /* 0x000fe400078e0005 */
[----:B------:R-:W-:-:S07]  /*3bd10*/  IMAD.MOV.U32 R5, RZ, RZ, R2 ;  /* 0x000000ffff057224 */ /* 0x000fce00078e0002 */
.L_x_50220:
[----:B------:R-:W-:Y:S05]  /*3bd20*/  BSYNC B1 ;  /* 0x0000000000017941 */ /* 0x000fea0003800000 */
.L_x_50218:
        /* <DEDUP_REMOVED lines=9> */
.L_x_50222:
[----:B------:R-:W-:Y:S01]  /*3bdc0*/  IMAD.MOV.U32 R2, RZ, RZ, R4 ;  /* 0x000000ffff027224 */ /* 0x000fe200078e0004 */
[----:B------:R-:W-:Y:S01]  /*3bdd0*/  MOV R4, R3 ;  /* 0x0000000300047202 */ /* 0x000fe20000000f00 */
[----:B------:R-:W-:Y:S02]  /*3bde0*/  IMAD.MOV.U32 R26, RZ, RZ, R24 ;  /* 0x000000ffff1a7224 */ /* 0x000fe400078e0018 */
[----:B------:R-:W-:-:S07]  /*3bdf0*/  IMAD.MOV.U32 R24, RZ, RZ, R31 ;  /* 0x000000ffff187224 */ /* 0x000fce00078e001f */
.L_x_50223:
[----:B------:R-:W-:Y:S05]  /*3be00*/  BSYNC B1 ;  /* 0x0000000000017941 */ /* 0x000fea0003800000 */
.L_x_50221:
        /* <DEDUP_REMOVED lines=9> */
.L_x_50225:
[----:B------:R-:W-:Y:S01]  /*3bea0*/  IMAD.MOV.U32 R3, RZ, RZ, R2 ;  /* 0x000000ffff037224 */ /* 0x000fe200078e0002 */
[----:B------:R-:W-:Y:S01]  /*3beb0*/  MOV R2, R28 ;  /* 0x0000001c00027202 */ /* 0x000fe20000000f00 */
[----:B------:R-:W-:Y:S02]  /*3bec0*/  IMAD.MOV.U32 R27, RZ, RZ, R26 ;  /* 0x000000ffff1b7224 */ /* 0x000fe400078e001a */
[----:B------:R-:W-:-:S07]  /*3bed0*/  IMAD.MOV.U32 R26, RZ, RZ, R29 ;  /* 0x000000ffff1a7224 */ /* 0x000fce00078e001d */
.L_x_50226:
[----:B------:R-:W-:Y:S05]  /*3bee0*/  BSYNC B1 ;  /* 0x0000000000017941 */ /* 0x000fea0003800000 */
.L_x_50224:
        /* <DEDUP_REMOVED lines=9> */
.L_x_50228:
[----:B------:R-:W-:Y:S01]  /*3bf80*/  IMAD.MOV.U32 R28, RZ, RZ, R3 ;  /* 0x000000ffff1c7224 */ /* 0x000fe200078e0003 */
[----:B------:R-:W-:Y:S01]  /*3bf90*/  MOV R3, R33 ;  /* 0x0000002100037202 */ /* 0x000fe20000000f00 */
[----:B------:R-:W-:Y:S02]  /*3bfa0*/  IMAD.MOV.U32 R29, RZ, RZ, R27 ;  /* 0x000000ffff1d7224 */ /* 0x000fe400078e001b */
[----:B------:R-:W-:-:S07]  /*3bfb0*/  IMAD.MOV.U32 R27, RZ, RZ, R18 ;  /* 0x000000ffff1b7224 */ /* 0x000fce00078e0012 */
.L_x_50229:
[----:B------:R-:W-:Y:S05]  /*3bfc0*/  BSYNC B1 ;  /* 0x0000000000017941 */ /* 0x000fea0003800000 */
.L_x_50227:
        /* <DEDUP_REMOVED lines=9> */
.L_x_50231:
[----:B------:R-:W-:Y:S01]  /*3c060*/  IMAD.MOV.U32 R31, RZ, RZ, R28 ;  /* 0x000000ffff1f7224 */ /* 0x000fe200078e001c */
[----:B------:R-:W-:Y:S01]  /*3c070*/  MOV R28, R17 ;  /* 0x00000011001c7202 */ /* 0x000fe20000000f00 */
[----:B------:R-:W-:Y:S02]  /*3c080*/  IMAD.MOV.U32 R33, RZ, RZ, R29 ;  /* 0x000000ffff217224 */ /* 0x000fe400078e001d */
[----:B------:R-:W-:-:S07]  /*3c090*/  IMAD.MOV.U32 R29, RZ, RZ, R16 ;  /* 0x000000ffff1d7224 */ /* 0x000fce00078e0010 */
.L_x_50232:
[----:B------:R-:W-:Y:S05]  /*3c0a0*/  BSYNC B1 ;  /* 0x0000000000017941 */ /* 0x000fea0003800000 */
.L_x_50230:
        /* <DEDUP_REMOVED lines=9> */
.L_x_50234:
[----:B------:R-:W-:Y:S01]  /*3c140*/  IMAD.MOV.U32 R38, RZ, RZ, R31 ;  /* 0x000000ffff267224 */ /* 0x000fe200078e001f */
[----:B------:R-:W-:Y:S01]  /*3c150*/  MOV R31, R21 ;  /* 0x00000015001f7202 */ /* 0x000fe20000000f00 */
[----:B------:R-:W-:Y:S02]  /*3c160*/  IMAD.MOV.U32 R40, RZ, RZ, R33 ;  /* 0x000000ffff287224 */ /* 0x000fe400078e0021 */
[----:B------:R-:W-:-:S07]  /*3c170*/  IMAD.MOV.U32 R33, RZ, RZ, R35 ;  /* 0x000000ffff217224 */ /* 0x000fce00078e0023 */
.L_x_50235:
[----:B------:R-:W-:Y:S05]  /*3c180*/  BSYNC B1 ;  /* 0x0000000000017941 */ /* 0x000fea0003800000 */
.L_x_50233:
        /* <DEDUP_REMOVED lines=9> */
.L_x_50237:
[----:B------:R-:W-:Y:S01]  /*3c220*/  IMAD.MOV.U32 R21, RZ, RZ, R38 ;  /* 0x000000ffff157224 */ /* 0x000fe200078e0026 */
[----:B------:R-:W-:Y:S01]  /*3c230*/  MOV R38, R14 ;  /* 0x0000000e00267202 */ /* 0x000fe20000000f00 */
[----:B------:R-:W-:Y:S02]  /*3c240*/  IMAD.MOV.U32 R35, RZ, RZ, R40 ;  /* 0x000000ffff237224 */ /* 0x000fe400078e0028 */
[----:B------:R-:W-:-:S07]  /*3c250*/  IMAD.MOV.U32 R40, RZ, RZ, R15 ;  /* 0x000000ffff287224 */ /* 0x000fce00078e000f */
.L_x_50238:
[----:B------:R-:W-:Y:S05]  /*3c260*/  BSYNC B1 ;  /* 0x0000000000017941 */ /* 0x000fea0003800000 */
.L_x_50236:
        /* <DEDUP_REMOVED lines=9> */
.L_x_50240:
[----:B------:R-:W-:Y:S01]  /*3c300*/  IMAD.MOV.U32 R42, RZ, RZ, R21 ;  /* 0x000000ffff2a7224 */ /* 0x000fe200078e0015 */
[----:B------:R-:W-:Y:S01]  /*3c310*/  MOV R21, R37 ;  /* 0x0000002500157202 */ /* 0x000fe20000000f00 */
[----:B------:R-:W-:Y:S02]  /*3c320*/  IMAD.MOV.U32 R39, RZ, RZ, R35 ;  /* 0x000000ffff277224 */ /* 0x000fe400078e0023 */
[----:B------:R-:W-:-:S07]  /*3c330*/  IMAD.MOV.U32 R35, RZ, RZ, R30 ;  /* 0x000000ffff237224 */ /* 0x000fce00078e001e */
.L_x_50241:
[----:B------:R-:W-:Y:S05]  /*3c340*/  BSYNC B1 ;  /* 0x0000000000017941 */ /* 0x000fea0003800000 */
.L_x_50239:
        /* <DEDUP_REMOVED lines=9> */
.L_x_50243:
[----:B------:R-:W-:Y:S01]  /*3c3e0*/  IMAD.MOV.U32 R37, RZ, RZ, R42 ;  /* 0x000000ffff257224 */ /* 0x000fe200078e002a */
[----:B------:R-:W-:Y:S01]  /*3c3f0*/  MOV R42, R13 ;  /* 0x0000000d002a7202 */ /* 0x000fe20000000f00 */
[----:B------:R-:W-:Y:S02]  /*3c400*/  IMAD.MOV.U32 R30, RZ, RZ, R39 ;  /* 0x000000ffff1e7224 */ /* 0x000fe400078e0027 */
[----:B------:R-:W-:-:S07]  /*3c410*/  IMAD.MOV.U32 R39, RZ, RZ, R12 ;  /* 0x000000ffff277224 */ /* 0x000fce00078e000c */
.L_x_50244:
[----:B------:R-:W-:Y:S05]  /*3c420*/  BSYNC B1 ;  /* 0x0000000000017941 */ /* 0x000fea0003800000 */
.L_x_50242:
        /* <DEDUP_REMOVED lines=9> */
.L_x_50246:
[----:B------:R-:W-:Y:S01]  /*3c4c0*/  IMAD.MOV.U32 R44, RZ, RZ, R37 ;  /* 0x000000ffff2c7224 */ /* 0x000fe200078e0025 */
[----:B------:R-:W-:Y:S01]  /*3c4d0*/  MOV R37, R32 ;  /* 0x0000002000257202 */ /* 0x000fe20000000f00 */
[----:B------:R-:W-:Y:S02]  /*3c4e0*/  IMAD.MOV.U32 R46, RZ, RZ, R30 ;  /* 0x000000ffff2e7224 */ /* 0x000fe400078e001e */
[----:B------:R-:W-:-:S07]  /*3c4f0*/  IMAD.MOV.U32 R30, RZ, RZ, R11 ;  /* 0x000000ffff1e7224 */ /* 0x000fce00078e000b */
.L_x_50247:
[----:B------:R-:W-:Y:S05]  /*3c500*/  BSYNC B1 ;  /* 0x0000000000017941 */ /* 0x000fea0003800000 */
.L_x_50245:
        /* <DEDUP_REMOVED lines=9> */
.L_x_50249:
[----:B------:R-:W-:Y:S01]  /*3c5a0*/  IMAD.MOV.U32 R32, RZ, RZ, R44 ;  /* 0x000000ffff207224 */ /* 0x000fe200078e002c */
[----:B------:R-:W-:Y:S01]  /*3c5b0*/  MOV R44, R10 ;  /* 0x0000000a002c7202 */ /* 0x000fe20000000f00 */
[----:B------:R-:W-:Y:S02]  /*3c5c0*/  IMAD.MOV.U32 R45, RZ, RZ, R46 ;  /* 0x000000ffff2d7224 */ /* 0x000fe400078e002e */
[----:B------:R-:W-:-:S07]  /*3c5d0*/  IMAD.MOV.U32 R46, RZ, RZ, R23 ;  /* 0x000000ffff2e7224 */ /* 0x000fce00078e0017 */
.L_x_50250:
[----:B------:R-:W-:Y:S05]  /*3c5e0*/  BSYNC B1 ;  /* 0x0000000000017941 */ /* 0x000fea0003800000 */
.L_x_50248:
        /* <DEDUP_REMOVED lines=9> */
.L_x_50252:
[----:B------:R-:W-:Y:S01]  /*3c680*/  IMAD.MOV.U32 R23, RZ, RZ, R32 ;  /* 0x000000ffff177224 */ /* 0x000fe200078e0020 */
[----:B------:R-:W-:Y:S01]  /*3c690*/  MOV R32, R25 ;  /* 0x0000001900207202 */ /* 0x000fe20000000f00 */
[----:B------:R-:W-:Y:S02]  /*3c6a0*/  IMAD.MOV.U32 R48, RZ, RZ, R45 ;  /* 0x000000ffff307224 */ /* 0x000fe400078e002d */
[----:B------:R-:W-:-:S07]  /*3c6b0*/  IMAD.MOV.U32 R45, RZ, RZ, R8 ;  /* 0x000000ffff2d7224 */ /* 0x000fce00078e0008 */
.L_x_50253:
[----:B------:R-:W-:Y:S05]  /*3c6c0*/  BSYNC B1 ;  /* 0x0000000000017941 */ /* 0x000fea0003800000 */
.L_x_50251:
        /* <DEDUP_REMOVED lines=9> */
.L_x_50255:
[----:B------:R-:W-:Y:S01]  /*3c760*/  IMAD.MOV.U32 R25, RZ, RZ, R23 ;  /* 0x000000ffff197224 */ /* 0x000fe200078e0017 */
[----:B------:R-:W-:Y:S01]  /*3c770*/  MOV R23, R34 ;  /* 0x0000002200177202 */ /* 0x000fe20000000f00 */
[----:B------:R-:W-:Y:S02]  /*3c780*/  IMAD.MOV.U32 R47, RZ, RZ, R48 ;  /* 0x000000ffff2f7224 */ /* 0x000fe400078e0030 */
[----:B------:R-:W-:-:S07]  /*3c790*/  IMAD.MOV.U32 R48, RZ, RZ, R9 ;  /* 0x000000ffff307224 */ /* 0x000fce00078e0009 */
.L_x_50256:
[----:B------:R-:W-:Y:S05]  /*3c7a0*/  BSYNC B1 ;  /* 0x0000000000017941 */ /* 0x000fea0003800000 */
.L_x_50254:
        /* <DEDUP_REMOVED lines=9> */
.L_x_50258:
[----:B------:R-:W-:Y:S01]  /*3c840*/  IMAD.MOV.U32 R34, RZ, RZ, R25 ;  /* 0x000000ffff227224 */ /* 0x000fe200078e0019 */
[----:B------:R-:W-:Y:S01]  /*3c850*/  MOV R25, R7 ;  /* 0x0000000700197202 */ /* 0x000fe20000000f00 */
[----:B------:R-:W-:Y:S02]  /*3c860*/  IMAD.MOV.U32 R50, RZ, RZ, R47 ;  /* 0x000000ffff327224 */ /* 0x000fe400078e002f */
[----:B------:R-:W-:-:S07]  /*3c870*/  IMAD.MOV.U32 R47, RZ, RZ, R36 ;  /* 0x000000ffff2f7224 */ /* 0x000fce00078e0024 */
.L_x_50259:
[----:B------:R-:W-:Y:S05]  /*3c880*/  BSYNC B1 ;  /* 0x0000000000017941 */ /* 0x000fea0003800000 */
.L_x_50257:
        /* <DEDUP_REMOVED lines=16> */
.L_x_50261:
[----:B------:R-:W-:Y:S01]  /*3c990*/  MOV R18, R19 ;  /* 0x0000001300127202 */ /* 0x000fe20000000f00 */
[----:B------:R-:W-:Y:S02]  /*3c9a0*/  IMAD.MOV.U32 R70, RZ, RZ, R71 ;  /* 0x000000ffff467224 */ /* 0x000fe400078e0047 */
[----:B------:R-:W-:Y:S02]  /*3c9b0*/  IMAD.MOV.U32 R19, RZ, RZ, R6 ;  /* 0x000000ffff137224 */ /* 0x000fe400078e0006 */
[----:B------:R-:W-:-:S07]  /*3c9c0*/  IMAD.MOV.U32 R71, RZ, RZ, R5 ;  /* 0x000000ffff477224 */ /* 0x000fce00078e0005 */
.L_x_50262:
[----:B------:R-:W-:Y:S05]  /*3c9d0*/  BSYNC B1 ;  /* 0x0000000000017941 */ /* 0x000fea0003800000 */
.L_x_50260:
        /* <DEDUP_REMOVED lines=9> */
.L_x_50264:
[----:B------:R-:W-:Y:S01]  /*3ca70*/  MOV R17, R18 ;  /* 0x0000001200117202 */ /* 0x000fe20000000f00 */
[----:B------:R-:W-:Y:S02]  /*3ca80*/  IMAD.MOV.U32 R69, RZ, RZ, R70 ;  /* 0x000000ffff457224 */ /* 0x000fe400078e0046 */
[----:B------:R-:W-:Y:S02]  /*3ca90*/  IMAD.MOV.U32 R18, RZ, RZ, R4 ;  /* 0x000000ffff127224 */ /* 0x000fe400078e0004 */
[----:B------:R-:W-:-:S07]  /*3caa0*/  IMAD.MOV.U32 R70, RZ, RZ, R24 ;  /* 0x000000ffff467224 */ /* 0x000fce00078e0018 */
.L_x_50265:
[----:B------:R-:W-:Y:S05]  /*3cab0*/  BSYNC B1 ;  /* 0x0000000000017941 */ /* 0x000fea0003800000 */
.L_x_50263:
        /* <DEDUP_REMOVED lines=9> */
.L_x_50267:
[----:B------:R-:W-:Y:S01]  /*3cb50*/  MOV R16, R17 ;  /* 0x0000001100107202 */ /* 0x000fe20000000f00 */
[----:B------:R-:W-:Y:S02]  /*3cb60*/  IMAD.MOV.U32 R68, RZ, RZ, R69 ;  /* 0x000000ffff447224 */ /* 0x000fe400078e0045 */
[----:B------:R-:W-:Y:S02]  /*3cb70*/  IMAD.MOV.U32 R17, RZ, RZ, R2 ;  /* 0x000000ffff117224 */ /* 0x000fe400078e0002 */
[----:B------:R-:W-:-:S07]  /*3cb80*/  IMAD.MOV.U32 R69, RZ, RZ, R26 ;  /* 0x000000ffff457224 */ /* 0x000fce00078e001a */
.L_x_50268:
[----:B------:R-:W-:Y:S05]  /*3cb90*/  BSYNC B1 ;  /* 0x0000000000017941 */ /* 0x000fea0003800000 */
.L_x_50266:
        /* <DEDUP_REMOVED lines=9> */
.L_x_50270:
[----:B------:R-:W-:Y:S01]  /*3cc30*/  MOV R15, R16 ;  /* 0x00000010000f7202 */ /* 0x000fe20000000f00 */
[----:B------:R-:W-:Y:S02]  /*3cc40*/  IMAD.MOV.U32 R67, RZ, RZ, R68 ;  /* 0x000000ffff437224 */ /* 0x000fe400078e0044 */
[----:B------:R-:W-:Y:S02]  /*3cc50*/  IMAD.MOV.U32 R16, RZ, RZ, R3 ;  /* 0x000000ffff107224 */ /* 0x000fe400078e0003 */
[----:B------:R-:W-:-:S07]  /*3cc60*/  IMAD.MOV.U32 R68, RZ, RZ, R27 ;  /* 0x000000ffff447224 */ /* 0x000fce00078e001b */
.L_x_50271:
[----:B------:R-:W-:Y:S05]  /*3cc70*/  BSYNC B1 ;  /* 0x0000000000017941 */ /* 0x000fea0003800000 */
.L_x_50269:
        /* <DEDUP_REMOVED lines=9> */
.L_x_50273:
[----:B------:R-:W-:Y:S01]  /*3cd10*/  MOV R14, R15 ;  /* 0x0000000f000e7202 */ /* 0x000fe20000000f00 */
[----:B------:R-:W-:Y:S02]  /*3cd20*/  IMAD.MOV.U32 R66, RZ, RZ, R67 ;  /* 0x000000ffff427224 */ /* 0x000fe400078e0043 */
[----:B------:R-:W-:Y:S02]  /*3cd30*/  IMAD.MOV.U32 R15, RZ, RZ, R28 ;  /* 0x000000ffff0f7224 */ /* 0x000fe400078e001c */
[----:B------:R-:W-:-:S07]  /*3cd40*/  IMAD.MOV.U32 R67, RZ, RZ, R29 ;  /* 0x000000ffff437224 */ /* 0x000fce00078e001d */
.L_x_50274:
[----:B------:R-:W-:Y:S05]  /*3cd50*/  BSYNC B1 ;  /* 0x0000000000017941 */ /* 0x000fea0003800000 */
.L_x_50272:
        /* <DEDUP_REMOVED lines=9> */
.L_x_50276:
[----:B------:R-:W-:Y:S01]  /*3cdf0*/  MOV R13, R14 ;  /* 0x0000000e000d7202 */ /* 0x000fe20000000f00 */
[----:B------:R-:W-:Y:S02]  /*3ce00*/  IMAD.MOV.U32 R65, RZ, RZ, R66 ;  /* 0x000000ffff417224 */ /* 0x000fe400078e0042 */
[----:B------:R-:W-:Y:S02]  /*3ce10*/  IMAD.MOV.U32 R14, RZ, RZ, R31 ;  /* 0x000000ffff0e7224 */ /* 0x000fe400078e001f */
[----:B------:R-:W-:-:S07]  /*3ce20*/  IMAD.MOV.U32 R66, RZ, RZ, R33 ;  /* 0x000000ffff427224 */ /* 0x000fce00078e0021 */
.L_x_50277:
[----:B------:R-:W-:Y:S05]  /*3ce30*/  BSYNC B1 ;  /* 0x0000000000017941 */ /* 0x000fea0003800000 */
.L_x_50275:
        /* <DEDUP_REMOVED lines=9> */
.L_x_50279:
[----:B------:R-:W-:Y:S01]  /*3ced0*/  MOV R12, R13 ;  /* 0x0000000d000c7202 */ /* 0x000fe20000000f00 */
[----:B------:R-:W-:Y:S02]  /*3cee0*/  IMAD.MOV.U32 R64, RZ, RZ, R65 ;  /* 0x000000ffff407224 */ /* 0x000fe400078e0041 */
[----:B------:R-:W-:Y:S02]  /*3cef0*/  IMAD.MOV.U32 R13, RZ, RZ, R38 ;  /* 0x000000ffff0d7224 */ /* 0x000fe400078e0026 */
[----:B------:R-:W-:-:S07]  /*3cf00*/  IMAD.MOV.U32 R65, RZ, RZ, R40 ;  /* 0x000000ffff417224 */ /* 0x000fce00078e0028 */
.L_x_50280:
[----:B------:R-:W-:Y:S05]  /*3cf10*/  BSYNC B1 ;  /* 0x0000000000017941 */ /* 0x000fea0003800000 */
.L_x_50278:
        /* <DEDUP_REMOVED lines=9> */
.L_x_50282:
[----:B------:R-:W-:Y:S01]  /*3cfb0*/  MOV R11, R12 ;  /* 0x0000000c000b7202 */ /* 0x000fe20000000f00 */
[----:B------:R-:W-:Y:S02]  /*3cfc0*/  IMAD.MOV.U32 R63, RZ, RZ, R64 ;  /* 0x000000ffff3f7224 */ /* 0x000fe400078e0040 */
[----:B------:R-:W-:Y:S02]  /*3cfd0*/  IMAD.MOV.U32 R12, RZ, RZ, R21 ;  /* 0x000000ffff0c7224 */ /* 0x000fe400078e0015 */
[----:B------:R-:W-:-:S07]  /*3cfe0*/  IMAD.MOV.U32 R64, RZ, RZ, R35 ;  /* 0x000000ffff407224 */ /* 0x000fce00078e0023 */
.L_x_50283:
[----:B------:R-:W-:Y:S05]  /*3cff0*/  BSYNC B1 ;  /* 0x0000000000017941 */ /* 0x000fea0003800000 */
.L_x_50281:
        /* <DEDUP_REMOVED lines=9> */
.L_x_50285:
[----:B------:R-:W-:Y:S01]  /*3d090*/  MOV R10, R11 ;  /* 0x0000000b000a7202 */ /* 0x000fe20000000f00 */
[----:B------:R-:W-:Y:S02]  /*3d0a0*/  IMAD.MOV.U32 R62, RZ, RZ, R63 ;  /* 0x000000ffff3e7224 */ /* 0x000fe400078e003f */
[----:B------:R-:W-:Y:S02]  /*3d0b0*/  IMAD.MOV.U32 R11, RZ, RZ, R42 ;  /* 0x000000ffff0b7224 */ /* 0x000fe400078e002a */
[----:B------:R-:W-:-:S07]  /*3d0c0*/  IMAD.MOV.U32 R63, RZ, RZ, R39 ;  /* 0x000000ffff3f7224 */ /* 0x000fce00078e0027 */
.L_x_50286:
[----:B------:R-:W-:Y:S05]  /*3d0d0*/  BSYNC B1 ;  /* 0x0000000000017941 */ /* 0x000fea0003800000 */
.L_x_50284:
        /* <DEDUP_REMOVED lines=9> */
.L_x_50288:
[----:B------:R-:W-:Y:S01]  /*3d170*/  MOV R9, R10 ;  /* 0x0000000a00097202 */ /* 0x000fe20000000f00 */
[----:B------:R-:W-:Y:S02]  /*3d180*/  IMAD.MOV.U32 R61, RZ, RZ, R62 ;  /* 0x000000ffff3d7224 */ /* 0x000fe400078e003e */
[----:B------:R-:W-:Y:S02]  /*3d190*/  IMAD.MOV.U32 R10, RZ, RZ, R37 ;  /* 0x000000ffff0a7224 */ /* 0x000fe400078e0025 */
[----:B------:R-:W-:-:S07]  /*3d1a0*/  IMAD.MOV.U32 R62, RZ, RZ, R30 ;  /* 0x000000ffff3e7224 */ /* 0x000fce00078e001e */
.L_x_50289:
[----:B------:R-:W-:Y:S05]  /*3d1b0*/  BSYNC B1 ;  /* 0x0000000000017941 */ /* 0x000fea0003800000 */
.L_x_50287:
        /* <DEDUP_REMOVED lines=9> */
.L_x_50291:
[----:B------:R-:W-:Y:S01]  /*3d250*/  MOV R8, R9 ;  /* 0x0000000900087202 */ /* 0x000fe20000000f00 */
[----:B------:R-:W-:Y:S02]  /*3d260*/  IMAD.MOV.U32 R60, RZ, RZ, R61 ;  /* 0x000000ffff3c7224 */ /* 0x000fe400078e003d */
[----:B------:R-:W-:Y:S02]  /*3d270*/  IMAD.MOV.U32 R9, RZ, RZ, R44 ;  /* 0x000000ffff097224 */ /* 0x000fe400078e002c */
[----:B------:R-:W-:-:S07]  /*3d280*/  IMAD.MOV.U32 R61, RZ, RZ, R46 ;  /* 0x000000ffff3d7224 */ /* 0x000fce00078e002e */
.L_x_50292:
[----:B------:R-:W-:Y:S05]  /*3d290*/  BSYNC B1 ;  /* 0x0000000000017941 */ /* 0x000fea0003800000 */
.L_x_50290:
        /* <DEDUP_REMOVED lines=9> */
.L_x_50294:
[----:B------:R-:W-:Y:S01]  /*3d330*/  MOV R7, R8 ;  /* 0x0000000800077202 */ /* 0x000fe20000000f00 */
[----:B------:R-:W-:Y:S02]  /*3d340*/  IMAD.MOV.U32 R59, RZ, RZ, R60 ;  /* 0x000000ffff3b7224 */ /* 0x000fe400078e003c */
[----:B------:R-:W-:Y:S02]  /*3d350*/  IMAD.MOV.U32 R8, RZ, RZ, R32 ;  /* 0x000000ffff087224 */ /* 0x000fe400078e0020 */
[----:B------:R-:W-:-:S07]  /*3d360*/  IMAD.MOV.U32 R60, RZ, RZ, R45 ;  /* 0x000000ffff3c7224 */ /* 0x000fce00078e002d */
.L_x_50295:
[----:B------:R-:W-:Y:S05]  /*3d370*/  BSYNC B1 ;  /* 0x0000000000017941 */ /* 0x000fea0003800000 */
.L_x_50293:
        /* <DEDUP_REMOVED lines=9> */
.L_x_50297:
[----:B------:R-:W-:Y:S01]  /*3d410*/  MOV R6, R7 ;  /* 0x0000000700067202 */ /* 0x000fe20000000f00 */
[----:B------:R-:W-:Y:S02]  /*3d420*/  IMAD.MOV.U32 R58, RZ, RZ, R59 ;  /* 0x000000ffff3a7224 */ /* 0x000fe400078e003b */
[----:B------:R-:W-:Y:S02]  /*3d430*/  IMAD.MOV.U32 R7, RZ, RZ, R23 ;  /* 0x000000ffff077224 */ /* 0x000fe400078e0017 */
[----:B------:R-:W-:-:S07]  /*3d440*/  IMAD.MOV.U32 R59, RZ, RZ, R48 ;  /* 0x000000ffff3b7224 */ /* 0x000fce00078e0030 */
.L_x_50298:
[----:B------:R-:W-:Y:S05]  /*3d450*/  BSYNC B1 ;  /* 0x0000000000017941 */ /* 0x000fea0003800000 */
.L_x_50296:
        /* <DEDUP_REMOVED lines=9> */
.L_x_50300:
[----:B------:R-:W-:Y:S01]  /*3d4f0*/  MOV R5, R6 ;  /* 0x0000000600057202 */ /* 0x000fe20000000f00 */
[----:B------:R-:W-:Y:S02]  /*3d500*/  IMAD.MOV.U32 R57, RZ, RZ, R58 ;  /* 0x000000ffff397224 */ /* 0x000fe400078e003a */
[----:B------:R-:W-:Y:S02]  /*3d510*/  IMAD.MOV.U32 R6, RZ, RZ, R25 ;  /* 0x000000ffff067224 */ /* 0x000fe400078e0019 */
[----:B------:R-:W-:-:S07]  /*3d520*/  IMAD.MOV.U32 R58, RZ, RZ, R47 ;  /* 0x000000ffff3a7224 */ /* 0x000fce00078e002f */
.L_x_50301:
[----:B------:R-:W-:Y:S05]  /*3d530*/  BSYNC B1 ;  /* 0x0000000000017941 */ /* 0x000fea0003800000 */
.L_x_50299:
        /* <DEDUP_REMOVED lines=9> */
.L_x_50303:
[----:B------:R-:W-:Y:S01]  /*3d5d0*/  MOV R4, R5 ;  /* 0x0000000500047202 */ /* 0x000fe20000000f00 */
[----:B------:R-:W-:Y:S02]  /*3d5e0*/  IMAD.MOV.U32 R56, RZ, RZ, R57 ;  /* 0x000000ffff387224 */ /* 0x000fe400078e0039 */
[----:B------:R-:W-:Y:S02]  /*3d5f0*/  IMAD.MOV.U32 R5, RZ, RZ, R34 ;  /* 0x000000ffff057224 */ /* 0x000fe400078e0022 */
[----:B------:R-:W-:-:S07]  /*3d600*/  IMAD.MOV.U32 R57, RZ, RZ, R50 ;  /* 0x000000ffff397224 */ /* 0x000fce00078e0032 */
.L_x_50304:
[----:B------:R-:W-:Y:S05]  /*3d610*/  BSYNC B1 ;  /* 0x0000000000017941 */ /* 0x000fea0003800000 */
.L_x_50302:
[----:B------:R-:W-:Y:S01]  /*3d620*/  FADD.FTZ R2, R43, R41 ;  /* 0x000000292b027221 */ /* 0x000fe20000010000 */
[----:B------:R-:W-:-:S07]  /*3d630*/  IMAD.MOV.U32 R3, RZ, RZ, R20 ;  /* 0x000000ffff037224 */ /* 0x000fce00078e0014 */
.L_x_49584:
[----:B------:R-:W-:Y:S05]  /*3d640*/  BSYNC B0 ;  /* 0x0000000000007941 */ /* 0x000fea0003800000 */
.L_x_49583:
        /* <DEDUP_REMOVED lines=62> */
.L_x_50308:
[----:B------:R-:W-:Y:S02]  /*3da30*/  IMAD.MOV.U32 R3, RZ, RZ, R19 ;  /* 0x000000ffff037224 */ /* 0x000fe400078e0013 */
[----:B------:R-:W-:Y:S01]  /*3da40*/  IMAD.MOV.U32 R2, RZ, RZ, R71 ;  /* 0x000000ffff027224 */ /* 0x000fe200078e0047 */
[----:B------:R-:W-:Y:S01]  /*3da50*/  MOV R71, R70 ;  /* 0x0000004600477202 */ /* 0x000fe20000000f00 */
[----:B------:R-:W-:-:S07]  /*3da60*/  IMAD.MOV.U32 R19, RZ, RZ, R18 ;  /* 0x000000ffff137224 */ /* 0x000fce00078e0012 */
.L_x_50309:
[----:B------:R-:W-:Y:S05]  /*3da70*/  BSYNC B1 ;  /* 0x0000000000017941 */ /* 0x000fea0003800000 */
.L_x_50307:
        /* <DEDUP_REMOVED lines=9> */
.L_x_50311:
[----:B------:R-:W-:Y:S02]  /*3db10*/  IMAD.MOV.U32 R47, RZ, RZ, R3 ;  /* 0x000000ffff2f7224 */ /* 0x000fe400078e0003 */
[----:B------:R-:W-:Y:S01]  /*3db20*/  IMAD.MOV.U32 R45, RZ, RZ, R2 ;  /* 0x000000ffff2d7224 */ /* 0x000fe200078e0002 */
[----:B------:R-:W-:Y:S01]  /*3db30*/  MOV R2, R69 ;  /* 0x0000004500027202 */ /* 0x000fe20000000f00 */
[----:B------:R-:W-:-:S07]  /*3db40*/  IMAD.MOV.U32 R3, RZ, RZ, R17 ;  /* 0x000000ffff037224 */ /* 0x000fce00078e0011 */
.L_x_50312:
[----:B------:R-:W-:Y:S05]  /*3db50*/  BSYNC B1 ;  /* 0x0000000000017941 */ /* 0x000fea0003800000 */
.L_x_50310:
        /* <DEDUP_REMOVED lines=9> */
.L_x_50314:
[----:B------:R-:W-:Y:S02]  /*3dbf0*/  IMAD.MOV.U32 R70, RZ, RZ, R47 ;  /* 0x000000ffff467224 */ /* 0x000fe400078e002f */
[----:B------:R-:W-:Y:S01]  /*3dc00*/  IMAD.MOV.U32 R18, RZ, RZ, R45 ;  /* 0x000000ffff127224 */ /* 0x000fe200078e002d */
[----:B------:R-:W-:Y:S01]  /*3dc10*/  MOV R45, R68 ;  /* 0x00000044002d7202 */ /* 0x000fe20000000f00 */
[----:B------:R-:W-:-:S07]  /*3dc20*/  IMAD.MOV.U32 R47, RZ, RZ, R16 ;  /* 0x000000ffff2f7224 */ /* 0x000fce00078e0010 */
.L_x_50315:
[----:B------:R-:W-:Y:S05]  /*3dc30*/  BSYNC B1 ;  /* 0x0000000000017941 */ /* 0x000fea0003800000 */
.L_x_50313:
        /* <DEDUP_REMOVED lines=9> */
.L_x_50317:
[----:B------:R-:W-:Y:S02]  /*3dcd0*/  IMAD.MOV.U32 R53, RZ, RZ, R70 ;  /* 0x000000ffff357224 */ /* 0x000fe400078e0046 */
[----:B------:R-:W-:Y:S01]  /*3dce0*/  IMAD.MOV.U32 R17, RZ, RZ, R18 ;  /* 0x000000ffff117224 */ /* 0x000fe200078e0012 */
[----:B------:R-:W-:Y:S01]  /*3dcf0*/  MOV R18, R67 ;  /* 0x0000004300127202 */ /* 0x000fe20000000f00 */
[----:B------:R-:W-:-:S07]  /*3dd00*/  IMAD.MOV.U32 R70, RZ, RZ, R15 ;  /* 0x000000ffff467224 */ /* 0x000fce00078e000f */
.L_x_50318:
[----:B------:R-:W-:Y:S05]  /*3dd10*/  BSYNC B1 ;  /* 0x0000000000017941 */ /* 0x000fea0003800000 */
.L_x_50316:
        /* <DEDUP_REMOVED lines=9> */
.L_x_50320:
[----:B------:R-:W-:Y:S02]  /*3ddb0*/  IMAD.MOV.U32 R68, RZ, RZ, R53 ;  /* 0x000000ffff447224 */ /* 0x000fe400078e0035 */
[----:B------:R-:W-:Y:S01]  /*3ddc0*/  IMAD.MOV.U32 R16, RZ, RZ, R17 ;  /* 0x000000ffff107224 */ /* 0x000fe200078e0011 */
[----:B------:R-:W-:Y:S01]  /*3ddd0*/  MOV R17, R66 ;  /* 0x0000004200117202 */ /* 0x000fe20000000f00 */
[----:B------:R-:W-:-:S07]  /*3dde0*/  IMAD.MOV.U32 R53, RZ, RZ, R14 ;  /* 0x000000ffff357224 */ /* 0x000fce00078e000e */
.L_x_50321:
[----:B------:R-:W-:Y:S05]  /*3ddf0*/  BSYNC B1 ;  /* 0x0000000000017941 */ /* 0x000fea0003800000 */
.L_x_50319:
        /* <DEDUP_REMOVED lines=9> */
.L_x_50323:
[----:B------:R-:W-:Y:S02]  /*3de90*/  IMAD.MOV.U32 R55, RZ, RZ, R68 ;  /* 0x000000ffff377224 */ /* 0x000fe400078e0044 */
[----:B------:R-:W-:Y:S01]  /*3dea0*/  IMAD.MOV.U32 R15, RZ, RZ, R16 ;  /* 0x000000ffff0f7224 */ /* 0x000fe200078e0010 */
[----:B------:R-:W-:Y:S01]  /*3deb0*/  MOV R16, R65 ;  /* 0x0000004100107202 */ /* 0x000fe20000000f00 */
[----:B------:R-:W-:-:S07]  /*3dec0*/  IMAD.MOV.U32 R68, RZ, RZ, R13 ;  /* 0x000000ffff447224 */ /* 0x000fce00078e000d */
.L_x_50324:
[----:B------:R-:W-:Y:S05]  /*3ded0*/  BSYNC B1 ;  /* 0x0000000000017941 */ /* 0x000fea0003800000 */
.L_x_50322:
        /* <DEDUP_REMOVED lines=9> */
.L_x_50326:
[----:B------:R-:W-:Y:S02]  /*3df70*/  IMAD.MOV.U32 R66, RZ, RZ, R55 ;  /* 0x000000ffff427224 */ /* 0x000fe400078e0037 */
[----:B------:R-:W-:Y:S01]  /*3df80*/  IMAD.MOV.U32 R14, RZ, RZ, R15 ;  /* 0x000000ffff0e7224 */ /* 0x000fe200078e000f */
[----:B------:R-:W-:Y:S01]  /*3df90*/  MOV R15, R64 ;  /* 0x00000040000f7202 */ /* 0x000fe20000000f00 */
[----:B------:R-:W-:-:S07]  /*3dfa0*/  IMAD.MOV.U32 R55, RZ, RZ, R12 ;  /* 0x000000ffff377224 */ /* 0x000fce00078e000c */
.L_x_50327:
[----:B------:R-:W-:Y:S05]  /*3dfb0*/  BSYNC B1 ;  /* 0x0000000000017941 */ /* 0x000fea0003800000 */
.L_x_50325:
        /* <DEDUP_REMOVED lines=9> */
.L_x_50329:
[----:B------:R-:W-:Y:S02]  /*3e050*/  IMAD.MOV.U32 R65, RZ, RZ, R66 ;  /* 0x000000ffff417224 */ /* 0x000fe400078e0042 */
[----:B------:R-:W-:Y:S01]  /*3e060*/  IMAD.MOV.U32 R13, RZ, RZ, R14 ;  /* 0x000000ffff0d7224 */ /* 0x000fe200078e000e */
[----:B------:R-:W-:Y:S01]  /*3e070*/  MOV R14, R63 ;  /* 0x0000003f000e7202 */ /* 0x000fe20000000f00 */
[----:B------:R-:W-:-:S07]  /*3e080*/  IMAD.MOV.U32 R66, RZ, RZ, R11 ;  /* 0x000000ffff427224 */ /* 0x000fce00078e000b */
.L_x_50330:
[----:B------:R-:W-:Y:S05]  /*3e090*/  BSYNC B1 ;  /* 0x0000000000017941 */ /* 0x000fea0003800000 */
.L_x_50328:
        /* <DEDUP_REMOVED lines=9> */
.L_x_50332:
[----:B------:R-:W-:Y:S02]  /*3e130*/  IMAD.MOV.U32 R64, RZ, RZ, R65 ;  /* 0x000000ffff407224 */ /* 0x000fe400078e0041 */
[----:B------:R-:W-:Y:S01]  /*3e140*/  IMAD.MOV.U32 R12, RZ, RZ, R13 ;  /* 0x000000ffff0c7224 */ /* 0x000fe200078e000d */
[----:B------:R-:W-:Y:S01]  /*3e150*/  MOV R13, R62 ;  /* 0x0000003e000d7202 */ /* 0x000fe20000000f00 */
[----:B------:R-:W-:-:S07]  /*3e160*/  IMAD.MOV.U32 R65, RZ, RZ, R10 ;  /* 0x000000ffff417224 */ /* 0x000fce00078e000a */
.L_x_50333:
[----:B------:R-:W-:Y:S05]  /*3e170*/  BSYNC B1 ;  /* 0x0000000000017941 */ /* 0x000fea0003800000 */
.L_x_50331:
        /* <DEDUP_REMOVED lines=9> */
.L_x_50335:
[----:B------:R-:W-:Y:S02]  /*3e210*/  IMAD.MOV.U32 R63, RZ, RZ, R64 ;  /* 0x000000ffff3f7224 */ /* 0x000fe400078e0040 */
[----:B------:R-:W-:Y:S01]  /*3e220*/  IMAD.MOV.U32 R11, RZ, RZ, R12 ;  /* 0x000000ffff0b7224 */ /* 0x000fe200078e000c */
[----:B------:R-:W-:Y:S01]  /*3e230*/  MOV R12, R61 ;  /* 0x0000003d000c7202 */ /* 0x000fe20000000f00 */
[----:B------:R-:W-:-:S07]  /*3e240*/  IMAD.MOV.U32 R64, RZ, RZ, R9 ;  /* 0x000000ffff407224 */ /* 0x000fce00078e0009 */
.L_x_50336:
[----:B------:R-:W-:Y:S05]  /*3e250*/  BSYNC B1 ;  /* 0x0000000000017941 */ /* 0x000fea0003800000 */
.L_x_50334:
        /* <DEDUP_REMOVED lines=9> */
.L_x_50338:
[----:B------:R-:W-:Y:S02]  /*3e2f0*/  IMAD.MOV.U32 R62, RZ, RZ, R63 ;  /* 0x000000ffff3e7224 */ /* 0x000fe400078e003f */
[----:B------:R-:W-:Y:S01]  /*3e300*/  IMAD.MOV.U32 R10, RZ, RZ, R11 ;  /* 0x000000ffff0a7224 */ /* 0x000fe200078e000b */
[----:B------:R-:W-:Y:S01]  /*3e310*/  MOV R11, R60 ;  /* 0x0000003c000b7202 */ /* 0x000fe20000000f00 */
[----:B------:R-:W-:-:S07]  /*3e320*/  IMAD.MOV.U32 R63, RZ, RZ, R8 ;  /* 0x000000ffff3f7224 */ /* 0x000fce00078e0008 */
.L_x_50339:
[----:B------:R-:W-:Y:S05]  /*3e330*/  BSYNC B1 ;  /* 0x0000000000017941 */ /* 0x000fea0003800000 */
.L_x_50337:
        /* <DEDUP_REMOVED lines=9> */
.L_x_50341:
[----:B------:R-:W-:Y:S02]  /*3e3d0*/  IMAD.MOV.U32 R61, RZ, RZ, R62 ;  /* 0x000000ffff3d7224 */ /* 0x000fe400078e003e */
[----:B------:R-:W-:Y:S01]  /*3e3e0*/  IMAD.MOV.U32 R9, RZ, RZ, R10 ;  /* 0x000000ffff097224 */ /* 0x000fe200078e000a */
[----:B------:R-:W-:Y:S01]  /*3e3f0*/  MOV R10, R59 ;  /* 0x0000003b000a7202 */ /* 0x000fe20000000f00 */
[----:B------:R-:W-:-:S07]  /*3e400*/  IMAD.MOV.U32 R62, RZ, RZ, R7 ;  /* 0x000000ffff3e7224 */ /* 0x000fce00078e0007 */
.L_x_50342:
[----:B------:R-:W-:Y:S05]  /*3e410*/  BSYNC B1 ;  /* 0x0000000000017941 */ /* 0x000fea0003800000 */
.L_x_50340:
        /* <DEDUP_REMOVED lines=9> */
.L_x_50344:
[----:B------:R-:W-:Y:S02]  /*3e4b0*/  IMAD.MOV.U32 R60, RZ, RZ, R61 ;  /* 0x000000ffff3c7224 */ /* 0x000fe400078e003d */
[----:B------:R-:W-:Y:S01]  /*3e4c0*/  IMAD.MOV.U32 R8, RZ, RZ, R9 ;  /* 0x000000ffff087224 */ /* 0x000fe200078e0009 */
[----:B------:R-:W-:Y:S01]  /*3e4d0*/  MOV R9, R58 ;  /* 0x0000003a00097202 */ /* 0x000fe20000000f00 */
[----:B------:R-:W-:-:S07]  /*3e4e0*/  IMAD.MOV.U32 R61, RZ, RZ, R6 ;  /* 0x000000ffff3d7224 */ /* 0x000fce00078e0006 */
.L_x_50345:
[----:B------:R-:W-:Y:S05]  /*3e4f0*/  BSYNC B1 ;  /* 0x0000000000017941 */ /* 0x000fea0003800000 */
.L_x_50343:
        /* <DEDUP_REMOVED lines=9> */
.L_x_50347:
[----:B------:R-:W-:Y:S02]  /*3e590*/  IMAD.MOV.U32 R59, RZ, RZ, R60 ;  /* 0x000000ffff3b7224 */ /* 0x000fe400078e003c */
[----:B------:R-:W-:Y:S01]  /*3e5a0*/  IMAD.MOV.U32 R7, RZ, RZ, R8 ;  /* 0x000000ffff077224 */ /* 0x000fe200078e0008 */
[----:B------:R-:W-:Y:S01]  /*3e5b0*/  MOV R8, R57 ;  /* 0x0000003900087202 */ /* 0x000fe20000000f00 */
[----:B------:R-:W-:-:S07]  /*3e5c0*/  IMAD.MOV.U32 R60, RZ, RZ, R5 ;  /* 0x000000ffff3c7224 */ /* 0x000fce00078e0005 */
.L_x_50348:
[----:B------:R-:W-:Y:S05]  /*3e5d0*/  BSYNC B1 ;  /* 0x0000000000017941 */ /* 0x000fea0003800000 */
.L_x_50346:
        /* <DEDUP_REMOVED lines=9> */
.L_x_50350:
[----:B------:R-:W-:Y:S02]  /*3e670*/  IMAD.MOV.U32 R6, RZ, RZ, R59 ;  /* 0x000000ffff067224 */ /* 0x000fe400078e003b */
[----:B------:R-:W-:Y:S01]  /*3e680*/  IMAD.MOV.U32 R5, RZ, RZ, R7 ;  /* 0x000000ffff057224 */ /* 0x000fe200078e0007 */
[----:B------:R-:W-:Y:S01]  /*3e690*/  MOV R7, R56 ;  /* 0x0000003800077202 */ /* 0x000fe20000000f00 */
[----:B------:R-:W-:-:S07]  /*3e6a0*/  IMAD.MOV.U32 R59, RZ, RZ, R4 ;  /* 0x000000ffff3b7224 */ /* 0x000fce00078e0004 */
.L_x_50351:
[----:B------:R-:W-:Y:S05]  /*3e6b0*/  BSYNC B1 ;  /* 0x0000000000017941 */ /* 0x000fea0003800000 */
.L_x_50349:
        /* <DEDUP_REMOVED lines=16> */
.L_x_50353:
[----:B------:R-:W-:Y:S01]  /*3e7c0*/  IMAD.MOV.U32 R50, RZ, RZ, R19 ;  /* 0x000000ffff327224 */ /* 0x000fe200078e0013 */
[----:B------:R-:W-:Y:S01]  /*3e7d0*/  MOV R4, R71 ;  /* 0x0000004700047202 */ /* 0x000fe20000000f00 */
[----:B------:R-:W-:Y:S02]  /*3e7e0*/  IMAD.MOV.U32 R19, RZ, RZ, R3 ;  /* 0x000000ffff137224 */ /* 0x000fe400078e0003 */
[----:B------:R-:W-:-:S07]  /*3e7f0*/  IMAD.MOV.U32 R71, RZ, RZ, R2 ;  /* 0x000000ffff477224 */ /* 0x000fce00078e0002 */
.L_x_50354:
[----:B------:R-:W-:Y:S05]  /*3e800*/  BSYNC B1 ;  /* 0x0000000000017941 */ /* 0x000fea0003800000 */
.L_x_50352:
        /* <DEDUP_REMOVED lines=9> */
.L_x_50356:
[----:B------:R-:W-:Y:S01]  /*3e8a0*/  IMAD.MOV.U32 R39, RZ, RZ, R50 ;  /* 0x000000ffff277224 */ /* 0x000fe200078e0032 */
[----:B------:R-:W-:Y:S01]  /*3e8b0*/  MOV R3, R4 ;  /* 0x0000000400037202 */ /* 0x000fe20000000f00 */
[----:B------:R-:W-:Y:S02]  /*3e8c0*/  IMAD.MOV.U32 R50, RZ, RZ, R47 ;  /* 0x000000ffff327224 */ /* 0x000fe400078e002f */
[----:B------:R-:W-:-:S07]  /*3e8d0*/  IMAD.MOV.U32 R4, RZ, RZ, R45 ;  /* 0x000000ffff047224 */ /* 0x000fce00078e002d */
.L_x_50357:
[----:B------:R-:W-:Y:S05]  /*3e8e0*/  BSYNC B1 ;  /* 0x0000000000017941 */ /* 0x000fea0003800000 */
.L_x_50355:
        /* <DEDUP_REMOVED lines=9> */
.L_x_50359:
[----:B------:R-:W-:Y:S01]  /*3e980*/  IMAD.MOV.U32 R56, RZ, RZ, R39 ;  /* 0x000000ffff387224 */ /* 0x000fe200078e0027 */
[----:B------:R-:W-:Y:S01]  /*3e990*/  MOV R2, R3 ;  /* 0x0000000300027202 */ /* 0x000fe20000000f00 */
[----:B------:R-:W-:Y:S02]  /*3e9a0*/  IMAD.MOV.U32 R39, RZ, RZ, R70 ;  /* 0x000000ffff277224 */ /* 0x000fe400078e0046 */
[----:B------:R-:W-:-:S07]  /*3e9b0*/  IMAD.MOV.U32 R3, RZ, RZ, R18 ;  /* 0x000000ffff037224 */ /* 0x000fce00078e0012 */
.L_x_50360:
[----:B------:R-:W-:Y:S05]  /*3e9c0*/  BSYNC B1 ;  /* 0x0000000000017941 */ /* 0x000fea0003800000 */
.L_x_50358:
        /* <DEDUP_REMOVED lines=9> */
.L_x_50362:
[----:B------:R-:W-:Y:S01]  /*3ea60*/  IMAD.MOV.U32 R47, RZ, RZ, R56 ;  /* 0x000000ffff2f7224 */ /* 0x000fe200078e0038 */
[----:B------:R-:W-:Y:S01]  /*3ea70*/  MOV R45, R2 ;  /* 0x00000002002d7202 */ /* 0x000fe20000000f00 */
[----:B------:R-:W-:Y:S02]  /*3ea80*/  IMAD.MOV.U32 R56, RZ, RZ, R53 ;  /* 0x000000ffff387224 */ /* 0x000fe400078e0035 */
[----:B------:R-:W-:-:S07]  /*3ea90*/  IMAD.MOV.U32 R2, RZ, RZ, R17 ;  /* 0x000000ffff027224 */ /* 0x000fce00078e0011 */
.L_x_50363:
[----:B------:R-:W-:Y:S05]  /*3eaa0*/  BSYNC B1 ;  /* 0x0000000000017941 */ /* 0x000fea0003800000 */
.L_x_50361:
        /* <DEDUP_REMOVED lines=9> */
.L_x_50365:
[----:B------:R-:W-:Y:S01]  /*3eb40*/  IMAD.MOV.U32 R58, RZ, RZ, R47 ;  /* 0x000000ffff3a7224 */ /* 0x000fe200078e002f */
[----:B------:R-:W-:Y:S01]  /*3eb50*/  MOV R18, R45 ;  /* 0x0000002d00127202 */ /* 0x000fe20000000f00 */
[----:B------:R-:W-:Y:S02]  /*3eb60*/  IMAD.MOV.U32 R47, RZ, RZ, R68 ;  /* 0x000000ffff2f7224 */ /* 0x000fe400078e0044 */
[----:B------:R-:W-:-:S07]  /*3eb70*/  IMAD.MOV.U32 R45, RZ, RZ, R16 ;  /* 0x000000ffff2d7224 */ /* 0x000fce00078e0010 */
.L_x_50366:
[----:B------:R-:W-:Y:S05]  /*3eb80*/  BSYNC B1 ;  /* 0x0000000000017941 */ /* 0x000fea0003800000 */
.L_x_50364:
        /* <DEDUP_REMOVED lines=9> */
.L_x_50368:
[----:B------:R-:W-:Y:S01]  /*3ec20*/  IMAD.MOV.U32 R53, RZ, RZ, R58 ;  /* 0x000000ffff357224 */ /* 0x000fe200078e003a */
[----:B------:R-:W-:Y:S01]  /*3ec30*/  MOV R17, R18 ;  /* 0x0000001200117202 */ /* 0x000fe20000000f00 */
[----:B------:R-:W-:Y:S02]  /*3ec40*/  IMAD.MOV.U32 R58, RZ, RZ, R55 ;  /* 0x000000ffff3a7224 */ /* 0x000fe400078e0037 */
[----:B------:R-:W-:-:S07]  /*3ec50*/  IMAD.MOV.U32 R18, RZ, RZ, R15 ;  /* 0x000000ffff127224 */ /* 0x000fce00078e000f */
.L_x_50369:
[----:B------:R-:W-:Y:S05]  /*3ec60*/  BSYNC B1 ;  /* 0x0000000000017941 */ /* 0x000fea0003800000 */
.L_x_50367:
        /* <DEDUP_REMOVED lines=9> */
.L_x_50371:
[----:B------:R-:W-:Y:S01]  /*3ed00*/  IMAD.MOV.U32 R68, RZ, RZ, R53 ;  /* 0x000000ffff447224 */ /* 0x000fe200078e0035 */
[----:B------:R-:W-:Y:S01]  /*3ed10*/  MOV R16, R17 ;  /* 0x0000001100107202 */ /* 0x000fe20000000f00 */
[----:B------:R-:W-:Y:S02]  /*3ed20*/  IMAD.MOV.U32 R53, RZ, RZ, R66 ;  /* 0x000000ffff357224 */ /* 0x000fe400078e0042 */
[----:B------:R-:W-:-:S07]  /*3ed30*/  IMAD.MOV.U32 R17, RZ, RZ, R14 ;  /* 0x000000ffff117224 */ /* 0x000fce00078e000e */
.L_x_50372:
[----:B------:R-:W-:Y:S05]  /*3ed40*/  BSYNC B1 ;  /* 0x0000000000017941 */ /* 0x000fea0003800000 */
.L_x_50370:
        /* <DEDUP_REMOVED lines=9> */
.L_x_50374:
[----:B------:R-:W-:Y:S01]  /*3ede0*/  IMAD.MOV.U32 R55, RZ, RZ, R68 ;  /* 0x000000ffff377224 */ /* 0x000fe200078e0044 */
[----:B------:R-:W-:Y:S01]  /*3edf0*/  MOV R15, R16 ;  /* 0x00000010000f7202 */ /* 0x000fe20000000f00 */
[----:B------:R-:W-:Y:S02]  /*3ee00*/  IMAD.MOV.U32 R68, RZ, RZ, R65 ;  /* 0x000000ffff447224 */ /* 0x000fe400078e0041 */
[----:B------:R-:W-:-:S07]  /*3ee10*/  IMAD.MOV.U32 R16, RZ, RZ, R13 ;  /* 0x000000ffff107224 */ /* 0x000fce00078e000d */
.L_x_50375:
[----:B------:R-:W-:Y:S05]  /*3ee20*/  BSYNC B1 ;  /* 0x0000000000017941 */ /* 0x000fea0003800000 */
.L_x_50373:
        /* <DEDUP_REMOVED lines=9> */
.L_x_50377:
[----:B------:R-:W-:Y:S01]  /*3eec0*/  IMAD.MOV.U32 R66, RZ, RZ, R55 ;  /* 0x000000ffff427224 */ /* 0x000fe200078e0037 */
[----:B------:R-:W-:Y:S01]  /*3eed0*/  MOV R14, R15 ;  /* 0x0000000f000e7202 */ /* 0x000fe20000000f00 */
[----:B------:R-:W-:Y:S02]  /*3eee0*/  IMAD.MOV.U32 R55, RZ, RZ, R64 ;  /* 0x000000ffff377224 */ /* 0x000fe400078e0040 */
[----:B------:R-:W-:-:S07]  /*3eef0*/  IMAD.MOV.U32 R15, RZ, RZ, R12 ;  /* 0x000000ffff0f7224 */ /* 0x000fce00078e000c */
.L_x_50378:
[----:B------:R-:W-:Y:S05]  /*3ef00*/  BSYNC B1 ;  /* 0x0000000000017941 */ /* 0x000fea0003800000 */
.L_x_50376:
        /* <DEDUP_REMOVED lines=9> */
.L_x_50380:
[----:B------:R-:W-:Y:S01]  /*3efa0*/  IMAD.MOV.U32 R57, RZ, RZ, R66 ;  /* 0x000000ffff397224 */ /* 0x000fe200078e0042 */
[----:B------:R-:W-:Y:S01]  /*3efb0*/  MOV R13, R14 ;  /* 0x0000000e000d7202 */ /* 0x000fe20000000f00 */
[----:B------:R-:W-:Y:S02]  /*3efc0*/  IMAD.MOV.U32 R66, RZ, RZ, R63 ;  /* 0x000000ffff427224 */ /* 0x000fe400078e003f */
[----:B------:R-:W-:-:S07]  /*3efd0*/  IMAD.MOV.U32 R14, RZ, RZ, R11 ;  /* 0x000000ffff0e7224 */ /* 0x000fce00078e000b */
.L_x_50381:
[----:B------:R-:W-:Y:S05]  /*3efe0*/  BSYNC B1 ;  /* 0x0000000000017941 */ /* 0x000fea0003800000 */
.L_x_50379:
        /* <DEDUP_REMOVED lines=9> */
.L_x_50383:
[----:B------:R-:W-:Y:S01]  /*3f080*/  IMAD.MOV.U32 R64, RZ, RZ, R57 ;  /* 0x000000ffff407224 */ /* 0x000fe200078e0039 */
[----:B------:R-:W-:Y:S01]  /*3f090*/  MOV R12, R13 ;  /* 0x0000000d000c7202 */ /* 0x000fe20000000f00 */
[----:B------:R-:W-:Y:S02]  /*3f0a0*/  IMAD.MOV.U32 R57, RZ, RZ, R62 ;  /* 0x000000ffff397224 */ /* 0x000fe400078e003e */
[----:B------:R-:W-:-:S07]  /*3f0b0*/  IMAD.MOV.U32 R13, RZ, RZ, R10 ;  /* 0x000000ffff0d7224 */ /* 0x000fce00078e000a */
.L_x_50384:
[----:B------:R-:W-:Y:S05]  /*3f0c0*/  BSYNC B1 ;  /* 0x0000000000017941 */ /* 0x000fea0003800000 */
.L_x_50382:
        /* <DEDUP_REMOVED lines=9> */
.L_x_50386:
[----:B------:R-:W-:Y:S01]  /*3f160*/  IMAD.MOV.U32 R63, RZ, RZ, R64 ;  /* 0x000000ffff3f7224 */ /* 0x000fe200078e0040 */
[----:B------:R-:W-:Y:S01]  /*3f170*/  MOV R11, R12 ;  /* 0x0000000c000b7202 */ /* 0x000fe20000000f00 */
[----:B------:R-:W-:Y:S02]  /*3f180*/  IMAD.MOV.U32 R64, RZ, RZ, R61 ;  /* 0x000000ffff407224 */ /* 0x000fe400078e003d */
[----:B------:R-:W-:-:S07]  /*3f190*/  IMAD.MOV.U32 R12, RZ, RZ, R9 ;  /* 0x000000ffff0c7224 */ /* 0x000fce00078e0009 */
.L_x_50387:
[----:B------:R-:W-:Y:S05]  /*3f1a0*/  BSYNC B1 ;  /* 0x0000000000017941 */ /* 0x000fea0003800000 */
.L_x_50385:
        /* <DEDUP_REMOVED lines=9> */
.L_x_50389:
[----:B------:R-:W-:Y:S01]  /*3f240*/  IMAD.MOV.U32 R62, RZ, RZ, R63 ;  /* 0x000000ffff3e7224 */ /* 0x000fe200078e003f */
[----:B------:R-:W-:Y:S01]  /*3f250*/  MOV R10, R11 ;  /* 0x0000000b000a7202 */ /* 0x000fe20000000f00 */
[----:B------:R-:W-:Y:S02]  /*3f260*/  IMAD.MOV.U32 R63, RZ, RZ, R60 ;  /* 0x000000ffff3f7224 */ /* 0x000fe400078e003c */
[----:B------:R-:W-:-:S07]  /*3f270*/  IMAD.MOV.U32 R11, RZ, RZ, R8 ;  /* 0x000000ffff0b7224 */ /* 0x000fce00078e0008 */
.L_x_50390:
[----:B------:R-:W-:Y:S05]  /*3f280*/  BSYNC B1 ;  /* 0x0000000000017941 */ /* 0x000fea0003800000 */
.L_x_50388:
        /* <DEDUP_REMOVED lines=9> */
.L_x_50392:
[----:B------:R-:W-:Y:S01]  /*3f320*/  IMAD.MOV.U32 R9, RZ, RZ, R62 ;  /* 0x000000ffff097224 */ /* 0x000fe200078e003e */
[----:B------:R-:W-:Y:S01]  /*3f330*/  MOV R8, R10 ;  /* 0x0000000a00087202 */ /* 0x000fe20000000f00 */
[----:B------:R-:W-:Y:S02]  /*3f340*/  IMAD.MOV.U32 R62, RZ, RZ, R59 ;  /* 0x000000ffff3e7224 */ /* 0x000fe400078e003b */
[----:B------:R-:W-:-:S07]  /*3f350*/  IMAD.MOV.U32 R10, RZ, RZ, R7 ;  /* 0x000000ffff0a7224 */ /* 0x000fce00078e0007 */
.L_x_50393:
[----:B------:R-:W-:Y:S05]  /*3f360*/  BSYNC B1 ;  /* 0x0000000000017941 */ /* 0x000fea0003800000 */
.L_x_50391:
        /* <DEDUP_REMOVED lines=9> */
.L_x_50395:
[----:B------:R-:W-:Y:S01]  /*3f400*/  IMAD.MOV.U32 R59, RZ, RZ, R9 ;  /* 0x000000ffff3b7224 */ /* 0x000fe200078e0009 */
[----:B------:R-:W-:Y:S01]  /*3f410*/  MOV R7, R8 ;  /* 0x0000000800077202 */ /* 0x000fe20000000f00 */
[----:B------:R-:W-:Y:S02]  /*3f420*/  IMAD.MOV.U32 R9, RZ, RZ, R6 ;  /* 0x000000ffff097224 */ /* 0x000fe400078e0006 */
[----:B------:R-:W-:-:S07]  /*3f430*/  IMAD.MOV.U32 R8, RZ, RZ, R5 ;  /* 0x000000ffff087224 */ /* 0x000fce00078e0005 */
.L_x_50396:
[----:B------:R-:W-:Y:S05]  /*3f440*/  BSYNC B1 ;  /* 0x0000000000017941 */ /* 0x000fea0003800000 */
.L_x_50394:
        /* <DEDUP_REMOVED lines=16> */
.L_x_50398:
[----:B------:R-:W-:Y:S02]  /*3f550*/  IMAD.MOV.U32 R48, RZ, RZ, R19 ;  /* 0x000000ffff307224 */ /* 0x000fe400078e0013 */
[----:B------:R-:W-:Y:S02]  /*3f560*/  IMAD.MOV.U32 R6, RZ, RZ, R71 ;  /* 0x000000ffff067224 */ /* 0x000fe400078e0047 */
[----:B------:R-:W-:Y:S02]  /*3f570*/  IMAD.MOV.U32 R19, RZ, RZ, R50 ;  /* 0x000000ffff137224 */ /* 0x000fe400078e0032 */
[----:B------:R-:W-:-:S07]  /*3f580*/  IMAD.MOV.U32 R71, RZ, RZ, R4 ;  /* 0x000000ffff477224 */ /* 0x000fce00078e0004 */
.L_x_50399:
[----:B------:R-:W-:Y:S05]  /*3f590*/  BSYNC B1 ;  /* 0x0000000000017941 */ /* 0x000fea0003800000 */
.L_x_50397:
        /* <DEDUP_REMOVED lines=9> */
.L_x_50401:
[----:B------:R-:W-:Y:S02]  /*3f630*/  IMAD.MOV.U32 R37, RZ, RZ, R48 ;  /* 0x000000ffff257224 */ /* 0x000fe400078e0030 */
[----:B------:R-:W-:Y:S02]  /*3f640*/  IMAD.MOV.U32 R5, RZ, RZ, R6 ;  /* 0x000000ffff057224 */ /* 0x000fe400078e0006 */
[----:B------:R-:W-:Y:S02]  /*3f650*/  IMAD.MOV.U32 R48, RZ, RZ, R39 ;  /* 0x000000ffff307224 */ /* 0x000fe400078e0027 */
[----:B------:R-:W-:-:S07]  /*3f660*/  IMAD.MOV.U32 R6, RZ, RZ, R3 ;  /* 0x000000ffff067224 */ /* 0x000fce00078e0003 */
.L_x_50402:
[----:B------:R-:W-:Y:S05]  /*3f670*/  BSYNC B1 ;  /* 0x0000000000017941 */ /* 0x000fea0003800000 */
.L_x_50400:
        /* <DEDUP_REMOVED lines=9> */
.L_x_50404:
[----:B------:R-:W-:Y:S02]  /*3f710*/  IMAD.MOV.U32 R50, RZ, RZ, R37 ;  /* 0x000000ffff327224 */ /* 0x000fe400078e0025 */
[----:B------:R-:W-:Y:S02]  /*3f720*/  IMAD.MOV.U32 R4, RZ, RZ, R5 ;  /* 0x000000ffff047224 */ /* 0x000fe400078e0005 */
[----:B------:R-:W-:Y:S02]  /*3f730*/  IMAD.MOV.U32 R37, RZ, RZ, R56 ;  /* 0x000000ffff257224 */ /* 0x000fe400078e0038 */
[----:B------:R-:W-:-:S07]  /*3f740*/  IMAD.MOV.U32 R5, RZ, RZ, R2 ;  /* 0x000000ffff057224 */ /* 0x000fce00078e0002 */
.L_x_50405:
[----:B------:R-:W-:Y:S05]  /*3f750*/  BSYNC B1 ;  /* 0x0000000000017941 */ /* 0x000fea0003800000 */
.L_x_50403:
        /* <DEDUP_REMOVED lines=9> */
.L_x_50407:
[----:B------:R-:W-:Y:S02]  /*3f7f0*/  IMAD.MOV.U32 R39, RZ, RZ, R50 ;  /* 0x000000ffff277224 */ /* 0x000fe400078e0032 */
[----:B------:R-:W-:Y:S02]  /*3f800*/  IMAD.MOV.U32 R3, RZ, RZ, R4 ;  /* 0x000000ffff037224 */ /* 0x000fe400078e0004 */
[----:B------:R-:W-:Y:S02]  /*3f810*/  IMAD.MOV.U32 R50, RZ, RZ, R47 ;  /* 0x000000ffff327224 */ /* 0x000fe400078e002f */
[----:B------:R-:W-:-:S07]  /*3f820*/  IMAD.MOV.U32 R4, RZ, RZ, R45 ;  /* 0x000000ffff047224 */ /* 0x000fce00078e002d */
.L_x_50408:
[----:B------:R-:W-:Y:S05]  /*3f830*/  BSYNC B1 ;  /* 0x0000000000017941 */ /* 0x000fea0003800000 */
.L_x_50406:
        /* <DEDUP_REMOVED lines=9> */
.L_x_50410:
[----:B------:R-:W-:Y:S02]  /*3f8d0*/  IMAD.MOV.U32 R56, RZ, RZ, R39 ;  /* 0x000000ffff387224 */ /* 0x000fe400078e0027 */
[----:B------:R-:W-:Y:S02]  /*3f8e0*/  IMAD.MOV.U32 R2, RZ, RZ, R3 ;  /* 0x000000ffff027224 */ /* 0x000fe400078e0003 */
[----:B------:R-:W-:Y:S02]  /*3f8f0*/  IMAD.MOV.U32 R39, RZ, RZ, R58 ;  /* 0x000000ffff277224 */ /* 0x000fe400078e003a */
[----:B------:R-:W-:-:S07]  /*3f900*/  IMAD.MOV.U32 R3, RZ, RZ, R18 ;  /* 0x000000ffff037224 */ /* 0x000fce00078e0012 */
.L_x_50411:
[----:B------:R-:W-:Y:S05]  /*3f910*/  BSYNC B1 ;  /* 0x0000000000017941 */ /* 0x000fea0003800000 */
.L_x_50409:
        /* <DEDUP_REMOVED lines=9> */
.L_x_50413:
[----:B------:R-:W-:Y:S02]  /*3f9b0*/  IMAD.MOV.U32 R47, RZ, RZ, R56 ;  /* 0x000000ffff2f7224 */ /* 0x000fe400078e0038 */
[----:B------:R-:W-:Y:S02]  /*3f9c0*/  IMAD.MOV.U32 R45, RZ, RZ, R2 ;  /* 0x000000ffff2d7224 */ /* 0x000fe400078e0002 */
[----:B------:R-:W-:Y:S02]  /*3f9d0*/  IMAD.MOV.U32 R56, RZ, RZ, R53 ;  /* 0x000000ffff387224 */ /* 0x000fe400078e0035 */
[----:B------:R-:W-:-:S07]  /*3f9e0*/  IMAD.MOV.U32 R2, RZ, RZ, R17 ;  /* 0x000000ffff027224 */ /* 0x000fce00078e0011 */
.L_x_50414:
[----:B------:R-:W-:Y:S05]  /*3f9f0*/  BSYNC B1 ;  /* 0x0000000000017941 */ /* 0x000fea0003800000 */
.L_x_50412:
        /* <DEDUP_REMOVED lines=9> */
.L_x_50416:
[----:B------:R-:W-:Y:S02]  /*3fa90*/  IMAD.MOV.U32 R58, RZ, RZ, R47 ;  /* 0x000000ffff3a7224 */ /* 0x000fe400078e002f */
[----:B------:R-:W-:Y:S02]  /*3faa0*/  IMAD.MOV.U32 R18, RZ, RZ, R45 ;  /* 0x000000ffff127224 */ /* 0x000fe400078e002d */
[----:B------:R-:W-:Y:S02]  /*3fab0*/  IMAD.MOV.U32 R47, RZ, RZ, R68 ;  /* 0x000000ffff2f7224 */ /* 0x000fe400078e0044 */
[----:B------:R-:W-:-:S07]  /*3fac0*/  IMAD.MOV.U32 R45, RZ, RZ, R16 ;  /* 0x000000ffff2d7224 */ /* 0x000fce00078e0010 */
.L_x_50417:
[----:B------:R-:W-:Y:S05]  /*3fad0*/  BSYNC B1 ;  /* 0x0000000000017941 */ /* 0x000fea0003800000 */
.L_x_50415:
        /* <DEDUP_REMOVED lines=9> */
.L_x_50419:
[----:B------:R-:W-:Y:S02]  /*3fb70*/  IMAD.MOV.U32 R53, RZ, RZ, R58 ;  /* 0x000000ffff357224 */ /* 0x000fe400078e003a */
[----:B------:R-:W-:Y:S02]  /*3fb80*/  IMAD.MOV.U32 R17, RZ, RZ, R18 ;  /* 0x000000ffff117224 */ /* 0x000fe400078e0012 */
[----:B------:R-:W-:Y:S02]  /*3fb90*/  IMAD.MOV.U32 R58, RZ, RZ, R55 ;  /* 0x000000ffff3a7224 */ /* 0x000fe400078e0037 */
[----:B------:R-:W-:-:S07]  /*3fba0*/  IMAD.MOV.U32 R18, RZ, RZ, R15 ;  /* 0x000000ffff127224 */ /* 0x000fce00078e000f */
.L_x_50420:
[----:B------:R-:W-:Y:S05]  /*3fbb0*/  BSYNC B1 ;  /* 0x0000000000017941 */ /* 0x000fea0003800000 */
.L_x_50418:
        /* <DEDUP_REMOVED lines=9> */
.L_x_50422:
[----:B------:R-:W-:Y:S02]  /*3fc50*/  IMAD.MOV.U32 R60, RZ, RZ, R53 ;  /* 0x000000ffff3c7224 */ /* 0x000fe400078e0035 */
[----:B------:R-:W-:Y:S02]  /*3fc60*/  IMAD.MOV.U32 R16, RZ, RZ, R17 ;  /* 0x000000ffff107224 */ /* 0x000fe400078e0011 */
[----:B------:R-:W-:Y:S02]  /*3fc70*/  IMAD.MOV.U32 R53, RZ, RZ, R66 ;  /* 0x000000ffff357224 */ /* 0x000fe400078e0042 */
[----:B------:R-:W-:-:S07]  /*3fc80*/  IMAD.MOV.U32 R17, RZ, RZ, R14 ;  /* 0x000000ffff117224 */ /* 0x000fce00078e000e */
.L_x_50423:
[----:B------:R-:W-:Y:S05]  /*3fc90*/  BSYNC B1 ;  /* 0x0000000000017941 */ /* 0x000fea0003800000 */
.L_x_50421:
        /* <DEDUP_REMOVED lines=9> */
.L_x_50425:
[----:B------:R-:W-:Y:S02]  /*3fd30*/  IMAD.MOV.U32 R55, RZ, RZ, R60 ;  /* 0x000000ffff377224 */ /* 0x000fe400078e003c */
[----:B------:R-:W-:Y:S02]  /*3fd40*/  IMAD.MOV.U32 R15, RZ, RZ, R16 ;  /* 0x000000ffff0f7224 */ /* 0x000fe400078e0010 */
[----:B------:R-:W-:Y:S02]  /*3fd50*/  IMAD.MOV.U32 R60, RZ, RZ, R57 ;  /* 0x000000ffff3c7224 */ /* 0x000fe400078e0039 */
[----:B------:R-:W-:-:S07]  /*3fd60*/  IMAD.MOV.U32 R16, RZ, RZ, R13 ;  /* 0x000000ffff107224 */ /* 0x000fce00078e000d */
.L_x_50426:
[----:B------:R-:W-:Y:S05]  /*3fd70*/  BSYNC B1 ;  /* 0x0000000000017941 */ /* 0x000fea0003800000 */
.L_x_50424:
        /* <DEDUP_REMOVED lines=9> */
.L_x_50428:
[----:B------:R-:W-:Y:S02]  /*3fe10*/  IMAD.MOV.U32 R66, RZ, RZ, R55 ;  /* 0x000000ffff427224 */ /* 0x000fe400078e0037 */
[----:B------:R-:W-:Y:S02]  /*3fe20*/  IMAD.MOV.U32 R14, RZ, RZ, R15 ;  /* 0x000000ffff0e7224 */ /* 0x000fe400078e000f */
[----:B------:R-:W-:Y:S02]  /*3fe30*/  IMAD.MOV.U32 R55, RZ, RZ, R64 ;  /* 0x000000ffff377224 */ /* 0x000fe400078e0040 */
[----:B------:R-:W-:-:S07]  /*3fe40*/  IMAD.MOV.U32 R15, RZ, RZ, R12 ;  /* 0x000000ffff0f7224 */ /* 0x000fce00078e000c */
.L_x_50429:
[----:B------:R-:W-:Y:S05]  /*3fe50*/  BSYNC B1 ;  /* 0x0000000000017941 */ /* 0x000fea0003800000 */
.L_x_50427:
        /* <DEDUP_REMOVED lines=9> */
.L_x_50431:
[----:B------:R-:W-:Y:S02]  /*3fef0*/  IMAD.MOV.U32 R57, RZ, RZ, R66 ;  /* 0x000000ffff397224 */ /* 0x000fe400078e0042 */
[----:B------:R-:W-:Y:S02]  /*3ff00*/  IMAD.MOV.U32 R13, RZ, RZ, R14 ;  /* 0x000000ffff0d7224 */ /* 0x000fe400078e000e */
[----:B------:R-:W-:Y:S02]  /*3ff10*/  IMAD.MOV.U32 R66, RZ, RZ, R63 ;  /* 0x000000ffff427224 */ /* 0x000fe400078e003f */
[----:B------:R-:W-:-:S07]  /*3ff20*/  IMAD.MOV.U32 R14, RZ, RZ, R11 ;  /* 0x000000ffff0e7224 */ /* 0x000fce00078e000b */
.L_x_50432:
[----:B------:R-:W-:Y:S05]  /*3ff30*/  BSYNC B1 ;  /* 0x0000000000017941 */ /* 0x000fea0003800000 */
.L_x_50430:
        /* <DEDUP_REMOVED lines=9> */
.L_x_50434:
[----:B------:R-:W-:Y:S02]  /*3ffd0*/  IMAD.MOV.U32 R12, RZ, RZ, R57 ;  /* 0x000000ffff0c7224 */ /* 0x000fe400078e0039 */
[----:B------:R-:W-:Y:S02]  /*3ffe0*/  IMAD.MOV.U32 R11, RZ, RZ, R13 ;  /* 0x000000ffff0b7224 */ /* 0x000fe400078e000d */
[----:B------:R-:W-:Y:S02]  /*3fff0*/  IMAD.MOV.U32 R57, RZ, RZ, R62 ;  /* 0x000000ffff397224 */ /* 0x000fe400078e003e */
[----:B------:R-:W-:-:S07]  /*40000*/  IMAD.MOV.U32 R13, RZ, RZ, R10 ;  /* 0x000000ffff0d7224 */ /* 0x000fce00078e000a */
.L_x_50435:
[----:B------:R-:W-:Y:S05]  /*40010*/  BSYNC B1 ;  /* 0x0000000000017941 */ /* 0x000fea0003800000 */
.L_x_50433:
        /* <DEDUP_REMOVED lines=9> */
.L_x_50437:
[----:B------:R-:W-:Y:S02]  /*400b0*/  IMAD.MOV.U32 R62, RZ, RZ, R12 ;  /* 0x000000ffff3e7224 */ /* 0x000fe400078e000c */
[----:B------:R-:W-:Y:S02]  /*400c0*/  IMAD.MOV.U32 R10, RZ, RZ, R11 ;  /* 0x000000ffff0a7224 */ /* 0x000fe400078e000b */
[----:B------:R-:W-:Y:S02]  /*400d0*/  IMAD.MOV.U32 R12, RZ, RZ, R9 ;  /* 0x000000ffff0c7224 */ /* 0x000fe400078e0009 */
[----:B------:R-:W-:-:S07]  /*400e0*/  IMAD.MOV.U32 R11, RZ, RZ, R8 ;  /* 0x000000ffff0b7224 */ /* 0x000fce00078e0008 */
.L_x_50438:
[----:B------:R-:W-:Y:S05]  /*400f0*/  BSYNC B1 ;  /* 0x0000000000017941 */ /* 0x000fea0003800000 */
.L_x_50436:
        /* <DEDUP_REMOVED lines=9> */
.L_x_50440:
[----:B------:R-:W-:Y:S02]  /*40190*/  IMAD.MOV.U32 R9, RZ, RZ, R62 ;  /* 0x000000ffff097224 */ /* 0x000fe400078e003e */
[----:B------:R-:W-:Y:S02]  /*401a0*/  IMAD.MOV.U32 R8, RZ, RZ, R10 ;  /* 0x000000ffff087224 */ /* 0x000fe400078e000a */
[----:B------:R-:W-:Y:S02]  /*401b0*/  IMAD.MOV.U32 R62, RZ, RZ, R59 ;  /* 0x000000ffff3e7224 */ /* 0x000fe400078e003b */
[----:B------:R-:W-:-:S07]  /*401c0*/  IMAD.MOV.U32 R10, RZ, RZ, R7 ;  /* 0x000000ffff0a7224 */ /* 0x000fce00078e0007 */
.L_x_50441:
[----:B------:R-:W-:Y:S05]  /*401d0*/  BSYNC B1 ;  /* 0x0000000000017941 */ /* 0x000fea0003800000 */
.L_x_50439:
        /* <DEDUP_REMOVED lines=16> */
.L_x_50443:
[----:B------:R-:W-:Y:S02]  /*402e0*/  IMAD.MOV.U32 R64, RZ, RZ, R19 ;  /* 0x000000ffff407224 */ /* 0x000fe400078e0013 */
[----:B------:R-:W-:Y:S01]  /*402f0*/  IMAD.MOV.U32 R46, RZ, RZ, R71 ;  /* 0x000000ffff2e7224 */ /* 0x000fe200078e0047 */
[----:B------:R-:W-:Y:S01]  /*40300*/  MOV R71, R6 ;  /* 0x0000000600477202 */ /* 0x000fe20000000f00 */
[----:B------:R-:W-:-:S07]  /*40310*/  IMAD.MOV.U32 R19, RZ, RZ, R48 ;  /* 0x000000ffff137224 */ /* 0x000fce00078e0030 */
.L_x_50444:
[----:B------:R-:W-:Y:S05]  /*40320*/  BSYNC B1 ;  /* 0x0000000000017941 */ /* 0x000fea0003800000 */
.L_x_50442:
        /* <DEDUP_REMOVED lines=9> */
.L_x_50446:
[----:B------:R-:W-:Y:S02]  /*403c0*/  IMAD.MOV.U32 R35, RZ, RZ, R64 ;  /* 0x000000ffff237224 */ /* 0x000fe400078e0040 */
[----:B------:R-:W-:Y:S01]  /*403d0*/  IMAD.MOV.U32 R7, RZ, RZ, R46 ;  /* 0x000000ffff077224 */ /* 0x000fe200078e002e */
[----:B------:R-:W-:Y:S01]  /*403e0*/  MOV R46, R5 ;  /* 0x00000005002e7202 */ /* 0x000fe20000000f00 */
[----:B------:R-:W-:-:S07]  /*403f0*/  IMAD.MOV.U32 R64, RZ, RZ, R37 ;  /* 0x000000ffff407224 */ /* 0x000fce00078e0025 */
.L_x_50447:
[----:B------:R-:W-:Y:S05]  /*40400*/  BSYNC B1 ;  /* 0x0000000000017941 */ /* 0x000fea0003800000 */
.L_x_50445:
        /* <DEDUP_REMOVED lines=9> */
.L_x_50449:
[----:B------:R-:W-:Y:S02]  /*404a0*/  IMAD.MOV.U32 R48, RZ, RZ, R35 ;  /* 0x000000ffff307224 */ /* 0x000fe400078e0023 */
[----:B------:R-:W-:Y:S01]  /*404b0*/  IMAD.MOV.U32 R6, RZ, RZ, R7 ;  /* 0x000000ffff067224 */ /* 0x000fe200078e0007 */
[----:B------:R-:W-:Y:S01]  /*404c0*/  MOV R7, R4 ;  /* 0x0000000400077202 */ /* 0x000fe20000000f00 */
[----:B------:R-:W-:-:S07]  /*404d0*/  IMAD.MOV.U32 R35, RZ, RZ, R50 ;  /* 0x000000ffff237224 */ /* 0x000fce00078e0032 */
.L_x_50450:
[----:B------:R-:W-:Y:S05]  /*404e0*/  BSYNC B1 ;  /* 0x0000000000017941 */ /* 0x000fea0003800000 */
.L_x_50448:
        /* <DEDUP_REMOVED lines=9> */
.L_x_50452:
[----:B------:R-:W-:Y:S02]  /*40580*/  IMAD.MOV.U32 R37, RZ, RZ, R48 ;  /* 0x000000ffff257224 */ /* 0x000fe400078e0030 */
[----:B------:R-:W-:Y:S01]  /*40590*/  IMAD.MOV.U32 R5, RZ, RZ, R6 ;  /* 0x000000ffff057224 */ /* 0x000fe200078e0006 */
[----:B------:R-:W-:Y:S01]  /*405a0*/  MOV R6, R3 ;  /* 0x0000000300067202 */ /* 0x000fe20000000f00 */
[----:B------:R-:W-:-:S07]  /*405b0*/  IMAD.MOV.U32 R48, RZ, RZ, R39 ;  /* 0x000000ffff307224 */ /* 0x000fce00078e0027 */
.L_x_50453:
[----:B------:R-:W-:Y:S05]  /*405c0*/  BSYNC B1 ;  /* 0x0000000000017941 */ /* 0x000fea0003800000 */
.L_x_50451:
        /* <DEDUP_REMOVED lines=9> */
.L_x_50455:
[----:B------:R-:W-:Y:S02]  /*40660*/  IMAD.MOV.U32 R50, RZ, RZ, R37 ;  /* 0x000000ffff327224 */ /* 0x000fe400078e0025 */
[----:B------:R-:W-:Y:S01]  /*40670*/  IMAD.MOV.U32 R4, RZ, RZ, R5 ;  /* 0x000000ffff047224 */ /* 0x000fe200078e0005 */
[----:B------:R-:W-:Y:S01]  /*40680*/  MOV R5, R2 ;  /* 0x0000000200057202 */ /* 0x000fe20000000f00 */
[----:B------:R-:W-:-:S07]  /*40690*/  IMAD.MOV.U32 R37, RZ, RZ, R56 ;  /* 0x000000ffff257224 */ /* 0x000fce00078e0038 */
.L_x_50456:
[----:B------:R-:W-:Y:S05]  /*406a0*/  BSYNC B1 ;  /* 0x0000000000017941 */ /* 0x000fea0003800000 */
.L_x_50454:
        /* <DEDUP_REMOVED lines=9> */
.L_x_50458:
[----:B------:R-:W-:Y:S02]  /*40740*/  IMAD.MOV.U32 R39, RZ, RZ, R50 ;  /* 0x000000ffff277224 */ /* 0x000fe400078e0032 */
[----:B------:R-:W-:Y:S01]  /*40750*/  IMAD.MOV.U32 R3, RZ, RZ, R4 ;  /* 0x000000ffff037224 */ /* 0x000fe200078e0004 */
[----:B------:R-:W-:Y:S01]  /*40760*/  MOV R4, R45 ;  /* 0x0000002d00047202 */ /* 0x000fe20000000f00 */
[----:B------:R-:W-:-:S07]  /*40770*/  IMAD.MOV.U32 R50, RZ, RZ, R47 ;  /* 0x000000ffff327224 */ /* 0x000fce00078e002f */
.L_x_50459:
[----:B------:R-:W-:Y:S05]  /*40780*/  BSYNC B1 ;  /* 0x0000000000017941 */ /* 0x000fea0003800000 */
.L_x_50457:
        /* <DEDUP_REMOVED lines=9> */
.L_x_50461:
[----:B------:R-:W-:Y:S02]  /*40820*/  IMAD.MOV.U32 R56, RZ, RZ, R39 ;  /* 0x000000ffff387224 */ /* 0x000fe400078e0027 */
[----:B------:R-:W-:Y:S01]  /*40830*/  IMAD.MOV.U32 R2, RZ, RZ, R3 ;  /* 0x000000ffff027224 */ /* 0x000fe200078e0003 */
[----:B------:R-:W-:Y:S01]  /*40840*/  MOV R3, R18 ;  /* 0x0000001200037202 */ /* 0x000fe20000000f00 */
[----:B------:R-:W-:-:S07]  /*40850*/  IMAD.MOV.U32 R39, RZ, RZ, R58 ;  /* 0x000000ffff277224 */ /* 0x000fce00078e003a */
.L_x_50462:
[----:B------:R-:W-:Y:S05]  /*40860*/  BSYNC B1 ;  /* 0x0000000000017941 */ /* 0x000fea0003800000 */
.L_x_50460:
        /* <DEDUP_REMOVED lines=9> */
.L_x_50464:
[----:B------:R-:W-:Y:S02]  /*40900*/  IMAD.MOV.U32 R47, RZ, RZ, R56 ;  /* 0x000000ffff2f7224 */ /* 0x000fe400078e0038 */
[----:B------:R-:W-:Y:S01]  /*40910*/  IMAD.MOV.U32 R45, RZ, RZ, R2 ;  /* 0x000000ffff2d7224 */ /* 0x000fe200078e0002 */
[----:B------:R-:W-:Y:S01]  /*40920*/  MOV R2, R17 ;  /* 0x0000001100027202 */ /* 0x000fe20000000f00 */
[----:B------:R-:W-:-:S07]  /*40930*/  IMAD.MOV.U32 R56, RZ, RZ, R53 ;  /* 0x000000ffff387224 */ /* 0x000fce00078e0035 */
.L_x_50465:
[----:B------:R-:W-:Y:S05]  /*40940*/  BSYNC B1 ;  /* 0x0000000000017941 */ /* 0x000fea0003800000 */
.L_x_50463:
        /* <DEDUP_REMOVED lines=9> */
.L_x_50467:
[----:B------:R-:W-:Y:S02]  /*409e0*/  IMAD.MOV.U32 R58, RZ, RZ, R47 ;  /* 0x000000ffff3a7224 */ /* 0x000fe400078e002f */
[----:B------:R-:W-:Y:S01]  /*409f0*/  IMAD.MOV.U32 R18, RZ, RZ, R45 ;  /* 0x000000ffff127224 */ /* 0x000fe200078e002d */
[----:B------:R-:W-:Y:S01]  /*40a00*/  MOV R45, R16 ;  /* 0x00000010002d7202 */ /* 0x000fe20000000f00 */
[----:B------:R-:W-:-:S07]  /*40a10*/  IMAD.MOV.U32 R47, RZ, RZ, R60 ;  /* 0x000000ffff2f7224 */ /* 0x000fce00078e003c */
.L_x_50468:
[----:B------:R-:W-:Y:S05]  /*40a20*/  BSYNC B1 ;  /* 0x0000000000017941 */ /* 0x000fea0003800000 */
.L_x_50466:
        /* <DEDUP_REMOVED lines=9> */
.L_x_50470:
[----:B------:R-:W-:Y:S02]  /*40ac0*/  IMAD.MOV.U32 R53, RZ, RZ, R58 ;  /* 0x000000ffff357224 */ /* 0x000fe400078e003a */
[----:B------:R-:W-:Y:S01]  /*40ad0*/  IMAD.MOV.U32 R17, RZ, RZ, R18 ;  /* 0x000000ffff117224 */ /* 0x000fe200078e0012 */
[----:B------:R-:W-:Y:S01]  /*40ae0*/  MOV R18, R15 ;  /* 0x0000000f00127202 */ /* 0x000fe20000000f00 */
[----:B------:R-:W-:-:S07]  /*40af0*/  IMAD.MOV.U32 R58, RZ, RZ, R55 ;  /* 0x000000ffff3a7224 */ /* 0x000fce00078e0037 */
.L_x_50471:
[----:B------:R-:W-:Y:S05]  /*40b00*/  BSYNC B1 ;  /* 0x0000000000017941 */ /* 0x000fea0003800000 */
.L_x_50469:
        /* <DEDUP_REMOVED lines=9> */
.L_x_50473:
[----:B------:R-:W-:Y:S02]  /*40ba0*/  IMAD.MOV.U32 R60, RZ, RZ, R53 ;  /* 0x000000ffff3c7224 */ /* 0x000fe400078e0035 */
[----:B------:R-:W-:Y:S01]  /*40bb0*/  IMAD.MOV.U32 R16, RZ, RZ, R17 ;  /* 0x000000ffff107224 */ /* 0x000fe200078e0011 */
[----:B------:R-:W-:Y:S01]  /*40bc0*/  MOV R17, R14 ;  /* 0x0000000e00117202 */ /* 0x000fe20000000f00 */
[----:B------:R-:W-:-:S07]  /*40bd0*/  IMAD.MOV.U32 R53, RZ, RZ, R66 ;  /* 0x000000ffff357224 */ /* 0x000fce00078e0042 */
.L_x_50474:
[----:B------:R-:W-:Y:S05]  /*40be0*/  BSYNC B1 ;  /* 0x0000000000017941 */ /* 0x000fea0003800000 */
.L_x_50472:
        /* <DEDUP_REMOVED lines=9> */
.L_x_50476:
[----:B------:R-:W-:Y:S02]  /*40c80*/  IMAD.MOV.U32 R15, RZ, RZ, R60 ;  /* 0x000000ffff0f7224 */ /* 0x000fe400078e003c */
[----:B------:R-:W-:Y:S01]  /*40c90*/  IMAD.MOV.U32 R14, RZ, RZ, R16 ;  /* 0x000000ffff0e7224 */ /* 0x000fe200078e0010 */
[----:B------:R-:W-:Y:S01]  /*40ca0*/  MOV R16, R13 ;  /* 0x0000000d00107202 */ /* 0x000fe20000000f00 */
[----:B------:R-:W-:-:S07]  /*40cb0*/  IMAD.MOV.U32 R60, RZ, RZ, R57 ;  /* 0x000000ffff3c7224 */ /* 0x000fce00078e0039 */
.L_x_50477:
[----:B------:R-:W-:Y:S05]  /*40cc0*/  BSYNC B1 ;  /* 0x0000000000017941 */ /* 0x000fea0003800000 */
.L_x_50475:
        /* <DEDUP_REMOVED lines=9> */
.L_x_50479:
[----:B------:R-:W-:Y:S02]  /*40d60*/  IMAD.MOV.U32 R55, RZ, RZ, R15 ;  /* 0x000000ffff377224 */ /* 0x000fe400078e000f */
[----:B------:R-:W-:Y:S01]  /*40d70*/  IMAD.MOV.U32 R13, RZ, RZ, R14 ;  /* 0x000000ffff0d7224 */ /* 0x000fe200078e000e */
[----:B------:R-:W-:Y:S01]  /*40d80*/  MOV R14, R11 ;  /* 0x0000000b000e7202 */ /* 0x000fe20000000f00 */
[----:B------:R-:W-:-:S07]  /*40d90*/  IMAD.MOV.U32 R15, RZ, RZ, R12 ;  /* 0x000000ffff0f7224 */ /* 0x000fce00078e000c */
.L_x_50480:
[----:B------:R-:W-:Y:S05]  /*40da0*/  BSYNC B1 ;  /* 0x0000000000017941 */ /* 0x000fea0003800000 */
.L_x_50478:
        /* <DEDUP_REMOVED lines=9> */
.L_x_50482:
[----:B------:R-:W-:Y:S02]  /*40e40*/  IMAD.MOV.U32 R12, RZ, RZ, R55 ;  /* 0x000000ffff0c7224 */ /* 0x000fe400078e0037 */
[----:B------:R-:W-:Y:S01]  /*40e50*/  IMAD.MOV.U32 R11, RZ, RZ, R13 ;  /* 0x000000ffff0b7224 */ /* 0x000fe200078e000d */
[----:B------:R-:W-:Y:S01]  /*40e60*/  MOV R13, R10 ;  /* 0x0000000a000d7202 */ /* 0x000fe20000000f00 */
[----:B------:R-:W-:-:S07]  /*40e70*/  IMAD.MOV.U32 R55, RZ, RZ, R62 ;  /* 0x000000ffff377224 */ /* 0x000fce00078e003e */
.L_x_50483:
[----:B------:R-:W-:Y:S05]  /*40e80*/  BSYNC B1 ;  /* 0x0000000000017941 */ /* 0x000fea0003800000 */
.L_x_50481:
        /* <DEDUP_REMOVED lines=9> */
.L_x_50485:
[----:B------:R-:W-:Y:S02]  /*40f20*/  IMAD.MOV.U32 R57, RZ, RZ, R12 ;  /* 0x000000ffff397224 */ /* 0x000fe400078e000c */
[----:B------:R-:W-:Y:S01]  /*40f30*/  IMAD.MOV.U32 R10, RZ, RZ, R11 ;  /* 0x000000ffff0a7224 */ /* 0x000fe200078e000b */
[----:B------:R-:W-:Y:S01]  /*40f40*/  MOV R11, R8 ;  /* 0x00000008000b7202 */ /* 0x000fe20000000f00 */
[----:B------:R-:W-:-:S07]  /*40f50*/  IMAD.MOV.U32 R12, RZ, RZ, R9 ;  /* 0x000000ffff0c7224 */ /* 0x000fce00078e0009 */
.L_x_50486:
[----:B------:R-:W-:Y:S05]  /*40f60*/  BSYNC B1 ;  /* 0x0000000000017941 */ /* 0x000fea0003800000 */
.L_x_50484:
        /* <DEDUP_REMOVED lines=16> */
.L_x_50488:
[----:B------:R-:W-:Y:S01]  /*41070*/  IMAD.MOV.U32 R44, RZ, RZ, R19 ;  /* 0x000000ffff2c7224 */ /* 0x000fe200078e0013 */
[----:B------:R-:W-:Y:S01]  /*41080*/  MOV R8, R71 ;  /* 0x0000004700087202 */ /* 0x000fe20000000f00 */
[----:B------:R-:W-:Y:S02]  /*41090*/  IMAD.MOV.U32 R19, RZ, RZ, R64 ;  /* 0x000000ffff137224 */ /* 0x000fe400078e0040 */
[----:B------:R-:W-:-:S07]  /*410a0*/  IMAD.MOV.U32 R71, RZ, RZ, R46 ;  /* 0x000000ffff477224 */ /* 0x000fce00078e002e */
.L_x_50489:
[----:B------:R-:W-:Y:S05]  /*410b0*/  BSYNC B1 ;  /* 0x0000000000017941 */ /* 0x000fea0003800000 */
.L_x_50487:
        /* <DEDUP_REMOVED lines=9> */
.L_x_50491:
[----:B------:R-:W-:Y:S01]  /*41150*/  IMAD.MOV.U32 R33, RZ, RZ, R44 ;  /* 0x000000ffff217224 */ /* 0x000fe200078e002c */
[----:B------:R-:W-:Y:S01]  /*41160*/  MOV R9, R8 ;  /* 0x0000000800097202 */ /* 0x000fe20000000f00 */
[----:B------:R-:W-:Y:S02]  /*41170*/  IMAD.MOV.U32 R44, RZ, RZ, R35 ;  /* 0x000000ffff2c7224 */ /* 0x000fe400078e0023 */
[----:B------:R-:W-:-:S07]  /*41180*/  IMAD.MOV.U32 R8, RZ, RZ, R7 ;  /* 0x000000ffff087224 */ /* 0x000fce00078e0007 */
.L_x_50492:
[----:B------:R-:W-:Y:S05]  /*41190*/  BSYNC B1 ;  /* 0x0000000000017941 */ /* 0x000fea0003800000 */
.L_x_50490:
        /* <DEDUP_REMOVED lines=9> */
.L_x_50494:
[----:B------:R-:W-:Y:S01]  /*41230*/  IMAD.MOV.U32 R62, RZ, RZ, R33 ;  /* 0x000000ffff3e7224 */ /* 0x000fe200078e0021 */
[----:B------:R-:W-:Y:S01]  /*41240*/  MOV R46, R9 ;  /* 0x00000009002e7202 */ /* 0x000fe20000000f00 */
[----:B------:R-:W-:Y:S02]  /*41250*/  IMAD.MOV.U32 R33, RZ, RZ, R48 ;  /* 0x000000ffff217224 */ /* 0x000fe400078e0030 */
[----:B------:R-:W-:-:S07]  /*41260*/  IMAD.MOV.U32 R9, RZ, RZ, R6 ;  /* 0x000000ffff097224 */ /* 0x000fce00078e0006 */
.L_x_50495:
[----:B------:R-:W-:Y:S05]  /*41270*/  BSYNC B1 ;  /* 0x0000000000017941 */ /* 0x000fea0003800000 */
.L_x_50493:
        /* <DEDUP_REMOVED lines=9> */
.L_x_50497:
[----:B------:R-:W-:Y:S01]  /*41310*/  IMAD.MOV.U32 R35, RZ, RZ, R62 ;  /* 0x000000ffff237224 */ /* 0x000fe200078e003e */
[----:B------:R-:W-:Y:S01]  /*41320*/  MOV R7, R46 ;  /* 0x0000002e00077202 */ /* 0x000fe20000000f00 */
[----:B------:R-:W-:Y:S02]  /*41330*/  IMAD.MOV.U32 R62, RZ, RZ, R37 ;  /* 0x000000ffff3e7224 */ /* 0x000fe400078e0025 */
[----:B------:R-:W-:-:S07]  /*41340*/  IMAD.MOV.U32 R46, RZ, RZ, R5 ;  /* 0x000000ffff2e7224 */ /* 0x000fce00078e0005 */
.L_x_50498:
[----:B------:R-:W-:Y:S05]  /*41350*/  BSYNC B1 ;  /* 0x0000000000017941 */ /* 0x000fea0003800000 */
.L_x_50496:
        /* <DEDUP_REMOVED lines=9> */
.L_x_50500:
[----:B------:R-:W-:Y:S01]  /*413f0*/  IMAD.MOV.U32 R48, RZ, RZ, R35 ;  /* 0x000000ffff307224 */ /* 0x000fe200078e0023 */
[----:B------:R-:W-:Y:S01]  /*41400*/  MOV R6, R7 ;  /* 0x0000000700067202 */ /* 0x000fe20000000f00 */
[----:B------:R-:W-:Y:S02]  /*41410*/  IMAD.MOV.U32 R35, RZ, RZ, R50 ;  /* 0x000000ffff237224 */ /* 0x000fe400078e0032 */
[----:B------:R-:W-:-:S07]  /*41420*/  IMAD.MOV.U32 R7, RZ, RZ, R4 ;  /* 0x000000ffff077224 */ /* 0x000fce00078e0004 */
.L_x_50501:
[----:B------:R-:W-:Y:S05]  /*41430*/  BSYNC B1 ;  /* 0x0000000000017941 */ /* 0x000fea0003800000 */
.L_x_50499:
        /* <DEDUP_REMOVED lines=9> */
.L_x_50503:
[----:B------:R-:W-:Y:S01]  /*414d0*/  IMAD.MOV.U32 R37, RZ, RZ, R48 ;  /* 0x000000ffff257224 */ /* 0x000fe200078e0030 */
[----:B------:R-:W-:Y:S01]  /*414e0*/  MOV R5, R6 ;  /* 0x0000000600057202 */ /* 0x000fe20000000f00 */
[----:B------:R-:W-:Y:S02]  /*414f0*/  IMAD.MOV.U32 R48, RZ, RZ, R39 ;  /* 0x000000ffff307224 */ /* 0x000fe400078e0027 */
[----:B------:R-:W-:-:S07]  /*41500*/  IMAD.MOV.U32 R6, RZ, RZ, R3 ;  /* 0x000000ffff067224 */ /* 0x000fce00078e0003 */
.L_x_50504:
[----:B------:R-:W-:Y:S05]  /*41510*/  BSYNC B1 ;  /* 0x0000000000017941 */ /* 0x000fea0003800000 */
.L_x_50502:
        /* <DEDUP_REMOVED lines=9> */
.L_x_50506:
[----:B------:R-:W-:Y:S01]  /*415b0*/  IMAD.MOV.U32 R50, RZ, RZ, R37 ;  /* 0x000000ffff327224 */ /* 0x000fe200078e0025 */
[----:B------:R-:W-:Y:S01]  /*415c0*/  MOV R4, R5 ;  /* 0x0000000500047202 */ /* 0x000fe20000000f00 */
[----:B------:R-:W-:Y:S02]  /*415d0*/  IMAD.MOV.U32 R37, RZ, RZ, R56 ;  /* 0x000000ffff257224 */ /* 0x000fe400078e0038 */
[----:B------:R-:W-:-:S07]  /*415e0*/  IMAD.MOV.U32 R5, RZ, RZ, R2 ;  /* 0x000000ffff057224 */ /* 0x000fce00078e0002 */
.L_x_50507:
[----:B------:R-:W-:Y:S05]  /*415f0*/  BSYNC B1 ;  /* 0x0000000000017941 */ /* 0x000fea0003800000 */
.L_x_50505:
        /* <DEDUP_REMOVED lines=9> */
.L_x_50509:
[----:B------:R-:W-:Y:S01]  /*41690*/  IMAD.MOV.U32 R39, RZ, RZ, R50 ;  /* 0x000000ffff277224 */ /* 0x000fe200078e0032 */
[----:B------:R-:W-:Y:S01]  /*416a0*/  MOV R3, R4 ;  /* 0x0000000400037202 */ /* 0x000fe20000000f00 */
[----:B------:R-:W-:Y:S02]  /*416b0*/  IMAD.MOV.U32 R50, RZ, RZ, R47 ;  /* 0x000000ffff327224 */ /* 0x000fe400078e002f */
[----:B------:R-:W-:-:S07]  /*416c0*/  IMAD.MOV.U32 R4, RZ, RZ, R45 ;  /* 0x000000ffff047224 */ /* 0x000fce00078e002d */
.L_x_50510:
[----:B------:R-:W-:Y:S05]  /*416d0*/  BSYNC B1 ;  /* 0x0000000000017941 */ /* 0x000fea0003800000 */
.L_x_50508:
        /* <DEDUP_REMOVED lines=9> */
.L_x_50512:
[----:B------:R-:W-:Y:S01]  /*41770*/  IMAD.MOV.U32 R56, RZ, RZ, R39 ;  /* 0x000000ffff387224 */ /* 0x000fe200078e0027 */
[----:B------:R-:W-:Y:S01]  /*41780*/  MOV R2, R3 ;  /* 0x0000000300027202 */ /* 0x000fe20000000f00 */
[----:B------:R-:W-:Y:S02]  /*41790*/  IMAD.MOV.U32 R39, RZ, RZ, R58 ;  /* 0x000000ffff277224 */ /* 0x000fe400078e003a */
[----:B------:R-:W-:-:S07]  /*417a0*/  IMAD.MOV.U32 R3, RZ, RZ, R18 ;  /* 0x000000ffff037224 */ /* 0x000fce00078e0012 */
.L_x_50513:
[----:B------:R-:W-:Y:S05]  /*417b0*/  BSYNC B1 ;  /* 0x0000000000017941 */ /* 0x000fea0003800000 */
.L_x_50511:
        /* <DEDUP_REMOVED lines=9> */
.L_x_50515:
[----:B------:R-:W-:Y:S01]  /*41850*/  IMAD.MOV.U32 R47, RZ, RZ, R56 ;  /* 0x000000ffff2f7224 */ /* 0x000fe200078e0038 */
[----:B------:R-:W-:Y:S01]  /*41860*/  MOV R45, R2 ;  /* 0x00000002002d7202 */ /* 0x000fe20000000f00 */
[----:B------:R-:W-:Y:S02]  /*41870*/  IMAD.MOV.U32 R56, RZ, RZ, R53 ;  /* 0x000000ffff387224 */ /* 0x000fe400078e0035 */
[----:B------:R-:W-:-:S07]  /*41880*/  IMAD.MOV.U32 R2, RZ, RZ, R17 ;  /* 0x000000ffff027224 */ /* 0x000fce00078e0011 */
.L_x_50516:
[----:B------:R-:W-:Y:S05]  /*41890*/  BSYNC B1 ;  /* 0x0000000000017941 */ /* 0x000fea0003800000 */
.L_x_50514:
        /* <DEDUP_REMOVED lines=9> */
.L_x_50518:
[----:B------:R-:W-:Y:S01]  /*41930*/  IMAD.MOV.U32 R18, RZ, RZ, R47 ;  /* 0x000000ffff127224 */ /* 0x000fe200078e002f */
[----:B------:R-:W-:Y:S01]  /*41940*/  MOV R17, R45 ;  /* 0x0000002d00117202 */ /* 0x000fe20000000f00 */
[----:B------:R-:W-:Y:S02]  /*41950*/  IMAD.MOV.U32 R47, RZ, RZ, R60 ;  /* 0x000000ffff2f7224 */ /* 0x000fe400078e003c */
[----:B------:R-:W-:-:S07]  /*41960*/  IMAD.MOV.U32 R45, RZ, RZ, R16 ;  /* 0x000000ffff2d7224 */ /* 0x000fce00078e0010 */
.L_x_50519:
[----:B------:R-:W-:Y:S05]  /*41970*/  BSYNC B1 ;  /* 0x0000000000017941 */ /* 0x000fea0003800000 */
.L_x_50517:
        /* <DEDUP_REMOVED lines=9> */
.L_x_50521:
[----:B------:R-:W-:Y:S01]  /*41a10*/  IMAD.MOV.U32 R58, RZ, RZ, R18 ;  /* 0x000000ffff3a7224 */ /* 0x000fe200078e0012 */
[----:B------:R-:W-:Y:S01]  /*41a20*/  MOV R16, R17 ;  /* 0x0000001100107202 */ /* 0x000fe20000000f00 */
[----:B------:R-:W-:Y:S02]  /*41a30*/  IMAD.MOV.U32 R18, RZ, RZ, R15 ;  /* 0x000000ffff127224 */ /* 0x000fe400078e000f */
[----:B------:R-:W-:-:S07]  /*41a40*/  IMAD.MOV.U32 R17, RZ, RZ, R14 ;  /* 0x000000ffff117224 */ /* 0x000fce00078e000e */
.L_x_50522:
[----:B------:R-:W-:Y:S05]  /*41a50*/  BSYNC B1 ;  /* 0x0000000000017941 */ /* 0x000fea0003800000 */
.L_x_50520:
        /* <DEDUP_REMOVED lines=9> */
.L_x_50524:
[----:B------:R-:W-:Y:S01]  /*41af0*/  IMAD.MOV.U32 R15, RZ, RZ, R58 ;  /* 0x000000ffff0f7224 */ /* 0x000fe200078e003a */
[----:B------:R-:W-:Y:S01]  /*41b00*/  MOV R14, R16 ;  /* 0x00000010000e7202 */ /* 0x000fe20000000f00 */
[----:B------:R-:W-:Y:S02]  /*41b10*/  IMAD.MOV.U32 R58, RZ, RZ, R55 ;  /* 0x000000ffff3a7224 */ /* 0x000fe400078e0037 */
[----:B------:R-:W-:-:S07]  /*41b20*/  IMAD.MOV.U32 R16, RZ, RZ, R13 ;  /* 0x000000ffff107224 */ /* 0x000fce00078e000d */
.L_x_50525:
[----:B------:R-:W-:Y:S05]  /*41b30*/  BSYNC B1 ;  /* 0x0000000000017941 */ /* 0x000fea0003800000 */
.L_x_50523:
        /* <DEDUP_REMOVED lines=9> */
.L_x_50527:
[----:B------:R-:W-:Y:S01]  /*41bd0*/  IMAD.MOV.U32 R60, RZ, RZ, R15 ;  /* 0x000000ffff3c7224 */ /* 0x000fe200078e000f */
[----:B------:R-:W-:Y:S01]  /*41be0*/  MOV R13, R14 ;  /* 0x0000000e000d7202 */ /* 0x000fe20000000f00 */
[----:B------:R-:W-:Y:S02]  /*41bf0*/  IMAD.MOV.U32 R15, RZ, RZ, R12 ;  /* 0x000000ffff0f7224 */ /* 0x000fe400078e000c */
[----:B------:R-:W-:-:S07]  /*41c00*/  IMAD.MOV.U32 R14, RZ, RZ, R11 ;  /* 0x000000ffff0e7224 */ /* 0x000fce00078e000b */
.L_x_50528:
[----:B------:R-:W-:Y:S05]  /*41c10*/  BSYNC B1 ;  /* 0x0000000000017941 */ /* 0x000fea0003800000 */
.L_x_50526:
        /* <DEDUP_REMOVED lines=9> */
.L_x_50530:
[----:B------:R-:W-:Y:S01]  /*41cb0*/  IMAD.MOV.U32 R12, RZ, RZ, R60 ;  /* 0x000000ffff0c7224 */ /* 0x000fe200078e003c */
[----:B------:R-:W-:Y:S01]  /*41cc0*/  MOV R11, R13 ;  /* 0x0000000d000b7202 */ /* 0x000fe20000000f00 */
[----:B------:R-:W-:Y:S02]  /*41cd0*/  IMAD.MOV.U32 R60, RZ, RZ, R57 ;  /* 0x000000ffff3c7224 */ /* 0x000fe400078e0039 */
[----:B------:R-:W-:-:S07]  /*41ce0*/  IMAD.MOV.U32 R13, RZ, RZ, R10 ;  /* 0x000000ffff0d7224 */ /* 0x000fce00078e000a */
.L_x_50531:
[----:B------:R-:W-:Y:S05]  /*41cf0*/  BSYNC B1 ;  /* 0x0000000000017941 */ /* 0x000fea0003800000 */
.L_x_50529:
        /* <DEDUP_REMOVED lines=16> */
.L_x_50533:
[----:B------:R-:W-:Y:S02]  /*41e00*/  IMAD.MOV.U32 R42, RZ, RZ, R19 ;  /* 0x000000ffff2a7224 */ /* 0x000fe400078e0013 */
[----:B------:R-:W-:Y:S02]  /*41e10*/  IMAD.MOV.U32 R10, RZ, RZ, R71 ;  /* 0x000000ffff0a7224 */ /* 0x000fe400078e0047 */
[----:B------:R-:W-:Y:S02]  /*41e20*/  IMAD.MOV.U32 R19, RZ, RZ, R44 ;  /* 0x000000ffff137224 */ /* 0x000fe400078e002c */
[----:B------:R-:W-:-:S07]  /*41e30*/  IMAD.MOV.U32 R71, RZ, RZ, R8 ;  /* 0x000000ffff477224 */ /* 0x000fce00078e0008 */
.L_x_50534:
[----:B------:R-:W-:Y:S05]  /*41e40*/  BSYNC B1 ;  /* 0x0000000000017941 */ /* 0x000fea0003800000 */
.L_x_50532:
        /* <DEDUP_REMOVED lines=9> */
.L_x_50536:
[----:B------:R-:W-:Y:S02]  /*41ee0*/  IMAD.MOV.U32 R53, RZ, RZ, R42 ;  /* 0x000000ffff357224 */ /* 0x000fe400078e002a */
[----:B------:R-:W-:Y:S02]  /*41ef0*/  IMAD.MOV.U32 R31, RZ, RZ, R10 ;  /* 0x000000ffff1f7224 */ /* 0x000fe400078e000a */
[----:B------:R-:W-:Y:S02]  /*41f00*/  IMAD.MOV.U32 R42, RZ, RZ, R33 ;  /* 0x000000ffff2a7224 */ /* 0x000fe400078e0021 */
[----:B------:R-:W-:-:S07]  /*41f10*/  IMAD.MOV.U32 R10, RZ, RZ, R9 ;  /* 0x000000ffff0a7224 */ /* 0x000fce00078e0009 */
.L_x_50537:
[----:B------:R-:W-:Y:S05]  /*41f20*/  BSYNC B1 ;  /* 0x0000000000017941 */ /* 0x000fea0003800000 */
.L_x_50535:
        /* <DEDUP_REMOVED lines=9> */
.L_x_50539:
[----:B------:R-:W-:Y:S02]  /*41fc0*/  IMAD.MOV.U32 R44, RZ, RZ, R53 ;  /* 0x000000ffff2c7224 */ /* 0x000fe400078e0035 */
[----:B------:R-:W-:Y:S02]  /*41fd0*/  IMAD.MOV.U32 R8, RZ, RZ, R31 ;  /* 0x000000ffff087224 */ /* 0x000fe400078e001f */
[----:B------:R-:W-:Y:S02]  /*41fe0*/  IMAD.MOV.U32 R53, RZ, RZ, R62 ;  /* 0x000000ffff357224 */ /* 0x000fe400078e003e */
[----:B------:R-:W-:-:S07]  /*41ff0*/  IMAD.MOV.U32 R31, RZ, RZ, R46 ;  /* 0x000000ffff1f7224 */ /* 0x000fce00078e002e */
.L_x_50540:
[----:B------:R-:W-:Y:S05]  /*42000*/  BSYNC B1 ;  /* 0x0000000000017941 */ /* 0x000fea0003800000 */
.L_x_50538:
        /* <DEDUP_REMOVED lines=9> */
.L_x_50542:
[----:B------:R-:W-:Y:S02]  /*420a0*/  IMAD.MOV.U32 R33, RZ, RZ, R44 ;  /* 0x000000ffff217224 */ /* 0x000fe400078e002c */
[----:B------:R-:W-:Y:S02]  /*420b0*/  IMAD.MOV.U32 R9, RZ, RZ, R8 ;  /* 0x000000ffff097224 */ /* 0x000fe400078e0008 */
[----:B------:R-:W-:Y:S02]  /*420c0*/  IMAD.MOV.U32 R44, RZ, RZ, R35 ;  /* 0x000000ffff2c7224 */ /* 0x000fe400078e0023 */
[----:B------:R-:W-:-:S07]  /*420d0*/  IMAD.MOV.U32 R8, RZ, RZ, R7 ;  /* 0x000000ffff087224 */ /* 0x000fce00078e0007 */
.L_x_50543:
[----:B------:R-:W-:Y:S05]  /*420e0*/  BSYNC B1 ;  /* 0x0000000000017941 */ /* 0x000fea0003800000 */
.L_x_50541:
        /* <DEDUP_REMOVED lines=9> */
.L_x_50545:
[----:B------:R-:W-:Y:S02]  /*42180*/  IMAD.MOV.U32 R62, RZ, RZ, R33 ;  /* 0x000000ffff3e7224 */ /* 0x000fe400078e0021 */
[----:B------:R-:W-:Y:S02]  /*42190*/  IMAD.MOV.U32 R46, RZ, RZ, R9 ;  /* 0x000000ffff2e7224 */ /* 0x000fe400078e0009 */
[----:B------:R-:W-:Y:S02]  /*421a0*/  IMAD.MOV.U32 R33, RZ, RZ, R48 ;  /* 0x000000ffff217224 */ /* 0x000fe400078e0030 */
[----:B------:R-:W-:-:S07]  /*421b0*/  IMAD.MOV.U32 R9, RZ, RZ, R6 ;  /* 0x000000ffff097224 */ /* 0x000fce00078e0006 */
.L_x_50546:
[----:B------:R-:W-:Y:S05]  /*421c0*/  BSYNC B1 ;  /* 0x0000000000017941 */ /* 0x000fea0003800000 */
.L_x_50544:
        /* <DEDUP_REMOVED lines=9> */
.L_x_50548:
[----:B------:R-:W-:Y:S02]  /*42260*/  IMAD.MOV.U32 R35, RZ, RZ, R62 ;  /* 0x000000ffff237224 */ /* 0x000fe400078e003e */
[----:B------:R-:W-:Y:S02]  /*42270*/  IMAD.MOV.U32 R7, RZ, RZ, R46 ;  /* 0x000000ffff077224 */ /* 0x000fe400078e002e */
[----:B------:R-:W-:Y:S02]  /*42280*/  IMAD.MOV.U32 R62, RZ, RZ, R37 ;  /* 0x000000ffff3e7224 */ /* 0x000fe400078e0025 */
[----:B------:R-:W-:-:S07]  /*42290*/  IMAD.MOV.U32 R46, RZ, RZ, R5 ;  /* 0x000000ffff2e7224 */ /* 0x000fce00078e0005 */
.L_x_50549:
[----:B------:R-:W-:Y:S05]  /*422a0*/  BSYNC B1 ;  /* 0x0000000000017941 */ /* 0x000fea0003800000 */
.L_x_50547:
        /* <DEDUP_REMOVED lines=9> */
.L_x_50551:
[----:B------:R-:W-:Y:S02]  /*42340*/  IMAD.MOV.U32 R48, RZ, RZ, R35 ;  /* 0x000000ffff307224 */ /* 0x000fe400078e0023 */
[----:B------:R-:W-:Y:S02]  /*42350*/  IMAD.MOV.U32 R6, RZ, RZ, R7 ;  /* 0x000000ffff067224 */ /* 0x000fe400078e0007 */
[----:B------:R-:W-:Y:S02]  /*42360*/  IMAD.MOV.U32 R35, RZ, RZ, R50 ;  /* 0x000000ffff237224 */ /* 0x000fe400078e0032 */
[----:B------:R-:W-:-:S07]  /*42370*/  IMAD.MOV.U32 R7, RZ, RZ, R4 ;  /* 0x000000ffff077224 */ /* 0x000fce00078e0004 */
.L_x_50552:
[----:B------:R-:W-:Y:S05]  /*42380*/  BSYNC B1 ;  /* 0x0000000000017941 */ /* 0x000fea0003800000 */
.L_x_50550:
        /* <DEDUP_REMOVED lines=9> */
.L_x_50554:
[----:B------:R-:W-:Y:S02]  /*42420*/  IMAD.MOV.U32 R37, RZ, RZ, R48 ;  /* 0x000000ffff257224 */ /* 0x000fe400078e0030 */
[----:B------:R-:W-:Y:S02]  /*42430*/  IMAD.MOV.U32 R5, RZ, RZ, R6 ;  /* 0x000000ffff057224 */ /* 0x000fe400078e0006 */
[----:B------:R-:W-:Y:S02]  /*42440*/  IMAD.MOV.U32 R48, RZ, RZ, R39 ;  /* 0x000000ffff307224 */ /* 0x000fe400078e0027 */
[----:B------:R-:W-:-:S07]  /*42450*/  IMAD.MOV.U32 R6, RZ, RZ, R3 ;  /* 0x000000ffff067224 */ /* 0x000fce00078e0003 */
.L_x_50555:
[----:B------:R-:W-:Y:S05]  /*42460*/  BSYNC B1 ;  /* 0x0000000000017941 */ /* 0x000fea0003800000 */
.L_x_50553:
        /* <DEDUP_REMOVED lines=9> */
.L_x_50557:
[----:B------:R-:W-:Y:S02]  /*42500*/  IMAD.MOV.U32 R50, RZ, RZ, R37 ;  /* 0x000000ffff327224 */ /* 0x000fe400078e0025 */
[----:B------:R-:W-:Y:S02]  /*42510*/  IMAD.MOV.U32 R4, RZ, RZ, R5 ;  /* 0x000000ffff047224 */ /* 0x000fe400078e0005 */
[----:B------:R-:W-:Y:S02]  /*42520*/  IMAD.MOV.U32 R37, RZ, RZ, R56 ;  /* 0x000000ffff257224 */ /* 0x000fe400078e0038 */
[----:B------:R-:W-:-:S07]  /*42530*/  IMAD.MOV.U32 R5, RZ, RZ, R2 ;  /* 0x000000ffff057224 */ /* 0x000fce00078e0002 */
.L_x_50558:
[----:B------:R-:W-:Y:S05]  /*42540*/  BSYNC B1 ;  /* 0x0000000000017941 */ /* 0x000fea0003800000 */
.L_x_50556:
        /* <DEDUP_REMOVED lines=9> */
.L_x_50560:
[----:B------:R-:W-:Y:S02]  /*425e0*/  IMAD.MOV.U32 R3, RZ, RZ, R50 ;  /* 0x000000ffff037224 */ /* 0x000fe400078e0032 */
[----:B------:R-:W-:Y:S02]  /*425f0*/  IMAD.MOV.U32 R2, RZ, RZ, R4 ;  /* 0x000000ffff027224 */ /* 0x000fe400078e0004 */
[----:B------:R-:W-:Y:S02]  /*42600*/  IMAD.MOV.U32 R50, RZ, RZ, R47 ;  /* 0x000000ffff327224 */ /* 0x000fe400078e002f */
[----:B------:R-:W-:-:S07]  /*42610*/  IMAD.MOV.U32 R4, RZ, RZ, R45 ;  /* 0x000000ffff047224 */ /* 0x000fce00078e002d */
.L_x_50561:
[----:B------:R-:W-:Y:S05]  /*42620*/  BSYNC B1 ;  /* 0x0000000000017941 */ /* 0x000fea0003800000 */
.L_x_50559:
        /* <DEDUP_REMOVED lines=9> */
.L_x_50563:
[----:B------:R-:W-:Y:S02]  /*426c0*/  IMAD.MOV.U32 R45, RZ, RZ, R3 ;  /* 0x000000ffff2d7224 */ /* 0x000fe400078e0003 */
[----:B------:R-:W-:Y:S02]  /*426d0*/  IMAD.MOV.U32 R39, RZ, RZ, R2 ;  /* 0x000000ffff277224 */ /* 0x000fe400078e0002 */
[----:B------:R-:W-:Y:S02]  /*426e0*/  IMAD.MOV.U32 R3, RZ, RZ, R18 ;  /* 0x000000ffff037224 */ /* 0x000fe400078e0012 */
[----:B------:R-:W-:-:S07]  /*426f0*/  IMAD.MOV.U32 R2, RZ, RZ, R17 ;  /* 0x000000ffff027224 */ /* 0x000fce00078e0011 */
.L_x_50564:
[----:B------:R-:W-:Y:S05]  /*42700*/  BSYNC B1 ;  /* 0x0000000000017941 */ /* 0x000fea0003800000 */
.L_x_50562:
        /* <DEDUP_REMOVED lines=9> */
.L_x_50566:
[----:B------:R-:W-:Y:S02]  /*427a0*/  IMAD.MOV.U32 R18, RZ, RZ, R45 ;  /* 0x000000ffff127224 */ /* 0x000fe400078e002d */
[----:B------:R-:W-:Y:S02]  /*427b0*/  IMAD.MOV.U32 R17, RZ, RZ, R39 ;  /* 0x000000ffff117224 */ /* 0x000fe400078e0027 */
[----:B------:R-:W-:Y:S02]  /*427c0*/  IMAD.MOV.U32 R45, RZ, RZ, R58 ;  /* 0x000000ffff2d7224 */ /* 0x000fe400078e003a */
[----:B------:R-:W-:-:S07]  /*427d0*/  IMAD.MOV.U32 R39, RZ, RZ, R16 ;  /* 0x000000ffff277224 */ /* 0x000fce00078e0010 */
.L_x_50567:
[----:B------:R-:W-:Y:S05]  /*427e0*/  BSYNC B1 ;  /* 0x0000000000017941 */ /* 0x000fea0003800000 */
.L_x_50565:
        /* <DEDUP_REMOVED lines=9> */
.L_x_50569:
[----:B------:R-:W-:Y:S02]  /*42880*/  IMAD.MOV.U32 R47, RZ, RZ, R18 ;  /* 0x000000ffff2f7224 */ /* 0x000fe400078e0012 */
[----:B------:R-:W-:Y:S02]  /*42890*/  IMAD.MOV.U32 R16, RZ, RZ, R17 ;  /* 0x000000ffff107224 */ /* 0x000fe400078e0011 */
[----:B------:R-:W-:Y:S02]  /*428a0*/  IMAD.MOV.U32 R18, RZ, RZ, R15 ;  /* 0x000000ffff127224 */ /* 0x000fe400078e000f */
[----:B------:R-:W-:-:S07]  /*428b0*/  IMAD.MOV.U32 R17, RZ, RZ, R14 ;  /* 0x000000ffff117224 */ /* 0x000fce00078e000e */
.L_x_50570:
[----:B------:R-:W-:Y:S05]  /*428c0*/  BSYNC B1 ;  /* 0x0000000000017941 */ /* 0x000fea0003800000 */
.L_x_50568:
        /* <DEDUP_REMOVED lines=9> */
.L_x_50572:
[----:B------:R-:W-:Y:S02]  /*42960*/  IMAD.MOV.U32 R15, RZ, RZ, R47 ;  /* 0x000000ffff0f7224 */ /* 0x000fe400078e002f */
[----:B------:R-:W-:Y:S02]  /*42970*/  IMAD.MOV.U32 R14, RZ, RZ, R16 ;  /* 0x000000ffff0e7224 */ /* 0x000fe400078e0010 */
[----:B------:R-:W-:Y:S02]  /*42980*/  IMAD.MOV.U32 R47, RZ, RZ, R60 ;  /* 0x000000ffff2f7224 */ /* 0x000fe400078e003c */
[----:B------:R-:W-:-:S07]  /*42990*/  IMAD.MOV.U32 R16, RZ, RZ, R13 ;  /* 0x000000ffff107224 */ /* 0x000fce00078e000d */
.L_x_50573:
[----:B------:R-:W-:Y:S05]  /*429a0*/  BSYNC B1 ;  /* 0x0000000000017941 */ /* 0x000fea0003800000 */
.L_x_50571:
        /* <DEDUP_REMOVED lines=9> */
.L_x_50575:
[----:B------:R-:W-:Y:S02]  /*42a40*/  IMAD.MOV.U32 R55, RZ, RZ, R15 ;  /* 0x000000ffff377224 */ /* 0x000fe400078e000f */
[----:B------:R-:W-:Y:S02]  /*42a50*/  IMAD.MOV.U32 R13, RZ, RZ, R14 ;  /* 0x000000ffff0d7224 */ /* 0x000fe400078e000e */
[----:B------:R-:W-:Y:S02]  /*42a60*/  IMAD.MOV.U32 R15, RZ, RZ, R12 ;  /* 0x000000ffff0f7224 */ /* 0x000fe400078e000c */
[----:B------:R-:W-:-:S07]  /*42a70*/  IMAD.MOV.U32 R14, RZ, RZ, R11 ;  /* 0x000000ffff0e7224 */ /* 0x000fce00078e000b */
.L_x_50576:
[----:B------:R-:W-:Y:S05]  /*42a80*/  BSYNC B1 ;  /* 0x0000000000017941 */ /* 0x000fea0003800000 */
.L_x_50574:
        /* <DEDUP_REMOVED lines=16> */
.L_x_50578:
[----:B------:R-:W-:Y:S02]  /*42b90*/  IMAD.MOV.U32 R40, RZ, RZ, R19 ;  /* 0x000000ffff287224 */ /* 0x000fe400078e0013 */
[----:B------:R-:W-:Y:S01]  /*42ba0*/  IMAD.MOV.U32 R12, RZ, RZ, R71 ;  /* 0x000000ffff0c7224 */ /* 0x000fe200078e0047 */
[----:B------:R-:W-:Y:S01]  /*42bb0*/  MOV R71, R10 ;  /* 0x0000000a00477202 */ /* 0x000fe20000000f00 */
[----:B------:R-:W-:-:S07]  /*42bc0*/  IMAD.MOV.U32 R19, RZ, RZ, R42 ;  /* 0x000000ffff137224 */ /* 0x000fce00078e002a */
.L_x_50579:
[----:B------:R-:W-:Y:S05]  /*42bd0*/  BSYNC B1 ;  /* 0x0000000000017941 */ /* 0x000fea0003800000 */
.L_x_50577:
        /* <DEDUP_REMOVED lines=9> */
.L_x_50581:
[----:B------:R-:W-:Y:S02]  /*42c70*/  IMAD.MOV.U32 R29, RZ, RZ, R40 ;  /* 0x000000ffff1d7224 */ /* 0x000fe400078e0028 */
[----:B------:R-:W-:Y:S01]  /*42c80*/  IMAD.MOV.U32 R11, RZ, RZ, R12 ;  /* 0x000000ffff0b7224 */ /* 0x000fe200078e000c */
[----:B------:R-:W-:Y:S01]  /*42c90*/  MOV R12, R31 ;  /* 0x0000001f000c7202 */ /* 0x000fe20000000f00 */
[----:B------:R-:W-:-:S07]  /*42ca0*/  IMAD.MOV.U32 R40, RZ, RZ, R53 ;  /* 0x000000ffff287224 */ /* 0x000fce00078e0035 */
.L_x_50582:
[----:B------:R-:W-:Y:S05]  /*42cb0*/  BSYNC B1 ;  /* 0x0000000000017941 */ /* 0x000fea0003800000 */
.L_x_50580:
        /* <DEDUP_REMOVED lines=9> */
.L_x_50584:
[----:B------:R-:W-:Y:S02]  /*42d50*/  IMAD.MOV.U32 R42, RZ, RZ, R29 ;  /* 0x000000ffff2a7224 */ /* 0x000fe400078e001d */
[----:B------:R-:W-:Y:S01]  /*42d60*/  IMAD.MOV.U32 R10, RZ, RZ, R11 ;  /* 0x000000ffff0a7224 */ /* 0x000fe200078e000b */
[----:B------:R-:W-:Y:S01]  /*42d70*/  MOV R11, R8 ;  /* 0x00000008000b7202 */ /* 0x000fe20000000f00 */
[----:B------:R-:W-:-:S07]  /*42d80*/  IMAD.MOV.U32 R29, RZ, RZ, R44 ;  /* 0x000000ffff1d7224 */ /* 0x000fce00078e002c */
.L_x_50585:
[----:B------:R-:W-:Y:S05]  /*42d90*/  BSYNC B1 ;  /* 0x0000000000017941 */ /* 0x000fea0003800000 */
.L_x_50583:
        /* <DEDUP_REMOVED lines=9> */
.L_x_50587:
[----:B------:R-:W-:Y:S02]  /*42e30*/  IMAD.MOV.U32 R53, RZ, RZ, R42 ;  /* 0x000000ffff357224 */ /* 0x000fe400078e002a */
[----:B------:R-:W-:Y:S01]  /*42e40*/  IMAD.MOV.U32 R31, RZ, RZ, R10 ;  /* 0x000000ffff1f7224 */ /* 0x000fe200078e000a */
[----:B------:R-:W-:Y:S01]  /*42e50*/  MOV R10, R9 ;  /* 0x00000009000a7202 */ /* 0x000fe20000000f00 */
[----:B------:R-:W-:-:S07]  /*42e60*/  IMAD.MOV.U32 R42, RZ, RZ, R33 ;  /* 0x000000ffff2a7224 */ /* 0x000fce00078e0021 */
.L_x_50588:
[----:B------:R-:W-:Y:S05]  /*42e70*/  BSYNC B1 ;  /* 0x0000000000017941 */ /* 0x000fea0003800000 */
.L_x_50586:
        /* <DEDUP_REMOVED lines=9> */
.L_x_50590:
[----:B------:R-:W-:Y:S02]  /*42f10*/  IMAD.MOV.U32 R44, RZ, RZ, R53 ;  /* 0x000000ffff2c7224 */ /* 0x000fe400078e0035 */
[----:B------:R-:W-:Y:S01]  /*42f20*/  IMAD.MOV.U32 R8, RZ, RZ, R31 ;  /* 0x000000ffff087224 */ /* 0x000fe200078e001f */
[----:B------:R-:W-:Y:S01]  /*42f30*/  MOV R31, R46 ;  /* 0x0000002e001f7202 */ /* 0x000fe20000000f00 */
[----:B------:R-:W-:-:S07]  /*42f40*/  IMAD.MOV.U32 R53, RZ, RZ, R62 ;  /* 0x000000ffff357224 */ /* 0x000fce00078e003e */
.L_x_50591:
[----:B------:R-:W-:Y:S05]  /*42f50*/  BSYNC B1 ;  /* 0x0000000000017941 */ /* 0x000fea0003800000 */
.L_x_50589:
        /* <DEDUP_REMOVED lines=9> */
.L_x_50593:
[----:B------:R-:W-:Y:S02]  /*42ff0*/  IMAD.MOV.U32 R33, RZ, RZ, R44 ;  /* 0x000000ffff217224 */ /* 0x000fe400078e002c */
[----:B------:R-:W-:Y:S01]  /*43000*/  IMAD.MOV.U32 R9, RZ, RZ, R8 ;  /* 0x000000ffff097224 */ /* 0x000fe200078e0008 */
[----:B------:R-:W-:Y:S01]  /*43010*/  MOV R8, R7 ;  /* 0x0000000700087202 */ /* 0x000fe20000000f00 */
[----:B------:R-:W-:-:S07]  /*43020*/  IMAD.MOV.U32 R44, RZ, RZ, R35 ;  /* 0x000000ffff2c7224 */ /* 0x000fce00078e0023 */
.L_x_50594:
[----:B------:R-:W-:Y:S05]  /*43030*/  BSYNC B1 ;  /* 0x0000000000017941 */ /* 0x000fea0003800000 */
.L_x_50592:
        /* <DEDUP_REMOVED lines=9> */
.L_x_50596:
[----:B------:R-:W-:Y:S02]  /*430d0*/  IMAD.MOV.U32 R56, RZ, RZ, R33 ;  /* 0x000000ffff387224 */ /* 0x000fe400078e0021 */
[----:B------:R-:W-:Y:S01]  /*430e0*/  IMAD.MOV.U32 R46, RZ, RZ, R9 ;  /* 0x000000ffff2e7224 */ /* 0x000fe200078e0009 */
[----:B------:R-:W-:Y:S01]  /*430f0*/  MOV R9, R6 ;  /* 0x0000000600097202 */ /* 0x000fe20000000f00 */
[----:B------:R-:W-:-:S07]  /*43100*/  IMAD.MOV.U32 R33, RZ, RZ, R48 ;  /* 0x000000ffff217224 */ /* 0x000fce00078e0030 */
.L_x_50597:
[----:B------:R-:W-:Y:S05]  /*43110*/  BSYNC B1 ;  /* 0x0000000000017941 */ /* 0x000fea0003800000 */
.L_x_50595:
        /* <DEDUP_REMOVED lines=9> */
.L_x_50599:
[----:B------:R-:W-:Y:S02]  /*431b0*/  IMAD.MOV.U32 R35, RZ, RZ, R56 ;  /* 0x000000ffff237224 */ /* 0x000fe400078e0038 */
[----:B------:R-:W-:Y:S01]  /*431c0*/  IMAD.MOV.U32 R7, RZ, RZ, R46 ;  /* 0x000000ffff077224 */ /* 0x000fe200078e002e */
[----:B------:R-:W-:Y:S01]  /*431d0*/  MOV R46, R5 ;  /* 0x00000005002e7202 */ /* 0x000fe20000000f00 */
[----:B------:R-:W-:-:S07]  /*431e0*/  IMAD.MOV.U32 R56, RZ, RZ, R37 ;  /* 0x000000ffff387224 */ /* 0x000fce00078e0025 */
.L_x_50600:
[----:B------:R-:W-:Y:S05]  /*431f0*/  BSYNC B1 ;  /* 0x0000000000017941 */ /* 0x000fea0003800000 */
.L_x_50598:
        /* <DEDUP_REMOVED lines=9> */
.L_x_50602:
[----:B------:R-:W-:Y:S02]  /*43290*/  IMAD.MOV.U32 R6, RZ, RZ, R35 ;  /* 0x000000ffff067224 */ /* 0x000fe400078e0023 */
[----:B------:R-:W-:Y:S01]  /*432a0*/  IMAD.MOV.U32 R5, RZ, RZ, R7 ;  /* 0x000000ffff057224 */ /* 0x000fe200078e0007 */
[----:B------:R-:W-:Y:S01]  /*432b0*/  MOV R7, R4 ;  /* 0x0000000400077202 */ /* 0x000fe20000000f00 */
[----:B------:R-:W-:-:S07]  /*432c0*/  IMAD.MOV.U32 R35, RZ, RZ, R50 ;  /* 0x000000ffff237224 */ /* 0x000fce00078e0032 */
.L_x_50603:
[----:B------:R-:W-:Y:S05]  /*432d0*/  BSYNC B1 ;  /* 0x0000000000017941 */ /* 0x000fea0003800000 */
.L_x_50601:
        /* <DEDUP_REMOVED lines=9> */
.L_x_50605:
[----:B------:R-:W-:Y:S02]  /*43370*/  IMAD.MOV.U32 R48, RZ, RZ, R6 ;  /* 0x000000ffff307224 */ /* 0x000fe400078e0006 */
[----:B------:R-:W-:Y:S01]  /*43380*/  IMAD.MOV.U32 R4, RZ, RZ, R5 ;  /* 0x000000ffff047224 */ /* 0x000fe200078e0005 */
[----:B------:R-:W-:Y:S01]  /*43390*/  MOV R5, R2 ;  /* 0x0000000200057202 */ /* 0x000fe20000000f00 */
[----:B------:R-:W-:-:S07]  /*433a0*/  IMAD.MOV.U32 R6, RZ, RZ, R3 ;  /* 0x000000ffff067224 */ /* 0x000fce00078e0003 */
.L_x_50606:
[----:B------:R-:W-:Y:S05]  /*433b0*/  BSYNC B1 ;  /* 0x0000000000017941 */ /* 0x000fea0003800000 */
.L_x_50604:
        /* <DEDUP_REMOVED lines=9> */
.L_x_50608:
[----:B------:R-:W-:Y:S02]  /*43450*/  IMAD.MOV.U32 R3, RZ, RZ, R48 ;  /* 0x000000ffff037224 */ /* 0x000fe400078e0030 */
[----:B------:R-:W-:Y:S01]  /*43460*/  IMAD.MOV.U32 R2, RZ, RZ, R4 ;  /* 0x000000ffff027224 */ /* 0x000fe200078e0004 */
[----:B------:R-:W-:Y:S01]  /*43470*/  MOV R4, R39 ;  /* 0x0000002700047202 */ /* 0x000fe20000000f00 */
[----:B------:R-:W-:-:S07]  /*43480*/  IMAD.MOV.U32 R48, RZ, RZ, R45 ;  /* 0x000000ffff307224 */ /* 0x000fce00078e002d */
.L_x_50609:
[----:B------:R-:W-:Y:S05]  /*43490*/  BSYNC B1 ;  /* 0x0000000000017941 */ /* 0x000fea0003800000 */
.L_x_50607:
        /* <DEDUP_REMOVED lines=9> */
.L_x_50611:
[----:B------:R-:W-:Y:S02]  /*43530*/  IMAD.MOV.U32 R50, RZ, RZ, R3 ;  /* 0x000000ffff327224 */ /* 0x000fe400078e0003 */
[----:B------:R-:W-:Y:S01]  /*43540*/  IMAD.MOV.U32 R37, RZ, RZ, R2 ;  /* 0x000000ffff257224 */ /* 0x000fe200078e0002 */
[----:B------:R-:W-:Y:S01]  /*43550*/  MOV R2, R17 ;  /* 0x0000001100027202 */ /* 0x000fe20000000f00 */
[----:B------:R-:W-:-:S07]  /*43560*/  IMAD.MOV.U32 R3, RZ, RZ, R18 ;  /* 0x000000ffff037224 */ /* 0x000fce00078e0012 */
.L_x_50612:
[----:B------:R-:W-:Y:S05]  /*43570*/  BSYNC B1 ;  /* 0x0000000000017941 */ /* 0x000fea0003800000 */
.L_x_50610:
        /* <DEDUP_REMOVED lines=9> */
.L_x_50614:
[----:B------:R-:W-:Y:S02]  /*43610*/  IMAD.MOV.U32 R18, RZ, RZ, R50 ;  /* 0x000000ffff127224 */ /* 0x000fe400078e0032 */
[----:B------:R-:W-:Y:S01]  /*43620*/  IMAD.MOV.U32 R17, RZ, RZ, R37 ;  /* 0x000000ffff117224 */ /* 0x000fe200078e0025 */
[----:B------:R-:W-:Y:S01]  /*43630*/  MOV R37, R16 ;  /* 0x0000001000257202 */ /* 0x000fe20000000f00 */
[----:B------:R-:W-:-:S07]  /*43640*/  IMAD.MOV.U32 R50, RZ, RZ, R47 ;  /* 0x000000ffff327224 */ /* 0x000fce00078e002f */
.L_x_50615:
[----:B------:R-:W-:Y:S05]  /*43650*/  BSYNC B1 ;  /* 0x0000000000017941 */ /* 0x000fea0003800000 */
.L_x_50613:
        /* <DEDUP_REMOVED lines=9> */
.L_x_50617:
[----:B------:R-:W-:Y:S02]  /*436f0*/  IMAD.MOV.U32 R58, RZ, RZ, R18 ;  /* 0x000000ffff3a7224 */ /* 0x000fe400078e0012 */
[----:B------:R-:W-:Y:S01]  /*43700*/  IMAD.MOV.U32 R16, RZ, RZ, R17 ;  /* 0x000000ffff107224 */ /* 0x000fe200078e0011 */
[----:B------:R-:W-:Y:S01]  /*43710*/  MOV R17, R14 ;  /* 0x0000000e00117202 */ /* 0x000fe20000000f00 */
[----:B------:R-:W-:-:S07]  /*43720*/  IMAD.MOV.U32 R18, RZ, RZ, R15 ;  /* 0x000000ffff127224 */ /* 0x000fce00078e000f */
.L_x_50618:
[----:B------:R-:W-:Y:S05]  /*43730*/  BSYNC B1 ;  /* 0x0000000000017941 */ /* 0x000fea0003800000 */
.L_x_50616:
        /* <DEDUP_REMOVED lines=9> */
.L_x_50620:
[----:B------:R-:W-:Y:S02]  /*437d0*/  IMAD.MOV.U32 R15, RZ, RZ, R58 ;  /* 0x000000ffff0f7224 */ /* 0x000fe400078e003a */
[----:B------:R-:W-:Y:S01]  /*437e0*/  IMAD.MOV.U32 R14, RZ, RZ, R16 ;  /* 0x000000ffff0e7224 */ /* 0x000fe200078e0010 */
[----:B------:R-:W-:Y:S01]  /*437f0*/  MOV R16, R13 ;  /* 0x0000000d00107202 */ /* 0x000fe20000000f00 */
[----:B------:R-:W-:-:S07]  /*43800*/  IMAD.MOV.U32 R58, RZ, RZ, R55 ;  /* 0x000000ffff3a7224 */ /* 0x000fce00078e0037 */
.L_x_50621:
[----:B------:R-:W-:Y:S05]  /*43810*/  BSYNC B1 ;  /* 0x0000000000017941 */ /* 0x000fea0003800000 */
.L_x_50619:
        /* <DEDUP_REMOVED lines=16> */
.L_x_50623:
[----:B------:R-:W-:Y:S01]  /*43920*/  IMAD.MOV.U32 R60, RZ, RZ, R19 ;  /* 0x000000ffff3c7224 */ /* 0x000fe200078e0013 */
[----:B------:R-:W-:Y:S01]  /*43930*/  MOV R38, R71 ;  /* 0x0000004700267202 */ /* 0x000fe20000000f00 */
[----:B------:R-:W-:Y:S02]  /*43940*/  IMAD.MOV.U32 R19, RZ, RZ, R40 ;  /* 0x000000ffff137224 */ /* 0x000fe400078e0028 */
[----:B------:R-:W-:-:S07]  /*43950*/  IMAD.MOV.U32 R71, RZ, RZ, R12 ;  /* 0x000000ffff477224 */ /* 0x000fce00078e000c */
.L_x_50624:
[----:B------:R-:W-:Y:S05]  /*43960*/  BSYNC B1 ;  /* 0x0000000000017941 */ /* 0x000fea0003800000 */
.L_x_50622:
        /* <DEDUP_REMOVED lines=9> */
.L_x_50626:
[----:B------:R-:W-:Y:S01]  /*43a00*/  IMAD.MOV.U32 R27, RZ, RZ, R60 ;  /* 0x000000ffff1b7224 */ /* 0x000fe200078e003c */
[----:B------:R-:W-:Y:S01]  /*43a10*/  MOV R13, R38 ;  /* 0x00000026000d7202 */ /* 0x000fe20000000f00 */
[----:B------:R-:W-:Y:S02]  /*43a20*/  IMAD.MOV.U32 R60, RZ, RZ, R29 ;  /* 0x000000ffff3c7224 */ /* 0x000fe400078e001d */
[----:B------:R-:W-:-:S07]  /*43a30*/  IMAD.MOV.U32 R38, RZ, RZ, R11 ;  /* 0x000000ffff267224 */ /* 0x000fce00078e000b */
.L_x_50627:
[----:B------:R-:W-:Y:S05]  /*43a40*/  BSYNC B1 ;  /* 0x0000000000017941 */ /* 0x000fea0003800000 */
.L_x_50625:
        /* <DEDUP_REMOVED lines=9> */
.L_x_50629:
[----:B------:R-:W-:Y:S01]  /*43ae0*/  IMAD.MOV.U32 R40, RZ, RZ, R27 ;  /* 0x000000ffff287224 */ /* 0x000fe200078e001b */
[----:B------:R-:W-:Y:S01]  /*43af0*/  MOV R12, R13 ;  /* 0x0000000d000c7202 */ /* 0x000fe20000000f00 */
[----:B------:R-:W-:Y:S02]  /*43b00*/  IMAD.MOV.U32 R27, RZ, RZ, R42 ;  /* 0x000000ffff1b7224 */ /* 0x000fe400078e002a */
[----:B------:R-:W-:-:S07]  /*43b10*/  IMAD.MOV.U32 R13, RZ, RZ, R10 ;  /* 0x000000ffff0d7224 */ /* 0x000fce00078e000a */
.L_x_50630:
[----:B------:R-:W-:Y:S05]  /*43b20*/  BSYNC B1 ;  /* 0x0000000000017941 */ /* 0x000fea0003800000 */
.L_x_50628:
        /* <DEDUP_REMOVED lines=9> */
.L_x_50632:
[----:B------:R-:W-:Y:S01]  /*43bc0*/  IMAD.MOV.U32 R29, RZ, RZ, R40 ;  /* 0x000000ffff1d7224 */ /* 0x000fe200078e0028 */
[----:B------:R-:W-:Y:S01]  /*43bd0*/  MOV R11, R12 ;  /* 0x0000000c000b7202 */ /* 0x000fe20000000f00 */
[----:B------:R-:W-:Y:S02]  /*43be0*/  IMAD.MOV.U32 R40, RZ, RZ, R53 ;  /* 0x000000ffff287224 */ /* 0x000fe400078e0035 */
[----:B------:R-:W-:-:S07]  /*43bf0*/  IMAD.MOV.U32 R12, RZ, RZ, R31 ;  /* 0x000000ffff0c7224 */ /* 0x000fce00078e001f */
.L_x_50633:
[----:B------:R-:W-:Y:S05]  /*43c00*/  BSYNC B1 ;  /* 0x0000000000017941 */ /* 0x000fea0003800000 */
.L_x_50631:
        /* <DEDUP_REMOVED lines=9> */
.L_x_50635:
[----:B------:R-:W-:Y:S01]  /*43ca0*/  IMAD.MOV.U32 R42, RZ, RZ, R29 ;  /* 0x000000ffff2a7224 */ /* 0x000fe200078e001d */
[----:B------:R-:W-:Y:S01]  /*43cb0*/  MOV R10, R11 ;  /* 0x0000000b000a7202 */ /* 0x000fe20000000f00 */
[----:B------:R-:W-:Y:S02]  /*43cc0*/  IMAD.MOV.U32 R29, RZ, RZ, R44 ;  /* 0x000000ffff1d7224 */ /* 0x000fe400078e002c */
[----:B------:R-:W-:-:S07]  /*43cd0*/  IMAD.MOV.U32 R11, RZ, RZ, R8 ;  /* 0x000000ffff0b7224 */ /* 0x000fce00078e0008 */
.L_x_50636:
[----:B------:R-:W-:Y:S05]  /*43ce0*/  BSYNC B1 ;  /* 0x0000000000017941 */ /* 0x000fea0003800000 */
.L_x_50634:
        /* <DEDUP_REMOVED lines=9> */
.L_x_50638:
[----:B------:R-:W-:Y:S01]  /*43d80*/  IMAD.MOV.U32 R39, RZ, RZ, R42 ;  /* 0x000000ffff277224 */ /* 0x000fe200078e002a */
[----:B------:R-:W-:Y:S01]  /*43d90*/  MOV R31, R10 ;  /* 0x0000000a001f7202 */ /* 0x000fe20000000f00 */
[----:B------:R-:W-:Y:S02]  /*43da0*/  IMAD.MOV.U32 R42, RZ, RZ, R33 ;  /* 0x000000ffff2a7224 */ /* 0x000fe400078e0021 */
[----:B------:R-:W-:-:S07]  /*43db0*/  IMAD.MOV.U32 R10, RZ, RZ, R9 ;  /* 0x000000ffff0a7224 */ /* 0x000fce00078e0009 */
.L_x_50639:
[----:B------:R-:W-:Y:S05]  /*43dc0*/  BSYNC B1 ;  /* 0x0000000000017941 */ /* 0x000fea0003800000 */
.L_x_50637:
        /* <DEDUP_REMOVED lines=9> */
.L_x_50641:
[----:B------:R-:W-:Y:S01]  /*43e60*/  IMAD.MOV.U32 R44, RZ, RZ, R39 ;  /* 0x000000ffff2c7224 */ /* 0x000fe200078e0027 */
[----:B------:R-:W-:Y:S01]  /*43e70*/  MOV R8, R31 ;  /* 0x0000001f00087202 */ /* 0x000fe20000000f00 */
[----:B------:R-:W-:Y:S02]  /*43e80*/  IMAD.MOV.U32 R39, RZ, RZ, R56 ;  /* 0x000000ffff277224 */ /* 0x000fe400078e0038 */
[----:B------:R-:W-:-:S07]  /*43e90*/  IMAD.MOV.U32 R31, RZ, RZ, R46 ;  /* 0x000000ffff1f7224 */ /* 0x000fce00078e002e */
.L_x_50642:
[----:B------:R-:W-:Y:S05]  /*43ea0*/  BSYNC B1 ;  /* 0x0000000000017941 */ /* 0x000fea0003800000 */
.L_x_50640:
        /* <DEDUP_REMOVED lines=9> */
.L_x_50644:
[----:B------:R-:W-:Y:S01]  /*43f40*/  IMAD.MOV.U32 R9, RZ, RZ, R44 ;  /* 0x000000ffff097224 */ /* 0x000fe200078e002c */
[----:B------:R-:W-:Y:S01]  /*43f50*/  MOV R46, R8 ;  /* 0x00000008002e7202 */ /* 0x000fe20000000f00 */
[----:B------:R-:W-:Y:S02]  /*43f60*/  IMAD.MOV.U32 R44, RZ, RZ, R35 ;  /* 0x000000ffff2c7224 */ /* 0x000fe400078e0023 */
[----:B------:R-:W-:-:S07]  /*43f70*/  IMAD.MOV.U32 R8, RZ, RZ, R7 ;  /* 0x000000ffff087224 */ /* 0x000fce00078e0007 */
.L_x_50645:
[----:B------:R-:W-:Y:S05]  /*43f80*/  BSYNC B1 ;  /* 0x0000000000017941 */ /* 0x000fea0003800000 */
.L_x_50643:
        /* <DEDUP_REMOVED lines=9> */
.L_x_50647:
[----:B------:R-:W-:Y:S01]  /*44020*/  IMAD.MOV.U32 R33, RZ, RZ, R9 ;  /* 0x000000ffff217224 */ /* 0x000fe200078e0009 */
[----:B------:R-:W-:Y:S01]  /*44030*/  MOV R7, R46 ;  /* 0x0000002e00077202 */ /* 0x000fe20000000f00 */
[----:B------:R-:W-:Y:S02]  /*44040*/  IMAD.MOV.U32 R9, RZ, RZ, R6 ;  /* 0x000000ffff097224 */ /* 0x000fe400078e0006 */
[----:B------:R-:W-:-:S07]  /*44050*/  IMAD.MOV.U32 R46, RZ, RZ, R5 ;  /* 0x000000ffff2e7224 */ /* 0x000fce00078e0005 */
.L_x_50648:
[----:B------:R-:W-:Y:S05]  /*44060*/  BSYNC B1 ;  /* 0x0000000000017941 */ /* 0x000fea0003800000 */
.L_x_50646:
        /* <DEDUP_REMOVED lines=9> */
.L_x_50650:
[----:B------:R-:W-:Y:S01]  /*44100*/  IMAD.MOV.U32 R6, RZ, RZ, R33 ;  /* 0x000000ffff067224 */ /* 0x000fe200078e0021 */
[----:B------:R-:W-:Y:S01]  /*44110*/  MOV R5, R7 ;  /* 0x0000000700057202 */ /* 0x000fe20000000f00 */
[----:B------:R-:W-:Y:S02]  /*44120*/  IMAD.MOV.U32 R33, RZ, RZ, R48 ;  /* 0x000000ffff217224 */ /* 0x000fe400078e0030 */
[----:B------:R-:W-:-:S07]  /*44130*/  IMAD.MOV.U32 R7, RZ, RZ, R4 ;  /* 0x000000ffff077224 */ /* 0x000fce00078e0004 */
.L_x_50651:
[----:B------:R-:W-:Y:S05]  /*44140*/  BSYNC B1 ;  /* 0x0000000000017941 */ /* 0x000fea0003800000 */
.L_x_50649:
        /* <DEDUP_REMOVED lines=9> */
.L_x_50653:
[----:B------:R-:W-:Y:S01]  /*441e0*/  IMAD.MOV.U32 R35, RZ, RZ, R6 ;  /* 0x000000ffff237224 */ /* 0x000fe200078e0006 */
[----:B------:R-:W-:Y:S01]  /*441f0*/  MOV R4, R5 ;  /* 0x0000000500047202 */ /* 0x000fe20000000f00 */
[----:B------:R-:W-:Y:S02]  /*44200*/  IMAD.MOV.U32 R6, RZ, RZ, R3 ;  /* 0x000000ffff067224 */ /* 0x000fe400078e0003 */
[----:B------:R-:W-:-:S07]  /*44210*/  IMAD.MOV.U32 R5, RZ, RZ, R2 ;  /* 0x000000ffff057224 */ /* 0x000fce00078e0002 */
.L_x_50654:
[----:B------:R-:W-:Y:S05]  /*44220*/  BSYNC B1 ;  /* 0x0000000000017941 */ /* 0x000fea0003800000 */
.L_x_50652:
        /* <DEDUP_REMOVED lines=9> */
.L_x_50656:
[----:B------:R-:W-:Y:S01]  /*442c0*/  IMAD.MOV.U32 R3, RZ, RZ, R35 ;  /* 0x000000ffff037224 */ /* 0x000fe200078e0023 */
[----:B------:R-:W-:Y:S01]  /*442d0*/  MOV R2, R4 ;  /* 0x0000000400027202 */ /* 0x000fe20000000f00 */
[----:B------:R-:W-:Y:S02]  /*442e0*/  IMAD.MOV.U32 R35, RZ, RZ, R50 ;  /* 0x000000ffff237224 */ /* 0x000fe400078e0032 */
[----:B------:R-:W-:-:S07]  /*442f0*/  IMAD.MOV.U32 R4, RZ, RZ, R37 ;  /* 0x000000ffff047224 */ /* 0x000fce00078e0025 */
.L_x_50657:
[----:B------:R-:W-:Y:S05]  /*44300*/  BSYNC B1 ;  /* 0x0000000000017941 */ /* 0x000fea0003800000 */
.L_x_50655:
        /* <DEDUP_REMOVED lines=9> */
.L_x_50659:
[----:B------:R-:W-:Y:S01]  /*443a0*/  IMAD.MOV.U32 R45, RZ, RZ, R3 ;  /* 0x000000ffff2d7224 */ /* 0x000fe200078e0003 */
[----:B------:R-:W-:Y:S01]  /*443b0*/  MOV R37, R2 ;  /* 0x0000000200257202 */ /* 0x000fe20000000f00 */
[----:B------:R-:W-:Y:S02]  /*443c0*/  IMAD.MOV.U32 R3, RZ, RZ, R18 ;  /* 0x000000ffff037224 */ /* 0x000fe400078e0012 */
[----:B------:R-:W-:-:S07]  /*443d0*/  IMAD.MOV.U32 R2, RZ, RZ, R17 ;  /* 0x000000ffff027224 */ /* 0x000fce00078e0011 */
.L_x_50660:
[----:B------:R-:W-:Y:S05]  /*443e0*/  BSYNC B1 ;  /* 0x0000000000017941 */ /* 0x000fea0003800000 */
.L_x_50658:
        /* <DEDUP_REMOVED lines=9> */
.L_x_50662:
[----:B------:R-:W-:Y:S01]  /*44480*/  IMAD.MOV.U32 R18, RZ, RZ, R45 ;  /* 0x000000ffff127224 */ /* 0x000fe200078e002d */
[----:B------:R-:W-:Y:S01]  /*44490*/  MOV R17, R37 ;  /* 0x0000002500117202 */ /* 0x000fe20000000f00 */
[----:B------:R-:W-:Y:S02]  /*444a0*/  IMAD.MOV.U32 R45, RZ, RZ, R58 ;  /* 0x000000ffff2d7224 */ /* 0x000fe400078e003a */
[----:B------:R-:W-:-:S07]  /*444b0*/  IMAD.MOV.U32 R37, RZ, RZ, R16 ;  /* 0x000000ffff257224 */ /* 0x000fce00078e0010 */
.L_x_50663:
[----:B------:R-:W-:Y:S05]  /*444c0*/  BSYNC B1 ;  /* 0x0000000000017941 */ /* 0x000fea0003800000 */
.L_x_50661:
        /* <DEDUP_REMOVED lines=9> */
.L_x_50665:
[----:B------:R-:W-:Y:S01]  /*44560*/  IMAD.MOV.U32 R47, RZ, RZ, R18 ;  /* 0x000000ffff2f7224 */ /* 0x000fe200078e0012 */
[----:B------:R-:W-:Y:S01]  /*44570*/  MOV R16, R17 ;  /* 0x0000001100107202 */ /* 0x000fe20000000f00 */
[----:B------:R-:W-:Y:S02]  /*44580*/  IMAD.MOV.U32 R18, RZ, RZ, R15 ;  /* 0x000000ffff127224 */ /* 0x000fe400078e000f */
[----:B------:R-:W-:-:S07]  /*44590*/  IMAD.MOV.U32 R17, RZ, RZ, R14 ;  /* 0x000000ffff117224 */ /* 0x000fce00078e000e */
.L_x_50666:
[----:B------:R-:W-:Y:S05]  /*445a0*/  BSYNC B1 ;  /* 0x0000000000017941 */ /* 0x000fea0003800000 */
.L_x_50664:
        /* <DEDUP_REMOVED lines=16> */
.L_x_50668:
[----:B------:R-:W-:Y:S02]  /*446b0*/  IMAD.MOV.U32 R36, RZ, RZ, R19 ;  /* 0x000000ffff247224 */ /* 0x000fe400078e0013 */
[----:B------:R-:W-:Y:S02]  /*446c0*/  IMAD.MOV.U32 R14, RZ, RZ, R71 ;  /* 0x000000ffff0e7224 */ /* 0x000fe400078e0047 */
[----:B------:R-:W-:Y:S02]  /*446d0*/  IMAD.MOV.U32 R19, RZ, RZ, R60 ;  /* 0x000000ffff137224 */ /* 0x000fe400078e003c */
[----:B------:R-:W-:-:S07]  /*446e0*/  IMAD.MOV.U32 R71, RZ, RZ, R38 ;  /* 0x000000ffff477224 */ /* 0x000fce00078e0026 */
.L_x_50669:
[----:B------:R-:W-:Y:S05]  /*446f0*/  BSYNC B1 ;  /* 0x0000000000017941 */ /* 0x000fea0003800000 */
.L_x_50667:
        /* <DEDUP_REMOVED lines=9> */
.L_x_50671:
[----:B------:R-:W-:Y:S02]  /*44790*/  IMAD.MOV.U32 R25, RZ, RZ, R36 ;  /* 0x000000ffff197224 */ /* 0x000fe400078e0024 */
[----:B------:R-:W-:Y:S02]  /*447a0*/  IMAD.MOV.U32 R15, RZ, RZ, R14 ;  /* 0x000000ffff0f7224 */ /* 0x000fe400078e000e */
[----:B------:R-:W-:Y:S02]  /*447b0*/  IMAD.MOV.U32 R36, RZ, RZ, R27 ;  /* 0x000000ffff247224 */ /* 0x000fe400078e001b */
[----:B------:R-:W-:-:S07]  /*447c0*/  IMAD.MOV.U32 R14, RZ, RZ, R13 ;  /* 0x000000ffff0e7224 */ /* 0x000fce00078e000d */
.L_x_50672:
[----:B------:R-:W-:Y:S05]  /*447d0*/  BSYNC B1 ;  /* 0x0000000000017941 */ /* 0x000fea0003800000 */
.L_x_50670:
        /* <DEDUP_REMOVED lines=9> */
.L_x_50674:
[----:B------:R-:W-:Y:S02]  /*44870*/  IMAD.MOV.U32 R48, RZ, RZ, R25 ;  /* 0x000000ffff307224 */ /* 0x000fe400078e0019 */
[----:B------:R-:W-:Y:S02]  /*44880*/  IMAD.MOV.U32 R38, RZ, RZ, R15 ;  /* 0x000000ffff267224 */ /* 0x000fe400078e000f */
[----:B------:R-:W-:Y:S02]  /*44890*/  IMAD.MOV.U32 R25, RZ, RZ, R40 ;  /* 0x000000ffff197224 */ /* 0x000fe400078e0028 */
[----:B------:R-:W-:-:S07]  /*448a0*/  IMAD.MOV.U32 R15, RZ, RZ, R12 ;  /* 0x000000ffff0f7224 */ /* 0x000fce00078e000c */
.L_x_50675:
[----:B------:R-:W-:Y:S05]  /*448b0*/  BSYNC B1 ;  /* 0x0000000000017941 */ /* 0x000fea0003800000 */
.L_x_50673:
        /* <DEDUP_REMOVED lines=9> */
.L_x_50677:
[----:B------:R-:W-:Y:S02]  /*44950*/  IMAD.MOV.U32 R27, RZ, RZ, R48 ;  /* 0x000000ffff1b7224 */ /* 0x000fe400078e0030 */
[----:B------:R-:W-:Y:S02]  /*44960*/  IMAD.MOV.U32 R13, RZ, RZ, R38 ;  /* 0x000000ffff0d7224 */ /* 0x000fe400078e0026 */
[----:B------:R-:W-:Y:S02]  /*44970*/  IMAD.MOV.U32 R48, RZ, RZ, R29 ;  /* 0x000000ffff307224 */ /* 0x000fe400078e001d */
[----:B------:R-:W-:-:S07]  /*44980*/  IMAD.MOV.U32 R38, RZ, RZ, R11 ;  /* 0x000000ffff267224 */ /* 0x000fce00078e000b */
.L_x_50678:
[----:B------:R-:W-:Y:S05]  /*44990*/  BSYNC B1 ;  /* 0x0000000000017941 */ /* 0x000fea0003800000 */
.L_x_50676:
        /* <DEDUP_REMOVED lines=9> */
.L_x_50680:
[----:B------:R-:W-:Y:S02]  /*44a30*/  IMAD.MOV.U32 R40, RZ, RZ, R27 ;  /* 0x000000ffff287224 */ /* 0x000fe400078e001b */
[----:B------:R-:W-:Y:S02]  /*44a40*/  IMAD.MOV.U32 R12, RZ, RZ, R13 ;  /* 0x000000ffff0c7224 */ /* 0x000fe400078e000d */
[----:B------:R-:W-:Y:S02]  /*44a50*/  IMAD.MOV.U32 R27, RZ, RZ, R42 ;  /* 0x000000ffff1b7224 */ /* 0x000fe400078e002a */
[----:B------:R-:W-:-:S07]  /*44a60*/  IMAD.MOV.U32 R13, RZ, RZ, R10 ;  /* 0x000000ffff0d7224 */ /* 0x000fce00078e000a */
.L_x_50681:
[----:B------:R-:W-:Y:S05]  /*44a70*/  BSYNC B1 ;  /* 0x0000000000017941 */ /* 0x000fea0003800000 */
.L_x_50679:
        /* <DEDUP_REMOVED lines=9> */
.L_x_50683:
[----:B------:R-:W-:Y:S02]  /*44b10*/  IMAD.MOV.U32 R29, RZ, RZ, R40 ;  /* 0x000000ffff1d7224 */ /* 0x000fe400078e0028 */
[----:B------:R-:W-:Y:S02]  /*44b20*/  IMAD.MOV.U32 R11, RZ, RZ, R12 ;  /* 0x000000ffff0b7224 */ /* 0x000fe400078e000c */
[----:B------:R-:W-:Y:S02]  /*44b30*/  IMAD.MOV.U32 R40, RZ, RZ, R39 ;  /* 0x000000ffff287224 */ /* 0x000fe400078e0027 */
[----:B------:R-:W-:-:S07]  /*44b40*/  IMAD.MOV.U32 R12, RZ, RZ, R31 ;  /* 0x000000ffff0c7224 */ /* 0x000fce00078e001f */
.L_x_50684:
[----:B------:R-:W-:Y:S05]  /*44b50*/  BSYNC B1 ;  /* 0x0000000000017941 */ /* 0x000fea0003800000 */
.L_x_50682:
        /* <DEDUP_REMOVED lines=9> */
.L_x_50686:
[----:B------:R-:W-:Y:S02]  /*44bf0*/  IMAD.MOV.U32 R10, RZ, RZ, R29 ;  /* 0x000000ffff0a7224 */ /* 0x000fe400078e001d */
[----:B------:R-:W-:Y:S02]  /*44c00*/  IMAD.MOV.U32 R31, RZ, RZ, R11 ;  /* 0x000000ffff1f7224 */ /* 0x000fe400078e000b */
[----:B------:R-:W-:Y:S02]  /*44c10*/  IMAD.MOV.U32 R29, RZ, RZ, R44 ;  /* 0x000000ffff1d7224 */ /* 0x000fe400078e002c */
[----:B------:R-:W-:-:S07]  /*44c20*/  IMAD.MOV.U32 R11, RZ, RZ, R8 ;  /* 0x000000ffff0b7224 */ /* 0x000fce00078e0008 */
.L_x_50687:
[----:B------:R-:W-:Y:S05]  /*44c30*/  BSYNC B1 ;  /* 0x0000000000017941 */ /* 0x000fea0003800000 */
.L_x_50685:
        /* <DEDUP_REMOVED lines=9> */
.L_x_50689:
[----:B------:R-:W-:Y:S02]  /*44cd0*/  IMAD.MOV.U32 R42, RZ, RZ, R10 ;  /* 0x000000ffff2a7224 */ /* 0x000fe400078e000a */
[----:B------:R-:W-:Y:S02]  /*44ce0*/  IMAD.MOV.U32 R8, RZ, RZ, R31 ;  /* 0x000000ffff087224 */ /* 0x000fe400078e001f */
[----:B------:R-:W-:Y:S02]  /*44cf0*/  IMAD.MOV.U32 R10, RZ, RZ, R9 ;  /* 0x000000ffff0a7224 */ /* 0x000fe400078e0009 */
[----:B------:R-:W-:-:S07]  /*44d00*/  IMAD.MOV.U32 R31, RZ, RZ, R46 ;  /* 0x000000ffff1f7224 */ /* 0x000fce00078e002e */
.L_x_50690:
[----:B------:R-:W-:Y:S05]  /*44d10*/  BSYNC B1 ;  /* 0x0000000000017941 */ /* 0x000fea0003800000 */
.L_x_50688:
        /* <DEDUP_REMOVED lines=9> */
.L_x_50692:
[----:B------:R-:W-:Y:S02]  /*44db0*/  IMAD.MOV.U32 R9, RZ, RZ, R42 ;  /* 0x000000ffff097224 */ /* 0x000fe400078e002a */
[----:B------:R-:W-:Y:S02]  /*44dc0*/  IMAD.MOV.U32 R44, RZ, RZ, R8 ;  /* 0x000000ffff2c7224 */ /* 0x000fe400078e0008 */
[----:B------:R-:W-:Y:S02]  /*44dd0*/  IMAD.MOV.U32 R42, RZ, RZ, R33 ;  /* 0x000000ffff2a7224 */ /* 0x000fe400078e0021 */
[----:B------:R-:W-:-:S07]  /*44de0*/  IMAD.MOV.U32 R8, RZ, RZ, R7 ;  /* 0x000000ffff087224 */ /* 0x000fce00078e0007 */
.L_x_50693:
[----:B------:R-:W-:Y:S05]  /*44df0*/  BSYNC B1 ;  /* 0x0000000000017941 */ /* 0x000fea0003800000 */
.L_x_50691:
        /* <DEDUP_REMOVED lines=9> */
.L_x_50695:
[----:B------:R-:W-:Y:S02]  /*44e90*/  IMAD.MOV.U32 R46, RZ, RZ, R9 ;  /* 0x000000ffff2e7224 */ /* 0x000fe400078e0009 */
[----:B------:R-:W-:Y:S02]  /*44ea0*/  IMAD.MOV.U32 R7, RZ, RZ, R44 ;  /* 0x000000ffff077224 */ /* 0x000fe400078e002c */
[----:B------:R-:W-:Y:S02]  /*44eb0*/  IMAD.MOV.U32 R9, RZ, RZ, R6 ;  /* 0x000000ffff097224 */ /* 0x000fe400078e0006 */
[----:B------:R-:W-:-:S07]  /*44ec0*/  IMAD.MOV.U32 R44, RZ, RZ, R5 ;  /* 0x000000ffff2c7224 */ /* 0x000fce00078e0005 */
.L_x_50696:
[----:B------:R-:W-:Y:S05]  /*44ed0*/  BSYNC B1 ;  /* 0x0000000000017941 */ /* 0x000fea0003800000 */
.L_x_50694:
        /* <DEDUP_REMOVED lines=9> */
.L_x_50698:
[----:B------:R-:W-:Y:S02]  /*44f70*/  IMAD.MOV.U32 R6, RZ, RZ, R46 ;  /* 0x000000ffff067224 */ /* 0x000fe400078e002e */
[----:B------:R-:W-:Y:S02]  /*44f80*/  IMAD.MOV.U32 R5, RZ, RZ, R7 ;  /* 0x000000ffff057224 */ /* 0x000fe400078e0007 */
[----:B------:R-:W-:Y:S02]  /*44f90*/  IMAD.MOV.U32 R46, RZ, RZ, R35 ;  /* 0x000000ffff2e7224 */ /* 0x000fe400078e0023 */
[----:B------:R-:W-:-:S07]  /*44fa0*/  IMAD.MOV.U32 R7, RZ, RZ, R4 ;  /* 0x000000ffff077224 */ /* 0x000fce00078e0004 */
.L_x_50699:
[----:B------:R-:W-:Y:S05]  /*44fb0*/  BSYNC B1 ;  /* 0x0000000000017941 */ /* 0x000fea0003800000 */
.L_x_50697:
        /* <DEDUP_REMOVED lines=9> */
.L_x_50701:
[----:B------:R-:W-:Y:S02]  /*45050*/  IMAD.MOV.U32 R50, RZ, RZ, R6 ;  /* 0x000000ffff327224 */ /* 0x000fe400078e0006 */
[----:B------:R-:W-:Y:S02]  /*45060*/  IMAD.MOV.U32 R4, RZ, RZ, R5 ;  /* 0x000000ffff047224 */ /* 0x000fe400078e0005 */
[----:B------:R-:W-:Y:S02]  /*45070*/  IMAD.MOV.U32 R6, RZ, RZ, R3 ;  /* 0x000000ffff067224 */ /* 0x000fe400078e0003 */
[----:B------:R-:W-:-:S07]  /*45080*/  IMAD.MOV.U32 R5, RZ, RZ, R2 ;  /* 0x000000ffff057224 */ /* 0x000fce00078e0002 */
.L_x_50702:
[----:B------:R-:W-:Y:S05]  /*45090*/  BSYNC B1 ;  /* 0x0000000000017941 */ /* 0x000fea0003800000 */
.L_x_50700:
        /* <DEDUP_REMOVED lines=9> */
.L_x_50704:
[----:B------:R-:W-:Y:S02]  /*45130*/  IMAD.MOV.U32 R3, RZ, RZ, R50 ;  /* 0x000000ffff037224 */ /* 0x000fe400078e0032 */
[----:B------:R-:W-:Y:S02]  /*45140*/  IMAD.MOV.U32 R2, RZ, RZ, R4 ;  /* 0x000000ffff027224 */ /* 0x000fe400078e0004 */
[----:B------:R-:W-:Y:S02]  /*45150*/  IMAD.MOV.U32 R50, RZ, RZ, R45 ;  /* 0x000000ffff327224 */ /* 0x000fe400078e002d */
[----:B------:R-:W-:-:S07]  /*45160*/  IMAD.MOV.U32 R4, RZ, RZ, R37 ;  /* 0x000000ffff047224 */ /* 0x000fce00078e0025 */
.L_x_50705:
[----:B------:R-:W-:Y:S05]  /*45170*/  BSYNC B1 ;  /* 0x0000000000017941 */ /* 0x000fea0003800000 */
.L_x_50703:
        /* <DEDUP_REMOVED lines=9> */
.L_x_50707:
[----:B------:R-:W-:Y:S02]  /*45210*/  IMAD.MOV.U32 R56, RZ, RZ, R3 ;  /* 0x000000ffff387224 */ /* 0x000fe400078e0003 */
[----:B------:R-:W-:Y:S02]  /*45220*/  IMAD.MOV.U32 R33, RZ, RZ, R2 ;  /* 0x000000ffff217224 */ /* 0x000fe400078e0002 */
[----:B------:R-:W-:Y:S02]  /*45230*/  IMAD.MOV.U32 R3, RZ, RZ, R18 ;  /* 0x000000ffff037224 */ /* 0x000fe400078e0012 */
[----:B------:R-:W-:-:S07]  /*45240*/  IMAD.MOV.U32 R2, RZ, RZ, R17 ;  /* 0x000000ffff027224 */ /* 0x000fce00078e0011 */
.L_x_50708:
[----:B------:R-:W-:Y:S05]  /*45250*/  BSYNC B1 ;  /* 0x0000000000017941 */ /* 0x000fea0003800000 */
.L_x_50706:
        /* <DEDUP_REMOVED lines=9> */
.L_x_50710:
[----:B------:R-:W-:Y:S02]  /*452f0*/  IMAD.MOV.U32 R18, RZ, RZ, R56 ;  /* 0x000000ffff127224 */ /* 0x000fe400078e0038 */
[----:B------:R-:W-:Y:S02]  /*45300*/  IMAD.MOV.U32 R17, RZ, RZ, R33 ;  /* 0x000000ffff117224 */ /* 0x000fe400078e0021 */
[----:B------:R-:W-:Y:S02]  /*45310*/  IMAD.MOV.U32 R56, RZ, RZ, R47 ;  /* 0x000000ffff387224 */ /* 0x000fe400078e002f */
[----:B------:R-:W-:-:S07]  /*45320*/  IMAD.MOV.U32 R33, RZ, RZ, R16 ;  /* 0x000000ffff217224 */ /* 0x000fce00078e0010 */
.L_x_50711:
[----:B------:R-:W-:Y:S05]  /*45330*/  BSYNC B1 ;  /* 0x0000000000017941 */ /* 0x000fea0003800000 */
.L_x_50709:
        /* <DEDUP_REMOVED lines=16> */
.L_x_50713:
[----:B------:R-:W-:Y:S02]  /*45440*/  IMAD.MOV.U32 R34, RZ, RZ, R19 ;  /* 0x000000ffff227224 */ /* 0x000fe400078e0013 */
[----:B------:R-:W-:Y:S01]  /*45450*/  IMAD.MOV.U32 R16, RZ, RZ, R71 ;  /* 0x000000ffff107224 */ /* 0x000fe200078e0047 */
[----:B------:R-:W-:Y:S01]  /*45460*/  MOV R71, R14 ;  /* 0x0000000e00477202 */ /* 0x000fe20000000f00 */
[----:B------:R-:W-:-:S07]  /*45470*/  IMAD.MOV.U32 R19, RZ, RZ, R36 ;  /* 0x000000ffff137224 */ /* 0x000fce00078e0024 */
.L_x_50714:
[----:B------:R-:W-:Y:S05]  /*45480*/  BSYNC B1 ;  /* 0x0000000000017941 */ /* 0x000fea0003800000 */
.L_x_50712:
        /* <DEDUP_REMOVED lines=9> */
.L_x_50716:
[----:B------:R-:W-:Y:S02]  /*45520*/  IMAD.MOV.U32 R35, RZ, RZ, R34 ;  /* 0x000000ffff237224 */ /* 0x000fe400078e0022 */
[----:B------:R-:W-:Y:S01]  /*45530*/  IMAD.MOV.U32 R23, RZ, RZ, R16 ;  /* 0x000000ffff177224 */ /* 0x000fe200078e0010 */
[----:B------:R-:W-:Y:S01]  /*45540*/  MOV R16, R15 ;  /* 0x0000000f00107202 */ /* 0x000fe20000000f00 */
[----:B------:R-:W-:-:S07]  /*45550*/  IMAD.MOV.U32 R34, RZ, RZ, R25 ;  /* 0x000000ffff227224 */ /* 0x000fce00078e0019 */
.L_x_50717:
[----:B------:R-:W-:Y:S05]  /*45560*/  BSYNC B1 ;  /* 0x0000000000017941 */ /* 0x000fea0003800000 */
.L_x_50715:
        /* <DEDUP_REMOVED lines=9> */
.L_x_50719:
[----:B------:R-:W-:Y:S02]  /*45600*/  IMAD.MOV.U32 R36, RZ, RZ, R35 ;  /* 0x000000ffff247224 */ /* 0x000fe400078e0023 */
[----:B------:R-:W-:Y:S01]  /*45610*/  IMAD.MOV.U32 R14, RZ, RZ, R23 ;  /* 0x000000ffff0e7224 */ /* 0x000fe200078e0017 */
[----:B------:R-:W-:Y:S01]  /*45620*/  MOV R23, R38 ;  /* 0x0000002600177202 */ /* 0x000fe20000000f00 */
[----:B------:R-:W-:-:S07]  /*45630*/  IMAD.MOV.U32 R35, RZ, RZ, R48 ;  /* 0x000000ffff237224 */ /* 0x000fce00078e0030 */
.L_x_50720:
[----:B------:R-:W-:Y:S05]  /*45640*/  BSYNC B1 ;  /* 0x0000000000017941 */ /* 0x000fea0003800000 */
.L_x_50718:
        /* <DEDUP_REMOVED lines=9> */
.L_x_50722:
[----:B------:R-:W-:Y:S02]  /*456e0*/  IMAD.MOV.U32 R25, RZ, RZ, R36 ;  /* 0x000000ffff197224 */ /* 0x000fe400078e0024 */
[----:B------:R-:W-:Y:S01]  /*456f0*/  IMAD.MOV.U32 R15, RZ, RZ, R14 ;  /* 0x000000ffff0f7224 */ /* 0x000fe200078e000e */
[----:B------:R-:W-:Y:S01]  /*45700*/  MOV R14, R13 ;  /* 0x0000000d000e7202 */ /* 0x000fe20000000f00 */
[----:B------:R-:W-:-:S07]  /*45710*/  IMAD.MOV.U32 R36, RZ, RZ, R27 ;  /* 0x000000ffff247224 */ /* 0x000fce00078e001b */
.L_x_50723:
[----:B------:R-:W-:Y:S05]  /*45720*/  BSYNC B1 ;  /* 0x0000000000017941 */ /* 0x000fea0003800000 */
.L_x_50721:
        /* <DEDUP_REMOVED lines=9> */
.L_x_50725:
[----:B------:R-:W-:Y:S02]  /*457c0*/  IMAD.MOV.U32 R48, RZ, RZ, R25 ;  /* 0x000000ffff307224 */ /* 0x000fe400078e0019 */
[----:B------:R-:W-:Y:S01]  /*457d0*/  IMAD.MOV.U32 R38, RZ, RZ, R15 ;  /* 0x000000ffff267224 */ /* 0x000fe200078e000f */
[----:B------:R-:W-:Y:S01]  /*457e0*/  MOV R15, R12 ;  /* 0x0000000c000f7202 */ /* 0x000fe20000000f00 */
[----:B------:R-:W-:-:S07]  /*457f0*/  IMAD.MOV.U32 R25, RZ, RZ, R40 ;  /* 0x000000ffff197224 */ /* 0x000fce00078e0028 */
.L_x_50726:
[----:B------:R-:W-:Y:S05]  /*45800*/  BSYNC B1 ;  /* 0x0000000000017941 */ /* 0x000fea0003800000 */
.L_x_50724:
        /* <DEDUP_REMOVED lines=9> */
.L_x_50728:
[----:B------:R-:W-:Y:S02]  /*458a0*/  IMAD.MOV.U32 R13, RZ, RZ, R48 ;  /* 0x000000ffff0d7224 */ /* 0x000fe400078e0030 */
[----:B------:R-:W-:Y:S01]  /*458b0*/  IMAD.MOV.U32 R12, RZ, RZ, R38 ;  /* 0x000000ffff0c7224 */ /* 0x000fe200078e0026 */
[----:B------:R-:W-:Y:S01]  /*458c0*/  MOV R38, R11 ;  /* 0x0000000b00267202 */ /* 0x000fe20000000f00 */
[----:B------:R-:W-:-:S07]  /*458d0*/  IMAD.MOV.U32 R48, RZ, RZ, R29 ;  /* 0x000000ffff307224 */ /* 0x000fce00078e001d */
.L_x_50729:
[----:B------:R-:W-:Y:S05]  /*458e0*/  BSYNC B1 ;  /* 0x0000000000017941 */ /* 0x000fea0003800000 */
.L_x_50727:
        /* <DEDUP_REMOVED lines=9> */
.L_x_50731:
[----:B------:R-:W-:Y:S02]  /*45980*/  IMAD.MOV.U32 R27, RZ, RZ, R13 ;  /* 0x000000ffff1b7224 */ /* 0x000fe400078e000d */
[----:B------:R-:W-:Y:S01]  /*45990*/  IMAD.MOV.U32 R11, RZ, RZ, R12 ;  /* 0x000000ffff0b7224 */ /* 0x000fe200078e000c */
[----:B------:R-:W-:Y:S01]  /*459a0*/  MOV R12, R31 ;  /* 0x0000001f000c7202 */ /* 0x000fe20000000f00 */
[----:B------:R-:W-:-:S07]  /*459b0*/  IMAD.MOV.U32 R13, RZ, RZ, R10 ;  /* 0x000000ffff0d7224 */ /* 0x000fce00078e000a */
.L_x_50732:
[----:B------:R-:W-:Y:S05]  /*459c0*/  BSYNC B1 ;  /* 0x0000000000017941 */ /* 0x000fea0003800000 */
.L_x_50730:
        /* <DEDUP_REMOVED lines=9> */
.L_x_50734:
[----:B------:R-:W-:Y:S02]  /*45a60*/  IMAD.MOV.U32 R10, RZ, RZ, R27 ;  /* 0x000000ffff0a7224 */ /* 0x000fe400078e001b */
[----:B------:R-:W-:Y:S01]  /*45a70*/  IMAD.MOV.U32 R29, RZ, RZ, R11 ;  /* 0x000000ffff1d7224 */ /* 0x000fe200078e000b */
[----:B------:R-:W-:Y:S01]  /*45a80*/  MOV R11, R8 ;  /* 0x00000008000b7202 */ /* 0x000fe20000000f00 */
[----:B------:R-:W-:-:S07]  /*45a90*/  IMAD.MOV.U32 R27, RZ, RZ, R42 ;  /* 0x000000ffff1b7224 */ /* 0x000fce00078e002a */
.L_x_50735:
[----:B------:R-:W-:Y:S05]  /*45aa0*/  BSYNC B1 ;  /* 0x0000000000017941 */ /* 0x000fea0003800000 */
.L_x_50733:
        /* <DEDUP_REMOVED lines=9> */
.L_x_50737:
[----:B------:R-:W-:Y:S02]  /*45b40*/  IMAD.MOV.U32 R31, RZ, RZ, R10 ;  /* 0x000000ffff1f7224 */ /* 0x000fe400078e000a */
[----:B------:R-:W-:Y:S01]  /*45b50*/  IMAD.MOV.U32 R8, RZ, RZ, R29 ;  /* 0x000000ffff087224 */ /* 0x000fe200078e001d */
[----:B------:R-:W-:Y:S01]  /*45b60*/  MOV R29, R44 ;  /* 0x0000002c001d7202 */ /* 0x000fe20000000f00 */
[----:B------:R-:W-:-:S07]  /*45b70*/  IMAD.MOV.U32 R10, RZ, RZ, R9 ;  /* 0x000000ffff0a7224 */ /* 0x000fce00078e0009 */
.L_x_50738:
[----:B------:R-:W-:Y:S05]  /*45b80*/  BSYNC B1 ;  /* 0x0000000000017941 */ /* 0x000fea0003800000 */
.L_x_50736:
        /* <DEDUP_REMOVED lines=9> */
.L_x_50740:
[----:B------:R-:W-:Y:S02]  /*45c20*/  IMAD.MOV.U32 R9, RZ, RZ, R31 ;  /* 0x000000ffff097224 */ /* 0x000fe400078e001f */
[----:B------:R-:W-:Y:S01]  /*45c30*/  IMAD.MOV.U32 R40, RZ, RZ, R8 ;  /* 0x000000ffff287224 */ /* 0x000fe200078e0008 */
[----:B------:R-:W-:Y:S01]  /*45c40*/  MOV R8, R7 ;  /* 0x0000000700087202 */ /* 0x000fe20000000f00 */
[----:B------:R-:W-:-:S07]  /*45c50*/  IMAD.MOV.U32 R31, RZ, RZ, R46 ;  /* 0x000000ffff1f7224 */ /* 0x000fce00078e002e */
.L_x_50741:
[----:B------:R-:W-:Y:S05]  /*45c60*/  BSYNC B1 ;  /* 0x0000000000017941 */ /* 0x000fea0003800000 */
.L_x_50739:
        /* <DEDUP_REMOVED lines=9> */
.L_x_50743:
[----:B------:R-:W-:Y:S02]  /*45d00*/  IMAD.MOV.U32 R37, RZ, RZ, R9 ;  /* 0x000000ffff257224 */ /* 0x000fe400078e0009 */
[----:B------:R-:W-:Y:S01]  /*45d10*/  IMAD.MOV.U32 R7, RZ, RZ, R40 ;  /* 0x000000ffff077224 */ /* 0x000fe200078e0028 */
[----:B------:R-:W-:Y:S01]  /*45d20*/  MOV R40, R5 ;  /* 0x0000000500287202 */ /* 0x000fe20000000f00 */
[----:B------:R-:W-:-:S07]  /*45d30*/  IMAD.MOV.U32 R9, RZ, RZ, R6 ;  /* 0x000000ffff097224 */ /* 0x000fce00078e0006 */
.L_x_50744:
[----:B------:R-:W-:Y:S05]  /*45d40*/  BSYNC B1 ;  /* 0x0000000000017941 */ /* 0x000fea0003800000 */
.L_x_50742:
        /* <DEDUP_REMOVED lines=9> */
.L_x_50746:
[----:B------:R-:W-:Y:S02]  /*45de0*/  IMAD.MOV.U32 R6, RZ, RZ, R37 ;  /* 0x000000ffff067224 */ /* 0x000fe400078e0025 */
[----:B------:R-:W-:Y:S01]  /*45df0*/  IMAD.MOV.U32 R5, RZ, RZ, R7 ;  /* 0x000000ffff057224 */ /* 0x000fe200078e0007 */
[----:B------:R-:W-:Y:S01]  /*45e00*/  MOV R7, R4 ;  /* 0x0000000400077202 */ /* 0x000fe20000000f00 */
[----:B------:R-:W-:-:S07]  /*45e10*/  IMAD.MOV.U32 R37, RZ, RZ, R50 ;  /* 0x000000ffff257224 */ /* 0x000fce00078e0032 */
.L_x_50747:
[----:B------:R-:W-:Y:S05]  /*45e20*/  BSYNC B1 ;  /* 0x0000000000017941 */ /* 0x000fea0003800000 */
.L_x_50745:
        /* <DEDUP_REMOVED lines=9> */
.L_x_50749:
[----:B------:R-:W-:Y:S02]  /*45ec0*/  IMAD.MOV.U32 R39, RZ, RZ, R6 ;  /* 0x000000ffff277224 */ /* 0x000fe400078e0006 */
[----:B------:R-:W-:Y:S01]  /*45ed0*/  IMAD.MOV.U32 R4, RZ, RZ, R5 ;  /* 0x000000ffff047224 */ /* 0x000fe200078e0005 */
[----:B------:R-:W-:Y:S01]  /*45ee0*/  MOV R5, R2 ;  /* 0x0000000200057202 */ /* 0x000fe20000000f00 */
[----:B------:R-:W-:-:S07]  /*45ef0*/  IMAD.MOV.U32 R6, RZ, RZ, R3 ;  /* 0x000000ffff067224 */ /* 0x000fce00078e0003 */
.L_x_50750:
[----:B------:R-:W-:Y:S05]  /*45f00*/  BSYNC B1 ;  /* 0x0000000000017941 */ /* 0x000fea0003800000 */
.L_x_50748:
        /* <DEDUP_REMOVED lines=9> */
.L_x_50752:
[----:B------:R-:W-:Y:S02]  /*45fa0*/  IMAD.MOV.U32 R3, RZ, RZ, R39 ;  /* 0x000000ffff037224 */ /* 0x000fe400078e0027 */
[----:B------:R-:W-:Y:S01]  /*45fb0*/  IMAD.MOV.U32 R2, RZ, RZ, R4 ;  /* 0x000000ffff027224 */ /* 0x000fe200078e0004 */
[----:B------:R-:W-:Y:S01]  /*45fc0*/  MOV R4, R33 ;  /* 0x0000002100047202 */ /* 0x000fe20000000f00 */
[----:B------:R-:W-:-:S07]  /*45fd0*/  IMAD.MOV.U32 R39, RZ, RZ, R56 ;  /* 0x000000ffff277224 */ /* 0x000fce00078e0038 */
.L_x_50753:
[----:B------:R-:W-:Y:S05]  /*45fe0*/  BSYNC B1 ;  /* 0x0000000000017941 */ /* 0x000fea0003800000 */
.L_x_50751:
        /* <DEDUP_REMOVED lines=9> */
.L_x_50755:
[----:B------:R-:W-:Y:S02]  /*46080*/  IMAD.MOV.U32 R42, RZ, RZ, R3 ;  /* 0x000000ffff2a7224 */ /* 0x000fe400078e0003 */
[----:B------:R-:W-:Y:S01]  /*46090*/  IMAD.MOV.U32 R33, RZ, RZ, R2 ;  /* 0x000000ffff217224 */ /* 0x000fe200078e0002 */
[----:B------:R-:W-:Y:S01]  /*460a0*/  MOV R2, R17 ;  /* 0x0000001100027202 */ /* 0x000fe20000000f00 */
[----:B------:R-:W-:-:S07]  /*460b0*/  IMAD.MOV.U32 R3, RZ, RZ, R18 ;  /* 0x000000ffff037224 */ /* 0x000fce00078e0012 */
.L_x_50756:
[----:B------:R-:W-:Y:S05]  /*460c0*/  BSYNC B1 ;  /* 0x0000000000017941 */ /* 0x000fea0003800000 */
.L_x_50754:
        /* <DEDUP_REMOVED lines=16> */
.L_x_50758:
[----:B------:R-:W-:Y:S01]  /*461d0*/  IMAD.MOV.U32 R32, RZ, RZ, R19 ;  /* 0x000000ffff207224 */ /* 0x000fe200078e0013 */
[----:B------:R-:W-:Y:S01]  /*461e0*/  MOV R18, R71 ;  /* 0x0000004700127202 */ /* 0x000fe20000000f00 */
[----:B------:R-:W-:Y:S02]  /*461f0*/  IMAD.MOV.U32 R19, RZ, RZ, R34 ;  /* 0x000000ffff137224 */ /* 0x000fe400078e0022 */
[----:B------:R-:W-:-:S07]  /*46200*/  IMAD.MOV.U32 R71, RZ, RZ, R16 ;  /* 0x000000ffff477224 */ /* 0x000fce00078e0010 */
.L_x_50759:
[----:B------:R-:W-:Y:S05]  /*46210*/  BSYNC B1 ;  /* 0x0000000000017941 */ /* 0x000fea0003800000 */
.L_x_50757:
        /* <DEDUP_REMOVED lines=9> */
.L_x_50761:
[----:B------:R-:W-:Y:S01]  /*462b0*/  IMAD.MOV.U32 R21, RZ, RZ, R32 ;  /* 0x000000ffff157224 */ /* 0x000fe200078e0020 */
[----:B------:R-:W-:Y:S01]  /*462c0*/  MOV R17, R18 ;  /* 0x0000001200117202 */ /* 0x000fe20000000f00 */
[----:B------:R-:W-:Y:S02]  /*462d0*/  IMAD.MOV.U32 R32, RZ, RZ, R35 ;  /* 0x000000ffff207224 */ /* 0x000fe400078e0023 */
[----:B------:R-:W-:-:S07]  /*462e0*/  IMAD.MOV.U32 R18, RZ, RZ, R23 ;  /* 0x000000ffff127224 */ /* 0x000fce00078e0017 */
.L_x_50762:
[----:B------:R-:W-:Y:S05]  /*462f0*/  BSYNC B1 ;  /* 0x0000000000017941 */ /* 0x000fea0003800000 */
.L_x_50760:
        /* <DEDUP_REMOVED lines=9> */
.L_x_50764:
[----:B------:R-:W-:Y:S01]  /*46390*/  IMAD.MOV.U32 R34, RZ, RZ, R21 ;  /* 0x000000ffff227224 */ /* 0x000fe200078e0015 */
[----:B------:R-:W-:Y:S01]  /*463a0*/  MOV R16, R17 ;  /* 0x0000001100107202 */ /* 0x000fe20000000f00 */
[----:B------:R-:W-:Y:S02]  /*463b0*/  IMAD.MOV.U32 R21, RZ, RZ, R36 ;  /* 0x000000ffff157224 */ /* 0x000fe400078e0024 */
[----:B------:R-:W-:-:S07]  /*463c0*/  IMAD.MOV.U32 R17, RZ, RZ, R14 ;  /* 0x000000ffff117224 */ /* 0x000fce00078e000e */
.L_x_50765:
[----:B------:R-:W-:Y:S05]  /*463d0*/  BSYNC B1 ;  /* 0x0000000000017941 */ /* 0x000fea0003800000 */
.L_x_50763:
        /* <DEDUP_REMOVED lines=9> */
.L_x_50767:
[----:B------:R-:W-:Y:S01]  /*46470*/  IMAD.MOV.U32 R35, RZ, RZ, R34 ;  /* 0x000000ffff237224 */ /* 0x000fe200078e0022 */
[----:B------:R-:W-:Y:S01]  /*46480*/  MOV R23, R16 ;  /* 0x0000001000177202 */ /* 0x000fe20000000f00 */
[----:B------:R-:W-:Y:S02]  /*46490*/  IMAD.MOV.U32 R34, RZ, RZ, R25 ;  /* 0x000000ffff227224 */ /* 0x000fe400078e0019 */
[----:B------:R-:W-:-:S07]  /*464a0*/  IMAD.MOV.U32 R16, RZ, RZ, R15 ;  /* 0x000000ffff107224 */ /* 0x000fce00078e000f */
.L_x_50768:
[----:B------:R-:W-:Y:S05]  /*464b0*/  BSYNC B1 ;  /* 0x0000000000017941 */ /* 0x000fea0003800000 */
.L_x_50766:
        /* <DEDUP_REMOVED lines=9> */
.L_x_50770:
[----:B------:R-:W-:Y:S01]  /*46550*/  IMAD.MOV.U32 R14, RZ, RZ, R35 ;  /* 0x000000ffff0e7224 */ /* 0x000fe200078e0023 */
[----:B------:R-:W-:Y:S01]  /*46560*/  MOV R15, R23 ;  /* 0x00000017000f7202 */ /* 0x000fe20000000f00 */
[----:B------:R-:W-:Y:S02]  /*46570*/  IMAD.MOV.U32 R35, RZ, RZ, R48 ;  /* 0x000000ffff237224 */ /* 0x000fe400078e0030 */
[----:B------:R-:W-:-:S07]  /*46580*/  IMAD.MOV.U32 R23, RZ, RZ, R38 ;  /* 0x000000ffff177224 */ /* 0x000fce00078e0026 */
.L_x_50771:
[----:B------:R-:W-:Y:S05]  /*46590*/  BSYNC B1 ;  /* 0x0000000000017941 */ /* 0x000fea0003800000 */
.L_x_50769:
        /* <DEDUP_REMOVED lines=9> */
.L_x_50773:
[----:B------:R-:W-:Y:S01]  /*46630*/  IMAD.MOV.U32 R38, RZ, RZ, R14 ;  /* 0x000000ffff267224 */ /* 0x000fe200078e000e */
[----:B------:R-:W-:Y:S01]  /*46640*/  MOV R36, R15 ;  /* 0x0000000f00247202 */ /* 0x000fe20000000f00 */
[----:B------:R-:W-:Y:S02]  /*46650*/  IMAD.MOV.U32 R14, RZ, RZ, R13 ;  /* 0x000000ffff0e7224 */ /* 0x000fe400078e000d */
[----:B------:R-:W-:-:S07]  /*46660*/  IMAD.MOV.U32 R15, RZ, RZ, R12 ;  /* 0x000000ffff0f7224 */ /* 0x000fce00078e000c */
.L_x_50774:
[----:B------:R-:W-:Y:S05]  /*46670*/  BSYNC B1 ;  /* 0x0000000000017941 */ /* 0x000fea0003800000 */
.L_x_50772:
        /* <DEDUP_REMOVED lines=9> */
.L_x_50776:
[----:B------:R-:W-:Y:S01]  /*46710*/  IMAD.MOV.U32 R13, RZ, RZ, R38 ;  /* 0x000000ffff0d7224 */ /* 0x000fe200078e0026 */
[----:B------:R-:W-:Y:S01]  /*46720*/  MOV R12, R36 ;  /* 0x00000024000c7202 */ /* 0x000fe20000000f00 */
[----:B------:R-:W-:Y:S02]  /*46730*/  IMAD.MOV.U32 R38, RZ, RZ, R27 ;  /* 0x000000ffff267224 */ /* 0x000fe400078e001b */
[----:B------:R-:W-:-:S07]  /*46740*/  IMAD.MOV.U32 R36, RZ, RZ, R11 ;  /* 0x000000ffff247224 */ /* 0x000fce00078e000b */
.L_x_50777:
[----:B------:R-:W-:Y:S05]  /*46750*/  BSYNC B1 ;  /* 0x0000000000017941 */ /* 0x000fea0003800000 */
.L_x_50775:
        /* <DEDUP_REMOVED lines=9> */
.L_x_50779:
[----:B------:R-:W-:Y:S01]  /*467f0*/  IMAD.MOV.U32 R44, RZ, RZ, R13 ;  /* 0x000000ffff2c7224 */ /* 0x000fe200078e000d */
[----:B------:R-:W-:Y:S01]  /*46800*/  MOV R11, R12 ;  /* 0x0000000c000b7202 */ /* 0x000fe20000000f00 */
[----:B------:R-:W-:Y:S02]  /*46810*/  IMAD.MOV.U32 R13, RZ, RZ, R10 ;  /* 0x000000ffff0d7224 */ /* 0x000fe400078e000a */
[----:B------:R-:W-:-:S07]  /*46820*/  IMAD.MOV.U32 R12, RZ, RZ, R29 ;  /* 0x000000ffff0c7224 */ /* 0x000fce00078e001d */
.L_x_50780:
[----:B------:R-:W-:Y:S05]  /*46830*/  BSYNC B1 ;  /* 0x0000000000017941 */ /* 0x000fea0003800000 */
.L_x_50778:
        /* <DEDUP_REMOVED lines=9> */
.L_x_50782:
[----:B------:R-:W-:Y:S01]  /*468d0*/  IMAD.MOV.U32 R10, RZ, RZ, R44 ;  /* 0x000000ffff0a7224 */ /* 0x000fe200078e002c */
[----:B------:R-:W-:Y:S01]  /*468e0*/  MOV R25, R11 ;  /* 0x0000000b00197202 */ /* 0x000fe20000000f00 */
[----:B------:R-:W-:Y:S02]  /*468f0*/  IMAD.MOV.U32 R44, RZ, RZ, R31 ;  /* 0x000000ffff2c7224 */ /* 0x000fe400078e001f */
[----:B------:R-:W-:-:S07]  /*46900*/  IMAD.MOV.U32 R11, RZ, RZ, R8 ;  /* 0x000000ffff0b7224 */ /* 0x000fce00078e0008 */
.L_x_50783:
[----:B------:R-:W-:Y:S05]  /*46910*/  BSYNC B1 ;  /* 0x0000000000017941 */ /* 0x000fea0003800000 */
.L_x_50781:
        /* <DEDUP_REMOVED lines=9> */
.L_x_50785:
[----:B------:R-:W-:Y:S01]  /*469b0*/  IMAD.MOV.U32 R46, RZ, RZ, R10 ;  /* 0x000000ffff2e7224 */ /* 0x000fe200078e000a */
[----:B------:R-:W-:Y:S01]  /*469c0*/  MOV R8, R25 ;  /* 0x0000001900087202 */ /* 0x000fe20000000f00 */
[----:B------:R-:W-:Y:S02]  /*469d0*/  IMAD.MOV.U32 R10, RZ, RZ, R9 ;  /* 0x000000ffff0a7224 */ /* 0x000fe400078e0009 */
[----:B------:R-:W-:-:S07]  /*469e0*/  IMAD.MOV.U32 R25, RZ, RZ, R40 ;  /* 0x000000ffff197224 */ /* 0x000fce00078e0028 */
.L_x_50786:
[----:B------:R-:W-:Y:S05]  /*469f0*/  BSYNC B1 ;  /* 0x0000000000017941 */ /* 0x000fea0003800000 */
.L_x_50784:
        /* <DEDUP_REMOVED lines=9> */
.L_x_50788:
[----:B------:R-:W-:Y:S01]  /*46a90*/  IMAD.MOV.U32 R9, RZ, RZ, R46 ;  /* 0x000000ffff097224 */ /* 0x000fe200078e002e */
[----:B------:R-:W-:Y:S01]  /*46aa0*/  MOV R40, R8 ;  /* 0x0000000800287202 */ /* 0x000fe20000000f00 */
[----:B------:R-:W-:Y:S02]  /*46ab0*/  IMAD.MOV.U32 R46, RZ, RZ, R37 ;  /* 0x000000ffff2e7224 */ /* 0x000fe400078e0025 */
[----:B------:R-:W-:-:S07]  /*46ac0*/  IMAD.MOV.U32 R8, RZ, RZ, R7 ;  /* 0x000000ffff087224 */ /* 0x000fce00078e0007 */
.L_x_50789:
[----:B------:R-:W-:Y:S05]  /*46ad0*/  BSYNC B1 ;  /* 0x0000000000017941 */ /* 0x000fea0003800000 */
.L_x_50787:
        /* <DEDUP_REMOVED lines=9> */
.L_x_50791:
[----:B------:R-:W-:Y:S01]  /*46b70*/  IMAD.MOV.U32 R48, RZ, RZ, R9 ;  /* 0x000000ffff307224 */ /* 0x000fe200078e0009 */
[----:B------:R-:W-:Y:S01]  /*46b80*/  MOV R7, R40 ;  /* 0x0000002800077202 */ /* 0x000fe20000000f00 */
[----:B------:R-:W-:Y:S02]  /*46b90*/  IMAD.MOV.U32 R9, RZ, RZ, R6 ;  /* 0x000000ffff097224 */ /* 0x000fe400078e0006 */
[----:B------:R-:W-:-:S07]  /*46ba0*/  IMAD.MOV.U32 R40, RZ, RZ, R5 ;  /* 0x000000ffff287224 */ /* 0x000fce00078e0005 */
.L_x_50792:
[----:B------:R-:W-:Y:S05]  /*46bb0*/  BSYNC B1 ;  /* 0x0000000000017941 */ /* 0x000fea0003800000 */
.L_x_50790:
        /* <DEDUP_REMOVED lines=9> */
.L_x_50794:
[----:B------:R-:W-:Y:S01]  /*46c50*/  IMAD.MOV.U32 R6, RZ, RZ, R48 ;  /* 0x000000ffff067224 */ /* 0x000fe200078e0030 */
[----:B------:R-:W-:Y:S01]  /*46c60*/  MOV R5, R7 ;  /* 0x0000000700057202 */ /* 0x000fe20000000f00 */
[----:B------:R-:W-:Y:S02]  /*46c70*/  IMAD.MOV.U32 R48, RZ, RZ, R39 ;  /* 0x000000ffff307224 */ /* 0x000fe400078e0027 */
[----:B------:R-:W-:-:S07]  /*46c80*/  IMAD.MOV.U32 R7, RZ, RZ, R4 ;  /* 0x000000ffff077224 */ /* 0x000fce00078e0004 */
.L_x_50795:
[----:B------:R-:W-:Y:S05]  /*46c90*/  BSYNC B1 ;  /* 0x0000000000017941 */ /* 0x000fea0003800000 */
.L_x_50793:
        /* <DEDUP_REMOVED lines=9> */
.L_x_50797:
[----:B------:R-:W-:Y:S01]  /*46d30*/  IMAD.MOV.U32 R27, RZ, RZ, R6 ;  /* 0x000000ffff1b7224 */ /* 0x000fe200078e0006 */
[----:B------:R-:W-:Y:S01]  /*46d40*/  MOV R4, R5 ;  /* 0x0000000500047202 */ /* 0x000fe20000000f00 */
[----:B------:R-:W-:Y:S02]  /*46d50*/  IMAD.MOV.U32 R6, RZ, RZ, R3 ;  /* 0x000000ffff067224 */ /* 0x000fe400078e0003 */
[----:B------:R-:W-:-:S07]  /*46d60*/  IMAD.MOV.U32 R5, RZ, RZ, R2 ;  /* 0x000000ffff057224 */ /* 0x000fce00078e0002 */
.L_x_50798:
[----:B------:R-:W-:Y:S05]  /*46d70*/  BSYNC B1 ;  /* 0x0000000000017941 */ /* 0x000fea0003800000 */
.L_x_50796:
        /* <DEDUP_REMOVED lines=9> */
.L_x_50800:
[----:B------:R-:W-:Y:S01]  /*46e10*/  IMAD.MOV.U32 R3, RZ, RZ, R27 ;  /* 0x000000ffff037224 */ /* 0x000fe200078e001b */
[----:B------:R-:W-:Y:S01]  /*46e20*/  MOV R2, R4 ;  /* 0x0000000400027202 */ /* 0x000fe20000000f00 */
[----:B------:R-:W-:Y:S02]  /*46e30*/  IMAD.MOV.U32 R27, RZ, RZ, R42 ;  /* 0x000000ffff1b7224 */ /* 0x000fe400078e002a */
[----:B------:R-:W-:-:S07]  /*46e40*/  IMAD.MOV.U32 R4, RZ, RZ, R33 ;  /* 0x000000ffff047224 */ /* 0x000fce00078e0021 */
.L_x_50801:
[----:B------:R-:W-:Y:S05]  /*46e50*/  BSYNC B1 ;  /* 0x0000000000017941 */ /* 0x000fea0003800000 */
.L_x_50799:
        /* <DEDUP_REMOVED lines=16> */
.L_x_50803:
[----:B------:R-:W-:Y:S02]  /*46f60*/  IMAD.MOV.U32 R42, RZ, RZ, R19 ;  /* 0x000000ffff2a7224 */ /* 0x000fe400078e0013 */
[----:B------:R-:W-:Y:S02]  /*46f70*/  IMAD.MOV.U32 R30, RZ, RZ, R71 ;  /* 0x000000ffff1e7224 */ /* 0x000fe400078e0047 */
[----:B------:R-:W-:Y:S02]  /*46f80*/  IMAD.MOV.U32 R19, RZ, RZ, R32 ;  /* 0x000000ffff137224 */ /* 0x000fe400078e0020 */
[----:B------:R-:W-:-:S07]  /*46f90*/  IMAD.MOV.U32 R71, RZ, RZ, R18 ;  /* 0x000000ffff477224 */ /* 0x000fce00078e0012 */
.L_x_50804:
[----:B------:R-:W-:Y:S05]  /*46fa0*/  BSYNC B1 ;  /* 0x0000000000017941 */ /* 0x000fea0003800000 */
.L_x_50802:
        /* <DEDUP_REMOVED lines=9> */
.L_x_50806:
[----:B------:R-:W-:Y:S02]  /*47040*/  IMAD.MOV.U32 R31, RZ, RZ, R42 ;  /* 0x000000ffff1f7224 */ /* 0x000fe400078e002a */
[----:B------:R-:W-:Y:S02]  /*47050*/  IMAD.MOV.U32 R29, RZ, RZ, R30 ;  /* 0x000000ffff1d7224 */ /* 0x000fe400078e001e */
[----:B------:R-:W-:Y:S02]  /*47060*/  IMAD.MOV.U32 R42, RZ, RZ, R21 ;  /* 0x000000ffff2a7224 */ /* 0x000fe400078e0015 */
[----:B------:R-:W-:-:S07]  /*47070*/  IMAD.MOV.U32 R30, RZ, RZ, R17 ;  /* 0x000000ffff1e7224 */ /* 0x000fce00078e0011 */
.L_x_50807:
[----:B------:R-:W-:Y:S05]  /*47080*/  BSYNC B1 ;  /* 0x0000000000017941 */ /* 0x000fea0003800000 */
.L_x_50805:
        /* <DEDUP_REMOVED lines=9> */
.L_x_50809:
[----:B------:R-:W-:Y:S02]  /*47120*/  IMAD.MOV.U32 R32, RZ, RZ, R31 ;  /* 0x000000ffff207224 */ /* 0x000fe400078e001f */
[----:B------:R-:W-:Y:S02]  /*47130*/  IMAD.MOV.U32 R18, RZ, RZ, R29 ;  /* 0x000000ffff127224 */ /* 0x000fe400078e001d */
[----:B------:R-:W-:Y:S02]  /*47140*/  IMAD.MOV.U32 R31, RZ, RZ, R34 ;  /* 0x000000ffff1f7224 */ /* 0x000fe400078e0022 */
[----:B------:R-:W-:-:S07]  /*47150*/  IMAD.MOV.U32 R29, RZ, RZ, R16 ;  /* 0x000000ffff1d7224 */ /* 0x000fce00078e0010 */
.L_x_50810:
[----:B------:R-:W-:Y:S05]  /*47160*/  BSYNC B1 ;  /* 0x0000000000017941 */ /* 0x000fea0003800000 */
.L_x_50808:
        /* <DEDUP_REMOVED lines=9> */
.L_x_50812:
[----:B------:R-:W-:Y:S02]  /*47200*/  IMAD.MOV.U32 R17, RZ, RZ, R32 ;  /* 0x000000ffff117224 */ /* 0x000fe400078e0020 */
[----:B------:R-:W-:Y:S02]  /*47210*/  IMAD.MOV.U32 R16, RZ, RZ, R18 ;  /* 0x000000ffff107224 */ /* 0x000fe400078e0012 */
[----:B------:R-:W-:Y:S02]  /*47220*/  IMAD.MOV.U32 R32, RZ, RZ, R35 ;  /* 0x000000ffff207224 */ /* 0x000fe400078e0023 */
[----:B------:R-:W-:-:S07]  /*47230*/  IMAD.MOV.U32 R18, RZ, RZ, R23 ;  /* 0x000000ffff127224 */ /* 0x000fce00078e0017 */
.L_x_50813:
[----:B------:R-:W-:Y:S05]  /*47240*/  BSYNC B1 ;  /* 0x0000000000017941 */ /* 0x000fea0003800000 */
.L_x_50811:
        /* <DEDUP_REMOVED lines=9> */
.L_x_50815:
[----:B------:R-:W-:Y:S02]  /*472e0*/  IMAD.MOV.U32 R23, RZ, RZ, R17 ;  /* 0x000000ffff177224 */ /* 0x000fe400078e0011 */
[----:B------:R-:W-:Y:S02]  /*472f0*/  IMAD.MOV.U32 R21, RZ, RZ, R16 ;  /* 0x000000ffff157224 */ /* 0x000fe400078e0010 */
[----:B------:R-:W-:Y:S02]  /*47300*/  IMAD.MOV.U32 R17, RZ, RZ, R14 ;  /* 0x000000ffff117224 */ /* 0x000fe400078e000e */
[----:B------:R-:W-:-:S07]  /*47310*/  IMAD.MOV.U32 R16, RZ, RZ, R15 ;  /* 0x000000ffff107224 */ /* 0x000fce00078e000f */
.L_x_50816:
[----:B------:R-:W-:Y:S05]  /*47320*/  BSYNC B1 ;  /* 0x0000000000017941 */ /* 0x000fea0003800000 */
.L_x_50814:
        /* <DEDUP_REMOVED lines=9> */
.L_x_50818:
[----:B------:R-:W-:Y:S02]  /*473c0*/  IMAD.MOV.U32 R14, RZ, RZ, R23 ;  /* 0x000000ffff0e7224 */ /* 0x000fe400078e0017 */
[----:B------:R-:W-:Y:S02]  /*473d0*/  IMAD.MOV.U32 R15, RZ, RZ, R21 ;  /* 0x000000ffff0f7224 */ /* 0x000fe400078e0015 */
[----:B------:R-:W-:Y:S02]  /*473e0*/  IMAD.MOV.U32 R23, RZ, RZ, R38 ;  /* 0x000000ffff177224 */ /* 0x000fe400078e0026 */
[----:B------:R-:W-:-:S07]  /*473f0*/  IMAD.MOV.U32 R21, RZ, RZ, R36 ;  /* 0x000000ffff157224 */ /* 0x000fce00078e0024 */
.L_x_50819:
[----:B------:R-:W-:Y:S05]  /*47400*/  BSYNC B1 ;  /* 0x0000000000017941 */ /* 0x000fea0003800000 */
.L_x_50817:
        /* <DEDUP_REMOVED lines=9> */
.L_x_50821:
[----:B------:R-:W-:Y:S02]  /*474a0*/  IMAD.MOV.U32 R33, RZ, RZ, R14 ;  /* 0x000000ffff217224 */ /* 0x000fe400078e000e */
[----:B------:R-:W-:Y:S02]  /*474b0*/  IMAD.MOV.U32 R34, RZ, RZ, R15 ;  /* 0x000000ffff227224 */ /* 0x000fe400078e000f */
[----:B------:R-:W-:Y:S02]  /*474c0*/  IMAD.MOV.U32 R14, RZ, RZ, R13 ;  /* 0x000000ffff0e7224 */ /* 0x000fe400078e000d */
[----:B------:R-:W-:-:S07]  /*474d0*/  IMAD.MOV.U32 R15, RZ, RZ, R12 ;  /* 0x000000ffff0f7224 */ /* 0x000fce00078e000c */
.L_x_50822:
[----:B------:R-:W-:Y:S05]  /*474e0*/  BSYNC B1 ;  /* 0x0000000000017941 */ /* 0x000fea0003800000 */
.L_x_50820:
        /* <DEDUP_REMOVED lines=9> */
.L_x_50824:
[----:B------:R-:W-:Y:S02]  /*47580*/  IMAD.MOV.U32 R13, RZ, RZ, R33 ;  /* 0x000000ffff0d7224 */ /* 0x000fe400078e0021 */
[----:B------:R-:W-:Y:S02]  /*47590*/  IMAD.MOV.U32 R12, RZ, RZ, R34 ;  /* 0x000000ffff0c7224 */ /* 0x000fe400078e0022 */
[----:B------:R-:W-:Y:S02]  /*475a0*/  IMAD.MOV.U32 R33, RZ, RZ, R44 ;  /* 0x000000ffff217224 */ /* 0x000fe400078e002c */
[----:B------:R-:W-:-:S07]  /*475b0*/  IMAD.MOV.U32 R34, RZ, RZ, R11 ;  /* 0x000000ffff227224 */ /* 0x000fce00078e000b */
.L_x_50825:
[----:B------:R-:W-:Y:S05]  /*475c0*/  BSYNC B1 ;  /* 0x0000000000017941 */ /* 0x000fea0003800000 */
.L_x_50823:
        /* <DEDUP_REMOVED lines=9> */
.L_x_50827:
[----:B------:R-:W-:Y:S02]  /*47660*/  IMAD.MOV.U32 R35, RZ, RZ, R13 ;  /* 0x000000ffff237224 */ /* 0x000fe400078e000d */
[----:B------:R-:W-:Y:S02]  /*47670*/  IMAD.MOV.U32 R11, RZ, RZ, R12 ;  /* 0x000000ffff0b7224 */ /* 0x000fe400078e000c */
[----:B------:R-:W-:Y:S02]  /*47680*/  IMAD.MOV.U32 R13, RZ, RZ, R10 ;  /* 0x000000ffff0d7224 */ /* 0x000fe400078e000a */
[----:B------:R-:W-:-:S07]  /*47690*/  IMAD.MOV.U32 R12, RZ, RZ, R25 ;  /* 0x000000ffff0c7224 */ /* 0x000fce00078e0019 */
.L_x_50828:
[----:B------:R-:W-:Y:S05]  /*476a0*/  BSYNC B1 ;  /* 0x0000000000017941 */ /* 0x000fea0003800000 */
.L_x_50826:
        /* <DEDUP_REMOVED lines=9> */
.L_x_50830:
[----:B------:R-:W-:Y:S02]  /*47740*/  IMAD.MOV.U32 R10, RZ, RZ, R35 ;  /* 0x000000ffff0a7224 */ /* 0x000fe400078e0023 */
[----:B------:R-:W-:Y:S02]  /*47750*/  IMAD.MOV.U32 R25, RZ, RZ, R11 ;  /* 0x000000ffff197224 */ /* 0x000fe400078e000b */
[----:B------:R-:W-:Y:S02]  /*47760*/  IMAD.MOV.U32 R35, RZ, RZ, R46 ;  /* 0x000000ffff237224 */ /* 0x000fe400078e002e */
[----:B------:R-:W-:-:S07]  /*47770*/  IMAD.MOV.U32 R11, RZ, RZ, R8 ;  /* 0x000000ffff0b7224 */ /* 0x000fce00078e0008 */
.L_x_50831:
[----:B------:R-:W-:Y:S05]  /*47780*/  BSYNC B1 ;  /* 0x0000000000017941 */ /* 0x000fea0003800000 */
.L_x_50829:
        /* <DEDUP_REMOVED lines=9> */
.L_x_50833:
[----:B------:R-:W-:Y:S02]  /*47820*/  IMAD.MOV.U32 R37, RZ, RZ, R10 ;  /* 0x000000ffff257224 */ /* 0x000fe400078e000a */
[----:B------:R-:W-:Y:S02]  /*47830*/  IMAD.MOV.U32 R8, RZ, RZ, R25 ;  /* 0x000000ffff087224 */ /* 0x000fe400078e0019 */
[----:B------:R-:W-:Y:S02]  /*47840*/  IMAD.MOV.U32 R10, RZ, RZ, R9 ;  /* 0x000000ffff0a7224 */ /* 0x000fe400078e0009 */
[----:B------:R-:W-:-:S07]  /*47850*/  IMAD.MOV.U32 R25, RZ, RZ, R40 ;  /* 0x000000ffff197224 */ /* 0x000fce00078e0028 */
.L_x_50834:
[----:B------:R-:W-:Y:S05]  /*47860*/  BSYNC B1 ;  /* 0x0000000000017941 */ /* 0x000fea0003800000 */
.L_x_50832:
        /* <DEDUP_REMOVED lines=9> */
.L_x_50836:
[----:B------:R-:W-:Y:S02]  /*47900*/  IMAD.MOV.U32 R9, RZ, RZ, R37 ;  /* 0x000000ffff097224 */ /* 0x000fe400078e0025 */
[----:B------:R-:W-:Y:S02]  /*47910*/  IMAD.MOV.U32 R36, RZ, RZ, R8 ;  /* 0x000000ffff247224 */ /* 0x000fe400078e0008 */
[----:B------:R-:W-:Y:S02]  /*47920*/  IMAD.MOV.U32 R37, RZ, RZ, R48 ;  /* 0x000000ffff257224 */ /* 0x000fe400078e0030 */
[----:B------:R-:W-:-:S07]  /*47930*/  IMAD.MOV.U32 R8, RZ, RZ, R7 ;  /* 0x000000ffff087224 */ /* 0x000fce00078e0007 */
.L_x_50837:
[----:B------:R-:W-:Y:S05]  /*47940*/  BSYNC B1 ;  /* 0x0000000000017941 */ /* 0x000fea0003800000 */
.L_x_50835:
        /* <DEDUP_REMOVED lines=9> */
.L_x_50839:
[----:B------:R-:W-:Y:S02]  /*479e0*/  IMAD.MOV.U32 R38, RZ, RZ, R9 ;  /* 0x000000ffff267224 */ /* 0x000fe400078e0009 */
[----:B------:R-:W-:Y:S02]  /*479f0*/  IMAD.MOV.U32 R7, RZ, RZ, R36 ;  /* 0x000000ffff077224 */ /* 0x000fe400078e0024 */
[----:B------:R-:W-:Y:S02]  /*47a00*/  IMAD.MOV.U32 R9, RZ, RZ, R6 ;  /* 0x000000ffff097224 */ /* 0x000fe400078e0006 */
[----:B------:R-:W-:-:S07]  /*47a10*/  IMAD.MOV.U32 R36, RZ, RZ, R5 ;  /* 0x000000ffff247224 */ /* 0x000fce00078e0005 */
.L_x_50840:
[----:B------:R-:W-:Y:S05]  /*47a20*/  BSYNC B1 ;  /* 0x0000000000017941 */ /* 0x000fea0003800000 */
.L_x_50838:
        /* <DEDUP_REMOVED lines=9> */
.L_x_50842:
[----:B------:R-:W-:Y:S02]  /*47ac0*/  IMAD.MOV.U32 R6, RZ, RZ, R38 ;  /* 0x000000ffff067224 */ /* 0x000fe400078e0026 */
[----:B------:R-:W-:Y:S02]  /*47ad0*/  IMAD.MOV.U32 R5, RZ, RZ, R7 ;  /* 0x000000ffff057224 */ /* 0x000fe400078e0007 */
[----:B------:R-:W-:Y:S02]  /*47ae0*/  IMAD.MOV.U32 R38, RZ, RZ, R27 ;  /* 0x000000ffff267224 */ /* 0x000fe400078e001b */
[----:B------:R-:W-:-:S07]  /*47af0*/  IMAD.MOV.U32 R7, RZ, RZ, R4 ;  /* 0x000000ffff077224 */ /* 0x000fce00078e0004 */
.L_x_50843:
[----:B------:R-:W-:Y:S05]  /*47b00*/  BSYNC B1 ;  /* 0x0000000000017941 */ /* 0x000fea0003800000 */
.L_x_50841:
        /* <DEDUP_REMOVED lines=9> */
.L_x_50845:
[----:B------:R-:W-:Y:S02]  /*47ba0*/  IMAD.MOV.U32 R27, RZ, RZ, R6 ;  /* 0x000000ffff1b7224 */ /* 0x000fe400078e0006 */
[----:B------:R-:W-:Y:S02]  /*47bb0*/  IMAD.MOV.U32 R4, RZ, RZ, R5 ;  /* 0x000000ffff047224 */ /* 0x000fe400078e0005 */
[----:B------:R-:W-:Y:S02]  /*47bc0*/  IMAD.MOV.U32 R6, RZ, RZ, R3 ;  /* 0x000000ffff067224 */ /* 0x000fe400078e0003 */
[----:B------:R-:W-:-:S07]  /*47bd0*/  IMAD.MOV.U32 R5, RZ, RZ, R2 ;  /* 0x000000ffff057224 */ /* 0x000fce00078e0002 */
.L_x_50846:
[----:B------:R-:W-:Y:S05]  /*47be0*/  BSYNC B1 ;  /* 0x0000000000017941 */ /* 0x000fea0003800000 */
.L_x_50844:
        /* <DEDUP_REMOVED lines=16> */
.L_x_50848:
[----:B------:R-:W-:Y:S02]  /*47cf0*/  IMAD.MOV.U32 R2, RZ, RZ, R19 ;  /* 0x000000ffff027224 */ /* 0x000fe400078e0013 */
[----:B------:R-:W-:Y:S01]  /*47d00*/  IMAD.MOV.U32 R28, RZ, RZ, R71 ;  /* 0x000000ffff1c7224 */ /* 0x000fe200078e0047 */
[----:B------:R-:W-:Y:S01]  /*47d10*/  MOV R71, R30 ;  /* 0x0000001e00477202 */ /* 0x000fe20000000f00 */
[----:B------:R-:W-:-:S07]  /*47d20*/  IMAD.MOV.U32 R19, RZ, RZ, R42 ;  /* 0x000000ffff137224 */ /* 0x000fce00078e002a */
.L_x_50849:
[----:B------:R-:W-:Y:S05]  /*47d30*/  BSYNC B1 ;  /* 0x0000000000017941 */ /* 0x000fea0003800000 */
.L_x_50847:
        /* <DEDUP_REMOVED lines=9> */
.L_x_50851:
[----:B------:R-:W-:Y:S02]  /*47dd0*/  IMAD.MOV.U32 R3, RZ, RZ, R2 ;  /* 0x000000ffff037224 */ /* 0x000fe400078e0002 */
[----:B------:R-:W-:Y:S01]  /*47de0*/  IMAD.MOV.U32 R39, RZ, RZ, R28 ;  /* 0x000000ffff277224 */ /* 0x000fe200078e001c */
[----:B------:R-:W-:Y:S01]  /*47df0*/  MOV R28, R29 ;  /* 0x0000001d001c7202 */ /* 0x000fe20000000f00 */
[----:B------:R-:W-:-:S07]  /*47e00*/  IMAD.MOV.U32 R2, RZ, RZ, R31 ;  /* 0x000000ffff027224 */ /* 0x000fce00078e001f */
.L_x_50852:
[----:B------:R-:W-:Y:S05]  /*47e10*/  BSYNC B1 ;  /* 0x0000000000017941 */ /* 0x000fea0003800000 */
.L_x_50850:
        /* <DEDUP_REMOVED lines=9> */
.L_x_50854:
[----:B------:R-:W-:Y:S02]  /*47eb0*/  IMAD.MOV.U32 R30, RZ, RZ, R3 ;  /* 0x000000ffff1e7224 */ /* 0x000fe400078e0003 */
[----:B------:R-:W-:Y:S01]  /*47ec0*/  IMAD.MOV.U32 R29, RZ, RZ, R39 ;  /* 0x000000ffff1d7224 */ /* 0x000fe200078e0027 */
[----:B------:R-:W-:Y:S01]  /*47ed0*/  MOV R39, R18 ;  /* 0x0000001200277202 */ /* 0x000fe20000000f00 */
[----:B------:R-:W-:-:S07]  /*47ee0*/  IMAD.MOV.U32 R3, RZ, RZ, R32 ;  /* 0x000000ffff037224 */ /* 0x000fce00078e0020 */
.L_x_50855:
[----:B------:R-:W-:Y:S05]  /*47ef0*/  BSYNC B1 ;  /* 0x0000000000017941 */ /* 0x000fea0003800000 */
.L_x_50853:
        /* <DEDUP_REMOVED lines=9> */
.L_x_50857:
[----:B------:R-:W-:Y:S02]  /*47f90*/  IMAD.MOV.U32 R18, RZ, RZ, R30 ;  /* 0x000000ffff127224 */ /* 0x000fe400078e001e */
[----:B------:R-:W-:Y:S01]  /*47fa0*/  IMAD.MOV.U32 R32, RZ, RZ, R29 ;  /* 0x000000ffff207224 */ /* 0x000fe200078e001d */
[----:B------:R-:W-:Y:S01]  /*47fb0*/  MOV R29, R16 ;  /* 0x00000010001d7202 */ /* 0x000fe20000000f00 */
[----:B------:R-:W-:-:S07]  /*47fc0*/  IMAD.MOV.U32 R30, RZ, RZ, R17 ;  /* 0x000000ffff1e7224 */ /* 0x000fce00078e0011 */
.L_x_50858:
[----:B------:R-:W-:Y:S05]  /*47fd0*/  BSYNC B1 ;  /* 0x0000000000017941 */ /* 0x000fea0003800000 */
.L_x_50856:
        /* <DEDUP_REMOVED lines=9> */
.L_x_50860:
[----:B------:R-:W-:Y:S02]  /*48070*/  IMAD.MOV.U32 R17, RZ, RZ, R18 ;  /* 0x000000ffff117224 */ /* 0x000fe400078e0012 */
[----:B------:R-:W-:Y:S01]  /*48080*/  IMAD.MOV.U32 R16, RZ, RZ, R32 ;  /* 0x000000ffff107224 */ /* 0x000fe200078e0020 */
[----:B------:R-:W-:Y:S01]  /*48090*/  MOV R32, R21 ;  /* 0x0000001500207202 */ /* 0x000fe20000000f00 */
[----:B------:R-:W-:-:S07]  /*480a0*/  IMAD.MOV.U32 R18, RZ, RZ, R23 ;  /* 0x000000ffff127224 */ /* 0x000fce00078e0017 */
.L_x_50861:
[----:B------:R-:W-:Y:S05]  /*480b0*/  BSYNC B1 ;  /* 0x0000000000017941 */ /* 0x000fea0003800000 */
.L_x_50859:
        /* <DEDUP_REMOVED lines=9> */
.L_x_50863:
[----:B------:R-:W-:Y:S02]  /*48150*/  IMAD.MOV.U32 R40, RZ, RZ, R17 ;  /* 0x000000ffff287224 */ /* 0x000fe400078e0011 */
[----:B------:R-:W-:Y:S01]  /*48160*/  IMAD.MOV.U32 R21, RZ, RZ, R16 ;  /* 0x000000ffff157224 */ /* 0x000fe200078e0010 */
[----:B------:R-:W-:Y:S01]  /*48170*/  MOV R16, R15 ;  /* 0x0000000f00107202 */ /* 0x000fe20000000f00 */
[----:B------:R-:W-:-:S07]  /*48180*/  IMAD.MOV.U32 R17, RZ, RZ, R14 ;  /* 0x000000ffff117224 */ /* 0x000fce00078e000e */
.L_x_50864:
[----:B------:R-:W-:Y:S05]  /*48190*/  BSYNC B1 ;  /* 0x0000000000017941 */ /* 0x000fea0003800000 */
.L_x_50862:
        /* <DEDUP_REMOVED lines=9> */
.L_x_50866:
[----:B------:R-:W-:Y:S02]  /*48230*/  IMAD.MOV.U32 R14, RZ, RZ, R40 ;  /* 0x000000ffff0e7224 */ /* 0x000fe400078e0028 */
[----:B------:R-:W-:Y:S01]  /*48240*/  IMAD.MOV.U32 R15, RZ, RZ, R21 ;  /* 0x000000ffff0f7224 */ /* 0x000fe200078e0015 */
[----:B------:R-:W-:Y:S01]  /*48250*/  MOV R21, R34 ;  /* 0x0000002200157202 */ /* 0x000fe20000000f00 */
[----:B------:R-:W-:-:S07]  /*48260*/  IMAD.MOV.U32 R40, RZ, RZ, R33 ;  /* 0x000000ffff287224 */ /* 0x000fce00078e0021 */
.L_x_50867:
[----:B------:R-:W-:Y:S05]  /*48270*/  BSYNC B1 ;  /* 0x0000000000017941 */ /* 0x000fea0003800000 */
.L_x_50865:
        /* <DEDUP_REMOVED lines=9> */
.L_x_50869:
[----:B------:R-:W-:Y:S02]  /*48310*/  IMAD.MOV.U32 R34, RZ, RZ, R14 ;  /* 0x000000ffff227224 */ /* 0x000fe400078e000e */
[----:B------:R-:W-:Y:S01]  /*48320*/  IMAD.MOV.U32 R42, RZ, RZ, R15 ;  /* 0x000000ffff2a7224 */ /* 0x000fe200078e000f */
[----:B------:R-:W-:Y:S01]  /*48330*/  MOV R15, R12 ;  /* 0x0000000c000f7202 */ /* 0x000fe20000000f00 */
[----:B------:R-:W-:-:S07]  /*48340*/  IMAD.MOV.U32 R14, RZ, RZ, R13 ;  /* 0x000000ffff0e7224 */ /* 0x000fce00078e000d */
.L_x_50870:
[----:B------:R-:W-:Y:S05]  /*48350*/  BSYNC B1 ;  /* 0x0000000000017941 */ /* 0x000fea0003800000 */
.L_x_50868:
        /* <DEDUP_REMOVED lines=9> */
.L_x_50872:
[----:B------:R-:W-:Y:S02]  /*483f0*/  IMAD.MOV.U32 R13, RZ, RZ, R34 ;  /* 0x000000ffff0d7224 */ /* 0x000fe400078e0022 */
[----:B------:R-:W-:Y:S01]  /*48400*/  IMAD.MOV.U32 R12, RZ, RZ, R42 ;  /* 0x000000ffff0c7224 */ /* 0x000fe200078e002a */
[----:B------:R-:W-:Y:S01]  /*48410*/  MOV R42, R11 ;  /* 0x0000000b002a7202 */ /* 0x000fe20000000f00 */
[----:B------:R-:W-:-:S07]  /*48420*/  IMAD.MOV.U32 R34, RZ, RZ, R35 ;  /* 0x000000ffff227224 */ /* 0x000fce00078e0023 */
.L_x_50873:
[----:B------:R-:W-:Y:S05]  /*48430*/  BSYNC B1 ;  /* 0x0000000000017941 */ /* 0x000fea0003800000 */
.L_x_50871:
        /* <DEDUP_REMOVED lines=9> */
.L_x_50875:
[----:B------:R-:W-:Y:S02]  /*484d0*/  IMAD.MOV.U32 R44, RZ, RZ, R13 ;  /* 0x000000ffff2c7224 */ /* 0x000fe400078e000d */
[----:B------:R-:W-:Y:S01]  /*484e0*/  IMAD.MOV.U32 R11, RZ, RZ, R12 ;  /* 0x000000ffff0b7224 */ /* 0x000fe200078e000c */
[----:B------:R-:W-:Y:S01]  /*484f0*/  MOV R12, R25 ;  /* 0x00000019000c7202 */ /* 0x000fe20000000f00 */
[----:B------:R-:W-:-:S07]  /*48500*/  IMAD.MOV.U32 R13, RZ, RZ, R10 ;  /* 0x000000ffff0d7224 */ /* 0x000fce00078e000a */
.L_x_50876:
[----:B------:R-:W-:Y:S05]  /*48510*/  BSYNC B1 ;  /* 0x0000000000017941 */ /* 0x000fea0003800000 */
.L_x_50874:
        /* <DEDUP_REMOVED lines=9> */
.L_x_50878:
[----:B------:R-:W-:Y:S02]  /*485b0*/  IMAD.MOV.U32 R10, RZ, RZ, R44 ;  /* 0x000000ffff0a7224 */ /* 0x000fe400078e002c */
[----:B------:R-:W-:Y:S01]  /*485c0*/  IMAD.MOV.U32 R23, RZ, RZ, R11 ;  /* 0x000000ffff177224 */ /* 0x000fe200078e000b */
[----:B------:R-:W-:Y:S01]  /*485d0*/  MOV R11, R8 ;  /* 0x00000008000b7202 */ /* 0x000fe20000000f00 */
[----:B------:R-:W-:-:S07]  /*485e0*/  IMAD.MOV.U32 R44, RZ, RZ, R37 ;  /* 0x000000ffff2c7224 */ /* 0x000fce00078e0025 */
.L_x_50879:
[----:B------:R-:W-:Y:S05]  /*485f0*/  BSYNC B1 ;  /* 0x0000000000017941 */ /* 0x000fea0003800000 */
.L_x_50877:
        /* <DEDUP_REMOVED lines=9> */
.L_x_50881:
[----:B------:R-:W-:Y:S02]  /*48690*/  IMAD.MOV.U32 R25, RZ, RZ, R10 ;  /* 0x000000ffff197224 */ /* 0x000fe400078e000a */
[----:B------:R-:W-:Y:S01]  /*486a0*/  IMAD.MOV.U32 R8, RZ, RZ, R23 ;  /* 0x000000ffff087224 */ /* 0x000fe200078e0017 */
[----:B------:R-:W-:Y:S01]  /*486b0*/  MOV R23, R36 ;  /* 0x0000002400177202 */ /* 0x000fe20000000f00 */
[----:B------:R-:W-:-:S07]  /*486c0*/  IMAD.MOV.U32 R10, RZ, RZ, R9 ;  /* 0x000000ffff0a7224 */ /* 0x000fce00078e0009 */
.L_x_50882:
[----:B------:R-:W-:Y:S05]  /*486d0*/  BSYNC B1 ;  /* 0x0000000000017941 */ /* 0x000fea0003800000 */
.L_x_50880:
        /* <DEDUP_REMOVED lines=9> */
.L_x_50884:
[----:B------:R-:W-:Y:S02]  /*48770*/  IMAD.MOV.U32 R9, RZ, RZ, R25 ;  /* 0x000000ffff097224 */ /* 0x000fe400078e0019 */
[----:B------:R-:W-:Y:S01]  /*48780*/  IMAD.MOV.U32 R36, RZ, RZ, R8 ;  /* 0x000000ffff247224 */ /* 0x000fe200078e0008 */
[----:B------:R-:W-:Y:S01]  /*48790*/  MOV R8, R7 ;  /* 0x0000000700087202 */ /* 0x000fe20000000f00 */
[----:B------:R-:W-:-:S07]  /*487a0*/  IMAD.MOV.U32 R25, RZ, RZ, R38 ;  /* 0x000000ffff197224 */ /* 0x000fce00078e0026 */
.L_x_50885:
[----:B------:R-:W-:Y:S05]  /*487b0*/  BSYNC B1 ;  /* 0x0000000000017941 */ /* 0x000fea0003800000 */
.L_x_50883:
        /* <DEDUP_REMOVED lines=9> */
.L_x_50887:
[----:B------:R-:W-:Y:S02]  /*48850*/  IMAD.MOV.U32 R38, RZ, RZ, R9 ;  /* 0x000000ffff267224 */ /* 0x000fe400078e0009 */
[----:B------:R-:W-:Y:S01]  /*48860*/  IMAD.MOV.U32 R7, RZ, RZ, R36 ;  /* 0x000000ffff077224 */ /* 0x000fe200078e0024 */
[----:B------:R-:W-:Y:S01]  /*48870*/  MOV R36, R5 ;  /* 0x0000000500247202 */ /* 0x000fe20000000f00 */
[----:B------:R-:W-:-:S07]  /*48880*/  IMAD.MOV.U32 R9, RZ, RZ, R6 ;  /* 0x000000ffff097224 */ /* 0x000fce00078e0006 */
.L_x_50888:
[----:B------:R-:W-:Y:S05]  /*48890*/  BSYNC B1 ;  /* 0x0000000000017941 */ /* 0x000fea0003800000 */
.L_x_50886:
        /* <DEDUP_REMOVED lines=9> */
.L_x_50890:
[----:B------:R-:W-:Y:S02]  /*48930*/  IMAD.MOV.U32 R5, RZ, RZ, R38 ;  /* 0x000000ffff057224 */ /* 0x000fe400078e0026 */
[----:B------:R-:W-:Y:S01]  /*48940*/  IMAD.MOV.U32 R6, RZ, RZ, R7 ;  /* 0x000000ffff067224 */ /* 0x000fe200078e0007 */
[----:B------:R-:W-:Y:S01]  /*48950*/  MOV R7, R4 ;  /* 0x0000000400077202 */ /* 0x000fe20000000f00 */
[----:B------:R-:W-:-:S07]  /*48960*/  IMAD.MOV.U32 R38, RZ, RZ, R27 ;  /* 0x000000ffff267224 */ /* 0x000fce00078e001b */
.L_x_50891:
[----:B------:R-:W-:Y:S05]  /*48970*/  BSYNC B1 ;  /* 0x0000000000017941 */ /* 0x000fea0003800000 */
.L_x_50889:
        /* <DEDUP_REMOVED lines=16> */
.L_x_50893:
[----:B------:R-:W-:Y:S01]  /*48a80*/  IMAD.MOV.U32 R4, RZ, RZ, R19 ;  /* 0x000000ffff047224 */ /* 0x000fe200078e0013 */
[----:B------:R-:W-:Y:S01]  /*48a90*/  MOV R26, R71 ;  /* 0x00000047001a7202 */ /* 0x000fe20000000f00 */
[----:B------:R-:W-:Y:S02]  /*48aa0*/  IMAD.MOV.U32 R19, RZ, RZ, R2 ;  /* 0x000000ffff137224 */ /* 0x000fe400078e0002 */
[----:B------:R-:W-:-:S07]  /*48ab0*/  IMAD.MOV.U32 R71, RZ, RZ, R28 ;  /* 0x000000ffff477224 */ /* 0x000fce00078e001c */
.L_x_50894:
[----:B------:R-:W-:Y:S05]  /*48ac0*/  BSYNC B1 ;  /* 0x0000000000017941 */ /* 0x000fea0003800000 */
.L_x_50892:
        /* <DEDUP_REMOVED lines=9> */
.L_x_50896:
[----:B------:R-:W-:Y:S01]  /*48b60*/  IMAD.MOV.U32 R27, RZ, RZ, R4 ;  /* 0x000000ffff1b7224 */ /* 0x000fe200078e0004 */
[----:B------:R-:W-:Y:S01]  /*48b70*/  MOV R2, R26 ;  /* 0x0000001a00027202 */ /* 0x000fe20000000f00 */
[----:B------:R-:W-:Y:S02]  /*48b80*/  IMAD.MOV.U32 R4, RZ, RZ, R3 ;  /* 0x000000ffff047224 */ /* 0x000fe400078e0003 */
[----:B------:R-:W-:-:S07]  /*48b90*/  IMAD.MOV.U32 R26, RZ, RZ, R39 ;  /* 0x000000ffff1a7224 */ /* 0x000fce00078e0027 */
.L_x_50897:
[----:B------:R-:W-:Y:S05]  /*48ba0*/  BSYNC B1 ;  /* 0x0000000000017941 */ /* 0x000fea0003800000 */
.L_x_50895:
        /* <DEDUP_REMOVED lines=9> */
.L_x_50899:
[----:B------:R-:W-:Y:S01]  /*48c40*/  IMAD.MOV.U32 R3, RZ, RZ, R27 ;  /* 0x000000ffff037224 */ /* 0x000fe200078e001b */
[----:B------:R-:W-:Y:S01]  /*48c50*/  MOV R31, R2 ;  /* 0x00000002001f7202 */ /* 0x000fe20000000f00 */
[----:B------:R-:W-:Y:S02]  /*48c60*/  IMAD.MOV.U32 R27, RZ, RZ, R30 ;  /* 0x000000ffff1b7224 */ /* 0x000fe400078e001e */
[----:B------:R-:W-:-:S07]  /*48c70*/  IMAD.MOV.U32 R2, RZ, RZ, R29 ;  /* 0x000000ffff027224 */ /* 0x000fce00078e001d */
.L_x_50900:
[----:B------:R-:W-:Y:S05]  /*48c80*/  BSYNC B1 ;  /* 0x0000000000017941 */ /* 0x000fea0003800000 */
.L_x_50898:
        /* <DEDUP_REMOVED lines=9> */
.L_x_50902:
[----:B------:R-:W-:Y:S01]  /*48d20*/  IMAD.MOV.U32 R28, RZ, RZ, R3 ;  /* 0x000000ffff1c7224 */ /* 0x000fe200078e0003 */
[----:B------:R-:W-:Y:S01]  /*48d30*/  MOV R29, R31 ;  /* 0x0000001f001d7202 */ /* 0x000fe20000000f00 */
[----:B------:R-:W-:Y:S02]  /*48d40*/  IMAD.MOV.U32 R3, RZ, RZ, R18 ;  /* 0x000000ffff037224 */ /* 0x000fe400078e0012 */
[----:B------:R-:W-:-:S07]  /*48d50*/  IMAD.MOV.U32 R31, RZ, RZ, R32 ;  /* 0x000000ffff1f7224 */ /* 0x000fce00078e0020 */
.L_x_50903:
[----:B------:R-:W-:Y:S05]  /*48d60*/  BSYNC B1 ;  /* 0x0000000000017941 */ /* 0x000fea0003800000 */
.L_x_50901:
        /* <DEDUP_REMOVED lines=9> */
.L_x_50905:
[----:B------:R-:W-:Y:S01]  /*48e00*/  IMAD.MOV.U32 R33, RZ, RZ, R28 ;  /* 0x000000ffff217224 */ /* 0x000fe200078e001c */
[----:B------:R-:W-:Y:S01]  /*48e10*/  MOV R18, R29 ;  /* 0x0000001d00127202 */ /* 0x000fe20000000f00 */
[----:B------:R-:W-:Y:S02]  /*48e20*/  IMAD.MOV.U32 R28, RZ, RZ, R17 ;  /* 0x000000ffff1c7224 */ /* 0x000fe400078e0011 */
[----:B------:R-:W-:-:S07]  /*48e30*/  IMAD.MOV.U32 R29, RZ, RZ, R16 ;  /* 0x000000ffff1d7224 */ /* 0x000fce00078e0010 */
.L_x_50906:
[----:B------:R-:W-:Y:S05]  /*48e40*/  BSYNC B1 ;  /* 0x0000000000017941 */ /* 0x000fea0003800000 */
.L_x_50904:
        /* <DEDUP_REMOVED lines=9> */
.L_x_50908:
[----:B------:R-:W-:Y:S01]  /*48ee0*/  IMAD.MOV.U32 R17, RZ, RZ, R33 ;  /* 0x000000ffff117224 */ /* 0x000fe200078e0021 */
[----:B------:R-:W-:Y:S01]  /*48ef0*/  MOV R16, R18 ;  /* 0x0000001200107202 */ /* 0x000fe20000000f00 */
[----:B------:R-:W-:Y:S02]  /*48f00*/  IMAD.MOV.U32 R33, RZ, RZ, R40 ;  /* 0x000000ffff217224 */ /* 0x000fe400078e0028 */
[----:B------:R-:W-:-:S07]  /*48f10*/  IMAD.MOV.U32 R18, RZ, RZ, R21 ;  /* 0x000000ffff127224 */ /* 0x000fce00078e0015 */
.L_x_50909:
[----:B------:R-:W-:Y:S05]  /*48f20*/  BSYNC B1 ;  /* 0x0000000000017941 */ /* 0x000fea0003800000 */
.L_x_50907:
        /* <DEDUP_REMOVED lines=9> */
.L_x_50911:
[----:B------:R-:W-:Y:S01]  /*48fc0*/  IMAD.MOV.U32 R21, RZ, RZ, R17 ;  /* 0x000000ffff157224 */ /* 0x000fe200078e0011 */
[----:B------:R-:W-:Y:S01]  /*48fd0*/  MOV R35, R16 ;  /* 0x0000001000237202 */ /* 0x000fe20000000f00 */
[----:B------:R-:W-:Y:S02]  /*48fe0*/  IMAD.MOV.U32 R17, RZ, RZ, R14 ;  /* 0x000000ffff117224 */ /* 0x000fe400078e000e */
[----:B------:R-:W-:-:S07]  /*48ff0*/  IMAD.MOV.U32 R16, RZ, RZ, R15 ;  /* 0x000000ffff107224 */ /* 0x000fce00078e000f */
.L_x_50912:
[----:B------:R-:W-:Y:S05]  /*49000*/  BSYNC B1 ;  /* 0x0000000000017941 */ /* 0x000fea0003800000 */
.L_x_50910:
        /* <DEDUP_REMOVED lines=9> */
.L_x_50914:
[----:B------:R-:W-:Y:S01]  /*490a0*/  IMAD.MOV.U32 R14, RZ, RZ, R21 ;  /* 0x000000ffff0e7224 */ /* 0x000fe200078e0015 */
[----:B------:R-:W-:Y:S01]  /*490b0*/  MOV R15, R35 ;  /* 0x00000023000f7202 */ /* 0x000fe20000000f00 */
[----:B------:R-:W-:Y:S02]  /*490c0*/  IMAD.MOV.U32 R21, RZ, RZ, R34 ;  /* 0x000000ffff157224 */ /* 0x000fe400078e0022 */
[----:B------:R-:W-:-:S07]  /*490d0*/  IMAD.MOV.U32 R35, RZ, RZ, R42 ;  /* 0x000000ffff237224 */ /* 0x000fce00078e002a */
.L_x_50915:
[----:B------:R-:W-:Y:S05]  /*490e0*/  BSYNC B1 ;  /* 0x0000000000017941 */ /* 0x000fea0003800000 */
.L_x_50913:
        /* <DEDUP_REMOVED lines=9> */
.L_x_50917:
[----:B------:R-:W-:Y:S01]  /*49180*/  IMAD.MOV.U32 R37, RZ, RZ, R14 ;  /* 0x000000ffff257224 */ /* 0x000fe200078e000e */
[----:B------:R-:W-:Y:S01]  /*49190*/  MOV R30, R15 ;  /* 0x0000000f001e7202 */ /* 0x000fe20000000f00 */
[----:B------:R-:W-:Y:S02]  /*491a0*/  IMAD.MOV.U32 R14, RZ, RZ, R13 ;  /* 0x000000ffff0e7224 */ /* 0x000fe400078e000d */
[----:B------:R-:W-:-:S07]  /*491b0*/  IMAD.MOV.U32 R15, RZ, RZ, R12 ;  /* 0x000000ffff0f7224 */ /* 0x000fce00078e000c */
.L_x_50918:
[----:B------:R-:W-:Y:S05]  /*491c0*/  BSYNC B1 ;  /* 0x0000000000017941 */ /* 0x000fea0003800000 */
.L_x_50916:
        /* <DEDUP_REMOVED lines=9> */
.L_x_50920:
[----:B------:R-:W-:Y:S01]  /*49260*/  IMAD.MOV.U32 R13, RZ, RZ, R37 ;  /* 0x000000ffff0d7224 */ /* 0x000fe200078e0025 */
[----:B------:R-:W-:Y:S01]  /*49270*/  MOV R12, R30 ;  /* 0x0000001e000c7202 */ /* 0x000fe20000000f00 */
[----:B------:R-:W-:Y:S02]  /*49280*/  IMAD.MOV.U32 R37, RZ, RZ, R44 ;  /* 0x000000ffff257224 */ /* 0x000fe400078e002c */
[----:B------:R-:W-:-:S07]  /*49290*/  IMAD.MOV.U32 R30, RZ, RZ, R11 ;  /* 0x000000ffff1e7224 */ /* 0x000fce00078e000b */
.L_x_50921:
[----:B------:R-:W-:Y:S05]  /*492a0*/  BSYNC B1 ;  /* 0x0000000000017941 */ /* 0x000fea0003800000 */
.L_x_50919:
        /* <DEDUP_REMOVED lines=9> */
.L_x_50923:
[----:B------:R-:W-:Y:S01]  /*49340*/  IMAD.MOV.U32 R32, RZ, RZ, R13 ;  /* 0x000000ffff207224 */ /* 0x000fe200078e000d */
[----:B------:R-:W-:Y:S01]  /*49350*/  MOV R11, R12 ;  /* 0x0000000c000b7202 */ /* 0x000fe20000000f00 */
[----:B------:R-:W-:Y:S02]  /*49360*/  IMAD.MOV.U32 R13, RZ, RZ, R10 ;  /* 0x000000ffff0d7224 */ /* 0x000fe400078e000a */
[----:B------:R-:W-:-:S07]  /*49370*/  IMAD.MOV.U32 R12, RZ, RZ, R23 ;  /* 0x000000ffff0c7224 */ /* 0x000fce00078e0017 */
.L_x_50924:
[----:B------:R-:W-:Y:S05]  /*49380*/  BSYNC B1 ;  /* 0x0000000000017941 */ /* 0x000fea0003800000 */
.L_x_50922:
        /* <DEDUP_REMOVED lines=9> */
.L_x_50926:
[----:B------:R-:W-:Y:S01]  /*49420*/  IMAD.MOV.U32 R10, RZ, RZ, R32 ;  /* 0x000000ffff0a7224 */ /* 0x000fe200078e0020 */
[----:B------:R-:W-:Y:S01]  /*49430*/  MOV R23, R11 ;  /* 0x0000000b00177202 */ /* 0x000fe20000000f00 */
[----:B------:R-:W-:Y:S02]  /*49440*/  IMAD.MOV.U32 R32, RZ, RZ, R25 ;  /* 0x000000ffff207224 */ /* 0x000fe400078e0019 */
[----:B------:R-:W-:-:S07]  /*49450*/  IMAD.MOV.U32 R11, RZ, RZ, R8 ;  /* 0x000000ffff0b7224 */ /* 0x000fce00078e0008 */
.L_x_50927:
[----:B------:R-:W-:Y:S05]  /*49460*/  BSYNC B1 ;  /* 0x0000000000017941 */ /* 0x000fea0003800000 */
.L_x_50925:
        /* <DEDUP_REMOVED lines=9> */
.L_x_50929:
[----:B------:R-:W-:Y:S01]  /*49500*/  IMAD.MOV.U32 R25, RZ, RZ, R10 ;  /* 0x000000ffff197224 */ /* 0x000fe200078e000a */
[----:B------:R-:W-:Y:S01]  /*49510*/  MOV R8, R23 ;  /* 0x0000001700087202 */ /* 0x000fe20000000f00 */
[----:B------:R-:W-:Y:S02]  /*49520*/  IMAD.MOV.U32 R10, RZ, RZ, R9 ;  /* 0x000000ffff0a7224 */ /* 0x000fe400078e0009 */
[----:B------:R-:W-:-:S07]  /*49530*/  IMAD.MOV.U32 R23, RZ, RZ, R36 ;  /* 0x000000ffff177224 */ /* 0x000fce00078e0024 */
.L_x_50930:
[----:B------:R-:W-:Y:S05]  /*49540*/  BSYNC B1 ;  /* 0x0000000000017941 */ /* 0x000fea0003800000 */
.L_x_50928:
        /* <DEDUP_REMOVED lines=9> */
.L_x_50932:
[----:B------:R-:W-:Y:S01]  /*495e0*/  IMAD.MOV.U32 R34, RZ, RZ, R25 ;  /* 0x000000ffff227224 */ /* 0x000fe200078e0019 */
[----:B------:R-:W-:Y:S01]  /*495f0*/  MOV R9, R8 ;  /* 0x0000000800097202 */ /* 0x000fe20000000f00 */
[----:B------:R-:W-:Y:S02]  /*49600*/  IMAD.MOV.U32 R25, RZ, RZ, R38 ;  /* 0x000000ffff197224 */ /* 0x000fe400078e0026 */
[----:B------:R-:W-:-:S07]  /*49610*/  IMAD.MOV.U32 R8, RZ, RZ, R7 ;  /* 0x000000ffff087224 */ /* 0x000fce00078e0007 */
.L_x_50933:
[----:B------:R-:W-:Y:S05]  /*49620*/  BSYNC B1 ;  /* 0x0000000000017941 */ /* 0x000fea0003800000 */
.L_x_50931:
        /* <DEDUP_REMOVED lines=9> */
.L_x_50935:
[----:B------:R-:W-:Y:S01]  /*496c0*/  IMAD.MOV.U32 R7, RZ, RZ, R34 ;  /* 0x000000ffff077224 */ /* 0x000fe200078e0022 */
[----:B------:R-:W-:Y:S01]  /*496d0*/  MOV R36, R9 ;  /* 0x0000000900247202 */ /* 0x000fe20000000f00 */
[----:B------:R-:W-:Y:S02]  /*496e0*/  IMAD.MOV.U32 R34, RZ, RZ, R5 ;  /* 0x000000ffff227224 */ /* 0x000fe400078e0005 */
[----:B------:R-:W-:-:S07]  /*496f0*/  IMAD.MOV.U32 R9, RZ, RZ, R6 ;  /* 0x000000ffff097224 */ /* 0x000fce00078e0006 */
.L_x_50936:
[----:B------:R-:W-:Y:S05]  /*49700*/  BSYNC B1 ;  /* 0x0000000000017941 */ /* 0x000fea0003800000 */
.L_x_50934:
        /* <DEDUP_REMOVED lines=16> */
.L_x_50938:
[----:B------:R-:W-:Y:S02]  /*49810*/  IMAD.MOV.U32 R6, RZ, RZ, R19 ;  /* 0x000000ffff067224 */ /* 0x000fe400078e0013 */
[----:B------:R-:W-:Y:S02]  /*49820*/  IMAD.MOV.U32 R5, RZ, RZ, R71 ;  /* 0x000000ffff057224 */ /* 0x000fe400078e0047 */
[----:B------:R-:W-:Y:S02]  /*49830*/  IMAD.MOV.U32 R19, RZ, RZ, R4 ;  /* 0x000000ffff137224 */ /* 0x000fe400078e0004 */
[----:B------:R-:W-:-:S07]  /*49840*/  IMAD.MOV.U32 R71, RZ, RZ, R26 ;  /* 0x000000ffff477224 */ /* 0x000fce00078e001a */
.L_x_50939:
[----:B------:R-:W-:Y:S05]  /*49850*/  BSYNC B1 ;  /* 0x0000000000017941 */ /* 0x000fea0003800000 */
.L_x_50937:
        /* <DEDUP_REMOVED lines=9> */
.L_x_50941:
[----:B------:R-:W-:Y:S02]  /*498f0*/  IMAD.MOV.U32 R4, RZ, RZ, R6 ;  /* 0x000000ffff047224 */ /* 0x000fe400078e0006 */
[----:B------:R-:W-:Y:S02]  /*49900*/  IMAD.MOV.U32 R24, RZ, RZ, R5 ;  /* 0x000000ffff187224 */ /* 0x000fe400078e0005 */
[----:B------:R-:W-:Y:S02]  /*49910*/  IMAD.MOV.U32 R6, RZ, RZ, R27 ;  /* 0x000000ffff067224 */ /* 0x000fe400078e001b */
[----:B------:R-:W-:-:S07]  /*49920*/  IMAD.MOV.U32 R5, RZ, RZ, R2 ;  /* 0x000000ffff057224 */ /* 0x000fce00078e0002 */
.L_x_50942:
[----:B------:R-:W-:Y:S05]  /*49930*/  BSYNC B1 ;  /* 0x0000000000017941 */ /* 0x000fea0003800000 */
.L_x_50940:
        /* <DEDUP_REMOVED lines=9> */
.L_x_50944:
[----:B------:R-:W-:Y:S02]  /*499d0*/  IMAD.MOV.U32 R2, RZ, RZ, R4 ;  /* 0x000000ffff027224 */ /* 0x000fe400078e0004 */
[----:B------:R-:W-:Y:S02]  /*499e0*/  IMAD.MOV.U32 R26, RZ, RZ, R24 ;  /* 0x000000ffff1a7224 */ /* 0x000fe400078e0018 */
[----:B------:R-:W-:Y:S02]  /*499f0*/  IMAD.MOV.U32 R4, RZ, RZ, R3 ;  /* 0x000000ffff047224 */ /* 0x000fe400078e0003 */
[----:B------:R-:W-:-:S07]  /*49a00*/  IMAD.MOV.U32 R24, RZ, RZ, R31 ;  /* 0x000000ffff187224 */ /* 0x000fce00078e001f */
.L_x_50945:
[----:B------:R-:W-:Y:S05]  /*49a10*/  BSYNC B1 ;  /* 0x0000000000017941 */ /* 0x000fea0003800000 */
.L_x_50943:
        /* <DEDUP_REMOVED lines=9> */
.L_x_50947:
[----:B------:R-:W-:Y:S02]  /*49ab0*/  IMAD.MOV.U32 R3, RZ, RZ, R2 ;  /* 0x000000ffff037224 */ /* 0x000fe400078e0002 */
[----:B------:R-:W-:Y:S02]  /*49ac0*/  IMAD.MOV.U32 R27, RZ, RZ, R26 ;  /* 0x000000ffff1b7224 */ /* 0x000fe400078e001a */
[----:B------:R-:W-:Y:S02]  /*49ad0*/  IMAD.MOV.U32 R2, RZ, RZ, R28 ;  /* 0x000000ffff027224 */ /* 0x000fe400078e001c */
[----:B------:R-:W-:-:S07]  /*49ae0*/  IMAD.MOV.U32 R26, RZ, RZ, R29 ;  /* 0x000000ffff1a7224 */ /* 0x000fce00078e001d */
.L_x_50948:
[----:B------:R-:W-:Y:S05]  /*49af0*/  BSYNC B1 ;  /* 0x0000000000017941 */ /* 0x000fea0003800000 */
.L_x_50946:
        /* <DEDUP_REMOVED lines=9> */
.L_x_50950:
[----:B------:R-:W-:Y:S02]  /*49b90*/  IMAD.MOV.U32 R28, RZ, RZ, R3 ;  /* 0x000000ffff1c7224 */ /* 0x000fe400078e0003 */
[----:B------:R-:W-:Y:S02]  /*49ba0*/  IMAD.MOV.U32 R29, RZ, RZ, R27 ;  /* 0x000000ffff1d7224 */ /* 0x000fe400078e001b */
[----:B------:R-:W-:Y:S02]  /*49bb0*/  IMAD.MOV.U32 R3, RZ, RZ, R33 ;  /* 0x000000ffff037224 */ /* 0x000fe400078e0021 */
[----:B------:R-:W-:-:S07]  /*49bc0*/  IMAD.MOV.U32 R27, RZ, RZ, R18 ;  /* 0x000000ffff1b7224 */ /* 0x000fce00078e0012 */
.L_x_50951:
[----:B------:R-:W-:Y:S05]  /*49bd0*/  BSYNC B1 ;  /* 0x0000000000017941 */ /* 0x000fea0003800000 */
.L_x_50949:
        /* <DEDUP_REMOVED lines=9> */
.L_x_50953:
[----:B------:R-:W-:Y:S02]  /*49c70*/  IMAD.MOV.U32 R31, RZ, RZ, R28 ;  /* 0x000000ffff1f7224 */ /* 0x000fe400078e001c */
[----:B------:R-:W-:Y:S02]  /*49c80*/  IMAD.MOV.U32 R33, RZ, RZ, R29 ;  /* 0x000000ffff217224 */ /* 0x000fe400078e001d */
[----:B------:R-:W-:Y:S02]  /*49c90*/  IMAD.MOV.U32 R28, RZ, RZ, R17 ;  /* 0x000000ffff1c7224 */ /* 0x000fe400078e0011 */
[----:B------:R-:W-:-:S07]  /*49ca0*/  IMAD.MOV.U32 R29, RZ, RZ, R16 ;  /* 0x000000ffff1d7224 */ /* 0x000fce00078e0010 */
.L_x_50954:
[----:B------:R-:W-:Y:S05]  /*49cb0*/  BSYNC B1 ;  /* 0x0000000000017941 */ /* 0x000fea0003800000 */
.L_x_50952:
        /* <DEDUP_REMOVED lines=9> */
.L_x_50956:
[----:B------:R-:W-:Y:S02]  /*49d50*/  IMAD.MOV.U32 R38, RZ, RZ, R31 ;  /* 0x000000ffff267224 */ /* 0x000fe400078e001f */
[----:B------:R-:W-:Y:S02]  /*49d60*/  IMAD.MOV.U32 R40, RZ, RZ, R33 ;  /* 0x000000ffff287224 */ /* 0x000fe400078e0021 */
[----:B------:R-:W-:Y:S02]  /*49d70*/  IMAD.MOV.U32 R31, RZ, RZ, R21 ;  /* 0x000000ffff1f7224 */ /* 0x000fe400078e0015 */
[----:B------:R-:W-:-:S07]  /*49d80*/  IMAD.MOV.U32 R33, RZ, RZ, R35 ;  /* 0x000000ffff217224 */ /* 0x000fce00078e0023 */
.L_x_50957:
[----:B------:R-:W-:Y:S05]  /*49d90*/  BSYNC B1 ;  /* 0x0000000000017941 */ /* 0x000fea0003800000 */
.L_x_50955:
        /* <DEDUP_REMOVED lines=9> */
.L_x_50959:
[----:B------:R-:W-:Y:S02]  /*49e30*/  IMAD.MOV.U32 R21, RZ, RZ, R38 ;  /* 0x000000ffff157224 */ /* 0x000fe400078e0026 */
[----:B------:R-:W-:Y:S02]  /*49e40*/  IMAD.MOV.U32 R35, RZ, RZ, R40 ;  /* 0x000000ffff237224 */ /* 0x000fe400078e0028 */
[----:B------:R-:W-:Y:S02]  /*49e50*/  IMAD.MOV.U32 R38, RZ, RZ, R14 ;  /* 0x000000ffff267224 */ /* 0x000fe400078e000e */
[----:B------:R-:W-:-:S07]  /*49e60*/  IMAD.MOV.U32 R40, RZ, RZ, R15 ;  /* 0x000000ffff287224 */ /* 0x000fce00078e000f */
.L_x_50960:
[----:B------:R-:W-:Y:S05]  /*49e70*/  BSYNC B1 ;  /* 0x0000000000017941 */ /* 0x000fea0003800000 */
.L_x_50958:
        /* <DEDUP_REMOVED lines=9> */
.L_x_50962:
[----:B------:R-:W-:Y:S02]  /*49f10*/  IMAD.MOV.U32 R42, RZ, RZ, R21 ;  /* 0x000000ffff2a7224 */ /* 0x000fe400078e0015 */
[----:B------:R-:W-:Y:S02]  /*49f20*/  IMAD.MOV.U32 R39, RZ, RZ, R35 ;  /* 0x000000ffff277224 */ /* 0x000fe400078e0023 */
[----:B------:R-:W-:Y:S02]  /*49f30*/  IMAD.MOV.U32 R21, RZ, RZ, R37 ;  /* 0x000000ffff157224 */ /* 0x000fe400078e0025 */
[----:B------:R-:W-:-:S07]  /*49f40*/  IMAD.MOV.U32 R35, RZ, RZ, R30 ;  /* 0x000000ffff237224 */ /* 0x000fce00078e001e */
.L_x_50963:
[----:B------:R-:W-:Y:S05]  /*49f50*/  BSYNC B1 ;  /* 0x0000000000017941 */ /* 0x000fea0003800000 */
.L_x_50961:
        /* <DEDUP_REMOVED lines=9> */
.L_x_50965:
[----:B------:R-:W-:Y:S02]  /*49ff0*/  IMAD.MOV.U32 R37, RZ, RZ, R42 ;  /* 0x000000ffff257224 */ /* 0x000fe400078e002a */
[----:B------:R-:W-:Y:S02]  /*4a000*/  IMAD.MOV.U32 R30, RZ, RZ, R39 ;  /* 0x000000ffff1e7224 */ /* 0x000fe400078e0027 */
[----:B------:R-:W-:Y:S02]  /*4a010*/  IMAD.MOV.U32 R42, RZ, RZ, R13 ;  /* 0x000000ffff2a7224 */ /* 0x000fe400078e000d */
[----:B------:R-:W-:-:S07]  /*4a020*/  IMAD.MOV.U32 R39, RZ, RZ, R12 ;  /* 0x000000ffff277224 */ /* 0x000fce00078e000c */
.L_x_50966:
[----:B------:R-:W-:Y:S05]  /*4a030*/  BSYNC B1 ;  /* 0x0000000000017941 */ /* 0x000fea0003800000 */
.L_x_50964:
        /* <DEDUP_REMOVED lines=9> */
.L_x_50968:
[----:B------:R-:W-:Y:S02]  /*4a0d0*/  IMAD.MOV.U32 R44, RZ, RZ, R37 ;  /* 0x000000ffff2c7224 */ /* 0x000fe400078e0025 */
[----:B------:R-:W-:Y:S02]  /*4a0e0*/  IMAD.MOV.U32 R46, RZ, RZ, R30 ;  /* 0x000000ffff2e7224 */ /* 0x000fe400078e001e */
[----:B------:R-:W-:Y:S02]  /*4a0f0*/  IMAD.MOV.U32 R37, RZ, RZ, R32 ;  /* 0x000000ffff257224 */ /* 0x000fe400078e0020 */
[----:B------:R-:W-:-:S07]  /*4a100*/  IMAD.MOV.U32 R30, RZ, RZ, R11 ;  /* 0x000000ffff1e7224 */ /* 0x000fce00078e000b */
.L_x_50969:
[----:B------:R-:W-:Y:S05]  /*4a110*/  BSYNC B1 ;  /* 0x0000000000017941 */ /* 0x000fea0003800000 */
.L_x_50967:
        /* <DEDUP_REMOVED lines=9> */
.L_x_50971:
[----:B------:R-:W-:Y:S02]  /*4a1b0*/  IMAD.MOV.U32 R32, RZ, RZ, R44 ;  /* 0x000000ffff207224 */ /* 0x000fe400078e002c */
[----:B------:R-:W-:Y:S02]  /*4a1c0*/  IMAD.MOV.U32 R45, RZ, RZ, R46 ;  /* 0x000000ffff2d7224 */ /* 0x000fe400078e002e */
[----:B------:R-:W-:Y:S02]  /*4a1d0*/  IMAD.MOV.U32 R44, RZ, RZ, R10 ;  /* 0x000000ffff2c7224 */ /* 0x000fe400078e000a */
[----:B------:R-:W-:-:S07]  /*4a1e0*/  IMAD.MOV.U32 R46, RZ, RZ, R23 ;  /* 0x000000ffff2e7224 */ /* 0x000fce00078e0017 */
.L_x_50972:
[----:B------:R-:W-:Y:S05]  /*4a1f0*/  BSYNC B1 ;  /* 0x0000000000017941 */ /* 0x000fea0003800000 */
.L_x_50970:
        /* <DEDUP_REMOVED lines=9> */
.L_x_50974:
[----:B------:R-:W-:Y:S02]  /*4a290*/  IMAD.MOV.U32 R23, RZ, RZ, R32 ;  /* 0x000000ffff177224 */ /* 0x000fe400078e0020 */
[----:B------:R-:W-:Y:S02]  /*4a2a0*/  IMAD.MOV.U32 R48, RZ, RZ, R45 ;  /* 0x000000ffff307224 */ /* 0x000fe400078e002d */
[----:B------:R-:W-:Y:S02]  /*4a2b0*/  IMAD.MOV.U32 R32, RZ, RZ, R25 ;  /* 0x000000ffff207224 */ /* 0x000fe400078e0019 */
[----:B------:R-:W-:-:S07]  /*4a2c0*/  IMAD.MOV.U32 R45, RZ, RZ, R8 ;  /* 0x000000ffff2d7224 */ /* 0x000fce00078e0008 */
.L_x_50975:
[----:B------:R-:W-:Y:S05]  /*4a2d0*/  BSYNC B1 ;  /* 0x0000000000017941 */ /* 0x000fea0003800000 */
.L_x_50973:
        /* <DEDUP_REMOVED lines=9> */
.L_x_50977:
[----:B------:R-:W-:Y:S02]  /*4a370*/  IMAD.MOV.U32 R25, RZ, RZ, R23 ;  /* 0x000000ffff197224 */ /* 0x000fe400078e0017 */
[----:B------:R-:W-:Y:S02]  /*4a380*/  IMAD.MOV.U32 R47, RZ, RZ, R48 ;  /* 0x000000ffff2f7224 */ /* 0x000fe400078e0030 */
[----:B------:R-:W-:Y:S02]  /*4a390*/  IMAD.MOV.U32 R23, RZ, RZ, R34 ;  /* 0x000000ffff177224 */ /* 0x000fe400078e0022 */
[----:B------:R-:W-:-:S07]  /*4a3a0*/  IMAD.MOV.U32 R48, RZ, RZ, R9 ;  /* 0x000000ffff307224 */ /* 0x000fce00078e0009 */
.L_x_50978:
[----:B------:R-:W-:Y:S05]  /*4a3b0*/  BSYNC B1 ;  /* 0x0000000000017941 */ /* 0x000fea0003800000 */
.L_x_50976:
        /* <DEDUP_REMOVED lines=9> */
.L_x_50980:
[----:B------:R-:W-:Y:S02]  /*4a450*/  IMAD.MOV.U32 R34, RZ, RZ, R25 ;  /* 0x000000ffff227224 */ /* 0x000fe400078e0019 */
[----:B------:R-:W-:Y:S02]  /*4a460*/  IMAD.MOV.U32 R50, RZ, RZ, R47 ;  /* 0x000000ffff327224 */ /* 0x000fe400078e002f */
[----:B------:R-:W-:Y:S02]  /*4a470*/  IMAD.MOV.U32 R25, RZ, RZ, R7 ;  /* 0x000000ffff197224 */ /* 0x000fe400078e0007 */
[----:B------:R-:W-:-:S07]  /*4a480*/  IMAD.MOV.U32 R47, RZ, RZ, R36 ;  /* 0x000000ffff2f7224 */ /* 0x000fce00078e0024 */
.L_x_50981:
[----:B------:R-:W-:Y:S05]  /*4a490*/  BSYNC B1 ;  /* 0x0000000000017941 */ /* 0x000fea0003800000 */
.L_x_50979:
        /* <DEDUP_REMOVED lines=16> */
.L_x_50983:
[----:B------:R-:W-:Y:S02]  /*4a5a0*/  IMAD.MOV.U32 R18, RZ, RZ, R19 ;  /* 0x000000ffff127224 */ /* 0x000fe400078e0013 */
[----:B------:R-:W-:Y:S01]  /*4a5b0*/  IMAD.MOV.U32 R70, RZ, RZ, R71 ;  /* 0x000000ffff467224 */ /* 0x000fe200078e0047 */
[----:B------:R-:W-:Y:S01]  /*4a5c0*/  MOV R71, R5 ;  /* 0x0000000500477202 */ /* 0x000fe20000000f00 */
[----:B------:R-:W-:-:S07]  /*4a5d0*/  IMAD.MOV.U32 R19, RZ, RZ, R6 ;  /* 0x000000ffff137224 */ /* 0x000fce00078e0006 */
.L_x_50984:
[----:B------:R-:W-:Y:S05]  /*4a5e0*/  BSYNC B1 ;  /* 0x0000000000017941 */ /* 0x000fea0003800000 */
.L_x_50982:
        /* <DEDUP_REMOVED lines=9> */
.L_x_50986:
[----:B------:R-:W-:Y:S02]  /*4a680*/  IMAD.MOV.U32 R17, RZ, RZ, R18 ;  /* 0x000000ffff117224 */ /* 0x000fe400078e0012 */
[----:B------:R-:W-:Y:S01]  /*4a690*/  IMAD.MOV.U32 R69, RZ, RZ, R70 ;  /* 0x000000ffff457224 */ /* 0x000fe200078e0046 */
[----:B------:R-:W-:Y:S01]  /*4a6a0*/  MOV R70, R24 ;  /* 0x0000001800467202 */ /* 0x000fe20000000f00 */
[----:B------:R-:W-:-:S07]  /*4a6b0*/  IMAD.MOV.U32 R18, RZ, RZ, R4 ;  /* 0x000000ffff127224 */ /* 0x000fce00078e0004 */
.L_x_50987:
[----:B------:R-:W-:Y:S05]  /*4a6c0*/  BSYNC B1 ;  /* 0x0000000000017941 */ /* 0x000fea0003800000 */
.L_x_50985:
        /* <DEDUP_REMOVED lines=9> */
.L_x_50989:
[----:B------:R-:W-:Y:S02]  /*4a760*/  IMAD.MOV.U32 R16, RZ, RZ, R17 ;  /* 0x000000ffff107224 */ /* 0x000fe400078e0011 */
[----:B------:R-:W-:Y:S01]  /*4a770*/  IMAD.MOV.U32 R68, RZ, RZ, R69 ;  /* 0x000000ffff447224 */ /* 0x000fe200078e0045 */
[----:B------:R-:W-:Y:S01]  /*4a780*/  MOV R69, R26 ;  /* 0x0000001a00457202 */ /* 0x000fe20000000f00 */
[----:B------:R-:W-:-:S07]  /*4a790*/  IMAD.MOV.U32 R17, RZ, RZ, R2 ;  /* 0x000000ffff117224 */ /* 0x000fce00078e0002 */
.L_x_50990:
[----:B------:R-:W-:Y:S05]  /*4a7a0*/  BSYNC B1 ;  /* 0x0000000000017941 */ /* 0x000fea0003800000 */
.L_x_50988:
        /* <DEDUP_REMOVED lines=9> */
.L_x_50992:
[----:B------:R-:W-:Y:S02]  /*4a840*/  IMAD.MOV.U32 R15, RZ, RZ, R16 ;  /* 0x000000ffff0f7224 */ /* 0x000fe400078e0010 */
[----:B------:R-:W-:Y:S01]  /*4a850*/  IMAD.MOV.U32 R67, RZ, RZ, R68 ;  /* 0x000000ffff437224 */ /* 0x000fe200078e0044 */
[----:B------:R-:W-:Y:S01]  /*4a860*/  MOV R68, R27 ;  /* 0x0000001b00447202 */ /* 0x000fe20000000f00 */
[----:B------:R-:W-:-:S07]  /*4a870*/  IMAD.MOV.U32 R16, RZ, RZ, R3 ;  /* 0x000000ffff107224 */ /* 0x000fce00078e0003 */
.L_x_50993:
[----:B------:R-:W-:Y:S05]  /*4a880*/  BSYNC B1 ;  /* 0x0000000000017941 */ /* 0x000fea0003800000 */
.L_x_50991:
        /* <DEDUP_REMOVED lines=9> */
.L_x_50995:
[----:B------:R-:W-:Y:S02]  /*4a920*/  IMAD.MOV.U32 R14, RZ, RZ, R15 ;  /* 0x000000ffff0e7224 */ /* 0x000fe400078e000f */
[----:B------:R-:W-:Y:S01]  /*4a930*/  IMAD.MOV.U32 R66, RZ, RZ, R67 ;  /* 0x000000ffff427224 */ /* 0x000fe200078e0043 */
[----:B------:R-:W-:Y:S01]  /*4a940*/  MOV R67, R29 ;  /* 0x0000001d00437202 */ /* 0x000fe20000000f00 */
[----:B------:R-:W-:-:S07]  /*4a950*/  IMAD.MOV.U32 R15, RZ, RZ, R28 ;  /* 0x000000ffff0f7224 */ /* 0x000fce00078e001c */
.L_x_50996:
[----:B------:R-:W-:Y:S05]  /*4a960*/  BSYNC B1 ;  /* 0x0000000000017941 */ /* 0x000fea0003800000 */
.L_x_50994:
        /* <DEDUP_REMOVED lines=9> */
.L_x_50998:
[----:B------:R-:W-:Y:S02]  /*4aa00*/  IMAD.MOV.U32 R13, RZ, RZ, R14 ;  /* 0x000000ffff0d7224 */ /* 0x000fe400078e000e */
[----:B------:R-:W-:Y:S01]  /*4aa10*/  IMAD.MOV.U32 R65, RZ, RZ, R66 ;  /* 0x000000ffff417224 */ /* 0x000fe200078e0042 */
[----:B------:R-:W-:Y:S01]  /*4aa20*/  MOV R66, R33 ;  /* 0x0000002100427202 */ /* 0x000fe20000000f00 */
[----:B------:R-:W-:-:S07]  /*4aa30*/  IMAD.MOV.U32 R14, RZ, RZ, R31 ;  /* 0x000000ffff0e7224 */ /* 0x000fce00078e001f */
.L_x_50999:
[----:B------:R-:W-:Y:S05]  /*4aa40*/  BSYNC B1 ;  /* 0x0000000000017941 */ /* 0x000fea0003800000 */
.L_x_50997:
        /* <DEDUP_REMOVED lines=9> */
.L_x_51001:
[----:B------:R-:W-:Y:S02]  /*4aae0*/  IMAD.MOV.U32 R12, RZ, RZ, R13 ;  /* 0x000000ffff0c7224 */ /* 0x000fe400078e000d */
[----:B------:R-:W-:Y:S01]  /*4aaf0*/  IMAD.MOV.U32 R64, RZ, RZ, R65 ;  /* 0x000000ffff407224 */ /* 0x000fe200078e0041 */
[----:B------:R-:W-:Y:S01]  /*4ab00*/  MOV R65, R40 ;  /* 0x0000002800417202 */ /* 0x000fe20000000f00 */
[----:B------:R-:W-:-:S07]  /*4ab10*/  IMAD.MOV.U32 R13, RZ, RZ, R38 ;  /* 0x000000ffff0d7224 */ /* 0x000fce00078e0026 */
.L_x_51002:
[----:B------:R-:W-:Y:S05]  /*4ab20*/  BSYNC B1 ;  /* 0x0000000000017941 */ /* 0x000fea0003800000 */
.L_x_51000:
        /* <DEDUP_REMOVED lines=9> */
.L_x_51004:
[----:B------:R-:W-:Y:S02]  /*4abc0*/  IMAD.MOV.U32 R11, RZ, RZ, R12 ;  /* 0x000000ffff0b7224 */ /* 0x000fe400078e000c */
[----:B------:R-:W-:Y:S01]  /*4abd0*/  IMAD.MOV.U32 R63, RZ, RZ, R64 ;  /* 0x000000ffff3f7224 */ /* 0x000fe200078e0040 */
[----:B------:R-:W-:Y:S01]  /*4abe0*/  MOV R64, R35 ;  /* 0x0000002300407202 */ /* 0x000fe20000000f00 */
[----:B------:R-:W-:-:S07]  /*4abf0*/  IMAD.MOV.U32 R12, RZ, RZ, R21 ;  /* 0x000000ffff0c7224 */ /* 0x000fce00078e0015 */
.L_x_51005:
[----:B------:R-:W-:Y:S05]  /*4ac00*/  BSYNC B1 ;  /* 0x0000000000017941 */ /* 0x000fea0003800000 */
.L_x_51003:
        /* <DEDUP_REMOVED lines=9> */
.L_x_51007:
[----:B------:R-:W-:Y:S02]  /*4aca0*/  IMAD.MOV.U32 R10, RZ, RZ, R11 ;  /* 0x000000ffff0a7224 */ /* 0x000fe400078e000b */
[----:B------:R-:W-:Y:S01]  /*4acb0*/  IMAD.MOV.U32 R62, RZ, RZ, R63 ;  /* 0x000000ffff3e7224 */ /* 0x000fe200078e003f */
[----:B------:R-:W-:Y:S01]  /*4acc0*/  MOV R63, R39 ;  /* 0x00000027003f7202 */ /* 0x000fe20000000f00 */
[----:B------:R-:W-:-:S07]  /*4acd0*/  IMAD.MOV.U32 R11, RZ, RZ, R42 ;  /* 0x000000ffff0b7224 */ /* 0x000fce00078e002a */
.L_x_51008:
[----:B------:R-:W-:Y:S05]  /*4ace0*/  BSYNC B1 ;  /* 0x0000000000017941 */ /* 0x000fea0003800000 */
.L_x_51006:
        /* <DEDUP_REMOVED lines=9> */
.L_x_51010:
[----:B------:R-:W-:Y:S02]  /*4ad80*/  IMAD.MOV.U32 R9, RZ, RZ, R10 ;  /* 0x000000ffff097224 */ /* 0x000fe400078e000a */
[----:B------:R-:W-:Y:S01]  /*4ad90*/  IMAD.MOV.U32 R61, RZ, RZ, R62 ;  /* 0x000000ffff3d7224 */ /* 0x000fe200078e003e */
[----:B------:R-:W-:Y:S01]  /*4ada0*/  MOV R62, R30 ;  /* 0x0000001e003e7202 */ /* 0x000fe20000000f00 */
[----:B------:R-:W-:-:S07]  /*4adb0*/  IMAD.MOV.U32 R10, RZ, RZ, R37 ;  /* 0x000000ffff0a7224 */ /* 0x000fce00078e0025 */
.L_x_51011:
[----:B------:R-:W-:Y:S05]  /*4adc0*/  BSYNC B1 ;  /* 0x0000000000017941 */ /* 0x000fea0003800000 */
.L_x_51009:
        /* <DEDUP_REMOVED lines=9> */
.L_x_51013:
[----:B------:R-:W-:Y:S02]  /*4ae60*/  IMAD.MOV.U32 R8, RZ, RZ, R9 ;  /* 0x000000ffff087224 */ /* 0x000fe400078e0009 */
[----:B------:R-:W-:Y:S01]  /*4ae70*/  IMAD.MOV.U32 R60, RZ, RZ, R61 ;  /* 0x000000ffff3c7224 */ /* 0x000fe200078e003d */
[----:B------:R-:W-:Y:S01]  /*4ae80*/  MOV R61, R46 ;  /* 0x0000002e003d7202 */ /* 0x000fe20000000f00 */
[----:B------:R-:W-:-:S07]  /*4ae90*/  IMAD.MOV.U32 R9, RZ, RZ, R44 ;  /* 0x000000ffff097224 */ /* 0x000fce00078e002c */
.L_x_51014:
[----:B------:R-:W-:Y:S05]  /*4aea0*/  BSYNC B1 ;  /* 0x0000000000017941 */ /* 0x000fea0003800000 */
.L_x_51012:
        /* <DEDUP_REMOVED lines=9> */
.L_x_51016:
[----:B------:R-:W-:Y:S02]  /*4af40*/  IMAD.MOV.U32 R7, RZ, RZ, R8 ;  /* 0x000000ffff077224 */ /* 0x000fe400078e0008 */
[----:B------:R-:W-:Y:S01]  /*4af50*/  IMAD.MOV.U32 R59, RZ, RZ, R60 ;  /* 0x000000ffff3b7224 */ /* 0x000fe200078e003c */
[----:B------:R-:W-:Y:S01]  /*4af60*/  MOV R60, R45 ;  /* 0x0000002d003c7202 */ /* 0x000fe20000000f00 */
[----:B------:R-:W-:-:S07]  /*4af70*/  IMAD.MOV.U32 R8, RZ, RZ, R32 ;  /* 0x000000ffff087224 */ /* 0x000fce00078e0020 */
.L_x_51017:
[----:B------:R-:W-:Y:S05]  /*4af80*/  BSYNC B1 ;  /* 0x0000000000017941 */ /* 0x000fea0003800000 */
.L_x_51015:
        /* <DEDUP_REMOVED lines=9> */
.L_x_51019:
[----:B------:R-:W-:Y:S02]  /*4b020*/  IMAD.MOV.U32 R6, RZ, RZ, R7 ;  /* 0x000000ffff067224 */ /* 0x000fe400078e0007 */
[----:B------:R-:W-:Y:S01]  /*4b030*/  IMAD.MOV.U32 R58, RZ, RZ, R59 ;  /* 0x000000ffff3a7224 */ /* 0x000fe200078e003b */
[----:B------:R-:W-:Y:S01]  /*4b040*/  MOV R59, R48 ;  /* 0x00000030003b7202 */ /* 0x000fe20000000f00 */
[----:B------:R-:W-:-:S07]  /*4b050*/  IMAD.MOV.U32 R7, RZ, RZ, R23 ;  /* 0x000000ffff077224 */ /* 0x000fce00078e0017 */
.L_x_51020:
[----:B------:R-:W-:Y:S05]  /*4b060*/  BSYNC B1 ;  /* 0x0000000000017941 */ /* 0x000fea0003800000 */
.L_x_51018:
        /* <DEDUP_REMOVED lines=9> */
.L_x_51022:
[----:B------:R-:W-:Y:S02]  /*4b100*/  IMAD.MOV.U32 R5, RZ, RZ, R6 ;  /* 0x000000ffff057224 */ /* 0x000fe400078e0006 */
[----:B------:R-:W-:Y:S01]  /*4b110*/  IMAD.MOV.U32 R57, RZ, RZ, R58 ;  /* 0x000000ffff397224 */ /* 0x000fe200078e003a */
[----:B------:R-:W-:Y:S01]  /*4b120*/  MOV R58, R47 ;  /* 0x0000002f003a7202 */ /* 0x000fe20000000f00 */
[----:B------:R-:W-:-:S07]  /*4b130*/  IMAD.MOV.U32 R6, RZ, RZ, R25 ;  /* 0x000000ffff067224 */ /* 0x000fce00078e0019 */
.L_x_51023:
[----:B------:R-:W-:Y:S05]  /*4b140*/  BSYNC B1 ;  /* 0x0000000000017941 */ /* 0x000fea0003800000 */
.L_x_51021:
        /* <DEDUP_REMOVED lines=9> */
.L_x_51025:
[----:B------:R-:W-:Y:S02]  /*4b1e0*/  IMAD.MOV.U32 R4, RZ, RZ, R5 ;  /* 0x000000ffff047224 */ /* 0x000fe400078e0005 */
[----:B------:R-:W-:Y:S01]  /*4b1f0*/  IMAD.MOV.U32 R56, RZ, RZ, R57 ;  /* 0x000000ffff387224 */ /* 0x000fe200078e0039 */
[----:B------:R-:W-:Y:S01]  /*4b200*/  MOV R57, R50 ;  /* 0x0000003200397202 */ /* 0x000fe20000000f00 */
[----:B------:R-:W-:-:S07]  /*4b210*/  IMAD.MOV.U32 R5, RZ, RZ, R34 ;  /* 0x000000ffff057224 */ /* 0x000fce00078e0022 */
.L_x_51026:
[----:B------:R-:W-:Y:S05]  /*4b220*/  BSYNC B1 ;  /* 0x0000000000017941 */ /* 0x000fea0003800000 */
.L_x_51024:
[----:B------:R-:W-:Y:S01]  /*4b230*/  FADD.FTZ R2, R43, R41 ;  /* 0x000000292b027221 */ /* 0x000fe20000010000 */
[----:B------:R-:W-:-:S07]  /*4b240*/  IMAD.MOV.U32 R3, RZ, RZ, R20 ;  /* 0x000000ffff037224 */ /* 0x000fce00078e0014 */
.L_x_50306:
[----:B------:R-:W-:Y:S05]  /*4b250*/  BSYNC B0 ;  /* 0x0000000000007941 */ /* 0x000fea0003800000 */
.L_x_50305:
[----:B------:R-:W-:Y:S01]  /*4b260*/  ISETP.NE.AND P0, PT, R51, RZ, PT ;  /* 0x000000ff3300720c */ /* 0x000fe20003f05270 */
[----:B------:R-:W-:-:S12]  /*4b270*/  BSSY B0, `(.L_x_51027) ;  /* 0x000001c000007945 */ /* 0x000fd80003800000 */
[----:B------:R-:W-:Y:S05]  /*4b280*/  @P0 BRA `(.L_x_51028) ;  /* 0x0000000000680947 */ /* 0x000fea0003800000 */
[----:B0-----:R-:W0:Y:S01]  /*4b290*/  S2R R22, SR_CgaCtaId ;  /* 0x0000000000167919 */ /* 0x001e220000008800 */
[----:B------:R-:W-:Y:S01]  /*4b2a0*/  SHF.R.S32.HI R20, RZ, 0x1f, R49 ;  /* 0x0000001fff147819 */ /* 0x000fe20000011431 */
[----:B------:R-:W-:Y:S01]  /*4b2b0*/  IMAD.MOV.U32 R23, RZ, RZ, R2 ;  /* 0x000000ffff177224 */ /* 0x000fe200078e0002 */
[----:B------:R-:W-:Y:S02]  /*4b2c0*/  MOV R21, 0x400 ;  /* 0x0000040000157802 */ /* 0x000fe40000000f00 */
[----:B------:R-:W-:-:S04]  /*4b2d0*/  LEA.HI R20, R20, R49, RZ, 0x5 ;  /* 0x0000003114147211 */ /* 0x000fc800078f28ff */
[----:B------:R-:W-:Y:S02]  /*4b2e0*/  SHF.R.S32.HI R20, RZ, 0x5, R20 ;  /* 0x00000005ff147819 */ /* 0x000fe40000011414 */
[----:B0-----:R-:W-:Y:S01]  /*4b2f0*/  LEA R21, R22, R21, 0x18 ;  /* 0x0000001516157211 */ /* 0x001fe200078ec0ff */
[----:B------:R-:W-:-:S04]  /*4b300*/  IMAD.MOV.U32 R22, RZ, RZ, R3 ;  /* 0x000000ffff167224 */ /* 0x000fc800078e0003 */
        /* <DEDUP_REMOVED lines=18> */
.L_x_51028:
[----:B------:R-:W-:Y:S05]  /*4b430*/  BSYNC B0 ;  /* 0x0000000000007941 */ /* 0x000fea0003800000 */
.L_x_51027:
[----:B------:R-:W-:Y:S01]  /*4b440*/  BAR.SYNC.DEFER_BLOCKING 0x0 ;  /* 0x0000000000007b1d */ /* 0x000fe20000010000 */
[----:B------:R-:W-:-:S05]  /*4b450*/  ISETP.NE.AND P2, PT, R49, RZ, PT ;  /* 0x000000ff3100720c */ /* 0x000fca0003f45270 */
[----:B------:R-:W-:Y:S08]  /*4b460*/  BSSY B0, `(.L_x_51029) ;  /* 0x00028ed000007945 */ /* 0x000ff00003800000 */
[----:B------:R-:W-:Y:S05]  /*4b470*/  @P2 BRA `(.L_x_51030) ;  /* 0x0000028c00ac2947 */ /* 0x000fea0003800000 */
[----:B0-----:R-:W0:Y:S01]  /*4b480*/  S2R R21, SR_CgaCtaId ;  /* 0x0000000000157919 */ /* 0x001e220000008800 */
[----:B------:R-:W-:Y:S01]  /*4b490*/  MOV R72, 0x400 ;  /* 0x0000040000487802 */ /* 0x000fe20000000f00 */
[----:B------:R-:W-:Y:S03]  /*4b4a0*/  BSSY B1, `(.L_x_51031) ;  /* 0x0000027000017945 */ /* 0x000fe60003800000 */
[----:B0-----:R-:W-:-:S05]  /*4b4b0*/  LEA R72, R21, R72, 0x18 ;  /* 0x0000004815487211 */ /* 0x001fca00078ec0ff */
[----:B------:R-:W0:Y:S04]  /*4b4c0*/  LDS.128 R52, [R72+0xd0] ;  /* 0x0000d00048347984 */ /* 0x000e280000000c00 */
[----:B------:R-:W3:Y:S04]  /*4b4d0*/  LDS.128 R48, [R72+0x90] ;  /* 0x0000900048307984 */ /* 0x000ee80000000c00 */
[----:B-1----:R1:W4:Y:S04]  /*4b4e0*/  LDS.128 R20, [R72+0x110] ;  /* 0x0001100048147984 */ /* 0x0023280000000c00 */
[----:B------:R1:W1:Y:S04]  /*4b4f0*/  LDS.128 R24, [R72+0x100] ;  /* 0x0001000048187984 */ /* 0x0002680000000c00 */
[----:B------:R0:W1:Y:S04]  /*4b500*/  LDS.128 R28, [R72+0xf0] ;  /* 0x0000f000481c7984 */ /* 0x0000680000000c00 */
[----:B------:R0:W1:Y:S04]  /*4b510*/  LDS.128 R32, [R72+0xe0] ;  /* 0x0000e00048207984 */ /* 0x0000680000000c00 */
[----:B------:R0:W1:Y:S04]  /*4b520*/  LDS.128 R36, [R72+0xc0] ;  /* 0x0000c00048247984 */ /* 0x0000680000000c00 */
[----:B------:R0:W1:Y:S04]  /*4b530*/  LDS.128 R40, [R72+0xb0] ;  /* 0x0000b00048287984 */ /* 0x0000680000000c00 */
[----:B------:R0:W1:Y:S02]  /*4b540*/  LDS.128 R44, [R72+0xa0] ;  /* 0x0000a000482c7984 */ /* 0x0000640000000c00 */
[----:B0-----:R-:W-:-:S02]  /*4b550*/  FSETP.GEU.FTZ.AND P0, PT, R71, R54, PT ;  /* 0x000000364700720b */ /* 0x001fc40003f1e000 */
[----:B------:R-:W-:Y:S02]  /*4b560*/  FSETP.NEU.FTZ.AND P1, PT, R71, R54, PT ;  /* 0x000000364700720b */ /* 0x000fe40003f3d000 */
[C---:B------:R-:W-:Y:S02]  /*4b570*/  ISETP.EQ.OR P0, PT, R19.reuse, -0x1, !P0 ;  /* 0xffffffff1300780c */ /* 0x040fe40004702670 */
[----:B---3--:R-:W-:Y:S02]  /*4b580*/  ISETP.LE.OR P1, PT, R19, R50, P1 ;  /* 0x000000321300720c */ /* 0x008fe40000f23670 */
[CC--:B------:R-:W-:Y:S02]  /*4b590*/  FSETP.GT.FTZ.AND P3, PT, R3.reuse, R48.reuse, PT ;  /* 0x000000300300720b */ /* 0x0c0fe40003f74000 */
[----:B------:R-:W-:Y:S02]  /*4b5a0*/  PLOP3.LUT P0, PT, P0, P1, PT, 0x8, 0x0 ;  /* 0x000000000000781c */ /* 0x000fe40000702170 */
[----:B------:R-:W-:-:S02]  /*4b5b0*/  FSEL R73, R3, R48, P3 ;  /* 0x0000003003497208 */ /* 0x000fc40001800000 */
[----:B------:R-:W-:Y:S02]  /*4b5c0*/  FSEL R48, R48, R3, P3 ;  /* 0x0000000330307208 */ /* 0x000fe40001800000 */
[----:B--2---:R-:W-:Y:S02]  /*4b5d0*/  FSEL R3, R49, R2, P3 ;  /* 0x0000000231037208 */ /* 0x004fe40001800000 */
        /* <DEDUP_REMOVED lines=9> */
[----:B-1--4-:R-:W-:Y:S05]  /*4b670*/  @P1 BRA `(.L_x_51032) ;  /* 0x0000000000141947 */ /* 0x012fea0003800000 */
[----:B------:R-:W-:Y:S01]  /*4b680*/  FSETP.NEU.FTZ.AND P0, PT, R71, R70, PT ;  /* 0x000000464700720b */ /* 0x000fe20003f1d000 */
[----:B------:R-:W-:Y:S01]  /*4b690*/  IMAD.MOV.U32 R48, RZ, RZ, R70 ;  /* 0x000000ffff307224 */ /* 0x000fe200078e0046 */
[-C--:B------:R-:W-:Y:S02]  /*4b6a0*/  MOV R50, R18.reuse ;  /* 0x0000001200327202 */ /* 0x080fe40000000f00 */
[----:B------:R-:W-:-:S13]  /*4b6b0*/  ISETP.GE.OR P0, PT, R19, R18, P0 ;  /* 0x000000121300720c */ /* 0x000fda0000706670 */
[----:B------:R-:W-:Y:S05]  /*4b6c0*/  @P0 BRA `(.L_x_51033) ;  /* 0x0000000000100947 */ /* 0x000fea0003800000 */
.L_x_51032:
[----:B------:R-:W-:Y:S02]  /*4b6d0*/  IMAD.MOV.U32 R50, RZ, RZ, R19 ;  /* 0x000000ffff327224 */ /* 0x000fe400078e0013 */
[----:B------:R-:W-:Y:S02]  /*4b6e0*/  IMAD.MOV.U32 R48, RZ, RZ, R71 ;  /* 0x000000ffff307224 */ /* 0x000fe400078e0047 */
[----:B------:R-:W-:Y:S02]  /*4b6f0*/  IMAD.MOV.U32 R19, RZ, RZ, R18 ;  /* 0x000000ffff137224 */ /* 0x000fe400078e0012 */
[----:B------:R-:W-:-:S07]  /*4b700*/  IMAD.MOV.U32 R71, RZ, RZ, R70 ;  /* 0x000000ffff477224 */ /* 0x000fce00078e0046 */
.L_x_51033:
[----:B------:R-:W-:Y:S05]  /*4b710*/  BSYNC B1 ;  /* 0x0000000000017941 */ /* 0x000fea0003800000 */
.L_x_51031:
        /* <DEDUP_REMOVED lines=9> */
.L_x_51035:
[----:B------:R-:W-:Y:S02]  /*4b7b0*/  IMAD.MOV.U32 R75, RZ, RZ, R50 ;  /* 0x000000ffff4b7224 */ /* 0x000fe400078e0032 */
[----:B------:R-:W-:Y:S02]  /*4b7c0*/  IMAD.MOV.U32 R3, RZ, RZ, R48 ;  /* 0x000000ffff037224 */ /* 0x000fe400078e0030 */
[----:B------:R-:W-:Y:S02]  /*4b7d0*/  IMAD.MOV.U32 R50, RZ, RZ, R17 ;  /* 0x000000ffff327224 */ /* 0x000fe400078e0011 */
[----:B------:R-:W-:-:S07]  /*4b7e0*/  IMAD.MOV.U32 R48, RZ, RZ, R69 ;  /* 0x000000ffff307224 */ /* 0x000fce00078e0045 */
.L_x_51036:
[----:B------:R-:W-:Y:S05]  /*4b7f0*/  BSYNC B1 ;  /* 0x0000000000017941 */ /* 0x000fea0003800000 */
.L_x_51034:
        /* <DEDUP_REMOVED lines=9> */
.L_x_51038:
[----:B------:R-:W-:Y:S02]  /*4b890*/  IMAD.MOV.U32 R54, RZ, RZ, R75 ;  /* 0x000000ffff367224 */ /* 0x000fe400078e004b */
[----:B------:R-:W-:Y:S02]  /*4b8a0*/  IMAD.MOV.U32 R18, RZ, RZ, R3 ;  /* 0x000000ffff127224 */ /* 0x000fe400078e0003 */
[----:B------:R-:W-:Y:S02]  /*4b8b0*/  IMAD.MOV.U32 R75, RZ, RZ, R16 ;  /* 0x000000ffff4b7224 */ /* 0x000fe400078e0010 */
[----:B------:R-:W-:-:S07]  /*4b8c0*/  IMAD.MOV.U32 R3, RZ, RZ, R68 ;  /* 0x000000ffff037224 */ /* 0x000fce00078e0044 */
.L_x_51039:
[----:B------:R-:W-:Y:S05]  /*4b8d0*/  BSYNC B1 ;  /* 0x0000000000017941 */ /* 0x000fea0003800000 */
.L_x_51037:
        /* <DEDUP_REMOVED lines=9> */
.L_x_51041:
[----:B------:R-:W-:Y:S02]  /*4b970*/  IMAD.MOV.U32 R69, RZ, RZ, R54 ;  /* 0x000000ffff457224 */ /* 0x000fe400078e0036 */
[----:B------:R-:W-:Y:S02]  /*4b980*/  IMAD.MOV.U32 R17, RZ, RZ, R18 ;  /* 0x000000ffff117224 */ /* 0x000fe400078e0012 */
[----:B------:R-:W-:Y:S02]  /*4b990*/  IMAD.MOV.U32 R54, RZ, RZ, R15 ;  /* 0x000000ffff367224 */ /* 0x000fe400078e000f */
[----:B------:R-:W-:-:S07]  /*4b9a0*/  IMAD.MOV.U32 R18, RZ, RZ, R67 ;  /* 0x000000ffff127224 */ /* 0x000fce00078e0043 */
.L_x_51042:
[----:B------:R-:W-:Y:S05]  /*4b9b0*/  BSYNC B1 ;  /* 0x0000000000017941 */ /* 0x000fea0003800000 */
.L_x_51040:
        /* <DEDUP_REMOVED lines=9> */
.L_x_51044:
[----:B------:R-:W-:Y:S02]  /*4ba50*/  IMAD.MOV.U32 R68, RZ, RZ, R69 ;  /* 0x000000ffff447224 */ /* 0x000fe400078e0045 */
[----:B------:R-:W-:Y:S02]  /*4ba60*/  IMAD.MOV.U32 R16, RZ, RZ, R17 ;  /* 0x000000ffff107224 */ /* 0x000fe400078e0011 */
[----:B------:R-:W-:Y:S02]  /*4ba70*/  IMAD.MOV.U32 R69, RZ, RZ, R14 ;  /* 0x000000ffff457224 */ /* 0x000fe400078e000e */
[----:B------:R-:W-:-:S07]  /*4ba80*/  IMAD.MOV.U32 R17, RZ, RZ, R66 ;  /* 0x000000ffff117224 */ /* 0x000fce00078e0042 */
.L_x_51045:
[----:B------:R-:W-:Y:S05]  /*4ba90*/  BSYNC B1 ;  /* 0x0000000000017941 */ /* 0x000fea0003800000 */
.L_x_51043:
        /* <DEDUP_REMOVED lines=9> */
.L_x_51047:
[----:B------:R-:W-:Y:S02]  /*4bb30*/  IMAD.MOV.U32 R67, RZ, RZ, R68 ;  /* 0x000000ffff437224 */ /* 0x000fe400078e0044 */
[----:B------:R-:W-:Y:S02]  /*4bb40*/  IMAD.MOV.U32 R15, RZ, RZ, R16 ;  /* 0x000000ffff0f7224 */ /* 0x000fe400078e0010 */
[----:B------:R-:W-:Y:S02]  /*4bb50*/  IMAD.MOV.U32 R68, RZ, RZ, R13 ;  /* 0x000000ffff447224 */ /* 0x000fe400078e000d */
[----:B------:R-:W-:-:S07]  /*4bb60*/  IMAD.MOV.U32 R16, RZ, RZ, R65 ;  /* 0x000000ffff107224 */ /* 0x000fce00078e0041 */
.L_x_51048:
[----:B------:R-:W-:Y:S05]  /*4bb70*/  BSYNC B1 ;  /* 0x0000000000017941 */ /* 0x000fea0003800000 */
.L_x_51046:
        /* <DEDUP_REMOVED lines=9> */
.L_x_51050:
[----:B------:R-:W-:Y:S02]  /*4bc10*/  IMAD.MOV.U32 R66, RZ, RZ, R67 ;  /* 0x000000ffff427224 */ /* 0x000fe400078e0043 */
[----:B------:R-:W-:Y:S02]  /*4bc20*/  IMAD.MOV.U32 R14, RZ, RZ, R15 ;  /* 0x000000ffff0e7224 */ /* 0x000fe400078e000f */
[----:B------:R-:W-:Y:S02]  /*4bc30*/  IMAD.MOV.U32 R67, RZ, RZ, R12 ;  /* 0x000000ffff437224 */ /* 0x000fe400078e000c */
[----:B------:R-:W-:-:S07]  /*4bc40*/  IMAD.MOV.U32 R15, RZ, RZ, R64 ;  /* 0x000000ffff0f7224 */ /* 0x000fce00078e0040 */
.L_x_51051:
[----:B------:R-:W-:Y:S05]  /*4bc50*/  BSYNC B1 ;  /* 0x0000000000017941 */ /* 0x000fea0003800000 */
.L_x_51049:
        /* <DEDUP_REMOVED lines=9> */
.L_x_51053:
[----:B------:R-:W-:Y:S02]  /*4bcf0*/  IMAD.MOV.U32 R65, RZ, RZ, R66 ;  /* 0x000000ffff417224 */ /* 0x000fe400078e0042 */
[----:B------:R-:W-:Y:S02]  /*4bd00*/  IMAD.MOV.U32 R13, RZ, RZ, R14 ;  /* 0x000000ffff0d7224 */ /* 0x000fe400078e000e */
[----:B------:R-:W-:Y:S02]  /*4bd10*/  IMAD.MOV.U32 R66, RZ, RZ, R11 ;  /* 0x000000ffff427224 */ /* 0x000fe400078e000b */
[----:B------:R-:W-:-:S07]  /*4bd20*/  IMAD.MOV.U32 R14, RZ, RZ, R63 ;  /* 0x000000ffff0e7224 */ /* 0x000fce00078e003f */
.L_x_51054:
[----:B------:R-:W-:Y:S05]  /*4bd30*/  BSYNC B1 ;  /* 0x0000000000017941 */ /* 0x000fea0003800000 */
.L_x_51052:
        /* <DEDUP_REMOVED lines=9> */
.L_x_51056:
[----:B------:R-:W-:Y:S02]  /*4bdd0*/  IMAD.MOV.U32 R64, RZ, RZ, R65 ;  /* 0x000000ffff407224 */ /* 0x000fe400078e0041 */
[----:B------:R-:W-:Y:S02]  /*4bde0*/  IMAD.MOV.U32 R12, RZ, RZ, R13 ;  /* 0x000000ffff0c7224 */ /* 0x000fe400078e000d */
[----:B------:R-:W-:Y:S02]  /*4bdf0*/  IMAD.MOV.U32 R65, RZ, RZ, R10 ;  /* 0x000000ffff417224 */ /* 0x000fe400078e000a */
[----:B------:R-:W-:-:S07]  /*4be00*/  IMAD.MOV.U32 R13, RZ, RZ, R62 ;  /* 0x000000ffff0d7224 */ /* 0x000fce00078e003e */
.L_x_51057:
[----:B------:R-:W-:Y:S05]  /*4be10*/  BSYNC B1 ;  /* 0x0000000000017941 */ /* 0x000fea0003800000 */
.L_x_51055:
        /* <DEDUP_REMOVED lines=9> */
.L_x_51059:
[----:B------:R-:W-:Y:S02]  /*4beb0*/  IMAD.MOV.U32 R63, RZ, RZ, R64 ;  /* 0x000000ffff3f7224 */ /* 0x000fe400078e0040 */
[----:B------:R-:W-:Y:S02]  /*4bec0*/  IMAD.MOV.U32 R11, RZ, RZ, R12 ;  /* 0x000000ffff0b7224 */ /* 0x000fe400078e000c */
[----:B------:R-:W-:Y:S02]  /*4bed0*/  IMAD.MOV.U32 R64, RZ, RZ, R9 ;  /* 0x000000ffff407224 */ /* 0x000fe400078e0009 */
[----:B------:R-:W-:-:S07]  /*4bee0*/  IMAD.MOV.U32 R12, RZ, RZ, R61 ;  /* 0x000000ffff0c7224 */ /* 0x000fce00078e003d */
.L_x_51060:
[----:B------:R-:W-:Y:S05]  /*4bef0*/  BSYNC B1 ;  /* 0x0000000000017941 */ /* 0x000fea0003800000 */
.L_x_51058:
        /* <DEDUP_REMOVED lines=9> */
.L_x_51062:
[----:B------:R-:W-:Y:S02]  /*4bf90*/  IMAD.MOV.U32 R62, RZ, RZ, R63 ;  /* 0x000000ffff3e7224 */ /* 0x000fe400078e003f */
[----:B------:R-:W-:Y:S02]  /*4bfa0*/  IMAD.MOV.U32 R10, RZ, RZ, R11 ;  /* 0x000000ffff0a7224 */ /* 0x000fe400078e000b */
[----:B------:R-:W-:Y:S02]  /*4bfb0*/  IMAD.MOV.U32 R63, RZ, RZ, R8 ;  /* 0x000000ffff3f7224 */ /* 0x000fe400078e0008 */
[----:B------:R-:W-:-:S07]  /*4bfc0*/  IMAD.MOV.U32 R11, RZ, RZ, R60 ;  /* 0x000000ffff0b7224 */ /* 0x000fce00078e003c */
.L_x_51063:
[----:B------:R-:W-:Y:S05]  /*4bfd0*/  BSYNC B1 ;  /* 0x0000000000017941 */ /* 0x000fea0003800000 */
.L_x_51061:
        /* <DEDUP_REMOVED lines=9> */
.L_x_51065:
[----:B------:R-:W-:Y:S02]  /*4c070*/  IMAD.MOV.U32 R61, RZ, RZ, R62 ;  /* 0x000000ffff3d7224 */ /* 0x000fe400078e003e */
[----:B------:R-:W-:Y:S02]  /*4c080*/  IMAD.MOV.U32 R9, RZ, RZ, R10 ;  /* 0x000000ffff097224 */ /* 0x000fe400078e000a */
[----:B------:R-:W-:Y:S02]  /*4c090*/  IMAD.MOV.U32 R62, RZ, RZ, R7 ;  /* 0x000000ffff3e7224 */ /* 0x000fe400078e0007 */
[----:B------:R-:W-:-:S07]  /*4c0a0*/  IMAD.MOV.U32 R10, RZ, RZ, R59 ;  /* 0x000000ffff0a7224 */ /* 0x000fce00078e003b */
.L_x_51066:
[----:B------:R-:W-:Y:S05]  /*4c0b0*/  BSYNC B1 ;  /* 0x0000000000017941 */ /* 0x000fea0003800000 */
.L_x_51064:
        /* <DEDUP_REMOVED lines=9> */
.L_x_51068:
[----:B------:R-:W-:Y:S02]  /*4c150*/  IMAD.MOV.U32 R60, RZ, RZ, R61 ;  /* 0x000000ffff3c7224 */ /* 0x000fe400078e003d */
[----:B------:R-:W-:Y:S02]  /*4c160*/  IMAD.MOV.U32 R8, RZ, RZ, R9 ;  /* 0x000000ffff087224 */ /* 0x000fe400078e0009 */
[----:B------:R-:W-:Y:S02]  /*4c170*/  IMAD.MOV.U32 R61, RZ, RZ, R6 ;  /* 0x000000ffff3d7224 */ /* 0x000fe400078e0006 */
[----:B------:R-:W-:-:S07]  /*4c180*/  IMAD.MOV.U32 R9, RZ, RZ, R58 ;  /* 0x000000ffff097224 */ /* 0x000fce00078e003a */
.L_x_51069:
[----:B------:R-:W-:Y:S05]  /*4c190*/  BSYNC B1 ;  /* 0x0000000000017941 */ /* 0x000fea0003800000 */
.L_x_51067:
        /* <DEDUP_REMOVED lines=9> */
.L_x_51071:
[----:B------:R-:W-:Y:S02]  /*4c230*/  IMAD.MOV.U32 R59, RZ, RZ, R60 ;  /* 0x000000ffff3b7224 */ /* 0x000fe400078e003c */
[----:B------:R-:W-:Y:S02]  /*4c240*/  IMAD.MOV.U32 R7, RZ, RZ, R8 ;  /* 0x000000ffff077224 */ /* 0x000fe400078e0008 */
[----:B------:R-:W-:Y:S02]  /*4c250*/  IMAD.MOV.U32 R60, RZ, RZ, R5 ;  /* 0x000000ffff3c7224 */ /* 0x000fe400078e0005 */
[----:B------:R-:W-:-:S07]  /*4c260*/  IMAD.MOV.U32 R8, RZ, RZ, R57 ;  /* 0x000000ffff087224 */ /* 0x000fce00078e0039 */
.L_x_51072:
[----:B------:R-:W-:Y:S05]  /*4c270*/  BSYNC B1 ;  /* 0x0000000000017941 */ /* 0x000fea0003800000 */
.L_x_51070:
        /* <DEDUP_REMOVED lines=9> */
.L_x_51074:
[----:B------:R-:W-:Y:S02]  /*4c310*/  IMAD.MOV.U32 R6, RZ, RZ, R59 ;  /* 0x000000ffff067224 */ /* 0x000fe400078e003b */
[----:B------:R-:W-:Y:S02]  /*4c320*/  IMAD.MOV.U32 R5, RZ, RZ, R7 ;  /* 0x000000ffff057224 */ /* 0x000fe400078e0007 */
[----:B------:R-:W-:Y:S02]  /*4c330*/  IMAD.MOV.U32 R59, RZ, RZ, R4 ;  /* 0x000000ffff3b7224 */ /* 0x000fe400078e0004 */
[----:B------:R-:W-:-:S07]  /*4c340*/  IMAD.MOV.U32 R7, RZ, RZ, R56 ;  /* 0x000000ffff077224 */ /* 0x000fce00078e0038 */
.L_x_51075:
[----:B------:R-:W-:Y:S05]  /*4c350*/  BSYNC B1 ;  /* 0x0000000000017941 */ /* 0x000fea0003800000 */
.L_x_51073:
        /* <DEDUP_REMOVED lines=16> */
.L_x_51077:
[----:B------:R-:W-:Y:S01]  /*4c460*/  IMAD.MOV.U32 R56, RZ, RZ, R19 ;  /* 0x000000ffff387224 */ /* 0x000fe200078e0013 */
[----:B------:R-:W-:Y:S01]  /*4c470*/  MOV R19, R50 ;  /* 0x0000003200137202 */ /* 0x000fe20000000f00 */
[----:B------:R-:W-:Y:S02]  /*4c480*/  IMAD.MOV.U32 R4, RZ, RZ, R71 ;  /* 0x000000ffff047224 */ /* 0x000fe400078e0047 */
[----:B------:R-:W-:-:S07]  /*4c490*/  IMAD.MOV.U32 R71, RZ, RZ, R48 ;  /* 0x000000ffff477224 */ /* 0x000fce00078e0030 */
.L_x_51078:
[----:B------:R-:W-:Y:S05]  /*4c4a0*/  BSYNC B1 ;  /* 0x0000000000017941 */ /* 0x000fea0003800000 */
.L_x_51076:
        /* <DEDUP_REMOVED lines=9> */
.L_x_51080:
[----:B------:R-:W-:Y:S01]  /*4c540*/  IMAD.MOV.U32 R55, RZ, RZ, R56 ;  /* 0x000000ffff377224 */ /* 0x000fe200078e0038 */
[----:B------:R-:W-:Y:S01]  /*4c550*/  MOV R56, R75 ;  /* 0x0000004b00387202 */ /* 0x000fe20000000f00 */
[----:B------:R-:W-:Y:S02]  /*4c560*/  IMAD.MOV.U32 R51, RZ, RZ, R4 ;  /* 0x000000ffff337224 */ /* 0x000fe400078e0004 */
[----:B------:R-:W-:-:S07]  /*4c570*/  IMAD.MOV.U32 R4, RZ, RZ, R3 ;  /* 0x000000ffff047224 */ /* 0x000fce00078e0003 */
.L_x_51081:
[----:B------:R-:W-:Y:S05]  /*4c580*/  BSYNC B1 ;  /* 0x0000000000017941 */ /* 0x000fea0003800000 */
.L_x_51079:
        /* <DEDUP_REMOVED lines=9> */
.L_x_51083:
[----:B------:R-:W-:Y:S01]  /*4c620*/  IMAD.MOV.U32 R50, RZ, RZ, R55 ;  /* 0x000000ffff327224 */ /* 0x000fe200078e0037 */
[----:B------:R-:W-:Y:S01]  /*4c630*/  MOV R55, R54 ;  /* 0x0000003600377202 */ /* 0x000fe20000000f00 */
[----:B------:R-:W-:Y:S02]  /*4c640*/  IMAD.MOV.U32 R48, RZ, RZ, R51 ;  /* 0x000000ffff307224 */ /* 0x000fe400078e0033 */
[----:B------:R-:W-:-:S07]  /*4c650*/  IMAD.MOV.U32 R51, RZ, RZ, R18 ;  /* 0x000000ffff337224 */ /* 0x000fce00078e0012 */
.L_x_51084:
[----:B------:R-:W-:Y:S05]  /*4c660*/  BSYNC B1 ;  /* 0x0000000000017941 */ /* 0x000fea0003800000 */
.L_x_51082:
        /* <DEDUP_REMOVED lines=9> */
.L_x_51086:
[----:B------:R-:W-:Y:S01]  /*4c700*/  IMAD.MOV.U32 R57, RZ, RZ, R50 ;  /* 0x000000ffff397224 */ /* 0x000fe200078e0032 */
[----:B------:R-:W-:Y:S01]  /*4c710*/  MOV R50, R69 ;  /* 0x0000004500327202 */ /* 0x000fe20000000f00 */
[----:B------:R-:W-:Y:S02]  /*4c720*/  IMAD.MOV.U32 R3, RZ, RZ, R48 ;  /* 0x000000ffff037224 */ /* 0x000fe400078e0030 */
[----:B------:R-:W-:-:S07]  /*4c730*/  IMAD.MOV.U32 R48, RZ, RZ, R17 ;  /* 0x000000ffff307224 */ /* 0x000fce00078e0011 */
.L_x_51087:
[----:B------:R-:W-:Y:S05]  /*4c740*/  BSYNC B1 ;  /* 0x0000000000017941 */ /* 0x000fea0003800000 */
.L_x_51085:
        /* <DEDUP_REMOVED lines=9> */
.L_x_51089:
[----:B------:R-:W-:Y:S01]  /*4c7e0*/  IMAD.MOV.U32 R54, RZ, RZ, R57 ;  /* 0x000000ffff367224 */ /* 0x000fe200078e0039 */
[----:B------:R-:W-:Y:S01]  /*4c7f0*/  MOV R57, R68 ;  /* 0x0000004400397202 */ /* 0x000fe20000000f00 */
[----:B------:R-:W-:Y:S02]  /*4c800*/  IMAD.MOV.U32 R18, RZ, RZ, R3 ;  /* 0x000000ffff127224 */ /* 0x000fe400078e0003 */
[----:B------:R-:W-:-:S07]  /*4c810*/  IMAD.MOV.U32 R3, RZ, RZ, R16 ;  /* 0x000000ffff037224 */ /* 0x000fce00078e0010 */
.L_x_51090:
[----:B------:R-:W-:Y:S05]  /*4c820*/  BSYNC B1 ;  /* 0x0000000000017941 */ /* 0x000fea0003800000 */
.L_x_51088:
        /* <DEDUP_REMOVED lines=9> */
.L_x_51092:
[----:B------:R-:W-:Y:S01]  /*4c8c0*/  IMAD.MOV.U32 R69, RZ, RZ, R54 ;  /* 0x000000ffff457224 */ /* 0x000fe200078e0036 */
[----:B------:R-:W-:Y:S01]  /*4c8d0*/  MOV R54, R67 ;  /* 0x0000004300367202 */ /* 0x000fe20000000f00 */
[----:B------:R-:W-:Y:S02]  /*4c8e0*/  IMAD.MOV.U32 R17, RZ, RZ, R18 ;  /* 0x000000ffff117224 */ /* 0x000fe400078e0012 */
[----:B------:R-:W-:-:S07]  /*4c8f0*/  IMAD.MOV.U32 R18, RZ, RZ, R15 ;  /* 0x000000ffff127224 */ /* 0x000fce00078e000f */
.L_x_51093:
[----:B------:R-:W-:Y:S05]  /*4c900*/  BSYNC B1 ;  /* 0x0000000000017941 */ /* 0x000fea0003800000 */
.L_x_51091:
        /* <DEDUP_REMOVED lines=9> */
.L_x_51095:
[----:B------:R-:W-:Y:S01]  /*4c9a0*/  IMAD.MOV.U32 R58, RZ, RZ, R69 ;  /* 0x000000ffff3a7224 */ /* 0x000fe200078e0045 */
[----:B------:R-:W-:Y:S01]  /*4c9b0*/  MOV R69, R66 ;  /* 0x0000004200457202 */ /* 0x000fe20000000f00 */
[----:B------:R-:W-:Y:S02]  /*4c9c0*/  IMAD.MOV.U32 R16, RZ, RZ, R17 ;  /* 0x000000ffff107224 */ /* 0x000fe400078e0011 */
[----:B------:R-:W-:-:S07]  /*4c9d0*/  IMAD.MOV.U32 R17, RZ, RZ, R14 ;  /* 0x000000ffff117224 */ /* 0x000fce00078e000e */
.L_x_51096:
[----:B------:R-:W-:Y:S05]  /*4c9e0*/  BSYNC B1 ;  /* 0x0000000000017941 */ /* 0x000fea0003800000 */
.L_x_51094:
        /* <DEDUP_REMOVED lines=9> */
.L_x_51098:
[----:B------:R-:W-:Y:S01]  /*4ca80*/  IMAD.MOV.U32 R67, RZ, RZ, R58 ;  /* 0x000000ffff437224 */ /* 0x000fe200078e003a */
[----:B------:R-:W-:Y:S01]  /*4ca90*/  MOV R58, R65 ;  /* 0x00000041003a7202 */ /* 0x000fe20000000f00 */
[----:B------:R-:W-:Y:S02]  /*4caa0*/  IMAD.MOV.U32 R15, RZ, RZ, R16 ;  /* 0x000000ffff0f7224 */ /* 0x000fe400078e0010 */
[----:B------:R-:W-:-:S07]  /*4cab0*/  IMAD.MOV.U32 R16, RZ, RZ, R13 ;  /* 0x000000ffff107224 */ /* 0x000fce00078e000d */
.L_x_51099:
[----:B------:R-:W-:Y:S05]  /*4cac0*/  BSYNC B1 ;  /* 0x0000000000017941 */ /* 0x000fea0003800000 */
.L_x_51097:
        /* <DEDUP_REMOVED lines=9> */
.L_x_51101:
[----:B------:R-:W-:Y:S01]  /*4cb60*/  IMAD.MOV.U32 R66, RZ, RZ, R67 ;  /* 0x000000ffff427224 */ /* 0x000fe200078e0043 */
[----:B------:R-:W-:Y:S01]  /*4cb70*/  MOV R67, R64 ;  /* 0x0000004000437202 */ /* 0x000fe20000000f00 */
[----:B------:R-:W-:Y:S02]  /*4cb80*/  IMAD.MOV.U32 R14, RZ, RZ, R15 ;  /* 0x000000ffff0e7224 */ /* 0x000fe400078e000f */
[----:B------:R-:W-:-:S07]  /*4cb90*/  IMAD.MOV.U32 R15, RZ, RZ, R12 ;  /* 0x000000ffff0f7224 */ /* 0x000fce00078e000c */
.L_x_51102:
[----:B------:R-:W-:Y:S05]  /*4cba0*/  BSYNC B1 ;  /* 0x0000000000017941 */ /* 0x000fea0003800000 */
.L_x_51100:
        /* <DEDUP_REMOVED lines=9> */
.L_x_51104:
[----:B------:R-:W-:Y:S01]  /*4cc40*/  IMAD.MOV.U32 R65, RZ, RZ, R66 ;  /* 0x000000ffff417224 */ /* 0x000fe200078e0042 */
[----:B------:R-:W-:Y:S01]  /*4cc50*/  MOV R66, R63 ;  /* 0x0000003f00427202 */ /* 0x000fe20000000f00 */
[----:B------:R-:W-:Y:S02]  /*4cc60*/  IMAD.MOV.U32 R13, RZ, RZ, R14 ;  /* 0x000000ffff0d7224 */ /* 0x000fe400078e000e */
[----:B------:R-:W-:-:S07]  /*4cc70*/  IMAD.MOV.U32 R14, RZ, RZ, R11 ;  /* 0x000000ffff0e7224 */ /* 0x000fce00078e000b */
.L_x_51105:
[----:B------:R-:W-:Y:S05]  /*4cc80*/  BSYNC B1 ;  /* 0x0000000000017941 */ /* 0x000fea0003800000 */
.L_x_51103:
        /* <DEDUP_REMOVED lines=9> */
.L_x_51107:
[----:B------:R-:W-:Y:S01]  /*4cd20*/  IMAD.MOV.U32 R64, RZ, RZ, R65 ;  /* 0x000000ffff407224 */ /* 0x000fe200078e0041 */
[----:B------:R-:W-:Y:S01]  /*4cd30*/  MOV R65, R62 ;  /* 0x0000003e00417202 */ /* 0x000fe20000000f00 */
[----:B------:R-:W-:Y:S02]  /*4cd40*/  IMAD.MOV.U32 R12, RZ, RZ, R13 ;  /* 0x000000ffff0c7224 */ /* 0x000fe400078e000d */
[----:B------:R-:W-:-:S07]  /*4cd50*/  IMAD.MOV.U32 R13, RZ, RZ, R10 ;  /* 0x000000ffff0d7224 */ /* 0x000fce00078e000a */
.L_x_51108:
[----:B------:R-:W-:Y:S05]  /*4cd60*/  BSYNC B1 ;  /* 0x0000000000017941 */ /* 0x000fea0003800000 */
.L_x_51106:
        /* <DEDUP_REMOVED lines=9> */
.L_x_51110:
[----:B------:R-:W-:Y:S01]  /*4ce00*/  IMAD.MOV.U32 R63, RZ, RZ, R64 ;  /* 0x000000ffff3f7224 */ /* 0x000fe200078e0040 */
[----:B------:R-:W-:Y:S01]  /*4ce10*/  MOV R64, R61 ;  /* 0x0000003d00407202 */ /* 0x000fe20000000f00 */
[----:B------:R-:W-:Y:S02]  /*4ce20*/  IMAD.MOV.U32 R11, RZ, RZ, R12 ;  /* 0x000000ffff0b7224 */ /* 0x000fe400078e000c */
[----:B------:R-:W-:-:S07]  /*4ce30*/  IMAD.MOV.U32 R12, RZ, RZ, R9 ;  /* 0x000000ffff0c7224 */ /* 0x000fce00078e0009 */
.L_x_51111:
[----:B------:R-:W-:Y:S05]  /*4ce40*/  BSYNC B1 ;  /* 0x0000000000017941 */ /* 0x000fea0003800000 */
.L_x_51109:
        /* <DEDUP_REMOVED lines=9> */
.L_x_51113:
[----:B------:R-:W-:Y:S01]  /*4cee0*/  IMAD.MOV.U32 R62, RZ, RZ, R63 ;  /* 0x000000ffff3e7224 */ /* 0x000fe200078e003f */
[----:B------:R-:W-:Y:S01]  /*4cef0*/  MOV R63, R60 ;  /* 0x0000003c003f7202 */ /* 0x000fe20000000f00 */
[----:B------:R-:W-:Y:S02]  /*4cf00*/  IMAD.MOV.U32 R10, RZ, RZ, R11 ;  /* 0x000000ffff0a7224 */ /* 0x000fe400078e000b */
[----:B------:R-:W-:-:S07]  /*4cf10*/  IMAD.MOV.U32 R11, RZ, RZ, R8 ;  /* 0x000000ffff0b7224 */ /* 0x000fce00078e0008 */
.L_x_51114:
[----:B------:R-:W-:Y:S05]  /*4cf20*/  BSYNC B1 ;  /* 0x0000000000017941 */ /* 0x000fea0003800000 */
.L_x_51112:
        /* <DEDUP_REMOVED lines=9> */
.L_x_51116:
[----:B------:R-:W-:Y:S01]  /*4cfc0*/  IMAD.MOV.U32 R9, RZ, RZ, R62 ;  /* 0x000000ffff097224 */ /* 0x000fe200078e003e */
[----:B------:R-:W-:Y:S01]  /*4cfd0*/  MOV R62, R59 ;  /* 0x0000003b003e7202 */ /* 0x000fe20000000f00 */
[----:B------:R-:W-:Y:S02]  /*4cfe0*/  IMAD.MOV.U32 R8, RZ, RZ, R10 ;  /* 0x000000ffff087224 */ /* 0x000fe400078e000a */
[----:B------:R-:W-:-:S07]  /*4cff0*/  IMAD.MOV.U32 R10, RZ, RZ, R7 ;  /* 0x000000ffff0a7224 */ /* 0x000fce00078e0007 */
.L_x_51117:
[----:B------:R-:W-:Y:S05]  /*4d000*/  BSYNC B1 ;  /* 0x0000000000017941 */ /* 0x000fea0003800000 */
.L_x_51115:
        /* <DEDUP_REMOVED lines=9> */
.L_x_51119:
[----:B------:R-:W-:Y:S01]  /*4d0a0*/  IMAD.MOV.U32 R59, RZ, RZ, R9 ;  /* 0x000000ffff3b7224 */ /* 0x000fe200078e0009 */
[----:B------:R-:W-:Y:S01]  /*4d0b0*/  MOV R9, R6 ;  /* 0x0000000600097202 */ /* 0x000fe20000000f00 */
[----:B------:R-:W-:Y:S02]  /*4d0c0*/  IMAD.MOV.U32 R7, RZ, RZ, R8 ;  /* 0x000000ffff077224 */ /* 0x000fe400078e0008 */
[----:B------:R-:W-:-:S07]  /*4d0d0*/  IMAD.MOV.U32 R8, RZ, RZ, R5 ;  /* 0x000000ffff087224 */ /* 0x000fce00078e0005 */
.L_x_51120:
[----:B------:R-:W-:Y:S05]  /*4d0e0*/  BSYNC B1 ;  /* 0x0000000000017941 */ /* 0x000fea0003800000 */
.L_x_51118:
        /* <DEDUP_REMOVED lines=16> */
.L_x_51122:
[----:B------:R-:W-:Y:S01]  /*4d1f0*/  MOV R32, R19 ;  /* 0x0000001300207202 */ /* 0x000fe20000000f00 */
[----:B------:R-:W-:Y:S02]  /*4d200*/  IMAD.MOV.U32 R6, RZ, RZ, R71 ;  /* 0x000000ffff067224 */ /* 0x000fe400078e0047 */
[----:B------:R-:W-:Y:S02]  /*4d210*/  IMAD.MOV.U32 R19, RZ, RZ, R56 ;  /* 0x000000ffff137224 */ /* 0x000fe400078e0038 */
[----:B------:R-:W-:-:S07]  /*4d220*/  IMAD.MOV.U32 R71, RZ, RZ, R4 ;  /* 0x000000ffff477224 */ /* 0x000fce00078e0004 */
.L_x_51123:
[----:B------:R-:W-:Y:S05]  /*4d230*/  BSYNC B1 ;  /* 0x0000000000017941 */ /* 0x000fea0003800000 */
.L_x_51121:
        /* <DEDUP_REMOVED lines=9> */
.L_x_51125:
[----:B------:R-:W-:Y:S01]  /*4d2d0*/  MOV R61, R32 ;  /* 0x00000020003d7202 */ /* 0x000fe20000000f00 */
[----:B------:R-:W-:Y:S02]  /*4d2e0*/  IMAD.MOV.U32 R5, RZ, RZ, R6 ;  /* 0x000000ffff057224 */ /* 0x000fe400078e0006 */
[----:B------:R-:W-:Y:S02]  /*4d2f0*/  IMAD.MOV.U32 R32, RZ, RZ, R55 ;  /* 0x000000ffff207224 */ /* 0x000fe400078e0037 */
[----:B------:R-:W-:-:S07]  /*4d300*/  IMAD.MOV.U32 R6, RZ, RZ, R51 ;  /* 0x000000ffff067224 */ /* 0x000fce00078e0033 */
.L_x_51126:
[----:B------:R-:W-:Y:S05]  /*4d310*/  BSYNC B1 ;  /* 0x0000000000017941 */ /* 0x000fea0003800000 */
.L_x_51124:
        /* <DEDUP_REMOVED lines=9> */
.L_x_51128:
[----:B------:R-:W-:Y:S01]  /*4d3b0*/  MOV R44, R61 ;  /* 0x0000003d002c7202 */ /* 0x000fe20000000f00 */
[----:B------:R-:W-:Y:S02]  /*4d3c0*/  IMAD.MOV.U32 R4, RZ, RZ, R5 ;  /* 0x000000ffff047224 */ /* 0x000fe400078e0005 */
[----:B------:R-:W-:Y:S02]  /*4d3d0*/  IMAD.MOV.U32 R61, RZ, RZ, R50 ;  /* 0x000000ffff3d7224 */ /* 0x000fe400078e0032 */
[----:B------:R-:W-:-:S07]  /*4d3e0*/  IMAD.MOV.U32 R5, RZ, RZ, R48 ;  /* 0x000000ffff057224 */ /* 0x000fce00078e0030 */
.L_x_51129:
[----:B------:R-:W-:Y:S05]  /*4d3f0*/  BSYNC B1 ;  /* 0x0000000000017941 */ /* 0x000fea0003800000 */
.L_x_51127:
        /* <DEDUP_REMOVED lines=9> */
.L_x_51131:
[----:B------:R-:W-:Y:S01]  /*4d490*/  MOV R55, R44 ;  /* 0x0000002c00377202 */ /* 0x000fe20000000f00 */
[----:B------:R-:W-:Y:S02]  /*4d4a0*/  IMAD.MOV.U32 R51, RZ, RZ, R4 ;  /* 0x000000ffff337224 */ /* 0x000fe400078e0004 */
[----:B------:R-:W-:Y:S02]  /*4d4b0*/  IMAD.MOV.U32 R44, RZ, RZ, R57 ;  /* 0x000000ffff2c7224 */ /* 0x000fe400078e0039 */
[----:B------:R-:W-:-:S07]  /*4d4c0*/  IMAD.MOV.U32 R4, RZ, RZ, R3 ;  /* 0x000000ffff047224 */ /* 0x000fce00078e0003 */
.L_x_51132:
[----:B------:R-:W-:Y:S05]  /*4d4d0*/  BSYNC B1 ;  /* 0x0000000000017941 */ /* 0x000fea0003800000 */
.L_x_51130:
        /* <DEDUP_REMOVED lines=9> */
.L_x_51134:
[----:B------:R-:W-:Y:S01]  /*4d570*/  MOV R50, R55 ;  /* 0x0000003700327202 */ /* 0x000fe20000000f00 */
[----:B------:R-:W-:Y:S02]  /*4d580*/  IMAD.MOV.U32 R48, RZ, RZ, R51 ;  /* 0x000000ffff307224 */ /* 0x000fe400078e0033 */
[----:B------:R-:W-:Y:S02]  /*4d590*/  IMAD.MOV.U32 R55, RZ, RZ, R54 ;  /* 0x000000ffff377224 */ /* 0x000fe400078e0036 */
[----:B------:R-:W-:-:S07]  /*4d5a0*/  IMAD.MOV.U32 R51, RZ, RZ, R18 ;  /* 0x000000ffff337224 */ /* 0x000fce00078e0012 */
.L_x_51135:
[----:B------:R-:W-:Y:S05]  /*4d5b0*/  BSYNC B1 ;  /* 0x0000000000017941 */ /* 0x000fea0003800000 */
.L_x_51133:
        /* <DEDUP_REMOVED lines=9> */
.L_x_51137:
[----:B------:R-:W-:Y:S01]  /*4d650*/  MOV R57, R50 ;  /* 0x0000003200397202 */ /* 0x000fe20000000f00 */
[----:B------:R-:W-:Y:S02]  /*4d660*/  IMAD.MOV.U32 R3, RZ, RZ, R48 ;  /* 0x000000ffff037224 */ /* 0x000fe400078e0030 */
[----:B------:R-:W-:Y:S02]  /*4d670*/  IMAD.MOV.U32 R50, RZ, RZ, R69 ;  /* 0x000000ffff327224 */ /* 0x000fe400078e0045 */
[----:B------:R-:W-:-:S07]  /*4d680*/  IMAD.MOV.U32 R48, RZ, RZ, R17 ;  /* 0x000000ffff307224 */ /* 0x000fce00078e0011 */
.L_x_51138:
[----:B------:R-:W-:Y:S05]  /*4d690*/  BSYNC B1 ;  /* 0x0000000000017941 */ /* 0x000fea0003800000 */
.L_x_51136:
        /* <DEDUP_REMOVED lines=9> */
.L_x_51140:
[----:B------:R-:W-:Y:S01]  /*4d730*/  MOV R54, R57 ;  /* 0x0000003900367202 */ /* 0x000fe20000000f00 */
[----:B------:R-:W-:Y:S02]  /*4d740*/  IMAD.MOV.U32 R18, RZ, RZ, R3 ;  /* 0x000000ffff127224 */ /* 0x000fe400078e0003 */
[----:B------:R-:W-:Y:S02]  /*4d750*/  IMAD.MOV.U32 R57, RZ, RZ, R58 ;  /* 0x000000ffff397224 */ /* 0x000fe400078e003a */
[----:B------:R-:W-:-:S07]  /*4d760*/  IMAD.MOV.U32 R3, RZ, RZ, R16 ;  /* 0x000000ffff037224 */ /* 0x000fce00078e0010 */
.L_x_51141:
[----:B------:R-:W-:Y:S05]  /*4d770*/  BSYNC B1 ;  /* 0x0000000000017941 */ /* 0x000fea0003800000 */
.L_x_51139:
        /* <DEDUP_REMOVED lines=9> */
.L_x_51143:
[----:B------:R-:W-:Y:S01]  /*4d810*/  MOV R69, R54 ;  /* 0x0000003600457202 */ /* 0x000fe20000000f00 */
[----:B------:R-:W-:Y:S02]  /*4d820*/  IMAD.MOV.U32 R17, RZ, RZ, R18 ;  /* 0x000000ffff117224 */ /* 0x000fe400078e0012 */
[----:B------:R-:W-:Y:S02]  /*4d830*/  IMAD.MOV.U32 R54, RZ, RZ, R67 ;  /* 0x000000ffff367224 */ /* 0x000fe400078e0043 */
[----:B------:R-:W-:-:S07]  /*4d840*/  IMAD.MOV.U32 R18, RZ, RZ, R15 ;  /* 0x000000ffff127224 */ /* 0x000fce00078e000f */
.L_x_51144:
[----:B------:R-:W-:Y:S05]  /*4d850*/  BSYNC B1 ;  /* 0x0000000000017941 */ /* 0x000fea0003800000 */
.L_x_51142:
        /* <DEDUP_REMOVED lines=9> */
.L_x_51146:
[----:B------:R-:W-:Y:S01]  /*4d8f0*/  MOV R56, R69 ;  /* 0x0000004500387202 */ /* 0x000fe20000000f00 */
[----:B------:R-:W-:Y:S02]  /*4d900*/  IMAD.MOV.U32 R16, RZ, RZ, R17 ;  /* 0x000000ffff107224 */ /* 0x000fe400078e0011 */
[----:B------:R-:W-:Y:S02]  /*4d910*/  IMAD.MOV.U32 R69, RZ, RZ, R66 ;  /* 0x000000ffff457224 */ /* 0x000fe400078e0042 */
[----:B------:R-:W-:-:S07]  /*4d920*/  IMAD.MOV.U32 R17, RZ, RZ, R14 ;  /* 0x000000ffff117224 */ /* 0x000fce00078e000e */
.L_x_51147:
[----:B------:R-:W-:Y:S05]  /*4d930*/  BSYNC B1 ;  /* 0x0000000000017941 */ /* 0x000fea0003800000 */
.L_x_51145:
        /* <DEDUP_REMOVED lines=9> */
.L_x_51149:
[----:B------:R-:W-:Y:S01]  /*4d9d0*/  MOV R67, R56 ;  /* 0x0000003800437202 */ /* 0x000fe20000000f00 */
[----:B------:R-:W-:Y:S02]  /*4d9e0*/  IMAD.MOV.U32 R15, RZ, RZ, R16 ;  /* 0x000000ffff0f7224 */ /* 0x000fe400078e0010 */
[----:B------:R-:W-:Y:S02]  /*4d9f0*/  IMAD.MOV.U32 R56, RZ, RZ, R65 ;  /* 0x000000ffff387224 */ /* 0x000fe400078e0041 */
[----:B------:R-:W-:-:S07]  /*4da00*/  IMAD.MOV.U32 R16, RZ, RZ, R13 ;  /* 0x000000ffff107224 */ /* 0x000fce00078e000d */
.L_x_51150:
[----:B------:R-:W-:Y:S05]  /*4da10*/  BSYNC B1 ;  /* 0x0000000000017941 */ /* 0x000fea0003800000 */
.L_x_51148:
        /* <DEDUP_REMOVED lines=9> */
.L_x_51152:
[----:B------:R-:W-:Y:S01]  /*4dab0*/  MOV R58, R67 ;  /* 0x00000043003a7202 */ /* 0x000fe20000000f00 */
[----:B------:R-:W-:Y:S02]  /*4dac0*/  IMAD.MOV.U32 R14, RZ, RZ, R15 ;  /* 0x000000ffff0e7224 */ /* 0x000fe400078e000f */
[----:B------:R-:W-:Y:S02]  /*4dad0*/  IMAD.MOV.U32 R67, RZ, RZ, R64 ;  /* 0x000000ffff437224 */ /* 0x000fe400078e0040 */
[----:B------:R-:W-:-:S07]  /*4dae0*/  IMAD.MOV.U32 R15, RZ, RZ, R12 ;  /* 0x000000ffff0f7224 */ /* 0x000fce00078e000c */
.L_x_51153:
[----:B------:R-:W-:Y:S05]  /*4daf0*/  BSYNC B1 ;  /* 0x0000000000017941 */ /* 0x000fea0003800000 */
.L_x_51151:
        /* <DEDUP_REMOVED lines=9> */
.L_x_51155:
[----:B------:R-:W-:Y:S01]  /*4db90*/  MOV R65, R58 ;  /* 0x0000003a00417202 */ /* 0x000fe20000000f00 */
[----:B------:R-:W-:Y:S02]  /*4dba0*/  IMAD.MOV.U32 R13, RZ, RZ, R14 ;  /* 0x000000ffff0d7224 */ /* 0x000fe400078e000e */
[----:B------:R-:W-:Y:S02]  /*4dbb0*/  IMAD.MOV.U32 R58, RZ, RZ, R63 ;  /* 0x000000ffff3a7224 */ /* 0x000fe400078e003f */
[----:B------:R-:W-:-:S07]  /*4dbc0*/  IMAD.MOV.U32 R14, RZ, RZ, R11 ;  /* 0x000000ffff0e7224 */ /* 0x000fce00078e000b */
.L_x_51156:
[----:B------:R-:W-:Y:S05]  /*4dbd0*/  BSYNC B1 ;  /* 0x0000000000017941 */ /* 0x000fea0003800000 */
.L_x_51154:
        /* <DEDUP_REMOVED lines=9> */
.L_x_51158:
[----:B------:R-:W-:Y:S01]  /*4dc70*/  MOV R12, R65 ;  /* 0x00000041000c7202 */ /* 0x000fe20000000f00 */
[----:B------:R-:W-:Y:S02]  /*4dc80*/  IMAD.MOV.U32 R11, RZ, RZ, R13 ;  /* 0x000000ffff0b7224 */ /* 0x000fe400078e000d */
[----:B------:R-:W-:Y:S02]  /*4dc90*/  IMAD.MOV.U32 R65, RZ, RZ, R62 ;  /* 0x000000ffff417224 */ /* 0x000fe400078e003e */
[----:B------:R-:W-:-:S07]  /*4dca0*/  IMAD.MOV.U32 R13, RZ, RZ, R10 ;  /* 0x000000ffff0d7224 */ /* 0x000fce00078e000a */
.L_x_51159:
[----:B------:R-:W-:Y:S05]  /*4dcb0*/  BSYNC B1 ;  /* 0x0000000000017941 */ /* 0x000fea0003800000 */
.L_x_51157:
        /* <DEDUP_REMOVED lines=9> */
.L_x_51161:
[----:B------:R-:W-:Y:S01]  /*4dd50*/  MOV R60, R12 ;  /* 0x0000000c003c7202 */ /* 0x000fe20000000f00 */
[----:B------:R-:W-:Y:S02]  /*4dd60*/  IMAD.MOV.U32 R10, RZ, RZ, R11 ;  /* 0x000000ffff0a7224 */ /* 0x000fe400078e000b */
[----:B------:R-:W-:Y:S02]  /*4dd70*/  IMAD.MOV.U32 R12, RZ, RZ, R9 ;  /* 0x000000ffff0c7224 */ /* 0x000fe400078e0009 */
[----:B------:R-:W-:-:S07]  /*4dd80*/  IMAD.MOV.U32 R11, RZ, RZ, R8 ;  /* 0x000000ffff0b7224 */ /* 0x000fce00078e0008 */
.L_x_51162:
[----:B------:R-:W-:Y:S05]  /*4dd90*/  BSYNC B1 ;  /* 0x0000000000017941 */ /* 0x000fea0003800000 */
.L_x_51160:
        /* <DEDUP_REMOVED lines=9> */
.L_x_51164:
[----:B------:R-:W-:Y:S01]  /*4de30*/  MOV R9, R60 ;  /* 0x0000003c00097202 */ /* 0x000fe20000000f00 */
[----:B------:R-:W-:Y:S02]  /*4de40*/  IMAD.MOV.U32 R8, RZ, RZ, R10 ;  /* 0x000000ffff087224 */ /* 0x000fe400078e000a */
[----:B------:R-:W-:Y:S02]  /*4de50*/  IMAD.MOV.U32 R60, RZ, RZ, R59 ;  /* 0x000000ffff3c7224 */ /* 0x000fe400078e003b */
[----:B------:R-:W-:-:S07]  /*4de60*/  IMAD.MOV.U32 R10, RZ, RZ, R7 ;  /* 0x000000ffff0a7224 */ /* 0x000fce00078e0007 */
.L_x_51165:
[----:B------:R-:W-:Y:S05]  /*4de70*/  BSYNC B1 ;  /* 0x0000000000017941 */ /* 0x000fea0003800000 */
.L_x_51163:
        /* <DEDUP_REMOVED lines=16> */
.L_x_51167:
[----:B------:R-:W-:Y:S02]  /*4df80*/  IMAD.MOV.U32 R64, RZ, RZ, R19 ;  /* 0x000000ffff407224 */ /* 0x000fe400078e0013 */
[----:B------:R-:W-:Y:S02]  /*4df90*/  IMAD.MOV.U32 R62, RZ, RZ, R71 ;  /* 0x000000ffff3e7224 */ /* 0x000fe400078e0047 */
[----:B------:R-:W-:Y:S02]  /*4dfa0*/  IMAD.MOV.U32 R19, RZ, RZ, R32 ;  /* 0x000000ffff137224 */ /* 0x000fe400078e0020 */
[----:B------:R-:W-:-:S07]  /*4dfb0*/  IMAD.MOV.U32 R71, RZ, RZ, R6 ;  /* 0x000000ffff477224 */ /* 0x000fce00078e0006 */
.L_x_51168:
[----:B------:R-:W-:Y:S05]  /*4dfc0*/  BSYNC B1 ;  /* 0x0000000000017941 */ /* 0x000fea0003800000 */
.L_x_51166:
        /* <DEDUP_REMOVED lines=9> */
.L_x_51170:
[----:B------:R-:W-:Y:S02]  /*4e060*/  IMAD.MOV.U32 R33, RZ, RZ, R64 ;  /* 0x000000ffff217224 */ /* 0x000fe400078e0040 */
[----:B------:R-:W-:Y:S02]  /*4e070*/  IMAD.MOV.U32 R7, RZ, RZ, R62 ;  /* 0x000000ffff077224 */ /* 0x000fe400078e003e */
[----:B------:R-:W-:Y:S02]  /*4e080*/  IMAD.MOV.U32 R64, RZ, RZ, R61 ;  /* 0x000000ffff407224 */ /* 0x000fe400078e003d */
[----:B------:R-:W-:-:S07]  /*4e090*/  IMAD.MOV.U32 R62, RZ, RZ, R5 ;  /* 0x000000ffff3e7224 */ /* 0x000fce00078e0005 */
.L_x_51171:
[----:B------:R-:W-:Y:S05]  /*4e0a0*/  BSYNC B1 ;  /* 0x0000000000017941 */ /* 0x000fea0003800000 */
.L_x_51169:
        /* <DEDUP_REMOVED lines=9> */
.L_x_51173:
[----:B------:R-:W-:Y:S02]  /*4e140*/  IMAD.MOV.U32 R32, RZ, RZ, R33 ;  /* 0x000000ffff207224 */ /* 0x000fe400078e0021 */
[----:B------:R-:W-:Y:S02]  /*4e150*/  IMAD.MOV.U32 R6, RZ, RZ, R7 ;  /* 0x000000ffff067224 */ /* 0x000fe400078e0007 */
[----:B------:R-:W-:Y:S02]  /*4e160*/  IMAD.MOV.U32 R33, RZ, RZ, R44 ;  /* 0x000000ffff217224 */ /* 0x000fe400078e002c */
[----:B------:R-:W-:-:S07]  /*4e170*/  IMAD.MOV.U32 R7, RZ, RZ, R4 ;  /* 0x000000ffff077224 */ /* 0x000fce00078e0004 */
.L_x_51174:
[----:B------:R-:W-:Y:S05]  /*4e180*/  BSYNC B1 ;  /* 0x0000000000017941 */ /* 0x000fea0003800000 */
.L_x_51172:
        /* <DEDUP_REMOVED lines=9> */
.L_x_51176:
[----:B------:R-:W-:Y:S02]  /*4e220*/  IMAD.MOV.U32 R45, RZ, RZ, R32 ;  /* 0x000000ffff2d7224 */ /* 0x000fe400078e0020 */
[----:B------:R-:W-:Y:S02]  /*4e230*/  IMAD.MOV.U32 R5, RZ, RZ, R6 ;  /* 0x000000ffff057224 */ /* 0x000fe400078e0006 */
[----:B------:R-:W-:Y:S02]  /*4e240*/  IMAD.MOV.U32 R32, RZ, RZ, R55 ;  /* 0x000000ffff207224 */ /* 0x000fe400078e0037 */
[----:B------:R-:W-:-:S07]  /*4e250*/  IMAD.MOV.U32 R6, RZ, RZ, R51 ;  /* 0x000000ffff067224 */ /* 0x000fce00078e0033 */
.L_x_51177:
[----:B------:R-:W-:Y:S05]  /*4e260*/  BSYNC B1 ;  /* 0x0000000000017941 */ /* 0x000fea0003800000 */
.L_x_51175:
        /* <DEDUP_REMOVED lines=9> */
.L_x_51179:
[----:B------:R-:W-:Y:S02]  /*4e300*/  IMAD.MOV.U32 R44, RZ, RZ, R45 ;  /* 0x000000ffff2c7224 */ /* 0x000fe400078e002d */
[----:B------:R-:W-:Y:S02]  /*4e310*/  IMAD.MOV.U32 R4, RZ, RZ, R5 ;  /* 0x000000ffff047224 */ /* 0x000fe400078e0005 */
[----:B------:R-:W-:Y:S02]  /*4e320*/  IMAD.MOV.U32 R45, RZ, RZ, R50 ;  /* 0x000000ffff2d7224 */ /* 0x000fe400078e0032 */
[----:B------:R-:W-:-:S07]  /*4e330*/  IMAD.MOV.U32 R5, RZ, RZ, R48 ;  /* 0x000000ffff057224 */ /* 0x000fce00078e0030 */
.L_x_51180:
[----:B------:R-:W-:Y:S05]  /*4e340*/  BSYNC B1 ;  /* 0x0000000000017941 */ /* 0x000fea0003800000 */
.L_x_51178:
        /* <DEDUP_REMOVED lines=9> */
.L_x_51182:
[----:B------:R-:W-:Y:S02]  /*4e3e0*/  IMAD.MOV.U32 R55, RZ, RZ, R44 ;  /* 0x000000ffff377224 */ /* 0x000fe400078e002c */
[----:B------:R-:W-:Y:S02]  /*4e3f0*/  IMAD.MOV.U32 R51, RZ, RZ, R4 ;  /* 0x000000ffff337224 */ /* 0x000fe400078e0004 */
[----:B------:R-:W-:Y:S02]  /*4e400*/  IMAD.MOV.U32 R44, RZ, RZ, R57 ;  /* 0x000000ffff2c7224 */ /* 0x000fe400078e0039 */
[----:B------:R-:W-:-:S07]  /*4e410*/  IMAD.MOV.U32 R4, RZ, RZ, R3 ;  /* 0x000000ffff047224 */ /* 0x000fce00078e0003 */
.L_x_51183:
[----:B------:R-:W-:Y:S05]  /*4e420*/  BSYNC B1 ;  /* 0x0000000000017941 */ /* 0x000fea0003800000 */
.L_x_51181:
        /* <DEDUP_REMOVED lines=9> */
.L_x_51185:
[----:B------:R-:W-:Y:S02]  /*4e4c0*/  IMAD.MOV.U32 R50, RZ, RZ, R55 ;  /* 0x000000ffff327224 */ /* 0x000fe400078e0037 */
[----:B------:R-:W-:Y:S02]  /*4e4d0*/  IMAD.MOV.U32 R48, RZ, RZ, R51 ;  /* 0x000000ffff307224 */ /* 0x000fe400078e0033 */
[----:B------:R-:W-:Y:S02]  /*4e4e0*/  IMAD.MOV.U32 R55, RZ, RZ, R54 ;  /* 0x000000ffff377224 */ /* 0x000fe400078e0036 */
[----:B------:R-:W-:-:S07]  /*4e4f0*/  IMAD.MOV.U32 R51, RZ, RZ, R18 ;  /* 0x000000ffff337224 */ /* 0x000fce00078e0012 */
.L_x_51186:
[----:B------:R-:W-:Y:S05]  /*4e500*/  BSYNC B1 ;  /* 0x0000000000017941 */ /* 0x000fea0003800000 */
.L_x_51184:
        /* <DEDUP_REMOVED lines=9> */
.L_x_51188:
[----:B------:R-:W-:Y:S02]  /*4e5a0*/  IMAD.MOV.U32 R57, RZ, RZ, R50 ;  /* 0x000000ffff397224 */ /* 0x000fe400078e0032 */
[----:B------:R-:W-:Y:S02]  /*4e5b0*/  IMAD.MOV.U32 R3, RZ, RZ, R48 ;  /* 0x000000ffff037224 */ /* 0x000fe400078e0030 */
[----:B------:R-:W-:Y:S02]  /*4e5c0*/  IMAD.MOV.U32 R50, RZ, RZ, R69 ;  /* 0x000000ffff327224 */ /* 0x000fe400078e0045 */
[----:B------:R-:W-:-:S07]  /*4e5d0*/  IMAD.MOV.U32 R48, RZ, RZ, R17 ;  /* 0x000000ffff307224 */ /* 0x000fce00078e0011 */
.L_x_51189:
[----:B------:R-:W-:Y:S05]  /*4e5e0*/  BSYNC B1 ;  /* 0x0000000000017941 */ /* 0x000fea0003800000 */
.L_x_51187:
        /* <DEDUP_REMOVED lines=9> */
.L_x_51191:
[----:B------:R-:W-:Y:S02]  /*4e680*/  IMAD.MOV.U32 R54, RZ, RZ, R57 ;  /* 0x000000ffff367224 */ /* 0x000fe400078e0039 */
[----:B------:R-:W-:Y:S02]  /*4e690*/  IMAD.MOV.U32 R18, RZ, RZ, R3 ;  /* 0x000000ffff127224 */ /* 0x000fe400078e0003 */
[----:B------:R-:W-:Y:S02]  /*4e6a0*/  IMAD.MOV.U32 R57, RZ, RZ, R56 ;  /* 0x000000ffff397224 */ /* 0x000fe400078e0038 */
[----:B------:R-:W-:-:S07]  /*4e6b0*/  IMAD.MOV.U32 R3, RZ, RZ, R16 ;  /* 0x000000ffff037224 */ /* 0x000fce00078e0010 */
.L_x_51192:
[----:B------:R-:W-:Y:S05]  /*4e6c0*/  BSYNC B1 ;  /* 0x0000000000017941 */ /* 0x000fea0003800000 */
.L_x_51190:
        /* <DEDUP_REMOVED lines=9> */
.L_x_51194:
[----:B------:R-:W-:Y:S02]  /*4e760*/  IMAD.MOV.U32 R59, RZ, RZ, R54 ;  /* 0x000000ffff3b7224 */ /* 0x000fe400078e0036 */
[----:B------:R-:W-:Y:S02]  /*4e770*/  IMAD.MOV.U32 R17, RZ, RZ, R18 ;  /* 0x000000ffff117224 */ /* 0x000fe400078e0012 */
[----:B------:R-:W-:Y:S02]  /*4e780*/  IMAD.MOV.U32 R54, RZ, RZ, R67 ;  /* 0x000000ffff367224 */ /* 0x000fe400078e0043 */
[----:B------:R-:W-:-:S07]  /*4e790*/  IMAD.MOV.U32 R18, RZ, RZ, R15 ;  /* 0x000000ffff127224 */ /* 0x000fce00078e000f */
.L_x_51195:
[----:B------:R-:W-:Y:S05]  /*4e7a0*/  BSYNC B1 ;  /* 0x0000000000017941 */ /* 0x000fea0003800000 */
.L_x_51193:
        /* <DEDUP_REMOVED lines=9> */
.L_x_51197:
[----:B------:R-:W-:Y:S02]  /*4e840*/  IMAD.MOV.U32 R56, RZ, RZ, R59 ;  /* 0x000000ffff387224 */ /* 0x000fe400078e003b */
[----:B------:R-:W-:Y:S02]  /*4e850*/  IMAD.MOV.U32 R16, RZ, RZ, R17 ;  /* 0x000000ffff107224 */ /* 0x000fe400078e0011 */
[----:B------:R-:W-:Y:S02]  /*4e860*/  IMAD.MOV.U32 R59, RZ, RZ, R58 ;  /* 0x000000ffff3b7224 */ /* 0x000fe400078e003a */
[----:B------:R-:W-:-:S07]  /*4e870*/  IMAD.MOV.U32 R17, RZ, RZ, R14 ;  /* 0x000000ffff117224 */ /* 0x000fce00078e000e */
.L_x_51198:
[----:B------:R-:W-:Y:S05]  /*4e880*/  BSYNC B1 ;  /* 0x0000000000017941 */ /* 0x000fea0003800000 */
.L_x_51196:
        /* <DEDUP_REMOVED lines=9> */
.L_x_51200:
[----:B------:R-:W-:Y:S02]  /*4e920*/  IMAD.MOV.U32 R15, RZ, RZ, R56 ;  /* 0x000000ffff0f7224 */ /* 0x000fe400078e0038 */
[----:B------:R-:W-:Y:S02]  /*4e930*/  IMAD.MOV.U32 R14, RZ, RZ, R16 ;  /* 0x000000ffff0e7224 */ /* 0x000fe400078e0010 */
[----:B------:R-:W-:Y:S02]  /*4e940*/  IMAD.MOV.U32 R56, RZ, RZ, R65 ;  /* 0x000000ffff387224 */ /* 0x000fe400078e0041 */
[----:B------:R-:W-:-:S07]  /*4e950*/  IMAD.MOV.U32 R16, RZ, RZ, R13 ;  /* 0x000000ffff107224 */ /* 0x000fce00078e000d */
.L_x_51201:
[----:B------:R-:W-:Y:S05]  /*4e960*/  BSYNC B1 ;  /* 0x0000000000017941 */ /* 0x000fea0003800000 */
.L_x_51199:
        /* <DEDUP_REMOVED lines=9> */
.L_x_51203:
[----:B------:R-:W-:Y:S02]  /*4ea00*/  IMAD.MOV.U32 R61, RZ, RZ, R15 ;  /* 0x000000ffff3d7224 */ /* 0x000fe400078e000f */
[----:B------:R-:W-:Y:S02]  /*4ea10*/  IMAD.MOV.U32 R13, RZ, RZ, R14 ;  /* 0x000000ffff0d7224 */ /* 0x000fe400078e000e */
[----:B------:R-:W-:Y:S02]  /*4ea20*/  IMAD.MOV.U32 R15, RZ, RZ, R12 ;  /* 0x000000ffff0f7224 */ /* 0x000fe400078e000c */
[----:B------:R-:W-:-:S07]  /*4ea30*/  IMAD.MOV.U32 R14, RZ, RZ, R11 ;  /* 0x000000ffff0e7224 */ /* 0x000fce00078e000b */
.L_x_51204:
[----:B------:R-:W-:Y:S05]  /*4ea40*/  BSYNC B1 ;  /* 0x0000000000017941 */ /* 0x000fea0003800000 */
.L_x_51202:
        /* <DEDUP_REMOVED lines=9> */
.L_x_51206:
[----:B------:R-:W-:Y:S02]  /*4eae0*/  IMAD.MOV.U32 R12, RZ, RZ, R61 ;  /* 0x000000ffff0c7224 */ /* 0x000fe400078e003d */
[----:B------:R-:W-:Y:S02]  /*4eaf0*/  IMAD.MOV.U32 R11, RZ, RZ, R13 ;  /* 0x000000ffff0b7224 */ /* 0x000fe400078e000d */
[----:B------:R-:W-:Y:S02]  /*4eb00*/  IMAD.MOV.U32 R61, RZ, RZ, R60 ;  /* 0x000000ffff3d7224 */ /* 0x000fe400078e003c */
[----:B------:R-:W-:-:S07]  /*4eb10*/  IMAD.MOV.U32 R13, RZ, RZ, R10 ;  /* 0x000000ffff0d7224 */ /* 0x000fce00078e000a */
.L_x_51207:
[----:B------:R-:W-:Y:S05]  /*4eb20*/  BSYNC B1 ;  /* 0x0000000000017941 */ /* 0x000fea0003800000 */
.L_x_51205:
        /* <DEDUP_REMOVED lines=9> */
.L_x_51209:
[----:B------:R-:W-:Y:S02]  /*4ebc0*/  IMAD.MOV.U32 R58, RZ, RZ, R12 ;  /* 0x000000ffff3a7224 */ /* 0x000fe400078e000c */
[----:B------:R-:W-:Y:S02]  /*4ebd0*/  IMAD.MOV.U32 R10, RZ, RZ, R11 ;  /* 0x000000ffff0a7224 */ /* 0x000fe400078e000b */
[----:B------:R-:W-:Y:S02]  /*4ebe0*/  IMAD.MOV.U32 R12, RZ, RZ, R9 ;  /* 0x000000ffff0c7224 */ /* 0x000fe400078e0009 */
[----:B------:R-:W-:-:S07]  /*4ebf0*/  IMAD.MOV.U32 R11, RZ, RZ, R8 ;  /* 0x000000ffff0b7224 */ /* 0x000fce00078e0008 */
.L_x_51210:
[----:B------:R-:W-:Y:S05]  /*4ec00*/  BSYNC B1 ;  /* 0x0000000000017941 */ /* 0x000fea0003800000 */
.L_x_51208:
        /* <DEDUP_REMOVED lines=16> */
.L_x_51212:
[----:B------:R-:W-:Y:S01]  /*4ed10*/  IMAD.MOV.U32 R34, RZ, RZ, R19 ;  /* 0x000000ffff227224 */ /* 0x000fe200078e0013 */
[----:B------:R-:W-:Y:S01]  /*4ed20*/  MOV R19, R64 ;  /* 0x0000004000137202 */ /* 0x000fe20000000f00 */
[----:B------:R-:W-:Y:S02]  /*4ed30*/  IMAD.MOV.U32 R8, RZ, RZ, R71 ;  /* 0x000000ffff087224 */ /* 0x000fe400078e0047 */
[----:B------:R-:W-:-:S07]  /*4ed40*/  IMAD.MOV.U32 R71, RZ, RZ, R62 ;  /* 0x000000ffff477224 */ /* 0x000fce00078e003e */
.L_x_51213:
[----:B------:R-:W-:Y:S05]  /*4ed50*/  BSYNC B1 ;  /* 0x0000000000017941 */ /* 0x000fea0003800000 */
.L_x_51211:
        /* <DEDUP_REMOVED lines=9> */
.L_x_51215:
[----:B------:R-:W-:Y:S01]  /*4edf0*/  IMAD.MOV.U32 R63, RZ, RZ, R34 ;  /* 0x000000ffff3f7224 */ /* 0x000fe200078e0022 */
[----:B------:R-:W-:Y:S01]  /*4ee00*/  MOV R34, R33 ;  /* 0x0000002100227202 */ /* 0x000fe20000000f00 */
[----:B------:R-:W-:Y:S02]  /*4ee10*/  IMAD.MOV.U32 R9, RZ, RZ, R8 ;  /* 0x000000ffff097224 */ /* 0x000fe400078e0008 */
[----:B------:R-:W-:-:S07]  /*4ee20*/  IMAD.MOV.U32 R8, RZ, RZ, R7 ;  /* 0x000000ffff087224 */ /* 0x000fce00078e0007 */
.L_x_51216:
[----:B------:R-:W-:Y:S05]  /*4ee30*/  BSYNC B1 ;  /* 0x0000000000017941 */ /* 0x000fea0003800000 */
.L_x_51214:
        /* <DEDUP_REMOVED lines=9> */
.L_x_51218:
[----:B------:R-:W-:Y:S01]  /*4eed0*/  IMAD.MOV.U32 R60, RZ, RZ, R63 ;  /* 0x000000ffff3c7224 */ /* 0x000fe200078e003f */
[----:B------:R-:W-:Y:S01]  /*4eee0*/  MOV R63, R32 ;  /* 0x00000020003f7202 */ /* 0x000fe20000000f00 */
[----:B------:R-:W-:Y:S02]  /*4eef0*/  IMAD.MOV.U32 R46, RZ, RZ, R9 ;  /* 0x000000ffff2e7224 */ /* 0x000fe400078e0009 */
[----:B------:R-:W-:-:S07]  /*4ef00*/  IMAD.MOV.U32 R9, RZ, RZ, R6 ;  /* 0x000000ffff097224 */ /* 0x000fce00078e0006 */
.L_x_51219:
[----:B------:R-:W-:Y:S05]  /*4ef10*/  BSYNC B1 ;  /* 0x0000000000017941 */ /* 0x000fea0003800000 */
.L_x_51217:
        /* <DEDUP_REMOVED lines=9> */
.L_x_51221:
[----:B------:R-:W-:Y:S01]  /*4efb0*/  IMAD.MOV.U32 R33, RZ, RZ, R60 ;  /* 0x000000ffff217224 */ /* 0x000fe200078e003c */
[----:B------:R-:W-:Y:S01]  /*4efc0*/  MOV R60, R45 ;  /* 0x0000002d003c7202 */ /* 0x000fe20000000f00 */
[----:B------:R-:W-:Y:S02]  /*4efd0*/  IMAD.MOV.U32 R7, RZ, RZ, R46 ;  /* 0x000000ffff077224 */ /* 0x000fe400078e002e */
[----:B------:R-:W-:-:S07]  /*4efe0*/  IMAD.MOV.U32 R46, RZ, RZ, R5 ;  /* 0x000000ffff2e7224 */ /* 0x000fce00078e0005 */
.L_x_51222:
[----:B------:R-:W-:Y:S05]  /*4eff0*/  BSYNC B1 ;  /* 0x0000000000017941 */ /* 0x000fea0003800000 */
.L_x_51220:
        /* <DEDUP_REMOVED lines=9> */
.L_x_51224:
[----:B------:R-:W-:Y:S01]  /*4f090*/  IMAD.MOV.U32 R32, RZ, RZ, R33 ;  /* 0x000000ffff207224 */ /* 0x000fe200078e0021 */
[----:B------:R-:W-:Y:S01]  /*4f0a0*/  MOV R33, R44 ;  /* 0x0000002c00217202 */ /* 0x000fe20000000f00 */
[----:B------:R-:W-:Y:S02]  /*4f0b0*/  IMAD.MOV.U32 R6, RZ, RZ, R7 ;  /* 0x000000ffff067224 */ /* 0x000fe400078e0007 */
[----:B------:R-:W-:-:S07]  /*4f0c0*/  IMAD.MOV.U32 R7, RZ, RZ, R4 ;  /* 0x000000ffff077224 */ /* 0x000fce00078e0004 */
.L_x_51225:
[----:B------:R-:W-:Y:S05]  /*4f0d0*/  BSYNC B1 ;  /* 0x0000000000017941 */ /* 0x000fea0003800000 */
.L_x_51223:
        /* <DEDUP_REMOVED lines=9> */
.L_x_51227:
[----:B------:R-:W-:Y:S01]  /*4f170*/  IMAD.MOV.U32 R45, RZ, RZ, R32 ;  /* 0x000000ffff2d7224 */ /* 0x000fe200078e0020 */
[----:B------:R-:W-:Y:S01]  /*4f180*/  MOV R32, R55 ;  /* 0x0000003700207202 */ /* 0x000fe20000000f00 */
[----:B------:R-:W-:Y:S02]  /*4f190*/  IMAD.MOV.U32 R5, RZ, RZ, R6 ;  /* 0x000000ffff057224 */ /* 0x000fe400078e0006 */
[----:B------:R-:W-:-:S07]  /*4f1a0*/  IMAD.MOV.U32 R6, RZ, RZ, R51 ;  /* 0x000000ffff067224 */ /* 0x000fce00078e0033 */
.L_x_51228:
[----:B------:R-:W-:Y:S05]  /*4f1b0*/  BSYNC B1 ;  /* 0x0000000000017941 */ /* 0x000fea0003800000 */
.L_x_51226:
        /* <DEDUP_REMOVED lines=9> */
.L_x_51230:
[----:B------:R-:W-:Y:S01]  /*4f250*/  IMAD.MOV.U32 R44, RZ, RZ, R45 ;  /* 0x000000ffff2c7224 */ /* 0x000fe200078e002d */
[----:B------:R-:W-:Y:S01]  /*4f260*/  MOV R45, R50 ;  /* 0x00000032002d7202 */ /* 0x000fe20000000f00 */
[----:B------:R-:W-:Y:S02]  /*4f270*/  IMAD.MOV.U32 R4, RZ, RZ, R5 ;  /* 0x000000ffff047224 */ /* 0x000fe400078e0005 */
[----:B------:R-:W-:-:S07]  /*4f280*/  IMAD.MOV.U32 R5, RZ, RZ, R48 ;  /* 0x000000ffff057224 */ /* 0x000fce00078e0030 */
.L_x_51231:
[----:B------:R-:W-:Y:S05]  /*4f290*/  BSYNC B1 ;  /* 0x0000000000017941 */ /* 0x000fea0003800000 */
.L_x_51229:
        /* <DEDUP_REMOVED lines=9> */
.L_x_51233:
[----:B------:R-:W-:Y:S01]  /*4f330*/  IMAD.MOV.U32 R55, RZ, RZ, R44 ;  /* 0x000000ffff377224 */ /* 0x000fe200078e002c */
[----:B------:R-:W-:Y:S01]  /*4f340*/  MOV R44, R57 ;  /* 0x00000039002c7202 */ /* 0x000fe20000000f00 */
[----:B------:R-:W-:Y:S02]  /*4f350*/  IMAD.MOV.U32 R51, RZ, RZ, R4 ;  /* 0x000000ffff337224 */ /* 0x000fe400078e0004 */
[----:B------:R-:W-:-:S07]  /*4f360*/  IMAD.MOV.U32 R4, RZ, RZ, R3 ;  /* 0x000000ffff047224 */ /* 0x000fce00078e0003 */
.L_x_51234:
[----:B------:R-:W-:Y:S05]  /*4f370*/  BSYNC B1 ;  /* 0x0000000000017941 */ /* 0x000fea0003800000 */
.L_x_51232:
        /* <DEDUP_REMOVED lines=9> */
.L_x_51236:
[----:B------:R-:W-:Y:S01]  /*4f410*/  IMAD.MOV.U32 R50, RZ, RZ, R55 ;  /* 0x000000ffff327224 */ /* 0x000fe200078e0037 */
[----:B------:R-:W-:Y:S01]  /*4f420*/  MOV R55, R54 ;  /* 0x0000003600377202 */ /* 0x000fe20000000f00 */
[----:B------:R-:W-:Y:S02]  /*4f430*/  IMAD.MOV.U32 R48, RZ, RZ, R51 ;  /* 0x000000ffff307224 */ /* 0x000fe400078e0033 */
[----:B------:R-:W-:-:S07]  /*4f440*/  IMAD.MOV.U32 R51, RZ, RZ, R18 ;  /* 0x000000ffff337224 */ /* 0x000fce00078e0012 */
.L_x_51237:
[----:B------:R-:W-:Y:S05]  /*4f450*/  BSYNC B1 ;  /* 0x0000000000017941 */ /* 0x000fea0003800000 */
.L_x_51235:
        /* <DEDUP_REMOVED lines=9> */
.L_x_51239:
[----:B------:R-:W-:Y:S01]  /*4f4f0*/  IMAD.MOV.U32 R57, RZ, RZ, R50 ;  /* 0x000000ffff397224 */ /* 0x000fe200078e0032 */
[----:B------:R-:W-:Y:S01]  /*4f500*/  MOV R50, R59 ;  /* 0x0000003b00327202 */ /* 0x000fe20000000f00 */
[----:B------:R-:W-:Y:S02]  /*4f510*/  IMAD.MOV.U32 R3, RZ, RZ, R48 ;  /* 0x000000ffff037224 */ /* 0x000fe400078e0030 */
[----:B------:R-:W-:-:S07]  /*4f520*/  IMAD.MOV.U32 R48, RZ, RZ, R17 ;  /* 0x000000ffff307224 */ /* 0x000fce00078e0011 */
.L_x_51240:
[----:B------:R-:W-:Y:S05]  /*4f530*/  BSYNC B1 ;  /* 0x0000000000017941 */ /* 0x000fea0003800000 */
.L_x_51238:
        /* <DEDUP_REMOVED lines=9> */
.L_x_51242:
[----:B------:R-:W-:Y:S01]  /*4f5d0*/  IMAD.MOV.U32 R18, RZ, RZ, R57 ;  /* 0x000000ffff127224 */ /* 0x000fe200078e0039 */
[----:B------:R-:W-:Y:S01]  /*4f5e0*/  MOV R57, R56 ;  /* 0x0000003800397202 */ /* 0x000fe20000000f00 */
[----:B------:R-:W-:Y:S02]  /*4f5f0*/  IMAD.MOV.U32 R17, RZ, RZ, R3 ;  /* 0x000000ffff117224 */ /* 0x000fe400078e0003 */
[----:B------:R-:W-:-:S07]  /*4f600*/  IMAD.MOV.U32 R3, RZ, RZ, R16 ;  /* 0x000000ffff037224 */ /* 0x000fce00078e0010 */
.L_x_51243:
[----:B------:R-:W-:Y:S05]  /*4f610*/  BSYNC B1 ;  /* 0x0000000000017941 */ /* 0x000fea0003800000 */
.L_x_51241:
        /* <DEDUP_REMOVED lines=9> */
.L_x_51245:
[----:B------:R-:W-:Y:S01]  /*4f6b0*/  IMAD.MOV.U32 R54, RZ, RZ, R18 ;  /* 0x000000ffff367224 */ /* 0x000fe200078e0012 */
[----:B------:R-:W-:Y:S01]  /*4f6c0*/  MOV R18, R15 ;  /* 0x0000000f00127202 */ /* 0x000fe20000000f00 */
[----:B------:R-:W-:Y:S02]  /*4f6d0*/  IMAD.MOV.U32 R16, RZ, RZ, R17 ;  /* 0x000000ffff107224 */ /* 0x000fe400078e0011 */
[----:B------:R-:W-:-:S07]  /*4f6e0*/  IMAD.MOV.U32 R17, RZ, RZ, R14 ;  /* 0x000000ffff117224 */ /* 0x000fce00078e000e */
.L_x_51246:
[----:B------:R-:W-:Y:S05]  /*4f6f0*/  BSYNC B1 ;  /* 0x0000000000017941 */ /* 0x000fea0003800000 */
.L_x_51244:
        /* <DEDUP_REMOVED lines=9> */
.L_x_51248:
[----:B------:R-:W-:Y:S01]  /*4f790*/  IMAD.MOV.U32 R15, RZ, RZ, R54 ;  /* 0x000000ffff0f7224 */ /* 0x000fe200078e0036 */
[----:B------:R-:W-:Y:S01]  /*4f7a0*/  MOV R54, R61 ;  /* 0x0000003d00367202 */ /* 0x000fe20000000f00 */
[----:B------:R-:W-:Y:S02]  /*4f7b0*/  IMAD.MOV.U32 R14, RZ, RZ, R16 ;  /* 0x000000ffff0e7224 */ /* 0x000fe400078e0010 */
[----:B------:R-:W-:-:S07]  /*4f7c0*/  IMAD.MOV.U32 R16, RZ, RZ, R13 ;  /* 0x000000ffff107224 */ /* 0x000fce00078e000d */
.L_x_51249:
[----:B------:R-:W-:Y:S05]  /*4f7d0*/  BSYNC B1 ;  /* 0x0000000000017941 */ /* 0x000fea0003800000 */
.L_x_51247:
        /* <DEDUP_REMOVED lines=9> */
.L_x_51251:
[----:B------:R-:W-:Y:S01]  /*4f870*/  IMAD.MOV.U32 R59, RZ, RZ, R15 ;  /* 0x000000ffff3b7224 */ /* 0x000fe200078e000f */
[----:B------:R-:W-:Y:S01]  /*4f880*/  MOV R15, R12 ;  /* 0x0000000c000f7202 */ /* 0x000fe20000000f00 */
[----:B------:R-:W-:Y:S02]  /*4f890*/  IMAD.MOV.U32 R13, RZ, RZ, R14 ;  /* 0x000000ffff0d7224 */ /* 0x000fe400078e000e */
[----:B------:R-:W-:-:S07]  /*4f8a0*/  IMAD.MOV.U32 R14, RZ, RZ, R11 ;  /* 0x000000ffff0e7224 */ /* 0x000fce00078e000b */
.L_x_51252:
[----:B------:R-:W-:Y:S05]  /*4f8b0*/  BSYNC B1 ;  /* 0x0000000000017941 */ /* 0x000fea0003800000 */
.L_x_51250:
        /* <DEDUP_REMOVED lines=9> */
.L_x_51254:
[----:B------:R-:W-:Y:S01]  /*4f950*/  IMAD.MOV.U32 R12, RZ, RZ, R59 ;  /* 0x000000ffff0c7224 */ /* 0x000fe200078e003b */
[----:B------:R-:W-:Y:S01]  /*4f960*/  MOV R59, R58 ;  /* 0x0000003a003b7202 */ /* 0x000fe20000000f00 */
[----:B------:R-:W-:Y:S02]  /*4f970*/  IMAD.MOV.U32 R11, RZ, RZ, R13 ;  /* 0x000000ffff0b7224 */ /* 0x000fe400078e000d */
[----:B------:R-:W-:-:S07]  /*4f980*/  IMAD.MOV.U32 R13, RZ, RZ, R10 ;  /* 0x000000ffff0d7224 */ /* 0x000fce00078e000a */
.L_x_51255:
[----:B------:R-:W-:Y:S05]  /*4f990*/  BSYNC B1 ;  /* 0x0000000000017941 */ /* 0x000fea0003800000 */
.L_x_51253:
        /* <DEDUP_REMOVED lines=16> */
.L_x_51257:
[----:B------:R-:W-:Y:S01]  /*4faa0*/  MOV R56, R19 ;  /* 0x0000001300387202 */ /* 0x000fe20000000f00 */
[----:B------:R-:W-:Y:S02]  /*4fab0*/  IMAD.MOV.U32 R10, RZ, RZ, R71 ;  /* 0x000000ffff0a7224 */ /* 0x000fe400078e0047 */
[----:B------:R-:W-:Y:S02]  /*4fac0*/  IMAD.MOV.U32 R19, RZ, RZ, R34 ;  /* 0x000000ffff137224 */ /* 0x000fe400078e0022 */
[----:B------:R-:W-:-:S07]  /*4fad0*/  IMAD.MOV.U32 R71, RZ, RZ, R8 ;  /* 0x000000ffff477224 */ /* 0x000fce00078e0008 */
.L_x_51258:
[----:B------:R-:W-:Y:S05]  /*4fae0*/  BSYNC B1 ;  /* 0x0000000000017941 */ /* 0x000fea0003800000 */
.L_x_51256:
        /* <DEDUP_REMOVED lines=9> */
.L_x_51260:
[----:B------:R-:W-:Y:S01]  /*4fb80*/  MOV R47, R56 ;  /* 0x00000038002f7202 */ /* 0x000fe20000000f00 */
[----:B------:R-:W-:Y:S02]  /*4fb90*/  IMAD.MOV.U32 R35, RZ, RZ, R10 ;  /* 0x000000ffff237224 */ /* 0x000fe400078e000a */
[----:B------:R-:W-:Y:S02]  /*4fba0*/  IMAD.MOV.U32 R56, RZ, RZ, R63 ;  /* 0x000000ffff387224 */ /* 0x000fe400078e003f */
[----:B------:R-:W-:-:S07]  /*4fbb0*/  IMAD.MOV.U32 R10, RZ, RZ, R9 ;  /* 0x000000ffff0a7224 */ /* 0x000fce00078e0009 */
.L_x_51261:
[----:B------:R-:W-:Y:S05]  /*4fbc0*/  BSYNC B1 ;  /* 0x0000000000017941 */ /* 0x000fea0003800000 */
.L_x_51259:
        /* <DEDUP_REMOVED lines=9> */
.L_x_51263:
[----:B------:R-:W-:Y:S01]  /*4fc60*/  MOV R34, R47 ;  /* 0x0000002f00227202 */ /* 0x000fe20000000f00 */
[----:B------:R-:W-:Y:S02]  /*4fc70*/  IMAD.MOV.U32 R8, RZ, RZ, R35 ;  /* 0x000000ffff087224 */ /* 0x000fe400078e0023 */
[----:B------:R-:W-:Y:S02]  /*4fc80*/  IMAD.MOV.U32 R47, RZ, RZ, R60 ;  /* 0x000000ffff2f7224 */ /* 0x000fe400078e003c */
[----:B------:R-:W-:-:S07]  /*4fc90*/  IMAD.MOV.U32 R35, RZ, RZ, R46 ;  /* 0x000000ffff237224 */ /* 0x000fce00078e002e */
.L_x_51264:
[----:B------:R-:W-:Y:S05]  /*4fca0*/  BSYNC B1 ;  /* 0x0000000000017941 */ /* 0x000fea0003800000 */
.L_x_51262:
        /* <DEDUP_REMOVED lines=9> */
.L_x_51266:
[----:B------:R-:W-:Y:S01]  /*4fd40*/  MOV R61, R34 ;  /* 0x00000022003d7202 */ /* 0x000fe20000000f00 */
[----:B------:R-:W-:Y:S02]  /*4fd50*/  IMAD.MOV.U32 R9, RZ, RZ, R8 ;  /* 0x000000ffff097224 */ /* 0x000fe400078e0008 */
[----:B------:R-:W-:Y:S02]  /*4fd60*/  IMAD.MOV.U32 R34, RZ, RZ, R33 ;  /* 0x000000ffff227224 */ /* 0x000fe400078e0021 */
[----:B------:R-:W-:-:S07]  /*4fd70*/  IMAD.MOV.U32 R8, RZ, RZ, R7 ;  /* 0x000000ffff087224 */ /* 0x000fce00078e0007 */
.L_x_51267:
[----:B------:R-:W-:Y:S05]  /*4fd80*/  BSYNC B1 ;  /* 0x0000000000017941 */ /* 0x000fea0003800000 */
.L_x_51265:
        /* <DEDUP_REMOVED lines=9> */
.L_x_51269:
[----:B------:R-:W-:Y:S01]  /*4fe20*/  MOV R58, R61 ;  /* 0x0000003d003a7202 */ /* 0x000fe20000000f00 */
[----:B------:R-:W-:Y:S02]  /*4fe30*/  IMAD.MOV.U32 R46, RZ, RZ, R9 ;  /* 0x000000ffff2e7224 */ /* 0x000fe400078e0009 */
[----:B------:R-:W-:Y:S02]  /*4fe40*/  IMAD.MOV.U32 R61, RZ, RZ, R32 ;  /* 0x000000ffff3d7224 */ /* 0x000fe400078e0020 */
[----:B------:R-:W-:-:S07]  /*4fe50*/  IMAD.MOV.U32 R9, RZ, RZ, R6 ;  /* 0x000000ffff097224 */ /* 0x000fce00078e0006 */
.L_x_51270:
[----:B------:R-:W-:Y:S05]  /*4fe60*/  BSYNC B1 ;  /* 0x0000000000017941 */ /* 0x000fea0003800000 */
.L_x_51268:
        /* <DEDUP_REMOVED lines=9> */
.L_x_51272:
[----:B------:R-:W-:Y:S01]  /*4ff00*/  MOV R33, R58 ;  /* 0x0000003a00217202 */ /* 0x000fe20000000f00 */
[----:B------:R-:W-:Y:S02]  /*4ff10*/  IMAD.MOV.U32 R7, RZ, RZ, R46 ;  /* 0x000000ffff077224 */ /* 0x000fe400078e002e */
[----:B------:R-:W-:Y:S02]  /*4ff20*/  IMAD.MOV.U32 R58, RZ, RZ, R45 ;  /* 0x000000ffff3a7224 */ /* 0x000fe400078e002d */
[----:B------:R-:W-:-:S07]  /*4ff30*/  IMAD.MOV.U32 R46, RZ, RZ, R5 ;  /* 0x000000ffff2e7224 */ /* 0x000fce00078e0005 */
.L_x_51273:
[----:B------:R-:W-:Y:S05]  /*4ff40*/  BSYNC B1 ;  /* 0x0000000000017941 */ /* 0x000fea0003800000 */
.L_x_51271:
        /* <DEDUP_REMOVED lines=9> */
.L_x_51275:
[----:B------:R-:W-:Y:S01]  /*4ffe0*/  MOV R32, R33 ;  /* 0x0000002100207202 */ /* 0x000fe20000000f00 */
[----:B------:R-:W-:Y:S02]  /*4fff0*/  IMAD.MOV.U32 R6, RZ, RZ, R7 ;  /* 0x000000ffff067224 */ /* 0x000fe400078e0007 */
[----:B------:R-:W-:Y:S02]  /*50000*/  IMAD.MOV.U32 R33, RZ, RZ, R44 ;  /* 0x000000ffff217224 */ /* 0x000fe400078e002c */
[----:B------:R-:W-:-:S07]  /*50010*/  IMAD.MOV.U32 R7, RZ, RZ, R4 ;  /* 0x000000ffff077224 */ /* 0x000fce00078e0004 */
.L_x_51276:
[----:B------:R-:W-:Y:S05]  /*50020*/  BSYNC B1 ;  /* 0x0000000000017941 */ /* 0x000fea0003800000 */
.L_x_51274:
        /* <DEDUP_REMOVED lines=9> */
.L_x_51278:
[----:B------:R-:W-:Y:S01]  /*500c0*/  MOV R45, R32 ;  /* 0x00000020002d7202 */ /* 0x000fe20000000f00 */
[----:B------:R-:W-:Y:S02]  /*500d0*/  IMAD.MOV.U32 R5, RZ, RZ, R6 ;  /* 0x000000ffff057224 */ /* 0x000fe400078e0006 */
[----:B------:R-:W-:Y:S02]  /*500e0*/  IMAD.MOV.U32 R32, RZ, RZ, R55 ;  /* 0x000000ffff207224 */ /* 0x000fe400078e0037 */
[----:B------:R-:W-:-:S07]  /*500f0*/  IMAD.MOV.U32 R6, RZ, RZ, R51 ;  /* 0x000000ffff067224 */ /* 0x000fce00078e0033 */
.L_x_51279:
[----:B------:R-:W-:Y:S05]  /*50100*/  BSYNC B1 ;  /* 0x0000000000017941 */ /* 0x000fea0003800000 */
.L_x_51277:
        /* <DEDUP_REMOVED lines=9> */
.L_x_51281:
[----:B------:R-:W-:Y:S01]  /*501a0*/  MOV R44, R45 ;  /* 0x0000002d002c7202 */ /* 0x000fe20000000f00 */
[----:B------:R-:W-:Y:S02]  /*501b0*/  IMAD.MOV.U32 R4, RZ, RZ, R5 ;  /* 0x000000ffff047224 */ /* 0x000fe400078e0005 */
[----:B------:R-:W-:Y:S02]  /*501c0*/  IMAD.MOV.U32 R45, RZ, RZ, R50 ;  /* 0x000000ffff2d7224 */ /* 0x000fe400078e0032 */
[----:B------:R-:W-:-:S07]  /*501d0*/  IMAD.MOV.U32 R5, RZ, RZ, R48 ;  /* 0x000000ffff057224 */ /* 0x000fce00078e0030 */
.L_x_51282:
[----:B------:R-:W-:Y:S05]  /*501e0*/  BSYNC B1 ;  /* 0x0000000000017941 */ /* 0x000fea0003800000 */
.L_x_51280:
        /* <DEDUP_REMOVED lines=9> */
.L_x_51284:
[----:B------:R-:W-:Y:S01]  /*50280*/  MOV R51, R44 ;  /* 0x0000002c00337202 */ /* 0x000fe20000000f00 */
[----:B------:R-:W-:Y:S02]  /*50290*/  IMAD.MOV.U32 R48, RZ, RZ, R4 ;  /* 0x000000ffff307224 */ /* 0x000fe400078e0004 */
[----:B------:R-:W-:Y:S02]  /*502a0*/  IMAD.MOV.U32 R44, RZ, RZ, R57 ;  /* 0x000000ffff2c7224 */ /* 0x000fe400078e0039 */
[----:B------:R-:W-:-:S07]  /*502b0*/  IMAD.MOV.U32 R4, RZ, RZ, R3 ;  /* 0x000000ffff047224 */ /* 0x000fce00078e0003 */
.L_x_51285:
[----:B------:R-:W-:Y:S05]  /*502c0*/  BSYNC B1 ;  /* 0x0000000000017941 */ /* 0x000fea0003800000 */
.L_x_51283:
        /* <DEDUP_REMOVED lines=9> */
.L_x_51287:
[----:B------:R-:W-:Y:S01]  /*50360*/  MOV R55, R51 ;  /* 0x0000003300377202 */ /* 0x000fe20000000f00 */
[----:B------:R-:W-:Y:S02]  /*50370*/  IMAD.MOV.U32 R3, RZ, RZ, R48 ;  /* 0x000000ffff037224 */ /* 0x000fe400078e0030 */
[----:B------:R-:W-:Y:S02]  /*50380*/  IMAD.MOV.U32 R51, RZ, RZ, R18 ;  /* 0x000000ffff337224 */ /* 0x000fe400078e0012 */
[----:B------:R-:W-:-:S07]  /*50390*/  IMAD.MOV.U32 R48, RZ, RZ, R17 ;  /* 0x000000ffff307224 */ /* 0x000fce00078e0011 */
.L_x_51288:
[----:B------:R-:W-:Y:S05]  /*503a0*/  BSYNC B1 ;  /* 0x0000000000017941 */ /* 0x000fea0003800000 */
.L_x_51286:
        /* <DEDUP_REMOVED lines=9> */
.L_x_51290:
[----:B------:R-:W-:Y:S01]  /*50440*/  MOV R18, R55 ;  /* 0x0000003700127202 */ /* 0x000fe20000000f00 */
[----:B------:R-:W-:Y:S02]  /*50450*/  IMAD.MOV.U32 R17, RZ, RZ, R3 ;  /* 0x000000ffff117224 */ /* 0x000fe400078e0003 */
[----:B------:R-:W-:Y:S02]  /*50460*/  IMAD.MOV.U32 R55, RZ, RZ, R54 ;  /* 0x000000ffff377224 */ /* 0x000fe400078e0036 */
[----:B------:R-:W-:-:S07]  /*50470*/  IMAD.MOV.U32 R3, RZ, RZ, R16 ;  /* 0x000000ffff037224 */ /* 0x000fce00078e0010 */
.L_x_51291:
[----:B------:R-:W-:Y:S05]  /*50480*/  BSYNC B1 ;  /* 0x0000000000017941 */ /* 0x000fea0003800000 */
.L_x_51289:
        /* <DEDUP_REMOVED lines=9> */
.L_x_51293:
[----:B------:R-:W-:Y:S01]  /*50520*/  MOV R50, R18 ;  /* 0x0000001200327202 */ /* 0x000fe20000000f00 */
[----:B------:R-:W-:Y:S02]  /*50530*/  IMAD.MOV.U32 R16, RZ, RZ, R17 ;  /* 0x000000ffff107224 */ /* 0x000fe400078e0011 */
[----:B------:R-:W-:Y:S02]  /*50540*/  IMAD.MOV.U32 R18, RZ, RZ, R15 ;  /* 0x000000ffff127224 */ /* 0x000fe400078e000f */
[----:B------:R-:W-:-:S07]  /*50550*/  IMAD.MOV.U32 R17, RZ, RZ, R14 ;  /* 0x000000ffff117224 */ /* 0x000fce00078e000e */
.L_x_51294:
[----:B------:R-:W-:Y:S05]  /*50560*/  BSYNC B1 ;  /* 0x0000000000017941 */ /* 0x000fea0003800000 */
.L_x_51292:
        /* <DEDUP_REMOVED lines=9> */
.L_x_51296:
[----:B------:R-:W-:Y:S01]  /*50600*/  MOV R15, R50 ;  /* 0x00000032000f7202 */ /* 0x000fe20000000f00 */
[----:B------:R-:W-:Y:S02]  /*50610*/  IMAD.MOV.U32 R14, RZ, RZ, R16 ;  /* 0x000000ffff0e7224 */ /* 0x000fe400078e0010 */
[----:B------:R-:W-:Y:S02]  /*50620*/  IMAD.MOV.U32 R50, RZ, RZ, R59 ;  /* 0x000000ffff327224 */ /* 0x000fe400078e003b */
[----:B------:R-:W-:-:S07]  /*50630*/  IMAD.MOV.U32 R16, RZ, RZ, R13 ;  /* 0x000000ffff107224 */ /* 0x000fce00078e000d */
.L_x_51297:
[----:B------:R-:W-:Y:S05]  /*50640*/  BSYNC B1 ;  /* 0x0000000000017941 */ /* 0x000fea0003800000 */
.L_x_51295:
        /* <DEDUP_REMOVED lines=9> */
.L_x_51299:
[----:B------:R-:W-:Y:S01]  /*506e0*/  MOV R54, R15 ;  /* 0x0000000f00367202 */ /* 0x000fe20000000f00 */
[----:B------:R-:W-:Y:S02]  /*506f0*/  IMAD.MOV.U32 R13, RZ, RZ, R14 ;  /* 0x000000ffff0d7224 */ /* 0x000fe400078e000e */
[----:B------:R-:W-:Y:S02]  /*50700*/  IMAD.MOV.U32 R15, RZ, RZ, R12 ;  /* 0x000000ffff0f7224 */ /* 0x000fe400078e000c */
[----:B------:R-:W-:-:S07]  /*50710*/  IMAD.MOV.U32 R14, RZ, RZ, R11 ;  /* 0x000000ffff0e7224 */ /* 0x000fce00078e000b */
.L_x_51300:
[----:B------:R-:W-:Y:S05]  /*50720*/  BSYNC B1 ;  /* 0x0000000000017941 */ /* 0x000fea0003800000 */
.L_x_51298:
        /* <DEDUP_REMOVED lines=16> */
.L_x_51302:
[----:B------:R-:W-:Y:S02]  /*50830*/  IMAD.MOV.U32 R28, RZ, RZ, R19 ;  /* 0x000000ffff1c7224 */ /* 0x000fe400078e0013 */
[----:B------:R-:W-:Y:S02]  /*50840*/  IMAD.MOV.U32 R12, RZ, RZ, R71 ;  /* 0x000000ffff0c7224 */ /* 0x000fe400078e0047 */
[----:B------:R-:W-:Y:S02]  /*50850*/  IMAD.MOV.U32 R19, RZ, RZ, R56 ;  /* 0x000000ffff137224 */ /* 0x000fe400078e0038 */
[----:B------:R-:W-:-:S07]  /*50860*/  IMAD.MOV.U32 R71, RZ, RZ, R10 ;  /* 0x000000ffff477224 */ /* 0x000fce00078e000a */
.L_x_51303:
[----:B------:R-:W-:Y:S05]  /*50870*/  BSYNC B1 ;  /* 0x0000000000017941 */ /* 0x000fea0003800000 */
.L_x_51301:
        /* <DEDUP_REMOVED lines=9> */
.L_x_51305:
[----:B------:R-:W-:Y:S02]  /*50910*/  IMAD.MOV.U32 R57, RZ, RZ, R28 ;  /* 0x000000ffff397224 */ /* 0x000fe400078e001c */
[----:B------:R-:W-:Y:S02]  /*50920*/  IMAD.MOV.U32 R11, RZ, RZ, R12 ;  /* 0x000000ffff0b7224 */ /* 0x000fe400078e000c */
[----:B------:R-:W-:Y:S02]  /*50930*/  IMAD.MOV.U32 R28, RZ, RZ, R47 ;  /* 0x000000ffff1c7224 */ /* 0x000fe400078e002f */
[----:B------:R-:W-:-:S07]  /*50940*/  IMAD.MOV.U32 R12, RZ, RZ, R35 ;  /* 0x000000ffff0c7224 */ /* 0x000fce00078e0023 */
.L_x_51306:
[----:B------:R-:W-:Y:S05]  /*50950*/  BSYNC B1 ;  /* 0x0000000000017941 */ /* 0x000fea0003800000 */
.L_x_51304:
        /* <DEDUP_REMOVED lines=9> */
.L_x_51308:
[----:B------:R-:W-:Y:S02]  /*509f0*/  IMAD.MOV.U32 R40, RZ, RZ, R57 ;  /* 0x000000ffff287224 */ /* 0x000fe400078e0039 */
[----:B------:R-:W-:Y:S02]  /*50a00*/  IMAD.MOV.U32 R10, RZ, RZ, R11 ;  /* 0x000000ffff0a7224 */ /* 0x000fe400078e000b */
[----:B------:R-:W-:Y:S02]  /*50a10*/  IMAD.MOV.U32 R57, RZ, RZ, R34 ;  /* 0x000000ffff397224 */ /* 0x000fe400078e0022 */
[----:B------:R-:W-:-:S07]  /*50a20*/  IMAD.MOV.U32 R11, RZ, RZ, R8 ;  /* 0x000000ffff0b7224 */ /* 0x000fce00078e0008 */
.L_x_51309:
[----:B------:R-:W-:Y:S05]  /*50a30*/  BSYNC B1 ;  /* 0x0000000000017941 */ /* 0x000fea0003800000 */
.L_x_51307:
        /* <DEDUP_REMOVED lines=9> */
.L_x_51311:
[----:B------:R-:W-:Y:S02]  /*50ad0*/  IMAD.MOV.U32 R47, RZ, RZ, R40 ;  /* 0x000000ffff2f7224 */ /* 0x000fe400078e0028 */
[----:B------:R-:W-:Y:S02]  /*50ae0*/  IMAD.MOV.U32 R35, RZ, RZ, R10 ;  /* 0x000000ffff237224 */ /* 0x000fe400078e000a */
[----:B------:R-:W-:Y:S02]  /*50af0*/  IMAD.MOV.U32 R40, RZ, RZ, R61 ;  /* 0x000000ffff287224 */ /* 0x000fe400078e003d */
[----:B------:R-:W-:-:S07]  /*50b00*/  IMAD.MOV.U32 R10, RZ, RZ, R9 ;  /* 0x000000ffff0a7224 */ /* 0x000fce00078e0009 */
.L_x_51312:
[----:B------:R-:W-:Y:S05]  /*50b10*/  BSYNC B1 ;  /* 0x0000000000017941 */ /* 0x000fea0003800000 */
.L_x_51310:
        /* <DEDUP_REMOVED lines=9> */
.L_x_51314:
[----:B------:R-:W-:Y:S02]  /*50bb0*/  IMAD.MOV.U32 R34, RZ, RZ, R47 ;  /* 0x000000ffff227224 */ /* 0x000fe400078e002f */
[----:B------:R-:W-:Y:S02]  /*50bc0*/  IMAD.MOV.U32 R8, RZ, RZ, R35 ;  /* 0x000000ffff087224 */ /* 0x000fe400078e0023 */
[----:B------:R-:W-:Y:S02]  /*50bd0*/  IMAD.MOV.U32 R47, RZ, RZ, R58 ;  /* 0x000000ffff2f7224 */ /* 0x000fe400078e003a */
[----:B------:R-:W-:-:S07]  /*50be0*/  IMAD.MOV.U32 R35, RZ, RZ, R46 ;  /* 0x000000ffff237224 */ /* 0x000fce00078e002e */
.L_x_51315:
[----:B------:R-:W-:Y:S05]  /*50bf0*/  BSYNC B1 ;  /* 0x0000000000017941 */ /* 0x000fea0003800000 */
.L_x_51313:
        /* <DEDUP_REMOVED lines=9> */
.L_x_51317:
[----:B------:R-:W-:Y:S02]  /*50c90*/  IMAD.MOV.U32 R59, RZ, RZ, R34 ;  /* 0x000000ffff3b7224 */ /* 0x000fe400078e0022 */
[----:B------:R-:W-:Y:S02]  /*50ca0*/  IMAD.MOV.U32 R9, RZ, RZ, R8 ;  /* 0x000000ffff097224 */ /* 0x000fe400078e0008 */
[----:B------:R-:W-:Y:S02]  /*50cb0*/  IMAD.MOV.U32 R34, RZ, RZ, R33 ;  /* 0x000000ffff227224 */ /* 0x000fe400078e0021 */
[----:B------:R-:W-:-:S07]  /*50cc0*/  IMAD.MOV.U32 R8, RZ, RZ, R7 ;  /* 0x000000ffff087224 */ /* 0x000fce00078e0007 */
.L_x_51318:
[----:B------:R-:W-:Y:S05]  /*50cd0*/  BSYNC B1 ;  /* 0x0000000000017941 */ /* 0x000fea0003800000 */
.L_x_51316:
        /* <DEDUP_REMOVED lines=9> */
.L_x_51320:
[----:B------:R-:W-:Y:S02]  /*50d70*/  IMAD.MOV.U32 R56, RZ, RZ, R59 ;  /* 0x000000ffff387224 */ /* 0x000fe400078e003b */
[----:B------:R-:W-:Y:S02]  /*50d80*/  IMAD.MOV.U32 R46, RZ, RZ, R9 ;  /* 0x000000ffff2e7224 */ /* 0x000fe400078e0009 */
[----:B------:R-:W-:Y:S02]  /*50d90*/  IMAD.MOV.U32 R59, RZ, RZ, R32 ;  /* 0x000000ffff3b7224 */ /* 0x000fe400078e0020 */
[----:B------:R-:W-:-:S07]  /*50da0*/  IMAD.MOV.U32 R9, RZ, RZ, R6 ;  /* 0x000000ffff097224 */ /* 0x000fce00078e0006 */
.L_x_51321:
[----:B------:R-:W-:Y:S05]  /*50db0*/  BSYNC B1 ;  /* 0x0000000000017941 */ /* 0x000fea0003800000 */
.L_x_51319:
        /* <DEDUP_REMOVED lines=9> */
.L_x_51323:
[----:B------:R-:W-:Y:S02]  /*50e50*/  IMAD.MOV.U32 R33, RZ, RZ, R56 ;  /* 0x000000ffff217224 */ /* 0x000fe400078e0038 */
[----:B------:R-:W-:Y:S02]  /*50e60*/  IMAD.MOV.U32 R7, RZ, RZ, R46 ;  /* 0x000000ffff077224 */ /* 0x000fe400078e002e */
[----:B------:R-:W-:Y:S02]  /*50e70*/  IMAD.MOV.U32 R56, RZ, RZ, R45 ;  /* 0x000000ffff387224 */ /* 0x000fe400078e002d */
[----:B------:R-:W-:-:S07]  /*50e80*/  IMAD.MOV.U32 R46, RZ, RZ, R5 ;  /* 0x000000ffff2e7224 */ /* 0x000fce00078e0005 */
.L_x_51324:
[----:B------:R-:W-:Y:S05]  /*50e90*/  BSYNC B1 ;  /* 0x0000000000017941 */ /* 0x000fea0003800000 */
.L_x_51322:
        /* <DEDUP_REMOVED lines=9> */
.L_x_51326:
[----:B------:R-:W-:Y:S02]  /*50f30*/  IMAD.MOV.U32 R6, RZ, RZ, R33 ;  /* 0x000000ffff067224 */ /* 0x000fe400078e0021 */
[----:B------:R-:W-:Y:S02]  /*50f40*/  IMAD.MOV.U32 R5, RZ, RZ, R7 ;  /* 0x000000ffff057224 */ /* 0x000fe400078e0007 */
[----:B------:R-:W-:Y:S02]  /*50f50*/  IMAD.MOV.U32 R33, RZ, RZ, R44 ;  /* 0x000000ffff217224 */ /* 0x000fe400078e002c */
[----:B------:R-:W-:-:S07]  /*50f60*/  IMAD.MOV.U32 R7, RZ, RZ, R4 ;  /* 0x000000ffff077224 */ /* 0x000fce00078e0004 */
.L_x_51327:
[----:B------:R-:W-:Y:S05]  /*50f70*/  BSYNC B1 ;  /* 0x0000000000017941 */ /* 0x000fea0003800000 */
.L_x_51325:
        /* <DEDUP_REMOVED lines=9> */
.L_x_51329:
[----:B------:R-:W-:Y:S02]  /*51010*/  IMAD.MOV.U32 R32, RZ, RZ, R6 ;  /* 0x000000ffff207224 */ /* 0x000fe400078e0006 */
[----:B------:R-:W-:Y:S02]  /*51020*/  IMAD.MOV.U32 R4, RZ, RZ, R5 ;  /* 0x000000ffff047224 */ /* 0x000fe400078e0005 */
[----:B------:R-:W-:Y:S02]  /*51030*/  IMAD.MOV.U32 R6, RZ, RZ, R51 ;  /* 0x000000ffff067224 */ /* 0x000fe400078e0033 */
[----:B------:R-:W-:-:S07]  /*51040*/  IMAD.MOV.U32 R5, RZ, RZ, R48 ;  /* 0x000000ffff057224 */ /* 0x000fce00078e0030 */
.L_x_51330:
[----:B------:R-:W-:Y:S05]  /*51050*/  BSYNC B1 ;  /* 0x0000000000017941 */ /* 0x000fea0003800000 */
.L_x_51328:
        /* <DEDUP_REMOVED lines=9> */
.L_x_51332:
[----:B------:R-:W-:Y:S02]  /*510f0*/  IMAD.MOV.U32 R45, RZ, RZ, R32 ;  /* 0x000000ffff2d7224 */ /* 0x000fe400078e0020 */
[----:B------:R-:W-:Y:S02]  /*51100*/  IMAD.MOV.U32 R44, RZ, RZ, R4 ;  /* 0x000000ffff2c7224 */ /* 0x000fe400078e0004 */
[----:B------:R-:W-:Y:S02]  /*51110*/  IMAD.MOV.U32 R32, RZ, RZ, R55 ;  /* 0x000000ffff207224 */ /* 0x000fe400078e0037 */
[----:B------:R-:W-:-:S07]  /*51120*/  IMAD.MOV.U32 R4, RZ, RZ, R3 ;  /* 0x000000ffff047224 */ /* 0x000fce00078e0003 */
.L_x_51333:
[----:B------:R-:W-:Y:S05]  /*51130*/  BSYNC B1 ;  /* 0x0000000000017941 */ /* 0x000fea0003800000 */
.L_x_51331:
        /* <DEDUP_REMOVED lines=9> */
.L_x_51335:
[----:B------:R-:W-:Y:S02]  /*511d0*/  IMAD.MOV.U32 R51, RZ, RZ, R45 ;  /* 0x000000ffff337224 */ /* 0x000fe400078e002d */
[----:B------:R-:W-:Y:S02]  /*511e0*/  IMAD.MOV.U32 R3, RZ, RZ, R44 ;  /* 0x000000ffff037224 */ /* 0x000fe400078e002c */
[----:B------:R-:W-:Y:S02]  /*511f0*/  IMAD.MOV.U32 R45, RZ, RZ, R18 ;  /* 0x000000ffff2d7224 */ /* 0x000fe400078e0012 */
[----:B------:R-:W-:-:S07]  /*51200*/  IMAD.MOV.U32 R44, RZ, RZ, R17 ;  /* 0x000000ffff2c7224 */ /* 0x000fce00078e0011 */
.L_x_51336:
[----:B------:R-:W-:Y:S05]  /*51210*/  BSYNC B1 ;  /* 0x0000000000017941 */ /* 0x000fea0003800000 */
.L_x_51334:
        /* <DEDUP_REMOVED lines=9> */
.L_x_51338:
[----:B------:R-:W-:Y:S02]  /*512b0*/  IMAD.MOV.U32 R18, RZ, RZ, R51 ;  /* 0x000000ffff127224 */ /* 0x000fe400078e0033 */
[----:B------:R-:W-:Y:S02]  /*512c0*/  IMAD.MOV.U32 R17, RZ, RZ, R3 ;  /* 0x000000ffff117224 */ /* 0x000fe400078e0003 */
[----:B------:R-:W-:Y:S02]  /*512d0*/  IMAD.MOV.U32 R51, RZ, RZ, R50 ;  /* 0x000000ffff337224 */ /* 0x000fe400078e0032 */
[----:B------:R-:W-:-:S07]  /*512e0*/  IMAD.MOV.U32 R3, RZ, RZ, R16 ;  /* 0x000000ffff037224 */ /* 0x000fce00078e0010 */
.L_x_51339:
[----:B------:R-:W-:Y:S05]  /*512f0*/  BSYNC B1 ;  /* 0x0000000000017941 */ /* 0x000fea0003800000 */
.L_x_51337:
        /* <DEDUP_REMOVED lines=9> */
.L_x_51341:
[----:B------:R-:W-:Y:S02]  /*51390*/  IMAD.MOV.U32 R55, RZ, RZ, R18 ;  /* 0x000000ffff377224 */ /* 0x000fe400078e0012 */
[----:B------:R-:W-:Y:S02]  /*513a0*/  IMAD.MOV.U32 R16, RZ, RZ, R17 ;  /* 0x000000ffff107224 */ /* 0x000fe400078e0011 */
[----:B------:R-:W-:Y:S02]  /*513b0*/  IMAD.MOV.U32 R18, RZ, RZ, R15 ;  /* 0x000000ffff127224 */ /* 0x000fe400078e000f */
[----:B------:R-:W-:-:S07]  /*513c0*/  IMAD.MOV.U32 R17, RZ, RZ, R14 ;  /* 0x000000ffff117224 */ /* 0x000fce00078e000e */
.L_x_51342:
[----:B------:R-:W-:Y:S05]  /*513d0*/  BSYNC B1 ;  /* 0x0000000000017941 */ /* 0x000fea0003800000 */
.L_x_51340:
        /* <DEDUP_REMOVED lines=9> */
.L_x_51344:
[----:B------:R-:W-:Y:S02]  /*51470*/  IMAD.MOV.U32 R15, RZ, RZ, R55 ;  /* 0x000000ffff0f7224 */ /* 0x000fe400078e0037 */
[----:B------:R-:W-:Y:S02]  /*51480*/  IMAD.MOV.U32 R14, RZ, RZ, R16 ;  /* 0x000000ffff0e7224 */ /* 0x000fe400078e0010 */
[----:B------:R-:W-:Y:S02]  /*51490*/  IMAD.MOV.U32 R55, RZ, RZ, R54 ;  /* 0x000000ffff377224 */ /* 0x000fe400078e0036 */
[----:B------:R-:W-:-:S07]  /*514a0*/  IMAD.MOV.U32 R16, RZ, RZ, R13 ;  /* 0x000000ffff107224 */ /* 0x000fce00078e000d */
.L_x_51345:
[----:B------:R-:W-:Y:S05]  /*514b0*/  BSYNC B1 ;  /* 0x0000000000017941 */ /* 0x000fea0003800000 */
.L_x_51343:
        /* <DEDUP_REMOVED lines=16> */
.L_x_51347:
[----:B------:R-:W-:Y:S01]  /*515c0*/  IMAD.MOV.U32 R50, RZ, RZ, R19 ;  /* 0x000000ffff327224 */ /* 0x000fe200078e0013 */
[----:B------:R-:W-:Y:S01]  /*515d0*/  MOV R19, R28 ;  /* 0x0000001c00137202 */ /* 0x000fe20000000f00 */
[----:B------:R-:W-:Y:S02]  /*515e0*/  IMAD.MOV.U32 R48, RZ, RZ, R71 ;  /* 0x000000ffff307224 */ /* 0x000fe400078e0047 */
[----:B------:R-:W-:-:S07]  /*515f0*/  IMAD.MOV.U32 R71, RZ, RZ, R12 ;  /* 0x000000ffff477224 */ /* 0x000fce00078e000c */
.L_x_51348:
[----:B------:R-:W-:Y:S05]  /*51600*/  BSYNC B1 ;  /* 0x0000000000017941 */ /* 0x000fea0003800000 */
.L_x_51346:
        /* <DEDUP_REMOVED lines=9> */
.L_x_51350:
[----:B------:R-:W-:Y:S01]  /*516a0*/  IMAD.MOV.U32 R29, RZ, RZ, R50 ;  /* 0x000000ffff1d7224 */ /* 0x000fe200078e0032 */
[----:B------:R-:W-:Y:S01]  /*516b0*/  MOV R50, R57 ;  /* 0x0000003900327202 */ /* 0x000fe20000000f00 */
[----:B------:R-:W-:Y:S02]  /*516c0*/  IMAD.MOV.U32 R13, RZ, RZ, R48 ;  /* 0x000000ffff0d7224 */ /* 0x000fe400078e0030 */
[----:B------:R-:W-:-:S07]  /*516d0*/  IMAD.MOV.U32 R48, RZ, RZ, R11 ;  /* 0x000000ffff307224 */ /* 0x000fce00078e000b */
.L_x_51351:
[----:B------:R-:W-:Y:S05]  /*516e0*/  BSYNC B1 ;  /* 0x0000000000017941 */ /* 0x000fea0003800000 */
.L_x_51349:
        /* <DEDUP_REMOVED lines=9> */
.L_x_51353:
[----:B------:R-:W-:Y:S01]  /*51780*/  IMAD.MOV.U32 R28, RZ, RZ, R29 ;  /* 0x000000ffff1c7224 */ /* 0x000fe200078e001d */
[----:B------:R-:W-:Y:S01]  /*51790*/  MOV R29, R40 ;  /* 0x00000028001d7202 */ /* 0x000fe20000000f00 */
[----:B------:R-:W-:Y:S02]  /*517a0*/  IMAD.MOV.U32 R12, RZ, RZ, R13 ;  /* 0x000000ffff0c7224 */ /* 0x000fe400078e000d */
[----:B------:R-:W-:-:S07]  /*517b0*/  IMAD.MOV.U32 R13, RZ, RZ, R10 ;  /* 0x000000ffff0d7224 */ /* 0x000fce00078e000a */
.L_x_51354:
[----:B------:R-:W-:Y:S05]  /*517c0*/  BSYNC B1 ;  /* 0x0000000000017941 */ /* 0x000fea0003800000 */
.L_x_51352:
        /* <DEDUP_REMOVED lines=9> */
.L_x_51356:
[----:B------:R-:W-:Y:S01]  /*51860*/  IMAD.MOV.U32 R41, RZ, RZ, R28 ;  /* 0x000000ffff297224 */ /* 0x000fe200078e001c */
[----:B------:R-:W-:Y:S01]  /*51870*/  MOV R28, R47 ;  /* 0x0000002f001c7202 */ /* 0x000fe20000000f00 */
[----:B------:R-:W-:Y:S02]  /*51880*/  IMAD.MOV.U32 R11, RZ, RZ, R12 ;  /* 0x000000ffff0b7224 */ /* 0x000fe400078e000c */
[----:B------:R-:W-:-:S07]  /*51890*/  IMAD.MOV.U32 R12, RZ, RZ, R35 ;  /* 0x000000ffff0c7224 */ /* 0x000fce00078e0023 */
.L_x_51357:
[----:B------:R-:W-:Y:S05]  /*518a0*/  BSYNC B1 ;  /* 0x0000000000017941 */ /* 0x000fea0003800000 */
.L_x_51355:
        /* <DEDUP_REMOVED lines=9> */
.L_x_51359:
[----:B------:R-:W-:Y:S01]  /*51940*/  IMAD.MOV.U32 R40, RZ, RZ, R41 ;  /* 0x000000ffff287224 */ /* 0x000fe200078e0029 */
[----:B------:R-:W-:Y:S01]  /*51950*/  MOV R41, R34 ;  /* 0x0000002200297202 */ /* 0x000fe20000000f00 */
[----:B------:R-:W-:Y:S02]  /*51960*/  IMAD.MOV.U32 R10, RZ, RZ, R11 ;  /* 0x000000ffff0a7224 */ /* 0x000fe400078e000b */
[----:B------:R-:W-:-:S07]  /*51970*/  IMAD.MOV.U32 R11, RZ, RZ, R8 ;  /* 0x000000ffff0b7224 */ /* 0x000fce00078e0008 */
.L_x_51360:
[----:B------:R-:W-:Y:S05]  /*51980*/  BSYNC B1 ;  /* 0x0000000000017941 */ /* 0x000fea0003800000 */
.L_x_51358:
        /* <DEDUP_REMOVED lines=9> */
.L_x_51362:
[----:B------:R-:W-:Y:S01]  /*51a20*/  IMAD.MOV.U32 R47, RZ, RZ, R40 ;  /* 0x000000ffff2f7224 */ /* 0x000fe200078e0028 */
[----:B------:R-:W-:Y:S01]  /*51a30*/  MOV R40, R59 ;  /* 0x0000003b00287202 */ /* 0x000fe20000000f00 */
[----:B------:R-:W-:Y:S02]  /*51a40*/  IMAD.MOV.U32 R35, RZ, RZ, R10 ;  /* 0x000000ffff237224 */ /* 0x000fe400078e000a */
[----:B------:R-:W-:-:S07]  /*51a50*/  IMAD.MOV.U32 R10, RZ, RZ, R9 ;  /* 0x000000ffff0a7224 */ /* 0x000fce00078e0009 */
.L_x_51363:
[----:B------:R-:W-:Y:S05]  /*51a60*/  BSYNC B1 ;  /* 0x0000000000017941 */ /* 0x000fea0003800000 */
.L_x_51361:
        /* <DEDUP_REMOVED lines=9> */
.L_x_51365:
[----:B------:R-:W-:Y:S01]  /*51b00*/  IMAD.MOV.U32 R34, RZ, RZ, R47 ;  /* 0x000000ffff227224 */ /* 0x000fe200078e002f */
[----:B------:R-:W-:Y:S01]  /*51b10*/  MOV R47, R56 ;  /* 0x00000038002f7202 */ /* 0x000fe20000000f00 */
[----:B------:R-:W-:Y:S02]  /*51b20*/  IMAD.MOV.U32 R8, RZ, RZ, R35 ;  /* 0x000000ffff087224 */ /* 0x000fe400078e0023 */
[----:B------:R-:W-:-:S07]  /*51b30*/  IMAD.MOV.U32 R35, RZ, RZ, R46 ;  /* 0x000000ffff237224 */ /* 0x000fce00078e002e */
.L_x_51366:
[----:B------:R-:W-:Y:S05]  /*51b40*/  BSYNC B1 ;  /* 0x0000000000017941 */ /* 0x000fea0003800000 */
.L_x_51364:
        /* <DEDUP_REMOVED lines=9> */
.L_x_51368:
[----:B------:R-:W-:Y:S01]  /*51be0*/  IMAD.MOV.U32 R9, RZ, RZ, R34 ;  /* 0x000000ffff097224 */ /* 0x000fe200078e0022 */
[----:B------:R-:W-:Y:S01]  /*51bf0*/  MOV R34, R33 ;  /* 0x0000002100227202 */ /* 0x000fe20000000f00 */
[----:B------:R-:W-:Y:S02]  /*51c00*/  IMAD.MOV.U32 R46, RZ, RZ, R8 ;  /* 0x000000ffff2e7224 */ /* 0x000fe400078e0008 */
[----:B------:R-:W-:-:S07]  /*51c10*/  IMAD.MOV.U32 R8, RZ, RZ, R7 ;  /* 0x000000ffff087224 */ /* 0x000fce00078e0007 */
.L_x_51369:
[----:B------:R-:W-:Y:S05]  /*51c20*/  BSYNC B1 ;  /* 0x0000000000017941 */ /* 0x000fea0003800000 */
.L_x_51367:
        /* <DEDUP_REMOVED lines=9> */
.L_x_51371:
[----:B------:R-:W-:Y:S01]  /*51cc0*/  IMAD.MOV.U32 R33, RZ, RZ, R9 ;  /* 0x000000ffff217224 */ /* 0x000fe200078e0009 */
[----:B------:R-:W-:Y:S01]  /*51cd0*/  MOV R9, R6 ;  /* 0x0000000600097202 */ /* 0x000fe20000000f00 */
[----:B------:R-:W-:Y:S02]  /*51ce0*/  IMAD.MOV.U32 R7, RZ, RZ, R46 ;  /* 0x000000ffff077224 */ /* 0x000fe400078e002e */
[----:B------:R-:W-:-:S07]  /*51cf0*/  IMAD.MOV.U32 R46, RZ, RZ, R5 ;  /* 0x000000ffff2e7224 */ /* 0x000fce00078e0005 */
.L_x_51372:
[----:B------:R-:W-:Y:S05]  /*51d00*/  BSYNC B1 ;  /* 0x0000000000017941 */ /* 0x000fea0003800000 */
.L_x_51370:
        /* <DEDUP_REMOVED lines=9> */
.L_x_51374:
[----:B------:R-:W-:Y:S01]  /*51da0*/  IMAD.MOV.U32 R6, RZ, RZ, R33 ;  /* 0x000000ffff067224 */ /* 0x000fe200078e0021 */
[----:B------:R-:W-:Y:S01]  /*51db0*/  MOV R33, R32 ;  /* 0x0000002000217202 */ /* 0x000fe20000000f00 */
[----:B------:R-:W-:Y:S02]  /*51dc0*/  IMAD.MOV.U32 R5, RZ, RZ, R7 ;  /* 0x000000ffff057224 */ /* 0x000fe400078e0007 */
[----:B------:R-:W-:-:S07]  /*51dd0*/  IMAD.MOV.U32 R7, RZ, RZ, R4 ;  /* 0x000000ffff077224 */ /* 0x000fce00078e0004 */
.L_x_51375:
[----:B------:R-:W-:Y:S05]  /*51de0*/  BSYNC B1 ;  /* 0x0000000000017941 */ /* 0x000fea0003800000 */
.L_x_51373:
        /* <DEDUP_REMOVED lines=9> */
.L_x_51377:
[----:B------:R-:W-:Y:S01]  /*51e80*/  IMAD.MOV.U32 R32, RZ, RZ, R6 ;  /* 0x000000ffff207224 */ /* 0x000fe200078e0006 */
[----:B------:R-:W-:Y:S01]  /*51e90*/  MOV R6, R45 ;  /* 0x0000002d00067202 */ /* 0x000fe20000000f00 */
[----:B------:R-:W-:Y:S02]  /*51ea0*/  IMAD.MOV.U32 R4, RZ, RZ, R5 ;  /* 0x000000ffff047224 */ /* 0x000fe400078e0005 */
[----:B------:R-:W-:-:S07]  /*51eb0*/  IMAD.MOV.U32 R5, RZ, RZ, R44 ;  /* 0x000000ffff057224 */ /* 0x000fce00078e002c */
.L_x_51378:
[----:B------:R-:W-:Y:S05]  /*51ec0*/  BSYNC B1 ;  /* 0x0000000000017941 */ /* 0x000fea0003800000 */
.L_x_51376:
        /* <DEDUP_REMOVED lines=9> */
.L_x_51380:
[----:B------:R-:W-:Y:S01]  /*51f60*/  IMAD.MOV.U32 R45, RZ, RZ, R32 ;  /* 0x000000ffff2d7224 */ /* 0x000fe200078e0020 */
[----:B------:R-:W-:Y:S01]  /*51f70*/  MOV R32, R51 ;  /* 0x0000003300207202 */ /* 0x000fe20000000f00 */
[----:B------:R-:W-:Y:S02]  /*51f80*/  IMAD.MOV.U32 R44, RZ, RZ, R4 ;  /* 0x000000ffff2c7224 */ /* 0x000fe400078e0004 */
[----:B------:R-:W-:-:S07]  /*51f90*/  IMAD.MOV.U32 R4, RZ, RZ, R3 ;  /* 0x000000ffff047224 */ /* 0x000fce00078e0003 */
.L_x_51381:
[----:B------:R-:W-:Y:S05]  /*51fa0*/  BSYNC B1 ;  /* 0x0000000000017941 */ /* 0x000fea0003800000 */
.L_x_51379:
        /* <DEDUP_REMOVED lines=9> */
.L_x_51383:
[----:B------:R-:W-:Y:S01]  /*52040*/  IMAD.MOV.U32 R54, RZ, RZ, R45 ;  /* 0x000000ffff367224 */ /* 0x000fe200078e002d */
[----:B------:R-:W-:Y:S01]  /*52050*/  MOV R45, R18 ;  /* 0x00000012002d7202 */ /* 0x000fe20000000f00 */
[----:B------:R-:W-:Y:S02]  /*52060*/  IMAD.MOV.U32 R3, RZ, RZ, R44 ;  /* 0x000000ffff037224 */ /* 0x000fe400078e002c */
[----:B------:R-:W-:-:S07]  /*52070*/  IMAD.MOV.U32 R44, RZ, RZ, R17 ;  /* 0x000000ffff2c7224 */ /* 0x000fce00078e0011 */
.L_x_51384:
[----:B------:R-:W-:Y:S05]  /*52080*/  BSYNC B1 ;  /* 0x0000000000017941 */ /* 0x000fea0003800000 */
.L_x_51382:
        /* <DEDUP_REMOVED lines=9> */
.L_x_51386:
[----:B------:R-:W-:Y:S01]  /*52120*/  IMAD.MOV.U32 R18, RZ, RZ, R54 ;  /* 0x000000ffff127224 */ /* 0x000fe200078e0036 */
[----:B------:R-:W-:Y:S01]  /*52130*/  MOV R54, R55 ;  /* 0x0000003700367202 */ /* 0x000fe20000000f00 */
[----:B------:R-:W-:Y:S02]  /*52140*/  IMAD.MOV.U32 R17, RZ, RZ, R3 ;  /* 0x000000ffff117224 */ /* 0x000fe400078e0003 */
[----:B------:R-:W-:-:S07]  /*52150*/  IMAD.MOV.U32 R3, RZ, RZ, R16 ;  /* 0x000000ffff037224 */ /* 0x000fce00078e0010 */
.L_x_51387:
[----:B------:R-:W-:Y:S05]  /*52160*/  BSYNC B1 ;  /* 0x0000000000017941 */ /* 0x000fea0003800000 */
.L_x_51385:
        /* <DEDUP_REMOVED lines=9> */
.L_x_51389:
[----:B------:R-:W-:Y:S01]  /*52200*/  IMAD.MOV.U32 R51, RZ, RZ, R18 ;  /* 0x000000ffff337224 */ /* 0x000fe200078e0012 */
[----:B------:R-:W-:Y:S01]  /*52210*/  MOV R18, R15 ;  /* 0x0000000f00127202 */ /* 0x000fe20000000f00 */
[----:B------:R-:W-:Y:S02]  /*52220*/  IMAD.MOV.U32 R16, RZ, RZ, R17 ;  /* 0x000000ffff107224 */ /* 0x000fe400078e0011 */
[----:B------:R-:W-:-:S07]  /*52230*/  IMAD.MOV.U32 R17, RZ, RZ, R14 ;  /* 0x000000ffff117224 */ /* 0x000fce00078e000e */
.L_x_51390:
[----:B------:R-:W-:Y:S05]  /*52240*/  BSYNC B1 ;  /* 0x0000000000017941 */ /* 0x000fea0003800000 */
.L_x_51388:
        /* <DEDUP_REMOVED lines=16> */
.L_x_51392:
[----:B------:R-:W-:Y:S01]  /*52350*/  MOV R30, R19 ;  /* 0x00000013001e7202 */ /* 0x000fe20000000f00 */
[----:B------:R-:W-:Y:S02]  /*52360*/  IMAD.MOV.U32 R14, RZ, RZ, R71 ;  /* 0x000000ffff0e7224 */ /* 0x000fe400078e0047 */
[----:B------:R-:W-:Y:S02]  /*52370*/  IMAD.MOV.U32 R19, RZ, RZ, R50 ;  /* 0x000000ffff137224 */ /* 0x000fe400078e0032 */
[----:B------:R-:W-:-:S07]  /*52380*/  IMAD.MOV.U32 R71, RZ, RZ, R48 ;  /* 0x000000ffff477224 */ /* 0x000fce00078e0030 */
.L_x_51393:
[----:B------:R-:W-:Y:S05]  /*52390*/  BSYNC B1 ;  /* 0x0000000000017941 */ /* 0x000fea0003800000 */
.L_x_51391:
        /* <DEDUP_REMOVED lines=9> */
.L_x_51395:
[----:B------:R-:W-:Y:S01]  /*52430*/  MOV R55, R30 ;  /* 0x0000001e00377202 */ /* 0x000fe20000000f00 */
[----:B------:R-:W-:Y:S02]  /*52440*/  IMAD.MOV.U32 R15, RZ, RZ, R14 ;  /* 0x000000ffff0f7224 */ /* 0x000fe400078e000e */
[----:B------:R-:W-:Y:S02]  /*52450*/  IMAD.MOV.U32 R30, RZ, RZ, R29 ;  /* 0x000000ffff1e7224 */ /* 0x000fe400078e001d */
[----:B------:R-:W-:-:S07]  /*52460*/  IMAD.MOV.U32 R14, RZ, RZ, R13 ;  /* 0x000000ffff0e7224 */ /* 0x000fce00078e000d */
.L_x_51396:
[----:B------:R-:W-:Y:S05]  /*52470*/  BSYNC B1 ;  /* 0x0000000000017941 */ /* 0x000fea0003800000 */
.L_x_51394:
        /* <DEDUP_REMOVED lines=9> */
.L_x_51398:
[----:B------:R-:W-:Y:S01]  /*52510*/  MOV R48, R55 ;  /* 0x0000003700307202 */ /* 0x000fe20000000f00 */
[----:B------:R-:W-:Y:S02]  /*52520*/  IMAD.MOV.U32 R42, RZ, RZ, R15 ;  /* 0x000000ffff2a7224 */ /* 0x000fe400078e000f */
[----:B------:R-:W-:Y:S02]  /*52530*/  IMAD.MOV.U32 R55, RZ, RZ, R28 ;  /* 0x000000ffff377224 */ /* 0x000fe400078e001c */
[----:B------:R-:W-:-:S07]  /*52540*/  IMAD.MOV.U32 R15, RZ, RZ, R12 ;  /* 0x000000ffff0f7224 */ /* 0x000fce00078e000c */
.L_x_51399:
[----:B------:R-:W-:Y:S05]  /*52550*/  BSYNC B1 ;  /* 0x0000000000017941 */ /* 0x000fea0003800000 */
.L_x_51397:
        /* <DEDUP_REMOVED lines=9> */
.L_x_51401:
[----:B------:R-:W-:Y:S01]  /*525f0*/  MOV R29, R48 ;  /* 0x00000030001d7202 */ /* 0x000fe20000000f00 */
[----:B------:R-:W-:Y:S02]  /*52600*/  IMAD.MOV.U32 R13, RZ, RZ, R42 ;  /* 0x000000ffff0d7224 */ /* 0x000fe400078e002a */
[----:B------:R-:W-:Y:S02]  /*52610*/  IMAD.MOV.U32 R48, RZ, RZ, R41 ;  /* 0x000000ffff307224 */ /* 0x000fe400078e0029 */
[----:B------:R-:W-:-:S07]  /*52620*/  IMAD.MOV.U32 R42, RZ, RZ, R11 ;  /* 0x000000ffff2a7224 */ /* 0x000fce00078e000b */
.L_x_51402:
[----:B------:R-:W-:Y:S05]  /*52630*/  BSYNC B1 ;  /* 0x0000000000017941 */ /* 0x000fea0003800000 */
.L_x_51400:
        /* <DEDUP_REMOVED lines=9> */
.L_x_51404:
[----:B------:R-:W-:Y:S01]  /*526d0*/  MOV R28, R29 ;  /* 0x0000001d001c7202 */ /* 0x000fe20000000f00 */
[----:B------:R-:W-:Y:S02]  /*526e0*/  IMAD.MOV.U32 R12, RZ, RZ, R13 ;  /* 0x000000ffff0c7224 */ /* 0x000fe400078e000d */
[----:B------:R-:W-:Y:S02]  /*526f0*/  IMAD.MOV.U32 R29, RZ, RZ, R40 ;  /* 0x000000ffff1d7224 */ /* 0x000fe400078e0028 */
[----:B------:R-:W-:-:S07]  /*52700*/  IMAD.MOV.U32 R13, RZ, RZ, R10 ;  /* 0x000000ffff0d7224 */ /* 0x000fce00078e000a */
.L_x_51405:
[----:B------:R-:W-:Y:S05]  /*52710*/  BSYNC B1 ;  /* 0x0000000000017941 */ /* 0x000fea0003800000 */
.L_x_51403:
        /* <DEDUP_REMOVED lines=9> */
.L_x_51407:
[----:B------:R-:W-:Y:S01]  /*527b0*/  MOV R41, R28 ;  /* 0x0000001c00297202 */ /* 0x000fe20000000f00 */
[----:B------:R-:W-:Y:S02]  /*527c0*/  IMAD.MOV.U32 R11, RZ, RZ, R12 ;  /* 0x000000ffff0b7224 */ /* 0x000fe400078e000c */
[----:B------:R-:W-:Y:S02]  /*527d0*/  IMAD.MOV.U32 R28, RZ, RZ, R47 ;  /* 0x000000ffff1c7224 */ /* 0x000fe400078e002f */
[----:B------:R-:W-:-:S07]  /*527e0*/  IMAD.MOV.U32 R12, RZ, RZ, R35 ;  /* 0x000000ffff0c7224 */ /* 0x000fce00078e0023 */
.L_x_51408:
[----:B------:R-:W-:Y:S05]  /*527f0*/  BSYNC B1 ;  /* 0x0000000000017941 */ /* 0x000fea0003800000 */
.L_x_51406:
        /* <DEDUP_REMOVED lines=9> */
.L_x_51410:
[----:B------:R-:W-:Y:S01]  /*52890*/  MOV R10, R41 ;  /* 0x00000029000a7202 */ /* 0x000fe20000000f00 */
[----:B------:R-:W-:Y:S02]  /*528a0*/  IMAD.MOV.U32 R35, RZ, RZ, R11 ;  /* 0x000000ffff237224 */ /* 0x000fe400078e000b */
[----:B------:R-:W-:Y:S02]  /*528b0*/  IMAD.MOV.U32 R41, RZ, RZ, R34 ;  /* 0x000000ffff297224 */ /* 0x000fe400078e0022 */
[----:B------:R-:W-:-:S07]  /*528c0*/  IMAD.MOV.U32 R11, RZ, RZ, R8 ;  /* 0x000000ffff0b7224 */ /* 0x000fce00078e0008 */
.L_x_51411:
[----:B------:R-:W-:Y:S05]  /*528d0*/  BSYNC B1 ;  /* 0x0000000000017941 */ /* 0x000fea0003800000 */
.L_x_51409:
        /* <DEDUP_REMOVED lines=9> */
.L_x_51413:
[----:B------:R-:W-:Y:S01]  /*52970*/  MOV R34, R10 ;  /* 0x0000000a00227202 */ /* 0x000fe20000000f00 */
[----:B------:R-:W-:Y:S02]  /*52980*/  IMAD.MOV.U32 R8, RZ, RZ, R35 ;  /* 0x000000ffff087224 */ /* 0x000fe400078e0023 */
[----:B------:R-:W-:Y:S02]  /*52990*/  IMAD.MOV.U32 R10, RZ, RZ, R9 ;  /* 0x000000ffff0a7224 */ /* 0x000fe400078e0009 */
[----:B------:R-:W-:-:S07]  /*529a0*/  IMAD.MOV.U32 R35, RZ, RZ, R46 ;  /* 0x000000ffff237224 */ /* 0x000fce00078e002e */
.L_x_51414:
[----:B------:R-:W-:Y:S05]  /*529b0*/  BSYNC B1 ;  /* 0x0000000000017941 */ /* 0x000fea0003800000 */
.L_x_51412:
        /* <DEDUP_REMOVED lines=9> */
.L_x_51416:
[----:B------:R-:W-:Y:S01]  /*52a50*/  MOV R9, R34 ;  /* 0x0000002200097202 */ /* 0x000fe20000000f00 */
[----:B------:R-:W-:Y:S02]  /*52a60*/  IMAD.MOV.U32 R40, RZ, RZ, R8 ;  /* 0x000000ffff287224 */ /* 0x000fe400078e0008 */
[----:B------:R-:W-:Y:S02]  /*52a70*/  IMAD.MOV.U32 R34, RZ, RZ, R33 ;  /* 0x000000ffff227224 */ /* 0x000fe400078e0021 */
[----:B------:R-:W-:-:S07]  /*52a80*/  IMAD.MOV.U32 R8, RZ, RZ, R7 ;  /* 0x000000ffff087224 */ /* 0x000fce00078e0007 */
.L_x_51417:
[----:B------:R-:W-:Y:S05]  /*52a90*/  BSYNC B1 ;  /* 0x0000000000017941 */ /* 0x000fea0003800000 */
.L_x_51415:
        /* <DEDUP_REMOVED lines=9> */
.L_x_51419:
[----:B------:R-:W-:Y:S01]  /*52b30*/  MOV R33, R9 ;  /* 0x0000000900217202 */ /* 0x000fe20000000f00 */
[----:B------:R-:W-:Y:S02]  /*52b40*/  IMAD.MOV.U32 R7, RZ, RZ, R40 ;  /* 0x000000ffff077224 */ /* 0x000fe400078e0028 */
[----:B------:R-:W-:Y:S02]  /*52b50*/  IMAD.MOV.U32 R9, RZ, RZ, R6 ;  /* 0x000000ffff097224 */ /* 0x000fe400078e0006 */
[----:B------:R-:W-:-:S07]  /*52b60*/  IMAD.MOV.U32 R40, RZ, RZ, R5 ;  /* 0x000000ffff287224 */ /* 0x000fce00078e0005 */
.L_x_51420:
[----:B------:R-:W-:Y:S05]  /*52b70*/  BSYNC B1 ;  /* 0x0000000000017941 */ /* 0x000fea0003800000 */
.L_x_51418:
        /* <DEDUP_REMOVED lines=9> */
.L_x_51422:
[----:B------:R-:W-:Y:S01]  /*52c10*/  MOV R6, R33 ;  /* 0x0000002100067202 */ /* 0x000fe20000000f00 */
[----:B------:R-:W-:Y:S02]  /*52c20*/  IMAD.MOV.U32 R5, RZ, RZ, R7 ;  /* 0x000000ffff057224 */ /* 0x000fe400078e0007 */
[----:B------:R-:W-:Y:S02]  /*52c30*/  IMAD.MOV.U32 R33, RZ, RZ, R32 ;  /* 0x000000ffff217224 */ /* 0x000fe400078e0020 */
[----:B------:R-:W-:-:S07]  /*52c40*/  IMAD.MOV.U32 R7, RZ, RZ, R4 ;  /* 0x000000ffff077224 */ /* 0x000fce00078e0004 */
.L_x_51423:
[----:B------:R-:W-:Y:S05]  /*52c50*/  BSYNC B1 ;  /* 0x0000000000017941 */ /* 0x000fea0003800000 */
.L_x_51421:
        /* <DEDUP_REMOVED lines=9> */
.L_x_51425:
[----:B------:R-:W-:Y:S01]  /*52cf0*/  MOV R47, R6 ;  /* 0x00000006002f7202 */ /* 0x000fe20000000f00 */
[----:B------:R-:W-:Y:S02]  /*52d00*/  IMAD.MOV.U32 R4, RZ, RZ, R5 ;  /* 0x000000ffff047224 */ /* 0x000fe400078e0005 */
[----:B------:R-:W-:Y:S02]  /*52d10*/  IMAD.MOV.U32 R6, RZ, RZ, R45 ;  /* 0x000000ffff067224 */ /* 0x000fe400078e002d */
[----:B------:R-:W-:-:S07]  /*52d20*/  IMAD.MOV.U32 R5, RZ, RZ, R44 ;  /* 0x000000ffff057224 */ /* 0x000fce00078e002c */
.L_x_51426:
[----:B------:R-:W-:Y:S05]  /*52d30*/  BSYNC B1 ;  /* 0x0000000000017941 */ /* 0x000fea0003800000 */
.L_x_51424:
        /* <DEDUP_REMOVED lines=9> */
.L_x_51428:
[----:B------:R-:W-:Y:S01]  /*52dd0*/  MOV R45, R47 ;  /* 0x0000002f002d7202 */ /* 0x000fe20000000f00 */
[----:B------:R-:W-:Y:S02]  /*52de0*/  IMAD.MOV.U32 R32, RZ, RZ, R4 ;  /* 0x000000ffff207224 */ /* 0x000fe400078e0004 */
[----:B------:R-:W-:Y:S02]  /*52df0*/  IMAD.MOV.U32 R47, RZ, RZ, R54 ;  /* 0x000000ffff2f7224 */ /* 0x000fe400078e0036 */
[----:B------:R-:W-:-:S07]  /*52e00*/  IMAD.MOV.U32 R4, RZ, RZ, R3 ;  /* 0x000000ffff047224 */ /* 0x000fce00078e0003 */
.L_x_51429:
[----:B------:R-:W-:Y:S05]  /*52e10*/  BSYNC B1 ;  /* 0x0000000000017941 */ /* 0x000fea0003800000 */
.L_x_51427:
        /* <DEDUP_REMOVED lines=9> */
.L_x_51431:
[----:B------:R-:W-:Y:S01]  /*52eb0*/  MOV R44, R45 ;  /* 0x0000002d002c7202 */ /* 0x000fe20000000f00 */
[----:B------:R-:W-:Y:S02]  /*52ec0*/  IMAD.MOV.U32 R3, RZ, RZ, R32 ;  /* 0x000000ffff037224 */ /* 0x000fe400078e0020 */
[----:B------:R-:W-:Y:S02]  /*52ed0*/  IMAD.MOV.U32 R45, RZ, RZ, R18 ;  /* 0x000000ffff2d7224 */ /* 0x000fe400078e0012 */
[----:B------:R-:W-:-:S07]  /*52ee0*/  IMAD.MOV.U32 R32, RZ, RZ, R17 ;  /* 0x000000ffff207224 */ /* 0x000fce00078e0011 */
.L_x_51432:
[----:B------:R-:W-:Y:S05]  /*52ef0*/  BSYNC B1 ;  /* 0x0000000000017941 */ /* 0x000fea0003800000 */
.L_x_51430:
        /* <DEDUP_REMOVED lines=9> */
.L_x_51434:
[----:B------:R-:W-:Y:S01]  /*52f90*/  MOV R18, R44 ;  /* 0x0000002c00127202 */ /* 0x000fe20000000f00 */
[----:B------:R-:W-:Y:S02]  /*52fa0*/  IMAD.MOV.U32 R17, RZ, RZ, R3 ;  /* 0x000000ffff117224 */ /* 0x000fe400078e0003 */
[----:B------:R-:W-:Y:S02]  /*52fb0*/  IMAD.MOV.U32 R44, RZ, RZ, R51 ;  /* 0x000000ffff2c7224 */ /* 0x000fe400078e0033 */
[----:B------:R-:W-:-:S07]  /*52fc0*/  IMAD.MOV.U32 R3, RZ, RZ, R16 ;  /* 0x000000ffff037224 */ /* 0x000fce00078e0010 */
.L_x_51435:
[----:B------:R-:W-:Y:S05]  /*52fd0*/  BSYNC B1 ;  /* 0x0000000000017941 */ /* 0x000fea0003800000 */
.L_x_51433:
        /* <DEDUP_REMOVED lines=16> */
.L_x_51437:
[----:B------:R-:W-:Y:S02]  /*530e0*/  IMAD.MOV.U32 R46, RZ, RZ, R19 ;  /* 0x000000ffff2e7224 */ /* 0x000fe400078e0013 */
[----:B------:R-:W-:Y:S02]  /*530f0*/  IMAD.MOV.U32 R16, RZ, RZ, R71 ;  /* 0x000000ffff107224 */ /* 0x000fe400078e0047 */
[----:B------:R-:W-:Y:S02]  /*53100*/  IMAD.MOV.U32 R19, RZ, RZ, R30 ;  /* 0x000000ffff137224 */ /* 0x000fe400078e001e */
[----:B------:R-:W-:-:S07]  /*53110*/  IMAD.MOV.U32 R71, RZ, RZ, R14 ;  /* 0x000000ffff477224 */ /* 0x000fce00078e000e */
.L_x_51438:
[----:B------:R-:W-:Y:S05]  /*53120*/  BSYNC B1 ;  /* 0x0000000000017941 */ /* 0x000fea0003800000 */
.L_x_51436:
        /* <DEDUP_REMOVED lines=9> */
.L_x_51440:
[----:B------:R-:W-:Y:S02]  /*531c0*/  IMAD.MOV.U32 R43, RZ, RZ, R46 ;  /* 0x000000ffff2b7224 */ /* 0x000fe400078e002e */
[----:B------:R-:W-:Y:S02]  /*531d0*/  IMAD.MOV.U32 R31, RZ, RZ, R16 ;  /* 0x000000ffff1f7224 */ /* 0x000fe400078e0010 */
[----:B------:R-:W-:Y:S02]  /*531e0*/  IMAD.MOV.U32 R46, RZ, RZ, R55 ;  /* 0x000000ffff2e7224 */ /* 0x000fe400078e0037 */
[----:B------:R-:W-:-:S07]  /*531f0*/  IMAD.MOV.U32 R16, RZ, RZ, R15 ;  /* 0x000000ffff107224 */ /* 0x000fce00078e000f */
.L_x_51441:
[----:B------:R-:W-:Y:S05]  /*53200*/  BSYNC B1 ;  /* 0x0000000000017941 */ /* 0x000fea0003800000 */
.L_x_51439:
        /* <DEDUP_REMOVED lines=9> */
.L_x_51443:
[----:B------:R-:W-:Y:S02]  /*532a0*/  IMAD.MOV.U32 R30, RZ, RZ, R43 ;  /* 0x000000ffff1e7224 */ /* 0x000fe400078e002b */
[----:B------:R-:W-:Y:S02]  /*532b0*/  IMAD.MOV.U32 R14, RZ, RZ, R31 ;  /* 0x000000ffff0e7224 */ /* 0x000fe400078e001f */
[----:B------:R-:W-:Y:S02]  /*532c0*/  IMAD.MOV.U32 R43, RZ, RZ, R48 ;  /* 0x000000ffff2b7224 */ /* 0x000fe400078e0030 */
[----:B------:R-:W-:-:S07]  /*532d0*/  IMAD.MOV.U32 R31, RZ, RZ, R42 ;  /* 0x000000ffff1f7224 */ /* 0x000fce00078e002a */
.L_x_51444:
[----:B------:R-:W-:Y:S05]  /*532e0*/  BSYNC B1 ;  /* 0x0000000000017941 */ /* 0x000fea0003800000 */
.L_x_51442:
        /* <DEDUP_REMOVED lines=9> */
.L_x_51446:
[----:B------:R-:W-:Y:S02]  /*53380*/  IMAD.MOV.U32 R51, RZ, RZ, R30 ;  /* 0x000000ffff337224 */ /* 0x000fe400078e001e */
[----:B------:R-:W-:Y:S02]  /*53390*/  IMAD.MOV.U32 R15, RZ, RZ, R14 ;  /* 0x000000ffff0f7224 */ /* 0x000fe400078e000e */
[----:B------:R-:W-:Y:S02]  /*533a0*/  IMAD.MOV.U32 R30, RZ, RZ, R29 ;  /* 0x000000ffff1e7224 */ /* 0x000fe400078e001d */
[----:B------:R-:W-:-:S07]  /*533b0*/  IMAD.MOV.U32 R14, RZ, RZ, R13 ;  /* 0x000000ffff0e7224 */ /* 0x000fce00078e000d */
.L_x_51447:
[----:B------:R-:W-:Y:S05]  /*533c0*/  BSYNC B1 ;  /* 0x0000000000017941 */ /* 0x000fea0003800000 */
.L_x_51445:
        /* <DEDUP_REMOVED lines=9> */
.L_x_51449:
[----:B------:R-:W-:Y:S02]  /*53460*/  IMAD.MOV.U32 R48, RZ, RZ, R51 ;  /* 0x000000ffff307224 */ /* 0x000fe400078e0033 */
[----:B------:R-:W-:Y:S02]  /*53470*/  IMAD.MOV.U32 R42, RZ, RZ, R15 ;  /* 0x000000ffff2a7224 */ /* 0x000fe400078e000f */
[----:B------:R-:W-:Y:S02]  /*53480*/  IMAD.MOV.U32 R51, RZ, RZ, R28 ;  /* 0x000000ffff337224 */ /* 0x000fe400078e001c */
[----:B------:R-:W-:-:S07]  /*53490*/  IMAD.MOV.U32 R15, RZ, RZ, R12 ;  /* 0x000000ffff0f7224 */ /* 0x000fce00078e000c */
.L_x_51450:
[----:B------:R-:W-:Y:S05]  /*534a0*/  BSYNC B1 ;  /* 0x0000000000017941 */ /* 0x000fea0003800000 */
.L_x_51448:
        /* <DEDUP_REMOVED lines=9> */
.L_x_51452:
[----:B------:R-:W-:Y:S02]  /*53540*/  IMAD.MOV.U32 R13, RZ, RZ, R48 ;  /* 0x000000ffff0d7224 */ /* 0x000fe400078e0030 */
[----:B------:R-:W-:Y:S02]  /*53550*/  IMAD.MOV.U32 R12, RZ, RZ, R42 ;  /* 0x000000ffff0c7224 */ /* 0x000fe400078e002a */
[----:B------:R-:W-:Y:S02]  /*53560*/  IMAD.MOV.U32 R48, RZ, RZ, R41 ;  /* 0x000000ffff307224 */ /* 0x000fe400078e0029 */
[----:B------:R-:W-:-:S07]  /*53570*/  IMAD.MOV.U32 R42, RZ, RZ, R11 ;  /* 0x000000ffff2a7224 */ /* 0x000fce00078e000b */
.L_x_51453:
[----:B------:R-:W-:Y:S05]  /*53580*/  BSYNC B1 ;  /* 0x0000000000017941 */ /* 0x000fea0003800000 */
.L_x_51451:
        /* <DEDUP_REMOVED lines=9> */
.L_x_51455:
[----:B------:R-:W-:Y:S02]  /*53620*/  IMAD.MOV.U32 R29, RZ, RZ, R13 ;  /* 0x000000ffff1d7224 */ /* 0x000fe400078e000d */
[----:B------:R-:W-:Y:S02]  /*53630*/  IMAD.MOV.U32 R11, RZ, RZ, R12 ;  /* 0x000000ffff0b7224 */ /* 0x000fe400078e000c */
[----:B------:R-:W-:Y:S02]  /*53640*/  IMAD.MOV.U32 R13, RZ, RZ, R10 ;  /* 0x000000ffff0d7224 */ /* 0x000fe400078e000a */
[----:B------:R-:W-:-:S07]  /*53650*/  IMAD.MOV.U32 R12, RZ, RZ, R35 ;  /* 0x000000ffff0c7224 */ /* 0x000fce00078e0023 */
.L_x_51456:
[----:B------:R-:W-:Y:S05]  /*53660*/  BSYNC B1 ;  /* 0x0000000000017941 */ /* 0x000fea0003800000 */
.L_x_51454:
        /* <DEDUP_REMOVED lines=9> */
.L_x_51458:
[----:B------:R-:W-:Y:S02]  /*53700*/  IMAD.MOV.U32 R10, RZ, RZ, R29 ;  /* 0x000000ffff0a7224 */ /* 0x000fe400078e001d */
[----:B------:R-:W-:Y:S02]  /*53710*/  IMAD.MOV.U32 R35, RZ, RZ, R11 ;  /* 0x000000ffff237224 */ /* 0x000fe400078e000b */
[----:B------:R-:W-:Y:S02]  /*53720*/  IMAD.MOV.U32 R29, RZ, RZ, R34 ;  /* 0x000000ffff1d7224 */ /* 0x000fe400078e0022 */
[----:B------:R-:W-:-:S07]  /*53730*/  IMAD.MOV.U32 R11, RZ, RZ, R8 ;  /* 0x000000ffff0b7224 */ /* 0x000fce00078e0008 */
.L_x_51459:
[----:B------:R-:W-:Y:S05]  /*53740*/  BSYNC B1 ;  /* 0x0000000000017941 */ /* 0x000fea0003800000 */
.L_x_51457:
        /* <DEDUP_REMOVED lines=9> */
.L_x_51461:
[----:B------:R-:W-:Y:S02]  /*537e0*/  IMAD.MOV.U32 R28, RZ, RZ, R10 ;  /* 0x000000ffff1c7224 */ /* 0x000fe400078e000a */
[----:B------:R-:W-:Y:S02]  /*537f0*/  IMAD.MOV.U32 R8, RZ, RZ, R35 ;  /* 0x000000ffff087224 */ /* 0x000fe400078e0023 */
[----:B------:R-:W-:Y:S02]  /*53800*/  IMAD.MOV.U32 R10, RZ, RZ, R9 ;  /* 0x000000ffff0a7224 */ /* 0x000fe400078e0009 */
[----:B------:R-:W-:-:S07]  /*53810*/  IMAD.MOV.U32 R35, RZ, RZ, R40 ;  /* 0x000000ffff237224 */ /* 0x000fce00078e0028 */
.L_x_51462:
[----:B------:R-:W-:Y:S05]  /*53820*/  BSYNC B1 ;  /* 0x0000000000017941 */ /* 0x000fea0003800000 */
.L_x_51460:
        /* <DEDUP_REMOVED lines=9> */
.L_x_51464:
[----:B------:R-:W-:Y:S02]  /*538c0*/  IMAD.MOV.U32 R9, RZ, RZ, R28 ;  /* 0x000000ffff097224 */ /* 0x000fe400078e001c */
[----:B------:R-:W-:Y:S02]  /*538d0*/  IMAD.MOV.U32 R34, RZ, RZ, R8 ;  /* 0x000000ffff227224 */ /* 0x000fe400078e0008 */
[----:B------:R-:W-:Y:S02]  /*538e0*/  IMAD.MOV.U32 R28, RZ, RZ, R33 ;  /* 0x000000ffff1c7224 */ /* 0x000fe400078e0021 */
[----:B------:R-:W-:-:S07]  /*538f0*/  IMAD.MOV.U32 R8, RZ, RZ, R7 ;  /* 0x000000ffff087224 */ /* 0x000fce00078e0007 */
.L_x_51465:
[----:B------:R-:W-:Y:S05]  /*53900*/  BSYNC B1 ;  /* 0x0000000000017941 */ /* 0x000fea0003800000 */
.L_x_51463:
        /* <DEDUP_REMOVED lines=9> */
.L_x_51467:
[----:B------:R-:W-:Y:S02]  /*539a0*/  IMAD.MOV.U32 R40, RZ, RZ, R9 ;  /* 0x000000ffff287224 */ /* 0x000fe400078e0009 */
[----:B------:R-:W-:Y:S02]  /*539b0*/  IMAD.MOV.U32 R7, RZ, RZ, R34 ;  /* 0x000000ffff077224 */ /* 0x000fe400078e0022 */
[----:B------:R-:W-:Y:S02]  /*539c0*/  IMAD.MOV.U32 R9, RZ, RZ, R6 ;  /* 0x000000ffff097224 */ /* 0x000fe400078e0006 */
[----:B------:R-:W-:-:S07]  /*539d0*/  IMAD.MOV.U32 R34, RZ, RZ, R5 ;  /* 0x000000ffff227224 */ /* 0x000fce00078e0005 */
.L_x_51468:
[----:B------:R-:W-:Y:S05]  /*539e0*/  BSYNC B1 ;  /* 0x0000000000017941 */ /* 0x000fea0003800000 */
.L_x_51466:
        /* <DEDUP_REMOVED lines=9> */
.L_x_51470:
[----:B------:R-:W-:Y:S02]  /*53a80*/  IMAD.MOV.U32 R6, RZ, RZ, R40 ;  /* 0x000000ffff067224 */ /* 0x000fe400078e0028 */
[----:B------:R-:W-:Y:S02]  /*53a90*/  IMAD.MOV.U32 R5, RZ, RZ, R7 ;  /* 0x000000ffff057224 */ /* 0x000fe400078e0007 */
[----:B------:R-:W-:Y:S02]  /*53aa0*/  IMAD.MOV.U32 R40, RZ, RZ, R47 ;  /* 0x000000ffff287224 */ /* 0x000fe400078e002f */
[----:B------:R-:W-:-:S07]  /*53ab0*/  IMAD.MOV.U32 R7, RZ, RZ, R4 ;  /* 0x000000ffff077224 */ /* 0x000fce00078e0004 */
.L_x_51471:
[----:B------:R-:W-:Y:S05]  /*53ac0*/  BSYNC B1 ;  /* 0x0000000000017941 */ /* 0x000fea0003800000 */
.L_x_51469:
        /* <DEDUP_REMOVED lines=9> */
.L_x_51473:
[----:B------:R-:W-:Y:S02]  /*53b60*/  IMAD.MOV.U32 R33, RZ, RZ, R6 ;  /* 0x000000ffff217224 */ /* 0x000fe400078e0006 */
[----:B------:R-:W-:Y:S02]  /*53b70*/  IMAD.MOV.U32 R4, RZ, RZ, R5 ;  /* 0x000000ffff047224 */ /* 0x000fe400078e0005 */
[----:B------:R-:W-:Y:S02]  /*53b80*/  IMAD.MOV.U32 R6, RZ, RZ, R45 ;  /* 0x000000ffff067224 */ /* 0x000fe400078e002d */
[----:B------:R-:W-:-:S07]  /*53b90*/  IMAD.MOV.U32 R5, RZ, RZ, R32 ;  /* 0x000000ffff057224 */ /* 0x000fce00078e0020 */
.L_x_51474:
[----:B------:R-:W-:Y:S05]  /*53ba0*/  BSYNC B1 ;  /* 0x0000000000017941 */ /* 0x000fea0003800000 */
.L_x_51472:
        /* <DEDUP_REMOVED lines=9> */
.L_x_51476:
[----:B------:R-:W-:Y:S02]  /*53c40*/  IMAD.MOV.U32 R41, RZ, RZ, R33 ;  /* 0x000000ffff297224 */ /* 0x000fe400078e0021 */
[----:B------:R-:W-:Y:S02]  /*53c50*/  IMAD.MOV.U32 R32, RZ, RZ, R4 ;  /* 0x000000ffff207224 */ /* 0x000fe400078e0004 */
[----:B------:R-:W-:Y:S02]  /*53c60*/  IMAD.MOV.U32 R33, RZ, RZ, R44 ;  /* 0x000000ffff217224 */ /* 0x000fe400078e002c */
[----:B------:R-:W-:-:S07]  /*53c70*/  IMAD.MOV.U32 R4, RZ, RZ, R3 ;  /* 0x000000ffff047224 */ /* 0x000fce00078e0003 */
.L_x_51477:
[----:B------:R-:W-:Y:S05]  /*53c80*/  BSYNC B1 ;  /* 0x0000000000017941 */ /* 0x000fea0003800000 */
.L_x_51475:
        /* <DEDUP_REMOVED lines=9> */
.L_x_51479:
[----:B------:R-:W-:Y:S02]  /*53d20*/  IMAD.MOV.U32 R44, RZ, RZ, R41 ;  /* 0x000000ffff2c7224 */ /* 0x000fe400078e0029 */
[----:B------:R-:W-:Y:S02]  /*53d30*/  IMAD.MOV.U32 R3, RZ, RZ, R32 ;  /* 0x000000ffff037224 */ /* 0x000fe400078e0020 */
[----:B------:R-:W-:Y:S02]  /*53d40*/  IMAD.MOV.U32 R41, RZ, RZ, R18 ;  /* 0x000000ffff297224 */ /* 0x000fe400078e0012 */
[----:B------:R-:W-:-:S07]  /*53d50*/  IMAD.MOV.U32 R32, RZ, RZ, R17 ;  /* 0x000000ffff207224 */ /* 0x000fce00078e0011 */
.L_x_51480:
[----:B------:R-:W-:Y:S05]  /*53d60*/  BSYNC B1 ;  /* 0x0000000000017941 */ /* 0x000fea0003800000 */
.L_x_51478:
        /* <DEDUP_REMOVED lines=16> */
.L_x_51482:
[----:B------:R-:W-:Y:S01]  /*53e70*/  IMAD.MOV.U32 R24, RZ, RZ, R19 ;  /* 0x000000ffff187224 */ /* 0x000fe200078e0013 */
[----:B------:R-:W-:Y:S01]  /*53e80*/  MOV R19, R46 ;  /* 0x0000002e00137202 */ /* 0x000fe20000000f00 */
[----:B------:R-:W-:Y:S02]  /*53e90*/  IMAD.MOV.U32 R18, RZ, RZ, R71 ;  /* 0x000000ffff127224 */ /* 0x000fe400078e0047 */
[----:B------:R-:W-:-:S07]  /*53ea0*/  IMAD.MOV.U32 R71, RZ, RZ, R16 ;  /* 0x000000ffff477224 */ /* 0x000fce00078e0010 */
.L_x_51483:
[----:B------:R-:W-:Y:S05]  /*53eb0*/  BSYNC B1 ;  /* 0x0000000000017941 */ /* 0x000fea0003800000 */
.L_x_51481:
        /* <DEDUP_REMOVED lines=9> */
.L_x_51485:
[----:B------:R-:W-:Y:S01]  /*53f50*/  IMAD.MOV.U32 R45, RZ, RZ, R24 ;  /* 0x000000ffff2d7224 */ /* 0x000fe200078e0018 */
[----:B------:R-:W-:Y:S01]  /*53f60*/  MOV R24, R43 ;  /* 0x0000002b00187202 */ /* 0x000fe20000000f00 */
[----:B------:R-:W-:Y:S02]  /*53f70*/  IMAD.MOV.U32 R17, RZ, RZ, R18 ;  /* 0x000000ffff117224 */ /* 0x000fe400078e0012 */
[----:B------:R-:W-:-:S07]  /*53f80*/  IMAD.MOV.U32 R18, RZ, RZ, R31 ;  /* 0x000000ffff127224 */ /* 0x000fce00078e001f */
.L_x_51486:
[----:B------:R-:W-:Y:S05]  /*53f90*/  BSYNC B1 ;  /* 0x0000000000017941 */ /* 0x000fea0003800000 */
.L_x_51484:
        /* <DEDUP_REMOVED lines=9> */
.L_x_51488:
[----:B------:R-:W-:Y:S01]  /*54030*/  IMAD.MOV.U32 R36, RZ, RZ, R45 ;  /* 0x000000ffff247224 */ /* 0x000fe200078e002d */
[----:B------:R-:W-:Y:S01]  /*54040*/  MOV R45, R30 ;  /* 0x0000001e002d7202 */ /* 0x000fe20000000f00 */
[----:B------:R-:W-:Y:S02]  /*54050*/  IMAD.MOV.U32 R16, RZ, RZ, R17 ;  /* 0x000000ffff107224 */ /* 0x000fe400078e0011 */
[----:B------:R-:W-:-:S07]  /*54060*/  IMAD.MOV.U32 R17, RZ, RZ, R14 ;  /* 0x000000ffff117224 */ /* 0x000fce00078e000e */
.L_x_51489:
[----:B------:R-:W-:Y:S05]  /*54070*/  BSYNC B1 ;  /* 0x0000000000017941 */ /* 0x000fea0003800000 */
.L_x_51487:
        /* <DEDUP_REMOVED lines=9> */
.L_x_51491:
[----:B------:R-:W-:Y:S01]  /*54110*/  IMAD.MOV.U32 R43, RZ, RZ, R36 ;  /* 0x000000ffff2b7224 */ /* 0x000fe200078e0024 */
[----:B------:R-:W-:Y:S01]  /*54120*/  MOV R36, R51 ;  /* 0x0000003300247202 */ /* 0x000fe20000000f00 */
[----:B------:R-:W-:Y:S02]  /*54130*/  IMAD.MOV.U32 R31, RZ, RZ, R16 ;  /* 0x000000ffff1f7224 */ /* 0x000fe400078e0010 */
[----:B------:R-:W-:-:S07]  /*54140*/  IMAD.MOV.U32 R16, RZ, RZ, R15 ;  /* 0x000000ffff107224 */ /* 0x000fce00078e000f */
.L_x_51492:
[----:B------:R-:W-:Y:S05]  /*54150*/  BSYNC B1 ;  /* 0x0000000000017941 */ /* 0x000fea0003800000 */
.L_x_51490:
        /* <DEDUP_REMOVED lines=9> */
.L_x_51494:
[----:B------:R-:W-:Y:S01]  /*541f0*/  IMAD.MOV.U32 R14, RZ, RZ, R43 ;  /* 0x000000ffff0e7224 */ /* 0x000fe200078e002b */
[----:B------:R-:W-:Y:S01]  /*54200*/  MOV R43, R48 ;  /* 0x00000030002b7202 */ /* 0x000fe20000000f00 */
[----:B------:R-:W-:Y:S02]  /*54210*/  IMAD.MOV.U32 R15, RZ, RZ, R31 ;  /* 0x000000ffff0f7224 */ /* 0x000fe400078e001f */
[----:B------:R-:W-:-:S07]  /*54220*/  IMAD.MOV.U32 R31, RZ, RZ, R42 ;  /* 0x000000ffff1f7224 */ /* 0x000fce00078e002a */
.L_x_51495:
[----:B------:R-:W-:Y:S05]  /*54230*/  BSYNC B1 ;  /* 0x0000000000017941 */ /* 0x000fea0003800000 */
.L_x_51493:
        /* <DEDUP_REMOVED lines=9> */
.L_x_51497:
[----:B------:R-:W-:Y:S01]  /*542d0*/  IMAD.MOV.U32 R42, RZ, RZ, R14 ;  /* 0x000000ffff2a7224 */ /* 0x000fe200078e000e */
[----:B------:R-:W-:Y:S01]  /*542e0*/  MOV R14, R13 ;  /* 0x0000000d000e7202 */ /* 0x000fe20000000f00 */
[----:B------:R-:W-:Y:S02]  /*542f0*/  IMAD.MOV.U32 R30, RZ, RZ, R15 ;  /* 0x000000ffff1e7224 */ /* 0x000fe400078e000f */
[----:B------:R-:W-:-:S07]  /*54300*/  IMAD.MOV.U32 R15, RZ, RZ, R12 ;  /* 0x000000ffff0f7224 */ /* 0x000fce00078e000c */
.L_x_51498:
[----:B------:R-:W-:Y:S05]  /*54310*/  BSYNC B1 ;  /* 0x0000000000017941 */ /* 0x000fea0003800000 */
.L_x_51496:
        /* <DEDUP_REMOVED lines=9> */
.L_x_51500:
[----:B------:R-:W-:Y:S01]  /*543b0*/  IMAD.MOV.U32 R13, RZ, RZ, R42 ;  /* 0x000000ffff0d7224 */ /* 0x000fe200078e002a */
[----:B------:R-:W-:Y:S01]  /*543c0*/  MOV R42, R29 ;  /* 0x0000001d002a7202 */ /* 0x000fe20000000f00 */
[----:B------:R-:W-:Y:S02]  /*543d0*/  IMAD.MOV.U32 R12, RZ, RZ, R30 ;  /* 0x000000ffff0c7224 */ /* 0x000fe400078e001e */
[----:B------:R-:W-:-:S07]  /*543e0*/  IMAD.MOV.U32 R30, RZ, RZ, R11 ;  /* 0x000000ffff1e7224 */ /* 0x000fce00078e000b */
.L_x_51501:
[----:B------:R-:W-:Y:S05]  /*543f0*/  BSYNC B1 ;  /* 0x0000000000017941 */ /* 0x000fea0003800000 */
.L_x_51499:
        /* <DEDUP_REMOVED lines=9> */
.L_x_51503:
[----:B------:R-:W-:Y:S01]  /*54490*/  IMAD.MOV.U32 R29, RZ, RZ, R13 ;  /* 0x000000ffff1d7224 */ /* 0x000fe200078e000d */
[----:B------:R-:W-:Y:S01]  /*544a0*/  MOV R13, R10 ;  /* 0x0000000a000d7202 */ /* 0x000fe20000000f00 */
[----:B------:R-:W-:Y:S02]  /*544b0*/  IMAD.MOV.U32 R11, RZ, RZ, R12 ;  /* 0x000000ffff0b7224 */ /* 0x000fe400078e000c */
[----:B------:R-:W-:-:S07]  /*544c0*/  IMAD.MOV.U32 R12, RZ, RZ, R35 ;  /* 0x000000ffff0c7224 */ /* 0x000fce00078e0023 */
.L_x_51504:
[----:B------:R-:W-:Y:S05]  /*544d0*/  BSYNC B1 ;  /* 0x0000000000017941 */ /* 0x000fea0003800000 */
.L_x_51502:
        /* <DEDUP_REMOVED lines=9> */
.L_x_51506:
[----:B------:R-:W-:Y:S01]  /*54570*/  IMAD.MOV.U32 R10, RZ, RZ, R29 ;  /* 0x000000ffff0a7224 */ /* 0x000fe200078e001d */
[----:B------:R-:W-:Y:S01]  /*54580*/  MOV R29, R28 ;  /* 0x0000001c001d7202 */ /* 0x000fe20000000f00 */
[----:B------:R-:W-:Y:S02]  /*54590*/  IMAD.MOV.U32 R35, RZ, RZ, R11 ;  /* 0x000000ffff237224 */ /* 0x000fe400078e000b */
[----:B------:R-:W-:-:S07]  /*545a0*/  IMAD.MOV.U32 R11, RZ, RZ, R8 ;  /* 0x000000ffff0b7224 */ /* 0x000fce00078e0008 */
.L_x_51507:
[----:B------:R-:W-:Y:S05]  /*545b0*/  BSYNC B1 ;  /* 0x0000000000017941 */ /* 0x000fea0003800000 */
.L_x_51505:
        /* <DEDUP_REMOVED lines=9> */
.L_x_51509:
[----:B------:R-:W-:Y:S01]  /*54650*/  IMAD.MOV.U32 R47, RZ, RZ, R10 ;  /* 0x000000ffff2f7224 */ /* 0x000fe200078e000a */
[----:B------:R-:W-:Y:S01]  /*54660*/  MOV R10, R9 ;  /* 0x00000009000a7202 */ /* 0x000fe20000000f00 */
[----:B------:R-:W-:Y:S02]  /*54670*/  IMAD.MOV.U32 R8, RZ, RZ, R35 ;  /* 0x000000ffff087224 */ /* 0x000fe400078e0023 */
[----:B------:R-:W-:-:S07]  /*54680*/  IMAD.MOV.U32 R35, RZ, RZ, R34 ;  /* 0x000000ffff237224 */ /* 0x000fce00078e0022 */
.L_x_51510:
[----:B------:R-:W-:Y:S05]  /*54690*/  BSYNC B1 ;  /* 0x0000000000017941 */ /* 0x000fea0003800000 */
.L_x_51508:
        /* <DEDUP_REMOVED lines=9> */
.L_x_51512:
[----:B------:R-:W-:Y:S01]  /*54730*/  IMAD.MOV.U32 R9, RZ, RZ, R47 ;  /* 0x000000ffff097224 */ /* 0x000fe200078e002f */
[----:B------:R-:W-:Y:S01]  /*54740*/  MOV R47, R40 ;  /* 0x00000028002f7202 */ /* 0x000fe20000000f00 */
[----:B------:R-:W-:Y:S02]  /*54750*/  IMAD.MOV.U32 R28, RZ, RZ, R8 ;  /* 0x000000ffff1c7224 */ /* 0x000fe400078e0008 */
[----:B------:R-:W-:-:S07]  /*54760*/  IMAD.MOV.U32 R8, RZ, RZ, R7 ;  /* 0x000000ffff087224 */ /* 0x000fce00078e0007 */
.L_x_51513:
[----:B------:R-:W-:Y:S05]  /*54770*/  BSYNC B1 ;  /* 0x0000000000017941 */ /* 0x000fea0003800000 */
.L_x_51511:
        /* <DEDUP_REMOVED lines=9> */
.L_x_51515:
[----:B------:R-:W-:Y:S01]  /*54810*/  IMAD.MOV.U32 R34, RZ, RZ, R9 ;  /* 0x000000ffff227224 */ /* 0x000fe200078e0009 */
[----:B------:R-:W-:Y:S01]  /*54820*/  MOV R9, R6 ;  /* 0x0000000600097202 */ /* 0x000fe20000000f00 */
[----:B------:R-:W-:Y:S02]  /*54830*/  IMAD.MOV.U32 R7, RZ, RZ, R28 ;  /* 0x000000ffff077224 */ /* 0x000fe400078e001c */
[----:B------:R-:W-:-:S07]  /*54840*/  IMAD.MOV.U32 R28, RZ, RZ, R5 ;  /* 0x000000ffff1c7224 */ /* 0x000fce00078e0005 */
.L_x_51516:
[----:B------:R-:W-:Y:S05]  /*54850*/  BSYNC B1 ;  /* 0x0000000000017941 */ /* 0x000fea0003800000 */
.L_x_51514:
        /* <DEDUP_REMOVED lines=9> */
.L_x_51518:
[----:B------:R-:W-:Y:S01]  /*548f0*/  IMAD.MOV.U32 R6, RZ, RZ, R34 ;  /* 0x000000ffff067224 */ /* 0x000fe200078e0022 */
[----:B------:R-:W-:Y:S01]  /*54900*/  MOV R34, R33 ;  /* 0x0000002100227202 */ /* 0x000fe20000000f00 */
[----:B------:R-:W-:Y:S02]  /*54910*/  IMAD.MOV.U32 R5, RZ, RZ, R7 ;  /* 0x000000ffff057224 */ /* 0x000fe400078e0007 */
[----:B------:R-:W-:-:S07]  /*54920*/  IMAD.MOV.U32 R7, RZ, RZ, R4 ;  /* 0x000000ffff077224 */ /* 0x000fce00078e0004 */
.L_x_51519:
[----:B------:R-:W-:Y:S05]  /*54930*/  BSYNC B1 ;  /* 0x0000000000017941 */ /* 0x000fea0003800000 */
.L_x_51517:
        /* <DEDUP_REMOVED lines=9> */
.L_x_51521:
[----:B------:R-:W-:Y:S01]  /*549d0*/  IMAD.MOV.U32 R33, RZ, RZ, R6 ;  /* 0x000000ffff217224 */ /* 0x000fe200078e0006 */
[----:B------:R-:W-:Y:S01]  /*549e0*/  MOV R6, R41 ;  /* 0x0000002900067202 */ /* 0x000fe20000000f00 */
[----:B------:R-:W-:Y:S02]  /*549f0*/  IMAD.MOV.U32 R4, RZ, RZ, R5 ;  /* 0x000000ffff047224 */ /* 0x000fe400078e0005 */
[----:B------:R-:W-:-:S07]  /*54a00*/  IMAD.MOV.U32 R5, RZ, RZ, R32 ;  /* 0x000000ffff057224 */ /* 0x000fce00078e0020 */
.L_x_51522:
[----:B------:R-:W-:Y:S05]  /*54a10*/  BSYNC B1 ;  /* 0x0000000000017941 */ /* 0x000fea0003800000 */
.L_x_51520:
        /* <DEDUP_REMOVED lines=9> */
.L_x_51524:
[----:B------:R-:W-:Y:S01]  /*54ab0*/  IMAD.MOV.U32 R40, RZ, RZ, R33 ;  /* 0x000000ffff287224 */ /* 0x000fe200078e0021 */
[----:B------:R-:W-:Y:S01]  /*54ac0*/  MOV R33, R44 ;  /* 0x0000002c00217202 */ /* 0x000fe20000000f00 */
[----:B------:R-:W-:Y:S02]  /*54ad0*/  IMAD.MOV.U32 R32, RZ, RZ, R4 ;  /* 0x000000ffff207224 */ /* 0x000fe400078e0004 */
[----:B------:R-:W-:-:S07]  /*54ae0*/  IMAD.MOV.U32 R4, RZ, RZ, R3 ;  /* 0x000000ffff047224 */ /* 0x000fce00078e0003 */
.L_x_51525:
[----:B------:R-:W-:Y:S05]  /*54af0*/  BSYNC B1 ;  /* 0x0000000000017941 */ /* 0x000fea0003800000 */
.L_x_51523:
        /* <DEDUP_REMOVED lines=16> */
.L_x_51527:
[----:B------:R-:W-:Y:S01]  /*54c00*/  MOV R46, R19 ;  /* 0x00000013002e7202 */ /* 0x000fe20000000f00 */
[----:B------:R-:W-:Y:S02]  /*54c10*/  IMAD.MOV.U32 R44, RZ, RZ, R71 ;  /* 0x000000ffff2c7224 */ /* 0x000fe400078e0047 */
[----:B------:R-:W-:Y:S02]  /*54c20*/  IMAD.MOV.U32 R19, RZ, RZ, R24 ;  /* 0x000000ffff137224 */ /* 0x000fe400078e0018 */
[----:B------:R-:W-:-:S07]  /*54c30*/  IMAD.MOV.U32 R71, RZ, RZ, R18 ;  /* 0x000000ffff477224 */ /* 0x000fce00078e0012 */
.L_x_51528:
[----:B------:R-:W-:Y:S05]  /*54c40*/  BSYNC B1 ;  /* 0x0000000000017941 */ /* 0x000fea0003800000 */
.L_x_51526:
        /* <DEDUP_REMOVED lines=9> */
.L_x_51530:
[----:B------:R-:W-:Y:S01]  /*54ce0*/  MOV R25, R46 ;  /* 0x0000002e00197202 */ /* 0x000fe20000000f00 */
[----:B------:R-:W-:Y:S02]  /*54cf0*/  IMAD.MOV.U32 R3, RZ, RZ, R44 ;  /* 0x000000ffff037224 */ /* 0x000fe400078e002c */
[----:B------:R-:W-:Y:S02]  /*54d00*/  IMAD.MOV.U32 R46, RZ, RZ, R45 ;  /* 0x000000ffff2e7224 */ /* 0x000fe400078e002d */
[----:B------:R-:W-:-:S07]  /*54d10*/  IMAD.MOV.U32 R44, RZ, RZ, R17 ;  /* 0x000000ffff2c7224 */ /* 0x000fce00078e0011 */
.L_x_51531:
[----:B------:R-:W-:Y:S05]  /*54d20*/  BSYNC B1 ;  /* 0x0000000000017941 */ /* 0x000fea0003800000 */
.L_x_51529:
        /* <DEDUP_REMOVED lines=9> */
.L_x_51533:
[----:B------:R-:W-:Y:S01]  /*54dc0*/  MOV R24, R25 ;  /* 0x0000001900187202 */ /* 0x000fe20000000f00 */
[----:B------:R-:W-:Y:S02]  /*54dd0*/  IMAD.MOV.U32 R18, RZ, RZ, R3 ;  /* 0x000000ffff127224 */ /* 0x000fe400078e0003 */
[----:B------:R-:W-:Y:S02]  /*54de0*/  IMAD.MOV.U32 R25, RZ, RZ, R36 ;  /* 0x000000ffff197224 */ /* 0x000fe400078e0024 */
[----:B------:R-:W-:-:S07]  /*54df0*/  IMAD.MOV.U32 R3, RZ, RZ, R16 ;  /* 0x000000ffff037224 */ /* 0x000fce00078e0010 */
.L_x_51534:
[----:B------:R-:W-:Y:S05]  /*54e00*/  BSYNC B1 ;  /* 0x0000000000017941 */ /* 0x000fea0003800000 */
.L_x_51532:
        /* <DEDUP_REMOVED lines=9> */
.L_x_51536:
[----:B------:R-:W-:Y:S01]  /*54ea0*/  MOV R17, R24 ;  /* 0x0000001800117202 */ /* 0x000fe20000000f00 */
[----:B------:R-:W-:Y:S02]  /*54eb0*/  IMAD.MOV.U32 R16, RZ, RZ, R18 ;  /* 0x000000ffff107224 */ /* 0x000fe400078e0012 */
[----:B------:R-:W-:Y:S02]  /*54ec0*/  IMAD.MOV.U32 R24, RZ, RZ, R43 ;  /* 0x000000ffff187224 */ /* 0x000fe400078e002b */
[----:B------:R-:W-:-:S07]  /*54ed0*/  IMAD.MOV.U32 R18, RZ, RZ, R31 ;  /* 0x000000ffff127224 */ /* 0x000fce00078e001f */
.L_x_51537:
[----:B------:R-:W-:Y:S05]  /*54ee0*/  BSYNC B1 ;  /* 0x0000000000017941 */ /* 0x000fea0003800000 */
.L_x_51535:
        /* <DEDUP_REMOVED lines=9> */
.L_x_51539:
[----:B------:R-:W-:Y:S01]  /*54f80*/  MOV R37, R17 ;  /* 0x0000001100257202 */ /* 0x000fe20000000f00 */
[----:B------:R-:W-:Y:S02]  /*54f90*/  IMAD.MOV.U32 R31, RZ, RZ, R16 ;  /* 0x000000ffff1f7224 */ /* 0x000fe400078e0010 */
[----:B------:R-:W-:Y:S02]  /*54fa0*/  IMAD.MOV.U32 R17, RZ, RZ, R14 ;  /* 0x000000ffff117224 */ /* 0x000fe400078e000e */
[----:B------:R-:W-:-:S07]  /*54fb0*/  IMAD.MOV.U32 R16, RZ, RZ, R15 ;  /* 0x000000ffff107224 */ /* 0x000fce00078e000f */
.L_x_51540:
[----:B------:R-:W-:Y:S05]  /*54fc0*/  BSYNC B1 ;  /* 0x0000000000017941 */ /* 0x000fea0003800000 */
.L_x_51538:
        /* <DEDUP_REMOVED lines=9> */
.L_x_51542:
[----:B------:R-:W-:Y:S01]  /*55060*/  MOV R14, R37 ;  /* 0x00000025000e7202 */ /* 0x000fe20000000f00 */
[----:B------:R-:W-:Y:S02]  /*55070*/  IMAD.MOV.U32 R15, RZ, RZ, R31 ;  /* 0x000000ffff0f7224 */ /* 0x000fe400078e001f */
[----:B------:R-:W-:Y:S02]  /*55080*/  IMAD.MOV.U32 R37, RZ, RZ, R42 ;  /* 0x000000ffff257224 */ /* 0x000fe400078e002a */
[----:B------:R-:W-:-:S07]  /*55090*/  IMAD.MOV.U32 R31, RZ, RZ, R30 ;  /* 0x000000ffff1f7224 */ /* 0x000fce00078e001e */
.L_x_51543:
[----:B------:R-:W-:Y:S05]  /*550a0*/  BSYNC B1 ;  /* 0x0000000000017941 */ /* 0x000fea0003800000 */
.L_x_51541:
        /* <DEDUP_REMOVED lines=9> */
.L_x_51545:
[----:B------:R-:W-:Y:S01]  /*55140*/  MOV R36, R14 ;  /* 0x0000000e00247202 */ /* 0x000fe20000000f00 */
[----:B------:R-:W-:Y:S02]  /*55150*/  IMAD.MOV.U32 R30, RZ, RZ, R15 ;  /* 0x000000ffff1e7224 */ /* 0x000fe400078e000f */
[----:B------:R-:W-:Y:S02]  /*55160*/  IMAD.MOV.U32 R14, RZ, RZ, R13 ;  /* 0x000000ffff0e7224 */ /* 0x000fe400078e000d */
[----:B------:R-:W-:-:S07]  /*55170*/  IMAD.MOV.U32 R15, RZ, RZ, R12 ;  /* 0x000000ffff0f7224 */ /* 0x000fce00078e000c */
.L_x_51546:
[----:B------:R-:W-:Y:S05]  /*55180*/  BSYNC B1 ;  /* 0x0000000000017941 */ /* 0x000fea0003800000 */
.L_x_51544:
        /* <DEDUP_REMOVED lines=9> */
.L_x_51548:
[----:B------:R-:W-:Y:S01]  /*55220*/  MOV R13, R36 ;  /* 0x00000024000d7202 */ /* 0x000fe20000000f00 */
[----:B------:R-:W-:Y:S02]  /*55230*/  IMAD.MOV.U32 R12, RZ, RZ, R30 ;  /* 0x000000ffff0c7224 */ /* 0x000fe400078e001e */
[----:B------:R-:W-:Y:S02]  /*55240*/  IMAD.MOV.U32 R36, RZ, RZ, R29 ;  /* 0x000000ffff247224 */ /* 0x000fe400078e001d */
[----:B------:R-:W-:-:S07]  /*55250*/  IMAD.MOV.U32 R30, RZ, RZ, R11 ;  /* 0x000000ffff1e7224 */ /* 0x000fce00078e000b */
.L_x_51549:
[----:B------:R-:W-:Y:S05]  /*55260*/  BSYNC B1 ;  /* 0x0000000000017941 */ /* 0x000fea0003800000 */
.L_x_51547:
        /* <DEDUP_REMOVED lines=9> */
.L_x_51551:
[----:B------:R-:W-:Y:S01]  /*55300*/  MOV R42, R13 ;  /* 0x0000000d002a7202 */ /* 0x000fe20000000f00 */
[----:B------:R-:W-:Y:S02]  /*55310*/  IMAD.MOV.U32 R11, RZ, RZ, R12 ;  /* 0x000000ffff0b7224 */ /* 0x000fe400078e000c */
[----:B------:R-:W-:Y:S02]  /*55320*/  IMAD.MOV.U32 R13, RZ, RZ, R10 ;  /* 0x000000ffff0d7224 */ /* 0x000fe400078e000a */
[----:B------:R-:W-:-:S07]  /*55330*/  IMAD.MOV.U32 R12, RZ, RZ, R35 ;  /* 0x000000ffff0c7224 */ /* 0x000fce00078e0023 */
.L_x_51552:
[----:B------:R-:W-:Y:S05]  /*55340*/  BSYNC B1 ;  /* 0x0000000000017941 */ /* 0x000fea0003800000 */
.L_x_51550:
        /* <DEDUP_REMOVED lines=9> */
.L_x_51554:
[----:B------:R-:W-:Y:S01]  /*553e0*/  MOV R10, R42 ;  /* 0x0000002a000a7202 */ /* 0x000fe20000000f00 */
[----:B------:R-:W-:Y:S02]  /*553f0*/  IMAD.MOV.U32 R29, RZ, RZ, R11 ;  /* 0x000000ffff1d7224 */ /* 0x000fe400078e000b */
[----:B------:R-:W-:Y:S02]  /*55400*/  IMAD.MOV.U32 R42, RZ, RZ, R47 ;  /* 0x000000ffff2a7224 */ /* 0x000fe400078e002f */
[----:B------:R-:W-:-:S07]  /*55410*/  IMAD.MOV.U32 R11, RZ, RZ, R8 ;  /* 0x000000ffff0b7224 */ /* 0x000fce00078e0008 */
.L_x_51555:
[----:B------:R-:W-:Y:S05]  /*55420*/  BSYNC B1 ;  /* 0x0000000000017941 */ /* 0x000fea0003800000 */
.L_x_51553:
        /* <DEDUP_REMOVED lines=9> */
.L_x_51557:
[----:B------:R-:W-:Y:S01]  /*554c0*/  MOV R35, R10 ;  /* 0x0000000a00237202 */ /* 0x000fe20000000f00 */
[----:B------:R-:W-:Y:S02]  /*554d0*/  IMAD.MOV.U32 R8, RZ, RZ, R29 ;  /* 0x000000ffff087224 */ /* 0x000fe400078e001d */
[----:B------:R-:W-:Y:S02]  /*554e0*/  IMAD.MOV.U32 R10, RZ, RZ, R9 ;  /* 0x000000ffff0a7224 */ /* 0x000fe400078e0009 */
[----:B------:R-:W-:-:S07]  /*554f0*/  IMAD.MOV.U32 R29, RZ, RZ, R28 ;  /* 0x000000ffff1d7224 */ /* 0x000fce00078e001c */
.L_x_51558:
[----:B------:R-:W-:Y:S05]  /*55500*/  BSYNC B1 ;  /* 0x0000000000017941 */ /* 0x000fea0003800000 */
.L_x_51556:
        /* <DEDUP_REMOVED lines=9> */
.L_x_51560:
[----:B------:R-:W-:Y:S01]  /*555a0*/  MOV R9, R35 ;  /* 0x0000002300097202 */ /* 0x000fe20000000f00 */
[----:B------:R-:W-:Y:S02]  /*555b0*/  IMAD.MOV.U32 R28, RZ, RZ, R8 ;  /* 0x000000ffff1c7224 */ /* 0x000fe400078e0008 */
[----:B------:R-:W-:Y:S02]  /*555c0*/  IMAD.MOV.U32 R35, RZ, RZ, R34 ;  /* 0x000000ffff237224 */ /* 0x000fe400078e0022 */
[----:B------:R-:W-:-:S07]  /*555d0*/  IMAD.MOV.U32 R8, RZ, RZ, R7 ;  /* 0x000000ffff087224 */ /* 0x000fce00078e0007 */
.L_x_51561:
[----:B------:R-:W-:Y:S05]  /*555e0*/  BSYNC B1 ;  /* 0x0000000000017941 */ /* 0x000fea0003800000 */
.L_x_51559:
        /* <DEDUP_REMOVED lines=9> */
.L_x_51563:
[----:B------:R-:W-:Y:S01]  /*55680*/  MOV R34, R9 ;  /* 0x0000000900227202 */ /* 0x000fe20000000f00 */
[----:B------:R-:W-:Y:S02]  /*55690*/  IMAD.MOV.U32 R7, RZ, RZ, R28 ;  /* 0x000000ffff077224 */ /* 0x000fe400078e001c */
[----:B------:R-:W-:Y:S02]  /*556a0*/  IMAD.MOV.U32 R9, RZ, RZ, R6 ;  /* 0x000000ffff097224 */ /* 0x000fe400078e0006 */
[----:B------:R-:W-:-:S07]  /*556b0*/  IMAD.MOV.U32 R28, RZ, RZ, R5 ;  /* 0x000000ffff1c7224 */ /* 0x000fce00078e0005 */
.L_x_51564:
[----:B------:R-:W-:Y:S05]  /*556c0*/  BSYNC B1 ;  /* 0x0000000000017941 */ /* 0x000fea0003800000 */
.L_x_51562:
        /* <DEDUP_REMOVED lines=9> */
.L_x_51566:
[----:B------:R-:W-:Y:S01]  /*55760*/  MOV R41, R34 ;  /* 0x0000002200297202 */ /* 0x000fe20000000f00 */
[----:B------:R-:W-:Y:S02]  /*55770*/  IMAD.MOV.U32 R5, RZ, RZ, R7 ;  /* 0x000000ffff057224 */ /* 0x000fe400078e0007 */
[----:B------:R-:W-:Y:S02]  /*55780*/  IMAD.MOV.U32 R34, RZ, RZ, R33 ;  /* 0x000000ffff227224 */ /* 0x000fe400078e0021 */
[----:B------:R-:W-:-:S07]  /*55790*/  IMAD.MOV.U32 R7, RZ, RZ, R4 ;  /* 0x000000ffff077224 */ /* 0x000fce00078e0004 */
.L_x_51567:
[----:B------:R-:W-:Y:S05]  /*557a0*/  BSYNC B1 ;  /* 0x0000000000017941 */ /* 0x000fea0003800000 */
.L_x_51565:
        /* <DEDUP_REMOVED lines=9> */
.L_x_51569:
[----:B------:R-:W-:Y:S01]  /*55840*/  MOV R6, R41 ;  /* 0x0000002900067202 */ /* 0x000fe20000000f00 */
[----:B------:R-:W-:Y:S02]  /*55850*/  IMAD.MOV.U32 R4, RZ, RZ, R5 ;  /* 0x000000ffff047224 */ /* 0x000fe400078e0005 */
[----:B------:R-:W-:Y:S02]  /*55860*/  IMAD.MOV.U32 R41, RZ, RZ, R40 ;  /* 0x000000ffff297224 */ /* 0x000fe400078e0028 */
[----:B------:R-:W-:-:S07]  /*55870*/  IMAD.MOV.U32 R5, RZ, RZ, R32 ;  /* 0x000000ffff057224 */ /* 0x000fce00078e0020 */
.L_x_51570:
[----:B------:R-:W-:Y:S05]  /*55880*/  BSYNC B1 ;  /* 0x0000000000017941 */ /* 0x000fea0003800000 */
.L_x_51568:
        /* <DEDUP_REMOVED lines=16> */
.L_x_51572:
[----:B------:R-:W-:Y:S02]  /*55990*/  IMAD.MOV.U32 R26, RZ, RZ, R19 ;  /* 0x000000ffff1a7224 */ /* 0x000fe400078e0013 */
[----:B------:R-:W-:Y:S02]  /*559a0*/  IMAD.MOV.U32 R32, RZ, RZ, R71 ;  /* 0x000000ffff207224 */ /* 0x000fe400078e0047 */
[----:B------:R-:W-:Y:S02]  /*559b0*/  IMAD.MOV.U32 R19, RZ, RZ, R46 ;  /* 0x000000ffff137224 */ /* 0x000fe400078e002e */
[----:B------:R-:W-:-:S07]  /*559c0*/  IMAD.MOV.U32 R71, RZ, RZ, R44 ;  /* 0x000000ffff477224 */ /* 0x000fce00078e002c */
.L_x_51573:
[----:B------:R-:W-:Y:S05]  /*559d0*/  BSYNC B1 ;  /* 0x0000000000017941 */ /* 0x000fea0003800000 */
.L_x_51571:
        /* <DEDUP_REMOVED lines=9> */
.L_x_51575:
[----:B------:R-:W-:Y:S02]  /*55a70*/  IMAD.MOV.U32 R33, RZ, RZ, R26 ;  /* 0x000000ffff217224 */ /* 0x000fe400078e001a */
[----:B------:R-:W-:Y:S02]  /*55a80*/  IMAD.MOV.U32 R43, RZ, RZ, R32 ;  /* 0x000000ffff2b7224 */ /* 0x000fe400078e0020 */
[----:B------:R-:W-:Y:S02]  /*55a90*/  IMAD.MOV.U32 R26, RZ, RZ, R25 ;  /* 0x000000ffff1a7224 */ /* 0x000fe400078e0019 */
[----:B------:R-:W-:-:S07]  /*55aa0*/  IMAD.MOV.U32 R32, RZ, RZ, R3 ;  /* 0x000000ffff207224 */ /* 0x000fce00078e0003 */
.L_x_51576:
[----:B------:R-:W-:Y:S05]  /*55ab0*/  BSYNC B1 ;  /* 0x0000000000017941 */ /* 0x000fea0003800000 */
.L_x_51574:
        /* <DEDUP_REMOVED lines=9> */
.L_x_51578:
[----:B------:R-:W-:Y:S02]  /*55b50*/  IMAD.MOV.U32 R38, RZ, RZ, R33 ;  /* 0x000000ffff267224 */ /* 0x000fe400078e0021 */
[----:B------:R-:W-:Y:S02]  /*55b60*/  IMAD.MOV.U32 R3, RZ, RZ, R43 ;  /* 0x000000ffff037224 */ /* 0x000fe400078e002b */
[----:B------:R-:W-:Y:S02]  /*55b70*/  IMAD.MOV.U32 R33, RZ, RZ, R24 ;  /* 0x000000ffff217224 */ /* 0x000fe400078e0018 */
[----:B------:R-:W-:-:S07]  /*55b80*/  IMAD.MOV.U32 R43, RZ, RZ, R18 ;  /* 0x000000ffff2b7224 */ /* 0x000fce00078e0012 */
.L_x_51579:
[----:B------:R-:W-:Y:S05]  /*55b90*/  BSYNC B1 ;  /* 0x0000000000017941 */ /* 0x000fea0003800000 */
.L_x_51577:
        /* <DEDUP_REMOVED lines=9> */
.L_x_51581:
[----:B------:R-:W-:Y:S02]  /*55c30*/  IMAD.MOV.U32 R18, RZ, RZ, R38 ;  /* 0x000000ffff127224 */ /* 0x000fe400078e0026 */
[----:B------:R-:W-:Y:S02]  /*55c40*/  IMAD.MOV.U32 R24, RZ, RZ, R3 ;  /* 0x000000ffff187224 */ /* 0x000fe400078e0003 */
[----:B------:R-:W-:Y:S02]  /*55c50*/  IMAD.MOV.U32 R38, RZ, RZ, R17 ;  /* 0x000000ffff267224 */ /* 0x000fe400078e0011 */
[----:B------:R-:W-:-:S07]  /*55c60*/  IMAD.MOV.U32 R3, RZ, RZ, R16 ;  /* 0x000000ffff037224 */ /* 0x000fce00078e0010 */
.L_x_51582:
[----:B------:R-:W-:Y:S05]  /*55c70*/  BSYNC B1 ;  /* 0x0000000000017941 */ /* 0x000fea0003800000 */
.L_x_51580:
        /* <DEDUP_REMOVED lines=9> */
.L_x_51584:
[----:B------:R-:W-:Y:S02]  /*55d10*/  IMAD.MOV.U32 R17, RZ, RZ, R18 ;  /* 0x000000ffff117224 */ /* 0x000fe400078e0012 */
[----:B------:R-:W-:Y:S02]  /*55d20*/  IMAD.MOV.U32 R16, RZ, RZ, R24 ;  /* 0x000000ffff107224 */ /* 0x000fe400078e0018 */
[----:B------:R-:W-:Y:S02]  /*55d30*/  IMAD.MOV.U32 R18, RZ, RZ, R37 ;  /* 0x000000ffff127224 */ /* 0x000fe400078e0025 */
[----:B------:R-:W-:-:S07]  /*55d40*/  IMAD.MOV.U32 R24, RZ, RZ, R31 ;  /* 0x000000ffff187224 */ /* 0x000fce00078e001f */
.L_x_51585:
[----:B------:R-:W-:Y:S05]  /*55d50*/  BSYNC B1 ;  /* 0x0000000000017941 */ /* 0x000fea0003800000 */
.L_x_51583:
        /* <DEDUP_REMOVED lines=9> */
.L_x_51587:
[----:B------:R-:W-:Y:S02]  /*55df0*/  IMAD.MOV.U32 R25, RZ, RZ, R17 ;  /* 0x000000ffff197224 */ /* 0x000fe400078e0011 */
[----:B------:R-:W-:Y:S02]  /*55e00*/  IMAD.MOV.U32 R31, RZ, RZ, R16 ;  /* 0x000000ffff1f7224 */ /* 0x000fe400078e0010 */
[----:B------:R-:W-:Y:S02]  /*55e10*/  IMAD.MOV.U32 R17, RZ, RZ, R14 ;  /* 0x000000ffff117224 */ /* 0x000fe400078e000e */
[----:B------:R-:W-:-:S07]  /*55e20*/  IMAD.MOV.U32 R16, RZ, RZ, R15 ;  /* 0x000000ffff107224 */ /* 0x000fce00078e000f */
.L_x_51588:
[----:B------:R-:W-:Y:S05]  /*55e30*/  BSYNC B1 ;  /* 0x0000000000017941 */ /* 0x000fea0003800000 */
.L_x_51586:
        /* <DEDUP_REMOVED lines=9> */
.L_x_51590:
[----:B------:R-:W-:Y:S02]  /*55ed0*/  IMAD.MOV.U32 R14, RZ, RZ, R25 ;  /* 0x000000ffff0e7224 */ /* 0x000fe400078e0019 */
[----:B------:R-:W-:Y:S02]  /*55ee0*/  IMAD.MOV.U32 R15, RZ, RZ, R31 ;  /* 0x000000ffff0f7224 */ /* 0x000fe400078e001f */
[----:B------:R-:W-:Y:S02]  /*55ef0*/  IMAD.MOV.U32 R25, RZ, RZ, R36 ;  /* 0x000000ffff197224 */ /* 0x000fe400078e0024 */
[----:B------:R-:W-:-:S07]  /*55f00*/  IMAD.MOV.U32 R31, RZ, RZ, R30 ;  /* 0x000000ffff1f7224 */ /* 0x000fce00078e001e */
.L_x_51591:
[----:B------:R-:W-:Y:S05]  /*55f10*/  BSYNC B1 ;  /* 0x0000000000017941 */ /* 0x000fea0003800000 */
.L_x_51589:
        /* <DEDUP_REMOVED lines=9> */
.L_x_51593:
[----:B------:R-:W-:Y:S02]  /*55fb0*/  IMAD.MOV.U32 R37, RZ, RZ, R14 ;  /* 0x000000ffff257224 */ /* 0x000fe400078e000e */
[----:B------:R-:W-:Y:S02]  /*55fc0*/  IMAD.MOV.U32 R30, RZ, RZ, R15 ;  /* 0x000000ffff1e7224 */ /* 0x000fe400078e000f */
[----:B------:R-:W-:Y:S02]  /*55fd0*/  IMAD.MOV.U32 R14, RZ, RZ, R13 ;  /* 0x000000ffff0e7224 */ /* 0x000fe400078e000d */
[----:B------:R-:W-:-:S07]  /*55fe0*/  IMAD.MOV.U32 R15, RZ, RZ, R12 ;  /* 0x000000ffff0f7224 */ /* 0x000fce00078e000c */
.L_x_51594:
[----:B------:R-:W-:Y:S05]  /*55ff0*/  BSYNC B1 ;  /* 0x0000000000017941 */ /* 0x000fea0003800000 */
.L_x_51592:
        /* <DEDUP_REMOVED lines=9> */
.L_x_51596:
[----:B------:R-:W-:Y:S02]  /*56090*/  IMAD.MOV.U32 R13, RZ, RZ, R37 ;  /* 0x000000ffff0d7224 */ /* 0x000fe400078e0025 */
[----:B------:R-:W-:Y:S02]  /*560a0*/  IMAD.MOV.U32 R12, RZ, RZ, R30 ;  /* 0x000000ffff0c7224 */ /* 0x000fe400078e001e */
[----:B------:R-:W-:Y:S02]  /*560b0*/  IMAD.MOV.U32 R37, RZ, RZ, R42 ;  /* 0x000000ffff257224 */ /* 0x000fe400078e002a */
[----:B------:R-:W-:-:S07]  /*560c0*/  IMAD.MOV.U32 R30, RZ, RZ, R11 ;  /* 0x000000ffff1e7224 */ /* 0x000fce00078e000b */
.L_x_51597:
[----:B------:R-:W-:Y:S05]  /*560d0*/  BSYNC B1 ;  /* 0x0000000000017941 */ /* 0x000fea0003800000 */
.L_x_51595:
        /* <DEDUP_REMOVED lines=9> */
.L_x_51599:
[----:B------:R-:W-:Y:S02]  /*56170*/  IMAD.MOV.U32 R36, RZ, RZ, R13 ;  /* 0x000000ffff247224 */ /* 0x000fe400078e000d */
[----:B------:R-:W-:Y:S02]  /*56180*/  IMAD.MOV.U32 R11, RZ, RZ, R12 ;  /* 0x000000ffff0b7224 */ /* 0x000fe400078e000c */
[----:B------:R-:W-:Y:S02]  /*56190*/  IMAD.MOV.U32 R13, RZ, RZ, R10 ;  /* 0x000000ffff0d7224 */ /* 0x000fe400078e000a */
[----:B------:R-:W-:-:S07]  /*561a0*/  IMAD.MOV.U32 R12, RZ, RZ, R29 ;  /* 0x000000ffff0c7224 */ /* 0x000fce00078e001d */
.L_x_51600:
[----:B------:R-:W-:Y:S05]  /*561b0*/  BSYNC B1 ;  /* 0x0000000000017941 */ /* 0x000fea0003800000 */
.L_x_51598:
        /* <DEDUP_REMOVED lines=9> */
.L_x_51602:
[----:B------:R-:W-:Y:S02]  /*56250*/  IMAD.MOV.U32 R10, RZ, RZ, R36 ;  /* 0x000000ffff0a7224 */ /* 0x000fe400078e0024 */
[----:B------:R-:W-:Y:S02]  /*56260*/  IMAD.MOV.U32 R29, RZ, RZ, R11 ;  /* 0x000000ffff1d7224 */ /* 0x000fe400078e000b */
[----:B------:R-:W-:Y:S02]  /*56270*/  IMAD.MOV.U32 R36, RZ, RZ, R35 ;  /* 0x000000ffff247224 */ /* 0x000fe400078e0023 */
[----:B------:R-:W-:-:S07]  /*56280*/  IMAD.MOV.U32 R11, RZ, RZ, R8 ;  /* 0x000000ffff0b7224 */ /* 0x000fce00078e0008 */
.L_x_51603:
[----:B------:R-:W-:Y:S05]  /*56290*/  BSYNC B1 ;  /* 0x0000000000017941 */ /* 0x000fea0003800000 */
.L_x_51601:
        /* <DEDUP_REMOVED lines=9> */
.L_x_51605:
[----:B------:R-:W-:Y:S02]  /*56330*/  IMAD.MOV.U32 R35, RZ, RZ, R10 ;  /* 0x000000ffff237224 */ /* 0x000fe400078e000a */
[----:B------:R-:W-:Y:S02]  /*56340*/  IMAD.MOV.U32 R8, RZ, RZ, R29 ;  /* 0x000000ffff087224 */ /* 0x000fe400078e001d */
[----:B------:R-:W-:Y:S02]  /*56350*/  IMAD.MOV.U32 R10, RZ, RZ, R9 ;  /* 0x000000ffff0a7224 */ /* 0x000fe400078e0009 */
[----:B------:R-:W-:-:S07]  /*56360*/  IMAD.MOV.U32 R29, RZ, RZ, R28 ;  /* 0x000000ffff1d7224 */ /* 0x000fce00078e001c */
.L_x_51606:
[----:B------:R-:W-:Y:S05]  /*56370*/  BSYNC B1 ;  /* 0x0000000000017941 */ /* 0x000fea0003800000 */
.L_x_51604:
        /* <DEDUP_REMOVED lines=9> */
.L_x_51608:
[----:B------:R-:W-:Y:S02]  /*56410*/  IMAD.MOV.U32 R28, RZ, RZ, R35 ;  /* 0x000000ffff1c7224 */ /* 0x000fe400078e0023 */
[----:B------:R-:W-:Y:S02]  /*56420*/  IMAD.MOV.U32 R40, RZ, RZ, R8 ;  /* 0x000000ffff287224 */ /* 0x000fe400078e0008 */
[----:B------:R-:W-:Y:S02]  /*56430*/  IMAD.MOV.U32 R35, RZ, RZ, R34 ;  /* 0x000000ffff237224 */ /* 0x000fe400078e0022 */
[----:B------:R-:W-:-:S07]  /*56440*/  IMAD.MOV.U32 R8, RZ, RZ, R7 ;  /* 0x000000ffff087224 */ /* 0x000fce00078e0007 */
.L_x_51609:
[----:B------:R-:W-:Y:S05]  /*56450*/  BSYNC B1 ;  /* 0x0000000000017941 */ /* 0x000fea0003800000 */
.L_x_51607:
        /* <DEDUP_REMOVED lines=9> */
.L_x_51611:
[----:B------:R-:W-:Y:S02]  /*564f0*/  IMAD.MOV.U32 R7, RZ, RZ, R28 ;  /* 0x000000ffff077224 */ /* 0x000fe400078e001c */
[----:B------:R-:W-:Y:S02]  /*56500*/  IMAD.MOV.U32 R9, RZ, RZ, R40 ;  /* 0x000000ffff097224 */ /* 0x000fe400078e0028 */
[----:B------:R-:W-:Y:S02]  /*56510*/  IMAD.MOV.U32 R28, RZ, RZ, R41 ;  /* 0x000000ffff1c7224 */ /* 0x000fe400078e0029 */
[----:B------:R-:W-:-:S07]  /*56520*/  IMAD.MOV.U32 R40, RZ, RZ, R5 ;  /* 0x000000ffff287224 */ /* 0x000fce00078e0005 */
.L_x_51612:
[----:B------:R-:W-:Y:S05]  /*56530*/  BSYNC B1 ;  /* 0x0000000000017941 */ /* 0x000fea0003800000 */
.L_x_51610:
        /* <DEDUP_REMOVED lines=9> */
.L_x_51614:
[----:B------:R-:W-:Y:S02]  /*565d0*/  IMAD.MOV.U32 R5, RZ, RZ, R7 ;  /* 0x000000ffff057224 */ /* 0x000fe400078e0007 */
[----:B------:R-:W-:Y:S02]  /*565e0*/  IMAD.MOV.U32 R34, RZ, RZ, R9 ;  /* 0x000000ffff227224 */ /* 0x000fe400078e0009 */
[----:B------:R-:W-:Y:S02]  /*565f0*/  IMAD.MOV.U32 R7, RZ, RZ, R6 ;  /* 0x000000ffff077224 */ /* 0x000fe400078e0006 */
[----:B------:R-:W-:-:S07]  /*56600*/  IMAD.MOV.U32 R9, RZ, RZ, R4 ;  /* 0x000000ffff097224 */ /* 0x000fce00078e0004 */
.L_x_51615:
[----:B------:R-:W-:Y:S05]  /*56610*/  BSYNC B1 ;  /* 0x0000000000017941 */ /* 0x000fea0003800000 */
.L_x_51613:
        /* <DEDUP_REMOVED lines=16> */
.L_x_51617:
[----:B------:R-:W-:Y:S01]  /*56720*/  IMAD.MOV.U32 R4, RZ, RZ, R19 ;  /* 0x000000ffff047224 */ /* 0x000fe200078e0013 */
[----:B------:R-:W-:Y:S01]  /*56730*/  MOV R19, R26 ;  /* 0x0000001a00137202 */ /* 0x000fe20000000f00 */
[----:B------:R-:W-:Y:S02]  /*56740*/  IMAD.MOV.U32 R6, RZ, RZ, R71 ;  /* 0x000000ffff067224 */ /* 0x000fe400078e0047 */
[----:B------:R-:W-:-:S07]  /*56750*/  IMAD.MOV.U32 R71, RZ, RZ, R32 ;  /* 0x000000ffff477224 */ /* 0x000fce00078e0020 */
.L_x_51618:
[----:B------:R-:W-:Y:S05]  /*56760*/  BSYNC B1 ;  /* 0x0000000000017941 */ /* 0x000fea0003800000 */
.L_x_51616:
        /* <DEDUP_REMOVED lines=9> */
.L_x_51620:
[----:B------:R-:W-:Y:S01]  /*56800*/  IMAD.MOV.U32 R27, RZ, RZ, R4 ;  /* 0x000000ffff1b7224 */ /* 0x000fe200078e0004 */
[----:B------:R-:W-:Y:S01]  /*56810*/  MOV R4, R33 ;  /* 0x0000002100047202 */ /* 0x000fe20000000f00 */
[----:B------:R-:W-:Y:S02]  /*56820*/  IMAD.MOV.U32 R26, RZ, RZ, R6 ;  /* 0x000000ffff1a7224 */ /* 0x000fe400078e0006 */
[----:B------:R-:W-:-:S07]  /*56830*/  IMAD.MOV.U32 R6, RZ, RZ, R43 ;  /* 0x000000ffff067224 */ /* 0x000fce00078e002b */
.L_x_51621:
[----:B------:R-:W-:Y:S05]  /*56840*/  BSYNC B1 ;  /* 0x0000000000017941 */ /* 0x000fea0003800000 */
.L_x_51619:
        /* <DEDUP_REMOVED lines=9> */
.L_x_51623:
[----:B------:R-:W-:Y:S01]  /*568e0*/  IMAD.MOV.U32 R33, RZ, RZ, R27 ;  /* 0x000000ffff217224 */ /* 0x000fe200078e001b */
[----:B------:R-:W-:Y:S01]  /*568f0*/  MOV R27, R38 ;  /* 0x00000026001b7202 */ /* 0x000fe20000000f00 */
[----:B------:R-:W-:Y:S02]  /*56900*/  IMAD.MOV.U32 R39, RZ, RZ, R26 ;  /* 0x000000ffff277224 */ /* 0x000fe400078e001a */
[----:B------:R-:W-:-:S07]  /*56910*/  IMAD.MOV.U32 R26, RZ, RZ, R3 ;  /* 0x000000ffff1a7224 */ /* 0x000fce00078e0003 */
.L_x_51624:
[----:B------:R-:W-:Y:S05]  /*56920*/  BSYNC B1 ;  /* 0x0000000000017941 */ /* 0x000fea0003800000 */
.L_x_51622:
        /* <DEDUP_REMOVED lines=9> */
.L_x_51626:
[----:B------:R-:W-:Y:S01]  /*569c0*/  IMAD.MOV.U32 R32, RZ, RZ, R33 ;  /* 0x000000ffff207224 */ /* 0x000fe200078e0021 */
[----:B------:R-:W-:Y:S01]  /*569d0*/  MOV R33, R18 ;  /* 0x0000001200217202 */ /* 0x000fe20000000f00 */
[----:B------:R-:W-:Y:S02]  /*569e0*/  IMAD.MOV.U32 R3, RZ, RZ, R39 ;  /* 0x000000ffff037224 */ /* 0x000fe400078e0027 */
[----:B------:R-:W-:-:S07]  /*569f0*/  IMAD.MOV.U32 R39, RZ, RZ, R24 ;  /* 0x000000ffff277224 */ /* 0x000fce00078e0018 */
.L_x_51627:
[----:B------:R-:W-:Y:S05]  /*56a00*/  BSYNC B1 ;  /* 0x0000000000017941 */ /* 0x000fea0003800000 */
.L_x_51625:
        /* <DEDUP_REMOVED lines=9> */
.L_x_51629:
[----:B------:R-:W-:Y:S01]  /*56aa0*/  IMAD.MOV.U32 R18, RZ, RZ, R32 ;  /* 0x000000ffff127224 */ /* 0x000fe200078e0020 */
[----:B------:R-:W-:Y:S01]  /*56ab0*/  MOV R32, R17 ;  /* 0x0000001100207202 */ /* 0x000fe20000000f00 */
[----:B------:R-:W-:Y:S02]  /*56ac0*/  IMAD.MOV.U32 R24, RZ, RZ, R3 ;  /* 0x000000ffff187224 */ /* 0x000fe400078e0003 */
[----:B------:R-:W-:-:S07]  /*56ad0*/  IMAD.MOV.U32 R3, RZ, RZ, R16 ;  /* 0x000000ffff037224 */ /* 0x000fce00078e0010 */
.L_x_51630:
[----:B------:R-:W-:Y:S05]  /*56ae0*/  BSYNC B1 ;  /* 0x0000000000017941 */ /* 0x000fea0003800000 */
.L_x_51628:
        /* <DEDUP_REMOVED lines=9> */
.L_x_51632:
[----:B------:R-:W-:Y:S01]  /*56b80*/  IMAD.MOV.U32 R17, RZ, RZ, R18 ;  /* 0x000000ffff117224 */ /* 0x000fe200078e0012 */
[----:B------:R-:W-:Y:S01]  /*56b90*/  MOV R18, R25 ;  /* 0x0000001900127202 */ /* 0x000fe20000000f00 */
[----:B------:R-:W-:Y:S02]  /*56ba0*/  IMAD.MOV.U32 R16, RZ, RZ, R24 ;  /* 0x000000ffff107224 */ /* 0x000fe400078e0018 */
[----:B------:R-:W-:-:S07]  /*56bb0*/  IMAD.MOV.U32 R24, RZ, RZ, R31 ;  /* 0x000000ffff187224 */ /* 0x000fce00078e001f */
.L_x_51633:
[----:B------:R-:W-:Y:S05]  /*56bc0*/  BSYNC B1 ;  /* 0x0000000000017941 */ /* 0x000fea0003800000 */
.L_x_51631:
        /* <DEDUP_REMOVED lines=9> */
.L_x_51635:
[----:B------:R-:W-:Y:S01]  /*56c60*/  IMAD.MOV.U32 R38, RZ, RZ, R17 ;  /* 0x000000ffff267224 */ /* 0x000fe200078e0011 */
[----:B------:R-:W-:Y:S01]  /*56c70*/  MOV R17, R14 ;  /* 0x0000000e00117202 */ /* 0x000fe20000000f00 */
[----:B------:R-:W-:Y:S02]  /*56c80*/  IMAD.MOV.U32 R25, RZ, RZ, R16 ;  /* 0x000000ffff197224 */ /* 0x000fe400078e0010 */
[----:B------:R-:W-:-:S07]  /*56c90*/  IMAD.MOV.U32 R16, RZ, RZ, R15 ;  /* 0x000000ffff107224 */ /* 0x000fce00078e000f */
.L_x_51636:
[----:B------:R-:W-:Y:S05]  /*56ca0*/  BSYNC B1 ;  /* 0x0000000000017941 */ /* 0x000fea0003800000 */
.L_x_51634:
        /* <DEDUP_REMOVED lines=9> */
.L_x_51638:
[----:B------:R-:W-:Y:S01]  /*56d40*/  IMAD.MOV.U32 R14, RZ, RZ, R38 ;  /* 0x000000ffff0e7224 */ /* 0x000fe200078e0026 */
[----:B------:R-:W-:Y:S01]  /*56d50*/  MOV R38, R37 ;  /* 0x0000002500267202 */ /* 0x000fe20000000f00 */
[----:B------:R-:W-:Y:S02]  /*56d60*/  IMAD.MOV.U32 R15, RZ, RZ, R25 ;  /* 0x000000ffff0f7224 */ /* 0x000fe400078e0019 */
[----:B------:R-:W-:-:S07]  /*56d70*/  IMAD.MOV.U32 R25, RZ, RZ, R30 ;  /* 0x000000ffff197224 */ /* 0x000fce00078e001e */
.L_x_51639:
[----:B------:R-:W-:Y:S05]  /*56d80*/  BSYNC B1 ;  /* 0x0000000000017941 */ /* 0x000fea0003800000 */
.L_x_51637:
        /* <DEDUP_REMOVED lines=9> */
.L_x_51641:
[----:B------:R-:W-:Y:S01]  /*56e20*/  IMAD.MOV.U32 R31, RZ, RZ, R14 ;  /* 0x000000ffff1f7224 */ /* 0x000fe200078e000e */
[----:B------:R-:W-:Y:S01]  /*56e30*/  MOV R14, R13 ;  /* 0x0000000d000e7202 */ /* 0x000fe20000000f00 */
[----:B------:R-:W-:Y:S02]  /*56e40*/  IMAD.MOV.U32 R30, RZ, RZ, R15 ;  /* 0x000000ffff1e7224 */ /* 0x000fe400078e000f */
[----:B------:R-:W-:-:S07]  /*56e50*/  IMAD.MOV.U32 R15, RZ, RZ, R12 ;  /* 0x000000ffff0f7224 */ /* 0x000fce00078e000c */
.L_x_51642:
[----:B------:R-:W-:Y:S05]  /*56e60*/  BSYNC B1 ;  /* 0x0000000000017941 */ /* 0x000fea0003800000 */
.L_x_51640:
        /* <DEDUP_REMOVED lines=9> */
.L_x_51644:
[----:B------:R-:W-:Y:S01]  /*56f00*/  IMAD.MOV.U32 R13, RZ, RZ, R31 ;  /* 0x000000ffff0d7224 */ /* 0x000fe200078e001f */
[----:B------:R-:W-:Y:S01]  /*56f10*/  MOV R31, R36 ;  /* 0x00000024001f7202 */ /* 0x000fe20000000f00 */
[----:B------:R-:W-:Y:S02]  /*56f20*/  IMAD.MOV.U32 R12, RZ, RZ, R30 ;  /* 0x000000ffff0c7224 */ /* 0x000fe400078e001e */
[----:B------:R-:W-:-:S07]  /*56f30*/  IMAD.MOV.U32 R30, RZ, RZ, R11 ;  /* 0x000000ffff1e7224 */ /* 0x000fce00078e000b */
.L_x_51645:
[----:B------:R-:W-:Y:S05]  /*56f40*/  BSYNC B1 ;  /* 0x0000000000017941 */ /* 0x000fea0003800000 */
.L_x_51643:
        /* <DEDUP_REMOVED lines=9> */
.L_x_51647:
[----:B------:R-:W-:Y:S01]  /*56fe0*/  IMAD.MOV.U32 R36, RZ, RZ, R13 ;  /* 0x000000ffff247224 */ /* 0x000fe200078e000d */
[----:B------:R-:W-:Y:S01]  /*56ff0*/  MOV R13, R10 ;  /* 0x0000000a000d7202 */ /* 0x000fe20000000f00 */
[----:B------:R-:W-:Y:S02]  /*57000*/  IMAD.MOV.U32 R11, RZ, RZ, R12 ;  /* 0x000000ffff0b7224 */ /* 0x000fe400078e000c */
[----:B------:R-:W-:-:S07]  /*57010*/  IMAD.MOV.U32 R12, RZ, RZ, R29 ;  /* 0x000000ffff0c7224 */ /* 0x000fce00078e001d */
.L_x_51648:
[----:B------:R-:W-:Y:S05]  /*57020*/  BSYNC B1 ;  /* 0x0000000000017941 */ /* 0x000fea0003800000 */
.L_x_51646:
        /* <DEDUP_REMOVED lines=9> */
.L_x_51650:
[----:B------:R-:W-:Y:S01]  /*570c0*/  IMAD.MOV.U32 R29, RZ, RZ, R36 ;  /* 0x000000ffff1d7224 */ /* 0x000fe200078e0024 */
[----:B------:R-:W-:Y:S01]  /*570d0*/  MOV R36, R35 ;  /* 0x0000002300247202 */ /* 0x000fe20000000f00 */
[----:B------:R-:W-:Y:S02]  /*570e0*/  IMAD.MOV.U32 R37, RZ, RZ, R11 ;  /* 0x000000ffff257224 */ /* 0x000fe400078e000b */
[----:B------:R-:W-:-:S07]  /*570f0*/  IMAD.MOV.U32 R11, RZ, RZ, R8 ;  /* 0x000000ffff0b7224 */ /* 0x000fce00078e0008 */
.L_x_51651:
[----:B------:R-:W-:Y:S05]  /*57100*/  BSYNC B1 ;  /* 0x0000000000017941 */ /* 0x000fea0003800000 */
.L_x_51649:
        /* <DEDUP_REMOVED lines=9> */
.L_x_51653:
[----:B------:R-:W-:Y:S01]  /*571a0*/  IMAD.MOV.U32 R8, RZ, RZ, R29 ;  /* 0x000000ffff087224 */ /* 0x000fe200078e001d */
[----:B------:R-:W-:Y:S01]  /*571b0*/  MOV R29, R28 ;  /* 0x0000001c001d7202 */ /* 0x000fe20000000f00 */
[----:B------:R-:W-:Y:S02]  /*571c0*/  IMAD.MOV.U32 R10, RZ, RZ, R37 ;  /* 0x000000ffff0a7224 */ /* 0x000fe400078e0025 */
[----:B------:R-:W-:-:S07]  /*571d0*/  IMAD.MOV.U32 R37, RZ, RZ, R40 ;  /* 0x000000ffff257224 */ /* 0x000fce00078e0028 */
.L_x_51654:
[----:B------:R-:W-:Y:S05]  /*571e0*/  BSYNC B1 ;  /* 0x0000000000017941 */ /* 0x000fea0003800000 */
.L_x_51652:
        /* <DEDUP_REMOVED lines=9> */
.L_x_51656:
[----:B------:R-:W-:Y:S01]  /*57280*/  IMAD.MOV.U32 R28, RZ, RZ, R8 ;  /* 0x000000ffff1c7224 */ /* 0x000fe200078e0008 */
[----:B------:R-:W-:Y:S01]  /*57290*/  MOV R8, R7 ;  /* 0x0000000700087202 */ /* 0x000fe20000000f00 */
[----:B------:R-:W-:Y:S02]  /*572a0*/  IMAD.MOV.U32 R35, RZ, RZ, R10 ;  /* 0x000000ffff237224 */ /* 0x000fe400078e000a */
[----:B------:R-:W-:-:S07]  /*572b0*/  IMAD.MOV.U32 R10, RZ, RZ, R9 ;  /* 0x000000ffff0a7224 */ /* 0x000fce00078e0009 */
.L_x_51657:
[----:B------:R-:W-:Y:S05]  /*572c0*/  BSYNC B1 ;  /* 0x0000000000017941 */ /* 0x000fea0003800000 */
.L_x_51655:
        /* <DEDUP_REMOVED lines=9> */
.L_x_51659:
[----:B------:R-:W-:Y:S01]  /*57360*/  IMAD.MOV.U32 R7, RZ, RZ, R28 ;  /* 0x000000ffff077224 */ /* 0x000fe200078e001c */
[----:B------:R-:W-:Y:S01]  /*57370*/  MOV R28, R5 ;  /* 0x00000005001c7202 */ /* 0x000fe20000000f00 */
[----:B------:R-:W-:Y:S02]  /*57380*/  IMAD.MOV.U32 R9, RZ, RZ, R35 ;  /* 0x000000ffff097224 */ /* 0x000fe400078e0023 */
[----:B------:R-:W-:-:S07]  /*57390*/  IMAD.MOV.U32 R35, RZ, RZ, R34 ;  /* 0x000000ffff237224 */ /* 0x000fce00078e0022 */
.L_x_51660:
[----:B------:R-:W-:Y:S05]  /*573a0*/  BSYNC B1 ;  /* 0x0000000000017941 */ /* 0x000fea0003800000 */
.L_x_51658:
        /* <DEDUP_REMOVED lines=16> */
.L_x_51662:
[----:B------:R-:W-:Y:S01]  /*574b0*/  MOV R20, R19 ;  /* 0x0000001300147202 */ /* 0x000fe20000000f00 */
[----:B------:R-:W-:Y:S02]  /*574c0*/  IMAD.MOV.U32 R5, RZ, RZ, R71 ;  /* 0x000000ffff057224 */ /* 0x000fe400078e0047 */
[----:B------:R-:W-:Y:S02]  /*574d0*/  IMAD.MOV.U32 R19, RZ, RZ, R4 ;  /* 0x000000ffff137224 */ /* 0x000fe400078e0004 */
[----:B------:R-:W-:-:S07]  /*574e0*/  IMAD.MOV.U32 R71, RZ, RZ, R6 ;  /* 0x000000ffff477224 */ /* 0x000fce00078e0006 */
.L_x_51663:
[----:B------:R-:W-:Y:S05]  /*574f0*/  BSYNC B1 ;  /* 0x0000000000017941 */ /* 0x000fea0003800000 */
.L_x_51661:
        /* <DEDUP_REMOVED lines=9> */
.L_x_51665:
[----:B------:R-:W-:Y:S01]  /*57590*/  MOV R4, R20 ;  /* 0x0000001400047202 */ /* 0x000fe20000000f00 */
[----:B------:R-:W-:Y:S02]  /*575a0*/  IMAD.MOV.U32 R6, RZ, RZ, R5 ;  /* 0x000000ffff067224 */ /* 0x000fe400078e0005 */
[----:B------:R-:W-:Y:S02]  /*575b0*/  IMAD.MOV.U32 R20, RZ, RZ, R27 ;  /* 0x000000ffff147224 */ /* 0x000fe400078e001b */
[----:B------:R-:W-:-:S07]  /*575c0*/  IMAD.MOV.U32 R5, RZ, RZ, R26 ;  /* 0x000000ffff057224 */ /* 0x000fce00078e001a */
.L_x_51666:
[----:B------:R-:W-:Y:S05]  /*575d0*/  BSYNC B1 ;  /* 0x0000000000017941 */ /* 0x000fea0003800000 */
.L_x_51664:
        /* <DEDUP_REMOVED lines=9> */
.L_x_51668:
[----:B------:R-:W-:Y:S01]  /*57670*/  MOV R27, R4 ;  /* 0x00000004001b7202 */ /* 0x000fe20000000f00 */
[----:B------:R-:W-:Y:S02]  /*57680*/  IMAD.MOV.U32 R26, RZ, RZ, R6 ;  /* 0x000000ffff1a7224 */ /* 0x000fe400078e0006 */
[----:B------:R-:W-:Y:S02]  /*57690*/  IMAD.MOV.U32 R4, RZ, RZ, R33 ;  /* 0x000000ffff047224 */ /* 0x000fe400078e0021 */
[----:B------:R-:W-:-:S07]  /*576a0*/  IMAD.MOV.U32 R6, RZ, RZ, R39 ;  /* 0x000000ffff067224 */ /* 0x000fce00078e0027 */
.L_x_51669:
[----:B------:R-:W-:Y:S05]  /*576b0*/  BSYNC B1 ;  /* 0x0000000000017941 */ /* 0x000fea0003800000 */
.L_x_51667:
        /* <DEDUP_REMOVED lines=9> */
.L_x_51671:
[----:B------:R-:W-:Y:S01]  /*57750*/  MOV R33, R27 ;  /* 0x0000001b00217202 */ /* 0x000fe20000000f00 */
[----:B------:R-:W-:Y:S02]  /*57760*/  IMAD.MOV.U32 R39, RZ, RZ, R26 ;  /* 0x000000ffff277224 */ /* 0x000fe400078e001a */
[----:B------:R-:W-:Y:S02]  /*57770*/  IMAD.MOV.U32 R27, RZ, RZ, R32 ;  /* 0x000000ffff1b7224 */ /* 0x000fe400078e0020 */
[----:B------:R-:W-:-:S07]  /*57780*/  IMAD.MOV.U32 R26, RZ, RZ, R3 ;  /* 0x000000ffff1a7224 */ /* 0x000fce00078e0003 */
.L_x_51672:
[----:B------:R-:W-:Y:S05]  /*57790*/  BSYNC B1 ;  /* 0x0000000000017941 */ /* 0x000fea0003800000 */
.L_x_51670:
        /* <DEDUP_REMOVED lines=9> */
.L_x_51674:
[----:B------:R-:W-:Y:S01]  /*57830*/  MOV R32, R33 ;  /* 0x0000002100207202 */ /* 0x000fe20000000f00 */
[----:B------:R-:W-:Y:S02]  /*57840*/  IMAD.MOV.U32 R3, RZ, RZ, R39 ;  /* 0x000000ffff037224 */ /* 0x000fe400078e0027 */
[----:B------:R-:W-:Y:S02]  /*57850*/  IMAD.MOV.U32 R33, RZ, RZ, R18 ;  /* 0x000000ffff217224 */ /* 0x000fe400078e0012 */
[----:B------:R-:W-:-:S07]  /*57860*/  IMAD.MOV.U32 R39, RZ, RZ, R24 ;  /* 0x000000ffff277224 */ /* 0x000fce00078e0018 */
.L_x_51675:
[----:B------:R-:W-:Y:S05]  /*57870*/  BSYNC B1 ;  /* 0x0000000000017941 */ /* 0x000fea0003800000 */
.L_x_51673:
        /* <DEDUP_REMOVED lines=9> */
.L_x_51677:
[----:B------:R-:W-:Y:S01]  /*57910*/  MOV R18, R32 ;  /* 0x0000002000127202 */ /* 0x000fe20000000f00 */
[----:B------:R-:W-:Y:S02]  /*57920*/  IMAD.MOV.U32 R24, RZ, RZ, R3 ;  /* 0x000000ffff187224 */ /* 0x000fe400078e0003 */
[----:B------:R-:W-:Y:S02]  /*57930*/  IMAD.MOV.U32 R32, RZ, RZ, R17 ;  /* 0x000000ffff207224 */ /* 0x000fe400078e0011 */
[----:B------:R-:W-:-:S07]  /*57940*/  IMAD.MOV.U32 R3, RZ, RZ, R16 ;  /* 0x000000ffff037224 */ /* 0x000fce00078e0010 */
.L_x_51678:
[----:B------:R-:W-:Y:S05]  /*57950*/  BSYNC B1 ;  /* 0x0000000000017941 */ /* 0x000fea0003800000 */
.L_x_51676:
        /* <DEDUP_REMOVED lines=9> */
.L_x_51680:
[----:B------:R-:W-:Y:S01]  /*579f0*/  MOV R17, R18 ;  /* 0x0000001200117202 */ /* 0x000fe20000000f00 */
[----:B------:R-:W-:Y:S02]  /*57a00*/  IMAD.MOV.U32 R16, RZ, RZ, R24 ;  /* 0x000000ffff107224 */ /* 0x000fe400078e0018 */
[----:B------:R-:W-:Y:S02]  /*57a10*/  IMAD.MOV.U32 R18, RZ, RZ, R38 ;  /* 0x000000ffff127224 */ /* 0x000fe400078e0026 */
[----:B------:R-:W-:-:S07]  /*57a20*/  IMAD.MOV.U32 R24, RZ, RZ, R25 ;  /* 0x000000ffff187224 */ /* 0x000fce00078e0019 */
.L_x_51681:
[----:B------:R-:W-:Y:S05]  /*57a30*/  BSYNC B1 ;  /* 0x0000000000017941 */ /* 0x000fea0003800000 */
.L_x_51679:
        /* <DEDUP_REMOVED lines=9> */
.L_x_51683:
[----:B------:R-:W-:Y:S01]  /*57ad0*/  MOV R25, R17 ;  /* 0x0000001100197202 */ /* 0x000fe20000000f00 */
[----:B------:R-:W-:Y:S02]  /*57ae0*/  IMAD.MOV.U32 R34, RZ, RZ, R16 ;  /* 0x000000ffff227224 */ /* 0x000fe400078e0010 */
[----:B------:R-:W-:Y:S02]  /*57af0*/  IMAD.MOV.U32 R17, RZ, RZ, R14 ;  /* 0x000000ffff117224 */ /* 0x000fe400078e000e */
[----:B------:R-:W-:-:S07]  /*57b00*/  IMAD.MOV.U32 R16, RZ, RZ, R15 ;  /* 0x000000ffff107224 */ /* 0x000fce00078e000f */
.L_x_51684:
[----:B------:R-:W-:Y:S05]  /*57b10*/  BSYNC B1 ;  /* 0x0000000000017941 */ /* 0x000fea0003800000 */
.L_x_51682:
        /* <DEDUP_REMOVED lines=9> */
.L_x_51686:
[----:B------:R-:W-:Y:S01]  /*57bb0*/  MOV R14, R25 ;  /* 0x00000019000e7202 */ /* 0x000fe20000000f00 */
[----:B------:R-:W-:Y:S02]  /*57bc0*/  IMAD.MOV.U32 R15, RZ, RZ, R34 ;  /* 0x000000ffff0f7224 */ /* 0x000fe400078e0022 */
[----:B------:R-:W-:Y:S02]  /*57bd0*/  IMAD.MOV.U32 R25, RZ, RZ, R31 ;  /* 0x000000ffff197224 */ /* 0x000fe400078e001f */
[----:B------:R-:W-:-:S07]  /*57be0*/  IMAD.MOV.U32 R34, RZ, RZ, R30 ;  /* 0x000000ffff227224 */ /* 0x000fce00078e001e */
.L_x_51687:
[----:B------:R-:W-:Y:S05]  /*57bf0*/  BSYNC B1 ;  /* 0x0000000000017941 */ /* 0x000fea0003800000 */
.L_x_51685:
        /* <DEDUP_REMOVED lines=9> */
.L_x_51689:
[----:B------:R-:W-:Y:S01]  /*57c90*/  MOV R30, R14 ;  /* 0x0000000e001e7202 */ /* 0x000fe20000000f00 */
[----:B------:R-:W-:Y:S02]  /*57ca0*/  IMAD.MOV.U32 R31, RZ, RZ, R15 ;  /* 0x000000ffff1f7224 */ /* 0x000fe400078e000f */
[----:B------:R-:W-:Y:S02]  /*57cb0*/  IMAD.MOV.U32 R14, RZ, RZ, R13 ;  /* 0x000000ffff0e7224 */ /* 0x000fe400078e000d */
[----:B------:R-:W-:-:S07]  /*57cc0*/  IMAD.MOV.U32 R15, RZ, RZ, R12 ;  /* 0x000000ffff0f7224 */ /* 0x000fce00078e000c */
.L_x_51690:
[----:B------:R-:W-:Y:S05]  /*57cd0*/  BSYNC B1 ;  /* 0x0000000000017941 */ /* 0x000fea0003800000 */
.L_x_51688:
        /* <DEDUP_REMOVED lines=9> */
.L_x_51692:
[----:B------:R-:W-:Y:S01]  /*57d70*/  MOV R12, R30 ;  /* 0x0000001e000c7202 */ /* 0x000fe20000000f00 */
[----:B------:R-:W-:Y:S02]  /*57d80*/  IMAD.MOV.U32 R13, RZ, RZ, R31 ;  /* 0x000000ffff0d7224 */ /* 0x000fe400078e001f */
[----:B------:R-:W-:Y:S02]  /*57d90*/  IMAD.MOV.U32 R30, RZ, RZ, R36 ;  /* 0x000000ffff1e7224 */ /* 0x000fe400078e0024 */
[----:B------:R-:W-:-:S07]  /*57da0*/  IMAD.MOV.U32 R31, RZ, RZ, R11 ;  /* 0x000000ffff1f7224 */ /* 0x000fce00078e000b */
.L_x_51693:
[----:B------:R-:W-:Y:S05]  /*57db0*/  BSYNC B1 ;  /* 0x0000000000017941 */ /* 0x000fea0003800000 */
.L_x_51691:
        /* <DEDUP_REMOVED lines=9> */
.L_x_51695:
[----:B------:R-:W-:Y:S01]  /*57e50*/  MOV R11, R12 ;  /* 0x0000000c000b7202 */ /* 0x000fe20000000f00 */
[----:B------:R-:W-:Y:S02]  /*57e60*/  IMAD.MOV.U32 R41, RZ, RZ, R13 ;  /* 0x000000ffff297224 */ /* 0x000fe400078e000d */
[----:B------:R-:W-:Y:S02]  /*57e70*/  IMAD.MOV.U32 R12, RZ, RZ, R29 ;  /* 0x000000ffff0c7224 */ /* 0x000fe400078e001d */
[----:B------:R-:W-:-:S07]  /*57e80*/  IMAD.MOV.U32 R13, RZ, RZ, R37 ;  /* 0x000000ffff0d7224 */ /* 0x000fce00078e0025 */
.L_x_51696:
[----:B------:R-:W-:Y:S05]  /*57e90*/  BSYNC B1 ;  /* 0x0000000000017941 */ /* 0x000fea0003800000 */
.L_x_51694:
        /* <DEDUP_REMOVED lines=9> */
.L_x_51698:
[----:B------:R-:W-:Y:S01]  /*57f30*/  MOV R29, R11 ;  /* 0x0000000b001d7202 */ /* 0x000fe20000000f00 */
[----:B------:R-:W-:Y:S02]  /*57f40*/  IMAD.MOV.U32 R36, RZ, RZ, R41 ;  /* 0x000000ffff247224 */ /* 0x000fe400078e0029 */
[----:B------:R-:W-:Y:S02]  /*57f50*/  IMAD.MOV.U32 R11, RZ, RZ, R8 ;  /* 0x000000ffff0b7224 */ /* 0x000fe400078e0008 */
[----:B------:R-:W-:-:S07]  /*57f60*/  IMAD.MOV.U32 R41, RZ, RZ, R10 ;  /* 0x000000ffff297224 */ /* 0x000fce00078e000a */
.L_x_51699:
[----:B------:R-:W-:Y:S05]  /*57f70*/  BSYNC B1 ;  /* 0x0000000000017941 */ /* 0x000fea0003800000 */
.L_x_51697:
        /* <DEDUP_REMOVED lines=9> */
.L_x_51701:
[----:B------:R-:W-:Y:S01]  /*58010*/  MOV R8, R29 ;  /* 0x0000001d00087202 */ /* 0x000fe20000000f00 */
[----:B------:R-:W-:Y:S02]  /*58020*/  IMAD.MOV.U32 R10, RZ, RZ, R36 ;  /* 0x000000ffff0a7224 */ /* 0x000fe400078e0024 */
[----:B------:R-:W-:Y:S02]  /*58030*/  IMAD.MOV.U32 R29, RZ, RZ, R28 ;  /* 0x000000ffff1d7224 */ /* 0x000fe400078e001c */
[----:B------:R-:W-:-:S07]  /*58040*/  IMAD.MOV.U32 R36, RZ, RZ, R35 ;  /* 0x000000ffff247224 */ /* 0x000fce00078e0023 */
.L_x_51702:
[----:B------:R-:W-:Y:S05]  /*58050*/  BSYNC B1 ;  /* 0x0000000000017941 */ /* 0x000fea0003800000 */
.L_x_51700:
        /* <DEDUP_REMOVED lines=9> */
.L_x_51704:
[----:B------:R-:W-:Y:S01]  /*580f0*/  MOV R28, R8 ;  /* 0x00000008001c7202 */ /* 0x000fe20000000f00 */
[----:B------:R-:W-:Y:S02]  /*58100*/  IMAD.MOV.U32 R38, RZ, RZ, R10 ;  /* 0x000000ffff267224 */ /* 0x000fe400078e000a */
[----:B------:R-:W-:Y:S02]  /*58110*/  IMAD.MOV.U32 R8, RZ, RZ, R7 ;  /* 0x000000ffff087224 */ /* 0x000fe400078e0007 */
[----:B------:R-:W-:-:S07]  /*58120*/  IMAD.MOV.U32 R10, RZ, RZ, R9 ;  /* 0x000000ffff0a7224 */ /* 0x000fce00078e0009 */
.L_x_51705:
[----:B------:R-:W-:Y:S05]  /*58130*/  BSYNC B1 ;  /* 0x0000000000017941 */ /* 0x000fea0003800000 */
.L_x_51703:
        /* <DEDUP_REMOVED lines=16> */
.L_x_51707:
[----:B------:R-:W-:Y:S02]  /*58240*/  IMAD.MOV.U32 R64, RZ, RZ, R19 ;  /* 0x000000ffff407224 */ /* 0x000fe400078e0013 */
[----:B------:R-:W-:Y:S02]  /*58250*/  IMAD.MOV.U32 R66, RZ, RZ, R71 ;  /* 0x000000ffff427224 */ /* 0x000fe400078e0047 */
[----:B------:R-:W-:Y:S02]  /*58260*/  IMAD.MOV.U32 R19, RZ, RZ, R20 ;  /* 0x000000ffff137224 */ /* 0x000fe400078e0014 */
[----:B------:R-:W-:-:S07]  /*58270*/  IMAD.MOV.U32 R71, RZ, RZ, R5 ;  /* 0x000000ffff477224 */ /* 0x000fce00078e0005 */
.L_x_51708:
[----:B------:R-:W-:Y:S05]  /*58280*/  BSYNC B1 ;  /* 0x0000000000017941 */ /* 0x000fea0003800000 */
.L_x_51706:
        /* <DEDUP_REMOVED lines=9> */
.L_x_51710:
[----:B------:R-:W-:Y:S02]  /*58320*/  IMAD.MOV.U32 R52, RZ, RZ, R64 ;  /* 0x000000ffff347224 */ /* 0x000fe400078e0040 */
[----:B------:R-:W-:Y:S02]  /*58330*/  IMAD.MOV.U32 R62, RZ, RZ, R66 ;  /* 0x000000ffff3e7224 */ /* 0x000fe400078e0042 */
[----:B------:R-:W-:Y:S02]  /*58340*/  IMAD.MOV.U32 R64, RZ, RZ, R4 ;  /* 0x000000ffff407224 */ /* 0x000fe400078e0004 */
[----:B------:R-:W-:-:S07]  /*58350*/  IMAD.MOV.U32 R66, RZ, RZ, R6 ;  /* 0x000000ffff427224 */ /* 0x000fce00078e0006 */
.L_x_51711:
[----:B------:R-:W-:Y:S05]  /*58360*/  BSYNC B1 ;  /* 0x0000000000017941 */ /* 0x000fea0003800000 */
.L_x_51709:
        /* <DEDUP_REMOVED lines=9> */
.L_x_51713:
[----:B------:R-:W-:Y:S02]  /*58400*/  IMAD.MOV.U32 R54, RZ, RZ, R52 ;  /* 0x000000ffff367224 */ /* 0x000fe400078e0034 */
[----:B------:R-:W-:Y:S02]  /*58410*/  IMAD.MOV.U32 R60, RZ, RZ, R62 ;  /* 0x000000ffff3c7224 */ /* 0x000fe400078e003e */
[----:B------:R-:W-:Y:S02]  /*58420*/  IMAD.MOV.U32 R52, RZ, RZ, R27 ;  /* 0x000000ffff347224 */ /* 0x000fe400078e001b */
[----:B------:R-:W-:-:S07]  /*58430*/  IMAD.MOV.U32 R62, RZ, RZ, R26 ;  /* 0x000000ffff3e7224 */ /* 0x000fce00078e001a */
.L_x_51714:
[----:B------:R-:W-:Y:S05]  /*58440*/  BSYNC B1 ;  /* 0x0000000000017941 */ /* 0x000fea0003800000 */
.L_x_51712:
        /* <DEDUP_REMOVED lines=9> */
.L_x_51716:
[----:B------:R-:W-:Y:S02]  /*584e0*/  IMAD.MOV.U32 R61, RZ, RZ, R54 ;  /* 0x000000ffff3d7224 */ /* 0x000fe400078e0036 */
[----:B------:R-:W-:Y:S02]  /*584f0*/  IMAD.MOV.U32 R58, RZ, RZ, R60 ;  /* 0x000000ffff3a7224 */ /* 0x000fe400078e003c */
[----:B------:R-:W-:Y:S02]  /*58500*/  IMAD.MOV.U32 R54, RZ, RZ, R33 ;  /* 0x000000ffff367224 */ /* 0x000fe400078e0021 */
[----:B------:R-:W-:-:S07]  /*58510*/  IMAD.MOV.U32 R60, RZ, RZ, R39 ;  /* 0x000000ffff3c7224 */ /* 0x000fce00078e0027 */
.L_x_51717:
[----:B------:R-:W-:Y:S05]  /*58520*/  BSYNC B1 ;  /* 0x0000000000017941 */ /* 0x000fea0003800000 */
.L_x_51715:
        /* <DEDUP_REMOVED lines=9> */
.L_x_51719:
[----:B------:R-:W-:Y:S02]  /*585c0*/  IMAD.MOV.U32 R63, RZ, RZ, R61 ;  /* 0x000000ffff3f7224 */ /* 0x000fe400078e003d */
[----:B------:R-:W-:Y:S02]  /*585d0*/  IMAD.MOV.U32 R77, RZ, RZ, R58 ;  /* 0x000000ffff4d7224 */ /* 0x000fe400078e003a */
[----:B------:R-:W-:Y:S02]  /*585e0*/  IMAD.MOV.U32 R61, RZ, RZ, R32 ;  /* 0x000000ffff3d7224 */ /* 0x000fe400078e0020 */
[----:B------:R-:W-:-:S07]  /*585f0*/  IMAD.MOV.U32 R58, RZ, RZ, R3 ;  /* 0x000000ffff3a7224 */ /* 0x000fce00078e0003 */
.L_x_51720:
[----:B------:R-:W-:Y:S05]  /*58600*/  BSYNC B1 ;  /* 0x0000000000017941 */ /* 0x000fea0003800000 */
.L_x_51718:
        /* <DEDUP_REMOVED lines=9> */
.L_x_51722:
[----:B------:R-:W-:Y:S02]  /*586a0*/  IMAD.MOV.U32 R56, RZ, RZ, R63 ;  /* 0x000000ffff387224 */ /* 0x000fe400078e003f */
[----:B------:R-:W-:Y:S02]  /*586b0*/  IMAD.MOV.U32 R65, RZ, RZ, R77 ;  /* 0x000000ffff417224 */ /* 0x000fe400078e004d */
[----:B------:R-:W-:Y:S02]  /*586c0*/  IMAD.MOV.U32 R63, RZ, RZ, R18 ;  /* 0x000000ffff3f7224 */ /* 0x000fe400078e0012 */
[----:B------:R-:W-:-:S07]  /*586d0*/  IMAD.MOV.U32 R77, RZ, RZ, R24 ;  /* 0x000000ffff4d7224 */ /* 0x000fce00078e0018 */
.L_x_51723:
[----:B------:R-:W-:Y:S05]  /*586e0*/  BSYNC B1 ;  /* 0x0000000000017941 */ /* 0x000fea0003800000 */
.L_x_51721:
        /* <DEDUP_REMOVED lines=9> */
.L_x_51725:
[----:B------:R-:W-:Y:S02]  /*58780*/  IMAD.MOV.U32 R50, RZ, RZ, R56 ;  /* 0x000000ffff327224 */ /* 0x000fe400078e0038 */
[----:B------:R-:W-:Y:S02]  /*58790*/  IMAD.MOV.U32 R59, RZ, RZ, R65 ;  /* 0x000000ffff3b7224 */ /* 0x000fe400078e0041 */
[----:B------:R-:W-:Y:S02]  /*587a0*/  IMAD.MOV.U32 R56, RZ, RZ, R17 ;  /* 0x000000ffff387224 */ /* 0x000fe400078e0011 */
[----:B------:R-:W-:-:S07]  /*587b0*/  IMAD.MOV.U32 R65, RZ, RZ, R16 ;  /* 0x000000ffff417224 */ /* 0x000fce00078e0010 */
.L_x_51726:
[----:B------:R-:W-:Y:S05]  /*587c0*/  BSYNC B1 ;  /* 0x0000000000017941 */ /* 0x000fea0003800000 */
.L_x_51724:
        /* <DEDUP_REMOVED lines=9> */
.L_x_51728:
[----:B------:R-:W-:Y:S02]  /*58860*/  IMAD.MOV.U32 R57, RZ, RZ, R50 ;  /* 0x000000ffff397224 */ /* 0x000fe400078e0032 */
[----:B------:R-:W-:Y:S02]  /*58870*/  IMAD.MOV.U32 R46, RZ, RZ, R59 ;  /* 0x000000ffff2e7224 */ /* 0x000fe400078e003b */
[----:B------:R-:W-:Y:S02]  /*58880*/  IMAD.MOV.U32 R50, RZ, RZ, R25 ;  /* 0x000000ffff327224 */ /* 0x000fe400078e0019 */
[----:B------:R-:W-:-:S07]  /*58890*/  IMAD.MOV.U32 R59, RZ, RZ, R34 ;  /* 0x000000ffff3b7224 */ /* 0x000fce00078e0022 */
.L_x_51729:
[----:B------:R-:W-:Y:S05]  /*588a0*/  BSYNC B1 ;  /* 0x0000000000017941 */ /* 0x000fea0003800000 */
.L_x_51727:
        /* <DEDUP_REMOVED lines=9> */
.L_x_51731:
[----:B------:R-:W-:Y:S02]  /*58940*/  IMAD.MOV.U32 R47, RZ, RZ, R57 ;  /* 0x000000ffff2f7224 */ /* 0x000fe400078e0039 */
[----:B------:R-:W-:Y:S02]  /*58950*/  IMAD.MOV.U32 R20, RZ, RZ, R46 ;  /* 0x000000ffff147224 */ /* 0x000fe400078e002e */
[----:B------:R-:W-:Y:S02]  /*58960*/  IMAD.MOV.U32 R57, RZ, RZ, R14 ;  /* 0x000000ffff397224 */ /* 0x000fe400078e000e */
[----:B------:R-:W-:-:S07]  /*58970*/  IMAD.MOV.U32 R46, RZ, RZ, R15 ;  /* 0x000000ffff2e7224 */ /* 0x000fce00078e000f */
.L_x_51732:
[----:B------:R-:W-:Y:S05]  /*58980*/  BSYNC B1 ;  /* 0x0000000000017941 */ /* 0x000fea0003800000 */
.L_x_51730:
        /* <DEDUP_REMOVED lines=9> */
.L_x_51734:
[----:B------:R-:W-:Y:S02]  /*58a20*/  IMAD.MOV.U32 R75, RZ, RZ, R47 ;  /* 0x000000ffff4b7224 */ /* 0x000fe400078e002f */
[----:B------:R-:W-:Y:S02]  /*58a30*/  IMAD.MOV.U32 R18, RZ, RZ, R20 ;  /* 0x000000ffff127224 */ /* 0x000fe400078e0014 */
[----:B------:R-:W-:Y:S02]  /*58a40*/  IMAD.MOV.U32 R47, RZ, RZ, R30 ;  /* 0x000000ffff2f7224 */ /* 0x000fe400078e001e */
[----:B------:R-:W-:-:S07]  /*58a50*/  IMAD.MOV.U32 R20, RZ, RZ, R31 ;  /* 0x000000ffff147224 */ /* 0x000fce00078e001f */
.L_x_51735:
[----:B------:R-:W-:Y:S05]  /*58a60*/  BSYNC B1 ;  /* 0x0000000000017941 */ /* 0x000fea0003800000 */
.L_x_51733:
        /* <DEDUP_REMOVED lines=9> */
.L_x_51737:
[----:B------:R-:W-:Y:S02]  /*58b00*/  IMAD.MOV.U32 R17, RZ, RZ, R75 ;  /* 0x000000ffff117224 */ /* 0x000fe400078e004b */
[----:B------:R-:W-:Y:S02]  /*58b10*/  IMAD.MOV.U32 R16, RZ, RZ, R18 ;  /* 0x000000ffff107224 */ /* 0x000fe400078e0012 */
[----:B------:R-:W-:Y:S02]  /*58b20*/  IMAD.MOV.U32 R75, RZ, RZ, R12 ;  /* 0x000000ffff4b7224 */ /* 0x000fe400078e000c */
[----:B------:R-:W-:-:S07]  /*58b30*/  IMAD.MOV.U32 R18, RZ, RZ, R13 ;  /* 0x000000ffff127224 */ /* 0x000fce00078e000d */
.L_x_51738:
[----:B------:R-:W-:Y:S05]  /*58b40*/  BSYNC B1 ;  /* 0x0000000000017941 */ /* 0x000fea0003800000 */
.L_x_51736:
        /* <DEDUP_REMOVED lines=9> */
.L_x_51740:
[----:B------:R-:W-:Y:S02]  /*58be0*/  IMAD.MOV.U32 R67, RZ, RZ, R17 ;  /* 0x000000ffff437224 */ /* 0x000fe400078e0011 */
[----:B------:R-:W-:Y:S02]  /*58bf0*/  IMAD.MOV.U32 R69, RZ, RZ, R16 ;  /* 0x000000ffff457224 */ /* 0x000fe400078e0010 */
[----:B------:R-:W-:Y:S02]  /*58c00*/  IMAD.MOV.U32 R17, RZ, RZ, R11 ;  /* 0x000000ffff117224 */ /* 0x000fe400078e000b */
[----:B------:R-:W-:-:S07]  /*58c10*/  IMAD.MOV.U32 R16, RZ, RZ, R41 ;  /* 0x000000ffff107224 */ /* 0x000fce00078e0029 */
.L_x_51741:
[----:B------:R-:W-:Y:S05]  /*58c20*/  BSYNC B1 ;  /* 0x0000000000017941 */ /* 0x000fea0003800000 */
.L_x_51739:
        /* <DEDUP_REMOVED lines=9> */
.L_x_51743:
[----:B------:R-:W-:Y:S02]  /*58cc0*/  IMAD.MOV.U32 R21, RZ, RZ, R67 ;  /* 0x000000ffff157224 */ /* 0x000fe400078e0043 */
[----:B------:R-:W-:Y:S02]  /*58cd0*/  IMAD.MOV.U32 R44, RZ, RZ, R69 ;  /* 0x000000ffff2c7224 */ /* 0x000fe400078e0045 */
[----:B------:R-:W-:Y:S02]  /*58ce0*/  IMAD.MOV.U32 R67, RZ, RZ, R29 ;  /* 0x000000ffff437224 */ /* 0x000fe400078e001d */
[----:B------:R-:W-:-:S07]  /*58cf0*/  IMAD.MOV.U32 R69, RZ, RZ, R36 ;  /* 0x000000ffff457224 */ /* 0x000fce00078e0024 */
.L_x_51744:
[----:B------:R-:W-:Y:S05]  /*58d00*/  BSYNC B1 ;  /* 0x0000000000017941 */ /* 0x000fea0003800000 */
.L_x_51742:
        /* <DEDUP_REMOVED lines=9> */
.L_x_51746:
[----:B------:R-:W-:Y:S02]  /*58da0*/  IMAD.MOV.U32 R53, RZ, RZ, R21 ;  /* 0x000000ffff357224 */ /* 0x000fe400078e0015 */
[----:B------:R-:W-:Y:S02]  /*58db0*/  IMAD.MOV.U32 R45, RZ, RZ, R44 ;  /* 0x000000ffff2d7224 */ /* 0x000fe400078e002c */
[----:B------:R-:W-:Y:S02]  /*58dc0*/  IMAD.MOV.U32 R21, RZ, RZ, R8 ;  /* 0x000000ffff157224 */ /* 0x000fe400078e0008 */
[----:B------:R-:W-:-:S07]  /*58dd0*/  IMAD.MOV.U32 R44, RZ, RZ, R10 ;  /* 0x000000ffff2c7224 */ /* 0x000fce00078e000a */
.L_x_51747:
[----:B------:R-:W-:Y:S05]  /*58de0*/  BSYNC B1 ;  /* 0x0000000000017941 */ /* 0x000fea0003800000 */
.L_x_51745:
        /* <DEDUP_REMOVED lines=9> */
.L_x_51749:
[----:B------:R-:W-:Y:S02]  /*58e80*/  IMAD.MOV.U32 R48, RZ, RZ, R53 ;  /* 0x000000ffff307224 */ /* 0x000fe400078e0035 */
[----:B------:R-:W-:Y:S02]  /*58e90*/  IMAD.MOV.U32 R51, RZ, RZ, R45 ;  /* 0x000000ffff337224 */ /* 0x000fe400078e002d */
[----:B------:R-:W-:Y:S02]  /*58ea0*/  IMAD.MOV.U32 R53, RZ, RZ, R28 ;  /* 0x000000ffff357224 */ /* 0x000fe400078e001c */
[----:B------:R-:W-:-:S07]  /*58eb0*/  IMAD.MOV.U32 R45, RZ, RZ, R38 ;  /* 0x000000ffff2d7224 */ /* 0x000fce00078e0026 */
.L_x_51750:
[----:B------:R-:W-:Y:S05]  /*58ec0*/  BSYNC B1 ;  /* 0x0000000000017941 */ /* 0x000fea0003800000 */
.L_x_51748:
[----:B------:R-:W0:Y:S01]  /*58ed0*/  LDS.128 R4, [R72+0x160] ;  /* 0x0001600048047984 */ /* 0x000e220000000c00 */
[-C--:B------:R-:W-:Y:S01]  /*58ee0*/  FSETP.GT.FTZ.AND P3, PT, R73, R22.reuse, PT ;  /* 0x000000164900720b */ /* 0x080fe20003f74000 */
[----:B------:R-:W-:Y:S01]  /*58ef0*/  FADD.FTZ R2, R49, R2 ;  /* 0x0000000231027221 */ /* 0x000fe20000010000 */
[----:B------:R-:W-:Y:S01]  /*58f00*/  BSSY B1, `(.L_x_51751) ;  /* 0x0000023000017945 */ /* 0x000fe20003800000 */
[----:B------:R-:W1:Y:S01]  /*58f10*/  LDS.128 R8, [R72+0x120] ;  /* 0x0001200048087984 */ /* 0x000e620000000c00 */
[----:B------:R-:W-:Y:S02]  /*58f20*/  FSEL R3, R73, R22, P3 ;  /* 0x0000001649037208 */ /* 0x000fe40001800000 */
[----:B------:R-:W-:Y:S01]  /*58f30*/  FSEL R22, R22, R73, P3 ;  /* 0x0000004916167208 */ /* 0x000fe20001800000 */
[----:B------:R2:W3:Y:S04]  /*58f40*/  LDS.128 R40, [R72+0x190] ;  /* 0x0001900048287984 */ /* 0x0004e80000000c00 */
[----:B------:R2:W4:Y:S01]  /*58f50*/  LDS.128 R36, [R72+0x180] ;  /* 0x0001800048247984 */ /* 0x0005220000000c00 */
[----:B------:R-:W-:-:S03]  /*58f60*/  FADD.FTZ R22, -R3, R22 ;  /* 0x0000001603167221 */ /* 0x000fc60000010100 */
[----:B------:R2:W2:Y:S01]  /*58f70*/  LDS.128 R32, [R72+0x170] ;  /* 0x0001700048207984 */ /* 0x0004a20000000c00 */
[----:B------:R-:W-:-:S03]  /*58f80*/  FMUL.FTZ R22, R22, 1.4426950216293334961 ;  /* 0x3fb8aa3b16167820 */ /* 0x000fc60000410000 */
[----:B------:R0:W2:Y:S01]  /*58f90*/  LDS.128 R28, [R72+0x150] ;  /* 0x00015000481c7984 */ /* 0x0000a20000000c00 */
[----:B------:R-:W5:Y:S03]  /*58fa0*/  MUFU.EX2 R55, R22 ;  /* 0x0000001600377308 */ /* 0x000f660000000800 */
[----:B------:R0:W2:Y:S04]  /*58fb0*/  LDS.128 R24, [R72+0x140] ;  /* 0x0001400048187984 */ /* 0x0000a80000000c00 */
[----:B------:R0:W2:Y:S02]  /*58fc0*/  LDS.128 R12, [R72+0x130] ;  /* 0x00013000480c7984 */ /* 0x0000a40000000c00 */
[----:B0-----:R-:W-:-:S02]  /*58fd0*/  FSETP.GEU.FTZ.AND P0, PT, R71, R4, PT ;  /* 0x000000044700720b */ /* 0x001fc40003f1e000 */
[----:B------:R-:W-:Y:S02]  /*58fe0*/  FSETP.NEU.FTZ.AND P1, PT, R71, R4, PT ;  /* 0x000000044700720b */ /* 0x000fe40003f3d000 */
[C---:B------:R-:W-:Y:S02]  /*58ff0*/  ISETP.EQ.OR P0, PT, R19.reuse, -0x1, !P0 ;  /* 0xffffffff1300780c */ /* 0x040fe40004702670 */
[----:B-1----:R-:W-:-:S04]  /*59000*/  ISETP.LE.OR P1, PT, R19, R8, P1 ;  /* 0x000000081300720c */ /* 0x002fc80000f23670 */
[----:B------:R-:W-:-:S13]  /*59010*/  PLOP3.LUT P1, PT, P0, P1, PT, 0x8, 0x0 ;  /* 0x000000000000781c */ /* 0x000fda0000722170 */
[----:B------:R-:W-:Y:S01]  /*59020*/  @!P1 MOV R71, R4 ;  /* 0x0000000400479202 */ /* 0x000fe20000000f00 */
[----:B------:R-:W-:Y:S01]  /*59030*/  @!P1 IMAD.MOV.U32 R19, RZ, RZ, R8 ;  /* 0x000000ffff139224 */ /* 0x000fe200078e0008 */
[----:B------:R-:W-:Y:S02]  /*59040*/  FSEL R4, R23, R2, P3 ;  /* 0x0000000217047208 */ /* 0x000fe40001800000 */
[----:B------:R-:W-:Y:S02]  /*59050*/  FSETP.GT.FTZ.AND P0, PT, R71, R66, PT ;  /* 0x000000424700720b */ /* 0x000fe40003f14000 */
[----:B------:R-:W-:Y:S01]  /*59060*/  FSEL R23, R2, R23, P3 ;  /* 0x0000001702177208 */ /* 0x000fe20001800000 */
[----:B-----5:R-:W-:Y:S01]  /*59070*/  FMUL.FTZ R2, R4, R55 ;  /* 0x0000003704027220 */ /* 0x020fe20000410000 */
[----:B------:R-:W-:-:S13]  /*59080*/  ISETP.EQ.OR P0, PT, R64, -0x1, P0 ;  /* 0xffffffff4000780c */ /* 0x000fda0000702670 */
[----:B--234-:R-:W-:Y:S05]  /*59090*/  @P0 BRA `(.L_x_51752) ;  /* 0x0000000000140947 */ /* 0x01cfea0003800000 */
[----:B------:R-:W-:Y:S01]  /*590a0*/  FSETP.NEU.FTZ.AND P0, PT, R71, R66, PT ;  /* 0x000000424700720b */ /* 0x000fe20003f1d000 */
[----:B------:R-:W-:Y:S02]  /*590b0*/  IMAD.MOV.U32 R70, RZ, RZ, R64 ;  /* 0x000000ffff467224 */ /* 0x000fe400078e0040 */
[----:B------:R-:W-:Y:S01]  /*590c0*/  IMAD.MOV.U32 R74, RZ, RZ, R66 ;  /* 0x000000ffff4a7224 */ /* 0x000fe200078e0042 */
[----:B------:R-:W-:-:S13]  /*590d0*/  ISETP.GE.OR P0, PT, R19, R64, P0 ;  /* 0x000000401300720c */ /* 0x000fda0000706670 */
[----:B------:R-:W-:Y:S05]  /*590e0*/  @P0 BRA `(.L_x_51753) ;  /* 0x0000000000100947 */ /* 0x000fea0003800000 */
.L_x_51752:
[----:B------:R-:W-:Y:S01]  /*590f0*/  IMAD.MOV.U32 R70, RZ, RZ, R19 ;  /* 0x000000ffff467224 */ /* 0x000fe200078e0013 */
[----:B------:R-:W-:Y:S01]  /*59100*/  MOV R19, R64 ;  /* 0x0000004000137202 */ /* 0x000fe20000000f00 */
[----:B------:R-:W-:Y:S02]  /*59110*/  IMAD.MOV.U32 R74, RZ, RZ, R71 ;  /* 0x000000ffff4a7224 */ /* 0x000fe400078e0047 */
[----:B------:R-:W-:-:S07]  /*59120*/  IMAD.MOV.U32 R71, RZ, RZ, R66 ;  /* 0x000000ffff477224 */ /* 0x000fce00078e0042 */
.L_x_51753:
[----:B------:R-:W-:Y:S05]  /*59130*/  BSYNC B1 ;  /* 0x0000000000017941 */ /* 0x000fea0003800000 */
.L_x_51751:
        /* <DEDUP_REMOVED lines=9> */
.L_x_51755:
[----:B------:R-:W-:Y:S01]  /*591d0*/  IMAD.MOV.U32 R49, RZ, RZ, R70 ;  /* 0x000000ffff317224 */ /* 0x000fe200078e0046 */
[----:B------:R-:W-:Y:S01]  /*591e0*/  MOV R70, R52 ;  /* 0x0000003400467202 */ /* 0x000fe20000000f00 */
[----:B------:R-:W-:Y:S02]  /*591f0*/  IMAD.MOV.U32 R55, RZ, RZ, R74 ;  /* 0x000000ffff377224 */ /* 0x000fe400078e004a */
[----:B------:R-:W-:-:S07]  /*59200*/  IMAD.MOV.U32 R74, RZ, RZ, R62 ;  /* 0x000000ffff4a7224 */ /* 0x000fce00078e003e */
.L_x_51756:
[----:B------:R-:W-:Y:S05]  /*59210*/  BSYNC B1 ;  /* 0x0000000000017941 */ /* 0x000fea0003800000 */
.L_x_51754:
        /* <DEDUP_REMOVED lines=9> */
.L_x_51758:
[----:B------:R-:W-:Y:S01]  /*592b0*/  IMAD.MOV.U32 R52, RZ, RZ, R49 ;  /* 0x000000ffff347224 */ /* 0x000fe200078e0031 */
[----:B------:R-:W-:Y:S01]  /*592c0*/  MOV R49, R54 ;  /* 0x0000003600317202 */ /* 0x000fe20000000f00 */
[----:B------:R-:W-:Y:S02]  /*592d0*/  IMAD.MOV.U32 R68, RZ, RZ, R55 ;  /* 0x000000ffff447224 */ /* 0x000fe400078e0037 */
[----:B------:R-:W-:-:S07]  /*592e0*/  IMAD.MOV.U32 R55, RZ, RZ, R60 ;  /* 0x000000ffff377224 */ /* 0x000fce00078e003c */
.L_x_51759:
[----:B------:R-:W-:Y:S05]  /*592f0*/  BSYNC B1 ;  /* 0x0000000000017941 */ /* 0x000fea0003800000 */
.L_x_51757:
        /* <DEDUP_REMOVED lines=9> */
.L_x_51761:
[----:B------:R-:W-:Y:S01]  /*59390*/  IMAD.MOV.U32 R54, RZ, RZ, R52 ;  /* 0x000000ffff367224 */ /* 0x000fe200078e0034 */
[----:B------:R-:W-:Y:S01]  /*593a0*/  MOV R52, R61 ;  /* 0x0000003d00347202 */ /* 0x000fe20000000f00 */
[----:B------:R-:W-:Y:S02]  /*593b0*/  IMAD.MOV.U32 R66, RZ, RZ, R68 ;  /* 0x000000ffff427224 */ /* 0x000fe400078e0044 */
[----:B------:R-:W-:-:S07]  /*593c0*/  IMAD.MOV.U32 R68, RZ, RZ, R58 ;  /* 0x000000ffff447224 */ /* 0x000fce00078e003a */
.L_x_51762:
[----:B------:R-:W-:Y:S05]  /*593d0*/  BSYNC B1 ;  /* 0x0000000000017941 */ /* 0x000fea0003800000 */
.L_x_51760:
        /* <DEDUP_REMOVED lines=9> */
.L_x_51764:
[----:B------:R-:W-:Y:S01]  /*59470*/  IMAD.MOV.U32 R61, RZ, RZ, R54 ;  /* 0x000000ffff3d7224 */ /* 0x000fe200078e0036 */
[----:B------:R-:W-:Y:S01]  /*59480*/  MOV R54, R63 ;  /* 0x0000003f00367202 */ /* 0x000fe20000000f00 */
[----:B------:R-:W-:Y:S02]  /*59490*/  IMAD.MOV.U32 R60, RZ, RZ, R66 ;  /* 0x000000ffff3c7224 */ /* 0x000fe400078e0042 */
[----:B------:R-:W-:-:S07]  /*594a0*/  IMAD.MOV.U32 R66, RZ, RZ, R77 ;  /* 0x000000ffff427224 */ /* 0x000fce00078e004d */
.L_x_51765:
[----:B------:R-:W-:Y:S05]  /*594b0*/  BSYNC B1 ;  /* 0x0000000000017941 */ /* 0x000fea0003800000 */
.L_x_51763:
        /* <DEDUP_REMOVED lines=9> */
.L_x_51767:
[----:B------:R-:W-:Y:S01]  /*59550*/  IMAD.MOV.U32 R63, RZ, RZ, R61 ;  /* 0x000000ffff3f7224 */ /* 0x000fe200078e003d */
[----:B------:R-:W-:Y:S01]  /*59560*/  MOV R61, R56 ;  /* 0x00000038003d7202 */ /* 0x000fe20000000f00 */
[----:B------:R-:W-:Y:S02]  /*59570*/  IMAD.MOV.U32 R62, RZ, RZ, R60 ;  /* 0x000000ffff3e7224 */ /* 0x000fe400078e003c */
[----:B------:R-:W-:-:S07]  /*59580*/  IMAD.MOV.U32 R60, RZ, RZ, R65 ;  /* 0x000000ffff3c7224 */ /* 0x000fce00078e0041 */
.L_x_51768:
[----:B------:R-:W-:Y:S05]  /*59590*/  BSYNC B1 ;  /* 0x0000000000017941 */ /* 0x000fea0003800000 */
.L_x_51766:
        /* <DEDUP_REMOVED lines=9> */
.L_x_51770:
[----:B------:R-:W-:Y:S01]  /*59630*/  IMAD.MOV.U32 R64, RZ, RZ, R63 ;  /* 0x000000ffff407224 */ /* 0x000fe200078e003f */
[----:B------:R-:W-:Y:S01]  /*59640*/  MOV R63, R50 ;  /* 0x00000032003f7202 */ /* 0x000fe20000000f00 */
[----:B------:R-:W-:Y:S02]  /*59650*/  IMAD.MOV.U32 R65, RZ, RZ, R62 ;  /* 0x000000ffff417224 */ /* 0x000fe400078e003e */
[----:B------:R-:W-:-:S07]  /*59660*/  IMAD.MOV.U32 R62, RZ, RZ, R59 ;  /* 0x000000ffff3e7224 */ /* 0x000fce00078e003b */
.L_x_51771:
[----:B------:R-:W-:Y:S05]  /*59670*/  BSYNC B1 ;  /* 0x0000000000017941 */ /* 0x000fea0003800000 */
.L_x_51769:
        /* <DEDUP_REMOVED lines=9> */
.L_x_51773:
[----:B------:R-:W-:Y:S01]  /*59710*/  IMAD.MOV.U32 R58, RZ, RZ, R64 ;  /* 0x000000ffff3a7224 */ /* 0x000fe200078e0040 */
[----:B------:R-:W-:Y:S01]  /*59720*/  MOV R64, R57 ;  /* 0x0000003900407202 */ /* 0x000fe20000000f00 */
[----:B------:R-:W-:Y:S02]  /*59730*/  IMAD.MOV.U32 R59, RZ, RZ, R65 ;  /* 0x000000ffff3b7224 */ /* 0x000fe400078e0041 */
[----:B------:R-:W-:-:S07]  /*59740*/  IMAD.MOV.U32 R65, RZ, RZ, R46 ;  /* 0x000000ffff417224 */ /* 0x000fce00078e002e */
.L_x_51774:
[----:B------:R-:W-:Y:S05]  /*59750*/  BSYNC B1 ;  /* 0x0000000000017941 */ /* 0x000fea0003800000 */
.L_x_51772:
        /* <DEDUP_REMOVED lines=9> */
.L_x_51776:
[----:B------:R-:W-:Y:S01]  /*597f0*/  IMAD.MOV.U32 R56, RZ, RZ, R58 ;  /* 0x000000ffff387224 */ /* 0x000fe200078e003a */
[----:B------:R-:W-:Y:S01]  /*59800*/  MOV R58, R47 ;  /* 0x0000002f003a7202 */ /* 0x000fe20000000f00 */
[----:B------:R-:W-:Y:S02]  /*59810*/  IMAD.MOV.U32 R57, RZ, RZ, R59 ;  /* 0x000000ffff397224 */ /* 0x000fe400078e003b */
[----:B------:R-:W-:-:S07]  /*59820*/  IMAD.MOV.U32 R59, RZ, RZ, R20 ;  /* 0x000000ffff3b7224 */ /* 0x000fce00078e0014 */
.L_x_51777:
[----:B------:R-:W-:Y:S05]  /*59830*/  BSYNC B1 ;  /* 0x0000000000017941 */ /* 0x000fea0003800000 */
.L_x_51775:
        /* <DEDUP_REMOVED lines=9> */
.L_x_51779:
[----:B------:R-:W-:Y:S01]  /*598d0*/  IMAD.MOV.U32 R46, RZ, RZ, R56 ;  /* 0x000000ffff2e7224 */ /* 0x000fe200078e0038 */
[----:B------:R-:W-:Y:S01]  /*598e0*/  MOV R56, R75 ;  /* 0x0000004b00387202 */ /* 0x000fe20000000f00 */
[----:B------:R-:W-:Y:S02]  /*598f0*/  IMAD.MOV.U32 R47, RZ, RZ, R57 ;  /* 0x000000ffff2f7224 */ /* 0x000fe400078e0039 */
[----:B------:R-:W-:-:S07]  /*59900*/  IMAD.MOV.U32 R57, RZ, RZ, R18 ;  /* 0x000000ffff397224 */ /* 0x000fce00078e0012 */
.L_x_51780:
[----:B------:R-:W-:Y:S05]  /*59910*/  BSYNC B1 ;  /* 0x0000000000017941 */ /* 0x000fea0003800000 */
.L_x_51778:
        /* <DEDUP_REMOVED lines=9> */
.L_x_51782:
[----:B------:R-:W-:Y:S01]  /*599b0*/  IMAD.MOV.U32 R4, RZ, RZ, R46 ;  /* 0x000000ffff047224 */ /* 0x000fe200078e002e */
[----:B------:R-:W-:Y:S01]  /*599c0*/  MOV R46, R17 ;  /* 0x00000011002e7202 */ /* 0x000fe20000000f00 */
[----:B------:R-:W-:Y:S02]  /*599d0*/  IMAD.MOV.U32 R8, RZ, RZ, R47 ;  /* 0x000000ffff087224 */ /* 0x000fe400078e002f */
[----:B------:R-:W-:-:S07]  /*599e0*/  IMAD.MOV.U32 R47, RZ, RZ, R16 ;  /* 0x000000ffff2f7224 */ /* 0x000fce00078e0010 */
.L_x_51783:
[----:B------:R-:W-:Y:S05]  /*599f0*/  BSYNC B1 ;  /* 0x0000000000017941 */ /* 0x000fea0003800000 */
.L_x_51781:
        /* <DEDUP_REMOVED lines=9> */
.L_x_51785:
[----:B------:R-:W-:Y:S01]  /*59a90*/  IMAD.MOV.U32 R16, RZ, RZ, R4 ;  /* 0x000000ffff107224 */ /* 0x000fe200078e0004 */
[----:B------:R-:W-:Y:S01]  /*59aa0*/  MOV R4, R67 ;  /* 0x0000004300047202 */ /* 0x000fe20000000f00 */
[----:B------:R-:W-:Y:S02]  /*59ab0*/  IMAD.MOV.U32 R17, RZ, RZ, R8 ;  /* 0x000000ffff117224 */ /* 0x000fe400078e0008 */
[----:B------:R-:W-:-:S07]  /*59ac0*/  IMAD.MOV.U32 R8, RZ, RZ, R69 ;  /* 0x000000ffff087224 */ /* 0x000fce00078e0045 */
.L_x_51786:
[----:B------:R-:W-:Y:S05]  /*59ad0*/  BSYNC B1 ;  /* 0x0000000000017941 */ /* 0x000fea0003800000 */
.L_x_51784:
        /* <DEDUP_REMOVED lines=9> */
.L_x_51788:
[----:B------:R-:W-:Y:S01]  /*59b70*/  IMAD.MOV.U32 R18, RZ, RZ, R16 ;  /* 0x000000ffff127224 */ /* 0x000fe200078e0010 */
[----:B------:R-:W-:Y:S01]  /*59b80*/  MOV R16, R21 ;  /* 0x0000001500107202 */ /* 0x000fe20000000f00 */
[----:B------:R-:W-:Y:S02]  /*59b90*/  IMAD.MOV.U32 R20, RZ, RZ, R17 ;  /* 0x000000ffff147224 */ /* 0x000fe400078e0011 */
[----:B------:R-:W-:-:S07]  /*59ba0*/  IMAD.MOV.U32 R17, RZ, RZ, R44 ;  /* 0x000000ffff117224 */ /* 0x000fce00078e002c */
.L_x_51789:
[----:B------:R-:W-:Y:S05]  /*59bb0*/  BSYNC B1 ;  /* 0x0000000000017941 */ /* 0x000fea0003800000 */
.L_x_51787:
        /* <DEDUP_REMOVED lines=9> */
.L_x_51791:
[----:B------:R-:W-:Y:S01]  /*59c50*/  IMAD.MOV.U32 R21, RZ, RZ, R18 ;  /* 0x000000ffff157224 */ /* 0x000fe200078e0012 */
[----:B------:R-:W-:Y:S01]  /*59c60*/  MOV R18, R53 ;  /* 0x0000003500127202 */ /* 0x000fe20000000f00 */
[----:B------:R-:W-:Y:S02]  /*59c70*/  IMAD.MOV.U32 R22, RZ, RZ, R20 ;  /* 0x000000ffff167224 */ /* 0x000fe400078e0014 */
[----:B------:R-:W-:-:S07]  /*59c80*/  IMAD.MOV.U32 R20, RZ, RZ, R45 ;  /* 0x000000ffff147224 */ /* 0x000fce00078e002d */
.L_x_51792:
[----:B------:R-:W-:Y:S05]  /*59c90*/  BSYNC B1 ;  /* 0x0000000000017941 */ /* 0x000fea0003800000 */
.L_x_51790:
        /* <DEDUP_REMOVED lines=9> */
.L_x_51794:
[----:B------:R-:W-:Y:S01]  /*59d30*/  IMAD.MOV.U32 R44, RZ, RZ, R21 ;  /* 0x000000ffff2c7224 */ /* 0x000fe200078e0015 */
[----:B------:R-:W-:Y:S01]  /*59d40*/  MOV R21, R48 ;  /* 0x0000003000157202 */ /* 0x000fe20000000f00 */
[----:B------:R-:W-:Y:S02]  /*59d50*/  IMAD.MOV.U32 R45, RZ, RZ, R22 ;  /* 0x000000ffff2d7224 */ /* 0x000fe400078e0016 */
[----:B------:R-:W-:-:S07]  /*59d60*/  IMAD.MOV.U32 R22, RZ, RZ, R51 ;  /* 0x000000ffff167224 */ /* 0x000fce00078e0033 */
.L_x_51795:
[----:B------:R-:W-:Y:S05]  /*59d70*/  BSYNC B1 ;  /* 0x0000000000017941 */ /* 0x000fea0003800000 */
.L_x_51793:
        /* <DEDUP_REMOVED lines=16> */
.L_x_51797:
[----:B------:R-:W-:Y:S01]  /*59e80*/  MOV R48, R19 ;  /* 0x0000001300307202 */ /* 0x000fe20000000f00 */
[----:B------:R-:W-:Y:S02]  /*59e90*/  IMAD.MOV.U32 R50, RZ, RZ, R71 ;  /* 0x000000ffff327224 */ /* 0x000fe400078e0047 */
[----:B------:R-:W-:Y:S02]  /*59ea0*/  IMAD.MOV.U32 R19, RZ, RZ, R70 ;  /* 0x000000ffff137224 */ /* 0x000fe400078e0046 */
[----:B------:R-:W-:-:S07]  /*59eb0*/  IMAD.MOV.U32 R71, RZ, RZ, R74 ;  /* 0x000000ffff477224 */ /* 0x000fce00078e004a */
.L_x_51798:
[----:B------:R-:W-:Y:S05]  /*59ec0*/  BSYNC B1 ;  /* 0x0000000000017941 */ /* 0x000fea0003800000 */
.L_x_51796:
        /* <DEDUP_REMOVED lines=9> */
.L_x_51800:
[----:B------:R-:W-:Y:S01]  /*59f60*/  MOV R5, R48 ;  /* 0x0000003000057202 */ /* 0x000fe20000000f00 */
[----:B------:R-:W-:Y:S02]  /*59f70*/  IMAD.MOV.U32 R9, RZ, RZ, R50 ;  /* 0x000000ffff097224 */ /* 0x000fe400078e0032 */
[----:B------:R-:W-:Y:S02]  /*59f80*/  IMAD.MOV.U32 R48, RZ, RZ, R49 ;  /* 0x000000ffff307224 */ /* 0x000fe400078e0031 */
[----:B------:R-:W-:-:S07]  /*59f90*/  IMAD.MOV.U32 R50, RZ, RZ, R55 ;  /* 0x000000ffff327224 */ /* 0x000fce00078e0037 */
.L_x_51801:
[----:B------:R-:W-:Y:S05]  /*59fa0*/  BSYNC B1 ;  /* 0x0000000000017941 */ /* 0x000fea0003800000 */
.L_x_51799:
        /* <DEDUP_REMOVED lines=9> */
.L_x_51803:
[----:B------:R-:W-:Y:S01]  /*5a040*/  MOV R49, R5 ;  /* 0x0000000500317202 */ /* 0x000fe20000000f00 */
[----:B------:R-:W-:Y:S02]  /*5a050*/  IMAD.MOV.U32 R51, RZ, RZ, R9 ;  /* 0x000000ffff337224 */ /* 0x000fe400078e0009 */
[----:B------:R-:W-:Y:S02]  /*5a060*/  IMAD.MOV.U32 R5, RZ, RZ, R52 ;  /* 0x000000ffff057224 */ /* 0x000fe400078e0034 */
[----:B------:R-:W-:-:S07]  /*5a070*/  IMAD.MOV.U32 R9, RZ, RZ, R68 ;  /* 0x000000ffff097224 */ /* 0x000fce00078e0044 */
.L_x_51804:
[----:B------:R-:W-:Y:S05]  /*5a080*/  BSYNC B1 ;  /* 0x0000000000017941 */ /* 0x000fea0003800000 */
.L_x_51802:
        /* <DEDUP_REMOVED lines=9> */
.L_x_51806:
[----:B------:R-:W-:Y:S01]  /*5a120*/  MOV R52, R49 ;  /* 0x0000003100347202 */ /* 0x000fe20000000f00 */
[----:B------:R-:W-:Y:S02]  /*5a130*/  IMAD.MOV.U32 R53, RZ, RZ, R51 ;  /* 0x000000ffff357224 */ /* 0x000fe400078e0033 */
[----:B------:R-:W-:Y:S02]  /*5a140*/  IMAD.MOV.U32 R49, RZ, RZ, R54 ;  /* 0x000000ffff317224 */ /* 0x000fe400078e0036 */
[----:B------:R-:W-:-:S07]  /*5a150*/  IMAD.MOV.U32 R51, RZ, RZ, R66 ;  /* 0x000000ffff337224 */ /* 0x000fce00078e0042 */
.L_x_51807:
[----:B------:R-:W-:Y:S05]  /*5a160*/  BSYNC B1 ;  /* 0x0000000000017941 */ /* 0x000fea0003800000 */
.L_x_51805:
        /* <DEDUP_REMOVED lines=9> */
.L_x_51809:
[----:B------:R-:W-:Y:S01]  /*5a200*/  MOV R54, R52 ;  /* 0x0000003400367202 */ /* 0x000fe20000000f00 */
[----:B------:R-:W-:Y:S02]  /*5a210*/  IMAD.MOV.U32 R55, RZ, RZ, R53 ;  /* 0x000000ffff377224 */ /* 0x000fe400078e0035 */
[----:B------:R-:W-:Y:S02]  /*5a220*/  IMAD.MOV.U32 R52, RZ, RZ, R61 ;  /* 0x000000ffff347224 */ /* 0x000fe400078e003d */
[----:B------:R-:W-:-:S07]  /*5a230*/  IMAD.MOV.U32 R53, RZ, RZ, R60 ;  /* 0x000000ffff357224 */ /* 0x000fce00078e003c */
.L_x_51810:
[----:B------:R-:W-:Y:S05]  /*5a240*/  BSYNC B1 ;  /* 0x0000000000017941 */ /* 0x000fea0003800000 */
.L_x_51808:
        /* <DEDUP_REMOVED lines=9> */
.L_x_51812:
[----:B------:R-:W-:Y:S01]  /*5a2e0*/  MOV R61, R54 ;  /* 0x00000036003d7202 */ /* 0x000fe20000000f00 */
[----:B------:R-:W-:Y:S02]  /*5a2f0*/  IMAD.MOV.U32 R60, RZ, RZ, R55 ;  /* 0x000000ffff3c7224 */ /* 0x000fe400078e0037 */
[----:B------:R-:W-:Y:S02]  /*5a300*/  IMAD.MOV.U32 R54, RZ, RZ, R63 ;  /* 0x000000ffff367224 */ /* 0x000fe400078e003f */
[----:B------:R-:W-:-:S07]  /*5a310*/  IMAD.MOV.U32 R55, RZ, RZ, R62 ;  /* 0x000000ffff377224 */ /* 0x000fce00078e003e */
.L_x_51813:
[----:B------:R-:W-:Y:S05]  /*5a320*/  BSYNC B1 ;  /* 0x0000000000017941 */ /* 0x000fea0003800000 */
.L_x_51811:
        /* <DEDUP_REMOVED lines=9> */
.L_x_51815:
[----:B------:R-:W-:Y:S01]  /*5a3c0*/  MOV R63, R61 ;  /* 0x0000003d003f7202 */ /* 0x000fe20000000f00 */
[----:B------:R-:W-:Y:S02]  /*5a3d0*/  IMAD.MOV.U32 R62, RZ, RZ, R60 ;  /* 0x000000ffff3e7224 */ /* 0x000fe400078e003c */
[----:B------:R-:W-:Y:S02]  /*5a3e0*/  IMAD.MOV.U32 R61, RZ, RZ, R64 ;  /* 0x000000ffff3d7224 */ /* 0x000fe400078e0040 */
[----:B------:R-:W-:-:S07]  /*5a3f0*/  IMAD.MOV.U32 R60, RZ, RZ, R65 ;  /* 0x000000ffff3c7224 */ /* 0x000fce00078e0041 */
.L_x_51816:
[----:B------:R-:W-:Y:S05]  /*5a400*/  BSYNC B1 ;  /* 0x0000000000017941 */ /* 0x000fea0003800000 */
.L_x_51814:
        /* <DEDUP_REMOVED lines=9> */
.L_x_51818:
[----:B------:R-:W-:Y:S01]  /*5a4a0*/  MOV R65, R63 ;  /* 0x0000003f00417202 */ /* 0x000fe20000000f00 */
[----:B------:R-:W-:Y:S02]  /*5a4b0*/  IMAD.MOV.U32 R64, RZ, RZ, R62 ;  /* 0x000000ffff407224 */ /* 0x000fe400078e003e */
[----:B------:R-:W-:Y:S02]  /*5a4c0*/  IMAD.MOV.U32 R63, RZ, RZ, R58 ;  /* 0x000000ffff3f7224 */ /* 0x000fe400078e003a */
[----:B------:R-:W-:-:S07]  /*5a4d0*/  IMAD.MOV.U32 R62, RZ, RZ, R59 ;  /* 0x000000ffff3e7224 */ /* 0x000fce00078e003b */
.L_x_51819:
[----:B------:R-:W-:Y:S05]  /*5a4e0*/  BSYNC B1 ;  /* 0x0000000000017941 */ /* 0x000fea0003800000 */
.L_x_51817:
        /* <DEDUP_REMOVED lines=9> */
.L_x_51821:
[----:B------:R-:W-:Y:S01]  /*5a580*/  MOV R59, R65 ;  /* 0x00000041003b7202 */ /* 0x000fe20000000f00 */
[----:B------:R-:W-:Y:S02]  /*5a590*/  IMAD.MOV.U32 R58, RZ, RZ, R64 ;  /* 0x000000ffff3a7224 */ /* 0x000fe400078e0040 */
[----:B------:R-:W-:Y:S02]  /*5a5a0*/  IMAD.MOV.U32 R65, RZ, RZ, R56 ;  /* 0x000000ffff417224 */ /* 0x000fe400078e0038 */
[----:B------:R-:W-:-:S07]  /*5a5b0*/  IMAD.MOV.U32 R64, RZ, RZ, R57 ;  /* 0x000000ffff407224 */ /* 0x000fce00078e0039 */
.L_x_51822:
[----:B------:R-:W-:Y:S05]  /*5a5c0*/  BSYNC B1 ;  /* 0x0000000000017941 */ /* 0x000fea0003800000 */
.L_x_51820:
        /* <DEDUP_REMOVED lines=9> */
.L_x_51824:
[----:B------:R-:W-:Y:S01]  /*5a660*/  MOV R67, R59 ;  /* 0x0000003b00437202 */ /* 0x000fe20000000f00 */
[----:B------:R-:W-:Y:S02]  /*5a670*/  IMAD.MOV.U32 R57, RZ, RZ, R58 ;  /* 0x000000ffff397224 */ /* 0x000fe400078e003a */
[----:B------:R-:W-:Y:S02]  /*5a680*/  IMAD.MOV.U32 R59, RZ, RZ, R46 ;  /* 0x000000ffff3b7224 */ /* 0x000fe400078e002e */
[----:B------:R-:W-:-:S07]  /*5a690*/  IMAD.MOV.U32 R58, RZ, RZ, R47 ;  /* 0x000000ffff3a7224 */ /* 0x000fce00078e002f */
.L_x_51825:
[----:B------:R-:W-:Y:S05]  /*5a6a0*/  BSYNC B1 ;  /* 0x0000000000017941 */ /* 0x000fea0003800000 */
.L_x_51823:
        /* <DEDUP_REMOVED lines=9> */
.L_x_51827:
[----:B------:R-:W-:Y:S01]  /*5a740*/  MOV R47, R67 ;  /* 0x00000043002f7202 */ /* 0x000fe20000000f00 */
[----:B------:R-:W-:Y:S02]  /*5a750*/  IMAD.MOV.U32 R46, RZ, RZ, R57 ;  /* 0x000000ffff2e7224 */ /* 0x000fe400078e0039 */
[----:B------:R-:W-:Y:S02]  /*5a760*/  IMAD.MOV.U32 R67, RZ, RZ, R4 ;  /* 0x000000ffff437224 */ /* 0x000fe400078e0004 */
[----:B------:R-:W-:-:S07]  /*5a770*/  IMAD.MOV.U32 R57, RZ, RZ, R8 ;  /* 0x000000ffff397224 */ /* 0x000fce00078e0008 */
.L_x_51828:
[----:B------:R-:W-:Y:S05]  /*5a780*/  BSYNC B1 ;  /* 0x0000000000017941 */ /* 0x000fea0003800000 */
.L_x_51826:
        /* <DEDUP_REMOVED lines=9> */
.L_x_51830:
[----:B------:R-:W-:Y:S01]  /*5a820*/  MOV R73, R47 ;  /* 0x0000002f00497202 */ /* 0x000fe20000000f00 */
[----:B------:R-:W-:Y:S02]  /*5a830*/  IMAD.MOV.U32 R69, RZ, RZ, R46 ;  /* 0x000000ffff457224 */ /* 0x000fe400078e002e */
[----:B------:R-:W-:Y:S02]  /*5a840*/  IMAD.MOV.U32 R47, RZ, RZ, R16 ;  /* 0x000000ffff2f7224 */ /* 0x000fe400078e0010 */
[----:B------:R-:W-:-:S07]  /*5a850*/  IMAD.MOV.U32 R46, RZ, RZ, R17 ;  /* 0x000000ffff2e7224 */ /* 0x000fce00078e0011 */
.L_x_51831:
[----:B------:R-:W-:Y:S05]  /*5a860*/  BSYNC B1 ;  /* 0x0000000000017941 */ /* 0x000fea0003800000 */
.L_x_51829:
        /* <DEDUP_REMOVED lines=9> */
.L_x_51833:
[----:B------:R-:W-:Y:S01]  /*5a900*/  MOV R4, R73 ;  /* 0x0000004900047202 */ /* 0x000fe20000000f00 */
[----:B------:R-:W-:Y:S02]  /*5a910*/  IMAD.MOV.U32 R17, RZ, RZ, R69 ;  /* 0x000000ffff117224 */ /* 0x000fe400078e0045 */
[----:B------:R-:W-:Y:S02]  /*5a920*/  IMAD.MOV.U32 R73, RZ, RZ, R18 ;  /* 0x000000ffff497224 */ /* 0x000fe400078e0012 */
[----:B------:R-:W-:-:S07]  /*5a930*/  IMAD.MOV.U32 R69, RZ, RZ, R20 ;  /* 0x000000ffff457224 */ /* 0x000fce00078e0014 */
.L_x_51834:
[----:B------:R-:W-:Y:S05]  /*5a940*/  BSYNC B1 ;  /* 0x0000000000017941 */ /* 0x000fea0003800000 */
.L_x_51832:
        /* <DEDUP_REMOVED lines=9> */
.L_x_51836:
[----:B------:R-:W-:Y:S01]  /*5a9e0*/  MOV R75, R4 ;  /* 0x00000004004b7202 */ /* 0x000fe20000000f00 */
[----:B------:R-:W-:Y:S02]  /*5a9f0*/  IMAD.MOV.U32 R8, RZ, RZ, R17 ;  /* 0x000000ffff087224 */ /* 0x000fe400078e0011 */
[----:B------:R-:W-:Y:S02]  /*5aa00*/  IMAD.MOV.U32 R4, RZ, RZ, R21 ;  /* 0x000000ffff047224 */ /* 0x000fe400078e0015 */
[----:B------:R-:W-:-:S07]  /*5aa10*/  IMAD.MOV.U32 R17, RZ, RZ, R22 ;  /* 0x000000ffff117224 */ /* 0x000fce00078e0016 */
.L_x_51837:
[----:B------:R-:W-:Y:S05]  /*5aa20*/  BSYNC B1 ;  /* 0x0000000000017941 */ /* 0x000fea0003800000 */
.L_x_51835:
        /* <DEDUP_REMOVED lines=9> */
.L_x_51839:
[----:B------:R-:W-:Y:S01]  /*5aac0*/  MOV R18, R75 ;  /* 0x0000004b00127202 */ /* 0x000fe20000000f00 */
[----:B------:R-:W-:Y:S02]  /*5aad0*/  IMAD.MOV.U32 R16, RZ, RZ, R8 ;  /* 0x000000ffff107224 */ /* 0x000fe400078e0008 */
[----:B------:R-:W-:Y:S02]  /*5aae0*/  IMAD.MOV.U32 R75, RZ, RZ, R44 ;  /* 0x000000ffff4b7224 */ /* 0x000fe400078e002c */
[----:B------:R-:W-:-:S07]  /*5aaf0*/  IMAD.MOV.U32 R8, RZ, RZ, R45 ;  /* 0x000000ffff087224 */ /* 0x000fce00078e002d */
.L_x_51840:
[----:B------:R-:W-:Y:S05]  /*5ab00*/  BSYNC B1 ;  /* 0x0000000000017941 */ /* 0x000fea0003800000 */
.L_x_51838:
        /* <DEDUP_REMOVED lines=16> */
.L_x_51842:
[----:B------:R-:W-:Y:S02]  /*5ac10*/  IMAD.MOV.U32 R10, RZ, RZ, R19 ;  /* 0x000000ffff0a7224 */ /* 0x000fe400078e0013 */
[----:B------:R-:W-:Y:S02]  /*5ac20*/  IMAD.MOV.U32 R6, RZ, RZ, R71 ;  /* 0x000000ffff067224 */ /* 0x000fe400078e0047 */
[----:B------:R-:W-:Y:S02]  /*5ac30*/  IMAD.MOV.U32 R19, RZ, RZ, R48 ;  /* 0x000000ffff137224 */ /* 0x000fe400078e0030 */
[----:B------:R-:W-:-:S07]  /*5ac40*/  IMAD.MOV.U32 R71, RZ, RZ, R50 ;  /* 0x000000ffff477224 */ /* 0x000fce00078e0032 */
.L_x_51843:
[----:B------:R-:W-:Y:S05]  /*5ac50*/  BSYNC B1 ;  /* 0x0000000000017941 */ /* 0x000fea0003800000 */
.L_x_51841:
        /* <DEDUP_REMOVED lines=9> */
.L_x_51845:
[----:B------:R-:W-:Y:S02]  /*5acf0*/  IMAD.MOV.U32 R22, RZ, RZ, R10 ;  /* 0x000000ffff167224 */ /* 0x000fe400078e000a */
[----:B------:R-:W-:Y:S02]  /*5ad00*/  IMAD.MOV.U32 R20, RZ, RZ, R6 ;  /* 0x000000ffff147224 */ /* 0x000fe400078e0006 */
[----:B------:R-:W-:Y:S02]  /*5ad10*/  IMAD.MOV.U32 R10, RZ, RZ, R5 ;  /* 0x000000ffff0a7224 */ /* 0x000fe400078e0005 */
[----:B------:R-:W-:-:S07]  /*5ad20*/  IMAD.MOV.U32 R6, RZ, RZ, R9 ;  /* 0x000000ffff067224 */ /* 0x000fce00078e0009 */
.L_x_51846:
[----:B------:R-:W-:Y:S05]  /*5ad30*/  BSYNC B1 ;  /* 0x0000000000017941 */ /* 0x000fea0003800000 */
.L_x_51844:
        /* <DEDUP_REMOVED lines=9> */
.L_x_51848:
[----:B------:R-:W-:Y:S02]  /*5add0*/  IMAD.MOV.U32 R5, RZ, RZ, R22 ;  /* 0x000000ffff057224 */ /* 0x000fe400078e0016 */
[----:B------:R-:W-:Y:S02]  /*5ade0*/  IMAD.MOV.U32 R44, RZ, RZ, R20 ;  /* 0x000000ffff2c7224 */ /* 0x000fe400078e0014 */
[----:B------:R-:W-:Y:S02]  /*5adf0*/  IMAD.MOV.U32 R22, RZ, RZ, R49 ;  /* 0x000000ffff167224 */ /* 0x000fe400078e0031 */
[----:B------:R-:W-:-:S07]  /*5ae00*/  IMAD.MOV.U32 R20, RZ, RZ, R51 ;  /* 0x000000ffff147224 */ /* 0x000fce00078e0033 */
.L_x_51849:
[----:B------:R-:W-:Y:S05]  /*5ae10*/  BSYNC B1 ;  /* 0x0000000000017941 */ /* 0x000fea0003800000 */
.L_x_51847:
        /* <DEDUP_REMOVED lines=9> */
.L_x_51851:
[----:B------:R-:W-:Y:S02]  /*5aeb0*/  IMAD.MOV.U32 R9, RZ, RZ, R5 ;  /* 0x000000ffff097224 */ /* 0x000fe400078e0005 */
[----:B------:R-:W-:Y:S02]  /*5aec0*/  IMAD.MOV.U32 R48, RZ, RZ, R44 ;  /* 0x000000ffff307224 */ /* 0x000fe400078e002c */
[----:B------:R-:W-:Y:S02]  /*5aed0*/  IMAD.MOV.U32 R5, RZ, RZ, R52 ;  /* 0x000000ffff057224 */ /* 0x000fe400078e0034 */
[----:B------:R-:W-:-:S07]  /*5aee0*/  IMAD.MOV.U32 R44, RZ, RZ, R53 ;  /* 0x000000ffff2c7224 */ /* 0x000fce00078e0035 */
.L_x_51852:
[----:B------:R-:W-:Y:S05]  /*5aef0*/  BSYNC B1 ;  /* 0x0000000000017941 */ /* 0x000fea0003800000 */
.L_x_51850:
        /* <DEDUP_REMOVED lines=9> */
.L_x_51854:
[----:B------:R-:W-:Y:S02]  /*5af90*/  IMAD.MOV.U32 R50, RZ, RZ, R9 ;  /* 0x000000ffff327224 */ /* 0x000fe400078e0009 */
[----:B------:R-:W-:Y:S02]  /*5afa0*/  IMAD.MOV.U32 R21, RZ, RZ, R48 ;  /* 0x000000ffff157224 */ /* 0x000fe400078e0030 */
[----:B------:R-:W-:Y:S02]  /*5afb0*/  IMAD.MOV.U32 R9, RZ, RZ, R54 ;  /* 0x000000ffff097224 */ /* 0x000fe400078e0036 */
[----:B------:R-:W-:-:S07]  /*5afc0*/  IMAD.MOV.U32 R48, RZ, RZ, R55 ;  /* 0x000000ffff307224 */ /* 0x000fce00078e0037 */
.L_x_51855:
[----:B------:R-:W-:Y:S05]  /*5afd0*/  BSYNC B1 ;  /* 0x0000000000017941 */ /* 0x000fea0003800000 */
.L_x_51853:
        /* <DEDUP_REMOVED lines=9> */
.L_x_51857:
[----:B------:R-:W-:Y:S02]  /*5b070*/  IMAD.MOV.U32 R52, RZ, RZ, R50 ;  /* 0x000000ffff347224 */ /* 0x000fe400078e0032 */
[----:B------:R-:W-:Y:S02]  /*5b080*/  IMAD.MOV.U32 R45, RZ, RZ, R21 ;  /* 0x000000ffff2d7224 */ /* 0x000fe400078e0015 */
[----:B------:R-:W-:Y:S02]  /*5b090*/  IMAD.MOV.U32 R50, RZ, RZ, R61 ;  /* 0x000000ffff327224 */ /* 0x000fe400078e003d */
[----:B------:R-:W-:-:S07]  /*5b0a0*/  IMAD.MOV.U32 R21, RZ, RZ, R60 ;  /* 0x000000ffff157224 */ /* 0x000fce00078e003c */
.L_x_51858:
[----:B------:R-:W-:Y:S05]  /*5b0b0*/  BSYNC B1 ;  /* 0x0000000000017941 */ /* 0x000fea0003800000 */
.L_x_51856:
        /* <DEDUP_REMOVED lines=9> */
.L_x_51860:
[----:B------:R-:W-:Y:S02]  /*5b150*/  IMAD.MOV.U32 R54, RZ, RZ, R52 ;  /* 0x000000ffff367224 */ /* 0x000fe400078e0034 */
[----:B------:R-:W-:Y:S02]  /*5b160*/  IMAD.MOV.U32 R49, RZ, RZ, R45 ;  /* 0x000000ffff317224 */ /* 0x000fe400078e002d */
[----:B------:R-:W-:Y:S02]  /*5b170*/  IMAD.MOV.U32 R52, RZ, RZ, R63 ;  /* 0x000000ffff347224 */ /* 0x000fe400078e003f */
[----:B------:R-:W-:-:S07]  /*5b180*/  IMAD.MOV.U32 R45, RZ, RZ, R62 ;  /* 0x000000ffff2d7224 */ /* 0x000fce00078e003e */
.L_x_51861:
[----:B------:R-:W-:Y:S05]  /*5b190*/  BSYNC B1 ;  /* 0x0000000000017941 */ /* 0x000fea0003800000 */
.L_x_51859:
        /* <DEDUP_REMOVED lines=9> */
.L_x_51863:
[----:B------:R-:W-:Y:S02]  /*5b230*/  IMAD.MOV.U32 R56, RZ, RZ, R54 ;  /* 0x000000ffff387224 */ /* 0x000fe400078e0036 */
[----:B------:R-:W-:Y:S02]  /*5b240*/  IMAD.MOV.U32 R51, RZ, RZ, R49 ;  /* 0x000000ffff337224 */ /* 0x000fe400078e0031 */
[----:B------:R-:W-:Y:S02]  /*5b250*/  IMAD.MOV.U32 R54, RZ, RZ, R65 ;  /* 0x000000ffff367224 */ /* 0x000fe400078e0041 */
[----:B------:R-:W-:-:S07]  /*5b260*/  IMAD.MOV.U32 R49, RZ, RZ, R64 ;  /* 0x000000ffff317224 */ /* 0x000fce00078e0040 */
.L_x_51864:
[----:B------:R-:W-:Y:S05]  /*5b270*/  BSYNC B1 ;  /* 0x0000000000017941 */ /* 0x000fea0003800000 */
.L_x_51862:
        /* <DEDUP_REMOVED lines=9> */
.L_x_51866:
[----:B------:R-:W-:Y:S02]  /*5b310*/  IMAD.MOV.U32 R62, RZ, RZ, R56 ;  /* 0x000000ffff3e7224 */ /* 0x000fe400078e0038 */
[----:B------:R-:W-:Y:S02]  /*5b320*/  IMAD.MOV.U32 R60, RZ, RZ, R51 ;  /* 0x000000ffff3c7224 */ /* 0x000fe400078e0033 */
[----:B------:R-:W-:Y:S02]  /*5b330*/  IMAD.MOV.U32 R56, RZ, RZ, R59 ;  /* 0x000000ffff387224 */ /* 0x000fe400078e003b */
[----:B------:R-:W-:-:S07]  /*5b340*/  IMAD.MOV.U32 R51, RZ, RZ, R58 ;  /* 0x000000ffff337224 */ /* 0x000fce00078e003a */
.L_x_51867:
[----:B------:R-:W-:Y:S05]  /*5b350*/  BSYNC B1 ;  /* 0x0000000000017941 */ /* 0x000fea0003800000 */
.L_x_51865:
        /* <DEDUP_REMOVED lines=9> */
.L_x_51869:
[----:B------:R-:W-:Y:S02]  /*5b3f0*/  IMAD.MOV.U32 R58, RZ, RZ, R62 ;  /* 0x000000ffff3a7224 */ /* 0x000fe400078e003e */
[----:B------:R-:W-:Y:S02]  /*5b400*/  IMAD.MOV.U32 R53, RZ, RZ, R60 ;  /* 0x000000ffff357224 */ /* 0x000fe400078e003c */
[----:B------:R-:W-:Y:S02]  /*5b410*/  IMAD.MOV.U32 R62, RZ, RZ, R67 ;  /* 0x000000ffff3e7224 */ /* 0x000fe400078e0043 */
[----:B------:R-:W-:-:S07]  /*5b420*/  IMAD.MOV.U32 R60, RZ, RZ, R57 ;  /* 0x000000ffff3c7224 */ /* 0x000fce00078e0039 */
.L_x_51870:
[----:B------:R-:W-:Y:S05]  /*5b430*/  BSYNC B1 ;  /* 0x0000000000017941 */ /* 0x000fea0003800000 */
.L_x_51868:
        /* <DEDUP_REMOVED lines=9> */
.L_x_51872:
[----:B------:R-:W-:Y:S02]  /*5b4d0*/  IMAD.MOV.U32 R66, RZ, RZ, R58 ;  /* 0x000000ffff427224 */ /* 0x000fe400078e003a */
[----:B------:R-:W-:Y:S02]  /*5b4e0*/  IMAD.MOV.U32 R64, RZ, RZ, R53 ;  /* 0x000000ffff407224 */ /* 0x000fe400078e0035 */
[----:B------:R-:W-:Y:S02]  /*5b4f0*/  IMAD.MOV.U32 R58, RZ, RZ, R47 ;  /* 0x000000ffff3a7224 */ /* 0x000fe400078e002f */
[----:B------:R-:W-:-:S07]  /*5b500*/  IMAD.MOV.U32 R53, RZ, RZ, R46 ;  /* 0x000000ffff357224 */ /* 0x000fce00078e002e */
.L_x_51873:
[----:B------:R-:W-:Y:S05]  /*5b510*/  BSYNC B1 ;  /* 0x0000000000017941 */ /* 0x000fea0003800000 */
.L_x_51871:
        /* <DEDUP_REMOVED lines=9> */
.L_x_51875:
[----:B------:R-:W-:Y:S02]  /*5b5b0*/  IMAD.MOV.U32 R47, RZ, RZ, R66 ;  /* 0x000000ffff2f7224 */ /* 0x000fe400078e0042 */
[----:B------:R-:W-:Y:S02]  /*5b5c0*/  IMAD.MOV.U32 R46, RZ, RZ, R64 ;  /* 0x000000ffff2e7224 */ /* 0x000fe400078e0040 */
[----:B------:R-:W-:Y:S02]  /*5b5d0*/  IMAD.MOV.U32 R66, RZ, RZ, R73 ;  /* 0x000000ffff427224 */ /* 0x000fe400078e0049 */
[----:B------:R-:W-:-:S07]  /*5b5e0*/  IMAD.MOV.U32 R64, RZ, RZ, R69 ;  /* 0x000000ffff407224 */ /* 0x000fce00078e0045 */
.L_x_51876:
[----:B------:R-:W-:Y:S05]  /*5b5f0*/  BSYNC B1 ;  /* 0x0000000000017941 */ /* 0x000fea0003800000 */
.L_x_51874:
        /* <DEDUP_REMOVED lines=9> */
.L_x_51878:
[----:B------:R-:W-:Y:S02]  /*5b690*/  IMAD.MOV.U32 R68, RZ, RZ, R47 ;  /* 0x000000ffff447224 */ /* 0x000fe400078e002f */
[----:B------:R-:W-:Y:S02]  /*5b6a0*/  IMAD.MOV.U32 R55, RZ, RZ, R46 ;  /* 0x000000ffff377224 */ /* 0x000fe400078e002e */
[----:B------:R-:W-:Y:S02]  /*5b6b0*/  IMAD.MOV.U32 R47, RZ, RZ, R4 ;  /* 0x000000ffff2f7224 */ /* 0x000fe400078e0004 */
[----:B------:R-:W-:-:S07]  /*5b6c0*/  IMAD.MOV.U32 R46, RZ, RZ, R17 ;  /* 0x000000ffff2e7224 */ /* 0x000fce00078e0011 */
.L_x_51879:
[----:B------:R-:W-:Y:S05]  /*5b6d0*/  BSYNC B1 ;  /* 0x0000000000017941 */ /* 0x000fea0003800000 */
.L_x_51877:
        /* <DEDUP_REMOVED lines=9> */
.L_x_51881:
[----:B------:R-:W-:Y:S02]  /*5b770*/  IMAD.MOV.U32 R57, RZ, RZ, R68 ;  /* 0x000000ffff397224 */ /* 0x000fe400078e0044 */
[----:B------:R-:W-:Y:S02]  /*5b780*/  IMAD.MOV.U32 R17, RZ, RZ, R55 ;  /* 0x000000ffff117224 */ /* 0x000fe400078e0037 */
[----:B------:R-:W-:Y:S02]  /*5b790*/  IMAD.MOV.U32 R68, RZ, RZ, R75 ;  /* 0x000000ffff447224 */ /* 0x000fe400078e004b */
[----:B------:R-:W-:-:S07]  /*5b7a0*/  IMAD.MOV.U32 R55, RZ, RZ, R8 ;  /* 0x000000ffff377224 */ /* 0x000fce00078e0008 */
.L_x_51882:
[----:B------:R-:W-:Y:S05]  /*5b7b0*/  BSYNC B1 ;  /* 0x0000000000017941 */ /* 0x000fea0003800000 */
.L_x_51880:
        /* <DEDUP_REMOVED lines=9> */
.L_x_51884:
[----:B------:R-:W-:Y:S02]  /*5b850*/  IMAD.MOV.U32 R8, RZ, RZ, R57 ;  /* 0x000000ffff087224 */ /* 0x000fe400078e0039 */
[----:B------:R-:W-:Y:S02]  /*5b860*/  IMAD.MOV.U32 R4, RZ, RZ, R17 ;  /* 0x000000ffff047224 */ /* 0x000fe400078e0011 */
[----:B------:R-:W-:Y:S02]  /*5b870*/  IMAD.MOV.U32 R57, RZ, RZ, R18 ;  /* 0x000000ffff397224 */ /* 0x000fe400078e0012 */
[----:B------:R-:W-:-:S07]  /*5b880*/  IMAD.MOV.U32 R17, RZ, RZ, R16 ;  /* 0x000000ffff117224 */ /* 0x000fce00078e0010 */
.L_x_51885:
[----:B------:R-:W-:Y:S05]  /*5b890*/  BSYNC B1 ;  /* 0x0000000000017941 */ /* 0x000fea0003800000 */
.L_x_51883:
        /* <DEDUP_REMOVED lines=16> */
.L_x_51887:
[----:B------:R-:W-:Y:S01]  /*5b9a0*/  IMAD.MOV.U32 R11, RZ, RZ, R19 ;  /* 0x000000ffff0b7224 */ /* 0x000fe200078e0013 */
[----:B------:R-:W-:Y:S01]  /*5b9b0*/  MOV R19, R10 ;  /* 0x0000000a00137202 */ /* 0x000fe20000000f00 */
[----:B------:R-:W-:Y:S02]  /*5b9c0*/  IMAD.MOV.U32 R7, RZ, RZ, R71 ;  /* 0x000000ffff077224 */ /* 0x000fe400078e0047 */
[----:B------:R-:W-:-:S07]  /*5b9d0*/  IMAD.MOV.U32 R71, RZ, RZ, R6 ;  /* 0x000000ffff477224 */ /* 0x000fce00078e0006 */
.L_x_51888:
[----:B------:R-:W-:Y:S05]  /*5b9e0*/  BSYNC B1 ;  /* 0x0000000000017941 */ /* 0x000fea0003800000 */
.L_x_51886:
        /* <DEDUP_REMOVED lines=9> */
.L_x_51890:
[----:B------:R-:W-:Y:S01]  /*5ba80*/  IMAD.MOV.U32 R6, RZ, RZ, R11 ;  /* 0x000000ffff067224 */ /* 0x000fe200078e000b */
[----:B------:R-:W-:Y:S01]  /*5ba90*/  MOV R11, R22 ;  /* 0x00000016000b7202 */ /* 0x000fe20000000f00 */
[----:B------:R-:W-:Y:S02]  /*5baa0*/  IMAD.MOV.U32 R59, RZ, RZ, R7 ;  /* 0x000000ffff3b7224 */ /* 0x000fe400078e0007 */
[----:B------:R-:W-:-:S07]  /*5bab0*/  IMAD.MOV.U32 R7, RZ, RZ, R20 ;  /* 0x000000ffff077224 */ /* 0x000fce00078e0014 */
.L_x_51891:
[----:B------:R-:W-:Y:S05]  /*5bac0*/  BSYNC B1 ;  /* 0x0000000000017941 */ /* 0x000fea0003800000 */
.L_x_51889:
        /* <DEDUP_REMOVED lines=9> */
.L_x_51893:
[----:B------:R-:W-:Y:S01]  /*5bb60*/  IMAD.MOV.U32 R10, RZ, RZ, R6 ;  /* 0x000000ffff0a7224 */ /* 0x000fe200078e0006 */
[----:B------:R-:W-:Y:S01]  /*5bb70*/  MOV R6, R5 ;  /* 0x0000000500067202 */ /* 0x000fe20000000f00 */
[----:B------:R-:W-:Y:S02]  /*5bb80*/  IMAD.MOV.U32 R61, RZ, RZ, R59 ;  /* 0x000000ffff3d7224 */ /* 0x000fe400078e003b */
[----:B------:R-:W-:-:S07]  /*5bb90*/  IMAD.MOV.U32 R59, RZ, RZ, R44 ;  /* 0x000000ffff3b7224 */ /* 0x000fce00078e002c */
.L_x_51894:
[----:B------:R-:W-:Y:S05]  /*5bba0*/  BSYNC B1 ;  /* 0x0000000000017941 */ /* 0x000fea0003800000 */
.L_x_51892:
        /* <DEDUP_REMOVED lines=9> */
.L_x_51896:
[----:B------:R-:W-:Y:S01]  /*5bc40*/  IMAD.MOV.U32 R5, RZ, RZ, R10 ;  /* 0x000000ffff057224 */ /* 0x000fe200078e000a */
[----:B------:R-:W-:Y:S01]  /*5bc50*/  MOV R10, R9 ;  /* 0x00000009000a7202 */ /* 0x000fe20000000f00 */
[----:B------:R-:W-:Y:S02]  /*5bc60*/  IMAD.MOV.U32 R16, RZ, RZ, R61 ;  /* 0x000000ffff107224 */ /* 0x000fe400078e003d */
[----:B------:R-:W-:-:S07]  /*5bc70*/  IMAD.MOV.U32 R61, RZ, RZ, R48 ;  /* 0x000000ffff3d7224 */ /* 0x000fce00078e0030 */
.L_x_51897:
[----:B------:R-:W-:Y:S05]  /*5bc80*/  BSYNC B1 ;  /* 0x0000000000017941 */ /* 0x000fea0003800000 */
.L_x_51895:
        /* <DEDUP_REMOVED lines=9> */
.L_x_51899:
[----:B------:R-:W-:Y:S01]  /*5bd20*/  IMAD.MOV.U32 R9, RZ, RZ, R5 ;  /* 0x000000ffff097224 */ /* 0x000fe200078e0005 */
[----:B------:R-:W-:Y:S01]  /*5bd30*/  MOV R5, R50 ;  /* 0x0000003200057202 */ /* 0x000fe20000000f00 */
[----:B------:R-:W-:Y:S02]  /*5bd40*/  IMAD.MOV.U32 R18, RZ, RZ, R16 ;  /* 0x000000ffff127224 */ /* 0x000fe400078e0010 */
[----:B------:R-:W-:-:S07]  /*5bd50*/  IMAD.MOV.U32 R16, RZ, RZ, R21 ;  /* 0x000000ffff107224 */ /* 0x000fce00078e0015 */
.L_x_51900:
[----:B------:R-:W-:Y:S05]  /*5bd60*/  BSYNC B1 ;  /* 0x0000000000017941 */ /* 0x000fea0003800000 */
.L_x_51898:
        /* <DEDUP_REMOVED lines=9> */
.L_x_51902:
[----:B------:R-:W-:Y:S01]  /*5be00*/  IMAD.MOV.U32 R21, RZ, RZ, R9 ;  /* 0x000000ffff157224 */ /* 0x000fe200078e0009 */
[----:B------:R-:W-:Y:S01]  /*5be10*/  MOV R9, R52 ;  /* 0x0000003400097202 */ /* 0x000fe20000000f00 */
[----:B------:R-:W-:Y:S02]  /*5be20*/  IMAD.MOV.U32 R20, RZ, RZ, R18 ;  /* 0x000000ffff147224 */ /* 0x000fe400078e0012 */
[----:B------:R-:W-:-:S07]  /*5be30*/  IMAD.MOV.U32 R18, RZ, RZ, R45 ;  /* 0x000000ffff127224 */ /* 0x000fce00078e002d */
.L_x_51903:
[----:B------:R-:W-:Y:S05]  /*5be40*/  BSYNC B1 ;  /* 0x0000000000017941 */ /* 0x000fea0003800000 */
.L_x_51901:
        /* <DEDUP_REMOVED lines=9> */
.L_x_51905:
[----:B------:R-:W-:Y:S01]  /*5bee0*/  IMAD.MOV.U32 R45, RZ, RZ, R21 ;  /* 0x000000ffff2d7224 */ /* 0x000fe200078e0015 */
[----:B------:R-:W-:Y:S01]  /*5bef0*/  MOV R21, R54 ;  /* 0x0000003600157202 */ /* 0x000fe20000000f00 */
[----:B------:R-:W-:Y:S02]  /*5bf00*/  IMAD.MOV.U32 R22, RZ, RZ, R20 ;  /* 0x000000ffff167224 */ /* 0x000fe400078e0014 */
[----:B------:R-:W-:-:S07]  /*5bf10*/  IMAD.MOV.U32 R20, RZ, RZ, R49 ;  /* 0x000000ffff147224 */ /* 0x000fce00078e0031 */
.L_x_51906:
[----:B------:R-:W-:Y:S05]  /*5bf20*/  BSYNC B1 ;  /* 0x0000000000017941 */ /* 0x000fea0003800000 */
.L_x_51904:
        /* <DEDUP_REMOVED lines=9> */
.L_x_51908:
[----:B------:R-:W-:Y:S01]  /*5bfc0*/  IMAD.MOV.U32 R63, RZ, RZ, R45 ;  /* 0x000000ffff3f7224 */ /* 0x000fe200078e002d */
[----:B------:R-:W-:Y:S01]  /*5bfd0*/  MOV R45, R56 ;  /* 0x00000038002d7202 */ /* 0x000fe20000000f00 */
[----:B------:R-:W-:Y:S02]  /*5bfe0*/  IMAD.MOV.U32 R49, RZ, RZ, R22 ;  /* 0x000000ffff317224 */ /* 0x000fe400078e0016 */
[----:B------:R-:W-:-:S07]  /*5bff0*/  IMAD.MOV.U32 R22, RZ, RZ, R51 ;  /* 0x000000ffff167224 */ /* 0x000fce00078e0033 */
.L_x_51909:
[----:B------:R-:W-:Y:S05]  /*5c000*/  BSYNC B1 ;  /* 0x0000000000017941 */ /* 0x000fea0003800000 */
.L_x_51907:
        /* <DEDUP_REMOVED lines=9> */
.L_x_51911:
[----:B------:R-:W-:Y:S01]  /*5c0a0*/  IMAD.MOV.U32 R51, RZ, RZ, R63 ;  /* 0x000000ffff337224 */ /* 0x000fe200078e003f */
[----:B------:R-:W-:Y:S01]  /*5c0b0*/  MOV R63, R62 ;  /* 0x0000003e003f7202 */ /* 0x000fe20000000f00 */
[----:B------:R-:W-:Y:S02]  /*5c0c0*/  IMAD.MOV.U32 R44, RZ, RZ, R49 ;  /* 0x000000ffff2c7224 */ /* 0x000fe400078e0031 */
[----:B------:R-:W-:-:S07]  /*5c0d0*/  IMAD.MOV.U32 R49, RZ, RZ, R60 ;  /* 0x000000ffff317224 */ /* 0x000fce00078e003c */
.L_x_51912:
[----:B------:R-:W-:Y:S05]  /*5c0e0*/  BSYNC B1 ;  /* 0x0000000000017941 */ /* 0x000fea0003800000 */
.L_x_51910:
        /* <DEDUP_REMOVED lines=9> */
.L_x_51914:
[----:B------:R-:W-:Y:S01]  /*5c180*/  IMAD.MOV.U32 R67, RZ, RZ, R51 ;  /* 0x000000ffff437224 */ /* 0x000fe200078e0033 */
[----:B------:R-:W-:Y:S01]  /*5c190*/  MOV R51, R58 ;  /* 0x0000003a00337202 */ /* 0x000fe20000000f00 */
[----:B------:R-:W-:Y:S02]  /*5c1a0*/  IMAD.MOV.U32 R65, RZ, RZ, R44 ;  /* 0x000000ffff417224 */ /* 0x000fe400078e002c */
[----:B------:R-:W-:-:S07]  /*5c1b0*/  IMAD.MOV.U32 R44, RZ, RZ, R53 ;  /* 0x000000ffff2c7224 */ /* 0x000fce00078e0035 */
.L_x_51915:
[----:B------:R-:W-:Y:S05]  /*5c1c0*/  BSYNC B1 ;  /* 0x0000000000017941 */ /* 0x000fea0003800000 */
.L_x_51913:
        /* <DEDUP_REMOVED lines=9> */
.L_x_51917:
[----:B------:R-:W-:Y:S01]  /*5c260*/  IMAD.MOV.U32 R48, RZ, RZ, R67 ;  /* 0x000000ffff307224 */ /* 0x000fe200078e0043 */
[----:B------:R-:W-:Y:S01]  /*5c270*/  MOV R67, R66 ;  /* 0x0000004200437202 */ /* 0x000fe20000000f00 */
[----:B------:R-:W-:Y:S02]  /*5c280*/  IMAD.MOV.U32 R53, RZ, RZ, R65 ;  /* 0x000000ffff357224 */ /* 0x000fe400078e0041 */
[----:B------:R-:W-:-:S07]  /*5c290*/  IMAD.MOV.U32 R65, RZ, RZ, R64 ;  /* 0x000000ffff417224 */ /* 0x000fce00078e0040 */
.L_x_51918:
[----:B------:R-:W-:Y:S05]  /*5c2a0*/  BSYNC B1 ;  /* 0x0000000000017941 */ /* 0x000fea0003800000 */
.L_x_51916:
        /* <DEDUP_REMOVED lines=9> */
.L_x_51920:
[----:B------:R-:W-:Y:S01]  /*5c340*/  IMAD.MOV.U32 R69, RZ, RZ, R48 ;  /* 0x000000ffff457224 */ /* 0x000fe200078e0030 */
[----:B------:R-:W-:Y:S01]  /*5c350*/  MOV R48, R47 ;  /* 0x0000002f00307202 */ /* 0x000fe20000000f00 */
[----:B------:R-:W-:Y:S02]  /*5c360*/  IMAD.MOV.U32 R50, RZ, RZ, R53 ;  /* 0x000000ffff327224 */ /* 0x000fe400078e0035 */
[----:B------:R-:W-:-:S07]  /*5c370*/  IMAD.MOV.U32 R53, RZ, RZ, R46 ;  /* 0x000000ffff357224 */ /* 0x000fce00078e002e */
.L_x_51921:
[----:B------:R-:W-:Y:S05]  /*5c380*/  BSYNC B1 ;  /* 0x0000000000017941 */ /* 0x000fea0003800000 */
.L_x_51919:
        /* <DEDUP_REMOVED lines=9> */
.L_x_51923:
[----:B------:R-:W-:Y:S01]  /*5c420*/  IMAD.MOV.U32 R52, RZ, RZ, R69 ;  /* 0x000000ffff347224 */ /* 0x000fe200078e0045 */
[----:B------:R-:W-:Y:S01]  /*5c430*/  MOV R69, R68 ;  /* 0x0000004400457202 */ /* 0x000fe20000000f00 */
[----:B------:R-:W-:Y:S02]  /*5c440*/  IMAD.MOV.U32 R46, RZ, RZ, R50 ;  /* 0x000000ffff2e7224 */ /* 0x000fe400078e0032 */
[----:B------:R-:W-:-:S07]  /*5c450*/  IMAD.MOV.U32 R50, RZ, RZ, R55 ;  /* 0x000000ffff327224 */ /* 0x000fce00078e0037 */
.L_x_51924:
[----:B------:R-:W-:Y:S05]  /*5c460*/  BSYNC B1 ;  /* 0x0000000000017941 */ /* 0x000fea0003800000 */
.L_x_51922:
        /* <DEDUP_REMOVED lines=9> */
.L_x_51926:
[----:B------:R-:W-:Y:S01]  /*5c500*/  IMAD.MOV.U32 R55, RZ, RZ, R52 ;  /* 0x000000ffff377224 */ /* 0x000fe200078e0034 */
[----:B------:R-:W-:Y:S01]  /*5c510*/  MOV R52, R57 ;  /* 0x0000003900347202 */ /* 0x000fe20000000f00 */
[----:B------:R-:W-:Y:S02]  /*5c520*/  IMAD.MOV.U32 R47, RZ, RZ, R46 ;  /* 0x000000ffff2f7224 */ /* 0x000fe400078e002e */
[----:B------:R-:W-:-:S07]  /*5c530*/  IMAD.MOV.U32 R46, RZ, RZ, R17 ;  /* 0x000000ffff2e7224 */ /* 0x000fce00078e0011 */
.L_x_51927:
[----:B------:R-:W-:Y:S05]  /*5c540*/  BSYNC B1 ;  /* 0x0000000000017941 */ /* 0x000fea0003800000 */
.L_x_51925:
        /* <DEDUP_REMOVED lines=9> */
.L_x_51929:
[----:B------:R-:W-:Y:S01]  /*5c5e0*/  IMAD.MOV.U32 R54, RZ, RZ, R55 ;  /* 0x000000ffff367224 */ /* 0x000fe200078e0037 */
[----:B------:R-:W-:Y:S01]  /*5c5f0*/  MOV R55, R8 ;  /* 0x0000000800377202 */ /* 0x000fe20000000f00 */
[----:B------:R-:W-:Y:S02]  /*5c600*/  IMAD.MOV.U32 R17, RZ, RZ, R47 ;  /* 0x000000ffff117224 */ /* 0x000fe400078e002f */
[----:B------:R-:W-:-:S07]  /*5c610*/  IMAD.MOV.U32 R47, RZ, RZ, R4 ;  /* 0x000000ffff2f7224 */ /* 0x000fce00078e0004 */
.L_x_51930:
[----:B------:R-:W-:Y:S05]  /*5c620*/  BSYNC B1 ;  /* 0x0000000000017941 */ /* 0x000fea0003800000 */
.L_x_51928:
        /* <DEDUP_REMOVED lines=16> */
.L_x_51932:
[----:B------:R-:W-:Y:S01]  /*5c730*/  MOV R8, R19 ;  /* 0x0000001300087202 */ /* 0x000fe20000000f00 */
[----:B------:R-:W-:Y:S02]  /*5c740*/  IMAD.MOV.U32 R4, RZ, RZ, R71 ;  /* 0x000000ffff047224 */ /* 0x000fe400078e0047 */
[----:B------:R-:W-:Y:S02]  /*5c750*/  IMAD.MOV.U32 R19, RZ, RZ, R11 ;  /* 0x000000ffff137224 */ /* 0x000fe400078e000b */
[----:B------:R-:W-:-:S07]  /*5c760*/  IMAD.MOV.U32 R71, RZ, RZ, R7 ;  /* 0x000000ffff477224 */ /* 0x000fce00078e0007 */
.L_x_51933:
[----:B------:R-:W-:Y:S05]  /*5c770*/  BSYNC B1 ;  /* 0x0000000000017941 */ /* 0x000fea0003800000 */
.L_x_51931:
        /* <DEDUP_REMOVED lines=9> */
.L_x_51935:
[----:B------:R-:W-:Y:S01]  /*5c810*/  MOV R7, R8 ;  /* 0x0000000800077202 */ /* 0x000fe20000000f00 */
[----:B------:R-:W-:Y:S02]  /*5c820*/  IMAD.MOV.U32 R12, RZ, RZ, R4 ;  /* 0x000000ffff0c7224 */ /* 0x000fe400078e0004 */
[----:B------:R-:W-:Y:S02]  /*5c830*/  IMAD.MOV.U32 R8, RZ, RZ, R6 ;  /* 0x000000ffff087224 */ /* 0x000fe400078e0006 */
[----:B------:R-:W-:-:S07]  /*5c840*/  IMAD.MOV.U32 R4, RZ, RZ, R59 ;  /* 0x000000ffff047224 */ /* 0x000fce00078e003b */
.L_x_51936:
[----:B------:R-:W-:Y:S05]  /*5c850*/  BSYNC B1 ;  /* 0x0000000000017941 */ /* 0x000fea0003800000 */
.L_x_51934:
        /* <DEDUP_REMOVED lines=9> */
.L_x_51938:
[----:B------:R-:W-:Y:S01]  /*5c8f0*/  MOV R6, R7 ;  /* 0x0000000700067202 */ /* 0x000fe20000000f00 */
[----:B------:R-:W-:Y:S02]  /*5c900*/  IMAD.MOV.U32 R11, RZ, RZ, R12 ;  /* 0x000000ffff0b7224 */ /* 0x000fe400078e000c */
[----:B------:R-:W-:Y:S02]  /*5c910*/  IMAD.MOV.U32 R7, RZ, RZ, R10 ;  /* 0x000000ffff077224 */ /* 0x000fe400078e000a */
[----:B------:R-:W-:-:S07]  /*5c920*/  IMAD.MOV.U32 R12, RZ, RZ, R61 ;  /* 0x000000ffff0c7224 */ /* 0x000fce00078e003d */
.L_x_51939:
[----:B------:R-:W-:Y:S05]  /*5c930*/  BSYNC B1 ;  /* 0x0000000000017941 */ /* 0x000fea0003800000 */
.L_x_51937:
        /* <DEDUP_REMOVED lines=9> */
.L_x_51941:
[----:B------:R-:W-:Y:S01]  /*5c9d0*/  MOV R10, R6 ;  /* 0x00000006000a7202 */ /* 0x000fe20000000f00 */
[----:B------:R-:W-:Y:S02]  /*5c9e0*/  IMAD.MOV.U32 R57, RZ, RZ, R11 ;  /* 0x000000ffff397224 */ /* 0x000fe400078e000b */
[----:B------:R-:W-:Y:S02]  /*5c9f0*/  IMAD.MOV.U32 R6, RZ, RZ, R5 ;  /* 0x000000ffff067224 */ /* 0x000fe400078e0005 */
[----:B------:R-:W-:-:S07]  /*5ca00*/  IMAD.MOV.U32 R11, RZ, RZ, R16 ;  /* 0x000000ffff0b7224 */ /* 0x000fce00078e0010 */
.L_x_51942:
[----:B------:R-:W-:Y:S05]  /*5ca10*/  BSYNC B1 ;  /* 0x0000000000017941 */ /* 0x000fea0003800000 */
.L_x_51940:
        /* <DEDUP_REMOVED lines=9> */
.L_x_51944:
[----:B------:R-:W-:Y:S01]  /*5cab0*/  MOV R16, R10 ;  /* 0x0000000a00107202 */ /* 0x000fe20000000f00 */
[----:B------:R-:W-:Y:S02]  /*5cac0*/  IMAD.MOV.U32 R5, RZ, RZ, R57 ;  /* 0x000000ffff057224 */ /* 0x000fe400078e0039 */
[----:B------:R-:W-:Y:S02]  /*5cad0*/  IMAD.MOV.U32 R10, RZ, RZ, R9 ;  /* 0x000000ffff0a7224 */ /* 0x000fe400078e0009 */
[----:B------:R-:W-:-:S07]  /*5cae0*/  IMAD.MOV.U32 R57, RZ, RZ, R18 ;  /* 0x000000ffff397224 */ /* 0x000fce00078e0012 */
.L_x_51945:
[----:B------:R-:W-:Y:S05]  /*5caf0*/  BSYNC B1 ;  /* 0x0000000000017941 */ /* 0x000fea0003800000 */
.L_x_51943:
        /* <DEDUP_REMOVED lines=9> */
.L_x_51947:
[----:B------:R-:W-:Y:S01]  /*5cb90*/  MOV R18, R16 ;  /* 0x0000001000127202 */ /* 0x000fe20000000f00 */
[----:B------:R-:W-:Y:S02]  /*5cba0*/  IMAD.MOV.U32 R9, RZ, RZ, R5 ;  /* 0x000000ffff097224 */ /* 0x000fe400078e0005 */
[----:B------:R-:W-:Y:S02]  /*5cbb0*/  IMAD.MOV.U32 R16, RZ, RZ, R21 ;  /* 0x000000ffff107224 */ /* 0x000fe400078e0015 */
[----:B------:R-:W-:-:S07]  /*5cbc0*/  IMAD.MOV.U32 R5, RZ, RZ, R20 ;  /* 0x000000ffff057224 */ /* 0x000fce00078e0014 */
.L_x_51948:
[----:B------:R-:W-:Y:S05]  /*5cbd0*/  BSYNC B1 ;  /* 0x0000000000017941 */ /* 0x000fea0003800000 */
.L_x_51946:
        /* <DEDUP_REMOVED lines=9> */
.L_x_51950:
[----:B------:R-:W-:Y:S01]  /*5cc70*/  MOV R32, R18 ;  /* 0x0000001200207202 */ /* 0x000fe20000000f00 */
[----:B------:R-:W-:Y:S02]  /*5cc80*/  IMAD.MOV.U32 R20, RZ, RZ, R9 ;  /* 0x000000ffff147224 */ /* 0x000fe400078e0009 */
[----:B------:R-:W-:Y:S02]  /*5cc90*/  IMAD.MOV.U32 R18, RZ, RZ, R45 ;  /* 0x000000ffff127224 */ /* 0x000fe400078e002d */
[----:B------:R-:W-:-:S07]  /*5cca0*/  IMAD.MOV.U32 R9, RZ, RZ, R22 ;  /* 0x000000ffff097224 */ /* 0x000fce00078e0016 */
.L_x_51951:
[----:B------:R-:W-:Y:S05]  /*5ccb0*/  BSYNC B1 ;  /* 0x0000000000017941 */ /* 0x000fea0003800000 */
.L_x_51949:
        /* <DEDUP_REMOVED lines=9> */
.L_x_51953:
[----:B------:R-:W-:Y:S01]  /*5cd50*/  MOV R22, R32 ;  /* 0x0000002000167202 */ /* 0x000fe20000000f00 */
[----:B------:R-:W-:Y:S02]  /*5cd60*/  IMAD.MOV.U32 R21, RZ, RZ, R20 ;  /* 0x000000ffff157224 */ /* 0x000fe400078e0014 */
[----:B------:R-:W-:Y:S02]  /*5cd70*/  IMAD.MOV.U32 R32, RZ, RZ, R63 ;  /* 0x000000ffff207224 */ /* 0x000fe400078e003f */
[----:B------:R-:W-:-:S07]  /*5cd80*/  IMAD.MOV.U32 R20, RZ, RZ, R49 ;  /* 0x000000ffff147224 */ /* 0x000fce00078e0031 */
.L_x_51954:
[----:B------:R-:W-:Y:S05]  /*5cd90*/  BSYNC B1 ;  /* 0x0000000000017941 */ /* 0x000fea0003800000 */
.L_x_51952:
        /* <DEDUP_REMOVED lines=9> */
.L_x_51956:
[----:B------:R-:W-:Y:S01]  /*5ce30*/  MOV R58, R22 ;  /* 0x00000016003a7202 */ /* 0x000fe20000000f00 */
[----:B------:R-:W-:Y:S02]  /*5ce40*/  IMAD.MOV.U32 R56, RZ, RZ, R21 ;  /* 0x000000ffff387224 */ /* 0x000fe400078e0015 */
[----:B------:R-:W-:Y:S02]  /*5ce50*/  IMAD.MOV.U32 R22, RZ, RZ, R51 ;  /* 0x000000ffff167224 */ /* 0x000fe400078e0033 */
[----:B------:R-:W-:-:S07]  /*5ce60*/  IMAD.MOV.U32 R21, RZ, RZ, R44 ;  /* 0x000000ffff157224 */ /* 0x000fce00078e002c */
.L_x_51957:
[----:B------:R-:W-:Y:S05]  /*5ce70*/  BSYNC B1 ;  /* 0x0000000000017941 */ /* 0x000fea0003800000 */
.L_x_51955:
        /* <DEDUP_REMOVED lines=9> */
.L_x_51959:
[----:B------:R-:W-:Y:S01]  /*5cf10*/  MOV R45, R58 ;  /* 0x0000003a002d7202 */ /* 0x000fe20000000f00 */
[----:B------:R-:W-:Y:S02]  /*5cf20*/  IMAD.MOV.U32 R44, RZ, RZ, R56 ;  /* 0x000000ffff2c7224 */ /* 0x000fe400078e0038 */
[----:B------:R-:W-:Y:S02]  /*5cf30*/  IMAD.MOV.U32 R58, RZ, RZ, R67 ;  /* 0x000000ffff3a7224 */ /* 0x000fe400078e0043 */
[----:B------:R-:W-:-:S07]  /*5cf40*/  IMAD.MOV.U32 R56, RZ, RZ, R65 ;  /* 0x000000ffff387224 */ /* 0x000fce00078e0041 */
.L_x_51960:
[----:B------:R-:W-:Y:S05]  /*5cf50*/  BSYNC B1 ;  /* 0x0000000000017941 */ /* 0x000fea0003800000 */
.L_x_51958:
        /* <DEDUP_REMOVED lines=9> */
.L_x_51962:
[----:B------:R-:W-:Y:S01]  /*5cff0*/  MOV R60, R45 ;  /* 0x0000002d003c7202 */ /* 0x000fe20000000f00 */
[----:B------:R-:W-:Y:S02]  /*5d000*/  IMAD.MOV.U32 R49, RZ, RZ, R44 ;  /* 0x000000ffff317224 */ /* 0x000fe400078e002c */
[----:B------:R-:W-:Y:S02]  /*5d010*/  IMAD.MOV.U32 R45, RZ, RZ, R48 ;  /* 0x000000ffff2d7224 */ /* 0x000fe400078e0030 */
[----:B------:R-:W-:-:S07]  /*5d020*/  IMAD.MOV.U32 R44, RZ, RZ, R53 ;  /* 0x000000ffff2c7224 */ /* 0x000fce00078e0035 */
.L_x_51963:
[----:B------:R-:W-:Y:S05]  /*5d030*/  BSYNC B1 ;  /* 0x0000000000017941 */ /* 0x000fea0003800000 */
.L_x_51961:
        /* <DEDUP_REMOVED lines=9> */
.L_x_51965:
[----:B------:R-:W-:Y:S01]  /*5d0d0*/  MOV R53, R60 ;  /* 0x0000003c00357202 */ /* 0x000fe20000000f00 */
[----:B------:R-:W-:Y:S02]  /*5d0e0*/  IMAD.MOV.U32 R51, RZ, RZ, R49 ;  /* 0x000000ffff337224 */ /* 0x000fe400078e0031 */
[----:B------:R-:W-:Y:S02]  /*5d0f0*/  IMAD.MOV.U32 R60, RZ, RZ, R69 ;  /* 0x000000ffff3c7224 */ /* 0x000fe400078e0045 */
[----:B------:R-:W-:-:S07]  /*5d100*/  IMAD.MOV.U32 R49, RZ, RZ, R50 ;  /* 0x000000ffff317224 */ /* 0x000fce00078e0032 */
.L_x_51966:
[----:B------:R-:W-:Y:S05]  /*5d110*/  BSYNC B1 ;  /* 0x0000000000017941 */ /* 0x000fea0003800000 */
.L_x_51964:
        /* <DEDUP_REMOVED lines=9> */
.L_x_51968:
[----:B------:R-:W-:Y:S01]  /*5d1b0*/  MOV R50, R53 ;  /* 0x0000003500327202 */ /* 0x000fe20000000f00 */
[----:B------:R-:W-:Y:S02]  /*5d1c0*/  IMAD.MOV.U32 R48, RZ, RZ, R51 ;  /* 0x000000ffff307224 */ /* 0x000fe400078e0033 */
[----:B------:R-:W-:Y:S02]  /*5d1d0*/  IMAD.MOV.U32 R53, RZ, RZ, R52 ;  /* 0x000000ffff357224 */ /* 0x000fe400078e0034 */
[----:B------:R-:W-:-:S07]  /*5d1e0*/  IMAD.MOV.U32 R51, RZ, RZ, R46 ;  /* 0x000000ffff337224 */ /* 0x000fce00078e002e */
.L_x_51969:
[----:B------:R-:W-:Y:S05]  /*5d1f0*/  BSYNC B1 ;  /* 0x0000000000017941 */ /* 0x000fea0003800000 */
.L_x_51967:
        /* <DEDUP_REMOVED lines=9> */
.L_x_51971:
[----:B------:R-:W-:Y:S01]  /*5d290*/  MOV R59, R50 ;  /* 0x00000032003b7202 */ /* 0x000fe20000000f00 */
[----:B------:R-:W-:Y:S02]  /*5d2a0*/  IMAD.MOV.U32 R46, RZ, RZ, R48 ;  /* 0x000000ffff2e7224 */ /* 0x000fe400078e0030 */
[----:B------:R-:W-:Y:S02]  /*5d2b0*/  IMAD.MOV.U32 R50, RZ, RZ, R55 ;  /* 0x000000ffff327224 */ /* 0x000fe400078e0037 */
[----:B------:R-:W-:-:S07]  /*5d2c0*/  IMAD.MOV.U32 R48, RZ, RZ, R47 ;  /* 0x000000ffff307224 */ /* 0x000fce00078e002f */
.L_x_51972:
[----:B------:R-:W-:Y:S05]  /*5d2d0*/  BSYNC B1 ;  /* 0x0000000000017941 */ /* 0x000fea0003800000 */
.L_x_51970:
        /* <DEDUP_REMOVED lines=9> */
.L_x_51974:
[----:B------:R-:W-:Y:S01]  /*5d370*/  MOV R52, R59 ;  /* 0x0000003b00347202 */ /* 0x000fe20000000f00 */
[----:B------:R-:W-:Y:S02]  /*5d380*/  IMAD.MOV.U32 R47, RZ, RZ, R46 ;  /* 0x000000ffff2f7224 */ /* 0x000fe400078e002e */
[----:B------:R-:W-:Y:S02]  /*5d390*/  IMAD.MOV.U32 R59, RZ, RZ, R54 ;  /* 0x000000ffff3b7224 */ /* 0x000fe400078e0036 */
[----:B------:R-:W-:-:S07]  /*5d3a0*/  IMAD.MOV.U32 R46, RZ, RZ, R17 ;  /* 0x000000ffff2e7224 */ /* 0x000fce00078e0011 */
.L_x_51975:
[----:B------:R-:W-:Y:S05]  /*5d3b0*/  BSYNC B1 ;  /* 0x0000000000017941 */ /* 0x000fea0003800000 */
.L_x_51973:
        /* <DEDUP_REMOVED lines=16> */
.L_x_51977:
[----:B------:R-:W-:Y:S02]  /*5d4c0*/  IMAD.MOV.U32 R54, RZ, RZ, R19 ;  /* 0x000000ffff367224 */ /* 0x000fe400078e0013 */
[----:B------:R-:W-:Y:S02]  /*5d4d0*/  IMAD.MOV.U32 R13, RZ, RZ, R71 ;  /* 0x000000ffff0d7224 */ /* 0x000fe400078e0047 */
[----:B------:R-:W-:Y:S02]  /*5d4e0*/  IMAD.MOV.U32 R19, RZ, RZ, R8 ;  /* 0x000000ffff137224 */ /* 0x000fe400078e0008 */
[----:B------:R-:W-:-:S07]  /*5d4f0*/  IMAD.MOV.U32 R71, RZ, RZ, R4 ;  /* 0x000000ffff477224 */ /* 0x000fce00078e0004 */
.L_x_51978:
[----:B------:R-:W-:Y:S05]  /*5d500*/  BSYNC B1 ;  /* 0x0000000000017941 */ /* 0x000fea0003800000 */
.L_x_51976:
        /* <DEDUP_REMOVED lines=9> */
.L_x_51980:
[----:B------:R-:W-:Y:S02]  /*5d5a0*/  IMAD.MOV.U32 R17, RZ, RZ, R54 ;  /* 0x000000ffff117224 */ /* 0x000fe400078e0036 */
[----:B------:R-:W-:Y:S02]  /*5d5b0*/  IMAD.MOV.U32 R4, RZ, RZ, R13 ;  /* 0x000000ffff047224 */ /* 0x000fe400078e000d */
[----:B------:R-:W-:Y:S02]  /*5d5c0*/  IMAD.MOV.U32 R54, RZ, RZ, R7 ;  /* 0x000000ffff367224 */ /* 0x000fe400078e0007 */
[----:B------:R-:W-:-:S07]  /*5d5d0*/  IMAD.MOV.U32 R13, RZ, RZ, R12 ;  /* 0x000000ffff0d7224 */ /* 0x000fce00078e000c */
.L_x_51981:
[----:B------:R-:W-:Y:S05]  /*5d5e0*/  BSYNC B1 ;  /* 0x0000000000017941 */ /* 0x000fea0003800000 */
.L_x_51979:
        /* <DEDUP_REMOVED lines=9> */
.L_x_51983:
[----:B------:R-:W-:Y:S02]  /*5d680*/  IMAD.MOV.U32 R7, RZ, RZ, R17 ;  /* 0x000000ffff077224 */ /* 0x000fe400078e0011 */
[----:B------:R-:W-:Y:S02]  /*5d690*/  IMAD.MOV.U32 R8, RZ, RZ, R4 ;  /* 0x000000ffff087224 */ /* 0x000fe400078e0004 */
[----:B------:R-:W-:Y:S02]  /*5d6a0*/  IMAD.MOV.U32 R17, RZ, RZ, R6 ;  /* 0x000000ffff117224 */ /* 0x000fe400078e0006 */
[----:B------:R-:W-:-:S07]  /*5d6b0*/  IMAD.MOV.U32 R4, RZ, RZ, R11 ;  /* 0x000000ffff047224 */ /* 0x000fce00078e000b */
.L_x_51984:
[----:B------:R-:W-:Y:S05]  /*5d6c0*/  BSYNC B1 ;  /* 0x0000000000017941 */ /* 0x000fea0003800000 */
.L_x_51982:
        /* <DEDUP_REMOVED lines=9> */
.L_x_51986:
[----:B------:R-:W-:Y:S02]  /*5d760*/  IMAD.MOV.U32 R11, RZ, RZ, R7 ;  /* 0x000000ffff0b7224 */ /* 0x000fe400078e0007 */
[----:B------:R-:W-:Y:S02]  /*5d770*/  IMAD.MOV.U32 R6, RZ, RZ, R8 ;  /* 0x000000ffff067224 */ /* 0x000fe400078e0008 */
[----:B------:R-:W-:Y:S02]  /*5d780*/  IMAD.MOV.U32 R7, RZ, RZ, R10 ;  /* 0x000000ffff077224 */ /* 0x000fe400078e000a */
[----:B------:R-:W-:-:S07]  /*5d790*/  IMAD.MOV.U32 R8, RZ, RZ, R57 ;  /* 0x000000ffff087224 */ /* 0x000fce00078e0039 */
.L_x_51987:
[----:B------:R-:W-:Y:S05]  /*5d7a0*/  BSYNC B1 ;  /* 0x0000000000017941 */ /* 0x000fea0003800000 */
.L_x_51985:
        /* <DEDUP_REMOVED lines=9> */
.L_x_51989:
[----:B------:R-:W-:Y:S02]  /*5d840*/  IMAD.MOV.U32 R33, RZ, RZ, R11 ;  /* 0x000000ffff217224 */ /* 0x000fe400078e000b */
[----:B------:R-:W-:Y:S02]  /*5d850*/  IMAD.MOV.U32 R10, RZ, RZ, R6 ;  /* 0x000000ffff0a7224 */ /* 0x000fe400078e0006 */
[----:B------:R-:W-:Y:S02]  /*5d860*/  IMAD.MOV.U32 R11, RZ, RZ, R16 ;  /* 0x000000ffff0b7224 */ /* 0x000fe400078e0010 */
[----:B------:R-:W-:-:S07]  /*5d870*/  IMAD.MOV.U32 R6, RZ, RZ, R5 ;  /* 0x000000ffff067224 */ /* 0x000fce00078e0005 */
.L_x_51990:
[----:B------:R-:W-:Y:S05]  /*5d880*/  BSYNC B1 ;  /* 0x0000000000017941 */ /* 0x000fea0003800000 */
.L_x_51988:
        /* <DEDUP_REMOVED lines=9> */
.L_x_51992:
[----:B------:R-:W-:Y:S02]  /*5d920*/  IMAD.MOV.U32 R55, RZ, RZ, R33 ;  /* 0x000000ffff377224 */ /* 0x000fe400078e0021 */
[----:B------:R-:W-:Y:S02]  /*5d930*/  IMAD.MOV.U32 R5, RZ, RZ, R10 ;  /* 0x000000ffff057224 */ /* 0x000fe400078e000a */
[----:B------:R-:W-:Y:S02]  /*5d940*/  IMAD.MOV.U32 R33, RZ, RZ, R18 ;  /* 0x000000ffff217224 */ /* 0x000fe400078e0012 */
[----:B------:R-:W-:-:S07]  /*5d950*/  IMAD.MOV.U32 R10, RZ, RZ, R9 ;  /* 0x000000ffff0a7224 */ /* 0x000fce00078e0009 */
.L_x_51993:
[----:B------:R-:W-:Y:S05]  /*5d960*/  BSYNC B1 ;  /* 0x0000000000017941 */ /* 0x000fea0003800000 */
.L_x_51991:
        /* <DEDUP_REMOVED lines=9> */
.L_x_51995:
[----:B------:R-:W-:Y:S02]  /*5da00*/  IMAD.MOV.U32 R9, RZ, RZ, R55 ;  /* 0x000000ffff097224 */ /* 0x000fe400078e0037 */
[----:B------:R-:W-:Y:S02]  /*5da10*/  IMAD.MOV.U32 R12, RZ, RZ, R5 ;  /* 0x000000ffff0c7224 */ /* 0x000fe400078e0005 */
[----:B------:R-:W-:Y:S02]  /*5da20*/  IMAD.MOV.U32 R55, RZ, RZ, R32 ;  /* 0x000000ffff377224 */ /* 0x000fe400078e0020 */
[----:B------:R-:W-:-:S07]  /*5da30*/  IMAD.MOV.U32 R5, RZ, RZ, R20 ;  /* 0x000000ffff057224 */ /* 0x000fce00078e0014 */
.L_x_51996:
[----:B------:R-:W-:Y:S05]  /*5da40*/  BSYNC B1 ;  /* 0x0000000000017941 */ /* 0x000fea0003800000 */
.L_x_51994:
        /* <DEDUP_REMOVED lines=9> */
.L_x_51998:
[----:B------:R-:W-:Y:S02]  /*5dae0*/  IMAD.MOV.U32 R61, RZ, RZ, R9 ;  /* 0x000000ffff3d7224 */ /* 0x000fe400078e0009 */
[----:B------:R-:W-:Y:S02]  /*5daf0*/  IMAD.MOV.U32 R57, RZ, RZ, R12 ;  /* 0x000000ffff397224 */ /* 0x000fe400078e000c */
[----:B------:R-:W-:Y:S02]  /*5db00*/  IMAD.MOV.U32 R9, RZ, RZ, R22 ;  /* 0x000000ffff097224 */ /* 0x000fe400078e0016 */
[----:B------:R-:W-:-:S07]  /*5db10*/  IMAD.MOV.U32 R12, RZ, RZ, R21 ;  /* 0x000000ffff0c7224 */ /* 0x000fce00078e0015 */
.L_x_51999:
[----:B------:R-:W-:Y:S05]  /*5db20*/  BSYNC B1 ;  /* 0x0000000000017941 */ /* 0x000fea0003800000 */
.L_x_51997:
        /* <DEDUP_REMOVED lines=9> */
.L_x_52001:
[----:B------:R-:W-:Y:S02]  /*5dbc0*/  IMAD.MOV.U32 R16, RZ, RZ, R61 ;  /* 0x000000ffff107224 */ /* 0x000fe400078e003d */
[----:B------:R-:W-:Y:S02]  /*5dbd0*/  IMAD.MOV.U32 R21, RZ, RZ, R57 ;  /* 0x000000ffff157224 */ /* 0x000fe400078e0039 */
[----:B------:R-:W-:Y:S02]  /*5dbe0*/  IMAD.MOV.U32 R61, RZ, RZ, R58 ;  /* 0x000000ffff3d7224 */ /* 0x000fe400078e003a */
[----:B------:R-:W-:-:S07]  /*5dbf0*/  IMAD.MOV.U32 R57, RZ, RZ, R56 ;  /* 0x000000ffff397224 */ /* 0x000fce00078e0038 */
.L_x_52002:
[----:B------:R-:W-:Y:S05]  /*5dc00*/  BSYNC B1 ;  /* 0x0000000000017941 */ /* 0x000fea0003800000 */
.L_x_52000:
        /* <DEDUP_REMOVED lines=9> */
.L_x_52004:
[----:B------:R-:W-:Y:S02]  /*5dca0*/  IMAD.MOV.U32 R63, RZ, RZ, R16 ;  /* 0x000000ffff3f7224 */ /* 0x000fe400078e0010 */
[----:B------:R-:W-:Y:S02]  /*5dcb0*/  IMAD.MOV.U32 R18, RZ, RZ, R21 ;  /* 0x000000ffff127224 */ /* 0x000fe400078e0015 */
[----:B------:R-:W-:Y:S02]  /*5dcc0*/  IMAD.MOV.U32 R16, RZ, RZ, R45 ;  /* 0x000000ffff107224 */ /* 0x000fe400078e002d */
[----:B------:R-:W-:-:S07]  /*5dcd0*/  IMAD.MOV.U32 R21, RZ, RZ, R44 ;  /* 0x000000ffff157224 */ /* 0x000fce00078e002c */
.L_x_52005:
[----:B------:R-:W-:Y:S05]  /*5dce0*/  BSYNC B1 ;  /* 0x0000000000017941 */ /* 0x000fea0003800000 */
.L_x_52003:
        /* <DEDUP_REMOVED lines=9> */
.L_x_52007:
[----:B------:R-:W-:Y:S02]  /*5dd80*/  IMAD.MOV.U32 R22, RZ, RZ, R63 ;  /* 0x000000ffff167224 */ /* 0x000fe400078e003f */
[----:B------:R-:W-:Y:S02]  /*5dd90*/  IMAD.MOV.U32 R20, RZ, RZ, R18 ;  /* 0x000000ffff147224 */ /* 0x000fe400078e0012 */
[----:B------:R-:W-:Y:S02]  /*5dda0*/  IMAD.MOV.U32 R63, RZ, RZ, R60 ;  /* 0x000000ffff3f7224 */ /* 0x000fe400078e003c */
[----:B------:R-:W-:-:S07]  /*5ddb0*/  IMAD.MOV.U32 R18, RZ, RZ, R49 ;  /* 0x000000ffff127224 */ /* 0x000fce00078e0031 */
.L_x_52008:
[----:B------:R-:W-:Y:S05]  /*5ddc0*/  BSYNC B1 ;  /* 0x0000000000017941 */ /* 0x000fea0003800000 */
.L_x_52006:
        /* <DEDUP_REMOVED lines=9> */
.L_x_52010:
[----:B------:R-:W-:Y:S02]  /*5de60*/  IMAD.MOV.U32 R49, RZ, RZ, R22 ;  /* 0x000000ffff317224 */ /* 0x000fe400078e0016 */
[----:B------:R-:W-:Y:S02]  /*5de70*/  IMAD.MOV.U32 R45, RZ, RZ, R20 ;  /* 0x000000ffff2d7224 */ /* 0x000fe400078e0014 */
[----:B------:R-:W-:Y:S02]  /*5de80*/  IMAD.MOV.U32 R22, RZ, RZ, R53 ;  /* 0x000000ffff167224 */ /* 0x000fe400078e0035 */
[----:B------:R-:W-:-:S07]  /*5de90*/  IMAD.MOV.U32 R20, RZ, RZ, R51 ;  /* 0x000000ffff147224 */ /* 0x000fce00078e0033 */
.L_x_52011:
[----:B------:R-:W-:Y:S05]  /*5dea0*/  BSYNC B1 ;  /* 0x0000000000017941 */ /* 0x000fea0003800000 */
.L_x_52009:
        /* <DEDUP_REMOVED lines=9> */
.L_x_52013:
[----:B------:R-:W-:Y:S02]  /*5df40*/  IMAD.MOV.U32 R32, RZ, RZ, R49 ;  /* 0x000000ffff207224 */ /* 0x000fe400078e0031 */
[----:B------:R-:W-:Y:S02]  /*5df50*/  IMAD.MOV.U32 R51, RZ, RZ, R45 ;  /* 0x000000ffff337224 */ /* 0x000fe400078e002d */
[----:B------:R-:W-:Y:S02]  /*5df60*/  IMAD.MOV.U32 R49, RZ, RZ, R50 ;  /* 0x000000ffff317224 */ /* 0x000fe400078e0032 */
[----:B------:R-:W-:-:S07]  /*5df70*/  IMAD.MOV.U32 R45, RZ, RZ, R48 ;  /* 0x000000ffff2d7224 */ /* 0x000fce00078e0030 */
.L_x_52014:
[----:B------:R-:W-:Y:S05]  /*5df80*/  BSYNC B1 ;  /* 0x0000000000017941 */ /* 0x000fea0003800000 */
.L_x_52012:
        /* <DEDUP_REMOVED lines=9> */
.L_x_52016:
[----:B------:R-:W-:Y:S02]  /*5e020*/  IMAD.MOV.U32 R53, RZ, RZ, R32 ;  /* 0x000000ffff357224 */ /* 0x000fe400078e0020 */
[----:B------:R-:W-:Y:S02]  /*5e030*/  IMAD.MOV.U32 R44, RZ, RZ, R51 ;  /* 0x000000ffff2c7224 */ /* 0x000fe400078e0033 */
[----:B------:R-:W-:Y:S02]  /*5e040*/  IMAD.MOV.U32 R32, RZ, RZ, R59 ;  /* 0x000000ffff207224 */ /* 0x000fe400078e003b */
[----:B------:R-:W-:-:S07]  /*5e050*/  IMAD.MOV.U32 R51, RZ, RZ, R46 ;  /* 0x000000ffff337224 */ /* 0x000fce00078e002e */
.L_x_52017:
[----:B------:R-:W-:Y:S05]  /*5e060*/  BSYNC B1 ;  /* 0x0000000000017941 */ /* 0x000fea0003800000 */
.L_x_52015:
        /* <DEDUP_REMOVED lines=9> */
.L_x_52019:
[----:B------:R-:W-:Y:S02]  /*5e100*/  IMAD.MOV.U32 R48, RZ, RZ, R53 ;  /* 0x000000ffff307224 */ /* 0x000fe400078e0035 */
[----:B------:R-:W-:Y:S02]  /*5e110*/  IMAD.MOV.U32 R46, RZ, RZ, R44 ;  /* 0x000000ffff2e7224 */ /* 0x000fe400078e002c */
[----:B------:R-:W-:Y:S02]  /*5e120*/  IMAD.MOV.U32 R53, RZ, RZ, R52 ;  /* 0x000000ffff357224 */ /* 0x000fe400078e0034 */
[----:B------:R-:W-:-:S07]  /*5e130*/  IMAD.MOV.U32 R44, RZ, RZ, R47 ;  /* 0x000000ffff2c7224 */ /* 0x000fce00078e002f */
.L_x_52020:
[----:B------:R-:W-:Y:S05]  /*5e140*/  BSYNC B1 ;  /* 0x0000000000017941 */ /* 0x000fea0003800000 */
.L_x_52018:
        /* <DEDUP_REMOVED lines=16> */
.L_x_52022:
[----:B------:R-:W-:Y:S01]  /*5e250*/  IMAD.MOV.U32 R34, RZ, RZ, R19 ;  /* 0x000000ffff227224 */ /* 0x000fe200078e0013 */
[----:B------:R-:W-:Y:S01]  /*5e260*/  MOV R19, R54 ;  /* 0x0000003600137202 */ /* 0x000fe20000000f00 */
[----:B------:R-:W-:Y:S02]  /*5e270*/  IMAD.MOV.U32 R14, RZ, RZ, R71 ;  /* 0x000000ffff0e7224 */ /* 0x000fe400078e0047 */
[----:B------:R-:W-:-:S07]  /*5e280*/  IMAD.MOV.U32 R71, RZ, RZ, R13 ;  /* 0x000000ffff477224 */ /* 0x000fce00078e000d */
.L_x_52023:
[----:B------:R-:W-:Y:S05]  /*5e290*/  BSYNC B1 ;  /* 0x0000000000017941 */ /* 0x000fea0003800000 */
.L_x_52021:
        /* <DEDUP_REMOVED lines=9> */
.L_x_52025:
[----:B------:R-:W-:Y:S01]  /*5e330*/  IMAD.MOV.U32 R50, RZ, RZ, R34 ;  /* 0x000000ffff327224 */ /* 0x000fe200078e0022 */
[----:B------:R-:W-:Y:S01]  /*5e340*/  MOV R34, R17 ;  /* 0x0000001100227202 */ /* 0x000fe20000000f00 */
[----:B------:R-:W-:Y:S02]  /*5e350*/  IMAD.MOV.U32 R13, RZ, RZ, R14 ;  /* 0x000000ffff0d7224 */ /* 0x000fe400078e000e */
[----:B------:R-:W-:-:S07]  /*5e360*/  IMAD.MOV.U32 R14, RZ, RZ, R4 ;  /* 0x000000ffff0e7224 */ /* 0x000fce00078e0004 */
.L_x_52026:
[----:B------:R-:W-:Y:S05]  /*5e370*/  BSYNC B1 ;  /* 0x0000000000017941 */ /* 0x000fea0003800000 */
.L_x_52024:
        /* <DEDUP_REMOVED lines=9> */
.L_x_52028:
[----:B------:R-:W-:Y:S01]  /*5e410*/  IMAD.MOV.U32 R4, RZ, RZ, R50 ;  /* 0x000000ffff047224 */ /* 0x000fe200078e0032 */
[----:B------:R-:W-:Y:S01]  /*5e420*/  MOV R50, R7 ;  /* 0x0000000700327202 */ /* 0x000fe20000000f00 */
[----:B------:R-:W-:Y:S02]  /*5e430*/  IMAD.MOV.U32 R17, RZ, RZ, R13 ;  /* 0x000000ffff117224 */ /* 0x000fe400078e000d */
[----:B------:R-:W-:-:S07]  /*5e440*/  IMAD.MOV.U32 R13, RZ, RZ, R8 ;  /* 0x000000ffff0d7224 */ /* 0x000fce00078e0008 */
.L_x_52029:
[----:B------:R-:W-:Y:S05]  /*5e450*/  BSYNC B1 ;  /* 0x0000000000017941 */ /* 0x000fea0003800000 */
.L_x_52027:
        /* <DEDUP_REMOVED lines=9> */
.L_x_52031:
[----:B------:R-:W-:Y:S01]  /*5e4f0*/  IMAD.MOV.U32 R8, RZ, RZ, R4 ;  /* 0x000000ffff087224 */ /* 0x000fe200078e0004 */
[----:B------:R-:W-:Y:S01]  /*5e500*/  MOV R4, R11 ;  /* 0x0000000b00047202 */ /* 0x000fe20000000f00 */
[----:B------:R-:W-:Y:S02]  /*5e510*/  IMAD.MOV.U32 R7, RZ, RZ, R17 ;  /* 0x000000ffff077224 */ /* 0x000fe400078e0011 */
[----:B------:R-:W-:-:S07]  /*5e520*/  IMAD.MOV.U32 R17, RZ, RZ, R6 ;  /* 0x000000ffff117224 */ /* 0x000fce00078e0006 */
.L_x_52032:
[----:B------:R-:W-:Y:S05]  /*5e530*/  BSYNC B1 ;  /* 0x0000000000017941 */ /* 0x000fea0003800000 */
.L_x_52030:
        /* <DEDUP_REMOVED lines=9> */
.L_x_52034:
[----:B------:R-:W-:Y:S01]  /*5e5d0*/  IMAD.MOV.U32 R52, RZ, RZ, R8 ;  /* 0x000000ffff347224 */ /* 0x000fe200078e0008 */
[----:B------:R-:W-:Y:S01]  /*5e5e0*/  MOV R8, R33 ;  /* 0x0000002100087202 */ /* 0x000fe20000000f00 */
[----:B------:R-:W-:Y:S02]  /*5e5f0*/  IMAD.MOV.U32 R6, RZ, RZ, R7 ;  /* 0x000000ffff067224 */ /* 0x000fe400078e0007 */
[----:B------:R-:W-:-:S07]  /*5e600*/  IMAD.MOV.U32 R7, RZ, RZ, R10 ;  /* 0x000000ffff077224 */ /* 0x000fce00078e000a */
.L_x_52035:
[----:B------:R-:W-:Y:S05]  /*5e610*/  BSYNC B1 ;  /* 0x0000000000017941 */ /* 0x000fea0003800000 */
.L_x_52033:
        /* <DEDUP_REMOVED lines=9> */
.L_x_52037:
[----:B------:R-:W-:Y:S01]  /*5e6b0*/  IMAD.MOV.U32 R10, RZ, RZ, R52 ;  /* 0x000000ffff0a7224 */ /* 0x000fe200078e0034 */
[----:B------:R-:W-:Y:S01]  /*5e6c0*/  MOV R52, R55 ;  /* 0x0000003700347202 */ /* 0x000fe20000000f00 */
[----:B------:R-:W-:Y:S02]  /*5e6d0*/  IMAD.MOV.U32 R11, RZ, RZ, R6 ;  /* 0x000000ffff0b7224 */ /* 0x000fe400078e0006 */
[----:B------:R-:W-:-:S07]  /*5e6e0*/  IMAD.MOV.U32 R6, RZ, RZ, R5 ;  /* 0x000000ffff067224 */ /* 0x000fce00078e0005 */
.L_x_52038:
[----:B------:R-:W-:Y:S05]  /*5e6f0*/  BSYNC B1 ;  /* 0x0000000000017941 */ /* 0x000fea0003800000 */
.L_x_52036:
        /* <DEDUP_REMOVED lines=9> */
.L_x_52040:
[----:B------:R-:W-:Y:S01]  /*5e790*/  IMAD.MOV.U32 R56, RZ, RZ, R10 ;  /* 0x000000ffff387224 */ /* 0x000fe200078e000a */
[----:B------:R-:W-:Y:S01]  /*5e7a0*/  MOV R10, R9 ;  /* 0x00000009000a7202 */ /* 0x000fe20000000f00 */
[----:B------:R-:W-:Y:S02]  /*5e7b0*/  IMAD.MOV.U32 R54, RZ, RZ, R11 ;  /* 0x000000ffff367224 */ /* 0x000fe400078e000b */
[----:B------:R-:W-:-:S07]  /*5e7c0*/  IMAD.MOV.U32 R11, RZ, RZ, R12 ;  /* 0x000000ffff0b7224 */ /* 0x000fce00078e000c */
.L_x_52041:
[----:B------:R-:W-:Y:S05]  /*5e7d0*/  BSYNC B1 ;  /* 0x0000000000017941 */ /* 0x000fea0003800000 */
.L_x_52039:
        /* <DEDUP_REMOVED lines=9> */
.L_x_52043:
[----:B------:R-:W-:Y:S01]  /*5e870*/  IMAD.MOV.U32 R5, RZ, RZ, R56 ;  /* 0x000000ffff057224 */ /* 0x000fe200078e0038 */
[----:B------:R-:W-:Y:S01]  /*5e880*/  MOV R56, R61 ;  /* 0x0000003d00387202 */ /* 0x000fe20000000f00 */
[----:B------:R-:W-:Y:S02]  /*5e890*/  IMAD.MOV.U32 R12, RZ, RZ, R54 ;  /* 0x000000ffff0c7224 */ /* 0x000fe400078e0036 */
[----:B------:R-:W-:-:S07]  /*5e8a0*/  IMAD.MOV.U32 R54, RZ, RZ, R57 ;  /* 0x000000ffff367224 */ /* 0x000fce00078e0039 */
.L_x_52044:
[----:B------:R-:W-:Y:S05]  /*5e8b0*/  BSYNC B1 ;  /* 0x0000000000017941 */ /* 0x000fea0003800000 */
.L_x_52042:
        /* <DEDUP_REMOVED lines=9> */
.L_x_52046:
[----:B------:R-:W-:Y:S01]  /*5e950*/  IMAD.MOV.U32 R58, RZ, RZ, R5 ;  /* 0x000000ffff3a7224 */ /* 0x000fe200078e0005 */
[----:B------:R-:W-:Y:S01]  /*5e960*/  MOV R5, R16 ;  /* 0x0000001000057202 */ /* 0x000fe20000000f00 */
[----:B------:R-:W-:Y:S02]  /*5e970*/  IMAD.MOV.U32 R9, RZ, RZ, R12 ;  /* 0x000000ffff097224 */ /* 0x000fe400078e000c */
[----:B------:R-:W-:-:S07]  /*5e980*/  IMAD.MOV.U32 R12, RZ, RZ, R21 ;  /* 0x000000ffff0c7224 */ /* 0x000fce00078e0015 */
.L_x_52047:
[----:B------:R-:W-:Y:S05]  /*5e990*/  BSYNC B1 ;  /* 0x0000000000017941 */ /* 0x000fea0003800000 */
.L_x_52045:
        /* <DEDUP_REMOVED lines=9> */
.L_x_52049:
[----:B------:R-:W-:Y:S01]  /*5ea30*/  IMAD.MOV.U32 R33, RZ, RZ, R58 ;  /* 0x000000ffff217224 */ /* 0x000fe200078e003a */
[----:B------:R-:W-:Y:S01]  /*5ea40*/  MOV R58, R63 ;  /* 0x0000003f003a7202 */ /* 0x000fe20000000f00 */
[----:B------:R-:W-:Y:S02]  /*5ea50*/  IMAD.MOV.U32 R21, RZ, RZ, R9 ;  /* 0x000000ffff157224 */ /* 0x000fe400078e0009 */
[----:B------:R-:W-:-:S07]  /*5ea60*/  IMAD.MOV.U32 R9, RZ, RZ, R18 ;  /* 0x000000ffff097224 */ /* 0x000fce00078e0012 */
.L_x_52050:
[----:B------:R-:W-:Y:S05]  /*5ea70*/  BSYNC B1 ;  /* 0x0000000000017941 */ /* 0x000fea0003800000 */
.L_x_52048:
        /* <DEDUP_REMOVED lines=9> */
.L_x_52052:
[----:B------:R-:W-:Y:S01]  /*5eb10*/  IMAD.MOV.U32 R18, RZ, RZ, R33 ;  /* 0x000000ffff127224 */ /* 0x000fe200078e0021 */
[----:B------:R-:W-:Y:S01]  /*5eb20*/  MOV R33, R22 ;  /* 0x0000001600217202 */ /* 0x000fe20000000f00 */
[----:B------:R-:W-:Y:S02]  /*5eb30*/  IMAD.MOV.U32 R16, RZ, RZ, R21 ;  /* 0x000000ffff107224 */ /* 0x000fe400078e0015 */
[----:B------:R-:W-:-:S07]  /*5eb40*/  IMAD.MOV.U32 R21, RZ, RZ, R20 ;  /* 0x000000ffff157224 */ /* 0x000fce00078e0014 */
.L_x_52053:
[----:B------:R-:W-:Y:S05]  /*5eb50*/  BSYNC B1 ;  /* 0x0000000000017941 */ /* 0x000fea0003800000 */
.L_x_52051:
        /* <DEDUP_REMOVED lines=9> */
.L_x_52055:
[----:B------:R-:W-:Y:S01]  /*5ebf0*/  IMAD.MOV.U32 R47, RZ, RZ, R18 ;  /* 0x000000ffff2f7224 */ /* 0x000fe200078e0012 */
[----:B------:R-:W-:Y:S01]  /*5ec00*/  MOV R18, R49 ;  /* 0x0000003100127202 */ /* 0x000fe20000000f00 */
[----:B------:R-:W-:Y:S02]  /*5ec10*/  IMAD.MOV.U32 R20, RZ, RZ, R16 ;  /* 0x000000ffff147224 */ /* 0x000fe400078e0010 */
[----:B------:R-:W-:-:S07]  /*5ec20*/  IMAD.MOV.U32 R16, RZ, RZ, R45 ;  /* 0x000000ffff107224 */ /* 0x000fce00078e002d */
.L_x_52056:
[----:B------:R-:W-:Y:S05]  /*5ec30*/  BSYNC B1 ;  /* 0x0000000000017941 */ /* 0x000fea0003800000 */
.L_x_52054:
        /* <DEDUP_REMOVED lines=9> */
.L_x_52058:
[----:B------:R-:W-:Y:S01]  /*5ecd0*/  IMAD.MOV.U32 R22, RZ, RZ, R47 ;  /* 0x000000ffff167224 */ /* 0x000fe200078e002f */
[----:B------:R-:W-:Y:S01]  /*5ece0*/  MOV R47, R32 ;  /* 0x00000020002f7202 */ /* 0x000fe20000000f00 */
[----:B------:R-:W-:Y:S02]  /*5ecf0*/  IMAD.MOV.U32 R45, RZ, RZ, R20 ;  /* 0x000000ffff2d7224 */ /* 0x000fe400078e0014 */
[----:B------:R-:W-:-:S07]  /*5ed00*/  IMAD.MOV.U32 R20, RZ, RZ, R51 ;  /* 0x000000ffff147224 */ /* 0x000fce00078e0033 */
.L_x_52059:
[----:B------:R-:W-:Y:S05]  /*5ed10*/  BSYNC B1 ;  /* 0x0000000000017941 */ /* 0x000fea0003800000 */
.L_x_52057:
        /* <DEDUP_REMOVED lines=9> */
.L_x_52061:
[----:B------:R-:W-:Y:S01]  /*5edb0*/  IMAD.MOV.U32 R51, RZ, RZ, R22 ;  /* 0x000000ffff337224 */ /* 0x000fe200078e0016 */
[----:B------:R-:W-:Y:S01]  /*5edc0*/  MOV R22, R53 ;  /* 0x0000003500167202 */ /* 0x000fe20000000f00 */
[----:B------:R-:W-:Y:S02]  /*5edd0*/  IMAD.MOV.U32 R49, RZ, RZ, R45 ;  /* 0x000000ffff317224 */ /* 0x000fe400078e002d */
[----:B------:R-:W-:-:S07]  /*5ede0*/  IMAD.MOV.U32 R45, RZ, RZ, R44 ;  /* 0x000000ffff2d7224 */ /* 0x000fce00078e002c */
.L_x_52062:
[----:B------:R-:W-:Y:S05]  /*5edf0*/  BSYNC B1 ;  /* 0x0000000000017941 */ /* 0x000fea0003800000 */
.L_x_52060:
        /* <DEDUP_REMOVED lines=9> */
.L_x_52064:
[----:B------:R-:W-:Y:S01]  /*5ee90*/  IMAD.MOV.U32 R44, RZ, RZ, R51 ;  /* 0x000000ffff2c7224 */ /* 0x000fe200078e0033 */
[----:B------:R-:W-:Y:S01]  /*5eea0*/  MOV R51, R48 ;  /* 0x0000003000337202 */ /* 0x000fe20000000f00 */
[----:B------:R-:W-:Y:S02]  /*5eeb0*/  IMAD.MOV.U32 R32, RZ, RZ, R49 ;  /* 0x000000ffff207224 */ /* 0x000fe400078e0031 */
[----:B------:R-:W-:-:S07]  /*5eec0*/  IMAD.MOV.U32 R49, RZ, RZ, R46 ;  /* 0x000000ffff317224 */ /* 0x000fce00078e002e */
.L_x_52065:
[----:B------:R-:W-:Y:S05]  /*5eed0*/  BSYNC B1 ;  /* 0x0000000000017941 */ /* 0x000fea0003800000 */
.L_x_52063:
        /* <DEDUP_REMOVED lines=16> */
.L_x_52067:
[----:B------:R-:W-:Y:S01]  /*5efe0*/  MOV R15, R19 ;  /* 0x00000013000f7202 */ /* 0x000fe20000000f00 */
[----:B------:R-:W-:Y:S02]  /*5eff0*/  IMAD.MOV.U32 R46, RZ, RZ, R71 ;  /* 0x000000ffff2e7224 */ /* 0x000fe400078e0047 */
[----:B------:R-:W-:Y:S02]  /*5f000*/  IMAD.MOV.U32 R19, RZ, RZ, R34 ;  /* 0x000000ffff137224 */ /* 0x000fe400078e0022 */
[----:B------:R-:W-:-:S07]  /*5f010*/  IMAD.MOV.U32 R71, RZ, RZ, R14 ;  /* 0x000000ffff477224 */ /* 0x000fce00078e000e */
.L_x_52068:
[----:B------:R-:W-:Y:S05]  /*5f020*/  BSYNC B1 ;  /* 0x0000000000017941 */ /* 0x000fea0003800000 */
.L_x_52066:
        /* <DEDUP_REMOVED lines=9> */
.L_x_52070:
[----:B------:R-:W-:Y:S01]  /*5f0c0*/  MOV R35, R15 ;  /* 0x0000000f00237202 */ /* 0x000fe20000000f00 */
[----:B------:R-:W-:Y:S02]  /*5f0d0*/  IMAD.MOV.U32 R14, RZ, RZ, R46 ;  /* 0x000000ffff0e7224 */ /* 0x000fe400078e002e */
[----:B------:R-:W-:Y:S02]  /*5f0e0*/  IMAD.MOV.U32 R15, RZ, RZ, R50 ;  /* 0x000000ffff0f7224 */ /* 0x000fe400078e0032 */
[----:B------:R-:W-:-:S07]  /*5f0f0*/  IMAD.MOV.U32 R46, RZ, RZ, R13 ;  /* 0x000000ffff2e7224 */ /* 0x000fce00078e000d */
.L_x_52071:
[----:B------:R-:W-:Y:S05]  /*5f100*/  BSYNC B1 ;  /* 0x0000000000017941 */ /* 0x000fea0003800000 */
.L_x_52069:
        /* <DEDUP_REMOVED lines=9> */
.L_x_52073:
[----:B------:R-:W-:Y:S01]  /*5f1a0*/  MOV R13, R35 ;  /* 0x00000023000d7202 */ /* 0x000fe20000000f00 */
[----:B------:R-:W-:Y:S02]  /*5f1b0*/  IMAD.MOV.U32 R34, RZ, RZ, R14 ;  /* 0x000000ffff227224 */ /* 0x000fe400078e000e */
[----:B------:R-:W-:Y:S02]  /*5f1c0*/  IMAD.MOV.U32 R35, RZ, RZ, R4 ;  /* 0x000000ffff237224 */ /* 0x000fe400078e0004 */
[----:B------:R-:W-:-:S07]  /*5f1d0*/  IMAD.MOV.U32 R14, RZ, RZ, R17 ;  /* 0x000000ffff0e7224 */ /* 0x000fce00078e0011 */
.L_x_52074:
[----:B------:R-:W-:Y:S05]  /*5f1e0*/  BSYNC B1 ;  /* 0x0000000000017941 */ /* 0x000fea0003800000 */
.L_x_52072:
        /* <DEDUP_REMOVED lines=9> */
.L_x_52076:
[----:B------:R-:W-:Y:S01]  /*5f280*/  MOV R53, R13 ;  /* 0x0000000d00357202 */ /* 0x000fe20000000f00 */
[----:B------:R-:W-:Y:S02]  /*5f290*/  IMAD.MOV.U32 R17, RZ, RZ, R34 ;  /* 0x000000ffff117224 */ /* 0x000fe400078e0022 */
[----:B------:R-:W-:Y:S02]  /*5f2a0*/  IMAD.MOV.U32 R13, RZ, RZ, R8 ;  /* 0x000000ffff0d7224 */ /* 0x000fe400078e0008 */
[----:B------:R-:W-:-:S07]  /*5f2b0*/  IMAD.MOV.U32 R34, RZ, RZ, R7 ;  /* 0x000000ffff227224 */ /* 0x000fce00078e0007 */
.L_x_52077:
[----:B------:R-:W-:Y:S05]  /*5f2c0*/  BSYNC B1 ;  /* 0x0000000000017941 */ /* 0x000fea0003800000 */
.L_x_52075:
        /* <DEDUP_REMOVED lines=9> */
.L_x_52079:
[----:B------:R-:W-:Y:S01]  /*5f360*/  MOV R7, R53 ;  /* 0x0000003500077202 */ /* 0x000fe20000000f00 */
[----:B------:R-:W-:Y:S02]  /*5f370*/  IMAD.MOV.U32 R4, RZ, RZ, R17 ;  /* 0x000000ffff047224 */ /* 0x000fe400078e0011 */
[----:B------:R-:W-:Y:S02]  /*5f380*/  IMAD.MOV.U32 R53, RZ, RZ, R52 ;  /* 0x000000ffff357224 */ /* 0x000fe400078e0034 */
[----:B------:R-:W-:-:S07]  /*5f390*/  IMAD.MOV.U32 R17, RZ, RZ, R6 ;  /* 0x000000ffff117224 */ /* 0x000fce00078e0006 */
.L_x_52080:
[----:B------:R-:W-:Y:S05]  /*5f3a0*/  BSYNC B1 ;  /* 0x0000000000017941 */ /* 0x000fea0003800000 */
.L_x_52078:
        /* <DEDUP_REMOVED lines=9> */
.L_x_52082:
[----:B------:R-:W-:Y:S01]  /*5f440*/  MOV R57, R7 ;  /* 0x0000000700397202 */ /* 0x000fe20000000f00 */
[----:B------:R-:W-:Y:S02]  /*5f450*/  IMAD.MOV.U32 R55, RZ, RZ, R4 ;  /* 0x000000ffff377224 */ /* 0x000fe400078e0004 */
[----:B------:R-:W-:Y:S02]  /*5f460*/  IMAD.MOV.U32 R7, RZ, RZ, R10 ;  /* 0x000000ffff077224 */ /* 0x000fe400078e000a */
[----:B------:R-:W-:-:S07]  /*5f470*/  IMAD.MOV.U32 R4, RZ, RZ, R11 ;  /* 0x000000ffff047224 */ /* 0x000fce00078e000b */
.L_x_52083:
[----:B------:R-:W-:Y:S05]  /*5f480*/  BSYNC B1 ;  /* 0x0000000000017941 */ /* 0x000fea0003800000 */
.L_x_52081:
        /* <DEDUP_REMOVED lines=9> */
.L_x_52085:
[----:B------:R-:W-:Y:S01]  /*5f520*/  MOV R6, R57 ;  /* 0x0000003900067202 */ /* 0x000fe20000000f00 */
[----:B------:R-:W-:Y:S02]  /*5f530*/  IMAD.MOV.U32 R11, RZ, RZ, R55 ;  /* 0x000000ffff0b7224 */ /* 0x000fe400078e0037 */
[----:B------:R-:W-:Y:S02]  /*5f540*/  IMAD.MOV.U32 R57, RZ, RZ, R56 ;  /* 0x000000ffff397224 */ /* 0x000fe400078e0038 */
[----:B------:R-:W-:-:S07]  /*5f550*/  IMAD.MOV.U32 R55, RZ, RZ, R54 ;  /* 0x000000ffff377224 */ /* 0x000fce00078e0036 */
.L_x_52086:
[----:B------:R-:W-:Y:S05]  /*5f560*/  BSYNC B1 ;  /* 0x0000000000017941 */ /* 0x000fea0003800000 */
.L_x_52084:
        /* <DEDUP_REMOVED lines=9> */
.L_x_52088:
[----:B------:R-:W-:Y:S01]  /*5f600*/  MOV R59, R6 ;  /* 0x00000006003b7202 */ /* 0x000fe20000000f00 */
[----:B------:R-:W-:Y:S02]  /*5f610*/  IMAD.MOV.U32 R8, RZ, RZ, R11 ;  /* 0x000000ffff087224 */ /* 0x000fe400078e000b */
[----:B------:R-:W-:Y:S02]  /*5f620*/  IMAD.MOV.U32 R6, RZ, RZ, R5 ;  /* 0x000000ffff067224 */ /* 0x000fe400078e0005 */
[----:B------:R-:W-:-:S07]  /*5f630*/  IMAD.MOV.U32 R11, RZ, RZ, R12 ;  /* 0x000000ffff0b7224 */ /* 0x000fce00078e000c */
.L_x_52089:
[----:B------:R-:W-:Y:S05]  /*5f640*/  BSYNC B1 ;  /* 0x0000000000017941 */ /* 0x000fea0003800000 */
.L_x_52087:
        /* <DEDUP_REMOVED lines=9> */
.L_x_52091:
[----:B------:R-:W-:Y:S01]  /*5f6e0*/  MOV R12, R59 ;  /* 0x0000003b000c7202 */ /* 0x000fe20000000f00 */
[----:B------:R-:W-:Y:S02]  /*5f6f0*/  IMAD.MOV.U32 R10, RZ, RZ, R8 ;  /* 0x000000ffff0a7224 */ /* 0x000fe400078e0008 */
[----:B------:R-:W-:Y:S02]  /*5f700*/  IMAD.MOV.U32 R59, RZ, RZ, R58 ;  /* 0x000000ffff3b7224 */ /* 0x000fe400078e003a */
[----:B------:R-:W-:-:S07]  /*5f710*/  IMAD.MOV.U32 R8, RZ, RZ, R9 ;  /* 0x000000ffff087224 */ /* 0x000fce00078e0009 */
.L_x_52092:
[----:B------:R-:W-:Y:S05]  /*5f720*/  BSYNC B1 ;  /* 0x0000000000017941 */ /* 0x000fea0003800000 */
.L_x_52090:
        /* <DEDUP_REMOVED lines=9> */
.L_x_52094:
[----:B------:R-:W-:Y:S01]  /*5f7c0*/  MOV R9, R12 ;  /* 0x0000000c00097202 */ /* 0x000fe20000000f00 */
[----:B------:R-:W-:Y:S02]  /*5f7d0*/  IMAD.MOV.U32 R5, RZ, RZ, R10 ;  /* 0x000000ffff057224 */ /* 0x000fe400078e000a */
[----:B------:R-:W-:Y:S02]  /*5f7e0*/  IMAD.MOV.U32 R12, RZ, RZ, R33 ;  /* 0x000000ffff0c7224 */ /* 0x000fe400078e0021 */
[----:B------:R-:W-:-:S07]  /*5f7f0*/  IMAD.MOV.U32 R10, RZ, RZ, R21 ;  /* 0x000000ffff0a7224 */ /* 0x000fce00078e0015 */
.L_x_52095:
[----:B------:R-:W-:Y:S05]  /*5f800*/  BSYNC B1 ;  /* 0x0000000000017941 */ /* 0x000fea0003800000 */
.L_x_52093:
        /* <DEDUP_REMOVED lines=9> */
.L_x_52097:
[----:B------:R-:W-:Y:S01]  /*5f8a0*/  MOV R48, R9 ;  /* 0x0000000900307202 */ /* 0x000fe20000000f00 */
[----:B------:R-:W-:Y:S02]  /*5f8b0*/  IMAD.MOV.U32 R21, RZ, RZ, R5 ;  /* 0x000000ffff157224 */ /* 0x000fe400078e0005 */
[----:B------:R-:W-:Y:S02]  /*5f8c0*/  IMAD.MOV.U32 R9, RZ, RZ, R18 ;  /* 0x000000ffff097224 */ /* 0x000fe400078e0012 */
[----:B------:R-:W-:-:S07]  /*5f8d0*/  IMAD.MOV.U32 R5, RZ, RZ, R16 ;  /* 0x000000ffff057224 */ /* 0x000fce00078e0010 */
.L_x_52098:
[----:B------:R-:W-:Y:S05]  /*5f8e0*/  BSYNC B1 ;  /* 0x0000000000017941 */ /* 0x000fea0003800000 */
.L_x_52096:
        /* <DEDUP_REMOVED lines=9> */
.L_x_52100:
[----:B------:R-:W-:Y:S01]  /*5f980*/  MOV R33, R48 ;  /* 0x0000003000217202 */ /* 0x000fe20000000f00 */
[----:B------:R-:W-:Y:S02]  /*5f990*/  IMAD.MOV.U32 R16, RZ, RZ, R21 ;  /* 0x000000ffff107224 */ /* 0x000fe400078e0015 */
[----:B------:R-:W-:Y:S02]  /*5f9a0*/  IMAD.MOV.U32 R48, RZ, RZ, R47 ;  /* 0x000000ffff307224 */ /* 0x000fe400078e002f */
[----:B------:R-:W-:-:S07]  /*5f9b0*/  IMAD.MOV.U32 R21, RZ, RZ, R20 ;  /* 0x000000ffff157224 */ /* 0x000fce00078e0014 */
.L_x_52101:
[----:B------:R-:W-:Y:S05]  /*5f9c0*/  BSYNC B1 ;  /* 0x0000000000017941 */ /* 0x000fea0003800000 */
.L_x_52099:
        /* <DEDUP_REMOVED lines=9> */
.L_x_52103:
[----:B------:R-:W-:Y:S01]  /*5fa60*/  MOV R20, R33 ;  /* 0x0000002100147202 */ /* 0x000fe20000000f00 */
[----:B------:R-:W-:Y:S02]  /*5fa70*/  IMAD.MOV.U32 R18, RZ, RZ, R16 ;  /* 0x000000ffff127224 */ /* 0x000fe400078e0010 */
[----:B------:R-:W-:Y:S02]  /*5fa80*/  IMAD.MOV.U32 R33, RZ, RZ, R22 ;  /* 0x000000ffff217224 */ /* 0x000fe400078e0016 */
[----:B------:R-:W-:-:S07]  /*5fa90*/  IMAD.MOV.U32 R16, RZ, RZ, R45 ;  /* 0x000000ffff107224 */ /* 0x000fce00078e002d */
.L_x_52104:
[----:B------:R-:W-:Y:S05]  /*5faa0*/  BSYNC B1 ;  /* 0x0000000000017941 */ /* 0x000fea0003800000 */
.L_x_52102:
        /* <DEDUP_REMOVED lines=9> */
.L_x_52106:
[----:B------:R-:W-:Y:S01]  /*5fb40*/  MOV R47, R20 ;  /* 0x00000014002f7202 */ /* 0x000fe20000000f00 */
[----:B------:R-:W-:Y:S02]  /*5fb50*/  IMAD.MOV.U32 R45, RZ, RZ, R18 ;  /* 0x000000ffff2d7224 */ /* 0x000fe400078e0012 */
[----:B------:R-:W-:Y:S02]  /*5fb60*/  IMAD.MOV.U32 R20, RZ, RZ, R51 ;  /* 0x000000ffff147224 */ /* 0x000fe400078e0033 */
[----:B------:R-:W-:-:S07]  /*5fb70*/  IMAD.MOV.U32 R18, RZ, RZ, R49 ;  /* 0x000000ffff127224 */ /* 0x000fce00078e0031 */
.L_x_52107:
[----:B------:R-:W-:Y:S05]  /*5fb80*/  BSYNC B1 ;  /* 0x0000000000017941 */ /* 0x000fea0003800000 */
.L_x_52105:
        /* <DEDUP_REMOVED lines=9> */
.L_x_52109:
[----:B------:R-:W-:Y:S01]  /*5fc20*/  MOV R49, R47 ;  /* 0x0000002f00317202 */ /* 0x000fe20000000f00 */
[----:B------:R-:W-:Y:S02]  /*5fc30*/  IMAD.MOV.U32 R22, RZ, RZ, R45 ;  /* 0x000000ffff167224 */ /* 0x000fe400078e002d */
[----:B------:R-:W-:Y:S02]  /*5fc40*/  IMAD.MOV.U32 R47, RZ, RZ, R44 ;  /* 0x000000ffff2f7224 */ /* 0x000fe400078e002c */
[----:B------:R-:W-:-:S07]  /*5fc50*/  IMAD.MOV.U32 R45, RZ, RZ, R32 ;  /* 0x000000ffff2d7224 */ /* 0x000fce00078e0020 */
.L_x_52110:
[----:B------:R-:W-:Y:S05]  /*5fc60*/  BSYNC B1 ;  /* 0x0000000000017941 */ /* 0x000fea0003800000 */
.L_x_52108:
        /* <DEDUP_REMOVED lines=16> */
.L_x_52112:
[----:B------:R-:W-:Y:S02]  /*5fd70*/  IMAD.MOV.U32 R32, RZ, RZ, R19 ;  /* 0x000000ffff207224 */ /* 0x000fe400078e0013 */
[----:B------:R-:W-:Y:S02]  /*5fd80*/  IMAD.MOV.U32 R24, RZ, RZ, R71 ;  /* 0x000000ffff187224 */ /* 0x000fe400078e0047 */
[----:B------:R-:W-:Y:S02]  /*5fd90*/  IMAD.MOV.U32 R19, RZ, RZ, R15 ;  /* 0x000000ffff137224 */ /* 0x000fe400078e000f */
[----:B------:R-:W-:-:S07]  /*5fda0*/  IMAD.MOV.U32 R71, RZ, RZ, R46 ;  /* 0x000000ffff477224 */ /* 0x000fce00078e002e */
.L_x_52113:
[----:B------:R-:W-:Y:S05]  /*5fdb0*/  BSYNC B1 ;  /* 0x0000000000017941 */ /* 0x000fea0003800000 */
.L_x_52111:
        /* <DEDUP_REMOVED lines=9> */
.L_x_52115:
[----:B------:R-:W-:Y:S02]  /*5fe50*/  IMAD.MOV.U32 R36, RZ, RZ, R32 ;  /* 0x000000ffff247224 */ /* 0x000fe400078e0020 */
[----:B------:R-:W-:Y:S02]  /*5fe60*/  IMAD.MOV.U32 R15, RZ, RZ, R24 ;  /* 0x000000ffff0f7224 */ /* 0x000fe400078e0018 */
[----:B------:R-:W-:Y:S02]  /*5fe70*/  IMAD.MOV.U32 R32, RZ, RZ, R35 ;  /* 0x000000ffff207224 */ /* 0x000fe400078e0023 */
[----:B------:R-:W-:-:S07]  /*5fe80*/  IMAD.MOV.U32 R24, RZ, RZ, R14 ;  /* 0x000000ffff187224 */ /* 0x000fce00078e000e */
.L_x_52116:
[----:B------:R-:W-:Y:S05]  /*5fe90*/  BSYNC B1 ;  /* 0x0000000000017941 */ /* 0x000fea0003800000 */
.L_x_52114:
        /* <DEDUP_REMOVED lines=9> */
.L_x_52118:
[----:B------:R-:W-:Y:S02]  /*5ff30*/  IMAD.MOV.U32 R44, RZ, RZ, R36 ;  /* 0x000000ffff2c7224 */ /* 0x000fe400078e0024 */
[----:B------:R-:W-:Y:S02]  /*5ff40*/  IMAD.MOV.U32 R14, RZ, RZ, R15 ;  /* 0x000000ffff0e7224 */ /* 0x000fe400078e000f */
[----:B------:R-:W-:Y:S02]  /*5ff50*/  IMAD.MOV.U32 R36, RZ, RZ, R13 ;  /* 0x000000ffff247224 */ /* 0x000fe400078e000d */
[----:B------:R-:W-:-:S07]  /*5ff60*/  IMAD.MOV.U32 R15, RZ, RZ, R34 ;  /* 0x000000ffff0f7224 */ /* 0x000fce00078e0022 */
.L_x_52119:
[----:B------:R-:W-:Y:S05]  /*5ff70*/  BSYNC B1 ;  /* 0x0000000000017941 */ /* 0x000fea0003800000 */
.L_x_52117:
        /* <DEDUP_REMOVED lines=9> */
.L_x_52121:
[----:B------:R-:W-:Y:S02]  /*60010*/  IMAD.MOV.U32 R34, RZ, RZ, R44 ;  /* 0x000000ffff227224 */ /* 0x000fe400078e002c */
[----:B------:R-:W-:Y:S02]  /*60020*/  IMAD.MOV.U32 R13, RZ, RZ, R14 ;  /* 0x000000ffff0d7224 */ /* 0x000fe400078e000e */
[----:B------:R-:W-:Y:S02]  /*60030*/  IMAD.MOV.U32 R44, RZ, RZ, R53 ;  /* 0x000000ffff2c7224 */ /* 0x000fe400078e0035 */
[----:B------:R-:W-:-:S07]  /*60040*/  IMAD.MOV.U32 R14, RZ, RZ, R17 ;  /* 0x000000ffff0e7224 */ /* 0x000fce00078e0011 */
.L_x_52122:
[----:B------:R-:W-:Y:S05]  /*60050*/  BSYNC B1 ;  /* 0x0000000000017941 */ /* 0x000fea0003800000 */
.L_x_52120:
        /* <DEDUP_REMOVED lines=9> */
.L_x_52124:
[----:B------:R-:W-:Y:S02]  /*600f0*/  IMAD.MOV.U32 R50, RZ, RZ, R34 ;  /* 0x000000ffff327224 */ /* 0x000fe400078e0022 */
[----:B------:R-:W-:Y:S02]  /*60100*/  IMAD.MOV.U32 R46, RZ, RZ, R13 ;  /* 0x000000ffff2e7224 */ /* 0x000fe400078e000d */
[----:B------:R-:W-:Y:S02]  /*60110*/  IMAD.MOV.U32 R34, RZ, RZ, R7 ;  /* 0x000000ffff227224 */ /* 0x000fe400078e0007 */
[----:B------:R-:W-:-:S07]  /*60120*/  IMAD.MOV.U32 R13, RZ, RZ, R4 ;  /* 0x000000ffff0d7224 */ /* 0x000fce00078e0004 */
.L_x_52125:
[----:B------:R-:W-:Y:S05]  /*60130*/  BSYNC B1 ;  /* 0x0000000000017941 */ /* 0x000fea0003800000 */
.L_x_52123:
        /* <DEDUP_REMOVED lines=9> */
.L_x_52127:
[----:B------:R-:W-:Y:S02]  /*601d0*/  IMAD.MOV.U32 R7, RZ, RZ, R50 ;  /* 0x000000ffff077224 */ /* 0x000fe400078e0032 */
[----:B------:R-:W-:Y:S02]  /*601e0*/  IMAD.MOV.U32 R4, RZ, RZ, R46 ;  /* 0x000000ffff047224 */ /* 0x000fe400078e002e */
[----:B------:R-:W-:Y:S02]  /*601f0*/  IMAD.MOV.U32 R50, RZ, RZ, R57 ;  /* 0x000000ffff327224 */ /* 0x000fe400078e0039 */
[----:B------:R-:W-:-:S07]  /*60200*/  IMAD.MOV.U32 R46, RZ, RZ, R55 ;  /* 0x000000ffff2e7224 */ /* 0x000fce00078e0037 */
.L_x_52128:
[----:B------:R-:W-:Y:S05]  /*60210*/  BSYNC B1 ;  /* 0x0000000000017941 */ /* 0x000fea0003800000 */
.L_x_52126:
        /* <DEDUP_REMOVED lines=9> */
.L_x_52130:
[----:B------:R-:W-:Y:S02]  /*602b0*/  IMAD.MOV.U32 R52, RZ, RZ, R7 ;  /* 0x000000ffff347224 */ /* 0x000fe400078e0007 */
[----:B------:R-:W-:Y:S02]  /*602c0*/  IMAD.MOV.U32 R17, RZ, RZ, R4 ;  /* 0x000000ffff117224 */ /* 0x000fe400078e0004 */
[----:B------:R-:W-:Y:S02]  /*602d0*/  IMAD.MOV.U32 R7, RZ, RZ, R6 ;  /* 0x000000ffff077224 */ /* 0x000fe400078e0006 */
[----:B------:R-:W-:-:S07]  /*602e0*/  IMAD.MOV.U32 R4, RZ, RZ, R11 ;  /* 0x000000ffff047224 */ /* 0x000fce00078e000b */
.L_x_52131:
[----:B------:R-:W-:Y:S05]  /*602f0*/  BSYNC B1 ;  /* 0x0000000000017941 */ /* 0x000fea0003800000 */
.L_x_52129:
        /* <DEDUP_REMOVED lines=9> */
.L_x_52133:
[----:B------:R-:W-:Y:S02]  /*60390*/  IMAD.MOV.U32 R35, RZ, RZ, R52 ;  /* 0x000000ffff237224 */ /* 0x000fe400078e0034 */
[----:B------:R-:W-:Y:S02]  /*603a0*/  IMAD.MOV.U32 R11, RZ, RZ, R17 ;  /* 0x000000ffff0b7224 */ /* 0x000fe400078e0011 */
[----:B------:R-:W-:Y:S02]  /*603b0*/  IMAD.MOV.U32 R52, RZ, RZ, R59 ;  /* 0x000000ffff347224 */ /* 0x000fe400078e003b */
[----:B------:R-:W-:-:S07]  /*603c0*/  IMAD.MOV.U32 R17, RZ, RZ, R8 ;  /* 0x000000ffff117224 */ /* 0x000fce00078e0008 */
.L_x_52134:
[----:B------:R-:W-:Y:S05]  /*603d0*/  BSYNC B1 ;  /* 0x0000000000017941 */ /* 0x000fea0003800000 */
.L_x_52132:
        /* <DEDUP_REMOVED lines=9> */
.L_x_52136:
[----:B------:R-:W-:Y:S02]  /*60470*/  IMAD.MOV.U32 R8, RZ, RZ, R35 ;  /* 0x000000ffff087224 */ /* 0x000fe400078e0023 */
[----:B------:R-:W-:Y:S02]  /*60480*/  IMAD.MOV.U32 R6, RZ, RZ, R11 ;  /* 0x000000ffff067224 */ /* 0x000fe400078e000b */
[----:B------:R-:W-:Y:S02]  /*60490*/  IMAD.MOV.U32 R35, RZ, RZ, R12 ;  /* 0x000000ffff237224 */ /* 0x000fe400078e000c */
[----:B------:R-:W-:-:S07]  /*604a0*/  IMAD.MOV.U32 R11, RZ, RZ, R10 ;  /* 0x000000ffff0b7224 */ /* 0x000fce00078e000a */
.L_x_52137:
[----:B------:R-:W-:Y:S05]  /*604b0*/  BSYNC B1 ;  /* 0x0000000000017941 */ /* 0x000fea0003800000 */
.L_x_52135:
        /* <DEDUP_REMOVED lines=9> */
.L_x_52139:
[----:B------:R-:W-:Y:S02]  /*60550*/  IMAD.MOV.U32 R51, RZ, RZ, R8 ;  /* 0x000000ffff337224 */ /* 0x000fe400078e0008 */
[----:B------:R-:W-:Y:S02]  /*60560*/  IMAD.MOV.U32 R10, RZ, RZ, R6 ;  /* 0x000000ffff0a7224 */ /* 0x000fe400078e0006 */
[----:B------:R-:W-:Y:S02]  /*60570*/  IMAD.MOV.U32 R8, RZ, RZ, R9 ;  /* 0x000000ffff087224 */ /* 0x000fe400078e0009 */
[----:B------:R-:W-:-:S07]  /*60580*/  IMAD.MOV.U32 R6, RZ, RZ, R5 ;  /* 0x000000ffff067224 */ /* 0x000fce00078e0005 */
.L_x_52140:
[----:B------:R-:W-:Y:S05]  /*60590*/  BSYNC B1 ;  /* 0x0000000000017941 */ /* 0x000fea0003800000 */
.L_x_52138:
        /* <DEDUP_REMOVED lines=9> */
.L_x_52142:
[----:B------:R-:W-:Y:S02]  /*60630*/  IMAD.MOV.U32 R12, RZ, RZ, R51 ;  /* 0x000000ffff0c7224 */ /* 0x000fe400078e0033 */
[----:B------:R-:W-:Y:S02]  /*60640*/  IMAD.MOV.U32 R5, RZ, RZ, R10 ;  /* 0x000000ffff057224 */ /* 0x000fe400078e000a */
[----:B------:R-:W-:Y:S02]  /*60650*/  IMAD.MOV.U32 R51, RZ, RZ, R48 ;  /* 0x000000ffff337224 */ /* 0x000fe400078e0030 */
[----:B------:R-:W-:-:S07]  /*60660*/  IMAD.MOV.U32 R10, RZ, RZ, R21 ;  /* 0x000000ffff0a7224 */ /* 0x000fce00078e0015 */
.L_x_52143:
[----:B------:R-:W-:Y:S05]  /*60670*/  BSYNC B1 ;  /* 0x0000000000017941 */ /* 0x000fea0003800000 */
.L_x_52141:
        /* <DEDUP_REMOVED lines=9> */
.L_x_52145:
[----:B------:R-:W-:Y:S02]  /*60710*/  IMAD.MOV.U32 R21, RZ, RZ, R12 ;  /* 0x000000ffff157224 */ /* 0x000fe400078e000c */
[----:B------:R-:W-:Y:S02]  /*60720*/  IMAD.MOV.U32 R9, RZ, RZ, R5 ;  /* 0x000000ffff097224 */ /* 0x000fe400078e0005 */
[----:B------:R-:W-:Y:S02]  /*60730*/  IMAD.MOV.U32 R12, RZ, RZ, R33 ;  /* 0x000000ffff0c7224 */ /* 0x000fe400078e0021 */
[----:B------:R-:W-:-:S07]  /*60740*/  IMAD.MOV.U32 R5, RZ, RZ, R16 ;  /* 0x000000ffff057224 */ /* 0x000fce00078e0010 */
.L_x_52146:
[----:B------:R-:W-:Y:S05]  /*60750*/  BSYNC B1 ;  /* 0x0000000000017941 */ /* 0x000fea0003800000 */
.L_x_52144:
        /* <DEDUP_REMOVED lines=9> */
.L_x_52148:
[----:B------:R-:W-:Y:S02]  /*607f0*/  IMAD.MOV.U32 R48, RZ, RZ, R21 ;  /* 0x000000ffff307224 */ /* 0x000fe400078e0015 */
[----:B------:R-:W-:Y:S02]  /*60800*/  IMAD.MOV.U32 R16, RZ, RZ, R9 ;  /* 0x000000ffff107224 */ /* 0x000fe400078e0009 */
[----:B------:R-:W-:Y:S02]  /*60810*/  IMAD.MOV.U32 R21, RZ, RZ, R20 ;  /* 0x000000ffff157224 */ /* 0x000fe400078e0014 */
[----:B------:R-:W-:-:S07]  /*60820*/  IMAD.MOV.U32 R9, RZ, RZ, R18 ;  /* 0x000000ffff097224 */ /* 0x000fce00078e0012 */
.L_x_52149:
[----:B------:R-:W-:Y:S05]  /*60830*/  BSYNC B1 ;  /* 0x0000000000017941 */ /* 0x000fea0003800000 */
.L_x_52147:
        /* <DEDUP_REMOVED lines=9> */
.L_x_52151:
[----:B------:R-:W-:Y:S02]  /*608d0*/  IMAD.MOV.U32 R18, RZ, RZ, R48 ;  /* 0x000000ffff127224 */ /* 0x000fe400078e0030 */
[----:B------:R-:W-:Y:S02]  /*608e0*/  IMAD.MOV.U32 R33, RZ, RZ, R16 ;  /* 0x000000ffff217224 */ /* 0x000fe400078e0010 */
[----:B------:R-:W-:Y:S02]  /*608f0*/  IMAD.MOV.U32 R48, RZ, RZ, R47 ;  /* 0x000000ffff307224 */ /* 0x000fe400078e002f */
[----:B------:R-:W-:-:S07]  /*60900*/  IMAD.MOV.U32 R16, RZ, RZ, R45 ;  /* 0x000000ffff107224 */ /* 0x000fce00078e002d */
.L_x_52152:
[----:B------:R-:W-:Y:S05]  /*60910*/  BSYNC B1 ;  /* 0x0000000000017941 */ /* 0x000fea0003800000 */
.L_x_52150:
        /* <DEDUP_REMOVED lines=9> */
.L_x_52154:
[----:B------:R-:W-:Y:S02]  /*609b0*/  IMAD.MOV.U32 R45, RZ, RZ, R18 ;  /* 0x000000ffff2d7224 */ /* 0x000fe400078e0012 */
[----:B------:R-:W-:Y:S02]  /*609c0*/  IMAD.MOV.U32 R20, RZ, RZ, R33 ;  /* 0x000000ffff147224 */ /* 0x000fe400078e0021 */
[----:B------:R-:W-:Y:S02]  /*609d0*/  IMAD.MOV.U32 R18, RZ, RZ, R49 ;  /* 0x000000ffff127224 */ /* 0x000fe400078e0031 */
[----:B------:R-:W-:-:S07]  /*609e0*/  IMAD.MOV.U32 R33, RZ, RZ, R22 ;  /* 0x000000ffff217224 */ /* 0x000fce00078e0016 */
.L_x_52155:
[----:B------:R-:W-:Y:S05]  /*609f0*/  BSYNC B1 ;  /* 0x0000000000017941 */ /* 0x000fea0003800000 */
.L_x_52153:
        /* <DEDUP_REMOVED lines=16> */
.L_x_52157:
[----:B------:R-:W-:Y:S01]  /*60b00*/  IMAD.MOV.U32 R25, RZ, RZ, R19 ;  /* 0x000000ffff197224 */ /* 0x000fe200078e0013 */
[----:B------:R-:W-:Y:S01]  /*60b10*/  MOV R19, R32 ;  /* 0x0000002000137202 */ /* 0x000fe20000000f00 */
[----:B------:R-:W-:Y:S02]  /*60b20*/  IMAD.MOV.U32 R22, RZ, RZ, R71 ;  /* 0x000000ffff167224 */ /* 0x000fe400078e0047 */
[----:B------:R-:W-:-:S07]  /*60b30*/  IMAD.MOV.U32 R71, RZ, RZ, R24 ;  /* 0x000000ffff477224 */ /* 0x000fce00078e0018 */
.L_x_52158:
[----:B------:R-:W-:Y:S05]  /*60b40*/  BSYNC B1 ;  /* 0x0000000000017941 */ /* 0x000fea0003800000 */
.L_x_52156:
        /* <DEDUP_REMOVED lines=9> */
.L_x_52160:
[----:B------:R-:W-:Y:S01]  /*60be0*/  IMAD.MOV.U32 R47, RZ, RZ, R25 ;  /* 0x000000ffff2f7224 */ /* 0x000fe200078e0019 */
[----:B------:R-:W-:Y:S01]  /*60bf0*/  MOV R25, R36 ;  /* 0x0000002400197202 */ /* 0x000fe20000000f00 */
[----:B------:R-:W-:Y:S02]  /*60c00*/  IMAD.MOV.U32 R37, RZ, RZ, R22 ;  /* 0x000000ffff257224 */ /* 0x000fe400078e0016 */
[----:B------:R-:W-:-:S07]  /*60c10*/  IMAD.MOV.U32 R22, RZ, RZ, R15 ;  /* 0x000000ffff167224 */ /* 0x000fce00078e000f */
.L_x_52161:
[----:B------:R-:W-:Y:S05]  /*60c20*/  BSYNC B1 ;  /* 0x0000000000017941 */ /* 0x000fea0003800000 */
.L_x_52159:
        /* <DEDUP_REMOVED lines=9> */
.L_x_52163:
[----:B------:R-:W-:Y:S01]  /*60cc0*/  IMAD.MOV.U32 R15, RZ, RZ, R47 ;  /* 0x000000ffff0f7224 */ /* 0x000fe200078e002f */
[----:B------:R-:W-:Y:S01]  /*60cd0*/  MOV R47, R44 ;  /* 0x0000002c002f7202 */ /* 0x000fe20000000f00 */
[----:B------:R-:W-:Y:S02]  /*60ce0*/  IMAD.MOV.U32 R24, RZ, RZ, R37 ;  /* 0x000000ffff187224 */ /* 0x000fe400078e0025 */
[----:B------:R-:W-:-:S07]  /*60cf0*/  IMAD.MOV.U32 R37, RZ, RZ, R14 ;  /* 0x000000ffff257224 */ /* 0x000fce00078e000e */
.L_x_52164:
[----:B------:R-:W-:Y:S05]  /*60d00*/  BSYNC B1 ;  /* 0x0000000000017941 */ /* 0x000fea0003800000 */
.L_x_52162:
        /* <DEDUP_REMOVED lines=9> */
.L_x_52166:
[----:B------:R-:W-:Y:S01]  /*60da0*/  IMAD.MOV.U32 R53, RZ, RZ, R15 ;  /* 0x000000ffff357224 */ /* 0x000fe200078e000f */
[----:B------:R-:W-:Y:S01]  /*60db0*/  MOV R15, R34 ;  /* 0x00000022000f7202 */ /* 0x000fe20000000f00 */
[----:B------:R-:W-:Y:S02]  /*60dc0*/  IMAD.MOV.U32 R49, RZ, RZ, R24 ;  /* 0x000000ffff317224 */ /* 0x000fe400078e0018 */
[----:B------:R-:W-:-:S07]  /*60dd0*/  IMAD.MOV.U32 R24, RZ, RZ, R13 ;  /* 0x000000ffff187224 */ /* 0x000fce00078e000d */
.L_x_52167:
[----:B------:R-:W-:Y:S05]  /*60de0*/  BSYNC B1 ;  /* 0x0000000000017941 */ /* 0x000fea0003800000 */
.L_x_52165:
        /* <DEDUP_REMOVED lines=9> */
.L_x_52169:
[----:B------:R-:W-:Y:S01]  /*60e80*/  IMAD.MOV.U32 R14, RZ, RZ, R53 ;  /* 0x000000ffff0e7224 */ /* 0x000fe200078e0035 */
[----:B------:R-:W-:Y:S01]  /*60e90*/  MOV R53, R50 ;  /* 0x0000003200357202 */ /* 0x000fe20000000f00 */
[----:B------:R-:W-:Y:S02]  /*60ea0*/  IMAD.MOV.U32 R13, RZ, RZ, R49 ;  /* 0x000000ffff0d7224 */ /* 0x000fe400078e0031 */
[----:B------:R-:W-:-:S07]  /*60eb0*/  IMAD.MOV.U32 R49, RZ, RZ, R46 ;  /* 0x000000ffff317224 */ /* 0x000fce00078e002e */
.L_x_52170:
[----:B------:R-:W-:Y:S05]  /*60ec0*/  BSYNC B1 ;  /* 0x0000000000017941 */ /* 0x000fea0003800000 */
.L_x_52168:
        /* <DEDUP_REMOVED lines=9> */
.L_x_52172:
[----:B------:R-:W-:Y:S01]  /*60f60*/  IMAD.MOV.U32 R55, RZ, RZ, R14 ;  /* 0x000000ffff377224 */ /* 0x000fe200078e000e */
[----:B------:R-:W-:Y:S01]  /*60f70*/  MOV R14, R7 ;  /* 0x00000007000e7202 */ /* 0x000fe20000000f00 */
[----:B------:R-:W-:Y:S02]  /*60f80*/  IMAD.MOV.U32 R32, RZ, RZ, R13 ;  /* 0x000000ffff207224 */ /* 0x000fe400078e000d */
[----:B------:R-:W-:-:S07]  /*60f90*/  IMAD.MOV.U32 R13, RZ, RZ, R4 ;  /* 0x000000ffff0d7224 */ /* 0x000fce00078e0004 */
.L_x_52173:
[----:B------:R-:W-:Y:S05]  /*60fa0*/  BSYNC B1 ;  /* 0x0000000000017941 */ /* 0x000fea0003800000 */
.L_x_52171:
        /* <DEDUP_REMOVED lines=9> */
.L_x_52175:
[----:B------:R-:W-:Y:S01]  /*61040*/  IMAD.MOV.U32 R34, RZ, RZ, R55 ;  /* 0x000000ffff227224 */ /* 0x000fe200078e0037 */
[----:B------:R-:W-:Y:S01]  /*61050*/  MOV R55, R52 ;  /* 0x0000003400377202 */ /* 0x000fe20000000f00 */
[----:B------:R-:W-:Y:S02]  /*61060*/  IMAD.MOV.U32 R4, RZ, RZ, R32 ;  /* 0x000000ffff047224 */ /* 0x000fe400078e0020 */
[----:B------:R-:W-:-:S07]  /*61070*/  IMAD.MOV.U32 R32, RZ, RZ, R17 ;  /* 0x000000ffff207224 */ /* 0x000fce00078e0011 */
.L_x_52176:
[----:B------:R-:W-:Y:S05]  /*61080*/  BSYNC B1 ;  /* 0x0000000000017941 */ /* 0x000fea0003800000 */
.L_x_52174:
        /* <DEDUP_REMOVED lines=9> */
.L_x_52178:
[----:B------:R-:W-:Y:S01]  /*61120*/  IMAD.MOV.U32 R17, RZ, RZ, R34 ;  /* 0x000000ffff117224 */ /* 0x000fe200078e0022 */
[----:B------:R-:W-:Y:S01]  /*61130*/  MOV R34, R35 ;  /* 0x0000002300227202 */ /* 0x000fe20000000f00 */
[----:B------:R-:W-:Y:S02]  /*61140*/  IMAD.MOV.U32 R7, RZ, RZ, R4 ;  /* 0x000000ffff077224 */ /* 0x000fe400078e0004 */
[----:B------:R-:W-:-:S07]  /*61150*/  IMAD.MOV.U32 R4, RZ, RZ, R11 ;  /* 0x000000ffff047224 */ /* 0x000fce00078e000b */
.L_x_52179:
[----:B------:R-:W-:Y:S05]  /*61160*/  BSYNC B1 ;  /* 0x0000000000017941 */ /* 0x000fea0003800000 */
.L_x_52177:
        /* <DEDUP_REMOVED lines=9> */
.L_x_52181:
[----:B------:R-:W-:Y:S01]  /*61200*/  IMAD.MOV.U32 R36, RZ, RZ, R17 ;  /* 0x000000ffff247224 */ /* 0x000fe200078e0011 */
[----:B------:R-:W-:Y:S01]  /*61210*/  MOV R17, R8 ;  /* 0x0000000800117202 */ /* 0x000fe20000000f00 */
[----:B------:R-:W-:Y:S02]  /*61220*/  IMAD.MOV.U32 R11, RZ, RZ, R7 ;  /* 0x000000ffff0b7224 */ /* 0x000fe400078e0007 */
[----:B------:R-:W-:-:S07]  /*61230*/  IMAD.MOV.U32 R7, RZ, RZ, R6 ;  /* 0x000000ffff077224 */ /* 0x000fce00078e0006 */
.L_x_52182:
[----:B------:R-:W-:Y:S05]  /*61240*/  BSYNC B1 ;  /* 0x0000000000017941 */ /* 0x000fea0003800000 */
.L_x_52180:
        /* <DEDUP_REMOVED lines=9> */
.L_x_52184:
[----:B------:R-:W-:Y:S01]  /*612e0*/  IMAD.MOV.U32 R35, RZ, RZ, R36 ;  /* 0x000000ffff237224 */ /* 0x000fe200078e0024 */
[----:B------:R-:W-:Y:S01]  /*612f0*/  MOV R36, R51 ;  /* 0x0000003300247202 */ /* 0x000fe20000000f00 */
[----:B------:R-:W-:Y:S02]  /*61300*/  IMAD.MOV.U32 R6, RZ, RZ, R11 ;  /* 0x000000ffff067224 */ /* 0x000fe400078e000b */
[----:B------:R-:W-:-:S07]  /*61310*/  IMAD.MOV.U32 R11, RZ, RZ, R10 ;  /* 0x000000ffff0b7224 */ /* 0x000fce00078e000a */
.L_x_52185:
[----:B------:R-:W-:Y:S05]  /*61320*/  BSYNC B1 ;  /* 0x0000000000017941 */ /* 0x000fea0003800000 */
.L_x_52183:
        /* <DEDUP_REMOVED lines=9> */
.L_x_52187:
[----:B------:R-:W-:Y:S01]  /*613c0*/  IMAD.MOV.U32 R10, RZ, RZ, R35 ;  /* 0x000000ffff0a7224 */ /* 0x000fe200078e0023 */
[----:B------:R-:W-:Y:S01]  /*613d0*/  MOV R35, R12 ;  /* 0x0000000c00237202 */ /* 0x000fe20000000f00 */
[----:B------:R-:W-:Y:S02]  /*613e0*/  IMAD.MOV.U32 R8, RZ, RZ, R6 ;  /* 0x000000ffff087224 */ /* 0x000fe400078e0006 */
[----:B------:R-:W-:-:S07]  /*613f0*/  IMAD.MOV.U32 R6, RZ, RZ, R5 ;  /* 0x000000ffff067224 */ /* 0x000fce00078e0005 */
.L_x_52188:
[----:B------:R-:W-:Y:S05]  /*61400*/  BSYNC B1 ;  /* 0x0000000000017941 */ /* 0x000fea0003800000 */
.L_x_52186:
        /* <DEDUP_REMOVED lines=9> */
.L_x_52190:
[----:B------:R-:W-:Y:S01]  /*614a0*/  IMAD.MOV.U32 R51, RZ, RZ, R10 ;  /* 0x000000ffff337224 */ /* 0x000fe200078e000a */
[----:B------:R-:W-:Y:S01]  /*614b0*/  MOV R10, R21 ;  /* 0x00000015000a7202 */ /* 0x000fe20000000f00 */
[----:B------:R-:W-:Y:S02]  /*614c0*/  IMAD.MOV.U32 R5, RZ, RZ, R8 ;  /* 0x000000ffff057224 */ /* 0x000fe400078e0008 */
[----:B------:R-:W-:-:S07]  /*614d0*/  IMAD.MOV.U32 R8, RZ, RZ, R9 ;  /* 0x000000ffff087224 */ /* 0x000fce00078e0009 */
.L_x_52191:
[----:B------:R-:W-:Y:S05]  /*614e0*/  BSYNC B1 ;  /* 0x0000000000017941 */ /* 0x000fea0003800000 */
.L_x_52189:
        /* <DEDUP_REMOVED lines=9> */
.L_x_52193:
[----:B------:R-:W-:Y:S01]  /*61580*/  IMAD.MOV.U32 R9, RZ, RZ, R51 ;  /* 0x000000ffff097224 */ /* 0x000fe200078e0033 */
[----:B------:R-:W-:Y:S01]  /*61590*/  MOV R51, R48 ;  /* 0x0000003000337202 */ /* 0x000fe20000000f00 */
[----:B------:R-:W-:Y:S02]  /*615a0*/  IMAD.MOV.U32 R12, RZ, RZ, R5 ;  /* 0x000000ffff0c7224 */ /* 0x000fe400078e0005 */
[----:B------:R-:W-:-:S07]  /*615b0*/  IMAD.MOV.U32 R5, RZ, RZ, R16 ;  /* 0x000000ffff057224 */ /* 0x000fce00078e0010 */
.L_x_52194:
[----:B------:R-:W-:Y:S05]  /*615c0*/  BSYNC B1 ;  /* 0x0000000000017941 */ /* 0x000fea0003800000 */
.L_x_52192:
        /* <DEDUP_REMOVED lines=9> */
.L_x_52196:
[----:B------:R-:W-:Y:S01]  /*61660*/  IMAD.MOV.U32 R16, RZ, RZ, R9 ;  /* 0x000000ffff107224 */ /* 0x000fe200078e0009 */
[----:B------:R-:W-:Y:S01]  /*61670*/  MOV R9, R18 ;  /* 0x0000001200097202 */ /* 0x000fe20000000f00 */
[----:B------:R-:W-:Y:S02]  /*61680*/  IMAD.MOV.U32 R21, RZ, RZ, R12 ;  /* 0x000000ffff157224 */ /* 0x000fe400078e000c */
[----:B------:R-:W-:-:S07]  /*61690*/  IMAD.MOV.U32 R12, RZ, RZ, R33 ;  /* 0x000000ffff0c7224 */ /* 0x000fce00078e0021 */
.L_x_52197:
[----:B------:R-:W-:Y:S05]  /*616a0*/  BSYNC B1 ;  /* 0x0000000000017941 */ /* 0x000fea0003800000 */
.L_x_52195:
        /* <DEDUP_REMOVED lines=9> */
.L_x_52199:
[----:B------:R-:W-:Y:S01]  /*61740*/  IMAD.MOV.U32 R33, RZ, RZ, R16 ;  /* 0x000000ffff217224 */ /* 0x000fe200078e0010 */
[----:B------:R-:W-:Y:S01]  /*61750*/  MOV R16, R45 ;  /* 0x0000002d00107202 */ /* 0x000fe20000000f00 */
[----:B------:R-:W-:Y:S02]  /*61760*/  IMAD.MOV.U32 R18, RZ, RZ, R21 ;  /* 0x000000ffff127224 */ /* 0x000fe400078e0015 */
[----:B------:R-:W-:-:S07]  /*61770*/  IMAD.MOV.U32 R21, RZ, RZ, R20 ;  /* 0x000000ffff157224 */ /* 0x000fce00078e0014 */
.L_x_52200:
[----:B------:R-:W-:Y:S05]  /*61780*/  BSYNC B1 ;  /* 0x0000000000017941 */ /* 0x000fea0003800000 */
.L_x_52198:
        /* <DEDUP_REMOVED lines=16> */
.L_x_52202:
[----:B------:R-:W-:Y:S01]  /*61890*/  MOV R26, R19 ;  /* 0x00000013001a7202 */ /* 0x000fe20000000f00 */
[----:B------:R-:W-:Y:S02]  /*618a0*/  IMAD.MOV.U32 R20, RZ, RZ, R71 ;  /* 0x000000ffff147224 */ /* 0x000fe400078e0047 */
[----:B------:R-:W-:Y:S02]  /*618b0*/  IMAD.MOV.U32 R19, RZ, RZ, R25 ;  /* 0x000000ffff137224 */ /* 0x000fe400078e0019 */
[----:B------:R-:W-:-:S07]  /*618c0*/  IMAD.MOV.U32 R71, RZ, RZ, R22 ;  /* 0x000000ffff477224 */ /* 0x000fce00078e0016 */
.L_x_52203:
[----:B------:R-:W-:Y:S05]  /*618d0*/  BSYNC B1 ;  /* 0x0000000000017941 */ /* 0x000fea0003800000 */
.L_x_52201:
        /* <DEDUP_REMOVED lines=9> */
.L_x_52205:
[----:B------:R-:W-:Y:S01]  /*61970*/  MOV R22, R26 ;  /* 0x0000001a00167202 */ /* 0x000fe20000000f00 */
[----:B------:R-:W-:Y:S02]  /*61980*/  IMAD.MOV.U32 R25, RZ, RZ, R20 ;  /* 0x000000ffff197224 */ /* 0x000fe400078e0014 */
[----:B------:R-:W-:Y:S02]  /*61990*/  IMAD.MOV.U32 R26, RZ, RZ, R47 ;  /* 0x000000ffff1a7224 */ /* 0x000fe400078e002f */
[----:B------:R-:W-:-:S07]  /*619a0*/  IMAD.MOV.U32 R20, RZ, RZ, R37 ;  /* 0x000000ffff147224 */ /* 0x000fce00078e0025 */
.L_x_52206:
[----:B------:R-:W-:Y:S05]  /*619b0*/  BSYNC B1 ;  /* 0x0000000000017941 */ /* 0x000fea0003800000 */
.L_x_52204:
        /* <DEDUP_REMOVED lines=9> */
.L_x_52208:
[----:B------:R-:W-:Y:S01]  /*61a50*/  MOV R44, R22 ;  /* 0x00000016002c7202 */ /* 0x000fe20000000f00 */
[----:B------:R-:W-:Y:S02]  /*61a60*/  IMAD.MOV.U32 R38, RZ, RZ, R25 ;  /* 0x000000ffff267224 */ /* 0x000fe400078e0019 */
[----:B------:R-:W-:Y:S02]  /*61a70*/  IMAD.MOV.U32 R22, RZ, RZ, R15 ;  /* 0x000000ffff167224 */ /* 0x000fe400078e000f */
[----:B------:R-:W-:-:S07]  /*61a80*/  IMAD.MOV.U32 R25, RZ, RZ, R24 ;  /* 0x000000ffff197224 */ /* 0x000fce00078e0018 */
.L_x_52209:
[----:B------:R-:W-:Y:S05]  /*61a90*/  BSYNC B1 ;  /* 0x0000000000017941 */ /* 0x000fea0003800000 */
.L_x_52207:
        /* <DEDUP_REMOVED lines=9> */
.L_x_52211:
[----:B------:R-:W-:Y:S01]  /*61b30*/  MOV R15, R44 ;  /* 0x0000002c000f7202 */ /* 0x000fe20000000f00 */
[----:B------:R-:W-:Y:S02]  /*61b40*/  IMAD.MOV.U32 R24, RZ, RZ, R38 ;  /* 0x000000ffff187224 */ /* 0x000fe400078e0026 */
[----:B------:R-:W-:Y:S02]  /*61b50*/  IMAD.MOV.U32 R44, RZ, RZ, R53 ;  /* 0x000000ffff2c7224 */ /* 0x000fe400078e0035 */
[----:B------:R-:W-:-:S07]  /*61b60*/  IMAD.MOV.U32 R38, RZ, RZ, R49 ;  /* 0x000000ffff267224 */ /* 0x000fce00078e0031 */
.L_x_52212:
[----:B------:R-:W-:Y:S05]  /*61b70*/  BSYNC B1 ;  /* 0x0000000000017941 */ /* 0x000fea0003800000 */
.L_x_52210:
        /* <DEDUP_REMOVED lines=9> */
.L_x_52214:
[----:B------:R-:W-:Y:S01]  /*61c10*/  MOV R46, R15 ;  /* 0x0000000f002e7202 */ /* 0x000fe20000000f00 */
[----:B------:R-:W-:Y:S02]  /*61c20*/  IMAD.MOV.U32 R37, RZ, RZ, R24 ;  /* 0x000000ffff257224 */ /* 0x000fe400078e0018 */
[----:B------:R-:W-:Y:S02]  /*61c30*/  IMAD.MOV.U32 R15, RZ, RZ, R14 ;  /* 0x000000ffff0f7224 */ /* 0x000fe400078e000e */
[----:B------:R-:W-:-:S07]  /*61c40*/  IMAD.MOV.U32 R24, RZ, RZ, R13 ;  /* 0x000000ffff187224 */ /* 0x000fce00078e000d */
.L_x_52215:
[----:B------:R-:W-:Y:S05]  /*61c50*/  BSYNC B1 ;  /* 0x0000000000017941 */ /* 0x000fea0003800000 */
.L_x_52213:
        /* <DEDUP_REMOVED lines=9> */
.L_x_52217:
[----:B------:R-:W-:Y:S01]  /*61cf0*/  MOV R45, R46 ;  /* 0x0000002e002d7202 */ /* 0x000fe20000000f00 */
[----:B------:R-:W-:Y:S02]  /*61d00*/  IMAD.MOV.U32 R13, RZ, RZ, R37 ;  /* 0x000000ffff0d7224 */ /* 0x000fe400078e0025 */
[----:B------:R-:W-:Y:S02]  /*61d10*/  IMAD.MOV.U32 R46, RZ, RZ, R55 ;  /* 0x000000ffff2e7224 */ /* 0x000fe400078e0037 */
[----:B------:R-:W-:-:S07]  /*61d20*/  IMAD.MOV.U32 R37, RZ, RZ, R32 ;  /* 0x000000ffff257224 */ /* 0x000fce00078e0020 */
.L_x_52218:
[----:B------:R-:W-:Y:S05]  /*61d30*/  BSYNC B1 ;  /* 0x0000000000017941 */ /* 0x000fea0003800000 */
.L_x_52216:
        /* <DEDUP_REMOVED lines=9> */
.L_x_52220:
[----:B------:R-:W-:Y:S01]  /*61dd0*/  MOV R32, R45 ;  /* 0x0000002d00207202 */ /* 0x000fe20000000f00 */
[----:B------:R-:W-:Y:S02]  /*61de0*/  IMAD.MOV.U32 R14, RZ, RZ, R13 ;  /* 0x000000ffff0e7224 */ /* 0x000fe400078e000d */
[----:B------:R-:W-:Y:S02]  /*61df0*/  IMAD.MOV.U32 R45, RZ, RZ, R34 ;  /* 0x000000ffff2d7224 */ /* 0x000fe400078e0022 */
[----:B------:R-:W-:-:S07]  /*61e00*/  IMAD.MOV.U32 R13, RZ, RZ, R4 ;  /* 0x000000ffff0d7224 */ /* 0x000fce00078e0004 */
.L_x_52221:
[----:B------:R-:W-:Y:S05]  /*61e10*/  BSYNC B1 ;  /* 0x0000000000017941 */ /* 0x000fea0003800000 */
.L_x_52219:
        /* <DEDUP_REMOVED lines=9> */
.L_x_52223:
[----:B------:R-:W-:Y:S01]  /*61eb0*/  MOV R47, R32 ;  /* 0x00000020002f7202 */ /* 0x000fe20000000f00 */
[----:B------:R-:W-:Y:S02]  /*61ec0*/  IMAD.MOV.U32 R4, RZ, RZ, R14 ;  /* 0x000000ffff047224 */ /* 0x000fe400078e000e */
[----:B------:R-:W-:Y:S02]  /*61ed0*/  IMAD.MOV.U32 R32, RZ, RZ, R17 ;  /* 0x000000ffff207224 */ /* 0x000fe400078e0011 */
[----:B------:R-:W-:-:S07]  /*61ee0*/  IMAD.MOV.U32 R14, RZ, RZ, R7 ;  /* 0x000000ffff0e7224 */ /* 0x000fce00078e0007 */
.L_x_52224:
[----:B------:R-:W-:Y:S05]  /*61ef0*/  BSYNC B1 ;  /* 0x0000000000017941 */ /* 0x000fea0003800000 */
.L_x_52222:
        /* <DEDUP_REMOVED lines=9> */
.L_x_52226:
[----:B------:R-:W-:Y:S01]  /*61f90*/  MOV R34, R47 ;  /* 0x0000002f00227202 */ /* 0x000fe20000000f00 */
[----:B------:R-:W-:Y:S02]  /*61fa0*/  IMAD.MOV.U32 R7, RZ, RZ, R4 ;  /* 0x000000ffff077224 */ /* 0x000fe400078e0004 */
[----:B------:R-:W-:Y:S02]  /*61fb0*/  IMAD.MOV.U32 R47, RZ, RZ, R36 ;  /* 0x000000ffff2f7224 */ /* 0x000fe400078e0024 */
[----:B------:R-:W-:-:S07]  /*61fc0*/  IMAD.MOV.U32 R4, RZ, RZ, R11 ;  /* 0x000000ffff047224 */ /* 0x000fce00078e000b */
.L_x_52227:
[----:B------:R-:W-:Y:S05]  /*61fd0*/  BSYNC B1 ;  /* 0x0000000000017941 */ /* 0x000fea0003800000 */
.L_x_52225:
        /* <DEDUP_REMOVED lines=9> */
.L_x_52229:
[----:B------:R-:W-:Y:S01]  /*62070*/  MOV R17, R34 ;  /* 0x0000002200117202 */ /* 0x000fe20000000f00 */
[----:B------:R-:W-:Y:S02]  /*62080*/  IMAD.MOV.U32 R11, RZ, RZ, R7 ;  /* 0x000000ffff0b7224 */ /* 0x000fe400078e0007 */
[----:B------:R-:W-:Y:S02]  /*62090*/  IMAD.MOV.U32 R34, RZ, RZ, R35 ;  /* 0x000000ffff227224 */ /* 0x000fe400078e0023 */
[----:B------:R-:W-:-:S07]  /*620a0*/  IMAD.MOV.U32 R7, RZ, RZ, R6 ;  /* 0x000000ffff077224 */ /* 0x000fce00078e0006 */
.L_x_52230:
[----:B------:R-:W-:Y:S05]  /*620b0*/  BSYNC B1 ;  /* 0x0000000000017941 */ /* 0x000fea0003800000 */
.L_x_52228:
        /* <DEDUP_REMOVED lines=9> */
.L_x_52232:
[----:B------:R-:W-:Y:S01]  /*62150*/  MOV R36, R17 ;  /* 0x0000001100247202 */ /* 0x000fe20000000f00 */
[----:B------:R-:W-:Y:S02]  /*62160*/  IMAD.MOV.U32 R6, RZ, RZ, R11 ;  /* 0x000000ffff067224 */ /* 0x000fe400078e000b */
[----:B------:R-:W-:Y:S02]  /*62170*/  IMAD.MOV.U32 R17, RZ, RZ, R10 ;  /* 0x000000ffff117224 */ /* 0x000fe400078e000a */
[----:B------:R-:W-:-:S07]  /*62180*/  IMAD.MOV.U32 R11, RZ, RZ, R8 ;  /* 0x000000ffff0b7224 */ /* 0x000fce00078e0008 */
.L_x_52233:
[----:B------:R-:W-:Y:S05]  /*62190*/  BSYNC B1 ;  /* 0x0000000000017941 */ /* 0x000fea0003800000 */
.L_x_52231:
        /* <DEDUP_REMOVED lines=9> */
.L_x_52235:
[----:B------:R-:W-:Y:S01]  /*62230*/  MOV R8, R36 ;  /* 0x0000002400087202 */ /* 0x000fe20000000f00 */
[----:B------:R-:W-:Y:S02]  /*62240*/  IMAD.MOV.U32 R35, RZ, RZ, R6 ;  /* 0x000000ffff237224 */ /* 0x000fe400078e0006 */
[----:B------:R-:W-:Y:S02]  /*62250*/  IMAD.MOV.U32 R36, RZ, RZ, R51 ;  /* 0x000000ffff247224 */ /* 0x000fe400078e0033 */
[----:B------:R-:W-:-:S07]  /*62260*/  IMAD.MOV.U32 R6, RZ, RZ, R5 ;  /* 0x000000ffff067224 */ /* 0x000fce00078e0005 */
.L_x_52236:
[----:B------:R-:W-:Y:S05]  /*62270*/  BSYNC B1 ;  /* 0x0000000000017941 */ /* 0x000fea0003800000 */
.L_x_52234:
        /* <DEDUP_REMOVED lines=9> */
.L_x_52238:
[----:B------:R-:W-:Y:S01]  /*62310*/  MOV R5, R8 ;  /* 0x0000000800057202 */ /* 0x000fe20000000f00 */
[----:B------:R-:W-:Y:S02]  /*62320*/  IMAD.MOV.U32 R10, RZ, RZ, R35 ;  /* 0x000000ffff0a7224 */ /* 0x000fe400078e0023 */
[----:B------:R-:W-:Y:S02]  /*62330*/  IMAD.MOV.U32 R8, RZ, RZ, R9 ;  /* 0x000000ffff087224 */ /* 0x000fe400078e0009 */
[----:B------:R-:W-:-:S07]  /*62340*/  IMAD.MOV.U32 R35, RZ, RZ, R12 ;  /* 0x000000ffff237224 */ /* 0x000fce00078e000c */
.L_x_52239:
[----:B------:R-:W-:Y:S05]  /*62350*/  BSYNC B1 ;  /* 0x0000000000017941 */ /* 0x000fea0003800000 */
.L_x_52237:
        /* <DEDUP_REMOVED lines=9> */
.L_x_52241:
[----:B------:R-:W-:Y:S01]  /*623f0*/  MOV R12, R5 ;  /* 0x00000005000c7202 */ /* 0x000fe20000000f00 */
[----:B------:R-:W-:Y:S02]  /*62400*/  IMAD.MOV.U32 R9, RZ, RZ, R10 ;  /* 0x000000ffff097224 */ /* 0x000fe400078e000a */
[----:B------:R-:W-:Y:S02]  /*62410*/  IMAD.MOV.U32 R5, RZ, RZ, R16 ;  /* 0x000000ffff057224 */ /* 0x000fe400078e0010 */
[----:B------:R-:W-:-:S07]  /*62420*/  IMAD.MOV.U32 R10, RZ, RZ, R21 ;  /* 0x000000ffff0a7224 */ /* 0x000fce00078e0015 */
.L_x_52242:
[----:B------:R-:W-:Y:S05]  /*62430*/  BSYNC B1 ;  /* 0x0000000000017941 */ /* 0x000fea0003800000 */
.L_x_52240:
        /* <DEDUP_REMOVED lines=9> */
.L_x_52244:
[----:B------:R-:W-:Y:S01]  /*624d0*/  MOV R21, R12 ;  /* 0x0000000c00157202 */ /* 0x000fe20000000f00 */
[----:B------:R-:W-:Y:S02]  /*624e0*/  IMAD.MOV.U32 R16, RZ, RZ, R9 ;  /* 0x000000ffff107224 */ /* 0x000fe400078e0009 */
[----:B------:R-:W-:Y:S02]  /*624f0*/  IMAD.MOV.U32 R12, RZ, RZ, R33 ;  /* 0x000000ffff0c7224 */ /* 0x000fe400078e0021 */
[----:B------:R-:W-:-:S07]  /*62500*/  IMAD.MOV.U32 R9, RZ, RZ, R18 ;  /* 0x000000ffff097224 */ /* 0x000fce00078e0012 */
.L_x_52245:
[----:B------:R-:W-:Y:S05]  /*62510*/  BSYNC B1 ;  /* 0x0000000000017941 */ /* 0x000fea0003800000 */
.L_x_52243:
        /* <DEDUP_REMOVED lines=16> */
.L_x_52247:
[----:B------:R-:W-:Y:S02]  /*62620*/  IMAD.MOV.U32 R18, RZ, RZ, R19 ;  /* 0x000000ffff127224 */ /* 0x000fe400078e0013 */
[----:B------:R-:W-:Y:S02]  /*62630*/  IMAD.MOV.U32 R48, RZ, RZ, R71 ;  /* 0x000000ffff307224 */ /* 0x000fe400078e0047 */
[----:B------:R-:W-:Y:S02]  /*62640*/  IMAD.MOV.U32 R19, RZ, RZ, R26 ;  /* 0x000000ffff137224 */ /* 0x000fe400078e001a */
[----:B------:R-:W-:-:S07]  /*62650*/  IMAD.MOV.U32 R71, RZ, RZ, R20 ;  /* 0x000000ffff477224 */ /* 0x000fce00078e0014 */
.L_x_52248:
[----:B------:R-:W-:Y:S05]  /*62660*/  BSYNC B1 ;  /* 0x0000000000017941 */ /* 0x000fea0003800000 */
.L_x_52246:
        /* <DEDUP_REMOVED lines=9> */
.L_x_52250:
[----:B------:R-:W-:Y:S02]  /*62700*/  IMAD.MOV.U32 R27, RZ, RZ, R18 ;  /* 0x000000ffff1b7224 */ /* 0x000fe400078e0012 */
[----:B------:R-:W-:Y:S02]  /*62710*/  IMAD.MOV.U32 R33, RZ, RZ, R48 ;  /* 0x000000ffff217224 */ /* 0x000fe400078e0030 */
[----:B------:R-:W-:Y:S02]  /*62720*/  IMAD.MOV.U32 R18, RZ, RZ, R22 ;  /* 0x000000ffff127224 */ /* 0x000fe400078e0016 */
[----:B------:R-:W-:-:S07]  /*62730*/  IMAD.MOV.U32 R48, RZ, RZ, R25 ;  /* 0x000000ffff307224 */ /* 0x000fce00078e0019 */
.L_x_52251:
[----:B------:R-:W-:Y:S05]  /*62740*/  BSYNC B1 ;  /* 0x0000000000017941 */ /* 0x000fea0003800000 */
.L_x_52249:
        /* <DEDUP_REMOVED lines=9> */
.L_x_52253:
[----:B------:R-:W-:Y:S02]  /*627e0*/  IMAD.MOV.U32 R20, RZ, RZ, R27 ;  /* 0x000000ffff147224 */ /* 0x000fe400078e001b */
[----:B------:R-:W-:Y:S02]  /*627f0*/  IMAD.MOV.U32 R25, RZ, RZ, R33 ;  /* 0x000000ffff197224 */ /* 0x000fe400078e0021 */
[----:B------:R-:W-:Y:S02]  /*62800*/  IMAD.MOV.U32 R27, RZ, RZ, R44 ;  /* 0x000000ffff1b7224 */ /* 0x000fe400078e002c */
[----:B------:R-:W-:-:S07]  /*62810*/  IMAD.MOV.U32 R33, RZ, RZ, R38 ;  /* 0x000000ffff217224 */ /* 0x000fce00078e0026 */
.L_x_52254:
[----:B------:R-:W-:Y:S05]  /*62820*/  BSYNC B1 ;  /* 0x0000000000017941 */ /* 0x000fea0003800000 */
.L_x_52252:
        /* <DEDUP_REMOVED lines=9> */
.L_x_52256:
[----:B------:R-:W-:Y:S02]  /*628c0*/  IMAD.MOV.U32 R39, RZ, RZ, R20 ;  /* 0x000000ffff277224 */ /* 0x000fe400078e0014 */
[----:B------:R-:W-:Y:S02]  /*628d0*/  IMAD.MOV.U32 R22, RZ, RZ, R25 ;  /* 0x000000ffff167224 */ /* 0x000fe400078e0019 */
[----:B------:R-:W-:Y:S02]  /*628e0*/  IMAD.MOV.U32 R20, RZ, RZ, R15 ;  /* 0x000000ffff147224 */ /* 0x000fe400078e000f */
[----:B------:R-:W-:-:S07]  /*628f0*/  IMAD.MOV.U32 R25, RZ, RZ, R24 ;  /* 0x000000ffff197224 */ /* 0x000fce00078e0018 */
.L_x_52257:
[----:B------:R-:W-:Y:S05]  /*62900*/  BSYNC B1 ;  /* 0x0000000000017941 */ /* 0x000fea0003800000 */
.L_x_52255:
        /* <DEDUP_REMOVED lines=9> */
.L_x_52259:
[----:B------:R-:W-:Y:S02]  /*629a0*/  IMAD.MOV.U32 R24, RZ, RZ, R39 ;  /* 0x000000ffff187224 */ /* 0x000fe400078e0027 */
[----:B------:R-:W-:Y:S02]  /*629b0*/  IMAD.MOV.U32 R26, RZ, RZ, R22 ;  /* 0x000000ffff1a7224 */ /* 0x000fe400078e0016 */
[----:B------:R-:W-:Y:S02]  /*629c0*/  IMAD.MOV.U32 R39, RZ, RZ, R46 ;  /* 0x000000ffff277224 */ /* 0x000fe400078e002e */
[----:B------:R-:W-:-:S07]  /*629d0*/  IMAD.MOV.U32 R22, RZ, RZ, R37 ;  /* 0x000000ffff167224 */ /* 0x000fce00078e0025 */
.L_x_52260:
[----:B------:R-:W-:Y:S05]  /*629e0*/  BSYNC B1 ;  /* 0x0000000000017941 */ /* 0x000fea0003800000 */
.L_x_52258:
        /* <DEDUP_REMOVED lines=9> */
.L_x_52262:
[----:B------:R-:W-:Y:S02]  /*62a80*/  IMAD.MOV.U32 R15, RZ, RZ, R24 ;  /* 0x000000ffff0f7224 */ /* 0x000fe400078e0018 */
[----:B------:R-:W-:Y:S02]  /*62a90*/  IMAD.MOV.U32 R37, RZ, RZ, R26 ;  /* 0x000000ffff257224 */ /* 0x000fe400078e001a */
[----:B------:R-:W-:Y:S02]  /*62aa0*/  IMAD.MOV.U32 R24, RZ, RZ, R45 ;  /* 0x000000ffff187224 */ /* 0x000fe400078e002d */
[----:B------:R-:W-:-:S07]  /*62ab0*/  IMAD.MOV.U32 R26, RZ, RZ, R13 ;  /* 0x000000ffff1a7224 */ /* 0x000fce00078e000d */
.L_x_52263:
[----:B------:R-:W-:Y:S05]  /*62ac0*/  BSYNC B1 ;  /* 0x0000000000017941 */ /* 0x000fea0003800000 */
.L_x_52261:
        /* <DEDUP_REMOVED lines=9> */
.L_x_52265:
[----:B------:R-:W-:Y:S02]  /*62b60*/  IMAD.MOV.U32 R38, RZ, RZ, R15 ;  /* 0x000000ffff267224 */ /* 0x000fe400078e000f */
[----:B------:R-:W-:Y:S02]  /*62b70*/  IMAD.MOV.U32 R13, RZ, RZ, R37 ;  /* 0x000000ffff0d7224 */ /* 0x000fe400078e0025 */
[----:B------:R-:W-:Y:S02]  /*62b80*/  IMAD.MOV.U32 R15, RZ, RZ, R32 ;  /* 0x000000ffff0f7224 */ /* 0x000fe400078e0020 */
[----:B------:R-:W-:-:S07]  /*62b90*/  IMAD.MOV.U32 R37, RZ, RZ, R14 ;  /* 0x000000ffff257224 */ /* 0x000fce00078e000e */
.L_x_52266:
[----:B------:R-:W-:Y:S05]  /*62ba0*/  BSYNC B1 ;  /* 0x0000000000017941 */ /* 0x000fea0003800000 */
.L_x_52264:
        /* <DEDUP_REMOVED lines=9> */
.L_x_52268:
[----:B------:R-:W-:Y:S02]  /*62c40*/  IMAD.MOV.U32 R45, RZ, RZ, R38 ;  /* 0x000000ffff2d7224 */ /* 0x000fe400078e0026 */
[----:B------:R-:W-:Y:S02]  /*62c50*/  IMAD.MOV.U32 R14, RZ, RZ, R13 ;  /* 0x000000ffff0e7224 */ /* 0x000fe400078e000d */
[----:B------:R-:W-:Y:S02]  /*62c60*/  IMAD.MOV.U32 R38, RZ, RZ, R47 ;  /* 0x000000ffff267224 */ /* 0x000fe400078e002f */
[----:B------:R-:W-:-:S07]  /*62c70*/  IMAD.MOV.U32 R13, RZ, RZ, R4 ;  /* 0x000000ffff0d7224 */ /* 0x000fce00078e0004 */
.L_x_52269:
[----:B------:R-:W-:Y:S05]  /*62c80*/  BSYNC B1 ;  /* 0x0000000000017941 */ /* 0x000fea0003800000 */
.L_x_52267:
        /* <DEDUP_REMOVED lines=9> */
.L_x_52271:
[----:B------:R-:W-:Y:S02]  /*62d20*/  IMAD.MOV.U32 R4, RZ, RZ, R45 ;  /* 0x000000ffff047224 */ /* 0x000fe400078e002d */
[----:B------:R-:W-:Y:S02]  /*62d30*/  IMAD.MOV.U32 R32, RZ, RZ, R14 ;  /* 0x000000ffff207224 */ /* 0x000fe400078e000e */
[----:B------:R-:W-:Y:S02]  /*62d40*/  IMAD.MOV.U32 R45, RZ, RZ, R34 ;  /* 0x000000ffff2d7224 */ /* 0x000fe400078e0022 */
[----:B------:R-:W-:-:S07]  /*62d50*/  IMAD.MOV.U32 R14, RZ, RZ, R7 ;  /* 0x000000ffff0e7224 */ /* 0x000fce00078e0007 */
.L_x_52272:
[----:B------:R-:W-:Y:S05]  /*62d60*/  BSYNC B1 ;  /* 0x0000000000017941 */ /* 0x000fea0003800000 */
.L_x_52270:
        /* <DEDUP_REMOVED lines=9> */
.L_x_52274:
[----:B------:R-:W-:Y:S02]  /*62e00*/  IMAD.MOV.U32 R7, RZ, RZ, R4 ;  /* 0x000000ffff077224 */ /* 0x000fe400078e0004 */
[----:B------:R-:W-:Y:S02]  /*62e10*/  IMAD.MOV.U32 R47, RZ, RZ, R32 ;  /* 0x000000ffff2f7224 */ /* 0x000fe400078e0020 */
[----:B------:R-:W-:Y:S02]  /*62e20*/  IMAD.MOV.U32 R4, RZ, RZ, R17 ;  /* 0x000000ffff047224 */ /* 0x000fe400078e0011 */
[----:B------:R-:W-:-:S07]  /*62e30*/  IMAD.MOV.U32 R32, RZ, RZ, R11 ;  /* 0x000000ffff207224 */ /* 0x000fce00078e000b */
.L_x_52275:
[----:B------:R-:W-:Y:S05]  /*62e40*/  BSYNC B1 ;  /* 0x0000000000017941 */ /* 0x000fea0003800000 */
.L_x_52273:
        /* <DEDUP_REMOVED lines=9> */
.L_x_52277:
[----:B------:R-:W-:Y:S02]  /*62ee0*/  IMAD.MOV.U32 R11, RZ, RZ, R7 ;  /* 0x000000ffff0b7224 */ /* 0x000fe400078e0007 */
[----:B------:R-:W-:Y:S02]  /*62ef0*/  IMAD.MOV.U32 R34, RZ, RZ, R47 ;  /* 0x000000ffff227224 */ /* 0x000fe400078e002f */
[----:B------:R-:W-:Y:S02]  /*62f00*/  IMAD.MOV.U32 R7, RZ, RZ, R36 ;  /* 0x000000ffff077224 */ /* 0x000fe400078e0024 */
[----:B------:R-:W-:-:S07]  /*62f10*/  IMAD.MOV.U32 R47, RZ, RZ, R6 ;  /* 0x000000ffff2f7224 */ /* 0x000fce00078e0006 */
.L_x_52278:
[----:B------:R-:W-:Y:S05]  /*62f20*/  BSYNC B1 ;  /* 0x0000000000017941 */ /* 0x000fea0003800000 */
.L_x_52276:
        /* <DEDUP_REMOVED lines=9> */
.L_x_52280:
[----:B------:R-:W-:Y:S02]  /*62fc0*/  IMAD.MOV.U32 R6, RZ, RZ, R11 ;  /* 0x000000ffff067224 */ /* 0x000fe400078e000b */
[----:B------:R-:W-:Y:S02]  /*62fd0*/  IMAD.MOV.U32 R17, RZ, RZ, R34 ;  /* 0x000000ffff117224 */ /* 0x000fe400078e0022 */
[----:B------:R-:W-:Y:S02]  /*62fe0*/  IMAD.MOV.U32 R11, RZ, RZ, R8 ;  /* 0x000000ffff0b7224 */ /* 0x000fe400078e0008 */
[----:B------:R-:W-:-:S07]  /*62ff0*/  IMAD.MOV.U32 R34, RZ, RZ, R35 ;  /* 0x000000ffff227224 */ /* 0x000fce00078e0023 */
.L_x_52281:
[----:B------:R-:W-:Y:S05]  /*63000*/  BSYNC B1 ;  /* 0x0000000000017941 */ /* 0x000fea0003800000 */
.L_x_52279:
        /* <DEDUP_REMOVED lines=9> */
.L_x_52283:
[----:B------:R-:W-:Y:S02]  /*630a0*/  IMAD.MOV.U32 R35, RZ, RZ, R6 ;  /* 0x000000ffff237224 */ /* 0x000fe400078e0006 */
[----:B------:R-:W-:Y:S02]  /*630b0*/  IMAD.MOV.U32 R8, RZ, RZ, R17 ;  /* 0x000000ffff087224 */ /* 0x000fe400078e0011 */
[----:B------:R-:W-:Y:S02]  /*630c0*/  IMAD.MOV.U32 R6, RZ, RZ, R5 ;  /* 0x000000ffff067224 */ /* 0x000fe400078e0005 */
[----:B------:R-:W-:-:S07]  /*630d0*/  IMAD.MOV.U32 R17, RZ, RZ, R10 ;  /* 0x000000ffff117224 */ /* 0x000fce00078e000a */
.L_x_52284:
[----:B------:R-:W-:Y:S05]  /*630e0*/  BSYNC B1 ;  /* 0x0000000000017941 */ /* 0x000fea0003800000 */
.L_x_52282:
        /* <DEDUP_REMOVED lines=9> */
.L_x_52286:
[----:B------:R-:W-:Y:S02]  /*63180*/  IMAD.MOV.U32 R10, RZ, RZ, R35 ;  /* 0x000000ffff0a7224 */ /* 0x000fe400078e0023 */
[----:B------:R-:W-:Y:S02]  /*63190*/  IMAD.MOV.U32 R5, RZ, RZ, R8 ;  /* 0x000000ffff057224 */ /* 0x000fe400078e0008 */
[----:B------:R-:W-:Y:S02]  /*631a0*/  IMAD.MOV.U32 R35, RZ, RZ, R12 ;  /* 0x000000ffff237224 */ /* 0x000fe400078e000c */
[----:B------:R-:W-:-:S07]  /*631b0*/  IMAD.MOV.U32 R8, RZ, RZ, R9 ;  /* 0x000000ffff087224 */ /* 0x000fce00078e0009 */
.L_x_52287:
[----:B------:R-:W-:Y:S05]  /*631c0*/  BSYNC B1 ;  /* 0x0000000000017941 */ /* 0x000fea0003800000 */
.L_x_52285:
        /* <DEDUP_REMOVED lines=9> */
.L_x_52289:
[----:B------:R-:W-:Y:S02]  /*63260*/  IMAD.MOV.U32 R9, RZ, RZ, R10 ;  /* 0x000000ffff097224 */ /* 0x000fe400078e000a */
[----:B------:R-:W-:Y:S02]  /*63270*/  IMAD.MOV.U32 R12, RZ, RZ, R5 ;  /* 0x000000ffff0c7224 */ /* 0x000fe400078e0005 */
[----:B------:R-:W-:Y:S02]  /*63280*/  IMAD.MOV.U32 R10, RZ, RZ, R21 ;  /* 0x000000ffff0a7224 */ /* 0x000fe400078e0015 */
[----:B------:R-:W-:-:S07]  /*63290*/  IMAD.MOV.U32 R5, RZ, RZ, R16 ;  /* 0x000000ffff057224 */ /* 0x000fce00078e0010 */
.L_x_52290:
[----:B------:R-:W-:Y:S05]  /*632a0*/  BSYNC B1 ;  /* 0x0000000000017941 */ /* 0x000fea0003800000 */
.L_x_52288:
        /* <DEDUP_REMOVED lines=16> */
.L_x_52292:
[----:B------:R-:W-:Y:S01]  /*633b0*/  IMAD.MOV.U32 R16, RZ, RZ, R19 ;  /* 0x000000ffff107224 */ /* 0x000fe200078e0013 */
[----:B------:R-:W-:Y:S01]  /*633c0*/  MOV R19, R18 ;  /* 0x0000001200137202 */ /* 0x000fe20000000f00 */
[----:B------:R-:W-:Y:S02]  /*633d0*/  IMAD.MOV.U32 R28, RZ, RZ, R71 ;  /* 0x000000ffff1c7224 */ /* 0x000fe400078e0047 */
[----:B------:R-:W-:-:S07]  /*633e0*/  IMAD.MOV.U32 R71, RZ, RZ, R48 ;  /* 0x000000ffff477224 */ /* 0x000fce00078e0030 */
.L_x_52293:
[----:B------:R-:W-:Y:S05]  /*633f0*/  BSYNC B1 ;  /* 0x0000000000017941 */ /* 0x000fea0003800000 */
.L_x_52291:
        /* <DEDUP_REMOVED lines=9> */
.L_x_52295:
[----:B------:R-:W-:Y:S01]  /*63490*/  IMAD.MOV.U32 R21, RZ, RZ, R16 ;  /* 0x000000ffff157224 */ /* 0x000fe200078e0010 */
[----:B------:R-:W-:Y:S01]  /*634a0*/  MOV R16, R27 ;  /* 0x0000001b00107202 */ /* 0x000fe20000000f00 */
[----:B------:R-:W-:Y:S02]  /*634b0*/  IMAD.MOV.U32 R18, RZ, RZ, R28 ;  /* 0x000000ffff127224 */ /* 0x000fe400078e001c */
[----:B------:R-:W-:-:S07]  /*634c0*/  IMAD.MOV.U32 R28, RZ, RZ, R33 ;  /* 0x000000ffff1c7224 */ /* 0x000fce00078e0021 */
.L_x_52296:
[----:B------:R-:W-:Y:S05]  /*634d0*/  BSYNC B1 ;  /* 0x0000000000017941 */ /* 0x000fea0003800000 */
.L_x_52294:
        /* <DEDUP_REMOVED lines=9> */
.L_x_52298:
[----:B------:R-:W-:Y:S01]  /*63570*/  IMAD.MOV.U32 R36, RZ, RZ, R21 ;  /* 0x000000ffff247224 */ /* 0x000fe200078e0015 */
[----:B------:R-:W-:Y:S01]  /*63580*/  MOV R21, R20 ;  /* 0x0000001400157202 */ /* 0x000fe20000000f00 */
[----:B------:R-:W-:Y:S02]  /*63590*/  IMAD.MOV.U32 R27, RZ, RZ, R18 ;  /* 0x000000ffff1b7224 */ /* 0x000fe400078e0012 */
[----:B------:R-:W-:-:S07]  /*635a0*/  IMAD.MOV.U32 R18, RZ, RZ, R25 ;  /* 0x000000ffff127224 */ /* 0x000fce00078e0019 */
.L_x_52299:
[----:B------:R-:W-:Y:S05]  /*635b0*/  BSYNC B1 ;  /* 0x0000000000017941 */ /* 0x000fea0003800000 */
.L_x_52297:
        /* <DEDUP_REMOVED lines=9> */
.L_x_52301:
[----:B------:R-:W-:Y:S01]  /*63650*/  IMAD.MOV.U32 R25, RZ, RZ, R36 ;  /* 0x000000ffff197224 */ /* 0x000fe200078e0024 */
[----:B------:R-:W-:Y:S01]  /*63660*/  MOV R36, R39 ;  /* 0x0000002700247202 */ /* 0x000fe20000000f00 */
[----:B------:R-:W-:Y:S02]  /*63670*/  IMAD.MOV.U32 R33, RZ, RZ, R27 ;  /* 0x000000ffff217224 */ /* 0x000fe400078e001b */
[----:B------:R-:W-:-:S07]  /*63680*/  IMAD.MOV.U32 R27, RZ, RZ, R22 ;  /* 0x000000ffff1b7224 */ /* 0x000fce00078e0016 */
.L_x_52302:
[----:B------:R-:W-:Y:S05]  /*63690*/  BSYNC B1 ;  /* 0x0000000000017941 */ /* 0x000fea0003800000 */
.L_x_52300:
        /* <DEDUP_REMOVED lines=9> */
.L_x_52304:
[----:B------:R-:W-:Y:S01]  /*63730*/  IMAD.MOV.U32 R20, RZ, RZ, R25 ;  /* 0x000000ffff147224 */ /* 0x000fe200078e0019 */
[----:B------:R-:W-:Y:S01]  /*63740*/  MOV R25, R24 ;  /* 0x0000001800197202 */ /* 0x000fe20000000f00 */
[----:B------:R-:W-:Y:S02]  /*63750*/  IMAD.MOV.U32 R22, RZ, RZ, R33 ;  /* 0x000000ffff167224 */ /* 0x000fe400078e0021 */
[----:B------:R-:W-:-:S07]  /*63760*/  IMAD.MOV.U32 R33, RZ, RZ, R26 ;  /* 0x000000ffff217224 */ /* 0x000fce00078e001a */
.L_x_52305:
[----:B------:R-:W-:Y:S05]  /*63770*/  BSYNC B1 ;  /* 0x0000000000017941 */ /* 0x000fea0003800000 */
.L_x_52303:
        /* <DEDUP_REMOVED lines=9> */
.L_x_52307:
[----:B------:R-:W-:Y:S01]  /*63810*/  IMAD.MOV.U32 R39, RZ, RZ, R20 ;  /* 0x000000ffff277224 */ /* 0x000fe200078e0014 */
[----:B------:R-:W-:Y:S01]  /*63820*/  MOV R20, R15 ;  /* 0x0000000f00147202 */ /* 0x000fe20000000f00 */
[----:B------:R-:W-:Y:S02]  /*63830*/  IMAD.MOV.U32 R24, RZ, RZ, R22 ;  /* 0x000000ffff187224 */ /* 0x000fe400078e0016 */
[----:B------:R-:W-:-:S07]  /*63840*/  IMAD.MOV.U32 R22, RZ, RZ, R37 ;  /* 0x000000ffff167224 */ /* 0x000fce00078e0025 */
.L_x_52308:
[----:B------:R-:W-:Y:S05]  /*63850*/  BSYNC B1 ;  /* 0x0000000000017941 */ /* 0x000fea0003800000 */
.L_x_52306:
        /* <DEDUP_REMOVED lines=9> */
.L_x_52310:
[----:B------:R-:W-:Y:S01]  /*638f0*/  IMAD.MOV.U32 R26, RZ, RZ, R39 ;  /* 0x000000ffff1a7224 */ /* 0x000fe200078e0027 */
[----:B------:R-:W-:Y:S01]  /*63900*/  MOV R39, R38 ;  /* 0x0000002600277202 */ /* 0x000fe20000000f00 */
[----:B------:R-:W-:Y:S02]  /*63910*/  IMAD.MOV.U32 R15, RZ, RZ, R24 ;  /* 0x000000ffff0f7224 */ /* 0x000fe400078e0018 */
[----:B------:R-:W-:-:S07]  /*63920*/  IMAD.MOV.U32 R24, RZ, RZ, R13 ;  /* 0x000000ffff187224 */ /* 0x000fce00078e000d */
.L_x_52311:
[----:B------:R-:W-:Y:S05]  /*63930*/  BSYNC B1 ;  /* 0x0000000000017941 */ /* 0x000fea0003800000 */
.L_x_52309:
        /* <DEDUP_REMOVED lines=9> */
.L_x_52313:
[----:B------:R-:W-:Y:S01]  /*639d0*/  IMAD.MOV.U32 R13, RZ, RZ, R26 ;  /* 0x000000ffff0d7224 */ /* 0x000fe200078e001a */
[----:B------:R-:W-:Y:S01]  /*639e0*/  MOV R26, R45 ;  /* 0x0000002d001a7202 */ /* 0x000fe20000000f00 */
[----:B------:R-:W-:Y:S02]  /*639f0*/  IMAD.MOV.U32 R37, RZ, RZ, R15 ;  /* 0x000000ffff257224 */ /* 0x000fe400078e000f */
[----:B------:R-:W-:-:S07]  /*63a00*/  IMAD.MOV.U32 R15, RZ, RZ, R14 ;  /* 0x000000ffff0f7224 */ /* 0x000fce00078e000e */
.L_x_52314:
[----:B------:R-:W-:Y:S05]  /*63a10*/  BSYNC B1 ;  /* 0x0000000000017941 */ /* 0x000fea0003800000 */
.L_x_52312:
        /* <DEDUP_REMOVED lines=9> */
.L_x_52316:
[----:B------:R-:W-:Y:S01]  /*63ab0*/  IMAD.MOV.U32 R14, RZ, RZ, R13 ;  /* 0x000000ffff0e7224 */ /* 0x000fe200078e000d */
[----:B------:R-:W-:Y:S01]  /*63ac0*/  MOV R13, R4 ;  /* 0x00000004000d7202 */ /* 0x000fe20000000f00 */
[----:B------:R-:W-:Y:S02]  /*63ad0*/  IMAD.MOV.U32 R38, RZ, RZ, R37 ;  /* 0x000000ffff267224 */ /* 0x000fe400078e0025 */
[----:B------:R-:W-:-:S07]  /*63ae0*/  IMAD.MOV.U32 R37, RZ, RZ, R32 ;  /* 0x000000ffff257224 */ /* 0x000fce00078e0020 */
.L_x_52317:
[----:B------:R-:W-:Y:S05]  /*63af0*/  BSYNC B1 ;  /* 0x0000000000017941 */ /* 0x000fea0003800000 */
.L_x_52315:
        /* <DEDUP_REMOVED lines=9> */
.L_x_52319:
[----:B------:R-:W-:Y:S01]  /*63b90*/  IMAD.MOV.U32 R4, RZ, RZ, R14 ;  /* 0x000000ffff047224 */ /* 0x000fe200078e000e */
[----:B------:R-:W-:Y:S01]  /*63ba0*/  MOV R14, R7 ;  /* 0x00000007000e7202 */ /* 0x000fe20000000f00 */
[----:B------:R-:W-:Y:S02]  /*63bb0*/  IMAD.MOV.U32 R45, RZ, RZ, R38 ;  /* 0x000000ffff2d7224 */ /* 0x000fe400078e0026 */
[----:B------:R-:W-:-:S07]  /*63bc0*/  IMAD.MOV.U32 R38, RZ, RZ, R47 ;  /* 0x000000ffff267224 */ /* 0x000fce00078e002f */
.L_x_52320:
[----:B------:R-:W-:Y:S05]  /*63bd0*/  BSYNC B1 ;  /* 0x0000000000017941 */ /* 0x000fea0003800000 */
.L_x_52318:
        /* <DEDUP_REMOVED lines=9> */
.L_x_52322:
[----:B------:R-:W-:Y:S01]  /*63c70*/  IMAD.MOV.U32 R7, RZ, RZ, R4 ;  /* 0x000000ffff077224 */ /* 0x000fe200078e0004 */
[----:B------:R-:W-:Y:S01]  /*63c80*/  MOV R4, R11 ;  /* 0x0000000b00047202 */ /* 0x000fe20000000f00 */
[----:B------:R-:W-:Y:S02]  /*63c90*/  IMAD.MOV.U32 R32, RZ, RZ, R45 ;  /* 0x000000ffff207224 */ /* 0x000fe400078e002d */
[----:B------:R-:W-:-:S07]  /*63ca0*/  IMAD.MOV.U32 R45, RZ, RZ, R34 ;  /* 0x000000ffff2d7224 */ /* 0x000fce00078e0022 */
.L_x_52323:
[----:B------:R-:W-:Y:S05]  /*63cb0*/  BSYNC B1 ;  /* 0x0000000000017941 */ /* 0x000fea0003800000 */
.L_x_52321:
        /* <DEDUP_REMOVED lines=9> */
.L_x_52325:
[----:B------:R-:W-:Y:S01]  /*63d50*/  IMAD.MOV.U32 R34, RZ, RZ, R7 ;  /* 0x000000ffff227224 */ /* 0x000fe200078e0007 */
[----:B------:R-:W-:Y:S01]  /*63d60*/  MOV R7, R6 ;  /* 0x0000000600077202 */ /* 0x000fe20000000f00 */
[----:B------:R-:W-:Y:S02]  /*63d70*/  IMAD.MOV.U32 R11, RZ, RZ, R32 ;  /* 0x000000ffff0b7224 */ /* 0x000fe400078e0020 */
[----:B------:R-:W-:-:S07]  /*63d80*/  IMAD.MOV.U32 R32, RZ, RZ, R17 ;  /* 0x000000ffff207224 */ /* 0x000fce00078e0011 */
.L_x_52326:
[----:B------:R-:W-:Y:S05]  /*63d90*/  BSYNC B1 ;  /* 0x0000000000017941 */ /* 0x000fea0003800000 */
.L_x_52324:
        /* <DEDUP_REMOVED lines=9> */
.L_x_52328:
[----:B------:R-:W-:Y:S01]  /*63e30*/  IMAD.MOV.U32 R17, RZ, RZ, R34 ;  /* 0x000000ffff117224 */ /* 0x000fe200078e0022 */
[----:B------:R-:W-:Y:S01]  /*63e40*/  MOV R34, R35 ;  /* 0x0000002300227202 */ /* 0x000fe20000000f00 */
[----:B------:R-:W-:Y:S02]  /*63e50*/  IMAD.MOV.U32 R6, RZ, RZ, R11 ;  /* 0x000000ffff067224 */ /* 0x000fe400078e000b */
[----:B------:R-:W-:-:S07]  /*63e60*/  IMAD.MOV.U32 R11, RZ, RZ, R8 ;  /* 0x000000ffff0b7224 */ /* 0x000fce00078e0008 */
.L_x_52329:
[----:B------:R-:W-:Y:S05]  /*63e70*/  BSYNC B1 ;  /* 0x0000000000017941 */ /* 0x000fea0003800000 */
.L_x_52327:
        /* <DEDUP_REMOVED lines=9> */
.L_x_52331:
[----:B------:R-:W-:Y:S01]  /*63f10*/  IMAD.MOV.U32 R8, RZ, RZ, R17 ;  /* 0x000000ffff087224 */ /* 0x000fe200078e0011 */
[----:B------:R-:W-:Y:S01]  /*63f20*/  MOV R17, R10 ;  /* 0x0000000a00117202 */ /* 0x000fe20000000f00 */
[----:B------:R-:W-:Y:S02]  /*63f30*/  IMAD.MOV.U32 R35, RZ, RZ, R6 ;  /* 0x000000ffff237224 */ /* 0x000fe400078e0006 */
[----:B------:R-:W-:-:S07]  /*63f40*/  IMAD.MOV.U32 R6, RZ, RZ, R5 ;  /* 0x000000ffff067224 */ /* 0x000fce00078e0005 */
.L_x_52332:
[----:B------:R-:W-:Y:S05]  /*63f50*/  BSYNC B1 ;  /* 0x0000000000017941 */ /* 0x000fea0003800000 */
.L_x_52330:
        /* <DEDUP_REMOVED lines=9> */
.L_x_52334:
[----:B------:R-:W-:Y:S01]  /*63ff0*/  IMAD.MOV.U32 R5, RZ, RZ, R8 ;  /* 0x000000ffff057224 */ /* 0x000fe200078e0008 */
[----:B------:R-:W-:Y:S01]  /*64000*/  MOV R8, R9 ;  /* 0x0000000900087202 */ /* 0x000fe20000000f00 */
[----:B------:R-:W-:Y:S02]  /*64010*/  IMAD.MOV.U32 R10, RZ, RZ, R35 ;  /* 0x000000ffff0a7224 */ /* 0x000fe400078e0023 */
[----:B------:R-:W-:-:S07]  /*64020*/  IMAD.MOV.U32 R35, RZ, RZ, R12 ;  /* 0x000000ffff237224 */ /* 0x000fce00078e000c */
.L_x_52335:
[----:B------:R-:W-:Y:S05]  /*64030*/  BSYNC B1 ;  /* 0x0000000000017941 */ /* 0x000fea0003800000 */
.L_x_52333:
        /* <DEDUP_REMOVED lines=16> */
.L_x_52337:
[----:B------:R-:W-:Y:S01]  /*64140*/  MOV R12, R19 ;  /* 0x00000013000c7202 */ /* 0x000fe20000000f00 */
[----:B------:R-:W-:Y:S02]  /*64150*/  IMAD.MOV.U32 R9, RZ, RZ, R71 ;  /* 0x000000ffff097224 */ /* 0x000fe400078e0047 */
[----:B------:R-:W-:Y:S02]  /*64160*/  IMAD.MOV.U32 R19, RZ, RZ, R16 ;  /* 0x000000ffff137224 */ /* 0x000fe400078e0010 */
[----:B------:R-:W-:-:S07]  /*64170*/  IMAD.MOV.U32 R71, RZ, RZ, R28 ;  /* 0x000000ffff477224 */ /* 0x000fce00078e001c */
.L_x_52338:
[----:B------:R-:W-:Y:S05]  /*64180*/  BSYNC B1 ;  /* 0x0000000000017941 */ /* 0x000fea0003800000 */
.L_x_52336:
        /* <DEDUP_REMOVED lines=9> */
.L_x_52340:
[----:B------:R-:W-:Y:S01]  /*64220*/  MOV R29, R12 ;  /* 0x0000000c001d7202 */ /* 0x000fe20000000f00 */
[----:B------:R-:W-:Y:S02]  /*64230*/  IMAD.MOV.U32 R16, RZ, RZ, R9 ;  /* 0x000000ffff107224 */ /* 0x000fe400078e0009 */
[----:B------:R-:W-:Y:S02]  /*64240*/  IMAD.MOV.U32 R12, RZ, RZ, R21 ;  /* 0x000000ffff0c7224 */ /* 0x000fe400078e0015 */
[----:B------:R-:W-:-:S07]  /*64250*/  IMAD.MOV.U32 R9, RZ, RZ, R18 ;  /* 0x000000ffff097224 */ /* 0x000fce00078e0012 */
.L_x_52341:
[----:B------:R-:W-:Y:S05]  /*64260*/  BSYNC B1 ;  /* 0x0000000000017941 */ /* 0x000fea0003800000 */
.L_x_52339:
        /* <DEDUP_REMOVED lines=9> */
.L_x_52343:
[----:B------:R-:W-:Y:S01]  /*64300*/  MOV R18, R29 ;  /* 0x0000001d00127202 */ /* 0x000fe20000000f00 */
[----:B------:R-:W-:Y:S02]  /*64310*/  IMAD.MOV.U32 R28, RZ, RZ, R16 ;  /* 0x000000ffff1c7224 */ /* 0x000fe400078e0010 */
[----:B------:R-:W-:Y:S02]  /*64320*/  IMAD.MOV.U32 R29, RZ, RZ, R36 ;  /* 0x000000ffff1d7224 */ /* 0x000fe400078e0024 */
[----:B------:R-:W-:-:S07]  /*64330*/  IMAD.MOV.U32 R16, RZ, RZ, R27 ;  /* 0x000000ffff107224 */ /* 0x000fce00078e001b */
.L_x_52344:
[----:B------:R-:W-:Y:S05]  /*64340*/  BSYNC B1 ;  /* 0x0000000000017941 */ /* 0x000fea0003800000 */
.L_x_52342:
        /* <DEDUP_REMOVED lines=9> */
.L_x_52346:
[----:B------:R-:W-:Y:S01]  /*643e0*/  MOV R21, R18 ;  /* 0x0000001200157202 */ /* 0x000fe20000000f00 */
[----:B------:R-:W-:Y:S02]  /*643f0*/  IMAD.MOV.U32 R27, RZ, RZ, R28 ;  /* 0x000000ffff1b7224 */ /* 0x000fe400078e001c */
[----:B------:R-:W-:Y:S02]  /*64400*/  IMAD.MOV.U32 R18, RZ, RZ, R25 ;  /* 0x000000ffff127224 */ /* 0x000fe400078e0019 */
[----:B------:R-:W-:-:S07]  /*64410*/  IMAD.MOV.U32 R28, RZ, RZ, R33 ;  /* 0x000000ffff1c7224 */ /* 0x000fce00078e0021 */
.L_x_52347:
[----:B------:R-:W-:Y:S05]  /*64420*/  BSYNC B1 ;  /* 0x0000000000017941 */ /* 0x000fea0003800000 */
.L_x_52345:
        /* <DEDUP_REMOVED lines=9> */
.L_x_52349:
[----:B------:R-:W-:Y:S01]  /*644c0*/  MOV R36, R21 ;  /* 0x0000001500247202 */ /* 0x000fe20000000f00 */
[----:B------:R-:W-:Y:S02]  /*644d0*/  IMAD.MOV.U32 R25, RZ, RZ, R27 ;  /* 0x000000ffff197224 */ /* 0x000fe400078e001b */
[----:B------:R-:W-:Y:S02]  /*644e0*/  IMAD.MOV.U32 R21, RZ, RZ, R20 ;  /* 0x000000ffff157224 */ /* 0x000fe400078e0014 */
[----:B------:R-:W-:-:S07]  /*644f0*/  IMAD.MOV.U32 R27, RZ, RZ, R22 ;  /* 0x000000ffff1b7224 */ /* 0x000fce00078e0016 */
.L_x_52350:
[----:B------:R-:W-:Y:S05]  /*64500*/  BSYNC B1 ;  /* 0x0000000000017941 */ /* 0x000fea0003800000 */
.L_x_52348:
        /* <DEDUP_REMOVED lines=9> */
.L_x_52352:
[----:B------:R-:W-:Y:S01]  /*645a0*/  MOV R33, R36 ;  /* 0x0000002400217202 */ /* 0x000fe20000000f00 */
[----:B------:R-:W-:Y:S02]  /*645b0*/  IMAD.MOV.U32 R20, RZ, RZ, R25 ;  /* 0x000000ffff147224 */ /* 0x000fe400078e0019 */
[----:B------:R-:W-:Y:S02]  /*645c0*/  IMAD.MOV.U32 R36, RZ, RZ, R39 ;  /* 0x000000ffff247224 */ /* 0x000fe400078e0027 */
[----:B------:R-:W-:-:S07]  /*645d0*/  IMAD.MOV.U32 R25, RZ, RZ, R24 ;  /* 0x000000ffff197224 */ /* 0x000fce00078e0018 */
.L_x_52353:
[----:B------:R-:W-:Y:S05]  /*645e0*/  BSYNC B1 ;  /* 0x0000000000017941 */ /* 0x000fea0003800000 */
.L_x_52351:
        /* <DEDUP_REMOVED lines=9> */
.L_x_52355:
[----:B------:R-:W-:Y:S01]  /*64680*/  MOV R22, R33 ;  /* 0x0000002100167202 */ /* 0x000fe20000000f00 */
[----:B------:R-:W-:Y:S02]  /*64690*/  IMAD.MOV.U32 R24, RZ, RZ, R20 ;  /* 0x000000ffff187224 */ /* 0x000fe400078e0014 */
[----:B------:R-:W-:Y:S02]  /*646a0*/  IMAD.MOV.U32 R33, RZ, RZ, R26 ;  /* 0x000000ffff217224 */ /* 0x000fe400078e001a */
[----:B------:R-:W-:-:S07]  /*646b0*/  IMAD.MOV.U32 R20, RZ, RZ, R15 ;  /* 0x000000ffff147224 */ /* 0x000fce00078e000f */
.L_x_52356:
[----:B------:R-:W-:Y:S05]  /*646c0*/  BSYNC B1 ;  /* 0x0000000000017941 */ /* 0x000fea0003800000 */
.L_x_52354:
        /* <DEDUP_REMOVED lines=9> */
.L_x_52358:
[----:B------:R-:W-:Y:S01]  /*64760*/  MOV R15, R22 ;  /* 0x00000016000f7202 */ /* 0x000fe20000000f00 */
[----:B------:R-:W-:Y:S02]  /*64770*/  IMAD.MOV.U32 R39, RZ, RZ, R24 ;  /* 0x000000ffff277224 */ /* 0x000fe400078e0018 */
[----:B------:R-:W-:Y:S02]  /*64780*/  IMAD.MOV.U32 R22, RZ, RZ, R13 ;  /* 0x000000ffff167224 */ /* 0x000fe400078e000d */
[----:B------:R-:W-:-:S07]  /*64790*/  IMAD.MOV.U32 R24, RZ, RZ, R37 ;  /* 0x000000ffff187224 */ /* 0x000fce00078e0025 */
.L_x_52359:
[----:B------:R-:W-:Y:S05]  /*647a0*/  BSYNC B1 ;  /* 0x0000000000017941 */ /* 0x000fea0003800000 */
.L_x_52357:
        /* <DEDUP_REMOVED lines=9> */
.L_x_52361:
[----:B------:R-:W-:Y:S01]  /*64840*/  MOV R13, R15 ;  /* 0x0000000f000d7202 */ /* 0x000fe20000000f00 */
[----:B------:R-:W-:Y:S02]  /*64850*/  IMAD.MOV.U32 R26, RZ, RZ, R39 ;  /* 0x000000ffff1a7224 */ /* 0x000fe400078e0027 */
[----:B------:R-:W-:Y:S02]  /*64860*/  IMAD.MOV.U32 R15, RZ, RZ, R14 ;  /* 0x000000ffff0f7224 */ /* 0x000fe400078e000e */
[----:B------:R-:W-:-:S07]  /*64870*/  IMAD.MOV.U32 R39, RZ, RZ, R38 ;  /* 0x000000ffff277224 */ /* 0x000fce00078e0026 */
.L_x_52362:
[----:B------:R-:W-:Y:S05]  /*64880*/  BSYNC B1 ;  /* 0x0000000000017941 */ /* 0x000fea0003800000 */
.L_x_52360:
        /* <DEDUP_REMOVED lines=9> */
.L_x_52364:
[----:B------:R-:W-:Y:S01]  /*64920*/  MOV R14, R13 ;  /* 0x0000000d000e7202 */ /* 0x000fe20000000f00 */
[----:B------:R-:W-:Y:S02]  /*64930*/  IMAD.MOV.U32 R37, RZ, RZ, R26 ;  /* 0x000000ffff257224 */ /* 0x000fe400078e001a */
[----:B------:R-:W-:Y:S02]  /*64940*/  IMAD.MOV.U32 R13, RZ, RZ, R4 ;  /* 0x000000ffff0d7224 */ /* 0x000fe400078e0004 */
[----:B------:R-:W-:-:S07]  /*64950*/  IMAD.MOV.U32 R26, RZ, RZ, R45 ;  /* 0x000000ffff1a7224 */ /* 0x000fce00078e002d */
.L_x_52365:
[----:B------:R-:W-:Y:S05]  /*64960*/  BSYNC B1 ;  /* 0x0000000000017941 */ /* 0x000fea0003800000 */
.L_x_52363:
        /* <DEDUP_REMOVED lines=9> */
.L_x_52367:
[----:B------:R-:W-:Y:S01]  /*64a00*/  MOV R41, R14 ;  /* 0x0000000e00297202 */ /* 0x000fe20000000f00 */
[----:B------:R-:W-:Y:S02]  /*64a10*/  IMAD.MOV.U32 R4, RZ, RZ, R37 ;  /* 0x000000ffff047224 */ /* 0x000fe400078e0025 */
[----:B------:R-:W-:Y:S02]  /*64a20*/  IMAD.MOV.U32 R14, RZ, RZ, R7 ;  /* 0x000000ffff0e7224 */ /* 0x000fe400078e0007 */
[----:B------:R-:W-:-:S07]  /*64a30*/  IMAD.MOV.U32 R37, RZ, RZ, R32 ;  /* 0x000000ffff257224 */ /* 0x000fce00078e0020 */
.L_x_52368:
[----:B------:R-:W-:Y:S05]  /*64a40*/  BSYNC B1 ;  /* 0x0000000000017941 */ /* 0x000fea0003800000 */
.L_x_52366:
        /* <DEDUP_REMOVED lines=9> */
.L_x_52370:
[----:B------:R-:W-:Y:S01]  /*64ae0*/  MOV R32, R41 ;  /* 0x0000002900207202 */ /* 0x000fe20000000f00 */
[----:B------:R-:W-:Y:S02]  /*64af0*/  IMAD.MOV.U32 R7, RZ, RZ, R4 ;  /* 0x000000ffff077224 */ /* 0x000fe400078e0004 */
[----:B------:R-:W-:Y:S02]  /*64b00*/  IMAD.MOV.U32 R41, RZ, RZ, R34 ;  /* 0x000000ffff297224 */ /* 0x000fe400078e0022 */
[----:B------:R-:W-:-:S07]  /*64b10*/  IMAD.MOV.U32 R4, RZ, RZ, R11 ;  /* 0x000000ffff047224 */ /* 0x000fce00078e000b */
.L_x_52371:
[----:B------:R-:W-:Y:S05]  /*64b20*/  BSYNC B1 ;  /* 0x0000000000017941 */ /* 0x000fea0003800000 */
.L_x_52369:
        /* <DEDUP_REMOVED lines=9> */
.L_x_52373:
[----:B------:R-:W-:Y:S01]  /*64bc0*/  MOV R11, R32 ;  /* 0x00000020000b7202 */ /* 0x000fe20000000f00 */
[----:B------:R-:W-:Y:S02]  /*64bd0*/  IMAD.MOV.U32 R34, RZ, RZ, R7 ;  /* 0x000000ffff227224 */ /* 0x000fe400078e0007 */
[----:B------:R-:W-:Y:S02]  /*64be0*/  IMAD.MOV.U32 R32, RZ, RZ, R17 ;  /* 0x000000ffff207224 */ /* 0x000fe400078e0011 */
[----:B------:R-:W-:-:S07]  /*64bf0*/  IMAD.MOV.U32 R7, RZ, RZ, R6 ;  /* 0x000000ffff077224 */ /* 0x000fce00078e0006 */
.L_x_52374:
[----:B------:R-:W-:Y:S05]  /*64c00*/  BSYNC B1 ;  /* 0x0000000000017941 */ /* 0x000fea0003800000 */
.L_x_52372:
        /* <DEDUP_REMOVED lines=9> */
.L_x_52376:
[----:B------:R-:W-:Y:S01]  /*64ca0*/  MOV R6, R11 ;  /* 0x0000000b00067202 */ /* 0x000fe20000000f00 */
[----:B------:R-:W-:Y:S02]  /*64cb0*/  IMAD.MOV.U32 R17, RZ, RZ, R34 ;  /* 0x000000ffff117224 */ /* 0x000fe400078e0022 */
[----:B------:R-:W-:Y:S02]  /*64cc0*/  IMAD.MOV.U32 R11, RZ, RZ, R8 ;  /* 0x000000ffff0b7224 */ /* 0x000fe400078e0008 */
[----:B------:R-:W-:-:S07]  /*64cd0*/  IMAD.MOV.U32 R34, RZ, RZ, R35 ;  /* 0x000000ffff227224 */ /* 0x000fce00078e0023 */
.L_x_52377:
[----:B------:R-:W-:Y:S05]  /*64ce0*/  BSYNC B1 ;  /* 0x0000000000017941 */ /* 0x000fea0003800000 */
.L_x_52375:
        /* <DEDUP_REMOVED lines=9> */
.L_x_52379:
[----:B------:R-:W-:Y:S01]  /*64d80*/  MOV R8, R6 ;  /* 0x0000000600087202 */ /* 0x000fe20000000f00 */
[----:B------:R-:W-:Y:S02]  /*64d90*/  IMAD.MOV.U32 R35, RZ, RZ, R17 ;  /* 0x000000ffff237224 */ /* 0x000fe400078e0011 */
[----:B------:R-:W-:Y:S02]  /*64da0*/  IMAD.MOV.U32 R6, RZ, RZ, R5 ;  /* 0x000000ffff067224 */ /* 0x000fe400078e0005 */
[----:B------:R-:W-:-:S07]  /*64db0*/  IMAD.MOV.U32 R17, RZ, RZ, R10 ;  /* 0x000000ffff117224 */ /* 0x000fce00078e000a */
.L_x_52380:
[----:B------:R-:W-:Y:S05]  /*64dc0*/  BSYNC B1 ;  /* 0x0000000000017941 */ /* 0x000fea0003800000 */
.L_x_52378:
        /* <DEDUP_REMOVED lines=16> */
.L_x_52382:
[----:B------:R-:W-:Y:S02]  /*64ed0*/  IMAD.MOV.U32 R10, RZ, RZ, R19 ;  /* 0x000000ffff0a7224 */ /* 0x000fe400078e0013 */
[----:B------:R-:W-:Y:S02]  /*64ee0*/  IMAD.MOV.U32 R5, RZ, RZ, R71 ;  /* 0x000000ffff057224 */ /* 0x000fe400078e0047 */
[----:B------:R-:W-:Y:S02]  /*64ef0*/  IMAD.MOV.U32 R19, RZ, RZ, R12 ;  /* 0x000000ffff137224 */ /* 0x000fe400078e000c */
[----:B------:R-:W-:-:S07]  /*64f00*/  IMAD.MOV.U32 R71, RZ, RZ, R9 ;  /* 0x000000ffff477224 */ /* 0x000fce00078e0009 */
.L_x_52383:
[----:B------:R-:W-:Y:S05]  /*64f10*/  BSYNC B1 ;  /* 0x0000000000017941 */ /* 0x000fea0003800000 */
.L_x_52381:
        /* <DEDUP_REMOVED lines=9> */
.L_x_52385:
[----:B------:R-:W-:Y:S02]  /*64fb0*/  IMAD.MOV.U32 R9, RZ, RZ, R10 ;  /* 0x000000ffff097224 */ /* 0x000fe400078e000a */
[----:B------:R-:W-:Y:S02]  /*64fc0*/  IMAD.MOV.U32 R45, RZ, RZ, R5 ;  /* 0x000000ffff2d7224 */ /* 0x000fe400078e0005 */
[----:B------:R-:W-:Y:S02]  /*64fd0*/  IMAD.MOV.U32 R10, RZ, RZ, R29 ;  /* 0x000000ffff0a7224 */ /* 0x000fe400078e001d */
[----:B------:R-:W-:-:S07]  /*64fe0*/  IMAD.MOV.U32 R5, RZ, RZ, R16 ;  /* 0x000000ffff057224 */ /* 0x000fce00078e0010 */
.L_x_52386:
[----:B------:R-:W-:Y:S05]  /*64ff0*/  BSYNC B1 ;  /* 0x0000000000017941 */ /* 0x000fea0003800000 */
.L_x_52384:
        /* <DEDUP_REMOVED lines=9> */
.L_x_52388:
[----:B------:R-:W-:Y:S02]  /*65090*/  IMAD.MOV.U32 R12, RZ, RZ, R9 ;  /* 0x000000ffff0c7224 */ /* 0x000fe400078e0009 */
[----:B------:R-:W-:Y:S02]  /*650a0*/  IMAD.MOV.U32 R16, RZ, RZ, R45 ;  /* 0x000000ffff107224 */ /* 0x000fe400078e002d */
[----:B------:R-:W-:Y:S02]  /*650b0*/  IMAD.MOV.U32 R9, RZ, RZ, R18 ;  /* 0x000000ffff097224 */ /* 0x000fe400078e0012 */
[----:B------:R-:W-:-:S07]  /*650c0*/  IMAD.MOV.U32 R45, RZ, RZ, R28 ;  /* 0x000000ffff2d7224 */ /* 0x000fce00078e001c */
.L_x_52389:
[----:B------:R-:W-:Y:S05]  /*650d0*/  BSYNC B1 ;  /* 0x0000000000017941 */ /* 0x000fea0003800000 */
.L_x_52387:
        /* <DEDUP_REMOVED lines=9> */
.L_x_52391:
[----:B------:R-:W-:Y:S02]  /*65170*/  IMAD.MOV.U32 R29, RZ, RZ, R12 ;  /* 0x000000ffff1d7224 */ /* 0x000fe400078e000c */
[----:B------:R-:W-:Y:S02]  /*65180*/  IMAD.MOV.U32 R18, RZ, RZ, R16 ;  /* 0x000000ffff127224 */ /* 0x000fe400078e0010 */
[----:B------:R-:W-:Y:S02]  /*65190*/  IMAD.MOV.U32 R12, RZ, RZ, R21 ;  /* 0x000000ffff0c7224 */ /* 0x000fe400078e0015 */
[----:B------:R-:W-:-:S07]  /*651a0*/  IMAD.MOV.U32 R16, RZ, RZ, R27 ;  /* 0x000000ffff107224 */ /* 0x000fce00078e001b */
.L_x_52392:
[----:B------:R-:W-:Y:S05]  /*651b0*/  BSYNC B1 ;  /* 0x0000000000017941 */ /* 0x000fea0003800000 */
.L_x_52390:
        /* <DEDUP_REMOVED lines=9> */
.L_x_52394:
[----:B------:R-:W-:Y:S02]  /*65250*/  IMAD.MOV.U32 R28, RZ, RZ, R29 ;  /* 0x000000ffff1c7224 */ /* 0x000fe400078e001d */
[----:B------:R-:W-:Y:S02]  /*65260*/  IMAD.MOV.U32 R21, RZ, RZ, R18 ;  /* 0x000000ffff157224 */ /* 0x000fe400078e0012 */
[----:B------:R-:W-:Y:S02]  /*65270*/  IMAD.MOV.U32 R29, RZ, RZ, R36 ;  /* 0x000000ffff1d7224 */ /* 0x000fe400078e0024 */
[----:B------:R-:W-:-:S07]  /*65280*/  IMAD.MOV.U32 R18, RZ, RZ, R25 ;  /* 0x000000ffff127224 */ /* 0x000fce00078e0019 */
.L_x_52395:
[----:B------:R-:W-:Y:S05]  /*65290*/  BSYNC B1 ;  /* 0x0000000000017941 */ /* 0x000fea0003800000 */
.L_x_52393:
        /* <DEDUP_REMOVED lines=9> */
.L_x_52397:
[----:B------:R-:W-:Y:S02]  /*65330*/  IMAD.MOV.U32 R25, RZ, RZ, R28 ;  /* 0x000000ffff197224 */ /* 0x000fe400078e001c */
[----:B------:R-:W-:Y:S02]  /*65340*/  IMAD.MOV.U32 R27, RZ, RZ, R21 ;  /* 0x000000ffff1b7224 */ /* 0x000fe400078e0015 */
[----:B------:R-:W-:Y:S02]  /*65350*/  IMAD.MOV.U32 R28, RZ, RZ, R33 ;  /* 0x000000ffff1c7224 */ /* 0x000fe400078e0021 */
[----:B------:R-:W-:-:S07]  /*65360*/  IMAD.MOV.U32 R21, RZ, RZ, R20 ;  /* 0x000000ffff157224 */ /* 0x000fce00078e0014 */
.L_x_52398:
[----:B------:R-:W-:Y:S05]  /*65370*/  BSYNC B1 ;  /* 0x0000000000017941 */ /* 0x000fea0003800000 */
.L_x_52396:
        /* <DEDUP_REMOVED lines=9> */
.L_x_52400:
[----:B------:R-:W-:Y:S02]  /*65410*/  IMAD.MOV.U32 R20, RZ, RZ, R25 ;  /* 0x000000ffff147224 */ /* 0x000fe400078e0019 */
[----:B------:R-:W-:Y:S02]  /*65420*/  IMAD.MOV.U32 R30, RZ, RZ, R27 ;  /* 0x000000ffff1e7224 */ /* 0x000fe400078e001b */
[----:B------:R-:W-:Y:S02]  /*65430*/  IMAD.MOV.U32 R25, RZ, RZ, R22 ;  /* 0x000000ffff197224 */ /* 0x000fe400078e0016 */
[----:B------:R-:W-:-:S07]  /*65440*/  IMAD.MOV.U32 R27, RZ, RZ, R24 ;  /* 0x000000ffff1b7224 */ /* 0x000fce00078e0018 */
.L_x_52401:
[----:B------:R-:W-:Y:S05]  /*65450*/  BSYNC B1 ;  /* 0x0000000000017941 */ /* 0x000fea0003800000 */
.L_x_52399:
        /* <DEDUP_REMOVED lines=9> */
.L_x_52403:
[----:B------:R-:W-:Y:S02]  /*654f0*/  IMAD.MOV.U32 R22, RZ, RZ, R20 ;  /* 0x000000ffff167224 */ /* 0x000fe400078e0014 */
[----:B------:R-:W-:Y:S02]  /*65500*/  IMAD.MOV.U32 R24, RZ, RZ, R30 ;  /* 0x000000ffff187224 */ /* 0x000fe400078e001e */
[----:B------:R-:W-:Y:S02]  /*65510*/  IMAD.MOV.U32 R20, RZ, RZ, R15 ;  /* 0x000000ffff147224 */ /* 0x000fe400078e000f */
[----:B------:R-:W-:-:S07]  /*65520*/  IMAD.MOV.U32 R30, RZ, RZ, R39 ;  /* 0x000000ffff1e7224 */ /* 0x000fce00078e0027 */
.L_x_52404:
[----:B------:R-:W-:Y:S05]  /*65530*/  BSYNC B1 ;  /* 0x0000000000017941 */ /* 0x000fea0003800000 */
.L_x_52402:
        /* <DEDUP_REMOVED lines=9> */
.L_x_52406:
[----:B------:R-:W-:Y:S02]  /*655d0*/  IMAD.MOV.U32 R15, RZ, RZ, R22 ;  /* 0x000000ffff0f7224 */ /* 0x000fe400078e0016 */
[----:B------:R-:W-:Y:S02]  /*655e0*/  IMAD.MOV.U32 R33, RZ, RZ, R24 ;  /* 0x000000ffff217224 */ /* 0x000fe400078e0018 */
[----:B------:R-:W-:Y:S02]  /*655f0*/  IMAD.MOV.U32 R22, RZ, RZ, R13 ;  /* 0x000000ffff167224 */ /* 0x000fe400078e000d */
[----:B------:R-:W-:-:S07]  /*65600*/  IMAD.MOV.U32 R24, RZ, RZ, R26 ;  /* 0x000000ffff187224 */ /* 0x000fce00078e001a */
.L_x_52407:
[----:B------:R-:W-:Y:S05]  /*65610*/  BSYNC B1 ;  /* 0x0000000000017941 */ /* 0x000fea0003800000 */
.L_x_52405:
        /* <DEDUP_REMOVED lines=9> */
.L_x_52409:
[----:B------:R-:W-:Y:S02]  /*656b0*/  IMAD.MOV.U32 R26, RZ, RZ, R15 ;  /* 0x000000ffff1a7224 */ /* 0x000fe400078e000f */
[----:B------:R-:W-:Y:S02]  /*656c0*/  IMAD.MOV.U32 R13, RZ, RZ, R33 ;  /* 0x000000ffff0d7224 */ /* 0x000fe400078e0021 */
[----:B------:R-:W-:Y:S02]  /*656d0*/  IMAD.MOV.U32 R15, RZ, RZ, R14 ;  /* 0x000000ffff0f7224 */ /* 0x000fe400078e000e */
[----:B------:R-:W-:-:S07]  /*656e0*/  IMAD.MOV.U32 R33, RZ, RZ, R37 ;  /* 0x000000ffff217224 */ /* 0x000fce00078e0025 */
.L_x_52410:
[----:B------:R-:W-:Y:S05]  /*656f0*/  BSYNC B1 ;  /* 0x0000000000017941 */ /* 0x000fea0003800000 */
.L_x_52408:
        /* <DEDUP_REMOVED lines=9> */
.L_x_52412:
[----:B------:R-:W-:Y:S02]  /*65790*/  IMAD.MOV.U32 R14, RZ, RZ, R26 ;  /* 0x000000ffff0e7224 */ /* 0x000fe400078e001a */
[----:B------:R-:W-:Y:S02]  /*657a0*/  IMAD.MOV.U32 R36, RZ, RZ, R13 ;  /* 0x000000ffff247224 */ /* 0x000fe400078e000d */
[----:B------:R-:W-:Y:S02]  /*657b0*/  IMAD.MOV.U32 R26, RZ, RZ, R41 ;  /* 0x000000ffff1a7224 */ /* 0x000fe400078e0029 */
[----:B------:R-:W-:-:S07]  /*657c0*/  IMAD.MOV.U32 R13, RZ, RZ, R4 ;  /* 0x000000ffff0d7224 */ /* 0x000fce00078e0004 */
.L_x_52413:
[----:B------:R-:W-:Y:S05]  /*657d0*/  BSYNC B1 ;  /* 0x0000000000017941 */ /* 0x000fea0003800000 */
.L_x_52411:
        /* <DEDUP_REMOVED lines=9> */
.L_x_52415:
[----:B------:R-:W-:Y:S02]  /*65870*/  IMAD.MOV.U32 R4, RZ, RZ, R14 ;  /* 0x000000ffff047224 */ /* 0x000fe400078e000e */
[----:B------:R-:W-:Y:S02]  /*65880*/  IMAD.MOV.U32 R37, RZ, RZ, R36 ;  /* 0x000000ffff257224 */ /* 0x000fe400078e0024 */
[----:B------:R-:W-:Y:S02]  /*65890*/  IMAD.MOV.U32 R14, RZ, RZ, R32 ;  /* 0x000000ffff0e7224 */ /* 0x000fe400078e0020 */
[----:B------:R-:W-:-:S07]  /*658a0*/  IMAD.MOV.U32 R36, RZ, RZ, R7 ;  /* 0x000000ffff247224 */ /* 0x000fce00078e0007 */
.L_x_52416:
[----:B------:R-:W-:Y:S05]  /*658b0*/  BSYNC B1 ;  /* 0x0000000000017941 */ /* 0x000fea0003800000 */
.L_x_52414:
        /* <DEDUP_REMOVED lines=9> */
.L_x_52418:
[----:B------:R-:W-:Y:S02]  /*65950*/  IMAD.MOV.U32 R7, RZ, RZ, R4 ;  /* 0x000000ffff077224 */ /* 0x000fe400078e0004 */
[----:B------:R-:W-:Y:S02]  /*65960*/  IMAD.MOV.U32 R32, RZ, RZ, R37 ;  /* 0x000000ffff207224 */ /* 0x000fe400078e0025 */
[----:B------:R-:W-:Y:S02]  /*65970*/  IMAD.MOV.U32 R4, RZ, RZ, R11 ;  /* 0x000000ffff047224 */ /* 0x000fe400078e000b */
[----:B------:R-:W-:-:S07]  /*65980*/  IMAD.MOV.U32 R37, RZ, RZ, R34 ;  /* 0x000000ffff257224 */ /* 0x000fce00078e0022 */
.L_x_52419:
[----:B------:R-:W-:Y:S05]  /*65990*/  BSYNC B1 ;  /* 0x0000000000017941 */ /* 0x000fea0003800000 */
.L_x_52417:
        /* <DEDUP_REMOVED lines=9> */
.L_x_52421:
[----:B------:R-:W-:Y:S02]  /*65a30*/  IMAD.MOV.U32 R11, RZ, RZ, R7 ;  /* 0x000000ffff0b7224 */ /* 0x000fe400078e0007 */
[----:B------:R-:W-:Y:S02]  /*65a40*/  IMAD.MOV.U32 R34, RZ, RZ, R32 ;  /* 0x000000ffff227224 */ /* 0x000fe400078e0020 */
[----:B------:R-:W-:Y:S02]  /*65a50*/  IMAD.MOV.U32 R7, RZ, RZ, R6 ;  /* 0x000000ffff077224 */ /* 0x000fe400078e0006 */
[----:B------:R-:W-:-:S07]  /*65a60*/  IMAD.MOV.U32 R32, RZ, RZ, R17 ;  /* 0x000000ffff207224 */ /* 0x000fce00078e0011 */
.L_x_52422:
[----:B------:R-:W-:Y:S05]  /*65a70*/  BSYNC B1 ;  /* 0x0000000000017941 */ /* 0x000fea0003800000 */
.L_x_52420:
        /* <DEDUP_REMOVED lines=9> */
.L_x_52424:
[----:B------:R-:W-:Y:S02]  /*65b10*/  IMAD.MOV.U32 R6, RZ, RZ, R11 ;  /* 0x000000ffff067224 */ /* 0x000fe400078e000b */
[----:B------:R-:W-:Y:S02]  /*65b20*/  IMAD.MOV.U32 R38, RZ, RZ, R34 ;  /* 0x000000ffff267224 */ /* 0x000fe400078e0022 */
[----:B------:R-:W-:Y:S02]  /*65b30*/  IMAD.MOV.U32 R11, RZ, RZ, R8 ;  /* 0x000000ffff0b7224 */ /* 0x000fe400078e0008 */
[----:B------:R-:W-:-:S07]  /*65b40*/  IMAD.MOV.U32 R34, RZ, RZ, R35 ;  /* 0x000000ffff227224 */ /* 0x000fce00078e0023 */
.L_x_52425:
[----:B------:R-:W-:Y:S05]  /*65b50*/  BSYNC B1 ;  /* 0x0000000000017941 */ /* 0x000fea0003800000 */
.L_x_52423:
        /* <DEDUP_REMOVED lines=16> */
.L_x_52427:
[----:B------:R-:W-:Y:S01]  /*65c60*/  IMAD.MOV.U32 R66, RZ, RZ, R19 ;  /* 0x000000ffff427224 */ /* 0x000fe200078e0013 */
[----:B------:R-:W-:Y:S01]  /*65c70*/  MOV R19, R10 ;  /* 0x0000000a00137202 */ /* 0x000fe20000000f00 */
[----:B------:R-:W-:Y:S02]  /*65c80*/  IMAD.MOV.U32 R68, RZ, RZ, R71 ;  /* 0x000000ffff447224 */ /* 0x000fe400078e0047 */
[----:B------:R-:W-:-:S07]  /*65c90*/  IMAD.MOV.U32 R71, RZ, RZ, R5 ;  /* 0x000000ffff477224 */ /* 0x000fce00078e0005 */
.L_x_52428:
[----:B------:R-:W-:Y:S05]  /*65ca0*/  BSYNC B1 ;  /* 0x0000000000017941 */ /* 0x000fea0003800000 */
.L_x_52426:
        /* <DEDUP_REMOVED lines=9> */
.L_x_52430:
[----:B------:R-:W-:Y:S01]  /*65d40*/  IMAD.MOV.U32 R52, RZ, RZ, R66 ;  /* 0x000000ffff347224 */ /* 0x000fe200078e0042 */
[----:B------:R-:W-:Y:S01]  /*65d50*/  MOV R66, R9 ;  /* 0x0000000900427202 */ /* 0x000fe20000000f00 */
[----:B------:R-:W-:Y:S02]  /*65d60*/  IMAD.MOV.U32 R64, RZ, RZ, R68 ;  /* 0x000000ffff407224 */ /* 0x000fe400078e0044 */
[----:B------:R-:W-:-:S07]  /*65d70*/  IMAD.MOV.U32 R68, RZ, RZ, R45 ;  /* 0x000000ffff447224 */ /* 0x000fce00078e002d */
.L_x_52431:
[----:B------:R-:W-:Y:S05]  /*65d80*/  BSYNC B1 ;  /* 0x0000000000017941 */ /* 0x000fea0003800000 */
.L_x_52429:
        /* <DEDUP_REMOVED lines=9> */
.L_x_52433:
[----:B------:R-:W-:Y:S01]  /*65e20*/  IMAD.MOV.U32 R54, RZ, RZ, R52 ;  /* 0x000000ffff367224 */ /* 0x000fe200078e0034 */
[----:B------:R-:W-:Y:S01]  /*65e30*/  MOV R52, R12 ;  /* 0x0000000c00347202 */ /* 0x000fe20000000f00 */
[----:B------:R-:W-:Y:S02]  /*65e40*/  IMAD.MOV.U32 R62, RZ, RZ, R64 ;  /* 0x000000ffff3e7224 */ /* 0x000fe400078e0040 */
[----:B------:R-:W-:-:S07]  /*65e50*/  IMAD.MOV.U32 R64, RZ, RZ, R16 ;  /* 0x000000ffff407224 */ /* 0x000fce00078e0010 */
.L_x_52434:
[----:B------:R-:W-:Y:S05]  /*65e60*/  BSYNC B1 ;  /* 0x0000000000017941 */ /* 0x000fea0003800000 */
.L_x_52432:
        /* <DEDUP_REMOVED lines=9> */
.L_x_52436:
[----:B------:R-:W-:Y:S01]  /*65f00*/  IMAD.MOV.U32 R61, RZ, RZ, R54 ;  /* 0x000000ffff3d7224 */ /* 0x000fe200078e0036 */
[----:B------:R-:W-:Y:S01]  /*65f10*/  MOV R54, R29 ;  /* 0x0000001d00367202 */ /* 0x000fe20000000f00 */
[----:B------:R-:W-:Y:S02]  /*65f20*/  IMAD.MOV.U32 R60, RZ, RZ, R62 ;  /* 0x000000ffff3c7224 */ /* 0x000fe400078e003e */
[----:B------:R-:W-:-:S07]  /*65f30*/  IMAD.MOV.U32 R62, RZ, RZ, R18 ;  /* 0x000000ffff3e7224 */ /* 0x000fce00078e0012 */
.L_x_52437:
[----:B------:R-:W-:Y:S05]  /*65f40*/  BSYNC B1 ;  /* 0x0000000000017941 */ /* 0x000fea0003800000 */
.L_x_52435:
        /* <DEDUP_REMOVED lines=9> */
.L_x_52439:
[----:B------:R-:W-:Y:S01]  /*65fe0*/  IMAD.MOV.U32 R63, RZ, RZ, R61 ;  /* 0x000000ffff3f7224 */ /* 0x000fe200078e003d */
[----:B------:R-:W-:Y:S01]  /*65ff0*/  MOV R61, R28 ;  /* 0x0000001c003d7202 */ /* 0x000fe20000000f00 */
[----:B------:R-:W-:Y:S02]  /*66000*/  IMAD.MOV.U32 R58, RZ, RZ, R60 ;  /* 0x000000ffff3a7224 */ /* 0x000fe400078e003c */
[----:B------:R-:W-:-:S07]  /*66010*/  IMAD.MOV.U32 R60, RZ, RZ, R21 ;  /* 0x000000ffff3c7224 */ /* 0x000fce00078e0015 */
.L_x_52440:
[----:B------:R-:W-:Y:S05]  /*66020*/  BSYNC B1 ;  /* 0x0000000000017941 */ /* 0x000fea0003800000 */
.L_x_52438:
        /* <DEDUP_REMOVED lines=9> */
.L_x_52442:
[----:B------:R-:W-:Y:S01]  /*660c0*/  IMAD.MOV.U32 R56, RZ, RZ, R63 ;  /* 0x000000ffff387224 */ /* 0x000fe200078e003f */
[----:B------:R-:W-:Y:S01]  /*660d0*/  MOV R63, R25 ;  /* 0x00000019003f7202 */ /* 0x000fe20000000f00 */
[----:B------:R-:W-:Y:S02]  /*660e0*/  IMAD.MOV.U32 R65, RZ, RZ, R58 ;  /* 0x000000ffff417224 */ /* 0x000fe400078e003a */
[----:B------:R-:W-:-:S07]  /*660f0*/  IMAD.MOV.U32 R58, RZ, RZ, R27 ;  /* 0x000000ffff3a7224 */ /* 0x000fce00078e001b */
.L_x_52443:
[----:B------:R-:W-:Y:S05]  /*66100*/  BSYNC B1 ;  /* 0x0000000000017941 */ /* 0x000fea0003800000 */
.L_x_52441:
        /* <DEDUP_REMOVED lines=9> */
.L_x_52445:
[----:B------:R-:W-:Y:S01]  /*661a0*/  IMAD.MOV.U32 R50, RZ, RZ, R56 ;  /* 0x000000ffff327224 */ /* 0x000fe200078e0038 */
[----:B------:R-:W-:Y:S01]  /*661b0*/  MOV R56, R20 ;  /* 0x0000001400387202 */ /* 0x000fe20000000f00 */
[----:B------:R-:W-:Y:S02]  /*661c0*/  IMAD.MOV.U32 R59, RZ, RZ, R65 ;  /* 0x000000ffff3b7224 */ /* 0x000fe400078e0041 */
[----:B------:R-:W-:-:S07]  /*661d0*/  IMAD.MOV.U32 R65, RZ, RZ, R30 ;  /* 0x000000ffff417224 */ /* 0x000fce00078e001e */
.L_x_52446:
[----:B------:R-:W-:Y:S05]  /*661e0*/  BSYNC B1 ;  /* 0x0000000000017941 */ /* 0x000fea0003800000 */
.L_x_52444:
        /* <DEDUP_REMOVED lines=9> */
.L_x_52448:
[----:B------:R-:W-:Y:S01]  /*66280*/  IMAD.MOV.U32 R57, RZ, RZ, R50 ;  /* 0x000000ffff397224 */ /* 0x000fe200078e0032 */
[----:B------:R-:W-:Y:S01]  /*66290*/  MOV R50, R22 ;  /* 0x0000001600327202 */ /* 0x000fe20000000f00 */
[----:B------:R-:W-:Y:S02]  /*662a0*/  IMAD.MOV.U32 R46, RZ, RZ, R59 ;  /* 0x000000ffff2e7224 */ /* 0x000fe400078e003b */
[----:B------:R-:W-:-:S07]  /*662b0*/  IMAD.MOV.U32 R59, RZ, RZ, R24 ;  /* 0x000000ffff3b7224 */ /* 0x000fce00078e0018 */
.L_x_52449:
[----:B------:R-:W-:Y:S05]  /*662c0*/  BSYNC B1 ;  /* 0x0000000000017941 */ /* 0x000fea0003800000 */
.L_x_52447:
        /* <DEDUP_REMOVED lines=9> */
.L_x_52451:
[----:B------:R-:W-:Y:S01]  /*66360*/  IMAD.MOV.U32 R47, RZ, RZ, R57 ;  /* 0x000000ffff2f7224 */ /* 0x000fe200078e0039 */
[----:B------:R-:W-:Y:S01]  /*66370*/  MOV R57, R15 ;  /* 0x0000000f00397202 */ /* 0x000fe20000000f00 */
[----:B------:R-:W-:Y:S02]  /*66380*/  IMAD.MOV.U32 R44, RZ, RZ, R46 ;  /* 0x000000ffff2c7224 */ /* 0x000fe400078e002e */
[----:B------:R-:W-:-:S07]  /*66390*/  IMAD.MOV.U32 R46, RZ, RZ, R33 ;  /* 0x000000ffff2e7224 */ /* 0x000fce00078e0021 */
.L_x_52452:
[----:B------:R-:W-:Y:S05]  /*663a0*/  BSYNC B1 ;  /* 0x0000000000017941 */ /* 0x000fea0003800000 */
.L_x_52450:
        /* <DEDUP_REMOVED lines=9> */
.L_x_52454:
[----:B------:R-:W-:Y:S01]  /*66440*/  IMAD.MOV.U32 R77, RZ, RZ, R47 ;  /* 0x000000ffff4d7224 */ /* 0x000fe200078e002f */
[----:B------:R-:W-:Y:S01]  /*66450*/  MOV R47, R26 ;  /* 0x0000001a002f7202 */ /* 0x000fe20000000f00 */
[----:B------:R-:W-:Y:S02]  /*66460*/  IMAD.MOV.U32 R22, RZ, RZ, R44 ;  /* 0x000000ffff167224 */ /* 0x000fe400078e002c */
[----:B------:R-:W-:-:S07]  /*66470*/  IMAD.MOV.U32 R44, RZ, RZ, R13 ;  /* 0x000000ffff2c7224 */ /* 0x000fce00078e000d */
.L_x_52455:
[----:B------:R-:W-:Y:S05]  /*66480*/  BSYNC B1 ;  /* 0x0000000000017941 */ /* 0x000fea0003800000 */
.L_x_52453:
        /* <DEDUP_REMOVED lines=9> */
.L_x_52457:
[----:B------:R-:W-:Y:S01]  /*66520*/  IMAD.MOV.U32 R75, RZ, RZ, R77 ;  /* 0x000000ffff4b7224 */ /* 0x000fe200078e004d */
[----:B------:R-:W-:Y:S01]  /*66530*/  MOV R77, R14 ;  /* 0x0000000e004d7202 */ /* 0x000fe20000000f00 */
[----:B------:R-:W-:Y:S02]  /*66540*/  IMAD.MOV.U32 R20, RZ, RZ, R22 ;  /* 0x000000ffff147224 */ /* 0x000fe400078e0016 */
[----:B------:R-:W-:-:S07]  /*66550*/  IMAD.MOV.U32 R22, RZ, RZ, R36 ;  /* 0x000000ffff167224 */ /* 0x000fce00078e0024 */
.L_x_52458:
[----:B------:R-:W-:Y:S05]  /*66560*/  BSYNC B1 ;  /* 0x0000000000017941 */ /* 0x000fea0003800000 */
.L_x_52456:
        /* <DEDUP_REMOVED lines=9> */
.L_x_52460:
[----:B------:R-:W-:Y:S01]  /*66600*/  IMAD.MOV.U32 R73, RZ, RZ, R75 ;  /* 0x000000ffff497224 */ /* 0x000fe200078e004b */
[----:B------:R-:W-:Y:S01]  /*66610*/  MOV R75, R4 ;  /* 0x00000004004b7202 */ /* 0x000fe20000000f00 */
[----:B------:R-:W-:Y:S02]  /*66620*/  IMAD.MOV.U32 R18, RZ, RZ, R20 ;  /* 0x000000ffff127224 */ /* 0x000fe400078e0014 */
[----:B------:R-:W-:-:S07]  /*66630*/  IMAD.MOV.U32 R20, RZ, RZ, R37 ;  /* 0x000000ffff147224 */ /* 0x000fce00078e0025 */
.L_x_52461:
[----:B------:R-:W-:Y:S05]  /*66640*/  BSYNC B1 ;  /* 0x0000000000017941 */ /* 0x000fea0003800000 */
.L_x_52459:
        /* <DEDUP_REMOVED lines=9> */
.L_x_52463:
[----:B------:R-:W-:Y:S01]  /*666e0*/  IMAD.MOV.U32 R55, RZ, RZ, R73 ;  /* 0x000000ffff377224 */ /* 0x000fe200078e0049 */
[----:B------:R-:W-:Y:S01]  /*666f0*/  MOV R73, R7 ;  /* 0x0000000700497202 */ /* 0x000fe20000000f00 */
[----:B------:R-:W-:Y:S02]  /*66700*/  IMAD.MOV.U32 R53, RZ, RZ, R18 ;  /* 0x000000ffff357224 */ /* 0x000fe400078e0012 */
[----:B------:R-:W-:-:S07]  /*66710*/  IMAD.MOV.U32 R18, RZ, RZ, R32 ;  /* 0x000000ffff127224 */ /* 0x000fce00078e0020 */
.L_x_52464:
[----:B------:R-:W-:Y:S05]  /*66720*/  BSYNC B1 ;  /* 0x0000000000017941 */ /* 0x000fea0003800000 */
.L_x_52462:
        /* <DEDUP_REMOVED lines=9> */
.L_x_52466:
[----:B------:R-:W-:Y:S01]  /*667c0*/  IMAD.MOV.U32 R45, RZ, RZ, R55 ;  /* 0x000000ffff2d7224 */ /* 0x000fe200078e0037 */
[----:B------:R-:W-:Y:S01]  /*667d0*/  MOV R55, R11 ;  /* 0x0000000b00377202 */ /* 0x000fe20000000f00 */
[----:B------:R-:W-:Y:S02]  /*667e0*/  IMAD.MOV.U32 R51, RZ, RZ, R53 ;  /* 0x000000ffff337224 */ /* 0x000fe400078e0035 */
[----:B------:R-:W-:-:S07]  /*667f0*/  IMAD.MOV.U32 R53, RZ, RZ, R34 ;  /* 0x000000ffff357224 */ /* 0x000fce00078e0022 */
.L_x_52467:
[----:B------:R-:W-:Y:S05]  /*66800*/  BSYNC B1 ;  /* 0x0000000000017941 */ /* 0x000fea0003800000 */
.L_x_52465:
        /* <DEDUP_REMOVED lines=9> */
.L_x_52469:
[----:B------:R-:W-:Y:S01]  /*668a0*/  IMAD.MOV.U32 R49, RZ, RZ, R45 ;  /* 0x000000ffff317224 */ /* 0x000fe200078e002d */
[----:B------:R-:W-:Y:S01]  /*668b0*/  MOV R45, R6 ;  /* 0x00000006002d7202 */ /* 0x000fe20000000f00 */
[----:B------:R-:W-:Y:S02]  /*668c0*/  IMAD.MOV.U32 R48, RZ, RZ, R51 ;  /* 0x000000ffff307224 */ /* 0x000fe400078e0033 */
[----:B------:R-:W-:-:S07]  /*668d0*/  IMAD.MOV.U32 R51, RZ, RZ, R38 ;  /* 0x000000ffff337224 */ /* 0x000fce00078e0026 */
.L_x_52470:
[----:B------:R-:W-:Y:S05]  /*668e0*/  BSYNC B1 ;  /* 0x0000000000017941 */ /* 0x000fea0003800000 */
.L_x_52468:
[----:B------:R-:W0:Y:S01]  /*668f0*/  LDS.128 R8, [R72+0x1e0] ;  /* 0x0001e00048087984 */ /* 0x000e220000000c00 */
[----:B------:R-:W-:Y:S01]  /*66900*/  FADD.FTZ R2, R23, R2 ;  /* 0x0000000217027221 */ /* 0x000fe20000010000 */
[----:B------:R-:W-:Y:S02]  /*66910*/  BSSY B1, `(.L_x_52471) ;  /* 0x0000025000017945 */ /* 0x000fe40003800000 */
[----:B------:R-:W1:Y:S04]  /*66920*/  LDS.128 R4, [R72+0x1a0] ;  /* 0x0001a00048047984 */ /* 0x000e680000000c00 */
[----:B------:R2:W3:Y:S04]  /*66930*/  LDS.64 R16, [R72+0x220] ;  /* 0x0002200048107984 */ /* 0x0004e80000000a00 */
[----:B------:R2:W4:Y:S04]  /*66940*/  LDS.128 R36, [R72+0x210] ;  /* 0x0002100048247984 */ /* 0x0005280000000c00 */
[----:B------:R2:W2:Y:S04]  /*66950*/  LDS.128 R32, [R72+0x200] ;  /* 0x0002000048207984 */ /* 0x0004a80000000c00 */
[----:B------:R0:W2:Y:S04]  /*66960*/  LDS.128 R28, [R72+0x1f0] ;  /* 0x0001f000481c7984 */ /* 0x0000a80000000c00 */
[----:B------:R0:W2:Y:S04]  /*66970*/  LDS.128 R24, [R72+0x1d0] ;  /* 0x0001d00048187984 */ /* 0x0000a80000000c00 */
[----:B------:R0:W2:Y:S04]  /*66980*/  LDS.128 R12, [R72+0x1c0] ;  /* 0x0001c000480c7984 */ /* 0x0000a80000000c00 */
[----:B------:R0:W2:Y:S02]  /*66990*/  LDS.128 R40, [R72+0x1b0] ;  /* 0x0001b00048287984 */ /* 0x0000a40000000c00 */
[----:B0-----:R-:W-:-:S02]  /*669a0*/  FSETP.GEU.FTZ.AND P0, PT, R71, R10, PT ;  /* 0x0000000a4700720b */ /* 0x001fc40003f1e000 */
[----:B------:R-:W-:Y:S02]  /*669b0*/  FSETP.NEU.FTZ.AND P1, PT, R71, R10, PT ;  /* 0x0000000a4700720b */ /* 0x000fe40003f3d000 */
[C---:B------:R-:W-:Y:S02]  /*669c0*/  ISETP.EQ.OR P0, PT, R19.reuse, -0x1, !P0 ;  /* 0xffffffff1300780c */ /* 0x040fe40004702670 */
[----:B-1----:R-:W-:Y:S02]  /*669d0*/  ISETP.LE.OR P1, PT, R19, R6, P1 ;  /* 0x000000061300720c */ /* 0x002fe40000f23670 */
[----:B------:R-:W-:Y:S02]  /*669e0*/  FSETP.GT.FTZ.AND P3, PT, R3, R4, PT ;  /* 0x000000040300720b */ /* 0x000fe40003f74000 */
[----:B------:R-:W-:Y:S02]  /*669f0*/  PLOP3.LUT P1, PT, P0, P1, PT, 0x8, 0x0 ;  /* 0x000000000000781c */ /* 0x000fe40000722170 */
[----:B------:R-:W-:-:S02]  /*66a00*/  FSEL R70, R4, R3, P3 ;  /* 0x0000000304467208 */ /* 0x000fc40001800000 */
[----:B------:R-:W-:Y:S02]  /*66a10*/  FSEL R3, R3, R4, P3 ;  /* 0x0000000403037208 */ /* 0x000fe40001800000 */
[----:B------:R-:W-:Y:S02]  /*66a20*/  FSEL R4, R5, R2, P3 ;  /* 0x0000000205047208 */ /* 0x000fe40001800000 */
[----:B------:R-:W-:Y:S01]  /*66a30*/  FSEL R21, R2, R5, P3 ;  /* 0x0000000502157208 */ /* 0x000fe20001800000 */
[----:B------:R-:W-:-:S04]  /*66a40*/  FADD.FTZ R70, -R3, R70 ;  /* 0x0000004603467221 */ /* 0x000fc80000010100 */
[----:B------:R-:W-:Y:S02]  /*66a50*/  @!P1 IMAD.MOV.U32 R71, RZ, RZ, R10 ;  /* 0x000000ffff479224 */ /* 0x000fe400078e000a */
[----:B------:R-:W-:Y:S01]  /*66a60*/  FMUL.FTZ R70, R70, 1.4426950216293334961 ;  /* 0x3fb8aa3b46467820 */ /* 0x000fe20000410000 */
[----:B------:R-:W-:Y:S02]  /*66a70*/  @!P1 IMAD.MOV.U32 R19, RZ, RZ, R6 ;  /* 0x000000ffff139224 */ /* 0x000fe400078e0006 */
[----:B------:R-:W-:Y:S01]  /*66a80*/  FSETP.GT.FTZ.AND P0, PT, R71, R68, PT ;  /* 0x000000444700720b */ /* 0x000fe20003f14000 */
[----:B------:R-:W0:Y:S03]  /*66a90*/  MUFU.EX2 R67, R70 ;  /* 0x0000004600437308 */ /* 0x000e260000000800 */
[----:B------:R-:W-:Y:S01]  /*66aa0*/  ISETP.EQ.OR P0, PT, R66, -0x1, P0 ;  /* 0xffffffff4200780c */ /* 0x000fe20000702670 */
[----:B0-----:R-:W-:-:S12]  /*66ab0*/  FMUL.FTZ R2, R4, R67 ;  /* 0x0000004304027220 */ /* 0x001fd80000410000 */
[----:B--234-:R-:W-:Y:S05]  /*66ac0*/  @P0 BRA `(.L_x_52472) ;  /* 0x0000000000140947 */ /* 0x01cfea0003800000 */
[----:B------:R-:W-:Y:S01]  /*66ad0*/  FSETP.NEU.FTZ.AND P0, PT, R71, R68, PT ;  /* 0x000000444700720b */ /* 0x000fe20003f1d000 */
[----:B------:R-:W-:Y:S02]  /*66ae0*/  IMAD.MOV.U32 R70, RZ, RZ, R66 ;  /* 0x000000ffff467224 */ /* 0x000fe400078e0042 */
[----:B------:R-:W-:Y:S01]  /*66af0*/  IMAD.MOV.U32 R72, RZ, RZ, R68 ;  /* 0x000000ffff487224 */ /* 0x000fe200078e0044 */
[----:B------:R-:W-:-:S13]  /*66b00*/  ISETP.GE.OR P0, PT, R19, R66, P0 ;  /* 0x000000421300720c */ /* 0x000fda0000706670 */
[----:B------:R-:W-:Y:S05]  /*66b10*/  @P0 BRA `(.L_x_52473) ;  /* 0x0000000000100947 */ /* 0x000fea0003800000 */
.L_x_52472:
[----:B------:R-:W-:Y:S01]  /*66b20*/  MOV R70, R19 ;  /* 0x0000001300467202 */ /* 0x000fe20000000f00 */
[----:B------:R-:W-:Y:S02]  /*66b30*/  IMAD.MOV.U32 R72, RZ, RZ, R71 ;  /* 0x000000ffff487224 */ /* 0x000fe400078e0047 */
[----:B------:R-:W-:Y:S02]  /*66b40*/  IMAD.MOV.U32 R19, RZ, RZ, R66 ;  /* 0x000000ffff137224 */ /* 0x000fe400078e0042 */
[----:B------:R-:W-:-:S07]  /*66b50*/  IMAD.MOV.U32 R71, RZ, RZ, R68 ;  /* 0x000000ffff477224 */ /* 0x000fce00078e0044 */
.L_x_52473:
[----:B------:R-:W-:Y:S05]  /*66b60*/  BSYNC B1 ;  /* 0x0000000000017941 */ /* 0x000fea0003800000 */
.L_x_52471:
        /* <DEDUP_REMOVED lines=9> */
.L_x_52475:
[----:B------:R-:W-:Y:S01]  /*66c00*/  MOV R67, R70 ;  /* 0x0000004600437202 */ /* 0x000fe20000000f00 */
[----:B------:R-:W-:Y:S02]  /*66c10*/  IMAD.MOV.U32 R69, RZ, RZ, R72 ;  /* 0x000000ffff457224 */ /* 0x000fe400078e0048 */
[----:B------:R-:W-:Y:S02]  /*66c20*/  IMAD.MOV.U32 R70, RZ, RZ, R52 ;  /* 0x000000ffff467224 */ /* 0x000fe400078e0034 */
[----:B------:R-:W-:-:S07]  /*66c30*/  IMAD.MOV.U32 R72, RZ, RZ, R64 ;  /* 0x000000ffff487224 */ /* 0x000fce00078e0040 */
.L_x_52476:
[----:B------:R-:W-:Y:S05]  /*66c40*/  BSYNC B1 ;  /* 0x0000000000017941 */ /* 0x000fea0003800000 */
.L_x_52474:
        /* <DEDUP_REMOVED lines=9> */
.L_x_52478:
[----:B------:R-:W-:Y:S01]  /*66ce0*/  MOV R52, R67 ;  /* 0x0000004300347202 */ /* 0x000fe20000000f00 */
[----:B------:R-:W-:Y:S02]  /*66cf0*/  IMAD.MOV.U32 R68, RZ, RZ, R69 ;  /* 0x000000ffff447224 */ /* 0x000fe400078e0045 */
[----:B------:R-:W-:Y:S02]  /*66d00*/  IMAD.MOV.U32 R67, RZ, RZ, R54 ;  /* 0x000000ffff437224 */ /* 0x000fe400078e0036 */
[----:B------:R-:W-:-:S07]  /*66d10*/  IMAD.MOV.U32 R69, RZ, RZ, R62 ;  /* 0x000000ffff457224 */ /* 0x000fce00078e003e */
.L_x_52479:
[----:B------:R-:W-:Y:S05]  /*66d20*/  BSYNC B1 ;  /* 0x0000000000017941 */ /* 0x000fea0003800000 */
.L_x_52477:
        /* <DEDUP_REMOVED lines=9> */
.L_x_52481:
[----:B------:R-:W-:Y:S01]  /*66dc0*/  MOV R54, R52 ;  /* 0x0000003400367202 */ /* 0x000fe20000000f00 */
[----:B------:R-:W-:Y:S02]  /*66dd0*/  IMAD.MOV.U32 R66, RZ, RZ, R68 ;  /* 0x000000ffff427224 */ /* 0x000fe400078e0044 */
[----:B------:R-:W-:Y:S02]  /*66de0*/  IMAD.MOV.U32 R52, RZ, RZ, R61 ;  /* 0x000000ffff347224 */ /* 0x000fe400078e003d */
[----:B------:R-:W-:-:S07]  /*66df0*/  IMAD.MOV.U32 R68, RZ, RZ, R60 ;  /* 0x000000ffff447224 */ /* 0x000fce00078e003c */
.L_x_52482:
[----:B------:R-:W-:Y:S05]  /*66e00*/  BSYNC B1 ;  /* 0x0000000000017941 */ /* 0x000fea0003800000 */
.L_x_52480:
        /* <DEDUP_REMOVED lines=9> */
.L_x_52484:
[----:B------:R-:W-:Y:S01]  /*66ea0*/  MOV R61, R54 ;  /* 0x00000036003d7202 */ /* 0x000fe20000000f00 */
[----:B------:R-:W-:Y:S02]  /*66eb0*/  IMAD.MOV.U32 R60, RZ, RZ, R66 ;  /* 0x000000ffff3c7224 */ /* 0x000fe400078e0042 */
[----:B------:R-:W-:Y:S02]  /*66ec0*/  IMAD.MOV.U32 R54, RZ, RZ, R63 ;  /* 0x000000ffff367224 */ /* 0x000fe400078e003f */
[----:B------:R-:W-:-:S07]  /*66ed0*/  IMAD.MOV.U32 R66, RZ, RZ, R58 ;  /* 0x000000ffff427224 */ /* 0x000fce00078e003a */
.L_x_52485:
[----:B------:R-:W-:Y:S05]  /*66ee0*/  BSYNC B1 ;  /* 0x0000000000017941 */ /* 0x000fea0003800000 */
.L_x_52483:
        /* <DEDUP_REMOVED lines=9> */
.L_x_52487:
[----:B------:R-:W-:Y:S01]  /*66f80*/  MOV R63, R61 ;  /* 0x0000003d003f7202 */ /* 0x000fe20000000f00 */
[----:B------:R-:W-:Y:S02]  /*66f90*/  IMAD.MOV.U32 R62, RZ, RZ, R60 ;  /* 0x000000ffff3e7224 */ /* 0x000fe400078e003c */
[----:B------:R-:W-:Y:S02]  /*66fa0*/  IMAD.MOV.U32 R61, RZ, RZ, R56 ;  /* 0x000000ffff3d7224 */ /* 0x000fe400078e0038 */
[----:B------:R-:W-:-:S07]  /*66fb0*/  IMAD.MOV.U32 R60, RZ, RZ, R65 ;  /* 0x000000ffff3c7224 */ /* 0x000fce00078e0041 */
.L_x_52488:
[----:B------:R-:W-:Y:S05]  /*66fc0*/  BSYNC B1 ;  /* 0x0000000000017941 */ /* 0x000fea0003800000 */
.L_x_52486:
        /* <DEDUP_REMOVED lines=9> */
.L_x_52490:
[----:B------:R-:W-:Y:S01]  /*67060*/  MOV R64, R63 ;  /* 0x0000003f00407202 */ /* 0x000fe20000000f00 */
[----:B------:R-:W-:Y:S02]  /*67070*/  IMAD.MOV.U32 R65, RZ, RZ, R62 ;  /* 0x000000ffff417224 */ /* 0x000fe400078e003e */
[----:B------:R-:W-:Y:S02]  /*67080*/  IMAD.MOV.U32 R63, RZ, RZ, R50 ;  /* 0x000000ffff3f7224 */ /* 0x000fe400078e0032 */
[----:B------:R-:W-:-:S07]  /*67090*/  IMAD.MOV.U32 R62, RZ, RZ, R59 ;  /* 0x000000ffff3e7224 */ /* 0x000fce00078e003b */
.L_x_52491:
[----:B------:R-:W-:Y:S05]  /*670a0*/  BSYNC B1 ;  /* 0x0000000000017941 */ /* 0x000fea0003800000 */
.L_x_52489:
        /* <DEDUP_REMOVED lines=9> */
.L_x_52493:
[----:B------:R-:W-:Y:S01]  /*67140*/  MOV R58, R64 ;  /* 0x00000040003a7202 */ /* 0x000fe20000000f00 */
[----:B------:R-:W-:Y:S02]  /*67150*/  IMAD.MOV.U32 R59, RZ, RZ, R65 ;  /* 0x000000ffff3b7224 */ /* 0x000fe400078e0041 */
[----:B------:R-:W-:Y:S02]  /*67160*/  IMAD.MOV.U32 R64, RZ, RZ, R57 ;  /* 0x000000ffff407224 */ /* 0x000fe400078e0039 */
[----:B------:R-:W-:-:S07]  /*67170*/  IMAD.MOV.U32 R65, RZ, RZ, R46 ;  /* 0x000000ffff417224 */ /* 0x000fce00078e002e */
.L_x_52494:
[----:B------:R-:W-:Y:S05]  /*67180*/  BSYNC B1 ;  /* 0x0000000000017941 */ /* 0x000fea0003800000 */
.L_x_52492:
        /* <DEDUP_REMOVED lines=9> */
.L_x_52496:
[----:B------:R-:W-:Y:S01]  /*67220*/  MOV R56, R58 ;  /* 0x0000003a00387202 */ /* 0x000fe20000000f00 */
[----:B------:R-:W-:Y:S02]  /*67230*/  IMAD.MOV.U32 R57, RZ, RZ, R59 ;  /* 0x000000ffff397224 */ /* 0x000fe400078e003b */
[----:B------:R-:W-:Y:S02]  /*67240*/  IMAD.MOV.U32 R58, RZ, RZ, R47 ;  /* 0x000000ffff3a7224 */ /* 0x000fe400078e002f */
[----:B------:R-:W-:-:S07]  /*67250*/  IMAD.MOV.U32 R59, RZ, RZ, R44 ;  /* 0x000000ffff3b7224 */ /* 0x000fce00078e002c */
.L_x_52497:
[----:B------:R-:W-:Y:S05]  /*67260*/  BSYNC B1 ;  /* 0x0000000000017941 */ /* 0x000fea0003800000 */
.L_x_52495:
        /* <DEDUP_REMOVED lines=9> */
.L_x_52499:
[----:B------:R-:W-:Y:S01]  /*67300*/  MOV R46, R56 ;  /* 0x00000038002e7202 */ /* 0x000fe20000000f00 */
[----:B------:R-:W-:Y:S02]  /*67310*/  IMAD.MOV.U32 R47, RZ, RZ, R57 ;  /* 0x000000ffff2f7224 */ /* 0x000fe400078e0039 */
[----:B------:R-:W-:Y:S02]  /*67320*/  IMAD.MOV.U32 R56, RZ, RZ, R77 ;  /* 0x000000ffff387224 */ /* 0x000fe400078e004d */
[----:B------:R-:W-:-:S07]  /*67330*/  IMAD.MOV.U32 R57, RZ, RZ, R22 ;  /* 0x000000ffff397224 */ /* 0x000fce00078e0016 */
.L_x_52500:
[----:B------:R-:W-:Y:S05]  /*67340*/  BSYNC B1 ;  /* 0x0000000000017941 */ /* 0x000fea0003800000 */
.L_x_52498:
        /* <DEDUP_REMOVED lines=9> */
.L_x_52502:
[----:B------:R-:W-:Y:S01]  /*673e0*/  MOV R4, R46 ;  /* 0x0000002e00047202 */ /* 0x000fe20000000f00 */
[----:B------:R-:W-:Y:S02]  /*673f0*/  IMAD.MOV.U32 R5, RZ, RZ, R47 ;  /* 0x000000ffff057224 */ /* 0x000fe400078e002f */
[----:B------:R-:W-:Y:S02]  /*67400*/  IMAD.MOV.U32 R46, RZ, RZ, R75 ;  /* 0x000000ffff2e7224 */ /* 0x000fe400078e004b */
[----:B------:R-:W-:-:S07]  /*67410*/  IMAD.MOV.U32 R47, RZ, RZ, R20 ;  /* 0x000000ffff2f7224 */ /* 0x000fce00078e0014 */
.L_x_52503:
[----:B------:R-:W-:Y:S05]  /*67420*/  BSYNC B1 ;  /* 0x0000000000017941 */ /* 0x000fea0003800000 */
.L_x_52501:
        /* <DEDUP_REMOVED lines=9> */
.L_x_52505:
[----:B------:R-:W-:Y:S01]  /*674c0*/  MOV R6, R4 ;  /* 0x0000000400067202 */ /* 0x000fe20000000f00 */
[----:B------:R-:W-:Y:S02]  /*674d0*/  IMAD.MOV.U32 R10, RZ, RZ, R5 ;  /* 0x000000ffff0a7224 */ /* 0x000fe400078e0005 */
[----:B------:R-:W-:Y:S02]  /*674e0*/  IMAD.MOV.U32 R4, RZ, RZ, R73 ;  /* 0x000000ffff047224 */ /* 0x000fe400078e0049 */
[----:B------:R-:W-:-:S07]  /*674f0*/  IMAD.MOV.U32 R5, RZ, RZ, R18 ;  /* 0x000000ffff057224 */ /* 0x000fce00078e0012 */
.L_x_52506:
[----:B------:R-:W-:Y:S05]  /*67500*/  BSYNC B1 ;  /* 0x0000000000017941 */ /* 0x000fea0003800000 */
.L_x_52504:
        /* <DEDUP_REMOVED lines=9> */
.L_x_52508:
[----:B------:R-:W-:Y:S01]  /*675a0*/  MOV R18, R6 ;  /* 0x0000000600127202 */ /* 0x000fe20000000f00 */
[----:B------:R-:W-:Y:S02]  /*675b0*/  IMAD.MOV.U32 R20, RZ, RZ, R10 ;  /* 0x000000ffff147224 */ /* 0x000fe400078e000a */
[----:B------:R-:W-:Y:S02]  /*675c0*/  IMAD.MOV.U32 R6, RZ, RZ, R55 ;  /* 0x000000ffff067224 */ /* 0x000fe400078e0037 */
[----:B------:R-:W-:-:S07]  /*675d0*/  IMAD.MOV.U32 R10, RZ, RZ, R53 ;  /* 0x000000ffff0a7224 */ /* 0x000fce00078e0035 */
.L_x_52509:
[----:B------:R-:W-:Y:S05]  /*675e0*/  BSYNC B1 ;  /* 0x0000000000017941 */ /* 0x000fea0003800000 */
.L_x_52507:
        /* <DEDUP_REMOVED lines=9> */
.L_x_52511:
[----:B------:R-:W-:Y:S01]  /*67680*/  MOV R22, R18 ;  /* 0x0000001200167202 */ /* 0x000fe20000000f00 */
[----:B------:R-:W-:Y:S02]  /*67690*/  IMAD.MOV.U32 R23, RZ, RZ, R20 ;  /* 0x000000ffff177224 */ /* 0x000fe400078e0014 */
[----:B------:R-:W-:Y:S02]  /*676a0*/  IMAD.MOV.U32 R18, RZ, RZ, R45 ;  /* 0x000000ffff127224 */ /* 0x000fe400078e002d */
[----:B------:R-:W-:-:S07]  /*676b0*/  IMAD.MOV.U32 R20, RZ, RZ, R51 ;  /* 0x000000ffff147224 */ /* 0x000fce00078e0033 */
.L_x_52512:
[----:B------:R-:W-:Y:S05]  /*676c0*/  BSYNC B1 ;  /* 0x0000000000017941 */ /* 0x000fea0003800000 */
.L_x_52510:
        /* <DEDUP_REMOVED lines=9> */
.L_x_52514:
[----:B------:R-:W-:Y:S01]  /*67760*/  MOV R44, R22 ;  /* 0x00000016002c7202 */ /* 0x000fe20000000f00 */
[----:B------:R-:W-:Y:S02]  /*67770*/  IMAD.MOV.U32 R45, RZ, RZ, R23 ;  /* 0x000000ffff2d7224 */ /* 0x000fe400078e0017 */
[----:B------:R-:W-:Y:S02]  /*67780*/  IMAD.MOV.U32 R22, RZ, RZ, R49 ;  /* 0x000000ffff167224 */ /* 0x000fe400078e0031 */
[----:B------:R-:W-:-:S07]  /*67790*/  IMAD.MOV.U32 R23, RZ, RZ, R48 ;  /* 0x000000ffff177224 */ /* 0x000fce00078e0030 */
.L_x_52515:
[----:B------:R-:W-:Y:S05]  /*677a0*/  BSYNC B1 ;  /* 0x0000000000017941 */ /* 0x000fea0003800000 */
.L_x_52513:
        /* <DEDUP_REMOVED lines=16> */
.L_x_52517:
[----:B------:R-:W-:Y:S02]  /*678b0*/  IMAD.MOV.U32 R48, RZ, RZ, R19 ;  /* 0x000000ffff307224 */ /* 0x000fe400078e0013 */
[----:B------:R-:W-:Y:S02]  /*678c0*/  IMAD.MOV.U32 R50, RZ, RZ, R71 ;  /* 0x000000ffff327224 */ /* 0x000fe400078e0047 */
[----:B------:R-:W-:Y:S02]  /*678d0*/  IMAD.MOV.U32 R19, RZ, RZ, R70 ;  /* 0x000000ffff137224 */ /* 0x000fe400078e0046 */
[----:B------:R-:W-:-:S07]  /*678e0*/  IMAD.MOV.U32 R71, RZ, RZ, R72 ;  /* 0x000000ffff477224 */ /* 0x000fce00078e0048 */
.L_x_52518:
[----:B------:R-:W-:Y:S05]  /*678f0*/  BSYNC B1 ;  /* 0x0000000000017941 */ /* 0x000fea0003800000 */
.L_x_52516:
        /* <DEDUP_REMOVED lines=9> */
.L_x_52520:
[----:B------:R-:W-:Y:S02]  /*67990*/  IMAD.MOV.U32 R7, RZ, RZ, R48 ;  /* 0x000000ffff077224 */ /* 0x000fe400078e0030 */
[----:B------:R-:W-:Y:S02]  /*679a0*/  IMAD.MOV.U32 R11, RZ, RZ, R50 ;  /* 0x000000ffff0b7224 */ /* 0x000fe400078e0032 */
[----:B------:R-:W-:Y:S02]  /*679b0*/  IMAD.MOV.U32 R48, RZ, RZ, R67 ;  /* 0x000000ffff307224 */ /* 0x000fe400078e0043 */
[----:B------:R-:W-:-:S07]  /*679c0*/  IMAD.MOV.U32 R50, RZ, RZ, R69 ;  /* 0x000000ffff327224 */ /* 0x000fce00078e0045 */
.L_x_52521:
[----:B------:R-:W-:Y:S05]  /*679d0*/  BSYNC B1 ;  /* 0x0000000000017941 */ /* 0x000fea0003800000 */
.L_x_52519:
        /* <DEDUP_REMOVED lines=9> */
.L_x_52523:
[----:B------:R-:W-:Y:S02]  /*67a70*/  IMAD.MOV.U32 R49, RZ, RZ, R7 ;  /* 0x000000ffff317224 */ /* 0x000fe400078e0007 */
[----:B------:R-:W-:Y:S02]  /*67a80*/  IMAD.MOV.U32 R51, RZ, RZ, R11 ;  /* 0x000000ffff337224 */ /* 0x000fe400078e000b */
[----:B------:R-:W-:Y:S02]  /*67a90*/  IMAD.MOV.U32 R7, RZ, RZ, R52 ;  /* 0x000000ffff077224 */ /* 0x000fe400078e0034 */
[----:B------:R-:W-:-:S07]  /*67aa0*/  IMAD.MOV.U32 R11, RZ, RZ, R68 ;  /* 0x000000ffff0b7224 */ /* 0x000fce00078e0044 */
.L_x_52524:
[----:B------:R-:W-:Y:S05]  /*67ab0*/  BSYNC B1 ;  /* 0x0000000000017941 */ /* 0x000fea0003800000 */
.L_x_52522:
        /* <DEDUP_REMOVED lines=9> */
.L_x_52526:
[----:B------:R-:W-:Y:S02]  /*67b50*/  IMAD.MOV.U32 R52, RZ, RZ, R49 ;  /* 0x000000ffff347224 */ /* 0x000fe400078e0031 */
[----:B------:R-:W-:Y:S02]  /*67b60*/  IMAD.MOV.U32 R53, RZ, RZ, R51 ;  /* 0x000000ffff357224 */ /* 0x000fe400078e0033 */
[----:B------:R-:W-:Y:S02]  /*67b70*/  IMAD.MOV.U32 R49, RZ, RZ, R54 ;  /* 0x000000ffff317224 */ /* 0x000fe400078e0036 */
[----:B------:R-:W-:-:S07]  /*67b80*/  IMAD.MOV.U32 R51, RZ, RZ, R66 ;  /* 0x000000ffff337224 */ /* 0x000fce00078e0042 */
.L_x_52527:
[----:B------:R-:W-:Y:S05]  /*67b90*/  BSYNC B1 ;  /* 0x0000000000017941 */ /* 0x000fea0003800000 */
.L_x_52525:
        /* <DEDUP_REMOVED lines=9> */
.L_x_52529:
[----:B------:R-:W-:Y:S02]  /*67c30*/  IMAD.MOV.U32 R54, RZ, RZ, R52 ;  /* 0x000000ffff367224 */ /* 0x000fe400078e0034 */
[----:B------:R-:W-:Y:S02]  /*67c40*/  IMAD.MOV.U32 R55, RZ, RZ, R53 ;  /* 0x000000ffff377224 */ /* 0x000fe400078e0035 */
[----:B------:R-:W-:Y:S02]  /*67c50*/  IMAD.MOV.U32 R52, RZ, RZ, R61 ;  /* 0x000000ffff347224 */ /* 0x000fe400078e003d */
[----:B------:R-:W-:-:S07]  /*67c60*/  IMAD.MOV.U32 R53, RZ, RZ, R60 ;  /* 0x000000ffff357224 */ /* 0x000fce00078e003c */
.L_x_52530:
[----:B------:R-:W-:Y:S05]  /*67c70*/  BSYNC B1 ;  /* 0x0000000000017941 */ /* 0x000fea0003800000 */
.L_x_52528:
        /* <DEDUP_REMOVED lines=9> */
.L_x_52532:
[----:B------:R-:W-:Y:S02]  /*67d10*/  IMAD.MOV.U32 R61, RZ, RZ, R54 ;  /* 0x000000ffff3d7224 */ /* 0x000fe400078e0036 */
[----:B------:R-:W-:Y:S02]  /*67d20*/  IMAD.MOV.U32 R60, RZ, RZ, R55 ;  /* 0x000000ffff3c7224 */ /* 0x000fe400078e0037 */
[----:B------:R-:W-:Y:S02]  /*67d30*/  IMAD.MOV.U32 R54, RZ, RZ, R63 ;  /* 0x000000ffff367224 */ /* 0x000fe400078e003f */
[----:B------:R-:W-:-:S07]  /*67d40*/  IMAD.MOV.U32 R55, RZ, RZ, R62 ;  /* 0x000000ffff377224 */ /* 0x000fce00078e003e */
.L_x_52533:
[----:B------:R-:W-:Y:S05]  /*67d50*/  BSYNC B1 ;  /* 0x0000000000017941 */ /* 0x000fea0003800000 */
.L_x_52531:
        /* <DEDUP_REMOVED lines=9> */
.L_x_52535:
[----:B------:R-:W-:Y:S02]  /*67df0*/  IMAD.MOV.U32 R63, RZ, RZ, R61 ;  /* 0x000000ffff3f7224 */ /* 0x000fe400078e003d */
[----:B------:R-:W-:Y:S02]  /*67e00*/  IMAD.MOV.U32 R62, RZ, RZ, R60 ;  /* 0x000000ffff3e7224 */ /* 0x000fe400078e003c */
[----:B------:R-:W-:Y:S02]  /*67e10*/  IMAD.MOV.U32 R61, RZ, RZ, R64 ;  /* 0x000000ffff3d7224 */ /* 0x000fe400078e0040 */
[----:B------:R-:W-:-:S07]  /*67e20*/  IMAD.MOV.U32 R60, RZ, RZ, R65 ;  /* 0x000000ffff3c7224 */ /* 0x000fce00078e0041 */
.L_x_52536:
[----:B------:R-:W-:Y:S05]  /*67e30*/  BSYNC B1 ;  /* 0x0000000000017941 */ /* 0x000fea0003800000 */
.L_x_52534:
        /* <DEDUP_REMOVED lines=9> */
.L_x_52538:
[----:B------:R-:W-:Y:S02]  /*67ed0*/  IMAD.MOV.U32 R65, RZ, RZ, R63 ;  /* 0x000000ffff417224 */ /* 0x000fe400078e003f */
[----:B------:R-:W-:Y:S02]  /*67ee0*/  IMAD.MOV.U32 R64, RZ, RZ, R62 ;  /* 0x000000ffff407224 */ /* 0x000fe400078e003e */
[----:B------:R-:W-:Y:S02]  /*67ef0*/  IMAD.MOV.U32 R63, RZ, RZ, R58 ;  /* 0x000000ffff3f7224 */ /* 0x000fe400078e003a */
[----:B------:R-:W-:-:S07]  /*67f00*/  IMAD.MOV.U32 R62, RZ, RZ, R59 ;  /* 0x000000ffff3e7224 */ /* 0x000fce00078e003b */
.L_x_52539:
[----:B------:R-:W-:Y:S05]  /*67f10*/  BSYNC B1 ;  /* 0x0000000000017941 */ /* 0x000fea0003800000 */
.L_x_52537:
        /* <DEDUP_REMOVED lines=9> */
.L_x_52541:
[----:B------:R-:W-:Y:S02]  /*67fb0*/  IMAD.MOV.U32 R59, RZ, RZ, R65 ;  /* 0x000000ffff3b7224 */ /* 0x000fe400078e0041 */
[----:B------:R-:W-:Y:S02]  /*67fc0*/  IMAD.MOV.U32 R58, RZ, RZ, R64 ;  /* 0x000000ffff3a7224 */ /* 0x000fe400078e0040 */
[----:B------:R-:W-:Y:S02]  /*67fd0*/  IMAD.MOV.U32 R65, RZ, RZ, R56 ;  /* 0x000000ffff417224 */ /* 0x000fe400078e0038 */
[----:B------:R-:W-:-:S07]  /*67fe0*/  IMAD.MOV.U32 R64, RZ, RZ, R57 ;  /* 0x000000ffff407224 */ /* 0x000fce00078e0039 */
.L_x_52542:
[----:B------:R-:W-:Y:S05]  /*67ff0*/  BSYNC B1 ;  /* 0x0000000000017941 */ /* 0x000fea0003800000 */
.L_x_52540:
        /* <DEDUP_REMOVED lines=9> */
.L_x_52544:
[----:B------:R-:W-:Y:S02]  /*68090*/  IMAD.MOV.U32 R57, RZ, RZ, R59 ;  /* 0x000000ffff397224 */ /* 0x000fe400078e003b */
[----:B------:R-:W-:Y:S02]  /*680a0*/  IMAD.MOV.U32 R56, RZ, RZ, R58 ;  /* 0x000000ffff387224 */ /* 0x000fe400078e003a */
[----:B------:R-:W-:Y:S02]  /*680b0*/  IMAD.MOV.U32 R59, RZ, RZ, R46 ;  /* 0x000000ffff3b7224 */ /* 0x000fe400078e002e */
[----:B------:R-:W-:-:S07]  /*680c0*/  IMAD.MOV.U32 R58, RZ, RZ, R47 ;  /* 0x000000ffff3a7224 */ /* 0x000fce00078e002f */
.L_x_52545:
[----:B------:R-:W-:Y:S05]  /*680d0*/  BSYNC B1 ;  /* 0x0000000000017941 */ /* 0x000fea0003800000 */
.L_x_52543:
        /* <DEDUP_REMOVED lines=9> */
.L_x_52547:
[----:B------:R-:W-:Y:S02]  /*68170*/  IMAD.MOV.U32 R67, RZ, RZ, R57 ;  /* 0x000000ffff437224 */ /* 0x000fe400078e0039 */
[----:B------:R-:W-:Y:S02]  /*68180*/  IMAD.MOV.U32 R47, RZ, RZ, R56 ;  /* 0x000000ffff2f7224 */ /* 0x000fe400078e0038 */
[----:B------:R-:W-:Y:S02]  /*68190*/  IMAD.MOV.U32 R57, RZ, RZ, R4 ;  /* 0x000000ffff397224 */ /* 0x000fe400078e0004 */
[----:B------:R-:W-:-:S07]  /*681a0*/  IMAD.MOV.U32 R56, RZ, RZ, R5 ;  /* 0x000000ffff387224 */ /* 0x000fce00078e0005 */
.L_x_52548:
[----:B------:R-:W-:Y:S05]  /*681b0*/  BSYNC B1 ;  /* 0x0000000000017941 */ /* 0x000fea0003800000 */
.L_x_52546:
        /* <DEDUP_REMOVED lines=9> */
.L_x_52550:
[----:B------:R-:W-:Y:S02]  /*68250*/  IMAD.MOV.U32 R69, RZ, RZ, R67 ;  /* 0x000000ffff457224 */ /* 0x000fe400078e0043 */
[----:B------:R-:W-:Y:S02]  /*68260*/  IMAD.MOV.U32 R5, RZ, RZ, R47 ;  /* 0x000000ffff057224 */ /* 0x000fe400078e002f */
[----:B------:R-:W-:Y:S02]  /*68270*/  IMAD.MOV.U32 R67, RZ, RZ, R6 ;  /* 0x000000ffff437224 */ /* 0x000fe400078e0006 */
[----:B------:R-:W-:-:S07]  /*68280*/  IMAD.MOV.U32 R47, RZ, RZ, R10 ;  /* 0x000000ffff2f7224 */ /* 0x000fce00078e000a */
.L_x_52551:
[----:B------:R-:W-:Y:S05]  /*68290*/  BSYNC B1 ;  /* 0x0000000000017941 */ /* 0x000fea0003800000 */
.L_x_52549:
        /* <DEDUP_REMOVED lines=9> */
.L_x_52553:
[----:B------:R-:W-:Y:S02]  /*68330*/  IMAD.MOV.U32 R73, RZ, RZ, R69 ;  /* 0x000000ffff497224 */ /* 0x000fe400078e0045 */
[----:B------:R-:W-:Y:S02]  /*68340*/  IMAD.MOV.U32 R4, RZ, RZ, R5 ;  /* 0x000000ffff047224 */ /* 0x000fe400078e0005 */
[----:B------:R-:W-:Y:S02]  /*68350*/  IMAD.MOV.U32 R69, RZ, RZ, R18 ;  /* 0x000000ffff457224 */ /* 0x000fe400078e0012 */
[----:B------:R-:W-:-:S07]  /*68360*/  IMAD.MOV.U32 R5, RZ, RZ, R20 ;  /* 0x000000ffff057224 */ /* 0x000fce00078e0014 */
.L_x_52554:
[----:B------:R-:W-:Y:S05]  /*68370*/  BSYNC B1 ;  /* 0x0000000000017941 */ /* 0x000fea0003800000 */
.L_x_52552:
        /* <DEDUP_REMOVED lines=9> */
.L_x_52556:
[----:B------:R-:W-:Y:S02]  /*68410*/  IMAD.MOV.U32 R75, RZ, RZ, R73 ;  /* 0x000000ffff4b7224 */ /* 0x000fe400078e0049 */
[----:B------:R-:W-:Y:S02]  /*68420*/  IMAD.MOV.U32 R6, RZ, RZ, R4 ;  /* 0x000000ffff067224 */ /* 0x000fe400078e0004 */
[----:B------:R-:W-:Y:S02]  /*68430*/  IMAD.MOV.U32 R73, RZ, RZ, R22 ;  /* 0x000000ffff497224 */ /* 0x000fe400078e0016 */
[----:B------:R-:W-:-:S07]  /*68440*/  IMAD.MOV.U32 R4, RZ, RZ, R23 ;  /* 0x000000ffff047224 */ /* 0x000fce00078e0017 */
.L_x_52557:
[----:B------:R-:W-:Y:S05]  /*68450*/  BSYNC B1 ;  /* 0x0000000000017941 */ /* 0x000fea0003800000 */
.L_x_52555:
        /* <DEDUP_REMOVED lines=9> */
.L_x_52559:
[----:B------:R-:W-:Y:S02]  /*684f0*/  IMAD.MOV.U32 R18, RZ, RZ, R75 ;  /* 0x000000ffff127224 */ /* 0x000fe400078e004b */
[----:B------:R-:W-:Y:S02]  /*68500*/  IMAD.MOV.U32 R10, RZ, RZ, R6 ;  /* 0x000000ffff0a7224 */ /* 0x000fe400078e0006 */
[----:B------:R-:W-:Y:S02]  /*68510*/  IMAD.MOV.U32 R75, RZ, RZ, R44 ;  /* 0x000000ffff4b7224 */ /* 0x000fe400078e002c */
[----:B------:R-:W-:-:S07]  /*68520*/  IMAD.MOV.U32 R6, RZ, RZ, R45 ;  /* 0x000000ffff067224 */ /* 0x000fce00078e002d */
.L_x_52560:
[----:B------:R-:W-:Y:S05]  /*68530*/  BSYNC B1 ;  /* 0x0000000000017941 */ /* 0x000fea0003800000 */
.L_x_52558:
        /* <DEDUP_REMOVED lines=16> */
.L_x_52562:
[----:B------:R-:W-:Y:S01]  /*68640*/  IMAD.MOV.U32 R22, RZ, RZ, R19 ;  /* 0x000000ffff167224 */ /* 0x000fe200078e0013 */
[----:B------:R-:W-:Y:S01]  /*68650*/  MOV R19, R48 ;  /* 0x0000003000137202 */ /* 0x000fe20000000f00 */
[----:B------:R-:W-:Y:S02]  /*68660*/  IMAD.MOV.U32 R20, RZ, RZ, R71 ;  /* 0x000000ffff147224 */ /* 0x000fe400078e0047 */
[----:B------:R-:W-:-:S07]  /*68670*/  IMAD.MOV.U32 R71, RZ, RZ, R50 ;  /* 0x000000ffff477224 */ /* 0x000fce00078e0032 */
.L_x_52563:
[----:B------:R-:W-:Y:S05]  /*68680*/  BSYNC B1 ;  /* 0x0000000000017941 */ /* 0x000fea0003800000 */
.L_x_52561:
        /* <DEDUP_REMOVED lines=9> */
.L_x_52565:
[----:B------:R-:W-:Y:S01]  /*68720*/  IMAD.MOV.U32 R40, RZ, RZ, R22 ;  /* 0x000000ffff287224 */ /* 0x000fe200078e0016 */
[----:B------:R-:W-:Y:S01]  /*68730*/  MOV R22, R7 ;  /* 0x0000000700167202 */ /* 0x000fe20000000f00 */
[----:B------:R-:W-:Y:S02]  /*68740*/  IMAD.MOV.U32 R28, RZ, RZ, R20 ;  /* 0x000000ffff1c7224 */ /* 0x000fe400078e0014 */
[----:B------:R-:W-:-:S07]  /*68750*/  IMAD.MOV.U32 R20, RZ, RZ, R11 ;  /* 0x000000ffff147224 */ /* 0x000fce00078e000b */
.L_x_52566:
[----:B------:R-:W-:Y:S05]  /*68760*/  BSYNC B1 ;  /* 0x0000000000017941 */ /* 0x000fea0003800000 */
.L_x_52564:
        /* <DEDUP_REMOVED lines=9> */
.L_x_52568:
[----:B------:R-:W-:Y:S01]  /*68800*/  IMAD.MOV.U32 R7, RZ, RZ, R40 ;  /* 0x000000ffff077224 */ /* 0x000fe200078e0028 */
[----:B------:R-:W-:Y:S01]  /*68810*/  MOV R40, R49 ;  /* 0x0000003100287202 */ /* 0x000fe20000000f00 */
[----:B------:R-:W-:Y:S02]  /*68820*/  IMAD.MOV.U32 R44, RZ, RZ, R28 ;  /* 0x000000ffff2c7224 */ /* 0x000fe400078e001c */
[----:B------:R-:W-:-:S07]  /*68830*/  IMAD.MOV.U32 R28, RZ, RZ, R51 ;  /* 0x000000ffff1c7224 */ /* 0x000fce00078e0033 */
.L_x_52569:
[----:B------:R-:W-:Y:S05]  /*68840*/  BSYNC B1 ;  /* 0x0000000000017941 */ /* 0x000fea0003800000 */
.L_x_52567:
        /* <DEDUP_REMOVED lines=9> */
.L_x_52571:
[----:B------:R-:W-:Y:S01]  /*688e0*/  IMAD.MOV.U32 R11, RZ, RZ, R7 ;  /* 0x000000ffff0b7224 */ /* 0x000fe200078e0007 */
[----:B------:R-:W-:Y:S01]  /*688f0*/  MOV R7, R52 ;  /* 0x0000003400077202 */ /* 0x000fe20000000f00 */
[----:B------:R-:W-:Y:S02]  /*68900*/  IMAD.MOV.U32 R46, RZ, RZ, R44 ;  /* 0x000000ffff2e7224 */ /* 0x000fe400078e002c */
[----:B------:R-:W-:-:S07]  /*68910*/  IMAD.MOV.U32 R44, RZ, RZ, R53 ;  /* 0x000000ffff2c7224 */ /* 0x000fce00078e0035 */
.L_x_52572:
[----:B------:R-:W-:Y:S05]  /*68920*/  BSYNC B1 ;  /* 0x0000000000017941 */ /* 0x000fea0003800000 */
.L_x_52570:
        /* <DEDUP_REMOVED lines=9> */
.L_x_52574:
[----:B------:R-:W-:Y:S01]  /*689c0*/  IMAD.MOV.U32 R48, RZ, RZ, R11 ;  /* 0x000000ffff307224 */ /* 0x000fe200078e000b */
[----:B------:R-:W-:Y:S01]  /*689d0*/  MOV R11, R54 ;  /* 0x00000036000b7202 */ /* 0x000fe20000000f00 */
[----:B------:R-:W-:Y:S02]  /*689e0*/  IMAD.MOV.U32 R23, RZ, RZ, R46 ;  /* 0x000000ffff177224 */ /* 0x000fe400078e002e */
[----:B------:R-:W-:-:S07]  /*689f0*/  IMAD.MOV.U32 R46, RZ, RZ, R55 ;  /* 0x000000ffff2e7224 */ /* 0x000fce00078e0037 */
.L_x_52575:
[----:B------:R-:W-:Y:S05]  /*68a00*/  BSYNC B1 ;  /* 0x0000000000017941 */ /* 0x000fea0003800000 */
.L_x_52573:
        /* <DEDUP_REMOVED lines=9> */
.L_x_52577:
[----:B------:R-:W-:Y:S01]  /*68aa0*/  IMAD.MOV.U32 R50, RZ, RZ, R48 ;  /* 0x000000ffff327224 */ /* 0x000fe200078e0030 */
[----:B------:R-:W-:Y:S01]  /*68ab0*/  MOV R48, R61 ;  /* 0x0000003d00307202 */ /* 0x000fe20000000f00 */
[----:B------:R-:W-:Y:S02]  /*68ac0*/  IMAD.MOV.U32 R45, RZ, RZ, R23 ;  /* 0x000000ffff2d7224 */ /* 0x000fe400078e0017 */
[----:B------:R-:W-:-:S07]  /*68ad0*/  IMAD.MOV.U32 R23, RZ, RZ, R60 ;  /* 0x000000ffff177224 */ /* 0x000fce00078e003c */
.L_x_52578:
[----:B------:R-:W-:Y:S05]  /*68ae0*/  BSYNC B1 ;  /* 0x0000000000017941 */ /* 0x000fea0003800000 */
.L_x_52576:
        /* <DEDUP_REMOVED lines=9> */
.L_x_52580:
[----:B------:R-:W-:Y:S01]  /*68b80*/  IMAD.MOV.U32 R52, RZ, RZ, R50 ;  /* 0x000000ffff347224 */ /* 0x000fe200078e0032 */
[----:B------:R-:W-:Y:S01]  /*68b90*/  MOV R50, R63 ;  /* 0x0000003f00327202 */ /* 0x000fe20000000f00 */
[----:B------:R-:W-:Y:S02]  /*68ba0*/  IMAD.MOV.U32 R49, RZ, RZ, R45 ;  /* 0x000000ffff317224 */ /* 0x000fe400078e002d */
[----:B------:R-:W-:-:S07]  /*68bb0*/  IMAD.MOV.U32 R45, RZ, RZ, R62 ;  /* 0x000000ffff2d7224 */ /* 0x000fce00078e003e */
.L_x_52581:
[----:B------:R-:W-:Y:S05]  /*68bc0*/  BSYNC B1 ;  /* 0x0000000000017941 */ /* 0x000fea0003800000 */
.L_x_52579:
        /* <DEDUP_REMOVED lines=9> */
.L_x_52583:
[----:B------:R-:W-:Y:S01]  /*68c60*/  IMAD.MOV.U32 R54, RZ, RZ, R52 ;  /* 0x000000ffff367224 */ /* 0x000fe200078e0034 */
[----:B------:R-:W-:Y:S01]  /*68c70*/  MOV R52, R65 ;  /* 0x0000004100347202 */ /* 0x000fe20000000f00 */
[----:B------:R-:W-:Y:S02]  /*68c80*/  IMAD.MOV.U32 R51, RZ, RZ, R49 ;  /* 0x000000ffff337224 */ /* 0x000fe400078e0031 */
[----:B------:R-:W-:-:S07]  /*68c90*/  IMAD.MOV.U32 R49, RZ, RZ, R64 ;  /* 0x000000ffff317224 */ /* 0x000fce00078e0040 */
.L_x_52584:
[----:B------:R-:W-:Y:S05]  /*68ca0*/  BSYNC B1 ;  /* 0x0000000000017941 */ /* 0x000fea0003800000 */
.L_x_52582:
        /* <DEDUP_REMOVED lines=9> */
.L_x_52586:
[----:B------:R-:W-:Y:S01]  /*68d40*/  IMAD.MOV.U32 R60, RZ, RZ, R54 ;  /* 0x000000ffff3c7224 */ /* 0x000fe200078e0036 */
[----:B------:R-:W-:Y:S01]  /*68d50*/  MOV R54, R59 ;  /* 0x0000003b00367202 */ /* 0x000fe20000000f00 */
[----:B------:R-:W-:Y:S02]  /*68d60*/  IMAD.MOV.U32 R53, RZ, RZ, R51 ;  /* 0x000000ffff357224 */ /* 0x000fe400078e0033 */
[----:B------:R-:W-:-:S07]  /*68d70*/  IMAD.MOV.U32 R51, RZ, RZ, R58 ;  /* 0x000000ffff337224 */ /* 0x000fce00078e003a */
.L_x_52587:
[----:B------:R-:W-:Y:S05]  /*68d80*/  BSYNC B1 ;  /* 0x0000000000017941 */ /* 0x000fea0003800000 */
.L_x_52585:
        /* <DEDUP_REMOVED lines=9> */
.L_x_52589:
[----:B------:R-:W-:Y:S01]  /*68e20*/  IMAD.MOV.U32 R62, RZ, RZ, R60 ;  /* 0x000000ffff3e7224 */ /* 0x000fe200078e003c */
[----:B------:R-:W-:Y:S01]  /*68e30*/  MOV R60, R57 ;  /* 0x00000039003c7202 */ /* 0x000fe20000000f00 */
[----:B------:R-:W-:Y:S02]  /*68e40*/  IMAD.MOV.U32 R58, RZ, RZ, R53 ;  /* 0x000000ffff3a7224 */ /* 0x000fe400078e0035 */
[----:B------:R-:W-:-:S07]  /*68e50*/  IMAD.MOV.U32 R53, RZ, RZ, R56 ;  /* 0x000000ffff357224 */ /* 0x000fce00078e0038 */
.L_x_52590:
[----:B------:R-:W-:Y:S05]  /*68e60*/  BSYNC B1 ;  /* 0x0000000000017941 */ /* 0x000fea0003800000 */
.L_x_52588:
        /* <DEDUP_REMOVED lines=9> */
.L_x_52592:
[----:B------:R-:W-:Y:S01]  /*68f00*/  IMAD.MOV.U32 R64, RZ, RZ, R62 ;  /* 0x000000ffff407224 */ /* 0x000fe200078e003e */
[----:B------:R-:W-:Y:S01]  /*68f10*/  MOV R62, R67 ;  /* 0x00000043003e7202 */ /* 0x000fe20000000f00 */
[----:B------:R-:W-:Y:S02]  /*68f20*/  IMAD.MOV.U32 R56, RZ, RZ, R58 ;  /* 0x000000ffff387224 */ /* 0x000fe400078e003a */
[----:B------:R-:W-:-:S07]  /*68f30*/  IMAD.MOV.U32 R58, RZ, RZ, R47 ;  /* 0x000000ffff3a7224 */ /* 0x000fce00078e002f */
.L_x_52593:
[----:B------:R-:W-:Y:S05]  /*68f40*/  BSYNC B1 ;  /* 0x0000000000017941 */ /* 0x000fea0003800000 */
.L_x_52591:
        /* <DEDUP_REMOVED lines=9> */
.L_x_52595:
[----:B------:R-:W-:Y:S01]  /*68fe0*/  IMAD.MOV.U32 R66, RZ, RZ, R64 ;  /* 0x000000ffff427224 */ /* 0x000fe200078e0040 */
[----:B------:R-:W-:Y:S01]  /*68ff0*/  MOV R64, R69 ;  /* 0x0000004500407202 */ /* 0x000fe20000000f00 */
[----:B------:R-:W-:Y:S02]  /*69000*/  IMAD.MOV.U32 R47, RZ, RZ, R56 ;  /* 0x000000ffff2f7224 */ /* 0x000fe400078e0038 */
[----:B------:R-:W-:-:S07]  /*69010*/  IMAD.MOV.U32 R56, RZ, RZ, R5 ;  /* 0x000000ffff387224 */ /* 0x000fce00078e0005 */
.L_x_52596:
[----:B------:R-:W-:Y:S05]  /*69020*/  BSYNC B1 ;  /* 0x0000000000017941 */ /* 0x000fea0003800000 */
.L_x_52594:
        /* <DEDUP_REMOVED lines=9> */
.L_x_52598:
[----:B------:R-:W-:Y:S01]  /*690c0*/  IMAD.MOV.U32 R68, RZ, RZ, R66 ;  /* 0x000000ffff447224 */ /* 0x000fe200078e0042 */
[----:B------:R-:W-:Y:S01]  /*690d0*/  MOV R66, R73 ;  /* 0x0000004900427202 */ /* 0x000fe20000000f00 */
[----:B------:R-:W-:Y:S02]  /*690e0*/  IMAD.MOV.U32 R5, RZ, RZ, R47 ;  /* 0x000000ffff057224 */ /* 0x000fe400078e002f */
[----:B------:R-:W-:-:S07]  /*690f0*/  IMAD.MOV.U32 R47, RZ, RZ, R4 ;  /* 0x000000ffff2f7224 */ /* 0x000fce00078e0004 */
.L_x_52599:
[----:B------:R-:W-:Y:S05]  /*69100*/  BSYNC B1 ;  /* 0x0000000000017941 */ /* 0x000fea0003800000 */
.L_x_52597:
        /* <DEDUP_REMOVED lines=9> */
.L_x_52601:
[----:B------:R-:W-:Y:S01]  /*691a0*/  IMAD.MOV.U32 R57, RZ, RZ, R68 ;  /* 0x000000ffff397224 */ /* 0x000fe200078e0044 */
[----:B------:R-:W-:Y:S01]  /*691b0*/  MOV R68, R75 ;  /* 0x0000004b00447202 */ /* 0x000fe20000000f00 */
[----:B------:R-:W-:Y:S02]  /*691c0*/  IMAD.MOV.U32 R55, RZ, RZ, R5 ;  /* 0x000000ffff377224 */ /* 0x000fe400078e0005 */
[----:B------:R-:W-:-:S07]  /*691d0*/  IMAD.MOV.U32 R5, RZ, RZ, R6 ;  /* 0x000000ffff057224 */ /* 0x000fce00078e0006 */
.L_x_52602:
[----:B------:R-:W-:Y:S05]  /*691e0*/  BSYNC B1 ;  /* 0x0000000000017941 */ /* 0x000fea0003800000 */
.L_x_52600:
        /* <DEDUP_REMOVED lines=9> */
.L_x_52604:
[----:B------:R-:W-:Y:S01]  /*69280*/  IMAD.MOV.U32 R6, RZ, RZ, R57 ;  /* 0x000000ffff067224 */ /* 0x000fe200078e0039 */
[----:B------:R-:W-:Y:S01]  /*69290*/  MOV R57, R18 ;  /* 0x0000001200397202 */ /* 0x000fe20000000f00 */
[----:B------:R-:W-:Y:S02]  /*692a0*/  IMAD.MOV.U32 R4, RZ, RZ, R55 ;  /* 0x000000ffff047224 */ /* 0x000fe400078e0037 */
[----:B------:R-:W-:-:S07]  /*692b0*/  IMAD.MOV.U32 R55, RZ, RZ, R10 ;  /* 0x000000ffff377224 */ /* 0x000fce00078e000a */
.L_x_52605:
[----:B------:R-:W-:Y:S05]  /*692c0*/  BSYNC B1 ;  /* 0x0000000000017941 */ /* 0x000fea0003800000 */
.L_x_52603:
        /* <DEDUP_REMOVED lines=16> */
.L_x_52607:
[----:B------:R-:W-:Y:S01]  /*693d0*/  MOV R18, R19 ;  /* 0x0000001300127202 */ /* 0x000fe20000000f00 */
[----:B------:R-:W-:Y:S02]  /*693e0*/  IMAD.MOV.U32 R10, RZ, RZ, R71 ;  /* 0x000000ffff0a7224 */ /* 0x000fe400078e0047 */
[----:B------:R-:W-:Y:S02]  /*693f0*/  IMAD.MOV.U32 R19, RZ, RZ, R22 ;  /* 0x000000ffff137224 */ /* 0x000fe400078e0016 */
[----:B------:R-:W-:-:S07]  /*69400*/  IMAD.MOV.U32 R71, RZ, RZ, R20 ;  /* 0x000000ffff477224 */ /* 0x000fce00078e0014 */
.L_x_52608:
[----:B------:R-:W-:Y:S05]  /*69410*/  BSYNC B1 ;  /* 0x0000000000017941 */ /* 0x000fea0003800000 */
.L_x_52606:
        /* <DEDUP_REMOVED lines=9> */
.L_x_52610:
[----:B------:R-:W-:Y:S01]  /*694b0*/  MOV R20, R18 ;  /* 0x0000001200147202 */ /* 0x000fe20000000f00 */
[----:B------:R-:W-:Y:S02]  /*694c0*/  IMAD.MOV.U32 R29, RZ, RZ, R10 ;  /* 0x000000ffff1d7224 */ /* 0x000fe400078e000a */
[----:B------:R-:W-:Y:S02]  /*694d0*/  IMAD.MOV.U32 R18, RZ, RZ, R40 ;  /* 0x000000ffff127224 */ /* 0x000fe400078e0028 */
[----:B------:R-:W-:-:S07]  /*694e0*/  IMAD.MOV.U32 R10, RZ, RZ, R28 ;  /* 0x000000ffff0a7224 */ /* 0x000fce00078e001c */
.L_x_52611:
[----:B------:R-:W-:Y:S05]  /*694f0*/  BSYNC B1 ;  /* 0x0000000000017941 */ /* 0x000fea0003800000 */
.L_x_52609:
        /* <DEDUP_REMOVED lines=9> */
.L_x_52613:
[----:B------:R-:W-:Y:S01]  /*69590*/  MOV R22, R20 ;  /* 0x0000001400167202 */ /* 0x000fe20000000f00 */
[----:B------:R-:W-:Y:S02]  /*695a0*/  IMAD.MOV.U32 R41, RZ, RZ, R29 ;  /* 0x000000ffff297224 */ /* 0x000fe400078e001d */
[----:B------:R-:W-:Y:S02]  /*695b0*/  IMAD.MOV.U32 R20, RZ, RZ, R7 ;  /* 0x000000ffff147224 */ /* 0x000fe400078e0007 */
[----:B------:R-:W-:-:S07]  /*695c0*/  IMAD.MOV.U32 R29, RZ, RZ, R44 ;  /* 0x000000ffff1d7224 */ /* 0x000fce00078e002c */
.L_x_52614:
[----:B------:R-:W-:Y:S05]  /*695d0*/  BSYNC B1 ;  /* 0x0000000000017941 */ /* 0x000fea0003800000 */
.L_x_52612:
        /* <DEDUP_REMOVED lines=9> */
.L_x_52616:
[----:B------:R-:W-:Y:S01]  /*69670*/  MOV R7, R22 ;  /* 0x0000001600077202 */ /* 0x000fe20000000f00 */
[----:B------:R-:W-:Y:S02]  /*69680*/  IMAD.MOV.U32 R28, RZ, RZ, R41 ;  /* 0x000000ffff1c7224 */ /* 0x000fe400078e0029 */
[----:B------:R-:W-:Y:S02]  /*69690*/  IMAD.MOV.U32 R22, RZ, RZ, R11 ;  /* 0x000000ffff167224 */ /* 0x000fe400078e000b */
[----:B------:R-:W-:-:S07]  /*696a0*/  IMAD.MOV.U32 R41, RZ, RZ, R46 ;  /* 0x000000ffff297224 */ /* 0x000fce00078e002e */
.L_x_52617:
[----:B------:R-:W-:Y:S05]  /*696b0*/  BSYNC B1 ;  /* 0x0000000000017941 */ /* 0x000fea0003800000 */
.L_x_52615:
        /* <DEDUP_REMOVED lines=9> */
.L_x_52619:
[----:B------:R-:W-:Y:S01]  /*69750*/  MOV R11, R7 ;  /* 0x00000007000b7202 */ /* 0x000fe20000000f00 */
[----:B------:R-:W-:Y:S02]  /*69760*/  IMAD.MOV.U32 R40, RZ, RZ, R28 ;  /* 0x000000ffff287224 */ /* 0x000fe400078e001c */
[----:B------:R-:W-:Y:S02]  /*69770*/  IMAD.MOV.U32 R7, RZ, RZ, R48 ;  /* 0x000000ffff077224 */ /* 0x000fe400078e0030 */
[----:B------:R-:W-:-:S07]  /*69780*/  IMAD.MOV.U32 R28, RZ, RZ, R23 ;  /* 0x000000ffff1c7224 */ /* 0x000fce00078e0017 */
.L_x_52620:
[----:B------:R-:W-:Y:S05]  /*69790*/  BSYNC B1 ;  /* 0x0000000000017941 */ /* 0x000fea0003800000 */
.L_x_52618:
        /* <DEDUP_REMOVED lines=9> */
.L_x_52622:
[----:B------:R-:W-:Y:S01]  /*69830*/  MOV R23, R11 ;  /* 0x0000000b00177202 */ /* 0x000fe20000000f00 */
[----:B------:R-:W-:Y:S02]  /*69840*/  IMAD.MOV.U32 R44, RZ, RZ, R40 ;  /* 0x000000ffff2c7224 */ /* 0x000fe400078e0028 */
[----:B------:R-:W-:Y:S02]  /*69850*/  IMAD.MOV.U32 R11, RZ, RZ, R50 ;  /* 0x000000ffff0b7224 */ /* 0x000fe400078e0032 */
[----:B------:R-:W-:-:S07]  /*69860*/  IMAD.MOV.U32 R40, RZ, RZ, R45 ;  /* 0x000000ffff287224 */ /* 0x000fce00078e002d */
.L_x_52623:
[----:B------:R-:W-:Y:S05]  /*69870*/  BSYNC B1 ;  /* 0x0000000000017941 */ /* 0x000fea0003800000 */
.L_x_52621:
        /* <DEDUP_REMOVED lines=9> */
.L_x_52625:
[----:B------:R-:W-:Y:S01]  /*69910*/  MOV R45, R23 ;  /* 0x00000017002d7202 */ /* 0x000fe20000000f00 */
[----:B------:R-:W-:Y:S02]  /*69920*/  IMAD.MOV.U32 R46, RZ, RZ, R44 ;  /* 0x000000ffff2e7224 */ /* 0x000fe400078e002c */
[----:B------:R-:W-:Y:S02]  /*69930*/  IMAD.MOV.U32 R23, RZ, RZ, R52 ;  /* 0x000000ffff177224 */ /* 0x000fe400078e0034 */
[----:B------:R-:W-:-:S07]  /*69940*/  IMAD.MOV.U32 R44, RZ, RZ, R49 ;  /* 0x000000ffff2c7224 */ /* 0x000fce00078e0031 */
.L_x_52626:
[----:B------:R-:W-:Y:S05]  /*69950*/  BSYNC B1 ;  /* 0x0000000000017941 */ /* 0x000fea0003800000 */
.L_x_52624:
        /* <DEDUP_REMOVED lines=9> */
.L_x_52628:
[----:B------:R-:W-:Y:S01]  /*699f0*/  MOV R49, R45 ;  /* 0x0000002d00317202 */ /* 0x000fe20000000f00 */
[----:B------:R-:W-:Y:S02]  /*69a00*/  IMAD.MOV.U32 R48, RZ, RZ, R46 ;  /* 0x000000ffff307224 */ /* 0x000fe400078e002e */
[----:B------:R-:W-:Y:S02]  /*69a10*/  IMAD.MOV.U32 R45, RZ, RZ, R54 ;  /* 0x000000ffff2d7224 */ /* 0x000fe400078e0036 */
[----:B------:R-:W-:-:S07]  /*69a20*/  IMAD.MOV.U32 R46, RZ, RZ, R51 ;  /* 0x000000ffff2e7224 */ /* 0x000fce00078e0033 */
.L_x_52629:
[----:B------:R-:W-:Y:S05]  /*69a30*/  BSYNC B1 ;  /* 0x0000000000017941 */ /* 0x000fea0003800000 */
.L_x_52627:
        /* <DEDUP_REMOVED lines=9> */
.L_x_52631:
[----:B------:R-:W-:Y:S01]  /*69ad0*/  MOV R59, R49 ;  /* 0x00000031003b7202 */ /* 0x000fe20000000f00 */
[----:B------:R-:W-:Y:S02]  /*69ae0*/  IMAD.MOV.U32 R51, RZ, RZ, R48 ;  /* 0x000000ffff337224 */ /* 0x000fe400078e0030 */
[----:B------:R-:W-:Y:S02]  /*69af0*/  IMAD.MOV.U32 R49, RZ, RZ, R60 ;  /* 0x000000ffff317224 */ /* 0x000fe400078e003c */
[----:B------:R-:W-:-:S07]  /*69b00*/  IMAD.MOV.U32 R48, RZ, RZ, R53 ;  /* 0x000000ffff307224 */ /* 0x000fce00078e0035 */
.L_x_52632:
[----:B------:R-:W-:Y:S05]  /*69b10*/  BSYNC B1 ;  /* 0x0000000000017941 */ /* 0x000fea0003800000 */
.L_x_52630:
        /* <DEDUP_REMOVED lines=9> */
.L_x_52634:
[----:B------:R-:W-:Y:S01]  /*69bb0*/  MOV R61, R59 ;  /* 0x0000003b003d7202 */ /* 0x000fe20000000f00 */
[----:B------:R-:W-:Y:S02]  /*69bc0*/  IMAD.MOV.U32 R53, RZ, RZ, R51 ;  /* 0x000000ffff357224 */ /* 0x000fe400078e0033 */
[----:B------:R-:W-:Y:S02]  /*69bd0*/  IMAD.MOV.U32 R59, RZ, RZ, R62 ;  /* 0x000000ffff3b7224 */ /* 0x000fe400078e003e */
[----:B------:R-:W-:-:S07]  /*69be0*/  IMAD.MOV.U32 R51, RZ, RZ, R58 ;  /* 0x000000ffff337224 */ /* 0x000fce00078e003a */
.L_x_52635:
[----:B------:R-:W-:Y:S05]  /*69bf0*/  BSYNC B1 ;  /* 0x0000000000017941 */ /* 0x000fea0003800000 */
.L_x_52633:
        /* <DEDUP_REMOVED lines=9> */
.L_x_52637:
[----:B------:R-:W-:Y:S01]  /*69c90*/  MOV R63, R61 ;  /* 0x0000003d003f7202 */ /* 0x000fe20000000f00 */
[----:B------:R-:W-:Y:S02]  /*69ca0*/  IMAD.MOV.U32 R50, RZ, RZ, R53 ;  /* 0x000000ffff327224 */ /* 0x000fe400078e0035 */
[----:B------:R-:W-:Y:S02]  /*69cb0*/  IMAD.MOV.U32 R61, RZ, RZ, R64 ;  /* 0x000000ffff3d7224 */ /* 0x000fe400078e0040 */
[----:B------:R-:W-:-:S07]  /*69cc0*/  IMAD.MOV.U32 R53, RZ, RZ, R56 ;  /* 0x000000ffff357224 */ /* 0x000fce00078e0038 */
.L_x_52638:
[----:B------:R-:W-:Y:S05]  /*69cd0*/  BSYNC B1 ;  /* 0x0000000000017941 */ /* 0x000fea0003800000 */
.L_x_52636:
        /* <DEDUP_REMOVED lines=9> */
.L_x_52640:
[----:B------:R-:W-:Y:S01]  /*69d70*/  MOV R65, R63 ;  /* 0x0000003f00417202 */ /* 0x000fe20000000f00 */
[----:B------:R-:W-:Y:S02]  /*69d80*/  IMAD.MOV.U32 R52, RZ, RZ, R50 ;  /* 0x000000ffff347224 */ /* 0x000fe400078e0032 */
[----:B------:R-:W-:Y:S02]  /*69d90*/  IMAD.MOV.U32 R63, RZ, RZ, R66 ;  /* 0x000000ffff3f7224 */ /* 0x000fe400078e0042 */
[----:B------:R-:W-:-:S07]  /*69da0*/  IMAD.MOV.U32 R50, RZ, RZ, R47 ;  /* 0x000000ffff327224 */ /* 0x000fce00078e002f */
.L_x_52641:
[----:B------:R-:W-:Y:S05]  /*69db0*/  BSYNC B1 ;  /* 0x0000000000017941 */ /* 0x000fea0003800000 */
.L_x_52639:
        /* <DEDUP_REMOVED lines=9> */
.L_x_52643:
[----:B------:R-:W-:Y:S01]  /*69e50*/  MOV R56, R65 ;  /* 0x0000004100387202 */ /* 0x000fe20000000f00 */
[----:B------:R-:W-:Y:S02]  /*69e60*/  IMAD.MOV.U32 R54, RZ, RZ, R52 ;  /* 0x000000ffff367224 */ /* 0x000fe400078e0034 */
[----:B------:R-:W-:Y:S02]  /*69e70*/  IMAD.MOV.U32 R65, RZ, RZ, R68 ;  /* 0x000000ffff417224 */ /* 0x000fe400078e0044 */
[----:B------:R-:W-:-:S07]  /*69e80*/  IMAD.MOV.U32 R52, RZ, RZ, R5 ;  /* 0x000000ffff347224 */ /* 0x000fce00078e0005 */
.L_x_52644:
[----:B------:R-:W-:Y:S05]  /*69e90*/  BSYNC B1 ;  /* 0x0000000000017941 */ /* 0x000fea0003800000 */
.L_x_52642:
        /* <DEDUP_REMOVED lines=9> */
.L_x_52646:
[----:B------:R-:W-:Y:S01]  /*69f30*/  MOV R47, R56 ;  /* 0x00000038002f7202 */ /* 0x000fe20000000f00 */
[----:B------:R-:W-:Y:S02]  /*69f40*/  IMAD.MOV.U32 R5, RZ, RZ, R54 ;  /* 0x000000ffff057224 */ /* 0x000fe400078e0036 */
[----:B------:R-:W-:Y:S02]  /*69f50*/  IMAD.MOV.U32 R56, RZ, RZ, R57 ;  /* 0x000000ffff387224 */ /* 0x000fe400078e0039 */
[----:B------:R-:W-:-:S07]  /*69f60*/  IMAD.MOV.U32 R54, RZ, RZ, R55 ;  /* 0x000000ffff367224 */ /* 0x000fce00078e0037 */
.L_x_52647:
[----:B------:R-:W-:Y:S05]  /*69f70*/  BSYNC B1 ;  /* 0x0000000000017941 */ /* 0x000fea0003800000 */
.L_x_52645:
        /* <DEDUP_REMOVED lines=9> */
.L_x_52649:
[----:B------:R-:W-:Y:S01]  /*6a010*/  MOV R57, R47 ;  /* 0x0000002f00397202 */ /* 0x000fe20000000f00 */
[----:B------:R-:W-:Y:S02]  /*6a020*/  IMAD.MOV.U32 R55, RZ, RZ, R5 ;  /* 0x000000ffff377224 */ /* 0x000fe400078e0005 */
[----:B------:R-:W-:Y:S02]  /*6a030*/  IMAD.MOV.U32 R47, RZ, RZ, R6 ;  /* 0x000000ffff2f7224 */ /* 0x000fe400078e0006 */
[----:B------:R-:W-:-:S07]  /*6a040*/  IMAD.MOV.U32 R5, RZ, RZ, R4 ;  /* 0x000000ffff057224 */ /* 0x000fce00078e0004 */
.L_x_52650:
[----:B------:R-:W-:Y:S05]  /*6a050*/  BSYNC B1 ;  /* 0x0000000000017941 */ /* 0x000fea0003800000 */
.L_x_52648:
        /* <DEDUP_REMOVED lines=16> */
.L_x_52652:
[----:B------:R-:W-:Y:S02]  /*6a160*/  IMAD.MOV.U32 R6, RZ, RZ, R19 ;  /* 0x000000ffff067224 */ /* 0x000fe400078e0013 */
[----:B------:R-:W-:Y:S02]  /*6a170*/  IMAD.MOV.U32 R4, RZ, RZ, R71 ;  /* 0x000000ffff047224 */ /* 0x000fe400078e0047 */
[----:B------:R-:W-:Y:S02]  /*6a180*/  IMAD.MOV.U32 R19, RZ, RZ, R18 ;  /* 0x000000ffff137224 */ /* 0x000fe400078e0012 */
[----:B------:R-:W-:-:S07]  /*6a190*/  IMAD.MOV.U32 R71, RZ, RZ, R10 ;  /* 0x000000ffff477224 */ /* 0x000fce00078e000a */
.L_x_52653:
[----:B------:R-:W-:Y:S05]  /*6a1a0*/  BSYNC B1 ;  /* 0x0000000000017941 */ /* 0x000fea0003800000 */
.L_x_52651:
        /* <DEDUP_REMOVED lines=9> */
.L_x_52655:
[----:B------:R-:W-:Y:S02]  /*6a240*/  IMAD.MOV.U32 R67, RZ, RZ, R6 ;  /* 0x000000ffff437224 */ /* 0x000fe400078e0006 */
[----:B------:R-:W-:Y:S02]  /*6a250*/  IMAD.MOV.U32 R10, RZ, RZ, R4 ;  /* 0x000000ffff0a7224 */ /* 0x000fe400078e0004 */
[----:B------:R-:W-:Y:S02]  /*6a260*/  IMAD.MOV.U32 R6, RZ, RZ, R20 ;  /* 0x000000ffff067224 */ /* 0x000fe400078e0014 */
[----:B------:R-:W-:-:S07]  /*6a270*/  IMAD.MOV.U32 R4, RZ, RZ, R29 ;  /* 0x000000ffff047224 */ /* 0x000fce00078e001d */
.L_x_52656:
[----:B------:R-:W-:Y:S05]  /*6a280*/  BSYNC B1 ;  /* 0x0000000000017941 */ /* 0x000fea0003800000 */
.L_x_52654:
        /* <DEDUP_REMOVED lines=9> */
.L_x_52658:
[----:B------:R-:W-:Y:S02]  /*6a320*/  IMAD.MOV.U32 R18, RZ, RZ, R67 ;  /* 0x000000ffff127224 */ /* 0x000fe400078e0043 */
[----:B------:R-:W-:Y:S02]  /*6a330*/  IMAD.MOV.U32 R29, RZ, RZ, R10 ;  /* 0x000000ffff1d7224 */ /* 0x000fe400078e000a */
[----:B------:R-:W-:Y:S02]  /*6a340*/  IMAD.MOV.U32 R67, RZ, RZ, R22 ;  /* 0x000000ffff437224 */ /* 0x000fe400078e0016 */
[----:B------:R-:W-:-:S07]  /*6a350*/  IMAD.MOV.U32 R10, RZ, RZ, R41 ;  /* 0x000000ffff0a7224 */ /* 0x000fce00078e0029 */
.L_x_52659:
[----:B------:R-:W-:Y:S05]  /*6a360*/  BSYNC B1 ;  /* 0x0000000000017941 */ /* 0x000fea0003800000 */
.L_x_52657:
        /* <DEDUP_REMOVED lines=9> */
.L_x_52661:
[----:B------:R-:W-:Y:S02]  /*6a400*/  IMAD.MOV.U32 R20, RZ, RZ, R18 ;  /* 0x000000ffff147224 */ /* 0x000fe400078e0012 */
[----:B------:R-:W-:Y:S02]  /*6a410*/  IMAD.MOV.U32 R41, RZ, RZ, R29 ;  /* 0x000000ffff297224 */ /* 0x000fe400078e001d */
[----:B------:R-:W-:Y:S02]  /*6a420*/  IMAD.MOV.U32 R18, RZ, RZ, R7 ;  /* 0x000000ffff127224 */ /* 0x000fe400078e0007 */
[----:B------:R-:W-:-:S07]  /*6a430*/  IMAD.MOV.U32 R29, RZ, RZ, R28 ;  /* 0x000000ffff1d7224 */ /* 0x000fce00078e001c */
.L_x_52662:
[----:B------:R-:W-:Y:S05]  /*6a440*/  BSYNC B1 ;  /* 0x0000000000017941 */ /* 0x000fea0003800000 */
.L_x_52660:
        /* <DEDUP_REMOVED lines=9> */
.L_x_52664:
[----:B------:R-:W-:Y:S02]  /*6a4e0*/  IMAD.MOV.U32 R22, RZ, RZ, R20 ;  /* 0x000000ffff167224 */ /* 0x000fe400078e0014 */
[----:B------:R-:W-:Y:S02]  /*6a4f0*/  IMAD.MOV.U32 R7, RZ, RZ, R41 ;  /* 0x000000ffff077224 */ /* 0x000fe400078e0029 */
[----:B------:R-:W-:Y:S02]  /*6a500*/  IMAD.MOV.U32 R20, RZ, RZ, R11 ;  /* 0x000000ffff147224 */ /* 0x000fe400078e000b */
[----:B------:R-:W-:-:S07]  /*6a510*/  IMAD.MOV.U32 R41, RZ, RZ, R40 ;  /* 0x000000ffff297224 */ /* 0x000fce00078e0028 */
.L_x_52665:
[----:B------:R-:W-:Y:S05]  /*6a520*/  BSYNC B1 ;  /* 0x0000000000017941 */ /* 0x000fea0003800000 */
.L_x_52663:
        /* <DEDUP_REMOVED lines=9> */
.L_x_52667:
[----:B------:R-:W-:Y:S02]  /*6a5c0*/  IMAD.MOV.U32 R28, RZ, RZ, R22 ;  /* 0x000000ffff1c7224 */ /* 0x000fe400078e0016 */
[----:B------:R-:W-:Y:S02]  /*6a5d0*/  IMAD.MOV.U32 R11, RZ, RZ, R7 ;  /* 0x000000ffff0b7224 */ /* 0x000fe400078e0007 */
[----:B------:R-:W-:Y:S02]  /*6a5e0*/  IMAD.MOV.U32 R22, RZ, RZ, R23 ;  /* 0x000000ffff167224 */ /* 0x000fe400078e0017 */
[----:B------:R-:W-:-:S07]  /*6a5f0*/  IMAD.MOV.U32 R7, RZ, RZ, R44 ;  /* 0x000000ffff077224 */ /* 0x000fce00078e002c */
.L_x_52668:
[----:B------:R-:W-:Y:S05]  /*6a600*/  BSYNC B1 ;  /* 0x0000000000017941 */ /* 0x000fea0003800000 */
.L_x_52666:
        /* <DEDUP_REMOVED lines=9> */
.L_x_52670:
[----:B------:R-:W-:Y:S02]  /*6a6a0*/  IMAD.MOV.U32 R30, RZ, RZ, R28 ;  /* 0x000000ffff1e7224 */ /* 0x000fe400078e001c */
[----:B------:R-:W-:Y:S02]  /*6a6b0*/  IMAD.MOV.U32 R23, RZ, RZ, R11 ;  /* 0x000000ffff177224 */ /* 0x000fe400078e000b */
[----:B------:R-:W-:Y:S02]  /*6a6c0*/  IMAD.MOV.U32 R28, RZ, RZ, R45 ;  /* 0x000000ffff1c7224 */ /* 0x000fe400078e002d */
[----:B------:R-:W-:-:S07]  /*6a6d0*/  IMAD.MOV.U32 R11, RZ, RZ, R46 ;  /* 0x000000ffff0b7224 */ /* 0x000fce00078e002e */
.L_x_52671:
[----:B------:R-:W-:Y:S05]  /*6a6e0*/  BSYNC B1 ;  /* 0x0000000000017941 */ /* 0x000fea0003800000 */
.L_x_52669:
        /* <DEDUP_REMOVED lines=9> */
.L_x_52673:
[----:B------:R-:W-:Y:S02]  /*6a780*/  IMAD.MOV.U32 R42, RZ, RZ, R30 ;  /* 0x000000ffff2a7224 */ /* 0x000fe400078e001e */
[----:B------:R-:W-:Y:S02]  /*6a790*/  IMAD.MOV.U32 R40, RZ, RZ, R23 ;  /* 0x000000ffff287224 */ /* 0x000fe400078e0017 */
[----:B------:R-:W-:Y:S02]  /*6a7a0*/  IMAD.MOV.U32 R30, RZ, RZ, R49 ;  /* 0x000000ffff1e7224 */ /* 0x000fe400078e0031 */
[----:B------:R-:W-:-:S07]  /*6a7b0*/  IMAD.MOV.U32 R23, RZ, RZ, R48 ;  /* 0x000000ffff177224 */ /* 0x000fce00078e0030 */
.L_x_52674:
[----:B------:R-:W-:Y:S05]  /*6a7c0*/  BSYNC B1 ;  /* 0x0000000000017941 */ /* 0x000fea0003800000 */
.L_x_52672:
        /* <DEDUP_REMOVED lines=9> */
.L_x_52676:
[----:B------:R-:W-:Y:S02]  /*6a860*/  IMAD.MOV.U32 R46, RZ, RZ, R42 ;  /* 0x000000ffff2e7224 */ /* 0x000fe400078e002a */
[----:B------:R-:W-:Y:S02]  /*6a870*/  IMAD.MOV.U32 R44, RZ, RZ, R40 ;  /* 0x000000ffff2c7224 */ /* 0x000fe400078e0028 */
[----:B------:R-:W-:Y:S02]  /*6a880*/  IMAD.MOV.U32 R42, RZ, RZ, R59 ;  /* 0x000000ffff2a7224 */ /* 0x000fe400078e003b */
[----:B------:R-:W-:-:S07]  /*6a890*/  IMAD.MOV.U32 R40, RZ, RZ, R51 ;  /* 0x000000ffff287224 */ /* 0x000fce00078e0033 */
.L_x_52677:
[----:B------:R-:W-:Y:S05]  /*6a8a0*/  BSYNC B1 ;  /* 0x0000000000017941 */ /* 0x000fea0003800000 */
.L_x_52675:
        /* <DEDUP_REMOVED lines=9> */
.L_x_52679:
[----:B------:R-:W-:Y:S02]  /*6a940*/  IMAD.MOV.U32 R48, RZ, RZ, R46 ;  /* 0x000000ffff307224 */ /* 0x000fe400078e002e */
[----:B------:R-:W-:Y:S02]  /*6a950*/  IMAD.MOV.U32 R45, RZ, RZ, R44 ;  /* 0x000000ffff2d7224 */ /* 0x000fe400078e002c */
[----:B------:R-:W-:Y:S02]  /*6a960*/  IMAD.MOV.U32 R46, RZ, RZ, R61 ;  /* 0x000000ffff2e7224 */ /* 0x000fe400078e003d */
[----:B------:R-:W-:-:S07]  /*6a970*/  IMAD.MOV.U32 R44, RZ, RZ, R53 ;  /* 0x000000ffff2c7224 */ /* 0x000fce00078e0035 */
.L_x_52680:
[----:B------:R-:W-:Y:S05]  /*6a980*/  BSYNC B1 ;  /* 0x0000000000017941 */ /* 0x000fea0003800000 */
.L_x_52678:
        /* <DEDUP_REMOVED lines=9> */
.L_x_52682:
[----:B------:R-:W-:Y:S02]  /*6aa20*/  IMAD.MOV.U32 R58, RZ, RZ, R48 ;  /* 0x000000ffff3a7224 */ /* 0x000fe400078e0030 */
[----:B------:R-:W-:Y:S02]  /*6aa30*/  IMAD.MOV.U32 R49, RZ, RZ, R45 ;  /* 0x000000ffff317224 */ /* 0x000fe400078e002d */
[----:B------:R-:W-:Y:S02]  /*6aa40*/  IMAD.MOV.U32 R48, RZ, RZ, R63 ;  /* 0x000000ffff307224 */ /* 0x000fe400078e003f */
[----:B------:R-:W-:-:S07]  /*6aa50*/  IMAD.MOV.U32 R45, RZ, RZ, R50 ;  /* 0x000000ffff2d7224 */ /* 0x000fce00078e0032 */
.L_x_52683:
[----:B------:R-:W-:Y:S05]  /*6aa60*/  BSYNC B1 ;  /* 0x0000000000017941 */ /* 0x000fea0003800000 */
.L_x_52681:
        /* <DEDUP_REMOVED lines=9> */
.L_x_52685:
[----:B------:R-:W-:Y:S02]  /*6ab00*/  IMAD.MOV.U32 R53, RZ, RZ, R58 ;  /* 0x000000ffff357224 */ /* 0x000fe400078e003a */
[----:B------:R-:W-:Y:S02]  /*6ab10*/  IMAD.MOV.U32 R51, RZ, RZ, R49 ;  /* 0x000000ffff337224 */ /* 0x000fe400078e0031 */
[----:B------:R-:W-:Y:S02]  /*6ab20*/  IMAD.MOV.U32 R58, RZ, RZ, R65 ;  /* 0x000000ffff3a7224 */ /* 0x000fe400078e0041 */
[----:B------:R-:W-:-:S07]  /*6ab30*/  IMAD.MOV.U32 R49, RZ, RZ, R52 ;  /* 0x000000ffff317224 */ /* 0x000fce00078e0034 */
.L_x_52686:
[----:B------:R-:W-:Y:S05]  /*6ab40*/  BSYNC B1 ;  /* 0x0000000000017941 */ /* 0x000fea0003800000 */
.L_x_52684:
        /* <DEDUP_REMOVED lines=9> */
.L_x_52688:
[----:B------:R-:W-:Y:S02]  /*6abe0*/  IMAD.MOV.U32 R52, RZ, RZ, R53 ;  /* 0x000000ffff347224 */ /* 0x000fe400078e0035 */
[----:B------:R-:W-:Y:S02]  /*6abf0*/  IMAD.MOV.U32 R50, RZ, RZ, R51 ;  /* 0x000000ffff327224 */ /* 0x000fe400078e0033 */
[----:B------:R-:W-:Y:S02]  /*6ac00*/  IMAD.MOV.U32 R53, RZ, RZ, R56 ;  /* 0x000000ffff357224 */ /* 0x000fe400078e0038 */
[----:B------:R-:W-:-:S07]  /*6ac10*/  IMAD.MOV.U32 R51, RZ, RZ, R54 ;  /* 0x000000ffff337224 */ /* 0x000fce00078e0036 */
.L_x_52689:
[----:B------:R-:W-:Y:S05]  /*6ac20*/  BSYNC B1 ;  /* 0x0000000000017941 */ /* 0x000fea0003800000 */
.L_x_52687:
        /* <DEDUP_REMOVED lines=9> */
.L_x_52691:
[----:B------:R-:W-:Y:S02]  /*6acc0*/  IMAD.MOV.U32 R56, RZ, RZ, R52 ;  /* 0x000000ffff387224 */ /* 0x000fe400078e0034 */
[----:B------:R-:W-:Y:S02]  /*6acd0*/  IMAD.MOV.U32 R54, RZ, RZ, R50 ;  /* 0x000000ffff367224 */ /* 0x000fe400078e0032 */
[----:B------:R-:W-:Y:S02]  /*6ace0*/  IMAD.MOV.U32 R52, RZ, RZ, R47 ;  /* 0x000000ffff347224 */ /* 0x000fe400078e002f */
[----:B------:R-:W-:-:S07]  /*6acf0*/  IMAD.MOV.U32 R50, RZ, RZ, R5 ;  /* 0x000000ffff327224 */ /* 0x000fce00078e0005 */
.L_x_52692:
[----:B------:R-:W-:Y:S05]  /*6ad00*/  BSYNC B1 ;  /* 0x0000000000017941 */ /* 0x000fea0003800000 */
.L_x_52690:
        /* <DEDUP_REMOVED lines=9> */
.L_x_52694:
[----:B------:R-:W-:Y:S02]  /*6ada0*/  IMAD.MOV.U32 R47, RZ, RZ, R56 ;  /* 0x000000ffff2f7224 */ /* 0x000fe400078e0038 */
[----:B------:R-:W-:Y:S02]  /*6adb0*/  IMAD.MOV.U32 R5, RZ, RZ, R54 ;  /* 0x000000ffff057224 */ /* 0x000fe400078e0036 */
[----:B------:R-:W-:Y:S02]  /*6adc0*/  IMAD.MOV.U32 R56, RZ, RZ, R57 ;  /* 0x000000ffff387224 */ /* 0x000fe400078e0039 */
[----:B------:R-:W-:-:S07]  /*6add0*/  IMAD.MOV.U32 R54, RZ, RZ, R55 ;  /* 0x000000ffff367224 */ /* 0x000fce00078e0037 */
.L_x_52695:
[----:B------:R-:W-:Y:S05]  /*6ade0*/  BSYNC B1 ;  /* 0x0000000000017941 */ /* 0x000fea0003800000 */
.L_x_52693:
        /* <DEDUP_REMOVED lines=16> */
.L_x_52697:
[----:B------:R-:W-:Y:S01]  /*6aef0*/  IMAD.MOV.U32 R60, RZ, RZ, R19 ;  /* 0x000000ffff3c7224 */ /* 0x000fe200078e0013 */
[----:B------:R-:W-:Y:S01]  /*6af00*/  MOV R19, R6 ;  /* 0x0000000600137202 */ /* 0x000fe20000000f00 */
[----:B------:R-:W-:Y:S02]  /*6af10*/  IMAD.MOV.U32 R31, RZ, RZ, R71 ;  /* 0x000000ffff1f7224 */ /* 0x000fe400078e0047 */
[----:B------:R-:W-:-:S07]  /*6af20*/  IMAD.MOV.U32 R71, RZ, RZ, R4 ;  /* 0x000000ffff477224 */ /* 0x000fce00078e0004 */
.L_x_52698:
[----:B------:R-:W-:Y:S05]  /*6af30*/  BSYNC B1 ;  /* 0x0000000000017941 */ /* 0x000fea0003800000 */
.L_x_52696:
        /* <DEDUP_REMOVED lines=9> */
.L_x_52700:
[----:B------:R-:W-:Y:S01]  /*6afd0*/  IMAD.MOV.U32 R43, RZ, RZ, R60 ;  /* 0x000000ffff2b7224 */ /* 0x000fe200078e003c */
[----:B------:R-:W-:Y:S01]  /*6afe0*/  MOV R60, R67 ;  /* 0x00000043003c7202 */ /* 0x000fe20000000f00 */
[----:B------:R-:W-:Y:S02]  /*6aff0*/  IMAD.MOV.U32 R4, RZ, RZ, R31 ;  /* 0x000000ffff047224 */ /* 0x000fe400078e001f */
[----:B------:R-:W-:-:S07]  /*6b000*/  IMAD.MOV.U32 R31, RZ, RZ, R10 ;  /* 0x000000ffff1f7224 */ /* 0x000fce00078e000a */
.L_x_52701:
[----:B------:R-:W-:Y:S05]  /*6b010*/  BSYNC B1 ;  /* 0x0000000000017941 */ /* 0x000fea0003800000 */
.L_x_52699:
        /* <DEDUP_REMOVED lines=9> */
.L_x_52703:
[----:B------:R-:W-:Y:S01]  /*6b0b0*/  IMAD.MOV.U32 R55, RZ, RZ, R43 ;  /* 0x000000ffff377224 */ /* 0x000fe200078e002b */
[----:B------:R-:W-:Y:S01]  /*6b0c0*/  MOV R43, R18 ;  /* 0x00000012002b7202 */ /* 0x000fe20000000f00 */
[----:B------:R-:W-:Y:S02]  /*6b0d0*/  IMAD.MOV.U32 R6, RZ, RZ, R4 ;  /* 0x000000ffff067224 */ /* 0x000fe400078e0004 */
[----:B------:R-:W-:-:S07]  /*6b0e0*/  IMAD.MOV.U32 R4, RZ, RZ, R29 ;  /* 0x000000ffff047224 */ /* 0x000fce00078e001d */
.L_x_52704:
[----:B------:R-:W-:Y:S05]  /*6b0f0*/  BSYNC B1 ;  /* 0x0000000000017941 */ /* 0x000fea0003800000 */
.L_x_52702:
        /* <DEDUP_REMOVED lines=9> */
.L_x_52706:
[----:B------:R-:W-:Y:S01]  /*6b190*/  IMAD.MOV.U32 R29, RZ, RZ, R55 ;  /* 0x000000ffff1d7224 */ /* 0x000fe200078e0037 */
[----:B------:R-:W-:Y:S01]  /*6b1a0*/  MOV R55, R20 ;  /* 0x0000001400377202 */ /* 0x000fe20000000f00 */
[----:B------:R-:W-:Y:S02]  /*6b1b0*/  IMAD.MOV.U32 R10, RZ, RZ, R6 ;  /* 0x000000ffff0a7224 */ /* 0x000fe400078e0006 */
[----:B------:R-:W-:-:S07]  /*6b1c0*/  IMAD.MOV.U32 R6, RZ, RZ, R41 ;  /* 0x000000ffff067224 */ /* 0x000fce00078e0029 */
.L_x_52707:
[----:B------:R-:W-:Y:S05]  /*6b1d0*/  BSYNC B1 ;  /* 0x0000000000017941 */ /* 0x000fea0003800000 */
.L_x_52705:
        /* <DEDUP_REMOVED lines=9> */
.L_x_52709:
[----:B------:R-:W-:Y:S01]  /*6b270*/  IMAD.MOV.U32 R41, RZ, RZ, R29 ;  /* 0x000000ffff297224 */ /* 0x000fe200078e001d */
[----:B------:R-:W-:Y:S01]  /*6b280*/  MOV R29, R22 ;  /* 0x00000016001d7202 */ /* 0x000fe20000000f00 */
[----:B------:R-:W-:Y:S02]  /*6b290*/  IMAD.MOV.U32 R18, RZ, RZ, R10 ;  /* 0x000000ffff127224 */ /* 0x000fe400078e000a */
[----:B------:R-:W-:-:S07]  /*6b2a0*/  IMAD.MOV.U32 R10, RZ, RZ, R7 ;  /* 0x000000ffff0a7224 */ /* 0x000fce00078e0007 */
.L_x_52710:
[----:B------:R-:W-:Y:S05]  /*6b2b0*/  BSYNC B1 ;  /* 0x0000000000017941 */ /* 0x000fea0003800000 */
.L_x_52708:
        /* <DEDUP_REMOVED lines=9> */
.L_x_52712:
[----:B------:R-:W-:Y:S01]  /*6b350*/  IMAD.MOV.U32 R7, RZ, RZ, R41 ;  /* 0x000000ffff077224 */ /* 0x000fe200078e0029 */
[----:B------:R-:W-:Y:S01]  /*6b360*/  MOV R41, R28 ;  /* 0x0000001c00297202 */ /* 0x000fe20000000f00 */
[----:B------:R-:W-:Y:S02]  /*6b370*/  IMAD.MOV.U32 R20, RZ, RZ, R18 ;  /* 0x000000ffff147224 */ /* 0x000fe400078e0012 */
[----:B------:R-:W-:-:S07]  /*6b380*/  IMAD.MOV.U32 R18, RZ, RZ, R11 ;  /* 0x000000ffff127224 */ /* 0x000fce00078e000b */
.L_x_52713:
[----:B------:R-:W-:Y:S05]  /*6b390*/  BSYNC B1 ;  /* 0x0000000000017941 */ /* 0x000fea0003800000 */
.L_x_52711:
        /* <DEDUP_REMOVED lines=9> */
.L_x_52715:
[----:B------:R-:W-:Y:S01]  /*6b430*/  IMAD.MOV.U32 R57, RZ, RZ, R7 ;  /* 0x000000ffff397224 */ /* 0x000fe200078e0007 */
[----:B------:R-:W-:Y:S01]  /*6b440*/  MOV R7, R30 ;  /* 0x0000001e00077202 */ /* 0x000fe20000000f00 */
[----:B------:R-:W-:Y:S02]  /*6b450*/  IMAD.MOV.U32 R11, RZ, RZ, R20 ;  /* 0x000000ffff0b7224 */ /* 0x000fe400078e0014 */
[----:B------:R-:W-:-:S07]  /*6b460*/  IMAD.MOV.U32 R20, RZ, RZ, R23 ;  /* 0x000000ffff147224 */ /* 0x000fce00078e0017 */
.L_x_52716:
[----:B------:R-:W-:Y:S05]  /*6b470*/  BSYNC B1 ;  /* 0x0000000000017941 */ /* 0x000fea0003800000 */
.L_x_52714:
        /* <DEDUP_REMOVED lines=9> */
.L_x_52718:
[----:B------:R-:W-:Y:S01]  /*6b510*/  IMAD.MOV.U32 R59, RZ, RZ, R57 ;  /* 0x000000ffff3b7224 */ /* 0x000fe200078e0039 */
[----:B------:R-:W-:Y:S01]  /*6b520*/  MOV R57, R42 ;  /* 0x0000002a00397202 */ /* 0x000fe20000000f00 */
[----:B------:R-:W-:Y:S02]  /*6b530*/  IMAD.MOV.U32 R23, RZ, RZ, R11 ;  /* 0x000000ffff177224 */ /* 0x000fe400078e000b */
[----:B------:R-:W-:-:S07]  /*6b540*/  IMAD.MOV.U32 R11, RZ, RZ, R40 ;  /* 0x000000ffff0b7224 */ /* 0x000fce00078e0028 */
.L_x_52719:
[----:B------:R-:W-:Y:S05]  /*6b550*/  BSYNC B1 ;  /* 0x0000000000017941 */ /* 0x000fea0003800000 */
.L_x_52717:
        /* <DEDUP_REMOVED lines=9> */
.L_x_52721:
[----:B------:R-:W-:Y:S01]  /*6b5f0*/  IMAD.MOV.U32 R61, RZ, RZ, R59 ;  /* 0x000000ffff3d7224 */ /* 0x000fe200078e003b */
[----:B------:R-:W-:Y:S01]  /*6b600*/  MOV R59, R46 ;  /* 0x0000002e003b7202 */ /* 0x000fe20000000f00 */
[----:B------:R-:W-:Y:S02]  /*6b610*/  IMAD.MOV.U32 R22, RZ, RZ, R23 ;  /* 0x000000ffff167224 */ /* 0x000fe400078e0017 */
[----:B------:R-:W-:-:S07]  /*6b620*/  IMAD.MOV.U32 R23, RZ, RZ, R44 ;  /* 0x000000ffff177224 */ /* 0x000fce00078e002c */
.L_x_52722:
[----:B------:R-:W-:Y:S05]  /*6b630*/  BSYNC B1 ;  /* 0x0000000000017941 */ /* 0x000fea0003800000 */
.L_x_52720:
        /* <DEDUP_REMOVED lines=9> */
.L_x_52724:
[----:B------:R-:W-:Y:S01]  /*6b6d0*/  IMAD.MOV.U32 R63, RZ, RZ, R61 ;  /* 0x000000ffff3f7224 */ /* 0x000fe200078e003d */
[----:B------:R-:W-:Y:S01]  /*6b6e0*/  MOV R61, R48 ;  /* 0x00000030003d7202 */ /* 0x000fe20000000f00 */
[----:B------:R-:W-:Y:S02]  /*6b6f0*/  IMAD.MOV.U32 R28, RZ, RZ, R22 ;  /* 0x000000ffff1c7224 */ /* 0x000fe400078e0016 */
[----:B------:R-:W-:-:S07]  /*6b700*/  IMAD.MOV.U32 R22, RZ, RZ, R45 ;  /* 0x000000ffff167224 */ /* 0x000fce00078e002d */
.L_x_52725:
[----:B------:R-:W-:Y:S05]  /*6b710*/  BSYNC B1 ;  /* 0x0000000000017941 */ /* 0x000fea0003800000 */
.L_x_52723:
        /* <DEDUP_REMOVED lines=9> */
.L_x_52727:
[----:B------:R-:W-:Y:S01]  /*6b7b0*/  IMAD.MOV.U32 R40, RZ, RZ, R63 ;  /* 0x000000ffff287224 */ /* 0x000fe200078e003f */
[----:B------:R-:W-:Y:S01]  /*6b7c0*/  MOV R63, R58 ;  /* 0x0000003a003f7202 */ /* 0x000fe20000000f00 */
[----:B------:R-:W-:Y:S02]  /*6b7d0*/  IMAD.MOV.U32 R30, RZ, RZ, R28 ;  /* 0x000000ffff1e7224 */ /* 0x000fe400078e001c */
[----:B------:R-:W-:-:S07]  /*6b7e0*/  IMAD.MOV.U32 R28, RZ, RZ, R49 ;  /* 0x000000ffff1c7224 */ /* 0x000fce00078e0031 */
.L_x_52728:
[----:B------:R-:W-:Y:S05]  /*6b7f0*/  BSYNC B1 ;  /* 0x0000000000017941 */ /* 0x000fea0003800000 */
.L_x_52726:
        /* <DEDUP_REMOVED lines=9> */
.L_x_52730:
[----:B------:R-:W-:Y:S01]  /*6b890*/  IMAD.MOV.U32 R49, RZ, RZ, R40 ;  /* 0x000000ffff317224 */ /* 0x000fe200078e0028 */
[----:B------:R-:W-:Y:S01]  /*6b8a0*/  MOV R40, R53 ;  /* 0x0000003500287202 */ /* 0x000fe20000000f00 */
[----:B------:R-:W-:Y:S02]  /*6b8b0*/  IMAD.MOV.U32 R45, RZ, RZ, R30 ;  /* 0x000000ffff2d7224 */ /* 0x000fe400078e001e */
[----:B------:R-:W-:-:S07]  /*6b8c0*/  IMAD.MOV.U32 R30, RZ, RZ, R51 ;  /* 0x000000ffff1e7224 */ /* 0x000fce00078e0033 */
.L_x_52731:
[----:B------:R-:W-:Y:S05]  /*6b8d0*/  BSYNC B1 ;  /* 0x0000000000017941 */ /* 0x000fea0003800000 */
.L_x_52729:
        /* <DEDUP_REMOVED lines=9> */
.L_x_52733:
[----:B------:R-:W-:Y:S01]  /*6b970*/  IMAD.MOV.U32 R53, RZ, RZ, R49 ;  /* 0x000000ffff357224 */ /* 0x000fe200078e0031 */
[----:B------:R-:W-:Y:S01]  /*6b980*/  MOV R49, R52 ;  /* 0x0000003400317202 */ /* 0x000fe20000000f00 */
[----:B------:R-:W-:Y:S02]  /*6b990*/  IMAD.MOV.U32 R51, RZ, RZ, R45 ;  /* 0x000000ffff337224 */ /* 0x000fe400078e002d */
[----:B------:R-:W-:-:S07]  /*6b9a0*/  IMAD.MOV.U32 R45, RZ, RZ, R50 ;  /* 0x000000ffff2d7224 */ /* 0x000fce00078e0032 */
.L_x_52734:
[----:B------:R-:W-:Y:S05]  /*6b9b0*/  BSYNC B1 ;  /* 0x0000000000017941 */ /* 0x000fea0003800000 */
.L_x_52732:
        /* <DEDUP_REMOVED lines=9> */
.L_x_52736:
[----:B------:R-:W-:Y:S01]  /*6ba50*/  IMAD.MOV.U32 R44, RZ, RZ, R53 ;  /* 0x000000ffff2c7224 */ /* 0x000fe200078e0035 */
[----:B------:R-:W-:Y:S01]  /*6ba60*/  MOV R53, R56 ;  /* 0x0000003800357202 */ /* 0x000fe20000000f00 */
[----:B------:R-:W-:Y:S02]  /*6ba70*/  IMAD.MOV.U32 R42, RZ, RZ, R51 ;  /* 0x000000ffff2a7224 */ /* 0x000fe400078e0033 */
[----:B------:R-:W-:-:S07]  /*6ba80*/  IMAD.MOV.U32 R51, RZ, RZ, R54 ;  /* 0x000000ffff337224 */ /* 0x000fce00078e0036 */
.L_x_52737:
[----:B------:R-:W-:Y:S05]  /*6ba90*/  BSYNC B1 ;  /* 0x0000000000017941 */ /* 0x000fea0003800000 */
.L_x_52735:
        /* <DEDUP_REMOVED lines=9> */
.L_x_52739:
[----:B------:R-:W-:Y:S01]  /*6bb30*/  IMAD.MOV.U32 R48, RZ, RZ, R44 ;  /* 0x000000ffff307224 */ /* 0x000fe200078e002c */
[----:B------:R-:W-:Y:S01]  /*6bb40*/  MOV R44, R47 ;  /* 0x0000002f002c7202 */ /* 0x000fe20000000f00 */
[----:B------:R-:W-:Y:S02]  /*6bb50*/  IMAD.MOV.U32 R46, RZ, RZ, R42 ;  /* 0x000000ffff2e7224 */ /* 0x000fe400078e002a */
[----:B------:R-:W-:-:S07]  /*6bb60*/  IMAD.MOV.U32 R42, RZ, RZ, R5 ;  /* 0x000000ffff2a7224 */ /* 0x000fce00078e0005 */
.L_x_52740:
[----:B------:R-:W-:Y:S05]  /*6bb70*/  BSYNC B1 ;  /* 0x0000000000017941 */ /* 0x000fea0003800000 */
.L_x_52738:
        /* <DEDUP_REMOVED lines=16> */
.L_x_52742:
[----:B------:R-:W-:Y:S01]  /*6bc80*/  MOV R12, R19 ;  /* 0x00000013000c7202 */ /* 0x000fe20000000f00 */
[----:B------:R-:W-:Y:S02]  /*6bc90*/  IMAD.MOV.U32 R5, RZ, RZ, R71 ;  /* 0x000000ffff057224 */ /* 0x000fe400078e0047 */
[----:B------:R-:W-:Y:S02]  /*6bca0*/  IMAD.MOV.U32 R19, RZ, RZ, R60 ;  /* 0x000000ffff137224 */ /* 0x000fe400078e003c */
[----:B------:R-:W-:-:S07]  /*6bcb0*/  IMAD.MOV.U32 R71, RZ, RZ, R31 ;  /* 0x000000ffff477224 */ /* 0x000fce00078e001f */
.L_x_52743:
[----:B------:R-:W-:Y:S05]  /*6bcc0*/  BSYNC B1 ;  /* 0x0000000000017941 */ /* 0x000fea0003800000 */
.L_x_52741:
        /* <DEDUP_REMOVED lines=9> */
.L_x_52745:
[----:B------:R-:W-:Y:S01]  /*6bd60*/  MOV R32, R12 ;  /* 0x0000000c00207202 */ /* 0x000fe20000000f00 */
[----:B------:R-:W-:Y:S02]  /*6bd70*/  IMAD.MOV.U32 R31, RZ, RZ, R5 ;  /* 0x000000ffff1f7224 */ /* 0x000fe400078e0005 */
[----:B------:R-:W-:Y:S02]  /*6bd80*/  IMAD.MOV.U32 R12, RZ, RZ, R43 ;  /* 0x000000ffff0c7224 */ /* 0x000fe400078e002b */
[----:B------:R-:W-:-:S07]  /*6bd90*/  IMAD.MOV.U32 R5, RZ, RZ, R4 ;  /* 0x000000ffff057224 */ /* 0x000fce00078e0004 */
.L_x_52746:
[----:B------:R-:W-:Y:S05]  /*6bda0*/  BSYNC B1 ;  /* 0x0000000000017941 */ /* 0x000fea0003800000 */
.L_x_52744:
        /* <DEDUP_REMOVED lines=9> */
.L_x_52748:
[----:B------:R-:W-:Y:S01]  /*6be40*/  MOV R4, R32 ;  /* 0x0000002000047202 */ /* 0x000fe20000000f00 */
[----:B------:R-:W-:Y:S02]  /*6be50*/  IMAD.MOV.U32 R43, RZ, RZ, R31 ;  /* 0x000000ffff2b7224 */ /* 0x000fe400078e001f */
[----:B------:R-:W-:Y:S02]  /*6be60*/  IMAD.MOV.U32 R32, RZ, RZ, R55 ;  /* 0x000000ffff207224 */ /* 0x000fe400078e0037 */
[----:B------:R-:W-:-:S07]  /*6be70*/  IMAD.MOV.U32 R31, RZ, RZ, R6 ;  /* 0x000000ffff1f7224 */ /* 0x000fce00078e0006 */
.L_x_52749:
[----:B------:R-:W-:Y:S05]  /*6be80*/  BSYNC B1 ;  /* 0x0000000000017941 */ /* 0x000fea0003800000 */
.L_x_52747:
        /* <DEDUP_REMOVED lines=9> */
.L_x_52751:
[----:B------:R-:W-:Y:S01]  /*6bf20*/  MOV R6, R4 ;  /* 0x0000000400067202 */ /* 0x000fe20000000f00 */
[----:B------:R-:W-:Y:S02]  /*6bf30*/  IMAD.MOV.U32 R47, RZ, RZ, R43 ;  /* 0x000000ffff2f7224 */ /* 0x000fe400078e002b */
[----:B------:R-:W-:Y:S02]  /*6bf40*/  IMAD.MOV.U32 R4, RZ, RZ, R29 ;  /* 0x000000ffff047224 */ /* 0x000fe400078e001d */
[----:B------:R-:W-:-:S07]  /*6bf50*/  IMAD.MOV.U32 R43, RZ, RZ, R10 ;  /* 0x000000ffff2b7224 */ /* 0x000fce00078e000a */
.L_x_52752:
[----:B------:R-:W-:Y:S05]  /*6bf60*/  BSYNC B1 ;  /* 0x0000000000017941 */ /* 0x000fea0003800000 */
.L_x_52750:
        /* <DEDUP_REMOVED lines=9> */
.L_x_52754:
[----:B------:R-:W-:Y:S01]  /*6c000*/  MOV R10, R6 ;  /* 0x00000006000a7202 */ /* 0x000fe20000000f00 */
[----:B------:R-:W-:Y:S02]  /*6c010*/  IMAD.MOV.U32 R29, RZ, RZ, R47 ;  /* 0x000000ffff1d7224 */ /* 0x000fe400078e002f */
[----:B------:R-:W-:Y:S02]  /*6c020*/  IMAD.MOV.U32 R6, RZ, RZ, R41 ;  /* 0x000000ffff067224 */ /* 0x000fe400078e0029 */
[----:B------:R-:W-:-:S07]  /*6c030*/  IMAD.MOV.U32 R47, RZ, RZ, R18 ;  /* 0x000000ffff2f7224 */ /* 0x000fce00078e0012 */
.L_x_52755:
[----:B------:R-:W-:Y:S05]  /*6c040*/  BSYNC B1 ;  /* 0x0000000000017941 */ /* 0x000fea0003800000 */
.L_x_52753:
        /* <DEDUP_REMOVED lines=9> */
.L_x_52757:
[----:B------:R-:W-:Y:S01]  /*6c0e0*/  MOV R50, R10 ;  /* 0x0000000a00327202 */ /* 0x000fe20000000f00 */
[----:B------:R-:W-:Y:S02]  /*6c0f0*/  IMAD.MOV.U32 R18, RZ, RZ, R29 ;  /* 0x000000ffff127224 */ /* 0x000fe400078e001d */
[----:B------:R-:W-:Y:S02]  /*6c100*/  IMAD.MOV.U32 R10, RZ, RZ, R7 ;  /* 0x000000ffff0a7224 */ /* 0x000fe400078e0007 */
[----:B------:R-:W-:-:S07]  /*6c110*/  IMAD.MOV.U32 R29, RZ, RZ, R20 ;  /* 0x000000ffff1d7224 */ /* 0x000fce00078e0014 */
.L_x_52758:
[----:B------:R-:W-:Y:S05]  /*6c120*/  BSYNC B1 ;  /* 0x0000000000017941 */ /* 0x000fea0003800000 */
.L_x_52756:
        /* <DEDUP_REMOVED lines=9> */
.L_x_52760:
[----:B------:R-:W-:Y:S01]  /*6c1c0*/  MOV R52, R50 ;  /* 0x0000003200347202 */ /* 0x000fe20000000f00 */
[----:B------:R-:W-:Y:S02]  /*6c1d0*/  IMAD.MOV.U32 R20, RZ, RZ, R18 ;  /* 0x000000ffff147224 */ /* 0x000fe400078e0012 */
[----:B------:R-:W-:Y:S02]  /*6c1e0*/  IMAD.MOV.U32 R50, RZ, RZ, R57 ;  /* 0x000000ffff327224 */ /* 0x000fe400078e0039 */
[----:B------:R-:W-:-:S07]  /*6c1f0*/  IMAD.MOV.U32 R18, RZ, RZ, R11 ;  /* 0x000000ffff127224 */ /* 0x000fce00078e000b */
.L_x_52761:
[----:B------:R-:W-:Y:S05]  /*6c200*/  BSYNC B1 ;  /* 0x0000000000017941 */ /* 0x000fea0003800000 */
.L_x_52759:
        /* <DEDUP_REMOVED lines=9> */
.L_x_52763:
[----:B------:R-:W-:Y:S01]  /*6c2a0*/  MOV R54, R52 ;  /* 0x0000003400367202 */ /* 0x000fe20000000f00 */
[----:B------:R-:W-:Y:S02]  /*6c2b0*/  IMAD.MOV.U32 R7, RZ, RZ, R20 ;  /* 0x000000ffff077224 */ /* 0x000fe400078e0014 */
[----:B------:R-:W-:Y:S02]  /*6c2c0*/  IMAD.MOV.U32 R52, RZ, RZ, R59 ;  /* 0x000000ffff347224 */ /* 0x000fe400078e003b */
[----:B------:R-:W-:-:S07]  /*6c2d0*/  IMAD.MOV.U32 R20, RZ, RZ, R23 ;  /* 0x000000ffff147224 */ /* 0x000fce00078e0017 */
.L_x_52764:
[----:B------:R-:W-:Y:S05]  /*6c2e0*/  BSYNC B1 ;  /* 0x0000000000017941 */ /* 0x000fea0003800000 */
.L_x_52762:
        /* <DEDUP_REMOVED lines=9> */
.L_x_52766:
[----:B------:R-:W-:Y:S01]  /*6c380*/  MOV R56, R54 ;  /* 0x0000003600387202 */ /* 0x000fe20000000f00 */
[----:B------:R-:W-:Y:S02]  /*6c390*/  IMAD.MOV.U32 R11, RZ, RZ, R7 ;  /* 0x000000ffff0b7224 */ /* 0x000fe400078e0007 */
[----:B------:R-:W-:Y:S02]  /*6c3a0*/  IMAD.MOV.U32 R54, RZ, RZ, R61 ;  /* 0x000000ffff367224 */ /* 0x000fe400078e003d */
[----:B------:R-:W-:-:S07]  /*6c3b0*/  IMAD.MOV.U32 R7, RZ, RZ, R22 ;  /* 0x000000ffff077224 */ /* 0x000fce00078e0016 */
.L_x_52767:
[----:B------:R-:W-:Y:S05]  /*6c3c0*/  BSYNC B1 ;  /* 0x0000000000017941 */ /* 0x000fea0003800000 */
.L_x_52765:
        /* <DEDUP_REMOVED lines=9> */
.L_x_52769:
[----:B------:R-:W-:Y:S01]  /*6c460*/  MOV R41, R56 ;  /* 0x0000003800297202 */ /* 0x000fe20000000f00 */
[----:B------:R-:W-:Y:S02]  /*6c470*/  IMAD.MOV.U32 R23, RZ, RZ, R11 ;  /* 0x000000ffff177224 */ /* 0x000fe400078e000b */
[----:B------:R-:W-:Y:S02]  /*6c480*/  IMAD.MOV.U32 R56, RZ, RZ, R63 ;  /* 0x000000ffff387224 */ /* 0x000fe400078e003f */
[----:B------:R-:W-:-:S07]  /*6c490*/  IMAD.MOV.U32 R11, RZ, RZ, R28 ;  /* 0x000000ffff0b7224 */ /* 0x000fce00078e001c */
.L_x_52770:
[----:B------:R-:W-:Y:S05]  /*6c4a0*/  BSYNC B1 ;  /* 0x0000000000017941 */ /* 0x000fea0003800000 */
.L_x_52768:
        /* <DEDUP_REMOVED lines=9> */
.L_x_52772:
[----:B------:R-:W-:Y:S01]  /*6c540*/  MOV R28, R41 ;  /* 0x00000029001c7202 */ /* 0x000fe20000000f00 */
[----:B------:R-:W-:Y:S02]  /*6c550*/  IMAD.MOV.U32 R22, RZ, RZ, R23 ;  /* 0x000000ffff167224 */ /* 0x000fe400078e0017 */
[----:B------:R-:W-:Y:S02]  /*6c560*/  IMAD.MOV.U32 R41, RZ, RZ, R40 ;  /* 0x000000ffff297224 */ /* 0x000fe400078e0028 */
[----:B------:R-:W-:-:S07]  /*6c570*/  IMAD.MOV.U32 R23, RZ, RZ, R30 ;  /* 0x000000ffff177224 */ /* 0x000fce00078e001e */
.L_x_52773:
[----:B------:R-:W-:Y:S05]  /*6c580*/  BSYNC B1 ;  /* 0x0000000000017941 */ /* 0x000fea0003800000 */
.L_x_52771:
        /* <DEDUP_REMOVED lines=9> */
.L_x_52775:
[----:B------:R-:W-:Y:S01]  /*6c620*/  MOV R40, R28 ;  /* 0x0000001c00287202 */ /* 0x000fe20000000f00 */
[----:B------:R-:W-:Y:S02]  /*6c630*/  IMAD.MOV.U32 R30, RZ, RZ, R22 ;  /* 0x000000ffff1e7224 */ /* 0x000fe400078e0016 */
[----:B------:R-:W-:Y:S02]  /*6c640*/  IMAD.MOV.U32 R28, RZ, RZ, R49 ;  /* 0x000000ffff1c7224 */ /* 0x000fe400078e0031 */
[----:B------:R-:W-:-:S07]  /*6c650*/  IMAD.MOV.U32 R22, RZ, RZ, R45 ;  /* 0x000000ffff167224 */ /* 0x000fce00078e002d */
.L_x_52776:
[----:B------:R-:W-:Y:S05]  /*6c660*/  BSYNC B1 ;  /* 0x0000000000017941 */ /* 0x000fea0003800000 */
.L_x_52774:
        /* <DEDUP_REMOVED lines=9> */
.L_x_52778:
[----:B------:R-:W-:Y:S01]  /*6c700*/  MOV R49, R40 ;  /* 0x0000002800317202 */ /* 0x000fe20000000f00 */
[----:B------:R-:W-:Y:S02]  /*6c710*/  IMAD.MOV.U32 R45, RZ, RZ, R30 ;  /* 0x000000ffff2d7224 */ /* 0x000fe400078e001e */
[----:B------:R-:W-:Y:S02]  /*6c720*/  IMAD.MOV.U32 R40, RZ, RZ, R53 ;  /* 0x000000ffff287224 */ /* 0x000fe400078e0035 */
[----:B------:R-:W-:-:S07]  /*6c730*/  IMAD.MOV.U32 R30, RZ, RZ, R51 ;  /* 0x000000ffff1e7224 */ /* 0x000fce00078e0033 */
.L_x_52779:
[----:B------:R-:W-:Y:S05]  /*6c740*/  BSYNC B1 ;  /* 0x0000000000017941 */ /* 0x000fea0003800000 */
.L_x_52777:
        /* <DEDUP_REMOVED lines=9> */
.L_x_52781:
[----:B------:R-:W-:Y:S01]  /*6c7e0*/  MOV R53, R49 ;  /* 0x0000003100357202 */ /* 0x000fe20000000f00 */
[----:B------:R-:W-:Y:S02]  /*6c7f0*/  IMAD.MOV.U32 R51, RZ, RZ, R45 ;  /* 0x000000ffff337224 */ /* 0x000fe400078e002d */
[----:B------:R-:W-:Y:S02]  /*6c800*/  IMAD.MOV.U32 R49, RZ, RZ, R44 ;  /* 0x000000ffff317224 */ /* 0x000fe400078e002c */
[----:B------:R-:W-:-:S07]  /*6c810*/  IMAD.MOV.U32 R45, RZ, RZ, R42 ;  /* 0x000000ffff2d7224 */ /* 0x000fce00078e002a */
.L_x_52782:
[----:B------:R-:W-:Y:S05]  /*6c820*/  BSYNC B1 ;  /* 0x0000000000017941 */ /* 0x000fea0003800000 */
.L_x_52780:
        /* <DEDUP_REMOVED lines=9> */
.L_x_52784:
[----:B------:R-:W-:Y:S01]  /*6c8c0*/  MOV R44, R53 ;  /* 0x00000035002c7202 */ /* 0x000fe20000000f00 */
[----:B------:R-:W-:Y:S02]  /*6c8d0*/  IMAD.MOV.U32 R42, RZ, RZ, R51 ;  /* 0x000000ffff2a7224 */ /* 0x000fe400078e0033 */
[----:B------:R-:W-:Y:S02]  /*6c8e0*/  IMAD.MOV.U32 R53, RZ, RZ, R48 ;  /* 0x000000ffff357224 */ /* 0x000fe400078e0030 */
[----:B------:R-:W-:-:S07]  /*6c8f0*/  IMAD.MOV.U32 R51, RZ, RZ, R46 ;  /* 0x000000ffff337224 */ /* 0x000fce00078e002e */
.L_x_52785:
[----:B------:R-:W-:Y:S05]  /*6c900*/  BSYNC B1 ;  /* 0x0000000000017941 */ /* 0x000fea0003800000 */
.L_x_52783:
        /* <DEDUP_REMOVED lines=16> */
.L_x_52787:
[----:B------:R-:W-:Y:S02]  /*6ca10*/  IMAD.MOV.U32 R13, RZ, RZ, R19 ;  /* 0x000000ffff0d7224 */ /* 0x000fe400078e0013 */
[----:B------:R-:W-:Y:S02]  /*6ca20*/  IMAD.MOV.U32 R46, RZ, RZ, R71 ;  /* 0x000000ffff2e7224 */ /* 0x000fe400078e0047 */
[----:B------:R-:W-:Y:S02]  /*6ca30*/  IMAD.MOV.U32 R19, RZ, RZ, R12 ;  /* 0x000000ffff137224 */ /* 0x000fe400078e000c */
[----:B------:R-:W-:-:S07]  /*6ca40*/  IMAD.MOV.U32 R71, RZ, RZ, R5 ;  /* 0x000000ffff477224 */ /* 0x000fce00078e0005 */
.L_x_52788:
[----:B------:R-:W-:Y:S05]  /*6ca50*/  BSYNC B1 ;  /* 0x0000000000017941 */ /* 0x000fea0003800000 */
.L_x_52786:
        /* <DEDUP_REMOVED lines=9> */
.L_x_52790:
[----:B------:R-:W-:Y:S02]  /*6caf0*/  IMAD.MOV.U32 R5, RZ, RZ, R13 ;  /* 0x000000ffff057224 */ /* 0x000fe400078e000d */
[----:B------:R-:W-:Y:S02]  /*6cb00*/  IMAD.MOV.U32 R12, RZ, RZ, R46 ;  /* 0x000000ffff0c7224 */ /* 0x000fe400078e002e */
[----:B------:R-:W-:Y:S02]  /*6cb10*/  IMAD.MOV.U32 R13, RZ, RZ, R32 ;  /* 0x000000ffff0d7224 */ /* 0x000fe400078e0020 */
[----:B------:R-:W-:-:S07]  /*6cb20*/  IMAD.MOV.U32 R46, RZ, RZ, R31 ;  /* 0x000000ffff2e7224 */ /* 0x000fce00078e001f */
.L_x_52791:
[----:B------:R-:W-:Y:S05]  /*6cb30*/  BSYNC B1 ;  /* 0x0000000000017941 */ /* 0x000fea0003800000 */
.L_x_52789:
        /* <DEDUP_REMOVED lines=9> */
.L_x_52793:
[----:B------:R-:W-:Y:S02]  /*6cbd0*/  IMAD.MOV.U32 R31, RZ, RZ, R5 ;  /* 0x000000ffff1f7224 */ /* 0x000fe400078e0005 */
[----:B------:R-:W-:Y:S02]  /*6cbe0*/  IMAD.MOV.U32 R32, RZ, RZ, R12 ;  /* 0x000000ffff207224 */ /* 0x000fe400078e000c */
[----:B------:R-:W-:Y:S02]  /*6cbf0*/  IMAD.MOV.U32 R5, RZ, RZ, R4 ;  /* 0x000000ffff057224 */ /* 0x000fe400078e0004 */
[----:B------:R-:W-:-:S07]  /*6cc00*/  IMAD.MOV.U32 R12, RZ, RZ, R43 ;  /* 0x000000ffff0c7224 */ /* 0x000fce00078e002b */
.L_x_52794:
[----:B------:R-:W-:Y:S05]  /*6cc10*/  BSYNC B1 ;  /* 0x0000000000017941 */ /* 0x000fea0003800000 */
.L_x_52792:
        /* <DEDUP_REMOVED lines=9> */
.L_x_52796:
[----:B------:R-:W-:Y:S02]  /*6ccb0*/  IMAD.MOV.U32 R33, RZ, RZ, R31 ;  /* 0x000000ffff217224 */ /* 0x000fe400078e001f */
[----:B------:R-:W-:Y:S02]  /*6ccc0*/  IMAD.MOV.U32 R4, RZ, RZ, R32 ;  /* 0x000000ffff047224 */ /* 0x000fe400078e0020 */
[----:B------:R-:W-:Y:S02]  /*6ccd0*/  IMAD.MOV.U32 R31, RZ, RZ, R6 ;  /* 0x000000ffff1f7224 */ /* 0x000fe400078e0006 */
[----:B------:R-:W-:-:S07]  /*6cce0*/  IMAD.MOV.U32 R32, RZ, RZ, R47 ;  /* 0x000000ffff207224 */ /* 0x000fce00078e002f */
.L_x_52797:
[----:B------:R-:W-:Y:S05]  /*6ccf0*/  BSYNC B1 ;  /* 0x0000000000017941 */ /* 0x000fea0003800000 */
.L_x_52795:
        /* <DEDUP_REMOVED lines=9> */
.L_x_52799:
[----:B------:R-:W-:Y:S02]  /*6cd90*/  IMAD.MOV.U32 R47, RZ, RZ, R33 ;  /* 0x000000ffff2f7224 */ /* 0x000fe400078e0021 */
[----:B------:R-:W-:Y:S02]  /*6cda0*/  IMAD.MOV.U32 R43, RZ, RZ, R4 ;  /* 0x000000ffff2b7224 */ /* 0x000fe400078e0004 */
[----:B------:R-:W-:Y:S02]  /*6cdb0*/  IMAD.MOV.U32 R33, RZ, RZ, R10 ;  /* 0x000000ffff217224 */ /* 0x000fe400078e000a */
[----:B------:R-:W-:-:S07]  /*6cdc0*/  IMAD.MOV.U32 R4, RZ, RZ, R29 ;  /* 0x000000ffff047224 */ /* 0x000fce00078e001d */
.L_x_52800:
[----:B------:R-:W-:Y:S05]  /*6cdd0*/  BSYNC B1 ;  /* 0x0000000000017941 */ /* 0x000fea0003800000 */
.L_x_52798:
        /* <DEDUP_REMOVED lines=9> */
.L_x_52802:
[----:B------:R-:W-:Y:S02]  /*6ce70*/  IMAD.MOV.U32 R55, RZ, RZ, R47 ;  /* 0x000000ffff377224 */ /* 0x000fe400078e002f */
[----:B------:R-:W-:Y:S02]  /*6ce80*/  IMAD.MOV.U32 R29, RZ, RZ, R43 ;  /* 0x000000ffff1d7224 */ /* 0x000fe400078e002b */
[----:B------:R-:W-:Y:S02]  /*6ce90*/  IMAD.MOV.U32 R47, RZ, RZ, R50 ;  /* 0x000000ffff2f7224 */ /* 0x000fe400078e0032 */
[----:B------:R-:W-:-:S07]  /*6cea0*/  IMAD.MOV.U32 R43, RZ, RZ, R18 ;  /* 0x000000ffff2b7224 */ /* 0x000fce00078e0012 */
.L_x_52803:
[----:B------:R-:W-:Y:S05]  /*6ceb0*/  BSYNC B1 ;  /* 0x0000000000017941 */ /* 0x000fea0003800000 */
.L_x_52801:
        /* <DEDUP_REMOVED lines=9> */
.L_x_52805:
[----:B------:R-:W-:Y:S02]  /*6cf50*/  IMAD.MOV.U32 R57, RZ, RZ, R55 ;  /* 0x000000ffff397224 */ /* 0x000fe400078e0037 */
[----:B------:R-:W-:Y:S02]  /*6cf60*/  IMAD.MOV.U32 R6, RZ, RZ, R29 ;  /* 0x000000ffff067224 */ /* 0x000fe400078e001d */
[----:B------:R-:W-:Y:S02]  /*6cf70*/  IMAD.MOV.U32 R55, RZ, RZ, R52 ;  /* 0x000000ffff377224 */ /* 0x000fe400078e0034 */
[----:B------:R-:W-:-:S07]  /*6cf80*/  IMAD.MOV.U32 R29, RZ, RZ, R20 ;  /* 0x000000ffff1d7224 */ /* 0x000fce00078e0014 */
.L_x_52806:
[----:B------:R-:W-:Y:S05]  /*6cf90*/  BSYNC B1 ;  /* 0x0000000000017941 */ /* 0x000fea0003800000 */
.L_x_52804:
        /* <DEDUP_REMOVED lines=9> */
.L_x_52808:
[----:B------:R-:W-:Y:S02]  /*6d030*/  IMAD.MOV.U32 R59, RZ, RZ, R57 ;  /* 0x000000ffff3b7224 */ /* 0x000fe400078e0039 */
[----:B------:R-:W-:Y:S02]  /*6d040*/  IMAD.MOV.U32 R10, RZ, RZ, R6 ;  /* 0x000000ffff0a7224 */ /* 0x000fe400078e0006 */
[----:B------:R-:W-:Y:S02]  /*6d050*/  IMAD.MOV.U32 R57, RZ, RZ, R54 ;  /* 0x000000ffff397224 */ /* 0x000fe400078e0036 */
[----:B------:R-:W-:-:S07]  /*6d060*/  IMAD.MOV.U32 R6, RZ, RZ, R7 ;  /* 0x000000ffff067224 */ /* 0x000fce00078e0007 */
.L_x_52809:
[----:B------:R-:W-:Y:S05]  /*6d070*/  BSYNC B1 ;  /* 0x0000000000017941 */ /* 0x000fea0003800000 */
.L_x_52807:
        /* <DEDUP_REMOVED lines=9> */
.L_x_52811:
[----:B------:R-:W-:Y:S02]  /*6d110*/  IMAD.MOV.U32 R20, RZ, RZ, R59 ;  /* 0x000000ffff147224 */ /* 0x000fe400078e003b */
[----:B------:R-:W-:Y:S02]  /*6d120*/  IMAD.MOV.U32 R18, RZ, RZ, R10 ;  /* 0x000000ffff127224 */ /* 0x000fe400078e000a */
[----:B------:R-:W-:Y:S02]  /*6d130*/  IMAD.MOV.U32 R59, RZ, RZ, R56 ;  /* 0x000000ffff3b7224 */ /* 0x000fe400078e0038 */
[----:B------:R-:W-:-:S07]  /*6d140*/  IMAD.MOV.U32 R10, RZ, RZ, R11 ;  /* 0x000000ffff0a7224 */ /* 0x000fce00078e000b */
.L_x_52812:
[----:B------:R-:W-:Y:S05]  /*6d150*/  BSYNC B1 ;  /* 0x0000000000017941 */ /* 0x000fea0003800000 */
.L_x_52810:
        /* <DEDUP_REMOVED lines=9> */
.L_x_52814:
[----:B------:R-:W-:Y:S02]  /*6d1f0*/  IMAD.MOV.U32 R11, RZ, RZ, R20 ;  /* 0x000000ffff0b7224 */ /* 0x000fe400078e0014 */
[----:B------:R-:W-:Y:S02]  /*6d200*/  IMAD.MOV.U32 R7, RZ, RZ, R18 ;  /* 0x000000ffff077224 */ /* 0x000fe400078e0012 */
[----:B------:R-:W-:Y:S02]  /*6d210*/  IMAD.MOV.U32 R20, RZ, RZ, R41 ;  /* 0x000000ffff147224 */ /* 0x000fe400078e0029 */
[----:B------:R-:W-:-:S07]  /*6d220*/  IMAD.MOV.U32 R18, RZ, RZ, R23 ;  /* 0x000000ffff127224 */ /* 0x000fce00078e0017 */
.L_x_52815:
[----:B------:R-:W-:Y:S05]  /*6d230*/  BSYNC B1 ;  /* 0x0000000000017941 */ /* 0x000fea0003800000 */
.L_x_52813:
        /* <DEDUP_REMOVED lines=9> */
.L_x_52817:
[----:B------:R-:W-:Y:S02]  /*6d2d0*/  IMAD.MOV.U32 R41, RZ, RZ, R11 ;  /* 0x000000ffff297224 */ /* 0x000fe400078e000b */
[----:B------:R-:W-:Y:S02]  /*6d2e0*/  IMAD.MOV.U32 R23, RZ, RZ, R7 ;  /* 0x000000ffff177224 */ /* 0x000fe400078e0007 */
[----:B------:R-:W-:Y:S02]  /*6d2f0*/  IMAD.MOV.U32 R11, RZ, RZ, R28 ;  /* 0x000000ffff0b7224 */ /* 0x000fe400078e001c */
[----:B------:R-:W-:-:S07]  /*6d300*/  IMAD.MOV.U32 R7, RZ, RZ, R22 ;  /* 0x000000ffff077224 */ /* 0x000fce00078e0016 */
.L_x_52818:
[----:B------:R-:W-:Y:S05]  /*6d310*/  BSYNC B1 ;  /* 0x0000000000017941 */ /* 0x000fea0003800000 */
.L_x_52816:
        /* <DEDUP_REMOVED lines=9> */
.L_x_52820:
[----:B------:R-:W-:Y:S02]  /*6d3b0*/  IMAD.MOV.U32 R28, RZ, RZ, R41 ;  /* 0x000000ffff1c7224 */ /* 0x000fe400078e0029 */
[----:B------:R-:W-:Y:S02]  /*6d3c0*/  IMAD.MOV.U32 R22, RZ, RZ, R23 ;  /* 0x000000ffff167224 */ /* 0x000fe400078e0017 */
[----:B------:R-:W-:Y:S02]  /*6d3d0*/  IMAD.MOV.U32 R41, RZ, RZ, R40 ;  /* 0x000000ffff297224 */ /* 0x000fe400078e0028 */
[----:B------:R-:W-:-:S07]  /*6d3e0*/  IMAD.MOV.U32 R23, RZ, RZ, R30 ;  /* 0x000000ffff177224 */ /* 0x000fce00078e001e */
.L_x_52821:
[----:B------:R-:W-:Y:S05]  /*6d3f0*/  BSYNC B1 ;  /* 0x0000000000017941 */ /* 0x000fea0003800000 */
.L_x_52819:
        /* <DEDUP_REMOVED lines=9> */
.L_x_52823:
[----:B------:R-:W-:Y:S02]  /*6d490*/  IMAD.MOV.U32 R40, RZ, RZ, R28 ;  /* 0x000000ffff287224 */ /* 0x000fe400078e001c */
[----:B------:R-:W-:Y:S02]  /*6d4a0*/  IMAD.MOV.U32 R30, RZ, RZ, R22 ;  /* 0x000000ffff1e7224 */ /* 0x000fe400078e0016 */
[----:B------:R-:W-:Y:S02]  /*6d4b0*/  IMAD.MOV.U32 R28, RZ, RZ, R49 ;  /* 0x000000ffff1c7224 */ /* 0x000fe400078e0031 */
[----:B------:R-:W-:-:S07]  /*6d4c0*/  IMAD.MOV.U32 R22, RZ, RZ, R45 ;  /* 0x000000ffff167224 */ /* 0x000fce00078e002d */
.L_x_52824:
[----:B------:R-:W-:Y:S05]  /*6d4d0*/  BSYNC B1 ;  /* 0x0000000000017941 */ /* 0x000fea0003800000 */
.L_x_52822:
        /* <DEDUP_REMOVED lines=9> */
.L_x_52826:
[----:B------:R-:W-:Y:S02]  /*6d570*/  IMAD.MOV.U32 R49, RZ, RZ, R40 ;  /* 0x000000ffff317224 */ /* 0x000fe400078e0028 */
[----:B------:R-:W-:Y:S02]  /*6d580*/  IMAD.MOV.U32 R45, RZ, RZ, R30 ;  /* 0x000000ffff2d7224 */ /* 0x000fe400078e001e */
[----:B------:R-:W-:Y:S02]  /*6d590*/  IMAD.MOV.U32 R40, RZ, RZ, R53 ;  /* 0x000000ffff287224 */ /* 0x000fe400078e0035 */
[----:B------:R-:W-:-:S07]  /*6d5a0*/  IMAD.MOV.U32 R30, RZ, RZ, R51 ;  /* 0x000000ffff1e7224 */ /* 0x000fce00078e0033 */
.L_x_52827:
[----:B------:R-:W-:Y:S05]  /*6d5b0*/  BSYNC B1 ;  /* 0x0000000000017941 */ /* 0x000fea0003800000 */
.L_x_52825:
        /* <DEDUP_REMOVED lines=9> */
.L_x_52829:
[----:B------:R-:W-:Y:S02]  /*6d650*/  IMAD.MOV.U32 R50, RZ, RZ, R49 ;  /* 0x000000ffff327224 */ /* 0x000fe400078e0031 */
[----:B------:R-:W-:Y:S02]  /*6d660*/  IMAD.MOV.U32 R48, RZ, RZ, R45 ;  /* 0x000000ffff307224 */ /* 0x000fe400078e002d */
[----:B------:R-:W-:Y:S02]  /*6d670*/  IMAD.MOV.U32 R49, RZ, RZ, R44 ;  /* 0x000000ffff317224 */ /* 0x000fe400078e002c */
[----:B------:R-:W-:-:S07]  /*6d680*/  IMAD.MOV.U32 R45, RZ, RZ, R42 ;  /* 0x000000ffff2d7224 */ /* 0x000fce00078e002a */
.L_x_52830:
[----:B------:R-:W-:Y:S05]  /*6d690*/  BSYNC B1 ;  /* 0x0000000000017941 */ /* 0x000fea0003800000 */
.L_x_52828:
        /* <DEDUP_REMOVED lines=16> */
.L_x_52832:
[----:B------:R-:W-:Y:S01]  /*6d7a0*/  IMAD.MOV.U32 R34, RZ, RZ, R19 ;  /* 0x000000ffff227224 */ /* 0x000fe200078e0013 */
[----:B------:R-:W-:Y:S01]  /*6d7b0*/  MOV R19, R13 ;  /* 0x0000000d00137202 */ /* 0x000fe20000000f00 */
[----:B------:R-:W-:Y:S02]  /*6d7c0*/  IMAD.MOV.U32 R14, RZ, RZ, R71 ;  /* 0x000000ffff0e7224 */ /* 0x000fe400078e0047 */
[----:B------:R-:W-:-:S07]  /*6d7d0*/  IMAD.MOV.U32 R71, RZ, RZ, R46 ;  /* 0x000000ffff477224 */ /* 0x000fce00078e002e */
.L_x_52833:
[----:B------:R-:W-:Y:S05]  /*6d7e0*/  BSYNC B1 ;  /* 0x0000000000017941 */ /* 0x000fea0003800000 */
.L_x_52831:
        /* <DEDUP_REMOVED lines=9> */
.L_x_52835:
[----:B------:R-:W-:Y:S01]  /*6d880*/  IMAD.MOV.U32 R42, RZ, RZ, R34 ;  /* 0x000000ffff2a7224 */ /* 0x000fe200078e0022 */
[----:B------:R-:W-:Y:S01]  /*6d890*/  MOV R34, R5 ;  /* 0x0000000500227202 */ /* 0x000fe20000000f00 */
[----:B------:R-:W-:Y:S02]  /*6d8a0*/  IMAD.MOV.U32 R13, RZ, RZ, R14 ;  /* 0x000000ffff0d7224 */ /* 0x000fe400078e000e */
[----:B------:R-:W-:-:S07]  /*6d8b0*/  IMAD.MOV.U32 R14, RZ, RZ, R12 ;  /* 0x000000ffff0e7224 */ /* 0x000fce00078e000c */
.L_x_52836:
[----:B------:R-:W-:Y:S05]  /*6d8c0*/  BSYNC B1 ;  /* 0x0000000000017941 */ /* 0x000fea0003800000 */
.L_x_52834:
        /* <DEDUP_REMOVED lines=9> */
.L_x_52838:
[----:B------:R-:W-:Y:S01]  /*6d960*/  IMAD.MOV.U32 R12, RZ, RZ, R42 ;  /* 0x000000ffff0c7224 */ /* 0x000fe200078e002a */
[----:B------:R-:W-:Y:S01]  /*6d970*/  MOV R42, R31 ;  /* 0x0000001f002a7202 */ /* 0x000fe20000000f00 */
[----:B------:R-:W-:Y:S02]  /*6d980*/  IMAD.MOV.U32 R5, RZ, RZ, R13 ;  /* 0x000000ffff057224 */ /* 0x000fe400078e000d */
[----:B------:R-:W-:-:S07]  /*6d990*/  IMAD.MOV.U32 R13, RZ, RZ, R32 ;  /* 0x000000ffff0d7224 */ /* 0x000fce00078e0020 */
.L_x_52839:
[----:B------:R-:W-:Y:S05]  /*6d9a0*/  BSYNC B1 ;  /* 0x0000000000017941 */ /* 0x000fea0003800000 */
.L_x_52837:
        /* <DEDUP_REMOVED lines=9> */
.L_x_52841:
[----:B------:R-:W-:Y:S01]  /*6da40*/  IMAD.MOV.U32 R44, RZ, RZ, R12 ;  /* 0x000000ffff2c7224 */ /* 0x000fe200078e000c */
[----:B------:R-:W-:Y:S01]  /*6da50*/  MOV R12, R33 ;  /* 0x00000021000c7202 */ /* 0x000fe20000000f00 */
[----:B------:R-:W-:Y:S02]  /*6da60*/  IMAD.MOV.U32 R32, RZ, RZ, R5 ;  /* 0x000000ffff207224 */ /* 0x000fe400078e0005 */
[----:B------:R-:W-:-:S07]  /*6da70*/  IMAD.MOV.U32 R5, RZ, RZ, R4 ;  /* 0x000000ffff057224 */ /* 0x000fce00078e0004 */
.L_x_52842:
[----:B------:R-:W-:Y:S05]  /*6da80*/  BSYNC B1 ;  /* 0x0000000000017941 */ /* 0x000fea0003800000 */
.L_x_52840:
        /* <DEDUP_REMOVED lines=9> */
.L_x_52844:
[----:B------:R-:W-:Y:S01]  /*6db20*/  IMAD.MOV.U32 R46, RZ, RZ, R44 ;  /* 0x000000ffff2e7224 */ /* 0x000fe200078e002c */
[----:B------:R-:W-:Y:S01]  /*6db30*/  MOV R44, R47 ;  /* 0x0000002f002c7202 */ /* 0x000fe20000000f00 */
[----:B------:R-:W-:Y:S02]  /*6db40*/  IMAD.MOV.U32 R4, RZ, RZ, R32 ;  /* 0x000000ffff047224 */ /* 0x000fe400078e0020 */
[----:B------:R-:W-:-:S07]  /*6db50*/  IMAD.MOV.U32 R32, RZ, RZ, R43 ;  /* 0x000000ffff207224 */ /* 0x000fce00078e002b */
.L_x_52845:
[----:B------:R-:W-:Y:S05]  /*6db60*/  BSYNC B1 ;  /* 0x0000000000017941 */ /* 0x000fea0003800000 */
.L_x_52843:
        /* <DEDUP_REMOVED lines=9> */
.L_x_52847:
[----:B------:R-:W-:Y:S01]  /*6dc00*/  IMAD.MOV.U32 R52, RZ, RZ, R46 ;  /* 0x000000ffff347224 */ /* 0x000fe200078e002e */
[----:B------:R-:W-:Y:S01]  /*6dc10*/  MOV R46, R55 ;  /* 0x00000037002e7202 */ /* 0x000fe20000000f00 */
[----:B------:R-:W-:Y:S02]  /*6dc20*/  IMAD.MOV.U32 R31, RZ, RZ, R4 ;  /* 0x000000ffff1f7224 */ /* 0x000fe400078e0004 */
[----:B------:R-:W-:-:S07]  /*6dc30*/  IMAD.MOV.U32 R4, RZ, RZ, R29 ;  /* 0x000000ffff047224 */ /* 0x000fce00078e001d */
.L_x_52848:
[----:B------:R-:W-:Y:S05]  /*6dc40*/  BSYNC B1 ;  /* 0x0000000000017941 */ /* 0x000fea0003800000 */
.L_x_52846:
        /* <DEDUP_REMOVED lines=9> */
.L_x_52850:
[----:B------:R-:W-:Y:S01]  /*6dce0*/  IMAD.MOV.U32 R54, RZ, RZ, R52 ;  /* 0x000000ffff367224 */ /* 0x000fe200078e0034 */
[----:B------:R-:W-:Y:S01]  /*6dcf0*/  MOV R52, R57 ;  /* 0x0000003900347202 */ /* 0x000fe20000000f00 */
[----:B------:R-:W-:Y:S02]  /*6dd00*/  IMAD.MOV.U32 R29, RZ, RZ, R31 ;  /* 0x000000ffff1d7224 */ /* 0x000fe400078e001f */
[----:B------:R-:W-:-:S07]  /*6dd10*/  IMAD.MOV.U32 R31, RZ, RZ, R6 ;  /* 0x000000ffff1f7224 */ /* 0x000fce00078e0006 */
.L_x_52851:
[----:B------:R-:W-:Y:S05]  /*6dd20*/  BSYNC B1 ;  /* 0x0000000000017941 */ /* 0x000fea0003800000 */
.L_x_52849:
        /* <DEDUP_REMOVED lines=9> */
.L_x_52853:
[----:B------:R-:W-:Y:S01]  /*6ddc0*/  IMAD.MOV.U32 R43, RZ, RZ, R54 ;  /* 0x000000ffff2b7224 */ /* 0x000fe200078e0036 */
[----:B------:R-:W-:Y:S01]  /*6ddd0*/  MOV R54, R59 ;  /* 0x0000003b00367202 */ /* 0x000fe20000000f00 */
[----:B------:R-:W-:Y:S02]  /*6dde0*/  IMAD.MOV.U32 R33, RZ, RZ, R29 ;  /* 0x000000ffff217224 */ /* 0x000fe400078e001d */
[----:B------:R-:W-:-:S07]  /*6ddf0*/  IMAD.MOV.U32 R29, RZ, RZ, R10 ;  /* 0x000000ffff1d7224 */ /* 0x000fce00078e000a */
.L_x_52854:
[----:B------:R-:W-:Y:S05]  /*6de00*/  BSYNC B1 ;  /* 0x0000000000017941 */ /* 0x000fea0003800000 */
.L_x_52852:
        /* <DEDUP_REMOVED lines=9> */
.L_x_52856:
[----:B------:R-:W-:Y:S01]  /*6dea0*/  IMAD.MOV.U32 R10, RZ, RZ, R43 ;  /* 0x000000ffff0a7224 */ /* 0x000fe200078e002b */
[----:B------:R-:W-:Y:S01]  /*6deb0*/  MOV R43, R20 ;  /* 0x00000014002b7202 */ /* 0x000fe20000000f00 */
[----:B------:R-:W-:Y:S02]  /*6dec0*/  IMAD.MOV.U32 R6, RZ, RZ, R33 ;  /* 0x000000ffff067224 */ /* 0x000fe400078e0021 */
[----:B------:R-:W-:-:S07]  /*6ded0*/  IMAD.MOV.U32 R33, RZ, RZ, R18 ;  /* 0x000000ffff217224 */ /* 0x000fce00078e0012 */
.L_x_52857:
[----:B------:R-:W-:Y:S05]  /*6dee0*/  BSYNC B1 ;  /* 0x0000000000017941 */ /* 0x000fea0003800000 */
.L_x_52855:
        /* <DEDUP_REMOVED lines=9> */
.L_x_52859:
[----:B------:R-:W-:Y:S01]  /*6df80*/  IMAD.MOV.U32 R20, RZ, RZ, R10 ;  /* 0x000000ffff147224 */ /* 0x000fe200078e000a */
[----:B------:R-:W-:Y:S01]  /*6df90*/  MOV R10, R11 ;  /* 0x0000000b000a7202 */ /* 0x000fe20000000f00 */
[----:B------:R-:W-:Y:S02]  /*6dfa0*/  IMAD.MOV.U32 R18, RZ, RZ, R6 ;  /* 0x000000ffff127224 */ /* 0x000fe400078e0006 */
[----:B------:R-:W-:-:S07]  /*6dfb0*/  IMAD.MOV.U32 R6, RZ, RZ, R7 ;  /* 0x000000ffff067224 */ /* 0x000fce00078e0007 */
.L_x_52860:
[----:B------:R-:W-:Y:S05]  /*6dfc0*/  BSYNC B1 ;  /* 0x0000000000017941 */ /* 0x000fea0003800000 */
.L_x_52858:
        /* <DEDUP_REMOVED lines=9> */
.L_x_52862:
[----:B------:R-:W-:Y:S01]  /*6e060*/  IMAD.MOV.U32 R11, RZ, RZ, R20 ;  /* 0x000000ffff0b7224 */ /* 0x000fe200078e0014 */
[----:B------:R-:W-:Y:S01]  /*6e070*/  MOV R20, R41 ;  /* 0x0000002900147202 */ /* 0x000fe20000000f00 */
[----:B------:R-:W-:Y:S02]  /*6e080*/  IMAD.MOV.U32 R7, RZ, RZ, R18 ;  /* 0x000000ffff077224 */ /* 0x000fe400078e0012 */
[----:B------:R-:W-:-:S07]  /*6e090*/  IMAD.MOV.U32 R18, RZ, RZ, R23 ;  /* 0x000000ffff127224 */ /* 0x000fce00078e0017 */
.L_x_52863:
[----:B------:R-:W-:Y:S05]  /*6e0a0*/  BSYNC B1 ;  /* 0x0000000000017941 */ /* 0x000fea0003800000 */
.L_x_52861:
        /* <DEDUP_REMOVED lines=9> */
.L_x_52865:
[----:B------:R-:W-:Y:S01]  /*6e140*/  IMAD.MOV.U32 R41, RZ, RZ, R11 ;  /* 0x000000ffff297224 */ /* 0x000fe200078e000b */
[----:B------:R-:W-:Y:S01]  /*6e150*/  MOV R11, R28 ;  /* 0x0000001c000b7202 */ /* 0x000fe20000000f00 */
[----:B------:R-:W-:Y:S02]  /*6e160*/  IMAD.MOV.U32 R23, RZ, RZ, R7 ;  /* 0x000000ffff177224 */ /* 0x000fe400078e0007 */
[----:B------:R-:W-:-:S07]  /*6e170*/  IMAD.MOV.U32 R7, RZ, RZ, R22 ;  /* 0x000000ffff077224 */ /* 0x000fce00078e0016 */
.L_x_52866:
[----:B------:R-:W-:Y:S05]  /*6e180*/  BSYNC B1 ;  /* 0x0000000000017941 */ /* 0x000fea0003800000 */
.L_x_52864:
        /* <DEDUP_REMOVED lines=9> */
.L_x_52868:
[----:B------:R-:W-:Y:S01]  /*6e220*/  IMAD.MOV.U32 R28, RZ, RZ, R41 ;  /* 0x000000ffff1c7224 */ /* 0x000fe200078e0029 */
[----:B------:R-:W-:Y:S01]  /*6e230*/  MOV R41, R40 ;  /* 0x0000002800297202 */ /* 0x000fe20000000f00 */
[----:B------:R-:W-:Y:S02]  /*6e240*/  IMAD.MOV.U32 R22, RZ, RZ, R23 ;  /* 0x000000ffff167224 */ /* 0x000fe400078e0017 */
[----:B------:R-:W-:-:S07]  /*6e250*/  IMAD.MOV.U32 R23, RZ, RZ, R30 ;  /* 0x000000ffff177224 */ /* 0x000fce00078e001e */
.L_x_52869:
[----:B------:R-:W-:Y:S05]  /*6e260*/  BSYNC B1 ;  /* 0x0000000000017941 */ /* 0x000fea0003800000 */
.L_x_52867:
        /* <DEDUP_REMOVED lines=9> */
.L_x_52871:
[----:B------:R-:W-:Y:S01]  /*6e300*/  IMAD.MOV.U32 R51, RZ, RZ, R28 ;  /* 0x000000ffff337224 */ /* 0x000fe200078e001c */
[----:B------:R-:W-:Y:S01]  /*6e310*/  MOV R28, R49 ;  /* 0x00000031001c7202 */ /* 0x000fe20000000f00 */
[----:B------:R-:W-:Y:S02]  /*6e320*/  IMAD.MOV.U32 R47, RZ, RZ, R22 ;  /* 0x000000ffff2f7224 */ /* 0x000fe400078e0016 */
[----:B------:R-:W-:-:S07]  /*6e330*/  IMAD.MOV.U32 R22, RZ, RZ, R45 ;  /* 0x000000ffff167224 */ /* 0x000fce00078e002d */
.L_x_52872:
[----:B------:R-:W-:Y:S05]  /*6e340*/  BSYNC B1 ;  /* 0x0000000000017941 */ /* 0x000fea0003800000 */
.L_x_52870:
        /* <DEDUP_REMOVED lines=9> */
.L_x_52874:
[----:B------:R-:W-:Y:S01]  /*6e3e0*/  IMAD.MOV.U32 R40, RZ, RZ, R51 ;  /* 0x000000ffff287224 */ /* 0x000fe200078e0033 */
[----:B------:R-:W-:Y:S01]  /*6e3f0*/  MOV R51, R50 ;  /* 0x0000003200337202 */ /* 0x000fe20000000f00 */
[----:B------:R-:W-:Y:S02]  /*6e400*/  IMAD.MOV.U32 R30, RZ, RZ, R47 ;  /* 0x000000ffff1e7224 */ /* 0x000fe400078e002f */
[----:B------:R-:W-:-:S07]  /*6e410*/  IMAD.MOV.U32 R47, RZ, RZ, R48 ;  /* 0x000000ffff2f7224 */ /* 0x000fce00078e0030 */
.L_x_52875:
[----:B------:R-:W-:Y:S05]  /*6e420*/  BSYNC B1 ;  /* 0x0000000000017941 */ /* 0x000fea0003800000 */
.L_x_52873:
        /* <DEDUP_REMOVED lines=16> */
.L_x_52877:
[----:B------:R-:W-:Y:S01]  /*6e530*/  MOV R15, R19 ;  /* 0x00000013000f7202 */ /* 0x000fe20000000f00 */
[----:B------:R-:W-:Y:S02]  /*6e540*/  IMAD.MOV.U32 R48, RZ, RZ, R71 ;  /* 0x000000ffff307224 */ /* 0x000fe400078e0047 */
[----:B------:R-:W-:Y:S02]  /*6e550*/  IMAD.MOV.U32 R19, RZ, RZ, R34 ;  /* 0x000000ffff137224 */ /* 0x000fe400078e0022 */
[----:B------:R-:W-:-:S07]  /*6e560*/  IMAD.MOV.U32 R71, RZ, RZ, R14 ;  /* 0x000000ffff477224 */ /* 0x000fce00078e000e */
.L_x_52878:
[----:B------:R-:W-:Y:S05]  /*6e570*/  BSYNC B1 ;  /* 0x0000000000017941 */ /* 0x000fea0003800000 */
.L_x_52876:
        /* <DEDUP_REMOVED lines=9> */
.L_x_52880:
[----:B------:R-:W-:Y:S01]  /*6e610*/  MOV R35, R15 ;  /* 0x0000000f00237202 */ /* 0x000fe20000000f00 */
[----:B------:R-:W-:Y:S02]  /*6e620*/  IMAD.MOV.U32 R14, RZ, RZ, R48 ;  /* 0x000000ffff0e7224 */ /* 0x000fe400078e0030 */
[----:B------:R-:W-:Y:S02]  /*6e630*/  IMAD.MOV.U32 R15, RZ, RZ, R42 ;  /* 0x000000ffff0f7224 */ /* 0x000fe400078e002a */
[----:B------:R-:W-:-:S07]  /*6e640*/  IMAD.MOV.U32 R48, RZ, RZ, R13 ;  /* 0x000000ffff307224 */ /* 0x000fce00078e000d */
.L_x_52881:
[----:B------:R-:W-:Y:S05]  /*6e650*/  BSYNC B1 ;  /* 0x0000000000017941 */ /* 0x000fea0003800000 */
.L_x_52879:
        /* <DEDUP_REMOVED lines=9> */
.L_x_52883:
[----:B------:R-:W-:Y:S01]  /*6e6f0*/  MOV R45, R35 ;  /* 0x00000023002d7202 */ /* 0x000fe20000000f00 */
[----:B------:R-:W-:Y:S02]  /*6e700*/  IMAD.MOV.U32 R13, RZ, RZ, R14 ;  /* 0x000000ffff0d7224 */ /* 0x000fe400078e000e */
[----:B------:R-:W-:Y:S02]  /*6e710*/  IMAD.MOV.U32 R35, RZ, RZ, R12 ;  /* 0x000000ffff237224 */ /* 0x000fe400078e000c */
[----:B------:R-:W-:-:S07]  /*6e720*/  IMAD.MOV.U32 R14, RZ, RZ, R5 ;  /* 0x000000ffff0e7224 */ /* 0x000fce00078e0005 */
.L_x_52884:
[----:B------:R-:W-:Y:S05]  /*6e730*/  BSYNC B1 ;  /* 0x0000000000017941 */ /* 0x000fea0003800000 */
.L_x_52882:
        /* <DEDUP_REMOVED lines=9> */
.L_x_52886:
[----:B------:R-:W-:Y:S01]  /*6e7d0*/  MOV R49, R45 ;  /* 0x0000002d00317202 */ /* 0x000fe20000000f00 */
[----:B------:R-:W-:Y:S02]  /*6e7e0*/  IMAD.MOV.U32 R5, RZ, RZ, R13 ;  /* 0x000000ffff057224 */ /* 0x000fe400078e000d */
[----:B------:R-:W-:Y:S02]  /*6e7f0*/  IMAD.MOV.U32 R45, RZ, RZ, R44 ;  /* 0x000000ffff2d7224 */ /* 0x000fe400078e002c */
[----:B------:R-:W-:-:S07]  /*6e800*/  IMAD.MOV.U32 R13, RZ, RZ, R32 ;  /* 0x000000ffff0d7224 */ /* 0x000fce00078e0020 */
.L_x_52887:
[----:B------:R-:W-:Y:S05]  /*6e810*/  BSYNC B1 ;  /* 0x0000000000017941 */ /* 0x000fea0003800000 */
.L_x_52885:
        /* <DEDUP_REMOVED lines=9> */
.L_x_52889:
[----:B------:R-:W-:Y:S01]  /*6e8b0*/  MOV R53, R49 ;  /* 0x0000003100357202 */ /* 0x000fe20000000f00 */
[----:B------:R-:W-:Y:S02]  /*6e8c0*/  IMAD.MOV.U32 R12, RZ, RZ, R5 ;  /* 0x000000ffff0c7224 */ /* 0x000fe400078e0005 */
[----:B------:R-:W-:Y:S02]  /*6e8d0*/  IMAD.MOV.U32 R49, RZ, RZ, R46 ;  /* 0x000000ffff317224 */ /* 0x000fe400078e002e */
[----:B------:R-:W-:-:S07]  /*6e8e0*/  IMAD.MOV.U32 R5, RZ, RZ, R4 ;  /* 0x000000ffff057224 */ /* 0x000fce00078e0004 */
.L_x_52890:
[----:B------:R-:W-:Y:S05]  /*6e8f0*/  BSYNC B1 ;  /* 0x0000000000017941 */ /* 0x000fea0003800000 */
.L_x_52888:
        /* <DEDUP_REMOVED lines=9> */
.L_x_52892:
[----:B------:R-:W-:Y:S01]  /*6e990*/  MOV R55, R53 ;  /* 0x0000003500377202 */ /* 0x000fe20000000f00 */
[----:B------:R-:W-:Y:S02]  /*6e9a0*/  IMAD.MOV.U32 R4, RZ, RZ, R12 ;  /* 0x000000ffff047224 */ /* 0x000fe400078e000c */
[----:B------:R-:W-:Y:S02]  /*6e9b0*/  IMAD.MOV.U32 R53, RZ, RZ, R52 ;  /* 0x000000ffff357224 */ /* 0x000fe400078e0034 */
[----:B------:R-:W-:-:S07]  /*6e9c0*/  IMAD.MOV.U32 R12, RZ, RZ, R31 ;  /* 0x000000ffff0c7224 */ /* 0x000fce00078e001f */
.L_x_52893:
[----:B------:R-:W-:Y:S05]  /*6e9d0*/  BSYNC B1 ;  /* 0x0000000000017941 */ /* 0x000fea0003800000 */
.L_x_52891:
        /* <DEDUP_REMOVED lines=9> */
.L_x_52895:
[----:B------:R-:W-:Y:S01]  /*6ea70*/  MOV R34, R55 ;  /* 0x0000003700227202 */ /* 0x000fe20000000f00 */
[----:B------:R-:W-:Y:S02]  /*6ea80*/  IMAD.MOV.U32 R32, RZ, RZ, R4 ;  /* 0x000000ffff207224 */ /* 0x000fe400078e0004 */
[----:B------:R-:W-:Y:S02]  /*6ea90*/  IMAD.MOV.U32 R55, RZ, RZ, R54 ;  /* 0x000000ffff377224 */ /* 0x000fe400078e0036 */
[----:B------:R-:W-:-:S07]  /*6eaa0*/  IMAD.MOV.U32 R4, RZ, RZ, R29 ;  /* 0x000000ffff047224 */ /* 0x000fce00078e001d */
.L_x_52896:
[----:B------:R-:W-:Y:S05]  /*6eab0*/  BSYNC B1 ;  /* 0x0000000000017941 */ /* 0x000fea0003800000 */
.L_x_52894:
        /* <DEDUP_REMOVED lines=9> */
.L_x_52898:
[----:B------:R-:W-:Y:S01]  /*6eb50*/  MOV R31, R34 ;  /* 0x00000022001f7202 */ /* 0x000fe20000000f00 */
[----:B------:R-:W-:Y:S02]  /*6eb60*/  IMAD.MOV.U32 R29, RZ, RZ, R32 ;  /* 0x000000ffff1d7224 */ /* 0x000fe400078e0020 */
[----:B------:R-:W-:Y:S02]  /*6eb70*/  IMAD.MOV.U32 R34, RZ, RZ, R43 ;  /* 0x000000ffff227224 */ /* 0x000fe400078e002b */
[----:B------:R-:W-:-:S07]  /*6eb80*/  IMAD.MOV.U32 R32, RZ, RZ, R33 ;  /* 0x000000ffff207224 */ /* 0x000fce00078e0021 */
.L_x_52899:
[----:B------:R-:W-:Y:S05]  /*6eb90*/  BSYNC B1 ;  /* 0x0000000000017941 */ /* 0x000fea0003800000 */
.L_x_52897:
        /* <DEDUP_REMOVED lines=9> */
.L_x_52901:
[----:B------:R-:W-:Y:S01]  /*6ec30*/  MOV R43, R31 ;  /* 0x0000001f002b7202 */ /* 0x000fe20000000f00 */
[----:B------:R-:W-:Y:S02]  /*6ec40*/  IMAD.MOV.U32 R33, RZ, RZ, R29 ;  /* 0x000000ffff217224 */ /* 0x000fe400078e001d */
[----:B------:R-:W-:Y:S02]  /*6ec50*/  IMAD.MOV.U32 R31, RZ, RZ, R10 ;  /* 0x000000ffff1f7224 */ /* 0x000fe400078e000a */
[----:B------:R-:W-:-:S07]  /*6ec60*/  IMAD.MOV.U32 R29, RZ, RZ, R6 ;  /* 0x000000ffff1d7224 */ /* 0x000fce00078e0006 */
.L_x_52902:
[----:B------:R-:W-:Y:S05]  /*6ec70*/  BSYNC B1 ;  /* 0x0000000000017941 */ /* 0x000fea0003800000 */
.L_x_52900:
        /* <DEDUP_REMOVED lines=9> */
.L_x_52904:
[----:B------:R-:W-:Y:S01]  /*6ed10*/  MOV R10, R43 ;  /* 0x0000002b000a7202 */ /* 0x000fe20000000f00 */
[----:B------:R-:W-:Y:S02]  /*6ed20*/  IMAD.MOV.U32 R6, RZ, RZ, R33 ;  /* 0x000000ffff067224 */ /* 0x000fe400078e0021 */
[----:B------:R-:W-:Y:S02]  /*6ed30*/  IMAD.MOV.U32 R43, RZ, RZ, R20 ;  /* 0x000000ffff2b7224 */ /* 0x000fe400078e0014 */
[----:B------:R-:W-:-:S07]  /*6ed40*/  IMAD.MOV.U32 R33, RZ, RZ, R18 ;  /* 0x000000ffff217224 */ /* 0x000fce00078e0012 */
.L_x_52905:
[----:B------:R-:W-:Y:S05]  /*6ed50*/  BSYNC B1 ;  /* 0x0000000000017941 */ /* 0x000fea0003800000 */
.L_x_52903:
        /* <DEDUP_REMOVED lines=9> */
.L_x_52907:
[----:B------:R-:W-:Y:S01]  /*6edf0*/  MOV R20, R10 ;  /* 0x0000000a00147202 */ /* 0x000fe20000000f00 */
[----:B------:R-:W-:Y:S02]  /*6ee00*/  IMAD.MOV.U32 R18, RZ, RZ, R6 ;  /* 0x000000ffff127224 */ /* 0x000fe400078e0006 */
[----:B------:R-:W-:Y:S02]  /*6ee10*/  IMAD.MOV.U32 R10, RZ, RZ, R11 ;  /* 0x000000ffff0a7224 */ /* 0x000fe400078e000b */
[----:B------:R-:W-:-:S07]  /*6ee20*/  IMAD.MOV.U32 R6, RZ, RZ, R7 ;  /* 0x000000ffff067224 */ /* 0x000fce00078e0007 */
.L_x_52908:
[----:B------:R-:W-:Y:S05]  /*6ee30*/  BSYNC B1 ;  /* 0x0000000000017941 */ /* 0x000fea0003800000 */
.L_x_52906:
        /* <DEDUP_REMOVED lines=9> */
.L_x_52910:
[----:B------:R-:W-:Y:S01]  /*6eed0*/  MOV R11, R20 ;  /* 0x00000014000b7202 */ /* 0x000fe20000000f00 */
[----:B------:R-:W-:Y:S02]  /*6eee0*/  IMAD.MOV.U32 R7, RZ, RZ, R18 ;  /* 0x000000ffff077224 */ /* 0x000fe400078e0012 */
[----:B------:R-:W-:Y:S02]  /*6eef0*/  IMAD.MOV.U32 R20, RZ, RZ, R41 ;  /* 0x000000ffff147224 */ /* 0x000fe400078e0029 */
[----:B------:R-:W-:-:S07]  /*6ef00*/  IMAD.MOV.U32 R18, RZ, RZ, R23 ;  /* 0x000000ffff127224 */ /* 0x000fce00078e0017 */
.L_x_52911:
[----:B------:R-:W-:Y:S05]  /*6ef10*/  BSYNC B1 ;  /* 0x0000000000017941 */ /* 0x000fea0003800000 */
.L_x_52909:
        /* <DEDUP_REMOVED lines=9> */
.L_x_52913:
[----:B------:R-:W-:Y:S01]  /*6efb0*/  MOV R44, R11 ;  /* 0x0000000b002c7202 */ /* 0x000fe20000000f00 */
[----:B------:R-:W-:Y:S02]  /*6efc0*/  IMAD.MOV.U32 R42, RZ, RZ, R7 ;  /* 0x000000ffff2a7224 */ /* 0x000fe400078e0007 */
[----:B------:R-:W-:Y:S02]  /*6efd0*/  IMAD.MOV.U32 R11, RZ, RZ, R28 ;  /* 0x000000ffff0b7224 */ /* 0x000fe400078e001c */
[----:B------:R-:W-:-:S07]  /*6efe0*/  IMAD.MOV.U32 R7, RZ, RZ, R22 ;  /* 0x000000ffff077224 */ /* 0x000fce00078e0016 */
.L_x_52914:
[----:B------:R-:W-:Y:S05]  /*6eff0*/  BSYNC B1 ;  /* 0x0000000000017941 */ /* 0x000fea0003800000 */
.L_x_52912:
        /* <DEDUP_REMOVED lines=9> */
.L_x_52916:
[----:B------:R-:W-:Y:S01]  /*6f090*/  MOV R41, R44 ;  /* 0x0000002c00297202 */ /* 0x000fe20000000f00 */
[----:B------:R-:W-:Y:S02]  /*6f0a0*/  IMAD.MOV.U32 R23, RZ, RZ, R42 ;  /* 0x000000ffff177224 */ /* 0x000fe400078e002a */
[----:B------:R-:W-:Y:S02]  /*6f0b0*/  IMAD.MOV.U32 R44, RZ, RZ, R51 ;  /* 0x000000ffff2c7224 */ /* 0x000fe400078e0033 */
[----:B------:R-:W-:-:S07]  /*6f0c0*/  IMAD.MOV.U32 R42, RZ, RZ, R47 ;  /* 0x000000ffff2a7224 */ /* 0x000fce00078e002f */
.L_x_52917:
[----:B------:R-:W-:Y:S05]  /*6f0d0*/  BSYNC B1 ;  /* 0x0000000000017941 */ /* 0x000fea0003800000 */
.L_x_52915:
        /* <DEDUP_REMOVED lines=9> */
.L_x_52919:
[----:B------:R-:W-:Y:S01]  /*6f170*/  MOV R28, R41 ;  /* 0x00000029001c7202 */ /* 0x000fe20000000f00 */
[----:B------:R-:W-:Y:S02]  /*6f180*/  IMAD.MOV.U32 R22, RZ, RZ, R23 ;  /* 0x000000ffff167224 */ /* 0x000fe400078e0017 */
[----:B------:R-:W-:Y:S02]  /*6f190*/  IMAD.MOV.U32 R41, RZ, RZ, R40 ;  /* 0x000000ffff297224 */ /* 0x000fe400078e0028 */
[----:B------:R-:W-:-:S07]  /*6f1a0*/  IMAD.MOV.U32 R23, RZ, RZ, R30 ;  /* 0x000000ffff177224 */ /* 0x000fce00078e001e */
.L_x_52920:
[----:B------:R-:W-:Y:S05]  /*6f1b0*/  BSYNC B1 ;  /* 0x0000000000017941 */ /* 0x000fea0003800000 */
.L_x_52918:
        /* <DEDUP_REMOVED lines=16> */
.L_x_52922:
[----:B------:R-:W-:Y:S02]  /*6f2c0*/  IMAD.MOV.U32 R30, RZ, RZ, R19 ;  /* 0x000000ffff1e7224 */ /* 0x000fe400078e0013 */
[----:B------:R-:W-:Y:S02]  /*6f2d0*/  IMAD.MOV.U32 R24, RZ, RZ, R71 ;  /* 0x000000ffff187224 */ /* 0x000fe400078e0047 */
[----:B------:R-:W-:Y:S02]  /*6f2e0*/  IMAD.MOV.U32 R19, RZ, RZ, R15 ;  /* 0x000000ffff137224 */ /* 0x000fe400078e000f */
[----:B------:R-:W-:-:S07]  /*6f2f0*/  IMAD.MOV.U32 R71, RZ, RZ, R48 ;  /* 0x000000ffff477224 */ /* 0x000fce00078e0030 */
.L_x_52923:
[----:B------:R-:W-:Y:S05]  /*6f300*/  BSYNC B1 ;  /* 0x0000000000017941 */ /* 0x000fea0003800000 */
.L_x_52921:
        /* <DEDUP_REMOVED lines=9> */
.L_x_52925:
[----:B------:R-:W-:Y:S02]  /*6f3a0*/  IMAD.MOV.U32 R40, RZ, RZ, R30 ;  /* 0x000000ffff287224 */ /* 0x000fe400078e001e */
[----:B------:R-:W-:Y:S02]  /*6f3b0*/  IMAD.MOV.U32 R36, RZ, RZ, R24 ;  /* 0x000000ffff247224 */ /* 0x000fe400078e0018 */
[----:B------:R-:W-:Y:S02]  /*6f3c0*/  IMAD.MOV.U32 R30, RZ, RZ, R35 ;  /* 0x000000ffff1e7224 */ /* 0x000fe400078e0023 */
[----:B------:R-:W-:-:S07]  /*6f3d0*/  IMAD.MOV.U32 R24, RZ, RZ, R14 ;  /* 0x000000ffff187224 */ /* 0x000fce00078e000e */
.L_x_52926:
[----:B------:R-:W-:Y:S05]  /*6f3e0*/  BSYNC B1 ;  /* 0x0000000000017941 */ /* 0x000fea0003800000 */
.L_x_52924:
        /* <DEDUP_REMOVED lines=9> */
.L_x_52928:
[----:B------:R-:W-:Y:S02]  /*6f480*/  IMAD.MOV.U32 R46, RZ, RZ, R40 ;  /* 0x000000ffff2e7224 */ /* 0x000fe400078e0028 */
[----:B------:R-:W-:Y:S02]  /*6f490*/  IMAD.MOV.U32 R14, RZ, RZ, R36 ;  /* 0x000000ffff0e7224 */ /* 0x000fe400078e0024 */
[----:B------:R-:W-:Y:S02]  /*6f4a0*/  IMAD.MOV.U32 R40, RZ, RZ, R45 ;  /* 0x000000ffff287224 */ /* 0x000fe400078e002d */
[----:B------:R-:W-:-:S07]  /*6f4b0*/  IMAD.MOV.U32 R36, RZ, RZ, R13 ;  /* 0x000000ffff247224 */ /* 0x000fce00078e000d */
.L_x_52929:
[----:B------:R-:W-:Y:S05]  /*6f4c0*/  BSYNC B1 ;  /* 0x0000000000017941 */ /* 0x000fea0003800000 */
.L_x_52927:
        /* <DEDUP_REMOVED lines=9> */
.L_x_52931:
[----:B------:R-:W-:Y:S02]  /*6f560*/  IMAD.MOV.U32 R48, RZ, RZ, R46 ;  /* 0x000000ffff307224 */ /* 0x000fe400078e002e */
[----:B------:R-:W-:Y:S02]  /*6f570*/  IMAD.MOV.U32 R13, RZ, RZ, R14 ;  /* 0x000000ffff0d7224 */ /* 0x000fe400078e000e */
[----:B------:R-:W-:Y:S02]  /*6f580*/  IMAD.MOV.U32 R46, RZ, RZ, R49 ;  /* 0x000000ffff2e7224 */ /* 0x000fe400078e0031 */
[----:B------:R-:W-:-:S07]  /*6f590*/  IMAD.MOV.U32 R14, RZ, RZ, R5 ;  /* 0x000000ffff0e7224 */ /* 0x000fce00078e0005 */
.L_x_52932:
[----:B------:R-:W-:Y:S05]  /*6f5a0*/  BSYNC B1 ;  /* 0x0000000000017941 */ /* 0x000fea0003800000 */
.L_x_52930:
        /* <DEDUP_REMOVED lines=9> */
.L_x_52934:
[----:B------:R-:W-:Y:S02]  /*6f640*/  IMAD.MOV.U32 R50, RZ, RZ, R48 ;  /* 0x000000ffff327224 */ /* 0x000fe400078e0030 */
[----:B------:R-:W-:Y:S02]  /*6f650*/  IMAD.MOV.U32 R5, RZ, RZ, R13 ;  /* 0x000000ffff057224 */ /* 0x000fe400078e000d */
[----:B------:R-:W-:Y:S02]  /*6f660*/  IMAD.MOV.U32 R48, RZ, RZ, R53 ;  /* 0x000000ffff307224 */ /* 0x000fe400078e0035 */
[----:B------:R-:W-:-:S07]  /*6f670*/  IMAD.MOV.U32 R13, RZ, RZ, R12 ;  /* 0x000000ffff0d7224 */ /* 0x000fce00078e000c */
.L_x_52935:
[----:B------:R-:W-:Y:S05]  /*6f680*/  BSYNC B1 ;  /* 0x0000000000017941 */ /* 0x000fea0003800000 */
.L_x_52933:
        /* <DEDUP_REMOVED lines=9> */
.L_x_52937:
[----:B------:R-:W-:Y:S02]  /*6f720*/  IMAD.MOV.U32 R35, RZ, RZ, R50 ;  /* 0x000000ffff237224 */ /* 0x000fe400078e0032 */
[----:B------:R-:W-:Y:S02]  /*6f730*/  IMAD.MOV.U32 R15, RZ, RZ, R5 ;  /* 0x000000ffff0f7224 */ /* 0x000fe400078e0005 */
[----:B------:R-:W-:Y:S02]  /*6f740*/  IMAD.MOV.U32 R50, RZ, RZ, R55 ;  /* 0x000000ffff327224 */ /* 0x000fe400078e0037 */
[----:B------:R-:W-:-:S07]  /*6f750*/  IMAD.MOV.U32 R5, RZ, RZ, R4 ;  /* 0x000000ffff057224 */ /* 0x000fce00078e0004 */
.L_x_52938:
[----:B------:R-:W-:Y:S05]  /*6f760*/  BSYNC B1 ;  /* 0x0000000000017941 */ /* 0x000fea0003800000 */
.L_x_52936:
        /* <DEDUP_REMOVED lines=9> */
.L_x_52940:
[----:B------:R-:W-:Y:S02]  /*6f800*/  IMAD.MOV.U32 R12, RZ, RZ, R35 ;  /* 0x000000ffff0c7224 */ /* 0x000fe400078e0023 */
[----:B------:R-:W-:Y:S02]  /*6f810*/  IMAD.MOV.U32 R4, RZ, RZ, R15 ;  /* 0x000000ffff047224 */ /* 0x000fe400078e000f */
[----:B------:R-:W-:Y:S02]  /*6f820*/  IMAD.MOV.U32 R35, RZ, RZ, R34 ;  /* 0x000000ffff237224 */ /* 0x000fe400078e0022 */
[----:B------:R-:W-:-:S07]  /*6f830*/  IMAD.MOV.U32 R15, RZ, RZ, R32 ;  /* 0x000000ffff0f7224 */ /* 0x000fce00078e0020 */
.L_x_52941:
[----:B------:R-:W-:Y:S05]  /*6f840*/  BSYNC B1 ;  /* 0x0000000000017941 */ /* 0x000fea0003800000 */
.L_x_52939:
        /* <DEDUP_REMOVED lines=9> */
.L_x_52943:
[----:B------:R-:W-:Y:S02]  /*6f8e0*/  IMAD.MOV.U32 R34, RZ, RZ, R12 ;  /* 0x000000ffff227224 */ /* 0x000fe400078e000c */
[----:B------:R-:W-:Y:S02]  /*6f8f0*/  IMAD.MOV.U32 R32, RZ, RZ, R4 ;  /* 0x000000ffff207224 */ /* 0x000fe400078e0004 */
[----:B------:R-:W-:Y:S02]  /*6f900*/  IMAD.MOV.U32 R12, RZ, RZ, R31 ;  /* 0x000000ffff0c7224 */ /* 0x000fe400078e001f */
[----:B------:R-:W-:-:S07]  /*6f910*/  IMAD.MOV.U32 R4, RZ, RZ, R29 ;  /* 0x000000ffff047224 */ /* 0x000fce00078e001d */
.L_x_52944:
[----:B------:R-:W-:Y:S05]  /*6f920*/  BSYNC B1 ;  /* 0x0000000000017941 */ /* 0x000fea0003800000 */
.L_x_52942:
        /* <DEDUP_REMOVED lines=9> */
.L_x_52946:
[----:B------:R-:W-:Y:S02]  /*6f9c0*/  IMAD.MOV.U32 R31, RZ, RZ, R34 ;  /* 0x000000ffff1f7224 */ /* 0x000fe400078e0022 */
[----:B------:R-:W-:Y:S02]  /*6f9d0*/  IMAD.MOV.U32 R29, RZ, RZ, R32 ;  /* 0x000000ffff1d7224 */ /* 0x000fe400078e0020 */
[----:B------:R-:W-:Y:S02]  /*6f9e0*/  IMAD.MOV.U32 R34, RZ, RZ, R43 ;  /* 0x000000ffff227224 */ /* 0x000fe400078e002b */
[----:B------:R-:W-:-:S07]  /*6f9f0*/  IMAD.MOV.U32 R32, RZ, RZ, R33 ;  /* 0x000000ffff207224 */ /* 0x000fce00078e0021 */
.L_x_52947:
[----:B------:R-:W-:Y:S05]  /*6fa00*/  BSYNC B1 ;  /* 0x0000000000017941 */ /* 0x000fea0003800000 */
.L_x_52945:
        /* <DEDUP_REMOVED lines=9> */
.L_x_52949:
[----:B------:R-:W-:Y:S02]  /*6faa0*/  IMAD.MOV.U32 R43, RZ, RZ, R31 ;  /* 0x000000ffff2b7224 */ /* 0x000fe400078e001f */
[----:B------:R-:W-:Y:S02]  /*6fab0*/  IMAD.MOV.U32 R33, RZ, RZ, R29 ;  /* 0x000000ffff217224 */ /* 0x000fe400078e001d */
[----:B------:R-:W-:Y:S02]  /*6fac0*/  IMAD.MOV.U32 R31, RZ, RZ, R10 ;  /* 0x000000ffff1f7224 */ /* 0x000fe400078e000a */
[----:B------:R-:W-:-:S07]  /*6fad0*/  IMAD.MOV.U32 R29, RZ, RZ, R6 ;  /* 0x000000ffff1d7224 */ /* 0x000fce00078e0006 */
.L_x_52950:
[----:B------:R-:W-:Y:S05]  /*6fae0*/  BSYNC B1 ;  /* 0x0000000000017941 */ /* 0x000fea0003800000 */
.L_x_52948:
        /* <DEDUP_REMOVED lines=9> */
.L_x_52952:
[----:B------:R-:W-:Y:S02]  /*6fb80*/  IMAD.MOV.U32 R10, RZ, RZ, R43 ;  /* 0x000000ffff0a7224 */ /* 0x000fe400078e002b */
[----:B------:R-:W-:Y:S02]  /*6fb90*/  IMAD.MOV.U32 R6, RZ, RZ, R33 ;  /* 0x000000ffff067224 */ /* 0x000fe400078e0021 */
[----:B------:R-:W-:Y:S02]  /*6fba0*/  IMAD.MOV.U32 R43, RZ, RZ, R20 ;  /* 0x000000ffff2b7224 */ /* 0x000fe400078e0014 */
[----:B------:R-:W-:-:S07]  /*6fbb0*/  IMAD.MOV.U32 R33, RZ, RZ, R18 ;  /* 0x000000ffff217224 */ /* 0x000fce00078e0012 */
.L_x_52953:
[----:B------:R-:W-:Y:S05]  /*6fbc0*/  BSYNC B1 ;  /* 0x0000000000017941 */ /* 0x000fea0003800000 */
.L_x_52951:
        /* <DEDUP_REMOVED lines=9> */
.L_x_52955:
[----:B------:R-:W-:Y:S02]  /*6fc60*/  IMAD.MOV.U32 R47, RZ, RZ, R10 ;  /* 0x000000ffff2f7224 */ /* 0x000fe400078e000a */
[----:B------:R-:W-:Y:S02]  /*6fc70*/  IMAD.MOV.U32 R45, RZ, RZ, R6 ;  /* 0x000000ffff2d7224 */ /* 0x000fe400078e0006 */
[----:B------:R-:W-:Y:S02]  /*6fc80*/  IMAD.MOV.U32 R10, RZ, RZ, R11 ;  /* 0x000000ffff0a7224 */ /* 0x000fe400078e000b */
[----:B------:R-:W-:-:S07]  /*6fc90*/  IMAD.MOV.U32 R6, RZ, RZ, R7 ;  /* 0x000000ffff067224 */ /* 0x000fce00078e0007 */
.L_x_52956:
[----:B------:R-:W-:Y:S05]  /*6fca0*/  BSYNC B1 ;  /* 0x0000000000017941 */ /* 0x000fea0003800000 */
.L_x_52954:
        /* <DEDUP_REMOVED lines=9> */
.L_x_52958:
[----:B------:R-:W-:Y:S02]  /*6fd40*/  IMAD.MOV.U32 R20, RZ, RZ, R47 ;  /* 0x000000ffff147224 */ /* 0x000fe400078e002f */
[----:B------:R-:W-:Y:S02]  /*6fd50*/  IMAD.MOV.U32 R18, RZ, RZ, R45 ;  /* 0x000000ffff127224 */ /* 0x000fe400078e002d */
[----:B------:R-:W-:Y:S02]  /*6fd60*/  IMAD.MOV.U32 R47, RZ, RZ, R44 ;  /* 0x000000ffff2f7224 */ /* 0x000fe400078e002c */
[----:B------:R-:W-:-:S07]  /*6fd70*/  IMAD.MOV.U32 R45, RZ, RZ, R42 ;  /* 0x000000ffff2d7224 */ /* 0x000fce00078e002a */
.L_x_52959:
[----:B------:R-:W-:Y:S05]  /*6fd80*/  BSYNC B1 ;  /* 0x0000000000017941 */ /* 0x000fea0003800000 */
.L_x_52957:
        /* <DEDUP_REMOVED lines=9> */
.L_x_52961:
[----:B------:R-:W-:Y:S02]  /*6fe20*/  IMAD.MOV.U32 R11, RZ, RZ, R20 ;  /* 0x000000ffff0b7224 */ /* 0x000fe400078e0014 */
[----:B------:R-:W-:Y:S02]  /*6fe30*/  IMAD.MOV.U32 R7, RZ, RZ, R18 ;  /* 0x000000ffff077224 */ /* 0x000fe400078e0012 */
[----:B------:R-:W-:Y:S02]  /*6fe40*/  IMAD.MOV.U32 R20, RZ, RZ, R41 ;  /* 0x000000ffff147224 */ /* 0x000fe400078e0029 */
[----:B------:R-:W-:-:S07]  /*6fe50*/  IMAD.MOV.U32 R18, RZ, RZ, R23 ;  /* 0x000000ffff127224 */ /* 0x000fce00078e0017 */
.L_x_52962:
[----:B------:R-:W-:Y:S05]  /*6fe60*/  BSYNC B1 ;  /* 0x0000000000017941 */ /* 0x000fea0003800000 */
.L_x_52960:
        /* <DEDUP_REMOVED lines=9> */
.L_x_52964:
[----:B------:R-:W-:Y:S02]  /*6ff00*/  IMAD.MOV.U32 R41, RZ, RZ, R11 ;  /* 0x000000ffff297224 */ /* 0x000fe400078e000b */
[----:B------:R-:W-:Y:S02]  /*6ff10*/  IMAD.MOV.U32 R23, RZ, RZ, R7 ;  /* 0x000000ffff177224 */ /* 0x000fe400078e0007 */
[----:B------:R-:W-:Y:S02]  /*6ff20*/  IMAD.MOV.U32 R11, RZ, RZ, R28 ;  /* 0x000000ffff0b7224 */ /* 0x000fe400078e001c */
[----:B------:R-:W-:-:S07]  /*6ff30*/  IMAD.MOV.U32 R7, RZ, RZ, R22 ;  /* 0x000000ffff077224 */ /* 0x000fce00078e0016 */
.L_x_52965:
[----:B------:R-:W-:Y:S05]  /*6ff40*/  BSYNC B1 ;  /* 0x0000000000017941 */ /* 0x000fea0003800000 */
.L_x_52963:
        /* <DEDUP_REMOVED lines=16> */
.L_x_52967:
[----:B------:R-:W-:Y:S01]  /*70050*/  IMAD.MOV.U32 R22, RZ, RZ, R19 ;  /* 0x000000ffff167224 */ /* 0x000fe200078e0013 */
[----:B------:R-:W-:Y:S01]  /*70060*/  MOV R19, R30 ;  /* 0x0000001e00137202 */ /* 0x000fe20000000f00 */
[----:B------:R-:W-:Y:S02]  /*70070*/  IMAD.MOV.U32 R25, RZ, RZ, R71 ;  /* 0x000000ffff197224 */ /* 0x000fe400078e0047 */
[----:B------:R-:W-:-:S07]  /*70080*/  IMAD.MOV.U32 R71, RZ, RZ, R24 ;  /* 0x000000ffff477224 */ /* 0x000fce00078e0018 */
.L_x_52968:
[----:B------:R-:W-:Y:S05]  /*70090*/  BSYNC B1 ;  /* 0x0000000000017941 */ /* 0x000fea0003800000 */
.L_x_52966:
        /* <DEDUP_REMOVED lines=9> */
.L_x_52970:
[----:B------:R-:W-:Y:S01]  /*70130*/  IMAD.MOV.U32 R37, RZ, RZ, R22 ;  /* 0x000000ffff257224 */ /* 0x000fe200078e0016 */
[----:B------:R-:W-:Y:S01]  /*70140*/  MOV R22, R40 ;  /* 0x0000002800167202 */ /* 0x000fe20000000f00 */
[----:B------:R-:W-:Y:S02]  /*70150*/  IMAD.MOV.U32 R49, RZ, RZ, R25 ;  /* 0x000000ffff317224 */ /* 0x000fe400078e0019 */
[----:B------:R-:W-:-:S07]  /*70160*/  IMAD.MOV.U32 R25, RZ, RZ, R36 ;  /* 0x000000ffff197224 */ /* 0x000fce00078e0024 */
.L_x_52971:
[----:B------:R-:W-:Y:S05]  /*70170*/  BSYNC B1 ;  /* 0x0000000000017941 */ /* 0x000fea0003800000 */
.L_x_52969:
        /* <DEDUP_REMOVED lines=9> */
.L_x_52973:
[----:B------:R-:W-:Y:S01]  /*70210*/  IMAD.MOV.U32 R51, RZ, RZ, R37 ;  /* 0x000000ffff337224 */ /* 0x000fe200078e0025 */
[----:B------:R-:W-:Y:S01]  /*70220*/  MOV R37, R46 ;  /* 0x0000002e00257202 */ /* 0x000fe20000000f00 */
[----:B------:R-:W-:Y:S02]  /*70230*/  IMAD.MOV.U32 R24, RZ, RZ, R49 ;  /* 0x000000ffff187224 */ /* 0x000fe400078e0031 */
[----:B------:R-:W-:-:S07]  /*70240*/  IMAD.MOV.U32 R49, RZ, RZ, R14 ;  /* 0x000000ffff317224 */ /* 0x000fce00078e000e */
.L_x_52974:
[----:B------:R-:W-:Y:S05]  /*70250*/  BSYNC B1 ;  /* 0x0000000000017941 */ /* 0x000fea0003800000 */
.L_x_52972:
        /* <DEDUP_REMOVED lines=9> */
.L_x_52976:
[----:B------:R-:W-:Y:S01]  /*702f0*/  IMAD.MOV.U32 R53, RZ, RZ, R51 ;  /* 0x000000ffff357224 */ /* 0x000fe200078e0033 */
[----:B------:R-:W-:Y:S01]  /*70300*/  MOV R51, R48 ;  /* 0x0000003000337202 */ /* 0x000fe20000000f00 */
[----:B------:R-:W-:Y:S02]  /*70310*/  IMAD.MOV.U32 R14, RZ, RZ, R24 ;  /* 0x000000ffff0e7224 */ /* 0x000fe400078e0018 */
[----:B------:R-:W-:-:S07]  /*70320*/  IMAD.MOV.U32 R24, RZ, RZ, R13 ;  /* 0x000000ffff187224 */ /* 0x000fce00078e000d */
.L_x_52977:
[----:B------:R-:W-:Y:S05]  /*70330*/  BSYNC B1 ;  /* 0x0000000000017941 */ /* 0x000fea0003800000 */
.L_x_52975:
        /* <DEDUP_REMOVED lines=9> */
.L_x_52979:
[----:B------:R-:W-:Y:S01]  /*703d0*/  IMAD.MOV.U32 R28, RZ, RZ, R53 ;  /* 0x000000ffff1c7224 */ /* 0x000fe200078e0035 */
[----:B------:R-:W-:Y:S01]  /*703e0*/  MOV R53, R50 ;  /* 0x0000003200357202 */ /* 0x000fe20000000f00 */
[----:B------:R-:W-:Y:S02]  /*703f0*/  IMAD.MOV.U32 R30, RZ, RZ, R14 ;  /* 0x000000ffff1e7224 */ /* 0x000fe400078e000e */
[----:B------:R-:W-:-:S07]  /*70400*/  IMAD.MOV.U32 R14, RZ, RZ, R5 ;  /* 0x000000ffff0e7224 */ /* 0x000fce00078e0005 */
.L_x_52980:
[----:B------:R-:W-:Y:S05]  /*70410*/  BSYNC B1 ;  /* 0x0000000000017941 */ /* 0x000fea0003800000 */
.L_x_52978:
        /* <DEDUP_REMOVED lines=9> */
.L_x_52982:
[----:B------:R-:W-:Y:S01]  /*704b0*/  IMAD.MOV.U32 R5, RZ, RZ, R28 ;  /* 0x000000ffff057224 */ /* 0x000fe200078e001c */
[----:B------:R-:W-:Y:S01]  /*704c0*/  MOV R28, R35 ;  /* 0x00000023001c7202 */ /* 0x000fe20000000f00 */
[----:B------:R-:W-:Y:S02]  /*704d0*/  IMAD.MOV.U32 R13, RZ, RZ, R30 ;  /* 0x000000ffff0d7224 */ /* 0x000fe400078e001e */
[----:B------:R-:W-:-:S07]  /*704e0*/  IMAD.MOV.U32 R30, RZ, RZ, R15 ;  /* 0x000000ffff1e7224 */ /* 0x000fce00078e000f */
.L_x_52983:
[----:B------:R-:W-:Y:S05]  /*704f0*/  BSYNC B1 ;  /* 0x0000000000017941 */ /* 0x000fea0003800000 */
.L_x_52981:
        /* <DEDUP_REMOVED lines=9> */
.L_x_52985:
[----:B------:R-:W-:Y:S01]  /*70590*/  IMAD.MOV.U32 R15, RZ, RZ, R5 ;  /* 0x000000ffff0f7224 */ /* 0x000fe200078e0005 */
[----:B------:R-:W-:Y:S01]  /*705a0*/  MOV R5, R12 ;  /* 0x0000000c00057202 */ /* 0x000fe20000000f00 */
[----:B------:R-:W-:Y:S02]  /*705b0*/  IMAD.MOV.U32 R35, RZ, RZ, R13 ;  /* 0x000000ffff237224 */ /* 0x000fe400078e000d */
[----:B------:R-:W-:-:S07]  /*705c0*/  IMAD.MOV.U32 R13, RZ, RZ, R4 ;  /* 0x000000ffff0d7224 */ /* 0x000fce00078e0004 */
.L_x_52986:
[----:B------:R-:W-:Y:S05]  /*705d0*/  BSYNC B1 ;  /* 0x0000000000017941 */ /* 0x000fea0003800000 */
.L_x_52984:
        /* <DEDUP_REMOVED lines=9> */
.L_x_52988:
[----:B------:R-:W-:Y:S01]  /*70670*/  IMAD.MOV.U32 R4, RZ, RZ, R15 ;  /* 0x000000ffff047224 */ /* 0x000fe200078e000f */
[----:B------:R-:W-:Y:S01]  /*70680*/  MOV R15, R34 ;  /* 0x00000022000f7202 */ /* 0x000fe20000000f00 */
[----:B------:R-:W-:Y:S02]  /*70690*/  IMAD.MOV.U32 R12, RZ, RZ, R35 ;  /* 0x000000ffff0c7224 */ /* 0x000fe400078e0023 */
[----:B------:R-:W-:-:S07]  /*706a0*/  IMAD.MOV.U32 R35, RZ, RZ, R32 ;  /* 0x000000ffff237224 */ /* 0x000fce00078e0020 */
.L_x_52989:
[----:B------:R-:W-:Y:S05]  /*706b0*/  BSYNC B1 ;  /* 0x0000000000017941 */ /* 0x000fea0003800000 */
.L_x_52987:
        /* <DEDUP_REMOVED lines=9> */
.L_x_52991:
[----:B------:R-:W-:Y:S01]  /*70750*/  IMAD.MOV.U32 R32, RZ, RZ, R4 ;  /* 0x000000ffff207224 */ /* 0x000fe200078e0004 */
[----:B------:R-:W-:Y:S01]  /*70760*/  MOV R4, R31 ;  /* 0x0000001f00047202 */ /* 0x000fe20000000f00 */
[----:B------:R-:W-:Y:S02]  /*70770*/  IMAD.MOV.U32 R34, RZ, RZ, R12 ;  /* 0x000000ffff227224 */ /* 0x000fe400078e000c */
[----:B------:R-:W-:-:S07]  /*70780*/  IMAD.MOV.U32 R12, RZ, RZ, R29 ;  /* 0x000000ffff0c7224 */ /* 0x000fce00078e001d */
.L_x_52992:
[----:B------:R-:W-:Y:S05]  /*70790*/  BSYNC B1 ;  /* 0x0000000000017941 */ /* 0x000fea0003800000 */
.L_x_52990:
        /* <DEDUP_REMOVED lines=9> */
.L_x_52994:
[----:B------:R-:W-:Y:S01]  /*70830*/  IMAD.MOV.U32 R29, RZ, RZ, R32 ;  /* 0x000000ffff1d7224 */ /* 0x000fe200078e0020 */
[----:B------:R-:W-:Y:S01]  /*70840*/  MOV R32, R43 ;  /* 0x0000002b00207202 */ /* 0x000fe20000000f00 */
[----:B------:R-:W-:Y:S02]  /*70850*/  IMAD.MOV.U32 R31, RZ, RZ, R34 ;  /* 0x000000ffff1f7224 */ /* 0x000fe400078e0022 */
[----:B------:R-:W-:-:S07]  /*70860*/  IMAD.MOV.U32 R34, RZ, RZ, R33 ;  /* 0x000000ffff227224 */ /* 0x000fce00078e0021 */
.L_x_52995:
[----:B------:R-:W-:Y:S05]  /*70870*/  BSYNC B1 ;  /* 0x0000000000017941 */ /* 0x000fea0003800000 */
.L_x_52993:
        /* <DEDUP_REMOVED lines=9> */
.L_x_52997:
[----:B------:R-:W-:Y:S01]  /*70910*/  IMAD.MOV.U32 R36, RZ, RZ, R29 ;  /* 0x000000ffff247224 */ /* 0x000fe200078e001d */
[----:B------:R-:W-:Y:S01]  /*70920*/  MOV R29, R10 ;  /* 0x0000000a001d7202 */ /* 0x000fe20000000f00 */
[----:B------:R-:W-:Y:S02]  /*70930*/  IMAD.MOV.U32 R40, RZ, RZ, R31 ;  /* 0x000000ffff287224 */ /* 0x000fe400078e001f */
[----:B------:R-:W-:-:S07]  /*70940*/  IMAD.MOV.U32 R31, RZ, RZ, R6 ;  /* 0x000000ffff1f7224 */ /* 0x000fce00078e0006 */
.L_x_52998:
[----:B------:R-:W-:Y:S05]  /*70950*/  BSYNC B1 ;  /* 0x0000000000017941 */ /* 0x000fea0003800000 */
.L_x_52996:
        /* <DEDUP_REMOVED lines=9> */
.L_x_53000:
[----:B------:R-:W-:Y:S01]  /*709f0*/  IMAD.MOV.U32 R33, RZ, RZ, R36 ;  /* 0x000000ffff217224 */ /* 0x000fe200078e0024 */
[----:B------:R-:W-:Y:S01]  /*70a00*/  MOV R36, R47 ;  /* 0x0000002f00247202 */ /* 0x000fe20000000f00 */
[----:B------:R-:W-:Y:S02]  /*70a10*/  IMAD.MOV.U32 R43, RZ, RZ, R40 ;  /* 0x000000ffff2b7224 */ /* 0x000fe400078e0028 */
[----:B------:R-:W-:-:S07]  /*70a20*/  IMAD.MOV.U32 R40, RZ, RZ, R45 ;  /* 0x000000ffff287224 */ /* 0x000fce00078e002d */
.L_x_53001:
[----:B------:R-:W-:Y:S05]  /*70a30*/  BSYNC B1 ;  /* 0x0000000000017941 */ /* 0x000fea0003800000 */
.L_x_52999:
        /* <DEDUP_REMOVED lines=9> */
.L_x_53003:
[----:B------:R-:W-:Y:S01]  /*70ad0*/  IMAD.MOV.U32 R6, RZ, RZ, R33 ;  /* 0x000000ffff067224 */ /* 0x000fe200078e0021 */
[----:B------:R-:W-:Y:S01]  /*70ae0*/  MOV R33, R20 ;  /* 0x0000001400217202 */ /* 0x000fe20000000f00 */
[----:B------:R-:W-:Y:S02]  /*70af0*/  IMAD.MOV.U32 R10, RZ, RZ, R43 ;  /* 0x000000ffff0a7224 */ /* 0x000fe400078e002b */
[----:B------:R-:W-:-:S07]  /*70b00*/  IMAD.MOV.U32 R43, RZ, RZ, R18 ;  /* 0x000000ffff2b7224 */ /* 0x000fce00078e0012 */
.L_x_53004:
[----:B------:R-:W-:Y:S05]  /*70b10*/  BSYNC B1 ;  /* 0x0000000000017941 */ /* 0x000fea0003800000 */
.L_x_53002:
        /* <DEDUP_REMOVED lines=9> */
.L_x_53006:
[----:B------:R-:W-:Y:S01]  /*70bb0*/  IMAD.MOV.U32 R18, RZ, RZ, R6 ;  /* 0x000000ffff127224 */ /* 0x000fe200078e0006 */
[----:B------:R-:W-:Y:S01]  /*70bc0*/  MOV R6, R11 ;  /* 0x0000000b00067202 */ /* 0x000fe20000000f00 */
[----:B------:R-:W-:Y:S02]  /*70bd0*/  IMAD.MOV.U32 R20, RZ, RZ, R10 ;  /* 0x000000ffff147224 */ /* 0x000fe400078e000a */
[----:B------:R-:W-:-:S07]  /*70be0*/  IMAD.MOV.U32 R10, RZ, RZ, R7 ;  /* 0x000000ffff0a7224 */ /* 0x000fce00078e0007 */
.L_x_53007:
[----:B------:R-:W-:Y:S05]  /*70bf0*/  BSYNC B1 ;  /* 0x0000000000017941 */ /* 0x000fea0003800000 */
.L_x_53005:
        /* <DEDUP_REMOVED lines=9> */
.L_x_53009:
[----:B------:R-:W-:Y:S01]  /*70c90*/  IMAD.MOV.U32 R7, RZ, RZ, R18 ;  /* 0x000000ffff077224 */ /* 0x000fe200078e0012 */
[----:B------:R-:W-:Y:S01]  /*70ca0*/  MOV R18, R41 ;  /* 0x0000002900127202 */ /* 0x000fe20000000f00 */
[----:B------:R-:W-:Y:S02]  /*70cb0*/  IMAD.MOV.U32 R11, RZ, RZ, R20 ;  /* 0x000000ffff0b7224 */ /* 0x000fe400078e0014 */
[----:B------:R-:W-:-:S07]  /*70cc0*/  IMAD.MOV.U32 R20, RZ, RZ, R23 ;  /* 0x000000ffff147224 */ /* 0x000fce00078e0017 */
.L_x_53010:
[----:B------:R-:W-:Y:S05]  /*70cd0*/  BSYNC B1 ;  /* 0x0000000000017941 */ /* 0x000fea0003800000 */
.L_x_53008:
        /* <DEDUP_REMOVED lines=16> */
.L_x_53012:
[----:B------:R-:W-:Y:S01]  /*70de0*/  MOV R26, R19 ;  /* 0x00000013001a7202 */ /* 0x000fe20000000f00 */
[----:B------:R-:W-:Y:S02]  /*70df0*/  IMAD.MOV.U32 R38, RZ, RZ, R71 ;  /* 0x000000ffff267224 */ /* 0x000fe400078e0047 */
[----:B------:R-:W-:Y:S02]  /*70e00*/  IMAD.MOV.U32 R19, RZ, RZ, R22 ;  /* 0x000000ffff137224 */ /* 0x000fe400078e0016 */
[----:B------:R-:W-:-:S07]  /*70e10*/  IMAD.MOV.U32 R71, RZ, RZ, R25 ;  /* 0x000000ffff477224 */ /* 0x000fce00078e0019 */
.L_x_53013:
[----:B------:R-:W-:Y:S05]  /*70e20*/  BSYNC B1 ;  /* 0x0000000000017941 */ /* 0x000fea0003800000 */
.L_x_53011:
        /* <DEDUP_REMOVED lines=9> */
.L_x_53015:
[----:B------:R-:W-:Y:S01]  /*70ec0*/  MOV R22, R26 ;  /* 0x0000001a00167202 */ /* 0x000fe20000000f00 */
[----:B------:R-:W-:Y:S02]  /*70ed0*/  IMAD.MOV.U32 R23, RZ, RZ, R38 ;  /* 0x000000ffff177224 */ /* 0x000fe400078e0026 */
[----:B------:R-:W-:Y:S02]  /*70ee0*/  IMAD.MOV.U32 R26, RZ, RZ, R37 ;  /* 0x000000ffff1a7224 */ /* 0x000fe400078e0025 */
[----:B------:R-:W-:-:S07]  /*70ef0*/  IMAD.MOV.U32 R38, RZ, RZ, R49 ;  /* 0x000000ffff267224 */ /* 0x000fce00078e0031 */
.L_x_53016:
[----:B------:R-:W-:Y:S05]  /*70f00*/  BSYNC B1 ;  /* 0x0000000000017941 */ /* 0x000fea0003800000 */
.L_x_53014:
        /* <DEDUP_REMOVED lines=9> */
.L_x_53018:
[----:B------:R-:W-:Y:S01]  /*70fa0*/  MOV R42, R22 ;  /* 0x00000016002a7202 */ /* 0x000fe20000000f00 */
[----:B------:R-:W-:Y:S02]  /*70fb0*/  IMAD.MOV.U32 R25, RZ, RZ, R23 ;  /* 0x000000ffff197224 */ /* 0x000fe400078e0017 */
[----:B------:R-:W-:Y:S02]  /*70fc0*/  IMAD.MOV.U32 R22, RZ, RZ, R51 ;  /* 0x000000ffff167224 */ /* 0x000fe400078e0033 */
[----:B------:R-:W-:-:S07]  /*70fd0*/  IMAD.MOV.U32 R23, RZ, RZ, R24 ;  /* 0x000000ffff177224 */ /* 0x000fce00078e0018 */
.L_x_53019:
[----:B------:R-:W-:Y:S05]  /*70fe0*/  BSYNC B1 ;  /* 0x0000000000017941 */ /* 0x000fea0003800000 */
.L_x_53017:
        /* <DEDUP_REMOVED lines=9> */
.L_x_53021:
[----:B------:R-:W-:Y:S01]  /*71080*/  MOV R37, R42 ;  /* 0x0000002a00257202 */ /* 0x000fe20000000f00 */
[----:B------:R-:W-:Y:S02]  /*71090*/  IMAD.MOV.U32 R41, RZ, RZ, R25 ;  /* 0x000000ffff297224 */ /* 0x000fe400078e0019 */
[----:B------:R-:W-:Y:S02]  /*710a0*/  IMAD.MOV.U32 R42, RZ, RZ, R53 ;  /* 0x000000ffff2a7224 */ /* 0x000fe400078e0035 */
[----:B------:R-:W-:-:S07]  /*710b0*/  IMAD.MOV.U32 R25, RZ, RZ, R14 ;  /* 0x000000ffff197224 */ /* 0x000fce00078e000e */
.L_x_53022:
[----:B------:R-:W-:Y:S05]  /*710c0*/  BSYNC B1 ;  /* 0x0000000000017941 */ /* 0x000fea0003800000 */
.L_x_53020:
        /* <DEDUP_REMOVED lines=9> */
.L_x_53024:
[----:B------:R-:W-:Y:S01]  /*71160*/  MOV R14, R37 ;  /* 0x00000025000e7202 */ /* 0x000fe20000000f00 */
[----:B------:R-:W-:Y:S02]  /*71170*/  IMAD.MOV.U32 R24, RZ, RZ, R41 ;  /* 0x000000ffff187224 */ /* 0x000fe400078e0029 */
[----:B------:R-:W-:Y:S02]  /*71180*/  IMAD.MOV.U32 R37, RZ, RZ, R28 ;  /* 0x000000ffff257224 */ /* 0x000fe400078e001c */
[----:B------:R-:W-:-:S07]  /*71190*/  IMAD.MOV.U32 R41, RZ, RZ, R30 ;  /* 0x000000ffff297224 */ /* 0x000fce00078e001e */
.L_x_53025:
[----:B------:R-:W-:Y:S05]  /*711a0*/  BSYNC B1 ;  /* 0x0000000000017941 */ /* 0x000fea0003800000 */
.L_x_53023:
        /* <DEDUP_REMOVED lines=9> */
.L_x_53027:
[----:B------:R-:W-:Y:S01]  /*71240*/  MOV R28, R14 ;  /* 0x0000000e001c7202 */ /* 0x000fe20000000f00 */
[----:B------:R-:W-:Y:S02]  /*71250*/  IMAD.MOV.U32 R30, RZ, RZ, R24 ;  /* 0x000000ffff1e7224 */ /* 0x000fe400078e0018 */
[----:B------:R-:W-:Y:S02]  /*71260*/  IMAD.MOV.U32 R14, RZ, RZ, R5 ;  /* 0x000000ffff0e7224 */ /* 0x000fe400078e0005 */
[----:B------:R-:W-:-:S07]  /*71270*/  IMAD.MOV.U32 R24, RZ, RZ, R13 ;  /* 0x000000ffff187224 */ /* 0x000fce00078e000d */
.L_x_53028:
[----:B------:R-:W-:Y:S05]  /*71280*/  BSYNC B1 ;  /* 0x0000000000017941 */ /* 0x000fea0003800000 */
.L_x_53026:
        /* <DEDUP_REMOVED lines=9> */
.L_x_53030:
[----:B------:R-:W-:Y:S01]  /*71320*/  MOV R5, R28 ;  /* 0x0000001c00057202 */ /* 0x000fe20000000f00 */
[----:B------:R-:W-:Y:S02]  /*71330*/  IMAD.MOV.U32 R13, RZ, RZ, R30 ;  /* 0x000000ffff0d7224 */ /* 0x000fe400078e001e */
[----:B------:R-:W-:Y:S02]  /*71340*/  IMAD.MOV.U32 R28, RZ, RZ, R15 ;  /* 0x000000ffff1c7224 */ /* 0x000fe400078e000f */
[----:B------:R-:W-:-:S07]  /*71350*/  IMAD.MOV.U32 R30, RZ, RZ, R35 ;  /* 0x000000ffff1e7224 */ /* 0x000fce00078e0023 */
.L_x_53031:
[----:B------:R-:W-:Y:S05]  /*71360*/  BSYNC B1 ;  /* 0x0000000000017941 */ /* 0x000fea0003800000 */
.L_x_53029:
        /* <DEDUP_REMOVED lines=9> */
.L_x_53033:
[----:B------:R-:W-:Y:S01]  /*71400*/  MOV R15, R5 ;  /* 0x00000005000f7202 */ /* 0x000fe20000000f00 */
[----:B------:R-:W-:Y:S02]  /*71410*/  IMAD.MOV.U32 R35, RZ, RZ, R13 ;  /* 0x000000ffff237224 */ /* 0x000fe400078e000d */
[----:B------:R-:W-:Y:S02]  /*71420*/  IMAD.MOV.U32 R5, RZ, RZ, R4 ;  /* 0x000000ffff057224 */ /* 0x000fe400078e0004 */
[----:B------:R-:W-:-:S07]  /*71430*/  IMAD.MOV.U32 R13, RZ, RZ, R12 ;  /* 0x000000ffff0d7224 */ /* 0x000fce00078e000c */
.L_x_53034:
[----:B------:R-:W-:Y:S05]  /*71440*/  BSYNC B1 ;  /* 0x0000000000017941 */ /* 0x000fea0003800000 */
.L_x_53032:
        /* <DEDUP_REMOVED lines=9> */
.L_x_53036:
[----:B------:R-:W-:Y:S01]  /*714e0*/  MOV R4, R15 ;  /* 0x0000000f00047202 */ /* 0x000fe20000000f00 */
[----:B------:R-:W-:Y:S02]  /*714f0*/  IMAD.MOV.U32 R12, RZ, RZ, R35 ;  /* 0x000000ffff0c7224 */ /* 0x000fe400078e0023 */
[----:B------:R-:W-:Y:S02]  /*71500*/  IMAD.MOV.U32 R15, RZ, RZ, R32 ;  /* 0x000000ffff0f7224 */ /* 0x000fe400078e0020 */
[----:B------:R-:W-:-:S07]  /*71510*/  IMAD.MOV.U32 R35, RZ, RZ, R34 ;  /* 0x000000ffff237224 */ /* 0x000fce00078e0022 */
.L_x_53037:
[----:B------:R-:W-:Y:S05]  /*71520*/  BSYNC B1 ;  /* 0x0000000000017941 */ /* 0x000fea0003800000 */
.L_x_53035:
        /* <DEDUP_REMOVED lines=9> */
.L_x_53039:
[----:B------:R-:W-:Y:S01]  /*715c0*/  MOV R45, R4 ;  /* 0x00000004002d7202 */ /* 0x000fe20000000f00 */
[----:B------:R-:W-:Y:S02]  /*715d0*/  IMAD.MOV.U32 R47, RZ, RZ, R12 ;  /* 0x000000ffff2f7224 */ /* 0x000fe400078e000c */
[----:B------:R-:W-:Y:S02]  /*715e0*/  IMAD.MOV.U32 R4, RZ, RZ, R29 ;  /* 0x000000ffff047224 */ /* 0x000fe400078e001d */
[----:B------:R-:W-:-:S07]  /*715f0*/  IMAD.MOV.U32 R12, RZ, RZ, R31 ;  /* 0x000000ffff0c7224 */ /* 0x000fce00078e001f */
.L_x_53040:
[----:B------:R-:W-:Y:S05]  /*71600*/  BSYNC B1 ;  /* 0x0000000000017941 */ /* 0x000fea0003800000 */
.L_x_53038:
        /* <DEDUP_REMOVED lines=9> */
.L_x_53042:
[----:B------:R-:W-:Y:S01]  /*716a0*/  MOV R32, R45 ;  /* 0x0000002d00207202 */ /* 0x000fe20000000f00 */
[----:B------:R-:W-:Y:S02]  /*716b0*/  IMAD.MOV.U32 R34, RZ, RZ, R47 ;  /* 0x000000ffff227224 */ /* 0x000fe400078e002f */
[----:B------:R-:W-:Y:S02]  /*716c0*/  IMAD.MOV.U32 R45, RZ, RZ, R36 ;  /* 0x000000ffff2d7224 */ /* 0x000fe400078e0024 */
[----:B------:R-:W-:-:S07]  /*716d0*/  IMAD.MOV.U32 R47, RZ, RZ, R40 ;  /* 0x000000ffff2f7224 */ /* 0x000fce00078e0028 */
.L_x_53043:
[----:B------:R-:W-:Y:S05]  /*716e0*/  BSYNC B1 ;  /* 0x0000000000017941 */ /* 0x000fea0003800000 */
.L_x_53041:
        /* <DEDUP_REMOVED lines=9> */
.L_x_53045:
[----:B------:R-:W-:Y:S01]  /*71780*/  MOV R29, R32 ;  /* 0x00000020001d7202 */ /* 0x000fe20000000f00 */
[----:B------:R-:W-:Y:S02]  /*71790*/  IMAD.MOV.U32 R31, RZ, RZ, R34 ;  /* 0x000000ffff1f7224 */ /* 0x000fe400078e0022 */
[----:B------:R-:W-:Y:S02]  /*717a0*/  IMAD.MOV.U32 R32, RZ, RZ, R33 ;  /* 0x000000ffff207224 */ /* 0x000fe400078e0021 */
[----:B------:R-:W-:-:S07]  /*717b0*/  IMAD.MOV.U32 R34, RZ, RZ, R43 ;  /* 0x000000ffff227224 */ /* 0x000fce00078e002b */
.L_x_53046:
[----:B------:R-:W-:Y:S05]  /*717c0*/  BSYNC B1 ;  /* 0x0000000000017941 */ /* 0x000fea0003800000 */
.L_x_53044:
        /* <DEDUP_REMOVED lines=9> */
.L_x_53048:
[----:B------:R-:W-:Y:S01]  /*71860*/  MOV R33, R29 ;  /* 0x0000001d00217202 */ /* 0x000fe20000000f00 */
[----:B------:R-:W-:Y:S02]  /*71870*/  IMAD.MOV.U32 R43, RZ, RZ, R31 ;  /* 0x000000ffff2b7224 */ /* 0x000fe400078e001f */
[----:B------:R-:W-:Y:S02]  /*71880*/  IMAD.MOV.U32 R29, RZ, RZ, R6 ;  /* 0x000000ffff1d7224 */ /* 0x000fe400078e0006 */
[----:B------:R-:W-:-:S07]  /*71890*/  IMAD.MOV.U32 R31, RZ, RZ, R10 ;  /* 0x000000ffff1f7224 */ /* 0x000fce00078e000a */
.L_x_53049:
[----:B------:R-:W-:Y:S05]  /*718a0*/  BSYNC B1 ;  /* 0x0000000000017941 */ /* 0x000fea0003800000 */
.L_x_53047:
        /* <DEDUP_REMOVED lines=9> */
.L_x_53051:
[----:B------:R-:W-:Y:S01]  /*71940*/  MOV R6, R33 ;  /* 0x0000002100067202 */ /* 0x000fe20000000f00 */
[----:B------:R-:W-:Y:S02]  /*71950*/  IMAD.MOV.U32 R10, RZ, RZ, R43 ;  /* 0x000000ffff0a7224 */ /* 0x000fe400078e002b */
[----:B------:R-:W-:Y:S02]  /*71960*/  IMAD.MOV.U32 R33, RZ, RZ, R18 ;  /* 0x000000ffff217224 */ /* 0x000fe400078e0012 */
[----:B------:R-:W-:-:S07]  /*71970*/  IMAD.MOV.U32 R43, RZ, RZ, R20 ;  /* 0x000000ffff2b7224 */ /* 0x000fce00078e0014 */
.L_x_53052:
[----:B------:R-:W-:Y:S05]  /*71980*/  BSYNC B1 ;  /* 0x0000000000017941 */ /* 0x000fea0003800000 */
.L_x_53050:
        /* <DEDUP_REMOVED lines=9> */
.L_x_53054:
[----:B------:R-:W-:Y:S01]  /*71a20*/  MOV R18, R6 ;  /* 0x0000000600127202 */ /* 0x000fe20000000f00 */
[----:B------:R-:W-:Y:S02]  /*71a30*/  IMAD.MOV.U32 R20, RZ, RZ, R10 ;  /* 0x000000ffff147224 */ /* 0x000fe400078e000a */
[----:B------:R-:W-:Y:S02]  /*71a40*/  IMAD.MOV.U32 R6, RZ, RZ, R7 ;  /* 0x000000ffff067224 */ /* 0x000fe400078e0007 */
[----:B------:R-:W-:-:S07]  /*71a50*/  IMAD.MOV.U32 R10, RZ, RZ, R11 ;  /* 0x000000ffff0a7224 */ /* 0x000fce00078e000b */
.L_x_53055:
[----:B------:R-:W-:Y:S05]  /*71a60*/  BSYNC B1 ;  /* 0x0000000000017941 */ /* 0x000fea0003800000 */
.L_x_53053:
        /* <DEDUP_REMOVED lines=16> */
.L_x_53057:
[----:B------:R-:W-:Y:S02]  /*71b70*/  IMAD.MOV.U32 R7, RZ, RZ, R19 ;  /* 0x000000ffff077224 */ /* 0x000fe400078e0013 */
[----:B------:R-:W-:Y:S02]  /*71b80*/  IMAD.MOV.U32 R36, RZ, RZ, R71 ;  /* 0x000000ffff247224 */ /* 0x000fe400078e0047 */
[----:B------:R-:W-:Y:S02]  /*71b90*/  IMAD.MOV.U32 R19, RZ, RZ, R26 ;  /* 0x000000ffff137224 */ /* 0x000fe400078e001a */
[----:B------:R-:W-:-:S07]  /*71ba0*/  IMAD.MOV.U32 R71, RZ, RZ, R38 ;  /* 0x000000ffff477224 */ /* 0x000fce00078e0026 */
.L_x_53058:
[----:B------:R-:W-:Y:S05]  /*71bb0*/  BSYNC B1 ;  /* 0x0000000000017941 */ /* 0x000fea0003800000 */
.L_x_53056:
        /* <DEDUP_REMOVED lines=9> */
.L_x_53060:
[----:B------:R-:W-:Y:S02]  /*71c50*/  IMAD.MOV.U32 R11, RZ, RZ, R7 ;  /* 0x000000ffff0b7224 */ /* 0x000fe400078e0007 */
[----:B------:R-:W-:Y:S02]  /*71c60*/  IMAD.MOV.U32 R26, RZ, RZ, R36 ;  /* 0x000000ffff1a7224 */ /* 0x000fe400078e0024 */
[----:B------:R-:W-:Y:S02]  /*71c70*/  IMAD.MOV.U32 R7, RZ, RZ, R22 ;  /* 0x000000ffff077224 */ /* 0x000fe400078e0016 */
[----:B------:R-:W-:-:S07]  /*71c80*/  IMAD.MOV.U32 R36, RZ, RZ, R23 ;  /* 0x000000ffff247224 */ /* 0x000fce00078e0017 */
.L_x_53061:
[----:B------:R-:W-:Y:S05]  /*71c90*/  BSYNC B1 ;  /* 0x0000000000017941 */ /* 0x000fea0003800000 */
.L_x_53059:
        /* <DEDUP_REMOVED lines=9> */
.L_x_53063:
[----:B------:R-:W-:Y:S02]  /*71d30*/  IMAD.MOV.U32 R22, RZ, RZ, R11 ;  /* 0x000000ffff167224 */ /* 0x000fe400078e000b */
[----:B------:R-:W-:Y:S02]  /*71d40*/  IMAD.MOV.U32 R38, RZ, RZ, R26 ;  /* 0x000000ffff267224 */ /* 0x000fe400078e001a */
[----:B------:R-:W-:Y:S02]  /*71d50*/  IMAD.MOV.U32 R11, RZ, RZ, R42 ;  /* 0x000000ffff0b7224 */ /* 0x000fe400078e002a */
[----:B------:R-:W-:-:S07]  /*71d60*/  IMAD.MOV.U32 R26, RZ, RZ, R25 ;  /* 0x000000ffff1a7224 */ /* 0x000fce00078e0019 */
.L_x_53064:
[----:B------:R-:W-:Y:S05]  /*71d70*/  BSYNC B1 ;  /* 0x0000000000017941 */ /* 0x000fea0003800000 */
.L_x_53062:
        /* <DEDUP_REMOVED lines=9> */
.L_x_53066:
[----:B------:R-:W-:Y:S02]  /*71e10*/  IMAD.MOV.U32 R23, RZ, RZ, R22 ;  /* 0x000000ffff177224 */ /* 0x000fe400078e0016 */
[----:B------:R-:W-:Y:S02]  /*71e20*/  IMAD.MOV.U32 R25, RZ, RZ, R38 ;  /* 0x000000ffff197224 */ /* 0x000fe400078e0026 */
[----:B------:R-:W-:Y:S02]  /*71e30*/  IMAD.MOV.U32 R22, RZ, RZ, R37 ;  /* 0x000000ffff167224 */ /* 0x000fe400078e0025 */
[----:B------:R-:W-:-:S07]  /*71e40*/  IMAD.MOV.U32 R38, RZ, RZ, R41 ;  /* 0x000000ffff267224 */ /* 0x000fce00078e0029 */
.L_x_53067:
[----:B------:R-:W-:Y:S05]  /*71e50*/  BSYNC B1 ;  /* 0x0000000000017941 */ /* 0x000fea0003800000 */
.L_x_53065:
        /* <DEDUP_REMOVED lines=9> */
.L_x_53069:
[----:B------:R-:W-:Y:S02]  /*71ef0*/  IMAD.MOV.U32 R27, RZ, RZ, R23 ;  /* 0x000000ffff1b7224 */ /* 0x000fe400078e0017 */
[----:B------:R-:W-:Y:S02]  /*71f00*/  IMAD.MOV.U32 R37, RZ, RZ, R25 ;  /* 0x000000ffff257224 */ /* 0x000fe400078e0019 */
[----:B------:R-:W-:Y:S02]  /*71f10*/  IMAD.MOV.U32 R23, RZ, RZ, R14 ;  /* 0x000000ffff177224 */ /* 0x000fe400078e000e */
[----:B------:R-:W-:-:S07]  /*71f20*/  IMAD.MOV.U32 R25, RZ, RZ, R24 ;  /* 0x000000ffff197224 */ /* 0x000fce00078e0018 */
.L_x_53070:
[----:B------:R-:W-:Y:S05]  /*71f30*/  BSYNC B1 ;  /* 0x0000000000017941 */ /* 0x000fea0003800000 */
.L_x_53068:
        /* <DEDUP_REMOVED lines=9> */
.L_x_53072:
[----:B------:R-:W-:Y:S02]  /*71fd0*/  IMAD.MOV.U32 R14, RZ, RZ, R27 ;  /* 0x000000ffff0e7224 */ /* 0x000fe400078e001b */
[----:B------:R-:W-:Y:S02]  /*71fe0*/  IMAD.MOV.U32 R24, RZ, RZ, R37 ;  /* 0x000000ffff187224 */ /* 0x000fe400078e0025 */
[----:B------:R-:W-:Y:S02]  /*71ff0*/  IMAD.MOV.U32 R27, RZ, RZ, R28 ;  /* 0x000000ffff1b7224 */ /* 0x000fe400078e001c */
[----:B------:R-:W-:-:S07]  /*72000*/  IMAD.MOV.U32 R37, RZ, RZ, R30 ;  /* 0x000000ffff257224 */ /* 0x000fce00078e001e */
.L_x_53073:
[----:B------:R-:W-:Y:S05]  /*72010*/  BSYNC B1 ;  /* 0x0000000000017941 */ /* 0x000fea0003800000 */
.L_x_53071:
        /* <DEDUP_REMOVED lines=9> */
.L_x_53075:
[----:B------:R-:W-:Y:S02]  /*720b0*/  IMAD.MOV.U32 R28, RZ, RZ, R14 ;  /* 0x000000ffff1c7224 */ /* 0x000fe400078e000e */
[----:B------:R-:W-:Y:S02]  /*720c0*/  IMAD.MOV.U32 R30, RZ, RZ, R24 ;  /* 0x000000ffff1e7224 */ /* 0x000fe400078e0018 */
[----:B------:R-:W-:Y:S02]  /*720d0*/  IMAD.MOV.U32 R14, RZ, RZ, R5 ;  /* 0x000000ffff0e7224 */ /* 0x000fe400078e0005 */
[----:B------:R-:W-:-:S07]  /*720e0*/  IMAD.MOV.U32 R24, RZ, RZ, R13 ;  /* 0x000000ffff187224 */ /* 0x000fce00078e000d */
.L_x_53076:
[----:B------:R-:W-:Y:S05]  /*720f0*/  BSYNC B1 ;  /* 0x0000000000017941 */ /* 0x000fea0003800000 */
.L_x_53074:
        /* <DEDUP_REMOVED lines=9> */
.L_x_53078:
[----:B------:R-:W-:Y:S02]  /*72190*/  IMAD.MOV.U32 R5, RZ, RZ, R28 ;  /* 0x000000ffff057224 */ /* 0x000fe400078e001c */
[----:B------:R-:W-:Y:S02]  /*721a0*/  IMAD.MOV.U32 R13, RZ, RZ, R30 ;  /* 0x000000ffff0d7224 */ /* 0x000fe400078e001e */
[----:B------:R-:W-:Y:S02]  /*721b0*/  IMAD.MOV.U32 R28, RZ, RZ, R15 ;  /* 0x000000ffff1c7224 */ /* 0x000fe400078e000f */
[----:B------:R-:W-:-:S07]  /*721c0*/  IMAD.MOV.U32 R30, RZ, RZ, R35 ;  /* 0x000000ffff1e7224 */ /* 0x000fce00078e0023 */
.L_x_53079:
[----:B------:R-:W-:Y:S05]  /*721d0*/  BSYNC B1 ;  /* 0x0000000000017941 */ /* 0x000fea0003800000 */
.L_x_53077:
        /* <DEDUP_REMOVED lines=9> */
.L_x_53081:
[----:B------:R-:W-:Y:S02]  /*72270*/  IMAD.MOV.U32 R40, RZ, RZ, R5 ;  /* 0x000000ffff287224 */ /* 0x000fe400078e0005 */
[----:B------:R-:W-:Y:S02]  /*72280*/  IMAD.MOV.U32 R42, RZ, RZ, R13 ;  /* 0x000000ffff2a7224 */ /* 0x000fe400078e000d */
[----:B------:R-:W-:Y:S02]  /*72290*/  IMAD.MOV.U32 R5, RZ, RZ, R4 ;  /* 0x000000ffff057224 */ /* 0x000fe400078e0004 */
[----:B------:R-:W-:-:S07]  /*722a0*/  IMAD.MOV.U32 R13, RZ, RZ, R12 ;  /* 0x000000ffff0d7224 */ /* 0x000fce00078e000c */
.L_x_53082:
[----:B------:R-:W-:Y:S05]  /*722b0*/  BSYNC B1 ;  /* 0x0000000000017941 */ /* 0x000fea0003800000 */
.L_x_53080:
        /* <DEDUP_REMOVED lines=9> */
.L_x_53084:
[----:B------:R-:W-:Y:S02]  /*72350*/  IMAD.MOV.U32 R15, RZ, RZ, R40 ;  /* 0x000000ffff0f7224 */ /* 0x000fe400078e0028 */
[----:B------:R-:W-:Y:S02]  /*72360*/  IMAD.MOV.U32 R35, RZ, RZ, R42 ;  /* 0x000000ffff237224 */ /* 0x000fe400078e002a */
[----:B------:R-:W-:Y:S02]  /*72370*/  IMAD.MOV.U32 R40, RZ, RZ, R45 ;  /* 0x000000ffff287224 */ /* 0x000fe400078e002d */
[----:B------:R-:W-:-:S07]  /*72380*/  IMAD.MOV.U32 R42, RZ, RZ, R47 ;  /* 0x000000ffff2a7224 */ /* 0x000fce00078e002f */
.L_x_53085:
[----:B------:R-:W-:Y:S05]  /*72390*/  BSYNC B1 ;  /* 0x0000000000017941 */ /* 0x000fea0003800000 */
.L_x_53083:
        /* <DEDUP_REMOVED lines=9> */
.L_x_53087:
[----:B------:R-:W-:Y:S02]  /*72430*/  IMAD.MOV.U32 R4, RZ, RZ, R15 ;  /* 0x000000ffff047224 */ /* 0x000fe400078e000f */
[----:B------:R-:W-:Y:S02]  /*72440*/  IMAD.MOV.U32 R12, RZ, RZ, R35 ;  /* 0x000000ffff0c7224 */ /* 0x000fe400078e0023 */
[----:B------:R-:W-:Y:S02]  /*72450*/  IMAD.MOV.U32 R15, RZ, RZ, R32 ;  /* 0x000000ffff0f7224 */ /* 0x000fe400078e0020 */
[----:B------:R-:W-:-:S07]  /*72460*/  IMAD.MOV.U32 R35, RZ, RZ, R34 ;  /* 0x000000ffff237224 */ /* 0x000fce00078e0022 */
.L_x_53088:
[----:B------:R-:W-:Y:S05]  /*72470*/  BSYNC B1 ;  /* 0x0000000000017941 */ /* 0x000fea0003800000 */
.L_x_53086:
        /* <DEDUP_REMOVED lines=9> */
.L_x_53090:
[----:B------:R-:W-:Y:S02]  /*72510*/  IMAD.MOV.U32 R32, RZ, RZ, R4 ;  /* 0x000000ffff207224 */ /* 0x000fe400078e0004 */
[----:B------:R-:W-:Y:S02]  /*72520*/  IMAD.MOV.U32 R34, RZ, RZ, R12 ;  /* 0x000000ffff227224 */ /* 0x000fe400078e000c */
[----:B------:R-:W-:Y:S02]  /*72530*/  IMAD.MOV.U32 R4, RZ, RZ, R29 ;  /* 0x000000ffff047224 */ /* 0x000fe400078e001d */
[----:B------:R-:W-:-:S07]  /*72540*/  IMAD.MOV.U32 R12, RZ, RZ, R31 ;  /* 0x000000ffff0c7224 */ /* 0x000fce00078e001f */
.L_x_53091:
[----:B------:R-:W-:Y:S05]  /*72550*/  BSYNC B1 ;  /* 0x0000000000017941 */ /* 0x000fea0003800000 */
.L_x_53089:
        /* <DEDUP_REMOVED lines=9> */
.L_x_53093:
[----:B------:R-:W-:Y:S02]  /*725f0*/  IMAD.MOV.U32 R29, RZ, RZ, R32 ;  /* 0x000000ffff1d7224 */ /* 0x000fe400078e0020 */
[----:B------:R-:W-:Y:S02]  /*72600*/  IMAD.MOV.U32 R31, RZ, RZ, R34 ;  /* 0x000000ffff1f7224 */ /* 0x000fe400078e0022 */
[----:B------:R-:W-:Y:S02]  /*72610*/  IMAD.MOV.U32 R32, RZ, RZ, R33 ;  /* 0x000000ffff207224 */ /* 0x000fe400078e0021 */
[----:B------:R-:W-:-:S07]  /*72620*/  IMAD.MOV.U32 R34, RZ, RZ, R43 ;  /* 0x000000ffff227224 */ /* 0x000fce00078e002b */
.L_x_53094:
[----:B------:R-:W-:Y:S05]  /*72630*/  BSYNC B1 ;  /* 0x0000000000017941 */ /* 0x000fea0003800000 */
.L_x_53092:
        /* <DEDUP_REMOVED lines=9> */
.L_x_53096:
[----:B------:R-:W-:Y:S02]  /*726d0*/  IMAD.MOV.U32 R33, RZ, RZ, R29 ;  /* 0x000000ffff217224 */ /* 0x000fe400078e001d */
[----:B------:R-:W-:Y:S02]  /*726e0*/  IMAD.MOV.U32 R39, RZ, RZ, R31 ;  /* 0x000000ffff277224 */ /* 0x000fe400078e001f */
[----:B------:R-:W-:Y:S02]  /*726f0*/  IMAD.MOV.U32 R29, RZ, RZ, R6 ;  /* 0x000000ffff1d7224 */ /* 0x000fe400078e0006 */
[----:B------:R-:W-:-:S07]  /*72700*/  IMAD.MOV.U32 R31, RZ, RZ, R10 ;  /* 0x000000ffff1f7224 */ /* 0x000fce00078e000a */
.L_x_53097:
[----:B------:R-:W-:Y:S05]  /*72710*/  BSYNC B1 ;  /* 0x0000000000017941 */ /* 0x000fea0003800000 */
.L_x_53095:
        /* <DEDUP_REMOVED lines=9> */
.L_x_53099:
[----:B------:R-:W-:Y:S02]  /*727b0*/  IMAD.MOV.U32 R6, RZ, RZ, R33 ;  /* 0x000000ffff067224 */ /* 0x000fe400078e0021 */
[----:B------:R-:W-:Y:S02]  /*727c0*/  IMAD.MOV.U32 R10, RZ, RZ, R39 ;  /* 0x000000ffff0a7224 */ /* 0x000fe400078e0027 */
[----:B------:R-:W-:Y:S02]  /*727d0*/  IMAD.MOV.U32 R33, RZ, RZ, R18 ;  /* 0x000000ffff217224 */ /* 0x000fe400078e0012 */
[----:B------:R-:W-:-:S07]  /*727e0*/  IMAD.MOV.U32 R39, RZ, RZ, R20 ;  /* 0x000000ffff277224 */ /* 0x000fce00078e0014 */
.L_x_53100:
[----:B------:R-:W-:Y:S05]  /*727f0*/  BSYNC B1 ;  /* 0x0000000000017941 */ /* 0x000fea0003800000 */
.L_x_53098:
        /* <DEDUP_REMOVED lines=16> */
.L_x_53102:
[----:B------:R-:W-:Y:S01]  /*72900*/  IMAD.MOV.U32 R8, RZ, RZ, R19 ;  /* 0x000000ffff087224 */ /* 0x000fe200078e0013 */
[----:B------:R-:W-:Y:S01]  /*72910*/  MOV R19, R7 ;  /* 0x0000000700137202 */ /* 0x000fe20000000f00 */
[----:B------:R-:W-:Y:S02]  /*72920*/  IMAD.MOV.U32 R16, RZ, RZ, R71 ;  /* 0x000000ffff107224 */ /* 0x000fe400078e0047 */
[----:B------:R-:W-:-:S07]  /*72930*/  IMAD.MOV.U32 R71, RZ, RZ, R36 ;  /* 0x000000ffff477224 */ /* 0x000fce00078e0024 */
.L_x_53103:
[----:B------:R-:W-:Y:S05]  /*72940*/  BSYNC B1 ;  /* 0x0000000000017941 */ /* 0x000fea0003800000 */
.L_x_53101:
        /* <DEDUP_REMOVED lines=9> */
.L_x_53105:
[----:B------:R-:W-:Y:S01]  /*729e0*/  IMAD.MOV.U32 R7, RZ, RZ, R8 ;  /* 0x000000ffff077224 */ /* 0x000fe200078e0008 */
[----:B------:R-:W-:Y:S01]  /*729f0*/  MOV R8, R11 ;  /* 0x0000000b00087202 */ /* 0x000fe20000000f00 */
[----:B------:R-:W-:Y:S02]  /*72a00*/  IMAD.MOV.U32 R41, RZ, RZ, R16 ;  /* 0x000000ffff297224 */ /* 0x000fe400078e0010 */
[----:B------:R-:W-:-:S07]  /*72a10*/  IMAD.MOV.U32 R16, RZ, RZ, R26 ;  /* 0x000000ffff107224 */ /* 0x000fce00078e001a */
.L_x_53106:
[----:B------:R-:W-:Y:S05]  /*72a20*/  BSYNC B1 ;  /* 0x0000000000017941 */ /* 0x000fea0003800000 */
.L_x_53104:
        /* <DEDUP_REMOVED lines=9> */
.L_x_53108:
[----:B------:R-:W-:Y:S01]  /*72ac0*/  IMAD.MOV.U32 R20, RZ, RZ, R7 ;  /* 0x000000ffff147224 */ /* 0x000fe200078e0007 */
[----:B------:R-:W-:Y:S01]  /*72ad0*/  MOV R7, R22 ;  /* 0x0000001600077202 */ /* 0x000fe20000000f00 */
[----:B------:R-:W-:Y:S02]  /*72ae0*/  IMAD.MOV.U32 R26, RZ, RZ, R41 ;  /* 0x000000ffff1a7224 */ /* 0x000fe400078e0029 */
[----:B------:R-:W-:-:S07]  /*72af0*/  IMAD.MOV.U32 R41, RZ, RZ, R38 ;  /* 0x000000ffff297224 */ /* 0x000fce00078e0026 */
.L_x_53109:
[----:B------:R-:W-:Y:S05]  /*72b00*/  BSYNC B1 ;  /* 0x0000000000017941 */ /* 0x000fea0003800000 */
.L_x_53107:
        /* <DEDUP_REMOVED lines=9> */
.L_x_53111:
[----:B------:R-:W-:Y:S01]  /*72ba0*/  IMAD.MOV.U32 R11, RZ, RZ, R20 ;  /* 0x000000ffff0b7224 */ /* 0x000fe200078e0014 */
[----:B------:R-:W-:Y:S01]  /*72bb0*/  MOV R20, R23 ;  /* 0x0000001700147202 */ /* 0x000fe20000000f00 */
[----:B------:R-:W-:Y:S02]  /*72bc0*/  IMAD.MOV.U32 R22, RZ, RZ, R26 ;  /* 0x000000ffff167224 */ /* 0x000fe400078e001a */
[----:B------:R-:W-:-:S07]  /*72bd0*/  IMAD.MOV.U32 R26, RZ, RZ, R25 ;  /* 0x000000ffff1a7224 */ /* 0x000fce00078e0019 */
.L_x_53112:
[----:B------:R-:W-:Y:S05]  /*72be0*/  BSYNC B1 ;  /* 0x0000000000017941 */ /* 0x000fea0003800000 */
.L_x_53110:
        /* <DEDUP_REMOVED lines=9> */
.L_x_53114:
[----:B------:R-:W-:Y:S01]  /*72c80*/  IMAD.MOV.U32 R23, RZ, RZ, R11 ;  /* 0x000000ffff177224 */ /* 0x000fe200078e000b */
[----:B------:R-:W-:Y:S01]  /*72c90*/  MOV R11, R27 ;  /* 0x0000001b000b7202 */ /* 0x000fe20000000f00 */
[----:B------:R-:W-:Y:S02]  /*72ca0*/  IMAD.MOV.U32 R25, RZ, RZ, R22 ;  /* 0x000000ffff197224 */ /* 0x000fe400078e0016 */
[----:B------:R-:W-:-:S07]  /*72cb0*/  IMAD.MOV.U32 R22, RZ, RZ, R37 ;  /* 0x000000ffff167224 */ /* 0x000fce00078e0025 */
.L_x_53115:
[----:B------:R-:W-:Y:S05]  /*72cc0*/  BSYNC B1 ;  /* 0x0000000000017941 */ /* 0x000fea0003800000 */
.L_x_53113:
        /* <DEDUP_REMOVED lines=9> */
.L_x_53117:
[----:B------:R-:W-:Y:S01]  /*72d60*/  IMAD.MOV.U32 R27, RZ, RZ, R23 ;  /* 0x000000ffff1b7224 */ /* 0x000fe200078e0017 */
[----:B------:R-:W-:Y:S01]  /*72d70*/  MOV R23, R14 ;  /* 0x0000000e00177202 */ /* 0x000fe20000000f00 */
[----:B------:R-:W-:Y:S02]  /*72d80*/  IMAD.MOV.U32 R37, RZ, RZ, R25 ;  /* 0x000000ffff257224 */ /* 0x000fe400078e0019 */
[----:B------:R-:W-:-:S07]  /*72d90*/  IMAD.MOV.U32 R25, RZ, RZ, R24 ;  /* 0x000000ffff197224 */ /* 0x000fce00078e0018 */
.L_x_53118:
[----:B------:R-:W-:Y:S05]  /*72da0*/  BSYNC B1 ;  /* 0x0000000000017941 */ /* 0x000fea0003800000 */
.L_x_53116:
        /* <DEDUP_REMOVED lines=9> */
.L_x_53120:
[----:B------:R-:W-:Y:S01]  /*72e40*/  IMAD.MOV.U32 R24, RZ, RZ, R27 ;  /* 0x000000ffff187224 */ /* 0x000fe200078e001b */
[----:B------:R-:W-:Y:S01]  /*72e50*/  MOV R27, R28 ;  /* 0x0000001c001b7202 */ /* 0x000fe20000000f00 */
[----:B------:R-:W-:Y:S02]  /*72e60*/  IMAD.MOV.U32 R36, RZ, RZ, R37 ;  /* 0x000000ffff247224 */ /* 0x000fe400078e0025 */
[----:B------:R-:W-:-:S07]  /*72e70*/  IMAD.MOV.U32 R37, RZ, RZ, R30 ;  /* 0x000000ffff257224 */ /* 0x000fce00078e001e */
.L_x_53121:
[----:B------:R-:W-:Y:S05]  /*72e80*/  BSYNC B1 ;  /* 0x0000000000017941 */ /* 0x000fea0003800000 */
.L_x_53119:
        /* <DEDUP_REMOVED lines=9> */
.L_x_53123:
[----:B------:R-:W-:Y:S01]  /*72f20*/  IMAD.MOV.U32 R43, RZ, RZ, R24 ;  /* 0x000000ffff2b7224 */ /* 0x000fe200078e0018 */
[----:B------:R-:W-:Y:S01]  /*72f30*/  MOV R24, R5 ;  /* 0x0000000500187202 */ /* 0x000fe20000000f00 */
[----:B------:R-:W-:Y:S02]  /*72f40*/  IMAD.MOV.U32 R45, RZ, RZ, R36 ;  /* 0x000000ffff2d7224 */ /* 0x000fe400078e0024 */
[----:B------:R-:W-:-:S07]  /*72f50*/  IMAD.MOV.U32 R36, RZ, RZ, R13 ;  /* 0x000000ffff247224 */ /* 0x000fce00078e000d */
.L_x_53124:
[----:B------:R-:W-:Y:S05]  /*72f60*/  BSYNC B1 ;  /* 0x0000000000017941 */ /* 0x000fea0003800000 */
.L_x_53122:
        /* <DEDUP_REMOVED lines=9> */
.L_x_53126:
[----:B------:R-:W-:Y:S01]  /*73000*/  IMAD.MOV.U32 R28, RZ, RZ, R43 ;  /* 0x000000ffff1c7224 */ /* 0x000fe200078e002b */
[----:B------:R-:W-:Y:S01]  /*73010*/  MOV R43, R40 ;  /* 0x00000028002b7202 */ /* 0x000fe20000000f00 */
[----:B------:R-:W-:Y:S02]  /*73020*/  IMAD.MOV.U32 R30, RZ, RZ, R45 ;  /* 0x000000ffff1e7224 */ /* 0x000fe400078e002d */
[----:B------:R-:W-:-:S07]  /*73030*/  IMAD.MOV.U32 R45, RZ, RZ, R42 ;  /* 0x000000ffff2d7224 */ /* 0x000fce00078e002a */
.L_x_53127:
[----:B------:R-:W-:Y:S05]  /*73040*/  BSYNC B1 ;  /* 0x0000000000017941 */ /* 0x000fea0003800000 */
.L_x_53125:
        /* <DEDUP_REMOVED lines=9> */
.L_x_53129:
[----:B------:R-:W-:Y:S01]  /*730e0*/  IMAD.MOV.U32 R5, RZ, RZ, R28 ;  /* 0x000000ffff057224 */ /* 0x000fe200078e001c */
[----:B------:R-:W-:Y:S01]  /*730f0*/  MOV R28, R15 ;  /* 0x0000000f001c7202 */ /* 0x000fe20000000f00 */
[----:B------:R-:W-:Y:S02]  /*73100*/  IMAD.MOV.U32 R47, RZ, RZ, R30 ;  /* 0x000000ffff2f7224 */ /* 0x000fe400078e001e */
[----:B------:R-:W-:-:S07]  /*73110*/  IMAD.MOV.U32 R30, RZ, RZ, R35 ;  /* 0x000000ffff1e7224 */ /* 0x000fce00078e0023 */
.L_x_53130:
[----:B------:R-:W-:Y:S05]  /*73120*/  BSYNC B1 ;  /* 0x0000000000017941 */ /* 0x000fea0003800000 */
.L_x_53128:
        /* <DEDUP_REMOVED lines=9> */
.L_x_53132:
[----:B------:R-:W-:Y:S01]  /*731c0*/  IMAD.MOV.U32 R35, RZ, RZ, R5 ;  /* 0x000000ffff237224 */ /* 0x000fe200078e0005 */
[----:B------:R-:W-:Y:S01]  /*731d0*/  MOV R5, R4 ;  /* 0x0000000400057202 */ /* 0x000fe20000000f00 */
[----:B------:R-:W-:Y:S02]  /*731e0*/  IMAD.MOV.U32 R38, RZ, RZ, R47 ;  /* 0x000000ffff267224 */ /* 0x000fe400078e002f */
[----:B------:R-:W-:-:S07]  /*731f0*/  IMAD.MOV.U32 R47, RZ, RZ, R12 ;  /* 0x000000ffff2f7224 */ /* 0x000fce00078e000c */
.L_x_53133:
[----:B------:R-:W-:Y:S05]  /*73200*/  BSYNC B1 ;  /* 0x0000000000017941 */ /* 0x000fea0003800000 */
.L_x_53131:
        /* <DEDUP_REMOVED lines=9> */
.L_x_53135:
[----:B------:R-:W-:Y:S01]  /*732a0*/  IMAD.MOV.U32 R4, RZ, RZ, R35 ;  /* 0x000000ffff047224 */ /* 0x000fe200078e0023 */
[----:B------:R-:W-:Y:S01]  /*732b0*/  MOV R35, R32 ;  /* 0x0000002000237202 */ /* 0x000fe20000000f00 */
[----:B------:R-:W-:Y:S02]  /*732c0*/  IMAD.MOV.U32 R40, RZ, RZ, R38 ;  /* 0x000000ffff287224 */ /* 0x000fe400078e0026 */
[----:B------:R-:W-:-:S07]  /*732d0*/  IMAD.MOV.U32 R38, RZ, RZ, R34 ;  /* 0x000000ffff267224 */ /* 0x000fce00078e0022 */
.L_x_53136:
[----:B------:R-:W-:Y:S05]  /*732e0*/  BSYNC B1 ;  /* 0x0000000000017941 */ /* 0x000fea0003800000 */
.L_x_53134:
        /* <DEDUP_REMOVED lines=9> */
.L_x_53138:
[----:B------:R-:W-:Y:S01]  /*73380*/  IMAD.MOV.U32 R32, RZ, RZ, R4 ;  /* 0x000000ffff207224 */ /* 0x000fe200078e0004 */
[----:B------:R-:W-:Y:S01]  /*73390*/  MOV R4, R29 ;  /* 0x0000001d00047202 */ /* 0x000fe20000000f00 */
[----:B------:R-:W-:Y:S02]  /*733a0*/  IMAD.MOV.U32 R34, RZ, RZ, R40 ;  /* 0x000000ffff227224 */ /* 0x000fe400078e0028 */
[----:B------:R-:W-:-:S07]  /*733b0*/  IMAD.MOV.U32 R40, RZ, RZ, R31 ;  /* 0x000000ffff287224 */ /* 0x000fce00078e001f */
.L_x_53139:
[----:B------:R-:W-:Y:S05]  /*733c0*/  BSYNC B1 ;  /* 0x0000000000017941 */ /* 0x000fea0003800000 */
.L_x_53137:
        /* <DEDUP_REMOVED lines=9> */
.L_x_53141:
[----:B------:R-:W-:Y:S01]  /*73460*/  IMAD.MOV.U32 R29, RZ, RZ, R32 ;  /* 0x000000ffff1d7224 */ /* 0x000fe200078e0020 */
[----:B------:R-:W-:Y:S01]  /*73470*/  MOV R32, R33 ;  /* 0x0000002100207202 */ /* 0x000fe20000000f00 */
[----:B------:R-:W-:Y:S02]  /*73480*/  IMAD.MOV.U32 R31, RZ, RZ, R34 ;  /* 0x000000ffff1f7224 */ /* 0x000fe400078e0022 */
[----:B------:R-:W-:-:S07]  /*73490*/  IMAD.MOV.U32 R34, RZ, RZ, R39 ;  /* 0x000000ffff227224 */ /* 0x000fce00078e0027 */
.L_x_53142:
[----:B------:R-:W-:Y:S05]  /*734a0*/  BSYNC B1 ;  /* 0x0000000000017941 */ /* 0x000fea0003800000 */
.L_x_53140:
        /* <DEDUP_REMOVED lines=9> */
.L_x_53144:
[----:B------:R-:W-:Y:S01]  /*73540*/  IMAD.MOV.U32 R42, RZ, RZ, R29 ;  /* 0x000000ffff2a7224 */ /* 0x000fe200078e001d */
[----:B------:R-:W-:Y:S01]  /*73550*/  MOV R29, R6 ;  /* 0x00000006001d7202 */ /* 0x000fe20000000f00 */
[----:B------:R-:W-:Y:S02]  /*73560*/  IMAD.MOV.U32 R44, RZ, RZ, R31 ;  /* 0x000000ffff2c7224 */ /* 0x000fe400078e001f */
[----:B------:R-:W-:-:S07]  /*73570*/  IMAD.MOV.U32 R31, RZ, RZ, R10 ;  /* 0x000000ffff1f7224 */ /* 0x000fce00078e000a */
.L_x_53145:
[----:B------:R-:W-:Y:S05]  /*73580*/  BSYNC B1 ;  /* 0x0000000000017941 */ /* 0x000fea0003800000 */
.L_x_53143:
        /* <DEDUP_REMOVED lines=16> */
.L_x_53147:
[----:B------:R-:W-:Y:S01]  /*73690*/  MOV R18, R19 ;  /* 0x0000001300127202 */ /* 0x000fe20000000f00 */
[----:B------:R-:W-:Y:S02]  /*736a0*/  IMAD.MOV.U32 R70, RZ, RZ, R71 ;  /* 0x000000ffff467224 */ /* 0x000fe400078e0047 */
[----:B------:R-:W-:Y:S02]  /*736b0*/  IMAD.MOV.U32 R19, RZ, RZ, R8 ;  /* 0x000000ffff137224 */ /* 0x000fe400078e0008 */
[----:B------:R-:W-:-:S07]  /*736c0*/  IMAD.MOV.U32 R71, RZ, RZ, R16 ;  /* 0x000000ffff477224 */ /* 0x000fce00078e0010 */
.L_x_53148:
[----:B------:R-:W-:Y:S05]  /*736d0*/  BSYNC B1 ;  /* 0x0000000000017941 */ /* 0x000fea0003800000 */
.L_x_53146:
        /* <DEDUP_REMOVED lines=9> */
.L_x_53150:
[----:B------:R-:W-:Y:S01]  /*73770*/  MOV R17, R18 ;  /* 0x0000001200117202 */ /* 0x000fe20000000f00 */
[----:B------:R-:W-:Y:S02]  /*73780*/  IMAD.MOV.U32 R69, RZ, RZ, R70 ;  /* 0x000000ffff457224 */ /* 0x000fe400078e0046 */
[----:B------:R-:W-:Y:S02]  /*73790*/  IMAD.MOV.U32 R18, RZ, RZ, R7 ;  /* 0x000000ffff127224 */ /* 0x000fe400078e0007 */
[----:B------:R-:W-:-:S07]  /*737a0*/  IMAD.MOV.U32 R70, RZ, RZ, R41 ;  /* 0x000000ffff467224 */ /* 0x000fce00078e0029 */
.L_x_53151:
[----:B------:R-:W-:Y:S05]  /*737b0*/  BSYNC B1 ;  /* 0x0000000000017941 */ /* 0x000fea0003800000 */
.L_x_53149:
        /* <DEDUP_REMOVED lines=9> */
.L_x_53153:
[----:B------:R-:W-:Y:S01]  /*73850*/  MOV R16, R17 ;  /* 0x0000001100107202 */ /* 0x000fe20000000f00 */
[----:B------:R-:W-:Y:S02]  /*73860*/  IMAD.MOV.U32 R68, RZ, RZ, R69 ;  /* 0x000000ffff447224 */ /* 0x000fe400078e0045 */
[----:B------:R-:W-:Y:S02]  /*73870*/  IMAD.MOV.U32 R17, RZ, RZ, R20 ;  /* 0x000000ffff117224 */ /* 0x000fe400078e0014 */
[----:B------:R-:W-:-:S07]  /*73880*/  IMAD.MOV.U32 R69, RZ, RZ, R26 ;  /* 0x000000ffff457224 */ /* 0x000fce00078e001a */
.L_x_53154:
[----:B------:R-:W-:Y:S05]  /*73890*/  BSYNC B1 ;  /* 0x0000000000017941 */ /* 0x000fea0003800000 */
.L_x_53152:
        /* <DEDUP_REMOVED lines=9> */
.L_x_53156:
[----:B------:R-:W-:Y:S01]  /*73930*/  MOV R15, R16 ;  /* 0x00000010000f7202 */ /* 0x000fe20000000f00 */
[----:B------:R-:W-:Y:S02]  /*73940*/  IMAD.MOV.U32 R67, RZ, RZ, R68 ;  /* 0x000000ffff437224 */ /* 0x000fe400078e0044 */
[----:B------:R-:W-:Y:S02]  /*73950*/  IMAD.MOV.U32 R16, RZ, RZ, R11 ;  /* 0x000000ffff107224 */ /* 0x000fe400078e000b */
[----:B------:R-:W-:-:S07]  /*73960*/  IMAD.MOV.U32 R68, RZ, RZ, R22 ;  /* 0x000000ffff447224 */ /* 0x000fce00078e0016 */
.L_x_53157:
[----:B------:R-:W-:Y:S05]  /*73970*/  BSYNC B1 ;  /* 0x0000000000017941 */ /* 0x000fea0003800000 */
.L_x_53155:
        /* <DEDUP_REMOVED lines=9> */
.L_x_53159:
[----:B------:R-:W-:Y:S01]  /*73a10*/  MOV R14, R15 ;  /* 0x0000000f000e7202 */ /* 0x000fe20000000f00 */
[----:B------:R-:W-:Y:S02]  /*73a20*/  IMAD.MOV.U32 R66, RZ, RZ, R67 ;  /* 0x000000ffff427224 */ /* 0x000fe400078e0043 */
[----:B------:R-:W-:Y:S02]  /*73a30*/  IMAD.MOV.U32 R15, RZ, RZ, R23 ;  /* 0x000000ffff0f7224 */ /* 0x000fe400078e0017 */
[----:B------:R-:W-:-:S07]  /*73a40*/  IMAD.MOV.U32 R67, RZ, RZ, R25 ;  /* 0x000000ffff437224 */ /* 0x000fce00078e0019 */
.L_x_53160:
[----:B------:R-:W-:Y:S05]  /*73a50*/  BSYNC B1 ;  /* 0x0000000000017941 */ /* 0x000fea0003800000 */
.L_x_53158:
        /* <DEDUP_REMOVED lines=9> */
.L_x_53162:
[----:B------:R-:W-:Y:S01]  /*73af0*/  MOV R13, R14 ;  /* 0x0000000e000d7202 */ /* 0x000fe20000000f00 */
[----:B------:R-:W-:Y:S02]  /*73b00*/  IMAD.MOV.U32 R65, RZ, RZ, R66 ;  /* 0x000000ffff417224 */ /* 0x000fe400078e0042 */
[----:B------:R-:W-:Y:S02]  /*73b10*/  IMAD.MOV.U32 R14, RZ, RZ, R27 ;  /* 0x000000ffff0e7224 */ /* 0x000fe400078e001b */
[----:B------:R-:W-:-:S07]  /*73b20*/  IMAD.MOV.U32 R66, RZ, RZ, R37 ;  /* 0x000000ffff427224 */ /* 0x000fce00078e0025 */
.L_x_53163:
[----:B------:R-:W-:Y:S05]  /*73b30*/  BSYNC B1 ;  /* 0x0000000000017941 */ /* 0x000fea0003800000 */
.L_x_53161:
        /* <DEDUP_REMOVED lines=9> */
.L_x_53165:
[----:B------:R-:W-:Y:S01]  /*73bd0*/  MOV R12, R13 ;  /* 0x0000000d000c7202 */ /* 0x000fe20000000f00 */
[----:B------:R-:W-:Y:S02]  /*73be0*/  IMAD.MOV.U32 R64, RZ, RZ, R65 ;  /* 0x000000ffff407224 */ /* 0x000fe400078e0041 */
[----:B------:R-:W-:Y:S02]  /*73bf0*/  IMAD.MOV.U32 R13, RZ, RZ, R24 ;  /* 0x000000ffff0d7224 */ /* 0x000fe400078e0018 */
[----:B------:R-:W-:-:S07]  /*73c00*/  IMAD.MOV.U32 R65, RZ, RZ, R36 ;  /* 0x000000ffff417224 */ /* 0x000fce00078e0024 */
.L_x_53166:
[----:B------:R-:W-:Y:S05]  /*73c10*/  BSYNC B1 ;  /* 0x0000000000017941 */ /* 0x000fea0003800000 */
.L_x_53164:
        /* <DEDUP_REMOVED lines=9> */
.L_x_53168:
[----:B------:R-:W-:Y:S01]  /*73cb0*/  MOV R11, R12 ;  /* 0x0000000c000b7202 */ /* 0x000fe20000000f00 */
[----:B------:R-:W-:Y:S02]  /*73cc0*/  IMAD.MOV.U32 R63, RZ, RZ, R64 ;  /* 0x000000ffff3f7224 */ /* 0x000fe400078e0040 */
[----:B------:R-:W-:Y:S02]  /*73cd0*/  IMAD.MOV.U32 R12, RZ, RZ, R43 ;  /* 0x000000ffff0c7224 */ /* 0x000fe400078e002b */
[----:B------:R-:W-:-:S07]  /*73ce0*/  IMAD.MOV.U32 R64, RZ, RZ, R45 ;  /* 0x000000ffff407224 */ /* 0x000fce00078e002d */
.L_x_53169:
[----:B------:R-:W-:Y:S05]  /*73cf0*/  BSYNC B1 ;  /* 0x0000000000017941 */ /* 0x000fea0003800000 */
.L_x_53167:
        /* <DEDUP_REMOVED lines=9> */
.L_x_53171:
[----:B------:R-:W-:Y:S01]  /*73d90*/  MOV R10, R11 ;  /* 0x0000000b000a7202 */ /* 0x000fe20000000f00 */
[----:B------:R-:W-:Y:S02]  /*73da0*/  IMAD.MOV.U32 R62, RZ, RZ, R63 ;  /* 0x000000ffff3e7224 */ /* 0x000fe400078e003f */
[----:B------:R-:W-:Y:S02]  /*73db0*/  IMAD.MOV.U32 R11, RZ, RZ, R28 ;  /* 0x000000ffff0b7224 */ /* 0x000fe400078e001c */
[----:B------:R-:W-:-:S07]  /*73dc0*/  IMAD.MOV.U32 R63, RZ, RZ, R30 ;  /* 0x000000ffff3f7224 */ /* 0x000fce00078e001e */
.L_x_53172:
[----:B------:R-:W-:Y:S05]  /*73dd0*/  BSYNC B1 ;  /* 0x0000000000017941 */ /* 0x000fea0003800000 */
.L_x_53170:
        /* <DEDUP_REMOVED lines=9> */
.L_x_53174:
[----:B------:R-:W-:Y:S01]  /*73e70*/  MOV R9, R10 ;  /* 0x0000000a00097202 */ /* 0x000fe20000000f00 */
[----:B------:R-:W-:Y:S02]  /*73e80*/  IMAD.MOV.U32 R61, RZ, RZ, R62 ;  /* 0x000000ffff3d7224 */ /* 0x000fe400078e003e */
[----:B------:R-:W-:Y:S02]  /*73e90*/  IMAD.MOV.U32 R10, RZ, RZ, R5 ;  /* 0x000000ffff0a7224 */ /* 0x000fe400078e0005 */
[----:B------:R-:W-:-:S07]  /*73ea0*/  IMAD.MOV.U32 R62, RZ, RZ, R47 ;  /* 0x000000ffff3e7224 */ /* 0x000fce00078e002f */
.L_x_53175:
[----:B------:R-:W-:Y:S05]  /*73eb0*/  BSYNC B1 ;  /* 0x0000000000017941 */ /* 0x000fea0003800000 */
.L_x_53173:
        /* <DEDUP_REMOVED lines=9> */
.L_x_53177:
[----:B------:R-:W-:Y:S01]  /*73f50*/  MOV R8, R9 ;  /* 0x0000000900087202 */ /* 0x000fe20000000f00 */
[----:B------:R-:W-:Y:S02]  /*73f60*/  IMAD.MOV.U32 R60, RZ, RZ, R61 ;  /* 0x000000ffff3c7224 */ /* 0x000fe400078e003d */
[----:B------:R-:W-:Y:S02]  /*73f70*/  IMAD.MOV.U32 R9, RZ, RZ, R35 ;  /* 0x000000ffff097224 */ /* 0x000fe400078e0023 */
[----:B------:R-:W-:-:S07]  /*73f80*/  IMAD.MOV.U32 R61, RZ, RZ, R38 ;  /* 0x000000ffff3d7224 */ /* 0x000fce00078e0026 */
.L_x_53178:
[----:B------:R-:W-:Y:S05]  /*73f90*/  BSYNC B1 ;  /* 0x0000000000017941 */ /* 0x000fea0003800000 */
.L_x_53176:
        /* <DEDUP_REMOVED lines=9> */
.L_x_53180:
[----:B------:R-:W-:Y:S01]  /*74030*/  MOV R7, R8 ;  /* 0x0000000800077202 */ /* 0x000fe20000000f00 */
[----:B------:R-:W-:Y:S02]  /*74040*/  IMAD.MOV.U32 R59, RZ, RZ, R60 ;  /* 0x000000ffff3b7224 */ /* 0x000fe400078e003c */
[----:B------:R-:W-:Y:S02]  /*74050*/  IMAD.MOV.U32 R8, RZ, RZ, R4 ;  /* 0x000000ffff087224 */ /* 0x000fe400078e0004 */
[----:B------:R-:W-:-:S07]  /*74060*/  IMAD.MOV.U32 R60, RZ, RZ, R40 ;  /* 0x000000ffff3c7224 */ /* 0x000fce00078e0028 */
.L_x_53181:
[----:B------:R-:W-:Y:S05]  /*74070*/  BSYNC B1 ;  /* 0x0000000000017941 */ /* 0x000fea0003800000 */
.L_x_53179:
        /* <DEDUP_REMOVED lines=9> */
.L_x_53183:
[----:B------:R-:W-:Y:S01]  /*74110*/  MOV R6, R7 ;  /* 0x0000000700067202 */ /* 0x000fe20000000f00 */
[----:B------:R-:W-:Y:S02]  /*74120*/  IMAD.MOV.U32 R58, RZ, RZ, R59 ;  /* 0x000000ffff3a7224 */ /* 0x000fe400078e003b */
[----:B------:R-:W-:Y:S02]  /*74130*/  IMAD.MOV.U32 R7, RZ, RZ, R32 ;  /* 0x000000ffff077224 */ /* 0x000fe400078e0020 */
[----:B------:R-:W-:-:S07]  /*74140*/  IMAD.MOV.U32 R59, RZ, RZ, R34 ;  /* 0x000000ffff3b7224 */ /* 0x000fce00078e0022 */
.L_x_53184:
[----:B------:R-:W-:Y:S05]  /*74150*/  BSYNC B1 ;  /* 0x0000000000017941 */ /* 0x000fea0003800000 */
.L_x_53182:
        /* <DEDUP_REMOVED lines=9> */
.L_x_53186:
[----:B------:R-:W-:Y:S01]  /*741f0*/  MOV R5, R6 ;  /* 0x0000000600057202 */ /* 0x000fe20000000f00 */
[----:B------:R-:W-:Y:S02]  /*74200*/  IMAD.MOV.U32 R57, RZ, RZ, R58 ;  /* 0x000000ffff397224 */ /* 0x000fe400078e003a */
[----:B------:R-:W-:Y:S02]  /*74210*/  IMAD.MOV.U32 R6, RZ, RZ, R29 ;  /* 0x000000ffff067224 */ /* 0x000fe400078e001d */
[----:B------:R-:W-:-:S07]  /*74220*/  IMAD.MOV.U32 R58, RZ, RZ, R31 ;  /* 0x000000ffff3a7224 */ /* 0x000fce00078e001f */
.L_x_53187:
[----:B------:R-:W-:Y:S05]  /*74230*/  BSYNC B1 ;  /* 0x0000000000017941 */ /* 0x000fea0003800000 */
.L_x_53185:
        /* <DEDUP_REMOVED lines=9> */
.L_x_53189:
[----:B------:R-:W-:Y:S01]  /*742d0*/  MOV R4, R5 ;  /* 0x0000000500047202 */ /* 0x000fe20000000f00 */
[----:B------:R-:W-:Y:S02]  /*742e0*/  IMAD.MOV.U32 R56, RZ, RZ, R57 ;  /* 0x000000ffff387224 */ /* 0x000fe400078e0039 */
[----:B------:R-:W-:Y:S02]  /*742f0*/  IMAD.MOV.U32 R5, RZ, RZ, R42 ;  /* 0x000000ffff057224 */ /* 0x000fe400078e002a */
[----:B------:R-:W-:-:S07]  /*74300*/  IMAD.MOV.U32 R57, RZ, RZ, R44 ;  /* 0x000000ffff397224 */ /* 0x000fce00078e002c */
.L_x_53190:
[----:B------:R-:W-:Y:S05]  /*74310*/  BSYNC B1 ;  /* 0x0000000000017941 */ /* 0x000fea0003800000 */
.L_x_53188:
[----:B------:R-:W-:-:S07]  /*74320*/  FADD.FTZ R2, R21, R2 ;  /* 0x0000000215027221 */ /* 0x000fce0000010000 */
.L_x_51030:
[----:B------:R-:W-:Y:S05]  /*74330*/  BSYNC B0 ;  /* 0x0000000000007941 */ /* 0x000fea0003800000 */
.L_x_51029:
[----:B------:R-:W-:Y:S05]  /*74340*/  @P2 EXIT ;  /* 0x000000000000294d */ /* 0x000fea0003800000 */
[----:B0-----:R-:W0:Y:S01]  /*74350*/  LDC R31, c[0x0][0x230] ;  /* 0x00008c00ff1f7b82 */ /* 0x001e220000000800 */
[----:B--2---:R-:W2:Y:S07]  /*74360*/  MUFU.LG2 R2, R2 ;  /* 0x0000000200027308 */ /* 0x004eae0000000c00 */
[----:B-1----:R-:W1:Y:S08]  /*74370*/  LDC.64 R20, c[0x0][0x218] ;  /* 0x00008600ff147b82 */ /* 0x002e700000000a00 */
[----:B------:R-:W3:Y:S08]  /*74380*/  LDC.64 R22, c[0x0][0x220] ;  /* 0x00008800ff167b82 */ /* 0x000ef00000000a00 */
[----:B------:R-:W4:Y:S01]  /*74390*/  LDC.64 R24, c[0x0][0x228] ;  /* 0x00008a00ff187b82 */ /* 0x000f220000000a00 */
[C---:B0-----:R-:W-:Y:S01]  /*743a0*/  ISETP.GE.AND P6, PT, R31.reuse, 0x1, PT ;  /* 0x000000011f00780c */ /* 0x041fe20003fc6270 */
[----:B------:R-:W-:Y:S01]  /*743b0*/  IMAD R26, R0, R31, RZ ;  /* 0x0000001f001a7224 */ /* 0x000fe200078e02ff */
[----:B------:R-:W-:-:S02]  /*743c0*/  ISETP.GE.AND P2, PT, R31, 0x2, PT ;  /* 0x000000021f00780c */ /* 0x000fc40003f46270 */
[C---:B------:R-:W-:Y:S01]  /*743d0*/  ISETP.GE.AND P0, PT, R31.reuse, 0x3, PT ;  /* 0x000000031f00780c */ /* 0x040fe20003f06270 */
[----:B------:R-:W-:Y:S01]  /*743e0*/  IMAD.SHL.U32 R27, R26, 0x2, RZ ;  /* 0x000000021a1b7824 */ /* 0x000fe200078e00ff */
[C---:B------:R-:W-:Y:S01]  /*743f0*/  ISETP.GE.AND P1, PT, R31.reuse, 0x4, PT ;  /* 0x000000041f00780c */ /* 0x040fe20003f26270 */
[----:B-1----:R-:W-:Y:S01]  /*74400*/  IMAD.WIDE R20, R0, 0x4, R20 ;  /* 0x0000000400147825 */ /* 0x002fe200078e0214 */
[----:B------:R-:W-:Y:S02]  /*74410*/  P2R R0, PR, RZ, 0x4 ;  /* 0x00000004ff007803 */ /* 0x000fe40000000000 */
[C---:B------:R-:W-:Y:S02]  /*74420*/  ISETP.GE.AND P2, PT, R31.reuse, 0x5, PT ;  /* 0x000000051f00780c */ /* 0x040fe40003f46270 */
[C---:B------:R-:W-:Y:S02]  /*74430*/  ISETP.GE.AND P3, PT, R31.reuse, 0x6, PT ;  /* 0x000000061f00780c */ /* 0x040fe40003f66270 */
[----:B------:R-:W-:Y:S01]  /*74440*/  ISETP.GE.AND P4, PT, R31, 0x7, PT ;  /* 0x000000071f00780c */ /* 0x000fe20003f86270 */
[----:B---3--:R-:W-:Y:S01]  /*74450*/  IMAD.WIDE R22, R27, 0x4, R22 ;  /* 0x000000041b167825 */ /* 0x008fe200078e0216 */
[----:B------:R-:W-:-:S03]  /*74460*/  ISETP.GE.AND P5, PT, R31, 0x8, PT ;  /* 0x000000081f00780c */ /* 0x000fc60003fa6270 */
[----:B----4-:R-:W-:Y:S01]  /*74470*/  IMAD.WIDE R24, R27, 0x4, R24 ;  /* 0x000000041b187825 */ /* 0x010fe200078e0218 */
[----:B--2---:R-:W-:Y:S09]  /*74480*/  @!P6 BRA `(.L_x_53191) ;  /* 0x000000000030e947 */ /* 0x004ff20003800000 */
        /* <DEDUP_REMOVED lines=12> */
.L_x_53191:
        /* <DEDUP_REMOVED lines=14> */
.L_x_53192:
[----:B------:R-:W-:Y:S05]  /*74630*/  @!P0 BRA `(.L_x_53193) ;  /* 0x0000000000308947 */ /* 0x000fea0003800000 */
[----:B------:R-:W2:Y:S04]  /*74640*/  LDG.E.CONSTANT R0, desc[UR6][R20.64] ;  /* 0x0000000614007981 */ /* 0x000ea8000c1e9900 */
[----:B0-----:R-:W3:Y:S01]  /*74650*/  LDG.E.CONSTANT R4, desc[UR6][R20.64] ;  /* 0x0000000614047981 */ /* 0x001ee2000c1e9900 */
[--C-:B-1----:R-:W-:Y:S01]  /*74660*/  FADD.FTZ R5, R60, -R3.reuse ;  /* 0x800000033c057221 */ /* 0x102fe20000010000 */
        /* <DEDUP_REMOVED lines=9> */
.L_x_53193:
[----:B------:R-:W-:Y:S05]  /*74700*/  @!P1 BRA `(.L_x_53194) ;  /* 0x0000000000309947 */ /* 0x000fea0003800000 */
[----:B------:R-:W2:Y:S04]  /*74710*/  LDG.E.CONSTANT R0, desc[UR6][R20.64] ;  /* 0x0000000614007981 */ /* 0x000ea8000c1e9900 */
[----:B0-----:R-:W3:Y:S01]  /*74720*/  LDG.E.CONSTANT R4, desc[UR6][R20.64] ;  /* 0x0000000614047981 */ /* 0x001ee2000c1e9900 */
[--C-:B-1--4-:R-:W-:Y:S01]  /*74730*/  FADD.FTZ R5, R62, -R3.reuse ;  /* 0x800000033e057221 */ /* 0x112fe20000010000 */
        /* <DEDUP_REMOVED lines=9> */
.L_x_53194:
        /* <DEDUP_REMOVED lines=13> */
.L_x_53195:
        /* <DEDUP_REMOVED lines=13> */
.L_x_53196:
        /* <DEDUP_REMOVED lines=13> */
.L_x_53197:
[----:B------:R-:W-:Y:S05]  /*74a40*/  @!P5 BRA `(.L_x_53198) ;  /* 0x000000000018d947 */ /* 0x000fea0003800000 */
[----:B------:R-:W2:Y:S01]  /*74a50*/  LDG.E.CONSTANT R0, desc[UR6][R20.64] ;  /* 0x0000000614007981 */ /* 0x000ea2000c1e9900 */
[----:B01--4-:R-:W-:-:S03]  /*74a60*/  FADD.FTZ R5, R70, -R3 ;  /* 0x8000000346057221 */ /* 0x013fc60000010000 */
[----:B------:R3:W-:Y:S01]  /*74a70*/  STG.E desc[UR6][R22.64+0x38], R18 ;  /* 0x0000381216007986 */ /* 0x0007e2000c101906 */
[----:B------:R-:W-:-:S04]  /*74a80*/  FFMA.FTZ R5, R2, -0.69314718246459960938, R5 ;  /* 0xbf31721802057823 */ /* 0x000fc80000010005 */
[----:B--2---:R-:W-:-:S05]  /*74a90*/  FADD.FTZ R5, R0, R5 ;  /* 0x0000000500057221 */ /* 0x004fca0000010000 */
[----:B------:R3:W-:Y:S02]  /*74aa0*/  STG.E desc[UR6][R24.64+0x38], R5 ;  /* 0x0000380518007986 */ /* 0x0007e4000c101906 */
.L_x_53198:
        /* <DEDUP_REMOVED lines=8> */
.L_x_53199:
        /* <DEDUP_REMOVED lines=13> */
.L_x_74365:


//--------------------- .text._ZN17fastertransformer38beam_online_softmax_topk_stage2_kernelIfLi16ELi64EEEvPKfS2_PiPT_ii --------------------------
	.section	.text._ZN17fastertransformer38beam_online_softmax_topk_stage2_kernelIfLi16ELi64EEEvPKfS2_PiPT_ii,"ax",@progbits
	.align	128
        .global         _ZN17fastertransformer38beam_online_softmax_topk_stage2_kernelIfLi16ELi64EEEvPKfS2_PiPT_ii
        .type           _ZN17fastertransformer38beam_online_softmax_topk_stage2_kernelIfLi16ELi64EEEvPKfS2_PiPT_ii,@function
        .size           _ZN17fastertransformer38beam_online_softmax_topk_stage2_kernelIfLi16ELi64EEEvPKfS2_PiPT_ii,(.L_x_74366 - _ZN17fastertransformer38beam_online_softmax_topk_stage2_kernelIfLi16ELi64EEEvPKfS2_PiPT_ii)
        .other          _ZN17fastertransformer38beam_online_softmax_topk_stage2_kernelIfLi16ELi64EEEvPKfS2_PiPT_ii,@"STO_CUDA_ENTRY STV_DEFAULT"
_ZN17fastertransformer38beam_online_softmax_topk_stage2_kernelIfLi16ELi64EEEvPKfS2_PiPT_ii:
.text._ZN17fastertransformer38beam_online_softmax_topk_stage2_kernelIfLi16ELi64EEEvPKfS2_PiPT_ii:
        /* <DEDUP_REMOVED lines=21> */
[----:B-1----:R-:W-:Y:S02]  /*0150*/  IMAD R5, R4, 0x22, RZ ;  /* 0x0000002204057824 */ /* 0x002fe400078e02ff */
[----:B------:R-:W-:-:S02]  /*0160*/  IMAD.MOV.U32 R25, RZ, RZ, -0x1 ;  /* 0xffffffffff197424 */ /* 0x000fc400078e00ff */
[----:B------:R-:W-:Y:S02]  /*0170*/  IMAD.MOV.U32 R24, RZ, RZ, -0x1 ;  /* 0xffffffffff187424 */ /* 0x000fe400078e00ff */
[----:B------:R-:W-:Y:S01]  /*0180*/  IMAD.MOV.U32 R41, RZ, RZ, -0x800001 ;  /* 0xff7fffffff297424 */ /* 0x000fe200078e00ff */
[----:B0-----:R-:W-:Y:S01]  /*0190*/  ISETP.GE.AND P0, PT, R49, R5, PT ;  /* 0x000000053100720c */ /* 0x001fe20003f06270 */
        /* <DEDUP_REMOVED lines=27> */
[-C--:B------:R-:W-:Y:S01]  /*0350*/  IADD3 R12, P0, R7, R49.reuse, RZ ;  /* 0x00000031070c7210 */ /* 0x080fe20007f1e0ff */
[----:B------:R-:W-:Y:S01]  /*0360*/  UIADD3 UR4, UR4, 0x1a0, URZ ;  /* 0x000001a004047890 */ /* 0x000fe2000fffe03f */
[----:B------:R-:W-:Y:S01]  /*0370*/  IMAD.MOV.U32 R8, RZ, RZ, R3 ;  /* 0x000000ffff087224 */ /* 0x000fe200078e0003 */
[----:B------:R-:W-:Y:S01]  /*0380*/  ULDC.64 UR8, c[0x0][0x210] ;  /* 0x0000840000087ab9 */ /* 0x000fe20000000a00 */
[----:B------:R-:W-:Y:S02]  /*0390*/  LEA.HI.X.SX32 R9, R49, R10, 0x1, P0 ;  /* 0x0000000a31097211 */ /* 0x000fe400000f0eff */
[----:B------:R-:W-:Y:S02]  /*03a0*/  LEA R11, P0, R12, UR8, 0x2 ;  /* 0x000000080c0b7c11 */ /* 0x000fe4000f8010ff */
[----:B------:R-:W-:-:S02]  /*03b0*/  MOV R6, R49 ;  /* 0x0000003100067202 */ /* 0x000fc40000000f00 */
[----:B------:R-:W-:Y:S01]  /*03c0*/  LEA.HI.X R12, R12, UR9, R9, 0x2, P0 ;  /* 0x000000090c0c7c11 */ /* 0x000fe200080f1409 */
[----:B0-----:R-:W-:-:S06]  /*03d0*/  ULEA UR4, UR5, UR4, 0x18 ;  /* 0x0000000405047291 */ /* 0x001fcc000f8ec03f */
[----:B------:R-:W-:-:S07]  /*03e0*/  LEA R9, R49, UR4, 0x2 ;  /* 0x0000000431097c11 */ /* 0x000fce000f8e10ff */
.L_x_53204:
        /* <DEDUP_REMOVED lines=11> */
.L_x_53203:
[----:B------:R-:W-:Y:S05]  /*04a0*/  BSYNC B1 ;  /* 0x0000000000017941 */ /* 0x000fea0003800000 */
.L_x_53202:
        /* <DEDUP_REMOVED lines=19> */
.L_x_53207:
        /* <DEDUP_REMOVED lines=38> */
.L_x_53206:
[----:B------:R-:W-:Y:S05]  /*0840*/  BSYNC B1 ;  /* 0x0000000000017941 */ /* 0x000fea0003800000 */
.L_x_53205:
        /* <DEDUP_REMOVED lines=25> */
.L_x_53209:
[----:B------:R-:W-:Y:S05]  /*09e0*/  BSYNC B1 ;  /* 0x0000000000017941 */ /* 0x000fea0003800000 */
.L_x_53208:
        /* <DEDUP_REMOVED lines=10> */
.L_x_53201:
[----:B------:R-:W-:Y:S05]  /*0a90*/  BSYNC B0 ;  /* 0x0000000000007941 */ /* 0x000fea0003800000 */
.L_x_53200:
[----:B------:R-:W-:Y:S01]  /*0aa0*/  ISETP.GE.U32.AND P0, PT, R49, R4, PT ;  /* 0x000000043100720c */ /* 0x000fe20003f06070 */
[----:B------:R-:W-:Y:S01]  /*0ab0*/  BAR.SYNC.DEFER_BLOCKING 0x0 ;  /* 0x0000000000007b1d */ /* 0x000fe20000010000 */
[----:B------:R-:W-:Y:S01]  /*0ac0*/  HFMA2.MMA R2, -RZ, RZ, 0, 0 ;  /* 0x00000000ff027435 */ /* 0x000fe200000001ff */
[----:B------:R-:W-:Y:S01]  /*0ad0*/  IMAD.MOV.U32 R4, RZ, RZ, -0x1 ;  /* 0xffffffffff047424 */ /* 0x000fe200078e00ff */
[----:B------:R-:W-:Y:S01]  /*0ae0*/  MOV R9, 0xffffffff ;  /* 0xffffffff00097802 */ /* 0x000fe20000000f00 */
[----:B------:R-:W-:Y:S01]  /*0af0*/  IMAD.MOV.U32 R3, RZ, RZ, -0x800001 ;  /* 0xff7fffffff037424 */ /* 0x000fe200078e00ff */
[----:B------:R-:W-:Y:S01]  /*0b00*/  MOV R15, 0xffffffff ;  /* 0xffffffff000f7802 */ /* 0x000fe20000000f00 */
[----:B------:R-:W-:Y:S01]  /*0b10*/  BSSY B0, `(.L_x_53210) ;  /* 0x00005ad000007945 */ /* 0x000fe20003800000 */
        /* <DEDUP_REMOVED lines=40> */
[----:B------:R-:W-:Y:S01]  /*0da0*/  IADD3 R10, R2, -R11, RZ ;  /* 0x8000000b020a7210 */ /* 0x000fe20007ffe0ff */
[----:B------:R-:W-:-:S03]  /*0db0*/  IMAD.MOV.U32 R12, RZ, RZ, RZ ;  /* 0x000000ffff0c7224 */ /* 0x000fc600078e00ff */
        /* <DEDUP_REMOVED lines=10> */
.L_x_53216:
        /* <DEDUP_REMOVED lines=22> */
[----:B------:R-:W-:-:S02]  /*0fc0*/  @P3 IMAD.MOV.U32 R33, RZ, RZ, R4 ;  /* 0x000000ffff213224 */ /* 0x000fc400078e0004 */
[----:B------:R-:W-:Y:S01]  /*0fd0*/  @P3 IMAD.MOV.U32 R32, RZ, RZ, R5 ;  /* 0x000000ffff203224 */ /* 0x000fe200078e0005 */
[C---:B------:R-:W-:Y:S01]  /*0fe0*/  ISETP.EQ.AND P3, PT, R15.reuse, 0x50, PT ;  /* 0x000000500f00780c */ /* 0x040fe20003f62270 */
[----:B-1----:R-:W-:Y:S01]  /*0ff0*/  @P6 IMAD.MOV.U32 R47, RZ, RZ, R6 ;  /* 0x000000ffff2f6224 */ /* 0x002fe200078e0006 */
[----:B------:R-:W-:Y:S01]  /*1000*/  @P0 MOV R32, R7 ;  /* 0x0000000700200202 */ /* 0x000fe20000000f00 */
[----:B------:R-:W-:Y:S01]  /*1010*/  @P6 IMAD.MOV.U32 R46, RZ, RZ, R7 ;  /* 0x000000ffff2e6224 */ /* 0x000fe200078e0007 */
[----:B------:R-:W-:Y:S01]  /*1020*/  ISETP.EQ.AND P6, PT, R15, 0x68, PT ;  /* 0x000000680f00780c */ /* 0x000fe20003fc2270 */
[----:B------:R-:W-:Y:S02]  /*1030*/  @P0 IMAD.MOV.U32 R68, RZ, RZ, R4 ;  /* 0x000000ffff440224 */ /* 0x000fe400078e0004 */
[----:B------:R-:W-:Y:S02]  /*1040*/  @P0 IMAD.MOV.U32 R48, RZ, RZ, R5 ;  /* 0x000000ffff300224 */ /* 0x000fe400078e0005 */
[----:B------:R-:W-:-:S02]  /*1050*/  @P0 IMAD.MOV.U32 R33, RZ, RZ, R6 ;  /* 0x000000ffff210224 */ /* 0x000fc400078e0006 */
[----:B--2---:R-:W-:Y:S02]  /*1060*/  @P0 IMAD.MOV.U32 R47, RZ, RZ, R8 ;  /* 0x000000ffff2f0224 */ /* 0x004fe400078e0008 */
[----:B------:R-:W-:Y:S01]  /*1070*/  @P0 IMAD.MOV.U32 R46, RZ, RZ, R9 ;  /* 0x000000ffff2e0224 */ /* 0x000fe200078e0009 */
[----:B------:R-:W-:Y:S01]  /*1080*/  ISETP.EQ.AND P0, PT, R15, 0x10, PT ;  /* 0x000000100f00780c */ /* 0x000fe20003f02270 */
[--C-:B------:R-:W-:Y:S01]  /*1090*/  @P2 IMAD.MOV.U32 R45, RZ, RZ, R4.reuse ;  /* 0x000000ffff2d2224 */ /* 0x100fe200078e0004 */
[----:B------:R-:W-:Y:S01]  /*10a0*/  @P3 MOV R42, R5 ;  /* 0x00000005002a3202 */ /* 0x000fe20000000f00 */
[----:B------:R-:W-:Y:S01]  /*10b0*/  @P2 IMAD.MOV.U32 R44, RZ, RZ, R5 ;  /* 0x000000ffff2c2224 */ /* 0x000fe200078e0005 */
[----:B------:R-:W-:Y:S01]  /*10c0*/  P2R R16, PR, RZ, 0x1 ;  /* 0x00000001ff107803 */ /* 0x000fe20000000000 */
[----:B------:R-:W-:Y:S02]  /*10d0*/  @P3 IMAD.MOV.U32 R43, RZ, RZ, R4 ;  /* 0x000000ffff2b3224 */ /* 0x000fe400078e0004 */
[----:B------:R-:W-:-:S02]  /*10e0*/  @P5 IMAD.MOV.U32 R45, RZ, RZ, R6 ;  /* 0x000000ffff2d5224 */ /* 0x000fc400078e0006 */
[--C-:B------:R-:W-:Y:S01]  /*10f0*/  @P5 IMAD.MOV.U32 R44, RZ, RZ, R7.reuse ;  /* 0x000000ffff2c5224 */ /* 0x100fe200078e0007 */
[----:B------:R-:W-:Y:S01]  /*1100*/  @P1 MOV R44, R9 ;  /* 0x00000009002c1202 */ /* 0x000fe20000000f00 */
[----:B------:R-:W-:Y:S01]  /*1110*/  @P1 IMAD.MOV.U32 R45, RZ, RZ, R8 ;  /* 0x000000ffff2d1224 */ /* 0x000fe200078e0008 */
[C---:B------:R-:W-:Y:S01]  /*1120*/  ISETP.EQ.AND P1, PT, R15.reuse, 0x58, PT ;  /* 0x000000580f00780c */ /* 0x040fe20003f22270 */
[----:B------:R-:W-:Y:S02]  /*1130*/  @P0 IMAD.MOV.U32 R43, RZ, RZ, R6 ;  /* 0x000000ffff2b0224 */ /* 0x000fe400078e0006 */
[----:B------:R-:W-:Y:S01]  /*1140*/  @P0 IMAD.MOV.U32 R42, RZ, RZ, R7 ;  /* 0x000000ffff2a0224 */ /* 0x000fe200078e0007 */
[C---:B------:R-:W-:Y:S01]  /*1150*/  ISETP.EQ.AND P0, PT, R15.reuse, 0x70, PT ;  /* 0x000000700f00780c */ /* 0x040fe20003f02270 */
[----:B------:R-:W-:Y:S02]  /*1160*/  @P2 IMAD.MOV.U32 R43, RZ, RZ, R8 ;  /* 0x000000ffff2b2224 */ /* 0x000fe400078e0008 */
        /* <DEDUP_REMOVED lines=8> */
[----:B------:R-:W-:Y:S01]  /*11f0*/  @P2 IMAD.MOV.U32 R41, RZ, RZ, R6 ;  /* 0x000000ffff292224 */ /* 0x000fe200078e0006 */
[----:B------:R-:W-:Y:S01]  /*1200*/  @P2 MOV R40, R7 ;  /* 0x0000000700282202 */ /* 0x000fe20000000f00 */
[----:B------:R-:W-:Y:S01]  /*1210*/  @P3 IMAD.MOV.U32 R41, RZ, RZ, R8 ;  /* 0x000000ffff293224 */ /* 0x000fe200078e0008 */
[----:B------:R-:W-:Y:S01]  /*1220*/  @P2 MOV R24, R5 ;  /* 0x0000000500182202 */ /* 0x000fe20000000f00 */
[----:B------:R-:W-:Y:S01]  /*1230*/  @P3 IMAD.MOV.U32 R40, RZ, RZ, R9 ;  /* 0x000000ffff283224 */ /* 0x000fe200078e0009 */
[----:B------:R-:W-:Y:S01]  /*1240*/  ISETP.EQ.AND P3, PT, R15, 0x20, PT ;  /* 0x000000200f00780c */ /* 0x000fe20003f62270 */
[----:B------:R-:W-:-:S02]  /*1250*/  @P0 IMAD.MOV.U32 R35, RZ, RZ, R4 ;  /* 0x000000ffff230224 */ /* 0x000fc400078e0004 */
[----:B------:R-:W-:Y:S02]  /*1260*/  @P0 IMAD.MOV.U32 R34, RZ, RZ, R5 ;  /* 0x000000ffff220224 */ /* 0x000fe400078e0005 */
[----:B------:R-:W-:Y:S02]  /*1270*/  @P0 IMAD.MOV.U32 R33, RZ, RZ, R8 ;  /* 0x000000ffff210224 */ /* 0x000fe400078e0008 */
[----:B------:R-:W-:Y:S01]  /*1280*/  @P0 IMAD.MOV.U32 R32, RZ, RZ, R9 ;  /* 0x000000ffff200224 */ /* 0x000fe200078e0009 */
[----:B------:R-:W-:Y:S01]  /*1290*/  ISETP.EQ.AND P0, PT, R15, -0x40, PT ;  /* 0xffffffc00f00780c */ /* 0x000fe20003f02270 */
[----:B------:R-:W-:Y:S02]  /*12a0*/  @P5 IMAD.MOV.U32 R29, RZ, RZ, R4 ;  /* 0x000000ffff1d5224 */ /* 0x000fe400078e0004 */
[----:B------:R-:W-:Y:S02]  /*12b0*/  @P5 IMAD.MOV.U32 R28, RZ, RZ, R5 ;  /* 0x000000ffff1c5224 */ /* 0x000fe400078e0005 */
[----:B------:R-:W-:Y:S01]  /*12c0*/  @P3 IMAD.MOV.U32 R39, RZ, RZ, R6 ;  /* 0x000000ffff273224 */ /* 0x000fe200078e0006 */
[----:B------:R-:W-:Y:S01]  /*12d0*/  @P3 MOV R38, R7 ;  /* 0x0000000700263202 */ /* 0x000fe20000000f00 */
[----:B------:R-:W-:-:S02]  /*12e0*/  @P1 IMAD.MOV.U32 R39, RZ, RZ, R8 ;  /* 0x000000ffff271224 */ /* 0x000fc400078e0008 */
[----:B------:R-:W-:Y:S01]  /*12f0*/  @P1 IMAD.MOV.U32 R38, RZ, RZ, R9 ;  /* 0x000000ffff261224 */ /* 0x000fe200078e0009 */
[----:B------:R-:W-:Y:S01]  /*1300*/  ISETP.EQ.AND P1, PT, R15, 0x28, PT ;  /* 0x000000280f00780c */ /* 0x000fe20003f22270 */
[--C-:B------:R-:W-:Y:S02]  /*1310*/  @P2 IMAD.MOV.U32 R25, RZ, RZ, R4.reuse ;  /* 0x000000ffff192224 */ /* 0x100fe400078e0004 */
[----:B------:R-:W-:Y:S02]  /*1320*/  @P3 IMAD.MOV.U32 R23, RZ, RZ, R4 ;  /* 0x000000ffff173224 */ /* 0x000fe400078e0004 */
[----:B------:R-:W-:-:S08]  /*1330*/  @P3 IMAD.MOV.U32 R22, RZ, RZ, R5 ;  /* 0x000000ffff163224 */ /* 0x000fd000078e0005 */
[----:B------:R-:W-:Y:S01]  /*1340*/  @P1 IMAD.MOV.U32 R37, RZ, RZ, R6 ;  /* 0x000000ffff251224 */ /* 0x000fe200078e0006 */
[----:B------:R-:W-:Y:S01]  /*1350*/  @P1 MOV R36, R7 ;  /* 0x0000000700241202 */ /* 0x000fe20000000f00 */
[----:B------:R-:W-:Y:S02]  /*1360*/  @P4 IMAD.MOV.U32 R37, RZ, RZ, R8 ;  /* 0x000000ffff254224 */ /* 0x000fe400078e0008 */
[----:B------:R-:W-:Y:S01]  /*1370*/  @P4 IMAD.MOV.U32 R36, RZ, RZ, R9 ;  /* 0x000000ffff244224 */ /* 0x000fe200078e0009 */
[----:B------:R-:W-:Y:S01]  /*1380*/  ISETP.EQ.AND P4, PT, R15, 0x30, PT ;  /* 0x000000300f00780c */ /* 0x000fe20003f82270 */
[----:B------:R-:W-:Y:S02]  /*1390*/  @P1 IMAD.MOV.U32 R21, RZ, RZ, R4 ;  /* 0x000000ffff151224 */ /* 0x000fe400078e0004 */
[----:B------:R-:W-:-:S10]  /*13a0*/  @P1 IMAD.MOV.U32 R20, RZ, RZ, R5 ;  /* 0x000000ffff141224 */ /* 0x000fd400078e0005 */
[----:B------:R-:W-:Y:S01]  /*13b0*/  @P4 IMAD.MOV.U32 R35, RZ, RZ, R6 ;  /* 0x000000ffff234224 */ /* 0x000fe200078e0006 */
[----:B------:R-:W-:Y:S01]  /*13c0*/  @P4 MOV R34, R7 ;  /* 0x0000000700224202 */ /* 0x000fe20000000f00 */
[----:B------:R-:W-:Y:S01]  /*13d0*/  @P6 IMAD.MOV.U32 R35, RZ, RZ, R8 ;  /* 0x000000ffff236224 */ /* 0x000fe200078e0008 */
[----:B------:R-:W-:Y:S01]  /*13e0*/  @P4 MOV R51, R5 ;  /* 0x0000000500334202 */ /* 0x000fe20000000f00 */
[----:B------:R-:W-:Y:S01]  /*13f0*/  @P6 IMAD.MOV.U32 R34, RZ, RZ, R9 ;  /* 0x000000ffff226224 */ /* 0x000fe200078e0009 */
[----:B------:R-:W-:Y:S01]  /*1400*/  ISETP.NE.AND P6, PT, R2, RZ, PT ;  /* 0x000000ff0200720c */ /* 0x000fe20003fc5270 */
[----:B------:R-:W-:Y:S01]  /*1410*/  @P4 IMAD.MOV.U32 R50, RZ, RZ, R4 ;  /* 0x000000ffff324224 */ /* 0x000fe200078e0004 */
[----:B------:R-:W0:Y:S02]  /*1420*/  LDS.64 R2, [R14+0x48] ;  /* 0x000048000e027984 */ /* 0x000e240000000a00 */
[----:B------:R-:W-:-:S09]  /*1430*/  P2R R18, PR, RZ, 0x40 ;  /* 0x00000040ff127803 */ /* 0x000fd20000000000 */
[----:B------:R-:W-:Y:S01]  /*1440*/  @P6 IMAD.MOV.U32 R31, RZ, RZ, R4 ;  /* 0x000000ffff1f6224 */ /* 0x000fe200078e0004 */
[----:B------:R-:W-:Y:S01]  /*1450*/  @P6 MOV R30, R5 ;  /* 0x00000005001e6202 */ /* 0x000fe20000000f00 */
[----:B------:R-:W-:Y:S02]  /*1460*/  @P0 IMAD.MOV.U32 R31, RZ, RZ, R6 ;  /* 0x000000ffff1f0224 */ /* 0x000fe400078e0006 */
[----:B------:R-:W-:Y:S01]  /*1470*/  @P0 IMAD.MOV.U32 R30, RZ, RZ, R7 ;  /* 0x000000ffff1e0224 */ /* 0x000fe200078e0007 */
[----:B------:R-:W-:-:S13]  /*1480*/  ISETP.EQ.AND P0, PT, R15, -0x8, PT ;  /* 0xfffffff80f00780c */ /* 0x000fda0003f02270 */
[----:B------:R-:W-:Y:S02]  /*1490*/  @P0 IMAD.MOV.U32 R31, RZ, RZ, R8 ;  /* 0x000000ffff1f0224 */ /* 0x000fe400078e0008 */
[----:B------:R-:W-:Y:S01]  /*14a0*/  @P0 IMAD.MOV.U32 R30, RZ, RZ, R9 ;  /* 0x000000ffff1e0224 */ /* 0x000fe200078e0009 */
[----:B------:R-:W-:Y:S01]  /*14b0*/  ISETP.EQ.AND P0, PT, R15, -0x48, PT ;  /* 0xffffffb80f00780c */ /* 0x000fe20003f02270 */
[--C-:B0-----:R-:W-:Y:S01]  /*14c0*/  @P3 IMAD.MOV.U32 R37, RZ, RZ, R2.reuse ;  /* 0x000000ffff253224 */ /* 0x101fe200078e0002 */
[-C--:B------:R-:W-:Y:S01]  /*14d0*/  @P2 MOV R38, R3.reuse ;  /* 0x0000000300262202 */ /* 0x080fe20000000f00 */
[----:B------:R-:W-:Y:S01]  /*14e0*/  @P3 IMAD.MOV.U32 R36, RZ, RZ, R3 ;  /* 0x000000ffff243224 */ /* 0x000fe200078e0003 */
[----:B------:R-:W-:Y:S01]  /*14f0*/  @P4 MOV R32, R3 ;  /* 0x0000000300204202 */ /* 0x000fe20000000f00 */
[----:B------:R-:W-:-:S08]  /*1500*/  @P1 IMAD.MOV.U32 R35, RZ, RZ, R2 ;  /* 0x000000ffff231224 */ /* 0x000fd000078e0002 */
[----:B------:R-:W-:Y:S01]  /*1510*/  @P0 MOV R30, R3 ;  /* 0x00000003001e0202 */ /* 0x000fe20000000f00 */
[--C-:B------:R-:W-:Y:S01]  /*1520*/  @P0 IMAD.MOV.U32 R31, RZ, RZ, R2.reuse ;  /* 0x000000ffff1f0224 */ /* 0x100fe200078e0002 */
[----:B------:R-:W-:Y:S01]  /*1530*/  ISETP.EQ.AND P0, PT, R15, -0x38, PT ;  /* 0xffffffc80f00780c */ /* 0x000fe20003f02270 */
[----:B------:R-:W-:Y:S02]  /*1540*/  @P1 IMAD.MOV.U32 R34, RZ, RZ, R3 ;  /* 0x000000ffff221224 */ /* 0x000fe400078e0003 */
[--C-:B------:R-:W-:Y:S02]  /*1550*/  @P2 IMAD.MOV.U32 R39, RZ, RZ, R2.reuse ;  /* 0x000000ffff272224 */ /* 0x100fe400078e0002 */
[----:B------:R-:W-:-:S08]  /*1560*/  @P4 IMAD.MOV.U32 R33, RZ, RZ, R2 ;  /* 0x000000ffff214224 */ /* 0x000fd000078e0002 */
        /* <DEDUP_REMOVED lines=9> */
[C---:B------:R-:W-:Y:S01]  /*1600*/  ISETP.EQ.AND P6, PT, R15.reuse, -0x30, PT ;  /* 0xffffffd00f00780c */ /* 0x040fe20003fc2270 */
[----:B------:R-:W-:Y:S02]  /*1610*/  @P0 IMAD.MOV.U32 R27, RZ, RZ, R4 ;  /* 0x000000ffff1b0224 */ /* 0x000fe400078e0004 */
[----:B------:R-:W-:Y:S02]  /*1620*/  @P0 IMAD.MOV.U32 R26, RZ, RZ, R5 ;  /* 0x000000ffff1a0224 */ /* 0x000fe400078e0005 */
[----:B------:R-:W0:Y:S08]  /*1630*/  LDS.64 R4, [R14+0x10] ;  /* 0x000010000e047984 */ /* 0x000e300000000a00 */
        /* <DEDUP_REMOVED lines=18> */
[----:B------:R-:W-:Y:S01]  /*1760*/  @P5 IMAD.MOV.U32 R22, RZ, RZ, R7 ;  /* 0x000000ffff165224 */ /* 0x000fe200078e0007 */
[----:B------:R-:W-:Y:S01]  /*1770*/  @P0 MOV R20, R7 ;  /* 0x0000000700140202 */ /* 0x000fe20000000f00 */
[----:B------:R-:W-:Y:S01]  /*1780*/  @P0 IMAD.MOV.U32 R21, RZ, RZ, R6 ;  /* 0x000000ffff150224 */ /* 0x000fe200078e0006 */
[----:B------:R-:W-:Y:S01]  /*1790*/  @P2 MOV R22, R9 ;  /* 0x0000000900162202 */ /* 0x000fe20000000f00 */
[--C-:B------:R-:W-:Y:S02]  /*17a0*/  @P2 IMAD.MOV.U32 R23, RZ, RZ, R8.reuse ;  /* 0x000000ffff172224 */ /* 0x100fe400078e0008 */
[----:B------:R-:W-:Y:S02]  /*17b0*/  @P3 IMAD.MOV.U32 R21, RZ, RZ, R8 ;  /* 0x000000ffff153224 */ /* 0x000fe400078e0008 */
[----:B------:R-:W-:-:S02]  /*17c0*/  @P3 IMAD.MOV.U32 R20, RZ, RZ, R9 ;  /* 0x000000ffff143224 */ /* 0x000fc400078e0009 */
[--C-:B------:R-:W-:Y:S02]  /*17d0*/  @P6 IMAD.MOV.U32 R23, RZ, RZ, R2.reuse ;  /* 0x000000ffff176224 */ /* 0x100fe400078e0002 */
[--C-:B------:R-:W-:Y:S01]  /*17e0*/  @P6 IMAD.MOV.U32 R22, RZ, RZ, R3.reuse ;  /* 0x000000ffff166224 */ /* 0x100fe200078e0003 */
[C---:B------:R-:W-:Y:S01]  /*17f0*/  ISETP.EQ.AND P6, PT, R15.reuse, -0x8, PT ;  /* 0xfffffff80f00780c */ /* 0x040fe20003fc2270 */
[----:B------:R-:W-:Y:S02]  /*1800*/  @P5 IMAD.MOV.U32 R21, RZ, RZ, R2 ;  /* 0x000000ffff155224 */ /* 0x000fe400078e0002 */
[----:B------:R-:W-:Y:S01]  /*1810*/  @P5 IMAD.MOV.U32 R20, RZ, RZ, R3 ;  /* 0x000000ffff145224 */ /* 0x000fe200078e0003 */
[----:B------:R-:W-:Y:S01]  /*1820*/  ISETP.EQ.AND P5, PT, R15, -0x10, PT ;  /* 0xfffffff00f00780c */ /* 0x000fe20003fa2270 */
[----:B------:R-:W-:-:S05]  /*1830*/  VIADD R15, R12, 0x4 ;  /* 0x000000040c0f7836 */ /* 0x000fca0000000000 */
[----:B------:R-:W-:-:S03]  /*1840*/  SHF.L.U32 R15, R15, 0x2, RZ ;  /* 0x000000020f0f7819 */ /* 0x000fc600000006ff */
[--C-:B------:R-:W-:Y:S01]  /*1850*/  @P6 IMAD.MOV.U32 R68, RZ, RZ, R6.reuse ;  /* 0x000000ffff446224 */ /* 0x100fe200078e0006 */
[C---:B------:R-:W-:Y:S01]  /*1860*/  ISETP.EQ.AND P3, PT, R15.reuse, 0x8, PT ;  /* 0x000000080f00780c */ /* 0x040fe20003f62270 */
[--C-:B------:R-:W-:Y:S01]  /*1870*/  @P6 IMAD.MOV.U32 R48, RZ, RZ, R7.reuse ;  /* 0x000000ffff306224 */ /* 0x100fe200078e0007 */
[C---:B------:R-:W-:Y:S01]  /*1880*/  ISETP.EQ.AND P2, PT, R15.reuse, RZ, PT ;  /* 0x000000ff0f00720c */ /* 0x040fe20003f42270 */
[----:B------:R-:W-:Y:S02]  /*1890*/  @P5 IMAD.MOV.U32 R50, RZ, RZ, R6 ;  /* 0x000000ffff325224 */ /* 0x000fe400078e0006 */
[----:B------:R-:W-:Y:S02]  /*18a0*/  @P5 IMAD.MOV.U32 R51, RZ, RZ, R7 ;  /* 0x000000ffff335224 */ /* 0x000fe400078e0007 */
[--C-:B------:R-:W-:Y:S01]  /*18b0*/  @P1 IMAD.MOV.U32 R50, RZ, RZ, R8.reuse ;  /* 0x000000ffff321224 */ /* 0x100fe200078e0008 */
[----:B------:R-:W1:Y:S01]  /*18c0*/  LDS.64 R6, [R14+0x50] ;  /* 0x000050000e067984 */ /* 0x000e620000000a00 */
[--C-:B------:R-:W-:Y:S01]  /*18d0*/  @P1 IMAD.MOV.U32 R51, RZ, RZ, R9.reuse ;  /* 0x000000ffff331224 */ /* 0x100fe200078e0009 */
[-C--:B------:R-:W-:Y:S01]  /*18e0*/  @P0 MOV R51, R3.reuse ;  /* 0x0000000300330202 */ /* 0x080fe20000000f00 */
[----:B------:R-:W-:Y:S01]  /*18f0*/  @P4 IMAD.MOV.U32 R68, RZ, RZ, R8 ;  /* 0x000000ffff444224 */ /* 0x000fe200078e0008 */
[C---:B------:R-:W-:Y:S01]  /*1900*/  ISETP.EQ.AND P1, PT, R15.reuse, 0x78, PT ;  /* 0x000000780f00780c */ /* 0x040fe20003f22270 */
[----:B------:R-:W-:Y:S01]  /*1910*/  @P4 IMAD.MOV.U32 R48, RZ, RZ, R9 ;  /* 0x000000ffff304224 */ /* 0x000fe200078e0009 */
[----:B------:R-:W-:Y:S01]  /*1920*/  @P5 MOV R48, R3 ;  /* 0x0000000300305202 */ /* 0x000fe20000000f00 */
[----:B------:R-:W2:Y:S01]  /*1930*/  LDS.64 R8, [R14+0x18] ;  /* 0x000018000e087984 */ /* 0x000ea20000000a00 */
[--C-:B------:R-:W-:Y:S01]  /*1940*/  @P6 IMAD.MOV.U32 R47, RZ, RZ, R2.reuse ;  /* 0x000000ffff2f6224 */ /* 0x100fe200078e0002 */
[----:B------:R-:W-:Y:S01]  /*1950*/  ISETP.EQ.AND P4, PT, R15, 0x58, PT ;  /* 0x000000580f00780c */ /* 0x000fe20003f82270 */
[----:B------:R-:W-:Y:S01]  /*1960*/  @P6 IMAD.MOV.U32 R46, RZ, RZ, R3 ;  /* 0x000000ffff2e6224 */ /* 0x000fe200078e0003 */
[----:B------:R-:W-:Y:S01]  /*1970*/  ISETP.NE.AND P6, PT, R18, RZ, PT ;  /* 0x000000ff1200720c */ /* 0x000fe20003fc5270 */
[--C-:B------:R-:W-:Y:S01]  /*1980*/  @P0 IMAD.MOV.U32 R50, RZ, RZ, R2.reuse ;  /* 0x000000ffff320224 */ /* 0x100fe200078e0002 */
[----:B------:R-:W-:Y:S01]  /*1990*/  ISETP.NE.AND P0, PT, R16, RZ, PT ;  /* 0x000000ff1000720c */ /* 0x000fe20003f05270 */
[----:B------:R-:W-:Y:S01]  /*19a0*/  @P5 IMAD.MOV.U32 R68, RZ, RZ, R2 ;  /* 0x000000ffff445224 */ /* 0x000fe200078e0002 */
[----:B------:R-:W-:Y:S01]  /*19b0*/  ISETP.NE.AND P5, PT, R17, RZ, PT ;  /* 0x000000ff1100720c */ /* 0x000fe20003fa5270 */
[--C-:B0-----:R-:W-:Y:S01]  /*19c0*/  @P3 IMAD.MOV.U32 R29, RZ, RZ, R4.reuse ;  /* 0x000000ffff1d3224 */ /* 0x101fe200078e0004 */
[----:B------:R-:W-:Y:S01]  /*19d0*/  @P3 MOV R28, R5 ;  /* 0x00000005001c3202 */ /* 0x000fe20000000f00 */
[----:B------:R-:W-:-:S02]  /*19e0*/  @P1 IMAD.MOV.U32 R33, RZ, RZ, R4 ;  /* 0x000000ffff211224 */ /* 0x000fc400078e0004 */
[----:B------:R-:W-:Y:S01]  /*19f0*/  @P1 IMAD.MOV.U32 R32, RZ, RZ, R5 ;  /* 0x000000ffff201224 */ /* 0x000fe200078e0005 */
[----:B------:R-:W-:-:S03]  /*1a00*/  ISETP.EQ.AND P1, PT, R15, 0x50, PT ;  /* 0x000000500f00780c */ /* 0x000fc60003f22270 */
[--C-:B------:R-:W-:Y:S02]  /*1a10*/  @P6 IMAD.MOV.U32 R45, RZ, RZ, R2.reuse ;  /* 0x000000ffff2d6224 */ /* 0x100fe400078e0002 */
        /* <DEDUP_REMOVED lines=8> */
[----:B------:R-:W-:Y:S01]  /*1aa0*/  @P4 IMAD.MOV.U32 R41, RZ, RZ, R4 ;  /* 0x000000ffff294224 */ /* 0x000fe200078e0004 */
[----:B------:R-:W0:Y:S01]  /*1ab0*/  LDS.64 R2, [R14+0x58] ;  /* 0x000058000e027984 */ /* 0x000e220000000a00 */
[----:B------:R-:W-:-:S02]  /*1ac0*/  @P4 IMAD.MOV.U32 R40, RZ, RZ, R5 ;  /* 0x000000ffff284224 */ /* 0x000fc400078e0005 */
[----:B------:R-:W-:Y:S02]  /*1ad0*/  @P6 IMAD.MOV.U32 R45, RZ, RZ, R4 ;  /* 0x000000ffff2d6224 */ /* 0x000fe400078e0004 */
[--C-:B------:R-:W-:Y:S01]  /*1ae0*/  @P6 IMAD.MOV.U32 R44, RZ, RZ, R5.reuse ;  /* 0x000000ffff2c6224 */ /* 0x100fe200078e0005 */
[----:B-1----:R-:W-:Y:S01]  /*1af0*/  @P3 MOV R44, R7 ;  /* 0x00000007002c3202 */ /* 0x002fe20000000f00 */
[----:B------:R-:W-:Y:S02]  /*1b00*/  @P3 IMAD.MOV.U32 R45, RZ, RZ, R6 ;  /* 0x000000ffff2d3224 */ /* 0x000fe400078e0006 */
[----:B------:R-:W-:Y:S02]  /*1b10*/  @P0 IMAD.MOV.U32 R47, RZ, RZ, R4 ;  /* 0x000000ffff2f0224 */ /* 0x000fe400078e0004 */
[----:B------:R-:W-:Y:S01]  /*1b20*/  @P0 IMAD.MOV.U32 R46, RZ, RZ, R5 ;  /* 0x000000ffff2e0224 */ /* 0x000fe200078e0005 */
[----:B------:R-:W-:Y:S01]  /*1b30*/  @P5 MOV R48, R5 ;  /* 0x0000000500305202 */ /* 0x000fe20000000f00 */
[----:B--2---:R-:W-:-:S02]  /*1b40*/  @P0 IMAD.MOV.U32 R45, RZ, RZ, R8 ;  /* 0x000000ffff2d0224 */ /* 0x004fc400078e0008 */
[----:B------:R-:W-:Y:S01]  /*1b50*/  @P0 IMAD.MOV.U32 R44, RZ, RZ, R9 ;  /* 0x000000ffff2c0224 */ /* 0x000fe200078e0009 */
[C---:B------:R-:W-:Y:S01]  /*1b60*/  ISETP.EQ.AND P0, PT, R15.reuse, 0x18, PT ;  /* 0x000000180f00780c */ /* 0x040fe20003f02270 */
[----:B------:R-:W-:Y:S02]  /*1b70*/  @P2 IMAD.MOV.U32 R47, RZ, RZ, R6 ;  /* 0x000000ffff2f2224 */ /* 0x000fe400078e0006 */
[--C-:B------:R-:W-:Y:S01]  /*1b80*/  @P2 IMAD.MOV.U32 R46, RZ, RZ, R7.reuse ;  /* 0x000000ffff2e2224 */ /* 0x100fe200078e0007 */
[----:B------:R-:W-:Y:S01]  /*1b90*/  @P5 MOV R46, R9 ;  /* 0x00000009002e5202 */ /* 0x000fe20000000f00 */
[----:B------:R-:W-:Y:S01]  /*1ba0*/  @P5 IMAD.MOV.U32 R68, RZ, RZ, R4 ;  /* 0x000000ffff445224 */ /* 0x000fe200078e0004 */
[C---:B------:R-:W-:Y:S01]  /*1bb0*/  ISETP.EQ.AND P2, PT, R15.reuse, 0x10, PT ;  /* 0x000000100f00780c */ /* 0x040fe20003f42270 */
[----:B------:R-:W-:Y:S01]  /*1bc0*/  @P5 IMAD.MOV.U32 R33, RZ, RZ, R6 ;  /* 0x000000ffff215224 */ /* 0x000fe200078e0006 */
[----:B------:R-:W-:Y:S01]  /*1bd0*/  P2R R16, PR, RZ, 0x1 ;  /* 0x00000001ff107803 */ /* 0x000fe20000000000 */
[----:B------:R-:W-:Y:S01]  /*1be0*/  @P5 IMAD.MOV.U32 R32, RZ, RZ, R7 ;  /* 0x000000ffff205224 */ /* 0x000fe200078e0007 */
[----:B------:R-:W-:Y:S01]  /*1bf0*/  P2R R17, PR, RZ, 0x4 ;  /* 0x00000004ff117803 */ /* 0x000fe20000000000 */
[----:B------:R-:W-:Y:S01]  /*1c00*/  @P5 IMAD.MOV.U32 R47, RZ, RZ, R8 ;  /* 0x000000ffff2f5224 */ /* 0x000fe200078e0008 */
[----:B------:R-:W-:Y:S01]  /*1c10*/  ISETP.EQ.AND P5, PT, R15, 0x60, PT ;  /* 0x000000600f00780c */ /* 0x000fe20003fa2270 */
[----:B------:R-:W-:-:S02]  /*1c20*/  @P0 IMAD.MOV.U32 R41, RZ, RZ, R6 ;  /* 0x000000ffff290224 */ /* 0x000fc400078e0006 */
[----:B------:R-:W-:Y:S01]  /*1c30*/  @P0 IMAD.MOV.U32 R40, RZ, RZ, R7 ;  /* 0x000000ffff280224 */ /* 0x000fe200078e0007 */
[----:B------:R-:W-:Y:S01]  /*1c40*/  @P1 MOV R40, R9 ;  /* 0x0000000900281202 */ /* 0x000fe20000000f00 */
[----:B------:R-:W-:Y:S01]  /*1c50*/  @P1 IMAD.MOV.U32 R43, RZ, RZ, R4 ;  /* 0x000000ffff2b1224 */ /* 0x000fe200078e0004 */
[C---:B------:R-:W-:Y:S01]  /*1c60*/  ISETP.EQ.AND P0, PT, R15.reuse, -0x8, PT ;  /* 0xfffffff80f00780c */ /* 0x040fe20003f02270 */
[----:B------:R-:W-:Y:S02]  /*1c70*/  @P1 IMAD.MOV.U32 R42, RZ, RZ, R5 ;  /* 0x000000ffff2a1224 */ /* 0x000fe400078e0005 */
[----:B------:R-:W-:Y:S01]  /*1c80*/  @P1 IMAD.MOV.U32 R41, RZ, RZ, R8 ;  /* 0x000000ffff291224 */ /* 0x000fe200078e0008 */
[----:B------:R-:W-:Y:S01]  /*1c90*/  ISETP.EQ.AND P1, PT, R15, 0x20, PT ;  /* 0x000000200f00780c */ /* 0x000fe20003f22270 */
[----:B------:R-:W-:Y:S02]  /*1ca0*/  @P2 IMAD.MOV.U32 R43, RZ, RZ, R6 ;  /* 0x000000ffff2b2224 */ /* 0x000fe400078e0006 */
[----:B------:R-:W-:-:S02]  /*1cb0*/  @P5 IMAD.MOV.U32 R39, RZ, RZ, R4 ;  /* 0x000000ffff275224 */ /* 0x000fc400078e0004 */
[----:B------:R-:W-:Y:S02]  /*1cc0*/  @P5 IMAD.MOV.U32 R38, RZ, RZ, R5 ;  /* 0x000000ffff265224 */ /* 0x000fe400078e0005 */
[--C-:B------:R-:W-:Y:S01]  /*1cd0*/  @P2 IMAD.MOV.U32 R42, RZ, RZ, R7.reuse ;  /* 0x000000ffff2a2224 */ /* 0x100fe200078e0007 */
[C---:B------:R-:W-:Y:S01]  /*1ce0*/  ISETP.EQ.AND P2, PT, R15.reuse, 0x68, PT ;  /* 0x000000680f00780c */ /* 0x040fe20003f42270 */
[----:B------:R-:W-:Y:S01]  /*1cf0*/  @P6 IMAD.MOV.U32 R43, RZ, RZ, R8 ;  /* 0x000000ffff2b6224 */ /* 0x000fe200078e0008 */
[----:B------:R-:W-:Y:S02]  /*1d00*/  @P6 MOV R42, R9 ;  /* 0x00000009002a6202 */ /* 0x000fe40000000f00 */
[C---:B------:R-:W-:Y:S01]  /*1d10*/  ISETP.EQ.AND P6, PT, R15.reuse, 0x30, PT ;  /* 0x000000300f00780c */ /* 0x040fe20003fc2270 */
[----:B------:R-:W-:Y:S01]  /*1d20*/  @P1 IMAD.MOV.U32 R39, RZ, RZ, R6 ;  /* 0x000000ffff271224 */ /* 0x000fe200078e0006 */
[----:B------:R-:W-:Y:S01]  /*1d30*/  @P1 MOV R22, R5 ;  /* 0x0000000500161202 */ /* 0x000fe20000000f00 */
[----:B------:R-:W-:Y:S01]  /*1d40*/  @P1 IMAD.MOV.U32 R38, RZ, RZ, R7 ;  /* 0x000000ffff261224 */ /* 0x000fe200078e0007 */
[----:B------:R-:W-:Y:S01]  /*1d50*/  @P4 MOV R38, R9 ;  /* 0x0000000900264202 */ /* 0x000fe20000000f00 */
[----:B------:R-:W-:Y:S01]  /*1d60*/  @P4 IMAD.MOV.U32 R39, RZ, RZ, R8 ;  /* 0x000000ffff274224 */ /* 0x000fe200078e0008 */
[----:B------:R-:W-:Y:S01]  /*1d70*/  ISETP.EQ.AND P4, PT, R15, 0x28, PT ;  /* 0x000000280f00780c */ /* 0x000fe20003f82270 */
[----:B------:R-:W-:-:S02]  /*1d80*/  @P1 IMAD.MOV.U32 R23, RZ, RZ, R4 ;  /* 0x000000ffff171224 */ /* 0x000fc400078e0004 */
[--C-:B------:R-:W-:Y:S02]  /*1d90*/  @P2 IMAD.MOV.U32 R37, RZ, RZ, R4.reuse ;  /* 0x000000ffff252224 */ /* 0x100fe400078e0004 */
[--C-:B------:R-:W-:Y:S02]  /*1da0*/  @P2 IMAD.MOV.U32 R36, RZ, RZ, R5.reuse ;  /* 0x000000ffff242224 */ /* 0x100fe400078e0005 */
[----:B------:R-:W-:Y:S02]  /*1db0*/  @P6 IMAD.MOV.U32 R50, RZ, RZ, R4 ;  /* 0x000000ffff326224 */ /* 0x000fe400078e0004 */
[----:B------:R-:W-:-:S04]  /*1dc0*/  @P6 IMAD.MOV.U32 R51, RZ, RZ, R5 ;  /* 0x000000ffff336224 */ /* 0x000fc800078e0005 */
[----:B------:R-:W-:Y:S02]  /*1dd0*/  @P4 IMAD.MOV.U32 R37, RZ, RZ, R6 ;  /* 0x000000ffff254224 */ /* 0x000fe400078e0006 */
[----:B------:R-:W-:Y:S01]  /*1de0*/  @P4 IMAD.MOV.U32 R36, RZ, RZ, R7 ;  /* 0x000000ffff244224 */ /* 0x000fe200078e0007 */
[----:B------:R-:W-:Y:S01]  /*1df0*/  @P5 MOV R36, R9 ;  /* 0x0000000900245202 */ /* 0x000fe20000000f00 */
[----:B------:R-:W-:Y:S01]  /*1e00*/  @P5 IMAD.MOV.U32 R37, RZ, RZ, R8 ;  /* 0x000000ffff255224 */ /* 0x000fe200078e0008 */
[----:B------:R-:W-:Y:S01]  /*1e10*/  ISETP.EQ.AND P5, PT, R15, 0x70, PT ;  /* 0x000000700f00780c */ /* 0x000fe20003fa2270 */
[----:B------:R-:W-:Y:S01]  /*1e20*/  @P4 IMAD.MOV.U32 R21, RZ, RZ, R4 ;  /* 0x000000ffff154224 */ /* 0x000fe200078e0004 */
[----:B0-----:R-:W-:Y:S01]  /*1e30*/  @P1 MOV R36, R3 ;  /* 0x0000000300241202 */ /* 0x001fe20000000f00 */
[----:B------:R-:W-:Y:S02]  /*1e40*/  @P4 IMAD.MOV.U32 R20, RZ, RZ, R5 ;  /* 0x000000ffff144224 */ /* 0x000fe400078e0005 */
[----:B------:R-:W-:-:S08]  /*1e50*/  @P1 IMAD.MOV.U32 R37, RZ, RZ, R2 ;  /* 0x000000ffff251224 */ /* 0x000fd000078e0002 */
[----:B------:R-:W-:Y:S02]  /*1e60*/  @P5 IMAD.MOV.U32 R35, RZ, RZ, R4 ;  /* 0x000000ffff235224 */ /* 0x000fe400078e0004 */
[----:B------:R-:W-:Y:S02]  /*1e70*/  @P5 IMAD.MOV.U32 R34, RZ, RZ, R5 ;  /* 0x000000ffff225224 */ /* 0x000fe400078e0005 */
[----:B------:R-:W-:Y:S02]  /*1e80*/  @P6 IMAD.MOV.U32 R35, RZ, RZ, R6 ;  /* 0x000000ffff236224 */ /* 0x000fe400078e0006 */
[----:B------:R-:W-:Y:S01]  /*1e90*/  @P6 IMAD.MOV.U32 R34, RZ, RZ, R7 ;  /* 0x000000ffff226224 */ /* 0x000fe200078e0007 */
[----:B------:R-:W-:Y:S01]  /*1ea0*/  @P2 MOV R34, R9 ;  /* 0x0000000900222202 */ /* 0x000fe20000000f00 */
[--C-:B------:R-:W-:Y:S01]  /*1eb0*/  @P2 IMAD.MOV.U32 R35, RZ, RZ, R8.reuse ;  /* 0x000000ffff232224 */ /* 0x100fe200078e0008 */
[----:B------:R-:W-:Y:S01]  /*1ec0*/  ISETP.EQ.AND P2, PT, R15, RZ, PT ;  /* 0x000000ff0f00720c */ /* 0x000fe20003f42270 */
[----:B------:R-:W-:-:S02]  /*1ed0*/  @P5 IMAD.MOV.U32 R33, RZ, RZ, R8 ;  /* 0x000000ffff215224 */ /* 0x000fc400078e0008 */
[----:B------:R-:W-:Y:S01]  /*1ee0*/  @P5 IMAD.MOV.U32 R32, RZ, RZ, R9 ;  /* 0x000000ffff205224 */ /* 0x000fe200078e0009 */
[----:B------:R-:W-:Y:S01]  /*1ef0*/  ISETP.EQ.AND P5, PT, R15, -0x40, PT ;  /* 0xffffffc00f00780c */ /* 0x000fe20003fa2270 */
[--C-:B------:R-:W-:Y:S02]  /*1f00*/  @P4 IMAD.MOV.U32 R35, RZ, RZ, R2.reuse ;  /* 0x000000ffff234224 */ /* 0x100fe400078e0002 */
[--C-:B------:R-:W-:Y:S02]  /*1f10*/  @P4 IMAD.MOV.U32 R34, RZ, RZ, R3.reuse ;  /* 0x000000ffff224224 */ /* 0x100fe400078e0003 */
[----:B------:R-:W-:Y:S02]  /*1f20*/  @P6 IMAD.MOV.U32 R33, RZ, RZ, R2 ;  /* 0x000000ffff216224 */ /* 0x000fe400078e0002 */
[----:B------:R-:W-:Y:S02]  /*1f30*/  @P6 IMAD.MOV.U32 R32, RZ, RZ, R3 ;  /* 0x000000ffff206224 */ /* 0x000fe400078e0003 */
[----:B------:R-:W-:-:S02]  /*1f40*/  @P2 IMAD.MOV.U32 R31, RZ, RZ, R4 ;  /* 0x000000ffff1f2224 */ /* 0x000fc400078e0004 */
[----:B------:R-:W-:Y:S02]  /*1f50*/  @P2 IMAD.MOV.U32 R30, RZ, RZ, R5 ;  /* 0x000000ffff1e2224 */ /* 0x000fe400078e0005 */
[----:B------:R-:W-:Y:S01]  /*1f60*/  @P5 IMAD.MOV.U32 R31, RZ, RZ, R6 ;  /* 0x000000ffff1f5224 */ /* 0x000fe200078e0006 */
[----:B------:R-:W-:Y:S01]  /*1f70*/  @P5 MOV R30, R7 ;  /* 0x00000007001e5202 */ /* 0x000fe20000000f00 */
        /* <DEDUP_REMOVED lines=9> */
[----:B------:R-:W-:Y:S02]  /*2010*/  @P2 IMAD.MOV.U32 R29, RZ, RZ, R8 ;  /* 0x000000ffff1d2224 */ /* 0x000fe400078e0008 */
[----:B------:R-:W-:Y:S01]  /*2020*/  @P2 IMAD.MOV.U32 R28, RZ, RZ, R9 ;  /* 0x000000ffff1c2224 */ /* 0x000fe200078e0009 */
[----:B------:R-:W-:Y:S01]  /*2030*/  ISETP.NE.AND P2, PT, R17, RZ, PT ;  /* 0x000000ff1100720c */ /* 0x000fe20003f45270 */
[----:B------:R-:W-:Y:S01]  /*2040*/  @P5 IMAD.MOV.U32 R29, RZ, RZ, R2 ;  /* 0x000000ffff1d5224 */ /* 0x000fe200078e0002 */
[----:B------:R-:W-:Y:S02]  /*2050*/  @P5 MOV R28, R3 ;  /* 0x00000003001c5202 */ /* 0x000fe40000000f00 */
[----:B------:R-:W-:-:S02]  /*2060*/  ISETP.EQ.AND P5, PT, R15, -0x30, PT ;  /* 0xffffffd00f00780c */ /* 0x000fc40003fa2270 */
[----:B------:R-:W-:Y:S02]  /*2070*/  P2R R17, PR, RZ, 0x8 ;  /* 0x00000008ff117803 */ /* 0x000fe40000000000 */
[----:B------:R-:W-:Y:S01]  /*2080*/  P2R R16, PR, RZ, 0x4 ;  /* 0x00000004ff107803 */ /* 0x000fe20000000000 */
        /* <DEDUP_REMOVED lines=23> */
[--C-:B------:R-:W-:Y:S02]  /*2200*/  @P2 IMAD.MOV.U32 R21, RZ, RZ, R6.reuse ;  /* 0x000000ffff152224 */ /* 0x100fe400078e0006 */
[--C-:B------:R-:W-:Y:S01]  /*2210*/  @P2 IMAD.MOV.U32 R20, RZ, RZ, R7.reuse ;  /* 0x000000ffff142224 */ /* 0x100fe200078e0007 */
[----:B------:R-:W-:Y:S01]  /*2220*/  @P1 MOV R20, R9 ;  /* 0x0000000900141202 */ /* 0x000fe20000000f00 */
[----:B------:R-:W-:Y:S02]  /*2230*/  @P5 IMAD.MOV.U32 R23, RZ, RZ, R6 ;  /* 0x000000ffff175224 */ /* 0x000fe400078e0006 */
[----:B------:R-:W-:Y:S02]  /*2240*/  @P5 IMAD.MOV.U32 R22, RZ, RZ, R7 ;  /* 0x000000ffff165224 */ /* 0x000fe400078e0007 */
[--C-:B------:R-:W-:Y:S02]  /*2250*/  @P0 IMAD.MOV.U32 R23, RZ, RZ, R8.reuse ;  /* 0x000000ffff170224 */ /* 0x100fe400078e0008 */
[----:B------:R-:W-:Y:S01]  /*2260*/  @P0 IMAD.MOV.U32 R22, RZ, RZ, R9 ;  /* 0x000000ffff160224 */ /* 0x000fe200078e0009 */
[----:B------:R-:W-:Y:S01]  /*2270*/  @P3 MOV R22, R3 ;  /* 0x0000000300163202 */ /* 0x000fe20000000f00 */
[----:B------:R-:W-:-:S02]  /*2280*/  @P1 IMAD.MOV.U32 R21, RZ, RZ, R8 ;  /* 0x000000ffff151224 */ /* 0x000fc400078e0008 */
[--C-:B------:R-:W-:Y:S01]  /*2290*/  @P3 IMAD.MOV.U32 R23, RZ, RZ, R2.reuse ;  /* 0x000000ffff173224 */ /* 0x100fe200078e0002 */
[C---:B------:R-:W-:Y:S01]  /*22a0*/  ISETP.EQ.AND P3, PT, R15.reuse, -0x8, PT ;  /* 0xfffffff80f00780c */ /* 0x040fe20003f62270 */
[----:B------:R-:W-:Y:S02]  /*22b0*/  @P5 IMAD.MOV.U32 R21, RZ, RZ, R2 ;  /* 0x000000ffff155224 */ /* 0x000fe400078e0002 */
[----:B------:R-:W-:Y:S01]  /*22c0*/  @P5 IMAD.MOV.U32 R20, RZ, RZ, R3 ;  /* 0x000000ffff145224 */ /* 0x000fe200078e0003 */
[----:B------:R-:W-:-:S09]  /*22d0*/  ISETP.EQ.AND P5, PT, R15, -0x10, PT ;  /* 0xfffffff00f00780c */ /* 0x000fd20003fa2270 */
[----:B------:R-:W-:Y:S01]  /*22e0*/  @P3 IMAD.MOV.U32 R68, RZ, RZ, R6 ;  /* 0x000000ffff443224 */ /* 0x000fe200078e0006 */
[----:B------:R-:W-:Y:S01]  /*22f0*/  @P3 MOV R48, R7 ;  /* 0x0000000700303202 */ /* 0x000fe20000000f00 */
[----:B------:R-:W-:Y:S01]  /*2300*/  @P6 IMAD.MOV.U32 R68, RZ, RZ, R8 ;  /* 0x000000ffff446224 */ /* 0x000fe200078e0008 */
[----:B------:R-:W-:Y:S01]  /*2310*/  @P3 MOV R46, R3 ;  /* 0x00000003002e3202 */ /* 0x000fe20000000f00 */
[----:B------:R-:W-:Y:S01]  /*2320*/  @P5 IMAD.MOV.U32 R50, RZ, RZ, R6 ;  /* 0x000000ffff325224 */ /* 0x000fe200078e0006 */
[----:B------:R-:W-:Y:S01]  /*2330*/  @P5 MOV R51, R7 ;  /* 0x0000000700335202 */ /* 0x000fe20000000f00 */
[----:B------:R-:W-:Y:S01]  /*2340*/  @P4 IMAD.MOV.U32 R50, RZ, RZ, R8 ;  /* 0x000000ffff324224 */ /* 0x000fe200078e0008 */
[----:B------:R-:W-:Y:S01]  /*2350*/  LDS.64 R6, [R14+0x60] ;  /* 0x000060000e067984 */ /* 0x000fe20000000a00 */
[--C-:B------:R-:W-:Y:S02]  /*2360*/  @P4 IMAD.MOV.U32 R51, RZ, RZ, R9.reuse ;  /* 0x000000ffff334224 */ /* 0x100fe400078e0009 */
[----:B------:R-:W-:-:S02]  /*2370*/  @P6 IMAD.MOV.U32 R48, RZ, RZ, R9 ;  /* 0x000000ffff306224 */ /* 0x000fc400078e0009 */
[----:B------:R-:W0:Y:S01]  /*2380*/  LDS.64 R8, [R14+0x20] ;  /* 0x000020000e087984 */ /* 0x000e220000000a00 */
[--C-:B------:R-:W-:Y:S02]  /*2390*/  @P5 IMAD.MOV.U32 R68, RZ, RZ, R2.reuse ;  /* 0x000000ffff445224 */ /* 0x100fe400078e0002 */
[--C-:B------:R-:W-:Y:S01]  /*23a0*/  @P5 IMAD.MOV.U32 R48, RZ, RZ, R3.reuse ;  /* 0x000000ffff305224 */ /* 0x100fe200078e0003 */
[----:B------:R-:W-:Y:S01]  /*23b0*/  ISETP.EQ.AND P5, PT, R15, RZ, PT ;  /* 0x000000ff0f00720c */ /* 0x000fe20003fa2270 */
[----:B------:R-:W-:Y:S02]  /*23c0*/  VIADD R15, R12, 0x8 ;  /* 0x000000080c0f7836 */ /* 0x000fe40000000000 */
[--C-:B------:R-:W-:Y:S02]  /*23d0*/  @P2 IMAD.MOV.U32 R50, RZ, RZ, R2.reuse ;  /* 0x000000ffff322224 */ /* 0x100fe400078e0002 */
[----:B------:R-:W-:Y:S02]  /*23e0*/  IMAD.SHL.U32 R15, R15, 0x4, RZ ;  /* 0x000000040f0f7824 */ /* 0x000fe400078e00ff */
[----:B------:R-:W-:Y:S01]  /*23f0*/  @P2 IMAD.MOV.U32 R51, RZ, RZ, R3 ;  /* 0x000000ffff332224 */ /* 0x000fe200078e0003 */
[----:B------:R-:W-:Y:S01]  /*2400*/  ISETP.NE.AND P2, PT, R16, RZ, PT ;  /* 0x000000ff1000720c */ /* 0x000fe20003f45270 */
[----:B------:R-:W-:Y:S01]  /*2410*/  @P3 IMAD.MOV.U32 R47, RZ, RZ, R2 ;  /* 0x000000ffff2f3224 */ /* 0x000fe200078e0002 */
[----:B------:R-:W-:-:S02]  /*2420*/  ISETP.EQ.AND P0, PT, R15, 0x40, PT ;  /* 0x000000400f00780c */ /* 0x000fc40003f02270 */
[C---:B------:R-:W-:Y:S01]  /*2430*/  ISETP.EQ.AND P4, PT, R15.reuse, 0x78, PT ;  /* 0x000000780f00780c */ /* 0x040fe20003f82270 */
[--C-:B------:R-:W-:Y:S01]  /*2440*/  @P5 IMAD.MOV.U32 R45, RZ, RZ, R2.reuse ;  /* 0x000000ffff2d5224 */ /* 0x100fe200078e0002 */
[----:B------:R-:W-:Y:S01]  /*2450*/  ISETP.EQ.AND P1, PT, R15, RZ, PT ;  /* 0x000000ff0f00720c */ /* 0x000fe20003f22270 */
[--C-:B------:R-:W-:Y:S01]  /*2460*/  @P5 IMAD.MOV.U32 R44, RZ, RZ, R3.reuse ;  /* 0x000000ffff2c5224 */ /* 0x100fe200078e0003 */
[----:B------:R-:W-:Y:S02]  /*2470*/  ISETP.NE.AND P3, PT, R17, RZ, PT ;  /* 0x000000ff1100720c */ /* 0x000fe40003f65270 */
[C---:B------:R-:W-:Y:S02]  /*2480*/  ISETP.EQ.AND P6, PT, R15.reuse, 0x58, PT ;  /* 0x000000580f00780c */ /* 0x040fe40003fc2270 */
[C---:B------:R-:W-:Y:S01]  /*2490*/  ISETP.EQ.AND P5, PT, R15.reuse, 0x38, PT ;  /* 0x000000380f00780c */ /* 0x040fe20003fa2270 */
[----:B------:R-:W-:Y:S02]  /*24a0*/  @P2 IMAD.MOV.U32 R41, RZ, RZ, R2 ;  /* 0x000000ffff292224 */ /* 0x000fe400078e0002 */
[----:B------:R-:W-:Y:S01]  /*24b0*/  @P2 IMAD.MOV.U32 R40, RZ, RZ, R3 ;  /* 0x000000ffff282224 */ /* 0x000fe200078e0003 */
[----:B------:R-:W-:-:S05]  /*24c0*/  ISETP.EQ.AND P2, PT, R15, 0x48, PT ;  /* 0x000000480f00780c */ /* 0x000fca0003f42270 */
[----:B------:R-:W-:Y:S01]  /*24d0*/  @P3 IMAD.MOV.U32 R43, RZ, RZ, R2 ;  /* 0x000000ffff2b3224 */ /* 0x000fe200078e0002 */
[----:B------:R-:W-:Y:S02]  /*24e0*/  @P3 MOV R42, R3 ;  /* 0x00000003002a3202 */ /* 0x000fe40000000f00 */
[C---:B------:R-:W-:Y:S01]  /*24f0*/  ISETP.EQ.AND P3, PT, R15.reuse, 0x8, PT ;  /* 0x000000080f00780c */ /* 0x040fe20003f62270 */
[----:B------:R-:W1:Y:S01]  /*2500*/  LDS.64 R2, [R14+0x68] ;  /* 0x000068000e027984 */ /* 0x000e620000000a00 */
[--C-:B0-----:R-:W-:Y:S01]  /*2510*/  @P4 IMAD.MOV.U32 R33, RZ, RZ, R8.reuse ;  /* 0x000000ffff214224 */ /* 0x101fe200078e0008 */
[----:B------:R-:W-:Y:S01]  /*2520*/  @P4 MOV R32, R9 ;  /* 0x0000000900204202 */ /* 0x000fe20000000f00 */
[----:B------:R-:W-:Y:S01]  /*2530*/  @P0 IMAD.MOV.U32 R47, RZ, RZ, R8 ;  /* 0x000000ffff2f0224 */ /* 0x000fe200078e0008 */
[C---:B------:R-:W-:Y:S01]  /*2540*/  ISETP.EQ.AND P4, PT, R15.reuse, 0x50, PT ;  /* 0x000000500f00780c */ /* 0x040fe20003f82270 */
[--C-:B------:R-:W-:Y:S01]  /*2550*/  @P0 IMAD.MOV.U32 R46, RZ, RZ, R9.reuse ;  /* 0x000000ffff2e0224 */ /* 0x100fe200078e0009 */
[----:B------:R-:W-:Y:S01]  /*2560*/  @P1 MOV R46, R7 ;  /* 0x00000007002e1202 */ /* 0x000fe20000000f00 */
[----:B------:R-:W-:Y:S01]  /*2570*/  @P1 IMAD.MOV.U32 R47, RZ, RZ, R6 ;  /* 0x000000ffff2f1224 */ /* 0x000fe200078e0006 */
[----:B------:R-:W-:Y:S01]  /*2580*/  ISETP.EQ.AND P1, PT, R15, 0x10, PT ;  /* 0x000000100f00780c */ /* 0x000fe20003f22270 */
[--C-:B------:R-:W-:Y:S01]  /*2590*/  @P2 IMAD.MOV.U32 R45, RZ, RZ, R8.reuse ;  /* 0x000000ffff2d2224 */ /* 0x100fe200078e0008 */
[-C--:B------:R-:W-:Y:S01]  /*25a0*/  @P2 MOV R44, R9.reuse ;  /* 0x00000009002c2202 */ /* 0x080fe20000000f00 */
[--C-:B------:R-:W-:Y:S01]  /*25b0*/  @P6 IMAD.MOV.U32 R41, RZ, RZ, R8.reuse ;  /* 0x000000ffff296224 */ /* 0x100fe200078e0008 */
[----:B------:R-:W-:Y:S01]  /*25c0*/  @P6 MOV R40, R9 ;  /* 0x0000000900286202 */ /* 0x000fe20000000f00 */
[----:B------:R-:W-:Y:S01]  /*25d0*/  @P5 IMAD.MOV.U32 R68, RZ, RZ, R8 ;  /* 0x000000ffff445224 */ /* 0x000fe200078e0008 */
[----:B------:R-:W-:Y:S01]  /*25e0*/  P2R R17, PR, RZ, 0x2 ;  /* 0x00000002ff117803 */ /* 0x000fe20000000000 */
[----:B------:R-:W-:-:S02]  /*25f0*/  @P5 IMAD.MOV.U32 R48, RZ, RZ, R9 ;  /* 0x000000ffff305224 */ /* 0x000fc400078e0009 */
        /* <DEDUP_REMOVED lines=10> */
[----:B------:R-:W-:Y:S01]  /*26a0*/  P2R R16, PR, RZ, 0x4 ;  /* 0x00000004ff107803 */ /* 0x000fe20000000000 */
[----:B------:R-:W-:Y:S02]  /*26b0*/  @P5 IMAD.MOV.U32 R47, RZ, RZ, R4 ;  /* 0x000000ffff2f5224 */ /* 0x000fe400078e0004 */
[----:B------:R-:W-:Y:S01]  /*26c0*/  @P5 IMAD.MOV.U32 R46, RZ, RZ, R5 ;  /* 0x000000ffff2e5224 */ /* 0x000fe200078e0005 */
[----:B------:R-:W-:Y:S01]  /*26d0*/  ISETP.EQ.AND P5, PT, R15, 0x60, PT ;  /* 0x000000600f00780c */ /* 0x000fe20003fa2270 */
[--C-:B------:R-:W-:Y:S02]  /*26e0*/  @P3 IMAD.MOV.U32 R45, RZ, RZ, R6.reuse ;  /* 0x000000ffff2d3224 */ /* 0x100fe400078e0006 */
[----:B------:R-:W-:Y:S01]  /*26f0*/  @P3 IMAD.MOV.U32 R44, RZ, RZ, R7 ;  /* 0x000000ffff2c3224 */ /* 0x000fe200078e0007 */
[----:B------:R-:W-:Y:S01]  /*2700*/  @P1 MOV R36, R9 ;  /* 0x0000000900241202 */ /* 0x000fe20000000f00 */
[----:B------:R-:W-:-:S02]  /*2710*/  @P2 IMAD.MOV.U32 R41, RZ, RZ, R6 ;  /* 0x000000ffff292224 */ /* 0x000fc400078e0006 */
[----:B------:R-:W-:Y:S01]  /*2720*/  @P2 IMAD.MOV.U32 R40, RZ, RZ, R7 ;  /* 0x000000ffff282224 */ /* 0x000fe200078e0007 */
[C---:B------:R-:W-:Y:S01]  /*2730*/  ISETP.EQ.AND P2, PT, R15.reuse, -0x8, PT ;  /* 0xfffffff80f00780c */ /* 0x040fe20003f42270 */
[--C-:B------:R-:W-:Y:S02]  /*2740*/  @P4 IMAD.MOV.U32 R41, RZ, RZ, R4.reuse ;  /* 0x000000ffff294224 */ /* 0x100fe400078e0004 */
[--C-:B------:R-:W-:Y:S01]  /*2750*/  @P4 IMAD.MOV.U32 R40, RZ, RZ, R5.reuse ;  /* 0x000000ffff284224 */ /* 0x100fe200078e0005 */
[C---:B------:R-:W-:Y:S01]  /*2760*/  ISETP.EQ.AND P4, PT, R15.reuse, 0x28, PT ;  /* 0x000000280f00780c */ /* 0x040fe20003f82270 */
[----:B------:R-:W-:Y:S01]  /*2770*/  @P0 IMAD.MOV.U32 R45, RZ, RZ, R4 ;  /* 0x000000ffff2d0224 */ /* 0x000fe200078e0004 */
[----:B------:R-:W-:Y:S01]  /*2780*/  @P5 MOV R38, R9 ;  /* 0x0000000900265202 */ /* 0x000fe20000000f00 */
[----:B------:R-:W-:Y:S01]  /*2790*/  @P0 IMAD.MOV.U32 R44, RZ, RZ, R5 ;  /* 0x000000ffff2c0224 */ /* 0x000fe200078e0005 */
[----:B------:R-:W-:Y:S01]  /*27a0*/  ISETP.EQ.AND P0, PT, R15, 0x20, PT ;  /* 0x000000200f00780c */ /* 0x000fe20003f02270 */
[----:B------:R-:W-:-:S02]  /*27b0*/  @P1 IMAD.MOV.U32 R37, RZ, RZ, R8 ;  /* 0x000000ffff251224 */ /* 0x000fc400078e0008 */
[--C-:B------:R-:W-:Y:S02]  /*27c0*/  @P5 IMAD.MOV.U32 R39, RZ, RZ, R8.reuse ;  /* 0x000000ffff275224 */ /* 0x100fe400078e0008 */
[----:B------:R-:W-:Y:S02]  /*27d0*/  @P3 IMAD.MOV.U32 R29, RZ, RZ, R8 ;  /* 0x000000ffff1d3224 */ /* 0x000fe400078e0008 */
[----:B------:R-:W-:Y:S02]  /*27e0*/  @P3 IMAD.MOV.U32 R28, RZ, RZ, R9 ;  /* 0x000000ffff1c3224 */ /* 0x000fe400078e0009 */
[--C-:B------:R-:W-:Y:S01]  /*27f0*/  @P4 IMAD.MOV.U32 R37, RZ, RZ, R6.reuse ;  /* 0x000000ffff254224 */ /* 0x100fe200078e0006 */
[----:B------:R-:W-:Y:S01]  /*2800*/  @P4 MOV R20, R9 ;  /* 0x0000000900144202 */ /* 0x000fe20000000f00 */
[----:B------:R-:W-:Y:S02]  /*2810*/  @P4 IMAD.MOV.U32 R36, RZ, RZ, R7 ;  /* 0x000000ffff244224 */ /* 0x000fe400078e0007 */
[----:B------:R-:W-:-:S02]  /*2820*/  @P0 IMAD.MOV.U32 R39, RZ, RZ, R6 ;  /* 0x000000ffff270224 */ /* 0x000fc400078e0006 */
[----:B------:R-:W-:Y:S02]  /*2830*/  @P0 IMAD.MOV.U32 R38, RZ, RZ, R7 ;  /* 0x000000ffff260224 */ /* 0x000fe400078e0007 */
[--C-:B------:R-:W-:Y:S02]  /*2840*/  @P5 IMAD.MOV.U32 R37, RZ, RZ, R4.reuse ;  /* 0x000000ffff255224 */ /* 0x100fe400078e0004 */
[--C-:B------:R-:W-:Y:S01]  /*2850*/  @P5 IMAD.MOV.U32 R36, RZ, RZ, R5.reuse ;  /* 0x000000ffff245224 */ /* 0x100fe200078e0005 */
[C---:B------:R-:W-:Y:S01]  /*2860*/  ISETP.EQ.AND P5, PT, R15.reuse, 0x70, PT ;  /* 0x000000700f00780c */ /* 0x040fe20003fa2270 */
[----:B------:R-:W-:Y:S02]  /*2870*/  @P6 IMAD.MOV.U32 R39, RZ, RZ, R4 ;  /* 0x000000ffff276224 */ /* 0x000fe400078e0004 */
[----:B------:R-:W-:Y:S01]  /*2880*/  @P6 IMAD.MOV.U32 R38, RZ, RZ, R5 ;  /* 0x000000ffff266224 */ /* 0x000fe200078e0005 */
[----:B------:R-:W-:Y:S01]  /*2890*/  ISETP.EQ.AND P6, PT, R15, 0x30, PT ;  /* 0x000000300f00780c */ /* 0x000fe20003fc2270 */
[----:B------:R-:W-:-:S02]  /*28a0*/  @P0 IMAD.MOV.U32 R23, RZ, RZ, R8 ;  /* 0x000000ffff170224 */ /* 0x000fc400078e0008 */
[----:B------:R-:W-:Y:S02]  /*28b0*/  @P0 IMAD.MOV.U32 R22, RZ, RZ, R9 ;  /* 0x000000ffff160224 */ /* 0x000fe400078e0009 */
[----:B------:R-:W-:Y:S02]  /*28c0*/  @P4 IMAD.MOV.U32 R21, RZ, RZ, R8 ;  /* 0x000000ffff154224 */ /* 0x000fe400078e0008 */
[----:B-1----:R-:W-:Y:S02]  /*28d0*/  @P0 IMAD.MOV.U32 R37, RZ, RZ, R2 ;  /* 0x000000ffff250224 */ /* 0x002fe400078e0002 */
[----:B------:R-:W-:Y:S01]  /*28e0*/  @P5 IMAD.MOV.U32 R35, RZ, RZ, R8 ;  /* 0x000000ffff235224 */ /* 0x000fe200078e0008 */
[----:B------:R-:W-:Y:S01]  /*28f0*/  @P5 MOV R34, R9 ;  /* 0x0000000900225202 */ /* 0x000fe20000000f00 */
[----:B------:R-:W-:Y:S01]  /*2900*/  @P5 IMAD.MOV.U32 R33, RZ, RZ, R4 ;  /* 0x000000ffff215224 */ /* 0x000fe200078e0004 */
[----:B------:R-:W-:Y:S01]  /*2910*/  @P5 MOV R32, R5 ;  /* 0x0000000500205202 */ /* 0x000fe20000000f00 */
[----:B------:R-:W-:Y:S01]  /*2920*/  @P6 IMAD.MOV.U32 R35, RZ, RZ, R6 ;  /* 0x000000ffff236224 */ /* 0x000fe200078e0006 */
[----:B------:R-:W-:Y:S01]  /*2930*/  ISETP.EQ.AND P5, PT, R15, -0x40, PT ;  /* 0xffffffc00f00780c */ /* 0x000fe20003fa2270 */
[----:B------:R-:W-:Y:S01]  /*2940*/  @P6 IMAD.MOV.U32 R34, RZ, RZ, R7 ;  /* 0x000000ffff226224 */ /* 0x000fe200078e0007 */
[----:B------:R-:W-:Y:S01]  /*2950*/  @P6 MOV R33, R2 ;  /* 0x0000000200216202 */ /* 0x000fe20000000f00 */
[----:B------:R-:W-:-:S02]  /*2960*/  @P1 IMAD.MOV.U32 R35, RZ, RZ, R4 ;  /* 0x000000ffff231224 */ /* 0x000fc400078e0004 */
[----:B------:R-:W-:Y:S01]  /*2970*/  @P1 IMAD.MOV.U32 R34, RZ, RZ, R5 ;  /* 0x000000ffff221224 */ /* 0x000fe200078e0005 */
[----:B------:R-:W-:Y:S01]  /*2980*/  ISETP.EQ.AND P1, PT, R15, RZ, PT ;  /* 0x000000ff0f00720c */ /* 0x000fe20003f22270 */
[----:B------:R-:W-:Y:S02]  /*2990*/  @P6 IMAD.MOV.U32 R50, RZ, RZ, R8 ;  /* 0x000000ffff326224 */ /* 0x000fe400078e0008 */
[----:B------:R-:W-:Y:S02]  /*29a0*/  @P6 IMAD.MOV.U32 R51, RZ, RZ, R9 ;  /* 0x000000ffff336224 */ /* 0x000fe400078e0009 */
[----:B------:R-:W-:Y:S02]  /*29b0*/  @P4 IMAD.MOV.U32 R35, RZ, RZ, R2 ;  /* 0x000000ffff234224 */ /* 0x000fe400078e0002 */
[--C-:B------:R-:W-:Y:S02]  /*29c0*/  @P4 IMAD.MOV.U32 R34, RZ, RZ, R3.reuse ;  /* 0x000000ffff224224 */ /* 0x100fe400078e0003 */
[----:B------:R-:W-:-:S02]  /*29d0*/  @P0 IMAD.MOV.U32 R36, RZ, RZ, R3 ;  /* 0x000000ffff240224 */ /* 0x000fc400078e0003 */
[----:B------:R-:W-:Y:S02]  /*29e0*/  @P6 IMAD.MOV.U32 R32, RZ, RZ, R3 ;  /* 0x000000ffff206224 */ /* 0x000fe400078e0003 */
[----:B------:R-:W-:Y:S02]  /*29f0*/  @P1 IMAD.MOV.U32 R31, RZ, RZ, R8 ;  /* 0x000000ffff1f1224 */ /* 0x000fe400078e0008 */
[----:B------:R-:W-:Y:S02]  /*2a00*/  @P1 IMAD.MOV.U32 R30, RZ, RZ, R9 ;  /* 0x000000ffff1e1224 */ /* 0x000fe400078e0009 */
[----:B------:R-:W-:Y:S02]  /*2a10*/  @P5 IMAD.MOV.U32 R31, RZ, RZ, R6 ;  /* 0x000000ffff1f5224 */ /* 0x000fe400078e0006 */
[----:B------:R-:W-:Y:S01]  /*2a20*/  @P5 IMAD.MOV.U32 R30, RZ, RZ, R7 ;  /* 0x000000ffff1e5224 */ /* 0x000fe200078e0007 */
[----:B------:R-:W-:Y:S01]  /*2a30*/  @P2 MOV R30, R5 ;  /* 0x00000005001e2202 */ /* 0x000fe20000000f00 */
[----:B------:R-:W-:Y:S01]  /*2a40*/  @P2 IMAD.MOV.U32 R31, RZ, RZ, R4 ;  /* 0x000000ffff1f2224 */ /* 0x000fe200078e0004 */
[----:B------:R-:W-:-:S13]  /*2a50*/  ISETP.EQ.AND P2, PT, R15, -0x48, PT ;  /* 0xffffffb80f00780c */ /* 0x000fda0003f42270 */
[----:B------:R-:W-:Y:S02]  /*2a60*/  @P2 IMAD.MOV.U32 R31, RZ, RZ, R2 ;  /* 0x000000ffff1f2224 */ /* 0x000fe400078e0002 */
[----:B------:R-:W-:Y:S01]  /*2a70*/  @P2 IMAD.MOV.U32 R30, RZ, RZ, R3 ;  /* 0x000000ffff1e2224 */ /* 0x000fe200078e0003 */
[----:B------:R-:W-:-:S13]  /*2a80*/  ISETP.EQ.AND P2, PT, R15, -0x38, PT ;  /* 0xffffffc80f00780c */ /* 0x000fda0003f42270 */
[----:B------:R-:W-:Y:S01]  /*2a90*/  @P2 IMAD.MOV.U32 R29, RZ, RZ, R6 ;  /* 0x000000ffff1d2224 */ /* 0x000fe200078e0006 */
[----:B------:R-:W-:Y:S01]  /*2aa0*/  @P2 MOV R28, R7 ;  /* 0x00000007001c2202 */ /* 0x000fe20000000f00 */
[----:B------:R-:W-:Y:S01]  /*2ab0*/  @P1 IMAD.MOV.U32 R29, RZ, RZ, R4 ;  /* 0x000000ffff1d1224 */ /* 0x000fe200078e0004 */
[----:B------:R-:W-:Y:S01]  /*2ac0*/  ISETP.NE.AND P2, PT, R16, RZ, PT ;  /* 0x000000ff1000720c */ /* 0x000fe20003f45270 */
[----:B------:R-:W-:Y:S01]  /*2ad0*/  @P1 IMAD.MOV.U32 R28, RZ, RZ, R5 ;  /* 0x000000ffff1c1224 */ /* 0x000fe200078e0005 */
[----:B------:R-:W-:Y:S01]  /*2ae0*/  ISETP.NE.AND P1, PT, R17, RZ, PT ;  /* 0x000000ff1100720c */ /* 0x000fe20003f25270 */
[----:B------:R-:W-:Y:S01]  /*2af0*/  @P5 IMAD.MOV.U32 R29, RZ, RZ, R2 ;  /* 0x000000ffff1d5224 */ /* 0x000fe200078e0002 */
[----:B------:R-:W-:Y:S01]  /*2b00*/  P2R R17, PR, RZ, 0x8 ;  /* 0x00000008ff117803 */ /* 0x000fe20000000000 */
[----:B------:R-:W-:Y:S01]  /*2b10*/  @P5 IMAD.MOV.U32 R28, RZ, RZ, R3 ;  /* 0x000000ffff1c5224 */ /* 0x000fe200078e0003 */
[----:B------:R-:W-:Y:S02]  /*2b20*/  ISETP.EQ.AND P5, PT, R15, -0x30, PT ;  /* 0xffffffd00f00780c */ /* 0x000fe40003fa2270 */
[----:B------:R-:W-:-:S05]  /*2b30*/  P2R R16, PR, RZ, 0x2 ;  /* 0x00000002ff107803 */ /* 0x000fca0000000000 */
[--C-:B------:R-:W-:Y:S02]  /*2b40*/  @P2 IMAD.MOV.U32 R25, RZ, RZ, R8.reuse ;  /* 0x000000ffff192224 */ /* 0x100fe400078e0008 */
[----:B------:R-:W-:Y:S01]  /*2b50*/  @P1 IMAD.MOV.U32 R27, RZ, RZ, R8 ;  /* 0x000000ffff1b1224 */ /* 0x000fe200078e0008 */
[----:B------:R-:W-:Y:S01]  /*2b60*/  @P1 MOV R26, R9 ;  /* 0x00000009001a1202 */ /* 0x000fe20000000f00 */
[----:B------:R-:W-:Y:S02]  /*2b70*/  @P2 IMAD.MOV.U32 R24, RZ, RZ, R9 ;  /* 0x000000ffff182224 */ /* 0x000fe400078e0009 */
[----:B------:R-:W-:Y:S01]  /*2b80*/  @P5 IMAD.MOV.U32 R27, RZ, RZ, R6 ;  /* 0x000000ffff1b5224 */ /* 0x000fe200078e0006 */
[----:B------:R-:W0:Y:S01]  /*2b90*/  LDS.64 R8, [R14+0x30] ;  /* 0x000030000e087984 */ /* 0x000e220000000a00 */
[----:B------:R-:W-:Y:S02]  /*2ba0*/  @P5 IMAD.MOV.U32 R26, RZ, RZ, R7 ;  /* 0x000000ffff1a5224 */ /* 0x000fe400078e0007 */
[----:B------:R-:W-:-:S02]  /*2bb0*/  @P3 IMAD.MOV.U32 R27, RZ, RZ, R4 ;  /* 0x000000ffff1b3224 */ /* 0x000fc400078e0004 */
[----:B------:R-:W-:Y:S01]  /*2bc0*/  @P3 IMAD.MOV.U32 R26, RZ, RZ, R5 ;  /* 0x000000ffff1a3224 */ /* 0x000fe200078e0005 */
[----:B------:R-:W-:Y:S01]  /*2bd0*/  ISETP.EQ.AND P3, PT, R15, -0x38, PT ;  /* 0xffffffc80f00780c */ /* 0x000fe20003f62270 */
[----:B------:R-:W-:Y:S02]  /*2be0*/  @P2 IMAD.MOV.U32 R39, RZ, RZ, R2 ;  /* 0x000000ffff272224 */ /* 0x000fe400078e0002 */
[----:B------:R-:W-:-:S10]  /*2bf0*/  @P2 IMAD.MOV.U32 R38, RZ, RZ, R3 ;  /* 0x000000ffff262224 */ /* 0x000fd400078e0003 */
[----:B------:R-:W-:Y:S01]  /*2c00*/  @P3 IMAD.MOV.U32 R27, RZ, RZ, R2 ;  /* 0x000000ffff1b3224 */ /* 0x000fe200078e0002 */
[----:B------:R-:W-:Y:S02]  /*2c10*/  @P3 MOV R26, R3 ;  /* 0x00000003001a3202 */ /* 0x000fe40000000f00 */
[----:B------:R-:W-:-:S13]  /*2c20*/  ISETP.EQ.AND P3, PT, R15, -0x28, PT ;  /* 0xffffffd80f00780c */ /* 0x000fda0003f62270 */
[----:B------:R-:W-:Y:S02]  /*2c30*/  @P3 IMAD.MOV.U32 R25, RZ, RZ, R6 ;  /* 0x000000ffff193224 */ /* 0x000fe400078e0006 */
[----:B------:R-:W-:Y:S01]  /*2c40*/  @P3 IMAD.MOV.U32 R24, RZ, RZ, R7 ;  /* 0x000000ffff183224 */ /* 0x000fe200078e0007 */
[----:B------:R-:W-:Y:S01]  /*2c50*/  @P1 MOV R24, R5 ;  /* 0x0000000500181202 */ /* 0x000fe20000000f00 */
[----:B------:R-:W-:Y:S01]  /*2c60*/  @P1 IMAD.MOV.U32 R25, RZ, RZ, R4 ;  /* 0x000000ffff191224 */ /* 0x000fe200078e0004 */
[C---:B------:R-:W-:Y:S01]  /*2c70*/  ISETP.EQ.AND P1, PT, R15.reuse, -0x18, PT ;  /* 0xffffffe80f00780c */ /* 0x040fe20003f22270 */
[----:B------:R-:W-:Y:S02]  /*2c80*/  @P5 IMAD.MOV.U32 R25, RZ, RZ, R2 ;  /* 0x000000ffff195224 */ /* 0x000fe400078e0002 */
[----:B------:R-:W-:Y:S01]  /*2c90*/  @P5 IMAD.MOV.U32 R24, RZ, RZ, R3 ;  /* 0x000000ffff185224 */ /* 0x000fe200078e0003 */
[----:B------:R-:W-:-:S09]  /*2ca0*/  ISETP.EQ.AND P5, PT, R15, -0x20, PT ;  /* 0xffffffe00f00780c */ /* 0x000fd20003fa2270 */
[--C-:B------:R-:W-:Y:S02]  /*2cb0*/  @P1 IMAD.MOV.U32 R21, RZ, RZ, R6.reuse ;  /* 0x000000ffff151224 */ /* 0x100fe400078e0006 */
[----:B------:R-:W-:Y:S02]  /*2cc0*/  @P1 IMAD.MOV.U32 R20, RZ, RZ, R7 ;  /* 0x000000ffff141224 */ /* 0x000fe400078e0007 */
[----:B------:R-:W-:Y:S01]  /*2cd0*/  @P5 IMAD.MOV.U32 R23, RZ, RZ, R6 ;  /* 0x000000ffff175224 */ /* 0x000fe200078e0006 */
[----:B------:R-:W-:Y:S01]  /*2ce0*/  @P5 MOV R22, R7 ;  /* 0x0000000700165202 */ /* 0x000fe20000000f00 */
[--C-:B------:R-:W-:Y:S02]  /*2cf0*/  @P2 IMAD.MOV.U32 R23, RZ, RZ, R4.reuse ;  /* 0x000000ffff172224 */ /* 0x100fe400078e0004 */
[----:B------:R-:W-:Y:S02]  /*2d00*/  @P2 IMAD.MOV.U32 R22, RZ, RZ, R5 ;  /* 0x000000ffff162224 */ /* 0x000fe400078e0005 */
[----:B------:R-:W-:-:S02]  /*2d10*/  @P0 IMAD.MOV.U32 R21, RZ, RZ, R4 ;  /* 0x000000ffff150224 */ /* 0x000fc400078e0004 */
[----:B------:R-:W-:Y:S01]  /*2d20*/  @P0 IMAD.MOV.U32 R20, RZ, RZ, R5 ;  /* 0x000000ffff140224 */ /* 0x000fe200078e0005 */
[----:B------:R-:W-:Y:S01]  /*2d30*/  @P5 MOV R20, R3 ;  /* 0x0000000300145202 */ /* 0x000fe20000000f00 */
[--C-:B------:R-:W-:Y:S02]  /*2d40*/  @P3 IMAD.MOV.U32 R23, RZ, RZ, R2.reuse ;  /* 0x000000ffff173224 */ /* 0x100fe400078e0002 */
[----:B------:R-:W-:Y:S01]  /*2d50*/  @P3 IMAD.MOV.U32 R22, RZ, RZ, R3 ;  /* 0x000000ffff163224 */ /* 0x000fe200078e0003 */
[C---:B------:R-:W-:Y:S01]  /*2d60*/  ISETP.EQ.AND P3, PT, R15.reuse, -0x8, PT ;  /* 0xfffffff80f00780c */ /* 0x040fe20003f62270 */
[----:B------:R-:W-:Y:S01]  /*2d70*/  @P5 IMAD.MOV.U32 R21, RZ, RZ, R2 ;  /* 0x000000ffff155224 */ /* 0x000fe200078e0002 */
[----:B------:R-:W-:-:S11]  /*2d80*/  ISETP.EQ.AND P5, PT, R15, -0x10, PT ;  /* 0xfffffff00f00780c */ /* 0x000fd60003fa2270 */
[--C-:B------:R-:W-:Y:S02]  /*2d90*/  @P3 IMAD.MOV.U32 R68, RZ, RZ, R6.reuse ;  /* 0x000000ffff443224 */ /* 0x100fe400078e0006 */
[----:B------:R-:W-:Y:S02]  /*2da0*/  @P5 IMAD.MOV.U32 R50, RZ, RZ, R6 ;  /* 0x000000ffff325224 */ /* 0x000fe400078e0006 */
[--C-:B------:R-:W-:Y:S01]  /*2db0*/  @P5 IMAD.MOV.U32 R51, RZ, RZ, R7.reuse ;  /* 0x000000ffff335224 */ /* 0x100fe200078e0007 */
[-C--:B------:R-:W-:Y:S01]  /*2dc0*/  @P4 MOV R51, R5.reuse ;  /* 0x0000000500334202 */ /* 0x080fe20000000f00 */
[----:B------:R-:W-:Y:S01]  /*2dd0*/  @P3 IMAD.MOV.U32 R48, RZ, RZ, R7 ;  /* 0x000000ffff303224 */ /* 0x000fe200078e0007 */
[----:B------:R-:W-:Y:S01]  /*2de0*/  @P6 MOV R48, R5 ;  /* 0x0000000500306202 */ /* 0x000fe20000000f00 */
        /* <DEDUP_REMOVED lines=8> */
[----:B------:R-:W-:Y:S01]  /*2e70*/  @P5 IMAD.MOV.U32 R48, RZ, RZ, R3 ;  /* 0x000000ffff305224 */ /* 0x000fe200078e0003 */
[----:B------:R-:W-:Y:S01]  /*2e80*/  ISETP.EQ.AND P5, PT, R15, RZ, PT ;  /* 0x000000ff0f00720c */ /* 0x000fe20003fa2270 */
[C---:B------:R-:W-:Y:S01]  /*2e90*/  VIADD R15, R12.reuse, 0xc ;  /* 0x0000000c0c0f7836 */ /* 0x040fe20000000000 */
[----:B------:R-:W-:Y:S01]  /*2ea0*/  IADD3 R12, R12, 0x10, RZ ;  /* 0x000000100c0c7810 */ /* 0x000fe20007ffe0ff */
[----:B------:R-:W-:-:S02]  /*2eb0*/  @P3 IMAD.MOV.U32 R47, RZ, RZ, R2 ;  /* 0x000000ffff2f3224 */ /* 0x000fc400078e0002 */
[----:B------:R-:W-:Y:S02]  /*2ec0*/  IMAD.SHL.U32 R15, R15, 0x4, RZ ;  /* 0x000000040f0f7824 */ /* 0x000fe400078e00ff */
[--C-:B------:R-:W-:Y:S01]  /*2ed0*/  @P1 IMAD.MOV.U32 R41, RZ, RZ, R2.reuse ;  /* 0x000000ffff291224 */ /* 0x100fe200078e0002 */
[----:B------:R-:W-:Y:S01]  /*2ee0*/  @P1 MOV R40, R3 ;  /* 0x0000000300281202 */ /* 0x000fe20000000f00 */
[----:B------:R-:W-:Y:S01]  /*2ef0*/  @P3 IMAD.MOV.U32 R46, RZ, RZ, R3 ;  /* 0x000000ffff2e3224 */ /* 0x000fe200078e0003 */
[C---:B------:R-:W-:Y:S02]  /*2f00*/  ISETP.EQ.AND P1, PT, R15.reuse, 0x40, PT ;  /* 0x000000400f00780c */ /* 0x040fe40003f22270 */
[C---:B------:R-:W-:Y:S01]  /*2f10*/  ISETP.EQ.AND P4, PT, R15.reuse, 0x78, PT ;  /* 0x000000780f00780c */ /* 0x040fe20003f82270 */
[----:B------:R-:W-:Y:S01]  /*2f20*/  @P5 IMAD.MOV.U32 R45, RZ, RZ, R2 ;  /* 0x000000ffff2d5224 */ /* 0x000fe200078e0002 */
[----:B------:R-:W-:Y:S02]  /*2f30*/  ISETP.EQ.AND P0, PT, R15, RZ, PT ;  /* 0x000000ff0f00720c */ /* 0x000fe40003f02270 */
[----:B------:R-:W-:-:S02]  /*2f40*/  ISETP.NE.AND P3, PT, R17, RZ, PT ;  /* 0x000000ff1100720c */ /* 0x000fc40003f65270 */
[C---:B------:R-:W-:Y:S02]  /*2f50*/  ISETP.EQ.AND P2, PT, R15.reuse, 0x48, PT ;  /* 0x000000480f00780c */ /* 0x040fe40003f42270 */
[----:B------:R-:W-:Y:S02]  /*2f60*/  @P5 MOV R44, R3 ;  /* 0x00000003002c5202 */ /* 0x000fe40000000f00 */
[C---:B------:R-:W-:Y:S01]  /*2f70*/  ISETP.EQ.AND P6, PT, R15.reuse, 0x58, PT ;  /* 0x000000580f00780c */ /* 0x040fe20003fc2270 */
[--C-:B0-----:R-:W-:Y:S01]  /*2f80*/  @P1 IMAD.MOV.U32 R47, RZ, RZ, R8.reuse ;  /* 0x000000ffff2f1224 */ /* 0x101fe200078e0008 */
[----:B------:R-:W-:Y:S01]  /*2f90*/  @P1 MOV R46, R9 ;  /* 0x00000009002e1202 */ /* 0x000fe20000000f00 */
[----:B------:R-:W-:Y:S01]  /*2fa0*/  @P4 IMAD.MOV.U32 R33, RZ, RZ, R8 ;  /* 0x000000ffff214224 */ /* 0x000fe200078e0008 */
[C---:B------:R-:W-:Y:S01]  /*2fb0*/  ISETP.EQ.AND P5, PT, R15.reuse, 0x38, PT ;  /* 0x000000380f00780c */ /* 0x040fe20003fa2270 */
[----:B------:R-:W-:Y:S01]  /*2fc0*/  @P4 IMAD.MOV.U32 R32, RZ, RZ, R9 ;  /* 0x000000ffff204224 */ /* 0x000fe200078e0009 */
[----:B------:R-:W-:Y:S01]  /*2fd0*/  ISETP.EQ.AND P4, PT, R15, 0x50, PT ;  /* 0x000000500f00780c */ /* 0x000fe20003f82270 */
[----:B-1----:R-:W-:-:S02]  /*2fe0*/  @P0 IMAD.MOV.U32 R47, RZ, RZ, R6 ;  /* 0x000000ffff2f0224 */ /* 0x002fc400078e0006 */
[----:B------:R-:W-:Y:S01]  /*2ff0*/  @P0 IMAD.MOV.U32 R46, RZ, RZ, R7 ;  /* 0x000000ffff2e0224 */ /* 0x000fe200078e0007 */
[C---:B------:R-:W-:Y:S01]  /*3000*/  ISETP.EQ.AND P0, PT, R15.reuse, 0x10, PT ;  /* 0x000000100f00780c */ /* 0x040fe20003f02270 */
[----:B------:R-:W-:Y:S02]  /*3010*/  @P3 IMAD.MOV.U32 R43, RZ, RZ, R2 ;  /* 0x000000ffff2b3224 */ /* 0x000fe400078e0002 */
[----:B------:R-:W-:Y:S01]  /*3020*/  @P3 IMAD.MOV.U32 R42, RZ, RZ, R3 ;  /* 0x000000ffff2a3224 */ /* 0x000fe200078e0003 */
[----:B------:R-:W-:Y:S01]  /*3030*/  ISETP.EQ.AND P3, PT, R15, 0x8, PT ;  /* 0x000000080f00780c */ /* 0x000fe20003f62270 */
[--C-:B------:R-:W-:Y:S01]  /*3040*/  @P2 IMAD.MOV.U32 R45, RZ, RZ, R8.reuse ;  /* 0x000000ffff2d2224 */ /* 0x100fe200078e0008 */
[----:B------:R-:W-:Y:S01]  /*3050*/  P2R R17, PR, RZ, 0x1 ;  /* 0x00000001ff117803 */ /* 0x000fe20000000000 */
[----:B------:R-:W-:Y:S01]  /*3060*/  @P2 IMAD.MOV.U32 R44, RZ, RZ, R9 ;  /* 0x000000ffff2c2224 */ /* 0x000fe200078e0009 */
[----:B------:R-:W-:Y:S01]  /*3070*/  @P5 MOV R32, R7 ;  /* 0x0000000700205202 */ /* 0x000fe20000000f00 */
[--C-:B------:R-:W-:Y:S01]  /*3080*/  @P4 IMAD.MOV.U32 R43, RZ, RZ, R8.reuse ;  /* 0x000000ffff2b4224 */ /* 0x100fe200078e0008 */
[----:B------:R-:W-:Y:S01]  /*3090*/  @P4 MOV R42, R9 ;  /* 0x00000009002a4202 */ /* 0x000fe20000000f00 */
[----:B------:R-:W-:Y:S01]  /*30a0*/  @P6 IMAD.MOV.U32 R41, RZ, RZ, R8 ;  /* 0x000000ffff296224 */ /* 0x000fe200078e0008 */
[----:B------:R-:W0:Y:S01]  /*30b0*/  LDS.64 R2, [R14+0x78] ;  /* 0x000078000e027984 */ /* 0x000e220000000a00 */
[----:B------:R-:W-:-:S02]  /*30c0*/  @P0 IMAD.MOV.U32 R43, RZ, RZ, R6 ;  /* 0x000000ffff2b0224 */ /* 0x000fc400078e0006 */
[----:B------:R-:W-:Y:S01]  /*30d0*/  @P0 IMAD.MOV.U32 R42, RZ, RZ, R7 ;  /* 0x000000ffff2a0224 */ /* 0x000fe200078e0007 */
[C---:B------:R-:W-:Y:S01]  /*30e0*/  ISETP.EQ.AND P0, PT, R15.reuse, 0x68, PT ;  /* 0x000000680f00780c */ /* 0x040fe20003f02270 */
[----:B--2---:R-:W-:Y:S02]  /*30f0*/  @P2 IMAD.MOV.U32 R43, RZ, RZ, R4 ;  /* 0x000000ffff2b2224 */ /* 0x004fe400078e0004 */
[----:B------:R-:W-:Y:S01]  /*3100*/  @P2 IMAD.MOV.U32 R42, RZ, RZ, R5 ;  /* 0x000000ffff2a2224 */ /* 0x000fe200078e0005 */
[----:B------:R-:W-:Y:S01]  /*3110*/  ISETP.EQ.AND P2, PT, R15, 0x18, PT ;  /* 0x000000180f00780c */ /* 0x000fe20003f42270 */
[--C-:B------:R-:W-:Y:S02]  /*3120*/  @P6 IMAD.MOV.U32 R40, RZ, RZ, R9.reuse ;  /* 0x000000ffff286224 */ /* 0x100fe400078e0009 */
[----:B------:R-:W-:Y:S01]  /*3130*/  @P5 IMAD.MOV.U32 R68, RZ, RZ, R8 ;  /* 0x000000ffff445224 */ /* 0x000fe200078e0008 */
[----:B------:R-:W-:Y:S01]  /*3140*/  P2R R16, PR, RZ, 0x4 ;  /* 0x00000004ff107803 */ /* 0x000fe20000000000 */
[----:B------:R-:W-:-:S02]  /*3150*/  @P5 IMAD.MOV.U32 R48, RZ, RZ, R9 ;  /* 0x000000ffff305224 */ /* 0x000fc400078e0009 */
[----:B------:R-:W-:Y:S02]  /*3160*/  @P5 IMAD.MOV.U32 R33, RZ, RZ, R6 ;  /* 0x000000ffff215224 */ /* 0x000fe400078e0006 */
[----:B------:R-:W-:Y:S02]  /*3170*/  @P5 IMAD.MOV.U32 R47, RZ, RZ, R4 ;  /* 0x000000ffff2f5224 */ /* 0x000fe400078e0004 */
[----:B------:R-:W-:Y:S01]  /*3180*/  @P5 IMAD.MOV.U32 R46, RZ, RZ, R5 ;  /* 0x000000ffff2e5224 */ /* 0x000fe200078e0005 */
[C---:B------:R-:W-:Y:S01]  /*3190*/  ISETP.EQ.AND P5, PT, R15.reuse, 0x60, PT ;  /* 0x000000600f00780c */ /* 0x040fe20003fa2270 */
[--C-:B------:R-:W-:Y:S01]  /*31a0*/  @P2 IMAD.MOV.U32 R41, RZ, RZ, R6.reuse ;  /* 0x000000ffff292224 */ /* 0x100fe200078e0006 */
[----:B------:R-:W-:Y:S01]  /*31b0*/  @P2 MOV R40, R7 ;  /* 0x0000000700282202 */ /* 0x000fe20000000f00 */
[----:B------:R-:W-:Y:S01]  /*31c0*/  @P3 IMAD.MOV.U32 R45, RZ, RZ, R6 ;  /* 0x000000ffff2d3224 */ /* 0x000fe200078e0006 */
[----:B------:R-:W-:Y:S01]  /*31d0*/  ISETP.EQ.AND P2, PT, R15, -0x8, PT ;  /* 0xfffffff80f00780c */ /* 0x000fe20003f42270 */
[----:B------:R-:W-:Y:S01]  /*31e0*/  @P3 IMAD.MOV.U32 R44, RZ, RZ, R7 ;  /* 0x000000ffff2c3224 */ /* 0x000fe200078e0007 */
[----:B------:R-:W-:Y:S01]  /*31f0*/  @P1 MOV R44, R5 ;  /* 0x00000005002c1202 */ /* 0x000fe20000000f00 */
[----:B------:R-:W-:-:S02]  /*3200*/  @P4 IMAD.MOV.U32 R41, RZ, RZ, R4 ;  /* 0x000000ffff294224 */ /* 0x000fc400078e0004 */
[----:B------:R-:W-:Y:S01]  /*3210*/  @P4 IMAD.MOV.U32 R40, RZ, RZ, R5 ;  /* 0x000000ffff284224 */ /* 0x000fe200078e0005 */
[C---:B------:R-:W-:Y:S01]  /*3220*/  ISETP.EQ.AND P4, PT, R15.reuse, 0x28, PT ;  /* 0x000000280f00780c */ /* 0x040fe20003f82270 */
[----:B------:R-:W-:Y:S01]  /*3230*/  @P1 IMAD.MOV.U32 R45, RZ, RZ, R4 ;  /* 0x000000ffff2d1224 */ /* 0x000fe200078e0004 */
[----:B------:R-:W-:Y:S01]  /*3240*/  ISETP.EQ.AND P1, PT, R15, 0x20, PT ;  /* 0x000000200f00780c */ /* 0x000fe20003f22270 */
[--C-:B------:R-:W-:Y:S02]  /*3250*/  @P0 IMAD.MOV.U32 R37, RZ, RZ, R8.reuse ;  /* 0x000000ffff250224 */ /* 0x100fe400078e0008 */
[--C-:B------:R-:W-:Y:S02]  /*3260*/  @P0 IMAD.MOV.U32 R36, RZ, RZ, R9.reuse ;  /* 0x000000ffff240224 */ /* 0x100fe400078e0009 */
[----:B------:R-:W-:Y:S02]  /*3270*/  @P5 IMAD.MOV.U32 R39, RZ, RZ, R8 ;  /* 0x000000ffff275224 */ /* 0x000fe400078e0008 */
[----:B------:R-:W-:-:S02]  /*3280*/  @P5 IMAD.MOV.U32 R38, RZ, RZ, R9 ;  /* 0x000000ffff265224 */ /* 0x000fc400078e0009 */
[----:B------:R-:W-:Y:S02]  /*3290*/  @P3 IMAD.MOV.U32 R29, RZ, RZ, R8 ;  /* 0x000000ffff1d3224 */ /* 0x000fe400078e0008 */
[--C-:B------:R-:W-:Y:S01]  /*32a0*/  @P4 IMAD.MOV.U32 R37, RZ, RZ, R6.reuse ;  /* 0x000000ffff254224 */ /* 0x100fe200078e0006 */
[-C--:B------:R-:W-:Y:S01]  /*32b0*/  @P4 MOV R36, R7.reuse ;  /* 0x0000000700244202 */ /* 0x080fe20000000f00 */
[----:B------:R-:W-:Y:S01]  /*32c0*/  @P1 IMAD.MOV.U32 R39, RZ, RZ, R6 ;  /* 0x000000ffff271224 */ /* 0x000fe200078e0006 */
[----:B------:R-:W-:Y:S01]  /*32d0*/  @P1 MOV R38, R7 ;  /* 0x0000000700261202 */ /* 0x000fe20000000f00 */
[--C-:B------:R-:W-:Y:S02]  /*32e0*/  @P5 IMAD.MOV.U32 R37, RZ, RZ, R4.reuse ;  /* 0x000000ffff255224 */ /* 0x100fe400078e0004 */
[----:B------:R-:W-:Y:S01]  /*32f0*/  @P5 IMAD.MOV.U32 R36, RZ, RZ, R5 ;  /* 0x000000ffff245224 */ /* 0x000fe200078e0005 */
[----:B------:R-:W-:Y:S01]  /*3300*/  ISETP.EQ.AND P5, PT, R15, 0x70, PT ;  /* 0x000000700f00780c */ /* 0x000fe20003fa2270 */
[----:B------:R-:W-:-:S02]  /*3310*/  @P6 IMAD.MOV.U32 R39, RZ, RZ, R4 ;  /* 0x000000ffff276224 */ /* 0x000fc400078e0004 */
[----:B------:R-:W-:Y:S01]  /*3320*/  @P6 IMAD.MOV.U32 R38, RZ, RZ, R5 ;  /* 0x000000ffff266224 */ /* 0x000fe200078e0005 */
[----:B------:R-:W-:Y:S01]  /*3330*/  ISETP.EQ.AND P6, PT, R15, 0x30, PT ;  /* 0x000000300f00780c */ /* 0x000fe20003fc2270 */
[--C-:B------:R-:W-:Y:S02]  /*3340*/  @P3 IMAD.MOV.U32 R28, RZ, RZ, R9.reuse ;  /* 0x000000ffff1c3224 */ /* 0x100fe400078e0009 */
[--C-:B------:R-:W-:Y:S02]  /*3350*/  @P1 IMAD.MOV.U32 R23, RZ, RZ, R8.reuse ;  /* 0x000000ffff171224 */ /* 0x100fe400078e0008 */
[----:B------:R-:W-:Y:S02]  /*3360*/  @P1 IMAD.MOV.U32 R22, RZ, RZ, R9 ;  /* 0x000000ffff161224 */ /* 0x000fe400078e0009 */
[--C-:B------:R-:W-:Y:S02]  /*3370*/  @P4 IMAD.MOV.U32 R21, RZ, RZ, R8.reuse ;  /* 0x000000ffff154224 */ /* 0x100fe400078e0008 */
[----:B------:R-:W-:-:S02]  /*3380*/  @P5 IMAD.MOV.U32 R35, RZ, RZ, R8 ;  /* 0x000000ffff235224 */ /* 0x000fc400078e0008 */
[----:B------:R-:W-:Y:S02]  /*3390*/  @P5 IMAD.MOV.U32 R34, RZ, RZ, R9 ;  /* 0x000000ffff225224 */ /* 0x000fe400078e0009 */
[----:B------:R-:W-:Y:S01]  /*33a0*/  @P6 IMAD.MOV.U32 R35, RZ, RZ, R6 ;  /* 0x000000ffff236224 */ /* 0x000fe200078e0006 */
[----:B------:R-:W-:Y:S01]  /*33b0*/  @P6 MOV R34, R7 ;  /* 0x0000000700226202 */ /* 0x000fe20000000f00 */
[--C-:B------:R-:W-:Y:S01]  /*33c0*/  @P0 IMAD.MOV.U32 R35, RZ, RZ, R4.reuse ;  /* 0x000000ffff230224 */ /* 0x100fe200078e0004 */
[----:B------:R-:W-:Y:S01]  /*33d0*/  @P6 MOV R51, R9 ;  /* 0x0000000900336202 */ /* 0x000fe20000000f00 */
[--C-:B------:R-:W-:Y:S01]  /*33e0*/  @P0 IMAD.MOV.U32 R34, RZ, RZ, R5.reuse ;  /* 0x000000ffff220224 */ /* 0x100fe200078e0005 */
[C---:B------:R-:W-:Y:S01]  /*33f0*/  ISETP.EQ.AND P0, PT, R15.reuse, RZ, PT ;  /* 0x000000ff0f00720c */ /* 0x040fe20003f02270 */
[----:B------:R-:W-:Y:S02]  /*3400*/  @P5 IMAD.MOV.U32 R33, RZ, RZ, R4 ;  /* 0x000000ffff215224 */ /* 0x000fe400078e0004 */
[----:B------:R-:W-:Y:S01]  /*3410*/  @P5 IMAD.MOV.U32 R32, RZ, RZ, R5 ;  /* 0x000000ffff205224 */ /* 0x000fe200078e0005 */
[----:B------:R-:W-:Y:S01]  /*3420*/  ISETP.EQ.AND P5, PT, R15, -0x40, PT ;  /* 0xffffffc00f00780c */ /* 0x000fe20003fa2270 */
[----:B------:R-:W-:-:S02]  /*3430*/  @P4 IMAD.MOV.U32 R20, RZ, RZ, R9 ;  /* 0x000000ffff144224 */ /* 0x000fc400078e0009 */
[----:B------:R-:W-:Y:S02]  /*3440*/  @P6 IMAD.MOV.U32 R50, RZ, RZ, R8 ;  /* 0x000000ffff326224 */ /* 0x000fe400078e0008 */
[--C-:B0-----:R-:W-:Y:S02]  /*3450*/  @P1 IMAD.MOV.U32 R37, RZ, RZ, R2.reuse ;  /* 0x000000ffff251224 */ /* 0x101fe400078e0002 */
[----:B------:R-:W-:Y:S02]  /*3460*/  @P4 IMAD.MOV.U32 R35, RZ, RZ, R2 ;  /* 0x000000ffff234224 */ /* 0x000fe400078e0002 */
[----:B------:R-:W-:Y:S01]  /*3470*/  @P0 IMAD.MOV.U32 R31, RZ, RZ, R8 ;  /* 0x000000ffff1f0224 */ /* 0x000fe200078e0008 */
[----:B------:R-:W-:Y:S01]  /*3480*/  @P0 MOV R30, R9 ;  /* 0x00000009001e0202 */ /* 0x000fe20000000f00 */
[----:B------:R-:W-:Y:S02]  /*3490*/  @P6 IMAD.MOV.U32 R33, RZ, RZ, R2 ;  /* 0x000000ffff216224 */ /* 0x000fe400078e0002 */
[----:B------:R-:W-:-:S02]  /*34a0*/  @P5 IMAD.MOV.U32 R31, RZ, RZ, R6 ;  /* 0x000000ffff1f5224 */ /* 0x000fc400078e0006 */
[----:B------:R-:W-:Y:S02]  /*34b0*/  @P5 IMAD.MOV.U32 R30, RZ, RZ, R7 ;  /* 0x000000ffff1e5224 */ /* 0x000fe400078e0007 */
[----:B------:R-:W-:Y:S02]  /*34c0*/  @P2 IMAD.MOV.U32 R31, RZ, RZ, R4 ;  /* 0x000000ffff1f2224 */ /* 0x000fe400078e0004 */
[----:B------:R-:W-:Y:S01]  /*34d0*/  @P2 IMAD.MOV.U32 R30, RZ, RZ, R5 ;  /* 0x000000ffff1e2224 */ /* 0x000fe200078e0005 */
[----:B------:R-:W-:Y:S01]  /*34e0*/  ISETP.EQ.AND P2, PT, R15, -0x48, PT ;  /* 0xffffffb80f00780c */ /* 0x000fe20003f42270 */
[--C-:B------:R-:W-:Y:S02]  /*34f0*/  @P1 IMAD.MOV.U32 R36, RZ, RZ, R3.reuse ;  /* 0x000000ffff241224 */ /* 0x100fe400078e0003 */
[--C-:B------:R-:W-:Y:S02]  /*3500*/  @P4 IMAD.MOV.U32 R34, RZ, RZ, R3.reuse ;  /* 0x000000ffff224224 */ /* 0x100fe400078e0003 */
[----:B------:R-:W-:-:S08]  /*3510*/  @P6 IMAD.MOV.U32 R32, RZ, RZ, R3 ;  /* 0x000000ffff206224 */ /* 0x000fd000078e0003 */
[----:B------:R-:W-:Y:S01]  /*3520*/  @P2 IMAD.MOV.U32 R31, RZ, RZ, R2 ;  /* 0x000000ffff1f2224 */ /* 0x000fe200078e0002 */
[----:B------:R-:W-:Y:S02]  /*3530*/  @P2 MOV R30, R3 ;  /* 0x00000003001e2202 */ /* 0x000fe40000000f00 */
        /* <DEDUP_REMOVED lines=44> */
[----:B------:R-:W-:Y:S02]  /*3800*/  @P1 IMAD.MOV.U32 R20, RZ, RZ, R5 ;  /* 0x000000ffff141224 */ /* 0x000fe400078e0005 */
[----:B------:R-:W-:Y:S02]  /*3810*/  @P5 IMAD.MOV.U32 R21, RZ, RZ, R2 ;  /* 0x000000ffff155224 */ /* 0x000fe400078e0002 */
[----:B------:R-:W-:Y:S01]  /*3820*/  @P5 IMAD.MOV.U32 R20, RZ, RZ, R3 ;  /* 0x000000ffff145224 */ /* 0x000fe200078e0003 */
[----:B------:R-:W-:-:S03]  /*3830*/  ISETP.EQ.AND P5, PT, R15, -0x10, PT ;  /* 0xfffffff00f00780c */ /* 0x000fc60003fa2270 */
[----:B------:R-:W-:Y:S02]  /*3840*/  @P3 IMAD.MOV.U32 R68, RZ, RZ, R6 ;  /* 0x000000ffff443224 */ /* 0x000fe400078e0006 */
[----:B------:R-:W-:Y:S02]  /*3850*/  @P3 IMAD.MOV.U32 R48, RZ, RZ, R7 ;  /* 0x000000ffff303224 */ /* 0x000fe400078e0007 */
[----:B------:R-:W-:Y:S02]  /*3860*/  @P3 IMAD.MOV.U32 R47, RZ, RZ, R2 ;  /* 0x000000ffff2f3224 */ /* 0x000fe400078e0002 */
[----:B------:R-:W-:Y:S01]  /*3870*/  @P3 IMAD.MOV.U32 R46, RZ, RZ, R3 ;  /* 0x000000ffff2e3224 */ /* 0x000fe200078e0003 */
[----:B------:R-:W-:Y:S01]  /*3880*/  ISETP.NE.AND P3, PT, R16, RZ, PT ;  /* 0x000000ff1000720c */ /* 0x000fe20003f65270 */
[----:B------:R-:W-:Y:S02]  /*3890*/  @P6 IMAD.MOV.U32 R68, RZ, RZ, R4 ;  /* 0x000000ffff446224 */ /* 0x000fe400078e0004 */
[----:B------:R-:W-:-:S02]  /*38a0*/  @P5 IMAD.MOV.U32 R50, RZ, RZ, R6 ;  /* 0x000000ffff325224 */ /* 0x000fc400078e0006 */
[----:B------:R-:W-:Y:S02]  /*38b0*/  @P5 IMAD.MOV.U32 R51, RZ, RZ, R7 ;  /* 0x000000ffff335224 */ /* 0x000fe400078e0007 */
[----:B------:R-:W-:Y:S02]  /*38c0*/  @P4 IMAD.MOV.U32 R50, RZ, RZ, R4 ;  /* 0x000000ffff324224 */ /* 0x000fe400078e0004 */
[--C-:B------:R-:W-:Y:S01]  /*38d0*/  @P4 IMAD.MOV.U32 R51, RZ, RZ, R5.reuse ;  /* 0x000000ffff334224 */ /* 0x100fe200078e0005 */
[-C--:B------:R-:W-:Y:S01]  /*38e0*/  @P0 MOV R51, R3.reuse ;  /* 0x0000000300330202 */ /* 0x080fe20000000f00 */
[----:B------:R-:W-:Y:S01]  /*38f0*/  @P6 IMAD.MOV.U32 R48, RZ, RZ, R5 ;  /* 0x000000ffff306224 */ /* 0x000fe200078e0005 */
[-C--:B------:R-:W-:Y:S01]  /*3900*/  @P5 MOV R48, R3.reuse ;  /* 0x0000000300305202 */ /* 0x080fe20000000f00 */
[--C-:B------:R-:W-:Y:S01]  /*3910*/  @P0 IMAD.MOV.U32 R50, RZ, RZ, R2.reuse ;  /* 0x000000ffff320224 */ /* 0x100fe200078e0002 */
[----:B------:R-:W-:Y:S01]  /*3920*/  @P3 MOV R43, R2 ;  /* 0x00000002002b3202 */ /* 0x000fe20000000f00 */
[----:B------:R-:W-:Y:S01]  /*3930*/  @P5 IMAD.MOV.U32 R68, RZ, RZ, R2 ;  /* 0x000000ffff445224 */ /* 0x000fe200078e0002 */
[----:B------:R-:W-:-:S02]  /*3940*/  @P3 MOV R42, R3 ;  /* 0x00000003002a3202 */ /* 0x000fc40000000f00 */
[----:B------:R-:W-:Y:S02]  /*3950*/  ISETP.GT.AND P3, PT, R10, 0xc, PT ;  /* 0x0000000c0a00780c */ /* 0x000fe40003f64270 */
[----:B------:R-:W-:Y:S02]  /*3960*/  ISETP.NE.AND P0, PT, R14, RZ, PT ;  /* 0x000000ff0e00720c */ /* 0x000fe40003f05270 */
[----:B------:R-:W-:-:S11]  /*3970*/  ISETP.EQ.AND P5, PT, R15, RZ, PT ;  /* 0x000000ff0f00720c */ /* 0x000fd60003fa2270 */
[--C-:B------:R-:W-:Y:S02]  /*3980*/  @P0 IMAD.MOV.U32 R41, RZ, RZ, R2.reuse ;  /* 0x000000ffff290224 */ /* 0x100fe400078e0002 */
[----:B------:R-:W-:Y:S02]  /*3990*/  @P5 IMAD.MOV.U32 R45, RZ, RZ, R2 ;  /* 0x000000ffff2d5224 */ /* 0x000fe400078e0002 */
[--C-:B------:R-:W-:Y:S02]  /*39a0*/  @P5 IMAD.MOV.U32 R44, RZ, RZ, R3.reuse ;  /* 0x000000ffff2c5224 */ /* 0x100fe400078e0003 */
[----:B------:R-:W-:Y:S01]  /*39b0*/  @P0 IMAD.MOV.U32 R40, RZ, RZ, R3 ;  /* 0x000000ffff280224 */ /* 0x000fe200078e0003 */
[----:B------:R-:W-:Y:S06]  /*39c0*/  @P3 BRA `(.L_x_53216) ;  /* 0xffffffd400243947 */ /* 0x000fec000383ffff */
.L_x_53215:
        /* <DEDUP_REMOVED lines=23> */
[-C--:B0-----:R-:W-:Y:S01]  /*3b40*/  @P0 MOV R47, R4.reuse ;  /* 0x00000004002f0202 */ /* 0x081fe20000000f00 */
[--C-:B------:R-:W-:Y:S01]  /*3b50*/  @P0 IMAD.MOV.U32 R46, RZ, RZ, R5.reuse ;  /* 0x000000ffff2e0224 */ /* 0x100fe200078e0005 */
[----:B------:R-:W-:Y:S01]  /*3b60*/  @P1 MOV R29, R4 ;  /* 0x00000004001d1202 */ /* 0x000fe20000000f00 */
[----:B------:R-:W-:Y:S01]  /*3b70*/  @P4 IMAD.MOV.U32 R33, RZ, RZ, R4 ;  /* 0x000000ffff214224 */ /* 0x000fe200078e0004 */
[----:B-1----:R-:W-:Y:S01]  /*3b80*/  @P2 MOV R33, R6 ;  /* 0x0000000600212202 */ /* 0x002fe20000000f00 */
[----:B------:R-:W-:Y:S01]  /*3b90*/  @P4 IMAD.MOV.U32 R32, RZ, RZ, R5 ;  /* 0x000000ffff204224 */ /* 0x000fe200078e0005 */
[----:B------:R-:W-:Y:S01]  /*3ba0*/  ISETP.EQ.AND P4, PT, R15, 0x58, PT ;  /* 0x000000580f00780c */ /* 0x000fe20003f82270 */
[----:B------:R-:W-:-:S02]  /*3bb0*/  @P3 IMAD.MOV.U32 R47, RZ, RZ, R6 ;  /* 0x000000ffff2f3224 */ /* 0x000fc400078e0006 */
        /* <DEDUP_REMOVED lines=10> */
[----:B------:R-:W-:Y:S02]  /*3c60*/  @P5 IMAD.MOV.U32 R45, RZ, RZ, R4 ;  /* 0x000000ffff2d5224 */ /* 0x000fe400078e0004 */
[----:B------:R-:W-:Y:S02]  /*3c70*/  @P5 IMAD.MOV.U32 R44, RZ, RZ, R5 ;  /* 0x000000ffff2c5224 */ /* 0x000fe400078e0005 */
[----:B------:R-:W-:Y:S01]  /*3c80*/  @P1 IMAD.MOV.U32 R45, RZ, RZ, R6 ;  /* 0x000000ffff2d1224 */ /* 0x000fe200078e0006 */
[----:B------:R-:W-:Y:S01]  /*3c90*/  @P0 MOV R45, R8 ;  /* 0x00000008002d0202 */ /* 0x000fe20000000f00 */
[--C-:B------:R-:W-:Y:S02]  /*3ca0*/  @P1 IMAD.MOV.U32 R44, RZ, RZ, R7.reuse ;  /* 0x000000ffff2c1224 */ /* 0x100fe400078e0007 */
[----:B------:R-:W-:Y:S01]  /*3cb0*/  @P2 MOV R43, R6 ;  /* 0x00000006002b2202 */ /* 0x000fe20000000f00 */
[----:B------:R-:W-:Y:S01]  /*3cc0*/  @P2 IMAD.MOV.U32 R42, RZ, RZ, R7 ;  /* 0x000000ffff2a2224 */ /* 0x000fe200078e0007 */
[----:B------:R-:W-:Y:S01]  /*3cd0*/  ISETP.EQ.AND P2, PT, R15, 0x20, PT ;  /* 0x000000200f00780c */ /* 0x000fe20003f42270 */
[----:B------:R-:W-:-:S02]  /*3ce0*/  @P5 IMAD.MOV.U32 R43, RZ, RZ, R8 ;  /* 0x000000ffff2b5224 */ /* 0x000fc400078e0008 */
[----:B------:R-:W-:Y:S01]  /*3cf0*/  @P5 IMAD.MOV.U32 R42, RZ, RZ, R9 ;  /* 0x000000ffff2a5224 */ /* 0x000fe200078e0009 */
[C---:B------:R-:W-:Y:S01]  /*3d00*/  ISETP.EQ.AND P5, PT, R15.reuse, 0x60, PT ;  /* 0x000000600f00780c */ /* 0x040fe20003fa2270 */
[--C-:B------:R-:W-:Y:S02]  /*3d10*/  @P4 IMAD.MOV.U32 R41, RZ, RZ, R4.reuse ;  /* 0x000000ffff294224 */ /* 0x100fe400078e0004 */
[----:B------:R-:W-:Y:S02]  /*3d20*/  @P4 IMAD.MOV.U32 R40, RZ, RZ, R5 ;  /* 0x000000ffff284224 */ /* 0x000fe400078e0005 */
[----:B------:R-:W-:Y:S01]  /*3d30*/  @P0 IMAD.MOV.U32 R44, RZ, RZ, R9 ;  /* 0x000000ffff2c0224 */ /* 0x000fe200078e0009 */
[----:B------:R-:W-:Y:S01]  /*3d40*/  ISETP.EQ.AND P0, PT, R15, 0x18, PT ;  /* 0x000000180f00780c */ /* 0x000fe20003f02270 */
[----:B------:R-:W-:Y:S02]  /*3d50*/  @P3 IMAD.MOV.U32 R31, RZ, RZ, R4 ;  /* 0x000000ffff1f3224 */ /* 0x000fe400078e0004 */
[----:B------:R-:W-:-:S02]  /*3d60*/  @P3 IMAD.MOV.U32 R30, RZ, RZ, R5 ;  /* 0x000000ffff1e3224 */ /* 0x000fc400078e0005 */
[--C-:B------:R-:W-:Y:S02]  /*3d70*/  @P1 IMAD.MOV.U32 R28, RZ, RZ, R5.reuse ;  /* 0x000000ffff1c1224 */ /* 0x100fe400078e0005 */
[----:B------:R-:W-:Y:S02]  /*3d80*/  @P5 IMAD.MOV.U32 R39, RZ, RZ, R4 ;  /* 0x000000ffff275224 */ /* 0x000fe400078e0004 */
[----:B------:R-:W-:Y:S02]  /*3d90*/  @P5 IMAD.MOV.U32 R38, RZ, RZ, R5 ;  /* 0x000000ffff265224 */ /* 0x000fe400078e0005 */
[--C-:B------:R-:W-:Y:S01]  /*3da0*/  @P2 IMAD.MOV.U32 R39, RZ, RZ, R6.reuse ;  /* 0x000000ffff272224 */ /* 0x100fe200078e0006 */
[-C--:B------:R-:W-:Y:S01]  /*3db0*/  @P4 MOV R39, R8.reuse ;  /* 0x0000000800274202 */ /* 0x080fe20000000f00 */
[----:B------:R-:W-:Y:S01]  /*3dc0*/  @P2 IMAD.MOV.U32 R38, RZ, RZ, R7 ;  /* 0x000000ffff262224 */ /* 0x000fe200078e0007 */
[C---:B------:R-:W-:Y:S01]  /*3dd0*/  ISETP.EQ.AND P2, PT, R15.reuse, 0x68, PT ;  /* 0x000000680f00780c */ /* 0x040fe20003f42270 */
        /* <DEDUP_REMOVED lines=20> */
[----:B---3--:R-:W-:-:S02]  /*3f20*/  @P0 IMAD.MOV.U32 R39, RZ, RZ, R2 ;  /* 0x000000ffff270224 */ /* 0x008fc400078e0002 */
[----:B------:R-:W-:Y:S02]  /*3f30*/  @P0 IMAD.MOV.U32 R38, RZ, RZ, R3 ;  /* 0x000000ffff260224 */ /* 0x000fe400078e0003 */
[----:B------:R-:W-:Y:S02]  /*3f40*/  @P5 IMAD.MOV.U32 R35, RZ, RZ, R4 ;  /* 0x000000ffff235224 */ /* 0x000fe400078e0004 */
[----:B------:R-:W-:Y:S02]  /*3f50*/  @P5 IMAD.MOV.U32 R34, RZ, RZ, R5 ;  /* 0x000000ffff225224 */ /* 0x000fe400078e0005 */
[----:B------:R-:W-:Y:S01]  /*3f60*/  @P6 IMAD.MOV.U32 R35, RZ, RZ, R6 ;  /* 0x000000ffff236224 */ /* 0x000fe200078e0006 */
[----:B------:R-:W-:Y:S01]  /*3f70*/  @P2 MOV R35, R8 ;  /* 0x0000000800232202 */ /* 0x000fe20000000f00 */
[----:B------:R-:W-:Y:S02]  /*3f80*/  @P6 IMAD.MOV.U32 R34, RZ, RZ, R7 ;  /* 0x000000ffff226224 */ /* 0x000fe400078e0007 */
[----:B------:R-:W-:-:S02]  /*3f90*/  @P5 IMAD.MOV.U32 R33, RZ, RZ, R8 ;  /* 0x000000ffff215224 */ /* 0x000fc400078e0008 */
[--C-:B------:R-:W-:Y:S01]  /*3fa0*/  @P5 IMAD.MOV.U32 R32, RZ, RZ, R9.reuse ;  /* 0x000000ffff205224 */ /* 0x100fe200078e0009 */
[C---:B------:R-:W-:Y:S01]  /*3fb0*/  ISETP.EQ.AND P5, PT, R15.reuse, -0x40, PT ;  /* 0xffffffc00f00780c */ /* 0x040fe20003fa2270 */
[----:B------:R-:W-:Y:S01]  /*3fc0*/  @P2 IMAD.MOV.U32 R34, RZ, RZ, R9 ;  /* 0x000000ffff222224 */ /* 0x000fe200078e0009 */
[----:B------:R-:W-:Y:S01]  /*3fd0*/  ISETP.EQ.AND P2, PT, R15, -0x8, PT ;  /* 0xfffffff80f00780c */ /* 0x000fe20003f42270 */
[--C-:B------:R-:W-:Y:S02]  /*3fe0*/  @P4 IMAD.MOV.U32 R35, RZ, RZ, R2.reuse ;  /* 0x000000ffff234224 */ /* 0x100fe400078e0002 */
[--C-:B------:R-:W-:Y:S02]  /*3ff0*/  @P4 IMAD.MOV.U32 R34, RZ, RZ, R3.reuse ;  /* 0x000000ffff224224 */ /* 0x100fe400078e0003 */
[----:B------:R-:W-:Y:S02]  /*4000*/  @P6 IMAD.MOV.U32 R33, RZ, RZ, R2 ;  /* 0x000000ffff216224 */ /* 0x000fe400078e0002 */
[----:B------:R-:W-:-:S04]  /*4010*/  @P6 IMAD.MOV.U32 R32, RZ, RZ, R3 ;  /* 0x000000ffff206224 */ /* 0x000fc800078e0003 */
[----:B------:R-:W-:Y:S01]  /*4020*/  @P5 MOV R31, R6 ;  /* 0x00000006001f5202 */ /* 0x000fe20000000f00 */
        /* <DEDUP_REMOVED lines=11> */
[----:B------:R-:W-:Y:S01]  /*40e0*/  @P5 MOV R29, R2 ;  /* 0x00000002001d5202 */ /* 0x000fe20000000f00 */
[----:B------:R-:W-:Y:S01]  /*40f0*/  @P3 IMAD.MOV.U32 R28, RZ, RZ, R9 ;  /* 0x000000ffff1c3224 */ /* 0x000fe200078e0009 */
[----:B------:R-:W-:Y:S01]  /*4100*/  P2R R16, PR, RZ, 0x2 ;  /* 0x00000002ff107803 */ /* 0x000fe20000000000 */
[----:B------:R-:W-:Y:S01]  /*4110*/  @P5 IMAD.MOV.U32 R28, RZ, RZ, R3 ;  /* 0x000000ffff1c5224 */ /* 0x000fe200078e0003 */
[C---:B------:R-:W-:Y:S02]  /*4120*/  ISETP.EQ.AND P5, PT, R15.reuse, -0x30, PT ;  /* 0xffffffd00f00780c */ /* 0x040fe40003fa2270 */
[----:B------:R-:W-:-:S05]  /*4130*/  ISETP.EQ.AND P3, PT, R15, -0x38, PT ;  /* 0xffffffc80f00780c */ /* 0x000fca0003f62270 */
[----:B------:R-:W-:Y:S01]  /*4140*/  @P2 IMAD.MOV.U32 R27, RZ, RZ, R4 ;  /* 0x000000ffff1b2224 */ /* 0x000fe200078e0004 */
[----:B------:R-:W-:Y:S01]  /*4150*/  @P2 MOV R41, R2 ;  /* 0x0000000200292202 */ /* 0x000fe20000000f00 */
        /* <DEDUP_REMOVED lines=8> */
[----:B------:R-:W-:Y:S01]  /*41e0*/  @P3 IMAD.MOV.U32 R26, RZ, RZ, R3 ;  /* 0x000000ffff1a3224 */ /* 0x000fe200078e0003 */
[----:B------:R-:W-:-:S09]  /*41f0*/  ISETP.EQ.AND P3, PT, R15, 0x20, PT ;  /* 0x000000200f00780c */ /* 0x000fd20003f62270 */
[----:B------:R-:W-:Y:S01]  /*4200*/  @P1 MOV R25, R6 ;  /* 0x0000000600191202 */ /* 0x000fe20000000f00 */
        /* <DEDUP_REMOVED lines=8> */
[----:B------:R-:W0:Y:S10]  /*4290*/  LDS.64 R4, [R14+0x10] ;  /* 0x000010000e047984 */ /* 0x000e340000000a00 */
[----:B------:R-:W-:-:S02]  /*42a0*/  @P5 IMAD.MOV.U32 R23, RZ, RZ, R6 ;  /* 0x000000ffff175224 */ /* 0x000fc400078e0006 */
[----:B------:R-:W-:Y:S02]  /*42b0*/  @P5 IMAD.MOV.U32 R22, RZ, RZ, R7 ;  /* 0x000000ffff165224 */ /* 0x000fe400078e0007 */
[----:B------:R-:W-:Y:S01]  /*42c0*/  @P0 IMAD.MOV.U32 R23, RZ, RZ, R8 ;  /* 0x000000ffff170224 */ /* 0x000fe200078e0008 */
[----:B------:R-:W-:Y:S01]  /*42d0*/  @P1 MOV R23, R2 ;  /* 0x0000000200171202 */ /* 0x000fe20000000f00 */
        /* <DEDUP_REMOVED lines=11> */
[-C--:B------:R-:W-:Y:S01]  /*4390*/  @P3 MOV R68, R6.reuse ;  /* 0x0000000600443202 */ /* 0x080fe20000000f00 */
[--C-:B------:R-:W-:Y:S01]  /*43a0*/  @P3 IMAD.MOV.U32 R48, RZ, RZ, R7.reuse ;  /* 0x000000ffff303224 */ /* 0x100fe200078e0007 */
[----:B------:R-:W-:Y:S01]  /*43b0*/  ISETP.NE.AND P3, PT, R17, RZ, PT ;  /* 0x000000ff1100720c */ /* 0x000fe20003f65270 */
[--C-:B------:R-:W-:Y:S01]  /*43c0*/  @P6 IMAD.MOV.U32 R68, RZ, RZ, R8.reuse ;  /* 0x000000ffff446224 */ /* 0x100fe200078e0008 */
[----:B------:R-:W-:Y:S01]  /*43d0*/  @P5 MOV R50, R6 ;  /* 0x0000000600325202 */ /* 0x000fe20000000f00 */
[----:B------:R-:W-:Y:S02]  /*43e0*/  @P5 IMAD.MOV.U32 R51, RZ, RZ, R7 ;  /* 0x000000ffff335224 */ /* 0x000fe400078e0007 */
        /* <DEDUP_REMOVED lines=8> */
[----:B------:R-:W-:Y:S02]  /*4470*/  VIADD R16, R12, 0x4 ;  /* 0x000000040c107836 */ /* 0x000fe40000000000 */
[--C-:B------:R-:W-:Y:S02]  /*4480*/  @P5 IMAD.MOV.U32 R68, RZ, RZ, R2.reuse ;  /* 0x000000ffff445224 */ /* 0x100fe400078e0002 */
[----:B------:R-:W-:Y:S02]  /*4490*/  IMAD.SHL.U32 R16, R16, 0x4, RZ ;  /* 0x0000000410107824 */ /* 0x000fe400078e00ff */
[--C-:B------:R-:W-:Y:S01]  /*44a0*/  @P5 IMAD.MOV.U32 R48, RZ, RZ, R3.reuse ;  /* 0x000000ffff305224 */ /* 0x100fe200078e0003 */
[----:B------:R-:W-:Y:S01]  /*44b0*/  ISETP.EQ.AND P5, PT, R15, -0x8, PT ;  /* 0xfffffff80f00780c */ /* 0x000fe20003fa2270 */
[--C-:B------:R-:W-:Y:S01]  /*44c0*/  @P3 IMAD.MOV.U32 R45, RZ, RZ, R2.reuse ;  /* 0x000000ffff2d3224 */ /* 0x100fe200078e0002 */
[C---:B------:R-:W-:Y:S01]  /*44d0*/  ISETP.EQ.AND P0, PT, R16.reuse, 0x48, PT ;  /* 0x000000481000780c */ /* 0x040fe20003f02270 */
[----:B------:R-:W-:Y:S01]  /*44e0*/  @P3 IMAD.MOV.U32 R44, RZ, RZ, R3 ;  /* 0x000000ffff2c3224 */ /* 0x000fe200078e0003 */
[C---:B------:R-:W-:Y:S01]  /*44f0*/  ISETP.EQ.AND P4, PT, R16.reuse, 0x8, PT ;  /* 0x000000081000780c */ /* 0x040fe20003f82270 */
[----:B------:R-:W-:Y:S01]  /*4500*/  @P1 IMAD.MOV.U32 R43, RZ, RZ, R2 ;  /* 0x000000ffff2b1224 */ /* 0x000fe200078e0002 */
[----:B------:R-:W-:Y:S01]  /*4510*/  ISETP.EQ.AND P6, PT, R16, 0x50, PT ;  /* 0x000000501000780c */ /* 0x000fe20003fc2270 */
[----:B------:R-:W-:Y:S01]  /*4520*/  VIADD R12, R12, 0x8 ;  /* 0x000000080c0c7836 */ /* 0x000fe20000000000 */
[----:B------:R-:W-:-:S02]  /*4530*/  ISETP.EQ.AND P2, PT, R16, 0x40, PT ;  /* 0x000000401000780c */ /* 0x000fc40003f42270 */
[C---:B------:R-:W-:Y:S02]  /*4540*/  ISETP.EQ.AND P3, PT, R16.reuse, 0x78, PT ;  /* 0x000000781000780c */ /* 0x040fe40003f62270 */
[----:B------:R-:W-:Y:S01]  /*4550*/  @P1 MOV R42, R3 ;  /* 0x00000003002a1202 */ /* 0x000fe20000000f00 */
[----:B------:R-:W-:Y:S01]  /*4560*/  @P5 IMAD.MOV.U32 R46, RZ, RZ, R3 ;  /* 0x000000ffff2e5224 */ /* 0x000fe200078e0003 */
[----:B------:R-:W-:Y:S01]  /*4570*/  @P5 MOV R47, R2 ;  /* 0x00000002002f5202 */ /* 0x000fe20000000f00 */
[--C-:B0-----:R-:W-:Y:S01]  /*4580*/  @P0 IMAD.MOV.U32 R45, RZ, RZ, R4.reuse ;  /* 0x000000ffff2d0224 */ /* 0x101fe200078e0004 */
[----:B------:R-:W-:Y:S01]  /*4590*/  ISETP.EQ.AND P5, PT, R15, 0x20, PT ;  /* 0x000000200f00780c */ /* 0x000fe20003fa2270 */
[--C-:B------:R-:W-:Y:S01]  /*45a0*/  @P0 IMAD.MOV.U32 R44, RZ, RZ, R5.reuse ;  /* 0x000000ffff2c0224 */ /* 0x100fe200078e0005 */
[----:B------:R-:W-:Y:S01]  /*45b0*/  ISETP.EQ.AND P1, PT, R16, 0x38, PT ;  /* 0x000000381000780c */ /* 0x000fe20003f22270 */
[--C-:B------:R-:W-:Y:S01]  /*45c0*/  @P6 IMAD.MOV.U32 R42, RZ, RZ, R5.reuse ;  /* 0x000000ffff2a6224 */ /* 0x100fe200078e0005 */
[-C--:B------:R-:W-:Y:S01]  /*45d0*/  @P6 MOV R43, R4.reuse ;  /* 0x00000004002b6202 */ /* 0x080fe20000000f00 */
[----:B------:R-:W-:Y:S01]  /*45e0*/  @P2 IMAD.MOV.U32 R47, RZ, RZ, R4 ;  /* 0x000000ffff2f2224 */ /* 0x000fe200078e0004 */
[----:B------:R-:W-:Y:S01]  /*45f0*/  @P2 MOV R46, R5 ;  /* 0x00000005002e2202 */ /* 0x000fe20000000f00 */
[----:B------:R-:W-:Y:S01]  /*4600*/  @P3 IMAD.MOV.U32 R32, RZ, RZ, R5 ;  /* 0x000000ffff203224 */ /* 0x000fe200078e0005 */
[----:B------:R-:W-:-:S02]  /*4610*/  @P3 MOV R33, R4 ;  /* 0x0000000400213202 */ /* 0x000fc40000000f00 */
[C---:B------:R-:W-:Y:S01]  /*4620*/  ISETP.EQ.AND P3, PT, R16.reuse, RZ, PT ;  /* 0x000000ff1000720c */ /* 0x040fe20003f62270 */
[----:B-1----:R-:W-:Y:S01]  /*4630*/  @P4 IMAD.MOV.U32 R45, RZ, RZ, R8 ;  /* 0x000000ffff2d4224 */ /* 0x002fe200078e0008 */
[----:B------:R-:W-:Y:S01]  /*4640*/  @P4 MOV R44, R9 ;  /* 0x00000009002c4202 */ /* 0x000fe20000000f00 */
[----:B------:R-:W-:Y:S01]  /*4650*/  @P2 IMAD.MOV.U32 R45, RZ, RZ, R6 ;  /* 0x000000ffff2d2224 */ /* 0x000fe200078e0006 */
[C---:B------:R-:W-:Y:S01]  /*4660*/  ISETP.EQ.AND P4, PT, R16.reuse, 0x10, PT ;  /* 0x000000101000780c */ /* 0x040fe20003f82270 */
[----:B------:R-:W-:Y:S01]  /*4670*/  @P2 IMAD.MOV.U32 R44, RZ, RZ, R7 ;  /* 0x000000ffff2c2224 */ /* 0x000fe200078e0007 */
[C---:B------:R-:W-:Y:S01]  /*4680*/  ISETP.EQ.AND P2, PT, R16.reuse, 0x20, PT ;  /* 0x000000201000780c */ /* 0x040fe20003f42270 */
[----:B------:R-:W-:Y:S01]  /*4690*/  @P5 IMAD.MOV.U32 R37, RZ, RZ, R2 ;  /* 0x000000ffff255224 */ /* 0x000fe200078e0002 */
[----:B------:R-:W-:Y:S01]  /*46a0*/  P2R R15, PR, RZ, 0x10 ;  /* 0x00000010ff0f7803 */ /* 0x000fe20000000000 */
[----:B------:R-:W-:Y:S01]  /*46b0*/  @P5 IMAD.MOV.U32 R36, RZ, RZ, R3 ;  /* 0x000000ffff245224 */ /* 0x000fe200078e0003 */
[----:B------:R-:W-:Y:S01]  /*46c0*/  ISETP.EQ.AND P5, PT, R16, 0x58, PT ;  /* 0x000000581000780c */ /* 0x000fe20003fa2270 */
[----:B------:R-:W-:Y:S01]  /*46d0*/  @P1 IMAD.MOV.U32 R68, RZ, RZ, R4 ;  /* 0x000000ffff441224 */ /* 0x000fe200078e0004 */
[----:B------:R-:W0:Y:S01]  /*46e0*/  LDS.64 R2, [R14+0x58] ;  /* 0x000058000e027984 */ /* 0x000e220000000a00 */
[----:B------:R-:W-:-:S02]  /*46f0*/  @P3 IMAD.MOV.U32 R47, RZ, RZ, R8 ;  /* 0x000000ffff2f3224 */ /* 0x000fc400078e0008 */
[--C-:B------:R-:W-:Y:S01]  /*4700*/  @P3 IMAD.MOV.U32 R46, RZ, RZ, R9.reuse ;  /* 0x000000ffff2e3224 */ /* 0x100fe200078e0009 */
[C---:B------:R-:W-:Y:S01]  /*4710*/  ISETP.EQ.AND P3, PT, R16.reuse, 0x18, PT ;  /* 0x000000181000780c */ /* 0x040fe20003f62270 */
[----:B------:R-:W-:Y:S02]  /*4720*/  @P4 IMAD.MOV.U32 R43, RZ, RZ, R8 ;  /* 0x000000ffff2b4224 */ /* 0x000fe400078e0008 */
[----:B------:R-:W-:Y:S01]  /*4730*/  @P4 IMAD.MOV.U32 R42, RZ, RZ, R9 ;  /* 0x000000ffff2a4224 */ /* 0x000fe200078e0009 */
[C---:B------:R-:W-:Y:S01]  /*4740*/  ISETP.EQ.AND P4, PT, R16.reuse, RZ, PT ;  /* 0x000000ff1000720c */ /* 0x040fe20003f82270 */
[----:B------:R-:W-:Y:S01]  /*4750*/  @P0 IMAD.MOV.U32 R43, RZ, RZ, R6 ;  /* 0x000000ffff2b0224 */ /* 0x000fe200078e0006 */
[----:B------:R-:W-:Y:S01]  /*4760*/  P2R R17, PR, RZ, 0x8 ;  /* 0x00000008ff117803 */ /* 0x000fe20000000000 */
[----:B------:R-:W-:Y:S01]  /*4770*/  @P0 IMAD.MOV.U32 R42, RZ, RZ, R7 ;  /* 0x000000ffff2a0224 */ /* 0x000fe200078e0007 */
[----:B------:R-:W-:Y:S01]  /*4780*/  ISETP.EQ.AND P0, PT, R16, 0x60, PT ;  /* 0x000000601000780c */ /* 0x000fe20003f02270 */
[----:B------:R-:W-:-:S02]  /*4790*/  @P5 IMAD.MOV.U32 R41, RZ, RZ, R4 ;  /* 0x000000ffff295224 */ /* 0x000fc400078e0004 */
[--C-:B------:R-:W-:Y:S02]  /*47a0*/  @P5 IMAD.MOV.U32 R40, RZ, RZ, R5.reuse ;  /* 0x000000ffff285224 */ /* 0x100fe400078e0005 */
[----:B------:R-:W-:Y:S01]  /*47b0*/  @P1 IMAD.MOV.U32 R48, RZ, RZ, R5 ;  /* 0x000000ffff301224 */ /* 0x000fe200078e0005 */
[----:B------:R-:W-:Y:S01]  /*47c0*/  @P3 MOV R41, R8 ;  /* 0x0000000800293202 */ /* 0x000fe20000000f00 */
[----:B------:R-:W-:Y:S02]  /*47d0*/  @P1 IMAD.MOV.U32 R33, RZ, RZ, R8 ;  /* 0x000000ffff211224 */ /* 0x000fe400078e0008 */
[----:B------:R-:W-:Y:S02]  /*47e0*/  @P1 IMAD.MOV.U32 R32, RZ, RZ, R9 ;  /* 0x000000ffff201224 */ /* 0x000fe400078e0009 */
[----:B------:R-:W-:Y:S02]  /*47f0*/  @P1 IMAD.MOV.U32 R47, RZ, RZ, R6 ;  /* 0x000000ffff2f1224 */ /* 0x000fe400078e0006 */
[----:B------:R-:W-:Y:S01]  /*4800*/  @P0 MOV R39, R4 ;  /* 0x0000000400270202 */ /* 0x000fe20000000f00 */
[----:B------:R-:W-:-:S02]  /*4810*/  @P0 IMAD.MOV.U32 R38, RZ, RZ, R5 ;  /* 0x000000ffff260224 */ /* 0x000fc400078e0005 */
[----:B------:R-:W-:Y:S02]  /*4820*/  @P2 IMAD.MOV.U32 R39, RZ, RZ, R8 ;  /* 0x000000ffff272224 */ /* 0x000fe400078e0008 */
[----:B------:R-:W-:Y:S02]  /*4830*/  @P2 IMAD.MOV.U32 R38, RZ, RZ, R9 ;  /* 0x000000ffff262224 */ /* 0x000fe400078e0009 */
[--C-:B------:R-:W-:Y:S02]  /*4840*/  @P5 IMAD.MOV.U32 R39, RZ, RZ, R6.reuse ;  /* 0x000000ffff275224 */ /* 0x100fe400078e0006 */
[--C-:B------:R-:W-:Y:S01]  /*4850*/  @P5 IMAD.MOV.U32 R38, RZ, RZ, R7.reuse ;  /* 0x000000ffff265224 */ /* 0x100fe200078e0007 */
[C---:B------:R-:W-:Y:S01]  /*4860*/  ISETP.EQ.AND P5, PT, R16.reuse, 0x68, PT ;  /* 0x000000681000780c */ /* 0x040fe20003fa2270 */
[----:B------:R-:W-:Y:S01]  /*4870*/  @P1 IMAD.MOV.U32 R46, RZ, RZ, R7 ;  /* 0x000000ffff2e1224 */ /* 0x000fe200078e0007 */
[C---:B------:R-:W-:Y:S01]  /*4880*/  ISETP.EQ.AND P1, PT, R16.reuse, 0x28, PT ;  /* 0x000000281000780c */ /* 0x040fe20003f22270 */
[----:B------:R-:W-:Y:S01]  /*4890*/  @P3 IMAD.MOV.U32 R40, RZ, RZ, R9 ;  /* 0x000000ffff283224 */ /* 0x000fe200078e0009 */
[----:B------:R-:W-:Y:S01]  /*48a0*/  ISETP.EQ.AND P3, PT, R16, -0x8, PT ;  /* 0xfffffff81000780c */ /* 0x000fe20003f62270 */
[----:B------:R-:W-:-:S02]  /*48b0*/  @P6 IMAD.MOV.U32 R41, RZ, RZ, R6 ;  /* 0x000000ffff296224 */ /* 0x000fc400078e0006 */
[----:B------:R-:W-:Y:S01]  /*48c0*/  @P6 IMAD.MOV.U32 R40, RZ, RZ, R7 ;  /* 0x000000ffff286224 */ /* 0x000fe200078e0007 */
[----:B------:R-:W-:Y:S01]  /*48d0*/  ISETP.EQ.AND P6, PT, R16, 0x70, PT ;  /* 0x000000701000780c */ /* 0x000fe20003fc2270 */
[----:B------:R-:W-:Y:S02]  /*48e0*/  @P4 IMAD.MOV.U32 R31, RZ, RZ, R4 ;  /* 0x000000ffff1f4224 */ /* 0x000fe400078e0004 */
[--C-:B------:R-:W-:Y:S02]  /*48f0*/  @P4 IMAD.MOV.U32 R30, RZ, RZ, R5.reuse ;  /* 0x000000ffff1e4224 */ /* 0x100fe400078e0005 */
[-C--:B------:R-:W-:Y:S01]  /*4900*/  @P5 MOV R37, R4.reuse ;  /* 0x0000000400255202 */ /* 0x080fe20000000f00 */
[----:B------:R-:W-:Y:S01]  /*4910*/  @P5 IMAD.MOV.U32 R36, RZ, RZ, R5 ;  /* 0x000000ffff245224 */ /* 0x000fe200078e0005 */
[----:B------:R-:W-:Y:S01]  /*4920*/  @P1 MOV R21, R4 ;  /* 0x0000000400151202 */ /* 0x000fe20000000f00 */
[----:B------:R-:W-:Y:S02]  /*4930*/  @P1 IMAD.MOV.U32 R37, RZ, RZ, R8 ;  /* 0x000000ffff251224 */ /* 0x000fe400078e0008 */
[----:B------:R-:W-:-:S02]  /*4940*/  @P1 IMAD.MOV.U32 R36, RZ, RZ, R9 ;  /* 0x000000ffff241224 */ /* 0x000fc400078e0009 */
[----:B------:R-:W-:Y:S01]  /*4950*/  @P0 IMAD.MOV.U32 R37, RZ, RZ, R6 ;  /* 0x000000ffff250224 */ /* 0x000fe200078e0006 */
[----:B------:R-:W-:Y:S01]  /*4960*/  @P6 MOV R35, R4 ;  /* 0x0000000400236202 */ /* 0x000fe20000000f00 */
[----:B------:R-:W-:Y:S01]  /*4970*/  @P0 IMAD.MOV.U32 R36, RZ, RZ, R7 ;  /* 0x000000ffff240224 */ /* 0x000fe200078e0007 */
[C---:B------:R-:W-:Y:S01]  /*4980*/  ISETP.EQ.AND P0, PT, R16.reuse, 0x30, PT ;  /* 0x000000301000780c */ /* 0x040fe20003f02270 */
[----:B------:R-:W-:Y:S01]  /*4990*/  @P6 IMAD.MOV.U32 R34, RZ, RZ, R5 ;  /* 0x000000ffff226224 */ /* 0x000fe200078e0005 */
[----:B------:R-:W-:Y:S01]  /*49a0*/  @P6 MOV R33, R6 ;  /* 0x0000000600216202 */ /* 0x000fe20000000f00 */
[----:B------:R-:W-:Y:S01]  /*49b0*/  @P6 IMAD.MOV.U32 R32, RZ, RZ, R7 ;  /* 0x000000ffff206224 */ /* 0x000fe200078e0007 */
[----:B------:R-:W-:Y:S01]  /*49c0*/  ISETP.EQ.AND P6, PT, R16, -0x40, PT ;  /* 0xffffffc01000780c */ /* 0x000fe20003fc2270 */
[----:B------:R-:W-:Y:S02]  /*49d0*/  @P2 IMAD.MOV.U32 R23, RZ, RZ, R4 ;  /* 0x000000ffff172224 */ /* 0x000fe400078e0004 */
[----:B------:R-:W-:-:S02]  /*49e0*/  @P2 IMAD.MOV.U32 R22, RZ, RZ, R5 ;  /* 0x000000ffff162224 */ /* 0x000fc400078e0005 */
[----:B------:R-:W-:Y:S02]  /*49f0*/  @P1 IMAD.MOV.U32 R20, RZ, RZ, R5 ;  /* 0x000000ffff141224 */ /* 0x000fe400078e0005 */
[----:B0-----:R-:W-:Y:S02]  /*4a00*/  @P2 IMAD.MOV.U32 R37, RZ, RZ, R2 ;  /* 0x000000ffff252224 */ /* 0x001fe400078e0002 */
[----:B------:R-:W-:Y:S01]  /*4a10*/  @P0 IMAD.MOV.U32 R35, RZ, RZ, R8 ;  /* 0x000000ffff230224 */ /* 0x000fe200078e0008 */
[----:B------:R-:W-:Y:S01]  /*4a20*/  @P0 MOV R33, R2 ;  /* 0x0000000200210202 */ /* 0x000fe20000000f00 */
[----:B------:R-:W-:Y:S02]  /*4a30*/  @P0 IMAD.MOV.U32 R34, RZ, RZ, R9 ;  /* 0x000000ffff220224 */ /* 0x000fe400078e0009 */
[----:B------:R-:W-:Y:S02]  /*4a40*/  @P5 IMAD.MOV.U32 R35, RZ, RZ, R6 ;  /* 0x000000ffff235224 */ /* 0x000fe400078e0006 */
[----:B------:R-:W-:Y:S01]  /*4a50*/  @P5 IMAD.MOV.U32 R34, RZ, RZ, R7 ;  /* 0x000000ffff225224 */ /* 0x000fe200078e0007 */
[C---:B------:R-:W-:Y:S01]  /*4a60*/  ISETP.EQ.AND P5, PT, R16.reuse, -0x48, PT ;  /* 0xffffffb81000780c */ /* 0x040fe20003fa2270 */
        /* <DEDUP_REMOVED lines=8> */
[--C-:B------:R-:W-:Y:S02]  /*4af0*/  @P1 IMAD.MOV.U32 R35, RZ, RZ, R2.reuse ;  /* 0x000000ffff231224 */ /* 0x100fe400078e0002 */
[----:B------:R-:W-:Y:S02]  /*4b00*/  @P5 IMAD.MOV.U32 R31, RZ, RZ, R2 ;  /* 0x000000ffff1f5224 */ /* 0x000fe400078e0002 */
[--C-:B------:R-:W-:Y:S01]  /*4b10*/  @P5 IMAD.MOV.U32 R30, RZ, RZ, R3.reuse ;  /* 0x000000ffff1e5224 */ /* 0x100fe200078e0003 */
[----:B------:R-:W-:Y:S01]  /*4b20*/  ISETP.EQ.AND P5, PT, R16, -0x38, PT ;  /* 0xffffffc81000780c */ /* 0x000fe20003fa2270 */
[----:B------:R-:W-:Y:S02]  /*4b30*/  @P2 IMAD.MOV.U32 R36, RZ, RZ, R3 ;  /* 0x000000ffff242224 */ /* 0x000fe400078e0003 */
[----:B------:R-:W-:-:S02]  /*4b40*/  @P3 IMAD.MOV.U32 R29, RZ, RZ, R4 ;  /* 0x000000ffff1d3224 */ /* 0x000fc400078e0004 */
[----:B------:R-:W-:Y:S02]  /*4b50*/  @P3 IMAD.MOV.U32 R28, RZ, RZ, R5 ;  /* 0x000000ffff1c3224 */ /* 0x000fe400078e0005 */
[----:B------:R-:W-:-:S06]  /*4b60*/  @P0 IMAD.MOV.U32 R32, RZ, RZ, R3 ;  /* 0x000000ffff200224 */ /* 0x000fcc00078e0003 */
[----:B------:R-:W-:Y:S01]  /*4b70*/  @P5 MOV R29, R8 ;  /* 0x00000008001d5202 */ /* 0x000fe20000000f00 */
[----:B------:R-:W-:Y:S02]  /*4b80*/  @P5 IMAD.MOV.U32 R28, RZ, RZ, R9 ;  /* 0x000000ffff1c5224 */ /* 0x000fe400078e0009 */
[----:B------:R-:W-:Y:S02]  /*4b90*/  @P4 IMAD.MOV.U32 R29, RZ, RZ, R6 ;  /* 0x000000ffff1d4224 */ /* 0x000fe400078e0006 */
[----:B------:R-:W-:Y:S01]  /*4ba0*/  @P4 IMAD.MOV.U32 R28, RZ, RZ, R7 ;  /* 0x000000ffff1c4224 */ /* 0x000fe200078e0007 */
[----:B------:R-:W-:Y:S01]  /*4bb0*/  ISETP.NE.AND P4, PT, R15, RZ, PT ;  /* 0x000000ff0f00720c */ /* 0x000fe20003f85270 */
[----:B------:R-:W-:Y:S02]  /*4bc0*/  @P6 IMAD.MOV.U32 R29, RZ, RZ, R2 ;  /* 0x000000ffff1d6224 */ /* 0x000fe400078e0002 */
[----:B------:R-:W-:Y:S01]  /*4bd0*/  @P6 IMAD.MOV.U32 R28, RZ, RZ, R3 ;  /* 0x000000ffff1c6224 */ /* 0x000fe200078e0003 */
[----:B------:R-:W-:-:S02]  /*4be0*/  ISETP.EQ.AND P6, PT, R16, -0x30, PT ;  /* 0xffffffd01000780c */ /* 0x000fc40003fc2270 */
[----:B------:R-:W-:-:S07]  /*4bf0*/  P2R R14, PR, RZ, 0x10 ;  /* 0x00000010ff0e7803 */ /* 0x000fce0000000000 */
[----:B------:R-:W-:Y:S01]  /*4c00*/  @P4 MOV R27, R4 ;  /* 0x00000004001b4202 */ /* 0x000fe20000000f00 */
[----:B------:R-:W-:-:S03]  /*4c10*/  @P4 IMAD.MOV.U32 R26, RZ, RZ, R5 ;  /* 0x000000ffff1a4224 */ /* 0x000fc600078e0005 */
[----:B------:R-:W-:Y:S02]  /*4c20*/  @P6 IMAD.MOV.U32 R27, RZ, RZ, R8 ;  /* 0x000000ffff1b6224 */ /* 0x000fe400078e0008 */
[----:B------:R-:W-:Y:S02]  /*4c30*/  @P6 IMAD.MOV.U32 R26, RZ, RZ, R9 ;  /* 0x000000ffff1a6224 */ /* 0x000fe400078e0009 */
[----:B------:R-:W-:Y:S01]  /*4c40*/  @P3 IMAD.MOV.U32 R27, RZ, RZ, R6 ;  /* 0x000000ffff1b3224 */ /* 0x000fe200078e0006 */
[----:B------:R-:W-:Y:S01]  /*4c50*/  @P5 MOV R27, R2 ;  /* 0x00000002001b5202 */ /* 0x000fe20000000f00 */
[----:B------:R-:W-:Y:S01]  /*4c60*/  @P3 IMAD.MOV.U32 R26, RZ, RZ, R7 ;  /* 0x000000ffff1a3224 */ /* 0x000fe200078e0007 */
[----:B------:R-:W-:Y:S01]  /*4c70*/  ISETP.NE.AND P3, PT, R17, RZ, PT ;  /* 0x000000ff1100720c */ /* 0x000fe20003f65270 */
[----:B------:R-:W-:Y:S01]  /*4c80*/  @P5 IMAD.MOV.U32 R26, RZ, RZ, R3 ;  /* 0x000000ffff1a5224 */ /* 0x000fe200078e0003 */
[----:B------:R-:W-:-:S11]  /*4c90*/  ISETP.EQ.AND P5, PT, R16, -0x28, PT ;  /* 0xffffffd81000780c */ /* 0x000fd60003fa2270 */
        /* <DEDUP_REMOVED lines=8> */
[--C-:B------:R-:W-:Y:S01]  /*4d20*/  @P6 IMAD.MOV.U32 R24, RZ, RZ, R3.reuse ;  /* 0x000000ffff186224 */ /* 0x100fe200078e0003 */
[----:B------:R-:W-:Y:S01]  /*4d30*/  ISETP.EQ.AND P6, PT, R16, -0x20, PT ;  /* 0xffffffe01000780c */ /* 0x000fe20003fc2270 */
[----:B------:R-:W-:Y:S02]  /*4d40*/  @P3 IMAD.MOV.U32 R39, RZ, RZ, R2 ;  /* 0x000000ffff273224 */ /* 0x000fe400078e0002 */
[----:B------:R-:W-:-:S06]  /*4d50*/  @P3 IMAD.MOV.U32 R38, RZ, RZ, R3 ;  /* 0x000000ffff263224 */ /* 0x000fcc00078e0003 */
[----:B------:R-:W-:Y:S01]  /*4d60*/  @P4 IMAD.MOV.U32 R68, RZ, RZ, R8 ;  /* 0x000000ffff444224 */ /* 0x000fe200078e0008 */
[----:B------:R-:W-:Y:S01]  /*4d70*/  @P0 MOV R68, R6 ;  /* 0x0000000600440202 */ /* 0x000fe20000000f00 */
[--C-:B------:R-:W-:Y:S02]  /*4d80*/  @P4 IMAD.MOV.U32 R48, RZ, RZ, R9.reuse ;  /* 0x000000ffff304224 */ /* 0x100fe400078e0009 */
[----:B------:R-:W-:Y:S01]  /*4d90*/  @P6 MOV R23, R8 ;  /* 0x0000000800176202 */ /* 0x000fe20000000f00 */
[----:B------:R-:W-:Y:S02]  /*4da0*/  @P6 IMAD.MOV.U32 R22, RZ, RZ, R9 ;  /* 0x000000ffff166224 */ /* 0x000fe400078e0009 */
[----:B------:R-:W-:Y:S02]  /*4db0*/  @P3 IMAD.MOV.U32 R23, RZ, RZ, R6 ;  /* 0x000000ffff173224 */ /* 0x000fe400078e0006 */
[----:B------:R-:W-:Y:S02]  /*4dc0*/  @P3 IMAD.MOV.U32 R22, RZ, RZ, R7 ;  /* 0x000000ffff163224 */ /* 0x000fe400078e0007 */
[----:B------:R-:W-:-:S02]  /*4dd0*/  @P5 IMAD.MOV.U32 R23, RZ, RZ, R2 ;  /* 0x000000ffff175224 */ /* 0x000fc400078e0002 */
[----:B------:R-:W-:Y:S01]  /*4de0*/  @P5 IMAD.MOV.U32 R22, RZ, RZ, R3 ;  /* 0x000000ffff165224 */ /* 0x000fe200078e0003 */
[----:B------:R-:W-:Y:S01]  /*4df0*/  ISETP.EQ.AND P5, PT, R16, -0x18, PT ;  /* 0xffffffe81000780c */ /* 0x000fe20003fa2270 */
[----:B------:R-:W-:Y:S02]  /*4e00*/  @P0 IMAD.MOV.U32 R48, RZ, RZ, R7 ;  /* 0x000000ffff300224 */ /* 0x000fe400078e0007 */
[----:B------:R-:W-:Y:S02]  /*4e10*/  @P4 IMAD.MOV.U32 R47, RZ, RZ, R2 ;  /* 0x000000ffff2f4224 */ /* 0x000fe400078e0002 */
[----:B------:R-:W-:Y:S01]  /*4e20*/  @P4 IMAD.MOV.U32 R46, RZ, RZ, R3 ;  /* 0x000000ffff2e4224 */ /* 0x000fe200078e0003 */
[----:B------:R-:W-:-:S07]  /*4e30*/  ISETP.NE.AND P4, PT, R14, RZ, PT ;  /* 0x000000ff0e00720c */ /* 0x000fce0003f85270 */
        /* <DEDUP_REMOVED lines=11> */
[----:B------:R-:W-:Y:S02]  /*4ef0*/  @P6 IMAD.MOV.U32 R51, RZ, RZ, R9 ;  /* 0x000000ffff336224 */ /* 0x000fe400078e0009 */
[--C-:B------:R-:W-:Y:S02]  /*4f00*/  @P6 IMAD.MOV.U32 R68, RZ, RZ, R2.reuse ;  /* 0x000000ffff446224 */ /* 0x100fe400078e0002 */
[----:B------:R-:W-:Y:S01]  /*4f10*/  @P6 IMAD.MOV.U32 R48, RZ, RZ, R3 ;  /* 0x000000ffff306224 */ /* 0x000fe200078e0003 */
[----:B------:R-:W-:Y:S01]  /*4f20*/  ISETP.EQ.AND P6, PT, R16, RZ, PT ;  /* 0x000000ff1000720c */ /* 0x000fe20003fc2270 */
[----:B------:R-:W-:Y:S02]  /*4f30*/  @P1 IMAD.MOV.U32 R51, RZ, RZ, R7 ;  /* 0x000000ffff331224 */ /* 0x000fe400078e0007 */
[----:B------:R-:W-:-:S02]  /*4f40*/  @P5 IMAD.MOV.U32 R50, RZ, RZ, R2 ;  /* 0x000000ffff325224 */ /* 0x000fc400078e0002 */
[----:B------:R-:W-:Y:S01]  /*4f50*/  @P5 IMAD.MOV.U32 R51, RZ, RZ, R3 ;  /* 0x000000ffff335224 */ /* 0x000fe200078e0003 */
[----:B------:R-:W-:-:S07]  /*4f60*/  ISETP.EQ.AND P5, PT, R16, 0x8, PT ;  /* 0x000000081000780c */ /* 0x000fce0003fa2270 */
[----:B------:R-:W-:Y:S01]  /*4f70*/  @P6 MOV R45, R2 ;  /* 0x00000002002d6202 */ /* 0x000fe20000000f00 */
[----:B------:R-:W-:Y:S01]  /*4f80*/  @P6 IMAD.MOV.U32 R44, RZ, RZ, R3 ;  /* 0x000000ffff2c6224 */ /* 0x000fe200078e0003 */
[----:B------:R-:W-:-:S04]  /*4f90*/  PLOP3.LUT P6, PT, PT, PT, PT, 0x8, 0x0 ;  /* 0x000000000000781c */ /* 0x000fc80003fce170 */
[----:B------:R-:W-:Y:S02]  /*4fa0*/  @P5 IMAD.MOV.U32 R43, RZ, RZ, R2 ;  /* 0x000000ffff2b5224 */ /* 0x000fe400078e0002 */
[----:B------:R-:W-:-:S07]  /*4fb0*/  @P5 IMAD.MOV.U32 R42, RZ, RZ, R3 ;  /* 0x000000ffff2a5224 */ /* 0x000fce00078e0003 */
[----:B------:R-:W-:-:S07]  /*4fc0*/  @P6 LOP3.LUT R13, R13, 0x8, RZ, 0xfc, !PT ;  /* 0x000000080d0d6812 */ /* 0x000fce00078efcff */
.L_x_53217:
[----:B------:R-:W-:-:S04]  /*4fd0*/  LOP3.LUT P0, RZ, R13, 0x8, RZ, 0xc0, !PT ;  /* 0x000000080dff7812 */ /* 0x000fc8000780c0ff */
[----:B------:R-:W-:-:S13]  /*4fe0*/  ISETP.NE.OR P0, PT, R10, RZ, P0 ;  /* 0x000000ff0a00720c */ /* 0x000fda0000705670 */
[----:B------:R-:W-:Y:S05]  /*4ff0*/  @!P0 BRA `(.L_x_53213) ;  /* 0x0000000800d88947 */ /* 0x000fea0003800000 */
.L_x_53214:
[----:B------:R-:W0:Y:S01]  /*5000*/  S2UR UR5, SR_CgaCtaId ;  /* 0x00000000000579c3 */ /* 0x000e220000008800 */
[----:B------:R-:W-:Y:S02]  /*5010*/  UMOV UR4, 0x400 ;  /* 0x0000040000047882 */ /* 0x000fe40000000000 */
[----:B------:R-:W-:-:S04]  /*5020*/  UIADD3 UR4, UR4, 0x1a0, URZ ;  /* 0x000001a004047890 */ /* 0x000fc8000fffe03f */
[----:B0-----:R-:W-:-:S12]  /*5030*/  ULEA UR4, UR5, UR4, 0x18 ;  /* 0x0000000405047291 */ /* 0x001fd8000f8ec03f */
.L_x_53218:
        /* <DEDUP_REMOVED lines=18> */
[-C--:B------:R-:W-:Y:S01]  /*5160*/  @P2 MOV R32, R3.reuse ;  /* 0x0000000300202202 */ /* 0x080fe20000000f00 */
[----:B------:R-:W-:Y:S01]  /*5170*/  @P4 IMAD.MOV.U32 R46, RZ, RZ, R3 ;  /* 0x000000ffff2e4224 */ /* 0x000fe200078e0003 */
[----:B------:R-:W-:Y:S01]  /*5180*/  @P1 MOV R44, R3 ;  /* 0x00000003002c1202 */ /* 0x000fe20000000f00 */
[--C-:B------:R-:W-:Y:S01]  /*5190*/  @P2 IMAD.MOV.U32 R33, RZ, RZ, R2.reuse ;  /* 0x000000ffff212224 */ /* 0x100fe200078e0002 */
[----:B-1----:R-:W-:Y:S01]  /*51a0*/  @P5 MOV R32, R5 ;  /* 0x0000000500205202 */ /* 0x002fe20000000f00 */
        /* <DEDUP_REMOVED lines=10> */
[----:B------:R-:W-:Y:S02]  /*5250*/  @P0 IMAD.MOV.U32 R44, RZ, RZ, R5 ;  /* 0x000000ffff2c0224 */ /* 0x000fe400078e0005 */
[--C-:B--2---:R-:W-:Y:S02]  /*5260*/  @P5 IMAD.MOV.U32 R47, RZ, RZ, R6.reuse ;  /* 0x000000ffff2f5224 */ /* 0x104fe400078e0006 */
[--C-:B------:R-:W-:Y:S01]  /*5270*/  @P5 IMAD.MOV.U32 R46, RZ, RZ, R7.reuse ;  /* 0x000000ffff2e5224 */ /* 0x100fe200078e0007 */
[C---:B------:R-:W-:Y:S01]  /*5280*/  ISETP.EQ.AND P5, PT, R13.reuse, 0x10, PT ;  /* 0x000000100d00780c */ /* 0x040fe20003fa2270 */
[----:B------:R-:W-:Y:S01]  /*5290*/  @P4 IMAD.MOV.U32 R45, RZ, RZ, R6 ;  /* 0x000000ffff2d4224 */ /* 0x000fe200078e0006 */
[----:B------:R-:W-:Y:S01]  /*52a0*/  @P6 MOV R36, R3 ;  /* 0x0000000300246202 */ /* 0x000fe20000000f00 */
[----:B------:R-:W-:Y:S01]  /*52b0*/  @P4 IMAD.MOV.U32 R44, RZ, RZ, R7 ;  /* 0x000000ffff2c4224 */ /* 0x000fe200078e0007 */
[----:B------:R-:W-:Y:S01]  /*52c0*/  ISETP.EQ.AND P4, PT, R13, 0x18, PT ;  /* 0x000000180d00780c */ /* 0x000fe20003f82270 */
[--C-:B------:R-:W-:Y:S01]  /*52d0*/  @P3 IMAD.MOV.U32 R43, RZ, RZ, R2.reuse ;  /* 0x000000ffff2b3224 */ /* 0x100fe200078e0002 */
[----:B------:R-:W-:Y:S01]  /*52e0*/  P2R R14, PR, RZ, 0x20 ;  /* 0x00000020ff0e7803 */ /* 0x000fe20000000000 */
[----:B------:R-:W-:-:S02]  /*52f0*/  @P2 IMAD.MOV.U32 R41, RZ, RZ, R2 ;  /* 0x000000ffff292224 */ /* 0x000fc400078e0002 */
[----:B------:R-:W-:Y:S02]  /*5300*/  @P2 IMAD.MOV.U32 R40, RZ, RZ, R3 ;  /* 0x000000ffff282224 */ /* 0x000fe400078e0003 */
[----:B------:R-:W-:Y:S02]  /*5310*/  @P6 IMAD.MOV.U32 R37, RZ, RZ, R2 ;  /* 0x000000ffff256224 */ /* 0x000fe400078e0002 */
[--C-:B------:R-:W-:Y:S02]  /*5320*/  @P5 IMAD.MOV.U32 R43, RZ, RZ, R4.reuse ;  /* 0x000000ffff2b5224 */ /* 0x100fe400078e0004 */
[----:B------:R-:W-:Y:S01]  /*5330*/  @P5 IMAD.MOV.U32 R42, RZ, RZ, R5 ;  /* 0x000000ffff2a5224 */ /* 0x000fe200078e0005 */
[----:B------:R-:W-:Y:S01]  /*5340*/  ISETP.EQ.AND P5, PT, R13, 0x70, PT ;  /* 0x000000700d00780c */ /* 0x000fe20003fa2270 */
[----:B------:R-:W-:Y:S01]  /*5350*/  @P4 IMAD.MOV.U32 R41, RZ, RZ, R4 ;  /* 0x000000ffff294224 */ /* 0x000fe200078e0004 */
[----:B------:R-:W-:Y:S01]  /*5360*/  @P4 MOV R40, R5 ;  /* 0x0000000500284202 */ /* 0x000fe20000000f00 */
[----:B------:R-:W-:-:S02]  /*5370*/  @P1 IMAD.MOV.U32 R43, RZ, RZ, R6 ;  /* 0x000000ffff2b1224 */ /* 0x000fc400078e0006 */
[--C-:B------:R-:W-:Y:S01]  /*5380*/  @P1 IMAD.MOV.U32 R42, RZ, RZ, R7.reuse ;  /* 0x000000ffff2a1224 */ /* 0x100fe200078e0007 */
[C---:B------:R-:W-:Y:S01]  /*5390*/  ISETP.EQ.AND P1, PT, R13.reuse, 0x60, PT ;  /* 0x000000600d00780c */ /* 0x040fe20003f22270 */
[----:B------:R-:W-:Y:S02]  /*53a0*/  @P3 IMAD.MOV.U32 R41, RZ, RZ, R6 ;  /* 0x000000ffff293224 */ /* 0x000fe400078e0006 */
[----:B------:R-:W-:Y:S01]  /*53b0*/  @P3 IMAD.MOV.U32 R40, RZ, RZ, R7 ;  /* 0x000000ffff283224 */ /* 0x000fe200078e0007 */
[C---:B------:R-:W-:Y:S01]  /*53c0*/  ISETP.EQ.AND P3, PT, R13.reuse, 0x20, PT ;  /* 0x000000200d00780c */ /* 0x040fe20003f62270 */
[--C-:B------:R-:W-:Y:S02]  /*53d0*/  @P0 IMAD.MOV.U32 R29, RZ, RZ, R2.reuse ;  /* 0x000000ffff1d0224 */ /* 0x100fe400078e0002 */
[----:B------:R-:W-:Y:S01]  /*53e0*/  @P5 IMAD.MOV.U32 R35, RZ, RZ, R2 ;  /* 0x000000ffff235224 */ /* 0x000fe200078e0002 */
[----:B------:R-:W-:Y:S01]  /*53f0*/  @P5 MOV R34, R3 ;  /* 0x0000000300225202 */ /* 0x000fe20000000f00 */
[----:B------:R-:W-:Y:S01]  /*5400*/  @P5 IMAD.MOV.U32 R33, RZ, RZ, R6 ;  /* 0x000000ffff215224 */ /* 0x000fe200078e0006 */
[----:B------:R-:W-:Y:S01]  /*5410*/  @P5 MOV R32, R7 ;  /* 0x0000000700205202 */ /* 0x000fe20000000f00 */
[----:B------:R-:W-:Y:S01]  /*5420*/  @P0 IMAD.MOV.U32 R28, RZ, RZ, R3 ;  /* 0x000000ffff1c0224 */ /* 0x000fe200078e0003 */
[----:B------:R-:W-:Y:S01]  /*5430*/  ISETP.EQ.AND P5, PT, R13, -0x40, PT ;  /* 0xffffffc00d00780c */ /* 0x000fe20003fa2270 */
[--C-:B------:R-:W-:Y:S01]  /*5440*/  @P1 IMAD.MOV.U32 R39, RZ, RZ, R2.reuse ;  /* 0x000000ffff271224 */ /* 0x100fe200078e0002 */
[----:B------:R-:W-:Y:S01]  /*5450*/  @P1 MOV R38, R3 ;  /* 0x0000000300261202 */ /* 0x000fe20000000f00 */
[----:B------:R-:W-:-:S02]  /*5460*/  @P4 IMAD.MOV.U32 R25, RZ, RZ, R2 ;  /* 0x000000ffff194224 */ /* 0x000fc400078e0002 */
[----:B------:R-:W-:Y:S02]  /*5470*/  @P3 IMAD.MOV.U32 R39, RZ, RZ, R4 ;  /* 0x000000ffff273224 */ /* 0x000fe400078e0004 */
[----:B------:R-:W-:Y:S02]  /*5480*/  @P3 IMAD.MOV.U32 R38, RZ, RZ, R5 ;  /* 0x000000ffff263224 */ /* 0x000fe400078e0005 */
[----:B------:R-:W-:Y:S02]  /*5490*/  @P2 IMAD.MOV.U32 R39, RZ, RZ, R6 ;  /* 0x000000ffff272224 */ /* 0x000fe400078e0006 */
[----:B------:R-:W-:Y:S01]  /*54a0*/  @P2 IMAD.MOV.U32 R38, RZ, RZ, R7 ;  /* 0x000000ffff262224 */ /* 0x000fe200078e0007 */
[----:B------:R-:W-:Y:S01]  /*54b0*/  ISETP.EQ.AND P2, PT, R13, 0x28, PT ;  /* 0x000000280d00780c */ /* 0x000fe20003f42270 */
[----:B------:R-:W-:Y:S02]  /*54c0*/  @P4 IMAD.MOV.U32 R24, RZ, RZ, R3 ;  /* 0x000000ffff184224 */ /* 0x000fe400078e0003 */
[----:B------:R-:W-:-:S02]  /*54d0*/  @P3 IMAD.MOV.U32 R23, RZ, RZ, R2 ;  /* 0x000000ffff173224 */ /* 0x000fc400078e0002 */
[----:B------:R-:W-:-:S08]  /*54e0*/  @P3 IMAD.MOV.U32 R22, RZ, RZ, R3 ;  /* 0x000000ffff163224 */ /* 0x000fd000078e0003 */
[----:B------:R-:W-:Y:S01]  /*54f0*/  @P2 IMAD.MOV.U32 R37, RZ, RZ, R4 ;  /* 0x000000ffff252224 */ /* 0x000fe200078e0004 */
[----:B------:R-:W-:Y:S01]  /*5500*/  @P2 MOV R20, R3 ;  /* 0x0000000300142202 */ /* 0x000fe20000000f00 */
[----:B------:R-:W-:Y:S02]  /*5510*/  @P2 IMAD.MOV.U32 R36, RZ, RZ, R5 ;  /* 0x000000ffff242224 */ /* 0x000fe400078e0005 */
[----:B------:R-:W-:Y:S02]  /*5520*/  @P1 IMAD.MOV.U32 R37, RZ, RZ, R6 ;  /* 0x000000ffff251224 */ /* 0x000fe400078e0006 */
[----:B------:R-:W-:Y:S01]  /*5530*/  @P1 IMAD.MOV.U32 R36, RZ, RZ, R7 ;  /* 0x000000ffff241224 */ /* 0x000fe200078e0007 */
[----:B------:R-:W-:Y:S01]  /*5540*/  ISETP.EQ.AND P1, PT, R13, 0x30, PT ;  /* 0x000000300d00780c */ /* 0x000fe20003f22270 */
[----:B------:R-:W-:-:S12]  /*5550*/  @P2 IMAD.MOV.U32 R21, RZ, RZ, R2 ;  /* 0x000000ffff152224 */ /* 0x000fd800078e0002 */
[----:B------:R-:W-:Y:S02]  /*5560*/  @P1 IMAD.MOV.U32 R35, RZ, RZ, R4 ;  /* 0x000000ffff231224 */ /* 0x000fe400078e0004 */
[----:B------:R-:W-:Y:S02]  /*5570*/  @P1 IMAD.MOV.U32 R34, RZ, RZ, R5 ;  /* 0x000000ffff221224 */ /* 0x000fe400078e0005 */
[----:B------:R-:W-:Y:S02]  /*5580*/  @P6 IMAD.MOV.U32 R35, RZ, RZ, R6 ;  /* 0x000000ffff236224 */ /* 0x000fe400078e0006 */
        /* <DEDUP_REMOVED lines=11> */
[----:B------:R-:W-:Y:S01]  /*5640*/  @P5 IMAD.MOV.U32 R31, RZ, RZ, R6 ;  /* 0x000000ffff1f5224 */ /* 0x000fe200078e0006 */
[----:B------:R-:W-:Y:S02]  /*5650*/  @P5 MOV R30, R7 ;  /* 0x00000007001e5202 */ /* 0x000fe40000000f00 */
[----:B------:R-:W-:Y:S01]  /*5660*/  ISETP.EQ.AND P5, PT, R13, -0x48, PT ;  /* 0xffffffb80d00780c */ /* 0x000fe20003fa2270 */
[--C-:B0-----:R-:W-:Y:S01]  /*5670*/  @P4 IMAD.MOV.U32 R39, RZ, RZ, R8.reuse ;  /* 0x000000ffff274224 */ /* 0x101fe200078e0008 */
[----:B------:R-:W-:Y:S01]  /*5680*/  @P1 MOV R33, R8 ;  /* 0x0000000800211202 */ /* 0x000fe20000000f00 */
[--C-:B------:R-:W-:Y:S01]  /*5690*/  @P3 IMAD.MOV.U32 R37, RZ, RZ, R8.reuse ;  /* 0x000000ffff253224 */ /* 0x100fe200078e0008 */
[----:B------:R-:W-:Y:S01]  /*56a0*/  @P2 MOV R34, R9 ;  /* 0x0000000900222202 */ /* 0x000fe20000000f00 */
[----:B------:R-:W-:Y:S02]  /*56b0*/  @P2 IMAD.MOV.U32 R35, RZ, RZ, R8 ;  /* 0x000000ffff232224 */ /* 0x000fe400078e0008 */
[----:B------:R-:W-:-:S06]  /*56c0*/  @P4 IMAD.MOV.U32 R38, RZ, RZ, R9 ;  /* 0x000000ffff264224 */ /* 0x000fcc00078e0009 */
[----:B------:R-:W-:Y:S02]  /*56d0*/  @P5 IMAD.MOV.U32 R31, RZ, RZ, R8 ;  /* 0x000000ffff1f5224 */ /* 0x000fe400078e0008 */
[--C-:B------:R-:W-:Y:S01]  /*56e0*/  @P5 IMAD.MOV.U32 R30, RZ, RZ, R9.reuse ;  /* 0x000000ffff1e5224 */ /* 0x100fe200078e0009 */
[----:B------:R-:W-:Y:S01]  /*56f0*/  ISETP.EQ.AND P5, PT, R13, -0x38, PT ;  /* 0xffffffc80d00780c */ /* 0x000fe20003fa2270 */
[--C-:B------:R-:W-:Y:S02]  /*5700*/  @P3 IMAD.MOV.U32 R36, RZ, RZ, R9.reuse ;  /* 0x000000ffff243224 */ /* 0x100fe400078e0009 */
[----:B------:R-:W-:-:S10]  /*5710*/  @P1 IMAD.MOV.U32 R32, RZ, RZ, R9 ;  /* 0x000000ffff201224 */ /* 0x000fd400078e0009 */
[----:B------:R-:W-:Y:S01]  /*5720*/  @P5 IMAD.MOV.U32 R29, RZ, RZ, R4 ;  /* 0x000000ffff1d5224 */ /* 0x000fe200078e0004 */
[----:B------:R-:W-:Y:S01]  /*5730*/  @P5 MOV R28, R5 ;  /* 0x00000005001c5202 */ /* 0x000fe20000000f00 */
[----:B------:R-:W-:Y:S01]  /*5740*/  @P6 IMAD.MOV.U32 R29, RZ, RZ, R6 ;  /* 0x000000ffff1d6224 */ /* 0x000fe200078e0006 */
[----:B------:R-:W-:Y:S01]  /*5750*/  ISETP.NE.AND P5, PT, R14, RZ, PT ;  /* 0x000000ff0e00720c */ /* 0x000fe20003fa5270 */
[----:B------:R-:W-:Y:S01]  /*5760*/  @P6 IMAD.MOV.U32 R28, RZ, RZ, R7 ;  /* 0x000000ffff1c6224 */ /* 0x000fe200078e0007 */
[----:B------:R-:W-:Y:S02]  /*5770*/  ISETP.EQ.AND P6, PT, R13, -0x40, PT ;  /* 0xffffffc00d00780c */ /* 0x000fe40003fc2270 */
        /* <DEDUP_REMOVED lines=8> */
[C---:B------:R-:W-:Y:S01]  /*5800*/  ISETP.EQ.AND P6, PT, R13.reuse, -0x38, PT ;  /* 0xffffffc80d00780c */ /* 0x040fe20003fc2270 */
[----:B------:R-:W-:Y:S02]  /*5810*/  @P0 IMAD.MOV.U32 R27, RZ, RZ, R6 ;  /* 0x000000ffff1b0224 */ /* 0x000fe400078e0006 */
[----:B------:R-:W-:Y:S01]  /*5820*/  @P0 IMAD.MOV.U32 R26, RZ, RZ, R7 ;  /* 0x000000ffff1a0224 */ /* 0x000fe200078e0007 */
[----:B------:R-:W-:-:S09]  /*5830*/  ISETP.EQ.AND P0, PT, R13, -0x30, PT ;  /* 0xffffffd00d00780c */ /* 0x000fd20003f02270 */
        /* <DEDUP_REMOVED lines=15> */
[----:B------:R-:W-:Y:S02]  /*5930*/  @P4 IMAD.MOV.U32 R23, RZ, RZ, R6 ;  /* 0x000000ffff174224 */ /* 0x000fe400078e0006 */
[----:B------:R-:W-:Y:S02]  /*5940*/  @P4 IMAD.MOV.U32 R22, RZ, RZ, R7 ;  /* 0x000000ffff164224 */ /* 0x000fe400078e0007 */
[----:B------:R-:W-:-:S02]  /*5950*/  @P6 IMAD.MOV.U32 R23, RZ, RZ, R8 ;  /* 0x000000ffff176224 */ /* 0x000fc400078e0008 */
[----:B------:R-:W-:Y:S01]  /*5960*/  @P6 IMAD.MOV.U32 R22, RZ, RZ, R9 ;  /* 0x000000ffff166224 */ /* 0x000fe200078e0009 */
[C---:B------:R-:W-:Y:S01]  /*5970*/  ISETP.EQ.AND P6, PT, R13.reuse, -0x8, PT ;  /* 0xfffffff80d00780c */ /* 0x040fe20003fc2270 */
[----:B------:R-:W-:Y:S02]  /*5980*/  @P3 IMAD.MOV.U32 R21, RZ, RZ, R6 ;  /* 0x000000ffff153224 */ /* 0x000fe400078e0006 */
[----:B------:R-:W-:Y:S01]  /*5990*/  @P3 IMAD.MOV.U32 R20, RZ, RZ, R7 ;  /* 0x000000ffff143224 */ /* 0x000fe200078e0007 */
[----:B------:R-:W-:Y:S01]  /*59a0*/  @P0 MOV R20, R9 ;  /* 0x0000000900140202 */ /* 0x000fe20000000f00 */
[----:B------:R-:W-:Y:S01]  /*59b0*/  @P0 IMAD.MOV.U32 R21, RZ, RZ, R8 ;  /* 0x000000ffff150224 */ /* 0x000fe200078e0008 */
[----:B------:R-:W-:-:S07]  /*59c0*/  ISETP.EQ.AND P0, PT, R13, -0x10, PT ;  /* 0xfffffff00d00780c */ /* 0x000fce0003f02270 */
[----:B------:R-:W-:Y:S02]  /*59d0*/  @P6 IMAD.MOV.U32 R68, RZ, RZ, R4 ;  /* 0x000000ffff446224 */ /* 0x000fe400078e0004 */
[----:B------:R-:W-:Y:S01]  /*59e0*/  @P6 IMAD.MOV.U32 R48, RZ, RZ, R5 ;  /* 0x000000ffff306224 */ /* 0x000fe200078e0005 */
[-C--:B------:R-:W-:Y:S01]  /*59f0*/  @P1 MOV R48, R7.reuse ;  /* 0x0000000700301202 */ /* 0x080fe20000000f00 */
[----:B------:R-:W-:Y:S02]  /*5a00*/  @P6 IMAD.MOV.U32 R47, RZ, RZ, R8 ;  /* 0x000000ffff2f6224 */ /* 0x000fe400078e0008 */
[----:B------:R-:W-:Y:S01]  /*5a10*/  @P6 IMAD.MOV.U32 R46, RZ, RZ, R9 ;  /* 0x000000ffff2e6224 */ /* 0x000fe200078e0009 */
[----:B------:R-:W-:Y:S01]  /*5a20*/  ISETP.NE.AND P6, PT, R16, RZ, PT ;  /* 0x000000ff1000720c */ /* 0x000fe20003fc5270 */
[----:B------:R-:W-:Y:S02]  /*5a30*/  @P0 IMAD.MOV.U32 R50, RZ, RZ, R4 ;  /* 0x000000ffff320224 */ /* 0x000fe400078e0004 */
[----:B------:R-:W-:Y:S01]  /*5a40*/  @P0 IMAD.MOV.U32 R51, RZ, RZ, R5 ;  /* 0x000000ffff330224 */ /* 0x000fe200078e0005 */
[----:B------:R-:W-:Y:S01]  /*5a50*/  @P2 MOV R51, R7 ;  /* 0x0000000700332202 */ /* 0x000fe20000000f00 */
[----:B------:R-:W-:-:S02]  /*5a60*/  @P2 IMAD.MOV.U32 R50, RZ, RZ, R6 ;  /* 0x000000ffff322224 */ /* 0x000fc400078e0006 */
[----:B------:R-:W-:Y:S02]  /*5a70*/  @P1 IMAD.MOV.U32 R68, RZ, RZ, R6 ;  /* 0x000000ffff441224 */ /* 0x000fe400078e0006 */
[--C-:B------:R-:W-:Y:S02]  /*5a80*/  @P5 IMAD.MOV.U32 R50, RZ, RZ, R8.reuse ;  /* 0x000000ffff325224 */ /* 0x100fe400078e0008 */
[--C-:B------:R-:W-:Y:S01]  /*5a90*/  @P5 IMAD.MOV.U32 R51, RZ, RZ, R9.reuse ;  /* 0x000000ffff335224 */ /* 0x100fe200078e0009 */
[----:B------:R-:W-:Y:S01]  /*5aa0*/  ISETP.NE.AND P5, PT, R14, RZ, PT ;  /* 0x000000ff0e00720c */ /* 0x000fe20003fa5270 */
[--C-:B------:R-:W-:Y:S01]  /*5ab0*/  @P6 IMAD.MOV.U32 R44, RZ, RZ, R9.reuse ;  /* 0x000000ffff2c6224 */ /* 0x100fe200078e0009 */
[----:B------:R-:W-:Y:S01]  /*5ac0*/  @P6 MOV R45, R8 ;  /* 0x00000008002d6202 */ /* 0x000fe20000000f00 */
[----:B------:R-:W-:Y:S01]  /*5ad0*/  @P0 IMAD.MOV.U32 R68, RZ, RZ, R8 ;  /* 0x000000ffff440224 */ /* 0x000fe200078e0008 */
[----:B------:R-:W-:Y:S01]  /*5ae0*/  ISETP.NE.AND P6, PT, R10, RZ, PT ;  /* 0x000000ff0a00720c */ /* 0x000fe20003fc5270 */
[----:B------:R-:W-:Y:S01]  /*5af0*/  @P0 IMAD.MOV.U32 R48, RZ, RZ, R9 ;  /* 0x000000ffff300224 */ /* 0x000fe200078e0009 */
[----:B------:R-:W-:-:S07]  /*5b00*/  ISETP.NE.AND P0, PT, R15, RZ, PT ;  /* 0x000000ff0f00720c */ /* 0x000fce0003f05270 */
[----:B------:R-:W-:Y:S02]  /*5b10*/  @P5 IMAD.MOV.U32 R41, RZ, RZ, R8 ;  /* 0x000000ffff295224 */ /* 0x000fe400078e0008 */
[----:B------:R-:W-:-:S04]  /*5b20*/  @P5 IMAD.MOV.U32 R40, RZ, RZ, R9 ;  /* 0x000000ffff285224 */ /* 0x000fc800078e0009 */
[----:B------:R-:W-:Y:S02]  /*5b30*/  @P0 IMAD.MOV.U32 R43, RZ, RZ, R8 ;  /* 0x000000ffff2b0224 */ /* 0x000fe400078e0008 */
[----:B------:R-:W-:Y:S01]  /*5b40*/  @P0 IMAD.MOV.U32 R42, RZ, RZ, R9 ;  /* 0x000000ffff2a0224 */ /* 0x000fe200078e0009 */
[----:B------:R-:W-:Y:S06]  /*5b50*/  @P6 BRA `(.L_x_53218) ;  /* 0xfffffff400386947 */ /* 0x000fec000383ffff */
.L_x_53213:
        /* <DEDUP_REMOVED lines=11> */
.L_x_53219:
[----:B------:R-:W0:Y:S01]  /*5c10*/  LDS R4, [R2+-0x40] ;  /* 0xffffc00002047984 */ /* 0x000e220000000800 */
[C---:B------:R-:W-:Y:S01]  /*5c20*/  ISETP.EQ.AND P6, PT, R12.reuse, 0x88, PT ;  /* 0x000000880c00780c */ /* 0x040fe20003fc2270 */
[----:B------:R-:W-:Y:S01]  /*5c30*/  VIADD R11, R11, 0xffffffff ;  /* 0xffffffff0b0b7836 */ /* 0x000fe20000000000 */
[C---:B------:R-:W-:Y:S01]  /*5c40*/  ISETP.EQ.AND P5, PT, R12.reuse, 0x8c, PT ;  /* 0x0000008c0c00780c */ /* 0x040fe20003fa2270 */
[----:B------:R1:W2:Y:S01]  /*5c50*/  LDS R3, [R2] ;  /* 0x0000000002037984 */ /* 0x0002a20000000800 */
[C---:B------:R-:W-:Y:S02]  /*5c60*/  ISETP.EQ.AND P1, PT, R12.reuse, 0x90, PT ;  /* 0x000000900c00780c */ /* 0x040fe40003f22270 */
[C---:B------:R-:W-:Y:S02]  /*5c70*/  ISETP.EQ.AND P2, PT, R12.reuse, 0x94, PT ;  /* 0x000000940c00780c */ /* 0x040fe40003f42270 */
[C---:B------:R-:W-:Y:S02]  /*5c80*/  ISETP.EQ.AND P0, PT, R12.reuse, 0x98, PT ;  /* 0x000000980c00780c */ /* 0x040fe40003f02270 */
[----:B------:R-:W-:-:S02]  /*5c90*/  ISETP.EQ.AND P4, PT, R12, 0x9c, PT ;  /* 0x0000009c0c00780c */ /* 0x000fc40003f82270 */
[----:B------:R-:W-:Y:S02]  /*5ca0*/  ISETP.EQ.AND P3, PT, R12, 0xa0, PT ;  /* 0x000000a00c00780c */ /* 0x000fe40003f62270 */
[----:B-1----:R-:W-:Y:S02]  /*5cb0*/  IADD3 R2, R2, 0x4, RZ ;  /* 0x0000000402027810 */ /* 0x002fe40007ffe0ff */
        /* <DEDUP_REMOVED lines=23> */
[-C--:B------:R-:W-:Y:S02]  /*5e30*/  @P4 MOV R35, R4.reuse ;  /* 0x0000000400234202 */ /* 0x080fe40000000f00 */
        /* <DEDUP_REMOVED lines=9> */
[--C-:B--2---:R-:W-:Y:S01]  /*5ed0*/  @P1 IMAD.MOV.U32 R47, RZ, RZ, R3.reuse ;  /* 0x000000ffff2f1224 */ /* 0x104fe200078e0003 */
[----:B------:R-:W-:Y:S01]  /*5ee0*/  @P2 MOV R30, R4 ;  /* 0x00000004001e2202 */ /* 0x000fe20000000f00 */
[----:B------:R-:W-:Y:S01]  /*5ef0*/  @P2 IMAD.MOV.U32 R46, RZ, RZ, R3 ;  /* 0x000000ffff2e2224 */ /* 0x000fe200078e0003 */
[C---:B------:R-:W-:Y:S01]  /*5f00*/  ISETP.EQ.AND P1, PT, R12.reuse, 0x64, PT ;  /* 0x000000640c00780c */ /* 0x040fe20003f22270 */
[--C-:B------:R-:W-:Y:S01]  /*5f10*/  @P0 IMAD.MOV.U32 R29, RZ, RZ, R4.reuse ;  /* 0x000000ffff1d0224 */ /* 0x100fe200078e0004 */
[----:B------:R-:W-:Y:S01]  /*5f20*/  ISETP.EQ.AND P2, PT, R12, 0x68, PT ;  /* 0x000000680c00780c */ /* 0x000fe20003f42270 */
[----:B------:R-:W-:-:S02]  /*5f30*/  @P6 IMAD.MOV.U32 R26, RZ, RZ, R4 ;  /* 0x000000ffff1a6224 */ /* 0x000fc400078e0004 */
[--C-:B------:R-:W-:Y:S01]  /*5f40*/  @P6 IMAD.MOV.U32 R42, RZ, RZ, R3.reuse ;  /* 0x000000ffff2a6224 */ /* 0x100fe200078e0003 */
[C---:B------:R-:W-:Y:S01]  /*5f50*/  ISETP.EQ.AND P6, PT, R12.reuse, 0x78, PT ;  /* 0x000000780c00780c */ /* 0x040fe20003fc2270 */
[--C-:B------:R-:W-:Y:S01]  /*5f60*/  @P0 IMAD.MOV.U32 R45, RZ, RZ, R3.reuse ;  /* 0x000000ffff2d0224 */ /* 0x100fe200078e0003 */
[C---:B------:R-:W-:Y:S01]  /*5f70*/  ISETP.EQ.AND P0, PT, R12.reuse, 0x6c, PT ;  /* 0x0000006c0c00780c */ /* 0x040fe20003f02270 */
[--C-:B------:R-:W-:Y:S01]  /*5f80*/  @P4 IMAD.MOV.U32 R28, RZ, RZ, R4.reuse ;  /* 0x000000ffff1c4224 */ /* 0x100fe200078e0004 */
[-C--:B------:R-:W-:Y:S01]  /*5f90*/  @P3 MOV R27, R4.reuse ;  /* 0x00000004001b3202 */ /* 0x080fe20000000f00 */
        /* <DEDUP_REMOVED lines=33> */
[--C-:B------:R-:W-:Y:S01]  /*61b0*/  @P2 IMAD.MOV.U32 R31, RZ, RZ, R3.reuse ;  /* 0x000000ffff1f2224 */ /* 0x100fe200078e0003 */
[----:B------:R-:W-:Y:S01]  /*61c0*/  @P4 MOV R29, R3 ;  /* 0x00000003001d4202 */ /* 0x000fe20000000f00 */
[--C-:B------:R-:W-:Y:S01]  /*61d0*/  @P0 IMAD.MOV.U32 R30, RZ, RZ, R3.reuse ;  /* 0x000000ffff1e0224 */ /* 0x100fe200078e0003 */
[C---:B------:R-:W-:Y:S01]  /*61e0*/  ISETP.EQ.AND P2, PT, R12.reuse, 0x24, PT ;  /* 0x000000240c00780c */ /* 0x040fe20003f42270 */
[--C-:B------:R-:W-:Y:S01]  /*61f0*/  @P6 IMAD.MOV.U32 R21, RZ, RZ, R3.reuse ;  /* 0x000000ffff156224 */ /* 0x100fe200078e0003 */
[C---:B------:R-:W-:Y:S01]  /*6200*/  ISETP.EQ.AND P0, PT, R12.reuse, 0x28, PT ;  /* 0x000000280c00780c */ /* 0x040fe20003f02270 */
[--C-:B------:R-:W-:Y:S01]  /*6210*/  @P3 IMAD.MOV.U32 R28, RZ, RZ, R3.reuse ;  /* 0x000000ffff1c3224 */ /* 0x100fe200078e0003 */
[----:B------:R-:W-:Y:S01]  /*6220*/  ISETP.EQ.AND P4, PT, R12, 0x2c, PT ;  /* 0x0000002c0c00780c */ /* 0x000fe20003f82270 */
[----:B------:R-:W-:Y:S01]  /*6230*/  @P5 IMAD.MOV.U32 R26, RZ, RZ, R3 ;  /* 0x000000ffff1a5224 */ /* 0x000fe200078e0003 */
[----:B------:R-:W-:-:S02]  /*6240*/  ISETP.NE.AND P6, PT, R11, RZ, PT ;  /* 0x000000ff0b00720c */ /* 0x000fc40003fc5270 */
[C---:B------:R-:W-:Y:S01]  /*6250*/  ISETP.EQ.AND P3, PT, R12.reuse, 0x84, PT ;  /* 0x000000840c00780c */ /* 0x040fe20003f62270 */
[--C-:B------:R-:W-:Y:S01]  /*6260*/  @P1 IMAD.MOV.U32 R25, RZ, RZ, R3.reuse ;  /* 0x000000ffff191224 */ /* 0x100fe200078e0003 */
[C---:B------:R-:W-:Y:S02]  /*6270*/  ISETP.EQ.AND P5, PT, R12.reuse, 0x34, PT ;  /* 0x000000340c00780c */ /* 0x040fe40003fa2270 */
[C---:B------:R-:W-:Y:S01]  /*6280*/  ISETP.EQ.AND P1, PT, R12.reuse, 0x38, PT ;  /* 0x000000380c00780c */ /* 0x040fe20003f22270 */
[--C-:B------:R-:W-:Y:S01]  /*6290*/  @P2 IMAD.MOV.U32 R24, RZ, RZ, R3.reuse ;  /* 0x000000ffff182224 */ /* 0x100fe200078e0003 */
[C---:B------:R-:W-:Y:S02]  /*62a0*/  ISETP.EQ.AND P2, PT, R12.reuse, 0x3c, PT ;  /* 0x0000003c0c00780c */ /* 0x040fe40003f42270 */
[----:B------:R-:W-:Y:S01]  /*62b0*/  @P0 MOV R23, R3 ;  /* 0x0000000300170202 */ /* 0x000fe20000000f00 */
[----:B------:R-:W-:Y:S01]  /*62c0*/  @P4 IMAD.MOV.U32 R22, RZ, RZ, R3 ;  /* 0x000000ffff164224 */ /* 0x000fe200078e0003 */
[----:B------:R-:W-:-:S02]  /*62d0*/  ISETP.EQ.AND P0, PT, R12, 0x40, PT ;  /* 0x000000400c00780c */ /* 0x000fc40003f02270 */
[C---:B------:R-:W-:Y:S01]  /*62e0*/  ISETP.EQ.AND P4, PT, R12.reuse, 0x44, PT ;  /* 0x000000440c00780c */ /* 0x040fe20003f82270 */
[----:B------:R-:W-:Y:S02]  /*62f0*/  @P3 IMAD.MOV.U32 R48, RZ, RZ, R4 ;  /* 0x000000ffff303224 */ /* 0x000fe400078e0004 */
[--C-:B------:R-:W-:Y:S02]  /*6300*/  @P5 IMAD.MOV.U32 R20, RZ, RZ, R3.reuse ;  /* 0x000000ffff145224 */ /* 0x100fe400078e0003 */
[----:B------:R-:W-:Y:S01]  /*6310*/  @P1 MOV R50, R3 ;  /* 0x0000000300321202 */ /* 0x000fe20000000f00 */
[--C-:B------:R-:W-:Y:S02]  /*6320*/  @P3 IMAD.MOV.U32 R32, RZ, RZ, R3.reuse ;  /* 0x000000ffff203224 */ /* 0x100fe400078e0003 */
[----:B------:R-:W-:Y:S02]  /*6330*/  @P2 IMAD.MOV.U32 R51, RZ, RZ, R3 ;  /* 0x000000ffff332224 */ /* 0x000fe400078e0003 */
[----:B------:R-:W-:-:S02]  /*6340*/  VIADD R12, R12, 0x4 ;  /* 0x000000040c0c7836 */ /* 0x000fc40000000000 */
[--C-:B------:R-:W-:Y:S02]  /*6350*/  @P0 IMAD.MOV.U32 R68, RZ, RZ, R3.reuse ;  /* 0x000000ffff440224 */ /* 0x100fe400078e0003 */
[----:B------:R-:W-:Y:S01]  /*6360*/  @P4 IMAD.MOV.U32 R48, RZ, RZ, R3 ;  /* 0x000000ffff304224 */ /* 0x000fe200078e0003 */
[----:B------:R-:W-:Y:S06]  /*6370*/  @P6 BRA `(.L_x_53219) ;  /* 0xfffffff800246947 */ /* 0x000fec000383ffff */
.L_x_53212:
        /* <DEDUP_REMOVED lines=38> */
.L_x_53211:
[----:B------:R-:W-:Y:S05]  /*65e0*/  BSYNC B0 ;  /* 0x0000000000007941 */ /* 0x000fea0003800000 */
.L_x_53210:
        /* <DEDUP_REMOVED lines=60> */
[----:B------:R-:W-:Y:S01]  /*69b0*/  IMAD.MOV.U32 R2, RZ, RZ, R66 ;  /* 0x000000ffff027224 */ /* 0x000fe200078e0042 */
[-C--:B------:R-:W-:Y:S02]  /*69c0*/  MOV R3, R18.reuse ;  /* 0x0000001200037202 */ /* 0x080fe40000000f00 */
[----:B------:R-:W-:-:S13]  /*69d0*/  ISETP.GE.OR P0, PT, R19, R18, P0 ;  /* 0x000000121300720c */ /* 0x000fda0000706670 */
[----:B------:R-:W-:Y:S05]  /*69e0*/  @P0 BRA `(.L_x_53224) ;  /* 0x0000000000100947 */ /* 0x000fea0003800000 */
.L_x_53223:
[----:B------:R-:W-:Y:S02]  /*69f0*/  IMAD.MOV.U32 R3, RZ, RZ, R19 ;  /* 0x000000ffff037224 */ /* 0x000fe400078e0013 */
[----:B------:R-:W-:Y:S02]  /*6a00*/  IMAD.MOV.U32 R2, RZ, RZ, R67 ;  /* 0x000000ffff027224 */ /* 0x000fe400078e0043 */
[----:B------:R-:W-:Y:S02]  /*6a10*/  IMAD.MOV.U32 R19, RZ, RZ, R18 ;  /* 0x000000ffff137224 */ /* 0x000fe400078e0012 */
[----:B------:R-:W-:-:S07]  /*6a20*/  IMAD.MOV.U32 R67, RZ, RZ, R66 ;  /* 0x000000ffff437224 */ /* 0x000fce00078e0042 */
.L_x_53224:
[----:B------:R-:W-:Y:S05]  /*6a30*/  BSYNC B1 ;  /* 0x0000000000017941 */ /* 0x000fea0003800000 */
.L_x_53222:
        /* <DEDUP_REMOVED lines=9> */
.L_x_53226:
[----:B------:R-:W-:Y:S02]  /*6ad0*/  IMAD.MOV.U32 R49, RZ, RZ, R3 ;  /* 0x000000ffff317224 */ /* 0x000fe400078e0003 */
[----:B------:R-:W-:Y:S02]  /*6ae0*/  IMAD.MOV.U32 R47, RZ, RZ, R2 ;  /* 0x000000ffff2f7224 */ /* 0x000fe400078e0002 */
[----:B------:R-:W-:Y:S02]  /*6af0*/  IMAD.MOV.U32 R3, RZ, RZ, R17 ;  /* 0x000000ffff037224 */ /* 0x000fe400078e0011 */
[----:B------:R-:W-:-:S07]  /*6b00*/  IMAD.MOV.U32 R2, RZ, RZ, R65 ;  /* 0x000000ffff027224 */ /* 0x000fce00078e0041 */
.L_x_53227:
[----:B------:R-:W-:Y:S05]  /*6b10*/  BSYNC B1 ;  /* 0x0000000000017941 */ /* 0x000fea0003800000 */
.L_x_53225:
        /* <DEDUP_REMOVED lines=9> */
.L_x_53229:
[----:B------:R-:W-:Y:S02]  /*6bb0*/  IMAD.MOV.U32 R66, RZ, RZ, R49 ;  /* 0x000000ffff427224 */ /* 0x000fe400078e0031 */
[----:B------:R-:W-:Y:S02]  /*6bc0*/  IMAD.MOV.U32 R18, RZ, RZ, R47 ;  /* 0x000000ffff127224 */ /* 0x000fe400078e002f */
[----:B------:R-:W-:Y:S02]  /*6bd0*/  IMAD.MOV.U32 R49, RZ, RZ, R16 ;  /* 0x000000ffff317224 */ /* 0x000fe400078e0010 */
[----:B------:R-:W-:-:S07]  /*6be0*/  IMAD.MOV.U32 R47, RZ, RZ, R64 ;  /* 0x000000ffff2f7224 */ /* 0x000fce00078e0040 */
.L_x_53230:
[----:B------:R-:W-:Y:S05]  /*6bf0*/  BSYNC B1 ;  /* 0x0000000000017941 */ /* 0x000fea0003800000 */
.L_x_53228:
        /* <DEDUP_REMOVED lines=9> */
.L_x_53232:
[----:B------:R-:W-:Y:S02]  /*6c90*/  IMAD.MOV.U32 R51, RZ, RZ, R66 ;  /* 0x000000ffff337224 */ /* 0x000fe400078e0042 */
[----:B------:R-:W-:Y:S02]  /*6ca0*/  IMAD.MOV.U32 R17, RZ, RZ, R18 ;  /* 0x000000ffff117224 */ /* 0x000fe400078e0012 */
[----:B------:R-:W-:Y:S02]  /*6cb0*/  IMAD.MOV.U32 R66, RZ, RZ, R15 ;  /* 0x000000ffff427224 */ /* 0x000fe400078e000f */
[----:B------:R-:W-:-:S07]  /*6cc0*/  IMAD.MOV.U32 R18, RZ, RZ, R63 ;  /* 0x000000ffff127224 */ /* 0x000fce00078e003f */
.L_x_53233:
[----:B------:R-:W-:Y:S05]  /*6cd0*/  BSYNC B1 ;  /* 0x0000000000017941 */ /* 0x000fea0003800000 */
.L_x_53231:
        /* <DEDUP_REMOVED lines=9> */
.L_x_53235:
[----:B------:R-:W-:Y:S02]  /*6d70*/  IMAD.MOV.U32 R64, RZ, RZ, R51 ;  /* 0x000000ffff407224 */ /* 0x000fe400078e0033 */
[----:B------:R-:W-:Y:S02]  /*6d80*/  IMAD.MOV.U32 R16, RZ, RZ, R17 ;  /* 0x000000ffff107224 */ /* 0x000fe400078e0011 */
[----:B------:R-:W-:Y:S02]  /*6d90*/  IMAD.MOV.U32 R51, RZ, RZ, R14 ;  /* 0x000000ffff337224 */ /* 0x000fe400078e000e */
[----:B------:R-:W-:-:S07]  /*6da0*/  IMAD.MOV.U32 R17, RZ, RZ, R62 ;  /* 0x000000ffff117224 */ /* 0x000fce00078e003e */
.L_x_53236:
[----:B------:R-:W-:Y:S05]  /*6db0*/  BSYNC B1 ;  /* 0x0000000000017941 */ /* 0x000fea0003800000 */
.L_x_53234:
        /* <DEDUP_REMOVED lines=9> */
.L_x_53238:
[----:B------:R-:W-:Y:S02]  /*6e50*/  IMAD.MOV.U32 R63, RZ, RZ, R64 ;  /* 0x000000ffff3f7224 */ /* 0x000fe400078e0040 */
[----:B------:R-:W-:Y:S02]  /*6e60*/  IMAD.MOV.U32 R15, RZ, RZ, R16 ;  /* 0x000000ffff0f7224 */ /* 0x000fe400078e0010 */
[----:B------:R-:W-:Y:S02]  /*6e70*/  IMAD.MOV.U32 R64, RZ, RZ, R13 ;  /* 0x000000ffff407224 */ /* 0x000fe400078e000d */
[----:B------:R-:W-:-:S07]  /*6e80*/  IMAD.MOV.U32 R16, RZ, RZ, R61 ;  /* 0x000000ffff107224 */ /* 0x000fce00078e003d */
.L_x_53239:
[----:B------:R-:W-:Y:S05]  /*6e90*/  BSYNC B1 ;  /* 0x0000000000017941 */ /* 0x000fea0003800000 */
.L_x_53237:
        /* <DEDUP_REMOVED lines=9> */
.L_x_53241:
[----:B------:R-:W-:Y:S02]  /*6f30*/  IMAD.MOV.U32 R62, RZ, RZ, R63 ;  /* 0x000000ffff3e7224 */ /* 0x000fe400078e003f */
[----:B------:R-:W-:Y:S02]  /*6f40*/  IMAD.MOV.U32 R14, RZ, RZ, R15 ;  /* 0x000000ffff0e7224 */ /* 0x000fe400078e000f */
[----:B------:R-:W-:Y:S02]  /*6f50*/  IMAD.MOV.U32 R63, RZ, RZ, R12 ;  /* 0x000000ffff3f7224 */ /* 0x000fe400078e000c */
[----:B------:R-:W-:-:S07]  /*6f60*/  IMAD.MOV.U32 R15, RZ, RZ, R60 ;  /* 0x000000ffff0f7224 */ /* 0x000fce00078e003c */
.L_x_53242:
[----:B------:R-:W-:Y:S05]  /*6f70*/  BSYNC B1 ;  /* 0x0000000000017941 */ /* 0x000fea0003800000 */
.L_x_53240:
        /* <DEDUP_REMOVED lines=9> */
.L_x_53244:
[----:B------:R-:W-:Y:S02]  /*7010*/  IMAD.MOV.U32 R61, RZ, RZ, R62 ;  /* 0x000000ffff3d7224 */ /* 0x000fe400078e003e */
[----:B------:R-:W-:Y:S02]  /*7020*/  IMAD.MOV.U32 R13, RZ, RZ, R14 ;  /* 0x000000ffff0d7224 */ /* 0x000fe400078e000e */
[----:B------:R-:W-:Y:S02]  /*7030*/  IMAD.MOV.U32 R62, RZ, RZ, R11 ;  /* 0x000000ffff3e7224 */ /* 0x000fe400078e000b */
[----:B------:R-:W-:-:S07]  /*7040*/  IMAD.MOV.U32 R14, RZ, RZ, R59 ;  /* 0x000000ffff0e7224 */ /* 0x000fce00078e003b */
.L_x_53245:
[----:B------:R-:W-:Y:S05]  /*7050*/  BSYNC B1 ;  /* 0x0000000000017941 */ /* 0x000fea0003800000 */
.L_x_53243:
        /* <DEDUP_REMOVED lines=9> */
.L_x_53247:
[----:B------:R-:W-:Y:S02]  /*70f0*/  IMAD.MOV.U32 R60, RZ, RZ, R61 ;  /* 0x000000ffff3c7224 */ /* 0x000fe400078e003d */
[----:B------:R-:W-:Y:S02]  /*7100*/  IMAD.MOV.U32 R12, RZ, RZ, R13 ;  /* 0x000000ffff0c7224 */ /* 0x000fe400078e000d */
[----:B------:R-:W-:Y:S02]  /*7110*/  IMAD.MOV.U32 R61, RZ, RZ, R10 ;  /* 0x000000ffff3d7224 */ /* 0x000fe400078e000a */
[----:B------:R-:W-:-:S07]  /*7120*/  IMAD.MOV.U32 R13, RZ, RZ, R58 ;  /* 0x000000ffff0d7224 */ /* 0x000fce00078e003a */
.L_x_53248:
[----:B------:R-:W-:Y:S05]  /*7130*/  BSYNC B1 ;  /* 0x0000000000017941 */ /* 0x000fea0003800000 */
.L_x_53246:
        /* <DEDUP_REMOVED lines=9> */
.L_x_53250:
[----:B------:R-:W-:Y:S02]  /*71d0*/  IMAD.MOV.U32 R59, RZ, RZ, R60 ;  /* 0x000000ffff3b7224 */ /* 0x000fe400078e003c */
[----:B------:R-:W-:Y:S02]  /*71e0*/  IMAD.MOV.U32 R11, RZ, RZ, R12 ;  /* 0x000000ffff0b7224 */ /* 0x000fe400078e000c */
[----:B------:R-:W-:Y:S02]  /*71f0*/  IMAD.MOV.U32 R60, RZ, RZ, R9 ;  /* 0x000000ffff3c7224 */ /* 0x000fe400078e0009 */
[----:B------:R-:W-:-:S07]  /*7200*/  IMAD.MOV.U32 R12, RZ, RZ, R57 ;  /* 0x000000ffff0c7224 */ /* 0x000fce00078e0039 */
.L_x_53251:
[----:B------:R-:W-:Y:S05]  /*7210*/  BSYNC B1 ;  /* 0x0000000000017941 */ /* 0x000fea0003800000 */
.L_x_53249:
        /* <DEDUP_REMOVED lines=9> */
.L_x_53253:
[----:B------:R-:W-:Y:S02]  /*72b0*/  IMAD.MOV.U32 R58, RZ, RZ, R59 ;  /* 0x000000ffff3a7224 */ /* 0x000fe400078e003b */
[----:B------:R-:W-:Y:S02]  /*72c0*/  IMAD.MOV.U32 R10, RZ, RZ, R11 ;  /* 0x000000ffff0a7224 */ /* 0x000fe400078e000b */
[----:B------:R-:W-:Y:S02]  /*72d0*/  IMAD.MOV.U32 R59, RZ, RZ, R8 ;  /* 0x000000ffff3b7224 */ /* 0x000fe400078e0008 */
[----:B------:R-:W-:-:S07]  /*72e0*/  IMAD.MOV.U32 R11, RZ, RZ, R56 ;  /* 0x000000ffff0b7224 */ /* 0x000fce00078e0038 */
.L_x_53254:
[----:B------:R-:W-:Y:S05]  /*72f0*/  BSYNC B1 ;  /* 0x0000000000017941 */ /* 0x000fea0003800000 */
.L_x_53252:
        /* <DEDUP_REMOVED lines=9> */
.L_x_53256:
[----:B------:R-:W-:Y:S02]  /*7390*/  IMAD.MOV.U32 R57, RZ, RZ, R58 ;  /* 0x000000ffff397224 */ /* 0x000fe400078e003a */
[----:B------:R-:W-:Y:S02]  /*73a0*/  IMAD.MOV.U32 R9, RZ, RZ, R10 ;  /* 0x000000ffff097224 */ /* 0x000fe400078e000a */
[----:B------:R-:W-:Y:S02]  /*73b0*/  IMAD.MOV.U32 R58, RZ, RZ, R7 ;  /* 0x000000ffff3a7224 */ /* 0x000fe400078e0007 */
[----:B------:R-:W-:-:S07]  /*73c0*/  IMAD.MOV.U32 R10, RZ, RZ, R55 ;  /* 0x000000ffff0a7224 */ /* 0x000fce00078e0037 */
.L_x_53257:
[----:B------:R-:W-:Y:S05]  /*73d0*/  BSYNC B1 ;  /* 0x0000000000017941 */ /* 0x000fea0003800000 */
.L_x_53255:
        /* <DEDUP_REMOVED lines=9> */
.L_x_53259:
[----:B------:R-:W-:Y:S02]  /*7470*/  IMAD.MOV.U32 R56, RZ, RZ, R57 ;  /* 0x000000ffff387224 */ /* 0x000fe400078e0039 */
[----:B------:R-:W-:Y:S02]  /*7480*/  IMAD.MOV.U32 R8, RZ, RZ, R9 ;  /* 0x000000ffff087224 */ /* 0x000fe400078e0009 */
[----:B------:R-:W-:Y:S02]  /*7490*/  IMAD.MOV.U32 R57, RZ, RZ, R6 ;  /* 0x000000ffff397224 */ /* 0x000fe400078e0006 */
[----:B------:R-:W-:-:S07]  /*74a0*/  IMAD.MOV.U32 R9, RZ, RZ, R54 ;  /* 0x000000ffff097224 */ /* 0x000fce00078e0036 */
.L_x_53260:
[----:B------:R-:W-:Y:S05]  /*74b0*/  BSYNC B1 ;  /* 0x0000000000017941 */ /* 0x000fea0003800000 */
.L_x_53258:
        /* <DEDUP_REMOVED lines=9> */
.L_x_53262:
[----:B------:R-:W-:Y:S02]  /*7550*/  IMAD.MOV.U32 R55, RZ, RZ, R56 ;  /* 0x000000ffff377224 */ /* 0x000fe400078e0038 */
[----:B------:R-:W-:Y:S02]  /*7560*/  IMAD.MOV.U32 R7, RZ, RZ, R8 ;  /* 0x000000ffff077224 */ /* 0x000fe400078e0008 */
[----:B------:R-:W-:Y:S02]  /*7570*/  IMAD.MOV.U32 R56, RZ, RZ, R5 ;  /* 0x000000ffff387224 */ /* 0x000fe400078e0005 */
[----:B------:R-:W-:-:S07]  /*7580*/  IMAD.MOV.U32 R8, RZ, RZ, R53 ;  /* 0x000000ffff087224 */ /* 0x000fce00078e0035 */
.L_x_53263:
[----:B------:R-:W-:Y:S05]  /*7590*/  BSYNC B1 ;  /* 0x0000000000017941 */ /* 0x000fea0003800000 */
.L_x_53261:
        /* <DEDUP_REMOVED lines=9> */
.L_x_53265:
[----:B------:R-:W-:Y:S02]  /*7630*/  IMAD.MOV.U32 R6, RZ, RZ, R55 ;  /* 0x000000ffff067224 */ /* 0x000fe400078e0037 */
[----:B------:R-:W-:Y:S02]  /*7640*/  IMAD.MOV.U32 R5, RZ, RZ, R7 ;  /* 0x000000ffff057224 */ /* 0x000fe400078e0007 */
[----:B------:R-:W-:Y:S02]  /*7650*/  IMAD.MOV.U32 R55, RZ, RZ, R4 ;  /* 0x000000ffff377224 */ /* 0x000fe400078e0004 */
[----:B------:R-:W-:-:S07]  /*7660*/  IMAD.MOV.U32 R7, RZ, RZ, R52 ;  /* 0x000000ffff077224 */ /* 0x000fce00078e0034 */
.L_x_53266:
[----:B------:R-:W-:Y:S05]  /*7670*/  BSYNC B1 ;  /* 0x0000000000017941 */ /* 0x000fea0003800000 */
.L_x_53264:
        /* <DEDUP_REMOVED lines=16> */
.L_x_53268:
[----:B------:R-:W-:Y:S01]  /*7780*/  IMAD.MOV.U32 R50, RZ, RZ, R19 ;  /* 0x000000ffff327224 */ /* 0x000fe200078e0013 */
[----:B------:R-:W-:Y:S01]  /*7790*/  MOV R19, R3 ;  /* 0x0000000300137202 */ /* 0x000fe20000000f00 */
[----:B------:R-:W-:Y:S02]  /*77a0*/  IMAD.MOV.U32 R4, RZ, RZ, R67 ;  /* 0x000000ffff047224 */ /* 0x000fe400078e0043 */
[----:B------:R-:W-:-:S07]  /*77b0*/  IMAD.MOV.U32 R67, RZ, RZ, R2 ;  /* 0x000000ffff437224 */ /* 0x000fce00078e0002 */
.L_x_53269:
[----:B------:R-:W-:Y:S05]  /*77c0*/  BSYNC B1 ;  /* 0x0000000000017941 */ /* 0x000fea0003800000 */
.L_x_53267:
        /* <DEDUP_REMOVED lines=9> */
.L_x_53271:
[----:B------:R-:W-:Y:S01]  /*7860*/  IMAD.MOV.U32 R39, RZ, RZ, R50 ;  /* 0x000000ffff277224 */ /* 0x000fe200078e0032 */
[----:B------:R-:W-:Y:S01]  /*7870*/  MOV R50, R49 ;  /* 0x0000003100327202 */ /* 0x000fe20000000f00 */
[----:B------:R-:W-:Y:S02]  /*7880*/  IMAD.MOV.U32 R3, RZ, RZ, R4 ;  /* 0x000000ffff037224 */ /* 0x000fe400078e0004 */
[----:B------:R-:W-:-:S07]  /*7890*/  IMAD.MOV.U32 R4, RZ, RZ, R47 ;  /* 0x000000ffff047224 */ /* 0x000fce00078e002f */
.L_x_53272:
[----:B------:R-:W-:Y:S05]  /*78a0*/  BSYNC B1 ;  /* 0x0000000000017941 */ /* 0x000fea0003800000 */
.L_x_53270:
        /* <DEDUP_REMOVED lines=9> */
.L_x_53274:
[----:B------:R-:W-:Y:S01]  /*7940*/  IMAD.MOV.U32 R52, RZ, RZ, R39 ;  /* 0x000000ffff347224 */ /* 0x000fe200078e0027 */
[----:B------:R-:W-:Y:S01]  /*7950*/  MOV R39, R66 ;  /* 0x0000004200277202 */ /* 0x000fe20000000f00 */
[----:B------:R-:W-:Y:S02]  /*7960*/  IMAD.MOV.U32 R2, RZ, RZ, R3 ;  /* 0x000000ffff027224 */ /* 0x000fe400078e0003 */
[----:B------:R-:W-:-:S07]  /*7970*/  IMAD.MOV.U32 R3, RZ, RZ, R18 ;  /* 0x000000ffff037224 */ /* 0x000fce00078e0012 */
.L_x_53275:
[----:B------:R-:W-:Y:S05]  /*7980*/  BSYNC B1 ;  /* 0x0000000000017941 */ /* 0x000fea0003800000 */
.L_x_53273:
        /* <DEDUP_REMOVED lines=9> */
.L_x_53277:
[----:B------:R-:W-:Y:S01]  /*7a20*/  IMAD.MOV.U32 R49, RZ, RZ, R52 ;  /* 0x000000ffff317224 */ /* 0x000fe200078e0034 */
[----:B------:R-:W-:Y:S01]  /*7a30*/  MOV R52, R51 ;  /* 0x0000003300347202 */ /* 0x000fe20000000f00 */
[----:B------:R-:W-:Y:S02]  /*7a40*/  IMAD.MOV.U32 R47, RZ, RZ, R2 ;  /* 0x000000ffff2f7224 */ /* 0x000fe400078e0002 */
[----:B------:R-:W-:-:S07]  /*7a50*/  IMAD.MOV.U32 R2, RZ, RZ, R17 ;  /* 0x000000ffff027224 */ /* 0x000fce00078e0011 */
.L_x_53278:
[----:B------:R-:W-:Y:S05]  /*7a60*/  BSYNC B1 ;  /* 0x0000000000017941 */ /* 0x000fea0003800000 */
.L_x_53276:
        /* <DEDUP_REMOVED lines=9> */
.L_x_53280:
[----:B------:R-:W-:Y:S01]  /*7b00*/  IMAD.MOV.U32 R54, RZ, RZ, R49 ;  /* 0x000000ffff367224 */ /* 0x000fe200078e0031 */
[----:B------:R-:W-:Y:S01]  /*7b10*/  MOV R49, R64 ;  /* 0x0000004000317202 */ /* 0x000fe20000000f00 */
[----:B------:R-:W-:Y:S02]  /*7b20*/  IMAD.MOV.U32 R18, RZ, RZ, R47 ;  /* 0x000000ffff127224 */ /* 0x000fe400078e002f */
[----:B------:R-:W-:-:S07]  /*7b30*/  IMAD.MOV.U32 R47, RZ, RZ, R16 ;  /* 0x000000ffff2f7224 */ /* 0x000fce00078e0010 */
.L_x_53281:
[----:B------:R-:W-:Y:S05]  /*7b40*/  BSYNC B1 ;  /* 0x0000000000017941 */ /* 0x000fea0003800000 */
.L_x_53279:
        /* <DEDUP_REMOVED lines=9> */
.L_x_53283:
[----:B------:R-:W-:Y:S01]  /*7be0*/  IMAD.MOV.U32 R51, RZ, RZ, R54 ;  /* 0x000000ffff337224 */ /* 0x000fe200078e0036 */
[----:B------:R-:W-:Y:S01]  /*7bf0*/  MOV R54, R63 ;  /* 0x0000003f00367202 */ /* 0x000fe20000000f00 */
[----:B------:R-:W-:Y:S02]  /*7c00*/  IMAD.MOV.U32 R17, RZ, RZ, R18 ;  /* 0x000000ffff117224 */ /* 0x000fe400078e0012 */
[----:B------:R-:W-:-:S07]  /*7c10*/  IMAD.MOV.U32 R18, RZ, RZ, R15 ;  /* 0x000000ffff127224 */ /* 0x000fce00078e000f */
.L_x_53284:
[----:B------:R-:W-:Y:S05]  /*7c20*/  BSYNC B1 ;  /* 0x0000000000017941 */ /* 0x000fea0003800000 */
.L_x_53282:
        /* <DEDUP_REMOVED lines=9> */
.L_x_53286:
[----:B------:R-:W-:Y:S01]  /*7cc0*/  IMAD.MOV.U32 R64, RZ, RZ, R51 ;  /* 0x000000ffff407224 */ /* 0x000fe200078e0033 */
[----:B------:R-:W-:Y:S01]  /*7cd0*/  MOV R51, R62 ;  /* 0x0000003e00337202 */ /* 0x000fe20000000f00 */
[----:B------:R-:W-:Y:S02]  /*7ce0*/  IMAD.MOV.U32 R16, RZ, RZ, R17 ;  /* 0x000000ffff107224 */ /* 0x000fe400078e0011 */
[----:B------:R-:W-:-:S07]  /*7cf0*/  IMAD.MOV.U32 R17, RZ, RZ, R14 ;  /* 0x000000ffff117224 */ /* 0x000fce00078e000e */
.L_x_53287:
[----:B------:R-:W-:Y:S05]  /*7d00*/  BSYNC B1 ;  /* 0x0000000000017941 */ /* 0x000fea0003800000 */
.L_x_53285:
        /* <DEDUP_REMOVED lines=9> */
.L_x_53289:
[----:B------:R-:W-:Y:S01]  /*7da0*/  IMAD.MOV.U32 R53, RZ, RZ, R64 ;  /* 0x000000ffff357224 */ /* 0x000fe200078e0040 */
[----:B------:R-:W-:Y:S01]  /*7db0*/  MOV R64, R61 ;  /* 0x0000003d00407202 */ /* 0x000fe20000000f00 */
[----:B------:R-:W-:Y:S02]  /*7dc0*/  IMAD.MOV.U32 R15, RZ, RZ, R16 ;  /* 0x000000ffff0f7224 */ /* 0x000fe400078e0010 */
[----:B------:R-:W-:-:S07]  /*7dd0*/  IMAD.MOV.U32 R16, RZ, RZ, R13 ;  /* 0x000000ffff107224 */ /* 0x000fce00078e000d */
.L_x_53290:
[----:B------:R-:W-:Y:S05]  /*7de0*/  BSYNC B1 ;  /* 0x0000000000017941 */ /* 0x000fea0003800000 */
.L_x_53288:
        /* <DEDUP_REMOVED lines=9> */
.L_x_53292:
[----:B------:R-:W-:Y:S01]  /*7e80*/  IMAD.MOV.U32 R62, RZ, RZ, R53 ;  /* 0x000000ffff3e7224 */ /* 0x000fe200078e0035 */
[----:B------:R-:W-:Y:S01]  /*7e90*/  MOV R53, R60 ;  /* 0x0000003c00357202 */ /* 0x000fe20000000f00 */
[----:B------:R-:W-:Y:S02]  /*7ea0*/  IMAD.MOV.U32 R14, RZ, RZ, R15 ;  /* 0x000000ffff0e7224 */ /* 0x000fe400078e000f */
[----:B------:R-:W-:-:S07]  /*7eb0*/  IMAD.MOV.U32 R15, RZ, RZ, R12 ;  /* 0x000000ffff0f7224 */ /* 0x000fce00078e000c */
.L_x_53293:
[----:B------:R-:W-:Y:S05]  /*7ec0*/  BSYNC B1 ;  /* 0x0000000000017941 */ /* 0x000fea0003800000 */
.L_x_53291:
        /* <DEDUP_REMOVED lines=9> */
.L_x_53295:
[----:B------:R-:W-:Y:S01]  /*7f60*/  IMAD.MOV.U32 R61, RZ, RZ, R62 ;  /* 0x000000ffff3d7224 */ /* 0x000fe200078e003e */
[----:B------:R-:W-:Y:S01]  /*7f70*/  MOV R62, R59 ;  /* 0x0000003b003e7202 */ /* 0x000fe20000000f00 */
[----:B------:R-:W-:Y:S02]  /*7f80*/  IMAD.MOV.U32 R13, RZ, RZ, R14 ;  /* 0x000000ffff0d7224 */ /* 0x000fe400078e000e */
[----:B------:R-:W-:-:S07]  /*7f90*/  IMAD.MOV.U32 R14, RZ, RZ, R11 ;  /* 0x000000ffff0e7224 */ /* 0x000fce00078e000b */
.L_x_53296:
[----:B------:R-:W-:Y:S05]  /*7fa0*/  BSYNC B1 ;  /* 0x0000000000017941 */ /* 0x000fea0003800000 */
.L_x_53294:
        /* <DEDUP_REMOVED lines=9> */
.L_x_53298:
[----:B------:R-:W-:Y:S01]  /*8040*/  IMAD.MOV.U32 R60, RZ, RZ, R61 ;  /* 0x000000ffff3c7224 */ /* 0x000fe200078e003d */
[----:B------:R-:W-:Y:S01]  /*8050*/  MOV R61, R58 ;  /* 0x0000003a003d7202 */ /* 0x000fe20000000f00 */
[----:B------:R-:W-:Y:S02]  /*8060*/  IMAD.MOV.U32 R12, RZ, RZ, R13 ;  /* 0x000000ffff0c7224 */ /* 0x000fe400078e000d */
[----:B------:R-:W-:-:S07]  /*8070*/  IMAD.MOV.U32 R13, RZ, RZ, R10 ;  /* 0x000000ffff0d7224 */ /* 0x000fce00078e000a */
.L_x_53299:
[----:B------:R-:W-:Y:S05]  /*8080*/  BSYNC B1 ;  /* 0x0000000000017941 */ /* 0x000fea0003800000 */
.L_x_53297:
        /* <DEDUP_REMOVED lines=9> */
.L_x_53301:
[----:B------:R-:W-:Y:S01]  /*8120*/  IMAD.MOV.U32 R59, RZ, RZ, R60 ;  /* 0x000000ffff3b7224 */ /* 0x000fe200078e003c */
[----:B------:R-:W-:Y:S01]  /*8130*/  MOV R60, R57 ;  /* 0x00000039003c7202 */ /* 0x000fe20000000f00 */
[----:B------:R-:W-:Y:S02]  /*8140*/  IMAD.MOV.U32 R11, RZ, RZ, R12 ;  /* 0x000000ffff0b7224 */ /* 0x000fe400078e000c */
[----:B------:R-:W-:-:S07]  /*8150*/  IMAD.MOV.U32 R12, RZ, RZ, R9 ;  /* 0x000000ffff0c7224 */ /* 0x000fce00078e0009 */
.L_x_53302:
[----:B------:R-:W-:Y:S05]  /*8160*/  BSYNC B1 ;  /* 0x0000000000017941 */ /* 0x000fea0003800000 */
.L_x_53300:
        /* <DEDUP_REMOVED lines=9> */
.L_x_53304:
[----:B------:R-:W-:Y:S01]  /*8200*/  IMAD.MOV.U32 R58, RZ, RZ, R59 ;  /* 0x000000ffff3a7224 */ /* 0x000fe200078e003b */
[----:B------:R-:W-:Y:S01]  /*8210*/  MOV R59, R56 ;  /* 0x00000038003b7202 */ /* 0x000fe20000000f00 */
[----:B------:R-:W-:Y:S02]  /*8220*/  IMAD.MOV.U32 R10, RZ, RZ, R11 ;  /* 0x000000ffff0a7224 */ /* 0x000fe400078e000b */
[----:B------:R-:W-:-:S07]  /*8230*/  IMAD.MOV.U32 R11, RZ, RZ, R8 ;  /* 0x000000ffff0b7224 */ /* 0x000fce00078e0008 */
.L_x_53305:
[----:B------:R-:W-:Y:S05]  /*8240*/  BSYNC B1 ;  /* 0x0000000000017941 */ /* 0x000fea0003800000 */
.L_x_53303:
        /* <DEDUP_REMOVED lines=9> */
.L_x_53307:
[----:B------:R-:W-:Y:S01]  /*82e0*/  IMAD.MOV.U32 R9, RZ, RZ, R58 ;  /* 0x000000ffff097224 */ /* 0x000fe200078e003a */
[----:B------:R-:W-:Y:S01]  /*82f0*/  MOV R58, R55 ;  /* 0x00000037003a7202 */ /* 0x000fe20000000f00 */
[----:B------:R-:W-:Y:S02]  /*8300*/  IMAD.MOV.U32 R8, RZ, RZ, R10 ;  /* 0x000000ffff087224 */ /* 0x000fe400078e000a */
[----:B------:R-:W-:-:S07]  /*8310*/  IMAD.MOV.U32 R10, RZ, RZ, R7 ;  /* 0x000000ffff0a7224 */ /* 0x000fce00078e0007 */
.L_x_53308:
[----:B------:R-:W-:Y:S05]  /*8320*/  BSYNC B1 ;  /* 0x0000000000017941 */ /* 0x000fea0003800000 */
.L_x_53306:
        /* <DEDUP_REMOVED lines=9> */
.L_x_53310:
[----:B------:R-:W-:Y:S01]  /*83c0*/  IMAD.MOV.U32 R55, RZ, RZ, R9 ;  /* 0x000000ffff377224 */ /* 0x000fe200078e0009 */
[----:B------:R-:W-:Y:S01]  /*83d0*/  MOV R9, R6 ;  /* 0x0000000600097202 */ /* 0x000fe20000000f00 */
[----:B------:R-:W-:Y:S02]  /*83e0*/  IMAD.MOV.U32 R7, RZ, RZ, R8 ;  /* 0x000000ffff077224 */ /* 0x000fe400078e0008 */
[----:B------:R-:W-:-:S07]  /*83f0*/  IMAD.MOV.U32 R8, RZ, RZ, R5 ;  /* 0x000000ffff087224 */ /* 0x000fce00078e0005 */
.L_x_53311:
[----:B------:R-:W-:Y:S05]  /*8400*/  BSYNC B1 ;  /* 0x0000000000017941 */ /* 0x000fea0003800000 */
.L_x_53309:
        /* <DEDUP_REMOVED lines=16> */
.L_x_53313:
[----:B------:R-:W-:Y:S01]  /*8510*/  MOV R48, R19 ;  /* 0x0000001300307202 */ /* 0x000fe20000000f00 */
[----:B------:R-:W-:Y:S02]  /*8520*/  IMAD.MOV.U32 R6, RZ, RZ, R67 ;  /* 0x000000ffff067224 */ /* 0x000fe400078e0043 */
[----:B------:R-:W-:Y:S02]  /*8530*/  IMAD.MOV.U32 R19, RZ, RZ, R50 ;  /* 0x000000ffff137224 */ /* 0x000fe400078e0032 */
[----:B------:R-:W-:-:S07]  /*8540*/  IMAD.MOV.U32 R67, RZ, RZ, R4 ;  /* 0x000000ffff437224 */ /* 0x000fce00078e0004 */
.L_x_53314:
[----:B------:R-:W-:Y:S05]  /*8550*/  BSYNC B1 ;  /* 0x0000000000017941 */ /* 0x000fea0003800000 */
.L_x_53312:
        /* <DEDUP_REMOVED lines=9> */
.L_x_53316:
[----:B------:R-:W-:Y:S01]  /*85f0*/  MOV R37, R48 ;  /* 0x0000003000257202 */ /* 0x000fe20000000f00 */
[----:B------:R-:W-:Y:S02]  /*8600*/  IMAD.MOV.U32 R5, RZ, RZ, R6 ;  /* 0x000000ffff057224 */ /* 0x000fe400078e0006 */
[----:B------:R-:W-:Y:S02]  /*8610*/  IMAD.MOV.U32 R48, RZ, RZ, R39 ;  /* 0x000000ffff307224 */ /* 0x000fe400078e0027 */
[----:B------:R-:W-:-:S07]  /*8620*/  IMAD.MOV.U32 R6, RZ, RZ, R3 ;  /* 0x000000ffff067224 */ /* 0x000fce00078e0003 */
.L_x_53317:
[----:B------:R-:W-:Y:S05]  /*8630*/  BSYNC B1 ;  /* 0x0000000000017941 */ /* 0x000fea0003800000 */
.L_x_53315:
        /* <DEDUP_REMOVED lines=9> */
.L_x_53319:
[----:B------:R-:W-:Y:S01]  /*86d0*/  MOV R50, R37 ;  /* 0x0000002500327202 */ /* 0x000fe20000000f00 */
[----:B------:R-:W-:Y:S02]  /*86e0*/  IMAD.MOV.U32 R4, RZ, RZ, R5 ;  /* 0x000000ffff047224 */ /* 0x000fe400078e0005 */
[----:B------:R-:W-:Y:S02]  /*86f0*/  IMAD.MOV.U32 R37, RZ, RZ, R52 ;  /* 0x000000ffff257224 */ /* 0x000fe400078e0034 */
[----:B------:R-:W-:-:S07]  /*8700*/  IMAD.MOV.U32 R5, RZ, RZ, R2 ;  /* 0x000000ffff057224 */ /* 0x000fce00078e0002 */
.L_x_53320:
[----:B------:R-:W-:Y:S05]  /*8710*/  BSYNC B1 ;  /* 0x0000000000017941 */ /* 0x000fea0003800000 */
.L_x_53318:
        /* <DEDUP_REMOVED lines=9> */
.L_x_53322:
[----:B------:R-:W-:Y:S01]  /*87b0*/  MOV R39, R50 ;  /* 0x0000003200277202 */ /* 0x000fe20000000f00 */
[----:B------:R-:W-:Y:S02]  /*87c0*/  IMAD.MOV.U32 R3, RZ, RZ, R4 ;  /* 0x000000ffff037224 */ /* 0x000fe400078e0004 */
[----:B------:R-:W-:Y:S02]  /*87d0*/  IMAD.MOV.U32 R50, RZ, RZ, R49 ;  /* 0x000000ffff327224 */ /* 0x000fe400078e0031 */
[----:B------:R-:W-:-:S07]  /*87e0*/  IMAD.MOV.U32 R4, RZ, RZ, R47 ;  /* 0x000000ffff047224 */ /* 0x000fce00078e002f */
.L_x_53323:
[----:B------:R-:W-:Y:S05]  /*87f0*/  BSYNC B1 ;  /* 0x0000000000017941 */ /* 0x000fea0003800000 */
.L_x_53321:
        /* <DEDUP_REMOVED lines=9> */
.L_x_53325:
[----:B------:R-:W-:Y:S01]  /*8890*/  MOV R52, R39 ;  /* 0x0000002700347202 */ /* 0x000fe20000000f00 */
[----:B------:R-:W-:Y:S02]  /*88a0*/  IMAD.MOV.U32 R2, RZ, RZ, R3 ;  /* 0x000000ffff027224 */ /* 0x000fe400078e0003 */
[----:B------:R-:W-:Y:S02]  /*88b0*/  IMAD.MOV.U32 R39, RZ, RZ, R54 ;  /* 0x000000ffff277224 */ /* 0x000fe400078e0036 */
[----:B------:R-:W-:-:S07]  /*88c0*/  IMAD.MOV.U32 R3, RZ, RZ, R18 ;  /* 0x000000ffff037224 */ /* 0x000fce00078e0012 */
.L_x_53326:
[----:B------:R-:W-:Y:S05]  /*88d0*/  BSYNC B1 ;  /* 0x0000000000017941 */ /* 0x000fea0003800000 */
.L_x_53324:
        /* <DEDUP_REMOVED lines=9> */
.L_x_53328:
[----:B------:R-:W-:Y:S01]  /*8970*/  MOV R49, R52 ;  /* 0x0000003400317202 */ /* 0x000fe20000000f00 */
[----:B------:R-:W-:Y:S02]  /*8980*/  IMAD.MOV.U32 R47, RZ, RZ, R2 ;  /* 0x000000ffff2f7224 */ /* 0x000fe400078e0002 */
[----:B------:R-:W-:Y:S02]  /*8990*/  IMAD.MOV.U32 R52, RZ, RZ, R51 ;  /* 0x000000ffff347224 */ /* 0x000fe400078e0033 */
[----:B------:R-:W-:-:S07]  /*89a0*/  IMAD.MOV.U32 R2, RZ, RZ, R17 ;  /* 0x000000ffff027224 */ /* 0x000fce00078e0011 */
.L_x_53329:
[----:B------:R-:W-:Y:S05]  /*89b0*/  BSYNC B1 ;  /* 0x0000000000017941 */ /* 0x000fea0003800000 */
.L_x_53327:
        /* <DEDUP_REMOVED lines=9> */
.L_x_53331:
[----:B------:R-:W-:Y:S01]  /*8a50*/  MOV R54, R49 ;  /* 0x0000003100367202 */ /* 0x000fe20000000f00 */
[----:B------:R-:W-:Y:S02]  /*8a60*/  IMAD.MOV.U32 R18, RZ, RZ, R47 ;  /* 0x000000ffff127224 */ /* 0x000fe400078e002f */
[----:B------:R-:W-:Y:S02]  /*8a70*/  IMAD.MOV.U32 R49, RZ, RZ, R64 ;  /* 0x000000ffff317224 */ /* 0x000fe400078e0040 */
[----:B------:R-:W-:-:S07]  /*8a80*/  IMAD.MOV.U32 R47, RZ, RZ, R16 ;  /* 0x000000ffff2f7224 */ /* 0x000fce00078e0010 */
.L_x_53332:
[----:B------:R-:W-:Y:S05]  /*8a90*/  BSYNC B1 ;  /* 0x0000000000017941 */ /* 0x000fea0003800000 */
.L_x_53330:
        /* <DEDUP_REMOVED lines=9> */
.L_x_53334:
[----:B------:R-:W-:Y:S01]  /*8b30*/  MOV R51, R54 ;  /* 0x0000003600337202 */ /* 0x000fe20000000f00 */
[----:B------:R-:W-:Y:S02]  /*8b40*/  IMAD.MOV.U32 R17, RZ, RZ, R18 ;  /* 0x000000ffff117224 */ /* 0x000fe400078e0012 */
[----:B------:R-:W-:Y:S02]  /*8b50*/  IMAD.MOV.U32 R54, RZ, RZ, R53 ;  /* 0x000000ffff367224 */ /* 0x000fe400078e0035 */
[----:B------:R-:W-:-:S07]  /*8b60*/  IMAD.MOV.U32 R18, RZ, RZ, R15 ;  /* 0x000000ffff127224 */ /* 0x000fce00078e000f */
.L_x_53335:
[----:B------:R-:W-:Y:S05]  /*8b70*/  BSYNC B1 ;  /* 0x0000000000017941 */ /* 0x000fea0003800000 */
.L_x_53333:
        /* <DEDUP_REMOVED lines=9> */
.L_x_53337:
[----:B------:R-:W-:Y:S01]  /*8c10*/  MOV R56, R51 ;  /* 0x0000003300387202 */ /* 0x000fe20000000f00 */
[----:B------:R-:W-:Y:S02]  /*8c20*/  IMAD.MOV.U32 R16, RZ, RZ, R17 ;  /* 0x000000ffff107224 */ /* 0x000fe400078e0011 */
[----:B------:R-:W-:Y:S02]  /*8c30*/  IMAD.MOV.U32 R51, RZ, RZ, R62 ;  /* 0x000000ffff337224 */ /* 0x000fe400078e003e */
[----:B------:R-:W-:-:S07]  /*8c40*/  IMAD.MOV.U32 R17, RZ, RZ, R14 ;  /* 0x000000ffff117224 */ /* 0x000fce00078e000e */
.L_x_53338:
[----:B------:R-:W-:Y:S05]  /*8c50*/  BSYNC B1 ;  /* 0x0000000000017941 */ /* 0x000fea0003800000 */
.L_x_53336:
        /* <DEDUP_REMOVED lines=9> */
.L_x_53340:
[----:B------:R-:W-:Y:S01]  /*8cf0*/  MOV R53, R56 ;  /* 0x0000003800357202 */ /* 0x000fe20000000f00 */
[----:B------:R-:W-:Y:S02]  /*8d00*/  IMAD.MOV.U32 R15, RZ, RZ, R16 ;  /* 0x000000ffff0f7224 */ /* 0x000fe400078e0010 */
[----:B------:R-:W-:Y:S02]  /*8d10*/  IMAD.MOV.U32 R56, RZ, RZ, R61 ;  /* 0x000000ffff387224 */ /* 0x000fe400078e003d */
[----:B------:R-:W-:-:S07]  /*8d20*/  IMAD.MOV.U32 R16, RZ, RZ, R13 ;  /* 0x000000ffff107224 */ /* 0x000fce00078e000d */
.L_x_53341:
[----:B------:R-:W-:Y:S05]  /*8d30*/  BSYNC B1 ;  /* 0x0000000000017941 */ /* 0x000fea0003800000 */
.L_x_53339:
        /* <DEDUP_REMOVED lines=9> */
.L_x_53343:
[----:B------:R-:W-:Y:S01]  /*8dd0*/  MOV R62, R53 ;  /* 0x00000035003e7202 */ /* 0x000fe20000000f00 */
[----:B------:R-:W-:Y:S02]  /*8de0*/  IMAD.MOV.U32 R14, RZ, RZ, R15 ;  /* 0x000000ffff0e7224 */ /* 0x000fe400078e000f */
[----:B------:R-:W-:Y:S02]  /*8df0*/  IMAD.MOV.U32 R53, RZ, RZ, R60 ;  /* 0x000000ffff357224 */ /* 0x000fe400078e003c */
[----:B------:R-:W-:-:S07]  /*8e00*/  IMAD.MOV.U32 R15, RZ, RZ, R12 ;  /* 0x000000ffff0f7224 */ /* 0x000fce00078e000c */
.L_x_53344:
[----:B------:R-:W-:Y:S05]  /*8e10*/  BSYNC B1 ;  /* 0x0000000000017941 */ /* 0x000fea0003800000 */
.L_x_53342:
        /* <DEDUP_REMOVED lines=9> */
.L_x_53346:
[----:B------:R-:W-:Y:S01]  /*8eb0*/  MOV R57, R62 ;  /* 0x0000003e00397202 */ /* 0x000fe20000000f00 */
[----:B------:R-:W-:Y:S02]  /*8ec0*/  IMAD.MOV.U32 R13, RZ, RZ, R14 ;  /* 0x000000ffff0d7224 */ /* 0x000fe400078e000e */
[----:B------:R-:W-:Y:S02]  /*8ed0*/  IMAD.MOV.U32 R62, RZ, RZ, R59 ;  /* 0x000000ffff3e7224 */ /* 0x000fe400078e003b */
[----:B------:R-:W-:-:S07]  /*8ee0*/  IMAD.MOV.U32 R14, RZ, RZ, R11 ;  /* 0x000000ffff0e7224 */ /* 0x000fce00078e000b */
.L_x_53347:
[----:B------:R-:W-:Y:S05]  /*8ef0*/  BSYNC B1 ;  /* 0x0000000000017941 */ /* 0x000fea0003800000 */
.L_x_53345:
        /* <DEDUP_REMOVED lines=9> */
.L_x_53349:
[----:B------:R-:W-:Y:S01]  /*8f90*/  MOV R12, R57 ;  /* 0x00000039000c7202 */ /* 0x000fe20000000f00 */
[----:B------:R-:W-:Y:S02]  /*8fa0*/  IMAD.MOV.U32 R11, RZ, RZ, R13 ;  /* 0x000000ffff0b7224 */ /* 0x000fe400078e000d */
[----:B------:R-:W-:Y:S02]  /*8fb0*/  IMAD.MOV.U32 R57, RZ, RZ, R58 ;  /* 0x000000ffff397224 */ /* 0x000fe400078e003a */
[----:B------:R-:W-:-:S07]  /*8fc0*/  IMAD.MOV.U32 R13, RZ, RZ, R10 ;  /* 0x000000ffff0d7224 */ /* 0x000fce00078e000a */
.L_x_53350:
[----:B------:R-:W-:Y:S05]  /*8fd0*/  BSYNC B1 ;  /* 0x0000000000017941 */ /* 0x000fea0003800000 */
.L_x_53348:
        /* <DEDUP_REMOVED lines=9> */
.L_x_53352:
[----:B------:R-:W-:Y:S01]  /*9070*/  MOV R58, R12 ;  /* 0x0000000c003a7202 */ /* 0x000fe20000000f00 */
[----:B------:R-:W-:Y:S02]  /*9080*/  IMAD.MOV.U32 R10, RZ, RZ, R11 ;  /* 0x000000ffff0a7224 */ /* 0x000fe400078e000b */
[----:B------:R-:W-:Y:S02]  /*9090*/  IMAD.MOV.U32 R12, RZ, RZ, R9 ;  /* 0x000000ffff0c7224 */ /* 0x000fe400078e0009 */
[----:B------:R-:W-:-:S07]  /*90a0*/  IMAD.MOV.U32 R11, RZ, RZ, R8 ;  /* 0x000000ffff0b7224 */ /* 0x000fce00078e0008 */
.L_x_53353:
[----:B------:R-:W-:Y:S05]  /*90b0*/  BSYNC B1 ;  /* 0x0000000000017941 */ /* 0x000fea0003800000 */
.L_x_53351:
        /* <DEDUP_REMOVED lines=9> */
.L_x_53355:
[----:B------:R-:W-:Y:S01]  /*9150*/  MOV R9, R58 ;  /* 0x0000003a00097202 */ /* 0x000fe20000000f00 */
[----:B------:R-:W-:Y:S02]  /*9160*/  IMAD.MOV.U32 R8, RZ, RZ, R10 ;  /* 0x000000ffff087224 */ /* 0x000fe400078e000a */
[----:B------:R-:W-:Y:S02]  /*9170*/  IMAD.MOV.U32 R58, RZ, RZ, R55 ;  /* 0x000000ffff3a7224 */ /* 0x000fe400078e0037 */
[----:B------:R-:W-:-:S07]  /*9180*/  IMAD.MOV.U32 R10, RZ, RZ, R7 ;  /* 0x000000ffff0a7224 */ /* 0x000fce00078e0007 */
.L_x_53356:
[----:B------:R-:W-:Y:S05]  /*9190*/  BSYNC B1 ;  /* 0x0000000000017941 */ /* 0x000fea0003800000 */
.L_x_53354:
        /* <DEDUP_REMOVED lines=16> */
.L_x_53358:
[----:B------:R-:W-:Y:S02]  /*92a0*/  IMAD.MOV.U32 R60, RZ, RZ, R19 ;  /* 0x000000ffff3c7224 */ /* 0x000fe400078e0013 */
[----:B------:R-:W-:Y:S02]  /*92b0*/  IMAD.MOV.U32 R46, RZ, RZ, R67 ;  /* 0x000000ffff2e7224 */ /* 0x000fe400078e0043 */
[----:B------:R-:W-:Y:S02]  /*92c0*/  IMAD.MOV.U32 R19, RZ, RZ, R48 ;  /* 0x000000ffff137224 */ /* 0x000fe400078e0030 */
[----:B------:R-:W-:-:S07]  /*92d0*/  IMAD.MOV.U32 R67, RZ, RZ, R6 ;  /* 0x000000ffff437224 */ /* 0x000fce00078e0006 */
.L_x_53359:
[----:B------:R-:W-:Y:S05]  /*92e0*/  BSYNC B1 ;  /* 0x0000000000017941 */ /* 0x000fea0003800000 */
.L_x_53357:
        /* <DEDUP_REMOVED lines=9> */
.L_x_53361:
[----:B------:R-:W-:Y:S02]  /*9380*/  IMAD.MOV.U32 R35, RZ, RZ, R60 ;  /* 0x000000ffff237224 */ /* 0x000fe400078e003c */
[----:B------:R-:W-:Y:S02]  /*9390*/  IMAD.MOV.U32 R7, RZ, RZ, R46 ;  /* 0x000000ffff077224 */ /* 0x000fe400078e002e */
[----:B------:R-:W-:Y:S02]  /*93a0*/  IMAD.MOV.U32 R60, RZ, RZ, R37 ;  /* 0x000000ffff3c7224 */ /* 0x000fe400078e0025 */
[----:B------:R-:W-:-:S07]  /*93b0*/  IMAD.MOV.U32 R46, RZ, RZ, R5 ;  /* 0x000000ffff2e7224 */ /* 0x000fce00078e0005 */
.L_x_53362:
[----:B------:R-:W-:Y:S05]  /*93c0*/  BSYNC B1 ;  /* 0x0000000000017941 */ /* 0x000fea0003800000 */
.L_x_53360:
        /* <DEDUP_REMOVED lines=9> */
.L_x_53364:
[----:B------:R-:W-:Y:S02]  /*9460*/  IMAD.MOV.U32 R48, RZ, RZ, R35 ;  /* 0x000000ffff307224 */ /* 0x000fe400078e0023 */
[----:B------:R-:W-:Y:S02]  /*9470*/  IMAD.MOV.U32 R6, RZ, RZ, R7 ;  /* 0x000000ffff067224 */ /* 0x000fe400078e0007 */
[----:B------:R-:W-:Y:S02]  /*9480*/  IMAD.MOV.U32 R35, RZ, RZ, R50 ;  /* 0x000000ffff237224 */ /* 0x000fe400078e0032 */
[----:B------:R-:W-:-:S07]  /*9490*/  IMAD.MOV.U32 R7, RZ, RZ, R4 ;  /* 0x000000ffff077224 */ /* 0x000fce00078e0004 */
.L_x_53365:
[----:B------:R-:W-:Y:S05]  /*94a0*/  BSYNC B1 ;  /* 0x0000000000017941 */ /* 0x000fea0003800000 */
.L_x_53363:
        /* <DEDUP_REMOVED lines=9> */
.L_x_53367:
[----:B------:R-:W-:Y:S02]  /*9540*/  IMAD.MOV.U32 R37, RZ, RZ, R48 ;  /* 0x000000ffff257224 */ /* 0x000fe400078e0030 */
[----:B------:R-:W-:Y:S02]  /*9550*/  IMAD.MOV.U32 R5, RZ, RZ, R6 ;  /* 0x000000ffff057224 */ /* 0x000fe400078e0006 */
[----:B------:R-:W-:Y:S02]  /*9560*/  IMAD.MOV.U32 R48, RZ, RZ, R39 ;  /* 0x000000ffff307224 */ /* 0x000fe400078e0027 */
[----:B------:R-:W-:-:S07]  /*9570*/  IMAD.MOV.U32 R6, RZ, RZ, R3 ;  /* 0x000000ffff067224 */ /* 0x000fce00078e0003 */
.L_x_53368:
[----:B------:R-:W-:Y:S05]  /*9580*/  BSYNC B1 ;  /* 0x0000000000017941 */ /* 0x000fea0003800000 */
.L_x_53366:
        /* <DEDUP_REMOVED lines=9> */
.L_x_53370:
[----:B------:R-:W-:Y:S02]  /*9620*/  IMAD.MOV.U32 R50, RZ, RZ, R37 ;  /* 0x000000ffff327224 */ /* 0x000fe400078e0025 */
[----:B------:R-:W-:Y:S02]  /*9630*/  IMAD.MOV.U32 R4, RZ, RZ, R5 ;  /* 0x000000ffff047224 */ /* 0x000fe400078e0005 */
[----:B------:R-:W-:Y:S02]  /*9640*/  IMAD.MOV.U32 R37, RZ, RZ, R52 ;  /* 0x000000ffff257224 */ /* 0x000fe400078e0034 */
[----:B------:R-:W-:-:S07]  /*9650*/  IMAD.MOV.U32 R5, RZ, RZ, R2 ;  /* 0x000000ffff057224 */ /* 0x000fce00078e0002 */
.L_x_53371:
[----:B------:R-:W-:Y:S05]  /*9660*/  BSYNC B1 ;  /* 0x0000000000017941 */ /* 0x000fea0003800000 */
.L_x_53369:
        /* <DEDUP_REMOVED lines=9> */
.L_x_53373:
[----:B------:R-:W-:Y:S02]  /*9700*/  IMAD.MOV.U32 R39, RZ, RZ, R50 ;  /* 0x000000ffff277224 */ /* 0x000fe400078e0032 */
[----:B------:R-:W-:Y:S02]  /*9710*/  IMAD.MOV.U32 R3, RZ, RZ, R4 ;  /* 0x000000ffff037224 */ /* 0x000fe400078e0004 */
[----:B------:R-:W-:Y:S02]  /*9720*/  IMAD.MOV.U32 R50, RZ, RZ, R49 ;  /* 0x000000ffff327224 */ /* 0x000fe400078e0031 */
[----:B------:R-:W-:-:S07]  /*9730*/  IMAD.MOV.U32 R4, RZ, RZ, R47 ;  /* 0x000000ffff047224 */ /* 0x000fce00078e002f */
.L_x_53374:
[----:B------:R-:W-:Y:S05]  /*9740*/  BSYNC B1 ;  /* 0x0000000000017941 */ /* 0x000fea0003800000 */
.L_x_53372:
        /* <DEDUP_REMOVED lines=9> */
.L_x_53376:
[----:B------:R-:W-:Y:S02]  /*97e0*/  IMAD.MOV.U32 R52, RZ, RZ, R39 ;  /* 0x000000ffff347224 */ /* 0x000fe400078e0027 */
[----:B------:R-:W-:Y:S02]  /*97f0*/  IMAD.MOV.U32 R2, RZ, RZ, R3 ;  /* 0x000000ffff027224 */ /* 0x000fe400078e0003 */
[----:B------:R-:W-:Y:S02]  /*9800*/  IMAD.MOV.U32 R39, RZ, RZ, R54 ;  /* 0x000000ffff277224 */ /* 0x000fe400078e0036 */
[----:B------:R-:W-:-:S07]  /*9810*/  IMAD.MOV.U32 R3, RZ, RZ, R18 ;  /* 0x000000ffff037224 */ /* 0x000fce00078e0012 */
.L_x_53377:
[----:B------:R-:W-:Y:S05]  /*9820*/  BSYNC B1 ;  /* 0x0000000000017941 */ /* 0x000fea0003800000 */
.L_x_53375:
        /* <DEDUP_REMOVED lines=9> */
.L_x_53379:
[----:B------:R-:W-:Y:S02]  /*98c0*/  IMAD.MOV.U32 R49, RZ, RZ, R52 ;  /* 0x000000ffff317224 */ /* 0x000fe400078e0034 */
[----:B------:R-:W-:Y:S02]  /*98d0*/  IMAD.MOV.U32 R47, RZ, RZ, R2 ;  /* 0x000000ffff2f7224 */ /* 0x000fe400078e0002 */
[----:B------:R-:W-:Y:S02]  /*98e0*/  IMAD.MOV.U32 R52, RZ, RZ, R51 ;  /* 0x000000ffff347224 */ /* 0x000fe400078e0033 */
[----:B------:R-:W-:-:S07]  /*98f0*/  IMAD.MOV.U32 R2, RZ, RZ, R17 ;  /* 0x000000ffff027224 */ /* 0x000fce00078e0011 */
.L_x_53380:
[----:B------:R-:W-:Y:S05]  /*9900*/  BSYNC B1 ;  /* 0x0000000000017941 */ /* 0x000fea0003800000 */
.L_x_53378:
        /* <DEDUP_REMOVED lines=9> */
.L_x_53382:
[----:B------:R-:W-:Y:S02]  /*99a0*/  IMAD.MOV.U32 R54, RZ, RZ, R49 ;  /* 0x000000ffff367224 */ /* 0x000fe400078e0031 */
[----:B------:R-:W-:Y:S02]  /*99b0*/  IMAD.MOV.U32 R18, RZ, RZ, R47 ;  /* 0x000000ffff127224 */ /* 0x000fe400078e002f */
[----:B------:R-:W-:Y:S02]  /*99c0*/  IMAD.MOV.U32 R49, RZ, RZ, R56 ;  /* 0x000000ffff317224 */ /* 0x000fe400078e0038 */
[----:B------:R-:W-:-:S07]  /*99d0*/  IMAD.MOV.U32 R47, RZ, RZ, R16 ;  /* 0x000000ffff2f7224 */ /* 0x000fce00078e0010 */
.L_x_53383:
[----:B------:R-:W-:Y:S05]  /*99e0*/  BSYNC B1 ;  /* 0x0000000000017941 */ /* 0x000fea0003800000 */
.L_x_53381:
        /* <DEDUP_REMOVED lines=9> */
.L_x_53385:
[----:B------:R-:W-:Y:S02]  /*9a80*/  IMAD.MOV.U32 R51, RZ, RZ, R54 ;  /* 0x000000ffff337224 */ /* 0x000fe400078e0036 */
[----:B------:R-:W-:Y:S02]  /*9a90*/  IMAD.MOV.U32 R17, RZ, RZ, R18 ;  /* 0x000000ffff117224 */ /* 0x000fe400078e0012 */
[----:B------:R-:W-:Y:S02]  /*9aa0*/  IMAD.MOV.U32 R54, RZ, RZ, R53 ;  /* 0x000000ffff367224 */ /* 0x000fe400078e0035 */
[----:B------:R-:W-:-:S07]  /*9ab0*/  IMAD.MOV.U32 R18, RZ, RZ, R15 ;  /* 0x000000ffff127224 */ /* 0x000fce00078e000f */
.L_x_53386:
[----:B------:R-:W-:Y:S05]  /*9ac0*/  BSYNC B1 ;  /* 0x0000000000017941 */ /* 0x000fea0003800000 */
.L_x_53384:
        /* <DEDUP_REMOVED lines=9> */
.L_x_53388:
[----:B------:R-:W-:Y:S02]  /*9b60*/  IMAD.MOV.U32 R56, RZ, RZ, R51 ;  /* 0x000000ffff387224 */ /* 0x000fe400078e0033 */
[----:B------:R-:W-:Y:S02]  /*9b70*/  IMAD.MOV.U32 R16, RZ, RZ, R17 ;  /* 0x000000ffff107224 */ /* 0x000fe400078e0011 */
[----:B------:R-:W-:Y:S02]  /*9b80*/  IMAD.MOV.U32 R51, RZ, RZ, R62 ;  /* 0x000000ffff337224 */ /* 0x000fe400078e003e */
[----:B------:R-:W-:-:S07]  /*9b90*/  IMAD.MOV.U32 R17, RZ, RZ, R14 ;  /* 0x000000ffff117224 */ /* 0x000fce00078e000e */
.L_x_53389:
[----:B------:R-:W-:Y:S05]  /*9ba0*/  BSYNC B1 ;  /* 0x0000000000017941 */ /* 0x000fea0003800000 */
.L_x_53387:
        /* <DEDUP_REMOVED lines=9> */
.L_x_53391:
[----:B------:R-:W-:Y:S02]  /*9c40*/  IMAD.MOV.U32 R15, RZ, RZ, R56 ;  /* 0x000000ffff0f7224 */ /* 0x000fe400078e0038 */
[----:B------:R-:W-:Y:S02]  /*9c50*/  IMAD.MOV.U32 R14, RZ, RZ, R16 ;  /* 0x000000ffff0e7224 */ /* 0x000fe400078e0010 */
[----:B------:R-:W-:Y:S02]  /*9c60*/  IMAD.MOV.U32 R56, RZ, RZ, R57 ;  /* 0x000000ffff387224 */ /* 0x000fe400078e0039 */
[----:B------:R-:W-:-:S07]  /*9c70*/  IMAD.MOV.U32 R16, RZ, RZ, R13 ;  /* 0x000000ffff107224 */ /* 0x000fce00078e000d */
.L_x_53392:
[----:B------:R-:W-:Y:S05]  /*9c80*/  BSYNC B1 ;  /* 0x0000000000017941 */ /* 0x000fea0003800000 */
.L_x_53390:
        /* <DEDUP_REMOVED lines=9> */
.L_x_53394:
[----:B------:R-:W-:Y:S02]  /*9d20*/  IMAD.MOV.U32 R53, RZ, RZ, R15 ;  /* 0x000000ffff357224 */ /* 0x000fe400078e000f */
[----:B------:R-:W-:Y:S02]  /*9d30*/  IMAD.MOV.U32 R13, RZ, RZ, R14 ;  /* 0x000000ffff0d7224 */ /* 0x000fe400078e000e */
[----:B------:R-:W-:Y:S02]  /*9d40*/  IMAD.MOV.U32 R15, RZ, RZ, R12 ;  /* 0x000000ffff0f7224 */ /* 0x000fe400078e000c */
[----:B------:R-:W-:-:S07]  /*9d50*/  IMAD.MOV.U32 R14, RZ, RZ, R11 ;  /* 0x000000ffff0e7224 */ /* 0x000fce00078e000b */
.L_x_53395:
[----:B------:R-:W-:Y:S05]  /*9d60*/  BSYNC B1 ;  /* 0x0000000000017941 */ /* 0x000fea0003800000 */
.L_x_53393:
        /* <DEDUP_REMOVED lines=9> */
.L_x_53397:
[----:B------:R-:W-:Y:S02]  /*9e00*/  IMAD.MOV.U32 R12, RZ, RZ, R53 ;  /* 0x000000ffff0c7224 */ /* 0x000fe400078e0035 */
[----:B------:R-:W-:Y:S02]  /*9e10*/  IMAD.MOV.U32 R11, RZ, RZ, R13 ;  /* 0x000000ffff0b7224 */ /* 0x000fe400078e000d */
[----:B------:R-:W-:Y:S02]  /*9e20*/  IMAD.MOV.U32 R53, RZ, RZ, R58 ;  /* 0x000000ffff357224 */ /* 0x000fe400078e003a */
[----:B------:R-:W-:-:S07]  /*9e30*/  IMAD.MOV.U32 R13, RZ, RZ, R10 ;  /* 0x000000ffff0d7224 */ /* 0x000fce00078e000a */
.L_x_53398:
[----:B------:R-:W-:Y:S05]  /*9e40*/  BSYNC B1 ;  /* 0x0000000000017941 */ /* 0x000fea0003800000 */
.L_x_53396:
        /* <DEDUP_REMOVED lines=9> */
.L_x_53400:
[----:B------:R-:W-:Y:S02]  /*9ee0*/  IMAD.MOV.U32 R55, RZ, RZ, R12 ;  /* 0x000000ffff377224 */ /* 0x000fe400078e000c */
[----:B------:R-:W-:Y:S02]  /*9ef0*/  IMAD.MOV.U32 R10, RZ, RZ, R11 ;  /* 0x000000ffff0a7224 */ /* 0x000fe400078e000b */
[----:B------:R-:W-:Y:S02]  /*9f00*/  IMAD.MOV.U32 R12, RZ, RZ, R9 ;  /* 0x000000ffff0c7224 */ /* 0x000fe400078e0009 */
[----:B------:R-:W-:-:S07]  /*9f10*/  IMAD.MOV.U32 R11, RZ, RZ, R8 ;  /* 0x000000ffff0b7224 */ /* 0x000fce00078e0008 */
.L_x_53401:
[----:B------:R-:W-:Y:S05]  /*9f20*/  BSYNC B1 ;  /* 0x0000000000017941 */ /* 0x000fea0003800000 */
.L_x_53399:
        /* <DEDUP_REMOVED lines=16> */
.L_x_53403:
[----:B------:R-:W-:Y:S01]  /*a030*/  IMAD.MOV.U32 R44, RZ, RZ, R19 ;  /* 0x000000ffff2c7224 */ /* 0x000fe200078e0013 */
[----:B------:R-:W-:Y:S01]  /*a040*/  MOV R19, R60 ;  /* 0x0000003c00137202 */ /* 0x000fe20000000f00 */
[----:B------:R-:W-:Y:S02]  /*a050*/  IMAD.MOV.U32 R8, RZ, RZ, R67 ;  /* 0x000000ffff087224 */ /* 0x000fe400078e0043 */
[----:B------:R-:W-:-:S07]  /*a060*/  IMAD.MOV.U32 R67, RZ, RZ, R46 ;  /* 0x000000ffff437224 */ /* 0x000fce00078e002e */
.L_x_53404:
[----:B------:R-:W-:Y:S05]  /*a070*/  BSYNC B1 ;  /* 0x0000000000017941 */ /* 0x000fea0003800000 */
.L_x_53402:
        /* <DEDUP_REMOVED lines=9> */
.L_x_53406:
[----:B------:R-:W-:Y:S01]  /*a110*/  IMAD.MOV.U32 R33, RZ, RZ, R44 ;  /* 0x000000ffff217224 */ /* 0x000fe200078e002c */
[----:B------:R-:W-:Y:S01]  /*a120*/  MOV R44, R35 ;  /* 0x00000023002c7202 */ /* 0x000fe20000000f00 */
[----:B------:R-:W-:Y:S02]  /*a130*/  IMAD.MOV.U32 R9, RZ, RZ, R8 ;  /* 0x000000ffff097224 */ /* 0x000fe400078e0008 */
[----:B------:R-:W-:-:S07]  /*a140*/  IMAD.MOV.U32 R8, RZ, RZ, R7 ;  /* 0x000000ffff087224 */ /* 0x000fce00078e0007 */
.L_x_53407:
[----:B------:R-:W-:Y:S05]  /*a150*/  BSYNC B1 ;  /* 0x0000000000017941 */ /* 0x000fea0003800000 */
.L_x_53405:
        /* <DEDUP_REMOVED lines=9> */
.L_x_53409:
[----:B------:R-:W-:Y:S01]  /*a1f0*/  IMAD.MOV.U32 R58, RZ, RZ, R33 ;  /* 0x000000ffff3a7224 */ /* 0x000fe200078e0021 */
[----:B------:R-:W-:Y:S01]  /*a200*/  MOV R33, R48 ;  /* 0x0000003000217202 */ /* 0x000fe20000000f00 */
[----:B------:R-:W-:Y:S02]  /*a210*/  IMAD.MOV.U32 R46, RZ, RZ, R9 ;  /* 0x000000ffff2e7224 */ /* 0x000fe400078e0009 */
[----:B------:R-:W-:-:S07]  /*a220*/  IMAD.MOV.U32 R9, RZ, RZ, R6 ;  /* 0x000000ffff097224 */ /* 0x000fce00078e0006 */
.L_x_53410:
[----:B------:R-:W-:Y:S05]  /*a230*/  BSYNC B1 ;  /* 0x0000000000017941 */ /* 0x000fea0003800000 */
.L_x_53408:
        /* <DEDUP_REMOVED lines=9> */
.L_x_53412:
[----:B------:R-:W-:Y:S01]  /*a2d0*/  IMAD.MOV.U32 R35, RZ, RZ, R58 ;  /* 0x000000ffff237224 */ /* 0x000fe200078e003a */
[----:B------:R-:W-:Y:S01]  /*a2e0*/  MOV R58, R37 ;  /* 0x00000025003a7202 */ /* 0x000fe20000000f00 */
[----:B------:R-:W-:Y:S02]  /*a2f0*/  IMAD.MOV.U32 R7, RZ, RZ, R46 ;  /* 0x000000ffff077224 */ /* 0x000fe400078e002e */
[----:B------:R-:W-:-:S07]  /*a300*/  IMAD.MOV.U32 R46, RZ, RZ, R5 ;  /* 0x000000ffff2e7224 */ /* 0x000fce00078e0005 */
.L_x_53413:
[----:B------:R-:W-:Y:S05]  /*a310*/  BSYNC B1 ;  /* 0x0000000000017941 */ /* 0x000fea0003800000 */
.L_x_53411:
        /* <DEDUP_REMOVED lines=9> */
.L_x_53415:
[----:B------:R-:W-:Y:S01]  /*a3b0*/  IMAD.MOV.U32 R48, RZ, RZ, R35 ;  /* 0x000000ffff307224 */ /* 0x000fe200078e0023 */
[----:B------:R-:W-:Y:S01]  /*a3c0*/  MOV R35, R50 ;  /* 0x0000003200237202 */ /* 0x000fe20000000f00 */
[----:B------:R-:W-:Y:S02]  /*a3d0*/  IMAD.MOV.U32 R6, RZ, RZ, R7 ;  /* 0x000000ffff067224 */ /* 0x000fe400078e0007 */
[----:B------:R-:W-:-:S07]  /*a3e0*/  IMAD.MOV.U32 R7, RZ, RZ, R4 ;  /* 0x000000ffff077224 */ /* 0x000fce00078e0004 */
.L_x_53416:
[----:B------:R-:W-:Y:S05]  /*a3f0*/  BSYNC B1 ;  /* 0x0000000000017941 */ /* 0x000fea0003800000 */
.L_x_53414:
        /* <DEDUP_REMOVED lines=9> */
.L_x_53418:
[----:B------:R-:W-:Y:S01]  /*a490*/  IMAD.MOV.U32 R37, RZ, RZ, R48 ;  /* 0x000000ffff257224 */ /* 0x000fe200078e0030 */
[----:B------:R-:W-:Y:S01]  /*a4a0*/  MOV R48, R39 ;  /* 0x0000002700307202 */ /* 0x000fe20000000f00 */
[----:B------:R-:W-:Y:S02]  /*a4b0*/  IMAD.MOV.U32 R5, RZ, RZ, R6 ;  /* 0x000000ffff057224 */ /* 0x000fe400078e0006 */
[----:B------:R-:W-:-:S07]  /*a4c0*/  IMAD.MOV.U32 R6, RZ, RZ, R3 ;  /* 0x000000ffff067224 */ /* 0x000fce00078e0003 */
.L_x_53419:
[----:B------:R-:W-:Y:S05]  /*a4d0*/  BSYNC B1 ;  /* 0x0000000000017941 */ /* 0x000fea0003800000 */
.L_x_53417:
        /* <DEDUP_REMOVED lines=9> */
.L_x_53421:
[----:B------:R-:W-:Y:S01]  /*a570*/  IMAD.MOV.U32 R50, RZ, RZ, R37 ;  /* 0x000000ffff327224 */ /* 0x000fe200078e0025 */
[----:B------:R-:W-:Y:S01]  /*a580*/  MOV R37, R52 ;  /* 0x0000003400257202 */ /* 0x000fe20000000f00 */
[----:B------:R-:W-:Y:S02]  /*a590*/  IMAD.MOV.U32 R4, RZ, RZ, R5 ;  /* 0x000000ffff047224 */ /* 0x000fe400078e0005 */
[----:B------:R-:W-:-:S07]  /*a5a0*/  IMAD.MOV.U32 R5, RZ, RZ, R2 ;  /* 0x000000ffff057224 */ /* 0x000fce00078e0002 */
.L_x_53422:
[----:B------:R-:W-:Y:S05]  /*a5b0*/  BSYNC B1 ;  /* 0x0000000000017941 */ /* 0x000fea0003800000 */
.L_x_53420:
        /* <DEDUP_REMOVED lines=9> */
.L_x_53424:
[----:B------:R-:W-:Y:S01]  /*a650*/  IMAD.MOV.U32 R39, RZ, RZ, R50 ;  /* 0x000000ffff277224 */ /* 0x000fe200078e0032 */
[----:B------:R-:W-:Y:S01]  /*a660*/  MOV R50, R49 ;  /* 0x0000003100327202 */ /* 0x000fe20000000f00 */
[----:B------:R-:W-:Y:S02]  /*a670*/  IMAD.MOV.U32 R3, RZ, RZ, R4 ;  /* 0x000000ffff037224 */ /* 0x000fe400078e0004 */
[----:B------:R-:W-:-:S07]  /*a680*/  IMAD.MOV.U32 R4, RZ, RZ, R47 ;  /* 0x000000ffff047224 */ /* 0x000fce00078e002f */
.L_x_53425:
[----:B------:R-:W-:Y:S05]  /*a690*/  BSYNC B1 ;  /* 0x0000000000017941 */ /* 0x000fea0003800000 */
.L_x_53423:
        /* <DEDUP_REMOVED lines=9> */
.L_x_53427:
[----:B------:R-:W-:Y:S01]  /*a730*/  IMAD.MOV.U32 R52, RZ, RZ, R39 ;  /* 0x000000ffff347224 */ /* 0x000fe200078e0027 */
[----:B------:R-:W-:Y:S01]  /*a740*/  MOV R39, R54 ;  /* 0x0000003600277202 */ /* 0x000fe20000000f00 */
[----:B------:R-:W-:Y:S02]  /*a750*/  IMAD.MOV.U32 R2, RZ, RZ, R3 ;  /* 0x000000ffff027224 */ /* 0x000fe400078e0003 */
[----:B------:R-:W-:-:S07]  /*a760*/  IMAD.MOV.U32 R3, RZ, RZ, R18 ;  /* 0x000000ffff037224 */ /* 0x000fce00078e0012 */
.L_x_53428:
[----:B------:R-:W-:Y:S05]  /*a770*/  BSYNC B1 ;  /* 0x0000000000017941 */ /* 0x000fea0003800000 */
.L_x_53426:
        /* <DEDUP_REMOVED lines=9> */
.L_x_53430:
[----:B------:R-:W-:Y:S01]  /*a810*/  IMAD.MOV.U32 R49, RZ, RZ, R52 ;  /* 0x000000ffff317224 */ /* 0x000fe200078e0034 */
[----:B------:R-:W-:Y:S01]  /*a820*/  MOV R52, R51 ;  /* 0x0000003300347202 */ /* 0x000fe20000000f00 */
[----:B------:R-:W-:Y:S02]  /*a830*/  IMAD.MOV.U32 R47, RZ, RZ, R2 ;  /* 0x000000ffff2f7224 */ /* 0x000fe400078e0002 */
[----:B------:R-:W-:-:S07]  /*a840*/  IMAD.MOV.U32 R2, RZ, RZ, R17 ;  /* 0x000000ffff027224 */ /* 0x000fce00078e0011 */
.L_x_53431:
[----:B------:R-:W-:Y:S05]  /*a850*/  BSYNC B1 ;  /* 0x0000000000017941 */ /* 0x000fea0003800000 */
.L_x_53429:
        /* <DEDUP_REMOVED lines=9> */
.L_x_53433:
[----:B------:R-:W-:Y:S01]  /*a8f0*/  IMAD.MOV.U32 R18, RZ, RZ, R49 ;  /* 0x000000ffff127224 */ /* 0x000fe200078e0031 */
[----:B------:R-:W-:Y:S01]  /*a900*/  MOV R49, R56 ;  /* 0x0000003800317202 */ /* 0x000fe20000000f00 */
[----:B------:R-:W-:Y:S02]  /*a910*/  IMAD.MOV.U32 R17, RZ, RZ, R47 ;  /* 0x000000ffff117224 */ /* 0x000fe400078e002f */
[----:B------:R-:W-:-:S07]  /*a920*/  IMAD.MOV.U32 R47, RZ, RZ, R16 ;  /* 0x000000ffff2f7224 */ /* 0x000fce00078e0010 */
.L_x_53434:
[----:B------:R-:W-:Y:S05]  /*a930*/  BSYNC B1 ;  /* 0x0000000000017941 */ /* 0x000fea0003800000 */
.L_x_53432:
        /* <DEDUP_REMOVED lines=9> */
.L_x_53436:
[----:B------:R-:W-:Y:S01]  /*a9d0*/  IMAD.MOV.U32 R54, RZ, RZ, R18 ;  /* 0x000000ffff367224 */ /* 0x000fe200078e0012 */
[----:B------:R-:W-:Y:S01]  /*a9e0*/  MOV R18, R15 ;  /* 0x0000000f00127202 */ /* 0x000fe20000000f00 */
[----:B------:R-:W-:Y:S02]  /*a9f0*/  IMAD.MOV.U32 R16, RZ, RZ, R17 ;  /* 0x000000ffff107224 */ /* 0x000fe400078e0011 */
[----:B------:R-:W-:-:S07]  /*aa00*/  IMAD.MOV.U32 R17, RZ, RZ, R14 ;  /* 0x000000ffff117224 */ /* 0x000fce00078e000e */
.L_x_53437:
[----:B------:R-:W-:Y:S05]  /*aa10*/  BSYNC B1 ;  /* 0x0000000000017941 */ /* 0x000fea0003800000 */
.L_x_53435:
        /* <DEDUP_REMOVED lines=9> */
.L_x_53439:
[----:B------:R-:W-:Y:S01]  /*aab0*/  IMAD.MOV.U32 R15, RZ, RZ, R54 ;  /* 0x000000ffff0f7224 */ /* 0x000fe200078e0036 */
[----:B------:R-:W-:Y:S01]  /*aac0*/  MOV R54, R53 ;  /* 0x0000003500367202 */ /* 0x000fe20000000f00 */
[----:B------:R-:W-:Y:S02]  /*aad0*/  IMAD.MOV.U32 R14, RZ, RZ, R16 ;  /* 0x000000ffff0e7224 */ /* 0x000fe400078e0010 */
[----:B------:R-:W-:-:S07]  /*aae0*/  IMAD.MOV.U32 R16, RZ, RZ, R13 ;  /* 0x000000ffff107224 */ /* 0x000fce00078e000d */
.L_x_53440:
[----:B------:R-:W-:Y:S05]  /*aaf0*/  BSYNC B1 ;  /* 0x0000000000017941 */ /* 0x000fea0003800000 */
.L_x_53438:
        /* <DEDUP_REMOVED lines=9> */
.L_x_53442:
[----:B------:R-:W-:Y:S01]  /*ab90*/  IMAD.MOV.U32 R56, RZ, RZ, R15 ;  /* 0x000000ffff387224 */ /* 0x000fe200078e000f */
[----:B------:R-:W-:Y:S01]  /*aba0*/  MOV R15, R12 ;  /* 0x0000000c000f7202 */ /* 0x000fe20000000f00 */
[----:B------:R-:W-:Y:S02]  /*abb0*/  IMAD.MOV.U32 R13, RZ, RZ, R14 ;  /* 0x000000ffff0d7224 */ /* 0x000fe400078e000e */
[----:B------:R-:W-:-:S07]  /*abc0*/  IMAD.MOV.U32 R14, RZ, RZ, R11 ;  /* 0x000000ffff0e7224 */ /* 0x000fce00078e000b */
.L_x_53443:
[----:B------:R-:W-:Y:S05]  /*abd0*/  BSYNC B1 ;  /* 0x0000000000017941 */ /* 0x000fea0003800000 */
.L_x_53441:
        /* <DEDUP_REMOVED lines=9> */
.L_x_53445:
[----:B------:R-:W-:Y:S01]  /*ac70*/  IMAD.MOV.U32 R12, RZ, RZ, R56 ;  /* 0x000000ffff0c7224 */ /* 0x000fe200078e0038 */
[----:B------:R-:W-:Y:S01]  /*ac80*/  MOV R56, R55 ;  /* 0x0000003700387202 */ /* 0x000fe20000000f00 */
[----:B------:R-:W-:Y:S02]  /*ac90*/  IMAD.MOV.U32 R11, RZ, RZ, R13 ;  /* 0x000000ffff0b7224 */ /* 0x000fe400078e000d */
[----:B------:R-:W-:-:S07]  /*aca0*/  IMAD.MOV.U32 R13, RZ, RZ, R10 ;  /* 0x000000ffff0d7224 */ /* 0x000fce00078e000a */
.L_x_53446:
[----:B------:R-:W-:Y:S05]  /*acb0*/  BSYNC B1 ;  /* 0x0000000000017941 */ /* 0x000fea0003800000 */
.L_x_53444:
        /* <DEDUP_REMOVED lines=16> */
.L_x_53448:
[----:B------:R-:W-:Y:S01]  /*adc0*/  MOV R42, R19 ;  /* 0x00000013002a7202 */ /* 0x000fe20000000f00 */
[----:B------:R-:W-:Y:S02]  /*add0*/  IMAD.MOV.U32 R10, RZ, RZ, R67 ;  /* 0x000000ffff0a7224 */ /* 0x000fe400078e0043 */
[----:B------:R-:W-:Y:S02]  /*ade0*/  IMAD.MOV.U32 R19, RZ, RZ, R44 ;  /* 0x000000ffff137224 */ /* 0x000fe400078e002c */
[----:B------:R-:W-:-:S07]  /*adf0*/  IMAD.MOV.U32 R67, RZ, RZ, R8 ;  /* 0x000000ffff437224 */ /* 0x000fce00078e0008 */
.L_x_53449:
[----:B------:R-:W-:Y:S05]  /*ae00*/  BSYNC B1 ;  /* 0x0000000000017941 */ /* 0x000fea0003800000 */
.L_x_53447:
        /* <DEDUP_REMOVED lines=9> */
.L_x_53451:
[----:B------:R-:W-:Y:S01]  /*aea0*/  MOV R51, R42 ;  /* 0x0000002a00337202 */ /* 0x000fe20000000f00 */
[----:B------:R-:W-:Y:S02]  /*aeb0*/  IMAD.MOV.U32 R31, RZ, RZ, R10 ;  /* 0x000000ffff1f7224 */ /* 0x000fe400078e000a */
[----:B------:R-:W-:Y:S02]  /*aec0*/  IMAD.MOV.U32 R42, RZ, RZ, R33 ;  /* 0x000000ffff2a7224 */ /* 0x000fe400078e0021 */
[----:B------:R-:W-:-:S07]  /*aed0*/  IMAD.MOV.U32 R10, RZ, RZ, R9 ;  /* 0x000000ffff0a7224 */ /* 0x000fce00078e0009 */
.L_x_53452:
[----:B------:R-:W-:Y:S05]  /*aee0*/  BSYNC B1 ;  /* 0x0000000000017941 */ /* 0x000fea0003800000 */
.L_x_53450:
        /* <DEDUP_REMOVED lines=9> */
.L_x_53454:
[----:B------:R-:W-:Y:S01]  /*af80*/  MOV R44, R51 ;  /* 0x00000033002c7202 */ /* 0x000fe20000000f00 */
[----:B------:R-:W-:Y:S02]  /*af90*/  IMAD.MOV.U32 R8, RZ, RZ, R31 ;  /* 0x000000ffff087224 */ /* 0x000fe400078e001f */
[----:B------:R-:W-:Y:S02]  /*afa0*/  IMAD.MOV.U32 R51, RZ, RZ, R58 ;  /* 0x000000ffff337224 */ /* 0x000fe400078e003a */
[----:B------:R-:W-:-:S07]  /*afb0*/  IMAD.MOV.U32 R31, RZ, RZ, R46 ;  /* 0x000000ffff1f7224 */ /* 0x000fce00078e002e */
.L_x_53455:
[----:B------:R-:W-:Y:S05]  /*afc0*/  BSYNC B1 ;  /* 0x0000000000017941 */ /* 0x000fea0003800000 */
.L_x_53453:
        /* <DEDUP_REMOVED lines=9> */
.L_x_53457:
[----:B------:R-:W-:Y:S01]  /*b060*/  MOV R33, R44 ;  /* 0x0000002c00217202 */ /* 0x000fe20000000f00 */
[----:B------:R-:W-:Y:S02]  /*b070*/  IMAD.MOV.U32 R9, RZ, RZ, R8 ;  /* 0x000000ffff097224 */ /* 0x000fe400078e0008 */
[----:B------:R-:W-:Y:S02]  /*b080*/  IMAD.MOV.U32 R44, RZ, RZ, R35 ;  /* 0x000000ffff2c7224 */ /* 0x000fe400078e0023 */
[----:B------:R-:W-:-:S07]  /*b090*/  IMAD.MOV.U32 R8, RZ, RZ, R7 ;  /* 0x000000ffff087224 */ /* 0x000fce00078e0007 */
.L_x_53458:
[----:B------:R-:W-:Y:S05]  /*b0a0*/  BSYNC B1 ;  /* 0x0000000000017941 */ /* 0x000fea0003800000 */
.L_x_53456:
        /* <DEDUP_REMOVED lines=9> */
.L_x_53460:
[----:B------:R-:W-:Y:S01]  /*b140*/  MOV R58, R33 ;  /* 0x00000021003a7202 */ /* 0x000fe20000000f00 */
[----:B------:R-:W-:Y:S02]  /*b150*/  IMAD.MOV.U32 R46, RZ, RZ, R9 ;  /* 0x000000ffff2e7224 */ /* 0x000fe400078e0009 */
[----:B------:R-:W-:Y:S02]  /*b160*/  IMAD.MOV.U32 R33, RZ, RZ, R48 ;  /* 0x000000ffff217224 */ /* 0x000fe400078e0030 */
[----:B------:R-:W-:-:S07]  /*b170*/  IMAD.MOV.U32 R9, RZ, RZ, R6 ;  /* 0x000000ffff097224 */ /* 0x000fce00078e0006 */
.L_x_53461:
[----:B------:R-:W-:Y:S05]  /*b180*/  BSYNC B1 ;  /* 0x0000000000017941 */ /* 0x000fea0003800000 */
.L_x_53459:
        /* <DEDUP_REMOVED lines=9> */
.L_x_53463:
[----:B------:R-:W-:Y:S01]  /*b220*/  MOV R35, R58 ;  /* 0x0000003a00237202 */ /* 0x000fe20000000f00 */
[----:B------:R-:W-:Y:S02]  /*b230*/  IMAD.MOV.U32 R7, RZ, RZ, R46 ;  /* 0x000000ffff077224 */ /* 0x000fe400078e002e */
[----:B------:R-:W-:Y:S02]  /*b240*/  IMAD.MOV.U32 R58, RZ, RZ, R37 ;  /* 0x000000ffff3a7224 */ /* 0x000fe400078e0025 */
[----:B------:R-:W-:-:S07]  /*b250*/  IMAD.MOV.U32 R46, RZ, RZ, R5 ;  /* 0x000000ffff2e7224 */ /* 0x000fce00078e0005 */
.L_x_53464:
[----:B------:R-:W-:Y:S05]  /*b260*/  BSYNC B1 ;  /* 0x0000000000017941 */ /* 0x000fea0003800000 */
.L_x_53462:
        /* <DEDUP_REMOVED lines=9> */
.L_x_53466:
[----:B------:R-:W-:Y:S01]  /*b300*/  MOV R48, R35 ;  /* 0x0000002300307202 */ /* 0x000fe20000000f00 */
[----:B------:R-:W-:Y:S02]  /*b310*/  IMAD.MOV.U32 R6, RZ, RZ, R7 ;  /* 0x000000ffff067224 */ /* 0x000fe400078e0007 */
[----:B------:R-:W-:Y:S02]  /*b320*/  IMAD.MOV.U32 R35, RZ, RZ, R50 ;  /* 0x000000ffff237224 */ /* 0x000fe400078e0032 */
[----:B------:R-:W-:-:S07]  /*b330*/  IMAD.MOV.U32 R7, RZ, RZ, R4 ;  /* 0x000000ffff077224 */ /* 0x000fce00078e0004 */
.L_x_53467:
[----:B------:R-:W-:Y:S05]  /*b340*/  BSYNC B1 ;  /* 0x0000000000017941 */ /* 0x000fea0003800000 */
.L_x_53465:
        /* <DEDUP_REMOVED lines=9> */
.L_x_53469:
[----:B------:R-:W-:Y:S01]  /*b3e0*/  MOV R37, R48 ;  /* 0x0000003000257202 */ /* 0x000fe20000000f00 */
[----:B------:R-:W-:Y:S02]  /*b3f0*/  IMAD.MOV.U32 R5, RZ, RZ, R6 ;  /* 0x000000ffff057224 */ /* 0x000fe400078e0006 */
[----:B------:R-:W-:Y:S02]  /*b400*/  IMAD.MOV.U32 R48, RZ, RZ, R39 ;  /* 0x000000ffff307224 */ /* 0x000fe400078e0027 */
[----:B------:R-:W-:-:S07]  /*b410*/  IMAD.MOV.U32 R6, RZ, RZ, R3 ;  /* 0x000000ffff067224 */ /* 0x000fce00078e0003 */
.L_x_53470:
[----:B------:R-:W-:Y:S05]  /*b420*/  BSYNC B1 ;  /* 0x0000000000017941 */ /* 0x000fea0003800000 */
.L_x_53468:
        /* <DEDUP_REMOVED lines=9> */
.L_x_53472:
[----:B------:R-:W-:Y:S01]  /*b4c0*/  MOV R50, R37 ;  /* 0x0000002500327202 */ /* 0x000fe20000000f00 */
[----:B------:R-:W-:Y:S02]  /*b4d0*/  IMAD.MOV.U32 R4, RZ, RZ, R5 ;  /* 0x000000ffff047224 */ /* 0x000fe400078e0005 */
[----:B------:R-:W-:Y:S02]  /*b4e0*/  IMAD.MOV.U32 R37, RZ, RZ, R52 ;  /* 0x000000ffff257224 */ /* 0x000fe400078e0034 */
[----:B------:R-:W-:-:S07]  /*b4f0*/  IMAD.MOV.U32 R5, RZ, RZ, R2 ;  /* 0x000000ffff057224 */ /* 0x000fce00078e0002 */
.L_x_53473:
[----:B------:R-:W-:Y:S05]  /*b500*/  BSYNC B1 ;  /* 0x0000000000017941 */ /* 0x000fea0003800000 */
.L_x_53471:
        /* <DEDUP_REMOVED lines=9> */
.L_x_53475:
[----:B------:R-:W-:Y:S01]  /*b5a0*/  MOV R3, R50 ;  /* 0x0000003200037202 */ /* 0x000fe20000000f00 */
[----:B------:R-:W-:Y:S02]  /*b5b0*/  IMAD.MOV.U32 R2, RZ, RZ, R4 ;  /* 0x000000ffff027224 */ /* 0x000fe400078e0004 */
[----:B------:R-:W-:Y:S02]  /*b5c0*/  IMAD.MOV.U32 R50, RZ, RZ, R49 ;  /* 0x000000ffff327224 */ /* 0x000fe400078e0031 */
[----:B------:R-:W-:-:S07]  /*b5d0*/  IMAD.MOV.U32 R4, RZ, RZ, R47 ;  /* 0x000000ffff047224 */ /* 0x000fce00078e002f */
.L_x_53476:
[----:B------:R-:W-:Y:S05]  /*b5e0*/  BSYNC B1 ;  /* 0x0000000000017941 */ /* 0x000fea0003800000 */
.L_x_53474:
        /* <DEDUP_REMOVED lines=9> */
.L_x_53478:
[----:B------:R-:W-:Y:S01]  /*b680*/  MOV R47, R3 ;  /* 0x00000003002f7202 */ /* 0x000fe20000000f00 */
[----:B------:R-:W-:Y:S02]  /*b690*/  IMAD.MOV.U32 R39, RZ, RZ, R2 ;  /* 0x000000ffff277224 */ /* 0x000fe400078e0002 */
[----:B------:R-:W-:Y:S02]  /*b6a0*/  IMAD.MOV.U32 R3, RZ, RZ, R18 ;  /* 0x000000ffff037224 */ /* 0x000fe400078e0012 */
[----:B------:R-:W-:-:S07]  /*b6b0*/  IMAD.MOV.U32 R2, RZ, RZ, R17 ;  /* 0x000000ffff027224 */ /* 0x000fce00078e0011 */
.L_x_53479:
[----:B------:R-:W-:Y:S05]  /*b6c0*/  BSYNC B1 ;  /* 0x0000000000017941 */ /* 0x000fea0003800000 */
.L_x_53477:
        /* <DEDUP_REMOVED lines=9> */
.L_x_53481:
[----:B------:R-:W-:Y:S01]  /*b760*/  MOV R18, R47 ;  /* 0x0000002f00127202 */ /* 0x000fe20000000f00 */
[----:B------:R-:W-:Y:S02]  /*b770*/  IMAD.MOV.U32 R17, RZ, RZ, R39 ;  /* 0x000000ffff117224 */ /* 0x000fe400078e0027 */
[----:B------:R-:W-:Y:S02]  /*b780*/  IMAD.MOV.U32 R47, RZ, RZ, R54 ;  /* 0x000000ffff2f7224 */ /* 0x000fe400078e0036 */
[----:B------:R-:W-:-:S07]  /*b790*/  IMAD.MOV.U32 R39, RZ, RZ, R16 ;  /* 0x000000ffff277224 */ /* 0x000fce00078e0010 */
.L_x_53482:
[----:B------:R-:W-:Y:S05]  /*b7a0*/  BSYNC B1 ;  /* 0x0000000000017941 */ /* 0x000fea0003800000 */
.L_x_53480:
        /* <DEDUP_REMOVED lines=9> */
.L_x_53484:
[----:B------:R-:W-:Y:S01]  /*b840*/  MOV R49, R18 ;  /* 0x0000001200317202 */ /* 0x000fe20000000f00 */
[----:B------:R-:W-:Y:S02]  /*b850*/  IMAD.MOV.U32 R16, RZ, RZ, R17 ;  /* 0x000000ffff107224 */ /* 0x000fe400078e0011 */
[----:B------:R-:W-:Y:S02]  /*b860*/  IMAD.MOV.U32 R18, RZ, RZ, R15 ;  /* 0x000000ffff127224 */ /* 0x000fe400078e000f */
[----:B------:R-:W-:-:S07]  /*b870*/  IMAD.MOV.U32 R17, RZ, RZ, R14 ;  /* 0x000000ffff117224 */ /* 0x000fce00078e000e */
.L_x_53485:
[----:B------:R-:W-:Y:S05]  /*b880*/  BSYNC B1 ;  /* 0x0000000000017941 */ /* 0x000fea0003800000 */
.L_x_53483:
        /* <DEDUP_REMOVED lines=9> */
.L_x_53487:
[----:B------:R-:W-:Y:S01]  /*b920*/  MOV R15, R49 ;  /* 0x00000031000f7202 */ /* 0x000fe20000000f00 */
[----:B------:R-:W-:Y:S02]  /*b930*/  IMAD.MOV.U32 R14, RZ, RZ, R16 ;  /* 0x000000ffff0e7224 */ /* 0x000fe400078e0010 */
[----:B------:R-:W-:Y:S02]  /*b940*/  IMAD.MOV.U32 R49, RZ, RZ, R56 ;  /* 0x000000ffff317224 */ /* 0x000fe400078e0038 */
[----:B------:R-:W-:-:S07]  /*b950*/  IMAD.MOV.U32 R16, RZ, RZ, R13 ;  /* 0x000000ffff107224 */ /* 0x000fce00078e000d */
.L_x_53488:
[----:B------:R-:W-:Y:S05]  /*b960*/  BSYNC B1 ;  /* 0x0000000000017941 */ /* 0x000fea0003800000 */
.L_x_53486:
        /* <DEDUP_REMOVED lines=9> */
.L_x_53490:
[----:B------:R-:W-:Y:S01]  /*ba00*/  MOV R52, R15 ;  /* 0x0000000f00347202 */ /* 0x000fe20000000f00 */
[----:B------:R-:W-:Y:S02]  /*ba10*/  IMAD.MOV.U32 R13, RZ, RZ, R14 ;  /* 0x000000ffff0d7224 */ /* 0x000fe400078e000e */
[----:B------:R-:W-:Y:S02]  /*ba20*/  IMAD.MOV.U32 R15, RZ, RZ, R12 ;  /* 0x000000ffff0f7224 */ /* 0x000fe400078e000c */
[----:B------:R-:W-:-:S07]  /*ba30*/  IMAD.MOV.U32 R14, RZ, RZ, R11 ;  /* 0x000000ffff0e7224 */ /* 0x000fce00078e000b */
.L_x_53491:
[----:B------:R-:W-:Y:S05]  /*ba40*/  BSYNC B1 ;  /* 0x0000000000017941 */ /* 0x000fea0003800000 */
.L_x_53489:
        /* <DEDUP_REMOVED lines=16> */
.L_x_53493:
[----:B------:R-:W-:Y:S02]  /*bb50*/  IMAD.MOV.U32 R40, RZ, RZ, R19 ;  /* 0x000000ffff287224 */ /* 0x000fe400078e0013 */
[----:B------:R-:W-:Y:S02]  /*bb60*/  IMAD.MOV.U32 R12, RZ, RZ, R67 ;  /* 0x000000ffff0c7224 */ /* 0x000fe400078e0043 */
[----:B------:R-:W-:Y:S02]  /*bb70*/  IMAD.MOV.U32 R19, RZ, RZ, R42 ;  /* 0x000000ffff137224 */ /* 0x000fe400078e002a */
[----:B------:R-:W-:-:S07]  /*bb80*/  IMAD.MOV.U32 R67, RZ, RZ, R10 ;  /* 0x000000ffff437224 */ /* 0x000fce00078e000a */
.L_x_53494:
[----:B------:R-:W-:Y:S05]  /*bb90*/  BSYNC B1 ;  /* 0x0000000000017941 */ /* 0x000fea0003800000 */
.L_x_53492:
        /* <DEDUP_REMOVED lines=9> */
.L_x_53496:
[----:B------:R-:W-:Y:S02]  /*bc30*/  IMAD.MOV.U32 R29, RZ, RZ, R40 ;  /* 0x000000ffff1d7224 */ /* 0x000fe400078e0028 */
[----:B------:R-:W-:Y:S02]  /*bc40*/  IMAD.MOV.U32 R11, RZ, RZ, R12 ;  /* 0x000000ffff0b7224 */ /* 0x000fe400078e000c */
[----:B------:R-:W-:Y:S02]  /*bc50*/  IMAD.MOV.U32 R40, RZ, RZ, R51 ;  /* 0x000000ffff287224 */ /* 0x000fe400078e0033 */
[----:B------:R-:W-:-:S07]  /*bc60*/  IMAD.MOV.U32 R12, RZ, RZ, R31 ;  /* 0x000000ffff0c7224 */ /* 0x000fce00078e001f */
.L_x_53497:
[----:B------:R-:W-:Y:S05]  /*bc70*/  BSYNC B1 ;  /* 0x0000000000017941 */ /* 0x000fea0003800000 */
.L_x_53495:
        /* <DEDUP_REMOVED lines=9> */
.L_x_53499:
[----:B------:R-:W-:Y:S02]  /*bd10*/  IMAD.MOV.U32 R42, RZ, RZ, R29 ;  /* 0x000000ffff2a7224 */ /* 0x000fe400078e001d */
[----:B------:R-:W-:Y:S02]  /*bd20*/  IMAD.MOV.U32 R10, RZ, RZ, R11 ;  /* 0x000000ffff0a7224 */ /* 0x000fe400078e000b */
[----:B------:R-:W-:Y:S02]  /*bd30*/  IMAD.MOV.U32 R29, RZ, RZ, R44 ;  /* 0x000000ffff1d7224 */ /* 0x000fe400078e002c */
[----:B------:R-:W-:-:S07]  /*bd40*/  IMAD.MOV.U32 R11, RZ, RZ, R8 ;  /* 0x000000ffff0b7224 */ /* 0x000fce00078e0008 */
.L_x_53500:
[----:B------:R-:W-:Y:S05]  /*bd50*/  BSYNC B1 ;  /* 0x0000000000017941 */ /* 0x000fea0003800000 */
.L_x_53498:
        /* <DEDUP_REMOVED lines=9> */
.L_x_53502:
[----:B------:R-:W-:Y:S02]  /*bdf0*/  IMAD.MOV.U32 R51, RZ, RZ, R42 ;  /* 0x000000ffff337224 */ /* 0x000fe400078e002a */
[----:B------:R-:W-:Y:S02]  /*be00*/  IMAD.MOV.U32 R31, RZ, RZ, R10 ;  /* 0x000000ffff1f7224 */ /* 0x000fe400078e000a */
[----:B------:R-:W-:Y:S02]  /*be10*/  IMAD.MOV.U32 R42, RZ, RZ, R33 ;  /* 0x000000ffff2a7224 */ /* 0x000fe400078e0021 */
[----:B------:R-:W-:-:S07]  /*be20*/  IMAD.MOV.U32 R10, RZ, RZ, R9 ;  /* 0x000000ffff0a7224 */ /* 0x000fce00078e0009 */
.L_x_53503:
[----:B------:R-:W-:Y:S05]  /*be30*/  BSYNC B1 ;  /* 0x0000000000017941 */ /* 0x000fea0003800000 */
.L_x_53501:
        /* <DEDUP_REMOVED lines=9> */
.L_x_53505:
[----:B------:R-:W-:Y:S02]  /*bed0*/  IMAD.MOV.U32 R44, RZ, RZ, R51 ;  /* 0x000000ffff2c7224 */ /* 0x000fe400078e0033 */
[----:B------:R-:W-:Y:S02]  /*bee0*/  IMAD.MOV.U32 R8, RZ, RZ, R31 ;  /* 0x000000ffff087224 */ /* 0x000fe400078e001f */
[----:B------:R-:W-:Y:S02]  /*bef0*/  IMAD.MOV.U32 R51, RZ, RZ, R58 ;  /* 0x000000ffff337224 */ /* 0x000fe400078e003a */
[----:B------:R-:W-:-:S07]  /*bf00*/  IMAD.MOV.U32 R31, RZ, RZ, R46 ;  /* 0x000000ffff1f7224 */ /* 0x000fce00078e002e */
.L_x_53506:
[----:B------:R-:W-:Y:S05]  /*bf10*/  BSYNC B1 ;  /* 0x0000000000017941 */ /* 0x000fea0003800000 */
.L_x_53504:
        /* <DEDUP_REMOVED lines=9> */
.L_x_53508:
[----:B------:R-:W-:Y:S02]  /*bfb0*/  IMAD.MOV.U32 R33, RZ, RZ, R44 ;  /* 0x000000ffff217224 */ /* 0x000fe400078e002c */
[----:B------:R-:W-:Y:S02]  /*bfc0*/  IMAD.MOV.U32 R9, RZ, RZ, R8 ;  /* 0x000000ffff097224 */ /* 0x000fe400078e0008 */
[----:B------:R-:W-:Y:S02]  /*bfd0*/  IMAD.MOV.U32 R44, RZ, RZ, R35 ;  /* 0x000000ffff2c7224 */ /* 0x000fe400078e0023 */
[----:B------:R-:W-:-:S07]  /*bfe0*/  IMAD.MOV.U32 R8, RZ, RZ, R7 ;  /* 0x000000ffff087224 */ /* 0x000fce00078e0007 */
.L_x_53509:
[----:B------:R-:W-:Y:S05]  /*bff0*/  BSYNC B1 ;  /* 0x0000000000017941 */ /* 0x000fea0003800000 */
.L_x_53507:
        /* <DEDUP_REMOVED lines=9> */
.L_x_53511:
[----:B------:R-:W-:Y:S02]  /*c090*/  IMAD.MOV.U32 R54, RZ, RZ, R33 ;  /* 0x000000ffff367224 */ /* 0x000fe400078e0021 */
[----:B------:R-:W-:Y:S02]  /*c0a0*/  IMAD.MOV.U32 R46, RZ, RZ, R9 ;  /* 0x000000ffff2e7224 */ /* 0x000fe400078e0009 */
[----:B------:R-:W-:Y:S02]  /*c0b0*/  IMAD.MOV.U32 R33, RZ, RZ, R48 ;  /* 0x000000ffff217224 */ /* 0x000fe400078e0030 */
[----:B------:R-:W-:-:S07]  /*c0c0*/  IMAD.MOV.U32 R9, RZ, RZ, R6 ;  /* 0x000000ffff097224 */ /* 0x000fce00078e0006 */
.L_x_53512:
[----:B------:R-:W-:Y:S05]  /*c0d0*/  BSYNC B1 ;  /* 0x0000000000017941 */ /* 0x000fea0003800000 */
.L_x_53510:
        /* <DEDUP_REMOVED lines=9> */
.L_x_53514:
[----:B------:R-:W-:Y:S02]  /*c170*/  IMAD.MOV.U32 R35, RZ, RZ, R54 ;  /* 0x000000ffff237224 */ /* 0x000fe400078e0036 */
[----:B------:R-:W-:Y:S02]  /*c180*/  IMAD.MOV.U32 R7, RZ, RZ, R46 ;  /* 0x000000ffff077224 */ /* 0x000fe400078e002e */
[----:B------:R-:W-:Y:S02]  /*c190*/  IMAD.MOV.U32 R54, RZ, RZ, R37 ;  /* 0x000000ffff367224 */ /* 0x000fe400078e0025 */
[----:B------:R-:W-:-:S07]  /*c1a0*/  IMAD.MOV.U32 R46, RZ, RZ, R5 ;  /* 0x000000ffff2e7224 */ /* 0x000fce00078e0005 */
.L_x_53515:
[----:B------:R-:W-:Y:S05]  /*c1b0*/  BSYNC B1 ;  /* 0x0000000000017941 */ /* 0x000fea0003800000 */
.L_x_53513:
        /* <DEDUP_REMOVED lines=9> */
.L_x_53517:
[----:B------:R-:W-:Y:S02]  /*c250*/  IMAD.MOV.U32 R6, RZ, RZ, R35 ;  /* 0x000000ffff067224 */ /* 0x000fe400078e0023 */
[----:B------:R-:W-:Y:S02]  /*c260*/  IMAD.MOV.U32 R5, RZ, RZ, R7 ;  /* 0x000000ffff057224 */ /* 0x000fe400078e0007 */
[----:B------:R-:W-:Y:S02]  /*c270*/  IMAD.MOV.U32 R35, RZ, RZ, R50 ;  /* 0x000000ffff237224 */ /* 0x000fe400078e0032 */
[----:B------:R-:W-:-:S07]  /*c280*/  IMAD.MOV.U32 R7, RZ, RZ, R4 ;  /* 0x000000ffff077224 */ /* 0x000fce00078e0004 */
.L_x_53518:
[----:B------:R-:W-:Y:S05]  /*c290*/  BSYNC B1 ;  /* 0x0000000000017941 */ /* 0x000fea0003800000 */
.L_x_53516:
        /* <DEDUP_REMOVED lines=9> */
.L_x_53520:
[----:B------:R-:W-:Y:S02]  /*c330*/  IMAD.MOV.U32 R48, RZ, RZ, R6 ;  /* 0x000000ffff307224 */ /* 0x000fe400078e0006 */
[----:B------:R-:W-:Y:S02]  /*c340*/  IMAD.MOV.U32 R4, RZ, RZ, R5 ;  /* 0x000000ffff047224 */ /* 0x000fe400078e0005 */
[----:B------:R-:W-:Y:S02]  /*c350*/  IMAD.MOV.U32 R6, RZ, RZ, R3 ;  /* 0x000000ffff067224 */ /* 0x000fe400078e0003 */
[----:B------:R-:W-:-:S07]  /*c360*/  IMAD.MOV.U32 R5, RZ, RZ, R2 ;  /* 0x000000ffff057224 */ /* 0x000fce00078e0002 */
.L_x_53521:
[----:B------:R-:W-:Y:S05]  /*c370*/  BSYNC B1 ;  /* 0x0000000000017941 */ /* 0x000fea0003800000 */
.L_x_53519:
        /* <DEDUP_REMOVED lines=9> */
.L_x_53523:
[----:B------:R-:W-:Y:S02]  /*c410*/  IMAD.MOV.U32 R3, RZ, RZ, R48 ;  /* 0x000000ffff037224 */ /* 0x000fe400078e0030 */
[----:B------:R-:W-:Y:S02]  /*c420*/  IMAD.MOV.U32 R2, RZ, RZ, R4 ;  /* 0x000000ffff027224 */ /* 0x000fe400078e0004 */
[----:B------:R-:W-:Y:S02]  /*c430*/  IMAD.MOV.U32 R48, RZ, RZ, R47 ;  /* 0x000000ffff307224 */ /* 0x000fe400078e002f */
[----:B------:R-:W-:-:S07]  /*c440*/  IMAD.MOV.U32 R4, RZ, RZ, R39 ;  /* 0x000000ffff047224 */ /* 0x000fce00078e0027 */
.L_x_53524:
[----:B------:R-:W-:Y:S05]  /*c450*/  BSYNC B1 ;  /* 0x0000000000017941 */ /* 0x000fea0003800000 */
.L_x_53522:
        /* <DEDUP_REMOVED lines=9> */
.L_x_53526:
[----:B------:R-:W-:Y:S02]  /*c4f0*/  IMAD.MOV.U32 R50, RZ, RZ, R3 ;  /* 0x000000ffff327224 */ /* 0x000fe400078e0003 */
[----:B------:R-:W-:Y:S02]  /*c500*/  IMAD.MOV.U32 R37, RZ, RZ, R2 ;  /* 0x000000ffff257224 */ /* 0x000fe400078e0002 */
[----:B------:R-:W-:Y:S02]  /*c510*/  IMAD.MOV.U32 R3, RZ, RZ, R18 ;  /* 0x000000ffff037224 */ /* 0x000fe400078e0012 */
[----:B------:R-:W-:-:S07]  /*c520*/  IMAD.MOV.U32 R2, RZ, RZ, R17 ;  /* 0x000000ffff027224 */ /* 0x000fce00078e0011 */
.L_x_53527:
[----:B------:R-:W-:Y:S05]  /*c530*/  BSYNC B1 ;  /* 0x0000000000017941 */ /* 0x000fea0003800000 */
.L_x_53525:
        /* <DEDUP_REMOVED lines=9> */
.L_x_53529:
[----:B------:R-:W-:Y:S02]  /*c5d0*/  IMAD.MOV.U32 R18, RZ, RZ, R50 ;  /* 0x000000ffff127224 */ /* 0x000fe400078e0032 */
[----:B------:R-:W-:Y:S02]  /*c5e0*/  IMAD.MOV.U32 R17, RZ, RZ, R37 ;  /* 0x000000ffff117224 */ /* 0x000fe400078e0025 */
[----:B------:R-:W-:Y:S02]  /*c5f0*/  IMAD.MOV.U32 R50, RZ, RZ, R49 ;  /* 0x000000ffff327224 */ /* 0x000fe400078e0031 */
[----:B------:R-:W-:-:S07]  /*c600*/  IMAD.MOV.U32 R37, RZ, RZ, R16 ;  /* 0x000000ffff257224 */ /* 0x000fce00078e0010 */
.L_x_53530:
[----:B------:R-:W-:Y:S05]  /*c610*/  BSYNC B1 ;  /* 0x0000000000017941 */ /* 0x000fea0003800000 */
.L_x_53528:
        /* <DEDUP_REMOVED lines=9> */
.L_x_53532:
[----:B------:R-:W-:Y:S02]  /*c6b0*/  IMAD.MOV.U32 R39, RZ, RZ, R18 ;  /* 0x000000ffff277224 */ /* 0x000fe400078e0012 */
[----:B------:R-:W-:Y:S02]  /*c6c0*/  IMAD.MOV.U32 R16, RZ, RZ, R17 ;  /* 0x000000ffff107224 */ /* 0x000fe400078e0011 */
[----:B------:R-:W-:Y:S02]  /*c6d0*/  IMAD.MOV.U32 R18, RZ, RZ, R15 ;  /* 0x000000ffff127224 */ /* 0x000fe400078e000f */
[----:B------:R-:W-:-:S07]  /*c6e0*/  IMAD.MOV.U32 R17, RZ, RZ, R14 ;  /* 0x000000ffff117224 */ /* 0x000fce00078e000e */
.L_x_53533:
[----:B------:R-:W-:Y:S05]  /*c6f0*/  BSYNC B1 ;  /* 0x0000000000017941 */ /* 0x000fea0003800000 */
.L_x_53531:
        /* <DEDUP_REMOVED lines=9> */
.L_x_53535:
[----:B------:R-:W-:Y:S02]  /*c790*/  IMAD.MOV.U32 R15, RZ, RZ, R39 ;  /* 0x000000ffff0f7224 */ /* 0x000fe400078e0027 */
[----:B------:R-:W-:Y:S02]  /*c7a0*/  IMAD.MOV.U32 R14, RZ, RZ, R16 ;  /* 0x000000ffff0e7224 */ /* 0x000fe400078e0010 */
[----:B------:R-:W-:Y:S02]  /*c7b0*/  IMAD.MOV.U32 R39, RZ, RZ, R52 ;  /* 0x000000ffff277224 */ /* 0x000fe400078e0034 */
[----:B------:R-:W-:-:S07]  /*c7c0*/  IMAD.MOV.U32 R16, RZ, RZ, R13 ;  /* 0x000000ffff107224 */ /* 0x000fce00078e000d */
.L_x_53536:
[----:B------:R-:W-:Y:S05]  /*c7d0*/  BSYNC B1 ;  /* 0x0000000000017941 */ /* 0x000fea0003800000 */
.L_x_53534:
        /* <DEDUP_REMOVED lines=16> */
.L_x_53538:
[----:B------:R-:W-:Y:S01]  /*c8e0*/  IMAD.MOV.U32 R52, RZ, RZ, R19 ;  /* 0x000000ffff347224 */ /* 0x000fe200078e0013 */
[----:B------:R-:W-:Y:S01]  /*c8f0*/  MOV R19, R40 ;  /* 0x0000002800137202 */ /* 0x000fe20000000f00 */
[----:B------:R-:W-:Y:S02]  /*c900*/  IMAD.MOV.U32 R38, RZ, RZ, R67 ;  /* 0x000000ffff267224 */ /* 0x000fe400078e0043 */
[----:B------:R-:W-:-:S07]  /*c910*/  IMAD.MOV.U32 R67, RZ, RZ, R12 ;  /* 0x000000ffff437224 */ /* 0x000fce00078e000c */
.L_x_53539:
[----:B------:R-:W-:Y:S05]  /*c920*/  BSYNC B1 ;  /* 0x0000000000017941 */ /* 0x000fea0003800000 */
.L_x_53537:
        /* <DEDUP_REMOVED lines=9> */
.L_x_53541:
[----:B------:R-:W-:Y:S01]  /*c9c0*/  IMAD.MOV.U32 R27, RZ, RZ, R52 ;  /* 0x000000ffff1b7224 */ /* 0x000fe200078e0034 */
[----:B------:R-:W-:Y:S01]  /*c9d0*/  MOV R52, R29 ;  /* 0x0000001d00347202 */ /* 0x000fe20000000f00 */
[----:B------:R-:W-:Y:S02]  /*c9e0*/  IMAD.MOV.U32 R13, RZ, RZ, R38 ;  /* 0x000000ffff0d7224 */ /* 0x000fe400078e0026 */
[----:B------:R-:W-:-:S07]  /*c9f0*/  IMAD.MOV.U32 R38, RZ, RZ, R11 ;  /* 0x000000ffff267224 */ /* 0x000fce00078e000b */
.L_x_53542:
[----:B------:R-:W-:Y:S05]  /*ca00*/  BSYNC B1 ;  /* 0x0000000000017941 */ /* 0x000fea0003800000 */
.L_x_53540:
        /* <DEDUP_REMOVED lines=9> */
.L_x_53544:
[----:B------:R-:W-:Y:S01]  /*caa0*/  IMAD.MOV.U32 R40, RZ, RZ, R27 ;  /* 0x000000ffff287224 */ /* 0x000fe200078e001b */
[----:B------:R-:W-:Y:S01]  /*cab0*/  MOV R27, R42 ;  /* 0x0000002a001b7202 */ /* 0x000fe20000000f00 */
[----:B------:R-:W-:Y:S02]  /*cac0*/  IMAD.MOV.U32 R12, RZ, RZ, R13 ;  /* 0x000000ffff0c7224 */ /* 0x000fe400078e000d */
[----:B------:R-:W-:-:S07]  /*cad0*/  IMAD.MOV.U32 R13, RZ, RZ, R10 ;  /* 0x000000ffff0d7224 */ /* 0x000fce00078e000a */
.L_x_53545:
[----:B------:R-:W-:Y:S05]  /*cae0*/  BSYNC B1 ;  /* 0x0000000000017941 */ /* 0x000fea0003800000 */
.L_x_53543:
        /* <DEDUP_REMOVED lines=9> */
.L_x_53547:
[----:B------:R-:W-:Y:S01]  /*cb80*/  IMAD.MOV.U32 R29, RZ, RZ, R40 ;  /* 0x000000ffff1d7224 */ /* 0x000fe200078e0028 */
[----:B------:R-:W-:Y:S01]  /*cb90*/  MOV R40, R51 ;  /* 0x0000003300287202 */ /* 0x000fe20000000f00 */
[----:B------:R-:W-:Y:S02]  /*cba0*/  IMAD.MOV.U32 R11, RZ, RZ, R12 ;  /* 0x000000ffff0b7224 */ /* 0x000fe400078e000c */
[----:B------:R-:W-:-:S07]  /*cbb0*/  IMAD.MOV.U32 R12, RZ, RZ, R31 ;  /* 0x000000ffff0c7224 */ /* 0x000fce00078e001f */
.L_x_53548:
[----:B------:R-:W-:Y:S05]  /*cbc0*/  BSYNC B1 ;  /* 0x0000000000017941 */ /* 0x000fea0003800000 */
.L_x_53546:
        /* <DEDUP_REMOVED lines=9> */
.L_x_53550:
[----:B------:R-:W-:Y:S01]  /*cc60*/  IMAD.MOV.U32 R42, RZ, RZ, R29 ;  /* 0x000000ffff2a7224 */ /* 0x000fe200078e001d */
[----:B------:R-:W-:Y:S01]  /*cc70*/  MOV R29, R44 ;  /* 0x0000002c001d7202 */ /* 0x000fe20000000f00 */
[----:B------:R-:W-:Y:S02]  /*cc80*/  IMAD.MOV.U32 R10, RZ, RZ, R11 ;  /* 0x000000ffff0a7224 */ /* 0x000fe400078e000b */
[----:B------:R-:W-:-:S07]  /*cc90*/  IMAD.MOV.U32 R11, RZ, RZ, R8 ;  /* 0x000000ffff0b7224 */ /* 0x000fce00078e0008 */
.L_x_53551:
[----:B------:R-:W-:Y:S05]  /*cca0*/  BSYNC B1 ;  /* 0x0000000000017941 */ /* 0x000fea0003800000 */
.L_x_53549:
        /* <DEDUP_REMOVED lines=9> */
.L_x_53553:
[----:B------:R-:W-:Y:S01]  /*cd40*/  IMAD.MOV.U32 R47, RZ, RZ, R42 ;  /* 0x000000ffff2f7224 */ /* 0x000fe200078e002a */
[----:B------:R-:W-:Y:S01]  /*cd50*/  MOV R42, R33 ;  /* 0x00000021002a7202 */ /* 0x000fe20000000f00 */
[----:B------:R-:W-:Y:S02]  /*cd60*/  IMAD.MOV.U32 R31, RZ, RZ, R10 ;  /* 0x000000ffff1f7224 */ /* 0x000fe400078e000a */
[----:B------:R-:W-:-:S07]  /*cd70*/  IMAD.MOV.U32 R10, RZ, RZ, R9 ;  /* 0x000000ffff0a7224 */ /* 0x000fce00078e0009 */
.L_x_53554:
[----:B------:R-:W-:Y:S05]  /*cd80*/  BSYNC B1 ;  /* 0x0000000000017941 */ /* 0x000fea0003800000 */
.L_x_53552:
        /* <DEDUP_REMOVED lines=9> */
.L_x_53556:
[----:B------:R-:W-:Y:S01]  /*ce20*/  IMAD.MOV.U32 R44, RZ, RZ, R47 ;  /* 0x000000ffff2c7224 */ /* 0x000fe200078e002f */
[----:B------:R-:W-:Y:S01]  /*ce30*/  MOV R47, R54 ;  /* 0x00000036002f7202 */ /* 0x000fe20000000f00 */
[----:B------:R-:W-:Y:S02]  /*ce40*/  IMAD.MOV.U32 R8, RZ, RZ, R31 ;  /* 0x000000ffff087224 */ /* 0x000fe400078e001f */
[----:B------:R-:W-:-:S07]  /*ce50*/  IMAD.MOV.U32 R31, RZ, RZ, R46 ;  /* 0x000000ffff1f7224 */ /* 0x000fce00078e002e */
.L_x_53557:
[----:B------:R-:W-:Y:S05]  /*ce60*/  BSYNC B1 ;  /* 0x0000000000017941 */ /* 0x000fea0003800000 */
.L_x_53555:
        /* <DEDUP_REMOVED lines=9> */
.L_x_53559:
[----:B------:R-:W-:Y:S01]  /*cf00*/  IMAD.MOV.U32 R9, RZ, RZ, R44 ;  /* 0x000000ffff097224 */ /* 0x000fe200078e002c */
[----:B------:R-:W-:Y:S01]  /*cf10*/  MOV R44, R35 ;  /* 0x00000023002c7202 */ /* 0x000fe20000000f00 */
[----:B------:R-:W-:Y:S02]  /*cf20*/  IMAD.MOV.U32 R46, RZ, RZ, R8 ;  /* 0x000000ffff2e7224 */ /* 0x000fe400078e0008 */
[----:B------:R-:W-:-:S07]  /*cf30*/  IMAD.MOV.U32 R8, RZ, RZ, R7 ;  /* 0x000000ffff087224 */ /* 0x000fce00078e0007 */
.L_x_53560:
[----:B------:R-:W-:Y:S05]  /*cf40*/  BSYNC B1 ;  /* 0x0000000000017941 */ /* 0x000fea0003800000 */
.L_x_53558:
        /* <DEDUP_REMOVED lines=9> */
.L_x_53562:
[----:B------:R-:W-:Y:S01]  /*cfe0*/  IMAD.MOV.U32 R33, RZ, RZ, R9 ;  /* 0x000000ffff217224 */ /* 0x000fe200078e0009 */
[----:B------:R-:W-:Y:S01]  /*cff0*/  MOV R9, R6 ;  /* 0x0000000600097202 */ /* 0x000fe20000000f00 */
[----:B------:R-:W-:Y:S02]  /*d000*/  IMAD.MOV.U32 R7, RZ, RZ, R46 ;  /* 0x000000ffff077224 */ /* 0x000fe400078e002e */
[----:B------:R-:W-:-:S07]  /*d010*/  IMAD.MOV.U32 R46, RZ, RZ, R5 ;  /* 0x000000ffff2e7224 */ /* 0x000fce00078e0005 */
.L_x_53563:
[----:B------:R-:W-:Y:S05]  /*d020*/  BSYNC B1 ;  /* 0x0000000000017941 */ /* 0x000fea0003800000 */
.L_x_53561:
        /* <DEDUP_REMOVED lines=9> */
.L_x_53565:
[----:B------:R-:W-:Y:S01]  /*d0c0*/  IMAD.MOV.U32 R6, RZ, RZ, R33 ;  /* 0x000000ffff067224 */ /* 0x000fe200078e0021 */
[----:B------:R-:W-:Y:S01]  /*d0d0*/  MOV R33, R48 ;  /* 0x0000003000217202 */ /* 0x000fe20000000f00 */
[----:B------:R-:W-:Y:S02]  /*d0e0*/  IMAD.MOV.U32 R5, RZ, RZ, R7 ;  /* 0x000000ffff057224 */ /* 0x000fe400078e0007 */
[----:B------:R-:W-:-:S07]  /*d0f0*/  IMAD.MOV.U32 R7, RZ, RZ, R4 ;  /* 0x000000ffff077224 */ /* 0x000fce00078e0004 */
.L_x_53566:
[----:B------:R-:W-:Y:S05]  /*d100*/  BSYNC B1 ;  /* 0x0000000000017941 */ /* 0x000fea0003800000 */
.L_x_53564:
        /* <DEDUP_REMOVED lines=9> */
.L_x_53568:
[----:B------:R-:W-:Y:S01]  /*d1a0*/  IMAD.MOV.U32 R35, RZ, RZ, R6 ;  /* 0x000000ffff237224 */ /* 0x000fe200078e0006 */
[----:B------:R-:W-:Y:S01]  /*d1b0*/  MOV R6, R3 ;  /* 0x0000000300067202 */ /* 0x000fe20000000f00 */
[----:B------:R-:W-:Y:S02]  /*d1c0*/  IMAD.MOV.U32 R4, RZ, RZ, R5 ;  /* 0x000000ffff047224 */ /* 0x000fe400078e0005 */
[----:B------:R-:W-:-:S07]  /*d1d0*/  IMAD.MOV.U32 R5, RZ, RZ, R2 ;  /* 0x000000ffff057224 */ /* 0x000fce00078e0002 */
.L_x_53569:
[----:B------:R-:W-:Y:S05]  /*d1e0*/  BSYNC B1 ;  /* 0x0000000000017941 */ /* 0x000fea0003800000 */
.L_x_53567:
        /* <DEDUP_REMOVED lines=9> */
.L_x_53571:
[----:B------:R-:W-:Y:S01]  /*d280*/  IMAD.MOV.U32 R3, RZ, RZ, R35 ;  /* 0x000000ffff037224 */ /* 0x000fe200078e0023 */
[----:B------:R-:W-:Y:S01]  /*d290*/  MOV R35, R50 ;  /* 0x0000003200237202 */ /* 0x000fe20000000f00 */
[----:B------:R-:W-:Y:S02]  /*d2a0*/  IMAD.MOV.U32 R2, RZ, RZ, R4 ;  /* 0x000000ffff027224 */ /* 0x000fe400078e0004 */
[----:B------:R-:W-:-:S07]  /*d2b0*/  IMAD.MOV.U32 R4, RZ, RZ, R37 ;  /* 0x000000ffff047224 */ /* 0x000fce00078e0025 */
.L_x_53572:
[----:B------:R-:W-:Y:S05]  /*d2c0*/  BSYNC B1 ;  /* 0x0000000000017941 */ /* 0x000fea0003800000 */
.L_x_53570:
        /* <DEDUP_REMOVED lines=9> */
.L_x_53574:
[----:B------:R-:W-:Y:S01]  /*d360*/  IMAD.MOV.U32 R48, RZ, RZ, R3 ;  /* 0x000000ffff307224 */ /* 0x000fe200078e0003 */
[----:B------:R-:W-:Y:S01]  /*d370*/  MOV R3, R18 ;  /* 0x0000001200037202 */ /* 0x000fe20000000f00 */
[----:B------:R-:W-:Y:S02]  /*d380*/  IMAD.MOV.U32 R37, RZ, RZ, R2 ;  /* 0x000000ffff257224 */ /* 0x000fe400078e0002 */
[----:B------:R-:W-:-:S07]  /*d390*/  IMAD.MOV.U32 R2, RZ, RZ, R17 ;  /* 0x000000ffff027224 */ /* 0x000fce00078e0011 */
.L_x_53575:
[----:B------:R-:W-:Y:S05]  /*d3a0*/  BSYNC B1 ;  /* 0x0000000000017941 */ /* 0x000fea0003800000 */
.L_x_53573:
        /* <DEDUP_REMOVED lines=9> */
.L_x_53577:
[----:B------:R-:W-:Y:S01]  /*d440*/  IMAD.MOV.U32 R18, RZ, RZ, R48 ;  /* 0x000000ffff127224 */ /* 0x000fe200078e0030 */
[----:B------:R-:W-:Y:S01]  /*d450*/  MOV R48, R39 ;  /* 0x0000002700307202 */ /* 0x000fe20000000f00 */
[----:B------:R-:W-:Y:S02]  /*d460*/  IMAD.MOV.U32 R17, RZ, RZ, R37 ;  /* 0x000000ffff117224 */ /* 0x000fe400078e0025 */
[----:B------:R-:W-:-:S07]  /*d470*/  IMAD.MOV.U32 R37, RZ, RZ, R16 ;  /* 0x000000ffff257224 */ /* 0x000fce00078e0010 */
.L_x_53578:
[----:B------:R-:W-:Y:S05]  /*d480*/  BSYNC B1 ;  /* 0x0000000000017941 */ /* 0x000fea0003800000 */
.L_x_53576:
        /* <DEDUP_REMOVED lines=9> */
.L_x_53580:
[----:B------:R-:W-:Y:S01]  /*d520*/  IMAD.MOV.U32 R39, RZ, RZ, R18 ;  /* 0x000000ffff277224 */ /* 0x000fe200078e0012 */
[----:B------:R-:W-:Y:S01]  /*d530*/  MOV R18, R15 ;  /* 0x0000000f00127202 */ /* 0x000fe20000000f00 */
[----:B------:R-:W-:Y:S02]  /*d540*/  IMAD.MOV.U32 R16, RZ, RZ, R17 ;  /* 0x000000ffff107224 */ /* 0x000fe400078e0011 */
[----:B------:R-:W-:-:S07]  /*d550*/  IMAD.MOV.U32 R17, RZ, RZ, R14 ;  /* 0x000000ffff117224 */ /* 0x000fce00078e000e */
.L_x_53581:
[----:B------:R-:W-:Y:S05]  /*d560*/  BSYNC B1 ;  /* 0x0000000000017941 */ /* 0x000fea0003800000 */
.L_x_53579:
        /* <DEDUP_REMOVED lines=16> */
.L_x_53583:
[----:B------:R-:W-:Y:S01]  /*d670*/  MOV R36, R19 ;  /* 0x0000001300247202 */ /* 0x000fe20000000f00 */
[----:B------:R-:W-:Y:S02]  /*d680*/  IMAD.MOV.U32 R14, RZ, RZ, R67 ;  /* 0x000000ffff0e7224 */ /* 0x000fe400078e0043 */
[----:B------:R-:W-:Y:S02]  /*d690*/  IMAD.MOV.U32 R19, RZ, RZ, R52 ;  /* 0x000000ffff137224 */ /* 0x000fe400078e0034 */
[----:B------:R-:W-:-:S07]  /*d6a0*/  IMAD.MOV.U32 R67, RZ, RZ, R38 ;  /* 0x000000ffff437224 */ /* 0x000fce00078e0026 */
.L_x_53584:
[----:B------:R-:W-:Y:S05]  /*d6b0*/  BSYNC B1 ;  /* 0x0000000000017941 */ /* 0x000fea0003800000 */
.L_x_53582:
        /* <DEDUP_REMOVED lines=9> */
.L_x_53586:
[----:B------:R-:W-:Y:S01]  /*d750*/  MOV R25, R36 ;  /* 0x0000002400197202 */ /* 0x000fe20000000f00 */
[----:B------:R-:W-:Y:S02]  /*d760*/  IMAD.MOV.U32 R15, RZ, RZ, R14 ;  /* 0x000000ffff0f7224 */ /* 0x000fe400078e000e */
[----:B------:R-:W-:Y:S02]  /*d770*/  IMAD.MOV.U32 R36, RZ, RZ, R27 ;  /* 0x000000ffff247224 */ /* 0x000fe400078e001b */
[----:B------:R-:W-:-:S07]  /*d780*/  IMAD.MOV.U32 R14, RZ, RZ, R13 ;  /* 0x000000ffff0e7224 */ /* 0x000fce00078e000d */
.L_x_53587:
[----:B------:R-:W-:Y:S05]  /*d790*/  BSYNC B1 ;  /* 0x0000000000017941 */ /* 0x000fea0003800000 */
.L_x_53585:
        /* <DEDUP_REMOVED lines=9> */
.L_x_53589:
[----:B------:R-:W-:Y:S01]  /*d830*/  MOV R50, R25 ;  /* 0x0000001900327202 */ /* 0x000fe20000000f00 */
[----:B------:R-:W-:Y:S02]  /*d840*/  IMAD.MOV.U32 R38, RZ, RZ, R15 ;  /* 0x000000ffff267224 */ /* 0x000fe400078e000f */
[----:B------:R-:W-:Y:S02]  /*d850*/  IMAD.MOV.U32 R25, RZ, RZ, R40 ;  /* 0x000000ffff197224 */ /* 0x000fe400078e0028 */
[----:B------:R-:W-:-:S07]  /*d860*/  IMAD.MOV.U32 R15, RZ, RZ, R12 ;  /* 0x000000ffff0f7224 */ /* 0x000fce00078e000c */
.L_x_53590:
[----:B------:R-:W-:Y:S05]  /*d870*/  BSYNC B1 ;  /* 0x0000000000017941 */ /* 0x000fea0003800000 */
.L_x_53588:
        /* <DEDUP_REMOVED lines=9> */
.L_x_53592:
[----:B------:R-:W-:Y:S01]  /*d910*/  MOV R27, R50 ;  /* 0x00000032001b7202 */ /* 0x000fe20000000f00 */
[----:B------:R-:W-:Y:S02]  /*d920*/  IMAD.MOV.U32 R13, RZ, RZ, R38 ;  /* 0x000000ffff0d7224 */ /* 0x000fe400078e0026 */
[----:B------:R-:W-:Y:S02]  /*d930*/  IMAD.MOV.U32 R50, RZ, RZ, R29 ;  /* 0x000000ffff327224 */ /* 0x000fe400078e001d */
[----:B------:R-:W-:-:S07]  /*d940*/  IMAD.MOV.U32 R38, RZ, RZ, R11 ;  /* 0x000000ffff267224 */ /* 0x000fce00078e000b */
.L_x_53593:
[----:B------:R-:W-:Y:S05]  /*d950*/  BSYNC B1 ;  /* 0x0000000000017941 */ /* 0x000fea0003800000 */
.L_x_53591:
        /* <DEDUP_REMOVED lines=9> */
.L_x_53595:
[----:B------:R-:W-:Y:S01]  /*d9f0*/  MOV R40, R27 ;  /* 0x0000001b00287202 */ /* 0x000fe20000000f00 */
[----:B------:R-:W-:Y:S02]  /*da00*/  IMAD.MOV.U32 R12, RZ, RZ, R13 ;  /* 0x000000ffff0c7224 */ /* 0x000fe400078e000d */
[----:B------:R-:W-:Y:S02]  /*da10*/  IMAD.MOV.U32 R27, RZ, RZ, R42 ;  /* 0x000000ffff1b7224 */ /* 0x000fe400078e002a */
[----:B------:R-:W-:-:S07]  /*da20*/  IMAD.MOV.U32 R13, RZ, RZ, R10 ;  /* 0x000000ffff0d7224 */ /* 0x000fce00078e000a */
.L_x_53596:
[----:B------:R-:W-:Y:S05]  /*da30*/  BSYNC B1 ;  /* 0x0000000000017941 */ /* 0x000fea0003800000 */
.L_x_53594:
        /* <DEDUP_REMOVED lines=9> */
.L_x_53598:
[----:B------:R-:W-:Y:S01]  /*dad0*/  MOV R29, R40 ;  /* 0x00000028001d7202 */ /* 0x000fe20000000f00 */
[----:B------:R-:W-:Y:S02]  /*dae0*/  IMAD.MOV.U32 R11, RZ, RZ, R12 ;  /* 0x000000ffff0b7224 */ /* 0x000fe400078e000c */
[----:B------:R-:W-:Y:S02]  /*daf0*/  IMAD.MOV.U32 R40, RZ, RZ, R47 ;  /* 0x000000ffff287224 */ /* 0x000fe400078e002f */
[----:B------:R-:W-:-:S07]  /*db00*/  IMAD.MOV.U32 R12, RZ, RZ, R31 ;  /* 0x000000ffff0c7224 */ /* 0x000fce00078e001f */
.L_x_53599:
[----:B------:R-:W-:Y:S05]  /*db10*/  BSYNC B1 ;  /* 0x0000000000017941 */ /* 0x000fea0003800000 */
.L_x_53597:
        /* <DEDUP_REMOVED lines=9> */
.L_x_53601:
[----:B------:R-:W-:Y:S01]  /*dbb0*/  MOV R10, R29 ;  /* 0x0000001d000a7202 */ /* 0x000fe20000000f00 */
[----:B------:R-:W-:Y:S02]  /*dbc0*/  IMAD.MOV.U32 R31, RZ, RZ, R11 ;  /* 0x000000ffff1f7224 */ /* 0x000fe400078e000b */
[----:B------:R-:W-:Y:S02]  /*dbd0*/  IMAD.MOV.U32 R29, RZ, RZ, R44 ;  /* 0x000000ffff1d7224 */ /* 0x000fe400078e002c */
[----:B------:R-:W-:-:S07]  /*dbe0*/  IMAD.MOV.U32 R11, RZ, RZ, R8 ;  /* 0x000000ffff0b7224 */ /* 0x000fce00078e0008 */
.L_x_53602:
[----:B------:R-:W-:Y:S05]  /*dbf0*/  BSYNC B1 ;  /* 0x0000000000017941 */ /* 0x000fea0003800000 */
.L_x_53600:
        /* <DEDUP_REMOVED lines=9> */
.L_x_53604:
[----:B------:R-:W-:Y:S01]  /*dc90*/  MOV R42, R10 ;  /* 0x0000000a002a7202 */ /* 0x000fe20000000f00 */
[----:B------:R-:W-:Y:S02]  /*dca0*/  IMAD.MOV.U32 R8, RZ, RZ, R31 ;  /* 0x000000ffff087224 */ /* 0x000fe400078e001f */
[----:B------:R-:W-:Y:S02]  /*dcb0*/  IMAD.MOV.U32 R10, RZ, RZ, R9 ;  /* 0x000000ffff0a7224 */ /* 0x000fe400078e0009 */
[----:B------:R-:W-:-:S07]  /*dcc0*/  IMAD.MOV.U32 R31, RZ, RZ, R46 ;  /* 0x000000ffff1f7224 */ /* 0x000fce00078e002e */
.L_x_53605:
[----:B------:R-:W-:Y:S05]  /*dcd0*/  BSYNC B1 ;  /* 0x0000000000017941 */ /* 0x000fea0003800000 */
.L_x_53603:
        /* <DEDUP_REMOVED lines=9> */
.L_x_53607:
[----:B------:R-:W-:Y:S01]  /*dd70*/  MOV R9, R42 ;  /* 0x0000002a00097202 */ /* 0x000fe20000000f00 */
[----:B------:R-:W-:Y:S02]  /*dd80*/  IMAD.MOV.U32 R44, RZ, RZ, R8 ;  /* 0x000000ffff2c7224 */ /* 0x000fe400078e0008 */
[----:B------:R-:W-:Y:S02]  /*dd90*/  IMAD.MOV.U32 R42, RZ, RZ, R33 ;  /* 0x000000ffff2a7224 */ /* 0x000fe400078e0021 */
[----:B------:R-:W-:-:S07]  /*dda0*/  IMAD.MOV.U32 R8, RZ, RZ, R7 ;  /* 0x000000ffff087224 */ /* 0x000fce00078e0007 */
.L_x_53608:
[----:B------:R-:W-:Y:S05]  /*ddb0*/  BSYNC B1 ;  /* 0x0000000000017941 */ /* 0x000fea0003800000 */
.L_x_53606:
        /* <DEDUP_REMOVED lines=9> */
.L_x_53610:
[----:B------:R-:W-:Y:S01]  /*de50*/  MOV R46, R9 ;  /* 0x00000009002e7202 */ /* 0x000fe20000000f00 */
[----:B------:R-:W-:Y:S02]  /*de60*/  IMAD.MOV.U32 R7, RZ, RZ, R44 ;  /* 0x000000ffff077224 */ /* 0x000fe400078e002c */
[----:B------:R-:W-:Y:S02]  /*de70*/  IMAD.MOV.U32 R9, RZ, RZ, R6 ;  /* 0x000000ffff097224 */ /* 0x000fe400078e0006 */
[----:B------:R-:W-:-:S07]  /*de80*/  IMAD.MOV.U32 R44, RZ, RZ, R5 ;  /* 0x000000ffff2c7224 */ /* 0x000fce00078e0005 */
.L_x_53611:
[----:B------:R-:W-:Y:S05]  /*de90*/  BSYNC B1 ;  /* 0x0000000000017941 */ /* 0x000fea0003800000 */
.L_x_53609:
        /* <DEDUP_REMOVED lines=9> */
.L_x_53613:
[----:B------:R-:W-:Y:S01]  /*df30*/  MOV R6, R46 ;  /* 0x0000002e00067202 */ /* 0x000fe20000000f00 */
[----:B------:R-:W-:Y:S02]  /*df40*/  IMAD.MOV.U32 R5, RZ, RZ, R7 ;  /* 0x000000ffff057224 */ /* 0x000fe400078e0007 */
[----:B------:R-:W-:Y:S02]  /*df50*/  IMAD.MOV.U32 R46, RZ, RZ, R35 ;  /* 0x000000ffff2e7224 */ /* 0x000fe400078e0023 */
[----:B------:R-:W-:-:S07]  /*df60*/  IMAD.MOV.U32 R7, RZ, RZ, R4 ;  /* 0x000000ffff077224 */ /* 0x000fce00078e0004 */
.L_x_53614:
[----:B------:R-:W-:Y:S05]  /*df70*/  BSYNC B1 ;  /* 0x0000000000017941 */ /* 0x000fea0003800000 */
.L_x_53612:
        /* <DEDUP_REMOVED lines=9> */
.L_x_53616:
[----:B------:R-:W-:Y:S01]  /*e010*/  MOV R33, R6 ;  /* 0x0000000600217202 */ /* 0x000fe20000000f00 */
[----:B------:R-:W-:Y:S02]  /*e020*/  IMAD.MOV.U32 R4, RZ, RZ, R5 ;  /* 0x000000ffff047224 */ /* 0x000fe400078e0005 */
[----:B------:R-:W-:Y:S02]  /*e030*/  IMAD.MOV.U32 R6, RZ, RZ, R3 ;  /* 0x000000ffff067224 */ /* 0x000fe400078e0003 */
[----:B------:R-:W-:-:S07]  /*e040*/  IMAD.MOV.U32 R5, RZ, RZ, R2 ;  /* 0x000000ffff057224 */ /* 0x000fce00078e0002 */
.L_x_53617:
[----:B------:R-:W-:Y:S05]  /*e050*/  BSYNC B1 ;  /* 0x0000000000017941 */ /* 0x000fea0003800000 */
.L_x_53615:
        /* <DEDUP_REMOVED lines=9> */
.L_x_53619:
[----:B------:R-:W-:Y:S01]  /*e0f0*/  MOV R3, R33 ;  /* 0x0000002100037202 */ /* 0x000fe20000000f00 */
[----:B------:R-:W-:Y:S02]  /*e100*/  IMAD.MOV.U32 R2, RZ, RZ, R4 ;  /* 0x000000ffff027224 */ /* 0x000fe400078e0004 */
[----:B------:R-:W-:Y:S02]  /*e110*/  IMAD.MOV.U32 R33, RZ, RZ, R48 ;  /* 0x000000ffff217224 */ /* 0x000fe400078e0030 */
[----:B------:R-:W-:-:S07]  /*e120*/  IMAD.MOV.U32 R4, RZ, RZ, R37 ;  /* 0x000000ffff047224 */ /* 0x000fce00078e0025 */
.L_x_53620:
[----:B------:R-:W-:Y:S05]  /*e130*/  BSYNC B1 ;  /* 0x0000000000017941 */ /* 0x000fea0003800000 */
.L_x_53618:
        /* <DEDUP_REMOVED lines=9> */
.L_x_53622:
[----:B------:R-:W-:Y:S01]  /*e1d0*/  MOV R48, R3 ;  /* 0x0000000300307202 */ /* 0x000fe20000000f00 */
[----:B------:R-:W-:Y:S02]  /*e1e0*/  IMAD.MOV.U32 R35, RZ, RZ, R2 ;  /* 0x000000ffff237224 */ /* 0x000fe400078e0002 */
[----:B------:R-:W-:Y:S02]  /*e1f0*/  IMAD.MOV.U32 R3, RZ, RZ, R18 ;  /* 0x000000ffff037224 */ /* 0x000fe400078e0012 */
[----:B------:R-:W-:-:S07]  /*e200*/  IMAD.MOV.U32 R2, RZ, RZ, R17 ;  /* 0x000000ffff027224 */ /* 0x000fce00078e0011 */
.L_x_53623:
[----:B------:R-:W-:Y:S05]  /*e210*/  BSYNC B1 ;  /* 0x0000000000017941 */ /* 0x000fea0003800000 */
.L_x_53621:
        /* <DEDUP_REMOVED lines=9> */
.L_x_53625:
[----:B------:R-:W-:Y:S01]  /*e2b0*/  MOV R18, R48 ;  /* 0x0000003000127202 */ /* 0x000fe20000000f00 */
[----:B------:R-:W-:Y:S02]  /*e2c0*/  IMAD.MOV.U32 R17, RZ, RZ, R35 ;  /* 0x000000ffff117224 */ /* 0x000fe400078e0023 */
[----:B------:R-:W-:Y:S02]  /*e2d0*/  IMAD.MOV.U32 R48, RZ, RZ, R39 ;  /* 0x000000ffff307224 */ /* 0x000fe400078e0027 */
[----:B------:R-:W-:-:S07]  /*e2e0*/  IMAD.MOV.U32 R35, RZ, RZ, R16 ;  /* 0x000000ffff237224 */ /* 0x000fce00078e0010 */
.L_x_53626:
[----:B------:R-:W-:Y:S05]  /*e2f0*/  BSYNC B1 ;  /* 0x0000000000017941 */ /* 0x000fea0003800000 */
.L_x_53624:
        /* <DEDUP_REMOVED lines=16> */
.L_x_53628:
[----:B------:R-:W-:Y:S02]  /*e400*/  IMAD.MOV.U32 R34, RZ, RZ, R19 ;  /* 0x000000ffff227224 */ /* 0x000fe400078e0013 */
[----:B------:R-:W-:Y:S02]  /*e410*/  IMAD.MOV.U32 R16, RZ, RZ, R67 ;  /* 0x000000ffff107224 */ /* 0x000fe400078e0043 */
[----:B------:R-:W-:Y:S02]  /*e420*/  IMAD.MOV.U32 R19, RZ, RZ, R36 ;  /* 0x000000ffff137224 */ /* 0x000fe400078e0024 */
[----:B------:R-:W-:-:S07]  /*e430*/  IMAD.MOV.U32 R67, RZ, RZ, R14 ;  /* 0x000000ffff437224 */ /* 0x000fce00078e000e */
.L_x_53629:
[----:B------:R-:W-:Y:S05]  /*e440*/  BSYNC B1 ;  /* 0x0000000000017941 */ /* 0x000fea0003800000 */
.L_x_53627:
        /* <DEDUP_REMOVED lines=9> */
.L_x_53631:
[----:B------:R-:W-:Y:S02]  /*e4e0*/  IMAD.MOV.U32 R37, RZ, RZ, R34 ;  /* 0x000000ffff257224 */ /* 0x000fe400078e0022 */
[----:B------:R-:W-:Y:S02]  /*e4f0*/  IMAD.MOV.U32 R23, RZ, RZ, R16 ;  /* 0x000000ffff177224 */ /* 0x000fe400078e0010 */
[----:B------:R-:W-:Y:S02]  /*e500*/  IMAD.MOV.U32 R34, RZ, RZ, R25 ;  /* 0x000000ffff227224 */ /* 0x000fe400078e0019 */
[----:B------:R-:W-:-:S07]  /*e510*/  IMAD.MOV.U32 R16, RZ, RZ, R15 ;  /* 0x000000ffff107224 */ /* 0x000fce00078e000f */
.L_x_53632:
[----:B------:R-:W-:Y:S05]  /*e520*/  BSYNC B1 ;  /* 0x0000000000017941 */ /* 0x000fea0003800000 */
.L_x_53630:
        /* <DEDUP_REMOVED lines=9> */
.L_x_53634:
[----:B------:R-:W-:Y:S02]  /*e5c0*/  IMAD.MOV.U32 R36, RZ, RZ, R37 ;  /* 0x000000ffff247224 */ /* 0x000fe400078e0025 */
[----:B------:R-:W-:Y:S02]  /*e5d0*/  IMAD.MOV.U32 R14, RZ, RZ, R23 ;  /* 0x000000ffff0e7224 */ /* 0x000fe400078e0017 */
[----:B------:R-:W-:Y:S02]  /*e5e0*/  IMAD.MOV.U32 R37, RZ, RZ, R50 ;  /* 0x000000ffff257224 */ /* 0x000fe400078e0032 */
[----:B------:R-:W-:-:S07]  /*e5f0*/  IMAD.MOV.U32 R23, RZ, RZ, R38 ;  /* 0x000000ffff177224 */ /* 0x000fce00078e0026 */
.L_x_53635:
[----:B------:R-:W-:Y:S05]  /*e600*/  BSYNC B1 ;  /* 0x0000000000017941 */ /* 0x000fea0003800000 */
.L_x_53633:
        /* <DEDUP_REMOVED lines=9> */
.L_x_53637:
[----:B------:R-:W-:Y:S02]  /*e6a0*/  IMAD.MOV.U32 R25, RZ, RZ, R36 ;  /* 0x000000ffff197224 */ /* 0x000fe400078e0024 */
[----:B------:R-:W-:Y:S02]  /*e6b0*/  IMAD.MOV.U32 R15, RZ, RZ, R14 ;  /* 0x000000ffff0f7224 */ /* 0x000fe400078e000e */
[----:B------:R-:W-:Y:S02]  /*e6c0*/  IMAD.MOV.U32 R36, RZ, RZ, R27 ;  /* 0x000000ffff247224 */ /* 0x000fe400078e001b */
[----:B------:R-:W-:-:S07]  /*e6d0*/  IMAD.MOV.U32 R14, RZ, RZ, R13 ;  /* 0x000000ffff0e7224 */ /* 0x000fce00078e000d */
.L_x_53638:
[----:B------:R-:W-:Y:S05]  /*e6e0*/  BSYNC B1 ;  /* 0x0000000000017941 */ /* 0x000fea0003800000 */
.L_x_53636:
        /* <DEDUP_REMOVED lines=9> */
.L_x_53640:
[----:B------:R-:W-:Y:S02]  /*e780*/  IMAD.MOV.U32 R50, RZ, RZ, R25 ;  /* 0x000000ffff327224 */ /* 0x000fe400078e0019 */
[----:B------:R-:W-:Y:S02]  /*e790*/  IMAD.MOV.U32 R38, RZ, RZ, R15 ;  /* 0x000000ffff267224 */ /* 0x000fe400078e000f */
[----:B------:R-:W-:Y:S02]  /*e7a0*/  IMAD.MOV.U32 R25, RZ, RZ, R40 ;  /* 0x000000ffff197224 */ /* 0x000fe400078e0028 */
[----:B------:R-:W-:-:S07]  /*e7b0*/  IMAD.MOV.U32 R15, RZ, RZ, R12 ;  /* 0x000000ffff0f7224 */ /* 0x000fce00078e000c */
.L_x_53641:
[----:B------:R-:W-:Y:S05]  /*e7c0*/  BSYNC B1 ;  /* 0x0000000000017941 */ /* 0x000fea0003800000 */
.L_x_53639:
        /* <DEDUP_REMOVED lines=9> */
.L_x_53643:
[----:B------:R-:W-:Y:S02]  /*e860*/  IMAD.MOV.U32 R13, RZ, RZ, R50 ;  /* 0x000000ffff0d7224 */ /* 0x000fe400078e0032 */
[----:B------:R-:W-:Y:S02]  /*e870*/  IMAD.MOV.U32 R12, RZ, RZ, R38 ;  /* 0x000000ffff0c7224 */ /* 0x000fe400078e0026 */
[----:B------:R-:W-:Y:S02]  /*e880*/  IMAD.MOV.U32 R50, RZ, RZ, R29 ;  /* 0x000000ffff327224 */ /* 0x000fe400078e001d */
[----:B------:R-:W-:-:S07]  /*e890*/  IMAD.MOV.U32 R38, RZ, RZ, R11 ;  /* 0x000000ffff267224 */ /* 0x000fce00078e000b */
.L_x_53644:
[----:B------:R-:W-:Y:S05]  /*e8a0*/  BSYNC B1 ;  /* 0x0000000000017941 */ /* 0x000fea0003800000 */
.L_x_53642:
        /* <DEDUP_REMOVED lines=9> */
.L_x_53646:
[----:B------:R-:W-:Y:S02]  /*e940*/  IMAD.MOV.U32 R27, RZ, RZ, R13 ;  /* 0x000000ffff1b7224 */ /* 0x000fe400078e000d */
[----:B------:R-:W-:Y:S02]  /*e950*/  IMAD.MOV.U32 R11, RZ, RZ, R12 ;  /* 0x000000ffff0b7224 */ /* 0x000fe400078e000c */
[----:B------:R-:W-:Y:S02]  /*e960*/  IMAD.MOV.U32 R13, RZ, RZ, R10 ;  /* 0x000000ffff0d7224 */ /* 0x000fe400078e000a */
[----:B------:R-:W-:-:S07]  /*e970*/  IMAD.MOV.U32 R12, RZ, RZ, R31 ;  /* 0x000000ffff0c7224 */ /* 0x000fce00078e001f */
.L_x_53647:
[----:B------:R-:W-:Y:S05]  /*e980*/  BSYNC B1 ;  /* 0x0000000000017941 */ /* 0x000fea0003800000 */
.L_x_53645:
        /* <DEDUP_REMOVED lines=9> */
.L_x_53649:
[----:B------:R-:W-:Y:S02]  /*ea20*/  IMAD.MOV.U32 R10, RZ, RZ, R27 ;  /* 0x000000ffff0a7224 */ /* 0x000fe400078e001b */
[----:B------:R-:W-:Y:S02]  /*ea30*/  IMAD.MOV.U32 R29, RZ, RZ, R11 ;  /* 0x000000ffff1d7224 */ /* 0x000fe400078e000b */
[----:B------:R-:W-:Y:S02]  /*ea40*/  IMAD.MOV.U32 R27, RZ, RZ, R42 ;  /* 0x000000ffff1b7224 */ /* 0x000fe400078e002a */
[----:B------:R-:W-:-:S07]  /*ea50*/  IMAD.MOV.U32 R11, RZ, RZ, R8 ;  /* 0x000000ffff0b7224 */ /* 0x000fce00078e0008 */
.L_x_53650:
[----:B------:R-:W-:Y:S05]  /*ea60*/  BSYNC B1 ;  /* 0x0000000000017941 */ /* 0x000fea0003800000 */
.L_x_53648:
        /* <DEDUP_REMOVED lines=9> */
.L_x_53652:
[----:B------:R-:W-:Y:S02]  /*eb00*/  IMAD.MOV.U32 R31, RZ, RZ, R10 ;  /* 0x000000ffff1f7224 */ /* 0x000fe400078e000a */
[----:B------:R-:W-:Y:S02]  /*eb10*/  IMAD.MOV.U32 R8, RZ, RZ, R29 ;  /* 0x000000ffff087224 */ /* 0x000fe400078e001d */
[----:B------:R-:W-:Y:S02]  /*eb20*/  IMAD.MOV.U32 R10, RZ, RZ, R9 ;  /* 0x000000ffff0a7224 */ /* 0x000fe400078e0009 */
[----:B------:R-:W-:-:S07]  /*eb30*/  IMAD.MOV.U32 R29, RZ, RZ, R44 ;  /* 0x000000ffff1d7224 */ /* 0x000fce00078e002c */
.L_x_53653:
[----:B------:R-:W-:Y:S05]  /*eb40*/  BSYNC B1 ;  /* 0x0000000000017941 */ /* 0x000fea0003800000 */
.L_x_53651:
        /* <DEDUP_REMOVED lines=9> */
.L_x_53655:
[----:B------:R-:W-:Y:S02]  /*ebe0*/  IMAD.MOV.U32 R9, RZ, RZ, R31 ;  /* 0x000000ffff097224 */ /* 0x000fe400078e001f */
[----:B------:R-:W-:Y:S02]  /*ebf0*/  IMAD.MOV.U32 R40, RZ, RZ, R8 ;  /* 0x000000ffff287224 */ /* 0x000fe400078e0008 */
[----:B------:R-:W-:Y:S02]  /*ec00*/  IMAD.MOV.U32 R31, RZ, RZ, R46 ;  /* 0x000000ffff1f7224 */ /* 0x000fe400078e002e */
[----:B------:R-:W-:-:S07]  /*ec10*/  IMAD.MOV.U32 R8, RZ, RZ, R7 ;  /* 0x000000ffff087224 */ /* 0x000fce00078e0007 */
.L_x_53656:
[----:B------:R-:W-:Y:S05]  /*ec20*/  BSYNC B1 ;  /* 0x0000000000017941 */ /* 0x000fea0003800000 */
.L_x_53654:
        /* <DEDUP_REMOVED lines=9> */
.L_x_53658:
[----:B------:R-:W-:Y:S02]  /*ecc0*/  IMAD.MOV.U32 R42, RZ, RZ, R9 ;  /* 0x000000ffff2a7224 */ /* 0x000fe400078e0009 */
[----:B------:R-:W-:Y:S02]  /*ecd0*/  IMAD.MOV.U32 R7, RZ, RZ, R40 ;  /* 0x000000ffff077224 */ /* 0x000fe400078e0028 */
[----:B------:R-:W-:Y:S02]  /*ece0*/  IMAD.MOV.U32 R9, RZ, RZ, R6 ;  /* 0x000000ffff097224 */ /* 0x000fe400078e0006 */
[----:B------:R-:W-:-:S07]  /*ecf0*/  IMAD.MOV.U32 R40, RZ, RZ, R5 ;  /* 0x000000ffff287224 */ /* 0x000fce00078e0005 */
.L_x_53659:
[----:B------:R-:W-:Y:S05]  /*ed00*/  BSYNC B1 ;  /* 0x0000000000017941 */ /* 0x000fea0003800000 */
.L_x_53657:
        /* <DEDUP_REMOVED lines=9> */
.L_x_53661:
[----:B------:R-:W-:Y:S02]  /*eda0*/  IMAD.MOV.U32 R6, RZ, RZ, R42 ;  /* 0x000000ffff067224 */ /* 0x000fe400078e002a */
[----:B------:R-:W-:Y:S02]  /*edb0*/  IMAD.MOV.U32 R5, RZ, RZ, R7 ;  /* 0x000000ffff057224 */ /* 0x000fe400078e0007 */
[----:B------:R-:W-:Y:S02]  /*edc0*/  IMAD.MOV.U32 R42, RZ, RZ, R33 ;  /* 0x000000ffff2a7224 */ /* 0x000fe400078e0021 */
[----:B------:R-:W-:-:S07]  /*edd0*/  IMAD.MOV.U32 R7, RZ, RZ, R4 ;  /* 0x000000ffff077224 */ /* 0x000fce00078e0004 */
.L_x_53662:
[----:B------:R-:W-:Y:S05]  /*ede0*/  BSYNC B1 ;  /* 0x0000000000017941 */ /* 0x000fea0003800000 */
.L_x_53660:
        /* <DEDUP_REMOVED lines=9> */
.L_x_53664:
[----:B------:R-:W-:Y:S02]  /*ee80*/  IMAD.MOV.U32 R33, RZ, RZ, R6 ;  /* 0x000000ffff217224 */ /* 0x000fe400078e0006 */
[----:B------:R-:W-:Y:S02]  /*ee90*/  IMAD.MOV.U32 R4, RZ, RZ, R5 ;  /* 0x000000ffff047224 */ /* 0x000fe400078e0005 */
[----:B------:R-:W-:Y:S02]  /*eea0*/  IMAD.MOV.U32 R6, RZ, RZ, R3 ;  /* 0x000000ffff067224 */ /* 0x000fe400078e0003 */
[----:B------:R-:W-:-:S07]  /*eeb0*/  IMAD.MOV.U32 R5, RZ, RZ, R2 ;  /* 0x000000ffff057224 */ /* 0x000fce00078e0002 */
.L_x_53665:
[----:B------:R-:W-:Y:S05]  /*eec0*/  BSYNC B1 ;  /* 0x0000000000017941 */ /* 0x000fea0003800000 */
.L_x_53663:
        /* <DEDUP_REMOVED lines=9> */
.L_x_53667:
[----:B------:R-:W-:Y:S02]  /*ef60*/  IMAD.MOV.U32 R3, RZ, RZ, R33 ;  /* 0x000000ffff037224 */ /* 0x000fe400078e0021 */
[----:B------:R-:W-:Y:S02]  /*ef70*/  IMAD.MOV.U32 R2, RZ, RZ, R4 ;  /* 0x000000ffff027224 */ /* 0x000fe400078e0004 */
[----:B------:R-:W-:Y:S02]  /*ef80*/  IMAD.MOV.U32 R33, RZ, RZ, R48 ;  /* 0x000000ffff217224 */ /* 0x000fe400078e0030 */
[----:B------:R-:W-:-:S07]  /*ef90*/  IMAD.MOV.U32 R4, RZ, RZ, R35 ;  /* 0x000000ffff047224 */ /* 0x000fce00078e0023 */
.L_x_53668:
[----:B------:R-:W-:Y:S05]  /*efa0*/  BSYNC B1 ;  /* 0x0000000000017941 */ /* 0x000fea0003800000 */
.L_x_53666:
        /* <DEDUP_REMOVED lines=9> */
.L_x_53670:
[----:B------:R-:W-:Y:S02]  /*f040*/  IMAD.MOV.U32 R39, RZ, RZ, R3 ;  /* 0x000000ffff277224 */ /* 0x000fe400078e0003 */
[----:B------:R-:W-:Y:S02]  /*f050*/  IMAD.MOV.U32 R35, RZ, RZ, R2 ;  /* 0x000000ffff237224 */ /* 0x000fe400078e0002 */
[----:B------:R-:W-:Y:S02]  /*f060*/  IMAD.MOV.U32 R3, RZ, RZ, R18 ;  /* 0x000000ffff037224 */ /* 0x000fe400078e0012 */
[----:B------:R-:W-:-:S07]  /*f070*/  IMAD.MOV.U32 R2, RZ, RZ, R17 ;  /* 0x000000ffff027224 */ /* 0x000fce00078e0011 */
.L_x_53671:
[----:B------:R-:W-:Y:S05]  /*f080*/  BSYNC B1 ;  /* 0x0000000000017941 */ /* 0x000fea0003800000 */
.L_x_53669:
        /* <DEDUP_REMOVED lines=16> */
.L_x_53673:
[----:B------:R-:W-:Y:S01]  /*f190*/  IMAD.MOV.U32 R32, RZ, RZ, R19 ;  /* 0x000000ffff207224 */ /* 0x000fe200078e0013 */
[----:B------:R-:W-:Y:S01]  /*f1a0*/  MOV R19, R34 ;  /* 0x0000002200137202 */ /* 0x000fe20000000f00 */
[----:B------:R-:W-:Y:S02]  /*f1b0*/  IMAD.MOV.U32 R18, RZ, RZ, R67 ;  /* 0x000000ffff127224 */ /* 0x000fe400078e0043 */
[----:B------:R-:W-:-:S07]  /*f1c0*/  IMAD.MOV.U32 R67, RZ, RZ, R16 ;  /* 0x000000ffff437224 */ /* 0x000fce00078e0010 */
.L_x_53674:
[----:B------:R-:W-:Y:S05]  /*f1d0*/  BSYNC B1 ;  /* 0x0000000000017941 */ /* 0x000fea0003800000 */
.L_x_53672:
        /* <DEDUP_REMOVED lines=9> */
.L_x_53676:
[----:B------:R-:W-:Y:S01]  /*f270*/  IMAD.MOV.U32 R21, RZ, RZ, R32 ;  /* 0x000000ffff157224 */ /* 0x000fe200078e0020 */
[----:B------:R-:W-:Y:S01]  /*f280*/  MOV R32, R37 ;  /* 0x0000002500207202 */ /* 0x000fe20000000f00 */
[----:B------:R-:W-:Y:S02]  /*f290*/  IMAD.MOV.U32 R17, RZ, RZ, R18 ;  /* 0x000000ffff117224 */ /* 0x000fe400078e0012 */
[----:B------:R-:W-:-:S07]  /*f2a0*/  IMAD.MOV.U32 R18, RZ, RZ, R23 ;  /* 0x000000ffff127224 */ /* 0x000fce00078e0017 */
.L_x_53677:
[----:B------:R-:W-:Y:S05]  /*f2b0*/  BSYNC B1 ;  /* 0x0000000000017941 */ /* 0x000fea0003800000 */
.L_x_53675:
        /* <DEDUP_REMOVED lines=9> */
.L_x_53679:
[----:B------:R-:W-:Y:S01]  /*f350*/  IMAD.MOV.U32 R34, RZ, RZ, R21 ;  /* 0x000000ffff227224 */ /* 0x000fe200078e0015 */
[----:B------:R-:W-:Y:S01]  /*f360*/  MOV R21, R36 ;  /* 0x0000002400157202 */ /* 0x000fe20000000f00 */
[----:B------:R-:W-:Y:S02]  /*f370*/  IMAD.MOV.U32 R16, RZ, RZ, R17 ;  /* 0x000000ffff107224 */ /* 0x000fe400078e0011 */
[----:B------:R-:W-:-:S07]  /*f380*/  IMAD.MOV.U32 R17, RZ, RZ, R14 ;  /* 0x000000ffff117224 */ /* 0x000fce00078e000e */
.L_x_53680:
[----:B------:R-:W-:Y:S05]  /*f390*/  BSYNC B1 ;  /* 0x0000000000017941 */ /* 0x000fea0003800000 */
.L_x_53678:
        /* <DEDUP_REMOVED lines=9> */
.L_x_53682:
[----:B------:R-:W-:Y:S01]  /*f430*/  IMAD.MOV.U32 R37, RZ, RZ, R34 ;  /* 0x000000ffff257224 */ /* 0x000fe200078e0022 */
[----:B------:R-:W-:Y:S01]  /*f440*/  MOV R34, R25 ;  /* 0x0000001900227202 */ /* 0x000fe20000000f00 */
[----:B------:R-:W-:Y:S02]  /*f450*/  IMAD.MOV.U32 R23, RZ, RZ, R16 ;  /* 0x000000ffff177224 */ /* 0x000fe400078e0010 */
[----:B------:R-:W-:-:S07]  /*f460*/  IMAD.MOV.U32 R16, RZ, RZ, R15 ;  /* 0x000000ffff107224 */ /* 0x000fce00078e000f */
.L_x_53683:
[----:B------:R-:W-:Y:S05]  /*f470*/  BSYNC B1 ;  /* 0x0000000000017941 */ /* 0x000fea0003800000 */
.L_x_53681:
        /* <DEDUP_REMOVED lines=9> */
.L_x_53685:
[----:B------:R-:W-:Y:S01]  /*f510*/  IMAD.MOV.U32 R14, RZ, RZ, R37 ;  /* 0x000000ffff0e7224 */ /* 0x000fe200078e0025 */
[----:B------:R-:W-:Y:S01]  /*f520*/  MOV R37, R50 ;  /* 0x0000003200257202 */ /* 0x000fe20000000f00 */
[----:B------:R-:W-:Y:S02]  /*f530*/  IMAD.MOV.U32 R15, RZ, RZ, R23 ;  /* 0x000000ffff0f7224 */ /* 0x000fe400078e0017 */
[----:B------:R-:W-:-:S07]  /*f540*/  IMAD.MOV.U32 R23, RZ, RZ, R38 ;  /* 0x000000ffff177224 */ /* 0x000fce00078e0026 */
.L_x_53686:
[----:B------:R-:W-:Y:S05]  /*f550*/  BSYNC B1 ;  /* 0x0000000000017941 */ /* 0x000fea0003800000 */
.L_x_53684:
        /* <DEDUP_REMOVED lines=9> */
.L_x_53688:
[----:B------:R-:W-:Y:S01]  /*f5f0*/  IMAD.MOV.U32 R38, RZ, RZ, R14 ;  /* 0x000000ffff267224 */ /* 0x000fe200078e000e */
[----:B------:R-:W-:Y:S01]  /*f600*/  MOV R14, R13 ;  /* 0x0000000d000e7202 */ /* 0x000fe20000000f00 */
[----:B------:R-:W-:Y:S02]  /*f610*/  IMAD.MOV.U32 R36, RZ, RZ, R15 ;  /* 0x000000ffff247224 */ /* 0x000fe400078e000f */
[----:B------:R-:W-:-:S07]  /*f620*/  IMAD.MOV.U32 R15, RZ, RZ, R12 ;  /* 0x000000ffff0f7224 */ /* 0x000fce00078e000c */
.L_x_53689:
[----:B------:R-:W-:Y:S05]  /*f630*/  BSYNC B1 ;  /* 0x0000000000017941 */ /* 0x000fea0003800000 */
.L_x_53687:
        /* <DEDUP_REMOVED lines=9> */
.L_x_53691:
[----:B------:R-:W-:Y:S01]  /*f6d0*/  IMAD.MOV.U32 R13, RZ, RZ, R38 ;  /* 0x000000ffff0d7224 */ /* 0x000fe200078e0026 */
[----:B------:R-:W-:Y:S01]  /*f6e0*/  MOV R38, R27 ;  /* 0x0000001b00267202 */ /* 0x000fe20000000f00 */
[----:B------:R-:W-:Y:S02]  /*f6f0*/  IMAD.MOV.U32 R12, RZ, RZ, R36 ;  /* 0x000000ffff0c7224 */ /* 0x000fe400078e0024 */
[----:B------:R-:W-:-:S07]  /*f700*/  IMAD.MOV.U32 R36, RZ, RZ, R11 ;  /* 0x000000ffff247224 */ /* 0x000fce00078e000b */
.L_x_53692:
[----:B------:R-:W-:Y:S05]  /*f710*/  BSYNC B1 ;  /* 0x0000000000017941 */ /* 0x000fea0003800000 */
.L_x_53690:
        /* <DEDUP_REMOVED lines=9> */
.L_x_53694:
[----:B------:R-:W-:Y:S01]  /*f7b0*/  IMAD.MOV.U32 R44, RZ, RZ, R13 ;  /* 0x000000ffff2c7224 */ /* 0x000fe200078e000d */
[----:B------:R-:W-:Y:S01]  /*f7c0*/  MOV R13, R10 ;  /* 0x0000000a000d7202 */ /* 0x000fe20000000f00 */
[----:B------:R-:W-:Y:S02]  /*f7d0*/  IMAD.MOV.U32 R11, RZ, RZ, R12 ;  /* 0x000000ffff0b7224 */ /* 0x000fe400078e000c */
[----:B------:R-:W-:-:S07]  /*f7e0*/  IMAD.MOV.U32 R12, RZ, RZ, R29 ;  /* 0x000000ffff0c7224 */ /* 0x000fce00078e001d */
.L_x_53695:
[----:B------:R-:W-:Y:S05]  /*f7f0*/  BSYNC B1 ;  /* 0x0000000000017941 */ /* 0x000fea0003800000 */
.L_x_53693:
        /* <DEDUP_REMOVED lines=9> */
.L_x_53697:
[----:B------:R-:W-:Y:S01]  /*f890*/  IMAD.MOV.U32 R10, RZ, RZ, R44 ;  /* 0x000000ffff0a7224 */ /* 0x000fe200078e002c */
[----:B------:R-:W-:Y:S01]  /*f8a0*/  MOV R44, R31 ;  /* 0x0000001f002c7202 */ /* 0x000fe20000000f00 */
[----:B------:R-:W-:Y:S02]  /*f8b0*/  IMAD.MOV.U32 R25, RZ, RZ, R11 ;  /* 0x000000ffff197224 */ /* 0x000fe400078e000b */
[----:B------:R-:W-:-:S07]  /*f8c0*/  IMAD.MOV.U32 R11, RZ, RZ, R8 ;  /* 0x000000ffff0b7224 */ /* 0x000fce00078e0008 */
.L_x_53698:
[----:B------:R-:W-:Y:S05]  /*f8d0*/  BSYNC B1 ;  /* 0x0000000000017941 */ /* 0x000fea0003800000 */
.L_x_53696:
        /* <DEDUP_REMOVED lines=9> */
.L_x_53700:
[----:B------:R-:W-:Y:S01]  /*f970*/  IMAD.MOV.U32 R27, RZ, RZ, R10 ;  /* 0x000000ffff1b7224 */ /* 0x000fe200078e000a */
[----:B------:R-:W-:Y:S01]  /*f980*/  MOV R10, R9 ;  /* 0x00000009000a7202 */ /* 0x000fe20000000f00 */
[----:B------:R-:W-:Y:S02]  /*f990*/  IMAD.MOV.U32 R8, RZ, RZ, R25 ;  /* 0x000000ffff087224 */ /* 0x000fe400078e0019 */
[----:B------:R-:W-:-:S07]  /*f9a0*/  IMAD.MOV.U32 R25, RZ, RZ, R40 ;  /* 0x000000ffff197224 */ /* 0x000fce00078e0028 */
.L_x_53701:
[----:B------:R-:W-:Y:S05]  /*f9b0*/  BSYNC B1 ;  /* 0x0000000000017941 */ /* 0x000fea0003800000 */
.L_x_53699:
        /* <DEDUP_REMOVED lines=9> */
.L_x_53703:
[----:B------:R-:W-:Y:S01]  /*fa50*/  IMAD.MOV.U32 R9, RZ, RZ, R27 ;  /* 0x000000ffff097224 */ /* 0x000fe200078e001b */
[----:B------:R-:W-:Y:S01]  /*fa60*/  MOV R27, R42 ;  /* 0x0000002a001b7202 */ /* 0x000fe20000000f00 */
[----:B------:R-:W-:Y:S02]  /*fa70*/  IMAD.MOV.U32 R40, RZ, RZ, R8 ;  /* 0x000000ffff287224 */ /* 0x000fe400078e0008 */
[----:B------:R-:W-:-:S07]  /*fa80*/  IMAD.MOV.U32 R8, RZ, RZ, R7 ;  /* 0x000000ffff087224 */ /* 0x000fce00078e0007 */
.L_x_53704:
[----:B------:R-:W-:Y:S05]  /*fa90*/  BSYNC B1 ;  /* 0x0000000000017941 */ /* 0x000fea0003800000 */
.L_x_53702:
        /* <DEDUP_REMOVED lines=9> */
.L_x_53706:
[----:B------:R-:W-:Y:S01]  /*fb30*/  IMAD.MOV.U32 R42, RZ, RZ, R9 ;  /* 0x000000ffff2a7224 */ /* 0x000fe200078e0009 */
[----:B------:R-:W-:Y:S01]  /*fb40*/  MOV R9, R6 ;  /* 0x0000000600097202 */ /* 0x000fe20000000f00 */
[----:B------:R-:W-:Y:S02]  /*fb50*/  IMAD.MOV.U32 R7, RZ, RZ, R40 ;  /* 0x000000ffff077224 */ /* 0x000fe400078e0028 */
[----:B------:R-:W-:-:S07]  /*fb60*/  IMAD.MOV.U32 R40, RZ, RZ, R5 ;  /* 0x000000ffff287224 */ /* 0x000fce00078e0005 */
.L_x_53707:
[----:B------:R-:W-:Y:S05]  /*fb70*/  BSYNC B1 ;  /* 0x0000000000017941 */ /* 0x000fea0003800000 */
.L_x_53705:
        /* <DEDUP_REMOVED lines=9> */
.L_x_53709:
[----:B------:R-:W-:Y:S01]  /*fc10*/  IMAD.MOV.U32 R6, RZ, RZ, R42 ;  /* 0x000000ffff067224 */ /* 0x000fe200078e002a */
[----:B------:R-:W-:Y:S01]  /*fc20*/  MOV R42, R33 ;  /* 0x00000021002a7202 */ /* 0x000fe20000000f00 */
[----:B------:R-:W-:Y:S02]  /*fc30*/  IMAD.MOV.U32 R5, RZ, RZ, R7 ;  /* 0x000000ffff057224 */ /* 0x000fe400078e0007 */
[----:B------:R-:W-:-:S07]  /*fc40*/  IMAD.MOV.U32 R7, RZ, RZ, R4 ;  /* 0x000000ffff077224 */ /* 0x000fce00078e0004 */
.L_x_53710:
[----:B------:R-:W-:Y:S05]  /*fc50*/  BSYNC B1 ;  /* 0x0000000000017941 */ /* 0x000fea0003800000 */
.L_x_53708:
        /* <DEDUP_REMOVED lines=9> */
.L_x_53712:
[----:B------:R-:W-:Y:S01]  /*fcf0*/  IMAD.MOV.U32 R46, RZ, RZ, R6 ;  /* 0x000000ffff2e7224 */ /* 0x000fe200078e0006 */
[----:B------:R-:W-:Y:S01]  /*fd00*/  MOV R6, R3 ;  /* 0x0000000300067202 */ /* 0x000fe20000000f00 */
[----:B------:R-:W-:Y:S02]  /*fd10*/  IMAD.MOV.U32 R4, RZ, RZ, R5 ;  /* 0x000000ffff047224 */ /* 0x000fe400078e0005 */
[----:B------:R-:W-:-:S07]  /*fd20*/  IMAD.MOV.U32 R5, RZ, RZ, R2 ;  /* 0x000000ffff057224 */ /* 0x000fce00078e0002 */
.L_x_53713:
[----:B------:R-:W-:Y:S05]  /*fd30*/  BSYNC B1 ;  /* 0x0000000000017941 */ /* 0x000fea0003800000 */
.L_x_53711:
        /* <DEDUP_REMOVED lines=9> */
.L_x_53715:
[----:B------:R-:W-:Y:S01]  /*fdd0*/  IMAD.MOV.U32 R3, RZ, RZ, R46 ;  /* 0x000000ffff037224 */ /* 0x000fe200078e002e */
[----:B------:R-:W-:Y:S01]  /*fde0*/  MOV R46, R39 ;  /* 0x00000027002e7202 */ /* 0x000fe20000000f00 */
[----:B------:R-:W-:Y:S02]  /*fdf0*/  IMAD.MOV.U32 R2, RZ, RZ, R4 ;  /* 0x000000ffff027224 */ /* 0x000fe400078e0004 */
[----:B------:R-:W-:-:S07]  /*fe00*/  IMAD.MOV.U32 R4, RZ, RZ, R35 ;  /* 0x000000ffff047224 */ /* 0x000fce00078e0023 */
.L_x_53716:
[----:B------:R-:W-:Y:S05]  /*fe10*/  BSYNC B1 ;  /* 0x0000000000017941 */ /* 0x000fea0003800000 */
.L_x_53714:
        /* <DEDUP_REMOVED lines=16> */
.L_x_53718:
[----:B------:R-:W-:Y:S01]  /*ff20*/  MOV R30, R19 ;  /* 0x00000013001e7202 */ /* 0x000fe20000000f00 */
[----:B------:R-:W-:Y:S02]  /*ff30*/  IMAD.MOV.U32 R48, RZ, RZ, R67 ;  /* 0x000000ffff307224 */ /* 0x000fe400078e0043 */
[----:B------:R-:W-:Y:S02]  /*ff40*/  IMAD.MOV.U32 R19, RZ, RZ, R32 ;  /* 0x000000ffff137224 */ /* 0x000fe400078e0020 */
[----:B------:R-:W-:-:S07]  /*ff50*/  IMAD.MOV.U32 R67, RZ, RZ, R18 ;  /* 0x000000ffff437224 */ /* 0x000fce00078e0012 */
.L_x_53719:
[----:B------:R-:W-:Y:S05]  /*ff60*/  BSYNC B1 ;  /* 0x0000000000017941 */ /* 0x000fea0003800000 */
.L_x_53717:
        /* <DEDUP_REMOVED lines=9> */
.L_x_53721:
[----:B------:R-:W-:Y:S01]  /*10000*/  MOV R29, R30 ;  /* 0x0000001e001d7202 */ /* 0x000fe20000000f00 */
[----:B------:R-:W-:Y:S02]  /*10010*/  IMAD.MOV.U32 R31, RZ, RZ, R48 ;  /* 0x000000ffff1f7224 */ /* 0x000fe400078e0030 */
[----:B------:R-:W-:Y:S02]  /*10020*/  IMAD.MOV.U32 R30, RZ, RZ, R21 ;  /* 0x000000ffff1e7224 */ /* 0x000fe400078e0015 */
[----:B------:R-:W-:-:S07]  /*10030*/  IMAD.MOV.U32 R48, RZ, RZ, R17 ;  /* 0x000000ffff307224 */ /* 0x000fce00078e0011 */
.L_x_53722:
[----:B------:R-:W-:Y:S05]  /*10040*/  BSYNC B1 ;  /* 0x0000000000017941 */ /* 0x000fea0003800000 */
.L_x_53720:
        /* <DEDUP_REMOVED lines=9> */
.L_x_53724:
[----:B------:R-:W-:Y:S01]  /*100e0*/  MOV R18, R29 ;  /* 0x0000001d00127202 */ /* 0x000fe20000000f00 */
[----:B------:R-:W-:Y:S02]  /*100f0*/  IMAD.MOV.U32 R32, RZ, RZ, R31 ;  /* 0x000000ffff207224 */ /* 0x000fe400078e001f */
[----:B------:R-:W-:Y:S02]  /*10100*/  IMAD.MOV.U32 R29, RZ, RZ, R34 ;  /* 0x000000ffff1d7224 */ /* 0x000fe400078e0022 */
[----:B------:R-:W-:-:S07]  /*10110*/  IMAD.MOV.U32 R31, RZ, RZ, R16 ;  /* 0x000000ffff1f7224 */ /* 0x000fce00078e0010 */
.L_x_53725:
[----:B------:R-:W-:Y:S05]  /*10120*/  BSYNC B1 ;  /* 0x0000000000017941 */ /* 0x000fea0003800000 */
.L_x_53723:
        /* <DEDUP_REMOVED lines=9> */
.L_x_53727:
[----:B------:R-:W-:Y:S01]  /*101c0*/  MOV R17, R18 ;  /* 0x0000001200117202 */ /* 0x000fe20000000f00 */
[----:B------:R-:W-:Y:S02]  /*101d0*/  IMAD.MOV.U32 R16, RZ, RZ, R32 ;  /* 0x000000ffff107224 */ /* 0x000fe400078e0020 */
[----:B------:R-:W-:Y:S02]  /*101e0*/  IMAD.MOV.U32 R18, RZ, RZ, R37 ;  /* 0x000000ffff127224 */ /* 0x000fe400078e0025 */
[----:B------:R-:W-:-:S07]  /*101f0*/  IMAD.MOV.U32 R32, RZ, RZ, R23 ;  /* 0x000000ffff207224 */ /* 0x000fce00078e0017 */
.L_x_53728:
[----:B------:R-:W-:Y:S05]  /*10200*/  BSYNC B1 ;  /* 0x0000000000017941 */ /* 0x000fea0003800000 */
.L_x_53726:
        /* <DEDUP_REMOVED lines=9> */
.L_x_53730:
[----:B------:R-:W-:Y:S01]  /*102a0*/  MOV R21, R17 ;  /* 0x0000001100157202 */ /* 0x000fe20000000f00 */
[----:B------:R-:W-:Y:S02]  /*102b0*/  IMAD.MOV.U32 R23, RZ, RZ, R16 ;  /* 0x000000ffff177224 */ /* 0x000fe400078e0010 */
[----:B------:R-:W-:Y:S02]  /*102c0*/  IMAD.MOV.U32 R17, RZ, RZ, R14 ;  /* 0x000000ffff117224 */ /* 0x000fe400078e000e */
[----:B------:R-:W-:-:S07]  /*102d0*/  IMAD.MOV.U32 R16, RZ, RZ, R15 ;  /* 0x000000ffff107224 */ /* 0x000fce00078e000f */
.L_x_53731:
[----:B------:R-:W-:Y:S05]  /*102e0*/  BSYNC B1 ;  /* 0x0000000000017941 */ /* 0x000fea0003800000 */
.L_x_53729:
        /* <DEDUP_REMOVED lines=9> */
.L_x_53733:
[----:B------:R-:W-:Y:S01]  /*10380*/  MOV R14, R21 ;  /* 0x00000015000e7202 */ /* 0x000fe20000000f00 */
[----:B------:R-:W-:Y:S02]  /*10390*/  IMAD.MOV.U32 R15, RZ, RZ, R23 ;  /* 0x000000ffff0f7224 */ /* 0x000fe400078e0017 */
[----:B------:R-:W-:Y:S02]  /*103a0*/  IMAD.MOV.U32 R21, RZ, RZ, R38 ;  /* 0x000000ffff157224 */ /* 0x000fe400078e0026 */
[----:B------:R-:W-:-:S07]  /*103b0*/  IMAD.MOV.U32 R23, RZ, RZ, R36 ;  /* 0x000000ffff177224 */ /* 0x000fce00078e0024 */
.L_x_53734:
[----:B------:R-:W-:Y:S05]  /*103c0*/  BSYNC B1 ;  /* 0x0000000000017941 */ /* 0x000fea0003800000 */
.L_x_53732:
        /* <DEDUP_REMOVED lines=9> */
.L_x_53736:
[----:B------:R-:W-:Y:S01]  /*10460*/  MOV R33, R14 ;  /* 0x0000000e00217202 */ /* 0x000fe20000000f00 */
[----:B------:R-:W-:Y:S02]  /*10470*/  IMAD.MOV.U32 R34, RZ, RZ, R15 ;  /* 0x000000ffff227224 */ /* 0x000fe400078e000f */
[----:B------:R-:W-:Y:S02]  /*10480*/  IMAD.MOV.U32 R14, RZ, RZ, R13 ;  /* 0x000000ffff0e7224 */ /* 0x000fe400078e000d */
[----:B------:R-:W-:-:S07]  /*10490*/  IMAD.MOV.U32 R15, RZ, RZ, R12 ;  /* 0x000000ffff0f7224 */ /* 0x000fce00078e000c */
.L_x_53737:
[----:B------:R-:W-:Y:S05]  /*104a0*/  BSYNC B1 ;  /* 0x0000000000017941 */ /* 0x000fea0003800000 */
.L_x_53735:
        /* <DEDUP_REMOVED lines=9> */
.L_x_53739:
[----:B------:R-:W-:Y:S01]  /*10540*/  MOV R13, R33 ;  /* 0x00000021000d7202 */ /* 0x000fe20000000f00 */
[----:B------:R-:W-:Y:S02]  /*10550*/  IMAD.MOV.U32 R12, RZ, RZ, R34 ;  /* 0x000000ffff0c7224 */ /* 0x000fe400078e0022 */
[----:B------:R-:W-:Y:S02]  /*10560*/  IMAD.MOV.U32 R33, RZ, RZ, R44 ;  /* 0x000000ffff217224 */ /* 0x000fe400078e002c */
[----:B------:R-:W-:-:S07]  /*10570*/  IMAD.MOV.U32 R34, RZ, RZ, R11 ;  /* 0x000000ffff227224 */ /* 0x000fce00078e000b */
.L_x_53740:
[----:B------:R-:W-:Y:S05]  /*10580*/  BSYNC B1 ;  /* 0x0000000000017941 */ /* 0x000fea0003800000 */
.L_x_53738:
        /* <DEDUP_REMOVED lines=9> */
.L_x_53742:
[----:B------:R-:W-:Y:S01]  /*10620*/  MOV R36, R13 ;  /* 0x0000000d00247202 */ /* 0x000fe20000000f00 */
[----:B------:R-:W-:Y:S02]  /*10630*/  IMAD.MOV.U32 R11, RZ, RZ, R12 ;  /* 0x000000ffff0b7224 */ /* 0x000fe400078e000c */
[----:B------:R-:W-:Y:S02]  /*10640*/  IMAD.MOV.U32 R13, RZ, RZ, R10 ;  /* 0x000000ffff0d7224 */ /* 0x000fe400078e000a */
[----:B------:R-:W-:-:S07]  /*10650*/  IMAD.MOV.U32 R12, RZ, RZ, R25 ;  /* 0x000000ffff0c7224 */ /* 0x000fce00078e0019 */
.L_x_53743:
[----:B------:R-:W-:Y:S05]  /*10660*/  BSYNC B1 ;  /* 0x0000000000017941 */ /* 0x000fea0003800000 */
.L_x_53741:
        /* <DEDUP_REMOVED lines=9> */
.L_x_53745:
[----:B------:R-:W-:Y:S01]  /*10700*/  MOV R10, R36 ;  /* 0x00000024000a7202 */ /* 0x000fe20000000f00 */
[----:B------:R-:W-:Y:S02]  /*10710*/  IMAD.MOV.U32 R25, RZ, RZ, R11 ;  /* 0x000000ffff197224 */ /* 0x000fe400078e000b */
[----:B------:R-:W-:Y:S02]  /*10720*/  IMAD.MOV.U32 R36, RZ, RZ, R27 ;  /* 0x000000ffff247224 */ /* 0x000fe400078e001b */
[----:B------:R-:W-:-:S07]  /*10730*/  IMAD.MOV.U32 R11, RZ, RZ, R8 ;  /* 0x000000ffff0b7224 */ /* 0x000fce00078e0008 */
.L_x_53746:
[----:B------:R-:W-:Y:S05]  /*10740*/  BSYNC B1 ;  /* 0x0000000000017941 */ /* 0x000fea0003800000 */
.L_x_53744:
        /* <DEDUP_REMOVED lines=9> */
.L_x_53748:
[----:B------:R-:W-:Y:S01]  /*107e0*/  MOV R27, R10 ;  /* 0x0000000a001b7202 */ /* 0x000fe20000000f00 */
[----:B------:R-:W-:Y:S02]  /*107f0*/  IMAD.MOV.U32 R8, RZ, RZ, R25 ;  /* 0x000000ffff087224 */ /* 0x000fe400078e0019 */
[----:B------:R-:W-:Y:S02]  /*10800*/  IMAD.MOV.U32 R10, RZ, RZ, R9 ;  /* 0x000000ffff0a7224 */ /* 0x000fe400078e0009 */
[----:B------:R-:W-:-:S07]  /*10810*/  IMAD.MOV.U32 R25, RZ, RZ, R40 ;  /* 0x000000ffff197224 */ /* 0x000fce00078e0028 */
.L_x_53749:
[----:B------:R-:W-:Y:S05]  /*10820*/  BSYNC B1 ;  /* 0x0000000000017941 */ /* 0x000fea0003800000 */
.L_x_53747:
        /* <DEDUP_REMOVED lines=9> */
.L_x_53751:
[----:B------:R-:W-:Y:S01]  /*108c0*/  MOV R9, R27 ;  /* 0x0000001b00097202 */ /* 0x000fe20000000f00 */
[----:B------:R-:W-:Y:S02]  /*108d0*/  IMAD.MOV.U32 R38, RZ, RZ, R8 ;  /* 0x000000ffff267224 */ /* 0x000fe400078e0008 */
[----:B------:R-:W-:Y:S02]  /*108e0*/  IMAD.MOV.U32 R27, RZ, RZ, R42 ;  /* 0x000000ffff1b7224 */ /* 0x000fe400078e002a */
[----:B------:R-:W-:-:S07]  /*108f0*/  IMAD.MOV.U32 R8, RZ, RZ, R7 ;  /* 0x000000ffff087224 */ /* 0x000fce00078e0007 */
.L_x_53752:
[----:B------:R-:W-:Y:S05]  /*10900*/  BSYNC B1 ;  /* 0x0000000000017941 */ /* 0x000fea0003800000 */
.L_x_53750:
        /* <DEDUP_REMOVED lines=9> */
.L_x_53754:
[----:B------:R-:W-:Y:S01]  /*109a0*/  MOV R7, R9 ;  /* 0x0000000900077202 */ /* 0x000fe20000000f00 */
[----:B------:R-:W-:Y:S02]  /*109b0*/  IMAD.MOV.U32 R35, RZ, RZ, R38 ;  /* 0x000000ffff237224 */ /* 0x000fe400078e0026 */
[----:B------:R-:W-:Y:S02]  /*109c0*/  IMAD.MOV.U32 R9, RZ, RZ, R6 ;  /* 0x000000ffff097224 */ /* 0x000fe400078e0006 */
[----:B------:R-:W-:-:S07]  /*109d0*/  IMAD.MOV.U32 R38, RZ, RZ, R5 ;  /* 0x000000ffff267224 */ /* 0x000fce00078e0005 */
.L_x_53755:
[----:B------:R-:W-:Y:S05]  /*109e0*/  BSYNC B1 ;  /* 0x0000000000017941 */ /* 0x000fea0003800000 */
.L_x_53753:
        /* <DEDUP_REMOVED lines=9> */
.L_x_53757:
[----:B------:R-:W-:Y:S01]  /*10a80*/  MOV R6, R7 ;  /* 0x0000000700067202 */ /* 0x000fe20000000f00 */
[----:B------:R-:W-:Y:S02]  /*10a90*/  IMAD.MOV.U32 R5, RZ, RZ, R35 ;  /* 0x000000ffff057224 */ /* 0x000fe400078e0023 */
[----:B------:R-:W-:Y:S02]  /*10aa0*/  IMAD.MOV.U32 R7, RZ, RZ, R46 ;  /* 0x000000ffff077224 */ /* 0x000fe400078e002e */
[----:B------:R-:W-:-:S07]  /*10ab0*/  IMAD.MOV.U32 R35, RZ, RZ, R4 ;  /* 0x000000ffff237224 */ /* 0x000fce00078e0004 */
.L_x_53758:
[----:B------:R-:W-:Y:S05]  /*10ac0*/  BSYNC B1 ;  /* 0x0000000000017941 */ /* 0x000fea0003800000 */
.L_x_53756:
        /* <DEDUP_REMOVED lines=9> */
.L_x_53760:
[----:B------:R-:W-:Y:S01]  /*10b60*/  MOV R4, R6 ;  /* 0x0000000600047202 */ /* 0x000fe20000000f00 */
[----:B------:R-:W-:Y:S02]  /*10b70*/  IMAD.MOV.U32 R37, RZ, RZ, R5 ;  /* 0x000000ffff257224 */ /* 0x000fe400078e0005 */
[----:B------:R-:W-:Y:S02]  /*10b80*/  IMAD.MOV.U32 R6, RZ, RZ, R3 ;  /* 0x000000ffff067224 */ /* 0x000fe400078e0003 */
[----:B------:R-:W-:-:S07]  /*10b90*/  IMAD.MOV.U32 R5, RZ, RZ, R2 ;  /* 0x000000ffff057224 */ /* 0x000fce00078e0002 */
.L_x_53761:
[----:B------:R-:W-:Y:S05]  /*10ba0*/  BSYNC B1 ;  /* 0x0000000000017941 */ /* 0x000fea0003800000 */
.L_x_53759:
        /* <DEDUP_REMOVED lines=16> */
.L_x_53763:
[----:B------:R-:W-:Y:S02]  /*10cb0*/  IMAD.MOV.U32 R2, RZ, RZ, R19 ;  /* 0x000000ffff027224 */ /* 0x000fe400078e0013 */
[----:B------:R-:W-:Y:S02]  /*10cc0*/  IMAD.MOV.U32 R28, RZ, RZ, R67 ;  /* 0x000000ffff1c7224 */ /* 0x000fe400078e0043 */
[----:B------:R-:W-:Y:S02]  /*10cd0*/  IMAD.MOV.U32 R19, RZ, RZ, R30 ;  /* 0x000000ffff137224 */ /* 0x000fe400078e001e */
[----:B------:R-:W-:-:S07]  /*10ce0*/  IMAD.MOV.U32 R67, RZ, RZ, R48 ;  /* 0x000000ffff437224 */ /* 0x000fce00078e0030 */
.L_x_53764:
[----:B------:R-:W-:Y:S05]  /*10cf0*/  BSYNC B1 ;  /* 0x0000000000017941 */ /* 0x000fea0003800000 */
.L_x_53762:
        /* <DEDUP_REMOVED lines=9> */
.L_x_53766:
[----:B------:R-:W-:Y:S02]  /*10d90*/  IMAD.MOV.U32 R3, RZ, RZ, R2 ;  /* 0x000000ffff037224 */ /* 0x000fe400078e0002 */
[----:B------:R-:W-:Y:S02]  /*10da0*/  IMAD.MOV.U32 R39, RZ, RZ, R28 ;  /* 0x000000ffff277224 */ /* 0x000fe400078e001c */
[----:B------:R-:W-:Y:S02]  /*10db0*/  IMAD.MOV.U32 R2, RZ, RZ, R29 ;  /* 0x000000ffff027224 */ /* 0x000fe400078e001d */
[----:B------:R-:W-:-:S07]  /*10dc0*/  IMAD.MOV.U32 R28, RZ, RZ, R31 ;  /* 0x000000ffff1c7224 */ /* 0x000fce00078e001f */
.L_x_53767:
[----:B------:R-:W-:Y:S05]  /*10dd0*/  BSYNC B1 ;  /* 0x0000000000017941 */ /* 0x000fea0003800000 */
.L_x_53765:
        /* <DEDUP_REMOVED lines=9> */
.L_x_53769:
[----:B------:R-:W-:Y:S02]  /*10e70*/  IMAD.MOV.U32 R30, RZ, RZ, R3 ;  /* 0x000000ffff1e7224 */ /* 0x000fe400078e0003 */
[----:B------:R-:W-:Y:S02]  /*10e80*/  IMAD.MOV.U32 R29, RZ, RZ, R39 ;  /* 0x000000ffff1d7224 */ /* 0x000fe400078e0027 */
[----:B------:R-:W-:Y:S02]  /*10e90*/  IMAD.MOV.U32 R3, RZ, RZ, R18 ;  /* 0x000000ffff037224 */ /* 0x000fe400078e0012 */
[----:B------:R-:W-:-:S07]  /*10ea0*/  IMAD.MOV.U32 R39, RZ, RZ, R32 ;  /* 0x000000ffff277224 */ /* 0x000fce00078e0020 */
.L_x_53770:
[----:B------:R-:W-:Y:S05]  /*10eb0*/  BSYNC B1 ;  /* 0x0000000000017941 */ /* 0x000fea0003800000 */
.L_x_53768:
        /* <DEDUP_REMOVED lines=9> */
.L_x_53772:
[----:B------:R-:W-:Y:S02]  /*10f50*/  IMAD.MOV.U32 R18, RZ, RZ, R30 ;  /* 0x000000ffff127224 */ /* 0x000fe400078e001e */
[----:B------:R-:W-:Y:S02]  /*10f60*/  IMAD.MOV.U32 R32, RZ, RZ, R29 ;  /* 0x000000ffff207224 */ /* 0x000fe400078e001d */
[----:B------:R-:W-:Y:S02]  /*10f70*/  IMAD.MOV.U32 R30, RZ, RZ, R17 ;  /* 0x000000ffff1e7224 */ /* 0x000fe400078e0011 */
[----:B------:R-:W-:-:S07]  /*10f80*/  IMAD.MOV.U32 R29, RZ, RZ, R16 ;  /* 0x000000ffff1d7224 */ /* 0x000fce00078e0010 */
.L_x_53773:
[----:B------:R-:W-:Y:S05]  /*10f90*/  BSYNC B1 ;  /* 0x0000000000017941 */ /* 0x000fea0003800000 */
.L_x_53771:
        /* <DEDUP_REMOVED lines=9> */
.L_x_53775:
[----:B------:R-:W-:Y:S02]  /*11030*/  IMAD.MOV.U32 R17, RZ, RZ, R18 ;  /* 0x000000ffff117224 */ /* 0x000fe400078e0012 */
[----:B------:R-:W-:Y:S02]  /*11040*/  IMAD.MOV.U32 R16, RZ, RZ, R32 ;  /* 0x000000ffff107224 */ /* 0x000fe400078e0020 */
[----:B------:R-:W-:Y:S02]  /*11050*/  IMAD.MOV.U32 R18, RZ, RZ, R21 ;  /* 0x000000ffff127224 */ /* 0x000fe400078e0015 */
[----:B------:R-:W-:-:S07]  /*11060*/  IMAD.MOV.U32 R32, RZ, RZ, R23 ;  /* 0x000000ffff207224 */ /* 0x000fce00078e0017 */
.L_x_53776:
[----:B------:R-:W-:Y:S05]  /*11070*/  BSYNC B1 ;  /* 0x0000000000017941 */ /* 0x000fea0003800000 */
.L_x_53774:
        /* <DEDUP_REMOVED lines=9> */
.L_x_53778:
[----:B------:R-:W-:Y:S02]  /*11110*/  IMAD.MOV.U32 R40, RZ, RZ, R17 ;  /* 0x000000ffff287224 */ /* 0x000fe400078e0011 */
[----:B------:R-:W-:Y:S02]  /*11120*/  IMAD.MOV.U32 R21, RZ, RZ, R16 ;  /* 0x000000ffff157224 */ /* 0x000fe400078e0010 */
[----:B------:R-:W-:Y:S02]  /*11130*/  IMAD.MOV.U32 R17, RZ, RZ, R14 ;  /* 0x000000ffff117224 */ /* 0x000fe400078e000e */
[----:B------:R-:W-:-:S07]  /*11140*/  IMAD.MOV.U32 R16, RZ, RZ, R15 ;  /* 0x000000ffff107224 */ /* 0x000fce00078e000f */
.L_x_53779:
[----:B------:R-:W-:Y:S05]  /*11150*/  BSYNC B1 ;  /* 0x0000000000017941 */ /* 0x000fea0003800000 */
.L_x_53777:
        /* <DEDUP_REMOVED lines=9> */
.L_x_53781:
[----:B------:R-:W-:Y:S02]  /*111f0*/  IMAD.MOV.U32 R14, RZ, RZ, R40 ;  /* 0x000000ffff0e7224 */ /* 0x000fe400078e0028 */
[----:B------:R-:W-:Y:S02]  /*11200*/  IMAD.MOV.U32 R15, RZ, RZ, R21 ;  /* 0x000000ffff0f7224 */ /* 0x000fe400078e0015 */
[----:B------:R-:W-:Y:S02]  /*11210*/  IMAD.MOV.U32 R40, RZ, RZ, R33 ;  /* 0x000000ffff287224 */ /* 0x000fe400078e0021 */
[----:B------:R-:W-:-:S07]  /*11220*/  IMAD.MOV.U32 R21, RZ, RZ, R34 ;  /* 0x000000ffff157224 */ /* 0x000fce00078e0022 */
.L_x_53782:
[----:B------:R-:W-:Y:S05]  /*11230*/  BSYNC B1 ;  /* 0x0000000000017941 */ /* 0x000fea0003800000 */
.L_x_53780:
        /* <DEDUP_REMOVED lines=9> */
.L_x_53784:
[----:B------:R-:W-:Y:S02]  /*112d0*/  IMAD.MOV.U32 R23, RZ, RZ, R14 ;  /* 0x000000ffff177224 */ /* 0x000fe400078e000e */
[----:B------:R-:W-:Y:S02]  /*112e0*/  IMAD.MOV.U32 R34, RZ, RZ, R15 ;  /* 0x000000ffff227224 */ /* 0x000fe400078e000f */
[----:B------:R-:W-:Y:S02]  /*112f0*/  IMAD.MOV.U32 R14, RZ, RZ, R13 ;  /* 0x000000ffff0e7224 */ /* 0x000fe400078e000d */
[----:B------:R-:W-:-:S07]  /*11300*/  IMAD.MOV.U32 R15, RZ, RZ, R12 ;  /* 0x000000ffff0f7224 */ /* 0x000fce00078e000c */
.L_x_53785:
[----:B------:R-:W-:Y:S05]  /*11310*/  BSYNC B1 ;  /* 0x0000000000017941 */ /* 0x000fea0003800000 */
.L_x_53783:
        /* <DEDUP_REMOVED lines=9> */
.L_x_53787:
[----:B------:R-:W-:Y:S02]  /*113b0*/  IMAD.MOV.U32 R13, RZ, RZ, R23 ;  /* 0x000000ffff0d7224 */ /* 0x000fe400078e0017 */
[----:B------:R-:W-:Y:S02]  /*113c0*/  IMAD.MOV.U32 R12, RZ, RZ, R34 ;  /* 0x000000ffff0c7224 */ /* 0x000fe400078e0022 */
[----:B------:R-:W-:Y:S02]  /*113d0*/  IMAD.MOV.U32 R23, RZ, RZ, R36 ;  /* 0x000000ffff177224 */ /* 0x000fe400078e0024 */
[----:B------:R-:W-:-:S07]  /*113e0*/  IMAD.MOV.U32 R34, RZ, RZ, R11 ;  /* 0x000000ffff227224 */ /* 0x000fce00078e000b */
.L_x_53788:
[----:B------:R-:W-:Y:S05]  /*113f0*/  BSYNC B1 ;  /* 0x0000000000017941 */ /* 0x000fea0003800000 */
.L_x_53786:
        /* <DEDUP_REMOVED lines=9> */
.L_x_53790:
[----:B------:R-:W-:Y:S02]  /*11490*/  IMAD.MOV.U32 R36, RZ, RZ, R13 ;  /* 0x000000ffff247224 */ /* 0x000fe400078e000d */
[----:B------:R-:W-:Y:S02]  /*114a0*/  IMAD.MOV.U32 R11, RZ, RZ, R12 ;  /* 0x000000ffff0b7224 */ /* 0x000fe400078e000c */
[----:B------:R-:W-:Y:S02]  /*114b0*/  IMAD.MOV.U32 R13, RZ, RZ, R10 ;  /* 0x000000ffff0d7224 */ /* 0x000fe400078e000a */
[----:B------:R-:W-:-:S07]  /*114c0*/  IMAD.MOV.U32 R12, RZ, RZ, R25 ;  /* 0x000000ffff0c7224 */ /* 0x000fce00078e0019 */
.L_x_53791:
[----:B------:R-:W-:Y:S05]  /*114d0*/  BSYNC B1 ;  /* 0x0000000000017941 */ /* 0x000fea0003800000 */
.L_x_53789:
        /* <DEDUP_REMOVED lines=9> */
.L_x_53793:
[----:B------:R-:W-:Y:S02]  /*11570*/  IMAD.MOV.U32 R10, RZ, RZ, R36 ;  /* 0x000000ffff0a7224 */ /* 0x000fe400078e0024 */
[----:B------:R-:W-:Y:S02]  /*11580*/  IMAD.MOV.U32 R25, RZ, RZ, R11 ;  /* 0x000000ffff197224 */ /* 0x000fe400078e000b */
[----:B------:R-:W-:Y:S02]  /*11590*/  IMAD.MOV.U32 R36, RZ, RZ, R27 ;  /* 0x000000ffff247224 */ /* 0x000fe400078e001b */
[----:B------:R-:W-:-:S07]  /*115a0*/  IMAD.MOV.U32 R11, RZ, RZ, R8 ;  /* 0x000000ffff0b7224 */ /* 0x000fce00078e0008 */
.L_x_53794:
[----:B------:R-:W-:Y:S05]  /*115b0*/  BSYNC B1 ;  /* 0x0000000000017941 */ /* 0x000fea0003800000 */
.L_x_53792:
        /* <DEDUP_REMOVED lines=9> */
.L_x_53796:
[----:B------:R-:W-:Y:S02]  /*11650*/  IMAD.MOV.U32 R8, RZ, RZ, R10 ;  /* 0x000000ffff087224 */ /* 0x000fe400078e000a */
[----:B------:R-:W-:Y:S02]  /*11660*/  IMAD.MOV.U32 R42, RZ, RZ, R25 ;  /* 0x000000ffff2a7224 */ /* 0x000fe400078e0019 */
[----:B------:R-:W-:Y:S02]  /*11670*/  IMAD.MOV.U32 R10, RZ, RZ, R9 ;  /* 0x000000ffff0a7224 */ /* 0x000fe400078e0009 */
[----:B------:R-:W-:-:S07]  /*11680*/  IMAD.MOV.U32 R25, RZ, RZ, R38 ;  /* 0x000000ffff197224 */ /* 0x000fce00078e0026 */
.L_x_53797:
[----:B------:R-:W-:Y:S05]  /*11690*/  BSYNC B1 ;  /* 0x0000000000017941 */ /* 0x000fea0003800000 */
.L_x_53795:
        /* <DEDUP_REMOVED lines=9> */
.L_x_53799:
[----:B------:R-:W-:Y:S02]  /*11730*/  IMAD.MOV.U32 R9, RZ, RZ, R8 ;  /* 0x000000ffff097224 */ /* 0x000fe400078e0008 */
[----:B------:R-:W-:Y:S02]  /*11740*/  IMAD.MOV.U32 R38, RZ, RZ, R42 ;  /* 0x000000ffff267224 */ /* 0x000fe400078e002a */
[----:B------:R-:W-:Y:S02]  /*11750*/  IMAD.MOV.U32 R8, RZ, RZ, R7 ;  /* 0x000000ffff087224 */ /* 0x000fe400078e0007 */
[----:B------:R-:W-:-:S07]  /*11760*/  IMAD.MOV.U32 R42, RZ, RZ, R35 ;  /* 0x000000ffff2a7224 */ /* 0x000fce00078e0023 */
.L_x_53800:
[----:B------:R-:W-:Y:S05]  /*11770*/  BSYNC B1 ;  /* 0x0000000000017941 */ /* 0x000fea0003800000 */
.L_x_53798:
        /* <DEDUP_REMOVED lines=9> */
.L_x_53802:
[----:B------:R-:W-:Y:S02]  /*11810*/  IMAD.MOV.U32 R7, RZ, RZ, R9 ;  /* 0x000000ffff077224 */ /* 0x000fe400078e0009 */
[----:B------:R-:W-:Y:S02]  /*11820*/  IMAD.MOV.U32 R44, RZ, RZ, R38 ;  /* 0x000000ffff2c7224 */ /* 0x000fe400078e0026 */
[----:B------:R-:W-:Y:S02]  /*11830*/  IMAD.MOV.U32 R9, RZ, RZ, R6 ;  /* 0x000000ffff097224 */ /* 0x000fe400078e0006 */
[----:B------:R-:W-:-:S07]  /*11840*/  IMAD.MOV.U32 R38, RZ, RZ, R5 ;  /* 0x000000ffff267224 */ /* 0x000fce00078e0005 */
.L_x_53803:
[----:B------:R-:W-:Y:S05]  /*11850*/  BSYNC B1 ;  /* 0x0000000000017941 */ /* 0x000fea0003800000 */
.L_x_53801:
        /* <DEDUP_REMOVED lines=9> */
.L_x_53805:
[----:B------:R-:W-:Y:S02]  /*118f0*/  IMAD.MOV.U32 R5, RZ, RZ, R7 ;  /* 0x000000ffff057224 */ /* 0x000fe400078e0007 */
[----:B------:R-:W-:Y:S02]  /*11900*/  IMAD.MOV.U32 R6, RZ, RZ, R44 ;  /* 0x000000ffff067224 */ /* 0x000fe400078e002c */
[----:B------:R-:W-:Y:S02]  /*11910*/  IMAD.MOV.U32 R7, RZ, RZ, R4 ;  /* 0x000000ffff077224 */ /* 0x000fe400078e0004 */
[----:B------:R-:W-:-:S07]  /*11920*/  IMAD.MOV.U32 R44, RZ, RZ, R37 ;  /* 0x000000ffff2c7224 */ /* 0x000fce00078e0025 */
.L_x_53806:
[----:B------:R-:W-:Y:S05]  /*11930*/  BSYNC B1 ;  /* 0x0000000000017941 */ /* 0x000fea0003800000 */
.L_x_53804:
        /* <DEDUP_REMOVED lines=16> */
.L_x_53808:
[----:B------:R-:W-:Y:S01]  /*11a40*/  IMAD.MOV.U32 R4, RZ, RZ, R19 ;  /* 0x000000ffff047224 */ /* 0x000fe200078e0013 */
[----:B------:R-:W-:Y:S01]  /*11a50*/  MOV R19, R2 ;  /* 0x0000000200137202 */ /* 0x000fe20000000f00 */
[----:B------:R-:W-:Y:S02]  /*11a60*/  IMAD.MOV.U32 R26, RZ, RZ, R67 ;  /* 0x000000ffff1a7224 */ /* 0x000fe400078e0043 */
[----:B------:R-:W-:-:S07]  /*11a70*/  IMAD.MOV.U32 R67, RZ, RZ, R28 ;  /* 0x000000ffff437224 */ /* 0x000fce00078e001c */
.L_x_53809:
[----:B------:R-:W-:Y:S05]  /*11a80*/  BSYNC B1 ;  /* 0x0000000000017941 */ /* 0x000fea0003800000 */
.L_x_53807:
        /* <DEDUP_REMOVED lines=9> */
.L_x_53811:
[----:B------:R-:W-:Y:S01]  /*11b20*/  IMAD.MOV.U32 R27, RZ, RZ, R4 ;  /* 0x000000ffff1b7224 */ /* 0x000fe200078e0004 */
[----:B------:R-:W-:Y:S01]  /*11b30*/  MOV R4, R3 ;  /* 0x0000000300047202 */ /* 0x000fe20000000f00 */
[----:B------:R-:W-:Y:S02]  /*11b40*/  IMAD.MOV.U32 R2, RZ, RZ, R26 ;  /* 0x000000ffff027224 */ /* 0x000fe400078e001a */
[----:B------:R-:W-:-:S07]  /*11b50*/  IMAD.MOV.U32 R26, RZ, RZ, R39 ;  /* 0x000000ffff1a7224 */ /* 0x000fce00078e0027 */
.L_x_53812:
[----:B------:R-:W-:Y:S05]  /*11b60*/  BSYNC B1 ;  /* 0x0000000000017941 */ /* 0x000fea0003800000 */
.L_x_53810:
        /* <DEDUP_REMOVED lines=9> */
.L_x_53814:
[----:B------:R-:W-:Y:S01]  /*11c00*/  IMAD.MOV.U32 R3, RZ, RZ, R27 ;  /* 0x000000ffff037224 */ /* 0x000fe200078e001b */
[----:B------:R-:W-:Y:S01]  /*11c10*/  MOV R27, R30 ;  /* 0x0000001e001b7202 */ /* 0x000fe20000000f00 */
[----:B------:R-:W-:Y:S02]  /*11c20*/  IMAD.MOV.U32 R31, RZ, RZ, R2 ;  /* 0x000000ffff1f7224 */ /* 0x000fe400078e0002 */
[----:B------:R-:W-:-:S07]  /*11c30*/  IMAD.MOV.U32 R2, RZ, RZ, R29 ;  /* 0x000000ffff027224 */ /* 0x000fce00078e001d */
.L_x_53815:
[----:B------:R-:W-:Y:S05]  /*11c40*/  BSYNC B1 ;  /* 0x0000000000017941 */ /* 0x000fea0003800000 */
.L_x_53813:
        /* <DEDUP_REMOVED lines=9> */
.L_x_53817:
[----:B------:R-:W-:Y:S01]  /*11ce0*/  IMAD.MOV.U32 R28, RZ, RZ, R3 ;  /* 0x000000ffff1c7224 */ /* 0x000fe200078e0003 */
[----:B------:R-:W-:Y:S01]  /*11cf0*/  MOV R3, R18 ;  /* 0x0000001200037202 */ /* 0x000fe20000000f00 */
[----:B------:R-:W-:Y:S02]  /*11d00*/  IMAD.MOV.U32 R29, RZ, RZ, R31 ;  /* 0x000000ffff1d7224 */ /* 0x000fe400078e001f */
[----:B------:R-:W-:-:S07]  /*11d10*/  IMAD.MOV.U32 R31, RZ, RZ, R32 ;  /* 0x000000ffff1f7224 */ /* 0x000fce00078e0020 */
.L_x_53818:
[----:B------:R-:W-:Y:S05]  /*11d20*/  BSYNC B1 ;  /* 0x0000000000017941 */ /* 0x000fea0003800000 */
.L_x_53816:
        /* <DEDUP_REMOVED lines=9> */
.L_x_53820:
[----:B------:R-:W-:Y:S01]  /*11dc0*/  IMAD.MOV.U32 R33, RZ, RZ, R28 ;  /* 0x000000ffff217224 */ /* 0x000fe200078e001c */
[----:B------:R-:W-:Y:S01]  /*11dd0*/  MOV R28, R17 ;  /* 0x00000011001c7202 */ /* 0x000fe20000000f00 */
[----:B------:R-:W-:Y:S02]  /*11de0*/  IMAD.MOV.U32 R18, RZ, RZ, R29 ;  /* 0x000000ffff127224 */ /* 0x000fe400078e001d */
[----:B------:R-:W-:-:S07]  /*11df0*/  IMAD.MOV.U32 R29, RZ, RZ, R16 ;  /* 0x000000ffff1d7224 */ /* 0x000fce00078e0010 */
.L_x_53821:
[----:B------:R-:W-:Y:S05]  /*11e00*/  BSYNC B1 ;  /* 0x0000000000017941 */ /* 0x000fea0003800000 */
.L_x_53819:
        /* <DEDUP_REMOVED lines=9> */
.L_x_53823:
[----:B------:R-:W-:Y:S01]  /*11ea0*/  IMAD.MOV.U32 R17, RZ, RZ, R33 ;  /* 0x000000ffff117224 */ /* 0x000fe200078e0021 */
[----:B------:R-:W-:Y:S01]  /*11eb0*/  MOV R33, R40 ;  /* 0x0000002800217202 */ /* 0x000fe20000000f00 */
[----:B------:R-:W-:Y:S02]  /*11ec0*/  IMAD.MOV.U32 R16, RZ, RZ, R18 ;  /* 0x000000ffff107224 */ /* 0x000fe400078e0012 */
[----:B------:R-:W-:-:S07]  /*11ed0*/  IMAD.MOV.U32 R18, RZ, RZ, R21 ;  /* 0x000000ffff127224 */ /* 0x000fce00078e0015 */
.L_x_53824:
[----:B------:R-:W-:Y:S05]  /*11ee0*/  BSYNC B1 ;  /* 0x0000000000017941 */ /* 0x000fea0003800000 */
.L_x_53822:
        /* <DEDUP_REMOVED lines=9> */
.L_x_53826:
[----:B------:R-:W-:Y:S01]  /*11f80*/  IMAD.MOV.U32 R30, RZ, RZ, R17 ;  /* 0x000000ffff1e7224 */ /* 0x000fe200078e0011 */
[----:B------:R-:W-:Y:S01]  /*11f90*/  MOV R17, R14 ;  /* 0x0000000e00117202 */ /* 0x000fe20000000f00 */
[----:B------:R-:W-:Y:S02]  /*11fa0*/  IMAD.MOV.U32 R21, RZ, RZ, R16 ;  /* 0x000000ffff157224 */ /* 0x000fe400078e0010 */
[----:B------:R-:W-:-:S07]  /*11fb0*/  IMAD.MOV.U32 R16, RZ, RZ, R15 ;  /* 0x000000ffff107224 */ /* 0x000fce00078e000f */
.L_x_53827:
[----:B------:R-:W-:Y:S05]  /*11fc0*/  BSYNC B1 ;  /* 0x0000000000017941 */ /* 0x000fea0003800000 */
.L_x_53825:
        /* <DEDUP_REMOVED lines=9> */
.L_x_53829:
[----:B------:R-:W-:Y:S01]  /*12060*/  IMAD.MOV.U32 R14, RZ, RZ, R30 ;  /* 0x000000ffff0e7224 */ /* 0x000fe200078e001e */
[----:B------:R-:W-:Y:S01]  /*12070*/  MOV R30, R23 ;  /* 0x00000017001e7202 */ /* 0x000fe20000000f00 */
[----:B------:R-:W-:Y:S02]  /*12080*/  IMAD.MOV.U32 R15, RZ, RZ, R21 ;  /* 0x000000ffff0f7224 */ /* 0x000fe400078e0015 */
[----:B------:R-:W-:-:S07]  /*12090*/  IMAD.MOV.U32 R21, RZ, RZ, R34 ;  /* 0x000000ffff157224 */ /* 0x000fce00078e0022 */
.L_x_53830:
[----:B------:R-:W-:Y:S05]  /*120a0*/  BSYNC B1 ;  /* 0x0000000000017941 */ /* 0x000fea0003800000 */
.L_x_53828:
        /* <DEDUP_REMOVED lines=9> */
.L_x_53832:
[----:B------:R-:W-:Y:S01]  /*12140*/  IMAD.MOV.U32 R23, RZ, RZ, R14 ;  /* 0x000000ffff177224 */ /* 0x000fe200078e000e */
[----:B------:R-:W-:Y:S01]  /*12150*/  MOV R14, R13 ;  /* 0x0000000d000e7202 */ /* 0x000fe20000000f00 */
[----:B------:R-:W-:Y:S02]  /*12160*/  IMAD.MOV.U32 R32, RZ, RZ, R15 ;  /* 0x000000ffff207224 */ /* 0x000fe400078e000f */
[----:B------:R-:W-:-:S07]  /*12170*/  IMAD.MOV.U32 R15, RZ, RZ, R12 ;  /* 0x000000ffff0f7224 */ /* 0x000fce00078e000c */
.L_x_53833:
[----:B------:R-:W-:Y:S05]  /*12180*/  BSYNC B1 ;  /* 0x0000000000017941 */ /* 0x000fea0003800000 */
.L_x_53831:
        /* <DEDUP_REMOVED lines=9> */
.L_x_53835:
[----:B------:R-:W-:Y:S01]  /*12220*/  IMAD.MOV.U32 R13, RZ, RZ, R23 ;  /* 0x000000ffff0d7224 */ /* 0x000fe200078e0017 */
[----:B------:R-:W-:Y:S01]  /*12230*/  MOV R23, R36 ;  /* 0x0000002400177202 */ /* 0x000fe20000000f00 */
[----:B------:R-:W-:Y:S02]  /*12240*/  IMAD.MOV.U32 R12, RZ, RZ, R32 ;  /* 0x000000ffff0c7224 */ /* 0x000fe400078e0020 */
[----:B------:R-:W-:-:S07]  /*12250*/  IMAD.MOV.U32 R32, RZ, RZ, R11 ;  /* 0x000000ffff207224 */ /* 0x000fce00078e000b */
.L_x_53836:
[----:B------:R-:W-:Y:S05]  /*12260*/  BSYNC B1 ;  /* 0x0000000000017941 */ /* 0x000fea0003800000 */
.L_x_53834:
        /* <DEDUP_REMOVED lines=9> */
.L_x_53838:
[----:B------:R-:W-:Y:S01]  /*12300*/  IMAD.MOV.U32 R11, RZ, RZ, R13 ;  /* 0x000000ffff0b7224 */ /* 0x000fe200078e000d */
[----:B------:R-:W-:Y:S01]  /*12310*/  MOV R13, R10 ;  /* 0x0000000a000d7202 */ /* 0x000fe20000000f00 */
[----:B------:R-:W-:Y:S02]  /*12320*/  IMAD.MOV.U32 R35, RZ, RZ, R12 ;  /* 0x000000ffff237224 */ /* 0x000fe400078e000c */
[----:B------:R-:W-:-:S07]  /*12330*/  IMAD.MOV.U32 R12, RZ, RZ, R25 ;  /* 0x000000ffff0c7224 */ /* 0x000fce00078e0019 */
.L_x_53839:
[----:B------:R-:W-:Y:S05]  /*12340*/  BSYNC B1 ;  /* 0x0000000000017941 */ /* 0x000fea0003800000 */
.L_x_53837:
        /* <DEDUP_REMOVED lines=9> */
.L_x_53841:
[----:B------:R-:W-:Y:S01]  /*123e0*/  IMAD.MOV.U32 R10, RZ, RZ, R11 ;  /* 0x000000ffff0a7224 */ /* 0x000fe200078e000b */
[----:B------:R-:W-:Y:S01]  /*123f0*/  MOV R11, R8 ;  /* 0x00000008000b7202 */ /* 0x000fe20000000f00 */
[----:B------:R-:W-:Y:S02]  /*12400*/  IMAD.MOV.U32 R25, RZ, RZ, R35 ;  /* 0x000000ffff197224 */ /* 0x000fe400078e0023 */
[----:B------:R-:W-:-:S07]  /*12410*/  IMAD.MOV.U32 R35, RZ, RZ, R42 ;  /* 0x000000ffff237224 */ /* 0x000fce00078e002a */
.L_x_53842:
[----:B------:R-:W-:Y:S05]  /*12420*/  BSYNC B1 ;  /* 0x0000000000017941 */ /* 0x000fea0003800000 */
.L_x_53840:
        /* <DEDUP_REMOVED lines=9> */
.L_x_53844:
[----:B------:R-:W-:Y:S01]  /*124c0*/  IMAD.MOV.U32 R8, RZ, RZ, R10 ;  /* 0x000000ffff087224 */ /* 0x000fe200078e000a */
[----:B------:R-:W-:Y:S01]  /*124d0*/  MOV R10, R9 ;  /* 0x00000009000a7202 */ /* 0x000fe20000000f00 */
[----:B------:R-:W-:Y:S02]  /*124e0*/  IMAD.MOV.U32 R37, RZ, RZ, R25 ;  /* 0x000000ffff257224 */ /* 0x000fe400078e0019 */
[----:B------:R-:W-:-:S07]  /*124f0*/  IMAD.MOV.U32 R25, RZ, RZ, R38 ;  /* 0x000000ffff197224 */ /* 0x000fce00078e0026 */
.L_x_53845:
[----:B------:R-:W-:Y:S05]  /*12500*/  BSYNC B1 ;  /* 0x0000000000017941 */ /* 0x000fea0003800000 */
.L_x_53843:
        /* <DEDUP_REMOVED lines=9> */
.L_x_53847:
[----:B------:R-:W-:Y:S01]  /*125a0*/  IMAD.MOV.U32 R34, RZ, RZ, R8 ;  /* 0x000000ffff227224 */ /* 0x000fe200078e0008 */
[----:B------:R-:W-:Y:S01]  /*125b0*/  MOV R8, R7 ;  /* 0x0000000700087202 */ /* 0x000fe20000000f00 */
[----:B------:R-:W-:Y:S02]  /*125c0*/  IMAD.MOV.U32 R9, RZ, RZ, R37 ;  /* 0x000000ffff097224 */ /* 0x000fe400078e0025 */
[----:B------:R-:W-:-:S07]  /*125d0*/  IMAD.MOV.U32 R37, RZ, RZ, R44 ;  /* 0x000000ffff257224 */ /* 0x000fce00078e002c */
.L_x_53848:
[----:B------:R-:W-:Y:S05]  /*125e0*/  BSYNC B1 ;  /* 0x0000000000017941 */ /* 0x000fea0003800000 */
.L_x_53846:
        /* <DEDUP_REMOVED lines=9> */
.L_x_53850:
[----:B------:R-:W-:Y:S01]  /*12680*/  IMAD.MOV.U32 R7, RZ, RZ, R34 ;  /* 0x000000ffff077224 */ /* 0x000fe200078e0022 */
[----:B------:R-:W-:Y:S01]  /*12690*/  MOV R34, R5 ;  /* 0x0000000500227202 */ /* 0x000fe20000000f00 */
[----:B------:R-:W-:Y:S02]  /*126a0*/  IMAD.MOV.U32 R36, RZ, RZ, R9 ;  /* 0x000000ffff247224 */ /* 0x000fe400078e0009 */
[----:B------:R-:W-:-:S07]  /*126b0*/  IMAD.MOV.U32 R9, RZ, RZ, R6 ;  /* 0x000000ffff097224 */ /* 0x000fce00078e0006 */
.L_x_53851:
[----:B------:R-:W-:Y:S05]  /*126c0*/  BSYNC B1 ;  /* 0x0000000000017941 */ /* 0x000fea0003800000 */
.L_x_53849:
        /* <DEDUP_REMOVED lines=16> */
.L_x_53853:
[----:B------:R-:W-:Y:S01]  /*127d0*/  MOV R6, R19 ;  /* 0x0000001300067202 */ /* 0x000fe20000000f00 */
[----:B------:R-:W-:Y:S02]  /*127e0*/  IMAD.MOV.U32 R5, RZ, RZ, R67 ;  /* 0x000000ffff057224 */ /* 0x000fe400078e0043 */
[----:B------:R-:W-:Y:S02]  /*127f0*/  IMAD.MOV.U32 R19, RZ, RZ, R4 ;  /* 0x000000ffff137224 */ /* 0x000fe400078e0004 */
[----:B------:R-:W-:-:S07]  /*12800*/  IMAD.MOV.U32 R67, RZ, RZ, R26 ;  /* 0x000000ffff437224 */ /* 0x000fce00078e001a */
.L_x_53854:
[----:B------:R-:W-:Y:S05]  /*12810*/  BSYNC B1 ;  /* 0x0000000000017941 */ /* 0x000fea0003800000 */
.L_x_53852:
        /* <DEDUP_REMOVED lines=9> */
.L_x_53856:
[----:B------:R-:W-:Y:S01]  /*128b0*/  MOV R4, R6 ;  /* 0x0000000600047202 */ /* 0x000fe20000000f00 */
[----:B------:R-:W-:Y:S02]  /*128c0*/  IMAD.MOV.U32 R24, RZ, RZ, R5 ;  /* 0x000000ffff187224 */ /* 0x000fe400078e0005 */
[----:B------:R-:W-:Y:S02]  /*128d0*/  IMAD.MOV.U32 R6, RZ, RZ, R27 ;  /* 0x000000ffff067224 */ /* 0x000fe400078e001b */
[----:B------:R-:W-:-:S07]  /*128e0*/  IMAD.MOV.U32 R5, RZ, RZ, R2 ;  /* 0x000000ffff057224 */ /* 0x000fce00078e0002 */
.L_x_53857:
[----:B------:R-:W-:Y:S05]  /*128f0*/  BSYNC B1 ;  /* 0x0000000000017941 */ /* 0x000fea0003800000 */
.L_x_53855:
        /* <DEDUP_REMOVED lines=9> */
.L_x_53859:
[----:B------:R-:W-:Y:S01]  /*12990*/  MOV R2, R4 ;  /* 0x0000000400027202 */ /* 0x000fe20000000f00 */
[----:B------:R-:W-:Y:S02]  /*129a0*/  IMAD.MOV.U32 R26, RZ, RZ, R24 ;  /* 0x000000ffff1a7224 */ /* 0x000fe400078e0018 */
[----:B------:R-:W-:Y:S02]  /*129b0*/  IMAD.MOV.U32 R4, RZ, RZ, R3 ;  /* 0x000000ffff047224 */ /* 0x000fe400078e0003 */
[----:B------:R-:W-:-:S07]  /*129c0*/  IMAD.MOV.U32 R24, RZ, RZ, R31 ;  /* 0x000000ffff187224 */ /* 0x000fce00078e001f */
.L_x_53860:
[----:B------:R-:W-:Y:S05]  /*129d0*/  BSYNC B1 ;  /* 0x0000000000017941 */ /* 0x000fea0003800000 */
.L_x_53858:
        /* <DEDUP_REMOVED lines=9> */
.L_x_53862:
[----:B------:R-:W-:Y:S01]  /*12a70*/  MOV R3, R2 ;  /* 0x0000000200037202 */ /* 0x000fe20000000f00 */
[----:B------:R-:W-:Y:S02]  /*12a80*/  IMAD.MOV.U32 R27, RZ, RZ, R26 ;  /* 0x000000ffff1b7224 */ /* 0x000fe400078e001a */
[----:B------:R-:W-:Y:S02]  /*12a90*/  IMAD.MOV.U32 R2, RZ, RZ, R28 ;  /* 0x000000ffff027224 */ /* 0x000fe400078e001c */
[----:B------:R-:W-:-:S07]  /*12aa0*/  IMAD.MOV.U32 R26, RZ, RZ, R29 ;  /* 0x000000ffff1a7224 */ /* 0x000fce00078e001d */
.L_x_53863:
[----:B------:R-:W-:Y:S05]  /*12ab0*/  BSYNC B1 ;  /* 0x0000000000017941 */ /* 0x000fea0003800000 */
.L_x_53861:
        /* <DEDUP_REMOVED lines=9> */
.L_x_53865:
[----:B------:R-:W-:Y:S01]  /*12b50*/  MOV R28, R3 ;  /* 0x00000003001c7202 */ /* 0x000fe20000000f00 */
[----:B------:R-:W-:Y:S02]  /*12b60*/  IMAD.MOV.U32 R29, RZ, RZ, R27 ;  /* 0x000000ffff1d7224 */ /* 0x000fe400078e001b */
[----:B------:R-:W-:Y:S02]  /*12b70*/  IMAD.MOV.U32 R3, RZ, RZ, R33 ;  /* 0x000000ffff037224 */ /* 0x000fe400078e0021 */
[----:B------:R-:W-:-:S07]  /*12b80*/  IMAD.MOV.U32 R27, RZ, RZ, R18 ;  /* 0x000000ffff1b7224 */ /* 0x000fce00078e0012 */
.L_x_53866:
[----:B------:R-:W-:Y:S05]  /*12b90*/  BSYNC B1 ;  /* 0x0000000000017941 */ /* 0x000fea0003800000 */
.L_x_53864:
        /* <DEDUP_REMOVED lines=9> */
.L_x_53868:
[----:B------:R-:W-:Y:S01]  /*12c30*/  MOV R31, R28 ;  /* 0x0000001c001f7202 */ /* 0x000fe20000000f00 */
[----:B------:R-:W-:Y:S02]  /*12c40*/  IMAD.MOV.U32 R33, RZ, RZ, R29 ;  /* 0x000000ffff217224 */ /* 0x000fe400078e001d */
[----:B------:R-:W-:Y:S02]  /*12c50*/  IMAD.MOV.U32 R28, RZ, RZ, R17 ;  /* 0x000000ffff1c7224 */ /* 0x000fe400078e0011 */
[----:B------:R-:W-:-:S07]  /*12c60*/  IMAD.MOV.U32 R29, RZ, RZ, R16 ;  /* 0x000000ffff1d7224 */ /* 0x000fce00078e0010 */
.L_x_53869:
[----:B------:R-:W-:Y:S05]  /*12c70*/  BSYNC B1 ;  /* 0x0000000000017941 */ /* 0x000fea0003800000 */
.L_x_53867:
        /* <DEDUP_REMOVED lines=9> */
.L_x_53871:
[----:B------:R-:W-:Y:S01]  /*12d10*/  MOV R38, R31 ;  /* 0x0000001f00267202 */ /* 0x000fe20000000f00 */
[----:B------:R-:W-:Y:S02]  /*12d20*/  IMAD.MOV.U32 R40, RZ, RZ, R33 ;  /* 0x000000ffff287224 */ /* 0x000fe400078e0021 */
[----:B------:R-:W-:Y:S02]  /*12d30*/  IMAD.MOV.U32 R31, RZ, RZ, R30 ;  /* 0x000000ffff1f7224 */ /* 0x000fe400078e001e */
[----:B------:R-:W-:-:S07]  /*12d40*/  IMAD.MOV.U32 R33, RZ, RZ, R21 ;  /* 0x000000ffff217224 */ /* 0x000fce00078e0015 */
.L_x_53872:
[----:B------:R-:W-:Y:S05]  /*12d50*/  BSYNC B1 ;  /* 0x0000000000017941 */ /* 0x000fea0003800000 */
.L_x_53870:
        /* <DEDUP_REMOVED lines=9> */
.L_x_53874:
[----:B------:R-:W-:Y:S01]  /*12df0*/  MOV R21, R38 ;  /* 0x0000002600157202 */ /* 0x000fe20000000f00 */
[----:B------:R-:W-:Y:S02]  /*12e00*/  IMAD.MOV.U32 R39, RZ, RZ, R40 ;  /* 0x000000ffff277224 */ /* 0x000fe400078e0028 */
[----:B------:R-:W-:Y:S02]  /*12e10*/  IMAD.MOV.U32 R38, RZ, RZ, R14 ;  /* 0x000000ffff267224 */ /* 0x000fe400078e000e */
[----:B------:R-:W-:-:S07]  /*12e20*/  IMAD.MOV.U32 R40, RZ, RZ, R15 ;  /* 0x000000ffff287224 */ /* 0x000fce00078e000f */
.L_x_53875:
[----:B------:R-:W-:Y:S05]  /*12e30*/  BSYNC B1 ;  /* 0x0000000000017941 */ /* 0x000fea0003800000 */
.L_x_53873:
        /* <DEDUP_REMOVED lines=9> */
.L_x_53877:
[----:B------:R-:W-:Y:S01]  /*12ed0*/  MOV R30, R21 ;  /* 0x00000015001e7202 */ /* 0x000fe20000000f00 */
[----:B------:R-:W-:Y:S02]  /*12ee0*/  IMAD.MOV.U32 R42, RZ, RZ, R39 ;  /* 0x000000ffff2a7224 */ /* 0x000fe400078e0027 */
[----:B------:R-:W-:Y:S02]  /*12ef0*/  IMAD.MOV.U32 R21, RZ, RZ, R23 ;  /* 0x000000ffff157224 */ /* 0x000fe400078e0017 */
[----:B------:R-:W-:-:S07]  /*12f00*/  IMAD.MOV.U32 R39, RZ, RZ, R32 ;  /* 0x000000ffff277224 */ /* 0x000fce00078e0020 */
.L_x_53878:
[----:B------:R-:W-:Y:S05]  /*12f10*/  BSYNC B1 ;  /* 0x0000000000017941 */ /* 0x000fea0003800000 */
.L_x_53876:
        /* <DEDUP_REMOVED lines=9> */
.L_x_53880:
[----:B------:R-:W-:Y:S01]  /*12fb0*/  MOV R23, R30 ;  /* 0x0000001e00177202 */ /* 0x000fe20000000f00 */
[----:B------:R-:W-:Y:S02]  /*12fc0*/  IMAD.MOV.U32 R32, RZ, RZ, R42 ;  /* 0x000000ffff207224 */ /* 0x000fe400078e002a */
[----:B------:R-:W-:Y:S02]  /*12fd0*/  IMAD.MOV.U32 R30, RZ, RZ, R13 ;  /* 0x000000ffff1e7224 */ /* 0x000fe400078e000d */
[----:B------:R-:W-:-:S07]  /*12fe0*/  IMAD.MOV.U32 R42, RZ, RZ, R12 ;  /* 0x000000ffff2a7224 */ /* 0x000fce00078e000c */
.L_x_53881:
[----:B------:R-:W-:Y:S05]  /*12ff0*/  BSYNC B1 ;  /* 0x0000000000017941 */ /* 0x000fea0003800000 */
.L_x_53879:
        /* <DEDUP_REMOVED lines=9> */
.L_x_53883:
[----:B------:R-:W-:Y:S01]  /*13090*/  MOV R44, R23 ;  /* 0x00000017002c7202 */ /* 0x000fe20000000f00 */
[----:B------:R-:W-:Y:S02]  /*130a0*/  IMAD.MOV.U32 R46, RZ, RZ, R32 ;  /* 0x000000ffff2e7224 */ /* 0x000fe400078e0020 */
[----:B------:R-:W-:Y:S02]  /*130b0*/  IMAD.MOV.U32 R23, RZ, RZ, R11 ;  /* 0x000000ffff177224 */ /* 0x000fe400078e000b */
[----:B------:R-:W-:-:S07]  /*130c0*/  IMAD.MOV.U32 R32, RZ, RZ, R35 ;  /* 0x000000ffff207224 */ /* 0x000fce00078e0023 */
.L_x_53884:
[----:B------:R-:W-:Y:S05]  /*130d0*/  BSYNC B1 ;  /* 0x0000000000017941 */ /* 0x000fea0003800000 */
.L_x_53882:
        /* <DEDUP_REMOVED lines=9> */
.L_x_53886:
[----:B------:R-:W-:Y:S01]  /*13170*/  MOV R35, R44 ;  /* 0x0000002c00237202 */ /* 0x000fe20000000f00 */
[----:B------:R-:W-:Y:S02]  /*13180*/  IMAD.MOV.U32 R47, RZ, RZ, R46 ;  /* 0x000000ffff2f7224 */ /* 0x000fe400078e002e */
[----:B------:R-:W-:Y:S02]  /*13190*/  IMAD.MOV.U32 R44, RZ, RZ, R10 ;  /* 0x000000ffff2c7224 */ /* 0x000fe400078e000a */
[----:B------:R-:W-:-:S07]  /*131a0*/  IMAD.MOV.U32 R46, RZ, RZ, R25 ;  /* 0x000000ffff2e7224 */ /* 0x000fce00078e0019 */
.L_x_53887:
[----:B------:R-:W-:Y:S05]  /*131b0*/  BSYNC B1 ;  /* 0x0000000000017941 */ /* 0x000fea0003800000 */
.L_x_53885:
        /* <DEDUP_REMOVED lines=9> */
.L_x_53889:
[----:B------:R-:W-:Y:S01]  /*13250*/  MOV R25, R35 ;  /* 0x0000002300197202 */ /* 0x000fe20000000f00 */
[----:B------:R-:W-:Y:S02]  /*13260*/  IMAD.MOV.U32 R48, RZ, RZ, R47 ;  /* 0x000000ffff307224 */ /* 0x000fe400078e002f */
[----:B------:R-:W-:Y:S02]  /*13270*/  IMAD.MOV.U32 R35, RZ, RZ, R8 ;  /* 0x000000ffff237224 */ /* 0x000fe400078e0008 */
[----:B------:R-:W-:-:S07]  /*13280*/  IMAD.MOV.U32 R47, RZ, RZ, R37 ;  /* 0x000000ffff2f7224 */ /* 0x000fce00078e0025 */
.L_x_53890:
[----:B------:R-:W-:Y:S05]  /*13290*/  BSYNC B1 ;  /* 0x0000000000017941 */ /* 0x000fea0003800000 */
.L_x_53888:
        /* <DEDUP_REMOVED lines=9> */
.L_x_53892:
[----:B------:R-:W-:Y:S01]  /*13330*/  MOV R37, R25 ;  /* 0x0000001900257202 */ /* 0x000fe20000000f00 */
[----:B------:R-:W-:Y:S02]  /*13340*/  IMAD.MOV.U32 R49, RZ, RZ, R48 ;  /* 0x000000ffff317224 */ /* 0x000fe400078e0030 */
[----:B------:R-:W-:Y:S02]  /*13350*/  IMAD.MOV.U32 R25, RZ, RZ, R34 ;  /* 0x000000ffff197224 */ /* 0x000fe400078e0022 */
[----:B------:R-:W-:-:S07]  /*13360*/  IMAD.MOV.U32 R48, RZ, RZ, R9 ;  /* 0x000000ffff307224 */ /* 0x000fce00078e0009 */
.L_x_53893:
[----:B------:R-:W-:Y:S05]  /*13370*/  BSYNC B1 ;  /* 0x0000000000017941 */ /* 0x000fea0003800000 */
.L_x_53891:
        /* <DEDUP_REMOVED lines=9> */
.L_x_53895:
[----:B------:R-:W-:Y:S01]  /*13410*/  MOV R34, R37 ;  /* 0x0000002500227202 */ /* 0x000fe20000000f00 */
[----:B------:R-:W-:Y:S02]  /*13420*/  IMAD.MOV.U32 R50, RZ, RZ, R49 ;  /* 0x000000ffff327224 */ /* 0x000fe400078e0031 */
[----:B------:R-:W-:Y:S02]  /*13430*/  IMAD.MOV.U32 R37, RZ, RZ, R7 ;  /* 0x000000ffff257224 */ /* 0x000fe400078e0007 */
[----:B------:R-:W-:-:S07]  /*13440*/  IMAD.MOV.U32 R49, RZ, RZ, R36 ;  /* 0x000000ffff317224 */ /* 0x000fce00078e0024 */
.L_x_53896:
[----:B------:R-:W-:Y:S05]  /*13450*/  BSYNC B1 ;  /* 0x0000000000017941 */ /* 0x000fea0003800000 */
.L_x_53894:
        /* <DEDUP_REMOVED lines=16> */
.L_x_53898:
[----:B------:R-:W-:Y:S02]  /*13560*/  IMAD.MOV.U32 R18, RZ, RZ, R19 ;  /* 0x000000ffff127224 */ /* 0x000fe400078e0013 */
[----:B------:R-:W-:Y:S02]  /*13570*/  IMAD.MOV.U32 R66, RZ, RZ, R67 ;  /* 0x000000ffff427224 */ /* 0x000fe400078e0043 */
[----:B------:R-:W-:Y:S02]  /*13580*/  IMAD.MOV.U32 R19, RZ, RZ, R6 ;  /* 0x000000ffff137224 */ /* 0x000fe400078e0006 */
[----:B------:R-:W-:-:S07]  /*13590*/  IMAD.MOV.U32 R67, RZ, RZ, R5 ;  /* 0x000000ffff437224 */ /* 0x000fce00078e0005 */
.L_x_53899:
[----:B------:R-:W-:Y:S05]  /*135a0*/  BSYNC B1 ;  /* 0x0000000000017941 */ /* 0x000fea0003800000 */
.L_x_53897:
        /* <DEDUP_REMOVED lines=9> */
.L_x_53901:
[----:B------:R-:W-:Y:S02]  /*13640*/  IMAD.MOV.U32 R17, RZ, RZ, R18 ;  /* 0x000000ffff117224 */ /* 0x000fe400078e0012 */
[----:B------:R-:W-:Y:S02]  /*13650*/  IMAD.MOV.U32 R65, RZ, RZ, R66 ;  /* 0x000000ffff417224 */ /* 0x000fe400078e0042 */
[----:B------:R-:W-:Y:S02]  /*13660*/  IMAD.MOV.U32 R18, RZ, RZ, R4 ;  /* 0x000000ffff127224 */ /* 0x000fe400078e0004 */
[----:B------:R-:W-:-:S07]  /*13670*/  IMAD.MOV.U32 R66, RZ, RZ, R24 ;  /* 0x000000ffff427224 */ /* 0x000fce00078e0018 */
.L_x_53902:
[----:B------:R-:W-:Y:S05]  /*13680*/  BSYNC B1 ;  /* 0x0000000000017941 */ /* 0x000fea0003800000 */
.L_x_53900:
        /* <DEDUP_REMOVED lines=9> */
.L_x_53904:
[----:B------:R-:W-:Y:S02]  /*13720*/  IMAD.MOV.U32 R16, RZ, RZ, R17 ;  /* 0x000000ffff107224 */ /* 0x000fe400078e0011 */
[----:B------:R-:W-:Y:S02]  /*13730*/  IMAD.MOV.U32 R64, RZ, RZ, R65 ;  /* 0x000000ffff407224 */ /* 0x000fe400078e0041 */
[----:B------:R-:W-:Y:S02]  /*13740*/  IMAD.MOV.U32 R17, RZ, RZ, R2 ;  /* 0x000000ffff117224 */ /* 0x000fe400078e0002 */
[----:B------:R-:W-:-:S07]  /*13750*/  IMAD.MOV.U32 R65, RZ, RZ, R26 ;  /* 0x000000ffff417224 */ /* 0x000fce00078e001a */
.L_x_53905:
[----:B------:R-:W-:Y:S05]  /*13760*/  BSYNC B1 ;  /* 0x0000000000017941 */ /* 0x000fea0003800000 */
.L_x_53903:
        /* <DEDUP_REMOVED lines=9> */
.L_x_53907:
[----:B------:R-:W-:Y:S02]  /*13800*/  IMAD.MOV.U32 R15, RZ, RZ, R16 ;  /* 0x000000ffff0f7224 */ /* 0x000fe400078e0010 */
[----:B------:R-:W-:Y:S02]  /*13810*/  IMAD.MOV.U32 R63, RZ, RZ, R64 ;  /* 0x000000ffff3f7224 */ /* 0x000fe400078e0040 */
[----:B------:R-:W-:Y:S02]  /*13820*/  IMAD.MOV.U32 R16, RZ, RZ, R3 ;  /* 0x000000ffff107224 */ /* 0x000fe400078e0003 */
[----:B------:R-:W-:-:S07]  /*13830*/  IMAD.MOV.U32 R64, RZ, RZ, R27 ;  /* 0x000000ffff407224 */ /* 0x000fce00078e001b */
.L_x_53908:
[----:B------:R-:W-:Y:S05]  /*13840*/  BSYNC B1 ;  /* 0x0000000000017941 */ /* 0x000fea0003800000 */
.L_x_53906:
        /* <DEDUP_REMOVED lines=9> */
.L_x_53910:
[----:B------:R-:W-:Y:S02]  /*138e0*/  IMAD.MOV.U32 R14, RZ, RZ, R15 ;  /* 0x000000ffff0e7224 */ /* 0x000fe400078e000f */
[----:B------:R-:W-:Y:S02]  /*138f0*/  IMAD.MOV.U32 R62, RZ, RZ, R63 ;  /* 0x000000ffff3e7224 */ /* 0x000fe400078e003f */
[----:B------:R-:W-:Y:S02]  /*13900*/  IMAD.MOV.U32 R15, RZ, RZ, R28 ;  /* 0x000000ffff0f7224 */ /* 0x000fe400078e001c */
[----:B------:R-:W-:-:S07]  /*13910*/  IMAD.MOV.U32 R63, RZ, RZ, R29 ;  /* 0x000000ffff3f7224 */ /* 0x000fce00078e001d */
.L_x_53911:
[----:B------:R-:W-:Y:S05]  /*13920*/  BSYNC B1 ;  /* 0x0000000000017941 */ /* 0x000fea0003800000 */
.L_x_53909:
        /* <DEDUP_REMOVED lines=9> */
.L_x_53913:
[----:B------:R-:W-:Y:S02]  /*139c0*/  IMAD.MOV.U32 R13, RZ, RZ, R14 ;  /* 0x000000ffff0d7224 */ /* 0x000fe400078e000e */
[----:B------:R-:W-:Y:S02]  /*139d0*/  IMAD.MOV.U32 R61, RZ, RZ, R62 ;  /* 0x000000ffff3d7224 */ /* 0x000fe400078e003e */
[----:B------:R-:W-:Y:S02]  /*139e0*/  IMAD.MOV.U32 R14, RZ, RZ, R31 ;  /* 0x000000ffff0e7224 */ /* 0x000fe400078e001f */
[----:B------:R-:W-:-:S07]  /*139f0*/  IMAD.MOV.U32 R62, RZ, RZ, R33 ;  /* 0x000000ffff3e7224 */ /* 0x000fce00078e0021 */
.L_x_53914:
[----:B------:R-:W-:Y:S05]  /*13a00*/  BSYNC B1 ;  /* 0x0000000000017941 */ /* 0x000fea0003800000 */
.L_x_53912:
        /* <DEDUP_REMOVED lines=9> */
.L_x_53916:
[----:B------:R-:W-:Y:S02]  /*13aa0*/  IMAD.MOV.U32 R12, RZ, RZ, R13 ;  /* 0x000000ffff0c7224 */ /* 0x000fe400078e000d */
[----:B------:R-:W-:Y:S02]  /*13ab0*/  IMAD.MOV.U32 R60, RZ, RZ, R61 ;  /* 0x000000ffff3c7224 */ /* 0x000fe400078e003d */
[----:B------:R-:W-:Y:S02]  /*13ac0*/  IMAD.MOV.U32 R13, RZ, RZ, R38 ;  /* 0x000000ffff0d7224 */ /* 0x000fe400078e0026 */
[----:B------:R-:W-:-:S07]  /*13ad0*/  IMAD.MOV.U32 R61, RZ, RZ, R40 ;  /* 0x000000ffff3d7224 */ /* 0x000fce00078e0028 */
.L_x_53917:
[----:B------:R-:W-:Y:S05]  /*13ae0*/  BSYNC B1 ;  /* 0x0000000000017941 */ /* 0x000fea0003800000 */
.L_x_53915:
        /* <DEDUP_REMOVED lines=9> */
.L_x_53919:
[----:B------:R-:W-:Y:S02]  /*13b80*/  IMAD.MOV.U32 R11, RZ, RZ, R12 ;  /* 0x000000ffff0b7224 */ /* 0x000fe400078e000c */
[----:B------:R-:W-:Y:S02]  /*13b90*/  IMAD.MOV.U32 R59, RZ, RZ, R60 ;  /* 0x000000ffff3b7224 */ /* 0x000fe400078e003c */
[----:B------:R-:W-:Y:S02]  /*13ba0*/  IMAD.MOV.U32 R12, RZ, RZ, R21 ;  /* 0x000000ffff0c7224 */ /* 0x000fe400078e0015 */
[----:B------:R-:W-:-:S07]  /*13bb0*/  IMAD.MOV.U32 R60, RZ, RZ, R39 ;  /* 0x000000ffff3c7224 */ /* 0x000fce00078e0027 */
.L_x_53920:
[----:B------:R-:W-:Y:S05]  /*13bc0*/  BSYNC B1 ;  /* 0x0000000000017941 */ /* 0x000fea0003800000 */
.L_x_53918:
        /* <DEDUP_REMOVED lines=9> */
.L_x_53922:
[----:B------:R-:W-:Y:S02]  /*13c60*/  IMAD.MOV.U32 R10, RZ, RZ, R11 ;  /* 0x000000ffff0a7224 */ /* 0x000fe400078e000b */
[----:B------:R-:W-:Y:S02]  /*13c70*/  IMAD.MOV.U32 R58, RZ, RZ, R59 ;  /* 0x000000ffff3a7224 */ /* 0x000fe400078e003b */
[----:B------:R-:W-:Y:S02]  /*13c80*/  IMAD.MOV.U32 R11, RZ, RZ, R30 ;  /* 0x000000ffff0b7224 */ /* 0x000fe400078e001e */
[----:B------:R-:W-:-:S07]  /*13c90*/  IMAD.MOV.U32 R59, RZ, RZ, R42 ;  /* 0x000000ffff3b7224 */ /* 0x000fce00078e002a */
.L_x_53923:
[----:B------:R-:W-:Y:S05]  /*13ca0*/  BSYNC B1 ;  /* 0x0000000000017941 */ /* 0x000fea0003800000 */
.L_x_53921:
        /* <DEDUP_REMOVED lines=9> */
.L_x_53925:
[----:B------:R-:W-:Y:S02]  /*13d40*/  IMAD.MOV.U32 R9, RZ, RZ, R10 ;  /* 0x000000ffff097224 */ /* 0x000fe400078e000a */
[----:B------:R-:W-:Y:S02]  /*13d50*/  IMAD.MOV.U32 R57, RZ, RZ, R58 ;  /* 0x000000ffff397224 */ /* 0x000fe400078e003a */
[----:B------:R-:W-:Y:S02]  /*13d60*/  IMAD.MOV.U32 R10, RZ, RZ, R23 ;  /* 0x000000ffff0a7224 */ /* 0x000fe400078e0017 */
[----:B------:R-:W-:-:S07]  /*13d70*/  IMAD.MOV.U32 R58, RZ, RZ, R32 ;  /* 0x000000ffff3a7224 */ /* 0x000fce00078e0020 */
.L_x_53926:
[----:B------:R-:W-:Y:S05]  /*13d80*/  BSYNC B1 ;  /* 0x0000000000017941 */ /* 0x000fea0003800000 */
.L_x_53924:
        /* <DEDUP_REMOVED lines=9> */
.L_x_53928:
[----:B------:R-:W-:Y:S02]  /*13e20*/  IMAD.MOV.U32 R8, RZ, RZ, R9 ;  /* 0x000000ffff087224 */ /* 0x000fe400078e0009 */
[----:B------:R-:W-:Y:S02]  /*13e30*/  IMAD.MOV.U32 R56, RZ, RZ, R57 ;  /* 0x000000ffff387224 */ /* 0x000fe400078e0039 */
[----:B------:R-:W-:Y:S02]  /*13e40*/  IMAD.MOV.U32 R9, RZ, RZ, R44 ;  /* 0x000000ffff097224 */ /* 0x000fe400078e002c */
[----:B------:R-:W-:-:S07]  /*13e50*/  IMAD.MOV.U32 R57, RZ, RZ, R46 ;  /* 0x000000ffff397224 */ /* 0x000fce00078e002e */
.L_x_53929:
[----:B------:R-:W-:Y:S05]  /*13e60*/  BSYNC B1 ;  /* 0x0000000000017941 */ /* 0x000fea0003800000 */
.L_x_53927:
        /* <DEDUP_REMOVED lines=9> */
.L_x_53931:
[----:B------:R-:W-:Y:S02]  /*13f00*/  IMAD.MOV.U32 R7, RZ, RZ, R8 ;  /* 0x000000ffff077224 */ /* 0x000fe400078e0008 */
[----:B------:R-:W-:Y:S02]  /*13f10*/  IMAD.MOV.U32 R55, RZ, RZ, R56 ;  /* 0x000000ffff377224 */ /* 0x000fe400078e0038 */
[----:B------:R-:W-:Y:S02]  /*13f20*/  IMAD.MOV.U32 R8, RZ, RZ, R35 ;  /* 0x000000ffff087224 */ /* 0x000fe400078e0023 */
[----:B------:R-:W-:-:S07]  /*13f30*/  IMAD.MOV.U32 R56, RZ, RZ, R47 ;  /* 0x000000ffff387224 */ /* 0x000fce00078e002f */
.L_x_53932:
[----:B------:R-:W-:Y:S05]  /*13f40*/  BSYNC B1 ;  /* 0x0000000000017941 */ /* 0x000fea0003800000 */
.L_x_53930:
        /* <DEDUP_REMOVED lines=9> */
.L_x_53934:
[----:B------:R-:W-:Y:S02]  /*13fe0*/  IMAD.MOV.U32 R6, RZ, RZ, R7 ;  /* 0x000000ffff067224 */ /* 0x000fe400078e0007 */
[----:B------:R-:W-:Y:S02]  /*13ff0*/  IMAD.MOV.U32 R54, RZ, RZ, R55 ;  /* 0x000000ffff367224 */ /* 0x000fe400078e0037 */
[----:B------:R-:W-:Y:S02]  /*14000*/  IMAD.MOV.U32 R7, RZ, RZ, R25 ;  /* 0x000000ffff077224 */ /* 0x000fe400078e0019 */
[----:B------:R-:W-:-:S07]  /*14010*/  IMAD.MOV.U32 R55, RZ, RZ, R48 ;  /* 0x000000ffff377224 */ /* 0x000fce00078e0030 */
.L_x_53935:
[----:B------:R-:W-:Y:S05]  /*14020*/  BSYNC B1 ;  /* 0x0000000000017941 */ /* 0x000fea0003800000 */
.L_x_53933:
        /* <DEDUP_REMOVED lines=9> */
.L_x_53937:
[----:B------:R-:W-:Y:S02]  /*140c0*/  IMAD.MOV.U32 R5, RZ, RZ, R6 ;  /* 0x000000ffff057224 */ /* 0x000fe400078e0006 */
[----:B------:R-:W-:Y:S02]  /*140d0*/  IMAD.MOV.U32 R53, RZ, RZ, R54 ;  /* 0x000000ffff357224 */ /* 0x000fe400078e0036 */
[----:B------:R-:W-:Y:S02]  /*140e0*/  IMAD.MOV.U32 R6, RZ, RZ, R37 ;  /* 0x000000ffff067224 */ /* 0x000fe400078e0025 */
[----:B------:R-:W-:-:S07]  /*140f0*/  IMAD.MOV.U32 R54, RZ, RZ, R49 ;  /* 0x000000ffff367224 */ /* 0x000fce00078e0031 */
.L_x_53938:
[----:B------:R-:W-:Y:S05]  /*14100*/  BSYNC B1 ;  /* 0x0000000000017941 */ /* 0x000fea0003800000 */
.L_x_53936:
        /* <DEDUP_REMOVED lines=9> */
.L_x_53940:
[----:B------:R-:W-:Y:S02]  /*141a0*/  IMAD.MOV.U32 R4, RZ, RZ, R5 ;  /* 0x000000ffff047224 */ /* 0x000fe400078e0005 */
[----:B------:R-:W-:Y:S02]  /*141b0*/  IMAD.MOV.U32 R52, RZ, RZ, R53 ;  /* 0x000000ffff347224 */ /* 0x000fe400078e0035 */
[----:B------:R-:W-:Y:S02]  /*141c0*/  IMAD.MOV.U32 R5, RZ, RZ, R34 ;  /* 0x000000ffff057224 */ /* 0x000fe400078e0022 */
[----:B------:R-:W-:-:S07]  /*141d0*/  IMAD.MOV.U32 R53, RZ, RZ, R50 ;  /* 0x000000ffff357224 */ /* 0x000fce00078e0032 */
.L_x_53941:
[----:B------:R-:W-:Y:S05]  /*141e0*/  BSYNC B1 ;  /* 0x0000000000017941 */ /* 0x000fea0003800000 */
.L_x_53939:
[----:B------:R-:W-:Y:S01]  /*141f0*/  FADD.FTZ R2, R45, R43 ;  /* 0x0000002b2d027221 */ /* 0x000fe20000010000 */
[----:B------:R-:W-:-:S07]  /*14200*/  MOV R3, R20 ;  /* 0x0000001400037202 */ /* 0x000fce0000000f00 */
.L_x_53221:
[----:B------:R-:W-:Y:S05]  /*14210*/  BSYNC B0 ;  /* 0x0000000000007941 */ /* 0x000fea0003800000 */
.L_x_53220:
        /* <DEDUP_REMOVED lines=62> */
.L_x_53945:
[----:B------:R-:W-:Y:S01]  /*14600*/  IMAD.MOV.U32 R3, RZ, RZ, R19 ;  /* 0x000000ffff037224 */ /* 0x000fe200078e0013 */
[----:B------:R-:W-:Y:S01]  /*14610*/  MOV R2, R67 ;  /* 0x0000004300027202 */ /* 0x000fe20000000f00 */
[----:B------:R-:W-:Y:S02]  /*14620*/  IMAD.MOV.U32 R19, RZ, RZ, R18 ;  /* 0x000000ffff137224 */ /* 0x000fe400078e0012 */
[----:B------:R-:W-:-:S07]  /*14630*/  IMAD.MOV.U32 R67, RZ, RZ, R66 ;  /* 0x000000ffff437224 */ /* 0x000fce00078e0042 */
.L_x_53946:
[----:B------:R-:W-:Y:S05]  /*14640*/  BSYNC B1 ;  /* 0x0000000000017941 */ /* 0x000fea0003800000 */
.L_x_53944:
        /* <DEDUP_REMOVED lines=9> */
.L_x_53948:
[----:B------:R-:W-:Y:S01]  /*146e0*/  IMAD.MOV.U32 R49, RZ, RZ, R3 ;  /* 0x000000ffff317224 */ /* 0x000fe200078e0003 */
[----:B------:R-:W-:Y:S01]  /*146f0*/  MOV R47, R2 ;  /* 0x00000002002f7202 */ /* 0x000fe20000000f00 */
[----:B------:R-:W-:Y:S02]  /*14700*/  IMAD.MOV.U32 R3, RZ, RZ, R17 ;  /* 0x000000ffff037224 */ /* 0x000fe400078e0011 */
[----:B------:R-:W-:-:S07]  /*14710*/  IMAD.MOV.U32 R2, RZ, RZ, R65 ;  /* 0x000000ffff027224 */ /* 0x000fce00078e0041 */
.L_x_53949:
[----:B------:R-:W-:Y:S05]  /*14720*/  BSYNC B1 ;  /* 0x0000000000017941 */ /* 0x000fea0003800000 */
.L_x_53947:
        /* <DEDUP_REMOVED lines=9> */
.L_x_53951:
[----:B------:R-:W-:Y:S01]  /*147c0*/  IMAD.MOV.U32 R66, RZ, RZ, R49 ;  /* 0x000000ffff427224 */ /* 0x000fe200078e0031 */
[----:B------:R-:W-:Y:S01]  /*147d0*/  MOV R18, R47 ;  /* 0x0000002f00127202 */ /* 0x000fe20000000f00 */
[----:B------:R-:W-:Y:S02]  /*147e0*/  IMAD.MOV.U32 R49, RZ, RZ, R16 ;  /* 0x000000ffff317224 */ /* 0x000fe400078e0010 */
[----:B------:R-:W-:-:S07]  /*147f0*/  IMAD.MOV.U32 R47, RZ, RZ, R64 ;  /* 0x000000ffff2f7224 */ /* 0x000fce00078e0040 */
.L_x_53952:
[----:B------:R-:W-:Y:S05]  /*14800*/  BSYNC B1 ;  /* 0x0000000000017941 */ /* 0x000fea0003800000 */
.L_x_53950:
        /* <DEDUP_REMOVED lines=9> */
.L_x_53954:
[----:B------:R-:W-:Y:S01]  /*148a0*/  IMAD.MOV.U32 R51, RZ, RZ, R66 ;  /* 0x000000ffff337224 */ /* 0x000fe200078e0042 */
[----:B------:R-:W-:Y:S01]  /*148b0*/  MOV R17, R18 ;  /* 0x0000001200117202 */ /* 0x000fe20000000f00 */
[----:B------:R-:W-:Y:S02]  /*148c0*/  IMAD.MOV.U32 R66, RZ, RZ, R15 ;  /* 0x000000ffff427224 */ /* 0x000fe400078e000f */
[----:B------:R-:W-:-:S07]  /*148d0*/  IMAD.MOV.U32 R18, RZ, RZ, R63 ;  /* 0x000000ffff127224 */ /* 0x000fce00078e003f */
.L_x_53955:
[----:B------:R-:W-:Y:S05]  /*148e0*/  BSYNC B1 ;  /* 0x0000000000017941 */ /* 0x000fea0003800000 */
.L_x_53953:
        /* <DEDUP_REMOVED lines=9> */
.L_x_53957:
[----:B------:R-:W-:Y:S01]  /*14980*/  IMAD.MOV.U32 R64, RZ, RZ, R51 ;  /* 0x000000ffff407224 */ /* 0x000fe200078e0033 */
[----:B------:R-:W-:Y:S01]  /*14990*/  MOV R16, R17 ;  /* 0x0000001100107202 */ /* 0x000fe20000000f00 */
[----:B------:R-:W-:Y:S02]  /*149a0*/  IMAD.MOV.U32 R51, RZ, RZ, R14 ;  /* 0x000000ffff337224 */ /* 0x000fe400078e000e */
[----:B------:R-:W-:-:S07]  /*149b0*/  IMAD.MOV.U32 R17, RZ, RZ, R62 ;  /* 0x000000ffff117224 */ /* 0x000fce00078e003e */
.L_x_53958:
[----:B------:R-:W-:Y:S05]  /*149c0*/  BSYNC B1 ;  /* 0x0000000000017941 */ /* 0x000fea0003800000 */
.L_x_53956:
        /* <DEDUP_REMOVED lines=9> */
.L_x_53960:
[----:B------:R-:W-:Y:S01]  /*14a60*/  IMAD.MOV.U32 R63, RZ, RZ, R64 ;  /* 0x000000ffff3f7224 */ /* 0x000fe200078e0040 */
[----:B------:R-:W-:Y:S01]  /*14a70*/  MOV R15, R16 ;  /* 0x00000010000f7202 */ /* 0x000fe20000000f00 */
[----:B------:R-:W-:Y:S02]  /*14a80*/  IMAD.MOV.U32 R64, RZ, RZ, R13 ;  /* 0x000000ffff407224 */ /* 0x000fe400078e000d */
[----:B------:R-:W-:-:S07]  /*14a90*/  IMAD.MOV.U32 R16, RZ, RZ, R61 ;  /* 0x000000ffff107224 */ /* 0x000fce00078e003d */
.L_x_53961:
[----:B------:R-:W-:Y:S05]  /*14aa0*/  BSYNC B1 ;  /* 0x0000000000017941 */ /* 0x000fea0003800000 */
.L_x_53959:
        /* <DEDUP_REMOVED lines=9> */
.L_x_53963:
[----:B------:R-:W-:Y:S01]  /*14b40*/  IMAD.MOV.U32 R62, RZ, RZ, R63 ;  /* 0x000000ffff3e7224 */ /* 0x000fe200078e003f */
[----:B------:R-:W-:Y:S01]  /*14b50*/  MOV R14, R15 ;  /* 0x0000000f000e7202 */ /* 0x000fe20000000f00 */
[----:B------:R-:W-:Y:S02]  /*14b60*/  IMAD.MOV.U32 R63, RZ, RZ, R12 ;  /* 0x000000ffff3f7224 */ /* 0x000fe400078e000c */
[----:B------:R-:W-:-:S07]  /*14b70*/  IMAD.MOV.U32 R15, RZ, RZ, R60 ;  /* 0x000000ffff0f7224 */ /* 0x000fce00078e003c */
.L_x_53964:
[----:B------:R-:W-:Y:S05]  /*14b80*/  BSYNC B1 ;  /* 0x0000000000017941 */ /* 0x000fea0003800000 */
.L_x_53962:
        /* <DEDUP_REMOVED lines=9> */
.L_x_53966:
[----:B------:R-:W-:Y:S01]  /*14c20*/  IMAD.MOV.U32 R61, RZ, RZ, R62 ;  /* 0x000000ffff3d7224 */ /* 0x000fe200078e003e */
[----:B------:R-:W-:Y:S01]  /*14c30*/  MOV R13, R14 ;  /* 0x0000000e000d7202 */ /* 0x000fe20000000f00 */
[----:B------:R-:W-:Y:S02]  /*14c40*/  IMAD.MOV.U32 R62, RZ, RZ, R11 ;  /* 0x000000ffff3e7224 */ /* 0x000fe400078e000b */
[----:B------:R-:W-:-:S07]  /*14c50*/  IMAD.MOV.U32 R14, RZ, RZ, R59 ;  /* 0x000000ffff0e7224 */ /* 0x000fce00078e003b */
.L_x_53967:
[----:B------:R-:W-:Y:S05]  /*14c60*/  BSYNC B1 ;  /* 0x0000000000017941 */ /* 0x000fea0003800000 */
.L_x_53965:
        /* <DEDUP_REMOVED lines=9> */
.L_x_53969:
[----:B------:R-:W-:Y:S01]  /*14d00*/  IMAD.MOV.U32 R60, RZ, RZ, R61 ;  /* 0x000000ffff3c7224 */ /* 0x000fe200078e003d */
[----:B------:R-:W-:Y:S01]  /*14d10*/  MOV R12, R13 ;  /* 0x0000000d000c7202 */ /* 0x000fe20000000f00 */
[----:B------:R-:W-:Y:S02]  /*14d20*/  IMAD.MOV.U32 R61, RZ, RZ, R10 ;  /* 0x000000ffff3d7224 */ /* 0x000fe400078e000a */
[----:B------:R-:W-:-:S07]  /*14d30*/  IMAD.MOV.U32 R13, RZ, RZ, R58 ;  /* 0x000000ffff0d7224 */ /* 0x000fce00078e003a */
.L_x_53970:
[----:B------:R-:W-:Y:S05]  /*14d40*/  BSYNC B1 ;  /* 0x0000000000017941 */ /* 0x000fea0003800000 */
.L_x_53968:
        /* <DEDUP_REMOVED lines=9> */
.L_x_53972:
[----:B------:R-:W-:Y:S01]  /*14de0*/  IMAD.MOV.U32 R59, RZ, RZ, R60 ;  /* 0x000000ffff3b7224 */ /* 0x000fe200078e003c */
[----:B------:R-:W-:Y:S01]  /*14df0*/  MOV R11, R12 ;  /* 0x0000000c000b7202 */ /* 0x000fe20000000f00 */
[----:B------:R-:W-:Y:S02]  /*14e00*/  IMAD.MOV.U32 R60, RZ, RZ, R9 ;  /* 0x000000ffff3c7224 */ /* 0x000fe400078e0009 */
[----:B------:R-:W-:-:S07]  /*14e10*/  IMAD.MOV.U32 R12, RZ, RZ, R57 ;  /* 0x000000ffff0c7224 */ /* 0x000fce00078e0039 */
.L_x_53973:
[----:B------:R-:W-:Y:S05]  /*14e20*/  BSYNC B1 ;  /* 0x0000000000017941 */ /* 0x000fea0003800000 */
.L_x_53971:
        /* <DEDUP_REMOVED lines=9> */
.L_x_53975:
[----:B------:R-:W-:Y:S01]  /*14ec0*/  IMAD.MOV.U32 R58, RZ, RZ, R59 ;  /* 0x000000ffff3a7224 */ /* 0x000fe200078e003b */
[----:B------:R-:W-:Y:S01]  /*14ed0*/  MOV R10, R11 ;  /* 0x0000000b000a7202 */ /* 0x000fe20000000f00 */
[----:B------:R-:W-:Y:S02]  /*14ee0*/  IMAD.MOV.U32 R59, RZ, RZ, R8 ;  /* 0x000000ffff3b7224 */ /* 0x000fe400078e0008 */
[----:B------:R-:W-:-:S07]  /*14ef0*/  IMAD.MOV.U32 R11, RZ, RZ, R56 ;  /* 0x000000ffff0b7224 */ /* 0x000fce00078e0038 */
.L_x_53976:
[----:B------:R-:W-:Y:S05]  /*14f00*/  BSYNC B1 ;  /* 0x0000000000017941 */ /* 0x000fea0003800000 */
.L_x_53974:
        /* <DEDUP_REMOVED lines=9> */
.L_x_53978:
[----:B------:R-:W-:Y:S01]  /*14fa0*/  IMAD.MOV.U32 R57, RZ, RZ, R58 ;  /* 0x000000ffff397224 */ /* 0x000fe200078e003a */
[----:B------:R-:W-:Y:S01]  /*14fb0*/  MOV R9, R10 ;  /* 0x0000000a00097202 */ /* 0x000fe20000000f00 */
[----:B------:R-:W-:Y:S02]  /*14fc0*/  IMAD.MOV.U32 R58, RZ, RZ, R7 ;  /* 0x000000ffff3a7224 */ /* 0x000fe400078e0007 */
[----:B------:R-:W-:-:S07]  /*14fd0*/  IMAD.MOV.U32 R10, RZ, RZ, R55 ;  /* 0x000000ffff0a7224 */ /* 0x000fce00078e0037 */
.L_x_53979:
[----:B------:R-:W-:Y:S05]  /*14fe0*/  BSYNC B1 ;  /* 0x0000000000017941 */ /* 0x000fea0003800000 */
.L_x_53977:
        /* <DEDUP_REMOVED lines=9> */
.L_x_53981:
[----:B------:R-:W-:Y:S01]  /*15080*/  IMAD.MOV.U32 R56, RZ, RZ, R57 ;  /* 0x000000ffff387224 */ /* 0x000fe200078e0039 */
[----:B------:R-:W-:Y:S01]  /*15090*/  MOV R8, R9 ;  /* 0x0000000900087202 */ /* 0x000fe20000000f00 */
[----:B------:R-:W-:Y:S02]  /*150a0*/  IMAD.MOV.U32 R57, RZ, RZ, R6 ;  /* 0x000000ffff397224 */ /* 0x000fe400078e0006 */
[----:B------:R-:W-:-:S07]  /*150b0*/  IMAD.MOV.U32 R9, RZ, RZ, R54 ;  /* 0x000000ffff097224 */ /* 0x000fce00078e0036 */
.L_x_53982:
[----:B------:R-:W-:Y:S05]  /*150c0*/  BSYNC B1 ;  /* 0x0000000000017941 */ /* 0x000fea0003800000 */
.L_x_53980:
        /* <DEDUP_REMOVED lines=9> */
.L_x_53984:
[----:B------:R-:W-:Y:S01]  /*15160*/  IMAD.MOV.U32 R55, RZ, RZ, R56 ;  /* 0x000000ffff377224 */ /* 0x000fe200078e0038 */
[----:B------:R-:W-:Y:S01]  /*15170*/  MOV R7, R8 ;  /* 0x0000000800077202 */ /* 0x000fe20000000f00 */
[----:B------:R-:W-:Y:S02]  /*15180*/  IMAD.MOV.U32 R56, RZ, RZ, R5 ;  /* 0x000000ffff387224 */ /* 0x000fe400078e0005 */
[----:B------:R-:W-:-:S07]  /*15190*/  IMAD.MOV.U32 R8, RZ, RZ, R53 ;  /* 0x000000ffff087224 */ /* 0x000fce00078e0035 */
.L_x_53985:
[----:B------:R-:W-:Y:S05]  /*151a0*/  BSYNC B1 ;  /* 0x0000000000017941 */ /* 0x000fea0003800000 */
.L_x_53983:
        /* <DEDUP_REMOVED lines=9> */
.L_x_53987:
[----:B------:R-:W-:Y:S01]  /*15240*/  IMAD.MOV.U32 R6, RZ, RZ, R55 ;  /* 0x000000ffff067224 */ /* 0x000fe200078e0037 */
[----:B------:R-:W-:Y:S01]  /*15250*/  MOV R5, R7 ;  /* 0x0000000700057202 */ /* 0x000fe20000000f00 */
[----:B------:R-:W-:Y:S02]  /*15260*/  IMAD.MOV.U32 R55, RZ, RZ, R4 ;  /* 0x000000ffff377224 */ /* 0x000fe400078e0004 */
[----:B------:R-:W-:-:S07]  /*15270*/  IMAD.MOV.U32 R7, RZ, RZ, R52 ;  /* 0x000000ffff077224 */ /* 0x000fce00078e0034 */
.L_x_53988:
[----:B------:R-:W-:Y:S05]  /*15280*/  BSYNC B1 ;  /* 0x0000000000017941 */ /* 0x000fea0003800000 */
.L_x_53986:
        /* <DEDUP_REMOVED lines=16> */
.L_x_53990:
[----:B------:R-:W-:Y:S02]  /*15390*/  IMAD.MOV.U32 R50, RZ, RZ, R19 ;  /* 0x000000ffff327224 */ /* 0x000fe400078e0013 */
[----:B------:R-:W-:Y:S02]  /*153a0*/  IMAD.MOV.U32 R4, RZ, RZ, R67 ;  /* 0x000000ffff047224 */ /* 0x000fe400078e0043 */
[----:B------:R-:W-:Y:S02]  /*153b0*/  IMAD.MOV.U32 R19, RZ, RZ, R3 ;  /* 0x000000ffff137224 */ /* 0x000fe400078e0003 */
[----:B------:R-:W-:-:S07]  /*153c0*/  IMAD.MOV.U32 R67, RZ, RZ, R2 ;  /* 0x000000ffff437224 */ /* 0x000fce00078e0002 */
.L_x_53991:
[----:B------:R-:W-:Y:S05]  /*153d0*/  BSYNC B1 ;  /* 0x0000000000017941 */ /* 0x000fea0003800000 */
.L_x_53989:
        /* <DEDUP_REMOVED lines=9> */
.L_x_53993:
[----:B------:R-:W-:Y:S02]  /*15470*/  IMAD.MOV.U32 R39, RZ, RZ, R50 ;  /* 0x000000ffff277224 */ /* 0x000fe400078e0032 */
[----:B------:R-:W-:Y:S02]  /*15480*/  IMAD.MOV.U32 R3, RZ, RZ, R4 ;  /* 0x000000ffff037224 */ /* 0x000fe400078e0004 */
[----:B------:R-:W-:Y:S02]  /*15490*/  IMAD.MOV.U32 R50, RZ, RZ, R49 ;  /* 0x000000ffff327224 */ /* 0x000fe400078e0031 */
[----:B------:R-:W-:-:S07]  /*154a0*/  IMAD.MOV.U32 R4, RZ, RZ, R47 ;  /* 0x000000ffff047224 */ /* 0x000fce00078e002f */
.L_x_53994:
[----:B------:R-:W-:Y:S05]  /*154b0*/  BSYNC B1 ;  /* 0x0000000000017941 */ /* 0x000fea0003800000 */
.L_x_53992:
        /* <DEDUP_REMOVED lines=9> */
.L_x_53996:
[----:B------:R-:W-:Y:S02]  /*15550*/  IMAD.MOV.U32 R52, RZ, RZ, R39 ;  /* 0x000000ffff347224 */ /* 0x000fe400078e0027 */
[----:B------:R-:W-:Y:S02]  /*15560*/  IMAD.MOV.U32 R2, RZ, RZ, R3 ;  /* 0x000000ffff027224 */ /* 0x000fe400078e0003 */
[----:B------:R-:W-:Y:S02]  /*15570*/  IMAD.MOV.U32 R39, RZ, RZ, R66 ;  /* 0x000000ffff277224 */ /* 0x000fe400078e0042 */
[----:B------:R-:W-:-:S07]  /*15580*/  IMAD.MOV.U32 R3, RZ, RZ, R18 ;  /* 0x000000ffff037224 */ /* 0x000fce00078e0012 */
.L_x_53997:
[----:B------:R-:W-:Y:S05]  /*15590*/  BSYNC B1 ;  /* 0x0000000000017941 */ /* 0x000fea0003800000 */
.L_x_53995:
        /* <DEDUP_REMOVED lines=9> */
.L_x_53999:
[----:B------:R-:W-:Y:S02]  /*15630*/  IMAD.MOV.U32 R49, RZ, RZ, R52 ;  /* 0x000000ffff317224 */ /* 0x000fe400078e0034 */
[----:B------:R-:W-:Y:S02]  /*15640*/  IMAD.MOV.U32 R47, RZ, RZ, R2 ;  /* 0x000000ffff2f7224 */ /* 0x000fe400078e0002 */
[----:B------:R-:W-:Y:S02]  /*15650*/  IMAD.MOV.U32 R52, RZ, RZ, R51 ;  /* 0x000000ffff347224 */ /* 0x000fe400078e0033 */
[----:B------:R-:W-:-:S07]  /*15660*/  IMAD.MOV.U32 R2, RZ, RZ, R17 ;  /* 0x000000ffff027224 */ /* 0x000fce00078e0011 */
.L_x_54000:
[----:B------:R-:W-:Y:S05]  /*15670*/  BSYNC B1 ;  /* 0x0000000000017941 */ /* 0x000fea0003800000 */
.L_x_53998:
        /* <DEDUP_REMOVED lines=9> */
.L_x_54002:
[----:B------:R-:W-:Y:S02]  /*15710*/  IMAD.MOV.U32 R54, RZ, RZ, R49 ;  /* 0x000000ffff367224 */ /* 0x000fe400078e0031 */
[----:B------:R-:W-:Y:S02]  /*15720*/  IMAD.MOV.U32 R18, RZ, RZ, R47 ;  /* 0x000000ffff127224 */ /* 0x000fe400078e002f */
[----:B------:R-:W-:Y:S02]  /*15730*/  IMAD.MOV.U32 R49, RZ, RZ, R64 ;  /* 0x000000ffff317224 */ /* 0x000fe400078e0040 */
[----:B------:R-:W-:-:S07]  /*15740*/  IMAD.MOV.U32 R47, RZ, RZ, R16 ;  /* 0x000000ffff2f7224 */ /* 0x000fce00078e0010 */
.L_x_54003:
[----:B------:R-:W-:Y:S05]  /*15750*/  BSYNC B1 ;  /* 0x0000000000017941 */ /* 0x000fea0003800000 */
.L_x_54001:
        /* <DEDUP_REMOVED lines=9> */
.L_x_54005:
[----:B------:R-:W-:Y:S02]  /*157f0*/  IMAD.MOV.U32 R51, RZ, RZ, R54 ;  /* 0x000000ffff337224 */ /* 0x000fe400078e0036 */
[----:B------:R-:W-:Y:S02]  /*15800*/  IMAD.MOV.U32 R17, RZ, RZ, R18 ;  /* 0x000000ffff117224 */ /* 0x000fe400078e0012 */
[----:B------:R-:W-:Y:S02]  /*15810*/  IMAD.MOV.U32 R54, RZ, RZ, R63 ;  /* 0x000000ffff367224 */ /* 0x000fe400078e003f */
[----:B------:R-:W-:-:S07]  /*15820*/  IMAD.MOV.U32 R18, RZ, RZ, R15 ;  /* 0x000000ffff127224 */ /* 0x000fce00078e000f */
.L_x_54006:
[----:B------:R-:W-:Y:S05]  /*15830*/  BSYNC B1 ;  /* 0x0000000000017941 */ /* 0x000fea0003800000 */
.L_x_54004:
        /* <DEDUP_REMOVED lines=9> */
.L_x_54008:
[----:B------:R-:W-:Y:S02]  /*158d0*/  IMAD.MOV.U32 R64, RZ, RZ, R51 ;  /* 0x000000ffff407224 */ /* 0x000fe400078e0033 */
[----:B------:R-:W-:Y:S02]  /*158e0*/  IMAD.MOV.U32 R16, RZ, RZ, R17 ;  /* 0x000000ffff107224 */ /* 0x000fe400078e0011 */
[----:B------:R-:W-:Y:S02]  /*158f0*/  IMAD.MOV.U32 R51, RZ, RZ, R62 ;  /* 0x000000ffff337224 */ /* 0x000fe400078e003e */
[----:B------:R-:W-:-:S07]  /*15900*/  IMAD.MOV.U32 R17, RZ, RZ, R14 ;  /* 0x000000ffff117224 */ /* 0x000fce00078e000e */
.L_x_54009:
[----:B------:R-:W-:Y:S05]  /*15910*/  BSYNC B1 ;  /* 0x0000000000017941 */ /* 0x000fea0003800000 */
.L_x_54007:
        /* <DEDUP_REMOVED lines=9> */
.L_x_54011:
[----:B------:R-:W-:Y:S02]  /*159b0*/  IMAD.MOV.U32 R53, RZ, RZ, R64 ;  /* 0x000000ffff357224 */ /* 0x000fe400078e0040 */
[----:B------:R-:W-:Y:S02]  /*159c0*/  IMAD.MOV.U32 R15, RZ, RZ, R16 ;  /* 0x000000ffff0f7224 */ /* 0x000fe400078e0010 */
[----:B------:R-:W-:Y:S02]  /*159d0*/  IMAD.MOV.U32 R64, RZ, RZ, R61 ;  /* 0x000000ffff407224 */ /* 0x000fe400078e003d */
[----:B------:R-:W-:-:S07]  /*159e0*/  IMAD.MOV.U32 R16, RZ, RZ, R13 ;  /* 0x000000ffff107224 */ /* 0x000fce00078e000d */
.L_x_54012:
[----:B------:R-:W-:Y:S05]  /*159f0*/  BSYNC B1 ;  /* 0x0000000000017941 */ /* 0x000fea0003800000 */
.L_x_54010:
        /* <DEDUP_REMOVED lines=9> */
.L_x_54014:
[----:B------:R-:W-:Y:S02]  /*15a90*/  IMAD.MOV.U32 R62, RZ, RZ, R53 ;  /* 0x000000ffff3e7224 */ /* 0x000fe400078e0035 */
[----:B------:R-:W-:Y:S02]  /*15aa0*/  IMAD.MOV.U32 R14, RZ, RZ, R15 ;  /* 0x000000ffff0e7224 */ /* 0x000fe400078e000f */
[----:B------:R-:W-:Y:S02]  /*15ab0*/  IMAD.MOV.U32 R53, RZ, RZ, R60 ;  /* 0x000000ffff357224 */ /* 0x000fe400078e003c */
[----:B------:R-:W-:-:S07]  /*15ac0*/  IMAD.MOV.U32 R15, RZ, RZ, R12 ;  /* 0x000000ffff0f7224 */ /* 0x000fce00078e000c */
.L_x_54015:
[----:B------:R-:W-:Y:S05]  /*15ad0*/  BSYNC B1 ;  /* 0x0000000000017941 */ /* 0x000fea0003800000 */
.L_x_54013:
        /* <DEDUP_REMOVED lines=9> */
.L_x_54017:
[----:B------:R-:W-:Y:S02]  /*15b70*/  IMAD.MOV.U32 R61, RZ, RZ, R62 ;  /* 0x000000ffff3d7224 */ /* 0x000fe400078e003e */
[----:B------:R-:W-:Y:S02]  /*15b80*/  IMAD.MOV.U32 R13, RZ, RZ, R14 ;  /* 0x000000ffff0d7224 */ /* 0x000fe400078e000e */
[----:B------:R-:W-:Y:S02]  /*15b90*/  IMAD.MOV.U32 R62, RZ, RZ, R59 ;  /* 0x000000ffff3e7224 */ /* 0x000fe400078e003b */
[----:B------:R-:W-:-:S07]  /*15ba0*/  IMAD.MOV.U32 R14, RZ, RZ, R11 ;  /* 0x000000ffff0e7224 */ /* 0x000fce00078e000b */
.L_x_54018:
[----:B------:R-:W-:Y:S05]  /*15bb0*/  BSYNC B1 ;  /* 0x0000000000017941 */ /* 0x000fea0003800000 */
.L_x_54016:
        /* <DEDUP_REMOVED lines=9> */
.L_x_54020:
[----:B------:R-:W-:Y:S02]  /*15c50*/  IMAD.MOV.U32 R60, RZ, RZ, R61 ;  /* 0x000000ffff3c7224 */ /* 0x000fe400078e003d */
[----:B------:R-:W-:Y:S02]  /*15c60*/  IMAD.MOV.U32 R12, RZ, RZ, R13 ;  /* 0x000000ffff0c7224 */ /* 0x000fe400078e000d */
[----:B------:R-:W-:Y:S02]  /*15c70*/  IMAD.MOV.U32 R61, RZ, RZ, R58 ;  /* 0x000000ffff3d7224 */ /* 0x000fe400078e003a */
[----:B------:R-:W-:-:S07]  /*15c80*/  IMAD.MOV.U32 R13, RZ, RZ, R10 ;  /* 0x000000ffff0d7224 */ /* 0x000fce00078e000a */
.L_x_54021:
[----:B------:R-:W-:Y:S05]  /*15c90*/  BSYNC B1 ;  /* 0x0000000000017941 */ /* 0x000fea0003800000 */
.L_x_54019:
        /* <DEDUP_REMOVED lines=9> */
.L_x_54023:
[----:B------:R-:W-:Y:S02]  /*15d30*/  IMAD.MOV.U32 R59, RZ, RZ, R60 ;  /* 0x000000ffff3b7224 */ /* 0x000fe400078e003c */
[----:B------:R-:W-:Y:S02]  /*15d40*/  IMAD.MOV.U32 R11, RZ, RZ, R12 ;  /* 0x000000ffff0b7224 */ /* 0x000fe400078e000c */
[----:B------:R-:W-:Y:S02]  /*15d50*/  IMAD.MOV.U32 R60, RZ, RZ, R57 ;  /* 0x000000ffff3c7224 */ /* 0x000fe400078e0039 */
[----:B------:R-:W-:-:S07]  /*15d60*/  IMAD.MOV.U32 R12, RZ, RZ, R9 ;  /* 0x000000ffff0c7224 */ /* 0x000fce00078e0009 */
.L_x_54024:
[----:B------:R-:W-:Y:S05]  /*15d70*/  BSYNC B1 ;  /* 0x0000000000017941 */ /* 0x000fea0003800000 */
.L_x_54022:
        /* <DEDUP_REMOVED lines=9> */
.L_x_54026:
[----:B------:R-:W-:Y:S02]  /*15e10*/  IMAD.MOV.U32 R58, RZ, RZ, R59 ;  /* 0x000000ffff3a7224 */ /* 0x000fe400078e003b */
[----:B------:R-:W-:Y:S02]  /*15e20*/  IMAD.MOV.U32 R10, RZ, RZ, R11 ;  /* 0x000000ffff0a7224 */ /* 0x000fe400078e000b */
[----:B------:R-:W-:Y:S02]  /*15e30*/  IMAD.MOV.U32 R59, RZ, RZ, R56 ;  /* 0x000000ffff3b7224 */ /* 0x000fe400078e0038 */
[----:B------:R-:W-:-:S07]  /*15e40*/  IMAD.MOV.U32 R11, RZ, RZ, R8 ;  /* 0x000000ffff0b7224 */ /* 0x000fce00078e0008 */
.L_x_54027:
[----:B------:R-:W-:Y:S05]  /*15e50*/  BSYNC B1 ;  /* 0x0000000000017941 */ /* 0x000fea0003800000 */
.L_x_54025:
        /* <DEDUP_REMOVED lines=9> */
.L_x_54029:
[----:B------:R-:W-:Y:S02]  /*15ef0*/  IMAD.MOV.U32 R9, RZ, RZ, R58 ;  /* 0x000000ffff097224 */ /* 0x000fe400078e003a */
[----:B------:R-:W-:Y:S02]  /*15f00*/  IMAD.MOV.U32 R8, RZ, RZ, R10 ;  /* 0x000000ffff087224 */ /* 0x000fe400078e000a */
[----:B------:R-:W-:Y:S02]  /*15f10*/  IMAD.MOV.U32 R58, RZ, RZ, R55 ;  /* 0x000000ffff3a7224 */ /* 0x000fe400078e0037 */
[----:B------:R-:W-:-:S07]  /*15f20*/  IMAD.MOV.U32 R10, RZ, RZ, R7 ;  /* 0x000000ffff0a7224 */ /* 0x000fce00078e0007 */
.L_x_54030:
[----:B------:R-:W-:Y:S05]  /*15f30*/  BSYNC B1 ;  /* 0x0000000000017941 */ /* 0x000fea0003800000 */
.L_x_54028:
        /* <DEDUP_REMOVED lines=9> */
.L_x_54032:
[----:B------:R-:W-:Y:S02]  /*15fd0*/  IMAD.MOV.U32 R55, RZ, RZ, R9 ;  /* 0x000000ffff377224 */ /* 0x000fe400078e0009 */
[----:B------:R-:W-:Y:S02]  /*15fe0*/  IMAD.MOV.U32 R7, RZ, RZ, R8 ;  /* 0x000000ffff077224 */ /* 0x000fe400078e0008 */
[----:B------:R-:W-:Y:S02]  /*15ff0*/  IMAD.MOV.U32 R9, RZ, RZ, R6 ;  /* 0x000000ffff097224 */ /* 0x000fe400078e0006 */
[----:B------:R-:W-:-:S07]  /*16000*/  IMAD.MOV.U32 R8, RZ, RZ, R5 ;  /* 0x000000ffff087224 */ /* 0x000fce00078e0005 */
.L_x_54033:
[----:B------:R-:W-:Y:S05]  /*16010*/  BSYNC B1 ;  /* 0x0000000000017941 */ /* 0x000fea0003800000 */
.L_x_54031:
        /* <DEDUP_REMOVED lines=16> */
.L_x_54035:
[----:B------:R-:W-:Y:S02]  /*16120*/  IMAD.MOV.U32 R48, RZ, RZ, R19 ;  /* 0x000000ffff307224 */ /* 0x000fe400078e0013 */
[----:B------:R-:W-:Y:S01]  /*16130*/  IMAD.MOV.U32 R6, RZ, RZ, R67 ;  /* 0x000000ffff067224 */ /* 0x000fe200078e0043 */
[----:B------:R-:W-:Y:S01]  /*16140*/  MOV R67, R4 ;  /* 0x0000000400437202 */ /* 0x000fe20000000f00 */
[----:B------:R-:W-:-:S07]  /*16150*/  IMAD.MOV.U32 R19, RZ, RZ, R50 ;  /* 0x000000ffff137224 */ /* 0x000fce00078e0032 */
.L_x_54036:
[----:B------:R-:W-:Y:S05]  /*16160*/  BSYNC B1 ;  /* 0x0000000000017941 */ /* 0x000fea0003800000 */
.L_x_54034:
        /* <DEDUP_REMOVED lines=9> */
.L_x_54038:
[----:B------:R-:W-:Y:S02]  /*16200*/  IMAD.MOV.U32 R37, RZ, RZ, R48 ;  /* 0x000000ffff257224 */ /* 0x000fe400078e0030 */
[----:B------:R-:W-:Y:S01]  /*16210*/  IMAD.MOV.U32 R5, RZ, RZ, R6 ;  /* 0x000000ffff057224 */ /* 0x000fe200078e0006 */
[----:B------:R-:W-:Y:S01]  /*16220*/  MOV R6, R3 ;  /* 0x0000000300067202 */ /* 0x000fe20000000f00 */
[----:B------:R-:W-:-:S07]  /*16230*/  IMAD.MOV.U32 R48, RZ, RZ, R39 ;  /* 0x000000ffff307224 */ /* 0x000fce00078e0027 */
.L_x_54039:
[----:B------:R-:W-:Y:S05]  /*16240*/  BSYNC B1 ;  /* 0x0000000000017941 */ /* 0x000fea0003800000 */
.L_x_54037:
        /* <DEDUP_REMOVED lines=9> */
.L_x_54041:
[----:B------:R-:W-:Y:S02]  /*162e0*/  IMAD.MOV.U32 R50, RZ, RZ, R37 ;  /* 0x000000ffff327224 */ /* 0x000fe400078e0025 */
[----:B------:R-:W-:Y:S01]  /*162f0*/  IMAD.MOV.U32 R4, RZ, RZ, R5 ;  /* 0x000000ffff047224 */ /* 0x000fe200078e0005 */
[----:B------:R-:W-:Y:S01]  /*16300*/  MOV R5, R2 ;  /* 0x0000000200057202 */ /* 0x000fe20000000f00 */
[----:B------:R-:W-:-:S07]  /*16310*/  IMAD.MOV.U32 R37, RZ, RZ, R52 ;  /* 0x000000ffff257224 */ /* 0x000fce00078e0034 */
.L_x_54042:
[----:B------:R-:W-:Y:S05]  /*16320*/  BSYNC B1 ;  /* 0x0000000000017941 */ /* 0x000fea0003800000 */
.L_x_54040:
        /* <DEDUP_REMOVED lines=9> */
.L_x_54044:
[----:B------:R-:W-:Y:S02]  /*163c0*/  IMAD.MOV.U32 R39, RZ, RZ, R50 ;  /* 0x000000ffff277224 */ /* 0x000fe400078e0032 */
[----:B------:R-:W-:Y:S01]  /*163d0*/  IMAD.MOV.U32 R3, RZ, RZ, R4 ;  /* 0x000000ffff037224 */ /* 0x000fe200078e0004 */
[----:B------:R-:W-:Y:S01]  /*163e0*/  MOV R4, R47 ;  /* 0x0000002f00047202 */ /* 0x000fe20000000f00 */
[----:B------:R-:W-:-:S07]  /*163f0*/  IMAD.MOV.U32 R50, RZ, RZ, R49 ;  /* 0x000000ffff327224 */ /* 0x000fce00078e0031 */
.L_x_54045:
[----:B------:R-:W-:Y:S05]  /*16400*/  BSYNC B1 ;  /* 0x0000000000017941 */ /* 0x000fea0003800000 */
.L_x_54043:
        /* <DEDUP_REMOVED lines=9> */
.L_x_54047:
[----:B------:R-:W-:Y:S02]  /*164a0*/  IMAD.MOV.U32 R52, RZ, RZ, R39 ;  /* 0x000000ffff347224 */ /* 0x000fe400078e0027 */
[----:B------:R-:W-:Y:S01]  /*164b0*/  IMAD.MOV.U32 R2, RZ, RZ, R3 ;  /* 0x000000ffff027224 */ /* 0x000fe200078e0003 */
[----:B------:R-:W-:Y:S01]  /*164c0*/  MOV R3, R18 ;  /* 0x0000001200037202 */ /* 0x000fe20000000f00 */
[----:B------:R-:W-:-:S07]  /*164d0*/  IMAD.MOV.U32 R39, RZ, RZ, R54 ;  /* 0x000000ffff277224 */ /* 0x000fce00078e0036 */
.L_x_54048:
[----:B------:R-:W-:Y:S05]  /*164e0*/  BSYNC B1 ;  /* 0x0000000000017941 */ /* 0x000fea0003800000 */
.L_x_54046:
        /* <DEDUP_REMOVED lines=9> */
.L_x_54050:
[----:B------:R-:W-:Y:S02]  /*16580*/  IMAD.MOV.U32 R49, RZ, RZ, R52 ;  /* 0x000000ffff317224 */ /* 0x000fe400078e0034 */
[----:B------:R-:W-:Y:S01]  /*16590*/  IMAD.MOV.U32 R47, RZ, RZ, R2 ;  /* 0x000000ffff2f7224 */ /* 0x000fe200078e0002 */
[----:B------:R-:W-:Y:S01]  /*165a0*/  MOV R2, R17 ;  /* 0x0000001100027202 */ /* 0x000fe20000000f00 */
[----:B------:R-:W-:-:S07]  /*165b0*/  IMAD.MOV.U32 R52, RZ, RZ, R51 ;  /* 0x000000ffff347224 */ /* 0x000fce00078e0033 */
.L_x_54051:
[----:B------:R-:W-:Y:S05]  /*165c0*/  BSYNC B1 ;  /* 0x0000000000017941 */ /* 0x000fea0003800000 */
.L_x_54049:
        /* <DEDUP_REMOVED lines=9> */
.L_x_54053:
[----:B------:R-:W-:Y:S02]  /*16660*/  IMAD.MOV.U32 R54, RZ, RZ, R49 ;  /* 0x000000ffff367224 */ /* 0x000fe400078e0031 */
[----:B------:R-:W-:Y:S01]  /*16670*/  IMAD.MOV.U32 R18, RZ, RZ, R47 ;  /* 0x000000ffff127224 */ /* 0x000fe200078e002f */
[----:B------:R-:W-:Y:S01]  /*16680*/  MOV R47, R16 ;  /* 0x00000010002f7202 */ /* 0x000fe20000000f00 */
[----:B------:R-:W-:-:S07]  /*16690*/  IMAD.MOV.U32 R49, RZ, RZ, R64 ;  /* 0x000000ffff317224 */ /* 0x000fce00078e0040 */
.L_x_54054:
[----:B------:R-:W-:Y:S05]  /*166a0*/  BSYNC B1 ;  /* 0x0000000000017941 */ /* 0x000fea0003800000 */
.L_x_54052:
        /* <DEDUP_REMOVED lines=9> */
.L_x_54056:
[----:B------:R-:W-:Y:S02]  /*16740*/  IMAD.MOV.U32 R51, RZ, RZ, R54 ;  /* 0x000000ffff337224 */ /* 0x000fe400078e0036 */
[----:B------:R-:W-:Y:S01]  /*16750*/  IMAD.MOV.U32 R17, RZ, RZ, R18 ;  /* 0x000000ffff117224 */ /* 0x000fe200078e0012 */
[----:B------:R-:W-:Y:S01]  /*16760*/  MOV R18, R15 ;  /* 0x0000000f00127202 */ /* 0x000fe20000000f00 */
[----:B------:R-:W-:-:S07]  /*16770*/  IMAD.MOV.U32 R54, RZ, RZ, R53 ;  /* 0x000000ffff367224 */ /* 0x000fce00078e0035 */
.L_x_54057:
[----:B------:R-:W-:Y:S05]  /*16780*/  BSYNC B1 ;  /* 0x0000000000017941 */ /* 0x000fea0003800000 */
.L_x_54055:
        /* <DEDUP_REMOVED lines=9> */
.L_x_54059:
[----:B------:R-:W-:Y:S02]  /*16820*/  IMAD.MOV.U32 R56, RZ, RZ, R51 ;  /* 0x000000ffff387224 */ /* 0x000fe400078e0033 */
[----:B------:R-:W-:Y:S01]  /*16830*/  IMAD.MOV.U32 R16, RZ, RZ, R17 ;  /* 0x000000ffff107224 */ /* 0x000fe200078e0011 */
[----:B------:R-:W-:Y:S01]  /*16840*/  MOV R17, R14 ;  /* 0x0000000e00117202 */ /* 0x000fe20000000f00 */
[----:B------:R-:W-:-:S07]  /*16850*/  IMAD.MOV.U32 R51, RZ, RZ, R62 ;  /* 0x000000ffff337224 */ /* 0x000fce00078e003e */
.L_x_54060:
[----:B------:R-:W-:Y:S05]  /*16860*/  BSYNC B1 ;  /* 0x0000000000017941 */ /* 0x000fea0003800000 */
.L_x_54058:
        /* <DEDUP_REMOVED lines=9> */
.L_x_54062:
[----:B------:R-:W-:Y:S02]  /*16900*/  IMAD.MOV.U32 R53, RZ, RZ, R56 ;  /* 0x000000ffff357224 */ /* 0x000fe400078e0038 */
[----:B------:R-:W-:Y:S01]  /*16910*/  IMAD.MOV.U32 R15, RZ, RZ, R16 ;  /* 0x000000ffff0f7224 */ /* 0x000fe200078e0010 */
[----:B------:R-:W-:Y:S01]  /*16920*/  MOV R16, R13 ;  /* 0x0000000d00107202 */ /* 0x000fe20000000f00 */
[----:B------:R-:W-:-:S07]  /*16930*/  IMAD.MOV.U32 R56, RZ, RZ, R61 ;  /* 0x000000ffff387224 */ /* 0x000fce00078e003d */
.L_x_54063:
[----:B------:R-:W-:Y:S05]  /*16940*/  BSYNC B1 ;  /* 0x0000000000017941 */ /* 0x000fea0003800000 */
.L_x_54061:
        /* <DEDUP_REMOVED lines=9> */
.L_x_54065:
[----:B------:R-:W-:Y:S02]  /*169e0*/  IMAD.MOV.U32 R62, RZ, RZ, R53 ;  /* 0x000000ffff3e7224 */ /* 0x000fe400078e0035 */
[----:B------:R-:W-:Y:S01]  /*169f0*/  IMAD.MOV.U32 R14, RZ, RZ, R15 ;  /* 0x000000ffff0e7224 */ /* 0x000fe200078e000f */
[----:B------:R-:W-:Y:S01]  /*16a00*/  MOV R15, R12 ;  /* 0x0000000c000f7202 */ /* 0x000fe20000000f00 */
[----:B------:R-:W-:-:S07]  /*16a10*/  IMAD.MOV.U32 R53, RZ, RZ, R60 ;  /* 0x000000ffff357224 */ /* 0x000fce00078e003c */
.L_x_54066:
[----:B------:R-:W-:Y:S05]  /*16a20*/  BSYNC B1 ;  /* 0x0000000000017941 */ /* 0x000fea0003800000 */
.L_x_54064:
        /* <DEDUP_REMOVED lines=9> */
.L_x_54068:
[----:B------:R-:W-:Y:S02]  /*16ac0*/  IMAD.MOV.U32 R57, RZ, RZ, R62 ;  /* 0x000000ffff397224 */ /* 0x000fe400078e003e */
[----:B------:R-:W-:Y:S01]  /*16ad0*/  IMAD.MOV.U32 R13, RZ, RZ, R14 ;  /* 0x000000ffff0d7224 */ /* 0x000fe200078e000e */
[----:B------:R-:W-:Y:S01]  /*16ae0*/  MOV R14, R11 ;  /* 0x0000000b000e7202 */ /* 0x000fe20000000f00 */
[----:B------:R-:W-:-:S07]  /*16af0*/  IMAD.MOV.U32 R62, RZ, RZ, R59 ;  /* 0x000000ffff3e7224 */ /* 0x000fce00078e003b */
.L_x_54069:
[----:B------:R-:W-:Y:S05]  /*16b00*/  BSYNC B1 ;  /* 0x0000000000017941 */ /* 0x000fea0003800000 */
.L_x_54067:
        /* <DEDUP_REMOVED lines=9> */
.L_x_54071:
[----:B------:R-:W-:Y:S02]  /*16ba0*/  IMAD.MOV.U32 R12, RZ, RZ, R57 ;  /* 0x000000ffff0c7224 */ /* 0x000fe400078e0039 */
[----:B------:R-:W-:Y:S01]  /*16bb0*/  IMAD.MOV.U32 R11, RZ, RZ, R13 ;  /* 0x000000ffff0b7224 */ /* 0x000fe200078e000d */
[----:B------:R-:W-:Y:S01]  /*16bc0*/  MOV R13, R10 ;  /* 0x0000000a000d7202 */ /* 0x000fe20000000f00 */
[----:B------:R-:W-:-:S07]  /*16bd0*/  IMAD.MOV.U32 R57, RZ, RZ, R58 ;  /* 0x000000ffff397224 */ /* 0x000fce00078e003a */
.L_x_54072:
[----:B------:R-:W-:Y:S05]  /*16be0*/  BSYNC B1 ;  /* 0x0000000000017941 */ /* 0x000fea0003800000 */
.L_x_54070:
        /* <DEDUP_REMOVED lines=9> */
.L_x_54074:
[----:B------:R-:W-:Y:S02]  /*16c80*/  IMAD.MOV.U32 R58, RZ, RZ, R12 ;  /* 0x000000ffff3a7224 */ /* 0x000fe400078e000c */
[----:B------:R-:W-:Y:S01]  /*16c90*/  IMAD.MOV.U32 R10, RZ, RZ, R11 ;  /* 0x000000ffff0a7224 */ /* 0x000fe200078e000b */
[----:B------:R-:W-:Y:S01]  /*16ca0*/  MOV R11, R8 ;  /* 0x00000008000b7202 */ /* 0x000fe20000000f00 */
[----:B------:R-:W-:-:S07]  /*16cb0*/  IMAD.MOV.U32 R12, RZ, RZ, R9 ;  /* 0x000000ffff0c7224 */ /* 0x000fce00078e0009 */
.L_x_54075:
[----:B------:R-:W-:Y:S05]  /*16cc0*/  BSYNC B1 ;  /* 0x0000000000017941 */ /* 0x000fea0003800000 */
.L_x_54073:
        /* <DEDUP_REMOVED lines=9> */
.L_x_54077:
[----:B------:R-:W-:Y:S02]  /*16d60*/  IMAD.MOV.U32 R9, RZ, RZ, R58 ;  /* 0x000000ffff097224 */ /* 0x000fe400078e003a */
[----:B------:R-:W-:Y:S01]  /*16d70*/  IMAD.MOV.U32 R8, RZ, RZ, R10 ;  /* 0x000000ffff087224 */ /* 0x000fe200078e000a */
[----:B------:R-:W-:Y:S01]  /*16d80*/  MOV R10, R7 ;  /* 0x00000007000a7202 */ /* 0x000fe20000000f00 */
[----:B------:R-:W-:-:S07]  /*16d90*/  IMAD.MOV.U32 R58, RZ, RZ, R55 ;  /* 0x000000ffff3a7224 */ /* 0x000fce00078e0037 */
.L_x_54078:
[----:B------:R-:W-:Y:S05]  /*16da0*/  BSYNC B1 ;  /* 0x0000000000017941 */ /* 0x000fea0003800000 */
.L_x_54076:
        /* <DEDUP_REMOVED lines=16> */
.L_x_54080:
[----:B------:R-:W-:Y:S01]  /*16eb0*/  IMAD.MOV.U32 R60, RZ, RZ, R19 ;  /* 0x000000ffff3c7224 */ /* 0x000fe200078e0013 */
[----:B------:R-:W-:Y:S01]  /*16ec0*/  MOV R46, R67 ;  /* 0x00000043002e7202 */ /* 0x000fe20000000f00 */
[----:B------:R-:W-:Y:S02]  /*16ed0*/  IMAD.MOV.U32 R19, RZ, RZ, R48 ;  /* 0x000000ffff137224 */ /* 0x000fe400078e0030 */
[----:B------:R-:W-:-:S07]  /*16ee0*/  IMAD.MOV.U32 R67, RZ, RZ, R6 ;  /* 0x000000ffff437224 */ /* 0x000fce00078e0006 */
.L_x_54081:
[----:B------:R-:W-:Y:S05]  /*16ef0*/  BSYNC B1 ;  /* 0x0000000000017941 */ /* 0x000fea0003800000 */
.L_x_54079:
        /* <DEDUP_REMOVED lines=9> */
.L_x_54083:
[----:B------:R-:W-:Y:S01]  /*16f90*/  IMAD.MOV.U32 R35, RZ, RZ, R60 ;  /* 0x000000ffff237224 */ /* 0x000fe200078e003c */
[----:B------:R-:W-:Y:S01]  /*16fa0*/  MOV R7, R46 ;  /* 0x0000002e00077202 */ /* 0x000fe20000000f00 */
[----:B------:R-:W-:Y:S02]  /*16fb0*/  IMAD.MOV.U32 R60, RZ, RZ, R37 ;  /* 0x000000ffff3c7224 */ /* 0x000fe400078e0025 */
[----:B------:R-:W-:-:S07]  /*16fc0*/  IMAD.MOV.U32 R46, RZ, RZ, R5 ;  /* 0x000000ffff2e7224 */ /* 0x000fce00078e0005 */
.L_x_54084:
[----:B------:R-:W-:Y:S05]  /*16fd0*/  BSYNC B1 ;  /* 0x0000000000017941 */ /* 0x000fea0003800000 */
.L_x_54082:
        /* <DEDUP_REMOVED lines=9> */
.L_x_54086:
[----:B------:R-:W-:Y:S01]  /*17070*/  IMAD.MOV.U32 R48, RZ, RZ, R35 ;  /* 0x000000ffff307224 */ /* 0x000fe200078e0023 */
[----:B------:R-:W-:Y:S01]  /*17080*/  MOV R6, R7 ;  /* 0x0000000700067202 */ /* 0x000fe20000000f00 */
[----:B------:R-:W-:Y:S02]  /*17090*/  IMAD.MOV.U32 R35, RZ, RZ, R50 ;  /* 0x000000ffff237224 */ /* 0x000fe400078e0032 */
[----:B------:R-:W-:-:S07]  /*170a0*/  IMAD.MOV.U32 R7, RZ, RZ, R4 ;  /* 0x000000ffff077224 */ /* 0x000fce00078e0004 */
.L_x_54087:
[----:B------:R-:W-:Y:S05]  /*170b0*/  BSYNC B1 ;  /* 0x0000000000017941 */ /* 0x000fea0003800000 */
.L_x_54085:
        /* <DEDUP_REMOVED lines=9> */
.L_x_54089:
[----:B------:R-:W-:Y:S01]  /*17150*/  IMAD.MOV.U32 R37, RZ, RZ, R48 ;  /* 0x000000ffff257224 */ /* 0x000fe200078e0030 */
[----:B------:R-:W-:Y:S01]  /*17160*/  MOV R5, R6 ;  /* 0x0000000600057202 */ /* 0x000fe20000000f00 */
[----:B------:R-:W-:Y:S02]  /*17170*/  IMAD.MOV.U32 R48, RZ, RZ, R39 ;  /* 0x000000ffff307224 */ /* 0x000fe400078e0027 */
[----:B------:R-:W-:-:S07]  /*17180*/  IMAD.MOV.U32 R6, RZ, RZ, R3 ;  /* 0x000000ffff067224 */ /* 0x000fce00078e0003 */
.L_x_54090:
[----:B------:R-:W-:Y:S05]  /*17190*/  BSYNC B1 ;  /* 0x0000000000017941 */ /* 0x000fea0003800000 */
.L_x_54088:
        /* <DEDUP_REMOVED lines=9> */
.L_x_54092:
[----:B------:R-:W-:Y:S01]  /*17230*/  IMAD.MOV.U32 R50, RZ, RZ, R37 ;  /* 0x000000ffff327224 */ /* 0x000fe200078e0025 */
[----:B------:R-:W-:Y:S01]  /*17240*/  MOV R4, R5 ;  /* 0x0000000500047202 */ /* 0x000fe20000000f00 */
[----:B------:R-:W-:Y:S02]  /*17250*/  IMAD.MOV.U32 R37, RZ, RZ, R52 ;  /* 0x000000ffff257224 */ /* 0x000fe400078e0034 */
[----:B------:R-:W-:-:S07]  /*17260*/  IMAD.MOV.U32 R5, RZ, RZ, R2 ;  /* 0x000000ffff057224 */ /* 0x000fce00078e0002 */
.L_x_54093:
[----:B------:R-:W-:Y:S05]  /*17270*/  BSYNC B1 ;  /* 0x0000000000017941 */ /* 0x000fea0003800000 */
.L_x_54091:
        /* <DEDUP_REMOVED lines=9> */
.L_x_54095:
[----:B------:R-:W-:Y:S01]  /*17310*/  IMAD.MOV.U32 R39, RZ, RZ, R50 ;  /* 0x000000ffff277224 */ /* 0x000fe200078e0032 */
[----:B------:R-:W-:Y:S01]  /*17320*/  MOV R3, R4 ;  /* 0x0000000400037202 */ /* 0x000fe20000000f00 */
[----:B------:R-:W-:Y:S02]  /*17330*/  IMAD.MOV.U32 R50, RZ, RZ, R49 ;  /* 0x000000ffff327224 */ /* 0x000fe400078e0031 */
[----:B------:R-:W-:-:S07]  /*17340*/  IMAD.MOV.U32 R4, RZ, RZ, R47 ;  /* 0x000000ffff047224 */ /* 0x000fce00078e002f */
.L_x_54096:
[----:B------:R-:W-:Y:S05]  /*17350*/  BSYNC B1 ;  /* 0x0000000000017941 */ /* 0x000fea0003800000 */
.L_x_54094:
        /* <DEDUP_REMOVED lines=9> */
.L_x_54098:
[----:B------:R-:W-:Y:S01]  /*173f0*/  IMAD.MOV.U32 R52, RZ, RZ, R39 ;  /* 0x000000ffff347224 */ /* 0x000fe200078e0027 */
[----:B------:R-:W-:Y:S01]  /*17400*/  MOV R2, R3 ;  /* 0x0000000300027202 */ /* 0x000fe20000000f00 */
[----:B------:R-:W-:Y:S02]  /*17410*/  IMAD.MOV.U32 R39, RZ, RZ, R54 ;  /* 0x000000ffff277224 */ /* 0x000fe400078e0036 */
[----:B------:R-:W-:-:S07]  /*17420*/  IMAD.MOV.U32 R3, RZ, RZ, R18 ;  /* 0x000000ffff037224 */ /* 0x000fce00078e0012 */
.L_x_54099:
[----:B------:R-:W-:Y:S05]  /*17430*/  BSYNC B1 ;  /* 0x0000000000017941 */ /* 0x000fea0003800000 */
.L_x_54097:
        /* <DEDUP_REMOVED lines=9> */
.L_x_54101:
[----:B------:R-:W-:Y:S01]  /*174d0*/  IMAD.MOV.U32 R49, RZ, RZ, R52 ;  /* 0x000000ffff317224 */ /* 0x000fe200078e0034 */
[----:B------:R-:W-:Y:S01]  /*174e0*/  MOV R47, R2 ;  /* 0x00000002002f7202 */ /* 0x000fe20000000f00 */
[----:B------:R-:W-:Y:S02]  /*174f0*/  IMAD.MOV.U32 R52, RZ, RZ, R51 ;  /* 0x000000ffff347224 */ /* 0x000fe400078e0033 */
[----:B------:R-:W-:-:S07]  /*17500*/  IMAD.MOV.U32 R2, RZ, RZ, R17 ;  /* 0x000000ffff027224 */ /* 0x000fce00078e0011 */
.L_x_54102:
[----:B------:R-:W-:Y:S05]  /*17510*/  BSYNC B1 ;  /* 0x0000000000017941 */ /* 0x000fea0003800000 */
.L_x_54100:
        /* <DEDUP_REMOVED lines=9> */
.L_x_54104:
[----:B------:R-:W-:Y:S01]  /*175b0*/  IMAD.MOV.U32 R54, RZ, RZ, R49 ;  /* 0x000000ffff367224 */ /* 0x000fe200078e0031 */
[----:B------:R-:W-:Y:S01]  /*175c0*/  MOV R18, R47 ;  /* 0x0000002f00127202 */ /* 0x000fe20000000f00 */
[----:B------:R-:W-:Y:S02]  /*175d0*/  IMAD.MOV.U32 R49, RZ, RZ, R56 ;  /* 0x000000ffff317224 */ /* 0x000fe400078e0038 */
[----:B------:R-:W-:-:S07]  /*175e0*/  IMAD.MOV.U32 R47, RZ, RZ, R16 ;  /* 0x000000ffff2f7224 */ /* 0x000fce00078e0010 */
.L_x_54105:
[----:B------:R-:W-:Y:S05]  /*175f0*/  BSYNC B1 ;  /* 0x0000000000017941 */ /* 0x000fea0003800000 */
.L_x_54103:
        /* <DEDUP_REMOVED lines=9> */
.L_x_54107:
[----:B------:R-:W-:Y:S01]  /*17690*/  IMAD.MOV.U32 R51, RZ, RZ, R54 ;  /* 0x000000ffff337224 */ /* 0x000fe200078e0036 */
[----:B------:R-:W-:Y:S01]  /*176a0*/  MOV R17, R18 ;  /* 0x0000001200117202 */ /* 0x000fe20000000f00 */
[----:B------:R-:W-:Y:S02]  /*176b0*/  IMAD.MOV.U32 R54, RZ, RZ, R53 ;  /* 0x000000ffff367224 */ /* 0x000fe400078e0035 */
[----:B------:R-:W-:-:S07]  /*176c0*/  IMAD.MOV.U32 R18, RZ, RZ, R15 ;  /* 0x000000ffff127224 */ /* 0x000fce00078e000f */
.L_x_54108:
[----:B------:R-:W-:Y:S05]  /*176d0*/  BSYNC B1 ;  /* 0x0000000000017941 */ /* 0x000fea0003800000 */
.L_x_54106:
        /* <DEDUP_REMOVED lines=9> */
.L_x_54110:
[----:B------:R-:W-:Y:S01]  /*17770*/  IMAD.MOV.U32 R56, RZ, RZ, R51 ;  /* 0x000000ffff387224 */ /* 0x000fe200078e0033 */
[----:B------:R-:W-:Y:S01]  /*17780*/  MOV R16, R17 ;  /* 0x0000001100107202 */ /* 0x000fe20000000f00 */
[----:B------:R-:W-:Y:S02]  /*17790*/  IMAD.MOV.U32 R51, RZ, RZ, R62 ;  /* 0x000000ffff337224 */ /* 0x000fe400078e003e */
[----:B------:R-:W-:-:S07]  /*177a0*/  IMAD.MOV.U32 R17, RZ, RZ, R14 ;  /* 0x000000ffff117224 */ /* 0x000fce00078e000e */
.L_x_54111:
[----:B------:R-:W-:Y:S05]  /*177b0*/  BSYNC B1 ;  /* 0x0000000000017941 */ /* 0x000fea0003800000 */
.L_x_54109:
        /* <DEDUP_REMOVED lines=9> */
.L_x_54113:
[----:B------:R-:W-:Y:S01]  /*17850*/  IMAD.MOV.U32 R15, RZ, RZ, R56 ;  /* 0x000000ffff0f7224 */ /* 0x000fe200078e0038 */
[----:B------:R-:W-:Y:S01]  /*17860*/  MOV R14, R16 ;  /* 0x00000010000e7202 */ /* 0x000fe20000000f00 */
[----:B------:R-:W-:Y:S02]  /*17870*/  IMAD.MOV.U32 R56, RZ, RZ, R57 ;  /* 0x000000ffff387224 */ /* 0x000fe400078e0039 */
[----:B------:R-:W-:-:S07]  /*17880*/  IMAD.MOV.U32 R16, RZ, RZ, R13 ;  /* 0x000000ffff107224 */ /* 0x000fce00078e000d */
.L_x_54114:
[----:B------:R-:W-:Y:S05]  /*17890*/  BSYNC B1 ;  /* 0x0000000000017941 */ /* 0x000fea0003800000 */
.L_x_54112:
        /* <DEDUP_REMOVED lines=9> */
.L_x_54116:
[----:B------:R-:W-:Y:S01]  /*17930*/  IMAD.MOV.U32 R53, RZ, RZ, R15 ;  /* 0x000000ffff357224 */ /* 0x000fe200078e000f */
[----:B------:R-:W-:Y:S01]  /*17940*/  MOV R13, R14 ;  /* 0x0000000e000d7202 */ /* 0x000fe20000000f00 */
[----:B------:R-:W-:Y:S02]  /*17950*/  IMAD.MOV.U32 R15, RZ, RZ, R12 ;  /* 0x000000ffff0f7224 */ /* 0x000fe400078e000c */
[----:B------:R-:W-:-:S07]  /*17960*/  IMAD.MOV.U32 R14, RZ, RZ, R11 ;  /* 0x000000ffff0e7224 */ /* 0x000fce00078e000b */
.L_x_54117:
[----:B------:R-:W-:Y:S05]  /*17970*/  BSYNC B1 ;  /* 0x0000000000017941 */ /* 0x000fea0003800000 */
.L_x_54115:
        /* <DEDUP_REMOVED lines=9> */
.L_x_54119:
[----:B------:R-:W-:Y:S01]  /*17a10*/  IMAD.MOV.U32 R12, RZ, RZ, R53 ;  /* 0x000000ffff0c7224 */ /* 0x000fe200078e0035 */
[----:B------:R-:W-:Y:S01]  /*17a20*/  MOV R11, R13 ;  /* 0x0000000d000b7202 */ /* 0x000fe20000000f00 */
[----:B------:R-:W-:Y:S02]  /*17a30*/  IMAD.MOV.U32 R53, RZ, RZ, R58 ;  /* 0x000000ffff357224 */ /* 0x000fe400078e003a */
[----:B------:R-:W-:-:S07]  /*17a40*/  IMAD.MOV.U32 R13, RZ, RZ, R10 ;  /* 0x000000ffff0d7224 */ /* 0x000fce00078e000a */
.L_x_54120:
[----:B------:R-:W-:Y:S05]  /*17a50*/  BSYNC B1 ;  /* 0x0000000000017941 */ /* 0x000fea0003800000 */
.L_x_54118:
        /* <DEDUP_REMOVED lines=9> */
.L_x_54122:
[----:B------:R-:W-:Y:S01]  /*17af0*/  IMAD.MOV.U32 R55, RZ, RZ, R12 ;  /* 0x000000ffff377224 */ /* 0x000fe200078e000c */
[----:B------:R-:W-:Y:S01]  /*17b00*/  MOV R10, R11 ;  /* 0x0000000b000a7202 */ /* 0x000fe20000000f00 */
[----:B------:R-:W-:Y:S02]  /*17b10*/  IMAD.MOV.U32 R12, RZ, RZ, R9 ;  /* 0x000000ffff0c7224 */ /* 0x000fe400078e0009 */
[----:B------:R-:W-:-:S07]  /*17b20*/  IMAD.MOV.U32 R11, RZ, RZ, R8 ;  /* 0x000000ffff0b7224 */ /* 0x000fce00078e0008 */
.L_x_54123:
[----:B------:R-:W-:Y:S05]  /*17b30*/  BSYNC B1 ;  /* 0x0000000000017941 */ /* 0x000fea0003800000 */
.L_x_54121:
        /* <DEDUP_REMOVED lines=16> */
.L_x_54125:
[----:B------:R-:W-:Y:S02]  /*17c40*/  IMAD.MOV.U32 R44, RZ, RZ, R19 ;  /* 0x000000ffff2c7224 */ /* 0x000fe400078e0013 */
[----:B------:R-:W-:Y:S02]  /*17c50*/  IMAD.MOV.U32 R8, RZ, RZ, R67 ;  /* 0x000000ffff087224 */ /* 0x000fe400078e0043 */
[----:B------:R-:W-:Y:S02]  /*17c60*/  IMAD.MOV.U32 R19, RZ, RZ, R60 ;  /* 0x000000ffff137224 */ /* 0x000fe400078e003c */
[----:B------:R-:W-:-:S07]  /*17c70*/  IMAD.MOV.U32 R67, RZ, RZ, R46 ;  /* 0x000000ffff437224 */ /* 0x000fce00078e002e */
.L_x_54126:
[----:B------:R-:W-:Y:S05]  /*17c80*/  BSYNC B1 ;  /* 0x0000000000017941 */ /* 0x000fea0003800000 */
.L_x_54124:
        /* <DEDUP_REMOVED lines=9> */
.L_x_54128:
[----:B------:R-:W-:Y:S02]  /*17d20*/  IMAD.MOV.U32 R33, RZ, RZ, R44 ;  /* 0x000000ffff217224 */ /* 0x000fe400078e002c */
[----:B------:R-:W-:Y:S02]  /*17d30*/  IMAD.MOV.U32 R9, RZ, RZ, R8 ;  /* 0x000000ffff097224 */ /* 0x000fe400078e0008 */
[----:B------:R-:W-:Y:S02]  /*17d40*/  IMAD.MOV.U32 R44, RZ, RZ, R35 ;  /* 0x000000ffff2c7224 */ /* 0x000fe400078e0023 */
[----:B------:R-:W-:-:S07]  /*17d50*/  IMAD.MOV.U32 R8, RZ, RZ, R7 ;  /* 0x000000ffff087224 */ /* 0x000fce00078e0007 */
.L_x_54129:
[----:B------:R-:W-:Y:S05]  /*17d60*/  BSYNC B1 ;  /* 0x0000000000017941 */ /* 0x000fea0003800000 */
.L_x_54127:
        /* <DEDUP_REMOVED lines=9> */
.L_x_54131:
[----:B------:R-:W-:Y:S02]  /*17e00*/  IMAD.MOV.U32 R58, RZ, RZ, R33 ;  /* 0x000000ffff3a7224 */ /* 0x000fe400078e0021 */
[----:B------:R-:W-:Y:S02]  /*17e10*/  IMAD.MOV.U32 R46, RZ, RZ, R9 ;  /* 0x000000ffff2e7224 */ /* 0x000fe400078e0009 */
[----:B------:R-:W-:Y:S02]  /*17e20*/  IMAD.MOV.U32 R33, RZ, RZ, R48 ;  /* 0x000000ffff217224 */ /* 0x000fe400078e0030 */
[----:B------:R-:W-:-:S07]  /*17e30*/  IMAD.MOV.U32 R9, RZ, RZ, R6 ;  /* 0x000000ffff097224 */ /* 0x000fce00078e0006 */
.L_x_54132:
[----:B------:R-:W-:Y:S05]  /*17e40*/  BSYNC B1 ;  /* 0x0000000000017941 */ /* 0x000fea0003800000 */
.L_x_54130:
        /* <DEDUP_REMOVED lines=9> */
.L_x_54134:
[----:B------:R-:W-:Y:S02]  /*17ee0*/  IMAD.MOV.U32 R35, RZ, RZ, R58 ;  /* 0x000000ffff237224 */ /* 0x000fe400078e003a */
[----:B------:R-:W-:Y:S02]  /*17ef0*/  IMAD.MOV.U32 R7, RZ, RZ, R46 ;  /* 0x000000ffff077224 */ /* 0x000fe400078e002e */
[----:B------:R-:W-:Y:S02]  /*17f00*/  IMAD.MOV.U32 R58, RZ, RZ, R37 ;  /* 0x000000ffff3a7224 */ /* 0x000fe400078e0025 */
[----:B------:R-:W-:-:S07]  /*17f10*/  IMAD.MOV.U32 R46, RZ, RZ, R5 ;  /* 0x000000ffff2e7224 */ /* 0x000fce00078e0005 */
.L_x_54135:
[----:B------:R-:W-:Y:S05]  /*17f20*/  BSYNC B1 ;  /* 0x0000000000017941 */ /* 0x000fea0003800000 */
.L_x_54133:
        /* <DEDUP_REMOVED lines=9> */
.L_x_54137:
[----:B------:R-:W-:Y:S02]  /*17fc0*/  IMAD.MOV.U32 R48, RZ, RZ, R35 ;  /* 0x000000ffff307224 */ /* 0x000fe400078e0023 */
[----:B------:R-:W-:Y:S02]  /*17fd0*/  IMAD.MOV.U32 R6, RZ, RZ, R7 ;  /* 0x000000ffff067224 */ /* 0x000fe400078e0007 */
[----:B------:R-:W-:Y:S02]  /*17fe0*/  IMAD.MOV.U32 R35, RZ, RZ, R50 ;  /* 0x000000ffff237224 */ /* 0x000fe400078e0032 */
[----:B------:R-:W-:-:S07]  /*17ff0*/  IMAD.MOV.U32 R7, RZ, RZ, R4 ;  /* 0x000000ffff077224 */ /* 0x000fce00078e0004 */
.L_x_54138:
[----:B------:R-:W-:Y:S05]  /*18000*/  BSYNC B1 ;  /* 0x0000000000017941 */ /* 0x000fea0003800000 */
.L_x_54136:
        /* <DEDUP_REMOVED lines=9> */
.L_x_54140:
[----:B------:R-:W-:Y:S02]  /*180a0*/  IMAD.MOV.U32 R37, RZ, RZ, R48 ;  /* 0x000000ffff257224 */ /* 0x000fe400078e0030 */
[----:B------:R-:W-:Y:S02]  /*180b0*/  IMAD.MOV.U32 R5, RZ, RZ, R6 ;  /* 0x000000ffff057224 */ /* 0x000fe400078e0006 */
[----:B------:R-:W-:Y:S02]  /*180c0*/  IMAD.MOV.U32 R48, RZ, RZ, R39 ;  /* 0x000000ffff307224 */ /* 0x000fe400078e0027 */
[----:B------:R-:W-:-:S07]  /*180d0*/  IMAD.MOV.U32 R6, RZ, RZ, R3 ;  /* 0x000000ffff067224 */ /* 0x000fce00078e0003 */
.L_x_54141:
[----:B------:R-:W-:Y:S05]  /*180e0*/  BSYNC B1 ;  /* 0x0000000000017941 */ /* 0x000fea0003800000 */
.L_x_54139:
        /* <DEDUP_REMOVED lines=9> */
.L_x_54143:
[----:B------:R-:W-:Y:S02]  /*18180*/  IMAD.MOV.U32 R50, RZ, RZ, R37 ;  /* 0x000000ffff327224 */ /* 0x000fe400078e0025 */
[----:B------:R-:W-:Y:S02]  /*18190*/  IMAD.MOV.U32 R4, RZ, RZ, R5 ;  /* 0x000000ffff047224 */ /* 0x000fe400078e0005 */
[----:B------:R-:W-:Y:S02]  /*181a0*/  IMAD.MOV.U32 R37, RZ, RZ, R52 ;  /* 0x000000ffff257224 */ /* 0x000fe400078e0034 */
[----:B------:R-:W-:-:S07]  /*181b0*/  IMAD.MOV.U32 R5, RZ, RZ, R2 ;  /* 0x000000ffff057224 */ /* 0x000fce00078e0002 */
.L_x_54144:
[----:B------:R-:W-:Y:S05]  /*181c0*/  BSYNC B1 ;  /* 0x0000000000017941 */ /* 0x000fea0003800000 */
.L_x_54142:
        /* <DEDUP_REMOVED lines=9> */
.L_x_54146:
[----:B------:R-:W-:Y:S02]  /*18260*/  IMAD.MOV.U32 R39, RZ, RZ, R50 ;  /* 0x000000ffff277224 */ /* 0x000fe400078e0032 */
[----:B------:R-:W-:Y:S02]  /*18270*/  IMAD.MOV.U32 R3, RZ, RZ, R4 ;  /* 0x000000ffff037224 */ /* 0x000fe400078e0004 */
[----:B------:R-:W-:Y:S02]  /*18280*/  IMAD.MOV.U32 R50, RZ, RZ, R49 ;  /* 0x000000ffff327224 */ /* 0x000fe400078e0031 */
[----:B------:R-:W-:-:S07]  /*18290*/  IMAD.MOV.U32 R4, RZ, RZ, R47 ;  /* 0x000000ffff047224 */ /* 0x000fce00078e002f */
.L_x_54147:
[----:B------:R-:W-:Y:S05]  /*182a0*/  BSYNC B1 ;  /* 0x0000000000017941 */ /* 0x000fea0003800000 */
.L_x_54145:
        /* <DEDUP_REMOVED lines=9> */
.L_x_54149:
[----:B------:R-:W-:Y:S02]  /*18340*/  IMAD.MOV.U32 R52, RZ, RZ, R39 ;  /* 0x000000ffff347224 */ /* 0x000fe400078e0027 */
[----:B------:R-:W-:Y:S02]  /*18350*/  IMAD.MOV.U32 R2, RZ, RZ, R3 ;  /* 0x000000ffff027224 */ /* 0x000fe400078e0003 */
[----:B------:R-:W-:Y:S02]  /*18360*/  IMAD.MOV.U32 R39, RZ, RZ, R54 ;  /* 0x000000ffff277224 */ /* 0x000fe400078e0036 */
[----:B------:R-:W-:-:S07]  /*18370*/  IMAD.MOV.U32 R3, RZ, RZ, R18 ;  /* 0x000000ffff037224 */ /* 0x000fce00078e0012 */
.L_x_54150:
[----:B------:R-:W-:Y:S05]  /*18380*/  BSYNC B1 ;  /* 0x0000000000017941 */ /* 0x000fea0003800000 */
.L_x_54148:
        /* <DEDUP_REMOVED lines=9> */
.L_x_54152:
[----:B------:R-:W-:Y:S02]  /*18420*/  IMAD.MOV.U32 R49, RZ, RZ, R52 ;  /* 0x000000ffff317224 */ /* 0x000fe400078e0034 */
[----:B------:R-:W-:Y:S02]  /*18430*/  IMAD.MOV.U32 R47, RZ, RZ, R2 ;  /* 0x000000ffff2f7224 */ /* 0x000fe400078e0002 */
[----:B------:R-:W-:Y:S02]  /*18440*/  IMAD.MOV.U32 R52, RZ, RZ, R51 ;  /* 0x000000ffff347224 */ /* 0x000fe400078e0033 */
[----:B------:R-:W-:-:S07]  /*18450*/  IMAD.MOV.U32 R2, RZ, RZ, R17 ;  /* 0x000000ffff027224 */ /* 0x000fce00078e0011 */
.L_x_54153:
[----:B------:R-:W-:Y:S05]  /*18460*/  BSYNC B1 ;  /* 0x0000000000017941 */ /* 0x000fea0003800000 */
.L_x_54151:
        /* <DEDUP_REMOVED lines=9> */
.L_x_54155:
[----:B------:R-:W-:Y:S02]  /*18500*/  IMAD.MOV.U32 R18, RZ, RZ, R49 ;  /* 0x000000ffff127224 */ /* 0x000fe400078e0031 */
[----:B------:R-:W-:Y:S02]  /*18510*/  IMAD.MOV.U32 R17, RZ, RZ, R47 ;  /* 0x000000ffff117224 */ /* 0x000fe400078e002f */
[----:B------:R-:W-:Y:S02]  /*18520*/  IMAD.MOV.U32 R49, RZ, RZ, R56 ;  /* 0x000000ffff317224 */ /* 0x000fe400078e0038 */
[----:B------:R-:W-:-:S07]  /*18530*/  IMAD.MOV.U32 R47, RZ, RZ, R16 ;  /* 0x000000ffff2f7224 */ /* 0x000fce00078e0010 */
.L_x_54156:
[----:B------:R-:W-:Y:S05]  /*18540*/  BSYNC B1 ;  /* 0x0000000000017941 */ /* 0x000fea0003800000 */
.L_x_54154:
        /* <DEDUP_REMOVED lines=9> */
.L_x_54158:
[----:B------:R-:W-:Y:S02]  /*185e0*/  IMAD.MOV.U32 R54, RZ, RZ, R18 ;  /* 0x000000ffff367224 */ /* 0x000fe400078e0012 */
[----:B------:R-:W-:Y:S02]  /*185f0*/  IMAD.MOV.U32 R16, RZ, RZ, R17 ;  /* 0x000000ffff107224 */ /* 0x000fe400078e0011 */
[----:B------:R-:W-:Y:S02]  /*18600*/  IMAD.MOV.U32 R18, RZ, RZ, R15 ;  /* 0x000000ffff127224 */ /* 0x000fe400078e000f */
[----:B------:R-:W-:-:S07]  /*18610*/  IMAD.MOV.U32 R17, RZ, RZ, R14 ;  /* 0x000000ffff117224 */ /* 0x000fce00078e000e */
.L_x_54159:
[----:B------:R-:W-:Y:S05]  /*18620*/  BSYNC B1 ;  /* 0x0000000000017941 */ /* 0x000fea0003800000 */
.L_x_54157:
        /* <DEDUP_REMOVED lines=9> */
.L_x_54161:
[----:B------:R-:W-:Y:S02]  /*186c0*/  IMAD.MOV.U32 R15, RZ, RZ, R54 ;  /* 0x000000ffff0f7224 */ /* 0x000fe400078e0036 */
[----:B------:R-:W-:Y:S02]  /*186d0*/  IMAD.MOV.U32 R14, RZ, RZ, R16 ;  /* 0x000000ffff0e7224 */ /* 0x000fe400078e0010 */
[----:B------:R-:W-:Y:S02]  /*186e0*/  IMAD.MOV.U32 R54, RZ, RZ, R53 ;  /* 0x000000ffff367224 */ /* 0x000fe400078e0035 */
[----:B------:R-:W-:-:S07]  /*186f0*/  IMAD.MOV.U32 R16, RZ, RZ, R13 ;  /* 0x000000ffff107224 */ /* 0x000fce00078e000d */
.L_x_54162:
[----:B------:R-:W-:Y:S05]  /*18700*/  BSYNC B1 ;  /* 0x0000000000017941 */ /* 0x000fea0003800000 */
.L_x_54160:
        /* <DEDUP_REMOVED lines=9> */
.L_x_54164:
[----:B------:R-:W-:Y:S02]  /*187a0*/  IMAD.MOV.U32 R56, RZ, RZ, R15 ;  /* 0x000000ffff387224 */ /* 0x000fe400078e000f */
[----:B------:R-:W-:Y:S02]  /*187b0*/  IMAD.MOV.U32 R13, RZ, RZ, R14 ;  /* 0x000000ffff0d7224 */ /* 0x000fe400078e000e */
[----:B------:R-:W-:Y:S02]  /*187c0*/  IMAD.MOV.U32 R15, RZ, RZ, R12 ;  /* 0x000000ffff0f7224 */ /* 0x000fe400078e000c */
[----:B------:R-:W-:-:S07]  /*187d0*/  IMAD.MOV.U32 R14, RZ, RZ, R11 ;  /* 0x000000ffff0e7224 */ /* 0x000fce00078e000b */
.L_x_54165:
[----:B------:R-:W-:Y:S05]  /*187e0*/  BSYNC B1 ;  /* 0x0000000000017941 */ /* 0x000fea0003800000 */
.L_x_54163:
        /* <DEDUP_REMOVED lines=9> */
.L_x_54167:
[----:B------:R-:W-:Y:S02]  /*18880*/  IMAD.MOV.U32 R12, RZ, RZ, R56 ;  /* 0x000000ffff0c7224 */ /* 0x000fe400078e0038 */
[----:B------:R-:W-:Y:S02]  /*18890*/  IMAD.MOV.U32 R11, RZ, RZ, R13 ;  /* 0x000000ffff0b7224 */ /* 0x000fe400078e000d */
[----:B------:R-:W-:Y:S02]  /*188a0*/  IMAD.MOV.U32 R56, RZ, RZ, R55 ;  /* 0x000000ffff387224 */ /* 0x000fe400078e0037 */
[----:B------:R-:W-:-:S07]  /*188b0*/  IMAD.MOV.U32 R13, RZ, RZ, R10 ;  /* 0x000000ffff0d7224 */ /* 0x000fce00078e000a */
.L_x_54168:
[----:B------:R-:W-:Y:S05]  /*188c0*/  BSYNC B1 ;  /* 0x0000000000017941 */ /* 0x000fea0003800000 */
.L_x_54166:
        /* <DEDUP_REMOVED lines=16> */
.L_x_54170:
[----:B------:R-:W-:Y:S02]  /*189d0*/  IMAD.MOV.U32 R42, RZ, RZ, R19 ;  /* 0x000000ffff2a7224 */ /* 0x000fe400078e0013 */
[----:B------:R-:W-:Y:S01]  /*189e0*/  IMAD.MOV.U32 R10, RZ, RZ, R67 ;  /* 0x000000ffff0a7224 */ /* 0x000fe200078e0043 */
[----:B------:R-:W-:Y:S01]  /*189f0*/  MOV R67, R8 ;  /* 0x0000000800437202 */ /* 0x000fe20000000f00 */
[----:B------:R-:W-:-:S07]  /*18a00*/  IMAD.MOV.U32 R19, RZ, RZ, R44 ;  /* 0x000000ffff137224 */ /* 0x000fce00078e002c */
.L_x_54171:
[----:B------:R-:W-:Y:S05]  /*18a10*/  BSYNC B1 ;  /* 0x0000000000017941 */ /* 0x000fea0003800000 */
.L_x_54169:
        /* <DEDUP_REMOVED lines=9> */
.L_x_54173:
[----:B------:R-:W-:Y:S02]  /*18ab0*/  IMAD.MOV.U32 R51, RZ, RZ, R42 ;  /* 0x000000ffff337224 */ /* 0x000fe400078e002a */
[----:B------:R-:W-:Y:S01]  /*18ac0*/  IMAD.MOV.U32 R31, RZ, RZ, R10 ;  /* 0x000000ffff1f7224 */ /* 0x000fe200078e000a */
[----:B------:R-:W-:Y:S01]  /*18ad0*/  MOV R10, R9 ;  /* 0x00000009000a7202 */ /* 0x000fe20000000f00 */
[----:B------:R-:W-:-:S07]  /*18ae0*/  IMAD.MOV.U32 R42, RZ, RZ, R33 ;  /* 0x000000ffff2a7224 */ /* 0x000fce00078e0021 */
.L_x_54174:
[----:B------:R-:W-:Y:S05]  /*18af0*/  BSYNC B1 ;  /* 0x0000000000017941 */ /* 0x000fea0003800000 */
.L_x_54172:
        /* <DEDUP_REMOVED lines=9> */
.L_x_54176:
[----:B------:R-:W-:Y:S02]  /*18b90*/  IMAD.MOV.U32 R44, RZ, RZ, R51 ;  /* 0x000000ffff2c7224 */ /* 0x000fe400078e0033 */
[----:B------:R-:W-:Y:S01]  /*18ba0*/  IMAD.MOV.U32 R8, RZ, RZ, R31 ;  /* 0x000000ffff087224 */ /* 0x000fe200078e001f */
[----:B------:R-:W-:Y:S01]  /*18bb0*/  MOV R31, R46 ;  /* 0x0000002e001f7202 */ /* 0x000fe20000000f00 */
[----:B------:R-:W-:-:S07]  /*18bc0*/  IMAD.MOV.U32 R51, RZ, RZ, R58 ;  /* 0x000000ffff337224 */ /* 0x000fce00078e003a */
.L_x_54177:
[----:B------:R-:W-:Y:S05]  /*18bd0*/  BSYNC B1 ;  /* 0x0000000000017941 */ /* 0x000fea0003800000 */
.L_x_54175:
        /* <DEDUP_REMOVED lines=9> */
.L_x_54179:
[----:B------:R-:W-:Y:S02]  /*18c70*/  IMAD.MOV.U32 R33, RZ, RZ, R44 ;  /* 0x000000ffff217224 */ /* 0x000fe400078e002c */
[----:B------:R-:W-:Y:S01]  /*18c80*/  IMAD.MOV.U32 R9, RZ, RZ, R8 ;  /* 0x000000ffff097224 */ /* 0x000fe200078e0008 */
[----:B------:R-:W-:Y:S01]  /*18c90*/  MOV R8, R7 ;  /* 0x0000000700087202 */ /* 0x000fe20000000f00 */
[----:B------:R-:W-:-:S07]  /*18ca0*/  IMAD.MOV.U32 R44, RZ, RZ, R35 ;  /* 0x000000ffff2c7224 */ /* 0x000fce00078e0023 */
.L_x_54180:
[----:B------:R-:W-:Y:S05]  /*18cb0*/  BSYNC B1 ;  /* 0x0000000000017941 */ /* 0x000fea0003800000 */
.L_x_54178:
        /* <DEDUP_REMOVED lines=9> */
.L_x_54182:
[----:B------:R-:W-:Y:S02]  /*18d50*/  IMAD.MOV.U32 R58, RZ, RZ, R33 ;  /* 0x000000ffff3a7224 */ /* 0x000fe400078e0021 */
[----:B------:R-:W-:Y:S01]  /*18d60*/  IMAD.MOV.U32 R46, RZ, RZ, R9 ;  /* 0x000000ffff2e7224 */ /* 0x000fe200078e0009 */
[----:B------:R-:W-:Y:S01]  /*18d70*/  MOV R9, R6 ;  /* 0x0000000600097202 */ /* 0x000fe20000000f00 */
[----:B------:R-:W-:-:S07]  /*18d80*/  IMAD.MOV.U32 R33, RZ, RZ, R48 ;  /* 0x000000ffff217224 */ /* 0x000fce00078e0030 */
.L_x_54183:
[----:B------:R-:W-:Y:S05]  /*18d90*/  BSYNC B1 ;  /* 0x0000000000017941 */ /* 0x000fea0003800000 */
.L_x_54181:
        /* <DEDUP_REMOVED lines=9> */
.L_x_54185:
[----:B------:R-:W-:Y:S02]  /*18e30*/  IMAD.MOV.U32 R35, RZ, RZ, R58 ;  /* 0x000000ffff237224 */ /* 0x000fe400078e003a */
[----:B------:R-:W-:Y:S01]  /*18e40*/  IMAD.MOV.U32 R7, RZ, RZ, R46 ;  /* 0x000000ffff077224 */ /* 0x000fe200078e002e */
[----:B------:R-:W-:Y:S01]  /*18e50*/  MOV R46, R5 ;  /* 0x00000005002e7202 */ /* 0x000fe20000000f00 */
[----:B------:R-:W-:-:S07]  /*18e60*/  IMAD.MOV.U32 R58, RZ, RZ, R37 ;  /* 0x000000ffff3a7224 */ /* 0x000fce00078e0025 */
.L_x_54186:
[----:B------:R-:W-:Y:S05]  /*18e70*/  BSYNC B1 ;  /* 0x0000000000017941 */ /* 0x000fea0003800000 */
.L_x_54184:
        /* <DEDUP_REMOVED lines=9> */
.L_x_54188:
[----:B------:R-:W-:Y:S02]  /*18f10*/  IMAD.MOV.U32 R48, RZ, RZ, R35 ;  /* 0x000000ffff307224 */ /* 0x000fe400078e0023 */
[----:B------:R-:W-:Y:S01]  /*18f20*/  IMAD.MOV.U32 R6, RZ, RZ, R7 ;  /* 0x000000ffff067224 */ /* 0x000fe200078e0007 */
[----:B------:R-:W-:Y:S01]  /*18f30*/  MOV R7, R4 ;  /* 0x0000000400077202 */ /* 0x000fe20000000f00 */
[----:B------:R-:W-:-:S07]  /*18f40*/  IMAD.MOV.U32 R35, RZ, RZ, R50 ;  /* 0x000000ffff237224 */ /* 0x000fce00078e0032 */
.L_x_54189:
[----:B------:R-:W-:Y:S05]  /*18f50*/  BSYNC B1 ;  /* 0x0000000000017941 */ /* 0x000fea0003800000 */
.L_x_54187:
        /* <DEDUP_REMOVED lines=9> */
.L_x_54191:
[----:B------:R-:W-:Y:S02]  /*18ff0*/  IMAD.MOV.U32 R37, RZ, RZ, R48 ;  /* 0x000000ffff257224 */ /* 0x000fe400078e0030 */
[----:B------:R-:W-:Y:S01]  /*19000*/  IMAD.MOV.U32 R5, RZ, RZ, R6 ;  /* 0x000000ffff057224 */ /* 0x000fe200078e0006 */
[----:B------:R-:W-:Y:S01]  /*19010*/  MOV R6, R3 ;  /* 0x0000000300067202 */ /* 0x000fe20000000f00 */
[----:B------:R-:W-:-:S07]  /*19020*/  IMAD.MOV.U32 R48, RZ, RZ, R39 ;  /* 0x000000ffff307224 */ /* 0x000fce00078e0027 */
.L_x_54192:
[----:B------:R-:W-:Y:S05]  /*19030*/  BSYNC B1 ;  /* 0x0000000000017941 */ /* 0x000fea0003800000 */
.L_x_54190:
        /* <DEDUP_REMOVED lines=9> */
.L_x_54194:
[----:B------:R-:W-:Y:S02]  /*190d0*/  IMAD.MOV.U32 R50, RZ, RZ, R37 ;  /* 0x000000ffff327224 */ /* 0x000fe400078e0025 */
[----:B------:R-:W-:Y:S01]  /*190e0*/  IMAD.MOV.U32 R4, RZ, RZ, R5 ;  /* 0x000000ffff047224 */ /* 0x000fe200078e0005 */
[----:B------:R-:W-:Y:S01]  /*190f0*/  MOV R5, R2 ;  /* 0x0000000200057202 */ /* 0x000fe20000000f00 */
[----:B------:R-:W-:-:S07]  /*19100*/  IMAD.MOV.U32 R37, RZ, RZ, R52 ;  /* 0x000000ffff257224 */ /* 0x000fce00078e0034 */
.L_x_54195:
[----:B------:R-:W-:Y:S05]  /*19110*/  BSYNC B1 ;  /* 0x0000000000017941 */ /* 0x000fea0003800000 */
.L_x_54193:
        /* <DEDUP_REMOVED lines=9> */
.L_x_54197:
[----:B------:R-:W-:Y:S02]  /*191b0*/  IMAD.MOV.U32 R3, RZ, RZ, R50 ;  /* 0x000000ffff037224 */ /* 0x000fe400078e0032 */
[----:B------:R-:W-:Y:S01]  /*191c0*/  IMAD.MOV.U32 R2, RZ, RZ, R4 ;  /* 0x000000ffff027224 */ /* 0x000fe200078e0004 */
[----:B------:R-:W-:Y:S01]  /*191d0*/  MOV R4, R47 ;  /* 0x0000002f00047202 */ /* 0x000fe20000000f00 */
[----:B------:R-:W-:-:S07]  /*191e0*/  IMAD.MOV.U32 R50, RZ, RZ, R49 ;  /* 0x000000ffff327224 */ /* 0x000fce00078e0031 */
.L_x_54198:
[----:B------:R-:W-:Y:S05]  /*191f0*/  BSYNC B1 ;  /* 0x0000000000017941 */ /* 0x000fea0003800000 */
.L_x_54196:
        /* <DEDUP_REMOVED lines=9> */
.L_x_54200:
[----:B------:R-:W-:Y:S02]  /*19290*/  IMAD.MOV.U32 R47, RZ, RZ, R3 ;  /* 0x000000ffff2f7224 */ /* 0x000fe400078e0003 */
[----:B------:R-:W-:Y:S01]  /*192a0*/  IMAD.MOV.U32 R39, RZ, RZ, R2 ;  /* 0x000000ffff277224 */ /* 0x000fe200078e0002 */
[----:B------:R-:W-:Y:S01]  /*192b0*/  MOV R2, R17 ;  /* 0x0000001100027202 */ /* 0x000fe20000000f00 */
[----:B------:R-:W-:-:S07]  /*192c0*/  IMAD.MOV.U32 R3, RZ, RZ, R18 ;  /* 0x000000ffff037224 */ /* 0x000fce00078e0012 */
.L_x_54201:
[----:B------:R-:W-:Y:S05]  /*192d0*/  BSYNC B1 ;  /* 0x0000000000017941 */ /* 0x000fea0003800000 */
.L_x_54199:
        /* <DEDUP_REMOVED lines=9> */
.L_x_54203:
[----:B------:R-:W-:Y:S02]  /*19370*/  IMAD.MOV.U32 R18, RZ, RZ, R47 ;  /* 0x000000ffff127224 */ /* 0x000fe400078e002f */
[----:B------:R-:W-:Y:S01]  /*19380*/  IMAD.MOV.U32 R17, RZ, RZ, R39 ;  /* 0x000000ffff117224 */ /* 0x000fe200078e0027 */
[----:B------:R-:W-:Y:S01]  /*19390*/  MOV R39, R16 ;  /* 0x0000001000277202 */ /* 0x000fe20000000f00 */
[----:B------:R-:W-:-:S07]  /*193a0*/  IMAD.MOV.U32 R47, RZ, RZ, R54 ;  /* 0x000000ffff2f7224 */ /* 0x000fce00078e0036 */
.L_x_54204:
[----:B------:R-:W-:Y:S05]  /*193b0*/  BSYNC B1 ;  /* 0x0000000000017941 */ /* 0x000fea0003800000 */
.L_x_54202:
        /* <DEDUP_REMOVED lines=9> */
.L_x_54206:
[----:B------:R-:W-:Y:S02]  /*19450*/  IMAD.MOV.U32 R49, RZ, RZ, R18 ;  /* 0x000000ffff317224 */ /* 0x000fe400078e0012 */
[----:B------:R-:W-:Y:S01]  /*19460*/  IMAD.MOV.U32 R16, RZ, RZ, R17 ;  /* 0x000000ffff107224 */ /* 0x000fe200078e0011 */
[----:B------:R-:W-:Y:S01]  /*19470*/  MOV R17, R14 ;  /* 0x0000000e00117202 */ /* 0x000fe20000000f00 */
[----:B------:R-:W-:-:S07]  /*19480*/  IMAD.MOV.U32 R18, RZ, RZ, R15 ;  /* 0x000000ffff127224 */ /* 0x000fce00078e000f */
.L_x_54207:
[----:B------:R-:W-:Y:S05]  /*19490*/  BSYNC B1 ;  /* 0x0000000000017941 */ /* 0x000fea0003800000 */
.L_x_54205:
        /* <DEDUP_REMOVED lines=9> */
.L_x_54209:
[----:B------:R-:W-:Y:S02]  /*19530*/  IMAD.MOV.U32 R15, RZ, RZ, R49 ;  /* 0x000000ffff0f7224 */ /* 0x000fe400078e0031 */
[----:B------:R-:W-:Y:S01]  /*19540*/  IMAD.MOV.U32 R14, RZ, RZ, R16 ;  /* 0x000000ffff0e7224 */ /* 0x000fe200078e0010 */
[----:B------:R-:W-:Y:S01]  /*19550*/  MOV R16, R13 ;  /* 0x0000000d00107202 */ /* 0x000fe20000000f00 */
[----:B------:R-:W-:-:S07]  /*19560*/  IMAD.MOV.U32 R49, RZ, RZ, R56 ;  /* 0x000000ffff317224 */ /* 0x000fce00078e0038 */
.L_x_54210:
[----:B------:R-:W-:Y:S05]  /*19570*/  BSYNC B1 ;  /* 0x0000000000017941 */ /* 0x000fea0003800000 */
.L_x_54208:
        /* <DEDUP_REMOVED lines=9> */
.L_x_54212:
[----:B------:R-:W-:Y:S02]  /*19610*/  IMAD.MOV.U32 R52, RZ, RZ, R15 ;  /* 0x000000ffff347224 */ /* 0x000fe400078e000f */
[----:B------:R-:W-:Y:S01]  /*19620*/  IMAD.MOV.U32 R13, RZ, RZ, R14 ;  /* 0x000000ffff0d7224 */ /* 0x000fe200078e000e */
[----:B------:R-:W-:Y:S01]  /*19630*/  MOV R14, R11 ;  /* 0x0000000b000e7202 */ /* 0x000fe20000000f00 */
[----:B------:R-:W-:-:S07]  /*19640*/  IMAD.MOV.U32 R15, RZ, RZ, R12 ;  /* 0x000000ffff0f7224 */ /* 0x000fce00078e000c */
.L_x_54213:
[----:B------:R-:W-:Y:S05]  /*19650*/  BSYNC B1 ;  /* 0x0000000000017941 */ /* 0x000fea0003800000 */
.L_x_54211:
        /* <DEDUP_REMOVED lines=16> */
.L_x_54215:
[----:B------:R-:W-:Y:S01]  /*19760*/  IMAD.MOV.U32 R40, RZ, RZ, R19 ;  /* 0x000000ffff287224 */ /* 0x000fe200078e0013 */
[----:B------:R-:W-:Y:S01]  /*19770*/  MOV R12, R67 ;  /* 0x00000043000c7202 */ /* 0x000fe20000000f00 */
[----:B------:R-:W-:Y:S02]  /*19780*/  IMAD.MOV.U32 R19, RZ, RZ, R42 ;  /* 0x000000ffff137224 */ /* 0x000fe400078e002a */
[----:B------:R-:W-:-:S07]  /*19790*/  IMAD.MOV.U32 R67, RZ, RZ, R10 ;  /* 0x000000ffff437224 */ /* 0x000fce00078e000a */
.L_x_54216:
[----:B------:R-:W-:Y:S05]  /*197a0*/  BSYNC B1 ;  /* 0x0000000000017941 */ /* 0x000fea0003800000 */
.L_x_54214:
        /* <DEDUP_REMOVED lines=9> */
.L_x_54218:
[----:B------:R-:W-:Y:S01]  /*19840*/  IMAD.MOV.U32 R29, RZ, RZ, R40 ;  /* 0x000000ffff1d7224 */ /* 0x000fe200078e0028 */
[----:B------:R-:W-:Y:S01]  /*19850*/  MOV R11, R12 ;  /* 0x0000000c000b7202 */ /* 0x000fe20000000f00 */
[----:B------:R-:W-:Y:S02]  /*19860*/  IMAD.MOV.U32 R40, RZ, RZ, R51 ;  /* 0x000000ffff287224 */ /* 0x000fe400078e0033 */
[----:B------:R-:W-:-:S07]  /*19870*/  IMAD.MOV.U32 R12, RZ, RZ, R31 ;  /* 0x000000ffff0c7224 */ /* 0x000fce00078e001f */
.L_x_54219:
[----:B------:R-:W-:Y:S05]  /*19880*/  BSYNC B1 ;  /* 0x0000000000017941 */ /* 0x000fea0003800000 */
.L_x_54217:
        /* <DEDUP_REMOVED lines=9> */
.L_x_54221:
[----:B------:R-:W-:Y:S01]  /*19920*/  IMAD.MOV.U32 R42, RZ, RZ, R29 ;  /* 0x000000ffff2a7224 */ /* 0x000fe200078e001d */
[----:B------:R-:W-:Y:S01]  /*19930*/  MOV R10, R11 ;  /* 0x0000000b000a7202 */ /* 0x000fe20000000f00 */
[----:B------:R-:W-:Y:S02]  /*19940*/  IMAD.MOV.U32 R29, RZ, RZ, R44 ;  /* 0x000000ffff1d7224 */ /* 0x000fe400078e002c */
[----:B------:R-:W-:-:S07]  /*19950*/  IMAD.MOV.U32 R11, RZ, RZ, R8 ;  /* 0x000000ffff0b7224 */ /* 0x000fce00078e0008 */
.L_x_54222:
[----:B------:R-:W-:Y:S05]  /*19960*/  BSYNC B1 ;  /* 0x0000000000017941 */ /* 0x000fea0003800000 */
.L_x_54220:
        /* <DEDUP_REMOVED lines=9> */
.L_x_54224:
[----:B------:R-:W-:Y:S01]  /*19a00*/  IMAD.MOV.U32 R51, RZ, RZ, R42 ;  /* 0x000000ffff337224 */ /* 0x000fe200078e002a */
[----:B------:R-:W-:Y:S01]  /*19a10*/  MOV R31, R10 ;  /* 0x0000000a001f7202 */ /* 0x000fe20000000f00 */
[----:B------:R-:W-:Y:S02]  /*19a20*/  IMAD.MOV.U32 R42, RZ, RZ, R33 ;  /* 0x000000ffff2a7224 */ /* 0x000fe400078e0021 */
[----:B------:R-:W-:-:S07]  /*19a30*/  IMAD.MOV.U32 R10, RZ, RZ, R9 ;  /* 0x000000ffff0a7224 */ /* 0x000fce00078e0009 */
.L_x_54225:
[----:B------:R-:W-:Y:S05]  /*19a40*/  BSYNC B1 ;  /* 0x0000000000017941 */ /* 0x000fea0003800000 */
.L_x_54223:
        /* <DEDUP_REMOVED lines=9> */
.L_x_54227:
[----:B------:R-:W-:Y:S01]  /*19ae0*/  IMAD.MOV.U32 R44, RZ, RZ, R51 ;  /* 0x000000ffff2c7224 */ /* 0x000fe200078e0033 */
[----:B------:R-:W-:Y:S01]  /*19af0*/  MOV R8, R31 ;  /* 0x0000001f00087202 */ /* 0x000fe20000000f00 */
[----:B------:R-:W-:Y:S02]  /*19b00*/  IMAD.MOV.U32 R51, RZ, RZ, R58 ;  /* 0x000000ffff337224 */ /* 0x000fe400078e003a */
[----:B------:R-:W-:-:S07]  /*19b10*/  IMAD.MOV.U32 R31, RZ, RZ, R46 ;  /* 0x000000ffff1f7224 */ /* 0x000fce00078e002e */
.L_x_54228:
[----:B------:R-:W-:Y:S05]  /*19b20*/  BSYNC B1 ;  /* 0x0000000000017941 */ /* 0x000fea0003800000 */
.L_x_54226:
        /* <DEDUP_REMOVED lines=9> */
.L_x_54230:
[----:B------:R-:W-:Y:S01]  /*19bc0*/  IMAD.MOV.U32 R33, RZ, RZ, R44 ;  /* 0x000000ffff217224 */ /* 0x000fe200078e002c */
[----:B------:R-:W-:Y:S01]  /*19bd0*/  MOV R9, R8 ;  /* 0x0000000800097202 */ /* 0x000fe20000000f00 */
[----:B------:R-:W-:Y:S02]  /*19be0*/  IMAD.MOV.U32 R44, RZ, RZ, R35 ;  /* 0x000000ffff2c7224 */ /* 0x000fe400078e0023 */
[----:B------:R-:W-:-:S07]  /*19bf0*/  IMAD.MOV.U32 R8, RZ, RZ, R7 ;  /* 0x000000ffff087224 */ /* 0x000fce00078e0007 */
.L_x_54231:
[----:B------:R-:W-:Y:S05]  /*19c00*/  BSYNC B1 ;  /* 0x0000000000017941 */ /* 0x000fea0003800000 */
.L_x_54229:
        /* <DEDUP_REMOVED lines=9> */
.L_x_54233:
[----:B------:R-:W-:Y:S01]  /*19ca0*/  IMAD.MOV.U32 R54, RZ, RZ, R33 ;  /* 0x000000ffff367224 */ /* 0x000fe200078e0021 */
[----:B------:R-:W-:Y:S01]  /*19cb0*/  MOV R46, R9 ;  /* 0x00000009002e7202 */ /* 0x000fe20000000f00 */
[----:B------:R-:W-:Y:S02]  /*19cc0*/  IMAD.MOV.U32 R33, RZ, RZ, R48 ;  /* 0x000000ffff217224 */ /* 0x000fe400078e0030 */
[----:B------:R-:W-:-:S07]  /*19cd0*/  IMAD.MOV.U32 R9, RZ, RZ, R6 ;  /* 0x000000ffff097224 */ /* 0x000fce00078e0006 */
.L_x_54234:
[----:B------:R-:W-:Y:S05]  /*19ce0*/  BSYNC B1 ;  /* 0x0000000000017941 */ /* 0x000fea0003800000 */
.L_x_54232:
        /* <DEDUP_REMOVED lines=9> */
.L_x_54236:
[----:B------:R-:W-:Y:S01]  /*19d80*/  IMAD.MOV.U32 R35, RZ, RZ, R54 ;  /* 0x000000ffff237224 */ /* 0x000fe200078e0036 */
[----:B------:R-:W-:Y:S01]  /*19d90*/  MOV R7, R46 ;  /* 0x0000002e00077202 */ /* 0x000fe20000000f00 */
[----:B------:R-:W-:Y:S02]  /*19da0*/  IMAD.MOV.U32 R54, RZ, RZ, R37 ;  /* 0x000000ffff367224 */ /* 0x000fe400078e0025 */
[----:B------:R-:W-:-:S07]  /*19db0*/  IMAD.MOV.U32 R46, RZ, RZ, R5 ;  /* 0x000000ffff2e7224 */ /* 0x000fce00078e0005 */
.L_x_54237:
[----:B------:R-:W-:Y:S05]  /*19dc0*/  BSYNC B1 ;  /* 0x0000000000017941 */ /* 0x000fea0003800000 */
.L_x_54235:
        /* <DEDUP_REMOVED lines=9> */
.L_x_54239:
[----:B------:R-:W-:Y:S01]  /*19e60*/  IMAD.MOV.U32 R6, RZ, RZ, R35 ;  /* 0x000000ffff067224 */ /* 0x000fe200078e0023 */
[----:B------:R-:W-:Y:S01]  /*19e70*/  MOV R5, R7 ;  /* 0x0000000700057202 */ /* 0x000fe20000000f00 */
[----:B------:R-:W-:Y:S02]  /*19e80*/  IMAD.MOV.U32 R35, RZ, RZ, R50 ;  /* 0x000000ffff237224 */ /* 0x000fe400078e0032 */
[----:B------:R-:W-:-:S07]  /*19e90*/  IMAD.MOV.U32 R7, RZ, RZ, R4 ;  /* 0x000000ffff077224 */ /* 0x000fce00078e0004 */
.L_x_54240:
[----:B------:R-:W-:Y:S05]  /*19ea0*/  BSYNC B1 ;  /* 0x0000000000017941 */ /* 0x000fea0003800000 */
.L_x_54238:
        /* <DEDUP_REMOVED lines=9> */
.L_x_54242:
[----:B------:R-:W-:Y:S01]  /*19f40*/  IMAD.MOV.U32 R48, RZ, RZ, R6 ;  /* 0x000000ffff307224 */ /* 0x000fe200078e0006 */
[----:B------:R-:W-:Y:S01]  /*19f50*/  MOV R4, R5 ;  /* 0x0000000500047202 */ /* 0x000fe20000000f00 */
[----:B------:R-:W-:Y:S02]  /*19f60*/  IMAD.MOV.U32 R6, RZ, RZ, R3 ;  /* 0x000000ffff067224 */ /* 0x000fe400078e0003 */
[----:B------:R-:W-:-:S07]  /*19f70*/  IMAD.MOV.U32 R5, RZ, RZ, R2 ;  /* 0x000000ffff057224 */ /* 0x000fce00078e0002 */
.L_x_54243:
[----:B------:R-:W-:Y:S05]  /*19f80*/  BSYNC B1 ;  /* 0x0000000000017941 */ /* 0x000fea0003800000 */
.L_x_54241:
        /* <DEDUP_REMOVED lines=9> */
.L_x_54245:
[----:B------:R-:W-:Y:S01]  /*1a020*/  IMAD.MOV.U32 R3, RZ, RZ, R48 ;  /* 0x000000ffff037224 */ /* 0x000fe200078e0030 */
[----:B------:R-:W-:Y:S01]  /*1a030*/  MOV R2, R4 ;  /* 0x0000000400027202 */ /* 0x000fe20000000f00 */
[----:B------:R-:W-:Y:S02]  /*1a040*/  IMAD.MOV.U32 R48, RZ, RZ, R47 ;  /* 0x000000ffff307224 */ /* 0x000fe400078e002f */
[----:B------:R-:W-:-:S07]  /*1a050*/  IMAD.MOV.U32 R4, RZ, RZ, R39 ;  /* 0x000000ffff047224 */ /* 0x000fce00078e0027 */
.L_x_54246:
[----:B------:R-:W-:Y:S05]  /*1a060*/  BSYNC B1 ;  /* 0x0000000000017941 */ /* 0x000fea0003800000 */
.L_x_54244:
        /* <DEDUP_REMOVED lines=9> */
.L_x_54248:
[----:B------:R-:W-:Y:S01]  /*1a100*/  IMAD.MOV.U32 R50, RZ, RZ, R3 ;  /* 0x000000ffff327224 */ /* 0x000fe200078e0003 */
[----:B------:R-:W-:Y:S01]  /*1a110*/  MOV R37, R2 ;  /* 0x0000000200257202 */ /* 0x000fe20000000f00 */
[----:B------:R-:W-:Y:S02]  /*1a120*/  IMAD.MOV.U32 R3, RZ, RZ, R18 ;  /* 0x000000ffff037224 */ /* 0x000fe400078e0012 */
[----:B------:R-:W-:-:S07]  /*1a130*/  IMAD.MOV.U32 R2, RZ, RZ, R17 ;  /* 0x000000ffff027224 */ /* 0x000fce00078e0011 */
.L_x_54249:
[----:B------:R-:W-:Y:S05]  /*1a140*/  BSYNC B1 ;  /* 0x0000000000017941 */ /* 0x000fea0003800000 */
.L_x_54247:
        /* <DEDUP_REMOVED lines=9> */
.L_x_54251:
[----:B------:R-:W-:Y:S01]  /*1a1e0*/  IMAD.MOV.U32 R18, RZ, RZ, R50 ;  /* 0x000000ffff127224 */ /* 0x000fe200078e0032 */
[----:B------:R-:W-:Y:S01]  /*1a1f0*/  MOV R17, R37 ;  /* 0x0000002500117202 */ /* 0x000fe20000000f00 */
[----:B------:R-:W-:Y:S02]  /*1a200*/  IMAD.MOV.U32 R50, RZ, RZ, R49 ;  /* 0x000000ffff327224 */ /* 0x000fe400078e0031 */
[----:B------:R-:W-:-:S07]  /*1a210*/  IMAD.MOV.U32 R37, RZ, RZ, R16 ;  /* 0x000000ffff257224 */ /* 0x000fce00078e0010 */
.L_x_54252:
[----:B------:R-:W-:Y:S05]  /*1a220*/  BSYNC B1 ;  /* 0x0000000000017941 */ /* 0x000fea0003800000 */
.L_x_54250:
        /* <DEDUP_REMOVED lines=9> */
.L_x_54254:
[----:B------:R-:W-:Y:S01]  /*1a2c0*/  IMAD.MOV.U32 R39, RZ, RZ, R18 ;  /* 0x000000ffff277224 */ /* 0x000fe200078e0012 */
[----:B------:R-:W-:Y:S01]  /*1a2d0*/  MOV R16, R17 ;  /* 0x0000001100107202 */ /* 0x000fe20000000f00 */
[----:B------:R-:W-:Y:S02]  /*1a2e0*/  IMAD.MOV.U32 R18, RZ, RZ, R15 ;  /* 0x000000ffff127224 */ /* 0x000fe400078e000f */
[----:B------:R-:W-:-:S07]  /*1a2f0*/  IMAD.MOV.U32 R17, RZ, RZ, R14 ;  /* 0x000000ffff117224 */ /* 0x000fce00078e000e */
.L_x_54255:
[----:B------:R-:W-:Y:S05]  /*1a300*/  BSYNC B1 ;  /* 0x0000000000017941 */ /* 0x000fea0003800000 */
.L_x_54253:
        /* <DEDUP_REMOVED lines=9> */
.L_x_54257:
[----:B------:R-:W-:Y:S01]  /*1a3a0*/  IMAD.MOV.U32 R15, RZ, RZ, R39 ;  /* 0x000000ffff0f7224 */ /* 0x000fe200078e0027 */
[----:B------:R-:W-:Y:S01]  /*1a3b0*/  MOV R14, R16 ;  /* 0x00000010000e7202 */ /* 0x000fe20000000f00 */
[----:B------:R-:W-:Y:S02]  /*1a3c0*/  IMAD.MOV.U32 R39, RZ, RZ, R52 ;  /* 0x000000ffff277224 */ /* 0x000fe400078e0034 */
[----:B------:R-:W-:-:S07]  /*1a3d0*/  IMAD.MOV.U32 R16, RZ, RZ, R13 ;  /* 0x000000ffff107224 */ /* 0x000fce00078e000d */
.L_x_54258:
[----:B------:R-:W-:Y:S05]  /*1a3e0*/  BSYNC B1 ;  /* 0x0000000000017941 */ /* 0x000fea0003800000 */
.L_x_54256:
        /* <DEDUP_REMOVED lines=16> */
.L_x_54260:
[----:B------:R-:W-:Y:S02]  /*1a4f0*/  IMAD.MOV.U32 R52, RZ, RZ, R19 ;  /* 0x000000ffff347224 */ /* 0x000fe400078e0013 */
[----:B------:R-:W-:Y:S02]  /*1a500*/  IMAD.MOV.U32 R38, RZ, RZ, R67 ;  /* 0x000000ffff267224 */ /* 0x000fe400078e0043 */
[----:B------:R-:W-:Y:S02]  /*1a510*/  IMAD.MOV.U32 R19, RZ, RZ, R40 ;  /* 0x000000ffff137224 */ /* 0x000fe400078e0028 */
[----:B------:R-:W-:-:S07]  /*1a520*/  IMAD.MOV.U32 R67, RZ, RZ, R12 ;  /* 0x000000ffff437224 */ /* 0x000fce00078e000c */
.L_x_54261:
[----:B------:R-:W-:Y:S05]  /*1a530*/  BSYNC B1 ;  /* 0x0000000000017941 */ /* 0x000fea0003800000 */
.L_x_54259:
        /* <DEDUP_REMOVED lines=9> */
.L_x_54263:
[----:B------:R-:W-:Y:S02]  /*1a5d0*/  IMAD.MOV.U32 R27, RZ, RZ, R52 ;  /* 0x000000ffff1b7224 */ /* 0x000fe400078e0034 */
[----:B------:R-:W-:Y:S02]  /*1a5e0*/  IMAD.MOV.U32 R13, RZ, RZ, R38 ;  /* 0x000000ffff0d7224 */ /* 0x000fe400078e0026 */
[----:B------:R-:W-:Y:S02]  /*1a5f0*/  IMAD.MOV.U32 R52, RZ, RZ, R29 ;  /* 0x000000ffff347224 */ /* 0x000fe400078e001d */
[----:B------:R-:W-:-:S07]  /*1a600*/  IMAD.MOV.U32 R38, RZ, RZ, R11 ;  /* 0x000000ffff267224 */ /* 0x000fce00078e000b */
.L_x_54264:
[----:B------:R-:W-:Y:S05]  /*1a610*/  BSYNC B1 ;  /* 0x0000000000017941 */ /* 0x000fea0003800000 */
.L_x_54262:
        /* <DEDUP_REMOVED lines=9> */
.L_x_54266:
[----:B------:R-:W-:Y:S02]  /*1a6b0*/  IMAD.MOV.U32 R40, RZ, RZ, R27 ;  /* 0x000000ffff287224 */ /* 0x000fe400078e001b */
[----:B------:R-:W-:Y:S02]  /*1a6c0*/  IMAD.MOV.U32 R12, RZ, RZ, R13 ;  /* 0x000000ffff0c7224 */ /* 0x000fe400078e000d */
[----:B------:R-:W-:Y:S02]  /*1a6d0*/  IMAD.MOV.U32 R27, RZ, RZ, R42 ;  /* 0x000000ffff1b7224 */ /* 0x000fe400078e002a */
[----:B------:R-:W-:-:S07]  /*1a6e0*/  IMAD.MOV.U32 R13, RZ, RZ, R10 ;  /* 0x000000ffff0d7224 */ /* 0x000fce00078e000a */
.L_x_54267:
[----:B------:R-:W-:Y:S05]  /*1a6f0*/  BSYNC B1 ;  /* 0x0000000000017941 */ /* 0x000fea0003800000 */
.L_x_54265:
        /* <DEDUP_REMOVED lines=9> */
.L_x_54269:
[----:B------:R-:W-:Y:S02]  /*1a790*/  IMAD.MOV.U32 R29, RZ, RZ, R40 ;  /* 0x000000ffff1d7224 */ /* 0x000fe400078e0028 */
[----:B------:R-:W-:Y:S02]  /*1a7a0*/  IMAD.MOV.U32 R11, RZ, RZ, R12 ;  /* 0x000000ffff0b7224 */ /* 0x000fe400078e000c */
[----:B------:R-:W-:Y:S02]  /*1a7b0*/  IMAD.MOV.U32 R40, RZ, RZ, R51 ;  /* 0x000000ffff287224 */ /* 0x000fe400078e0033 */
[----:B------:R-:W-:-:S07]  /*1a7c0*/  IMAD.MOV.U32 R12, RZ, RZ, R31 ;  /* 0x000000ffff0c7224 */ /* 0x000fce00078e001f */
.L_x_54270:
[----:B------:R-:W-:Y:S05]  /*1a7d0*/  BSYNC B1 ;  /* 0x0000000000017941 */ /* 0x000fea0003800000 */
.L_x_54268:
        /* <DEDUP_REMOVED lines=9> */
.L_x_54272:
[----:B------:R-:W-:Y:S02]  /*1a870*/  IMAD.MOV.U32 R42, RZ, RZ, R29 ;  /* 0x000000ffff2a7224 */ /* 0x000fe400078e001d */
[----:B------:R-:W-:Y:S02]  /*1a880*/  IMAD.MOV.U32 R10, RZ, RZ, R11 ;  /* 0x000000ffff0a7224 */ /* 0x000fe400078e000b */
[----:B------:R-:W-:Y:S02]  /*1a890*/  IMAD.MOV.U32 R29, RZ, RZ, R44 ;  /* 0x000000ffff1d7224 */ /* 0x000fe400078e002c */
[----:B------:R-:W-:-:S07]  /*1a8a0*/  IMAD.MOV.U32 R11, RZ, RZ, R8 ;  /* 0x000000ffff0b7224 */ /* 0x000fce00078e0008 */
.L_x_54273:
[----:B------:R-:W-:Y:S05]  /*1a8b0*/  BSYNC B1 ;  /* 0x0000000000017941 */ /* 0x000fea0003800000 */
.L_x_54271:
        /* <DEDUP_REMOVED lines=9> */
.L_x_54275:
[----:B------:R-:W-:Y:S02]  /*1a950*/  IMAD.MOV.U32 R47, RZ, RZ, R42 ;  /* 0x000000ffff2f7224 */ /* 0x000fe400078e002a */
[----:B------:R-:W-:Y:S02]  /*1a960*/  IMAD.MOV.U32 R31, RZ, RZ, R10 ;  /* 0x000000ffff1f7224 */ /* 0x000fe400078e000a */
[----:B------:R-:W-:Y:S02]  /*1a970*/  IMAD.MOV.U32 R42, RZ, RZ, R33 ;  /* 0x000000ffff2a7224 */ /* 0x000fe400078e0021 */
[----:B------:R-:W-:-:S07]  /*1a980*/  IMAD.MOV.U32 R10, RZ, RZ, R9 ;  /* 0x000000ffff0a7224 */ /* 0x000fce00078e0009 */
.L_x_54276:
[----:B------:R-:W-:Y:S05]  /*1a990*/  BSYNC B1 ;  /* 0x0000000000017941 */ /* 0x000fea0003800000 */
.L_x_54274:
        /* <DEDUP_REMOVED lines=9> */
.L_x_54278:
[----:B------:R-:W-:Y:S02]  /*1aa30*/  IMAD.MOV.U32 R44, RZ, RZ, R47 ;  /* 0x000000ffff2c7224 */ /* 0x000fe400078e002f */
[----:B------:R-:W-:Y:S02]  /*1aa40*/  IMAD.MOV.U32 R8, RZ, RZ, R31 ;  /* 0x000000ffff087224 */ /* 0x000fe400078e001f */
[----:B------:R-:W-:Y:S02]  /*1aa50*/  IMAD.MOV.U32 R47, RZ, RZ, R54 ;  /* 0x000000ffff2f7224 */ /* 0x000fe400078e0036 */
[----:B------:R-:W-:-:S07]  /*1aa60*/  IMAD.MOV.U32 R31, RZ, RZ, R46 ;  /* 0x000000ffff1f7224 */ /* 0x000fce00078e002e */
.L_x_54279:
[----:B------:R-:W-:Y:S05]  /*1aa70*/  BSYNC B1 ;  /* 0x0000000000017941 */ /* 0x000fea0003800000 */
.L_x_54277:
        /* <DEDUP_REMOVED lines=9> */
.L_x_54281:
[----:B------:R-:W-:Y:S02]  /*1ab10*/  IMAD.MOV.U32 R9, RZ, RZ, R44 ;  /* 0x000000ffff097224 */ /* 0x000fe400078e002c */
[----:B------:R-:W-:Y:S02]  /*1ab20*/  IMAD.MOV.U32 R46, RZ, RZ, R8 ;  /* 0x000000ffff2e7224 */ /* 0x000fe400078e0008 */
[----:B------:R-:W-:Y:S02]  /*1ab30*/  IMAD.MOV.U32 R44, RZ, RZ, R35 ;  /* 0x000000ffff2c7224 */ /* 0x000fe400078e0023 */
[----:B------:R-:W-:-:S07]  /*1ab40*/  IMAD.MOV.U32 R8, RZ, RZ, R7 ;  /* 0x000000ffff087224 */ /* 0x000fce00078e0007 */
.L_x_54282:
[----:B------:R-:W-:Y:S05]  /*1ab50*/  BSYNC B1 ;  /* 0x0000000000017941 */ /* 0x000fea0003800000 */
.L_x_54280:
        /* <DEDUP_REMOVED lines=9> */
.L_x_54284:
[----:B------:R-:W-:Y:S02]  /*1abf0*/  IMAD.MOV.U32 R33, RZ, RZ, R9 ;  /* 0x000000ffff217224 */ /* 0x000fe400078e0009 */
[----:B------:R-:W-:Y:S02]  /*1ac00*/  IMAD.MOV.U32 R7, RZ, RZ, R46 ;  /* 0x000000ffff077224 */ /* 0x000fe400078e002e */
[----:B------:R-:W-:Y:S02]  /*1ac10*/  IMAD.MOV.U32 R9, RZ, RZ, R6 ;  /* 0x000000ffff097224 */ /* 0x000fe400078e0006 */
[----:B------:R-:W-:-:S07]  /*1ac20*/  IMAD.MOV.U32 R46, RZ, RZ, R5 ;  /* 0x000000ffff2e7224 */ /* 0x000fce00078e0005 */
.L_x_54285:
[----:B------:R-:W-:Y:S05]  /*1ac30*/  BSYNC B1 ;  /* 0x0000000000017941 */ /* 0x000fea0003800000 */
.L_x_54283:
        /* <DEDUP_REMOVED lines=9> */
.L_x_54287:
[----:B------:R-:W-:Y:S02]  /*1acd0*/  IMAD.MOV.U32 R6, RZ, RZ, R33 ;  /* 0x000000ffff067224 */ /* 0x000fe400078e0021 */
[----:B------:R-:W-:Y:S02]  /*1ace0*/  IMAD.MOV.U32 R5, RZ, RZ, R7 ;  /* 0x000000ffff057224 */ /* 0x000fe400078e0007 */
[----:B------:R-:W-:Y:S02]  /*1acf0*/  IMAD.MOV.U32 R33, RZ, RZ, R48 ;  /* 0x000000ffff217224 */ /* 0x000fe400078e0030 */
[----:B------:R-:W-:-:S07]  /*1ad00*/  IMAD.MOV.U32 R7, RZ, RZ, R4 ;  /* 0x000000ffff077224 */ /* 0x000fce00078e0004 */
.L_x_54288:
[----:B------:R-:W-:Y:S05]  /*1ad10*/  BSYNC B1 ;  /* 0x0000000000017941 */ /* 0x000fea0003800000 */
.L_x_54286:
        /* <DEDUP_REMOVED lines=9> */
.L_x_54290:
[----:B------:R-:W-:Y:S02]  /*1adb0*/  IMAD.MOV.U32 R35, RZ, RZ, R6 ;  /* 0x000000ffff237224 */ /* 0x000fe400078e0006 */
[----:B------:R-:W-:Y:S02]  /*1adc0*/  IMAD.MOV.U32 R4, RZ, RZ, R5 ;  /* 0x000000ffff047224 */ /* 0x000fe400078e0005 */
[----:B------:R-:W-:Y:S02]  /*1add0*/  IMAD.MOV.U32 R6, RZ, RZ, R3 ;  /* 0x000000ffff067224 */ /* 0x000fe400078e0003 */
[----:B------:R-:W-:-:S07]  /*1ade0*/  IMAD.MOV.U32 R5, RZ, RZ, R2 ;  /* 0x000000ffff057224 */ /* 0x000fce00078e0002 */
.L_x_54291:
[----:B------:R-:W-:Y:S05]  /*1adf0*/  BSYNC B1 ;  /* 0x0000000000017941 */ /* 0x000fea0003800000 */
.L_x_54289:
        /* <DEDUP_REMOVED lines=9> */
.L_x_54293:
[----:B------:R-:W-:Y:S02]  /*1ae90*/  IMAD.MOV.U32 R3, RZ, RZ, R35 ;  /* 0x000000ffff037224 */ /* 0x000fe400078e0023 */
[----:B------:R-:W-:Y:S02]  /*1aea0*/  IMAD.MOV.U32 R2, RZ, RZ, R4 ;  /* 0x000000ffff027224 */ /* 0x000fe400078e0004 */
[----:B------:R-:W-:Y:S02]  /*1aeb0*/  IMAD.MOV.U32 R35, RZ, RZ, R50 ;  /* 0x000000ffff237224 */ /* 0x000fe400078e0032 */
[----:B------:R-:W-:-:S07]  /*1aec0*/  IMAD.MOV.U32 R4, RZ, RZ, R37 ;  /* 0x000000ffff047224 */ /* 0x000fce00078e0025 */
.L_x_54294:
[----:B------:R-:W-:Y:S05]  /*1aed0*/  BSYNC B1 ;  /* 0x0000000000017941 */ /* 0x000fea0003800000 */
.L_x_54292:
        /* <DEDUP_REMOVED lines=9> */
.L_x_54296:
[----:B------:R-:W-:Y:S02]  /*1af70*/  IMAD.MOV.U32 R48, RZ, RZ, R3 ;  /* 0x000000ffff307224 */ /* 0x000fe400078e0003 */
[----:B------:R-:W-:Y:S02]  /*1af80*/  IMAD.MOV.U32 R37, RZ, RZ, R2 ;  /* 0x000000ffff257224 */ /* 0x000fe400078e0002 */
[----:B------:R-:W-:Y:S02]  /*1af90*/  IMAD.MOV.U32 R3, RZ, RZ, R18 ;  /* 0x000000ffff037224 */ /* 0x000fe400078e0012 */
[----:B------:R-:W-:-:S07]  /*1afa0*/  IMAD.MOV.U32 R2, RZ, RZ, R17 ;  /* 0x000000ffff027224 */ /* 0x000fce00078e0011 */
.L_x_54297:
[----:B------:R-:W-:Y:S05]  /*1afb0*/  BSYNC B1 ;  /* 0x0000000000017941 */ /* 0x000fea0003800000 */
.L_x_54295:
        /* <DEDUP_REMOVED lines=9> */
.L_x_54299:
[----:B------:R-:W-:Y:S02]  /*1b050*/  IMAD.MOV.U32 R18, RZ, RZ, R48 ;  /* 0x000000ffff127224 */ /* 0x000fe400078e0030 */
[----:B------:R-:W-:Y:S02]  /*1b060*/  IMAD.MOV.U32 R17, RZ, RZ, R37 ;  /* 0x000000ffff117224 */ /* 0x000fe400078e0025 */
[----:B------:R-:W-:Y:S02]  /*1b070*/  IMAD.MOV.U32 R48, RZ, RZ, R39 ;  /* 0x000000ffff307224 */ /* 0x000fe400078e0027 */
[----:B------:R-:W-:-:S07]  /*1b080*/  IMAD.MOV.U32 R37, RZ, RZ, R16 ;  /* 0x000000ffff257224 */ /* 0x000fce00078e0010 */
.L_x_54300:
[----:B------:R-:W-:Y:S05]  /*1b090*/  BSYNC B1 ;  /* 0x0000000000017941 */ /* 0x000fea0003800000 */
.L_x_54298:
        /* <DEDUP_REMOVED lines=9> */
.L_x_54302:
[----:B------:R-:W-:Y:S02]  /*1b130*/  IMAD.MOV.U32 R39, RZ, RZ, R18 ;  /* 0x000000ffff277224 */ /* 0x000fe400078e0012 */
[----:B------:R-:W-:Y:S02]  /*1b140*/  IMAD.MOV.U32 R16, RZ, RZ, R17 ;  /* 0x000000ffff107224 */ /* 0x000fe400078e0011 */
[----:B------:R-:W-:Y:S02]  /*1b150*/  IMAD.MOV.U32 R18, RZ, RZ, R15 ;  /* 0x000000ffff127224 */ /* 0x000fe400078e000f */
[----:B------:R-:W-:-:S07]  /*1b160*/  IMAD.MOV.U32 R17, RZ, RZ, R14 ;  /* 0x000000ffff117224 */ /* 0x000fce00078e000e */
.L_x_54303:
[----:B------:R-:W-:Y:S05]  /*1b170*/  BSYNC B1 ;  /* 0x0000000000017941 */ /* 0x000fea0003800000 */
.L_x_54301:
        /* <DEDUP_REMOVED lines=16> */
.L_x_54305:
[----:B------:R-:W-:Y:S02]  /*1b280*/  IMAD.MOV.U32 R36, RZ, RZ, R19 ;  /* 0x000000ffff247224 */ /* 0x000fe400078e0013 */
[----:B------:R-:W-:Y:S01]  /*1b290*/  IMAD.MOV.U32 R14, RZ, RZ, R67 ;  /* 0x000000ffff0e7224 */ /* 0x000fe200078e0043 */
[----:B------:R-:W-:Y:S01]  /*1b2a0*/  MOV R67, R38 ;  /* 0x0000002600437202 */ /* 0x000fe20000000f00 */
[----:B------:R-:W-:-:S07]  /*1b2b0*/  IMAD.MOV.U32 R19, RZ, RZ, R52 ;  /* 0x000000ffff137224 */ /* 0x000fce00078e0034 */
.L_x_54306:
[----:B------:R-:W-:Y:S05]  /*1b2c0*/  BSYNC B1 ;  /* 0x0000000000017941 */ /* 0x000fea0003800000 */
.L_x_54304:
        /* <DEDUP_REMOVED lines=9> */
.L_x_54308:
[----:B------:R-:W-:Y:S02]  /*1b360*/  IMAD.MOV.U32 R25, RZ, RZ, R36 ;  /* 0x000000ffff197224 */ /* 0x000fe400078e0024 */
[----:B------:R-:W-:Y:S01]  /*1b370*/  IMAD.MOV.U32 R15, RZ, RZ, R14 ;  /* 0x000000ffff0f7224 */ /* 0x000fe200078e000e */
[----:B------:R-:W-:Y:S01]  /*1b380*/  MOV R14, R13 ;  /* 0x0000000d000e7202 */ /* 0x000fe20000000f00 */
[----:B------:R-:W-:-:S07]  /*1b390*/  IMAD.MOV.U32 R36, RZ, RZ, R27 ;  /* 0x000000ffff247224 */ /* 0x000fce00078e001b */
.L_x_54309:
[----:B------:R-:W-:Y:S05]  /*1b3a0*/  BSYNC B1 ;  /* 0x0000000000017941 */ /* 0x000fea0003800000 */
.L_x_54307:
        /* <DEDUP_REMOVED lines=9> */
.L_x_54311:
[----:B------:R-:W-:Y:S02]  /*1b440*/  IMAD.MOV.U32 R50, RZ, RZ, R25 ;  /* 0x000000ffff327224 */ /* 0x000fe400078e0019 */
[----:B------:R-:W-:Y:S01]  /*1b450*/  IMAD.MOV.U32 R38, RZ, RZ, R15 ;  /* 0x000000ffff267224 */ /* 0x000fe200078e000f */
[----:B------:R-:W-:Y:S01]  /*1b460*/  MOV R15, R12 ;  /* 0x0000000c000f7202 */ /* 0x000fe20000000f00 */
[----:B------:R-:W-:-:S07]  /*1b470*/  IMAD.MOV.U32 R25, RZ, RZ, R40 ;  /* 0x000000ffff197224 */ /* 0x000fce00078e0028 */
.L_x_54312:
[----:B------:R-:W-:Y:S05]  /*1b480*/  BSYNC B1 ;  /* 0x0000000000017941 */ /* 0x000fea0003800000 */
.L_x_54310:
        /* <DEDUP_REMOVED lines=9> */
.L_x_54314:
[----:B------:R-:W-:Y:S02]  /*1b520*/  IMAD.MOV.U32 R27, RZ, RZ, R50 ;  /* 0x000000ffff1b7224 */ /* 0x000fe400078e0032 */
[----:B------:R-:W-:Y:S01]  /*1b530*/  IMAD.MOV.U32 R13, RZ, RZ, R38 ;  /* 0x000000ffff0d7224 */ /* 0x000fe200078e0026 */
[----:B------:R-:W-:Y:S01]  /*1b540*/  MOV R38, R11 ;  /* 0x0000000b00267202 */ /* 0x000fe20000000f00 */
[----:B------:R-:W-:-:S07]  /*1b550*/  IMAD.MOV.U32 R50, RZ, RZ, R29 ;  /* 0x000000ffff327224 */ /* 0x000fce00078e001d */
.L_x_54315:
[----:B------:R-:W-:Y:S05]  /*1b560*/  BSYNC B1 ;  /* 0x0000000000017941 */ /* 0x000fea0003800000 */
.L_x_54313:
        /* <DEDUP_REMOVED lines=9> */
.L_x_54317:
[----:B------:R-:W-:Y:S02]  /*1b600*/  IMAD.MOV.U32 R40, RZ, RZ, R27 ;  /* 0x000000ffff287224 */ /* 0x000fe400078e001b */
[----:B------:R-:W-:Y:S01]  /*1b610*/  IMAD.MOV.U32 R12, RZ, RZ, R13 ;  /* 0x000000ffff0c7224 */ /* 0x000fe200078e000d */
[----:B------:R-:W-:Y:S01]  /*1b620*/  MOV R13, R10 ;  /* 0x0000000a000d7202 */ /* 0x000fe20000000f00 */
[----:B------:R-:W-:-:S07]  /*1b630*/  IMAD.MOV.U32 R27, RZ, RZ, R42 ;  /* 0x000000ffff1b7224 */ /* 0x000fce00078e002a */
.L_x_54318:
[----:B------:R-:W-:Y:S05]  /*1b640*/  BSYNC B1 ;  /* 0x0000000000017941 */ /* 0x000fea0003800000 */
.L_x_54316:
        /* <DEDUP_REMOVED lines=9> */
.L_x_54320:
[----:B------:R-:W-:Y:S02]  /*1b6e0*/  IMAD.MOV.U32 R29, RZ, RZ, R40 ;  /* 0x000000ffff1d7224 */ /* 0x000fe400078e0028 */
[----:B------:R-:W-:Y:S01]  /*1b6f0*/  IMAD.MOV.U32 R11, RZ, RZ, R12 ;  /* 0x000000ffff0b7224 */ /* 0x000fe200078e000c */
[----:B------:R-:W-:Y:S01]  /*1b700*/  MOV R12, R31 ;  /* 0x0000001f000c7202 */ /* 0x000fe20000000f00 */
[----:B------:R-:W-:-:S07]  /*1b710*/  IMAD.MOV.U32 R40, RZ, RZ, R47 ;  /* 0x000000ffff287224 */ /* 0x000fce00078e002f */
.L_x_54321:
[----:B------:R-:W-:Y:S05]  /*1b720*/  BSYNC B1 ;  /* 0x0000000000017941 */ /* 0x000fea0003800000 */
.L_x_54319:
        /* <DEDUP_REMOVED lines=9> */
.L_x_54323:
[----:B------:R-:W-:Y:S02]  /*1b7c0*/  IMAD.MOV.U32 R10, RZ, RZ, R29 ;  /* 0x000000ffff0a7224 */ /* 0x000fe400078e001d */
[----:B------:R-:W-:Y:S01]  /*1b7d0*/  IMAD.MOV.U32 R31, RZ, RZ, R11 ;  /* 0x000000ffff1f7224 */ /* 0x000fe200078e000b */
[----:B------:R-:W-:Y:S01]  /*1b7e0*/  MOV R11, R8 ;  /* 0x00000008000b7202 */ /* 0x000fe20000000f00 */
[----:B------:R-:W-:-:S07]  /*1b7f0*/  IMAD.MOV.U32 R29, RZ, RZ, R44 ;  /* 0x000000ffff1d7224 */ /* 0x000fce00078e002c */
.L_x_54324:
[----:B------:R-:W-:Y:S05]  /*1b800*/  BSYNC B1 ;  /* 0x0000000000017941 */ /* 0x000fea0003800000 */
.L_x_54322:
        /* <DEDUP_REMOVED lines=9> */
.L_x_54326:
[----:B------:R-:W-:Y:S02]  /*1b8a0*/  IMAD.MOV.U32 R42, RZ, RZ, R10 ;  /* 0x000000ffff2a7224 */ /* 0x000fe400078e000a */
[----:B------:R-:W-:Y:S01]  /*1b8b0*/  IMAD.MOV.U32 R8, RZ, RZ, R31 ;  /* 0x000000ffff087224 */ /* 0x000fe200078e001f */
[----:B------:R-:W-:Y:S01]  /*1b8c0*/  MOV R31, R46 ;  /* 0x0000002e001f7202 */ /* 0x000fe20000000f00 */
[----:B------:R-:W-:-:S07]  /*1b8d0*/  IMAD.MOV.U32 R10, RZ, RZ, R9 ;  /* 0x000000ffff0a7224 */ /* 0x000fce00078e0009 */
.L_x_54327:
[----:B------:R-:W-:Y:S05]  /*1b8e0*/  BSYNC B1 ;  /* 0x0000000000017941 */ /* 0x000fea0003800000 */
.L_x_54325:
        /* <DEDUP_REMOVED lines=9> */
.L_x_54329:
[----:B------:R-:W-:Y:S02]  /*1b980*/  IMAD.MOV.U32 R9, RZ, RZ, R42 ;  /* 0x000000ffff097224 */ /* 0x000fe400078e002a */
[----:B------:R-:W-:Y:S01]  /*1b990*/  IMAD.MOV.U32 R44, RZ, RZ, R8 ;  /* 0x000000ffff2c7224 */ /* 0x000fe200078e0008 */
[----:B------:R-:W-:Y:S01]  /*1b9a0*/  MOV R8, R7 ;  /* 0x0000000700087202 */ /* 0x000fe20000000f00 */
[----:B------:R-:W-:-:S07]  /*1b9b0*/  IMAD.MOV.U32 R42, RZ, RZ, R33 ;  /* 0x000000ffff2a7224 */ /* 0x000fce00078e0021 */
.L_x_54330:
[----:B------:R-:W-:Y:S05]  /*1b9c0*/  BSYNC B1 ;  /* 0x0000000000017941 */ /* 0x000fea0003800000 */
.L_x_54328:
        /* <DEDUP_REMOVED lines=9> */
.L_x_54332:
[----:B------:R-:W-:Y:S02]  /*1ba60*/  IMAD.MOV.U32 R46, RZ, RZ, R9 ;  /* 0x000000ffff2e7224 */ /* 0x000fe400078e0009 */
[----:B------:R-:W-:Y:S01]  /*1ba70*/  IMAD.MOV.U32 R7, RZ, RZ, R44 ;  /* 0x000000ffff077224 */ /* 0x000fe200078e002c */
[----:B------:R-:W-:Y:S01]  /*1ba80*/  MOV R44, R5 ;  /* 0x00000005002c7202 */ /* 0x000fe20000000f00 */
[----:B------:R-:W-:-:S07]  /*1ba90*/  IMAD.MOV.U32 R9, RZ, RZ, R6 ;  /* 0x000000ffff097224 */ /* 0x000fce00078e0006 */
.L_x_54333:
[----:B------:R-:W-:Y:S05]  /*1baa0*/  BSYNC B1 ;  /* 0x0000000000017941 */ /* 0x000fea0003800000 */
.L_x_54331:
        /* <DEDUP_REMOVED lines=9> */
.L_x_54335:
[----:B------:R-:W-:Y:S02]  /*1bb40*/  IMAD.MOV.U32 R6, RZ, RZ, R46 ;  /* 0x000000ffff067224 */ /* 0x000fe400078e002e */
[----:B------:R-:W-:Y:S01]  /*1bb50*/  IMAD.MOV.U32 R5, RZ, RZ, R7 ;  /* 0x000000ffff057224 */ /* 0x000fe200078e0007 */
[----:B------:R-:W-:Y:S01]  /*1bb60*/  MOV R7, R4 ;  /* 0x0000000400077202 */ /* 0x000fe20000000f00 */
[----:B------:R-:W-:-:S07]  /*1bb70*/  IMAD.MOV.U32 R46, RZ, RZ, R35 ;  /* 0x000000ffff2e7224 */ /* 0x000fce00078e0023 */
.L_x_54336:
[----:B------:R-:W-:Y:S05]  /*1bb80*/  BSYNC B1 ;  /* 0x0000000000017941 */ /* 0x000fea0003800000 */
.L_x_54334:
        /* <DEDUP_REMOVED lines=9> */
.L_x_54338:
[----:B------:R-:W-:Y:S02]  /*1bc20*/  IMAD.MOV.U32 R33, RZ, RZ, R6 ;  /* 0x000000ffff217224 */ /* 0x000fe400078e0006 */
[----:B------:R-:W-:Y:S01]  /*1bc30*/  IMAD.MOV.U32 R4, RZ, RZ, R5 ;  /* 0x000000ffff047224 */ /* 0x000fe200078e0005 */
[----:B------:R-:W-:Y:S01]  /*1bc40*/  MOV R5, R2 ;  /* 0x0000000200057202 */ /* 0x000fe20000000f00 */
[----:B------:R-:W-:-:S07]  /*1bc50*/  IMAD.MOV.U32 R6, RZ, RZ, R3 ;  /* 0x000000ffff067224 */ /* 0x000fce00078e0003 */
.L_x_54339:
[----:B------:R-:W-:Y:S05]  /*1bc60*/  BSYNC B1 ;  /* 0x0000000000017941 */ /* 0x000fea0003800000 */
.L_x_54337:
        /* <DEDUP_REMOVED lines=9> */
.L_x_54341:
[----:B------:R-:W-:Y:S02]  /*1bd00*/  IMAD.MOV.U32 R3, RZ, RZ, R33 ;  /* 0x000000ffff037224 */ /* 0x000fe400078e0021 */
[----:B------:R-:W-:Y:S01]  /*1bd10*/  IMAD.MOV.U32 R2, RZ, RZ, R4 ;  /* 0x000000ffff027224 */ /* 0x000fe200078e0004 */
[----:B------:R-:W-:Y:S01]  /*1bd20*/  MOV R4, R37 ;  /* 0x0000002500047202 */ /* 0x000fe20000000f00 */
[----:B------:R-:W-:-:S07]  /*1bd30*/  IMAD.MOV.U32 R33, RZ, RZ, R48 ;  /* 0x000000ffff217224 */ /* 0x000fce00078e0030 */
.L_x_54342:
[----:B------:R-:W-:Y:S05]  /*1bd40*/  BSYNC B1 ;  /* 0x0000000000017941 */ /* 0x000fea0003800000 */
.L_x_54340:
        /* <DEDUP_REMOVED lines=9> */
.L_x_54344:
[----:B------:R-:W-:Y:S02]  /*1bde0*/  IMAD.MOV.U32 R48, RZ, RZ, R3 ;  /* 0x000000ffff307224 */ /* 0x000fe400078e0003 */
[----:B------:R-:W-:Y:S01]  /*1bdf0*/  IMAD.MOV.U32 R35, RZ, RZ, R2 ;  /* 0x000000ffff237224 */ /* 0x000fe200078e0002 */
[----:B------:R-:W-:Y:S01]  /*1be00*/  MOV R2, R17 ;  /* 0x0000001100027202 */ /* 0x000fe20000000f00 */
[----:B------:R-:W-:-:S07]  /*1be10*/  IMAD.MOV.U32 R3, RZ, RZ, R18 ;  /* 0x000000ffff037224 */ /* 0x000fce00078e0012 */
.L_x_54345:
[----:B------:R-:W-:Y:S05]  /*1be20*/  BSYNC B1 ;  /* 0x0000000000017941 */ /* 0x000fea0003800000 */
.L_x_54343:
        /* <DEDUP_REMOVED lines=9> */
.L_x_54347:
[----:B------:R-:W-:Y:S02]  /*1bec0*/  IMAD.MOV.U32 R18, RZ, RZ, R48 ;  /* 0x000000ffff127224 */ /* 0x000fe400078e0030 */
[----:B------:R-:W-:Y:S01]  /*1bed0*/  IMAD.MOV.U32 R17, RZ, RZ, R35 ;  /* 0x000000ffff117224 */ /* 0x000fe200078e0023 */
[----:B------:R-:W-:Y:S01]  /*1bee0*/  MOV R35, R16 ;  /* 0x0000001000237202 */ /* 0x000fe20000000f00 */
[----:B------:R-:W-:-:S07]  /*1bef0*/  IMAD.MOV.U32 R48, RZ, RZ, R39 ;  /* 0x000000ffff307224 */ /* 0x000fce00078e0027 */
.L_x_54348:
[----:B------:R-:W-:Y:S05]  /*1bf00*/  BSYNC B1 ;  /* 0x0000000000017941 */ /* 0x000fea0003800000 */
.L_x_54346:
        /* <DEDUP_REMOVED lines=16> */
.L_x_54350:
[----:B------:R-:W-:Y:S01]  /*1c010*/  IMAD.MOV.U32 R34, RZ, RZ, R19 ;  /* 0x000000ffff227224 */ /* 0x000fe200078e0013 */
[----:B------:R-:W-:Y:S01]  /*1c020*/  MOV R16, R67 ;  /* 0x0000004300107202 */ /* 0x000fe20000000f00 */
[----:B------:R-:W-:Y:S02]  /*1c030*/  IMAD.MOV.U32 R19, RZ, RZ, R36 ;  /* 0x000000ffff137224 */ /* 0x000fe400078e0024 */
[----:B------:R-:W-:-:S07]  /*1c040*/  IMAD.MOV.U32 R67, RZ, RZ, R14 ;  /* 0x000000ffff437224 */ /* 0x000fce00078e000e */
.L_x_54351:
[----:B------:R-:W-:Y:S05]  /*1c050*/  BSYNC B1 ;  /* 0x0000000000017941 */ /* 0x000fea0003800000 */
.L_x_54349:
        /* <DEDUP_REMOVED lines=9> */
.L_x_54353:
[----:B------:R-:W-:Y:S01]  /*1c0f0*/  IMAD.MOV.U32 R37, RZ, RZ, R34 ;  /* 0x000000ffff257224 */ /* 0x000fe200078e0022 */
[----:B------:R-:W-:Y:S01]  /*1c100*/  MOV R23, R16 ;  /* 0x0000001000177202 */ /* 0x000fe20000000f00 */
[----:B------:R-:W-:Y:S02]  /*1c110*/  IMAD.MOV.U32 R34, RZ, RZ, R25 ;  /* 0x000000ffff227224 */ /* 0x000fe400078e0019 */
[----:B------:R-:W-:-:S07]  /*1c120*/  IMAD.MOV.U32 R16, RZ, RZ, R15 ;  /* 0x000000ffff107224 */ /* 0x000fce00078e000f */
.L_x_54354:
[----:B------:R-:W-:Y:S05]  /*1c130*/  BSYNC B1 ;  /* 0x0000000000017941 */ /* 0x000fea0003800000 */
.L_x_54352:
        /* <DEDUP_REMOVED lines=9> */
.L_x_54356:
[----:B------:R-:W-:Y:S01]  /*1c1d0*/  IMAD.MOV.U32 R36, RZ, RZ, R37 ;  /* 0x000000ffff247224 */ /* 0x000fe200078e0025 */
[----:B------:R-:W-:Y:S01]  /*1c1e0*/  MOV R14, R23 ;  /* 0x00000017000e7202 */ /* 0x000fe20000000f00 */
[----:B------:R-:W-:Y:S02]  /*1c1f0*/  IMAD.MOV.U32 R37, RZ, RZ, R50 ;  /* 0x000000ffff257224 */ /* 0x000fe400078e0032 */
[----:B------:R-:W-:-:S07]  /*1c200*/  IMAD.MOV.U32 R23, RZ, RZ, R38 ;  /* 0x000000ffff177224 */ /* 0x000fce00078e0026 */
.L_x_54357:
[----:B------:R-:W-:Y:S05]  /*1c210*/  BSYNC B1 ;  /* 0x0000000000017941 */ /* 0x000fea0003800000 */
.L_x_54355:
        /* <DEDUP_REMOVED lines=9> */
.L_x_54359:
[----:B------:R-:W-:Y:S01]  /*1c2b0*/  IMAD.MOV.U32 R25, RZ, RZ, R36 ;  /* 0x000000ffff197224 */ /* 0x000fe200078e0024 */
[----:B------:R-:W-:Y:S01]  /*1c2c0*/  MOV R15, R14 ;  /* 0x0000000e000f7202 */ /* 0x000fe20000000f00 */
[----:B------:R-:W-:Y:S02]  /*1c2d0*/  IMAD.MOV.U32 R36, RZ, RZ, R27 ;  /* 0x000000ffff247224 */ /* 0x000fe400078e001b */
[----:B------:R-:W-:-:S07]  /*1c2e0*/  IMAD.MOV.U32 R14, RZ, RZ, R13 ;  /* 0x000000ffff0e7224 */ /* 0x000fce00078e000d */
.L_x_54360:
[----:B------:R-:W-:Y:S05]  /*1c2f0*/  BSYNC B1 ;  /* 0x0000000000017941 */ /* 0x000fea0003800000 */
.L_x_54358:
        /* <DEDUP_REMOVED lines=9> */
.L_x_54362:
[----:B------:R-:W-:Y:S01]  /*1c390*/  IMAD.MOV.U32 R50, RZ, RZ, R25 ;  /* 0x000000ffff327224 */ /* 0x000fe200078e0019 */
[----:B------:R-:W-:Y:S01]  /*1c3a0*/  MOV R38, R15 ;  /* 0x0000000f00267202 */ /* 0x000fe20000000f00 */
[----:B------:R-:W-:Y:S02]  /*1c3b0*/  IMAD.MOV.U32 R25, RZ, RZ, R40 ;  /* 0x000000ffff197224 */ /* 0x000fe400078e0028 */
[----:B------:R-:W-:-:S07]  /*1c3c0*/  IMAD.MOV.U32 R15, RZ, RZ, R12 ;  /* 0x000000ffff0f7224 */ /* 0x000fce00078e000c */
.L_x_54363:
[----:B------:R-:W-:Y:S05]  /*1c3d0*/  BSYNC B1 ;  /* 0x0000000000017941 */ /* 0x000fea0003800000 */
.L_x_54361:
        /* <DEDUP_REMOVED lines=9> */
.L_x_54365:
[----:B------:R-:W-:Y:S01]  /*1c470*/  IMAD.MOV.U32 R13, RZ, RZ, R50 ;  /* 0x000000ffff0d7224 */ /* 0x000fe200078e0032 */
[----:B------:R-:W-:Y:S01]  /*1c480*/  MOV R12, R38 ;  /* 0x00000026000c7202 */ /* 0x000fe20000000f00 */
[----:B------:R-:W-:Y:S02]  /*1c490*/  IMAD.MOV.U32 R50, RZ, RZ, R29 ;  /* 0x000000ffff327224 */ /* 0x000fe400078e001d */
[----:B------:R-:W-:-:S07]  /*1c4a0*/  IMAD.MOV.U32 R38, RZ, RZ, R11 ;  /* 0x000000ffff267224 */ /* 0x000fce00078e000b */
.L_x_54366:
[----:B------:R-:W-:Y:S05]  /*1c4b0*/  BSYNC B1 ;  /* 0x0000000000017941 */ /* 0x000fea0003800000 */
.L_x_54364:
        /* <DEDUP_REMOVED lines=9> */
.L_x_54368:
[----:B------:R-:W-:Y:S01]  /*1c550*/  IMAD.MOV.U32 R27, RZ, RZ, R13 ;  /* 0x000000ffff1b7224 */ /* 0x000fe200078e000d */
[----:B------:R-:W-:Y:S01]  /*1c560*/  MOV R11, R12 ;  /* 0x0000000c000b7202 */ /* 0x000fe20000000f00 */
[----:B------:R-:W-:Y:S02]  /*1c570*/  IMAD.MOV.U32 R13, RZ, RZ, R10 ;  /* 0x000000ffff0d7224 */ /* 0x000fe400078e000a */
[----:B------:R-:W-:-:S07]  /*1c580*/  IMAD.MOV.U32 R12, RZ, RZ, R31 ;  /* 0x000000ffff0c7224 */ /* 0x000fce00078e001f */
.L_x_54369:
[----:B------:R-:W-:Y:S05]  /*1c590*/  BSYNC B1 ;  /* 0x0000000000017941 */ /* 0x000fea0003800000 */
.L_x_54367:
        /* <DEDUP_REMOVED lines=9> */
.L_x_54371:
[----:B------:R-:W-:Y:S01]  /*1c630*/  IMAD.MOV.U32 R10, RZ, RZ, R27 ;  /* 0x000000ffff0a7224 */ /* 0x000fe200078e001b */
[----:B------:R-:W-:Y:S01]  /*1c640*/  MOV R29, R11 ;  /* 0x0000000b001d7202 */ /* 0x000fe20000000f00 */
[----:B------:R-:W-:Y:S02]  /*1c650*/  IMAD.MOV.U32 R27, RZ, RZ, R42 ;  /* 0x000000ffff1b7224 */ /* 0x000fe400078e002a */
[----:B------:R-:W-:-:S07]  /*1c660*/  IMAD.MOV.U32 R11, RZ, RZ, R8 ;  /* 0x000000ffff0b7224 */ /* 0x000fce00078e0008 */
.L_x_54372:
[----:B------:R-:W-:Y:S05]  /*1c670*/  BSYNC B1 ;  /* 0x0000000000017941 */ /* 0x000fea0003800000 */
.L_x_54370:
        /* <DEDUP_REMOVED lines=9> */
.L_x_54374:
[----:B------:R-:W-:Y:S01]  /*1c710*/  IMAD.MOV.U32 R31, RZ, RZ, R10 ;  /* 0x000000ffff1f7224 */ /* 0x000fe200078e000a */
[----:B------:R-:W-:Y:S01]  /*1c720*/  MOV R8, R29 ;  /* 0x0000001d00087202 */ /* 0x000fe20000000f00 */
[----:B------:R-:W-:Y:S02]  /*1c730*/  IMAD.MOV.U32 R10, RZ, RZ, R9 ;  /* 0x000000ffff0a7224 */ /* 0x000fe400078e0009 */
[----:B------:R-:W-:-:S07]  /*1c740*/  IMAD.MOV.U32 R29, RZ, RZ, R44 ;  /* 0x000000ffff1d7224 */ /* 0x000fce00078e002c */
.L_x_54375:
[----:B------:R-:W-:Y:S05]  /*1c750*/  BSYNC B1 ;  /* 0x0000000000017941 */ /* 0x000fea0003800000 */
.L_x_54373:
        /* <DEDUP_REMOVED lines=9> */
.L_x_54377:
[----:B------:R-:W-:Y:S01]  /*1c7f0*/  IMAD.MOV.U32 R9, RZ, RZ, R31 ;  /* 0x000000ffff097224 */ /* 0x000fe200078e001f */
[----:B------:R-:W-:Y:S01]  /*1c800*/  MOV R40, R8 ;  /* 0x0000000800287202 */ /* 0x000fe20000000f00 */
[----:B------:R-:W-:Y:S02]  /*1c810*/  IMAD.MOV.U32 R31, RZ, RZ, R46 ;  /* 0x000000ffff1f7224 */ /* 0x000fe400078e002e */
[----:B------:R-:W-:-:S07]  /*1c820*/  IMAD.MOV.U32 R8, RZ, RZ, R7 ;  /* 0x000000ffff087224 */ /* 0x000fce00078e0007 */
.L_x_54378:
[----:B------:R-:W-:Y:S05]  /*1c830*/  BSYNC B1 ;  /* 0x0000000000017941 */ /* 0x000fea0003800000 */
.L_x_54376:
        /* <DEDUP_REMOVED lines=9> */
.L_x_54380:
[----:B------:R-:W-:Y:S01]  /*1c8d0*/  IMAD.MOV.U32 R42, RZ, RZ, R9 ;  /* 0x000000ffff2a7224 */ /* 0x000fe200078e0009 */
[----:B------:R-:W-:Y:S01]  /*1c8e0*/  MOV R7, R40 ;  /* 0x0000002800077202 */ /* 0x000fe20000000f00 */
[----:B------:R-:W-:Y:S02]  /*1c8f0*/  IMAD.MOV.U32 R9, RZ, RZ, R6 ;  /* 0x000000ffff097224 */ /* 0x000fe400078e0006 */
[----:B------:R-:W-:-:S07]  /*1c900*/  IMAD.MOV.U32 R40, RZ, RZ, R5 ;  /* 0x000000ffff287224 */ /* 0x000fce00078e0005 */
.L_x_54381:
[----:B------:R-:W-:Y:S05]  /*1c910*/  BSYNC B1 ;  /* 0x0000000000017941 */ /* 0x000fea0003800000 */
.L_x_54379:
        /* <DEDUP_REMOVED lines=9> */
.L_x_54383:
[----:B------:R-:W-:Y:S01]  /*1c9b0*/  IMAD.MOV.U32 R6, RZ, RZ, R42 ;  /* 0x000000ffff067224 */ /* 0x000fe200078e002a */
[----:B------:R-:W-:Y:S01]  /*1c9c0*/  MOV R5, R7 ;  /* 0x0000000700057202 */ /* 0x000fe20000000f00 */
[----:B------:R-:W-:Y:S02]  /*1c9d0*/  IMAD.MOV.U32 R42, RZ, RZ, R33 ;  /* 0x000000ffff2a7224 */ /* 0x000fe400078e0021 */
[----:B------:R-:W-:-:S07]  /*1c9e0*/  IMAD.MOV.U32 R7, RZ, RZ, R4 ;  /* 0x000000ffff077224 */ /* 0x000fce00078e0004 */
.L_x_54384:
[----:B------:R-:W-:Y:S05]  /*1c9f0*/  BSYNC B1 ;  /* 0x0000000000017941 */ /* 0x000fea0003800000 */
.L_x_54382:
        /* <DEDUP_REMOVED lines=9> */
.L_x_54386:
[----:B------:R-:W-:Y:S01]  /*1ca90*/  IMAD.MOV.U32 R33, RZ, RZ, R6 ;  /* 0x000000ffff217224 */ /* 0x000fe200078e0006 */
[----:B------:R-:W-:Y:S01]  /*1caa0*/  MOV R4, R5 ;  /* 0x0000000500047202 */ /* 0x000fe20000000f00 */
[----:B------:R-:W-:Y:S02]  /*1cab0*/  IMAD.MOV.U32 R6, RZ, RZ, R3 ;  /* 0x000000ffff067224 */ /* 0x000fe400078e0003 */
[----:B------:R-:W-:-:S07]  /*1cac0*/  IMAD.MOV.U32 R5, RZ, RZ, R2 ;  /* 0x000000ffff057224 */ /* 0x000fce00078e0002 */
.L_x_54387:
[----:B------:R-:W-:Y:S05]  /*1cad0*/  BSYNC B1 ;  /* 0x0000000000017941 */ /* 0x000fea0003800000 */
.L_x_54385:
        /* <DEDUP_REMOVED lines=9> */
.L_x_54389:
[----:B------:R-:W-:Y:S01]  /*1cb70*/  IMAD.MOV.U32 R3, RZ, RZ, R33 ;  /* 0x000000ffff037224 */ /* 0x000fe200078e0021 */
[----:B------:R-:W-:Y:S01]  /*1cb80*/  MOV R2, R4 ;  /* 0x0000000400027202 */ /* 0x000fe20000000f00 */
[----:B------:R-:W-:Y:S02]  /*1cb90*/  IMAD.MOV.U32 R33, RZ, RZ, R48 ;  /* 0x000000ffff217224 */ /* 0x000fe400078e0030 */
[----:B------:R-:W-:-:S07]  /*1cba0*/  IMAD.MOV.U32 R4, RZ, RZ, R35 ;  /* 0x000000ffff047224 */ /* 0x000fce00078e0023 */
.L_x_54390:
[----:B------:R-:W-:Y:S05]  /*1cbb0*/  BSYNC B1 ;  /* 0x0000000000017941 */ /* 0x000fea0003800000 */
.L_x_54388:
        /* <DEDUP_REMOVED lines=9> */
.L_x_54392:
[----:B------:R-:W-:Y:S01]  /*1cc50*/  IMAD.MOV.U32 R39, RZ, RZ, R3 ;  /* 0x000000ffff277224 */ /* 0x000fe200078e0003 */
[----:B------:R-:W-:Y:S01]  /*1cc60*/  MOV R35, R2 ;  /* 0x0000000200237202 */ /* 0x000fe20000000f00 */
[----:B------:R-:W-:Y:S02]  /*1cc70*/  IMAD.MOV.U32 R3, RZ, RZ, R18 ;  /* 0x000000ffff037224 */ /* 0x000fe400078e0012 */
[----:B------:R-:W-:-:S07]  /*1cc80*/  IMAD.MOV.U32 R2, RZ, RZ, R17 ;  /* 0x000000ffff027224 */ /* 0x000fce00078e0011 */
.L_x_54393:
[----:B------:R-:W-:Y:S05]  /*1cc90*/  BSYNC B1 ;  /* 0x0000000000017941 */ /* 0x000fea0003800000 */
.L_x_54391:
        /* <DEDUP_REMOVED lines=16> */
.L_x_54395:
[----:B------:R-:W-:Y:S02]  /*1cda0*/  IMAD.MOV.U32 R32, RZ, RZ, R19 ;  /* 0x000000ffff207224 */ /* 0x000fe400078e0013 */
[----:B------:R-:W-:Y:S02]  /*1cdb0*/  IMAD.MOV.U32 R18, RZ, RZ, R67 ;  /* 0x000000ffff127224 */ /* 0x000fe400078e0043 */
[----:B------:R-:W-:Y:S02]  /*1cdc0*/  IMAD.MOV.U32 R19, RZ, RZ, R34 ;  /* 0x000000ffff137224 */ /* 0x000fe400078e0022 */
[----:B------:R-:W-:-:S07]  /*1cdd0*/  IMAD.MOV.U32 R67, RZ, RZ, R16 ;  /* 0x000000ffff437224 */ /* 0x000fce00078e0010 */
.L_x_54396:
[----:B------:R-:W-:Y:S05]  /*1cde0*/  BSYNC B1 ;  /* 0x0000000000017941 */ /* 0x000fea0003800000 */
.L_x_54394:
        /* <DEDUP_REMOVED lines=9> */
.L_x_54398:
[----:B------:R-:W-:Y:S02]  /*1ce80*/  IMAD.MOV.U32 R21, RZ, RZ, R32 ;  /* 0x000000ffff157224 */ /* 0x000fe400078e0020 */
[----:B------:R-:W-:Y:S02]  /*1ce90*/  IMAD.MOV.U32 R17, RZ, RZ, R18 ;  /* 0x000000ffff117224 */ /* 0x000fe400078e0012 */
[----:B------:R-:W-:Y:S02]  /*1cea0*/  IMAD.MOV.U32 R32, RZ, RZ, R37 ;  /* 0x000000ffff207224 */ /* 0x000fe400078e0025 */
[----:B------:R-:W-:-:S07]  /*1ceb0*/  IMAD.MOV.U32 R18, RZ, RZ, R23 ;  /* 0x000000ffff127224 */ /* 0x000fce00078e0017 */
.L_x_54399:
[----:B------:R-:W-:Y:S05]  /*1cec0*/  BSYNC B1 ;  /* 0x0000000000017941 */ /* 0x000fea0003800000 */
.L_x_54397:
        /* <DEDUP_REMOVED lines=9> */
.L_x_54401:
[----:B------:R-:W-:Y:S02]  /*1cf60*/  IMAD.MOV.U32 R34, RZ, RZ, R21 ;  /* 0x000000ffff227224 */ /* 0x000fe400078e0015 */
[----:B------:R-:W-:Y:S02]  /*1cf70*/  IMAD.MOV.U32 R16, RZ, RZ, R17 ;  /* 0x000000ffff107224 */ /* 0x000fe400078e0011 */
[----:B------:R-:W-:Y:S02]  /*1cf80*/  IMAD.MOV.U32 R21, RZ, RZ, R36 ;  /* 0x000000ffff157224 */ /* 0x000fe400078e0024 */
[----:B------:R-:W-:-:S07]  /*1cf90*/  IMAD.MOV.U32 R17, RZ, RZ, R14 ;  /* 0x000000ffff117224 */ /* 0x000fce00078e000e */
.L_x_54402:
[----:B------:R-:W-:Y:S05]  /*1cfa0*/  BSYNC B1 ;  /* 0x0000000000017941 */ /* 0x000fea0003800000 */
.L_x_54400:
        /* <DEDUP_REMOVED lines=9> */
.L_x_54404:
[----:B------:R-:W-:Y:S02]  /*1d040*/  IMAD.MOV.U32 R37, RZ, RZ, R34 ;  /* 0x000000ffff257224 */ /* 0x000fe400078e0022 */
[----:B------:R-:W-:Y:S02]  /*1d050*/  IMAD.MOV.U32 R23, RZ, RZ, R16 ;  /* 0x000000ffff177224 */ /* 0x000fe400078e0010 */
[----:B------:R-:W-:Y:S02]  /*1d060*/  IMAD.MOV.U32 R34, RZ, RZ, R25 ;  /* 0x000000ffff227224 */ /* 0x000fe400078e0019 */
[----:B------:R-:W-:-:S07]  /*1d070*/  IMAD.MOV.U32 R16, RZ, RZ, R15 ;  /* 0x000000ffff107224 */ /* 0x000fce00078e000f */
.L_x_54405:
[----:B------:R-:W-:Y:S05]  /*1d080*/  BSYNC B1 ;  /* 0x0000000000017941 */ /* 0x000fea0003800000 */
.L_x_54403:
        /* <DEDUP_REMOVED lines=9> */
.L_x_54407:
[----:B------:R-:W-:Y:S02]  /*1d120*/  IMAD.MOV.U32 R14, RZ, RZ, R37 ;  /* 0x000000ffff0e7224 */ /* 0x000fe400078e0025 */
[----:B------:R-:W-:Y:S02]  /*1d130*/  IMAD.MOV.U32 R15, RZ, RZ, R23 ;  /* 0x000000ffff0f7224 */ /* 0x000fe400078e0017 */
[----:B------:R-:W-:Y:S02]  /*1d140*/  IMAD.MOV.U32 R37, RZ, RZ, R50 ;  /* 0x000000ffff257224 */ /* 0x000fe400078e0032 */
[----:B------:R-:W-:-:S07]  /*1d150*/  IMAD.MOV.U32 R23, RZ, RZ, R38 ;  /* 0x000000ffff177224 */ /* 0x000fce00078e0026 */
.L_x_54408:
[----:B------:R-:W-:Y:S05]  /*1d160*/  BSYNC B1 ;  /* 0x0000000000017941 */ /* 0x000fea0003800000 */
.L_x_54406:
        /* <DEDUP_REMOVED lines=9> */
.L_x_54410:
[----:B------:R-:W-:Y:S02]  /*1d200*/  IMAD.MOV.U32 R38, RZ, RZ, R14 ;  /* 0x000000ffff267224 */ /* 0x000fe400078e000e */
[----:B------:R-:W-:Y:S02]  /*1d210*/  IMAD.MOV.U32 R36, RZ, RZ, R15 ;  /* 0x000000ffff247224 */ /* 0x000fe400078e000f */
[----:B------:R-:W-:Y:S02]  /*1d220*/  IMAD.MOV.U32 R14, RZ, RZ, R13 ;  /* 0x000000ffff0e7224 */ /* 0x000fe400078e000d */
[----:B------:R-:W-:-:S07]  /*1d230*/  IMAD.MOV.U32 R15, RZ, RZ, R12 ;  /* 0x000000ffff0f7224 */ /* 0x000fce00078e000c */
.L_x_54411:
[----:B------:R-:W-:Y:S05]  /*1d240*/  BSYNC B1 ;  /* 0x0000000000017941 */ /* 0x000fea0003800000 */
.L_x_54409:
        /* <DEDUP_REMOVED lines=9> */
.L_x_54413:
[----:B------:R-:W-:Y:S02]  /*1d2e0*/  IMAD.MOV.U32 R13, RZ, RZ, R38 ;  /* 0x000000ffff0d7224 */ /* 0x000fe400078e0026 */
[----:B------:R-:W-:Y:S02]  /*1d2f0*/  IMAD.MOV.U32 R12, RZ, RZ, R36 ;  /* 0x000000ffff0c7224 */ /* 0x000fe400078e0024 */
[----:B------:R-:W-:Y:S02]  /*1d300*/  IMAD.MOV.U32 R38, RZ, RZ, R27 ;  /* 0x000000ffff267224 */ /* 0x000fe400078e001b */
[----:B------:R-:W-:-:S07]  /*1d310*/  IMAD.MOV.U32 R36, RZ, RZ, R11 ;  /* 0x000000ffff247224 */ /* 0x000fce00078e000b */
.L_x_54414:
[----:B------:R-:W-:Y:S05]  /*1d320*/  BSYNC B1 ;  /* 0x0000000000017941 */ /* 0x000fea0003800000 */
.L_x_54412:
        /* <DEDUP_REMOVED lines=9> */
.L_x_54416:
[----:B------:R-:W-:Y:S02]  /*1d3c0*/  IMAD.MOV.U32 R44, RZ, RZ, R13 ;  /* 0x000000ffff2c7224 */ /* 0x000fe400078e000d */
[----:B------:R-:W-:Y:S02]  /*1d3d0*/  IMAD.MOV.U32 R11, RZ, RZ, R12 ;  /* 0x000000ffff0b7224 */ /* 0x000fe400078e000c */
[----:B------:R-:W-:Y:S02]  /*1d3e0*/  IMAD.MOV.U32 R13, RZ, RZ, R10 ;  /* 0x000000ffff0d7224 */ /* 0x000fe400078e000a */
[----:B------:R-:W-:-:S07]  /*1d3f0*/  IMAD.MOV.U32 R12, RZ, RZ, R29 ;  /* 0x000000ffff0c7224 */ /* 0x000fce00078e001d */
.L_x_54417:
[----:B------:R-:W-:Y:S05]  /*1d400*/  BSYNC B1 ;  /* 0x0000000000017941 */ /* 0x000fea0003800000 */
.L_x_54415:
        /* <DEDUP_REMOVED lines=9> */
.L_x_54419:
[----:B------:R-:W-:Y:S02]  /*1d4a0*/  IMAD.MOV.U32 R10, RZ, RZ, R44 ;  /* 0x000000ffff0a7224 */ /* 0x000fe400078e002c */
[----:B------:R-:W-:Y:S02]  /*1d4b0*/  IMAD.MOV.U32 R25, RZ, RZ, R11 ;  /* 0x000000ffff197224 */ /* 0x000fe400078e000b */
[----:B------:R-:W-:Y:S02]  /*1d4c0*/  IMAD.MOV.U32 R44, RZ, RZ, R31 ;  /* 0x000000ffff2c7224 */ /* 0x000fe400078e001f */
[----:B------:R-:W-:-:S07]  /*1d4d0*/  IMAD.MOV.U32 R11, RZ, RZ, R8 ;  /* 0x000000ffff0b7224 */ /* 0x000fce00078e0008 */
.L_x_54420:
[----:B------:R-:W-:Y:S05]  /*1d4e0*/  BSYNC B1 ;  /* 0x0000000000017941 */ /* 0x000fea0003800000 */
.L_x_54418:
        /* <DEDUP_REMOVED lines=9> */
.L_x_54422:
[----:B------:R-:W-:Y:S02]  /*1d580*/  IMAD.MOV.U32 R27, RZ, RZ, R10 ;  /* 0x000000ffff1b7224 */ /* 0x000fe400078e000a */
[----:B------:R-:W-:Y:S02]  /*1d590*/  IMAD.MOV.U32 R8, RZ, RZ, R25 ;  /* 0x000000ffff087224 */ /* 0x000fe400078e0019 */
[----:B------:R-:W-:Y:S02]  /*1d5a0*/  IMAD.MOV.U32 R10, RZ, RZ, R9 ;  /* 0x000000ffff0a7224 */ /* 0x000fe400078e0009 */
[----:B------:R-:W-:-:S07]  /*1d5b0*/  IMAD.MOV.U32 R25, RZ, RZ, R40 ;  /* 0x000000ffff197224 */ /* 0x000fce00078e0028 */
.L_x_54423:
[----:B------:R-:W-:Y:S05]  /*1d5c0*/  BSYNC B1 ;  /* 0x0000000000017941 */ /* 0x000fea0003800000 */
.L_x_54421:
        /* <DEDUP_REMOVED lines=9> */
.L_x_54425:
[----:B------:R-:W-:Y:S02]  /*1d660*/  IMAD.MOV.U32 R9, RZ, RZ, R27 ;  /* 0x000000ffff097224 */ /* 0x000fe400078e001b */
[----:B------:R-:W-:Y:S02]  /*1d670*/  IMAD.MOV.U32 R40, RZ, RZ, R8 ;  /* 0x000000ffff287224 */ /* 0x000fe400078e0008 */
[----:B------:R-:W-:Y:S02]  /*1d680*/  IMAD.MOV.U32 R27, RZ, RZ, R42 ;  /* 0x000000ffff1b7224 */ /* 0x000fe400078e002a */
[----:B------:R-:W-:-:S07]  /*1d690*/  IMAD.MOV.U32 R8, RZ, RZ, R7 ;  /* 0x000000ffff087224 */ /* 0x000fce00078e0007 */
.L_x_54426:
[----:B------:R-:W-:Y:S05]  /*1d6a0*/  BSYNC B1 ;  /* 0x0000000000017941 */ /* 0x000fea0003800000 */
.L_x_54424:
        /* <DEDUP_REMOVED lines=9> */
.L_x_54428:
[----:B------:R-:W-:Y:S02]  /*1d740*/  IMAD.MOV.U32 R42, RZ, RZ, R9 ;  /* 0x000000ffff2a7224 */ /* 0x000fe400078e0009 */
[----:B------:R-:W-:Y:S02]  /*1d750*/  IMAD.MOV.U32 R7, RZ, RZ, R40 ;  /* 0x000000ffff077224 */ /* 0x000fe400078e0028 */
[----:B------:R-:W-:Y:S02]  /*1d760*/  IMAD.MOV.U32 R9, RZ, RZ, R6 ;  /* 0x000000ffff097224 */ /* 0x000fe400078e0006 */
[----:B------:R-:W-:-:S07]  /*1d770*/  IMAD.MOV.U32 R40, RZ, RZ, R5 ;  /* 0x000000ffff287224 */ /* 0x000fce00078e0005 */
.L_x_54429:
[----:B------:R-:W-:Y:S05]  /*1d780*/  BSYNC B1 ;  /* 0x0000000000017941 */ /* 0x000fea0003800000 */
.L_x_54427:
        /* <DEDUP_REMOVED lines=9> */
.L_x_54431:
[----:B------:R-:W-:Y:S02]  /*1d820*/  IMAD.MOV.U32 R6, RZ, RZ, R42 ;  /* 0x000000ffff067224 */ /* 0x000fe400078e002a */
[----:B------:R-:W-:Y:S02]  /*1d830*/  IMAD.MOV.U32 R5, RZ, RZ, R7 ;  /* 0x000000ffff057224 */ /* 0x000fe400078e0007 */
[----:B------:R-:W-:Y:S02]  /*1d840*/  IMAD.MOV.U32 R42, RZ, RZ, R33 ;  /* 0x000000ffff2a7224 */ /* 0x000fe400078e0021 */
[----:B------:R-:W-:-:S07]  /*1d850*/  IMAD.MOV.U32 R7, RZ, RZ, R4 ;  /* 0x000000ffff077224 */ /* 0x000fce00078e0004 */
.L_x_54432:
[----:B------:R-:W-:Y:S05]  /*1d860*/  BSYNC B1 ;  /* 0x0000000000017941 */ /* 0x000fea0003800000 */
.L_x_54430:
        /* <DEDUP_REMOVED lines=9> */
.L_x_54434:
[----:B------:R-:W-:Y:S02]  /*1d900*/  IMAD.MOV.U32 R46, RZ, RZ, R6 ;  /* 0x000000ffff2e7224 */ /* 0x000fe400078e0006 */
[----:B------:R-:W-:Y:S02]  /*1d910*/  IMAD.MOV.U32 R4, RZ, RZ, R5 ;  /* 0x000000ffff047224 */ /* 0x000fe400078e0005 */
[----:B------:R-:W-:Y:S02]  /*1d920*/  IMAD.MOV.U32 R6, RZ, RZ, R3 ;  /* 0x000000ffff067224 */ /* 0x000fe400078e0003 */
[----:B------:R-:W-:-:S07]  /*1d930*/  IMAD.MOV.U32 R5, RZ, RZ, R2 ;  /* 0x000000ffff057224 */ /* 0x000fce00078e0002 */
.L_x_54435:
[----:B------:R-:W-:Y:S05]  /*1d940*/  BSYNC B1 ;  /* 0x0000000000017941 */ /* 0x000fea0003800000 */
.L_x_54433:
        /* <DEDUP_REMOVED lines=9> */
.L_x_54437:
[----:B------:R-:W-:Y:S02]  /*1d9e0*/  IMAD.MOV.U32 R3, RZ, RZ, R46 ;  /* 0x000000ffff037224 */ /* 0x000fe400078e002e */
[----:B------:R-:W-:Y:S02]  /*1d9f0*/  IMAD.MOV.U32 R2, RZ, RZ, R4 ;  /* 0x000000ffff027224 */ /* 0x000fe400078e0004 */
[----:B------:R-:W-:Y:S02]  /*1da00*/  IMAD.MOV.U32 R46, RZ, RZ, R39 ;  /* 0x000000ffff2e7224 */ /* 0x000fe400078e0027 */
[----:B------:R-:W-:-:S07]  /*1da10*/  IMAD.MOV.U32 R4, RZ, RZ, R35 ;  /* 0x000000ffff047224 */ /* 0x000fce00078e0023 */
.L_x_54438:
[----:B------:R-:W-:Y:S05]  /*1da20*/  BSYNC B1 ;  /* 0x0000000000017941 */ /* 0x000fea0003800000 */
.L_x_54436:
        /* <DEDUP_REMOVED lines=16> */
.L_x_54440:
[----:B------:R-:W-:Y:S02]  /*1db30*/  IMAD.MOV.U32 R30, RZ, RZ, R19 ;  /* 0x000000ffff1e7224 */ /* 0x000fe400078e0013 */
[----:B------:R-:W-:Y:S01]  /*1db40*/  IMAD.MOV.U32 R48, RZ, RZ, R67 ;  /* 0x000000ffff307224 */ /* 0x000fe200078e0043 */
[----:B------:R-:W-:Y:S01]  /*1db50*/  MOV R67, R18 ;  /* 0x0000001200437202 */ /* 0x000fe20000000f00 */
[----:B------:R-:W-:-:S07]  /*1db60*/  IMAD.MOV.U32 R19, RZ, RZ, R32 ;  /* 0x000000ffff137224 */ /* 0x000fce00078e0020 */
.L_x_54441:
[----:B------:R-:W-:Y:S05]  /*1db70*/  BSYNC B1 ;  /* 0x0000000000017941 */ /* 0x000fea0003800000 */
.L_x_54439:
        /* <DEDUP_REMOVED lines=9> */
.L_x_54443:
[----:B------:R-:W-:Y:S02]  /*1dc10*/  IMAD.MOV.U32 R29, RZ, RZ, R30 ;  /* 0x000000ffff1d7224 */ /* 0x000fe400078e001e */
[----:B------:R-:W-:Y:S01]  /*1dc20*/  IMAD.MOV.U32 R31, RZ, RZ, R48 ;  /* 0x000000ffff1f7224 */ /* 0x000fe200078e0030 */
[----:B------:R-:W-:Y:S01]  /*1dc30*/  MOV R48, R17 ;  /* 0x0000001100307202 */ /* 0x000fe20000000f00 */
[----:B------:R-:W-:-:S07]  /*1dc40*/  IMAD.MOV.U32 R30, RZ, RZ, R21 ;  /* 0x000000ffff1e7224 */ /* 0x000fce00078e0015 */
.L_x_54444:
[----:B------:R-:W-:Y:S05]  /*1dc50*/  BSYNC B1 ;  /* 0x0000000000017941 */ /* 0x000fea0003800000 */
.L_x_54442:
        /* <DEDUP_REMOVED lines=9> */
.L_x_54446:
[----:B------:R-:W-:Y:S02]  /*1dcf0*/  IMAD.MOV.U32 R18, RZ, RZ, R29 ;  /* 0x000000ffff127224 */ /* 0x000fe400078e001d */
[----:B------:R-:W-:Y:S01]  /*1dd00*/  IMAD.MOV.U32 R32, RZ, RZ, R31 ;  /* 0x000000ffff207224 */ /* 0x000fe200078e001f */
[----:B------:R-:W-:Y:S01]  /*1dd10*/  MOV R31, R16 ;  /* 0x00000010001f7202 */ /* 0x000fe20000000f00 */
[----:B------:R-:W-:-:S07]  /*1dd20*/  IMAD.MOV.U32 R29, RZ, RZ, R34 ;  /* 0x000000ffff1d7224 */ /* 0x000fce00078e0022 */
.L_x_54447:
[----:B------:R-:W-:Y:S05]  /*1dd30*/  BSYNC B1 ;  /* 0x0000000000017941 */ /* 0x000fea0003800000 */
.L_x_54445:
        /* <DEDUP_REMOVED lines=9> */
.L_x_54449:
[----:B------:R-:W-:Y:S02]  /*1ddd0*/  IMAD.MOV.U32 R17, RZ, RZ, R18 ;  /* 0x000000ffff117224 */ /* 0x000fe400078e0012 */
[----:B------:R-:W-:Y:S01]  /*1dde0*/  IMAD.MOV.U32 R16, RZ, RZ, R32 ;  /* 0x000000ffff107224 */ /* 0x000fe200078e0020 */
[----:B------:R-:W-:Y:S01]  /*1ddf0*/  MOV R32, R23 ;  /* 0x0000001700207202 */ /* 0x000fe20000000f00 */
[----:B------:R-:W-:-:S07]  /*1de00*/  IMAD.MOV.U32 R18, RZ, RZ, R37 ;  /* 0x000000ffff127224 */ /* 0x000fce00078e0025 */
.L_x_54450:
[----:B------:R-:W-:Y:S05]  /*1de10*/  BSYNC B1 ;  /* 0x0000000000017941 */ /* 0x000fea0003800000 */
.L_x_54448:
        /* <DEDUP_REMOVED lines=9> */
.L_x_54452:
[----:B------:R-:W-:Y:S02]  /*1deb0*/  IMAD.MOV.U32 R21, RZ, RZ, R17 ;  /* 0x000000ffff157224 */ /* 0x000fe400078e0011 */
[----:B------:R-:W-:Y:S01]  /*1dec0*/  IMAD.MOV.U32 R23, RZ, RZ, R16 ;  /* 0x000000ffff177224 */ /* 0x000fe200078e0010 */
[----:B------:R-:W-:Y:S01]  /*1ded0*/  MOV R16, R15 ;  /* 0x0000000f00107202 */ /* 0x000fe20000000f00 */
[----:B------:R-:W-:-:S07]  /*1dee0*/  IMAD.MOV.U32 R17, RZ, RZ, R14 ;  /* 0x000000ffff117224 */ /* 0x000fce00078e000e */
.L_x_54453:
[----:B------:R-:W-:Y:S05]  /*1def0*/  BSYNC B1 ;  /* 0x0000000000017941 */ /* 0x000fea0003800000 */
.L_x_54451:
        /* <DEDUP_REMOVED lines=9> */
.L_x_54455:
[----:B------:R-:W-:Y:S02]  /*1df90*/  IMAD.MOV.U32 R14, RZ, RZ, R21 ;  /* 0x000000ffff0e7224 */ /* 0x000fe400078e0015 */
[----:B------:R-:W-:Y:S01]  /*1dfa0*/  IMAD.MOV.U32 R15, RZ, RZ, R23 ;  /* 0x000000ffff0f7224 */ /* 0x000fe200078e0017 */
[----:B------:R-:W-:Y:S01]  /*1dfb0*/  MOV R23, R36 ;  /* 0x0000002400177202 */ /* 0x000fe20000000f00 */
[----:B------:R-:W-:-:S07]  /*1dfc0*/  IMAD.MOV.U32 R21, RZ, RZ, R38 ;  /* 0x000000ffff157224 */ /* 0x000fce00078e0026 */
.L_x_54456:
[----:B------:R-:W-:Y:S05]  /*1dfd0*/  BSYNC B1 ;  /* 0x0000000000017941 */ /* 0x000fea0003800000 */
.L_x_54454:
        /* <DEDUP_REMOVED lines=9> */
.L_x_54458:
[----:B------:R-:W-:Y:S02]  /*1e070*/  IMAD.MOV.U32 R33, RZ, RZ, R14 ;  /* 0x000000ffff217224 */ /* 0x000fe400078e000e */
[----:B------:R-:W-:Y:S01]  /*1e080*/  IMAD.MOV.U32 R34, RZ, RZ, R15 ;  /* 0x000000ffff227224 */ /* 0x000fe200078e000f */
[----:B------:R-:W-:Y:S01]  /*1e090*/  MOV R15, R12 ;  /* 0x0000000c000f7202 */ /* 0x000fe20000000f00 */
[----:B------:R-:W-:-:S07]  /*1e0a0*/  IMAD.MOV.U32 R14, RZ, RZ, R13 ;  /* 0x000000ffff0e7224 */ /* 0x000fce00078e000d */
.L_x_54459:
[----:B------:R-:W-:Y:S05]  /*1e0b0*/  BSYNC B1 ;  /* 0x0000000000017941 */ /* 0x000fea0003800000 */
.L_x_54457:
        /* <DEDUP_REMOVED lines=9> */
.L_x_54461:
[----:B------:R-:W-:Y:S02]  /*1e150*/  IMAD.MOV.U32 R13, RZ, RZ, R33 ;  /* 0x000000ffff0d7224 */ /* 0x000fe400078e0021 */
[----:B------:R-:W-:Y:S01]  /*1e160*/  IMAD.MOV.U32 R12, RZ, RZ, R34 ;  /* 0x000000ffff0c7224 */ /* 0x000fe200078e0022 */
[----:B------:R-:W-:Y:S01]  /*1e170*/  MOV R34, R11 ;  /* 0x0000000b00227202 */ /* 0x000fe20000000f00 */
[----:B------:R-:W-:-:S07]  /*1e180*/  IMAD.MOV.U32 R33, RZ, RZ, R44 ;  /* 0x000000ffff217224 */ /* 0x000fce00078e002c */
.L_x_54462:
[----:B------:R-:W-:Y:S05]  /*1e190*/  BSYNC B1 ;  /* 0x0000000000017941 */ /* 0x000fea0003800000 */
.L_x_54460:
        /* <DEDUP_REMOVED lines=9> */
.L_x_54464:
[----:B------:R-:W-:Y:S02]  /*1e230*/  IMAD.MOV.U32 R36, RZ, RZ, R13 ;  /* 0x000000ffff247224 */ /* 0x000fe400078e000d */
[----:B------:R-:W-:Y:S01]  /*1e240*/  IMAD.MOV.U32 R11, RZ, RZ, R12 ;  /* 0x000000ffff0b7224 */ /* 0x000fe200078e000c */
[----:B------:R-:W-:Y:S01]  /*1e250*/  MOV R12, R25 ;  /* 0x00000019000c7202 */ /* 0x000fe20000000f00 */
[----:B------:R-:W-:-:S07]  /*1e260*/  IMAD.MOV.U32 R13, RZ, RZ, R10 ;  /* 0x000000ffff0d7224 */ /* 0x000fce00078e000a */
.L_x_54465:
[----:B------:R-:W-:Y:S05]  /*1e270*/  BSYNC B1 ;  /* 0x0000000000017941 */ /* 0x000fea0003800000 */
.L_x_54463:
        /* <DEDUP_REMOVED lines=9> */
.L_x_54467:
[----:B------:R-:W-:Y:S02]  /*1e310*/  IMAD.MOV.U32 R10, RZ, RZ, R36 ;  /* 0x000000ffff0a7224 */ /* 0x000fe400078e0024 */
[----:B------:R-:W-:Y:S01]  /*1e320*/  IMAD.MOV.U32 R25, RZ, RZ, R11 ;  /* 0x000000ffff197224 */ /* 0x000fe200078e000b */
[----:B------:R-:W-:Y:S01]  /*1e330*/  MOV R11, R8 ;  /* 0x00000008000b7202 */ /* 0x000fe20000000f00 */
[----:B------:R-:W-:-:S07]  /*1e340*/  IMAD.MOV.U32 R36, RZ, RZ, R27 ;  /* 0x000000ffff247224 */ /* 0x000fce00078e001b */
.L_x_54468:
[----:B------:R-:W-:Y:S05]  /*1e350*/  BSYNC B1 ;  /* 0x0000000000017941 */ /* 0x000fea0003800000 */
.L_x_54466:
        /* <DEDUP_REMOVED lines=9> */
.L_x_54470:
[----:B------:R-:W-:Y:S02]  /*1e3f0*/  IMAD.MOV.U32 R27, RZ, RZ, R10 ;  /* 0x000000ffff1b7224 */ /* 0x000fe400078e000a */
[----:B------:R-:W-:Y:S01]  /*1e400*/  IMAD.MOV.U32 R8, RZ, RZ, R25 ;  /* 0x000000ffff087224 */ /* 0x000fe200078e0019 */
[----:B------:R-:W-:Y:S01]  /*1e410*/  MOV R25, R40 ;  /* 0x0000002800197202 */ /* 0x000fe20000000f00 */
[----:B------:R-:W-:-:S07]  /*1e420*/  IMAD.MOV.U32 R10, RZ, RZ, R9 ;  /* 0x000000ffff0a7224 */ /* 0x000fce00078e0009 */
.L_x_54471:
[----:B------:R-:W-:Y:S05]  /*1e430*/  BSYNC B1 ;  /* 0x0000000000017941 */ /* 0x000fea0003800000 */
.L_x_54469:
        /* <DEDUP_REMOVED lines=9> */
.L_x_54473:
[----:B------:R-:W-:Y:S02]  /*1e4d0*/  IMAD.MOV.U32 R9, RZ, RZ, R27 ;  /* 0x000000ffff097224 */ /* 0x000fe400078e001b */
[----:B------:R-:W-:Y:S01]  /*1e4e0*/  IMAD.MOV.U32 R38, RZ, RZ, R8 ;  /* 0x000000ffff267224 */ /* 0x000fe200078e0008 */
[----:B------:R-:W-:Y:S01]  /*1e4f0*/  MOV R8, R7 ;  /* 0x0000000700087202 */ /* 0x000fe20000000f00 */
[----:B------:R-:W-:-:S07]  /*1e500*/  IMAD.MOV.U32 R27, RZ, RZ, R42 ;  /* 0x000000ffff1b7224 */ /* 0x000fce00078e002a */
.L_x_54474:
[----:B------:R-:W-:Y:S05]  /*1e510*/  BSYNC B1 ;  /* 0x0000000000017941 */ /* 0x000fea0003800000 */
.L_x_54472:
        /* <DEDUP_REMOVED lines=9> */
.L_x_54476:
[----:B------:R-:W-:Y:S02]  /*1e5b0*/  IMAD.MOV.U32 R7, RZ, RZ, R9 ;  /* 0x000000ffff077224 */ /* 0x000fe400078e0009 */
[----:B------:R-:W-:Y:S01]  /*1e5c0*/  IMAD.MOV.U32 R35, RZ, RZ, R38 ;  /* 0x000000ffff237224 */ /* 0x000fe200078e0026 */
[----:B------:R-:W-:Y:S01]  /*1e5d0*/  MOV R38, R5 ;  /* 0x0000000500267202 */ /* 0x000fe20000000f00 */
[----:B------:R-:W-:-:S07]  /*1e5e0*/  IMAD.MOV.U32 R9, RZ, RZ, R6 ;  /* 0x000000ffff097224 */ /* 0x000fce00078e0006 */
.L_x_54477:
[----:B------:R-:W-:Y:S05]  /*1e5f0*/  BSYNC B1 ;  /* 0x0000000000017941 */ /* 0x000fea0003800000 */
.L_x_54475:
        /* <DEDUP_REMOVED lines=9> */
.L_x_54479:
[----:B------:R-:W-:Y:S02]  /*1e690*/  IMAD.MOV.U32 R6, RZ, RZ, R7 ;  /* 0x000000ffff067224 */ /* 0x000fe400078e0007 */
[----:B------:R-:W-:Y:S01]  /*1e6a0*/  IMAD.MOV.U32 R5, RZ, RZ, R35 ;  /* 0x000000ffff057224 */ /* 0x000fe200078e0023 */
[----:B------:R-:W-:Y:S01]  /*1e6b0*/  MOV R35, R4 ;  /* 0x0000000400237202 */ /* 0x000fe20000000f00 */
[----:B------:R-:W-:-:S07]  /*1e6c0*/  IMAD.MOV.U32 R7, RZ, RZ, R46 ;  /* 0x000000ffff077224 */ /* 0x000fce00078e002e */
.L_x_54480:
[----:B------:R-:W-:Y:S05]  /*1e6d0*/  BSYNC B1 ;  /* 0x0000000000017941 */ /* 0x000fea0003800000 */
.L_x_54478:
        /* <DEDUP_REMOVED lines=9> */
.L_x_54482:
[----:B------:R-:W-:Y:S02]  /*1e770*/  IMAD.MOV.U32 R4, RZ, RZ, R6 ;  /* 0x000000ffff047224 */ /* 0x000fe400078e0006 */
[----:B------:R-:W-:Y:S01]  /*1e780*/  IMAD.MOV.U32 R37, RZ, RZ, R5 ;  /* 0x000000ffff257224 */ /* 0x000fe200078e0005 */
[----:B------:R-:W-:Y:S01]  /*1e790*/  MOV R5, R2 ;  /* 0x0000000200057202 */ /* 0x000fe20000000f00 */
[----:B------:R-:W-:-:S07]  /*1e7a0*/  IMAD.MOV.U32 R6, RZ, RZ, R3 ;  /* 0x000000ffff067224 */ /* 0x000fce00078e0003 */
.L_x_54483:
[----:B------:R-:W-:Y:S05]  /*1e7b0*/  BSYNC B1 ;  /* 0x0000000000017941 */ /* 0x000fea0003800000 */
.L_x_54481:
        /* <DEDUP_REMOVED lines=16> */
.L_x_54485:
[----:B------:R-:W-:Y:S01]  /*1e8c0*/  IMAD.MOV.U32 R2, RZ, RZ, R19 ;  /* 0x000000ffff027224 */ /* 0x000fe200078e0013 */
[----:B------:R-:W-:Y:S01]  /*1e8d0*/  MOV R28, R67 ;  /* 0x00000043001c7202 */ /* 0x000fe20000000f00 */
[----:B------:R-:W-:Y:S02]  /*1e8e0*/  IMAD.MOV.U32 R19, RZ, RZ, R30 ;  /* 0x000000ffff137224 */ /* 0x000fe400078e001e */
[----:B------:R-:W-:-:S07]  /*1e8f0*/  IMAD.MOV.U32 R67, RZ, RZ, R48 ;  /* 0x000000ffff437224 */ /* 0x000fce00078e0030 */
.L_x_54486:
[----:B------:R-:W-:Y:S05]  /*1e900*/  BSYNC B1 ;  /* 0x0000000000017941 */ /* 0x000fea0003800000 */
.L_x_54484:
        /* <DEDUP_REMOVED lines=9> */
.L_x_54488:
[----:B------:R-:W-:Y:S01]  /*1e9a0*/  IMAD.MOV.U32 R3, RZ, RZ, R2 ;  /* 0x000000ffff037224 */ /* 0x000fe200078e0002 */
[----:B------:R-:W-:Y:S01]  /*1e9b0*/  MOV R39, R28 ;  /* 0x0000001c00277202 */ /* 0x000fe20000000f00 */
[----:B------:R-:W-:Y:S02]  /*1e9c0*/  IMAD.MOV.U32 R2, RZ, RZ, R29 ;  /* 0x000000ffff027224 */ /* 0x000fe400078e001d */
[----:B------:R-:W-:-:S07]  /*1e9d0*/  IMAD.MOV.U32 R28, RZ, RZ, R31 ;  /* 0x000000ffff1c7224 */ /* 0x000fce00078e001f */
.L_x_54489:
[----:B------:R-:W-:Y:S05]  /*1e9e0*/  BSYNC B1 ;  /* 0x0000000000017941 */ /* 0x000fea0003800000 */
.L_x_54487:
        /* <DEDUP_REMOVED lines=9> */
.L_x_54491:
[----:B------:R-:W-:Y:S01]  /*1ea80*/  IMAD.MOV.U32 R30, RZ, RZ, R3 ;  /* 0x000000ffff1e7224 */ /* 0x000fe200078e0003 */
[----:B------:R-:W-:Y:S01]  /*1ea90*/  MOV R29, R39 ;  /* 0x00000027001d7202 */ /* 0x000fe20000000f00 */
[----:B------:R-:W-:Y:S02]  /*1eaa0*/  IMAD.MOV.U32 R3, RZ, RZ, R18 ;  /* 0x000000ffff037224 */ /* 0x000fe400078e0012 */
[----:B------:R-:W-:-:S07]  /*1eab0*/  IMAD.MOV.U32 R39, RZ, RZ, R32 ;  /* 0x000000ffff277224 */ /* 0x000fce00078e0020 */
.L_x_54492:
[----:B------:R-:W-:Y:S05]  /*1eac0*/  BSYNC B1 ;  /* 0x0000000000017941 */ /* 0x000fea0003800000 */
.L_x_54490:
        /* <DEDUP_REMOVED lines=9> */
.L_x_54494:
[----:B------:R-:W-:Y:S01]  /*1eb60*/  IMAD.MOV.U32 R18, RZ, RZ, R30 ;  /* 0x000000ffff127224 */ /* 0x000fe200078e001e */
[----:B------:R-:W-:Y:S01]  /*1eb70*/  MOV R32, R29 ;  /* 0x0000001d00207202 */ /* 0x000fe20000000f00 */
[----:B------:R-:W-:Y:S02]  /*1eb80*/  IMAD.MOV.U32 R30, RZ, RZ, R17 ;  /* 0x000000ffff1e7224 */ /* 0x000fe400078e0011 */
[----:B------:R-:W-:-:S07]  /*1eb90*/  IMAD.MOV.U32 R29, RZ, RZ, R16 ;  /* 0x000000ffff1d7224 */ /* 0x000fce00078e0010 */
.L_x_54495:
[----:B------:R-:W-:Y:S05]  /*1eba0*/  BSYNC B1 ;  /* 0x0000000000017941 */ /* 0x000fea0003800000 */
.L_x_54493:
        /* <DEDUP_REMOVED lines=9> */
.L_x_54497:
[----:B------:R-:W-:Y:S01]  /*1ec40*/  IMAD.MOV.U32 R17, RZ, RZ, R18 ;  /* 0x000000ffff117224 */ /* 0x000fe200078e0012 */
[----:B------:R-:W-:Y:S01]  /*1ec50*/  MOV R16, R32 ;  /* 0x0000002000107202 */ /* 0x000fe20000000f00 */
[----:B------:R-:W-:Y:S02]  /*1ec60*/  IMAD.MOV.U32 R18, RZ, RZ, R21 ;  /* 0x000000ffff127224 */ /* 0x000fe400078e0015 */
[----:B------:R-:W-:-:S07]  /*1ec70*/  IMAD.MOV.U32 R32, RZ, RZ, R23 ;  /* 0x000000ffff207224 */ /* 0x000fce00078e0017 */
.L_x_54498:
[----:B------:R-:W-:Y:S05]  /*1ec80*/  BSYNC B1 ;  /* 0x0000000000017941 */ /* 0x000fea0003800000 */
.L_x_54496:
        /* <DEDUP_REMOVED lines=9> */
.L_x_54500:
[----:B------:R-:W-:Y:S01]  /*1ed20*/  IMAD.MOV.U32 R40, RZ, RZ, R17 ;  /* 0x000000ffff287224 */ /* 0x000fe200078e0011 */
[----:B------:R-:W-:Y:S01]  /*1ed30*/  MOV R21, R16 ;  /* 0x0000001000157202 */ /* 0x000fe20000000f00 */
[----:B------:R-:W-:Y:S02]  /*1ed40*/  IMAD.MOV.U32 R17, RZ, RZ, R14 ;  /* 0x000000ffff117224 */ /* 0x000fe400078e000e */
[----:B------:R-:W-:-:S07]  /*1ed50*/  IMAD.MOV.U32 R16, RZ, RZ, R15 ;  /* 0x000000ffff107224 */ /* 0x000fce00078e000f */
.L_x_54501:
[----:B------:R-:W-:Y:S05]  /*1ed60*/  BSYNC B1 ;  /* 0x0000000000017941 */ /* 0x000fea0003800000 */
.L_x_54499:
        /* <DEDUP_REMOVED lines=9> */
.L_x_54503:
[----:B------:R-:W-:Y:S01]  /*1ee00*/  IMAD.MOV.U32 R14, RZ, RZ, R40 ;  /* 0x000000ffff0e7224 */ /* 0x000fe200078e0028 */
[----:B------:R-:W-:Y:S01]  /*1ee10*/  MOV R15, R21 ;  /* 0x00000015000f7202 */ /* 0x000fe20000000f00 */
[----:B------:R-:W-:Y:S02]  /*1ee20*/  IMAD.MOV.U32 R40, RZ, RZ, R33 ;  /* 0x000000ffff287224 */ /* 0x000fe400078e0021 */
[----:B------:R-:W-:-:S07]  /*1ee30*/  IMAD.MOV.U32 R21, RZ, RZ, R34 ;  /* 0x000000ffff157224 */ /* 0x000fce00078e0022 */
.L_x_54504:
[----:B------:R-:W-:Y:S05]  /*1ee40*/  BSYNC B1 ;  /* 0x0000000000017941 */ /* 0x000fea0003800000 */
.L_x_54502:
        /* <DEDUP_REMOVED lines=9> */
.L_x_54506:
[----:B------:R-:W-:Y:S01]  /*1eee0*/  IMAD.MOV.U32 R23, RZ, RZ, R14 ;  /* 0x000000ffff177224 */ /* 0x000fe200078e000e */
[----:B------:R-:W-:Y:S01]  /*1eef0*/  MOV R34, R15 ;  /* 0x0000000f00227202 */ /* 0x000fe20000000f00 */
[----:B------:R-:W-:Y:S02]  /*1ef00*/  IMAD.MOV.U32 R14, RZ, RZ, R13 ;  /* 0x000000ffff0e7224 */ /* 0x000fe400078e000d */
[----:B------:R-:W-:-:S07]  /*1ef10*/  IMAD.MOV.U32 R15, RZ, RZ, R12 ;  /* 0x000000ffff0f7224 */ /* 0x000fce00078e000c */
.L_x_54507:
[----:B------:R-:W-:Y:S05]  /*1ef20*/  BSYNC B1 ;  /* 0x0000000000017941 */ /* 0x000fea0003800000 */
.L_x_54505:
        /* <DEDUP_REMOVED lines=9> */
.L_x_54509:
[----:B------:R-:W-:Y:S01]  /*1efc0*/  IMAD.MOV.U32 R13, RZ, RZ, R23 ;  /* 0x000000ffff0d7224 */ /* 0x000fe200078e0017 */
[----:B------:R-:W-:Y:S01]  /*1efd0*/  MOV R12, R34 ;  /* 0x00000022000c7202 */ /* 0x000fe20000000f00 */
[----:B------:R-:W-:Y:S02]  /*1efe0*/  IMAD.MOV.U32 R23, RZ, RZ, R36 ;  /* 0x000000ffff177224 */ /* 0x000fe400078e0024 */
[----:B------:R-:W-:-:S07]  /*1eff0*/  IMAD.MOV.U32 R34, RZ, RZ, R11 ;  /* 0x000000ffff227224 */ /* 0x000fce00078e000b */
.L_x_54510:
[----:B------:R-:W-:Y:S05]  /*1f000*/  BSYNC B1 ;  /* 0x0000000000017941 */ /* 0x000fea0003800000 */
.L_x_54508:
        /* <DEDUP_REMOVED lines=9> */
.L_x_54512:
[----:B------:R-:W-:Y:S01]  /*1f0a0*/  IMAD.MOV.U32 R36, RZ, RZ, R13 ;  /* 0x000000ffff247224 */ /* 0x000fe200078e000d */
[----:B------:R-:W-:Y:S01]  /*1f0b0*/  MOV R11, R12 ;  /* 0x0000000c000b7202 */ /* 0x000fe20000000f00 */
[----:B------:R-:W-:Y:S02]  /*1f0c0*/  IMAD.MOV.U32 R13, RZ, RZ, R10 ;  /* 0x000000ffff0d7224 */ /* 0x000fe400078e000a */
[----:B------:R-:W-:-:S07]  /*1f0d0*/  IMAD.MOV.U32 R12, RZ, RZ, R25 ;  /* 0x000000ffff0c7224 */ /* 0x000fce00078e0019 */
.L_x_54513:
[----:B------:R-:W-:Y:S05]  /*1f0e0*/  BSYNC B1 ;  /* 0x0000000000017941 */ /* 0x000fea0003800000 */
.L_x_54511:
        /* <DEDUP_REMOVED lines=9> */
.L_x_54515:
[----:B------:R-:W-:Y:S01]  /*1f180*/  IMAD.MOV.U32 R10, RZ, RZ, R36 ;  /* 0x000000ffff0a7224 */ /* 0x000fe200078e0024 */
[----:B------:R-:W-:Y:S01]  /*1f190*/  MOV R25, R11 ;  /* 0x0000000b00197202 */ /* 0x000fe20000000f00 */
[----:B------:R-:W-:Y:S02]  /*1f1a0*/  IMAD.MOV.U32 R36, RZ, RZ, R27 ;  /* 0x000000ffff247224 */ /* 0x000fe400078e001b */
[----:B------:R-:W-:-:S07]  /*1f1b0*/  IMAD.MOV.U32 R11, RZ, RZ, R8 ;  /* 0x000000ffff0b7224 */ /* 0x000fce00078e0008 */
.L_x_54516:
[----:B------:R-:W-:Y:S05]  /*1f1c0*/  BSYNC B1 ;  /* 0x0000000000017941 */ /* 0x000fea0003800000 */
.L_x_54514:
        /* <DEDUP_REMOVED lines=9> */
.L_x_54518:
[----:B------:R-:W-:Y:S01]  /*1f260*/  IMAD.MOV.U32 R8, RZ, RZ, R10 ;  /* 0x000000ffff087224 */ /* 0x000fe200078e000a */
[----:B------:R-:W-:Y:S01]  /*1f270*/  MOV R42, R25 ;  /* 0x00000019002a7202 */ /* 0x000fe20000000f00 */
[----:B------:R-:W-:Y:S02]  /*1f280*/  IMAD.MOV.U32 R10, RZ, RZ, R9 ;  /* 0x000000ffff0a7224 */ /* 0x000fe400078e0009 */
[----:B------:R-:W-:-:S07]  /*1f290*/  IMAD.MOV.U32 R25, RZ, RZ, R38 ;  /* 0x000000ffff197224 */ /* 0x000fce00078e0026 */
.L_x_54519:
[----:B------:R-:W-:Y:S05]  /*1f2a0*/  BSYNC B1 ;  /* 0x0000000000017941 */ /* 0x000fea0003800000 */
.L_x_54517:
        /* <DEDUP_REMOVED lines=9> */
.L_x_54521:
[----:B------:R-:W-:Y:S01]  /*1f340*/  IMAD.MOV.U32 R9, RZ, RZ, R8 ;  /* 0x000000ffff097224 */ /* 0x000fe200078e0008 */
[----:B------:R-:W-:Y:S01]  /*1f350*/  MOV R38, R42 ;  /* 0x0000002a00267202 */ /* 0x000fe20000000f00 */
[----:B------:R-:W-:Y:S02]  /*1f360*/  IMAD.MOV.U32 R8, RZ, RZ, R7 ;  /* 0x000000ffff087224 */ /* 0x000fe400078e0007 */
[----:B------:R-:W-:-:S07]  /*1f370*/  IMAD.MOV.U32 R42, RZ, RZ, R35 ;  /* 0x000000ffff2a7224 */ /* 0x000fce00078e0023 */
.L_x_54522:
[----:B------:R-:W-:Y:S05]  /*1f380*/  BSYNC B1 ;  /* 0x0000000000017941 */ /* 0x000fea0003800000 */
.L_x_54520:
        /* <DEDUP_REMOVED lines=9> */
.L_x_54524:
[----:B------:R-:W-:Y:S01]  /*1f420*/  IMAD.MOV.U32 R7, RZ, RZ, R9 ;  /* 0x000000ffff077224 */ /* 0x000fe200078e0009 */
[----:B------:R-:W-:Y:S01]  /*1f430*/  MOV R44, R38 ;  /* 0x00000026002c7202 */ /* 0x000fe20000000f00 */
[----:B------:R-:W-:Y:S02]  /*1f440*/  IMAD.MOV.U32 R9, RZ, RZ, R6 ;  /* 0x000000ffff097224 */ /* 0x000fe400078e0006 */
[----:B------:R-:W-:-:S07]  /*1f450*/  IMAD.MOV.U32 R38, RZ, RZ, R5 ;  /* 0x000000ffff267224 */ /* 0x000fce00078e0005 */
.L_x_54525:
[----:B------:R-:W-:Y:S05]  /*1f460*/  BSYNC B1 ;  /* 0x0000000000017941 */ /* 0x000fea0003800000 */
.L_x_54523:
        /* <DEDUP_REMOVED lines=9> */
.L_x_54527:
[----:B------:R-:W-:Y:S01]  /*1f500*/  IMAD.MOV.U32 R5, RZ, RZ, R7 ;  /* 0x000000ffff057224 */ /* 0x000fe200078e0007 */
[----:B------:R-:W-:Y:S01]  /*1f510*/  MOV R6, R44 ;  /* 0x0000002c00067202 */ /* 0x000fe20000000f00 */
[----:B------:R-:W-:Y:S02]  /*1f520*/  IMAD.MOV.U32 R7, RZ, RZ, R4 ;  /* 0x000000ffff077224 */ /* 0x000fe400078e0004 */
[----:B------:R-:W-:-:S07]  /*1f530*/  IMAD.MOV.U32 R44, RZ, RZ, R37 ;  /* 0x000000ffff2c7224 */ /* 0x000fce00078e0025 */
.L_x_54528:
[----:B------:R-:W-:Y:S05]  /*1f540*/  BSYNC B1 ;  /* 0x0000000000017941 */ /* 0x000fea0003800000 */
.L_x_54526:
        /* <DEDUP_REMOVED lines=16> */
.L_x_54530:
[----:B------:R-:W-:Y:S02]  /*1f650*/  IMAD.MOV.U32 R4, RZ, RZ, R19 ;  /* 0x000000ffff047224 */ /* 0x000fe400078e0013 */
[----:B------:R-:W-:Y:S02]  /*1f660*/  IMAD.MOV.U32 R26, RZ, RZ, R67 ;  /* 0x000000ffff1a7224 */ /* 0x000fe400078e0043 */
[----:B------:R-:W-:Y:S02]  /*1f670*/  IMAD.MOV.U32 R19, RZ, RZ, R2 ;  /* 0x000000ffff137224 */ /* 0x000fe400078e0002 */
[----:B------:R-:W-:-:S07]  /*1f680*/  IMAD.MOV.U32 R67, RZ, RZ, R28 ;  /* 0x000000ffff437224 */ /* 0x000fce00078e001c */
.L_x_54531:
[----:B------:R-:W-:Y:S05]  /*1f690*/  BSYNC B1 ;  /* 0x0000000000017941 */ /* 0x000fea0003800000 */
.L_x_54529:
        /* <DEDUP_REMOVED lines=9> */
.L_x_54533:
[----:B------:R-:W-:Y:S02]  /*1f730*/  IMAD.MOV.U32 R27, RZ, RZ, R4 ;  /* 0x000000ffff1b7224 */ /* 0x000fe400078e0004 */
[----:B------:R-:W-:Y:S02]  /*1f740*/  IMAD.MOV.U32 R2, RZ, RZ, R26 ;  /* 0x000000ffff027224 */ /* 0x000fe400078e001a */
[----:B------:R-:W-:Y:S02]  /*1f750*/  IMAD.MOV.U32 R4, RZ, RZ, R3 ;  /* 0x000000ffff047224 */ /* 0x000fe400078e0003 */
[----:B------:R-:W-:-:S07]  /*1f760*/  IMAD.MOV.U32 R26, RZ, RZ, R39 ;  /* 0x000000ffff1a7224 */ /* 0x000fce00078e0027 */
.L_x_54534:
[----:B------:R-:W-:Y:S05]  /*1f770*/  BSYNC B1 ;  /* 0x0000000000017941 */ /* 0x000fea0003800000 */
.L_x_54532:
        /* <DEDUP_REMOVED lines=9> */
.L_x_54536:
[----:B------:R-:W-:Y:S02]  /*1f810*/  IMAD.MOV.U32 R3, RZ, RZ, R27 ;  /* 0x000000ffff037224 */ /* 0x000fe400078e001b */
[----:B------:R-:W-:Y:S02]  /*1f820*/  IMAD.MOV.U32 R31, RZ, RZ, R2 ;  /* 0x000000ffff1f7224 */ /* 0x000fe400078e0002 */
[----:B------:R-:W-:Y:S02]  /*1f830*/  IMAD.MOV.U32 R27, RZ, RZ, R30 ;  /* 0x000000ffff1b7224 */ /* 0x000fe400078e001e */
[----:B------:R-:W-:-:S07]  /*1f840*/  IMAD.MOV.U32 R2, RZ, RZ, R29 ;  /* 0x000000ffff027224 */ /* 0x000fce00078e001d */
.L_x_54537:
[----:B------:R-:W-:Y:S05]  /*1f850*/  BSYNC B1 ;  /* 0x0000000000017941 */ /* 0x000fea0003800000 */
.L_x_54535:
        /* <DEDUP_REMOVED lines=9> */
.L_x_54539:
[----:B------:R-:W-:Y:S02]  /*1f8f0*/  IMAD.MOV.U32 R28, RZ, RZ, R3 ;  /* 0x000000ffff1c7224 */ /* 0x000fe400078e0003 */
[----:B------:R-:W-:Y:S02]  /*1f900*/  IMAD.MOV.U32 R29, RZ, RZ, R31 ;  /* 0x000000ffff1d7224 */ /* 0x000fe400078e001f */
[----:B------:R-:W-:Y:S02]  /*1f910*/  IMAD.MOV.U32 R3, RZ, RZ, R18 ;  /* 0x000000ffff037224 */ /* 0x000fe400078e0012 */
[----:B------:R-:W-:-:S07]  /*1f920*/  IMAD.MOV.U32 R31, RZ, RZ, R32 ;  /* 0x000000ffff1f7224 */ /* 0x000fce00078e0020 */
.L_x_54540:
[----:B------:R-:W-:Y:S05]  /*1f930*/  BSYNC B1 ;  /* 0x0000000000017941 */ /* 0x000fea0003800000 */
.L_x_54538:
        /* <DEDUP_REMOVED lines=9> */
.L_x_54542:
[----:B------:R-:W-:Y:S02]  /*1f9d0*/  IMAD.MOV.U32 R33, RZ, RZ, R28 ;  /* 0x000000ffff217224 */ /* 0x000fe400078e001c */
[----:B------:R-:W-:Y:S02]  /*1f9e0*/  IMAD.MOV.U32 R18, RZ, RZ, R29 ;  /* 0x000000ffff127224 */ /* 0x000fe400078e001d */
[----:B------:R-:W-:Y:S02]  /*1f9f0*/  IMAD.MOV.U32 R28, RZ, RZ, R17 ;  /* 0x000000ffff1c7224 */ /* 0x000fe400078e0011 */
[----:B------:R-:W-:-:S07]  /*1fa00*/  IMAD.MOV.U32 R29, RZ, RZ, R16 ;  /* 0x000000ffff1d7224 */ /* 0x000fce00078e0010 */
.L_x_54543:
[----:B------:R-:W-:Y:S05]  /*1fa10*/  BSYNC B1 ;  /* 0x0000000000017941 */ /* 0x000fea0003800000 */
.L_x_54541:
        /* <DEDUP_REMOVED lines=9> */
.L_x_54545:
[----:B------:R-:W-:Y:S02]  /*1fab0*/  IMAD.MOV.U32 R17, RZ, RZ, R33 ;  /* 0x000000ffff117224 */ /* 0x000fe400078e0021 */
[----:B------:R-:W-:Y:S02]  /*1fac0*/  IMAD.MOV.U32 R16, RZ, RZ, R18 ;  /* 0x000000ffff107224 */ /* 0x000fe400078e0012 */
[----:B------:R-:W-:Y:S02]  /*1fad0*/  IMAD.MOV.U32 R33, RZ, RZ, R40 ;  /* 0x000000ffff217224 */ /* 0x000fe400078e0028 */
[----:B------:R-:W-:-:S07]  /*1fae0*/  IMAD.MOV.U32 R18, RZ, RZ, R21 ;  /* 0x000000ffff127224 */ /* 0x000fce00078e0015 */
.L_x_54546:
[----:B------:R-:W-:Y:S05]  /*1faf0*/  BSYNC B1 ;  /* 0x0000000000017941 */ /* 0x000fea0003800000 */
.L_x_54544:
        /* <DEDUP_REMOVED lines=9> */
.L_x_54548:
[----:B------:R-:W-:Y:S02]  /*1fb90*/  IMAD.MOV.U32 R30, RZ, RZ, R17 ;  /* 0x000000ffff1e7224 */ /* 0x000fe400078e0011 */
[----:B------:R-:W-:Y:S02]  /*1fba0*/  IMAD.MOV.U32 R21, RZ, RZ, R16 ;  /* 0x000000ffff157224 */ /* 0x000fe400078e0010 */
[----:B------:R-:W-:Y:S02]  /*1fbb0*/  IMAD.MOV.U32 R17, RZ, RZ, R14 ;  /* 0x000000ffff117224 */ /* 0x000fe400078e000e */
[----:B------:R-:W-:-:S07]  /*1fbc0*/  IMAD.MOV.U32 R16, RZ, RZ, R15 ;  /* 0x000000ffff107224 */ /* 0x000fce00078e000f */
.L_x_54549:
[----:B------:R-:W-:Y:S05]  /*1fbd0*/  BSYNC B1 ;  /* 0x0000000000017941 */ /* 0x000fea0003800000 */
.L_x_54547:
        /* <DEDUP_REMOVED lines=9> */
.L_x_54551:
[----:B------:R-:W-:Y:S02]  /*1fc70*/  IMAD.MOV.U32 R14, RZ, RZ, R30 ;  /* 0x000000ffff0e7224 */ /* 0x000fe400078e001e */
[----:B------:R-:W-:Y:S02]  /*1fc80*/  IMAD.MOV.U32 R15, RZ, RZ, R21 ;  /* 0x000000ffff0f7224 */ /* 0x000fe400078e0015 */
[----:B------:R-:W-:Y:S02]  /*1fc90*/  IMAD.MOV.U32 R30, RZ, RZ, R23 ;  /* 0x000000ffff1e7224 */ /* 0x000fe400078e0017 */
[----:B------:R-:W-:-:S07]  /*1fca0*/  IMAD.MOV.U32 R21, RZ, RZ, R34 ;  /* 0x000000ffff157224 */ /* 0x000fce00078e0022 */
.L_x_54552:
[----:B------:R-:W-:Y:S05]  /*1fcb0*/  BSYNC B1 ;  /* 0x0000000000017941 */ /* 0x000fea0003800000 */
.L_x_54550:
        /* <DEDUP_REMOVED lines=9> */
.L_x_54554:
[----:B------:R-:W-:Y:S02]  /*1fd50*/  IMAD.MOV.U32 R23, RZ, RZ, R14 ;  /* 0x000000ffff177224 */ /* 0x000fe400078e000e */
[----:B------:R-:W-:Y:S02]  /*1fd60*/  IMAD.MOV.U32 R32, RZ, RZ, R15 ;  /* 0x000000ffff207224 */ /* 0x000fe400078e000f */
[----:B------:R-:W-:Y:S02]  /*1fd70*/  IMAD.MOV.U32 R14, RZ, RZ, R13 ;  /* 0x000000ffff0e7224 */ /* 0x000fe400078e000d */
[----:B------:R-:W-:-:S07]  /*1fd80*/  IMAD.MOV.U32 R15, RZ, RZ, R12 ;  /* 0x000000ffff0f7224 */ /* 0x000fce00078e000c */
.L_x_54555:
[----:B------:R-:W-:Y:S05]  /*1fd90*/  BSYNC B1 ;  /* 0x0000000000017941 */ /* 0x000fea0003800000 */
.L_x_54553:
        /* <DEDUP_REMOVED lines=9> */
.L_x_54557:
[----:B------:R-:W-:Y:S02]  /*1fe30*/  IMAD.MOV.U32 R13, RZ, RZ, R23 ;  /* 0x000000ffff0d7224 */ /* 0x000fe400078e0017 */
[----:B------:R-:W-:Y:S02]  /*1fe40*/  IMAD.MOV.U32 R12, RZ, RZ, R32 ;  /* 0x000000ffff0c7224 */ /* 0x000fe400078e0020 */
[----:B------:R-:W-:Y:S02]  /*1fe50*/  IMAD.MOV.U32 R23, RZ, RZ, R36 ;  /* 0x000000ffff177224 */ /* 0x000fe400078e0024 */
[----:B------:R-:W-:-:S07]  /*1fe60*/  IMAD.MOV.U32 R32, RZ, RZ, R11 ;  /* 0x000000ffff207224 */ /* 0x000fce00078e000b */
.L_x_54558:
[----:B------:R-:W-:Y:S05]  /*1fe70*/  BSYNC B1 ;  /* 0x0000000000017941 */ /* 0x000fea0003800000 */
.L_x_54556:
        /* <DEDUP_REMOVED lines=9> */
.L_x_54560:
[----:B------:R-:W-:Y:S02]  /*1ff10*/  IMAD.MOV.U32 R11, RZ, RZ, R13 ;  /* 0x000000ffff0b7224 */ /* 0x000fe400078e000d */
[----:B------:R-:W-:Y:S02]  /*1ff20*/  IMAD.MOV.U32 R35, RZ, RZ, R12 ;  /* 0x000000ffff237224 */ /* 0x000fe400078e000c */
[----:B------:R-:W-:Y:S02]  /*1ff30*/  IMAD.MOV.U32 R13, RZ, RZ, R10 ;  /* 0x000000ffff0d7224 */ /* 0x000fe400078e000a */
[----:B------:R-:W-:-:S07]  /*1ff40*/  IMAD.MOV.U32 R12, RZ, RZ, R25 ;  /* 0x000000ffff0c7224 */ /* 0x000fce00078e0019 */
.L_x_54561:
[----:B------:R-:W-:Y:S05]  /*1ff50*/  BSYNC B1 ;  /* 0x0000000000017941 */ /* 0x000fea0003800000 */
.L_x_54559:
        /* <DEDUP_REMOVED lines=9> */
.L_x_54563:
[----:B------:R-:W-:Y:S02]  /*1fff0*/  IMAD.MOV.U32 R10, RZ, RZ, R11 ;  /* 0x000000ffff0a7224 */ /* 0x000fe400078e000b */
[----:B------:R-:W-:Y:S02]  /*20000*/  IMAD.MOV.U32 R25, RZ, RZ, R35 ;  /* 0x000000ffff197224 */ /* 0x000fe400078e0023 */
[----:B------:R-:W-:Y:S02]  /*20010*/  IMAD.MOV.U32 R11, RZ, RZ, R8 ;  /* 0x000000ffff0b7224 */ /* 0x000fe400078e0008 */
[----:B------:R-:W-:-:S07]  /*20020*/  IMAD.MOV.U32 R35, RZ, RZ, R42 ;  /* 0x000000ffff237224 */ /* 0x000fce00078e002a */
.L_x_54564:
[----:B------:R-:W-:Y:S05]  /*20030*/  BSYNC B1 ;  /* 0x0000000000017941 */ /* 0x000fea0003800000 */
.L_x_54562:
        /* <DEDUP_REMOVED lines=9> */
.L_x_54566:
[----:B------:R-:W-:Y:S02]  /*200d0*/  IMAD.MOV.U32 R8, RZ, RZ, R10 ;  /* 0x000000ffff087224 */ /* 0x000fe400078e000a */
[----:B------:R-:W-:Y:S02]  /*200e0*/  IMAD.MOV.U32 R37, RZ, RZ, R25 ;  /* 0x000000ffff257224 */ /* 0x000fe400078e0019 */
[----:B------:R-:W-:Y:S02]  /*200f0*/  IMAD.MOV.U32 R10, RZ, RZ, R9 ;  /* 0x000000ffff0a7224 */ /* 0x000fe400078e0009 */
[----:B------:R-:W-:-:S07]  /*20100*/  IMAD.MOV.U32 R25, RZ, RZ, R38 ;  /* 0x000000ffff197224 */ /* 0x000fce00078e0026 */
.L_x_54567:
[----:B------:R-:W-:Y:S05]  /*20110*/  BSYNC B1 ;  /* 0x0000000000017941 */ /* 0x000fea0003800000 */
.L_x_54565:
        /* <DEDUP_REMOVED lines=9> */
.L_x_54569:
[----:B------:R-:W-:Y:S02]  /*201b0*/  IMAD.MOV.U32 R34, RZ, RZ, R8 ;  /* 0x000000ffff227224 */ /* 0x000fe400078e0008 */
[----:B------:R-:W-:Y:S02]  /*201c0*/  IMAD.MOV.U32 R9, RZ, RZ, R37 ;  /* 0x000000ffff097224 */ /* 0x000fe400078e0025 */
[----:B------:R-:W-:Y:S02]  /*201d0*/  IMAD.MOV.U32 R8, RZ, RZ, R7 ;  /* 0x000000ffff087224 */ /* 0x000fe400078e0007 */
[----:B------:R-:W-:-:S07]  /*201e0*/  IMAD.MOV.U32 R37, RZ, RZ, R44 ;  /* 0x000000ffff257224 */ /* 0x000fce00078e002c */
.L_x_54570:
[----:B------:R-:W-:Y:S05]  /*201f0*/  BSYNC B1 ;  /* 0x0000000000017941 */ /* 0x000fea0003800000 */
.L_x_54568:
        /* <DEDUP_REMOVED lines=9> */
.L_x_54572:
[----:B------:R-:W-:Y:S02]  /*20290*/  IMAD.MOV.U32 R7, RZ, RZ, R34 ;  /* 0x000000ffff077224 */ /* 0x000fe400078e0022 */
[----:B------:R-:W-:Y:S02]  /*202a0*/  IMAD.MOV.U32 R36, RZ, RZ, R9 ;  /* 0x000000ffff247224 */ /* 0x000fe400078e0009 */
[----:B------:R-:W-:Y:S02]  /*202b0*/  IMAD.MOV.U32 R34, RZ, RZ, R5 ;  /* 0x000000ffff227224 */ /* 0x000fe400078e0005 */
[----:B------:R-:W-:-:S07]  /*202c0*/  IMAD.MOV.U32 R9, RZ, RZ, R6 ;  /* 0x000000ffff097224 */ /* 0x000fce00078e0006 */
.L_x_54573:
[----:B------:R-:W-:Y:S05]  /*202d0*/  BSYNC B1 ;  /* 0x0000000000017941 */ /* 0x000fea0003800000 */
.L_x_54571:
        /* <DEDUP_REMOVED lines=16> */
.L_x_54575:
[----:B------:R-:W-:Y:S02]  /*203e0*/  IMAD.MOV.U32 R6, RZ, RZ, R19 ;  /* 0x000000ffff067224 */ /* 0x000fe400078e0013 */
[----:B------:R-:W-:Y:S01]  /*203f0*/  IMAD.MOV.U32 R5, RZ, RZ, R67 ;  /* 0x000000ffff057224 */ /* 0x000fe200078e0043 */
[----:B------:R-:W-:Y:S01]  /*20400*/  MOV R67, R26 ;  /* 0x0000001a00437202 */ /* 0x000fe20000000f00 */
[----:B------:R-:W-:-:S07]  /*20410*/  IMAD.MOV.U32 R19, RZ, RZ, R4 ;  /* 0x000000ffff137224 */ /* 0x000fce00078e0004 */
.L_x_54576:
[----:B------:R-:W-:Y:S05]  /*20420*/  BSYNC B1 ;  /* 0x0000000000017941 */ /* 0x000fea0003800000 */
.L_x_54574:
        /* <DEDUP_REMOVED lines=9> */
.L_x_54578:
[----:B------:R-:W-:Y:S02]  /*204c0*/  IMAD.MOV.U32 R4, RZ, RZ, R6 ;  /* 0x000000ffff047224 */ /* 0x000fe400078e0006 */
[----:B------:R-:W-:Y:S01]  /*204d0*/  IMAD.MOV.U32 R24, RZ, RZ, R5 ;  /* 0x000000ffff187224 */ /* 0x000fe200078e0005 */
[----:B------:R-:W-:Y:S01]  /*204e0*/  MOV R5, R2 ;  /* 0x0000000200057202 */ /* 0x000fe20000000f00 */
[----:B------:R-:W-:-:S07]  /*204f0*/  IMAD.MOV.U32 R6, RZ, RZ, R27 ;  /* 0x000000ffff067224 */ /* 0x000fce00078e001b */
.L_x_54579:
[----:B------:R-:W-:Y:S05]  /*20500*/  BSYNC B1 ;  /* 0x0000000000017941 */ /* 0x000fea0003800000 */
.L_x_54577:
        /* <DEDUP_REMOVED lines=9> */
.L_x_54581:
[----:B------:R-:W-:Y:S02]  /*205a0*/  IMAD.MOV.U32 R2, RZ, RZ, R4 ;  /* 0x000000ffff027224 */ /* 0x000fe400078e0004 */
[----:B------:R-:W-:Y:S01]  /*205b0*/  IMAD.MOV.U32 R26, RZ, RZ, R24 ;  /* 0x000000ffff1a7224 */ /* 0x000fe200078e0018 */
[----:B------:R-:W-:Y:S01]  /*205c0*/  MOV R24, R31 ;  /* 0x0000001f00187202 */ /* 0x000fe20000000f00 */
[----:B------:R-:W-:-:S07]  /*205d0*/  IMAD.MOV.U32 R4, RZ, RZ, R3 ;  /* 0x000000ffff047224 */ /* 0x000fce00078e0003 */
.L_x_54582:
[----:B------:R-:W-:Y:S05]  /*205e0*/  BSYNC B1 ;  /* 0x0000000000017941 */ /* 0x000fea0003800000 */
.L_x_54580:
        /* <DEDUP_REMOVED lines=9> */
.L_x_54584:
[----:B------:R-:W-:Y:S02]  /*20680*/  IMAD.MOV.U32 R3, RZ, RZ, R2 ;  /* 0x000000ffff037224 */ /* 0x000fe400078e0002 */
[----:B------:R-:W-:Y:S01]  /*20690*/  IMAD.MOV.U32 R27, RZ, RZ, R26 ;  /* 0x000000ffff1b7224 */ /* 0x000fe200078e001a */
[----:B------:R-:W-:Y:S01]  /*206a0*/  MOV R26, R29 ;  /* 0x0000001d001a7202 */ /* 0x000fe20000000f00 */
[----:B------:R-:W-:-:S07]  /*206b0*/  IMAD.MOV.U32 R2, RZ, RZ, R28 ;  /* 0x000000ffff027224 */ /* 0x000fce00078e001c */
.L_x_54585:
[----:B------:R-:W-:Y:S05]  /*206c0*/  BSYNC B1 ;  /* 0x0000000000017941 */ /* 0x000fea0003800000 */
.L_x_54583:
        /* <DEDUP_REMOVED lines=9> */
.L_x_54587:
[----:B------:R-:W-:Y:S02]  /*20760*/  IMAD.MOV.U32 R28, RZ, RZ, R3 ;  /* 0x000000ffff1c7224 */ /* 0x000fe400078e0003 */
[----:B------:R-:W-:Y:S01]  /*20770*/  IMAD.MOV.U32 R29, RZ, RZ, R27 ;  /* 0x000000ffff1d7224 */ /* 0x000fe200078e001b */
[----:B------:R-:W-:Y:S01]  /*20780*/  MOV R27, R18 ;  /* 0x00000012001b7202 */ /* 0x000fe20000000f00 */
[----:B------:R-:W-:-:S07]  /*20790*/  IMAD.MOV.U32 R3, RZ, RZ, R33 ;  /* 0x000000ffff037224 */ /* 0x000fce00078e0021 */
.L_x_54588:
[----:B------:R-:W-:Y:S05]  /*207a0*/  BSYNC B1 ;  /* 0x0000000000017941 */ /* 0x000fea0003800000 */
.L_x_54586:
        /* <DEDUP_REMOVED lines=9> */
.L_x_54590:
[----:B------:R-:W-:Y:S02]  /*20840*/  IMAD.MOV.U32 R31, RZ, RZ, R28 ;  /* 0x000000ffff1f7224 */ /* 0x000fe400078e001c */
[----:B------:R-:W-:Y:S01]  /*20850*/  IMAD.MOV.U32 R33, RZ, RZ, R29 ;  /* 0x000000ffff217224 */ /* 0x000fe200078e001d */
[----:B------:R-:W-:Y:S01]  /*20860*/  MOV R29, R16 ;  /* 0x00000010001d7202 */ /* 0x000fe20000000f00 */
[----:B------:R-:W-:-:S07]  /*20870*/  IMAD.MOV.U32 R28, RZ, RZ, R17 ;  /* 0x000000ffff1c7224 */ /* 0x000fce00078e0011 */
.L_x_54591:
[----:B------:R-:W-:Y:S05]  /*20880*/  BSYNC B1 ;  /* 0x0000000000017941 */ /* 0x000fea0003800000 */
.L_x_54589:
        /* <DEDUP_REMOVED lines=9> */
.L_x_54593:
[----:B------:R-:W-:Y:S02]  /*20920*/  IMAD.MOV.U32 R38, RZ, RZ, R31 ;  /* 0x000000ffff267224 */ /* 0x000fe400078e001f */
[----:B------:R-:W-:Y:S01]  /*20930*/  IMAD.MOV.U32 R40, RZ, RZ, R33 ;  /* 0x000000ffff287224 */ /* 0x000fe200078e0021 */
[----:B------:R-:W-:Y:S01]  /*20940*/  MOV R33, R21 ;  /* 0x0000001500217202 */ /* 0x000fe20000000f00 */
[----:B------:R-:W-:-:S07]  /*20950*/  IMAD.MOV.U32 R31, RZ, RZ, R30 ;  /* 0x000000ffff1f7224 */ /* 0x000fce00078e001e */
.L_x_54594:
[----:B------:R-:W-:Y:S05]  /*20960*/  BSYNC B1 ;  /* 0x0000000000017941 */ /* 0x000fea0003800000 */
.L_x_54592:
        /* <DEDUP_REMOVED lines=9> */
.L_x_54596:
[----:B------:R-:W-:Y:S02]  /*20a00*/  IMAD.MOV.U32 R21, RZ, RZ, R38 ;  /* 0x000000ffff157224 */ /* 0x000fe400078e0026 */
[----:B------:R-:W-:Y:S01]  /*20a10*/  IMAD.MOV.U32 R39, RZ, RZ, R40 ;  /* 0x000000ffff277224 */ /* 0x000fe200078e0028 */
[----:B------:R-:W-:Y:S01]  /*20a20*/  MOV R40, R15 ;  /* 0x0000000f00287202 */ /* 0x000fe20000000f00 */
[----:B------:R-:W-:-:S07]  /*20a30*/  IMAD.MOV.U32 R38, RZ, RZ, R14 ;  /* 0x000000ffff267224 */ /* 0x000fce00078e000e */
.L_x_54597:
[----:B------:R-:W-:Y:S05]  /*20a40*/  BSYNC B1 ;  /* 0x0000000000017941 */ /* 0x000fea0003800000 */
.L_x_54595:
        /* <DEDUP_REMOVED lines=9> */
.L_x_54599:
[----:B------:R-:W-:Y:S02]  /*20ae0*/  IMAD.MOV.U32 R30, RZ, RZ, R21 ;  /* 0x000000ffff1e7224 */ /* 0x000fe400078e0015 */
[----:B------:R-:W-:Y:S01]  /*20af0*/  IMAD.MOV.U32 R42, RZ, RZ, R39 ;  /* 0x000000ffff2a7224 */ /* 0x000fe200078e0027 */
[----:B------:R-:W-:Y:S01]  /*20b00*/  MOV R39, R32 ;  /* 0x0000002000277202 */ /* 0x000fe20000000f00 */
[----:B------:R-:W-:-:S07]  /*20b10*/  IMAD.MOV.U32 R21, RZ, RZ, R23 ;  /* 0x000000ffff157224 */ /* 0x000fce00078e0017 */
.L_x_54600:
[----:B------:R-:W-:Y:S05]  /*20b20*/  BSYNC B1 ;  /* 0x0000000000017941 */ /* 0x000fea0003800000 */
.L_x_54598:
        /* <DEDUP_REMOVED lines=9> */
.L_x_54602:
[----:B------:R-:W-:Y:S02]  /*20bc0*/  IMAD.MOV.U32 R23, RZ, RZ, R30 ;  /* 0x000000ffff177224 */ /* 0x000fe400078e001e */
[----:B------:R-:W-:Y:S01]  /*20bd0*/  IMAD.MOV.U32 R32, RZ, RZ, R42 ;  /* 0x000000ffff207224 */ /* 0x000fe200078e002a */
[----:B------:R-:W-:Y:S01]  /*20be0*/  MOV R42, R12 ;  /* 0x0000000c002a7202 */ /* 0x000fe20000000f00 */
[----:B------:R-:W-:-:S07]  /*20bf0*/  IMAD.MOV.U32 R30, RZ, RZ, R13 ;  /* 0x000000ffff1e7224 */ /* 0x000fce00078e000d */
.L_x_54603:
[----:B------:R-:W-:Y:S05]  /*20c00*/  BSYNC B1 ;  /* 0x0000000000017941 */ /* 0x000fea0003800000 */
.L_x_54601:
        /* <DEDUP_REMOVED lines=9> */
.L_x_54605:
[----:B------:R-:W-:Y:S02]  /*20ca0*/  IMAD.MOV.U32 R44, RZ, RZ, R23 ;  /* 0x000000ffff2c7224 */ /* 0x000fe400078e0017 */
[----:B------:R-:W-:Y:S01]  /*20cb0*/  IMAD.MOV.U32 R46, RZ, RZ, R32 ;  /* 0x000000ffff2e7224 */ /* 0x000fe200078e0020 */
[----:B------:R-:W-:Y:S01]  /*20cc0*/  MOV R32, R35 ;  /* 0x0000002300207202 */ /* 0x000fe20000000f00 */
[----:B------:R-:W-:-:S07]  /*20cd0*/  IMAD.MOV.U32 R23, RZ, RZ, R11 ;  /* 0x000000ffff177224 */ /* 0x000fce00078e000b */
.L_x_54606:
[----:B------:R-:W-:Y:S05]  /*20ce0*/  BSYNC B1 ;  /* 0x0000000000017941 */ /* 0x000fea0003800000 */
.L_x_54604:
        /* <DEDUP_REMOVED lines=9> */
.L_x_54608:
[----:B------:R-:W-:Y:S02]  /*20d80*/  IMAD.MOV.U32 R35, RZ, RZ, R44 ;  /* 0x000000ffff237224 */ /* 0x000fe400078e002c */
[----:B------:R-:W-:Y:S01]  /*20d90*/  IMAD.MOV.U32 R47, RZ, RZ, R46 ;  /* 0x000000ffff2f7224 */ /* 0x000fe200078e002e */
[----:B------:R-:W-:Y:S01]  /*20da0*/  MOV R46, R25 ;  /* 0x00000019002e7202 */ /* 0x000fe20000000f00 */
[----:B------:R-:W-:-:S07]  /*20db0*/  IMAD.MOV.U32 R44, RZ, RZ, R10 ;  /* 0x000000ffff2c7224 */ /* 0x000fce00078e000a */
.L_x_54609:
[----:B------:R-:W-:Y:S05]  /*20dc0*/  BSYNC B1 ;  /* 0x0000000000017941 */ /* 0x000fea0003800000 */
.L_x_54607:
        /* <DEDUP_REMOVED lines=9> */
.L_x_54611:
[----:B------:R-:W-:Y:S02]  /*20e60*/  IMAD.MOV.U32 R25, RZ, RZ, R35 ;  /* 0x000000ffff197224 */ /* 0x000fe400078e0023 */
[----:B------:R-:W-:Y:S01]  /*20e70*/  IMAD.MOV.U32 R48, RZ, RZ, R47 ;  /* 0x000000ffff307224 */ /* 0x000fe200078e002f */
[----:B------:R-:W-:Y:S01]  /*20e80*/  MOV R47, R37 ;  /* 0x00000025002f7202 */ /* 0x000fe20000000f00 */
[----:B------:R-:W-:-:S07]  /*20e90*/  IMAD.MOV.U32 R35, RZ, RZ, R8 ;  /* 0x000000ffff237224 */ /* 0x000fce00078e0008 */
.L_x_54612:
[----:B------:R-:W-:Y:S05]  /*20ea0*/  BSYNC B1 ;  /* 0x0000000000017941 */ /* 0x000fea0003800000 */
.L_x_54610:
        /* <DEDUP_REMOVED lines=9> */
.L_x_54614:
[----:B------:R-:W-:Y:S02]  /*20f40*/  IMAD.MOV.U32 R37, RZ, RZ, R25 ;  /* 0x000000ffff257224 */ /* 0x000fe400078e0019 */
[----:B------:R-:W-:Y:S01]  /*20f50*/  IMAD.MOV.U32 R49, RZ, RZ, R48 ;  /* 0x000000ffff317224 */ /* 0x000fe200078e0030 */
[----:B------:R-:W-:Y:S01]  /*20f60*/  MOV R48, R9 ;  /* 0x0000000900307202 */ /* 0x000fe20000000f00 */
[----:B------:R-:W-:-:S07]  /*20f70*/  IMAD.MOV.U32 R25, RZ, RZ, R34 ;  /* 0x000000ffff197224 */ /* 0x000fce00078e0022 */
.L_x_54615:
[----:B------:R-:W-:Y:S05]  /*20f80*/  BSYNC B1 ;  /* 0x0000000000017941 */ /* 0x000fea0003800000 */
.L_x_54613:
        /* <DEDUP_REMOVED lines=9> */
.L_x_54617:
[----:B------:R-:W-:Y:S02]  /*21020*/  IMAD.MOV.U32 R34, RZ, RZ, R37 ;  /* 0x000000ffff227224 */ /* 0x000fe400078e0025 */
[----:B------:R-:W-:Y:S01]  /*21030*/  IMAD.MOV.U32 R50, RZ, RZ, R49 ;  /* 0x000000ffff327224 */ /* 0x000fe200078e0031 */
[----:B------:R-:W-:Y:S01]  /*21040*/  MOV R49, R36 ;  /* 0x0000002400317202 */ /* 0x000fe20000000f00 */
[----:B------:R-:W-:-:S07]  /*21050*/  IMAD.MOV.U32 R37, RZ, RZ, R7 ;  /* 0x000000ffff257224 */ /* 0x000fce00078e0007 */
.L_x_54618:
[----:B------:R-:W-:Y:S05]  /*21060*/  BSYNC B1 ;  /* 0x0000000000017941 */ /* 0x000fea0003800000 */
.L_x_54616:
        /* <DEDUP_REMOVED lines=16> */
.L_x_54620:
[----:B------:R-:W-:Y:S01]  /*21170*/  IMAD.MOV.U32 R18, RZ, RZ, R19 ;  /* 0x000000ffff127224 */ /* 0x000fe200078e0013 */
[----:B------:R-:W-:Y:S01]  /*21180*/  MOV R66, R67 ;  /* 0x0000004300427202 */ /* 0x000fe20000000f00 */
[----:B------:R-:W-:Y:S02]  /*21190*/  IMAD.MOV.U32 R19, RZ, RZ, R6 ;  /* 0x000000ffff137224 */ /* 0x000fe400078e0006 */
[----:B------:R-:W-:-:S07]  /*211a0*/  IMAD.MOV.U32 R67, RZ, RZ, R5 ;  /* 0x000000ffff437224 */ /* 0x000fce00078e0005 */
.L_x_54621:
[----:B------:R-:W-:Y:S05]  /*211b0*/  BSYNC B1 ;  /* 0x0000000000017941 */ /* 0x000fea0003800000 */
.L_x_54619:
        /* <DEDUP_REMOVED lines=9> */
.L_x_54623:
[----:B------:R-:W-:Y:S01]  /*21250*/  IMAD.MOV.U32 R17, RZ, RZ, R18 ;  /* 0x000000ffff117224 */ /* 0x000fe200078e0012 */
[----:B------:R-:W-:Y:S01]  /*21260*/  MOV R65, R66 ;  /* 0x0000004200417202 */ /* 0x000fe20000000f00 */
[----:B------:R-:W-:Y:S02]  /*21270*/  IMAD.MOV.U32 R18, RZ, RZ, R4 ;  /* 0x000000ffff127224 */ /* 0x000fe400078e0004 */
[----:B------:R-:W-:-:S07]  /*21280*/  IMAD.MOV.U32 R66, RZ, RZ, R24 ;  /* 0x000000ffff427224 */ /* 0x000fce00078e0018 */
.L_x_54624:
[----:B------:R-:W-:Y:S05]  /*21290*/  BSYNC B1 ;  /* 0x0000000000017941 */ /* 0x000fea0003800000 */
.L_x_54622:
        /* <DEDUP_REMOVED lines=9> */
.L_x_54626:
[----:B------:R-:W-:Y:S01]  /*21330*/  IMAD.MOV.U32 R16, RZ, RZ, R17 ;  /* 0x000000ffff107224 */ /* 0x000fe200078e0011 */
[----:B------:R-:W-:Y:S01]  /*21340*/  MOV R64, R65 ;  /* 0x0000004100407202 */ /* 0x000fe20000000f00 */
[----:B------:R-:W-:Y:S02]  /*21350*/  IMAD.MOV.U32 R17, RZ, RZ, R2 ;  /* 0x000000ffff117224 */ /* 0x000fe400078e0002 */
[----:B------:R-:W-:-:S07]  /*21360*/  IMAD.MOV.U32 R65, RZ, RZ, R26 ;  /* 0x000000ffff417224 */ /* 0x000fce00078e001a */
.L_x_54627:
[----:B------:R-:W-:Y:S05]  /*21370*/  BSYNC B1 ;  /* 0x0000000000017941 */ /* 0x000fea0003800000 */
.L_x_54625:
        /* <DEDUP_REMOVED lines=9> */
.L_x_54629:
[----:B------:R-:W-:Y:S01]  /*21410*/  IMAD.MOV.U32 R15, RZ, RZ, R16 ;  /* 0x000000ffff0f7224 */ /* 0x000fe200078e0010 */
[----:B------:R-:W-:Y:S01]  /*21420*/  MOV R63, R64 ;  /* 0x00000040003f7202 */ /* 0x000fe20000000f00 */
[----:B------:R-:W-:Y:S02]  /*21430*/  IMAD.MOV.U32 R16, RZ, RZ, R3 ;  /* 0x000000ffff107224 */ /* 0x000fe400078e0003 */
[----:B------:R-:W-:-:S07]  /*21440*/  IMAD.MOV.U32 R64, RZ, RZ, R27 ;  /* 0x000000ffff407224 */ /* 0x000fce00078e001b */
.L_x_54630:
[----:B------:R-:W-:Y:S05]  /*21450*/  BSYNC B1 ;  /* 0x0000000000017941 */ /* 0x000fea0003800000 */
.L_x_54628:
        /* <DEDUP_REMOVED lines=9> */
.L_x_54632:
[----:B------:R-:W-:Y:S01]  /*214f0*/  IMAD.MOV.U32 R14, RZ, RZ, R15 ;  /* 0x000000ffff0e7224 */ /* 0x000fe200078e000f */
[----:B------:R-:W-:Y:S01]  /*21500*/  MOV R62, R63 ;  /* 0x0000003f003e7202 */ /* 0x000fe20000000f00 */
[----:B------:R-:W-:Y:S02]  /*21510*/  IMAD.MOV.U32 R15, RZ, RZ, R28 ;  /* 0x000000ffff0f7224 */ /* 0x000fe400078e001c */
[----:B------:R-:W-:-:S07]  /*21520*/  IMAD.MOV.U32 R63, RZ, RZ, R29 ;  /* 0x000000ffff3f7224 */ /* 0x000fce00078e001d */
.L_x_54633:
[----:B------:R-:W-:Y:S05]  /*21530*/  BSYNC B1 ;  /* 0x0000000000017941 */ /* 0x000fea0003800000 */
.L_x_54631:
        /* <DEDUP_REMOVED lines=9> */
.L_x_54635:
[----:B------:R-:W-:Y:S01]  /*215d0*/  IMAD.MOV.U32 R13, RZ, RZ, R14 ;  /* 0x000000ffff0d7224 */ /* 0x000fe200078e000e */
[----:B------:R-:W-:Y:S01]  /*215e0*/  MOV R61, R62 ;  /* 0x0000003e003d7202 */ /* 0x000fe20000000f00 */
[----:B------:R-:W-:Y:S02]  /*215f0*/  IMAD.MOV.U32 R14, RZ, RZ, R31 ;  /* 0x000000ffff0e7224 */ /* 0x000fe400078e001f */
[----:B------:R-:W-:-:S07]  /*21600*/  IMAD.MOV.U32 R62, RZ, RZ, R33 ;  /* 0x000000ffff3e7224 */ /* 0x000fce00078e0021 */
.L_x_54636:
[----:B------:R-:W-:Y:S05]  /*21610*/  BSYNC B1 ;  /* 0x0000000000017941 */ /* 0x000fea0003800000 */
.L_x_54634:
        /* <DEDUP_REMOVED lines=9> */
.L_x_54638:
[----:B------:R-:W-:Y:S01]  /*216b0*/  IMAD.MOV.U32 R12, RZ, RZ, R13 ;  /* 0x000000ffff0c7224 */ /* 0x000fe200078e000d */
[----:B------:R-:W-:Y:S01]  /*216c0*/  MOV R60, R61 ;  /* 0x0000003d003c7202 */ /* 0x000fe20000000f00 */
[----:B------:R-:W-:Y:S02]  /*216d0*/  IMAD.MOV.U32 R13, RZ, RZ, R38 ;  /* 0x000000ffff0d7224 */ /* 0x000fe400078e0026 */
[----:B------:R-:W-:-:S07]  /*216e0*/  IMAD.MOV.U32 R61, RZ, RZ, R40 ;  /* 0x000000ffff3d7224 */ /* 0x000fce00078e0028 */
.L_x_54639:
[----:B------:R-:W-:Y:S05]  /*216f0*/  BSYNC B1 ;  /* 0x0000000000017941 */ /* 0x000fea0003800000 */
.L_x_54637:
        /* <DEDUP_REMOVED lines=9> */
.L_x_54641:
[----:B------:R-:W-:Y:S01]  /*21790*/  IMAD.MOV.U32 R11, RZ, RZ, R12 ;  /* 0x000000ffff0b7224 */ /* 0x000fe200078e000c */
[----:B------:R-:W-:Y:S01]  /*217a0*/  MOV R59, R60 ;  /* 0x0000003c003b7202 */ /* 0x000fe20000000f00 */
[----:B------:R-:W-:Y:S02]  /*217b0*/  IMAD.MOV.U32 R12, RZ, RZ, R21 ;  /* 0x000000ffff0c7224 */ /* 0x000fe400078e0015 */
[----:B------:R-:W-:-:S07]  /*217c0*/  IMAD.MOV.U32 R60, RZ, RZ, R39 ;  /* 0x000000ffff3c7224 */ /* 0x000fce00078e0027 */
.L_x_54642:
[----:B------:R-:W-:Y:S05]  /*217d0*/  BSYNC B1 ;  /* 0x0000000000017941 */ /* 0x000fea0003800000 */
.L_x_54640:
        /* <DEDUP_REMOVED lines=9> */
.L_x_54644:
[----:B------:R-:W-:Y:S01]  /*21870*/  IMAD.MOV.U32 R10, RZ, RZ, R11 ;  /* 0x000000ffff0a7224 */ /* 0x000fe200078e000b */
[----:B------:R-:W-:Y:S01]  /*21880*/  MOV R58, R59 ;  /* 0x0000003b003a7202 */ /* 0x000fe20000000f00 */
[----:B------:R-:W-:Y:S02]  /*21890*/  IMAD.MOV.U32 R11, RZ, RZ, R30 ;  /* 0x000000ffff0b7224 */ /* 0x000fe400078e001e */
[----:B------:R-:W-:-:S07]  /*218a0*/  IMAD.MOV.U32 R59, RZ, RZ, R42 ;  /* 0x000000ffff3b7224 */ /* 0x000fce00078e002a */
.L_x_54645:
[----:B------:R-:W-:Y:S05]  /*218b0*/  BSYNC B1 ;  /* 0x0000000000017941 */ /* 0x000fea0003800000 */
.L_x_54643:
        /* <DEDUP_REMOVED lines=9> */
.L_x_54647:
[----:B------:R-:W-:Y:S01]  /*21950*/  IMAD.MOV.U32 R9, RZ, RZ, R10 ;  /* 0x000000ffff097224 */ /* 0x000fe200078e000a */
[----:B------:R-:W-:Y:S01]  /*21960*/  MOV R57, R58 ;  /* 0x0000003a00397202 */ /* 0x000fe20000000f00 */
[----:B------:R-:W-:Y:S02]  /*21970*/  IMAD.MOV.U32 R10, RZ, RZ, R23 ;  /* 0x000000ffff0a7224 */ /* 0x000fe400078e0017 */
[----:B------:R-:W-:-:S07]  /*21980*/  IMAD.MOV.U32 R58, RZ, RZ, R32 ;  /* 0x000000ffff3a7224 */ /* 0x000fce00078e0020 */
.L_x_54648:
[----:B------:R-:W-:Y:S05]  /*21990*/  BSYNC B1 ;  /* 0x0000000000017941 */ /* 0x000fea0003800000 */
.L_x_54646:
        /* <DEDUP_REMOVED lines=9> */
.L_x_54650:
[----:B------:R-:W-:Y:S01]  /*21a30*/  IMAD.MOV.U32 R8, RZ, RZ, R9 ;  /* 0x000000ffff087224 */ /* 0x000fe200078e0009 */
[----:B------:R-:W-:Y:S01]  /*21a40*/  MOV R56, R57 ;  /* 0x0000003900387202 */ /* 0x000fe20000000f00 */
[----:B------:R-:W-:Y:S02]  /*21a50*/  IMAD.MOV.U32 R9, RZ, RZ, R44 ;  /* 0x000000ffff097224 */ /* 0x000fe400078e002c */
[----:B------:R-:W-:-:S07]  /*21a60*/  IMAD.MOV.U32 R57, RZ, RZ, R46 ;  /* 0x000000ffff397224 */ /* 0x000fce00078e002e */
.L_x_54651:
[----:B------:R-:W-:Y:S05]  /*21a70*/  BSYNC B1 ;  /* 0x0000000000017941 */ /* 0x000fea0003800000 */
.L_x_54649:
        /* <DEDUP_REMOVED lines=9> */
.L_x_54653:
[----:B------:R-:W-:Y:S01]  /*21b10*/  IMAD.MOV.U32 R7, RZ, RZ, R8 ;  /* 0x000000ffff077224 */ /* 0x000fe200078e0008 */
[----:B------:R-:W-:Y:S01]  /*21b20*/  MOV R55, R56 ;  /* 0x0000003800377202 */ /* 0x000fe20000000f00 */
[----:B------:R-:W-:Y:S02]  /*21b30*/  IMAD.MOV.U32 R8, RZ, RZ, R35 ;  /* 0x000000ffff087224 */ /* 0x000fe400078e0023 */
[----:B------:R-:W-:-:S07]  /*21b40*/  IMAD.MOV.U32 R56, RZ, RZ, R47 ;  /* 0x000000ffff387224 */ /* 0x000fce00078e002f */
.L_x_54654:
[----:B------:R-:W-:Y:S05]  /*21b50*/  BSYNC B1 ;  /* 0x0000000000017941 */ /* 0x000fea0003800000 */
.L_x_54652:
        /* <DEDUP_REMOVED lines=9> */
.L_x_54656:
[----:B------:R-:W-:Y:S01]  /*21bf0*/  IMAD.MOV.U32 R6, RZ, RZ, R7 ;  /* 0x000000ffff067224 */ /* 0x000fe200078e0007 */
[----:B------:R-:W-:Y:S01]  /*21c00*/  MOV R54, R55 ;  /* 0x0000003700367202 */ /* 0x000fe20000000f00 */
[----:B------:R-:W-:Y:S02]  /*21c10*/  IMAD.MOV.U32 R7, RZ, RZ, R25 ;  /* 0x000000ffff077224 */ /* 0x000fe400078e0019 */
[----:B------:R-:W-:-:S07]  /*21c20*/  IMAD.MOV.U32 R55, RZ, RZ, R48 ;  /* 0x000000ffff377224 */ /* 0x000fce00078e0030 */
.L_x_54657:
[----:B------:R-:W-:Y:S05]  /*21c30*/  BSYNC B1 ;  /* 0x0000000000017941 */ /* 0x000fea0003800000 */
.L_x_54655:
        /* <DEDUP_REMOVED lines=9> */
.L_x_54659:
[----:B------:R-:W-:Y:S01]  /*21cd0*/  IMAD.MOV.U32 R5, RZ, RZ, R6 ;  /* 0x000000ffff057224 */ /* 0x000fe200078e0006 */
[----:B------:R-:W-:Y:S01]  /*21ce0*/  MOV R53, R54 ;  /* 0x0000003600357202 */ /* 0x000fe20000000f00 */
[----:B------:R-:W-:Y:S02]  /*21cf0*/  IMAD.MOV.U32 R6, RZ, RZ, R37 ;  /* 0x000000ffff067224 */ /* 0x000fe400078e0025 */
[----:B------:R-:W-:-:S07]  /*21d00*/  IMAD.MOV.U32 R54, RZ, RZ, R49 ;  /* 0x000000ffff367224 */ /* 0x000fce00078e0031 */
.L_x_54660:
[----:B------:R-:W-:Y:S05]  /*21d10*/  BSYNC B1 ;  /* 0x0000000000017941 */ /* 0x000fea0003800000 */
.L_x_54658:
        /* <DEDUP_REMOVED lines=9> */
.L_x_54662:
[----:B------:R-:W-:Y:S01]  /*21db0*/  IMAD.MOV.U32 R4, RZ, RZ, R5 ;  /* 0x000000ffff047224 */ /* 0x000fe200078e0005 */
[----:B------:R-:W-:Y:S01]  /*21dc0*/  MOV R52, R53 ;  /* 0x0000003500347202 */ /* 0x000fe20000000f00 */
[----:B------:R-:W-:Y:S02]  /*21dd0*/  IMAD.MOV.U32 R5, RZ, RZ, R34 ;  /* 0x000000ffff057224 */ /* 0x000fe400078e0022 */
[----:B------:R-:W-:-:S07]  /*21de0*/  IMAD.MOV.U32 R53, RZ, RZ, R50 ;  /* 0x000000ffff357224 */ /* 0x000fce00078e0032 */
.L_x_54663:
[----:B------:R-:W-:Y:S05]  /*21df0*/  BSYNC B1 ;  /* 0x0000000000017941 */ /* 0x000fea0003800000 */
.L_x_54661:
[----:B------:R-:W-:Y:S01]  /*21e00*/  FADD.FTZ R2, R45, R43 ;  /* 0x0000002b2d027221 */ /* 0x000fe20000010000 */
[----:B------:R-:W-:-:S07]  /*21e10*/  IMAD.MOV.U32 R3, RZ, RZ, R20 ;  /* 0x000000ffff037224 */ /* 0x000fce00078e0014 */
.L_x_53943:
[----:B------:R-:W-:Y:S05]  /*21e20*/  BSYNC B0 ;  /* 0x0000000000007941 */ /* 0x000fea0003800000 */
.L_x_53942:
        /* <DEDUP_REMOVED lines=62> */
.L_x_54667:
[----:B------:R-:W-:Y:S02]  /*22210*/  IMAD.MOV.U32 R3, RZ, RZ, R19 ;  /* 0x000000ffff037224 */ /* 0x000fe400078e0013 */
[----:B------:R-:W-:Y:S02]  /*22220*/  IMAD.MOV.U32 R2, RZ, RZ, R67 ;  /* 0x000000ffff027224 */ /* 0x000fe400078e0043 */
[----:B------:R-:W-:Y:S02]  /*22230*/  IMAD.MOV.U32 R19, RZ, RZ, R18 ;  /* 0x000000ffff137224 */ /* 0x000fe400078e0012 */
[----:B------:R-:W-:-:S07]  /*22240*/  IMAD.MOV.U32 R67, RZ, RZ, R66 ;  /* 0x000000ffff437224 */ /* 0x000fce00078e0042 */
.L_x_54668:
[----:B------:R-:W-:Y:S05]  /*22250*/  BSYNC B1 ;  /* 0x0000000000017941 */ /* 0x000fea0003800000 */
.L_x_54666:
        /* <DEDUP_REMOVED lines=9> */
.L_x_54670:
[----:B------:R-:W-:Y:S02]  /*222f0*/  IMAD.MOV.U32 R49, RZ, RZ, R3 ;  /* 0x000000ffff317224 */ /* 0x000fe400078e0003 */
[----:B------:R-:W-:Y:S02]  /*22300*/  IMAD.MOV.U32 R47, RZ, RZ, R2 ;  /* 0x000000ffff2f7224 */ /* 0x000fe400078e0002 */
[----:B------:R-:W-:Y:S02]  /*22310*/  IMAD.MOV.U32 R3, RZ, RZ, R17 ;  /* 0x000000ffff037224 */ /* 0x000fe400078e0011 */
[----:B------:R-:W-:-:S07]  /*22320*/  IMAD.MOV.U32 R2, RZ, RZ, R65 ;  /* 0x000000ffff027224 */ /* 0x000fce00078e0041 */
.L_x_54671:
[----:B------:R-:W-:Y:S05]  /*22330*/  BSYNC B1 ;  /* 0x0000000000017941 */ /* 0x000fea0003800000 */
.L_x_54669:
        /* <DEDUP_REMOVED lines=9> */
.L_x_54673:
[----:B------:R-:W-:Y:S02]  /*223d0*/  IMAD.MOV.U32 R66, RZ, RZ, R49 ;  /* 0x000000ffff427224 */ /* 0x000fe400078e0031 */
[----:B------:R-:W-:Y:S02]  /*223e0*/  IMAD.MOV.U32 R18, RZ, RZ, R47 ;  /* 0x000000ffff127224 */ /* 0x000fe400078e002f */
[----:B------:R-:W-:Y:S02]  /*223f0*/  IMAD.MOV.U32 R49, RZ, RZ, R16 ;  /* 0x000000ffff317224 */ /* 0x000fe400078e0010 */
[----:B------:R-:W-:-:S07]  /*22400*/  IMAD.MOV.U32 R47, RZ, RZ, R64 ;  /* 0x000000ffff2f7224 */ /* 0x000fce00078e0040 */
.L_x_54674:
[----:B------:R-:W-:Y:S05]  /*22410*/  BSYNC B1 ;  /* 0x0000000000017941 */ /* 0x000fea0003800000 */
.L_x_54672:
        /* <DEDUP_REMOVED lines=9> */
.L_x_54676:
[----:B------:R-:W-:Y:S02]  /*224b0*/  IMAD.MOV.U32 R51, RZ, RZ, R66 ;  /* 0x000000ffff337224 */ /* 0x000fe400078e0042 */
[----:B------:R-:W-:Y:S02]  /*224c0*/  IMAD.MOV.U32 R17, RZ, RZ, R18 ;  /* 0x000000ffff117224 */ /* 0x000fe400078e0012 */
[----:B------:R-:W-:Y:S02]  /*224d0*/  IMAD.MOV.U32 R66, RZ, RZ, R15 ;  /* 0x000000ffff427224 */ /* 0x000fe400078e000f */
[----:B------:R-:W-:-:S07]  /*224e0*/  IMAD.MOV.U32 R18, RZ, RZ, R63 ;  /* 0x000000ffff127224 */ /* 0x000fce00078e003f */
.L_x_54677:
[----:B------:R-:W-:Y:S05]  /*224f0*/  BSYNC B1 ;  /* 0x0000000000017941 */ /* 0x000fea0003800000 */
.L_x_54675:
        /* <DEDUP_REMOVED lines=9> */
.L_x_54679:
[----:B------:R-:W-:Y:S02]  /*22590*/  IMAD.MOV.U32 R64, RZ, RZ, R51 ;  /* 0x000000ffff407224 */ /* 0x000fe400078e0033 */
[----:B------:R-:W-:Y:S02]  /*225a0*/  IMAD.MOV.U32 R16, RZ, RZ, R17 ;  /* 0x000000ffff107224 */ /* 0x000fe400078e0011 */
[----:B------:R-:W-:Y:S02]  /*225b0*/  IMAD.MOV.U32 R51, RZ, RZ, R14 ;  /* 0x000000ffff337224 */ /* 0x000fe400078e000e */
[----:B------:R-:W-:-:S07]  /*225c0*/  IMAD.MOV.U32 R17, RZ, RZ, R62 ;  /* 0x000000ffff117224 */ /* 0x000fce00078e003e */
.L_x_54680:
[----:B------:R-:W-:Y:S05]  /*225d0*/  BSYNC B1 ;  /* 0x0000000000017941 */ /* 0x000fea0003800000 */
.L_x_54678:
        /* <DEDUP_REMOVED lines=9> */
.L_x_54682:
[----:B------:R-:W-:Y:S02]  /*22670*/  IMAD.MOV.U32 R63, RZ, RZ, R64 ;  /* 0x000000ffff3f7224 */ /* 0x000fe400078e0040 */
[----:B------:R-:W-:Y:S02]  /*22680*/  IMAD.MOV.U32 R15, RZ, RZ, R16 ;  /* 0x000000ffff0f7224 */ /* 0x000fe400078e0010 */
[----:B------:R-:W-:Y:S02]  /*22690*/  IMAD.MOV.U32 R64, RZ, RZ, R13 ;  /* 0x000000ffff407224 */ /* 0x000fe400078e000d */
[----:B------:R-:W-:-:S07]  /*226a0*/  IMAD.MOV.U32 R16, RZ, RZ, R61 ;  /* 0x000000ffff107224 */ /* 0x000fce00078e003d */
.L_x_54683:
[----:B------:R-:W-:Y:S05]  /*226b0*/  BSYNC B1 ;  /* 0x0000000000017941 */ /* 0x000fea0003800000 */
.L_x_54681:
        /* <DEDUP_REMOVED lines=9> */
.L_x_54685:
[----:B------:R-:W-:Y:S02]  /*22750*/  IMAD.MOV.U32 R62, RZ, RZ, R63 ;  /* 0x000000ffff3e7224 */ /* 0x000fe400078e003f */
[----:B------:R-:W-:Y:S02]  /*22760*/  IMAD.MOV.U32 R14, RZ, RZ, R15 ;  /* 0x000000ffff0e7224 */ /* 0x000fe400078e000f */
[----:B------:R-:W-:Y:S02]  /*22770*/  IMAD.MOV.U32 R63, RZ, RZ, R12 ;  /* 0x000000ffff3f7224 */ /* 0x000fe400078e000c */
[----:B------:R-:W-:-:S07]  /*22780*/  IMAD.MOV.U32 R15, RZ, RZ, R60 ;  /* 0x000000ffff0f7224 */ /* 0x000fce00078e003c */
.L_x_54686:
[----:B------:R-:W-:Y:S05]  /*22790*/  BSYNC B1 ;  /* 0x0000000000017941 */ /* 0x000fea0003800000 */
.L_x_54684:
        /* <DEDUP_REMOVED lines=9> */
.L_x_54688:
[----:B------:R-:W-:Y:S02]  /*22830*/  IMAD.MOV.U32 R61, RZ, RZ, R62 ;  /* 0x000000ffff3d7224 */ /* 0x000fe400078e003e */
[----:B------:R-:W-:Y:S02]  /*22840*/  IMAD.MOV.U32 R13, RZ, RZ, R14 ;  /* 0x000000ffff0d7224 */ /* 0x000fe400078e000e */
[----:B------:R-:W-:Y:S02]  /*22850*/  IMAD.MOV.U32 R62, RZ, RZ, R11 ;  /* 0x000000ffff3e7224 */ /* 0x000fe400078e000b */
[----:B------:R-:W-:-:S07]  /*22860*/  IMAD.MOV.U32 R14, RZ, RZ, R59 ;  /* 0x000000ffff0e7224 */ /* 0x000fce00078e003b */
.L_x_54689:
[----:B------:R-:W-:Y:S05]  /*22870*/  BSYNC B1 ;  /* 0x0000000000017941 */ /* 0x000fea0003800000 */
.L_x_54687:
        /* <DEDUP_REMOVED lines=9> */
.L_x_54691:
[----:B------:R-:W-:Y:S02]  /*22910*/  IMAD.MOV.U32 R60, RZ, RZ, R61 ;  /* 0x000000ffff3c7224 */ /* 0x000fe400078e003d */
[----:B------:R-:W-:Y:S02]  /*22920*/  IMAD.MOV.U32 R12, RZ, RZ, R13 ;  /* 0x000000ffff0c7224 */ /* 0x000fe400078e000d */
[----:B------:R-:W-:Y:S02]  /*22930*/  IMAD.MOV.U32 R61, RZ, RZ, R10 ;  /* 0x000000ffff3d7224 */ /* 0x000fe400078e000a */
[----:B------:R-:W-:-:S07]  /*22940*/  IMAD.MOV.U32 R13, RZ, RZ, R58 ;  /* 0x000000ffff0d7224 */ /* 0x000fce00078e003a */
.L_x_54692:
[----:B------:R-:W-:Y:S05]  /*22950*/  BSYNC B1 ;  /* 0x0000000000017941 */ /* 0x000fea0003800000 */
.L_x_54690:
        /* <DEDUP_REMOVED lines=9> */
.L_x_54694:
[----:B------:R-:W-:Y:S02]  /*229f0*/  IMAD.MOV.U32 R59, RZ, RZ, R60 ;  /* 0x000000ffff3b7224 */ /* 0x000fe400078e003c */
[----:B------:R-:W-:Y:S02]  /*22a00*/  IMAD.MOV.U32 R11, RZ, RZ, R12 ;  /* 0x000000ffff0b7224 */ /* 0x000fe400078e000c */
[----:B------:R-:W-:Y:S02]  /*22a10*/  IMAD.MOV.U32 R60, RZ, RZ, R9 ;  /* 0x000000ffff3c7224 */ /* 0x000fe400078e0009 */
[----:B------:R-:W-:-:S07]  /*22a20*/  IMAD.MOV.U32 R12, RZ, RZ, R57 ;  /* 0x000000ffff0c7224 */ /* 0x000fce00078e0039 */
.L_x_54695:
[----:B------:R-:W-:Y:S05]  /*22a30*/  BSYNC B1 ;  /* 0x0000000000017941 */ /* 0x000fea0003800000 */
.L_x_54693:
        /* <DEDUP_REMOVED lines=9> */
.L_x_54697:
[----:B------:R-:W-:Y:S02]  /*22ad0*/  IMAD.MOV.U32 R58, RZ, RZ, R59 ;  /* 0x000000ffff3a7224 */ /* 0x000fe400078e003b */
[----:B------:R-:W-:Y:S02]  /*22ae0*/  IMAD.MOV.U32 R10, RZ, RZ, R11 ;  /* 0x000000ffff0a7224 */ /* 0x000fe400078e000b */
[----:B------:R-:W-:Y:S02]  /*22af0*/  IMAD.MOV.U32 R59, RZ, RZ, R8 ;  /* 0x000000ffff3b7224 */ /* 0x000fe400078e0008 */
[----:B------:R-:W-:-:S07]  /*22b00*/  IMAD.MOV.U32 R11, RZ, RZ, R56 ;  /* 0x000000ffff0b7224 */ /* 0x000fce00078e0038 */
.L_x_54698:
[----:B------:R-:W-:Y:S05]  /*22b10*/  BSYNC B1 ;  /* 0x0000000000017941 */ /* 0x000fea0003800000 */
.L_x_54696:
        /* <DEDUP_REMOVED lines=9> */
.L_x_54700:
[----:B------:R-:W-:Y:S02]  /*22bb0*/  IMAD.MOV.U32 R57, RZ, RZ, R58 ;  /* 0x000000ffff397224 */ /* 0x000fe400078e003a */
[----:B------:R-:W-:Y:S02]  /*22bc0*/  IMAD.MOV.U32 R9, RZ, RZ, R10 ;  /* 0x000000ffff097224 */ /* 0x000fe400078e000a */
[----:B------:R-:W-:Y:S02]  /*22bd0*/  IMAD.MOV.U32 R58, RZ, RZ, R7 ;  /* 0x000000ffff3a7224 */ /* 0x000fe400078e0007 */
[----:B------:R-:W-:-:S07]  /*22be0*/  IMAD.MOV.U32 R10, RZ, RZ, R55 ;  /* 0x000000ffff0a7224 */ /* 0x000fce00078e0037 */
.L_x_54701:
[----:B------:R-:W-:Y:S05]  /*22bf0*/  BSYNC B1 ;  /* 0x0000000000017941 */ /* 0x000fea0003800000 */
.L_x_54699:
        /* <DEDUP_REMOVED lines=9> */
.L_x_54703:
[----:B------:R-:W-:Y:S02]  /*22c90*/  IMAD.MOV.U32 R56, RZ, RZ, R57 ;  /* 0x000000ffff387224 */ /* 0x000fe400078e0039 */
[----:B------:R-:W-:Y:S02]  /*22ca0*/  IMAD.MOV.U32 R8, RZ, RZ, R9 ;  /* 0x000000ffff087224 */ /* 0x000fe400078e0009 */
[----:B------:R-:W-:Y:S02]  /*22cb0*/  IMAD.MOV.U32 R57, RZ, RZ, R6 ;  /* 0x000000ffff397224 */ /* 0x000fe400078e0006 */
[----:B------:R-:W-:-:S07]  /*22cc0*/  IMAD.MOV.U32 R9, RZ, RZ, R54 ;  /* 0x000000ffff097224 */ /* 0x000fce00078e0036 */
.L_x_54704:
[----:B------:R-:W-:Y:S05]  /*22cd0*/  BSYNC B1 ;  /* 0x0000000000017941 */ /* 0x000fea0003800000 */
.L_x_54702:
        /* <DEDUP_REMOVED lines=9> */
.L_x_54706:
[----:B------:R-:W-:Y:S02]  /*22d70*/  IMAD.MOV.U32 R55, RZ, RZ, R56 ;  /* 0x000000ffff377224 */ /* 0x000fe400078e0038 */
[----:B------:R-:W-:Y:S02]  /*22d80*/  IMAD.MOV.U32 R7, RZ, RZ, R8 ;  /* 0x000000ffff077224 */ /* 0x000fe400078e0008 */
[----:B------:R-:W-:Y:S02]  /*22d90*/  IMAD.MOV.U32 R56, RZ, RZ, R5 ;  /* 0x000000ffff387224 */ /* 0x000fe400078e0005 */
[----:B------:R-:W-:-:S07]  /*22da0*/  IMAD.MOV.U32 R8, RZ, RZ, R53 ;  /* 0x000000ffff087224 */ /* 0x000fce00078e0035 */
.L_x_54707:
[----:B------:R-:W-:Y:S05]  /*22db0*/  BSYNC B1 ;  /* 0x0000000000017941 */ /* 0x000fea0003800000 */
.L_x_54705:
        /* <DEDUP_REMOVED lines=9> */
.L_x_54709:
[----:B------:R-:W-:Y:S02]  /*22e50*/  IMAD.MOV.U32 R6, RZ, RZ, R55 ;  /* 0x000000ffff067224 */ /* 0x000fe400078e0037 */
[----:B------:R-:W-:Y:S02]  /*22e60*/  IMAD.MOV.U32 R5, RZ, RZ, R7 ;  /* 0x000000ffff057224 */ /* 0x000fe400078e0007 */
[----:B------:R-:W-:Y:S02]  /*22e70*/  IMAD.MOV.U32 R55, RZ, RZ, R4 ;  /* 0x000000ffff377224 */ /* 0x000fe400078e0004 */
[----:B------:R-:W-:-:S07]  /*22e80*/  IMAD.MOV.U32 R7, RZ, RZ, R52 ;  /* 0x000000ffff077224 */ /* 0x000fce00078e0034 */
.L_x_54710:
[----:B------:R-:W-:Y:S05]  /*22e90*/  BSYNC B1 ;  /* 0x0000000000017941 */ /* 0x000fea0003800000 */
.L_x_54708:
        /* <DEDUP_REMOVED lines=16> */
.L_x_54712:
[----:B------:R-:W-:Y:S01]  /*22fa0*/  IMAD.MOV.U32 R50, RZ, RZ, R19 ;  /* 0x000000ffff327224 */ /* 0x000fe200078e0013 */
[----:B------:R-:W-:Y:S01]  /*22fb0*/  MOV R19, R3 ;  /* 0x0000000300137202 */ /* 0x000fe20000000f00 */
[----:B------:R-:W-:Y:S02]  /*22fc0*/  IMAD.MOV.U32 R4, RZ, RZ, R67 ;  /* 0x000000ffff047224 */ /* 0x000fe400078e0043 */
[----:B------:R-:W-:-:S07]  /*22fd0*/  IMAD.MOV.U32 R67, RZ, RZ, R2 ;  /* 0x000000ffff437224 */ /* 0x000fce00078e0002 */
.L_x_54713:
[----:B------:R-:W-:Y:S05]  /*22fe0*/  BSYNC B1 ;  /* 0x0000000000017941 */ /* 0x000fea0003800000 */
.L_x_54711:
        /* <DEDUP_REMOVED lines=9> */
.L_x_54715:
[----:B------:R-:W-:Y:S01]  /*23080*/  IMAD.MOV.U32 R39, RZ, RZ, R50 ;  /* 0x000000ffff277224 */ /* 0x000fe200078e0032 */
[----:B------:R-:W-:Y:S01]  /*23090*/  MOV R50, R49 ;  /* 0x0000003100327202 */ /* 0x000fe20000000f00 */
[----:B------:R-:W-:Y:S02]  /*230a0*/  IMAD.MOV.U32 R3, RZ, RZ, R4 ;  /* 0x000000ffff037224 */ /* 0x000fe400078e0004 */
[----:B------:R-:W-:-:S07]  /*230b0*/  IMAD.MOV.U32 R4, RZ, RZ, R47 ;  /* 0x000000ffff047224 */ /* 0x000fce00078e002f */
.L_x_54716:
[----:B------:R-:W-:Y:S05]  /*230c0*/  BSYNC B1 ;  /* 0x0000000000017941 */ /* 0x000fea0003800000 */
.L_x_54714:
        /* <DEDUP_REMOVED lines=9> */
.L_x_54718:
[----:B------:R-:W-:Y:S01]  /*23160*/  IMAD.MOV.U32 R52, RZ, RZ, R39 ;  /* 0x000000ffff347224 */ /* 0x000fe200078e0027 */
[----:B------:R-:W-:Y:S01]  /*23170*/  MOV R39, R66 ;  /* 0x0000004200277202 */ /* 0x000fe20000000f00 */
[----:B------:R-:W-:Y:S02]  /*23180*/  IMAD.MOV.U32 R2, RZ, RZ, R3 ;  /* 0x000000ffff027224 */ /* 0x000fe400078e0003 */
[----:B------:R-:W-:-:S07]  /*23190*/  IMAD.MOV.U32 R3, RZ, RZ, R18 ;  /* 0x000000ffff037224 */ /* 0x000fce00078e0012 */
.L_x_54719:
[----:B------:R-:W-:Y:S05]  /*231a0*/  BSYNC B1 ;  /* 0x0000000000017941 */ /* 0x000fea0003800000 */
.L_x_54717:
        /* <DEDUP_REMOVED lines=9> */
.L_x_54721:
[----:B------:R-:W-:Y:S01]  /*23240*/  IMAD.MOV.U32 R49, RZ, RZ, R52 ;  /* 0x000000ffff317224 */ /* 0x000fe200078e0034 */
[----:B------:R-:W-:Y:S01]  /*23250*/  MOV R52, R51 ;  /* 0x0000003300347202 */ /* 0x000fe20000000f00 */
[----:B------:R-:W-:Y:S02]  /*23260*/  IMAD.MOV.U32 R47, RZ, RZ, R2 ;  /* 0x000000ffff2f7224 */ /* 0x000fe400078e0002 */
[----:B------:R-:W-:-:S07]  /*23270*/  IMAD.MOV.U32 R2, RZ, RZ, R17 ;  /* 0x000000ffff027224 */ /* 0x000fce00078e0011 */
.L_x_54722:
[----:B------:R-:W-:Y:S05]  /*23280*/  BSYNC B1 ;  /* 0x0000000000017941 */ /* 0x000fea0003800000 */
.L_x_54720:
        /* <DEDUP_REMOVED lines=9> */
.L_x_54724:
[----:B------:R-:W-:Y:S01]  /*23320*/  IMAD.MOV.U32 R54, RZ, RZ, R49 ;  /* 0x000000ffff367224 */ /* 0x000fe200078e0031 */
[----:B------:R-:W-:Y:S01]  /*23330*/  MOV R49, R64 ;  /* 0x0000004000317202 */ /* 0x000fe20000000f00 */
[----:B------:R-:W-:Y:S02]  /*23340*/  IMAD.MOV.U32 R18, RZ, RZ, R47 ;  /* 0x000000ffff127224 */ /* 0x000fe400078e002f */
[----:B------:R-:W-:-:S07]  /*23350*/  IMAD.MOV.U32 R47, RZ, RZ, R16 ;  /* 0x000000ffff2f7224 */ /* 0x000fce00078e0010 */
.L_x_54725:
[----:B------:R-:W-:Y:S05]  /*23360*/  BSYNC B1 ;  /* 0x0000000000017941 */ /* 0x000fea0003800000 */
.L_x_54723:
        /* <DEDUP_REMOVED lines=9> */
.L_x_54727:
[----:B------:R-:W-:Y:S01]  /*23400*/  IMAD.MOV.U32 R51, RZ, RZ, R54 ;  /* 0x000000ffff337224 */ /* 0x000fe200078e0036 */
[----:B------:R-:W-:Y:S01]  /*23410*/  MOV R54, R63 ;  /* 0x0000003f00367202 */ /* 0x000fe20000000f00 */
[----:B------:R-:W-:Y:S02]  /*23420*/  IMAD.MOV.U32 R17, RZ, RZ, R18 ;  /* 0x000000ffff117224 */ /* 0x000fe400078e0012 */
[----:B------:R-:W-:-:S07]  /*23430*/  IMAD.MOV.U32 R18, RZ, RZ, R15 ;  /* 0x000000ffff127224 */ /* 0x000fce00078e000f */
.L_x_54728:
[----:B------:R-:W-:Y:S05]  /*23440*/  BSYNC B1 ;  /* 0x0000000000017941 */ /* 0x000fea0003800000 */
.L_x_54726:
        /* <DEDUP_REMOVED lines=9> */
.L_x_54730:
[----:B------:R-:W-:Y:S01]  /*234e0*/  IMAD.MOV.U32 R64, RZ, RZ, R51 ;  /* 0x000000ffff407224 */ /* 0x000fe200078e0033 */
[----:B------:R-:W-:Y:S01]  /*234f0*/  MOV R51, R62 ;  /* 0x0000003e00337202 */ /* 0x000fe20000000f00 */
[----:B------:R-:W-:Y:S02]  /*23500*/  IMAD.MOV.U32 R16, RZ, RZ, R17 ;  /* 0x000000ffff107224 */ /* 0x000fe400078e0011 */
[----:B------:R-:W-:-:S07]  /*23510*/  IMAD.MOV.U32 R17, RZ, RZ, R14 ;  /* 0x000000ffff117224 */ /* 0x000fce00078e000e */
.L_x_54731:
[----:B------:R-:W-:Y:S05]  /*23520*/  BSYNC B1 ;  /* 0x0000000000017941 */ /* 0x000fea0003800000 */
.L_x_54729:
        /* <DEDUP_REMOVED lines=9> */
.L_x_54733:
[----:B------:R-:W-:Y:S01]  /*235c0*/  IMAD.MOV.U32 R53, RZ, RZ, R64 ;  /* 0x000000ffff357224 */ /* 0x000fe200078e0040 */
[----:B------:R-:W-:Y:S01]  /*235d0*/  MOV R64, R61 ;  /* 0x0000003d00407202 */ /* 0x000fe20000000f00 */
[----:B------:R-:W-:Y:S02]  /*235e0*/  IMAD.MOV.U32 R15, RZ, RZ, R16 ;  /* 0x000000ffff0f7224 */ /* 0x000fe400078e0010 */
[----:B------:R-:W-:-:S07]  /*235f0*/  IMAD.MOV.U32 R16, RZ, RZ, R13 ;  /* 0x000000ffff107224 */ /* 0x000fce00078e000d */
.L_x_54734:
[----:B------:R-:W-:Y:S05]  /*23600*/  BSYNC B1 ;  /* 0x0000000000017941 */ /* 0x000fea0003800000 */
.L_x_54732:
        /* <DEDUP_REMOVED lines=9> */
.L_x_54736:
[----:B------:R-:W-:Y:S01]  /*236a0*/  IMAD.MOV.U32 R62, RZ, RZ, R53 ;  /* 0x000000ffff3e7224 */ /* 0x000fe200078e0035 */
[----:B------:R-:W-:Y:S01]  /*236b0*/  MOV R53, R60 ;  /* 0x0000003c00357202 */ /* 0x000fe20000000f00 */
[----:B------:R-:W-:Y:S02]  /*236c0*/  IMAD.MOV.U32 R14, RZ, RZ, R15 ;  /* 0x000000ffff0e7224 */ /* 0x000fe400078e000f */
[----:B------:R-:W-:-:S07]  /*236d0*/  IMAD.MOV.U32 R15, RZ, RZ, R12 ;  /* 0x000000ffff0f7224 */ /* 0x000fce00078e000c */
.L_x_54737:
[----:B------:R-:W-:Y:S05]  /*236e0*/  BSYNC B1 ;  /* 0x0000000000017941 */ /* 0x000fea0003800000 */
.L_x_54735:
        /* <DEDUP_REMOVED lines=9> */
.L_x_54739:
[----:B------:R-:W-:Y:S01]  /*23780*/  IMAD.MOV.U32 R61, RZ, RZ, R62 ;  /* 0x000000ffff3d7224 */ /* 0x000fe200078e003e */
[----:B------:R-:W-:Y:S01]  /*23790*/  MOV R62, R59 ;  /* 0x0000003b003e7202 */ /* 0x000fe20000000f00 */
[----:B------:R-:W-:Y:S02]  /*237a0*/  IMAD.MOV.U32 R13, RZ, RZ, R14 ;  /* 0x000000ffff0d7224 */ /* 0x000fe400078e000e */
[----:B------:R-:W-:-:S07]  /*237b0*/  IMAD.MOV.U32 R14, RZ, RZ, R11 ;  /* 0x000000ffff0e7224 */ /* 0x000fce00078e000b */
.L_x_54740:
[----:B------:R-:W-:Y:S05]  /*237c0*/  BSYNC B1 ;  /* 0x0000000000017941 */ /* 0x000fea0003800000 */
.L_x_54738:
        /* <DEDUP_REMOVED lines=9> */
.L_x_54742:
[----:B------:R-:W-:Y:S01]  /*23860*/  IMAD.MOV.U32 R60, RZ, RZ, R61 ;  /* 0x000000ffff3c7224 */ /* 0x000fe200078e003d */
[----:B------:R-:W-:Y:S01]  /*23870*/  MOV R61, R58 ;  /* 0x0000003a003d7202 */ /* 0x000fe20000000f00 */
[----:B------:R-:W-:Y:S02]  /*23880*/  IMAD.MOV.U32 R12, RZ, RZ, R13 ;  /* 0x000000ffff0c7224 */ /* 0x000fe400078e000d */
[----:B------:R-:W-:-:S07]  /*23890*/  IMAD.MOV.U32 R13, RZ, RZ, R10 ;  /* 0x000000ffff0d7224 */ /* 0x000fce00078e000a */
.L_x_54743:
[----:B------:R-:W-:Y:S05]  /*238a0*/  BSYNC B1 ;  /* 0x0000000000017941 */ /* 0x000fea0003800000 */
.L_x_54741:
        /* <DEDUP_REMOVED lines=9> */
.L_x_54745:
[----:B------:R-:W-:Y:S01]  /*23940*/  IMAD.MOV.U32 R59, RZ, RZ, R60 ;  /* 0x000000ffff3b7224 */ /* 0x000fe200078e003c */
[----:B------:R-:W-:Y:S01]  /*23950*/  MOV R60, R57 ;  /* 0x00000039003c7202 */ /* 0x000fe20000000f00 */
[----:B------:R-:W-:Y:S02]  /*23960*/  IMAD.MOV.U32 R11, RZ, RZ, R12 ;  /* 0x000000ffff0b7224 */ /* 0x000fe400078e000c */
[----:B------:R-:W-:-:S07]  /*23970*/  IMAD.MOV.U32 R12, RZ, RZ, R9 ;  /* 0x000000ffff0c7224 */ /* 0x000fce00078e0009 */
.L_x_54746:
[----:B------:R-:W-:Y:S05]  /*23980*/  BSYNC B1 ;  /* 0x0000000000017941 */ /* 0x000fea0003800000 */
.L_x_54744:
        /* <DEDUP_REMOVED lines=9> */
.L_x_54748:
[----:B------:R-:W-:Y:S01]  /*23a20*/  IMAD.MOV.U32 R58, RZ, RZ, R59 ;  /* 0x000000ffff3a7224 */ /* 0x000fe200078e003b */
[----:B------:R-:W-:Y:S01]  /*23a30*/  MOV R59, R56 ;  /* 0x00000038003b7202 */ /* 0x000fe20000000f00 */
[----:B------:R-:W-:Y:S02]  /*23a40*/  IMAD.MOV.U32 R10, RZ, RZ, R11 ;  /* 0x000000ffff0a7224 */ /* 0x000fe400078e000b */
[----:B------:R-:W-:-:S07]  /*23a50*/  IMAD.MOV.U32 R11, RZ, RZ, R8 ;  /* 0x000000ffff0b7224 */ /* 0x000fce00078e0008 */
.L_x_54749:
[----:B------:R-:W-:Y:S05]  /*23a60*/  BSYNC B1 ;  /* 0x0000000000017941 */ /* 0x000fea0003800000 */
.L_x_54747:
        /* <DEDUP_REMOVED lines=9> */
.L_x_54751:
[----:B------:R-:W-:Y:S01]  /*23b00*/  IMAD.MOV.U32 R9, RZ, RZ, R58 ;  /* 0x000000ffff097224 */ /* 0x000fe200078e003a */
[----:B------:R-:W-:Y:S01]  /*23b10*/  MOV R58, R55 ;  /* 0x00000037003a7202 */ /* 0x000fe20000000f00 */
[----:B------:R-:W-:Y:S02]  /*23b20*/  IMAD.MOV.U32 R8, RZ, RZ, R10 ;  /* 0x000000ffff087224 */ /* 0x000fe400078e000a */
[----:B------:R-:W-:-:S07]  /*23b30*/  IMAD.MOV.U32 R10, RZ, RZ, R7 ;  /* 0x000000ffff0a7224 */ /* 0x000fce00078e0007 */
.L_x_54752:
[----:B------:R-:W-:Y:S05]  /*23b40*/  BSYNC B1 ;  /* 0x0000000000017941 */ /* 0x000fea0003800000 */
.L_x_54750:
        /* <DEDUP_REMOVED lines=9> */
.L_x_54754:
[----:B------:R-:W-:Y:S01]  /*23be0*/  IMAD.MOV.U32 R55, RZ, RZ, R9 ;  /* 0x000000ffff377224 */ /* 0x000fe200078e0009 */
[----:B------:R-:W-:Y:S01]  /*23bf0*/  MOV R9, R6 ;  /* 0x0000000600097202 */ /* 0x000fe20000000f00 */
[----:B------:R-:W-:Y:S02]  /*23c00*/  IMAD.MOV.U32 R7, RZ, RZ, R8 ;  /* 0x000000ffff077224 */ /* 0x000fe400078e0008 */
[----:B------:R-:W-:-:S07]  /*23c10*/  IMAD.MOV.U32 R8, RZ, RZ, R5 ;  /* 0x000000ffff087224 */ /* 0x000fce00078e0005 */
.L_x_54755:
[----:B------:R-:W-:Y:S05]  /*23c20*/  BSYNC B1 ;  /* 0x0000000000017941 */ /* 0x000fea0003800000 */
.L_x_54753:
        /* <DEDUP_REMOVED lines=16> */
.L_x_54757:
[----:B------:R-:W-:Y:S01]  /*23d30*/  MOV R48, R19 ;  /* 0x0000001300307202 */ /* 0x000fe20000000f00 */
[----:B------:R-:W-:Y:S02]  /*23d40*/  IMAD.MOV.U32 R6, RZ, RZ, R67 ;  /* 0x000000ffff067224 */ /* 0x000fe400078e0043 */
[----:B------:R-:W-:Y:S02]  /*23d50*/  IMAD.MOV.U32 R19, RZ, RZ, R50 ;  /* 0x000000ffff137224 */ /* 0x000fe400078e0032 */
[----:B------:R-:W-:-:S07]  /*23d60*/  IMAD.MOV.U32 R67, RZ, RZ, R4 ;  /* 0x000000ffff437224 */ /* 0x000fce00078e0004 */
.L_x_54758:
[----:B------:R-:W-:Y:S05]  /*23d70*/  BSYNC B1 ;  /* 0x0000000000017941 */ /* 0x000fea0003800000 */
.L_x_54756:
        /* <DEDUP_REMOVED lines=9> */
.L_x_54760:
[----:B------:R-:W-:Y:S01]  /*23e10*/  MOV R37, R48 ;  /* 0x0000003000257202 */ /* 0x000fe20000000f00 */
[----:B------:R-:W-:Y:S02]  /*23e20*/  IMAD.MOV.U32 R5, RZ, RZ, R6 ;  /* 0x000000ffff057224 */ /* 0x000fe400078e0006 */
[----:B------:R-:W-:Y:S02]  /*23e30*/  IMAD.MOV.U32 R48, RZ, RZ, R39 ;  /* 0x000000ffff307224 */ /* 0x000fe400078e0027 */
[----:B------:R-:W-:-:S07]  /*23e40*/  IMAD.MOV.U32 R6, RZ, RZ, R3 ;  /* 0x000000ffff067224 */ /* 0x000fce00078e0003 */
.L_x_54761:
[----:B------:R-:W-:Y:S05]  /*23e50*/  BSYNC B1 ;  /* 0x0000000000017941 */ /* 0x000fea0003800000 */
.L_x_54759:
        /* <DEDUP_REMOVED lines=9> */
.L_x_54763:
[----:B------:R-:W-:Y:S01]  /*23ef0*/  MOV R50, R37 ;  /* 0x0000002500327202 */ /* 0x000fe20000000f00 */
[----:B------:R-:W-:Y:S02]  /*23f00*/  IMAD.MOV.U32 R4, RZ, RZ, R5 ;  /* 0x000000ffff047224 */ /* 0x000fe400078e0005 */
[----:B------:R-:W-:Y:S02]  /*23f10*/  IMAD.MOV.U32 R37, RZ, RZ, R52 ;  /* 0x000000ffff257224 */ /* 0x000fe400078e0034 */
[----:B------:R-:W-:-:S07]  /*23f20*/  IMAD.MOV.U32 R5, RZ, RZ, R2 ;  /* 0x000000ffff057224 */ /* 0x000fce00078e0002 */
.L_x_54764:
[----:B------:R-:W-:Y:S05]  /*23f30*/  BSYNC B1 ;  /* 0x0000000000017941 */ /* 0x000fea0003800000 */
.L_x_54762:
        /* <DEDUP_REMOVED lines=9> */
.L_x_54766:
[----:B------:R-:W-:Y:S01]  /*23fd0*/  MOV R39, R50 ;  /* 0x0000003200277202 */ /* 0x000fe20000000f00 */
[----:B------:R-:W-:Y:S02]  /*23fe0*/  IMAD.MOV.U32 R3, RZ, RZ, R4 ;  /* 0x000000ffff037224 */ /* 0x000fe400078e0004 */
[----:B------:R-:W-:Y:S02]  /*23ff0*/  IMAD.MOV.U32 R50, RZ, RZ, R49 ;  /* 0x000000ffff327224 */ /* 0x000fe400078e0031 */
[----:B------:R-:W-:-:S07]  /*24000*/  IMAD.MOV.U32 R4, RZ, RZ, R47 ;  /* 0x000000ffff047224 */ /* 0x000fce00078e002f */
.L_x_54767:
[----:B------:R-:W-:Y:S05]  /*24010*/  BSYNC B1 ;  /* 0x0000000000017941 */ /* 0x000fea0003800000 */
.L_x_54765:
        /* <DEDUP_REMOVED lines=9> */
.L_x_54769:
[----:B------:R-:W-:Y:S01]  /*240b0*/  MOV R52, R39 ;  /* 0x0000002700347202 */ /* 0x000fe20000000f00 */
[----:B------:R-:W-:Y:S02]  /*240c0*/  IMAD.MOV.U32 R2, RZ, RZ, R3 ;  /* 0x000000ffff027224 */ /* 0x000fe400078e0003 */
[----:B------:R-:W-:Y:S02]  /*240d0*/  IMAD.MOV.U32 R39, RZ, RZ, R54 ;  /* 0x000000ffff277224 */ /* 0x000fe400078e0036 */
[----:B------:R-:W-:-:S07]  /*240e0*/  IMAD.MOV.U32 R3, RZ, RZ, R18 ;  /* 0x000000ffff037224 */ /* 0x000fce00078e0012 */
.L_x_54770:
[----:B------:R-:W-:Y:S05]  /*240f0*/  BSYNC B1 ;  /* 0x0000000000017941 */ /* 0x000fea0003800000 */
.L_x_54768:
        /* <DEDUP_REMOVED lines=9> */
.L_x_54772:
[----:B------:R-:W-:Y:S01]  /*24190*/  MOV R49, R52 ;  /* 0x0000003400317202 */ /* 0x000fe20000000f00 */
[----:B------:R-:W-:Y:S02]  /*241a0*/  IMAD.MOV.U32 R47, RZ, RZ, R2 ;  /* 0x000000ffff2f7224 */ /* 0x000fe400078e0002 */
[----:B------:R-:W-:Y:S02]  /*241b0*/  IMAD.MOV.U32 R52, RZ, RZ, R51 ;  /* 0x000000ffff347224 */ /* 0x000fe400078e0033 */
[----:B------:R-:W-:-:S07]  /*241c0*/  IMAD.MOV.U32 R2, RZ, RZ, R17 ;  /* 0x000000ffff027224 */ /* 0x000fce00078e0011 */
.L_x_54773:
[----:B------:R-:W-:Y:S05]  /*241d0*/  BSYNC B1 ;  /* 0x0000000000017941 */ /* 0x000fea0003800000 */
.L_x_54771:
        /* <DEDUP_REMOVED lines=9> */
.L_x_54775:
[----:B------:R-:W-:Y:S01]  /*24270*/  MOV R54, R49 ;  /* 0x0000003100367202 */ /* 0x000fe20000000f00 */
[----:B------:R-:W-:Y:S02]  /*24280*/  IMAD.MOV.U32 R18, RZ, RZ, R47 ;  /* 0x000000ffff127224 */ /* 0x000fe400078e002f */
[----:B------:R-:W-:Y:S02]  /*24290*/  IMAD.MOV.U32 R49, RZ, RZ, R64 ;  /* 0x000000ffff317224 */ /* 0x000fe400078e0040 */
[----:B------:R-:W-:-:S07]  /*242a0*/  IMAD.MOV.U32 R47, RZ, RZ, R16 ;  /* 0x000000ffff2f7224 */ /* 0x000fce00078e0010 */
.L_x_54776:
[----:B------:R-:W-:Y:S05]  /*242b0*/  BSYNC B1 ;  /* 0x0000000000017941 */ /* 0x000fea0003800000 */
.L_x_54774:
        /* <DEDUP_REMOVED lines=9> */
.L_x_54778:
[----:B------:R-:W-:Y:S01]  /*24350*/  MOV R51, R54 ;  /* 0x0000003600337202 */ /* 0x000fe20000000f00 */
[----:B------:R-:W-:Y:S02]  /*24360*/  IMAD.MOV.U32 R17, RZ, RZ, R18 ;  /* 0x000000ffff117224 */ /* 0x000fe400078e0012 */
[----:B------:R-:W-:Y:S02]  /*24370*/  IMAD.MOV.U32 R54, RZ, RZ, R53 ;  /* 0x000000ffff367224 */ /* 0x000fe400078e0035 */
[----:B------:R-:W-:-:S07]  /*24380*/  IMAD.MOV.U32 R18, RZ, RZ, R15 ;  /* 0x000000ffff127224 */ /* 0x000fce00078e000f */
.L_x_54779:
[----:B------:R-:W-:Y:S05]  /*24390*/  BSYNC B1 ;  /* 0x0000000000017941 */ /* 0x000fea0003800000 */
.L_x_54777:
        /* <DEDUP_REMOVED lines=9> */
.L_x_54781:
[----:B------:R-:W-:Y:S01]  /*24430*/  MOV R56, R51 ;  /* 0x0000003300387202 */ /* 0x000fe20000000f00 */
[----:B------:R-:W-:Y:S02]  /*24440*/  IMAD.MOV.U32 R16, RZ, RZ, R17 ;  /* 0x000000ffff107224 */ /* 0x000fe400078e0011 */
[----:B------:R-:W-:Y:S02]  /*24450*/  IMAD.MOV.U32 R51, RZ, RZ, R62 ;  /* 0x000000ffff337224 */ /* 0x000fe400078e003e */
[----:B------:R-:W-:-:S07]  /*24460*/  IMAD.MOV.U32 R17, RZ, RZ, R14 ;  /* 0x000000ffff117224 */ /* 0x000fce00078e000e */
.L_x_54782:
[----:B------:R-:W-:Y:S05]  /*24470*/  BSYNC B1 ;  /* 0x0000000000017941 */ /* 0x000fea0003800000 */
.L_x_54780:
        /* <DEDUP_REMOVED lines=9> */
.L_x_54784:
[----:B------:R-:W-:Y:S01]  /*24510*/  MOV R53, R56 ;  /* 0x0000003800357202 */ /* 0x000fe20000000f00 */
[----:B------:R-:W-:Y:S02]  /*24520*/  IMAD.MOV.U32 R15, RZ, RZ, R16 ;  /* 0x000000ffff0f7224 */ /* 0x000fe400078e0010 */
[----:B------:R-:W-:Y:S02]  /*24530*/  IMAD.MOV.U32 R56, RZ, RZ, R61 ;  /* 0x000000ffff387224 */ /* 0x000fe400078e003d */
[----:B------:R-:W-:-:S07]  /*24540*/  IMAD.MOV.U32 R16, RZ, RZ, R13 ;  /* 0x000000ffff107224 */ /* 0x000fce00078e000d */
.L_x_54785:
[----:B------:R-:W-:Y:S05]  /*24550*/  BSYNC B1 ;  /* 0x0000000000017941 */ /* 0x000fea0003800000 */
.L_x_54783:
        /* <DEDUP_REMOVED lines=9> */
.L_x_54787:
[----:B------:R-:W-:Y:S01]  /*245f0*/  MOV R62, R53 ;  /* 0x00000035003e7202 */ /* 0x000fe20000000f00 */
[----:B------:R-:W-:Y:S02]  /*24600*/  IMAD.MOV.U32 R14, RZ, RZ, R15 ;  /* 0x000000ffff0e7224 */ /* 0x000fe400078e000f */
[----:B------:R-:W-:Y:S02]  /*24610*/  IMAD.MOV.U32 R53, RZ, RZ, R60 ;  /* 0x000000ffff357224 */ /* 0x000fe400078e003c */
[----:B------:R-:W-:-:S07]  /*24620*/  IMAD.MOV.U32 R15, RZ, RZ, R12 ;  /* 0x000000ffff0f7224 */ /* 0x000fce00078e000c */
.L_x_54788:
[----:B------:R-:W-:Y:S05]  /*24630*/  BSYNC B1 ;  /* 0x0000000000017941 */ /* 0x000fea0003800000 */
.L_x_54786:
        /* <DEDUP_REMOVED lines=9> */
.L_x_54790:
[----:B------:R-:W-:Y:S01]  /*246d0*/  MOV R57, R62 ;  /* 0x0000003e00397202 */ /* 0x000fe20000000f00 */
[----:B------:R-:W-:Y:S02]  /*246e0*/  IMAD.MOV.U32 R13, RZ, RZ, R14 ;  /* 0x000000ffff0d7224 */ /* 0x000fe400078e000e */
[----:B------:R-:W-:Y:S02]  /*246f0*/  IMAD.MOV.U32 R62, RZ, RZ, R59 ;  /* 0x000000ffff3e7224 */ /* 0x000fe400078e003b */
[----:B------:R-:W-:-:S07]  /*24700*/  IMAD.MOV.U32 R14, RZ, RZ, R11 ;  /* 0x000000ffff0e7224 */ /* 0x000fce00078e000b */
.L_x_54791:
[----:B------:R-:W-:Y:S05]  /*24710*/  BSYNC B1 ;  /* 0x0000000000017941 */ /* 0x000fea0003800000 */
.L_x_54789:
        /* <DEDUP_REMOVED lines=9> */
.L_x_54793:
[----:B------:R-:W-:Y:S01]  /*247b0*/  MOV R12, R57 ;  /* 0x00000039000c7202 */ /* 0x000fe20000000f00 */
[----:B------:R-:W-:Y:S02]  /*247c0*/  IMAD.MOV.U32 R11, RZ, RZ, R13 ;  /* 0x000000ffff0b7224 */ /* 0x000fe400078e000d */
[----:B------:R-:W-:Y:S02]  /*247d0*/  IMAD.MOV.U32 R57, RZ, RZ, R58 ;  /* 0x000000ffff397224 */ /* 0x000fe400078e003a */
[----:B------:R-:W-:-:S07]  /*247e0*/  IMAD.MOV.U32 R13, RZ, RZ, R10 ;  /* 0x000000ffff0d7224 */ /* 0x000fce00078e000a */
.L_x_54794:
[----:B------:R-:W-:Y:S05]  /*247f0*/  BSYNC B1 ;  /* 0x0000000000017941 */ /* 0x000fea0003800000 */
.L_x_54792:
        /* <DEDUP_REMOVED lines=9> */
.L_x_54796:
[----:B------:R-:W-:Y:S01]  /*24890*/  MOV R58, R12 ;  /* 0x0000000c003a7202 */ /* 0x000fe20000000f00 */
[----:B------:R-:W-:Y:S02]  /*248a0*/  IMAD.MOV.U32 R10, RZ, RZ, R11 ;  /* 0x000000ffff0a7224 */ /* 0x000fe400078e000b */
[----:B------:R-:W-:Y:S02]  /*248b0*/  IMAD.MOV.U32 R12, RZ, RZ, R9 ;  /* 0x000000ffff0c7224 */ /* 0x000fe400078e0009 */
[----:B------:R-:W-:-:S07]  /*248c0*/  IMAD.MOV.U32 R11, RZ, RZ, R8 ;  /* 0x000000ffff0b7224 */ /* 0x000fce00078e0008 */
.L_x_54797:
[----:B------:R-:W-:Y:S05]  /*248d0*/  BSYNC B1 ;  /* 0x0000000000017941 */ /* 0x000fea0003800000 */
.L_x_54795:
        /* <DEDUP_REMOVED lines=9> */
.L_x_54799:
[----:B------:R-:W-:Y:S01]  /*24970*/  MOV R9, R58 ;  /* 0x0000003a00097202 */ /* 0x000fe20000000f00 */
[----:B------:R-:W-:Y:S02]  /*24980*/  IMAD.MOV.U32 R8, RZ, RZ, R10 ;  /* 0x000000ffff087224 */ /* 0x000fe400078e000a */
[----:B------:R-:W-:Y:S02]  /*24990*/  IMAD.MOV.U32 R58, RZ, RZ, R55 ;  /* 0x000000ffff3a7224 */ /* 0x000fe400078e0037 */
[----:B------:R-:W-:-:S07]  /*249a0*/  IMAD.MOV.U32 R10, RZ, RZ, R7 ;  /* 0x000000ffff0a7224 */ /* 0x000fce00078e0007 */
.L_x_54800:
[----:B------:R-:W-:Y:S05]  /*249b0*/  BSYNC B1 ;  /* 0x0000000000017941 */ /* 0x000fea0003800000 */
.L_x_54798:
        /* <DEDUP_REMOVED lines=16> */
.L_x_54802:
[----:B------:R-:W-:Y:S02]  /*24ac0*/  IMAD.MOV.U32 R60, RZ, RZ, R19 ;  /* 0x000000ffff3c7224 */ /* 0x000fe400078e0013 */
[----:B------:R-:W-:Y:S02]  /*24ad0*/  IMAD.MOV.U32 R46, RZ, RZ, R67 ;  /* 0x000000ffff2e7224 */ /* 0x000fe400078e0043 */
[----:B------:R-:W-:Y:S02]  /*24ae0*/  IMAD.MOV.U32 R19, RZ, RZ, R48 ;  /* 0x000000ffff137224 */ /* 0x000fe400078e0030 */
[----:B------:R-:W-:-:S07]  /*24af0*/  IMAD.MOV.U32 R67, RZ, RZ, R6 ;  /* 0x000000ffff437224 */ /* 0x000fce00078e0006 */
.L_x_54803:
[----:B------:R-:W-:Y:S05]  /*24b00*/  BSYNC B1 ;  /* 0x0000000000017941 */ /* 0x000fea0003800000 */
.L_x_54801:
        /* <DEDUP_REMOVED lines=9> */
.L_x_54805:
[----:B------:R-:W-:Y:S02]  /*24ba0*/  IMAD.MOV.U32 R35, RZ, RZ, R60 ;  /* 0x000000ffff237224 */ /* 0x000fe400078e003c */
[----:B------:R-:W-:Y:S02]  /*24bb0*/  IMAD.MOV.U32 R7, RZ, RZ, R46 ;  /* 0x000000ffff077224 */ /* 0x000fe400078e002e */
[----:B------:R-:W-:Y:S02]  /*24bc0*/  IMAD.MOV.U32 R60, RZ, RZ, R37 ;  /* 0x000000ffff3c7224 */ /* 0x000fe400078e0025 */
[----:B------:R-:W-:-:S07]  /*24bd0*/  IMAD.MOV.U32 R46, RZ, RZ, R5 ;  /* 0x000000ffff2e7224 */ /* 0x000fce00078e0005 */
.L_x_54806:
[----:B------:R-:W-:Y:S05]  /*24be0*/  BSYNC B1 ;  /* 0x0000000000017941 */ /* 0x000fea0003800000 */
.L_x_54804:
        /* <DEDUP_REMOVED lines=9> */
.L_x_54808:
[----:B------:R-:W-:Y:S02]  /*24c80*/  IMAD.MOV.U32 R48, RZ, RZ, R35 ;  /* 0x000000ffff307224 */ /* 0x000fe400078e0023 */
[----:B------:R-:W-:Y:S02]  /*24c90*/  IMAD.MOV.U32 R6, RZ, RZ, R7 ;  /* 0x000000ffff067224 */ /* 0x000fe400078e0007 */
[----:B------:R-:W-:Y:S02]  /*24ca0*/  IMAD.MOV.U32 R35, RZ, RZ, R50 ;  /* 0x000000ffff237224 */ /* 0x000fe400078e0032 */
[----:B------:R-:W-:-:S07]  /*24cb0*/  IMAD.MOV.U32 R7, RZ, RZ, R4 ;  /* 0x000000ffff077224 */ /* 0x000fce00078e0004 */
.L_x_54809:
[----:B------:R-:W-:Y:S05]  /*24cc0*/  BSYNC B1 ;  /* 0x0000000000017941 */ /* 0x000fea0003800000 */
.L_x_54807:
        /* <DEDUP_REMOVED lines=9> */
.L_x_54811:
[----:B------:R-:W-:Y:S02]  /*24d60*/  IMAD.MOV.U32 R37, RZ, RZ, R48 ;  /* 0x000000ffff257224 */ /* 0x000fe400078e0030 */
[----:B------:R-:W-:Y:S02]  /*24d70*/  IMAD.MOV.U32 R5, RZ, RZ, R6 ;  /* 0x000000ffff057224 */ /* 0x000fe400078e0006 */
[----:B------:R-:W-:Y:S02]  /*24d80*/  IMAD.MOV.U32 R48, RZ, RZ, R39 ;  /* 0x000000ffff307224 */ /* 0x000fe400078e0027 */
[----:B------:R-:W-:-:S07]  /*24d90*/  IMAD.MOV.U32 R6, RZ, RZ, R3 ;  /* 0x000000ffff067224 */ /* 0x000fce00078e0003 */
.L_x_54812:
[----:B------:R-:W-:Y:S05]  /*24da0*/  BSYNC B1 ;  /* 0x0000000000017941 */ /* 0x000fea0003800000 */
.L_x_54810:
        /* <DEDUP_REMOVED lines=9> */
.L_x_54814:
[----:B------:R-:W-:Y:S02]  /*24e40*/  IMAD.MOV.U32 R50, RZ, RZ, R37 ;  /* 0x000000ffff327224 */ /* 0x000fe400078e0025 */
[----:B------:R-:W-:Y:S02]  /*24e50*/  IMAD.MOV.U32 R4, RZ, RZ, R5 ;  /* 0x000000ffff047224 */ /* 0x000fe400078e0005 */
[----:B------:R-:W-:Y:S02]  /*24e60*/  IMAD.MOV.U32 R37, RZ, RZ, R52 ;  /* 0x000000ffff257224 */ /* 0x000fe400078e0034 */
[----:B------:R-:W-:-:S07]  /*24e70*/  IMAD.MOV.U32 R5, RZ, RZ, R2 ;  /* 0x000000ffff057224 */ /* 0x000fce00078e0002 */
.L_x_54815:
[----:B------:R-:W-:Y:S05]  /*24e80*/  BSYNC B1 ;  /* 0x0000000000017941 */ /* 0x000fea0003800000 */
.L_x_54813:
        /* <DEDUP_REMOVED lines=9> */
.L_x_54817:
[----:B------:R-:W-:Y:S02]  /*24f20*/  IMAD.MOV.U32 R39, RZ, RZ, R50 ;  /* 0x000000ffff277224 */ /* 0x000fe400078e0032 */
[----:B------:R-:W-:Y:S02]  /*24f30*/  IMAD.MOV.U32 R3, RZ, RZ, R4 ;  /* 0x000000ffff037224 */ /* 0x000fe400078e0004 */
[----:B------:R-:W-:Y:S02]  /*24f40*/  IMAD.MOV.U32 R50, RZ, RZ, R49 ;  /* 0x000000ffff327224 */ /* 0x000fe400078e0031 */
[----:B------:R-:W-:-:S07]  /*24f50*/  IMAD.MOV.U32 R4, RZ, RZ, R47 ;  /* 0x000000ffff047224 */ /* 0x000fce00078e002f */
.L_x_54818:
[----:B------:R-:W-:Y:S05]  /*24f60*/  BSYNC B1 ;  /* 0x0000000000017941 */ /* 0x000fea0003800000 */
.L_x_54816:
        /* <DEDUP_REMOVED lines=9> */
.L_x_54820:
[----:B------:R-:W-:Y:S02]  /*25000*/  IMAD.MOV.U32 R52, RZ, RZ, R39 ;  /* 0x000000ffff347224 */ /* 0x000fe400078e0027 */
[----:B------:R-:W-:Y:S02]  /*25010*/  IMAD.MOV.U32 R2, RZ, RZ, R3 ;  /* 0x000000ffff027224 */ /* 0x000fe400078e0003 */
[----:B------:R-:W-:Y:S02]  /*25020*/  IMAD.MOV.U32 R39, RZ, RZ, R54 ;  /* 0x000000ffff277224 */ /* 0x000fe400078e0036 */
[----:B------:R-:W-:-:S07]  /*25030*/  IMAD.MOV.U32 R3, RZ, RZ, R18 ;  /* 0x000000ffff037224 */ /* 0x000fce00078e0012 */
.L_x_54821:
[----:B------:R-:W-:Y:S05]  /*25040*/  BSYNC B1 ;  /* 0x0000000000017941 */ /* 0x000fea0003800000 */
.L_x_54819:
        /* <DEDUP_REMOVED lines=9> */
.L_x_54823:
[----:B------:R-:W-:Y:S02]  /*250e0*/  IMAD.MOV.U32 R49, RZ, RZ, R52 ;  /* 0x000000ffff317224 */ /* 0x000fe400078e0034 */
[----:B------:R-:W-:Y:S02]  /*250f0*/  IMAD.MOV.U32 R47, RZ, RZ, R2 ;  /* 0x000000ffff2f7224 */ /* 0x000fe400078e0002 */
[----:B------:R-:W-:Y:S02]  /*25100*/  IMAD.MOV.U32 R52, RZ, RZ, R51 ;  /* 0x000000ffff347224 */ /* 0x000fe400078e0033 */
[----:B------:R-:W-:-:S07]  /*25110*/  IMAD.MOV.U32 R2, RZ, RZ, R17 ;  /* 0x000000ffff027224 */ /* 0x000fce00078e0011 */
.L_x_54824:
[----:B------:R-:W-:Y:S05]  /*25120*/  BSYNC B1 ;  /* 0x0000000000017941 */ /* 0x000fea0003800000 */
.L_x_54822:
        /* <DEDUP_REMOVED lines=9> */
.L_x_54826:
[----:B------:R-:W-:Y:S02]  /*251c0*/  IMAD.MOV.U32 R54, RZ, RZ, R49 ;  /* 0x000000ffff367224 */ /* 0x000fe400078e0031 */
[----:B------:R-:W-:Y:S02]  /*251d0*/  IMAD.MOV.U32 R18, RZ, RZ, R47 ;  /* 0x000000ffff127224 */ /* 0x000fe400078e002f */
[----:B------:R-:W-:Y:S02]  /*251e0*/  IMAD.MOV.U32 R49, RZ, RZ, R56 ;  /* 0x000000ffff317224 */ /* 0x000fe400078e0038 */
[----:B------:R-:W-:-:S07]  /*251f0*/  IMAD.MOV.U32 R47, RZ, RZ, R16 ;  /* 0x000000ffff2f7224 */ /* 0x000fce00078e0010 */
.L_x_54827:
[----:B------:R-:W-:Y:S05]  /*25200*/  BSYNC B1 ;  /* 0x0000000000017941 */ /* 0x000fea0003800000 */
.L_x_54825:
        /* <DEDUP_REMOVED lines=9> */
.L_x_54829:
[----:B------:R-:W-:Y:S02]  /*252a0*/  IMAD.MOV.U32 R51, RZ, RZ, R54 ;  /* 0x000000ffff337224 */ /* 0x000fe400078e0036 */
[----:B------:R-:W-:Y:S02]  /*252b0*/  IMAD.MOV.U32 R17, RZ, RZ, R18 ;  /* 0x000000ffff117224 */ /* 0x000fe400078e0012 */
[----:B------:R-:W-:Y:S02]  /*252c0*/  IMAD.MOV.U32 R54, RZ, RZ, R53 ;  /* 0x000000ffff367224 */ /* 0x000fe400078e0035 */
[----:B------:R-:W-:-:S07]  /*252d0*/  IMAD.MOV.U32 R18, RZ, RZ, R15 ;  /* 0x000000ffff127224 */ /* 0x000fce00078e000f */
.L_x_54830:
[----:B------:R-:W-:Y:S05]  /*252e0*/  BSYNC B1 ;  /* 0x0000000000017941 */ /* 0x000fea0003800000 */
.L_x_54828:
        /* <DEDUP_REMOVED lines=9> */
.L_x_54832:
[----:B------:R-:W-:Y:S02]  /*25380*/  IMAD.MOV.U32 R56, RZ, RZ, R51 ;  /* 0x000000ffff387224 */ /* 0x000fe400078e0033 */
[----:B------:R-:W-:Y:S02]  /*25390*/  IMAD.MOV.U32 R16, RZ, RZ, R17 ;  /* 0x000000ffff107224 */ /* 0x000fe400078e0011 */
[----:B------:R-:W-:Y:S02]  /*253a0*/  IMAD.MOV.U32 R51, RZ, RZ, R62 ;  /* 0x000000ffff337224 */ /* 0x000fe400078e003e */
[----:B------:R-:W-:-:S07]  /*253b0*/  IMAD.MOV.U32 R17, RZ, RZ, R14 ;  /* 0x000000ffff117224 */ /* 0x000fce00078e000e */
.L_x_54833:
[----:B------:R-:W-:Y:S05]  /*253c0*/  BSYNC B1 ;  /* 0x0000000000017941 */ /* 0x000fea0003800000 */
.L_x_54831:
        /* <DEDUP_REMOVED lines=9> */
.L_x_54835:
[----:B------:R-:W-:Y:S02]  /*25460*/  IMAD.MOV.U32 R15, RZ, RZ, R56 ;  /* 0x000000ffff0f7224 */ /* 0x000fe400078e0038 */
[----:B------:R-:W-:Y:S02]  /*25470*/  IMAD.MOV.U32 R14, RZ, RZ, R16 ;  /* 0x000000ffff0e7224 */ /* 0x000fe400078e0010 */
[----:B------:R-:W-:Y:S02]  /*25480*/  IMAD.MOV.U32 R56, RZ, RZ, R57 ;  /* 0x000000ffff387224 */ /* 0x000fe400078e0039 */
[----:B------:R-:W-:-:S07]  /*25490*/  IMAD.MOV.U32 R16, RZ, RZ, R13 ;  /* 0x000000ffff107224 */ /* 0x000fce00078e000d */
.L_x_54836:
[----:B------:R-:W-:Y:S05]  /*254a0*/  BSYNC B1 ;  /* 0x0000000000017941 */ /* 0x000fea0003800000 */
.L_x_54834:
        /* <DEDUP_REMOVED lines=9> */
.L_x_54838:
[----:B------:R-:W-:Y:S02]  /*25540*/  IMAD.MOV.U32 R53, RZ, RZ, R15 ;  /* 0x000000ffff357224 */ /* 0x000fe400078e000f */
[----:B------:R-:W-:Y:S02]  /*25550*/  IMAD.MOV.U32 R13, RZ, RZ, R14 ;  /* 0x000000ffff0d7224 */ /* 0x000fe400078e000e */
[----:B------:R-:W-:Y:S02]  /*25560*/  IMAD.MOV.U32 R15, RZ, RZ, R12 ;  /* 0x000000ffff0f7224 */ /* 0x000fe400078e000c */
[----:B------:R-:W-:-:S07]  /*25570*/  IMAD.MOV.U32 R14, RZ, RZ, R11 ;  /* 0x000000ffff0e7224 */ /* 0x000fce00078e000b */
.L_x_54839:
[----:B------:R-:W-:Y:S05]  /*25580*/  BSYNC B1 ;  /* 0x0000000000017941 */ /* 0x000fea0003800000 */
.L_x_54837:
        /* <DEDUP_REMOVED lines=9> */
.L_x_54841:
[----:B------:R-:W-:Y:S02]  /*25620*/  IMAD.MOV.U32 R12, RZ, RZ, R53 ;  /* 0x000000ffff0c7224 */ /* 0x000fe400078e0035 */
[----:B------:R-:W-:Y:S02]  /*25630*/  IMAD.MOV.U32 R11, RZ, RZ, R13 ;  /* 0x000000ffff0b7224 */ /* 0x000fe400078e000d */
[----:B------:R-:W-:Y:S02]  /*25640*/  IMAD.MOV.U32 R53, RZ, RZ, R58 ;  /* 0x000000ffff357224 */ /* 0x000fe400078e003a */
[----:B------:R-:W-:-:S07]  /*25650*/  IMAD.MOV.U32 R13, RZ, RZ, R10 ;  /* 0x000000ffff0d7224 */ /* 0x000fce00078e000a */
.L_x_54842:
[----:B------:R-:W-:Y:S05]  /*25660*/  BSYNC B1 ;  /* 0x0000000000017941 */ /* 0x000fea0003800000 */
.L_x_54840:
        /* <DEDUP_REMOVED lines=9> */
.L_x_54844:
[----:B------:R-:W-:Y:S02]  /*25700*/  IMAD.MOV.U32 R55, RZ, RZ, R12 ;  /* 0x000000ffff377224 */ /* 0x000fe400078e000c */
[----:B------:R-:W-:Y:S02]  /*25710*/  IMAD.MOV.U32 R10, RZ, RZ, R11 ;  /* 0x000000ffff0a7224 */ /* 0x000fe400078e000b */
[----:B------:R-:W-:Y:S02]  /*25720*/  IMAD.MOV.U32 R12, RZ, RZ, R9 ;  /* 0x000000ffff0c7224 */ /* 0x000fe400078e0009 */
[----:B------:R-:W-:-:S07]  /*25730*/  IMAD.MOV.U32 R11, RZ, RZ, R8 ;  /* 0x000000ffff0b7224 */ /* 0x000fce00078e0008 */
.L_x_54845:
[----:B------:R-:W-:Y:S05]  /*25740*/  BSYNC B1 ;  /* 0x0000000000017941 */ /* 0x000fea0003800000 */
.L_x_54843:
        /* <DEDUP_REMOVED lines=16> */
.L_x_54847:
[----:B------:R-:W-:Y:S01]  /*25850*/  IMAD.MOV.U32 R44, RZ, RZ, R19 ;  /* 0x000000ffff2c7224 */ /* 0x000fe200078e0013 */
[----:B------:R-:W-:Y:S01]  /*25860*/  MOV R19, R60 ;  /* 0x0000003c00137202 */ /* 0x000fe20000000f00 */
[----:B------:R-:W-:Y:S02]  /*25870*/  IMAD.MOV.U32 R8, RZ, RZ, R67 ;  /* 0x000000ffff087224 */ /* 0x000fe400078e0043 */
[----:B------:R-:W-:-:S07]  /*25880*/  IMAD.MOV.U32 R67, RZ, RZ, R46 ;  /* 0x000000ffff437224 */ /* 0x000fce00078e002e */
.L_x_54848:
[----:B------:R-:W-:Y:S05]  /*25890*/  BSYNC B1 ;  /* 0x0000000000017941 */ /* 0x000fea0003800000 */
.L_x_54846:
        /* <DEDUP_REMOVED lines=9> */
.L_x_54850:
[----:B------:R-:W-:Y:S01]  /*25930*/  IMAD.MOV.U32 R33, RZ, RZ, R44 ;  /* 0x000000ffff217224 */ /* 0x000fe200078e002c */
[----:B------:R-:W-:Y:S01]  /*25940*/  MOV R44, R35 ;  /* 0x00000023002c7202 */ /* 0x000fe20000000f00 */
[----:B------:R-:W-:Y:S02]  /*25950*/  IMAD.MOV.U32 R9, RZ, RZ, R8 ;  /* 0x000000ffff097224 */ /* 0x000fe400078e0008 */
[----:B------:R-:W-:-:S07]  /*25960*/  IMAD.MOV.U32 R8, RZ, RZ, R7 ;  /* 0x000000ffff087224 */ /* 0x000fce00078e0007 */
.L_x_54851:
[----:B------:R-:W-:Y:S05]  /*25970*/  BSYNC B1 ;  /* 0x0000000000017941 */ /* 0x000fea0003800000 */
.L_x_54849:
        /* <DEDUP_REMOVED lines=9> */
.L_x_54853:
[----:B------:R-:W-:Y:S01]  /*25a10*/  IMAD.MOV.U32 R58, RZ, RZ, R33 ;  /* 0x000000ffff3a7224 */ /* 0x000fe200078e0021 */
[----:B------:R-:W-:Y:S01]  /*25a20*/  MOV R33, R48 ;  /* 0x0000003000217202 */ /* 0x000fe20000000f00 */
[----:B------:R-:W-:Y:S02]  /*25a30*/  IMAD.MOV.U32 R46, RZ, RZ, R9 ;  /* 0x000000ffff2e7224 */ /* 0x000fe400078e0009 */
[----:B------:R-:W-:-:S07]  /*25a40*/  IMAD.MOV.U32 R9, RZ, RZ, R6 ;  /* 0x000000ffff097224 */ /* 0x000fce00078e0006 */
.L_x_54854:
[----:B------:R-:W-:Y:S05]  /*25a50*/  BSYNC B1 ;  /* 0x0000000000017941 */ /* 0x000fea0003800000 */
.L_x_54852:
        /* <DEDUP_REMOVED lines=9> */
.L_x_54856:
[----:B------:R-:W-:Y:S01]  /*25af0*/  IMAD.MOV.U32 R35, RZ, RZ, R58 ;  /* 0x000000ffff237224 */ /* 0x000fe200078e003a */
[----:B------:R-:W-:Y:S01]  /*25b00*/  MOV R58, R37 ;  /* 0x00000025003a7202 */ /* 0x000fe20000000f00 */
[----:B------:R-:W-:Y:S02]  /*25b10*/  IMAD.MOV.U32 R7, RZ, RZ, R46 ;  /* 0x000000ffff077224 */ /* 0x000fe400078e002e */
[----:B------:R-:W-:-:S07]  /*25b20*/  IMAD.MOV.U32 R46, RZ, RZ, R5 ;  /* 0x000000ffff2e7224 */ /* 0x000fce00078e0005 */
.L_x_54857:
[----:B------:R-:W-:Y:S05]  /*25b30*/  BSYNC B1 ;  /* 0x0000000000017941 */ /* 0x000fea0003800000 */
.L_x_54855:
        /* <DEDUP_REMOVED lines=9> */
.L_x_54859:
[----:B------:R-:W-:Y:S01]  /*25bd0*/  IMAD.MOV.U32 R48, RZ, RZ, R35 ;  /* 0x000000ffff307224 */ /* 0x000fe200078e0023 */
[----:B------:R-:W-:Y:S01]  /*25be0*/  MOV R35, R50 ;  /* 0x0000003200237202 */ /* 0x000fe20000000f00 */
[----:B------:R-:W-:Y:S02]  /*25bf0*/  IMAD.MOV.U32 R6, RZ, RZ, R7 ;  /* 0x000000ffff067224 */ /* 0x000fe400078e0007 */
[----:B------:R-:W-:-:S07]  /*25c00*/  IMAD.MOV.U32 R7, RZ, RZ, R4 ;  /* 0x000000ffff077224 */ /* 0x000fce00078e0004 */
.L_x_54860:
[----:B------:R-:W-:Y:S05]  /*25c10*/  BSYNC B1 ;  /* 0x0000000000017941 */ /* 0x000fea0003800000 */
.L_x_54858:
        /* <DEDUP_REMOVED lines=9> */
.L_x_54862:
[----:B------:R-:W-:Y:S01]  /*25cb0*/  IMAD.MOV.U32 R37, RZ, RZ, R48 ;  /* 0x000000ffff257224 */ /* 0x000fe200078e0030 */
[----:B------:R-:W-:Y:S01]  /*25cc0*/  MOV R48, R39 ;  /* 0x0000002700307202 */ /* 0x000fe20000000f00 */
[----:B------:R-:W-:Y:S02]  /*25cd0*/  IMAD.MOV.U32 R5, RZ, RZ, R6 ;  /* 0x000000ffff057224 */ /* 0x000fe400078e0006 */
[----:B------:R-:W-:-:S07]  /*25ce0*/  IMAD.MOV.U32 R6, RZ, RZ, R3 ;  /* 0x000000ffff067224 */ /* 0x000fce00078e0003 */
.L_x_54863:
[----:B------:R-:W-:Y:S05]  /*25cf0*/  BSYNC B1 ;  /* 0x0000000000017941 */ /* 0x000fea0003800000 */
.L_x_54861:
        /* <DEDUP_REMOVED lines=9> */
.L_x_54865:
[----:B------:R-:W-:Y:S01]  /*25d90*/  IMAD.MOV.U32 R50, RZ, RZ, R37 ;  /* 0x000000ffff327224 */ /* 0x000fe200078e0025 */
[----:B------:R-:W-:Y:S01]  /*25da0*/  MOV R37, R52 ;  /* 0x0000003400257202 */ /* 0x000fe20000000f00 */
[----:B------:R-:W-:Y:S02]  /*25db0*/  IMAD.MOV.U32 R4, RZ, RZ, R5 ;  /* 0x000000ffff047224 */ /* 0x000fe400078e0005 */
[----:B------:R-:W-:-:S07]  /*25dc0*/  IMAD.MOV.U32 R5, RZ, RZ, R2 ;  /* 0x000000ffff057224 */ /* 0x000fce00078e0002 */
.L_x_54866:
[----:B------:R-:W-:Y:S05]  /*25dd0*/  BSYNC B1 ;  /* 0x0000000000017941 */ /* 0x000fea0003800000 */
.L_x_54864:
        /* <DEDUP_REMOVED lines=9> */
.L_x_54868:
[----:B------:R-:W-:Y:S01]  /*25e70*/  IMAD.MOV.U32 R39, RZ, RZ, R50 ;  /* 0x000000ffff277224 */ /* 0x000fe200078e0032 */
[----:B------:R-:W-:Y:S01]  /*25e80*/  MOV R50, R49 ;  /* 0x0000003100327202 */ /* 0x000fe20000000f00 */
[----:B------:R-:W-:Y:S02]  /*25e90*/  IMAD.MOV.U32 R3, RZ, RZ, R4 ;  /* 0x000000ffff037224 */ /* 0x000fe400078e0004 */
[----:B------:R-:W-:-:S07]  /*25ea0*/  IMAD.MOV.U32 R4, RZ, RZ, R47 ;  /* 0x000000ffff047224 */ /* 0x000fce00078e002f */
.L_x_54869:
[----:B------:R-:W-:Y:S05]  /*25eb0*/  BSYNC B1 ;  /* 0x0000000000017941 */ /* 0x000fea0003800000 */
.L_x_54867:
        /* <DEDUP_REMOVED lines=9> */
.L_x_54871:
[----:B------:R-:W-:Y:S01]  /*25f50*/  IMAD.MOV.U32 R52, RZ, RZ, R39 ;  /* 0x000000ffff347224 */ /* 0x000fe200078e0027 */
[----:B------:R-:W-:Y:S01]  /*25f60*/  MOV R39, R54 ;  /* 0x0000003600277202 */ /* 0x000fe20000000f00 */
[----:B------:R-:W-:Y:S02]  /*25f70*/  IMAD.MOV.U32 R2, RZ, RZ, R3 ;  /* 0x000000ffff027224 */ /* 0x000fe400078e0003 */
[----:B------:R-:W-:-:S07]  /*25f80*/  IMAD.MOV.U32 R3, RZ, RZ, R18 ;  /* 0x000000ffff037224 */ /* 0x000fce00078e0012 */
.L_x_54872:
[----:B------:R-:W-:Y:S05]  /*25f90*/  BSYNC B1 ;  /* 0x0000000000017941 */ /* 0x000fea0003800000 */
.L_x_54870:
        /* <DEDUP_REMOVED lines=9> */
.L_x_54874:
[----:B------:R-:W-:Y:S01]  /*26030*/  IMAD.MOV.U32 R49, RZ, RZ, R52 ;  /* 0x000000ffff317224 */ /* 0x000fe200078e0034 */
[----:B------:R-:W-:Y:S01]  /*26040*/  MOV R52, R51 ;  /* 0x0000003300347202 */ /* 0x000fe20000000f00 */
[----:B------:R-:W-:Y:S02]  /*26050*/  IMAD.MOV.U32 R47, RZ, RZ, R2 ;  /* 0x000000ffff2f7224 */ /* 0x000fe400078e0002 */
[----:B------:R-:W-:-:S07]  /*26060*/  IMAD.MOV.U32 R2, RZ, RZ, R17 ;  /* 0x000000ffff027224 */ /* 0x000fce00078e0011 */
.L_x_54875:
[----:B------:R-:W-:Y:S05]  /*26070*/  BSYNC B1 ;  /* 0x0000000000017941 */ /* 0x000fea0003800000 */
.L_x_54873:
        /* <DEDUP_REMOVED lines=9> */
.L_x_54877:
[----:B------:R-:W-:Y:S01]  /*26110*/  IMAD.MOV.U32 R18, RZ, RZ, R49 ;  /* 0x000000ffff127224 */ /* 0x000fe200078e0031 */
[----:B------:R-:W-:Y:S01]  /*26120*/  MOV R49, R56 ;  /* 0x0000003800317202 */ /* 0x000fe20000000f00 */
[----:B------:R-:W-:Y:S02]  /*26130*/  IMAD.MOV.U32 R17, RZ, RZ, R47 ;  /* 0x000000ffff117224 */ /* 0x000fe400078e002f */
[----:B------:R-:W-:-:S07]  /*26140*/  IMAD.MOV.U32 R47, RZ, RZ, R16 ;  /* 0x000000ffff2f7224 */ /* 0x000fce00078e0010 */
.L_x_54878:
[----:B------:R-:W-:Y:S05]  /*26150*/  BSYNC B1 ;  /* 0x0000000000017941 */ /* 0x000fea0003800000 */
.L_x_54876:
        /* <DEDUP_REMOVED lines=9> */
.L_x_54880:
[----:B------:R-:W-:Y:S01]  /*261f0*/  IMAD.MOV.U32 R54, RZ, RZ, R18 ;  /* 0x000000ffff367224 */ /* 0x000fe200078e0012 */
[----:B------:R-:W-:Y:S01]  /*26200*/  MOV R18, R15 ;  /* 0x0000000f00127202 */ /* 0x000fe20000000f00 */
[----:B------:R-:W-:Y:S02]  /*26210*/  IMAD.MOV.U32 R16, RZ, RZ, R17 ;  /* 0x000000ffff107224 */ /* 0x000fe400078e0011 */
[----:B------:R-:W-:-:S07]  /*26220*/  IMAD.MOV.U32 R17, RZ, RZ, R14 ;  /* 0x000000ffff117224 */ /* 0x000fce00078e000e */
.L_x_54881:
[----:B------:R-:W-:Y:S05]  /*26230*/  BSYNC B1 ;  /* 0x0000000000017941 */ /* 0x000fea0003800000 */
.L_x_54879:
        /* <DEDUP_REMOVED lines=9> */
.L_x_54883:
[----:B------:R-:W-:Y:S01]  /*262d0*/  IMAD.MOV.U32 R15, RZ, RZ, R54 ;  /* 0x000000ffff0f7224 */ /* 0x000fe200078e0036 */
[----:B------:R-:W-:Y:S01]  /*262e0*/  MOV R54, R53 ;  /* 0x0000003500367202 */ /* 0x000fe20000000f00 */
[----:B------:R-:W-:Y:S02]  /*262f0*/  IMAD.MOV.U32 R14, RZ, RZ, R16 ;  /* 0x000000ffff0e7224 */ /* 0x000fe400078e0010 */
[----:B------:R-:W-:-:S07]  /*26300*/  IMAD.MOV.U32 R16, RZ, RZ, R13 ;  /* 0x000000ffff107224 */ /* 0x000fce00078e000d */
.L_x_54884:
[----:B------:R-:W-:Y:S05]  /*26310*/  BSYNC B1 ;  /* 0x0000000000017941 */ /* 0x000fea0003800000 */
.L_x_54882:
        /* <DEDUP_REMOVED lines=9> */
.L_x_54886:
[----:B------:R-:W-:Y:S01]  /*263b0*/  IMAD.MOV.U32 R56, RZ, RZ, R15 ;  /* 0x000000ffff387224 */ /* 0x000fe200078e000f */
[----:B------:R-:W-:Y:S01]  /*263c0*/  MOV R15, R12 ;  /* 0x0000000c000f7202 */ /* 0x000fe20000000f00 */
[----:B------:R-:W-:Y:S02]  /*263d0*/  IMAD.MOV.U32 R13, RZ, RZ, R14 ;  /* 0x000000ffff0d7224 */ /* 0x000fe400078e000e */
[----:B------:R-:W-:-:S07]  /*263e0*/  IMAD.MOV.U32 R14, RZ, RZ, R11 ;  /* 0x000000ffff0e7224 */ /* 0x000fce00078e000b */
.L_x_54887:
[----:B------:R-:W-:Y:S05]  /*263f0*/  BSYNC B1 ;  /* 0x0000000000017941 */ /* 0x000fea0003800000 */
.L_x_54885:
        /* <DEDUP_REMOVED lines=9> */
.L_x_54889:
[----:B------:R-:W-:Y:S01]  /*26490*/  IMAD.MOV.U32 R12, RZ, RZ, R56 ;  /* 0x000000ffff0c7224 */ /* 0x000fe200078e0038 */
[----:B------:R-:W-:Y:S01]  /*264a0*/  MOV R56, R55 ;  /* 0x0000003700387202 */ /* 0x000fe20000000f00 */
[----:B------:R-:W-:Y:S02]  /*264b0*/  IMAD.MOV.U32 R11, RZ, RZ, R13 ;  /* 0x000000ffff0b7224 */ /* 0x000fe400078e000d */
[----:B------:R-:W-:-:S07]  /*264c0*/  IMAD.MOV.U32 R13, RZ, RZ, R10 ;  /* 0x000000ffff0d7224 */ /* 0x000fce00078e000a */
.L_x_54890:
[----:B------:R-:W-:Y:S05]  /*264d0*/  BSYNC B1 ;  /* 0x0000000000017941 */ /* 0x000fea0003800000 */
.L_x_54888:
        /* <DEDUP_REMOVED lines=16> */
.L_x_54892:
[----:B------:R-:W-:Y:S01]  /*265e0*/  MOV R42, R19 ;  /* 0x00000013002a7202 */ /* 0x000fe20000000f00 */
[----:B------:R-:W-:Y:S02]  /*265f0*/  IMAD.MOV.U32 R10, RZ, RZ, R67 ;  /* 0x000000ffff0a7224 */ /* 0x000fe400078e0043 */
[----:B------:R-:W-:Y:S02]  /*26600*/  IMAD.MOV.U32 R19, RZ, RZ, R44 ;  /* 0x000000ffff137224 */ /* 0x000fe400078e002c */
[----:B------:R-:W-:-:S07]  /*26610*/  IMAD.MOV.U32 R67, RZ, RZ, R8 ;  /* 0x000000ffff437224 */ /* 0x000fce00078e0008 */
.L_x_54893:
[----:B------:R-:W-:Y:S05]  /*26620*/  BSYNC B1 ;  /* 0x0000000000017941 */ /* 0x000fea0003800000 */
.L_x_54891:
        /* <DEDUP_REMOVED lines=9> */
.L_x_54895:
[----:B------:R-:W-:Y:S01]  /*266c0*/  MOV R51, R42 ;  /* 0x0000002a00337202 */ /* 0x000fe20000000f00 */
[----:B------:R-:W-:Y:S02]  /*266d0*/  IMAD.MOV.U32 R31, RZ, RZ, R10 ;  /* 0x000000ffff1f7224 */ /* 0x000fe400078e000a */
[----:B------:R-:W-:Y:S02]  /*266e0*/  IMAD.MOV.U32 R42, RZ, RZ, R33 ;  /* 0x000000ffff2a7224 */ /* 0x000fe400078e0021 */
[----:B------:R-:W-:-:S07]  /*266f0*/  IMAD.MOV.U32 R10, RZ, RZ, R9 ;  /* 0x000000ffff0a7224 */ /* 0x000fce00078e0009 */
.L_x_54896:
[----:B------:R-:W-:Y:S05]  /*26700*/  BSYNC B1 ;  /* 0x0000000000017941 */ /* 0x000fea0003800000 */
.L_x_54894:
        /* <DEDUP_REMOVED lines=9> */
.L_x_54898:
[----:B------:R-:W-:Y:S01]  /*267a0*/  MOV R44, R51 ;  /* 0x00000033002c7202 */ /* 0x000fe20000000f00 */
[----:B------:R-:W-:Y:S02]  /*267b0*/  IMAD.MOV.U32 R8, RZ, RZ, R31 ;  /* 0x000000ffff087224 */ /* 0x000fe400078e001f */
[----:B------:R-:W-:Y:S02]  /*267c0*/  IMAD.MOV.U32 R51, RZ, RZ, R58 ;  /* 0x000000ffff337224 */ /* 0x000fe400078e003a */
[----:B------:R-:W-:-:S07]  /*267d0*/  IMAD.MOV.U32 R31, RZ, RZ, R46 ;  /* 0x000000ffff1f7224 */ /* 0x000fce00078e002e */
.L_x_54899:
[----:B------:R-:W-:Y:S05]  /*267e0*/  BSYNC B1 ;  /* 0x0000000000017941 */ /* 0x000fea0003800000 */
.L_x_54897:
        /* <DEDUP_REMOVED lines=9> */
.L_x_54901:
[----:B------:R-:W-:Y:S01]  /*26880*/  MOV R33, R44 ;  /* 0x0000002c00217202 */ /* 0x000fe20000000f00 */
[----:B------:R-:W-:Y:S02]  /*26890*/  IMAD.MOV.U32 R9, RZ, RZ, R8 ;  /* 0x000000ffff097224 */ /* 0x000fe400078e0008 */
[----:B------:R-:W-:Y:S02]  /*268a0*/  IMAD.MOV.U32 R44, RZ, RZ, R35 ;  /* 0x000000ffff2c7224 */ /* 0x000fe400078e0023 */
[----:B------:R-:W-:-:S07]  /*268b0*/  IMAD.MOV.U32 R8, RZ, RZ, R7 ;  /* 0x000000ffff087224 */ /* 0x000fce00078e0007 */
.L_x_54902:
[----:B------:R-:W-:Y:S05]  /*268c0*/  BSYNC B1 ;  /* 0x0000000000017941 */ /* 0x000fea0003800000 */
.L_x_54900:
        /* <DEDUP_REMOVED lines=9> */
.L_x_54904:
[----:B------:R-:W-:Y:S01]  /*26960*/  MOV R58, R33 ;  /* 0x00000021003a7202 */ /* 0x000fe20000000f00 */
[----:B------:R-:W-:Y:S02]  /*26970*/  IMAD.MOV.U32 R46, RZ, RZ, R9 ;  /* 0x000000ffff2e7224 */ /* 0x000fe400078e0009 */
[----:B------:R-:W-:Y:S02]  /*26980*/  IMAD.MOV.U32 R33, RZ, RZ, R48 ;  /* 0x000000ffff217224 */ /* 0x000fe400078e0030 */
[----:B------:R-:W-:-:S07]  /*26990*/  IMAD.MOV.U32 R9, RZ, RZ, R6 ;  /* 0x000000ffff097224 */ /* 0x000fce00078e0006 */
.L_x_54905:
[----:B------:R-:W-:Y:S05]  /*269a0*/  BSYNC B1 ;  /* 0x0000000000017941 */ /* 0x000fea0003800000 */
.L_x_54903:
        /* <DEDUP_REMOVED lines=9> */
.L_x_54907:
[----:B------:R-:W-:Y:S01]  /*26a40*/  MOV R35, R58 ;  /* 0x0000003a00237202 */ /* 0x000fe20000000f00 */
[----:B------:R-:W-:Y:S02]  /*26a50*/  IMAD.MOV.U32 R7, RZ, RZ, R46 ;  /* 0x000000ffff077224 */ /* 0x000fe400078e002e */
[----:B------:R-:W-:Y:S02]  /*26a60*/  IMAD.MOV.U32 R58, RZ, RZ, R37 ;  /* 0x000000ffff3a7224 */ /* 0x000fe400078e0025 */
[----:B------:R-:W-:-:S07]  /*26a70*/  IMAD.MOV.U32 R46, RZ, RZ, R5 ;  /* 0x000000ffff2e7224 */ /* 0x000fce00078e0005 */
.L_x_54908:
[----:B------:R-:W-:Y:S05]  /*26a80*/  BSYNC B1 ;  /* 0x0000000000017941 */ /* 0x000fea0003800000 */
.L_x_54906:
        /* <DEDUP_REMOVED lines=9> */
.L_x_54910:
[----:B------:R-:W-:Y:S01]  /*26b20*/  MOV R48, R35 ;  /* 0x0000002300307202 */ /* 0x000fe20000000f00 */
[----:B------:R-:W-:Y:S02]  /*26b30*/  IMAD.MOV.U32 R6, RZ, RZ, R7 ;  /* 0x000000ffff067224 */ /* 0x000fe400078e0007 */
[----:B------:R-:W-:Y:S02]  /*26b40*/  IMAD.MOV.U32 R35, RZ, RZ, R50 ;  /* 0x000000ffff237224 */ /* 0x000fe400078e0032 */
[----:B------:R-:W-:-:S07]  /*26b50*/  IMAD.MOV.U32 R7, RZ, RZ, R4 ;  /* 0x000000ffff077224 */ /* 0x000fce00078e0004 */
.L_x_54911:
[----:B------:R-:W-:Y:S05]  /*26b60*/  BSYNC B1 ;  /* 0x0000000000017941 */ /* 0x000fea0003800000 */
.L_x_54909:
        /* <DEDUP_REMOVED lines=9> */
.L_x_54913:
[----:B------:R-:W-:Y:S01]  /*26c00*/  MOV R37, R48 ;  /* 0x0000003000257202 */ /* 0x000fe20000000f00 */
[----:B------:R-:W-:Y:S02]  /*26c10*/  IMAD.MOV.U32 R5, RZ, RZ, R6 ;  /* 0x000000ffff057224 */ /* 0x000fe400078e0006 */
[----:B------:R-:W-:Y:S02]  /*26c20*/  IMAD.MOV.U32 R48, RZ, RZ, R39 ;  /* 0x000000ffff307224 */ /* 0x000fe400078e0027 */
[----:B------:R-:W-:-:S07]  /*26c30*/  IMAD.MOV.U32 R6, RZ, RZ, R3 ;  /* 0x000000ffff067224 */ /* 0x000fce00078e0003 */
.L_x_54914:
[----:B------:R-:W-:Y:S05]  /*26c40*/  BSYNC B1 ;  /* 0x0000000000017941 */ /* 0x000fea0003800000 */
.L_x_54912:
        /* <DEDUP_REMOVED lines=9> */
.L_x_54916:
[----:B------:R-:W-:Y:S01]  /*26ce0*/  MOV R50, R37 ;  /* 0x0000002500327202 */ /* 0x000fe20000000f00 */
[----:B------:R-:W-:Y:S02]  /*26cf0*/  IMAD.MOV.U32 R4, RZ, RZ, R5 ;  /* 0x000000ffff047224 */ /* 0x000fe400078e0005 */
[----:B------:R-:W-:Y:S02]  /*26d00*/  IMAD.MOV.U32 R37, RZ, RZ, R52 ;  /* 0x000000ffff257224 */ /* 0x000fe400078e0034 */
[----:B------:R-:W-:-:S07]  /*26d10*/  IMAD.MOV.U32 R5, RZ, RZ, R2 ;  /* 0x000000ffff057224 */ /* 0x000fce00078e0002 */
.L_x_54917:
[----:B------:R-:W-:Y:S05]  /*26d20*/  BSYNC B1 ;  /* 0x0000000000017941 */ /* 0x000fea0003800000 */
.L_x_54915:
        /* <DEDUP_REMOVED lines=9> */
.L_x_54919:
[----:B------:R-:W-:Y:S01]  /*26dc0*/  MOV R3, R50 ;  /* 0x0000003200037202 */ /* 0x000fe20000000f00 */
[----:B------:R-:W-:Y:S02]  /*26dd0*/  IMAD.MOV.U32 R2, RZ, RZ, R4 ;  /* 0x000000ffff027224 */ /* 0x000fe400078e0004 */
[----:B------:R-:W-:Y:S02]  /*26de0*/  IMAD.MOV.U32 R50, RZ, RZ, R49 ;  /* 0x000000ffff327224 */ /* 0x000fe400078e0031 */
[----:B------:R-:W-:-:S07]  /*26df0*/  IMAD.MOV.U32 R4, RZ, RZ, R47 ;  /* 0x000000ffff047224 */ /* 0x000fce00078e002f */
.L_x_54920:
[----:B------:R-:W-:Y:S05]  /*26e00*/  BSYNC B1 ;  /* 0x0000000000017941 */ /* 0x000fea0003800000 */
.L_x_54918:
        /* <DEDUP_REMOVED lines=9> */
.L_x_54922:
[----:B------:R-:W-:Y:S01]  /*26ea0*/  MOV R47, R3 ;  /* 0x00000003002f7202 */ /* 0x000fe20000000f00 */
[----:B------:R-:W-:Y:S02]  /*26eb0*/  IMAD.MOV.U32 R39, RZ, RZ, R2 ;  /* 0x000000ffff277224 */ /* 0x000fe400078e0002 */
[----:B------:R-:W-:Y:S02]  /*26ec0*/  IMAD.MOV.U32 R3, RZ, RZ, R18 ;  /* 0x000000ffff037224 */ /* 0x000fe400078e0012 */
[----:B------:R-:W-:-:S07]  /*26ed0*/  IMAD.MOV.U32 R2, RZ, RZ, R17 ;  /* 0x000000ffff027224 */ /* 0x000fce00078e0011 */
.L_x_54923:
[----:B------:R-:W-:Y:S05]  /*26ee0*/  BSYNC B1 ;  /* 0x0000000000017941 */ /* 0x000fea0003800000 */
.L_x_54921:
        /* <DEDUP_REMOVED lines=9> */
.L_x_54925:
[----:B------:R-:W-:Y:S01]  /*26f80*/  MOV R18, R47 ;  /* 0x0000002f00127202 */ /* 0x000fe20000000f00 */
[----:B------:R-:W-:Y:S02]  /*26f90*/  IMAD.MOV.U32 R17, RZ, RZ, R39 ;  /* 0x000000ffff117224 */ /* 0x000fe400078e0027 */
[----:B------:R-:W-:Y:S02]  /*26fa0*/  IMAD.MOV.U32 R47, RZ, RZ, R54 ;  /* 0x000000ffff2f7224 */ /* 0x000fe400078e0036 */
[----:B------:R-:W-:-:S07]  /*26fb0*/  IMAD.MOV.U32 R39, RZ, RZ, R16 ;  /* 0x000000ffff277224 */ /* 0x000fce00078e0010 */
.L_x_54926:
[----:B------:R-:W-:Y:S05]  /*26fc0*/  BSYNC B1 ;  /* 0x0000000000017941 */ /* 0x000fea0003800000 */
.L_x_54924:
        /* <DEDUP_REMOVED lines=9> */
.L_x_54928:
[----:B------:R-:W-:Y:S01]  /*27060*/  MOV R49, R18 ;  /* 0x0000001200317202 */ /* 0x000fe20000000f00 */
[----:B------:R-:W-:Y:S02]  /*27070*/  IMAD.MOV.U32 R16, RZ, RZ, R17 ;  /* 0x000000ffff107224 */ /* 0x000fe400078e0011 */
[----:B------:R-:W-:Y:S02]  /*27080*/  IMAD.MOV.U32 R18, RZ, RZ, R15 ;  /* 0x000000ffff127224 */ /* 0x000fe400078e000f */
[----:B------:R-:W-:-:S07]  /*27090*/  IMAD.MOV.U32 R17, RZ, RZ, R14 ;  /* 0x000000ffff117224 */ /* 0x000fce00078e000e */
.L_x_54929:
[----:B------:R-:W-:Y:S05]  /*270a0*/  BSYNC B1 ;  /* 0x0000000000017941 */ /* 0x000fea0003800000 */
.L_x_54927:
        /* <DEDUP_REMOVED lines=9> */
.L_x_54931:
[----:B------:R-:W-:Y:S01]  /*27140*/  MOV R15, R49 ;  /* 0x00000031000f7202 */ /* 0x000fe20000000f00 */
[----:B------:R-:W-:Y:S02]  /*27150*/  IMAD.MOV.U32 R14, RZ, RZ, R16 ;  /* 0x000000ffff0e7224 */ /* 0x000fe400078e0010 */
[----:B------:R-:W-:Y:S02]  /*27160*/  IMAD.MOV.U32 R49, RZ, RZ, R56 ;  /* 0x000000ffff317224 */ /* 0x000fe400078e0038 */
[----:B------:R-:W-:-:S07]  /*27170*/  IMAD.MOV.U32 R16, RZ, RZ, R13 ;  /* 0x000000ffff107224 */ /* 0x000fce00078e000d */
.L_x_54932:
[----:B------:R-:W-:Y:S05]  /*27180*/  BSYNC B1 ;  /* 0x0000000000017941 */ /* 0x000fea0003800000 */
.L_x_54930:
        /* <DEDUP_REMOVED lines=9> */
.L_x_54934:
[----:B------:R-:W-:Y:S01]  /*27220*/  MOV R52, R15 ;  /* 0x0000000f00347202 */ /* 0x000fe20000000f00 */
[----:B------:R-:W-:Y:S02]  /*27230*/  IMAD.MOV.U32 R13, RZ, RZ, R14 ;  /* 0x000000ffff0d7224 */ /* 0x000fe400078e000e */
[----:B------:R-:W-:Y:S02]  /*27240*/  IMAD.MOV.U32 R15, RZ, RZ, R12 ;  /* 0x000000ffff0f7224 */ /* 0x000fe400078e000c */
[----:B------:R-:W-:-:S07]  /*27250*/  IMAD.MOV.U32 R14, RZ, RZ, R11 ;  /* 0x000000ffff0e7224 */ /* 0x000fce00078e000b */
.L_x_54935:
[----:B------:R-:W-:Y:S05]  /*27260*/  BSYNC B1 ;  /* 0x0000000000017941 */ /* 0x000fea0003800000 */
.L_x_54933:
        /* <DEDUP_REMOVED lines=16> */
.L_x_54937:
[----:B------:R-:W-:Y:S02]  /*27370*/  IMAD.MOV.U32 R40, RZ, RZ, R19 ;  /* 0x000000ffff287224 */ /* 0x000fe400078e0013 */
[----:B------:R-:W-:Y:S02]  /*27380*/  IMAD.MOV.U32 R12, RZ, RZ, R67 ;  /* 0x000000ffff0c7224 */ /* 0x000fe400078e0043 */
[----:B------:R-:W-:Y:S02]  /*27390*/  IMAD.MOV.U32 R19, RZ, RZ, R42 ;  /* 0x000000ffff137224 */ /* 0x000fe400078e002a */
[----:B------:R-:W-:-:S07]  /*273a0*/  IMAD.MOV.U32 R67, RZ, RZ, R10 ;  /* 0x000000ffff437224 */ /* 0x000fce00078e000a */
.L_x_54938:
[----:B------:R-:W-:Y:S05]  /*273b0*/  BSYNC B1 ;  /* 0x0000000000017941 */ /* 0x000fea0003800000 */
.L_x_54936:
        /* <DEDUP_REMOVED lines=9> */
.L_x_54940:
[----:B------:R-:W-:Y:S02]  /*27450*/  IMAD.MOV.U32 R29, RZ, RZ, R40 ;  /* 0x000000ffff1d7224 */ /* 0x000fe400078e0028 */
[----:B------:R-:W-:Y:S02]  /*27460*/  IMAD.MOV.U32 R11, RZ, RZ, R12 ;  /* 0x000000ffff0b7224 */ /* 0x000fe400078e000c */
[----:B------:R-:W-:Y:S02]  /*27470*/  IMAD.MOV.U32 R40, RZ, RZ, R51 ;  /* 0x000000ffff287224 */ /* 0x000fe400078e0033 */
[----:B------:R-:W-:-:S07]  /*27480*/  IMAD.MOV.U32 R12, RZ, RZ, R31 ;  /* 0x000000ffff0c7224 */ /* 0x000fce00078e001f */
.L_x_54941:
[----:B------:R-:W-:Y:S05]  /*27490*/  BSYNC B1 ;  /* 0x0000000000017941 */ /* 0x000fea0003800000 */
.L_x_54939:
        /* <DEDUP_REMOVED lines=9> */
.L_x_54943:
[----:B------:R-:W-:Y:S02]  /*27530*/  IMAD.MOV.U32 R42, RZ, RZ, R29 ;  /* 0x000000ffff2a7224 */ /* 0x000fe400078e001d */
[----:B------:R-:W-:Y:S02]  /*27540*/  IMAD.MOV.U32 R10, RZ, RZ, R11 ;  /* 0x000000ffff0a7224 */ /* 0x000fe400078e000b */
[----:B------:R-:W-:Y:S02]  /*27550*/  IMAD.MOV.U32 R29, RZ, RZ, R44 ;  /* 0x000000ffff1d7224 */ /* 0x000fe400078e002c */
[----:B------:R-:W-:-:S07]  /*27560*/  IMAD.MOV.U32 R11, RZ, RZ, R8 ;  /* 0x000000ffff0b7224 */ /* 0x000fce00078e0008 */
.L_x_54944:
[----:B------:R-:W-:Y:S05]  /*27570*/  BSYNC B1 ;  /* 0x0000000000017941 */ /* 0x000fea0003800000 */
.L_x_54942:
        /* <DEDUP_REMOVED lines=9> */
.L_x_54946:
[----:B------:R-:W-:Y:S02]  /*27610*/  IMAD.MOV.U32 R51, RZ, RZ, R42 ;  /* 0x000000ffff337224 */ /* 0x000fe400078e002a */
[----:B------:R-:W-:Y:S02]  /*27620*/  IMAD.MOV.U32 R31, RZ, RZ, R10 ;  /* 0x000000ffff1f7224 */ /* 0x000fe400078e000a */
[----:B------:R-:W-:Y:S02]  /*27630*/  IMAD.MOV.U32 R42, RZ, RZ, R33 ;  /* 0x000000ffff2a7224 */ /* 0x000fe400078e0021 */
[----:B------:R-:W-:-:S07]  /*27640*/  IMAD.MOV.U32 R10, RZ, RZ, R9 ;  /* 0x000000ffff0a7224 */ /* 0x000fce00078e0009 */
.L_x_54947:
[----:B------:R-:W-:Y:S05]  /*27650*/  BSYNC B1 ;  /* 0x0000000000017941 */ /* 0x000fea0003800000 */
.L_x_54945:
        /* <DEDUP_REMOVED lines=9> */
.L_x_54949:
[----:B------:R-:W-:Y:S02]  /*276f0*/  IMAD.MOV.U32 R44, RZ, RZ, R51 ;  /* 0x000000ffff2c7224 */ /* 0x000fe400078e0033 */
[----:B------:R-:W-:Y:S02]  /*27700*/  IMAD.MOV.U32 R8, RZ, RZ, R31 ;  /* 0x000000ffff087224 */ /* 0x000fe400078e001f */
[----:B------:R-:W-:Y:S02]  /*27710*/  IMAD.MOV.U32 R51, RZ, RZ, R58 ;  /* 0x000000ffff337224 */ /* 0x000fe400078e003a */
[----:B------:R-:W-:-:S07]  /*27720*/  IMAD.MOV.U32 R31, RZ, RZ, R46 ;  /* 0x000000ffff1f7224 */ /* 0x000fce00078e002e */
.L_x_54950:
[----:B------:R-:W-:Y:S05]  /*27730*/  BSYNC B1 ;  /* 0x0000000000017941 */ /* 0x000fea0003800000 */
.L_x_54948:
        /* <DEDUP_REMOVED lines=9> */
.L_x_54952:
[----:B------:R-:W-:Y:S02]  /*277d0*/  IMAD.MOV.U32 R33, RZ, RZ, R44 ;  /* 0x000000ffff217224 */ /* 0x000fe400078e002c */
[----:B------:R-:W-:Y:S02]  /*277e0*/  IMAD.MOV.U32 R9, RZ, RZ, R8 ;  /* 0x000000ffff097224 */ /* 0x000fe400078e0008 */
[----:B------:R-:W-:Y:S02]  /*277f0*/  IMAD.MOV.U32 R44, RZ, RZ, R35 ;  /* 0x000000ffff2c7224 */ /* 0x000fe400078e0023 */
[----:B------:R-:W-:-:S07]  /*27800*/  IMAD.MOV.U32 R8, RZ, RZ, R7 ;  /* 0x000000ffff087224 */ /* 0x000fce00078e0007 */
.L_x_54953:
[----:B------:R-:W-:Y:S05]  /*27810*/  BSYNC B1 ;  /* 0x0000000000017941 */ /* 0x000fea0003800000 */
.L_x_54951:
        /* <DEDUP_REMOVED lines=9> */
.L_x_54955:
[----:B------:R-:W-:Y:S02]  /*278b0*/  IMAD.MOV.U32 R54, RZ, RZ, R33 ;  /* 0x000000ffff367224 */ /* 0x000fe400078e0021 */
[----:B------:R-:W-:Y:S02]  /*278c0*/  IMAD.MOV.U32 R46, RZ, RZ, R9 ;  /* 0x000000ffff2e7224 */ /* 0x000fe400078e0009 */
[----:B------:R-:W-:Y:S02]  /*278d0*/  IMAD.MOV.U32 R33, RZ, RZ, R48 ;  /* 0x000000ffff217224 */ /* 0x000fe400078e0030 */
[----:B------:R-:W-:-:S07]  /*278e0*/  IMAD.MOV.U32 R9, RZ, RZ, R6 ;  /* 0x000000ffff097224 */ /* 0x000fce00078e0006 */
.L_x_54956:
[----:B------:R-:W-:Y:S05]  /*278f0*/  BSYNC B1 ;  /* 0x0000000000017941 */ /* 0x000fea0003800000 */
.L_x_54954:
        /* <DEDUP_REMOVED lines=9> */
.L_x_54958:
[----:B------:R-:W-:Y:S02]  /*27990*/  IMAD.MOV.U32 R35, RZ, RZ, R54 ;  /* 0x000000ffff237224 */ /* 0x000fe400078e0036 */
[----:B------:R-:W-:Y:S02]  /*279a0*/  IMAD.MOV.U32 R7, RZ, RZ, R46 ;  /* 0x000000ffff077224 */ /* 0x000fe400078e002e */
[----:B------:R-:W-:Y:S02]  /*279b0*/  IMAD.MOV.U32 R54, RZ, RZ, R37 ;  /* 0x000000ffff367224 */ /* 0x000fe400078e0025 */
[----:B------:R-:W-:-:S07]  /*279c0*/  IMAD.MOV.U32 R46, RZ, RZ, R5 ;  /* 0x000000ffff2e7224 */ /* 0x000fce00078e0005 */
.L_x_54959:
[----:B------:R-:W-:Y:S05]  /*279d0*/  BSYNC B1 ;  /* 0x0000000000017941 */ /* 0x000fea0003800000 */
.L_x_54957:
        /* <DEDUP_REMOVED lines=9> */
.L_x_54961:
[----:B------:R-:W-:Y:S02]  /*27a70*/  IMAD.MOV.U32 R6, RZ, RZ, R35 ;  /* 0x000000ffff067224 */ /* 0x000fe400078e0023 */
[----:B------:R-:W-:Y:S02]  /*27a80*/  IMAD.MOV.U32 R5, RZ, RZ, R7 ;  /* 0x000000ffff057224 */ /* 0x000fe400078e0007 */
[----:B------:R-:W-:Y:S02]  /*27a90*/  IMAD.MOV.U32 R35, RZ, RZ, R50 ;  /* 0x000000ffff237224 */ /* 0x000fe400078e0032 */
[----:B------:R-:W-:-:S07]  /*27aa0*/  IMAD.MOV.U32 R7, RZ, RZ, R4 ;  /* 0x000000ffff077224 */ /* 0x000fce00078e0004 */
.L_x_54962:
[----:B------:R-:W-:Y:S05]  /*27ab0*/  BSYNC B1 ;  /* 0x0000000000017941 */ /* 0x000fea0003800000 */
.L_x_54960:
        /* <DEDUP_REMOVED lines=9> */
.L_x_54964:
[----:B------:R-:W-:Y:S02]  /*27b50*/  IMAD.MOV.U32 R48, RZ, RZ, R6 ;  /* 0x000000ffff307224 */ /* 0x000fe400078e0006 */
[----:B------:R-:W-:Y:S02]  /*27b60*/  IMAD.MOV.U32 R4, RZ, RZ, R5 ;  /* 0x000000ffff047224 */ /* 0x000fe400078e0005 */
[----:B------:R-:W-:Y:S02]  /*27b70*/  IMAD.MOV.U32 R6, RZ, RZ, R3 ;  /* 0x000000ffff067224 */ /* 0x000fe400078e0003 */
[----:B------:R-:W-:-:S07]  /*27b80*/  IMAD.MOV.U32 R5, RZ, RZ, R2 ;  /* 0x000000ffff057224 */ /* 0x000fce00078e0002 */
.L_x_54965:
[----:B------:R-:W-:Y:S05]  /*27b90*/  BSYNC B1 ;  /* 0x0000000000017941 */ /* 0x000fea0003800000 */
.L_x_54963:
        /* <DEDUP_REMOVED lines=9> */
.L_x_54967:
[----:B------:R-:W-:Y:S02]  /*27c30*/  IMAD.MOV.U32 R3, RZ, RZ, R48 ;  /* 0x000000ffff037224 */ /* 0x000fe400078e0030 */
[----:B------:R-:W-:Y:S02]  /*27c40*/  IMAD.MOV.U32 R2, RZ, RZ, R4 ;  /* 0x000000ffff027224 */ /* 0x000fe400078e0004 */
[----:B------:R-:W-:Y:S02]  /*27c50*/  IMAD.MOV.U32 R48, RZ, RZ, R47 ;  /* 0x000000ffff307224 */ /* 0x000fe400078e002f */
[----:B------:R-:W-:-:S07]  /*27c60*/  IMAD.MOV.U32 R4, RZ, RZ, R39 ;  /* 0x000000ffff047224 */ /* 0x000fce00078e0027 */
.L_x_54968:
[----:B------:R-:W-:Y:S05]  /*27c70*/  BSYNC B1 ;  /* 0x0000000000017941 */ /* 0x000fea0003800000 */
.L_x_54966:
        /* <DEDUP_REMOVED lines=9> */
.L_x_54970:
[----:B------:R-:W-:Y:S02]  /*27d10*/  IMAD.MOV.U32 R50, RZ, RZ, R3 ;  /* 0x000000ffff327224 */ /* 0x000fe400078e0003 */
[----:B------:R-:W-:Y:S02]  /*27d20*/  IMAD.MOV.U32 R37, RZ, RZ, R2 ;  /* 0x000000ffff257224 */ /* 0x000fe400078e0002 */
[----:B------:R-:W-:Y:S02]  /*27d30*/  IMAD.MOV.U32 R3, RZ, RZ, R18 ;  /* 0x000000ffff037224 */ /* 0x000fe400078e0012 */
[----:B------:R-:W-:-:S07]  /*27d40*/  IMAD.MOV.U32 R2, RZ, RZ, R17 ;  /* 0x000000ffff027224 */ /* 0x000fce00078e0011 */
.L_x_54971:
[----:B------:R-:W-:Y:S05]  /*27d50*/  BSYNC B1 ;  /* 0x0000000000017941 */ /* 0x000fea0003800000 */
.L_x_54969:
        /* <DEDUP_REMOVED lines=9> */
.L_x_54973:
[----:B------:R-:W-:Y:S02]  /*27df0*/  IMAD.MOV.U32 R18, RZ, RZ, R50 ;  /* 0x000000ffff127224 */ /* 0x000fe400078e0032 */
[----:B------:R-:W-:Y:S02]  /*27e00*/  IMAD.MOV.U32 R17, RZ, RZ, R37 ;  /* 0x000000ffff117224 */ /* 0x000fe400078e0025 */
[----:B------:R-:W-:Y:S02]  /*27e10*/  IMAD.MOV.U32 R50, RZ, RZ, R49 ;  /* 0x000000ffff327224 */ /* 0x000fe400078e0031 */
[----:B------:R-:W-:-:S07]  /*27e20*/  IMAD.MOV.U32 R37, RZ, RZ, R16 ;  /* 0x000000ffff257224 */ /* 0x000fce00078e0010 */
.L_x_54974:
[----:B------:R-:W-:Y:S05]  /*27e30*/  BSYNC B1 ;  /* 0x0000000000017941 */ /* 0x000fea0003800000 */
.L_x_54972:
        /* <DEDUP_REMOVED lines=9> */
.L_x_54976:
[----:B------:R-:W-:Y:S02]  /*27ed0*/  IMAD.MOV.U32 R39, RZ, RZ, R18 ;  /* 0x000000ffff277224 */ /* 0x000fe400078e0012 */
[----:B------:R-:W-:Y:S02]  /*27ee0*/  IMAD.MOV.U32 R16, RZ, RZ, R17 ;  /* 0x000000ffff107224 */ /* 0x000fe400078e0011 */
[----:B------:R-:W-:Y:S02]  /*27ef0*/  IMAD.MOV.U32 R18, RZ, RZ, R15 ;  /* 0x000000ffff127224 */ /* 0x000fe400078e000f */
[----:B------:R-:W-:-:S07]  /*27f00*/  IMAD.MOV.U32 R17, RZ, RZ, R14 ;  /* 0x000000ffff117224 */ /* 0x000fce00078e000e */
.L_x_54977:
[----:B------:R-:W-:Y:S05]  /*27f10*/  BSYNC B1 ;  /* 0x0000000000017941 */ /* 0x000fea0003800000 */
.L_x_54975:
        /* <DEDUP_REMOVED lines=9> */
.L_x_54979:
[----:B------:R-:W-:Y:S02]  /*27fb0*/  IMAD.MOV.U32 R15, RZ, RZ, R39 ;  /* 0x000000ffff0f7224 */ /* 0x000fe400078e0027 */
[----:B------:R-:W-:Y:S02]  /*27fc0*/  IMAD.MOV.U32 R14, RZ, RZ, R16 ;  /* 0x000000ffff0e7224 */ /* 0x000fe400078e0010 */
[----:B------:R-:W-:Y:S02]  /*27fd0*/  IMAD.MOV.U32 R39, RZ, RZ, R52 ;  /* 0x000000ffff277224 */ /* 0x000fe400078e0034 */
[----:B------:R-:W-:-:S07]  /*27fe0*/  IMAD.MOV.U32 R16, RZ, RZ, R13 ;  /* 0x000000ffff107224 */ /* 0x000fce00078e000d */
.L_x_54980:
[----:B------:R-:W-:Y:S05]  /*27ff0*/  BSYNC B1 ;  /* 0x0000000000017941 */ /* 0x000fea0003800000 */
.L_x_54978:
        /* <DEDUP_REMOVED lines=16> */
.L_x_54982:
[----:B------:R-:W-:Y:S01]  /*28100*/  IMAD.MOV.U32 R52, RZ, RZ, R19 ;  /* 0x000000ffff347224 */ /* 0x000fe200078e0013 */
[----:B------:R-:W-:Y:S01]  /*28110*/  MOV R19, R40 ;  /* 0x0000002800137202 */ /* 0x000fe20000000f00 */
[----:B------:R-:W-:Y:S02]  /*28120*/  IMAD.MOV.U32 R38, RZ, RZ, R67 ;  /* 0x000000ffff267224 */ /* 0x000fe400078e0043 */
[----:B------:R-:W-:-:S07]  /*28130*/  IMAD.MOV.U32 R67, RZ, RZ, R12 ;  /* 0x000000ffff437224 */ /* 0x000fce00078e000c */
.L_x_54983:
[----:B------:R-:W-:Y:S05]  /*28140*/  BSYNC B1 ;  /* 0x0000000000017941 */ /* 0x000fea0003800000 */
.L_x_54981:
        /* <DEDUP_REMOVED lines=9> */
.L_x_54985:
[----:B------:R-:W-:Y:S01]  /*281e0*/  IMAD.MOV.U32 R27, RZ, RZ, R52 ;  /* 0x000000ffff1b7224 */ /* 0x000fe200078e0034 */
[----:B------:R-:W-:Y:S01]  /*281f0*/  MOV R52, R29 ;  /* 0x0000001d00347202 */ /* 0x000fe20000000f00 */
[----:B------:R-:W-:Y:S02]  /*28200*/  IMAD.MOV.U32 R13, RZ, RZ, R38 ;  /* 0x000000ffff0d7224 */ /* 0x000fe400078e0026 */
[----:B------:R-:W-:-:S07]  /*28210*/  IMAD.MOV.U32 R38, RZ, RZ, R11 ;  /* 0x000000ffff267224 */ /* 0x000fce00078e000b */
.L_x_54986:
[----:B------:R-:W-:Y:S05]  /*28220*/  BSYNC B1 ;  /* 0x0000000000017941 */ /* 0x000fea0003800000 */
.L_x_54984:
        /* <DEDUP_REMOVED lines=9> */
.L_x_54988:
[----:B------:R-:W-:Y:S01]  /*282c0*/  IMAD.MOV.U32 R40, RZ, RZ, R27 ;  /* 0x000000ffff287224 */ /* 0x000fe200078e001b */
[----:B------:R-:W-:Y:S01]  /*282d0*/  MOV R27, R42 ;  /* 0x0000002a001b7202 */ /* 0x000fe20000000f00 */
[----:B------:R-:W-:Y:S02]  /*282e0*/  IMAD.MOV.U32 R12, RZ, RZ, R13 ;  /* 0x000000ffff0c7224 */ /* 0x000fe400078e000d */
[----:B------:R-:W-:-:S07]  /*282f0*/  IMAD.MOV.U32 R13, RZ, RZ, R10 ;  /* 0x000000ffff0d7224 */ /* 0x000fce00078e000a */
.L_x_54989:
[----:B------:R-:W-:Y:S05]  /*28300*/  BSYNC B1 ;  /* 0x0000000000017941 */ /* 0x000fea0003800000 */
.L_x_54987:
        /* <DEDUP_REMOVED lines=9> */
.L_x_54991:
[----:B------:R-:W-:Y:S01]  /*283a0*/  IMAD.MOV.U32 R29, RZ, RZ, R40 ;  /* 0x000000ffff1d7224 */ /* 0x000fe200078e0028 */
[----:B------:R-:W-:Y:S01]  /*283b0*/  MOV R40, R51 ;  /* 0x0000003300287202 */ /* 0x000fe20000000f00 */
[----:B------:R-:W-:Y:S02]  /*283c0*/  IMAD.MOV.U32 R11, RZ, RZ, R12 ;  /* 0x000000ffff0b7224 */ /* 0x000fe400078e000c */
[----:B------:R-:W-:-:S07]  /*283d0*/  IMAD.MOV.U32 R12, RZ, RZ, R31 ;  /* 0x000000ffff0c7224 */ /* 0x000fce00078e001f */
.L_x_54992:
[----:B------:R-:W-:Y:S05]  /*283e0*/  BSYNC B1 ;  /* 0x0000000000017941 */ /* 0x000fea0003800000 */
.L_x_54990:
        /* <DEDUP_REMOVED lines=9> */
.L_x_54994:
[----:B------:R-:W-:Y:S01]  /*28480*/  IMAD.MOV.U32 R42, RZ, RZ, R29 ;  /* 0x000000ffff2a7224 */ /* 0x000fe200078e001d */
[----:B------:R-:W-:Y:S01]  /*28490*/  MOV R29, R44 ;  /* 0x0000002c001d7202 */ /* 0x000fe20000000f00 */
[----:B------:R-:W-:Y:S02]  /*284a0*/  IMAD.MOV.U32 R10, RZ, RZ, R11 ;  /* 0x000000ffff0a7224 */ /* 0x000fe400078e000b */
[----:B------:R-:W-:-:S07]  /*284b0*/  IMAD.MOV.U32 R11, RZ, RZ, R8 ;  /* 0x000000ffff0b7224 */ /* 0x000fce00078e0008 */
.L_x_54995:
[----:B------:R-:W-:Y:S05]  /*284c0*/  BSYNC B1 ;  /* 0x0000000000017941 */ /* 0x000fea0003800000 */
.L_x_54993:
        /* <DEDUP_REMOVED lines=9> */
.L_x_54997:
[----:B------:R-:W-:Y:S01]  /*28560*/  IMAD.MOV.U32 R47, RZ, RZ, R42 ;  /* 0x000000ffff2f7224 */ /* 0x000fe200078e002a */
[----:B------:R-:W-:Y:S01]  /*28570*/  MOV R42, R33 ;  /* 0x00000021002a7202 */ /* 0x000fe20000000f00 */
[----:B------:R-:W-:Y:S02]  /*28580*/  IMAD.MOV.U32 R31, RZ, RZ, R10 ;  /* 0x000000ffff1f7224 */ /* 0x000fe400078e000a */
[----:B------:R-:W-:-:S07]  /*28590*/  IMAD.MOV.U32 R10, RZ, RZ, R9 ;  /* 0x000000ffff0a7224 */ /* 0x000fce00078e0009 */
.L_x_54998:
[----:B------:R-:W-:Y:S05]  /*285a0*/  BSYNC B1 ;  /* 0x0000000000017941 */ /* 0x000fea0003800000 */
.L_x_54996:
        /* <DEDUP_REMOVED lines=9> */
.L_x_55000:
[----:B------:R-:W-:Y:S01]  /*28640*/  IMAD.MOV.U32 R44, RZ, RZ, R47 ;  /* 0x000000ffff2c7224 */ /* 0x000fe200078e002f */
[----:B------:R-:W-:Y:S01]  /*28650*/  MOV R47, R54 ;  /* 0x00000036002f7202 */ /* 0x000fe20000000f00 */
[----:B------:R-:W-:Y:S02]  /*28660*/  IMAD.MOV.U32 R8, RZ, RZ, R31 ;  /* 0x000000ffff087224 */ /* 0x000fe400078e001f */
[----:B------:R-:W-:-:S07]  /*28670*/  IMAD.MOV.U32 R31, RZ, RZ, R46 ;  /* 0x000000ffff1f7224 */ /* 0x000fce00078e002e */
.L_x_55001:
[----:B------:R-:W-:Y:S05]  /*28680*/  BSYNC B1 ;  /* 0x0000000000017941 */ /* 0x000fea0003800000 */
.L_x_54999:
        /* <DEDUP_REMOVED lines=9> */
.L_x_55003:
[----:B------:R-:W-:Y:S01]  /*28720*/  IMAD.MOV.U32 R9, RZ, RZ, R44 ;  /* 0x000000ffff097224 */ /* 0x000fe200078e002c */
[----:B------:R-:W-:Y:S01]  /*28730*/  MOV R44, R35 ;  /* 0x00000023002c7202 */ /* 0x000fe20000000f00 */
[----:B------:R-:W-:Y:S02]  /*28740*/  IMAD.MOV.U32 R46, RZ, RZ, R8 ;  /* 0x000000ffff2e7224 */ /* 0x000fe400078e0008 */
[----:B------:R-:W-:-:S07]  /*28750*/  IMAD.MOV.U32 R8, RZ, RZ, R7 ;  /* 0x000000ffff087224 */ /* 0x000fce00078e0007 */
.L_x_55004:
[----:B------:R-:W-:Y:S05]  /*28760*/  BSYNC B1 ;  /* 0x0000000000017941 */ /* 0x000fea0003800000 */
.L_x_55002:
        /* <DEDUP_REMOVED lines=9> */
.L_x_55006:
[----:B------:R-:W-:Y:S01]  /*28800*/  IMAD.MOV.U32 R33, RZ, RZ, R9 ;  /* 0x000000ffff217224 */ /* 0x000fe200078e0009 */
[----:B------:R-:W-:Y:S01]  /*28810*/  MOV R9, R6 ;  /* 0x0000000600097202 */ /* 0x000fe20000000f00 */
[----:B------:R-:W-:Y:S02]  /*28820*/  IMAD.MOV.U32 R7, RZ, RZ, R46 ;  /* 0x000000ffff077224 */ /* 0x000fe400078e002e */
[----:B------:R-:W-:-:S07]  /*28830*/  IMAD.MOV.U32 R46, RZ, RZ, R5 ;  /* 0x000000ffff2e7224 */ /* 0x000fce00078e0005 */
.L_x_55007:
[----:B------:R-:W-:Y:S05]  /*28840*/  BSYNC B1 ;  /* 0x0000000000017941 */ /* 0x000fea0003800000 */
.L_x_55005:
        /* <DEDUP_REMOVED lines=9> */
.L_x_55009:
[----:B------:R-:W-:Y:S01]  /*288e0*/  IMAD.MOV.U32 R6, RZ, RZ, R33 ;  /* 0x000000ffff067224 */ /* 0x000fe200078e0021 */
[----:B------:R-:W-:Y:S01]  /*288f0*/  MOV R33, R48 ;  /* 0x0000003000217202 */ /* 0x000fe20000000f00 */
[----:B------:R-:W-:Y:S02]  /*28900*/  IMAD.MOV.U32 R5, RZ, RZ, R7 ;  /* 0x000000ffff057224 */ /* 0x000fe400078e0007 */
[----:B------:R-:W-:-:S07]  /*28910*/  IMAD.MOV.U32 R7, RZ, RZ, R4 ;  /* 0x000000ffff077224 */ /* 0x000fce00078e0004 */
.L_x_55010:
[----:B------:R-:W-:Y:S05]  /*28920*/  BSYNC B1 ;  /* 0x0000000000017941 */ /* 0x000fea0003800000 */
.L_x_55008:
        /* <DEDUP_REMOVED lines=9> */
.L_x_55012:
[----:B------:R-:W-:Y:S01]  /*289c0*/  IMAD.MOV.U32 R35, RZ, RZ, R6 ;  /* 0x000000ffff237224 */ /* 0x000fe200078e0006 */
[----:B------:R-:W-:Y:S01]  /*289d0*/  MOV R6, R3 ;  /* 0x0000000300067202 */ /* 0x000fe20000000f00 */
[----:B------:R-:W-:Y:S02]  /*289e0*/  IMAD.MOV.U32 R4, RZ, RZ, R5 ;  /* 0x000000ffff047224 */ /* 0x000fe400078e0005 */
[----:B------:R-:W-:-:S07]  /*289f0*/  IMAD.MOV.U32 R5, RZ, RZ, R2 ;  /* 0x000000ffff057224 */ /* 0x000fce00078e0002 */
.L_x_55013:
[----:B------:R-:W-:Y:S05]  /*28a00*/  BSYNC B1 ;  /* 0x0000000000017941 */ /* 0x000fea0003800000 */
.L_x_55011:
        /* <DEDUP_REMOVED lines=9> */
.L_x_55015:
[----:B------:R-:W-:Y:S01]  /*28aa0*/  IMAD.MOV.U32 R3, RZ, RZ, R35 ;  /* 0x000000ffff037224 */ /* 0x000fe200078e0023 */
[----:B------:R-:W-:Y:S01]  /*28ab0*/  MOV R35, R50 ;  /* 0x0000003200237202 */ /* 0x000fe20000000f00 */
[----:B------:R-:W-:Y:S02]  /*28ac0*/  IMAD.MOV.U32 R2, RZ, RZ, R4 ;  /* 0x000000ffff027224 */ /* 0x000fe400078e0004 */
[----:B------:R-:W-:-:S07]  /*28ad0*/  IMAD.MOV.U32 R4, RZ, RZ, R37 ;  /* 0x000000ffff047224 */ /* 0x000fce00078e0025 */
.L_x_55016:
[----:B------:R-:W-:Y:S05]  /*28ae0*/  BSYNC B1 ;  /* 0x0000000000017941 */ /* 0x000fea0003800000 */
.L_x_55014:
        /* <DEDUP_REMOVED lines=9> */
.L_x_55018:
[----:B------:R-:W-:Y:S01]  /*28b80*/  IMAD.MOV.U32 R48, RZ, RZ, R3 ;  /* 0x000000ffff307224 */ /* 0x000fe200078e0003 */
[----:B------:R-:W-:Y:S01]  /*28b90*/  MOV R3, R18 ;  /* 0x0000001200037202 */ /* 0x000fe20000000f00 */
[----:B------:R-:W-:Y:S02]  /*28ba0*/  IMAD.MOV.U32 R37, RZ, RZ, R2 ;  /* 0x000000ffff257224 */ /* 0x000fe400078e0002 */
[----:B------:R-:W-:-:S07]  /*28bb0*/  IMAD.MOV.U32 R2, RZ, RZ, R17 ;  /* 0x000000ffff027224 */ /* 0x000fce00078e0011 */
.L_x_55019:
[----:B------:R-:W-:Y:S05]  /*28bc0*/  BSYNC B1 ;  /* 0x0000000000017941 */ /* 0x000fea0003800000 */
.L_x_55017:
        /* <DEDUP_REMOVED lines=9> */
.L_x_55021:
[----:B------:R-:W-:Y:S01]  /*28c60*/  IMAD.MOV.U32 R18, RZ, RZ, R48 ;  /* 0x000000ffff127224 */ /* 0x000fe200078e0030 */
[----:B------:R-:W-:Y:S01]  /*28c70*/  MOV R48, R39 ;  /* 0x0000002700307202 */ /* 0x000fe20000000f00 */
[----:B------:R-:W-:Y:S02]  /*28c80*/  IMAD.MOV.U32 R17, RZ, RZ, R37 ;  /* 0x000000ffff117224 */ /* 0x000fe400078e0025 */
[----:B------:R-:W-:-:S07]  /*28c90*/  IMAD.MOV.U32 R37, RZ, RZ, R16 ;  /* 0x000000ffff257224 */ /* 0x000fce00078e0010 */
.L_x_55022:
[----:B------:R-:W-:Y:S05]  /*28ca0*/  BSYNC B1 ;  /* 0x0000000000017941 */ /* 0x000fea0003800000 */
.L_x_55020:
        /* <DEDUP_REMOVED lines=9> */
.L_x_55024:
[----:B------:R-:W-:Y:S01]  /*28d40*/  IMAD.MOV.U32 R39, RZ, RZ, R18 ;  /* 0x000000ffff277224 */ /* 0x000fe200078e0012 */
[----:B------:R-:W-:Y:S01]  /*28d50*/  MOV R18, R15 ;  /* 0x0000000f00127202 */ /* 0x000fe20000000f00 */
[----:B------:R-:W-:Y:S02]  /*28d60*/  IMAD.MOV.U32 R16, RZ, RZ, R17 ;  /* 0x000000ffff107224 */ /* 0x000fe400078e0011 */
[----:B------:R-:W-:-:S07]  /*28d70*/  IMAD.MOV.U32 R17, RZ, RZ, R14 ;  /* 0x000000ffff117224 */ /* 0x000fce00078e000e */
.L_x_55025:
[----:B------:R-:W-:Y:S05]  /*28d80*/  BSYNC B1 ;  /* 0x0000000000017941 */ /* 0x000fea0003800000 */
.L_x_55023:
        /* <DEDUP_REMOVED lines=16> */
.L_x_55027:
[----:B------:R-:W-:Y:S01]  /*28e90*/  MOV R36, R19 ;  /* 0x0000001300247202 */ /* 0x000fe20000000f00 */
[----:B------:R-:W-:Y:S02]  /*28ea0*/  IMAD.MOV.U32 R14, RZ, RZ, R67 ;  /* 0x000000ffff0e7224 */ /* 0x000fe400078e0043 */
[----:B------:R-:W-:Y:S02]  /*28eb0*/  IMAD.MOV.U32 R19, RZ, RZ, R52 ;  /* 0x000000ffff137224 */ /* 0x000fe400078e0034 */
[----:B------:R-:W-:-:S07]  /*28ec0*/  IMAD.MOV.U32 R67, RZ, RZ, R38 ;  /* 0x000000ffff437224 */ /* 0x000fce00078e0026 */
.L_x_55028:
[----:B------:R-:W-:Y:S05]  /*28ed0*/  BSYNC B1 ;  /* 0x0000000000017941 */ /* 0x000fea0003800000 */
.L_x_55026:
        /* <DEDUP_REMOVED lines=9> */
.L_x_55030:
[----:B------:R-:W-:Y:S01]  /*28f70*/  MOV R25, R36 ;  /* 0x0000002400197202 */ /* 0x000fe20000000f00 */
[----:B------:R-:W-:Y:S02]  /*28f80*/  IMAD.MOV.U32 R15, RZ, RZ, R14 ;  /* 0x000000ffff0f7224 */ /* 0x000fe400078e000e */
[----:B------:R-:W-:Y:S02]  /*28f90*/  IMAD.MOV.U32 R36, RZ, RZ, R27 ;  /* 0x000000ffff247224 */ /* 0x000fe400078e001b */
[----:B------:R-:W-:-:S07]  /*28fa0*/  IMAD.MOV.U32 R14, RZ, RZ, R13 ;  /* 0x000000ffff0e7224 */ /* 0x000fce00078e000d */
.L_x_55031:
[----:B------:R-:W-:Y:S05]  /*28fb0*/  BSYNC B1 ;  /* 0x0000000000017941 */ /* 0x000fea0003800000 */
.L_x_55029:
        /* <DEDUP_REMOVED lines=9> */
.L_x_55033:
[----:B------:R-:W-:Y:S01]  /*29050*/  MOV R50, R25 ;  /* 0x0000001900327202 */ /* 0x000fe20000000f00 */
[----:B------:R-:W-:Y:S02]  /*29060*/  IMAD.MOV.U32 R38, RZ, RZ, R15 ;  /* 0x000000ffff267224 */ /* 0x000fe400078e000f */
[----:B------:R-:W-:Y:S02]  /*29070*/  IMAD.MOV.U32 R25, RZ, RZ, R40 ;  /* 0x000000ffff197224 */ /* 0x000fe400078e0028 */
[----:B------:R-:W-:-:S07]  /*29080*/  IMAD.MOV.U32 R15, RZ, RZ, R12 ;  /* 0x000000ffff0f7224 */ /* 0x000fce00078e000c */
.L_x_55034:
[----:B------:R-:W-:Y:S05]  /*29090*/  BSYNC B1 ;  /* 0x0000000000017941 */ /* 0x000fea0003800000 */
.L_x_55032:
        /* <DEDUP_REMOVED lines=9> */
.L_x_55036:
[----:B------:R-:W-:Y:S01]  /*29130*/  MOV R27, R50 ;  /* 0x00000032001b7202 */ /* 0x000fe20000000f00 */
[----:B------:R-:W-:Y:S02]  /*29140*/  IMAD.MOV.U32 R13, RZ, RZ, R38 ;  /* 0x000000ffff0d7224 */ /* 0x000fe400078e0026 */
[----:B------:R-:W-:Y:S02]  /*29150*/  IMAD.MOV.U32 R50, RZ, RZ, R29 ;  /* 0x000000ffff327224 */ /* 0x000fe400078e001d */
[----:B------:R-:W-:-:S07]  /*29160*/  IMAD.MOV.U32 R38, RZ, RZ, R11 ;  /* 0x000000ffff267224 */ /* 0x000fce00078e000b */
.L_x_55037:
[----:B------:R-:W-:Y:S05]  /*29170*/  BSYNC B1 ;  /* 0x0000000000017941 */ /* 0x000fea0003800000 */
.L_x_55035:
        /* <DEDUP_REMOVED lines=9> */
.L_x_55039:
[----:B------:R-:W-:Y:S01]  /*29210*/  MOV R40, R27 ;  /* 0x0000001b00287202 */ /* 0x000fe20000000f00 */
[----:B------:R-:W-:Y:S02]  /*29220*/  IMAD.MOV.U32 R12, RZ, RZ, R13 ;  /* 0x000000ffff0c7224 */ /* 0x000fe400078e000d */
[----:B------:R-:W-:Y:S02]  /*29230*/  IMAD.MOV.U32 R27, RZ, RZ, R42 ;  /* 0x000000ffff1b7224 */ /* 0x000fe400078e002a */
[----:B------:R-:W-:-:S07]  /*29240*/  IMAD.MOV.U32 R13, RZ, RZ, R10 ;  /* 0x000000ffff0d7224 */ /* 0x000fce00078e000a */
.L_x_55040:
[----:B------:R-:W-:Y:S05]  /*29250*/  BSYNC B1 ;  /* 0x0000000000017941 */ /* 0x000fea0003800000 */
.L_x_55038:
        /* <DEDUP_REMOVED lines=9> */
.L_x_55042:
[----:B------:R-:W-:Y:S01]  /*292f0*/  MOV R29, R40 ;  /* 0x00000028001d7202 */ /* 0x000fe20000000f00 */
[----:B------:R-:W-:Y:S02]  /*29300*/  IMAD.MOV.U32 R11, RZ, RZ, R12 ;  /* 0x000000ffff0b7224 */ /* 0x000fe400078e000c */
[----:B------:R-:W-:Y:S02]  /*29310*/  IMAD.MOV.U32 R40, RZ, RZ, R47 ;  /* 0x000000ffff287224 */ /* 0x000fe400078e002f */
[----:B------:R-:W-:-:S07]  /*29320*/  IMAD.MOV.U32 R12, RZ, RZ, R31 ;  /* 0x000000ffff0c7224 */ /* 0x000fce00078e001f */
.L_x_55043:
[----:B------:R-:W-:Y:S05]  /*29330*/  BSYNC B1 ;  /* 0x0000000000017941 */ /* 0x000fea0003800000 */
.L_x_55041:
        /* <DEDUP_REMOVED lines=9> */
.L_x_55045:
[----:B------:R-:W-:Y:S01]  /*293d0*/  MOV R10, R29 ;  /* 0x0000001d000a7202 */ /* 0x000fe20000000f00 */
[----:B------:R-:W-:Y:S02]  /*293e0*/  IMAD.MOV.U32 R31, RZ, RZ, R11 ;  /* 0x000000ffff1f7224 */ /* 0x000fe400078e000b */
[----:B------:R-:W-:Y:S02]  /*293f0*/  IMAD.MOV.U32 R29, RZ, RZ, R44 ;  /* 0x000000ffff1d7224 */ /* 0x000fe400078e002c */
[----:B------:R-:W-:-:S07]  /*29400*/  IMAD.MOV.U32 R11, RZ, RZ, R8 ;  /* 0x000000ffff0b7224 */ /* 0x000fce00078e0008 */
.L_x_55046:
[----:B------:R-:W-:Y:S05]  /*29410*/  BSYNC B1 ;  /* 0x0000000000017941 */ /* 0x000fea0003800000 */
.L_x_55044:
        /* <DEDUP_REMOVED lines=9> */
.L_x_55048:
[----:B------:R-:W-:Y:S01]  /*294b0*/  MOV R42, R10 ;  /* 0x0000000a002a7202 */ /* 0x000fe20000000f00 */
[----:B------:R-:W-:Y:S02]  /*294c0*/  IMAD.MOV.U32 R8, RZ, RZ, R31 ;  /* 0x000000ffff087224 */ /* 0x000fe400078e001f */
[----:B------:R-:W-:Y:S02]  /*294d0*/  IMAD.MOV.U32 R10, RZ, RZ, R9 ;  /* 0x000000ffff0a7224 */ /* 0x000fe400078e0009 */
[----:B------:R-:W-:-:S07]  /*294e0*/  IMAD.MOV.U32 R31, RZ, RZ, R46 ;  /* 0x000000ffff1f7224 */ /* 0x000fce00078e002e */
.L_x_55049:
[----:B------:R-:W-:Y:S05]  /*294f0*/  BSYNC B1 ;  /* 0x0000000000017941 */ /* 0x000fea0003800000 */
.L_x_55047:
        /* <DEDUP_REMOVED lines=9> */
.L_x_55051:
[----:B------:R-:W-:Y:S01]  /*29590*/  MOV R9, R42 ;  /* 0x0000002a00097202 */ /* 0x000fe20000000f00 */
[----:B------:R-:W-:Y:S02]  /*295a0*/  IMAD.MOV.U32 R44, RZ, RZ, R8 ;  /* 0x000000ffff2c7224 */ /* 0x000fe400078e0008 */
[----:B------:R-:W-:Y:S02]  /*295b0*/  IMAD.MOV.U32 R42, RZ, RZ, R33 ;  /* 0x000000ffff2a7224 */ /* 0x000fe400078e0021 */
[----:B------:R-:W-:-:S07]  /*295c0*/  IMAD.MOV.U32 R8, RZ, RZ, R7 ;  /* 0x000000ffff087224 */ /* 0x000fce00078e0007 */
.L_x_55052:
[----:B------:R-:W-:Y:S05]  /*295d0*/  BSYNC B1 ;  /* 0x0000000000017941 */ /* 0x000fea0003800000 */
.L_x_55050:
        /* <DEDUP_REMOVED lines=9> */
.L_x_55054:
[----:B------:R-:W-:Y:S01]  /*29670*/  MOV R46, R9 ;  /* 0x00000009002e7202 */ /* 0x000fe20000000f00 */
[----:B------:R-:W-:Y:S02]  /*29680*/  IMAD.MOV.U32 R7, RZ, RZ, R44 ;  /* 0x000000ffff077224 */ /* 0x000fe400078e002c */
[----:B------:R-:W-:Y:S02]  /*29690*/  IMAD.MOV.U32 R9, RZ, RZ, R6 ;  /* 0x000000ffff097224 */ /* 0x000fe400078e0006 */
[----:B------:R-:W-:-:S07]  /*296a0*/  IMAD.MOV.U32 R44, RZ, RZ, R5 ;  /* 0x000000ffff2c7224 */ /* 0x000fce00078e0005 */
.L_x_55055:
[----:B------:R-:W-:Y:S05]  /*296b0*/  BSYNC B1 ;  /* 0x0000000000017941 */ /* 0x000fea0003800000 */
.L_x_55053:
        /* <DEDUP_REMOVED lines=9> */
.L_x_55057:
[----:B------:R-:W-:Y:S01]  /*29750*/  MOV R6, R46 ;  /* 0x0000002e00067202 */ /* 0x000fe20000000f00 */
[----:B------:R-:W-:Y:S02]  /*29760*/  IMAD.MOV.U32 R5, RZ, RZ, R7 ;  /* 0x000000ffff057224 */ /* 0x000fe400078e0007 */
[----:B------:R-:W-:Y:S02]  /*29770*/  IMAD.MOV.U32 R46, RZ, RZ, R35 ;  /* 0x000000ffff2e7224 */ /* 0x000fe400078e0023 */
[----:B------:R-:W-:-:S07]  /*29780*/  IMAD.MOV.U32 R7, RZ, RZ, R4 ;  /* 0x000000ffff077224 */ /* 0x000fce00078e0004 */
.L_x_55058:
[----:B------:R-:W-:Y:S05]  /*29790*/  BSYNC B1 ;  /* 0x0000000000017941 */ /* 0x000fea0003800000 */
.L_x_55056:
        /* <DEDUP_REMOVED lines=9> */
.L_x_55060:
[----:B------:R-:W-:Y:S01]  /*29830*/  MOV R33, R6 ;  /* 0x0000000600217202 */ /* 0x000fe20000000f00 */
[----:B------:R-:W-:Y:S02]  /*29840*/  IMAD.MOV.U32 R4, RZ, RZ, R5 ;  /* 0x000000ffff047224 */ /* 0x000fe400078e0005 */
[----:B------:R-:W-:Y:S02]  /*29850*/  IMAD.MOV.U32 R6, RZ, RZ, R3 ;  /* 0x000000ffff067224 */ /* 0x000fe400078e0003 */
[----:B------:R-:W-:-:S07]  /*29860*/  IMAD.MOV.U32 R5, RZ, RZ, R2 ;  /* 0x000000ffff057224 */ /* 0x000fce00078e0002 */
.L_x_55061:
[----:B------:R-:W-:Y:S05]  /*29870*/  BSYNC B1 ;  /* 0x0000000000017941 */ /* 0x000fea0003800000 */
.L_x_55059:
        /* <DEDUP_REMOVED lines=9> */
.L_x_55063:
[----:B------:R-:W-:Y:S01]  /*29910*/  MOV R3, R33 ;  /* 0x0000002100037202 */ /* 0x000fe20000000f00 */
[----:B------:R-:W-:Y:S02]  /*29920*/  IMAD.MOV.U32 R2, RZ, RZ, R4 ;  /* 0x000000ffff027224 */ /* 0x000fe400078e0004 */
[----:B------:R-:W-:Y:S02]  /*29930*/  IMAD.MOV.U32 R33, RZ, RZ, R48 ;  /* 0x000000ffff217224 */ /* 0x000fe400078e0030 */
[----:B------:R-:W-:-:S07]  /*29940*/  IMAD.MOV.U32 R4, RZ, RZ, R37 ;  /* 0x000000ffff047224 */ /* 0x000fce00078e0025 */
.L_x_55064:
[----:B------:R-:W-:Y:S05]  /*29950*/  BSYNC B1 ;  /* 0x0000000000017941 */ /* 0x000fea0003800000 */
.L_x_55062:
        /* <DEDUP_REMOVED lines=9> */
.L_x_55066:
[----:B------:R-:W-:Y:S01]  /*299f0*/  MOV R48, R3 ;  /* 0x0000000300307202 */ /* 0x000fe20000000f00 */
[----:B------:R-:W-:Y:S02]  /*29a00*/  IMAD.MOV.U32 R35, RZ, RZ, R2 ;  /* 0x000000ffff237224 */ /* 0x000fe400078e0002 */
[----:B------:R-:W-:Y:S02]  /*29a10*/  IMAD.MOV.U32 R3, RZ, RZ, R18 ;  /* 0x000000ffff037224 */ /* 0x000fe400078e0012 */
[----:B------:R-:W-:-:S07]  /*29a20*/  IMAD.MOV.U32 R2, RZ, RZ, R17 ;  /* 0x000000ffff027224 */ /* 0x000fce00078e0011 */
.L_x_55067:
[----:B------:R-:W-:Y:S05]  /*29a30*/  BSYNC B1 ;  /* 0x0000000000017941 */ /* 0x000fea0003800000 */
.L_x_55065:
        /* <DEDUP_REMOVED lines=9> */
.L_x_55069:
[----:B------:R-:W-:Y:S01]  /*29ad0*/  MOV R18, R48 ;  /* 0x0000003000127202 */ /* 0x000fe20000000f00 */
[----:B------:R-:W-:Y:S02]  /*29ae0*/  IMAD.MOV.U32 R17, RZ, RZ, R35 ;  /* 0x000000ffff117224 */ /* 0x000fe400078e0023 */
[----:B------:R-:W-:Y:S02]  /*29af0*/  IMAD.MOV.U32 R48, RZ, RZ, R39 ;  /* 0x000000ffff307224 */ /* 0x000fe400078e0027 */
[----:B------:R-:W-:-:S07]  /*29b00*/  IMAD.MOV.U32 R35, RZ, RZ, R16 ;  /* 0x000000ffff237224 */ /* 0x000fce00078e0010 */
.L_x_55070:
[----:B------:R-:W-:Y:S05]  /*29b10*/  BSYNC B1 ;  /* 0x0000000000017941 */ /* 0x000fea0003800000 */
.L_x_55068:
        /* <DEDUP_REMOVED lines=16> */
.L_x_55072:
[----:B------:R-:W-:Y:S02]  /*29c20*/  IMAD.MOV.U32 R34, RZ, RZ, R19 ;  /* 0x000000ffff227224 */ /* 0x000fe400078e0013 */
[----:B------:R-:W-:Y:S02]  /*29c30*/  IMAD.MOV.U32 R16, RZ, RZ, R67 ;  /* 0x000000ffff107224 */ /* 0x000fe400078e0043 */
[----:B------:R-:W-:Y:S02]  /*29c40*/  IMAD.MOV.U32 R19, RZ, RZ, R36 ;  /* 0x000000ffff137224 */ /* 0x000fe400078e0024 */
[----:B------:R-:W-:-:S07]  /*29c50*/  IMAD.MOV.U32 R67, RZ, RZ, R14 ;  /* 0x000000ffff437224 */ /* 0x000fce00078e000e */
.L_x_55073:
[----:B------:R-:W-:Y:S05]  /*29c60*/  BSYNC B1 ;  /* 0x0000000000017941 */ /* 0x000fea0003800000 */
.L_x_55071:
        /* <DEDUP_REMOVED lines=9> */
.L_x_55075:
[----:B------:R-:W-:Y:S02]  /*29d00*/  IMAD.MOV.U32 R37, RZ, RZ, R34 ;  /* 0x000000ffff257224 */ /* 0x000fe400078e0022 */
[----:B------:R-:W-:Y:S02]  /*29d10*/  IMAD.MOV.U32 R23, RZ, RZ, R16 ;  /* 0x000000ffff177224 */ /* 0x000fe400078e0010 */
[----:B------:R-:W-:Y:S02]  /*29d20*/  IMAD.MOV.U32 R34, RZ, RZ, R25 ;  /* 0x000000ffff227224 */ /* 0x000fe400078e0019 */
[----:B------:R-:W-:-:S07]  /*29d30*/  IMAD.MOV.U32 R16, RZ, RZ, R15 ;  /* 0x000000ffff107224 */ /* 0x000fce00078e000f */
.L_x_55076:
[----:B------:R-:W-:Y:S05]  /*29d40*/  BSYNC B1 ;  /* 0x0000000000017941 */ /* 0x000fea0003800000 */
.L_x_55074:
        /* <DEDUP_REMOVED lines=9> */
.L_x_55078:
[----:B------:R-:W-:Y:S02]  /*29de0*/  IMAD.MOV.U32 R36, RZ, RZ, R37 ;  /* 0x000000ffff247224 */ /* 0x000fe400078e0025 */
[----:B------:R-:W-:Y:S02]  /*29df0*/  IMAD.MOV.U32 R14, RZ, RZ, R23 ;  /* 0x000000ffff0e7224 */ /* 0x000fe400078e0017 */
[----:B------:R-:W-:Y:S02]  /*29e00*/  IMAD.MOV.U32 R37, RZ, RZ, R50 ;  /* 0x000000ffff257224 */ /* 0x000fe400078e0032 */
[----:B------:R-:W-:-:S07]  /*29e10*/  IMAD.MOV.U32 R23, RZ, RZ, R38 ;  /* 0x000000ffff177224 */ /* 0x000fce00078e0026 */
.L_x_55079:
[----:B------:R-:W-:Y:S05]  /*29e20*/  BSYNC B1 ;  /* 0x0000000000017941 */ /* 0x000fea0003800000 */
.L_x_55077:
        /* <DEDUP_REMOVED lines=9> */
.L_x_55081:
[----:B------:R-:W-:Y:S02]  /*29ec0*/  IMAD.MOV.U32 R25, RZ, RZ, R36 ;  /* 0x000000ffff197224 */ /* 0x000fe400078e0024 */
[----:B------:R-:W-:Y:S02]  /*29ed0*/  IMAD.MOV.U32 R15, RZ, RZ, R14 ;  /* 0x000000ffff0f7224 */ /* 0x000fe400078e000e */
[----:B------:R-:W-:Y:S02]  /*29ee0*/  IMAD.MOV.U32 R36, RZ, RZ, R27 ;  /* 0x000000ffff247224 */ /* 0x000fe400078e001b */
[----:B------:R-:W-:-:S07]  /*29ef0*/  IMAD.MOV.U32 R14, RZ, RZ, R13 ;  /* 0x000000ffff0e7224 */ /* 0x000fce00078e000d */
.L_x_55082:
[----:B------:R-:W-:Y:S05]  /*29f00*/  BSYNC B1 ;  /* 0x0000000000017941 */ /* 0x000fea0003800000 */
.L_x_55080:
        /* <DEDUP_REMOVED lines=9> */
.L_x_55084:
[----:B------:R-:W-:Y:S02]  /*29fa0*/  IMAD.MOV.U32 R50, RZ, RZ, R25 ;  /* 0x000000ffff327224 */ /* 0x000fe400078e0019 */
[----:B------:R-:W-:Y:S02]  /*29fb0*/  IMAD.MOV.U32 R38, RZ, RZ, R15 ;  /* 0x000000ffff267224 */ /* 0x000fe400078e000f */
[----:B------:R-:W-:Y:S02]  /*29fc0*/  IMAD.MOV.U32 R25, RZ, RZ, R40 ;  /* 0x000000ffff197224 */ /* 0x000fe400078e0028 */
[----:B------:R-:W-:-:S07]  /*29fd0*/  IMAD.MOV.U32 R15, RZ, RZ, R12 ;  /* 0x000000ffff0f7224 */ /* 0x000fce00078e000c */
.L_x_55085:
[----:B------:R-:W-:Y:S05]  /*29fe0*/  BSYNC B1 ;  /* 0x0000000000017941 */ /* 0x000fea0003800000 */
.L_x_55083:
        /* <DEDUP_REMOVED lines=9> */
.L_x_55087:
[----:B------:R-:W-:Y:S02]  /*2a080*/  IMAD.MOV.U32 R13, RZ, RZ, R50 ;  /* 0x000000ffff0d7224 */ /* 0x000fe400078e0032 */
[----:B------:R-:W-:Y:S02]  /*2a090*/  IMAD.MOV.U32 R12, RZ, RZ, R38 ;  /* 0x000000ffff0c7224 */ /* 0x000fe400078e0026 */
[----:B------:R-:W-:Y:S02]  /*2a0a0*/  IMAD.MOV.U32 R50, RZ, RZ, R29 ;  /* 0x000000ffff327224 */ /* 0x000fe400078e001d */
[----:B------:R-:W-:-:S07]  /*2a0b0*/  IMAD.MOV.U32 R38, RZ, RZ, R11 ;  /* 0x000000ffff267224 */ /* 0x000fce00078e000b */
.L_x_55088:
[----:B------:R-:W-:Y:S05]  /*2a0c0*/  BSYNC B1 ;  /* 0x0000000000017941 */ /* 0x000fea0003800000 */
.L_x_55086:
        /* <DEDUP_REMOVED lines=9> */
.L_x_55090:
[----:B------:R-:W-:Y:S02]  /*2a160*/  IMAD.MOV.U32 R27, RZ, RZ, R13 ;  /* 0x000000ffff1b7224 */ /* 0x000fe400078e000d */
[----:B------:R-:W-:Y:S02]  /*2a170*/  IMAD.MOV.U32 R11, RZ, RZ, R12 ;  /* 0x000000ffff0b7224 */ /* 0x000fe400078e000c */
[----:B------:R-:W-:Y:S02]  /*2a180*/  IMAD.MOV.U32 R13, RZ, RZ, R10 ;  /* 0x000000ffff0d7224 */ /* 0x000fe400078e000a */
[----:B------:R-:W-:-:S07]  /*2a190*/  IMAD.MOV.U32 R12, RZ, RZ, R31 ;  /* 0x000000ffff0c7224 */ /* 0x000fce00078e001f */
.L_x_55091:
[----:B------:R-:W-:Y:S05]  /*2a1a0*/  BSYNC B1 ;  /* 0x0000000000017941 */ /* 0x000fea0003800000 */
.L_x_55089:
        /* <DEDUP_REMOVED lines=9> */
.L_x_55093:
[----:B------:R-:W-:Y:S02]  /*2a240*/  IMAD.MOV.U32 R10, RZ, RZ, R27 ;  /* 0x000000ffff0a7224 */ /* 0x000fe400078e001b */
[----:B------:R-:W-:Y:S02]  /*2a250*/  IMAD.MOV.U32 R29, RZ, RZ, R11 ;  /* 0x000000ffff1d7224 */ /* 0x000fe400078e000b */
[----:B------:R-:W-:Y:S02]  /*2a260*/  IMAD.MOV.U32 R27, RZ, RZ, R42 ;  /* 0x000000ffff1b7224 */ /* 0x000fe400078e002a */
[----:B------:R-:W-:-:S07]  /*2a270*/  IMAD.MOV.U32 R11, RZ, RZ, R8 ;  /* 0x000000ffff0b7224 */ /* 0x000fce00078e0008 */
.L_x_55094:
[----:B------:R-:W-:Y:S05]  /*2a280*/  BSYNC B1 ;  /* 0x0000000000017941 */ /* 0x000fea0003800000 */
.L_x_55092:
        /* <DEDUP_REMOVED lines=9> */
.L_x_55096:
[----:B------:R-:W-:Y:S02]  /*2a320*/  IMAD.MOV.U32 R31, RZ, RZ, R10 ;  /* 0x000000ffff1f7224 */ /* 0x000fe400078e000a */
[----:B------:R-:W-:Y:S02]  /*2a330*/  IMAD.MOV.U32 R8, RZ, RZ, R29 ;  /* 0x000000ffff087224 */ /* 0x000fe400078e001d */
[----:B------:R-:W-:Y:S02]  /*2a340*/  IMAD.MOV.U32 R10, RZ, RZ, R9 ;  /* 0x000000ffff0a7224 */ /* 0x000fe400078e0009 */
[----:B------:R-:W-:-:S07]  /*2a350*/  IMAD.MOV.U32 R29, RZ, RZ, R44 ;  /* 0x000000ffff1d7224 */ /* 0x000fce00078e002c */
.L_x_55097:
[----:B------:R-:W-:Y:S05]  /*2a360*/  BSYNC B1 ;  /* 0x0000000000017941 */ /* 0x000fea0003800000 */
.L_x_55095:
        /* <DEDUP_REMOVED lines=9> */
.L_x_55099:
[----:B------:R-:W-:Y:S02]  /*2a400*/  IMAD.MOV.U32 R9, RZ, RZ, R31 ;  /* 0x000000ffff097224 */ /* 0x000fe400078e001f */
[----:B------:R-:W-:Y:S02]  /*2a410*/  IMAD.MOV.U32 R40, RZ, RZ, R8 ;  /* 0x000000ffff287224 */ /* 0x000fe400078e0008 */
[----:B------:R-:W-:Y:S02]  /*2a420*/  IMAD.MOV.U32 R31, RZ, RZ, R46 ;  /* 0x000000ffff1f7224 */ /* 0x000fe400078e002e */
[----:B------:R-:W-:-:S07]  /*2a430*/  IMAD.MOV.U32 R8, RZ, RZ, R7 ;  /* 0x000000ffff087224 */ /* 0x000fce00078e0007 */
.L_x_55100:
[----:B------:R-:W-:Y:S05]  /*2a440*/  BSYNC B1 ;  /* 0x0000000000017941 */ /* 0x000fea0003800000 */
.L_x_55098:
        /* <DEDUP_REMOVED lines=9> */
.L_x_55102:
[----:B------:R-:W-:Y:S02]  /*2a4e0*/  IMAD.MOV.U32 R42, RZ, RZ, R9 ;  /* 0x000000ffff2a7224 */ /* 0x000fe400078e0009 */
[----:B------:R-:W-:Y:S02]  /*2a4f0*/  IMAD.MOV.U32 R7, RZ, RZ, R40 ;  /* 0x000000ffff077224 */ /* 0x000fe400078e0028 */
[----:B------:R-:W-:Y:S02]  /*2a500*/  IMAD.MOV.U32 R9, RZ, RZ, R6 ;  /* 0x000000ffff097224 */ /* 0x000fe400078e0006 */
[----:B------:R-:W-:-:S07]  /*2a510*/  IMAD.MOV.U32 R40, RZ, RZ, R5 ;  /* 0x000000ffff287224 */ /* 0x000fce00078e0005 */
.L_x_55103:
[----:B------:R-:W-:Y:S05]  /*2a520*/  BSYNC B1 ;  /* 0x0000000000017941 */ /* 0x000fea0003800000 */
.L_x_55101:
        /* <DEDUP_REMOVED lines=9> */
.L_x_55105:
[----:B------:R-:W-:Y:S02]  /*2a5c0*/  IMAD.MOV.U32 R6, RZ, RZ, R42 ;  /* 0x000000ffff067224 */ /* 0x000fe400078e002a */
[----:B------:R-:W-:Y:S02]  /*2a5d0*/  IMAD.MOV.U32 R5, RZ, RZ, R7 ;  /* 0x000000ffff057224 */ /* 0x000fe400078e0007 */
[----:B------:R-:W-:Y:S02]  /*2a5e0*/  IMAD.MOV.U32 R42, RZ, RZ, R33 ;  /* 0x000000ffff2a7224 */ /* 0x000fe400078e0021 */
[----:B------:R-:W-:-:S07]  /*2a5f0*/  IMAD.MOV.U32 R7, RZ, RZ, R4 ;  /* 0x000000ffff077224 */ /* 0x000fce00078e0004 */
.L_x_55106:
[----:B------:R-:W-:Y:S05]  /*2a600*/  BSYNC B1 ;  /* 0x0000000000017941 */ /* 0x000fea0003800000 */
.L_x_55104:
        /* <DEDUP_REMOVED lines=9> */
.L_x_55108:
[----:B------:R-:W-:Y:S02]  /*2a6a0*/  IMAD.MOV.U32 R33, RZ, RZ, R6 ;  /* 0x000000ffff217224 */ /* 0x000fe400078e0006 */
[----:B------:R-:W-:Y:S02]  /*2a6b0*/  IMAD.MOV.U32 R4, RZ, RZ, R5 ;  /* 0x000000ffff047224 */ /* 0x000fe400078e0005 */
[----:B------:R-:W-:Y:S02]  /*2a6c0*/  IMAD.MOV.U32 R6, RZ, RZ, R3 ;  /* 0x000000ffff067224 */ /* 0x000fe400078e0003 */
[----:B------:R-:W-:-:S07]  /*2a6d0*/  IMAD.MOV.U32 R5, RZ, RZ, R2 ;  /* 0x000000ffff057224 */ /* 0x000fce00078e0002 */
.L_x_55109:
[----:B------:R-:W-:Y:S05]  /*2a6e0*/  BSYNC B1 ;  /* 0x0000000000017941 */ /* 0x000fea0003800000 */
.L_x_55107:
        /* <DEDUP_REMOVED lines=9> */
.L_x_55111:
[----:B------:R-:W-:Y:S02]  /*2a780*/  IMAD.MOV.U32 R3, RZ, RZ, R33 ;  /* 0x000000ffff037224 */ /* 0x000fe400078e0021 */
[----:B------:R-:W-:Y:S02]  /*2a790*/  IMAD.MOV.U32 R2, RZ, RZ, R4 ;  /* 0x000000ffff027224 */ /* 0x000fe400078e0004 */
[----:B------:R-:W-:Y:S02]  /*2a7a0*/  IMAD.MOV.U32 R33, RZ, RZ, R48 ;  /* 0x000000ffff217224 */ /* 0x000fe400078e0030 */
[----:B------:R-:W-:-:S07]  /*2a7b0*/  IMAD.MOV.U32 R4, RZ, RZ, R35 ;  /* 0x000000ffff047224 */ /* 0x000fce00078e0023 */
.L_x_55112:
[----:B------:R-:W-:Y:S05]  /*2a7c0*/  BSYNC B1 ;  /* 0x0000000000017941 */ /* 0x000fea0003800000 */
.L_x_55110:
        /* <DEDUP_REMOVED lines=9> */
.L_x_55114:
[----:B------:R-:W-:Y:S02]  /*2a860*/  IMAD.MOV.U32 R39, RZ, RZ, R3 ;  /* 0x000000ffff277224 */ /* 0x000fe400078e0003 */
[----:B------:R-:W-:Y:S02]  /*2a870*/  IMAD.MOV.U32 R35, RZ, RZ, R2 ;  /* 0x000000ffff237224 */ /* 0x000fe400078e0002 */
[----:B------:R-:W-:Y:S02]  /*2a880*/  IMAD.MOV.U32 R3, RZ, RZ, R18 ;  /* 0x000000ffff037224 */ /* 0x000fe400078e0012 */
[----:B------:R-:W-:-:S07]  /*2a890*/  IMAD.MOV.U32 R2, RZ, RZ, R17 ;  /* 0x000000ffff027224 */ /* 0x000fce00078e0011 */
.L_x_55115:
[----:B------:R-:W-:Y:S05]  /*2a8a0*/  BSYNC B1 ;  /* 0x0000000000017941 */ /* 0x000fea0003800000 */
.L_x_55113:
        /* <DEDUP_REMOVED lines=16> */
.L_x_55117:
[----:B------:R-:W-:Y:S01]  /*2a9b0*/  IMAD.MOV.U32 R32, RZ, RZ, R19 ;  /* 0x000000ffff207224 */ /* 0x000fe200078e0013 */
[----:B------:R-:W-:Y:S01]  /*2a9c0*/  MOV R19, R34 ;  /* 0x0000002200137202 */ /* 0x000fe20000000f00 */
[----:B------:R-:W-:Y:S02]  /*2a9d0*/  IMAD.MOV.U32 R18, RZ, RZ, R67 ;  /* 0x000000ffff127224 */ /* 0x000fe400078e0043 */
[----:B------:R-:W-:-:S07]  /*2a9e0*/  IMAD.MOV.U32 R67, RZ, RZ, R16 ;  /* 0x000000ffff437224 */ /* 0x000fce00078e0010 */
.L_x_55118:
[----:B------:R-:W-:Y:S05]  /*2a9f0*/  BSYNC B1 ;  /* 0x0000000000017941 */ /* 0x000fea0003800000 */
.L_x_55116:
        /* <DEDUP_REMOVED lines=9> */
.L_x_55120:
[----:B------:R-:W-:Y:S01]  /*2aa90*/  IMAD.MOV.U32 R21, RZ, RZ, R32 ;  /* 0x000000ffff157224 */ /* 0x000fe200078e0020 */
[----:B------:R-:W-:Y:S01]  /*2aaa0*/  MOV R32, R37 ;  /* 0x0000002500207202 */ /* 0x000fe20000000f00 */
[----:B------:R-:W-:Y:S02]  /*2aab0*/  IMAD.MOV.U32 R17, RZ, RZ, R18 ;  /* 0x000000ffff117224 */ /* 0x000fe400078e0012 */
[----:B------:R-:W-:-:S07]  /*2aac0*/  IMAD.MOV.U32 R18, RZ, RZ, R23 ;  /* 0x000000ffff127224 */ /* 0x000fce00078e0017 */
.L_x_55121:
[----:B------:R-:W-:Y:S05]  /*2aad0*/  BSYNC B1 ;  /* 0x0000000000017941 */ /* 0x000fea0003800000 */
.L_x_55119:
        /* <DEDUP_REMOVED lines=9> */
.L_x_55123:
[----:B------:R-:W-:Y:S01]  /*2ab70*/  IMAD.MOV.U32 R34, RZ, RZ, R21 ;  /* 0x000000ffff227224 */ /* 0x000fe200078e0015 */
[----:B------:R-:W-:Y:S01]  /*2ab80*/  MOV R21, R36 ;  /* 0x0000002400157202 */ /* 0x000fe20000000f00 */
[----:B------:R-:W-:Y:S02]  /*2ab90*/  IMAD.MOV.U32 R16, RZ, RZ, R17 ;  /* 0x000000ffff107224 */ /* 0x000fe400078e0011 */
[----:B------:R-:W-:-:S07]  /*2aba0*/  IMAD.MOV.U32 R17, RZ, RZ, R14 ;  /* 0x000000ffff117224 */ /* 0x000fce00078e000e */
.L_x_55124:
[----:B------:R-:W-:Y:S05]  /*2abb0*/  BSYNC B1 ;  /* 0x0000000000017941 */ /* 0x000fea0003800000 */
.L_x_55122:
        /* <DEDUP_REMOVED lines=9> */
.L_x_55126:
[----:B------:R-:W-:Y:S01]  /*2ac50*/  IMAD.MOV.U32 R37, RZ, RZ, R34 ;  /* 0x000000ffff257224 */ /* 0x000fe200078e0022 */
[----:B------:R-:W-:Y:S01]  /*2ac60*/  MOV R34, R25 ;  /* 0x0000001900227202 */ /* 0x000fe20000000f00 */
[----:B------:R-:W-:Y:S02]  /*2ac70*/  IMAD.MOV.U32 R23, RZ, RZ, R16 ;  /* 0x000000ffff177224 */ /* 0x000fe400078e0010 */
[----:B------:R-:W-:-:S07]  /*2ac80*/  IMAD.MOV.U32 R16, RZ, RZ, R15 ;  /* 0x000000ffff107224 */ /* 0x000fce00078e000f */
.L_x_55127:
[----:B------:R-:W-:Y:S05]  /*2ac90*/  BSYNC B1 ;  /* 0x0000000000017941 */ /* 0x000fea0003800000 */
.L_x_55125:
        /* <DEDUP_REMOVED lines=9> */
.L_x_55129:
[----:B------:R-:W-:Y:S01]  /*2ad30*/  IMAD.MOV.U32 R14, RZ, RZ, R37 ;  /* 0x000000ffff0e7224 */ /* 0x000fe200078e0025 */
[----:B------:R-:W-:Y:S01]  /*2ad40*/  MOV R37, R50 ;  /* 0x0000003200257202 */ /* 0x000fe20000000f00 */
[----:B------:R-:W-:Y:S02]  /*2ad50*/  IMAD.MOV.U32 R15, RZ, RZ, R23 ;  /* 0x000000ffff0f7224 */ /* 0x000fe400078e0017 */
[----:B------:R-:W-:-:S07]  /*2ad60*/  IMAD.MOV.U32 R23, RZ, RZ, R38 ;  /* 0x000000ffff177224 */ /* 0x000fce00078e0026 */
.L_x_55130:
[----:B------:R-:W-:Y:S05]  /*2ad70*/  BSYNC B1 ;  /* 0x0000000000017941 */ /* 0x000fea0003800000 */
.L_x_55128:
        /* <DEDUP_REMOVED lines=9> */
.L_x_55132:
[----:B------:R-:W-:Y:S01]  /*2ae10*/  IMAD.MOV.U32 R38, RZ, RZ, R14 ;  /* 0x000000ffff267224 */ /* 0x000fe200078e000e */
[----:B------:R-:W-:Y:S01]  /*2ae20*/  MOV R14, R13 ;  /* 0x0000000d000e7202 */ /* 0x000fe20000000f00 */
[----:B------:R-:W-:Y:S02]  /*2ae30*/  IMAD.MOV.U32 R36, RZ, RZ, R15 ;  /* 0x000000ffff247224 */ /* 0x000fe400078e000f */
[----:B------:R-:W-:-:S07]  /*2ae40*/  IMAD.MOV.U32 R15, RZ, RZ, R12 ;  /* 0x000000ffff0f7224 */ /* 0x000fce00078e000c */
.L_x_55133:
[----:B------:R-:W-:Y:S05]  /*2ae50*/  BSYNC B1 ;  /* 0x0000000000017941 */ /* 0x000fea0003800000 */
.L_x_55131:
        /* <DEDUP_REMOVED lines=9> */
.L_x_55135:
[----:B------:R-:W-:Y:S01]  /*2aef0*/  IMAD.MOV.U32 R13, RZ, RZ, R38 ;  /* 0x000000ffff0d7224 */ /* 0x000fe200078e0026 */
[----:B------:R-:W-:Y:S01]  /*2af00*/  MOV R38, R27 ;  /* 0x0000001b00267202 */ /* 0x000fe20000000f00 */
[----:B------:R-:W-:Y:S02]  /*2af10*/  IMAD.MOV.U32 R12, RZ, RZ, R36 ;  /* 0x000000ffff0c7224 */ /* 0x000fe400078e0024 */
[----:B------:R-:W-:-:S07]  /*2af20*/  IMAD.MOV.U32 R36, RZ, RZ, R11 ;  /* 0x000000ffff247224 */ /* 0x000fce00078e000b */
.L_x_55136:
[----:B------:R-:W-:Y:S05]  /*2af30*/  BSYNC B1 ;  /* 0x0000000000017941 */ /* 0x000fea0003800000 */
.L_x_55134:
        /* <DEDUP_REMOVED lines=9> */
.L_x_55138:
[----:B------:R-:W-:Y:S01]  /*2afd0*/  IMAD.MOV.U32 R44, RZ, RZ, R13 ;  /* 0x000000ffff2c7224 */ /* 0x000fe200078e000d */
[----:B------:R-:W-:Y:S01]  /*2afe0*/  MOV R13, R10 ;  /* 0x0000000a000d7202 */ /* 0x000fe20000000f00 */
[----:B------:R-:W-:Y:S02]  /*2aff0*/  IMAD.MOV.U32 R11, RZ, RZ, R12 ;  /* 0x000000ffff0b7224 */ /* 0x000fe400078e000c */
[----:B------:R-:W-:-:S07]  /*2b000*/  IMAD.MOV.U32 R12, RZ, RZ, R29 ;  /* 0x000000ffff0c7224 */ /* 0x000fce00078e001d */
.L_x_55139:
[----:B------:R-:W-:Y:S05]  /*2b010*/  BSYNC B1 ;  /* 0x0000000000017941 */ /* 0x000fea0003800000 */
.L_x_55137:
        /* <DEDUP_REMOVED lines=9> */
.L_x_55141:
[----:B------:R-:W-:Y:S01]  /*2b0b0*/  IMAD.MOV.U32 R10, RZ, RZ, R44 ;  /* 0x000000ffff0a7224 */ /* 0x000fe200078e002c */
[----:B------:R-:W-:Y:S01]  /*2b0c0*/  MOV R44, R31 ;  /* 0x0000001f002c7202 */ /* 0x000fe20000000f00 */
[----:B------:R-:W-:Y:S02]  /*2b0d0*/  IMAD.MOV.U32 R25, RZ, RZ, R11 ;  /* 0x000000ffff197224 */ /* 0x000fe400078e000b */
[----:B------:R-:W-:-:S07]  /*2b0e0*/  IMAD.MOV.U32 R11, RZ, RZ, R8 ;  /* 0x000000ffff0b7224 */ /* 0x000fce00078e0008 */
.L_x_55142:
[----:B------:R-:W-:Y:S05]  /*2b0f0*/  BSYNC B1 ;  /* 0x0000000000017941 */ /* 0x000fea0003800000 */
.L_x_55140:
        /* <DEDUP_REMOVED lines=9> */
.L_x_55144:
[----:B------:R-:W-:Y:S01]  /*2b190*/  IMAD.MOV.U32 R27, RZ, RZ, R10 ;  /* 0x000000ffff1b7224 */ /* 0x000fe200078e000a */
[----:B------:R-:W-:Y:S01]  /*2b1a0*/  MOV R10, R9 ;  /* 0x00000009000a7202 */ /* 0x000fe20000000f00 */
[----:B------:R-:W-:Y:S02]  /*2b1b0*/  IMAD.MOV.U32 R8, RZ, RZ, R25 ;  /* 0x000000ffff087224 */ /* 0x000fe400078e0019 */
[----:B------:R-:W-:-:S07]  /*2b1c0*/  IMAD.MOV.U32 R25, RZ, RZ, R40 ;  /* 0x000000ffff197224 */ /* 0x000fce00078e0028 */
.L_x_55145:
[----:B------:R-:W-:Y:S05]  /*2b1d0*/  BSYNC B1 ;  /* 0x0000000000017941 */ /* 0x000fea0003800000 */
.L_x_55143:
        /* <DEDUP_REMOVED lines=9> */
.L_x_55147:
[----:B------:R-:W-:Y:S01]  /*2b270*/  IMAD.MOV.U32 R9, RZ, RZ, R27 ;  /* 0x000000ffff097224 */ /* 0x000fe200078e001b */
[----:B------:R-:W-:Y:S01]  /*2b280*/  MOV R27, R42 ;  /* 0x0000002a001b7202 */ /* 0x000fe20000000f00 */
[----:B------:R-:W-:Y:S02]  /*2b290*/  IMAD.MOV.U32 R40, RZ, RZ, R8 ;  /* 0x000000ffff287224 */ /* 0x000fe400078e0008 */
[----:B------:R-:W-:-:S07]  /*2b2a0*/  IMAD.MOV.U32 R8, RZ, RZ, R7 ;  /* 0x000000ffff087224 */ /* 0x000fce00078e0007 */
.L_x_55148:
[----:B------:R-:W-:Y:S05]  /*2b2b0*/  BSYNC B1 ;  /* 0x0000000000017941 */ /* 0x000fea0003800000 */
.L_x_55146:
        /* <DEDUP_REMOVED lines=9> */
.L_x_55150:
[----:B------:R-:W-:Y:S01]  /*2b350*/  IMAD.MOV.U32 R42, RZ, RZ, R9 ;  /* 0x000000ffff2a7224 */ /* 0x000fe200078e0009 */
[----:B------:R-:W-:Y:S01]  /*2b360*/  MOV R9, R6 ;  /* 0x0000000600097202 */ /* 0x000fe20000000f00 */
[----:B------:R-:W-:Y:S02]  /*2b370*/  IMAD.MOV.U32 R7, RZ, RZ, R40 ;  /* 0x000000ffff077224 */ /* 0x000fe400078e0028 */
[----:B------:R-:W-:-:S07]  /*2b380*/  IMAD.MOV.U32 R40, RZ, RZ, R5 ;  /* 0x000000ffff287224 */ /* 0x000fce00078e0005 */
.L_x_55151:
[----:B------:R-:W-:Y:S05]  /*2b390*/  BSYNC B1 ;  /* 0x0000000000017941 */ /* 0x000fea0003800000 */
.L_x_55149:
        /* <DEDUP_REMOVED lines=9> */
.L_x_55153:
[----:B------:R-:W-:Y:S01]  /*2b430*/  IMAD.MOV.U32 R6, RZ, RZ, R42 ;  /* 0x000000ffff067224 */ /* 0x000fe200078e002a */
[----:B------:R-:W-:Y:S01]  /*2b440*/  MOV R42, R33 ;  /* 0x00000021002a7202 */ /* 0x000fe20000000f00 */
[----:B------:R-:W-:Y:S02]  /*2b450*/  IMAD.MOV.U32 R5, RZ, RZ, R7 ;  /* 0x000000ffff057224 */ /* 0x000fe400078e0007 */
[----:B------:R-:W-:-:S07]  /*2b460*/  IMAD.MOV.U32 R7, RZ, RZ, R4 ;  /* 0x000000ffff077224 */ /* 0x000fce00078e0004 */
.L_x_55154:
[----:B------:R-:W-:Y:S05]  /*2b470*/  BSYNC B1 ;  /* 0x0000000000017941 */ /* 0x000fea0003800000 */
.L_x_55152:
        /* <DEDUP_REMOVED lines=9> */
.L_x_55156:
[----:B------:R-:W-:Y:S01]  /*2b510*/  IMAD.MOV.U32 R46, RZ, RZ, R6 ;  /* 0x000000ffff2e7224 */ /* 0x000fe200078e0006 */
[----:B------:R-:W-:Y:S01]  /*2b520*/  MOV R6, R3 ;  /* 0x0000000300067202 */ /* 0x000fe20000000f00 */
[----:B------:R-:W-:Y:S02]  /*2b530*/  IMAD.MOV.U32 R4, RZ, RZ, R5 ;  /* 0x000000ffff047224 */ /* 0x000fe400078e0005 */
[----:B------:R-:W-:-:S07]  /*2b540*/  IMAD.MOV.U32 R5, RZ, RZ, R2 ;  /* 0x000000ffff057224 */ /* 0x000fce00078e0002 */
.L_x_55157:
[----:B------:R-:W-:Y:S05]  /*2b550*/  BSYNC B1 ;  /* 0x0000000000017941 */ /* 0x000fea0003800000 */
.L_x_55155:
        /* <DEDUP_REMOVED lines=9> */
.L_x_55159:
[----:B------:R-:W-:Y:S01]  /*2b5f0*/  IMAD.MOV.U32 R3, RZ, RZ, R46 ;  /* 0x000000ffff037224 */ /* 0x000fe200078e002e */
[----:B------:R-:W-:Y:S01]  /*2b600*/  MOV R46, R39 ;  /* 0x00000027002e7202 */ /* 0x000fe20000000f00 */
[----:B------:R-:W-:Y:S02]  /*2b610*/  IMAD.MOV.U32 R2, RZ, RZ, R4 ;  /* 0x000000ffff027224 */ /* 0x000fe400078e0004 */
[----:B------:R-:W-:-:S07]  /*2b620*/  IMAD.MOV.U32 R4, RZ, RZ, R35 ;  /* 0x000000ffff047224 */ /* 0x000fce00078e0023 */
.L_x_55160:
[----:B------:R-:W-:Y:S05]  /*2b630*/  BSYNC B1 ;  /* 0x0000000000017941 */ /* 0x000fea0003800000 */
.L_x_55158:
        /* <DEDUP_REMOVED lines=16> */
.L_x_55162:
[----:B------:R-:W-:Y:S01]  /*2b740*/  MOV R30, R19 ;  /* 0x00000013001e7202 */ /* 0x000fe20000000f00 */
[----:B------:R-:W-:Y:S02]  /*2b750*/  IMAD.MOV.U32 R48, RZ, RZ, R67 ;  /* 0x000000ffff307224 */ /* 0x000fe400078e0043 */
[----:B------:R-:W-:Y:S02]  /*2b760*/  IMAD.MOV.U32 R19, RZ, RZ, R32 ;  /* 0x000000ffff137224 */ /* 0x000fe400078e0020 */
[----:B------:R-:W-:-:S07]  /*2b770*/  IMAD.MOV.U32 R67, RZ, RZ, R18 ;  /* 0x000000ffff437224 */ /* 0x000fce00078e0012 */
.L_x_55163:
[----:B------:R-:W-:Y:S05]  /*2b780*/  BSYNC B1 ;  /* 0x0000000000017941 */ /* 0x000fea0003800000 */
.L_x_55161:
        /* <DEDUP_REMOVED lines=9> */
.L_x_55165:
[----:B------:R-:W-:Y:S01]  /*2b820*/  MOV R29, R30 ;  /* 0x0000001e001d7202 */ /* 0x000fe20000000f00 */
[----:B------:R-:W-:Y:S02]  /*2b830*/  IMAD.MOV.U32 R31, RZ, RZ, R48 ;  /* 0x000000ffff1f7224 */ /* 0x000fe400078e0030 */
[----:B------:R-:W-:Y:S02]  /*2b840*/  IMAD.MOV.U32 R30, RZ, RZ, R21 ;  /* 0x000000ffff1e7224 */ /* 0x000fe400078e0015 */
[----:B------:R-:W-:-:S07]  /*2b850*/  IMAD.MOV.U32 R48, RZ, RZ, R17 ;  /* 0x000000ffff307224 */ /* 0x000fce00078e0011 */
.L_x_55166:
[----:B------:R-:W-:Y:S05]  /*2b860*/  BSYNC B1 ;  /* 0x0000000000017941 */ /* 0x000fea0003800000 */
.L_x_55164:
        /* <DEDUP_REMOVED lines=9> */
.L_x_55168:
[----:B------:R-:W-:Y:S01]  /*2b900*/  MOV R18, R29 ;  /* 0x0000001d00127202 */ /* 0x000fe20000000f00 */
[----:B------:R-:W-:Y:S02]  /*2b910*/  IMAD.MOV.U32 R32, RZ, RZ, R31 ;  /* 0x000000ffff207224 */ /* 0x000fe400078e001f */
[----:B------:R-:W-:Y:S02]  /*2b920*/  IMAD.MOV.U32 R29, RZ, RZ, R34 ;  /* 0x000000ffff1d7224 */ /* 0x000fe400078e0022 */
[----:B------:R-:W-:-:S07]  /*2b930*/  IMAD.MOV.U32 R31, RZ, RZ, R16 ;  /* 0x000000ffff1f7224 */ /* 0x000fce00078e0010 */
.L_x_55169:
[----:B------:R-:W-:Y:S05]  /*2b940*/  BSYNC B1 ;  /* 0x0000000000017941 */ /* 0x000fea0003800000 */
.L_x_55167:
        /* <DEDUP_REMOVED lines=9> */
.L_x_55171:
[----:B------:R-:W-:Y:S01]  /*2b9e0*/  MOV R17, R18 ;  /* 0x0000001200117202 */ /* 0x000fe20000000f00 */
[----:B------:R-:W-:Y:S02]  /*2b9f0*/  IMAD.MOV.U32 R16, RZ, RZ, R32 ;  /* 0x000000ffff107224 */ /* 0x000fe400078e0020 */
[----:B------:R-:W-:Y:S02]  /*2ba00*/  IMAD.MOV.U32 R18, RZ, RZ, R37 ;  /* 0x000000ffff127224 */ /* 0x000fe400078e0025 */
[----:B------:R-:W-:-:S07]  /*2ba10*/  IMAD.MOV.U32 R32, RZ, RZ, R23 ;  /* 0x000000ffff207224 */ /* 0x000fce00078e0017 */
.L_x_55172:
[----:B------:R-:W-:Y:S05]  /*2ba20*/  BSYNC B1 ;  /* 0x0000000000017941 */ /* 0x000fea0003800000 */
.L_x_55170:
        /* <DEDUP_REMOVED lines=9> */
.L_x_55174:
[----:B------:R-:W-:Y:S01]  /*2bac0*/  MOV R21, R17 ;  /* 0x0000001100157202 */ /* 0x000fe20000000f00 */
[----:B------:R-:W-:Y:S02]  /*2bad0*/  IMAD.MOV.U32 R23, RZ, RZ, R16 ;  /* 0x000000ffff177224 */ /* 0x000fe400078e0010 */
[----:B------:R-:W-:Y:S02]  /*2bae0*/  IMAD.MOV.U32 R17, RZ, RZ, R14 ;  /* 0x000000ffff117224 */ /* 0x000fe400078e000e */
[----:B------:R-:W-:-:S07]  /*2baf0*/  IMAD.MOV.U32 R16, RZ, RZ, R15 ;  /* 0x000000ffff107224 */ /* 0x000fce00078e000f */
.L_x_55175:
[----:B------:R-:W-:Y:S05]  /*2bb00*/  BSYNC B1 ;  /* 0x0000000000017941 */ /* 0x000fea0003800000 */
.L_x_55173:
        /* <DEDUP_REMOVED lines=9> */
.L_x_55177:
[----:B------:R-:W-:Y:S01]  /*2bba0*/  MOV R14, R21 ;  /* 0x00000015000e7202 */ /* 0x000fe20000000f00 */
[----:B------:R-:W-:Y:S02]  /*2bbb0*/  IMAD.MOV.U32 R15, RZ, RZ, R23 ;  /* 0x000000ffff0f7224 */ /* 0x000fe400078e0017 */
[----:B------:R-:W-:Y:S02]  /*2bbc0*/  IMAD.MOV.U32 R21, RZ, RZ, R38 ;  /* 0x000000ffff157224 */ /* 0x000fe400078e0026 */
[----:B------:R-:W-:-:S07]  /*2bbd0*/  IMAD.MOV.U32 R23, RZ, RZ, R36 ;  /* 0x000000ffff177224 */ /* 0x000fce00078e0024 */
.L_x_55178:
[----:B------:R-:W-:Y:S05]  /*2bbe0*/  BSYNC B1 ;  /* 0x0000000000017941 */ /* 0x000fea0003800000 */
.L_x_55176:
        /* <DEDUP_REMOVED lines=9> */
.L_x_55180:
[----:B------:R-:W-:Y:S01]  /*2bc80*/  MOV R33, R14 ;  /* 0x0000000e00217202 */ /* 0x000fe20000000f00 */
[----:B------:R-:W-:Y:S02]  /*2bc90*/  IMAD.MOV.U32 R34, RZ, RZ, R15 ;  /* 0x000000ffff227224 */ /* 0x000fe400078e000f */
[----:B------:R-:W-:Y:S02]  /*2bca0*/  IMAD.MOV.U32 R14, RZ, RZ, R13 ;  /* 0x000000ffff0e7224 */ /* 0x000fe400078e000d */
[----:B------:R-:W-:-:S07]  /*2bcb0*/  IMAD.MOV.U32 R15, RZ, RZ, R12 ;  /* 0x000000ffff0f7224 */ /* 0x000fce00078e000c */
.L_x_55181:
[----:B------:R-:W-:Y:S05]  /*2bcc0*/  BSYNC B1 ;  /* 0x0000000000017941 */ /* 0x000fea0003800000 */
.L_x_55179:
        /* <DEDUP_REMOVED lines=9> */
.L_x_55183:
[----:B------:R-:W-:Y:S01]  /*2bd60*/  MOV R13, R33 ;  /* 0x00000021000d7202 */ /* 0x000fe20000000f00 */
[----:B------:R-:W-:Y:S02]  /*2bd70*/  IMAD.MOV.U32 R12, RZ, RZ, R34 ;  /* 0x000000ffff0c7224 */ /* 0x000fe400078e0022 */
[----:B------:R-:W-:Y:S02]  /*2bd80*/  IMAD.MOV.U32 R33, RZ, RZ, R44 ;  /* 0x000000ffff217224 */ /* 0x000fe400078e002c */
[----:B------:R-:W-:-:S07]  /*2bd90*/  IMAD.MOV.U32 R34, RZ, RZ, R11 ;  /* 0x000000ffff227224 */ /* 0x000fce00078e000b */
.L_x_55184:
[----:B------:R-:W-:Y:S05]  /*2bda0*/  BSYNC B1 ;  /* 0x0000000000017941 */ /* 0x000fea0003800000 */
.L_x_55182:
        /* <DEDUP_REMOVED lines=9> */
.L_x_55186:
[----:B------:R-:W-:Y:S01]  /*2be40*/  MOV R36, R13 ;  /* 0x0000000d00247202 */ /* 0x000fe20000000f00 */
[----:B------:R-:W-:Y:S02]  /*2be50*/  IMAD.MOV.U32 R11, RZ, RZ, R12 ;  /* 0x000000ffff0b7224 */ /* 0x000fe400078e000c */
[----:B------:R-:W-:Y:S02]  /*2be60*/  IMAD.MOV.U32 R13, RZ, RZ, R10 ;  /* 0x000000ffff0d7224 */ /* 0x000fe400078e000a */
[----:B------:R-:W-:-:S07]  /*2be70*/  IMAD.MOV.U32 R12, RZ, RZ, R25 ;  /* 0x000000ffff0c7224 */ /* 0x000fce00078e0019 */
.L_x_55187:
[----:B------:R-:W-:Y:S05]  /*2be80*/  BSYNC B1 ;  /* 0x0000000000017941 */ /* 0x000fea0003800000 */
.L_x_55185:
        /* <DEDUP_REMOVED lines=9> */
.L_x_55189:
[----:B------:R-:W-:Y:S01]  /*2bf20*/  MOV R10, R36 ;  /* 0x00000024000a7202 */ /* 0x000fe20000000f00 */
[----:B------:R-:W-:Y:S02]  /*2bf30*/  IMAD.MOV.U32 R25, RZ, RZ, R11 ;  /* 0x000000ffff197224 */ /* 0x000fe400078e000b */
[----:B------:R-:W-:Y:S02]  /*2bf40*/  IMAD.MOV.U32 R36, RZ, RZ, R27 ;  /* 0x000000ffff247224 */ /* 0x000fe400078e001b */
[----:B------:R-:W-:-:S07]  /*2bf50*/  IMAD.MOV.U32 R11, RZ, RZ, R8 ;  /* 0x000000ffff0b7224 */ /* 0x000fce00078e0008 */
.L_x_55190:
[----:B------:R-:W-:Y:S05]  /*2bf60*/  BSYNC B1 ;  /* 0x0000000000017941 */ /* 0x000fea0003800000 */
.L_x_55188:
        /* <DEDUP_REMOVED lines=9> */
.L_x_55192:
[----:B------:R-:W-:Y:S01]  /*2c000*/  MOV R27, R10 ;  /* 0x0000000a001b7202 */ /* 0x000fe20000000f00 */
[----:B------:R-:W-:Y:S02]  /*2c010*/  IMAD.MOV.U32 R8, RZ, RZ, R25 ;  /* 0x000000ffff087224 */ /* 0x000fe400078e0019 */
[----:B------:R-:W-:Y:S02]  /*2c020*/  IMAD.MOV.U32 R10, RZ, RZ, R9 ;  /* 0x000000ffff0a7224 */ /* 0x000fe400078e0009 */
[----:B------:R-:W-:-:S07]  /*2c030*/  IMAD.MOV.U32 R25, RZ, RZ, R40 ;  /* 0x000000ffff197224 */ /* 0x000fce00078e0028 */
.L_x_55193:
[----:B------:R-:W-:Y:S05]  /*2c040*/  BSYNC B1 ;  /* 0x0000000000017941 */ /* 0x000fea0003800000 */
.L_x_55191:
        /* <DEDUP_REMOVED lines=9> */
.L_x_55195:
[----:B------:R-:W-:Y:S01]  /*2c0e0*/  MOV R9, R27 ;  /* 0x0000001b00097202 */ /* 0x000fe20000000f00 */
[----:B------:R-:W-:Y:S02]  /*2c0f0*/  IMAD.MOV.U32 R38, RZ, RZ, R8 ;  /* 0x000000ffff267224 */ /* 0x000fe400078e0008 */
[----:B------:R-:W-:Y:S02]  /*2c100*/  IMAD.MOV.U32 R27, RZ, RZ, R42 ;  /* 0x000000ffff1b7224 */ /* 0x000fe400078e002a */
[----:B------:R-:W-:-:S07]  /*2c110*/  IMAD.MOV.U32 R8, RZ, RZ, R7 ;  /* 0x000000ffff087224 */ /* 0x000fce00078e0007 */
.L_x_55196:
[----:B------:R-:W-:Y:S05]  /*2c120*/  BSYNC B1 ;  /* 0x0000000000017941 */ /* 0x000fea0003800000 */
.L_x_55194:
        /* <DEDUP_REMOVED lines=9> */
.L_x_55198:
[----:B------:R-:W-:Y:S01]  /*2c1c0*/  MOV R7, R9 ;  /* 0x0000000900077202 */ /* 0x000fe20000000f00 */
[----:B------:R-:W-:Y:S02]  /*2c1d0*/  IMAD.MOV.U32 R35, RZ, RZ, R38 ;  /* 0x000000ffff237224 */ /* 0x000fe400078e0026 */
[----:B------:R-:W-:Y:S02]  /*2c1e0*/  IMAD.MOV.U32 R9, RZ, RZ, R6 ;  /* 0x000000ffff097224 */ /* 0x000fe400078e0006 */
[----:B------:R-:W-:-:S07]  /*2c1f0*/  IMAD.MOV.U32 R38, RZ, RZ, R5 ;  /* 0x000000ffff267224 */ /* 0x000fce00078e0005 */
.L_x_55199:
[----:B------:R-:W-:Y:S05]  /*2c200*/  BSYNC B1 ;  /* 0x0000000000017941 */ /* 0x000fea0003800000 */
.L_x_55197:
        /* <DEDUP_REMOVED lines=9> */
.L_x_55201:
[----:B------:R-:W-:Y:S01]  /*2c2a0*/  MOV R6, R7 ;  /* 0x0000000700067202 */ /* 0x000fe20000000f00 */
[----:B------:R-:W-:Y:S02]  /*2c2b0*/  IMAD.MOV.U32 R5, RZ, RZ, R35 ;  /* 0x000000ffff057224 */ /* 0x000fe400078e0023 */
[----:B------:R-:W-:Y:S02]  /*2c2c0*/  IMAD.MOV.U32 R7, RZ, RZ, R46 ;  /* 0x000000ffff077224 */ /* 0x000fe400078e002e */
[----:B------:R-:W-:-:S07]  /*2c2d0*/  IMAD.MOV.U32 R35, RZ, RZ, R4 ;  /* 0x000000ffff237224 */ /* 0x000fce00078e0004 */
.L_x_55202:
[----:B------:R-:W-:Y:S05]  /*2c2e0*/  BSYNC B1 ;  /* 0x0000000000017941 */ /* 0x000fea0003800000 */
.L_x_55200:
        /* <DEDUP_REMOVED lines=9> */
.L_x_55204:
[----:B------:R-:W-:Y:S01]  /*2c380*/  MOV R4, R6 ;  /* 0x0000000600047202 */ /* 0x000fe20000000f00 */
[----:B------:R-:W-:Y:S02]  /*2c390*/  IMAD.MOV.U32 R37, RZ, RZ, R5 ;  /* 0x000000ffff257224 */ /* 0x000fe400078e0005 */
[----:B------:R-:W-:Y:S02]  /*2c3a0*/  IMAD.MOV.U32 R6, RZ, RZ, R3 ;  /* 0x000000ffff067224 */ /* 0x000fe400078e0003 */
[----:B------:R-:W-:-:S07]  /*2c3b0*/  IMAD.MOV.U32 R5, RZ, RZ, R2 ;  /* 0x000000ffff057224 */ /* 0x000fce00078e0002 */
.L_x_55205:
[----:B------:R-:W-:Y:S05]  /*2c3c0*/  BSYNC B1 ;  /* 0x0000000000017941 */ /* 0x000fea0003800000 */
.L_x_55203:
        /* <DEDUP_REMOVED lines=16> */
.L_x_55207:
[----:B------:R-:W-:Y:S02]  /*2c4d0*/  IMAD.MOV.U32 R2, RZ, RZ, R19 ;  /* 0x000000ffff027224 */ /* 0x000fe400078e0013 */
[----:B------:R-:W-:Y:S02]  /*2c4e0*/  IMAD.MOV.U32 R28, RZ, RZ, R67 ;  /* 0x000000ffff1c7224 */ /* 0x000fe400078e0043 */
[----:B------:R-:W-:Y:S02]  /*2c4f0*/  IMAD.MOV.U32 R19, RZ, RZ, R30 ;  /* 0x000000ffff137224 */ /* 0x000fe400078e001e */
[----:B------:R-:W-:-:S07]  /*2c500*/  IMAD.MOV.U32 R67, RZ, RZ, R48 ;  /* 0x000000ffff437224 */ /* 0x000fce00078e0030 */
.L_x_55208:
[----:B------:R-:W-:Y:S05]  /*2c510*/  BSYNC B1 ;  /* 0x0000000000017941 */ /* 0x000fea0003800000 */
.L_x_55206:
        /* <DEDUP_REMOVED lines=9> */
.L_x_55210:
[----:B------:R-:W-:Y:S02]  /*2c5b0*/  IMAD.MOV.U32 R3, RZ, RZ, R2 ;  /* 0x000000ffff037224 */ /* 0x000fe400078e0002 */
[----:B------:R-:W-:Y:S02]  /*2c5c0*/  IMAD.MOV.U32 R39, RZ, RZ, R28 ;  /* 0x000000ffff277224 */ /* 0x000fe400078e001c */
[----:B------:R-:W-:Y:S02]  /*2c5d0*/  IMAD.MOV.U32 R2, RZ, RZ, R29 ;  /* 0x000000ffff027224 */ /* 0x000fe400078e001d */
[----:B------:R-:W-:-:S07]  /*2c5e0*/  IMAD.MOV.U32 R28, RZ, RZ, R31 ;  /* 0x000000ffff1c7224 */ /* 0x000fce00078e001f */
.L_x_55211:
[----:B------:R-:W-:Y:S05]  /*2c5f0*/  BSYNC B1 ;  /* 0x0000000000017941 */ /* 0x000fea0003800000 */
.L_x_55209:
        /* <DEDUP_REMOVED lines=9> */
.L_x_55213:
[----:B------:R-:W-:Y:S02]  /*2c690*/  IMAD.MOV.U32 R30, RZ, RZ, R3 ;  /* 0x000000ffff1e7224 */ /* 0x000fe400078e0003 */
[----:B------:R-:W-:Y:S02]  /*2c6a0*/  IMAD.MOV.U32 R29, RZ, RZ, R39 ;  /* 0x000000ffff1d7224 */ /* 0x000fe400078e0027 */
[----:B------:R-:W-:Y:S02]  /*2c6b0*/  IMAD.MOV.U32 R3, RZ, RZ, R18 ;  /* 0x000000ffff037224 */ /* 0x000fe400078e0012 */
[----:B------:R-:W-:-:S07]  /*2c6c0*/  IMAD.MOV.U32 R39, RZ, RZ, R32 ;  /* 0x000000ffff277224 */ /* 0x000fce00078e0020 */
.L_x_55214:
[----:B------:R-:W-:Y:S05]  /*2c6d0*/  BSYNC B1 ;  /* 0x0000000000017941 */ /* 0x000fea0003800000 */
.L_x_55212:
        /* <DEDUP_REMOVED lines=9> */
.L_x_55216:
[----:B------:R-:W-:Y:S02]  /*2c770*/  IMAD.MOV.U32 R18, RZ, RZ, R30 ;  /* 0x000000ffff127224 */ /* 0x000fe400078e001e */
[----:B------:R-:W-:Y:S02]  /*2c780*/  IMAD.MOV.U32 R32, RZ, RZ, R29 ;  /* 0x000000ffff207224 */ /* 0x000fe400078e001d */
[----:B------:R-:W-:Y:S02]  /*2c790*/  IMAD.MOV.U32 R30, RZ, RZ, R17 ;  /* 0x000000ffff1e7224 */ /* 0x000fe400078e0011 */
[----:B------:R-:W-:-:S07]  /*2c7a0*/  IMAD.MOV.U32 R29, RZ, RZ, R16 ;  /* 0x000000ffff1d7224 */ /* 0x000fce00078e0010 */
.L_x_55217:
[----:B------:R-:W-:Y:S05]  /*2c7b0*/  BSYNC B1 ;  /* 0x0000000000017941 */ /* 0x000fea0003800000 */
.L_x_55215:
        /* <DEDUP_REMOVED lines=9> */
.L_x_55219:
[----:B------:R-:W-:Y:S02]  /*2c850*/  IMAD.MOV.U32 R17, RZ, RZ, R18 ;  /* 0x000000ffff117224 */ /* 0x000fe400078e0012 */
[----:B------:R-:W-:Y:S02]  /*2c860*/  IMAD.MOV.U32 R16, RZ, RZ, R32 ;  /* 0x000000ffff107224 */ /* 0x000fe400078e0020 */
[----:B------:R-:W-:Y:S02]  /*2c870*/  IMAD.MOV.U32 R18, RZ, RZ, R21 ;  /* 0x000000ffff127224 */ /* 0x000fe400078e0015 */
[----:B------:R-:W-:-:S07]  /*2c880*/  IMAD.MOV.U32 R32, RZ, RZ, R23 ;  /* 0x000000ffff207224 */ /* 0x000fce00078e0017 */
.L_x_55220:
[----:B------:R-:W-:Y:S05]  /*2c890*/  BSYNC B1 ;  /* 0x0000000000017941 */ /* 0x000fea0003800000 */
.L_x_55218:
        /* <DEDUP_REMOVED lines=9> */
.L_x_55222:
[----:B------:R-:W-:Y:S02]  /*2c930*/  IMAD.MOV.U32 R40, RZ, RZ, R17 ;  /* 0x000000ffff287224 */ /* 0x000fe400078e0011 */
[----:B------:R-:W-:Y:S02]  /*2c940*/  IMAD.MOV.U32 R21, RZ, RZ, R16 ;  /* 0x000000ffff157224 */ /* 0x000fe400078e0010 */
[----:B------:R-:W-:Y:S02]  /*2c950*/  IMAD.MOV.U32 R17, RZ, RZ, R14 ;  /* 0x000000ffff117224 */ /* 0x000fe400078e000e */
[----:B------:R-:W-:-:S07]  /*2c960*/  IMAD.MOV.U32 R16, RZ, RZ, R15 ;  /* 0x000000ffff107224 */ /* 0x000fce00078e000f */
.L_x_55223:
[----:B------:R-:W-:Y:S05]  /*2c970*/  BSYNC B1 ;  /* 0x0000000000017941 */ /* 0x000fea0003800000 */
.L_x_55221:
        /* <DEDUP_REMOVED lines=9> */
.L_x_55225:
[----:B------:R-:W-:Y:S02]  /*2ca10*/  IMAD.MOV.U32 R14, RZ, RZ, R40 ;  /* 0x000000ffff0e7224 */ /* 0x000fe400078e0028 */
[----:B------:R-:W-:Y:S02]  /*2ca20*/  IMAD.MOV.U32 R15, RZ, RZ, R21 ;  /* 0x000000ffff0f7224 */ /* 0x000fe400078e0015 */
[----:B------:R-:W-:Y:S02]  /*2ca30*/  IMAD.MOV.U32 R40, RZ, RZ, R33 ;  /* 0x000000ffff287224 */ /* 0x000fe400078e0021 */
[----:B------:R-:W-:-:S07]  /*2ca40*/  IMAD.MOV.U32 R21, RZ, RZ, R34 ;  /* 0x000000ffff157224 */ /* 0x000fce00078e0022 */
.L_x_55226:
[----:B------:R-:W-:Y:S05]  /*2ca50*/  BSYNC B1 ;  /* 0x0000000000017941 */ /* 0x000fea0003800000 */
.L_x_55224:
        /* <DEDUP_REMOVED lines=9> */
.L_x_55228:
[----:B------:R-:W-:Y:S02]  /*2caf0*/  IMAD.MOV.U32 R23, RZ, RZ, R14 ;  /* 0x000000ffff177224 */ /* 0x000fe400078e000e */
[----:B------:R-:W-:Y:S02]  /*2cb00*/  IMAD.MOV.U32 R34, RZ, RZ, R15 ;  /* 0x000000ffff227224 */ /* 0x000fe400078e000f */
[----:B------:R-:W-:Y:S02]  /*2cb10*/  IMAD.MOV.U32 R14, RZ, RZ, R13 ;  /* 0x000000ffff0e7224 */ /* 0x000fe400078e000d */
[----:B------:R-:W-:-:S07]  /*2cb20*/  IMAD.MOV.U32 R15, RZ, RZ, R12 ;  /* 0x000000ffff0f7224 */ /* 0x000fce00078e000c */
.L_x_55229:
[----:B------:R-:W-:Y:S05]  /*2cb30*/  BSYNC B1 ;  /* 0x0000000000017941 */ /* 0x000fea0003800000 */
.L_x_55227:
        /* <DEDUP_REMOVED lines=9> */
.L_x_55231:
[----:B------:R-:W-:Y:S02]  /*2cbd0*/  IMAD.MOV.U32 R13, RZ, RZ, R23 ;  /* 0x000000ffff0d7224 */ /* 0x000fe400078e0017 */
[----:B------:R-:W-:Y:S02]  /*2cbe0*/  IMAD.MOV.U32 R12, RZ, RZ, R34 ;  /* 0x000000ffff0c7224 */ /* 0x000fe400078e0022 */
[----:B------:R-:W-:Y:S02]  /*2cbf0*/  IMAD.MOV.U32 R23, RZ, RZ, R36 ;  /* 0x000000ffff177224 */ /* 0x000fe400078e0024 */
[----:B------:R-:W-:-:S07]  /*2cc00*/  IMAD.MOV.U32 R34, RZ, RZ, R11 ;  /* 0x000000ffff227224 */ /* 0x000fce00078e000b */
.L_x_55232:
[----:B------:R-:W-:Y:S05]  /*2cc10*/  BSYNC B1 ;  /* 0x0000000000017941 */ /* 0x000fea0003800000 */
.L_x_55230:
        /* <DEDUP_REMOVED lines=9> */
.L_x_55234:
[----:B------:R-:W-:Y:S02]  /*2ccb0*/  IMAD.MOV.U32 R36, RZ, RZ, R13 ;  /* 0x000000ffff247224 */ /* 0x000fe400078e000d */
[----:B------:R-:W-:Y:S02]  /*2ccc0*/  IMAD.MOV.U32 R11, RZ, RZ, R12 ;  /* 0x000000ffff0b7224 */ /* 0x000fe400078e000c */
[----:B------:R-:W-:Y:S02]  /*2ccd0*/  IMAD.MOV.U32 R13, RZ, RZ, R10 ;  /* 0x000000ffff0d7224 */ /* 0x000fe400078e000a */
[----:B------:R-:W-:-:S07]  /*2cce0*/  IMAD.MOV.U32 R12, RZ, RZ, R25 ;  /* 0x000000ffff0c7224 */ /* 0x000fce00078e0019 */
.L_x_55235:
[----:B------:R-:W-:Y:S05]  /*2ccf0*/  BSYNC B1 ;  /* 0x0000000000017941 */ /* 0x000fea0003800000 */
.L_x_55233:
        /* <DEDUP_REMOVED lines=9> */
.L_x_55237:
[----:B------:R-:W-:Y:S02]  /*2cd90*/  IMAD.MOV.U32 R10, RZ, RZ, R36 ;  /* 0x000000ffff0a7224 */ /* 0x000fe400078e0024 */
[----:B------:R-:W-:Y:S02]  /*2cda0*/  IMAD.MOV.U32 R25, RZ, RZ, R11 ;  /* 0x000000ffff197224 */ /* 0x000fe400078e000b */
[----:B------:R-:W-:Y:S02]  /*2cdb0*/  IMAD.MOV.U32 R36, RZ, RZ, R27 ;  /* 0x000000ffff247224 */ /* 0x000fe400078e001b */
[----:B------:R-:W-:-:S07]  /*2cdc0*/  IMAD.MOV.U32 R11, RZ, RZ, R8 ;  /* 0x000000ffff0b7224 */ /* 0x000fce00078e0008 */
.L_x_55238:
[----:B------:R-:W-:Y:S05]  /*2cdd0*/  BSYNC B1 ;  /* 0x0000000000017941 */ /* 0x000fea0003800000 */
.L_x_55236:
        /* <DEDUP_REMOVED lines=9> */
.L_x_55240:
[----:B------:R-:W-:Y:S02]  /*2ce70*/  IMAD.MOV.U32 R8, RZ, RZ, R10 ;  /* 0x000000ffff087224 */ /* 0x000fe400078e000a */
[----:B------:R-:W-:Y:S02]  /*2ce80*/  IMAD.MOV.U32 R42, RZ, RZ, R25 ;  /* 0x000000ffff2a7224 */ /* 0x000fe400078e0019 */
[----:B------:R-:W-:Y:S02]  /*2ce90*/  IMAD.MOV.U32 R10, RZ, RZ, R9 ;  /* 0x000000ffff0a7224 */ /* 0x000fe400078e0009 */
[----:B------:R-:W-:-:S07]  /*2cea0*/  IMAD.MOV.U32 R25, RZ, RZ, R38 ;  /* 0x000000ffff197224 */ /* 0x000fce00078e0026 */
.L_x_55241:
[----:B------:R-:W-:Y:S05]  /*2ceb0*/  BSYNC B1 ;  /* 0x0000000000017941 */ /* 0x000fea0003800000 */
.L_x_55239:
        /* <DEDUP_REMOVED lines=9> */
.L_x_55243:
[----:B------:R-:W-:Y:S02]  /*2cf50*/  IMAD.MOV.U32 R9, RZ, RZ, R8 ;  /* 0x000000ffff097224 */ /* 0x000fe400078e0008 */
[----:B------:R-:W-:Y:S02]  /*2cf60*/  IMAD.MOV.U32 R38, RZ, RZ, R42 ;  /* 0x000000ffff267224 */ /* 0x000fe400078e002a */
[----:B------:R-:W-:Y:S02]  /*2cf70*/  IMAD.MOV.U32 R8, RZ, RZ, R7 ;  /* 0x000000ffff087224 */ /* 0x000fe400078e0007 */
[----:B------:R-:W-:-:S07]  /*2cf80*/  IMAD.MOV.U32 R42, RZ, RZ, R35 ;  /* 0x000000ffff2a7224 */ /* 0x000fce00078e0023 */
.L_x_55244:
[----:B------:R-:W-:Y:S05]  /*2cf90*/  BSYNC B1 ;  /* 0x0000000000017941 */ /* 0x000fea0003800000 */
.L_x_55242:
        /* <DEDUP_REMOVED lines=9> */
.L_x_55246:
[----:B------:R-:W-:Y:S02]  /*2d030*/  IMAD.MOV.U32 R7, RZ, RZ, R9 ;  /* 0x000000ffff077224 */ /* 0x000fe400078e0009 */
[----:B------:R-:W-:Y:S02]  /*2d040*/  IMAD.MOV.U32 R44, RZ, RZ, R38 ;  /* 0x000000ffff2c7224 */ /* 0x000fe400078e0026 */
[----:B------:R-:W-:Y:S02]  /*2d050*/  IMAD.MOV.U32 R9, RZ, RZ, R6 ;  /* 0x000000ffff097224 */ /* 0x000fe400078e0006 */
[----:B------:R-:W-:-:S07]  /*2d060*/  IMAD.MOV.U32 R38, RZ, RZ, R5 ;  /* 0x000000ffff267224 */ /* 0x000fce00078e0005 */
.L_x_55247:
[----:B------:R-:W-:Y:S05]  /*2d070*/  BSYNC B1 ;  /* 0x0000000000017941 */ /* 0x000fea0003800000 */
.L_x_55245:
        /* <DEDUP_REMOVED lines=9> */
.L_x_55249:
[----:B------:R-:W-:Y:S02]  /*2d110*/  IMAD.MOV.U32 R5, RZ, RZ, R7 ;  /* 0x000000ffff057224 */ /* 0x000fe400078e0007 */
[----:B------:R-:W-:Y:S02]  /*2d120*/  IMAD.MOV.U32 R6, RZ, RZ, R44 ;  /* 0x000000ffff067224 */ /* 0x000fe400078e002c */
[----:B------:R-:W-:Y:S02]  /*2d130*/  IMAD.MOV.U32 R7, RZ, RZ, R4 ;  /* 0x000000ffff077224 */ /* 0x000fe400078e0004 */
[----:B------:R-:W-:-:S07]  /*2d140*/  IMAD.MOV.U32 R44, RZ, RZ, R37 ;  /* 0x000000ffff2c7224 */ /* 0x000fce00078e0025 */
.L_x_55250:
[----:B------:R-:W-:Y:S05]  /*2d150*/  BSYNC B1 ;  /* 0x0000000000017941 */ /* 0x000fea0003800000 */
.L_x_55248:
        /* <DEDUP_REMOVED lines=16> */
.L_x_55252:
[----:B------:R-:W-:Y:S01]  /*2d260*/  IMAD.MOV.U32 R4, RZ, RZ, R19 ;  /* 0x000000ffff047224 */ /* 0x000fe200078e0013 */
[----:B------:R-:W-:Y:S01]  /*2d270*/  MOV R19, R2 ;  /* 0x0000000200137202 */ /* 0x000fe20000000f00 */
[----:B------:R-:W-:Y:S02]  /*2d280*/  IMAD.MOV.U32 R26, RZ, RZ, R67 ;  /* 0x000000ffff1a7224 */ /* 0x000fe400078e0043 */
[----:B------:R-:W-:-:S07]  /*2d290*/  IMAD.MOV.U32 R67, RZ, RZ, R28 ;  /* 0x000000ffff437224 */ /* 0x000fce00078e001c */
.L_x_55253:
[----:B------:R-:W-:Y:S05]  /*2d2a0*/  BSYNC B1 ;  /* 0x0000000000017941 */ /* 0x000fea0003800000 */
.L_x_55251:
        /* <DEDUP_REMOVED lines=9> */
.L_x_55255:
[----:B------:R-:W-:Y:S01]  /*2d340*/  IMAD.MOV.U32 R27, RZ, RZ, R4 ;  /* 0x000000ffff1b7224 */ /* 0x000fe200078e0004 */
[----:B------:R-:W-:Y:S01]  /*2d350*/  MOV R4, R3 ;  /* 0x0000000300047202 */ /* 0x000fe20000000f00 */
[----:B------:R-:W-:Y:S02]  /*2d360*/  IMAD.MOV.U32 R2, RZ, RZ, R26 ;  /* 0x000000ffff027224 */ /* 0x000fe400078e001a */
[----:B------:R-:W-:-:S07]  /*2d370*/  IMAD.MOV.U32 R26, RZ, RZ, R39 ;  /* 0x000000ffff1a7224 */ /* 0x000fce00078e0027 */
.L_x_55256:
[----:B------:R-:W-:Y:S05]  /*2d380*/  BSYNC B1 ;  /* 0x0000000000017941 */ /* 0x000fea0003800000 */
.L_x_55254:
        /* <DEDUP_REMOVED lines=9> */
.L_x_55258:
[----:B------:R-:W-:Y:S01]  /*2d420*/  IMAD.MOV.U32 R3, RZ, RZ, R27 ;  /* 0x000000ffff037224 */ /* 0x000fe200078e001b */
[----:B------:R-:W-:Y:S01]  /*2d430*/  MOV R27, R30 ;  /* 0x0000001e001b7202 */ /* 0x000fe20000000f00 */
[----:B------:R-:W-:Y:S02]  /*2d440*/  IMAD.MOV.U32 R31, RZ, RZ, R2 ;  /* 0x000000ffff1f7224 */ /* 0x000fe400078e0002 */
[----:B------:R-:W-:-:S07]  /*2d450*/  IMAD.MOV.U32 R2, RZ, RZ, R29 ;  /* 0x000000ffff027224 */ /* 0x000fce00078e001d */
.L_x_55259:
[----:B------:R-:W-:Y:S05]  /*2d460*/  BSYNC B1 ;  /* 0x0000000000017941 */ /* 0x000fea0003800000 */
.L_x_55257:
        /* <DEDUP_REMOVED lines=9> */
.L_x_55261:
[----:B------:R-:W-:Y:S01]  /*2d500*/  IMAD.MOV.U32 R28, RZ, RZ, R3 ;  /* 0x000000ffff1c7224 */ /* 0x000fe200078e0003 */
[----:B------:R-:W-:Y:S01]  /*2d510*/  MOV R3, R18 ;  /* 0x0000001200037202 */ /* 0x000fe20000000f00 */
[----:B------:R-:W-:Y:S02]  /*2d520*/  IMAD.MOV.U32 R29, RZ, RZ, R31 ;  /* 0x000000ffff1d7224 */ /* 0x000fe400078e001f */
[----:B------:R-:W-:-:S07]  /*2d530*/  IMAD.MOV.U32 R31, RZ, RZ, R32 ;  /* 0x000000ffff1f7224 */ /* 0x000fce00078e0020 */
.L_x_55262:
[----:B------:R-:W-:Y:S05]  /*2d540*/  BSYNC B1 ;  /* 0x0000000000017941 */ /* 0x000fea0003800000 */
.L_x_55260:
        /* <DEDUP_REMOVED lines=9> */
.L_x_55264:
[----:B------:R-:W-:Y:S01]  /*2d5e0*/  IMAD.MOV.U32 R33, RZ, RZ, R28 ;  /* 0x000000ffff217224 */ /* 0x000fe200078e001c */
[----:B------:R-:W-:Y:S01]  /*2d5f0*/  MOV R28, R17 ;  /* 0x00000011001c7202 */ /* 0x000fe20000000f00 */
[----:B------:R-:W-:Y:S02]  /*2d600*/  IMAD.MOV.U32 R18, RZ, RZ, R29 ;  /* 0x000000ffff127224 */ /* 0x000fe400078e001d */
[----:B------:R-:W-:-:S07]  /*2d610*/  IMAD.MOV.U32 R29, RZ, RZ, R16 ;  /* 0x000000ffff1d7224 */ /* 0x000fce00078e0010 */
.L_x_55265:
[----:B------:R-:W-:Y:S05]  /*2d620*/  BSYNC B1 ;  /* 0x0000000000017941 */ /* 0x000fea0003800000 */
.L_x_55263:
        /* <DEDUP_REMOVED lines=9> */
.L_x_55267:
[----:B------:R-:W-:Y:S01]  /*2d6c0*/  IMAD.MOV.U32 R17, RZ, RZ, R33 ;  /* 0x000000ffff117224 */ /* 0x000fe200078e0021 */
[----:B------:R-:W-:Y:S01]  /*2d6d0*/  MOV R33, R40 ;  /* 0x0000002800217202 */ /* 0x000fe20000000f00 */
[----:B------:R-:W-:Y:S02]  /*2d6e0*/  IMAD.MOV.U32 R16, RZ, RZ, R18 ;  /* 0x000000ffff107224 */ /* 0x000fe400078e0012 */
[----:B------:R-:W-:-:S07]  /*2d6f0*/  IMAD.MOV.U32 R18, RZ, RZ, R21 ;  /* 0x000000ffff127224 */ /* 0x000fce00078e0015 */
.L_x_55268:
[----:B------:R-:W-:Y:S05]  /*2d700*/  BSYNC B1 ;  /* 0x0000000000017941 */ /* 0x000fea0003800000 */
.L_x_55266:
        /* <DEDUP_REMOVED lines=9> */
.L_x_55270:
[----:B------:R-:W-:Y:S01]  /*2d7a0*/  IMAD.MOV.U32 R30, RZ, RZ, R17 ;  /* 0x000000ffff1e7224 */ /* 0x000fe200078e0011 */
[----:B------:R-:W-:Y:S01]  /*2d7b0*/  MOV R17, R14 ;  /* 0x0000000e00117202 */ /* 0x000fe20000000f00 */
[----:B------:R-:W-:Y:S02]  /*2d7c0*/  IMAD.MOV.U32 R21, RZ, RZ, R16 ;  /* 0x000000ffff157224 */ /* 0x000fe400078e0010 */
[----:B------:R-:W-:-:S07]  /*2d7d0*/  IMAD.MOV.U32 R16, RZ, RZ, R15 ;  /* 0x000000ffff107224 */ /* 0x000fce00078e000f */
.L_x_55271:
[----:B------:R-:W-:Y:S05]  /*2d7e0*/  BSYNC B1 ;  /* 0x0000000000017941 */ /* 0x000fea0003800000 */
.L_x_55269:
        /* <DEDUP_REMOVED lines=9> */
.L_x_55273:
[----:B------:R-:W-:Y:S01]  /*2d880*/  IMAD.MOV.U32 R14, RZ, RZ, R30 ;  /* 0x000000ffff0e7224 */ /* 0x000fe200078e001e */
[----:B------:R-:W-:Y:S01]  /*2d890*/  MOV R30, R23 ;  /* 0x00000017001e7202 */ /* 0x000fe20000000f00 */
[----:B------:R-:W-:Y:S02]  /*2d8a0*/  IMAD.MOV.U32 R15, RZ, RZ, R21 ;  /* 0x000000ffff0f7224 */ /* 0x000fe400078e0015 */
[----:B------:R-:W-:-:S07]  /*2d8b0*/  IMAD.MOV.U32 R21, RZ, RZ, R34 ;  /* 0x000000ffff157224 */ /* 0x000fce00078e0022 */
.L_x_55274:
[----:B------:R-:W-:Y:S05]  /*2d8c0*/  BSYNC B1 ;  /* 0x0000000000017941 */ /* 0x000fea0003800000 */
.L_x_55272:
        /* <DEDUP_REMOVED lines=9> */
.L_x_55276:
[----:B------:R-:W-:Y:S01]  /*2d960*/  IMAD.MOV.U32 R23, RZ, RZ, R14 ;  /* 0x000000ffff177224 */ /* 0x000fe200078e000e */
[----:B------:R-:W-:Y:S01]  /*2d970*/  MOV R14, R13 ;  /* 0x0000000d000e7202 */ /* 0x000fe20000000f00 */
[----:B------:R-:W-:Y:S02]  /*2d980*/  IMAD.MOV.U32 R32, RZ, RZ, R15 ;  /* 0x000000ffff207224 */ /* 0x000fe400078e000f */
[----:B------:R-:W-:-:S07]  /*2d990*/  IMAD.MOV.U32 R15, RZ, RZ, R12 ;  /* 0x000000ffff0f7224 */ /* 0x000fce00078e000c */
.L_x_55277:
[----:B------:R-:W-:Y:S05]  /*2d9a0*/  BSYNC B1 ;  /* 0x0000000000017941 */ /* 0x000fea0003800000 */
.L_x_55275:
        /* <DEDUP_REMOVED lines=9> */
.L_x_55279:
[----:B------:R-:W-:Y:S01]  /*2da40*/  IMAD.MOV.U32 R13, RZ, RZ, R23 ;  /* 0x000000ffff0d7224 */ /* 0x000fe200078e0017 */
[----:B------:R-:W-:Y:S01]  /*2da50*/  MOV R23, R36 ;  /* 0x0000002400177202 */ /* 0x000fe20000000f00 */
[----:B------:R-:W-:Y:S02]  /*2da60*/  IMAD.MOV.U32 R12, RZ, RZ, R32 ;  /* 0x000000ffff0c7224 */ /* 0x000fe400078e0020 */
[----:B------:R-:W-:-:S07]  /*2da70*/  IMAD.MOV.U32 R32, RZ, RZ, R11 ;  /* 0x000000ffff207224 */ /* 0x000fce00078e000b */
.L_x_55280:
[----:B------:R-:W-:Y:S05]  /*2da80*/  BSYNC B1 ;  /* 0x0000000000017941 */ /* 0x000fea0003800000 */
.L_x_55278:
        /* <DEDUP_REMOVED lines=9> */
.L_x_55282:
[----:B------:R-:W-:Y:S01]  /*2db20*/  IMAD.MOV.U32 R11, RZ, RZ, R13 ;  /* 0x000000ffff0b7224 */ /* 0x000fe200078e000d */
[----:B------:R-:W-:Y:S01]  /*2db30*/  MOV R13, R10 ;  /* 0x0000000a000d7202 */ /* 0x000fe20000000f00 */
[----:B------:R-:W-:Y:S02]  /*2db40*/  IMAD.MOV.U32 R35, RZ, RZ, R12 ;  /* 0x000000ffff237224 */ /* 0x000fe400078e000c */
[----:B------:R-:W-:-:S07]  /*2db50*/  IMAD.MOV.U32 R12, RZ, RZ, R25 ;  /* 0x000000ffff0c7224 */ /* 0x000fce00078e0019 */
.L_x_55283:
[----:B------:R-:W-:Y:S05]  /*2db60*/  BSYNC B1 ;  /* 0x0000000000017941 */ /* 0x000fea0003800000 */
.L_x_55281:
        /* <DEDUP_REMOVED lines=9> */
.L_x_55285:
[----:B------:R-:W-:Y:S01]  /*2dc00*/  IMAD.MOV.U32 R10, RZ, RZ, R11 ;  /* 0x000000ffff0a7224 */ /* 0x000fe200078e000b */
[----:B------:R-:W-:Y:S01]  /*2dc10*/  MOV R11, R8 ;  /* 0x00000008000b7202 */ /* 0x000fe20000000f00 */
[----:B------:R-:W-:Y:S02]  /*2dc20*/  IMAD.MOV.U32 R25, RZ, RZ, R35 ;  /* 0x000000ffff197224 */ /* 0x000fe400078e0023 */
[----:B------:R-:W-:-:S07]  /*2dc30*/  IMAD.MOV.U32 R35, RZ, RZ, R42 ;  /* 0x000000ffff237224 */ /* 0x000fce00078e002a */
.L_x_55286:
[----:B------:R-:W-:Y:S05]  /*2dc40*/  BSYNC B1 ;  /* 0x0000000000017941 */ /* 0x000fea0003800000 */
.L_x_55284:
        /* <DEDUP_REMOVED lines=9> */
.L_x_55288:
[----:B------:R-:W-:Y:S01]  /*2dce0*/  IMAD.MOV.U32 R8, RZ, RZ, R10 ;  /* 0x000000ffff087224 */ /* 0x000fe200078e000a */
[----:B------:R-:W-:Y:S01]  /*2dcf0*/  MOV R10, R9 ;  /* 0x00000009000a7202 */ /* 0x000fe20000000f00 */
[----:B------:R-:W-:Y:S02]  /*2dd00*/  IMAD.MOV.U32 R37, RZ, RZ, R25 ;  /* 0x000000ffff257224 */ /* 0x000fe400078e0019 */
[----:B------:R-:W-:-:S07]  /*2dd10*/  IMAD.MOV.U32 R25, RZ, RZ, R38 ;  /* 0x000000ffff197224 */ /* 0x000fce00078e0026 */
.L_x_55289:
[----:B------:R-:W-:Y:S05]  /*2dd20*/  BSYNC B1 ;  /* 0x0000000000017941 */ /* 0x000fea0003800000 */
.L_x_55287:
        /* <DEDUP_REMOVED lines=9> */
.L_x_55291:
[----:B------:R-:W-:Y:S01]  /*2ddc0*/  IMAD.MOV.U32 R34, RZ, RZ, R8 ;  /* 0x000000ffff227224 */ /* 0x000fe200078e0008 */
[----:B------:R-:W-:Y:S01]  /*2ddd0*/  MOV R8, R7 ;  /* 0x0000000700087202 */ /* 0x000fe20000000f00 */
[----:B------:R-:W-:Y:S02]  /*2dde0*/  IMAD.MOV.U32 R9, RZ, RZ, R37 ;  /* 0x000000ffff097224 */ /* 0x000fe400078e0025 */
[----:B------:R-:W-:-:S07]  /*2ddf0*/  IMAD.MOV.U32 R37, RZ, RZ, R44 ;  /* 0x000000ffff257224 */ /* 0x000fce00078e002c */
.L_x_55292:
[----:B------:R-:W-:Y:S05]  /*2de00*/  BSYNC B1 ;  /* 0x0000000000017941 */ /* 0x000fea0003800000 */
.L_x_55290:
        /* <DEDUP_REMOVED lines=9> */
.L_x_55294:
[----:B------:R-:W-:Y:S01]  /*2dea0*/  IMAD.MOV.U32 R7, RZ, RZ, R34 ;  /* 0x000000ffff077224 */ /* 0x000fe200078e0022 */
[----:B------:R-:W-:Y:S01]  /*2deb0*/  MOV R34, R5 ;  /* 0x0000000500227202 */ /* 0x000fe20000000f00 */
[----:B------:R-:W-:Y:S02]  /*2dec0*/  IMAD.MOV.U32 R36, RZ, RZ, R9 ;  /* 0x000000ffff247224 */ /* 0x000fe400078e0009 */
[----:B------:R-:W-:-:S07]  /*2ded0*/  IMAD.MOV.U32 R9, RZ, RZ, R6 ;  /* 0x000000ffff097224 */ /* 0x000fce00078e0006 */
.L_x_55295:
[----:B------:R-:W-:Y:S05]  /*2dee0*/  BSYNC B1 ;  /* 0x0000000000017941 */ /* 0x000fea0003800000 */
.L_x_55293:
        /* <DEDUP_REMOVED lines=16> */
.L_x_55297:
[----:B------:R-:W-:Y:S01]  /*2dff0*/  MOV R6, R19 ;  /* 0x0000001300067202 */ /* 0x000fe20000000f00 */
[----:B------:R-:W-:Y:S02]  /*2e000*/  IMAD.MOV.U32 R5, RZ, RZ, R67 ;  /* 0x000000ffff057224 */ /* 0x000fe400078e0043 */
[----:B------:R-:W-:Y:S02]  /*2e010*/  IMAD.MOV.U32 R19, RZ, RZ, R4 ;  /* 0x000000ffff137224 */ /* 0x000fe400078e0004 */
[----:B------:R-:W-:-:S07]  /*2e020*/  IMAD.MOV.U32 R67, RZ, RZ, R26 ;  /* 0x000000ffff437224 */ /* 0x000fce00078e001a */
.L_x_55298:
[----:B------:R-:W-:Y:S05]  /*2e030*/  BSYNC B1 ;  /* 0x0000000000017941 */ /* 0x000fea0003800000 */
.L_x_55296:
        /* <DEDUP_REMOVED lines=9> */
.L_x_55300:
[----:B------:R-:W-:Y:S01]  /*2e0d0*/  MOV R4, R6 ;  /* 0x0000000600047202 */ /* 0x000fe20000000f00 */
[----:B------:R-:W-:Y:S02]  /*2e0e0*/  IMAD.MOV.U32 R24, RZ, RZ, R5 ;  /* 0x000000ffff187224 */ /* 0x000fe400078e0005 */
[----:B------:R-:W-:Y:S02]  /*2e0f0*/  IMAD.MOV.U32 R6, RZ, RZ, R27 ;  /* 0x000000ffff067224 */ /* 0x000fe400078e001b */
[----:B------:R-:W-:-:S07]  /*2e100*/  IMAD.MOV.U32 R5, RZ, RZ, R2 ;  /* 0x000000ffff057224 */ /* 0x000fce00078e0002 */
.L_x_55301:
[----:B------:R-:W-:Y:S05]  /*2e110*/  BSYNC B1 ;  /* 0x0000000000017941 */ /* 0x000fea0003800000 */
.L_x_55299:
        /* <DEDUP_REMOVED lines=9> */
.L_x_55303:
[----:B------:R-:W-:Y:S01]  /*2e1b0*/  MOV R2, R4 ;  /* 0x0000000400027202 */ /* 0x000fe20000000f00 */
[----:B------:R-:W-:Y:S02]  /*2e1c0*/  IMAD.MOV.U32 R26, RZ, RZ, R24 ;  /* 0x000000ffff1a7224 */ /* 0x000fe400078e0018 */
[----:B------:R-:W-:Y:S02]  /*2e1d0*/  IMAD.MOV.U32 R4, RZ, RZ, R3 ;  /* 0x000000ffff047224 */ /* 0x000fe400078e0003 */
[----:B------:R-:W-:-:S07]  /*2e1e0*/  IMAD.MOV.U32 R24, RZ, RZ, R31 ;  /* 0x000000ffff187224 */ /* 0x000fce00078e001f */
.L_x_55304:
[----:B------:R-:W-:Y:S05]  /*2e1f0*/  BSYNC B1 ;  /* 0x0000000000017941 */ /* 0x000fea0003800000 */
.L_x_55302:
        /* <DEDUP_REMOVED lines=9> */
.L_x_55306:
[----:B------:R-:W-:Y:S01]  /*2e290*/  MOV R3, R2 ;  /* 0x0000000200037202 */ /* 0x000fe20000000f00 */
[----:B------:R-:W-:Y:S02]  /*2e2a0*/  IMAD.MOV.U32 R27, RZ, RZ, R26 ;  /* 0x000000ffff1b7224 */ /* 0x000fe400078e001a */
[----:B------:R-:W-:Y:S02]  /*2e2b0*/  IMAD.MOV.U32 R2, RZ, RZ, R28 ;  /* 0x000000ffff027224 */ /* 0x000fe400078e001c */
[----:B------:R-:W-:-:S07]  /*2e2c0*/  IMAD.MOV.U32 R26, RZ, RZ, R29 ;  /* 0x000000ffff1a7224 */ /* 0x000fce00078e001d */
.L_x_55307:
[----:B------:R-:W-:Y:S05]  /*2e2d0*/  BSYNC B1 ;  /* 0x0000000000017941 */ /* 0x000fea0003800000 */
.L_x_55305:
        /* <DEDUP_REMOVED lines=9> */
.L_x_55309:
[----:B------:R-:W-:Y:S01]  /*2e370*/  MOV R28, R3 ;  /* 0x00000003001c7202 */ /* 0x000fe20000000f00 */
[----:B------:R-:W-:Y:S02]  /*2e380*/  IMAD.MOV.U32 R29, RZ, RZ, R27 ;  /* 0x000000ffff1d7224 */ /* 0x000fe400078e001b */
[----:B------:R-:W-:Y:S02]  /*2e390*/  IMAD.MOV.U32 R3, RZ, RZ, R33 ;  /* 0x000000ffff037224 */ /* 0x000fe400078e0021 */
[----:B------:R-:W-:-:S07]  /*2e3a0*/  IMAD.MOV.U32 R27, RZ, RZ, R18 ;  /* 0x000000ffff1b7224 */ /* 0x000fce00078e0012 */
.L_x_55310:
[----:B------:R-:W-:Y:S05]  /*2e3b0*/  BSYNC B1 ;  /* 0x0000000000017941 */ /* 0x000fea0003800000 */
.L_x_55308:
        /* <DEDUP_REMOVED lines=9> */
.L_x_55312:
[----:B------:R-:W-:Y:S01]  /*2e450*/  MOV R31, R28 ;  /* 0x0000001c001f7202 */ /* 0x000fe20000000f00 */
[----:B------:R-:W-:Y:S02]  /*2e460*/  IMAD.MOV.U32 R33, RZ, RZ, R29 ;  /* 0x000000ffff217224 */ /* 0x000fe400078e001d */
[----:B------:R-:W-:Y:S02]  /*2e470*/  IMAD.MOV.U32 R28, RZ, RZ, R17 ;  /* 0x000000ffff1c7224 */ /* 0x000fe400078e0011 */
[----:B------:R-:W-:-:S07]  /*2e480*/  IMAD.MOV.U32 R29, RZ, RZ, R16 ;  /* 0x000000ffff1d7224 */ /* 0x000fce00078e0010 */
.L_x_55313:
[----:B------:R-:W-:Y:S05]  /*2e490*/  BSYNC B1 ;  /* 0x0000000000017941 */ /* 0x000fea0003800000 */
.L_x_55311:
        /* <DEDUP_REMOVED lines=9> */
.L_x_55315:
[----:B------:R-:W-:Y:S01]  /*2e530*/  MOV R38, R31 ;  /* 0x0000001f00267202 */ /* 0x000fe20000000f00 */
[----:B------:R-:W-:Y:S02]  /*2e540*/  IMAD.MOV.U32 R40, RZ, RZ, R33 ;  /* 0x000000ffff287224 */ /* 0x000fe400078e0021 */
[----:B------:R-:W-:Y:S02]  /*2e550*/  IMAD.MOV.U32 R31, RZ, RZ, R30 ;  /* 0x000000ffff1f7224 */ /* 0x000fe400078e001e */
[----:B------:R-:W-:-:S07]  /*2e560*/  IMAD.MOV.U32 R33, RZ, RZ, R21 ;  /* 0x000000ffff217224 */ /* 0x000fce00078e0015 */
.L_x_55316:
[----:B------:R-:W-:Y:S05]  /*2e570*/  BSYNC B1 ;  /* 0x0000000000017941 */ /* 0x000fea0003800000 */
.L_x_55314:
        /* <DEDUP_REMOVED lines=9> */
.L_x_55318:
[----:B------:R-:W-:Y:S01]  /*2e610*/  MOV R21, R38 ;  /* 0x0000002600157202 */ /* 0x000fe20000000f00 */
[----:B------:R-:W-:Y:S02]  /*2e620*/  IMAD.MOV.U32 R39, RZ, RZ, R40 ;  /* 0x000000ffff277224 */ /* 0x000fe400078e0028 */
[----:B------:R-:W-:Y:S02]  /*2e630*/  IMAD.MOV.U32 R38, RZ, RZ, R14 ;  /* 0x000000ffff267224 */ /* 0x000fe400078e000e */
[----:B------:R-:W-:-:S07]  /*2e640*/  IMAD.MOV.U32 R40, RZ, RZ, R15 ;  /* 0x000000ffff287224 */ /* 0x000fce00078e000f */
.L_x_55319:
[----:B------:R-:W-:Y:S05]  /*2e650*/  BSYNC B1 ;  /* 0x0000000000017941 */ /* 0x000fea0003800000 */
.L_x_55317:
        /* <DEDUP_REMOVED lines=9> */
.L_x_55321:
[----:B------:R-:W-:Y:S01]  /*2e6f0*/  MOV R30, R21 ;  /* 0x00000015001e7202 */ /* 0x000fe20000000f00 */
[----:B------:R-:W-:Y:S02]  /*2e700*/  IMAD.MOV.U32 R42, RZ, RZ, R39 ;  /* 0x000000ffff2a7224 */ /* 0x000fe400078e0027 */
[----:B------:R-:W-:Y:S02]  /*2e710*/  IMAD.MOV.U32 R21, RZ, RZ, R23 ;  /* 0x000000ffff157224 */ /* 0x000fe400078e0017 */
[----:B------:R-:W-:-:S07]  /*2e720*/  IMAD.MOV.U32 R39, RZ, RZ, R32 ;  /* 0x000000ffff277224 */ /* 0x000fce00078e0020 */
.L_x_55322:
[----:B------:R-:W-:Y:S05]  /*2e730*/  BSYNC B1 ;  /* 0x0000000000017941 */ /* 0x000fea0003800000 */
.L_x_55320:
        /* <DEDUP_REMOVED lines=9> */
.L_x_55324:
[----:B------:R-:W-:Y:S01]  /*2e7d0*/  MOV R23, R30 ;  /* 0x0000001e00177202 */ /* 0x000fe20000000f00 */
[----:B------:R-:W-:Y:S02]  /*2e7e0*/  IMAD.MOV.U32 R32, RZ, RZ, R42 ;  /* 0x000000ffff207224 */ /* 0x000fe400078e002a */
[----:B------:R-:W-:Y:S02]  /*2e7f0*/  IMAD.MOV.U32 R30, RZ, RZ, R13 ;  /* 0x000000ffff1e7224 */ /* 0x000fe400078e000d */
[----:B------:R-:W-:-:S07]  /*2e800*/  IMAD.MOV.U32 R42, RZ, RZ, R12 ;  /* 0x000000ffff2a7224 */ /* 0x000fce00078e000c */
.L_x_55325:
[----:B------:R-:W-:Y:S05]  /*2e810*/  BSYNC B1 ;  /* 0x0000000000017941 */ /* 0x000fea0003800000 */
.L_x_55323:
        /* <DEDUP_REMOVED lines=9> */
.L_x_55327:
[----:B------:R-:W-:Y:S01]  /*2e8b0*/  MOV R44, R23 ;  /* 0x00000017002c7202 */ /* 0x000fe20000000f00 */
[----:B------:R-:W-:Y:S02]  /*2e8c0*/  IMAD.MOV.U32 R46, RZ, RZ, R32 ;  /* 0x000000ffff2e7224 */ /* 0x000fe400078e0020 */
[----:B------:R-:W-:Y:S02]  /*2e8d0*/  IMAD.MOV.U32 R23, RZ, RZ, R11 ;  /* 0x000000ffff177224 */ /* 0x000fe400078e000b */
[----:B------:R-:W-:-:S07]  /*2e8e0*/  IMAD.MOV.U32 R32, RZ, RZ, R35 ;  /* 0x000000ffff207224 */ /* 0x000fce00078e0023 */
.L_x_55328:
[----:B------:R-:W-:Y:S05]  /*2e8f0*/  BSYNC B1 ;  /* 0x0000000000017941 */ /* 0x000fea0003800000 */
.L_x_55326:
        /* <DEDUP_REMOVED lines=9> */
.L_x_55330:
[----:B------:R-:W-:Y:S01]  /*2e990*/  MOV R35, R44 ;  /* 0x0000002c00237202 */ /* 0x000fe20000000f00 */
[----:B------:R-:W-:Y:S02]  /*2e9a0*/  IMAD.MOV.U32 R47, RZ, RZ, R46 ;  /* 0x000000ffff2f7224 */ /* 0x000fe400078e002e */
[----:B------:R-:W-:Y:S02]  /*2e9b0*/  IMAD.MOV.U32 R44, RZ, RZ, R10 ;  /* 0x000000ffff2c7224 */ /* 0x000fe400078e000a */
[----:B------:R-:W-:-:S07]  /*2e9c0*/  IMAD.MOV.U32 R46, RZ, RZ, R25 ;  /* 0x000000ffff2e7224 */ /* 0x000fce00078e0019 */
.L_x_55331:
[----:B------:R-:W-:Y:S05]  /*2e9d0*/  BSYNC B1 ;  /* 0x0000000000017941 */ /* 0x000fea0003800000 */
.L_x_55329:
        /* <DEDUP_REMOVED lines=9> */
.L_x_55333:
[----:B------:R-:W-:Y:S01]  /*2ea70*/  MOV R25, R35 ;  /* 0x0000002300197202 */ /* 0x000fe20000000f00 */
[----:B------:R-:W-:Y:S02]  /*2ea80*/  IMAD.MOV.U32 R48, RZ, RZ, R47 ;  /* 0x000000ffff307224 */ /* 0x000fe400078e002f */
[----:B------:R-:W-:Y:S02]  /*2ea90*/  IMAD.MOV.U32 R35, RZ, RZ, R8 ;  /* 0x000000ffff237224 */ /* 0x000fe400078e0008 */
[----:B------:R-:W-:-:S07]  /*2eaa0*/  IMAD.MOV.U32 R47, RZ, RZ, R37 ;  /* 0x000000ffff2f7224 */ /* 0x000fce00078e0025 */
.L_x_55334:
[----:B------:R-:W-:Y:S05]  /*2eab0*/  BSYNC B1 ;  /* 0x0000000000017941 */ /* 0x000fea0003800000 */
.L_x_55332:
        /* <DEDUP_REMOVED lines=9> */
.L_x_55336:
[----:B------:R-:W-:Y:S01]  /*2eb50*/  MOV R37, R25 ;  /* 0x0000001900257202 */ /* 0x000fe20000000f00 */
[----:B------:R-:W-:Y:S02]  /*2eb60*/  IMAD.MOV.U32 R49, RZ, RZ, R48 ;  /* 0x000000ffff317224 */ /* 0x000fe400078e0030 */
[----:B------:R-:W-:Y:S02]  /*2eb70*/  IMAD.MOV.U32 R25, RZ, RZ, R34 ;  /* 0x000000ffff197224 */ /* 0x000fe400078e0022 */
[----:B------:R-:W-:-:S07]  /*2eb80*/  IMAD.MOV.U32 R48, RZ, RZ, R9 ;  /* 0x000000ffff307224 */ /* 0x000fce00078e0009 */
.L_x_55337:
[----:B------:R-:W-:Y:S05]  /*2eb90*/  BSYNC B1 ;  /* 0x0000000000017941 */ /* 0x000fea0003800000 */
.L_x_55335:
        /* <DEDUP_REMOVED lines=9> */
.L_x_55339:
[----:B------:R-:W-:Y:S01]  /*2ec30*/  MOV R34, R37 ;  /* 0x0000002500227202 */ /* 0x000fe20000000f00 */
[----:B------:R-:W-:Y:S02]  /*2ec40*/  IMAD.MOV.U32 R50, RZ, RZ, R49 ;  /* 0x000000ffff327224 */ /* 0x000fe400078e0031 */
[----:B------:R-:W-:Y:S02]  /*2ec50*/  IMAD.MOV.U32 R37, RZ, RZ, R7 ;  /* 0x000000ffff257224 */ /* 0x000fe400078e0007 */
[----:B------:R-:W-:-:S07]  /*2ec60*/  IMAD.MOV.U32 R49, RZ, RZ, R36 ;  /* 0x000000ffff317224 */ /* 0x000fce00078e0024 */
.L_x_55340:
[----:B------:R-:W-:Y:S05]  /*2ec70*/  BSYNC B1 ;  /* 0x0000000000017941 */ /* 0x000fea0003800000 */
.L_x_55338:
        /* <DEDUP_REMOVED lines=16> */
.L_x_55342:
[----:B------:R-:W-:Y:S02]  /*2ed80*/  IMAD.MOV.U32 R18, RZ, RZ, R19 ;  /* 0x000000ffff127224 */ /* 0x000fe400078e0013 */
[----:B------:R-:W-:Y:S02]  /*2ed90*/  IMAD.MOV.U32 R66, RZ, RZ, R67 ;  /* 0x000000ffff427224 */ /* 0x000fe400078e0043 */
[----:B------:R-:W-:Y:S02]  /*2eda0*/  IMAD.MOV.U32 R19, RZ, RZ, R6 ;  /* 0x000000ffff137224 */ /* 0x000fe400078e0006 */
[----:B------:R-:W-:-:S07]  /*2edb0*/  IMAD.MOV.U32 R67, RZ, RZ, R5 ;  /* 0x000000ffff437224 */ /* 0x000fce00078e0005 */
.L_x_55343:
[----:B------:R-:W-:Y:S05]  /*2edc0*/  BSYNC B1 ;  /* 0x0000000000017941 */ /* 0x000fea0003800000 */
.L_x_55341:
        /* <DEDUP_REMOVED lines=9> */
.L_x_55345:
[----:B------:R-:W-:Y:S02]  /*2ee60*/  IMAD.MOV.U32 R17, RZ, RZ, R18 ;  /* 0x000000ffff117224 */ /* 0x000fe400078e0012 */
[----:B------:R-:W-:Y:S02]  /*2ee70*/  IMAD.MOV.U32 R65, RZ, RZ, R66 ;  /* 0x000000ffff417224 */ /* 0x000fe400078e0042 */
[----:B------:R-:W-:Y:S02]  /*2ee80*/  IMAD.MOV.U32 R18, RZ, RZ, R4 ;  /* 0x000000ffff127224 */ /* 0x000fe400078e0004 */
[----:B------:R-:W-:-:S07]  /*2ee90*/  IMAD.MOV.U32 R66, RZ, RZ, R24 ;  /* 0x000000ffff427224 */ /* 0x000fce00078e0018 */
.L_x_55346:
[----:B------:R-:W-:Y:S05]  /*2eea0*/  BSYNC B1 ;  /* 0x0000000000017941 */ /* 0x000fea0003800000 */
.L_x_55344:
        /* <DEDUP_REMOVED lines=9> */
.L_x_55348:
[----:B------:R-:W-:Y:S02]  /*2ef40*/  IMAD.MOV.U32 R16, RZ, RZ, R17 ;  /* 0x000000ffff107224 */ /* 0x000fe400078e0011 */
[----:B------:R-:W-:Y:S02]  /*2ef50*/  IMAD.MOV.U32 R64, RZ, RZ, R65 ;  /* 0x000000ffff407224 */ /* 0x000fe400078e0041 */
[----:B------:R-:W-:Y:S02]  /*2ef60*/  IMAD.MOV.U32 R17, RZ, RZ, R2 ;  /* 0x000000ffff117224 */ /* 0x000fe400078e0002 */
[----:B------:R-:W-:-:S07]  /*2ef70*/  IMAD.MOV.U32 R65, RZ, RZ, R26 ;  /* 0x000000ffff417224 */ /* 0x000fce00078e001a */
.L_x_55349:
[----:B------:R-:W-:Y:S05]  /*2ef80*/  BSYNC B1 ;  /* 0x0000000000017941 */ /* 0x000fea0003800000 */
.L_x_55347:
        /* <DEDUP_REMOVED lines=9> */
.L_x_55351:
[----:B------:R-:W-:Y:S02]  /*2f020*/  IMAD.MOV.U32 R15, RZ, RZ, R16 ;  /* 0x000000ffff0f7224 */ /* 0x000fe400078e0010 */
[----:B------:R-:W-:Y:S02]  /*2f030*/  IMAD.MOV.U32 R63, RZ, RZ, R64 ;  /* 0x000000ffff3f7224 */ /* 0x000fe400078e0040 */
[----:B------:R-:W-:Y:S02]  /*2f040*/  IMAD.MOV.U32 R16, RZ, RZ, R3 ;  /* 0x000000ffff107224 */ /* 0x000fe400078e0003 */
[----:B------:R-:W-:-:S07]  /*2f050*/  IMAD.MOV.U32 R64, RZ, RZ, R27 ;  /* 0x000000ffff407224 */ /* 0x000fce00078e001b */
.L_x_55352:
[----:B------:R-:W-:Y:S05]  /*2f060*/  BSYNC B1 ;  /* 0x0000000000017941 */ /* 0x000fea0003800000 */
.L_x_55350:
        /* <DEDUP_REMOVED lines=9> */
.L_x_55354:
[----:B------:R-:W-:Y:S02]  /*2f100*/  IMAD.MOV.U32 R14, RZ, RZ, R15 ;  /* 0x000000ffff0e7224 */ /* 0x000fe400078e000f */
[----:B------:R-:W-:Y:S02]  /*2f110*/  IMAD.MOV.U32 R62, RZ, RZ, R63 ;  /* 0x000000ffff3e7224 */ /* 0x000fe400078e003f */
[----:B------:R-:W-:Y:S02]  /*2f120*/  IMAD.MOV.U32 R15, RZ, RZ, R28 ;  /* 0x000000ffff0f7224 */ /* 0x000fe400078e001c */
[----:B------:R-:W-:-:S07]  /*2f130*/  IMAD.MOV.U32 R63, RZ, RZ, R29 ;  /* 0x000000ffff3f7224 */ /* 0x000fce00078e001d */
.L_x_55355:
[----:B------:R-:W-:Y:S05]  /*2f140*/  BSYNC B1 ;  /* 0x0000000000017941 */ /* 0x000fea0003800000 */
.L_x_55353:
        /* <DEDUP_REMOVED lines=9> */
.L_x_55357:
[----:B------:R-:W-:Y:S02]  /*2f1e0*/  IMAD.MOV.U32 R13, RZ, RZ, R14 ;  /* 0x000000ffff0d7224 */ /* 0x000fe400078e000e */
[----:B------:R-:W-:Y:S02]  /*2f1f0*/  IMAD.MOV.U32 R61, RZ, RZ, R62 ;  /* 0x000000ffff3d7224 */ /* 0x000fe400078e003e */
[----:B------:R-:W-:Y:S02]  /*2f200*/  IMAD.MOV.U32 R14, RZ, RZ, R31 ;  /* 0x000000ffff0e7224 */ /* 0x000fe400078e001f */
[----:B------:R-:W-:-:S07]  /*2f210*/  IMAD.MOV.U32 R62, RZ, RZ, R33 ;  /* 0x000000ffff3e7224 */ /* 0x000fce00078e0021 */
.L_x_55358:
[----:B------:R-:W-:Y:S05]  /*2f220*/  BSYNC B1 ;  /* 0x0000000000017941 */ /* 0x000fea0003800000 */
.L_x_55356:
        /* <DEDUP_REMOVED lines=9> */
.L_x_55360:
[----:B------:R-:W-:Y:S02]  /*2f2c0*/  IMAD.MOV.U32 R12, RZ, RZ, R13 ;  /* 0x000000ffff0c7224 */ /* 0x000fe400078e000d */
[----:B------:R-:W-:Y:S02]  /*2f2d0*/  IMAD.MOV.U32 R60, RZ, RZ, R61 ;  /* 0x000000ffff3c7224 */ /* 0x000fe400078e003d */
[----:B------:R-:W-:Y:S02]  /*2f2e0*/  IMAD.MOV.U32 R13, RZ, RZ, R38 ;  /* 0x000000ffff0d7224 */ /* 0x000fe400078e0026 */
[----:B------:R-:W-:-:S07]  /*2f2f0*/  IMAD.MOV.U32 R61, RZ, RZ, R40 ;  /* 0x000000ffff3d7224 */ /* 0x000fce00078e0028 */
.L_x_55361:
[----:B------:R-:W-:Y:S05]  /*2f300*/  BSYNC B1 ;  /* 0x0000000000017941 */ /* 0x000fea0003800000 */
.L_x_55359:
        /* <DEDUP_REMOVED lines=9> */
.L_x_55363:
[----:B------:R-:W-:Y:S02]  /*2f3a0*/  IMAD.MOV.U32 R11, RZ, RZ, R12 ;  /* 0x000000ffff0b7224 */ /* 0x000fe400078e000c */
[----:B------:R-:W-:Y:S02]  /*2f3b0*/  IMAD.MOV.U32 R59, RZ, RZ, R60 ;  /* 0x000000ffff3b7224 */ /* 0x000fe400078e003c */
[----:B------:R-:W-:Y:S02]  /*2f3c0*/  IMAD.MOV.U32 R12, RZ, RZ, R21 ;  /* 0x000000ffff0c7224 */ /* 0x000fe400078e0015 */
[----:B------:R-:W-:-:S07]  /*2f3d0*/  IMAD.MOV.U32 R60, RZ, RZ, R39 ;  /* 0x000000ffff3c7224 */ /* 0x000fce00078e0027 */
.L_x_55364:
[----:B------:R-:W-:Y:S05]  /*2f3e0*/  BSYNC B1 ;  /* 0x0000000000017941 */ /* 0x000fea0003800000 */
.L_x_55362:
        /* <DEDUP_REMOVED lines=9> */
.L_x_55366:
[----:B------:R-:W-:Y:S02]  /*2f480*/  IMAD.MOV.U32 R10, RZ, RZ, R11 ;  /* 0x000000ffff0a7224 */ /* 0x000fe400078e000b */
[----:B------:R-:W-:Y:S02]  /*2f490*/  IMAD.MOV.U32 R58, RZ, RZ, R59 ;  /* 0x000000ffff3a7224 */ /* 0x000fe400078e003b */
[----:B------:R-:W-:Y:S02]  /*2f4a0*/  IMAD.MOV.U32 R11, RZ, RZ, R30 ;  /* 0x000000ffff0b7224 */ /* 0x000fe400078e001e */
[----:B------:R-:W-:-:S07]  /*2f4b0*/  IMAD.MOV.U32 R59, RZ, RZ, R42 ;  /* 0x000000ffff3b7224 */ /* 0x000fce00078e002a */
.L_x_55367:
[----:B------:R-:W-:Y:S05]  /*2f4c0*/  BSYNC B1 ;  /* 0x0000000000017941 */ /* 0x000fea0003800000 */
.L_x_55365:
        /* <DEDUP_REMOVED lines=9> */
.L_x_55369:
[----:B------:R-:W-:Y:S02]  /*2f560*/  IMAD.MOV.U32 R9, RZ, RZ, R10 ;  /* 0x000000ffff097224 */ /* 0x000fe400078e000a */
[----:B------:R-:W-:Y:S02]  /*2f570*/  IMAD.MOV.U32 R57, RZ, RZ, R58 ;  /* 0x000000ffff397224 */ /* 0x000fe400078e003a */
[----:B------:R-:W-:Y:S02]  /*2f580*/  IMAD.MOV.U32 R10, RZ, RZ, R23 ;  /* 0x000000ffff0a7224 */ /* 0x000fe400078e0017 */
[----:B------:R-:W-:-:S07]  /*2f590*/  IMAD.MOV.U32 R58, RZ, RZ, R32 ;  /* 0x000000ffff3a7224 */ /* 0x000fce00078e0020 */
.L_x_55370:
[----:B------:R-:W-:Y:S05]  /*2f5a0*/  BSYNC B1 ;  /* 0x0000000000017941 */ /* 0x000fea0003800000 */
.L_x_55368:
        /* <DEDUP_REMOVED lines=9> */
.L_x_55372:
[----:B------:R-:W-:Y:S02]  /*2f640*/  IMAD.MOV.U32 R8, RZ, RZ, R9 ;  /* 0x000000ffff087224 */ /* 0x000fe400078e0009 */
[----:B------:R-:W-:Y:S02]  /*2f650*/  IMAD.MOV.U32 R56, RZ, RZ, R57 ;  /* 0x000000ffff387224 */ /* 0x000fe400078e0039 */
[----:B------:R-:W-:Y:S02]  /*2f660*/  IMAD.MOV.U32 R9, RZ, RZ, R44 ;  /* 0x000000ffff097224 */ /* 0x000fe400078e002c */
[----:B------:R-:W-:-:S07]  /*2f670*/  IMAD.MOV.U32 R57, RZ, RZ, R46 ;  /* 0x000000ffff397224 */ /* 0x000fce00078e002e */
.L_x_55373:
[----:B------:R-:W-:Y:S05]  /*2f680*/  BSYNC B1 ;  /* 0x0000000000017941 */ /* 0x000fea0003800000 */
.L_x_55371:
        /* <DEDUP_REMOVED lines=9> */
.L_x_55375:
[----:B------:R-:W-:Y:S02]  /*2f720*/  IMAD.MOV.U32 R7, RZ, RZ, R8 ;  /* 0x000000ffff077224 */ /* 0x000fe400078e0008 */
[----:B------:R-:W-:Y:S02]  /*2f730*/  IMAD.MOV.U32 R55, RZ, RZ, R56 ;  /* 0x000000ffff377224 */ /* 0x000fe400078e0038 */
[----:B------:R-:W-:Y:S02]  /*2f740*/  IMAD.MOV.U32 R8, RZ, RZ, R35 ;  /* 0x000000ffff087224 */ /* 0x000fe400078e0023 */
[----:B------:R-:W-:-:S07]  /*2f750*/  IMAD.MOV.U32 R56, RZ, RZ, R47 ;  /* 0x000000ffff387224 */ /* 0x000fce00078e002f */
.L_x_55376:
[----:B------:R-:W-:Y:S05]  /*2f760*/  BSYNC B1 ;  /* 0x0000000000017941 */ /* 0x000fea0003800000 */
.L_x_55374:
        /* <DEDUP_REMOVED lines=9> */
.L_x_55378:
[----:B------:R-:W-:Y:S02]  /*2f800*/  IMAD.MOV.U32 R6, RZ, RZ, R7 ;  /* 0x000000ffff067224 */ /* 0x000fe400078e0007 */
[----:B------:R-:W-:Y:S02]  /*2f810*/  IMAD.MOV.U32 R54, RZ, RZ, R55 ;  /* 0x000000ffff367224 */ /* 0x000fe400078e0037 */
[----:B------:R-:W-:Y:S02]  /*2f820*/  IMAD.MOV.U32 R7, RZ, RZ, R25 ;  /* 0x000000ffff077224 */ /* 0x000fe400078e0019 */
[----:B------:R-:W-:-:S07]  /*2f830*/  IMAD.MOV.U32 R55, RZ, RZ, R48 ;  /* 0x000000ffff377224 */ /* 0x000fce00078e0030 */
.L_x_55379:
[----:B------:R-:W-:Y:S05]  /*2f840*/  BSYNC B1 ;  /* 0x0000000000017941 */ /* 0x000fea0003800000 */
.L_x_55377:
        /* <DEDUP_REMOVED lines=9> */
.L_x_55381:
[----:B------:R-:W-:Y:S02]  /*2f8e0*/  IMAD.MOV.U32 R5, RZ, RZ, R6 ;  /* 0x000000ffff057224 */ /* 0x000fe400078e0006 */
[----:B------:R-:W-:Y:S02]  /*2f8f0*/  IMAD.MOV.U32 R53, RZ, RZ, R54 ;  /* 0x000000ffff357224 */ /* 0x000fe400078e0036 */
[----:B------:R-:W-:Y:S02]  /*2f900*/  IMAD.MOV.U32 R6, RZ, RZ, R37 ;  /* 0x000000ffff067224 */ /* 0x000fe400078e0025 */
[----:B------:R-:W-:-:S07]  /*2f910*/  IMAD.MOV.U32 R54, RZ, RZ, R49 ;  /* 0x000000ffff367224 */ /* 0x000fce00078e0031 */
.L_x_55382:
[----:B------:R-:W-:Y:S05]  /*2f920*/  BSYNC B1 ;  /* 0x0000000000017941 */ /* 0x000fea0003800000 */
.L_x_55380:
        /* <DEDUP_REMOVED lines=9> */
.L_x_55384:
[----:B------:R-:W-:Y:S02]  /*2f9c0*/  IMAD.MOV.U32 R4, RZ, RZ, R5 ;  /* 0x000000ffff047224 */ /* 0x000fe400078e0005 */
[----:B------:R-:W-:Y:S02]  /*2f9d0*/  IMAD.MOV.U32 R52, RZ, RZ, R53 ;  /* 0x000000ffff347224 */ /* 0x000fe400078e0035 */
[----:B------:R-:W-:Y:S02]  /*2f9e0*/  IMAD.MOV.U32 R5, RZ, RZ, R34 ;  /* 0x000000ffff057224 */ /* 0x000fe400078e0022 */
[----:B------:R-:W-:-:S07]  /*2f9f0*/  IMAD.MOV.U32 R53, RZ, RZ, R50 ;  /* 0x000000ffff357224 */ /* 0x000fce00078e0032 */
.L_x_55385:
[----:B------:R-:W-:Y:S05]  /*2fa00*/  BSYNC B1 ;  /* 0x0000000000017941 */ /* 0x000fea0003800000 */
.L_x_55383:
[----:B------:R-:W-:Y:S01]  /*2fa10*/  FADD.FTZ R2, R45, R43 ;  /* 0x0000002b2d027221 */ /* 0x000fe20000010000 */
[----:B------:R-:W-:-:S07]  /*2fa20*/  MOV R3, R20 ;  /* 0x0000001400037202 */ /* 0x000fce0000000f00 */
.L_x_54665:
[----:B------:R-:W-:Y:S05]  /*2fa30*/  BSYNC B0 ;  /* 0x0000000000007941 */ /* 0x000fea0003800000 */
.L_x_54664:
        /* <DEDUP_REMOVED lines=62> */
.L_x_55389:
[----:B------:R-:W-:Y:S01]  /*2fe20*/  IMAD.MOV.U32 R3, RZ, RZ, R19 ;  /* 0x000000ffff037224 */ /* 0x000fe200078e0013 */
[----:B------:R-:W-:Y:S01]  /*2fe30*/  MOV R2, R67 ;  /* 0x0000004300027202 */ /* 0x000fe20000000f00 */
[----:B------:R-:W-:Y:S02]  /*2fe40*/  IMAD.MOV.U32 R19, RZ, RZ, R18 ;  /* 0x000000ffff137224 */ /* 0x000fe400078e0012 */
[----:B------:R-:W-:-:S07]  /*2fe50*/  IMAD.MOV.U32 R67, RZ, RZ, R66 ;  /* 0x000000ffff437224 */ /* 0x000fce00078e0042 */
.L_x_55390:
[----:B------:R-:W-:Y:S05]  /*2fe60*/  BSYNC B1 ;  /* 0x0000000000017941 */ /* 0x000fea0003800000 */
.L_x_55388:
        /* <DEDUP_REMOVED lines=9> */
.L_x_55392:
[----:B------:R-:W-:Y:S01]  /*2ff00*/  IMAD.MOV.U32 R49, RZ, RZ, R3 ;  /* 0x000000ffff317224 */ /* 0x000fe200078e0003 */
[----:B------:R-:W-:Y:S01]  /*2ff10*/  MOV R47, R2 ;  /* 0x00000002002f7202 */ /* 0x000fe20000000f00 */
[----:B------:R-:W-:Y:S02]  /*2ff20*/  IMAD.MOV.U32 R3, RZ, RZ, R17 ;  /* 0x000000ffff037224 */ /* 0x000fe400078e0011 */
[----:B------:R-:W-:-:S07]  /*2ff30*/  IMAD.MOV.U32 R2, RZ, RZ, R65 ;  /* 0x000000ffff027224 */ /* 0x000fce00078e0041 */
.L_x_55393:
[----:B------:R-:W-:Y:S05]  /*2ff40*/  BSYNC B1 ;  /* 0x0000000000017941 */ /* 0x000fea0003800000 */
.L_x_55391:
        /* <DEDUP_REMOVED lines=9> */
.L_x_55395:
[----:B------:R-:W-:Y:S01]  /*2ffe0*/  IMAD.MOV.U32 R66, RZ, RZ, R49 ;  /* 0x000000ffff427224 */ /* 0x000fe200078e0031 */
[----:B------:R-:W-:Y:S01]  /*2fff0*/  MOV R18, R47 ;  /* 0x0000002f00127202 */ /* 0x000fe20000000f00 */
[----:B------:R-:W-:Y:S02]  /*30000*/  IMAD.MOV.U32 R49, RZ, RZ, R16 ;  /* 0x000000ffff317224 */ /* 0x000fe400078e0010 */
[----:B------:R-:W-:-:S07]  /*30010*/  IMAD.MOV.U32 R47, RZ, RZ, R64 ;  /* 0x000000ffff2f7224 */ /* 0x000fce00078e0040 */
.L_x_55396:
[----:B------:R-:W-:Y:S05]  /*30020*/  BSYNC B1 ;  /* 0x0000000000017941 */ /* 0x000fea0003800000 */
.L_x_55394:
        /* <DEDUP_REMOVED lines=9> */
.L_x_55398:
[----:B------:R-:W-:Y:S01]  /*300c0*/  IMAD.MOV.U32 R51, RZ, RZ, R66 ;  /* 0x000000ffff337224 */ /* 0x000fe200078e0042 */
[----:B------:R-:W-:Y:S01]  /*300d0*/  MOV R17, R18 ;  /* 0x0000001200117202 */ /* 0x000fe20000000f00 */
[----:B------:R-:W-:Y:S02]  /*300e0*/  IMAD.MOV.U32 R66, RZ, RZ, R15 ;  /* 0x000000ffff427224 */ /* 0x000fe400078e000f */
[----:B------:R-:W-:-:S07]  /*300f0*/  IMAD.MOV.U32 R18, RZ, RZ, R63 ;  /* 0x000000ffff127224 */ /* 0x000fce00078e003f */
.L_x_55399:
[----:B------:R-:W-:Y:S05]  /*30100*/  BSYNC B1 ;  /* 0x0000000000017941 */ /* 0x000fea0003800000 */
.L_x_55397:
        /* <DEDUP_REMOVED lines=9> */
.L_x_55401:
[----:B------:R-:W-:Y:S01]  /*301a0*/  IMAD.MOV.U32 R64, RZ, RZ, R51 ;  /* 0x000000ffff407224 */ /* 0x000fe200078e0033 */
[----:B------:R-:W-:Y:S01]  /*301b0*/  MOV R16, R17 ;  /* 0x0000001100107202 */ /* 0x000fe20000000f00 */
[----:B------:R-:W-:Y:S02]  /*301c0*/  IMAD.MOV.U32 R51, RZ, RZ, R14 ;  /* 0x000000ffff337224 */ /* 0x000fe400078e000e */
[----:B------:R-:W-:-:S07]  /*301d0*/  IMAD.MOV.U32 R17, RZ, RZ, R62 ;  /* 0x000000ffff117224 */ /* 0x000fce00078e003e */
.L_x_55402:
[----:B------:R-:W-:Y:S05]  /*301e0*/  BSYNC B1 ;  /* 0x0000000000017941 */ /* 0x000fea0003800000 */
.L_x_55400:
        /* <DEDUP_REMOVED lines=9> */
.L_x_55404:
[----:B------:R-:W-:Y:S01]  /*30280*/  IMAD.MOV.U32 R63, RZ, RZ, R64 ;  /* 0x000000ffff3f7224 */ /* 0x000fe200078e0040 */
[----:B------:R-:W-:Y:S01]  /*30290*/  MOV R15, R16 ;  /* 0x00000010000f7202 */ /* 0x000fe20000000f00 */
[----:B------:R-:W-:Y:S02]  /*302a0*/  IMAD.MOV.U32 R64, RZ, RZ, R13 ;  /* 0x000000ffff407224 */ /* 0x000fe400078e000d */
[----:B------:R-:W-:-:S07]  /*302b0*/  IMAD.MOV.U32 R16, RZ, RZ, R61 ;  /* 0x000000ffff107224 */ /* 0x000fce00078e003d */
.L_x_55405:
[----:B------:R-:W-:Y:S05]  /*302c0*/  BSYNC B1 ;  /* 0x0000000000017941 */ /* 0x000fea0003800000 */
.L_x_55403:
        /* <DEDUP_REMOVED lines=9> */
.L_x_55407:
[----:B------:R-:W-:Y:S01]  /*30360*/  IMAD.MOV.U32 R62, RZ, RZ, R63 ;  /* 0x000000ffff3e7224 */ /* 0x000fe200078e003f */
[----:B------:R-:W-:Y:S01]  /*30370*/  MOV R14, R15 ;  /* 0x0000000f000e7202 */ /* 0x000fe20000000f00 */
[----:B------:R-:W-:Y:S02]  /*30380*/  IMAD.MOV.U32 R63, RZ, RZ, R12 ;  /* 0x000000ffff3f7224 */ /* 0x000fe400078e000c */
[----:B------:R-:W-:-:S07]  /*30390*/  IMAD.MOV.U32 R15, RZ, RZ, R60 ;  /* 0x000000ffff0f7224 */ /* 0x000fce00078e003c */
.L_x_55408:
[----:B------:R-:W-:Y:S05]  /*303a0*/  BSYNC B1 ;  /* 0x0000000000017941 */ /* 0x000fea0003800000 */
.L_x_55406:
        /* <DEDUP_REMOVED lines=9> */
.L_x_55410:
[----:B------:R-:W-:Y:S01]  /*30440*/  IMAD.MOV.U32 R61, RZ, RZ, R62 ;  /* 0x000000ffff3d7224 */ /* 0x000fe200078e003e */
[----:B------:R-:W-:Y:S01]  /*30450*/  MOV R13, R14 ;  /* 0x0000000e000d7202 */ /* 0x000fe20000000f00 */
[----:B------:R-:W-:Y:S02]  /*30460*/  IMAD.MOV.U32 R62, RZ, RZ, R11 ;  /* 0x000000ffff3e7224 */ /* 0x000fe400078e000b */
[----:B------:R-:W-:-:S07]  /*30470*/  IMAD.MOV.U32 R14, RZ, RZ, R59 ;  /* 0x000000ffff0e7224 */ /* 0x000fce00078e003b */
.L_x_55411:
[----:B------:R-:W-:Y:S05]  /*30480*/  BSYNC B1 ;  /* 0x0000000000017941 */ /* 0x000fea0003800000 */
.L_x_55409:
        /* <DEDUP_REMOVED lines=9> */
.L_x_55413:
[----:B------:R-:W-:Y:S01]  /*30520*/  IMAD.MOV.U32 R60, RZ, RZ, R61 ;  /* 0x000000ffff3c7224 */ /* 0x000fe200078e003d */
[----:B------:R-:W-:Y:S01]  /*30530*/  MOV R12, R13 ;  /* 0x0000000d000c7202 */ /* 0x000fe20000000f00 */
[----:B------:R-:W-:Y:S02]  /*30540*/  IMAD.MOV.U32 R61, RZ, RZ, R10 ;  /* 0x000000ffff3d7224 */ /* 0x000fe400078e000a */
[----:B------:R-:W-:-:S07]  /*30550*/  IMAD.MOV.U32 R13, RZ, RZ, R58 ;  /* 0x000000ffff0d7224 */ /* 0x000fce00078e003a */
.L_x_55414:
[----:B------:R-:W-:Y:S05]  /*30560*/  BSYNC B1 ;  /* 0x0000000000017941 */ /* 0x000fea0003800000 */
.L_x_55412:
        /* <DEDUP_REMOVED lines=9> */
.L_x_55416:
[----:B------:R-:W-:Y:S01]  /*30600*/  IMAD.MOV.U32 R59, RZ, RZ, R60 ;  /* 0x000000ffff3b7224 */ /* 0x000fe200078e003c */
[----:B------:R-:W-:Y:S01]  /*30610*/  MOV R11, R12 ;  /* 0x0000000c000b7202 */ /* 0x000fe20000000f00 */
[----:B------:R-:W-:Y:S02]  /*30620*/  IMAD.MOV.U32 R60, RZ, RZ, R9 ;  /* 0x000000ffff3c7224 */ /* 0x000fe400078e0009 */
[----:B------:R-:W-:-:S07]  /*30630*/  IMAD.MOV.U32 R12, RZ, RZ, R57 ;  /* 0x000000ffff0c7224 */ /* 0x000fce00078e0039 */
.L_x_55417:
[----:B------:R-:W-:Y:S05]  /*30640*/  BSYNC B1 ;  /* 0x0000000000017941 */ /* 0x000fea0003800000 */
.L_x_55415:
        /* <DEDUP_REMOVED lines=9> */
.L_x_55419:
[----:B------:R-:W-:Y:S01]  /*306e0*/  IMAD.MOV.U32 R58, RZ, RZ, R59 ;  /* 0x000000ffff3a7224 */ /* 0x000fe200078e003b */
[----:B------:R-:W-:Y:S01]  /*306f0*/  MOV R10, R11 ;  /* 0x0000000b000a7202 */ /* 0x000fe20000000f00 */
[----:B------:R-:W-:Y:S02]  /*30700*/  IMAD.MOV.U32 R59, RZ, RZ, R8 ;  /* 0x000000ffff3b7224 */ /* 0x000fe400078e0008 */
[----:B------:R-:W-:-:S07]  /*30710*/  IMAD.MOV.U32 R11, RZ, RZ, R56 ;  /* 0x000000ffff0b7224 */ /* 0x000fce00078e0038 */
.L_x_55420:
[----:B------:R-:W-:Y:S05]  /*30720*/  BSYNC B1 ;  /* 0x0000000000017941 */ /* 0x000fea0003800000 */
.L_x_55418:
        /* <DEDUP_REMOVED lines=9> */
.L_x_55422:
[----:B------:R-:W-:Y:S01]  /*307c0*/  IMAD.MOV.U32 R57, RZ, RZ, R58 ;  /* 0x000000ffff397224 */ /* 0x000fe200078e003a */
[----:B------:R-:W-:Y:S01]  /*307d0*/  MOV R9, R10 ;  /* 0x0000000a00097202 */ /* 0x000fe20000000f00 */
[----:B------:R-:W-:Y:S02]  /*307e0*/  IMAD.MOV.U32 R58, RZ, RZ, R7 ;  /* 0x000000ffff3a7224 */ /* 0x000fe400078e0007 */
[----:B------:R-:W-:-:S07]  /*307f0*/  IMAD.MOV.U32 R10, RZ, RZ, R55 ;  /* 0x000000ffff0a7224 */ /* 0x000fce00078e0037 */
.L_x_55423:
[----:B------:R-:W-:Y:S05]  /*30800*/  BSYNC B1 ;  /* 0x0000000000017941 */ /* 0x000fea0003800000 */
.L_x_55421:
        /* <DEDUP_REMOVED lines=9> */
.L_x_55425:
[----:B------:R-:W-:Y:S01]  /*308a0*/  IMAD.MOV.U32 R56, RZ, RZ, R57 ;  /* 0x000000ffff387224 */ /* 0x000fe200078e0039 */
[----:B------:R-:W-:Y:S01]  /*308b0*/  MOV R8, R9 ;  /* 0x0000000900087202 */ /* 0x000fe20000000f00 */
[----:B------:R-:W-:Y:S02]  /*308c0*/  IMAD.MOV.U32 R57, RZ, RZ, R6 ;  /* 0x000000ffff397224 */ /* 0x000fe400078e0006 */
[----:B------:R-:W-:-:S07]  /*308d0*/  IMAD.MOV.U32 R9, RZ, RZ, R54 ;  /* 0x000000ffff097224 */ /* 0x000fce00078e0036 */
.L_x_55426:
[----:B------:R-:W-:Y:S05]  /*308e0*/  BSYNC B1 ;  /* 0x0000000000017941 */ /* 0x000fea0003800000 */
.L_x_55424:
        /* <DEDUP_REMOVED lines=9> */
.L_x_55428:
[----:B------:R-:W-:Y:S01]  /*30980*/  IMAD.MOV.U32 R55, RZ, RZ, R56 ;  /* 0x000000ffff377224 */ /* 0x000fe200078e0038 */
[----:B------:R-:W-:Y:S01]  /*30990*/  MOV R7, R8 ;  /* 0x0000000800077202 */ /* 0x000fe20000000f00 */
[----:B------:R-:W-:Y:S02]  /*309a0*/  IMAD.MOV.U32 R56, RZ, RZ, R5 ;  /* 0x000000ffff387224 */ /* 0x000fe400078e0005 */
[----:B------:R-:W-:-:S07]  /*309b0*/  IMAD.MOV.U32 R8, RZ, RZ, R53 ;  /* 0x000000ffff087224 */ /* 0x000fce00078e0035 */
.L_x_55429:
[----:B------:R-:W-:Y:S05]  /*309c0*/  BSYNC B1 ;  /* 0x0000000000017941 */ /* 0x000fea0003800000 */
.L_x_55427:
        /* <DEDUP_REMOVED lines=9> */
.L_x_55431:
[----:B------:R-:W-:Y:S01]  /*30a60*/  IMAD.MOV.U32 R6, RZ, RZ, R55 ;  /* 0x000000ffff067224 */ /* 0x000fe200078e0037 */
[----:B------:R-:W-:Y:S01]  /*30a70*/  MOV R5, R7 ;  /* 0x0000000700057202 */ /* 0x000fe20000000f00 */
[----:B------:R-:W-:Y:S02]  /*30a80*/  IMAD.MOV.U32 R55, RZ, RZ, R4 ;  /* 0x000000ffff377224 */ /* 0x000fe400078e0004 */
[----:B------:R-:W-:-:S07]  /*30a90*/  IMAD.MOV.U32 R7, RZ, RZ, R52 ;  /* 0x000000ffff077224 */ /* 0x000fce00078e0034 */
.L_x_55432:
[----:B------:R-:W-:Y:S05]  /*30aa0*/  BSYNC B1 ;  /* 0x0000000000017941 */ /* 0x000fea0003800000 */
.L_x_55430:
        /* <DEDUP_REMOVED lines=16> */
.L_x_55434:
[----:B------:R-:W-:Y:S02]  /*30bb0*/  IMAD.MOV.U32 R50, RZ, RZ, R19 ;  /* 0x000000ffff327224 */ /* 0x000fe400078e0013 */
[----:B------:R-:W-:Y:S02]  /*30bc0*/  IMAD.MOV.U32 R4, RZ, RZ, R67 ;  /* 0x000000ffff047224 */ /* 0x000fe400078e0043 */
[----:B------:R-:W-:Y:S02]  /*30bd0*/  IMAD.MOV.U32 R19, RZ, RZ, R3 ;  /* 0x000000ffff137224 */ /* 0x000fe400078e0003 */
[----:B------:R-:W-:-:S07]  /*30be0*/  IMAD.MOV.U32 R67, RZ, RZ, R2 ;  /* 0x000000ffff437224 */ /* 0x000fce00078e0002 */
.L_x_55435:
[----:B------:R-:W-:Y:S05]  /*30bf0*/  BSYNC B1 ;  /* 0x0000000000017941 */ /* 0x000fea0003800000 */
.L_x_55433:
        /* <DEDUP_REMOVED lines=9> */
.L_x_55437:
[----:B------:R-:W-:Y:S02]  /*30c90*/  IMAD.MOV.U32 R39, RZ, RZ, R50 ;  /* 0x000000ffff277224 */ /* 0x000fe400078e0032 */
[----:B------:R-:W-:Y:S02]  /*30ca0*/  IMAD.MOV.U32 R3, RZ, RZ, R4 ;  /* 0x000000ffff037224 */ /* 0x000fe400078e0004 */
[----:B------:R-:W-:Y:S02]  /*30cb0*/  IMAD.MOV.U32 R50, RZ, RZ, R49 ;  /* 0x000000ffff327224 */ /* 0x000fe400078e0031 */
[----:B------:R-:W-:-:S07]  /*30cc0*/  IMAD.MOV.U32 R4, RZ, RZ, R47 ;  /* 0x000000ffff047224 */ /* 0x000fce00078e002f */
.L_x_55438:
[----:B------:R-:W-:Y:S05]  /*30cd0*/  BSYNC B1 ;  /* 0x0000000000017941 */ /* 0x000fea0003800000 */
.L_x_55436:
        /* <DEDUP_REMOVED lines=9> */
.L_x_55440:
[----:B------:R-:W-:Y:S02]  /*30d70*/  IMAD.MOV.U32 R52, RZ, RZ, R39 ;  /* 0x000000ffff347224 */ /* 0x000fe400078e0027 */
[----:B------:R-:W-:Y:S02]  /*30d80*/  IMAD.MOV.U32 R2, RZ, RZ, R3 ;  /* 0x000000ffff027224 */ /* 0x000fe400078e0003 */
[----:B------:R-:W-:Y:S02]  /*30d90*/  IMAD.MOV.U32 R39, RZ, RZ, R66 ;  /* 0x000000ffff277224 */ /* 0x000fe400078e0042 */
[----:B------:R-:W-:-:S07]  /*30da0*/  IMAD.MOV.U32 R3, RZ, RZ, R18 ;  /* 0x000000ffff037224 */ /* 0x000fce00078e0012 */
.L_x_55441:
[----:B------:R-:W-:Y:S05]  /*30db0*/  BSYNC B1 ;  /* 0x0000000000017941 */ /* 0x000fea0003800000 */
.L_x_55439:
        /* <DEDUP_REMOVED lines=9> */
.L_x_55443:
[----:B------:R-:W-:Y:S02]  /*30e50*/  IMAD.MOV.U32 R49, RZ, RZ, R52 ;  /* 0x000000ffff317224 */ /* 0x000fe400078e0034 */
[----:B------:R-:W-:Y:S02]  /*30e60*/  IMAD.MOV.U32 R47, RZ, RZ, R2 ;  /* 0x000000ffff2f7224 */ /* 0x000fe400078e0002 */
[----:B------:R-:W-:Y:S02]  /*30e70*/  IMAD.MOV.U32 R52, RZ, RZ, R51 ;  /* 0x000000ffff347224 */ /* 0x000fe400078e0033 */
[----:B------:R-:W-:-:S07]  /*30e80*/  IMAD.MOV.U32 R2, RZ, RZ, R17 ;  /* 0x000000ffff027224 */ /* 0x000fce00078e0011 */
.L_x_55444:
[----:B------:R-:W-:Y:S05]  /*30e90*/  BSYNC B1 ;  /* 0x0000000000017941 */ /* 0x000fea0003800000 */
.L_x_55442:
        /* <DEDUP_REMOVED lines=9> */
.L_x_55446:
[----:B------:R-:W-:Y:S02]  /*30f30*/  IMAD.MOV.U32 R54, RZ, RZ, R49 ;  /* 0x000000ffff367224 */ /* 0x000fe400078e0031 */
[----:B------:R-:W-:Y:S02]  /*30f40*/  IMAD.MOV.U32 R18, RZ, RZ, R47 ;  /* 0x000000ffff127224 */ /* 0x000fe400078e002f */
[----:B------:R-:W-:Y:S02]  /*30f50*/  IMAD.MOV.U32 R49, RZ, RZ, R64 ;  /* 0x000000ffff317224 */ /* 0x000fe400078e0040 */
[----:B------:R-:W-:-:S07]  /*30f60*/  IMAD.MOV.U32 R47, RZ, RZ, R16 ;  /* 0x000000ffff2f7224 */ /* 0x000fce00078e0010 */
.L_x_55447:
[----:B------:R-:W-:Y:S05]  /*30f70*/  BSYNC B1 ;  /* 0x0000000000017941 */ /* 0x000fea0003800000 */
.L_x_55445:
        /* <DEDUP_REMOVED lines=9> */
.L_x_55449:
[----:B------:R-:W-:Y:S02]  /*31010*/  IMAD.MOV.U32 R51, RZ, RZ, R54 ;  /* 0x000000ffff337224 */ /* 0x000fe400078e0036 */
[----:B------:R-:W-:Y:S02]  /*31020*/  IMAD.MOV.U32 R17, RZ, RZ, R18 ;  /* 0x000000ffff117224 */ /* 0x000fe400078e0012 */
[----:B------:R-:W-:Y:S02]  /*31030*/  IMAD.MOV.U32 R54, RZ, RZ, R63 ;  /* 0x000000ffff367224 */ /* 0x000fe400078e003f */
[----:B------:R-:W-:-:S07]  /*31040*/  IMAD.MOV.U32 R18, RZ, RZ, R15 ;  /* 0x000000ffff127224 */ /* 0x000fce00078e000f */
.L_x_55450:
[----:B------:R-:W-:Y:S05]  /*31050*/  BSYNC B1 ;  /* 0x0000000000017941 */ /* 0x000fea0003800000 */
.L_x_55448:
        /* <DEDUP_REMOVED lines=9> */
.L_x_55452:
[----:B------:R-:W-:Y:S02]  /*310f0*/  IMAD.MOV.U32 R64, RZ, RZ, R51 ;  /* 0x000000ffff407224 */ /* 0x000fe400078e0033 */
[----:B------:R-:W-:Y:S02]  /*31100*/  IMAD.MOV.U32 R16, RZ, RZ, R17 ;  /* 0x000000ffff107224 */ /* 0x000fe400078e0011 */
[----:B------:R-:W-:Y:S02]  /*31110*/  IMAD.MOV.U32 R51, RZ, RZ, R62 ;  /* 0x000000ffff337224 */ /* 0x000fe400078e003e */
[----:B------:R-:W-:-:S07]  /*31120*/  IMAD.MOV.U32 R17, RZ, RZ, R14 ;  /* 0x000000ffff117224 */ /* 0x000fce00078e000e */
.L_x_55453:
[----:B------:R-:W-:Y:S05]  /*31130*/  BSYNC B1 ;  /* 0x0000000000017941 */ /* 0x000fea0003800000 */
.L_x_55451:
        /* <DEDUP_REMOVED lines=9> */
.L_x_55455:
[----:B------:R-:W-:Y:S02]  /*311d0*/  IMAD.MOV.U32 R53, RZ, RZ, R64 ;  /* 0x000000ffff357224 */ /* 0x000fe400078e0040 */
[----:B------:R-:W-:Y:S02]  /*311e0*/  IMAD.MOV.U32 R15, RZ, RZ, R16 ;  /* 0x000000ffff0f7224 */ /* 0x000fe400078e0010 */
[----:B------:R-:W-:Y:S02]  /*311f0*/  IMAD.MOV.U32 R64, RZ, RZ, R61 ;  /* 0x000000ffff407224 */ /* 0x000fe400078e003d */
[----:B------:R-:W-:-:S07]  /*31200*/  IMAD.MOV.U32 R16, RZ, RZ, R13 ;  /* 0x000000ffff107224 */ /* 0x000fce00078e000d */
.L_x_55456:
[----:B------:R-:W-:Y:S05]  /*31210*/  BSYNC B1 ;  /* 0x0000000000017941 */ /* 0x000fea0003800000 */
.L_x_55454:
        /* <DEDUP_REMOVED lines=9> */
.L_x_55458:
[----:B------:R-:W-:Y:S02]  /*312b0*/  IMAD.MOV.U32 R62, RZ, RZ, R53 ;  /* 0x000000ffff3e7224 */ /* 0x000fe400078e0035 */
[----:B------:R-:W-:Y:S02]  /*312c0*/  IMAD.MOV.U32 R14, RZ, RZ, R15 ;  /* 0x000000ffff0e7224 */ /* 0x000fe400078e000f */
[----:B------:R-:W-:Y:S02]  /*312d0*/  IMAD.MOV.U32 R53, RZ, RZ, R60 ;  /* 0x000000ffff357224 */ /* 0x000fe400078e003c */
[----:B------:R-:W-:-:S07]  /*312e0*/  IMAD.MOV.U32 R15, RZ, RZ, R12 ;  /* 0x000000ffff0f7224 */ /* 0x000fce00078e000c */
.L_x_55459:
[----:B------:R-:W-:Y:S05]  /*312f0*/  BSYNC B1 ;  /* 0x0000000000017941 */ /* 0x000fea0003800000 */
.L_x_55457:
        /* <DEDUP_REMOVED lines=9> */
.L_x_55461:
[----:B------:R-:W-:Y:S02]  /*31390*/  IMAD.MOV.U32 R61, RZ, RZ, R62 ;  /* 0x000000ffff3d7224 */ /* 0x000fe400078e003e */
[----:B------:R-:W-:Y:S02]  /*313a0*/  IMAD.MOV.U32 R13, RZ, RZ, R14 ;  /* 0x000000ffff0d7224 */ /* 0x000fe400078e000e */
[----:B------:R-:W-:Y:S02]  /*313b0*/  IMAD.MOV.U32 R62, RZ, RZ, R59 ;  /* 0x000000ffff3e7224 */ /* 0x000fe400078e003b */
[----:B------:R-:W-:-:S07]  /*313c0*/  IMAD.MOV.U32 R14, RZ, RZ, R11 ;  /* 0x000000ffff0e7224 */ /* 0x000fce00078e000b */
.L_x_55462:
[----:B------:R-:W-:Y:S05]  /*313d0*/  BSYNC B1 ;  /* 0x0000000000017941 */ /* 0x000fea0003800000 */
.L_x_55460:
        /* <DEDUP_REMOVED lines=9> */
.L_x_55464:
[----:B------:R-:W-:Y:S02]  /*31470*/  IMAD.MOV.U32 R60, RZ, RZ, R61 ;  /* 0x000000ffff3c7224 */ /* 0x000fe400078e003d */
[----:B------:R-:W-:Y:S02]  /*31480*/  IMAD.MOV.U32 R12, RZ, RZ, R13 ;  /* 0x000000ffff0c7224 */ /* 0x000fe400078e000d */
[----:B------:R-:W-:Y:S02]  /*31490*/  IMAD.MOV.U32 R61, RZ, RZ, R58 ;  /* 0x000000ffff3d7224 */ /* 0x000fe400078e003a */
[----:B------:R-:W-:-:S07]  /*314a0*/  IMAD.MOV.U32 R13, RZ, RZ, R10 ;  /* 0x000000ffff0d7224 */ /* 0x000fce00078e000a */
.L_x_55465:
[----:B------:R-:W-:Y:S05]  /*314b0*/  BSYNC B1 ;  /* 0x0000000000017941 */ /* 0x000fea0003800000 */
.L_x_55463:
        /* <DEDUP_REMOVED lines=9> */
.L_x_55467:
[----:B------:R-:W-:Y:S02]  /*31550*/  IMAD.MOV.U32 R59, RZ, RZ, R60 ;  /* 0x000000ffff3b7224 */ /* 0x000fe400078e003c */
[----:B------:R-:W-:Y:S02]  /*31560*/  IMAD.MOV.U32 R11, RZ, RZ, R12 ;  /* 0x000000ffff0b7224 */ /* 0x000fe400078e000c */
[----:B------:R-:W-:Y:S02]  /*31570*/  IMAD.MOV.U32 R60, RZ, RZ, R57 ;  /* 0x000000ffff3c7224 */ /* 0x000fe400078e0039 */
[----:B------:R-:W-:-:S07]  /*31580*/  IMAD.MOV.U32 R12, RZ, RZ, R9 ;  /* 0x000000ffff0c7224 */ /* 0x000fce00078e0009 */
.L_x_55468:
[----:B------:R-:W-:Y:S05]  /*31590*/  BSYNC B1 ;  /* 0x0000000000017941 */ /* 0x000fea0003800000 */
.L_x_55466:
        /* <DEDUP_REMOVED lines=9> */
.L_x_55470:
[----:B------:R-:W-:Y:S02]  /*31630*/  IMAD.MOV.U32 R58, RZ, RZ, R59 ;  /* 0x000000ffff3a7224 */ /* 0x000fe400078e003b */
[----:B------:R-:W-:Y:S02]  /*31640*/  IMAD.MOV.U32 R10, RZ, RZ, R11 ;  /* 0x000000ffff0a7224 */ /* 0x000fe400078e000b */
[----:B------:R-:W-:Y:S02]  /*31650*/  IMAD.MOV.U32 R59, RZ, RZ, R56 ;  /* 0x000000ffff3b7224 */ /* 0x000fe400078e0038 */
[----:B------:R-:W-:-:S07]  /*31660*/  IMAD.MOV.U32 R11, RZ, RZ, R8 ;  /* 0x000000ffff0b7224 */ /* 0x000fce00078e0008 */
.L_x_55471:
[----:B------:R-:W-:Y:S05]  /*31670*/  BSYNC B1 ;  /* 0x0000000000017941 */ /* 0x000fea0003800000 */
.L_x_55469:
        /* <DEDUP_REMOVED lines=9> */
.L_x_55473:
[----:B------:R-:W-:Y:S02]  /*31710*/  IMAD.MOV.U32 R9, RZ, RZ, R58 ;  /* 0x000000ffff097224 */ /* 0x000fe400078e003a */
[----:B------:R-:W-:Y:S02]  /*31720*/  IMAD.MOV.U32 R8, RZ, RZ, R10 ;  /* 0x000000ffff087224 */ /* 0x000fe400078e000a */
[----:B------:R-:W-:Y:S02]  /*31730*/  IMAD.MOV.U32 R58, RZ, RZ, R55 ;  /* 0x000000ffff3a7224 */ /* 0x000fe400078e0037 */
[----:B------:R-:W-:-:S07]  /*31740*/  IMAD.MOV.U32 R10, RZ, RZ, R7 ;  /* 0x000000ffff0a7224 */ /* 0x000fce00078e0007 */
.L_x_55474:
[----:B------:R-:W-:Y:S05]  /*31750*/  BSYNC B1 ;  /* 0x0000000000017941 */ /* 0x000fea0003800000 */
.L_x_55472:
        /* <DEDUP_REMOVED lines=9> */
.L_x_55476:
[----:B------:R-:W-:Y:S02]  /*317f0*/  IMAD.MOV.U32 R55, RZ, RZ, R9 ;  /* 0x000000ffff377224 */ /* 0x000fe400078e0009 */
[----:B------:R-:W-:Y:S02]  /*31800*/  IMAD.MOV.U32 R7, RZ, RZ, R8 ;  /* 0x000000ffff077224 */ /* 0x000fe400078e0008 */
[----:B------:R-:W-:Y:S02]  /*31810*/  IMAD.MOV.U32 R9, RZ, RZ, R6 ;  /* 0x000000ffff097224 */ /* 0x000fe400078e0006 */
[----:B------:R-:W-:-:S07]  /*31820*/  IMAD.MOV.U32 R8, RZ, RZ, R5 ;  /* 0x000000ffff087224 */ /* 0x000fce00078e0005 */
.L_x_55477:
[----:B------:R-:W-:Y:S05]  /*31830*/  BSYNC B1 ;  /* 0x0000000000017941 */ /* 0x000fea0003800000 */
.L_x_55475:
        /* <DEDUP_REMOVED lines=16> */
.L_x_55479:
[----:B------:R-:W-:Y:S02]  /*31940*/  IMAD.MOV.U32 R48, RZ, RZ, R19 ;  /* 0x000000ffff307224 */ /* 0x000fe400078e0013 */
[----:B------:R-:W-:Y:S01]  /*31950*/  IMAD.MOV.U32 R6, RZ, RZ, R67 ;  /* 0x000000ffff067224 */ /* 0x000fe200078e0043 */
[----:B------:R-:W-:Y:S01]  /*31960*/  MOV R67, R4 ;  /* 0x0000000400437202 */ /* 0x000fe20000000f00 */
[----:B------:R-:W-:-:S07]  /*31970*/  IMAD.MOV.U32 R19, RZ, RZ, R50 ;  /* 0x000000ffff137224 */ /* 0x000fce00078e0032 */
.L_x_55480:
[----:B------:R-:W-:Y:S05]  /*31980*/  BSYNC B1 ;  /* 0x0000000000017941 */ /* 0x000fea0003800000 */
.L_x_55478:
        /* <DEDUP_REMOVED lines=9> */
.L_x_55482:
[----:B------:R-:W-:Y:S02]  /*31a20*/  IMAD.MOV.U32 R37, RZ, RZ, R48 ;  /* 0x000000ffff257224 */ /* 0x000fe400078e0030 */
[----:B------:R-:W-:Y:S01]  /*31a30*/  IMAD.MOV.U32 R5, RZ, RZ, R6 ;  /* 0x000000ffff057224 */ /* 0x000fe200078e0006 */
[----:B------:R-:W-:Y:S01]  /*31a40*/  MOV R6, R3 ;  /* 0x0000000300067202 */ /* 0x000fe20000000f00 */
[----:B------:R-:W-:-:S07]  /*31a50*/  IMAD.MOV.U32 R48, RZ, RZ, R39 ;  /* 0x000000ffff307224 */ /* 0x000fce00078e0027 */
.L_x_55483:
[----:B------:R-:W-:Y:S05]  /*31a60*/  BSYNC B1 ;  /* 0x0000000000017941 */ /* 0x000fea0003800000 */
.L_x_55481:
        /* <DEDUP_REMOVED lines=9> */
.L_x_55485:
[----:B------:R-:W-:Y:S02]  /*31b00*/  IMAD.MOV.U32 R50, RZ, RZ, R37 ;  /* 0x000000ffff327224 */ /* 0x000fe400078e0025 */
[----:B------:R-:W-:Y:S01]  /*31b10*/  IMAD.MOV.U32 R4, RZ, RZ, R5 ;  /* 0x000000ffff047224 */ /* 0x000fe200078e0005 */
[----:B------:R-:W-:Y:S01]  /*31b20*/  MOV R5, R2 ;  /* 0x0000000200057202 */ /* 0x000fe20000000f00 */
[----:B------:R-:W-:-:S07]  /*31b30*/  IMAD.MOV.U32 R37, RZ, RZ, R52 ;  /* 0x000000ffff257224 */ /* 0x000fce00078e0034 */
.L_x_55486:
[----:B------:R-:W-:Y:S05]  /*31b40*/  BSYNC B1 ;  /* 0x0000000000017941 */ /* 0x000fea0003800000 */
.L_x_55484:
        /* <DEDUP_REMOVED lines=9> */
.L_x_55488:
[----:B------:R-:W-:Y:S02]  /*31be0*/  IMAD.MOV.U32 R39, RZ, RZ, R50 ;  /* 0x000000ffff277224 */ /* 0x000fe400078e0032 */
[----:B------:R-:W-:Y:S01]  /*31bf0*/  IMAD.MOV.U32 R3, RZ, RZ, R4 ;  /* 0x000000ffff037224 */ /* 0x000fe200078e0004 */
[----:B------:R-:W-:Y:S01]  /*31c00*/  MOV R4, R47 ;  /* 0x0000002f00047202 */ /* 0x000fe20000000f00 */
[----:B------:R-:W-:-:S07]  /*31c10*/  IMAD.MOV.U32 R50, RZ, RZ, R49 ;  /* 0x000000ffff327224 */ /* 0x000fce00078e0031 */
.L_x_55489:
[----:B------:R-:W-:Y:S05]  /*31c20*/  BSYNC B1 ;  /* 0x0000000000017941 */ /* 0x000fea0003800000 */
.L_x_55487:
        /* <DEDUP_REMOVED lines=9> */
.L_x_55491:
[----:B------:R-:W-:Y:S02]  /*31cc0*/  IMAD.MOV.U32 R52, RZ, RZ, R39 ;  /* 0x000000ffff347224 */ /* 0x000fe400078e0027 */
[----:B------:R-:W-:Y:S01]  /*31cd0*/  IMAD.MOV.U32 R2, RZ, RZ, R3 ;  /* 0x000000ffff027224 */ /* 0x000fe200078e0003 */
[----:B------:R-:W-:Y:S01]  /*31ce0*/  MOV R3, R18 ;  /* 0x0000001200037202 */ /* 0x000fe20000000f00 */
[----:B------:R-:W-:-:S07]  /*31cf0*/  IMAD.MOV.U32 R39, RZ, RZ, R54 ;  /* 0x000000ffff277224 */ /* 0x000fce00078e0036 */
.L_x_55492:
[----:B------:R-:W-:Y:S05]  /*31d00*/  BSYNC B1 ;  /* 0x0000000000017941 */ /* 0x000fea0003800000 */
.L_x_55490:
        /* <DEDUP_REMOVED lines=9> */
.L_x_55494:
[----:B------:R-:W-:Y:S02]  /*31da0*/  IMAD.MOV.U32 R49, RZ, RZ, R52 ;  /* 0x000000ffff317224 */ /* 0x000fe400078e0034 */
[----:B------:R-:W-:Y:S01]  /*31db0*/  IMAD.MOV.U32 R47, RZ, RZ, R2 ;  /* 0x000000ffff2f7224 */ /* 0x000fe200078e0002 */
[----:B------:R-:W-:Y:S01]  /*31dc0*/  MOV R2, R17 ;  /* 0x0000001100027202 */ /* 0x000fe20000000f00 */
[----:B------:R-:W-:-:S07]  /*31dd0*/  IMAD.MOV.U32 R52, RZ, RZ, R51 ;  /* 0x000000ffff347224 */ /* 0x000fce00078e0033 */
.L_x_55495:
[----:B------:R-:W-:Y:S05]  /*31de0*/  BSYNC B1 ;  /* 0x0000000000017941 */ /* 0x000fea0003800000 */
.L_x_55493:
        /* <DEDUP_REMOVED lines=9> */
.L_x_55497:
[----:B------:R-:W-:Y:S02]  /*31e80*/  IMAD.MOV.U32 R54, RZ, RZ, R49 ;  /* 0x000000ffff367224 */ /* 0x000fe400078e0031 */
[----:B------:R-:W-:Y:S01]  /*31e90*/  IMAD.MOV.U32 R18, RZ, RZ, R47 ;  /* 0x000000ffff127224 */ /* 0x000fe200078e002f */
[----:B------:R-:W-:Y:S01]  /*31ea0*/  MOV R47, R16 ;  /* 0x00000010002f7202 */ /* 0x000fe20000000f00 */
[----:B------:R-:W-:-:S07]  /*31eb0*/  IMAD.MOV.U32 R49, RZ, RZ, R64 ;  /* 0x000000ffff317224 */ /* 0x000fce00078e0040 */
.L_x_55498:
[----:B------:R-:W-:Y:S05]  /*31ec0*/  BSYNC B1 ;  /* 0x0000000000017941 */ /* 0x000fea0003800000 */
.L_x_55496:
        /* <DEDUP_REMOVED lines=9> */
.L_x_55500:
[----:B------:R-:W-:Y:S02]  /*31f60*/  IMAD.MOV.U32 R51, RZ, RZ, R54 ;  /* 0x000000ffff337224 */ /* 0x000fe400078e0036 */
[----:B------:R-:W-:Y:S01]  /*31f70*/  IMAD.MOV.U32 R17, RZ, RZ, R18 ;  /* 0x000000ffff117224 */ /* 0x000fe200078e0012 */
[----:B------:R-:W-:Y:S01]  /*31f80*/  MOV R18, R15 ;  /* 0x0000000f00127202 */ /* 0x000fe20000000f00 */
[----:B------:R-:W-:-:S07]  /*31f90*/  IMAD.MOV.U32 R54, RZ, RZ, R53 ;  /* 0x000000ffff367224 */ /* 0x000fce00078e0035 */
.L_x_55501:
[----:B------:R-:W-:Y:S05]  /*31fa0*/  BSYNC B1 ;  /* 0x0000000000017941 */ /* 0x000fea0003800000 */
.L_x_55499:
        /* <DEDUP_REMOVED lines=9> */
.L_x_55503:
[----:B------:R-:W-:Y:S02]  /*32040*/  IMAD.MOV.U32 R56, RZ, RZ, R51 ;  /* 0x000000ffff387224 */ /* 0x000fe400078e0033 */
[----:B------:R-:W-:Y:S01]  /*32050*/  IMAD.MOV.U32 R16, RZ, RZ, R17 ;  /* 0x000000ffff107224 */ /* 0x000fe200078e0011 */
[----:B------:R-:W-:Y:S01]  /*32060*/  MOV R17, R14 ;  /* 0x0000000e00117202 */ /* 0x000fe20000000f00 */
[----:B------:R-:W-:-:S07]  /*32070*/  IMAD.MOV.U32 R51, RZ, RZ, R62 ;  /* 0x000000ffff337224 */ /* 0x000fce00078e003e */
.L_x_55504:
[----:B------:R-:W-:Y:S05]  /*32080*/  BSYNC B1 ;  /* 0x0000000000017941 */ /* 0x000fea0003800000 */
.L_x_55502:
        /* <DEDUP_REMOVED lines=9> */
.L_x_55506:
[----:B------:R-:W-:Y:S02]  /*32120*/  IMAD.MOV.U32 R53, RZ, RZ, R56 ;  /* 0x000000ffff357224 */ /* 0x000fe400078e0038 */
[----:B------:R-:W-:Y:S01]  /*32130*/  IMAD.MOV.U32 R15, RZ, RZ, R16 ;  /* 0x000000ffff0f7224 */ /* 0x000fe200078e0010 */
[----:B------:R-:W-:Y:S01]  /*32140*/  MOV R16, R13 ;  /* 0x0000000d00107202 */ /* 0x000fe20000000f00 */
[----:B------:R-:W-:-:S07]  /*32150*/  IMAD.MOV.U32 R56, RZ, RZ, R61 ;  /* 0x000000ffff387224 */ /* 0x000fce00078e003d */
.L_x_55507:
[----:B------:R-:W-:Y:S05]  /*32160*/  BSYNC B1 ;  /* 0x0000000000017941 */ /* 0x000fea0003800000 */
.L_x_55505:
        /* <DEDUP_REMOVED lines=9> */
.L_x_55509:
[----:B------:R-:W-:Y:S02]  /*32200*/  IMAD.MOV.U32 R62, RZ, RZ, R53 ;  /* 0x000000ffff3e7224 */ /* 0x000fe400078e0035 */
[----:B------:R-:W-:Y:S01]  /*32210*/  IMAD.MOV.U32 R14, RZ, RZ, R15 ;  /* 0x000000ffff0e7224 */ /* 0x000fe200078e000f */
[----:B------:R-:W-:Y:S01]  /*32220*/  MOV R15, R12 ;  /* 0x0000000c000f7202 */ /* 0x000fe20000000f00 */
[----:B------:R-:W-:-:S07]  /*32230*/  IMAD.MOV.U32 R53, RZ, RZ, R60 ;  /* 0x000000ffff357224 */ /* 0x000fce00078e003c */
.L_x_55510:
[----:B------:R-:W-:Y:S05]  /*32240*/  BSYNC B1 ;  /* 0x0000000000017941 */ /* 0x000fea0003800000 */
.L_x_55508:
        /* <DEDUP_REMOVED lines=9> */
.L_x_55512:
[----:B------:R-:W-:Y:S02]  /*322e0*/  IMAD.MOV.U32 R57, RZ, RZ, R62 ;  /* 0x000000ffff397224 */ /* 0x000fe400078e003e */
[----:B------:R-:W-:Y:S01]  /*322f0*/  IMAD.MOV.U32 R13, RZ, RZ, R14 ;  /* 0x000000ffff0d7224 */ /* 0x000fe200078e000e */
[----:B------:R-:W-:Y:S01]  /*32300*/  MOV R14, R11 ;  /* 0x0000000b000e7202 */ /* 0x000fe20000000f00 */
[----:B------:R-:W-:-:S07]  /*32310*/  IMAD.MOV.U32 R62, RZ, RZ, R59 ;  /* 0x000000ffff3e7224 */ /* 0x000fce00078e003b */
.L_x_55513:
[----:B------:R-:W-:Y:S05]  /*32320*/  BSYNC B1 ;  /* 0x0000000000017941 */ /* 0x000fea0003800000 */
.L_x_55511:
        /* <DEDUP_REMOVED lines=9> */
.L_x_55515:
[----:B------:R-:W-:Y:S02]  /*323c0*/  IMAD.MOV.U32 R12, RZ, RZ, R57 ;  /* 0x000000ffff0c7224 */ /* 0x000fe400078e0039 */
[----:B------:R-:W-:Y:S01]  /*323d0*/  IMAD.MOV.U32 R11, RZ, RZ, R13 ;  /* 0x000000ffff0b7224 */ /* 0x000fe200078e000d */
[----:B------:R-:W-:Y:S01]  /*323e0*/  MOV R13, R10 ;  /* 0x0000000a000d7202 */ /* 0x000fe20000000f00 */
[----:B------:R-:W-:-:S07]  /*323f0*/  IMAD.MOV.U32 R57, RZ, RZ, R58 ;  /* 0x000000ffff397224 */ /* 0x000fce00078e003a */
.L_x_55516:
[----:B------:R-:W-:Y:S05]  /*32400*/  BSYNC B1 ;  /* 0x0000000000017941 */ /* 0x000fea0003800000 */
.L_x_55514:
        /* <DEDUP_REMOVED lines=9> */
.L_x_55518:
[----:B------:R-:W-:Y:S02]  /*324a0*/  IMAD.MOV.U32 R58, RZ, RZ, R12 ;  /* 0x000000ffff3a7224 */ /* 0x000fe400078e000c */
[----:B------:R-:W-:Y:S01]  /*324b0*/  IMAD.MOV.U32 R10, RZ, RZ, R11 ;  /* 0x000000ffff0a7224 */ /* 0x000fe200078e000b */
[----:B------:R-:W-:Y:S01]  /*324c0*/  MOV R11, R8 ;  /* 0x00000008000b7202 */ /* 0x000fe20000000f00 */
[----:B------:R-:W-:-:S07]  /*324d0*/  IMAD.MOV.U32 R12, RZ, RZ, R9 ;  /* 0x000000ffff0c7224 */ /* 0x000fce00078e0009 */
.L_x_55519:
[----:B------:R-:W-:Y:S05]  /*324e0*/  BSYNC B1 ;  /* 0x0000000000017941 */ /* 0x000fea0003800000 */
.L_x_55517:
        /* <DEDUP_REMOVED lines=9> */
.L_x_55521:
[----:B------:R-:W-:Y:S02]  /*32580*/  IMAD.MOV.U32 R9, RZ, RZ, R58 ;  /* 0x000000ffff097224 */ /* 0x000fe400078e003a */
[----:B------:R-:W-:Y:S01]  /*32590*/  IMAD.MOV.U32 R8, RZ, RZ, R10 ;  /* 0x000000ffff087224 */ /* 0x000fe200078e000a */
[----:B------:R-:W-:Y:S01]  /*325a0*/  MOV R10, R7 ;  /* 0x00000007000a7202 */ /* 0x000fe20000000f00 */
[----:B------:R-:W-:-:S07]  /*325b0*/  IMAD.MOV.U32 R58, RZ, RZ, R55 ;  /* 0x000000ffff3a7224 */ /* 0x000fce00078e0037 */
.L_x_55522:
[----:B------:R-:W-:Y:S05]  /*325c0*/  BSYNC B1 ;  /* 0x0000000000017941 */ /* 0x000fea0003800000 */
.L_x_55520:
        /* <DEDUP_REMOVED lines=16> */
.L_x_55524:
[----:B------:R-:W-:Y:S01]  /*326d0*/  IMAD.MOV.U32 R60, RZ, RZ, R19 ;  /* 0x000000ffff3c7224 */ /* 0x000fe200078e0013 */
[----:B------:R-:W-:Y:S01]  /*326e0*/  MOV R46, R67 ;  /* 0x00000043002e7202 */ /* 0x000fe20000000f00 */
[----:B------:R-:W-:Y:S02]  /*326f0*/  IMAD.MOV.U32 R19, RZ, RZ, R48 ;  /* 0x000000ffff137224 */ /* 0x000fe400078e0030 */
[----:B------:R-:W-:-:S07]  /*32700*/  IMAD.MOV.U32 R67, RZ, RZ, R6 ;  /* 0x000000ffff437224 */ /* 0x000fce00078e0006 */
.L_x_55525:
[----:B------:R-:W-:Y:S05]  /*32710*/  BSYNC B1 ;  /* 0x0000000000017941 */ /* 0x000fea0003800000 */
.L_x_55523:
        /* <DEDUP_REMOVED lines=9> */
.L_x_55527:
[----:B------:R-:W-:Y:S01]  /*327b0*/  IMAD.MOV.U32 R35, RZ, RZ, R60 ;  /* 0x000000ffff237224 */ /* 0x000fe200078e003c */
[----:B------:R-:W-:Y:S01]  /*327c0*/  MOV R7, R46 ;  /* 0x0000002e00077202 */ /* 0x000fe20000000f00 */
[----:B------:R-:W-:Y:S02]  /*327d0*/  IMAD.MOV.U32 R60, RZ, RZ, R37 ;  /* 0x000000ffff3c7224 */ /* 0x000fe400078e0025 */
[----:B------:R-:W-:-:S07]  /*327e0*/  IMAD.MOV.U32 R46, RZ, RZ, R5 ;  /* 0x000000ffff2e7224 */ /* 0x000fce00078e0005 */
.L_x_55528:
[----:B------:R-:W-:Y:S05]  /*327f0*/  BSYNC B1 ;  /* 0x0000000000017941 */ /* 0x000fea0003800000 */
.L_x_55526:
        /* <DEDUP_REMOVED lines=9> */
.L_x_55530:
[----:B------:R-:W-:Y:S01]  /*32890*/  IMAD.MOV.U32 R48, RZ, RZ, R35 ;  /* 0x000000ffff307224 */ /* 0x000fe200078e0023 */
[----:B------:R-:W-:Y:S01]  /*328a0*/  MOV R6, R7 ;  /* 0x0000000700067202 */ /* 0x000fe20000000f00 */
[----:B------:R-:W-:Y:S02]  /*328b0*/  IMAD.MOV.U32 R35, RZ, RZ, R50 ;  /* 0x000000ffff237224 */ /* 0x000fe400078e0032 */
[----:B------:R-:W-:-:S07]  /*328c0*/  IMAD.MOV.U32 R7, RZ, RZ, R4 ;  /* 0x000000ffff077224 */ /* 0x000fce00078e0004 */
.L_x_55531:
[----:B------:R-:W-:Y:S05]  /*328d0*/  BSYNC B1 ;  /* 0x0000000000017941 */ /* 0x000fea0003800000 */
.L_x_55529:
        /* <DEDUP_REMOVED lines=9> */
.L_x_55533:
[----:B------:R-:W-:Y:S01]  /*32970*/  IMAD.MOV.U32 R37, RZ, RZ, R48 ;  /* 0x000000ffff257224 */ /* 0x000fe200078e0030 */
[----:B------:R-:W-:Y:S01]  /*32980*/  MOV R5, R6 ;  /* 0x0000000600057202 */ /* 0x000fe20000000f00 */
[----:B------:R-:W-:Y:S02]  /*32990*/  IMAD.MOV.U32 R48, RZ, RZ, R39 ;  /* 0x000000ffff307224 */ /* 0x000fe400078e0027 */
[----:B------:R-:W-:-:S07]  /*329a0*/  IMAD.MOV.U32 R6, RZ, RZ, R3 ;  /* 0x000000ffff067224 */ /* 0x000fce00078e0003 */
.L_x_55534:
[----:B------:R-:W-:Y:S05]  /*329b0*/  BSYNC B1 ;  /* 0x0000000000017941 */ /* 0x000fea0003800000 */
.L_x_55532:
        /* <DEDUP_REMOVED lines=9> */
.L_x_55536:
[----:B------:R-:W-:Y:S01]  /*32a50*/  IMAD.MOV.U32 R50, RZ, RZ, R37 ;  /* 0x000000ffff327224 */ /* 0x000fe200078e0025 */
[----:B------:R-:W-:Y:S01]  /*32a60*/  MOV R4, R5 ;  /* 0x0000000500047202 */ /* 0x000fe20000000f00 */
[----:B------:R-:W-:Y:S02]  /*32a70*/  IMAD.MOV.U32 R37, RZ, RZ, R52 ;  /* 0x000000ffff257224 */ /* 0x000fe400078e0034 */
[----:B------:R-:W-:-:S07]  /*32a80*/  IMAD.MOV.U32 R5, RZ, RZ, R2 ;  /* 0x000000ffff057224 */ /* 0x000fce00078e0002 */
.L_x_55537:
[----:B------:R-:W-:Y:S05]  /*32a90*/  BSYNC B1 ;  /* 0x0000000000017941 */ /* 0x000fea0003800000 */
.L_x_55535:
        /* <DEDUP_REMOVED lines=9> */
.L_x_55539:
[----:B------:R-:W-:Y:S01]  /*32b30*/  IMAD.MOV.U32 R39, RZ, RZ, R50 ;  /* 0x000000ffff277224 */ /* 0x000fe200078e0032 */
[----:B------:R-:W-:Y:S01]  /*32b40*/  MOV R3, R4 ;  /* 0x0000000400037202 */ /* 0x000fe20000000f00 */
[----:B------:R-:W-:Y:S02]  /*32b50*/  IMAD.MOV.U32 R50, RZ, RZ, R49 ;  /* 0x000000ffff327224 */ /* 0x000fe400078e0031 */
[----:B------:R-:W-:-:S07]  /*32b60*/  IMAD.MOV.U32 R4, RZ, RZ, R47 ;  /* 0x000000ffff047224 */ /* 0x000fce00078e002f */
.L_x_55540:
[----:B------:R-:W-:Y:S05]  /*32b70*/  BSYNC B1 ;  /* 0x0000000000017941 */ /* 0x000fea0003800000 */
.L_x_55538:
        /* <DEDUP_REMOVED lines=9> */
.L_x_55542:
[----:B------:R-:W-:Y:S01]  /*32c10*/  IMAD.MOV.U32 R52, RZ, RZ, R39 ;  /* 0x000000ffff347224 */ /* 0x000fe200078e0027 */
[----:B------:R-:W-:Y:S01]  /*32c20*/  MOV R2, R3 ;  /* 0x0000000300027202 */ /* 0x000fe20000000f00 */
[----:B------:R-:W-:Y:S02]  /*32c30*/  IMAD.MOV.U32 R39, RZ, RZ, R54 ;  /* 0x000000ffff277224 */ /* 0x000fe400078e0036 */
[----:B------:R-:W-:-:S07]  /*32c40*/  IMAD.MOV.U32 R3, RZ, RZ, R18 ;  /* 0x000000ffff037224 */ /* 0x000fce00078e0012 */
.L_x_55543:
[----:B------:R-:W-:Y:S05]  /*32c50*/  BSYNC B1 ;  /* 0x0000000000017941 */ /* 0x000fea0003800000 */
.L_x_55541:
        /* <DEDUP_REMOVED lines=9> */
.L_x_55545:
[----:B------:R-:W-:Y:S01]  /*32cf0*/  IMAD.MOV.U32 R49, RZ, RZ, R52 ;  /* 0x000000ffff317224 */ /* 0x000fe200078e0034 */
[----:B------:R-:W-:Y:S01]  /*32d00*/  MOV R47, R2 ;  /* 0x00000002002f7202 */ /* 0x000fe20000000f00 */
[----:B------:R-:W-:Y:S02]  /*32d10*/  IMAD.MOV.U32 R52, RZ, RZ, R51 ;  /* 0x000000ffff347224 */ /* 0x000fe400078e0033 */
[----:B------:R-:W-:-:S07]  /*32d20*/  IMAD.MOV.U32 R2, RZ, RZ, R17 ;  /* 0x000000ffff027224 */ /* 0x000fce00078e0011 */
.L_x_55546:
[----:B------:R-:W-:Y:S05]  /*32d30*/  BSYNC B1 ;  /* 0x0000000000017941 */ /* 0x000fea0003800000 */
.L_x_55544:
        /* <DEDUP_REMOVED lines=9> */
.L_x_55548:
[----:B------:R-:W-:Y:S01]  /*32dd0*/  IMAD.MOV.U32 R54, RZ, RZ, R49 ;  /* 0x000000ffff367224 */ /* 0x000fe200078e0031 */
[----:B------:R-:W-:Y:S01]  /*32de0*/  MOV R18, R47 ;  /* 0x0000002f00127202 */ /* 0x000fe20000000f00 */
[----:B------:R-:W-:Y:S02]  /*32df0*/  IMAD.MOV.U32 R49, RZ, RZ, R56 ;  /* 0x000000ffff317224 */ /* 0x000fe400078e0038 */
[----:B------:R-:W-:-:S07]  /*32e00*/  IMAD.MOV.U32 R47, RZ, RZ, R16 ;  /* 0x000000ffff2f7224 */ /* 0x000fce00078e0010 */
.L_x_55549:
[----:B------:R-:W-:Y:S05]  /*32e10*/  BSYNC B1 ;  /* 0x0000000000017941 */ /* 0x000fea0003800000 */
.L_x_55547:
        /* <DEDUP_REMOVED lines=9> */
.L_x_55551:
[----:B------:R-:W-:Y:S01]  /*32eb0*/  IMAD.MOV.U32 R51, RZ, RZ, R54 ;  /* 0x000000ffff337224 */ /* 0x000fe200078e0036 */
[----:B------:R-:W-:Y:S01]  /*32ec0*/  MOV R17, R18 ;  /* 0x0000001200117202 */ /* 0x000fe20000000f00 */
[----:B------:R-:W-:Y:S02]  /*32ed0*/  IMAD.MOV.U32 R54, RZ, RZ, R53 ;  /* 0x000000ffff367224 */ /* 0x000fe400078e0035 */
[----:B------:R-:W-:-:S07]  /*32ee0*/  IMAD.MOV.U32 R18, RZ, RZ, R15 ;  /* 0x000000ffff127224 */ /* 0x000fce00078e000f */
.L_x_55552:
[----:B------:R-:W-:Y:S05]  /*32ef0*/  BSYNC B1 ;  /* 0x0000000000017941 */ /* 0x000fea0003800000 */
.L_x_55550:
        /* <DEDUP_REMOVED lines=9> */
.L_x_55554:
[----:B------:R-:W-:Y:S01]  /*32f90*/  IMAD.MOV.U32 R56, RZ, RZ, R51 ;  /* 0x000000ffff387224 */ /* 0x000fe200078e0033 */
[----:B------:R-:W-:Y:S01]  /*32fa0*/  MOV R16, R17 ;  /* 0x0000001100107202 */ /* 0x000fe20000000f00 */
[----:B------:R-:W-:Y:S02]  /*32fb0*/  IMAD.MOV.U32 R51, RZ, RZ, R62 ;  /* 0x000000ffff337224 */ /* 0x000fe400078e003e */
[----:B------:R-:W-:-:S07]  /*32fc0*/  IMAD.MOV.U32 R17, RZ, RZ, R14 ;  /* 0x000000ffff117224 */ /* 0x000fce00078e000e */
.L_x_55555:
[----:B------:R-:W-:Y:S05]  /*32fd0*/  BSYNC B1 ;  /* 0x0000000000017941 */ /* 0x000fea0003800000 */
.L_x_55553:
        /* <DEDUP_REMOVED lines=9> */
.L_x_55557:
[----:B------:R-:W-:Y:S01]  /*33070*/  IMAD.MOV.U32 R15, RZ, RZ, R56 ;  /* 0x000000ffff0f7224 */ /* 0x000fe200078e0038 */
[----:B------:R-:W-:Y:S01]  /*33080*/  MOV R14, R16 ;  /* 0x00000010000e7202 */ /* 0x000fe20000000f00 */
[----:B------:R-:W-:Y:S02]  /*33090*/  IMAD.MOV.U32 R56, RZ, RZ, R57 ;  /* 0x000000ffff387224 */ /* 0x000fe400078e0039 */
[----:B------:R-:W-:-:S07]  /*330a0*/  IMAD.MOV.U32 R16, RZ, RZ, R13 ;  /* 0x000000ffff107224 */ /* 0x000fce00078e000d */
.L_x_55558:
[----:B------:R-:W-:Y:S05]  /*330b0*/  BSYNC B1 ;  /* 0x0000000000017941 */ /* 0x000fea0003800000 */
.L_x_55556:
        /* <DEDUP_REMOVED lines=9> */
.L_x_55560:
[----:B------:R-:W-:Y:S01]  /*33150*/  IMAD.MOV.U32 R53, RZ, RZ, R15 ;  /* 0x000000ffff357224 */ /* 0x000fe200078e000f */
[----:B------:R-:W-:Y:S01]  /*33160*/  MOV R13, R14 ;  /* 0x0000000e000d7202 */ /* 0x000fe20000000f00 */
[----:B------:R-:W-:Y:S02]  /*33170*/  IMAD.MOV.U32 R15, RZ, RZ, R12 ;  /* 0x000000ffff0f7224 */ /* 0x000fe400078e000c */
[----:B------:R-:W-:-:S07]  /*33180*/  IMAD.MOV.U32 R14, RZ, RZ, R11 ;  /* 0x000000ffff0e7224 */ /* 0x000fce00078e000b */
.L_x_55561:
[----:B------:R-:W-:Y:S05]  /*33190*/  BSYNC B1 ;  /* 0x0000000000017941 */ /* 0x000fea0003800000 */
.L_x_55559:
        /* <DEDUP_REMOVED lines=9> */
.L_x_55563:
[----:B------:R-:W-:Y:S01]  /*33230*/  IMAD.MOV.U32 R12, RZ, RZ, R53 ;  /* 0x000000ffff0c7224 */ /* 0x000fe200078e0035 */
[----:B------:R-:W-:Y:S01]  /*33240*/  MOV R11, R13 ;  /* 0x0000000d000b7202 */ /* 0x000fe20000000f00 */
[----:B------:R-:W-:Y:S02]  /*33250*/  IMAD.MOV.U32 R53, RZ, RZ, R58 ;  /* 0x000000ffff357224 */ /* 0x000fe400078e003a */
[----:B------:R-:W-:-:S07]  /*33260*/  IMAD.MOV.U32 R13, RZ, RZ, R10 ;  /* 0x000000ffff0d7224 */ /* 0x000fce00078e000a */
.L_x_55564:
[----:B------:R-:W-:Y:S05]  /*33270*/  BSYNC B1 ;  /* 0x0000000000017941 */ /* 0x000fea0003800000 */
.L_x_55562:
        /* <DEDUP_REMOVED lines=9> */
.L_x_55566:
[----:B------:R-:W-:Y:S01]  /*33310*/  IMAD.MOV.U32 R55, RZ, RZ, R12 ;  /* 0x000000ffff377224 */ /* 0x000fe200078e000c */
[----:B------:R-:W-:Y:S01]  /*33320*/  MOV R10, R11 ;  /* 0x0000000b000a7202 */ /* 0x000fe20000000f00 */
[----:B------:R-:W-:Y:S02]  /*33330*/  IMAD.MOV.U32 R12, RZ, RZ, R9 ;  /* 0x000000ffff0c7224 */ /* 0x000fe400078e0009 */
[----:B------:R-:W-:-:S07]  /*33340*/  IMAD.MOV.U32 R11, RZ, RZ, R8 ;  /* 0x000000ffff0b7224 */ /* 0x000fce00078e0008 */
.L_x_55567:
[----:B------:R-:W-:Y:S05]  /*33350*/  BSYNC B1 ;  /* 0x0000000000017941 */ /* 0x000fea0003800000 */
.L_x_55565:
        /* <DEDUP_REMOVED lines=16> */
.L_x_55569:
[----:B------:R-:W-:Y:S02]  /*33460*/  IMAD.MOV.U32 R44, RZ, RZ, R19 ;  /* 0x000000ffff2c7224 */ /* 0x000fe400078e0013 */
[----:B------:R-:W-:Y:S02]  /*33470*/  IMAD.MOV.U32 R8, RZ, RZ, R67 ;  /* 0x000000ffff087224 */ /* 0x000fe400078e0043 */
[----:B------:R-:W-:Y:S02]  /*33480*/  IMAD.MOV.U32 R19, RZ, RZ, R60 ;  /* 0x000000ffff137224 */ /* 0x000fe400078e003c */
[----:B------:R-:W-:-:S07]  /*33490*/  IMAD.MOV.U32 R67, RZ, RZ, R46 ;  /* 0x000000ffff437224 */ /* 0x000fce00078e002e */
.L_x_55570:
[----:B------:R-:W-:Y:S05]  /*334a0*/  BSYNC B1 ;  /* 0x0000000000017941 */ /* 0x000fea0003800000 */
.L_x_55568:
        /* <DEDUP_REMOVED lines=9> */
.L_x_55572:
[----:B------:R-:W-:Y:S02]  /*33540*/  IMAD.MOV.U32 R33, RZ, RZ, R44 ;  /* 0x000000ffff217224 */ /* 0x000fe400078e002c */
[----:B------:R-:W-:Y:S02]  /*33550*/  IMAD.MOV.U32 R9, RZ, RZ, R8 ;  /* 0x000000ffff097224 */ /* 0x000fe400078e0008 */
[----:B------:R-:W-:Y:S02]  /*33560*/  IMAD.MOV.U32 R44, RZ, RZ, R35 ;  /* 0x000000ffff2c7224 */ /* 0x000fe400078e0023 */
[----:B------:R-:W-:-:S07]  /*33570*/  IMAD.MOV.U32 R8, RZ, RZ, R7 ;  /* 0x000000ffff087224 */ /* 0x000fce00078e0007 */
.L_x_55573:
[----:B------:R-:W-:Y:S05]  /*33580*/  BSYNC B1 ;  /* 0x0000000000017941 */ /* 0x000fea0003800000 */
.L_x_55571:
        /* <DEDUP_REMOVED lines=9> */
.L_x_55575:
[----:B------:R-:W-:Y:S02]  /*33620*/  IMAD.MOV.U32 R58, RZ, RZ, R33 ;  /* 0x000000ffff3a7224 */ /* 0x000fe400078e0021 */
[----:B------:R-:W-:Y:S02]  /*33630*/  IMAD.MOV.U32 R46, RZ, RZ, R9 ;  /* 0x000000ffff2e7224 */ /* 0x000fe400078e0009 */
[----:B------:R-:W-:Y:S02]  /*33640*/  IMAD.MOV.U32 R33, RZ, RZ, R48 ;  /* 0x000000ffff217224 */ /* 0x000fe400078e0030 */
[----:B------:R-:W-:-:S07]  /*33650*/  IMAD.MOV.U32 R9, RZ, RZ, R6 ;  /* 0x000000ffff097224 */ /* 0x000fce00078e0006 */
.L_x_55576:
[----:B------:R-:W-:Y:S05]  /*33660*/  BSYNC B1 ;  /* 0x0000000000017941 */ /* 0x000fea0003800000 */
.L_x_55574:
        /* <DEDUP_REMOVED lines=9> */
.L_x_55578:
[----:B------:R-:W-:Y:S02]  /*33700*/  IMAD.MOV.U32 R35, RZ, RZ, R58 ;  /* 0x000000ffff237224 */ /* 0x000fe400078e003a */
[----:B------:R-:W-:Y:S02]  /*33710*/  IMAD.MOV.U32 R7, RZ, RZ, R46 ;  /* 0x000000ffff077224 */ /* 0x000fe400078e002e */
[----:B------:R-:W-:Y:S02]  /*33720*/  IMAD.MOV.U32 R58, RZ, RZ, R37 ;  /* 0x000000ffff3a7224 */ /* 0x000fe400078e0025 */
[----:B------:R-:W-:-:S07]  /*33730*/  IMAD.MOV.U32 R46, RZ, RZ, R5 ;  /* 0x000000ffff2e7224 */ /* 0x000fce00078e0005 */
.L_x_55579:
[----:B------:R-:W-:Y:S05]  /*33740*/  BSYNC B1 ;  /* 0x0000000000017941 */ /* 0x000fea0003800000 */
.L_x_55577:
        /* <DEDUP_REMOVED lines=9> */
.L_x_55581:
[----:B------:R-:W-:Y:S02]  /*337e0*/  IMAD.MOV.U32 R48, RZ, RZ, R35 ;  /* 0x000000ffff307224 */ /* 0x000fe400078e0023 */
[----:B------:R-:W-:Y:S02]  /*337f0*/  IMAD.MOV.U32 R6, RZ, RZ, R7 ;  /* 0x000000ffff067224 */ /* 0x000fe400078e0007 */
[----:B------:R-:W-:Y:S02]  /*33800*/  IMAD.MOV.U32 R35, RZ, RZ, R50 ;  /* 0x000000ffff237224 */ /* 0x000fe400078e0032 */
[----:B------:R-:W-:-:S07]  /*33810*/  IMAD.MOV.U32 R7, RZ, RZ, R4 ;  /* 0x000000ffff077224 */ /* 0x000fce00078e0004 */
.L_x_55582:
[----:B------:R-:W-:Y:S05]  /*33820*/  BSYNC B1 ;  /* 0x0000000000017941 */ /* 0x000fea0003800000 */
.L_x_55580:
        /* <DEDUP_REMOVED lines=9> */
.L_x_55584:
[----:B------:R-:W-:Y:S02]  /*338c0*/  IMAD.MOV.U32 R37, RZ, RZ, R48 ;  /* 0x000000ffff257224 */ /* 0x000fe400078e0030 */
[----:B------:R-:W-:Y:S02]  /*338d0*/  IMAD.MOV.U32 R5, RZ, RZ, R6 ;  /* 0x000000ffff057224 */ /* 0x000fe400078e0006 */
[----:B------:R-:W-:Y:S02]  /*338e0*/  IMAD.MOV.U32 R48, RZ, RZ, R39 ;  /* 0x000000ffff307224 */ /* 0x000fe400078e0027 */
[----:B------:R-:W-:-:S07]  /*338f0*/  IMAD.MOV.U32 R6, RZ, RZ, R3 ;  /* 0x000000ffff067224 */ /* 0x000fce00078e0003 */
.L_x_55585:
[----:B------:R-:W-:Y:S05]  /*33900*/  BSYNC B1 ;  /* 0x0000000000017941 */ /* 0x000fea0003800000 */
.L_x_55583:
        /* <DEDUP_REMOVED lines=9> */
.L_x_55587:
[----:B------:R-:W-:Y:S02]  /*339a0*/  IMAD.MOV.U32 R50, RZ, RZ, R37 ;  /* 0x000000ffff327224 */ /* 0x000fe400078e0025 */
[----:B------:R-:W-:Y:S02]  /*339b0*/  IMAD.MOV.U32 R4, RZ, RZ, R5 ;  /* 0x000000ffff047224 */ /* 0x000fe400078e0005 */
[----:B------:R-:W-:Y:S02]  /*339c0*/  IMAD.MOV.U32 R37, RZ, RZ, R52 ;  /* 0x000000ffff257224 */ /* 0x000fe400078e0034 */
[----:B------:R-:W-:-:S07]  /*339d0*/  IMAD.MOV.U32 R5, RZ, RZ, R2 ;  /* 0x000000ffff057224 */ /* 0x000fce00078e0002 */
.L_x_55588:
[----:B------:R-:W-:Y:S05]  /*339e0*/  BSYNC B1 ;  /* 0x0000000000017941 */ /* 0x000fea0003800000 */
.L_x_55586:
        /* <DEDUP_REMOVED lines=9> */
.L_x_55590:
[----:B------:R-:W-:Y:S02]  /*33a80*/  IMAD.MOV.U32 R39, RZ, RZ, R50 ;  /* 0x000000ffff277224 */ /* 0x000fe400078e0032 */
[----:B------:R-:W-:Y:S02]  /*33a90*/  IMAD.MOV.U32 R3, RZ, RZ, R4 ;  /* 0x000000ffff037224 */ /* 0x000fe400078e0004 */
[----:B------:R-:W-:Y:S02]  /*33aa0*/  IMAD.MOV.U32 R50, RZ, RZ, R49 ;  /* 0x000000ffff327224 */ /* 0x000fe400078e0031 */
[----:B------:R-:W-:-:S07]  /*33ab0*/  IMAD.MOV.U32 R4, RZ, RZ, R47 ;  /* 0x000000ffff047224 */ /* 0x000fce00078e002f */
.L_x_55591:
[----:B------:R-:W-:Y:S05]  /*33ac0*/  BSYNC B1 ;  /* 0x0000000000017941 */ /* 0x000fea0003800000 */
.L_x_55589:
        /* <DEDUP_REMOVED lines=9> */
.L_x_55593:
[----:B------:R-:W-:Y:S02]  /*33b60*/  IMAD.MOV.U32 R52, RZ, RZ, R39 ;  /* 0x000000ffff347224 */ /* 0x000fe400078e0027 */
[----:B------:R-:W-:Y:S02]  /*33b70*/  IMAD.MOV.U32 R2, RZ, RZ, R3 ;  /* 0x000000ffff027224 */ /* 0x000fe400078e0003 */
[----:B------:R-:W-:Y:S02]  /*33b80*/  IMAD.MOV.U32 R39, RZ, RZ, R54 ;  /* 0x000000ffff277224 */ /* 0x000fe400078e0036 */
[----:B------:R-:W-:-:S07]  /*33b90*/  IMAD.MOV.U32 R3, RZ, RZ, R18 ;  /* 0x000000ffff037224 */ /* 0x000fce00078e0012 */
.L_x_55594:
[----:B------:R-:W-:Y:S05]  /*33ba0*/  BSYNC B1 ;  /* 0x0000000000017941 */ /* 0x000fea0003800000 */
.L_x_55592:
        /* <DEDUP_REMOVED lines=9> */
.L_x_55596:
[----:B------:R-:W-:Y:S02]  /*33c40*/  IMAD.MOV.U32 R49, RZ, RZ, R52 ;  /* 0x000000ffff317224 */ /* 0x000fe400078e0034 */
[----:B------:R-:W-:Y:S02]  /*33c50*/  IMAD.MOV.U32 R47, RZ, RZ, R2 ;  /* 0x000000ffff2f7224 */ /* 0x000fe400078e0002 */
[----:B------:R-:W-:Y:S02]  /*33c60*/  IMAD.MOV.U32 R52, RZ, RZ, R51 ;  /* 0x000000ffff347224 */ /* 0x000fe400078e0033 */
[----:B------:R-:W-:-:S07]  /*33c70*/  IMAD.MOV.U32 R2, RZ, RZ, R17 ;  /* 0x000000ffff027224 */ /* 0x000fce00078e0011 */
.L_x_55597:
[----:B------:R-:W-:Y:S05]  /*33c80*/  BSYNC B1 ;  /* 0x0000000000017941 */ /* 0x000fea0003800000 */
.L_x_55595:
        /* <DEDUP_REMOVED lines=9> */
.L_x_55599:
[----:B------:R-:W-:Y:S02]  /*33d20*/  IMAD.MOV.U32 R18, RZ, RZ, R49 ;  /* 0x000000ffff127224 */ /* 0x000fe400078e0031 */
[----:B------:R-:W-:Y:S02]  /*33d30*/  IMAD.MOV.U32 R17, RZ, RZ, R47 ;  /* 0x000000ffff117224 */ /* 0x000fe400078e002f */
[----:B------:R-:W-:Y:S02]  /*33d40*/  IMAD.MOV.U32 R49, RZ, RZ, R56 ;  /* 0x000000ffff317224 */ /* 0x000fe400078e0038 */
[----:B------:R-:W-:-:S07]  /*33d50*/  IMAD.MOV.U32 R47, RZ, RZ, R16 ;  /* 0x000000ffff2f7224 */ /* 0x000fce00078e0010 */
.L_x_55600:
[----:B------:R-:W-:Y:S05]  /*33d60*/  BSYNC B1 ;  /* 0x0000000000017941 */ /* 0x000fea0003800000 */
.L_x_55598:
        /* <DEDUP_REMOVED lines=9> */
.L_x_55602:
[----:B------:R-:W-:Y:S02]  /*33e00*/  IMAD.MOV.U32 R54, RZ, RZ, R18 ;  /* 0x000000ffff367224 */ /* 0x000fe400078e0012 */
[----:B------:R-:W-:Y:S02]  /*33e10*/  IMAD.MOV.U32 R16, RZ, RZ, R17 ;  /* 0x000000ffff107224 */ /* 0x000fe400078e0011 */
[----:B------:R-:W-:Y:S02]  /*33e20*/  IMAD.MOV.U32 R18, RZ, RZ, R15 ;  /* 0x000000ffff127224 */ /* 0x000fe400078e000f */
[----:B------:R-:W-:-:S07]  /*33e30*/  IMAD.MOV.U32 R17, RZ, RZ, R14 ;  /* 0x000000ffff117224 */ /* 0x000fce00078e000e */
.L_x_55603:
[----:B------:R-:W-:Y:S05]  /*33e40*/  BSYNC B1 ;  /* 0x0000000000017941 */ /* 0x000fea0003800000 */
.L_x_55601:
        /* <DEDUP_REMOVED lines=9> */
.L_x_55605:
[----:B------:R-:W-:Y:S02]  /*33ee0*/  IMAD.MOV.U32 R15, RZ, RZ, R54 ;  /* 0x000000ffff0f7224 */ /* 0x000fe400078e0036 */
[----:B------:R-:W-:Y:S02]  /*33ef0*/  IMAD.MOV.U32 R14, RZ, RZ, R16 ;  /* 0x000000ffff0e7224 */ /* 0x000fe400078e0010 */
[----:B------:R-:W-:Y:S02]  /*33f00*/  IMAD.MOV.U32 R54, RZ, RZ, R53 ;  /* 0x000000ffff367224 */ /* 0x000fe400078e0035 */
[----:B------:R-:W-:-:S07]  /*33f10*/  IMAD.MOV.U32 R16, RZ, RZ, R13 ;  /* 0x000000ffff107224 */ /* 0x000fce00078e000d */
.L_x_55606:
[----:B------:R-:W-:Y:S05]  /*33f20*/  BSYNC B1 ;  /* 0x0000000000017941 */ /* 0x000fea0003800000 */
.L_x_55604:
        /* <DEDUP_REMOVED lines=9> */
.L_x_55608:
[----:B------:R-:W-:Y:S02]  /*33fc0*/  IMAD.MOV.U32 R56, RZ, RZ, R15 ;  /* 0x000000ffff387224 */ /* 0x000fe400078e000f */
[----:B------:R-:W-:Y:S02]  /*33fd0*/  IMAD.MOV.U32 R13, RZ, RZ, R14 ;  /* 0x000000ffff0d7224 */ /* 0x000fe400078e000e */
[----:B------:R-:W-:Y:S02]  /*33fe0*/  IMAD.MOV.U32 R15, RZ, RZ, R12 ;  /* 0x000000ffff0f7224 */ /* 0x000fe400078e000c */
[----:B------:R-:W-:-:S07]  /*33ff0*/  IMAD.MOV.U32 R14, RZ, RZ, R11 ;  /* 0x000000ffff0e7224 */ /* 0x000fce00078e000b */
.L_x_55609:
[----:B------:R-:W-:Y:S05]  /*34000*/  BSYNC B1 ;  /* 0x0000000000017941 */ /* 0x000fea0003800000 */
.L_x_55607:
        /* <DEDUP_REMOVED lines=9> */
.L_x_55611:
[----:B------:R-:W-:Y:S02]  /*340a0*/  IMAD.MOV.U32 R12, RZ, RZ, R56 ;  /* 0x000000ffff0c7224 */ /* 0x000fe400078e0038 */
[----:B------:R-:W-:Y:S02]  /*340b0*/  IMAD.MOV.U32 R11, RZ, RZ, R13 ;  /* 0x000000ffff0b7224 */ /* 0x000fe400078e000d */
[----:B------:R-:W-:Y:S02]  /*340c0*/  IMAD.MOV.U32 R56, RZ, RZ, R55 ;  /* 0x000000ffff387224 */ /* 0x000fe400078e0037 */
[----:B------:R-:W-:-:S07]  /*340d0*/  IMAD.MOV.U32 R13, RZ, RZ, R10 ;  /* 0x000000ffff0d7224 */ /* 0x000fce00078e000a */
.L_x_55612:
[----:B------:R-:W-:Y:S05]  /*340e0*/  BSYNC B1 ;  /* 0x0000000000017941 */ /* 0x000fea0003800000 */
.L_x_55610:
        /* <DEDUP_REMOVED lines=16> */
.L_x_55614:
[----:B------:R-:W-:Y:S02]  /*341f0*/  IMAD.MOV.U32 R42, RZ, RZ, R19 ;  /* 0x000000ffff2a7224 */ /* 0x000fe400078e0013 */
[----:B------:R-:W-:Y:S01]  /*34200*/  IMAD.MOV.U32 R10, RZ, RZ, R67 ;  /* 0x000000ffff0a7224 */ /* 0x000fe200078e0043 */
[----:B------:R-:W-:Y:S01]  /*34210*/  MOV R67, R8 ;  /* 0x0000000800437202 */ /* 0x000fe20000000f00 */
[----:B------:R-:W-:-:S07]  /*34220*/  IMAD.MOV.U32 R19, RZ, RZ, R44 ;  /* 0x000000ffff137224 */ /* 0x000fce00078e002c */
.L_x_55615:
[----:B------:R-:W-:Y:S05]  /*34230*/  BSYNC B1 ;  /* 0x0000000000017941 */ /* 0x000fea0003800000 */
.L_x_55613:
        /* <DEDUP_REMOVED lines=9> */
.L_x_55617:
[----:B------:R-:W-:Y:S02]  /*342d0*/  IMAD.MOV.U32 R51, RZ, RZ, R42 ;  /* 0x000000ffff337224 */ /* 0x000fe400078e002a */
[----:B------:R-:W-:Y:S01]  /*342e0*/  IMAD.MOV.U32 R31, RZ, RZ, R10 ;  /* 0x000000ffff1f7224 */ /* 0x000fe200078e000a */
[----:B------:R-:W-:Y:S01]  /*342f0*/  MOV R10, R9 ;  /* 0x00000009000a7202 */ /* 0x000fe20000000f00 */
[----:B------:R-:W-:-:S07]  /*34300*/  IMAD.MOV.U32 R42, RZ, RZ, R33 ;  /* 0x000000ffff2a7224 */ /* 0x000fce00078e0021 */
.L_x_55618:
[----:B------:R-:W-:Y:S05]  /*34310*/  BSYNC B1 ;  /* 0x0000000000017941 */ /* 0x000fea0003800000 */
.L_x_55616:
        /* <DEDUP_REMOVED lines=9> */
.L_x_55620:
[----:B------:R-:W-:Y:S02]  /*343b0*/  IMAD.MOV.U32 R44, RZ, RZ, R51 ;  /* 0x000000ffff2c7224 */ /* 0x000fe400078e0033 */
[----:B------:R-:W-:Y:S01]  /*343c0*/  IMAD.MOV.U32 R8, RZ, RZ, R31 ;  /* 0x000000ffff087224 */ /* 0x000fe200078e001f */
[----:B------:R-:W-:Y:S01]  /*343d0*/  MOV R31, R46 ;  /* 0x0000002e001f7202 */ /* 0x000fe20000000f00 */
[----:B------:R-:W-:-:S07]  /*343e0*/  IMAD.MOV.U32 R51, RZ, RZ, R58 ;  /* 0x000000ffff337224 */ /* 0x000fce00078e003a */
.L_x_55621:
[----:B------:R-:W-:Y:S05]  /*343f0*/  BSYNC B1 ;  /* 0x0000000000017941 */ /* 0x000fea0003800000 */
.L_x_55619:
        /* <DEDUP_REMOVED lines=9> */
.L_x_55623:
[----:B------:R-:W-:Y:S02]  /*34490*/  IMAD.MOV.U32 R33, RZ, RZ, R44 ;  /* 0x000000ffff217224 */ /* 0x000fe400078e002c */
[----:B------:R-:W-:Y:S01]  /*344a0*/  IMAD.MOV.U32 R9, RZ, RZ, R8 ;  /* 0x000000ffff097224 */ /* 0x000fe200078e0008 */
[----:B------:R-:W-:Y:S01]  /*344b0*/  MOV R8, R7 ;  /* 0x0000000700087202 */ /* 0x000fe20000000f00 */
[----:B------:R-:W-:-:S07]  /*344c0*/  IMAD.MOV.U32 R44, RZ, RZ, R35 ;  /* 0x000000ffff2c7224 */ /* 0x000fce00078e0023 */
.L_x_55624:
[----:B------:R-:W-:Y:S05]  /*344d0*/  BSYNC B1 ;  /* 0x0000000000017941 */ /* 0x000fea0003800000 */
.L_x_55622:
        /* <DEDUP_REMOVED lines=9> */
.L_x_55626:
[----:B------:R-:W-:Y:S02]  /*34570*/  IMAD.MOV.U32 R58, RZ, RZ, R33 ;  /* 0x000000ffff3a7224 */ /* 0x000fe400078e0021 */
[----:B------:R-:W-:Y:S01]  /*34580*/  IMAD.MOV.U32 R46, RZ, RZ, R9 ;  /* 0x000000ffff2e7224 */ /* 0x000fe200078e0009 */
[----:B------:R-:W-:Y:S01]  /*34590*/  MOV R9, R6 ;  /* 0x0000000600097202 */ /* 0x000fe20000000f00 */
[----:B------:R-:W-:-:S07]  /*345a0*/  IMAD.MOV.U32 R33, RZ, RZ, R48 ;  /* 0x000000ffff217224 */ /* 0x000fce00078e0030 */
.L_x_55627:
[----:B------:R-:W-:Y:S05]  /*345b0*/  BSYNC B1 ;  /* 0x0000000000017941 */ /* 0x000fea0003800000 */
.L_x_55625:
        /* <DEDUP_REMOVED lines=9> */
.L_x_55629:
[----:B------:R-:W-:Y:S02]  /*34650*/  IMAD.MOV.U32 R35, RZ, RZ, R58 ;  /* 0x000000ffff237224 */ /* 0x000fe400078e003a */
[----:B------:R-:W-:Y:S01]  /*34660*/  IMAD.MOV.U32 R7, RZ, RZ, R46 ;  /* 0x000000ffff077224 */ /* 0x000fe200078e002e */
[----:B------:R-:W-:Y:S01]  /*34670*/  MOV R46, R5 ;  /* 0x00000005002e7202 */ /* 0x000fe20000000f00 */
[----:B------:R-:W-:-:S07]  /*34680*/  IMAD.MOV.U32 R58, RZ, RZ, R37 ;  /* 0x000000ffff3a7224 */ /* 0x000fce00078e0025 */
.L_x_55630:
[----:B------:R-:W-:Y:S05]  /*34690*/  BSYNC B1 ;  /* 0x0000000000017941 */ /* 0x000fea0003800000 */
.L_x_55628:
        /* <DEDUP_REMOVED lines=9> */
.L_x_55632:
[----:B------:R-:W-:Y:S02]  /*34730*/  IMAD.MOV.U32 R48, RZ, RZ, R35 ;  /* 0x000000ffff307224 */ /* 0x000fe400078e0023 */
[----:B------:R-:W-:Y:S01]  /*34740*/  IMAD.MOV.U32 R6, RZ, RZ, R7 ;  /* 0x000000ffff067224 */ /* 0x000fe200078e0007 */
[----:B------:R-:W-:Y:S01]  /*34750*/  MOV R7, R4 ;  /* 0x0000000400077202 */ /* 0x000fe20000000f00 */
[----:B------:R-:W-:-:S07]  /*34760*/  IMAD.MOV.U32 R35, RZ, RZ, R50 ;  /* 0x000000ffff237224 */ /* 0x000fce00078e0032 */
.L_x_55633:
[----:B------:R-:W-:Y:S05]  /*34770*/  BSYNC B1 ;  /* 0x0000000000017941 */ /* 0x000fea0003800000 */
.L_x_55631:
        /* <DEDUP_REMOVED lines=9> */
.L_x_55635:
[----:B------:R-:W-:Y:S02]  /*34810*/  IMAD.MOV.U32 R37, RZ, RZ, R48 ;  /* 0x000000ffff257224 */ /* 0x000fe400078e0030 */
[----:B------:R-:W-:Y:S01]  /*34820*/  IMAD.MOV.U32 R5, RZ, RZ, R6 ;  /* 0x000000ffff057224 */ /* 0x000fe200078e0006 */
[----:B------:R-:W-:Y:S01]  /*34830*/  MOV R6, R3 ;  /* 0x0000000300067202 */ /* 0x000fe20000000f00 */
[----:B------:R-:W-:-:S07]  /*34840*/  IMAD.MOV.U32 R48, RZ, RZ, R39 ;  /* 0x000000ffff307224 */ /* 0x000fce00078e0027 */
.L_x_55636:
[----:B------:R-:W-:Y:S05]  /*34850*/  BSYNC B1 ;  /* 0x0000000000017941 */ /* 0x000fea0003800000 */
.L_x_55634:
        /* <DEDUP_REMOVED lines=9> */
.L_x_55638:
[----:B------:R-:W-:Y:S02]  /*348f0*/  IMAD.MOV.U32 R50, RZ, RZ, R37 ;  /* 0x000000ffff327224 */ /* 0x000fe400078e0025 */
[----:B------:R-:W-:Y:S01]  /*34900*/  IMAD.MOV.U32 R4, RZ, RZ, R5 ;  /* 0x000000ffff047224 */ /* 0x000fe200078e0005 */
[----:B------:R-:W-:Y:S01]  /*34910*/  MOV R5, R2 ;  /* 0x0000000200057202 */ /* 0x000fe20000000f00 */
[----:B------:R-:W-:-:S07]  /*34920*/  IMAD.MOV.U32 R37, RZ, RZ, R52 ;  /* 0x000000ffff257224 */ /* 0x000fce00078e0034 */
.L_x_55639:
[----:B------:R-:W-:Y:S05]  /*34930*/  BSYNC B1 ;  /* 0x0000000000017941 */ /* 0x000fea0003800000 */
.L_x_55637:
        /* <DEDUP_REMOVED lines=9> */
.L_x_55641:
[----:B------:R-:W-:Y:S02]  /*349d0*/  IMAD.MOV.U32 R3, RZ, RZ, R50 ;  /* 0x000000ffff037224 */ /* 0x000fe400078e0032 */
[----:B------:R-:W-:Y:S01]  /*349e0*/  IMAD.MOV.U32 R2, RZ, RZ, R4 ;  /* 0x000000ffff027224 */ /* 0x000fe200078e0004 */
[----:B------:R-:W-:Y:S01]  /*349f0*/  MOV R4, R47 ;  /* 0x0000002f00047202 */ /* 0x000fe20000000f00 */
[----:B------:R-:W-:-:S07]  /*34a00*/  IMAD.MOV.U32 R50, RZ, RZ, R49 ;  /* 0x000000ffff327224 */ /* 0x000fce00078e0031 */
.L_x_55642:
[----:B------:R-:W-:Y:S05]  /*34a10*/  BSYNC B1 ;  /* 0x0000000000017941 */ /* 0x000fea0003800000 */
.L_x_55640:
        /* <DEDUP_REMOVED lines=9> */
.L_x_55644:
[----:B------:R-:W-:Y:S02]  /*34ab0*/  IMAD.MOV.U32 R47, RZ, RZ, R3 ;  /* 0x000000ffff2f7224 */ /* 0x000fe400078e0003 */
[----:B------:R-:W-:Y:S01]  /*34ac0*/  IMAD.MOV.U32 R39, RZ, RZ, R2 ;  /* 0x000000ffff277224 */ /* 0x000fe200078e0002 */
[----:B------:R-:W-:Y:S01]  /*34ad0*/  MOV R2, R17 ;  /* 0x0000001100027202 */ /* 0x000fe20000000f00 */
[----:B------:R-:W-:-:S07]  /*34ae0*/  IMAD.MOV.U32 R3, RZ, RZ, R18 ;  /* 0x000000ffff037224 */ /* 0x000fce00078e0012 */
.L_x_55645:
[----:B------:R-:W-:Y:S05]  /*34af0*/  BSYNC B1 ;  /* 0x0000000000017941 */ /* 0x000fea0003800000 */
.L_x_55643:
        /* <DEDUP_REMOVED lines=9> */
.L_x_55647:
[----:B------:R-:W-:Y:S02]  /*34b90*/  IMAD.MOV.U32 R18, RZ, RZ, R47 ;  /* 0x000000ffff127224 */ /* 0x000fe400078e002f */
[----:B------:R-:W-:Y:S01]  /*34ba0*/  IMAD.MOV.U32 R17, RZ, RZ, R39 ;  /* 0x000000ffff117224 */ /* 0x000fe200078e0027 */
[----:B------:R-:W-:Y:S01]  /*34bb0*/  MOV R39, R16 ;  /* 0x0000001000277202 */ /* 0x000fe20000000f00 */
[----:B------:R-:W-:-:S07]  /*34bc0*/  IMAD.MOV.U32 R47, RZ, RZ, R54 ;  /* 0x000000ffff2f7224 */ /* 0x000fce00078e0036 */
.L_x_55648:
[----:B------:R-:W-:Y:S05]  /*34bd0*/  BSYNC B1 ;  /* 0x0000000000017941 */ /* 0x000fea0003800000 */
.L_x_55646:
        /* <DEDUP_REMOVED lines=9> */
.L_x_55650:
[----:B------:R-:W-:Y:S02]  /*34c70*/  IMAD.MOV.U32 R49, RZ, RZ, R18 ;  /* 0x000000ffff317224 */ /* 0x000fe400078e0012 */
[----:B------:R-:W-:Y:S01]  /*34c80*/  IMAD.MOV.U32 R16, RZ, RZ, R17 ;  /* 0x000000ffff107224 */ /* 0x000fe200078e0011 */
[----:B------:R-:W-:Y:S01]  /*34c90*/  MOV R17, R14 ;  /* 0x0000000e00117202 */ /* 0x000fe20000000f00 */
[----:B------:R-:W-:-:S07]  /*34ca0*/  IMAD.MOV.U32 R18, RZ, RZ, R15 ;  /* 0x000000ffff127224 */ /* 0x000fce00078e000f */
.L_x_55651:
[----:B------:R-:W-:Y:S05]  /*34cb0*/  BSYNC B1 ;  /* 0x0000000000017941 */ /* 0x000fea0003800000 */
.L_x_55649:
        /* <DEDUP_REMOVED lines=9> */
.L_x_55653:
[----:B------:R-:W-:Y:S02]  /*34d50*/  IMAD.MOV.U32 R15, RZ, RZ, R49 ;  /* 0x000000ffff0f7224 */ /* 0x000fe400078e0031 */
[----:B------:R-:W-:Y:S01]  /*34d60*/  IMAD.MOV.U32 R14, RZ, RZ, R16 ;  /* 0x000000ffff0e7224 */ /* 0x000fe200078e0010 */
[----:B------:R-:W-:Y:S01]  /*34d70*/  MOV R16, R13 ;  /* 0x0000000d00107202 */ /* 0x000fe20000000f00 */
[----:B------:R-:W-:-:S07]  /*34d80*/  IMAD.MOV.U32 R49, RZ, RZ, R56 ;  /* 0x000000ffff317224 */ /* 0x000fce00078e0038 */
.L_x_55654:
[----:B------:R-:W-:Y:S05]  /*34d90*/  BSYNC B1 ;  /* 0x0000000000017941 */ /* 0x000fea0003800000 */
.L_x_55652:
        /* <DEDUP_REMOVED lines=9> */
.L_x_55656:
[----:B------:R-:W-:Y:S02]  /*34e30*/  IMAD.MOV.U32 R52, RZ, RZ, R15 ;  /* 0x000000ffff347224 */ /* 0x000fe400078e000f */
[----:B------:R-:W-:Y:S01]  /*34e40*/  IMAD.MOV.U32 R13, RZ, RZ, R14 ;  /* 0x000000ffff0d7224 */ /* 0x000fe200078e000e */
[----:B------:R-:W-:Y:S01]  /*34e50*/  MOV R14, R11 ;  /* 0x0000000b000e7202 */ /* 0x000fe20000000f00 */
[----:B------:R-:W-:-:S07]  /*34e60*/  IMAD.MOV.U32 R15, RZ, RZ, R12 ;  /* 0x000000ffff0f7224 */ /* 0x000fce00078e000c */
.L_x_55657:
[----:B------:R-:W-:Y:S05]  /*34e70*/  BSYNC B1 ;  /* 0x0000000000017941 */ /* 0x000fea0003800000 */
.L_x_55655:
        /* <DEDUP_REMOVED lines=16> */
.L_x_55659:
[----:B------:R-:W-:Y:S01]  /*34f80*/  IMAD.MOV.U32 R40, RZ, RZ, R19 ;  /* 0x000000ffff287224 */ /* 0x000fe200078e0013 */
[----:B------:R-:W-:Y:S01]  /*34f90*/  MOV R12, R67 ;  /* 0x00000043000c7202 */ /* 0x000fe20000000f00 */
[----:B------:R-:W-:Y:S02]  /*34fa0*/  IMAD.MOV.U32 R19, RZ, RZ, R42 ;  /* 0x000000ffff137224 */ /* 0x000fe400078e002a */
[----:B------:R-:W-:-:S07]  /*34fb0*/  IMAD.MOV.U32 R67, RZ, RZ, R10 ;  /* 0x000000ffff437224 */ /* 0x000fce00078e000a */
.L_x_55660:
[----:B------:R-:W-:Y:S05]  /*34fc0*/  BSYNC B1 ;  /* 0x0000000000017941 */ /* 0x000fea0003800000 */
.L_x_55658:
        /* <DEDUP_REMOVED lines=9> */
.L_x_55662:
[----:B------:R-:W-:Y:S01]  /*35060*/  IMAD.MOV.U32 R29, RZ, RZ, R40 ;  /* 0x000000ffff1d7224 */ /* 0x000fe200078e0028 */
[----:B------:R-:W-:Y:S01]  /*35070*/  MOV R11, R12 ;  /* 0x0000000c000b7202 */ /* 0x000fe20000000f00 */
[----:B------:R-:W-:Y:S02]  /*35080*/  IMAD.MOV.U32 R40, RZ, RZ, R51 ;  /* 0x000000ffff287224 */ /* 0x000fe400078e0033 */
[----:B------:R-:W-:-:S07]  /*35090*/  IMAD.MOV.U32 R12, RZ, RZ, R31 ;  /* 0x000000ffff0c7224 */ /* 0x000fce00078e001f */
.L_x_55663:
[----:B------:R-:W-:Y:S05]  /*350a0*/  BSYNC B1 ;  /* 0x0000000000017941 */ /* 0x000fea0003800000 */
.L_x_55661:
        /* <DEDUP_REMOVED lines=9> */
.L_x_55665:
[----:B------:R-:W-:Y:S01]  /*35140*/  IMAD.MOV.U32 R42, RZ, RZ, R29 ;  /* 0x000000ffff2a7224 */ /* 0x000fe200078e001d */
[----:B------:R-:W-:Y:S01]  /*35150*/  MOV R10, R11 ;  /* 0x0000000b000a7202 */ /* 0x000fe20000000f00 */
[----:B------:R-:W-:Y:S02]  /*35160*/  IMAD.MOV.U32 R29, RZ, RZ, R44 ;  /* 0x000000ffff1d7224 */ /* 0x000fe400078e002c */
[----:B------:R-:W-:-:S07]  /*35170*/  IMAD.MOV.U32 R11, RZ, RZ, R8 ;  /* 0x000000ffff0b7224 */ /* 0x000fce00078e0008 */
.L_x_55666:
[----:B------:R-:W-:Y:S05]  /*35180*/  BSYNC B1 ;  /* 0x0000000000017941 */ /* 0x000fea0003800000 */
.L_x_55664:
        /* <DEDUP_REMOVED lines=9> */
.L_x_55668:
[----:B------:R-:W-:Y:S01]  /*35220*/  IMAD.MOV.U32 R51, RZ, RZ, R42 ;  /* 0x000000ffff337224 */ /* 0x000fe200078e002a */
[----:B------:R-:W-:Y:S01]  /*35230*/  MOV R31, R10 ;  /* 0x0000000a001f7202 */ /* 0x000fe20000000f00 */
[----:B------:R-:W-:Y:S02]  /*35240*/  IMAD.MOV.U32 R42, RZ, RZ, R33 ;  /* 0x000000ffff2a7224 */ /* 0x000fe400078e0021 */
[----:B------:R-:W-:-:S07]  /*35250*/  IMAD.MOV.U32 R10, RZ, RZ, R9 ;  /* 0x000000ffff0a7224 */ /* 0x000fce00078e0009 */
.L_x_55669:
[----:B------:R-:W-:Y:S05]  /*35260*/  BSYNC B1 ;  /* 0x0000000000017941 */ /* 0x000fea0003800000 */
.L_x_55667:
        /* <DEDUP_REMOVED lines=9> */
.L_x_55671:
[----:B------:R-:W-:Y:S01]  /*35300*/  IMAD.MOV.U32 R44, RZ, RZ, R51 ;  /* 0x000000ffff2c7224 */ /* 0x000fe200078e0033 */
[----:B------:R-:W-:Y:S01]  /*35310*/  MOV R8, R31 ;  /* 0x0000001f00087202 */ /* 0x000fe20000000f00 */
[----:B------:R-:W-:Y:S02]  /*35320*/  IMAD.MOV.U32 R51, RZ, RZ, R58 ;  /* 0x000000ffff337224 */ /* 0x000fe400078e003a */
[----:B------:R-:W-:-:S07]  /*35330*/  IMAD.MOV.U32 R31, RZ, RZ, R46 ;  /* 0x000000ffff1f7224 */ /* 0x000fce00078e002e */
.L_x_55672:
[----:B------:R-:W-:Y:S05]  /*35340*/  BSYNC B1 ;  /* 0x0000000000017941 */ /* 0x000fea0003800000 */
.L_x_55670:
        /* <DEDUP_REMOVED lines=9> */
.L_x_55674:
[----:B------:R-:W-:Y:S01]  /*353e0*/  IMAD.MOV.U32 R33, RZ, RZ, R44 ;  /* 0x000000ffff217224 */ /* 0x000fe200078e002c */
[----:B------:R-:W-:Y:S01]  /*353f0*/  MOV R9, R8 ;  /* 0x0000000800097202 */ /* 0x000fe20000000f00 */
[----:B------:R-:W-:Y:S02]  /*35400*/  IMAD.MOV.U32 R44, RZ, RZ, R35 ;  /* 0x000000ffff2c7224 */ /* 0x000fe400078e0023 */
[----:B------:R-:W-:-:S07]  /*35410*/  IMAD.MOV.U32 R8, RZ, RZ, R7 ;  /* 0x000000ffff087224 */ /* 0x000fce00078e0007 */
.L_x_55675:
[----:B------:R-:W-:Y:S05]  /*35420*/  BSYNC B1 ;  /* 0x0000000000017941 */ /* 0x000fea0003800000 */
.L_x_55673:
        /* <DEDUP_REMOVED lines=9> */
.L_x_55677:
[----:B------:R-:W-:Y:S01]  /*354c0*/  IMAD.MOV.U32 R54, RZ, RZ, R33 ;  /* 0x000000ffff367224 */ /* 0x000fe200078e0021 */
[----:B------:R-:W-:Y:S01]  /*354d0*/  MOV R46, R9 ;  /* 0x00000009002e7202 */ /* 0x000fe20000000f00 */
[----:B------:R-:W-:Y:S02]  /*354e0*/  IMAD.MOV.U32 R33, RZ, RZ, R48 ;  /* 0x000000ffff217224 */ /* 0x000fe400078e0030 */
[----:B------:R-:W-:-:S07]  /*354f0*/  IMAD.MOV.U32 R9, RZ, RZ, R6 ;  /* 0x000000ffff097224 */ /* 0x000fce00078e0006 */
.L_x_55678:
[----:B------:R-:W-:Y:S05]  /*35500*/  BSYNC B1 ;  /* 0x0000000000017941 */ /* 0x000fea0003800000 */
.L_x_55676:
        /* <DEDUP_REMOVED lines=9> */
.L_x_55680:
[----:B------:R-:W-:Y:S01]  /*355a0*/  IMAD.MOV.U32 R35, RZ, RZ, R54 ;  /* 0x000000ffff237224 */ /* 0x000fe200078e0036 */
[----:B------:R-:W-:Y:S01]  /*355b0*/  MOV R7, R46 ;  /* 0x0000002e00077202 */ /* 0x000fe20000000f00 */
[----:B------:R-:W-:Y:S02]  /*355c0*/  IMAD.MOV.U32 R54, RZ, RZ, R37 ;  /* 0x000000ffff367224 */ /* 0x000fe400078e0025 */
[----:B------:R-:W-:-:S07]  /*355d0*/  IMAD.MOV.U32 R46, RZ, RZ, R5 ;  /* 0x000000ffff2e7224 */ /* 0x000fce00078e0005 */
.L_x_55681:
[----:B------:R-:W-:Y:S05]  /*355e0*/  BSYNC B1 ;  /* 0x0000000000017941 */ /* 0x000fea0003800000 */
.L_x_55679:
        /* <DEDUP_REMOVED lines=9> */
.L_x_55683:
[----:B------:R-:W-:Y:S01]  /*35680*/  IMAD.MOV.U32 R6, RZ, RZ, R35 ;  /* 0x000000ffff067224 */ /* 0x000fe200078e0023 */
[----:B------:R-:W-:Y:S01]  /*35690*/  MOV R5, R7 ;  /* 0x0000000700057202 */ /* 0x000fe20000000f00 */
[----:B------:R-:W-:Y:S02]  /*356a0*/  IMAD.MOV.U32 R35, RZ, RZ, R50 ;  /* 0x000000ffff237224 */ /* 0x000fe400078e0032 */
[----:B------:R-:W-:-:S07]  /*356b0*/  IMAD.MOV.U32 R7, RZ, RZ, R4 ;  /* 0x000000ffff077224 */ /* 0x000fce00078e0004 */
.L_x_55684:
[----:B------:R-:W-:Y:S05]  /*356c0*/  BSYNC B1 ;  /* 0x0000000000017941 */ /* 0x000fea0003800000 */
.L_x_55682:
        /* <DEDUP_REMOVED lines=9> */
.L_x_55686:
[----:B------:R-:W-:Y:S01]  /*35760*/  IMAD.MOV.U32 R48, RZ, RZ, R6 ;  /* 0x000000ffff307224 */ /* 0x000fe200078e0006 */
[----:B------:R-:W-:Y:S01]  /*35770*/  MOV R4, R5 ;  /* 0x0000000500047202 */ /* 0x000fe20000000f00 */
[----:B------:R-:W-:Y:S02]  /*35780*/  IMAD.MOV.U32 R6, RZ, RZ, R3 ;  /* 0x000000ffff067224 */ /* 0x000fe400078e0003 */
[----:B------:R-:W-:-:S07]  /*35790*/  IMAD.MOV.U32 R5, RZ, RZ, R2 ;  /* 0x000000ffff057224 */ /* 0x000fce00078e0002 */
.L_x_55687:
[----:B------:R-:W-:Y:S05]  /*357a0*/  BSYNC B1 ;  /* 0x0000000000017941 */ /* 0x000fea0003800000 */
.L_x_55685:
        /* <DEDUP_REMOVED lines=9> */
.L_x_55689:
[----:B------:R-:W-:Y:S01]  /*35840*/  IMAD.MOV.U32 R3, RZ, RZ, R48 ;  /* 0x000000ffff037224 */ /* 0x000fe200078e0030 */
[----:B------:R-:W-:Y:S01]  /*35850*/  MOV R2, R4 ;  /* 0x0000000400027202 */ /* 0x000fe20000000f00 */
[----:B------:R-:W-:Y:S02]  /*35860*/  IMAD.MOV.U32 R48, RZ, RZ, R47 ;  /* 0x000000ffff307224 */ /* 0x000fe400078e002f */
[----:B------:R-:W-:-:S07]  /*35870*/  IMAD.MOV.U32 R4, RZ, RZ, R39 ;  /* 0x000000ffff047224 */ /* 0x000fce00078e0027 */
.L_x_55690:
[----:B------:R-:W-:Y:S05]  /*35880*/  BSYNC B1 ;  /* 0x0000000000017941 */ /* 0x000fea0003800000 */
.L_x_55688:
        /* <DEDUP_REMOVED lines=9> */
.L_x_55692:
[----:B------:R-:W-:Y:S01]  /*35920*/  IMAD.MOV.U32 R50, RZ, RZ, R3 ;  /* 0x000000ffff327224 */ /* 0x000fe200078e0003 */
[----:B------:R-:W-:Y:S01]  /*35930*/  MOV R37, R2 ;  /* 0x0000000200257202 */ /* 0x000fe20000000f00 */
[----:B------:R-:W-:Y:S02]  /*35940*/  IMAD.MOV.U32 R3, RZ, RZ, R18 ;  /* 0x000000ffff037224 */ /* 0x000fe400078e0012 */
[----:B------:R-:W-:-:S07]  /*35950*/  IMAD.MOV.U32 R2, RZ, RZ, R17 ;  /* 0x000000ffff027224 */ /* 0x000fce00078e0011 */
.L_x_55693:
[----:B------:R-:W-:Y:S05]  /*35960*/  BSYNC B1 ;  /* 0x0000000000017941 */ /* 0x000fea0003800000 */
.L_x_55691:
        /* <DEDUP_REMOVED lines=9> */
.L_x_55695:
[----:B------:R-:W-:Y:S01]  /*35a00*/  IMAD.MOV.U32 R18, RZ, RZ, R50 ;  /* 0x000000ffff127224 */ /* 0x000fe200078e0032 */
[----:B------:R-:W-:Y:S01]  /*35a10*/  MOV R17, R37 ;  /* 0x0000002500117202 */ /* 0x000fe20000000f00 */
[----:B------:R-:W-:Y:S02]  /*35a20*/  IMAD.MOV.U32 R50, RZ, RZ, R49 ;  /* 0x000000ffff327224 */ /* 0x000fe400078e0031 */
[----:B------:R-:W-:-:S07]  /*35a30*/  IMAD.MOV.U32 R37, RZ, RZ, R16 ;  /* 0x000000ffff257224 */ /* 0x000fce00078e0010 */
.L_x_55696:
[----:B------:R-:W-:Y:S05]  /*35a40*/  BSYNC B1 ;  /* 0x0000000000017941 */ /* 0x000fea0003800000 */
.L_x_55694:
        /* <DEDUP_REMOVED lines=9> */
.L_x_55698:
[----:B------:R-:W-:Y:S01]  /*35ae0*/  IMAD.MOV.U32 R39, RZ, RZ, R18 ;  /* 0x000000ffff277224 */ /* 0x000fe200078e0012 */
[----:B------:R-:W-:Y:S01]  /*35af0*/  MOV R16, R17 ;  /* 0x0000001100107202 */ /* 0x000fe20000000f00 */
[----:B------:R-:W-:Y:S02]  /*35b00*/  IMAD.MOV.U32 R18, RZ, RZ, R15 ;  /* 0x000000ffff127224 */ /* 0x000fe400078e000f */
[----:B------:R-:W-:-:S07]  /*35b10*/  IMAD.MOV.U32 R17, RZ, RZ, R14 ;  /* 0x000000ffff117224 */ /* 0x000fce00078e000e */
.L_x_55699:
[----:B------:R-:W-:Y:S05]  /*35b20*/  BSYNC B1 ;  /* 0x0000000000017941 */ /* 0x000fea0003800000 */
.L_x_55697:
        /* <DEDUP_REMOVED lines=9> */
.L_x_55701:
[----:B------:R-:W-:Y:S01]  /*35bc0*/  IMAD.MOV.U32 R15, RZ, RZ, R39 ;  /* 0x000000ffff0f7224 */ /* 0x000fe200078e0027 */
[----:B------:R-:W-:Y:S01]  /*35bd0*/  MOV R14, R16 ;  /* 0x00000010000e7202 */ /* 0x000fe20000000f00 */
[----:B------:R-:W-:Y:S02]  /*35be0*/  IMAD.MOV.U32 R39, RZ, RZ, R52 ;  /* 0x000000ffff277224 */ /* 0x000fe400078e0034 */
[----:B------:R-:W-:-:S07]  /*35bf0*/  IMAD.MOV.U32 R16, RZ, RZ, R13 ;  /* 0x000000ffff107224 */ /* 0x000fce00078e000d */
.L_x_55702:
[----:B------:R-:W-:Y:S05]  /*35c00*/  BSYNC B1 ;  /* 0x0000000000017941 */ /* 0x000fea0003800000 */
.L_x_55700:
        /* <DEDUP_REMOVED lines=16> */
.L_x_55704:
[----:B------:R-:W-:Y:S02]  /*35d10*/  IMAD.MOV.U32 R52, RZ, RZ, R19 ;  /* 0x000000ffff347224 */ /* 0x000fe400078e0013 */
[----:B------:R-:W-:Y:S02]  /*35d20*/  IMAD.MOV.U32 R38, RZ, RZ, R67 ;  /* 0x000000ffff267224 */ /* 0x000fe400078e0043 */
[----:B------:R-:W-:Y:S02]  /*35d30*/  IMAD.MOV.U32 R19, RZ, RZ, R40 ;  /* 0x000000ffff137224 */ /* 0x000fe400078e0028 */
[----:B------:R-:W-:-:S07]  /*35d40*/  IMAD.MOV.U32 R67, RZ, RZ, R12 ;  /* 0x000000ffff437224 */ /* 0x000fce00078e000c */
.L_x_55705:
[----:B------:R-:W-:Y:S05]  /*35d50*/  BSYNC B1 ;  /* 0x0000000000017941 */ /* 0x000fea0003800000 */
.L_x_55703:
        /* <DEDUP_REMOVED lines=9> */
.L_x_55707:
[----:B------:R-:W-:Y:S02]  /*35df0*/  IMAD.MOV.U32 R27, RZ, RZ, R52 ;  /* 0x000000ffff1b7224 */ /* 0x000fe400078e0034 */
[----:B------:R-:W-:Y:S02]  /*35e00*/  IMAD.MOV.U32 R13, RZ, RZ, R38 ;  /* 0x000000ffff0d7224 */ /* 0x000fe400078e0026 */
[----:B------:R-:W-:Y:S02]  /*35e10*/  IMAD.MOV.U32 R52, RZ, RZ, R29 ;  /* 0x000000ffff347224 */ /* 0x000fe400078e001d */
[----:B------:R-:W-:-:S07]  /*35e20*/  IMAD.MOV.U32 R38, RZ, RZ, R11 ;  /* 0x000000ffff267224 */ /* 0x000fce00078e000b */
.L_x_55708:
[----:B------:R-:W-:Y:S05]  /*35e30*/  BSYNC B1 ;  /* 0x0000000000017941 */ /* 0x000fea0003800000 */
.L_x_55706:
        /* <DEDUP_REMOVED lines=9> */
.L_x_55710:
[----:B------:R-:W-:Y:S02]  /*35ed0*/  IMAD.MOV.U32 R40, RZ, RZ, R27 ;  /* 0x000000ffff287224 */ /* 0x000fe400078e001b */
[----:B------:R-:W-:Y:S02]  /*35ee0*/  IMAD.MOV.U32 R12, RZ, RZ, R13 ;  /* 0x000000ffff0c7224 */ /* 0x000fe400078e000d */
[----:B------:R-:W-:Y:S02]  /*35ef0*/  IMAD.MOV.U32 R27, RZ, RZ, R42 ;  /* 0x000000ffff1b7224 */ /* 0x000fe400078e002a */
[----:B------:R-:W-:-:S07]  /*35f00*/  IMAD.MOV.U32 R13, RZ, RZ, R10 ;  /* 0x000000ffff0d7224 */ /* 0x000fce00078e000a */
.L_x_55711:
[----:B------:R-:W-:Y:S05]  /*35f10*/  BSYNC B1 ;  /* 0x0000000000017941 */ /* 0x000fea0003800000 */
.L_x_55709:
        /* <DEDUP_REMOVED lines=9> */
.L_x_55713:
[----:B------:R-:W-:Y:S02]  /*35fb0*/  IMAD.MOV.U32 R29, RZ, RZ, R40 ;  /* 0x000000ffff1d7224 */ /* 0x000fe400078e0028 */
[----:B------:R-:W-:Y:S02]  /*35fc0*/  IMAD.MOV.U32 R11, RZ, RZ, R12 ;  /* 0x000000ffff0b7224 */ /* 0x000fe400078e000c */
[----:B------:R-:W-:Y:S02]  /*35fd0*/  IMAD.MOV.U32 R40, RZ, RZ, R51 ;  /* 0x000000ffff287224 */ /* 0x000fe400078e0033 */
[----:B------:R-:W-:-:S07]  /*35fe0*/  IMAD.MOV.U32 R12, RZ, RZ, R31 ;  /* 0x000000ffff0c7224 */ /* 0x000fce00078e001f */
.L_x_55714:
[----:B------:R-:W-:Y:S05]  /*35ff0*/  BSYNC B1 ;  /* 0x0000000000017941 */ /* 0x000fea0003800000 */
.L_x_55712:
        /* <DEDUP_REMOVED lines=9> */
.L_x_55716:
[----:B------:R-:W-:Y:S02]  /*36090*/  IMAD.MOV.U32 R42, RZ, RZ, R29 ;  /* 0x000000ffff2a7224 */ /* 0x000fe400078e001d */
[----:B------:R-:W-:Y:S02]  /*360a0*/  IMAD.MOV.U32 R10, RZ, RZ, R11 ;  /* 0x000000ffff0a7224 */ /* 0x000fe400078e000b */
[----:B------:R-:W-:Y:S02]  /*360b0*/  IMAD.MOV.U32 R29, RZ, RZ, R44 ;  /* 0x000000ffff1d7224 */ /* 0x000fe400078e002c */
[----:B------:R-:W-:-:S07]  /*360c0*/  IMAD.MOV.U32 R11, RZ, RZ, R8 ;  /* 0x000000ffff0b7224 */ /* 0x000fce00078e0008 */
.L_x_55717:
[----:B------:R-:W-:Y:S05]  /*360d0*/  BSYNC B1 ;  /* 0x0000000000017941 */ /* 0x000fea0003800000 */
.L_x_55715:
        /* <DEDUP_REMOVED lines=9> */
.L_x_55719:
[----:B------:R-:W-:Y:S02]  /*36170*/  IMAD.MOV.U32 R47, RZ, RZ, R42 ;  /* 0x000000ffff2f7224 */ /* 0x000fe400078e002a */
[----:B------:R-:W-:Y:S02]  /*36180*/  IMAD.MOV.U32 R31, RZ, RZ, R10 ;  /* 0x000000ffff1f7224 */ /* 0x000fe400078e000a */
[----:B------:R-:W-:Y:S02]  /*36190*/  IMAD.MOV.U32 R42, RZ, RZ, R33 ;  /* 0x000000ffff2a7224 */ /* 0x000fe400078e0021 */
[----:B------:R-:W-:-:S07]  /*361a0*/  IMAD.MOV.U32 R10, RZ, RZ, R9 ;  /* 0x000000ffff0a7224 */ /* 0x000fce00078e0009 */
.L_x_55720:
[----:B------:R-:W-:Y:S05]  /*361b0*/  BSYNC B1 ;  /* 0x0000000000017941 */ /* 0x000fea0003800000 */
.L_x_55718:
        /* <DEDUP_REMOVED lines=9> */
.L_x_55722:
[----:B------:R-:W-:Y:S02]  /*36250*/  IMAD.MOV.U32 R44, RZ, RZ, R47 ;  /* 0x000000ffff2c7224 */ /* 0x000fe400078e002f */
[----:B------:R-:W-:Y:S02]  /*36260*/  IMAD.MOV.U32 R8, RZ, RZ, R31 ;  /* 0x000000ffff087224 */ /* 0x000fe400078e001f */
[----:B------:R-:W-:Y:S02]  /*36270*/  IMAD.MOV.U32 R47, RZ, RZ, R54 ;  /* 0x000000ffff2f7224 */ /* 0x000fe400078e0036 */
[----:B------:R-:W-:-:S07]  /*36280*/  IMAD.MOV.U32 R31, RZ, RZ, R46 ;  /* 0x000000ffff1f7224 */ /* 0x000fce00078e002e */
.L_x_55723:
[----:B------:R-:W-:Y:S05]  /*36290*/  BSYNC B1 ;  /* 0x0000000000017941 */ /* 0x000fea0003800000 */
.L_x_55721:
        /* <DEDUP_REMOVED lines=9> */
.L_x_55725:
[----:B------:R-:W-:Y:S02]  /*36330*/  IMAD.MOV.U32 R9, RZ, RZ, R44 ;  /* 0x000000ffff097224 */ /* 0x000fe400078e002c */
[----:B------:R-:W-:Y:S02]  /*36340*/  IMAD.MOV.U32 R46, RZ, RZ, R8 ;  /* 0x000000ffff2e7224 */ /* 0x000fe400078e0008 */
[----:B------:R-:W-:Y:S02]  /*36350*/  IMAD.MOV.U32 R44, RZ, RZ, R35 ;  /* 0x000000ffff2c7224 */ /* 0x000fe400078e0023 */
[----:B------:R-:W-:-:S07]  /*36360*/  IMAD.MOV.U32 R8, RZ, RZ, R7 ;  /* 0x000000ffff087224 */ /* 0x000fce00078e0007 */
.L_x_55726:
[----:B------:R-:W-:Y:S05]  /*36370*/  BSYNC B1 ;  /* 0x0000000000017941 */ /* 0x000fea0003800000 */
.L_x_55724:
        /* <DEDUP_REMOVED lines=9> */
.L_x_55728:
[----:B------:R-:W-:Y:S02]  /*36410*/  IMAD.MOV.U32 R33, RZ, RZ, R9 ;  /* 0x000000ffff217224 */ /* 0x000fe400078e0009 */
[----:B------:R-:W-:Y:S02]  /*36420*/  IMAD.MOV.U32 R7, RZ, RZ, R46 ;  /* 0x000000ffff077224 */ /* 0x000fe400078e002e */
[----:B------:R-:W-:Y:S02]  /*36430*/  IMAD.MOV.U32 R9, RZ, RZ, R6 ;  /* 0x000000ffff097224 */ /* 0x000fe400078e0006 */
[----:B------:R-:W-:-:S07]  /*36440*/  IMAD.MOV.U32 R46, RZ, RZ, R5 ;  /* 0x000000ffff2e7224 */ /* 0x000fce00078e0005 */
.L_x_55729:
[----:B------:R-:W-:Y:S05]  /*36450*/  BSYNC B1 ;  /* 0x0000000000017941 */ /* 0x000fea0003800000 */
.L_x_55727:
        /* <DEDUP_REMOVED lines=9> */
.L_x_55731:
[----:B------:R-:W-:Y:S02]  /*364f0*/  IMAD.MOV.U32 R6, RZ, RZ, R33 ;  /* 0x000000ffff067224 */ /* 0x000fe400078e0021 */
[----:B------:R-:W-:Y:S02]  /*36500*/  IMAD.MOV.U32 R5, RZ, RZ, R7 ;  /* 0x000000ffff057224 */ /* 0x000fe400078e0007 */
[----:B------:R-:W-:Y:S02]  /*36510*/  IMAD.MOV.U32 R33, RZ, RZ, R48 ;  /* 0x000000ffff217224 */ /* 0x000fe400078e0030 */
[----:B------:R-:W-:-:S07]  /*36520*/  IMAD.MOV.U32 R7, RZ, RZ, R4 ;  /* 0x000000ffff077224 */ /* 0x000fce00078e0004 */
.L_x_55732:
[----:B------:R-:W-:Y:S05]  /*36530*/  BSYNC B1 ;  /* 0x0000000000017941 */ /* 0x000fea0003800000 */
.L_x_55730:
        /* <DEDUP_REMOVED lines=9> */
.L_x_55734:
[----:B------:R-:W-:Y:S02]  /*365d0*/  IMAD.MOV.U32 R35, RZ, RZ, R6 ;  /* 0x000000ffff237224 */ /* 0x000fe400078e0006 */
[----:B------:R-:W-:Y:S02]  /*365e0*/  IMAD.MOV.U32 R4, RZ, RZ, R5 ;  /* 0x000000ffff047224 */ /* 0x000fe400078e0005 */
[----:B------:R-:W-:Y:S02]  /*365f0*/  IMAD.MOV.U32 R6, RZ, RZ, R3 ;  /* 0x000000ffff067224 */ /* 0x000fe400078e0003 */
[----:B------:R-:W-:-:S07]  /*36600*/  IMAD.MOV.U32 R5, RZ, RZ, R2 ;  /* 0x000000ffff057224 */ /* 0x000fce00078e0002 */
.L_x_55735:
[----:B------:R-:W-:Y:S05]  /*36610*/  BSYNC B1 ;  /* 0x0000000000017941 */ /* 0x000fea0003800000 */
.L_x_55733:
        /* <DEDUP_REMOVED lines=9> */
.L_x_55737:
[----:B------:R-:W-:Y:S02]  /*366b0*/  IMAD.MOV.U32 R3, RZ, RZ, R35 ;  /* 0x000000ffff037224 */ /* 0x000fe400078e0023 */
[----:B------:R-:W-:Y:S02]  /*366c0*/  IMAD.MOV.U32 R2, RZ, RZ, R4 ;  /* 0x000000ffff027224 */ /* 0x000fe400078e0004 */
[----:B------:R-:W-:Y:S02]  /*366d0*/  IMAD.MOV.U32 R35, RZ, RZ, R50 ;  /* 0x000000ffff237224 */ /* 0x000fe400078e0032 */
[----:B------:R-:W-:-:S07]  /*366e0*/  IMAD.MOV.U32 R4, RZ, RZ, R37 ;  /* 0x000000ffff047224 */ /* 0x000fce00078e0025 */
.L_x_55738:
[----:B------:R-:W-:Y:S05]  /*366f0*/  BSYNC B1 ;  /* 0x0000000000017941 */ /* 0x000fea0003800000 */
.L_x_55736:
        /* <DEDUP_REMOVED lines=9> */
.L_x_55740:
[----:B------:R-:W-:Y:S02]  /*36790*/  IMAD.MOV.U32 R48, RZ, RZ, R3 ;  /* 0x000000ffff307224 */ /* 0x000fe400078e0003 */
[----:B------:R-:W-:Y:S02]  /*367a0*/  IMAD.MOV.U32 R37, RZ, RZ, R2 ;  /* 0x000000ffff257224 */ /* 0x000fe400078e0002 */
[----:B------:R-:W-:Y:S02]  /*367b0*/  IMAD.MOV.U32 R3, RZ, RZ, R18 ;  /* 0x000000ffff037224 */ /* 0x000fe400078e0012 */
[----:B------:R-:W-:-:S07]  /*367c0*/  IMAD.MOV.U32 R2, RZ, RZ, R17 ;  /* 0x000000ffff027224 */ /* 0x000fce00078e0011 */
.L_x_55741:
[----:B------:R-:W-:Y:S05]  /*367d0*/  BSYNC B1 ;  /* 0x0000000000017941 */ /* 0x000fea0003800000 */
.L_x_55739:
        /* <DEDUP_REMOVED lines=9> */
.L_x_55743:
[----:B------:R-:W-:Y:S02]  /*36870*/  IMAD.MOV.U32 R18, RZ, RZ, R48 ;  /* 0x000000ffff127224 */ /* 0x000fe400078e0030 */
[----:B------:R-:W-:Y:S02]  /*36880*/  IMAD.MOV.U32 R17, RZ, RZ, R37 ;  /* 0x000000ffff117224 */ /* 0x000fe400078e0025 */
[----:B------:R-:W-:Y:S02]  /*36890*/  IMAD.MOV.U32 R48, RZ, RZ, R39 ;  /* 0x000000ffff307224 */ /* 0x000fe400078e0027 */
[----:B------:R-:W-:-:S07]  /*368a0*/  IMAD.MOV.U32 R37, RZ, RZ, R16 ;  /* 0x000000ffff257224 */ /* 0x000fce00078e0010 */
.L_x_55744:
[----:B------:R-:W-:Y:S05]  /*368b0*/  BSYNC B1 ;  /* 0x0000000000017941 */ /* 0x000fea0003800000 */
.L_x_55742:
        /* <DEDUP_REMOVED lines=9> */
.L_x_55746:
[----:B------:R-:W-:Y:S02]  /*36950*/  IMAD.MOV.U32 R39, RZ, RZ, R18 ;  /* 0x000000ffff277224 */ /* 0x000fe400078e0012 */
[----:B------:R-:W-:Y:S02]  /*36960*/  IMAD.MOV.U32 R16, RZ, RZ, R17 ;  /* 0x000000ffff107224 */ /* 0x000fe400078e0011 */
[----:B------:R-:W-:Y:S02]  /*36970*/  IMAD.MOV.U32 R18, RZ, RZ, R15 ;  /* 0x000000ffff127224 */ /* 0x000fe400078e000f */
[----:B------:R-:W-:-:S07]  /*36980*/  IMAD.MOV.U32 R17, RZ, RZ, R14 ;  /* 0x000000ffff117224 */ /* 0x000fce00078e000e */
.L_x_55747:
[----:B------:R-:W-:Y:S05]  /*36990*/  BSYNC B1 ;  /* 0x0000000000017941 */ /* 0x000fea0003800000 */
.L_x_55745:
        /* <DEDUP_REMOVED lines=16> */
.L_x_55749:
[----:B------:R-:W-:Y:S02]  /*36aa0*/  IMAD.MOV.U32 R36, RZ, RZ, R19 ;  /* 0x000000ffff247224 */ /* 0x000fe400078e0013 */
[----:B------:R-:W-:Y:S01]  /*36ab0*/  IMAD.MOV.U32 R14, RZ, RZ, R67 ;  /* 0x000000ffff0e7224 */ /* 0x000fe200078e0043 */
[----:B------:R-:W-:Y:S01]  /*36ac0*/  MOV R67, R38 ;  /* 0x0000002600437202 */ /* 0x000fe20000000f00 */
[----:B------:R-:W-:-:S07]  /*36ad0*/  IMAD.MOV.U32 R19, RZ, RZ, R52 ;  /* 0x000000ffff137224 */ /* 0x000fce00078e0034 */
.L_x_55750:
[----:B------:R-:W-:Y:S05]  /*36ae0*/  BSYNC B1 ;  /* 0x0000000000017941 */ /* 0x000fea0003800000 */
.L_x_55748:
        /* <DEDUP_REMOVED lines=9> */
.L_x_55752:
[----:B------:R-:W-:Y:S02]  /*36b80*/  IMAD.MOV.U32 R25, RZ, RZ, R36 ;  /* 0x000000ffff197224 */ /* 0x000fe400078e0024 */
[----:B------:R-:W-:Y:S01]  /*36b90*/  IMAD.MOV.U32 R15, RZ, RZ, R14 ;  /* 0x000000ffff0f7224 */ /* 0x000fe200078e000e */
[----:B------:R-:W-:Y:S01]  /*36ba0*/  MOV R14, R13 ;  /* 0x0000000d000e7202 */ /* 0x000fe20000000f00 */
[----:B------:R-:W-:-:S07]  /*36bb0*/  IMAD.MOV.U32 R36, RZ, RZ, R27 ;  /* 0x000000ffff247224 */ /* 0x000fce00078e001b */
.L_x_55753:
[----:B------:R-:W-:Y:S05]  /*36bc0*/  BSYNC B1 ;  /* 0x0000000000017941 */ /* 0x000fea0003800000 */
.L_x_55751:
        /* <DEDUP_REMOVED lines=9> */
.L_x_55755:
[----:B------:R-:W-:Y:S02]  /*36c60*/  IMAD.MOV.U32 R50, RZ, RZ, R25 ;  /* 0x000000ffff327224 */ /* 0x000fe400078e0019 */
[----:B------:R-:W-:Y:S01]  /*36c70*/  IMAD.MOV.U32 R38, RZ, RZ, R15 ;  /* 0x000000ffff267224 */ /* 0x000fe200078e000f */
[----:B------:R-:W-:Y:S01]  /*36c80*/  MOV R15, R12 ;  /* 0x0000000c000f7202 */ /* 0x000fe20000000f00 */
[----:B------:R-:W-:-:S07]  /*36c90*/  IMAD.MOV.U32 R25, RZ, RZ, R40 ;  /* 0x000000ffff197224 */ /* 0x000fce00078e0028 */
.L_x_55756:
[----:B------:R-:W-:Y:S05]  /*36ca0*/  BSYNC B1 ;  /* 0x0000000000017941 */ /* 0x000fea0003800000 */
.L_x_55754:
        /* <DEDUP_REMOVED lines=9> */
.L_x_55758:
[----:B------:R-:W-:Y:S02]  /*36d40*/  IMAD.MOV.U32 R27, RZ, RZ, R50 ;  /* 0x000000ffff1b7224 */ /* 0x000fe400078e0032 */
[----:B------:R-:W-:Y:S01]  /*36d50*/  IMAD.MOV.U32 R13, RZ, RZ, R38 ;  /* 0x000000ffff0d7224 */ /* 0x000fe200078e0026 */
[----:B------:R-:W-:Y:S01]  /*36d60*/  MOV R38, R11 ;  /* 0x0000000b00267202 */ /* 0x000fe20000000f00 */
[----:B------:R-:W-:-:S07]  /*36d70*/  IMAD.MOV.U32 R50, RZ, RZ, R29 ;  /* 0x000000ffff327224 */ /* 0x000fce00078e001d */
.L_x_55759:
[----:B------:R-:W-:Y:S05]  /*36d80*/  BSYNC B1 ;  /* 0x0000000000017941 */ /* 0x000fea0003800000 */
.L_x_55757:
        /* <DEDUP_REMOVED lines=9> */
.L_x_55761:
[----:B------:R-:W-:Y:S02]  /*36e20*/  IMAD.MOV.U32 R40, RZ, RZ, R27 ;  /* 0x000000ffff287224 */ /* 0x000fe400078e001b */
[----:B------:R-:W-:Y:S01]  /*36e30*/  IMAD.MOV.U32 R12, RZ, RZ, R13 ;  /* 0x000000ffff0c7224 */ /* 0x000fe200078e000d */
[----:B------:R-:W-:Y:S01]  /*36e40*/  MOV R13, R10 ;  /* 0x0000000a000d7202 */ /* 0x000fe20000000f00 */
[----:B------:R-:W-:-:S07]  /*36e50*/  IMAD.MOV.U32 R27, RZ, RZ, R42 ;  /* 0x000000ffff1b7224 */ /* 0x000fce00078e002a */
.L_x_55762:
[----:B------:R-:W-:Y:S05]  /*36e60*/  BSYNC B1 ;  /* 0x0000000000017941 */ /* 0x000fea0003800000 */
.L_x_55760:
        /* <DEDUP_REMOVED lines=9> */
.L_x_55764:
[----:B------:R-:W-:Y:S02]  /*36f00*/  IMAD.MOV.U32 R29, RZ, RZ, R40 ;  /* 0x000000ffff1d7224 */ /* 0x000fe400078e0028 */
[----:B------:R-:W-:Y:S01]  /*36f10*/  IMAD.MOV.U32 R11, RZ, RZ, R12 ;  /* 0x000000ffff0b7224 */ /* 0x000fe200078e000c */
[----:B------:R-:W-:Y:S01]  /*36f20*/  MOV R12, R31 ;  /* 0x0000001f000c7202 */ /* 0x000fe20000000f00 */
[----:B------:R-:W-:-:S07]  /*36f30*/  IMAD.MOV.U32 R40, RZ, RZ, R47 ;  /* 0x000000ffff287224 */ /* 0x000fce00078e002f */
.L_x_55765:
[----:B------:R-:W-:Y:S05]  /*36f40*/  BSYNC B1 ;  /* 0x0000000000017941 */ /* 0x000fea0003800000 */
.L_x_55763:
        /* <DEDUP_REMOVED lines=9> */
.L_x_55767:
[----:B------:R-:W-:Y:S02]  /*36fe0*/  IMAD.MOV.U32 R10, RZ, RZ, R29 ;  /* 0x000000ffff0a7224 */ /* 0x000fe400078e001d */
[----:B------:R-:W-:Y:S01]  /*36ff0*/  IMAD.MOV.U32 R31, RZ, RZ, R11 ;  /* 0x000000ffff1f7224 */ /* 0x000fe200078e000b */
[----:B------:R-:W-:Y:S01]  /*37000*/  MOV R11, R8 ;  /* 0x00000008000b7202 */ /* 0x000fe20000000f00 */
[----:B------:R-:W-:-:S07]  /*37010*/  IMAD.MOV.U32 R29, RZ, RZ, R44 ;  /* 0x000000ffff1d7224 */ /* 0x000fce00078e002c */
.L_x_55768:
[----:B------:R-:W-:Y:S05]  /*37020*/  BSYNC B1 ;  /* 0x0000000000017941 */ /* 0x000fea0003800000 */
.L_x_55766:
        /* <DEDUP_REMOVED lines=9> */
.L_x_55770:
[----:B------:R-:W-:Y:S02]  /*370c0*/  IMAD.MOV.U32 R42, RZ, RZ, R10 ;  /* 0x000000ffff2a7224 */ /* 0x000fe400078e000a */
[----:B------:R-:W-:Y:S01]  /*370d0*/  IMAD.MOV.U32 R8, RZ, RZ, R31 ;  /* 0x000000ffff087224 */ /* 0x000fe200078e001f */
[----:B------:R-:W-:Y:S01]  /*370e0*/  MOV R31, R46 ;  /* 0x0000002e001f7202 */ /* 0x000fe20000000f00 */
[----:B------:R-:W-:-:S07]  /*370f0*/  IMAD.MOV.U32 R10, RZ, RZ, R9 ;  /* 0x000000ffff0a7224 */ /* 0x000fce00078e0009 */
.L_x_55771:
[----:B------:R-:W-:Y:S05]  /*37100*/  BSYNC B1 ;  /* 0x0000000000017941 */ /* 0x000fea0003800000 */
.L_x_55769:
        /* <DEDUP_REMOVED lines=9> */
.L_x_55773:
[----:B------:R-:W-:Y:S02]  /*371a0*/  IMAD.MOV.U32 R9, RZ, RZ, R42 ;  /* 0x000000ffff097224 */ /* 0x000fe400078e002a */
[----:B------:R-:W-:Y:S01]  /*371b0*/  IMAD.MOV.U32 R44, RZ, RZ, R8 ;  /* 0x000000ffff2c7224 */ /* 0x000fe200078e0008 */
[----:B------:R-:W-:Y:S01]  /*371c0*/  MOV R8, R7 ;  /* 0x0000000700087202 */ /* 0x000fe20000000f00 */
[----:B------:R-:W-:-:S07]  /*371d0*/  IMAD.MOV.U32 R42, RZ, RZ, R33 ;  /* 0x000000ffff2a7224 */ /* 0x000fce00078e0021 */
.L_x_55774:
[----:B------:R-:W-:Y:S05]  /*371e0*/  BSYNC B1 ;  /* 0x0000000000017941 */ /* 0x000fea0003800000 */
.L_x_55772:
        /* <DEDUP_REMOVED lines=9> */
.L_x_55776:
[----:B------:R-:W-:Y:S02]  /*37280*/  IMAD.MOV.U32 R46, RZ, RZ, R9 ;  /* 0x000000ffff2e7224 */ /* 0x000fe400078e0009 */
[----:B------:R-:W-:Y:S01]  /*37290*/  IMAD.MOV.U32 R7, RZ, RZ, R44 ;  /* 0x000000ffff077224 */ /* 0x000fe200078e002c */
[----:B------:R-:W-:Y:S01]  /*372a0*/  MOV R44, R5 ;  /* 0x00000005002c7202 */ /* 0x000fe20000000f00 */
[----:B------:R-:W-:-:S07]  /*372b0*/  IMAD.MOV.U32 R9, RZ, RZ, R6 ;  /* 0x000000ffff097224 */ /* 0x000fce00078e0006 */
.L_x_55777:
[----:B------:R-:W-:Y:S05]  /*372c0*/  BSYNC B1 ;  /* 0x0000000000017941 */ /* 0x000fea0003800000 */
.L_x_55775:
        /* <DEDUP_REMOVED lines=9> */
.L_x_55779:
[----:B------:R-:W-:Y:S02]  /*37360*/  IMAD.MOV.U32 R6, RZ, RZ, R46 ;  /* 0x000000ffff067224 */ /* 0x000fe400078e002e */
[----:B------:R-:W-:Y:S01]  /*37370*/  IMAD.MOV.U32 R5, RZ, RZ, R7 ;  /* 0x000000ffff057224 */ /* 0x000fe200078e0007 */
[----:B------:R-:W-:Y:S01]  /*37380*/  MOV R7, R4 ;  /* 0x0000000400077202 */ /* 0x000fe20000000f00 */
[----:B------:R-:W-:-:S07]  /*37390*/  IMAD.MOV.U32 R46, RZ, RZ, R35 ;  /* 0x000000ffff2e7224 */ /* 0x000fce00078e0023 */
.L_x_55780:
[----:B------:R-:W-:Y:S05]  /*373a0*/  BSYNC B1 ;  /* 0x0000000000017941 */ /* 0x000fea0003800000 */
.L_x_55778:
        /* <DEDUP_REMOVED lines=9> */
.L_x_55782:
[----:B------:R-:W-:Y:S02]  /*37440*/  IMAD.MOV.U32 R33, RZ, RZ, R6 ;  /* 0x000000ffff217224 */ /* 0x000fe400078e0006 */
[----:B------:R-:W-:Y:S01]  /*37450*/  IMAD.MOV.U32 R4, RZ, RZ, R5 ;  /* 0x000000ffff047224 */ /* 0x000fe200078e0005 */
[----:B------:R-:W-:Y:S01]  /*37460*/  MOV R5, R2 ;  /* 0x0000000200057202 */ /* 0x000fe20000000f00 */
[----:B------:R-:W-:-:S07]  /*37470*/  IMAD.MOV.U32 R6, RZ, RZ, R3 ;  /* 0x000000ffff067224 */ /* 0x000fce00078e0003 */
.L_x_55783:
[----:B------:R-:W-:Y:S05]  /*37480*/  BSYNC B1 ;  /* 0x0000000000017941 */ /* 0x000fea0003800000 */
.L_x_55781:
        /* <DEDUP_REMOVED lines=9> */
.L_x_55785:
[----:B------:R-:W-:Y:S02]  /*37520*/  IMAD.MOV.U32 R3, RZ, RZ, R33 ;  /* 0x000000ffff037224 */ /* 0x000fe400078e0021 */
[----:B------:R-:W-:Y:S01]  /*37530*/  IMAD.MOV.U32 R2, RZ, RZ, R4 ;  /* 0x000000ffff027224 */ /* 0x000fe200078e0004 */
[----:B------:R-:W-:Y:S01]  /*37540*/  MOV R4, R37 ;  /* 0x0000002500047202 */ /* 0x000fe20000000f00 */
[----:B------:R-:W-:-:S07]  /*37550*/  IMAD.MOV.U32 R33, RZ, RZ, R48 ;  /* 0x000000ffff217224 */ /* 0x000fce00078e0030 */
.L_x_55786:
[----:B------:R-:W-:Y:S05]  /*37560*/  BSYNC B1 ;  /* 0x0000000000017941 */ /* 0x000fea0003800000 */
.L_x_55784:
        /* <DEDUP_REMOVED lines=9> */
.L_x_55788:
[----:B------:R-:W-:Y:S02]  /*37600*/  IMAD.MOV.U32 R48, RZ, RZ, R3 ;  /* 0x000000ffff307224 */ /* 0x000fe400078e0003 */
[----:B------:R-:W-:Y:S01]  /*37610*/  IMAD.MOV.U32 R35, RZ, RZ, R2 ;  /* 0x000000ffff237224 */ /* 0x000fe200078e0002 */
[----:B------:R-:W-:Y:S01]  /*37620*/  MOV R2, R17 ;  /* 0x0000001100027202 */ /* 0x000fe20000000f00 */
[----:B------:R-:W-:-:S07]  /*37630*/  IMAD.MOV.U32 R3, RZ, RZ, R18 ;  /* 0x000000ffff037224 */ /* 0x000fce00078e0012 */
.L_x_55789:
[----:B------:R-:W-:Y:S05]  /*37640*/  BSYNC B1 ;  /* 0x0000000000017941 */ /* 0x000fea0003800000 */
.L_x_55787:
        /* <DEDUP_REMOVED lines=9> */
.L_x_55791:
[----:B------:R-:W-:Y:S02]  /*376e0*/  IMAD.MOV.U32 R18, RZ, RZ, R48 ;  /* 0x000000ffff127224 */ /* 0x000fe400078e0030 */
[----:B------:R-:W-:Y:S01]  /*376f0*/  IMAD.MOV.U32 R17, RZ, RZ, R35 ;  /* 0x000000ffff117224 */ /* 0x000fe200078e0023 */
[----:B------:R-:W-:Y:S01]  /*37700*/  MOV R35, R16 ;  /* 0x0000001000237202 */ /* 0x000fe20000000f00 */
[----:B------:R-:W-:-:S07]  /*37710*/  IMAD.MOV.U32 R48, RZ, RZ, R39 ;  /* 0x000000ffff307224 */ /* 0x000fce00078e0027 */
.L_x_55792:
[----:B------:R-:W-:Y:S05]  /*37720*/  BSYNC B1 ;  /* 0x0000000000017941 */ /* 0x000fea0003800000 */
.L_x_55790:
        /* <DEDUP_REMOVED lines=16> */
.L_x_55794:
[----:B------:R-:W-:Y:S01]  /*37830*/  IMAD.MOV.U32 R34, RZ, RZ, R19 ;  /* 0x000000ffff227224 */ /* 0x000fe200078e0013 */
[----:B------:R-:W-:Y:S01]  /*37840*/  MOV R16, R67 ;  /* 0x0000004300107202 */ /* 0x000fe20000000f00 */
[----:B------:R-:W-:Y:S02]  /*37850*/  IMAD.MOV.U32 R19, RZ, RZ, R36 ;  /* 0x000000ffff137224 */ /* 0x000fe400078e0024 */
[----:B------:R-:W-:-:S07]  /*37860*/  IMAD.MOV.U32 R67, RZ, RZ, R14 ;  /* 0x000000ffff437224 */ /* 0x000fce00078e000e */
.L_x_55795:
[----:B------:R-:W-:Y:S05]  /*37870*/  BSYNC B1 ;  /* 0x0000000000017941 */ /* 0x000fea0003800000 */
.L_x_55793:
        /* <DEDUP_REMOVED lines=9> */
.L_x_55797:
[----:B------:R-:W-:Y:S01]  /*37910*/  IMAD.MOV.U32 R37, RZ, RZ, R34 ;  /* 0x000000ffff257224 */ /* 0x000fe200078e0022 */
[----:B------:R-:W-:Y:S01]  /*37920*/  MOV R23, R16 ;  /* 0x0000001000177202 */ /* 0x000fe20000000f00 */
[----:B------:R-:W-:Y:S02]  /*37930*/  IMAD.MOV.U32 R34, RZ, RZ, R25 ;  /* 0x000000ffff227224 */ /* 0x000fe400078e0019 */
[----:B------:R-:W-:-:S07]  /*37940*/  IMAD.MOV.U32 R16, RZ, RZ, R15 ;  /* 0x000000ffff107224 */ /* 0x000fce00078e000f */
.L_x_55798:
[----:B------:R-:W-:Y:S05]  /*37950*/  BSYNC B1 ;  /* 0x0000000000017941 */ /* 0x000fea0003800000 */
.L_x_55796:
        /* <DEDUP_REMOVED lines=9> */
.L_x_55800:
[----:B------:R-:W-:Y:S01]  /*379f0*/  IMAD.MOV.U32 R36, RZ, RZ, R37 ;  /* 0x000000ffff247224 */ /* 0x000fe200078e0025 */
[----:B------:R-:W-:Y:S01]  /*37a00*/  MOV R14, R23 ;  /* 0x00000017000e7202 */ /* 0x000fe20000000f00 */
[----:B------:R-:W-:Y:S02]  /*37a10*/  IMAD.MOV.U32 R37, RZ, RZ, R50 ;  /* 0x000000ffff257224 */ /* 0x000fe400078e0032 */
[----:B------:R-:W-:-:S07]  /*37a20*/  IMAD.MOV.U32 R23, RZ, RZ, R38 ;  /* 0x000000ffff177224 */ /* 0x000fce00078e0026 */
.L_x_55801:
[----:B------:R-:W-:Y:S05]  /*37a30*/  BSYNC B1 ;  /* 0x0000000000017941 */ /* 0x000fea0003800000 */
.L_x_55799:
        /* <DEDUP_REMOVED lines=9> */
.L_x_55803:
[----:B------:R-:W-:Y:S01]  /*37ad0*/  IMAD.MOV.U32 R25, RZ, RZ, R36 ;  /* 0x000000ffff197224 */ /* 0x000fe200078e0024 */
[----:B------:R-:W-:Y:S01]  /*37ae0*/  MOV R15, R14 ;  /* 0x0000000e000f7202 */ /* 0x000fe20000000f00 */
[----:B------:R-:W-:Y:S02]  /*37af0*/  IMAD.MOV.U32 R36, RZ, RZ, R27 ;  /* 0x000000ffff247224 */ /* 0x000fe400078e001b */
[----:B------:R-:W-:-:S07]  /*37b00*/  IMAD.MOV.U32 R14, RZ, RZ, R13 ;  /* 0x000000ffff0e7224 */ /* 0x000fce00078e000d */
.L_x_55804:
[----:B------:R-:W-:Y:S05]  /*37b10*/  BSYNC B1 ;  /* 0x0000000000017941 */ /* 0x000fea0003800000 */
.L_x_55802:
        /* <DEDUP_REMOVED lines=9> */
.L_x_55806:
[----:B------:R-:W-:Y:S01]  /*37bb0*/  IMAD.MOV.U32 R50, RZ, RZ, R25 ;  /* 0x000000ffff327224 */ /* 0x000fe200078e0019 */
[----:B------:R-:W-:Y:S01]  /*37bc0*/  MOV R38, R15 ;  /* 0x0000000f00267202 */ /* 0x000fe20000000f00 */
[----:B------:R-:W-:Y:S02]  /*37bd0*/  IMAD.MOV.U32 R25, RZ, RZ, R40 ;  /* 0x000000ffff197224 */ /* 0x000fe400078e0028 */
[----:B------:R-:W-:-:S07]  /*37be0*/  IMAD.MOV.U32 R15, RZ, RZ, R12 ;  /* 0x000000ffff0f7224 */ /* 0x000fce00078e000c */
.L_x_55807:
[----:B------:R-:W-:Y:S05]  /*37bf0*/  BSYNC B1 ;  /* 0x0000000000017941 */ /* 0x000fea0003800000 */
.L_x_55805:
        /* <DEDUP_REMOVED lines=9> */
.L_x_55809:
[----:B------:R-:W-:Y:S01]  /*37c90*/  IMAD.MOV.U32 R13, RZ, RZ, R50 ;  /* 0x000000ffff0d7224 */ /* 0x000fe200078e0032 */
[----:B------:R-:W-:Y:S01]  /*37ca0*/  MOV R12, R38 ;  /* 0x00000026000c7202 */ /* 0x000fe20000000f00 */
[----:B------:R-:W-:Y:S02]  /*37cb0*/  IMAD.MOV.U32 R50, RZ, RZ, R29 ;  /* 0x000000ffff327224 */ /* 0x000fe400078e001d */
[----:B------:R-:W-:-:S07]  /*37cc0*/  IMAD.MOV.U32 R38, RZ, RZ, R11 ;  /* 0x000000ffff267224 */ /* 0x000fce00078e000b */
.L_x_55810:
[----:B------:R-:W-:Y:S05]  /*37cd0*/  BSYNC B1 ;  /* 0x0000000000017941 */ /* 0x000fea0003800000 */
.L_x_55808:
        /* <DEDUP_REMOVED lines=9> */
.L_x_55812:
[----:B------:R-:W-:Y:S01]  /*37d70*/  IMAD.MOV.U32 R27, RZ, RZ, R13 ;  /* 0x000000ffff1b7224 */ /* 0x000fe200078e000d */
[----:B------:R-:W-:Y:S01]  /*37d80*/  MOV R11, R12 ;  /* 0x0000000c000b7202 */ /* 0x000fe20000000f00 */
[----:B------:R-:W-:Y:S02]  /*37d90*/  IMAD.MOV.U32 R13, RZ, RZ, R10 ;  /* 0x000000ffff0d7224 */ /* 0x000fe400078e000a */
[----:B------:R-:W-:-:S07]  /*37da0*/  IMAD.MOV.U32 R12, RZ, RZ, R31 ;  /* 0x000000ffff0c7224 */ /* 0x000fce00078e001f */
.L_x_55813:
[----:B------:R-:W-:Y:S05]  /*37db0*/  BSYNC B1 ;  /* 0x0000000000017941 */ /* 0x000fea0003800000 */
.L_x_55811:
        /* <DEDUP_REMOVED lines=9> */
.L_x_55815:
[----:B------:R-:W-:Y:S01]  /*37e50*/  IMAD.MOV.U32 R10, RZ, RZ, R27 ;  /* 0x000000ffff0a7224 */ /* 0x000fe200078e001b */
[----:B------:R-:W-:Y:S01]  /*37e60*/  MOV R29, R11 ;  /* 0x0000000b001d7202 */ /* 0x000fe20000000f00 */
[----:B------:R-:W-:Y:S02]  /*37e70*/  IMAD.MOV.U32 R27, RZ, RZ, R42 ;  /* 0x000000ffff1b7224 */ /* 0x000fe400078e002a */
[----:B------:R-:W-:-:S07]  /*37e80*/  IMAD.MOV.U32 R11, RZ, RZ, R8 ;  /* 0x000000ffff0b7224 */ /* 0x000fce00078e0008 */
.L_x_55816:
[----:B------:R-:W-:Y:S05]  /*37e90*/  BSYNC B1 ;  /* 0x0000000000017941 */ /* 0x000fea0003800000 */
.L_x_55814:
        /* <DEDUP_REMOVED lines=9> */
.L_x_55818:
[----:B------:R-:W-:Y:S01]  /*37f30*/  IMAD.MOV.U32 R31, RZ, RZ, R10 ;  /* 0x000000ffff1f7224 */ /* 0x000fe200078e000a */
[----:B------:R-:W-:Y:S01]  /*37f40*/  MOV R8, R29 ;  /* 0x0000001d00087202 */ /* 0x000fe20000000f00 */
[----:B------:R-:W-:Y:S02]  /*37f50*/  IMAD.MOV.U32 R10, RZ, RZ, R9 ;  /* 0x000000ffff0a7224 */ /* 0x000fe400078e0009 */
[----:B------:R-:W-:-:S07]  /*37f60*/  IMAD.MOV.U32 R29, RZ, RZ, R44 ;  /* 0x000000ffff1d7224 */ /* 0x000fce00078e002c */
.L_x_55819:
[----:B------:R-:W-:Y:S05]  /*37f70*/  BSYNC B1 ;  /* 0x0000000000017941 */ /* 0x000fea0003800000 */
.L_x_55817:
        /* <DEDUP_REMOVED lines=9> */
.L_x_55821:
[----:B------:R-:W-:Y:S01]  /*38010*/  IMAD.MOV.U32 R9, RZ, RZ, R31 ;  /* 0x000000ffff097224 */ /* 0x000fe200078e001f */
[----:B------:R-:W-:Y:S01]  /*38020*/  MOV R40, R8 ;  /* 0x0000000800287202 */ /* 0x000fe20000000f00 */
[----:B------:R-:W-:Y:S02]  /*38030*/  IMAD.MOV.U32 R31, RZ, RZ, R46 ;  /* 0x000000ffff1f7224 */ /* 0x000fe400078e002e */
[----:B------:R-:W-:-:S07]  /*38040*/  IMAD.MOV.U32 R8, RZ, RZ, R7 ;  /* 0x000000ffff087224 */ /* 0x000fce00078e0007 */
.L_x_55822:
[----:B------:R-:W-:Y:S05]  /*38050*/  BSYNC B1 ;  /* 0x0000000000017941 */ /* 0x000fea0003800000 */
.L_x_55820:
        /* <DEDUP_REMOVED lines=9> */
.L_x_55824:
[----:B------:R-:W-:Y:S01]  /*380f0*/  IMAD.MOV.U32 R42, RZ, RZ, R9 ;  /* 0x000000ffff2a7224 */ /* 0x000fe200078e0009 */
[----:B------:R-:W-:Y:S01]  /*38100*/  MOV R7, R40 ;  /* 0x0000002800077202 */ /* 0x000fe20000000f00 */
[----:B------:R-:W-:Y:S02]  /*38110*/  IMAD.MOV.U32 R9, RZ, RZ, R6 ;  /* 0x000000ffff097224 */ /* 0x000fe400078e0006 */
[----:B------:R-:W-:-:S07]  /*38120*/  IMAD.MOV.U32 R40, RZ, RZ, R5 ;  /* 0x000000ffff287224 */ /* 0x000fce00078e0005 */
.L_x_55825:
[----:B------:R-:W-:Y:S05]  /*38130*/  BSYNC B1 ;  /* 0x0000000000017941 */ /* 0x000fea0003800000 */
.L_x_55823:
        /* <DEDUP_REMOVED lines=9> */
.L_x_55827:
[----:B------:R-:W-:Y:S01]  /*381d0*/  IMAD.MOV.U32 R6, RZ, RZ, R42 ;  /* 0x000000ffff067224 */ /* 0x000fe200078e002a */
[----:B------:R-:W-:Y:S01]  /*381e0*/  MOV R5, R7 ;  /* 0x0000000700057202 */ /* 0x000fe20000000f00 */
[----:B------:R-:W-:Y:S02]  /*381f0*/  IMAD.MOV.U32 R42, RZ, RZ, R33 ;  /* 0x000000ffff2a7224 */ /* 0x000fe400078e0021 */
[----:B------:R-:W-:-:S07]  /*38200*/  IMAD.MOV.U32 R7, RZ, RZ, R4 ;  /* 0x000000ffff077224 */ /* 0x000fce00078e0004 */
.L_x_55828:
[----:B------:R-:W-:Y:S05]  /*38210*/  BSYNC B1 ;  /* 0x0000000000017941 */ /* 0x000fea0003800000 */
.L_x_55826:
        /* <DEDUP_REMOVED lines=9> */
.L_x_55830:
[----:B------:R-:W-:Y:S01]  /*382b0*/  IMAD.MOV.U32 R33, RZ, RZ, R6 ;  /* 0x000000ffff217224 */ /* 0x000fe200078e0006 */
[----:B------:R-:W-:Y:S01]  /*382c0*/  MOV R4, R5 ;  /* 0x0000000500047202 */ /* 0x000fe20000000f00 */
[----:B------:R-:W-:Y:S02]  /*382d0*/  IMAD.MOV.U32 R6, RZ, RZ, R3 ;  /* 0x000000ffff067224 */ /* 0x000fe400078e0003 */
[----:B------:R-:W-:-:S07]  /*382e0*/  IMAD.MOV.U32 R5, RZ, RZ, R2 ;  /* 0x000000ffff057224 */ /* 0x000fce00078e0002 */
.L_x_55831:
[----:B------:R-:W-:Y:S05]  /*382f0*/  BSYNC B1 ;  /* 0x0000000000017941 */ /* 0x000fea0003800000 */
.L_x_55829:
        /* <DEDUP_REMOVED lines=9> */
.L_x_55833:
[----:B------:R-:W-:Y:S01]  /*38390*/  IMAD.MOV.U32 R3, RZ, RZ, R33 ;  /* 0x000000ffff037224 */ /* 0x000fe200078e0021 */
[----:B------:R-:W-:Y:S01]  /*383a0*/  MOV R2, R4 ;  /* 0x0000000400027202 */ /* 0x000fe20000000f00 */
[----:B------:R-:W-:Y:S02]  /*383b0*/  IMAD.MOV.U32 R33, RZ, RZ, R48 ;  /* 0x000000ffff217224 */ /* 0x000fe400078e0030 */
[----:B------:R-:W-:-:S07]  /*383c0*/  IMAD.MOV.U32 R4, RZ, RZ, R35 ;  /* 0x000000ffff047224 */ /* 0x000fce00078e0023 */
.L_x_55834:
[----:B------:R-:W-:Y:S05]  /*383d0*/  BSYNC B1 ;  /* 0x0000000000017941 */ /* 0x000fea0003800000 */
.L_x_55832:
        /* <DEDUP_REMOVED lines=9> */
.L_x_55836:
[----:B------:R-:W-:Y:S01]  /*38470*/  IMAD.MOV.U32 R39, RZ, RZ, R3 ;  /* 0x000000ffff277224 */ /* 0x000fe200078e0003 */
[----:B------:R-:W-:Y:S01]  /*38480*/  MOV R35, R2 ;  /* 0x0000000200237202 */ /* 0x000fe20000000f00 */
[----:B------:R-:W-:Y:S02]  /*38490*/  IMAD.MOV.U32 R3, RZ, RZ, R18 ;  /* 0x000000ffff037224 */ /* 0x000fe400078e0012 */
[----:B------:R-:W-:-:S07]  /*384a0*/  IMAD.MOV.U32 R2, RZ, RZ, R17 ;  /* 0x000000ffff027224 */ /* 0x000fce00078e0011 */
.L_x_55837:
[----:B------:R-:W-:Y:S05]  /*384b0*/  BSYNC B1 ;  /* 0x0000000000017941 */ /* 0x000fea0003800000 */
.L_x_55835:
        /* <DEDUP_REMOVED lines=16> */
.L_x_55839:
[----:B------:R-:W-:Y:S02]  /*385c0*/  IMAD.MOV.U32 R32, RZ, RZ, R19 ;  /* 0x000000ffff207224 */ /* 0x000fe400078e0013 */
[----:B------:R-:W-:Y:S02]  /*385d0*/  IMAD.MOV.U32 R18, RZ, RZ, R67 ;  /* 0x000000ffff127224 */ /* 0x000fe400078e0043 */
[----:B------:R-:W-:Y:S02]  /*385e0*/  IMAD.MOV.U32 R19, RZ, RZ, R34 ;  /* 0x000000ffff137224 */ /* 0x000fe400078e0022 */
[----:B------:R-:W-:-:S07]  /*385f0*/  IMAD.MOV.U32 R67, RZ, RZ, R16 ;  /* 0x000000ffff437224 */ /* 0x000fce00078e0010 */
.L_x_55840:
[----:B------:R-:W-:Y:S05]  /*38600*/  BSYNC B1 ;  /* 0x0000000000017941 */ /* 0x000fea0003800000 */
.L_x_55838:
        /* <DEDUP_REMOVED lines=9> */
.L_x_55842:
[----:B------:R-:W-:Y:S02]  /*386a0*/  IMAD.MOV.U32 R21, RZ, RZ, R32 ;  /* 0x000000ffff157224 */ /* 0x000fe400078e0020 */
[----:B------:R-:W-:Y:S02]  /*386b0*/  IMAD.MOV.U32 R17, RZ, RZ, R18 ;  /* 0x000000ffff117224 */ /* 0x000fe400078e0012 */
[----:B------:R-:W-:Y:S02]  /*386c0*/  IMAD.MOV.U32 R32, RZ, RZ, R37 ;  /* 0x000000ffff207224 */ /* 0x000fe400078e0025 */
[----:B------:R-:W-:-:S07]  /*386d0*/  IMAD.MOV.U32 R18, RZ, RZ, R23 ;  /* 0x000000ffff127224 */ /* 0x000fce00078e0017 */
.L_x_55843:
[----:B------:R-:W-:Y:S05]  /*386e0*/  BSYNC B1 ;  /* 0x0000000000017941 */ /* 0x000fea0003800000 */
.L_x_55841:
        /* <DEDUP_REMOVED lines=9> */
.L_x_55845:
[----:B------:R-:W-:Y:S02]  /*38780*/  IMAD.MOV.U32 R34, RZ, RZ, R21 ;  /* 0x000000ffff227224 */ /* 0x000fe400078e0015 */
[----:B------:R-:W-:Y:S02]  /*38790*/  IMAD.MOV.U32 R16, RZ, RZ, R17 ;  /* 0x000000ffff107224 */ /* 0x000fe400078e0011 */
[----:B------:R-:W-:Y:S02]  /*387a0*/  IMAD.MOV.U32 R21, RZ, RZ, R36 ;  /* 0x000000ffff157224 */ /* 0x000fe400078e0024 */
[----:B------:R-:W-:-:S07]  /*387b0*/  IMAD.MOV.U32 R17, RZ, RZ, R14 ;  /* 0x000000ffff117224 */ /* 0x000fce00078e000e */
.L_x_55846:
[----:B------:R-:W-:Y:S05]  /*387c0*/  BSYNC B1 ;  /* 0x0000000000017941 */ /* 0x000fea0003800000 */
.L_x_55844:
        /* <DEDUP_REMOVED lines=9> */
.L_x_55848:
[----:B------:R-:W-:Y:S02]  /*38860*/  IMAD.MOV.U32 R37, RZ, RZ, R34 ;  /* 0x000000ffff257224 */ /* 0x000fe400078e0022 */
[----:B------:R-:W-:Y:S02]  /*38870*/  IMAD.MOV.U32 R23, RZ, RZ, R16 ;  /* 0x000000ffff177224 */ /* 0x000fe400078e0010 */
[----:B------:R-:W-:Y:S02]  /*38880*/  IMAD.MOV.U32 R34, RZ, RZ, R25 ;  /* 0x000000ffff227224 */ /* 0x000fe400078e0019 */
[----:B------:R-:W-:-:S07]  /*38890*/  IMAD.MOV.U32 R16, RZ, RZ, R15 ;  /* 0x000000ffff107224 */ /* 0x000fce00078e000f */
.L_x_55849:
[----:B------:R-:W-:Y:S05]  /*388a0*/  BSYNC B1 ;  /* 0x0000000000017941 */ /* 0x000fea0003800000 */
.L_x_55847:
        /* <DEDUP_REMOVED lines=9> */
.L_x_55851:
[----:B------:R-:W-:Y:S02]  /*38940*/  IMAD.MOV.U32 R14, RZ, RZ, R37 ;  /* 0x000000ffff0e7224 */ /* 0x000fe400078e0025 */
[----:B------:R-:W-:Y:S02]  /*38950*/  IMAD.MOV.U32 R15, RZ, RZ, R23 ;  /* 0x000000ffff0f7224 */ /* 0x000fe400078e0017 */
[----:B------:R-:W-:Y:S02]  /*38960*/  IMAD.MOV.U32 R37, RZ, RZ, R50 ;  /* 0x000000ffff257224 */ /* 0x000fe400078e0032 */
[----:B------:R-:W-:-:S07]  /*38970*/  IMAD.MOV.U32 R23, RZ, RZ, R38 ;  /* 0x000000ffff177224 */ /* 0x000fce00078e0026 */
.L_x_55852:
[----:B------:R-:W-:Y:S05]  /*38980*/  BSYNC B1 ;  /* 0x0000000000017941 */ /* 0x000fea0003800000 */
.L_x_55850:
        /* <DEDUP_REMOVED lines=9> */
.L_x_55854:
[----:B------:R-:W-:Y:S02]  /*38a20*/  IMAD.MOV.U32 R38, RZ, RZ, R14 ;  /* 0x000000ffff267224 */ /* 0x000fe400078e000e */
[----:B------:R-:W-:Y:S02]  /*38a30*/  IMAD.MOV.U32 R36, RZ, RZ, R15 ;  /* 0x000000ffff247224 */ /* 0x000fe400078e000f */
[----:B------:R-:W-:Y:S02]  /*38a40*/  IMAD.MOV.U32 R14, RZ, RZ, R13 ;  /* 0x000000ffff0e7224 */ /* 0x000fe400078e000d */
[----:B------:R-:W-:-:S07]  /*38a50*/  IMAD.MOV.U32 R15, RZ, RZ, R12 ;  /* 0x000000ffff0f7224 */ /* 0x000fce00078e000c */
.L_x_55855:
[----:B------:R-:W-:Y:S05]  /*38a60*/  BSYNC B1 ;  /* 0x0000000000017941 */ /* 0x000fea0003800000 */
.L_x_55853:
        /* <DEDUP_REMOVED lines=9> */
.L_x_55857:
[----:B------:R-:W-:Y:S02]  /*38b00*/  IMAD.MOV.U32 R13, RZ, RZ, R38 ;  /* 0x000000ffff0d7224 */ /* 0x000fe400078e0026 */
[----:B------:R-:W-:Y:S02]  /*38b10*/  IMAD.MOV.U32 R12, RZ, RZ, R36 ;  /* 0x000000ffff0c7224 */ /* 0x000fe400078e0024 */
[----:B------:R-:W-:Y:S02]  /*38b20*/  IMAD.MOV.U32 R38, RZ, RZ, R27 ;  /* 0x000000ffff267224 */ /* 0x000fe400078e001b */
[----:B------:R-:W-:-:S07]  /*38b30*/  IMAD.MOV.U32 R36, RZ, RZ, R11 ;  /* 0x000000ffff247224 */ /* 0x000fce00078e000b */
.L_x_55858:
[----:B------:R-:W-:Y:S05]  /*38b40*/  BSYNC B1 ;  /* 0x0000000000017941 */ /* 0x000fea0003800000 */
.L_x_55856:
        /* <DEDUP_REMOVED lines=9> */
.L_x_55860:
[----:B------:R-:W-:Y:S02]  /*38be0*/  IMAD.MOV.U32 R44, RZ, RZ, R13 ;  /* 0x000000ffff2c7224 */ /* 0x000fe400078e000d */
[----:B------:R-:W-:Y:S02]  /*38bf0*/  IMAD.MOV.U32 R11, RZ, RZ, R12 ;  /* 0x000000ffff0b7224 */ /* 0x000fe400078e000c */
[----:B------:R-:W-:Y:S02]  /*38c00*/  IMAD.MOV.U32 R13, RZ, RZ, R10 ;  /* 0x000000ffff0d7224 */ /* 0x000fe400078e000a */
[----:B------:R-:W-:-:S07]  /*38c10*/  IMAD.MOV.U32 R12, RZ, RZ, R29 ;  /* 0x000000ffff0c7224 */ /* 0x000fce00078e001d */
.L_x_55861:
[----:B------:R-:W-:Y:S05]  /*38c20*/  BSYNC B1 ;  /* 0x0000000000017941 */ /* 0x000fea0003800000 */
.L_x_55859:
        /* <DEDUP_REMOVED lines=9> */
.L_x_55863:
[----:B------:R-:W-:Y:S02]  /*38cc0*/  IMAD.MOV.U32 R10, RZ, RZ, R44 ;  /* 0x000000ffff0a7224 */ /* 0x000fe400078e002c */
[----:B------:R-:W-:Y:S02]  /*38cd0*/  IMAD.MOV.U32 R25, RZ, RZ, R11 ;  /* 0x000000ffff197224 */ /* 0x000fe400078e000b */
[----:B------:R-:W-:Y:S02]  /*38ce0*/  IMAD.MOV.U32 R44, RZ, RZ, R31 ;  /* 0x000000ffff2c7224 */ /* 0x000fe400078e001f */
[----:B------:R-:W-:-:S07]  /*38cf0*/  IMAD.MOV.U32 R11, RZ, RZ, R8 ;  /* 0x000000ffff0b7224 */ /* 0x000fce00078e0008 */
.L_x_55864:
[----:B------:R-:W-:Y:S05]  /*38d00*/  BSYNC B1 ;  /* 0x0000000000017941 */ /* 0x000fea0003800000 */
.L_x_55862:
        /* <DEDUP_REMOVED lines=9> */
.L_x_55866:
[----:B------:R-:W-:Y:S02]  /*38da0*/  IMAD.MOV.U32 R27, RZ, RZ, R10 ;  /* 0x000000ffff1b7224 */ /* 0x000fe400078e000a */
[----:B------:R-:W-:Y:S02]  /*38db0*/  IMAD.MOV.U32 R8, RZ, RZ, R25 ;  /* 0x000000ffff087224 */ /* 0x000fe400078e0019 */
[----:B------:R-:W-:Y:S02]  /*38dc0*/  IMAD.MOV.U32 R10, RZ, RZ, R9 ;  /* 0x000000ffff0a7224 */ /* 0x000fe400078e0009 */
[----:B------:R-:W-:-:S07]  /*38dd0*/  IMAD.MOV.U32 R25, RZ, RZ, R40 ;  /* 0x000000ffff197224 */ /* 0x000fce00078e0028 */
.L_x_55867:
[----:B------:R-:W-:Y:S05]  /*38de0*/  BSYNC B1 ;  /* 0x0000000000017941 */ /* 0x000fea0003800000 */
.L_x_55865:
        /* <DEDUP_REMOVED lines=9> */
.L_x_55869:
[----:B------:R-:W-:Y:S02]  /*38e80*/  IMAD.MOV.U32 R9, RZ, RZ, R27 ;  /* 0x000000ffff097224 */ /* 0x000fe400078e001b */
[----:B------:R-:W-:Y:S02]  /*38e90*/  IMAD.MOV.U32 R40, RZ, RZ, R8 ;  /* 0x000000ffff287224 */ /* 0x000fe400078e0008 */
[----:B------:R-:W-:Y:S02]  /*38ea0*/  IMAD.MOV.U32 R27, RZ, RZ, R42 ;  /* 0x000000ffff1b7224 */ /* 0x000fe400078e002a */
[----:B------:R-:W-:-:S07]  /*38eb0*/  IMAD.MOV.U32 R8, RZ, RZ, R7 ;  /* 0x000000ffff087224 */ /* 0x000fce00078e0007 */
.L_x_55870:
[----:B------:R-:W-:Y:S05]  /*38ec0*/  BSYNC B1 ;  /* 0x0000000000017941 */ /* 0x000fea0003800000 */
.L_x_55868:
        /* <DEDUP_REMOVED lines=9> */
.L_x_55872:
[----:B------:R-:W-:Y:S02]  /*38f60*/  IMAD.MOV.U32 R42, RZ, RZ, R9 ;  /* 0x000000ffff2a7224 */ /* 0x000fe400078e0009 */
[----:B------:R-:W-:Y:S02]  /*38f70*/  IMAD.MOV.U32 R7, RZ, RZ, R40 ;  /* 0x000000ffff077224 */ /* 0x000fe400078e0028 */
[----:B------:R-:W-:Y:S02]  /*38f80*/  IMAD.MOV.U32 R9, RZ, RZ, R6 ;  /* 0x000000ffff097224 */ /* 0x000fe400078e0006 */
[----:B------:R-:W-:-:S07]  /*38f90*/  IMAD.MOV.U32 R40, RZ, RZ, R5 ;  /* 0x000000ffff287224 */ /* 0x000fce00078e0005 */
.L_x_55873:
[----:B------:R-:W-:Y:S05]  /*38fa0*/  BSYNC B1 ;  /* 0x0000000000017941 */ /* 0x000fea0003800000 */
.L_x_55871:
        /* <DEDUP_REMOVED lines=9> */
.L_x_55875:
[----:B------:R-:W-:Y:S02]  /*39040*/  IMAD.MOV.U32 R6, RZ, RZ, R42 ;  /* 0x000000ffff067224 */ /* 0x000fe400078e002a */
[----:B------:R-:W-:Y:S02]  /*39050*/  IMAD.MOV.U32 R5, RZ, RZ, R7 ;  /* 0x000000ffff057224 */ /* 0x000fe400078e0007 */
[----:B------:R-:W-:Y:S02]  /*39060*/  IMAD.MOV.U32 R42, RZ, RZ, R33 ;  /* 0x000000ffff2a7224 */ /* 0x000fe400078e0021 */
[----:B------:R-:W-:-:S07]  /*39070*/  IMAD.MOV.U32 R7, RZ, RZ, R4 ;  /* 0x000000ffff077224 */ /* 0x000fce00078e0004 */
.L_x_55876:
[----:B------:R-:W-:Y:S05]  /*39080*/  BSYNC B1 ;  /* 0x0000000000017941 */ /* 0x000fea0003800000 */
.L_x_55874:
        /* <DEDUP_REMOVED lines=9> */
.L_x_55878:
[----:B------:R-:W-:Y:S02]  /*39120*/  IMAD.MOV.U32 R46, RZ, RZ, R6 ;  /* 0x000000ffff2e7224 */ /* 0x000fe400078e0006 */
[----:B------:R-:W-:Y:S02]  /*39130*/  IMAD.MOV.U32 R4, RZ, RZ, R5 ;  /* 0x000000ffff047224 */ /* 0x000fe400078e0005 */
[----:B------:R-:W-:Y:S02]  /*39140*/  IMAD.MOV.U32 R6, RZ, RZ, R3 ;  /* 0x000000ffff067224 */ /* 0x000fe400078e0003 */
[----:B------:R-:W-:-:S07]  /*39150*/  IMAD.MOV.U32 R5, RZ, RZ, R2 ;  /* 0x000000ffff057224 */ /* 0x000fce00078e0002 */
.L_x_55879:
[----:B------:R-:W-:Y:S05]  /*39160*/  BSYNC B1 ;  /* 0x0000000000017941 */ /* 0x000fea0003800000 */
.L_x_55877:
        /* <DEDUP_REMOVED lines=9> */
.L_x_55881:
[----:B------:R-:W-:Y:S02]  /*39200*/  IMAD.MOV.U32 R3, RZ, RZ, R46 ;  /* 0x000000ffff037224 */ /* 0x000fe400078e002e */
[----:B------:R-:W-:Y:S02]  /*39210*/  IMAD.MOV.U32 R2, RZ, RZ, R4 ;  /* 0x000000ffff027224 */ /* 0x000fe400078e0004 */
[----:B------:R-:W-:Y:S02]  /*39220*/  IMAD.MOV.U32 R46, RZ, RZ, R39 ;  /* 0x000000ffff2e7224 */ /* 0x000fe400078e0027 */
[----:B------:R-:W-:-:S07]  /*39230*/  IMAD.MOV.U32 R4, RZ, RZ, R35 ;  /* 0x000000ffff047224 */ /* 0x000fce00078e0023 */
.L_x_55882:
[----:B------:R-:W-:Y:S05]  /*39240*/  BSYNC B1 ;  /* 0x0000000000017941 */ /* 0x000fea0003800000 */
.L_x_55880:
        /* <DEDUP_REMOVED lines=16> */
.L_x_55884:
[----:B------:R-:W-:Y:S02]  /*39350*/  IMAD.MOV.U32 R30, RZ, RZ, R19 ;  /* 0x000000ffff1e7224 */ /* 0x000fe400078e0013 */
[----:B------:R-:W-:Y:S01]  /*39360*/  IMAD.MOV.U32 R48, RZ, RZ, R67 ;  /* 0x000000ffff307224 */ /* 0x000fe200078e0043 */
[----:B------:R-:W-:Y:S01]  /*39370*/  MOV R67, R18 ;  /* 0x0000001200437202 */ /* 0x000fe20000000f00 */
[----:B------:R-:W-:-:S07]  /*39380*/  IMAD.MOV.U32 R19, RZ, RZ, R32 ;  /* 0x000000ffff137224 */ /* 0x000fce00078e0020 */
.L_x_55885:
[----:B------:R-:W-:Y:S05]  /*39390*/  BSYNC B1 ;  /* 0x0000000000017941 */ /* 0x000fea0003800000 */
.L_x_55883:
        /* <DEDUP_REMOVED lines=9> */
.L_x_55887:
[----:B------:R-:W-:Y:S02]  /*39430*/  IMAD.MOV.U32 R29, RZ, RZ, R30 ;  /* 0x000000ffff1d7224 */ /* 0x000fe400078e001e */
[----:B------:R-:W-:Y:S01]  /*39440*/  IMAD.MOV.U32 R31, RZ, RZ, R48 ;  /* 0x000000ffff1f7224 */ /* 0x000fe200078e0030 */
[----:B------:R-:W-:Y:S01]  /*39450*/  MOV R48, R17 ;  /* 0x0000001100307202 */ /* 0x000fe20000000f00 */
[----:B------:R-:W-:-:S07]  /*39460*/  IMAD.MOV.U32 R30, RZ, RZ, R21 ;  /* 0x000000ffff1e7224 */ /* 0x000fce00078e0015 */
.L_x_55888:
[----:B------:R-:W-:Y:S05]  /*39470*/  BSYNC B1 ;  /* 0x0000000000017941 */ /* 0x000fea0003800000 */
.L_x_55886:
        /* <DEDUP_REMOVED lines=9> */
.L_x_55890:
[----:B------:R-:W-:Y:S02]  /*39510*/  IMAD.MOV.U32 R18, RZ, RZ, R29 ;  /* 0x000000ffff127224 */ /* 0x000fe400078e001d */
[----:B------:R-:W-:Y:S01]  /*39520*/  IMAD.MOV.U32 R32, RZ, RZ, R31 ;  /* 0x000000ffff207224 */ /* 0x000fe200078e001f */
[----:B------:R-:W-:Y:S01]  /*39530*/  MOV R31, R16 ;  /* 0x00000010001f7202 */ /* 0x000fe20000000f00 */
[----:B------:R-:W-:-:S07]  /*39540*/  IMAD.MOV.U32 R29, RZ, RZ, R34 ;  /* 0x000000ffff1d7224 */ /* 0x000fce00078e0022 */
.L_x_55891:
[----:B------:R-:W-:Y:S05]  /*39550*/  BSYNC B1 ;  /* 0x0000000000017941 */ /* 0x000fea0003800000 */
.L_x_55889:
        /* <DEDUP_REMOVED lines=9> */
.L_x_55893:
[----:B------:R-:W-:Y:S02]  /*395f0*/  IMAD.MOV.U32 R17, RZ, RZ, R18 ;  /* 0x000000ffff117224 */ /* 0x000fe400078e0012 */
[----:B------:R-:W-:Y:S01]  /*39600*/  IMAD.MOV.U32 R16, RZ, RZ, R32 ;  /* 0x000000ffff107224 */ /* 0x000fe200078e0020 */
[----:B------:R-:W-:Y:S01]  /*39610*/  MOV R32, R23 ;  /* 0x0000001700207202 */ /* 0x000fe20000000f00 */
[----:B------:R-:W-:-:S07]  /*39620*/  IMAD.MOV.U32 R18, RZ, RZ, R37 ;  /* 0x000000ffff127224 */ /* 0x000fce00078e0025 */
.L_x_55894:
[----:B------:R-:W-:Y:S05]  /*39630*/  BSYNC B1 ;  /* 0x0000000000017941 */ /* 0x000fea0003800000 */
.L_x_55892:
        /* <DEDUP_REMOVED lines=9> */
.L_x_55896:
[----:B------:R-:W-:Y:S02]  /*396d0*/  IMAD.MOV.U32 R21, RZ, RZ, R17 ;  /* 0x000000ffff157224 */ /* 0x000fe400078e0011 */
[----:B------:R-:W-:Y:S01]  /*396e0*/  IMAD.MOV.U32 R23, RZ, RZ, R16 ;  /* 0x000000ffff177224 */ /* 0x000fe200078e0010 */
[----:B------:R-:W-:Y:S01]  /*396f0*/  MOV R16, R15 ;  /* 0x0000000f00107202 */ /* 0x000fe20000000f00 */
[----:B------:R-:W-:-:S07]  /*39700*/  IMAD.MOV.U32 R17, RZ, RZ, R14 ;  /* 0x000000ffff117224 */ /* 0x000fce00078e000e */
.L_x_55897:
[----:B------:R-:W-:Y:S05]  /*39710*/  BSYNC B1 ;  /* 0x0000000000017941 */ /* 0x000fea0003800000 */
.L_x_55895:
        /* <DEDUP_REMOVED lines=9> */
.L_x_55899:
[----:B------:R-:W-:Y:S02]  /*397b0*/  IMAD.MOV.U32 R14, RZ, RZ, R21 ;  /* 0x000000ffff0e7224 */ /* 0x000fe400078e0015 */
[----:B------:R-:W-:Y:S01]  /*397c0*/  IMAD.MOV.U32 R15, RZ, RZ, R23 ;  /* 0x000000ffff0f7224 */ /* 0x000fe200078e0017 */
[----:B------:R-:W-:Y:S01]  /*397d0*/  MOV R23, R36 ;  /* 0x0000002400177202 */ /* 0x000fe20000000f00 */
[----:B------:R-:W-:-:S07]  /*397e0*/  IMAD.MOV.U32 R21, RZ, RZ, R38 ;  /* 0x000000ffff157224 */ /* 0x000fce00078e0026 */
.L_x_55900:
[----:B------:R-:W-:Y:S05]  /*397f0*/  BSYNC B1 ;  /* 0x0000000000017941 */ /* 0x000fea0003800000 */
.L_x_55898:
        /* <DEDUP_REMOVED lines=9> */
.L_x_55902:
[----:B------:R-:W-:Y:S02]  /*39890*/  IMAD.MOV.U32 R33, RZ, RZ, R14 ;  /* 0x000000ffff217224 */ /* 0x000fe400078e000e */
[----:B------:R-:W-:Y:S01]  /*398a0*/  IMAD.MOV.U32 R34, RZ, RZ, R15 ;  /* 0x000000ffff227224 */ /* 0x000fe200078e000f */
[----:B------:R-:W-:Y:S01]  /*398b0*/  MOV R15, R12 ;  /* 0x0000000c000f7202 */ /* 0x000fe20000000f00 */
[----:B------:R-:W-:-:S07]  /*398c0*/  IMAD.MOV.U32 R14, RZ, RZ, R13 ;  /* 0x000000ffff0e7224 */ /* 0x000fce00078e000d */
.L_x_55903:
[----:B------:R-:W-:Y:S05]  /*398d0*/  BSYNC B1 ;  /* 0x0000000000017941 */ /* 0x000fea0003800000 */
.L_x_55901:
        /* <DEDUP_REMOVED lines=9> */
.L_x_55905:
[----:B------:R-:W-:Y:S02]  /*39970*/  IMAD.MOV.U32 R13, RZ, RZ, R33 ;  /* 0x000000ffff0d7224 */ /* 0x000fe400078e0021 */
[----:B------:R-:W-:Y:S01]  /*39980*/  IMAD.MOV.U32 R12, RZ, RZ, R34 ;  /* 0x000000ffff0c7224 */ /* 0x000fe200078e0022 */
[----:B------:R-:W-:Y:S01]  /*39990*/  MOV R34, R11 ;  /* 0x0000000b00227202 */ /* 0x000fe20000000f00 */
[----:B------:R-:W-:-:S07]  /*399a0*/  IMAD.MOV.U32 R33, RZ, RZ, R44 ;  /* 0x000000ffff217224 */ /* 0x000fce00078e002c */
.L_x_55906:
[----:B------:R-:W-:Y:S05]  /*399b0*/  BSYNC B1 ;  /* 0x0000000000017941 */ /* 0x000fea0003800000 */
.L_x_55904:
        /* <DEDUP_REMOVED lines=9> */
.L_x_55908:
[----:B------:R-:W-:Y:S02]  /*39a50*/  IMAD.MOV.U32 R36, RZ, RZ, R13 ;  /* 0x000000ffff247224 */ /* 0x000fe400078e000d */
[----:B------:R-:W-:Y:S01]  /*39a60*/  IMAD.MOV.U32 R11, RZ, RZ, R12 ;  /* 0x000000ffff0b7224 */ /* 0x000fe200078e000c */
[----:B------:R-:W-:Y:S01]  /*39a70*/  MOV R12, R25 ;  /* 0x00000019000c7202 */ /* 0x000fe20000000f00 */
[----:B------:R-:W-:-:S07]  /*39a80*/  IMAD.MOV.U32 R13, RZ, RZ, R10 ;  /* 0x000000ffff0d7224 */ /* 0x000fce00078e000a */
.L_x_55909:
[----:B------:R-:W-:Y:S05]  /*39a90*/  BSYNC B1 ;  /* 0x0000000000017941 */ /* 0x000fea0003800000 */
.L_x_55907:
        /* <DEDUP_REMOVED lines=9> */
.L_x_55911:
[----:B------:R-:W-:Y:S02]  /*39b30*/  IMAD.MOV.U32 R10, RZ, RZ, R36 ;  /* 0x000000ffff0a7224 */ /* 0x000fe400078e0024 */
[----:B------:R-:W-:Y:S01]  /*39b40*/  IMAD.MOV.U32 R25, RZ, RZ, R11 ;  /* 0x000000ffff197224 */ /* 0x000fe200078e000b */
[----:B------:R-:W-:Y:S01]  /*39b50*/  MOV R11, R8 ;  /* 0x00000008000b7202 */ /* 0x000fe20000000f00 */
[----:B------:R-:W-:-:S07]  /*39b60*/  IMAD.MOV.U32 R36, RZ, RZ, R27 ;  /* 0x000000ffff247224 */ /* 0x000fce00078e001b */
.L_x_55912:
[----:B------:R-:W-:Y:S05]  /*39b70*/  BSYNC B1 ;  /* 0x0000000000017941 */ /* 0x000fea0003800000 */
.L_x_55910:
        /* <DEDUP_REMOVED lines=9> */
.L_x_55914:
[----:B------:R-:W-:Y:S02]  /*39c10*/  IMAD.MOV.U32 R27, RZ, RZ, R10 ;  /* 0x000000ffff1b7224 */ /* 0x000fe400078e000a */
[----:B------:R-:W-:Y:S01]  /*39c20*/  IMAD.MOV.U32 R8, RZ, RZ, R25 ;  /* 0x000000ffff087224 */ /* 0x000fe200078e0019 */
[----:B------:R-:W-:Y:S01]  /*39c30*/  MOV R25, R40 ;  /* 0x0000002800197202 */ /* 0x000fe20000000f00 */
[----:B------:R-:W-:-:S07]  /*39c40*/  IMAD.MOV.U32 R10, RZ, RZ, R9 ;  /* 0x000000ffff0a7224 */ /* 0x000fce00078e0009 */
.L_x_55915:
[----:B------:R-:W-:Y:S05]  /*39c50*/  BSYNC B1 ;  /* 0x0000000000017941 */ /* 0x000fea0003800000 */
.L_x_55913:
        /* <DEDUP_REMOVED lines=9> */
.L_x_55917:
[----:B------:R-:W-:Y:S02]  /*39cf0*/  IMAD.MOV.U32 R9, RZ, RZ, R27 ;  /* 0x000000ffff097224 */ /* 0x000fe400078e001b */
[----:B------:R-:W-:Y:S01]  /*39d00*/  IMAD.MOV.U32 R38, RZ, RZ, R8 ;  /* 0x000000ffff267224 */ /* 0x000fe200078e0008 */
[----:B------:R-:W-:Y:S01]  /*39d10*/  MOV R8, R7 ;  /* 0x0000000700087202 */ /* 0x000fe20000000f00 */
[----:B------:R-:W-:-:S07]  /*39d20*/  IMAD.MOV.U32 R27, RZ, RZ, R42 ;  /* 0x000000ffff1b7224 */ /* 0x000fce00078e002a */
.L_x_55918:
[----:B------:R-:W-:Y:S05]  /*39d30*/  BSYNC B1 ;  /* 0x0000000000017941 */ /* 0x000fea0003800000 */
.L_x_55916:
        /* <DEDUP_REMOVED lines=9> */
.L_x_55920:
[----:B------:R-:W-:Y:S02]  /*39dd0*/  IMAD.MOV.U32 R7, RZ, RZ, R9 ;  /* 0x000000ffff077224 */ /* 0x000fe400078e0009 */
[----:B------:R-:W-:Y:S01]  /*39de0*/  IMAD.MOV.U32 R35, RZ, RZ, R38 ;  /* 0x000000ffff237224 */ /* 0x000fe200078e0026 */
[----:B------:R-:W-:Y:S01]  /*39df0*/  MOV R38, R5 ;  /* 0x0000000500267202 */ /* 0x000fe20000000f00 */
[----:B------:R-:W-:-:S07]  /*39e00*/  IMAD.MOV.U32 R9, RZ, RZ, R6 ;  /* 0x000000ffff097224 */ /* 0x000fce00078e0006 */
.L_x_55921:
[----:B------:R-:W-:Y:S05]  /*39e10*/  BSYNC B1 ;  /* 0x0000000000017941 */ /* 0x000fea0003800000 */
.L_x_55919:
        /* <DEDUP_REMOVED lines=9> */
.L_x_55923:
[----:B------:R-:W-:Y:S02]  /*39eb0*/  IMAD.MOV.U32 R6, RZ, RZ, R7 ;  /* 0x000000ffff067224 */ /* 0x000fe400078e0007 */
[----:B------:R-:W-:Y:S01]  /*39ec0*/  IMAD.MOV.U32 R5, RZ, RZ, R35 ;  /* 0x000000ffff057224 */ /* 0x000fe200078e0023 */
[----:B------:R-:W-:Y:S01]  /*39ed0*/  MOV R35, R4 ;  /* 0x0000000400237202 */ /* 0x000fe20000000f00 */
[----:B------:R-:W-:-:S07]  /*39ee0*/  IMAD.MOV.U32 R7, RZ, RZ, R46 ;  /* 0x000000ffff077224 */ /* 0x000fce00078e002e */
.L_x_55924:
[----:B------:R-:W-:Y:S05]  /*39ef0*/  BSYNC B1 ;  /* 0x0000000000017941 */ /* 0x000fea0003800000 */
.L_x_55922:
        /* <DEDUP_REMOVED lines=9> */
.L_x_55926:
[----:B------:R-:W-:Y:S02]  /*39f90*/  IMAD.MOV.U32 R4, RZ, RZ, R6 ;  /* 0x000000ffff047224 */ /* 0x000fe400078e0006 */
[----:B------:R-:W-:Y:S01]  /*39fa0*/  IMAD.MOV.U32 R37, RZ, RZ, R5 ;  /* 0x000000ffff257224 */ /* 0x000fe200078e0005 */
[----:B------:R-:W-:Y:S01]  /*39fb0*/  MOV R5, R2 ;  /* 0x0000000200057202 */ /* 0x000fe20000000f00 */
[----:B------:R-:W-:-:S07]  /*39fc0*/  IMAD.MOV.U32 R6, RZ, RZ, R3 ;  /* 0x000000ffff067224 */ /* 0x000fce00078e0003 */
.L_x_55927:
[----:B------:R-:W-:Y:S05]  /*39fd0*/  BSYNC B1 ;  /* 0x0000000000017941 */ /* 0x000fea0003800000 */
.L_x_55925:
        /* <DEDUP_REMOVED lines=16> */
.L_x_55929:
[----:B------:R-:W-:Y:S01]  /*3a0e0*/  IMAD.MOV.U32 R2, RZ, RZ, R19 ;  /* 0x000000ffff027224 */ /* 0x000fe200078e0013 */
[----:B------:R-:W-:Y:S01]  /*3a0f0*/  MOV R28, R67 ;  /* 0x00000043001c7202 */ /* 0x000fe20000000f00 */
[----:B------:R-:W-:Y:S02]  /*3a100*/  IMAD.MOV.U32 R19, RZ, RZ, R30 ;  /* 0x000000ffff137224 */ /* 0x000fe400078e001e */
[----:B------:R-:W-:-:S07]  /*3a110*/  IMAD.MOV.U32 R67, RZ, RZ, R48 ;  /* 0x000000ffff437224 */ /* 0x000fce00078e0030 */
.L_x_55930:
[----:B------:R-:W-:Y:S05]  /*3a120*/  BSYNC B1 ;  /* 0x0000000000017941 */ /* 0x000fea0003800000 */
.L_x_55928:
        /* <DEDUP_REMOVED lines=9> */
.L_x_55932:
[----:B------:R-:W-:Y:S01]  /*3a1c0*/  IMAD.MOV.U32 R3, RZ, RZ, R2 ;  /* 0x000000ffff037224 */ /* 0x000fe200078e0002 */
[----:B------:R-:W-:Y:S01]  /*3a1d0*/  MOV R39, R28 ;  /* 0x0000001c00277202 */ /* 0x000fe20000000f00 */
[----:B------:R-:W-:Y:S02]  /*3a1e0*/  IMAD.MOV.U32 R2, RZ, RZ, R29 ;  /* 0x000000ffff027224 */ /* 0x000fe400078e001d */
[----:B------:R-:W-:-:S07]  /*3a1f0*/  IMAD.MOV.U32 R28, RZ, RZ, R31 ;  /* 0x000000ffff1c7224 */ /* 0x000fce00078e001f */
.L_x_55933:
[----:B------:R-:W-:Y:S05]  /*3a200*/  BSYNC B1 ;  /* 0x0000000000017941 */ /* 0x000fea0003800000 */
.L_x_55931:
        /* <DEDUP_REMOVED lines=9> */
.L_x_55935:
[----:B------:R-:W-:Y:S01]  /*3a2a0*/  IMAD.MOV.U32 R30, RZ, RZ, R3 ;  /* 0x000000ffff1e7224 */ /* 0x000fe200078e0003 */
[----:B------:R-:W-:Y:S01]  /*3a2b0*/  MOV R29, R39 ;  /* 0x00000027001d7202 */ /* 0x000fe20000000f00 */
[----:B------:R-:W-:Y:S02]  /*3a2c0*/  IMAD.MOV.U32 R3, RZ, RZ, R18 ;  /* 0x000000ffff037224 */ /* 0x000fe400078e0012 */
[----:B------:R-:W-:-:S07]  /*3a2d0*/  IMAD.MOV.U32 R39, RZ, RZ, R32 ;  /* 0x000000ffff277224 */ /* 0x000fce00078e0020 */
.L_x_55936:
[----:B------:R-:W-:Y:S05]  /*3a2e0*/  BSYNC B1 ;  /* 0x0000000000017941 */ /* 0x000fea0003800000 */
.L_x_55934:
        /* <DEDUP_REMOVED lines=9> */
.L_x_55938:
[----:B------:R-:W-:Y:S01]  /*3a380*/  IMAD.MOV.U32 R18, RZ, RZ, R30 ;  /* 0x000000ffff127224 */ /* 0x000fe200078e001e */
[----:B------:R-:W-:Y:S01]  /*3a390*/  MOV R32, R29 ;  /* 0x0000001d00207202 */ /* 0x000fe20000000f00 */
[----:B------:R-:W-:Y:S02]  /*3a3a0*/  IMAD.MOV.U32 R30, RZ, RZ, R17 ;  /* 0x000000ffff1e7224 */ /* 0x000fe400078e0011 */
[----:B------:R-:W-:-:S07]  /*3a3b0*/  IMAD.MOV.U32 R29, RZ, RZ, R16 ;  /* 0x000000ffff1d7224 */ /* 0x000fce00078e0010 */
.L_x_55939:
[----:B------:R-:W-:Y:S05]  /*3a3c0*/  BSYNC B1 ;  /* 0x0000000000017941 */ /* 0x000fea0003800000 */
.L_x_55937:
        /* <DEDUP_REMOVED lines=9> */
.L_x_55941:
[----:B------:R-:W-:Y:S01]  /*3a460*/  IMAD.MOV.U32 R17, RZ, RZ, R18 ;  /* 0x000000ffff117224 */ /* 0x000fe200078e0012 */
[----:B------:R-:W-:Y:S01]  /*3a470*/  MOV R16, R32 ;  /* 0x0000002000107202 */ /* 0x000fe20000000f00 */
[----:B------:R-:W-:Y:S02]  /*3a480*/  IMAD.MOV.U32 R18, RZ, RZ, R21 ;  /* 0x000000ffff127224 */ /* 0x000fe400078e0015 */
[----:B------:R-:W-:-:S07]  /*3a490*/  IMAD.MOV.U32 R32, RZ, RZ, R23 ;  /* 0x000000ffff207224 */ /* 0x000fce00078e0017 */
.L_x_55942:
[----:B------:R-:W-:Y:S05]  /*3a4a0*/  BSYNC B1 ;  /* 0x0000000000017941 */ /* 0x000fea0003800000 */
.L_x_55940:
        /* <DEDUP_REMOVED lines=9> */
.L_x_55944:
[----:B------:R-:W-:Y:S01]  /*3a540*/  IMAD.MOV.U32 R40, RZ, RZ, R17 ;  /* 0x000000ffff287224 */ /* 0x000fe200078e0011 */
[----:B------:R-:W-:Y:S01]  /*3a550*/  MOV R21, R16 ;  /* 0x0000001000157202 */ /* 0x000fe20000000f00 */
[----:B------:R-:W-:Y:S02]  /*3a560*/  IMAD.MOV.U32 R17, RZ, RZ, R14 ;  /* 0x000000ffff117224 */ /* 0x000fe400078e000e */
[----:B------:R-:W-:-:S07]  /*3a570*/  IMAD.MOV.U32 R16, RZ, RZ, R15 ;  /* 0x000000ffff107224 */ /* 0x000fce00078e000f */
.L_x_55945:
[----:B------:R-:W-:Y:S05]  /*3a580*/  BSYNC B1 ;  /* 0x0000000000017941 */ /* 0x000fea0003800000 */
.L_x_55943:
        /* <DEDUP_REMOVED lines=9> */
.L_x_55947:
[----:B------:R-:W-:Y:S01]  /*3a620*/  IMAD.MOV.U32 R14, RZ, RZ, R40 ;  /* 0x000000ffff0e7224 */ /* 0x000fe200078e0028 */
[----:B------:R-:W-:Y:S01]  /*3a630*/  MOV R15, R21 ;  /* 0x00000015000f7202 */ /* 0x000fe20000000f00 */
[----:B------:R-:W-:Y:S02]  /*3a640*/  IMAD.MOV.U32 R40, RZ, RZ, R33 ;  /* 0x000000ffff287224 */ /* 0x000fe400078e0021 */
[----:B------:R-:W-:-:S07]  /*3a650*/  IMAD.MOV.U32 R21, RZ, RZ, R34 ;  /* 0x000000ffff157224 */ /* 0x000fce00078e0022 */
.L_x_55948:
[----:B------:R-:W-:Y:S05]  /*3a660*/  BSYNC B1 ;  /* 0x0000000000017941 */ /* 0x000fea0003800000 */
.L_x_55946:
        /* <DEDUP_REMOVED lines=9> */
.L_x_55950:
[----:B------:R-:W-:Y:S01]  /*3a700*/  IMAD.MOV.U32 R23, RZ, RZ, R14 ;  /* 0x000000ffff177224 */ /* 0x000fe200078e000e */
[----:B------:R-:W-:Y:S01]  /*3a710*/  MOV R34, R15 ;  /* 0x0000000f00227202 */ /* 0x000fe20000000f00 */
[----:B------:R-:W-:Y:S02]  /*3a720*/  IMAD.MOV.U32 R14, RZ, RZ, R13 ;  /* 0x000000ffff0e7224 */ /* 0x000fe400078e000d */
[----:B------:R-:W-:-:S07]  /*3a730*/  IMAD.MOV.U32 R15, RZ, RZ, R12 ;  /* 0x000000ffff0f7224 */ /* 0x000fce00078e000c */
.L_x_55951:
[----:B------:R-:W-:Y:S05]  /*3a740*/  BSYNC B1 ;  /* 0x0000000000017941 */ /* 0x000fea0003800000 */
.L_x_55949:
        /* <DEDUP_REMOVED lines=9> */
.L_x_55953:
[----:B------:R-:W-:Y:S01]  /*3a7e0*/  IMAD.MOV.U32 R13, RZ, RZ, R23 ;  /* 0x000000ffff0d7224 */ /* 0x000fe200078e0017 */
[----:B------:R-:W-:Y:S01]  /*3a7f0*/  MOV R12, R34 ;  /* 0x00000022000c7202 */ /* 0x000fe20000000f00 */
[----:B------:R-:W-:Y:S02]  /*3a800*/  IMAD.MOV.U32 R23, RZ, RZ, R36 ;  /* 0x000000ffff177224 */ /* 0x000fe400078e0024 */
[----:B------:R-:W-:-:S07]  /*3a810*/  IMAD.MOV.U32 R34, RZ, RZ, R11 ;  /* 0x000000ffff227224 */ /* 0x000fce00078e000b */
.L_x_55954:
[----:B------:R-:W-:Y:S05]  /*3a820*/  BSYNC B1 ;  /* 0x0000000000017941 */ /* 0x000fea0003800000 */
.L_x_55952:
        /* <DEDUP_REMOVED lines=9> */
.L_x_55956:
[----:B------:R-:W-:Y:S01]  /*3a8c0*/  IMAD.MOV.U32 R36, RZ, RZ, R13 ;  /* 0x000000ffff247224 */ /* 0x000fe200078e000d */
[----:B------:R-:W-:Y:S01]  /*3a8d0*/  MOV R11, R12 ;  /* 0x0000000c000b7202 */ /* 0x000fe20000000f00 */
[----:B------:R-:W-:Y:S02]  /*3a8e0*/  IMAD.MOV.U32 R13, RZ, RZ, R10 ;  /* 0x000000ffff0d7224 */ /* 0x000fe400078e000a */
[----:B------:R-:W-:-:S07]  /*3a8f0*/  IMAD.MOV.U32 R12, RZ, RZ, R25 ;  /* 0x000000ffff0c7224 */ /* 0x000fce00078e0019 */
.L_x_55957:
[----:B------:R-:W-:Y:S05]  /*3a900*/  BSYNC B1 ;  /* 0x0000000000017941 */ /* 0x000fea0003800000 */
.L_x_55955:
        /* <DEDUP_REMOVED lines=9> */
.L_x_55959:
[----:B------:R-:W-:Y:S01]  /*3a9a0*/  IMAD.MOV.U32 R10, RZ, RZ, R36 ;  /* 0x000000ffff0a7224 */ /* 0x000fe200078e0024 */
[----:B------:R-:W-:Y:S01]  /*3a9b0*/  MOV R25, R11 ;  /* 0x0000000b00197202 */ /* 0x000fe20000000f00 */
[----:B------:R-:W-:Y:S02]  /*3a9c0*/  IMAD.MOV.U32 R36, RZ, RZ, R27 ;  /* 0x000000ffff247224 */ /* 0x000fe400078e001b */
[----:B------:R-:W-:-:S07]  /*3a9d0*/  IMAD.MOV.U32 R11, RZ, RZ, R8 ;  /* 0x000000ffff0b7224 */ /* 0x000fce00078e0008 */
.L_x_55960:
[----:B------:R-:W-:Y:S05]  /*3a9e0*/  BSYNC B1 ;  /* 0x0000000000017941 */ /* 0x000fea0003800000 */
.L_x_55958:
        /* <DEDUP_REMOVED lines=9> */
.L_x_55962:
[----:B------:R-:W-:Y:S01]  /*3aa80*/  IMAD.MOV.U32 R8, RZ, RZ, R10 ;  /* 0x000000ffff087224 */ /* 0x000fe200078e000a */
[----:B------:R-:W-:Y:S01]  /*3aa90*/  MOV R42, R25 ;  /* 0x00000019002a7202 */ /* 0x000fe20000000f00 */
[----:B------:R-:W-:Y:S02]  /*3aaa0*/  IMAD.MOV.U32 R10, RZ, RZ, R9 ;  /* 0x000000ffff0a7224 */ /* 0x000fe400078e0009 */
[----:B------:R-:W-:-:S07]  /*3aab0*/  IMAD.MOV.U32 R25, RZ, RZ, R38 ;  /* 0x000000ffff197224 */ /* 0x000fce00078e0026 */
.L_x_55963:
[----:B------:R-:W-:Y:S05]  /*3aac0*/  BSYNC B1 ;  /* 0x0000000000017941 */ /* 0x000fea0003800000 */
.L_x_55961:
        /* <DEDUP_REMOVED lines=9> */
.L_x_55965:
[----:B------:R-:W-:Y:S01]  /*3ab60*/  IMAD.MOV.U32 R9, RZ, RZ, R8 ;  /* 0x000000ffff097224 */ /* 0x000fe200078e0008 */
[----:B------:R-:W-:Y:S01]  /*3ab70*/  MOV R38, R42 ;  /* 0x0000002a00267202 */ /* 0x000fe20000000f00 */
[----:B------:R-:W-:Y:S02]  /*3ab80*/  IMAD.MOV.U32 R8, RZ, RZ, R7 ;  /* 0x000000ffff087224 */ /* 0x000fe400078e0007 */
[----:B------:R-:W-:-:S07]  /*3ab90*/  IMAD.MOV.U32 R42, RZ, RZ, R35 ;  /* 0x000000ffff2a7224 */ /* 0x000fce00078e0023 */
.L_x_55966:
[----:B------:R-:W-:Y:S05]  /*3aba0*/  BSYNC B1 ;  /* 0x0000000000017941 */ /* 0x000fea0003800000 */
.L_x_55964:
        /* <DEDUP_REMOVED lines=9> */
.L_x_55968:
[----:B------:R-:W-:Y:S01]  /*3ac40*/  IMAD.MOV.U32 R7, RZ, RZ, R9 ;  /* 0x000000ffff077224 */ /* 0x000fe200078e0009 */
[----:B------:R-:W-:Y:S01]  /*3ac50*/  MOV R44, R38 ;  /* 0x00000026002c7202 */ /* 0x000fe20000000f00 */
[----:B------:R-:W-:Y:S02]  /*3ac60*/  IMAD.MOV.U32 R9, RZ, RZ, R6 ;  /* 0x000000ffff097224 */ /* 0x000fe400078e0006 */
[----:B------:R-:W-:-:S07]  /*3ac70*/  IMAD.MOV.U32 R38, RZ, RZ, R5 ;  /* 0x000000ffff267224 */ /* 0x000fce00078e0005 */
.L_x_55969:
[----:B------:R-:W-:Y:S05]  /*3ac80*/  BSYNC B1 ;  /* 0x0000000000017941 */ /* 0x000fea0003800000 */
.L_x_55967:
        /* <DEDUP_REMOVED lines=9> */
.L_x_55971:
[----:B------:R-:W-:Y:S01]  /*3ad20*/  IMAD.MOV.U32 R5, RZ, RZ, R7 ;  /* 0x000000ffff057224 */ /* 0x000fe200078e0007 */
[----:B------:R-:W-:Y:S01]  /*3ad30*/  MOV R6, R44 ;  /* 0x0000002c00067202 */ /* 0x000fe20000000f00 */
[----:B------:R-:W-:Y:S02]  /*3ad40*/  IMAD.MOV.U32 R7, RZ, RZ, R4 ;  /* 0x000000ffff077224 */ /* 0x000fe400078e0004 */
[----:B------:R-:W-:-:S07]  /*3ad50*/  IMAD.MOV.U32 R44, RZ, RZ, R37 ;  /* 0x000000ffff2c7224 */ /* 0x000fce00078e0025 */
.L_x_55972:
[----:B------:R-:W-:Y:S05]  /*3ad60*/  BSYNC B1 ;  /* 0x0000000000017941 */ /* 0x000fea0003800000 */
.L_x_55970:
        /* <DEDUP_REMOVED lines=16> */
.L_x_55974:
[----:B------:R-:W-:Y:S02]  /*3ae70*/  IMAD.MOV.U32 R4, RZ, RZ, R19 ;  /* 0x000000ffff047224 */ /* 0x000fe400078e0013 */
[----:B------:R-:W-:Y:S02]  /*3ae80*/  IMAD.MOV.U32 R26, RZ, RZ, R67 ;  /* 0x000000ffff1a7224 */ /* 0x000fe400078e0043 */
[----:B------:R-:W-:Y:S02]  /*3ae90*/  IMAD.MOV.U32 R19, RZ, RZ, R2 ;  /* 0x000000ffff137224 */ /* 0x000fe400078e0002 */
[----:B------:R-:W-:-:S07]  /*3aea0*/  IMAD.MOV.U32 R67, RZ, RZ, R28 ;  /* 0x000000ffff437224 */ /* 0x000fce00078e001c */
.L_x_55975:
[----:B------:R-:W-:Y:S05]  /*3aeb0*/  BSYNC B1 ;  /* 0x0000000000017941 */ /* 0x000fea0003800000 */
.L_x_55973:
        /* <DEDUP_REMOVED lines=9> */
.L_x_55977:
[----:B------:R-:W-:Y:S02]  /*3af50*/  IMAD.MOV.U32 R27, RZ, RZ, R4 ;  /* 0x000000ffff1b7224 */ /* 0x000fe400078e0004 */
[----:B------:R-:W-:Y:S02]  /*3af60*/  IMAD.MOV.U32 R2, RZ, RZ, R26 ;  /* 0x000000ffff027224 */ /* 0x000fe400078e001a */
[----:B------:R-:W-:Y:S02]  /*3af70*/  IMAD.MOV.U32 R4, RZ, RZ, R3 ;  /* 0x000000ffff047224 */ /* 0x000fe400078e0003 */
[----:B------:R-:W-:-:S07]  /*3af80*/  IMAD.MOV.U32 R26, RZ, RZ, R39 ;  /* 0x000000ffff1a7224 */ /* 0x000fce00078e0027 */
.L_x_55978:
[----:B------:R-:W-:Y:S05]  /*3af90*/  BSYNC B1 ;  /* 0x0000000000017941 */ /* 0x000fea0003800000 */
.L_x_55976:
        /* <DEDUP_REMOVED lines=9> */
.L_x_55980:
[----:B------:R-:W-:Y:S02]  /*3b030*/  IMAD.MOV.U32 R3, RZ, RZ, R27 ;  /* 0x000000ffff037224 */ /* 0x000fe400078e001b */
[----:B------:R-:W-:Y:S02]  /*3b040*/  IMAD.MOV.U32 R31, RZ, RZ, R2 ;  /* 0x000000ffff1f7224 */ /* 0x000fe400078e0002 */
[----:B------:R-:W-:Y:S02]  /*3b050*/  IMAD.MOV.U32 R27, RZ, RZ, R30 ;  /* 0x000000ffff1b7224 */ /* 0x000fe400078e001e */
[----:B------:R-:W-:-:S07]  /*3b060*/  IMAD.MOV.U32 R2, RZ, RZ, R29 ;  /* 0x000000ffff027224 */ /* 0x000fce00078e001d */
.L_x_55981:
[----:B------:R-:W-:Y:S05]  /*3b070*/  BSYNC B1 ;  /* 0x0000000000017941 */ /* 0x000fea0003800000 */
.L_x_55979:
        /* <DEDUP_REMOVED lines=9> */
.L_x_55983:
[----:B------:R-:W-:Y:S02]  /*3b110*/  IMAD.MOV.U32 R28, RZ, RZ, R3 ;  /* 0x000000ffff1c7224 */ /* 0x000fe400078e0003 */
[----:B------:R-:W-:Y:S02]  /*3b120*/  IMAD.MOV.U32 R29, RZ, RZ, R31 ;  /* 0x000000ffff1d7224 */ /* 0x000fe400078e001f */
[----:B------:R-:W-:Y:S02]  /*3b130*/  IMAD.MOV.U32 R3, RZ, RZ, R18 ;  /* 0x000000ffff037224 */ /* 0x000fe400078e0012 */
[----:B------:R-:W-:-:S07]  /*3b140*/  IMAD.MOV.U32 R31, RZ, RZ, R32 ;  /* 0x000000ffff1f7224 */ /* 0x000fce00078e0020 */
.L_x_55984:
[----:B------:R-:W-:Y:S05]  /*3b150*/  BSYNC B1 ;  /* 0x0000000000017941 */ /* 0x000fea0003800000 */
.L_x_55982:
        /* <DEDUP_REMOVED lines=9> */
.L_x_55986:
[----:B------:R-:W-:Y:S02]  /*3b1f0*/  IMAD.MOV.U32 R33, RZ, RZ, R28 ;  /* 0x000000ffff217224 */ /* 0x000fe400078e001c */
[----:B------:R-:W-:Y:S02]  /*3b200*/  IMAD.MOV.U32 R18, RZ, RZ, R29 ;  /* 0x000000ffff127224 */ /* 0x000fe400078e001d */
[----:B------:R-:W-:Y:S02]  /*3b210*/  IMAD.MOV.U32 R28, RZ, RZ, R17 ;  /* 0x000000ffff1c7224 */ /* 0x000fe400078e0011 */
[----:B------:R-:W-:-:S07]  /*3b220*/  IMAD.MOV.U32 R29, RZ, RZ, R16 ;  /* 0x000000ffff1d7224 */ /* 0x000fce00078e0010 */
.L_x_55987:
[----:B------:R-:W-:Y:S05]  /*3b230*/  BSYNC B1 ;  /* 0x0000000000017941 */ /* 0x000fea0003800000 */
.L_x_55985:
        /* <DEDUP_REMOVED lines=9> */
.L_x_55989:
[----:B------:R-:W-:Y:S02]  /*3b2d0*/  IMAD.MOV.U32 R17, RZ, RZ, R33 ;  /* 0x000000ffff117224 */ /* 0x000fe400078e0021 */
[----:B------:R-:W-:Y:S02]  /*3b2e0*/  IMAD.MOV.U32 R16, RZ, RZ, R18 ;  /* 0x000000ffff107224 */ /* 0x000fe400078e0012 */
[----:B------:R-:W-:Y:S02]  /*3b2f0*/  IMAD.MOV.U32 R33, RZ, RZ, R40 ;  /* 0x000000ffff217224 */ /* 0x000fe400078e0028 */
[----:B------:R-:W-:-:S07]  /*3b300*/  IMAD.MOV.U32 R18, RZ, RZ, R21 ;  /* 0x000000ffff127224 */ /* 0x000fce00078e0015 */
.L_x_55990:
[----:B------:R-:W-:Y:S05]  /*3b310*/  BSYNC B1 ;  /* 0x0000000000017941 */ /* 0x000fea0003800000 */
.L_x_55988:
        /* <DEDUP_REMOVED lines=9> */
.L_x_55992:
[----:B------:R-:W-:Y:S02]  /*3b3b0*/  IMAD.MOV.U32 R30, RZ, RZ, R17 ;  /* 0x000000ffff1e7224 */ /* 0x000fe400078e0011 */
[----:B------:R-:W-:Y:S02]  /*3b3c0*/  IMAD.MOV.U32 R21, RZ, RZ, R16 ;  /* 0x000000ffff157224 */ /* 0x000fe400078e0010 */
[----:B------:R-:W-:Y:S02]  /*3b3d0*/  IMAD.MOV.U32 R17, RZ, RZ, R14 ;  /* 0x000000ffff117224 */ /* 0x000fe400078e000e */
[----:B------:R-:W-:-:S07]  /*3b3e0*/  IMAD.MOV.U32 R16, RZ, RZ, R15 ;  /* 0x000000ffff107224 */ /* 0x000fce00078e000f */
.L_x_55993:
[----:B------:R-:W-:Y:S05]  /*3b3f0*/  BSYNC B1 ;  /* 0x0000000000017941 */ /* 0x000fea0003800000 */
.L_x_55991:
        /* <DEDUP_REMOVED lines=9> */
.L_x_55995:
[----:B------:R-:W-:Y:S02]  /*3b490*/  IMAD.MOV.U32 R14, RZ, RZ, R30 ;  /* 0x000000ffff0e7224 */ /* 0x000fe400078e001e */
[----:B------:R-:W-:Y:S02]  /*3b4a0*/  IMAD.MOV.U32 R15, RZ, RZ, R21 ;  /* 0x000000ffff0f7224 */ /* 0x000fe400078e0015 */
[----:B------:R-:W-:Y:S02]  /*3b4b0*/  IMAD.MOV.U32 R30, RZ, RZ, R23 ;  /* 0x000000ffff1e7224 */ /* 0x000fe400078e0017 */
[----:B------:R-:W-:-:S07]  /*3b4c0*/  IMAD.MOV.U32 R21, RZ, RZ, R34 ;  /* 0x000000ffff157224 */ /* 0x000fce00078e0022 */
.L_x_55996:
[----:B------:R-:W-:Y:S05]  /*3b4d0*/  BSYNC B1 ;  /* 0x0000000000017941 */ /* 0x000fea0003800000 */
.L_x_55994:
        /* <DEDUP_REMOVED lines=9> */
.L_x_55998:
[----:B------:R-:W-:Y:S02]  /*3b570*/  IMAD.MOV.U32 R23, RZ, RZ, R14 ;  /* 0x000000ffff177224 */ /* 0x000fe400078e000e */
[----:B------:R-:W-:Y:S02]  /*3b580*/  IMAD.MOV.U32 R32, RZ, RZ, R15 ;  /* 0x000000ffff207224 */ /* 0x000fe400078e000f */
[----:B------:R-:W-:Y:S02]  /*3b590*/  IMAD.MOV.U32 R14, RZ, RZ, R13 ;  /* 0x000000ffff0e7224 */ /* 0x000fe400078e000d */
[----:B------:R-:W-:-:S07]  /*3b5a0*/  IMAD.MOV.U32 R15, RZ, RZ, R12 ;  /* 0x000000ffff0f7224 */ /* 0x000fce00078e000c */
.L_x_55999:
[----:B------:R-:W-:Y:S05]  /*3b5b0*/  BSYNC B1 ;  /* 0x0000000000017941 */ /* 0x000fea0003800000 */
.L_x_55997:
        /* <DEDUP_REMOVED lines=9> */
.L_x_56001:
[----:B------:R-:W-:Y:S02]  /*3b650*/  IMAD.MOV.U32 R13, RZ, RZ, R23 ;  /* 0x000000ffff0d7224 */ /* 0x000fe400078e0017 */
[----:B------:R-:W-:Y:S02]  /*3b660*/  IMAD.MOV.U32 R12, RZ, RZ, R32 ;  /* 0x000000ffff0c7224 */ /* 0x000fe400078e0020 */
[----:B------:R-:W-:Y:S02]  /*3b670*/  IMAD.MOV.U32 R23, RZ, RZ, R36 ;  /* 0x000000ffff177224 */ /* 0x000fe400078e0024 */
[----:B------:R-:W-:-:S07]  /*3b680*/  IMAD.MOV.U32 R32, RZ, RZ, R11 ;  /* 0x000000ffff207224 */ /* 0x000fce00078e000b */
.L_x_56002:
[----:B------:R-:W-:Y:S05]  /*3b690*/  BSYNC B1 ;  /* 0x0000000000017941 */ /* 0x000fea0003800000 */
.L_x_56000:
        /* <DEDUP_REMOVED lines=9> */
.L_x_56004:
[----:B------:R-:W-:Y:S02]  /*3b730*/  IMAD.MOV.U32 R11, RZ, RZ, R13 ;  /* 0x000000ffff0b7224 */ /* 0x000fe400078e000d */
[----:B------:R-:W-:Y:S02]  /*3b740*/  IMAD.MOV.U32 R35, RZ, RZ, R12 ;  /* 0x000000ffff237224 */ /* 0x000fe400078e000c */
[----:B------:R-:W-:Y:S02]  /*3b750*/  IMAD.MOV.U32 R13, RZ, RZ, R10 ;  /* 0x000000ffff0d7224 */ /* 0x000fe400078e000a */
[----:B------:R-:W-:-:S07]  /*3b760*/  IMAD.MOV.U32 R12, RZ, RZ, R25 ;  /* 0x000000ffff0c7224 */ /* 0x000fce00078e0019 */
.L_x_56005:
[----:B------:R-:W-:Y:S05]  /*3b770*/  BSYNC B1 ;  /* 0x0000000000017941 */ /* 0x000fea0003800000 */
.L_x_56003:
        /* <DEDUP_REMOVED lines=9> */
.L_x_56007:
[----:B------:R-:W-:Y:S02]  /*3b810*/  IMAD.MOV.U32 R10, RZ, RZ, R11 ;  /* 0x000000ffff0a7224 */ /* 0x000fe400078e000b */
[----:B------:R-:W-:Y:S02]  /*3b820*/  IMAD.MOV.U32 R25, RZ, RZ, R35 ;  /* 0x000000ffff197224 */ /* 0x000fe400078e0023 */
[----:B------:R-:W-:Y:S02]  /*3b830*/  IMAD.MOV.U32 R11, RZ, RZ, R8 ;  /* 0x000000ffff0b7224 */ /* 0x000fe400078e0008 */
[----:B------:R-:W-:-:S07]  /*3b840*/  IMAD.MOV.U32 R35, RZ, RZ, R42 ;  /* 0x000000ffff237224 */ /* 0x000fce00078e002a */
.L_x_56008:
[----:B------:R-:W-:Y:S05]  /*3b850*/  BSYNC B1 ;  /* 0x0000000000017941 */ /* 0x000fea0003800000 */
.L_x_56006:
        /* <DEDUP_REMOVED lines=9> */
.L_x_56010:
[----:B------:R-:W-:Y:S02]  /*3b8f0*/  IMAD.MOV.U32 R8, RZ, RZ, R10 ;  /* 0x000000ffff087224 */ /* 0x000fe400078e000a */
[----:B------:R-:W-:Y:S02]  /*3b900*/  IMAD.MOV.U32 R37, RZ, RZ, R25 ;  /* 0x000000ffff257224 */ /* 0x000fe400078e0019 */
[----:B------:R-:W-:Y:S02]  /*3b910*/  IMAD.MOV.U32 R10, RZ, RZ, R9 ;  /* 0x000000ffff0a7224 */ /* 0x000fe400078e0009 */
[----:B------:R-:W-:-:S07]  /*3b920*/  IMAD.MOV.U32 R25, RZ, RZ, R38 ;  /* 0x000000ffff197224 */ /* 0x000fce00078e0026 */
.L_x_56011:
[----:B------:R-:W-:Y:S05]  /*3b930*/  BSYNC B1 ;  /* 0x0000000000017941 */ /* 0x000fea0003800000 */
.L_x_56009:
        /* <DEDUP_REMOVED lines=9> */
.L_x_56013:
[----:B------:R-:W-:Y:S02]  /*3b9d0*/  IMAD.MOV.U32 R34, RZ, RZ, R8 ;  /* 0x000000ffff227224 */ /* 0x000fe400078e0008 */
[----:B------:R-:W-:Y:S02]  /*3b9e0*/  IMAD.MOV.U32 R9, RZ, RZ, R37 ;  /* 0x000000ffff097224 */ /* 0x000fe400078e0025 */
[----:B------:R-:W-:Y:S02]  /*3b9f0*/  IMAD.MOV.U32 R8, RZ, RZ, R7 ;  /* 0x000000ffff087224 */ /* 0x000fe400078e0007 */
[----:B------:R-:W-:-:S07]  /*3ba00*/  IMAD.MOV.U32 R37, RZ, RZ, R44 ;  /* 0x000000ffff257224 */ /* 0x000fce00078e002c */
.L_x_56014:
[----:B------:R-:W-:Y:S05]  /*3ba10*/  BSYNC B1 ;  /* 0x0000000000017941 */ /* 0x000fea0003800000 */
.L_x_56012:
        /* <DEDUP_REMOVED lines=9> */
.L_x_56016:
[----:B------:R-:W-:Y:S02]  /*3bab0*/  IMAD.MOV.U32 R7, RZ, RZ, R34 ;  /* 0x000000ffff077224 */ /* 0x000fe400078e0022 */
[----:B------:R-:W-:Y:S02]  /*3bac0*/  IMAD.MOV.U32 R36, RZ, RZ, R9 ;  /* 0x000000ffff247224 */ /* 0x000fe400078e0009 */
[----:B------:R-:W-:Y:S02]  /*3bad0*/  IMAD.MOV.U32 R34, RZ, RZ, R5 ;  /* 0x000000ffff227224 */ /* 0x000fe400078e0005 */
[----:B------:R-:W-:-:S07]  /*3bae0*/  IMAD.MOV.U32 R9, RZ, RZ, R6 ;  /* 0x000000ffff097224 */ /* 0x000fce00078e0006 */
.L_x_56017:
[----:B------:R-:W-:Y:S05]  /*3baf0*/  BSYNC B1 ;  /* 0x0000000000017941 */ /* 0x000fea0003800000 */
.L_x_56015:
        /* <DEDUP_REMOVED lines=16> */
.L_x_56019:
[----:B------:R-:W-:Y:S02]  /*3bc00*/  IMAD.MOV.U32 R6, RZ, RZ, R19 ;  /* 0x000000ffff067224 */ /* 0x000fe400078e0013 */
[----:B------:R-:W-:Y:S01]  /*3bc10*/  IMAD.MOV.U32 R5, RZ, RZ, R67 ;  /* 0x000000ffff057224 */ /* 0x000fe200078e0043 */
[----:B------:R-:W-:Y:S01]  /*3bc20*/  MOV R67, R26 ;  /* 0x0000001a00437202 */ /* 0x000fe20000000f00 */
[----:B------:R-:W-:-:S07]  /*3bc30*/  IMAD.MOV.U32 R19, RZ, RZ, R4 ;  /* 0x000000ffff137224 */ /* 0x000fce00078e0004 */
.L_x_56020:
[----:B------:R-:W-:Y:S05]  /*3bc40*/  BSYNC B1 ;  /* 0x0000000000017941 */ /* 0x000fea0003800000 */
.L_x_56018:
        /* <DEDUP_REMOVED lines=9> */
.L_x_56022:
[----:B------:R-:W-:Y:S02]  /*3bce0*/  IMAD.MOV.U32 R4, RZ, RZ, R6 ;  /* 0x000000ffff047224 */ /* 0x000fe400078e0006 */
[----:B------:R-:W-:Y:S01]  /*3bcf0*/  IMAD.MOV.U32 R24, RZ, RZ, R5 ;  /* 0x000000ffff187224 */ /* 0x000fe200078e0005 */
[----:B------:R-:W-:Y:S01]  /*3bd00*/  MOV R5, R2 ;  /* 0x0000000200057202 */ /* 0x000fe20000000f00 */
[----:B------:R-:W-:-:S07]  /*3bd10*/  IMAD.MOV.U32 R6, RZ, RZ, R27 ;  /* 0x000000ffff067224 */ /* 0x000fce00078e001b */
.L_x_56023:
[----:B------:R-:W-:Y:S05]  /*3bd20*/  BSYNC B1 ;  /* 0x0000000000017941 */ /* 0x000fea0003800000 */
.L_x_56021:
        /* <DEDUP_REMOVED lines=9> */
.L_x_56025:
[----:B------:R-:W-:Y:S02]  /*3bdc0*/  IMAD.MOV.U32 R2, RZ, RZ, R4 ;  /* 0x000000ffff027224 */ /* 0x000fe400078e0004 */
[----:B------:R-:W-:Y:S01]  /*3bdd0*/  IMAD.MOV.U32 R26, RZ, RZ, R24 ;  /* 0x000000ffff1a7224 */ /* 0x000fe200078e0018 */
[----:B------:R-:W-:Y:S01]  /*3bde0*/  MOV R24, R31 ;  /* 0x0000001f00187202 */ /* 0x000fe20000000f00 */
[----:B------:R-:W-:-:S07]  /*3bdf0*/  IMAD.MOV.U32 R4, RZ, RZ, R3 ;  /* 0x000000ffff047224 */ /* 0x000fce00078e0003 */
.L_x_56026:
[----:B------:R-:W-:Y:S05]  /*3be00*/  BSYNC B1 ;  /* 0x0000000000017941 */ /* 0x000fea0003800000 */
.L_x_56024:
        /* <DEDUP_REMOVED lines=9> */
.L_x_56028:
[----:B------:R-:W-:Y:S02]  /*3bea0*/  IMAD.MOV.U32 R3, RZ, RZ, R2 ;  /* 0x000000ffff037224 */ /* 0x000fe400078e0002 */
[----:B------:R-:W-:Y:S01]  /*3beb0*/  IMAD.MOV.U32 R27, RZ, RZ, R26 ;  /* 0x000000ffff1b7224 */ /* 0x000fe200078e001a */
[----:B------:R-:W-:Y:S01]  /*3bec0*/  MOV R26, R29 ;  /* 0x0000001d001a7202 */ /* 0x000fe20000000f00 */
[----:B------:R-:W-:-:S07]  /*3bed0*/  IMAD.MOV.U32 R2, RZ, RZ, R28 ;  /* 0x000000ffff027224 */ /* 0x000fce00078e001c */
.L_x_56029:
[----:B------:R-:W-:Y:S05]  /*3bee0*/  BSYNC B1 ;  /* 0x0000000000017941 */ /* 0x000fea0003800000 */
.L_x_56027:
        /* <DEDUP_REMOVED lines=9> */
.L_x_56031:
[----:B------:R-:W-:Y:S02]  /*3bf80*/  IMAD.MOV.U32 R28, RZ, RZ, R3 ;  /* 0x000000ffff1c7224 */ /* 0x000fe400078e0003 */
[----:B------:R-:W-:Y:S01]  /*3bf90*/  IMAD.MOV.U32 R29, RZ, RZ, R27 ;  /* 0x000000ffff1d7224 */ /* 0x000fe200078e001b */
[----:B------:R-:W-:Y:S01]  /*3bfa0*/  MOV R27, R18 ;  /* 0x00000012001b7202 */ /* 0x000fe20000000f00 */
[----:B------:R-:W-:-:S07]  /*3bfb0*/  IMAD.MOV.U32 R3, RZ, RZ, R33 ;  /* 0x000000ffff037224 */ /* 0x000fce00078e0021 */
.L_x_56032:
[----:B------:R-:W-:Y:S05]  /*3bfc0*/  BSYNC B1 ;  /* 0x0000000000017941 */ /* 0x000fea0003800000 */
.L_x_56030:
        /* <DEDUP_REMOVED lines=9> */
.L_x_56034:
[----:B------:R-:W-:Y:S02]  /*3c060*/  IMAD.MOV.U32 R31, RZ, RZ, R28 ;  /* 0x000000ffff1f7224 */ /* 0x000fe400078e001c */
[----:B------:R-:W-:Y:S01]  /*3c070*/  IMAD.MOV.U32 R33, RZ, RZ, R29 ;  /* 0x000000ffff217224 */ /* 0x000fe200078e001d */
[----:B------:R-:W-:Y:S01]  /*3c080*/  MOV R29, R16 ;  /* 0x00000010001d7202 */ /* 0x000fe20000000f00 */
[----:B------:R-:W-:-:S07]  /*3c090*/  IMAD.MOV.U32 R28, RZ, RZ, R17 ;  /* 0x000000ffff1c7224 */ /* 0x000fce00078e0011 */
.L_x_56035:
[----:B------:R-:W-:Y:S05]  /*3c0a0*/  BSYNC B1 ;  /* 0x0000000000017941 */ /* 0x000fea0003800000 */
.L_x_56033:
        /* <DEDUP_REMOVED lines=9> */
.L_x_56037:
[----:B------:R-:W-:Y:S02]  /*3c140*/  IMAD.MOV.U32 R38, RZ, RZ, R31 ;  /* 0x000000ffff267224 */ /* 0x000fe400078e001f */
[----:B------:R-:W-:Y:S01]  /*3c150*/  IMAD.MOV.U32 R40, RZ, RZ, R33 ;  /* 0x000000ffff287224 */ /* 0x000fe200078e0021 */
[----:B------:R-:W-:Y:S01]  /*3c160*/  MOV R33, R21 ;  /* 0x0000001500217202 */ /* 0x000fe20000000f00 */
[----:B------:R-:W-:-:S07]  /*3c170*/  IMAD.MOV.U32 R31, RZ, RZ, R30 ;  /* 0x000000ffff1f7224 */ /* 0x000fce00078e001e */
.L_x_56038:
[----:B------:R-:W-:Y:S05]  /*3c180*/  BSYNC B1 ;  /* 0x0000000000017941 */ /* 0x000fea0003800000 */
.L_x_56036:
        /* <DEDUP_REMOVED lines=9> */
.L_x_56040:
[----:B------:R-:W-:Y:S02]  /*3c220*/  IMAD.MOV.U32 R21, RZ, RZ, R38 ;  /* 0x000000ffff157224 */ /* 0x000fe400078e0026 */
[----:B------:R-:W-:Y:S01]  /*3c230*/  IMAD.MOV.U32 R39, RZ, RZ, R40 ;  /* 0x000000ffff277224 */ /* 0x000fe200078e0028 */
[----:B------:R-:W-:Y:S01]  /*3c240*/  MOV R40, R15 ;  /* 0x0000000f00287202 */ /* 0x000fe20000000f00 */
[----:B------:R-:W-:-:S07]  /*3c250*/  IMAD.MOV.U32 R38, RZ, RZ, R14 ;  /* 0x000000ffff267224 */ /* 0x000fce00078e000e */
.L_x_56041:
[----:B------:R-:W-:Y:S05]  /*3c260*/  BSYNC B1 ;  /* 0x0000000000017941 */ /* 0x000fea0003800000 */
.L_x_56039:
        /* <DEDUP_REMOVED lines=9> */
.L_x_56043:
[----:B------:R-:W-:Y:S02]  /*3c300*/  IMAD.MOV.U32 R30, RZ, RZ, R21 ;  /* 0x000000ffff1e7224 */ /* 0x000fe400078e0015 */
[----:B------:R-:W-:Y:S01]  /*3c310*/  IMAD.MOV.U32 R42, RZ, RZ, R39 ;  /* 0x000000ffff2a7224 */ /* 0x000fe200078e0027 */
[----:B------:R-:W-:Y:S01]  /*3c320*/  MOV R39, R32 ;  /* 0x0000002000277202 */ /* 0x000fe20000000f00 */
[----:B------:R-:W-:-:S07]  /*3c330*/  IMAD.MOV.U32 R21, RZ, RZ, R23 ;  /* 0x000000ffff157224 */ /* 0x000fce00078e0017 */
.L_x_56044:
[----:B------:R-:W-:Y:S05]  /*3c340*/  BSYNC B1 ;  /* 0x0000000000017941 */ /* 0x000fea0003800000 */
.L_x_56042:
        /* <DEDUP_REMOVED lines=9> */
.L_x_56046:
[----:B------:R-:W-:Y:S02]  /*3c3e0*/  IMAD.MOV.U32 R23, RZ, RZ, R30 ;  /* 0x000000ffff177224 */ /* 0x000fe400078e001e */
[----:B------:R-:W-:Y:S01]  /*3c3f0*/  IMAD.MOV.U32 R32, RZ, RZ, R42 ;  /* 0x000000ffff207224 */ /* 0x000fe200078e002a */
[----:B------:R-:W-:Y:S01]  /*3c400*/  MOV R42, R12 ;  /* 0x0000000c002a7202 */ /* 0x000fe20000000f00 */
[----:B------:R-:W-:-:S07]  /*3c410*/  IMAD.MOV.U32 R30, RZ, RZ, R13 ;  /* 0x000000ffff1e7224 */ /* 0x000fce00078e000d */
.L_x_56047:
[----:B------:R-:W-:Y:S05]  /*3c420*/  BSYNC B1 ;  /* 0x0000000000017941 */ /* 0x000fea0003800000 */
.L_x_56045:
        /* <DEDUP_REMOVED lines=9> */
.L_x_56049:
[----:B------:R-:W-:Y:S02]  /*3c4c0*/  IMAD.MOV.U32 R44, RZ, RZ, R23 ;  /* 0x000000ffff2c7224 */ /* 0x000fe400078e0017 */
[----:B------:R-:W-:Y:S01]  /*3c4d0*/  IMAD.MOV.U32 R46, RZ, RZ, R32 ;  /* 0x000000ffff2e7224 */ /* 0x000fe200078e0020 */
[----:B------:R-:W-:Y:S01]  /*3c4e0*/  MOV R32, R35 ;  /* 0x0000002300207202 */ /* 0x000fe20000000f00 */
[----:B------:R-:W-:-:S07]  /*3c4f0*/  IMAD.MOV.U32 R23, RZ, RZ, R11 ;  /* 0x000000ffff177224 */ /* 0x000fce00078e000b */
.L_x_56050:
[----:B------:R-:W-:Y:S05]  /*3c500*/  BSYNC B1 ;  /* 0x0000000000017941 */ /* 0x000fea0003800000 */
.L_x_56048:
        /* <DEDUP_REMOVED lines=9> */
.L_x_56052:
[----:B------:R-:W-:Y:S02]  /*3c5a0*/  IMAD.MOV.U32 R35, RZ, RZ, R44 ;  /* 0x000000ffff237224 */ /* 0x000fe400078e002c */
[----:B------:R-:W-:Y:S01]  /*3c5b0*/  IMAD.MOV.U32 R47, RZ, RZ, R46 ;  /* 0x000000ffff2f7224 */ /* 0x000fe200078e002e */
[----:B------:R-:W-:Y:S01]  /*3c5c0*/  MOV R46, R25 ;  /* 0x00000019002e7202 */ /* 0x000fe20000000f00 */
[----:B------:R-:W-:-:S07]  /*3c5d0*/  IMAD.MOV.U32 R44, RZ, RZ, R10 ;  /* 0x000000ffff2c7224 */ /* 0x000fce00078e000a */
.L_x_56053:
[----:B------:R-:W-:Y:S05]  /*3c5e0*/  BSYNC B1 ;  /* 0x0000000000017941 */ /* 0x000fea0003800000 */
.L_x_56051:
        /* <DEDUP_REMOVED lines=9> */
.L_x_56055:
[----:B------:R-:W-:Y:S02]  /*3c680*/  IMAD.MOV.U32 R25, RZ, RZ, R35 ;  /* 0x000000ffff197224 */ /* 0x000fe400078e0023 */
[----:B------:R-:W-:Y:S01]  /*3c690*/  IMAD.MOV.U32 R48, RZ, RZ, R47 ;  /* 0x000000ffff307224 */ /* 0x000fe200078e002f */
[----:B------:R-:W-:Y:S01]  /*3c6a0*/  MOV R47, R37 ;  /* 0x00000025002f7202 */ /* 0x000fe20000000f00 */
[----:B------:R-:W-:-:S07]  /*3c6b0*/  IMAD.MOV.U32 R35, RZ, RZ, R8 ;  /* 0x000000ffff237224 */ /* 0x000fce00078e0008 */
.L_x_56056:
[----:B------:R-:W-:Y:S05]  /*3c6c0*/  BSYNC B1 ;  /* 0x0000000000017941 */ /* 0x000fea0003800000 */
.L_x_56054:
        /* <DEDUP_REMOVED lines=9> */
.L_x_56058:
[----:B------:R-:W-:Y:S02]  /*3c760*/  IMAD.MOV.U32 R37, RZ, RZ, R25 ;  /* 0x000000ffff257224 */ /* 0x000fe400078e0019 */
[----:B------:R-:W-:Y:S01]  /*3c770*/  IMAD.MOV.U32 R49, RZ, RZ, R48 ;  /* 0x000000ffff317224 */ /* 0x000fe200078e0030 */
[----:B------:R-:W-:Y:S01]  /*3c780*/  MOV R48, R9 ;  /* 0x0000000900307202 */ /* 0x000fe20000000f00 */
[----:B------:R-:W-:-:S07]  /*3c790*/  IMAD.MOV.U32 R25, RZ, RZ, R34 ;  /* 0x000000ffff197224 */ /* 0x000fce00078e0022 */
.L_x_56059:
[----:B------:R-:W-:Y:S05]  /*3c7a0*/  BSYNC B1 ;  /* 0x0000000000017941 */ /* 0x000fea0003800000 */
.L_x_56057:
        /* <DEDUP_REMOVED lines=9> */
.L_x_56061:
[----:B------:R-:W-:Y:S02]  /*3c840*/  IMAD.MOV.U32 R34, RZ, RZ, R37 ;  /* 0x000000ffff227224 */ /* 0x000fe400078e0025 */
[----:B------:R-:W-:Y:S01]  /*3c850*/  IMAD.MOV.U32 R50, RZ, RZ, R49 ;  /* 0x000000ffff327224 */ /* 0x000fe200078e0031 */
[----:B------:R-:W-:Y:S01]  /*3c860*/  MOV R49, R36 ;  /* 0x0000002400317202 */ /* 0x000fe20000000f00 */
[----:B------:R-:W-:-:S07]  /*3c870*/  IMAD.MOV.U32 R37, RZ, RZ, R7 ;  /* 0x000000ffff257224 */ /* 0x000fce00078e0007 */
.L_x_56062:
[----:B------:R-:W-:Y:S05]  /*3c880*/  BSYNC B1 ;  /* 0x0000000000017941 */ /* 0x000fea0003800000 */
.L_x_56060:
        /* <DEDUP_REMOVED lines=16> */
.L_x_56064:
[----:B------:R-:W-:Y:S01]  /*3c990*/  IMAD.MOV.U32 R18, RZ, RZ, R19 ;  /* 0x000000ffff127224 */ /* 0x000fe200078e0013 */
[----:B------:R-:W-:Y:S01]  /*3c9a0*/  MOV R66, R67 ;  /* 0x0000004300427202 */ /* 0x000fe20000000f00 */
[----:B------:R-:W-:Y:S02]  /*3c9b0*/  IMAD.MOV.U32 R19, RZ, RZ, R6 ;  /* 0x000000ffff137224 */ /* 0x000fe400078e0006 */
[----:B------:R-:W-:-:S07]  /*3c9c0*/  IMAD.MOV.U32 R67, RZ, RZ, R5 ;  /* 0x000000ffff437224 */ /* 0x000fce00078e0005 */
.L_x_56065:
[----:B------:R-:W-:Y:S05]  /*3c9d0*/  BSYNC B1 ;  /* 0x0000000000017941 */ /* 0x000fea0003800000 */
.L_x_56063:
        /* <DEDUP_REMOVED lines=9> */
.L_x_56067:
[----:B------:R-:W-:Y:S01]  /*3ca70*/  IMAD.MOV.U32 R17, RZ, RZ, R18 ;  /* 0x000000ffff117224 */ /* 0x000fe200078e0012 */
[----:B------:R-:W-:Y:S01]  /*3ca80*/  MOV R65, R66 ;  /* 0x0000004200417202 */ /* 0x000fe20000000f00 */
[----:B------:R-:W-:Y:S02]  /*3ca90*/  IMAD.MOV.U32 R18, RZ, RZ, R4 ;  /* 0x000000ffff127224 */ /* 0x000fe400078e0004 */
[----:B------:R-:W-:-:S07]  /*3caa0*/  IMAD.MOV.U32 R66, RZ, RZ, R24 ;  /* 0x000000ffff427224 */ /* 0x000fce00078e0018 */
.L_x_56068:
[----:B------:R-:W-:Y:S05]  /*3cab0*/  BSYNC B1 ;  /* 0x0000000000017941 */ /* 0x000fea0003800000 */
.L_x_56066:
        /* <DEDUP_REMOVED lines=9> */
.L_x_56070:
[----:B------:R-:W-:Y:S01]  /*3cb50*/  IMAD.MOV.U32 R16, RZ, RZ, R17 ;  /* 0x000000ffff107224 */ /* 0x000fe200078e0011 */
[----:B------:R-:W-:Y:S01]  /*3cb60*/  MOV R64, R65 ;  /* 0x0000004100407202 */ /* 0x000fe20000000f00 */
[----:B------:R-:W-:Y:S02]  /*3cb70*/  IMAD.MOV.U32 R17, RZ, RZ, R2 ;  /* 0x000000ffff117224 */ /* 0x000fe400078e0002 */
[----:B------:R-:W-:-:S07]  /*3cb80*/  IMAD.MOV.U32 R65, RZ, RZ, R26 ;  /* 0x000000ffff417224 */ /* 0x000fce00078e001a */
.L_x_56071:
[----:B------:R-:W-:Y:S05]  /*3cb90*/  BSYNC B1 ;  /* 0x0000000000017941 */ /* 0x000fea0003800000 */
.L_x_56069:
        /* <DEDUP_REMOVED lines=9> */
.L_x_56073:
[----:B------:R-:W-:Y:S01]  /*3cc30*/  IMAD.MOV.U32 R15, RZ, RZ, R16 ;  /* 0x000000ffff0f7224 */ /* 0x000fe200078e0010 */
[----:B------:R-:W-:Y:S01]  /*3cc40*/  MOV R63, R64 ;  /* 0x00000040003f7202 */ /* 0x000fe20000000f00 */
[----:B------:R-:W-:Y:S02]  /*3cc50*/  IMAD.MOV.U32 R16, RZ, RZ, R3 ;  /* 0x000000ffff107224 */ /* 0x000fe400078e0003 */
[----:B------:R-:W-:-:S07]  /*3cc60*/  IMAD.MOV.U32 R64, RZ, RZ, R27 ;  /* 0x000000ffff407224 */ /* 0x000fce00078e001b */
.L_x_56074:
[----:B------:R-:W-:Y:S05]  /*3cc70*/  BSYNC B1 ;  /* 0x0000000000017941 */ /* 0x000fea0003800000 */
.L_x_56072:
        /* <DEDUP_REMOVED lines=9> */
.L_x_56076:
[----:B------:R-:W-:Y:S01]  /*3cd10*/  IMAD.MOV.U32 R14, RZ, RZ, R15 ;  /* 0x000000ffff0e7224 */ /* 0x000fe200078e000f */
[----:B------:R-:W-:Y:S01]  /*3cd20*/  MOV R62, R63 ;  /* 0x0000003f003e7202 */ /* 0x000fe20000000f00 */
[----:B------:R-:W-:Y:S02]  /*3cd30*/  IMAD.MOV.U32 R15, RZ, RZ, R28 ;  /* 0x000000ffff0f7224 */ /* 0x000fe400078e001c */
[----:B------:R-:W-:-:S07]  /*3cd40*/  IMAD.MOV.U32 R63, RZ, RZ, R29 ;  /* 0x000000ffff3f7224 */ /* 0x000fce00078e001d */
.L_x_56077:
[----:B------:R-:W-:Y:S05]  /*3cd50*/  BSYNC B1 ;  /* 0x0000000000017941 */ /* 0x000fea0003800000 */
.L_x_56075:
        /* <DEDUP_REMOVED lines=9> */
.L_x_56079:
[----:B------:R-:W-:Y:S01]  /*3cdf0*/  IMAD.MOV.U32 R13, RZ, RZ, R14 ;  /* 0x000000ffff0d7224 */ /* 0x000fe200078e000e */
[----:B------:R-:W-:Y:S01]  /*3ce00*/  MOV R61, R62 ;  /* 0x0000003e003d7202 */ /* 0x000fe20000000f00 */
[----:B------:R-:W-:Y:S02]  /*3ce10*/  IMAD.MOV.U32 R14, RZ, RZ, R31 ;  /* 0x000000ffff0e7224 */ /* 0x000fe400078e001f */
[----:B------:R-:W-:-:S07]  /*3ce20*/  IMAD.MOV.U32 R62, RZ, RZ, R33 ;  /* 0x000000ffff3e7224 */ /* 0x000fce00078e0021 */
.L_x_56080:
[----:B------:R-:W-:Y:S05]  /*3ce30*/  BSYNC B1 ;  /* 0x0000000000017941 */ /* 0x000fea0003800000 */
.L_x_56078:
        /* <DEDUP_REMOVED lines=9> */
.L_x_56082:
[----:B------:R-:W-:Y:S01]  /*3ced0*/  IMAD.MOV.U32 R12, RZ, RZ, R13 ;  /* 0x000000ffff0c7224 */ /* 0x000fe200078e000d */
[----:B------:R-:W-:Y:S01]  /*3cee0*/  MOV R60, R61 ;  /* 0x0000003d003c7202 */ /* 0x000fe20000000f00 */
[----:B------:R-:W-:Y:S02]  /*3cef0*/  IMAD.MOV.U32 R13, RZ, RZ, R38 ;  /* 0x000000ffff0d7224 */ /* 0x000fe400078e0026 */
[----:B------:R-:W-:-:S07]  /*3cf00*/  IMAD.MOV.U32 R61, RZ, RZ, R40 ;  /* 0x000000ffff3d7224 */ /* 0x000fce00078e0028 */
.L_x_56083:
[----:B------:R-:W-:Y:S05]  /*3cf10*/  BSYNC B1 ;  /* 0x0000000000017941 */ /* 0x000fea0003800000 */
.L_x_56081:
        /* <DEDUP_REMOVED lines=9> */
.L_x_56085:
[----:B------:R-:W-:Y:S01]  /*3cfb0*/  IMAD.MOV.U32 R11, RZ, RZ, R12 ;  /* 0x000000ffff0b7224 */ /* 0x000fe200078e000c */
[----:B------:R-:W-:Y:S01]  /*3cfc0*/  MOV R59, R60 ;  /* 0x0000003c003b7202 */ /* 0x000fe20000000f00 */
[----:B------:R-:W-:Y:S02]  /*3cfd0*/  IMAD.MOV.U32 R12, RZ, RZ, R21 ;  /* 0x000000ffff0c7224 */ /* 0x000fe400078e0015 */
[----:B------:R-:W-:-:S07]  /*3cfe0*/  IMAD.MOV.U32 R60, RZ, RZ, R39 ;  /* 0x000000ffff3c7224 */ /* 0x000fce00078e0027 */
.L_x_56086:
[----:B------:R-:W-:Y:S05]  /*3cff0*/  BSYNC B1 ;  /* 0x0000000000017941 */ /* 0x000fea0003800000 */
.L_x_56084:
        /* <DEDUP_REMOVED lines=9> */
.L_x_56088:
[----:B------:R-:W-:Y:S01]  /*3d090*/  IMAD.MOV.U32 R10, RZ, RZ, R11 ;  /* 0x000000ffff0a7224 */ /* 0x000fe200078e000b */
[----:B------:R-:W-:Y:S01]  /*3d0a0*/  MOV R58, R59 ;  /* 0x0000003b003a7202 */ /* 0x000fe20000000f00 */
[----:B------:R-:W-:Y:S02]  /*3d0b0*/  IMAD.MOV.U32 R11, RZ, RZ, R30 ;  /* 0x000000ffff0b7224 */ /* 0x000fe400078e001e */
[----:B------:R-:W-:-:S07]  /*3d0c0*/  IMAD.MOV.U32 R59, RZ, RZ, R42 ;  /* 0x000000ffff3b7224 */ /* 0x000fce00078e002a */
.L_x_56089:
[----:B------:R-:W-:Y:S05]  /*3d0d0*/  BSYNC B1 ;  /* 0x0000000000017941 */ /* 0x000fea0003800000 */
.L_x_56087:
        /* <DEDUP_REMOVED lines=9> */
.L_x_56091:
[----:B------:R-:W-:Y:S01]  /*3d170*/  IMAD.MOV.U32 R9, RZ, RZ, R10 ;  /* 0x000000ffff097224 */ /* 0x000fe200078e000a */
[----:B------:R-:W-:Y:S01]  /*3d180*/  MOV R57, R58 ;  /* 0x0000003a00397202 */ /* 0x000fe20000000f00 */
[----:B------:R-:W-:Y:S02]  /*3d190*/  IMAD.MOV.U32 R10, RZ, RZ, R23 ;  /* 0x000000ffff0a7224 */ /* 0x000fe400078e0017 */
[----:B------:R-:W-:-:S07]  /*3d1a0*/  IMAD.MOV.U32 R58, RZ, RZ, R32 ;  /* 0x000000ffff3a7224 */ /* 0x000fce00078e0020 */
.L_x_56092:
[----:B------:R-:W-:Y:S05]  /*3d1b0*/  BSYNC B1 ;  /* 0x0000000000017941 */ /* 0x000fea0003800000 */
.L_x_56090:
        /* <DEDUP_REMOVED lines=9> */
.L_x_56094:
[----:B------:R-:W-:Y:S01]  /*3d250*/  IMAD.MOV.U32 R8, RZ, RZ, R9 ;  /* 0x000000ffff087224 */ /* 0x000fe200078e0009 */
[----:B------:R-:W-:Y:S01]  /*3d260*/  MOV R56, R57 ;  /* 0x0000003900387202 */ /* 0x000fe20000000f00 */
[----:B------:R-:W-:Y:S02]  /*3d270*/  IMAD.MOV.U32 R9, RZ, RZ, R44 ;  /* 0x000000ffff097224 */ /* 0x000fe400078e002c */
[----:B------:R-:W-:-:S07]  /*3d280*/  IMAD.MOV.U32 R57, RZ, RZ, R46 ;  /* 0x000000ffff397224 */ /* 0x000fce00078e002e */
.L_x_56095:
[----:B------:R-:W-:Y:S05]  /*3d290*/  BSYNC B1 ;  /* 0x0000000000017941 */ /* 0x000fea0003800000 */
.L_x_56093:
        /* <DEDUP_REMOVED lines=9> */
.L_x_56097:
[----:B------:R-:W-:Y:S01]  /*3d330*/  IMAD.MOV.U32 R7, RZ, RZ, R8 ;  /* 0x000000ffff077224 */ /* 0x000fe200078e0008 */
[----:B------:R-:W-:Y:S01]  /*3d340*/  MOV R55, R56 ;  /* 0x0000003800377202 */ /* 0x000fe20000000f00 */
[----:B------:R-:W-:Y:S02]  /*3d350*/  IMAD.MOV.U32 R8, RZ, RZ, R35 ;  /* 0x000000ffff087224 */ /* 0x000fe400078e0023 */
[----:B------:R-:W-:-:S07]  /*3d360*/  IMAD.MOV.U32 R56, RZ, RZ, R47 ;  /* 0x000000ffff387224 */ /* 0x000fce00078e002f */
.L_x_56098:
[----:B------:R-:W-:Y:S05]  /*3d370*/  BSYNC B1 ;  /* 0x0000000000017941 */ /* 0x000fea0003800000 */
.L_x_56096:
        /* <DEDUP_REMOVED lines=9> */
.L_x_56100:
[----:B------:R-:W-:Y:S01]  /*3d410*/  IMAD.MOV.U32 R6, RZ, RZ, R7 ;  /* 0x000000ffff067224 */ /* 0x000fe200078e0007 */
[----:B------:R-:W-:Y:S01]  /*3d420*/  MOV R54, R55 ;  /* 0x0000003700367202 */ /* 0x000fe20000000f00 */
[----:B------:R-:W-:Y:S02]  /*3d430*/  IMAD.MOV.U32 R7, RZ, RZ, R25 ;  /* 0x000000ffff077224 */ /* 0x000fe400078e0019 */
[----:B------:R-:W-:-:S07]  /*3d440*/  IMAD.MOV.U32 R55, RZ, RZ, R48 ;  /* 0x000000ffff377224 */ /* 0x000fce00078e0030 */
.L_x_56101:
[----:B------:R-:W-:Y:S05]  /*3d450*/  BSYNC B1 ;  /* 0x0000000000017941 */ /* 0x000fea0003800000 */
.L_x_56099:
        /* <DEDUP_REMOVED lines=9> */
.L_x_56103:
[----:B------:R-:W-:Y:S01]  /*3d4f0*/  IMAD.MOV.U32 R5, RZ, RZ, R6 ;  /* 0x000000ffff057224 */ /* 0x000fe200078e0006 */
[----:B------:R-:W-:Y:S01]  /*3d500*/  MOV R53, R54 ;  /* 0x0000003600357202 */ /* 0x000fe20000000f00 */
[----:B------:R-:W-:Y:S02]  /*3d510*/  IMAD.MOV.U32 R6, RZ, RZ, R37 ;  /* 0x000000ffff067224 */ /* 0x000fe400078e0025 */
[----:B------:R-:W-:-:S07]  /*3d520*/  IMAD.MOV.U32 R54, RZ, RZ, R49 ;  /* 0x000000ffff367224 */ /* 0x000fce00078e0031 */
.L_x_56104:
[----:B------:R-:W-:Y:S05]  /*3d530*/  BSYNC B1 ;  /* 0x0000000000017941 */ /* 0x000fea0003800000 */
.L_x_56102:
        /* <DEDUP_REMOVED lines=9> */
.L_x_56106:
[----:B------:R-:W-:Y:S01]  /*3d5d0*/  IMAD.MOV.U32 R4, RZ, RZ, R5 ;  /* 0x000000ffff047224 */ /* 0x000fe200078e0005 */
[----:B------:R-:W-:Y:S01]  /*3d5e0*/  MOV R52, R53 ;  /* 0x0000003500347202 */ /* 0x000fe20000000f00 */
[----:B------:R-:W-:Y:S02]  /*3d5f0*/  IMAD.MOV.U32 R5, RZ, RZ, R34 ;  /* 0x000000ffff057224 */ /* 0x000fe400078e0022 */
[----:B------:R-:W-:-:S07]  /*3d600*/  IMAD.MOV.U32 R53, RZ, RZ, R50 ;  /* 0x000000ffff357224 */ /* 0x000fce00078e0032 */
.L_x_56107:
[----:B------:R-:W-:Y:S05]  /*3d610*/  BSYNC B1 ;  /* 0x0000000000017941 */ /* 0x000fea0003800000 */
.L_x_56105:
[----:B------:R-:W-:Y:S01]  /*3d620*/  FADD.FTZ R2, R45, R43 ;  /* 0x0000002b2d027221 */ /* 0x000fe20000010000 */
[----:B------:R-:W-:-:S07]  /*3d630*/  IMAD.MOV.U32 R3, RZ, RZ, R20 ;  /* 0x000000ffff037224 */ /* 0x000fce00078e0014 */
.L_x_55387:
[----:B------:R-:W-:Y:S05]  /*3d640*/  BSYNC B0 ;  /* 0x0000000000007941 */ /* 0x000fea0003800000 */
.L_x_55386:
        /* <DEDUP_REMOVED lines=62> */
.L_x_56111:
[----:B------:R-:W-:Y:S02]  /*3da30*/  IMAD.MOV.U32 R3, RZ, RZ, R19 ;  /* 0x000000ffff037224 */ /* 0x000fe400078e0013 */
[----:B------:R-:W-:Y:S02]  /*3da40*/  IMAD.MOV.U32 R2, RZ, RZ, R67 ;  /* 0x000000ffff027224 */ /* 0x000fe400078e0043 */
[----:B------:R-:W-:Y:S02]  /*3da50*/  IMAD.MOV.U32 R19, RZ, RZ, R18 ;  /* 0x000000ffff137224 */ /* 0x000fe400078e0012 */
[----:B------:R-:W-:-:S07]  /*3da60*/  IMAD.MOV.U32 R67, RZ, RZ, R66 ;  /* 0x000000ffff437224 */ /* 0x000fce00078e0042 */
.L_x_56112:
[----:B------:R-:W-:Y:S05]  /*3da70*/  BSYNC B1 ;  /* 0x0000000000017941 */ /* 0x000fea0003800000 */
.L_x_56110:
        /* <DEDUP_REMOVED lines=9> */
.L_x_56114:
[----:B------:R-:W-:Y:S02]  /*3db10*/  IMAD.MOV.U32 R49, RZ, RZ, R3 ;  /* 0x000000ffff317224 */ /* 0x000fe400078e0003 */
[----:B------:R-:W-:Y:S02]  /*3db20*/  IMAD.MOV.U32 R47, RZ, RZ, R2 ;  /* 0x000000ffff2f7224 */ /* 0x000fe400078e0002 */
[----:B------:R-:W-:Y:S02]  /*3db30*/  IMAD.MOV.U32 R3, RZ, RZ, R17 ;  /* 0x000000ffff037224 */ /* 0x000fe400078e0011 */
[----:B------:R-:W-:-:S07]  /*3db40*/  IMAD.MOV.U32 R2, RZ, RZ, R65 ;  /* 0x000000ffff027224 */ /* 0x000fce00078e0041 */
.L_x_56115:
[----:B------:R-:W-:Y:S05]  /*3db50*/  BSYNC B1 ;  /* 0x0000000000017941 */ /* 0x000fea0003800000 */
.L_x_56113:
        /* <DEDUP_REMOVED lines=9> */
.L_x_56117:
[----:B------:R-:W-:Y:S02]  /*3dbf0*/  IMAD.MOV.U32 R66, RZ, RZ, R49 ;  /* 0x000000ffff427224 */ /* 0x000fe400078e0031 */
[----:B------:R-:W-:Y:S02]  /*3dc00*/  IMAD.MOV.U32 R18, RZ, RZ, R47 ;  /* 0x000000ffff127224 */ /* 0x000fe400078e002f */
[----:B------:R-:W-:Y:S02]  /*3dc10*/  IMAD.MOV.U32 R49, RZ, RZ, R16 ;  /* 0x000000ffff317224 */ /* 0x000fe400078e0010 */
[----:B------:R-:W-:-:S07]  /*3dc20*/  IMAD.MOV.U32 R47, RZ, RZ, R64 ;  /* 0x000000ffff2f7224 */ /* 0x000fce00078e0040 */
.L_x_56118:
[----:B------:R-:W-:Y:S05]  /*3dc30*/  BSYNC B1 ;  /* 0x0000000000017941 */ /* 0x000fea0003800000 */
.L_x_56116:
        /* <DEDUP_REMOVED lines=9> */
.L_x_56120:
[----:B------:R-:W-:Y:S02]  /*3dcd0*/  IMAD.MOV.U32 R51, RZ, RZ, R66 ;  /* 0x000000ffff337224 */ /* 0x000fe400078e0042 */
[----:B------:R-:W-:Y:S02]  /*3dce0*/  IMAD.MOV.U32 R17, RZ, RZ, R18 ;  /* 0x000000ffff117224 */ /* 0x000fe400078e0012 */
[----:B------:R-:W-:Y:S02]  /*3dcf0*/  IMAD.MOV.U32 R66, RZ, RZ, R15 ;  /* 0x000000ffff427224 */ /* 0x000fe400078e000f */
[----:B------:R-:W-:-:S07]  /*3dd00*/  IMAD.MOV.U32 R18, RZ, RZ, R63 ;  /* 0x000000ffff127224 */ /* 0x000fce00078e003f */
.L_x_56121:
[----:B------:R-:W-:Y:S05]  /*3dd10*/  BSYNC B1 ;  /* 0x0000000000017941 */ /* 0x000fea0003800000 */
.L_x_56119:
        /* <DEDUP_REMOVED lines=9> */
.L_x_56123:
[----:B------:R-:W-:Y:S02]  /*3ddb0*/  IMAD.MOV.U32 R64, RZ, RZ, R51 ;  /* 0x000000ffff407224 */ /* 0x000fe400078e0033 */
[----:B------:R-:W-:Y:S02]  /*3ddc0*/  IMAD.MOV.U32 R16, RZ, RZ, R17 ;  /* 0x000000ffff107224 */ /* 0x000fe400078e0011 */
[----:B------:R-:W-:Y:S02]  /*3ddd0*/  IMAD.MOV.U32 R51, RZ, RZ, R14 ;  /* 0x000000ffff337224 */ /* 0x000fe400078e000e */
[----:B------:R-:W-:-:S07]  /*3dde0*/  IMAD.MOV.U32 R17, RZ, RZ, R62 ;  /* 0x000000ffff117224 */ /* 0x000fce00078e003e */
.L_x_56124:
[----:B------:R-:W-:Y:S05]  /*3ddf0*/  BSYNC B1 ;  /* 0x0000000000017941 */ /* 0x000fea0003800000 */
.L_x_56122:
        /* <DEDUP_REMOVED lines=9> */
.L_x_56126:
[----:B------:R-:W-:Y:S02]  /*3de90*/  IMAD.MOV.U32 R63, RZ, RZ, R64 ;  /* 0x000000ffff3f7224 */ /* 0x000fe400078e0040 */
[----:B------:R-:W-:Y:S02]  /*3dea0*/  IMAD.MOV.U32 R15, RZ, RZ, R16 ;  /* 0x000000ffff0f7224 */ /* 0x000fe400078e0010 */
[----:B------:R-:W-:Y:S02]  /*3deb0*/  IMAD.MOV.U32 R64, RZ, RZ, R13 ;  /* 0x000000ffff407224 */ /* 0x000fe400078e000d */
[----:B------:R-:W-:-:S07]  /*3dec0*/  IMAD.MOV.U32 R16, RZ, RZ, R61 ;  /* 0x000000ffff107224 */ /* 0x000fce00078e003d */
.L_x_56127:
[----:B------:R-:W-:Y:S05]  /*3ded0*/  BSYNC B1 ;  /* 0x0000000000017941 */ /* 0x000fea0003800000 */
.L_x_56125:
        /* <DEDUP_REMOVED lines=9> */
.L_x_56129:
[----:B------:R-:W-:Y:S02]  /*3df70*/  IMAD.MOV.U32 R62, RZ, RZ, R63 ;  /* 0x000000ffff3e7224 */ /* 0x000fe400078e003f */
[----:B------:R-:W-:Y:S02]  /*3df80*/  IMAD.MOV.U32 R14, RZ, RZ, R15 ;  /* 0x000000ffff0e7224 */ /* 0x000fe400078e000f */
[----:B------:R-:W-:Y:S02]  /*3df90*/  IMAD.MOV.U32 R63, RZ, RZ, R12 ;  /* 0x000000ffff3f7224 */ /* 0x000fe400078e000c */
[----:B------:R-:W-:-:S07]  /*3dfa0*/  IMAD.MOV.U32 R15, RZ, RZ, R60 ;  /* 0x000000ffff0f7224 */ /* 0x000fce00078e003c */
.L_x_56130:
[----:B------:R-:W-:Y:S05]  /*3dfb0*/  BSYNC B1 ;  /* 0x0000000000017941 */ /* 0x000fea0003800000 */
.L_x_56128:
        /* <DEDUP_REMOVED lines=9> */
.L_x_56132:
[----:B------:R-:W-:Y:S02]  /*3e050*/  IMAD.MOV.U32 R61, RZ, RZ, R62 ;  /* 0x000000ffff3d7224 */ /* 0x000fe400078e003e */
[----:B------:R-:W-:Y:S02]  /*3e060*/  IMAD.MOV.U32 R13, RZ, RZ, R14 ;  /* 0x000000ffff0d7224 */ /* 0x000fe400078e000e */
[----:B------:R-:W-:Y:S02]  /*3e070*/  IMAD.MOV.U32 R62, RZ, RZ, R11 ;  /* 0x000000ffff3e7224 */ /* 0x000fe400078e000b */
[----:B------:R-:W-:-:S07]  /*3e080*/  IMAD.MOV.U32 R14, RZ, RZ, R59 ;  /* 0x000000ffff0e7224 */ /* 0x000fce00078e003b */
.L_x_56133:
[----:B------:R-:W-:Y:S05]  /*3e090*/  BSYNC B1 ;  /* 0x0000000000017941 */ /* 0x000fea0003800000 */
.L_x_56131:
        /* <DEDUP_REMOVED lines=9> */
.L_x_56135:
[----:B------:R-:W-:Y:S02]  /*3e130*/  IMAD.MOV.U32 R60, RZ, RZ, R61 ;  /* 0x000000ffff3c7224 */ /* 0x000fe400078e003d */
[----:B------:R-:W-:Y:S02]  /*3e140*/  IMAD.MOV.U32 R12, RZ, RZ, R13 ;  /* 0x000000ffff0c7224 */ /* 0x000fe400078e000d */
[----:B------:R-:W-:Y:S02]  /*3e150*/  IMAD.MOV.U32 R61, RZ, RZ, R10 ;  /* 0x000000ffff3d7224 */ /* 0x000fe400078e000a */
[----:B------:R-:W-:-:S07]  /*3e160*/  IMAD.MOV.U32 R13, RZ, RZ, R58 ;  /* 0x000000ffff0d7224 */ /* 0x000fce00078e003a */
.L_x_56136:
[----:B------:R-:W-:Y:S05]  /*3e170*/  BSYNC B1 ;  /* 0x0000000000017941 */ /* 0x000fea0003800000 */
.L_x_56134:
        /* <DEDUP_REMOVED lines=9> */
.L_x_56138:
[----:B------:R-:W-:Y:S02]  /*3e210*/  IMAD.MOV.U32 R59, RZ, RZ, R60 ;  /* 0x000000ffff3b7224 */ /* 0x000fe400078e003c */
[----:B------:R-:W-:Y:S02]  /*3e220*/  IMAD.MOV.U32 R11, RZ, RZ, R12 ;  /* 0x000000ffff0b7224 */ /* 0x000fe400078e000c */
[----:B------:R-:W-:Y:S02]  /*3e230*/  IMAD.MOV.U32 R60, RZ, RZ, R9 ;  /* 0x000000ffff3c7224 */ /* 0x000fe400078e0009 */
[----:B------:R-:W-:-:S07]  /*3e240*/  IMAD.MOV.U32 R12, RZ, RZ, R57 ;  /* 0x000000ffff0c7224 */ /* 0x000fce00078e0039 */
.L_x_56139:
[----:B------:R-:W-:Y:S05]  /*3e250*/  BSYNC B1 ;  /* 0x0000000000017941 */ /* 0x000fea0003800000 */
.L_x_56137:
        /* <DEDUP_REMOVED lines=9> */
.L_x_56141:
[----:B------:R-:W-:Y:S02]  /*3e2f0*/  IMAD.MOV.U32 R58, RZ, RZ, R59 ;  /* 0x000000ffff3a7224 */ /* 0x000fe400078e003b */
[----:B------:R-:W-:Y:S02]  /*3e300*/  IMAD.MOV.U32 R10, RZ, RZ, R11 ;  /* 0x000000ffff0a7224 */ /* 0x000fe400078e000b */
[----:B------:R-:W-:Y:S02]  /*3e310*/  IMAD.MOV.U32 R59, RZ, RZ, R8 ;  /* 0x000000ffff3b7224 */ /* 0x000fe400078e0008 */
[----:B------:R-:W-:-:S07]  /*3e320*/  IMAD.MOV.U32 R11, RZ, RZ, R56 ;  /* 0x000000ffff0b7224 */ /* 0x000fce00078e0038 */
.L_x_56142:
[----:B------:R-:W-:Y:S05]  /*3e330*/  BSYNC B1 ;  /* 0x0000000000017941 */ /* 0x000fea0003800000 */
.L_x_56140:
        /* <DEDUP_REMOVED lines=9> */
.L_x_56144:
[----:B------:R-:W-:Y:S02]  /*3e3d0*/  IMAD.MOV.U32 R57, RZ, RZ, R58 ;  /* 0x000000ffff397224 */ /* 0x000fe400078e003a */
[----:B------:R-:W-:Y:S02]  /*3e3e0*/  IMAD.MOV.U32 R9, RZ, RZ, R10 ;  /* 0x000000ffff097224 */ /* 0x000fe400078e000a */
[----:B------:R-:W-:Y:S02]  /*3e3f0*/  IMAD.MOV.U32 R58, RZ, RZ, R7 ;  /* 0x000000ffff3a7224 */ /* 0x000fe400078e0007 */
[----:B------:R-:W-:-:S07]  /*3e400*/  IMAD.MOV.U32 R10, RZ, RZ, R55 ;  /* 0x000000ffff0a7224 */ /* 0x000fce00078e0037 */
.L_x_56145:
[----:B------:R-:W-:Y:S05]  /*3e410*/  BSYNC B1 ;  /* 0x0000000000017941 */ /* 0x000fea0003800000 */
.L_x_56143:
        /* <DEDUP_REMOVED lines=9> */
.L_x_56147:
[----:B------:R-:W-:Y:S02]  /*3e4b0*/  IMAD.MOV.U32 R56, RZ, RZ, R57 ;  /* 0x000000ffff387224 */ /* 0x000fe400078e0039 */
[----:B------:R-:W-:Y:S02]  /*3e4c0*/  IMAD.MOV.U32 R8, RZ, RZ, R9 ;  /* 0x000000ffff087224 */ /* 0x000fe400078e0009 */
[----:B------:R-:W-:Y:S02]  /*3e4d0*/  IMAD.MOV.U32 R57, RZ, RZ, R6 ;  /* 0x000000ffff397224 */ /* 0x000fe400078e0006 */
[----:B------:R-:W-:-:S07]  /*3e4e0*/  IMAD.MOV.U32 R9, RZ, RZ, R54 ;  /* 0x000000ffff097224 */ /* 0x000fce00078e0036 */
.L_x_56148:
[----:B------:R-:W-:Y:S05]  /*3e4f0*/  BSYNC B1 ;  /* 0x0000000000017941 */ /* 0x000fea0003800000 */
.L_x_56146:
        /* <DEDUP_REMOVED lines=9> */
.L_x_56150:
[----:B------:R-:W-:Y:S02]  /*3e590*/  IMAD.MOV.U32 R55, RZ, RZ, R56 ;  /* 0x000000ffff377224 */ /* 0x000fe400078e0038 */
[----:B------:R-:W-:Y:S02]  /*3e5a0*/  IMAD.MOV.U32 R7, RZ, RZ, R8 ;  /* 0x000000ffff077224 */ /* 0x000fe400078e0008 */
[----:B------:R-:W-:Y:S02]  /*3e5b0*/  IMAD.MOV.U32 R56, RZ, RZ, R5 ;  /* 0x000000ffff387224 */ /* 0x000fe400078e0005 */
[----:B------:R-:W-:-:S07]  /*3e5c0*/  IMAD.MOV.U32 R8, RZ, RZ, R53 ;  /* 0x000000ffff087224 */ /* 0x000fce00078e0035 */
.L_x_56151:
[----:B------:R-:W-:Y:S05]  /*3e5d0*/  BSYNC B1 ;  /* 0x0000000000017941 */ /* 0x000fea0003800000 */
.L_x_56149:
        /* <DEDUP_REMOVED lines=9> */
.L_x_56153:
[----:B------:R-:W-:Y:S02]  /*3e670*/  IMAD.MOV.U32 R6, RZ, RZ, R55 ;  /* 0x000000ffff067224 */ /* 0x000fe400078e0037 */
[----:B------:R-:W-:Y:S02]  /*3e680*/  IMAD.MOV.U32 R5, RZ, RZ, R7 ;  /* 0x000000ffff057224 */ /* 0x000fe400078e0007 */
[----:B------:R-:W-:Y:S02]  /*3e690*/  IMAD.MOV.U32 R55, RZ, RZ, R4 ;  /* 0x000000ffff377224 */ /* 0x000fe400078e0004 */
[----:B------:R-:W-:-:S07]  /*3e6a0*/  IMAD.MOV.U32 R7, RZ, RZ, R52 ;  /* 0x000000ffff077224 */ /* 0x000fce00078e0034 */
.L_x_56154:
[----:B------:R-:W-:Y:S05]  /*3e6b0*/  BSYNC B1 ;  /* 0x0000000000017941 */ /* 0x000fea0003800000 */
.L_x_56152:
        /* <DEDUP_REMOVED lines=16> */
.L_x_56156:
[----:B------:R-:W-:Y:S01]  /*3e7c0*/  IMAD.MOV.U32 R50, RZ, RZ, R19 ;  /* 0x000000ffff327224 */ /* 0x000fe200078e0013 */
[----:B------:R-:W-:Y:S01]  /*3e7d0*/  MOV R19, R3 ;  /* 0x0000000300137202 */ /* 0x000fe20000000f00 */
[----:B------:R-:W-:Y:S02]  /*3e7e0*/  IMAD.MOV.U32 R4, RZ, RZ, R67 ;  /* 0x000000ffff047224 */ /* 0x000fe400078e0043 */
[----:B------:R-:W-:-:S07]  /*3e7f0*/  IMAD.MOV.U32 R67, RZ, RZ, R2 ;  /* 0x000000ffff437224 */ /* 0x000fce00078e0002 */
.L_x_56157:
[----:B------:R-:W-:Y:S05]  /*3e800*/  BSYNC B1 ;  /* 0x0000000000017941 */ /* 0x000fea0003800000 */
.L_x_56155:
        /* <DEDUP_REMOVED lines=9> */
.L_x_56159:
[----:B------:R-:W-:Y:S01]  /*3e8a0*/  IMAD.MOV.U32 R39, RZ, RZ, R50 ;  /* 0x000000ffff277224 */ /* 0x000fe200078e0032 */
[----:B------:R-:W-:Y:S01]  /*3e8b0*/  MOV R50, R49 ;  /* 0x0000003100327202 */ /* 0x000fe20000000f00 */
[----:B------:R-:W-:Y:S02]  /*3e8c0*/  IMAD.MOV.U32 R3, RZ, RZ, R4 ;  /* 0x000000ffff037224 */ /* 0x000fe400078e0004 */
[----:B------:R-:W-:-:S07]  /*3e8d0*/  IMAD.MOV.U32 R4, RZ, RZ, R47 ;  /* 0x000000ffff047224 */ /* 0x000fce00078e002f */
.L_x_56160:
[----:B------:R-:W-:Y:S05]  /*3e8e0*/  BSYNC B1 ;  /* 0x0000000000017941 */ /* 0x000fea0003800000 */
.L_x_56158:
        /* <DEDUP_REMOVED lines=9> */
.L_x_56162:
[----:B------:R-:W-:Y:S01]  /*3e980*/  IMAD.MOV.U32 R52, RZ, RZ, R39 ;  /* 0x000000ffff347224 */ /* 0x000fe200078e0027 */
[----:B------:R-:W-:Y:S01]  /*3e990*/  MOV R39, R66 ;  /* 0x0000004200277202 */ /* 0x000fe20000000f00 */
[----:B------:R-:W-:Y:S02]  /*3e9a0*/  IMAD.MOV.U32 R2, RZ, RZ, R3 ;  /* 0x000000ffff027224 */ /* 0x000fe400078e0003 */
[----:B------:R-:W-:-:S07]  /*3e9b0*/  IMAD.MOV.U32 R3, RZ, RZ, R18 ;  /* 0x000000ffff037224 */ /* 0x000fce00078e0012 */
.L_x_56163:
[----:B------:R-:W-:Y:S05]  /*3e9c0*/  BSYNC B1 ;  /* 0x0000000000017941 */ /* 0x000fea0003800000 */
.L_x_56161:
        /* <DEDUP_REMOVED lines=9> */
.L_x_56165:
[----:B------:R-:W-:Y:S01]  /*3ea60*/  IMAD.MOV.U32 R49, RZ, RZ, R52 ;  /* 0x000000ffff317224 */ /* 0x000fe200078e0034 */
[----:B------:R-:W-:Y:S01]  /*3ea70*/  MOV R52, R51 ;  /* 0x0000003300347202 */ /* 0x000fe20000000f00 */
[----:B------:R-:W-:Y:S02]  /*3ea80*/  IMAD.MOV.U32 R47, RZ, RZ, R2 ;  /* 0x000000ffff2f7224 */ /* 0x000fe400078e0002 */
[----:B------:R-:W-:-:S07]  /*3ea90*/  IMAD.MOV.U32 R2, RZ, RZ, R17 ;  /* 0x000000ffff027224 */ /* 0x000fce00078e0011 */
.L_x_56166:
[----:B------:R-:W-:Y:S05]  /*3eaa0*/  BSYNC B1 ;  /* 0x0000000000017941 */ /* 0x000fea0003800000 */
.L_x_56164:
        /* <DEDUP_REMOVED lines=9> */
.L_x_56168:
[----:B------:R-:W-:Y:S01]  /*3eb40*/  IMAD.MOV.U32 R54, RZ, RZ, R49 ;  /* 0x000000ffff367224 */ /* 0x000fe200078e0031 */
[----:B------:R-:W-:Y:S01]  /*3eb50*/  MOV R49, R64 ;  /* 0x0000004000317202 */ /* 0x000fe20000000f00 */
[----:B------:R-:W-:Y:S02]  /*3eb60*/  IMAD.MOV.U32 R18, RZ, RZ, R47 ;  /* 0x000000ffff127224 */ /* 0x000fe400078e002f */
[----:B------:R-:W-:-:S07]  /*3eb70*/  IMAD.MOV.U32 R47, RZ, RZ, R16 ;  /* 0x000000ffff2f7224 */ /* 0x000fce00078e0010 */
.L_x_56169:
[----:B------:R-:W-:Y:S05]  /*3eb80*/  BSYNC B1 ;  /* 0x0000000000017941 */ /* 0x000fea0003800000 */
.L_x_56167:
        /* <DEDUP_REMOVED lines=9> */
.L_x_56171:
[----:B------:R-:W-:Y:S01]  /*3ec20*/  IMAD.MOV.U32 R51, RZ, RZ, R54 ;  /* 0x000000ffff337224 */ /* 0x000fe200078e0036 */
[----:B------:R-:W-:Y:S01]  /*3ec30*/  MOV R54, R63 ;  /* 0x0000003f00367202 */ /* 0x000fe20000000f00 */
[----:B------:R-:W-:Y:S02]  /*3ec40*/  IMAD.MOV.U32 R17, RZ, RZ, R18 ;  /* 0x000000ffff117224 */ /* 0x000fe400078e0012 */
[----:B------:R-:W-:-:S07]  /*3ec50*/  IMAD.MOV.U32 R18, RZ, RZ, R15 ;  /* 0x000000ffff127224 */ /* 0x000fce00078e000f */
.L_x_56172:
[----:B------:R-:W-:Y:S05]  /*3ec60*/  BSYNC B1 ;  /* 0x0000000000017941 */ /* 0x000fea0003800000 */
.L_x_56170:
        /* <DEDUP_REMOVED lines=9> */
.L_x_56174:
[----:B------:R-:W-:Y:S01]  /*3ed00*/  IMAD.MOV.U32 R64, RZ, RZ, R51 ;  /* 0x000000ffff407224 */ /* 0x000fe200078e0033 */
[----:B------:R-:W-:Y:S01]  /*3ed10*/  MOV R51, R62 ;  /* 0x0000003e00337202 */ /* 0x000fe20000000f00 */
[----:B------:R-:W-:Y:S02]  /*3ed20*/  IMAD.MOV.U32 R16, RZ, RZ, R17 ;  /* 0x000000ffff107224 */ /* 0x000fe400078e0011 */
[----:B------:R-:W-:-:S07]  /*3ed30*/  IMAD.MOV.U32 R17, RZ, RZ, R14 ;  /* 0x000000ffff117224 */ /* 0x000fce00078e000e */
.L_x_56175:
[----:B------:R-:W-:Y:S05]  /*3ed40*/  BSYNC B1 ;  /* 0x0000000000017941 */ /* 0x000fea0003800000 */
.L_x_56173:
        /* <DEDUP_REMOVED lines=9> */
.L_x_56177:
[----:B------:R-:W-:Y:S01]  /*3ede0*/  IMAD.MOV.U32 R53, RZ, RZ, R64 ;  /* 0x000000ffff357224 */ /* 0x000fe200078e0040 */
[----:B------:R-:W-:Y:S01]  /*3edf0*/  MOV R64, R61 ;  /* 0x0000003d00407202 */ /* 0x000fe20000000f00 */
[----:B------:R-:W-:Y:S02]  /*3ee00*/  IMAD.MOV.U32 R15, RZ, RZ, R16 ;  /* 0x000000ffff0f7224 */ /* 0x000fe400078e0010 */
[----:B------:R-:W-:-:S07]  /*3ee10*/  IMAD.MOV.U32 R16, RZ, RZ, R13 ;  /* 0x000000ffff107224 */ /* 0x000fce00078e000d */
.L_x_56178:
[----:B------:R-:W-:Y:S05]  /*3ee20*/  BSYNC B1 ;  /* 0x0000000000017941 */ /* 0x000fea0003800000 */
.L_x_56176:
        /* <DEDUP_REMOVED lines=9> */
.L_x_56180:
[----:B------:R-:W-:Y:S01]  /*3eec0*/  IMAD.MOV.U32 R62, RZ, RZ, R53 ;  /* 0x000000ffff3e7224 */ /* 0x000fe200078e0035 */
[----:B------:R-:W-:Y:S01]  /*3eed0*/  MOV R53, R60 ;  /* 0x0000003c00357202 */ /* 0x000fe20000000f00 */
[----:B------:R-:W-:Y:S02]  /*3eee0*/  IMAD.MOV.U32 R14, RZ, RZ, R15 ;  /* 0x000000ffff0e7224 */ /* 0x000fe400078e000f */
[----:B------:R-:W-:-:S07]  /*3eef0*/  IMAD.MOV.U32 R15, RZ, RZ, R12 ;  /* 0x000000ffff0f7224 */ /* 0x000fce00078e000c */
.L_x_56181:
[----:B------:R-:W-:Y:S05]  /*3ef00*/  BSYNC B1 ;  /* 0x0000000000017941 */ /* 0x000fea0003800000 */
.L_x_56179:
        /* <DEDUP_REMOVED lines=9> */
.L_x_56183:
[----:B------:R-:W-:Y:S01]  /*3efa0*/  IMAD.MOV.U32 R61, RZ, RZ, R62 ;  /* 0x000000ffff3d7224 */ /* 0x000fe200078e003e */
[----:B------:R-:W-:Y:S01]  /*3efb0*/  MOV R62, R59 ;  /* 0x0000003b003e7202 */ /* 0x000fe20000000f00 */
[----:B------:R-:W-:Y:S02]  /*3efc0*/  IMAD.MOV.U32 R13, RZ, RZ, R14 ;  /* 0x000000ffff0d7224 */ /* 0x000fe400078e000e */
[----:B------:R-:W-:-:S07]  /*3efd0*/  IMAD.MOV.U32 R14, RZ, RZ, R11 ;  /* 0x000000ffff0e7224 */ /* 0x000fce00078e000b */
.L_x_56184:
[----:B------:R-:W-:Y:S05]  /*3efe0*/  BSYNC B1 ;  /* 0x0000000000017941 */ /* 0x000fea0003800000 */
.L_x_56182:
        /* <DEDUP_REMOVED lines=9> */
.L_x_56186:
[----:B------:R-:W-:Y:S01]  /*3f080*/  IMAD.MOV.U32 R60, RZ, RZ, R61 ;  /* 0x000000ffff3c7224 */ /* 0x000fe200078e003d */
[----:B------:R-:W-:Y:S01]  /*3f090*/  MOV R61, R58 ;  /* 0x0000003a003d7202 */ /* 0x000fe20000000f00 */
[----:B------:R-:W-:Y:S02]  /*3f0a0*/  IMAD.MOV.U32 R12, RZ, RZ, R13 ;  /* 0x000000ffff0c7224 */ /* 0x000fe400078e000d */
[----:B------:R-:W-:-:S07]  /*3f0b0*/  IMAD.MOV.U32 R13, RZ, RZ, R10 ;  /* 0x000000ffff0d7224 */ /* 0x000fce00078e000a */
.L_x_56187:
[----:B------:R-:W-:Y:S05]  /*3f0c0*/  BSYNC B1 ;  /* 0x0000000000017941 */ /* 0x000fea0003800000 */
.L_x_56185:
        /* <DEDUP_REMOVED lines=9> */
.L_x_56189:
[----:B------:R-:W-:Y:S01]  /*3f160*/  IMAD.MOV.U32 R59, RZ, RZ, R60 ;  /* 0x000000ffff3b7224 */ /* 0x000fe200078e003c */
[----:B------:R-:W-:Y:S01]  /*3f170*/  MOV R60, R57 ;  /* 0x00000039003c7202 */ /* 0x000fe20000000f00 */
[----:B------:R-:W-:Y:S02]  /*3f180*/  IMAD.MOV.U32 R11, RZ, RZ, R12 ;  /* 0x000000ffff0b7224 */ /* 0x000fe400078e000c */
[----:B------:R-:W-:-:S07]  /*3f190*/  IMAD.MOV.U32 R12, RZ, RZ, R9 ;  /* 0x000000ffff0c7224 */ /* 0x000fce00078e0009 */
.L_x_56190:
[----:B------:R-:W-:Y:S05]  /*3f1a0*/  BSYNC B1 ;  /* 0x0000000000017941 */ /* 0x000fea0003800000 */
.L_x_56188:
        /* <DEDUP_REMOVED lines=9> */
.L_x_56192:
[----:B------:R-:W-:Y:S01]  /*3f240*/  IMAD.MOV.U32 R58, RZ, RZ, R59 ;  /* 0x000000ffff3a7224 */ /* 0x000fe200078e003b */
[----:B------:R-:W-:Y:S01]  /*3f250*/  MOV R59, R56 ;  /* 0x00000038003b7202 */ /* 0x000fe20000000f00 */
[----:B------:R-:W-:Y:S02]  /*3f260*/  IMAD.MOV.U32 R10, RZ, RZ, R11 ;  /* 0x000000ffff0a7224 */ /* 0x000fe400078e000b */
[----:B------:R-:W-:-:S07]  /*3f270*/  IMAD.MOV.U32 R11, RZ, RZ, R8 ;  /* 0x000000ffff0b7224 */ /* 0x000fce00078e0008 */
.L_x_56193:
[----:B------:R-:W-:Y:S05]  /*3f280*/  BSYNC B1 ;  /* 0x0000000000017941 */ /* 0x000fea0003800000 */
.L_x_56191:
        /* <DEDUP_REMOVED lines=9> */
.L_x_56195:
[----:B------:R-:W-:Y:S01]  /*3f320*/  IMAD.MOV.U32 R9, RZ, RZ, R58 ;  /* 0x000000ffff097224 */ /* 0x000fe200078e003a */
[----:B------:R-:W-:Y:S01]  /*3f330*/  MOV R58, R55 ;  /* 0x00000037003a7202 */ /* 0x000fe20000000f00 */
[----:B------:R-:W-:Y:S02]  /*3f340*/  IMAD.MOV.U32 R8, RZ, RZ, R10 ;  /* 0x000000ffff087224 */ /* 0x000fe400078e000a */
[----:B------:R-:W-:-:S07]  /*3f350*/  IMAD.MOV.U32 R10, RZ, RZ, R7 ;  /* 0x000000ffff0a7224 */ /* 0x000fce00078e0007 */
.L_x_56196:
[----:B------:R-:W-:Y:S05]  /*3f360*/  BSYNC B1 ;  /* 0x0000000000017941 */ /* 0x000fea0003800000 */
.L_x_56194:
        /* <DEDUP_REMOVED lines=9> */
.L_x_56198:
[----:B------:R-:W-:Y:S01]  /*3f400*/  IMAD.MOV.U32 R55, RZ, RZ, R9 ;  /* 0x000000ffff377224 */ /* 0x000fe200078e0009 */
[----:B------:R-:W-:Y:S01]  /*3f410*/  MOV R9, R6 ;  /* 0x0000000600097202 */ /* 0x000fe20000000f00 */
[----:B------:R-:W-:Y:S02]  /*3f420*/  IMAD.MOV.U32 R7, RZ, RZ, R8 ;  /* 0x000000ffff077224 */ /* 0x000fe400078e0008 */
[----:B------:R-:W-:-:S07]  /*3f430*/  IMAD.MOV.U32 R8, RZ, RZ, R5 ;  /* 0x000000ffff087224 */ /* 0x000fce00078e0005 */
.L_x_56199:
[----:B------:R-:W-:Y:S05]  /*3f440*/  BSYNC B1 ;  /* 0x0000000000017941 */ /* 0x000fea0003800000 */
.L_x_56197:
        /* <DEDUP_REMOVED lines=16> */
.L_x_56201:
[----:B------:R-:W-:Y:S01]  /*3f550*/  MOV R48, R19 ;  /* 0x0000001300307202 */ /* 0x000fe20000000f00 */
[----:B------:R-:W-:Y:S02]  /*3f560*/  IMAD.MOV.U32 R6, RZ, RZ, R67 ;  /* 0x000000ffff067224 */ /* 0x000fe400078e0043 */
[----:B------:R-:W-:Y:S02]  /*3f570*/  IMAD.MOV.U32 R19, RZ, RZ, R50 ;  /* 0x000000ffff137224 */ /* 0x000fe400078e0032 */
[----:B------:R-:W-:-:S07]  /*3f580*/  IMAD.MOV.U32 R67, RZ, RZ, R4 ;  /* 0x000000ffff437224 */ /* 0x000fce00078e0004 */
.L_x_56202:
[----:B------:R-:W-:Y:S05]  /*3f590*/  BSYNC B1 ;  /* 0x0000000000017941 */ /* 0x000fea0003800000 */
.L_x_56200:
        /* <DEDUP_REMOVED lines=9> */
.L_x_56204:
[----:B------:R-:W-:Y:S01]  /*3f630*/  MOV R37, R48 ;  /* 0x0000003000257202 */ /* 0x000fe20000000f00 */
[----:B------:R-:W-:Y:S02]  /*3f640*/  IMAD.MOV.U32 R5, RZ, RZ, R6 ;  /* 0x000000ffff057224 */ /* 0x000fe400078e0006 */
[----:B------:R-:W-:Y:S02]  /*3f650*/  IMAD.MOV.U32 R48, RZ, RZ, R39 ;  /* 0x000000ffff307224 */ /* 0x000fe400078e0027 */
[----:B------:R-:W-:-:S07]  /*3f660*/  IMAD.MOV.U32 R6, RZ, RZ, R3 ;  /* 0x000000ffff067224 */ /* 0x000fce00078e0003 */
.L_x_56205:
[----:B------:R-:W-:Y:S05]  /*3f670*/  BSYNC B1 ;  /* 0x0000000000017941 */ /* 0x000fea0003800000 */
.L_x_56203:
        /* <DEDUP_REMOVED lines=9> */
.L_x_56207:
[----:B------:R-:W-:Y:S01]  /*3f710*/  MOV R50, R37 ;  /* 0x0000002500327202 */ /* 0x000fe20000000f00 */
[----:B------:R-:W-:Y:S02]  /*3f720*/  IMAD.MOV.U32 R4, RZ, RZ, R5 ;  /* 0x000000ffff047224 */ /* 0x000fe400078e0005 */
[----:B------:R-:W-:Y:S02]  /*3f730*/  IMAD.MOV.U32 R37, RZ, RZ, R52 ;  /* 0x000000ffff257224 */ /* 0x000fe400078e0034 */
[----:B------:R-:W-:-:S07]  /*3f740*/  IMAD.MOV.U32 R5, RZ, RZ, R2 ;  /* 0x000000ffff057224 */ /* 0x000fce00078e0002 */
.L_x_56208:
[----:B------:R-:W-:Y:S05]  /*3f750*/  BSYNC B1 ;  /* 0x0000000000017941 */ /* 0x000fea0003800000 */
.L_x_56206:
        /* <DEDUP_REMOVED lines=9> */
.L_x_56210:
[----:B------:R-:W-:Y:S01]  /*3f7f0*/  MOV R39, R50 ;  /* 0x0000003200277202 */ /* 0x000fe20000000f00 */
[----:B------:R-:W-:Y:S02]  /*3f800*/  IMAD.MOV.U32 R3, RZ, RZ, R4 ;  /* 0x000000ffff037224 */ /* 0x000fe400078e0004 */
[----:B------:R-:W-:Y:S02]  /*3f810*/  IMAD.MOV.U32 R50, RZ, RZ, R49 ;  /* 0x000000ffff327224 */ /* 0x000fe400078e0031 */
[----:B------:R-:W-:-:S07]  /*3f820*/  IMAD.MOV.U32 R4, RZ, RZ, R47 ;  /* 0x000000ffff047224 */ /* 0x000fce00078e002f */
.L_x_56211:
[----:B------:R-:W-:Y:S05]  /*3f830*/  BSYNC B1 ;  /* 0x0000000000017941 */ /* 0x000fea0003800000 */
.L_x_56209:
        /* <DEDUP_REMOVED lines=9> */
.L_x_56213:
[----:B------:R-:W-:Y:S01]  /*3f8d0*/  MOV R52, R39 ;  /* 0x0000002700347202 */ /* 0x000fe20000000f00 */
[----:B------:R-:W-:Y:S02]  /*3f8e0*/  IMAD.MOV.U32 R2, RZ, RZ, R3 ;  /* 0x000000ffff027224 */ /* 0x000fe400078e0003 */
[----:B------:R-:W-:Y:S02]  /*3f8f0*/  IMAD.MOV.U32 R39, RZ, RZ, R54 ;  /* 0x000000ffff277224 */ /* 0x000fe400078e0036 */
[----:B------:R-:W-:-:S07]  /*3f900*/  IMAD.MOV.U32 R3, RZ, RZ, R18 ;  /* 0x000000ffff037224 */ /* 0x000fce00078e0012 */
.L_x_56214:
[----:B------:R-:W-:Y:S05]  /*3f910*/  BSYNC B1 ;  /* 0x0000000000017941 */ /* 0x000fea0003800000 */
.L_x_56212:
        /* <DEDUP_REMOVED lines=9> */
.L_x_56216:
[----:B------:R-:W-:Y:S01]  /*3f9b0*/  MOV R49, R52 ;  /* 0x0000003400317202 */ /* 0x000fe20000000f00 */
[----:B------:R-:W-:Y:S02]  /*3f9c0*/  IMAD.MOV.U32 R47, RZ, RZ, R2 ;  /* 0x000000ffff2f7224 */ /* 0x000fe400078e0002 */
[----:B------:R-:W-:Y:S02]  /*3f9d0*/  IMAD.MOV.U32 R52, RZ, RZ, R51 ;  /* 0x000000ffff347224 */ /* 0x000fe400078e0033 */
[----:B------:R-:W-:-:S07]  /*3f9e0*/  IMAD.MOV.U32 R2, RZ, RZ, R17 ;  /* 0x000000ffff027224 */ /* 0x000fce00078e0011 */
.L_x_56217:
[----:B------:R-:W-:Y:S05]  /*3f9f0*/  BSYNC B1 ;  /* 0x0000000000017941 */ /* 0x000fea0003800000 */
.L_x_56215:
        /* <DEDUP_REMOVED lines=9> */
.L_x_56219:
[----:B------:R-:W-:Y:S01]  /*3fa90*/  MOV R54, R49 ;  /* 0x0000003100367202 */ /* 0x000fe20000000f00 */
[----:B------:R-:W-:Y:S02]  /*3faa0*/  IMAD.MOV.U32 R18, RZ, RZ, R47 ;  /* 0x000000ffff127224 */ /* 0x000fe400078e002f */
[----:B------:R-:W-:Y:S02]  /*3fab0*/  IMAD.MOV.U32 R49, RZ, RZ, R64 ;  /* 0x000000ffff317224 */ /* 0x000fe400078e0040 */
[----:B------:R-:W-:-:S07]  /*3fac0*/  IMAD.MOV.U32 R47, RZ, RZ, R16 ;  /* 0x000000ffff2f7224 */ /* 0x000fce00078e0010 */
.L_x_56220:
[----:B------:R-:W-:Y:S05]  /*3fad0*/  BSYNC B1 ;  /* 0x0000000000017941 */ /* 0x000fea0003800000 */
.L_x_56218:
        /* <DEDUP_REMOVED lines=9> */
.L_x_56222:
[----:B------:R-:W-:Y:S01]  /*3fb70*/  MOV R51, R54 ;  /* 0x0000003600337202 */ /* 0x000fe20000000f00 */
[----:B------:R-:W-:Y:S02]  /*3fb80*/  IMAD.MOV.U32 R17, RZ, RZ, R18 ;  /* 0x000000ffff117224 */ /* 0x000fe400078e0012 */
[----:B------:R-:W-:Y:S02]  /*3fb90*/  IMAD.MOV.U32 R54, RZ, RZ, R53 ;  /* 0x000000ffff367224 */ /* 0x000fe400078e0035 */
[----:B------:R-:W-:-:S07]  /*3fba0*/  IMAD.MOV.U32 R18, RZ, RZ, R15 ;  /* 0x000000ffff127224 */ /* 0x000fce00078e000f */
.L_x_56223:
[----:B------:R-:W-:Y:S05]  /*3fbb0*/  BSYNC B1 ;  /* 0x0000000000017941 */ /* 0x000fea0003800000 */
.L_x_56221:
        /* <DEDUP_REMOVED lines=9> */
.L_x_56225:
[----:B------:R-:W-:Y:S01]  /*3fc50*/  MOV R56, R51 ;  /* 0x0000003300387202 */ /* 0x000fe20000000f00 */
[----:B------:R-:W-:Y:S02]  /*3fc60*/  IMAD.MOV.U32 R16, RZ, RZ, R17 ;  /* 0x000000ffff107224 */ /* 0x000fe400078e0011 */
[----:B------:R-:W-:Y:S02]  /*3fc70*/  IMAD.MOV.U32 R51, RZ, RZ, R62 ;  /* 0x000000ffff337224 */ /* 0x000fe400078e003e */
[----:B------:R-:W-:-:S07]  /*3fc80*/  IMAD.MOV.U32 R17, RZ, RZ, R14 ;  /* 0x000000ffff117224 */ /* 0x000fce00078e000e */
.L_x_56226:
[----:B------:R-:W-:Y:S05]  /*3fc90*/  BSYNC B1 ;  /* 0x0000000000017941 */ /* 0x000fea0003800000 */
.L_x_56224:
        /* <DEDUP_REMOVED lines=9> */
.L_x_56228:
[----:B------:R-:W-:Y:S01]  /*3fd30*/  MOV R53, R56 ;  /* 0x0000003800357202 */ /* 0x000fe20000000f00 */
[----:B------:R-:W-:Y:S02]  /*3fd40*/  IMAD.MOV.U32 R15, RZ, RZ, R16 ;  /* 0x000000ffff0f7224 */ /* 0x000fe400078e0010 */
[----:B------:R-:W-:Y:S02]  /*3fd50*/  IMAD.MOV.U32 R56, RZ, RZ, R61 ;  /* 0x000000ffff387224 */ /* 0x000fe400078e003d */
[----:B------:R-:W-:-:S07]  /*3fd60*/  IMAD.MOV.U32 R16, RZ, RZ, R13 ;  /* 0x000000ffff107224 */ /* 0x000fce00078e000d */
.L_x_56229:
[----:B------:R-:W-:Y:S05]  /*3fd70*/  BSYNC B1 ;  /* 0x0000000000017941 */ /* 0x000fea0003800000 */
.L_x_56227:
        /* <DEDUP_REMOVED lines=9> */
.L_x_56231:
[----:B------:R-:W-:Y:S01]  /*3fe10*/  MOV R62, R53 ;  /* 0x00000035003e7202 */ /* 0x000fe20000000f00 */
[----:B------:R-:W-:Y:S02]  /*3fe20*/  IMAD.MOV.U32 R14, RZ, RZ, R15 ;  /* 0x000000ffff0e7224 */ /* 0x000fe400078e000f */
[----:B------:R-:W-:Y:S02]  /*3fe30*/  IMAD.MOV.U32 R53, RZ, RZ, R60 ;  /* 0x000000ffff357224 */ /* 0x000fe400078e003c */
[----:B------:R-:W-:-:S07]  /*3fe40*/  IMAD.MOV.U32 R15, RZ, RZ, R12 ;  /* 0x000000ffff0f7224 */ /* 0x000fce00078e000c */
.L_x_56232:
[----:B------:R-:W-:Y:S05]  /*3fe50*/  BSYNC B1 ;  /* 0x0000000000017941 */ /* 0x000fea0003800000 */
.L_x_56230:
        /* <DEDUP_REMOVED lines=9> */
.L_x_56234:
[----:B------:R-:W-:Y:S01]  /*3fef0*/  MOV R57, R62 ;  /* 0x0000003e00397202 */ /* 0x000fe20000000f00 */
[----:B------:R-:W-:Y:S02]  /*3ff00*/  IMAD.MOV.U32 R13, RZ, RZ, R14 ;  /* 0x000000ffff0d7224 */ /* 0x000fe400078e000e */
[----:B------:R-:W-:Y:S02]  /*3ff10*/  IMAD.MOV.U32 R62, RZ, RZ, R59 ;  /* 0x000000ffff3e7224 */ /* 0x000fe400078e003b */
[----:B------:R-:W-:-:S07]  /*3ff20*/  IMAD.MOV.U32 R14, RZ, RZ, R11 ;  /* 0x000000ffff0e7224 */ /* 0x000fce00078e000b */
.L_x_56235:
[----:B------:R-:W-:Y:S05]  /*3ff30*/  BSYNC B1 ;  /* 0x0000000000017941 */ /* 0x000fea0003800000 */
.L_x_56233:
        /* <DEDUP_REMOVED lines=9> */
.L_x_56237:
[----:B------:R-:W-:Y:S01]  /*3ffd0*/  MOV R12, R57 ;  /* 0x00000039000c7202 */ /* 0x000fe20000000f00 */
[----:B------:R-:W-:Y:S02]  /*3ffe0*/  IMAD.MOV.U32 R11, RZ, RZ, R13 ;  /* 0x000000ffff0b7224 */ /* 0x000fe400078e000d */
[----:B------:R-:W-:Y:S02]  /*3fff0*/  IMAD.MOV.U32 R57, RZ, RZ, R58 ;  /* 0x000000ffff397224 */ /* 0x000fe400078e003a */
[----:B------:R-:W-:-:S07]  /*40000*/  IMAD.MOV.U32 R13, RZ, RZ, R10 ;  /* 0x000000ffff0d7224 */ /* 0x000fce00078e000a */
.L_x_56238:
[----:B------:R-:W-:Y:S05]  /*40010*/  BSYNC B1 ;  /* 0x0000000000017941 */ /* 0x000fea0003800000 */
.L_x_56236:
        /* <DEDUP_REMOVED lines=9> */
.L_x_56240:
[----:B------:R-:W-:Y:S01]  /*400b0*/  MOV R58, R12 ;  /* 0x0000000c003a7202 */ /* 0x000fe20000000f00 */
[----:B------:R-:W-:Y:S02]  /*400c0*/  IMAD.MOV.U32 R10, RZ, RZ, R11 ;  /* 0x000000ffff0a7224 */ /* 0x000fe400078e000b */
[----:B------:R-:W-:Y:S02]  /*400d0*/  IMAD.MOV.U32 R12, RZ, RZ, R9 ;  /* 0x000000ffff0c7224 */ /* 0x000fe400078e0009 */
[----:B------:R-:W-:-:S07]  /*400e0*/  IMAD.MOV.U32 R11, RZ, RZ, R8 ;  /* 0x000000ffff0b7224 */ /* 0x000fce00078e0008 */
.L_x_56241:
[----:B------:R-:W-:Y:S05]  /*400f0*/  BSYNC B1 ;  /* 0x0000000000017941 */ /* 0x000fea0003800000 */
.L_x_56239:
        /* <DEDUP_REMOVED lines=9> */
.L_x_56243:
[----:B------:R-:W-:Y:S01]  /*40190*/  MOV R9, R58 ;  /* 0x0000003a00097202 */ /* 0x000fe20000000f00 */
[----:B------:R-:W-:Y:S02]  /*401a0*/  IMAD.MOV.U32 R8, RZ, RZ, R10 ;  /* 0x000000ffff087224 */ /* 0x000fe400078e000a */
[----:B------:R-:W-:Y:S02]  /*401b0*/  IMAD.MOV.U32 R58, RZ, RZ, R55 ;  /* 0x000000ffff3a7224 */ /* 0x000fe400078e0037 */
[----:B------:R-:W-:-:S07]  /*401c0*/  IMAD.MOV.U32 R10, RZ, RZ, R7 ;  /* 0x000000ffff0a7224 */ /* 0x000fce00078e0007 */
.L_x_56244:
[----:B------:R-:W-:Y:S05]  /*401d0*/  BSYNC B1 ;  /* 0x0000000000017941 */ /* 0x000fea0003800000 */
.L_x_56242:
        /* <DEDUP_REMOVED lines=16> */
.L_x_56246:
[----:B------:R-:W-:Y:S02]  /*402e0*/  IMAD.MOV.U32 R60, RZ, RZ, R19 ;  /* 0x000000ffff3c7224 */ /* 0x000fe400078e0013 */
[----:B------:R-:W-:Y:S02]  /*402f0*/  IMAD.MOV.U32 R46, RZ, RZ, R67 ;  /* 0x000000ffff2e7224 */ /* 0x000fe400078e0043 */
[----:B------:R-:W-:Y:S02]  /*40300*/  IMAD.MOV.U32 R19, RZ, RZ, R48 ;  /* 0x000000ffff137224 */ /* 0x000fe400078e0030 */
[----:B------:R-:W-:-:S07]  /*40310*/  IMAD.MOV.U32 R67, RZ, RZ, R6 ;  /* 0x000000ffff437224 */ /* 0x000fce00078e0006 */
.L_x_56247:
[----:B------:R-:W-:Y:S05]  /*40320*/  BSYNC B1 ;  /* 0x0000000000017941 */ /* 0x000fea0003800000 */
.L_x_56245:
        /* <DEDUP_REMOVED lines=9> */
.L_x_56249:
[----:B------:R-:W-:Y:S02]  /*403c0*/  IMAD.MOV.U32 R35, RZ, RZ, R60 ;  /* 0x000000ffff237224 */ /* 0x000fe400078e003c */
[----:B------:R-:W-:Y:S02]  /*403d0*/  IMAD.MOV.U32 R7, RZ, RZ, R46 ;  /* 0x000000ffff077224 */ /* 0x000fe400078e002e */
[----:B------:R-:W-:Y:S02]  /*403e0*/  IMAD.MOV.U32 R60, RZ, RZ, R37 ;  /* 0x000000ffff3c7224 */ /* 0x000fe400078e0025 */
[----:B------:R-:W-:-:S07]  /*403f0*/  IMAD.MOV.U32 R46, RZ, RZ, R5 ;  /* 0x000000ffff2e7224 */ /* 0x000fce00078e0005 */
.L_x_56250:
[----:B------:R-:W-:Y:S05]  /*40400*/  BSYNC B1 ;  /* 0x0000000000017941 */ /* 0x000fea0003800000 */
.L_x_56248:
        /* <DEDUP_REMOVED lines=9> */
.L_x_56252:
[----:B------:R-:W-:Y:S02]  /*404a0*/  IMAD.MOV.U32 R48, RZ, RZ, R35 ;  /* 0x000000ffff307224 */ /* 0x000fe400078e0023 */
[----:B------:R-:W-:Y:S02]  /*404b0*/  IMAD.MOV.U32 R6, RZ, RZ, R7 ;  /* 0x000000ffff067224 */ /* 0x000fe400078e0007 */
[----:B------:R-:W-:Y:S02]  /*404c0*/  IMAD.MOV.U32 R35, RZ, RZ, R50 ;  /* 0x000000ffff237224 */ /* 0x000fe400078e0032 */
[----:B------:R-:W-:-:S07]  /*404d0*/  IMAD.MOV.U32 R7, RZ, RZ, R4 ;  /* 0x000000ffff077224 */ /* 0x000fce00078e0004 */
.L_x_56253:
[----:B------:R-:W-:Y:S05]  /*404e0*/  BSYNC B1 ;  /* 0x0000000000017941 */ /* 0x000fea0003800000 */
.L_x_56251:
        /* <DEDUP_REMOVED lines=9> */
.L_x_56255:
[----:B------:R-:W-:Y:S02]  /*40580*/  IMAD.MOV.U32 R37, RZ, RZ, R48 ;  /* 0x000000ffff257224 */ /* 0x000fe400078e0030 */
[----:B------:R-:W-:Y:S02]  /*40590*/  IMAD.MOV.U32 R5, RZ, RZ, R6 ;  /* 0x000000ffff057224 */ /* 0x000fe400078e0006 */
[----:B------:R-:W-:Y:S02]  /*405a0*/  IMAD.MOV.U32 R48, RZ, RZ, R39 ;  /* 0x000000ffff307224 */ /* 0x000fe400078e0027 */
[----:B------:R-:W-:-:S07]  /*405b0*/  IMAD.MOV.U32 R6, RZ, RZ, R3 ;  /* 0x000000ffff067224 */ /* 0x000fce00078e0003 */
.L_x_56256:
[----:B------:R-:W-:Y:S05]  /*405c0*/  BSYNC B1 ;  /* 0x0000000000017941 */ /* 0x000fea0003800000 */
.L_x_56254:
        /* <DEDUP_REMOVED lines=9> */
.L_x_56258:
[----:B------:R-:W-:Y:S02]  /*40660*/  IMAD.MOV.U32 R50, RZ, RZ, R37 ;  /* 0x000000ffff327224 */ /* 0x000fe400078e0025 */
[----:B------:R-:W-:Y:S02]  /*40670*/  IMAD.MOV.U32 R4, RZ, RZ, R5 ;  /* 0x000000ffff047224 */ /* 0x000fe400078e0005 */
[----:B------:R-:W-:Y:S02]  /*40680*/  IMAD.MOV.U32 R37, RZ, RZ, R52 ;  /* 0x000000ffff257224 */ /* 0x000fe400078e0034 */
[----:B------:R-:W-:-:S07]  /*40690*/  IMAD.MOV.U32 R5, RZ, RZ, R2 ;  /* 0x000000ffff057224 */ /* 0x000fce00078e0002 */
.L_x_56259:
[----:B------:R-:W-:Y:S05]  /*406a0*/  BSYNC B1 ;  /* 0x0000000000017941 */ /* 0x000fea0003800000 */
.L_x_56257:
        /* <DEDUP_REMOVED lines=9> */
.L_x_56261:
[----:B------:R-:W-:Y:S02]  /*40740*/  IMAD.MOV.U32 R39, RZ, RZ, R50 ;  /* 0x000000ffff277224 */ /* 0x000fe400078e0032 */
[----:B------:R-:W-:Y:S02]  /*40750*/  IMAD.MOV.U32 R3, RZ, RZ, R4 ;  /* 0x000000ffff037224 */ /* 0x000fe400078e0004 */
[----:B------:R-:W-:Y:S02]  /*40760*/  IMAD.MOV.U32 R50, RZ, RZ, R49 ;  /* 0x000000ffff327224 */ /* 0x000fe400078e0031 */
[----:B------:R-:W-:-:S07]  /*40770*/  IMAD.MOV.U32 R4, RZ, RZ, R47 ;  /* 0x000000ffff047224 */ /* 0x000fce00078e002f */
.L_x_56262:
[----:B------:R-:W-:Y:S05]  /*40780*/  BSYNC B1 ;  /* 0x0000000000017941 */ /* 0x000fea0003800000 */
.L_x_56260:
        /* <DEDUP_REMOVED lines=9> */
.L_x_56264:
[----:B------:R-:W-:Y:S02]  /*40820*/  IMAD.MOV.U32 R52, RZ, RZ, R39 ;  /* 0x000000ffff347224 */ /* 0x000fe400078e0027 */
[----:B------:R-:W-:Y:S02]  /*40830*/  IMAD.MOV.U32 R2, RZ, RZ, R3 ;  /* 0x000000ffff027224 */ /* 0x000fe400078e0003 */
[----:B------:R-:W-:Y:S02]  /*40840*/  IMAD.MOV.U32 R39, RZ, RZ, R54 ;  /* 0x000000ffff277224 */ /* 0x000fe400078e0036 */
[----:B------:R-:W-:-:S07]  /*40850*/  IMAD.MOV.U32 R3, RZ, RZ, R18 ;  /* 0x000000ffff037224 */ /* 0x000fce00078e0012 */
.L_x_56265:
[----:B------:R-:W-:Y:S05]  /*40860*/  BSYNC B1 ;  /* 0x0000000000017941 */ /* 0x000fea0003800000 */
.L_x_56263:
        /* <DEDUP_REMOVED lines=9> */
.L_x_56267:
[----:B------:R-:W-:Y:S02]  /*40900*/  IMAD.MOV.U32 R49, RZ, RZ, R52 ;  /* 0x000000ffff317224 */ /* 0x000fe400078e0034 */
[----:B------:R-:W-:Y:S02]  /*40910*/  IMAD.MOV.U32 R47, RZ, RZ, R2 ;  /* 0x000000ffff2f7224 */ /* 0x000fe400078e0002 */
[----:B------:R-:W-:Y:S02]  /*40920*/  IMAD.MOV.U32 R52, RZ, RZ, R51 ;  /* 0x000000ffff347224 */ /* 0x000fe400078e0033 */
[----:B------:R-:W-:-:S07]  /*40930*/  IMAD.MOV.U32 R2, RZ, RZ, R17 ;  /* 0x000000ffff027224 */ /* 0x000fce00078e0011 */
.L_x_56268:
[----:B------:R-:W-:Y:S05]  /*40940*/  BSYNC B1 ;  /* 0x0000000000017941 */ /* 0x000fea0003800000 */
.L_x_56266:
        /* <DEDUP_REMOVED lines=9> */
.L_x_56270:
[----:B------:R-:W-:Y:S02]  /*409e0*/  IMAD.MOV.U32 R54, RZ, RZ, R49 ;  /* 0x000000ffff367224 */ /* 0x000fe400078e0031 */
[----:B------:R-:W-:Y:S02]  /*409f0*/  IMAD.MOV.U32 R18, RZ, RZ, R47 ;  /* 0x000000ffff127224 */ /* 0x000fe400078e002f */
[----:B------:R-:W-:Y:S02]  /*40a00*/  IMAD.MOV.U32 R49, RZ, RZ, R56 ;  /* 0x000000ffff317224 */ /* 0x000fe400078e0038 */
[----:B------:R-:W-:-:S07]  /*40a10*/  IMAD.MOV.U32 R47, RZ, RZ, R16 ;  /* 0x000000ffff2f7224 */ /* 0x000fce00078e0010 */
.L_x_56271:
[----:B------:R-:W-:Y:S05]  /*40a20*/  BSYNC B1 ;  /* 0x0000000000017941 */ /* 0x000fea0003800000 */
.L_x_56269:
        /* <DEDUP_REMOVED lines=9> */
.L_x_56273:
[----:B------:R-:W-:Y:S02]  /*40ac0*/  IMAD.MOV.U32 R51, RZ, RZ, R54 ;  /* 0x000000ffff337224 */ /* 0x000fe400078e0036 */
[----:B------:R-:W-:Y:S02]  /*40ad0*/  IMAD.MOV.U32 R17, RZ, RZ, R18 ;  /* 0x000000ffff117224 */ /* 0x000fe400078e0012 */
[----:B------:R-:W-:Y:S02]  /*40ae0*/  IMAD.MOV.U32 R54, RZ, RZ, R53 ;  /* 0x000000ffff367224 */ /* 0x000fe400078e0035 */
[----:B------:R-:W-:-:S07]  /*40af0*/  IMAD.MOV.U32 R18, RZ, RZ, R15 ;  /* 0x000000ffff127224 */ /* 0x000fce00078e000f */
.L_x_56274:
[----:B------:R-:W-:Y:S05]  /*40b00*/  BSYNC B1 ;  /* 0x0000000000017941 */ /* 0x000fea0003800000 */
.L_x_56272:
        /* <DEDUP_REMOVED lines=9> */
.L_x_56276:
[----:B------:R-:W-:Y:S02]  /*40ba0*/  IMAD.MOV.U32 R56, RZ, RZ, R51 ;  /* 0x000000ffff387224 */ /* 0x000fe400078e0033 */
[----:B------:R-:W-:Y:S02]  /*40bb0*/  IMAD.MOV.U32 R16, RZ, RZ, R17 ;  /* 0x000000ffff107224 */ /* 0x000fe400078e0011 */
[----:B------:R-:W-:Y:S02]  /*40bc0*/  IMAD.MOV.U32 R51, RZ, RZ, R62 ;  /* 0x000000ffff337224 */ /* 0x000fe400078e003e */
[----:B------:R-:W-:-:S07]  /*40bd0*/  IMAD.MOV.U32 R17, RZ, RZ, R14 ;  /* 0x000000ffff117224 */ /* 0x000fce00078e000e */
.L_x_56277:
[----:B------:R-:W-:Y:S05]  /*40be0*/  BSYNC B1 ;  /* 0x0000000000017941 */ /* 0x000fea0003800000 */
.L_x_56275:
        /* <DEDUP_REMOVED lines=9> */
.L_x_56279:
[----:B------:R-:W-:Y:S02]  /*40c80*/  IMAD.MOV.U32 R15, RZ, RZ, R56 ;  /* 0x000000ffff0f7224 */ /* 0x000fe400078e0038 */
[----:B------:R-:W-:Y:S02]  /*40c90*/  IMAD.MOV.U32 R14, RZ, RZ, R16 ;  /* 0x000000ffff0e7224 */ /* 0x000fe400078e0010 */
[----:B------:R-:W-:Y:S02]  /*40ca0*/  IMAD.MOV.U32 R56, RZ, RZ, R57 ;  /* 0x000000ffff387224 */ /* 0x000fe400078e0039 */
[----:B------:R-:W-:-:S07]  /*40cb0*/  IMAD.MOV.U32 R16, RZ, RZ, R13 ;  /* 0x000000ffff107224 */ /* 0x000fce00078e000d */
.L_x_56280:
[----:B------:R-:W-:Y:S05]  /*40cc0*/  BSYNC B1 ;  /* 0x0000000000017941 */ /* 0x000fea0003800000 */
.L_x_56278:
        /* <DEDUP_REMOVED lines=9> */
.L_x_56282:
[----:B------:R-:W-:Y:S02]  /*40d60*/  IMAD.MOV.U32 R53, RZ, RZ, R15 ;  /* 0x000000ffff357224 */ /* 0x000fe400078e000f */
[----:B------:R-:W-:Y:S02]  /*40d70*/  IMAD.MOV.U32 R13, RZ, RZ, R14 ;  /* 0x000000ffff0d7224 */ /* 0x000fe400078e000e */
[----:B------:R-:W-:Y:S02]  /*40d80*/  IMAD.MOV.U32 R15, RZ, RZ, R12 ;  /* 0x000000ffff0f7224 */ /* 0x000fe400078e000c */
[----:B------:R-:W-:-:S07]  /*40d90*/  IMAD.MOV.U32 R14, RZ, RZ, R11 ;  /* 0x000000ffff0e7224 */ /* 0x000fce00078e000b */
.L_x_56283:
[----:B------:R-:W-:Y:S05]  /*40da0*/  BSYNC B1 ;  /* 0x0000000000017941 */ /* 0x000fea0003800000 */
.L_x_56281:
        /* <DEDUP_REMOVED lines=9> */
.L_x_56285:
[----:B------:R-:W-:Y:S02]  /*40e40*/  IMAD.MOV.U32 R12, RZ, RZ, R53 ;  /* 0x000000ffff0c7224 */ /* 0x000fe400078e0035 */
[----:B------:R-:W-:Y:S02]  /*40e50*/  IMAD.MOV.U32 R11, RZ, RZ, R13 ;  /* 0x000000ffff0b7224 */ /* 0x000fe400078e000d */
[----:B------:R-:W-:Y:S02]  /*40e60*/  IMAD.MOV.U32 R53, RZ, RZ, R58 ;  /* 0x000000ffff357224 */ /* 0x000fe400078e003a */
[----:B------:R-:W-:-:S07]  /*40e70*/  IMAD.MOV.U32 R13, RZ, RZ, R10 ;  /* 0x000000ffff0d7224 */ /* 0x000fce00078e000a */
.L_x_56286:
[----:B------:R-:W-:Y:S05]  /*40e80*/  BSYNC B1 ;  /* 0x0000000000017941 */ /* 0x000fea0003800000 */
.L_x_56284:
        /* <DEDUP_REMOVED lines=9> */
.L_x_56288:
[----:B------:R-:W-:Y:S02]  /*40f20*/  IMAD.MOV.U32 R55, RZ, RZ, R12 ;  /* 0x000000ffff377224 */ /* 0x000fe400078e000c */
[----:B------:R-:W-:Y:S02]  /*40f30*/  IMAD.MOV.U32 R10, RZ, RZ, R11 ;  /* 0x000000ffff0a7224 */ /* 0x000fe400078e000b */
[----:B------:R-:W-:Y:S02]  /*40f40*/  IMAD.MOV.U32 R12, RZ, RZ, R9 ;  /* 0x000000ffff0c7224 */ /* 0x000fe400078e0009 */
[----:B------:R-:W-:-:S07]  /*40f50*/  IMAD.MOV.U32 R11, RZ, RZ, R8 ;  /* 0x000000ffff0b7224 */ /* 0x000fce00078e0008 */
.L_x_56289:
[----:B------:R-:W-:Y:S05]  /*40f60*/  BSYNC B1 ;  /* 0x0000000000017941 */ /* 0x000fea0003800000 */
.L_x_56287:
        /* <DEDUP_REMOVED lines=16> */
.L_x_56291:
[----:B------:R-:W-:Y:S01]  /*41070*/  IMAD.MOV.U32 R44, RZ, RZ, R19 ;  /* 0x000000ffff2c7224 */ /* 0x000fe200078e0013 */
[----:B------:R-:W-:Y:S01]  /*41080*/  MOV R19, R60 ;  /* 0x0000003c00137202 */ /* 0x000fe20000000f00 */
[----:B------:R-:W-:Y:S02]  /*41090*/  IMAD.MOV.U32 R8, RZ, RZ, R67 ;  /* 0x000000ffff087224 */ /* 0x000fe400078e0043 */
[----:B------:R-:W-:-:S07]  /*410a0*/  IMAD.MOV.U32 R67, RZ, RZ, R46 ;  /* 0x000000ffff437224 */ /* 0x000fce00078e002e */
.L_x_56292:
[----:B------:R-:W-:Y:S05]  /*410b0*/  BSYNC B1 ;  /* 0x0000000000017941 */ /* 0x000fea0003800000 */
.L_x_56290:
        /* <DEDUP_REMOVED lines=9> */
.L_x_56294:
[----:B------:R-:W-:Y:S01]  /*41150*/  IMAD.MOV.U32 R33, RZ, RZ, R44 ;  /* 0x000000ffff217224 */ /* 0x000fe200078e002c */
[----:B------:R-:W-:Y:S01]  /*41160*/  MOV R44, R35 ;  /* 0x00000023002c7202 */ /* 0x000fe20000000f00 */
[----:B------:R-:W-:Y:S02]  /*41170*/  IMAD.MOV.U32 R9, RZ, RZ, R8 ;  /* 0x000000ffff097224 */ /* 0x000fe400078e0008 */
[----:B------:R-:W-:-:S07]  /*41180*/  IMAD.MOV.U32 R8, RZ, RZ, R7 ;  /* 0x000000ffff087224 */ /* 0x000fce00078e0007 */
.L_x_56295:
[----:B------:R-:W-:Y:S05]  /*41190*/  BSYNC B1 ;  /* 0x0000000000017941 */ /* 0x000fea0003800000 */
.L_x_56293:
        /* <DEDUP_REMOVED lines=9> */
.L_x_56297:
[----:B------:R-:W-:Y:S01]  /*41230*/  IMAD.MOV.U32 R58, RZ, RZ, R33 ;  /* 0x000000ffff3a7224 */ /* 0x000fe200078e0021 */
[----:B------:R-:W-:Y:S01]  /*41240*/  MOV R33, R48 ;  /* 0x0000003000217202 */ /* 0x000fe20000000f00 */
[----:B------:R-:W-:Y:S02]  /*41250*/  IMAD.MOV.U32 R46, RZ, RZ, R9 ;  /* 0x000000ffff2e7224 */ /* 0x000fe400078e0009 */
[----:B------:R-:W-:-:S07]  /*41260*/  IMAD.MOV.U32 R9, RZ, RZ, R6 ;  /* 0x000000ffff097224 */ /* 0x000fce00078e0006 */
.L_x_56298:
[----:B------:R-:W-:Y:S05]  /*41270*/  BSYNC B1 ;  /* 0x0000000000017941 */ /* 0x000fea0003800000 */
.L_x_56296:
        /* <DEDUP_REMOVED lines=9> */
.L_x_56300:
[----:B------:R-:W-:Y:S01]  /*41310*/  IMAD.MOV.U32 R35, RZ, RZ, R58 ;  /* 0x000000ffff237224 */ /* 0x000fe200078e003a */
[----:B------:R-:W-:Y:S01]  /*41320*/  MOV R58, R37 ;  /* 0x00000025003a7202 */ /* 0x000fe20000000f00 */
[----:B------:R-:W-:Y:S02]  /*41330*/  IMAD.MOV.U32 R7, RZ, RZ, R46 ;  /* 0x000000ffff077224 */ /* 0x000fe400078e002e */
[----:B------:R-:W-:-:S07]  /*41340*/  IMAD.MOV.U32 R46, RZ, RZ, R5 ;  /* 0x000000ffff2e7224 */ /* 0x000fce00078e0005 */
.L_x_56301:
[----:B------:R-:W-:Y:S05]  /*41350*/  BSYNC B1 ;  /* 0x0000000000017941 */ /* 0x000fea0003800000 */
.L_x_56299:
        /* <DEDUP_REMOVED lines=9> */
.L_x_56303:
[----:B------:R-:W-:Y:S01]  /*413f0*/  IMAD.MOV.U32 R48, RZ, RZ, R35 ;  /* 0x000000ffff307224 */ /* 0x000fe200078e0023 */
[----:B------:R-:W-:Y:S01]  /*41400*/  MOV R35, R50 ;  /* 0x0000003200237202 */ /* 0x000fe20000000f00 */
[----:B------:R-:W-:Y:S02]  /*41410*/  IMAD.MOV.U32 R6, RZ, RZ, R7 ;  /* 0x000000ffff067224 */ /* 0x000fe400078e0007 */
[----:B------:R-:W-:-:S07]  /*41420*/  IMAD.MOV.U32 R7, RZ, RZ, R4 ;  /* 0x000000ffff077224 */ /* 0x000fce00078e0004 */
.L_x_56304:
[----:B------:R-:W-:Y:S05]  /*41430*/  BSYNC B1 ;  /* 0x0000000000017941 */ /* 0x000fea0003800000 */
.L_x_56302:
        /* <DEDUP_REMOVED lines=9> */
.L_x_56306:
[----:B------:R-:W-:Y:S01]  /*414d0*/  IMAD.MOV.U32 R37, RZ, RZ, R48 ;  /* 0x000000ffff257224 */ /* 0x000fe200078e0030 */
[----:B------:R-:W-:Y:S01]  /*414e0*/  MOV R48, R39 ;  /* 0x0000002700307202 */ /* 0x000fe20000000f00 */
[----:B------:R-:W-:Y:S02]  /*414f0*/  IMAD.MOV.U32 R5, RZ, RZ, R6 ;  /* 0x000000ffff057224 */ /* 0x000fe400078e0006 */
[----:B------:R-:W-:-:S07]  /*41500*/  IMAD.MOV.U32 R6, RZ, RZ, R3 ;  /* 0x000000ffff067224 */ /* 0x000fce00078e0003 */
.L_x_56307:
[----:B------:R-:W-:Y:S05]  /*41510*/  BSYNC B1 ;  /* 0x0000000000017941 */ /* 0x000fea0003800000 */
.L_x_56305:
        /* <DEDUP_REMOVED lines=9> */
.L_x_56309:
[----:B------:R-:W-:Y:S01]  /*415b0*/  IMAD.MOV.U32 R50, RZ, RZ, R37 ;  /* 0x000000ffff327224 */ /* 0x000fe200078e0025 */
[----:B------:R-:W-:Y:S01]  /*415c0*/  MOV R37, R52 ;  /* 0x0000003400257202 */ /* 0x000fe20000000f00 */
[----:B------:R-:W-:Y:S02]  /*415d0*/  IMAD.MOV.U32 R4, RZ, RZ, R5 ;  /* 0x000000ffff047224 */ /* 0x000fe400078e0005 */
[----:B------:R-:W-:-:S07]  /*415e0*/  IMAD.MOV.U32 R5, RZ, RZ, R2 ;  /* 0x000000ffff057224 */ /* 0x000fce00078e0002 */
.L_x_56310:
[----:B------:R-:W-:Y:S05]  /*415f0*/  BSYNC B1 ;  /* 0x0000000000017941 */ /* 0x000fea0003800000 */
.L_x_56308:
        /* <DEDUP_REMOVED lines=9> */
.L_x_56312:
[----:B------:R-:W-:Y:S01]  /*41690*/  IMAD.MOV.U32 R39, RZ, RZ, R50 ;  /* 0x000000ffff277224 */ /* 0x000fe200078e0032 */
[----:B------:R-:W-:Y:S01]  /*416a0*/  MOV R50, R49 ;  /* 0x0000003100327202 */ /* 0x000fe20000000f00 */
[----:B------:R-:W-:Y:S02]  /*416b0*/  IMAD.MOV.U32 R3, RZ, RZ, R4 ;  /* 0x000000ffff037224 */ /* 0x000fe400078e0004 */
[----:B------:R-:W-:-:S07]  /*416c0*/  IMAD.MOV.U32 R4, RZ, RZ, R47 ;  /* 0x000000ffff047224 */ /* 0x000fce00078e002f */
.L_x_56313:
[----:B------:R-:W-:Y:S05]  /*416d0*/  BSYNC B1 ;  /* 0x0000000000017941 */ /* 0x000fea0003800000 */
.L_x_56311:
        /* <DEDUP_REMOVED lines=9> */
.L_x_56315:
[----:B------:R-:W-:Y:S01]  /*41770*/  IMAD.MOV.U32 R52, RZ, RZ, R39 ;  /* 0x000000ffff347224 */ /* 0x000fe200078e0027 */
[----:B------:R-:W-:Y:S01]  /*41780*/  MOV R39, R54 ;  /* 0x0000003600277202 */ /* 0x000fe20000000f00 */
[----:B------:R-:W-:Y:S02]  /*41790*/  IMAD.MOV.U32 R2, RZ, RZ, R3 ;  /* 0x000000ffff027224 */ /* 0x000fe400078e0003 */
[----:B------:R-:W-:-:S07]  /*417a0*/  IMAD.MOV.U32 R3, RZ, RZ, R18 ;  /* 0x000000ffff037224 */ /* 0x000fce00078e0012 */
.L_x_56316:
[----:B------:R-:W-:Y:S05]  /*417b0*/  BSYNC B1 ;  /* 0x0000000000017941 */ /* 0x000fea0003800000 */
.L_x_56314:
        /* <DEDUP_REMOVED lines=9> */
.L_x_56318:
[----:B------:R-:W-:Y:S01]  /*41850*/  IMAD.MOV.U32 R49, RZ, RZ, R52 ;  /* 0x000000ffff317224 */ /* 0x000fe200078e0034 */
[----:B------:R-:W-:Y:S01]  /*41860*/  MOV R52, R51 ;  /* 0x0000003300347202 */ /* 0x000fe20000000f00 */
[----:B------:R-:W-:Y:S02]  /*41870*/  IMAD.MOV.U32 R47, RZ, RZ, R2 ;  /* 0x000000ffff2f7224 */ /* 0x000fe400078e0002 */
[----:B------:R-:W-:-:S07]  /*41880*/  IMAD.MOV.U32 R2, RZ, RZ, R17 ;  /* 0x000000ffff027224 */ /* 0x000fce00078e0011 */
.L_x_56319:
[----:B------:R-:W-:Y:S05]  /*41890*/  BSYNC B1 ;  /* 0x0000000000017941 */ /* 0x000fea0003800000 */
.L_x_56317:
        /* <DEDUP_REMOVED lines=9> */
.L_x_56321:
[----:B------:R-:W-:Y:S01]  /*41930*/  IMAD.MOV.U32 R18, RZ, RZ, R49 ;  /* 0x000000ffff127224 */ /* 0x000fe200078e0031 */
[----:B------:R-:W-:Y:S01]  /*41940*/  MOV R49, R56 ;  /* 0x0000003800317202 */ /* 0x000fe20000000f00 */
[----:B------:R-:W-:Y:S02]  /*41950*/  IMAD.MOV.U32 R17, RZ, RZ, R47 ;  /* 0x000000ffff117224 */ /* 0x000fe400078e002f */
[----:B------:R-:W-:-:S07]  /*41960*/  IMAD.MOV.U32 R47, RZ, RZ, R16 ;  /* 0x000000ffff2f7224 */ /* 0x000fce00078e0010 */
.L_x_56322:
[----:B------:R-:W-:Y:S05]  /*41970*/  BSYNC B1 ;  /* 0x0000000000017941 */ /* 0x000fea0003800000 */
.L_x_56320:
        /* <DEDUP_REMOVED lines=9> */
.L_x_56324:
[----:B------:R-:W-:Y:S01]  /*41a10*/  IMAD.MOV.U32 R54, RZ, RZ, R18 ;  /* 0x000000ffff367224 */ /* 0x000fe200078e0012 */
[----:B------:R-:W-:Y:S01]  /*41a20*/  MOV R18, R15 ;  /* 0x0000000f00127202 */ /* 0x000fe20000000f00 */
[----:B------:R-:W-:Y:S02]  /*41a30*/  IMAD.MOV.U32 R16, RZ, RZ, R17 ;  /* 0x000000ffff107224 */ /* 0x000fe400078e0011 */
[----:B------:R-:W-:-:S07]  /*41a40*/  IMAD.MOV.U32 R17, RZ, RZ, R14 ;  /* 0x000000ffff117224 */ /* 0x000fce00078e000e */
.L_x_56325:
[----:B------:R-:W-:Y:S05]  /*41a50*/  BSYNC B1 ;  /* 0x0000000000017941 */ /* 0x000fea0003800000 */
.L_x_56323:
        /* <DEDUP_REMOVED lines=9> */
.L_x_56327:
[----:B------:R-:W-:Y:S01]  /*41af0*/  IMAD.MOV.U32 R15, RZ, RZ, R54 ;  /* 0x000000ffff0f7224 */ /* 0x000fe200078e0036 */
[----:B------:R-:W-:Y:S01]  /*41b00*/  MOV R54, R53 ;  /* 0x0000003500367202 */ /* 0x000fe20000000f00 */
[----:B------:R-:W-:Y:S02]  /*41b10*/  IMAD.MOV.U32 R14, RZ, RZ, R16 ;  /* 0x000000ffff0e7224 */ /* 0x000fe400078e0010 */
[----:B------:R-:W-:-:S07]  /*41b20*/  IMAD.MOV.U32 R16, RZ, RZ, R13 ;  /* 0x000000ffff107224 */ /* 0x000fce00078e000d */
.L_x_56328:
[----:B------:R-:W-:Y:S05]  /*41b30*/  BSYNC B1 ;  /* 0x0000000000017941 */ /* 0x000fea0003800000 */
.L_x_56326:
        /* <DEDUP_REMOVED lines=9> */
.L_x_56330:
[----:B------:R-:W-:Y:S01]  /*41bd0*/  IMAD.MOV.U32 R56, RZ, RZ, R15 ;  /* 0x000000ffff387224 */ /* 0x000fe200078e000f */
[----:B------:R-:W-:Y:S01]  /*41be0*/  MOV R15, R12 ;  /* 0x0000000c000f7202 */ /* 0x000fe20000000f00 */
[----:B------:R-:W-:Y:S02]  /*41bf0*/  IMAD.MOV.U32 R13, RZ, RZ, R14 ;  /* 0x000000ffff0d7224 */ /* 0x000fe400078e000e */
[----:B------:R-:W-:-:S07]  /*41c00*/  IMAD.MOV.U32 R14, RZ, RZ, R11 ;  /* 0x000000ffff0e7224 */ /* 0x000fce00078e000b */
.L_x_56331:
[----:B------:R-:W-:Y:S05]  /*41c10*/  BSYNC B1 ;  /* 0x0000000000017941 */ /* 0x000fea0003800000 */
.L_x_56329:
        /* <DEDUP_REMOVED lines=9> */
.L_x_56333:
[----:B------:R-:W-:Y:S01]  /*41cb0*/  IMAD.MOV.U32 R12, RZ, RZ, R56 ;  /* 0x000000ffff0c7224 */ /* 0x000fe200078e0038 */
[----:B------:R-:W-:Y:S01]  /*41cc0*/  MOV R56, R55 ;  /* 0x0000003700387202 */ /* 0x000fe20000000f00 */
[----:B------:R-:W-:Y:S02]  /*41cd0*/  IMAD.MOV.U32 R11, RZ, RZ, R13 ;  /* 0x000000ffff0b7224 */ /* 0x000fe400078e000d */
[----:B------:R-:W-:-:S07]  /*41ce0*/  IMAD.MOV.U32 R13, RZ, RZ, R10 ;  /* 0x000000ffff0d7224 */ /* 0x000fce00078e000a */
.L_x_56334:
[----:B------:R-:W-:Y:S05]  /*41cf0*/  BSYNC B1 ;  /* 0x0000000000017941 */ /* 0x000fea0003800000 */
.L_x_56332:
        /* <DEDUP_REMOVED lines=16> */
.L_x_56336:
[----:B------:R-:W-:Y:S01]  /*41e00*/  MOV R42, R19 ;  /* 0x00000013002a7202 */ /* 0x000fe20000000f00 */
[----:B------:R-:W-:Y:S02]  /*41e10*/  IMAD.MOV.U32 R10, RZ, RZ, R67 ;  /* 0x000000ffff0a7224 */ /* 0x000fe400078e0043 */
[----:B------:R-:W-:Y:S02]  /*41e20*/  IMAD.MOV.U32 R19, RZ, RZ, R44 ;  /* 0x000000ffff137224 */ /* 0x000fe400078e002c */
[----:B------:R-:W-:-:S07]  /*41e30*/  IMAD.MOV.U32 R67, RZ, RZ, R8 ;  /* 0x000000ffff437224 */ /* 0x000fce00078e0008 */
.L_x_56337:
[----:B------:R-:W-:Y:S05]  /*41e40*/  BSYNC B1 ;  /* 0x0000000000017941 */ /* 0x000fea0003800000 */
.L_x_56335:
        /* <DEDUP_REMOVED lines=9> */
.L_x_56339:
[----:B------:R-:W-:Y:S01]  /*41ee0*/  MOV R51, R42 ;  /* 0x0000002a00337202 */ /* 0x000fe20000000f00 */
[----:B------:R-:W-:Y:S02]  /*41ef0*/  IMAD.MOV.U32 R31, RZ, RZ, R10 ;  /* 0x000000ffff1f7224 */ /* 0x000fe400078e000a */
[----:B------:R-:W-:Y:S02]  /*41f00*/  IMAD.MOV.U32 R42, RZ, RZ, R33 ;  /* 0x000000ffff2a7224 */ /* 0x000fe400078e0021 */
[----:B------:R-:W-:-:S07]  /*41f10*/  IMAD.MOV.U32 R10, RZ, RZ, R9 ;  /* 0x000000ffff0a7224 */ /* 0x000fce00078e0009 */
.L_x_56340:
[----:B------:R-:W-:Y:S05]  /*41f20*/  BSYNC B1 ;  /* 0x0000000000017941 */ /* 0x000fea0003800000 */
.L_x_56338:
        /* <DEDUP_REMOVED lines=9> */
.L_x_56342:
[----:B------:R-:W-:Y:S01]  /*41fc0*/  MOV R44, R51 ;  /* 0x00000033002c7202 */ /* 0x000fe20000000f00 */
[----:B------:R-:W-:Y:S02]  /*41fd0*/  IMAD.MOV.U32 R8, RZ, RZ, R31 ;  /* 0x000000ffff087224 */ /* 0x000fe400078e001f */
[----:B------:R-:W-:Y:S02]  /*41fe0*/  IMAD.MOV.U32 R51, RZ, RZ, R58 ;  /* 0x000000ffff337224 */ /* 0x000fe400078e003a */
[----:B------:R-:W-:-:S07]  /*41ff0*/  IMAD.MOV.U32 R31, RZ, RZ, R46 ;  /* 0x000000ffff1f7224 */ /* 0x000fce00078e002e */
.L_x_56343:
[----:B------:R-:W-:Y:S05]  /*42000*/  BSYNC B1 ;  /* 0x0000000000017941 */ /* 0x000fea0003800000 */
.L_x_56341:
        /* <DEDUP_REMOVED lines=9> */
.L_x_56345:
[----:B------:R-:W-:Y:S01]  /*420a0*/  MOV R33, R44 ;  /* 0x0000002c00217202 */ /* 0x000fe20000000f00 */
[----:B------:R-:W-:Y:S02]  /*420b0*/  IMAD.MOV.U32 R9, RZ, RZ, R8 ;  /* 0x000000ffff097224 */ /* 0x000fe400078e0008 */
[----:B------:R-:W-:Y:S02]  /*420c0*/  IMAD.MOV.U32 R44, RZ, RZ, R35 ;  /* 0x000000ffff2c7224 */ /* 0x000fe400078e0023 */
[----:B------:R-:W-:-:S07]  /*420d0*/  IMAD.MOV.U32 R8, RZ, RZ, R7 ;  /* 0x000000ffff087224 */ /* 0x000fce00078e0007 */
.L_x_56346:
[----:B------:R-:W-:Y:S05]  /*420e0*/  BSYNC B1 ;  /* 0x0000000000017941 */ /* 0x000fea0003800000 */
.L_x_56344:
        /* <DEDUP_REMOVED lines=9> */
.L_x_56348:
[----:B------:R-:W-:Y:S01]  /*42180*/  MOV R58, R33 ;  /* 0x00000021003a7202 */ /* 0x000fe20000000f00 */
[----:B------:R-:W-:Y:S02]  /*42190*/  IMAD.MOV.U32 R46, RZ, RZ, R9 ;  /* 0x000000ffff2e7224 */ /* 0x000fe400078e0009 */
[----:B------:R-:W-:Y:S02]  /*421a0*/  IMAD.MOV.U32 R33, RZ, RZ, R48 ;  /* 0x000000ffff217224 */ /* 0x000fe400078e0030 */
[----:B------:R-:W-:-:S07]  /*421b0*/  IMAD.MOV.U32 R9, RZ, RZ, R6 ;  /* 0x000000ffff097224 */ /* 0x000fce00078e0006 */
.L_x_56349:
[----:B------:R-:W-:Y:S05]  /*421c0*/  BSYNC B1 ;  /* 0x0000000000017941 */ /* 0x000fea0003800000 */
.L_x_56347:
        /* <DEDUP_REMOVED lines=9> */
.L_x_56351:
[----:B------:R-:W-:Y:S01]  /*42260*/  MOV R35, R58 ;  /* 0x0000003a00237202 */ /* 0x000fe20000000f00 */
[----:B------:R-:W-:Y:S02]  /*42270*/  IMAD.MOV.U32 R7, RZ, RZ, R46 ;  /* 0x000000ffff077224 */ /* 0x000fe400078e002e */
[----:B------:R-:W-:Y:S02]  /*42280*/  IMAD.MOV.U32 R58, RZ, RZ, R37 ;  /* 0x000000ffff3a7224 */ /* 0x000fe400078e0025 */
[----:B------:R-:W-:-:S07]  /*42290*/  IMAD.MOV.U32 R46, RZ, RZ, R5 ;  /* 0x000000ffff2e7224 */ /* 0x000fce00078e0005 */
.L_x_56352:
[----:B------:R-:W-:Y:S05]  /*422a0*/  BSYNC B1 ;  /* 0x0000000000017941 */ /* 0x000fea0003800000 */
.L_x_56350:
        /* <DEDUP_REMOVED lines=9> */
.L_x_56354:
[----:B------:R-:W-:Y:S01]  /*42340*/  MOV R48, R35 ;  /* 0x0000002300307202 */ /* 0x000fe20000000f00 */
[----:B------:R-:W-:Y:S02]  /*42350*/  IMAD.MOV.U32 R6, RZ, RZ, R7 ;  /* 0x000000ffff067224 */ /* 0x000fe400078e0007 */
[----:B------:R-:W-:Y:S02]  /*42360*/  IMAD.MOV.U32 R35, RZ, RZ, R50 ;  /* 0x000000ffff237224 */ /* 0x000fe400078e0032 */
[----:B------:R-:W-:-:S07]  /*42370*/  IMAD.MOV.U32 R7, RZ, RZ, R4 ;  /* 0x000000ffff077224 */ /* 0x000fce00078e0004 */
.L_x_56355:
[----:B------:R-:W-:Y:S05]  /*42380*/  BSYNC B1 ;  /* 0x0000000000017941 */ /* 0x000fea0003800000 */
.L_x_56353:
        /* <DEDUP_REMOVED lines=9> */
.L_x_56357:
[----:B------:R-:W-:Y:S01]  /*42420*/  MOV R37, R48 ;  /* 0x0000003000257202 */ /* 0x000fe20000000f00 */
[----:B------:R-:W-:Y:S02]  /*42430*/  IMAD.MOV.U32 R5, RZ, RZ, R6 ;  /* 0x000000ffff057224 */ /* 0x000fe400078e0006 */
[----:B------:R-:W-:Y:S02]  /*42440*/  IMAD.MOV.U32 R48, RZ, RZ, R39 ;  /* 0x000000ffff307224 */ /* 0x000fe400078e0027 */
[----:B------:R-:W-:-:S07]  /*42450*/  IMAD.MOV.U32 R6, RZ, RZ, R3 ;  /* 0x000000ffff067224 */ /* 0x000fce00078e0003 */
.L_x_56358:
[----:B------:R-:W-:Y:S05]  /*42460*/  BSYNC B1 ;  /* 0x0000000000017941 */ /* 0x000fea0003800000 */
.L_x_56356:
        /* <DEDUP_REMOVED lines=9> */
.L_x_56360:
[----:B------:R-:W-:Y:S01]  /*42500*/  MOV R50, R37 ;  /* 0x0000002500327202 */ /* 0x000fe20000000f00 */
[----:B------:R-:W-:Y:S02]  /*42510*/  IMAD.MOV.U32 R4, RZ, RZ, R5 ;  /* 0x000000ffff047224 */ /* 0x000fe400078e0005 */
[----:B------:R-:W-:Y:S02]  /*42520*/  IMAD.MOV.U32 R37, RZ, RZ, R52 ;  /* 0x000000ffff257224 */ /* 0x000fe400078e0034 */
[----:B------:R-:W-:-:S07]  /*42530*/  IMAD.MOV.U32 R5, RZ, RZ, R2 ;  /* 0x000000ffff057224 */ /* 0x000fce00078e0002 */
.L_x_56361:
[----:B------:R-:W-:Y:S05]  /*42540*/  BSYNC B1 ;  /* 0x0000000000017941 */ /* 0x000fea0003800000 */
.L_x_56359:
        /* <DEDUP_REMOVED lines=9> */
.L_x_56363:
[----:B------:R-:W-:Y:S01]  /*425e0*/  MOV R3, R50 ;  /* 0x0000003200037202 */ /* 0x000fe20000000f00 */
[----:B------:R-:W-:Y:S02]  /*425f0*/  IMAD.MOV.U32 R2, RZ, RZ, R4 ;  /* 0x000000ffff027224 */ /* 0x000fe400078e0004 */
[----:B------:R-:W-:Y:S02]  /*42600*/  IMAD.MOV.U32 R50, RZ, RZ, R49 ;  /* 0x000000ffff327224 */ /* 0x000fe400078e0031 */
[----:B------:R-:W-:-:S07]  /*42610*/  IMAD.MOV.U32 R4, RZ, RZ, R47 ;  /* 0x000000ffff047224 */ /* 0x000fce00078e002f */
.L_x_56364:
[----:B------:R-:W-:Y:S05]  /*42620*/  BSYNC B1 ;  /* 0x0000000000017941 */ /* 0x000fea0003800000 */
.L_x_56362:
        /* <DEDUP_REMOVED lines=9> */
.L_x_56366:
[----:B------:R-:W-:Y:S01]  /*426c0*/  MOV R47, R3 ;  /* 0x00000003002f7202 */ /* 0x000fe20000000f00 */
[----:B------:R-:W-:Y:S02]  /*426d0*/  IMAD.MOV.U32 R39, RZ, RZ, R2 ;  /* 0x000000ffff277224 */ /* 0x000fe400078e0002 */
[----:B------:R-:W-:Y:S02]  /*426e0*/  IMAD.MOV.U32 R3, RZ, RZ, R18 ;  /* 0x000000ffff037224 */ /* 0x000fe400078e0012 */
[----:B------:R-:W-:-:S07]  /*426f0*/  IMAD.MOV.U32 R2, RZ, RZ, R17 ;  /* 0x000000ffff027224 */ /* 0x000fce00078e0011 */
.L_x_56367:
[----:B------:R-:W-:Y:S05]  /*42700*/  BSYNC B1 ;  /* 0x0000000000017941 */ /* 0x000fea0003800000 */
.L_x_56365:
        /* <DEDUP_REMOVED lines=9> */
.L_x_56369:
[----:B------:R-:W-:Y:S01]  /*427a0*/  MOV R18, R47 ;  /* 0x0000002f00127202 */ /* 0x000fe20000000f00 */
[----:B------:R-:W-:Y:S02]  /*427b0*/  IMAD.MOV.U32 R17, RZ, RZ, R39 ;  /* 0x000000ffff117224 */ /* 0x000fe400078e0027 */
[----:B------:R-:W-:Y:S02]  /*427c0*/  IMAD.MOV.U32 R47, RZ, RZ, R54 ;  /* 0x000000ffff2f7224 */ /* 0x000fe400078e0036 */
[----:B------:R-:W-:-:S07]  /*427d0*/  IMAD.MOV.U32 R39, RZ, RZ, R16 ;  /* 0x000000ffff277224 */ /* 0x000fce00078e0010 */
.L_x_56370:
[----:B------:R-:W-:Y:S05]  /*427e0*/  BSYNC B1 ;  /* 0x0000000000017941 */ /* 0x000fea0003800000 */
.L_x_56368:
        /* <DEDUP_REMOVED lines=9> */
.L_x_56372:
[----:B------:R-:W-:Y:S01]  /*42880*/  MOV R49, R18 ;  /* 0x0000001200317202 */ /* 0x000fe20000000f00 */
[----:B------:R-:W-:Y:S02]  /*42890*/  IMAD.MOV.U32 R16, RZ, RZ, R17 ;  /* 0x000000ffff107224 */ /* 0x000fe400078e0011 */
[----:B------:R-:W-:Y:S02]  /*428a0*/  IMAD.MOV.U32 R18, RZ, RZ, R15 ;  /* 0x000000ffff127224 */ /* 0x000fe400078e000f */
[----:B------:R-:W-:-:S07]  /*428b0*/  IMAD.MOV.U32 R17, RZ, RZ, R14 ;  /* 0x000000ffff117224 */ /* 0x000fce00078e000e */
.L_x_56373:
[----:B------:R-:W-:Y:S05]  /*428c0*/  BSYNC B1 ;  /* 0x0000000000017941 */ /* 0x000fea0003800000 */
.L_x_56371:
        /* <DEDUP_REMOVED lines=9> */
.L_x_56375:
[----:B------:R-:W-:Y:S01]  /*42960*/  MOV R15, R49 ;  /* 0x00000031000f7202 */ /* 0x000fe20000000f00 */
[----:B------:R-:W-:Y:S02]  /*42970*/  IMAD.MOV.U32 R14, RZ, RZ, R16 ;  /* 0x000000ffff0e7224 */ /* 0x000fe400078e0010 */
[----:B------:R-:W-:Y:S02]  /*42980*/  IMAD.MOV.U32 R49, RZ, RZ, R56 ;  /* 0x000000ffff317224 */ /* 0x000fe400078e0038 */
[----:B------:R-:W-:-:S07]  /*42990*/  IMAD.MOV.U32 R16, RZ, RZ, R13 ;  /* 0x000000ffff107224 */ /* 0x000fce00078e000d */
.L_x_56376:
[----:B------:R-:W-:Y:S05]  /*429a0*/  BSYNC B1 ;  /* 0x0000000000017941 */ /* 0x000fea0003800000 */
.L_x_56374:
        /* <DEDUP_REMOVED lines=9> */
.L_x_56378:
[----:B------:R-:W-:Y:S01]  /*42a40*/  MOV R52, R15 ;  /* 0x0000000f00347202 */ /* 0x000fe20000000f00 */
[----:B------:R-:W-:Y:S02]  /*42a50*/  IMAD.MOV.U32 R13, RZ, RZ, R14 ;  /* 0x000000ffff0d7224 */ /* 0x000fe400078e000e */
[----:B------:R-:W-:Y:S02]  /*42a60*/  IMAD.MOV.U32 R15, RZ, RZ, R12 ;  /* 0x000000ffff0f7224 */ /* 0x000fe400078e000c */
[----:B------:R-:W-:-:S07]  /*42a70*/  IMAD.MOV.U32 R14, RZ, RZ, R11 ;  /* 0x000000ffff0e7224 */ /* 0x000fce00078e000b */
.L_x_56379:
[----:B------:R-:W-:Y:S05]  /*42a80*/  BSYNC B1 ;  /* 0x0000000000017941 */ /* 0x000fea0003800000 */
.L_x_56377:
        /* <DEDUP_REMOVED lines=16> */
.L_x_56381:
[----:B------:R-:W-:Y:S02]  /*42b90*/  IMAD.MOV.U32 R40, RZ, RZ, R19 ;  /* 0x000000ffff287224 */ /* 0x000fe400078e0013 */
[----:B------:R-:W-:Y:S02]  /*42ba0*/  IMAD.MOV.U32 R12, RZ, RZ, R67 ;  /* 0x000000ffff0c7224 */ /* 0x000fe400078e0043 */
[----:B------:R-:W-:Y:S02]  /*42bb0*/  IMAD.MOV.U32 R19, RZ, RZ, R42 ;  /* 0x000000ffff137224 */ /* 0x000fe400078e002a */
[----:B------:R-:W-:-:S07]  /*42bc0*/  IMAD.MOV.U32 R67, RZ, RZ, R10 ;  /* 0x000000ffff437224 */ /* 0x000fce00078e000a */
.L_x_56382:
[----:B------:R-:W-:Y:S05]  /*42bd0*/  BSYNC B1 ;  /* 0x0000000000017941 */ /* 0x000fea0003800000 */
.L_x_56380:
        /* <DEDUP_REMOVED lines=9> */
.L_x_56384:
[----:B------:R-:W-:Y:S02]  /*42c70*/  IMAD.MOV.U32 R29, RZ, RZ, R40 ;  /* 0x000000ffff1d7224 */ /* 0x000fe400078e0028 */
[----:B------:R-:W-:Y:S02]  /*42c80*/  IMAD.MOV.U32 R11, RZ, RZ, R12 ;  /* 0x000000ffff0b7224 */ /* 0x000fe400078e000c */
[----:B------:R-:W-:Y:S02]  /*42c90*/  IMAD.MOV.U32 R40, RZ, RZ, R51 ;  /* 0x000000ffff287224 */ /* 0x000fe400078e0033 */
[----:B------:R-:W-:-:S07]  /*42ca0*/  IMAD.MOV.U32 R12, RZ, RZ, R31 ;  /* 0x000000ffff0c7224 */ /* 0x000fce00078e001f */
.L_x_56385:
[----:B------:R-:W-:Y:S05]  /*42cb0*/  BSYNC B1 ;  /* 0x0000000000017941 */ /* 0x000fea0003800000 */
.L_x_56383:
        /* <DEDUP_REMOVED lines=9> */
.L_x_56387:
[----:B------:R-:W-:Y:S02]  /*42d50*/  IMAD.MOV.U32 R42, RZ, RZ, R29 ;  /* 0x000000ffff2a7224 */ /* 0x000fe400078e001d */
[----:B------:R-:W-:Y:S02]  /*42d60*/  IMAD.MOV.U32 R10, RZ, RZ, R11 ;  /* 0x000000ffff0a7224 */ /* 0x000fe400078e000b */
[----:B------:R-:W-:Y:S02]  /*42d70*/  IMAD.MOV.U32 R29, RZ, RZ, R44 ;  /* 0x000000ffff1d7224 */ /* 0x000fe400078e002c */
[----:B------:R-:W-:-:S07]  /*42d80*/  IMAD.MOV.U32 R11, RZ, RZ, R8 ;  /* 0x000000ffff0b7224 */ /* 0x000fce00078e0008 */
.L_x_56388:
[----:B------:R-:W-:Y:S05]  /*42d90*/  BSYNC B1 ;  /* 0x0000000000017941 */ /* 0x000fea0003800000 */
.L_x_56386:
        /* <DEDUP_REMOVED lines=9> */
.L_x_56390:
[----:B------:R-:W-:Y:S02]  /*42e30*/  IMAD.MOV.U32 R51, RZ, RZ, R42 ;  /* 0x000000ffff337224 */ /* 0x000fe400078e002a */
[----:B------:R-:W-:Y:S02]  /*42e40*/  IMAD.MOV.U32 R31, RZ, RZ, R10 ;  /* 0x000000ffff1f7224 */ /* 0x000fe400078e000a */
[----:B------:R-:W-:Y:S02]  /*42e50*/  IMAD.MOV.U32 R42, RZ, RZ, R33 ;  /* 0x000000ffff2a7224 */ /* 0x000fe400078e0021 */
[----:B------:R-:W-:-:S07]  /*42e60*/  IMAD.MOV.U32 R10, RZ, RZ, R9 ;  /* 0x000000ffff0a7224 */ /* 0x000fce00078e0009 */
.L_x_56391:
[----:B------:R-:W-:Y:S05]  /*42e70*/  BSYNC B1 ;  /* 0x0000000000017941 */ /* 0x000fea0003800000 */
.L_x_56389:
        /* <DEDUP_REMOVED lines=9> */
.L_x_56393:
[----:B------:R-:W-:Y:S02]  /*42f10*/  IMAD.MOV.U32 R44, RZ, RZ, R51 ;  /* 0x000000ffff2c7224 */ /* 0x000fe400078e0033 */
[----:B------:R-:W-:Y:S02]  /*42f20*/  IMAD.MOV.U32 R8, RZ, RZ, R31 ;  /* 0x000000ffff087224 */ /* 0x000fe400078e001f */
[----:B------:R-:W-:Y:S02]  /*42f30*/  IMAD.MOV.U32 R51, RZ, RZ, R58 ;  /* 0x000000ffff337224 */ /* 0x000fe400078e003a */
[----:B------:R-:W-:-:S07]  /*42f40*/  IMAD.MOV.U32 R31, RZ, RZ, R46 ;  /* 0x000000ffff1f7224 */ /* 0x000fce00078e002e */
.L_x_56394:
[----:B------:R-:W-:Y:S05]  /*42f50*/  BSYNC B1 ;  /* 0x0000000000017941 */ /* 0x000fea0003800000 */
.L_x_56392:
        /* <DEDUP_REMOVED lines=9> */
.L_x_56396:
[----:B------:R-:W-:Y:S02]  /*42ff0*/  IMAD.MOV.U32 R33, RZ, RZ, R44 ;  /* 0x000000ffff217224 */ /* 0x000fe400078e002c */
[----:B------:R-:W-:Y:S02]  /*43000*/  IMAD.MOV.U32 R9, RZ, RZ, R8 ;  /* 0x000000ffff097224 */ /* 0x000fe400078e0008 */
[----:B------:R-:W-:Y:S02]  /*43010*/  IMAD.MOV.U32 R44, RZ, RZ, R35 ;  /* 0x000000ffff2c7224 */ /* 0x000fe400078e0023 */
[----:B------:R-:W-:-:S07]  /*43020*/  IMAD.MOV.U32 R8, RZ, RZ, R7 ;  /* 0x000000ffff087224 */ /* 0x000fce00078e0007 */
.L_x_56397:
[----:B------:R-:W-:Y:S05]  /*43030*/  BSYNC B1 ;  /* 0x0000000000017941 */ /* 0x000fea0003800000 */
.L_x_56395:
        /* <DEDUP_REMOVED lines=9> */
.L_x_56399:
[----:B------:R-:W-:Y:S02]  /*430d0*/  IMAD.MOV.U32 R54, RZ, RZ, R33 ;  /* 0x000000ffff367224 */ /* 0x000fe400078e0021 */
[----:B------:R-:W-:Y:S02]  /*430e0*/  IMAD.MOV.U32 R46, RZ, RZ, R9 ;  /* 0x000000ffff2e7224 */ /* 0x000fe400078e0009 */
[----:B------:R-:W-:Y:S02]  /*430f0*/  IMAD.MOV.U32 R33, RZ, RZ, R48 ;  /* 0x000000ffff217224 */ /* 0x000fe400078e0030 */
[----:B------:R-:W-:-:S07]  /*43100*/  IMAD.MOV.U32 R9, RZ, RZ, R6 ;  /* 0x000000ffff097224 */ /* 0x000fce00078e0006 */
.L_x_56400:
[----:B------:R-:W-:Y:S05]  /*43110*/  BSYNC B1 ;  /* 0x0000000000017941 */ /* 0x000fea0003800000 */
.L_x_56398:
        /* <DEDUP_REMOVED lines=9> */
.L_x_56402:
[----:B------:R-:W-:Y:S02]  /*431b0*/  IMAD.MOV.U32 R35, RZ, RZ, R54 ;  /* 0x000000ffff237224 */ /* 0x000fe400078e0036 */
[----:B------:R-:W-:Y:S02]  /*431c0*/  IMAD.MOV.U32 R7, RZ, RZ, R46 ;  /* 0x000000ffff077224 */ /* 0x000fe400078e002e */
[----:B------:R-:W-:Y:S02]  /*431d0*/  IMAD.MOV.U32 R54, RZ, RZ, R37 ;  /* 0x000000ffff367224 */ /* 0x000fe400078e0025 */
[----:B------:R-:W-:-:S07]  /*431e0*/  IMAD.MOV.U32 R46, RZ, RZ, R5 ;  /* 0x000000ffff2e7224 */ /* 0x000fce00078e0005 */
.L_x_56403:
[----:B------:R-:W-:Y:S05]  /*431f0*/  BSYNC B1 ;  /* 0x0000000000017941 */ /* 0x000fea0003800000 */
.L_x_56401:
        /* <DEDUP_REMOVED lines=9> */
.L_x_56405:
[----:B------:R-:W-:Y:S02]  /*43290*/  IMAD.MOV.U32 R6, RZ, RZ, R35 ;  /* 0x000000ffff067224 */ /* 0x000fe400078e0023 */
[----:B------:R-:W-:Y:S02]  /*432a0*/  IMAD.MOV.U32 R5, RZ, RZ, R7 ;  /* 0x000000ffff057224 */ /* 0x000fe400078e0007 */
[----:B------:R-:W-:Y:S02]  /*432b0*/  IMAD.MOV.U32 R35, RZ, RZ, R50 ;  /* 0x000000ffff237224 */ /* 0x000fe400078e0032 */
[----:B------:R-:W-:-:S07]  /*432c0*/  IMAD.MOV.U32 R7, RZ, RZ, R4 ;  /* 0x000000ffff077224 */ /* 0x000fce00078e0004 */
.L_x_56406:
[----:B------:R-:W-:Y:S05]  /*432d0*/  BSYNC B1 ;  /* 0x0000000000017941 */ /* 0x000fea0003800000 */
.L_x_56404:
        /* <DEDUP_REMOVED lines=9> */
.L_x_56408:
[----:B------:R-:W-:Y:S02]  /*43370*/  IMAD.MOV.U32 R48, RZ, RZ, R6 ;  /* 0x000000ffff307224 */ /* 0x000fe400078e0006 */
[----:B------:R-:W-:Y:S02]  /*43380*/  IMAD.MOV.U32 R4, RZ, RZ, R5 ;  /* 0x000000ffff047224 */ /* 0x000fe400078e0005 */
[----:B------:R-:W-:Y:S02]  /*43390*/  IMAD.MOV.U32 R6, RZ, RZ, R3 ;  /* 0x000000ffff067224 */ /* 0x000fe400078e0003 */
[----:B------:R-:W-:-:S07]  /*433a0*/  IMAD.MOV.U32 R5, RZ, RZ, R2 ;  /* 0x000000ffff057224 */ /* 0x000fce00078e0002 */
.L_x_56409:
[----:B------:R-:W-:Y:S05]  /*433b0*/  BSYNC B1 ;  /* 0x0000000000017941 */ /* 0x000fea0003800000 */
.L_x_56407:
        /* <DEDUP_REMOVED lines=9> */
.L_x_56411:
[----:B------:R-:W-:Y:S02]  /*43450*/  IMAD.MOV.U32 R3, RZ, RZ, R48 ;  /* 0x000000ffff037224 */ /* 0x000fe400078e0030 */
[----:B------:R-:W-:Y:S02]  /*43460*/  IMAD.MOV.U32 R2, RZ, RZ, R4 ;  /* 0x000000ffff027224 */ /* 0x000fe400078e0004 */
[----:B------:R-:W-:Y:S02]  /*43470*/  IMAD.MOV.U32 R48, RZ, RZ, R47 ;  /* 0x000000ffff307224 */ /* 0x000fe400078e002f */
[----:B------:R-:W-:-:S07]  /*43480*/  IMAD.MOV.U32 R4, RZ, RZ, R39 ;  /* 0x000000ffff047224 */ /* 0x000fce00078e0027 */
.L_x_56412:
[----:B------:R-:W-:Y:S05]  /*43490*/  BSYNC B1 ;  /* 0x0000000000017941 */ /* 0x000fea0003800000 */
.L_x_56410:
        /* <DEDUP_REMOVED lines=9> */
.L_x_56414:
[----:B------:R-:W-:Y:S02]  /*43530*/  IMAD.MOV.U32 R50, RZ, RZ, R3 ;  /* 0x000000ffff327224 */ /* 0x000fe400078e0003 */
[----:B------:R-:W-:Y:S02]  /*43540*/  IMAD.MOV.U32 R37, RZ, RZ, R2 ;  /* 0x000000ffff257224 */ /* 0x000fe400078e0002 */
[----:B------:R-:W-:Y:S02]  /*43550*/  IMAD.MOV.U32 R3, RZ, RZ, R18 ;  /* 0x000000ffff037224 */ /* 0x000fe400078e0012 */
[----:B------:R-:W-:-:S07]  /*43560*/  IMAD.MOV.U32 R2, RZ, RZ, R17 ;  /* 0x000000ffff027224 */ /* 0x000fce00078e0011 */
.L_x_56415:
[----:B------:R-:W-:Y:S05]  /*43570*/  BSYNC B1 ;  /* 0x0000000000017941 */ /* 0x000fea0003800000 */
.L_x_56413:
        /* <DEDUP_REMOVED lines=9> */
.L_x_56417:
[----:B------:R-:W-:Y:S02]  /*43610*/  IMAD.MOV.U32 R18, RZ, RZ, R50 ;  /* 0x000000ffff127224 */ /* 0x000fe400078e0032 */
[----:B------:R-:W-:Y:S02]  /*43620*/  IMAD.MOV.U32 R17, RZ, RZ, R37 ;  /* 0x000000ffff117224 */ /* 0x000fe400078e0025 */
[----:B------:R-:W-:Y:S02]  /*43630*/  IMAD.MOV.U32 R50, RZ, RZ, R49 ;  /* 0x000000ffff327224 */ /* 0x000fe400078e0031 */
[----:B------:R-:W-:-:S07]  /*43640*/  IMAD.MOV.U32 R37, RZ, RZ, R16 ;  /* 0x000000ffff257224 */ /* 0x000fce00078e0010 */
.L_x_56418:
[----:B------:R-:W-:Y:S05]  /*43650*/  BSYNC B1 ;  /* 0x0000000000017941 */ /* 0x000fea0003800000 */
.L_x_56416:
        /* <DEDUP_REMOVED lines=9> */
.L_x_56420:
[----:B------:R-:W-:Y:S02]  /*436f0*/  IMAD.MOV.U32 R39, RZ, RZ, R18 ;  /* 0x000000ffff277224 */ /* 0x000fe400078e0012 */
[----:B------:R-:W-:Y:S02]  /*43700*/  IMAD.MOV.U32 R16, RZ, RZ, R17 ;  /* 0x000000ffff107224 */ /* 0x000fe400078e0011 */
[----:B------:R-:W-:Y:S02]  /*43710*/  IMAD.MOV.U32 R18, RZ, RZ, R15 ;  /* 0x000000ffff127224 */ /* 0x000fe400078e000f */
[----:B------:R-:W-:-:S07]  /*43720*/  IMAD.MOV.U32 R17, RZ, RZ, R14 ;  /* 0x000000ffff117224 */ /* 0x000fce00078e000e */
.L_x_56421:
[----:B------:R-:W-:Y:S05]  /*43730*/  BSYNC B1 ;  /* 0x0000000000017941 */ /* 0x000fea0003800000 */
.L_x_56419:
        /* <DEDUP_REMOVED lines=9> */
.L_x_56423:
[----:B------:R-:W-:Y:S02]  /*437d0*/  IMAD.MOV.U32 R15, RZ, RZ, R39 ;  /* 0x000000ffff0f7224 */ /* 0x000fe400078e0027 */
[----:B------:R-:W-:Y:S02]  /*437e0*/  IMAD.MOV.U32 R14, RZ, RZ, R16 ;  /* 0x000000ffff0e7224 */ /* 0x000fe400078e0010 */
[----:B------:R-:W-:Y:S02]  /*437f0*/  IMAD.MOV.U32 R39, RZ, RZ, R52 ;  /* 0x000000ffff277224 */ /* 0x000fe400078e0034 */
[----:B------:R-:W-:-:S07]  /*43800*/  IMAD.MOV.U32 R16, RZ, RZ, R13 ;  /* 0x000000ffff107224 */ /* 0x000fce00078e000d */
.L_x_56424:
[----:B------:R-:W-:Y:S05]  /*43810*/  BSYNC B1 ;  /* 0x0000000000017941 */ /* 0x000fea0003800000 */
.L_x_56422:
        /* <DEDUP_REMOVED lines=16> */
.L_x_56426:
[----:B------:R-:W-:Y:S01]  /*43920*/  IMAD.MOV.U32 R52, RZ, RZ, R19 ;  /* 0x000000ffff347224 */ /* 0x000fe200078e0013 */
[----:B------:R-:W-:Y:S01]  /*43930*/  MOV R19, R40 ;  /* 0x0000002800137202 */ /* 0x000fe20000000f00 */
[----:B------:R-:W-:Y:S02]  /*43940*/  IMAD.MOV.U32 R38, RZ, RZ, R67 ;  /* 0x000000ffff267224 */ /* 0x000fe400078e0043 */
[----:B------:R-:W-:-:S07]  /*43950*/  IMAD.MOV.U32 R67, RZ, RZ, R12 ;  /* 0x000000ffff437224 */ /* 0x000fce00078e000c */
.L_x_56427:
[----:B------:R-:W-:Y:S05]  /*43960*/  BSYNC B1 ;  /* 0x0000000000017941 */ /* 0x000fea0003800000 */
.L_x_56425:
        /* <DEDUP_REMOVED lines=9> */
.L_x_56429:
[----:B------:R-:W-:Y:S01]  /*43a00*/  IMAD.MOV.U32 R27, RZ, RZ, R52 ;  /* 0x000000ffff1b7224 */ /* 0x000fe200078e0034 */
[----:B------:R-:W-:Y:S01]  /*43a10*/  MOV R52, R29 ;  /* 0x0000001d00347202 */ /* 0x000fe20000000f00 */
[----:B------:R-:W-:Y:S02]  /*43a20*/  IMAD.MOV.U32 R13, RZ, RZ, R38 ;  /* 0x000000ffff0d7224 */ /* 0x000fe400078e0026 */
[----:B------:R-:W-:-:S07]  /*43a30*/  IMAD.MOV.U32 R38, RZ, RZ, R11 ;  /* 0x000000ffff267224 */ /* 0x000fce00078e000b */
.L_x_56430:
[----:B------:R-:W-:Y:S05]  /*43a40*/  BSYNC B1 ;  /* 0x0000000000017941 */ /* 0x000fea0003800000 */
.L_x_56428:
        /* <DEDUP_REMOVED lines=9> */
.L_x_56432:
[----:B------:R-:W-:Y:S01]  /*43ae0*/  IMAD.MOV.U32 R40, RZ, RZ, R27 ;  /* 0x000000ffff287224 */ /* 0x000fe200078e001b */
[----:B------:R-:W-:Y:S01]  /*43af0*/  MOV R27, R42 ;  /* 0x0000002a001b7202 */ /* 0x000fe20000000f00 */
[----:B------:R-:W-:Y:S02]  /*43b00*/  IMAD.MOV.U32 R12, RZ, RZ, R13 ;  /* 0x000000ffff0c7224 */ /* 0x000fe400078e000d */
[----:B------:R-:W-:-:S07]  /*43b10*/  IMAD.MOV.U32 R13, RZ, RZ, R10 ;  /* 0x000000ffff0d7224 */ /* 0x000fce00078e000a */
.L_x_56433:
[----:B------:R-:W-:Y:S05]  /*43b20*/  BSYNC B1 ;  /* 0x0000000000017941 */ /* 0x000fea0003800000 */
.L_x_56431:
        /* <DEDUP_REMOVED lines=9> */
.L_x_56435:
[----:B------:R-:W-:Y:S01]  /*43bc0*/  IMAD.MOV.U32 R29, RZ, RZ, R40 ;  /* 0x000000ffff1d7224 */ /* 0x000fe200078e0028 */
[----:B------:R-:W-:Y:S01]  /*43bd0*/  MOV R40, R51 ;  /* 0x0000003300287202 */ /* 0x000fe20000000f00 */
[----:B------:R-:W-:Y:S02]  /*43be0*/  IMAD.MOV.U32 R11, RZ, RZ, R12 ;  /* 0x000000ffff0b7224 */ /* 0x000fe400078e000c */
[----:B------:R-:W-:-:S07]  /*43bf0*/  IMAD.MOV.U32 R12, RZ, RZ, R31 ;  /* 0x000000ffff0c7224 */ /* 0x000fce00078e001f */
.L_x_56436:
[----:B------:R-:W-:Y:S05]  /*43c00*/  BSYNC B1 ;  /* 0x0000000000017941 */ /* 0x000fea0003800000 */
.L_x_56434:
        /* <DEDUP_REMOVED lines=9> */
.L_x_56438:
[----:B------:R-:W-:Y:S01]  /*43ca0*/  IMAD.MOV.U32 R42, RZ, RZ, R29 ;  /* 0x000000ffff2a7224 */ /* 0x000fe200078e001d */
[----:B------:R-:W-:Y:S01]  /*43cb0*/  MOV R29, R44 ;  /* 0x0000002c001d7202 */ /* 0x000fe20000000f00 */
[----:B------:R-:W-:Y:S02]  /*43cc0*/  IMAD.MOV.U32 R10, RZ, RZ, R11 ;  /* 0x000000ffff0a7224 */ /* 0x000fe400078e000b */
[----:B------:R-:W-:-:S07]  /*43cd0*/  IMAD.MOV.U32 R11, RZ, RZ, R8 ;  /* 0x000000ffff0b7224 */ /* 0x000fce00078e0008 */
.L_x_56439:
[----:B------:R-:W-:Y:S05]  /*43ce0*/  BSYNC B1 ;  /* 0x0000000000017941 */ /* 0x000fea0003800000 */
.L_x_56437:
        /* <DEDUP_REMOVED lines=9> */
.L_x_56441:
[----:B------:R-:W-:Y:S01]  /*43d80*/  IMAD.MOV.U32 R47, RZ, RZ, R42 ;  /* 0x000000ffff2f7224 */ /* 0x000fe200078e002a */
[----:B------:R-:W-:Y:S01]  /*43d90*/  MOV R42, R33 ;  /* 0x00000021002a7202 */ /* 0x000fe20000000f00 */
[----:B------:R-:W-:Y:S02]  /*43da0*/  IMAD.MOV.U32 R31, RZ, RZ, R10 ;  /* 0x000000ffff1f7224 */ /* 0x000fe400078e000a */
[----:B------:R-:W-:-:S07]  /*43db0*/  IMAD.MOV.U32 R10, RZ, RZ, R9 ;  /* 0x000000ffff0a7224 */ /* 0x000fce00078e0009 */
.L_x_56442:
[----:B------:R-:W-:Y:S05]  /*43dc0*/  BSYNC B1 ;  /* 0x0000000000017941 */ /* 0x000fea0003800000 */
.L_x_56440:
        /* <DEDUP_REMOVED lines=9> */
.L_x_56444:
[----:B------:R-:W-:Y:S01]  /*43e60*/  IMAD.MOV.U32 R44, RZ, RZ, R47 ;  /* 0x000000ffff2c7224 */ /* 0x000fe200078e002f */
[----:B------:R-:W-:Y:S01]  /*43e70*/  MOV R47, R54 ;  /* 0x00000036002f7202 */ /* 0x000fe20000000f00 */
[----:B------:R-:W-:Y:S02]  /*43e80*/  IMAD.MOV.U32 R8, RZ, RZ, R31 ;  /* 0x000000ffff087224 */ /* 0x000fe400078e001f */
[----:B------:R-:W-:-:S07]  /*43e90*/  IMAD.MOV.U32 R31, RZ, RZ, R46 ;  /* 0x000000ffff1f7224 */ /* 0x000fce00078e002e */
.L_x_56445:
[----:B------:R-:W-:Y:S05]  /*43ea0*/  BSYNC B1 ;  /* 0x0000000000017941 */ /* 0x000fea0003800000 */
.L_x_56443:
        /* <DEDUP_REMOVED lines=9> */
.L_x_56447:
[----:B------:R-:W-:Y:S01]  /*43f40*/  IMAD.MOV.U32 R9, RZ, RZ, R44 ;  /* 0x000000ffff097224 */ /* 0x000fe200078e002c */
[----:B------:R-:W-:Y:S01]  /*43f50*/  MOV R44, R35 ;  /* 0x00000023002c7202 */ /* 0x000fe20000000f00 */
[----:B------:R-:W-:Y:S02]  /*43f60*/  IMAD.MOV.U32 R46, RZ, RZ, R8 ;  /* 0x000000ffff2e7224 */ /* 0x000fe400078e0008 */
[----:B------:R-:W-:-:S07]  /*43f70*/  IMAD.MOV.U32 R8, RZ, RZ, R7 ;  /* 0x000000ffff087224 */ /* 0x000fce00078e0007 */
.L_x_56448:
[----:B------:R-:W-:Y:S05]  /*43f80*/  BSYNC B1 ;  /* 0x0000000000017941 */ /* 0x000fea0003800000 */
.L_x_56446:
        /* <DEDUP_REMOVED lines=9> */
.L_x_56450:
[----:B------:R-:W-:Y:S01]  /*44020*/  IMAD.MOV.U32 R33, RZ, RZ, R9 ;  /* 0x000000ffff217224 */ /* 0x000fe200078e0009 */
[----:B------:R-:W-:Y:S01]  /*44030*/  MOV R9, R6 ;  /* 0x0000000600097202 */ /* 0x000fe20000000f00 */
[----:B------:R-:W-:Y:S02]  /*44040*/  IMAD.MOV.U32 R7, RZ, RZ, R46 ;  /* 0x000000ffff077224 */ /* 0x000fe400078e002e */
[----:B------:R-:W-:-:S07]  /*44050*/  IMAD.MOV.U32 R46, RZ, RZ, R5 ;  /* 0x000000ffff2e7224 */ /* 0x000fce00078e0005 */
.L_x_56451:
[----:B------:R-:W-:Y:S05]  /*44060*/  BSYNC B1 ;  /* 0x0000000000017941 */ /* 0x000fea0003800000 */
.L_x_56449:
        /* <DEDUP_REMOVED lines=9> */
.L_x_56453:
[----:B------:R-:W-:Y:S01]  /*44100*/  IMAD.MOV.U32 R6, RZ, RZ, R33 ;  /* 0x000000ffff067224 */ /* 0x000fe200078e0021 */
[----:B------:R-:W-:Y:S01]  /*44110*/  MOV R33, R48 ;  /* 0x0000003000217202 */ /* 0x000fe20000000f00 */
[----:B------:R-:W-:Y:S02]  /*44120*/  IMAD.MOV.U32 R5, RZ, RZ, R7 ;  /* 0x000000ffff057224 */ /* 0x000fe400078e0007 */
[----:B------:R-:W-:-:S07]  /*44130*/  IMAD.MOV.U32 R7, RZ, RZ, R4 ;  /* 0x000000ffff077224 */ /* 0x000fce00078e0004 */
.L_x_56454:
[----:B------:R-:W-:Y:S05]  /*44140*/  BSYNC B1 ;  /* 0x0000000000017941 */ /* 0x000fea0003800000 */
.L_x_56452:
        /* <DEDUP_REMOVED lines=9> */
.L_x_56456:
[----:B------:R-:W-:Y:S01]  /*441e0*/  IMAD.MOV.U32 R35, RZ, RZ, R6 ;  /* 0x000000ffff237224 */ /* 0x000fe200078e0006 */
[----:B------:R-:W-:Y:S01]  /*441f0*/  MOV R6, R3 ;  /* 0x0000000300067202 */ /* 0x000fe20000000f00 */
[----:B------:R-:W-:Y:S02]  /*44200*/  IMAD.MOV.U32 R4, RZ, RZ, R5 ;  /* 0x000000ffff047224 */ /* 0x000fe400078e0005 */
[----:B------:R-:W-:-:S07]  /*44210*/  IMAD.MOV.U32 R5, RZ, RZ, R2 ;  /* 0x000000ffff057224 */ /* 0x000fce00078e0002 */
.L_x_56457:
[----:B------:R-:W-:Y:S05]  /*44220*/  BSYNC B1 ;  /* 0x0000000000017941 */ /* 0x000fea0003800000 */
.L_x_56455:
        /* <DEDUP_REMOVED lines=9> */
.L_x_56459:
[----:B------:R-:W-:Y:S01]  /*442c0*/  IMAD.MOV.U32 R3, RZ, RZ, R35 ;  /* 0x000000ffff037224 */ /* 0x000fe200078e0023 */
[----:B------:R-:W-:Y:S01]  /*442d0*/  MOV R35, R50 ;  /* 0x0000003200237202 */ /* 0x000fe20000000f00 */
[----:B------:R-:W-:Y:S02]  /*442e0*/  IMAD.MOV.U32 R2, RZ, RZ, R4 ;  /* 0x000000ffff027224 */ /* 0x000fe400078e0004 */
[----:B------:R-:W-:-:S07]  /*442f0*/  IMAD.MOV.U32 R4, RZ, RZ, R37 ;  /* 0x000000ffff047224 */ /* 0x000fce00078e0025 */
.L_x_56460:
[----:B------:R-:W-:Y:S05]  /*44300*/  BSYNC B1 ;  /* 0x0000000000017941 */ /* 0x000fea0003800000 */
.L_x_56458:
        /* <DEDUP_REMOVED lines=9> */
.L_x_56462:
[----:B------:R-:W-:Y:S01]  /*443a0*/  IMAD.MOV.U32 R48, RZ, RZ, R3 ;  /* 0x000000ffff307224 */ /* 0x000fe200078e0003 */
[----:B------:R-:W-:Y:S01]  /*443b0*/  MOV R3, R18 ;  /* 0x0000001200037202 */ /* 0x000fe20000000f00 */
[----:B------:R-:W-:Y:S02]  /*443c0*/  IMAD.MOV.U32 R37, RZ, RZ, R2 ;  /* 0x000000ffff257224 */ /* 0x000fe400078e0002 */
[----:B------:R-:W-:-:S07]  /*443d0*/  IMAD.MOV.U32 R2, RZ, RZ, R17 ;  /* 0x000000ffff027224 */ /* 0x000fce00078e0011 */
.L_x_56463:
[----:B------:R-:W-:Y:S05]  /*443e0*/  BSYNC B1 ;  /* 0x0000000000017941 */ /* 0x000fea0003800000 */
.L_x_56461:
        /* <DEDUP_REMOVED lines=9> */
.L_x_56465:
[----:B------:R-:W-:Y:S01]  /*44480*/  IMAD.MOV.U32 R18, RZ, RZ, R48 ;  /* 0x000000ffff127224 */ /* 0x000fe200078e0030 */
[----:B------:R-:W-:Y:S01]  /*44490*/  MOV R48, R39 ;  /* 0x0000002700307202 */ /* 0x000fe20000000f00 */
[----:B------:R-:W-:Y:S02]  /*444a0*/  IMAD.MOV.U32 R17, RZ, RZ, R37 ;  /* 0x000000ffff117224 */ /* 0x000fe400078e0025 */
[----:B------:R-:W-:-:S07]  /*444b0*/  IMAD.MOV.U32 R37, RZ, RZ, R16 ;  /* 0x000000ffff257224 */ /* 0x000fce00078e0010 */
.L_x_56466:
[----:B------:R-:W-:Y:S05]  /*444c0*/  BSYNC B1 ;  /* 0x0000000000017941 */ /* 0x000fea0003800000 */
.L_x_56464:
        /* <DEDUP_REMOVED lines=9> */
.L_x_56468:
[----:B------:R-:W-:Y:S01]  /*44560*/  IMAD.MOV.U32 R39, RZ, RZ, R18 ;  /* 0x000000ffff277224 */ /* 0x000fe200078e0012 */
[----:B------:R-:W-:Y:S01]  /*44570*/  MOV R18, R15 ;  /* 0x0000000f00127202 */ /* 0x000fe20000000f00 */
[----:B------:R-:W-:Y:S02]  /*44580*/  IMAD.MOV.U32 R16, RZ, RZ, R17 ;  /* 0x000000ffff107224 */ /* 0x000fe400078e0011 */
[----:B------:R-:W-:-:S07]  /*44590*/  IMAD.MOV.U32 R17, RZ, RZ, R14 ;  /* 0x000000ffff117224 */ /* 0x000fce00078e000e */
.L_x_56469:
[----:B------:R-:W-:Y:S05]  /*445a0*/  BSYNC B1 ;  /* 0x0000000000017941 */ /* 0x000fea0003800000 */
.L_x_56467:
        /* <DEDUP_REMOVED lines=16> */
.L_x_56471:
[----:B------:R-:W-:Y:S01]  /*446b0*/  MOV R36, R19 ;  /* 0x0000001300247202 */ /* 0x000fe20000000f00 */
[----:B------:R-:W-:Y:S02]  /*446c0*/  IMAD.MOV.U32 R14, RZ, RZ, R67 ;  /* 0x000000ffff0e7224 */ /* 0x000fe400078e0043 */
[----:B------:R-:W-:Y:S02]  /*446d0*/  IMAD.MOV.U32 R19, RZ, RZ, R52 ;  /* 0x000000ffff137224 */ /* 0x000fe400078e0034 */
[----:B------:R-:W-:-:S07]  /*446e0*/  IMAD.MOV.U32 R67, RZ, RZ, R38 ;  /* 0x000000ffff437224 */ /* 0x000fce00078e0026 */
.L_x_56472:
[----:B------:R-:W-:Y:S05]  /*446f0*/  BSYNC B1 ;  /* 0x0000000000017941 */ /* 0x000fea0003800000 */
.L_x_56470:
        /* <DEDUP_REMOVED lines=9> */
.L_x_56474:
[----:B------:R-:W-:Y:S01]  /*44790*/  MOV R25, R36 ;  /* 0x0000002400197202 */ /* 0x000fe20000000f00 */
[----:B------:R-:W-:Y:S02]  /*447a0*/  IMAD.MOV.U32 R15, RZ, RZ, R14 ;  /* 0x000000ffff0f7224 */ /* 0x000fe400078e000e */
[----:B------:R-:W-:Y:S02]  /*447b0*/  IMAD.MOV.U32 R36, RZ, RZ, R27 ;  /* 0x000000ffff247224 */ /* 0x000fe400078e001b */
[----:B------:R-:W-:-:S07]  /*447c0*/  IMAD.MOV.U32 R14, RZ, RZ, R13 ;  /* 0x000000ffff0e7224 */ /* 0x000fce00078e000d */
.L_x_56475:
[----:B------:R-:W-:Y:S05]  /*447d0*/  BSYNC B1 ;  /* 0x0000000000017941 */ /* 0x000fea0003800000 */
.L_x_56473:
        /* <DEDUP_REMOVED lines=9> */
.L_x_56477:
[----:B------:R-:W-:Y:S01]  /*44870*/  MOV R50, R25 ;  /* 0x0000001900327202 */ /* 0x000fe20000000f00 */
[----:B------:R-:W-:Y:S02]  /*44880*/  IMAD.MOV.U32 R38, RZ, RZ, R15 ;  /* 0x000000ffff267224 */ /* 0x000fe400078e000f */
[----:B------:R-:W-:Y:S02]  /*44890*/  IMAD.MOV.U32 R25, RZ, RZ, R40 ;  /* 0x000000ffff197224 */ /* 0x000fe400078e0028 */
[----:B------:R-:W-:-:S07]  /*448a0*/  IMAD.MOV.U32 R15, RZ, RZ, R12 ;  /* 0x000000ffff0f7224 */ /* 0x000fce00078e000c */
.L_x_56478:
[----:B------:R-:W-:Y:S05]  /*448b0*/  BSYNC B1 ;  /* 0x0000000000017941 */ /* 0x000fea0003800000 */
.L_x_56476:
        /* <DEDUP_REMOVED lines=9> */
.L_x_56480:
[----:B------:R-:W-:Y:S01]  /*44950*/  MOV R27, R50 ;  /* 0x00000032001b7202 */ /* 0x000fe20000000f00 */
[----:B------:R-:W-:Y:S02]  /*44960*/  IMAD.MOV.U32 R13, RZ, RZ, R38 ;  /* 0x000000ffff0d7224 */ /* 0x000fe400078e0026 */
[----:B------:R-:W-:Y:S02]  /*44970*/  IMAD.MOV.U32 R50, RZ, RZ, R29 ;  /* 0x000000ffff327224 */ /* 0x000fe400078e001d */
[----:B------:R-:W-:-:S07]  /*44980*/  IMAD.MOV.U32 R38, RZ, RZ, R11 ;  /* 0x000000ffff267224 */ /* 0x000fce00078e000b */
.L_x_56481:
[----:B------:R-:W-:Y:S05]  /*44990*/  BSYNC B1 ;  /* 0x0000000000017941 */ /* 0x000fea0003800000 */
.L_x_56479:
        /* <DEDUP_REMOVED lines=9> */
.L_x_56483:
[----:B------:R-:W-:Y:S01]  /*44a30*/  MOV R40, R27 ;  /* 0x0000001b00287202 */ /* 0x000fe20000000f00 */
[----:B------:R-:W-:Y:S02]  /*44a40*/  IMAD.MOV.U32 R12, RZ, RZ, R13 ;  /* 0x000000ffff0c7224 */ /* 0x000fe400078e000d */
[----:B------:R-:W-:Y:S02]  /*44a50*/  IMAD.MOV.U32 R27, RZ, RZ, R42 ;  /* 0x000000ffff1b7224 */ /* 0x000fe400078e002a */
[----:B------:R-:W-:-:S07]  /*44a60*/  IMAD.MOV.U32 R13, RZ, RZ, R10 ;  /* 0x000000ffff0d7224 */ /* 0x000fce00078e000a */
.L_x_56484:
[----:B------:R-:W-:Y:S05]  /*44a70*/  BSYNC B1 ;  /* 0x0000000000017941 */ /* 0x000fea0003800000 */
.L_x_56482:
        /* <DEDUP_REMOVED lines=9> */
.L_x_56486:
[----:B------:R-:W-:Y:S01]  /*44b10*/  MOV R29, R40 ;  /* 0x00000028001d7202 */ /* 0x000fe20000000f00 */
[----:B------:R-:W-:Y:S02]  /*44b20*/  IMAD.MOV.U32 R11, RZ, RZ, R12 ;  /* 0x000000ffff0b7224 */ /* 0x000fe400078e000c */
[----:B------:R-:W-:Y:S02]  /*44b30*/  IMAD.MOV.U32 R40, RZ, RZ, R47 ;  /* 0x000000ffff287224 */ /* 0x000fe400078e002f */
[----:B------:R-:W-:-:S07]  /*44b40*/  IMAD.MOV.U32 R12, RZ, RZ, R31 ;  /* 0x000000ffff0c7224 */ /* 0x000fce00078e001f */
.L_x_56487:
[----:B------:R-:W-:Y:S05]  /*44b50*/  BSYNC B1 ;  /* 0x0000000000017941 */ /* 0x000fea0003800000 */
.L_x_56485:
        /* <DEDUP_REMOVED lines=9> */
.L_x_56489:
[----:B------:R-:W-:Y:S01]  /*44bf0*/  MOV R10, R29 ;  /* 0x0000001d000a7202 */ /* 0x000fe20000000f00 */
[----:B------:R-:W-:Y:S02]  /*44c00*/  IMAD.MOV.U32 R31, RZ, RZ, R11 ;  /* 0x000000ffff1f7224 */ /* 0x000fe400078e000b */
[----:B------:R-:W-:Y:S02]  /*44c10*/  IMAD.MOV.U32 R29, RZ, RZ, R44 ;  /* 0x000000ffff1d7224 */ /* 0x000fe400078e002c */
[----:B------:R-:W-:-:S07]  /*44c20*/  IMAD.MOV.U32 R11, RZ, RZ, R8 ;  /* 0x000000ffff0b7224 */ /* 0x000fce00078e0008 */
.L_x_56490:
[----:B------:R-:W-:Y:S05]  /*44c30*/  BSYNC B1 ;  /* 0x0000000000017941 */ /* 0x000fea0003800000 */
.L_x_56488:
        /* <DEDUP_REMOVED lines=9> */
.L_x_56492:
[----:B------:R-:W-:Y:S01]  /*44cd0*/  MOV R42, R10 ;  /* 0x0000000a002a7202 */ /* 0x000fe20000000f00 */
[----:B------:R-:W-:Y:S02]  /*44ce0*/  IMAD.MOV.U32 R8, RZ, RZ, R31 ;  /* 0x000000ffff087224 */ /* 0x000fe400078e001f */
[----:B------:R-:W-:Y:S02]  /*44cf0*/  IMAD.MOV.U32 R10, RZ, RZ, R9 ;  /* 0x000000ffff0a7224 */ /* 0x000fe400078e0009 */
[----:B------:R-:W-:-:S07]  /*44d00*/  IMAD.MOV.U32 R31, RZ, RZ, R46 ;  /* 0x000000ffff1f7224 */ /* 0x000fce00078e002e */
.L_x_56493:
[----:B------:R-:W-:Y:S05]  /*44d10*/  BSYNC B1 ;  /* 0x0000000000017941 */ /* 0x000fea0003800000 */
.L_x_56491:
        /* <DEDUP_REMOVED lines=9> */
.L_x_56495:
[----:B------:R-:W-:Y:S01]  /*44db0*/  MOV R9, R42 ;  /* 0x0000002a00097202 */ /* 0x000fe20000000f00 */
[----:B------:R-:W-:Y:S02]  /*44dc0*/  IMAD.MOV.U32 R44, RZ, RZ, R8 ;  /* 0x000000ffff2c7224 */ /* 0x000fe400078e0008 */
[----:B------:R-:W-:Y:S02]  /*44dd0*/  IMAD.MOV.U32 R42, RZ, RZ, R33 ;  /* 0x000000ffff2a7224 */ /* 0x000fe400078e0021 */
[----:B------:R-:W-:-:S07]  /*44de0*/  IMAD.MOV.U32 R8, RZ, RZ, R7 ;  /* 0x000000ffff087224 */ /* 0x000fce00078e0007 */
.L_x_56496:
[----:B------:R-:W-:Y:S05]  /*44df0*/  BSYNC B1 ;  /* 0x0000000000017941 */ /* 0x000fea0003800000 */
.L_x_56494:
        /* <DEDUP_REMOVED lines=9> */
.L_x_56498:
[----:B------:R-:W-:Y:S01]  /*44e90*/  MOV R46, R9 ;  /* 0x00000009002e7202 */ /* 0x000fe20000000f00 */
[----:B------:R-:W-:Y:S02]  /*44ea0*/  IMAD.MOV.U32 R7, RZ, RZ, R44 ;  /* 0x000000ffff077224 */ /* 0x000fe400078e002c */
[----:B------:R-:W-:Y:S02]  /*44eb0*/  IMAD.MOV.U32 R9, RZ, RZ, R6 ;  /* 0x000000ffff097224 */ /* 0x000fe400078e0006 */
[----:B------:R-:W-:-:S07]  /*44ec0*/  IMAD.MOV.U32 R44, RZ, RZ, R5 ;  /* 0x000000ffff2c7224 */ /* 0x000fce00078e0005 */
.L_x_56499:
[----:B------:R-:W-:Y:S05]  /*44ed0*/  BSYNC B1 ;  /* 0x0000000000017941 */ /* 0x000fea0003800000 */
.L_x_56497:
        /* <DEDUP_REMOVED lines=9> */
.L_x_56501:
[----:B------:R-:W-:Y:S01]  /*44f70*/  MOV R6, R46 ;  /* 0x0000002e00067202 */ /* 0x000fe20000000f00 */
[----:B------:R-:W-:Y:S02]  /*44f80*/  IMAD.MOV.U32 R5, RZ, RZ, R7 ;  /* 0x000000ffff057224 */ /* 0x000fe400078e0007 */
[----:B------:R-:W-:Y:S02]  /*44f90*/  IMAD.MOV.U32 R46, RZ, RZ, R35 ;  /* 0x000000ffff2e7224 */ /* 0x000fe400078e0023 */
[----:B------:R-:W-:-:S07]  /*44fa0*/  IMAD.MOV.U32 R7, RZ, RZ, R4 ;  /* 0x000000ffff077224 */ /* 0x000fce00078e0004 */
.L_x_56502:
[----:B------:R-:W-:Y:S05]  /*44fb0*/  BSYNC B1 ;  /* 0x0000000000017941 */ /* 0x000fea0003800000 */
.L_x_56500:
        /* <DEDUP_REMOVED lines=9> */
.L_x_56504:
[----:B------:R-:W-:Y:S01]  /*45050*/  MOV R33, R6 ;  /* 0x0000000600217202 */ /* 0x000fe20000000f00 */
[----:B------:R-:W-:Y:S02]  /*45060*/  IMAD.MOV.U32 R4, RZ, RZ, R5 ;  /* 0x000000ffff047224 */ /* 0x000fe400078e0005 */
[----:B------:R-:W-:Y:S02]  /*45070*/  IMAD.MOV.U32 R6, RZ, RZ, R3 ;  /* 0x000000ffff067224 */ /* 0x000fe400078e0003 */
[----:B------:R-:W-:-:S07]  /*45080*/  IMAD.MOV.U32 R5, RZ, RZ, R2 ;  /* 0x000000ffff057224 */ /* 0x000fce00078e0002 */
.L_x_56505:
[----:B------:R-:W-:Y:S05]  /*45090*/  BSYNC B1 ;  /* 0x0000000000017941 */ /* 0x000fea0003800000 */
.L_x_56503:
        /* <DEDUP_REMOVED lines=9> */
.L_x_56507:
[----:B------:R-:W-:Y:S01]  /*45130*/  MOV R3, R33 ;  /* 0x0000002100037202 */ /* 0x000fe20000000f00 */
[----:B------:R-:W-:Y:S02]  /*45140*/  IMAD.MOV.U32 R2, RZ, RZ, R4 ;  /* 0x000000ffff027224 */ /* 0x000fe400078e0004 */
[----:B------:R-:W-:Y:S02]  /*45150*/  IMAD.MOV.U32 R33, RZ, RZ, R48 ;  /* 0x000000ffff217224 */ /* 0x000fe400078e0030 */
[----:B------:R-:W-:-:S07]  /*45160*/  IMAD.MOV.U32 R4, RZ, RZ, R37 ;  /* 0x000000ffff047224 */ /* 0x000fce00078e0025 */
.L_x_56508:
[----:B------:R-:W-:Y:S05]  /*45170*/  BSYNC B1 ;  /* 0x0000000000017941 */ /* 0x000fea0003800000 */
.L_x_56506:
        /* <DEDUP_REMOVED lines=9> */
.L_x_56510:
[----:B------:R-:W-:Y:S01]  /*45210*/  MOV R48, R3 ;  /* 0x0000000300307202 */ /* 0x000fe20000000f00 */
[----:B------:R-:W-:Y:S02]  /*45220*/  IMAD.MOV.U32 R35, RZ, RZ, R2 ;  /* 0x000000ffff237224 */ /* 0x000fe400078e0002 */
[----:B------:R-:W-:Y:S02]  /*45230*/  IMAD.MOV.U32 R3, RZ, RZ, R18 ;  /* 0x000000ffff037224 */ /* 0x000fe400078e0012 */
[----:B------:R-:W-:-:S07]  /*45240*/  IMAD.MOV.U32 R2, RZ, RZ, R17 ;  /* 0x000000ffff027224 */ /* 0x000fce00078e0011 */
.L_x_56511:
[----:B------:R-:W-:Y:S05]  /*45250*/  BSYNC B1 ;  /* 0x0000000000017941 */ /* 0x000fea0003800000 */
.L_x_56509:
        /* <DEDUP_REMOVED lines=9> */
.L_x_56513:
[----:B------:R-:W-:Y:S01]  /*452f0*/  MOV R18, R48 ;  /* 0x0000003000127202 */ /* 0x000fe20000000f00 */
[----:B------:R-:W-:Y:S02]  /*45300*/  IMAD.MOV.U32 R17, RZ, RZ, R35 ;  /* 0x000000ffff117224 */ /* 0x000fe400078e0023 */
[----:B------:R-:W-:Y:S02]  /*45310*/  IMAD.MOV.U32 R48, RZ, RZ, R39 ;  /* 0x000000ffff307224 */ /* 0x000fe400078e0027 */
[----:B------:R-:W-:-:S07]  /*45320*/  IMAD.MOV.U32 R35, RZ, RZ, R16 ;  /* 0x000000ffff237224 */ /* 0x000fce00078e0010 */
.L_x_56514:
[----:B------:R-:W-:Y:S05]  /*45330*/  BSYNC B1 ;  /* 0x0000000000017941 */ /* 0x000fea0003800000 */
.L_x_56512:
        /* <DEDUP_REMOVED lines=16> */
.L_x_56516:
[----:B------:R-:W-:Y:S02]  /*45440*/  IMAD.MOV.U32 R34, RZ, RZ, R19 ;  /* 0x000000ffff227224 */ /* 0x000fe400078e0013 */
[----:B------:R-:W-:Y:S02]  /*45450*/  IMAD.MOV.U32 R16, RZ, RZ, R67 ;  /* 0x000000ffff107224 */ /* 0x000fe400078e0043 */
[----:B------:R-:W-:Y:S02]  /*45460*/  IMAD.MOV.U32 R19, RZ, RZ, R36 ;  /* 0x000000ffff137224 */ /* 0x000fe400078e0024 */
[----:B------:R-:W-:-:S07]  /*45470*/  IMAD.MOV.U32 R67, RZ, RZ, R14 ;  /* 0x000000ffff437224 */ /* 0x000fce00078e000e */
.L_x_56517:
[----:B------:R-:W-:Y:S05]  /*45480*/  BSYNC B1 ;  /* 0x0000000000017941 */ /* 0x000fea0003800000 */
.L_x_56515:
        /* <DEDUP_REMOVED lines=9> */
.L_x_56519:
[----:B------:R-:W-:Y:S02]  /*45520*/  IMAD.MOV.U32 R37, RZ, RZ, R34 ;  /* 0x000000ffff257224 */ /* 0x000fe400078e0022 */
[----:B------:R-:W-:Y:S02]  /*45530*/  IMAD.MOV.U32 R23, RZ, RZ, R16 ;  /* 0x000000ffff177224 */ /* 0x000fe400078e0010 */
[----:B------:R-:W-:Y:S02]  /*45540*/  IMAD.MOV.U32 R34, RZ, RZ, R25 ;  /* 0x000000ffff227224 */ /* 0x000fe400078e0019 */
[----:B------:R-:W-:-:S07]  /*45550*/  IMAD.MOV.U32 R16, RZ, RZ, R15 ;  /* 0x000000ffff107224 */ /* 0x000fce00078e000f */
.L_x_56520:
[----:B------:R-:W-:Y:S05]  /*45560*/  BSYNC B1 ;  /* 0x0000000000017941 */ /* 0x000fea0003800000 */
.L_x_56518:
        /* <DEDUP_REMOVED lines=9> */
.L_x_56522:
[----:B------:R-:W-:Y:S02]  /*45600*/  IMAD.MOV.U32 R36, RZ, RZ, R37 ;  /* 0x000000ffff247224 */ /* 0x000fe400078e0025 */
[----:B------:R-:W-:Y:S02]  /*45610*/  IMAD.MOV.U32 R14, RZ, RZ, R23 ;  /* 0x000000ffff0e7224 */ /* 0x000fe400078e0017 */
[----:B------:R-:W-:Y:S02]  /*45620*/  IMAD.MOV.U32 R37, RZ, RZ, R50 ;  /* 0x000000ffff257224 */ /* 0x000fe400078e0032 */
[----:B------:R-:W-:-:S07]  /*45630*/  IMAD.MOV.U32 R23, RZ, RZ, R38 ;  /* 0x000000ffff177224 */ /* 0x000fce00078e0026 */
.L_x_56523:
[----:B------:R-:W-:Y:S05]  /*45640*/  BSYNC B1 ;  /* 0x0000000000017941 */ /* 0x000fea0003800000 */
.L_x_56521:
        /* <DEDUP_REMOVED lines=9> */
.L_x_56525:
[----:B------:R-:W-:Y:S02]  /*456e0*/  IMAD.MOV.U32 R25, RZ, RZ, R36 ;  /* 0x000000ffff197224 */ /* 0x000fe400078e0024 */
[----:B------:R-:W-:Y:S02]  /*456f0*/  IMAD.MOV.U32 R15, RZ, RZ, R14 ;  /* 0x000000ffff0f7224 */ /* 0x000fe400078e000e */
[----:B------:R-:W-:Y:S02]  /*45700*/  IMAD.MOV.U32 R36, RZ, RZ, R27 ;  /* 0x000000ffff247224 */ /* 0x000fe400078e001b */
[----:B------:R-:W-:-:S07]  /*45710*/  IMAD.MOV.U32 R14, RZ, RZ, R13 ;  /* 0x000000ffff0e7224 */ /* 0x000fce00078e000d */
.L_x_56526:
[----:B------:R-:W-:Y:S05]  /*45720*/  BSYNC B1 ;  /* 0x0000000000017941 */ /* 0x000fea0003800000 */
.L_x_56524:
        /* <DEDUP_REMOVED lines=9> */
.L_x_56528:
[----:B------:R-:W-:Y:S02]  /*457c0*/  IMAD.MOV.U32 R50, RZ, RZ, R25 ;  /* 0x000000ffff327224 */ /* 0x000fe400078e0019 */
[----:B------:R-:W-:Y:S02]  /*457d0*/  IMAD.MOV.U32 R38, RZ, RZ, R15 ;  /* 0x000000ffff267224 */ /* 0x000fe400078e000f */
[----:B------:R-:W-:Y:S02]  /*457e0*/  IMAD.MOV.U32 R25, RZ, RZ, R40 ;  /* 0x000000ffff197224 */ /* 0x000fe400078e0028 */
[----:B------:R-:W-:-:S07]  /*457f0*/  IMAD.MOV.U32 R15, RZ, RZ, R12 ;  /* 0x000000ffff0f7224 */ /* 0x000fce00078e000c */
.L_x_56529:
[----:B------:R-:W-:Y:S05]  /*45800*/  BSYNC B1 ;  /* 0x0000000000017941 */ /* 0x000fea0003800000 */
.L_x_56527:
        /* <DEDUP_REMOVED lines=9> */
.L_x_56531:
[----:B------:R-:W-:Y:S02]  /*458a0*/  IMAD.MOV.U32 R13, RZ, RZ, R50 ;  /* 0x000000ffff0d7224 */ /* 0x000fe400078e0032 */
[----:B------:R-:W-:Y:S02]  /*458b0*/  IMAD.MOV.U32 R12, RZ, RZ, R38 ;  /* 0x000000ffff0c7224 */ /* 0x000fe400078e0026 */
[----:B------:R-:W-:Y:S02]  /*458c0*/  IMAD.MOV.U32 R50, RZ, RZ, R29 ;  /* 0x000000ffff327224 */ /* 0x000fe400078e001d */
[----:B------:R-:W-:-:S07]  /*458d0*/  IMAD.MOV.U32 R38, RZ, RZ, R11 ;  /* 0x000000ffff267224 */ /* 0x000fce00078e000b */
.L_x_56532:
[----:B------:R-:W-:Y:S05]  /*458e0*/  BSYNC B1 ;  /* 0x0000000000017941 */ /* 0x000fea0003800000 */
.L_x_56530:
        /* <DEDUP_REMOVED lines=9> */
.L_x_56534:
[----:B------:R-:W-:Y:S02]  /*45980*/  IMAD.MOV.U32 R27, RZ, RZ, R13 ;  /* 0x000000ffff1b7224 */ /* 0x000fe400078e000d */
[----:B------:R-:W-:Y:S02]  /*45990*/  IMAD.MOV.U32 R11, RZ, RZ, R12 ;  /* 0x000000ffff0b7224 */ /* 0x000fe400078e000c */
[----:B------:R-:W-:Y:S02]  /*459a0*/  IMAD.MOV.U32 R13, RZ, RZ, R10 ;  /* 0x000000ffff0d7224 */ /* 0x000fe400078e000a */
[----:B------:R-:W-:-:S07]  /*459b0*/  IMAD.MOV.U32 R12, RZ, RZ, R31 ;  /* 0x000000ffff0c7224 */ /* 0x000fce00078e001f */
.L_x_56535:
[----:B------:R-:W-:Y:S05]  /*459c0*/  BSYNC B1 ;  /* 0x0000000000017941 */ /* 0x000fea0003800000 */
.L_x_56533:
        /* <DEDUP_REMOVED lines=9> */
.L_x_56537:
[----:B------:R-:W-:Y:S02]  /*45a60*/  IMAD.MOV.U32 R10, RZ, RZ, R27 ;  /* 0x000000ffff0a7224 */ /* 0x000fe400078e001b */
[----:B------:R-:W-:Y:S02]  /*45a70*/  IMAD.MOV.U32 R29, RZ, RZ, R11 ;  /* 0x000000ffff1d7224 */ /* 0x000fe400078e000b */
[----:B------:R-:W-:Y:S02]  /*45a80*/  IMAD.MOV.U32 R27, RZ, RZ, R42 ;  /* 0x000000ffff1b7224 */ /* 0x000fe400078e002a */
[----:B------:R-:W-:-:S07]  /*45a90*/  IMAD.MOV.U32 R11, RZ, RZ, R8 ;  /* 0x000000ffff0b7224 */ /* 0x000fce00078e0008 */
.L_x_56538:
[----:B------:R-:W-:Y:S05]  /*45aa0*/  BSYNC B1 ;  /* 0x0000000000017941 */ /* 0x000fea0003800000 */
.L_x_56536:
        /* <DEDUP_REMOVED lines=9> */
.L_x_56540:
[----:B------:R-:W-:Y:S02]  /*45b40*/  IMAD.MOV.U32 R31, RZ, RZ, R10 ;  /* 0x000000ffff1f7224 */ /* 0x000fe400078e000a */
[----:B------:R-:W-:Y:S02]  /*45b50*/  IMAD.MOV.U32 R8, RZ, RZ, R29 ;  /* 0x000000ffff087224 */ /* 0x000fe400078e001d */
[----:B------:R-:W-:Y:S02]  /*45b60*/  IMAD.MOV.U32 R10, RZ, RZ, R9 ;  /* 0x000000ffff0a7224 */ /* 0x000fe400078e0009 */
[----:B------:R-:W-:-:S07]  /*45b70*/  IMAD.MOV.U32 R29, RZ, RZ, R44 ;  /* 0x000000ffff1d7224 */ /* 0x000fce00078e002c */
.L_x_56541:
[----:B------:R-:W-:Y:S05]  /*45b80*/  BSYNC B1 ;  /* 0x0000000000017941 */ /* 0x000fea0003800000 */
.L_x_56539:
        /* <DEDUP_REMOVED lines=9> */
.L_x_56543:
[----:B------:R-:W-:Y:S02]  /*45c20*/  IMAD.MOV.U32 R9, RZ, RZ, R31 ;  /* 0x000000ffff097224 */ /* 0x000fe400078e001f */
[----:B------:R-:W-:Y:S02]  /*45c30*/  IMAD.MOV.U32 R40, RZ, RZ, R8 ;  /* 0x000000ffff287224 */ /* 0x000fe400078e0008 */
[----:B------:R-:W-:Y:S02]  /*45c40*/  IMAD.MOV.U32 R31, RZ, RZ, R46 ;  /* 0x000000ffff1f7224 */ /* 0x000fe400078e002e */
[----:B------:R-:W-:-:S07]  /*45c50*/  IMAD.MOV.U32 R8, RZ, RZ, R7 ;  /* 0x000000ffff087224 */ /* 0x000fce00078e0007 */
.L_x_56544:
[----:B------:R-:W-:Y:S05]  /*45c60*/  BSYNC B1 ;  /* 0x0000000000017941 */ /* 0x000fea0003800000 */
.L_x_56542:
        /* <DEDUP_REMOVED lines=9> */
.L_x_56546:
[----:B------:R-:W-:Y:S02]  /*45d00*/  IMAD.MOV.U32 R42, RZ, RZ, R9 ;  /* 0x000000ffff2a7224 */ /* 0x000fe400078e0009 */
[----:B------:R-:W-:Y:S02]  /*45d10*/  IMAD.MOV.U32 R7, RZ, RZ, R40 ;  /* 0x000000ffff077224 */ /* 0x000fe400078e0028 */
[----:B------:R-:W-:Y:S02]  /*45d20*/  IMAD.MOV.U32 R9, RZ, RZ, R6 ;  /* 0x000000ffff097224 */ /* 0x000fe400078e0006 */
[----:B------:R-:W-:-:S07]  /*45d30*/  IMAD.MOV.U32 R40, RZ, RZ, R5 ;  /* 0x000000ffff287224 */ /* 0x000fce00078e0005 */
.L_x_56547:
[----:B------:R-:W-:Y:S05]  /*45d40*/  BSYNC B1 ;  /* 0x0000000000017941 */ /* 0x000fea0003800000 */
.L_x_56545:
        /* <DEDUP_REMOVED lines=9> */
.L_x_56549:
[----:B------:R-:W-:Y:S02]  /*45de0*/  IMAD.MOV.U32 R6, RZ, RZ, R42 ;  /* 0x000000ffff067224 */ /* 0x000fe400078e002a */
[----:B------:R-:W-:Y:S02]  /*45df0*/  IMAD.MOV.U32 R5, RZ, RZ, R7 ;  /* 0x000000ffff057224 */ /* 0x000fe400078e0007 */
[----:B------:R-:W-:Y:S02]  /*45e00*/  IMAD.MOV.U32 R42, RZ, RZ, R33 ;  /* 0x000000ffff2a7224 */ /* 0x000fe400078e0021 */
[----:B------:R-:W-:-:S07]  /*45e10*/  IMAD.MOV.U32 R7, RZ, RZ, R4 ;  /* 0x000000ffff077224 */ /* 0x000fce00078e0004 */
.L_x_56550:
[----:B------:R-:W-:Y:S05]  /*45e20*/  BSYNC B1 ;  /* 0x0000000000017941 */ /* 0x000fea0003800000 */
.L_x_56548:
        /* <DEDUP_REMOVED lines=9> */
.L_x_56552:
[----:B------:R-:W-:Y:S02]  /*45ec0*/  IMAD.MOV.U32 R33, RZ, RZ, R6 ;  /* 0x000000ffff217224 */ /* 0x000fe400078e0006 */
[----:B------:R-:W-:Y:S02]  /*45ed0*/  IMAD.MOV.U32 R4, RZ, RZ, R5 ;  /* 0x000000ffff047224 */ /* 0x000fe400078e0005 */
[----:B------:R-:W-:Y:S02]  /*45ee0*/  IMAD.MOV.U32 R6, RZ, RZ, R3 ;  /* 0x000000ffff067224 */ /* 0x000fe400078e0003 */
[----:B------:R-:W-:-:S07]  /*45ef0*/  IMAD.MOV.U32 R5, RZ, RZ, R2 ;  /* 0x000000ffff057224 */ /* 0x000fce00078e0002 */
.L_x_56553:
[----:B------:R-:W-:Y:S05]  /*45f00*/  BSYNC B1 ;  /* 0x0000000000017941 */ /* 0x000fea0003800000 */
.L_x_56551:
        /* <DEDUP_REMOVED lines=9> */
.L_x_56555:
[----:B------:R-:W-:Y:S02]  /*45fa0*/  IMAD.MOV.U32 R3, RZ, RZ, R33 ;  /* 0x000000ffff037224 */ /* 0x000fe400078e0021 */
[----:B------:R-:W-:Y:S02]  /*45fb0*/  IMAD.MOV.U32 R2, RZ, RZ, R4 ;  /* 0x000000ffff027224 */ /* 0x000fe400078e0004 */
[----:B------:R-:W-:Y:S02]  /*45fc0*/  IMAD.MOV.U32 R33, RZ, RZ, R48 ;  /* 0x000000ffff217224 */ /* 0x000fe400078e0030 */
[----:B------:R-:W-:-:S07]  /*45fd0*/  IMAD.MOV.U32 R4, RZ, RZ, R35 ;  /* 0x000000ffff047224 */ /* 0x000fce00078e0023 */
.L_x_56556:
[----:B------:R-:W-:Y:S05]  /*45fe0*/  BSYNC B1 ;  /* 0x0000000000017941 */ /* 0x000fea0003800000 */
.L_x_56554:
        /* <DEDUP_REMOVED lines=9> */
.L_x_56558:
[----:B------:R-:W-:Y:S02]  /*46080*/  IMAD.MOV.U32 R39, RZ, RZ, R3 ;  /* 0x000000ffff277224 */ /* 0x000fe400078e0003 */
[----:B------:R-:W-:Y:S02]  /*46090*/  IMAD.MOV.U32 R35, RZ, RZ, R2 ;  /* 0x000000ffff237224 */ /* 0x000fe400078e0002 */
[----:B------:R-:W-:Y:S02]  /*460a0*/  IMAD.MOV.U32 R3, RZ, RZ, R18 ;  /* 0x000000ffff037224 */ /* 0x000fe400078e0012 */
[----:B------:R-:W-:-:S07]  /*460b0*/  IMAD.MOV.U32 R2, RZ, RZ, R17 ;  /* 0x000000ffff027224 */ /* 0x000fce00078e0011 */
.L_x_56559:
[----:B------:R-:W-:Y:S05]  /*460c0*/  BSYNC B1 ;  /* 0x0000000000017941 */ /* 0x000fea0003800000 */
.L_x_56557:
        /* <DEDUP_REMOVED lines=16> */
.L_x_56561:
[----:B------:R-:W-:Y:S01]  /*461d0*/  IMAD.MOV.U32 R32, RZ, RZ, R19 ;  /* 0x000000ffff207224 */ /* 0x000fe200078e0013 */
[----:B------:R-:W-:Y:S01]  /*461e0*/  MOV R19, R34 ;  /* 0x0000002200137202 */ /* 0x000fe20000000f00 */
[----:B------:R-:W-:Y:S02]  /*461f0*/  IMAD.MOV.U32 R18, RZ, RZ, R67 ;  /* 0x000000ffff127224 */ /* 0x000fe400078e0043 */
[----:B------:R-:W-:-:S07]  /*46200*/  IMAD.MOV.U32 R67, RZ, RZ, R16 ;  /* 0x000000ffff437224 */ /* 0x000fce00078e0010 */
.L_x_56562:
[----:B------:R-:W-:Y:S05]  /*46210*/  BSYNC B1 ;  /* 0x0000000000017941 */ /* 0x000fea0003800000 */
.L_x_56560:
        /* <DEDUP_REMOVED lines=9> */
.L_x_56564:
[----:B------:R-:W-:Y:S01]  /*462b0*/  IMAD.MOV.U32 R21, RZ, RZ, R32 ;  /* 0x000000ffff157224 */ /* 0x000fe200078e0020 */
[----:B------:R-:W-:Y:S01]  /*462c0*/  MOV R32, R37 ;  /* 0x0000002500207202 */ /* 0x000fe20000000f00 */
[----:B------:R-:W-:Y:S02]  /*462d0*/  IMAD.MOV.U32 R17, RZ, RZ, R18 ;  /* 0x000000ffff117224 */ /* 0x000fe400078e0012 */
[----:B------:R-:W-:-:S07]  /*462e0*/  IMAD.MOV.U32 R18, RZ, RZ, R23 ;  /* 0x000000ffff127224 */ /* 0x000fce00078e0017 */
.L_x_56565:
[----:B------:R-:W-:Y:S05]  /*462f0*/  BSYNC B1 ;  /* 0x0000000000017941 */ /* 0x000fea0003800000 */
.L_x_56563:
        /* <DEDUP_REMOVED lines=9> */
.L_x_56567:
[----:B------:R-:W-:Y:S01]  /*46390*/  IMAD.MOV.U32 R34, RZ, RZ, R21 ;  /* 0x000000ffff227224 */ /* 0x000fe200078e0015 */
[----:B------:R-:W-:Y:S01]  /*463a0*/  MOV R21, R36 ;  /* 0x0000002400157202 */ /* 0x000fe20000000f00 */
[----:B------:R-:W-:Y:S02]  /*463b0*/  IMAD.MOV.U32 R16, RZ, RZ, R17 ;  /* 0x000000ffff107224 */ /* 0x000fe400078e0011 */
[----:B------:R-:W-:-:S07]  /*463c0*/  IMAD.MOV.U32 R17, RZ, RZ, R14 ;  /* 0x000000ffff117224 */ /* 0x000fce00078e000e */
.L_x_56568:
[----:B------:R-:W-:Y:S05]  /*463d0*/  BSYNC B1 ;  /* 0x0000000000017941 */ /* 0x000fea0003800000 */
.L_x_56566:
        /* <DEDUP_REMOVED lines=9> */
.L_x_56570:
[----:B------:R-:W-:Y:S01]  /*46470*/  IMAD.MOV.U32 R37, RZ, RZ, R34 ;  /* 0x000000ffff257224 */ /* 0x000fe200078e0022 */
[----:B------:R-:W-:Y:S01]  /*46480*/  MOV R34, R25 ;  /* 0x0000001900227202 */ /* 0x000fe20000000f00 */
[----:B------:R-:W-:Y:S02]  /*46490*/  IMAD.MOV.U32 R23, RZ, RZ, R16 ;  /* 0x000000ffff177224 */ /* 0x000fe400078e0010 */
[----:B------:R-:W-:-:S07]  /*464a0*/  IMAD.MOV.U32 R16, RZ, RZ, R15 ;  /* 0x000000ffff107224 */ /* 0x000fce00078e000f */
.L_x_56571:
[----:B------:R-:W-:Y:S05]  /*464b0*/  BSYNC B1 ;  /* 0x0000000000017941 */ /* 0x000fea0003800000 */
.L_x_56569:
        /* <DEDUP_REMOVED lines=9> */
.L_x_56573:
[----:B------:R-:W-:Y:S01]  /*46550*/  IMAD.MOV.U32 R14, RZ, RZ, R37 ;  /* 0x000000ffff0e7224 */ /* 0x000fe200078e0025 */
[----:B------:R-:W-:Y:S01]  /*46560*/  MOV R37, R50 ;  /* 0x0000003200257202 */ /* 0x000fe20000000f00 */
[----:B------:R-:W-:Y:S02]  /*46570*/  IMAD.MOV.U32 R15, RZ, RZ, R23 ;  /* 0x000000ffff0f7224 */ /* 0x000fe400078e0017 */
[----:B------:R-:W-:-:S07]  /*46580*/  IMAD.MOV.U32 R23, RZ, RZ, R38 ;  /* 0x000000ffff177224 */ /* 0x000fce00078e0026 */
.L_x_56574:
[----:B------:R-:W-:Y:S05]  /*46590*/  BSYNC B1 ;  /* 0x0000000000017941 */ /* 0x000fea0003800000 */
.L_x_56572:
        /* <DEDUP_REMOVED lines=9> */
.L_x_56576:
[----:B------:R-:W-:Y:S01]  /*46630*/  IMAD.MOV.U32 R38, RZ, RZ, R14 ;  /* 0x000000ffff267224 */ /* 0x000fe200078e000e */
[----:B------:R-:W-:Y:S01]  /*46640*/  MOV R14, R13 ;  /* 0x0000000d000e7202 */ /* 0x000fe20000000f00 */
[----:B------:R-:W-:Y:S02]  /*46650*/  IMAD.MOV.U32 R36, RZ, RZ, R15 ;  /* 0x000000ffff247224 */ /* 0x000fe400078e000f */
[----:B------:R-:W-:-:S07]  /*46660*/  IMAD.MOV.U32 R15, RZ, RZ, R12 ;  /* 0x000000ffff0f7224 */ /* 0x000fce00078e000c */
.L_x_56577:
[----:B------:R-:W-:Y:S05]  /*46670*/  BSYNC B1 ;  /* 0x0000000000017941 */ /* 0x000fea0003800000 */
.L_x_56575:
        /* <DEDUP_REMOVED lines=9> */
.L_x_56579:
[----:B------:R-:W-:Y:S01]  /*46710*/  IMAD.MOV.U32 R13, RZ, RZ, R38 ;  /* 0x000000ffff0d7224 */ /* 0x000fe200078e0026 */
[----:B------:R-:W-:Y:S01]  /*46720*/  MOV R38, R27 ;  /* 0x0000001b00267202 */ /* 0x000fe20000000f00 */
[----:B------:R-:W-:Y:S02]  /*46730*/  IMAD.MOV.U32 R12, RZ, RZ, R36 ;  /* 0x000000ffff0c7224 */ /* 0x000fe400078e0024 */
[----:B------:R-:W-:-:S07]  /*46740*/  IMAD.MOV.U32 R36, RZ, RZ, R11 ;  /* 0x000000ffff247224 */ /* 0x000fce00078e000b */
.L_x_56580:
[----:B------:R-:W-:Y:S05]  /*46750*/  BSYNC B1 ;  /* 0x0000000000017941 */ /* 0x000fea0003800000 */
.L_x_56578:
        /* <DEDUP_REMOVED lines=9> */
.L_x_56582:
[----:B------:R-:W-:Y:S01]  /*467f0*/  IMAD.MOV.U32 R44, RZ, RZ, R13 ;  /* 0x000000ffff2c7224 */ /* 0x000fe200078e000d */
[----:B------:R-:W-:Y:S01]  /*46800*/  MOV R13, R10 ;  /* 0x0000000a000d7202 */ /* 0x000fe20000000f00 */
[----:B------:R-:W-:Y:S02]  /*46810*/  IMAD.MOV.U32 R11, RZ, RZ, R12 ;  /* 0x000000ffff0b7224 */ /* 0x000fe400078e000c */
[----:B------:R-:W-:-:S07]  /*46820*/  IMAD.MOV.U32 R12, RZ, RZ, R29 ;  /* 0x000000ffff0c7224 */ /* 0x000fce00078e001d */
.L_x_56583:
[----:B------:R-:W-:Y:S05]  /*46830*/  BSYNC B1 ;  /* 0x0000000000017941 */ /* 0x000fea0003800000 */
.L_x_56581:
        /* <DEDUP_REMOVED lines=9> */
.L_x_56585:
[----:B------:R-:W-:Y:S01]  /*468d0*/  IMAD.MOV.U32 R10, RZ, RZ, R44 ;  /* 0x000000ffff0a7224 */ /* 0x000fe200078e002c */
[----:B------:R-:W-:Y:S01]  /*468e0*/  MOV R44, R31 ;  /* 0x0000001f002c7202 */ /* 0x000fe20000000f00 */
[----:B------:R-:W-:Y:S02]  /*468f0*/  IMAD.MOV.U32 R25, RZ, RZ, R11 ;  /* 0x000000ffff197224 */ /* 0x000fe400078e000b */
[----:B------:R-:W-:-:S07]  /*46900*/  IMAD.MOV.U32 R11, RZ, RZ, R8 ;  /* 0x000000ffff0b7224 */ /* 0x000fce00078e0008 */
.L_x_56586:
[----:B------:R-:W-:Y:S05]  /*46910*/  BSYNC B1 ;  /* 0x0000000000017941 */ /* 0x000fea0003800000 */
.L_x_56584:
        /* <DEDUP_REMOVED lines=9> */
.L_x_56588:
[----:B------:R-:W-:Y:S01]  /*469b0*/  IMAD.MOV.U32 R27, RZ, RZ, R10 ;  /* 0x000000ffff1b7224 */ /* 0x000fe200078e000a */
[----:B------:R-:W-:Y:S01]  /*469c0*/  MOV R10, R9 ;  /* 0x00000009000a7202 */ /* 0x000fe20000000f00 */
[----:B------:R-:W-:Y:S02]  /*469d0*/  IMAD.MOV.U32 R8, RZ, RZ, R25 ;  /* 0x000000ffff087224 */ /* 0x000fe400078e0019 */
[----:B------:R-:W-:-:S07]  /*469e0*/  IMAD.MOV.U32 R25, RZ, RZ, R40 ;  /* 0x000000ffff197224 */ /* 0x000fce00078e0028 */
.L_x_56589:
[----:B------:R-:W-:Y:S05]  /*469f0*/  BSYNC B1 ;  /* 0x0000000000017941 */ /* 0x000fea0003800000 */
.L_x_56587:
        /* <DEDUP_REMOVED lines=9> */
.L_x_56591:
[----:B------:R-:W-:Y:S01]  /*46a90*/  IMAD.MOV.U32 R9, RZ, RZ, R27 ;  /* 0x000000ffff097224 */ /* 0x000fe200078e001b */
[----:B------:R-:W-:Y:S01]  /*46aa0*/  MOV R27, R42 ;  /* 0x0000002a001b7202 */ /* 0x000fe20000000f00 */
[----:B------:R-:W-:Y:S02]  /*46ab0*/  IMAD.MOV.U32 R40, RZ, RZ, R8 ;  /* 0x000000ffff287224 */ /* 0x000fe400078e0008 */
[----:B------:R-:W-:-:S07]  /*46ac0*/  IMAD.MOV.U32 R8, RZ, RZ, R7 ;  /* 0x000000ffff087224 */ /* 0x000fce00078e0007 */
.L_x_56592:
[----:B------:R-:W-:Y:S05]  /*46ad0*/  BSYNC B1 ;  /* 0x0000000000017941 */ /* 0x000fea0003800000 */
.L_x_56590:
        /* <DEDUP_REMOVED lines=9> */
.L_x_56594:
[----:B------:R-:W-:Y:S01]  /*46b70*/  IMAD.MOV.U32 R42, RZ, RZ, R9 ;  /* 0x000000ffff2a7224 */ /* 0x000fe200078e0009 */
[----:B------:R-:W-:Y:S01]  /*46b80*/  MOV R9, R6 ;  /* 0x0000000600097202 */ /* 0x000fe20000000f00 */
[----:B------:R-:W-:Y:S02]  /*46b90*/  IMAD.MOV.U32 R7, RZ, RZ, R40 ;  /* 0x000000ffff077224 */ /* 0x000fe400078e0028 */
[----:B------:R-:W-:-:S07]  /*46ba0*/  IMAD.MOV.U32 R40, RZ, RZ, R5 ;  /* 0x000000ffff287224 */ /* 0x000fce00078e0005 */
.L_x_56595:
[----:B------:R-:W-:Y:S05]  /*46bb0*/  BSYNC B1 ;  /* 0x0000000000017941 */ /* 0x000fea0003800000 */
.L_x_56593:
        /* <DEDUP_REMOVED lines=9> */
.L_x_56597:
[----:B------:R-:W-:Y:S01]  /*46c50*/  IMAD.MOV.U32 R6, RZ, RZ, R42 ;  /* 0x000000ffff067224 */ /* 0x000fe200078e002a */
[----:B------:R-:W-:Y:S01]  /*46c60*/  MOV R42, R33 ;  /* 0x00000021002a7202 */ /* 0x000fe20000000f00 */
[----:B------:R-:W-:Y:S02]  /*46c70*/  IMAD.MOV.U32 R5, RZ, RZ, R7 ;  /* 0x000000ffff057224 */ /* 0x000fe400078e0007 */
[----:B------:R-:W-:-:S07]  /*46c80*/  IMAD.MOV.U32 R7, RZ, RZ, R4 ;  /* 0x000000ffff077224 */ /* 0x000fce00078e0004 */
.L_x_56598:
[----:B------:R-:W-:Y:S05]  /*46c90*/  BSYNC B1 ;  /* 0x0000000000017941 */ /* 0x000fea0003800000 */
.L_x_56596:
        /* <DEDUP_REMOVED lines=9> */
.L_x_56600:
[----:B------:R-:W-:Y:S01]  /*46d30*/  IMAD.MOV.U32 R46, RZ, RZ, R6 ;  /* 0x000000ffff2e7224 */ /* 0x000fe200078e0006 */
[----:B------:R-:W-:Y:S01]  /*46d40*/  MOV R6, R3 ;  /* 0x0000000300067202 */ /* 0x000fe20000000f00 */
[----:B------:R-:W-:Y:S02]  /*46d50*/  IMAD.MOV.U32 R4, RZ, RZ, R5 ;  /* 0x000000ffff047224 */ /* 0x000fe400078e0005 */
[----:B------:R-:W-:-:S07]  /*46d60*/  IMAD.MOV.U32 R5, RZ, RZ, R2 ;  /* 0x000000ffff057224 */ /* 0x000fce00078e0002 */
.L_x_56601:
[----:B------:R-:W-:Y:S05]  /*46d70*/  BSYNC B1 ;  /* 0x0000000000017941 */ /* 0x000fea0003800000 */
.L_x_56599:
        /* <DEDUP_REMOVED lines=9> */
.L_x_56603:
[----:B------:R-:W-:Y:S01]  /*46e10*/  IMAD.MOV.U32 R3, RZ, RZ, R46 ;  /* 0x000000ffff037224 */ /* 0x000fe200078e002e */
[----:B------:R-:W-:Y:S01]  /*46e20*/  MOV R46, R39 ;  /* 0x00000027002e7202 */ /* 0x000fe20000000f00 */
[----:B------:R-:W-:Y:S02]  /*46e30*/  IMAD.MOV.U32 R2, RZ, RZ, R4 ;  /* 0x000000ffff027224 */ /* 0x000fe400078e0004 */
[----:B------:R-:W-:-:S07]  /*46e40*/  IMAD.MOV.U32 R4, RZ, RZ, R35 ;  /* 0x000000ffff047224 */ /* 0x000fce00078e0023 */
.L_x_56604:
[----:B------:R-:W-:Y:S05]  /*46e50*/  BSYNC B1 ;  /* 0x0000000000017941 */ /* 0x000fea0003800000 */
.L_x_56602:
        /* <DEDUP_REMOVED lines=16> */
.L_x_56606:
[----:B------:R-:W-:Y:S01]  /*46f60*/  MOV R30, R19 ;  /* 0x00000013001e7202 */ /* 0x000fe20000000f00 */
[----:B------:R-:W-:Y:S02]  /*46f70*/  IMAD.MOV.U32 R48, RZ, RZ, R67 ;  /* 0x000000ffff307224 */ /* 0x000fe400078e0043 */
[----:B------:R-:W-:Y:S02]  /*46f80*/  IMAD.MOV.U32 R19, RZ, RZ, R32 ;  /* 0x000000ffff137224 */ /* 0x000fe400078e0020 */
[----:B------:R-:W-:-:S07]  /*46f90*/  IMAD.MOV.U32 R67, RZ, RZ, R18 ;  /* 0x000000ffff437224 */ /* 0x000fce00078e0012 */
.L_x_56607:
[----:B------:R-:W-:Y:S05]  /*46fa0*/  BSYNC B1 ;  /* 0x0000000000017941 */ /* 0x000fea0003800000 */
.L_x_56605:
        /* <DEDUP_REMOVED lines=9> */
.L_x_56609:
[----:B------:R-:W-:Y:S01]  /*47040*/  MOV R29, R30 ;  /* 0x0000001e001d7202 */ /* 0x000fe20000000f00 */
[----:B------:R-:W-:Y:S02]  /*47050*/  IMAD.MOV.U32 R31, RZ, RZ, R48 ;  /* 0x000000ffff1f7224 */ /* 0x000fe400078e0030 */
[----:B------:R-:W-:Y:S02]  /*47060*/  IMAD.MOV.U32 R30, RZ, RZ, R21 ;  /* 0x000000ffff1e7224 */ /* 0x000fe400078e0015 */
[----:B------:R-:W-:-:S07]  /*47070*/  IMAD.MOV.U32 R48, RZ, RZ, R17 ;  /* 0x000000ffff307224 */ /* 0x000fce00078e0011 */
.L_x_56610:
[----:B------:R-:W-:Y:S05]  /*47080*/  BSYNC B1 ;  /* 0x0000000000017941 */ /* 0x000fea0003800000 */
.L_x_56608:
        /* <DEDUP_REMOVED lines=9> */
.L_x_56612:
[----:B------:R-:W-:Y:S01]  /*47120*/  MOV R18, R29 ;  /* 0x0000001d00127202 */ /* 0x000fe20000000f00 */
[----:B------:R-:W-:Y:S02]  /*47130*/  IMAD.MOV.U32 R32, RZ, RZ, R31 ;  /* 0x000000ffff207224 */ /* 0x000fe400078e001f */
[----:B------:R-:W-:Y:S02]  /*47140*/  IMAD.MOV.U32 R29, RZ, RZ, R34 ;  /* 0x000000ffff1d7224 */ /* 0x000fe400078e0022 */
[----:B------:R-:W-:-:S07]  /*47150*/  IMAD.MOV.U32 R31, RZ, RZ, R16 ;  /* 0x000000ffff1f7224 */ /* 0x000fce00078e0010 */
.L_x_56613:
[----:B------:R-:W-:Y:S05]  /*47160*/  BSYNC B1 ;  /* 0x0000000000017941 */ /* 0x000fea0003800000 */
.L_x_56611:
        /* <DEDUP_REMOVED lines=9> */
.L_x_56615:
[----:B------:R-:W-:Y:S01]  /*47200*/  MOV R17, R18 ;  /* 0x0000001200117202 */ /* 0x000fe20000000f00 */
[----:B------:R-:W-:Y:S02]  /*47210*/  IMAD.MOV.U32 R16, RZ, RZ, R32 ;  /* 0x000000ffff107224 */ /* 0x000fe400078e0020 */
[----:B------:R-:W-:Y:S02]  /*47220*/  IMAD.MOV.U32 R18, RZ, RZ, R37 ;  /* 0x000000ffff127224 */ /* 0x000fe400078e0025 */
[----:B------:R-:W-:-:S07]  /*47230*/  IMAD.MOV.U32 R32, RZ, RZ, R23 ;  /* 0x000000ffff207224 */ /* 0x000fce00078e0017 */
.L_x_56616:
[----:B------:R-:W-:Y:S05]  /*47240*/  BSYNC B1 ;  /* 0x0000000000017941 */ /* 0x000fea0003800000 */
.L_x_56614:
        /* <DEDUP_REMOVED lines=9> */
.L_x_56618:
[----:B------:R-:W-:Y:S01]  /*472e0*/  MOV R21, R17 ;  /* 0x0000001100157202 */ /* 0x000fe20000000f00 */
[----:B------:R-:W-:Y:S02]  /*472f0*/  IMAD.MOV.U32 R23, RZ, RZ, R16 ;  /* 0x000000ffff177224 */ /* 0x000fe400078e0010 */
[----:B------:R-:W-:Y:S02]  /*47300*/  IMAD.MOV.U32 R17, RZ, RZ, R14 ;  /* 0x000000ffff117224 */ /* 0x000fe400078e000e */
[----:B------:R-:W-:-:S07]  /*47310*/  IMAD.MOV.U32 R16, RZ, RZ, R15 ;  /* 0x000000ffff107224 */ /* 0x000fce00078e000f */
.L_x_56619:
[----:B------:R-:W-:Y:S05]  /*47320*/  BSYNC B1 ;  /* 0x0000000000017941 */ /* 0x000fea0003800000 */
.L_x_56617:
        /* <DEDUP_REMOVED lines=9> */
.L_x_56621:
[----:B------:R-:W-:Y:S01]  /*473c0*/  MOV R14, R21 ;  /* 0x00000015000e7202 */ /* 0x000fe20000000f00 */
[----:B------:R-:W-:Y:S02]  /*473d0*/  IMAD.MOV.U32 R15, RZ, RZ, R23 ;  /* 0x000000ffff0f7224 */ /* 0x000fe400078e0017 */
[----:B------:R-:W-:Y:S02]  /*473e0*/  IMAD.MOV.U32 R21, RZ, RZ, R38 ;  /* 0x000000ffff157224 */ /* 0x000fe400078e0026 */
[----:B------:R-:W-:-:S07]  /*473f0*/  IMAD.MOV.U32 R23, RZ, RZ, R36 ;  /* 0x000000ffff177224 */ /* 0x000fce00078e0024 */
.L_x_56622:
[----:B------:R-:W-:Y:S05]  /*47400*/  BSYNC B1 ;  /* 0x0000000000017941 */ /* 0x000fea0003800000 */
.L_x_56620:
        /* <DEDUP_REMOVED lines=9> */
.L_x_56624:
[----:B------:R-:W-:Y:S01]  /*474a0*/  MOV R33, R14 ;  /* 0x0000000e00217202 */ /* 0x000fe20000000f00 */
[----:B------:R-:W-:Y:S02]  /*474b0*/  IMAD.MOV.U32 R34, RZ, RZ, R15 ;  /* 0x000000ffff227224 */ /* 0x000fe400078e000f */
[----:B------:R-:W-:Y:S02]  /*474c0*/  IMAD.MOV.U32 R14, RZ, RZ, R13 ;  /* 0x000000ffff0e7224 */ /* 0x000fe400078e000d */
[----:B------:R-:W-:-:S07]  /*474d0*/  IMAD.MOV.U32 R15, RZ, RZ, R12 ;  /* 0x000000ffff0f7224 */ /* 0x000fce00078e000c */
.L_x_56625:
[----:B------:R-:W-:Y:S05]  /*474e0*/  BSYNC B1 ;  /* 0x0000000000017941 */ /* 0x000fea0003800000 */
.L_x_56623:
        /* <DEDUP_REMOVED lines=9> */
.L_x_56627:
[----:B------:R-:W-:Y:S01]  /*47580*/  MOV R13, R33 ;  /* 0x00000021000d7202 */ /* 0x000fe20000000f00 */
[----:B------:R-:W-:Y:S02]  /*47590*/  IMAD.MOV.U32 R12, RZ, RZ, R34 ;  /* 0x000000ffff0c7224 */ /* 0x000fe400078e0022 */
[----:B------:R-:W-:Y:S02]  /*475a0*/  IMAD.MOV.U32 R33, RZ, RZ, R44 ;  /* 0x000000ffff217224 */ /* 0x000fe400078e002c */
[----:B------:R-:W-:-:S07]  /*475b0*/  IMAD.MOV.U32 R34, RZ, RZ, R11 ;  /* 0x000000ffff227224 */ /* 0x000fce00078e000b */
.L_x_56628:
[----:B------:R-:W-:Y:S05]  /*475c0*/  BSYNC B1 ;  /* 0x0000000000017941 */ /* 0x000fea0003800000 */
.L_x_56626:
        /* <DEDUP_REMOVED lines=9> */
.L_x_56630:
[----:B------:R-:W-:Y:S01]  /*47660*/  MOV R36, R13 ;  /* 0x0000000d00247202 */ /* 0x000fe20000000f00 */
[----:B------:R-:W-:Y:S02]  /*47670*/  IMAD.MOV.U32 R11, RZ, RZ, R12 ;  /* 0x000000ffff0b7224 */ /* 0x000fe400078e000c */
[----:B------:R-:W-:Y:S02]  /*47680*/  IMAD.MOV.U32 R13, RZ, RZ, R10 ;  /* 0x000000ffff0d7224 */ /* 0x000fe400078e000a */
[----:B------:R-:W-:-:S07]  /*47690*/  IMAD.MOV.U32 R12, RZ, RZ, R25 ;  /* 0x000000ffff0c7224 */ /* 0x000fce00078e0019 */
.L_x_56631:
[----:B------:R-:W-:Y:S05]  /*476a0*/  BSYNC B1 ;  /* 0x0000000000017941 */ /* 0x000fea0003800000 */
.L_x_56629:
        /* <DEDUP_REMOVED lines=9> */
.L_x_56633:
[----:B------:R-:W-:Y:S01]  /*47740*/  MOV R10, R36 ;  /* 0x00000024000a7202 */ /* 0x000fe20000000f00 */
[----:B------:R-:W-:Y:S02]  /*47750*/  IMAD.MOV.U32 R25, RZ, RZ, R11 ;  /* 0x000000ffff197224 */ /* 0x000fe400078e000b */
[----:B------:R-:W-:Y:S02]  /*47760*/  IMAD.MOV.U32 R36, RZ, RZ, R27 ;  /* 0x000000ffff247224 */ /* 0x000fe400078e001b */
[----:B------:R-:W-:-:S07]  /*47770*/  IMAD.MOV.U32 R11, RZ, RZ, R8 ;  /* 0x000000ffff0b7224 */ /* 0x000fce00078e0008 */
.L_x_56634:
[----:B------:R-:W-:Y:S05]  /*47780*/  BSYNC B1 ;  /* 0x0000000000017941 */ /* 0x000fea0003800000 */
.L_x_56632:
        /* <DEDUP_REMOVED lines=9> */
.L_x_56636:
[----:B------:R-:W-:Y:S01]  /*47820*/  MOV R27, R10 ;  /* 0x0000000a001b7202 */ /* 0x000fe20000000f00 */
[----:B------:R-:W-:Y:S02]  /*47830*/  IMAD.MOV.U32 R8, RZ, RZ, R25 ;  /* 0x000000ffff087224 */ /* 0x000fe400078e0019 */
[----:B------:R-:W-:Y:S02]  /*47840*/  IMAD.MOV.U32 R10, RZ, RZ, R9 ;  /* 0x000000ffff0a7224 */ /* 0x000fe400078e0009 */
[----:B------:R-:W-:-:S07]  /*47850*/  IMAD.MOV.U32 R25, RZ, RZ, R40 ;  /* 0x000000ffff197224 */ /* 0x000fce00078e0028 */
.L_x_56637:
[----:B------:R-:W-:Y:S05]  /*47860*/  BSYNC B1 ;  /* 0x0000000000017941 */ /* 0x000fea0003800000 */
.L_x_56635:
        /* <DEDUP_REMOVED lines=9> */
.L_x_56639:
[----:B------:R-:W-:Y:S01]  /*47900*/  MOV R9, R27 ;  /* 0x0000001b00097202 */ /* 0x000fe20000000f00 */
[----:B------:R-:W-:Y:S02]  /*47910*/  IMAD.MOV.U32 R38, RZ, RZ, R8 ;  /* 0x000000ffff267224 */ /* 0x000fe400078e0008 */
[----:B------:R-:W-:Y:S02]  /*47920*/  IMAD.MOV.U32 R27, RZ, RZ, R42 ;  /* 0x000000ffff1b7224 */ /* 0x000fe400078e002a */
[----:B------:R-:W-:-:S07]  /*47930*/  IMAD.MOV.U32 R8, RZ, RZ, R7 ;  /* 0x000000ffff087224 */ /* 0x000fce00078e0007 */
.L_x_56640:
[----:B------:R-:W-:Y:S05]  /*47940*/  BSYNC B1 ;  /* 0x0000000000017941 */ /* 0x000fea0003800000 */
.L_x_56638:
        /* <DEDUP_REMOVED lines=9> */
.L_x_56642:
[----:B------:R-:W-:Y:S01]  /*479e0*/  MOV R7, R9 ;  /* 0x0000000900077202 */ /* 0x000fe20000000f00 */
[----:B------:R-:W-:Y:S02]  /*479f0*/  IMAD.MOV.U32 R35, RZ, RZ, R38 ;  /* 0x000000ffff237224 */ /* 0x000fe400078e0026 */
[----:B------:R-:W-:Y:S02]  /*47a00*/  IMAD.MOV.U32 R9, RZ, RZ, R6 ;  /* 0x000000ffff097224 */ /* 0x000fe400078e0006 */
[----:B------:R-:W-:-:S07]  /*47a10*/  IMAD.MOV.U32 R38, RZ, RZ, R5 ;  /* 0x000000ffff267224 */ /* 0x000fce00078e0005 */
.L_x_56643:
[----:B------:R-:W-:Y:S05]  /*47a20*/  BSYNC B1 ;  /* 0x0000000000017941 */ /* 0x000fea0003800000 */
.L_x_56641:
        /* <DEDUP_REMOVED lines=9> */
.L_x_56645:
[----:B------:R-:W-:Y:S01]  /*47ac0*/  MOV R6, R7 ;  /* 0x0000000700067202 */ /* 0x000fe20000000f00 */
[----:B------:R-:W-:Y:S02]  /*47ad0*/  IMAD.MOV.U32 R5, RZ, RZ, R35 ;  /* 0x000000ffff057224 */ /* 0x000fe400078e0023 */
[----:B------:R-:W-:Y:S02]  /*47ae0*/  IMAD.MOV.U32 R7, RZ, RZ, R46 ;  /* 0x000000ffff077224 */ /* 0x000fe400078e002e */
[----:B------:R-:W-:-:S07]  /*47af0*/  IMAD.MOV.U32 R35, RZ, RZ, R4 ;  /* 0x000000ffff237224 */ /* 0x000fce00078e0004 */
.L_x_56646:
[----:B------:R-:W-:Y:S05]  /*47b00*/  BSYNC B1 ;  /* 0x0000000000017941 */ /* 0x000fea0003800000 */
.L_x_56644:
        /* <DEDUP_REMOVED lines=9> */
.L_x_56648:
[----:B------:R-:W-:Y:S01]  /*47ba0*/  MOV R4, R6 ;  /* 0x0000000600047202 */ /* 0x000fe20000000f00 */
[----:B------:R-:W-:Y:S02]  /*47bb0*/  IMAD.MOV.U32 R37, RZ, RZ, R5 ;  /* 0x000000ffff257224 */ /* 0x000fe400078e0005 */
[----:B------:R-:W-:Y:S02]  /*47bc0*/  IMAD.MOV.U32 R6, RZ, RZ, R3 ;  /* 0x000000ffff067224 */ /* 0x000fe400078e0003 */
[----:B------:R-:W-:-:S07]  /*47bd0*/  IMAD.MOV.U32 R5, RZ, RZ, R2 ;  /* 0x000000ffff057224 */ /* 0x000fce00078e0002 */
.L_x_56649:
[----:B------:R-:W-:Y:S05]  /*47be0*/  BSYNC B1 ;  /* 0x0000000000017941 */ /* 0x000fea0003800000 */
.L_x_56647:
        /* <DEDUP_REMOVED lines=16> */
.L_x_56651:
[----:B------:R-:W-:Y:S02]  /*47cf0*/  IMAD.MOV.U32 R2, RZ, RZ, R19 ;  /* 0x000000ffff027224 */ /* 0x000fe400078e0013 */
[----:B------:R-:W-:Y:S02]  /*47d00*/  IMAD.MOV.U32 R28, RZ, RZ, R67 ;  /* 0x000000ffff1c7224 */ /* 0x000fe400078e0043 */
[----:B------:R-:W-:Y:S02]  /*47d10*/  IMAD.MOV.U32 R19, RZ, RZ, R30 ;  /* 0x000000ffff137224 */ /* 0x000fe400078e001e */
[----:B------:R-:W-:-:S07]  /*47d20*/  IMAD.MOV.U32 R67, RZ, RZ, R48 ;  /* 0x000000ffff437224 */ /* 0x000fce00078e0030 */
.L_x_56652:
[----:B------:R-:W-:Y:S05]  /*47d30*/  BSYNC B1 ;  /* 0x0000000000017941 */ /* 0x000fea0003800000 */
.L_x_56650:
        /* <DEDUP_REMOVED lines=9> */
.L_x_56654:
[----:B------:R-:W-:Y:S02]  /*47dd0*/  IMAD.MOV.U32 R3, RZ, RZ, R2 ;  /* 0x000000ffff037224 */ /* 0x000fe400078e0002 */
[----:B------:R-:W-:Y:S02]  /*47de0*/  IMAD.MOV.U32 R39, RZ, RZ, R28 ;  /* 0x000000ffff277224 */ /* 0x000fe400078e001c */
[----:B------:R-:W-:Y:S02]  /*47df0*/  IMAD.MOV.U32 R2, RZ, RZ, R29 ;  /* 0x000000ffff027224 */ /* 0x000fe400078e001d */
[----:B------:R-:W-:-:S07]  /*47e00*/  IMAD.MOV.U32 R28, RZ, RZ, R31 ;  /* 0x000000ffff1c7224 */ /* 0x000fce00078e001f */
.L_x_56655:
[----:B------:R-:W-:Y:S05]  /*47e10*/  BSYNC B1 ;  /* 0x0000000000017941 */ /* 0x000fea0003800000 */
.L_x_56653:
        /* <DEDUP_REMOVED lines=9> */
.L_x_56657:
[----:B------:R-:W-:Y:S02]  /*47eb0*/  IMAD.MOV.U32 R30, RZ, RZ, R3 ;  /* 0x000000ffff1e7224 */ /* 0x000fe400078e0003 */
[----:B------:R-:W-:Y:S02]  /*47ec0*/  IMAD.MOV.U32 R29, RZ, RZ, R39 ;  /* 0x000000ffff1d7224 */ /* 0x000fe400078e0027 */
[----:B------:R-:W-:Y:S02]  /*47ed0*/  IMAD.MOV.U32 R3, RZ, RZ, R18 ;  /* 0x000000ffff037224 */ /* 0x000fe400078e0012 */
[----:B------:R-:W-:-:S07]  /*47ee0*/  IMAD.MOV.U32 R39, RZ, RZ, R32 ;  /* 0x000000ffff277224 */ /* 0x000fce00078e0020 */
.L_x_56658:
[----:B------:R-:W-:Y:S05]  /*47ef0*/  BSYNC B1 ;  /* 0x0000000000017941 */ /* 0x000fea0003800000 */
.L_x_56656:
        /* <DEDUP_REMOVED lines=9> */
.L_x_56660:
[----:B------:R-:W-:Y:S02]  /*47f90*/  IMAD.MOV.U32 R18, RZ, RZ, R30 ;  /* 0x000000ffff127224 */ /* 0x000fe400078e001e */
[----:B------:R-:W-:Y:S02]  /*47fa0*/  IMAD.MOV.U32 R32, RZ, RZ, R29 ;  /* 0x000000ffff207224 */ /* 0x000fe400078e001d */
[----:B------:R-:W-:Y:S02]  /*47fb0*/  IMAD.MOV.U32 R30, RZ, RZ, R17 ;  /* 0x000000ffff1e7224 */ /* 0x000fe400078e0011 */
[----:B------:R-:W-:-:S07]  /*47fc0*/  IMAD.MOV.U32 R29, RZ, RZ, R16 ;  /* 0x000000ffff1d7224 */ /* 0x000fce00078e0010 */
.L_x_56661:
[----:B------:R-:W-:Y:S05]  /*47fd0*/  BSYNC B1 ;  /* 0x0000000000017941 */ /* 0x000fea0003800000 */
.L_x_56659:
        /* <DEDUP_REMOVED lines=9> */
.L_x_56663:
[----:B------:R-:W-:Y:S02]  /*48070*/  IMAD.MOV.U32 R17, RZ, RZ, R18 ;  /* 0x000000ffff117224 */ /* 0x000fe400078e0012 */
[----:B------:R-:W-:Y:S02]  /*48080*/  IMAD.MOV.U32 R16, RZ, RZ, R32 ;  /* 0x000000ffff107224 */ /* 0x000fe400078e0020 */
[----:B------:R-:W-:Y:S02]  /*48090*/  IMAD.MOV.U32 R18, RZ, RZ, R21 ;  /* 0x000000ffff127224 */ /* 0x000fe400078e0015 */
[----:B------:R-:W-:-:S07]  /*480a0*/  IMAD.MOV.U32 R32, RZ, RZ, R23 ;  /* 0x000000ffff207224 */ /* 0x000fce00078e0017 */
.L_x_56664:
[----:B------:R-:W-:Y:S05]  /*480b0*/  BSYNC B1 ;  /* 0x0000000000017941 */ /* 0x000fea0003800000 */
.L_x_56662:
        /* <DEDUP_REMOVED lines=9> */
.L_x_56666:
[----:B------:R-:W-:Y:S02]  /*48150*/  IMAD.MOV.U32 R40, RZ, RZ, R17 ;  /* 0x000000ffff287224 */ /* 0x000fe400078e0011 */
[----:B------:R-:W-:Y:S02]  /*48160*/  IMAD.MOV.U32 R21, RZ, RZ, R16 ;  /* 0x000000ffff157224 */ /* 0x000fe400078e0010 */
[----:B------:R-:W-:Y:S02]  /*48170*/  IMAD.MOV.U32 R17, RZ, RZ, R14 ;  /* 0x000000ffff117224 */ /* 0x000fe400078e000e */
[----:B------:R-:W-:-:S07]  /*48180*/  IMAD.MOV.U32 R16, RZ, RZ, R15 ;  /* 0x000000ffff107224 */ /* 0x000fce00078e000f */
.L_x_56667:
[----:B------:R-:W-:Y:S05]  /*48190*/  BSYNC B1 ;  /* 0x0000000000017941 */ /* 0x000fea0003800000 */
.L_x_56665:
        /* <DEDUP_REMOVED lines=9> */
.L_x_56669:
[----:B------:R-:W-:Y:S02]  /*48230*/  IMAD.MOV.U32 R14, RZ, RZ, R40 ;  /* 0x000000ffff0e7224 */ /* 0x000fe400078e0028 */
[----:B------:R-:W-:Y:S02]  /*48240*/  IMAD.MOV.U32 R15, RZ, RZ, R21 ;  /* 0x000000ffff0f7224 */ /* 0x000fe400078e0015 */
[----:B------:R-:W-:Y:S02]  /*48250*/  IMAD.MOV.U32 R40, RZ, RZ, R33 ;  /* 0x000000ffff287224 */ /* 0x000fe400078e0021 */
[----:B------:R-:W-:-:S07]  /*48260*/  IMAD.MOV.U32 R21, RZ, RZ, R34 ;  /* 0x000000ffff157224 */ /* 0x000fce00078e0022 */
.L_x_56670:
[----:B------:R-:W-:Y:S05]  /*48270*/  BSYNC B1 ;  /* 0x0000000000017941 */ /* 0x000fea0003800000 */
.L_x_56668:
        /* <DEDUP_REMOVED lines=9> */
.L_x_56672:
[----:B------:R-:W-:Y:S02]  /*48310*/  IMAD.MOV.U32 R23, RZ, RZ, R14 ;  /* 0x000000ffff177224 */ /* 0x000fe400078e000e */
[----:B------:R-:W-:Y:S02]  /*48320*/  IMAD.MOV.U32 R34, RZ, RZ, R15 ;  /* 0x000000ffff227224 */ /* 0x000fe400078e000f */
[----:B------:R-:W-:Y:S02]  /*48330*/  IMAD.MOV.U32 R14, RZ, RZ, R13 ;  /* 0x000000ffff0e7224 */ /* 0x000fe400078e000d */
[----:B------:R-:W-:-:S07]  /*48340*/  IMAD.MOV.U32 R15, RZ, RZ, R12 ;  /* 0x000000ffff0f7224 */ /* 0x000fce00078e000c */
.L_x_56673:
[----:B------:R-:W-:Y:S05]  /*48350*/  BSYNC B1 ;  /* 0x0000000000017941 */ /* 0x000fea0003800000 */
.L_x_56671:
        /* <DEDUP_REMOVED lines=9> */
.L_x_56675:
[----:B------:R-:W-:Y:S02]  /*483f0*/  IMAD.MOV.U32 R13, RZ, RZ, R23 ;  /* 0x000000ffff0d7224 */ /* 0x000fe400078e0017 */
[----:B------:R-:W-:Y:S02]  /*48400*/  IMAD.MOV.U32 R12, RZ, RZ, R34 ;  /* 0x000000ffff0c7224 */ /* 0x000fe400078e0022 */
[----:B------:R-:W-:Y:S02]  /*48410*/  IMAD.MOV.U32 R23, RZ, RZ, R36 ;  /* 0x000000ffff177224 */ /* 0x000fe400078e0024 */
[----:B------:R-:W-:-:S07]  /*48420*/  IMAD.MOV.U32 R34, RZ, RZ, R11 ;  /* 0x000000ffff227224 */ /* 0x000fce00078e000b */
.L_x_56676:
[----:B------:R-:W-:Y:S05]  /*48430*/  BSYNC B1 ;  /* 0x0000000000017941 */ /* 0x000fea0003800000 */
.L_x_56674:
        /* <DEDUP_REMOVED lines=9> */
.L_x_56678:
[----:B------:R-:W-:Y:S02]  /*484d0*/  IMAD.MOV.U32 R36, RZ, RZ, R13 ;  /* 0x000000ffff247224 */ /* 0x000fe400078e000d */
[----:B------:R-:W-:Y:S02]  /*484e0*/  IMAD.MOV.U32 R11, RZ, RZ, R12 ;  /* 0x000000ffff0b7224 */ /* 0x000fe400078e000c */
[----:B------:R-:W-:Y:S02]  /*484f0*/  IMAD.MOV.U32 R13, RZ, RZ, R10 ;  /* 0x000000ffff0d7224 */ /* 0x000fe400078e000a */
[----:B------:R-:W-:-:S07]  /*48500*/  IMAD.MOV.U32 R12, RZ, RZ, R25 ;  /* 0x000000ffff0c7224 */ /* 0x000fce00078e0019 */
.L_x_56679:
[----:B------:R-:W-:Y:S05]  /*48510*/  BSYNC B1 ;  /* 0x0000000000017941 */ /* 0x000fea0003800000 */
.L_x_56677:
        /* <DEDUP_REMOVED lines=9> */
.L_x_56681:
[----:B------:R-:W-:Y:S02]  /*485b0*/  IMAD.MOV.U32 R10, RZ, RZ, R36 ;  /* 0x000000ffff0a7224 */ /* 0x000fe400078e0024 */
[----:B------:R-:W-:Y:S02]  /*485c0*/  IMAD.MOV.U32 R25, RZ, RZ, R11 ;  /* 0x000000ffff197224 */ /* 0x000fe400078e000b */
[----:B------:R-:W-:Y:S02]  /*485d0*/  IMAD.MOV.U32 R36, RZ, RZ, R27 ;  /* 0x000000ffff247224 */ /* 0x000fe400078e001b */
[----:B------:R-:W-:-:S07]  /*485e0*/  IMAD.MOV.U32 R11, RZ, RZ, R8 ;  /* 0x000000ffff0b7224 */ /* 0x000fce00078e0008 */
.L_x_56682:
[----:B------:R-:W-:Y:S05]  /*485f0*/  BSYNC B1 ;  /* 0x0000000000017941 */ /* 0x000fea0003800000 */
.L_x_56680:
        /* <DEDUP_REMOVED lines=9> */
.L_x_56684:
[----:B------:R-:W-:Y:S02]  /*48690*/  IMAD.MOV.U32 R8, RZ, RZ, R10 ;  /* 0x000000ffff087224 */ /* 0x000fe400078e000a */
[----:B------:R-:W-:Y:S02]  /*486a0*/  IMAD.MOV.U32 R42, RZ, RZ, R25 ;  /* 0x000000ffff2a7224 */ /* 0x000fe400078e0019 */
[----:B------:R-:W-:Y:S02]  /*486b0*/  IMAD.MOV.U32 R10, RZ, RZ, R9 ;  /* 0x000000ffff0a7224 */ /* 0x000fe400078e0009 */
[----:B------:R-:W-:-:S07]  /*486c0*/  IMAD.MOV.U32 R25, RZ, RZ, R38 ;  /* 0x000000ffff197224 */ /* 0x000fce00078e0026 */
.L_x_56685:
[----:B------:R-:W-:Y:S05]  /*486d0*/  BSYNC B1 ;  /* 0x0000000000017941 */ /* 0x000fea0003800000 */
.L_x_56683:
        /* <DEDUP_REMOVED lines=9> */
.L_x_56687:
[----:B------:R-:W-:Y:S02]  /*48770*/  IMAD.MOV.U32 R9, RZ, RZ, R8 ;  /* 0x000000ffff097224 */ /* 0x000fe400078e0008 */
[----:B------:R-:W-:Y:S02]  /*48780*/  IMAD.MOV.U32 R38, RZ, RZ, R42 ;  /* 0x000000ffff267224 */ /* 0x000fe400078e002a */
[----:B------:R-:W-:Y:S02]  /*48790*/  IMAD.MOV.U32 R8, RZ, RZ, R7 ;  /* 0x000000ffff087224 */ /* 0x000fe400078e0007 */
[----:B------:R-:W-:-:S07]  /*487a0*/  IMAD.MOV.U32 R42, RZ, RZ, R35 ;  /* 0x000000ffff2a7224 */ /* 0x000fce00078e0023 */
.L_x_56688:
[----:B------:R-:W-:Y:S05]  /*487b0*/  BSYNC B1 ;  /* 0x0000000000017941 */ /* 0x000fea0003800000 */
.L_x_56686:
        /* <DEDUP_REMOVED lines=9> */
.L_x_56690:
[----:B------:R-:W-:Y:S02]  /*48850*/  IMAD.MOV.U32 R7, RZ, RZ, R9 ;  /* 0x000000ffff077224 */ /* 0x000fe400078e0009 */
[----:B------:R-:W-:Y:S02]  /*48860*/  IMAD.MOV.U32 R44, RZ, RZ, R38 ;  /* 0x000000ffff2c7224 */ /* 0x000fe400078e0026 */
[----:B------:R-:W-:Y:S02]  /*48870*/  IMAD.MOV.U32 R9, RZ, RZ, R6 ;  /* 0x000000ffff097224 */ /* 0x000fe400078e0006 */
[----:B------:R-:W-:-:S07]  /*48880*/  IMAD.MOV.U32 R38, RZ, RZ, R5 ;  /* 0x000000ffff267224 */ /* 0x000fce00078e0005 */
.L_x_56691:
[----:B------:R-:W-:Y:S05]  /*48890*/  BSYNC B1 ;  /* 0x0000000000017941 */ /* 0x000fea0003800000 */
.L_x_56689:
        /* <DEDUP_REMOVED lines=9> */
.L_x_56693:
[----:B------:R-:W-:Y:S02]  /*48930*/  IMAD.MOV.U32 R5, RZ, RZ, R7 ;  /* 0x000000ffff057224 */ /* 0x000fe400078e0007 */
[----:B------:R-:W-:Y:S02]  /*48940*/  IMAD.MOV.U32 R6, RZ, RZ, R44 ;  /* 0x000000ffff067224 */ /* 0x000fe400078e002c */
[----:B------:R-:W-:Y:S02]  /*48950*/  IMAD.MOV.U32 R7, RZ, RZ, R4 ;  /* 0x000000ffff077224 */ /* 0x000fe400078e0004 */
[----:B------:R-:W-:-:S07]  /*48960*/  IMAD.MOV.U32 R44, RZ, RZ, R37 ;  /* 0x000000ffff2c7224 */ /* 0x000fce00078e0025 */
.L_x_56694:
[----:B------:R-:W-:Y:S05]  /*48970*/  BSYNC B1 ;  /* 0x0000000000017941 */ /* 0x000fea0003800000 */
.L_x_56692:
        /* <DEDUP_REMOVED lines=16> */
.L_x_56696:
[----:B------:R-:W-:Y:S01]  /*48a80*/  IMAD.MOV.U32 R4, RZ, RZ, R19 ;  /* 0x000000ffff047224 */ /* 0x000fe200078e0013 */
[----:B------:R-:W-:Y:S01]  /*48a90*/  MOV R19, R2 ;  /* 0x0000000200137202 */ /* 0x000fe20000000f00 */
[----:B------:R-:W-:Y:S02]  /*48aa0*/  IMAD.MOV.U32 R26, RZ, RZ, R67 ;  /* 0x000000ffff1a7224 */ /* 0x000fe400078e0043 */
[----:B------:R-:W-:-:S07]  /*48ab0*/  IMAD.MOV.U32 R67, RZ, RZ, R28 ;  /* 0x000000ffff437224 */ /* 0x000fce00078e001c */
.L_x_56697:
[----:B------:R-:W-:Y:S05]  /*48ac0*/  BSYNC B1 ;  /* 0x0000000000017941 */ /* 0x000fea0003800000 */
.L_x_56695:
        /* <DEDUP_REMOVED lines=9> */
.L_x_56699:
[----:B------:R-:W-:Y:S01]  /*48b60*/  IMAD.MOV.U32 R27, RZ, RZ, R4 ;  /* 0x000000ffff1b7224 */ /* 0x000fe200078e0004 */
[----:B------:R-:W-:Y:S01]  /*48b70*/  MOV R4, R3 ;  /* 0x0000000300047202 */ /* 0x000fe20000000f00 */
[----:B------:R-:W-:Y:S02]  /*48b80*/  IMAD.MOV.U32 R2, RZ, RZ, R26 ;  /* 0x000000ffff027224 */ /* 0x000fe400078e001a */
[----:B------:R-:W-:-:S07]  /*48b90*/  IMAD.MOV.U32 R26, RZ, RZ, R39 ;  /* 0x000000ffff1a7224 */ /* 0x000fce00078e0027 */
.L_x_56700:
[----:B------:R-:W-:Y:S05]  /*48ba0*/  BSYNC B1 ;  /* 0x0000000000017941 */ /* 0x000fea0003800000 */
.L_x_56698:
        /* <DEDUP_REMOVED lines=9> */
.L_x_56702:
[----:B------:R-:W-:Y:S01]  /*48c40*/  IMAD.MOV.U32 R3, RZ, RZ, R27 ;  /* 0x000000ffff037224 */ /* 0x000fe200078e001b */
[----:B------:R-:W-:Y:S01]  /*48c50*/  MOV R27, R30 ;  /* 0x0000001e001b7202 */ /* 0x000fe20000000f00 */
[----:B------:R-:W-:Y:S02]  /*48c60*/  IMAD.MOV.U32 R31, RZ, RZ, R2 ;  /* 0x000000ffff1f7224 */ /* 0x000fe400078e0002 */
[----:B------:R-:W-:-:S07]  /*48c70*/  IMAD.MOV.U32 R2, RZ, RZ, R29 ;  /* 0x000000ffff027224 */ /* 0x000fce00078e001d */
.L_x_56703:
[----:B------:R-:W-:Y:S05]  /*48c80*/  BSYNC B1 ;  /* 0x0000000000017941 */ /* 0x000fea0003800000 */
.L_x_56701:
        /* <DEDUP_REMOVED lines=9> */
.L_x_56705:
[----:B------:R-:W-:Y:S01]  /*48d20*/  IMAD.MOV.U32 R28, RZ, RZ, R3 ;  /* 0x000000ffff1c7224 */ /* 0x000fe200078e0003 */
[----:B------:R-:W-:Y:S01]  /*48d30*/  MOV R3, R18 ;  /* 0x0000001200037202 */ /* 0x000fe20000000f00 */
[----:B------:R-:W-:Y:S02]  /*48d40*/  IMAD.MOV.U32 R29, RZ, RZ, R31 ;  /* 0x000000ffff1d7224 */ /* 0x000fe400078e001f */
[----:B------:R-:W-:-:S07]  /*48d50*/  IMAD.MOV.U32 R31, RZ, RZ, R32 ;  /* 0x000000ffff1f7224 */ /* 0x000fce00078e0020 */
.L_x_56706:
[----:B------:R-:W-:Y:S05]  /*48d60*/  BSYNC B1 ;  /* 0x0000000000017941 */ /* 0x000fea0003800000 */
.L_x_56704:
        /* <DEDUP_REMOVED lines=9> */
.L_x_56708:
[----:B------:R-:W-:Y:S01]  /*48e00*/  IMAD.MOV.U32 R33, RZ, RZ, R28 ;  /* 0x000000ffff217224 */ /* 0x000fe200078e001c */
[----:B------:R-:W-:Y:S01]  /*48e10*/  MOV R28, R17 ;  /* 0x00000011001c7202 */ /* 0x000fe20000000f00 */
[----:B------:R-:W-:Y:S02]  /*48e20*/  IMAD.MOV.U32 R18, RZ, RZ, R29 ;  /* 0x000000ffff127224 */ /* 0x000fe400078e001d */
[----:B------:R-:W-:-:S07]  /*48e30*/  IMAD.MOV.U32 R29, RZ, RZ, R16 ;  /* 0x000000ffff1d7224 */ /* 0x000fce00078e0010 */
.L_x_56709:
[----:B------:R-:W-:Y:S05]  /*48e40*/  BSYNC B1 ;  /* 0x0000000000017941 */ /* 0x000fea0003800000 */
.L_x_56707:
        /* <DEDUP_REMOVED lines=9> */
.L_x_56711:
[----:B------:R-:W-:Y:S01]  /*48ee0*/  IMAD.MOV.U32 R17, RZ, RZ, R33 ;  /* 0x000000ffff117224 */ /* 0x000fe200078e0021 */
[----:B------:R-:W-:Y:S01]  /*48ef0*/  MOV R33, R40 ;  /* 0x0000002800217202 */ /* 0x000fe20000000f00 */
[----:B------:R-:W-:Y:S02]  /*48f00*/  IMAD.MOV.U32 R16, RZ, RZ, R18 ;  /* 0x000000ffff107224 */ /* 0x000fe400078e0012 */
[----:B------:R-:W-:-:S07]  /*48f10*/  IMAD.MOV.U32 R18, RZ, RZ, R21 ;  /* 0x000000ffff127224 */ /* 0x000fce00078e0015 */
.L_x_56712:
[----:B------:R-:W-:Y:S05]  /*48f20*/  BSYNC B1 ;  /* 0x0000000000017941 */ /* 0x000fea0003800000 */
.L_x_56710:
        /* <DEDUP_REMOVED lines=9> */
.L_x_56714:
[----:B------:R-:W-:Y:S01]  /*48fc0*/  IMAD.MOV.U32 R30, RZ, RZ, R17 ;  /* 0x000000ffff1e7224 */ /* 0x000fe200078e0011 */
[----:B------:R-:W-:Y:S01]  /*48fd0*/  MOV R17, R14 ;  /* 0x0000000e00117202 */ /* 0x000fe20000000f00 */
[----:B------:R-:W-:Y:S02]  /*48fe0*/  IMAD.MOV.U32 R21, RZ, RZ, R16 ;  /* 0x000000ffff157224 */ /* 0x000fe400078e0010 */
[----:B------:R-:W-:-:S07]  /*48ff0*/  IMAD.MOV.U32 R16, RZ, RZ, R15 ;  /* 0x000000ffff107224 */ /* 0x000fce00078e000f */
.L_x_56715:
[----:B------:R-:W-:Y:S05]  /*49000*/  BSYNC B1 ;  /* 0x0000000000017941 */ /* 0x000fea0003800000 */
.L_x_56713:
        /* <DEDUP_REMOVED lines=9> */
.L_x_56717:
[----:B------:R-:W-:Y:S01]  /*490a0*/  IMAD.MOV.U32 R14, RZ, RZ, R30 ;  /* 0x000000ffff0e7224 */ /* 0x000fe200078e001e */
[----:B------:R-:W-:Y:S01]  /*490b0*/  MOV R30, R23 ;  /* 0x00000017001e7202 */ /* 0x000fe20000000f00 */
[----:B------:R-:W-:Y:S02]  /*490c0*/  IMAD.MOV.U32 R15, RZ, RZ, R21 ;  /* 0x000000ffff0f7224 */ /* 0x000fe400078e0015 */
[----:B------:R-:W-:-:S07]  /*490d0*/  IMAD.MOV.U32 R21, RZ, RZ, R34 ;  /* 0x000000ffff157224 */ /* 0x000fce00078e0022 */
.L_x_56718:
[----:B------:R-:W-:Y:S05]  /*490e0*/  BSYNC B1 ;  /* 0x0000000000017941 */ /* 0x000fea0003800000 */
.L_x_56716:
        /* <DEDUP_REMOVED lines=9> */
.L_x_56720:
[----:B------:R-:W-:Y:S01]  /*49180*/  IMAD.MOV.U32 R23, RZ, RZ, R14 ;  /* 0x000000ffff177224 */ /* 0x000fe200078e000e */
[----:B------:R-:W-:Y:S01]  /*49190*/  MOV R14, R13 ;  /* 0x0000000d000e7202 */ /* 0x000fe20000000f00 */
[----:B------:R-:W-:Y:S02]  /*491a0*/  IMAD.MOV.U32 R32, RZ, RZ, R15 ;  /* 0x000000ffff207224 */ /* 0x000fe400078e000f */
[----:B------:R-:W-:-:S07]  /*491b0*/  IMAD.MOV.U32 R15, RZ, RZ, R12 ;  /* 0x000000ffff0f7224 */ /* 0x000fce00078e000c */
.L_x_56721:
[----:B------:R-:W-:Y:S05]  /*491c0*/  BSYNC B1 ;  /* 0x0000000000017941 */ /* 0x000fea0003800000 */
.L_x_56719:
        /* <DEDUP_REMOVED lines=9> */
.L_x_56723:
[----:B------:R-:W-:Y:S01]  /*49260*/  IMAD.MOV.U32 R13, RZ, RZ, R23 ;  /* 0x000000ffff0d7224 */ /* 0x000fe200078e0017 */
[----:B------:R-:W-:Y:S01]  /*49270*/  MOV R23, R36 ;  /* 0x0000002400177202 */ /* 0x000fe20000000f00 */
[----:B------:R-:W-:Y:S02]  /*49280*/  IMAD.MOV.U32 R12, RZ, RZ, R32 ;  /* 0x000000ffff0c7224 */ /* 0x000fe400078e0020 */
[----:B------:R-:W-:-:S07]  /*49290*/  IMAD.MOV.U32 R32, RZ, RZ, R11 ;  /* 0x000000ffff207224 */ /* 0x000fce00078e000b */
.L_x_56724:
[----:B------:R-:W-:Y:S05]  /*492a0*/  BSYNC B1 ;  /* 0x0000000000017941 */ /* 0x000fea0003800000 */
.L_x_56722:
        /* <DEDUP_REMOVED lines=9> */
.L_x_56726:
[----:B------:R-:W-:Y:S01]  /*49340*/  IMAD.MOV.U32 R11, RZ, RZ, R13 ;  /* 0x000000ffff0b7224 */ /* 0x000fe200078e000d */
[----:B------:R-:W-:Y:S01]  /*49350*/  MOV R13, R10 ;  /* 0x0000000a000d7202 */ /* 0x000fe20000000f00 */
[----:B------:R-:W-:Y:S02]  /*49360*/  IMAD.MOV.U32 R35, RZ, RZ, R12 ;  /* 0x000000ffff237224 */ /* 0x000fe400078e000c */
[----:B------:R-:W-:-:S07]  /*49370*/  IMAD.MOV.U32 R12, RZ, RZ, R25 ;  /* 0x000000ffff0c7224 */ /* 0x000fce00078e0019 */
.L_x_56727:
[----:B------:R-:W-:Y:S05]  /*49380*/  BSYNC B1 ;  /* 0x0000000000017941 */ /* 0x000fea0003800000 */
.L_x_56725:
        /* <DEDUP_REMOVED lines=9> */
.L_x_56729:
[----:B------:R-:W-:Y:S01]  /*49420*/  IMAD.MOV.U32 R10, RZ, RZ, R11 ;  /* 0x000000ffff0a7224 */ /* 0x000fe200078e000b */
[----:B------:R-:W-:Y:S01]  /*49430*/  MOV R11, R8 ;  /* 0x00000008000b7202 */ /* 0x000fe20000000f00 */
[----:B------:R-:W-:Y:S02]  /*49440*/  IMAD.MOV.U32 R25, RZ, RZ, R35 ;  /* 0x000000ffff197224 */ /* 0x000fe400078e0023 */
[----:B------:R-:W-:-:S07]  /*49450*/  IMAD.MOV.U32 R35, RZ, RZ, R42 ;  /* 0x000000ffff237224 */ /* 0x000fce00078e002a */
.L_x_56730:
[----:B------:R-:W-:Y:S05]  /*49460*/  BSYNC B1 ;  /* 0x0000000000017941 */ /* 0x000fea0003800000 */
.L_x_56728:
        /* <DEDUP_REMOVED lines=9> */
.L_x_56732:
[----:B------:R-:W-:Y:S01]  /*49500*/  IMAD.MOV.U32 R8, RZ, RZ, R10 ;  /* 0x000000ffff087224 */ /* 0x000fe200078e000a */
[----:B------:R-:W-:Y:S01]  /*49510*/  MOV R10, R9 ;  /* 0x00000009000a7202 */ /* 0x000fe20000000f00 */
[----:B------:R-:W-:Y:S02]  /*49520*/  IMAD.MOV.U32 R37, RZ, RZ, R25 ;  /* 0x000000ffff257224 */ /* 0x000fe400078e0019 */
[----:B------:R-:W-:-:S07]  /*49530*/  IMAD.MOV.U32 R25, RZ, RZ, R38 ;  /* 0x000000ffff197224 */ /* 0x000fce00078e0026 */
.L_x_56733:
[----:B------:R-:W-:Y:S05]  /*49540*/  BSYNC B1 ;  /* 0x0000000000017941 */ /* 0x000fea0003800000 */
.L_x_56731:
        /* <DEDUP_REMOVED lines=9> */
.L_x_56735:
[----:B------:R-:W-:Y:S01]  /*495e0*/  IMAD.MOV.U32 R34, RZ, RZ, R8 ;  /* 0x000000ffff227224 */ /* 0x000fe200078e0008 */
[----:B------:R-:W-:Y:S01]  /*495f0*/  MOV R8, R7 ;  /* 0x0000000700087202 */ /* 0x000fe20000000f00 */
[----:B------:R-:W-:Y:S02]  /*49600*/  IMAD.MOV.U32 R9, RZ, RZ, R37 ;  /* 0x000000ffff097224 */ /* 0x000fe400078e0025 */
[----:B------:R-:W-:-:S07]  /*49610*/  IMAD.MOV.U32 R37, RZ, RZ, R44 ;  /* 0x000000ffff257224 */ /* 0x000fce00078e002c */
.L_x_56736:
[----:B------:R-:W-:Y:S05]  /*49620*/  BSYNC B1 ;  /* 0x0000000000017941 */ /* 0x000fea0003800000 */
.L_x_56734:
        /* <DEDUP_REMOVED lines=9> */
.L_x_56738:
[----:B------:R-:W-:Y:S01]  /*496c0*/  IMAD.MOV.U32 R7, RZ, RZ, R34 ;  /* 0x000000ffff077224 */ /* 0x000fe200078e0022 */
[----:B------:R-:W-:Y:S01]  /*496d0*/  MOV R34, R5 ;  /* 0x0000000500227202 */ /* 0x000fe20000000f00 */
[----:B------:R-:W-:Y:S02]  /*496e0*/  IMAD.MOV.U32 R36, RZ, RZ, R9 ;  /* 0x000000ffff247224 */ /* 0x000fe400078e0009 */
[----:B------:R-:W-:-:S07]  /*496f0*/  IMAD.MOV.U32 R9, RZ, RZ, R6 ;  /* 0x000000ffff097224 */ /* 0x000fce00078e0006 */
.L_x_56739:
[----:B------:R-:W-:Y:S05]  /*49700*/  BSYNC B1 ;  /* 0x0000000000017941 */ /* 0x000fea0003800000 */
.L_x_56737:
        /* <DEDUP_REMOVED lines=16> */
.L_x_56741:
[----:B------:R-:W-:Y:S01]  /*49810*/  MOV R6, R19 ;  /* 0x0000001300067202 */ /* 0x000fe20000000f00 */
[----:B------:R-:W-:Y:S02]  /*49820*/  IMAD.MOV.U32 R5, RZ, RZ, R67 ;  /* 0x000000ffff057224 */ /* 0x000fe400078e0043 */
[----:B------:R-:W-:Y:S02]  /*49830*/  IMAD.MOV.U32 R19, RZ, RZ, R4 ;  /* 0x000000ffff137224 */ /* 0x000fe400078e0004 */
[----:B------:R-:W-:-:S07]  /*49840*/  IMAD.MOV.U32 R67, RZ, RZ, R26 ;  /* 0x000000ffff437224 */ /* 0x000fce00078e001a */
.L_x_56742:
[----:B------:R-:W-:Y:S05]  /*49850*/  BSYNC B1 ;  /* 0x0000000000017941 */ /* 0x000fea0003800000 */
.L_x_56740:
        /* <DEDUP_REMOVED lines=9> */
.L_x_56744:
[----:B------:R-:W-:Y:S01]  /*498f0*/  MOV R4, R6 ;  /* 0x0000000600047202 */ /* 0x000fe20000000f00 */
[----:B------:R-:W-:Y:S02]  /*49900*/  IMAD.MOV.U32 R24, RZ, RZ, R5 ;  /* 0x000000ffff187224 */ /* 0x000fe400078e0005 */
[----:B------:R-:W-:Y:S02]  /*49910*/  IMAD.MOV.U32 R6, RZ, RZ, R27 ;  /* 0x000000ffff067224 */ /* 0x000fe400078e001b */
[----:B------:R-:W-:-:S07]  /*49920*/  IMAD.MOV.U32 R5, RZ, RZ, R2 ;  /* 0x000000ffff057224 */ /* 0x000fce00078e0002 */
.L_x_56745:
[----:B------:R-:W-:Y:S05]  /*49930*/  BSYNC B1 ;  /* 0x0000000000017941 */ /* 0x000fea0003800000 */
.L_x_56743:
        /* <DEDUP_REMOVED lines=9> */
.L_x_56747:
[----:B------:R-:W-:Y:S01]  /*499d0*/  MOV R2, R4 ;  /* 0x0000000400027202 */ /* 0x000fe20000000f00 */
[----:B------:R-:W-:Y:S02]  /*499e0*/  IMAD.MOV.U32 R26, RZ, RZ, R24 ;  /* 0x000000ffff1a7224 */ /* 0x000fe400078e0018 */
[----:B------:R-:W-:Y:S02]  /*499f0*/  IMAD.MOV.U32 R4, RZ, RZ, R3 ;  /* 0x000000ffff047224 */ /* 0x000fe400078e0003 */
[----:B------:R-:W-:-:S07]  /*49a00*/  IMAD.MOV.U32 R24, RZ, RZ, R31 ;  /* 0x000000ffff187224 */ /* 0x000fce00078e001f */
.L_x_56748:
[----:B------:R-:W-:Y:S05]  /*49a10*/  BSYNC B1 ;  /* 0x0000000000017941 */ /* 0x000fea0003800000 */
.L_x_56746:
        /* <DEDUP_REMOVED lines=9> */
.L_x_56750:
[----:B------:R-:W-:Y:S01]  /*49ab0*/  MOV R3, R2 ;  /* 0x0000000200037202 */ /* 0x000fe20000000f00 */
[----:B------:R-:W-:Y:S02]  /*49ac0*/  IMAD.MOV.U32 R27, RZ, RZ, R26 ;  /* 0x000000ffff1b7224 */ /* 0x000fe400078e001a */
[----:B------:R-:W-:Y:S02]  /*49ad0*/  IMAD.MOV.U32 R2, RZ, RZ, R28 ;  /* 0x000000ffff027224 */ /* 0x000fe400078e001c */
[----:B------:R-:W-:-:S07]  /*49ae0*/  IMAD.MOV.U32 R26, RZ, RZ, R29 ;  /* 0x000000ffff1a7224 */ /* 0x000fce00078e001d */
.L_x_56751:
[----:B------:R-:W-:Y:S05]  /*49af0*/  BSYNC B1 ;  /* 0x0000000000017941 */ /* 0x000fea0003800000 */
.L_x_56749:
        /* <DEDUP_REMOVED lines=9> */
.L_x_56753:
[----:B------:R-:W-:Y:S01]  /*49b90*/  MOV R28, R3 ;  /* 0x00000003001c7202 */ /* 0x000fe20000000f00 */
[----:B------:R-:W-:Y:S02]  /*49ba0*/  IMAD.MOV.U32 R29, RZ, RZ, R27 ;  /* 0x000000ffff1d7224 */ /* 0x000fe400078e001b */
[----:B------:R-:W-:Y:S02]  /*49bb0*/  IMAD.MOV.U32 R3, RZ, RZ, R33 ;  /* 0x000000ffff037224 */ /* 0x000fe400078e0021 */
[----:B------:R-:W-:-:S07]  /*49bc0*/  IMAD.MOV.U32 R27, RZ, RZ, R18 ;  /* 0x000000ffff1b7224 */ /* 0x000fce00078e0012 */
.L_x_56754:
[----:B------:R-:W-:Y:S05]  /*49bd0*/  BSYNC B1 ;  /* 0x0000000000017941 */ /* 0x000fea0003800000 */
.L_x_56752:
        /* <DEDUP_REMOVED lines=9> */
.L_x_56756:
[----:B------:R-:W-:Y:S01]  /*49c70*/  MOV R31, R28 ;  /* 0x0000001c001f7202 */ /* 0x000fe20000000f00 */
[----:B------:R-:W-:Y:S02]  /*49c80*/  IMAD.MOV.U32 R33, RZ, RZ, R29 ;  /* 0x000000ffff217224 */ /* 0x000fe400078e001d */
[----:B------:R-:W-:Y:S02]  /*49c90*/  IMAD.MOV.U32 R28, RZ, RZ, R17 ;  /* 0x000000ffff1c7224 */ /* 0x000fe400078e0011 */
[----:B------:R-:W-:-:S07]  /*49ca0*/  IMAD.MOV.U32 R29, RZ, RZ, R16 ;  /* 0x000000ffff1d7224 */ /* 0x000fce00078e0010 */
.L_x_56757:
[----:B------:R-:W-:Y:S05]  /*49cb0*/  BSYNC B1 ;  /* 0x0000000000017941 */ /* 0x000fea0003800000 */
.L_x_56755:
        /* <DEDUP_REMOVED lines=9> */
.L_x_56759:
[----:B------:R-:W-:Y:S01]  /*49d50*/  MOV R38, R31 ;  /* 0x0000001f00267202 */ /* 0x000fe20000000f00 */
[----:B------:R-:W-:Y:S02]  /*49d60*/  IMAD.MOV.U32 R40, RZ, RZ, R33 ;  /* 0x000000ffff287224 */ /* 0x000fe400078e0021 */
[----:B------:R-:W-:Y:S02]  /*49d70*/  IMAD.MOV.U32 R31, RZ, RZ, R30 ;  /* 0x000000ffff1f7224 */ /* 0x000fe400078e001e */
[----:B------:R-:W-:-:S07]  /*49d80*/  IMAD.MOV.U32 R33, RZ, RZ, R21 ;  /* 0x000000ffff217224 */ /* 0x000fce00078e0015 */
.L_x_56760:
[----:B------:R-:W-:Y:S05]  /*49d90*/  BSYNC B1 ;  /* 0x0000000000017941 */ /* 0x000fea0003800000 */
.L_x_56758:
        /* <DEDUP_REMOVED lines=9> */
.L_x_56762:
[----:B------:R-:W-:Y:S01]  /*49e30*/  MOV R21, R38 ;  /* 0x0000002600157202 */ /* 0x000fe20000000f00 */
[----:B------:R-:W-:Y:S02]  /*49e40*/  IMAD.MOV.U32 R39, RZ, RZ, R40 ;  /* 0x000000ffff277224 */ /* 0x000fe400078e0028 */
[----:B------:R-:W-:Y:S02]  /*49e50*/  IMAD.MOV.U32 R38, RZ, RZ, R14 ;  /* 0x000000ffff267224 */ /* 0x000fe400078e000e */
[----:B------:R-:W-:-:S07]  /*49e60*/  IMAD.MOV.U32 R40, RZ, RZ, R15 ;  /* 0x000000ffff287224 */ /* 0x000fce00078e000f */
.L_x_56763:
[----:B------:R-:W-:Y:S05]  /*49e70*/  BSYNC B1 ;  /* 0x0000000000017941 */ /* 0x000fea0003800000 */
.L_x_56761:
        /* <DEDUP_REMOVED lines=9> */
.L_x_56765:
[----:B------:R-:W-:Y:S01]  /*49f10*/  MOV R30, R21 ;  /* 0x00000015001e7202 */ /* 0x000fe20000000f00 */
[----:B------:R-:W-:Y:S02]  /*49f20*/  IMAD.MOV.U32 R42, RZ, RZ, R39 ;  /* 0x000000ffff2a7224 */ /* 0x000fe400078e0027 */
[----:B------:R-:W-:Y:S02]  /*49f30*/  IMAD.MOV.U32 R21, RZ, RZ, R23 ;  /* 0x000000ffff157224 */ /* 0x000fe400078e0017 */
[----:B------:R-:W-:-:S07]  /*49f40*/  IMAD.MOV.U32 R39, RZ, RZ, R32 ;  /* 0x000000ffff277224 */ /* 0x000fce00078e0020 */
.L_x_56766:
[----:B------:R-:W-:Y:S05]  /*49f50*/  BSYNC B1 ;  /* 0x0000000000017941 */ /* 0x000fea0003800000 */
.L_x_56764:
        /* <DEDUP_REMOVED lines=9> */
.L_x_56768:
[----:B------:R-:W-:Y:S01]  /*49ff0*/  MOV R23, R30 ;  /* 0x0000001e00177202 */ /* 0x000fe20000000f00 */
[----:B------:R-:W-:Y:S02]  /*4a000*/  IMAD.MOV.U32 R32, RZ, RZ, R42 ;  /* 0x000000ffff207224 */ /* 0x000fe400078e002a */
[----:B------:R-:W-:Y:S02]  /*4a010*/  IMAD.MOV.U32 R30, RZ, RZ, R13 ;  /* 0x000000ffff1e7224 */ /* 0x000fe400078e000d */
[----:B------:R-:W-:-:S07]  /*4a020*/  IMAD.MOV.U32 R42, RZ, RZ, R12 ;  /* 0x000000ffff2a7224 */ /* 0x000fce00078e000c */
.L_x_56769:
[----:B------:R-:W-:Y:S05]  /*4a030*/  BSYNC B1 ;  /* 0x0000000000017941 */ /* 0x000fea0003800000 */
.L_x_56767:
        /* <DEDUP_REMOVED lines=9> */
.L_x_56771:
[----:B------:R-:W-:Y:S01]  /*4a0d0*/  MOV R44, R23 ;  /* 0x00000017002c7202 */ /* 0x000fe20000000f00 */
[----:B------:R-:W-:Y:S02]  /*4a0e0*/  IMAD.MOV.U32 R46, RZ, RZ, R32 ;  /* 0x000000ffff2e7224 */ /* 0x000fe400078e0020 */
[----:B------:R-:W-:Y:S02]  /*4a0f0*/  IMAD.MOV.U32 R23, RZ, RZ, R11 ;  /* 0x000000ffff177224 */ /* 0x000fe400078e000b */
[----:B------:R-:W-:-:S07]  /*4a100*/  IMAD.MOV.U32 R32, RZ, RZ, R35 ;  /* 0x000000ffff207224 */ /* 0x000fce00078e0023 */
.L_x_56772:
[----:B------:R-:W-:Y:S05]  /*4a110*/  BSYNC B1 ;  /* 0x0000000000017941 */ /* 0x000fea0003800000 */
.L_x_56770:
        /* <DEDUP_REMOVED lines=9> */
.L_x_56774:
[----:B------:R-:W-:Y:S01]  /*4a1b0*/  MOV R35, R44 ;  /* 0x0000002c00237202 */ /* 0x000fe20000000f00 */
[----:B------:R-:W-:Y:S02]  /*4a1c0*/  IMAD.MOV.U32 R47, RZ, RZ, R46 ;  /* 0x000000ffff2f7224 */ /* 0x000fe400078e002e */
[----:B------:R-:W-:Y:S02]  /*4a1d0*/  IMAD.MOV.U32 R44, RZ, RZ, R10 ;  /* 0x000000ffff2c7224 */ /* 0x000fe400078e000a */
[----:B------:R-:W-:-:S07]  /*4a1e0*/  IMAD.MOV.U32 R46, RZ, RZ, R25 ;  /* 0x000000ffff2e7224 */ /* 0x000fce00078e0019 */
.L_x_56775:
[----:B------:R-:W-:Y:S05]  /*4a1f0*/  BSYNC B1 ;  /* 0x0000000000017941 */ /* 0x000fea0003800000 */
.L_x_56773:
        /* <DEDUP_REMOVED lines=9> */
.L_x_56777:
[----:B------:R-:W-:Y:S01]  /*4a290*/  MOV R25, R35 ;  /* 0x0000002300197202 */ /* 0x000fe20000000f00 */
[----:B------:R-:W-:Y:S02]  /*4a2a0*/  IMAD.MOV.U32 R48, RZ, RZ, R47 ;  /* 0x000000ffff307224 */ /* 0x000fe400078e002f */
[----:B------:R-:W-:Y:S02]  /*4a2b0*/  IMAD.MOV.U32 R35, RZ, RZ, R8 ;  /* 0x000000ffff237224 */ /* 0x000fe400078e0008 */
[----:B------:R-:W-:-:S07]  /*4a2c0*/  IMAD.MOV.U32 R47, RZ, RZ, R37 ;  /* 0x000000ffff2f7224 */ /* 0x000fce00078e0025 */
.L_x_56778:
[----:B------:R-:W-:Y:S05]  /*4a2d0*/  BSYNC B1 ;  /* 0x0000000000017941 */ /* 0x000fea0003800000 */
.L_x_56776:
        /* <DEDUP_REMOVED lines=9> */
.L_x_56780:
[----:B------:R-:W-:Y:S01]  /*4a370*/  MOV R37, R25 ;  /* 0x0000001900257202 */ /* 0x000fe20000000f00 */
[----:B------:R-:W-:Y:S02]  /*4a380*/  IMAD.MOV.U32 R49, RZ, RZ, R48 ;  /* 0x000000ffff317224 */ /* 0x000fe400078e0030 */
[----:B------:R-:W-:Y:S02]  /*4a390*/  IMAD.MOV.U32 R25, RZ, RZ, R34 ;  /* 0x000000ffff197224 */ /* 0x000fe400078e0022 */
[----:B------:R-:W-:-:S07]  /*4a3a0*/  IMAD.MOV.U32 R48, RZ, RZ, R9 ;  /* 0x000000ffff307224 */ /* 0x000fce00078e0009 */
.L_x_56781:
[----:B------:R-:W-:Y:S05]  /*4a3b0*/  BSYNC B1 ;  /* 0x0000000000017941 */ /* 0x000fea0003800000 */
.L_x_56779:
        /* <DEDUP_REMOVED lines=9> */
.L_x_56783:
[----:B------:R-:W-:Y:S01]  /*4a450*/  MOV R34, R37 ;  /* 0x0000002500227202 */ /* 0x000fe20000000f00 */
[----:B------:R-:W-:Y:S02]  /*4a460*/  IMAD.MOV.U32 R50, RZ, RZ, R49 ;  /* 0x000000ffff327224 */ /* 0x000fe400078e0031 */
[----:B------:R-:W-:Y:S02]  /*4a470*/  IMAD.MOV.U32 R37, RZ, RZ, R7 ;  /* 0x000000ffff257224 */ /* 0x000fe400078e0007 */
[----:B------:R-:W-:-:S07]  /*4a480*/  IMAD.MOV.U32 R49, RZ, RZ, R36 ;  /* 0x000000ffff317224 */ /* 0x000fce00078e0024 */
.L_x_56784:
[----:B------:R-:W-:Y:S05]  /*4a490*/  BSYNC B1 ;  /* 0x0000000000017941 */ /* 0x000fea0003800000 */
.L_x_56782:
        /* <DEDUP_REMOVED lines=16> */
.L_x_56786:
[----:B------:R-:W-:Y:S02]  /*4a5a0*/  IMAD.MOV.U32 R18, RZ, RZ, R19 ;  /* 0x000000ffff127224 */ /* 0x000fe400078e0013 */
[----:B------:R-:W-:Y:S02]  /*4a5b0*/  IMAD.MOV.U32 R66, RZ, RZ, R67 ;  /* 0x000000ffff427224 */ /* 0x000fe400078e0043 */
[----:B------:R-:W-:Y:S02]  /*4a5c0*/  IMAD.MOV.U32 R19, RZ, RZ, R6 ;  /* 0x000000ffff137224 */ /* 0x000fe400078e0006 */
[----:B------:R-:W-:-:S07]  /*4a5d0*/  IMAD.MOV.U32 R67, RZ, RZ, R5 ;  /* 0x000000ffff437224 */ /* 0x000fce00078e0005 */
.L_x_56787:
[----:B------:R-:W-:Y:S05]  /*4a5e0*/  BSYNC B1 ;  /* 0x0000000000017941 */ /* 0x000fea0003800000 */
.L_x_56785:
        /* <DEDUP_REMOVED lines=9> */
.L_x_56789:
[----:B------:R-:W-:Y:S02]  /*4a680*/  IMAD.MOV.U32 R17, RZ, RZ, R18 ;  /* 0x000000ffff117224 */ /* 0x000fe400078e0012 */
[----:B------:R-:W-:Y:S02]  /*4a690*/  IMAD.MOV.U32 R65, RZ, RZ, R66 ;  /* 0x000000ffff417224 */ /* 0x000fe400078e0042 */
[----:B------:R-:W-:Y:S02]  /*4a6a0*/  IMAD.MOV.U32 R18, RZ, RZ, R4 ;  /* 0x000000ffff127224 */ /* 0x000fe400078e0004 */
[----:B------:R-:W-:-:S07]  /*4a6b0*/  IMAD.MOV.U32 R66, RZ, RZ, R24 ;  /* 0x000000ffff427224 */ /* 0x000fce00078e0018 */
.L_x_56790:
[----:B------:R-:W-:Y:S05]  /*4a6c0*/  BSYNC B1 ;  /* 0x0000000000017941 */ /* 0x000fea0003800000 */
.L_x_56788:
        /* <DEDUP_REMOVED lines=9> */
.L_x_56792:
[----:B------:R-:W-:Y:S02]  /*4a760*/  IMAD.MOV.U32 R16, RZ, RZ, R17 ;  /* 0x000000ffff107224 */ /* 0x000fe400078e0011 */
[----:B------:R-:W-:Y:S02]  /*4a770*/  IMAD.MOV.U32 R64, RZ, RZ, R65 ;  /* 0x000000ffff407224 */ /* 0x000fe400078e0041 */
[----:B------:R-:W-:Y:S02]  /*4a780*/  IMAD.MOV.U32 R17, RZ, RZ, R2 ;  /* 0x000000ffff117224 */ /* 0x000fe400078e0002 */
[----:B------:R-:W-:-:S07]  /*4a790*/  IMAD.MOV.U32 R65, RZ, RZ, R26 ;  /* 0x000000ffff417224 */ /* 0x000fce00078e001a */
.L_x_56793:
[----:B------:R-:W-:Y:S05]  /*4a7a0*/  BSYNC B1 ;  /* 0x0000000000017941 */ /* 0x000fea0003800000 */
.L_x_56791:
        /* <DEDUP_REMOVED lines=9> */
.L_x_56795:
[----:B------:R-:W-:Y:S02]  /*4a840*/  IMAD.MOV.U32 R15, RZ, RZ, R16 ;  /* 0x000000ffff0f7224 */ /* 0x000fe400078e0010 */
[----:B------:R-:W-:Y:S02]  /*4a850*/  IMAD.MOV.U32 R63, RZ, RZ, R64 ;  /* 0x000000ffff3f7224 */ /* 0x000fe400078e0040 */
[----:B------:R-:W-:Y:S02]  /*4a860*/  IMAD.MOV.U32 R16, RZ, RZ, R3 ;  /* 0x000000ffff107224 */ /* 0x000fe400078e0003 */
[----:B------:R-:W-:-:S07]  /*4a870*/  IMAD.MOV.U32 R64, RZ, RZ, R27 ;  /* 0x000000ffff407224 */ /* 0x000fce00078e001b */
.L_x_56796:
[----:B------:R-:W-:Y:S05]  /*4a880*/  BSYNC B1 ;  /* 0x0000000000017941 */ /* 0x000fea0003800000 */
.L_x_56794:
        /* <DEDUP_REMOVED lines=9> */
.L_x_56798:
[----:B------:R-:W-:Y:S02]  /*4a920*/  IMAD.MOV.U32 R14, RZ, RZ, R15 ;  /* 0x000000ffff0e7224 */ /* 0x000fe400078e000f */
[----:B------:R-:W-:Y:S02]  /*4a930*/  IMAD.MOV.U32 R62, RZ, RZ, R63 ;  /* 0x000000ffff3e7224 */ /* 0x000fe400078e003f */
[----:B------:R-:W-:Y:S02]  /*4a940*/  IMAD.MOV.U32 R15, RZ, RZ, R28 ;  /* 0x000000ffff0f7224 */ /* 0x000fe400078e001c */
[----:B------:R-:W-:-:S07]  /*4a950*/  IMAD.MOV.U32 R63, RZ, RZ, R29 ;  /* 0x000000ffff3f7224 */ /* 0x000fce00078e001d */
.L_x_56799:
[----:B------:R-:W-:Y:S05]  /*4a960*/  BSYNC B1 ;  /* 0x0000000000017941 */ /* 0x000fea0003800000 */
.L_x_56797:
        /* <DEDUP_REMOVED lines=9> */
.L_x_56801:
[----:B------:R-:W-:Y:S02]  /*4aa00*/  IMAD.MOV.U32 R13, RZ, RZ, R14 ;  /* 0x000000ffff0d7224 */ /* 0x000fe400078e000e */
[----:B------:R-:W-:Y:S02]  /*4aa10*/  IMAD.MOV.U32 R61, RZ, RZ, R62 ;  /* 0x000000ffff3d7224 */ /* 0x000fe400078e003e */
[----:B------:R-:W-:Y:S02]  /*4aa20*/  IMAD.MOV.U32 R14, RZ, RZ, R31 ;  /* 0x000000ffff0e7224 */ /* 0x000fe400078e001f */
[----:B------:R-:W-:-:S07]  /*4aa30*/  IMAD.MOV.U32 R62, RZ, RZ, R33 ;  /* 0x000000ffff3e7224 */ /* 0x000fce00078e0021 */
.L_x_56802:
[----:B------:R-:W-:Y:S05]  /*4aa40*/  BSYNC B1 ;  /* 0x0000000000017941 */ /* 0x000fea0003800000 */
.L_x_56800:
        /* <DEDUP_REMOVED lines=9> */
.L_x_56804:
[----:B------:R-:W-:Y:S02]  /*4aae0*/  IMAD.MOV.U32 R12, RZ, RZ, R13 ;  /* 0x000000ffff0c7224 */ /* 0x000fe400078e000d */
[----:B------:R-:W-:Y:S02]  /*4aaf0*/  IMAD.MOV.U32 R60, RZ, RZ, R61 ;  /* 0x000000ffff3c7224 */ /* 0x000fe400078e003d */
[----:B------:R-:W-:Y:S02]  /*4ab00*/  IMAD.MOV.U32 R13, RZ, RZ, R38 ;  /* 0x000000ffff0d7224 */ /* 0x000fe400078e0026 */
[----:B------:R-:W-:-:S07]  /*4ab10*/  IMAD.MOV.U32 R61, RZ, RZ, R40 ;  /* 0x000000ffff3d7224 */ /* 0x000fce00078e0028 */
.L_x_56805:
[----:B------:R-:W-:Y:S05]  /*4ab20*/  BSYNC B1 ;  /* 0x0000000000017941 */ /* 0x000fea0003800000 */
.L_x_56803:
        /* <DEDUP_REMOVED lines=9> */
.L_x_56807:
[----:B------:R-:W-:Y:S02]  /*4abc0*/  IMAD.MOV.U32 R11, RZ, RZ, R12 ;  /* 0x000000ffff0b7224 */ /* 0x000fe400078e000c */
[----:B------:R-:W-:Y:S02]  /*4abd0*/  IMAD.MOV.U32 R59, RZ, RZ, R60 ;  /* 0x000000ffff3b7224 */ /* 0x000fe400078e003c */
[----:B------:R-:W-:Y:S02]  /*4abe0*/  IMAD.MOV.U32 R12, RZ, RZ, R21 ;  /* 0x000000ffff0c7224 */ /* 0x000fe400078e0015 */
[----:B------:R-:W-:-:S07]  /*4abf0*/  IMAD.MOV.U32 R60, RZ, RZ, R39 ;  /* 0x000000ffff3c7224 */ /* 0x000fce00078e0027 */
.L_x_56808:
[----:B------:R-:W-:Y:S05]  /*4ac00*/  BSYNC B1 ;  /* 0x0000000000017941 */ /* 0x000fea0003800000 */
.L_x_56806:
        /* <DEDUP_REMOVED lines=9> */
.L_x_56810:
[----:B------:R-:W-:Y:S02]  /*4aca0*/  IMAD.MOV.U32 R10, RZ, RZ, R11 ;  /* 0x000000ffff0a7224 */ /* 0x000fe400078e000b */
[----:B------:R-:W-:Y:S02]  /*4acb0*/  IMAD.MOV.U32 R58, RZ, RZ, R59 ;  /* 0x000000ffff3a7224 */ /* 0x000fe400078e003b */
[----:B------:R-:W-:Y:S02]  /*4acc0*/  IMAD.MOV.U32 R11, RZ, RZ, R30 ;  /* 0x000000ffff0b7224 */ /* 0x000fe400078e001e */
[----:B------:R-:W-:-:S07]  /*4acd0*/  IMAD.MOV.U32 R59, RZ, RZ, R42 ;  /* 0x000000ffff3b7224 */ /* 0x000fce00078e002a */
.L_x_56811:
[----:B------:R-:W-:Y:S05]  /*4ace0*/  BSYNC B1 ;  /* 0x0000000000017941 */ /* 0x000fea0003800000 */
.L_x_56809:
        /* <DEDUP_REMOVED lines=9> */
.L_x_56813:
[----:B------:R-:W-:Y:S02]  /*4ad80*/  IMAD.MOV.U32 R9, RZ, RZ, R10 ;  /* 0x000000ffff097224 */ /* 0x000fe400078e000a */
[----:B------:R-:W-:Y:S02]  /*4ad90*/  IMAD.MOV.U32 R57, RZ, RZ, R58 ;  /* 0x000000ffff397224 */ /* 0x000fe400078e003a */
[----:B------:R-:W-:Y:S02]  /*4ada0*/  IMAD.MOV.U32 R10, RZ, RZ, R23 ;  /* 0x000000ffff0a7224 */ /* 0x000fe400078e0017 */
[----:B------:R-:W-:-:S07]  /*4adb0*/  IMAD.MOV.U32 R58, RZ, RZ, R32 ;  /* 0x000000ffff3a7224 */ /* 0x000fce00078e0020 */
.L_x_56814:
[----:B------:R-:W-:Y:S05]  /*4adc0*/  BSYNC B1 ;  /* 0x0000000000017941 */ /* 0x000fea0003800000 */
.L_x_56812:
        /* <DEDUP_REMOVED lines=9> */
.L_x_56816:
[----:B------:R-:W-:Y:S02]  /*4ae60*/  IMAD.MOV.U32 R8, RZ, RZ, R9 ;  /* 0x000000ffff087224 */ /* 0x000fe400078e0009 */
[----:B------:R-:W-:Y:S02]  /*4ae70*/  IMAD.MOV.U32 R56, RZ, RZ, R57 ;  /* 0x000000ffff387224 */ /* 0x000fe400078e0039 */
[----:B------:R-:W-:Y:S02]  /*4ae80*/  IMAD.MOV.U32 R9, RZ, RZ, R44 ;  /* 0x000000ffff097224 */ /* 0x000fe400078e002c */
[----:B------:R-:W-:-:S07]  /*4ae90*/  IMAD.MOV.U32 R57, RZ, RZ, R46 ;  /* 0x000000ffff397224 */ /* 0x000fce00078e002e */
.L_x_56817:
[----:B------:R-:W-:Y:S05]  /*4aea0*/  BSYNC B1 ;  /* 0x0000000000017941 */ /* 0x000fea0003800000 */
.L_x_56815:
        /* <DEDUP_REMOVED lines=9> */
.L_x_56819:
[----:B------:R-:W-:Y:S02]  /*4af40*/  IMAD.MOV.U32 R7, RZ, RZ, R8 ;  /* 0x000000ffff077224 */ /* 0x000fe400078e0008 */
[----:B------:R-:W-:Y:S02]  /*4af50*/  IMAD.MOV.U32 R55, RZ, RZ, R56 ;  /* 0x000000ffff377224 */ /* 0x000fe400078e0038 */
[----:B------:R-:W-:Y:S02]  /*4af60*/  IMAD.MOV.U32 R8, RZ, RZ, R35 ;  /* 0x000000ffff087224 */ /* 0x000fe400078e0023 */
[----:B------:R-:W-:-:S07]  /*4af70*/  IMAD.MOV.U32 R56, RZ, RZ, R47 ;  /* 0x000000ffff387224 */ /* 0x000fce00078e002f */
.L_x_56820:
[----:B------:R-:W-:Y:S05]  /*4af80*/  BSYNC B1 ;  /* 0x0000000000017941 */ /* 0x000fea0003800000 */
.L_x_56818:
        /* <DEDUP_REMOVED lines=9> */
.L_x_56822:
[----:B------:R-:W-:Y:S02]  /*4b020*/  IMAD.MOV.U32 R6, RZ, RZ, R7 ;  /* 0x000000ffff067224 */ /* 0x000fe400078e0007 */
[----:B------:R-:W-:Y:S02]  /*4b030*/  IMAD.MOV.U32 R54, RZ, RZ, R55 ;  /* 0x000000ffff367224 */ /* 0x000fe400078e0037 */
[----:B------:R-:W-:Y:S02]  /*4b040*/  IMAD.MOV.U32 R7, RZ, RZ, R25 ;  /* 0x000000ffff077224 */ /* 0x000fe400078e0019 */
[----:B------:R-:W-:-:S07]  /*4b050*/  IMAD.MOV.U32 R55, RZ, RZ, R48 ;  /* 0x000000ffff377224 */ /* 0x000fce00078e0030 */
.L_x_56823:
[----:B------:R-:W-:Y:S05]  /*4b060*/  BSYNC B1 ;  /* 0x0000000000017941 */ /* 0x000fea0003800000 */
.L_x_56821:
        /* <DEDUP_REMOVED lines=9> */
.L_x_56825:
[----:B------:R-:W-:Y:S02]  /*4b100*/  IMAD.MOV.U32 R5, RZ, RZ, R6 ;  /* 0x000000ffff057224 */ /* 0x000fe400078e0006 */
[----:B------:R-:W-:Y:S02]  /*4b110*/  IMAD.MOV.U32 R53, RZ, RZ, R54 ;  /* 0x000000ffff357224 */ /* 0x000fe400078e0036 */
[----:B------:R-:W-:Y:S02]  /*4b120*/  IMAD.MOV.U32 R6, RZ, RZ, R37 ;  /* 0x000000ffff067224 */ /* 0x000fe400078e0025 */
[----:B------:R-:W-:-:S07]  /*4b130*/  IMAD.MOV.U32 R54, RZ, RZ, R49 ;  /* 0x000000ffff367224 */ /* 0x000fce00078e0031 */
.L_x_56826:
[----:B------:R-:W-:Y:S05]  /*4b140*/  BSYNC B1 ;  /* 0x0000000000017941 */ /* 0x000fea0003800000 */
.L_x_56824:
        /* <DEDUP_REMOVED lines=9> */
.L_x_56828:
[----:B------:R-:W-:Y:S02]  /*4b1e0*/  IMAD.MOV.U32 R4, RZ, RZ, R5 ;  /* 0x000000ffff047224 */ /* 0x000fe400078e0005 */
[----:B------:R-:W-:Y:S02]  /*4b1f0*/  IMAD.MOV.U32 R52, RZ, RZ, R53 ;  /* 0x000000ffff347224 */ /* 0x000fe400078e0035 */
[----:B------:R-:W-:Y:S02]  /*4b200*/  IMAD.MOV.U32 R5, RZ, RZ, R34 ;  /* 0x000000ffff057224 */ /* 0x000fe400078e0022 */
[----:B------:R-:W-:-:S07]  /*4b210*/  IMAD.MOV.U32 R53, RZ, RZ, R50 ;  /* 0x000000ffff357224 */ /* 0x000fce00078e0032 */
.L_x_56829:
[----:B------:R-:W-:Y:S05]  /*4b220*/  BSYNC B1 ;  /* 0x0000000000017941 */ /* 0x000fea0003800000 */
.L_x_56827:
[----:B------:R-:W-:Y:S01]  /*4b230*/  FADD.FTZ R2, R45, R43 ;  /* 0x0000002b2d027221 */ /* 0x000fe20000010000 */
[----:B------:R-:W-:-:S07]  /*4b240*/  MOV R3, R20 ;  /* 0x0000001400037202 */ /* 0x000fce0000000f00 */
.L_x_56109:
[----:B------:R-:W-:Y:S05]  /*4b250*/  BSYNC B0 ;  /* 0x0000000000007941 */ /* 0x000fea0003800000 */
.L_x_56108:
[----:B0-----:R-:W0:Y:S01]  /*4b260*/  S2R R23, SR_TID.X ;  /* 0x0000000000177919 */ /* 0x001e220000002100 */
[----:B------:R-:W-:Y:S01]  /*4b270*/  ISETP.NE.AND P0, PT, R41, RZ, PT ;  /* 0x000000ff2900720c */ /* 0x000fe20003f05270 */
[----:B------:R-:W-:-:S12]  /*4b280*/  BSSY B0, `(.L_x_56830) ;  /* 0x000001c000007945 */ /* 0x000fd80003800000 */
[----:B------:R-:W-:Y:S05]  /*4b290*/  @P0 BRA `(.L_x_56831) ;  /* 0x0000000000680947 */ /* 0x000fea0003800000 */
[----:B------:R-:W1:Y:S01]  /*4b2a0*/  S2R R22, SR_CgaCtaId ;  /* 0x0000000000167919 */ /* 0x000e620000008800 */
[----:B0-----:R-:W-:Y:S01]  /*4b2b0*/  SHF.R.S32.HI R20, RZ, 0x1f, R23 ;  /* 0x0000001fff147819 */ /* 0x001fe20000011417 */
[----:B------:R-:W-:Y:S01]  /*4b2c0*/  IMAD.MOV.U32 R24, RZ, RZ, R3 ;  /* 0x000000ffff187224 */ /* 0x000fe200078e0003 */
[----:B------:R-:W-:Y:S01]  /*4b2d0*/  MOV R21, 0x400 ;  /* 0x0000040000157802 */ /* 0x000fe20000000f00 */
[----:B------:R-:W-:Y:S01]  /*4b2e0*/  IMAD.MOV.U32 R25, RZ, RZ, R2 ;  /* 0x000000ffff197224 */ /* 0x000fe200078e0002 */
[----:B------:R-:W-:-:S04]  /*4b2f0*/  LEA.HI R20, R20, R23, RZ, 0x5 ;  /* 0x0000001714147211 */ /* 0x000fc800078f28ff */
[----:B------:R-:W-:Y:S02]  /*4b300*/  SHF.R.S32.HI R20, RZ, 0x5, R20 ;  /* 0x00000005ff147819 */ /* 0x000fe40000011414 */
[----:B-1----:R-:W-:-:S05]  /*4b310*/  LEA R21, R22, R21, 0x18 ;  /* 0x0000001516157211 */ /* 0x002fca00078ec0ff */
        /* <DEDUP_REMOVED lines=18> */
.L_x_56831:
[----:B------:R-:W-:Y:S05]  /*4b440*/  BSYNC B0 ;  /* 0x0000000000007941 */ /* 0x000fea0003800000 */
.L_x_56830:
        /* <DEDUP_REMOVED lines=9> */
[----:B------:R-:W3:Y:S04]  /*4b4e0*/  LDS.128 R44, [UR4+0x90] ;  /* 0x00009004ff2c7984 */ /* 0x000ee80008000c00 */
[----:B------:R-:W4:Y:S04]  /*4b4f0*/  LDS.64 R68, [UR4+0x110] ;  /* 0x00011004ff447984 */ /* 0x000f280008000a00 */
[----:B-1----:R-:W1:Y:S04]  /*4b500*/  LDS.128 R20, [UR4+0x100] ;  /* 0x00010004ff147984 */ /* 0x002e680008000c00 */
[----:B------:R-:W1:Y:S04]  /*4b510*/  LDS.128 R24, [UR4+0xf0] ;  /* 0x0000f004ff187984 */ /* 0x000e680008000c00 */
[----:B------:R-:W1:Y:S04]  /*4b520*/  LDS.128 R28, [UR4+0xe0] ;  /* 0x0000e004ff1c7984 */ /* 0x000e680008000c00 */
[----:B------:R-:W1:Y:S04]  /*4b530*/  LDS.128 R32, [UR4+0xc0] ;  /* 0x0000c004ff207984 */ /* 0x000e680008000c00 */
[----:B------:R-:W1:Y:S04]  /*4b540*/  LDS.128 R36, [UR4+0xb0] ;  /* 0x0000b004ff247984 */ /* 0x000e680008000c00 */
[----:B------:R-:W1:Y:S01]  /*4b550*/  LDS.128 R40, [UR4+0xa0] ;  /* 0x0000a004ff287984 */ /* 0x000e620008000c00 */
[----:B0-----:R-:W-:-:S02]  /*4b560*/  FSETP.GEU.FTZ.AND P0, PT, R67, R50, PT ;  /* 0x000000324300720b */ /* 0x001fc40003f1e000 */
[----:B------:R-:W-:Y:S02]  /*4b570*/  FSETP.NEU.FTZ.AND P1, PT, R67, R50, PT ;  /* 0x000000324300720b */ /* 0x000fe40003f3d000 */
[C---:B------:R-:W-:Y:S02]  /*4b580*/  ISETP.EQ.OR P0, PT, R19.reuse, -0x1, !P0 ;  /* 0xffffffff1300780c */ /* 0x040fe40004702670 */
[----:B---3--:R-:W-:Y:S02]  /*4b590*/  ISETP.LE.OR P1, PT, R19, R46, P1 ;  /* 0x0000002e1300720c */ /* 0x008fe40000f23670 */
[CC--:B------:R-:W-:Y:S02]  /*4b5a0*/  FSETP.GT.FTZ.AND P3, PT, R3.reuse, R44.reuse, PT ;  /* 0x0000002c0300720b */ /* 0x0c0fe40003f74000 */
[----:B------:R-:W-:Y:S02]  /*4b5b0*/  PLOP3.LUT P0, PT, P0, P1, PT, 0x8, 0x0 ;  /* 0x000000000000781c */ /* 0x000fe40000702170 */
[----:B------:R-:W-:-:S02]  /*4b5c0*/  FSEL R70, R3, R44, P3 ;  /* 0x0000002c03467208 */ /* 0x000fc40001800000 */
[----:B--2---:R-:W-:-:S05]  /*4b5d0*/  FSEL R3, R44, R3, P3 ;  /* 0x000000032c037208 */ /* 0x004fca0001800000 */
[----:B------:R-:W-:-:S04]  /*4b5e0*/  FADD.FTZ R3, -R70, R3 ;  /* 0x0000000346037221 */ /* 0x000fc80000010100 */
[----:B------:R-:W-:Y:S02]  /*4b5f0*/  @!P0 IMAD.MOV.U32 R67, RZ, RZ, R50 ;  /* 0x000000ffff438224 */ /* 0x000fe400078e0032 */
[----:B------:R-:W-:Y:S01]  /*4b600*/  FMUL.FTZ R44, R3, 1.4426950216293334961 ;  /* 0x3fb8aa3b032c7820 */ /* 0x000fe20000410000 */
[----:B------:R-:W-:Y:S01]  /*4b610*/  FSEL R3, R45, R2, P3 ;  /* 0x000000022d037208 */ /* 0x000fe20001800000 */
[----:B------:R-:W-:Y:S01]  /*4b620*/  @!P0 IMAD.MOV.U32 R19, RZ, RZ, R46 ;  /* 0x000000ffff138224 */ /* 0x000fe200078e002e */
[----:B------:R-:W-:Y:S02]  /*4b630*/  FSEL R45, R2, R45, P3 ;  /* 0x0000002d022d7208 */ /* 0x000fe40001800000 */
[----:B------:R-:W-:Y:S01]  /*4b640*/  FSETP.GT.FTZ.AND P1, PT, R67, R66, PT ;  /* 0x000000424300720b */ /* 0x000fe20003f34000 */
[----:B------:R-:W0:Y:S03]  /*4b650*/  MUFU.EX2 R44, R44 ;  /* 0x0000002c002c7308 */ /* 0x000e260000000800 */
[----:B------:R-:W-:Y:S01]  /*4b660*/  ISETP.EQ.OR P1, PT, R18, -0x1, P1 ;  /* 0xffffffff1200780c */ /* 0x000fe20000f22670 */
[----:B0-----:R-:W-:-:S12]  /*4b670*/  FMUL.FTZ R2, R3, R44 ;  /* 0x0000002c03027220 */ /* 0x001fd80000410000 */
[----:B-1--4-:R-:W-:Y:S05]  /*4b680*/  @P1 BRA `(.L_x_56835) ;  /* 0x0000000000141947 */ /* 0x012fea0003800000 */
[-C--:B------:R-:W-:Y:S01]  /*4b690*/  FSETP.NEU.FTZ.AND P0, PT, R67, R66.reuse, PT ;  /* 0x000000424300720b */ /* 0x080fe20003f1d000 */
[----:B------:R-:W-:Y:S01]  /*4b6a0*/  IMAD.MOV.U32 R46, RZ, RZ, R18 ;  /* 0x000000ffff2e7224 */ /* 0x000fe200078e0012 */
[----:B------:R-:W-:Y:S02]  /*4b6b0*/  MOV R44, R66 ;  /* 0x00000042002c7202 */ /* 0x000fe40000000f00 */
[----:B------:R-:W-:-:S13]  /*4b6c0*/  ISETP.GE.OR P0, PT, R19, R18, P0 ;  /* 0x000000121300720c */ /* 0x000fda0000706670 */
[----:B------:R-:W-:Y:S05]  /*4b6d0*/  @P0 BRA `(.L_x_56836) ;  /* 0x0000000000100947 */ /* 0x000fea0003800000 */
.L_x_56835:
[----:B------:R-:W-:Y:S02]  /*4b6e0*/  IMAD.MOV.U32 R46, RZ, RZ, R19 ;  /* 0x000000ffff2e7224 */ /* 0x000fe400078e0013 */
[----:B------:R-:W-:Y:S02]  /*4b6f0*/  IMAD.MOV.U32 R44, RZ, RZ, R67 ;  /* 0x000000ffff2c7224 */ /* 0x000fe400078e0043 */
[----:B------:R-:W-:Y:S02]  /*4b700*/  IMAD.MOV.U32 R19, RZ, RZ, R18 ;  /* 0x000000ffff137224 */ /* 0x000fe400078e0012 */
[----:B------:R-:W-:-:S07]  /*4b710*/  IMAD.MOV.U32 R67, RZ, RZ, R66 ;  /* 0x000000ffff437224 */ /* 0x000fce00078e0042 */
.L_x_56836:
[----:B------:R-:W-:Y:S05]  /*4b720*/  BSYNC B1 ;  /* 0x0000000000017941 */ /* 0x000fea0003800000 */
.L_x_56834:
        /* <DEDUP_REMOVED lines=9> */
.L_x_56838:
[----:B------:R-:W-:Y:S02]  /*4b7c0*/  IMAD.MOV.U32 R71, RZ, RZ, R46 ;  /* 0x000000ffff477224 */ /* 0x000fe400078e002e */
[----:B------:R-:W-:Y:S02]  /*4b7d0*/  IMAD.MOV.U32 R3, RZ, RZ, R44 ;  /* 0x000000ffff037224 */ /* 0x000fe400078e002c */
[----:B------:R-:W-:Y:S02]  /*4b7e0*/  IMAD.MOV.U32 R46, RZ, RZ, R17 ;  /* 0x000000ffff2e7224 */ /* 0x000fe400078e0011 */
[----:B------:R-:W-:-:S07]  /*4b7f0*/  IMAD.MOV.U32 R44, RZ, RZ, R65 ;  /* 0x000000ffff2c7224 */ /* 0x000fce00078e0041 */
.L_x_56839:
[----:B------:R-:W-:Y:S05]  /*4b800*/  BSYNC B1 ;  /* 0x0000000000017941 */ /* 0x000fea0003800000 */
.L_x_56837:
        /* <DEDUP_REMOVED lines=9> */
.L_x_56841:
[----:B------:R-:W-:Y:S02]  /*4b8a0*/  IMAD.MOV.U32 R50, RZ, RZ, R71 ;  /* 0x000000ffff327224 */ /* 0x000fe400078e0047 */
[----:B------:R-:W-:Y:S02]  /*4b8b0*/  IMAD.MOV.U32 R18, RZ, RZ, R3 ;  /* 0x000000ffff127224 */ /* 0x000fe400078e0003 */
[----:B------:R-:W-:Y:S02]  /*4b8c0*/  IMAD.MOV.U32 R71, RZ, RZ, R16 ;  /* 0x000000ffff477224 */ /* 0x000fe400078e0010 */
[----:B------:R-:W-:-:S07]  /*4b8d0*/  IMAD.MOV.U32 R3, RZ, RZ, R64 ;  /* 0x000000ffff037224 */ /* 0x000fce00078e0040 */
.L_x_56842:
[----:B------:R-:W-:Y:S05]  /*4b8e0*/  BSYNC B1 ;  /* 0x0000000000017941 */ /* 0x000fea0003800000 */
.L_x_56840:
        /* <DEDUP_REMOVED lines=9> */
.L_x_56844:
[----:B------:R-:W-:Y:S02]  /*4b980*/  IMAD.MOV.U32 R65, RZ, RZ, R50 ;  /* 0x000000ffff417224 */ /* 0x000fe400078e0032 */
[----:B------:R-:W-:Y:S02]  /*4b990*/  IMAD.MOV.U32 R17, RZ, RZ, R18 ;  /* 0x000000ffff117224 */ /* 0x000fe400078e0012 */
[----:B------:R-:W-:Y:S02]  /*4b9a0*/  IMAD.MOV.U32 R50, RZ, RZ, R15 ;  /* 0x000000ffff327224 */ /* 0x000fe400078e000f */
[----:B------:R-:W-:-:S07]  /*4b9b0*/  IMAD.MOV.U32 R18, RZ, RZ, R63 ;  /* 0x000000ffff127224 */ /* 0x000fce00078e003f */
.L_x_56845:
[----:B------:R-:W-:Y:S05]  /*4b9c0*/  BSYNC B1 ;  /* 0x0000000000017941 */ /* 0x000fea0003800000 */
.L_x_56843:
        /* <DEDUP_REMOVED lines=9> */
.L_x_56847:
[----:B------:R-:W-:Y:S02]  /*4ba60*/  IMAD.MOV.U32 R64, RZ, RZ, R65 ;  /* 0x000000ffff407224 */ /* 0x000fe400078e0041 */
[----:B------:R-:W-:Y:S02]  /*4ba70*/  IMAD.MOV.U32 R16, RZ, RZ, R17 ;  /* 0x000000ffff107224 */ /* 0x000fe400078e0011 */
[----:B------:R-:W-:Y:S02]  /*4ba80*/  IMAD.MOV.U32 R65, RZ, RZ, R14 ;  /* 0x000000ffff417224 */ /* 0x000fe400078e000e */
[----:B------:R-:W-:-:S07]  /*4ba90*/  IMAD.MOV.U32 R17, RZ, RZ, R62 ;  /* 0x000000ffff117224 */ /* 0x000fce00078e003e */
.L_x_56848:
[----:B------:R-:W-:Y:S05]  /*4baa0*/  BSYNC B1 ;  /* 0x0000000000017941 */ /* 0x000fea0003800000 */
.L_x_56846:
        /* <DEDUP_REMOVED lines=9> */
.L_x_56850:
[----:B------:R-:W-:Y:S02]  /*4bb40*/  IMAD.MOV.U32 R63, RZ, RZ, R64 ;  /* 0x000000ffff3f7224 */ /* 0x000fe400078e0040 */
[----:B------:R-:W-:Y:S02]  /*4bb50*/  IMAD.MOV.U32 R15, RZ, RZ, R16 ;  /* 0x000000ffff0f7224 */ /* 0x000fe400078e0010 */
[----:B------:R-:W-:Y:S02]  /*4bb60*/  IMAD.MOV.U32 R64, RZ, RZ, R13 ;  /* 0x000000ffff407224 */ /* 0x000fe400078e000d */
[----:B------:R-:W-:-:S07]  /*4bb70*/  IMAD.MOV.U32 R16, RZ, RZ, R61 ;  /* 0x000000ffff107224 */ /* 0x000fce00078e003d */
.L_x_56851:
[----:B------:R-:W-:Y:S05]  /*4bb80*/  BSYNC B1 ;  /* 0x0000000000017941 */ /* 0x000fea0003800000 */
.L_x_56849:
        /* <DEDUP_REMOVED lines=9> */
.L_x_56853:
[----:B------:R-:W-:Y:S02]  /*4bc20*/  IMAD.MOV.U32 R62, RZ, RZ, R63 ;  /* 0x000000ffff3e7224 */ /* 0x000fe400078e003f */
[----:B------:R-:W-:Y:S02]  /*4bc30*/  IMAD.MOV.U32 R14, RZ, RZ, R15 ;  /* 0x000000ffff0e7224 */ /* 0x000fe400078e000f */
[----:B------:R-:W-:Y:S02]  /*4bc40*/  IMAD.MOV.U32 R63, RZ, RZ, R12 ;  /* 0x000000ffff3f7224 */ /* 0x000fe400078e000c */
[----:B------:R-:W-:-:S07]  /*4bc50*/  IMAD.MOV.U32 R15, RZ, RZ, R60 ;  /* 0x000000ffff0f7224 */ /* 0x000fce00078e003c */
.L_x_56854:
[----:B------:R-:W-:Y:S05]  /*4bc60*/  BSYNC B1 ;  /* 0x0000000000017941 */ /* 0x000fea0003800000 */
.L_x_56852:
        /* <DEDUP_REMOVED lines=9> */
.L_x_56856:
[----:B------:R-:W-:Y:S02]  /*4bd00*/  IMAD.MOV.U32 R61, RZ, RZ, R62 ;  /* 0x000000ffff3d7224 */ /* 0x000fe400078e003e */
[----:B------:R-:W-:Y:S02]  /*4bd10*/  IMAD.MOV.U32 R13, RZ, RZ, R14 ;  /* 0x000000ffff0d7224 */ /* 0x000fe400078e000e */
[----:B------:R-:W-:Y:S02]  /*4bd20*/  IMAD.MOV.U32 R62, RZ, RZ, R11 ;  /* 0x000000ffff3e7224 */ /* 0x000fe400078e000b */
[----:B------:R-:W-:-:S07]  /*4bd30*/  IMAD.MOV.U32 R14, RZ, RZ, R59 ;  /* 0x000000ffff0e7224 */ /* 0x000fce00078e003b */
.L_x_56857:
[----:B------:R-:W-:Y:S05]  /*4bd40*/  BSYNC B1 ;  /* 0x0000000000017941 */ /* 0x000fea0003800000 */
.L_x_56855:
        /* <DEDUP_REMOVED lines=9> */
.L_x_56859:
[----:B------:R-:W-:Y:S02]  /*4bde0*/  IMAD.MOV.U32 R60, RZ, RZ, R61 ;  /* 0x000000ffff3c7224 */ /* 0x000fe400078e003d */
[----:B------:R-:W-:Y:S02]  /*4bdf0*/  IMAD.MOV.U32 R12, RZ, RZ, R13 ;  /* 0x000000ffff0c7224 */ /* 0x000fe400078e000d */
[----:B------:R-:W-:Y:S02]  /*4be00*/  IMAD.MOV.U32 R61, RZ, RZ, R10 ;  /* 0x000000ffff3d7224 */ /* 0x000fe400078e000a */
[----:B------:R-:W-:-:S07]  /*4be10*/  IMAD.MOV.U32 R13, RZ, RZ, R58 ;  /* 0x000000ffff0d7224 */ /* 0x000fce00078e003a */
.L_x_56860:
[----:B------:R-:W-:Y:S05]  /*4be20*/  BSYNC B1 ;  /* 0x0000000000017941 */ /* 0x000fea0003800000 */
.L_x_56858:
        /* <DEDUP_REMOVED lines=9> */
.L_x_56862:
[----:B------:R-:W-:Y:S02]  /*4bec0*/  IMAD.MOV.U32 R59, RZ, RZ, R60 ;  /* 0x000000ffff3b7224 */ /* 0x000fe400078e003c */
[----:B------:R-:W-:Y:S02]  /*4bed0*/  IMAD.MOV.U32 R11, RZ, RZ, R12 ;  /* 0x000000ffff0b7224 */ /* 0x000fe400078e000c */
[----:B------:R-:W-:Y:S02]  /*4bee0*/  IMAD.MOV.U32 R60, RZ, RZ, R9 ;  /* 0x000000ffff3c7224 */ /* 0x000fe400078e0009 */
[----:B------:R-:W-:-:S07]  /*4bef0*/  IMAD.MOV.U32 R12, RZ, RZ, R57 ;  /* 0x000000ffff0c7224 */ /* 0x000fce00078e0039 */
.L_x_56863:
[----:B------:R-:W-:Y:S05]  /*4bf00*/  BSYNC B1 ;  /* 0x0000000000017941 */ /* 0x000fea0003800000 */
.L_x_56861:
        /* <DEDUP_REMOVED lines=9> */
.L_x_56865:
[----:B------:R-:W-:Y:S02]  /*4bfa0*/  IMAD.MOV.U32 R58, RZ, RZ, R59 ;  /* 0x000000ffff3a7224 */ /* 0x000fe400078e003b */
[----:B------:R-:W-:Y:S02]  /*4bfb0*/  IMAD.MOV.U32 R10, RZ, RZ, R11 ;  /* 0x000000ffff0a7224 */ /* 0x000fe400078e000b */
[----:B------:R-:W-:Y:S02]  /*4bfc0*/  IMAD.MOV.U32 R59, RZ, RZ, R8 ;  /* 0x000000ffff3b7224 */ /* 0x000fe400078e0008 */
[----:B------:R-:W-:-:S07]  /*4bfd0*/  IMAD.MOV.U32 R11, RZ, RZ, R56 ;  /* 0x000000ffff0b7224 */ /* 0x000fce00078e0038 */
.L_x_56866:
[----:B------:R-:W-:Y:S05]  /*4bfe0*/  BSYNC B1 ;  /* 0x0000000000017941 */ /* 0x000fea0003800000 */
.L_x_56864:
        /* <DEDUP_REMOVED lines=9> */
.L_x_56868:
[----:B------:R-:W-:Y:S02]  /*4c080*/  IMAD.MOV.U32 R57, RZ, RZ, R58 ;  /* 0x000000ffff397224 */ /* 0x000fe400078e003a */
[----:B------:R-:W-:Y:S02]  /*4c090*/  IMAD.MOV.U32 R9, RZ, RZ, R10 ;  /* 0x000000ffff097224 */ /* 0x000fe400078e000a */
[----:B------:R-:W-:Y:S02]  /*4c0a0*/  IMAD.MOV.U32 R58, RZ, RZ, R7 ;  /* 0x000000ffff3a7224 */ /* 0x000fe400078e0007 */
[----:B------:R-:W-:-:S07]  /*4c0b0*/  IMAD.MOV.U32 R10, RZ, RZ, R55 ;  /* 0x000000ffff0a7224 */ /* 0x000fce00078e0037 */
.L_x_56869:
[----:B------:R-:W-:Y:S05]  /*4c0c0*/  BSYNC B1 ;  /* 0x0000000000017941 */ /* 0x000fea0003800000 */
.L_x_56867:
        /* <DEDUP_REMOVED lines=9> */
.L_x_56871:
[----:B------:R-:W-:Y:S02]  /*4c160*/  IMAD.MOV.U32 R56, RZ, RZ, R57 ;  /* 0x000000ffff387224 */ /* 0x000fe400078e0039 */
[----:B------:R-:W-:Y:S02]  /*4c170*/  IMAD.MOV.U32 R8, RZ, RZ, R9 ;  /* 0x000000ffff087224 */ /* 0x000fe400078e0009 */
[----:B------:R-:W-:Y:S02]  /*4c180*/  IMAD.MOV.U32 R57, RZ, RZ, R6 ;  /* 0x000000ffff397224 */ /* 0x000fe400078e0006 */
[----:B------:R-:W-:-:S07]  /*4c190*/  IMAD.MOV.U32 R9, RZ, RZ, R54 ;  /* 0x000000ffff097224 */ /* 0x000fce00078e0036 */
.L_x_56872:
[----:B------:R-:W-:Y:S05]  /*4c1a0*/  BSYNC B1 ;  /* 0x0000000000017941 */ /* 0x000fea0003800000 */
.L_x_56870:
        /* <DEDUP_REMOVED lines=9> */
.L_x_56874:
[----:B------:R-:W-:Y:S02]  /*4c240*/  IMAD.MOV.U32 R55, RZ, RZ, R56 ;  /* 0x000000ffff377224 */ /* 0x000fe400078e0038 */
[----:B------:R-:W-:Y:S02]  /*4c250*/  IMAD.MOV.U32 R7, RZ, RZ, R8 ;  /* 0x000000ffff077224 */ /* 0x000fe400078e0008 */
[----:B------:R-:W-:Y:S02]  /*4c260*/  IMAD.MOV.U32 R56, RZ, RZ, R5 ;  /* 0x000000ffff387224 */ /* 0x000fe400078e0005 */
[----:B------:R-:W-:-:S07]  /*4c270*/  IMAD.MOV.U32 R8, RZ, RZ, R53 ;  /* 0x000000ffff087224 */ /* 0x000fce00078e0035 */
.L_x_56875:
[----:B------:R-:W-:Y:S05]  /*4c280*/  BSYNC B1 ;  /* 0x0000000000017941 */ /* 0x000fea0003800000 */
.L_x_56873:
        /* <DEDUP_REMOVED lines=9> */
.L_x_56877:
[----:B------:R-:W-:Y:S02]  /*4c320*/  IMAD.MOV.U32 R6, RZ, RZ, R55 ;  /* 0x000000ffff067224 */ /* 0x000fe400078e0037 */
[----:B------:R-:W-:Y:S02]  /*4c330*/  IMAD.MOV.U32 R5, RZ, RZ, R7 ;  /* 0x000000ffff057224 */ /* 0x000fe400078e0007 */
[----:B------:R-:W-:Y:S02]  /*4c340*/  IMAD.MOV.U32 R55, RZ, RZ, R4 ;  /* 0x000000ffff377224 */ /* 0x000fe400078e0004 */
[----:B------:R-:W-:-:S07]  /*4c350*/  IMAD.MOV.U32 R7, RZ, RZ, R52 ;  /* 0x000000ffff077224 */ /* 0x000fce00078e0034 */
.L_x_56878:
[----:B------:R-:W-:Y:S05]  /*4c360*/  BSYNC B1 ;  /* 0x0000000000017941 */ /* 0x000fea0003800000 */
.L_x_56876:
        /* <DEDUP_REMOVED lines=16> */
.L_x_56880:
[----:B------:R-:W-:Y:S02]  /*4c470*/  IMAD.MOV.U32 R52, RZ, RZ, R19 ;  /* 0x000000ffff347224 */ /* 0x000fe400078e0013 */
[----:B------:R-:W-:Y:S01]  /*4c480*/  IMAD.MOV.U32 R4, RZ, RZ, R67 ;  /* 0x000000ffff047224 */ /* 0x000fe200078e0043 */
[----:B------:R-:W-:Y:S01]  /*4c490*/  MOV R67, R44 ;  /* 0x0000002c00437202 */ /* 0x000fe20000000f00 */
[----:B------:R-:W-:-:S07]  /*4c4a0*/  IMAD.MOV.U32 R19, RZ, RZ, R46 ;  /* 0x000000ffff137224 */ /* 0x000fce00078e002e */
.L_x_56881:
[----:B------:R-:W-:Y:S05]  /*4c4b0*/  BSYNC B1 ;  /* 0x0000000000017941 */ /* 0x000fea0003800000 */
.L_x_56879:
        /* <DEDUP_REMOVED lines=9> */
.L_x_56883:
[----:B------:R-:W-:Y:S02]  /*4c550*/  IMAD.MOV.U32 R51, RZ, RZ, R52 ;  /* 0x000000ffff337224 */ /* 0x000fe400078e0034 */
[----:B------:R-:W-:Y:S01]  /*4c560*/  IMAD.MOV.U32 R47, RZ, RZ, R4 ;  /* 0x000000ffff2f7224 */ /* 0x000fe200078e0004 */
[----:B------:R-:W-:Y:S01]  /*4c570*/  MOV R4, R3 ;  /* 0x0000000300047202 */ /* 0x000fe20000000f00 */
[----:B------:R-:W-:-:S07]  /*4c580*/  IMAD.MOV.U32 R52, RZ, RZ, R71 ;  /* 0x000000ffff347224 */ /* 0x000fce00078e0047 */
.L_x_56884:
[----:B------:R-:W-:Y:S05]  /*4c590*/  BSYNC B1 ;  /* 0x0000000000017941 */ /* 0x000fea0003800000 */
.L_x_56882:
        /* <DEDUP_REMOVED lines=9> */
.L_x_56886:
[----:B------:R-:W-:Y:S02]  /*4c630*/  IMAD.MOV.U32 R46, RZ, RZ, R51 ;  /* 0x000000ffff2e7224 */ /* 0x000fe400078e0033 */
[----:B------:R-:W-:Y:S01]  /*4c640*/  IMAD.MOV.U32 R44, RZ, RZ, R47 ;  /* 0x000000ffff2c7224 */ /* 0x000fe200078e002f */
[----:B------:R-:W-:Y:S01]  /*4c650*/  MOV R47, R18 ;  /* 0x00000012002f7202 */ /* 0x000fe20000000f00 */
[----:B------:R-:W-:-:S07]  /*4c660*/  IMAD.MOV.U32 R51, RZ, RZ, R50 ;  /* 0x000000ffff337224 */ /* 0x000fce00078e0032 */
.L_x_56887:
[----:B------:R-:W-:Y:S05]  /*4c670*/  BSYNC B1 ;  /* 0x0000000000017941 */ /* 0x000fea0003800000 */
.L_x_56885:
        /* <DEDUP_REMOVED lines=9> */
.L_x_56889:
[----:B------:R-:W-:Y:S02]  /*4c710*/  IMAD.MOV.U32 R53, RZ, RZ, R46 ;  /* 0x000000ffff357224 */ /* 0x000fe400078e002e */
[----:B------:R-:W-:Y:S01]  /*4c720*/  IMAD.MOV.U32 R3, RZ, RZ, R44 ;  /* 0x000000ffff037224 */ /* 0x000fe200078e002c */
[----:B------:R-:W-:Y:S01]  /*4c730*/  MOV R44, R17 ;  /* 0x00000011002c7202 */ /* 0x000fe20000000f00 */
[----:B------:R-:W-:-:S07]  /*4c740*/  IMAD.MOV.U32 R46, RZ, RZ, R65 ;  /* 0x000000ffff2e7224 */ /* 0x000fce00078e0041 */
.L_x_56890:
[----:B------:R-:W-:Y:S05]  /*4c750*/  BSYNC B1 ;  /* 0x0000000000017941 */ /* 0x000fea0003800000 */
.L_x_56888:
        /* <DEDUP_REMOVED lines=9> */
.L_x_56892:
[----:B------:R-:W-:Y:S02]  /*4c7f0*/  IMAD.MOV.U32 R50, RZ, RZ, R53 ;  /* 0x000000ffff327224 */ /* 0x000fe400078e0035 */
[----:B------:R-:W-:Y:S01]  /*4c800*/  IMAD.MOV.U32 R18, RZ, RZ, R3 ;  /* 0x000000ffff127224 */ /* 0x000fe200078e0003 */
[----:B------:R-:W-:Y:S01]  /*4c810*/  MOV R3, R16 ;  /* 0x0000001000037202 */ /* 0x000fe20000000f00 */
[----:B------:R-:W-:-:S07]  /*4c820*/  IMAD.MOV.U32 R53, RZ, RZ, R64 ;  /* 0x000000ffff357224 */ /* 0x000fce00078e0040 */
.L_x_56893:
[----:B------:R-:W-:Y:S05]  /*4c830*/  BSYNC B1 ;  /* 0x0000000000017941 */ /* 0x000fea0003800000 */
.L_x_56891:
        /* <DEDUP_REMOVED lines=9> */
.L_x_56895:
[----:B------:R-:W-:Y:S02]  /*4c8d0*/  IMAD.MOV.U32 R65, RZ, RZ, R50 ;  /* 0x000000ffff417224 */ /* 0x000fe400078e0032 */
[----:B------:R-:W-:Y:S01]  /*4c8e0*/  IMAD.MOV.U32 R17, RZ, RZ, R18 ;  /* 0x000000ffff117224 */ /* 0x000fe200078e0012 */
[----:B------:R-:W-:Y:S01]  /*4c8f0*/  MOV R18, R15 ;  /* 0x0000000f00127202 */ /* 0x000fe20000000f00 */
[----:B------:R-:W-:-:S07]  /*4c900*/  IMAD.MOV.U32 R50, RZ, RZ, R63 ;  /* 0x000000ffff327224 */ /* 0x000fce00078e003f */
.L_x_56896:
[----:B------:R-:W-:Y:S05]  /*4c910*/  BSYNC B1 ;  /* 0x0000000000017941 */ /* 0x000fea0003800000 */
.L_x_56894:
        /* <DEDUP_REMOVED lines=9> */
.L_x_56898:
[----:B------:R-:W-:Y:S02]  /*4c9b0*/  IMAD.MOV.U32 R54, RZ, RZ, R65 ;  /* 0x000000ffff367224 */ /* 0x000fe400078e0041 */
[----:B------:R-:W-:Y:S01]  /*4c9c0*/  IMAD.MOV.U32 R16, RZ, RZ, R17 ;  /* 0x000000ffff107224 */ /* 0x000fe200078e0011 */
[----:B------:R-:W-:Y:S01]  /*4c9d0*/  MOV R17, R14 ;  /* 0x0000000e00117202 */ /* 0x000fe20000000f00 */
[----:B------:R-:W-:-:S07]  /*4c9e0*/  IMAD.MOV.U32 R65, RZ, RZ, R62 ;  /* 0x000000ffff417224 */ /* 0x000fce00078e003e */
.L_x_56899:
[----:B------:R-:W-:Y:S05]  /*4c9f0*/  BSYNC B1 ;  /* 0x0000000000017941 */ /* 0x000fea0003800000 */
.L_x_56897:
        /* <DEDUP_REMOVED lines=9> */
.L_x_56901:
[----:B------:R-:W-:Y:S02]  /*4ca90*/  IMAD.MOV.U32 R63, RZ, RZ, R54 ;  /* 0x000000ffff3f7224 */ /* 0x000fe400078e0036 */
[----:B------:R-:W-:Y:S01]  /*4caa0*/  IMAD.MOV.U32 R15, RZ, RZ, R16 ;  /* 0x000000ffff0f7224 */ /* 0x000fe200078e0010 */
[----:B------:R-:W-:Y:S01]  /*4cab0*/  MOV R16, R13 ;  /* 0x0000000d00107202 */ /* 0x000fe20000000f00 */
[----:B------:R-:W-:-:S07]  /*4cac0*/  IMAD.MOV.U32 R54, RZ, RZ, R61 ;  /* 0x000000ffff367224 */ /* 0x000fce00078e003d */
.L_x_56902:
[----:B------:R-:W-:Y:S05]  /*4cad0*/  BSYNC B1 ;  /* 0x0000000000017941 */ /* 0x000fea0003800000 */
.L_x_56900:
        /* <DEDUP_REMOVED lines=9> */
.L_x_56904:
[----:B------:R-:W-:Y:S02]  /*4cb70*/  IMAD.MOV.U32 R62, RZ, RZ, R63 ;  /* 0x000000ffff3e7224 */ /* 0x000fe400078e003f */
[----:B------:R-:W-:Y:S01]  /*4cb80*/  IMAD.MOV.U32 R14, RZ, RZ, R15 ;  /* 0x000000ffff0e7224 */ /* 0x000fe200078e000f */
[----:B------:R-:W-:Y:S01]  /*4cb90*/  MOV R15, R12 ;  /* 0x0000000c000f7202 */ /* 0x000fe20000000f00 */
[----:B------:R-:W-:-:S07]  /*4cba0*/  IMAD.MOV.U32 R63, RZ, RZ, R60 ;  /* 0x000000ffff3f7224 */ /* 0x000fce00078e003c */
.L_x_56905:
[----:B------:R-:W-:Y:S05]  /*4cbb0*/  BSYNC B1 ;  /* 0x0000000000017941 */ /* 0x000fea0003800000 */
.L_x_56903:
        /* <DEDUP_REMOVED lines=9> */
.L_x_56907:
[----:B------:R-:W-:Y:S02]  /*4cc50*/  IMAD.MOV.U32 R61, RZ, RZ, R62 ;  /* 0x000000ffff3d7224 */ /* 0x000fe400078e003e */
[----:B------:R-:W-:Y:S01]  /*4cc60*/  IMAD.MOV.U32 R13, RZ, RZ, R14 ;  /* 0x000000ffff0d7224 */ /* 0x000fe200078e000e */
[----:B------:R-:W-:Y:S01]  /*4cc70*/  MOV R14, R11 ;  /* 0x0000000b000e7202 */ /* 0x000fe20000000f00 */
[----:B------:R-:W-:-:S07]  /*4cc80*/  IMAD.MOV.U32 R62, RZ, RZ, R59 ;  /* 0x000000ffff3e7224 */ /* 0x000fce00078e003b */
.L_x_56908:
[----:B------:R-:W-:Y:S05]  /*4cc90*/  BSYNC B1 ;  /* 0x0000000000017941 */ /* 0x000fea0003800000 */
.L_x_56906:
        /* <DEDUP_REMOVED lines=9> */
.L_x_56910:
[----:B------:R-:W-:Y:S02]  /*4cd30*/  IMAD.MOV.U32 R60, RZ, RZ, R61 ;  /* 0x000000ffff3c7224 */ /* 0x000fe400078e003d */
[----:B------:R-:W-:Y:S01]  /*4cd40*/  IMAD.MOV.U32 R12, RZ, RZ, R13 ;  /* 0x000000ffff0c7224 */ /* 0x000fe200078e000d */
[----:B------:R-:W-:Y:S01]  /*4cd50*/  MOV R13, R10 ;  /* 0x0000000a000d7202 */ /* 0x000fe20000000f00 */
[----:B------:R-:W-:-:S07]  /*4cd60*/  IMAD.MOV.U32 R61, RZ, RZ, R58 ;  /* 0x000000ffff3d7224 */ /* 0x000fce00078e003a */
.L_x_56911:
[----:B------:R-:W-:Y:S05]  /*4cd70*/  BSYNC B1 ;  /* 0x0000000000017941 */ /* 0x000fea0003800000 */
.L_x_56909:
        /* <DEDUP_REMOVED lines=9> */
.L_x_56913:
[----:B------:R-:W-:Y:S02]  /*4ce10*/  IMAD.MOV.U32 R59, RZ, RZ, R60 ;  /* 0x000000ffff3b7224 */ /* 0x000fe400078e003c */
[----:B------:R-:W-:Y:S01]  /*4ce20*/  IMAD.MOV.U32 R11, RZ, RZ, R12 ;  /* 0x000000ffff0b7224 */ /* 0x000fe200078e000c */
[----:B------:R-:W-:Y:S01]  /*4ce30*/  MOV R12, R9 ;  /* 0x00000009000c7202 */ /* 0x000fe20000000f00 */
[----:B------:R-:W-:-:S07]  /*4ce40*/  IMAD.MOV.U32 R60, RZ, RZ, R57 ;  /* 0x000000ffff3c7224 */ /* 0x000fce00078e0039 */
.L_x_56914:
[----:B------:R-:W-:Y:S05]  /*4ce50*/  BSYNC B1 ;  /* 0x0000000000017941 */ /* 0x000fea0003800000 */
.L_x_56912:
        /* <DEDUP_REMOVED lines=9> */
.L_x_56916:
[----:B------:R-:W-:Y:S02]  /*4cef0*/  IMAD.MOV.U32 R58, RZ, RZ, R59 ;  /* 0x000000ffff3a7224 */ /* 0x000fe400078e003b */
[----:B------:R-:W-:Y:S01]  /*4cf00*/  IMAD.MOV.U32 R10, RZ, RZ, R11 ;  /* 0x000000ffff0a7224 */ /* 0x000fe200078e000b */
[----:B------:R-:W-:Y:S01]  /*4cf10*/  MOV R11, R8 ;  /* 0x00000008000b7202 */ /* 0x000fe20000000f00 */
[----:B------:R-:W-:-:S07]  /*4cf20*/  IMAD.MOV.U32 R59, RZ, RZ, R56 ;  /* 0x000000ffff3b7224 */ /* 0x000fce00078e0038 */
.L_x_56917:
[----:B------:R-:W-:Y:S05]  /*4cf30*/  BSYNC B1 ;  /* 0x0000000000017941 */ /* 0x000fea0003800000 */
.L_x_56915:
        /* <DEDUP_REMOVED lines=9> */
.L_x_56919:
[----:B------:R-:W-:Y:S02]  /*4cfd0*/  IMAD.MOV.U32 R9, RZ, RZ, R58 ;  /* 0x000000ffff097224 */ /* 0x000fe400078e003a */
[----:B------:R-:W-:Y:S01]  /*4cfe0*/  IMAD.MOV.U32 R8, RZ, RZ, R10 ;  /* 0x000000ffff087224 */ /* 0x000fe200078e000a */
[----:B------:R-:W-:Y:S01]  /*4cff0*/  MOV R10, R7 ;  /* 0x00000007000a7202 */ /* 0x000fe20000000f00 */
[----:B------:R-:W-:-:S07]  /*4d000*/  IMAD.MOV.U32 R58, RZ, RZ, R55 ;  /* 0x000000ffff3a7224 */ /* 0x000fce00078e0037 */
.L_x_56920:
[----:B------:R-:W-:Y:S05]  /*4d010*/  BSYNC B1 ;  /* 0x0000000000017941 */ /* 0x000fea0003800000 */
.L_x_56918:
        /* <DEDUP_REMOVED lines=9> */
.L_x_56922:
[----:B------:R-:W-:Y:S02]  /*4d0b0*/  IMAD.MOV.U32 R55, RZ, RZ, R9 ;  /* 0x000000ffff377224 */ /* 0x000fe400078e0009 */
[----:B------:R-:W-:Y:S01]  /*4d0c0*/  IMAD.MOV.U32 R7, RZ, RZ, R8 ;  /* 0x000000ffff077224 */ /* 0x000fe200078e0008 */
[----:B------:R-:W-:Y:S01]  /*4d0d0*/  MOV R8, R5 ;  /* 0x0000000500087202 */ /* 0x000fe20000000f00 */
[----:B------:R-:W-:-:S07]  /*4d0e0*/  IMAD.MOV.U32 R9, RZ, RZ, R6 ;  /* 0x000000ffff097224 */ /* 0x000fce00078e0006 */
.L_x_56923:
[----:B------:R-:W-:Y:S05]  /*4d0f0*/  BSYNC B1 ;  /* 0x0000000000017941 */ /* 0x000fea0003800000 */
.L_x_56921:
        /* <DEDUP_REMOVED lines=16> */
.L_x_56925:
[----:B------:R-:W-:Y:S01]  /*4d200*/  IMAD.MOV.U32 R28, RZ, RZ, R19 ;  /* 0x000000ffff1c7224 */ /* 0x000fe200078e0013 */
[----:B------:R-:W-:Y:S01]  /*4d210*/  MOV R6, R67 ;  /* 0x0000004300067202 */ /* 0x000fe20000000f00 */
[----:B------:R-:W-:Y:S02]  /*4d220*/  IMAD.MOV.U32 R19, RZ, RZ, R52 ;  /* 0x000000ffff137224 */ /* 0x000fe400078e0034 */
[----:B------:R-:W-:-:S07]  /*4d230*/  IMAD.MOV.U32 R67, RZ, RZ, R4 ;  /* 0x000000ffff437224 */ /* 0x000fce00078e0004 */
.L_x_56926:
[----:B------:R-:W-:Y:S05]  /*4d240*/  BSYNC B1 ;  /* 0x0000000000017941 */ /* 0x000fea0003800000 */
.L_x_56924:
        /* <DEDUP_REMOVED lines=9> */
.L_x_56928:
[----:B------:R-:W-:Y:S01]  /*4d2e0*/  IMAD.MOV.U32 R57, RZ, RZ, R28 ;  /* 0x000000ffff397224 */ /* 0x000fe200078e001c */
[----:B------:R-:W-:Y:S01]  /*4d2f0*/  MOV R5, R6 ;  /* 0x0000000600057202 */ /* 0x000fe20000000f00 */
[----:B------:R-:W-:Y:S02]  /*4d300*/  IMAD.MOV.U32 R28, RZ, RZ, R51 ;  /* 0x000000ffff1c7224 */ /* 0x000fe400078e0033 */
[----:B------:R-:W-:-:S07]  /*4d310*/  IMAD.MOV.U32 R6, RZ, RZ, R47 ;  /* 0x000000ffff067224 */ /* 0x000fce00078e002f */
.L_x_56929:
[----:B------:R-:W-:Y:S05]  /*4d320*/  BSYNC B1 ;  /* 0x0000000000017941 */ /* 0x000fea0003800000 */
.L_x_56927:
        /* <DEDUP_REMOVED lines=9> */
.L_x_56931:
[----:B------:R-:W-:Y:S01]  /*4d3c0*/  IMAD.MOV.U32 R40, RZ, RZ, R57 ;  /* 0x000000ffff287224 */ /* 0x000fe200078e0039 */
[----:B------:R-:W-:Y:S01]  /*4d3d0*/  MOV R4, R5 ;  /* 0x0000000500047202 */ /* 0x000fe20000000f00 */
[----:B------:R-:W-:Y:S02]  /*4d3e0*/  IMAD.MOV.U32 R57, RZ, RZ, R46 ;  /* 0x000000ffff397224 */ /* 0x000fe400078e002e */
[----:B------:R-:W-:-:S07]  /*4d3f0*/  IMAD.MOV.U32 R5, RZ, RZ, R44 ;  /* 0x000000ffff057224 */ /* 0x000fce00078e002c */
.L_x_56932:
[----:B------:R-:W-:Y:S05]  /*4d400*/  BSYNC B1 ;  /* 0x0000000000017941 */ /* 0x000fea0003800000 */
.L_x_56930:
        /* <DEDUP_REMOVED lines=9> */
.L_x_56934:
[----:B------:R-:W-:Y:S01]  /*4d4a0*/  IMAD.MOV.U32 R51, RZ, RZ, R40 ;  /* 0x000000ffff337224 */ /* 0x000fe200078e0028 */
[----:B------:R-:W-:Y:S01]  /*4d4b0*/  MOV R47, R4 ;  /* 0x00000004002f7202 */ /* 0x000fe20000000f00 */
[----:B------:R-:W-:Y:S02]  /*4d4c0*/  IMAD.MOV.U32 R40, RZ, RZ, R53 ;  /* 0x000000ffff287224 */ /* 0x000fe400078e0035 */
[----:B------:R-:W-:-:S07]  /*4d4d0*/  IMAD.MOV.U32 R4, RZ, RZ, R3 ;  /* 0x000000ffff047224 */ /* 0x000fce00078e0003 */
.L_x_56935:
[----:B------:R-:W-:Y:S05]  /*4d4e0*/  BSYNC B1 ;  /* 0x0000000000017941 */ /* 0x000fea0003800000 */
.L_x_56933:
        /* <DEDUP_REMOVED lines=9> */
.L_x_56937:
[----:B------:R-:W-:Y:S01]  /*4d580*/  IMAD.MOV.U32 R46, RZ, RZ, R51 ;  /* 0x000000ffff2e7224 */ /* 0x000fe200078e0033 */
[----:B------:R-:W-:Y:S01]  /*4d590*/  MOV R44, R47 ;  /* 0x0000002f002c7202 */ /* 0x000fe20000000f00 */
[----:B------:R-:W-:Y:S02]  /*4d5a0*/  IMAD.MOV.U32 R51, RZ, RZ, R50 ;  /* 0x000000ffff337224 */ /* 0x000fe400078e0032 */
[----:B------:R-:W-:-:S07]  /*4d5b0*/  IMAD.MOV.U32 R47, RZ, RZ, R18 ;  /* 0x000000ffff2f7224 */ /* 0x000fce00078e0012 */
.L_x_56938:
[----:B------:R-:W-:Y:S05]  /*4d5c0*/  BSYNC B1 ;  /* 0x0000000000017941 */ /* 0x000fea0003800000 */
.L_x_56936:
        /* <DEDUP_REMOVED lines=9> */
.L_x_56940:
[----:B------:R-:W-:Y:S01]  /*4d660*/  IMAD.MOV.U32 R53, RZ, RZ, R46 ;  /* 0x000000ffff357224 */ /* 0x000fe200078e002e */
[----:B------:R-:W-:Y:S01]  /*4d670*/  MOV R3, R44 ;  /* 0x0000002c00037202 */ /* 0x000fe20000000f00 */
[----:B------:R-:W-:Y:S02]  /*4d680*/  IMAD.MOV.U32 R46, RZ, RZ, R65 ;  /* 0x000000ffff2e7224 */ /* 0x000fe400078e0041 */
[----:B------:R-:W-:-:S07]  /*4d690*/  IMAD.MOV.U32 R44, RZ, RZ, R17 ;  /* 0x000000ffff2c7224 */ /* 0x000fce00078e0011 */
.L_x_56941:
[----:B------:R-:W-:Y:S05]  /*4d6a0*/  BSYNC B1 ;  /* 0x0000000000017941 */ /* 0x000fea0003800000 */
.L_x_56939:
        /* <DEDUP_REMOVED lines=9> */
.L_x_56943:
[----:B------:R-:W-:Y:S01]  /*4d740*/  IMAD.MOV.U32 R50, RZ, RZ, R53 ;  /* 0x000000ffff327224 */ /* 0x000fe200078e0035 */
[----:B------:R-:W-:Y:S01]  /*4d750*/  MOV R18, R3 ;  /* 0x0000000300127202 */ /* 0x000fe20000000f00 */
[----:B------:R-:W-:Y:S02]  /*4d760*/  IMAD.MOV.U32 R53, RZ, RZ, R54 ;  /* 0x000000ffff357224 */ /* 0x000fe400078e0036 */
[----:B------:R-:W-:-:S07]  /*4d770*/  IMAD.MOV.U32 R3, RZ, RZ, R16 ;  /* 0x000000ffff037224 */ /* 0x000fce00078e0010 */
.L_x_56944:
[----:B------:R-:W-:Y:S05]  /*4d780*/  BSYNC B1 ;  /* 0x0000000000017941 */ /* 0x000fea0003800000 */
.L_x_56942:
        /* <DEDUP_REMOVED lines=9> */
.L_x_56946:
[----:B------:R-:W-:Y:S01]  /*4d820*/  IMAD.MOV.U32 R65, RZ, RZ, R50 ;  /* 0x000000ffff417224 */ /* 0x000fe200078e0032 */
[----:B------:R-:W-:Y:S01]  /*4d830*/  MOV R17, R18 ;  /* 0x0000001200117202 */ /* 0x000fe20000000f00 */
[----:B------:R-:W-:Y:S02]  /*4d840*/  IMAD.MOV.U32 R50, RZ, RZ, R63 ;  /* 0x000000ffff327224 */ /* 0x000fe400078e003f */
[----:B------:R-:W-:-:S07]  /*4d850*/  IMAD.MOV.U32 R18, RZ, RZ, R15 ;  /* 0x000000ffff127224 */ /* 0x000fce00078e000f */
.L_x_56947:
[----:B------:R-:W-:Y:S05]  /*4d860*/  BSYNC B1 ;  /* 0x0000000000017941 */ /* 0x000fea0003800000 */
.L_x_56945:
        /* <DEDUP_REMOVED lines=9> */
.L_x_56949:
[----:B------:R-:W-:Y:S01]  /*4d900*/  IMAD.MOV.U32 R52, RZ, RZ, R65 ;  /* 0x000000ffff347224 */ /* 0x000fe200078e0041 */
[----:B------:R-:W-:Y:S01]  /*4d910*/  MOV R16, R17 ;  /* 0x0000001100107202 */ /* 0x000fe20000000f00 */
[----:B------:R-:W-:Y:S02]  /*4d920*/  IMAD.MOV.U32 R65, RZ, RZ, R62 ;  /* 0x000000ffff417224 */ /* 0x000fe400078e003e */
[----:B------:R-:W-:-:S07]  /*4d930*/  IMAD.MOV.U32 R17, RZ, RZ, R14 ;  /* 0x000000ffff117224 */ /* 0x000fce00078e000e */
.L_x_56950:
[----:B------:R-:W-:Y:S05]  /*4d940*/  BSYNC B1 ;  /* 0x0000000000017941 */ /* 0x000fea0003800000 */
.L_x_56948:
        /* <DEDUP_REMOVED lines=9> */
.L_x_56952:
[----:B------:R-:W-:Y:S01]  /*4d9e0*/  IMAD.MOV.U32 R63, RZ, RZ, R52 ;  /* 0x000000ffff3f7224 */ /* 0x000fe200078e0034 */
[----:B------:R-:W-:Y:S01]  /*4d9f0*/  MOV R15, R16 ;  /* 0x00000010000f7202 */ /* 0x000fe20000000f00 */
[----:B------:R-:W-:Y:S02]  /*4da00*/  IMAD.MOV.U32 R52, RZ, RZ, R61 ;  /* 0x000000ffff347224 */ /* 0x000fe400078e003d */
[----:B------:R-:W-:-:S07]  /*4da10*/  IMAD.MOV.U32 R16, RZ, RZ, R13 ;  /* 0x000000ffff107224 */ /* 0x000fce00078e000d */
.L_x_56953:
[----:B------:R-:W-:Y:S05]  /*4da20*/  BSYNC B1 ;  /* 0x0000000000017941 */ /* 0x000fea0003800000 */
.L_x_56951:
        /* <DEDUP_REMOVED lines=9> */
.L_x_56955:
[----:B------:R-:W-:Y:S01]  /*4dac0*/  IMAD.MOV.U32 R54, RZ, RZ, R63 ;  /* 0x000000ffff367224 */ /* 0x000fe200078e003f */
[----:B------:R-:W-:Y:S01]  /*4dad0*/  MOV R14, R15 ;  /* 0x0000000f000e7202 */ /* 0x000fe20000000f00 */
[----:B------:R-:W-:Y:S02]  /*4dae0*/  IMAD.MOV.U32 R63, RZ, RZ, R60 ;  /* 0x000000ffff3f7224 */ /* 0x000fe400078e003c */
[----:B------:R-:W-:-:S07]  /*4daf0*/  IMAD.MOV.U32 R15, RZ, RZ, R12 ;  /* 0x000000ffff0f7224 */ /* 0x000fce00078e000c */
.L_x_56956:
[----:B------:R-:W-:Y:S05]  /*4db00*/  BSYNC B1 ;  /* 0x0000000000017941 */ /* 0x000fea0003800000 */
.L_x_56954:
        /* <DEDUP_REMOVED lines=9> */
.L_x_56958:
[----:B------:R-:W-:Y:S01]  /*4dba0*/  IMAD.MOV.U32 R61, RZ, RZ, R54 ;  /* 0x000000ffff3d7224 */ /* 0x000fe200078e0036 */
[----:B------:R-:W-:Y:S01]  /*4dbb0*/  MOV R13, R14 ;  /* 0x0000000e000d7202 */ /* 0x000fe20000000f00 */
[----:B------:R-:W-:Y:S02]  /*4dbc0*/  IMAD.MOV.U32 R54, RZ, RZ, R59 ;  /* 0x000000ffff367224 */ /* 0x000fe400078e003b */
[----:B------:R-:W-:-:S07]  /*4dbd0*/  IMAD.MOV.U32 R14, RZ, RZ, R11 ;  /* 0x000000ffff0e7224 */ /* 0x000fce00078e000b */
.L_x_56959:
[----:B------:R-:W-:Y:S05]  /*4dbe0*/  BSYNC B1 ;  /* 0x0000000000017941 */ /* 0x000fea0003800000 */
.L_x_56957:
        /* <DEDUP_REMOVED lines=9> */
.L_x_56961:
[----:B------:R-:W-:Y:S01]  /*4dc80*/  IMAD.MOV.U32 R12, RZ, RZ, R61 ;  /* 0x000000ffff0c7224 */ /* 0x000fe200078e003d */
[----:B------:R-:W-:Y:S01]  /*4dc90*/  MOV R11, R13 ;  /* 0x0000000d000b7202 */ /* 0x000fe20000000f00 */
[----:B------:R-:W-:Y:S02]  /*4dca0*/  IMAD.MOV.U32 R61, RZ, RZ, R58 ;  /* 0x000000ffff3d7224 */ /* 0x000fe400078e003a */
[----:B------:R-:W-:-:S07]  /*4dcb0*/  IMAD.MOV.U32 R13, RZ, RZ, R10 ;  /* 0x000000ffff0d7224 */ /* 0x000fce00078e000a */
.L_x_56962:
[----:B------:R-:W-:Y:S05]  /*4dcc0*/  BSYNC B1 ;  /* 0x0000000000017941 */ /* 0x000fea0003800000 */
.L_x_56960:
        /* <DEDUP_REMOVED lines=9> */
.L_x_56964:
[----:B------:R-:W-:Y:S01]  /*4dd60*/  IMAD.MOV.U32 R56, RZ, RZ, R12 ;  /* 0x000000ffff387224 */ /* 0x000fe200078e000c */
[----:B------:R-:W-:Y:S01]  /*4dd70*/  MOV R10, R11 ;  /* 0x0000000b000a7202 */ /* 0x000fe20000000f00 */
[----:B------:R-:W-:Y:S02]  /*4dd80*/  IMAD.MOV.U32 R12, RZ, RZ, R9 ;  /* 0x000000ffff0c7224 */ /* 0x000fe400078e0009 */
[----:B------:R-:W-:-:S07]  /*4dd90*/  IMAD.MOV.U32 R11, RZ, RZ, R8 ;  /* 0x000000ffff0b7224 */ /* 0x000fce00078e0008 */
.L_x_56965:
[----:B------:R-:W-:Y:S05]  /*4dda0*/  BSYNC B1 ;  /* 0x0000000000017941 */ /* 0x000fea0003800000 */
.L_x_56963:
        /* <DEDUP_REMOVED lines=9> */
.L_x_56967:
[----:B------:R-:W-:Y:S01]  /*4de40*/  IMAD.MOV.U32 R9, RZ, RZ, R56 ;  /* 0x000000ffff097224 */ /* 0x000fe200078e0038 */
[----:B------:R-:W-:Y:S01]  /*4de50*/  MOV R8, R10 ;  /* 0x0000000a00087202 */ /* 0x000fe20000000f00 */
[----:B------:R-:W-:Y:S02]  /*4de60*/  IMAD.MOV.U32 R56, RZ, RZ, R55 ;  /* 0x000000ffff387224 */ /* 0x000fe400078e0037 */
[----:B------:R-:W-:-:S07]  /*4de70*/  IMAD.MOV.U32 R10, RZ, RZ, R7 ;  /* 0x000000ffff0a7224 */ /* 0x000fce00078e0007 */
.L_x_56968:
[----:B------:R-:W-:Y:S05]  /*4de80*/  BSYNC B1 ;  /* 0x0000000000017941 */ /* 0x000fea0003800000 */
.L_x_56966:
        /* <DEDUP_REMOVED lines=16> */
.L_x_56970:
[----:B------:R-:W-:Y:S02]  /*4df90*/  IMAD.MOV.U32 R60, RZ, RZ, R19 ;  /* 0x000000ffff3c7224 */ /* 0x000fe400078e0013 */
[----:B------:R-:W-:Y:S02]  /*4dfa0*/  IMAD.MOV.U32 R58, RZ, RZ, R67 ;  /* 0x000000ffff3a7224 */ /* 0x000fe400078e0043 */
[----:B------:R-:W-:Y:S02]  /*4dfb0*/  IMAD.MOV.U32 R19, RZ, RZ, R28 ;  /* 0x000000ffff137224 */ /* 0x000fe400078e001c */
[----:B------:R-:W-:-:S07]  /*4dfc0*/  IMAD.MOV.U32 R67, RZ, RZ, R6 ;  /* 0x000000ffff437224 */ /* 0x000fce00078e0006 */
.L_x_56971:
[----:B------:R-:W-:Y:S05]  /*4dfd0*/  BSYNC B1 ;  /* 0x0000000000017941 */ /* 0x000fea0003800000 */
.L_x_56969:
        /* <DEDUP_REMOVED lines=9> */
.L_x_56973:
[----:B------:R-:W-:Y:S02]  /*4e070*/  IMAD.MOV.U32 R29, RZ, RZ, R60 ;  /* 0x000000ffff1d7224 */ /* 0x000fe400078e003c */
[----:B------:R-:W-:Y:S02]  /*4e080*/  IMAD.MOV.U32 R7, RZ, RZ, R58 ;  /* 0x000000ffff077224 */ /* 0x000fe400078e003a */
[----:B------:R-:W-:Y:S02]  /*4e090*/  IMAD.MOV.U32 R60, RZ, RZ, R57 ;  /* 0x000000ffff3c7224 */ /* 0x000fe400078e0039 */
[----:B------:R-:W-:-:S07]  /*4e0a0*/  IMAD.MOV.U32 R58, RZ, RZ, R5 ;  /* 0x000000ffff3a7224 */ /* 0x000fce00078e0005 */
.L_x_56974:
[----:B------:R-:W-:Y:S05]  /*4e0b0*/  BSYNC B1 ;  /* 0x0000000000017941 */ /* 0x000fea0003800000 */
.L_x_56972:
        /* <DEDUP_REMOVED lines=9> */
.L_x_56976:
[----:B------:R-:W-:Y:S02]  /*4e150*/  IMAD.MOV.U32 R28, RZ, RZ, R29 ;  /* 0x000000ffff1c7224 */ /* 0x000fe400078e001d */
[----:B------:R-:W-:Y:S02]  /*4e160*/  IMAD.MOV.U32 R6, RZ, RZ, R7 ;  /* 0x000000ffff067224 */ /* 0x000fe400078e0007 */
[----:B------:R-:W-:Y:S02]  /*4e170*/  IMAD.MOV.U32 R29, RZ, RZ, R40 ;  /* 0x000000ffff1d7224 */ /* 0x000fe400078e0028 */
[----:B------:R-:W-:-:S07]  /*4e180*/  IMAD.MOV.U32 R7, RZ, RZ, R4 ;  /* 0x000000ffff077224 */ /* 0x000fce00078e0004 */
.L_x_56977:
[----:B------:R-:W-:Y:S05]  /*4e190*/  BSYNC B1 ;  /* 0x0000000000017941 */ /* 0x000fea0003800000 */
.L_x_56975:
        /* <DEDUP_REMOVED lines=9> */
.L_x_56979:
[----:B------:R-:W-:Y:S02]  /*4e230*/  IMAD.MOV.U32 R41, RZ, RZ, R28 ;  /* 0x000000ffff297224 */ /* 0x000fe400078e001c */
[----:B------:R-:W-:Y:S02]  /*4e240*/  IMAD.MOV.U32 R5, RZ, RZ, R6 ;  /* 0x000000ffff057224 */ /* 0x000fe400078e0006 */
[----:B------:R-:W-:Y:S02]  /*4e250*/  IMAD.MOV.U32 R28, RZ, RZ, R51 ;  /* 0x000000ffff1c7224 */ /* 0x000fe400078e0033 */
[----:B------:R-:W-:-:S07]  /*4e260*/  IMAD.MOV.U32 R6, RZ, RZ, R47 ;  /* 0x000000ffff067224 */ /* 0x000fce00078e002f */
.L_x_56980:
[----:B------:R-:W-:Y:S05]  /*4e270*/  BSYNC B1 ;  /* 0x0000000000017941 */ /* 0x000fea0003800000 */
.L_x_56978:
        /* <DEDUP_REMOVED lines=9> */
.L_x_56982:
[----:B------:R-:W-:Y:S02]  /*4e310*/  IMAD.MOV.U32 R40, RZ, RZ, R41 ;  /* 0x000000ffff287224 */ /* 0x000fe400078e0029 */
[----:B------:R-:W-:Y:S02]  /*4e320*/  IMAD.MOV.U32 R4, RZ, RZ, R5 ;  /* 0x000000ffff047224 */ /* 0x000fe400078e0005 */
[----:B------:R-:W-:Y:S02]  /*4e330*/  IMAD.MOV.U32 R41, RZ, RZ, R46 ;  /* 0x000000ffff297224 */ /* 0x000fe400078e002e */
[----:B------:R-:W-:-:S07]  /*4e340*/  IMAD.MOV.U32 R5, RZ, RZ, R44 ;  /* 0x000000ffff057224 */ /* 0x000fce00078e002c */
.L_x_56983:
[----:B------:R-:W-:Y:S05]  /*4e350*/  BSYNC B1 ;  /* 0x0000000000017941 */ /* 0x000fea0003800000 */
.L_x_56981:
        /* <DEDUP_REMOVED lines=9> */
.L_x_56985:
[----:B------:R-:W-:Y:S02]  /*4e3f0*/  IMAD.MOV.U32 R51, RZ, RZ, R40 ;  /* 0x000000ffff337224 */ /* 0x000fe400078e0028 */
[----:B------:R-:W-:Y:S02]  /*4e400*/  IMAD.MOV.U32 R47, RZ, RZ, R4 ;  /* 0x000000ffff2f7224 */ /* 0x000fe400078e0004 */
[----:B------:R-:W-:Y:S02]  /*4e410*/  IMAD.MOV.U32 R40, RZ, RZ, R53 ;  /* 0x000000ffff287224 */ /* 0x000fe400078e0035 */
[----:B------:R-:W-:-:S07]  /*4e420*/  IMAD.MOV.U32 R4, RZ, RZ, R3 ;  /* 0x000000ffff047224 */ /* 0x000fce00078e0003 */
.L_x_56986:
[----:B------:R-:W-:Y:S05]  /*4e430*/  BSYNC B1 ;  /* 0x0000000000017941 */ /* 0x000fea0003800000 */
.L_x_56984:
        /* <DEDUP_REMOVED lines=9> */
.L_x_56988:
[----:B------:R-:W-:Y:S02]  /*4e4d0*/  IMAD.MOV.U32 R46, RZ, RZ, R51 ;  /* 0x000000ffff2e7224 */ /* 0x000fe400078e0033 */
[----:B------:R-:W-:Y:S02]  /*4e4e0*/  IMAD.MOV.U32 R44, RZ, RZ, R47 ;  /* 0x000000ffff2c7224 */ /* 0x000fe400078e002f */
[----:B------:R-:W-:Y:S02]  /*4e4f0*/  IMAD.MOV.U32 R51, RZ, RZ, R50 ;  /* 0x000000ffff337224 */ /* 0x000fe400078e0032 */
[----:B------:R-:W-:-:S07]  /*4e500*/  IMAD.MOV.U32 R47, RZ, RZ, R18 ;  /* 0x000000ffff2f7224 */ /* 0x000fce00078e0012 */
.L_x_56989:
[----:B------:R-:W-:Y:S05]  /*4e510*/  BSYNC B1 ;  /* 0x0000000000017941 */ /* 0x000fea0003800000 */
.L_x_56987:
        /* <DEDUP_REMOVED lines=9> */
.L_x_56991:
[----:B------:R-:W-:Y:S02]  /*4e5b0*/  IMAD.MOV.U32 R53, RZ, RZ, R46 ;  /* 0x000000ffff357224 */ /* 0x000fe400078e002e */
[----:B------:R-:W-:Y:S02]  /*4e5c0*/  IMAD.MOV.U32 R3, RZ, RZ, R44 ;  /* 0x000000ffff037224 */ /* 0x000fe400078e002c */
[----:B------:R-:W-:Y:S02]  /*4e5d0*/  IMAD.MOV.U32 R46, RZ, RZ, R65 ;  /* 0x000000ffff2e7224 */ /* 0x000fe400078e0041 */
[----:B------:R-:W-:-:S07]  /*4e5e0*/  IMAD.MOV.U32 R44, RZ, RZ, R17 ;  /* 0x000000ffff2c7224 */ /* 0x000fce00078e0011 */
.L_x_56992:
[----:B------:R-:W-:Y:S05]  /*4e5f0*/  BSYNC B1 ;  /* 0x0000000000017941 */ /* 0x000fea0003800000 */
.L_x_56990:
        /* <DEDUP_REMOVED lines=9> */
.L_x_56994:
[----:B------:R-:W-:Y:S02]  /*4e690*/  IMAD.MOV.U32 R50, RZ, RZ, R53 ;  /* 0x000000ffff327224 */ /* 0x000fe400078e0035 */
[----:B------:R-:W-:Y:S02]  /*4e6a0*/  IMAD.MOV.U32 R18, RZ, RZ, R3 ;  /* 0x000000ffff127224 */ /* 0x000fe400078e0003 */
[----:B------:R-:W-:Y:S02]  /*4e6b0*/  IMAD.MOV.U32 R53, RZ, RZ, R52 ;  /* 0x000000ffff357224 */ /* 0x000fe400078e0034 */
[----:B------:R-:W-:-:S07]  /*4e6c0*/  IMAD.MOV.U32 R3, RZ, RZ, R16 ;  /* 0x000000ffff037224 */ /* 0x000fce00078e0010 */
.L_x_56995:
[----:B------:R-:W-:Y:S05]  /*4e6d0*/  BSYNC B1 ;  /* 0x0000000000017941 */ /* 0x000fea0003800000 */
.L_x_56993:
        /* <DEDUP_REMOVED lines=9> */
.L_x_56997:
[----:B------:R-:W-:Y:S02]  /*4e770*/  IMAD.MOV.U32 R55, RZ, RZ, R50 ;  /* 0x000000ffff377224 */ /* 0x000fe400078e0032 */
[----:B------:R-:W-:Y:S02]  /*4e780*/  IMAD.MOV.U32 R17, RZ, RZ, R18 ;  /* 0x000000ffff117224 */ /* 0x000fe400078e0012 */
[----:B------:R-:W-:Y:S02]  /*4e790*/  IMAD.MOV.U32 R50, RZ, RZ, R63 ;  /* 0x000000ffff327224 */ /* 0x000fe400078e003f */
[----:B------:R-:W-:-:S07]  /*4e7a0*/  IMAD.MOV.U32 R18, RZ, RZ, R15 ;  /* 0x000000ffff127224 */ /* 0x000fce00078e000f */
.L_x_56998:
[----:B------:R-:W-:Y:S05]  /*4e7b0*/  BSYNC B1 ;  /* 0x0000000000017941 */ /* 0x000fea0003800000 */
.L_x_56996:
        /* <DEDUP_REMOVED lines=9> */
.L_x_57000:
[----:B------:R-:W-:Y:S02]  /*4e850*/  IMAD.MOV.U32 R52, RZ, RZ, R55 ;  /* 0x000000ffff347224 */ /* 0x000fe400078e0037 */
[----:B------:R-:W-:Y:S02]  /*4e860*/  IMAD.MOV.U32 R16, RZ, RZ, R17 ;  /* 0x000000ffff107224 */ /* 0x000fe400078e0011 */
[----:B------:R-:W-:Y:S02]  /*4e870*/  IMAD.MOV.U32 R55, RZ, RZ, R54 ;  /* 0x000000ffff377224 */ /* 0x000fe400078e0036 */
[----:B------:R-:W-:-:S07]  /*4e880*/  IMAD.MOV.U32 R17, RZ, RZ, R14 ;  /* 0x000000ffff117224 */ /* 0x000fce00078e000e */
.L_x_57001:
[----:B------:R-:W-:Y:S05]  /*4e890*/  BSYNC B1 ;  /* 0x0000000000017941 */ /* 0x000fea0003800000 */
.L_x_56999:
        /* <DEDUP_REMOVED lines=9> */
.L_x_57003:
[----:B------:R-:W-:Y:S02]  /*4e930*/  IMAD.MOV.U32 R15, RZ, RZ, R52 ;  /* 0x000000ffff0f7224 */ /* 0x000fe400078e0034 */
[----:B------:R-:W-:Y:S02]  /*4e940*/  IMAD.MOV.U32 R14, RZ, RZ, R16 ;  /* 0x000000ffff0e7224 */ /* 0x000fe400078e0010 */
[----:B------:R-:W-:Y:S02]  /*4e950*/  IMAD.MOV.U32 R52, RZ, RZ, R61 ;  /* 0x000000ffff347224 */ /* 0x000fe400078e003d */
[----:B------:R-:W-:-:S07]  /*4e960*/  IMAD.MOV.U32 R16, RZ, RZ, R13 ;  /* 0x000000ffff107224 */ /* 0x000fce00078e000d */
.L_x_57004:
[----:B------:R-:W-:Y:S05]  /*4e970*/  BSYNC B1 ;  /* 0x0000000000017941 */ /* 0x000fea0003800000 */
.L_x_57002:
        /* <DEDUP_REMOVED lines=9> */
.L_x_57006:
[----:B------:R-:W-:Y:S02]  /*4ea10*/  IMAD.MOV.U32 R57, RZ, RZ, R15 ;  /* 0x000000ffff397224 */ /* 0x000fe400078e000f */
[----:B------:R-:W-:Y:S02]  /*4ea20*/  IMAD.MOV.U32 R13, RZ, RZ, R14 ;  /* 0x000000ffff0d7224 */ /* 0x000fe400078e000e */
[----:B------:R-:W-:Y:S02]  /*4ea30*/  IMAD.MOV.U32 R15, RZ, RZ, R12 ;  /* 0x000000ffff0f7224 */ /* 0x000fe400078e000c */
[----:B------:R-:W-:-:S07]  /*4ea40*/  IMAD.MOV.U32 R14, RZ, RZ, R11 ;  /* 0x000000ffff0e7224 */ /* 0x000fce00078e000b */
.L_x_57007:
[----:B------:R-:W-:Y:S05]  /*4ea50*/  BSYNC B1 ;  /* 0x0000000000017941 */ /* 0x000fea0003800000 */
.L_x_57005:
        /* <DEDUP_REMOVED lines=9> */
.L_x_57009:
[----:B------:R-:W-:Y:S02]  /*4eaf0*/  IMAD.MOV.U32 R12, RZ, RZ, R57 ;  /* 0x000000ffff0c7224 */ /* 0x000fe400078e0039 */
[----:B------:R-:W-:Y:S02]  /*4eb00*/  IMAD.MOV.U32 R11, RZ, RZ, R13 ;  /* 0x000000ffff0b7224 */ /* 0x000fe400078e000d */
[----:B------:R-:W-:Y:S02]  /*4eb10*/  IMAD.MOV.U32 R57, RZ, RZ, R56 ;  /* 0x000000ffff397224 */ /* 0x000fe400078e0038 */
[----:B------:R-:W-:-:S07]  /*4eb20*/  IMAD.MOV.U32 R13, RZ, RZ, R10 ;  /* 0x000000ffff0d7224 */ /* 0x000fce00078e000a */
.L_x_57010:
[----:B------:R-:W-:Y:S05]  /*4eb30*/  BSYNC B1 ;  /* 0x0000000000017941 */ /* 0x000fea0003800000 */
.L_x_57008:
        /* <DEDUP_REMOVED lines=9> */
.L_x_57012:
[----:B------:R-:W-:Y:S02]  /*4ebd0*/  IMAD.MOV.U32 R54, RZ, RZ, R12 ;  /* 0x000000ffff367224 */ /* 0x000fe400078e000c */
[----:B------:R-:W-:Y:S02]  /*4ebe0*/  IMAD.MOV.U32 R10, RZ, RZ, R11 ;  /* 0x000000ffff0a7224 */ /* 0x000fe400078e000b */
[----:B------:R-:W-:Y:S02]  /*4ebf0*/  IMAD.MOV.U32 R12, RZ, RZ, R9 ;  /* 0x000000ffff0c7224 */ /* 0x000fe400078e0009 */
[----:B------:R-:W-:-:S07]  /*4ec00*/  IMAD.MOV.U32 R11, RZ, RZ, R8 ;  /* 0x000000ffff0b7224 */ /* 0x000fce00078e0008 */
.L_x_57013:
[----:B------:R-:W-:Y:S05]  /*4ec10*/  BSYNC B1 ;  /* 0x0000000000017941 */ /* 0x000fea0003800000 */
.L_x_57011:
        /* <DEDUP_REMOVED lines=16> */
.L_x_57015:
[----:B------:R-:W-:Y:S02]  /*4ed20*/  IMAD.MOV.U32 R30, RZ, RZ, R19 ;  /* 0x000000ffff1e7224 */ /* 0x000fe400078e0013 */
[----:B------:R-:W-:Y:S01]  /*4ed30*/  IMAD.MOV.U32 R8, RZ, RZ, R67 ;  /* 0x000000ffff087224 */ /* 0x000fe200078e0043 */
[----:B------:R-:W-:Y:S01]  /*4ed40*/  MOV R67, R58 ;  /* 0x0000003a00437202 */ /* 0x000fe20000000f00 */
[----:B------:R-:W-:-:S07]  /*4ed50*/  IMAD.MOV.U32 R19, RZ, RZ, R60 ;  /* 0x000000ffff137224 */ /* 0x000fce00078e003c */
.L_x_57016:
[----:B------:R-:W-:Y:S05]  /*4ed60*/  BSYNC B1 ;  /* 0x0000000000017941 */ /* 0x000fea0003800000 */
.L_x_57014:
        /* <DEDUP_REMOVED lines=9> */
.L_x_57018:
[----:B------:R-:W-:Y:S02]  /*4ee00*/  IMAD.MOV.U32 R59, RZ, RZ, R30 ;  /* 0x000000ffff3b7224 */ /* 0x000fe400078e001e */
[----:B------:R-:W-:Y:S01]  /*4ee10*/  IMAD.MOV.U32 R9, RZ, RZ, R8 ;  /* 0x000000ffff097224 */ /* 0x000fe200078e0008 */
[----:B------:R-:W-:Y:S01]  /*4ee20*/  MOV R8, R7 ;  /* 0x0000000700087202 */ /* 0x000fe20000000f00 */
[----:B------:R-:W-:-:S07]  /*4ee30*/  IMAD.MOV.U32 R30, RZ, RZ, R29 ;  /* 0x000000ffff1e7224 */ /* 0x000fce00078e001d */
.L_x_57019:
[----:B------:R-:W-:Y:S05]  /*4ee40*/  BSYNC B1 ;  /* 0x0000000000017941 */ /* 0x000fea0003800000 */
.L_x_57017:
        /* <DEDUP_REMOVED lines=9> */
.L_x_57021:
[----:B------:R-:W-:Y:S02]  /*4eee0*/  IMAD.MOV.U32 R56, RZ, RZ, R59 ;  /* 0x000000ffff387224 */ /* 0x000fe400078e003b */
[----:B------:R-:W-:Y:S01]  /*4eef0*/  IMAD.MOV.U32 R42, RZ, RZ, R9 ;  /* 0x000000ffff2a7224 */ /* 0x000fe200078e0009 */
[----:B------:R-:W-:Y:S01]  /*4ef00*/  MOV R9, R6 ;  /* 0x0000000600097202 */ /* 0x000fe20000000f00 */
[----:B------:R-:W-:-:S07]  /*4ef10*/  IMAD.MOV.U32 R59, RZ, RZ, R28 ;  /* 0x000000ffff3b7224 */ /* 0x000fce00078e001c */
.L_x_57022:
[----:B------:R-:W-:Y:S05]  /*4ef20*/  BSYNC B1 ;  /* 0x0000000000017941 */ /* 0x000fea0003800000 */
.L_x_57020:
        /* <DEDUP_REMOVED lines=9> */
.L_x_57024:
[----:B------:R-:W-:Y:S02]  /*4efc0*/  IMAD.MOV.U32 R29, RZ, RZ, R56 ;  /* 0x000000ffff1d7224 */ /* 0x000fe400078e0038 */
[----:B------:R-:W-:Y:S01]  /*4efd0*/  IMAD.MOV.U32 R7, RZ, RZ, R42 ;  /* 0x000000ffff077224 */ /* 0x000fe200078e002a */
[----:B------:R-:W-:Y:S01]  /*4efe0*/  MOV R42, R5 ;  /* 0x00000005002a7202 */ /* 0x000fe20000000f00 */
[----:B------:R-:W-:-:S07]  /*4eff0*/  IMAD.MOV.U32 R56, RZ, RZ, R41 ;  /* 0x000000ffff387224 */ /* 0x000fce00078e0029 */
.L_x_57025:
[----:B------:R-:W-:Y:S05]  /*4f000*/  BSYNC B1 ;  /* 0x0000000000017941 */ /* 0x000fea0003800000 */
.L_x_57023:
        /* <DEDUP_REMOVED lines=9> */
.L_x_57027:
[----:B------:R-:W-:Y:S02]  /*4f0a0*/  IMAD.MOV.U32 R28, RZ, RZ, R29 ;  /* 0x000000ffff1c7224 */ /* 0x000fe400078e001d */
[----:B------:R-:W-:Y:S01]  /*4f0b0*/  IMAD.MOV.U32 R6, RZ, RZ, R7 ;  /* 0x000000ffff067224 */ /* 0x000fe200078e0007 */
[----:B------:R-:W-:Y:S01]  /*4f0c0*/  MOV R7, R4 ;  /* 0x0000000400077202 */ /* 0x000fe20000000f00 */
[----:B------:R-:W-:-:S07]  /*4f0d0*/  IMAD.MOV.U32 R29, RZ, RZ, R40 ;  /* 0x000000ffff1d7224 */ /* 0x000fce00078e0028 */
.L_x_57028:
[----:B------:R-:W-:Y:S05]  /*4f0e0*/  BSYNC B1 ;  /* 0x0000000000017941 */ /* 0x000fea0003800000 */
.L_x_57026:
        /* <DEDUP_REMOVED lines=9> */
.L_x_57030:
[----:B------:R-:W-:Y:S02]  /*4f180*/  IMAD.MOV.U32 R41, RZ, RZ, R28 ;  /* 0x000000ffff297224 */ /* 0x000fe400078e001c */
[----:B------:R-:W-:Y:S01]  /*4f190*/  IMAD.MOV.U32 R5, RZ, RZ, R6 ;  /* 0x000000ffff057224 */ /* 0x000fe200078e0006 */
[----:B------:R-:W-:Y:S01]  /*4f1a0*/  MOV R6, R47 ;  /* 0x0000002f00067202 */ /* 0x000fe20000000f00 */
[----:B------:R-:W-:-:S07]  /*4f1b0*/  IMAD.MOV.U32 R28, RZ, RZ, R51 ;  /* 0x000000ffff1c7224 */ /* 0x000fce00078e0033 */
.L_x_57031:
[----:B------:R-:W-:Y:S05]  /*4f1c0*/  BSYNC B1 ;  /* 0x0000000000017941 */ /* 0x000fea0003800000 */
.L_x_57029:
        /* <DEDUP_REMOVED lines=9> */
.L_x_57033:
[----:B------:R-:W-:Y:S02]  /*4f260*/  IMAD.MOV.U32 R40, RZ, RZ, R41 ;  /* 0x000000ffff287224 */ /* 0x000fe400078e0029 */
[----:B------:R-:W-:Y:S01]  /*4f270*/  IMAD.MOV.U32 R4, RZ, RZ, R5 ;  /* 0x000000ffff047224 */ /* 0x000fe200078e0005 */
[----:B------:R-:W-:Y:S01]  /*4f280*/  MOV R5, R44 ;  /* 0x0000002c00057202 */ /* 0x000fe20000000f00 */
[----:B------:R-:W-:-:S07]  /*4f290*/  IMAD.MOV.U32 R41, RZ, RZ, R46 ;  /* 0x000000ffff297224 */ /* 0x000fce00078e002e */
.L_x_57034:
[----:B------:R-:W-:Y:S05]  /*4f2a0*/  BSYNC B1 ;  /* 0x0000000000017941 */ /* 0x000fea0003800000 */
.L_x_57032:
        /* <DEDUP_REMOVED lines=9> */
.L_x_57036:
[----:B------:R-:W-:Y:S02]  /*4f340*/  IMAD.MOV.U32 R51, RZ, RZ, R40 ;  /* 0x000000ffff337224 */ /* 0x000fe400078e0028 */
[----:B------:R-:W-:Y:S01]  /*4f350*/  IMAD.MOV.U32 R47, RZ, RZ, R4 ;  /* 0x000000ffff2f7224 */ /* 0x000fe200078e0004 */
[----:B------:R-:W-:Y:S01]  /*4f360*/  MOV R4, R3 ;  /* 0x0000000300047202 */ /* 0x000fe20000000f00 */
[----:B------:R-:W-:-:S07]  /*4f370*/  IMAD.MOV.U32 R40, RZ, RZ, R53 ;  /* 0x000000ffff287224 */ /* 0x000fce00078e0035 */
.L_x_57037:
[----:B------:R-:W-:Y:S05]  /*4f380*/  BSYNC B1 ;  /* 0x0000000000017941 */ /* 0x000fea0003800000 */
.L_x_57035:
        /* <DEDUP_REMOVED lines=9> */
.L_x_57039:
[----:B------:R-:W-:Y:S02]  /*4f420*/  IMAD.MOV.U32 R46, RZ, RZ, R51 ;  /* 0x000000ffff2e7224 */ /* 0x000fe400078e0033 */
[----:B------:R-:W-:Y:S01]  /*4f430*/  IMAD.MOV.U32 R44, RZ, RZ, R47 ;  /* 0x000000ffff2c7224 */ /* 0x000fe200078e002f */
[----:B------:R-:W-:Y:S01]  /*4f440*/  MOV R47, R18 ;  /* 0x00000012002f7202 */ /* 0x000fe20000000f00 */
[----:B------:R-:W-:-:S07]  /*4f450*/  IMAD.MOV.U32 R51, RZ, RZ, R50 ;  /* 0x000000ffff337224 */ /* 0x000fce00078e0032 */
.L_x_57040:
[----:B------:R-:W-:Y:S05]  /*4f460*/  BSYNC B1 ;  /* 0x0000000000017941 */ /* 0x000fea0003800000 */
.L_x_57038:
        /* <DEDUP_REMOVED lines=9> */
.L_x_57042:
[----:B------:R-:W-:Y:S02]  /*4f500*/  IMAD.MOV.U32 R53, RZ, RZ, R46 ;  /* 0x000000ffff357224 */ /* 0x000fe400078e002e */
[----:B------:R-:W-:Y:S01]  /*4f510*/  IMAD.MOV.U32 R3, RZ, RZ, R44 ;  /* 0x000000ffff037224 */ /* 0x000fe200078e002c */
[----:B------:R-:W-:Y:S01]  /*4f520*/  MOV R44, R17 ;  /* 0x00000011002c7202 */ /* 0x000fe20000000f00 */
[----:B------:R-:W-:-:S07]  /*4f530*/  IMAD.MOV.U32 R46, RZ, RZ, R55 ;  /* 0x000000ffff2e7224 */ /* 0x000fce00078e0037 */
.L_x_57043:
[----:B------:R-:W-:Y:S05]  /*4f540*/  BSYNC B1 ;  /* 0x0000000000017941 */ /* 0x000fea0003800000 */
.L_x_57041:
        /* <DEDUP_REMOVED lines=9> */
.L_x_57045:
[----:B------:R-:W-:Y:S02]  /*4f5e0*/  IMAD.MOV.U32 R18, RZ, RZ, R53 ;  /* 0x000000ffff127224 */ /* 0x000fe400078e0035 */
[----:B------:R-:W-:Y:S01]  /*4f5f0*/  IMAD.MOV.U32 R17, RZ, RZ, R3 ;  /* 0x000000ffff117224 */ /* 0x000fe200078e0003 */
[----:B------:R-:W-:Y:S01]  /*4f600*/  MOV R3, R16 ;  /* 0x0000001000037202 */ /* 0x000fe20000000f00 */
[----:B------:R-:W-:-:S07]  /*4f610*/  IMAD.MOV.U32 R53, RZ, RZ, R52 ;  /* 0x000000ffff357224 */ /* 0x000fce00078e0034 */
.L_x_57046:
[----:B------:R-:W-:Y:S05]  /*4f620*/  BSYNC B1 ;  /* 0x0000000000017941 */ /* 0x000fea0003800000 */
.L_x_57044:
        /* <DEDUP_REMOVED lines=9> */
.L_x_57048:
[----:B------:R-:W-:Y:S02]  /*4f6c0*/  IMAD.MOV.U32 R50, RZ, RZ, R18 ;  /* 0x000000ffff327224 */ /* 0x000fe400078e0012 */
[----:B------:R-:W-:Y:S01]  /*4f6d0*/  IMAD.MOV.U32 R16, RZ, RZ, R17 ;  /* 0x000000ffff107224 */ /* 0x000fe200078e0011 */
[----:B------:R-:W-:Y:S01]  /*4f6e0*/  MOV R17, R14 ;  /* 0x0000000e00117202 */ /* 0x000fe20000000f00 */
[----:B------:R-:W-:-:S07]  /*4f6f0*/  IMAD.MOV.U32 R18, RZ, RZ, R15 ;  /* 0x000000ffff127224 */ /* 0x000fce00078e000f */
.L_x_57049:
[----:B------:R-:W-:Y:S05]  /*4f700*/  BSYNC B1 ;  /* 0x0000000000017941 */ /* 0x000fea0003800000 */
.L_x_57047:
        /* <DEDUP_REMOVED lines=9> */
.L_x_57051:
[----:B------:R-:W-:Y:S02]  /*4f7a0*/  IMAD.MOV.U32 R15, RZ, RZ, R50 ;  /* 0x000000ffff0f7224 */ /* 0x000fe400078e0032 */
[----:B------:R-:W-:Y:S01]  /*4f7b0*/  IMAD.MOV.U32 R14, RZ, RZ, R16 ;  /* 0x000000ffff0e7224 */ /* 0x000fe200078e0010 */
[----:B------:R-:W-:Y:S01]  /*4f7c0*/  MOV R16, R13 ;  /* 0x0000000d00107202 */ /* 0x000fe20000000f00 */
[----:B------:R-:W-:-:S07]  /*4f7d0*/  IMAD.MOV.U32 R50, RZ, RZ, R57 ;  /* 0x000000ffff327224 */ /* 0x000fce00078e0039 */
.L_x_57052:
[----:B------:R-:W-:Y:S05]  /*4f7e0*/  BSYNC B1 ;  /* 0x0000000000017941 */ /* 0x000fea0003800000 */
.L_x_57050:
        /* <DEDUP_REMOVED lines=9> */
.L_x_57054:
[----:B------:R-:W-:Y:S02]  /*4f880*/  IMAD.MOV.U32 R55, RZ, RZ, R15 ;  /* 0x000000ffff377224 */ /* 0x000fe400078e000f */
[----:B------:R-:W-:Y:S01]  /*4f890*/  IMAD.MOV.U32 R13, RZ, RZ, R14 ;  /* 0x000000ffff0d7224 */ /* 0x000fe200078e000e */
[----:B------:R-:W-:Y:S01]  /*4f8a0*/  MOV R14, R11 ;  /* 0x0000000b000e7202 */ /* 0x000fe20000000f00 */
[----:B------:R-:W-:-:S07]  /*4f8b0*/  IMAD.MOV.U32 R15, RZ, RZ, R12 ;  /* 0x000000ffff0f7224 */ /* 0x000fce00078e000c */
.L_x_57055:
[----:B------:R-:W-:Y:S05]  /*4f8c0*/  BSYNC B1 ;  /* 0x0000000000017941 */ /* 0x000fea0003800000 */
.L_x_57053:
        /* <DEDUP_REMOVED lines=9> */
.L_x_57057:
[----:B------:R-:W-:Y:S02]  /*4f960*/  IMAD.MOV.U32 R12, RZ, RZ, R55 ;  /* 0x000000ffff0c7224 */ /* 0x000fe400078e0037 */
[----:B------:R-:W-:Y:S01]  /*4f970*/  IMAD.MOV.U32 R11, RZ, RZ, R13 ;  /* 0x000000ffff0b7224 */ /* 0x000fe200078e000d */
[----:B------:R-:W-:Y:S01]  /*4f980*/  MOV R13, R10 ;  /* 0x0000000a000d7202 */ /* 0x000fe20000000f00 */
[----:B------:R-:W-:-:S07]  /*4f990*/  IMAD.MOV.U32 R55, RZ, RZ, R54 ;  /* 0x000000ffff377224 */ /* 0x000fce00078e0036 */
.L_x_57058:
[----:B------:R-:W-:Y:S05]  /*4f9a0*/  BSYNC B1 ;  /* 0x0000000000017941 */ /* 0x000fea0003800000 */
.L_x_57056:
        /* <DEDUP_REMOVED lines=16> */
.L_x_57060:
[----:B------:R-:W-:Y:S01]  /*4fab0*/  IMAD.MOV.U32 R52, RZ, RZ, R19 ;  /* 0x000000ffff347224 */ /* 0x000fe200078e0013 */
[----:B------:R-:W-:Y:S01]  /*4fac0*/  MOV R10, R67 ;  /* 0x00000043000a7202 */ /* 0x000fe20000000f00 */
[----:B------:R-:W-:Y:S02]  /*4fad0*/  IMAD.MOV.U32 R19, RZ, RZ, R30 ;  /* 0x000000ffff137224 */ /* 0x000fe400078e001e */
[----:B------:R-:W-:-:S07]  /*4fae0*/  IMAD.MOV.U32 R67, RZ, RZ, R8 ;  /* 0x000000ffff437224 */ /* 0x000fce00078e0008 */
.L_x_57061:
[----:B------:R-:W-:Y:S05]  /*4faf0*/  BSYNC B1 ;  /* 0x0000000000017941 */ /* 0x000fea0003800000 */
.L_x_57059:
        /* <DEDUP_REMOVED lines=9> */
.L_x_57063:
[----:B------:R-:W-:Y:S01]  /*4fb90*/  IMAD.MOV.U32 R43, RZ, RZ, R52 ;  /* 0x000000ffff2b7224 */ /* 0x000fe200078e0034 */
[----:B------:R-:W-:Y:S01]  /*4fba0*/  MOV R31, R10 ;  /* 0x0000000a001f7202 */ /* 0x000fe20000000f00 */
[----:B------:R-:W-:Y:S02]  /*4fbb0*/  IMAD.MOV.U32 R52, RZ, RZ, R59 ;  /* 0x000000ffff347224 */ /* 0x000fe400078e003b */
[----:B------:R-:W-:-:S07]  /*4fbc0*/  IMAD.MOV.U32 R10, RZ, RZ, R9 ;  /* 0x000000ffff0a7224 */ /* 0x000fce00078e0009 */
.L_x_57064:
[----:B------:R-:W-:Y:S05]  /*4fbd0*/  BSYNC B1 ;  /* 0x0000000000017941 */ /* 0x000fea0003800000 */
.L_x_57062:
        /* <DEDUP_REMOVED lines=9> */
.L_x_57066:
[----:B------:R-:W-:Y:S01]  /*4fc70*/  IMAD.MOV.U32 R30, RZ, RZ, R43 ;  /* 0x000000ffff1e7224 */ /* 0x000fe200078e002b */
[----:B------:R-:W-:Y:S01]  /*4fc80*/  MOV R8, R31 ;  /* 0x0000001f00087202 */ /* 0x000fe20000000f00 */
[----:B------:R-:W-:Y:S02]  /*4fc90*/  IMAD.MOV.U32 R43, RZ, RZ, R56 ;  /* 0x000000ffff2b7224 */ /* 0x000fe400078e0038 */
[----:B------:R-:W-:-:S07]  /*4fca0*/  IMAD.MOV.U32 R31, RZ, RZ, R42 ;  /* 0x000000ffff1f7224 */ /* 0x000fce00078e002a */
.L_x_57067:
[----:B------:R-:W-:Y:S05]  /*4fcb0*/  BSYNC B1 ;  /* 0x0000000000017941 */ /* 0x000fea0003800000 */
.L_x_57065:
        /* <DEDUP_REMOVED lines=9> */
.L_x_57069:
[----:B------:R-:W-:Y:S01]  /*4fd50*/  IMAD.MOV.U32 R57, RZ, RZ, R30 ;  /* 0x000000ffff397224 */ /* 0x000fe200078e001e */
[----:B------:R-:W-:Y:S01]  /*4fd60*/  MOV R9, R8 ;  /* 0x0000000800097202 */ /* 0x000fe20000000f00 */
[----:B------:R-:W-:Y:S02]  /*4fd70*/  IMAD.MOV.U32 R30, RZ, RZ, R29 ;  /* 0x000000ffff1e7224 */ /* 0x000fe400078e001d */
[----:B------:R-:W-:-:S07]  /*4fd80*/  IMAD.MOV.U32 R8, RZ, RZ, R7 ;  /* 0x000000ffff087224 */ /* 0x000fce00078e0007 */
.L_x_57070:
[----:B------:R-:W-:Y:S05]  /*4fd90*/  BSYNC B1 ;  /* 0x0000000000017941 */ /* 0x000fea0003800000 */
.L_x_57068:
        /* <DEDUP_REMOVED lines=9> */
.L_x_57072:
[----:B------:R-:W-:Y:S01]  /*4fe30*/  IMAD.MOV.U32 R54, RZ, RZ, R57 ;  /* 0x000000ffff367224 */ /* 0x000fe200078e0039 */
[----:B------:R-:W-:Y:S01]  /*4fe40*/  MOV R42, R9 ;  /* 0x00000009002a7202 */ /* 0x000fe20000000f00 */
[----:B------:R-:W-:Y:S02]  /*4fe50*/  IMAD.MOV.U32 R57, RZ, RZ, R28 ;  /* 0x000000ffff397224 */ /* 0x000fe400078e001c */
[----:B------:R-:W-:-:S07]  /*4fe60*/  IMAD.MOV.U32 R9, RZ, RZ, R6 ;  /* 0x000000ffff097224 */ /* 0x000fce00078e0006 */
.L_x_57073:
[----:B------:R-:W-:Y:S05]  /*4fe70*/  BSYNC B1 ;  /* 0x0000000000017941 */ /* 0x000fea0003800000 */
.L_x_57071:
        /* <DEDUP_REMOVED lines=9> */
.L_x_57075:
[----:B------:R-:W-:Y:S01]  /*4ff10*/  IMAD.MOV.U32 R29, RZ, RZ, R54 ;  /* 0x000000ffff1d7224 */ /* 0x000fe200078e0036 */
[----:B------:R-:W-:Y:S01]  /*4ff20*/  MOV R7, R42 ;  /* 0x0000002a00077202 */ /* 0x000fe20000000f00 */
[----:B------:R-:W-:Y:S02]  /*4ff30*/  IMAD.MOV.U32 R54, RZ, RZ, R41 ;  /* 0x000000ffff367224 */ /* 0x000fe400078e0029 */
[----:B------:R-:W-:-:S07]  /*4ff40*/  IMAD.MOV.U32 R42, RZ, RZ, R5 ;  /* 0x000000ffff2a7224 */ /* 0x000fce00078e0005 */
.L_x_57076:
[----:B------:R-:W-:Y:S05]  /*4ff50*/  BSYNC B1 ;  /* 0x0000000000017941 */ /* 0x000fea0003800000 */
.L_x_57074:
        /* <DEDUP_REMOVED lines=9> */
.L_x_57078:
[----:B------:R-:W-:Y:S01]  /*4fff0*/  IMAD.MOV.U32 R28, RZ, RZ, R29 ;  /* 0x000000ffff1c7224 */ /* 0x000fe200078e001d */
[----:B------:R-:W-:Y:S01]  /*50000*/  MOV R6, R7 ;  /* 0x0000000700067202 */ /* 0x000fe20000000f00 */
[----:B------:R-:W-:Y:S02]  /*50010*/  IMAD.MOV.U32 R29, RZ, RZ, R40 ;  /* 0x000000ffff1d7224 */ /* 0x000fe400078e0028 */
[----:B------:R-:W-:-:S07]  /*50020*/  IMAD.MOV.U32 R7, RZ, RZ, R4 ;  /* 0x000000ffff077224 */ /* 0x000fce00078e0004 */
.L_x_57079:
[----:B------:R-:W-:Y:S05]  /*50030*/  BSYNC B1 ;  /* 0x0000000000017941 */ /* 0x000fea0003800000 */
.L_x_57077:
        /* <DEDUP_REMOVED lines=9> */
.L_x_57081:
[----:B------:R-:W-:Y:S01]  /*500d0*/  IMAD.MOV.U32 R41, RZ, RZ, R28 ;  /* 0x000000ffff297224 */ /* 0x000fe200078e001c */
[----:B------:R-:W-:Y:S01]  /*500e0*/  MOV R5, R6 ;  /* 0x0000000600057202 */ /* 0x000fe20000000f00 */
[----:B------:R-:W-:Y:S02]  /*500f0*/  IMAD.MOV.U32 R28, RZ, RZ, R51 ;  /* 0x000000ffff1c7224 */ /* 0x000fe400078e0033 */
[----:B------:R-:W-:-:S07]  /*50100*/  IMAD.MOV.U32 R6, RZ, RZ, R47 ;  /* 0x000000ffff067224 */ /* 0x000fce00078e002f */
.L_x_57082:
[----:B------:R-:W-:Y:S05]  /*50110*/  BSYNC B1 ;  /* 0x0000000000017941 */ /* 0x000fea0003800000 */
.L_x_57080:
        /* <DEDUP_REMOVED lines=9> */
.L_x_57084:
[----:B------:R-:W-:Y:S01]  /*501b0*/  IMAD.MOV.U32 R40, RZ, RZ, R41 ;  /* 0x000000ffff287224 */ /* 0x000fe200078e0029 */
[----:B------:R-:W-:Y:S01]  /*501c0*/  MOV R4, R5 ;  /* 0x0000000500047202 */ /* 0x000fe20000000f00 */
[----:B------:R-:W-:Y:S02]  /*501d0*/  IMAD.MOV.U32 R41, RZ, RZ, R46 ;  /* 0x000000ffff297224 */ /* 0x000fe400078e002e */
[----:B------:R-:W-:-:S07]  /*501e0*/  IMAD.MOV.U32 R5, RZ, RZ, R44 ;  /* 0x000000ffff057224 */ /* 0x000fce00078e002c */
.L_x_57085:
[----:B------:R-:W-:Y:S05]  /*501f0*/  BSYNC B1 ;  /* 0x0000000000017941 */ /* 0x000fea0003800000 */
.L_x_57083:
        /* <DEDUP_REMOVED lines=9> */
.L_x_57087:
[----:B------:R-:W-:Y:S01]  /*50290*/  IMAD.MOV.U32 R47, RZ, RZ, R40 ;  /* 0x000000ffff2f7224 */ /* 0x000fe200078e0028 */
[----:B------:R-:W-:Y:S01]  /*502a0*/  MOV R44, R4 ;  /* 0x00000004002c7202 */ /* 0x000fe20000000f00 */
[----:B------:R-:W-:Y:S02]  /*502b0*/  IMAD.MOV.U32 R40, RZ, RZ, R53 ;  /* 0x000000ffff287224 */ /* 0x000fe400078e0035 */
[----:B------:R-:W-:-:S07]  /*502c0*/  IMAD.MOV.U32 R4, RZ, RZ, R3 ;  /* 0x000000ffff047224 */ /* 0x000fce00078e0003 */
.L_x_57088:
[----:B------:R-:W-:Y:S05]  /*502d0*/  BSYNC B1 ;  /* 0x0000000000017941 */ /* 0x000fea0003800000 */
.L_x_57086:
        /* <DEDUP_REMOVED lines=9> */
.L_x_57090:
[----:B------:R-:W-:Y:S01]  /*50370*/  IMAD.MOV.U32 R51, RZ, RZ, R47 ;  /* 0x000000ffff337224 */ /* 0x000fe200078e002f */
[----:B------:R-:W-:Y:S01]  /*50380*/  MOV R3, R44 ;  /* 0x0000002c00037202 */ /* 0x000fe20000000f00 */
[----:B------:R-:W-:Y:S02]  /*50390*/  IMAD.MOV.U32 R47, RZ, RZ, R18 ;  /* 0x000000ffff2f7224 */ /* 0x000fe400078e0012 */
[----:B------:R-:W-:-:S07]  /*503a0*/  IMAD.MOV.U32 R44, RZ, RZ, R17 ;  /* 0x000000ffff2c7224 */ /* 0x000fce00078e0011 */
.L_x_57091:
[----:B------:R-:W-:Y:S05]  /*503b0*/  BSYNC B1 ;  /* 0x0000000000017941 */ /* 0x000fea0003800000 */
.L_x_57089:
        /* <DEDUP_REMOVED lines=9> */
.L_x_57093:
[----:B------:R-:W-:Y:S01]  /*50450*/  MOV R18, R51 ;  /* 0x0000003300127202 */ /* 0x000fe20000000f00 */
[----:B------:R-:W-:Y:S02]  /*50460*/  IMAD.MOV.U32 R17, RZ, RZ, R3 ;  /* 0x000000ffff117224 */ /* 0x000fe400078e0003 */
[----:B------:R-:W-:Y:S02]  /*50470*/  IMAD.MOV.U32 R51, RZ, RZ, R50 ;  /* 0x000000ffff337224 */ /* 0x000fe400078e0032 */
[----:B------:R-:W-:-:S07]  /*50480*/  IMAD.MOV.U32 R3, RZ, RZ, R16 ;  /* 0x000000ffff037224 */ /* 0x000fce00078e0010 */
.L_x_57094:
[----:B------:R-:W-:Y:S05]  /*50490*/  BSYNC B1 ;  /* 0x0000000000017941 */ /* 0x000fea0003800000 */
.L_x_57092:
        /* <DEDUP_REMOVED lines=9> */
.L_x_57096:
[----:B------:R-:W-:Y:S02]  /*50530*/  IMAD.MOV.U32 R46, RZ, RZ, R18 ;  /* 0x000000ffff2e7224 */ /* 0x000fe400078e0012 */
[----:B------:R-:W-:Y:S02]  /*50540*/  IMAD.MOV.U32 R16, RZ, RZ, R17 ;  /* 0x000000ffff107224 */ /* 0x000fe400078e0011 */
[----:B------:R-:W-:Y:S02]  /*50550*/  IMAD.MOV.U32 R18, RZ, RZ, R15 ;  /* 0x000000ffff127224 */ /* 0x000fe400078e000f */
[----:B------:R-:W-:-:S07]  /*50560*/  IMAD.MOV.U32 R17, RZ, RZ, R14 ;  /* 0x000000ffff117224 */ /* 0x000fce00078e000e */
.L_x_57097:
[----:B------:R-:W-:Y:S05]  /*50570*/  BSYNC B1 ;  /* 0x0000000000017941 */ /* 0x000fea0003800000 */
.L_x_57095:
        /* <DEDUP_REMOVED lines=9> */
.L_x_57099:
[----:B------:R-:W-:Y:S02]  /*50610*/  IMAD.MOV.U32 R15, RZ, RZ, R46 ;  /* 0x000000ffff0f7224 */ /* 0x000fe400078e002e */
[----:B------:R-:W-:Y:S01]  /*50620*/  IMAD.MOV.U32 R14, RZ, RZ, R16 ;  /* 0x000000ffff0e7224 */ /* 0x000fe200078e0010 */
[----:B------:R-:W-:Y:S01]  /*50630*/  MOV R16, R13 ;  /* 0x0000000d00107202 */ /* 0x000fe20000000f00 */
[----:B------:R-:W-:-:S07]  /*50640*/  IMAD.MOV.U32 R46, RZ, RZ, R55 ;  /* 0x000000ffff2e7224 */ /* 0x000fce00078e0037 */
.L_x_57100:
[----:B------:R-:W-:Y:S05]  /*50650*/  BSYNC B1 ;  /* 0x0000000000017941 */ /* 0x000fea0003800000 */
.L_x_57098:
        /* <DEDUP_REMOVED lines=9> */
.L_x_57102:
[----:B------:R-:W-:Y:S01]  /*506f0*/  IMAD.MOV.U32 R50, RZ, RZ, R15 ;  /* 0x000000ffff327224 */ /* 0x000fe200078e000f */
[----:B------:R-:W-:Y:S01]  /*50700*/  MOV R15, R12 ;  /* 0x0000000c000f7202 */ /* 0x000fe20000000f00 */
[----:B------:R-:W-:Y:S02]  /*50710*/  IMAD.MOV.U32 R13, RZ, RZ, R14 ;  /* 0x000000ffff0d7224 */ /* 0x000fe400078e000e */
[----:B------:R-:W-:-:S07]  /*50720*/  IMAD.MOV.U32 R14, RZ, RZ, R11 ;  /* 0x000000ffff0e7224 */ /* 0x000fce00078e000b */
.L_x_57103:
[----:B------:R-:W-:Y:S05]  /*50730*/  BSYNC B1 ;  /* 0x0000000000017941 */ /* 0x000fea0003800000 */
.L_x_57101:
        /* <DEDUP_REMOVED lines=16> */
.L_x_57105:
[----:B------:R-:W-:Y:S02]  /*50840*/  IMAD.MOV.U32 R24, RZ, RZ, R19 ;  /* 0x000000ffff187224 */ /* 0x000fe400078e0013 */
[----:B------:R-:W-:Y:S02]  /*50850*/  IMAD.MOV.U32 R12, RZ, RZ, R67 ;  /* 0x000000ffff0c7224 */ /* 0x000fe400078e0043 */
[----:B------:R-:W-:Y:S02]  /*50860*/  IMAD.MOV.U32 R19, RZ, RZ, R52 ;  /* 0x000000ffff137224 */ /* 0x000fe400078e0034 */
[----:B------:R-:W-:-:S07]  /*50870*/  IMAD.MOV.U32 R67, RZ, RZ, R10 ;  /* 0x000000ffff437224 */ /* 0x000fce00078e000a */
.L_x_57106:
[----:B------:R-:W-:Y:S05]  /*50880*/  BSYNC B1 ;  /* 0x0000000000017941 */ /* 0x000fea0003800000 */
.L_x_57104:
        /* <DEDUP_REMOVED lines=9> */
.L_x_57108:
[----:B------:R-:W-:Y:S02]  /*50920*/  IMAD.MOV.U32 R53, RZ, RZ, R24 ;  /* 0x000000ffff357224 */ /* 0x000fe400078e0018 */
[----:B------:R-:W-:Y:S01]  /*50930*/  IMAD.MOV.U32 R11, RZ, RZ, R12 ;  /* 0x000000ffff0b7224 */ /* 0x000fe200078e000c */
[----:B------:R-:W-:Y:S01]  /*50940*/  MOV R12, R31 ;  /* 0x0000001f000c7202 */ /* 0x000fe20000000f00 */
[----:B------:R-:W-:-:S07]  /*50950*/  IMAD.MOV.U32 R24, RZ, RZ, R43 ;  /* 0x000000ffff187224 */ /* 0x000fce00078e002b */
.L_x_57109:
[----:B------:R-:W-:Y:S05]  /*50960*/  BSYNC B1 ;  /* 0x0000000000017941 */ /* 0x000fea0003800000 */
.L_x_57107:
        /* <DEDUP_REMOVED lines=9> */
.L_x_57111:
[----:B------:R-:W-:Y:S01]  /*50a00*/  IMAD.MOV.U32 R36, RZ, RZ, R53 ;  /* 0x000000ffff247224 */ /* 0x000fe200078e0035 */
[----:B------:R-:W-:Y:S01]  /*50a10*/  MOV R53, R30 ;  /* 0x0000001e00357202 */ /* 0x000fe20000000f00 */
[----:B------:R-:W-:Y:S02]  /*50a20*/  IMAD.MOV.U32 R10, RZ, RZ, R11 ;  /* 0x000000ffff0a7224 */ /* 0x000fe400078e000b */
[----:B------:R-:W-:-:S07]  /*50a30*/  IMAD.MOV.U32 R11, RZ, RZ, R8 ;  /* 0x000000ffff0b7224 */ /* 0x000fce00078e0008 */
.L_x_57112:
[----:B------:R-:W-:Y:S05]  /*50a40*/  BSYNC B1 ;  /* 0x0000000000017941 */ /* 0x000fea0003800000 */
.L_x_57110:
        /* <DEDUP_REMOVED lines=9> */
.L_x_57114:
[----:B------:R-:W-:Y:S01]  /*50ae0*/  IMAD.MOV.U32 R43, RZ, RZ, R36 ;  /* 0x000000ffff2b7224 */ /* 0x000fe200078e0024 */
[----:B------:R-:W-:Y:S01]  /*50af0*/  MOV R31, R10 ;  /* 0x0000000a001f7202 */ /* 0x000fe20000000f00 */
[----:B------:R-:W-:Y:S02]  /*50b00*/  IMAD.MOV.U32 R36, RZ, RZ, R57 ;  /* 0x000000ffff247224 */ /* 0x000fe400078e0039 */
[----:B------:R-:W-:-:S07]  /*50b10*/  IMAD.MOV.U32 R10, RZ, RZ, R9 ;  /* 0x000000ffff0a7224 */ /* 0x000fce00078e0009 */
.L_x_57115:
[----:B------:R-:W-:Y:S05]  /*50b20*/  BSYNC B1 ;  /* 0x0000000000017941 */ /* 0x000fea0003800000 */
.L_x_57113:
        /* <DEDUP_REMOVED lines=9> */
.L_x_57117:
[----:B------:R-:W-:Y:S01]  /*50bc0*/  MOV R30, R43 ;  /* 0x0000002b001e7202 */ /* 0x000fe20000000f00 */
[----:B------:R-:W-:Y:S02]  /*50bd0*/  IMAD.MOV.U32 R8, RZ, RZ, R31 ;  /* 0x000000ffff087224 */ /* 0x000fe400078e001f */
[----:B------:R-:W-:Y:S02]  /*50be0*/  IMAD.MOV.U32 R43, RZ, RZ, R54 ;  /* 0x000000ffff2b7224 */ /* 0x000fe400078e0036 */
[----:B------:R-:W-:-:S07]  /*50bf0*/  IMAD.MOV.U32 R31, RZ, RZ, R42 ;  /* 0x000000ffff1f7224 */ /* 0x000fce00078e002a */
.L_x_57118:
[----:B------:R-:W-:Y:S05]  /*50c00*/  BSYNC B1 ;  /* 0x0000000000017941 */ /* 0x000fea0003800000 */
.L_x_57116:
        /* <DEDUP_REMOVED lines=9> */
.L_x_57120:
[----:B------:R-:W-:Y:S02]  /*50ca0*/  IMAD.MOV.U32 R55, RZ, RZ, R30 ;  /* 0x000000ffff377224 */ /* 0x000fe400078e001e */
[----:B------:R-:W-:Y:S02]  /*50cb0*/  IMAD.MOV.U32 R9, RZ, RZ, R8 ;  /* 0x000000ffff097224 */ /* 0x000fe400078e0008 */
[----:B------:R-:W-:Y:S02]  /*50cc0*/  IMAD.MOV.U32 R30, RZ, RZ, R29 ;  /* 0x000000ffff1e7224 */ /* 0x000fe400078e001d */
[----:B------:R-:W-:-:S07]  /*50cd0*/  IMAD.MOV.U32 R8, RZ, RZ, R7 ;  /* 0x000000ffff087224 */ /* 0x000fce00078e0007 */
.L_x_57121:
[----:B------:R-:W-:Y:S05]  /*50ce0*/  BSYNC B1 ;  /* 0x0000000000017941 */ /* 0x000fea0003800000 */
.L_x_57119:
        /* <DEDUP_REMOVED lines=9> */
.L_x_57123:
[----:B------:R-:W-:Y:S02]  /*50d80*/  IMAD.MOV.U32 R52, RZ, RZ, R55 ;  /* 0x000000ffff347224 */ /* 0x000fe400078e0037 */
[----:B------:R-:W-:Y:S01]  /*50d90*/  IMAD.MOV.U32 R42, RZ, RZ, R9 ;  /* 0x000000ffff2a7224 */ /* 0x000fe200078e0009 */
[----:B------:R-:W-:Y:S01]  /*50da0*/  MOV R9, R6 ;  /* 0x0000000600097202 */ /* 0x000fe20000000f00 */
[----:B------:R-:W-:-:S07]  /*50db0*/  IMAD.MOV.U32 R55, RZ, RZ, R28 ;  /* 0x000000ffff377224 */ /* 0x000fce00078e001c */
.L_x_57124:
[----:B------:R-:W-:Y:S05]  /*50dc0*/  BSYNC B1 ;  /* 0x0000000000017941 */ /* 0x000fea0003800000 */
.L_x_57122:
        /* <DEDUP_REMOVED lines=9> */
.L_x_57126:
[----:B------:R-:W-:Y:S01]  /*50e60*/  IMAD.MOV.U32 R29, RZ, RZ, R52 ;  /* 0x000000ffff1d7224 */ /* 0x000fe200078e0034 */
[----:B------:R-:W-:Y:S01]  /*50e70*/  MOV R52, R41 ;  /* 0x0000002900347202 */ /* 0x000fe20000000f00 */
[----:B------:R-:W-:Y:S02]  /*50e80*/  IMAD.MOV.U32 R7, RZ, RZ, R42 ;  /* 0x000000ffff077224 */ /* 0x000fe400078e002a */
[----:B------:R-:W-:-:S07]  /*50e90*/  IMAD.MOV.U32 R42, RZ, RZ, R5 ;  /* 0x000000ffff2a7224 */ /* 0x000fce00078e0005 */
.L_x_57127:
[----:B------:R-:W-:Y:S05]  /*50ea0*/  BSYNC B1 ;  /* 0x0000000000017941 */ /* 0x000fea0003800000 */
.L_x_57125:
        /* <DEDUP_REMOVED lines=9> */
.L_x_57129:
[----:B------:R-:W-:Y:S01]  /*50f40*/  IMAD.MOV.U32 R6, RZ, RZ, R29 ;  /* 0x000000ffff067224 */ /* 0x000fe200078e001d */
[----:B------:R-:W-:Y:S01]  /*50f50*/  MOV R5, R7 ;  /* 0x0000000700057202 */ /* 0x000fe20000000f00 */
[----:B------:R-:W-:Y:S02]  /*50f60*/  IMAD.MOV.U32 R29, RZ, RZ, R40 ;  /* 0x000000ffff1d7224 */ /* 0x000fe400078e0028 */
[----:B------:R-:W-:-:S07]  /*50f70*/  IMAD.MOV.U32 R7, RZ, RZ, R4 ;  /* 0x000000ffff077224 */ /* 0x000fce00078e0004 */
.L_x_57130:
[----:B------:R-:W-:Y:S05]  /*50f80*/  BSYNC B1 ;  /* 0x0000000000017941 */ /* 0x000fea0003800000 */
.L_x_57128:
        /* <DEDUP_REMOVED lines=9> */
.L_x_57132:
[----:B------:R-:W-:Y:S01]  /*51020*/  MOV R28, R6 ;  /* 0x00000006001c7202 */ /* 0x000fe20000000f00 */
[----:B------:R-:W-:Y:S02]  /*51030*/  IMAD.MOV.U32 R4, RZ, RZ, R5 ;  /* 0x000000ffff047224 */ /* 0x000fe400078e0005 */
[----:B------:R-:W-:Y:S02]  /*51040*/  IMAD.MOV.U32 R6, RZ, RZ, R47 ;  /* 0x000000ffff067224 */ /* 0x000fe400078e002f */
[----:B------:R-:W-:-:S07]  /*51050*/  IMAD.MOV.U32 R5, RZ, RZ, R44 ;  /* 0x000000ffff057224 */ /* 0x000fce00078e002c */
.L_x_57133:
[----:B------:R-:W-:Y:S05]  /*51060*/  BSYNC B1 ;  /* 0x0000000000017941 */ /* 0x000fea0003800000 */
.L_x_57131:
        /* <DEDUP_REMOVED lines=9> */
.L_x_57135:
[----:B------:R-:W-:Y:S02]  /*51100*/  IMAD.MOV.U32 R41, RZ, RZ, R28 ;  /* 0x000000ffff297224 */ /* 0x000fe400078e001c */
[----:B------:R-:W-:Y:S02]  /*51110*/  IMAD.MOV.U32 R40, RZ, RZ, R4 ;  /* 0x000000ffff287224 */ /* 0x000fe400078e0004 */
[----:B------:R-:W-:Y:S02]  /*51120*/  IMAD.MOV.U32 R28, RZ, RZ, R51 ;  /* 0x000000ffff1c7224 */ /* 0x000fe400078e0033 */
[----:B------:R-:W-:-:S07]  /*51130*/  IMAD.MOV.U32 R4, RZ, RZ, R3 ;  /* 0x000000ffff047224 */ /* 0x000fce00078e0003 */
.L_x_57136:
[----:B------:R-:W-:Y:S05]  /*51140*/  BSYNC B1 ;  /* 0x0000000000017941 */ /* 0x000fea0003800000 */
.L_x_57134:
        /* <DEDUP_REMOVED lines=9> */
.L_x_57138:
[----:B------:R-:W-:Y:S02]  /*511e0*/  IMAD.MOV.U32 R47, RZ, RZ, R41 ;  /* 0x000000ffff2f7224 */ /* 0x000fe400078e0029 */
[----:B------:R-:W-:Y:S01]  /*511f0*/  IMAD.MOV.U32 R3, RZ, RZ, R40 ;  /* 0x000000ffff037224 */ /* 0x000fe200078e0028 */
[----:B------:R-:W-:Y:S01]  /*51200*/  MOV R40, R17 ;  /* 0x0000001100287202 */ /* 0x000fe20000000f00 */
[----:B------:R-:W-:-:S07]  /*51210*/  IMAD.MOV.U32 R41, RZ, RZ, R18 ;  /* 0x000000ffff297224 */ /* 0x000fce00078e0012 */
.L_x_57139:
[----:B------:R-:W-:Y:S05]  /*51220*/  BSYNC B1 ;  /* 0x0000000000017941 */ /* 0x000fea0003800000 */
.L_x_57137:
        /* <DEDUP_REMOVED lines=9> */
.L_x_57141:
[----:B------:R-:W-:Y:S01]  /*512c0*/  IMAD.MOV.U32 R18, RZ, RZ, R47 ;  /* 0x000000ffff127224 */ /* 0x000fe200078e002f */
[----:B------:R-:W-:Y:S01]  /*512d0*/  MOV R47, R46 ;  /* 0x0000002e002f7202 */ /* 0x000fe20000000f00 */
[----:B------:R-:W-:Y:S02]  /*512e0*/  IMAD.MOV.U32 R17, RZ, RZ, R3 ;  /* 0x000000ffff117224 */ /* 0x000fe400078e0003 */
[----:B------:R-:W-:-:S07]  /*512f0*/  IMAD.MOV.U32 R3, RZ, RZ, R16 ;  /* 0x000000ffff037224 */ /* 0x000fce00078e0010 */
.L_x_57142:
[----:B------:R-:W-:Y:S05]  /*51300*/  BSYNC B1 ;  /* 0x0000000000017941 */ /* 0x000fea0003800000 */
.L_x_57140:
        /* <DEDUP_REMOVED lines=9> */
.L_x_57144:
[----:B------:R-:W-:Y:S01]  /*513a0*/  IMAD.MOV.U32 R51, RZ, RZ, R18 ;  /* 0x000000ffff337224 */ /* 0x000fe200078e0012 */
[----:B------:R-:W-:Y:S01]  /*513b0*/  MOV R16, R17 ;  /* 0x0000001100107202 */ /* 0x000fe20000000f00 */
[----:B------:R-:W-:Y:S02]  /*513c0*/  IMAD.MOV.U32 R18, RZ, RZ, R15 ;  /* 0x000000ffff127224 */ /* 0x000fe400078e000f */
[----:B------:R-:W-:-:S07]  /*513d0*/  IMAD.MOV.U32 R17, RZ, RZ, R14 ;  /* 0x000000ffff117224 */ /* 0x000fce00078e000e */
.L_x_57145:
[----:B------:R-:W-:Y:S05]  /*513e0*/  BSYNC B1 ;  /* 0x0000000000017941 */ /* 0x000fea0003800000 */
.L_x_57143:
        /* <DEDUP_REMOVED lines=9> */
.L_x_57147:
[----:B------:R-:W-:Y:S01]  /*51480*/  MOV R15, R51 ;  /* 0x00000033000f7202 */ /* 0x000fe20000000f00 */
[----:B------:R-:W-:Y:S02]  /*51490*/  IMAD.MOV.U32 R14, RZ, RZ, R16 ;  /* 0x000000ffff0e7224 */ /* 0x000fe400078e0010 */
[----:B------:R-:W-:Y:S02]  /*514a0*/  IMAD.MOV.U32 R51, RZ, RZ, R50 ;  /* 0x000000ffff337224 */ /* 0x000fe400078e0032 */
[----:B------:R-:W-:-:S07]  /*514b0*/  IMAD.MOV.U32 R16, RZ, RZ, R13 ;  /* 0x000000ffff107224 */ /* 0x000fce00078e000d */
.L_x_57148:
[----:B------:R-:W-:Y:S05]  /*514c0*/  BSYNC B1 ;  /* 0x0000000000017941 */ /* 0x000fea0003800000 */
.L_x_57146:
        /* <DEDUP_REMOVED lines=16> */
.L_x_57150:
[----:B------:R-:W-:Y:S01]  /*515d0*/  IMAD.MOV.U32 R46, RZ, RZ, R19 ;  /* 0x000000ffff2e7224 */ /* 0x000fe200078e0013 */
[----:B------:R-:W-:Y:S01]  /*515e0*/  MOV R19, R24 ;  /* 0x0000001800137202 */ /* 0x000fe20000000f00 */
[----:B------:R-:W-:Y:S02]  /*515f0*/  IMAD.MOV.U32 R44, RZ, RZ, R67 ;  /* 0x000000ffff2c7224 */ /* 0x000fe400078e0043 */
[----:B------:R-:W-:-:S07]  /*51600*/  IMAD.MOV.U32 R67, RZ, RZ, R12 ;  /* 0x000000ffff437224 */ /* 0x000fce00078e000c */
.L_x_57151:
[----:B------:R-:W-:Y:S05]  /*51610*/  BSYNC B1 ;  /* 0x0000000000017941 */ /* 0x000fea0003800000 */
.L_x_57149:
        /* <DEDUP_REMOVED lines=9> */
.L_x_57153:
[----:B------:R-:W-:Y:S01]  /*516b0*/  IMAD.MOV.U32 R25, RZ, RZ, R46 ;  /* 0x000000ffff197224 */ /* 0x000fe200078e002e */
[----:B------:R-:W-:Y:S01]  /*516c0*/  MOV R13, R44 ;  /* 0x0000002c000d7202 */ /* 0x000fe20000000f00 */
[----:B------:R-:W-:Y:S02]  /*516d0*/  IMAD.MOV.U32 R46, RZ, RZ, R53 ;  /* 0x000000ffff2e7224 */ /* 0x000fe400078e0035 */
[----:B------:R-:W-:-:S07]  /*516e0*/  IMAD.MOV.U32 R44, RZ, RZ, R11 ;  /* 0x000000ffff2c7224 */ /* 0x000fce00078e000b */
.L_x_57154:
[----:B------:R-:W-:Y:S05]  /*516f0*/  BSYNC B1 ;  /* 0x0000000000017941 */ /* 0x000fea0003800000 */
.L_x_57152:
        /* <DEDUP_REMOVED lines=9> */
.L_x_57156:
[----:B------:R-:W-:Y:S01]  /*51790*/  MOV R24, R25 ;  /* 0x0000001900187202 */ /* 0x000fe20000000f00 */
[----:B------:R-:W-:Y:S02]  /*517a0*/  IMAD.MOV.U32 R12, RZ, RZ, R13 ;  /* 0x000000ffff0c7224 */ /* 0x000fe400078e000d */
[----:B------:R-:W-:Y:S02]  /*517b0*/  IMAD.MOV.U32 R25, RZ, RZ, R36 ;  /* 0x000000ffff197224 */ /* 0x000fe400078e0024 */
[----:B------:R-:W-:-:S07]  /*517c0*/  IMAD.MOV.U32 R13, RZ, RZ, R10 ;  /* 0x000000ffff0d7224 */ /* 0x000fce00078e000a */
.L_x_57157:
[----:B------:R-:W-:Y:S05]  /*517d0*/  BSYNC B1 ;  /* 0x0000000000017941 */ /* 0x000fea0003800000 */
.L_x_57155:
        /* <DEDUP_REMOVED lines=9> */
.L_x_57159:
[----:B------:R-:W-:Y:S02]  /*51870*/  IMAD.MOV.U32 R37, RZ, RZ, R24 ;  /* 0x000000ffff257224 */ /* 0x000fe400078e0018 */
[----:B------:R-:W-:Y:S02]  /*51880*/  IMAD.MOV.U32 R11, RZ, RZ, R12 ;  /* 0x000000ffff0b7224 */ /* 0x000fe400078e000c */
[----:B------:R-:W-:Y:S02]  /*51890*/  IMAD.MOV.U32 R24, RZ, RZ, R43 ;  /* 0x000000ffff187224 */ /* 0x000fe400078e002b */
[----:B------:R-:W-:-:S07]  /*518a0*/  IMAD.MOV.U32 R12, RZ, RZ, R31 ;  /* 0x000000ffff0c7224 */ /* 0x000fce00078e001f */
.L_x_57160:
[----:B------:R-:W-:Y:S05]  /*518b0*/  BSYNC B1 ;  /* 0x0000000000017941 */ /* 0x000fea0003800000 */
.L_x_57158:
        /* <DEDUP_REMOVED lines=9> */
.L_x_57162:
[----:B------:R-:W-:Y:S02]  /*51950*/  IMAD.MOV.U32 R36, RZ, RZ, R37 ;  /* 0x000000ffff247224 */ /* 0x000fe400078e0025 */
[----:B------:R-:W-:Y:S01]  /*51960*/  IMAD.MOV.U32 R10, RZ, RZ, R11 ;  /* 0x000000ffff0a7224 */ /* 0x000fe200078e000b */
[----:B------:R-:W-:Y:S01]  /*51970*/  MOV R11, R8 ;  /* 0x00000008000b7202 */ /* 0x000fe20000000f00 */
[----:B------:R-:W-:-:S07]  /*51980*/  IMAD.MOV.U32 R37, RZ, RZ, R30 ;  /* 0x000000ffff257224 */ /* 0x000fce00078e001e */
.L_x_57163:
[----:B------:R-:W-:Y:S05]  /*51990*/  BSYNC B1 ;  /* 0x0000000000017941 */ /* 0x000fea0003800000 */
.L_x_57161:
        /* <DEDUP_REMOVED lines=9> */
.L_x_57165:
[----:B------:R-:W-:Y:S01]  /*51a30*/  IMAD.MOV.U32 R43, RZ, RZ, R36 ;  /* 0x000000ffff2b7224 */ /* 0x000fe200078e0024 */
[----:B------:R-:W-:Y:S01]  /*51a40*/  MOV R36, R55 ;  /* 0x0000003700247202 */ /* 0x000fe20000000f00 */
[----:B------:R-:W-:Y:S02]  /*51a50*/  IMAD.MOV.U32 R31, RZ, RZ, R10 ;  /* 0x000000ffff1f7224 */ /* 0x000fe400078e000a */
[----:B------:R-:W-:-:S07]  /*51a60*/  IMAD.MOV.U32 R10, RZ, RZ, R9 ;  /* 0x000000ffff0a7224 */ /* 0x000fce00078e0009 */
.L_x_57166:
[----:B------:R-:W-:Y:S05]  /*51a70*/  BSYNC B1 ;  /* 0x0000000000017941 */ /* 0x000fea0003800000 */
.L_x_57164:
        /* <DEDUP_REMOVED lines=9> */
.L_x_57168:
[----:B------:R-:W-:Y:S01]  /*51b10*/  IMAD.MOV.U32 R30, RZ, RZ, R43 ;  /* 0x000000ffff1e7224 */ /* 0x000fe200078e002b */
[----:B------:R-:W-:Y:S01]  /*51b20*/  MOV R8, R31 ;  /* 0x0000001f00087202 */ /* 0x000fe20000000f00 */
[----:B------:R-:W-:Y:S02]  /*51b30*/  IMAD.MOV.U32 R43, RZ, RZ, R52 ;  /* 0x000000ffff2b7224 */ /* 0x000fe400078e0034 */
[----:B------:R-:W-:-:S07]  /*51b40*/  IMAD.MOV.U32 R31, RZ, RZ, R42 ;  /* 0x000000ffff1f7224 */ /* 0x000fce00078e002a */
.L_x_57169:
[----:B------:R-:W-:Y:S05]  /*51b50*/  BSYNC B1 ;  /* 0x0000000000017941 */ /* 0x000fea0003800000 */
.L_x_57167:
        /* <DEDUP_REMOVED lines=9> */
.L_x_57171:
[----:B------:R-:W-:Y:S01]  /*51bf0*/  MOV R9, R30 ;  /* 0x0000001e00097202 */ /* 0x000fe20000000f00 */
[----:B------:R-:W-:Y:S02]  /*51c00*/  IMAD.MOV.U32 R42, RZ, RZ, R8 ;  /* 0x000000ffff2a7224 */ /* 0x000fe400078e0008 */
[----:B------:R-:W-:Y:S02]  /*51c10*/  IMAD.MOV.U32 R30, RZ, RZ, R29 ;  /* 0x000000ffff1e7224 */ /* 0x000fe400078e001d */
[----:B------:R-:W-:-:S07]  /*51c20*/  IMAD.MOV.U32 R8, RZ, RZ, R7 ;  /* 0x000000ffff087224 */ /* 0x000fce00078e0007 */
.L_x_57172:
[----:B------:R-:W-:Y:S05]  /*51c30*/  BSYNC B1 ;  /* 0x0000000000017941 */ /* 0x000fea0003800000 */
.L_x_57170:
        /* <DEDUP_REMOVED lines=9> */
.L_x_57174:
[----:B------:R-:W-:Y:S02]  /*51cd0*/  IMAD.MOV.U32 R29, RZ, RZ, R9 ;  /* 0x000000ffff1d7224 */ /* 0x000fe400078e0009 */
[----:B------:R-:W-:Y:S02]  /*51ce0*/  IMAD.MOV.U32 R7, RZ, RZ, R42 ;  /* 0x000000ffff077224 */ /* 0x000fe400078e002a */
[----:B------:R-:W-:Y:S02]  /*51cf0*/  IMAD.MOV.U32 R9, RZ, RZ, R6 ;  /* 0x000000ffff097224 */ /* 0x000fe400078e0006 */
[----:B------:R-:W-:-:S07]  /*51d00*/  IMAD.MOV.U32 R42, RZ, RZ, R5 ;  /* 0x000000ffff2a7224 */ /* 0x000fce00078e0005 */
.L_x_57175:
[----:B------:R-:W-:Y:S05]  /*51d10*/  BSYNC B1 ;  /* 0x0000000000017941 */ /* 0x000fea0003800000 */
.L_x_57173:
        /* <DEDUP_REMOVED lines=9> */
.L_x_57177:
[----:B------:R-:W-:Y:S02]  /*51db0*/  IMAD.MOV.U32 R6, RZ, RZ, R29 ;  /* 0x000000ffff067224 */ /* 0x000fe400078e001d */
[----:B------:R-:W-:Y:S01]  /*51dc0*/  IMAD.MOV.U32 R5, RZ, RZ, R7 ;  /* 0x000000ffff057224 */ /* 0x000fe200078e0007 */
[----:B------:R-:W-:Y:S01]  /*51dd0*/  MOV R7, R4 ;  /* 0x0000000400077202 */ /* 0x000fe20000000f00 */
[----:B------:R-:W-:-:S07]  /*51de0*/  IMAD.MOV.U32 R29, RZ, RZ, R28 ;  /* 0x000000ffff1d7224 */ /* 0x000fce00078e001c */
.L_x_57178:
[----:B------:R-:W-:Y:S05]  /*51df0*/  BSYNC B1 ;  /* 0x0000000000017941 */ /* 0x000fea0003800000 */
.L_x_57176:
        /* <DEDUP_REMOVED lines=9> */
.L_x_57180:
[----:B------:R-:W-:Y:S01]  /*51e90*/  IMAD.MOV.U32 R28, RZ, RZ, R6 ;  /* 0x000000ffff1c7224 */ /* 0x000fe200078e0006 */
[----:B------:R-:W-:Y:S01]  /*51ea0*/  MOV R6, R41 ;  /* 0x0000002900067202 */ /* 0x000fe20000000f00 */
[----:B------:R-:W-:Y:S02]  /*51eb0*/  IMAD.MOV.U32 R4, RZ, RZ, R5 ;  /* 0x000000ffff047224 */ /* 0x000fe400078e0005 */
[----:B------:R-:W-:-:S07]  /*51ec0*/  IMAD.MOV.U32 R5, RZ, RZ, R40 ;  /* 0x000000ffff057224 */ /* 0x000fce00078e0028 */
.L_x_57181:
[----:B------:R-:W-:Y:S05]  /*51ed0*/  BSYNC B1 ;  /* 0x0000000000017941 */ /* 0x000fea0003800000 */
.L_x_57179:
        /* <DEDUP_REMOVED lines=9> */
.L_x_57183:
[----:B------:R-:W-:Y:S01]  /*51f70*/  IMAD.MOV.U32 R41, RZ, RZ, R28 ;  /* 0x000000ffff297224 */ /* 0x000fe200078e001c */
[----:B------:R-:W-:Y:S01]  /*51f80*/  MOV R40, R4 ;  /* 0x0000000400287202 */ /* 0x000fe20000000f00 */
[----:B------:R-:W-:Y:S02]  /*51f90*/  IMAD.MOV.U32 R28, RZ, RZ, R47 ;  /* 0x000000ffff1c7224 */ /* 0x000fe400078e002f */
[----:B------:R-:W-:-:S07]  /*51fa0*/  IMAD.MOV.U32 R4, RZ, RZ, R3 ;  /* 0x000000ffff047224 */ /* 0x000fce00078e0003 */
.L_x_57184:
[----:B------:R-:W-:Y:S05]  /*51fb0*/  BSYNC B1 ;  /* 0x0000000000017941 */ /* 0x000fea0003800000 */
.L_x_57182:
        /* <DEDUP_REMOVED lines=9> */
.L_x_57186:
[----:B------:R-:W-:Y:S01]  /*52050*/  MOV R50, R41 ;  /* 0x0000002900327202 */ /* 0x000fe20000000f00 */
[----:B------:R-:W-:Y:S02]  /*52060*/  IMAD.MOV.U32 R3, RZ, RZ, R40 ;  /* 0x000000ffff037224 */ /* 0x000fe400078e0028 */
[----:B------:R-:W-:Y:S02]  /*52070*/  IMAD.MOV.U32 R41, RZ, RZ, R18 ;  /* 0x000000ffff297224 */ /* 0x000fe400078e0012 */
[----:B------:R-:W-:-:S07]  /*52080*/  IMAD.MOV.U32 R40, RZ, RZ, R17 ;  /* 0x000000ffff287224 */ /* 0x000fce00078e0011 */
.L_x_57187:
[----:B------:R-:W-:Y:S05]  /*52090*/  BSYNC B1 ;  /* 0x0000000000017941 */ /* 0x000fea0003800000 */
.L_x_57185:
        /* <DEDUP_REMOVED lines=9> */
.L_x_57189:
[----:B------:R-:W-:Y:S02]  /*52130*/  IMAD.MOV.U32 R18, RZ, RZ, R50 ;  /* 0x000000ffff127224 */ /* 0x000fe400078e0032 */
[----:B------:R-:W-:Y:S02]  /*52140*/  IMAD.MOV.U32 R17, RZ, RZ, R3 ;  /* 0x000000ffff117224 */ /* 0x000fe400078e0003 */
[----:B------:R-:W-:Y:S02]  /*52150*/  IMAD.MOV.U32 R50, RZ, RZ, R51 ;  /* 0x000000ffff327224 */ /* 0x000fe400078e0033 */
[----:B------:R-:W-:-:S07]  /*52160*/  IMAD.MOV.U32 R3, RZ, RZ, R16 ;  /* 0x000000ffff037224 */ /* 0x000fce00078e0010 */
.L_x_57190:
[----:B------:R-:W-:Y:S05]  /*52170*/  BSYNC B1 ;  /* 0x0000000000017941 */ /* 0x000fea0003800000 */
.L_x_57188:
        /* <DEDUP_REMOVED lines=9> */
.L_x_57192:
[----:B------:R-:W-:Y:S02]  /*52210*/  IMAD.MOV.U32 R47, RZ, RZ, R18 ;  /* 0x000000ffff2f7224 */ /* 0x000fe400078e0012 */
[----:B------:R-:W-:Y:S01]  /*52220*/  IMAD.MOV.U32 R16, RZ, RZ, R17 ;  /* 0x000000ffff107224 */ /* 0x000fe200078e0011 */
[----:B------:R-:W-:Y:S01]  /*52230*/  MOV R17, R14 ;  /* 0x0000000e00117202 */ /* 0x000fe20000000f00 */
[----:B------:R-:W-:-:S07]  /*52240*/  IMAD.MOV.U32 R18, RZ, RZ, R15 ;  /* 0x000000ffff127224 */ /* 0x000fce00078e000f */
.L_x_57193:
[----:B------:R-:W-:Y:S05]  /*52250*/  BSYNC B1 ;  /* 0x0000000000017941 */ /* 0x000fea0003800000 */
.L_x_57191:
        /* <DEDUP_REMOVED lines=16> */
.L_x_57195:
[----:B------:R-:W-:Y:S01]  /*52360*/  MOV R26, R19 ;  /* 0x00000013001a7202 */ /* 0x000fe20000000f00 */
[----:B------:R-:W-:Y:S02]  /*52370*/  IMAD.MOV.U32 R14, RZ, RZ, R67 ;  /* 0x000000ffff0e7224 */ /* 0x000fe400078e0043 */
[----:B------:R-:W-:Y:S02]  /*52380*/  IMAD.MOV.U32 R19, RZ, RZ, R46 ;  /* 0x000000ffff137224 */ /* 0x000fe400078e002e */
[----:B------:R-:W-:-:S07]  /*52390*/  IMAD.MOV.U32 R67, RZ, RZ, R44 ;  /* 0x000000ffff437224 */ /* 0x000fce00078e002c */
.L_x_57196:
[----:B------:R-:W-:Y:S05]  /*523a0*/  BSYNC B1 ;  /* 0x0000000000017941 */ /* 0x000fea0003800000 */
.L_x_57194:
        /* <DEDUP_REMOVED lines=9> */
.L_x_57198:
[----:B------:R-:W-:Y:S02]  /*52440*/  IMAD.MOV.U32 R51, RZ, RZ, R26 ;  /* 0x000000ffff337224 */ /* 0x000fe400078e001a */
[----:B------:R-:W-:Y:S02]  /*52450*/  IMAD.MOV.U32 R15, RZ, RZ, R14 ;  /* 0x000000ffff0f7224 */ /* 0x000fe400078e000e */
[----:B------:R-:W-:Y:S02]  /*52460*/  IMAD.MOV.U32 R26, RZ, RZ, R25 ;  /* 0x000000ffff1a7224 */ /* 0x000fe400078e0019 */
[----:B------:R-:W-:-:S07]  /*52470*/  IMAD.MOV.U32 R14, RZ, RZ, R13 ;  /* 0x000000ffff0e7224 */ /* 0x000fce00078e000d */
.L_x_57199:
[----:B------:R-:W-:Y:S05]  /*52480*/  BSYNC B1 ;  /* 0x0000000000017941 */ /* 0x000fea0003800000 */
.L_x_57197:
        /* <DEDUP_REMOVED lines=9> */
.L_x_57201:
[----:B------:R-:W-:Y:S02]  /*52520*/  IMAD.MOV.U32 R44, RZ, RZ, R51 ;  /* 0x000000ffff2c7224 */ /* 0x000fe400078e0033 */
[----:B------:R-:W-:Y:S01]  /*52530*/  IMAD.MOV.U32 R38, RZ, RZ, R15 ;  /* 0x000000ffff267224 */ /* 0x000fe200078e000f */
[----:B------:R-:W-:Y:S01]  /*52540*/  MOV R15, R12 ;  /* 0x0000000c000f7202 */ /* 0x000fe20000000f00 */
[----:B------:R-:W-:-:S07]  /*52550*/  IMAD.MOV.U32 R51, RZ, RZ, R24 ;  /* 0x000000ffff337224 */ /* 0x000fce00078e0018 */
.L_x_57202:
[----:B------:R-:W-:Y:S05]  /*52560*/  BSYNC B1 ;  /* 0x0000000000017941 */ /* 0x000fea0003800000 */
.L_x_57200:
        /* <DEDUP_REMOVED lines=9> */
.L_x_57204:
[----:B------:R-:W-:Y:S01]  /*52600*/  IMAD.MOV.U32 R25, RZ, RZ, R44 ;  /* 0x000000ffff197224 */ /* 0x000fe200078e002c */
[----:B------:R-:W-:Y:S01]  /*52610*/  MOV R44, R37 ;  /* 0x00000025002c7202 */ /* 0x000fe20000000f00 */
[----:B------:R-:W-:Y:S02]  /*52620*/  IMAD.MOV.U32 R13, RZ, RZ, R38 ;  /* 0x000000ffff0d7224 */ /* 0x000fe400078e0026 */
[----:B------:R-:W-:-:S07]  /*52630*/  IMAD.MOV.U32 R38, RZ, RZ, R11 ;  /* 0x000000ffff267224 */ /* 0x000fce00078e000b */
.L_x_57205:
[----:B------:R-:W-:Y:S05]  /*52640*/  BSYNC B1 ;  /* 0x0000000000017941 */ /* 0x000fea0003800000 */
.L_x_57203:
        /* <DEDUP_REMOVED lines=9> */
.L_x_57207:
[----:B------:R-:W-:Y:S01]  /*526e0*/  IMAD.MOV.U32 R24, RZ, RZ, R25 ;  /* 0x000000ffff187224 */ /* 0x000fe200078e0019 */
[----:B------:R-:W-:Y:S01]  /*526f0*/  MOV R12, R13 ;  /* 0x0000000d000c7202 */ /* 0x000fe20000000f00 */
[----:B------:R-:W-:Y:S02]  /*52700*/  IMAD.MOV.U32 R25, RZ, RZ, R36 ;  /* 0x000000ffff197224 */ /* 0x000fe400078e0024 */
[----:B------:R-:W-:-:S07]  /*52710*/  IMAD.MOV.U32 R13, RZ, RZ, R10 ;  /* 0x000000ffff0d7224 */ /* 0x000fce00078e000a */
.L_x_57208:
[----:B------:R-:W-:Y:S05]  /*52720*/  BSYNC B1 ;  /* 0x0000000000017941 */ /* 0x000fea0003800000 */
.L_x_57206:
        /* <DEDUP_REMOVED lines=9> */
.L_x_57210:
[----:B------:R-:W-:Y:S01]  /*527c0*/  MOV R37, R24 ;  /* 0x0000001800257202 */ /* 0x000fe20000000f00 */
[----:B------:R-:W-:Y:S02]  /*527d0*/  IMAD.MOV.U32 R11, RZ, RZ, R12 ;  /* 0x000000ffff0b7224 */ /* 0x000fe400078e000c */
[----:B------:R-:W-:Y:S02]  /*527e0*/  IMAD.MOV.U32 R24, RZ, RZ, R43 ;  /* 0x000000ffff187224 */ /* 0x000fe400078e002b */
[----:B------:R-:W-:-:S07]  /*527f0*/  IMAD.MOV.U32 R12, RZ, RZ, R31 ;  /* 0x000000ffff0c7224 */ /* 0x000fce00078e001f */
.L_x_57211:
[----:B------:R-:W-:Y:S05]  /*52800*/  BSYNC B1 ;  /* 0x0000000000017941 */ /* 0x000fea0003800000 */
.L_x_57209:
        /* <DEDUP_REMOVED lines=9> */
.L_x_57213:
[----:B------:R-:W-:Y:S02]  /*528a0*/  IMAD.MOV.U32 R10, RZ, RZ, R37 ;  /* 0x000000ffff0a7224 */ /* 0x000fe400078e0025 */
[----:B------:R-:W-:Y:S02]  /*528b0*/  IMAD.MOV.U32 R31, RZ, RZ, R11 ;  /* 0x000000ffff1f7224 */ /* 0x000fe400078e000b */
[----:B------:R-:W-:Y:S02]  /*528c0*/  IMAD.MOV.U32 R37, RZ, RZ, R30 ;  /* 0x000000ffff257224 */ /* 0x000fe400078e001e */
[----:B------:R-:W-:-:S07]  /*528d0*/  IMAD.MOV.U32 R11, RZ, RZ, R8 ;  /* 0x000000ffff0b7224 */ /* 0x000fce00078e0008 */
.L_x_57214:
[----:B------:R-:W-:Y:S05]  /*528e0*/  BSYNC B1 ;  /* 0x0000000000017941 */ /* 0x000fea0003800000 */
.L_x_57212:
        /* <DEDUP_REMOVED lines=9> */
.L_x_57216:
[----:B------:R-:W-:Y:S02]  /*52980*/  IMAD.MOV.U32 R30, RZ, RZ, R10 ;  /* 0x000000ffff1e7224 */ /* 0x000fe400078e000a */
[----:B------:R-:W-:Y:S01]  /*52990*/  IMAD.MOV.U32 R8, RZ, RZ, R31 ;  /* 0x000000ffff087224 */ /* 0x000fe200078e001f */
[----:B------:R-:W-:Y:S01]  /*529a0*/  MOV R31, R42 ;  /* 0x0000002a001f7202 */ /* 0x000fe20000000f00 */
[----:B------:R-:W-:-:S07]  /*529b0*/  IMAD.MOV.U32 R10, RZ, RZ, R9 ;  /* 0x000000ffff0a7224 */ /* 0x000fce00078e0009 */
.L_x_57217:
[----:B------:R-:W-:Y:S05]  /*529c0*/  BSYNC B1 ;  /* 0x0000000000017941 */ /* 0x000fea0003800000 */
.L_x_57215:
        /* <DEDUP_REMOVED lines=9> */
.L_x_57219:
[----:B------:R-:W-:Y:S01]  /*52a60*/  IMAD.MOV.U32 R9, RZ, RZ, R30 ;  /* 0x000000ffff097224 */ /* 0x000fe200078e001e */
[----:B------:R-:W-:Y:S01]  /*52a70*/  MOV R30, R29 ;  /* 0x0000001d001e7202 */ /* 0x000fe20000000f00 */
[----:B------:R-:W-:Y:S02]  /*52a80*/  IMAD.MOV.U32 R36, RZ, RZ, R8 ;  /* 0x000000ffff247224 */ /* 0x000fe400078e0008 */
[----:B------:R-:W-:-:S07]  /*52a90*/  IMAD.MOV.U32 R8, RZ, RZ, R7 ;  /* 0x000000ffff087224 */ /* 0x000fce00078e0007 */
.L_x_57220:
[----:B------:R-:W-:Y:S05]  /*52aa0*/  BSYNC B1 ;  /* 0x0000000000017941 */ /* 0x000fea0003800000 */
.L_x_57218:
        /* <DEDUP_REMOVED lines=9> */
.L_x_57222:
[----:B------:R-:W-:Y:S01]  /*52b40*/  IMAD.MOV.U32 R29, RZ, RZ, R9 ;  /* 0x000000ffff1d7224 */ /* 0x000fe200078e0009 */
[----:B------:R-:W-:Y:S01]  /*52b50*/  MOV R7, R36 ;  /* 0x0000002400077202 */ /* 0x000fe20000000f00 */
[----:B------:R-:W-:Y:S02]  /*52b60*/  IMAD.MOV.U32 R9, RZ, RZ, R6 ;  /* 0x000000ffff097224 */ /* 0x000fe400078e0006 */
[----:B------:R-:W-:-:S07]  /*52b70*/  IMAD.MOV.U32 R36, RZ, RZ, R5 ;  /* 0x000000ffff247224 */ /* 0x000fce00078e0005 */
.L_x_57223:
[----:B------:R-:W-:Y:S05]  /*52b80*/  BSYNC B1 ;  /* 0x0000000000017941 */ /* 0x000fea0003800000 */
.L_x_57221:
        /* <DEDUP_REMOVED lines=9> */
.L_x_57225:
[----:B------:R-:W-:Y:S01]  /*52c20*/  MOV R6, R29 ;  /* 0x0000001d00067202 */ /* 0x000fe20000000f00 */
[----:B------:R-:W-:Y:S02]  /*52c30*/  IMAD.MOV.U32 R5, RZ, RZ, R7 ;  /* 0x000000ffff057224 */ /* 0x000fe400078e0007 */
[----:B------:R-:W-:Y:S02]  /*52c40*/  IMAD.MOV.U32 R29, RZ, RZ, R28 ;  /* 0x000000ffff1d7224 */ /* 0x000fe400078e001c */
[----:B------:R-:W-:-:S07]  /*52c50*/  IMAD.MOV.U32 R7, RZ, RZ, R4 ;  /* 0x000000ffff077224 */ /* 0x000fce00078e0004 */
.L_x_57226:
[----:B------:R-:W-:Y:S05]  /*52c60*/  BSYNC B1 ;  /* 0x0000000000017941 */ /* 0x000fea0003800000 */
.L_x_57224:
        /* <DEDUP_REMOVED lines=9> */
.L_x_57228:
[----:B------:R-:W-:Y:S02]  /*52d00*/  IMAD.MOV.U32 R43, RZ, RZ, R6 ;  /* 0x000000ffff2b7224 */ /* 0x000fe400078e0006 */
[----:B------:R-:W-:Y:S02]  /*52d10*/  IMAD.MOV.U32 R4, RZ, RZ, R5 ;  /* 0x000000ffff047224 */ /* 0x000fe400078e0005 */
[----:B------:R-:W-:Y:S02]  /*52d20*/  IMAD.MOV.U32 R6, RZ, RZ, R41 ;  /* 0x000000ffff067224 */ /* 0x000fe400078e0029 */
[----:B------:R-:W-:-:S07]  /*52d30*/  IMAD.MOV.U32 R5, RZ, RZ, R40 ;  /* 0x000000ffff057224 */ /* 0x000fce00078e0028 */
.L_x_57229:
[----:B------:R-:W-:Y:S05]  /*52d40*/  BSYNC B1 ;  /* 0x0000000000017941 */ /* 0x000fea0003800000 */
.L_x_57227:
        /* <DEDUP_REMOVED lines=9> */
.L_x_57231:
[----:B------:R-:W-:Y:S02]  /*52de0*/  IMAD.MOV.U32 R41, RZ, RZ, R43 ;  /* 0x000000ffff297224 */ /* 0x000fe400078e002b */
[----:B------:R-:W-:Y:S01]  /*52df0*/  IMAD.MOV.U32 R28, RZ, RZ, R4 ;  /* 0x000000ffff1c7224 */ /* 0x000fe200078e0004 */
[----:B------:R-:W-:Y:S01]  /*52e00*/  MOV R4, R3 ;  /* 0x0000000300047202 */ /* 0x000fe20000000f00 */
[----:B------:R-:W-:-:S07]  /*52e10*/  IMAD.MOV.U32 R43, RZ, RZ, R50 ;  /* 0x000000ffff2b7224 */ /* 0x000fce00078e0032 */
.L_x_57232:
[----:B------:R-:W-:Y:S05]  /*52e20*/  BSYNC B1 ;  /* 0x0000000000017941 */ /* 0x000fea0003800000 */
.L_x_57230:
        /* <DEDUP_REMOVED lines=9> */
.L_x_57234:
[----:B------:R-:W-:Y:S01]  /*52ec0*/  IMAD.MOV.U32 R40, RZ, RZ, R41 ;  /* 0x000000ffff287224 */ /* 0x000fe200078e0029 */
[----:B------:R-:W-:Y:S01]  /*52ed0*/  MOV R41, R18 ;  /* 0x0000001200297202 */ /* 0x000fe20000000f00 */
[----:B------:R-:W-:Y:S02]  /*52ee0*/  IMAD.MOV.U32 R3, RZ, RZ, R28 ;  /* 0x000000ffff037224 */ /* 0x000fe400078e001c */
[----:B------:R-:W-:-:S07]  /*52ef0*/  IMAD.MOV.U32 R28, RZ, RZ, R17 ;  /* 0x000000ffff1c7224 */ /* 0x000fce00078e0011 */
.L_x_57235:
[----:B------:R-:W-:Y:S05]  /*52f00*/  BSYNC B1 ;  /* 0x0000000000017941 */ /* 0x000fea0003800000 */
.L_x_57233:
        /* <DEDUP_REMOVED lines=9> */
.L_x_57237:
[----:B------:R-:W-:Y:S01]  /*52fa0*/  IMAD.MOV.U32 R18, RZ, RZ, R40 ;  /* 0x000000ffff127224 */ /* 0x000fe200078e0028 */
[----:B------:R-:W-:Y:S01]  /*52fb0*/  MOV R17, R3 ;  /* 0x0000000300117202 */ /* 0x000fe20000000f00 */
[----:B------:R-:W-:Y:S02]  /*52fc0*/  IMAD.MOV.U32 R40, RZ, RZ, R47 ;  /* 0x000000ffff287224 */ /* 0x000fe400078e002f */
[----:B------:R-:W-:-:S07]  /*52fd0*/  IMAD.MOV.U32 R3, RZ, RZ, R16 ;  /* 0x000000ffff037224 */ /* 0x000fce00078e0010 */
.L_x_57238:
[----:B------:R-:W-:Y:S05]  /*52fe0*/  BSYNC B1 ;  /* 0x0000000000017941 */ /* 0x000fea0003800000 */
.L_x_57236:
        /* <DEDUP_REMOVED lines=16> */
.L_x_57240:
[----:B------:R-:W-:Y:S02]  /*530f0*/  IMAD.MOV.U32 R42, RZ, RZ, R19 ;  /* 0x000000ffff2a7224 */ /* 0x000fe400078e0013 */
[----:B------:R-:W-:Y:S01]  /*53100*/  IMAD.MOV.U32 R16, RZ, RZ, R67 ;  /* 0x000000ffff107224 */ /* 0x000fe200078e0043 */
[----:B------:R-:W-:Y:S01]  /*53110*/  MOV R67, R14 ;  /* 0x0000000e00437202 */ /* 0x000fe20000000f00 */
[----:B------:R-:W-:-:S07]  /*53120*/  IMAD.MOV.U32 R19, RZ, RZ, R26 ;  /* 0x000000ffff137224 */ /* 0x000fce00078e001a */
.L_x_57241:
[----:B------:R-:W-:Y:S05]  /*53130*/  BSYNC B1 ;  /* 0x0000000000017941 */ /* 0x000fea0003800000 */
.L_x_57239:
        /* <DEDUP_REMOVED lines=9> */
.L_x_57243:
[----:B------:R-:W-:Y:S01]  /*531d0*/  IMAD.MOV.U32 R39, RZ, RZ, R42 ;  /* 0x000000ffff277224 */ /* 0x000fe200078e002a */
[----:B------:R-:W-:Y:S01]  /*531e0*/  MOV R42, R51 ;  /* 0x00000033002a7202 */ /* 0x000fe20000000f00 */
[----:B------:R-:W-:Y:S02]  /*531f0*/  IMAD.MOV.U32 R27, RZ, RZ, R16 ;  /* 0x000000ffff1b7224 */ /* 0x000fe400078e0010 */
[----:B------:R-:W-:-:S07]  /*53200*/  IMAD.MOV.U32 R16, RZ, RZ, R15 ;  /* 0x000000ffff107224 */ /* 0x000fce00078e000f */
.L_x_57244:
[----:B------:R-:W-:Y:S05]  /*53210*/  BSYNC B1 ;  /* 0x0000000000017941 */ /* 0x000fea0003800000 */
.L_x_57242:
        /* <DEDUP_REMOVED lines=9> */
.L_x_57246:
[----:B------:R-:W-:Y:S01]  /*532b0*/  IMAD.MOV.U32 R26, RZ, RZ, R39 ;  /* 0x000000ffff1a7224 */ /* 0x000fe200078e0027 */
[----:B------:R-:W-:Y:S01]  /*532c0*/  MOV R14, R27 ;  /* 0x0000001b000e7202 */ /* 0x000fe20000000f00 */
[----:B------:R-:W-:Y:S02]  /*532d0*/  IMAD.MOV.U32 R39, RZ, RZ, R44 ;  /* 0x000000ffff277224 */ /* 0x000fe400078e002c */
[----:B------:R-:W-:-:S07]  /*532e0*/  IMAD.MOV.U32 R27, RZ, RZ, R38 ;  /* 0x000000ffff1b7224 */ /* 0x000fce00078e0026 */
.L_x_57247:
[----:B------:R-:W-:Y:S05]  /*532f0*/  BSYNC B1 ;  /* 0x0000000000017941 */ /* 0x000fea0003800000 */
.L_x_57245:
        /* <DEDUP_REMOVED lines=9> */
.L_x_57249:
[----:B------:R-:W-:Y:S01]  /*53390*/  MOV R47, R26 ;  /* 0x0000001a002f7202 */ /* 0x000fe20000000f00 */
[----:B------:R-:W-:Y:S02]  /*533a0*/  IMAD.MOV.U32 R15, RZ, RZ, R14 ;  /* 0x000000ffff0f7224 */ /* 0x000fe400078e000e */
[----:B------:R-:W-:Y:S02]  /*533b0*/  IMAD.MOV.U32 R26, RZ, RZ, R25 ;  /* 0x000000ffff1a7224 */ /* 0x000fe400078e0019 */
[----:B------:R-:W-:-:S07]  /*533c0*/  IMAD.MOV.U32 R14, RZ, RZ, R13 ;  /* 0x000000ffff0e7224 */ /* 0x000fce00078e000d */
.L_x_57250:
[----:B------:R-:W-:Y:S05]  /*533d0*/  BSYNC B1 ;  /* 0x0000000000017941 */ /* 0x000fea0003800000 */
.L_x_57248:
        /* <DEDUP_REMOVED lines=9> */
.L_x_57252:
[----:B------:R-:W-:Y:S02]  /*53470*/  IMAD.MOV.U32 R44, RZ, RZ, R47 ;  /* 0x000000ffff2c7224 */ /* 0x000fe400078e002f */
[----:B------:R-:W-:Y:S02]  /*53480*/  IMAD.MOV.U32 R38, RZ, RZ, R15 ;  /* 0x000000ffff267224 */ /* 0x000fe400078e000f */
[----:B------:R-:W-:Y:S02]  /*53490*/  IMAD.MOV.U32 R47, RZ, RZ, R24 ;  /* 0x000000ffff2f7224 */ /* 0x000fe400078e0018 */
[----:B------:R-:W-:-:S07]  /*534a0*/  IMAD.MOV.U32 R15, RZ, RZ, R12 ;  /* 0x000000ffff0f7224 */ /* 0x000fce00078e000c */
.L_x_57253:
[----:B------:R-:W-:Y:S05]  /*534b0*/  BSYNC B1 ;  /* 0x0000000000017941 */ /* 0x000fea0003800000 */
.L_x_57251:
        /* <DEDUP_REMOVED lines=9> */
.L_x_57255:
[----:B------:R-:W-:Y:S02]  /*53550*/  IMAD.MOV.U32 R13, RZ, RZ, R44 ;  /* 0x000000ffff0d7224 */ /* 0x000fe400078e002c */
[----:B------:R-:W-:Y:S01]  /*53560*/  IMAD.MOV.U32 R12, RZ, RZ, R38 ;  /* 0x000000ffff0c7224 */ /* 0x000fe200078e0026 */
[----:B------:R-:W-:Y:S01]  /*53570*/  MOV R38, R11 ;  /* 0x0000000b00267202 */ /* 0x000fe20000000f00 */
[----:B------:R-:W-:-:S07]  /*53580*/  IMAD.MOV.U32 R44, RZ, RZ, R37 ;  /* 0x000000ffff2c7224 */ /* 0x000fce00078e0025 */
.L_x_57256:
[----:B------:R-:W-:Y:S05]  /*53590*/  BSYNC B1 ;  /* 0x0000000000017941 */ /* 0x000fea0003800000 */
.L_x_57254:
        /* <DEDUP_REMOVED lines=9> */
.L_x_57258:
[----:B------:R-:W-:Y:S01]  /*53630*/  IMAD.MOV.U32 R25, RZ, RZ, R13 ;  /* 0x000000ffff197224 */ /* 0x000fe200078e000d */
[----:B------:R-:W-:Y:S01]  /*53640*/  MOV R13, R10 ;  /* 0x0000000a000d7202 */ /* 0x000fe20000000f00 */
[----:B------:R-:W-:Y:S02]  /*53650*/  IMAD.MOV.U32 R11, RZ, RZ, R12 ;  /* 0x000000ffff0b7224 */ /* 0x000fe400078e000c */
[----:B------:R-:W-:-:S07]  /*53660*/  IMAD.MOV.U32 R12, RZ, RZ, R31 ;  /* 0x000000ffff0c7224 */ /* 0x000fce00078e001f */
.L_x_57259:
[----:B------:R-:W-:Y:S05]  /*53670*/  BSYNC B1 ;  /* 0x0000000000017941 */ /* 0x000fea0003800000 */
.L_x_57257:
        /* <DEDUP_REMOVED lines=9> */
.L_x_57261:
[----:B------:R-:W-:Y:S01]  /*53710*/  IMAD.MOV.U32 R10, RZ, RZ, R25 ;  /* 0x000000ffff0a7224 */ /* 0x000fe200078e0019 */
[----:B------:R-:W-:Y:S01]  /*53720*/  MOV R31, R11 ;  /* 0x0000000b001f7202 */ /* 0x000fe20000000f00 */
[----:B------:R-:W-:Y:S02]  /*53730*/  IMAD.MOV.U32 R25, RZ, RZ, R30 ;  /* 0x000000ffff197224 */ /* 0x000fe400078e001e */
[----:B------:R-:W-:-:S07]  /*53740*/  IMAD.MOV.U32 R11, RZ, RZ, R8 ;  /* 0x000000ffff0b7224 */ /* 0x000fce00078e0008 */
.L_x_57262:
[----:B------:R-:W-:Y:S05]  /*53750*/  BSYNC B1 ;  /* 0x0000000000017941 */ /* 0x000fea0003800000 */
.L_x_57260:
        /* <DEDUP_REMOVED lines=9> */
.L_x_57264:
[----:B------:R-:W-:Y:S01]  /*537f0*/  MOV R24, R10 ;  /* 0x0000000a00187202 */ /* 0x000fe20000000f00 */
[----:B------:R-:W-:Y:S02]  /*53800*/  IMAD.MOV.U32 R8, RZ, RZ, R31 ;  /* 0x000000ffff087224 */ /* 0x000fe400078e001f */
[----:B------:R-:W-:Y:S02]  /*53810*/  IMAD.MOV.U32 R10, RZ, RZ, R9 ;  /* 0x000000ffff0a7224 */ /* 0x000fe400078e0009 */
[----:B------:R-:W-:-:S07]  /*53820*/  IMAD.MOV.U32 R31, RZ, RZ, R36 ;  /* 0x000000ffff1f7224 */ /* 0x000fce00078e0024 */
.L_x_57265:
[----:B------:R-:W-:Y:S05]  /*53830*/  BSYNC B1 ;  /* 0x0000000000017941 */ /* 0x000fea0003800000 */
.L_x_57263:
        /* <DEDUP_REMOVED lines=9> */
.L_x_57267:
[----:B------:R-:W-:Y:S02]  /*538d0*/  IMAD.MOV.U32 R9, RZ, RZ, R24 ;  /* 0x000000ffff097224 */ /* 0x000fe400078e0018 */
[----:B------:R-:W-:Y:S02]  /*538e0*/  IMAD.MOV.U32 R30, RZ, RZ, R8 ;  /* 0x000000ffff1e7224 */ /* 0x000fe400078e0008 */
[----:B------:R-:W-:Y:S02]  /*538f0*/  IMAD.MOV.U32 R24, RZ, RZ, R29 ;  /* 0x000000ffff187224 */ /* 0x000fe400078e001d */
[----:B------:R-:W-:-:S07]  /*53900*/  IMAD.MOV.U32 R8, RZ, RZ, R7 ;  /* 0x000000ffff087224 */ /* 0x000fce00078e0007 */
.L_x_57268:
[----:B------:R-:W-:Y:S05]  /*53910*/  BSYNC B1 ;  /* 0x0000000000017941 */ /* 0x000fea0003800000 */
.L_x_57266:
        /* <DEDUP_REMOVED lines=9> */
.L_x_57270:
[----:B------:R-:W-:Y:S02]  /*539b0*/  IMAD.MOV.U32 R36, RZ, RZ, R9 ;  /* 0x000000ffff247224 */ /* 0x000fe400078e0009 */
[----:B------:R-:W-:Y:S01]  /*539c0*/  IMAD.MOV.U32 R7, RZ, RZ, R30 ;  /* 0x000000ffff077224 */ /* 0x000fe200078e001e */
[----:B------:R-:W-:Y:S01]  /*539d0*/  MOV R30, R5 ;  /* 0x00000005001e7202 */ /* 0x000fe20000000f00 */
[----:B------:R-:W-:-:S07]  /*539e0*/  IMAD.MOV.U32 R9, RZ, RZ, R6 ;  /* 0x000000ffff097224 */ /* 0x000fce00078e0006 */
.L_x_57271:
[----:B------:R-:W-:Y:S05]  /*539f0*/  BSYNC B1 ;  /* 0x0000000000017941 */ /* 0x000fea0003800000 */
.L_x_57269:
        /* <DEDUP_REMOVED lines=9> */
.L_x_57273:
[----:B------:R-:W-:Y:S01]  /*53a90*/  IMAD.MOV.U32 R6, RZ, RZ, R36 ;  /* 0x000000ffff067224 */ /* 0x000fe200078e0024 */
[----:B------:R-:W-:Y:S01]  /*53aa0*/  MOV R36, R43 ;  /* 0x0000002b00247202 */ /* 0x000fe20000000f00 */
[----:B------:R-:W-:Y:S02]  /*53ab0*/  IMAD.MOV.U32 R5, RZ, RZ, R7 ;  /* 0x000000ffff057224 */ /* 0x000fe400078e0007 */
[----:B------:R-:W-:-:S07]  /*53ac0*/  IMAD.MOV.U32 R7, RZ, RZ, R4 ;  /* 0x000000ffff077224 */ /* 0x000fce00078e0004 */
.L_x_57274:
[----:B------:R-:W-:Y:S05]  /*53ad0*/  BSYNC B1 ;  /* 0x0000000000017941 */ /* 0x000fea0003800000 */
.L_x_57272:
        /* <DEDUP_REMOVED lines=9> */
.L_x_57276:
[----:B------:R-:W-:Y:S01]  /*53b70*/  IMAD.MOV.U32 R29, RZ, RZ, R6 ;  /* 0x000000ffff1d7224 */ /* 0x000fe200078e0006 */
[----:B------:R-:W-:Y:S01]  /*53b80*/  MOV R4, R5 ;  /* 0x0000000500047202 */ /* 0x000fe20000000f00 */
[----:B------:R-:W-:Y:S02]  /*53b90*/  IMAD.MOV.U32 R6, RZ, RZ, R41 ;  /* 0x000000ffff067224 */ /* 0x000fe400078e0029 */
[----:B------:R-:W-:-:S07]  /*53ba0*/  IMAD.MOV.U32 R5, RZ, RZ, R28 ;  /* 0x000000ffff057224 */ /* 0x000fce00078e001c */
.L_x_57277:
[----:B------:R-:W-:Y:S05]  /*53bb0*/  BSYNC B1 ;  /* 0x0000000000017941 */ /* 0x000fea0003800000 */
.L_x_57275:
        /* <DEDUP_REMOVED lines=9> */
.L_x_57279:
[----:B------:R-:W-:Y:S01]  /*53c50*/  MOV R37, R29 ;  /* 0x0000001d00257202 */ /* 0x000fe20000000f00 */
[----:B------:R-:W-:Y:S02]  /*53c60*/  IMAD.MOV.U32 R28, RZ, RZ, R4 ;  /* 0x000000ffff1c7224 */ /* 0x000fe400078e0004 */
[----:B------:R-:W-:Y:S02]  /*53c70*/  IMAD.MOV.U32 R29, RZ, RZ, R40 ;  /* 0x000000ffff1d7224 */ /* 0x000fe400078e0028 */
[----:B------:R-:W-:-:S07]  /*53c80*/  IMAD.MOV.U32 R4, RZ, RZ, R3 ;  /* 0x000000ffff047224 */ /* 0x000fce00078e0003 */
.L_x_57280:
[----:B------:R-:W-:Y:S05]  /*53c90*/  BSYNC B1 ;  /* 0x0000000000017941 */ /* 0x000fea0003800000 */
.L_x_57278:
        /* <DEDUP_REMOVED lines=9> */
.L_x_57282:
[----:B------:R-:W-:Y:S02]  /*53d30*/  IMAD.MOV.U32 R40, RZ, RZ, R37 ;  /* 0x000000ffff287224 */ /* 0x000fe400078e0025 */
[----:B------:R-:W-:Y:S02]  /*53d40*/  IMAD.MOV.U32 R3, RZ, RZ, R28 ;  /* 0x000000ffff037224 */ /* 0x000fe400078e001c */
[----:B------:R-:W-:Y:S02]  /*53d50*/  IMAD.MOV.U32 R37, RZ, RZ, R18 ;  /* 0x000000ffff257224 */ /* 0x000fe400078e0012 */
[----:B------:R-:W-:-:S07]  /*53d60*/  IMAD.MOV.U32 R28, RZ, RZ, R17 ;  /* 0x000000ffff1c7224 */ /* 0x000fce00078e0011 */
.L_x_57283:
[----:B------:R-:W-:Y:S05]  /*53d70*/  BSYNC B1 ;  /* 0x0000000000017941 */ /* 0x000fea0003800000 */
.L_x_57281:
        /* <DEDUP_REMOVED lines=16> */
.L_x_57285:
[----:B------:R-:W-:Y:S01]  /*53e80*/  IMAD.MOV.U32 R20, RZ, RZ, R19 ;  /* 0x000000ffff147224 */ /* 0x000fe200078e0013 */
[----:B------:R-:W-:Y:S01]  /*53e90*/  MOV R18, R67 ;  /* 0x0000004300127202 */ /* 0x000fe20000000f00 */
[----:B------:R-:W-:Y:S02]  /*53ea0*/  IMAD.MOV.U32 R19, RZ, RZ, R42 ;  /* 0x000000ffff137224 */ /* 0x000fe400078e002a */
[----:B------:R-:W-:-:S07]  /*53eb0*/  IMAD.MOV.U32 R67, RZ, RZ, R16 ;  /* 0x000000ffff437224 */ /* 0x000fce00078e0010 */
.L_x_57286:
[----:B------:R-:W-:Y:S05]  /*53ec0*/  BSYNC B1 ;  /* 0x0000000000017941 */ /* 0x000fea0003800000 */
.L_x_57284:
        /* <DEDUP_REMOVED lines=9> */
.L_x_57288:
[----:B------:R-:W-:Y:S01]  /*53f60*/  MOV R41, R20 ;  /* 0x0000001400297202 */ /* 0x000fe20000000f00 */
[----:B------:R-:W-:Y:S02]  /*53f70*/  IMAD.MOV.U32 R17, RZ, RZ, R18 ;  /* 0x000000ffff117224 */ /* 0x000fe400078e0012 */
[----:B------:R-:W-:Y:S02]  /*53f80*/  IMAD.MOV.U32 R20, RZ, RZ, R39 ;  /* 0x000000ffff147224 */ /* 0x000fe400078e0027 */
[----:B------:R-:W-:-:S07]  /*53f90*/  IMAD.MOV.U32 R18, RZ, RZ, R27 ;  /* 0x000000ffff127224 */ /* 0x000fce00078e001b */
.L_x_57289:
[----:B------:R-:W-:Y:S05]  /*53fa0*/  BSYNC B1 ;  /* 0x0000000000017941 */ /* 0x000fea0003800000 */
.L_x_57287:
        /* <DEDUP_REMOVED lines=9> */
.L_x_57291:
[----:B------:R-:W-:Y:S02]  /*54040*/  IMAD.MOV.U32 R32, RZ, RZ, R41 ;  /* 0x000000ffff207224 */ /* 0x000fe400078e0029 */
[----:B------:R-:W-:Y:S02]  /*54050*/  IMAD.MOV.U32 R16, RZ, RZ, R17 ;  /* 0x000000ffff107224 */ /* 0x000fe400078e0011 */
[----:B------:R-:W-:Y:S02]  /*54060*/  IMAD.MOV.U32 R41, RZ, RZ, R26 ;  /* 0x000000ffff297224 */ /* 0x000fe400078e001a */
[----:B------:R-:W-:-:S07]  /*54070*/  IMAD.MOV.U32 R17, RZ, RZ, R14 ;  /* 0x000000ffff117224 */ /* 0x000fce00078e000e */
.L_x_57292:
[----:B------:R-:W-:Y:S05]  /*54080*/  BSYNC B1 ;  /* 0x0000000000017941 */ /* 0x000fea0003800000 */
.L_x_57290:
        /* <DEDUP_REMOVED lines=9> */
.L_x_57294:
[----:B------:R-:W-:Y:S02]  /*54120*/  IMAD.MOV.U32 R39, RZ, RZ, R32 ;  /* 0x000000ffff277224 */ /* 0x000fe400078e0020 */
[----:B------:R-:W-:Y:S01]  /*54130*/  IMAD.MOV.U32 R27, RZ, RZ, R16 ;  /* 0x000000ffff1b7224 */ /* 0x000fe200078e0010 */
[----:B------:R-:W-:Y:S01]  /*54140*/  MOV R16, R15 ;  /* 0x0000000f00107202 */ /* 0x000fe20000000f00 */
[----:B------:R-:W-:-:S07]  /*54150*/  IMAD.MOV.U32 R32, RZ, RZ, R47 ;  /* 0x000000ffff207224 */ /* 0x000fce00078e002f */
.L_x_57295:
[----:B------:R-:W-:Y:S05]  /*54160*/  BSYNC B1 ;  /* 0x0000000000017941 */ /* 0x000fea0003800000 */
.L_x_57293:
        /* <DEDUP_REMOVED lines=9> */
.L_x_57297:
[----:B------:R-:W-:Y:S01]  /*54200*/  IMAD.MOV.U32 R14, RZ, RZ, R39 ;  /* 0x000000ffff0e7224 */ /* 0x000fe200078e0027 */
[----:B------:R-:W-:Y:S01]  /*54210*/  MOV R39, R44 ;  /* 0x0000002c00277202 */ /* 0x000fe20000000f00 */
[----:B------:R-:W-:Y:S02]  /*54220*/  IMAD.MOV.U32 R15, RZ, RZ, R27 ;  /* 0x000000ffff0f7224 */ /* 0x000fe400078e001b */
[----:B------:R-:W-:-:S07]  /*54230*/  IMAD.MOV.U32 R27, RZ, RZ, R38 ;  /* 0x000000ffff1b7224 */ /* 0x000fce00078e0026 */
.L_x_57298:
[----:B------:R-:W-:Y:S05]  /*54240*/  BSYNC B1 ;  /* 0x0000000000017941 */ /* 0x000fea0003800000 */
.L_x_57296:
        /* <DEDUP_REMOVED lines=9> */
.L_x_57300:
[----:B------:R-:W-:Y:S01]  /*542e0*/  IMAD.MOV.U32 R38, RZ, RZ, R14 ;  /* 0x000000ffff267224 */ /* 0x000fe200078e000e */
[----:B------:R-:W-:Y:S01]  /*542f0*/  MOV R26, R15 ;  /* 0x0000000f001a7202 */ /* 0x000fe20000000f00 */
[----:B------:R-:W-:Y:S02]  /*54300*/  IMAD.MOV.U32 R14, RZ, RZ, R13 ;  /* 0x000000ffff0e7224 */ /* 0x000fe400078e000d */
[----:B------:R-:W-:-:S07]  /*54310*/  IMAD.MOV.U32 R15, RZ, RZ, R12 ;  /* 0x000000ffff0f7224 */ /* 0x000fce00078e000c */
.L_x_57301:
[----:B------:R-:W-:Y:S05]  /*54320*/  BSYNC B1 ;  /* 0x0000000000017941 */ /* 0x000fea0003800000 */
.L_x_57299:
        /* <DEDUP_REMOVED lines=9> */
.L_x_57303:
[----:B------:R-:W-:Y:S01]  /*543c0*/  MOV R13, R38 ;  /* 0x00000026000d7202 */ /* 0x000fe20000000f00 */
[----:B------:R-:W-:Y:S02]  /*543d0*/  IMAD.MOV.U32 R12, RZ, RZ, R26 ;  /* 0x000000ffff0c7224 */ /* 0x000fe400078e001a */
[----:B------:R-:W-:Y:S02]  /*543e0*/  IMAD.MOV.U32 R38, RZ, RZ, R25 ;  /* 0x000000ffff267224 */ /* 0x000fe400078e0019 */
[----:B------:R-:W-:-:S07]  /*543f0*/  IMAD.MOV.U32 R26, RZ, RZ, R11 ;  /* 0x000000ffff1a7224 */ /* 0x000fce00078e000b */
.L_x_57304:
[----:B------:R-:W-:Y:S05]  /*54400*/  BSYNC B1 ;  /* 0x0000000000017941 */ /* 0x000fea0003800000 */
.L_x_57302:
        /* <DEDUP_REMOVED lines=9> */
.L_x_57306:
[----:B------:R-:W-:Y:S02]  /*544a0*/  IMAD.MOV.U32 R25, RZ, RZ, R13 ;  /* 0x000000ffff197224 */ /* 0x000fe400078e000d */
[----:B------:R-:W-:Y:S02]  /*544b0*/  IMAD.MOV.U32 R11, RZ, RZ, R12 ;  /* 0x000000ffff0b7224 */ /* 0x000fe400078e000c */
[----:B------:R-:W-:Y:S02]  /*544c0*/  IMAD.MOV.U32 R13, RZ, RZ, R10 ;  /* 0x000000ffff0d7224 */ /* 0x000fe400078e000a */
[----:B------:R-:W-:-:S07]  /*544d0*/  IMAD.MOV.U32 R12, RZ, RZ, R31 ;  /* 0x000000ffff0c7224 */ /* 0x000fce00078e001f */
.L_x_57307:
[----:B------:R-:W-:Y:S05]  /*544e0*/  BSYNC B1 ;  /* 0x0000000000017941 */ /* 0x000fea0003800000 */
.L_x_57305:
        /* <DEDUP_REMOVED lines=9> */
.L_x_57309:
[----:B------:R-:W-:Y:S02]  /*54580*/  IMAD.MOV.U32 R10, RZ, RZ, R25 ;  /* 0x000000ffff0a7224 */ /* 0x000fe400078e0019 */
[----:B------:R-:W-:Y:S01]  /*54590*/  IMAD.MOV.U32 R31, RZ, RZ, R11 ;  /* 0x000000ffff1f7224 */ /* 0x000fe200078e000b */
[----:B------:R-:W-:Y:S01]  /*545a0*/  MOV R11, R8 ;  /* 0x00000008000b7202 */ /* 0x000fe20000000f00 */
[----:B------:R-:W-:-:S07]  /*545b0*/  IMAD.MOV.U32 R25, RZ, RZ, R24 ;  /* 0x000000ffff197224 */ /* 0x000fce00078e0018 */
.L_x_57310:
[----:B------:R-:W-:Y:S05]  /*545c0*/  BSYNC B1 ;  /* 0x0000000000017941 */ /* 0x000fea0003800000 */
.L_x_57308:
        /* <DEDUP_REMOVED lines=9> */
.L_x_57312:
[----:B------:R-:W-:Y:S01]  /*54660*/  IMAD.MOV.U32 R43, RZ, RZ, R10 ;  /* 0x000000ffff2b7224 */ /* 0x000fe200078e000a */
[----:B------:R-:W-:Y:S01]  /*54670*/  MOV R10, R9 ;  /* 0x00000009000a7202 */ /* 0x000fe20000000f00 */
[----:B------:R-:W-:Y:S02]  /*54680*/  IMAD.MOV.U32 R8, RZ, RZ, R31 ;  /* 0x000000ffff087224 */ /* 0x000fe400078e001f */
[----:B------:R-:W-:-:S07]  /*54690*/  IMAD.MOV.U32 R31, RZ, RZ, R30 ;  /* 0x000000ffff1f7224 */ /* 0x000fce00078e001e */
.L_x_57313:
[----:B------:R-:W-:Y:S05]  /*546a0*/  BSYNC B1 ;  /* 0x0000000000017941 */ /* 0x000fea0003800000 */
.L_x_57311:
        /* <DEDUP_REMOVED lines=9> */
.L_x_57315:
[----:B------:R-:W-:Y:S01]  /*54740*/  IMAD.MOV.U32 R9, RZ, RZ, R43 ;  /* 0x000000ffff097224 */ /* 0x000fe200078e002b */
[----:B------:R-:W-:Y:S01]  /*54750*/  MOV R24, R8 ;  /* 0x0000000800187202 */ /* 0x000fe20000000f00 */
[----:B------:R-:W-:Y:S02]  /*54760*/  IMAD.MOV.U32 R43, RZ, RZ, R36 ;  /* 0x000000ffff2b7224 */ /* 0x000fe400078e0024 */
[----:B------:R-:W-:-:S07]  /*54770*/  IMAD.MOV.U32 R8, RZ, RZ, R7 ;  /* 0x000000ffff087224 */ /* 0x000fce00078e0007 */
.L_x_57316:
[----:B------:R-:W-:Y:S05]  /*54780*/  BSYNC B1 ;  /* 0x0000000000017941 */ /* 0x000fea0003800000 */
.L_x_57314:
        /* <DEDUP_REMOVED lines=9> */
.L_x_57318:
[----:B------:R-:W-:Y:S01]  /*54820*/  MOV R30, R9 ;  /* 0x00000009001e7202 */ /* 0x000fe20000000f00 */
[----:B------:R-:W-:Y:S02]  /*54830*/  IMAD.MOV.U32 R7, RZ, RZ, R24 ;  /* 0x000000ffff077224 */ /* 0x000fe400078e0018 */
[----:B------:R-:W-:Y:S02]  /*54840*/  IMAD.MOV.U32 R9, RZ, RZ, R6 ;  /* 0x000000ffff097224 */ /* 0x000fe400078e0006 */
[----:B------:R-:W-:-:S07]  /*54850*/  IMAD.MOV.U32 R24, RZ, RZ, R5 ;  /* 0x000000ffff187224 */ /* 0x000fce00078e0005 */
.L_x_57319:
[----:B------:R-:W-:Y:S05]  /*54860*/  BSYNC B1 ;  /* 0x0000000000017941 */ /* 0x000fea0003800000 */
.L_x_57317:
        /* <DEDUP_REMOVED lines=9> */
.L_x_57321:
[----:B------:R-:W-:Y:S02]  /*54900*/  IMAD.MOV.U32 R6, RZ, RZ, R30 ;  /* 0x000000ffff067224 */ /* 0x000fe400078e001e */
[----:B------:R-:W-:Y:S02]  /*54910*/  IMAD.MOV.U32 R5, RZ, RZ, R7 ;  /* 0x000000ffff057224 */ /* 0x000fe400078e0007 */
[----:B------:R-:W-:Y:S02]  /*54920*/  IMAD.MOV.U32 R30, RZ, RZ, R29 ;  /* 0x000000ffff1e7224 */ /* 0x000fe400078e001d */
[----:B------:R-:W-:-:S07]  /*54930*/  IMAD.MOV.U32 R7, RZ, RZ, R4 ;  /* 0x000000ffff077224 */ /* 0x000fce00078e0004 */
.L_x_57322:
[----:B------:R-:W-:Y:S05]  /*54940*/  BSYNC B1 ;  /* 0x0000000000017941 */ /* 0x000fea0003800000 */
.L_x_57320:
        /* <DEDUP_REMOVED lines=9> */
.L_x_57324:
[----:B------:R-:W-:Y:S02]  /*549e0*/  IMAD.MOV.U32 R29, RZ, RZ, R6 ;  /* 0x000000ffff1d7224 */ /* 0x000fe400078e0006 */
[----:B------:R-:W-:Y:S01]  /*549f0*/  IMAD.MOV.U32 R4, RZ, RZ, R5 ;  /* 0x000000ffff047224 */ /* 0x000fe200078e0005 */
[----:B------:R-:W-:Y:S01]  /*54a00*/  MOV R5, R28 ;  /* 0x0000001c00057202 */ /* 0x000fe20000000f00 */
[----:B------:R-:W-:-:S07]  /*54a10*/  IMAD.MOV.U32 R6, RZ, RZ, R37 ;  /* 0x000000ffff067224 */ /* 0x000fce00078e0025 */
.L_x_57325:
[----:B------:R-:W-:Y:S05]  /*54a20*/  BSYNC B1 ;  /* 0x0000000000017941 */ /* 0x000fea0003800000 */
.L_x_57323:
        /* <DEDUP_REMOVED lines=9> */
.L_x_57327:
[----:B------:R-:W-:Y:S01]  /*54ac0*/  IMAD.MOV.U32 R36, RZ, RZ, R29 ;  /* 0x000000ffff247224 */ /* 0x000fe200078e001d */
[----:B------:R-:W-:Y:S01]  /*54ad0*/  MOV R29, R40 ;  /* 0x00000028001d7202 */ /* 0x000fe20000000f00 */
[----:B------:R-:W-:Y:S02]  /*54ae0*/  IMAD.MOV.U32 R28, RZ, RZ, R4 ;  /* 0x000000ffff1c7224 */ /* 0x000fe400078e0004 */
[----:B------:R-:W-:-:S07]  /*54af0*/  IMAD.MOV.U32 R4, RZ, RZ, R3 ;  /* 0x000000ffff047224 */ /* 0x000fce00078e0003 */
.L_x_57328:
[----:B------:R-:W-:Y:S05]  /*54b00*/  BSYNC B1 ;  /* 0x0000000000017941 */ /* 0x000fea0003800000 */
.L_x_57326:
        /* <DEDUP_REMOVED lines=16> */
.L_x_57330:
[----:B------:R-:W-:Y:S02]  /*54c10*/  IMAD.MOV.U32 R40, RZ, RZ, R19 ;  /* 0x000000ffff287224 */ /* 0x000fe400078e0013 */
[----:B------:R-:W-:Y:S02]  /*54c20*/  IMAD.MOV.U32 R42, RZ, RZ, R67 ;  /* 0x000000ffff2a7224 */ /* 0x000fe400078e0043 */
[----:B------:R-:W-:Y:S02]  /*54c30*/  IMAD.MOV.U32 R19, RZ, RZ, R20 ;  /* 0x000000ffff137224 */ /* 0x000fe400078e0014 */
[----:B------:R-:W-:-:S07]  /*54c40*/  IMAD.MOV.U32 R67, RZ, RZ, R18 ;  /* 0x000000ffff437224 */ /* 0x000fce00078e0012 */
.L_x_57331:
[----:B------:R-:W-:Y:S05]  /*54c50*/  BSYNC B1 ;  /* 0x0000000000017941 */ /* 0x000fea0003800000 */
.L_x_57329:
        /* <DEDUP_REMOVED lines=9> */
.L_x_57333:
[----:B------:R-:W-:Y:S02]  /*54cf0*/  IMAD.MOV.U32 R3, RZ, RZ, R40 ;  /* 0x000000ffff037224 */ /* 0x000fe400078e0028 */
[----:B------:R-:W-:Y:S01]  /*54d00*/  IMAD.MOV.U32 R21, RZ, RZ, R42 ;  /* 0x000000ffff157224 */ /* 0x000fe200078e002a */
[----:B------:R-:W-:Y:S01]  /*54d10*/  MOV R42, R17 ;  /* 0x00000011002a7202 */ /* 0x000fe20000000f00 */
[----:B------:R-:W-:-:S07]  /*54d20*/  IMAD.MOV.U32 R40, RZ, RZ, R41 ;  /* 0x000000ffff287224 */ /* 0x000fce00078e0029 */
.L_x_57334:
[----:B------:R-:W-:Y:S05]  /*54d30*/  BSYNC B1 ;  /* 0x0000000000017941 */ /* 0x000fea0003800000 */
.L_x_57332:
        /* <DEDUP_REMOVED lines=9> */
.L_x_57336:
[----:B------:R-:W-:Y:S01]  /*54dd0*/  IMAD.MOV.U32 R18, RZ, RZ, R3 ;  /* 0x000000ffff127224 */ /* 0x000fe200078e0003 */
[----:B------:R-:W-:Y:S01]  /*54de0*/  MOV R3, R32 ;  /* 0x0000002000037202 */ /* 0x000fe20000000f00 */
[----:B------:R-:W-:Y:S02]  /*54df0*/  IMAD.MOV.U32 R20, RZ, RZ, R21 ;  /* 0x000000ffff147224 */ /* 0x000fe400078e0015 */
[----:B------:R-:W-:-:S07]  /*54e00*/  IMAD.MOV.U32 R21, RZ, RZ, R16 ;  /* 0x000000ffff157224 */ /* 0x000fce00078e0010 */
.L_x_57337:
[----:B------:R-:W-:Y:S05]  /*54e10*/  BSYNC B1 ;  /* 0x0000000000017941 */ /* 0x000fea0003800000 */
.L_x_57335:
        /* <DEDUP_REMOVED lines=9> */
.L_x_57339:
[----:B------:R-:W-:Y:S01]  /*54eb0*/  IMAD.MOV.U32 R17, RZ, RZ, R18 ;  /* 0x000000ffff117224 */ /* 0x000fe200078e0012 */
[----:B------:R-:W-:Y:S01]  /*54ec0*/  MOV R16, R20 ;  /* 0x0000001400107202 */ /* 0x000fe20000000f00 */
[----:B------:R-:W-:Y:S02]  /*54ed0*/  IMAD.MOV.U32 R18, RZ, RZ, R39 ;  /* 0x000000ffff127224 */ /* 0x000fe400078e0027 */
[----:B------:R-:W-:-:S07]  /*54ee0*/  IMAD.MOV.U32 R20, RZ, RZ, R27 ;  /* 0x000000ffff147224 */ /* 0x000fce00078e001b */
.L_x_57340:
[----:B------:R-:W-:Y:S05]  /*54ef0*/  BSYNC B1 ;  /* 0x0000000000017941 */ /* 0x000fea0003800000 */
.L_x_57338:
        /* <DEDUP_REMOVED lines=9> */
.L_x_57342:
[----:B------:R-:W-:Y:S01]  /*54f90*/  MOV R27, R17 ;  /* 0x00000011001b7202 */ /* 0x000fe20000000f00 */
[----:B------:R-:W-:Y:S02]  /*54fa0*/  IMAD.MOV.U32 R33, RZ, RZ, R16 ;  /* 0x000000ffff217224 */ /* 0x000fe400078e0010 */
[----:B------:R-:W-:Y:S02]  /*54fb0*/  IMAD.MOV.U32 R17, RZ, RZ, R14 ;  /* 0x000000ffff117224 */ /* 0x000fe400078e000e */
[----:B------:R-:W-:-:S07]  /*54fc0*/  IMAD.MOV.U32 R16, RZ, RZ, R15 ;  /* 0x000000ffff107224 */ /* 0x000fce00078e000f */
.L_x_57343:
[----:B------:R-:W-:Y:S05]  /*54fd0*/  BSYNC B1 ;  /* 0x0000000000017941 */ /* 0x000fea0003800000 */
.L_x_57341:
        /* <DEDUP_REMOVED lines=9> */
.L_x_57345:
[----:B------:R-:W-:Y:S02]  /*55070*/  IMAD.MOV.U32 R14, RZ, RZ, R27 ;  /* 0x000000ffff0e7224 */ /* 0x000fe400078e001b */
[----:B------:R-:W-:Y:S02]  /*55080*/  IMAD.MOV.U32 R15, RZ, RZ, R33 ;  /* 0x000000ffff0f7224 */ /* 0x000fe400078e0021 */
[----:B------:R-:W-:Y:S02]  /*55090*/  IMAD.MOV.U32 R27, RZ, RZ, R38 ;  /* 0x000000ffff1b7224 */ /* 0x000fe400078e0026 */
[----:B------:R-:W-:-:S07]  /*550a0*/  IMAD.MOV.U32 R33, RZ, RZ, R26 ;  /* 0x000000ffff217224 */ /* 0x000fce00078e001a */
.L_x_57346:
[----:B------:R-:W-:Y:S05]  /*550b0*/  BSYNC B1 ;  /* 0x0000000000017941 */ /* 0x000fea0003800000 */
.L_x_57344:
        /* <DEDUP_REMOVED lines=9> */
.L_x_57348:
[----:B------:R-:W-:Y:S02]  /*55150*/  IMAD.MOV.U32 R26, RZ, RZ, R14 ;  /* 0x000000ffff1a7224 */ /* 0x000fe400078e000e */
[----:B------:R-:W-:Y:S01]  /*55160*/  IMAD.MOV.U32 R32, RZ, RZ, R15 ;  /* 0x000000ffff207224 */ /* 0x000fe200078e000f */
[----:B------:R-:W-:Y:S01]  /*55170*/  MOV R15, R12 ;  /* 0x0000000c000f7202 */ /* 0x000fe20000000f00 */
[----:B------:R-:W-:-:S07]  /*55180*/  IMAD.MOV.U32 R14, RZ, RZ, R13 ;  /* 0x000000ffff0e7224 */ /* 0x000fce00078e000d */
.L_x_57349:
[----:B------:R-:W-:Y:S05]  /*55190*/  BSYNC B1 ;  /* 0x0000000000017941 */ /* 0x000fea0003800000 */
.L_x_57347:
        /* <DEDUP_REMOVED lines=9> */
.L_x_57351:
[----:B------:R-:W-:Y:S01]  /*55230*/  IMAD.MOV.U32 R13, RZ, RZ, R26 ;  /* 0x000000ffff0d7224 */ /* 0x000fe200078e001a */
[----:B------:R-:W-:Y:S01]  /*55240*/  MOV R26, R25 ;  /* 0x00000019001a7202 */ /* 0x000fe20000000f00 */
[----:B------:R-:W-:Y:S02]  /*55250*/  IMAD.MOV.U32 R12, RZ, RZ, R32 ;  /* 0x000000ffff0c7224 */ /* 0x000fe400078e0020 */
[----:B------:R-:W-:-:S07]  /*55260*/  IMAD.MOV.U32 R32, RZ, RZ, R11 ;  /* 0x000000ffff207224 */ /* 0x000fce00078e000b */
.L_x_57352:
[----:B------:R-:W-:Y:S05]  /*55270*/  BSYNC B1 ;  /* 0x0000000000017941 */ /* 0x000fea0003800000 */
.L_x_57350:
        /* <DEDUP_REMOVED lines=9> */
.L_x_57354:
[----:B------:R-:W-:Y:S01]  /*55310*/  IMAD.MOV.U32 R38, RZ, RZ, R13 ;  /* 0x000000ffff267224 */ /* 0x000fe200078e000d */
[----:B------:R-:W-:Y:S01]  /*55320*/  MOV R11, R12 ;  /* 0x0000000c000b7202 */ /* 0x000fe20000000f00 */
[----:B------:R-:W-:Y:S02]  /*55330*/  IMAD.MOV.U32 R13, RZ, RZ, R10 ;  /* 0x000000ffff0d7224 */ /* 0x000fe400078e000a */
[----:B------:R-:W-:-:S07]  /*55340*/  IMAD.MOV.U32 R12, RZ, RZ, R31 ;  /* 0x000000ffff0c7224 */ /* 0x000fce00078e001f */
.L_x_57355:
[----:B------:R-:W-:Y:S05]  /*55350*/  BSYNC B1 ;  /* 0x0000000000017941 */ /* 0x000fea0003800000 */
.L_x_57353:
        /* <DEDUP_REMOVED lines=9> */
.L_x_57357:
[----:B------:R-:W-:Y:S01]  /*553f0*/  MOV R10, R38 ;  /* 0x00000026000a7202 */ /* 0x000fe20000000f00 */
[----:B------:R-:W-:Y:S02]  /*55400*/  IMAD.MOV.U32 R25, RZ, RZ, R11 ;  /* 0x000000ffff197224 */ /* 0x000fe400078e000b */
[----:B------:R-:W-:Y:S02]  /*55410*/  IMAD.MOV.U32 R38, RZ, RZ, R43 ;  /* 0x000000ffff267224 */ /* 0x000fe400078e002b */
[----:B------:R-:W-:-:S07]  /*55420*/  IMAD.MOV.U32 R11, RZ, RZ, R8 ;  /* 0x000000ffff0b7224 */ /* 0x000fce00078e0008 */
.L_x_57358:
[----:B------:R-:W-:Y:S05]  /*55430*/  BSYNC B1 ;  /* 0x0000000000017941 */ /* 0x000fea0003800000 */
.L_x_57356:
        /* <DEDUP_REMOVED lines=9> */
.L_x_57360:
[----:B------:R-:W-:Y:S02]  /*554d0*/  IMAD.MOV.U32 R31, RZ, RZ, R10 ;  /* 0x000000ffff1f7224 */ /* 0x000fe400078e000a */
[----:B------:R-:W-:Y:S02]  /*554e0*/  IMAD.MOV.U32 R8, RZ, RZ, R25 ;  /* 0x000000ffff087224 */ /* 0x000fe400078e0019 */
[----:B------:R-:W-:Y:S02]  /*554f0*/  IMAD.MOV.U32 R10, RZ, RZ, R9 ;  /* 0x000000ffff0a7224 */ /* 0x000fe400078e0009 */
[----:B------:R-:W-:-:S07]  /*55500*/  IMAD.MOV.U32 R25, RZ, RZ, R24 ;  /* 0x000000ffff197224 */ /* 0x000fce00078e0018 */
.L_x_57361:
[----:B------:R-:W-:Y:S05]  /*55510*/  BSYNC B1 ;  /* 0x0000000000017941 */ /* 0x000fea0003800000 */
.L_x_57359:
        /* <DEDUP_REMOVED lines=9> */
.L_x_57363:
[----:B------:R-:W-:Y:S02]  /*555b0*/  IMAD.MOV.U32 R9, RZ, RZ, R31 ;  /* 0x000000ffff097224 */ /* 0x000fe400078e001f */
[----:B------:R-:W-:Y:S01]  /*555c0*/  IMAD.MOV.U32 R24, RZ, RZ, R8 ;  /* 0x000000ffff187224 */ /* 0x000fe200078e0008 */
[----:B------:R-:W-:Y:S01]  /*555d0*/  MOV R8, R7 ;  /* 0x0000000700087202 */ /* 0x000fe20000000f00 */
[----:B------:R-:W-:-:S07]  /*555e0*/  IMAD.MOV.U32 R31, RZ, RZ, R30 ;  /* 0x000000ffff1f7224 */ /* 0x000fce00078e001e */
.L_x_57364:
[----:B------:R-:W-:Y:S05]  /*555f0*/  BSYNC B1 ;  /* 0x0000000000017941 */ /* 0x000fea0003800000 */
.L_x_57362:
        /* <DEDUP_REMOVED lines=9> */
.L_x_57366:
[----:B------:R-:W-:Y:S01]  /*55690*/  IMAD.MOV.U32 R30, RZ, RZ, R9 ;  /* 0x000000ffff1e7224 */ /* 0x000fe200078e0009 */
[----:B------:R-:W-:Y:S01]  /*556a0*/  MOV R9, R6 ;  /* 0x0000000600097202 */ /* 0x000fe20000000f00 */
[----:B------:R-:W-:Y:S02]  /*556b0*/  IMAD.MOV.U32 R7, RZ, RZ, R24 ;  /* 0x000000ffff077224 */ /* 0x000fe400078e0018 */
[----:B------:R-:W-:-:S07]  /*556c0*/  IMAD.MOV.U32 R24, RZ, RZ, R5 ;  /* 0x000000ffff187224 */ /* 0x000fce00078e0005 */
.L_x_57367:
[----:B------:R-:W-:Y:S05]  /*556d0*/  BSYNC B1 ;  /* 0x0000000000017941 */ /* 0x000fea0003800000 */
.L_x_57365:
        /* <DEDUP_REMOVED lines=9> */
.L_x_57369:
[----:B------:R-:W-:Y:S01]  /*55770*/  IMAD.MOV.U32 R5, RZ, RZ, R30 ;  /* 0x000000ffff057224 */ /* 0x000fe200078e001e */
[----:B------:R-:W-:Y:S01]  /*55780*/  MOV R37, R7 ;  /* 0x0000000700257202 */ /* 0x000fe20000000f00 */
[----:B------:R-:W-:Y:S02]  /*55790*/  IMAD.MOV.U32 R30, RZ, RZ, R29 ;  /* 0x000000ffff1e7224 */ /* 0x000fe400078e001d */
[----:B------:R-:W-:-:S07]  /*557a0*/  IMAD.MOV.U32 R7, RZ, RZ, R4 ;  /* 0x000000ffff077224 */ /* 0x000fce00078e0004 */
.L_x_57370:
[----:B------:R-:W-:Y:S05]  /*557b0*/  BSYNC B1 ;  /* 0x0000000000017941 */ /* 0x000fea0003800000 */
.L_x_57368:
        /* <DEDUP_REMOVED lines=9> */
.L_x_57372:
[----:B------:R-:W-:Y:S01]  /*55850*/  MOV R4, R5 ;  /* 0x0000000500047202 */ /* 0x000fe20000000f00 */
[----:B------:R-:W-:Y:S02]  /*55860*/  IMAD.MOV.U32 R6, RZ, RZ, R37 ;  /* 0x000000ffff067224 */ /* 0x000fe400078e0025 */
[----:B------:R-:W-:Y:S02]  /*55870*/  IMAD.MOV.U32 R5, RZ, RZ, R36 ;  /* 0x000000ffff057224 */ /* 0x000fe400078e0024 */
[----:B------:R-:W-:-:S07]  /*55880*/  IMAD.MOV.U32 R37, RZ, RZ, R28 ;  /* 0x000000ffff257224 */ /* 0x000fce00078e001c */
.L_x_57373:
[----:B------:R-:W-:Y:S05]  /*55890*/  BSYNC B1 ;  /* 0x0000000000017941 */ /* 0x000fea0003800000 */
.L_x_57371:
        /* <DEDUP_REMOVED lines=16> */
.L_x_57375:
[----:B------:R-:W-:Y:S01]  /*559a0*/  IMAD.MOV.U32 R22, RZ, RZ, R19 ;  /* 0x000000ffff167224 */ /* 0x000fe200078e0013 */
[----:B------:R-:W-:Y:S01]  /*559b0*/  MOV R19, R40 ;  /* 0x0000002800137202 */ /* 0x000fe20000000f00 */
[----:B------:R-:W-:Y:S02]  /*559c0*/  IMAD.MOV.U32 R28, RZ, RZ, R67 ;  /* 0x000000ffff1c7224 */ /* 0x000fe400078e0043 */
[----:B------:R-:W-:-:S07]  /*559d0*/  IMAD.MOV.U32 R67, RZ, RZ, R42 ;  /* 0x000000ffff437224 */ /* 0x000fce00078e002a */
.L_x_57376:
[----:B------:R-:W-:Y:S05]  /*559e0*/  BSYNC B1 ;  /* 0x0000000000017941 */ /* 0x000fea0003800000 */
.L_x_57374:
        /* <DEDUP_REMOVED lines=9> */
.L_x_57378:
[----:B------:R-:W-:Y:S01]  /*55a80*/  IMAD.MOV.U32 R29, RZ, RZ, R22 ;  /* 0x000000ffff1d7224 */ /* 0x000fe200078e0016 */
[----:B------:R-:W-:Y:S01]  /*55a90*/  MOV R39, R28 ;  /* 0x0000001c00277202 */ /* 0x000fe20000000f00 */
[----:B------:R-:W-:Y:S02]  /*55aa0*/  IMAD.MOV.U32 R22, RZ, RZ, R3 ;  /* 0x000000ffff167224 */ /* 0x000fe400078e0003 */
[----:B------:R-:W-:-:S07]  /*55ab0*/  IMAD.MOV.U32 R28, RZ, RZ, R21 ;  /* 0x000000ffff1c7224 */ /* 0x000fce00078e0015 */
.L_x_57379:
[----:B------:R-:W-:Y:S05]  /*55ac0*/  BSYNC B1 ;  /* 0x0000000000017941 */ /* 0x000fea0003800000 */
.L_x_57377:
        /* <DEDUP_REMOVED lines=9> */
.L_x_57381:
[----:B------:R-:W-:Y:S01]  /*55b60*/  MOV R34, R29 ;  /* 0x0000001d00227202 */ /* 0x000fe20000000f00 */
[----:B------:R-:W-:Y:S02]  /*55b70*/  IMAD.MOV.U32 R3, RZ, RZ, R39 ;  /* 0x000000ffff037224 */ /* 0x000fe400078e0027 */
[----:B------:R-:W-:Y:S02]  /*55b80*/  IMAD.MOV.U32 R29, RZ, RZ, R18 ;  /* 0x000000ffff1d7224 */ /* 0x000fe400078e0012 */
[----:B------:R-:W-:-:S07]  /*55b90*/  IMAD.MOV.U32 R39, RZ, RZ, R20 ;  /* 0x000000ffff277224 */ /* 0x000fce00078e0014 */
.L_x_57382:
[----:B------:R-:W-:Y:S05]  /*55ba0*/  BSYNC B1 ;  /* 0x0000000000017941 */ /* 0x000fea0003800000 */
.L_x_57380:
        /* <DEDUP_REMOVED lines=9> */
.L_x_57384:
[----:B------:R-:W-:Y:S02]  /*55c40*/  IMAD.MOV.U32 R18, RZ, RZ, R34 ;  /* 0x000000ffff127224 */ /* 0x000fe400078e0022 */
[----:B------:R-:W-:Y:S02]  /*55c50*/  IMAD.MOV.U32 R20, RZ, RZ, R3 ;  /* 0x000000ffff147224 */ /* 0x000fe400078e0003 */
[----:B------:R-:W-:Y:S02]  /*55c60*/  IMAD.MOV.U32 R34, RZ, RZ, R17 ;  /* 0x000000ffff227224 */ /* 0x000fe400078e0011 */
[----:B------:R-:W-:-:S07]  /*55c70*/  IMAD.MOV.U32 R3, RZ, RZ, R16 ;  /* 0x000000ffff037224 */ /* 0x000fce00078e0010 */
.L_x_57385:
[----:B------:R-:W-:Y:S05]  /*55c80*/  BSYNC B1 ;  /* 0x0000000000017941 */ /* 0x000fea0003800000 */
.L_x_57383:
        /* <DEDUP_REMOVED lines=9> */
.L_x_57387:
[----:B------:R-:W-:Y:S02]  /*55d20*/  IMAD.MOV.U32 R17, RZ, RZ, R18 ;  /* 0x000000ffff117224 */ /* 0x000fe400078e0012 */
[----:B------:R-:W-:Y:S01]  /*55d30*/  IMAD.MOV.U32 R16, RZ, RZ, R20 ;  /* 0x000000ffff107224 */ /* 0x000fe200078e0014 */
[----:B------:R-:W-:Y:S01]  /*55d40*/  MOV R20, R33 ;  /* 0x0000002100147202 */ /* 0x000fe20000000f00 */
[----:B------:R-:W-:-:S07]  /*55d50*/  IMAD.MOV.U32 R18, RZ, RZ, R27 ;  /* 0x000000ffff127224 */ /* 0x000fce00078e001b */
.L_x_57388:
[----:B------:R-:W-:Y:S05]  /*55d60*/  BSYNC B1 ;  /* 0x0000000000017941 */ /* 0x000fea0003800000 */
.L_x_57386:
        /* <DEDUP_REMOVED lines=9> */
.L_x_57390:
[----:B------:R-:W-:Y:S01]  /*55e00*/  IMAD.MOV.U32 R21, RZ, RZ, R17 ;  /* 0x000000ffff157224 */ /* 0x000fe200078e0011 */
[----:B------:R-:W-:Y:S01]  /*55e10*/  MOV R17, R14 ;  /* 0x0000000e00117202 */ /* 0x000fe20000000f00 */
[----:B------:R-:W-:Y:S02]  /*55e20*/  IMAD.MOV.U32 R27, RZ, RZ, R16 ;  /* 0x000000ffff1b7224 */ /* 0x000fe400078e0010 */
[----:B------:R-:W-:-:S07]  /*55e30*/  IMAD.MOV.U32 R16, RZ, RZ, R15 ;  /* 0x000000ffff107224 */ /* 0x000fce00078e000f */
.L_x_57391:
[----:B------:R-:W-:Y:S05]  /*55e40*/  BSYNC B1 ;  /* 0x0000000000017941 */ /* 0x000fea0003800000 */
.L_x_57389:
        /* <DEDUP_REMOVED lines=9> */
.L_x_57393:
[----:B------:R-:W-:Y:S01]  /*55ee0*/  IMAD.MOV.U32 R14, RZ, RZ, R21 ;  /* 0x000000ffff0e7224 */ /* 0x000fe200078e0015 */
[----:B------:R-:W-:Y:S01]  /*55ef0*/  MOV R15, R27 ;  /* 0x0000001b000f7202 */ /* 0x000fe20000000f00 */
[----:B------:R-:W-:Y:S02]  /*55f00*/  IMAD.MOV.U32 R21, RZ, RZ, R26 ;  /* 0x000000ffff157224 */ /* 0x000fe400078e001a */
[----:B------:R-:W-:-:S07]  /*55f10*/  IMAD.MOV.U32 R27, RZ, RZ, R32 ;  /* 0x000000ffff1b7224 */ /* 0x000fce00078e0020 */
.L_x_57394:
[----:B------:R-:W-:Y:S05]  /*55f20*/  BSYNC B1 ;  /* 0x0000000000017941 */ /* 0x000fea0003800000 */
.L_x_57392:
        /* <DEDUP_REMOVED lines=9> */
.L_x_57396:
[----:B------:R-:W-:Y:S01]  /*55fc0*/  MOV R33, R14 ;  /* 0x0000000e00217202 */ /* 0x000fe20000000f00 */
[----:B------:R-:W-:Y:S02]  /*55fd0*/  IMAD.MOV.U32 R26, RZ, RZ, R15 ;  /* 0x000000ffff1a7224 */ /* 0x000fe400078e000f */
[----:B------:R-:W-:Y:S02]  /*55fe0*/  IMAD.MOV.U32 R14, RZ, RZ, R13 ;  /* 0x000000ffff0e7224 */ /* 0x000fe400078e000d */
[----:B------:R-:W-:-:S07]  /*55ff0*/  IMAD.MOV.U32 R15, RZ, RZ, R12 ;  /* 0x000000ffff0f7224 */ /* 0x000fce00078e000c */
.L_x_57397:
[----:B------:R-:W-:Y:S05]  /*56000*/  BSYNC B1 ;  /* 0x0000000000017941 */ /* 0x000fea0003800000 */
.L_x_57395:
        /* <DEDUP_REMOVED lines=9> */
.L_x_57399:
[----:B------:R-:W-:Y:S02]  /*560a0*/  IMAD.MOV.U32 R13, RZ, RZ, R33 ;  /* 0x000000ffff0d7224 */ /* 0x000fe400078e0021 */
[----:B------:R-:W-:Y:S02]  /*560b0*/  IMAD.MOV.U32 R12, RZ, RZ, R26 ;  /* 0x000000ffff0c7224 */ /* 0x000fe400078e001a */
[----:B------:R-:W-:Y:S02]  /*560c0*/  IMAD.MOV.U32 R33, RZ, RZ, R38 ;  /* 0x000000ffff217224 */ /* 0x000fe400078e0026 */
[----:B------:R-:W-:-:S07]  /*560d0*/  IMAD.MOV.U32 R26, RZ, RZ, R11 ;  /* 0x000000ffff1a7224 */ /* 0x000fce00078e000b */
.L_x_57400:
[----:B------:R-:W-:Y:S05]  /*560e0*/  BSYNC B1 ;  /* 0x0000000000017941 */ /* 0x000fea0003800000 */
.L_x_57398:
        /* <DEDUP_REMOVED lines=9> */
.L_x_57402:
[----:B------:R-:W-:Y:S02]  /*56180*/  IMAD.MOV.U32 R32, RZ, RZ, R13 ;  /* 0x000000ffff207224 */ /* 0x000fe400078e000d */
[----:B------:R-:W-:Y:S01]  /*56190*/  IMAD.MOV.U32 R11, RZ, RZ, R12 ;  /* 0x000000ffff0b7224 */ /* 0x000fe200078e000c */
[----:B------:R-:W-:Y:S01]  /*561a0*/  MOV R12, R25 ;  /* 0x00000019000c7202 */ /* 0x000fe20000000f00 */
[----:B------:R-:W-:-:S07]  /*561b0*/  IMAD.MOV.U32 R13, RZ, RZ, R10 ;  /* 0x000000ffff0d7224 */ /* 0x000fce00078e000a */
.L_x_57403:
[----:B------:R-:W-:Y:S05]  /*561c0*/  BSYNC B1 ;  /* 0x0000000000017941 */ /* 0x000fea0003800000 */
.L_x_57401:
        /* <DEDUP_REMOVED lines=9> */
.L_x_57405:
[----:B------:R-:W-:Y:S01]  /*56260*/  IMAD.MOV.U32 R10, RZ, RZ, R32 ;  /* 0x000000ffff0a7224 */ /* 0x000fe200078e0020 */
[----:B------:R-:W-:Y:S01]  /*56270*/  MOV R32, R31 ;  /* 0x0000001f00207202 */ /* 0x000fe20000000f00 */
[----:B------:R-:W-:Y:S02]  /*56280*/  IMAD.MOV.U32 R25, RZ, RZ, R11 ;  /* 0x000000ffff197224 */ /* 0x000fe400078e000b */
[----:B------:R-:W-:-:S07]  /*56290*/  IMAD.MOV.U32 R11, RZ, RZ, R8 ;  /* 0x000000ffff0b7224 */ /* 0x000fce00078e0008 */
.L_x_57406:
[----:B------:R-:W-:Y:S05]  /*562a0*/  BSYNC B1 ;  /* 0x0000000000017941 */ /* 0x000fea0003800000 */
.L_x_57404:
        /* <DEDUP_REMOVED lines=9> */
.L_x_57408:
[----:B------:R-:W-:Y:S01]  /*56340*/  IMAD.MOV.U32 R31, RZ, RZ, R10 ;  /* 0x000000ffff1f7224 */ /* 0x000fe200078e000a */
[----:B------:R-:W-:Y:S01]  /*56350*/  MOV R8, R25 ;  /* 0x0000001900087202 */ /* 0x000fe20000000f00 */
[----:B------:R-:W-:Y:S02]  /*56360*/  IMAD.MOV.U32 R10, RZ, RZ, R9 ;  /* 0x000000ffff0a7224 */ /* 0x000fe400078e0009 */
[----:B------:R-:W-:-:S07]  /*56370*/  IMAD.MOV.U32 R25, RZ, RZ, R24 ;  /* 0x000000ffff197224 */ /* 0x000fce00078e0018 */
.L_x_57409:
[----:B------:R-:W-:Y:S05]  /*56380*/  BSYNC B1 ;  /* 0x0000000000017941 */ /* 0x000fea0003800000 */
.L_x_57407:
        /* <DEDUP_REMOVED lines=9> */
.L_x_57411:
[----:B------:R-:W-:Y:S01]  /*56420*/  MOV R24, R31 ;  /* 0x0000001f00187202 */ /* 0x000fe20000000f00 */
[----:B------:R-:W-:Y:S02]  /*56430*/  IMAD.MOV.U32 R36, RZ, RZ, R8 ;  /* 0x000000ffff247224 */ /* 0x000fe400078e0008 */
[----:B------:R-:W-:Y:S02]  /*56440*/  IMAD.MOV.U32 R31, RZ, RZ, R30 ;  /* 0x000000ffff1f7224 */ /* 0x000fe400078e001e */
[----:B------:R-:W-:-:S07]  /*56450*/  IMAD.MOV.U32 R8, RZ, RZ, R7 ;  /* 0x000000ffff087224 */ /* 0x000fce00078e0007 */
.L_x_57412:
[----:B------:R-:W-:Y:S05]  /*56460*/  BSYNC B1 ;  /* 0x0000000000017941 */ /* 0x000fea0003800000 */
.L_x_57410:
        /* <DEDUP_REMOVED lines=9> */
.L_x_57414:
[----:B------:R-:W-:Y:S02]  /*56500*/  IMAD.MOV.U32 R7, RZ, RZ, R24 ;  /* 0x000000ffff077224 */ /* 0x000fe400078e0018 */
[----:B------:R-:W-:Y:S02]  /*56510*/  IMAD.MOV.U32 R9, RZ, RZ, R36 ;  /* 0x000000ffff097224 */ /* 0x000fe400078e0024 */
[----:B------:R-:W-:Y:S02]  /*56520*/  IMAD.MOV.U32 R24, RZ, RZ, R5 ;  /* 0x000000ffff187224 */ /* 0x000fe400078e0005 */
[----:B------:R-:W-:-:S07]  /*56530*/  IMAD.MOV.U32 R36, RZ, RZ, R37 ;  /* 0x000000ffff247224 */ /* 0x000fce00078e0025 */
.L_x_57415:
[----:B------:R-:W-:Y:S05]  /*56540*/  BSYNC B1 ;  /* 0x0000000000017941 */ /* 0x000fea0003800000 */
.L_x_57413:
        /* <DEDUP_REMOVED lines=9> */
.L_x_57417:
[----:B------:R-:W-:Y:S02]  /*565e0*/  IMAD.MOV.U32 R5, RZ, RZ, R7 ;  /* 0x000000ffff057224 */ /* 0x000fe400078e0007 */
[----:B------:R-:W-:Y:S01]  /*565f0*/  IMAD.MOV.U32 R30, RZ, RZ, R9 ;  /* 0x000000ffff1e7224 */ /* 0x000fe200078e0009 */
[----:B------:R-:W-:Y:S01]  /*56600*/  MOV R9, R6 ;  /* 0x0000000600097202 */ /* 0x000fe20000000f00 */
[----:B------:R-:W-:-:S07]  /*56610*/  IMAD.MOV.U32 R7, RZ, RZ, R4 ;  /* 0x000000ffff077224 */ /* 0x000fce00078e0004 */
.L_x_57418:
[----:B------:R-:W-:Y:S05]  /*56620*/  BSYNC B1 ;  /* 0x0000000000017941 */ /* 0x000fea0003800000 */
.L_x_57416:
        /* <DEDUP_REMOVED lines=16> */
.L_x_57420:
[----:B------:R-:W-:Y:S01]  /*56730*/  MOV R4, R19 ;  /* 0x0000001300047202 */ /* 0x000fe20000000f00 */
[----:B------:R-:W-:Y:S02]  /*56740*/  IMAD.MOV.U32 R6, RZ, RZ, R67 ;  /* 0x000000ffff067224 */ /* 0x000fe400078e0043 */
[----:B------:R-:W-:Y:S02]  /*56750*/  IMAD.MOV.U32 R19, RZ, RZ, R22 ;  /* 0x000000ffff137224 */ /* 0x000fe400078e0016 */
[----:B------:R-:W-:-:S07]  /*56760*/  IMAD.MOV.U32 R67, RZ, RZ, R28 ;  /* 0x000000ffff437224 */ /* 0x000fce00078e001c */
.L_x_57421:
[----:B------:R-:W-:Y:S05]  /*56770*/  BSYNC B1 ;  /* 0x0000000000017941 */ /* 0x000fea0003800000 */
.L_x_57419:
        /* <DEDUP_REMOVED lines=9> */
.L_x_57423:
[----:B------:R-:W-:Y:S02]  /*56810*/  IMAD.MOV.U32 R23, RZ, RZ, R4 ;  /* 0x000000ffff177224 */ /* 0x000fe400078e0004 */
[----:B------:R-:W-:Y:S02]  /*56820*/  IMAD.MOV.U32 R22, RZ, RZ, R6 ;  /* 0x000000ffff167224 */ /* 0x000fe400078e0006 */
[----:B------:R-:W-:Y:S02]  /*56830*/  IMAD.MOV.U32 R4, RZ, RZ, R29 ;  /* 0x000000ffff047224 */ /* 0x000fe400078e001d */
[----:B------:R-:W-:-:S07]  /*56840*/  IMAD.MOV.U32 R6, RZ, RZ, R39 ;  /* 0x000000ffff067224 */ /* 0x000fce00078e0027 */
.L_x_57424:
[----:B------:R-:W-:Y:S05]  /*56850*/  BSYNC B1 ;  /* 0x0000000000017941 */ /* 0x000fea0003800000 */
.L_x_57422:
        /* <DEDUP_REMOVED lines=9> */
.L_x_57426:
[----:B------:R-:W-:Y:S02]  /*568f0*/  IMAD.MOV.U32 R29, RZ, RZ, R23 ;  /* 0x000000ffff1d7224 */ /* 0x000fe400078e0017 */
[----:B------:R-:W-:Y:S01]  /*56900*/  IMAD.MOV.U32 R35, RZ, RZ, R22 ;  /* 0x000000ffff237224 */ /* 0x000fe200078e0016 */
[----:B------:R-:W-:Y:S01]  /*56910*/  MOV R22, R3 ;  /* 0x0000000300167202 */ /* 0x000fe20000000f00 */
[----:B------:R-:W-:-:S07]  /*56920*/  IMAD.MOV.U32 R23, RZ, RZ, R34 ;  /* 0x000000ffff177224 */ /* 0x000fce00078e0022 */
.L_x_57427:
[----:B------:R-:W-:Y:S05]  /*56930*/  BSYNC B1 ;  /* 0x0000000000017941 */ /* 0x000fea0003800000 */
.L_x_57425:
        /* <DEDUP_REMOVED lines=9> */
.L_x_57429:
[----:B------:R-:W-:Y:S01]  /*569d0*/  IMAD.MOV.U32 R28, RZ, RZ, R29 ;  /* 0x000000ffff1c7224 */ /* 0x000fe200078e001d */
[----:B------:R-:W-:Y:S01]  /*569e0*/  MOV R29, R18 ;  /* 0x00000012001d7202 */ /* 0x000fe20000000f00 */
[----:B------:R-:W-:Y:S02]  /*569f0*/  IMAD.MOV.U32 R3, RZ, RZ, R35 ;  /* 0x000000ffff037224 */ /* 0x000fe400078e0023 */
[----:B------:R-:W-:-:S07]  /*56a00*/  IMAD.MOV.U32 R35, RZ, RZ, R20 ;  /* 0x000000ffff237224 */ /* 0x000fce00078e0014 */
.L_x_57430:
[----:B------:R-:W-:Y:S05]  /*56a10*/  BSYNC B1 ;  /* 0x0000000000017941 */ /* 0x000fea0003800000 */
.L_x_57428:
        /* <DEDUP_REMOVED lines=9> */
.L_x_57432:
[----:B------:R-:W-:Y:S01]  /*56ab0*/  IMAD.MOV.U32 R18, RZ, RZ, R28 ;  /* 0x000000ffff127224 */ /* 0x000fe200078e001c */
[----:B------:R-:W-:Y:S01]  /*56ac0*/  MOV R20, R3 ;  /* 0x0000000300147202 */ /* 0x000fe20000000f00 */
[----:B------:R-:W-:Y:S02]  /*56ad0*/  IMAD.MOV.U32 R28, RZ, RZ, R17 ;  /* 0x000000ffff1c7224 */ /* 0x000fe400078e0011 */
[----:B------:R-:W-:-:S07]  /*56ae0*/  IMAD.MOV.U32 R3, RZ, RZ, R16 ;  /* 0x000000ffff037224 */ /* 0x000fce00078e0010 */
.L_x_57433:
[----:B------:R-:W-:Y:S05]  /*56af0*/  BSYNC B1 ;  /* 0x0000000000017941 */ /* 0x000fea0003800000 */
.L_x_57431:
        /* <DEDUP_REMOVED lines=9> */
.L_x_57435:
[----:B------:R-:W-:Y:S01]  /*56b90*/  MOV R17, R18 ;  /* 0x0000001200117202 */ /* 0x000fe20000000f00 */
[----:B------:R-:W-:Y:S02]  /*56ba0*/  IMAD.MOV.U32 R16, RZ, RZ, R20 ;  /* 0x000000ffff107224 */ /* 0x000fe400078e0014 */
[----:B------:R-:W-:Y:S02]  /*56bb0*/  IMAD.MOV.U32 R18, RZ, RZ, R21 ;  /* 0x000000ffff127224 */ /* 0x000fe400078e0015 */
[----:B------:R-:W-:-:S07]  /*56bc0*/  IMAD.MOV.U32 R20, RZ, RZ, R27 ;  /* 0x000000ffff147224 */ /* 0x000fce00078e001b */
.L_x_57436:
[----:B------:R-:W-:Y:S05]  /*56bd0*/  BSYNC B1 ;  /* 0x0000000000017941 */ /* 0x000fea0003800000 */
.L_x_57434:
        /* <DEDUP_REMOVED lines=9> */
.L_x_57438:
[----:B------:R-:W-:Y:S02]  /*56c70*/  IMAD.MOV.U32 R34, RZ, RZ, R17 ;  /* 0x000000ffff227224 */ /* 0x000fe400078e0011 */
[----:B------:R-:W-:Y:S02]  /*56c80*/  IMAD.MOV.U32 R21, RZ, RZ, R16 ;  /* 0x000000ffff157224 */ /* 0x000fe400078e0010 */
[----:B------:R-:W-:Y:S02]  /*56c90*/  IMAD.MOV.U32 R17, RZ, RZ, R14 ;  /* 0x000000ffff117224 */ /* 0x000fe400078e000e */
[----:B------:R-:W-:-:S07]  /*56ca0*/  IMAD.MOV.U32 R16, RZ, RZ, R15 ;  /* 0x000000ffff107224 */ /* 0x000fce00078e000f */
.L_x_57439:
[----:B------:R-:W-:Y:S05]  /*56cb0*/  BSYNC B1 ;  /* 0x0000000000017941 */ /* 0x000fea0003800000 */
.L_x_57437:
        /* <DEDUP_REMOVED lines=9> */
.L_x_57441:
[----:B------:R-:W-:Y:S02]  /*56d50*/  IMAD.MOV.U32 R14, RZ, RZ, R34 ;  /* 0x000000ffff0e7224 */ /* 0x000fe400078e0022 */
[----:B------:R-:W-:Y:S01]  /*56d60*/  IMAD.MOV.U32 R15, RZ, RZ, R21 ;  /* 0x000000ffff0f7224 */ /* 0x000fe200078e0015 */
[----:B------:R-:W-:Y:S01]  /*56d70*/  MOV R21, R26 ;  /* 0x0000001a00157202 */ /* 0x000fe20000000f00 */
[----:B------:R-:W-:-:S07]  /*56d80*/  IMAD.MOV.U32 R34, RZ, RZ, R33 ;  /* 0x000000ffff227224 */ /* 0x000fce00078e0021 */
.L_x_57442:
[----:B------:R-:W-:Y:S05]  /*56d90*/  BSYNC B1 ;  /* 0x0000000000017941 */ /* 0x000fea0003800000 */
.L_x_57440:
        /* <DEDUP_REMOVED lines=9> */
.L_x_57444:
[----:B------:R-:W-:Y:S01]  /*56e30*/  IMAD.MOV.U32 R27, RZ, RZ, R14 ;  /* 0x000000ffff1b7224 */ /* 0x000fe200078e000e */
[----:B------:R-:W-:Y:S01]  /*56e40*/  MOV R14, R13 ;  /* 0x0000000d000e7202 */ /* 0x000fe20000000f00 */
[----:B------:R-:W-:Y:S02]  /*56e50*/  IMAD.MOV.U32 R26, RZ, RZ, R15 ;  /* 0x000000ffff1a7224 */ /* 0x000fe400078e000f */
[----:B------:R-:W-:-:S07]  /*56e60*/  IMAD.MOV.U32 R15, RZ, RZ, R12 ;  /* 0x000000ffff0f7224 */ /* 0x000fce00078e000c */
.L_x_57445:
[----:B------:R-:W-:Y:S05]  /*56e70*/  BSYNC B1 ;  /* 0x0000000000017941 */ /* 0x000fea0003800000 */
.L_x_57443:
        /* <DEDUP_REMOVED lines=9> */
.L_x_57447:
[----:B------:R-:W-:Y:S01]  /*56f10*/  IMAD.MOV.U32 R13, RZ, RZ, R27 ;  /* 0x000000ffff0d7224 */ /* 0x000fe200078e001b */
[----:B------:R-:W-:Y:S01]  /*56f20*/  MOV R12, R26 ;  /* 0x0000001a000c7202 */ /* 0x000fe20000000f00 */
[----:B------:R-:W-:Y:S02]  /*56f30*/  IMAD.MOV.U32 R27, RZ, RZ, R32 ;  /* 0x000000ffff1b7224 */ /* 0x000fe400078e0020 */
[----:B------:R-:W-:-:S07]  /*56f40*/  IMAD.MOV.U32 R26, RZ, RZ, R11 ;  /* 0x000000ffff1a7224 */ /* 0x000fce00078e000b */
.L_x_57448:
[----:B------:R-:W-:Y:S05]  /*56f50*/  BSYNC B1 ;  /* 0x0000000000017941 */ /* 0x000fea0003800000 */
.L_x_57446:
        /* <DEDUP_REMOVED lines=9> */
.L_x_57450:
[----:B------:R-:W-:Y:S01]  /*56ff0*/  MOV R32, R13 ;  /* 0x0000000d00207202 */ /* 0x000fe20000000f00 */
[----:B------:R-:W-:Y:S02]  /*57000*/  IMAD.MOV.U32 R11, RZ, RZ, R12 ;  /* 0x000000ffff0b7224 */ /* 0x000fe400078e000c */
[----:B------:R-:W-:Y:S02]  /*57010*/  IMAD.MOV.U32 R13, RZ, RZ, R10 ;  /* 0x000000ffff0d7224 */ /* 0x000fe400078e000a */
[----:B------:R-:W-:-:S07]  /*57020*/  IMAD.MOV.U32 R12, RZ, RZ, R25 ;  /* 0x000000ffff0c7224 */ /* 0x000fce00078e0019 */
.L_x_57451:
[----:B------:R-:W-:Y:S05]  /*57030*/  BSYNC B1 ;  /* 0x0000000000017941 */ /* 0x000fea0003800000 */
.L_x_57449:
        /* <DEDUP_REMOVED lines=9> */
.L_x_57453:
[----:B------:R-:W-:Y:S02]  /*570d0*/  IMAD.MOV.U32 R25, RZ, RZ, R32 ;  /* 0x000000ffff197224 */ /* 0x000fe400078e0020 */
[----:B------:R-:W-:Y:S02]  /*570e0*/  IMAD.MOV.U32 R33, RZ, RZ, R11 ;  /* 0x000000ffff217224 */ /* 0x000fe400078e000b */
[----:B------:R-:W-:Y:S02]  /*570f0*/  IMAD.MOV.U32 R32, RZ, RZ, R31 ;  /* 0x000000ffff207224 */ /* 0x000fe400078e001f */
[----:B------:R-:W-:-:S07]  /*57100*/  IMAD.MOV.U32 R11, RZ, RZ, R8 ;  /* 0x000000ffff0b7224 */ /* 0x000fce00078e0008 */
.L_x_57454:
[----:B------:R-:W-:Y:S05]  /*57110*/  BSYNC B1 ;  /* 0x0000000000017941 */ /* 0x000fea0003800000 */
.L_x_57452:
        /* <DEDUP_REMOVED lines=9> */
.L_x_57456:
[----:B------:R-:W-:Y:S02]  /*571b0*/  IMAD.MOV.U32 R8, RZ, RZ, R25 ;  /* 0x000000ffff087224 */ /* 0x000fe400078e0019 */
[----:B------:R-:W-:Y:S01]  /*571c0*/  IMAD.MOV.U32 R10, RZ, RZ, R33 ;  /* 0x000000ffff0a7224 */ /* 0x000fe200078e0021 */
[----:B------:R-:W-:Y:S01]  /*571d0*/  MOV R33, R36 ;  /* 0x0000002400217202 */ /* 0x000fe20000000f00 */
[----:B------:R-:W-:-:S07]  /*571e0*/  IMAD.MOV.U32 R25, RZ, RZ, R24 ;  /* 0x000000ffff197224 */ /* 0x000fce00078e0018 */
.L_x_57457:
[----:B------:R-:W-:Y:S05]  /*571f0*/  BSYNC B1 ;  /* 0x0000000000017941 */ /* 0x000fea0003800000 */
.L_x_57455:
        /* <DEDUP_REMOVED lines=9> */
.L_x_57459:
[----:B------:R-:W-:Y:S01]  /*57290*/  IMAD.MOV.U32 R24, RZ, RZ, R8 ;  /* 0x000000ffff187224 */ /* 0x000fe200078e0008 */
[----:B------:R-:W-:Y:S01]  /*572a0*/  MOV R8, R7 ;  /* 0x0000000700087202 */ /* 0x000fe20000000f00 */
[----:B------:R-:W-:Y:S02]  /*572b0*/  IMAD.MOV.U32 R31, RZ, RZ, R10 ;  /* 0x000000ffff1f7224 */ /* 0x000fe400078e000a */
[----:B------:R-:W-:-:S07]  /*572c0*/  IMAD.MOV.U32 R10, RZ, RZ, R9 ;  /* 0x000000ffff0a7224 */ /* 0x000fce00078e0009 */
.L_x_57460:
[----:B------:R-:W-:Y:S05]  /*572d0*/  BSYNC B1 ;  /* 0x0000000000017941 */ /* 0x000fea0003800000 */
.L_x_57458:
        /* <DEDUP_REMOVED lines=9> */
.L_x_57462:
[----:B------:R-:W-:Y:S01]  /*57370*/  IMAD.MOV.U32 R7, RZ, RZ, R24 ;  /* 0x000000ffff077224 */ /* 0x000fe200078e0018 */
[----:B------:R-:W-:Y:S01]  /*57380*/  MOV R9, R31 ;  /* 0x0000001f00097202 */ /* 0x000fe20000000f00 */
[----:B------:R-:W-:Y:S02]  /*57390*/  IMAD.MOV.U32 R24, RZ, RZ, R5 ;  /* 0x000000ffff187224 */ /* 0x000fe400078e0005 */
[----:B------:R-:W-:-:S07]  /*573a0*/  IMAD.MOV.U32 R31, RZ, RZ, R30 ;  /* 0x000000ffff1f7224 */ /* 0x000fce00078e001e */
.L_x_57463:
[----:B------:R-:W-:Y:S05]  /*573b0*/  BSYNC B1 ;  /* 0x0000000000017941 */ /* 0x000fea0003800000 */
.L_x_57461:
        /* <DEDUP_REMOVED lines=16> */
.L_x_57465:
[----:B------:R-:W-:Y:S02]  /*574c0*/  IMAD.MOV.U32 R30, RZ, RZ, R19 ;  /* 0x000000ffff1e7224 */ /* 0x000fe400078e0013 */
[----:B------:R-:W-:Y:S01]  /*574d0*/  IMAD.MOV.U32 R5, RZ, RZ, R67 ;  /* 0x000000ffff057224 */ /* 0x000fe200078e0043 */
[----:B------:R-:W-:Y:S01]  /*574e0*/  MOV R67, R6 ;  /* 0x0000000600437202 */ /* 0x000fe20000000f00 */
[----:B------:R-:W-:-:S07]  /*574f0*/  IMAD.MOV.U32 R19, RZ, RZ, R4 ;  /* 0x000000ffff137224 */ /* 0x000fce00078e0004 */
.L_x_57466:
[----:B------:R-:W-:Y:S05]  /*57500*/  BSYNC B1 ;  /* 0x0000000000017941 */ /* 0x000fea0003800000 */
.L_x_57464:
        /* <DEDUP_REMOVED lines=9> */
.L_x_57468:
[----:B------:R-:W-:Y:S01]  /*575a0*/  IMAD.MOV.U32 R4, RZ, RZ, R30 ;  /* 0x000000ffff047224 */ /* 0x000fe200078e001e */
[----:B------:R-:W-:Y:S01]  /*575b0*/  MOV R30, R23 ;  /* 0x00000017001e7202 */ /* 0x000fe20000000f00 */
[----:B------:R-:W-:Y:S02]  /*575c0*/  IMAD.MOV.U32 R6, RZ, RZ, R5 ;  /* 0x000000ffff067224 */ /* 0x000fe400078e0005 */
[----:B------:R-:W-:-:S07]  /*575d0*/  IMAD.MOV.U32 R5, RZ, RZ, R22 ;  /* 0x000000ffff057224 */ /* 0x000fce00078e0016 */
.L_x_57469:
[----:B------:R-:W-:Y:S05]  /*575e0*/  BSYNC B1 ;  /* 0x0000000000017941 */ /* 0x000fea0003800000 */
.L_x_57467:
        /* <DEDUP_REMOVED lines=9> */
.L_x_57471:
[----:B------:R-:W-:Y:S01]  /*57680*/  IMAD.MOV.U32 R22, RZ, RZ, R4 ;  /* 0x000000ffff167224 */ /* 0x000fe200078e0004 */
[----:B------:R-:W-:Y:S01]  /*57690*/  MOV R36, R6 ;  /* 0x0000000600247202 */ /* 0x000fe20000000f00 */
[----:B------:R-:W-:Y:S02]  /*576a0*/  IMAD.MOV.U32 R4, RZ, RZ, R29 ;  /* 0x000000ffff047224 */ /* 0x000fe400078e001d */
[----:B------:R-:W-:-:S07]  /*576b0*/  IMAD.MOV.U32 R6, RZ, RZ, R35 ;  /* 0x000000ffff067224 */ /* 0x000fce00078e0023 */
.L_x_57472:
[----:B------:R-:W-:Y:S05]  /*576c0*/  BSYNC B1 ;  /* 0x0000000000017941 */ /* 0x000fea0003800000 */
.L_x_57470:
        /* <DEDUP_REMOVED lines=9> */
.L_x_57474:
[----:B------:R-:W-:Y:S01]  /*57760*/  MOV R23, R22 ;  /* 0x0000001600177202 */ /* 0x000fe20000000f00 */
[----:B------:R-:W-:Y:S02]  /*57770*/  IMAD.MOV.U32 R29, RZ, RZ, R36 ;  /* 0x000000ffff1d7224 */ /* 0x000fe400078e0024 */
[----:B------:R-:W-:Y:S02]  /*57780*/  IMAD.MOV.U32 R22, RZ, RZ, R28 ;  /* 0x000000ffff167224 */ /* 0x000fe400078e001c */
[----:B------:R-:W-:-:S07]  /*57790*/  IMAD.MOV.U32 R36, RZ, RZ, R3 ;  /* 0x000000ffff247224 */ /* 0x000fce00078e0003 */
.L_x_57475:
[----:B------:R-:W-:Y:S05]  /*577a0*/  BSYNC B1 ;  /* 0x0000000000017941 */ /* 0x000fea0003800000 */
.L_x_57473:
        /* <DEDUP_REMOVED lines=9> */
.L_x_57477:
[----:B------:R-:W-:Y:S02]  /*57840*/  IMAD.MOV.U32 R28, RZ, RZ, R23 ;  /* 0x000000ffff1c7224 */ /* 0x000fe400078e0017 */
[----:B------:R-:W-:Y:S02]  /*57850*/  IMAD.MOV.U32 R3, RZ, RZ, R29 ;  /* 0x000000ffff037224 */ /* 0x000fe400078e001d */
[----:B------:R-:W-:Y:S02]  /*57860*/  IMAD.MOV.U32 R23, RZ, RZ, R18 ;  /* 0x000000ffff177224 */ /* 0x000fe400078e0012 */
[----:B------:R-:W-:-:S07]  /*57870*/  IMAD.MOV.U32 R29, RZ, RZ, R20 ;  /* 0x000000ffff1d7224 */ /* 0x000fce00078e0014 */
.L_x_57478:
[----:B------:R-:W-:Y:S05]  /*57880*/  BSYNC B1 ;  /* 0x0000000000017941 */ /* 0x000fea0003800000 */
.L_x_57476:
        /* <DEDUP_REMOVED lines=9> */
.L_x_57480:
[----:B------:R-:W-:Y:S02]  /*57920*/  IMAD.MOV.U32 R35, RZ, RZ, R28 ;  /* 0x000000ffff237224 */ /* 0x000fe400078e001c */
[----:B------:R-:W-:Y:S01]  /*57930*/  IMAD.MOV.U32 R20, RZ, RZ, R3 ;  /* 0x000000ffff147224 */ /* 0x000fe200078e0003 */
[----:B------:R-:W-:Y:S01]  /*57940*/  MOV R3, R16 ;  /* 0x0000001000037202 */ /* 0x000fe20000000f00 */
[----:B------:R-:W-:-:S07]  /*57950*/  IMAD.MOV.U32 R28, RZ, RZ, R17 ;  /* 0x000000ffff1c7224 */ /* 0x000fce00078e0011 */
.L_x_57481:
[----:B------:R-:W-:Y:S05]  /*57960*/  BSYNC B1 ;  /* 0x0000000000017941 */ /* 0x000fea0003800000 */
.L_x_57479:
        /* <DEDUP_REMOVED lines=9> */
.L_x_57483:
[----:B------:R-:W-:Y:S01]  /*57a00*/  IMAD.MOV.U32 R37, RZ, RZ, R35 ;  /* 0x000000ffff257224 */ /* 0x000fe200078e0023 */
[----:B------:R-:W-:Y:S01]  /*57a10*/  MOV R35, R34 ;  /* 0x0000002200237202 */ /* 0x000fe20000000f00 */
[----:B------:R-:W-:Y:S02]  /*57a20*/  IMAD.MOV.U32 R38, RZ, RZ, R20 ;  /* 0x000000ffff267224 */ /* 0x000fe400078e0014 */
[----:B------:R-:W-:-:S07]  /*57a30*/  IMAD.MOV.U32 R20, RZ, RZ, R21 ;  /* 0x000000ffff147224 */ /* 0x000fce00078e0015 */
.L_x_57484:
[----:B------:R-:W-:Y:S05]  /*57a40*/  BSYNC B1 ;  /* 0x0000000000017941 */ /* 0x000fea0003800000 */
.L_x_57482:
        /* <DEDUP_REMOVED lines=9> */
.L_x_57486:
[----:B------:R-:W-:Y:S01]  /*57ae0*/  IMAD.MOV.U32 R21, RZ, RZ, R37 ;  /* 0x000000ffff157224 */ /* 0x000fe200078e0025 */
[----:B------:R-:W-:Y:S01]  /*57af0*/  MOV R39, R38 ;  /* 0x0000002600277202 */ /* 0x000fe20000000f00 */
[----:B------:R-:W-:Y:S02]  /*57b00*/  IMAD.MOV.U32 R37, RZ, RZ, R14 ;  /* 0x000000ffff257224 */ /* 0x000fe400078e000e */
[----:B------:R-:W-:-:S07]  /*57b10*/  IMAD.MOV.U32 R38, RZ, RZ, R15 ;  /* 0x000000ffff267224 */ /* 0x000fce00078e000f */
.L_x_57487:
[----:B------:R-:W-:Y:S05]  /*57b20*/  BSYNC B1 ;  /* 0x0000000000017941 */ /* 0x000fea0003800000 */
.L_x_57485:
        /* <DEDUP_REMOVED lines=9> */
.L_x_57489:
[----:B------:R-:W-:Y:S01]  /*57bc0*/  MOV R34, R21 ;  /* 0x0000001500227202 */ /* 0x000fe20000000f00 */
[----:B------:R-:W-:Y:S02]  /*57bd0*/  IMAD.MOV.U32 R40, RZ, RZ, R39 ;  /* 0x000000ffff287224 */ /* 0x000fe400078e0027 */
[----:B------:R-:W-:Y:S02]  /*57be0*/  IMAD.MOV.U32 R21, RZ, RZ, R27 ;  /* 0x000000ffff157224 */ /* 0x000fe400078e001b */
[----:B------:R-:W-:-:S07]  /*57bf0*/  IMAD.MOV.U32 R39, RZ, RZ, R26 ;  /* 0x000000ffff277224 */ /* 0x000fce00078e001a */
.L_x_57490:
[----:B------:R-:W-:Y:S05]  /*57c00*/  BSYNC B1 ;  /* 0x0000000000017941 */ /* 0x000fea0003800000 */
.L_x_57488:
        /* <DEDUP_REMOVED lines=9> */
.L_x_57492:
[----:B------:R-:W-:Y:S02]  /*57ca0*/  IMAD.MOV.U32 R27, RZ, RZ, R34 ;  /* 0x000000ffff1b7224 */ /* 0x000fe400078e0022 */
[----:B------:R-:W-:Y:S02]  /*57cb0*/  IMAD.MOV.U32 R26, RZ, RZ, R40 ;  /* 0x000000ffff1a7224 */ /* 0x000fe400078e0028 */
[----:B------:R-:W-:Y:S02]  /*57cc0*/  IMAD.MOV.U32 R34, RZ, RZ, R13 ;  /* 0x000000ffff227224 */ /* 0x000fe400078e000d */
[----:B------:R-:W-:-:S07]  /*57cd0*/  IMAD.MOV.U32 R40, RZ, RZ, R12 ;  /* 0x000000ffff287224 */ /* 0x000fce00078e000c */
.L_x_57493:
[----:B------:R-:W-:Y:S05]  /*57ce0*/  BSYNC B1 ;  /* 0x0000000000017941 */ /* 0x000fea0003800000 */
.L_x_57491:
        /* <DEDUP_REMOVED lines=9> */
.L_x_57495:
[----:B------:R-:W-:Y:S02]  /*57d80*/  IMAD.MOV.U32 R42, RZ, RZ, R27 ;  /* 0x000000ffff2a7224 */ /* 0x000fe400078e001b */
[----:B------:R-:W-:Y:S01]  /*57d90*/  IMAD.MOV.U32 R44, RZ, RZ, R26 ;  /* 0x000000ffff2c7224 */ /* 0x000fe200078e001a */
[----:B------:R-:W-:Y:S01]  /*57da0*/  MOV R26, R11 ;  /* 0x0000000b001a7202 */ /* 0x000fe20000000f00 */
[----:B------:R-:W-:-:S07]  /*57db0*/  IMAD.MOV.U32 R27, RZ, RZ, R32 ;  /* 0x000000ffff1b7224 */ /* 0x000fce00078e0020 */
.L_x_57496:
[----:B------:R-:W-:Y:S05]  /*57dc0*/  BSYNC B1 ;  /* 0x0000000000017941 */ /* 0x000fea0003800000 */
.L_x_57494:
        /* <DEDUP_REMOVED lines=9> */
.L_x_57498:
[----:B------:R-:W-:Y:S01]  /*57e60*/  IMAD.MOV.U32 R41, RZ, RZ, R42 ;  /* 0x000000ffff297224 */ /* 0x000fe200078e002a */
[----:B------:R-:W-:Y:S01]  /*57e70*/  MOV R42, R25 ;  /* 0x00000019002a7202 */ /* 0x000fe20000000f00 */
[----:B------:R-:W-:Y:S02]  /*57e80*/  IMAD.MOV.U32 R43, RZ, RZ, R44 ;  /* 0x000000ffff2b7224 */ /* 0x000fe400078e002c */
[----:B------:R-:W-:-:S07]  /*57e90*/  IMAD.MOV.U32 R44, RZ, RZ, R33 ;  /* 0x000000ffff2c7224 */ /* 0x000fce00078e0021 */
.L_x_57499:
[----:B------:R-:W-:Y:S05]  /*57ea0*/  BSYNC B1 ;  /* 0x0000000000017941 */ /* 0x000fea0003800000 */
.L_x_57497:
        /* <DEDUP_REMOVED lines=9> */
.L_x_57501:
[----:B------:R-:W-:Y:S01]  /*57f40*/  IMAD.MOV.U32 R25, RZ, RZ, R41 ;  /* 0x000000ffff197224 */ /* 0x000fe200078e0029 */
[----:B------:R-:W-:Y:S01]  /*57f50*/  MOV R32, R43 ;  /* 0x0000002b00207202 */ /* 0x000fe20000000f00 */
[----:B------:R-:W-:Y:S02]  /*57f60*/  IMAD.MOV.U32 R41, RZ, RZ, R8 ;  /* 0x000000ffff297224 */ /* 0x000fe400078e0008 */
[----:B------:R-:W-:-:S07]  /*57f70*/  IMAD.MOV.U32 R43, RZ, RZ, R10 ;  /* 0x000000ffff2b7224 */ /* 0x000fce00078e000a */
.L_x_57502:
[----:B------:R-:W-:Y:S05]  /*57f80*/  BSYNC B1 ;  /* 0x0000000000017941 */ /* 0x000fea0003800000 */
.L_x_57500:
        /* <DEDUP_REMOVED lines=9> */
.L_x_57504:
[----:B------:R-:W-:Y:S01]  /*58020*/  MOV R33, R25 ;  /* 0x0000001900217202 */ /* 0x000fe20000000f00 */
[----:B------:R-:W-:Y:S02]  /*58030*/  IMAD.MOV.U32 R46, RZ, RZ, R32 ;  /* 0x000000ffff2e7224 */ /* 0x000fe400078e0020 */
[----:B------:R-:W-:Y:S02]  /*58040*/  IMAD.MOV.U32 R25, RZ, RZ, R24 ;  /* 0x000000ffff197224 */ /* 0x000fe400078e0018 */
[----:B------:R-:W-:-:S07]  /*58050*/  IMAD.MOV.U32 R32, RZ, RZ, R31 ;  /* 0x000000ffff207224 */ /* 0x000fce00078e001f */
.L_x_57505:
[----:B------:R-:W-:Y:S05]  /*58060*/  BSYNC B1 ;  /* 0x0000000000017941 */ /* 0x000fea0003800000 */
.L_x_57503:
        /* <DEDUP_REMOVED lines=9> */
.L_x_57507:
[----:B------:R-:W-:Y:S02]  /*58100*/  IMAD.MOV.U32 R24, RZ, RZ, R33 ;  /* 0x000000ffff187224 */ /* 0x000fe400078e0021 */
[----:B------:R-:W-:Y:S02]  /*58110*/  IMAD.MOV.U32 R48, RZ, RZ, R46 ;  /* 0x000000ffff307224 */ /* 0x000fe400078e002e */
[----:B------:R-:W-:Y:S02]  /*58120*/  IMAD.MOV.U32 R33, RZ, RZ, R7 ;  /* 0x000000ffff217224 */ /* 0x000fe400078e0007 */
[----:B------:R-:W-:-:S07]  /*58130*/  IMAD.MOV.U32 R46, RZ, RZ, R9 ;  /* 0x000000ffff2e7224 */ /* 0x000fce00078e0009 */
.L_x_57508:
[----:B------:R-:W-:Y:S05]  /*58140*/  BSYNC B1 ;  /* 0x0000000000017941 */ /* 0x000fea0003800000 */
.L_x_57506:
        /* <DEDUP_REMOVED lines=16> */
.L_x_57510:
[----:B------:R-:W-:Y:S01]  /*58250*/  IMAD.MOV.U32 R18, RZ, RZ, R19 ;  /* 0x000000ffff127224 */ /* 0x000fe200078e0013 */
[----:B------:R-:W-:Y:S01]  /*58260*/  MOV R66, R67 ;  /* 0x0000004300427202 */ /* 0x000fe20000000f00 */
[----:B------:R-:W-:Y:S02]  /*58270*/  IMAD.MOV.U32 R19, RZ, RZ, R30 ;  /* 0x000000ffff137224 */ /* 0x000fe400078e001e */
[----:B------:R-:W-:-:S07]  /*58280*/  IMAD.MOV.U32 R67, RZ, RZ, R5 ;  /* 0x000000ffff437224 */ /* 0x000fce00078e0005 */
.L_x_57511:
[----:B------:R-:W-:Y:S05]  /*58290*/  BSYNC B1 ;  /* 0x0000000000017941 */ /* 0x000fea0003800000 */
.L_x_57509:
        /* <DEDUP_REMOVED lines=9> */
.L_x_57513:
[----:B------:R-:W-:Y:S01]  /*58330*/  MOV R17, R18 ;  /* 0x0000001200117202 */ /* 0x000fe20000000f00 */
[----:B------:R-:W-:Y:S02]  /*58340*/  IMAD.MOV.U32 R65, RZ, RZ, R66 ;  /* 0x000000ffff417224 */ /* 0x000fe400078e0042 */
[----:B------:R-:W-:Y:S02]  /*58350*/  IMAD.MOV.U32 R18, RZ, RZ, R4 ;  /* 0x000000ffff127224 */ /* 0x000fe400078e0004 */
[----:B------:R-:W-:-:S07]  /*58360*/  IMAD.MOV.U32 R66, RZ, RZ, R6 ;  /* 0x000000ffff427224 */ /* 0x000fce00078e0006 */
.L_x_57514:
[----:B------:R-:W-:Y:S05]  /*58370*/  BSYNC B1 ;  /* 0x0000000000017941 */ /* 0x000fea0003800000 */
.L_x_57512:
        /* <DEDUP_REMOVED lines=9> */
.L_x_57516:
[----:B------:R-:W-:Y:S02]  /*58410*/  IMAD.MOV.U32 R16, RZ, RZ, R17 ;  /* 0x000000ffff107224 */ /* 0x000fe400078e0011 */
[----:B------:R-:W-:Y:S02]  /*58420*/  IMAD.MOV.U32 R64, RZ, RZ, R65 ;  /* 0x000000ffff407224 */ /* 0x000fe400078e0041 */
[----:B------:R-:W-:Y:S02]  /*58430*/  IMAD.MOV.U32 R17, RZ, RZ, R22 ;  /* 0x000000ffff117224 */ /* 0x000fe400078e0016 */
[----:B------:R-:W-:-:S07]  /*58440*/  IMAD.MOV.U32 R65, RZ, RZ, R36 ;  /* 0x000000ffff417224 */ /* 0x000fce00078e0024 */
.L_x_57517:
[----:B------:R-:W-:Y:S05]  /*58450*/  BSYNC B1 ;  /* 0x0000000000017941 */ /* 0x000fea0003800000 */
.L_x_57515:
        /* <DEDUP_REMOVED lines=9> */
.L_x_57519:
[----:B------:R-:W-:Y:S02]  /*584f0*/  IMAD.MOV.U32 R15, RZ, RZ, R16 ;  /* 0x000000ffff0f7224 */ /* 0x000fe400078e0010 */
[----:B------:R-:W-:Y:S01]  /*58500*/  IMAD.MOV.U32 R63, RZ, RZ, R64 ;  /* 0x000000ffff3f7224 */ /* 0x000fe200078e0040 */
[----:B------:R-:W-:Y:S01]  /*58510*/  MOV R64, R29 ;  /* 0x0000001d00407202 */ /* 0x000fe20000000f00 */
[----:B------:R-:W-:-:S07]  /*58520*/  IMAD.MOV.U32 R16, RZ, RZ, R23 ;  /* 0x000000ffff107224 */ /* 0x000fce00078e0017 */
.L_x_57520:
[----:B------:R-:W-:Y:S05]  /*58530*/  BSYNC B1 ;  /* 0x0000000000017941 */ /* 0x000fea0003800000 */
.L_x_57518:
        /* <DEDUP_REMOVED lines=9> */
.L_x_57522:
[----:B------:R-:W-:Y:S01]  /*585d0*/  IMAD.MOV.U32 R14, RZ, RZ, R15 ;  /* 0x000000ffff0e7224 */ /* 0x000fe200078e000f */
[----:B------:R-:W-:Y:S01]  /*585e0*/  MOV R15, R28 ;  /* 0x0000001c000f7202 */ /* 0x000fe20000000f00 */
[----:B------:R-:W-:Y:S02]  /*585f0*/  IMAD.MOV.U32 R62, RZ, RZ, R63 ;  /* 0x000000ffff3e7224 */ /* 0x000fe400078e003f */
[----:B------:R-:W-:-:S07]  /*58600*/  IMAD.MOV.U32 R63, RZ, RZ, R3 ;  /* 0x000000ffff3f7224 */ /* 0x000fce00078e0003 */
.L_x_57523:
[----:B------:R-:W-:Y:S05]  /*58610*/  BSYNC B1 ;  /* 0x0000000000017941 */ /* 0x000fea0003800000 */
.L_x_57521:
        /* <DEDUP_REMOVED lines=9> */
.L_x_57525:
[----:B------:R-:W-:Y:S01]  /*586b0*/  IMAD.MOV.U32 R13, RZ, RZ, R14 ;  /* 0x000000ffff0d7224 */ /* 0x000fe200078e000e */
[----:B------:R-:W-:Y:S01]  /*586c0*/  MOV R61, R62 ;  /* 0x0000003e003d7202 */ /* 0x000fe20000000f00 */
[----:B------:R-:W-:Y:S02]  /*586d0*/  IMAD.MOV.U32 R14, RZ, RZ, R35 ;  /* 0x000000ffff0e7224 */ /* 0x000fe400078e0023 */
[----:B------:R-:W-:-:S07]  /*586e0*/  IMAD.MOV.U32 R62, RZ, RZ, R20 ;  /* 0x000000ffff3e7224 */ /* 0x000fce00078e0014 */
.L_x_57526:
[----:B------:R-:W-:Y:S05]  /*586f0*/  BSYNC B1 ;  /* 0x0000000000017941 */ /* 0x000fea0003800000 */
.L_x_57524:
        /* <DEDUP_REMOVED lines=9> */
.L_x_57528:
[----:B------:R-:W-:Y:S01]  /*58790*/  MOV R12, R13 ;  /* 0x0000000d000c7202 */ /* 0x000fe20000000f00 */
[----:B------:R-:W-:Y:S02]  /*587a0*/  IMAD.MOV.U32 R60, RZ, RZ, R61 ;  /* 0x000000ffff3c7224 */ /* 0x000fe400078e003d */
[----:B------:R-:W-:Y:S02]  /*587b0*/  IMAD.MOV.U32 R13, RZ, RZ, R37 ;  /* 0x000000ffff0d7224 */ /* 0x000fe400078e0025 */
[----:B------:R-:W-:-:S07]  /*587c0*/  IMAD.MOV.U32 R61, RZ, RZ, R38 ;  /* 0x000000ffff3d7224 */ /* 0x000fce00078e0026 */
.L_x_57529:
[----:B------:R-:W-:Y:S05]  /*587d0*/  BSYNC B1 ;  /* 0x0000000000017941 */ /* 0x000fea0003800000 */
.L_x_57527:
        /* <DEDUP_REMOVED lines=9> */
.L_x_57531:
[----:B------:R-:W-:Y:S02]  /*58870*/  IMAD.MOV.U32 R11, RZ, RZ, R12 ;  /* 0x000000ffff0b7224 */ /* 0x000fe400078e000c */
[----:B------:R-:W-:Y:S02]  /*58880*/  IMAD.MOV.U32 R59, RZ, RZ, R60 ;  /* 0x000000ffff3b7224 */ /* 0x000fe400078e003c */
[----:B------:R-:W-:Y:S02]  /*58890*/  IMAD.MOV.U32 R12, RZ, RZ, R21 ;  /* 0x000000ffff0c7224 */ /* 0x000fe400078e0015 */
[----:B------:R-:W-:-:S07]  /*588a0*/  IMAD.MOV.U32 R60, RZ, RZ, R39 ;  /* 0x000000ffff3c7224 */ /* 0x000fce00078e0027 */
.L_x_57532:
[----:B------:R-:W-:Y:S05]  /*588b0*/  BSYNC B1 ;  /* 0x0000000000017941 */ /* 0x000fea0003800000 */
.L_x_57530:
        /* <DEDUP_REMOVED lines=9> */
.L_x_57534:
[----:B------:R-:W-:Y:S02]  /*58950*/  IMAD.MOV.U32 R10, RZ, RZ, R11 ;  /* 0x000000ffff0a7224 */ /* 0x000fe400078e000b */
[----:B------:R-:W-:Y:S01]  /*58960*/  IMAD.MOV.U32 R58, RZ, RZ, R59 ;  /* 0x000000ffff3a7224 */ /* 0x000fe200078e003b */
[----:B------:R-:W-:Y:S01]  /*58970*/  MOV R59, R40 ;  /* 0x00000028003b7202 */ /* 0x000fe20000000f00 */
[----:B------:R-:W-:-:S07]  /*58980*/  IMAD.MOV.U32 R11, RZ, RZ, R34 ;  /* 0x000000ffff0b7224 */ /* 0x000fce00078e0022 */
.L_x_57535:
[----:B------:R-:W-:Y:S05]  /*58990*/  BSYNC B1 ;  /* 0x0000000000017941 */ /* 0x000fea0003800000 */
.L_x_57533:
        /* <DEDUP_REMOVED lines=9> */
.L_x_57537:
[----:B------:R-:W-:Y:S01]  /*58a30*/  IMAD.MOV.U32 R9, RZ, RZ, R10 ;  /* 0x000000ffff097224 */ /* 0x000fe200078e000a */
[----:B------:R-:W-:Y:S01]  /*58a40*/  MOV R10, R27 ;  /* 0x0000001b000a7202 */ /* 0x000fe20000000f00 */
[----:B------:R-:W-:Y:S02]  /*58a50*/  IMAD.MOV.U32 R57, RZ, RZ, R58 ;  /* 0x000000ffff397224 */ /* 0x000fe400078e003a */
[----:B------:R-:W-:-:S07]  /*58a60*/  IMAD.MOV.U32 R58, RZ, RZ, R26 ;  /* 0x000000ffff3a7224 */ /* 0x000fce00078e001a */
.L_x_57538:
[----:B------:R-:W-:Y:S05]  /*58a70*/  BSYNC B1 ;  /* 0x0000000000017941 */ /* 0x000fea0003800000 */
.L_x_57536:
        /* <DEDUP_REMOVED lines=9> */
.L_x_57540:
[----:B------:R-:W-:Y:S01]  /*58b10*/  IMAD.MOV.U32 R8, RZ, RZ, R9 ;  /* 0x000000ffff087224 */ /* 0x000fe200078e0009 */
[----:B------:R-:W-:Y:S01]  /*58b20*/  MOV R56, R57 ;  /* 0x0000003900387202 */ /* 0x000fe20000000f00 */
[----:B------:R-:W-:Y:S02]  /*58b30*/  IMAD.MOV.U32 R9, RZ, RZ, R42 ;  /* 0x000000ffff097224 */ /* 0x000fe400078e002a */
[----:B------:R-:W-:-:S07]  /*58b40*/  IMAD.MOV.U32 R57, RZ, RZ, R44 ;  /* 0x000000ffff397224 */ /* 0x000fce00078e002c */
.L_x_57541:
[----:B------:R-:W-:Y:S05]  /*58b50*/  BSYNC B1 ;  /* 0x0000000000017941 */ /* 0x000fea0003800000 */
.L_x_57539:
        /* <DEDUP_REMOVED lines=9> */
.L_x_57543:
[----:B------:R-:W-:Y:S01]  /*58bf0*/  MOV R7, R8 ;  /* 0x0000000800077202 */ /* 0x000fe20000000f00 */
[----:B------:R-:W-:Y:S02]  /*58c00*/  IMAD.MOV.U32 R55, RZ, RZ, R56 ;  /* 0x000000ffff377224 */ /* 0x000fe400078e0038 */
[----:B------:R-:W-:Y:S02]  /*58c10*/  IMAD.MOV.U32 R8, RZ, RZ, R41 ;  /* 0x000000ffff087224 */ /* 0x000fe400078e0029 */
[----:B------:R-:W-:-:S07]  /*58c20*/  IMAD.MOV.U32 R56, RZ, RZ, R43 ;  /* 0x000000ffff387224 */ /* 0x000fce00078e002b */
.L_x_57544:
[----:B------:R-:W-:Y:S05]  /*58c30*/  BSYNC B1 ;  /* 0x0000000000017941 */ /* 0x000fea0003800000 */
.L_x_57542:
        /* <DEDUP_REMOVED lines=9> */
.L_x_57546:
[----:B------:R-:W-:Y:S02]  /*58cd0*/  IMAD.MOV.U32 R6, RZ, RZ, R7 ;  /* 0x000000ffff067224 */ /* 0x000fe400078e0007 */
[----:B------:R-:W-:Y:S02]  /*58ce0*/  IMAD.MOV.U32 R54, RZ, RZ, R55 ;  /* 0x000000ffff367224 */ /* 0x000fe400078e0037 */
[----:B------:R-:W-:Y:S02]  /*58cf0*/  IMAD.MOV.U32 R7, RZ, RZ, R25 ;  /* 0x000000ffff077224 */ /* 0x000fe400078e0019 */
[----:B------:R-:W-:-:S07]  /*58d00*/  IMAD.MOV.U32 R55, RZ, RZ, R32 ;  /* 0x000000ffff377224 */ /* 0x000fce00078e0020 */
.L_x_57547:
[----:B------:R-:W-:Y:S05]  /*58d10*/  BSYNC B1 ;  /* 0x0000000000017941 */ /* 0x000fea0003800000 */
.L_x_57545:
        /* <DEDUP_REMOVED lines=9> */
.L_x_57549:
[----:B------:R-:W-:Y:S02]  /*58db0*/  IMAD.MOV.U32 R5, RZ, RZ, R6 ;  /* 0x000000ffff057224 */ /* 0x000fe400078e0006 */
[----:B------:R-:W-:Y:S01]  /*58dc0*/  IMAD.MOV.U32 R53, RZ, RZ, R54 ;  /* 0x000000ffff357224 */ /* 0x000fe200078e0036 */
[----:B------:R-:W-:Y:S01]  /*58dd0*/  MOV R54, R46 ;  /* 0x0000002e00367202 */ /* 0x000fe20000000f00 */
[----:B------:R-:W-:-:S07]  /*58de0*/  IMAD.MOV.U32 R6, RZ, RZ, R33 ;  /* 0x000000ffff067224 */ /* 0x000fce00078e0021 */
.L_x_57550:
[----:B------:R-:W-:Y:S05]  /*58df0*/  BSYNC B1 ;  /* 0x0000000000017941 */ /* 0x000fea0003800000 */
.L_x_57548:
        /* <DEDUP_REMOVED lines=9> */
.L_x_57552:
[----:B------:R-:W-:Y:S01]  /*58e90*/  IMAD.MOV.U32 R4, RZ, RZ, R5 ;  /* 0x000000ffff047224 */ /* 0x000fe200078e0005 */
[----:B------:R-:W-:Y:S01]  /*58ea0*/  MOV R5, R24 ;  /* 0x0000001800057202 */ /* 0x000fe20000000f00 */
[----:B------:R-:W-:Y:S02]  /*58eb0*/  IMAD.MOV.U32 R52, RZ, RZ, R53 ;  /* 0x000000ffff347224 */ /* 0x000fe400078e0035 */
[----:B------:R-:W-:-:S07]  /*58ec0*/  IMAD.MOV.U32 R53, RZ, RZ, R48 ;  /* 0x000000ffff357224 */ /* 0x000fce00078e0030 */
.L_x_57553:
[----:B------:R-:W-:Y:S05]  /*58ed0*/  BSYNC B1 ;  /* 0x0000000000017941 */ /* 0x000fea0003800000 */
.L_x_57551:
[----:B------:R-:W-:Y:S01]  /*58ee0*/  FADD.FTZ R2, R45, R2 ;  /* 0x000000022d027221 */ /* 0x000fe20000010000 */
[----:B------:R-:W-:-:S07]  /*58ef0*/  IMAD.MOV.U32 R3, RZ, RZ, R70 ;  /* 0x000000ffff037224 */ /* 0x000fce00078e0046 */
.L_x_56833:
[----:B------:R-:W-:Y:S05]  /*58f00*/  BSYNC B0 ;  /* 0x0000000000007941 */ /* 0x000fea0003800000 */
.L_x_56832:
[----:B------:R-:W-:Y:S05]  /*58f10*/  @P2 EXIT ;  /* 0x000000000000294d */ /* 0x000fea0003800000 */
[----:B------:R-:W0:Y:S01]  /*58f20*/  LDC R31, c[0x0][0x230] ;  /* 0x00008c00ff1f7b82 */ /* 0x000e220000000800 */
        /* <DEDUP_REMOVED lines=31> */
.L_x_57554:
        /* <DEDUP_REMOVED lines=14> */
.L_x_57555:
        /* <DEDUP_REMOVED lines=13> */
.L_x_57556:
        /* <DEDUP_REMOVED lines=13> */
.L_x_57557:
        /* <DEDUP_REMOVED lines=13> */
.L_x_57558:
        /* <DEDUP_REMOVED lines=13> */
.L_x_57559:
        /* <DEDUP_REMOVED lines=13> */
.L_x_57560:
[----:B------:R-:W-:Y:S05]  /*59610*/  @!P5 BRA `(.L_x_57561) ;  /* 0x000000000018d947 */ /* 0x000fea0003800000 */
[----:B------:R-:W2:Y:S01]  /*59620*/  LDG.E.CONSTANT R0, desc[UR6][R20.64] ;  /* 0x0000000614007981 */ /* 0x000ea2000c1e9900 */
[----:B01--4-:R-:W-:-:S03]  /*59630*/  FADD.FTZ R5, R66, -R3 ;  /* 0x8000000342057221 */ /* 0x013fc60000010000 */
[----:B------:R3:W-:Y:S01]  /*59640*/  STG.E desc[UR6][R22.64+0x38], R18 ;  /* 0x0000381216007986 */ /* 0x0007e2000c101906 */
[----:B------:R-:W-:-:S04]  /*59650*/  FFMA.FTZ R5, R2, -0.69314718246459960938, R5 ;  /* 0xbf31721802057823 */ /* 0x000fc80000010005 */
[----:B--2---:R-:W-:-:S05]  /*59660*/  FADD.FTZ R5, R0, R5 ;  /* 0x0000000500057221 */ /* 0x004fca0000010000 */
[----:B------:R3:W-:Y:S02]  /*59670*/  STG.E desc[UR6][R24.64+0x38], R5 ;  /* 0x0000380518007986 */ /* 0x0007e4000c101906 */
.L_x_57561:
        /* <DEDUP_REMOVED lines=8> */
.L_x_57562:
        /* <DEDUP_REMOVED lines=16> */
.L_x_74366:


//--------------------- .text._ZN17fastertransformer38beam_online_softmax_topk_stage2_kernelIfLi16ELi32EEEvPKfS2_PiPT_ii --------------------------
	.section	.text._ZN17fastertransformer38beam_online_softmax_topk_stage2_kernelIfLi16ELi32EEEvPKfS2_PiPT_ii,"ax",@progbits
	.align	128
        .global         _ZN17fastertransformer38beam_online_softmax_topk_stage2_kernelIfLi16ELi32EEEvPKfS2_PiPT_ii
        .type           _ZN17fastertransformer38beam_online_softmax_topk_stage2_kernelIfLi16ELi32EEEvPKfS2_PiPT_ii,@function
        .size           _ZN17fastertransformer38beam_online_softmax_topk_stage2_kernelIfLi16ELi32EEEvPKfS2_PiPT_ii,(.L_x_74367 - _ZN17fastertransformer38beam_online_softmax_topk_stage2_kernelIfLi16ELi32EEEvPKfS2_PiPT_ii)
        .other          _ZN17fastertransformer38beam_online_softmax_topk_stage2_kernelIfLi16ELi32EEEvPKfS2_PiPT_ii,@"STO_CUDA_ENTRY STV_DEFAULT"
_ZN17fastertransformer38beam_online_softmax_topk_stage2_kernelIfLi16ELi32EEEvPKfS2_PiPT_ii:
.text._ZN17fastertransformer38beam_online_softmax_topk_stage2_kernelIfLi16ELi32EEEvPKfS2_PiPT_ii:
        /* <DEDUP_REMOVED lines=63> */
.L_x_57567:
        /* <DEDUP_REMOVED lines=11> */
.L_x_57566:
[----:B------:R-:W-:Y:S05]  /*04a0*/  BSYNC B1 ;  /* 0x0000000000017941 */ /* 0x000fea0003800000 */
.L_x_57565:
        /* <DEDUP_REMOVED lines=19> */
.L_x_57570:
        /* <DEDUP_REMOVED lines=38> */
.L_x_57569:
[----:B------:R-:W-:Y:S05]  /*0840*/  BSYNC B1 ;  /* 0x0000000000017941 */ /* 0x000fea0003800000 */
.L_x_57568:
        /* <DEDUP_REMOVED lines=25> */
.L_x_57572:
[----:B------:R-:W-:Y:S05]  /*09e0*/  BSYNC B1 ;  /* 0x0000000000017941 */ /* 0x000fea0003800000 */
.L_x_57571:
        /* <DEDUP_REMOVED lines=10> */
.L_x_57564:
[----:B------:R-:W-:Y:S05]  /*0a90*/  BSYNC B0 ;  /* 0x0000000000007941 */ /* 0x000fea0003800000 */
.L_x_57563:
[----:B------:R-:W-:Y:S01]  /*0aa0*/  ISETP.GE.U32.AND P0, PT, R64, R15, PT ;  /* 0x0000000f4000720c */ /* 0x000fe20003f06070 */
[----:B------:R-:W-:Y:S01]  /*0ab0*/  BAR.SYNC.DEFER_BLOCKING 0x0 ;  /* 0x0000000000007b1d */ /* 0x000fe20000010000 */
[----:B------:R-:W-:Y:S01]  /*0ac0*/  IMAD.MOV.U32 R54, RZ, RZ, RZ ;  /* 0x000000ffff367224 */ /* 0x000fe200078e00ff */
[----:B------:R-:W-:Y:S01]  /*0ad0*/  MOV R55, 0xff7fffff ;  /* 0xff7fffff00377802 */ /* 0x000fe20000000f00 */
[----:B------:R-:W-:Y:S01]  /*0ae0*/  IMAD.MOV.U32 R12, RZ, RZ, -0x1 ;  /* 0xffffffffff0c7424 */ /* 0x000fe200078e00ff */
        /* <DEDUP_REMOVED lines=55> */
.L_x_57579:
        /* <DEDUP_REMOVED lines=695> */
.L_x_57578:
        /* <DEDUP_REMOVED lines=180> */
[C---:B------:R-:W-:Y:S01]  /*4510*/  ISETP.EQ.AND P6, PT, R26.reuse, 0x50, PT ;  /* 0x000000501a00780c */ /* 0x040fe20003fc2270 */
        /* <DEDUP_REMOVED lines=171> */
.L_x_57580:
[----:B------:R-:W-:-:S04]  /*4fd0*/  LOP3.LUT P0, RZ, R23, 0x8, RZ, 0xc0, !PT ;  /* 0x0000000817ff7812 */ /* 0x000fc8000780c0ff */
[----:B------:R-:W-:-:S13]  /*4fe0*/  ISETP.NE.OR P0, PT, R20, RZ, P0 ;  /* 0x000000ff1400720c */ /* 0x000fda0000705670 */
[----:B------:R-:W-:Y:S05]  /*4ff0*/  @!P0 BRA `(.L_x_57576) ;  /* 0x0000000800d88947 */ /* 0x000fea0003800000 */
.L_x_57577:
[----:B------:R-:W0:Y:S01]  /*5000*/  S2UR UR5, SR_CgaCtaId ;  /* 0x00000000000579c3 */ /* 0x000e220000008800 */
[----:B------:R-:W-:Y:S02]  /*5010*/  UMOV UR4, 0x400 ;  /* 0x0000040000047882 */ /* 0x000fe40000000000 */
[----:B------:R-:W-:-:S04]  /*5020*/  UIADD3 UR4, UR4, 0x120, URZ ;  /* 0x0000012004047890 */ /* 0x000fc8000fffe03f */
[----:B0-----:R-:W-:-:S12]  /*5030*/  ULEA UR4, UR5, UR4, 0x18 ;  /* 0x0000000405047291 */ /* 0x001fd8000f8ec03f */
.L_x_57581:
[----:B------:R-:W-:Y:S02]  /*5040*/  IMAD R12, R64, 0x22, R21 ;  /* 0x00000022400c7824 */ /* 0x000fe400078e0215 */
[C---:B------:R-:W-:Y:S02]  /*5050*/  IMAD.SHL.U32 R23, R21.reuse, 0x4, RZ ;  /* 0x0000000415177824 */ /* 0x040fe400078e00ff */
        /* <DEDUP_REMOVED lines=176> */
.L_x_57576:
        /* <DEDUP_REMOVED lines=11> */
.L_x_57582:
        /* <DEDUP_REMOVED lines=9> */
[C---:B------:R-:W-:Y:S02]  /*5ca0*/  ISETP.EQ.AND P3, PT, R21.reuse, 0xa0, PT ;  /* 0x000000a01500780c */ /* 0x040fe40003f62270 */
        /* <DEDUP_REMOVED lines=109> */
.L_x_57575:
        /* <DEDUP_REMOVED lines=38> */
.L_x_57574:
[----:B------:R-:W-:Y:S05]  /*65e0*/  BSYNC B0 ;  /* 0x0000000000007941 */ /* 0x000fea0003800000 */
.L_x_57573:
        /* <DEDUP_REMOVED lines=64> */
.L_x_57586:
[----:B------:R-:W-:Y:S02]  /*69f0*/  IMAD.MOV.U32 R55, RZ, RZ, R27 ;  /* 0x000000ffff377224 */ /* 0x000fe400078e001b */
[----:B------:R-:W-:Y:S02]  /*6a00*/  IMAD.MOV.U32 R54, RZ, RZ, R43 ;  /* 0x000000ffff367224 */ /* 0x000fe400078e002b */
[----:B------:R-:W-:Y:S02]  /*6a10*/  IMAD.MOV.U32 R27, RZ, RZ, R26 ;  /* 0x000000ffff1b7224 */ /* 0x000fe400078e001a */
[----:B------:R-:W-:-:S07]  /*6a20*/  IMAD.MOV.U32 R43, RZ, RZ, R42 ;  /* 0x000000ffff2b7224 */ /* 0x000fce00078e002a */
.L_x_57587:
[----:B------:R-:W-:Y:S05]  /*6a30*/  BSYNC B1 ;  /* 0x0000000000017941 */ /* 0x000fea0003800000 */
.L_x_57585:
        /* <DEDUP_REMOVED lines=9> */
.L_x_57589:
[----:B------:R-:W-:Y:S02]  /*6ad0*/  IMAD.MOV.U32 R63, RZ, RZ, R55 ;  /* 0x000000ffff3f7224 */ /* 0x000fe400078e0037 */
[----:B------:R-:W-:Y:S02]  /*6ae0*/  IMAD.MOV.U32 R61, RZ, RZ, R54 ;  /* 0x000000ffff3d7224 */ /* 0x000fe400078e0036 */
[----:B------:R-:W-:Y:S02]  /*6af0*/  IMAD.MOV.U32 R55, RZ, RZ, R25 ;  /* 0x000000ffff377224 */ /* 0x000fe400078e0019 */
[----:B------:R-:W-:-:S07]  /*6b00*/  IMAD.MOV.U32 R54, RZ, RZ, R41 ;  /* 0x000000ffff367224 */ /* 0x000fce00078e0029 */
.L_x_57590:
[----:B------:R-:W-:Y:S05]  /*6b10*/  BSYNC B1 ;  /* 0x0000000000017941 */ /* 0x000fea0003800000 */
.L_x_57588:
        /* <DEDUP_REMOVED lines=9> */
.L_x_57592:
[----:B------:R-:W-:Y:S02]  /*6bb0*/  IMAD.MOV.U32 R42, RZ, RZ, R63 ;  /* 0x000000ffff2a7224 */ /* 0x000fe400078e003f */
[----:B------:R-:W-:Y:S02]  /*6bc0*/  IMAD.MOV.U32 R26, RZ, RZ, R61 ;  /* 0x000000ffff1a7224 */ /* 0x000fe400078e003d */
[----:B------:R-:W-:Y:S02]  /*6bd0*/  IMAD.MOV.U32 R63, RZ, RZ, R24 ;  /* 0x000000ffff3f7224 */ /* 0x000fe400078e0018 */
[----:B------:R-:W-:-:S07]  /*6be0*/  IMAD.MOV.U32 R61, RZ, RZ, R40 ;  /* 0x000000ffff3d7224 */ /* 0x000fce00078e0028 */
.L_x_57593:
[----:B------:R-:W-:Y:S05]  /*6bf0*/  BSYNC B1 ;  /* 0x0000000000017941 */ /* 0x000fea0003800000 */
.L_x_57591:
        /* <DEDUP_REMOVED lines=9> */
.L_x_57595:
[----:B------:R-:W-:Y:S02]  /*6c90*/  IMAD.MOV.U32 R41, RZ, RZ, R42 ;  /* 0x000000ffff297224 */ /* 0x000fe400078e002a */
[----:B------:R-:W-:Y:S02]  /*6ca0*/  IMAD.MOV.U32 R25, RZ, RZ, R26 ;  /* 0x000000ffff197224 */ /* 0x000fe400078e001a */
[----:B------:R-:W-:Y:S02]  /*6cb0*/  IMAD.MOV.U32 R42, RZ, RZ, R23 ;  /* 0x000000ffff2a7224 */ /* 0x000fe400078e0017 */
[----:B------:R-:W-:-:S07]  /*6cc0*/  IMAD.MOV.U32 R26, RZ, RZ, R39 ;  /* 0x000000ffff1a7224 */ /* 0x000fce00078e0027 */
.L_x_57596:
[----:B------:R-:W-:Y:S05]  /*6cd0*/  BSYNC B1 ;  /* 0x0000000000017941 */ /* 0x000fea0003800000 */
.L_x_57594:
        /* <DEDUP_REMOVED lines=9> */
.L_x_57598:
[----:B------:R-:W-:Y:S02]  /*6d70*/  IMAD.MOV.U32 R40, RZ, RZ, R41 ;  /* 0x000000ffff287224 */ /* 0x000fe400078e0029 */
[----:B------:R-:W-:Y:S02]  /*6d80*/  IMAD.MOV.U32 R24, RZ, RZ, R25 ;  /* 0x000000ffff187224 */ /* 0x000fe400078e0019 */
[----:B------:R-:W-:Y:S02]  /*6d90*/  IMAD.MOV.U32 R41, RZ, RZ, R22 ;  /* 0x000000ffff297224 */ /* 0x000fe400078e0016 */
[----:B------:R-:W-:-:S07]  /*6da0*/  IMAD.MOV.U32 R25, RZ, RZ, R38 ;  /* 0x000000ffff197224 */ /* 0x000fce00078e0026 */
.L_x_57599:
[----:B------:R-:W-:Y:S05]  /*6db0*/  BSYNC B1 ;  /* 0x0000000000017941 */ /* 0x000fea0003800000 */
.L_x_57597:
        /* <DEDUP_REMOVED lines=9> */
.L_x_57601:
[----:B------:R-:W-:Y:S02]  /*6e50*/  IMAD.MOV.U32 R39, RZ, RZ, R40 ;  /* 0x000000ffff277224 */ /* 0x000fe400078e0028 */
[----:B------:R-:W-:Y:S02]  /*6e60*/  IMAD.MOV.U32 R23, RZ, RZ, R24 ;  /* 0x000000ffff177224 */ /* 0x000fe400078e0018 */
[----:B------:R-:W-:Y:S02]  /*6e70*/  IMAD.MOV.U32 R40, RZ, RZ, R21 ;  /* 0x000000ffff287224 */ /* 0x000fe400078e0015 */
[----:B------:R-:W-:-:S07]  /*6e80*/  IMAD.MOV.U32 R24, RZ, RZ, R37 ;  /* 0x000000ffff187224 */ /* 0x000fce00078e0025 */
.L_x_57602:
[----:B------:R-:W-:Y:S05]  /*6e90*/  BSYNC B1 ;  /* 0x0000000000017941 */ /* 0x000fea0003800000 */
.L_x_57600:
        /* <DEDUP_REMOVED lines=9> */
.L_x_57604:
[----:B------:R-:W-:Y:S02]  /*6f30*/  IMAD.MOV.U32 R38, RZ, RZ, R39 ;  /* 0x000000ffff267224 */ /* 0x000fe400078e0027 */
[----:B------:R-:W-:Y:S02]  /*6f40*/  IMAD.MOV.U32 R22, RZ, RZ, R23 ;  /* 0x000000ffff167224 */ /* 0x000fe400078e0017 */
[----:B------:R-:W-:Y:S02]  /*6f50*/  IMAD.MOV.U32 R39, RZ, RZ, R20 ;  /* 0x000000ffff277224 */ /* 0x000fe400078e0014 */
[----:B------:R-:W-:-:S07]  /*6f60*/  IMAD.MOV.U32 R23, RZ, RZ, R36 ;  /* 0x000000ffff177224 */ /* 0x000fce00078e0024 */
.L_x_57605:
[----:B------:R-:W-:Y:S05]  /*6f70*/  BSYNC B1 ;  /* 0x0000000000017941 */ /* 0x000fea0003800000 */
.L_x_57603:
        /* <DEDUP_REMOVED lines=9> */
.L_x_57607:
[----:B------:R-:W-:Y:S02]  /*7010*/  IMAD.MOV.U32 R37, RZ, RZ, R38 ;  /* 0x000000ffff257224 */ /* 0x000fe400078e0026 */
[----:B------:R-:W-:Y:S02]  /*7020*/  IMAD.MOV.U32 R21, RZ, RZ, R22 ;  /* 0x000000ffff157224 */ /* 0x000fe400078e0016 */
[----:B------:R-:W-:Y:S02]  /*7030*/  IMAD.MOV.U32 R38, RZ, RZ, R19 ;  /* 0x000000ffff267224 */ /* 0x000fe400078e0013 */
[----:B------:R-:W-:-:S07]  /*7040*/  IMAD.MOV.U32 R22, RZ, RZ, R35 ;  /* 0x000000ffff167224 */ /* 0x000fce00078e0023 */
.L_x_57608:
[----:B------:R-:W-:Y:S05]  /*7050*/  BSYNC B1 ;  /* 0x0000000000017941 */ /* 0x000fea0003800000 */
.L_x_57606:
        /* <DEDUP_REMOVED lines=9> */
.L_x_57610:
[----:B------:R-:W-:Y:S02]  /*70f0*/  IMAD.MOV.U32 R36, RZ, RZ, R37 ;  /* 0x000000ffff247224 */ /* 0x000fe400078e0025 */
[----:B------:R-:W-:Y:S02]  /*7100*/  IMAD.MOV.U32 R20, RZ, RZ, R21 ;  /* 0x000000ffff147224 */ /* 0x000fe400078e0015 */
[----:B------:R-:W-:Y:S02]  /*7110*/  IMAD.MOV.U32 R37, RZ, RZ, R18 ;  /* 0x000000ffff257224 */ /* 0x000fe400078e0012 */
[----:B------:R-:W-:-:S07]  /*7120*/  IMAD.MOV.U32 R21, RZ, RZ, R34 ;  /* 0x000000ffff157224 */ /* 0x000fce00078e0022 */
.L_x_57611:
[----:B------:R-:W-:Y:S05]  /*7130*/  BSYNC B1 ;  /* 0x0000000000017941 */ /* 0x000fea0003800000 */
.L_x_57609:
        /* <DEDUP_REMOVED lines=9> */
.L_x_57613:
[----:B------:R-:W-:Y:S02]  /*71d0*/  IMAD.MOV.U32 R35, RZ, RZ, R36 ;  /* 0x000000ffff237224 */ /* 0x000fe400078e0024 */
[----:B------:R-:W-:Y:S02]  /*71e0*/  IMAD.MOV.U32 R19, RZ, RZ, R20 ;  /* 0x000000ffff137224 */ /* 0x000fe400078e0014 */
[----:B------:R-:W-:Y:S02]  /*71f0*/  IMAD.MOV.U32 R36, RZ, RZ, R17 ;  /* 0x000000ffff247224 */ /* 0x000fe400078e0011 */
[----:B------:R-:W-:-:S07]  /*7200*/  IMAD.MOV.U32 R20, RZ, RZ, R33 ;  /* 0x000000ffff147224 */ /* 0x000fce00078e0021 */
.L_x_57614:
[----:B------:R-:W-:Y:S05]  /*7210*/  BSYNC B1 ;  /* 0x0000000000017941 */ /* 0x000fea0003800000 */
.L_x_57612:
        /* <DEDUP_REMOVED lines=9> */
.L_x_57616:
[----:B------:R-:W-:Y:S02]  /*72b0*/  IMAD.MOV.U32 R34, RZ, RZ, R35 ;  /* 0x000000ffff227224 */ /* 0x000fe400078e0023 */
[----:B------:R-:W-:Y:S02]  /*72c0*/  IMAD.MOV.U32 R18, RZ, RZ, R19 ;  /* 0x000000ffff127224 */ /* 0x000fe400078e0013 */
[----:B------:R-:W-:Y:S02]  /*72d0*/  IMAD.MOV.U32 R35, RZ, RZ, R16 ;  /* 0x000000ffff237224 */ /* 0x000fe400078e0010 */
[----:B------:R-:W-:-:S07]  /*72e0*/  IMAD.MOV.U32 R19, RZ, RZ, R32 ;  /* 0x000000ffff137224 */ /* 0x000fce00078e0020 */
.L_x_57617:
[----:B------:R-:W-:Y:S05]  /*72f0*/  BSYNC B1 ;  /* 0x0000000000017941 */ /* 0x000fea0003800000 */
.L_x_57615:
        /* <DEDUP_REMOVED lines=9> */
.L_x_57619:
[----:B------:R-:W-:Y:S02]  /*7390*/  IMAD.MOV.U32 R33, RZ, RZ, R34 ;  /* 0x000000ffff217224 */ /* 0x000fe400078e0022 */
[----:B------:R-:W-:Y:S02]  /*73a0*/  IMAD.MOV.U32 R17, RZ, RZ, R18 ;  /* 0x000000ffff117224 */ /* 0x000fe400078e0012 */
[----:B------:R-:W-:Y:S02]  /*73b0*/  IMAD.MOV.U32 R34, RZ, RZ, R15 ;  /* 0x000000ffff227224 */ /* 0x000fe400078e000f */
[----:B------:R-:W-:-:S07]  /*73c0*/  IMAD.MOV.U32 R18, RZ, RZ, R31 ;  /* 0x000000ffff127224 */ /* 0x000fce00078e001f */
.L_x_57620:
[----:B------:R-:W-:Y:S05]  /*73d0*/  BSYNC B1 ;  /* 0x0000000000017941 */ /* 0x000fea0003800000 */
.L_x_57618:
        /* <DEDUP_REMOVED lines=9> */
.L_x_57622:
[----:B------:R-:W-:Y:S02]  /*7470*/  IMAD.MOV.U32 R32, RZ, RZ, R33 ;  /* 0x000000ffff207224 */ /* 0x000fe400078e0021 */
[----:B------:R-:W-:Y:S02]  /*7480*/  IMAD.MOV.U32 R16, RZ, RZ, R17 ;  /* 0x000000ffff107224 */ /* 0x000fe400078e0011 */
[----:B------:R-:W-:Y:S02]  /*7490*/  IMAD.MOV.U32 R33, RZ, RZ, R14 ;  /* 0x000000ffff217224 */ /* 0x000fe400078e000e */
[----:B------:R-:W-:-:S07]  /*74a0*/  IMAD.MOV.U32 R17, RZ, RZ, R30 ;  /* 0x000000ffff117224 */ /* 0x000fce00078e001e */
.L_x_57623:
[----:B------:R-:W-:Y:S05]  /*74b0*/  BSYNC B1 ;  /* 0x0000000000017941 */ /* 0x000fea0003800000 */
.L_x_57621:
        /* <DEDUP_REMOVED lines=9> */
.L_x_57625:
[----:B------:R-:W-:Y:S02]  /*7550*/  IMAD.MOV.U32 R31, RZ, RZ, R32 ;  /* 0x000000ffff1f7224 */ /* 0x000fe400078e0020 */
[----:B------:R-:W-:Y:S02]  /*7560*/  IMAD.MOV.U32 R15, RZ, RZ, R16 ;  /* 0x000000ffff0f7224 */ /* 0x000fe400078e0010 */
[----:B------:R-:W-:Y:S02]  /*7570*/  IMAD.MOV.U32 R32, RZ, RZ, R13 ;  /* 0x000000ffff207224 */ /* 0x000fe400078e000d */
[----:B------:R-:W-:-:S07]  /*7580*/  IMAD.MOV.U32 R16, RZ, RZ, R29 ;  /* 0x000000ffff107224 */ /* 0x000fce00078e001d */
.L_x_57626:
[----:B------:R-:W-:Y:S05]  /*7590*/  BSYNC B1 ;  /* 0x0000000000017941 */ /* 0x000fea0003800000 */
.L_x_57624:
        /* <DEDUP_REMOVED lines=9> */
.L_x_57628:
[----:B------:R-:W-:Y:S02]  /*7630*/  IMAD.MOV.U32 R14, RZ, RZ, R31 ;  /* 0x000000ffff0e7224 */ /* 0x000fe400078e001f */
[----:B------:R-:W-:Y:S02]  /*7640*/  IMAD.MOV.U32 R13, RZ, RZ, R15 ;  /* 0x000000ffff0d7224 */ /* 0x000fe400078e000f */
[----:B------:R-:W-:Y:S02]  /*7650*/  IMAD.MOV.U32 R31, RZ, RZ, R12 ;  /* 0x000000ffff1f7224 */ /* 0x000fe400078e000c */
[----:B------:R-:W-:-:S07]  /*7660*/  IMAD.MOV.U32 R15, RZ, RZ, R28 ;  /* 0x000000ffff0f7224 */ /* 0x000fce00078e001c */
.L_x_57629:
[----:B------:R-:W-:Y:S05]  /*7670*/  BSYNC B1 ;  /* 0x0000000000017941 */ /* 0x000fea0003800000 */
.L_x_57627:
        /* <DEDUP_REMOVED lines=16> */
.L_x_57631:
[----:B------:R-:W-:Y:S01]  /*7780*/  IMAD.MOV.U32 R28, RZ, RZ, R27 ;  /* 0x000000ffff1c7224 */ /* 0x000fe200078e001b */
[----:B------:R-:W-:Y:S01]  /*7790*/  MOV R27, R55 ;  /* 0x00000037001b7202 */ /* 0x000fe20000000f00 */
[----:B------:R-:W-:Y:S02]  /*77a0*/  IMAD.MOV.U32 R12, RZ, RZ, R43 ;  /* 0x000000ffff0c7224 */ /* 0x000fe400078e002b */
[----:B------:R-:W-:-:S07]  /*77b0*/  IMAD.MOV.U32 R43, RZ, RZ, R54 ;  /* 0x000000ffff2b7224 */ /* 0x000fce00078e0036 */
.L_x_57632:
[----:B------:R-:W-:Y:S05]  /*77c0*/  BSYNC B1 ;  /* 0x0000000000017941 */ /* 0x000fea0003800000 */
.L_x_57630:
        /* <DEDUP_REMOVED lines=9> */
.L_x_57634:
[----:B------:R-:W-:Y:S01]  /*7860*/  IMAD.MOV.U32 R51, RZ, RZ, R28 ;  /* 0x000000ffff337224 */ /* 0x000fe200078e001c */
[----:B------:R-:W-:Y:S01]  /*7870*/  MOV R28, R63 ;  /* 0x0000003f001c7202 */ /* 0x000fe20000000f00 */
[----:B------:R-:W-:Y:S02]  /*7880*/  IMAD.MOV.U32 R29, RZ, RZ, R12 ;  /* 0x000000ffff1d7224 */ /* 0x000fe400078e000c */
[----:B------:R-:W-:-:S07]  /*7890*/  IMAD.MOV.U32 R12, RZ, RZ, R61 ;  /* 0x000000ffff0c7224 */ /* 0x000fce00078e003d */
.L_x_57635:
[----:B------:R-:W-:Y:S05]  /*78a0*/  BSYNC B1 ;  /* 0x0000000000017941 */ /* 0x000fea0003800000 */
.L_x_57633:
        /* <DEDUP_REMOVED lines=9> */
.L_x_57637:
[----:B------:R-:W-:Y:S01]  /*7940*/  IMAD.MOV.U32 R54, RZ, RZ, R51 ;  /* 0x000000ffff367224 */ /* 0x000fe200078e0033 */
[----:B------:R-:W-:Y:S01]  /*7950*/  MOV R51, R42 ;  /* 0x0000002a00337202 */ /* 0x000fe20000000f00 */
[----:B------:R-:W-:Y:S02]  /*7960*/  IMAD.MOV.U32 R30, RZ, RZ, R29 ;  /* 0x000000ffff1e7224 */ /* 0x000fe400078e001d */
[----:B------:R-:W-:-:S07]  /*7970*/  IMAD.MOV.U32 R29, RZ, RZ, R26 ;  /* 0x000000ffff1d7224 */ /* 0x000fce00078e001a */
.L_x_57638:
[----:B------:R-:W-:Y:S05]  /*7980*/  BSYNC B1 ;  /* 0x0000000000017941 */ /* 0x000fea0003800000 */
.L_x_57636:
        /* <DEDUP_REMOVED lines=9> */
.L_x_57640:
[----:B------:R-:W-:Y:S01]  /*7a20*/  IMAD.MOV.U32 R61, RZ, RZ, R54 ;  /* 0x000000ffff3d7224 */ /* 0x000fe200078e0036 */
[----:B------:R-:W-:Y:S01]  /*7a30*/  MOV R54, R41 ;  /* 0x0000002900367202 */ /* 0x000fe20000000f00 */
[----:B------:R-:W-:Y:S02]  /*7a40*/  IMAD.MOV.U32 R55, RZ, RZ, R30 ;  /* 0x000000ffff377224 */ /* 0x000fe400078e001e */
[----:B------:R-:W-:-:S07]  /*7a50*/  IMAD.MOV.U32 R30, RZ, RZ, R25 ;  /* 0x000000ffff1e7224 */ /* 0x000fce00078e0019 */
.L_x_57641:
[----:B------:R-:W-:Y:S05]  /*7a60*/  BSYNC B1 ;  /* 0x0000000000017941 */ /* 0x000fea0003800000 */
.L_x_57639:
        /* <DEDUP_REMOVED lines=9> */
.L_x_57643:
[----:B------:R-:W-:Y:S01]  /*7b00*/  IMAD.MOV.U32 R42, RZ, RZ, R61 ;  /* 0x000000ffff2a7224 */ /* 0x000fe200078e003d */
[----:B------:R-:W-:Y:S01]  /*7b10*/  MOV R61, R40 ;  /* 0x00000028003d7202 */ /* 0x000fe20000000f00 */
[----:B------:R-:W-:Y:S02]  /*7b20*/  IMAD.MOV.U32 R26, RZ, RZ, R55 ;  /* 0x000000ffff1a7224 */ /* 0x000fe400078e0037 */
[----:B------:R-:W-:-:S07]  /*7b30*/  IMAD.MOV.U32 R55, RZ, RZ, R24 ;  /* 0x000000ffff377224 */ /* 0x000fce00078e0018 */
.L_x_57644:
[----:B------:R-:W-:Y:S05]  /*7b40*/  BSYNC B1 ;  /* 0x0000000000017941 */ /* 0x000fea0003800000 */
.L_x_57642:
        /* <DEDUP_REMOVED lines=9> */
.L_x_57646:
[----:B------:R-:W-:Y:S01]  /*7be0*/  IMAD.MOV.U32 R41, RZ, RZ, R42 ;  /* 0x000000ffff297224 */ /* 0x000fe200078e002a */
[----:B------:R-:W-:Y:S01]  /*7bf0*/  MOV R42, R39 ;  /* 0x00000027002a7202 */ /* 0x000fe20000000f00 */
[----:B------:R-:W-:Y:S02]  /*7c00*/  IMAD.MOV.U32 R25, RZ, RZ, R26 ;  /* 0x000000ffff197224 */ /* 0x000fe400078e001a */
[----:B------:R-:W-:-:S07]  /*7c10*/  IMAD.MOV.U32 R26, RZ, RZ, R23 ;  /* 0x000000ffff1a7224 */ /* 0x000fce00078e0017 */
.L_x_57647:
[----:B------:R-:W-:Y:S05]  /*7c20*/  BSYNC B1 ;  /* 0x0000000000017941 */ /* 0x000fea0003800000 */
.L_x_57645:
        /* <DEDUP_REMOVED lines=9> */
.L_x_57649:
[----:B------:R-:W-:Y:S01]  /*7cc0*/  IMAD.MOV.U32 R40, RZ, RZ, R41 ;  /* 0x000000ffff287224 */ /* 0x000fe200078e0029 */
[----:B------:R-:W-:Y:S01]  /*7cd0*/  MOV R41, R38 ;  /* 0x0000002600297202 */ /* 0x000fe20000000f00 */
[----:B------:R-:W-:Y:S02]  /*7ce0*/  IMAD.MOV.U32 R24, RZ, RZ, R25 ;  /* 0x000000ffff187224 */ /* 0x000fe400078e0019 */
[----:B------:R-:W-:-:S07]  /*7cf0*/  IMAD.MOV.U32 R25, RZ, RZ, R22 ;  /* 0x000000ffff197224 */ /* 0x000fce00078e0016 */
.L_x_57650:
[----:B------:R-:W-:Y:S05]  /*7d00*/  BSYNC B1 ;  /* 0x0000000000017941 */ /* 0x000fea0003800000 */
.L_x_57648:
        /* <DEDUP_REMOVED lines=9> */
.L_x_57652:
[----:B------:R-:W-:Y:S01]  /*7da0*/  IMAD.MOV.U32 R39, RZ, RZ, R40 ;  /* 0x000000ffff277224 */ /* 0x000fe200078e0028 */
[----:B------:R-:W-:Y:S01]  /*7db0*/  MOV R40, R37 ;  /* 0x0000002500287202 */ /* 0x000fe20000000f00 */
[----:B------:R-:W-:Y:S02]  /*7dc0*/  IMAD.MOV.U32 R23, RZ, RZ, R24 ;  /* 0x000000ffff177224 */ /* 0x000fe400078e0018 */
[----:B------:R-:W-:-:S07]  /*7dd0*/  IMAD.MOV.U32 R24, RZ, RZ, R21 ;  /* 0x000000ffff187224 */ /* 0x000fce00078e0015 */
.L_x_57653:
[----:B------:R-:W-:Y:S05]  /*7de0*/  BSYNC B1 ;  /* 0x0000000000017941 */ /* 0x000fea0003800000 */
.L_x_57651:
        /* <DEDUP_REMOVED lines=9> */
.L_x_57655:
[----:B------:R-:W-:Y:S01]  /*7e80*/  IMAD.MOV.U32 R38, RZ, RZ, R39 ;  /* 0x000000ffff267224 */ /* 0x000fe200078e0027 */
[----:B------:R-:W-:Y:S01]  /*7e90*/  MOV R39, R36 ;  /* 0x0000002400277202 */ /* 0x000fe20000000f00 */
[----:B------:R-:W-:Y:S02]  /*7ea0*/  IMAD.MOV.U32 R22, RZ, RZ, R23 ;  /* 0x000000ffff167224 */ /* 0x000fe400078e0017 */
[----:B------:R-:W-:-:S07]  /*7eb0*/  IMAD.MOV.U32 R23, RZ, RZ, R20 ;  /* 0x000000ffff177224 */ /* 0x000fce00078e0014 */
.L_x_57656:
[----:B------:R-:W-:Y:S05]  /*7ec0*/  BSYNC B1 ;  /* 0x0000000000017941 */ /* 0x000fea0003800000 */
.L_x_57654:
        /* <DEDUP_REMOVED lines=9> */
.L_x_57658:
[----:B------:R-:W-:Y:S01]  /*7f60*/  IMAD.MOV.U32 R37, RZ, RZ, R38 ;  /* 0x000000ffff257224 */ /* 0x000fe200078e0026 */
[----:B------:R-:W-:Y:S01]  /*7f70*/  MOV R38, R35 ;  /* 0x0000002300267202 */ /* 0x000fe20000000f00 */
[----:B------:R-:W-:Y:S02]  /*7f80*/  IMAD.MOV.U32 R21, RZ, RZ, R22 ;  /* 0x000000ffff157224 */ /* 0x000fe400078e0016 */
[----:B------:R-:W-:-:S07]  /*7f90*/  IMAD.MOV.U32 R22, RZ, RZ, R19 ;  /* 0x000000ffff167224 */ /* 0x000fce00078e0013 */
.L_x_57659:
[----:B------:R-:W-:Y:S05]  /*7fa0*/  BSYNC B1 ;  /* 0x0000000000017941 */ /* 0x000fea0003800000 */
.L_x_57657:
        /* <DEDUP_REMOVED lines=9> */
.L_x_57661:
[----:B------:R-:W-:Y:S01]  /*8040*/  IMAD.MOV.U32 R36, RZ, RZ, R37 ;  /* 0x000000ffff247224 */ /* 0x000fe200078e0025 */
[----:B------:R-:W-:Y:S01]  /*8050*/  MOV R37, R34 ;  /* 0x0000002200257202 */ /* 0x000fe20000000f00 */
[----:B------:R-:W-:Y:S02]  /*8060*/  IMAD.MOV.U32 R20, RZ, RZ, R21 ;  /* 0x000000ffff147224 */ /* 0x000fe400078e0015 */
[----:B------:R-:W-:-:S07]  /*8070*/  IMAD.MOV.U32 R21, RZ, RZ, R18 ;  /* 0x000000ffff157224 */ /* 0x000fce00078e0012 */
.L_x_57662:
[----:B------:R-:W-:Y:S05]  /*8080*/  BSYNC B1 ;  /* 0x0000000000017941 */ /* 0x000fea0003800000 */
.L_x_57660:
        /* <DEDUP_REMOVED lines=9> */
.L_x_57664:
[----:B------:R-:W-:Y:S01]  /*8120*/  IMAD.MOV.U32 R35, RZ, RZ, R36 ;  /* 0x000000ffff237224 */ /* 0x000fe200078e0024 */
[----:B------:R-:W-:Y:S01]  /*8130*/  MOV R36, R33 ;  /* 0x0000002100247202 */ /* 0x000fe20000000f00 */
[----:B------:R-:W-:Y:S02]  /*8140*/  IMAD.MOV.U32 R19, RZ, RZ, R20 ;  /* 0x000000ffff137224 */ /* 0x000fe400078e0014 */
[----:B------:R-:W-:-:S07]  /*8150*/  IMAD.MOV.U32 R20, RZ, RZ, R17 ;  /* 0x000000ffff147224 */ /* 0x000fce00078e0011 */
.L_x_57665:
[----:B------:R-:W-:Y:S05]  /*8160*/  BSYNC B1 ;  /* 0x0000000000017941 */ /* 0x000fea0003800000 */
.L_x_57663:
        /* <DEDUP_REMOVED lines=9> */
.L_x_57667:
[----:B------:R-:W-:Y:S01]  /*8200*/  IMAD.MOV.U32 R34, RZ, RZ, R35 ;  /* 0x000000ffff227224 */ /* 0x000fe200078e0023 */
[----:B------:R-:W-:Y:S01]  /*8210*/  MOV R35, R32 ;  /* 0x0000002000237202 */ /* 0x000fe20000000f00 */
[----:B------:R-:W-:Y:S02]  /*8220*/  IMAD.MOV.U32 R18, RZ, RZ, R19 ;  /* 0x000000ffff127224 */ /* 0x000fe400078e0013 */
[----:B------:R-:W-:-:S07]  /*8230*/  IMAD.MOV.U32 R19, RZ, RZ, R16 ;  /* 0x000000ffff137224 */ /* 0x000fce00078e0010 */
.L_x_57668:
[----:B------:R-:W-:Y:S05]  /*8240*/  BSYNC B1 ;  /* 0x0000000000017941 */ /* 0x000fea0003800000 */
.L_x_57666:
        /* <DEDUP_REMOVED lines=9> */
.L_x_57670:
[----:B------:R-:W-:Y:S01]  /*82e0*/  IMAD.MOV.U32 R17, RZ, RZ, R34 ;  /* 0x000000ffff117224 */ /* 0x000fe200078e0022 */
[----:B------:R-:W-:Y:S01]  /*82f0*/  MOV R34, R31 ;  /* 0x0000001f00227202 */ /* 0x000fe20000000f00 */
[----:B------:R-:W-:Y:S02]  /*8300*/  IMAD.MOV.U32 R16, RZ, RZ, R18 ;  /* 0x000000ffff107224 */ /* 0x000fe400078e0012 */
[----:B------:R-:W-:-:S07]  /*8310*/  IMAD.MOV.U32 R18, RZ, RZ, R15 ;  /* 0x000000ffff127224 */ /* 0x000fce00078e000f */
.L_x_57671:
[----:B------:R-:W-:Y:S05]  /*8320*/  BSYNC B1 ;  /* 0x0000000000017941 */ /* 0x000fea0003800000 */
.L_x_57669:
        /* <DEDUP_REMOVED lines=9> */
.L_x_57673:
[----:B------:R-:W-:Y:S01]  /*83c0*/  IMAD.MOV.U32 R31, RZ, RZ, R17 ;  /* 0x000000ffff1f7224 */ /* 0x000fe200078e0011 */
[----:B------:R-:W-:Y:S01]  /*83d0*/  MOV R17, R14 ;  /* 0x0000000e00117202 */ /* 0x000fe20000000f00 */
[----:B------:R-:W-:Y:S02]  /*83e0*/  IMAD.MOV.U32 R15, RZ, RZ, R16 ;  /* 0x000000ffff0f7224 */ /* 0x000fe400078e0010 */
[----:B------:R-:W-:-:S07]  /*83f0*/  IMAD.MOV.U32 R16, RZ, RZ, R13 ;  /* 0x000000ffff107224 */ /* 0x000fce00078e000d */
.L_x_57674:
[----:B------:R-:W-:Y:S05]  /*8400*/  BSYNC B1 ;  /* 0x0000000000017941 */ /* 0x000fea0003800000 */
.L_x_57672:
        /* <DEDUP_REMOVED lines=16> */
.L_x_57676:
[----:B------:R-:W-:Y:S01]  /*8510*/  MOV R32, R27 ;  /* 0x0000001b00207202 */ /* 0x000fe20000000f00 */
[----:B------:R-:W-:Y:S02]  /*8520*/  IMAD.MOV.U32 R14, RZ, RZ, R43 ;  /* 0x000000ffff0e7224 */ /* 0x000fe400078e002b */
[----:B------:R-:W-:Y:S02]  /*8530*/  IMAD.MOV.U32 R27, RZ, RZ, R28 ;  /* 0x000000ffff1b7224 */ /* 0x000fe400078e001c */
[----:B------:R-:W-:-:S07]  /*8540*/  IMAD.MOV.U32 R43, RZ, RZ, R12 ;  /* 0x000000ffff2b7224 */ /* 0x000fce00078e000c */
.L_x_57677:
[----:B------:R-:W-:Y:S05]  /*8550*/  BSYNC B1 ;  /* 0x0000000000017941 */ /* 0x000fea0003800000 */
.L_x_57675:
        /* <DEDUP_REMOVED lines=9> */
.L_x_57679:
[----:B------:R-:W-:Y:S01]  /*85f0*/  MOV R33, R32 ;  /* 0x0000002000217202 */ /* 0x000fe20000000f00 */
[----:B------:R-:W-:Y:S02]  /*8600*/  IMAD.MOV.U32 R13, RZ, RZ, R14 ;  /* 0x000000ffff0d7224 */ /* 0x000fe400078e000e */
[----:B------:R-:W-:Y:S02]  /*8610*/  IMAD.MOV.U32 R32, RZ, RZ, R51 ;  /* 0x000000ffff207224 */ /* 0x000fe400078e0033 */
[----:B------:R-:W-:-:S07]  /*8620*/  IMAD.MOV.U32 R14, RZ, RZ, R29 ;  /* 0x000000ffff0e7224 */ /* 0x000fce00078e001d */
.L_x_57680:
[----:B------:R-:W-:Y:S05]  /*8630*/  BSYNC B1 ;  /* 0x0000000000017941 */ /* 0x000fea0003800000 */
.L_x_57678:
        /* <DEDUP_REMOVED lines=9> */
.L_x_57682:
[----:B------:R-:W-:Y:S01]  /*86d0*/  MOV R28, R33 ;  /* 0x00000021001c7202 */ /* 0x000fe20000000f00 */
[----:B------:R-:W-:Y:S02]  /*86e0*/  IMAD.MOV.U32 R12, RZ, RZ, R13 ;  /* 0x000000ffff0c7224 */ /* 0x000fe400078e000d */
[----:B------:R-:W-:Y:S02]  /*86f0*/  IMAD.MOV.U32 R33, RZ, RZ, R54 ;  /* 0x000000ffff217224 */ /* 0x000fe400078e0036 */
[----:B------:R-:W-:-:S07]  /*8700*/  IMAD.MOV.U32 R13, RZ, RZ, R30 ;  /* 0x000000ffff0d7224 */ /* 0x000fce00078e001e */
.L_x_57683:
[----:B------:R-:W-:Y:S05]  /*8710*/  BSYNC B1 ;  /* 0x0000000000017941 */ /* 0x000fea0003800000 */
.L_x_57681:
        /* <DEDUP_REMOVED lines=9> */
.L_x_57685:
[----:B------:R-:W-:Y:S01]  /*87b0*/  MOV R49, R28 ;  /* 0x0000001c00317202 */ /* 0x000fe20000000f00 */
[----:B------:R-:W-:Y:S02]  /*87c0*/  IMAD.MOV.U32 R29, RZ, RZ, R12 ;  /* 0x000000ffff1d7224 */ /* 0x000fe400078e000c */
[----:B------:R-:W-:Y:S02]  /*87d0*/  IMAD.MOV.U32 R28, RZ, RZ, R61 ;  /* 0x000000ffff1c7224 */ /* 0x000fe400078e003d */
[----:B------:R-:W-:-:S07]  /*87e0*/  IMAD.MOV.U32 R12, RZ, RZ, R55 ;  /* 0x000000ffff0c7224 */ /* 0x000fce00078e0037 */
.L_x_57686:
[----:B------:R-:W-:Y:S05]  /*87f0*/  BSYNC B1 ;  /* 0x0000000000017941 */ /* 0x000fea0003800000 */
.L_x_57684:
        /* <DEDUP_REMOVED lines=9> */
.L_x_57688:
[----:B------:R-:W-:Y:S01]  /*8890*/  MOV R54, R49 ;  /* 0x0000003100367202 */ /* 0x000fe20000000f00 */
[----:B------:R-:W-:Y:S02]  /*88a0*/  IMAD.MOV.U32 R30, RZ, RZ, R29 ;  /* 0x000000ffff1e7224 */ /* 0x000fe400078e001d */
[----:B------:R-:W-:Y:S02]  /*88b0*/  IMAD.MOV.U32 R49, RZ, RZ, R42 ;  /* 0x000000ffff317224 */ /* 0x000fe400078e002a */
[----:B------:R-:W-:-:S07]  /*88c0*/  IMAD.MOV.U32 R29, RZ, RZ, R26 ;  /* 0x000000ffff1d7224 */ /* 0x000fce00078e001a */
.L_x_57689:
[----:B------:R-:W-:Y:S05]  /*88d0*/  BSYNC B1 ;  /* 0x0000000000017941 */ /* 0x000fea0003800000 */
.L_x_57687:
        /* <DEDUP_REMOVED lines=9> */
.L_x_57691:
[----:B------:R-:W-:Y:S01]  /*8970*/  MOV R55, R54 ;  /* 0x0000003600377202 */ /* 0x000fe20000000f00 */
[----:B------:R-:W-:Y:S02]  /*8980*/  IMAD.MOV.U32 R51, RZ, RZ, R30 ;  /* 0x000000ffff337224 */ /* 0x000fe400078e001e */
[----:B------:R-:W-:Y:S02]  /*8990*/  IMAD.MOV.U32 R54, RZ, RZ, R41 ;  /* 0x000000ffff367224 */ /* 0x000fe400078e0029 */
[----:B------:R-:W-:-:S07]  /*89a0*/  IMAD.MOV.U32 R30, RZ, RZ, R25 ;  /* 0x000000ffff1e7224 */ /* 0x000fce00078e0019 */
.L_x_57692:
[----:B------:R-:W-:Y:S05]  /*89b0*/  BSYNC B1 ;  /* 0x0000000000017941 */ /* 0x000fea0003800000 */
.L_x_57690:
        /* <DEDUP_REMOVED lines=9> */
.L_x_57694:
[----:B------:R-:W-:Y:S01]  /*8a50*/  MOV R42, R55 ;  /* 0x00000037002a7202 */ /* 0x000fe20000000f00 */
[----:B------:R-:W-:Y:S02]  /*8a60*/  IMAD.MOV.U32 R26, RZ, RZ, R51 ;  /* 0x000000ffff1a7224 */ /* 0x000fe400078e0033 */
[----:B------:R-:W-:Y:S02]  /*8a70*/  IMAD.MOV.U32 R55, RZ, RZ, R40 ;  /* 0x000000ffff377224 */ /* 0x000fe400078e0028 */
[----:B------:R-:W-:-:S07]  /*8a80*/  IMAD.MOV.U32 R51, RZ, RZ, R24 ;  /* 0x000000ffff337224 */ /* 0x000fce00078e0018 */
.L_x_57695:
[----:B------:R-:W-:Y:S05]  /*8a90*/  BSYNC B1 ;  /* 0x0000000000017941 */ /* 0x000fea0003800000 */
.L_x_57693:
        /* <DEDUP_REMOVED lines=9> */
.L_x_57697:
[----:B------:R-:W-:Y:S01]  /*8b30*/  MOV R41, R42 ;  /* 0x0000002a00297202 */ /* 0x000fe20000000f00 */
[----:B------:R-:W-:Y:S02]  /*8b40*/  IMAD.MOV.U32 R25, RZ, RZ, R26 ;  /* 0x000000ffff197224 */ /* 0x000fe400078e001a */
[----:B------:R-:W-:Y:S02]  /*8b50*/  IMAD.MOV.U32 R42, RZ, RZ, R39 ;  /* 0x000000ffff2a7224 */ /* 0x000fe400078e0027 */
[----:B------:R-:W-:-:S07]  /*8b60*/  IMAD.MOV.U32 R26, RZ, RZ, R23 ;  /* 0x000000ffff1a7224 */ /* 0x000fce00078e0017 */
.L_x_57698:
[----:B------:R-:W-:Y:S05]  /*8b70*/  BSYNC B1 ;  /* 0x0000000000017941 */ /* 0x000fea0003800000 */
.L_x_57696:
        /* <DEDUP_REMOVED lines=9> */
.L_x_57700:
[----:B------:R-:W-:Y:S01]  /*8c10*/  MOV R40, R41 ;  /* 0x0000002900287202 */ /* 0x000fe20000000f00 */
[----:B------:R-:W-:Y:S02]  /*8c20*/  IMAD.MOV.U32 R24, RZ, RZ, R25 ;  /* 0x000000ffff187224 */ /* 0x000fe400078e0019 */
[----:B------:R-:W-:Y:S02]  /*8c30*/  IMAD.MOV.U32 R41, RZ, RZ, R38 ;  /* 0x000000ffff297224 */ /* 0x000fe400078e0026 */
[----:B------:R-:W-:-:S07]  /*8c40*/  IMAD.MOV.U32 R25, RZ, RZ, R22 ;  /* 0x000000ffff197224 */ /* 0x000fce00078e0016 */
.L_x_57701:
[----:B------:R-:W-:Y:S05]  /*8c50*/  BSYNC B1 ;  /* 0x0000000000017941 */ /* 0x000fea0003800000 */
.L_x_57699:
        /* <DEDUP_REMOVED lines=9> */
.L_x_57703:
[----:B------:R-:W-:Y:S01]  /*8cf0*/  MOV R39, R40 ;  /* 0x0000002800277202 */ /* 0x000fe20000000f00 */
[----:B------:R-:W-:Y:S02]  /*8d00*/  IMAD.MOV.U32 R23, RZ, RZ, R24 ;  /* 0x000000ffff177224 */ /* 0x000fe400078e0018 */
[----:B------:R-:W-:Y:S02]  /*8d10*/  IMAD.MOV.U32 R40, RZ, RZ, R37 ;  /* 0x000000ffff287224 */ /* 0x000fe400078e0025 */
[----:B------:R-:W-:-:S07]  /*8d20*/  IMAD.MOV.U32 R24, RZ, RZ, R21 ;  /* 0x000000ffff187224 */ /* 0x000fce00078e0015 */
.L_x_57704:
[----:B------:R-:W-:Y:S05]  /*8d30*/  BSYNC B1 ;  /* 0x0000000000017941 */ /* 0x000fea0003800000 */
.L_x_57702:
        /* <DEDUP_REMOVED lines=9> */
.L_x_57706:
[----:B------:R-:W-:Y:S01]  /*8dd0*/  MOV R38, R39 ;  /* 0x0000002700267202 */ /* 0x000fe20000000f00 */
[----:B------:R-:W-:Y:S02]  /*8de0*/  IMAD.MOV.U32 R22, RZ, RZ, R23 ;  /* 0x000000ffff167224 */ /* 0x000fe400078e0017 */
[----:B------:R-:W-:Y:S02]  /*8df0*/  IMAD.MOV.U32 R39, RZ, RZ, R36 ;  /* 0x000000ffff277224 */ /* 0x000fe400078e0024 */
[----:B------:R-:W-:-:S07]  /*8e00*/  IMAD.MOV.U32 R23, RZ, RZ, R20 ;  /* 0x000000ffff177224 */ /* 0x000fce00078e0014 */
.L_x_57707:
[----:B------:R-:W-:Y:S05]  /*8e10*/  BSYNC B1 ;  /* 0x0000000000017941 */ /* 0x000fea0003800000 */
.L_x_57705:
        /* <DEDUP_REMOVED lines=9> */
.L_x_57709:
[----:B------:R-:W-:Y:S01]  /*8eb0*/  MOV R37, R38 ;  /* 0x0000002600257202 */ /* 0x000fe20000000f00 */
[----:B------:R-:W-:Y:S02]  /*8ec0*/  IMAD.MOV.U32 R21, RZ, RZ, R22 ;  /* 0x000000ffff157224 */ /* 0x000fe400078e0016 */
[----:B------:R-:W-:Y:S02]  /*8ed0*/  IMAD.MOV.U32 R38, RZ, RZ, R35 ;  /* 0x000000ffff267224 */ /* 0x000fe400078e0023 */
[----:B------:R-:W-:-:S07]  /*8ee0*/  IMAD.MOV.U32 R22, RZ, RZ, R19 ;  /* 0x000000ffff167224 */ /* 0x000fce00078e0013 */
.L_x_57710:
[----:B------:R-:W-:Y:S05]  /*8ef0*/  BSYNC B1 ;  /* 0x0000000000017941 */ /* 0x000fea0003800000 */
.L_x_57708:
        /* <DEDUP_REMOVED lines=9> */
.L_x_57712:
[----:B------:R-:W-:Y:S01]  /*8f90*/  MOV R20, R37 ;  /* 0x0000002500147202 */ /* 0x000fe20000000f00 */
[----:B------:R-:W-:Y:S02]  /*8fa0*/  IMAD.MOV.U32 R19, RZ, RZ, R21 ;  /* 0x000000ffff137224 */ /* 0x000fe400078e0015 */
[----:B------:R-:W-:Y:S02]  /*8fb0*/  IMAD.MOV.U32 R37, RZ, RZ, R34 ;  /* 0x000000ffff257224 */ /* 0x000fe400078e0022 */
[----:B------:R-:W-:-:S07]  /*8fc0*/  IMAD.MOV.U32 R21, RZ, RZ, R18 ;  /* 0x000000ffff157224 */ /* 0x000fce00078e0012 */
.L_x_57713:
[----:B------:R-:W-:Y:S05]  /*8fd0*/  BSYNC B1 ;  /* 0x0000000000017941 */ /* 0x000fea0003800000 */
.L_x_57711:
        /* <DEDUP_REMOVED lines=9> */
.L_x_57715:
[----:B------:R-:W-:Y:S01]  /*9070*/  MOV R34, R20 ;  /* 0x0000001400227202 */ /* 0x000fe20000000f00 */
[----:B------:R-:W-:Y:S02]  /*9080*/  IMAD.MOV.U32 R18, RZ, RZ, R19 ;  /* 0x000000ffff127224 */ /* 0x000fe400078e0013 */
[----:B------:R-:W-:Y:S02]  /*9090*/  IMAD.MOV.U32 R20, RZ, RZ, R17 ;  /* 0x000000ffff147224 */ /* 0x000fe400078e0011 */
[----:B------:R-:W-:-:S07]  /*90a0*/  IMAD.MOV.U32 R19, RZ, RZ, R16 ;  /* 0x000000ffff137224 */ /* 0x000fce00078e0010 */
.L_x_57716:
[----:B------:R-:W-:Y:S05]  /*90b0*/  BSYNC B1 ;  /* 0x0000000000017941 */ /* 0x000fea0003800000 */
.L_x_57714:
        /* <DEDUP_REMOVED lines=9> */
.L_x_57718:
[----:B------:R-:W-:Y:S01]  /*9150*/  MOV R17, R34 ;  /* 0x0000002200117202 */ /* 0x000fe20000000f00 */
[----:B------:R-:W-:Y:S02]  /*9160*/  IMAD.MOV.U32 R16, RZ, RZ, R18 ;  /* 0x000000ffff107224 */ /* 0x000fe400078e0012 */
[----:B------:R-:W-:Y:S02]  /*9170*/  IMAD.MOV.U32 R34, RZ, RZ, R31 ;  /* 0x000000ffff227224 */ /* 0x000fe400078e001f */
[----:B------:R-:W-:-:S07]  /*9180*/  IMAD.MOV.U32 R18, RZ, RZ, R15 ;  /* 0x000000ffff127224 */ /* 0x000fce00078e000f */
.L_x_57719:
[----:B------:R-:W-:Y:S05]  /*9190*/  BSYNC B1 ;  /* 0x0000000000017941 */ /* 0x000fea0003800000 */
.L_x_57717:
        /* <DEDUP_REMOVED lines=16> */
.L_x_57721:
[----:B------:R-:W-:Y:S02]  /*92a0*/  IMAD.MOV.U32 R60, RZ, RZ, R27 ;  /* 0x000000ffff3c7224 */ /* 0x000fe400078e001b */
[----:B------:R-:W-:Y:S02]  /*92b0*/  IMAD.MOV.U32 R36, RZ, RZ, R43 ;  /* 0x000000ffff247224 */ /* 0x000fe400078e002b */
[----:B------:R-:W-:Y:S02]  /*92c0*/  IMAD.MOV.U32 R27, RZ, RZ, R32 ;  /* 0x000000ffff1b7224 */ /* 0x000fe400078e0020 */
[----:B------:R-:W-:-:S07]  /*92d0*/  IMAD.MOV.U32 R43, RZ, RZ, R14 ;  /* 0x000000ffff2b7224 */ /* 0x000fce00078e000e */
.L_x_57722:
[----:B------:R-:W-:Y:S05]  /*92e0*/  BSYNC B1 ;  /* 0x0000000000017941 */ /* 0x000fea0003800000 */
.L_x_57720:
        /* <DEDUP_REMOVED lines=9> */
.L_x_57724:
[----:B------:R-:W-:Y:S02]  /*9380*/  IMAD.MOV.U32 R31, RZ, RZ, R60 ;  /* 0x000000ffff1f7224 */ /* 0x000fe400078e003c */
[----:B------:R-:W-:Y:S02]  /*9390*/  IMAD.MOV.U32 R15, RZ, RZ, R36 ;  /* 0x000000ffff0f7224 */ /* 0x000fe400078e0024 */
[----:B------:R-:W-:Y:S02]  /*93a0*/  IMAD.MOV.U32 R60, RZ, RZ, R33 ;  /* 0x000000ffff3c7224 */ /* 0x000fe400078e0021 */
[----:B------:R-:W-:-:S07]  /*93b0*/  IMAD.MOV.U32 R36, RZ, RZ, R13 ;  /* 0x000000ffff247224 */ /* 0x000fce00078e000d */
.L_x_57725:
[----:B------:R-:W-:Y:S05]  /*93c0*/  BSYNC B1 ;  /* 0x0000000000017941 */ /* 0x000fea0003800000 */
.L_x_57723:
        /* <DEDUP_REMOVED lines=9> */
.L_x_57727:
[----:B------:R-:W-:Y:S02]  /*9460*/  IMAD.MOV.U32 R32, RZ, RZ, R31 ;  /* 0x000000ffff207224 */ /* 0x000fe400078e001f */
[----:B------:R-:W-:Y:S02]  /*9470*/  IMAD.MOV.U32 R14, RZ, RZ, R15 ;  /* 0x000000ffff0e7224 */ /* 0x000fe400078e000f */
[----:B------:R-:W-:Y:S02]  /*9480*/  IMAD.MOV.U32 R31, RZ, RZ, R28 ;  /* 0x000000ffff1f7224 */ /* 0x000fe400078e001c */
[----:B------:R-:W-:-:S07]  /*9490*/  IMAD.MOV.U32 R15, RZ, RZ, R12 ;  /* 0x000000ffff0f7224 */ /* 0x000fce00078e000c */
.L_x_57728:
[----:B------:R-:W-:Y:S05]  /*94a0*/  BSYNC B1 ;  /* 0x0000000000017941 */ /* 0x000fea0003800000 */
.L_x_57726:
        /* <DEDUP_REMOVED lines=9> */
.L_x_57730:
[----:B------:R-:W-:Y:S02]  /*9540*/  IMAD.MOV.U32 R33, RZ, RZ, R32 ;  /* 0x000000ffff217224 */ /* 0x000fe400078e0020 */
[----:B------:R-:W-:Y:S02]  /*9550*/  IMAD.MOV.U32 R13, RZ, RZ, R14 ;  /* 0x000000ffff0d7224 */ /* 0x000fe400078e000e */
[----:B------:R-:W-:Y:S02]  /*9560*/  IMAD.MOV.U32 R32, RZ, RZ, R49 ;  /* 0x000000ffff207224 */ /* 0x000fe400078e0031 */
[----:B------:R-:W-:-:S07]  /*9570*/  IMAD.MOV.U32 R14, RZ, RZ, R29 ;  /* 0x000000ffff0e7224 */ /* 0x000fce00078e001d */
.L_x_57731:
[----:B------:R-:W-:Y:S05]  /*9580*/  BSYNC B1 ;  /* 0x0000000000017941 */ /* 0x000fea0003800000 */
.L_x_57729:
        /* <DEDUP_REMOVED lines=9> */
.L_x_57733:
[----:B------:R-:W-:Y:S02]  /*9620*/  IMAD.MOV.U32 R28, RZ, RZ, R33 ;  /* 0x000000ffff1c7224 */ /* 0x000fe400078e0021 */
[----:B------:R-:W-:Y:S02]  /*9630*/  IMAD.MOV.U32 R12, RZ, RZ, R13 ;  /* 0x000000ffff0c7224 */ /* 0x000fe400078e000d */
[----:B------:R-:W-:Y:S02]  /*9640*/  IMAD.MOV.U32 R33, RZ, RZ, R54 ;  /* 0x000000ffff217224 */ /* 0x000fe400078e0036 */
[----:B------:R-:W-:-:S07]  /*9650*/  IMAD.MOV.U32 R13, RZ, RZ, R30 ;  /* 0x000000ffff0d7224 */ /* 0x000fce00078e001e */
.L_x_57734:
[----:B------:R-:W-:Y:S05]  /*9660*/  BSYNC B1 ;  /* 0x0000000000017941 */ /* 0x000fea0003800000 */
.L_x_57732:
        /* <DEDUP_REMOVED lines=9> */
.L_x_57736:
[----:B------:R-:W-:Y:S02]  /*9700*/  IMAD.MOV.U32 R35, RZ, RZ, R28 ;  /* 0x000000ffff237224 */ /* 0x000fe400078e001c */
[----:B------:R-:W-:Y:S02]  /*9710*/  IMAD.MOV.U32 R29, RZ, RZ, R12 ;  /* 0x000000ffff1d7224 */ /* 0x000fe400078e000c */
[----:B------:R-:W-:Y:S02]  /*9720*/  IMAD.MOV.U32 R28, RZ, RZ, R55 ;  /* 0x000000ffff1c7224 */ /* 0x000fe400078e0037 */
[----:B------:R-:W-:-:S07]  /*9730*/  IMAD.MOV.U32 R12, RZ, RZ, R51 ;  /* 0x000000ffff0c7224 */ /* 0x000fce00078e0033 */
.L_x_57737:
[----:B------:R-:W-:Y:S05]  /*9740*/  BSYNC B1 ;  /* 0x0000000000017941 */ /* 0x000fea0003800000 */
.L_x_57735:
        /* <DEDUP_REMOVED lines=9> */
.L_x_57739:
[----:B------:R-:W-:Y:S02]  /*97e0*/  IMAD.MOV.U32 R54, RZ, RZ, R35 ;  /* 0x000000ffff367224 */ /* 0x000fe400078e0023 */
[----:B------:R-:W-:Y:S02]  /*97f0*/  IMAD.MOV.U32 R30, RZ, RZ, R29 ;  /* 0x000000ffff1e7224 */ /* 0x000fe400078e001d */
[----:B------:R-:W-:Y:S02]  /*9800*/  IMAD.MOV.U32 R35, RZ, RZ, R42 ;  /* 0x000000ffff237224 */ /* 0x000fe400078e002a */
[----:B------:R-:W-:-:S07]  /*9810*/  IMAD.MOV.U32 R29, RZ, RZ, R26 ;  /* 0x000000ffff1d7224 */ /* 0x000fce00078e001a */
.L_x_57740:
[----:B------:R-:W-:Y:S05]  /*9820*/  BSYNC B1 ;  /* 0x0000000000017941 */ /* 0x000fea0003800000 */
.L_x_57738:
        /* <DEDUP_REMOVED lines=9> */
.L_x_57742:
[----:B------:R-:W-:Y:S02]  /*98c0*/  IMAD.MOV.U32 R49, RZ, RZ, R54 ;  /* 0x000000ffff317224 */ /* 0x000fe400078e0036 */
[----:B------:R-:W-:Y:S02]  /*98d0*/  IMAD.MOV.U32 R47, RZ, RZ, R30 ;  /* 0x000000ffff2f7224 */ /* 0x000fe400078e001e */
[----:B------:R-:W-:Y:S02]  /*98e0*/  IMAD.MOV.U32 R54, RZ, RZ, R41 ;  /* 0x000000ffff367224 */ /* 0x000fe400078e0029 */
[----:B------:R-:W-:-:S07]  /*98f0*/  IMAD.MOV.U32 R30, RZ, RZ, R25 ;  /* 0x000000ffff1e7224 */ /* 0x000fce00078e0019 */
.L_x_57743:
[----:B------:R-:W-:Y:S05]  /*9900*/  BSYNC B1 ;  /* 0x0000000000017941 */ /* 0x000fea0003800000 */
.L_x_57741:
        /* <DEDUP_REMOVED lines=9> */
.L_x_57745:
[----:B------:R-:W-:Y:S02]  /*99a0*/  IMAD.MOV.U32 R42, RZ, RZ, R49 ;  /* 0x000000ffff2a7224 */ /* 0x000fe400078e0031 */
[----:B------:R-:W-:Y:S02]  /*99b0*/  IMAD.MOV.U32 R26, RZ, RZ, R47 ;  /* 0x000000ffff1a7224 */ /* 0x000fe400078e002f */
[----:B------:R-:W-:Y:S02]  /*99c0*/  IMAD.MOV.U32 R49, RZ, RZ, R40 ;  /* 0x000000ffff317224 */ /* 0x000fe400078e0028 */
[----:B------:R-:W-:-:S07]  /*99d0*/  IMAD.MOV.U32 R47, RZ, RZ, R24 ;  /* 0x000000ffff2f7224 */ /* 0x000fce00078e0018 */
.L_x_57746:
[----:B------:R-:W-:Y:S05]  /*99e0*/  BSYNC B1 ;  /* 0x0000000000017941 */ /* 0x000fea0003800000 */
.L_x_57744:
        /* <DEDUP_REMOVED lines=9> */
.L_x_57748:
[----:B------:R-:W-:Y:S02]  /*9a80*/  IMAD.MOV.U32 R41, RZ, RZ, R42 ;  /* 0x000000ffff297224 */ /* 0x000fe400078e002a */
[----:B------:R-:W-:Y:S02]  /*9a90*/  IMAD.MOV.U32 R25, RZ, RZ, R26 ;  /* 0x000000ffff197224 */ /* 0x000fe400078e001a */
[----:B------:R-:W-:Y:S02]  /*9aa0*/  IMAD.MOV.U32 R42, RZ, RZ, R39 ;  /* 0x000000ffff2a7224 */ /* 0x000fe400078e0027 */
[----:B------:R-:W-:-:S07]  /*9ab0*/  IMAD.MOV.U32 R26, RZ, RZ, R23 ;  /* 0x000000ffff1a7224 */ /* 0x000fce00078e0017 */
.L_x_57749:
[----:B------:R-:W-:Y:S05]  /*9ac0*/  BSYNC B1 ;  /* 0x0000000000017941 */ /* 0x000fea0003800000 */
.L_x_57747:
        /* <DEDUP_REMOVED lines=9> */
.L_x_57751:
[----:B------:R-:W-:Y:S02]  /*9b60*/  IMAD.MOV.U32 R40, RZ, RZ, R41 ;  /* 0x000000ffff287224 */ /* 0x000fe400078e0029 */
[----:B------:R-:W-:Y:S02]  /*9b70*/  IMAD.MOV.U32 R24, RZ, RZ, R25 ;  /* 0x000000ffff187224 */ /* 0x000fe400078e0019 */
[----:B------:R-:W-:Y:S02]  /*9b80*/  IMAD.MOV.U32 R41, RZ, RZ, R38 ;  /* 0x000000ffff297224 */ /* 0x000fe400078e0026 */
[----:B------:R-:W-:-:S07]  /*9b90*/  IMAD.MOV.U32 R25, RZ, RZ, R22 ;  /* 0x000000ffff197224 */ /* 0x000fce00078e0016 */
.L_x_57752:
[----:B------:R-:W-:Y:S05]  /*9ba0*/  BSYNC B1 ;  /* 0x0000000000017941 */ /* 0x000fea0003800000 */
.L_x_57750:
        /* <DEDUP_REMOVED lines=9> */
.L_x_57754:
[----:B------:R-:W-:Y:S02]  /*9c40*/  IMAD.MOV.U32 R23, RZ, RZ, R40 ;  /* 0x000000ffff177224 */ /* 0x000fe400078e0028 */
[----:B------:R-:W-:Y:S02]  /*9c50*/  IMAD.MOV.U32 R22, RZ, RZ, R24 ;  /* 0x000000ffff167224 */ /* 0x000fe400078e0018 */
[----:B------:R-:W-:Y:S02]  /*9c60*/  IMAD.MOV.U32 R40, RZ, RZ, R37 ;  /* 0x000000ffff287224 */ /* 0x000fe400078e0025 */
[----:B------:R-:W-:-:S07]  /*9c70*/  IMAD.MOV.U32 R24, RZ, RZ, R21 ;  /* 0x000000ffff187224 */ /* 0x000fce00078e0015 */
.L_x_57755:
[----:B------:R-:W-:Y:S05]  /*9c80*/  BSYNC B1 ;  /* 0x0000000000017941 */ /* 0x000fea0003800000 */
.L_x_57753:
        /* <DEDUP_REMOVED lines=9> */
.L_x_57757:
[----:B------:R-:W-:Y:S02]  /*9d20*/  IMAD.MOV.U32 R37, RZ, RZ, R23 ;  /* 0x000000ffff257224 */ /* 0x000fe400078e0017 */
[----:B------:R-:W-:Y:S02]  /*9d30*/  IMAD.MOV.U32 R21, RZ, RZ, R22 ;  /* 0x000000ffff157224 */ /* 0x000fe400078e0016 */
[----:B------:R-:W-:Y:S02]  /*9d40*/  IMAD.MOV.U32 R23, RZ, RZ, R20 ;  /* 0x000000ffff177224 */ /* 0x000fe400078e0014 */
[----:B------:R-:W-:-:S07]  /*9d50*/  IMAD.MOV.U32 R22, RZ, RZ, R19 ;  /* 0x000000ffff167224 */ /* 0x000fce00078e0013 */
.L_x_57758:
[----:B------:R-:W-:Y:S05]  /*9d60*/  BSYNC B1 ;  /* 0x0000000000017941 */ /* 0x000fea0003800000 */
.L_x_57756:
        /* <DEDUP_REMOVED lines=9> */
.L_x_57760:
[----:B------:R-:W-:Y:S02]  /*9e00*/  IMAD.MOV.U32 R20, RZ, RZ, R37 ;  /* 0x000000ffff147224 */ /* 0x000fe400078e0025 */
[----:B------:R-:W-:Y:S02]  /*9e10*/  IMAD.MOV.U32 R19, RZ, RZ, R21 ;  /* 0x000000ffff137224 */ /* 0x000fe400078e0015 */
[----:B------:R-:W-:Y:S02]  /*9e20*/  IMAD.MOV.U32 R37, RZ, RZ, R34 ;  /* 0x000000ffff257224 */ /* 0x000fe400078e0022 */
[----:B------:R-:W-:-:S07]  /*9e30*/  IMAD.MOV.U32 R21, RZ, RZ, R18 ;  /* 0x000000ffff157224 */ /* 0x000fce00078e0012 */
.L_x_57761:
[----:B------:R-:W-:Y:S05]  /*9e40*/  BSYNC B1 ;  /* 0x0000000000017941 */ /* 0x000fea0003800000 */
.L_x_57759:
        /* <DEDUP_REMOVED lines=9> */
.L_x_57763:
[----:B------:R-:W-:Y:S02]  /*9ee0*/  IMAD.MOV.U32 R34, RZ, RZ, R20 ;  /* 0x000000ffff227224 */ /* 0x000fe400078e0014 */
[----:B------:R-:W-:Y:S02]  /*9ef0*/  IMAD.MOV.U32 R18, RZ, RZ, R19 ;  /* 0x000000ffff127224 */ /* 0x000fe400078e0013 */
[----:B------:R-:W-:Y:S02]  /*9f00*/  IMAD.MOV.U32 R20, RZ, RZ, R17 ;  /* 0x000000ffff147224 */ /* 0x000fe400078e0011 */
[----:B------:R-:W-:-:S07]  /*9f10*/  IMAD.MOV.U32 R19, RZ, RZ, R16 ;  /* 0x000000ffff137224 */ /* 0x000fce00078e0010 */
.L_x_57764:
[----:B------:R-:W-:Y:S05]  /*9f20*/  BSYNC B1 ;  /* 0x0000000000017941 */ /* 0x000fea0003800000 */
.L_x_57762:
        /* <DEDUP_REMOVED lines=16> */
.L_x_57766:
[----:B------:R-:W-:Y:S01]  /*a030*/  IMAD.MOV.U32 R38, RZ, RZ, R27 ;  /* 0x000000ffff267224 */ /* 0x000fe200078e001b */
[----:B------:R-:W-:Y:S01]  /*a040*/  MOV R27, R60 ;  /* 0x0000003c001b7202 */ /* 0x000fe20000000f00 */
[----:B------:R-:W-:Y:S02]  /*a050*/  IMAD.MOV.U32 R16, RZ, RZ, R43 ;  /* 0x000000ffff107224 */ /* 0x000fe400078e002b */
[----:B------:R-:W-:-:S07]  /*a060*/  IMAD.MOV.U32 R43, RZ, RZ, R36 ;  /* 0x000000ffff2b7224 */ /* 0x000fce00078e0024 */
.L_x_57767:
[----:B------:R-:W-:Y:S05]  /*a070*/  BSYNC B1 ;  /* 0x0000000000017941 */ /* 0x000fea0003800000 */
.L_x_57765:
        /* <DEDUP_REMOVED lines=9> */
.L_x_57769:
[----:B------:R-:W-:Y:S01]  /*a110*/  IMAD.MOV.U32 R39, RZ, RZ, R38 ;  /* 0x000000ffff277224 */ /* 0x000fe200078e0026 */
[----:B------:R-:W-:Y:S01]  /*a120*/  MOV R38, R31 ;  /* 0x0000001f00267202 */ /* 0x000fe20000000f00 */
[----:B------:R-:W-:Y:S02]  /*a130*/  IMAD.MOV.U32 R17, RZ, RZ, R16 ;  /* 0x000000ffff117224 */ /* 0x000fe400078e0010 */
[----:B------:R-:W-:-:S07]  /*a140*/  IMAD.MOV.U32 R16, RZ, RZ, R15 ;  /* 0x000000ffff107224 */ /* 0x000fce00078e000f */
.L_x_57770:
[----:B------:R-:W-:Y:S05]  /*a150*/  BSYNC B1 ;  /* 0x0000000000017941 */ /* 0x000fea0003800000 */
.L_x_57768:
        /* <DEDUP_REMOVED lines=9> */
.L_x_57772:
[----:B------:R-:W-:Y:S01]  /*a1f0*/  IMAD.MOV.U32 R58, RZ, RZ, R39 ;  /* 0x000000ffff3a7224 */ /* 0x000fe200078e0027 */
[----:B------:R-:W-:Y:S01]  /*a200*/  MOV R39, R32 ;  /* 0x0000002000277202 */ /* 0x000fe20000000f00 */
[----:B------:R-:W-:Y:S02]  /*a210*/  IMAD.MOV.U32 R36, RZ, RZ, R17 ;  /* 0x000000ffff247224 */ /* 0x000fe400078e0011 */
[----:B------:R-:W-:-:S07]  /*a220*/  IMAD.MOV.U32 R17, RZ, RZ, R14 ;  /* 0x000000ffff117224 */ /* 0x000fce00078e000e */
.L_x_57773:
[----:B------:R-:W-:Y:S05]  /*a230*/  BSYNC B1 ;  /* 0x0000000000017941 */ /* 0x000fea0003800000 */
.L_x_57771:
        /* <DEDUP_REMOVED lines=9> */
.L_x_57775:
[----:B------:R-:W-:Y:S01]  /*a2d0*/  IMAD.MOV.U32 R31, RZ, RZ, R58 ;  /* 0x000000ffff1f7224 */ /* 0x000fe200078e003a */
[----:B------:R-:W-:Y:S01]  /*a2e0*/  MOV R58, R33 ;  /* 0x00000021003a7202 */ /* 0x000fe20000000f00 */
[----:B------:R-:W-:Y:S02]  /*a2f0*/  IMAD.MOV.U32 R15, RZ, RZ, R36 ;  /* 0x000000ffff0f7224 */ /* 0x000fe400078e0024 */
[----:B------:R-:W-:-:S07]  /*a300*/  IMAD.MOV.U32 R36, RZ, RZ, R13 ;  /* 0x000000ffff247224 */ /* 0x000fce00078e000d */
.L_x_57776:
[----:B------:R-:W-:Y:S05]  /*a310*/  BSYNC B1 ;  /* 0x0000000000017941 */ /* 0x000fea0003800000 */
.L_x_57774:
        /* <DEDUP_REMOVED lines=9> */
.L_x_57778:
[----:B------:R-:W-:Y:S01]  /*a3b0*/  IMAD.MOV.U32 R32, RZ, RZ, R31 ;  /* 0x000000ffff207224 */ /* 0x000fe200078e001f */
[----:B------:R-:W-:Y:S01]  /*a3c0*/  MOV R31, R28 ;  /* 0x0000001c001f7202 */ /* 0x000fe20000000f00 */
[----:B------:R-:W-:Y:S02]  /*a3d0*/  IMAD.MOV.U32 R14, RZ, RZ, R15 ;  /* 0x000000ffff0e7224 */ /* 0x000fe400078e000f */
[----:B------:R-:W-:-:S07]  /*a3e0*/  IMAD.MOV.U32 R15, RZ, RZ, R12 ;  /* 0x000000ffff0f7224 */ /* 0x000fce00078e000c */
.L_x_57779:
[----:B------:R-:W-:Y:S05]  /*a3f0*/  BSYNC B1 ;  /* 0x0000000000017941 */ /* 0x000fea0003800000 */
.L_x_57777:
        /* <DEDUP_REMOVED lines=9> */
.L_x_57781:
[----:B------:R-:W-:Y:S01]  /*a490*/  IMAD.MOV.U32 R33, RZ, RZ, R32 ;  /* 0x000000ffff217224 */ /* 0x000fe200078e0020 */
[----:B------:R-:W-:Y:S01]  /*a4a0*/  MOV R32, R35 ;  /* 0x0000002300207202 */ /* 0x000fe20000000f00 */
[----:B------:R-:W-:Y:S02]  /*a4b0*/  IMAD.MOV.U32 R13, RZ, RZ, R14 ;  /* 0x000000ffff0d7224 */ /* 0x000fe400078e000e */
[----:B------:R-:W-:-:S07]  /*a4c0*/  IMAD.MOV.U32 R14, RZ, RZ, R29 ;  /* 0x000000ffff0e7224 */ /* 0x000fce00078e001d */
.L_x_57782:
[----:B------:R-:W-:Y:S05]  /*a4d0*/  BSYNC B1 ;  /* 0x0000000000017941 */ /* 0x000fea0003800000 */
.L_x_57780:
        /* <DEDUP_REMOVED lines=9> */
.L_x_57784:
[----:B------:R-:W-:Y:S01]  /*a570*/  IMAD.MOV.U32 R28, RZ, RZ, R33 ;  /* 0x000000ffff1c7224 */ /* 0x000fe200078e0021 */
[----:B------:R-:W-:Y:S01]  /*a580*/  MOV R33, R54 ;  /* 0x0000003600217202 */ /* 0x000fe20000000f00 */
[----:B------:R-:W-:Y:S02]  /*a590*/  IMAD.MOV.U32 R12, RZ, RZ, R13 ;  /* 0x000000ffff0c7224 */ /* 0x000fe400078e000d */
[----:B------:R-:W-:-:S07]  /*a5a0*/  IMAD.MOV.U32 R13, RZ, RZ, R30 ;  /* 0x000000ffff0d7224 */ /* 0x000fce00078e001e */
.L_x_57785:
[----:B------:R-:W-:Y:S05]  /*a5b0*/  BSYNC B1 ;  /* 0x0000000000017941 */ /* 0x000fea0003800000 */
.L_x_57783:
        /* <DEDUP_REMOVED lines=9> */
.L_x_57787:
[----:B------:R-:W-:Y:S01]  /*a650*/  IMAD.MOV.U32 R35, RZ, RZ, R28 ;  /* 0x000000ffff237224 */ /* 0x000fe200078e001c */
[----:B------:R-:W-:Y:S01]  /*a660*/  MOV R28, R49 ;  /* 0x00000031001c7202 */ /* 0x000fe20000000f00 */
[----:B------:R-:W-:Y:S02]  /*a670*/  IMAD.MOV.U32 R29, RZ, RZ, R12 ;  /* 0x000000ffff1d7224 */ /* 0x000fe400078e000c */
[----:B------:R-:W-:-:S07]  /*a680*/  IMAD.MOV.U32 R12, RZ, RZ, R47 ;  /* 0x000000ffff0c7224 */ /* 0x000fce00078e002f */
.L_x_57788:
[----:B------:R-:W-:Y:S05]  /*a690*/  BSYNC B1 ;  /* 0x0000000000017941 */ /* 0x000fea0003800000 */
.L_x_57786:
        /* <DEDUP_REMOVED lines=9> */
.L_x_57790:
[----:B------:R-:W-:Y:S01]  /*a730*/  IMAD.MOV.U32 R54, RZ, RZ, R35 ;  /* 0x000000ffff367224 */ /* 0x000fe200078e0023 */
[----:B------:R-:W-:Y:S01]  /*a740*/  MOV R35, R42 ;  /* 0x0000002a00237202 */ /* 0x000fe20000000f00 */
[----:B------:R-:W-:Y:S02]  /*a750*/  IMAD.MOV.U32 R30, RZ, RZ, R29 ;  /* 0x000000ffff1e7224 */ /* 0x000fe400078e001d */
[----:B------:R-:W-:-:S07]  /*a760*/  IMAD.MOV.U32 R29, RZ, RZ, R26 ;  /* 0x000000ffff1d7224 */ /* 0x000fce00078e001a */
.L_x_57791:
[----:B------:R-:W-:Y:S05]  /*a770*/  BSYNC B1 ;  /* 0x0000000000017941 */ /* 0x000fea0003800000 */
.L_x_57789:
        /* <DEDUP_REMOVED lines=9> */
.L_x_57793:
[----:B------:R-:W-:Y:S01]  /*a810*/  IMAD.MOV.U32 R47, RZ, RZ, R54 ;  /* 0x000000ffff2f7224 */ /* 0x000fe200078e0036 */
[----:B------:R-:W-:Y:S01]  /*a820*/  MOV R54, R41 ;  /* 0x0000002900367202 */ /* 0x000fe20000000f00 */
[----:B------:R-:W-:Y:S02]  /*a830*/  IMAD.MOV.U32 R45, RZ, RZ, R30 ;  /* 0x000000ffff2d7224 */ /* 0x000fe400078e001e */
[----:B------:R-:W-:-:S07]  /*a840*/  IMAD.MOV.U32 R30, RZ, RZ, R25 ;  /* 0x000000ffff1e7224 */ /* 0x000fce00078e0019 */
.L_x_57794:
[----:B------:R-:W-:Y:S05]  /*a850*/  BSYNC B1 ;  /* 0x0000000000017941 */ /* 0x000fea0003800000 */
.L_x_57792:
        /* <DEDUP_REMOVED lines=9> */
.L_x_57796:
[----:B------:R-:W-:Y:S01]  /*a8f0*/  IMAD.MOV.U32 R26, RZ, RZ, R47 ;  /* 0x000000ffff1a7224 */ /* 0x000fe200078e002f */
[----:B------:R-:W-:Y:S01]  /*a900*/  MOV R47, R40 ;  /* 0x00000028002f7202 */ /* 0x000fe20000000f00 */
[----:B------:R-:W-:Y:S02]  /*a910*/  IMAD.MOV.U32 R25, RZ, RZ, R45 ;  /* 0x000000ffff197224 */ /* 0x000fe400078e002d */
[----:B------:R-:W-:-:S07]  /*a920*/  IMAD.MOV.U32 R45, RZ, RZ, R24 ;  /* 0x000000ffff2d7224 */ /* 0x000fce00078e0018 */
.L_x_57797:
[----:B------:R-:W-:Y:S05]  /*a930*/  BSYNC B1 ;  /* 0x0000000000017941 */ /* 0x000fea0003800000 */
.L_x_57795:
        /* <DEDUP_REMOVED lines=9> */
.L_x_57799:
[----:B------:R-:W-:Y:S01]  /*a9d0*/  IMAD.MOV.U32 R40, RZ, RZ, R26 ;  /* 0x000000ffff287224 */ /* 0x000fe200078e001a */
[----:B------:R-:W-:Y:S01]  /*a9e0*/  MOV R26, R23 ;  /* 0x00000017001a7202 */ /* 0x000fe20000000f00 */
[----:B------:R-:W-:Y:S02]  /*a9f0*/  IMAD.MOV.U32 R24, RZ, RZ, R25 ;  /* 0x000000ffff187224 */ /* 0x000fe400078e0019 */
[----:B------:R-:W-:-:S07]  /*aa00*/  IMAD.MOV.U32 R25, RZ, RZ, R22 ;  /* 0x000000ffff197224 */ /* 0x000fce00078e0016 */
.L_x_57800:
[----:B------:R-:W-:Y:S05]  /*aa10*/  BSYNC B1 ;  /* 0x0000000000017941 */ /* 0x000fea0003800000 */
.L_x_57798:
        /* <DEDUP_REMOVED lines=9> */
.L_x_57802:
[----:B------:R-:W-:Y:S01]  /*aab0*/  IMAD.MOV.U32 R23, RZ, RZ, R40 ;  /* 0x000000ffff177224 */ /* 0x000fe200078e0028 */
[----:B------:R-:W-:Y:S01]  /*aac0*/  MOV R40, R37 ;  /* 0x0000002500287202 */ /* 0x000fe20000000f00 */
[----:B------:R-:W-:Y:S02]  /*aad0*/  IMAD.MOV.U32 R22, RZ, RZ, R24 ;  /* 0x000000ffff167224 */ /* 0x000fe400078e0018 */
[----:B------:R-:W-:-:S07]  /*aae0*/  IMAD.MOV.U32 R24, RZ, RZ, R21 ;  /* 0x000000ffff187224 */ /* 0x000fce00078e0015 */
.L_x_57803:
[----:B------:R-:W-:Y:S05]  /*aaf0*/  BSYNC B1 ;  /* 0x0000000000017941 */ /* 0x000fea0003800000 */
.L_x_57801:
        /* <DEDUP_REMOVED lines=9> */
.L_x_57805:
[----:B------:R-:W-:Y:S01]  /*ab90*/  IMAD.MOV.U32 R37, RZ, RZ, R23 ;  /* 0x000000ffff257224 */ /* 0x000fe200078e0017 */
[----:B------:R-:W-:Y:S01]  /*aba0*/  MOV R23, R20 ;  /* 0x0000001400177202 */ /* 0x000fe20000000f00 */
[----:B------:R-:W-:Y:S02]  /*abb0*/  IMAD.MOV.U32 R21, RZ, RZ, R22 ;  /* 0x000000ffff157224 */ /* 0x000fe400078e0016 */
[----:B------:R-:W-:-:S07]  /*abc0*/  IMAD.MOV.U32 R22, RZ, RZ, R19 ;  /* 0x000000ffff167224 */ /* 0x000fce00078e0013 */
.L_x_57806:
[----:B------:R-:W-:Y:S05]  /*abd0*/  BSYNC B1 ;  /* 0x0000000000017941 */ /* 0x000fea0003800000 */
.L_x_57804:
        /* <DEDUP_REMOVED lines=9> */
.L_x_57808:
[----:B------:R-:W-:Y:S01]  /*ac70*/  IMAD.MOV.U32 R20, RZ, RZ, R37 ;  /* 0x000000ffff147224 */ /* 0x000fe200078e0025 */
[----:B------:R-:W-:Y:S01]  /*ac80*/  MOV R37, R34 ;  /* 0x0000002200257202 */ /* 0x000fe20000000f00 */
[----:B------:R-:W-:Y:S02]  /*ac90*/  IMAD.MOV.U32 R19, RZ, RZ, R21 ;  /* 0x000000ffff137224 */ /* 0x000fe400078e0015 */
[----:B------:R-:W-:-:S07]  /*aca0*/  IMAD.MOV.U32 R21, RZ, RZ, R18 ;  /* 0x000000ffff157224 */ /* 0x000fce00078e0012 */
.L_x_57809:
[----:B------:R-:W-:Y:S05]  /*acb0*/  BSYNC B1 ;  /* 0x0000000000017941 */ /* 0x000fea0003800000 */
.L_x_57807:
        /* <DEDUP_REMOVED lines=16> */
.L_x_57811:
[----:B------:R-:W-:Y:S01]  /*adc0*/  MOV R34, R27 ;  /* 0x0000001b00227202 */ /* 0x000fe20000000f00 */
[----:B------:R-:W-:Y:S02]  /*add0*/  IMAD.MOV.U32 R18, RZ, RZ, R43 ;  /* 0x000000ffff127224 */ /* 0x000fe400078e002b */
[----:B------:R-:W-:Y:S02]  /*ade0*/  IMAD.MOV.U32 R27, RZ, RZ, R38 ;  /* 0x000000ffff1b7224 */ /* 0x000fe400078e0026 */
[----:B------:R-:W-:-:S07]  /*adf0*/  IMAD.MOV.U32 R43, RZ, RZ, R16 ;  /* 0x000000ffff2b7224 */ /* 0x000fce00078e0010 */
.L_x_57812:
[----:B------:R-:W-:Y:S05]  /*ae00*/  BSYNC B1 ;  /* 0x0000000000017941 */ /* 0x000fea0003800000 */
.L_x_57810:
        /* <DEDUP_REMOVED lines=9> */
.L_x_57814:
[----:B------:R-:W-:Y:S01]  /*aea0*/  MOV R41, R34 ;  /* 0x0000002200297202 */ /* 0x000fe20000000f00 */
[----:B------:R-:W-:Y:S02]  /*aeb0*/  IMAD.MOV.U32 R11, RZ, RZ, R18 ;  /* 0x000000ffff0b7224 */ /* 0x000fe400078e0012 */
[----:B------:R-:W-:Y:S02]  /*aec0*/  IMAD.MOV.U32 R34, RZ, RZ, R39 ;  /* 0x000000ffff227224 */ /* 0x000fe400078e0027 */
[----:B------:R-:W-:-:S07]  /*aed0*/  IMAD.MOV.U32 R18, RZ, RZ, R17 ;  /* 0x000000ffff127224 */ /* 0x000fce00078e0011 */
.L_x_57815:
[----:B------:R-:W-:Y:S05]  /*aee0*/  BSYNC B1 ;  /* 0x0000000000017941 */ /* 0x000fea0003800000 */
.L_x_57813:
        /* <DEDUP_REMOVED lines=9> */
.L_x_57817:
[----:B------:R-:W-:Y:S01]  /*af80*/  MOV R38, R41 ;  /* 0x0000002900267202 */ /* 0x000fe20000000f00 */
[----:B------:R-:W-:Y:S02]  /*af90*/  IMAD.MOV.U32 R16, RZ, RZ, R11 ;  /* 0x000000ffff107224 */ /* 0x000fe400078e000b */
[----:B------:R-:W-:Y:S02]  /*afa0*/  IMAD.MOV.U32 R41, RZ, RZ, R58 ;  /* 0x000000ffff297224 */ /* 0x000fe400078e003a */
[----:B------:R-:W-:-:S07]  /*afb0*/  IMAD.MOV.U32 R11, RZ, RZ, R36 ;  /* 0x000000ffff0b7224 */ /* 0x000fce00078e0024 */
.L_x_57818:
[----:B------:R-:W-:Y:S05]  /*afc0*/  BSYNC B1 ;  /* 0x0000000000017941 */ /* 0x000fea0003800000 */
.L_x_57816:
        /* <DEDUP_REMOVED lines=9> */
.L_x_57820:
[----:B------:R-:W-:Y:S01]  /*b060*/  MOV R39, R38 ;  /* 0x0000002600277202 */ /* 0x000fe20000000f00 */
[----:B------:R-:W-:Y:S02]  /*b070*/  IMAD.MOV.U32 R17, RZ, RZ, R16 ;  /* 0x000000ffff117224 */ /* 0x000fe400078e0010 */
[----:B------:R-:W-:Y:S02]  /*b080*/  IMAD.MOV.U32 R38, RZ, RZ, R31 ;  /* 0x000000ffff267224 */ /* 0x000fe400078e001f */
[----:B------:R-:W-:-:S07]  /*b090*/  IMAD.MOV.U32 R16, RZ, RZ, R15 ;  /* 0x000000ffff107224 */ /* 0x000fce00078e000f */
.L_x_57821:
[----:B------:R-:W-:Y:S05]  /*b0a0*/  BSYNC B1 ;  /* 0x0000000000017941 */ /* 0x000fea0003800000 */
.L_x_57819:
        /* <DEDUP_REMOVED lines=9> */
.L_x_57823:
[----:B------:R-:W-:Y:S01]  /*b140*/  MOV R42, R39 ;  /* 0x00000027002a7202 */ /* 0x000fe20000000f00 */
[----:B------:R-:W-:Y:S02]  /*b150*/  IMAD.MOV.U32 R36, RZ, RZ, R17 ;  /* 0x000000ffff247224 */ /* 0x000fe400078e0011 */
[----:B------:R-:W-:Y:S02]  /*b160*/  IMAD.MOV.U32 R39, RZ, RZ, R32 ;  /* 0x000000ffff277224 */ /* 0x000fe400078e0020 */
[----:B------:R-:W-:-:S07]  /*b170*/  IMAD.MOV.U32 R17, RZ, RZ, R14 ;  /* 0x000000ffff117224 */ /* 0x000fce00078e000e */
.L_x_57824:
[----:B------:R-:W-:Y:S05]  /*b180*/  BSYNC B1 ;  /* 0x0000000000017941 */ /* 0x000fea0003800000 */
.L_x_57822:
        /* <DEDUP_REMOVED lines=9> */
.L_x_57826:
[----:B------:R-:W-:Y:S01]  /*b220*/  MOV R31, R42 ;  /* 0x0000002a001f7202 */ /* 0x000fe20000000f00 */
[----:B------:R-:W-:Y:S02]  /*b230*/  IMAD.MOV.U32 R15, RZ, RZ, R36 ;  /* 0x000000ffff0f7224 */ /* 0x000fe400078e0024 */
[----:B------:R-:W-:Y:S02]  /*b240*/  IMAD.MOV.U32 R42, RZ, RZ, R33 ;  /* 0x000000ffff2a7224 */ /* 0x000fe400078e0021 */
[----:B------:R-:W-:-:S07]  /*b250*/  IMAD.MOV.U32 R36, RZ, RZ, R13 ;  /* 0x000000ffff247224 */ /* 0x000fce00078e000d */
.L_x_57827:
[----:B------:R-:W-:Y:S05]  /*b260*/  BSYNC B1 ;  /* 0x0000000000017941 */ /* 0x000fea0003800000 */
.L_x_57825:
        /* <DEDUP_REMOVED lines=9> */
.L_x_57829:
[----:B------:R-:W-:Y:S01]  /*b300*/  MOV R32, R31 ;  /* 0x0000001f00207202 */ /* 0x000fe20000000f00 */
[----:B------:R-:W-:Y:S02]  /*b310*/  IMAD.MOV.U32 R14, RZ, RZ, R15 ;  /* 0x000000ffff0e7224 */ /* 0x000fe400078e000f */
[----:B------:R-:W-:Y:S02]  /*b320*/  IMAD.MOV.U32 R31, RZ, RZ, R28 ;  /* 0x000000ffff1f7224 */ /* 0x000fe400078e001c */
[----:B------:R-:W-:-:S07]  /*b330*/  IMAD.MOV.U32 R15, RZ, RZ, R12 ;  /* 0x000000ffff0f7224 */ /* 0x000fce00078e000c */
.L_x_57830:
[----:B------:R-:W-:Y:S05]  /*b340*/  BSYNC B1 ;  /* 0x0000000000017941 */ /* 0x000fea0003800000 */
.L_x_57828:
        /* <DEDUP_REMOVED lines=9> */
.L_x_57832:
[----:B------:R-:W-:Y:S01]  /*b3e0*/  MOV R33, R32 ;  /* 0x0000002000217202 */ /* 0x000fe20000000f00 */
[----:B------:R-:W-:Y:S02]  /*b3f0*/  IMAD.MOV.U32 R13, RZ, RZ, R14 ;  /* 0x000000ffff0d7224 */ /* 0x000fe400078e000e */
[----:B------:R-:W-:Y:S02]  /*b400*/  IMAD.MOV.U32 R32, RZ, RZ, R35 ;  /* 0x000000ffff207224 */ /* 0x000fe400078e0023 */
[----:B------:R-:W-:-:S07]  /*b410*/  IMAD.MOV.U32 R14, RZ, RZ, R29 ;  /* 0x000000ffff0e7224 */ /* 0x000fce00078e001d */
.L_x_57833:
[----:B------:R-:W-:Y:S05]  /*b420*/  BSYNC B1 ;  /* 0x0000000000017941 */ /* 0x000fea0003800000 */
.L_x_57831:
        /* <DEDUP_REMOVED lines=9> */
.L_x_57835:
[----:B------:R-:W-:Y:S01]  /*b4c0*/  MOV R28, R33 ;  /* 0x00000021001c7202 */ /* 0x000fe20000000f00 */
[----:B------:R-:W-:Y:S02]  /*b4d0*/  IMAD.MOV.U32 R12, RZ, RZ, R13 ;  /* 0x000000ffff0c7224 */ /* 0x000fe400078e000d */
[----:B------:R-:W-:Y:S02]  /*b4e0*/  IMAD.MOV.U32 R33, RZ, RZ, R54 ;  /* 0x000000ffff217224 */ /* 0x000fe400078e0036 */
[----:B------:R-:W-:-:S07]  /*b4f0*/  IMAD.MOV.U32 R13, RZ, RZ, R30 ;  /* 0x000000ffff0d7224 */ /* 0x000fce00078e001e */
.L_x_57836:
[----:B------:R-:W-:Y:S05]  /*b500*/  BSYNC B1 ;  /* 0x0000000000017941 */ /* 0x000fea0003800000 */
.L_x_57834:
        /* <DEDUP_REMOVED lines=9> */
.L_x_57838:
[----:B------:R-:W-:Y:S01]  /*b5a0*/  MOV R29, R28 ;  /* 0x0000001c001d7202 */ /* 0x000fe20000000f00 */
[----:B------:R-:W-:Y:S02]  /*b5b0*/  IMAD.MOV.U32 R30, RZ, RZ, R12 ;  /* 0x000000ffff1e7224 */ /* 0x000fe400078e000c */
[----:B------:R-:W-:Y:S02]  /*b5c0*/  IMAD.MOV.U32 R28, RZ, RZ, R47 ;  /* 0x000000ffff1c7224 */ /* 0x000fe400078e002f */
[----:B------:R-:W-:-:S07]  /*b5d0*/  IMAD.MOV.U32 R12, RZ, RZ, R45 ;  /* 0x000000ffff0c7224 */ /* 0x000fce00078e002d */
.L_x_57839:
[----:B------:R-:W-:Y:S05]  /*b5e0*/  BSYNC B1 ;  /* 0x0000000000017941 */ /* 0x000fea0003800000 */
.L_x_57837:
        /* <DEDUP_REMOVED lines=9> */
.L_x_57841:
[----:B------:R-:W-:Y:S01]  /*b680*/  MOV R45, R29 ;  /* 0x0000001d002d7202 */ /* 0x000fe20000000f00 */
[----:B------:R-:W-:Y:S02]  /*b690*/  IMAD.MOV.U32 R35, RZ, RZ, R30 ;  /* 0x000000ffff237224 */ /* 0x000fe400078e001e */
[----:B------:R-:W-:Y:S02]  /*b6a0*/  IMAD.MOV.U32 R29, RZ, RZ, R26 ;  /* 0x000000ffff1d7224 */ /* 0x000fe400078e001a */
[----:B------:R-:W-:-:S07]  /*b6b0*/  IMAD.MOV.U32 R30, RZ, RZ, R25 ;  /* 0x000000ffff1e7224 */ /* 0x000fce00078e0019 */
.L_x_57842:
[----:B------:R-:W-:Y:S05]  /*b6c0*/  BSYNC B1 ;  /* 0x0000000000017941 */ /* 0x000fea0003800000 */
.L_x_57840:
        /* <DEDUP_REMOVED lines=9> */
.L_x_57844:
[----:B------:R-:W-:Y:S01]  /*b760*/  MOV R26, R45 ;  /* 0x0000002d001a7202 */ /* 0x000fe20000000f00 */
[----:B------:R-:W-:Y:S02]  /*b770*/  IMAD.MOV.U32 R25, RZ, RZ, R35 ;  /* 0x000000ffff197224 */ /* 0x000fe400078e0023 */
[----:B------:R-:W-:Y:S02]  /*b780*/  IMAD.MOV.U32 R45, RZ, RZ, R40 ;  /* 0x000000ffff2d7224 */ /* 0x000fe400078e0028 */
[----:B------:R-:W-:-:S07]  /*b790*/  IMAD.MOV.U32 R35, RZ, RZ, R24 ;  /* 0x000000ffff237224 */ /* 0x000fce00078e0018 */
.L_x_57845:
[----:B------:R-:W-:Y:S05]  /*b7a0*/  BSYNC B1 ;  /* 0x0000000000017941 */ /* 0x000fea0003800000 */
.L_x_57843:
        /* <DEDUP_REMOVED lines=9> */
.L_x_57847:
[----:B------:R-:W-:Y:S01]  /*b840*/  MOV R40, R26 ;  /* 0x0000001a00287202 */ /* 0x000fe20000000f00 */
[----:B------:R-:W-:Y:S02]  /*b850*/  IMAD.MOV.U32 R24, RZ, RZ, R25 ;  /* 0x000000ffff187224 */ /* 0x000fe400078e0019 */
[----:B------:R-:W-:Y:S02]  /*b860*/  IMAD.MOV.U32 R26, RZ, RZ, R23 ;  /* 0x000000ffff1a7224 */ /* 0x000fe400078e0017 */
[----:B------:R-:W-:-:S07]  /*b870*/  IMAD.MOV.U32 R25, RZ, RZ, R22 ;  /* 0x000000ffff197224 */ /* 0x000fce00078e0016 */
.L_x_57848:
[----:B------:R-:W-:Y:S05]  /*b880*/  BSYNC B1 ;  /* 0x0000000000017941 */ /* 0x000fea0003800000 */
.L_x_57846:
        /* <DEDUP_REMOVED lines=9> */
.L_x_57850:
[----:B------:R-:W-:Y:S01]  /*b920*/  MOV R23, R40 ;  /* 0x0000002800177202 */ /* 0x000fe20000000f00 */
[----:B------:R-:W-:Y:S02]  /*b930*/  IMAD.MOV.U32 R22, RZ, RZ, R24 ;  /* 0x000000ffff167224 */ /* 0x000fe400078e0018 */
[----:B------:R-:W-:Y:S02]  /*b940*/  IMAD.MOV.U32 R40, RZ, RZ, R37 ;  /* 0x000000ffff287224 */ /* 0x000fe400078e0025 */
[----:B------:R-:W-:-:S07]  /*b950*/  IMAD.MOV.U32 R24, RZ, RZ, R21 ;  /* 0x000000ffff187224 */ /* 0x000fce00078e0015 */
.L_x_57851:
[----:B------:R-:W-:Y:S05]  /*b960*/  BSYNC B1 ;  /* 0x0000000000017941 */ /* 0x000fea0003800000 */
.L_x_57849:
        /* <DEDUP_REMOVED lines=9> */
.L_x_57853:
[----:B------:R-:W-:Y:S01]  /*ba00*/  MOV R37, R23 ;  /* 0x0000001700257202 */ /* 0x000fe20000000f00 */
[----:B------:R-:W-:Y:S02]  /*ba10*/  IMAD.MOV.U32 R21, RZ, RZ, R22 ;  /* 0x000000ffff157224 */ /* 0x000fe400078e0016 */
[----:B------:R-:W-:Y:S02]  /*ba20*/  IMAD.MOV.U32 R23, RZ, RZ, R20 ;  /* 0x000000ffff177224 */ /* 0x000fe400078e0014 */
[----:B------:R-:W-:-:S07]  /*ba30*/  IMAD.MOV.U32 R22, RZ, RZ, R19 ;  /* 0x000000ffff167224 */ /* 0x000fce00078e0013 */
.L_x_57854:
[----:B------:R-:W-:Y:S05]  /*ba40*/  BSYNC B1 ;  /* 0x0000000000017941 */ /* 0x000fea0003800000 */
.L_x_57852:
        /* <DEDUP_REMOVED lines=16> */
.L_x_57856:
[----:B------:R-:W-:Y:S02]  /*bb50*/  IMAD.MOV.U32 R52, RZ, RZ, R27 ;  /* 0x000000ffff347224 */ /* 0x000fe400078e001b */
[----:B------:R-:W-:Y:S02]  /*bb60*/  IMAD.MOV.U32 R20, RZ, RZ, R43 ;  /* 0x000000ffff147224 */ /* 0x000fe400078e002b */
[----:B------:R-:W-:Y:S02]  /*bb70*/  IMAD.MOV.U32 R27, RZ, RZ, R34 ;  /* 0x000000ffff1b7224 */ /* 0x000fe400078e0022 */
[----:B------:R-:W-:-:S07]  /*bb80*/  IMAD.MOV.U32 R43, RZ, RZ, R18 ;  /* 0x000000ffff2b7224 */ /* 0x000fce00078e0012 */
.L_x_57857:
[----:B------:R-:W-:Y:S05]  /*bb90*/  BSYNC B1 ;  /* 0x0000000000017941 */ /* 0x000fea0003800000 */
.L_x_57855:
        /* <DEDUP_REMOVED lines=9> */
.L_x_57859:
[----:B------:R-:W-:Y:S02]  /*bc30*/  IMAD.MOV.U32 R19, RZ, RZ, R52 ;  /* 0x000000ffff137224 */ /* 0x000fe400078e0034 */
[----:B------:R-:W-:Y:S02]  /*bc40*/  IMAD.MOV.U32 R9, RZ, RZ, R20 ;  /* 0x000000ffff097224 */ /* 0x000fe400078e0014 */
[----:B------:R-:W-:Y:S02]  /*bc50*/  IMAD.MOV.U32 R52, RZ, RZ, R41 ;  /* 0x000000ffff347224 */ /* 0x000fe400078e0029 */
[----:B------:R-:W-:-:S07]  /*bc60*/  IMAD.MOV.U32 R20, RZ, RZ, R11 ;  /* 0x000000ffff147224 */ /* 0x000fce00078e000b */
.L_x_57860:
[----:B------:R-:W-:Y:S05]  /*bc70*/  BSYNC B1 ;  /* 0x0000000000017941 */ /* 0x000fea0003800000 */
.L_x_57858:
        /* <DEDUP_REMOVED lines=9> */
.L_x_57862:
[----:B------:R-:W-:Y:S02]  /*bd10*/  IMAD.MOV.U32 R34, RZ, RZ, R19 ;  /* 0x000000ffff227224 */ /* 0x000fe400078e0013 */
[----:B------:R-:W-:Y:S02]  /*bd20*/  IMAD.MOV.U32 R18, RZ, RZ, R9 ;  /* 0x000000ffff127224 */ /* 0x000fe400078e0009 */
[----:B------:R-:W-:Y:S02]  /*bd30*/  IMAD.MOV.U32 R19, RZ, RZ, R38 ;  /* 0x000000ffff137224 */ /* 0x000fe400078e0026 */
[----:B------:R-:W-:-:S07]  /*bd40*/  IMAD.MOV.U32 R9, RZ, RZ, R16 ;  /* 0x000000ffff097224 */ /* 0x000fce00078e0010 */
.L_x_57863:
[----:B------:R-:W-:Y:S05]  /*bd50*/  BSYNC B1 ;  /* 0x0000000000017941 */ /* 0x000fea0003800000 */
.L_x_57861:
        /* <DEDUP_REMOVED lines=9> */
.L_x_57865:
[----:B------:R-:W-:Y:S02]  /*bdf0*/  IMAD.MOV.U32 R41, RZ, RZ, R34 ;  /* 0x000000ffff297224 */ /* 0x000fe400078e0022 */
[----:B------:R-:W-:Y:S02]  /*be00*/  IMAD.MOV.U32 R11, RZ, RZ, R18 ;  /* 0x000000ffff0b7224 */ /* 0x000fe400078e0012 */
[----:B------:R-:W-:Y:S02]  /*be10*/  IMAD.MOV.U32 R34, RZ, RZ, R39 ;  /* 0x000000ffff227224 */ /* 0x000fe400078e0027 */
[----:B------:R-:W-:-:S07]  /*be20*/  IMAD.MOV.U32 R18, RZ, RZ, R17 ;  /* 0x000000ffff127224 */ /* 0x000fce00078e0011 */
.L_x_57866:
[----:B------:R-:W-:Y:S05]  /*be30*/  BSYNC B1 ;  /* 0x0000000000017941 */ /* 0x000fea0003800000 */
.L_x_57864:
        /* <DEDUP_REMOVED lines=9> */
.L_x_57868:
[----:B------:R-:W-:Y:S02]  /*bed0*/  IMAD.MOV.U32 R38, RZ, RZ, R41 ;  /* 0x000000ffff267224 */ /* 0x000fe400078e0029 */
[----:B------:R-:W-:Y:S02]  /*bee0*/  IMAD.MOV.U32 R16, RZ, RZ, R11 ;  /* 0x000000ffff107224 */ /* 0x000fe400078e000b */
[----:B------:R-:W-:Y:S02]  /*bef0*/  IMAD.MOV.U32 R41, RZ, RZ, R42 ;  /* 0x000000ffff297224 */ /* 0x000fe400078e002a */
[----:B------:R-:W-:-:S07]  /*bf00*/  IMAD.MOV.U32 R11, RZ, RZ, R36 ;  /* 0x000000ffff0b7224 */ /* 0x000fce00078e0024 */
.L_x_57869:
[----:B------:R-:W-:Y:S05]  /*bf10*/  BSYNC B1 ;  /* 0x0000000000017941 */ /* 0x000fea0003800000 */
.L_x_57867:
        /* <DEDUP_REMOVED lines=9> */
.L_x_57871:
[----:B------:R-:W-:Y:S02]  /*bfb0*/  IMAD.MOV.U32 R39, RZ, RZ, R38 ;  /* 0x000000ffff277224 */ /* 0x000fe400078e0026 */
[----:B------:R-:W-:Y:S02]  /*bfc0*/  IMAD.MOV.U32 R17, RZ, RZ, R16 ;  /* 0x000000ffff117224 */ /* 0x000fe400078e0010 */
[----:B------:R-:W-:Y:S02]  /*bfd0*/  IMAD.MOV.U32 R38, RZ, RZ, R31 ;  /* 0x000000ffff267224 */ /* 0x000fe400078e001f */
[----:B------:R-:W-:-:S07]  /*bfe0*/  IMAD.MOV.U32 R16, RZ, RZ, R15 ;  /* 0x000000ffff107224 */ /* 0x000fce00078e000f */
.L_x_57872:
[----:B------:R-:W-:Y:S05]  /*bff0*/  BSYNC B1 ;  /* 0x0000000000017941 */ /* 0x000fea0003800000 */
.L_x_57870:
        /* <DEDUP_REMOVED lines=9> */
.L_x_57874:
[----:B------:R-:W-:Y:S02]  /*c090*/  IMAD.MOV.U32 R42, RZ, RZ, R39 ;  /* 0x000000ffff2a7224 */ /* 0x000fe400078e0027 */
[----:B------:R-:W-:Y:S02]  /*c0a0*/  IMAD.MOV.U32 R36, RZ, RZ, R17 ;  /* 0x000000ffff247224 */ /* 0x000fe400078e0011 */
[----:B------:R-:W-:Y:S02]  /*c0b0*/  IMAD.MOV.U32 R39, RZ, RZ, R32 ;  /* 0x000000ffff277224 */ /* 0x000fe400078e0020 */
[----:B------:R-:W-:-:S07]  /*c0c0*/  IMAD.MOV.U32 R17, RZ, RZ, R14 ;  /* 0x000000ffff117224 */ /* 0x000fce00078e000e */
.L_x_57875:
[----:B------:R-:W-:Y:S05]  /*c0d0*/  BSYNC B1 ;  /* 0x0000000000017941 */ /* 0x000fea0003800000 */
.L_x_57873:
        /* <DEDUP_REMOVED lines=9> */
.L_x_57877:
[----:B------:R-:W-:Y:S02]  /*c170*/  IMAD.MOV.U32 R31, RZ, RZ, R42 ;  /* 0x000000ffff1f7224 */ /* 0x000fe400078e002a */
[----:B------:R-:W-:Y:S02]  /*c180*/  IMAD.MOV.U32 R15, RZ, RZ, R36 ;  /* 0x000000ffff0f7224 */ /* 0x000fe400078e0024 */
[----:B------:R-:W-:Y:S02]  /*c190*/  IMAD.MOV.U32 R42, RZ, RZ, R33 ;  /* 0x000000ffff2a7224 */ /* 0x000fe400078e0021 */
[----:B------:R-:W-:-:S07]  /*c1a0*/  IMAD.MOV.U32 R36, RZ, RZ, R13 ;  /* 0x000000ffff247224 */ /* 0x000fce00078e000d */
.L_x_57878:
[----:B------:R-:W-:Y:S05]  /*c1b0*/  BSYNC B1 ;  /* 0x0000000000017941 */ /* 0x000fea0003800000 */
.L_x_57876:
        /* <DEDUP_REMOVED lines=9> */
.L_x_57880:
[----:B------:R-:W-:Y:S02]  /*c250*/  IMAD.MOV.U32 R14, RZ, RZ, R31 ;  /* 0x000000ffff0e7224 */ /* 0x000fe400078e001f */
[----:B------:R-:W-:Y:S02]  /*c260*/  IMAD.MOV.U32 R13, RZ, RZ, R15 ;  /* 0x000000ffff0d7224 */ /* 0x000fe400078e000f */
[----:B------:R-:W-:Y:S02]  /*c270*/  IMAD.MOV.U32 R31, RZ, RZ, R28 ;  /* 0x000000ffff1f7224 */ /* 0x000fe400078e001c */
[----:B------:R-:W-:-:S07]  /*c280*/  IMAD.MOV.U32 R15, RZ, RZ, R12 ;  /* 0x000000ffff0f7224 */ /* 0x000fce00078e000c */
.L_x_57881:
[----:B------:R-:W-:Y:S05]  /*c290*/  BSYNC B1 ;  /* 0x0000000000017941 */ /* 0x000fea0003800000 */
.L_x_57879:
        /* <DEDUP_REMOVED lines=9> */
.L_x_57883:
[----:B------:R-:W-:Y:S02]  /*c330*/  IMAD.MOV.U32 R28, RZ, RZ, R14 ;  /* 0x000000ffff1c7224 */ /* 0x000fe400078e000e */
[----:B------:R-:W-:Y:S02]  /*c340*/  IMAD.MOV.U32 R12, RZ, RZ, R13 ;  /* 0x000000ffff0c7224 */ /* 0x000fe400078e000d */
[----:B------:R-:W-:Y:S02]  /*c350*/  IMAD.MOV.U32 R14, RZ, RZ, R29 ;  /* 0x000000ffff0e7224 */ /* 0x000fe400078e001d */
[----:B------:R-:W-:-:S07]  /*c360*/  IMAD.MOV.U32 R13, RZ, RZ, R30 ;  /* 0x000000ffff0d7224 */ /* 0x000fce00078e001e */
.L_x_57884:
[----:B------:R-:W-:Y:S05]  /*c370*/  BSYNC B1 ;  /* 0x0000000000017941 */ /* 0x000fea0003800000 */
.L_x_57882:
        /* <DEDUP_REMOVED lines=9> */
.L_x_57886:
[----:B------:R-:W-:Y:S02]  /*c410*/  IMAD.MOV.U32 R29, RZ, RZ, R28 ;  /* 0x000000ffff1d7224 */ /* 0x000fe400078e001c */
[----:B------:R-:W-:Y:S02]  /*c420*/  IMAD.MOV.U32 R30, RZ, RZ, R12 ;  /* 0x000000ffff1e7224 */ /* 0x000fe400078e000c */
[----:B------:R-:W-:Y:S02]  /*c430*/  IMAD.MOV.U32 R28, RZ, RZ, R45 ;  /* 0x000000ffff1c7224 */ /* 0x000fe400078e002d */
[----:B------:R-:W-:-:S07]  /*c440*/  IMAD.MOV.U32 R12, RZ, RZ, R35 ;  /* 0x000000ffff0c7224 */ /* 0x000fce00078e0023 */
.L_x_57887:
[----:B------:R-:W-:Y:S05]  /*c450*/  BSYNC B1 ;  /* 0x0000000000017941 */ /* 0x000fea0003800000 */
.L_x_57885:
        /* <DEDUP_REMOVED lines=9> */
.L_x_57889:
[----:B------:R-:W-:Y:S02]  /*c4f0*/  IMAD.MOV.U32 R35, RZ, RZ, R29 ;  /* 0x000000ffff237224 */ /* 0x000fe400078e001d */
[----:B------:R-:W-:Y:S02]  /*c500*/  IMAD.MOV.U32 R33, RZ, RZ, R30 ;  /* 0x000000ffff217224 */ /* 0x000fe400078e001e */
[----:B------:R-:W-:Y:S02]  /*c510*/  IMAD.MOV.U32 R29, RZ, RZ, R26 ;  /* 0x000000ffff1d7224 */ /* 0x000fe400078e001a */
[----:B------:R-:W-:-:S07]  /*c520*/  IMAD.MOV.U32 R30, RZ, RZ, R25 ;  /* 0x000000ffff1e7224 */ /* 0x000fce00078e0019 */
.L_x_57890:
[----:B------:R-:W-:Y:S05]  /*c530*/  BSYNC B1 ;  /* 0x0000000000017941 */ /* 0x000fea0003800000 */
.L_x_57888:
        /* <DEDUP_REMOVED lines=9> */
.L_x_57892:
[----:B------:R-:W-:Y:S02]  /*c5d0*/  IMAD.MOV.U32 R26, RZ, RZ, R35 ;  /* 0x000000ffff1a7224 */ /* 0x000fe400078e0023 */
[----:B------:R-:W-:Y:S02]  /*c5e0*/  IMAD.MOV.U32 R25, RZ, RZ, R33 ;  /* 0x000000ffff197224 */ /* 0x000fe400078e0021 */
[----:B------:R-:W-:Y:S02]  /*c5f0*/  IMAD.MOV.U32 R35, RZ, RZ, R40 ;  /* 0x000000ffff237224 */ /* 0x000fe400078e0028 */
[----:B------:R-:W-:-:S07]  /*c600*/  IMAD.MOV.U32 R33, RZ, RZ, R24 ;  /* 0x000000ffff217224 */ /* 0x000fce00078e0018 */
.L_x_57893:
[----:B------:R-:W-:Y:S05]  /*c610*/  BSYNC B1 ;  /* 0x0000000000017941 */ /* 0x000fea0003800000 */
.L_x_57891:
        /* <DEDUP_REMOVED lines=9> */
.L_x_57895:
[----:B------:R-:W-:Y:S02]  /*c6b0*/  IMAD.MOV.U32 R32, RZ, RZ, R26 ;  /* 0x000000ffff207224 */ /* 0x000fe400078e001a */
[----:B------:R-:W-:Y:S02]  /*c6c0*/  IMAD.MOV.U32 R24, RZ, RZ, R25 ;  /* 0x000000ffff187224 */ /* 0x000fe400078e0019 */
[----:B------:R-:W-:Y:S02]  /*c6d0*/  IMAD.MOV.U32 R26, RZ, RZ, R23 ;  /* 0x000000ffff1a7224 */ /* 0x000fe400078e0017 */
[----:B------:R-:W-:-:S07]  /*c6e0*/  IMAD.MOV.U32 R25, RZ, RZ, R22 ;  /* 0x000000ffff197224 */ /* 0x000fce00078e0016 */
.L_x_57896:
[----:B------:R-:W-:Y:S05]  /*c6f0*/  BSYNC B1 ;  /* 0x0000000000017941 */ /* 0x000fea0003800000 */
.L_x_57894:
        /* <DEDUP_REMOVED lines=9> */
.L_x_57898:
[----:B------:R-:W-:Y:S02]  /*c790*/  IMAD.MOV.U32 R23, RZ, RZ, R32 ;  /* 0x000000ffff177224 */ /* 0x000fe400078e0020 */
[----:B------:R-:W-:Y:S02]  /*c7a0*/  IMAD.MOV.U32 R22, RZ, RZ, R24 ;  /* 0x000000ffff167224 */ /* 0x000fe400078e0018 */
[----:B------:R-:W-:Y:S02]  /*c7b0*/  IMAD.MOV.U32 R32, RZ, RZ, R37 ;  /* 0x000000ffff207224 */ /* 0x000fe400078e0025 */
[----:B------:R-:W-:-:S07]  /*c7c0*/  IMAD.MOV.U32 R24, RZ, RZ, R21 ;  /* 0x000000ffff187224 */ /* 0x000fce00078e0015 */
.L_x_57899:
[----:B------:R-:W-:Y:S05]  /*c7d0*/  BSYNC B1 ;  /* 0x0000000000017941 */ /* 0x000fea0003800000 */
.L_x_57897:
        /* <DEDUP_REMOVED lines=16> */
.L_x_57901:
[----:B------:R-:W-:Y:S01]  /*c8e0*/  IMAD.MOV.U32 R50, RZ, RZ, R27 ;  /* 0x000000ffff327224 */ /* 0x000fe200078e001b */
[----:B------:R-:W-:Y:S01]  /*c8f0*/  MOV R27, R52 ;  /* 0x00000034001b7202 */ /* 0x000fe20000000f00 */
[----:B------:R-:W-:Y:S02]  /*c900*/  IMAD.MOV.U32 R40, RZ, RZ, R43 ;  /* 0x000000ffff287224 */ /* 0x000fe400078e002b */
[----:B------:R-:W-:-:S07]  /*c910*/  IMAD.MOV.U32 R43, RZ, RZ, R20 ;  /* 0x000000ffff2b7224 */ /* 0x000fce00078e0014 */
.L_x_57902:
[----:B------:R-:W-:Y:S05]  /*c920*/  BSYNC B1 ;  /* 0x0000000000017941 */ /* 0x000fea0003800000 */
.L_x_57900:
        /* <DEDUP_REMOVED lines=9> */
.L_x_57904:
[----:B------:R-:W-:Y:S01]  /*c9c0*/  IMAD.MOV.U32 R21, RZ, RZ, R50 ;  /* 0x000000ffff157224 */ /* 0x000fe200078e0032 */
[----:B------:R-:W-:Y:S01]  /*c9d0*/  MOV R50, R19 ;  /* 0x0000001300327202 */ /* 0x000fe20000000f00 */
[----:B------:R-:W-:Y:S02]  /*c9e0*/  IMAD.MOV.U32 R7, RZ, RZ, R40 ;  /* 0x000000ffff077224 */ /* 0x000fe400078e0028 */
[----:B------:R-:W-:-:S07]  /*c9f0*/  IMAD.MOV.U32 R40, RZ, RZ, R9 ;  /* 0x000000ffff287224 */ /* 0x000fce00078e0009 */
.L_x_57905:
[----:B------:R-:W-:Y:S05]  /*ca00*/  BSYNC B1 ;  /* 0x0000000000017941 */ /* 0x000fea0003800000 */
.L_x_57903:
        /* <DEDUP_REMOVED lines=9> */
.L_x_57907:
[----:B------:R-:W-:Y:S01]  /*caa0*/  IMAD.MOV.U32 R52, RZ, RZ, R21 ;  /* 0x000000ffff347224 */ /* 0x000fe200078e0015 */
[----:B------:R-:W-:Y:S01]  /*cab0*/  MOV R21, R34 ;  /* 0x0000002200157202 */ /* 0x000fe20000000f00 */
[----:B------:R-:W-:Y:S02]  /*cac0*/  IMAD.MOV.U32 R20, RZ, RZ, R7 ;  /* 0x000000ffff147224 */ /* 0x000fe400078e0007 */
[----:B------:R-:W-:-:S07]  /*cad0*/  IMAD.MOV.U32 R7, RZ, RZ, R18 ;  /* 0x000000ffff077224 */ /* 0x000fce00078e0012 */
.L_x_57908:
[----:B------:R-:W-:Y:S05]  /*cae0*/  BSYNC B1 ;  /* 0x0000000000017941 */ /* 0x000fea0003800000 */
.L_x_57906:
        /* <DEDUP_REMOVED lines=9> */
.L_x_57910:
[----:B------:R-:W-:Y:S01]  /*cb80*/  IMAD.MOV.U32 R19, RZ, RZ, R52 ;  /* 0x000000ffff137224 */ /* 0x000fe200078e0034 */
[----:B------:R-:W-:Y:S01]  /*cb90*/  MOV R52, R41 ;  /* 0x0000002900347202 */ /* 0x000fe20000000f00 */
[----:B------:R-:W-:Y:S02]  /*cba0*/  IMAD.MOV.U32 R9, RZ, RZ, R20 ;  /* 0x000000ffff097224 */ /* 0x000fe400078e0014 */
[----:B------:R-:W-:-:S07]  /*cbb0*/  IMAD.MOV.U32 R20, RZ, RZ, R11 ;  /* 0x000000ffff147224 */ /* 0x000fce00078e000b */
.L_x_57911:
[----:B------:R-:W-:Y:S05]  /*cbc0*/  BSYNC B1 ;  /* 0x0000000000017941 */ /* 0x000fea0003800000 */
.L_x_57909:
        /* <DEDUP_REMOVED lines=9> */
.L_x_57913:
[----:B------:R-:W-:Y:S01]  /*cc60*/  IMAD.MOV.U32 R34, RZ, RZ, R19 ;  /* 0x000000ffff227224 */ /* 0x000fe200078e0013 */
[----:B------:R-:W-:Y:S01]  /*cc70*/  MOV R19, R38 ;  /* 0x0000002600137202 */ /* 0x000fe20000000f00 */
[----:B------:R-:W-:Y:S02]  /*cc80*/  IMAD.MOV.U32 R18, RZ, RZ, R9 ;  /* 0x000000ffff127224 */ /* 0x000fe400078e0009 */
[----:B------:R-:W-:-:S07]  /*cc90*/  IMAD.MOV.U32 R9, RZ, RZ, R16 ;  /* 0x000000ffff097224 */ /* 0x000fce00078e0010 */
.L_x_57914:
[----:B------:R-:W-:Y:S05]  /*cca0*/  BSYNC B1 ;  /* 0x0000000000017941 */ /* 0x000fea0003800000 */
.L_x_57912:
        /* <DEDUP_REMOVED lines=9> */
.L_x_57916:
[----:B------:R-:W-:Y:S01]  /*cd40*/  IMAD.MOV.U32 R37, RZ, RZ, R34 ;  /* 0x000000ffff257224 */ /* 0x000fe200078e0022 */
[----:B------:R-:W-:Y:S01]  /*cd50*/  MOV R34, R39 ;  /* 0x0000002700227202 */ /* 0x000fe20000000f00 */
[----:B------:R-:W-:Y:S02]  /*cd60*/  IMAD.MOV.U32 R11, RZ, RZ, R18 ;  /* 0x000000ffff0b7224 */ /* 0x000fe400078e0012 */
[----:B------:R-:W-:-:S07]  /*cd70*/  IMAD.MOV.U32 R18, RZ, RZ, R17 ;  /* 0x000000ffff127224 */ /* 0x000fce00078e0011 */
.L_x_57917:
[----:B------:R-:W-:Y:S05]  /*cd80*/  BSYNC B1 ;  /* 0x0000000000017941 */ /* 0x000fea0003800000 */
.L_x_57915:
        /* <DEDUP_REMOVED lines=9> */
.L_x_57919:
[----:B------:R-:W-:Y:S01]  /*ce20*/  IMAD.MOV.U32 R38, RZ, RZ, R37 ;  /* 0x000000ffff267224 */ /* 0x000fe200078e0025 */
[----:B------:R-:W-:Y:S01]  /*ce30*/  MOV R37, R42 ;  /* 0x0000002a00257202 */ /* 0x000fe20000000f00 */
[----:B------:R-:W-:Y:S02]  /*ce40*/  IMAD.MOV.U32 R16, RZ, RZ, R11 ;  /* 0x000000ffff107224 */ /* 0x000fe400078e000b */
[----:B------:R-:W-:-:S07]  /*ce50*/  IMAD.MOV.U32 R11, RZ, RZ, R36 ;  /* 0x000000ffff0b7224 */ /* 0x000fce00078e0024 */
.L_x_57920:
[----:B------:R-:W-:Y:S05]  /*ce60*/  BSYNC B1 ;  /* 0x0000000000017941 */ /* 0x000fea0003800000 */
.L_x_57918:
        /* <DEDUP_REMOVED lines=9> */
.L_x_57922:
[----:B------:R-:W-:Y:S01]  /*cf00*/  IMAD.MOV.U32 R17, RZ, RZ, R38 ;  /* 0x000000ffff117224 */ /* 0x000fe200078e0026 */
[----:B------:R-:W-:Y:S01]  /*cf10*/  MOV R38, R31 ;  /* 0x0000001f00267202 */ /* 0x000fe20000000f00 */
[----:B------:R-:W-:Y:S02]  /*cf20*/  IMAD.MOV.U32 R36, RZ, RZ, R16 ;  /* 0x000000ffff247224 */ /* 0x000fe400078e0010 */
[----:B------:R-:W-:-:S07]  /*cf30*/  IMAD.MOV.U32 R16, RZ, RZ, R15 ;  /* 0x000000ffff107224 */ /* 0x000fce00078e000f */
.L_x_57923:
[----:B------:R-:W-:Y:S05]  /*cf40*/  BSYNC B1 ;  /* 0x0000000000017941 */ /* 0x000fea0003800000 */
.L_x_57921:
        /* <DEDUP_REMOVED lines=9> */
.L_x_57925:
[----:B------:R-:W-:Y:S01]  /*cfe0*/  IMAD.MOV.U32 R31, RZ, RZ, R17 ;  /* 0x000000ffff1f7224 */ /* 0x000fe200078e0011 */
[----:B------:R-:W-:Y:S01]  /*cff0*/  MOV R17, R14 ;  /* 0x0000000e00117202 */ /* 0x000fe20000000f00 */
[----:B------:R-:W-:Y:S02]  /*d000*/  IMAD.MOV.U32 R15, RZ, RZ, R36 ;  /* 0x000000ffff0f7224 */ /* 0x000fe400078e0024 */
[----:B------:R-:W-:-:S07]  /*d010*/  IMAD.MOV.U32 R36, RZ, RZ, R13 ;  /* 0x000000ffff247224 */ /* 0x000fce00078e000d */
.L_x_57926:
[----:B------:R-:W-:Y:S05]  /*d020*/  BSYNC B1 ;  /* 0x0000000000017941 */ /* 0x000fea0003800000 */
.L_x_57924:
        /* <DEDUP_REMOVED lines=9> */
.L_x_57928:
[----:B------:R-:W-:Y:S01]  /*d0c0*/  IMAD.MOV.U32 R14, RZ, RZ, R31 ;  /* 0x000000ffff0e7224 */ /* 0x000fe200078e001f */
[----:B------:R-:W-:Y:S01]  /*d0d0*/  MOV R31, R28 ;  /* 0x0000001c001f7202 */ /* 0x000fe20000000f00 */
[----:B------:R-:W-:Y:S02]  /*d0e0*/  IMAD.MOV.U32 R13, RZ, RZ, R15 ;  /* 0x000000ffff0d7224 */ /* 0x000fe400078e000f */
[----:B------:R-:W-:-:S07]  /*d0f0*/  IMAD.MOV.U32 R15, RZ, RZ, R12 ;  /* 0x000000ffff0f7224 */ /* 0x000fce00078e000c */
.L_x_57929:
[----:B------:R-:W-:Y:S05]  /*d100*/  BSYNC B1 ;  /* 0x0000000000017941 */ /* 0x000fea0003800000 */
.L_x_57927:
        /* <DEDUP_REMOVED lines=9> */
.L_x_57931:
[----:B------:R-:W-:Y:S01]  /*d1a0*/  IMAD.MOV.U32 R28, RZ, RZ, R14 ;  /* 0x000000ffff1c7224 */ /* 0x000fe200078e000e */
[----:B------:R-:W-:Y:S01]  /*d1b0*/  MOV R14, R29 ;  /* 0x0000001d000e7202 */ /* 0x000fe20000000f00 */
[----:B------:R-:W-:Y:S02]  /*d1c0*/  IMAD.MOV.U32 R12, RZ, RZ, R13 ;  /* 0x000000ffff0c7224 */ /* 0x000fe400078e000d */
[----:B------:R-:W-:-:S07]  /*d1d0*/  IMAD.MOV.U32 R13, RZ, RZ, R30 ;  /* 0x000000ffff0d7224 */ /* 0x000fce00078e001e */
.L_x_57932:
[----:B------:R-:W-:Y:S05]  /*d1e0*/  BSYNC B1 ;  /* 0x0000000000017941 */ /* 0x000fea0003800000 */
.L_x_57930:
        /* <DEDUP_REMOVED lines=9> */
.L_x_57934:
[----:B------:R-:W-:Y:S01]  /*d280*/  IMAD.MOV.U32 R29, RZ, RZ, R28 ;  /* 0x000000ffff1d7224 */ /* 0x000fe200078e001c */
[----:B------:R-:W-:Y:S01]  /*d290*/  MOV R28, R35 ;  /* 0x00000023001c7202 */ /* 0x000fe20000000f00 */
[----:B------:R-:W-:Y:S02]  /*d2a0*/  IMAD.MOV.U32 R30, RZ, RZ, R12 ;  /* 0x000000ffff1e7224 */ /* 0x000fe400078e000c */
[----:B------:R-:W-:-:S07]  /*d2b0*/  IMAD.MOV.U32 R12, RZ, RZ, R33 ;  /* 0x000000ffff0c7224 */ /* 0x000fce00078e0021 */
.L_x_57935:
[----:B------:R-:W-:Y:S05]  /*d2c0*/  BSYNC B1 ;  /* 0x0000000000017941 */ /* 0x000fea0003800000 */
.L_x_57933:
        /* <DEDUP_REMOVED lines=9> */
.L_x_57937:
[----:B------:R-:W-:Y:S01]  /*d360*/  IMAD.MOV.U32 R35, RZ, RZ, R29 ;  /* 0x000000ffff237224 */ /* 0x000fe200078e001d */
[----:B------:R-:W-:Y:S01]  /*d370*/  MOV R29, R26 ;  /* 0x0000001a001d7202 */ /* 0x000fe20000000f00 */
[----:B------:R-:W-:Y:S02]  /*d380*/  IMAD.MOV.U32 R33, RZ, RZ, R30 ;  /* 0x000000ffff217224 */ /* 0x000fe400078e001e */
[----:B------:R-:W-:-:S07]  /*d390*/  IMAD.MOV.U32 R30, RZ, RZ, R25 ;  /* 0x000000ffff1e7224 */ /* 0x000fce00078e0019 */
.L_x_57938:
[----:B------:R-:W-:Y:S05]  /*d3a0*/  BSYNC B1 ;  /* 0x0000000000017941 */ /* 0x000fea0003800000 */
.L_x_57936:
        /* <DEDUP_REMOVED lines=9> */
.L_x_57940:
[----:B------:R-:W-:Y:S01]  /*d440*/  IMAD.MOV.U32 R26, RZ, RZ, R35 ;  /* 0x000000ffff1a7224 */ /* 0x000fe200078e0023 */
[----:B------:R-:W-:Y:S01]  /*d450*/  MOV R35, R32 ;  /* 0x0000002000237202 */ /* 0x000fe20000000f00 */
[----:B------:R-:W-:Y:S02]  /*d460*/  IMAD.MOV.U32 R25, RZ, RZ, R33 ;  /* 0x000000ffff197224 */ /* 0x000fe400078e0021 */
[----:B------:R-:W-:-:S07]  /*d470*/  IMAD.MOV.U32 R33, RZ, RZ, R24 ;  /* 0x000000ffff217224 */ /* 0x000fce00078e0018 */
.L_x_57941:
[----:B------:R-:W-:Y:S05]  /*d480*/  BSYNC B1 ;  /* 0x0000000000017941 */ /* 0x000fea0003800000 */
.L_x_57939:
        /* <DEDUP_REMOVED lines=9> */
.L_x_57943:
[----:B------:R-:W-:Y:S01]  /*d520*/  IMAD.MOV.U32 R32, RZ, RZ, R26 ;  /* 0x000000ffff207224 */ /* 0x000fe200078e001a */
[----:B------:R-:W-:Y:S01]  /*d530*/  MOV R26, R23 ;  /* 0x00000017001a7202 */ /* 0x000fe20000000f00 */
[----:B------:R-:W-:Y:S02]  /*d540*/  IMAD.MOV.U32 R24, RZ, RZ, R25 ;  /* 0x000000ffff187224 */ /* 0x000fe400078e0019 */
[----:B------:R-:W-:-:S07]  /*d550*/  IMAD.MOV.U32 R25, RZ, RZ, R22 ;  /* 0x000000ffff197224 */ /* 0x000fce00078e0016 */
.L_x_57944:
[----:B------:R-:W-:Y:S05]  /*d560*/  BSYNC B1 ;  /* 0x0000000000017941 */ /* 0x000fea0003800000 */
.L_x_57942:
        /* <DEDUP_REMOVED lines=16> */
.L_x_57946:
[----:B------:R-:W-:Y:S01]  /*d670*/  MOV R42, R27 ;  /* 0x0000001b002a7202 */ /* 0x000fe20000000f00 */
[----:B------:R-:W-:Y:S02]  /*d680*/  IMAD.MOV.U32 R22, RZ, RZ, R43 ;  /* 0x000000ffff167224 */ /* 0x000fe400078e002b */
[----:B------:R-:W-:Y:S02]  /*d690*/  IMAD.MOV.U32 R27, RZ, RZ, R50 ;  /* 0x000000ffff1b7224 */ /* 0x000fe400078e0032 */
[----:B------:R-:W-:-:S07]  /*d6a0*/  IMAD.MOV.U32 R43, RZ, RZ, R40 ;  /* 0x000000ffff2b7224 */ /* 0x000fce00078e0028 */
.L_x_57947:
[----:B------:R-:W-:Y:S05]  /*d6b0*/  BSYNC B1 ;  /* 0x0000000000017941 */ /* 0x000fea0003800000 */
.L_x_57945:
        /* <DEDUP_REMOVED lines=9> */
.L_x_57949:
[----:B------:R-:W-:Y:S01]  /*d750*/  MOV R23, R42 ;  /* 0x0000002a00177202 */ /* 0x000fe20000000f00 */
[----:B------:R-:W-:Y:S02]  /*d760*/  IMAD.MOV.U32 R5, RZ, RZ, R22 ;  /* 0x000000ffff057224 */ /* 0x000fe400078e0016 */
[----:B------:R-:W-:Y:S02]  /*d770*/  IMAD.MOV.U32 R42, RZ, RZ, R21 ;  /* 0x000000ffff2a7224 */ /* 0x000fe400078e0015 */
[----:B------:R-:W-:-:S07]  /*d780*/  IMAD.MOV.U32 R22, RZ, RZ, R7 ;  /* 0x000000ffff167224 */ /* 0x000fce00078e0007 */
.L_x_57950:
[----:B------:R-:W-:Y:S05]  /*d790*/  BSYNC B1 ;  /* 0x0000000000017941 */ /* 0x000fea0003800000 */
.L_x_57948:
        /* <DEDUP_REMOVED lines=9> */
.L_x_57952:
[----:B------:R-:W-:Y:S01]  /*d830*/  MOV R48, R23 ;  /* 0x0000001700307202 */ /* 0x000fe20000000f00 */
[----:B------:R-:W-:Y:S02]  /*d840*/  IMAD.MOV.U32 R40, RZ, RZ, R5 ;  /* 0x000000ffff287224 */ /* 0x000fe400078e0005 */
[----:B------:R-:W-:Y:S02]  /*d850*/  IMAD.MOV.U32 R23, RZ, RZ, R52 ;  /* 0x000000ffff177224 */ /* 0x000fe400078e0034 */
[----:B------:R-:W-:-:S07]  /*d860*/  IMAD.MOV.U32 R5, RZ, RZ, R20 ;  /* 0x000000ffff057224 */ /* 0x000fce00078e0014 */
.L_x_57953:
[----:B------:R-:W-:Y:S05]  /*d870*/  BSYNC B1 ;  /* 0x0000000000017941 */ /* 0x000fea0003800000 */
.L_x_57951:
        /* <DEDUP_REMOVED lines=9> */
.L_x_57955:
[----:B------:R-:W-:Y:S01]  /*d910*/  MOV R21, R48 ;  /* 0x0000003000157202 */ /* 0x000fe20000000f00 */
[----:B------:R-:W-:Y:S02]  /*d920*/  IMAD.MOV.U32 R7, RZ, RZ, R40 ;  /* 0x000000ffff077224 */ /* 0x000fe400078e0028 */
[----:B------:R-:W-:Y:S02]  /*d930*/  IMAD.MOV.U32 R48, RZ, RZ, R19 ;  /* 0x000000ffff307224 */ /* 0x000fe400078e0013 */
[----:B------:R-:W-:-:S07]  /*d940*/  IMAD.MOV.U32 R40, RZ, RZ, R9 ;  /* 0x000000ffff287224 */ /* 0x000fce00078e0009 */
.L_x_57956:
[----:B------:R-:W-:Y:S05]  /*d950*/  BSYNC B1 ;  /* 0x0000000000017941 */ /* 0x000fea0003800000 */
.L_x_57954:
        /* <DEDUP_REMOVED lines=9> */
.L_x_57958:
[----:B------:R-:W-:Y:S01]  /*d9f0*/  MOV R50, R21 ;  /* 0x0000001500327202 */ /* 0x000fe20000000f00 */
[----:B------:R-:W-:Y:S02]  /*da00*/  IMAD.MOV.U32 R20, RZ, RZ, R7 ;  /* 0x000000ffff147224 */ /* 0x000fe400078e0007 */
[----:B------:R-:W-:Y:S02]  /*da10*/  IMAD.MOV.U32 R21, RZ, RZ, R34 ;  /* 0x000000ffff157224 */ /* 0x000fe400078e0022 */
[----:B------:R-:W-:-:S07]  /*da20*/  IMAD.MOV.U32 R7, RZ, RZ, R18 ;  /* 0x000000ffff077224 */ /* 0x000fce00078e0012 */
.L_x_57959:
[----:B------:R-:W-:Y:S05]  /*da30*/  BSYNC B1 ;  /* 0x0000000000017941 */ /* 0x000fea0003800000 */
.L_x_57957:
        /* <DEDUP_REMOVED lines=9> */
.L_x_57961:
[----:B------:R-:W-:Y:S01]  /*dad0*/  MOV R19, R50 ;  /* 0x0000003200137202 */ /* 0x000fe20000000f00 */
[----:B------:R-:W-:Y:S02]  /*dae0*/  IMAD.MOV.U32 R9, RZ, RZ, R20 ;  /* 0x000000ffff097224 */ /* 0x000fe400078e0014 */
[----:B------:R-:W-:Y:S02]  /*daf0*/  IMAD.MOV.U32 R50, RZ, RZ, R37 ;  /* 0x000000ffff327224 */ /* 0x000fe400078e0025 */
[----:B------:R-:W-:-:S07]  /*db00*/  IMAD.MOV.U32 R20, RZ, RZ, R11 ;  /* 0x000000ffff147224 */ /* 0x000fce00078e000b */
.L_x_57962:
[----:B------:R-:W-:Y:S05]  /*db10*/  BSYNC B1 ;  /* 0x0000000000017941 */ /* 0x000fea0003800000 */
.L_x_57960:
        /* <DEDUP_REMOVED lines=9> */
.L_x_57964:
[----:B------:R-:W-:Y:S01]  /*dbb0*/  MOV R18, R19 ;  /* 0x0000001300127202 */ /* 0x000fe20000000f00 */
[----:B------:R-:W-:Y:S02]  /*dbc0*/  IMAD.MOV.U32 R11, RZ, RZ, R9 ;  /* 0x000000ffff0b7224 */ /* 0x000fe400078e0009 */
[----:B------:R-:W-:Y:S02]  /*dbd0*/  IMAD.MOV.U32 R19, RZ, RZ, R38 ;  /* 0x000000ffff137224 */ /* 0x000fe400078e0026 */
[----:B------:R-:W-:-:S07]  /*dbe0*/  IMAD.MOV.U32 R9, RZ, RZ, R16 ;  /* 0x000000ffff097224 */ /* 0x000fce00078e0010 */
.L_x_57965:
[----:B------:R-:W-:Y:S05]  /*dbf0*/  BSYNC B1 ;  /* 0x0000000000017941 */ /* 0x000fea0003800000 */
.L_x_57963:
        /* <DEDUP_REMOVED lines=9> */
.L_x_57967:
[----:B------:R-:W-:Y:S01]  /*dc90*/  MOV R34, R18 ;  /* 0x0000001200227202 */ /* 0x000fe20000000f00 */
[----:B------:R-:W-:Y:S02]  /*dca0*/  IMAD.MOV.U32 R16, RZ, RZ, R11 ;  /* 0x000000ffff107224 */ /* 0x000fe400078e000b */
[----:B------:R-:W-:Y:S02]  /*dcb0*/  IMAD.MOV.U32 R18, RZ, RZ, R17 ;  /* 0x000000ffff127224 */ /* 0x000fe400078e0011 */
[----:B------:R-:W-:-:S07]  /*dcc0*/  IMAD.MOV.U32 R11, RZ, RZ, R36 ;  /* 0x000000ffff0b7224 */ /* 0x000fce00078e0024 */
.L_x_57968:
[----:B------:R-:W-:Y:S05]  /*dcd0*/  BSYNC B1 ;  /* 0x0000000000017941 */ /* 0x000fea0003800000 */
.L_x_57966:
        /* <DEDUP_REMOVED lines=9> */
.L_x_57970:
[----:B------:R-:W-:Y:S01]  /*dd70*/  MOV R17, R34 ;  /* 0x0000002200117202 */ /* 0x000fe20000000f00 */
[----:B------:R-:W-:Y:S02]  /*dd80*/  IMAD.MOV.U32 R36, RZ, RZ, R16 ;  /* 0x000000ffff247224 */ /* 0x000fe400078e0010 */
[----:B------:R-:W-:Y:S02]  /*dd90*/  IMAD.MOV.U32 R34, RZ, RZ, R31 ;  /* 0x000000ffff227224 */ /* 0x000fe400078e001f */
[----:B------:R-:W-:-:S07]  /*dda0*/  IMAD.MOV.U32 R16, RZ, RZ, R15 ;  /* 0x000000ffff107224 */ /* 0x000fce00078e000f */
.L_x_57971:
[----:B------:R-:W-:Y:S05]  /*ddb0*/  BSYNC B1 ;  /* 0x0000000000017941 */ /* 0x000fea0003800000 */
.L_x_57969:
        /* <DEDUP_REMOVED lines=9> */
.L_x_57973:
[----:B------:R-:W-:Y:S01]  /*de50*/  MOV R31, R17 ;  /* 0x00000011001f7202 */ /* 0x000fe20000000f00 */
[----:B------:R-:W-:Y:S02]  /*de60*/  IMAD.MOV.U32 R15, RZ, RZ, R36 ;  /* 0x000000ffff0f7224 */ /* 0x000fe400078e0024 */
[----:B------:R-:W-:Y:S02]  /*de70*/  IMAD.MOV.U32 R17, RZ, RZ, R14 ;  /* 0x000000ffff117224 */ /* 0x000fe400078e000e */
[----:B------:R-:W-:-:S07]  /*de80*/  IMAD.MOV.U32 R36, RZ, RZ, R13 ;  /* 0x000000ffff247224 */ /* 0x000fce00078e000d */
.L_x_57974:
[----:B------:R-:W-:Y:S05]  /*de90*/  BSYNC B1 ;  /* 0x0000000000017941 */ /* 0x000fea0003800000 */
.L_x_57972:
        /* <DEDUP_REMOVED lines=9> */
.L_x_57976:
[----:B------:R-:W-:Y:S01]  /*df30*/  MOV R14, R31 ;  /* 0x0000001f000e7202 */ /* 0x000fe20000000f00 */
[----:B------:R-:W-:Y:S02]  /*df40*/  IMAD.MOV.U32 R13, RZ, RZ, R15 ;  /* 0x000000ffff0d7224 */ /* 0x000fe400078e000f */
[----:B------:R-:W-:Y:S02]  /*df50*/  IMAD.MOV.U32 R31, RZ, RZ, R28 ;  /* 0x000000ffff1f7224 */ /* 0x000fe400078e001c */
[----:B------:R-:W-:-:S07]  /*df60*/  IMAD.MOV.U32 R15, RZ, RZ, R12 ;  /* 0x000000ffff0f7224 */ /* 0x000fce00078e000c */
.L_x_57977:
[----:B------:R-:W-:Y:S05]  /*df70*/  BSYNC B1 ;  /* 0x0000000000017941 */ /* 0x000fea0003800000 */
.L_x_57975:
        /* <DEDUP_REMOVED lines=9> */
.L_x_57979:
[----:B------:R-:W-:Y:S01]  /*e010*/  MOV R28, R14 ;  /* 0x0000000e001c7202 */ /* 0x000fe20000000f00 */
[----:B------:R-:W-:Y:S02]  /*e020*/  IMAD.MOV.U32 R12, RZ, RZ, R13 ;  /* 0x000000ffff0c7224 */ /* 0x000fe400078e000d */
[----:B------:R-:W-:Y:S02]  /*e030*/  IMAD.MOV.U32 R14, RZ, RZ, R29 ;  /* 0x000000ffff0e7224 */ /* 0x000fe400078e001d */
[----:B------:R-:W-:-:S07]  /*e040*/  IMAD.MOV.U32 R13, RZ, RZ, R30 ;  /* 0x000000ffff0d7224 */ /* 0x000fce00078e001e */
.L_x_57980:
[----:B------:R-:W-:Y:S05]  /*e050*/  BSYNC B1 ;  /* 0x0000000000017941 */ /* 0x000fea0003800000 */
.L_x_57978:
        /* <DEDUP_REMOVED lines=9> */
.L_x_57982:
[----:B------:R-:W-:Y:S01]  /*e0f0*/  MOV R29, R28 ;  /* 0x0000001c001d7202 */ /* 0x000fe20000000f00 */
[----:B------:R-:W-:Y:S02]  /*e100*/  IMAD.MOV.U32 R30, RZ, RZ, R12 ;  /* 0x000000ffff1e7224 */ /* 0x000fe400078e000c */
[----:B------:R-:W-:Y:S02]  /*e110*/  IMAD.MOV.U32 R28, RZ, RZ, R35 ;  /* 0x000000ffff1c7224 */ /* 0x000fe400078e0023 */
[----:B------:R-:W-:-:S07]  /*e120*/  IMAD.MOV.U32 R12, RZ, RZ, R33 ;  /* 0x000000ffff0c7224 */ /* 0x000fce00078e0021 */
.L_x_57983:
[----:B------:R-:W-:Y:S05]  /*e130*/  BSYNC B1 ;  /* 0x0000000000017941 */ /* 0x000fea0003800000 */
.L_x_57981:
        /* <DEDUP_REMOVED lines=9> */
.L_x_57985:
[----:B------:R-:W-:Y:S01]  /*e1d0*/  MOV R35, R29 ;  /* 0x0000001d00237202 */ /* 0x000fe20000000f00 */
[----:B------:R-:W-:Y:S02]  /*e1e0*/  IMAD.MOV.U32 R33, RZ, RZ, R30 ;  /* 0x000000ffff217224 */ /* 0x000fe400078e001e */
[----:B------:R-:W-:Y:S02]  /*e1f0*/  IMAD.MOV.U32 R29, RZ, RZ, R26 ;  /* 0x000000ffff1d7224 */ /* 0x000fe400078e001a */
[----:B------:R-:W-:-:S07]  /*e200*/  IMAD.MOV.U32 R30, RZ, RZ, R25 ;  /* 0x000000ffff1e7224 */ /* 0x000fce00078e0019 */
.L_x_57986:
[----:B------:R-:W-:Y:S05]  /*e210*/  BSYNC B1 ;  /* 0x0000000000017941 */ /* 0x000fea0003800000 */
.L_x_57984:
        /* <DEDUP_REMOVED lines=9> */
.L_x_57988:
[----:B------:R-:W-:Y:S01]  /*e2b0*/  MOV R26, R35 ;  /* 0x00000023001a7202 */ /* 0x000fe20000000f00 */
[----:B------:R-:W-:Y:S02]  /*e2c0*/  IMAD.MOV.U32 R25, RZ, RZ, R33 ;  /* 0x000000ffff197224 */ /* 0x000fe400078e0021 */
[----:B------:R-:W-:Y:S02]  /*e2d0*/  IMAD.MOV.U32 R35, RZ, RZ, R32 ;  /* 0x000000ffff237224 */ /* 0x000fe400078e0020 */
[----:B------:R-:W-:-:S07]  /*e2e0*/  IMAD.MOV.U32 R33, RZ, RZ, R24 ;  /* 0x000000ffff217224 */ /* 0x000fce00078e0018 */
.L_x_57989:
[----:B------:R-:W-:Y:S05]  /*e2f0*/  BSYNC B1 ;  /* 0x0000000000017941 */ /* 0x000fea0003800000 */
.L_x_57987:
        /* <DEDUP_REMOVED lines=16> */
.L_x_57991:
[----:B------:R-:W-:Y:S02]  /*e400*/  IMAD.MOV.U32 R32, RZ, RZ, R27 ;  /* 0x000000ffff207224 */ /* 0x000fe400078e001b */
[----:B------:R-:W-:Y:S02]  /*e410*/  IMAD.MOV.U32 R24, RZ, RZ, R43 ;  /* 0x000000ffff187224 */ /* 0x000fe400078e002b */
[----:B------:R-:W-:Y:S02]  /*e420*/  IMAD.MOV.U32 R27, RZ, RZ, R42 ;  /* 0x000000ffff1b7224 */ /* 0x000fe400078e002a */
[----:B------:R-:W-:-:S07]  /*e430*/  IMAD.MOV.U32 R43, RZ, RZ, R22 ;  /* 0x000000ffff2b7224 */ /* 0x000fce00078e0016 */
.L_x_57992:
[----:B------:R-:W-:Y:S05]  /*e440*/  BSYNC B1 ;  /* 0x0000000000017941 */ /* 0x000fea0003800000 */
.L_x_57990:
        /* <DEDUP_REMOVED lines=9> */
.L_x_57994:
[----:B------:R-:W-:Y:S02]  /*e4e0*/  IMAD.MOV.U32 R37, RZ, RZ, R32 ;  /* 0x000000ffff257224 */ /* 0x000fe400078e0020 */
[----:B------:R-:W-:Y:S02]  /*e4f0*/  IMAD.MOV.U32 R3, RZ, RZ, R24 ;  /* 0x000000ffff037224 */ /* 0x000fe400078e0018 */
[----:B------:R-:W-:Y:S02]  /*e500*/  IMAD.MOV.U32 R32, RZ, RZ, R23 ;  /* 0x000000ffff207224 */ /* 0x000fe400078e0017 */
[----:B------:R-:W-:-:S07]  /*e510*/  IMAD.MOV.U32 R24, RZ, RZ, R5 ;  /* 0x000000ffff187224 */ /* 0x000fce00078e0005 */
.L_x_57995:
[----:B------:R-:W-:Y:S05]  /*e520*/  BSYNC B1 ;  /* 0x0000000000017941 */ /* 0x000fea0003800000 */
.L_x_57993:
        /* <DEDUP_REMOVED lines=9> */
.L_x_57997:
[----:B------:R-:W-:Y:S02]  /*e5c0*/  IMAD.MOV.U32 R38, RZ, RZ, R37 ;  /* 0x000000ffff267224 */ /* 0x000fe400078e0025 */
[----:B------:R-:W-:Y:S02]  /*e5d0*/  IMAD.MOV.U32 R22, RZ, RZ, R3 ;  /* 0x000000ffff167224 */ /* 0x000fe400078e0003 */
[----:B------:R-:W-:Y:S02]  /*e5e0*/  IMAD.MOV.U32 R37, RZ, RZ, R48 ;  /* 0x000000ffff257224 */ /* 0x000fe400078e0030 */
[----:B------:R-:W-:-:S07]  /*e5f0*/  IMAD.MOV.U32 R3, RZ, RZ, R40 ;  /* 0x000000ffff037224 */ /* 0x000fce00078e0028 */
.L_x_57998:
[----:B------:R-:W-:Y:S05]  /*e600*/  BSYNC B1 ;  /* 0x0000000000017941 */ /* 0x000fea0003800000 */
.L_x_57996:
        /* <DEDUP_REMOVED lines=9> */
.L_x_58000:
[----:B------:R-:W-:Y:S02]  /*e6a0*/  IMAD.MOV.U32 R23, RZ, RZ, R38 ;  /* 0x000000ffff177224 */ /* 0x000fe400078e0026 */
[----:B------:R-:W-:Y:S02]  /*e6b0*/  IMAD.MOV.U32 R5, RZ, RZ, R22 ;  /* 0x000000ffff057224 */ /* 0x000fe400078e0016 */
[----:B------:R-:W-:Y:S02]  /*e6c0*/  IMAD.MOV.U32 R38, RZ, RZ, R21 ;  /* 0x000000ffff267224 */ /* 0x000fe400078e0015 */
[----:B------:R-:W-:-:S07]  /*e6d0*/  IMAD.MOV.U32 R22, RZ, RZ, R7 ;  /* 0x000000ffff167224 */ /* 0x000fce00078e0007 */
.L_x_58001:
[----:B------:R-:W-:Y:S05]  /*e6e0*/  BSYNC B1 ;  /* 0x0000000000017941 */ /* 0x000fea0003800000 */
.L_x_57999:
        /* <DEDUP_REMOVED lines=9> */
.L_x_58003:
[----:B------:R-:W-:Y:S02]  /*e780*/  IMAD.MOV.U32 R42, RZ, RZ, R23 ;  /* 0x000000ffff2a7224 */ /* 0x000fe400078e0017 */
[----:B------:R-:W-:Y:S02]  /*e790*/  IMAD.MOV.U32 R40, RZ, RZ, R5 ;  /* 0x000000ffff287224 */ /* 0x000fe400078e0005 */
[----:B------:R-:W-:Y:S02]  /*e7a0*/  IMAD.MOV.U32 R23, RZ, RZ, R50 ;  /* 0x000000ffff177224 */ /* 0x000fe400078e0032 */
[----:B------:R-:W-:-:S07]  /*e7b0*/  IMAD.MOV.U32 R5, RZ, RZ, R20 ;  /* 0x000000ffff057224 */ /* 0x000fce00078e0014 */
.L_x_58004:
[----:B------:R-:W-:Y:S05]  /*e7c0*/  BSYNC B1 ;  /* 0x0000000000017941 */ /* 0x000fea0003800000 */
.L_x_58002:
        /* <DEDUP_REMOVED lines=9> */
.L_x_58006:
[----:B------:R-:W-:Y:S02]  /*e860*/  IMAD.MOV.U32 R7, RZ, RZ, R42 ;  /* 0x000000ffff077224 */ /* 0x000fe400078e002a */
[----:B------:R-:W-:Y:S02]  /*e870*/  IMAD.MOV.U32 R20, RZ, RZ, R40 ;  /* 0x000000ffff147224 */ /* 0x000fe400078e0028 */
[----:B------:R-:W-:Y:S02]  /*e880*/  IMAD.MOV.U32 R42, RZ, RZ, R19 ;  /* 0x000000ffff2a7224 */ /* 0x000fe400078e0013 */
[----:B------:R-:W-:-:S07]  /*e890*/  IMAD.MOV.U32 R40, RZ, RZ, R9 ;  /* 0x000000ffff287224 */ /* 0x000fce00078e0009 */
.L_x_58007:
[----:B------:R-:W-:Y:S05]  /*e8a0*/  BSYNC B1 ;  /* 0x0000000000017941 */ /* 0x000fea0003800000 */
.L_x_58005:
        /* <DEDUP_REMOVED lines=9> */
.L_x_58009:
[----:B------:R-:W-:Y:S02]  /*e940*/  IMAD.MOV.U32 R19, RZ, RZ, R7 ;  /* 0x000000ffff137224 */ /* 0x000fe400078e0007 */
[----:B------:R-:W-:Y:S02]  /*e950*/  IMAD.MOV.U32 R9, RZ, RZ, R20 ;  /* 0x000000ffff097224 */ /* 0x000fe400078e0014 */
[----:B------:R-:W-:Y:S02]  /*e960*/  IMAD.MOV.U32 R7, RZ, RZ, R18 ;  /* 0x000000ffff077224 */ /* 0x000fe400078e0012 */
[----:B------:R-:W-:-:S07]  /*e970*/  IMAD.MOV.U32 R20, RZ, RZ, R11 ;  /* 0x000000ffff147224 */ /* 0x000fce00078e000b */
.L_x_58010:
[----:B------:R-:W-:Y:S05]  /*e980*/  BSYNC B1 ;  /* 0x0000000000017941 */ /* 0x000fea0003800000 */
.L_x_58008:
        /* <DEDUP_REMOVED lines=9> */
.L_x_58012:
[----:B------:R-:W-:Y:S02]  /*ea20*/  IMAD.MOV.U32 R18, RZ, RZ, R19 ;  /* 0x000000ffff127224 */ /* 0x000fe400078e0013 */
[----:B------:R-:W-:Y:S02]  /*ea30*/  IMAD.MOV.U32 R11, RZ, RZ, R9 ;  /* 0x000000ffff0b7224 */ /* 0x000fe400078e0009 */
[----:B------:R-:W-:Y:S02]  /*ea40*/  IMAD.MOV.U32 R19, RZ, RZ, R34 ;  /* 0x000000ffff137224 */ /* 0x000fe400078e0022 */
[----:B------:R-:W-:-:S07]  /*ea50*/  IMAD.MOV.U32 R9, RZ, RZ, R16 ;  /* 0x000000ffff097224 */ /* 0x000fce00078e0010 */
.L_x_58013:
[----:B------:R-:W-:Y:S05]  /*ea60*/  BSYNC B1 ;  /* 0x0000000000017941 */ /* 0x000fea0003800000 */
.L_x_58011:
        /* <DEDUP_REMOVED lines=9> */
.L_x_58015:
[----:B------:R-:W-:Y:S02]  /*eb00*/  IMAD.MOV.U32 R34, RZ, RZ, R18 ;  /* 0x000000ffff227224 */ /* 0x000fe400078e0012 */
[----:B------:R-:W-:Y:S02]  /*eb10*/  IMAD.MOV.U32 R16, RZ, RZ, R11 ;  /* 0x000000ffff107224 */ /* 0x000fe400078e000b */
[----:B------:R-:W-:Y:S02]  /*eb20*/  IMAD.MOV.U32 R18, RZ, RZ, R17 ;  /* 0x000000ffff127224 */ /* 0x000fe400078e0011 */
[----:B------:R-:W-:-:S07]  /*eb30*/  IMAD.MOV.U32 R11, RZ, RZ, R36 ;  /* 0x000000ffff0b7224 */ /* 0x000fce00078e0024 */
.L_x_58016:
[----:B------:R-:W-:Y:S05]  /*eb40*/  BSYNC B1 ;  /* 0x0000000000017941 */ /* 0x000fea0003800000 */
.L_x_58014:
        /* <DEDUP_REMOVED lines=9> */
.L_x_58018:
[----:B------:R-:W-:Y:S02]  /*ebe0*/  IMAD.MOV.U32 R17, RZ, RZ, R34 ;  /* 0x000000ffff117224 */ /* 0x000fe400078e0022 */
[----:B------:R-:W-:Y:S02]  /*ebf0*/  IMAD.MOV.U32 R36, RZ, RZ, R16 ;  /* 0x000000ffff247224 */ /* 0x000fe400078e0010 */
[----:B------:R-:W-:Y:S02]  /*ec00*/  IMAD.MOV.U32 R34, RZ, RZ, R31 ;  /* 0x000000ffff227224 */ /* 0x000fe400078e001f */
[----:B------:R-:W-:-:S07]  /*ec10*/  IMAD.MOV.U32 R16, RZ, RZ, R15 ;  /* 0x000000ffff107224 */ /* 0x000fce00078e000f */
.L_x_58019:
[----:B------:R-:W-:Y:S05]  /*ec20*/  BSYNC B1 ;  /* 0x0000000000017941 */ /* 0x000fea0003800000 */
.L_x_58017:
        /* <DEDUP_REMOVED lines=9> */
.L_x_58021:
[----:B------:R-:W-:Y:S02]  /*ecc0*/  IMAD.MOV.U32 R21, RZ, RZ, R17 ;  /* 0x000000ffff157224 */ /* 0x000fe400078e0011 */
[----:B------:R-:W-:Y:S02]  /*ecd0*/  IMAD.MOV.U32 R15, RZ, RZ, R36 ;  /* 0x000000ffff0f7224 */ /* 0x000fe400078e0024 */
[----:B------:R-:W-:Y:S02]  /*ece0*/  IMAD.MOV.U32 R17, RZ, RZ, R14 ;  /* 0x000000ffff117224 */ /* 0x000fe400078e000e */
[----:B------:R-:W-:-:S07]  /*ecf0*/  IMAD.MOV.U32 R36, RZ, RZ, R13 ;  /* 0x000000ffff247224 */ /* 0x000fce00078e000d */
.L_x_58022:
[----:B------:R-:W-:Y:S05]  /*ed00*/  BSYNC B1 ;  /* 0x0000000000017941 */ /* 0x000fea0003800000 */
.L_x_58020:
        /* <DEDUP_REMOVED lines=9> */
.L_x_58024:
[----:B------:R-:W-:Y:S02]  /*eda0*/  IMAD.MOV.U32 R14, RZ, RZ, R21 ;  /* 0x000000ffff0e7224 */ /* 0x000fe400078e0015 */
[----:B------:R-:W-:Y:S02]  /*edb0*/  IMAD.MOV.U32 R13, RZ, RZ, R15 ;  /* 0x000000ffff0d7224 */ /* 0x000fe400078e000f */
[----:B------:R-:W-:Y:S02]  /*edc0*/  IMAD.MOV.U32 R21, RZ, RZ, R28 ;  /* 0x000000ffff157224 */ /* 0x000fe400078e001c */
[----:B------:R-:W-:-:S07]  /*edd0*/  IMAD.MOV.U32 R15, RZ, RZ, R12 ;  /* 0x000000ffff0f7224 */ /* 0x000fce00078e000c */
.L_x_58025:
[----:B------:R-:W-:Y:S05]  /*ede0*/  BSYNC B1 ;  /* 0x0000000000017941 */ /* 0x000fea0003800000 */
.L_x_58023:
        /* <DEDUP_REMOVED lines=9> */
.L_x_58027:
[----:B------:R-:W-:Y:S02]  /*ee80*/  IMAD.MOV.U32 R28, RZ, RZ, R14 ;  /* 0x000000ffff1c7224 */ /* 0x000fe400078e000e */
[----:B------:R-:W-:Y:S02]  /*ee90*/  IMAD.MOV.U32 R12, RZ, RZ, R13 ;  /* 0x000000ffff0c7224 */ /* 0x000fe400078e000d */
[----:B------:R-:W-:Y:S02]  /*eea0*/  IMAD.MOV.U32 R14, RZ, RZ, R29 ;  /* 0x000000ffff0e7224 */ /* 0x000fe400078e001d */
[----:B------:R-:W-:-:S07]  /*eeb0*/  IMAD.MOV.U32 R13, RZ, RZ, R30 ;  /* 0x000000ffff0d7224 */ /* 0x000fce00078e001e */
.L_x_58028:
[----:B------:R-:W-:Y:S05]  /*eec0*/  BSYNC B1 ;  /* 0x0000000000017941 */ /* 0x000fea0003800000 */
.L_x_58026:
        /* <DEDUP_REMOVED lines=9> */
.L_x_58030:
[----:B------:R-:W-:Y:S02]  /*ef60*/  IMAD.MOV.U32 R29, RZ, RZ, R28 ;  /* 0x000000ffff1d7224 */ /* 0x000fe400078e001c */
[----:B------:R-:W-:Y:S02]  /*ef70*/  IMAD.MOV.U32 R30, RZ, RZ, R12 ;  /* 0x000000ffff1e7224 */ /* 0x000fe400078e000c */
[----:B------:R-:W-:Y:S02]  /*ef80*/  IMAD.MOV.U32 R28, RZ, RZ, R35 ;  /* 0x000000ffff1c7224 */ /* 0x000fe400078e0023 */
[----:B------:R-:W-:-:S07]  /*ef90*/  IMAD.MOV.U32 R12, RZ, RZ, R33 ;  /* 0x000000ffff0c7224 */ /* 0x000fce00078e0021 */
.L_x_58031:
[----:B------:R-:W-:Y:S05]  /*efa0*/  BSYNC B1 ;  /* 0x0000000000017941 */ /* 0x000fea0003800000 */
.L_x_58029:
        /* <DEDUP_REMOVED lines=9> */
.L_x_58033:
[----:B------:R-:W-:Y:S02]  /*f040*/  IMAD.MOV.U32 R33, RZ, RZ, R29 ;  /* 0x000000ffff217224 */ /* 0x000fe400078e001d */
[----:B------:R-:W-:Y:S02]  /*f050*/  IMAD.MOV.U32 R31, RZ, RZ, R30 ;  /* 0x000000ffff1f7224 */ /* 0x000fe400078e001e */
[----:B------:R-:W-:Y:S02]  /*f060*/  IMAD.MOV.U32 R29, RZ, RZ, R26 ;  /* 0x000000ffff1d7224 */ /* 0x000fe400078e001a */
[----:B------:R-:W-:-:S07]  /*f070*/  IMAD.MOV.U32 R30, RZ, RZ, R25 ;  /* 0x000000ffff1e7224 */ /* 0x000fce00078e0019 */
.L_x_58034:
[----:B------:R-:W-:Y:S05]  /*f080*/  BSYNC B1 ;  /* 0x0000000000017941 */ /* 0x000fea0003800000 */
.L_x_58032:
        /* <DEDUP_REMOVED lines=16> */
.L_x_58036:
[----:B------:R-:W-:Y:S01]  /*f190*/  IMAD.MOV.U32 R44, RZ, RZ, R27 ;  /* 0x000000ffff2c7224 */ /* 0x000fe200078e001b */
[----:B------:R-:W-:Y:S01]  /*f1a0*/  MOV R27, R32 ;  /* 0x00000020001b7202 */ /* 0x000fe20000000f00 */
[----:B------:R-:W-:Y:S02]  /*f1b0*/  IMAD.MOV.U32 R26, RZ, RZ, R43 ;  /* 0x000000ffff1a7224 */ /* 0x000fe400078e002b */
[----:B------:R-:W-:-:S07]  /*f1c0*/  IMAD.MOV.U32 R43, RZ, RZ, R24 ;  /* 0x000000ffff2b7224 */ /* 0x000fce00078e0018 */
.L_x_58037:
[----:B------:R-:W-:Y:S05]  /*f1d0*/  BSYNC B1 ;  /* 0x0000000000017941 */ /* 0x000fea0003800000 */
.L_x_58035:
        /* <DEDUP_REMOVED lines=9> */
.L_x_58039:
[----:B------:R-:W-:Y:S01]  /*f270*/  IMAD.MOV.U32 R35, RZ, RZ, R44 ;  /* 0x000000ffff237224 */ /* 0x000fe200078e002c */
[----:B------:R-:W-:Y:S01]  /*f280*/  MOV R44, R37 ;  /* 0x00000025002c7202 */ /* 0x000fe20000000f00 */
[----:B------:R-:W-:Y:S02]  /*f290*/  IMAD.MOV.U32 R25, RZ, RZ, R26 ;  /* 0x000000ffff197224 */ /* 0x000fe400078e001a */
[----:B------:R-:W-:-:S07]  /*f2a0*/  IMAD.MOV.U32 R26, RZ, RZ, R3 ;  /* 0x000000ffff1a7224 */ /* 0x000fce00078e0003 */
.L_x_58040:
[----:B------:R-:W-:Y:S05]  /*f2b0*/  BSYNC B1 ;  /* 0x0000000000017941 */ /* 0x000fea0003800000 */
.L_x_58038:
        /* <DEDUP_REMOVED lines=9> */
.L_x_58042:
[----:B------:R-:W-:Y:S01]  /*f350*/  IMAD.MOV.U32 R32, RZ, RZ, R35 ;  /* 0x000000ffff207224 */ /* 0x000fe200078e0023 */
[----:B------:R-:W-:Y:S01]  /*f360*/  MOV R35, R38 ;  /* 0x0000002600237202 */ /* 0x000fe20000000f00 */
[----:B------:R-:W-:Y:S02]  /*f370*/  IMAD.MOV.U32 R24, RZ, RZ, R25 ;  /* 0x000000ffff187224 */ /* 0x000fe400078e0019 */
[----:B------:R-:W-:-:S07]  /*f380*/  IMAD.MOV.U32 R25, RZ, RZ, R22 ;  /* 0x000000ffff197224 */ /* 0x000fce00078e0016 */
.L_x_58043:
[----:B------:R-:W-:Y:S05]  /*f390*/  BSYNC B1 ;  /* 0x0000000000017941 */ /* 0x000fea0003800000 */
.L_x_58041:
        /* <DEDUP_REMOVED lines=9> */
.L_x_58045:
[----:B------:R-:W-:Y:S01]  /*f430*/  IMAD.MOV.U32 R37, RZ, RZ, R32 ;  /* 0x000000ffff257224 */ /* 0x000fe200078e0020 */
[----:B------:R-:W-:Y:S01]  /*f440*/  MOV R32, R23 ;  /* 0x0000001700207202 */ /* 0x000fe20000000f00 */
[----:B------:R-:W-:Y:S02]  /*f450*/  IMAD.MOV.U32 R3, RZ, RZ, R24 ;  /* 0x000000ffff037224 */ /* 0x000fe400078e0018 */
[----:B------:R-:W-:-:S07]  /*f460*/  IMAD.MOV.U32 R24, RZ, RZ, R5 ;  /* 0x000000ffff187224 */ /* 0x000fce00078e0005 */
.L_x_58046:
[----:B------:R-:W-:Y:S05]  /*f470*/  BSYNC B1 ;  /* 0x0000000000017941 */ /* 0x000fea0003800000 */
.L_x_58044:
        /* <DEDUP_REMOVED lines=9> */
.L_x_58048:
[----:B------:R-:W-:Y:S01]  /*f510*/  IMAD.MOV.U32 R22, RZ, RZ, R37 ;  /* 0x000000ffff167224 */ /* 0x000fe200078e0025 */
[----:B------:R-:W-:Y:S01]  /*f520*/  MOV R37, R42 ;  /* 0x0000002a00257202 */ /* 0x000fe20000000f00 */
[----:B------:R-:W-:Y:S02]  /*f530*/  IMAD.MOV.U32 R5, RZ, RZ, R3 ;  /* 0x000000ffff057224 */ /* 0x000fe400078e0003 */
[----:B------:R-:W-:-:S07]  /*f540*/  IMAD.MOV.U32 R3, RZ, RZ, R40 ;  /* 0x000000ffff037224 */ /* 0x000fce00078e0028 */
.L_x_58049:
[----:B------:R-:W-:Y:S05]  /*f550*/  BSYNC B1 ;  /* 0x0000000000017941 */ /* 0x000fea0003800000 */
.L_x_58047:
        /* <DEDUP_REMOVED lines=9> */
.L_x_58051:
[----:B------:R-:W-:Y:S01]  /*f5f0*/  IMAD.MOV.U32 R40, RZ, RZ, R22 ;  /* 0x000000ffff287224 */ /* 0x000fe200078e0016 */
[----:B------:R-:W-:Y:S01]  /*f600*/  MOV R22, R7 ;  /* 0x0000000700167202 */ /* 0x000fe20000000f00 */
[----:B------:R-:W-:Y:S02]  /*f610*/  IMAD.MOV.U32 R38, RZ, RZ, R5 ;  /* 0x000000ffff267224 */ /* 0x000fe400078e0005 */
[----:B------:R-:W-:-:S07]  /*f620*/  IMAD.MOV.U32 R5, RZ, RZ, R20 ;  /* 0x000000ffff057224 */ /* 0x000fce00078e0014 */
.L_x_58052:
[----:B------:R-:W-:Y:S05]  /*f630*/  BSYNC B1 ;  /* 0x0000000000017941 */ /* 0x000fea0003800000 */
.L_x_58050:
        /* <DEDUP_REMOVED lines=9> */
.L_x_58054:
[----:B------:R-:W-:Y:S01]  /*f6d0*/  IMAD.MOV.U32 R7, RZ, RZ, R40 ;  /* 0x000000ffff077224 */ /* 0x000fe200078e0028 */
[----:B------:R-:W-:Y:S01]  /*f6e0*/  MOV R40, R19 ;  /* 0x0000001300287202 */ /* 0x000fe20000000f00 */
[----:B------:R-:W-:Y:S02]  /*f6f0*/  IMAD.MOV.U32 R20, RZ, RZ, R38 ;  /* 0x000000ffff147224 */ /* 0x000fe400078e0026 */
[----:B------:R-:W-:-:S07]  /*f700*/  IMAD.MOV.U32 R38, RZ, RZ, R9 ;  /* 0x000000ffff267224 */ /* 0x000fce00078e0009 */
.L_x_58055:
[----:B------:R-:W-:Y:S05]  /*f710*/  BSYNC B1 ;  /* 0x0000000000017941 */ /* 0x000fea0003800000 */
.L_x_58053:
        /* <DEDUP_REMOVED lines=9> */
.L_x_58057:
[----:B------:R-:W-:Y:S01]  /*f7b0*/  IMAD.MOV.U32 R19, RZ, RZ, R7 ;  /* 0x000000ffff137224 */ /* 0x000fe200078e0007 */
[----:B------:R-:W-:Y:S01]  /*f7c0*/  MOV R7, R18 ;  /* 0x0000001200077202 */ /* 0x000fe20000000f00 */
[----:B------:R-:W-:Y:S02]  /*f7d0*/  IMAD.MOV.U32 R9, RZ, RZ, R20 ;  /* 0x000000ffff097224 */ /* 0x000fe400078e0014 */
[----:B------:R-:W-:-:S07]  /*f7e0*/  IMAD.MOV.U32 R20, RZ, RZ, R11 ;  /* 0x000000ffff147224 */ /* 0x000fce00078e000b */
.L_x_58058:
[----:B------:R-:W-:Y:S05]  /*f7f0*/  BSYNC B1 ;  /* 0x0000000000017941 */ /* 0x000fea0003800000 */
.L_x_58056:
        /* <DEDUP_REMOVED lines=9> */
.L_x_58060:
[----:B------:R-:W-:Y:S01]  /*f890*/  IMAD.MOV.U32 R18, RZ, RZ, R19 ;  /* 0x000000ffff127224 */ /* 0x000fe200078e0013 */
[----:B------:R-:W-:Y:S01]  /*f8a0*/  MOV R19, R34 ;  /* 0x0000002200137202 */ /* 0x000fe20000000f00 */
[----:B------:R-:W-:Y:S02]  /*f8b0*/  IMAD.MOV.U32 R11, RZ, RZ, R9 ;  /* 0x000000ffff0b7224 */ /* 0x000fe400078e0009 */
[----:B------:R-:W-:-:S07]  /*f8c0*/  IMAD.MOV.U32 R9, RZ, RZ, R16 ;  /* 0x000000ffff097224 */ /* 0x000fce00078e0010 */
.L_x_58061:
[----:B------:R-:W-:Y:S05]  /*f8d0*/  BSYNC B1 ;  /* 0x0000000000017941 */ /* 0x000fea0003800000 */
.L_x_58059:
        /* <DEDUP_REMOVED lines=9> */
.L_x_58063:
[----:B------:R-:W-:Y:S01]  /*f970*/  IMAD.MOV.U32 R34, RZ, RZ, R18 ;  /* 0x000000ffff227224 */ /* 0x000fe200078e0012 */
[----:B------:R-:W-:Y:S01]  /*f980*/  MOV R18, R17 ;  /* 0x0000001100127202 */ /* 0x000fe20000000f00 */
[----:B------:R-:W-:Y:S02]  /*f990*/  IMAD.MOV.U32 R16, RZ, RZ, R11 ;  /* 0x000000ffff107224 */ /* 0x000fe400078e000b */
[----:B------:R-:W-:-:S07]  /*f9a0*/  IMAD.MOV.U32 R11, RZ, RZ, R36 ;  /* 0x000000ffff0b7224 */ /* 0x000fce00078e0024 */
.L_x_58064:
[----:B------:R-:W-:Y:S05]  /*f9b0*/  BSYNC B1 ;  /* 0x0000000000017941 */ /* 0x000fea0003800000 */
.L_x_58062:
        /* <DEDUP_REMOVED lines=9> */
.L_x_58066:
[----:B------:R-:W-:Y:S01]  /*fa50*/  IMAD.MOV.U32 R17, RZ, RZ, R34 ;  /* 0x000000ffff117224 */ /* 0x000fe200078e0022 */
[----:B------:R-:W-:Y:S01]  /*fa60*/  MOV R34, R21 ;  /* 0x0000001500227202 */ /* 0x000fe20000000f00 */
[----:B------:R-:W-:Y:S02]  /*fa70*/  IMAD.MOV.U32 R36, RZ, RZ, R16 ;  /* 0x000000ffff247224 */ /* 0x000fe400078e0010 */
[----:B------:R-:W-:-:S07]  /*fa80*/  IMAD.MOV.U32 R16, RZ, RZ, R15 ;  /* 0x000000ffff107224 */ /* 0x000fce00078e000f */
.L_x_58067:
[----:B------:R-:W-:Y:S05]  /*fa90*/  BSYNC B1 ;  /* 0x0000000000017941 */ /* 0x000fea0003800000 */
.L_x_58065:
        /* <DEDUP_REMOVED lines=9> */
.L_x_58069:
[----:B------:R-:W-:Y:S01]  /*fb30*/  IMAD.MOV.U32 R21, RZ, RZ, R17 ;  /* 0x000000ffff157224 */ /* 0x000fe200078e0011 */
[----:B------:R-:W-:Y:S01]  /*fb40*/  MOV R17, R14 ;  /* 0x0000000e00117202 */ /* 0x000fe20000000f00 */
[----:B------:R-:W-:Y:S02]  /*fb50*/  IMAD.MOV.U32 R15, RZ, RZ, R36 ;  /* 0x000000ffff0f7224 */ /* 0x000fe400078e0024 */
[----:B------:R-:W-:-:S07]  /*fb60*/  IMAD.MOV.U32 R36, RZ, RZ, R13 ;  /* 0x000000ffff247224 */ /* 0x000fce00078e000d */
.L_x_58070:
[----:B------:R-:W-:Y:S05]  /*fb70*/  BSYNC B1 ;  /* 0x0000000000017941 */ /* 0x000fea0003800000 */
.L_x_58068:
        /* <DEDUP_REMOVED lines=9> */
.L_x_58072:
[----:B------:R-:W-:Y:S01]  /*fc10*/  IMAD.MOV.U32 R14, RZ, RZ, R21 ;  /* 0x000000ffff0e7224 */ /* 0x000fe200078e0015 */
[----:B------:R-:W-:Y:S01]  /*fc20*/  MOV R21, R28 ;  /* 0x0000001c00157202 */ /* 0x000fe20000000f00 */
[----:B------:R-:W-:Y:S02]  /*fc30*/  IMAD.MOV.U32 R13, RZ, RZ, R15 ;  /* 0x000000ffff0d7224 */ /* 0x000fe400078e000f */
[----:B------:R-:W-:-:S07]  /*fc40*/  IMAD.MOV.U32 R15, RZ, RZ, R12 ;  /* 0x000000ffff0f7224 */ /* 0x000fce00078e000c */
.L_x_58073:
[----:B------:R-:W-:Y:S05]  /*fc50*/  BSYNC B1 ;  /* 0x0000000000017941 */ /* 0x000fea0003800000 */
.L_x_58071:
        /* <DEDUP_REMOVED lines=9> */
.L_x_58075:
[----:B------:R-:W-:Y:S01]  /*fcf0*/  IMAD.MOV.U32 R28, RZ, RZ, R14 ;  /* 0x000000ffff1c7224 */ /* 0x000fe200078e000e */
[----:B------:R-:W-:Y:S01]  /*fd00*/  MOV R14, R29 ;  /* 0x0000001d000e7202 */ /* 0x000fe20000000f00 */
[----:B------:R-:W-:Y:S02]  /*fd10*/  IMAD.MOV.U32 R12, RZ, RZ, R13 ;  /* 0x000000ffff0c7224 */ /* 0x000fe400078e000d */
[----:B------:R-:W-:-:S07]  /*fd20*/  IMAD.MOV.U32 R13, RZ, RZ, R30 ;  /* 0x000000ffff0d7224 */ /* 0x000fce00078e001e */
.L_x_58076:
[----:B------:R-:W-:Y:S05]  /*fd30*/  BSYNC B1 ;  /* 0x0000000000017941 */ /* 0x000fea0003800000 */
.L_x_58074:
        /* <DEDUP_REMOVED lines=9> */
.L_x_58078:
[----:B------:R-:W-:Y:S01]  /*fdd0*/  IMAD.MOV.U32 R29, RZ, RZ, R28 ;  /* 0x000000ffff1d7224 */ /* 0x000fe200078e001c */
[----:B------:R-:W-:Y:S01]  /*fde0*/  MOV R28, R33 ;  /* 0x00000021001c7202 */ /* 0x000fe20000000f00 */
[----:B------:R-:W-:Y:S02]  /*fdf0*/  IMAD.MOV.U32 R23, RZ, RZ, R12 ;  /* 0x000000ffff177224 */ /* 0x000fe400078e000c */
[----:B------:R-:W-:-:S07]  /*fe00*/  IMAD.MOV.U32 R12, RZ, RZ, R31 ;  /* 0x000000ffff0c7224 */ /* 0x000fce00078e001f */
.L_x_58079:
[----:B------:R-:W-:Y:S05]  /*fe10*/  BSYNC B1 ;  /* 0x0000000000017941 */ /* 0x000fea0003800000 */
.L_x_58077:
        /* <DEDUP_REMOVED lines=16> */
.L_x_58081:
[----:B------:R-:W-:Y:S01]  /*ff20*/  MOV R10, R27 ;  /* 0x0000001b000a7202 */ /* 0x000fe20000000f00 */
[----:B------:R-:W-:Y:S02]  /*ff30*/  IMAD.MOV.U32 R30, RZ, RZ, R43 ;  /* 0x000000ffff1e7224 */ /* 0x000fe400078e002b */
[----:B------:R-:W-:Y:S02]  /*ff40*/  IMAD.MOV.U32 R27, RZ, RZ, R44 ;  /* 0x000000ffff1b7224 */ /* 0x000fe400078e002c */
[----:B------:R-:W-:-:S07]  /*ff50*/  IMAD.MOV.U32 R43, RZ, RZ, R26 ;  /* 0x000000ffff2b7224 */ /* 0x000fce00078e001a */
.L_x_58082:
[----:B------:R-:W-:Y:S05]  /*ff60*/  BSYNC B1 ;  /* 0x0000000000017941 */ /* 0x000fea0003800000 */
.L_x_58080:
        /* <DEDUP_REMOVED lines=9> */
.L_x_58084:
[----:B------:R-:W-:Y:S01]  /*10000*/  MOV R31, R10 ;  /* 0x0000000a001f7202 */ /* 0x000fe20000000f00 */
[----:B------:R-:W-:Y:S02]  /*10010*/  IMAD.MOV.U32 R33, RZ, RZ, R30 ;  /* 0x000000ffff217224 */ /* 0x000fe400078e001e */
[----:B------:R-:W-:Y:S02]  /*10020*/  IMAD.MOV.U32 R10, RZ, RZ, R35 ;  /* 0x000000ffff0a7224 */ /* 0x000fe400078e0023 */
[----:B------:R-:W-:-:S07]  /*10030*/  IMAD.MOV.U32 R30, RZ, RZ, R25 ;  /* 0x000000ffff1e7224 */ /* 0x000fce00078e0019 */
.L_x_58085:
[----:B------:R-:W-:Y:S05]  /*10040*/  BSYNC B1 ;  /* 0x0000000000017941 */ /* 0x000fea0003800000 */
.L_x_58083:
        /* <DEDUP_REMOVED lines=9> */
.L_x_58087:
[----:B------:R-:W-:Y:S01]  /*100e0*/  MOV R26, R31 ;  /* 0x0000001f001a7202 */ /* 0x000fe20000000f00 */
[----:B------:R-:W-:Y:S02]  /*100f0*/  IMAD.MOV.U32 R42, RZ, RZ, R33 ;  /* 0x000000ffff2a7224 */ /* 0x000fe400078e0021 */
[----:B------:R-:W-:Y:S02]  /*10100*/  IMAD.MOV.U32 R31, RZ, RZ, R32 ;  /* 0x000000ffff1f7224 */ /* 0x000fe400078e0020 */
[----:B------:R-:W-:-:S07]  /*10110*/  IMAD.MOV.U32 R33, RZ, RZ, R24 ;  /* 0x000000ffff217224 */ /* 0x000fce00078e0018 */
.L_x_58088:
[----:B------:R-:W-:Y:S05]  /*10120*/  BSYNC B1 ;  /* 0x0000000000017941 */ /* 0x000fea0003800000 */
.L_x_58086:
        /* <DEDUP_REMOVED lines=9> */
.L_x_58090:
[----:B------:R-:W-:Y:S01]  /*101c0*/  MOV R25, R26 ;  /* 0x0000001a00197202 */ /* 0x000fe20000000f00 */
[----:B------:R-:W-:Y:S02]  /*101d0*/  IMAD.MOV.U32 R24, RZ, RZ, R42 ;  /* 0x000000ffff187224 */ /* 0x000fe400078e002a */
[----:B------:R-:W-:Y:S02]  /*101e0*/  IMAD.MOV.U32 R26, RZ, RZ, R37 ;  /* 0x000000ffff1a7224 */ /* 0x000fe400078e0025 */
[----:B------:R-:W-:-:S07]  /*101f0*/  IMAD.MOV.U32 R42, RZ, RZ, R3 ;  /* 0x000000ffff2a7224 */ /* 0x000fce00078e0003 */
.L_x_58091:
[----:B------:R-:W-:Y:S05]  /*10200*/  BSYNC B1 ;  /* 0x0000000000017941 */ /* 0x000fea0003800000 */
.L_x_58089:
        /* <DEDUP_REMOVED lines=9> */
.L_x_58093:
[----:B------:R-:W-:Y:S01]  /*102a0*/  MOV R3, R25 ;  /* 0x0000001900037202 */ /* 0x000fe20000000f00 */
[----:B------:R-:W-:Y:S02]  /*102b0*/  IMAD.MOV.U32 R35, RZ, RZ, R24 ;  /* 0x000000ffff237224 */ /* 0x000fe400078e0018 */
[----:B------:R-:W-:Y:S02]  /*102c0*/  IMAD.MOV.U32 R25, RZ, RZ, R22 ;  /* 0x000000ffff197224 */ /* 0x000fe400078e0016 */
[----:B------:R-:W-:-:S07]  /*102d0*/  IMAD.MOV.U32 R24, RZ, RZ, R5 ;  /* 0x000000ffff187224 */ /* 0x000fce00078e0005 */
.L_x_58094:
[----:B------:R-:W-:Y:S05]  /*102e0*/  BSYNC B1 ;  /* 0x0000000000017941 */ /* 0x000fea0003800000 */
.L_x_58092:
        /* <DEDUP_REMOVED lines=9> */
.L_x_58096:
[----:B------:R-:W-:Y:S01]  /*10380*/  MOV R22, R3 ;  /* 0x0000000300167202 */ /* 0x000fe20000000f00 */
[----:B------:R-:W-:Y:S02]  /*10390*/  IMAD.MOV.U32 R5, RZ, RZ, R35 ;  /* 0x000000ffff057224 */ /* 0x000fe400078e0023 */
[----:B------:R-:W-:Y:S02]  /*103a0*/  IMAD.MOV.U32 R3, RZ, RZ, R40 ;  /* 0x000000ffff037224 */ /* 0x000fe400078e0028 */
[----:B------:R-:W-:-:S07]  /*103b0*/  IMAD.MOV.U32 R35, RZ, RZ, R38 ;  /* 0x000000ffff237224 */ /* 0x000fce00078e0026 */
.L_x_58097:
[----:B------:R-:W-:Y:S05]  /*103c0*/  BSYNC B1 ;  /* 0x0000000000017941 */ /* 0x000fea0003800000 */
.L_x_58095:
        /* <DEDUP_REMOVED lines=9> */
.L_x_58099:
[----:B------:R-:W-:Y:S01]  /*10460*/  MOV R32, R22 ;  /* 0x0000001600207202 */ /* 0x000fe20000000f00 */
[----:B------:R-:W-:Y:S02]  /*10470*/  IMAD.MOV.U32 R38, RZ, RZ, R5 ;  /* 0x000000ffff267224 */ /* 0x000fe400078e0005 */
[----:B------:R-:W-:Y:S02]  /*10480*/  IMAD.MOV.U32 R22, RZ, RZ, R7 ;  /* 0x000000ffff167224 */ /* 0x000fe400078e0007 */
[----:B------:R-:W-:-:S07]  /*10490*/  IMAD.MOV.U32 R5, RZ, RZ, R20 ;  /* 0x000000ffff057224 */ /* 0x000fce00078e0014 */
.L_x_58100:
[----:B------:R-:W-:Y:S05]  /*104a0*/  BSYNC B1 ;  /* 0x0000000000017941 */ /* 0x000fea0003800000 */
.L_x_58098:
        /* <DEDUP_REMOVED lines=9> */
.L_x_58102:
[----:B------:R-:W-:Y:S01]  /*10540*/  MOV R7, R32 ;  /* 0x0000002000077202 */ /* 0x000fe20000000f00 */
[----:B------:R-:W-:Y:S02]  /*10550*/  IMAD.MOV.U32 R20, RZ, RZ, R38 ;  /* 0x000000ffff147224 */ /* 0x000fe400078e0026 */
[----:B------:R-:W-:Y:S02]  /*10560*/  IMAD.MOV.U32 R32, RZ, RZ, R19 ;  /* 0x000000ffff207224 */ /* 0x000fe400078e0013 */
[----:B------:R-:W-:-:S07]  /*10570*/  IMAD.MOV.U32 R38, RZ, RZ, R9 ;  /* 0x000000ffff267224 */ /* 0x000fce00078e0009 */
.L_x_58103:
[----:B------:R-:W-:Y:S05]  /*10580*/  BSYNC B1 ;  /* 0x0000000000017941 */ /* 0x000fea0003800000 */
.L_x_58101:
        /* <DEDUP_REMOVED lines=9> */
.L_x_58105:
[----:B------:R-:W-:Y:S01]  /*10620*/  MOV R9, R7 ;  /* 0x0000000700097202 */ /* 0x000fe20000000f00 */
[----:B------:R-:W-:Y:S02]  /*10630*/  IMAD.MOV.U32 R19, RZ, RZ, R20 ;  /* 0x000000ffff137224 */ /* 0x000fe400078e0014 */
[----:B------:R-:W-:Y:S02]  /*10640*/  IMAD.MOV.U32 R7, RZ, RZ, R18 ;  /* 0x000000ffff077224 */ /* 0x000fe400078e0012 */
[----:B------:R-:W-:-:S07]  /*10650*/  IMAD.MOV.U32 R20, RZ, RZ, R11 ;  /* 0x000000ffff147224 */ /* 0x000fce00078e000b */
.L_x_58106:
[----:B------:R-:W-:Y:S05]  /*10660*/  BSYNC B1 ;  /* 0x0000000000017941 */ /* 0x000fea0003800000 */
.L_x_58104:
        /* <DEDUP_REMOVED lines=9> */
.L_x_58108:
[----:B------:R-:W-:Y:S01]  /*10700*/  MOV R18, R9 ;  /* 0x0000000900127202 */ /* 0x000fe20000000f00 */
[----:B------:R-:W-:Y:S02]  /*10710*/  IMAD.MOV.U32 R11, RZ, RZ, R19 ;  /* 0x000000ffff0b7224 */ /* 0x000fe400078e0013 */
[----:B------:R-:W-:Y:S02]  /*10720*/  IMAD.MOV.U32 R9, RZ, RZ, R34 ;  /* 0x000000ffff097224 */ /* 0x000fe400078e0022 */
[----:B------:R-:W-:-:S07]  /*10730*/  IMAD.MOV.U32 R19, RZ, RZ, R16 ;  /* 0x000000ffff137224 */ /* 0x000fce00078e0010 */
.L_x_58109:
[----:B------:R-:W-:Y:S05]  /*10740*/  BSYNC B1 ;  /* 0x0000000000017941 */ /* 0x000fea0003800000 */
.L_x_58107:
        /* <DEDUP_REMOVED lines=9> */
.L_x_58111:
[----:B------:R-:W-:Y:S01]  /*107e0*/  MOV R16, R18 ;  /* 0x0000001200107202 */ /* 0x000fe20000000f00 */
[----:B------:R-:W-:Y:S02]  /*107f0*/  IMAD.MOV.U32 R34, RZ, RZ, R11 ;  /* 0x000000ffff227224 */ /* 0x000fe400078e000b */
[----:B------:R-:W-:Y:S02]  /*10800*/  IMAD.MOV.U32 R18, RZ, RZ, R17 ;  /* 0x000000ffff127224 */ /* 0x000fe400078e0011 */
[----:B------:R-:W-:-:S07]  /*10810*/  IMAD.MOV.U32 R11, RZ, RZ, R36 ;  /* 0x000000ffff0b7224 */ /* 0x000fce00078e0024 */
.L_x_58112:
[----:B------:R-:W-:Y:S05]  /*10820*/  BSYNC B1 ;  /* 0x0000000000017941 */ /* 0x000fea0003800000 */
.L_x_58110:
        /* <DEDUP_REMOVED lines=9> */
.L_x_58114:
[----:B------:R-:W-:Y:S01]  /*108c0*/  MOV R17, R16 ;  /* 0x0000001000117202 */ /* 0x000fe20000000f00 */
[----:B------:R-:W-:Y:S02]  /*108d0*/  IMAD.MOV.U32 R36, RZ, RZ, R34 ;  /* 0x000000ffff247224 */ /* 0x000fe400078e0022 */
[----:B------:R-:W-:Y:S02]  /*108e0*/  IMAD.MOV.U32 R16, RZ, RZ, R21 ;  /* 0x000000ffff107224 */ /* 0x000fe400078e0015 */
[----:B------:R-:W-:-:S07]  /*108f0*/  IMAD.MOV.U32 R34, RZ, RZ, R15 ;  /* 0x000000ffff227224 */ /* 0x000fce00078e000f */
.L_x_58115:
[----:B------:R-:W-:Y:S05]  /*10900*/  BSYNC B1 ;  /* 0x0000000000017941 */ /* 0x000fea0003800000 */
.L_x_58113:
        /* <DEDUP_REMOVED lines=9> */
.L_x_58117:
[----:B------:R-:W-:Y:S01]  /*109a0*/  MOV R15, R17 ;  /* 0x00000011000f7202 */ /* 0x000fe20000000f00 */
[----:B------:R-:W-:Y:S02]  /*109b0*/  IMAD.MOV.U32 R21, RZ, RZ, R36 ;  /* 0x000000ffff157224 */ /* 0x000fe400078e0024 */
[----:B------:R-:W-:Y:S02]  /*109c0*/  IMAD.MOV.U32 R17, RZ, RZ, R14 ;  /* 0x000000ffff117224 */ /* 0x000fe400078e000e */
[----:B------:R-:W-:-:S07]  /*109d0*/  IMAD.MOV.U32 R36, RZ, RZ, R13 ;  /* 0x000000ffff247224 */ /* 0x000fce00078e000d */
.L_x_58118:
[----:B------:R-:W-:Y:S05]  /*109e0*/  BSYNC B1 ;  /* 0x0000000000017941 */ /* 0x000fea0003800000 */
.L_x_58116:
        /* <DEDUP_REMOVED lines=9> */
.L_x_58120:
[----:B------:R-:W-:Y:S01]  /*10a80*/  MOV R14, R15 ;  /* 0x0000000f000e7202 */ /* 0x000fe20000000f00 */
[----:B------:R-:W-:Y:S02]  /*10a90*/  IMAD.MOV.U32 R40, RZ, RZ, R21 ;  /* 0x000000ffff287224 */ /* 0x000fe400078e0015 */
[----:B------:R-:W-:Y:S02]  /*10aa0*/  IMAD.MOV.U32 R15, RZ, RZ, R28 ;  /* 0x000000ffff0f7224 */ /* 0x000fe400078e001c */
[----:B------:R-:W-:-:S07]  /*10ab0*/  IMAD.MOV.U32 R21, RZ, RZ, R12 ;  /* 0x000000ffff157224 */ /* 0x000fce00078e000c */
.L_x_58121:
[----:B------:R-:W-:Y:S05]  /*10ac0*/  BSYNC B1 ;  /* 0x0000000000017941 */ /* 0x000fea0003800000 */
.L_x_58119:
        /* <DEDUP_REMOVED lines=9> */
.L_x_58123:
[----:B------:R-:W-:Y:S01]  /*10b60*/  MOV R12, R14 ;  /* 0x0000000e000c7202 */ /* 0x000fe20000000f00 */
[----:B------:R-:W-:Y:S02]  /*10b70*/  IMAD.MOV.U32 R13, RZ, RZ, R40 ;  /* 0x000000ffff0d7224 */ /* 0x000fe400078e0028 */
[----:B------:R-:W-:Y:S02]  /*10b80*/  IMAD.MOV.U32 R14, RZ, RZ, R29 ;  /* 0x000000ffff0e7224 */ /* 0x000fe400078e001d */
[----:B------:R-:W-:-:S07]  /*10b90*/  IMAD.MOV.U32 R40, RZ, RZ, R23 ;  /* 0x000000ffff287224 */ /* 0x000fce00078e0017 */
.L_x_58124:
[----:B------:R-:W-:Y:S05]  /*10ba0*/  BSYNC B1 ;  /* 0x0000000000017941 */ /* 0x000fea0003800000 */
.L_x_58122:
        /* <DEDUP_REMOVED lines=16> */
.L_x_58126:
[----:B------:R-:W-:Y:S02]  /*10cb0*/  IMAD.MOV.U32 R8, RZ, RZ, R27 ;  /* 0x000000ffff087224 */ /* 0x000fe400078e001b */
[----:B------:R-:W-:Y:S02]  /*10cc0*/  IMAD.MOV.U32 R28, RZ, RZ, R43 ;  /* 0x000000ffff1c7224 */ /* 0x000fe400078e002b */
[----:B------:R-:W-:Y:S02]  /*10cd0*/  IMAD.MOV.U32 R27, RZ, RZ, R10 ;  /* 0x000000ffff1b7224 */ /* 0x000fe400078e000a */
[----:B------:R-:W-:-:S07]  /*10ce0*/  IMAD.MOV.U32 R43, RZ, RZ, R30 ;  /* 0x000000ffff2b7224 */ /* 0x000fce00078e001e */
.L_x_58127:
[----:B------:R-:W-:Y:S05]  /*10cf0*/  BSYNC B1 ;  /* 0x0000000000017941 */ /* 0x000fea0003800000 */
.L_x_58125:
        /* <DEDUP_REMOVED lines=9> */
.L_x_58129:
[----:B------:R-:W-:Y:S02]  /*10d90*/  IMAD.MOV.U32 R23, RZ, RZ, R8 ;  /* 0x000000ffff177224 */ /* 0x000fe400078e0008 */
[----:B------:R-:W-:Y:S02]  /*10da0*/  IMAD.MOV.U32 R29, RZ, RZ, R28 ;  /* 0x000000ffff1d7224 */ /* 0x000fe400078e001c */
[----:B------:R-:W-:Y:S02]  /*10db0*/  IMAD.MOV.U32 R8, RZ, RZ, R31 ;  /* 0x000000ffff087224 */ /* 0x000fe400078e001f */
[----:B------:R-:W-:-:S07]  /*10dc0*/  IMAD.MOV.U32 R28, RZ, RZ, R33 ;  /* 0x000000ffff1c7224 */ /* 0x000fce00078e0021 */
.L_x_58130:
[----:B------:R-:W-:Y:S05]  /*10dd0*/  BSYNC B1 ;  /* 0x0000000000017941 */ /* 0x000fea0003800000 */
.L_x_58128:
        /* <DEDUP_REMOVED lines=9> */
.L_x_58132:
[----:B------:R-:W-:Y:S02]  /*10e70*/  IMAD.MOV.U32 R10, RZ, RZ, R23 ;  /* 0x000000ffff0a7224 */ /* 0x000fe400078e0017 */
[----:B------:R-:W-:Y:S02]  /*10e80*/  IMAD.MOV.U32 R31, RZ, RZ, R29 ;  /* 0x000000ffff1f7224 */ /* 0x000fe400078e001d */
[----:B------:R-:W-:Y:S02]  /*10e90*/  IMAD.MOV.U32 R23, RZ, RZ, R26 ;  /* 0x000000ffff177224 */ /* 0x000fe400078e001a */
[----:B------:R-:W-:-:S07]  /*10ea0*/  IMAD.MOV.U32 R29, RZ, RZ, R42 ;  /* 0x000000ffff1d7224 */ /* 0x000fce00078e002a */
.L_x_58133:
[----:B------:R-:W-:Y:S05]  /*10eb0*/  BSYNC B1 ;  /* 0x0000000000017941 */ /* 0x000fea0003800000 */
.L_x_58131:
        /* <DEDUP_REMOVED lines=9> */
.L_x_58135:
[----:B------:R-:W-:Y:S02]  /*10f50*/  IMAD.MOV.U32 R26, RZ, RZ, R10 ;  /* 0x000000ffff1a7224 */ /* 0x000fe400078e000a */
[----:B------:R-:W-:Y:S02]  /*10f60*/  IMAD.MOV.U32 R30, RZ, RZ, R31 ;  /* 0x000000ffff1e7224 */ /* 0x000fe400078e001f */
[----:B------:R-:W-:Y:S02]  /*10f70*/  IMAD.MOV.U32 R10, RZ, RZ, R25 ;  /* 0x000000ffff0a7224 */ /* 0x000fe400078e0019 */
[----:B------:R-:W-:-:S07]  /*10f80*/  IMAD.MOV.U32 R31, RZ, RZ, R24 ;  /* 0x000000ffff1f7224 */ /* 0x000fce00078e0018 */
.L_x_58136:
[----:B------:R-:W-:Y:S05]  /*10f90*/  BSYNC B1 ;  /* 0x0000000000017941 */ /* 0x000fea0003800000 */
.L_x_58134:
        /* <DEDUP_REMOVED lines=9> */
.L_x_58138:
[----:B------:R-:W-:Y:S02]  /*11030*/  IMAD.MOV.U32 R25, RZ, RZ, R26 ;  /* 0x000000ffff197224 */ /* 0x000fe400078e001a */
[----:B------:R-:W-:Y:S02]  /*11040*/  IMAD.MOV.U32 R24, RZ, RZ, R30 ;  /* 0x000000ffff187224 */ /* 0x000fe400078e001e */
[----:B------:R-:W-:Y:S02]  /*11050*/  IMAD.MOV.U32 R26, RZ, RZ, R3 ;  /* 0x000000ffff1a7224 */ /* 0x000fe400078e0003 */
[----:B------:R-:W-:-:S07]  /*11060*/  IMAD.MOV.U32 R30, RZ, RZ, R35 ;  /* 0x000000ffff1e7224 */ /* 0x000fce00078e0023 */
.L_x_58139:
[----:B------:R-:W-:Y:S05]  /*11070*/  BSYNC B1 ;  /* 0x0000000000017941 */ /* 0x000fea0003800000 */
.L_x_58137:
        /* <DEDUP_REMOVED lines=9> */
.L_x_58141:
[----:B------:R-:W-:Y:S02]  /*11110*/  IMAD.MOV.U32 R3, RZ, RZ, R25 ;  /* 0x000000ffff037224 */ /* 0x000fe400078e0019 */
[----:B------:R-:W-:Y:S02]  /*11120*/  IMAD.MOV.U32 R33, RZ, RZ, R24 ;  /* 0x000000ffff217224 */ /* 0x000fe400078e0018 */
[----:B------:R-:W-:Y:S02]  /*11130*/  IMAD.MOV.U32 R25, RZ, RZ, R22 ;  /* 0x000000ffff197224 */ /* 0x000fe400078e0016 */
[----:B------:R-:W-:-:S07]  /*11140*/  IMAD.MOV.U32 R24, RZ, RZ, R5 ;  /* 0x000000ffff187224 */ /* 0x000fce00078e0005 */
.L_x_58142:
[----:B------:R-:W-:Y:S05]  /*11150*/  BSYNC B1 ;  /* 0x0000000000017941 */ /* 0x000fea0003800000 */
.L_x_58140:
        /* <DEDUP_REMOVED lines=9> */
.L_x_58144:
[----:B------:R-:W-:Y:S02]  /*111f0*/  IMAD.MOV.U32 R22, RZ, RZ, R3 ;  /* 0x000000ffff167224 */ /* 0x000fe400078e0003 */
[----:B------:R-:W-:Y:S02]  /*11200*/  IMAD.MOV.U32 R5, RZ, RZ, R33 ;  /* 0x000000ffff057224 */ /* 0x000fe400078e0021 */
[----:B------:R-:W-:Y:S02]  /*11210*/  IMAD.MOV.U32 R3, RZ, RZ, R32 ;  /* 0x000000ffff037224 */ /* 0x000fe400078e0020 */
[----:B------:R-:W-:-:S07]  /*11220*/  IMAD.MOV.U32 R33, RZ, RZ, R38 ;  /* 0x000000ffff217224 */ /* 0x000fce00078e0026 */
.L_x_58145:
[----:B------:R-:W-:Y:S05]  /*11230*/  BSYNC B1 ;  /* 0x0000000000017941 */ /* 0x000fea0003800000 */
.L_x_58143:
        /* <DEDUP_REMOVED lines=9> */
.L_x_58147:
[----:B------:R-:W-:Y:S02]  /*112d0*/  IMAD.MOV.U32 R32, RZ, RZ, R22 ;  /* 0x000000ffff207224 */ /* 0x000fe400078e0016 */
[----:B------:R-:W-:Y:S02]  /*112e0*/  IMAD.MOV.U32 R38, RZ, RZ, R5 ;  /* 0x000000ffff267224 */ /* 0x000fe400078e0005 */
[----:B------:R-:W-:Y:S02]  /*112f0*/  IMAD.MOV.U32 R22, RZ, RZ, R7 ;  /* 0x000000ffff167224 */ /* 0x000fe400078e0007 */
[----:B------:R-:W-:-:S07]  /*11300*/  IMAD.MOV.U32 R5, RZ, RZ, R20 ;  /* 0x000000ffff057224 */ /* 0x000fce00078e0014 */
.L_x_58148:
[----:B------:R-:W-:Y:S05]  /*11310*/  BSYNC B1 ;  /* 0x0000000000017941 */ /* 0x000fea0003800000 */
.L_x_58146:
        /* <DEDUP_REMOVED lines=9> */
.L_x_58150:
[----:B------:R-:W-:Y:S02]  /*113b0*/  IMAD.MOV.U32 R7, RZ, RZ, R32 ;  /* 0x000000ffff077224 */ /* 0x000fe400078e0020 */
[----:B------:R-:W-:Y:S02]  /*113c0*/  IMAD.MOV.U32 R20, RZ, RZ, R38 ;  /* 0x000000ffff147224 */ /* 0x000fe400078e0026 */
[----:B------:R-:W-:Y:S02]  /*113d0*/  IMAD.MOV.U32 R32, RZ, RZ, R9 ;  /* 0x000000ffff207224 */ /* 0x000fe400078e0009 */
[----:B------:R-:W-:-:S07]  /*113e0*/  IMAD.MOV.U32 R38, RZ, RZ, R19 ;  /* 0x000000ffff267224 */ /* 0x000fce00078e0013 */
.L_x_58151:
[----:B------:R-:W-:Y:S05]  /*113f0*/  BSYNC B1 ;  /* 0x0000000000017941 */ /* 0x000fea0003800000 */
.L_x_58149:
        /* <DEDUP_REMOVED lines=9> */
.L_x_58153:
[----:B------:R-:W-:Y:S02]  /*11490*/  IMAD.MOV.U32 R9, RZ, RZ, R7 ;  /* 0x000000ffff097224 */ /* 0x000fe400078e0007 */
[----:B------:R-:W-:Y:S02]  /*114a0*/  IMAD.MOV.U32 R19, RZ, RZ, R20 ;  /* 0x000000ffff137224 */ /* 0x000fe400078e0014 */
[----:B------:R-:W-:Y:S02]  /*114b0*/  IMAD.MOV.U32 R7, RZ, RZ, R18 ;  /* 0x000000ffff077224 */ /* 0x000fe400078e0012 */
[----:B------:R-:W-:-:S07]  /*114c0*/  IMAD.MOV.U32 R20, RZ, RZ, R11 ;  /* 0x000000ffff147224 */ /* 0x000fce00078e000b */
.L_x_58154:
[----:B------:R-:W-:Y:S05]  /*114d0*/  BSYNC B1 ;  /* 0x0000000000017941 */ /* 0x000fea0003800000 */
.L_x_58152:
        /* <DEDUP_REMOVED lines=9> */
.L_x_58156:
[----:B------:R-:W-:Y:S02]  /*11570*/  IMAD.MOV.U32 R18, RZ, RZ, R9 ;  /* 0x000000ffff127224 */ /* 0x000fe400078e0009 */
[----:B------:R-:W-:Y:S02]  /*11580*/  IMAD.MOV.U32 R11, RZ, RZ, R19 ;  /* 0x000000ffff0b7224 */ /* 0x000fe400078e0013 */
[----:B------:R-:W-:Y:S02]  /*11590*/  IMAD.MOV.U32 R9, RZ, RZ, R16 ;  /* 0x000000ffff097224 */ /* 0x000fe400078e0010 */
[----:B------:R-:W-:-:S07]  /*115a0*/  IMAD.MOV.U32 R19, RZ, RZ, R34 ;  /* 0x000000ffff137224 */ /* 0x000fce00078e0022 */
.L_x_58157:
[----:B------:R-:W-:Y:S05]  /*115b0*/  BSYNC B1 ;  /* 0x0000000000017941 */ /* 0x000fea0003800000 */
.L_x_58155:
        /* <DEDUP_REMOVED lines=9> */
.L_x_58159:
[----:B------:R-:W-:Y:S02]  /*11650*/  IMAD.MOV.U32 R16, RZ, RZ, R18 ;  /* 0x000000ffff107224 */ /* 0x000fe400078e0012 */
[----:B------:R-:W-:Y:S02]  /*11660*/  IMAD.MOV.U32 R34, RZ, RZ, R11 ;  /* 0x000000ffff227224 */ /* 0x000fe400078e000b */
[----:B------:R-:W-:Y:S02]  /*11670*/  IMAD.MOV.U32 R18, RZ, RZ, R17 ;  /* 0x000000ffff127224 */ /* 0x000fe400078e0011 */
[----:B------:R-:W-:-:S07]  /*11680*/  IMAD.MOV.U32 R11, RZ, RZ, R36 ;  /* 0x000000ffff0b7224 */ /* 0x000fce00078e0024 */
.L_x_58160:
[----:B------:R-:W-:Y:S05]  /*11690*/  BSYNC B1 ;  /* 0x0000000000017941 */ /* 0x000fea0003800000 */
.L_x_58158:
        /* <DEDUP_REMOVED lines=9> */
.L_x_58162:
[----:B------:R-:W-:Y:S02]  /*11730*/  IMAD.MOV.U32 R17, RZ, RZ, R16 ;  /* 0x000000ffff117224 */ /* 0x000fe400078e0010 */
[----:B------:R-:W-:Y:S02]  /*11740*/  IMAD.MOV.U32 R35, RZ, RZ, R34 ;  /* 0x000000ffff237224 */ /* 0x000fe400078e0022 */
[----:B------:R-:W-:Y:S02]  /*11750*/  IMAD.MOV.U32 R16, RZ, RZ, R15 ;  /* 0x000000ffff107224 */ /* 0x000fe400078e000f */
[----:B------:R-:W-:-:S07]  /*11760*/  IMAD.MOV.U32 R34, RZ, RZ, R21 ;  /* 0x000000ffff227224 */ /* 0x000fce00078e0015 */
.L_x_58163:
[----:B------:R-:W-:Y:S05]  /*11770*/  BSYNC B1 ;  /* 0x0000000000017941 */ /* 0x000fea0003800000 */
.L_x_58161:
        /* <DEDUP_REMOVED lines=9> */
.L_x_58165:
[----:B------:R-:W-:Y:S02]  /*11810*/  IMAD.MOV.U32 R15, RZ, RZ, R17 ;  /* 0x000000ffff0f7224 */ /* 0x000fe400078e0011 */
[----:B------:R-:W-:Y:S02]  /*11820*/  IMAD.MOV.U32 R36, RZ, RZ, R35 ;  /* 0x000000ffff247224 */ /* 0x000fe400078e0023 */
[----:B------:R-:W-:Y:S02]  /*11830*/  IMAD.MOV.U32 R17, RZ, RZ, R14 ;  /* 0x000000ffff117224 */ /* 0x000fe400078e000e */
[----:B------:R-:W-:-:S07]  /*11840*/  IMAD.MOV.U32 R35, RZ, RZ, R40 ;  /* 0x000000ffff237224 */ /* 0x000fce00078e0028 */
.L_x_58166:
[----:B------:R-:W-:Y:S05]  /*11850*/  BSYNC B1 ;  /* 0x0000000000017941 */ /* 0x000fea0003800000 */
.L_x_58164:
        /* <DEDUP_REMOVED lines=9> */
.L_x_58168:
[----:B------:R-:W-:Y:S02]  /*118f0*/  IMAD.MOV.U32 R14, RZ, RZ, R15 ;  /* 0x000000ffff0e7224 */ /* 0x000fe400078e000f */
[----:B------:R-:W-:Y:S02]  /*11900*/  IMAD.MOV.U32 R21, RZ, RZ, R36 ;  /* 0x000000ffff157224 */ /* 0x000fe400078e0024 */
[----:B------:R-:W-:Y:S02]  /*11910*/  IMAD.MOV.U32 R15, RZ, RZ, R12 ;  /* 0x000000ffff0f7224 */ /* 0x000fe400078e000c */
[----:B------:R-:W-:-:S07]  /*11920*/  IMAD.MOV.U32 R36, RZ, RZ, R13 ;  /* 0x000000ffff247224 */ /* 0x000fce00078e000d */
.L_x_58169:
[----:B------:R-:W-:Y:S05]  /*11930*/  BSYNC B1 ;  /* 0x0000000000017941 */ /* 0x000fea0003800000 */
.L_x_58167:
        /* <DEDUP_REMOVED lines=16> */
.L_x_58171:
[----:B------:R-:W-:Y:S01]  /*11a40*/  IMAD.MOV.U32 R6, RZ, RZ, R27 ;  /* 0x000000ffff067224 */ /* 0x000fe200078e001b */
[----:B------:R-:W-:Y:S01]  /*11a50*/  MOV R27, R8 ;  /* 0x00000008001b7202 */ /* 0x000fe20000000f00 */
[----:B------:R-:W-:Y:S02]  /*11a60*/  IMAD.MOV.U32 R12, RZ, RZ, R43 ;  /* 0x000000ffff0c7224 */ /* 0x000fe400078e002b */
[----:B------:R-:W-:-:S07]  /*11a70*/  IMAD.MOV.U32 R43, RZ, RZ, R28 ;  /* 0x000000ffff2b7224 */ /* 0x000fce00078e001c */
.L_x_58172:
[----:B------:R-:W-:Y:S05]  /*11a80*/  BSYNC B1 ;  /* 0x0000000000017941 */ /* 0x000fea0003800000 */
.L_x_58170:
        /* <DEDUP_REMOVED lines=9> */
.L_x_58174:
[----:B------:R-:W-:Y:S01]  /*11b20*/  IMAD.MOV.U32 R13, RZ, RZ, R6 ;  /* 0x000000ffff0d7224 */ /* 0x000fe200078e0006 */
[----:B------:R-:W-:Y:S01]  /*11b30*/  MOV R6, R23 ;  /* 0x0000001700067202 */ /* 0x000fe20000000f00 */
[----:B------:R-:W-:Y:S02]  /*11b40*/  IMAD.MOV.U32 R8, RZ, RZ, R12 ;  /* 0x000000ffff087224 */ /* 0x000fe400078e000c */
[----:B------:R-:W-:-:S07]  /*11b50*/  IMAD.MOV.U32 R12, RZ, RZ, R29 ;  /* 0x000000ffff0c7224 */ /* 0x000fce00078e001d */
.L_x_58175:
[----:B------:R-:W-:Y:S05]  /*11b60*/  BSYNC B1 ;  /* 0x0000000000017941 */ /* 0x000fea0003800000 */
.L_x_58173:
        /* <DEDUP_REMOVED lines=9> */
.L_x_58177:
[----:B------:R-:W-:Y:S01]  /*11c00*/  IMAD.MOV.U32 R23, RZ, RZ, R13 ;  /* 0x000000ffff177224 */ /* 0x000fe200078e000d */
[----:B------:R-:W-:Y:S01]  /*11c10*/  MOV R13, R10 ;  /* 0x0000000a000d7202 */ /* 0x000fe20000000f00 */
[----:B------:R-:W-:Y:S02]  /*11c20*/  IMAD.MOV.U32 R29, RZ, RZ, R8 ;  /* 0x000000ffff1d7224 */ /* 0x000fe400078e0008 */
[----:B------:R-:W-:-:S07]  /*11c30*/  IMAD.MOV.U32 R8, RZ, RZ, R31 ;  /* 0x000000ffff087224 */ /* 0x000fce00078e001f */
.L_x_58178:
[----:B------:R-:W-:Y:S05]  /*11c40*/  BSYNC B1 ;  /* 0x0000000000017941 */ /* 0x000fea0003800000 */
.L_x_58176:
        /* <DEDUP_REMOVED lines=9> */
.L_x_58180:
[----:B------:R-:W-:Y:S01]  /*11ce0*/  IMAD.MOV.U32 R10, RZ, RZ, R23 ;  /* 0x000000ffff0a7224 */ /* 0x000fe200078e0017 */
[----:B------:R-:W-:Y:S01]  /*11cf0*/  MOV R23, R26 ;  /* 0x0000001a00177202 */ /* 0x000fe20000000f00 */
[----:B------:R-:W-:Y:S02]  /*11d00*/  IMAD.MOV.U32 R31, RZ, RZ, R29 ;  /* 0x000000ffff1f7224 */ /* 0x000fe400078e001d */
[----:B------:R-:W-:-:S07]  /*11d10*/  IMAD.MOV.U32 R29, RZ, RZ, R30 ;  /* 0x000000ffff1d7224 */ /* 0x000fce00078e001e */
.L_x_58181:
[----:B------:R-:W-:Y:S05]  /*11d20*/  BSYNC B1 ;  /* 0x0000000000017941 */ /* 0x000fea0003800000 */
.L_x_58179:
        /* <DEDUP_REMOVED lines=9> */
.L_x_58183:
[----:B------:R-:W-:Y:S01]  /*11dc0*/  IMAD.MOV.U32 R26, RZ, RZ, R10 ;  /* 0x000000ffff1a7224 */ /* 0x000fe200078e000a */
[----:B------:R-:W-:Y:S01]  /*11dd0*/  MOV R10, R25 ;  /* 0x00000019000a7202 */ /* 0x000fe20000000f00 */
[----:B------:R-:W-:Y:S02]  /*11de0*/  IMAD.MOV.U32 R28, RZ, RZ, R31 ;  /* 0x000000ffff1c7224 */ /* 0x000fe400078e001f */
[----:B------:R-:W-:-:S07]  /*11df0*/  IMAD.MOV.U32 R31, RZ, RZ, R24 ;  /* 0x000000ffff1f7224 */ /* 0x000fce00078e0018 */
.L_x_58184:
[----:B------:R-:W-:Y:S05]  /*11e00*/  BSYNC B1 ;  /* 0x0000000000017941 */ /* 0x000fea0003800000 */
.L_x_58182:
        /* <DEDUP_REMOVED lines=9> */
.L_x_58186:
[----:B------:R-:W-:Y:S01]  /*11ea0*/  IMAD.MOV.U32 R25, RZ, RZ, R26 ;  /* 0x000000ffff197224 */ /* 0x000fe200078e001a */
[----:B------:R-:W-:Y:S01]  /*11eb0*/  MOV R26, R3 ;  /* 0x00000003001a7202 */ /* 0x000fe20000000f00 */
[----:B------:R-:W-:Y:S02]  /*11ec0*/  IMAD.MOV.U32 R24, RZ, RZ, R28 ;  /* 0x000000ffff187224 */ /* 0x000fe400078e001c */
[----:B------:R-:W-:-:S07]  /*11ed0*/  IMAD.MOV.U32 R28, RZ, RZ, R33 ;  /* 0x000000ffff1c7224 */ /* 0x000fce00078e0021 */
.L_x_58187:
[----:B------:R-:W-:Y:S05]  /*11ee0*/  BSYNC B1 ;  /* 0x0000000000017941 */ /* 0x000fea0003800000 */
.L_x_58185:
        /* <DEDUP_REMOVED lines=9> */
.L_x_58189:
[----:B------:R-:W-:Y:S01]  /*11f80*/  IMAD.MOV.U32 R3, RZ, RZ, R25 ;  /* 0x000000ffff037224 */ /* 0x000fe200078e0019 */
[----:B------:R-:W-:Y:S01]  /*11f90*/  MOV R25, R22 ;  /* 0x0000001600197202 */ /* 0x000fe20000000f00 */
[----:B------:R-:W-:Y:S02]  /*11fa0*/  IMAD.MOV.U32 R33, RZ, RZ, R24 ;  /* 0x000000ffff217224 */ /* 0x000fe400078e0018 */
[----:B------:R-:W-:-:S07]  /*11fb0*/  IMAD.MOV.U32 R24, RZ, RZ, R5 ;  /* 0x000000ffff187224 */ /* 0x000fce00078e0005 */
.L_x_58190:
[----:B------:R-:W-:Y:S05]  /*11fc0*/  BSYNC B1 ;  /* 0x0000000000017941 */ /* 0x000fea0003800000 */
.L_x_58188:
        /* <DEDUP_REMOVED lines=9> */
.L_x_58192:
[----:B------:R-:W-:Y:S01]  /*12060*/  IMAD.MOV.U32 R22, RZ, RZ, R3 ;  /* 0x000000ffff167224 */ /* 0x000fe200078e0003 */
[----:B------:R-:W-:Y:S01]  /*12070*/  MOV R3, R32 ;  /* 0x0000002000037202 */ /* 0x000fe20000000f00 */
[----:B------:R-:W-:Y:S02]  /*12080*/  IMAD.MOV.U32 R5, RZ, RZ, R33 ;  /* 0x000000ffff057224 */ /* 0x000fe400078e0021 */
[----:B------:R-:W-:-:S07]  /*12090*/  IMAD.MOV.U32 R33, RZ, RZ, R38 ;  /* 0x000000ffff217224 */ /* 0x000fce00078e0026 */
.L_x_58193:
[----:B------:R-:W-:Y:S05]  /*120a0*/  BSYNC B1 ;  /* 0x0000000000017941 */ /* 0x000fea0003800000 */
.L_x_58191:
        /* <DEDUP_REMOVED lines=9> */
.L_x_58195:
[----:B------:R-:W-:Y:S01]  /*12140*/  IMAD.MOV.U32 R30, RZ, RZ, R22 ;  /* 0x000000ffff1e7224 */ /* 0x000fe200078e0016 */
[----:B------:R-:W-:Y:S01]  /*12150*/  MOV R22, R7 ;  /* 0x0000000700167202 */ /* 0x000fe20000000f00 */
[----:B------:R-:W-:Y:S02]  /*12160*/  IMAD.MOV.U32 R32, RZ, RZ, R5 ;  /* 0x000000ffff207224 */ /* 0x000fe400078e0005 */
[----:B------:R-:W-:-:S07]  /*12170*/  IMAD.MOV.U32 R5, RZ, RZ, R20 ;  /* 0x000000ffff057224 */ /* 0x000fce00078e0014 */
.L_x_58196:
[----:B------:R-:W-:Y:S05]  /*12180*/  BSYNC B1 ;  /* 0x0000000000017941 */ /* 0x000fea0003800000 */
.L_x_58194:
        /* <DEDUP_REMOVED lines=9> */
.L_x_58198:
[----:B------:R-:W-:Y:S01]  /*12220*/  IMAD.MOV.U32 R7, RZ, RZ, R30 ;  /* 0x000000ffff077224 */ /* 0x000fe200078e001e */
[----:B------:R-:W-:Y:S01]  /*12230*/  MOV R30, R9 ;  /* 0x00000009001e7202 */ /* 0x000fe20000000f00 */
[----:B------:R-:W-:Y:S02]  /*12240*/  IMAD.MOV.U32 R20, RZ, RZ, R32 ;  /* 0x000000ffff147224 */ /* 0x000fe400078e0020 */
[----:B------:R-:W-:-:S07]  /*12250*/  IMAD.MOV.U32 R32, RZ, RZ, R19 ;  /* 0x000000ffff207224 */ /* 0x000fce00078e0013 */
.L_x_58199:
[----:B------:R-:W-:Y:S05]  /*12260*/  BSYNC B1 ;  /* 0x0000000000017941 */ /* 0x000fea0003800000 */
.L_x_58197:
        /* <DEDUP_REMOVED lines=9> */
.L_x_58201:
[----:B------:R-:W-:Y:S01]  /*12300*/  IMAD.MOV.U32 R9, RZ, RZ, R7 ;  /* 0x000000ffff097224 */ /* 0x000fe200078e0007 */
[----:B------:R-:W-:Y:S01]  /*12310*/  MOV R7, R18 ;  /* 0x0000001200077202 */ /* 0x000fe20000000f00 */
[----:B------:R-:W-:Y:S02]  /*12320*/  IMAD.MOV.U32 R19, RZ, RZ, R20 ;  /* 0x000000ffff137224 */ /* 0x000fe400078e0014 */
[----:B------:R-:W-:-:S07]  /*12330*/  IMAD.MOV.U32 R20, RZ, RZ, R11 ;  /* 0x000000ffff147224 */ /* 0x000fce00078e000b */
.L_x_58202:
[----:B------:R-:W-:Y:S05]  /*12340*/  BSYNC B1 ;  /* 0x0000000000017941 */ /* 0x000fea0003800000 */
.L_x_58200:
        /* <DEDUP_REMOVED lines=9> */
.L_x_58204:
[----:B------:R-:W-:Y:S01]  /*123e0*/  IMAD.MOV.U32 R18, RZ, RZ, R9 ;  /* 0x000000ffff127224 */ /* 0x000fe200078e0009 */
[----:B------:R-:W-:Y:S01]  /*123f0*/  MOV R9, R16 ;  /* 0x0000001000097202 */ /* 0x000fe20000000f00 */
[----:B------:R-:W-:Y:S02]  /*12400*/  IMAD.MOV.U32 R38, RZ, RZ, R19 ;  /* 0x000000ffff267224 */ /* 0x000fe400078e0013 */
[----:B------:R-:W-:-:S07]  /*12410*/  IMAD.MOV.U32 R19, RZ, RZ, R34 ;  /* 0x000000ffff137224 */ /* 0x000fce00078e0022 */
.L_x_58205:
[----:B------:R-:W-:Y:S05]  /*12420*/  BSYNC B1 ;  /* 0x0000000000017941 */ /* 0x000fea0003800000 */
.L_x_58203:
        /* <DEDUP_REMOVED lines=9> */
.L_x_58207:
[----:B------:R-:W-:Y:S01]  /*124c0*/  IMAD.MOV.U32 R16, RZ, RZ, R18 ;  /* 0x000000ffff107224 */ /* 0x000fe200078e0012 */
[----:B------:R-:W-:Y:S01]  /*124d0*/  MOV R18, R17 ;  /* 0x0000001100127202 */ /* 0x000fe20000000f00 */
[----:B------:R-:W-:Y:S02]  /*124e0*/  IMAD.MOV.U32 R11, RZ, RZ, R38 ;  /* 0x000000ffff0b7224 */ /* 0x000fe400078e0026 */
[----:B------:R-:W-:-:S07]  /*124f0*/  IMAD.MOV.U32 R38, RZ, RZ, R35 ;  /* 0x000000ffff267224 */ /* 0x000fce00078e0023 */
.L_x_58208:
[----:B------:R-:W-:Y:S05]  /*12500*/  BSYNC B1 ;  /* 0x0000000000017941 */ /* 0x000fea0003800000 */
.L_x_58206:
        /* <DEDUP_REMOVED lines=9> */
.L_x_58210:
[----:B------:R-:W-:Y:S01]  /*125a0*/  IMAD.MOV.U32 R17, RZ, RZ, R16 ;  /* 0x000000ffff117224 */ /* 0x000fe200078e0010 */
[----:B------:R-:W-:Y:S01]  /*125b0*/  MOV R16, R15 ;  /* 0x0000000f00107202 */ /* 0x000fe20000000f00 */
[----:B------:R-:W-:Y:S02]  /*125c0*/  IMAD.MOV.U32 R34, RZ, RZ, R11 ;  /* 0x000000ffff227224 */ /* 0x000fe400078e000b */
[----:B------:R-:W-:-:S07]  /*125d0*/  IMAD.MOV.U32 R11, RZ, RZ, R36 ;  /* 0x000000ffff0b7224 */ /* 0x000fce00078e0024 */
.L_x_58211:
[----:B------:R-:W-:Y:S05]  /*125e0*/  BSYNC B1 ;  /* 0x0000000000017941 */ /* 0x000fea0003800000 */
.L_x_58209:
        /* <DEDUP_REMOVED lines=9> */
.L_x_58213:
[----:B------:R-:W-:Y:S01]  /*12680*/  IMAD.MOV.U32 R15, RZ, RZ, R17 ;  /* 0x000000ffff0f7224 */ /* 0x000fe200078e0011 */
[----:B------:R-:W-:Y:S01]  /*12690*/  MOV R17, R14 ;  /* 0x0000000e00117202 */ /* 0x000fe20000000f00 */
[----:B------:R-:W-:Y:S02]  /*126a0*/  IMAD.MOV.U32 R35, RZ, RZ, R34 ;  /* 0x000000ffff237224 */ /* 0x000fe400078e0022 */
[----:B------:R-:W-:-:S07]  /*126b0*/  IMAD.MOV.U32 R34, RZ, RZ, R21 ;  /* 0x000000ffff227224 */ /* 0x000fce00078e0015 */
.L_x_58214:
[----:B------:R-:W-:Y:S05]  /*126c0*/  BSYNC B1 ;  /* 0x0000000000017941 */ /* 0x000fea0003800000 */
.L_x_58212:
        /* <DEDUP_REMOVED lines=16> */
.L_x_58216:
[----:B------:R-:W-:Y:S01]  /*127d0*/  MOV R4, R27 ;  /* 0x0000001b00047202 */ /* 0x000fe20000000f00 */
[----:B------:R-:W-:Y:S02]  /*127e0*/  IMAD.MOV.U32 R14, RZ, RZ, R43 ;  /* 0x000000ffff0e7224 */ /* 0x000fe400078e002b */
[----:B------:R-:W-:Y:S02]  /*127f0*/  IMAD.MOV.U32 R27, RZ, RZ, R6 ;  /* 0x000000ffff1b7224 */ /* 0x000fe400078e0006 */
[----:B------:R-:W-:-:S07]  /*12800*/  IMAD.MOV.U32 R43, RZ, RZ, R12 ;  /* 0x000000ffff2b7224 */ /* 0x000fce00078e000c */
.L_x_58217:
[----:B------:R-:W-:Y:S05]  /*12810*/  BSYNC B1 ;  /* 0x0000000000017941 */ /* 0x000fea0003800000 */
.L_x_58215:
        /* <DEDUP_REMOVED lines=9> */
.L_x_58219:
[----:B------:R-:W-:Y:S01]  /*128b0*/  MOV R6, R4 ;  /* 0x0000000400067202 */ /* 0x000fe20000000f00 */
[----:B------:R-:W-:Y:S02]  /*128c0*/  IMAD.MOV.U32 R12, RZ, RZ, R14 ;  /* 0x000000ffff0c7224 */ /* 0x000fe400078e000e */
[----:B------:R-:W-:Y:S02]  /*128d0*/  IMAD.MOV.U32 R4, RZ, RZ, R13 ;  /* 0x000000ffff047224 */ /* 0x000fe400078e000d */
[----:B------:R-:W-:-:S07]  /*128e0*/  IMAD.MOV.U32 R14, RZ, RZ, R8 ;  /* 0x000000ffff0e7224 */ /* 0x000fce00078e0008 */
.L_x_58220:
[----:B------:R-:W-:Y:S05]  /*128f0*/  BSYNC B1 ;  /* 0x0000000000017941 */ /* 0x000fea0003800000 */
.L_x_58218:
        /* <DEDUP_REMOVED lines=9> */
.L_x_58222:
[----:B------:R-:W-:Y:S01]  /*12990*/  MOV R8, R6 ;  /* 0x0000000600087202 */ /* 0x000fe20000000f00 */
[----:B------:R-:W-:Y:S02]  /*129a0*/  IMAD.MOV.U32 R36, RZ, RZ, R12 ;  /* 0x000000ffff247224 */ /* 0x000fe400078e000c */
[----:B------:R-:W-:Y:S02]  /*129b0*/  IMAD.MOV.U32 R6, RZ, RZ, R23 ;  /* 0x000000ffff067224 */ /* 0x000fe400078e0017 */
[----:B------:R-:W-:-:S07]  /*129c0*/  IMAD.MOV.U32 R12, RZ, RZ, R29 ;  /* 0x000000ffff0c7224 */ /* 0x000fce00078e001d */
.L_x_58223:
[----:B------:R-:W-:Y:S05]  /*129d0*/  BSYNC B1 ;  /* 0x0000000000017941 */ /* 0x000fea0003800000 */
.L_x_58221:
        /* <DEDUP_REMOVED lines=9> */
.L_x_58225:
[----:B------:R-:W-:Y:S01]  /*12a70*/  MOV R13, R8 ;  /* 0x00000008000d7202 */ /* 0x000fe20000000f00 */
[----:B------:R-:W-:Y:S02]  /*12a80*/  IMAD.MOV.U32 R21, RZ, RZ, R36 ;  /* 0x000000ffff157224 */ /* 0x000fe400078e0024 */
[----:B------:R-:W-:Y:S02]  /*12a90*/  IMAD.MOV.U32 R8, RZ, RZ, R10 ;  /* 0x000000ffff087224 */ /* 0x000fe400078e000a */
[----:B------:R-:W-:-:S07]  /*12aa0*/  IMAD.MOV.U32 R36, RZ, RZ, R31 ;  /* 0x000000ffff247224 */ /* 0x000fce00078e001f */
.L_x_58226:
[----:B------:R-:W-:Y:S05]  /*12ab0*/  BSYNC B1 ;  /* 0x0000000000017941 */ /* 0x000fea0003800000 */
.L_x_58224:
        /* <DEDUP_REMOVED lines=9> */
.L_x_58228:
[----:B------:R-:W-:Y:S01]  /*12b50*/  MOV R10, R13 ;  /* 0x0000000d000a7202 */ /* 0x000fe20000000f00 */
[----:B------:R-:W-:Y:S02]  /*12b60*/  IMAD.MOV.U32 R29, RZ, RZ, R21 ;  /* 0x000000ffff1d7224 */ /* 0x000fe400078e0015 */
[----:B------:R-:W-:Y:S02]  /*12b70*/  IMAD.MOV.U32 R13, RZ, RZ, R26 ;  /* 0x000000ffff0d7224 */ /* 0x000fe400078e001a */
[----:B------:R-:W-:-:S07]  /*12b80*/  IMAD.MOV.U32 R21, RZ, RZ, R28 ;  /* 0x000000ffff157224 */ /* 0x000fce00078e001c */
.L_x_58229:
[----:B------:R-:W-:Y:S05]  /*12b90*/  BSYNC B1 ;  /* 0x0000000000017941 */ /* 0x000fea0003800000 */
.L_x_58227:
        /* <DEDUP_REMOVED lines=9> */
.L_x_58231:
[----:B------:R-:W-:Y:S01]  /*12c30*/  MOV R28, R10 ;  /* 0x0000000a001c7202 */ /* 0x000fe20000000f00 */
[----:B------:R-:W-:Y:S02]  /*12c40*/  IMAD.MOV.U32 R31, RZ, RZ, R29 ;  /* 0x000000ffff1f7224 */ /* 0x000fe400078e001d */
[----:B------:R-:W-:Y:S02]  /*12c50*/  IMAD.MOV.U32 R10, RZ, RZ, R25 ;  /* 0x000000ffff0a7224 */ /* 0x000fe400078e0019 */
[----:B------:R-:W-:-:S07]  /*12c60*/  IMAD.MOV.U32 R29, RZ, RZ, R24 ;  /* 0x000000ffff1d7224 */ /* 0x000fce00078e0018 */
.L_x_58232:
[----:B------:R-:W-:Y:S05]  /*12c70*/  BSYNC B1 ;  /* 0x0000000000017941 */ /* 0x000fea0003800000 */
.L_x_58230:
        /* <DEDUP_REMOVED lines=9> */
.L_x_58234:
[----:B------:R-:W-:Y:S01]  /*12d10*/  MOV R44, R28 ;  /* 0x0000001c002c7202 */ /* 0x000fe20000000f00 */
[----:B------:R-:W-:Y:S02]  /*12d20*/  IMAD.MOV.U32 R46, RZ, RZ, R31 ;  /* 0x000000ffff2e7224 */ /* 0x000fe400078e001f */
[----:B------:R-:W-:Y:S02]  /*12d30*/  IMAD.MOV.U32 R28, RZ, RZ, R3 ;  /* 0x000000ffff1c7224 */ /* 0x000fe400078e0003 */
[----:B------:R-:W-:-:S07]  /*12d40*/  IMAD.MOV.U32 R31, RZ, RZ, R33 ;  /* 0x000000ffff1f7224 */ /* 0x000fce00078e0021 */
.L_x_58235:
[----:B------:R-:W-:Y:S05]  /*12d50*/  BSYNC B1 ;  /* 0x0000000000017941 */ /* 0x000fea0003800000 */
.L_x_58233:
        /* <DEDUP_REMOVED lines=9> */
.L_x_58237:
[----:B------:R-:W-:Y:S01]  /*12df0*/  MOV R3, R44 ;  /* 0x0000002c00037202 */ /* 0x000fe20000000f00 */
[----:B------:R-:W-:Y:S02]  /*12e00*/  IMAD.MOV.U32 R33, RZ, RZ, R46 ;  /* 0x000000ffff217224 */ /* 0x000fe400078e002e */
[----:B------:R-:W-:Y:S02]  /*12e10*/  IMAD.MOV.U32 R44, RZ, RZ, R22 ;  /* 0x000000ffff2c7224 */ /* 0x000fe400078e0016 */
[----:B------:R-:W-:-:S07]  /*12e20*/  IMAD.MOV.U32 R46, RZ, RZ, R5 ;  /* 0x000000ffff2e7224 */ /* 0x000fce00078e0005 */
.L_x_58238:
[----:B------:R-:W-:Y:S05]  /*12e30*/  BSYNC B1 ;  /* 0x0000000000017941 */ /* 0x000fea0003800000 */
.L_x_58236:
        /* <DEDUP_REMOVED lines=9> */
.L_x_58240:
[----:B------:R-:W-:Y:S01]  /*12ed0*/  MOV R48, R3 ;  /* 0x0000000300307202 */ /* 0x000fe20000000f00 */
[----:B------:R-:W-:Y:S02]  /*12ee0*/  IMAD.MOV.U32 R5, RZ, RZ, R33 ;  /* 0x000000ffff057224 */ /* 0x000fe400078e0021 */
[----:B------:R-:W-:Y:S02]  /*12ef0*/  IMAD.MOV.U32 R3, RZ, RZ, R30 ;  /* 0x000000ffff037224 */ /* 0x000fe400078e001e */
[----:B------:R-:W-:-:S07]  /*12f00*/  IMAD.MOV.U32 R33, RZ, RZ, R32 ;  /* 0x000000ffff217224 */ /* 0x000fce00078e0020 */
.L_x_58241:
[----:B------:R-:W-:Y:S05]  /*12f10*/  BSYNC B1 ;  /* 0x0000000000017941 */ /* 0x000fea0003800000 */
.L_x_58239:
        /* <DEDUP_REMOVED lines=9> */
.L_x_58243:
[----:B------:R-:W-:Y:S01]  /*12fb0*/  MOV R30, R48 ;  /* 0x00000030001e7202 */ /* 0x000fe20000000f00 */
[----:B------:R-:W-:Y:S02]  /*12fc0*/  IMAD.MOV.U32 R32, RZ, RZ, R5 ;  /* 0x000000ffff207224 */ /* 0x000fe400078e0005 */
[----:B------:R-:W-:Y:S02]  /*12fd0*/  IMAD.MOV.U32 R48, RZ, RZ, R7 ;  /* 0x000000ffff307224 */ /* 0x000fe400078e0007 */
[----:B------:R-:W-:-:S07]  /*12fe0*/  IMAD.MOV.U32 R5, RZ, RZ, R20 ;  /* 0x000000ffff057224 */ /* 0x000fce00078e0014 */
.L_x_58244:
[----:B------:R-:W-:Y:S05]  /*12ff0*/  BSYNC B1 ;  /* 0x0000000000017941 */ /* 0x000fea0003800000 */
.L_x_58242:
        /* <DEDUP_REMOVED lines=9> */
.L_x_58246:
[----:B------:R-:W-:Y:S01]  /*13090*/  MOV R7, R30 ;  /* 0x0000001e00077202 */ /* 0x000fe20000000f00 */
[----:B------:R-:W-:Y:S02]  /*130a0*/  IMAD.MOV.U32 R45, RZ, RZ, R32 ;  /* 0x000000ffff2d7224 */ /* 0x000fe400078e0020 */
[----:B------:R-:W-:Y:S02]  /*130b0*/  IMAD.MOV.U32 R30, RZ, RZ, R9 ;  /* 0x000000ffff1e7224 */ /* 0x000fe400078e0009 */
[----:B------:R-:W-:-:S07]  /*130c0*/  IMAD.MOV.U32 R32, RZ, RZ, R19 ;  /* 0x000000ffff207224 */ /* 0x000fce00078e0013 */
.L_x_58247:
[----:B------:R-:W-:Y:S05]  /*130d0*/  BSYNC B1 ;  /* 0x0000000000017941 */ /* 0x000fea0003800000 */
.L_x_58245:
        /* <DEDUP_REMOVED lines=9> */
.L_x_58249:
[----:B------:R-:W-:Y:S01]  /*13170*/  MOV R9, R7 ;  /* 0x0000000700097202 */ /* 0x000fe20000000f00 */
[----:B------:R-:W-:Y:S02]  /*13180*/  IMAD.MOV.U32 R47, RZ, RZ, R45 ;  /* 0x000000ffff2f7224 */ /* 0x000fe400078e002d */
[----:B------:R-:W-:Y:S02]  /*13190*/  IMAD.MOV.U32 R7, RZ, RZ, R18 ;  /* 0x000000ffff077224 */ /* 0x000fe400078e0012 */
[----:B------:R-:W-:-:S07]  /*131a0*/  IMAD.MOV.U32 R45, RZ, RZ, R38 ;  /* 0x000000ffff2d7224 */ /* 0x000fce00078e0026 */
.L_x_58250:
[----:B------:R-:W-:Y:S05]  /*131b0*/  BSYNC B1 ;  /* 0x0000000000017941 */ /* 0x000fea0003800000 */
.L_x_58248:
        /* <DEDUP_REMOVED lines=9> */
.L_x_58252:
[----:B------:R-:W-:Y:S01]  /*13250*/  MOV R50, R9 ;  /* 0x0000000900327202 */ /* 0x000fe20000000f00 */
[----:B------:R-:W-:Y:S02]  /*13260*/  IMAD.MOV.U32 R49, RZ, RZ, R47 ;  /* 0x000000ffff317224 */ /* 0x000fe400078e002f */
[----:B------:R-:W-:Y:S02]  /*13270*/  IMAD.MOV.U32 R9, RZ, RZ, R16 ;  /* 0x000000ffff097224 */ /* 0x000fe400078e0010 */
[----:B------:R-:W-:-:S07]  /*13280*/  IMAD.MOV.U32 R47, RZ, RZ, R11 ;  /* 0x000000ffff2f7224 */ /* 0x000fce00078e000b */
.L_x_58253:
[----:B------:R-:W-:Y:S05]  /*13290*/  BSYNC B1 ;  /* 0x0000000000017941 */ /* 0x000fea0003800000 */
.L_x_58251:
        /* <DEDUP_REMOVED lines=9> */
.L_x_58255:
[----:B------:R-:W-:Y:S01]  /*13330*/  MOV R11, R50 ;  /* 0x00000032000b7202 */ /* 0x000fe20000000f00 */
[----:B------:R-:W-:Y:S02]  /*13340*/  IMAD.MOV.U32 R51, RZ, RZ, R49 ;  /* 0x000000ffff337224 */ /* 0x000fe400078e0031 */
[----:B------:R-:W-:Y:S02]  /*13350*/  IMAD.MOV.U32 R50, RZ, RZ, R17 ;  /* 0x000000ffff327224 */ /* 0x000fe400078e0011 */
[----:B------:R-:W-:-:S07]  /*13360*/  IMAD.MOV.U32 R49, RZ, RZ, R34 ;  /* 0x000000ffff317224 */ /* 0x000fce00078e0022 */
.L_x_58256:
[----:B------:R-:W-:Y:S05]  /*13370*/  BSYNC B1 ;  /* 0x0000000000017941 */ /* 0x000fea0003800000 */
.L_x_58254:
        /* <DEDUP_REMOVED lines=9> */
.L_x_58258:
[----:B------:R-:W-:Y:S01]  /*13410*/  MOV R52, R11 ;  /* 0x0000000b00347202 */ /* 0x000fe20000000f00 */
[----:B------:R-:W-:Y:S02]  /*13420*/  IMAD.MOV.U32 R54, RZ, RZ, R51 ;  /* 0x000000ffff367224 */ /* 0x000fe400078e0033 */
[----:B------:R-:W-:Y:S02]  /*13430*/  IMAD.MOV.U32 R11, RZ, RZ, R15 ;  /* 0x000000ffff0b7224 */ /* 0x000fe400078e000f */
[----:B------:R-:W-:-:S07]  /*13440*/  IMAD.MOV.U32 R51, RZ, RZ, R35 ;  /* 0x000000ffff337224 */ /* 0x000fce00078e0023 */
.L_x_58259:
[----:B------:R-:W-:Y:S05]  /*13450*/  BSYNC B1 ;  /* 0x0000000000017941 */ /* 0x000fea0003800000 */
.L_x_58257:
        /* <DEDUP_REMOVED lines=16> */
.L_x_58261:
[----:B------:R-:W-:Y:S02]  /*13560*/  IMAD.MOV.U32 R26, RZ, RZ, R27 ;  /* 0x000000ffff1a7224 */ /* 0x000fe400078e001b */
[----:B------:R-:W-:Y:S02]  /*13570*/  IMAD.MOV.U32 R42, RZ, RZ, R43 ;  /* 0x000000ffff2a7224 */ /* 0x000fe400078e002b */
[----:B------:R-:W-:Y:S02]  /*13580*/  IMAD.MOV.U32 R27, RZ, RZ, R4 ;  /* 0x000000ffff1b7224 */ /* 0x000fe400078e0004 */
[----:B------:R-:W-:-:S07]  /*13590*/  IMAD.MOV.U32 R43, RZ, RZ, R14 ;  /* 0x000000ffff2b7224 */ /* 0x000fce00078e000e */
.L_x_58262:
[----:B------:R-:W-:Y:S05]  /*135a0*/  BSYNC B1 ;  /* 0x0000000000017941 */ /* 0x000fea0003800000 */
.L_x_58260:
        /* <DEDUP_REMOVED lines=9> */
.L_x_58264:
[----:B------:R-:W-:Y:S02]  /*13640*/  IMAD.MOV.U32 R25, RZ, RZ, R26 ;  /* 0x000000ffff197224 */ /* 0x000fe400078e001a */
[----:B------:R-:W-:Y:S02]  /*13650*/  IMAD.MOV.U32 R41, RZ, RZ, R42 ;  /* 0x000000ffff297224 */ /* 0x000fe400078e002a */
[----:B------:R-:W-:Y:S02]  /*13660*/  IMAD.MOV.U32 R26, RZ, RZ, R6 ;  /* 0x000000ffff1a7224 */ /* 0x000fe400078e0006 */
[----:B------:R-:W-:-:S07]  /*13670*/  IMAD.MOV.U32 R42, RZ, RZ, R12 ;  /* 0x000000ffff2a7224 */ /* 0x000fce00078e000c */
.L_x_58265:
[----:B------:R-:W-:Y:S05]  /*13680*/  BSYNC B1 ;  /* 0x0000000000017941 */ /* 0x000fea0003800000 */
.L_x_58263:
        /* <DEDUP_REMOVED lines=9> */
.L_x_58267:
[----:B------:R-:W-:Y:S02]  /*13720*/  IMAD.MOV.U32 R24, RZ, RZ, R25 ;  /* 0x000000ffff187224 */ /* 0x000fe400078e0019 */
[----:B------:R-:W-:Y:S02]  /*13730*/  IMAD.MOV.U32 R40, RZ, RZ, R41 ;  /* 0x000000ffff287224 */ /* 0x000fe400078e0029 */
[----:B------:R-:W-:Y:S02]  /*13740*/  IMAD.MOV.U32 R25, RZ, RZ, R8 ;  /* 0x000000ffff197224 */ /* 0x000fe400078e0008 */
[----:B------:R-:W-:-:S07]  /*13750*/  IMAD.MOV.U32 R41, RZ, RZ, R36 ;  /* 0x000000ffff297224 */ /* 0x000fce00078e0024 */
.L_x_58268:
[----:B------:R-:W-:Y:S05]  /*13760*/  BSYNC B1 ;  /* 0x0000000000017941 */ /* 0x000fea0003800000 */
.L_x_58266:
        /* <DEDUP_REMOVED lines=9> */
.L_x_58270:
[----:B------:R-:W-:Y:S02]  /*13800*/  IMAD.MOV.U32 R23, RZ, RZ, R24 ;  /* 0x000000ffff177224 */ /* 0x000fe400078e0018 */
[----:B------:R-:W-:Y:S02]  /*13810*/  IMAD.MOV.U32 R39, RZ, RZ, R40 ;  /* 0x000000ffff277224 */ /* 0x000fe400078e0028 */
[----:B------:R-:W-:Y:S02]  /*13820*/  IMAD.MOV.U32 R24, RZ, RZ, R13 ;  /* 0x000000ffff187224 */ /* 0x000fe400078e000d */
[----:B------:R-:W-:-:S07]  /*13830*/  IMAD.MOV.U32 R40, RZ, RZ, R21 ;  /* 0x000000ffff287224 */ /* 0x000fce00078e0015 */
.L_x_58271:
[----:B------:R-:W-:Y:S05]  /*13840*/  BSYNC B1 ;  /* 0x0000000000017941 */ /* 0x000fea0003800000 */
.L_x_58269:
        /* <DEDUP_REMOVED lines=9> */
.L_x_58273:
[----:B------:R-:W-:Y:S02]  /*138e0*/  IMAD.MOV.U32 R22, RZ, RZ, R23 ;  /* 0x000000ffff167224 */ /* 0x000fe400078e0017 */
[----:B------:R-:W-:Y:S02]  /*138f0*/  IMAD.MOV.U32 R38, RZ, RZ, R39 ;  /* 0x000000ffff267224 */ /* 0x000fe400078e0027 */
[----:B------:R-:W-:Y:S02]  /*13900*/  IMAD.MOV.U32 R23, RZ, RZ, R10 ;  /* 0x000000ffff177224 */ /* 0x000fe400078e000a */
[----:B------:R-:W-:-:S07]  /*13910*/  IMAD.MOV.U32 R39, RZ, RZ, R29 ;  /* 0x000000ffff277224 */ /* 0x000fce00078e001d */
.L_x_58274:
[----:B------:R-:W-:Y:S05]  /*13920*/  BSYNC B1 ;  /* 0x0000000000017941 */ /* 0x000fea0003800000 */
.L_x_58272:
        /* <DEDUP_REMOVED lines=9> */
.L_x_58276:
[----:B------:R-:W-:Y:S02]  /*139c0*/  IMAD.MOV.U32 R21, RZ, RZ, R22 ;  /* 0x000000ffff157224 */ /* 0x000fe400078e0016 */
[----:B------:R-:W-:Y:S02]  /*139d0*/  IMAD.MOV.U32 R37, RZ, RZ, R38 ;  /* 0x000000ffff257224 */ /* 0x000fe400078e0026 */
[----:B------:R-:W-:Y:S02]  /*139e0*/  IMAD.MOV.U32 R22, RZ, RZ, R28 ;  /* 0x000000ffff167224 */ /* 0x000fe400078e001c */
[----:B------:R-:W-:-:S07]  /*139f0*/  IMAD.MOV.U32 R38, RZ, RZ, R31 ;  /* 0x000000ffff267224 */ /* 0x000fce00078e001f */
.L_x_58277:
[----:B------:R-:W-:Y:S05]  /*13a00*/  BSYNC B1 ;  /* 0x0000000000017941 */ /* 0x000fea0003800000 */
.L_x_58275:
        /* <DEDUP_REMOVED lines=9> */
.L_x_58279:
[----:B------:R-:W-:Y:S02]  /*13aa0*/  IMAD.MOV.U32 R20, RZ, RZ, R21 ;  /* 0x000000ffff147224 */ /* 0x000fe400078e0015 */
[----:B------:R-:W-:Y:S02]  /*13ab0*/  IMAD.MOV.U32 R36, RZ, RZ, R37 ;  /* 0x000000ffff247224 */ /* 0x000fe400078e0025 */
[----:B------:R-:W-:Y:S02]  /*13ac0*/  IMAD.MOV.U32 R21, RZ, RZ, R44 ;  /* 0x000000ffff157224 */ /* 0x000fe400078e002c */
[----:B------:R-:W-:-:S07]  /*13ad0*/  IMAD.MOV.U32 R37, RZ, RZ, R46 ;  /* 0x000000ffff257224 */ /* 0x000fce00078e002e */
.L_x_58280:
[----:B------:R-:W-:Y:S05]  /*13ae0*/  BSYNC B1 ;  /* 0x0000000000017941 */ /* 0x000fea0003800000 */
.L_x_58278:
        /* <DEDUP_REMOVED lines=9> */
.L_x_58282:
[----:B------:R-:W-:Y:S02]  /*13b80*/  IMAD.MOV.U32 R19, RZ, RZ, R20 ;  /* 0x000000ffff137224 */ /* 0x000fe400078e0014 */
[----:B------:R-:W-:Y:S02]  /*13b90*/  IMAD.MOV.U32 R35, RZ, RZ, R36 ;  /* 0x000000ffff237224 */ /* 0x000fe400078e0024 */
[----:B------:R-:W-:Y:S02]  /*13ba0*/  IMAD.MOV.U32 R20, RZ, RZ, R3 ;  /* 0x000000ffff147224 */ /* 0x000fe400078e0003 */
[----:B------:R-:W-:-:S07]  /*13bb0*/  IMAD.MOV.U32 R36, RZ, RZ, R33 ;  /* 0x000000ffff247224 */ /* 0x000fce00078e0021 */
.L_x_58283:
[----:B------:R-:W-:Y:S05]  /*13bc0*/  BSYNC B1 ;  /* 0x0000000000017941 */ /* 0x000fea0003800000 */
.L_x_58281:
        /* <DEDUP_REMOVED lines=9> */
.L_x_58285:
[----:B------:R-:W-:Y:S02]  /*13c60*/  IMAD.MOV.U32 R18, RZ, RZ, R19 ;  /* 0x000000ffff127224 */ /* 0x000fe400078e0013 */
[----:B------:R-:W-:Y:S02]  /*13c70*/  IMAD.MOV.U32 R34, RZ, RZ, R35 ;  /* 0x000000ffff227224 */ /* 0x000fe400078e0023 */
[----:B------:R-:W-:Y:S02]  /*13c80*/  IMAD.MOV.U32 R19, RZ, RZ, R48 ;  /* 0x000000ffff137224 */ /* 0x000fe400078e0030 */
[----:B------:R-:W-:-:S07]  /*13c90*/  IMAD.MOV.U32 R35, RZ, RZ, R5 ;  /* 0x000000ffff237224 */ /* 0x000fce00078e0005 */
.L_x_58286:
[----:B------:R-:W-:Y:S05]  /*13ca0*/  BSYNC B1 ;  /* 0x0000000000017941 */ /* 0x000fea0003800000 */
.L_x_58284:
        /* <DEDUP_REMOVED lines=9> */
.L_x_58288:
[----:B------:R-:W-:Y:S02]  /*13d40*/  IMAD.MOV.U32 R17, RZ, RZ, R18 ;  /* 0x000000ffff117224 */ /* 0x000fe400078e0012 */
[----:B------:R-:W-:Y:S02]  /*13d50*/  IMAD.MOV.U32 R33, RZ, RZ, R34 ;  /* 0x000000ffff217224 */ /* 0x000fe400078e0022 */
[----:B------:R-:W-:Y:S02]  /*13d60*/  IMAD.MOV.U32 R18, RZ, RZ, R30 ;  /* 0x000000ffff127224 */ /* 0x000fe400078e001e */
[----:B------:R-:W-:-:S07]  /*13d70*/  IMAD.MOV.U32 R34, RZ, RZ, R32 ;  /* 0x000000ffff227224 */ /* 0x000fce00078e0020 */
.L_x_58289:
[----:B------:R-:W-:Y:S05]  /*13d80*/  BSYNC B1 ;  /* 0x0000000000017941 */ /* 0x000fea0003800000 */
.L_x_58287:
        /* <DEDUP_REMOVED lines=9> */
.L_x_58291:
[----:B------:R-:W-:Y:S02]  /*13e20*/  IMAD.MOV.U32 R16, RZ, RZ, R17 ;  /* 0x000000ffff107224 */ /* 0x000fe400078e0011 */
[----:B------:R-:W-:Y:S02]  /*13e30*/  IMAD.MOV.U32 R32, RZ, RZ, R33 ;  /* 0x000000ffff207224 */ /* 0x000fe400078e0021 */
[----:B------:R-:W-:Y:S02]  /*13e40*/  IMAD.MOV.U32 R17, RZ, RZ, R7 ;  /* 0x000000ffff117224 */ /* 0x000fe400078e0007 */
[----:B------:R-:W-:-:S07]  /*13e50*/  IMAD.MOV.U32 R33, RZ, RZ, R45 ;  /* 0x000000ffff217224 */ /* 0x000fce00078e002d */
.L_x_58292:
[----:B------:R-:W-:Y:S05]  /*13e60*/  BSYNC B1 ;  /* 0x0000000000017941 */ /* 0x000fea0003800000 */
.L_x_58290:
        /* <DEDUP_REMOVED lines=9> */
.L_x_58294:
[----:B------:R-:W-:Y:S02]  /*13f00*/  IMAD.MOV.U32 R15, RZ, RZ, R16 ;  /* 0x000000ffff0f7224 */ /* 0x000fe400078e0010 */
[----:B------:R-:W-:Y:S02]  /*13f10*/  IMAD.MOV.U32 R31, RZ, RZ, R32 ;  /* 0x000000ffff1f7224 */ /* 0x000fe400078e0020 */
[----:B------:R-:W-:Y:S02]  /*13f20*/  IMAD.MOV.U32 R16, RZ, RZ, R9 ;  /* 0x000000ffff107224 */ /* 0x000fe400078e0009 */
[----:B------:R-:W-:-:S07]  /*13f30*/  IMAD.MOV.U32 R32, RZ, RZ, R47 ;  /* 0x000000ffff207224 */ /* 0x000fce00078e002f */
.L_x_58295:
[----:B------:R-:W-:Y:S05]  /*13f40*/  BSYNC B1 ;  /* 0x0000000000017941 */ /* 0x000fea0003800000 */
.L_x_58293:
        /* <DEDUP_REMOVED lines=9> */
.L_x_58297:
[----:B------:R-:W-:Y:S02]  /*13fe0*/  IMAD.MOV.U32 R14, RZ, RZ, R15 ;  /* 0x000000ffff0e7224 */ /* 0x000fe400078e000f */
[----:B------:R-:W-:Y:S02]  /*13ff0*/  IMAD.MOV.U32 R30, RZ, RZ, R31 ;  /* 0x000000ffff1e7224 */ /* 0x000fe400078e001f */
[----:B------:R-:W-:Y:S02]  /*14000*/  IMAD.MOV.U32 R15, RZ, RZ, R50 ;  /* 0x000000ffff0f7224 */ /* 0x000fe400078e0032 */
[----:B------:R-:W-:-:S07]  /*14010*/  IMAD.MOV.U32 R31, RZ, RZ, R49 ;  /* 0x000000ffff1f7224 */ /* 0x000fce00078e0031 */
.L_x_58298:
[----:B------:R-:W-:Y:S05]  /*14020*/  BSYNC B1 ;  /* 0x0000000000017941 */ /* 0x000fea0003800000 */
.L_x_58296:
        /* <DEDUP_REMOVED lines=9> */
.L_x_58300:
[----:B------:R-:W-:Y:S02]  /*140c0*/  IMAD.MOV.U32 R13, RZ, RZ, R14 ;  /* 0x000000ffff0d7224 */ /* 0x000fe400078e000e */
[----:B------:R-:W-:Y:S02]  /*140d0*/  IMAD.MOV.U32 R29, RZ, RZ, R30 ;  /* 0x000000ffff1d7224 */ /* 0x000fe400078e001e */
[----:B------:R-:W-:Y:S02]  /*140e0*/  IMAD.MOV.U32 R14, RZ, RZ, R11 ;  /* 0x000000ffff0e7224 */ /* 0x000fe400078e000b */
[----:B------:R-:W-:-:S07]  /*140f0*/  IMAD.MOV.U32 R30, RZ, RZ, R51 ;  /* 0x000000ffff1e7224 */ /* 0x000fce00078e0033 */
.L_x_58301:
[----:B------:R-:W-:Y:S05]  /*14100*/  BSYNC B1 ;  /* 0x0000000000017941 */ /* 0x000fea0003800000 */
.L_x_58299:
        /* <DEDUP_REMOVED lines=9> */
.L_x_58303:
[----:B------:R-:W-:Y:S02]  /*141a0*/  IMAD.MOV.U32 R12, RZ, RZ, R13 ;  /* 0x000000ffff0c7224 */ /* 0x000fe400078e000d */
[----:B------:R-:W-:Y:S02]  /*141b0*/  IMAD.MOV.U32 R28, RZ, RZ, R29 ;  /* 0x000000ffff1c7224 */ /* 0x000fe400078e001d */
[----:B------:R-:W-:Y:S02]  /*141c0*/  IMAD.MOV.U32 R13, RZ, RZ, R52 ;  /* 0x000000ffff0d7224 */ /* 0x000fe400078e0034 */
[----:B------:R-:W-:-:S07]  /*141d0*/  IMAD.MOV.U32 R29, RZ, RZ, R54 ;  /* 0x000000ffff1d7224 */ /* 0x000fce00078e0036 */
.L_x_58304:
[----:B------:R-:W-:Y:S05]  /*141e0*/  BSYNC B1 ;  /* 0x0000000000017941 */ /* 0x000fea0003800000 */
.L_x_58302:
[----:B------:R-:W-:Y:S01]  /*141f0*/  FADD.FTZ R54, R59, R57 ;  /* 0x000000393b367221 */ /* 0x000fe20000010000 */
[----:B------:R-:W-:-:S07]  /*14200*/  MOV R55, R0 ;  /* 0x0000000000377202 */ /* 0x000fce0000000f00 */
.L_x_57584:
[----:B------:R-:W-:Y:S05]  /*14210*/  BSYNC B0 ;  /* 0x0000000000007941 */ /* 0x000fea0003800000 */
.L_x_57583:
        /* <DEDUP_REMOVED lines=62> */
.L_x_58308:
[----:B------:R-:W-:Y:S01]  /*14600*/  IMAD.MOV.U32 R55, RZ, RZ, R27 ;  /* 0x000000ffff377224 */ /* 0x000fe200078e001b */
[----:B------:R-:W-:Y:S01]  /*14610*/  MOV R54, R43 ;  /* 0x0000002b00367202 */ /* 0x000fe20000000f00 */
[----:B------:R-:W-:Y:S02]  /*14620*/  IMAD.MOV.U32 R27, RZ, RZ, R26 ;  /* 0x000000ffff1b7224 */ /* 0x000fe400078e001a */
[----:B------:R-:W-:-:S07]  /*14630*/  IMAD.MOV.U32 R43, RZ, RZ, R42 ;  /* 0x000000ffff2b7224 */ /* 0x000fce00078e002a */
.L_x_58309:
[----:B------:R-:W-:Y:S05]  /*14640*/  BSYNC B1 ;  /* 0x0000000000017941 */ /* 0x000fea0003800000 */
.L_x_58307:
        /* <DEDUP_REMOVED lines=9> */
.L_x_58311:
[----:B------:R-:W-:Y:S01]  /*146e0*/  IMAD.MOV.U32 R63, RZ, RZ, R55 ;  /* 0x000000ffff3f7224 */ /* 0x000fe200078e0037 */
[----:B------:R-:W-:Y:S01]  /*146f0*/  MOV R61, R54 ;  /* 0x00000036003d7202 */ /* 0x000fe20000000f00 */
[----:B------:R-:W-:Y:S02]  /*14700*/  IMAD.MOV.U32 R55, RZ, RZ, R25 ;  /* 0x000000ffff377224 */ /* 0x000fe400078e0019 */
[----:B------:R-:W-:-:S07]  /*14710*/  IMAD.MOV.U32 R54, RZ, RZ, R41 ;  /* 0x000000ffff367224 */ /* 0x000fce00078e0029 */
.L_x_58312:
[----:B------:R-:W-:Y:S05]  /*14720*/  BSYNC B1 ;  /* 0x0000000000017941 */ /* 0x000fea0003800000 */
.L_x_58310:
        /* <DEDUP_REMOVED lines=9> */
.L_x_58314:
[----:B------:R-:W-:Y:S01]  /*147c0*/  IMAD.MOV.U32 R42, RZ, RZ, R63 ;  /* 0x000000ffff2a7224 */ /* 0x000fe200078e003f */
[----:B------:R-:W-:Y:S01]  /*147d0*/  MOV R26, R61 ;  /* 0x0000003d001a7202 */ /* 0x000fe20000000f00 */
[----:B------:R-:W-:Y:S02]  /*147e0*/  IMAD.MOV.U32 R63, RZ, RZ, R24 ;  /* 0x000000ffff3f7224 */ /* 0x000fe400078e0018 */
[----:B------:R-:W-:-:S07]  /*147f0*/  IMAD.MOV.U32 R61, RZ, RZ, R40 ;  /* 0x000000ffff3d7224 */ /* 0x000fce00078e0028 */
.L_x_58315:
[----:B------:R-:W-:Y:S05]  /*14800*/  BSYNC B1 ;  /* 0x0000000000017941 */ /* 0x000fea0003800000 */
.L_x_58313:
        /* <DEDUP_REMOVED lines=9> */
.L_x_58317:
[----:B------:R-:W-:Y:S01]  /*148a0*/  IMAD.MOV.U32 R41, RZ, RZ, R42 ;  /* 0x000000ffff297224 */ /* 0x000fe200078e002a */
[----:B------:R-:W-:Y:S01]  /*148b0*/  MOV R25, R26 ;  /* 0x0000001a00197202 */ /* 0x000fe20000000f00 */
[----:B------:R-:W-:Y:S02]  /*148c0*/  IMAD.MOV.U32 R42, RZ, RZ, R23 ;  /* 0x000000ffff2a7224 */ /* 0x000fe400078e0017 */
[----:B------:R-:W-:-:S07]  /*148d0*/  IMAD.MOV.U32 R26, RZ, RZ, R39 ;  /* 0x000000ffff1a7224 */ /* 0x000fce00078e0027 */
.L_x_58318:
[----:B------:R-:W-:Y:S05]  /*148e0*/  BSYNC B1 ;  /* 0x0000000000017941 */ /* 0x000fea0003800000 */
.L_x_58316:
        /* <DEDUP_REMOVED lines=9> */
.L_x_58320:
[----:B------:R-:W-:Y:S01]  /*14980*/  IMAD.MOV.U32 R40, RZ, RZ, R41 ;  /* 0x000000ffff287224 */ /* 0x000fe200078e0029 */
[----:B------:R-:W-:Y:S01]  /*14990*/  MOV R24, R25 ;  /* 0x0000001900187202 */ /* 0x000fe20000000f00 */
[----:B------:R-:W-:Y:S02]  /*149a0*/  IMAD.MOV.U32 R41, RZ, RZ, R22 ;  /* 0x000000ffff297224 */ /* 0x000fe400078e0016 */
[----:B------:R-:W-:-:S07]  /*149b0*/  IMAD.MOV.U32 R25, RZ, RZ, R38 ;  /* 0x000000ffff197224 */ /* 0x000fce00078e0026 */
.L_x_58321:
[----:B------:R-:W-:Y:S05]  /*149c0*/  BSYNC B1 ;  /* 0x0000000000017941 */ /* 0x000fea0003800000 */
.L_x_58319:
        /* <DEDUP_REMOVED lines=9> */
.L_x_58323:
[----:B------:R-:W-:Y:S01]  /*14a60*/  IMAD.MOV.U32 R39, RZ, RZ, R40 ;  /* 0x000000ffff277224 */ /* 0x000fe200078e0028 */
[----:B------:R-:W-:Y:S01]  /*14a70*/  MOV R23, R24 ;  /* 0x0000001800177202 */ /* 0x000fe20000000f00 */
[----:B------:R-:W-:Y:S02]  /*14a80*/  IMAD.MOV.U32 R40, RZ, RZ, R21 ;  /* 0x000000ffff287224 */ /* 0x000fe400078e0015 */
[----:B------:R-:W-:-:S07]  /*14a90*/  IMAD.MOV.U32 R24, RZ, RZ, R37 ;  /* 0x000000ffff187224 */ /* 0x000fce00078e0025 */
.L_x_58324:
[----:B------:R-:W-:Y:S05]  /*14aa0*/  BSYNC B1 ;  /* 0x0000000000017941 */ /* 0x000fea0003800000 */
.L_x_58322:
        /* <DEDUP_REMOVED lines=9> */
.L_x_58326:
[----:B------:R-:W-:Y:S01]  /*14b40*/  IMAD.MOV.U32 R38, RZ, RZ, R39 ;  /* 0x000000ffff267224 */ /* 0x000fe200078e0027 */
[----:B------:R-:W-:Y:S01]  /*14b50*/  MOV R22, R23 ;  /* 0x0000001700167202 */ /* 0x000fe20000000f00 */
[----:B------:R-:W-:Y:S02]  /*14b60*/  IMAD.MOV.U32 R39, RZ, RZ, R20 ;  /* 0x000000ffff277224 */ /* 0x000fe400078e0014 */
[----:B------:R-:W-:-:S07]  /*14b70*/  IMAD.MOV.U32 R23, RZ, RZ, R36 ;  /* 0x000000ffff177224 */ /* 0x000fce00078e0024 */
.L_x_58327:
[----:B------:R-:W-:Y:S05]  /*14b80*/  BSYNC B1 ;  /* 0x0000000000017941 */ /* 0x000fea0003800000 */
.L_x_58325:
        /* <DEDUP_REMOVED lines=9> */
.L_x_58329:
[----:B------:R-:W-:Y:S01]  /*14c20*/  IMAD.MOV.U32 R37, RZ, RZ, R38 ;  /* 0x000000ffff257224 */ /* 0x000fe200078e0026 */
[----:B------:R-:W-:Y:S01]  /*14c30*/  MOV R21, R22 ;  /* 0x0000001600157202 */ /* 0x000fe20000000f00 */
[----:B------:R-:W-:Y:S02]  /*14c40*/  IMAD.MOV.U32 R38, RZ, RZ, R19 ;  /* 0x000000ffff267224 */ /* 0x000fe400078e0013 */
[----:B------:R-:W-:-:S07]  /*14c50*/  IMAD.MOV.U32 R22, RZ, RZ, R35 ;  /* 0x000000ffff167224 */ /* 0x000fce00078e0023 */
.L_x_58330:
[----:B------:R-:W-:Y:S05]  /*14c60*/  BSYNC B1 ;  /* 0x0000000000017941 */ /* 0x000fea0003800000 */
.L_x_58328:
        /* <DEDUP_REMOVED lines=9> */
.L_x_58332:
[----:B------:R-:W-:Y:S01]  /*14d00*/  IMAD.MOV.U32 R36, RZ, RZ, R37 ;  /* 0x000000ffff247224 */ /* 0x000fe200078e0025 */
[----:B------:R-:W-:Y:S01]  /*14d10*/  MOV R20, R21 ;  /* 0x0000001500147202 */ /* 0x000fe20000000f00 */
[----:B------:R-:W-:Y:S02]  /*14d20*/  IMAD.MOV.U32 R37, RZ, RZ, R18 ;  /* 0x000000ffff257224 */ /* 0x000fe400078e0012 */
[----:B------:R-:W-:-:S07]  /*14d30*/  IMAD.MOV.U32 R21, RZ, RZ, R34 ;  /* 0x000000ffff157224 */ /* 0x000fce00078e0022 */
.L_x_58333:
[----:B------:R-:W-:Y:S05]  /*14d40*/  BSYNC B1 ;  /* 0x0000000000017941 */ /* 0x000fea0003800000 */
.L_x_58331:
        /* <DEDUP_REMOVED lines=9> */
.L_x_58335:
[----:B------:R-:W-:Y:S01]  /*14de0*/  IMAD.MOV.U32 R35, RZ, RZ, R36 ;  /* 0x000000ffff237224 */ /* 0x000fe200078e0024 */
[----:B------:R-:W-:Y:S01]  /*14df0*/  MOV R19, R20 ;  /* 0x0000001400137202 */ /* 0x000fe20000000f00 */
[----:B------:R-:W-:Y:S02]  /*14e00*/  IMAD.MOV.U32 R36, RZ, RZ, R17 ;  /* 0x000000ffff247224 */ /* 0x000fe400078e0011 */
[----:B------:R-:W-:-:S07]  /*14e10*/  IMAD.MOV.U32 R20, RZ, RZ, R33 ;  /* 0x000000ffff147224 */ /* 0x000fce00078e0021 */
.L_x_58336:
[----:B------:R-:W-:Y:S05]  /*14e20*/  BSYNC B1 ;  /* 0x0000000000017941 */ /* 0x000fea0003800000 */
.L_x_58334:
        /* <DEDUP_REMOVED lines=9> */
.L_x_58338:
[----:B------:R-:W-:Y:S01]  /*14ec0*/  IMAD.MOV.U32 R34, RZ, RZ, R35 ;  /* 0x000000ffff227224 */ /* 0x000fe200078e0023 */
[----:B------:R-:W-:Y:S01]  /*14ed0*/  MOV R18, R19 ;  /* 0x0000001300127202 */ /* 0x000fe20000000f00 */
[----:B------:R-:W-:Y:S02]  /*14ee0*/  IMAD.MOV.U32 R35, RZ, RZ, R16 ;  /* 0x000000ffff237224 */ /* 0x000fe400078e0010 */
[----:B------:R-:W-:-:S07]  /*14ef0*/  IMAD.MOV.U32 R19, RZ, RZ, R32 ;  /* 0x000000ffff137224 */ /* 0x000fce00078e0020 */
.L_x_58339:
[----:B------:R-:W-:Y:S05]  /*14f00*/  BSYNC B1 ;  /* 0x0000000000017941 */ /* 0x000fea0003800000 */
.L_x_58337:
        /* <DEDUP_REMOVED lines=9> */
.L_x_58341:
[----:B------:R-:W-:Y:S01]  /*14fa0*/  IMAD.MOV.U32 R33, RZ, RZ, R34 ;  /* 0x000000ffff217224 */ /* 0x000fe200078e0022 */
[----:B------:R-:W-:Y:S01]  /*14fb0*/  MOV R17, R18 ;  /* 0x0000001200117202 */ /* 0x000fe20000000f00 */
[----:B------:R-:W-:Y:S02]  /*14fc0*/  IMAD.MOV.U32 R34, RZ, RZ, R15 ;  /* 0x000000ffff227224 */ /* 0x000fe400078e000f */
[----:B------:R-:W-:-:S07]  /*14fd0*/  IMAD.MOV.U32 R18, RZ, RZ, R31 ;  /* 0x000000ffff127224 */ /* 0x000fce00078e001f */
.L_x_58342:
[----:B------:R-:W-:Y:S05]  /*14fe0*/  BSYNC B1 ;  /* 0x0000000000017941 */ /* 0x000fea0003800000 */
.L_x_58340:
        /* <DEDUP_REMOVED lines=9> */
.L_x_58344:
[----:B------:R-:W-:Y:S01]  /*15080*/  IMAD.MOV.U32 R32, RZ, RZ, R33 ;  /* 0x000000ffff207224 */ /* 0x000fe200078e0021 */
[----:B------:R-:W-:Y:S01]  /*15090*/  MOV R16, R17 ;  /* 0x0000001100107202 */ /* 0x000fe20000000f00 */
[----:B------:R-:W-:Y:S02]  /*150a0*/  IMAD.MOV.U32 R33, RZ, RZ, R14 ;  /* 0x000000ffff217224 */ /* 0x000fe400078e000e */
[----:B------:R-:W-:-:S07]  /*150b0*/  IMAD.MOV.U32 R17, RZ, RZ, R30 ;  /* 0x000000ffff117224 */ /* 0x000fce00078e001e */
.L_x_58345:
[----:B------:R-:W-:Y:S05]  /*150c0*/  BSYNC B1 ;  /* 0x0000000000017941 */ /* 0x000fea0003800000 */
.L_x_58343:
        /* <DEDUP_REMOVED lines=9> */
.L_x_58347:
[----:B------:R-:W-:Y:S01]  /*15160*/  IMAD.MOV.U32 R31, RZ, RZ, R32 ;  /* 0x000000ffff1f7224 */ /* 0x000fe200078e0020 */
[----:B------:R-:W-:Y:S01]  /*15170*/  MOV R15, R16 ;  /* 0x00000010000f7202 */ /* 0x000fe20000000f00 */
[----:B------:R-:W-:Y:S02]  /*15180*/  IMAD.MOV.U32 R32, RZ, RZ, R13 ;  /* 0x000000ffff207224 */ /* 0x000fe400078e000d */
[----:B------:R-:W-:-:S07]  /*15190*/  IMAD.MOV.U32 R16, RZ, RZ, R29 ;  /* 0x000000ffff107224 */ /* 0x000fce00078e001d */
.L_x_58348:
[----:B------:R-:W-:Y:S05]  /*151a0*/  BSYNC B1 ;  /* 0x0000000000017941 */ /* 0x000fea0003800000 */
.L_x_58346:
        /* <DEDUP_REMOVED lines=9> */
.L_x_58350:
[----:B------:R-:W-:Y:S01]  /*15240*/  IMAD.MOV.U32 R14, RZ, RZ, R31 ;  /* 0x000000ffff0e7224 */ /* 0x000fe200078e001f */
[----:B------:R-:W-:Y:S01]  /*15250*/  MOV R13, R15 ;  /* 0x0000000f000d7202 */ /* 0x000fe20000000f00 */
[----:B------:R-:W-:Y:S02]  /*15260*/  IMAD.MOV.U32 R31, RZ, RZ, R12 ;  /* 0x000000ffff1f7224 */ /* 0x000fe400078e000c */
[----:B------:R-:W-:-:S07]  /*15270*/  IMAD.MOV.U32 R15, RZ, RZ, R28 ;  /* 0x000000ffff0f7224 */ /* 0x000fce00078e001c */
.L_x_58351:
[----:B------:R-:W-:Y:S05]  /*15280*/  BSYNC B1 ;  /* 0x0000000000017941 */ /* 0x000fea0003800000 */
.L_x_58349:
        /* <DEDUP_REMOVED lines=16> */
.L_x_58353:
[----:B------:R-:W-:Y:S02]  /*15390*/  IMAD.MOV.U32 R28, RZ, RZ, R27 ;  /* 0x000000ffff1c7224 */ /* 0x000fe400078e001b */
[----:B------:R-:W-:Y:S02]  /*153a0*/  IMAD.MOV.U32 R12, RZ, RZ, R43 ;  /* 0x000000ffff0c7224 */ /* 0x000fe400078e002b */
[----:B------:R-:W-:Y:S02]  /*153b0*/  IMAD.MOV.U32 R27, RZ, RZ, R55 ;  /* 0x000000ffff1b7224 */ /* 0x000fe400078e0037 */
[----:B------:R-:W-:-:S07]  /*153c0*/  IMAD.MOV.U32 R43, RZ, RZ, R54 ;  /* 0x000000ffff2b7224 */ /* 0x000fce00078e0036 */
.L_x_58354:
[----:B------:R-:W-:Y:S05]  /*153d0*/  BSYNC B1 ;  /* 0x0000000000017941 */ /* 0x000fea0003800000 */
.L_x_58352:
        /* <DEDUP_REMOVED lines=9> */
.L_x_58356:
[----:B------:R-:W-:Y:S02]  /*15470*/  IMAD.MOV.U32 R51, RZ, RZ, R28 ;  /* 0x000000ffff337224 */ /* 0x000fe400078e001c */
[----:B------:R-:W-:Y:S02]  /*15480*/  IMAD.MOV.U32 R29, RZ, RZ, R12 ;  /* 0x000000ffff1d7224 */ /* 0x000fe400078e000c */
[----:B------:R-:W-:Y:S02]  /*15490*/  IMAD.MOV.U32 R28, RZ, RZ, R63 ;  /* 0x000000ffff1c7224 */ /* 0x000fe400078e003f */
[----:B------:R-:W-:-:S07]  /*154a0*/  IMAD.MOV.U32 R12, RZ, RZ, R61 ;  /* 0x000000ffff0c7224 */ /* 0x000fce00078e003d */
.L_x_58357:
[----:B------:R-:W-:Y:S05]  /*154b0*/  BSYNC B1 ;  /* 0x0000000000017941 */ /* 0x000fea0003800000 */
.L_x_58355:
        /* <DEDUP_REMOVED lines=9> */
.L_x_58359:
[----:B------:R-:W-:Y:S02]  /*15550*/  IMAD.MOV.U32 R54, RZ, RZ, R51 ;  /* 0x000000ffff367224 */ /* 0x000fe400078e0033 */
[----:B------:R-:W-:Y:S02]  /*15560*/  IMAD.MOV.U32 R30, RZ, RZ, R29 ;  /* 0x000000ffff1e7224 */ /* 0x000fe400078e001d */
[----:B------:R-:W-:Y:S02]  /*15570*/  IMAD.MOV.U32 R51, RZ, RZ, R42 ;  /* 0x000000ffff337224 */ /* 0x000fe400078e002a */
[----:B------:R-:W-:-:S07]  /*15580*/  IMAD.MOV.U32 R29, RZ, RZ, R26 ;  /* 0x000000ffff1d7224 */ /* 0x000fce00078e001a */
.L_x_58360:
[----:B------:R-:W-:Y:S05]  /*15590*/  BSYNC B1 ;  /* 0x0000000000017941 */ /* 0x000fea0003800000 */
.L_x_58358:
        /* <DEDUP_REMOVED lines=9> */
.L_x_58362:
[----:B------:R-:W-:Y:S02]  /*15630*/  IMAD.MOV.U32 R61, RZ, RZ, R54 ;  /* 0x000000ffff3d7224 */ /* 0x000fe400078e0036 */
[----:B------:R-:W-:Y:S02]  /*15640*/  IMAD.MOV.U32 R55, RZ, RZ, R30 ;  /* 0x000000ffff377224 */ /* 0x000fe400078e001e */
[----:B------:R-:W-:Y:S02]  /*15650*/  IMAD.MOV.U32 R54, RZ, RZ, R41 ;  /* 0x000000ffff367224 */ /* 0x000fe400078e0029 */
[----:B------:R-:W-:-:S07]  /*15660*/  IMAD.MOV.U32 R30, RZ, RZ, R25 ;  /* 0x000000ffff1e7224 */ /* 0x000fce00078e0019 */
.L_x_58363:
[----:B------:R-:W-:Y:S05]  /*15670*/  BSYNC B1 ;  /* 0x0000000000017941 */ /* 0x000fea0003800000 */
.L_x_58361:
        /* <DEDUP_REMOVED lines=9> */
.L_x_58365:
[----:B------:R-:W-:Y:S02]  /*15710*/  IMAD.MOV.U32 R42, RZ, RZ, R61 ;  /* 0x000000ffff2a7224 */ /* 0x000fe400078e003d */
[----:B------:R-:W-:Y:S02]  /*15720*/  IMAD.MOV.U32 R26, RZ, RZ, R55 ;  /* 0x000000ffff1a7224 */ /* 0x000fe400078e0037 */
[----:B------:R-:W-:Y:S02]  /*15730*/  IMAD.MOV.U32 R61, RZ, RZ, R40 ;  /* 0x000000ffff3d7224 */ /* 0x000fe400078e0028 */
[----:B------:R-:W-:-:S07]  /*15740*/  IMAD.MOV.U32 R55, RZ, RZ, R24 ;  /* 0x000000ffff377224 */ /* 0x000fce00078e0018 */
.L_x_58366:
[----:B------:R-:W-:Y:S05]  /*15750*/  BSYNC B1 ;  /* 0x0000000000017941 */ /* 0x000fea0003800000 */
.L_x_58364:
        /* <DEDUP_REMOVED lines=9> */
.L_x_58368:
[----:B------:R-:W-:Y:S02]  /*157f0*/  IMAD.MOV.U32 R41, RZ, RZ, R42 ;  /* 0x000000ffff297224 */ /* 0x000fe400078e002a */
[----:B------:R-:W-:Y:S02]  /*15800*/  IMAD.MOV.U32 R25, RZ, RZ, R26 ;  /* 0x000000ffff197224 */ /* 0x000fe400078e001a */
[----:B------:R-:W-:Y:S02]  /*15810*/  IMAD.MOV.U32 R42, RZ, RZ, R39 ;  /* 0x000000ffff2a7224 */ /* 0x000fe400078e0027 */
[----:B------:R-:W-:-:S07]  /*15820*/  IMAD.MOV.U32 R26, RZ, RZ, R23 ;  /* 0x000000ffff1a7224 */ /* 0x000fce00078e0017 */
.L_x_58369:
[----:B------:R-:W-:Y:S05]  /*15830*/  BSYNC B1 ;  /* 0x0000000000017941 */ /* 0x000fea0003800000 */
.L_x_58367:
        /* <DEDUP_REMOVED lines=9> */
.L_x_58371:
[----:B------:R-:W-:Y:S02]  /*158d0*/  IMAD.MOV.U32 R40, RZ, RZ, R41 ;  /* 0x000000ffff287224 */ /* 0x000fe400078e0029 */
[----:B------:R-:W-:Y:S02]  /*158e0*/  IMAD.MOV.U32 R24, RZ, RZ, R25 ;  /* 0x000000ffff187224 */ /* 0x000fe400078e0019 */
[----:B------:R-:W-:Y:S02]  /*158f0*/  IMAD.MOV.U32 R41, RZ, RZ, R38 ;  /* 0x000000ffff297224 */ /* 0x000fe400078e0026 */
[----:B------:R-:W-:-:S07]  /*15900*/  IMAD.MOV.U32 R25, RZ, RZ, R22 ;  /* 0x000000ffff197224 */ /* 0x000fce00078e0016 */
.L_x_58372:
[----:B------:R-:W-:Y:S05]  /*15910*/  BSYNC B1 ;  /* 0x0000000000017941 */ /* 0x000fea0003800000 */
.L_x_58370:
        /* <DEDUP_REMOVED lines=9> */
.L_x_58374:
[----:B------:R-:W-:Y:S02]  /*159b0*/  IMAD.MOV.U32 R39, RZ, RZ, R40 ;  /* 0x000000ffff277224 */ /* 0x000fe400078e0028 */
[----:B------:R-:W-:Y:S02]  /*159c0*/  IMAD.MOV.U32 R23, RZ, RZ, R24 ;  /* 0x000000ffff177224 */ /* 0x000fe400078e0018 */
[----:B------:R-:W-:Y:S02]  /*159d0*/  IMAD.MOV.U32 R40, RZ, RZ, R37 ;  /* 0x000000ffff287224 */ /* 0x000fe400078e0025 */
[----:B------:R-:W-:-:S07]  /*159e0*/  IMAD.MOV.U32 R24, RZ, RZ, R21 ;  /* 0x000000ffff187224 */ /* 0x000fce00078e0015 */
.L_x_58375:
[----:B------:R-:W-:Y:S05]  /*159f0*/  BSYNC B1 ;  /* 0x0000000000017941 */ /* 0x000fea0003800000 */
.L_x_58373:
        /* <DEDUP_REMOVED lines=9> */
.L_x_58377:
[----:B------:R-:W-:Y:S02]  /*15a90*/  IMAD.MOV.U32 R38, RZ, RZ, R39 ;  /* 0x000000ffff267224 */ /* 0x000fe400078e0027 */
[----:B------:R-:W-:Y:S02]  /*15aa0*/  IMAD.MOV.U32 R22, RZ, RZ, R23 ;  /* 0x000000ffff167224 */ /* 0x000fe400078e0017 */
[----:B------:R-:W-:Y:S02]  /*15ab0*/  IMAD.MOV.U32 R39, RZ, RZ, R36 ;  /* 0x000000ffff277224 */ /* 0x000fe400078e0024 */
[----:B------:R-:W-:-:S07]  /*15ac0*/  IMAD.MOV.U32 R23, RZ, RZ, R20 ;  /* 0x000000ffff177224 */ /* 0x000fce00078e0014 */
.L_x_58378:
[----:B------:R-:W-:Y:S05]  /*15ad0*/  BSYNC B1 ;  /* 0x0000000000017941 */ /* 0x000fea0003800000 */
.L_x_58376:
        /* <DEDUP_REMOVED lines=9> */
.L_x_58380:
[----:B------:R-:W-:Y:S02]  /*15b70*/  IMAD.MOV.U32 R37, RZ, RZ, R38 ;  /* 0x000000ffff257224 */ /* 0x000fe400078e0026 */
[----:B------:R-:W-:Y:S02]  /*15b80*/  IMAD.MOV.U32 R21, RZ, RZ, R22 ;  /* 0x000000ffff157224 */ /* 0x000fe400078e0016 */
[----:B------:R-:W-:Y:S02]  /*15b90*/  IMAD.MOV.U32 R38, RZ, RZ, R35 ;  /* 0x000000ffff267224 */ /* 0x000fe400078e0023 */
[----:B------:R-:W-:-:S07]  /*15ba0*/  IMAD.MOV.U32 R22, RZ, RZ, R19 ;  /* 0x000000ffff167224 */ /* 0x000fce00078e0013 */
.L_x_58381:
[----:B------:R-:W-:Y:S05]  /*15bb0*/  BSYNC B1 ;  /* 0x0000000000017941 */ /* 0x000fea0003800000 */
.L_x_58379:
        /* <DEDUP_REMOVED lines=9> */
.L_x_58383:
[----:B------:R-:W-:Y:S02]  /*15c50*/  IMAD.MOV.U32 R36, RZ, RZ, R37 ;  /* 0x000000ffff247224 */ /* 0x000fe400078e0025 */
[----:B------:R-:W-:Y:S02]  /*15c60*/  IMAD.MOV.U32 R20, RZ, RZ, R21 ;  /* 0x000000ffff147224 */ /* 0x000fe400078e0015 */
[----:B------:R-:W-:Y:S02]  /*15c70*/  IMAD.MOV.U32 R37, RZ, RZ, R34 ;  /* 0x000000ffff257224 */ /* 0x000fe400078e0022 */
[----:B------:R-:W-:-:S07]  /*15c80*/  IMAD.MOV.U32 R21, RZ, RZ, R18 ;  /* 0x000000ffff157224 */ /* 0x000fce00078e0012 */
.L_x_58384:
[----:B------:R-:W-:Y:S05]  /*15c90*/  BSYNC B1 ;  /* 0x0000000000017941 */ /* 0x000fea0003800000 */
.L_x_58382:
        /* <DEDUP_REMOVED lines=9> */
.L_x_58386:
[----:B------:R-:W-:Y:S02]  /*15d30*/  IMAD.MOV.U32 R35, RZ, RZ, R36 ;  /* 0x000000ffff237224 */ /* 0x000fe400078e0024 */
[----:B------:R-:W-:Y:S02]  /*15d40*/  IMAD.MOV.U32 R19, RZ, RZ, R20 ;  /* 0x000000ffff137224 */ /* 0x000fe400078e0014 */
[----:B------:R-:W-:Y:S02]  /*15d50*/  IMAD.MOV.U32 R36, RZ, RZ, R33 ;  /* 0x000000ffff247224 */ /* 0x000fe400078e0021 */
[----:B------:R-:W-:-:S07]  /*15d60*/  IMAD.MOV.U32 R20, RZ, RZ, R17 ;  /* 0x000000ffff147224 */ /* 0x000fce00078e0011 */
.L_x_58387:
[----:B------:R-:W-:Y:S05]  /*15d70*/  BSYNC B1 ;  /* 0x0000000000017941 */ /* 0x000fea0003800000 */
.L_x_58385:
        /* <DEDUP_REMOVED lines=9> */
.L_x_58389:
[----:B------:R-:W-:Y:S02]  /*15e10*/  IMAD.MOV.U32 R34, RZ, RZ, R35 ;  /* 0x000000ffff227224 */ /* 0x000fe400078e0023 */
[----:B------:R-:W-:Y:S02]  /*15e20*/  IMAD.MOV.U32 R18, RZ, RZ, R19 ;  /* 0x000000ffff127224 */ /* 0x000fe400078e0013 */
[----:B------:R-:W-:Y:S02]  /*15e30*/  IMAD.MOV.U32 R35, RZ, RZ, R32 ;  /* 0x000000ffff237224 */ /* 0x000fe400078e0020 */
[----:B------:R-:W-:-:S07]  /*15e40*/  IMAD.MOV.U32 R19, RZ, RZ, R16 ;  /* 0x000000ffff137224 */ /* 0x000fce00078e0010 */
.L_x_58390:
[----:B------:R-:W-:Y:S05]  /*15e50*/  BSYNC B1 ;  /* 0x0000000000017941 */ /* 0x000fea0003800000 */
.L_x_58388:
        /* <DEDUP_REMOVED lines=9> */
.L_x_58392:
[----:B------:R-:W-:Y:S02]  /*15ef0*/  IMAD.MOV.U32 R17, RZ, RZ, R34 ;  /* 0x000000ffff117224 */ /* 0x000fe400078e0022 */
[----:B------:R-:W-:Y:S02]  /*15f00*/  IMAD.MOV.U32 R16, RZ, RZ, R18 ;  /* 0x000000ffff107224 */ /* 0x000fe400078e0012 */
[----:B------:R-:W-:Y:S02]  /*15f10*/  IMAD.MOV.U32 R34, RZ, RZ, R31 ;  /* 0x000000ffff227224 */ /* 0x000fe400078e001f */
[----:B------:R-:W-:-:S07]  /*15f20*/  IMAD.MOV.U32 R18, RZ, RZ, R15 ;  /* 0x000000ffff127224 */ /* 0x000fce00078e000f */
.L_x_58393:
[----:B------:R-:W-:Y:S05]  /*15f30*/  BSYNC B1 ;  /* 0x0000000000017941 */ /* 0x000fea0003800000 */
.L_x_58391:
        /* <DEDUP_REMOVED lines=9> */
.L_x_58395:
[----:B------:R-:W-:Y:S02]  /*15fd0*/  IMAD.MOV.U32 R31, RZ, RZ, R17 ;  /* 0x000000ffff1f7224 */ /* 0x000fe400078e0011 */
[----:B------:R-:W-:Y:S02]  /*15fe0*/  IMAD.MOV.U32 R15, RZ, RZ, R16 ;  /* 0x000000ffff0f7224 */ /* 0x000fe400078e0010 */
[----:B------:R-:W-:Y:S02]  /*15ff0*/  IMAD.MOV.U32 R17, RZ, RZ, R14 ;  /* 0x000000ffff117224 */ /* 0x000fe400078e000e */
[----:B------:R-:W-:-:S07]  /*16000*/  IMAD.MOV.U32 R16, RZ, RZ, R13 ;  /* 0x000000ffff107224 */ /* 0x000fce00078e000d */
.L_x_58396:
[----:B------:R-:W-:Y:S05]  /*16010*/  BSYNC B1 ;  /* 0x0000000000017941 */ /* 0x000fea0003800000 */
.L_x_58394:
        /* <DEDUP_REMOVED lines=16> */
.L_x_58398:
[----:B------:R-:W-:Y:S02]  /*16120*/  IMAD.MOV.U32 R32, RZ, RZ, R27 ;  /* 0x000000ffff207224 */ /* 0x000fe400078e001b */
[----:B------:R-:W-:Y:S01]  /*16130*/  IMAD.MOV.U32 R14, RZ, RZ, R43 ;  /* 0x000000ffff0e7224 */ /* 0x000fe200078e002b */
[----:B------:R-:W-:Y:S01]  /*16140*/  MOV R43, R12 ;  /* 0x0000000c002b7202 */ /* 0x000fe20000000f00 */
[----:B------:R-:W-:-:S07]  /*16150*/  IMAD.MOV.U32 R27, RZ, RZ, R28 ;  /* 0x000000ffff1b7224 */ /* 0x000fce00078e001c */
.L_x_58399:
[----:B------:R-:W-:Y:S05]  /*16160*/  BSYNC B1 ;  /* 0x0000000000017941 */ /* 0x000fea0003800000 */
.L_x_58397:
        /* <DEDUP_REMOVED lines=9> */
.L_x_58401:
[----:B------:R-:W-:Y:S02]  /*16200*/  IMAD.MOV.U32 R33, RZ, RZ, R32 ;  /* 0x000000ffff217224 */ /* 0x000fe400078e0020 */
[----:B------:R-:W-:Y:S01]  /*16210*/  IMAD.MOV.U32 R13, RZ, RZ, R14 ;  /* 0x000000ffff0d7224 */ /* 0x000fe200078e000e */
[----:B------:R-:W-:Y:S01]  /*16220*/  MOV R14, R29 ;  /* 0x0000001d000e7202 */ /* 0x000fe20000000f00 */
[----:B------:R-:W-:-:S07]  /*16230*/  IMAD.MOV.U32 R32, RZ, RZ, R51 ;  /* 0x000000ffff207224 */ /* 0x000fce00078e0033 */
.L_x_58402:
[----:B------:R-:W-:Y:S05]  /*16240*/  BSYNC B1 ;  /* 0x0000000000017941 */ /* 0x000fea0003800000 */
.L_x_58400:
        /* <DEDUP_REMOVED lines=9> */
.L_x_58404:
[----:B------:R-:W-:Y:S02]  /*162e0*/  IMAD.MOV.U32 R28, RZ, RZ, R33 ;  /* 0x000000ffff1c7224 */ /* 0x000fe400078e0021 */
[----:B------:R-:W-:Y:S01]  /*162f0*/  IMAD.MOV.U32 R12, RZ, RZ, R13 ;  /* 0x000000ffff0c7224 */ /* 0x000fe200078e000d */
[----:B------:R-:W-:Y:S01]  /*16300*/  MOV R13, R30 ;  /* 0x0000001e000d7202 */ /* 0x000fe20000000f00 */
[----:B------:R-:W-:-:S07]  /*16310*/  IMAD.MOV.U32 R33, RZ, RZ, R54 ;  /* 0x000000ffff217224 */ /* 0x000fce00078e0036 */
.L_x_58405:
[----:B------:R-:W-:Y:S05]  /*16320*/  BSYNC B1 ;  /* 0x0000000000017941 */ /* 0x000fea0003800000 */
.L_x_58403:
        /* <DEDUP_REMOVED lines=9> */
.L_x_58407:
[----:B------:R-:W-:Y:S02]  /*163c0*/  IMAD.MOV.U32 R49, RZ, RZ, R28 ;  /* 0x000000ffff317224 */ /* 0x000fe400078e001c */
[----:B------:R-:W-:Y:S01]  /*163d0*/  IMAD.MOV.U32 R29, RZ, RZ, R12 ;  /* 0x000000ffff1d7224 */ /* 0x000fe200078e000c */
[----:B------:R-:W-:Y:S01]  /*163e0*/  MOV R12, R55 ;  /* 0x00000037000c7202 */ /* 0x000fe20000000f00 */
[----:B------:R-:W-:-:S07]  /*163f0*/  IMAD.MOV.U32 R28, RZ, RZ, R61 ;  /* 0x000000ffff1c7224 */ /* 0x000fce00078e003d */
.L_x_58408:
[----:B------:R-:W-:Y:S05]  /*16400*/  BSYNC B1 ;  /* 0x0000000000017941 */ /* 0x000fea0003800000 */
.L_x_58406:
        /* <DEDUP_REMOVED lines=9> */
.L_x_58410:
[----:B------:R-:W-:Y:S02]  /*164a0*/  IMAD.MOV.U32 R54, RZ, RZ, R49 ;  /* 0x000000ffff367224 */ /* 0x000fe400078e0031 */
[----:B------:R-:W-:Y:S01]  /*164b0*/  IMAD.MOV.U32 R30, RZ, RZ, R29 ;  /* 0x000000ffff1e7224 */ /* 0x000fe200078e001d */
[----:B------:R-:W-:Y:S01]  /*164c0*/  MOV R29, R26 ;  /* 0x0000001a001d7202 */ /* 0x000fe20000000f00 */
[----:B------:R-:W-:-:S07]  /*164d0*/  IMAD.MOV.U32 R49, RZ, RZ, R42 ;  /* 0x000000ffff317224 */ /* 0x000fce00078e002a */
.L_x_58411:
[----:B------:R-:W-:Y:S05]  /*164e0*/  BSYNC B1 ;  /* 0x0000000000017941 */ /* 0x000fea0003800000 */
.L_x_58409:
        /* <DEDUP_REMOVED lines=9> */
.L_x_58413:
[----:B------:R-:W-:Y:S02]  /*16580*/  IMAD.MOV.U32 R55, RZ, RZ, R54 ;  /* 0x000000ffff377224 */ /* 0x000fe400078e0036 */
[----:B------:R-:W-:Y:S01]  /*16590*/  IMAD.MOV.U32 R51, RZ, RZ, R30 ;  /* 0x000000ffff337224 */ /* 0x000fe200078e001e */
[----:B------:R-:W-:Y:S01]  /*165a0*/  MOV R30, R25 ;  /* 0x00000019001e7202 */ /* 0x000fe20000000f00 */
[----:B------:R-:W-:-:S07]  /*165b0*/  IMAD.MOV.U32 R54, RZ, RZ, R41 ;  /* 0x000000ffff367224 */ /* 0x000fce00078e0029 */
.L_x_58414:
[----:B------:R-:W-:Y:S05]  /*165c0*/  BSYNC B1 ;  /* 0x0000000000017941 */ /* 0x000fea0003800000 */
.L_x_58412:
        /* <DEDUP_REMOVED lines=9> */
.L_x_58416:
[----:B------:R-:W-:Y:S02]  /*16660*/  IMAD.MOV.U32 R42, RZ, RZ, R55 ;  /* 0x000000ffff2a7224 */ /* 0x000fe400078e0037 */
[----:B------:R-:W-:Y:S01]  /*16670*/  IMAD.MOV.U32 R26, RZ, RZ, R51 ;  /* 0x000000ffff1a7224 */ /* 0x000fe200078e0033 */
[----:B------:R-:W-:Y:S01]  /*16680*/  MOV R51, R24 ;  /* 0x0000001800337202 */ /* 0x000fe20000000f00 */
[----:B------:R-:W-:-:S07]  /*16690*/  IMAD.MOV.U32 R55, RZ, RZ, R40 ;  /* 0x000000ffff377224 */ /* 0x000fce00078e0028 */
.L_x_58417:
[----:B------:R-:W-:Y:S05]  /*166a0*/  BSYNC B1 ;  /* 0x0000000000017941 */ /* 0x000fea0003800000 */
.L_x_58415:
        /* <DEDUP_REMOVED lines=9> */
.L_x_58419:
[----:B------:R-:W-:Y:S02]  /*16740*/  IMAD.MOV.U32 R41, RZ, RZ, R42 ;  /* 0x000000ffff297224 */ /* 0x000fe400078e002a */
[----:B------:R-:W-:Y:S01]  /*16750*/  IMAD.MOV.U32 R25, RZ, RZ, R26 ;  /* 0x000000ffff197224 */ /* 0x000fe200078e001a */
[----:B------:R-:W-:Y:S01]  /*16760*/  MOV R26, R23 ;  /* 0x00000017001a7202 */ /* 0x000fe20000000f00 */
[----:B------:R-:W-:-:S07]  /*16770*/  IMAD.MOV.U32 R42, RZ, RZ, R39 ;  /* 0x000000ffff2a7224 */ /* 0x000fce00078e0027 */
.L_x_58420:
[----:B------:R-:W-:Y:S05]  /*16780*/  BSYNC B1 ;  /* 0x0000000000017941 */ /* 0x000fea0003800000 */
.L_x_58418:
        /* <DEDUP_REMOVED lines=9> */
.L_x_58422:
[----:B------:R-:W-:Y:S02]  /*16820*/  IMAD.MOV.U32 R40, RZ, RZ, R41 ;  /* 0x000000ffff287224 */ /* 0x000fe400078e0029 */
[----:B------:R-:W-:Y:S01]  /*16830*/  IMAD.MOV.U32 R24, RZ, RZ, R25 ;  /* 0x000000ffff187224 */ /* 0x000fe200078e0019 */
[----:B------:R-:W-:Y:S01]  /*16840*/  MOV R25, R22 ;  /* 0x0000001600197202 */ /* 0x000fe20000000f00 */
[----:B------:R-:W-:-:S07]  /*16850*/  IMAD.MOV.U32 R41, RZ, RZ, R38 ;  /* 0x000000ffff297224 */ /* 0x000fce00078e0026 */
.L_x_58423:
[----:B------:R-:W-:Y:S05]  /*16860*/  BSYNC B1 ;  /* 0x0000000000017941 */ /* 0x000fea0003800000 */
.L_x_58421:
        /* <DEDUP_REMOVED lines=9> */
.L_x_58425:
[----:B------:R-:W-:Y:S02]  /*16900*/  IMAD.MOV.U32 R39, RZ, RZ, R40 ;  /* 0x000000ffff277224 */ /* 0x000fe400078e0028 */
[----:B------:R-:W-:Y:S01]  /*16910*/  IMAD.MOV.U32 R23, RZ, RZ, R24 ;  /* 0x000000ffff177224 */ /* 0x000fe200078e0018 */
[----:B------:R-:W-:Y:S01]  /*16920*/  MOV R24, R21 ;  /* 0x0000001500187202 */ /* 0x000fe20000000f00 */
[----:B------:R-:W-:-:S07]  /*16930*/  IMAD.MOV.U32 R40, RZ, RZ, R37 ;  /* 0x000000ffff287224 */ /* 0x000fce00078e0025 */
.L_x_58426:
[----:B------:R-:W-:Y:S05]  /*16940*/  BSYNC B1 ;  /* 0x0000000000017941 */ /* 0x000fea0003800000 */
.L_x_58424:
        /* <DEDUP_REMOVED lines=9> */
.L_x_58428:
[----:B------:R-:W-:Y:S02]  /*169e0*/  IMAD.MOV.U32 R38, RZ, RZ, R39 ;  /* 0x000000ffff267224 */ /* 0x000fe400078e0027 */
[----:B------:R-:W-:Y:S01]  /*169f0*/  IMAD.MOV.U32 R22, RZ, RZ, R23 ;  /* 0x000000ffff167224 */ /* 0x000fe200078e0017 */
[----:B------:R-:W-:Y:S01]  /*16a00*/  MOV R23, R20 ;  /* 0x0000001400177202 */ /* 0x000fe20000000f00 */
[----:B------:R-:W-:-:S07]  /*16a10*/  IMAD.MOV.U32 R39, RZ, RZ, R36 ;  /* 0x000000ffff277224 */ /* 0x000fce00078e0024 */
.L_x_58429:
[----:B------:R-:W-:Y:S05]  /*16a20*/  BSYNC B1 ;  /* 0x0000000000017941 */ /* 0x000fea0003800000 */
.L_x_58427:
        /* <DEDUP_REMOVED lines=9> */
.L_x_58431:
[----:B------:R-:W-:Y:S02]  /*16ac0*/  IMAD.MOV.U32 R37, RZ, RZ, R38 ;  /* 0x000000ffff257224 */ /* 0x000fe400078e0026 */
[----:B------:R-:W-:Y:S01]  /*16ad0*/  IMAD.MOV.U32 R21, RZ, RZ, R22 ;  /* 0x000000ffff157224 */ /* 0x000fe200078e0016 */
[----:B------:R-:W-:Y:S01]  /*16ae0*/  MOV R22, R19 ;  /* 0x0000001300167202 */ /* 0x000fe20000000f00 */
[----:B------:R-:W-:-:S07]  /*16af0*/  IMAD.MOV.U32 R38, RZ, RZ, R35 ;  /* 0x000000ffff267224 */ /* 0x000fce00078e0023 */
.L_x_58432:
[----:B------:R-:W-:Y:S05]  /*16b00*/  BSYNC B1 ;  /* 0x0000000000017941 */ /* 0x000fea0003800000 */
.L_x_58430:
        /* <DEDUP_REMOVED lines=9> */
.L_x_58434:
[----:B------:R-:W-:Y:S02]  /*16ba0*/  IMAD.MOV.U32 R20, RZ, RZ, R37 ;  /* 0x000000ffff147224 */ /* 0x000fe400078e0025 */
[----:B------:R-:W-:Y:S01]  /*16bb0*/  IMAD.MOV.U32 R19, RZ, RZ, R21 ;  /* 0x000000ffff137224 */ /* 0x000fe200078e0015 */
[----:B------:R-:W-:Y:S01]  /*16bc0*/  MOV R21, R18 ;  /* 0x0000001200157202 */ /* 0x000fe20000000f00 */
[----:B------:R-:W-:-:S07]  /*16bd0*/  IMAD.MOV.U32 R37, RZ, RZ, R34 ;  /* 0x000000ffff257224 */ /* 0x000fce00078e0022 */
.L_x_58435:
[----:B------:R-:W-:Y:S05]  /*16be0*/  BSYNC B1 ;  /* 0x0000000000017941 */ /* 0x000fea0003800000 */
.L_x_58433:
        /* <DEDUP_REMOVED lines=9> */
.L_x_58437:
[----:B------:R-:W-:Y:S02]  /*16c80*/  IMAD.MOV.U32 R34, RZ, RZ, R20 ;  /* 0x000000ffff227224 */ /* 0x000fe400078e0014 */
[----:B------:R-:W-:Y:S01]  /*16c90*/  IMAD.MOV.U32 R18, RZ, RZ, R19 ;  /* 0x000000ffff127224 */ /* 0x000fe200078e0013 */
[----:B------:R-:W-:Y:S01]  /*16ca0*/  MOV R19, R16 ;  /* 0x0000001000137202 */ /* 0x000fe20000000f00 */
[----:B------:R-:W-:-:S07]  /*16cb0*/  IMAD.MOV.U32 R20, RZ, RZ, R17 ;  /* 0x000000ffff147224 */ /* 0x000fce00078e0011 */
.L_x_58438:
[----:B------:R-:W-:Y:S05]  /*16cc0*/  BSYNC B1 ;  /* 0x0000000000017941 */ /* 0x000fea0003800000 */
.L_x_58436:
        /* <DEDUP_REMOVED lines=9> */
.L_x_58440:
[----:B------:R-:W-:Y:S02]  /*16d60*/  IMAD.MOV.U32 R17, RZ, RZ, R34 ;  /* 0x000000ffff117224 */ /* 0x000fe400078e0022 */
[----:B------:R-:W-:Y:S01]  /*16d70*/  IMAD.MOV.U32 R16, RZ, RZ, R18 ;  /* 0x000000ffff107224 */ /* 0x000fe200078e0012 */
[----:B------:R-:W-:Y:S01]  /*16d80*/  MOV R18, R15 ;  /* 0x0000000f00127202 */ /* 0x000fe20000000f00 */
[----:B------:R-:W-:-:S07]  /*16d90*/  IMAD.MOV.U32 R34, RZ, RZ, R31 ;  /* 0x000000ffff227224 */ /* 0x000fce00078e001f */
.L_x_58441:
[----:B------:R-:W-:Y:S05]  /*16da0*/  BSYNC B1 ;  /* 0x0000000000017941 */ /* 0x000fea0003800000 */
.L_x_58439:
        /* <DEDUP_REMOVED lines=16> */
.L_x_58443:
[----:B------:R-:W-:Y:S01]  /*16eb0*/  IMAD.MOV.U32 R60, RZ, RZ, R27 ;  /* 0x000000ffff3c7224 */ /* 0x000fe200078e001b */
[----:B------:R-:W-:Y:S01]  /*16ec0*/  MOV R36, R43 ;  /* 0x0000002b00247202 */ /* 0x000fe20000000f00 */
[----:B------:R-:W-:Y:S02]  /*16ed0*/  IMAD.MOV.U32 R27, RZ, RZ, R32 ;  /* 0x000000ffff1b7224 */ /* 0x000fe400078e0020 */
[----:B------:R-:W-:-:S07]  /*16ee0*/  IMAD.MOV.U32 R43, RZ, RZ, R14 ;  /* 0x000000ffff2b7224 */ /* 0x000fce00078e000e */
.L_x_58444:
[----:B------:R-:W-:Y:S05]  /*16ef0*/  BSYNC B1 ;  /* 0x0000000000017941 */ /* 0x000fea0003800000 */
.L_x_58442:
        /* <DEDUP_REMOVED lines=9> */
.L_x_58446:
[----:B------:R-:W-:Y:S01]  /*16f90*/  IMAD.MOV.U32 R31, RZ, RZ, R60 ;  /* 0x000000ffff1f7224 */ /* 0x000fe200078e003c */
[----:B------:R-:W-:Y:S01]  /*16fa0*/  MOV R15, R36 ;  /* 0x00000024000f7202 */ /* 0x000fe20000000f00 */
[----:B------:R-:W-:Y:S02]  /*16fb0*/  IMAD.MOV.U32 R60, RZ, RZ, R33 ;  /* 0x000000ffff3c7224 */ /* 0x000fe400078e0021 */
[----:B------:R-:W-:-:S07]  /*16fc0*/  IMAD.MOV.U32 R36, RZ, RZ, R13 ;  /* 0x000000ffff247224 */ /* 0x000fce00078e000d */
.L_x_58447:
[----:B------:R-:W-:Y:S05]  /*16fd0*/  BSYNC B1 ;  /* 0x0000000000017941 */ /* 0x000fea0003800000 */
.L_x_58445:
        /* <DEDUP_REMOVED lines=9> */
.L_x_58449:
[----:B------:R-:W-:Y:S01]  /*17070*/  IMAD.MOV.U32 R32, RZ, RZ, R31 ;  /* 0x000000ffff207224 */ /* 0x000fe200078e001f */
[----:B------:R-:W-:Y:S01]  /*17080*/  MOV R14, R15 ;  /* 0x0000000f000e7202 */ /* 0x000fe20000000f00 */
[----:B------:R-:W-:Y:S02]  /*17090*/  IMAD.MOV.U32 R31, RZ, RZ, R28 ;  /* 0x000000ffff1f7224 */ /* 0x000fe400078e001c */
[----:B------:R-:W-:-:S07]  /*170a0*/  IMAD.MOV.U32 R15, RZ, RZ, R12 ;  /* 0x000000ffff0f7224 */ /* 0x000fce00078e000c */
.L_x_58450:
[----:B------:R-:W-:Y:S05]  /*170b0*/  BSYNC B1 ;  /* 0x0000000000017941 */ /* 0x000fea0003800000 */
.L_x_58448:
        /* <DEDUP_REMOVED lines=9> */
.L_x_58452:
[----:B------:R-:W-:Y:S01]  /*17150*/  IMAD.MOV.U32 R33, RZ, RZ, R32 ;  /* 0x000000ffff217224 */ /* 0x000fe200078e0020 */
[----:B------:R-:W-:Y:S01]  /*17160*/  MOV R13, R14 ;  /* 0x0000000e000d7202 */ /* 0x000fe20000000f00 */
[----:B------:R-:W-:Y:S02]  /*17170*/  IMAD.MOV.U32 R32, RZ, RZ, R49 ;  /* 0x000000ffff207224 */ /* 0x000fe400078e0031 */
[----:B------:R-:W-:-:S07]  /*17180*/  IMAD.MOV.U32 R14, RZ, RZ, R29 ;  /* 0x000000ffff0e7224 */ /* 0x000fce00078e001d */
.L_x_58453:
[----:B------:R-:W-:Y:S05]  /*17190*/  BSYNC B1 ;  /* 0x0000000000017941 */ /* 0x000fea0003800000 */
.L_x_58451:
        /* <DEDUP_REMOVED lines=9> */
.L_x_58455:
[----:B------:R-:W-:Y:S01]  /*17230*/  IMAD.MOV.U32 R28, RZ, RZ, R33 ;  /* 0x000000ffff1c7224 */ /* 0x000fe200078e0021 */
[----:B------:R-:W-:Y:S01]  /*17240*/  MOV R12, R13 ;  /* 0x0000000d000c7202 */ /* 0x000fe20000000f00 */
[----:B------:R-:W-:Y:S02]  /*17250*/  IMAD.MOV.U32 R33, RZ, RZ, R54 ;  /* 0x000000ffff217224 */ /* 0x000fe400078e0036 */
[----:B------:R-:W-:-:S07]  /*17260*/  IMAD.MOV.U32 R13, RZ, RZ, R30 ;  /* 0x000000ffff0d7224 */ /* 0x000fce00078e001e */
.L_x_58456:
[----:B------:R-:W-:Y:S05]  /*17270*/  BSYNC B1 ;  /* 0x0000000000017941 */ /* 0x000fea0003800000 */
.L_x_58454:
        /* <DEDUP_REMOVED lines=9> */
.L_x_58458:
[----:B------:R-:W-:Y:S01]  /*17310*/  IMAD.MOV.U32 R35, RZ, RZ, R28 ;  /* 0x000000ffff237224 */ /* 0x000fe200078e001c */
[----:B------:R-:W-:Y:S01]  /*17320*/  MOV R29, R12 ;  /* 0x0000000c001d7202 */ /* 0x000fe20000000f00 */
[----:B------:R-:W-:Y:S02]  /*17330*/  IMAD.MOV.U32 R28, RZ, RZ, R55 ;  /* 0x000000ffff1c7224 */ /* 0x000fe400078e0037 */
[----:B------:R-:W-:-:S07]  /*17340*/  IMAD.MOV.U32 R12, RZ, RZ, R51 ;  /* 0x000000ffff0c7224 */ /* 0x000fce00078e0033 */
.L_x_58459:
[----:B------:R-:W-:Y:S05]  /*17350*/  BSYNC B1 ;  /* 0x0000000000017941 */ /* 0x000fea0003800000 */
.L_x_58457:
        /* <DEDUP_REMOVED lines=9> */
.L_x_58461:
[----:B------:R-:W-:Y:S01]  /*173f0*/  IMAD.MOV.U32 R54, RZ, RZ, R35 ;  /* 0x000000ffff367224 */ /* 0x000fe200078e0023 */
[----:B------:R-:W-:Y:S01]  /*17400*/  MOV R30, R29 ;  /* 0x0000001d001e7202 */ /* 0x000fe20000000f00 */
[----:B------:R-:W-:Y:S02]  /*17410*/  IMAD.MOV.U32 R35, RZ, RZ, R42 ;  /* 0x000000ffff237224 */ /* 0x000fe400078e002a */
[----:B------:R-:W-:-:S07]  /*17420*/  IMAD.MOV.U32 R29, RZ, RZ, R26 ;  /* 0x000000ffff1d7224 */ /* 0x000fce00078e001a */
.L_x_58462:
[----:B------:R-:W-:Y:S05]  /*17430*/  BSYNC B1 ;  /* 0x0000000000017941 */ /* 0x000fea0003800000 */
.L_x_58460:
        /* <DEDUP_REMOVED lines=9> */
.L_x_58464:
[----:B------:R-:W-:Y:S01]  /*174d0*/  IMAD.MOV.U32 R49, RZ, RZ, R54 ;  /* 0x000000ffff317224 */ /* 0x000fe200078e0036 */
[----:B------:R-:W-:Y:S01]  /*174e0*/  MOV R47, R30 ;  /* 0x0000001e002f7202 */ /* 0x000fe20000000f00 */
[----:B------:R-:W-:Y:S02]  /*174f0*/  IMAD.MOV.U32 R54, RZ, RZ, R41 ;  /* 0x000000ffff367224 */ /* 0x000fe400078e0029 */
[----:B------:R-:W-:-:S07]  /*17500*/  IMAD.MOV.U32 R30, RZ, RZ, R25 ;  /* 0x000000ffff1e7224 */ /* 0x000fce00078e0019 */
.L_x_58465:
[----:B------:R-:W-:Y:S05]  /*17510*/  BSYNC B1 ;  /* 0x0000000000017941 */ /* 0x000fea0003800000 */
.L_x_58463:
        /* <DEDUP_REMOVED lines=9> */
.L_x_58467:
[----:B------:R-:W-:Y:S01]  /*175b0*/  IMAD.MOV.U32 R42, RZ, RZ, R49 ;  /* 0x000000ffff2a7224 */ /* 0x000fe200078e0031 */
[----:B------:R-:W-:Y:S01]  /*175c0*/  MOV R26, R47 ;  /* 0x0000002f001a7202 */ /* 0x000fe20000000f00 */
[----:B------:R-:W-:Y:S02]  /*175d0*/  IMAD.MOV.U32 R49, RZ, RZ, R40 ;  /* 0x000000ffff317224 */ /* 0x000fe400078e0028 */
[----:B------:R-:W-:-:S07]  /*175e0*/  IMAD.MOV.U32 R47, RZ, RZ, R24 ;  /* 0x000000ffff2f7224 */ /* 0x000fce00078e0018 */
.L_x_58468:
[----:B------:R-:W-:Y:S05]  /*175f0*/  BSYNC B1 ;  /* 0x0000000000017941 */ /* 0x000fea0003800000 */
.L_x_58466:
        /* <DEDUP_REMOVED lines=9> */
.L_x_58470:
[----:B------:R-:W-:Y:S01]  /*17690*/  IMAD.MOV.U32 R41, RZ, RZ, R42 ;  /* 0x000000ffff297224 */ /* 0x000fe200078e002a */
[----:B------:R-:W-:Y:S01]  /*176a0*/  MOV R25, R26 ;  /* 0x0000001a00197202 */ /* 0x000fe20000000f00 */
[----:B------:R-:W-:Y:S02]  /*176b0*/  IMAD.MOV.U32 R42, RZ, RZ, R39 ;  /* 0x000000ffff2a7224 */ /* 0x000fe400078e0027 */
[----:B------:R-:W-:-:S07]  /*176c0*/  IMAD.MOV.U32 R26, RZ, RZ, R23 ;  /* 0x000000ffff1a7224 */ /* 0x000fce00078e0017 */
.L_x_58471:
[----:B------:R-:W-:Y:S05]  /*176d0*/  BSYNC B1 ;  /* 0x0000000000017941 */ /* 0x000fea0003800000 */
.L_x_58469:
        /* <DEDUP_REMOVED lines=9> */
.L_x_58473:
[----:B------:R-:W-:Y:S01]  /*17770*/  IMAD.MOV.U32 R40, RZ, RZ, R41 ;  /* 0x000000ffff287224 */ /* 0x000fe200078e0029 */
[----:B------:R-:W-:Y:S01]  /*17780*/  MOV R24, R25 ;  /* 0x0000001900187202 */ /* 0x000fe20000000f00 */
[----:B------:R-:W-:Y:S02]  /*17790*/  IMAD.MOV.U32 R41, RZ, RZ, R38 ;  /* 0x000000ffff297224 */ /* 0x000fe400078e0026 */
[----:B------:R-:W-:-:S07]  /*177a0*/  IMAD.MOV.U32 R25, RZ, RZ, R22 ;  /* 0x000000ffff197224 */ /* 0x000fce00078e0016 */
.L_x_58474:
[----:B------:R-:W-:Y:S05]  /*177b0*/  BSYNC B1 ;  /* 0x0000000000017941 */ /* 0x000fea0003800000 */
.L_x_58472:
        /* <DEDUP_REMOVED lines=9> */
.L_x_58476:
[----:B------:R-:W-:Y:S01]  /*17850*/  IMAD.MOV.U32 R23, RZ, RZ, R40 ;  /* 0x000000ffff177224 */ /* 0x000fe200078e0028 */
[----:B------:R-:W-:Y:S01]  /*17860*/  MOV R22, R24 ;  /* 0x0000001800167202 */ /* 0x000fe20000000f00 */
[----:B------:R-:W-:Y:S02]  /*17870*/  IMAD.MOV.U32 R40, RZ, RZ, R37 ;  /* 0x000000ffff287224 */ /* 0x000fe400078e0025 */
[----:B------:R-:W-:-:S07]  /*17880*/  IMAD.MOV.U32 R24, RZ, RZ, R21 ;  /* 0x000000ffff187224 */ /* 0x000fce00078e0015 */
.L_x_58477:
[----:B------:R-:W-:Y:S05]  /*17890*/  BSYNC B1 ;  /* 0x0000000000017941 */ /* 0x000fea0003800000 */
.L_x_58475:
        /* <DEDUP_REMOVED lines=9> */
.L_x_58479:
[----:B------:R-:W-:Y:S01]  /*17930*/  IMAD.MOV.U32 R37, RZ, RZ, R23 ;  /* 0x000000ffff257224 */ /* 0x000fe200078e0017 */
[----:B------:R-:W-:Y:S01]  /*17940*/  MOV R21, R22 ;  /* 0x0000001600157202 */ /* 0x000fe20000000f00 */
[----:B------:R-:W-:Y:S02]  /*17950*/  IMAD.MOV.U32 R23, RZ, RZ, R20 ;  /* 0x000000ffff177224 */ /* 0x000fe400078e0014 */
[----:B------:R-:W-:-:S07]  /*17960*/  IMAD.MOV.U32 R22, RZ, RZ, R19 ;  /* 0x000000ffff167224 */ /* 0x000fce00078e0013 */
.L_x_58480:
[----:B------:R-:W-:Y:S05]  /*17970*/  BSYNC B1 ;  /* 0x0000000000017941 */ /* 0x000fea0003800000 */
.L_x_58478:
        /* <DEDUP_REMOVED lines=9> */
.L_x_58482:
[----:B------:R-:W-:Y:S01]  /*17a10*/  IMAD.MOV.U32 R20, RZ, RZ, R37 ;  /* 0x000000ffff147224 */ /* 0x000fe200078e0025 */
[----:B------:R-:W-:Y:S01]  /*17a20*/  MOV R19, R21 ;  /* 0x0000001500137202 */ /* 0x000fe20000000f00 */
[----:B------:R-:W-:Y:S02]  /*17a30*/  IMAD.MOV.U32 R37, RZ, RZ, R34 ;  /* 0x000000ffff257224 */ /* 0x000fe400078e0022 */
[----:B------:R-:W-:-:S07]  /*17a40*/  IMAD.MOV.U32 R21, RZ, RZ, R18 ;  /* 0x000000ffff157224 */ /* 0x000fce00078e0012 */
.L_x_58483:
[----:B------:R-:W-:Y:S05]  /*17a50*/  BSYNC B1 ;  /* 0x0000000000017941 */ /* 0x000fea0003800000 */
.L_x_58481:
        /* <DEDUP_REMOVED lines=9> */
.L_x_58485:
[----:B------:R-:W-:Y:S01]  /*17af0*/  IMAD.MOV.U32 R34, RZ, RZ, R20 ;  /* 0x000000ffff227224 */ /* 0x000fe200078e0014 */
[----:B------:R-:W-:Y:S01]  /*17b00*/  MOV R18, R19 ;  /* 0x0000001300127202 */ /* 0x000fe20000000f00 */
[----:B------:R-:W-:Y:S02]  /*17b10*/  IMAD.MOV.U32 R20, RZ, RZ, R17 ;  /* 0x000000ffff147224 */ /* 0x000fe400078e0011 */
[----:B------:R-:W-:-:S07]  /*17b20*/  IMAD.MOV.U32 R19, RZ, RZ, R16 ;  /* 0x000000ffff137224 */ /* 0x000fce00078e0010 */
.L_x_58486:
[----:B------:R-:W-:Y:S05]  /*17b30*/  BSYNC B1 ;  /* 0x0000000000017941 */ /* 0x000fea0003800000 */
.L_x_58484:
        /* <DEDUP_REMOVED lines=16> */
.L_x_58488:
[----:B------:R-:W-:Y:S02]  /*17c40*/  IMAD.MOV.U32 R38, RZ, RZ, R27 ;  /* 0x000000ffff267224 */ /* 0x000fe400078e001b */
[----:B------:R-:W-:Y:S02]  /*17c50*/  IMAD.MOV.U32 R16, RZ, RZ, R43 ;  /* 0x000000ffff107224 */ /* 0x000fe400078e002b */
[----:B------:R-:W-:Y:S02]  /*17c60*/  IMAD.MOV.U32 R27, RZ, RZ, R60 ;  /* 0x000000ffff1b7224 */ /* 0x000fe400078e003c */
[----:B------:R-:W-:-:S07]  /*17c70*/  IMAD.MOV.U32 R43, RZ, RZ, R36 ;  /* 0x000000ffff2b7224 */ /* 0x000fce00078e0024 */
.L_x_58489:
[----:B------:R-:W-:Y:S05]  /*17c80*/  BSYNC B1 ;  /* 0x0000000000017941 */ /* 0x000fea0003800000 */
.L_x_58487:
        /* <DEDUP_REMOVED lines=9> */
.L_x_58491:
[----:B------:R-:W-:Y:S02]  /*17d20*/  IMAD.MOV.U32 R39, RZ, RZ, R38 ;  /* 0x000000ffff277224 */ /* 0x000fe400078e0026 */
[----:B------:R-:W-:Y:S02]  /*17d30*/  IMAD.MOV.U32 R17, RZ, RZ, R16 ;  /* 0x000000ffff117224 */ /* 0x000fe400078e0010 */
[----:B------:R-:W-:Y:S02]  /*17d40*/  IMAD.MOV.U32 R38, RZ, RZ, R31 ;  /* 0x000000ffff267224 */ /* 0x000fe400078e001f */
[----:B------:R-:W-:-:S07]  /*17d50*/  IMAD.MOV.U32 R16, RZ, RZ, R15 ;  /* 0x000000ffff107224 */ /* 0x000fce00078e000f */
.L_x_58492:
[----:B------:R-:W-:Y:S05]  /*17d60*/  BSYNC B1 ;  /* 0x0000000000017941 */ /* 0x000fea0003800000 */
.L_x_58490:
        /* <DEDUP_REMOVED lines=9> */
.L_x_58494:
[----:B------:R-:W-:Y:S02]  /*17e00*/  IMAD.MOV.U32 R58, RZ, RZ, R39 ;  /* 0x000000ffff3a7224 */ /* 0x000fe400078e0027 */
[----:B------:R-:W-:Y:S02]  /*17e10*/  IMAD.MOV.U32 R36, RZ, RZ, R17 ;  /* 0x000000ffff247224 */ /* 0x000fe400078e0011 */
[----:B------:R-:W-:Y:S02]  /*17e20*/  IMAD.MOV.U32 R39, RZ, RZ, R32 ;  /* 0x000000ffff277224 */ /* 0x000fe400078e0020 */
[----:B------:R-:W-:-:S07]  /*17e30*/  IMAD.MOV.U32 R17, RZ, RZ, R14 ;  /* 0x000000ffff117224 */ /* 0x000fce00078e000e */
.L_x_58495:
[----:B------:R-:W-:Y:S05]  /*17e40*/  BSYNC B1 ;  /* 0x0000000000017941 */ /* 0x000fea0003800000 */
.L_x_58493:
        /* <DEDUP_REMOVED lines=9> */
.L_x_58497:
[----:B------:R-:W-:Y:S02]  /*17ee0*/  IMAD.MOV.U32 R31, RZ, RZ, R58 ;  /* 0x000000ffff1f7224 */ /* 0x000fe400078e003a */
[----:B------:R-:W-:Y:S02]  /*17ef0*/  IMAD.MOV.U32 R15, RZ, RZ, R36 ;  /* 0x000000ffff0f7224 */ /* 0x000fe400078e0024 */
[----:B------:R-:W-:Y:S02]  /*17f00*/  IMAD.MOV.U32 R58, RZ, RZ, R33 ;  /* 0x000000ffff3a7224 */ /* 0x000fe400078e0021 */
[----:B------:R-:W-:-:S07]  /*17f10*/  IMAD.MOV.U32 R36, RZ, RZ, R13 ;  /* 0x000000ffff247224 */ /* 0x000fce00078e000d */
.L_x_58498:
[----:B------:R-:W-:Y:S05]  /*17f20*/  BSYNC B1 ;  /* 0x0000000000017941 */ /* 0x000fea0003800000 */
.L_x_58496:
        /* <DEDUP_REMOVED lines=9> */
.L_x_58500:
[----:B------:R-:W-:Y:S02]  /*17fc0*/  IMAD.MOV.U32 R32, RZ, RZ, R31 ;  /* 0x000000ffff207224 */ /* 0x000fe400078e001f */
[----:B------:R-:W-:Y:S02]  /*17fd0*/  IMAD.MOV.U32 R14, RZ, RZ, R15 ;  /* 0x000000ffff0e7224 */ /* 0x000fe400078e000f */
[----:B------:R-:W-:Y:S02]  /*17fe0*/  IMAD.MOV.U32 R31, RZ, RZ, R28 ;  /* 0x000000ffff1f7224 */ /* 0x000fe400078e001c */
[----:B------:R-:W-:-:S07]  /*17ff0*/  IMAD.MOV.U32 R15, RZ, RZ, R12 ;  /* 0x000000ffff0f7224 */ /* 0x000fce00078e000c */
.L_x_58501:
[----:B------:R-:W-:Y:S05]  /*18000*/  BSYNC B1 ;  /* 0x0000000000017941 */ /* 0x000fea0003800000 */
.L_x_58499:
        /* <DEDUP_REMOVED lines=9> */
.L_x_58503:
[----:B------:R-:W-:Y:S02]  /*180a0*/  IMAD.MOV.U32 R33, RZ, RZ, R32 ;  /* 0x000000ffff217224 */ /* 0x000fe400078e0020 */
[----:B------:R-:W-:Y:S02]  /*180b0*/  IMAD.MOV.U32 R13, RZ, RZ, R14 ;  /* 0x000000ffff0d7224 */ /* 0x000fe400078e000e */
[----:B------:R-:W-:Y:S02]  /*180c0*/  IMAD.MOV.U32 R32, RZ, RZ, R35 ;  /* 0x000000ffff207224 */ /* 0x000fe400078e0023 */
[----:B------:R-:W-:-:S07]  /*180d0*/  IMAD.MOV.U32 R14, RZ, RZ, R29 ;  /* 0x000000ffff0e7224 */ /* 0x000fce00078e001d */
.L_x_58504:
[----:B------:R-:W-:Y:S05]  /*180e0*/  BSYNC B1 ;  /* 0x0000000000017941 */ /* 0x000fea0003800000 */
.L_x_58502:
        /* <DEDUP_REMOVED lines=9> */
.L_x_58506:
[----:B------:R-:W-:Y:S02]  /*18180*/  IMAD.MOV.U32 R28, RZ, RZ, R33 ;  /* 0x000000ffff1c7224 */ /* 0x000fe400078e0021 */
[----:B------:R-:W-:Y:S02]  /*18190*/  IMAD.MOV.U32 R12, RZ, RZ, R13 ;  /* 0x000000ffff0c7224 */ /* 0x000fe400078e000d */
[----:B------:R-:W-:Y:S02]  /*181a0*/  IMAD.MOV.U32 R33, RZ, RZ, R54 ;  /* 0x000000ffff217224 */ /* 0x000fe400078e0036 */
[----:B------:R-:W-:-:S07]  /*181b0*/  IMAD.MOV.U32 R13, RZ, RZ, R30 ;  /* 0x000000ffff0d7224 */ /* 0x000fce00078e001e */
.L_x_58507:
[----:B------:R-:W-:Y:S05]  /*181c0*/  BSYNC B1 ;  /* 0x0000000000017941 */ /* 0x000fea0003800000 */
.L_x_58505:
        /* <DEDUP_REMOVED lines=9> */
.L_x_58509:
[----:B------:R-:W-:Y:S02]  /*18260*/  IMAD.MOV.U32 R35, RZ, RZ, R28 ;  /* 0x000000ffff237224 */ /* 0x000fe400078e001c */
[----:B------:R-:W-:Y:S02]  /*18270*/  IMAD.MOV.U32 R29, RZ, RZ, R12 ;  /* 0x000000ffff1d7224 */ /* 0x000fe400078e000c */
[----:B------:R-:W-:Y:S02]  /*18280*/  IMAD.MOV.U32 R28, RZ, RZ, R49 ;  /* 0x000000ffff1c7224 */ /* 0x000fe400078e0031 */
[----:B------:R-:W-:-:S07]  /*18290*/  IMAD.MOV.U32 R12, RZ, RZ, R47 ;  /* 0x000000ffff0c7224 */ /* 0x000fce00078e002f */
.L_x_58510:
[----:B------:R-:W-:Y:S05]  /*182a0*/  BSYNC B1 ;  /* 0x0000000000017941 */ /* 0x000fea0003800000 */
.L_x_58508:
        /* <DEDUP_REMOVED lines=9> */
.L_x_58512:
[----:B------:R-:W-:Y:S02]  /*18340*/  IMAD.MOV.U32 R54, RZ, RZ, R35 ;  /* 0x000000ffff367224 */ /* 0x000fe400078e0023 */
[----:B------:R-:W-:Y:S02]  /*18350*/  IMAD.MOV.U32 R30, RZ, RZ, R29 ;  /* 0x000000ffff1e7224 */ /* 0x000fe400078e001d */
[----:B------:R-:W-:Y:S02]  /*18360*/  IMAD.MOV.U32 R35, RZ, RZ, R42 ;  /* 0x000000ffff237224 */ /* 0x000fe400078e002a */
[----:B------:R-:W-:-:S07]  /*18370*/  IMAD.MOV.U32 R29, RZ, RZ, R26 ;  /* 0x000000ffff1d7224 */ /* 0x000fce00078e001a */
.L_x_58513:
[----:B------:R-:W-:Y:S05]  /*18380*/  BSYNC B1 ;  /* 0x0000000000017941 */ /* 0x000fea0003800000 */
.L_x_58511:
        /* <DEDUP_REMOVED lines=9> */
.L_x_58515:
[----:B------:R-:W-:Y:S02]  /*18420*/  IMAD.MOV.U32 R47, RZ, RZ, R54 ;  /* 0x000000ffff2f7224 */ /* 0x000fe400078e0036 */
[----:B------:R-:W-:Y:S02]  /*18430*/  IMAD.MOV.U32 R45, RZ, RZ, R30 ;  /* 0x000000ffff2d7224 */ /* 0x000fe400078e001e */
[----:B------:R-:W-:Y:S02]  /*18440*/  IMAD.MOV.U32 R54, RZ, RZ, R41 ;  /* 0x000000ffff367224 */ /* 0x000fe400078e0029 */
[----:B------:R-:W-:-:S07]  /*18450*/  IMAD.MOV.U32 R30, RZ, RZ, R25 ;  /* 0x000000ffff1e7224 */ /* 0x000fce00078e0019 */
.L_x_58516:
[----:B------:R-:W-:Y:S05]  /*18460*/  BSYNC B1 ;  /* 0x0000000000017941 */ /* 0x000fea0003800000 */
.L_x_58514:
        /* <DEDUP_REMOVED lines=9> */
.L_x_58518:
[----:B------:R-:W-:Y:S02]  /*18500*/  IMAD.MOV.U32 R26, RZ, RZ, R47 ;  /* 0x000000ffff1a7224 */ /* 0x000fe400078e002f */
[----:B------:R-:W-:Y:S02]  /*18510*/  IMAD.MOV.U32 R25, RZ, RZ, R45 ;  /* 0x000000ffff197224 */ /* 0x000fe400078e002d */
[----:B------:R-:W-:Y:S02]  /*18520*/  IMAD.MOV.U32 R47, RZ, RZ, R40 ;  /* 0x000000ffff2f7224 */ /* 0x000fe400078e0028 */
[----:B------:R-:W-:-:S07]  /*18530*/  IMAD.MOV.U32 R45, RZ, RZ, R24 ;  /* 0x000000ffff2d7224 */ /* 0x000fce00078e0018 */
.L_x_58519:
[----:B------:R-:W-:Y:S05]  /*18540*/  BSYNC B1 ;  /* 0x0000000000017941 */ /* 0x000fea0003800000 */
.L_x_58517:
        /* <DEDUP_REMOVED lines=9> */
.L_x_58521:
[----:B------:R-:W-:Y:S02]  /*185e0*/  IMAD.MOV.U32 R40, RZ, RZ, R26 ;  /* 0x000000ffff287224 */ /* 0x000fe400078e001a */
[----:B------:R-:W-:Y:S02]  /*185f0*/  IMAD.MOV.U32 R24, RZ, RZ, R25 ;  /* 0x000000ffff187224 */ /* 0x000fe400078e0019 */
[----:B------:R-:W-:Y:S02]  /*18600*/  IMAD.MOV.U32 R26, RZ, RZ, R23 ;  /* 0x000000ffff1a7224 */ /* 0x000fe400078e0017 */
[----:B------:R-:W-:-:S07]  /*18610*/  IMAD.MOV.U32 R25, RZ, RZ, R22 ;  /* 0x000000ffff197224 */ /* 0x000fce00078e0016 */
.L_x_58522:
[----:B------:R-:W-:Y:S05]  /*18620*/  BSYNC B1 ;  /* 0x0000000000017941 */ /* 0x000fea0003800000 */
.L_x_58520:
        /* <DEDUP_REMOVED lines=9> */
.L_x_58524:
[----:B------:R-:W-:Y:S02]  /*186c0*/  IMAD.MOV.U32 R23, RZ, RZ, R40 ;  /* 0x000000ffff177224 */ /* 0x000fe400078e0028 */
[----:B------:R-:W-:Y:S02]  /*186d0*/  IMAD.MOV.U32 R22, RZ, RZ, R24 ;  /* 0x000000ffff167224 */ /* 0x000fe400078e0018 */
[----:B------:R-:W-:Y:S02]  /*186e0*/  IMAD.MOV.U32 R40, RZ, RZ, R37 ;  /* 0x000000ffff287224 */ /* 0x000fe400078e0025 */
[----:B------:R-:W-:-:S07]  /*186f0*/  IMAD.MOV.U32 R24, RZ, RZ, R21 ;  /* 0x000000ffff187224 */ /* 0x000fce00078e0015 */
.L_x_58525:
[----:B------:R-:W-:Y:S05]  /*18700*/  BSYNC B1 ;  /* 0x0000000000017941 */ /* 0x000fea0003800000 */
.L_x_58523:
        /* <DEDUP_REMOVED lines=9> */
.L_x_58527:
[----:B------:R-:W-:Y:S02]  /*187a0*/  IMAD.MOV.U32 R37, RZ, RZ, R23 ;  /* 0x000000ffff257224 */ /* 0x000fe400078e0017 */
[----:B------:R-:W-:Y:S02]  /*187b0*/  IMAD.MOV.U32 R21, RZ, RZ, R22 ;  /* 0x000000ffff157224 */ /* 0x000fe400078e0016 */
[----:B------:R-:W-:Y:S02]  /*187c0*/  IMAD.MOV.U32 R23, RZ, RZ, R20 ;  /* 0x000000ffff177224 */ /* 0x000fe400078e0014 */
[----:B------:R-:W-:-:S07]  /*187d0*/  IMAD.MOV.U32 R22, RZ, RZ, R19 ;  /* 0x000000ffff167224 */ /* 0x000fce00078e0013 */
.L_x_58528:
[----:B------:R-:W-:Y:S05]  /*187e0*/  BSYNC B1 ;  /* 0x0000000000017941 */ /* 0x000fea0003800000 */
.L_x_58526:
        /* <DEDUP_REMOVED lines=9> */
.L_x_58530:
[----:B------:R-:W-:Y:S02]  /*18880*/  IMAD.MOV.U32 R20, RZ, RZ, R37 ;  /* 0x000000ffff147224 */ /* 0x000fe400078e0025 */
[----:B------:R-:W-:Y:S02]  /*18890*/  IMAD.MOV.U32 R19, RZ, RZ, R21 ;  /* 0x000000ffff137224 */ /* 0x000fe400078e0015 */
[----:B------:R-:W-:Y:S02]  /*188a0*/  IMAD.MOV.U32 R37, RZ, RZ, R34 ;  /* 0x000000ffff257224 */ /* 0x000fe400078e0022 */
[----:B------:R-:W-:-:S07]  /*188b0*/  IMAD.MOV.U32 R21, RZ, RZ, R18 ;  /* 0x000000ffff157224 */ /* 0x000fce00078e0012 */
.L_x_58531:
[----:B------:R-:W-:Y:S05]  /*188c0*/  BSYNC B1 ;  /* 0x0000000000017941 */ /* 0x000fea0003800000 */
.L_x_58529:
        /* <DEDUP_REMOVED lines=16> */
.L_x_58533:
[----:B------:R-:W-:Y:S02]  /*189d0*/  IMAD.MOV.U32 R34, RZ, RZ, R27 ;  /* 0x000000ffff227224 */ /* 0x000fe400078e001b */
[----:B------:R-:W-:Y:S01]  /*189e0*/  IMAD.MOV.U32 R18, RZ, RZ, R43 ;  /* 0x000000ffff127224 */ /* 0x000fe200078e002b */
[----:B------:R-:W-:Y:S01]  /*189f0*/  MOV R43, R16 ;  /* 0x00000010002b7202 */ /* 0x000fe20000000f00 */
[----:B------:R-:W-:-:S07]  /*18a00*/  IMAD.MOV.U32 R27, RZ, RZ, R38 ;  /* 0x000000ffff1b7224 */ /* 0x000fce00078e0026 */
.L_x_58534:
[----:B------:R-:W-:Y:S05]  /*18a10*/  BSYNC B1 ;  /* 0x0000000000017941 */ /* 0x000fea0003800000 */
.L_x_58532:
        /* <DEDUP_REMOVED lines=9> */
.L_x_58536:
[----:B------:R-:W-:Y:S02]  /*18ab0*/  IMAD.MOV.U32 R41, RZ, RZ, R34 ;  /* 0x000000ffff297224 */ /* 0x000fe400078e0022 */
[----:B------:R-:W-:Y:S01]  /*18ac0*/  IMAD.MOV.U32 R11, RZ, RZ, R18 ;  /* 0x000000ffff0b7224 */ /* 0x000fe200078e0012 */
[----:B------:R-:W-:Y:S01]  /*18ad0*/  MOV R18, R17 ;  /* 0x0000001100127202 */ /* 0x000fe20000000f00 */
[----:B------:R-:W-:-:S07]  /*18ae0*/  IMAD.MOV.U32 R34, RZ, RZ, R39 ;  /* 0x000000ffff227224 */ /* 0x000fce00078e0027 */
.L_x_58537:
[----:B------:R-:W-:Y:S05]  /*18af0*/  BSYNC B1 ;  /* 0x0000000000017941 */ /* 0x000fea0003800000 */
.L_x_58535:
        /* <DEDUP_REMOVED lines=9> */
.L_x_58539:
[----:B------:R-:W-:Y:S02]  /*18b90*/  IMAD.MOV.U32 R38, RZ, RZ, R41 ;  /* 0x000000ffff267224 */ /* 0x000fe400078e0029 */
[----:B------:R-:W-:Y:S01]  /*18ba0*/  IMAD.MOV.U32 R16, RZ, RZ, R11 ;  /* 0x000000ffff107224 */ /* 0x000fe200078e000b */
[----:B------:R-:W-:Y:S01]  /*18bb0*/  MOV R11, R36 ;  /* 0x00000024000b7202 */ /* 0x000fe20000000f00 */
[----:B------:R-:W-:-:S07]  /*18bc0*/  IMAD.MOV.U32 R41, RZ, RZ, R58 ;  /* 0x000000ffff297224 */ /* 0x000fce00078e003a */
.L_x_58540:
[----:B------:R-:W-:Y:S05]  /*18bd0*/  BSYNC B1 ;  /* 0x0000000000017941 */ /* 0x000fea0003800000 */
.L_x_58538:
        /* <DEDUP_REMOVED lines=9> */
.L_x_58542:
[----:B------:R-:W-:Y:S02]  /*18c70*/  IMAD.MOV.U32 R39, RZ, RZ, R38 ;  /* 0x000000ffff277224 */ /* 0x000fe400078e0026 */
[----:B------:R-:W-:Y:S01]  /*18c80*/  IMAD.MOV.U32 R17, RZ, RZ, R16 ;  /* 0x000000ffff117224 */ /* 0x000fe200078e0010 */
[----:B------:R-:W-:Y:S01]  /*18c90*/  MOV R16, R15 ;  /* 0x0000000f00107202 */ /* 0x000fe20000000f00 */
[----:B------:R-:W-:-:S07]  /*18ca0*/  IMAD.MOV.U32 R38, RZ, RZ, R31 ;  /* 0x000000ffff267224 */ /* 0x000fce00078e001f */
.L_x_58543:
[----:B------:R-:W-:Y:S05]  /*18cb0*/  BSYNC B1 ;  /* 0x0000000000017941 */ /* 0x000fea0003800000 */
.L_x_58541:
        /* <DEDUP_REMOVED lines=9> */
.L_x_58545:
[----:B------:R-:W-:Y:S02]  /*18d50*/  IMAD.MOV.U32 R42, RZ, RZ, R39 ;  /* 0x000000ffff2a7224 */ /* 0x000fe400078e0027 */
[----:B------:R-:W-:Y:S01]  /*18d60*/  IMAD.MOV.U32 R36, RZ, RZ, R17 ;  /* 0x000000ffff247224 */ /* 0x000fe200078e0011 */
[----:B------:R-:W-:Y:S01]  /*18d70*/  MOV R17, R14 ;  /* 0x0000000e00117202 */ /* 0x000fe20000000f00 */
[----:B------:R-:W-:-:S07]  /*18d80*/  IMAD.MOV.U32 R39, RZ, RZ, R32 ;  /* 0x000000ffff277224 */ /* 0x000fce00078e0020 */
.L_x_58546:
[----:B------:R-:W-:Y:S05]  /*18d90*/  BSYNC B1 ;  /* 0x0000000000017941 */ /* 0x000fea0003800000 */
.L_x_58544:
        /* <DEDUP_REMOVED lines=9> */
.L_x_58548:
[----:B------:R-:W-:Y:S02]  /*18e30*/  IMAD.MOV.U32 R31, RZ, RZ, R42 ;  /* 0x000000ffff1f7224 */ /* 0x000fe400078e002a */
[----:B------:R-:W-:Y:S01]  /*18e40*/  IMAD.MOV.U32 R15, RZ, RZ, R36 ;  /* 0x000000ffff0f7224 */ /* 0x000fe200078e0024 */
[----:B------:R-:W-:Y:S01]  /*18e50*/  MOV R36, R13 ;  /* 0x0000000d00247202 */ /* 0x000fe20000000f00 */
[----:B------:R-:W-:-:S07]  /*18e60*/  IMAD.MOV.U32 R42, RZ, RZ, R33 ;  /* 0x000000ffff2a7224 */ /* 0x000fce00078e0021 */
.L_x_58549:
[----:B------:R-:W-:Y:S05]  /*18e70*/  BSYNC B1 ;  /* 0x0000000000017941 */ /* 0x000fea0003800000 */
.L_x_58547:
        /* <DEDUP_REMOVED lines=9> */
.L_x_58551:
[----:B------:R-:W-:Y:S02]  /*18f10*/  IMAD.MOV.U32 R32, RZ, RZ, R31 ;  /* 0x000000ffff207224 */ /* 0x000fe400078e001f */
[----:B------:R-:W-:Y:S01]  /*18f20*/  IMAD.MOV.U32 R14, RZ, RZ, R15 ;  /* 0x000000ffff0e7224 */ /* 0x000fe200078e000f */
[----:B------:R-:W-:Y:S01]  /*18f30*/  MOV R15, R12 ;  /* 0x0000000c000f7202 */ /* 0x000fe20000000f00 */
[----:B------:R-:W-:-:S07]  /*18f40*/  IMAD.MOV.U32 R31, RZ, RZ, R28 ;  /* 0x000000ffff1f7224 */ /* 0x000fce00078e001c */
.L_x_58552:
[----:B------:R-:W-:Y:S05]  /*18f50*/  BSYNC B1 ;  /* 0x0000000000017941 */ /* 0x000fea0003800000 */
.L_x_58550:
        /* <DEDUP_REMOVED lines=9> */
.L_x_58554:
[----:B------:R-:W-:Y:S02]  /*18ff0*/  IMAD.MOV.U32 R33, RZ, RZ, R32 ;  /* 0x000000ffff217224 */ /* 0x000fe400078e0020 */
[----:B------:R-:W-:Y:S01]  /*19000*/  IMAD.MOV.U32 R13, RZ, RZ, R14 ;  /* 0x000000ffff0d7224 */ /* 0x000fe200078e000e */
[----:B------:R-:W-:Y:S01]  /*19010*/  MOV R14, R29 ;  /* 0x0000001d000e7202 */ /* 0x000fe20000000f00 */
[----:B------:R-:W-:-:S07]  /*19020*/  IMAD.MOV.U32 R32, RZ, RZ, R35 ;  /* 0x000000ffff207224 */ /* 0x000fce00078e0023 */
.L_x_58555:
[----:B------:R-:W-:Y:S05]  /*19030*/  BSYNC B1 ;  /* 0x0000000000017941 */ /* 0x000fea0003800000 */
.L_x_58553:
        /* <DEDUP_REMOVED lines=9> */
.L_x_58557:
[----:B------:R-:W-:Y:S02]  /*190d0*/  IMAD.MOV.U32 R28, RZ, RZ, R33 ;  /* 0x000000ffff1c7224 */ /* 0x000fe400078e0021 */
[----:B------:R-:W-:Y:S01]  /*190e0*/  IMAD.MOV.U32 R12, RZ, RZ, R13 ;  /* 0x000000ffff0c7224 */ /* 0x000fe200078e000d */
[----:B------:R-:W-:Y:S01]  /*190f0*/  MOV R13, R30 ;  /* 0x0000001e000d7202 */ /* 0x000fe20000000f00 */
[----:B------:R-:W-:-:S07]  /*19100*/  IMAD.MOV.U32 R33, RZ, RZ, R54 ;  /* 0x000000ffff217224 */ /* 0x000fce00078e0036 */
.L_x_58558:
[----:B------:R-:W-:Y:S05]  /*19110*/  BSYNC B1 ;  /* 0x0000000000017941 */ /* 0x000fea0003800000 */
.L_x_58556:
        /* <DEDUP_REMOVED lines=9> */
.L_x_58560:
[----:B------:R-:W-:Y:S02]  /*191b0*/  IMAD.MOV.U32 R29, RZ, RZ, R28 ;  /* 0x000000ffff1d7224 */ /* 0x000fe400078e001c */
[----:B------:R-:W-:Y:S01]  /*191c0*/  IMAD.MOV.U32 R30, RZ, RZ, R12 ;  /* 0x000000ffff1e7224 */ /* 0x000fe200078e000c */
[----:B------:R-:W-:Y:S01]  /*191d0*/  MOV R12, R45 ;  /* 0x0000002d000c7202 */ /* 0x000fe20000000f00 */
[----:B------:R-:W-:-:S07]  /*191e0*/  IMAD.MOV.U32 R28, RZ, RZ, R47 ;  /* 0x000000ffff1c7224 */ /* 0x000fce00078e002f */
.L_x_58561:
[----:B------:R-:W-:Y:S05]  /*191f0*/  BSYNC B1 ;  /* 0x0000000000017941 */ /* 0x000fea0003800000 */
.L_x_58559:
        /* <DEDUP_REMOVED lines=9> */
.L_x_58563:
[----:B------:R-:W-:Y:S02]  /*19290*/  IMAD.MOV.U32 R45, RZ, RZ, R29 ;  /* 0x000000ffff2d7224 */ /* 0x000fe400078e001d */
[----:B------:R-:W-:Y:S01]  /*192a0*/  IMAD.MOV.U32 R35, RZ, RZ, R30 ;  /* 0x000000ffff237224 */ /* 0x000fe200078e001e */
[----:B------:R-:W-:Y:S01]  /*192b0*/  MOV R30, R25 ;  /* 0x00000019001e7202 */ /* 0x000fe20000000f00 */
[----:B------:R-:W-:-:S07]  /*192c0*/  IMAD.MOV.U32 R29, RZ, RZ, R26 ;  /* 0x000000ffff1d7224 */ /* 0x000fce00078e001a */
.L_x_58564:
[----:B------:R-:W-:Y:S05]  /*192d0*/  BSYNC B1 ;  /* 0x0000000000017941 */ /* 0x000fea0003800000 */
.L_x_58562:
        /* <DEDUP_REMOVED lines=9> */
.L_x_58566:
[----:B------:R-:W-:Y:S02]  /*19370*/  IMAD.MOV.U32 R26, RZ, RZ, R45 ;  /* 0x000000ffff1a7224 */ /* 0x000fe400078e002d */
[----:B------:R-:W-:Y:S01]  /*19380*/  IMAD.MOV.U32 R25, RZ, RZ, R35 ;  /* 0x000000ffff197224 */ /* 0x000fe200078e0023 */
[----:B------:R-:W-:Y:S01]  /*19390*/  MOV R35, R24 ;  /* 0x0000001800237202 */ /* 0x000fe20000000f00 */
[----:B------:R-:W-:-:S07]  /*193a0*/  IMAD.MOV.U32 R45, RZ, RZ, R40 ;  /* 0x000000ffff2d7224 */ /* 0x000fce00078e0028 */
.L_x_58567:
[----:B------:R-:W-:Y:S05]  /*193b0*/  BSYNC B1 ;  /* 0x0000000000017941 */ /* 0x000fea0003800000 */
.L_x_58565:
        /* <DEDUP_REMOVED lines=9> */
.L_x_58569:
[----:B------:R-:W-:Y:S02]  /*19450*/  IMAD.MOV.U32 R40, RZ, RZ, R26 ;  /* 0x000000ffff287224 */ /* 0x000fe400078e001a */
[----:B------:R-:W-:Y:S01]  /*19460*/  IMAD.MOV.U32 R24, RZ, RZ, R25 ;  /* 0x000000ffff187224 */ /* 0x000fe200078e0019 */
[----:B------:R-:W-:Y:S01]  /*19470*/  MOV R25, R22 ;  /* 0x0000001600197202 */ /* 0x000fe20000000f00 */
[----:B------:R-:W-:-:S07]  /*19480*/  IMAD.MOV.U32 R26, RZ, RZ, R23 ;  /* 0x000000ffff1a7224 */ /* 0x000fce00078e0017 */
.L_x_58570:
[----:B------:R-:W-:Y:S05]  /*19490*/  BSYNC B1 ;  /* 0x0000000000017941 */ /* 0x000fea0003800000 */
.L_x_58568:
        /* <DEDUP_REMOVED lines=9> */
.L_x_58572:
[----:B------:R-:W-:Y:S02]  /*19530*/  IMAD.MOV.U32 R23, RZ, RZ, R40 ;  /* 0x000000ffff177224 */ /* 0x000fe400078e0028 */
[----:B------:R-:W-:Y:S01]  /*19540*/  IMAD.MOV.U32 R22, RZ, RZ, R24 ;  /* 0x000000ffff167224 */ /* 0x000fe200078e0018 */
[----:B------:R-:W-:Y:S01]  /*19550*/  MOV R24, R21 ;  /* 0x0000001500187202 */ /* 0x000fe20000000f00 */
[----:B------:R-:W-:-:S07]  /*19560*/  IMAD.MOV.U32 R40, RZ, RZ, R37 ;  /* 0x000000ffff287224 */ /* 0x000fce00078e0025 */
.L_x_58573:
[----:B------:R-:W-:Y:S05]  /*19570*/  BSYNC B1 ;  /* 0x0000000000017941 */ /* 0x000fea0003800000 */
.L_x_58571:
        /* <DEDUP_REMOVED lines=9> */
.L_x_58575:
[----:B------:R-:W-:Y:S02]  /*19610*/  IMAD.MOV.U32 R37, RZ, RZ, R23 ;  /* 0x000000ffff257224 */ /* 0x000fe400078e0017 */
[----:B------:R-:W-:Y:S01]  /*19620*/  IMAD.MOV.U32 R21, RZ, RZ, R22 ;  /* 0x000000ffff157224 */ /* 0x000fe200078e0016 */
[----:B------:R-:W-:Y:S01]  /*19630*/  MOV R22, R19 ;  /* 0x0000001300167202 */ /* 0x000fe20000000f00 */
[----:B------:R-:W-:-:S07]  /*19640*/  IMAD.MOV.U32 R23, RZ, RZ, R20 ;  /* 0x000000ffff177224 */ /* 0x000fce00078e0014 */
.L_x_58576:
[----:B------:R-:W-:Y:S05]  /*19650*/  BSYNC B1 ;  /* 0x0000000000017941 */ /* 0x000fea0003800000 */
.L_x_58574:
        /* <DEDUP_REMOVED lines=16> */
.L_x_58578:
[----:B------:R-:W-:Y:S01]  /*19760*/  IMAD.MOV.U32 R52, RZ, RZ, R27 ;  /* 0x000000ffff347224 */ /* 0x000fe200078e001b */
[----:B------:R-:W-:Y:S01]  /*19770*/  MOV R20, R43 ;  /* 0x0000002b00147202 */ /* 0x000fe20000000f00 */
[----:B------:R-:W-:Y:S02]  /*19780*/  IMAD.MOV.U32 R27, RZ, RZ, R34 ;  /* 0x000000ffff1b7224 */ /* 0x000fe400078e0022 */
[----:B------:R-:W-:-:S07]  /*19790*/  IMAD.MOV.U32 R43, RZ, RZ, R18 ;  /* 0x000000ffff2b7224 */ /* 0x000fce00078e0012 */
.L_x_58579:
[----:B------:R-:W-:Y:S05]  /*197a0*/  BSYNC B1 ;  /* 0x0000000000017941 */ /* 0x000fea0003800000 */
.L_x_58577:
        /* <DEDUP_REMOVED lines=9> */
.L_x_58581:
[----:B------:R-:W-:Y:S01]  /*19840*/  IMAD.MOV.U32 R19, RZ, RZ, R52 ;  /* 0x000000ffff137224 */ /* 0x000fe200078e0034 */
[----:B------:R-:W-:Y:S01]  /*19850*/  MOV R9, R20 ;  /* 0x0000001400097202 */ /* 0x000fe20000000f00 */
[----:B------:R-:W-:Y:S02]  /*19860*/  IMAD.MOV.U32 R52, RZ, RZ, R41 ;  /* 0x000000ffff347224 */ /* 0x000fe400078e0029 */
[----:B------:R-:W-:-:S07]  /*19870*/  IMAD.MOV.U32 R20, RZ, RZ, R11 ;  /* 0x000000ffff147224 */ /* 0x000fce00078e000b */
.L_x_58582:
[----:B------:R-:W-:Y:S05]  /*19880*/  BSYNC B1 ;  /* 0x0000000000017941 */ /* 0x000fea0003800000 */
.L_x_58580:
        /* <DEDUP_REMOVED lines=9> */
.L_x_58584:
[----:B------:R-:W-:Y:S01]  /*19920*/  IMAD.MOV.U32 R34, RZ, RZ, R19 ;  /* 0x000000ffff227224 */ /* 0x000fe200078e0013 */
[----:B------:R-:W-:Y:S01]  /*19930*/  MOV R18, R9 ;  /* 0x0000000900127202 */ /* 0x000fe20000000f00 */
[----:B------:R-:W-:Y:S02]  /*19940*/  IMAD.MOV.U32 R19, RZ, RZ, R38 ;  /* 0x000000ffff137224 */ /* 0x000fe400078e0026 */
[----:B------:R-:W-:-:S07]  /*19950*/  IMAD.MOV.U32 R9, RZ, RZ, R16 ;  /* 0x000000ffff097224 */ /* 0x000fce00078e0010 */
.L_x_58585:
[----:B------:R-:W-:Y:S05]  /*19960*/  BSYNC B1 ;  /* 0x0000000000017941 */ /* 0x000fea0003800000 */
.L_x_58583:
        /* <DEDUP_REMOVED lines=9> */
.L_x_58587:
[----:B------:R-:W-:Y:S01]  /*19a00*/  IMAD.MOV.U32 R41, RZ, RZ, R34 ;  /* 0x000000ffff297224 */ /* 0x000fe200078e0022 */
[----:B------:R-:W-:Y:S01]  /*19a10*/  MOV R11, R18 ;  /* 0x00000012000b7202 */ /* 0x000fe20000000f00 */
[----:B------:R-:W-:Y:S02]  /*19a20*/  IMAD.MOV.U32 R34, RZ, RZ, R39 ;  /* 0x000000ffff227224 */ /* 0x000fe400078e0027 */
[----:B------:R-:W-:-:S07]  /*19a30*/  IMAD.MOV.U32 R18, RZ, RZ, R17 ;  /* 0x000000ffff127224 */ /* 0x000fce00078e0011 */
.L_x_58588:
[----:B------:R-:W-:Y:S05]  /*19a40*/  BSYNC B1 ;  /* 0x0000000000017941 */ /* 0x000fea0003800000 */
.L_x_58586:
        /* <DEDUP_REMOVED lines=9> */
.L_x_58590:
[----:B------:R-:W-:Y:S01]  /*19ae0*/  IMAD.MOV.U32 R38, RZ, RZ, R41 ;  /* 0x000000ffff267224 */ /* 0x000fe200078e0029 */
[----:B------:R-:W-:Y:S01]  /*19af0*/  MOV R16, R11 ;  /* 0x0000000b00107202 */ /* 0x000fe20000000f00 */
[----:B------:R-:W-:Y:S02]  /*19b00*/  IMAD.MOV.U32 R41, RZ, RZ, R42 ;  /* 0x000000ffff297224 */ /* 0x000fe400078e002a */
[----:B------:R-:W-:-:S07]  /*19b10*/  IMAD.MOV.U32 R11, RZ, RZ, R36 ;  /* 0x000000ffff0b7224 */ /* 0x000fce00078e0024 */
.L_x_58591:
[----:B------:R-:W-:Y:S05]  /*19b20*/  BSYNC B1 ;  /* 0x0000000000017941 */ /* 0x000fea0003800000 */
.L_x_58589:
        /* <DEDUP_REMOVED lines=9> */
.L_x_58593:
[----:B------:R-:W-:Y:S01]  /*19bc0*/  IMAD.MOV.U32 R39, RZ, RZ, R38 ;  /* 0x000000ffff277224 */ /* 0x000fe200078e0026 */
[----:B------:R-:W-:Y:S01]  /*19bd0*/  MOV R17, R16 ;  /* 0x0000001000117202 */ /* 0x000fe20000000f00 */
[----:B------:R-:W-:Y:S02]  /*19be0*/  IMAD.MOV.U32 R38, RZ, RZ, R31 ;  /* 0x000000ffff267224 */ /* 0x000fe400078e001f */
[----:B------:R-:W-:-:S07]  /*19bf0*/  IMAD.MOV.U32 R16, RZ, RZ, R15 ;  /* 0x000000ffff107224 */ /* 0x000fce00078e000f */
.L_x_58594:
[----:B------:R-:W-:Y:S05]  /*19c00*/  BSYNC B1 ;  /* 0x0000000000017941 */ /* 0x000fea0003800000 */
.L_x_58592:
        /* <DEDUP_REMOVED lines=9> */
.L_x_58596:
[----:B------:R-:W-:Y:S01]  /*19ca0*/  IMAD.MOV.U32 R42, RZ, RZ, R39 ;  /* 0x000000ffff2a7224 */ /* 0x000fe200078e0027 */
[----:B------:R-:W-:Y:S01]  /*19cb0*/  MOV R36, R17 ;  /* 0x0000001100247202 */ /* 0x000fe20000000f00 */
[----:B------:R-:W-:Y:S02]  /*19cc0*/  IMAD.MOV.U32 R39, RZ, RZ, R32 ;  /* 0x000000ffff277224 */ /* 0x000fe400078e0020 */
[----:B------:R-:W-:-:S07]  /*19cd0*/  IMAD.MOV.U32 R17, RZ, RZ, R14 ;  /* 0x000000ffff117224 */ /* 0x000fce00078e000e */
.L_x_58597:
[----:B------:R-:W-:Y:S05]  /*19ce0*/  BSYNC B1 ;  /* 0x0000000000017941 */ /* 0x000fea0003800000 */
.L_x_58595:
        /* <DEDUP_REMOVED lines=9> */
.L_x_58599:
[----:B------:R-:W-:Y:S01]  /*19d80*/  IMAD.MOV.U32 R31, RZ, RZ, R42 ;  /* 0x000000ffff1f7224 */ /* 0x000fe200078e002a */
[----:B------:R-:W-:Y:S01]  /*19d90*/  MOV R15, R36 ;  /* 0x00000024000f7202 */ /* 0x000fe20000000f00 */
[----:B------:R-:W-:Y:S02]  /*19da0*/  IMAD.MOV.U32 R42, RZ, RZ, R33 ;  /* 0x000000ffff2a7224 */ /* 0x000fe400078e0021 */
[----:B------:R-:W-:-:S07]  /*19db0*/  IMAD.MOV.U32 R36, RZ, RZ, R13 ;  /* 0x000000ffff247224 */ /* 0x000fce00078e000d */
.L_x_58600:
[----:B------:R-:W-:Y:S05]  /*19dc0*/  BSYNC B1 ;  /* 0x0000000000017941 */ /* 0x000fea0003800000 */
.L_x_58598:
        /* <DEDUP_REMOVED lines=9> */
.L_x_58602:
[----:B------:R-:W-:Y:S01]  /*19e60*/  IMAD.MOV.U32 R14, RZ, RZ, R31 ;  /* 0x000000ffff0e7224 */ /* 0x000fe200078e001f */
[----:B------:R-:W-:Y:S01]  /*19e70*/  MOV R13, R15 ;  /* 0x0000000f000d7202 */ /* 0x000fe20000000f00 */
[----:B------:R-:W-:Y:S02]  /*19e80*/  IMAD.MOV.U32 R31, RZ, RZ, R28 ;  /* 0x000000ffff1f7224 */ /* 0x000fe400078e001c */
[----:B------:R-:W-:-:S07]  /*19e90*/  IMAD.MOV.U32 R15, RZ, RZ, R12 ;  /* 0x000000ffff0f7224 */ /* 0x000fce00078e000c */
.L_x_58603:
[----:B------:R-:W-:Y:S05]  /*19ea0*/  BSYNC B1 ;  /* 0x0000000000017941 */ /* 0x000fea0003800000 */
.L_x_58601:
        /* <DEDUP_REMOVED lines=9> */
.L_x_58605:
[----:B------:R-:W-:Y:S01]  /*19f40*/  IMAD.MOV.U32 R28, RZ, RZ, R14 ;  /* 0x000000ffff1c7224 */ /* 0x000fe200078e000e */
[----:B------:R-:W-:Y:S01]  /*19f50*/  MOV R12, R13 ;  /* 0x0000000d000c7202 */ /* 0x000fe20000000f00 */
[----:B------:R-:W-:Y:S02]  /*19f60*/  IMAD.MOV.U32 R14, RZ, RZ, R29 ;  /* 0x000000ffff0e7224 */ /* 0x000fe400078e001d */
[----:B------:R-:W-:-:S07]  /*19f70*/  IMAD.MOV.U32 R13, RZ, RZ, R30 ;  /* 0x000000ffff0d7224 */ /* 0x000fce00078e001e */
.L_x_58606:
[----:B------:R-:W-:Y:S05]  /*19f80*/  BSYNC B1 ;  /* 0x0000000000017941 */ /* 0x000fea0003800000 */
.L_x_58604:
        /* <DEDUP_REMOVED lines=9> */
.L_x_58608:
[----:B------:R-:W-:Y:S01]  /*1a020*/  IMAD.MOV.U32 R29, RZ, RZ, R28 ;  /* 0x000000ffff1d7224 */ /* 0x000fe200078e001c */
[----:B------:R-:W-:Y:S01]  /*1a030*/  MOV R30, R12 ;  /* 0x0000000c001e7202 */ /* 0x000fe20000000f00 */
[----:B------:R-:W-:Y:S02]  /*1a040*/  IMAD.MOV.U32 R28, RZ, RZ, R45 ;  /* 0x000000ffff1c7224 */ /* 0x000fe400078e002d */
[----:B------:R-:W-:-:S07]  /*1a050*/  IMAD.MOV.U32 R12, RZ, RZ, R35 ;  /* 0x000000ffff0c7224 */ /* 0x000fce00078e0023 */
.L_x_58609:
[----:B------:R-:W-:Y:S05]  /*1a060*/  BSYNC B1 ;  /* 0x0000000000017941 */ /* 0x000fea0003800000 */
.L_x_58607:
        /* <DEDUP_REMOVED lines=9> */
.L_x_58611:
[----:B------:R-:W-:Y:S01]  /*1a100*/  IMAD.MOV.U32 R35, RZ, RZ, R29 ;  /* 0x000000ffff237224 */ /* 0x000fe200078e001d */
[----:B------:R-:W-:Y:S01]  /*1a110*/  MOV R33, R30 ;  /* 0x0000001e00217202 */ /* 0x000fe20000000f00 */
[----:B------:R-:W-:Y:S02]  /*1a120*/  IMAD.MOV.U32 R29, RZ, RZ, R26 ;  /* 0x000000ffff1d7224 */ /* 0x000fe400078e001a */
[----:B------:R-:W-:-:S07]  /*1a130*/  IMAD.MOV.U32 R30, RZ, RZ, R25 ;  /* 0x000000ffff1e7224 */ /* 0x000fce00078e0019 */
.L_x_58612:
[----:B------:R-:W-:Y:S05]  /*1a140*/  BSYNC B1 ;  /* 0x0000000000017941 */ /* 0x000fea0003800000 */
.L_x_58610:
        /* <DEDUP_REMOVED lines=9> */
.L_x_58614:
[----:B------:R-:W-:Y:S01]  /*1a1e0*/  IMAD.MOV.U32 R26, RZ, RZ, R35 ;  /* 0x000000ffff1a7224 */ /* 0x000fe200078e0023 */
[----:B------:R-:W-:Y:S01]  /*1a1f0*/  MOV R25, R33 ;  /* 0x0000002100197202 */ /* 0x000fe20000000f00 */
[----:B------:R-:W-:Y:S02]  /*1a200*/  IMAD.MOV.U32 R35, RZ, RZ, R40 ;  /* 0x000000ffff237224 */ /* 0x000fe400078e0028 */
[----:B------:R-:W-:-:S07]  /*1a210*/  IMAD.MOV.U32 R33, RZ, RZ, R24 ;  /* 0x000000ffff217224 */ /* 0x000fce00078e0018 */
.L_x_58615:
[----:B------:R-:W-:Y:S05]  /*1a220*/  BSYNC B1 ;  /* 0x0000000000017941 */ /* 0x000fea0003800000 */
.L_x_58613:
        /* <DEDUP_REMOVED lines=9> */
.L_x_58617:
[----:B------:R-:W-:Y:S01]  /*1a2c0*/  IMAD.MOV.U32 R32, RZ, RZ, R26 ;  /* 0x000000ffff207224 */ /* 0x000fe200078e001a */
[----:B------:R-:W-:Y:S01]  /*1a2d0*/  MOV R24, R25 ;  /* 0x0000001900187202 */ /* 0x000fe20000000f00 */
[----:B------:R-:W-:Y:S02]  /*1a2e0*/  IMAD.MOV.U32 R26, RZ, RZ, R23 ;  /* 0x000000ffff1a7224 */ /* 0x000fe400078e0017 */
[----:B------:R-:W-:-:S07]  /*1a2f0*/  IMAD.MOV.U32 R25, RZ, RZ, R22 ;  /* 0x000000ffff197224 */ /* 0x000fce00078e0016 */
.L_x_58618:
[----:B------:R-:W-:Y:S05]  /*1a300*/  BSYNC B1 ;  /* 0x0000000000017941 */ /* 0x000fea0003800000 */
.L_x_58616:
        /* <DEDUP_REMOVED lines=9> */
.L_x_58620:
[----:B------:R-:W-:Y:S01]  /*1a3a0*/  IMAD.MOV.U32 R23, RZ, RZ, R32 ;  /* 0x000000ffff177224 */ /* 0x000fe200078e0020 */
[----:B------:R-:W-:Y:S01]  /*1a3b0*/  MOV R22, R24 ;  /* 0x0000001800167202 */ /* 0x000fe20000000f00 */
[----:B------:R-:W-:Y:S02]  /*1a3c0*/  IMAD.MOV.U32 R32, RZ, RZ, R37 ;  /* 0x000000ffff207224 */ /* 0x000fe400078e0025 */
[----:B------:R-:W-:-:S07]  /*1a3d0*/  IMAD.MOV.U32 R24, RZ, RZ, R21 ;  /* 0x000000ffff187224 */ /* 0x000fce00078e0015 */
.L_x_58621:
[----:B------:R-:W-:Y:S05]  /*1a3e0*/  BSYNC B1 ;  /* 0x0000000000017941 */ /* 0x000fea0003800000 */
.L_x_58619:
        /* <DEDUP_REMOVED lines=16> */
.L_x_58623:
[----:B------:R-:W-:Y:S02]  /*1a4f0*/  IMAD.MOV.U32 R50, RZ, RZ, R27 ;  /* 0x000000ffff327224 */ /* 0x000fe400078e001b */
[----:B------:R-:W-:Y:S02]  /*1a500*/  IMAD.MOV.U32 R40, RZ, RZ, R43 ;  /* 0x000000ffff287224 */ /* 0x000fe400078e002b */
[----:B------:R-:W-:Y:S02]  /*1a510*/  IMAD.MOV.U32 R27, RZ, RZ, R52 ;  /* 0x000000ffff1b7224 */ /* 0x000fe400078e0034 */
[----:B------:R-:W-:-:S07]  /*1a520*/  IMAD.MOV.U32 R43, RZ, RZ, R20 ;  /* 0x000000ffff2b7224 */ /* 0x000fce00078e0014 */
.L_x_58624:
[----:B------:R-:W-:Y:S05]  /*1a530*/  BSYNC B1 ;  /* 0x0000000000017941 */ /* 0x000fea0003800000 */
.L_x_58622:
        /* <DEDUP_REMOVED lines=9> */
.L_x_58626:
[----:B------:R-:W-:Y:S02]  /*1a5d0*/  IMAD.MOV.U32 R21, RZ, RZ, R50 ;  /* 0x000000ffff157224 */ /* 0x000fe400078e0032 */
[----:B------:R-:W-:Y:S02]  /*1a5e0*/  IMAD.MOV.U32 R7, RZ, RZ, R40 ;  /* 0x000000ffff077224 */ /* 0x000fe400078e0028 */
[----:B------:R-:W-:Y:S02]  /*1a5f0*/  IMAD.MOV.U32 R50, RZ, RZ, R19 ;  /* 0x000000ffff327224 */ /* 0x000fe400078e0013 */
[----:B------:R-:W-:-:S07]  /*1a600*/  IMAD.MOV.U32 R40, RZ, RZ, R9 ;  /* 0x000000ffff287224 */ /* 0x000fce00078e0009 */
.L_x_58627:
[----:B------:R-:W-:Y:S05]  /*1a610*/  BSYNC B1 ;  /* 0x0000000000017941 */ /* 0x000fea0003800000 */
.L_x_58625:
        /* <DEDUP_REMOVED lines=9> */
.L_x_58629:
[----:B------:R-:W-:Y:S02]  /*1a6b0*/  IMAD.MOV.U32 R52, RZ, RZ, R21 ;  /* 0x000000ffff347224 */ /* 0x000fe400078e0015 */
[----:B------:R-:W-:Y:S02]  /*1a6c0*/  IMAD.MOV.U32 R20, RZ, RZ, R7 ;  /* 0x000000ffff147224 */ /* 0x000fe400078e0007 */
[----:B------:R-:W-:Y:S02]  /*1a6d0*/  IMAD.MOV.U32 R21, RZ, RZ, R34 ;  /* 0x000000ffff157224 */ /* 0x000fe400078e0022 */
[----:B------:R-:W-:-:S07]  /*1a6e0*/  IMAD.MOV.U32 R7, RZ, RZ, R18 ;  /* 0x000000ffff077224 */ /* 0x000fce00078e0012 */
.L_x_58630:
[----:B------:R-:W-:Y:S05]  /*1a6f0*/  BSYNC B1 ;  /* 0x0000000000017941 */ /* 0x000fea0003800000 */
.L_x_58628:
        /* <DEDUP_REMOVED lines=9> */
.L_x_58632:
[----:B------:R-:W-:Y:S02]  /*1a790*/  IMAD.MOV.U32 R19, RZ, RZ, R52 ;  /* 0x000000ffff137224 */ /* 0x000fe400078e0034 */
[----:B------:R-:W-:Y:S02]  /*1a7a0*/  IMAD.MOV.U32 R9, RZ, RZ, R20 ;  /* 0x000000ffff097224 */ /* 0x000fe400078e0014 */
[----:B------:R-:W-:Y:S02]  /*1a7b0*/  IMAD.MOV.U32 R52, RZ, RZ, R41 ;  /* 0x000000ffff347224 */ /* 0x000fe400078e0029 */
[----:B------:R-:W-:-:S07]  /*1a7c0*/  IMAD.MOV.U32 R20, RZ, RZ, R11 ;  /* 0x000000ffff147224 */ /* 0x000fce00078e000b */
.L_x_58633:
[----:B------:R-:W-:Y:S05]  /*1a7d0*/  BSYNC B1 ;  /* 0x0000000000017941 */ /* 0x000fea0003800000 */
.L_x_58631:
        /* <DEDUP_REMOVED lines=9> */
.L_x_58635:
[----:B------:R-:W-:Y:S02]  /*1a870*/  IMAD.MOV.U32 R34, RZ, RZ, R19 ;  /* 0x000000ffff227224 */ /* 0x000fe400078e0013 */
[----:B------:R-:W-:Y:S02]  /*1a880*/  IMAD.MOV.U32 R18, RZ, RZ, R9 ;  /* 0x000000ffff127224 */ /* 0x000fe400078e0009 */
[----:B------:R-:W-:Y:S02]  /*1a890*/  IMAD.MOV.U32 R19, RZ, RZ, R38 ;  /* 0x000000ffff137224 */ /* 0x000fe400078e0026 */
[----:B------:R-:W-:-:S07]  /*1a8a0*/  IMAD.MOV.U32 R9, RZ, RZ, R16 ;  /* 0x000000ffff097224 */ /* 0x000fce00078e0010 */
.L_x_58636:
[----:B------:R-:W-:Y:S05]  /*1a8b0*/  BSYNC B1 ;  /* 0x0000000000017941 */ /* 0x000fea0003800000 */
.L_x_58634:
        /* <DEDUP_REMOVED lines=9> */
.L_x_58638:
[----:B------:R-:W-:Y:S02]  /*1a950*/  IMAD.MOV.U32 R37, RZ, RZ, R34 ;  /* 0x000000ffff257224 */ /* 0x000fe400078e0022 */
[----:B------:R-:W-:Y:S02]  /*1a960*/  IMAD.MOV.U32 R11, RZ, RZ, R18 ;  /* 0x000000ffff0b7224 */ /* 0x000fe400078e0012 */
[----:B------:R-:W-:Y:S02]  /*1a970*/  IMAD.MOV.U32 R34, RZ, RZ, R39 ;  /* 0x000000ffff227224 */ /* 0x000fe400078e0027 */
[----:B------:R-:W-:-:S07]  /*1a980*/  IMAD.MOV.U32 R18, RZ, RZ, R17 ;  /* 0x000000ffff127224 */ /* 0x000fce00078e0011 */
.L_x_58639:
[----:B------:R-:W-:Y:S05]  /*1a990*/  BSYNC B1 ;  /* 0x0000000000017941 */ /* 0x000fea0003800000 */
.L_x_58637:
        /* <DEDUP_REMOVED lines=9> */
.L_x_58641:
[----:B------:R-:W-:Y:S02]  /*1aa30*/  IMAD.MOV.U32 R38, RZ, RZ, R37 ;  /* 0x000000ffff267224 */ /* 0x000fe400078e0025 */
[----:B------:R-:W-:Y:S02]  /*1aa40*/  IMAD.MOV.U32 R16, RZ, RZ, R11 ;  /* 0x000000ffff107224 */ /* 0x000fe400078e000b */
[----:B------:R-:W-:Y:S02]  /*1aa50*/  IMAD.MOV.U32 R37, RZ, RZ, R42 ;  /* 0x000000ffff257224 */ /* 0x000fe400078e002a */
[----:B------:R-:W-:-:S07]  /*1aa60*/  IMAD.MOV.U32 R11, RZ, RZ, R36 ;  /* 0x000000ffff0b7224 */ /* 0x000fce00078e0024 */
.L_x_58642:
[----:B------:R-:W-:Y:S05]  /*1aa70*/  BSYNC B1 ;  /* 0x0000000000017941 */ /* 0x000fea0003800000 */
.L_x_58640:
        /* <DEDUP_REMOVED lines=9> */
.L_x_58644:
[----:B------:R-:W-:Y:S02]  /*1ab10*/  IMAD.MOV.U32 R17, RZ, RZ, R38 ;  /* 0x000000ffff117224 */ /* 0x000fe400078e0026 */
[----:B------:R-:W-:Y:S02]  /*1ab20*/  IMAD.MOV.U32 R36, RZ, RZ, R16 ;  /* 0x000000ffff247224 */ /* 0x000fe400078e0010 */
[----:B------:R-:W-:Y:S02]  /*1ab30*/  IMAD.MOV.U32 R38, RZ, RZ, R31 ;  /* 0x000000ffff267224 */ /* 0x000fe400078e001f */
[----:B------:R-:W-:-:S07]  /*1ab40*/  IMAD.MOV.U32 R16, RZ, RZ, R15 ;  /* 0x000000ffff107224 */ /* 0x000fce00078e000f */
.L_x_58645:
[----:B------:R-:W-:Y:S05]  /*1ab50*/  BSYNC B1 ;  /* 0x0000000000017941 */ /* 0x000fea0003800000 */
.L_x_58643:
        /* <DEDUP_REMOVED lines=9> */
.L_x_58647:
[----:B------:R-:W-:Y:S02]  /*1abf0*/  IMAD.MOV.U32 R31, RZ, RZ, R17 ;  /* 0x000000ffff1f7224 */ /* 0x000fe400078e0011 */
[----:B------:R-:W-:Y:S02]  /*1ac00*/  IMAD.MOV.U32 R15, RZ, RZ, R36 ;  /* 0x000000ffff0f7224 */ /* 0x000fe400078e0024 */
[----:B------:R-:W-:Y:S02]  /*1ac10*/  IMAD.MOV.U32 R17, RZ, RZ, R14 ;  /* 0x000000ffff117224 */ /* 0x000fe400078e000e */
[----:B------:R-:W-:-:S07]  /*1ac20*/  IMAD.MOV.U32 R36, RZ, RZ, R13 ;  /* 0x000000ffff247224 */ /* 0x000fce00078e000d */
.L_x_58648:
[----:B------:R-:W-:Y:S05]  /*1ac30*/  BSYNC B1 ;  /* 0x0000000000017941 */ /* 0x000fea0003800000 */
.L_x_58646:
        /* <DEDUP_REMOVED lines=9> */
.L_x_58650:
[----:B------:R-:W-:Y:S02]  /*1acd0*/  IMAD.MOV.U32 R14, RZ, RZ, R31 ;  /* 0x000000ffff0e7224 */ /* 0x000fe400078e001f */
[----:B------:R-:W-:Y:S02]  /*1ace0*/  IMAD.MOV.U32 R13, RZ, RZ, R15 ;  /* 0x000000ffff0d7224 */ /* 0x000fe400078e000f */
[----:B------:R-:W-:Y:S02]  /*1acf0*/  IMAD.MOV.U32 R31, RZ, RZ, R28 ;  /* 0x000000ffff1f7224 */ /* 0x000fe400078e001c */
[----:B------:R-:W-:-:S07]  /*1ad00*/  IMAD.MOV.U32 R15, RZ, RZ, R12 ;  /* 0x000000ffff0f7224 */ /* 0x000fce00078e000c */
.L_x_58651:
[----:B------:R-:W-:Y:S05]  /*1ad10*/  BSYNC B1 ;  /* 0x0000000000017941 */ /* 0x000fea0003800000 */
.L_x_58649:
        /* <DEDUP_REMOVED lines=9> */
.L_x_58653:
[----:B------:R-:W-:Y:S02]  /*1adb0*/  IMAD.MOV.U32 R28, RZ, RZ, R14 ;  /* 0x000000ffff1c7224 */ /* 0x000fe400078e000e */
[----:B------:R-:W-:Y:S02]  /*1adc0*/  IMAD.MOV.U32 R12, RZ, RZ, R13 ;  /* 0x000000ffff0c7224 */ /* 0x000fe400078e000d */
[----:B------:R-:W-:Y:S02]  /*1add0*/  IMAD.MOV.U32 R14, RZ, RZ, R29 ;  /* 0x000000ffff0e7224 */ /* 0x000fe400078e001d */
[----:B------:R-:W-:-:S07]  /*1ade0*/  IMAD.MOV.U32 R13, RZ, RZ, R30 ;  /* 0x000000ffff0d7224 */ /* 0x000fce00078e001e */
.L_x_58654:
[----:B------:R-:W-:Y:S05]  /*1adf0*/  BSYNC B1 ;  /* 0x0000000000017941 */ /* 0x000fea0003800000 */
.L_x_58652:
        /* <DEDUP_REMOVED lines=9> */
.L_x_58656:
[----:B------:R-:W-:Y:S02]  /*1ae90*/  IMAD.MOV.U32 R29, RZ, RZ, R28 ;  /* 0x000000ffff1d7224 */ /* 0x000fe400078e001c */
[----:B------:R-:W-:Y:S02]  /*1aea0*/  IMAD.MOV.U32 R30, RZ, RZ, R12 ;  /* 0x000000ffff1e7224 */ /* 0x000fe400078e000c */
[----:B------:R-:W-:Y:S02]  /*1aeb0*/  IMAD.MOV.U32 R28, RZ, RZ, R35 ;  /* 0x000000ffff1c7224 */ /* 0x000fe400078e0023 */
[----:B------:R-:W-:-:S07]  /*1aec0*/  IMAD.MOV.U32 R12, RZ, RZ, R33 ;  /* 0x000000ffff0c7224 */ /* 0x000fce00078e0021 */
.L_x_58657:
[----:B------:R-:W-:Y:S05]  /*1aed0*/  BSYNC B1 ;  /* 0x0000000000017941 */ /* 0x000fea0003800000 */
.L_x_58655:
        /* <DEDUP_REMOVED lines=9> */
.L_x_58659:
[----:B------:R-:W-:Y:S02]  /*1af70*/  IMAD.MOV.U32 R35, RZ, RZ, R29 ;  /* 0x000000ffff237224 */ /* 0x000fe400078e001d */
[----:B------:R-:W-:Y:S02]  /*1af80*/  IMAD.MOV.U32 R33, RZ, RZ, R30 ;  /* 0x000000ffff217224 */ /* 0x000fe400078e001e */
[----:B------:R-:W-:Y:S02]  /*1af90*/  IMAD.MOV.U32 R29, RZ, RZ, R26 ;  /* 0x000000ffff1d7224 */ /* 0x000fe400078e001a */
[----:B------:R-:W-:-:S07]  /*1afa0*/  IMAD.MOV.U32 R30, RZ, RZ, R25 ;  /* 0x000000ffff1e7224 */ /* 0x000fce00078e0019 */
.L_x_58660:
[----:B------:R-:W-:Y:S05]  /*1afb0*/  BSYNC B1 ;  /* 0x0000000000017941 */ /* 0x000fea0003800000 */
.L_x_58658:
        /* <DEDUP_REMOVED lines=9> */
.L_x_58662:
[----:B------:R-:W-:Y:S02]  /*1b050*/  IMAD.MOV.U32 R26, RZ, RZ, R35 ;  /* 0x000000ffff1a7224 */ /* 0x000fe400078e0023 */
[----:B------:R-:W-:Y:S02]  /*1b060*/  IMAD.MOV.U32 R25, RZ, RZ, R33 ;  /* 0x000000ffff197224 */ /* 0x000fe400078e0021 */
[----:B------:R-:W-:Y:S02]  /*1b070*/  IMAD.MOV.U32 R35, RZ, RZ, R32 ;  /* 0x000000ffff237224 */ /* 0x000fe400078e0020 */
[----:B------:R-:W-:-:S07]  /*1b080*/  IMAD.MOV.U32 R33, RZ, RZ, R24 ;  /* 0x000000ffff217224 */ /* 0x000fce00078e0018 */
.L_x_58663:
[----:B------:R-:W-:Y:S05]  /*1b090*/  BSYNC B1 ;  /* 0x0000000000017941 */ /* 0x000fea0003800000 */
.L_x_58661:
        /* <DEDUP_REMOVED lines=9> */
.L_x_58665:
[----:B------:R-:W-:Y:S02]  /*1b130*/  IMAD.MOV.U32 R32, RZ, RZ, R26 ;  /* 0x000000ffff207224 */ /* 0x000fe400078e001a */
[----:B------:R-:W-:Y:S02]  /*1b140*/  IMAD.MOV.U32 R24, RZ, RZ, R25 ;  /* 0x000000ffff187224 */ /* 0x000fe400078e0019 */
[----:B------:R-:W-:Y:S02]  /*1b150*/  IMAD.MOV.U32 R26, RZ, RZ, R23 ;  /* 0x000000ffff1a7224 */ /* 0x000fe400078e0017 */
[----:B------:R-:W-:-:S07]  /*1b160*/  IMAD.MOV.U32 R25, RZ, RZ, R22 ;  /* 0x000000ffff197224 */ /* 0x000fce00078e0016 */
.L_x_58666:
[----:B------:R-:W-:Y:S05]  /*1b170*/  BSYNC B1 ;  /* 0x0000000000017941 */ /* 0x000fea0003800000 */
.L_x_58664:
        /* <DEDUP_REMOVED lines=16> */
.L_x_58668:
[----:B------:R-:W-:Y:S02]  /*1b280*/  IMAD.MOV.U32 R42, RZ, RZ, R27 ;  /* 0x000000ffff2a7224 */ /* 0x000fe400078e001b */
[----:B------:R-:W-:Y:S01]  /*1b290*/  IMAD.MOV.U32 R22, RZ, RZ, R43 ;  /* 0x000000ffff167224 */ /* 0x000fe200078e002b */
[----:B------:R-:W-:Y:S01]  /*1b2a0*/  MOV R43, R40 ;  /* 0x00000028002b7202 */ /* 0x000fe20000000f00 */
[----:B------:R-:W-:-:S07]  /*1b2b0*/  IMAD.MOV.U32 R27, RZ, RZ, R50 ;  /* 0x000000ffff1b7224 */ /* 0x000fce00078e0032 */
.L_x_58669:
[----:B------:R-:W-:Y:S05]  /*1b2c0*/  BSYNC B1 ;  /* 0x0000000000017941 */ /* 0x000fea0003800000 */
.L_x_58667:
        /* <DEDUP_REMOVED lines=9> */
.L_x_58671:
[----:B------:R-:W-:Y:S02]  /*1b360*/  IMAD.MOV.U32 R23, RZ, RZ, R42 ;  /* 0x000000ffff177224 */ /* 0x000fe400078e002a */
[----:B------:R-:W-:Y:S01]  /*1b370*/  IMAD.MOV.U32 R5, RZ, RZ, R22 ;  /* 0x000000ffff057224 */ /* 0x000fe200078e0016 */
[----:B------:R-:W-:Y:S01]  /*1b380*/  MOV R22, R7 ;  /* 0x0000000700167202 */ /* 0x000fe20000000f00 */
[----:B------:R-:W-:-:S07]  /*1b390*/  IMAD.MOV.U32 R42, RZ, RZ, R21 ;  /* 0x000000ffff2a7224 */ /* 0x000fce00078e0015 */
.L_x_58672:
[----:B------:R-:W-:Y:S05]  /*1b3a0*/  BSYNC B1 ;  /* 0x0000000000017941 */ /* 0x000fea0003800000 */
.L_x_58670:
        /* <DEDUP_REMOVED lines=9> */
.L_x_58674:
[----:B------:R-:W-:Y:S02]  /*1b440*/  IMAD.MOV.U32 R48, RZ, RZ, R23 ;  /* 0x000000ffff307224 */ /* 0x000fe400078e0017 */
[----:B------:R-:W-:Y:S01]  /*1b450*/  IMAD.MOV.U32 R40, RZ, RZ, R5 ;  /* 0x000000ffff287224 */ /* 0x000fe200078e0005 */
[----:B------:R-:W-:Y:S01]  /*1b460*/  MOV R5, R20 ;  /* 0x0000001400057202 */ /* 0x000fe20000000f00 */
[----:B------:R-:W-:-:S07]  /*1b470*/  IMAD.MOV.U32 R23, RZ, RZ, R52 ;  /* 0x000000ffff177224 */ /* 0x000fce00078e0034 */
.L_x_58675:
[----:B------:R-:W-:Y:S05]  /*1b480*/  BSYNC B1 ;  /* 0x0000000000017941 */ /* 0x000fea0003800000 */
.L_x_58673:
        /* <DEDUP_REMOVED lines=9> */
.L_x_58677:
[----:B------:R-:W-:Y:S02]  /*1b520*/  IMAD.MOV.U32 R21, RZ, RZ, R48 ;  /* 0x000000ffff157224 */ /* 0x000fe400078e0030 */
[----:B------:R-:W-:Y:S01]  /*1b530*/  IMAD.MOV.U32 R7, RZ, RZ, R40 ;  /* 0x000000ffff077224 */ /* 0x000fe200078e0028 */
[----:B------:R-:W-:Y:S01]  /*1b540*/  MOV R40, R9 ;  /* 0x0000000900287202 */ /* 0x000fe20000000f00 */
[----:B------:R-:W-:-:S07]  /*1b550*/  IMAD.MOV.U32 R48, RZ, RZ, R19 ;  /* 0x000000ffff307224 */ /* 0x000fce00078e0013 */
.L_x_58678:
[----:B------:R-:W-:Y:S05]  /*1b560*/  BSYNC B1 ;  /* 0x0000000000017941 */ /* 0x000fea0003800000 */
.L_x_58676:
        /* <DEDUP_REMOVED lines=9> */
.L_x_58680:
[----:B------:R-:W-:Y:S02]  /*1b600*/  IMAD.MOV.U32 R50, RZ, RZ, R21 ;  /* 0x000000ffff327224 */ /* 0x000fe400078e0015 */
[----:B------:R-:W-:Y:S01]  /*1b610*/  IMAD.MOV.U32 R20, RZ, RZ, R7 ;  /* 0x000000ffff147224 */ /* 0x000fe200078e0007 */
[----:B------:R-:W-:Y:S01]  /*1b620*/  MOV R7, R18 ;  /* 0x0000001200077202 */ /* 0x000fe20000000f00 */
[----:B------:R-:W-:-:S07]  /*1b630*/  IMAD.MOV.U32 R21, RZ, RZ, R34 ;  /* 0x000000ffff157224 */ /* 0x000fce00078e0022 */
.L_x_58681:
[----:B------:R-:W-:Y:S05]  /*1b640*/  BSYNC B1 ;  /* 0x0000000000017941 */ /* 0x000fea0003800000 */
.L_x_58679:
        /* <DEDUP_REMOVED lines=9> */
.L_x_58683:
[----:B------:R-:W-:Y:S02]  /*1b6e0*/  IMAD.MOV.U32 R19, RZ, RZ, R50 ;  /* 0x000000ffff137224 */ /* 0x000fe400078e0032 */
[----:B------:R-:W-:Y:S01]  /*1b6f0*/  IMAD.MOV.U32 R9, RZ, RZ, R20 ;  /* 0x000000ffff097224 */ /* 0x000fe200078e0014 */
[----:B------:R-:W-:Y:S01]  /*1b700*/  MOV R20, R11 ;  /* 0x0000000b00147202 */ /* 0x000fe20000000f00 */
[----:B------:R-:W-:-:S07]  /*1b710*/  IMAD.MOV.U32 R50, RZ, RZ, R37 ;  /* 0x000000ffff327224 */ /* 0x000fce00078e0025 */
.L_x_58684:
[----:B------:R-:W-:Y:S05]  /*1b720*/  BSYNC B1 ;  /* 0x0000000000017941 */ /* 0x000fea0003800000 */
.L_x_58682:
        /* <DEDUP_REMOVED lines=9> */
.L_x_58686:
[----:B------:R-:W-:Y:S02]  /*1b7c0*/  IMAD.MOV.U32 R18, RZ, RZ, R19 ;  /* 0x000000ffff127224 */ /* 0x000fe400078e0013 */
[----:B------:R-:W-:Y:S01]  /*1b7d0*/  IMAD.MOV.U32 R11, RZ, RZ, R9 ;  /* 0x000000ffff0b7224 */ /* 0x000fe200078e0009 */
[----:B------:R-:W-:Y:S01]  /*1b7e0*/  MOV R9, R16 ;  /* 0x0000001000097202 */ /* 0x000fe20000000f00 */
[----:B------:R-:W-:-:S07]  /*1b7f0*/  IMAD.MOV.U32 R19, RZ, RZ, R38 ;  /* 0x000000ffff137224 */ /* 0x000fce00078e0026 */
.L_x_58687:
[----:B------:R-:W-:Y:S05]  /*1b800*/  BSYNC B1 ;  /* 0x0000000000017941 */ /* 0x000fea0003800000 */
.L_x_58685:
        /* <DEDUP_REMOVED lines=9> */
.L_x_58689:
[----:B------:R-:W-:Y:S02]  /*1b8a0*/  IMAD.MOV.U32 R34, RZ, RZ, R18 ;  /* 0x000000ffff227224 */ /* 0x000fe400078e0012 */
[----:B------:R-:W-:Y:S01]  /*1b8b0*/  IMAD.MOV.U32 R16, RZ, RZ, R11 ;  /* 0x000000ffff107224 */ /* 0x000fe200078e000b */
[----:B------:R-:W-:Y:S01]  /*1b8c0*/  MOV R11, R36 ;  /* 0x00000024000b7202 */ /* 0x000fe20000000f00 */
[----:B------:R-:W-:-:S07]  /*1b8d0*/  IMAD.MOV.U32 R18, RZ, RZ, R17 ;  /* 0x000000ffff127224 */ /* 0x000fce00078e0011 */
.L_x_58690:
[----:B------:R-:W-:Y:S05]  /*1b8e0*/  BSYNC B1 ;  /* 0x0000000000017941 */ /* 0x000fea0003800000 */
.L_x_58688:
        /* <DEDUP_REMOVED lines=9> */
.L_x_58692:
[----:B------:R-:W-:Y:S02]  /*1b980*/  IMAD.MOV.U32 R17, RZ, RZ, R34 ;  /* 0x000000ffff117224 */ /* 0x000fe400078e0022 */
[----:B------:R-:W-:Y:S01]  /*1b990*/  IMAD.MOV.U32 R36, RZ, RZ, R16 ;  /* 0x000000ffff247224 */ /* 0x000fe200078e0010 */
[----:B------:R-:W-:Y:S01]  /*1b9a0*/  MOV R16, R15 ;  /* 0x0000000f00107202 */ /* 0x000fe20000000f00 */
[----:B------:R-:W-:-:S07]  /*1b9b0*/  IMAD.MOV.U32 R34, RZ, RZ, R31 ;  /* 0x000000ffff227224 */ /* 0x000fce00078e001f */
.L_x_58693:
[----:B------:R-:W-:Y:S05]  /*1b9c0*/  BSYNC B1 ;  /* 0x0000000000017941 */ /* 0x000fea0003800000 */
.L_x_58691:
        /* <DEDUP_REMOVED lines=9> */
.L_x_58695:
[----:B------:R-:W-:Y:S02]  /*1ba60*/  IMAD.MOV.U32 R31, RZ, RZ, R17 ;  /* 0x000000ffff1f7224 */ /* 0x000fe400078e0011 */
[----:B------:R-:W-:Y:S01]  /*1ba70*/  IMAD.MOV.U32 R15, RZ, RZ, R36 ;  /* 0x000000ffff0f7224 */ /* 0x000fe200078e0024 */
[----:B------:R-:W-:Y:S01]  /*1ba80*/  MOV R36, R13 ;  /* 0x0000000d00247202 */ /* 0x000fe20000000f00 */
[----:B------:R-:W-:-:S07]  /*1ba90*/  IMAD.MOV.U32 R17, RZ, RZ, R14 ;  /* 0x000000ffff117224 */ /* 0x000fce00078e000e */
.L_x_58696:
[----:B------:R-:W-:Y:S05]  /*1baa0*/  BSYNC B1 ;  /* 0x0000000000017941 */ /* 0x000fea0003800000 */
.L_x_58694:
        /* <DEDUP_REMOVED lines=9> */
.L_x_58698:
[----:B------:R-:W-:Y:S02]  /*1bb40*/  IMAD.MOV.U32 R14, RZ, RZ, R31 ;  /* 0x000000ffff0e7224 */ /* 0x000fe400078e001f */
[----:B------:R-:W-:Y:S01]  /*1bb50*/  IMAD.MOV.U32 R13, RZ, RZ, R15 ;  /* 0x000000ffff0d7224 */ /* 0x000fe200078e000f */
[----:B------:R-:W-:Y:S01]  /*1bb60*/  MOV R15, R12 ;  /* 0x0000000c000f7202 */ /* 0x000fe20000000f00 */
[----:B------:R-:W-:-:S07]  /*1bb70*/  IMAD.MOV.U32 R31, RZ, RZ, R28 ;  /* 0x000000ffff1f7224 */ /* 0x000fce00078e001c */
.L_x_58699:
[----:B------:R-:W-:Y:S05]  /*1bb80*/  BSYNC B1 ;  /* 0x0000000000017941 */ /* 0x000fea0003800000 */
.L_x_58697:
        /* <DEDUP_REMOVED lines=9> */
.L_x_58701:
[----:B------:R-:W-:Y:S02]  /*1bc20*/  IMAD.MOV.U32 R28, RZ, RZ, R14 ;  /* 0x000000ffff1c7224 */ /* 0x000fe400078e000e */
[----:B------:R-:W-:Y:S01]  /*1bc30*/  IMAD.MOV.U32 R12, RZ, RZ, R13 ;  /* 0x000000ffff0c7224 */ /* 0x000fe200078e000d */
[----:B------:R-:W-:Y:S01]  /*1bc40*/  MOV R13, R30 ;  /* 0x0000001e000d7202 */ /* 0x000fe20000000f00 */
[----:B------:R-:W-:-:S07]  /*1bc50*/  IMAD.MOV.U32 R14, RZ, RZ, R29 ;  /* 0x000000ffff0e7224 */ /* 0x000fce00078e001d */
.L_x_58702:
[----:B------:R-:W-:Y:S05]  /*1bc60*/  BSYNC B1 ;  /* 0x0000000000017941 */ /* 0x000fea0003800000 */
.L_x_58700:
        /* <DEDUP_REMOVED lines=9> */
.L_x_58704:
[----:B------:R-:W-:Y:S02]  /*1bd00*/  IMAD.MOV.U32 R29, RZ, RZ, R28 ;  /* 0x000000ffff1d7224 */ /* 0x000fe400078e001c */
[----:B------:R-:W-:Y:S01]  /*1bd10*/  IMAD.MOV.U32 R30, RZ, RZ, R12 ;  /* 0x000000ffff1e7224 */ /* 0x000fe200078e000c */
[----:B------:R-:W-:Y:S01]  /*1bd20*/  MOV R12, R33 ;  /* 0x00000021000c7202 */ /* 0x000fe20000000f00 */
[----:B------:R-:W-:-:S07]  /*1bd30*/  IMAD.MOV.U32 R28, RZ, RZ, R35 ;  /* 0x000000ffff1c7224 */ /* 0x000fce00078e0023 */
.L_x_58705:
[----:B------:R-:W-:Y:S05]  /*1bd40*/  BSYNC B1 ;  /* 0x0000000000017941 */ /* 0x000fea0003800000 */
.L_x_58703:
        /* <DEDUP_REMOVED lines=9> */
.L_x_58707:
[----:B------:R-:W-:Y:S02]  /*1bde0*/  IMAD.MOV.U32 R35, RZ, RZ, R29 ;  /* 0x000000ffff237224 */ /* 0x000fe400078e001d */
[----:B------:R-:W-:Y:S01]  /*1bdf0*/  IMAD.MOV.U32 R33, RZ, RZ, R30 ;  /* 0x000000ffff217224 */ /* 0x000fe200078e001e */
[----:B------:R-:W-:Y:S01]  /*1be00*/  MOV R30, R25 ;  /* 0x00000019001e7202 */ /* 0x000fe20000000f00 */
[----:B------:R-:W-:-:S07]  /*1be10*/  IMAD.MOV.U32 R29, RZ, RZ, R26 ;  /* 0x000000ffff1d7224 */ /* 0x000fce00078e001a */
.L_x_58708:
[----:B------:R-:W-:Y:S05]  /*1be20*/  BSYNC B1 ;  /* 0x0000000000017941 */ /* 0x000fea0003800000 */
.L_x_58706:
        /* <DEDUP_REMOVED lines=9> */
.L_x_58710:
[----:B------:R-:W-:Y:S02]  /*1bec0*/  IMAD.MOV.U32 R26, RZ, RZ, R35 ;  /* 0x000000ffff1a7224 */ /* 0x000fe400078e0023 */
[----:B------:R-:W-:Y:S01]  /*1bed0*/  IMAD.MOV.U32 R25, RZ, RZ, R33 ;  /* 0x000000ffff197224 */ /* 0x000fe200078e0021 */
[----:B------:R-:W-:Y:S01]  /*1bee0*/  MOV R33, R24 ;  /* 0x0000001800217202 */ /* 0x000fe20000000f00 */
[----:B------:R-:W-:-:S07]  /*1bef0*/  IMAD.MOV.U32 R35, RZ, RZ, R32 ;  /* 0x000000ffff237224 */ /* 0x000fce00078e0020 */
.L_x_58711:
[----:B------:R-:W-:Y:S05]  /*1bf00*/  BSYNC B1 ;  /* 0x0000000000017941 */ /* 0x000fea0003800000 */
.L_x_58709:
        /* <DEDUP_REMOVED lines=16> */
.L_x_58713:
[----:B------:R-:W-:Y:S01]  /*1c010*/  IMAD.MOV.U32 R32, RZ, RZ, R27 ;  /* 0x000000ffff207224 */ /* 0x000fe200078e001b */
[----:B------:R-:W-:Y:S01]  /*1c020*/  MOV R24, R43 ;  /* 0x0000002b00187202 */ /* 0x000fe20000000f00 */
[----:B------:R-:W-:Y:S02]  /*1c030*/  IMAD.MOV.U32 R27, RZ, RZ, R42 ;  /* 0x000000ffff1b7224 */ /* 0x000fe400078e002a */
[----:B------:R-:W-:-:S07]  /*1c040*/  IMAD.MOV.U32 R43, RZ, RZ, R22 ;  /* 0x000000ffff2b7224 */ /* 0x000fce00078e0016 */
.L_x_58714:
[----:B------:R-:W-:Y:S05]  /*1c050*/  BSYNC B1 ;  /* 0x0000000000017941 */ /* 0x000fea0003800000 */
.L_x_58712:
        /* <DEDUP_REMOVED lines=9> */
.L_x_58716:
[----:B------:R-:W-:Y:S01]  /*1c0f0*/  IMAD.MOV.U32 R37, RZ, RZ, R32 ;  /* 0x000000ffff257224 */ /* 0x000fe200078e0020 */
[----:B------:R-:W-:Y:S01]  /*1c100*/  MOV R3, R24 ;  /* 0x0000001800037202 */ /* 0x000fe20000000f00 */
[----:B------:R-:W-:Y:S02]  /*1c110*/  IMAD.MOV.U32 R32, RZ, RZ, R23 ;  /* 0x000000ffff207224 */ /* 0x000fe400078e0017 */
[----:B------:R-:W-:-:S07]  /*1c120*/  IMAD.MOV.U32 R24, RZ, RZ, R5 ;  /* 0x000000ffff187224 */ /* 0x000fce00078e0005 */
.L_x_58717:
[----:B------:R-:W-:Y:S05]  /*1c130*/  BSYNC B1 ;  /* 0x0000000000017941 */ /* 0x000fea0003800000 */
.L_x_58715:
        /* <DEDUP_REMOVED lines=9> */
.L_x_58719:
[----:B------:R-:W-:Y:S01]  /*1c1d0*/  IMAD.MOV.U32 R38, RZ, RZ, R37 ;  /* 0x000000ffff267224 */ /* 0x000fe200078e0025 */
[----:B------:R-:W-:Y:S01]  /*1c1e0*/  MOV R22, R3 ;  /* 0x0000000300167202 */ /* 0x000fe20000000f00 */
[----:B------:R-:W-:Y:S02]  /*1c1f0*/  IMAD.MOV.U32 R37, RZ, RZ, R48 ;  /* 0x000000ffff257224 */ /* 0x000fe400078e0030 */
[----:B------:R-:W-:-:S07]  /*1c200*/  IMAD.MOV.U32 R3, RZ, RZ, R40 ;  /* 0x000000ffff037224 */ /* 0x000fce00078e0028 */
.L_x_58720:
[----:B------:R-:W-:Y:S05]  /*1c210*/  BSYNC B1 ;  /* 0x0000000000017941 */ /* 0x000fea0003800000 */
.L_x_58718:
        /* <DEDUP_REMOVED lines=9> */
.L_x_58722:
[----:B------:R-:W-:Y:S01]  /*1c2b0*/  IMAD.MOV.U32 R23, RZ, RZ, R38 ;  /* 0x000000ffff177224 */ /* 0x000fe200078e0026 */
[----:B------:R-:W-:Y:S01]  /*1c2c0*/  MOV R5, R22 ;  /* 0x0000001600057202 */ /* 0x000fe20000000f00 */
[----:B------:R-:W-:Y:S02]  /*1c2d0*/  IMAD.MOV.U32 R38, RZ, RZ, R21 ;  /* 0x000000ffff267224 */ /* 0x000fe400078e0015 */
[----:B------:R-:W-:-:S07]  /*1c2e0*/  IMAD.MOV.U32 R22, RZ, RZ, R7 ;  /* 0x000000ffff167224 */ /* 0x000fce00078e0007 */
.L_x_58723:
[----:B------:R-:W-:Y:S05]  /*1c2f0*/  BSYNC B1 ;  /* 0x0000000000017941 */ /* 0x000fea0003800000 */
.L_x_58721:
        /* <DEDUP_REMOVED lines=9> */
.L_x_58725:
[----:B------:R-:W-:Y:S01]  /*1c390*/  IMAD.MOV.U32 R42, RZ, RZ, R23 ;  /* 0x000000ffff2a7224 */ /* 0x000fe200078e0017 */
[----:B------:R-:W-:Y:S01]  /*1c3a0*/  MOV R40, R5 ;  /* 0x0000000500287202 */ /* 0x000fe20000000f00 */
[----:B------:R-:W-:Y:S02]  /*1c3b0*/  IMAD.MOV.U32 R23, RZ, RZ, R50 ;  /* 0x000000ffff177224 */ /* 0x000fe400078e0032 */
[----:B------:R-:W-:-:S07]  /*1c3c0*/  IMAD.MOV.U32 R5, RZ, RZ, R20 ;  /* 0x000000ffff057224 */ /* 0x000fce00078e0014 */
.L_x_58726:
[----:B------:R-:W-:Y:S05]  /*1c3d0*/  BSYNC B1 ;  /* 0x0000000000017941 */ /* 0x000fea0003800000 */
.L_x_58724:
        /* <DEDUP_REMOVED lines=9> */
.L_x_58728:
[----:B------:R-:W-:Y:S01]  /*1c470*/  IMAD.MOV.U32 R7, RZ, RZ, R42 ;  /* 0x000000ffff077224 */ /* 0x000fe200078e002a */
[----:B------:R-:W-:Y:S01]  /*1c480*/  MOV R20, R40 ;  /* 0x0000002800147202 */ /* 0x000fe20000000f00 */
[----:B------:R-:W-:Y:S02]  /*1c490*/  IMAD.MOV.U32 R42, RZ, RZ, R19 ;  /* 0x000000ffff2a7224 */ /* 0x000fe400078e0013 */
[----:B------:R-:W-:-:S07]  /*1c4a0*/  IMAD.MOV.U32 R40, RZ, RZ, R9 ;  /* 0x000000ffff287224 */ /* 0x000fce00078e0009 */
.L_x_58729:
[----:B------:R-:W-:Y:S05]  /*1c4b0*/  BSYNC B1 ;  /* 0x0000000000017941 */ /* 0x000fea0003800000 */
.L_x_58727:
        /* <DEDUP_REMOVED lines=9> */
.L_x_58731:
[----:B------:R-:W-:Y:S01]  /*1c550*/  IMAD.MOV.U32 R19, RZ, RZ, R7 ;  /* 0x000000ffff137224 */ /* 0x000fe200078e0007 */
[----:B------:R-:W-:Y:S01]  /*1c560*/  MOV R9, R20 ;  /* 0x0000001400097202 */ /* 0x000fe20000000f00 */
[----:B------:R-:W-:Y:S02]  /*1c570*/  IMAD.MOV.U32 R7, RZ, RZ, R18 ;  /* 0x000000ffff077224 */ /* 0x000fe400078e0012 */
[----:B------:R-:W-:-:S07]  /*1c580*/  IMAD.MOV.U32 R20, RZ, RZ, R11 ;  /* 0x000000ffff147224 */ /* 0x000fce00078e000b */
.L_x_58732:
[----:B------:R-:W-:Y:S05]  /*1c590*/  BSYNC B1 ;  /* 0x0000000000017941 */ /* 0x000fea0003800000 */
.L_x_58730:
        /* <DEDUP_REMOVED lines=9> */
.L_x_58734:
[----:B------:R-:W-:Y:S01]  /*1c630*/  IMAD.MOV.U32 R18, RZ, RZ, R19 ;  /* 0x000000ffff127224 */ /* 0x000fe200078e0013 */
[----:B------:R-:W-:Y:S01]  /*1c640*/  MOV R11, R9 ;  /* 0x00000009000b7202 */ /* 0x000fe20000000f00 */
[----:B------:R-:W-:Y:S02]  /*1c650*/  IMAD.MOV.U32 R19, RZ, RZ, R34 ;  /* 0x000000ffff137224 */ /* 0x000fe400078e0022 */
[----:B------:R-:W-:-:S07]  /*1c660*/  IMAD.MOV.U32 R9, RZ, RZ, R16 ;  /* 0x000000ffff097224 */ /* 0x000fce00078e0010 */
.L_x_58735:
[----:B------:R-:W-:Y:S05]  /*1c670*/  BSYNC B1 ;  /* 0x0000000000017941 */ /* 0x000fea0003800000 */
.L_x_58733:
        /* <DEDUP_REMOVED lines=9> */
.L_x_58737:
[----:B------:R-:W-:Y:S01]  /*1c710*/  IMAD.MOV.U32 R34, RZ, RZ, R18 ;  /* 0x000000ffff227224 */ /* 0x000fe200078e0012 */
[----:B------:R-:W-:Y:S01]  /*1c720*/  MOV R16, R11 ;  /* 0x0000000b00107202 */ /* 0x000fe20000000f00 */
[----:B------:R-:W-:Y:S02]  /*1c730*/  IMAD.MOV.U32 R18, RZ, RZ, R17 ;  /* 0x000000ffff127224 */ /* 0x000fe400078e0011 */
[----:B------:R-:W-:-:S07]  /*1c740*/  IMAD.MOV.U32 R11, RZ, RZ, R36 ;  /* 0x000000ffff0b7224 */ /* 0x000fce00078e0024 */
.L_x_58738:
[----:B------:R-:W-:Y:S05]  /*1c750*/  BSYNC B1 ;  /* 0x0000000000017941 */ /* 0x000fea0003800000 */
.L_x_58736:
        /* <DEDUP_REMOVED lines=9> */
.L_x_58740:
[----:B------:R-:W-:Y:S01]  /*1c7f0*/  IMAD.MOV.U32 R17, RZ, RZ, R34 ;  /* 0x000000ffff117224 */ /* 0x000fe200078e0022 */
[----:B------:R-:W-:Y:S01]  /*1c800*/  MOV R36, R16 ;  /* 0x0000001000247202 */ /* 0x000fe20000000f00 */
[----:B------:R-:W-:Y:S02]  /*1c810*/  IMAD.MOV.U32 R34, RZ, RZ, R31 ;  /* 0x000000ffff227224 */ /* 0x000fe400078e001f */
[----:B------:R-:W-:-:S07]  /*1c820*/  IMAD.MOV.U32 R16, RZ, RZ, R15 ;  /* 0x000000ffff107224 */ /* 0x000fce00078e000f */
.L_x_58741:
[----:B------:R-:W-:Y:S05]  /*1c830*/  BSYNC B1 ;  /* 0x0000000000017941 */ /* 0x000fea0003800000 */
.L_x_58739:
        /* <DEDUP_REMOVED lines=9> */
.L_x_58743:
[----:B------:R-:W-:Y:S01]  /*1c8d0*/  IMAD.MOV.U32 R21, RZ, RZ, R17 ;  /* 0x000000ffff157224 */ /* 0x000fe200078e0011 */
[----:B------:R-:W-:Y:S01]  /*1c8e0*/  MOV R15, R36 ;  /* 0x00000024000f7202 */ /* 0x000fe20000000f00 */
[----:B------:R-:W-:Y:S02]  /*1c8f0*/  IMAD.MOV.U32 R17, RZ, RZ, R14 ;  /* 0x000000ffff117224 */ /* 0x000fe400078e000e */
[----:B------:R-:W-:-:S07]  /*1c900*/  IMAD.MOV.U32 R36, RZ, RZ, R13 ;  /* 0x000000ffff247224 */ /* 0x000fce00078e000d */
.L_x_58744:
[----:B------:R-:W-:Y:S05]  /*1c910*/  BSYNC B1 ;  /* 0x0000000000017941 */ /* 0x000fea0003800000 */
.L_x_58742:
        /* <DEDUP_REMOVED lines=9> */
.L_x_58746:
[----:B------:R-:W-:Y:S01]  /*1c9b0*/  IMAD.MOV.U32 R14, RZ, RZ, R21 ;  /* 0x000000ffff0e7224 */ /* 0x000fe200078e0015 */
[----:B------:R-:W-:Y:S01]  /*1c9c0*/  MOV R13, R15 ;  /* 0x0000000f000d7202 */ /* 0x000fe20000000f00 */
[----:B------:R-:W-:Y:S02]  /*1c9d0*/  IMAD.MOV.U32 R21, RZ, RZ, R28 ;  /* 0x000000ffff157224 */ /* 0x000fe400078e001c */
[----:B------:R-:W-:-:S07]  /*1c9e0*/  IMAD.MOV.U32 R15, RZ, RZ, R12 ;  /* 0x000000ffff0f7224 */ /* 0x000fce00078e000c */
.L_x_58747:
[----:B------:R-:W-:Y:S05]  /*1c9f0*/  BSYNC B1 ;  /* 0x0000000000017941 */ /* 0x000fea0003800000 */
.L_x_58745:
        /* <DEDUP_REMOVED lines=9> */
.L_x_58749:
[----:B------:R-:W-:Y:S01]  /*1ca90*/  IMAD.MOV.U32 R28, RZ, RZ, R14 ;  /* 0x000000ffff1c7224 */ /* 0x000fe200078e000e */
[----:B------:R-:W-:Y:S01]  /*1caa0*/  MOV R12, R13 ;  /* 0x0000000d000c7202 */ /* 0x000fe20000000f00 */
[----:B------:R-:W-:Y:S02]  /*1cab0*/  IMAD.MOV.U32 R14, RZ, RZ, R29 ;  /* 0x000000ffff0e7224 */ /* 0x000fe400078e001d */
[----:B------:R-:W-:-:S07]  /*1cac0*/  IMAD.MOV.U32 R13, RZ, RZ, R30 ;  /* 0x000000ffff0d7224 */ /* 0x000fce00078e001e */
.L_x_58750:
[----:B------:R-:W-:Y:S05]  /*1cad0*/  BSYNC B1 ;  /* 0x0000000000017941 */ /* 0x000fea0003800000 */
.L_x_58748:
        /* <DEDUP_REMOVED lines=9> */
.L_x_58752:
[----:B------:R-:W-:Y:S01]  /*1cb70*/  IMAD.MOV.U32 R29, RZ, RZ, R28 ;  /* 0x000000ffff1d7224 */ /* 0x000fe200078e001c */
[----:B------:R-:W-:Y:S01]  /*1cb80*/  MOV R30, R12 ;  /* 0x0000000c001e7202 */ /* 0x000fe20000000f00 */
[----:B------:R-:W-:Y:S02]  /*1cb90*/  IMAD.MOV.U32 R28, RZ, RZ, R35 ;  /* 0x000000ffff1c7224 */ /* 0x000fe400078e0023 */
[----:B------:R-:W-:-:S07]  /*1cba0*/  IMAD.MOV.U32 R12, RZ, RZ, R33 ;  /* 0x000000ffff0c7224 */ /* 0x000fce00078e0021 */
.L_x_58753:
[----:B------:R-:W-:Y:S05]  /*1cbb0*/  BSYNC B1 ;  /* 0x0000000000017941 */ /* 0x000fea0003800000 */
.L_x_58751:
        /* <DEDUP_REMOVED lines=9> */
.L_x_58755:
[----:B------:R-:W-:Y:S01]  /*1cc50*/  IMAD.MOV.U32 R33, RZ, RZ, R29 ;  /* 0x000000ffff217224 */ /* 0x000fe200078e001d */
[----:B------:R-:W-:Y:S01]  /*1cc60*/  MOV R31, R30 ;  /* 0x0000001e001f7202 */ /* 0x000fe20000000f00 */
[----:B------:R-:W-:Y:S02]  /*1cc70*/  IMAD.MOV.U32 R29, RZ, RZ, R26 ;  /* 0x000000ffff1d7224 */ /* 0x000fe400078e001a */
[----:B------:R-:W-:-:S07]  /*1cc80*/  IMAD.MOV.U32 R30, RZ, RZ, R25 ;  /* 0x000000ffff1e7224 */ /* 0x000fce00078e0019 */
.L_x_58756:
[----:B------:R-:W-:Y:S05]  /*1cc90*/  BSYNC B1 ;  /* 0x0000000000017941 */ /* 0x000fea0003800000 */
.L_x_58754:
        /* <DEDUP_REMOVED lines=16> */
.L_x_58758:
[----:B------:R-:W-:Y:S02]  /*1cda0*/  IMAD.MOV.U32 R44, RZ, RZ, R27 ;  /* 0x000000ffff2c7224 */ /* 0x000fe400078e001b */
[----:B------:R-:W-:Y:S02]  /*1cdb0*/  IMAD.MOV.U32 R26, RZ, RZ, R43 ;  /* 0x000000ffff1a7224 */ /* 0x000fe400078e002b */
[----:B------:R-:W-:Y:S02]  /*1cdc0*/  IMAD.MOV.U32 R27, RZ, RZ, R32 ;  /* 0x000000ffff1b7224 */ /* 0x000fe400078e0020 */
[----:B------:R-:W-:-:S07]  /*1cdd0*/  IMAD.MOV.U32 R43, RZ, RZ, R24 ;  /* 0x000000ffff2b7224 */ /* 0x000fce00078e0018 */
.L_x_58759:
[----:B------:R-:W-:Y:S05]  /*1cde0*/  BSYNC B1 ;  /* 0x0000000000017941 */ /* 0x000fea0003800000 */
.L_x_58757:
        /* <DEDUP_REMOVED lines=9> */
.L_x_58761:
[----:B------:R-:W-:Y:S02]  /*1ce80*/  IMAD.MOV.U32 R35, RZ, RZ, R44 ;  /* 0x000000ffff237224 */ /* 0x000fe400078e002c */
[----:B------:R-:W-:Y:S02]  /*1ce90*/  IMAD.MOV.U32 R25, RZ, RZ, R26 ;  /* 0x000000ffff197224 */ /* 0x000fe400078e001a */
[----:B------:R-:W-:Y:S02]  /*1cea0*/  IMAD.MOV.U32 R44, RZ, RZ, R37 ;  /* 0x000000ffff2c7224 */ /* 0x000fe400078e0025 */
[----:B------:R-:W-:-:S07]  /*1ceb0*/  IMAD.MOV.U32 R26, RZ, RZ, R3 ;  /* 0x000000ffff1a7224 */ /* 0x000fce00078e0003 */
.L_x_58762:
[----:B------:R-:W-:Y:S05]  /*1cec0*/  BSYNC B1 ;  /* 0x0000000000017941 */ /* 0x000fea0003800000 */
.L_x_58760:
        /* <DEDUP_REMOVED lines=9> */
.L_x_58764:
[----:B------:R-:W-:Y:S02]  /*1cf60*/  IMAD.MOV.U32 R32, RZ, RZ, R35 ;  /* 0x000000ffff207224 */ /* 0x000fe400078e0023 */
[----:B------:R-:W-:Y:S02]  /*1cf70*/  IMAD.MOV.U32 R24, RZ, RZ, R25 ;  /* 0x000000ffff187224 */ /* 0x000fe400078e0019 */
[----:B------:R-:W-:Y:S02]  /*1cf80*/  IMAD.MOV.U32 R35, RZ, RZ, R38 ;  /* 0x000000ffff237224 */ /* 0x000fe400078e0026 */
[----:B------:R-:W-:-:S07]  /*1cf90*/  IMAD.MOV.U32 R25, RZ, RZ, R22 ;  /* 0x000000ffff197224 */ /* 0x000fce00078e0016 */
.L_x_58765:
[----:B------:R-:W-:Y:S05]  /*1cfa0*/  BSYNC B1 ;  /* 0x0000000000017941 */ /* 0x000fea0003800000 */
.L_x_58763:
        /* <DEDUP_REMOVED lines=9> */
.L_x_58767:
[----:B------:R-:W-:Y:S02]  /*1d040*/  IMAD.MOV.U32 R37, RZ, RZ, R32 ;  /* 0x000000ffff257224 */ /* 0x000fe400078e0020 */
[----:B------:R-:W-:Y:S02]  /*1d050*/  IMAD.MOV.U32 R3, RZ, RZ, R24 ;  /* 0x000000ffff037224 */ /* 0x000fe400078e0018 */
[----:B------:R-:W-:Y:S02]  /*1d060*/  IMAD.MOV.U32 R32, RZ, RZ, R23 ;  /* 0x000000ffff207224 */ /* 0x000fe400078e0017 */
[----:B------:R-:W-:-:S07]  /*1d070*/  IMAD.MOV.U32 R24, RZ, RZ, R5 ;  /* 0x000000ffff187224 */ /* 0x000fce00078e0005 */
.L_x_58768:
[----:B------:R-:W-:Y:S05]  /*1d080*/  BSYNC B1 ;  /* 0x0000000000017941 */ /* 0x000fea0003800000 */
.L_x_58766:
        /* <DEDUP_REMOVED lines=9> */
.L_x_58770:
[----:B------:R-:W-:Y:S02]  /*1d120*/  IMAD.MOV.U32 R22, RZ, RZ, R37 ;  /* 0x000000ffff167224 */ /* 0x000fe400078e0025 */
[----:B------:R-:W-:Y:S02]  /*1d130*/  IMAD.MOV.U32 R5, RZ, RZ, R3 ;  /* 0x000000ffff057224 */ /* 0x000fe400078e0003 */
[----:B------:R-:W-:Y:S02]  /*1d140*/  IMAD.MOV.U32 R37, RZ, RZ, R42 ;  /* 0x000000ffff257224 */ /* 0x000fe400078e002a */
[----:B------:R-:W-:-:S07]  /*1d150*/  IMAD.MOV.U32 R3, RZ, RZ, R40 ;  /* 0x000000ffff037224 */ /* 0x000fce00078e0028 */
.L_x_58771:
[----:B------:R-:W-:Y:S05]  /*1d160*/  BSYNC B1 ;  /* 0x0000000000017941 */ /* 0x000fea0003800000 */
.L_x_58769:
        /* <DEDUP_REMOVED lines=9> */
.L_x_58773:
[----:B------:R-:W-:Y:S02]  /*1d200*/  IMAD.MOV.U32 R40, RZ, RZ, R22 ;  /* 0x000000ffff287224 */ /* 0x000fe400078e0016 */
[----:B------:R-:W-:Y:S02]  /*1d210*/  IMAD.MOV.U32 R38, RZ, RZ, R5 ;  /* 0x000000ffff267224 */ /* 0x000fe400078e0005 */
[----:B------:R-:W-:Y:S02]  /*1d220*/  IMAD.MOV.U32 R22, RZ, RZ, R7 ;  /* 0x000000ffff167224 */ /* 0x000fe400078e0007 */
[----:B------:R-:W-:-:S07]  /*1d230*/  IMAD.MOV.U32 R5, RZ, RZ, R20 ;  /* 0x000000ffff057224 */ /* 0x000fce00078e0014 */
.L_x_58774:
[----:B------:R-:W-:Y:S05]  /*1d240*/  BSYNC B1 ;  /* 0x0000000000017941 */ /* 0x000fea0003800000 */
.L_x_58772:
        /* <DEDUP_REMOVED lines=9> */
.L_x_58776:
[----:B------:R-:W-:Y:S02]  /*1d2e0*/  IMAD.MOV.U32 R7, RZ, RZ, R40 ;  /* 0x000000ffff077224 */ /* 0x000fe400078e0028 */
[----:B------:R-:W-:Y:S02]  /*1d2f0*/  IMAD.MOV.U32 R20, RZ, RZ, R38 ;  /* 0x000000ffff147224 */ /* 0x000fe400078e0026 */
[----:B------:R-:W-:Y:S02]  /*1d300*/  IMAD.MOV.U32 R40, RZ, RZ, R19 ;  /* 0x000000ffff287224 */ /* 0x000fe400078e0013 */
[----:B------:R-:W-:-:S07]  /*1d310*/  IMAD.MOV.U32 R38, RZ, RZ, R9 ;  /* 0x000000ffff267224 */ /* 0x000fce00078e0009 */
.L_x_58777:
[----:B------:R-:W-:Y:S05]  /*1d320*/  BSYNC B1 ;  /* 0x0000000000017941 */ /* 0x000fea0003800000 */
.L_x_58775:
        /* <DEDUP_REMOVED lines=9> */
.L_x_58779:
[----:B------:R-:W-:Y:S02]  /*1d3c0*/  IMAD.MOV.U32 R19, RZ, RZ, R7 ;  /* 0x000000ffff137224 */ /* 0x000fe400078e0007 */
[----:B------:R-:W-:Y:S02]  /*1d3d0*/  IMAD.MOV.U32 R9, RZ, RZ, R20 ;  /* 0x000000ffff097224 */ /* 0x000fe400078e0014 */
[----:B------:R-:W-:Y:S02]  /*1d3e0*/  IMAD.MOV.U32 R7, RZ, RZ, R18 ;  /* 0x000000ffff077224 */ /* 0x000fe400078e0012 */
[----:B------:R-:W-:-:S07]  /*1d3f0*/  IMAD.MOV.U32 R20, RZ, RZ, R11 ;  /* 0x000000ffff147224 */ /* 0x000fce00078e000b */
.L_x_58780:
[----:B------:R-:W-:Y:S05]  /*1d400*/  BSYNC B1 ;  /* 0x0000000000017941 */ /* 0x000fea0003800000 */
.L_x_58778:
        /* <DEDUP_REMOVED lines=9> */
.L_x_58782:
[----:B------:R-:W-:Y:S02]  /*1d4a0*/  IMAD.MOV.U32 R18, RZ, RZ, R19 ;  /* 0x000000ffff127224 */ /* 0x000fe400078e0013 */
[----:B------:R-:W-:Y:S02]  /*1d4b0*/  IMAD.MOV.U32 R11, RZ, RZ, R9 ;  /* 0x000000ffff0b7224 */ /* 0x000fe400078e0009 */
[----:B------:R-:W-:Y:S02]  /*1d4c0*/  IMAD.MOV.U32 R19, RZ, RZ, R34 ;  /* 0x000000ffff137224 */ /* 0x000fe400078e0022 */
[----:B------:R-:W-:-:S07]  /*1d4d0*/  IMAD.MOV.U32 R9, RZ, RZ, R16 ;  /* 0x000000ffff097224 */ /* 0x000fce00078e0010 */
.L_x_58783:
[----:B------:R-:W-:Y:S05]  /*1d4e0*/  BSYNC B1 ;  /* 0x0000000000017941 */ /* 0x000fea0003800000 */
.L_x_58781:
        /* <DEDUP_REMOVED lines=9> */
.L_x_58785:
[----:B------:R-:W-:Y:S02]  /*1d580*/  IMAD.MOV.U32 R34, RZ, RZ, R18 ;  /* 0x000000ffff227224 */ /* 0x000fe400078e0012 */
[----:B------:R-:W-:Y:S02]  /*1d590*/  IMAD.MOV.U32 R16, RZ, RZ, R11 ;  /* 0x000000ffff107224 */ /* 0x000fe400078e000b */
[----:B------:R-:W-:Y:S02]  /*1d5a0*/  IMAD.MOV.U32 R18, RZ, RZ, R17 ;  /* 0x000000ffff127224 */ /* 0x000fe400078e0011 */
[----:B------:R-:W-:-:S07]  /*1d5b0*/  IMAD.MOV.U32 R11, RZ, RZ, R36 ;  /* 0x000000ffff0b7224 */ /* 0x000fce00078e0024 */
.L_x_58786:
[----:B------:R-:W-:Y:S05]  /*1d5c0*/  BSYNC B1 ;  /* 0x0000000000017941 */ /* 0x000fea0003800000 */
.L_x_58784:
        /* <DEDUP_REMOVED lines=9> */
.L_x_58788:
[----:B------:R-:W-:Y:S02]  /*1d660*/  IMAD.MOV.U32 R17, RZ, RZ, R34 ;  /* 0x000000ffff117224 */ /* 0x000fe400078e0022 */
[----:B------:R-:W-:Y:S02]  /*1d670*/  IMAD.MOV.U32 R36, RZ, RZ, R16 ;  /* 0x000000ffff247224 */ /* 0x000fe400078e0010 */
[----:B------:R-:W-:Y:S02]  /*1d680*/  IMAD.MOV.U32 R34, RZ, RZ, R21 ;  /* 0x000000ffff227224 */ /* 0x000fe400078e0015 */
[----:B------:R-:W-:-:S07]  /*1d690*/  IMAD.MOV.U32 R16, RZ, RZ, R15 ;  /* 0x000000ffff107224 */ /* 0x000fce00078e000f */
.L_x_58789:
[----:B------:R-:W-:Y:S05]  /*1d6a0*/  BSYNC B1 ;  /* 0x0000000000017941 */ /* 0x000fea0003800000 */
.L_x_58787:
        /* <DEDUP_REMOVED lines=9> */
.L_x_58791:
[----:B------:R-:W-:Y:S02]  /*1d740*/  IMAD.MOV.U32 R21, RZ, RZ, R17 ;  /* 0x000000ffff157224 */ /* 0x000fe400078e0011 */
[----:B------:R-:W-:Y:S02]  /*1d750*/  IMAD.MOV.U32 R15, RZ, RZ, R36 ;  /* 0x000000ffff0f7224 */ /* 0x000fe400078e0024 */
[----:B------:R-:W-:Y:S02]  /*1d760*/  IMAD.MOV.U32 R17, RZ, RZ, R14 ;  /* 0x000000ffff117224 */ /* 0x000fe400078e000e */
[----:B------:R-:W-:-:S07]  /*1d770*/  IMAD.MOV.U32 R36, RZ, RZ, R13 ;  /* 0x000000ffff247224 */ /* 0x000fce00078e000d */
.L_x_58792:
[----:B------:R-:W-:Y:S05]  /*1d780*/  BSYNC B1 ;  /* 0x0000000000017941 */ /* 0x000fea0003800000 */
.L_x_58790:
        /* <DEDUP_REMOVED lines=9> */
.L_x_58794:
[----:B------:R-:W-:Y:S02]  /*1d820*/  IMAD.MOV.U32 R14, RZ, RZ, R21 ;  /* 0x000000ffff0e7224 */ /* 0x000fe400078e0015 */
[----:B------:R-:W-:Y:S02]  /*1d830*/  IMAD.MOV.U32 R13, RZ, RZ, R15 ;  /* 0x000000ffff0d7224 */ /* 0x000fe400078e000f */
[----:B------:R-:W-:Y:S02]  /*1d840*/  IMAD.MOV.U32 R21, RZ, RZ, R28 ;  /* 0x000000ffff157224 */ /* 0x000fe400078e001c */
[----:B------:R-:W-:-:S07]  /*1d850*/  IMAD.MOV.U32 R15, RZ, RZ, R12 ;  /* 0x000000ffff0f7224 */ /* 0x000fce00078e000c */
.L_x_58795:
[----:B------:R-:W-:Y:S05]  /*1d860*/  BSYNC B1 ;  /* 0x0000000000017941 */ /* 0x000fea0003800000 */
.L_x_58793:
        /* <DEDUP_REMOVED lines=9> */
.L_x_58797:
[----:B------:R-:W-:Y:S02]  /*1d900*/  IMAD.MOV.U32 R28, RZ, RZ, R14 ;  /* 0x000000ffff1c7224 */ /* 0x000fe400078e000e */
[----:B------:R-:W-:Y:S02]  /*1d910*/  IMAD.MOV.U32 R12, RZ, RZ, R13 ;  /* 0x000000ffff0c7224 */ /* 0x000fe400078e000d */
[----:B------:R-:W-:Y:S02]  /*1d920*/  IMAD.MOV.U32 R14, RZ, RZ, R29 ;  /* 0x000000ffff0e7224 */ /* 0x000fe400078e001d */
[----:B------:R-:W-:-:S07]  /*1d930*/  IMAD.MOV.U32 R13, RZ, RZ, R30 ;  /* 0x000000ffff0d7224 */ /* 0x000fce00078e001e */
.L_x_58798:
[----:B------:R-:W-:Y:S05]  /*1d940*/  BSYNC B1 ;  /* 0x0000000000017941 */ /* 0x000fea0003800000 */
.L_x_58796:
        /* <DEDUP_REMOVED lines=9> */
.L_x_58800:
[----:B------:R-:W-:Y:S02]  /*1d9e0*/  IMAD.MOV.U32 R29, RZ, RZ, R28 ;  /* 0x000000ffff1d7224 */ /* 0x000fe400078e001c */
[----:B------:R-:W-:Y:S02]  /*1d9f0*/  IMAD.MOV.U32 R23, RZ, RZ, R12 ;  /* 0x000000ffff177224 */ /* 0x000fe400078e000c */
[----:B------:R-:W-:Y:S02]  /*1da00*/  IMAD.MOV.U32 R28, RZ, RZ, R33 ;  /* 0x000000ffff1c7224 */ /* 0x000fe400078e0021 */
[----:B------:R-:W-:-:S07]  /*1da10*/  IMAD.MOV.U32 R12, RZ, RZ, R31 ;  /* 0x000000ffff0c7224 */ /* 0x000fce00078e001f */
.L_x_58801:
[----:B------:R-:W-:Y:S05]  /*1da20*/  BSYNC B1 ;  /* 0x0000000000017941 */ /* 0x000fea0003800000 */
.L_x_58799:
        /* <DEDUP_REMOVED lines=16> */
.L_x_58803:
[----:B------:R-:W-:Y:S02]  /*1db30*/  IMAD.MOV.U32 R10, RZ, RZ, R27 ;  /* 0x000000ffff0a7224 */ /* 0x000fe400078e001b */
[----:B------:R-:W-:Y:S01]  /*1db40*/  IMAD.MOV.U32 R30, RZ, RZ, R43 ;  /* 0x000000ffff1e7224 */ /* 0x000fe200078e002b */
[----:B------:R-:W-:Y:S01]  /*1db50*/  MOV R43, R26 ;  /* 0x0000001a002b7202 */ /* 0x000fe20000000f00 */
[----:B------:R-:W-:-:S07]  /*1db60*/  IMAD.MOV.U32 R27, RZ, RZ, R44 ;  /* 0x000000ffff1b7224 */ /* 0x000fce00078e002c */
.L_x_58804:
[----:B------:R-:W-:Y:S05]  /*1db70*/  BSYNC B1 ;  /* 0x0000000000017941 */ /* 0x000fea0003800000 */
.L_x_58802:
        /* <DEDUP_REMOVED lines=9> */
.L_x_58806:
[----:B------:R-:W-:Y:S02]  /*1dc10*/  IMAD.MOV.U32 R31, RZ, RZ, R10 ;  /* 0x000000ffff1f7224 */ /* 0x000fe400078e000a */
[----:B------:R-:W-:Y:S01]  /*1dc20*/  IMAD.MOV.U32 R33, RZ, RZ, R30 ;  /* 0x000000ffff217224 */ /* 0x000fe200078e001e */
[----:B------:R-:W-:Y:S01]  /*1dc30*/  MOV R30, R25 ;  /* 0x00000019001e7202 */ /* 0x000fe20000000f00 */
[----:B------:R-:W-:-:S07]  /*1dc40*/  IMAD.MOV.U32 R10, RZ, RZ, R35 ;  /* 0x000000ffff0a7224 */ /* 0x000fce00078e0023 */
.L_x_58807:
[----:B------:R-:W-:Y:S05]  /*1dc50*/  BSYNC B1 ;  /* 0x0000000000017941 */ /* 0x000fea0003800000 */
.L_x_58805:
        /* <DEDUP_REMOVED lines=9> */
.L_x_58809:
[----:B------:R-:W-:Y:S02]  /*1dcf0*/  IMAD.MOV.U32 R26, RZ, RZ, R31 ;  /* 0x000000ffff1a7224 */ /* 0x000fe400078e001f */
[----:B------:R-:W-:Y:S01]  /*1dd00*/  IMAD.MOV.U32 R42, RZ, RZ, R33 ;  /* 0x000000ffff2a7224 */ /* 0x000fe200078e0021 */
[----:B------:R-:W-:Y:S01]  /*1dd10*/  MOV R33, R24 ;  /* 0x0000001800217202 */ /* 0x000fe20000000f00 */
[----:B------:R-:W-:-:S07]  /*1dd20*/  IMAD.MOV.U32 R31, RZ, RZ, R32 ;  /* 0x000000ffff1f7224 */ /* 0x000fce00078e0020 */
.L_x_58810:
[----:B------:R-:W-:Y:S05]  /*1dd30*/  BSYNC B1 ;  /* 0x0000000000017941 */ /* 0x000fea0003800000 */
.L_x_58808:
        /* <DEDUP_REMOVED lines=9> */
.L_x_58812:
[----:B------:R-:W-:Y:S02]  /*1ddd0*/  IMAD.MOV.U32 R25, RZ, RZ, R26 ;  /* 0x000000ffff197224 */ /* 0x000fe400078e001a */
[----:B------:R-:W-:Y:S01]  /*1dde0*/  IMAD.MOV.U32 R24, RZ, RZ, R42 ;  /* 0x000000ffff187224 */ /* 0x000fe200078e002a */
[----:B------:R-:W-:Y:S01]  /*1ddf0*/  MOV R42, R3 ;  /* 0x00000003002a7202 */ /* 0x000fe20000000f00 */
[----:B------:R-:W-:-:S07]  /*1de00*/  IMAD.MOV.U32 R26, RZ, RZ, R37 ;  /* 0x000000ffff1a7224 */ /* 0x000fce00078e0025 */
.L_x_58813:
[----:B------:R-:W-:Y:S05]  /*1de10*/  BSYNC B1 ;  /* 0x0000000000017941 */ /* 0x000fea0003800000 */
.L_x_58811:
        /* <DEDUP_REMOVED lines=9> */
.L_x_58815:
[----:B------:R-:W-:Y:S02]  /*1deb0*/  IMAD.MOV.U32 R3, RZ, RZ, R25 ;  /* 0x000000ffff037224 */ /* 0x000fe400078e0019 */
[----:B------:R-:W-:Y:S01]  /*1dec0*/  IMAD.MOV.U32 R35, RZ, RZ, R24 ;  /* 0x000000ffff237224 */ /* 0x000fe200078e0018 */
[----:B------:R-:W-:Y:S01]  /*1ded0*/  MOV R24, R5 ;  /* 0x0000000500187202 */ /* 0x000fe20000000f00 */
[----:B------:R-:W-:-:S07]  /*1dee0*/  IMAD.MOV.U32 R25, RZ, RZ, R22 ;  /* 0x000000ffff197224 */ /* 0x000fce00078e0016 */
.L_x_58816:
[----:B------:R-:W-:Y:S05]  /*1def0*/  BSYNC B1 ;  /* 0x0000000000017941 */ /* 0x000fea0003800000 */
.L_x_58814:
        /* <DEDUP_REMOVED lines=9> */
.L_x_58818:
[----:B------:R-:W-:Y:S02]  /*1df90*/  IMAD.MOV.U32 R22, RZ, RZ, R3 ;  /* 0x000000ffff167224 */ /* 0x000fe400078e0003 */
[----:B------:R-:W-:Y:S01]  /*1dfa0*/  IMAD.MOV.U32 R5, RZ, RZ, R35 ;  /* 0x000000ffff057224 */ /* 0x000fe200078e0023 */
[----:B------:R-:W-:Y:S01]  /*1dfb0*/  MOV R35, R38 ;  /* 0x0000002600237202 */ /* 0x000fe20000000f00 */
[----:B------:R-:W-:-:S07]  /*1dfc0*/  IMAD.MOV.U32 R3, RZ, RZ, R40 ;  /* 0x000000ffff037224 */ /* 0x000fce00078e0028 */
.L_x_58819:
[----:B------:R-:W-:Y:S05]  /*1dfd0*/  BSYNC B1 ;  /* 0x0000000000017941 */ /* 0x000fea0003800000 */
.L_x_58817:
        /* <DEDUP_REMOVED lines=9> */
.L_x_58821:
[----:B------:R-:W-:Y:S02]  /*1e070*/  IMAD.MOV.U32 R32, RZ, RZ, R22 ;  /* 0x000000ffff207224 */ /* 0x000fe400078e0016 */
[----:B------:R-:W-:Y:S01]  /*1e080*/  IMAD.MOV.U32 R38, RZ, RZ, R5 ;  /* 0x000000ffff267224 */ /* 0x000fe200078e0005 */
[----:B------:R-:W-:Y:S01]  /*1e090*/  MOV R5, R20 ;  /* 0x0000001400057202 */ /* 0x000fe20000000f00 */
[----:B------:R-:W-:-:S07]  /*1e0a0*/  IMAD.MOV.U32 R22, RZ, RZ, R7 ;  /* 0x000000ffff167224 */ /* 0x000fce00078e0007 */
.L_x_58822:
[----:B------:R-:W-:Y:S05]  /*1e0b0*/  BSYNC B1 ;  /* 0x0000000000017941 */ /* 0x000fea0003800000 */
.L_x_58820:
        /* <DEDUP_REMOVED lines=9> */
.L_x_58824:
[----:B------:R-:W-:Y:S02]  /*1e150*/  IMAD.MOV.U32 R7, RZ, RZ, R32 ;  /* 0x000000ffff077224 */ /* 0x000fe400078e0020 */
[----:B------:R-:W-:Y:S01]  /*1e160*/  IMAD.MOV.U32 R20, RZ, RZ, R38 ;  /* 0x000000ffff147224 */ /* 0x000fe200078e0026 */
[----:B------:R-:W-:Y:S01]  /*1e170*/  MOV R38, R9 ;  /* 0x0000000900267202 */ /* 0x000fe20000000f00 */
[----:B------:R-:W-:-:S07]  /*1e180*/  IMAD.MOV.U32 R32, RZ, RZ, R19 ;  /* 0x000000ffff207224 */ /* 0x000fce00078e0013 */
.L_x_58825:
[----:B------:R-:W-:Y:S05]  /*1e190*/  BSYNC B1 ;  /* 0x0000000000017941 */ /* 0x000fea0003800000 */
.L_x_58823:
        /* <DEDUP_REMOVED lines=9> */
.L_x_58827:
[----:B------:R-:W-:Y:S02]  /*1e230*/  IMAD.MOV.U32 R9, RZ, RZ, R7 ;  /* 0x000000ffff097224 */ /* 0x000fe400078e0007 */
[----:B------:R-:W-:Y:S01]  /*1e240*/  IMAD.MOV.U32 R19, RZ, RZ, R20 ;  /* 0x000000ffff137224 */ /* 0x000fe200078e0014 */
[----:B------:R-:W-:Y:S01]  /*1e250*/  MOV R20, R11 ;  /* 0x0000000b00147202 */ /* 0x000fe20000000f00 */
[----:B------:R-:W-:-:S07]  /*1e260*/  IMAD.MOV.U32 R7, RZ, RZ, R18 ;  /* 0x000000ffff077224 */ /* 0x000fce00078e0012 */
.L_x_58828:
[----:B------:R-:W-:Y:S05]  /*1e270*/  BSYNC B1 ;  /* 0x0000000000017941 */ /* 0x000fea0003800000 */
.L_x_58826:
        /* <DEDUP_REMOVED lines=9> */
.L_x_58830:
[----:B------:R-:W-:Y:S02]  /*1e310*/  IMAD.MOV.U32 R18, RZ, RZ, R9 ;  /* 0x000000ffff127224 */ /* 0x000fe400078e0009 */
[----:B------:R-:W-:Y:S01]  /*1e320*/  IMAD.MOV.U32 R11, RZ, RZ, R19 ;  /* 0x000000ffff0b7224 */ /* 0x000fe200078e0013 */
[----:B------:R-:W-:Y:S01]  /*1e330*/  MOV R19, R16 ;  /* 0x0000001000137202 */ /* 0x000fe20000000f00 */
[----:B------:R-:W-:-:S07]  /*1e340*/  IMAD.MOV.U32 R9, RZ, RZ, R34 ;  /* 0x000000ffff097224 */ /* 0x000fce00078e0022 */
.L_x_58831:
[----:B------:R-:W-:Y:S05]  /*1e350*/  BSYNC B1 ;  /* 0x0000000000017941 */ /* 0x000fea0003800000 */
.L_x_58829:
        /* <DEDUP_REMOVED lines=9> */
.L_x_58833:
[----:B------:R-:W-:Y:S02]  /*1e3f0*/  IMAD.MOV.U32 R16, RZ, RZ, R18 ;  /* 0x000000ffff107224 */ /* 0x000fe400078e0012 */
[----:B------:R-:W-:Y:S01]  /*1e400*/  IMAD.MOV.U32 R34, RZ, RZ, R11 ;  /* 0x000000ffff227224 */ /* 0x000fe200078e000b */
[----:B------:R-:W-:Y:S01]  /*1e410*/  MOV R11, R36 ;  /* 0x00000024000b7202 */ /* 0x000fe20000000f00 */
[----:B------:R-:W-:-:S07]  /*1e420*/  IMAD.MOV.U32 R18, RZ, RZ, R17 ;  /* 0x000000ffff127224 */ /* 0x000fce00078e0011 */
.L_x_58834:
[----:B------:R-:W-:Y:S05]  /*1e430*/  BSYNC B1 ;  /* 0x0000000000017941 */ /* 0x000fea0003800000 */
.L_x_58832:
        /* <DEDUP_REMOVED lines=9> */
.L_x_58836:
[----:B------:R-:W-:Y:S02]  /*1e4d0*/  IMAD.MOV.U32 R17, RZ, RZ, R16 ;  /* 0x000000ffff117224 */ /* 0x000fe400078e0010 */
[----:B------:R-:W-:Y:S01]  /*1e4e0*/  IMAD.MOV.U32 R36, RZ, RZ, R34 ;  /* 0x000000ffff247224 */ /* 0x000fe200078e0022 */
[----:B------:R-:W-:Y:S01]  /*1e4f0*/  MOV R34, R15 ;  /* 0x0000000f00227202 */ /* 0x000fe20000000f00 */
[----:B------:R-:W-:-:S07]  /*1e500*/  IMAD.MOV.U32 R16, RZ, RZ, R21 ;  /* 0x000000ffff107224 */ /* 0x000fce00078e0015 */
.L_x_58837:
[----:B------:R-:W-:Y:S05]  /*1e510*/  BSYNC B1 ;  /* 0x0000000000017941 */ /* 0x000fea0003800000 */
.L_x_58835:
        /* <DEDUP_REMOVED lines=9> */
.L_x_58839:
[----:B------:R-:W-:Y:S02]  /*1e5b0*/  IMAD.MOV.U32 R15, RZ, RZ, R17 ;  /* 0x000000ffff0f7224 */ /* 0x000fe400078e0011 */
[----:B------:R-:W-:Y:S01]  /*1e5c0*/  IMAD.MOV.U32 R21, RZ, RZ, R36 ;  /* 0x000000ffff157224 */ /* 0x000fe200078e0024 */
[----:B------:R-:W-:Y:S01]  /*1e5d0*/  MOV R36, R13 ;  /* 0x0000000d00247202 */ /* 0x000fe20000000f00 */
[----:B------:R-:W-:-:S07]  /*1e5e0*/  IMAD.MOV.U32 R17, RZ, RZ, R14 ;  /* 0x000000ffff117224 */ /* 0x000fce00078e000e */
.L_x_58840:
[----:B------:R-:W-:Y:S05]  /*1e5f0*/  BSYNC B1 ;  /* 0x0000000000017941 */ /* 0x000fea0003800000 */
.L_x_58838:
        /* <DEDUP_REMOVED lines=9> */
.L_x_58842:
[----:B------:R-:W-:Y:S02]  /*1e690*/  IMAD.MOV.U32 R14, RZ, RZ, R15 ;  /* 0x000000ffff0e7224 */ /* 0x000fe400078e000f */
[----:B------:R-:W-:Y:S01]  /*1e6a0*/  IMAD.MOV.U32 R40, RZ, RZ, R21 ;  /* 0x000000ffff287224 */ /* 0x000fe200078e0015 */
[----:B------:R-:W-:Y:S01]  /*1e6b0*/  MOV R21, R12 ;  /* 0x0000000c00157202 */ /* 0x000fe20000000f00 */
[----:B------:R-:W-:-:S07]  /*1e6c0*/  IMAD.MOV.U32 R15, RZ, RZ, R28 ;  /* 0x000000ffff0f7224 */ /* 0x000fce00078e001c */
.L_x_58843:
[----:B------:R-:W-:Y:S05]  /*1e6d0*/  BSYNC B1 ;  /* 0x0000000000017941 */ /* 0x000fea0003800000 */
.L_x_58841:
        /* <DEDUP_REMOVED lines=9> */
.L_x_58845:
[----:B------:R-:W-:Y:S02]  /*1e770*/  IMAD.MOV.U32 R12, RZ, RZ, R14 ;  /* 0x000000ffff0c7224 */ /* 0x000fe400078e000e */
[----:B------:R-:W-:Y:S01]  /*1e780*/  IMAD.MOV.U32 R13, RZ, RZ, R40 ;  /* 0x000000ffff0d7224 */ /* 0x000fe200078e0028 */
[----:B------:R-:W-:Y:S01]  /*1e790*/  MOV R40, R23 ;  /* 0x0000001700287202 */ /* 0x000fe20000000f00 */
[----:B------:R-:W-:-:S07]  /*1e7a0*/  IMAD.MOV.U32 R14, RZ, RZ, R29 ;  /* 0x000000ffff0e7224 */ /* 0x000fce00078e001d */
.L_x_58846:
[----:B------:R-:W-:Y:S05]  /*1e7b0*/  BSYNC B1 ;  /* 0x0000000000017941 */ /* 0x000fea0003800000 */
.L_x_58844:
        /* <DEDUP_REMOVED lines=16> */
.L_x_58848:
[----:B------:R-:W-:Y:S01]  /*1e8c0*/  IMAD.MOV.U32 R8, RZ, RZ, R27 ;  /* 0x000000ffff087224 */ /* 0x000fe200078e001b */
[----:B------:R-:W-:Y:S01]  /*1e8d0*/  MOV R28, R43 ;  /* 0x0000002b001c7202 */ /* 0x000fe20000000f00 */
[----:B------:R-:W-:Y:S02]  /*1e8e0*/  IMAD.MOV.U32 R27, RZ, RZ, R10 ;  /* 0x000000ffff1b7224 */ /* 0x000fe400078e000a */
[----:B------:R-:W-:-:S07]  /*1e8f0*/  IMAD.MOV.U32 R43, RZ, RZ, R30 ;  /* 0x000000ffff2b7224 */ /* 0x000fce00078e001e */
.L_x_58849:
[----:B------:R-:W-:Y:S05]  /*1e900*/  BSYNC B1 ;  /* 0x0000000000017941 */ /* 0x000fea0003800000 */
.L_x_58847:
        /* <DEDUP_REMOVED lines=9> */
.L_x_58851:
[----:B------:R-:W-:Y:S01]  /*1e9a0*/  IMAD.MOV.U32 R23, RZ, RZ, R8 ;  /* 0x000000ffff177224 */ /* 0x000fe200078e0008 */
[----:B------:R-:W-:Y:S01]  /*1e9b0*/  MOV R29, R28 ;  /* 0x0000001c001d7202 */ /* 0x000fe20000000f00 */
[----:B------:R-:W-:Y:S02]  /*1e9c0*/  IMAD.MOV.U32 R8, RZ, RZ, R31 ;  /* 0x000000ffff087224 */ /* 0x000fe400078e001f */
[----:B------:R-:W-:-:S07]  /*1e9d0*/  IMAD.MOV.U32 R28, RZ, RZ, R33 ;  /* 0x000000ffff1c7224 */ /* 0x000fce00078e0021 */
.L_x_58852:
[----:B------:R-:W-:Y:S05]  /*1e9e0*/  BSYNC B1 ;  /* 0x0000000000017941 */ /* 0x000fea0003800000 */
.L_x_58850:
        /* <DEDUP_REMOVED lines=9> */
.L_x_58854:
[----:B------:R-:W-:Y:S01]  /*1ea80*/  IMAD.MOV.U32 R10, RZ, RZ, R23 ;  /* 0x000000ffff0a7224 */ /* 0x000fe200078e0017 */
[----:B------:R-:W-:Y:S01]  /*1ea90*/  MOV R31, R29 ;  /* 0x0000001d001f7202 */ /* 0x000fe20000000f00 */
[----:B------:R-:W-:Y:S02]  /*1eaa0*/  IMAD.MOV.U32 R23, RZ, RZ, R26 ;  /* 0x000000ffff177224 */ /* 0x000fe400078e001a */
[----:B------:R-:W-:-:S07]  /*1eab0*/  IMAD.MOV.U32 R29, RZ, RZ, R42 ;  /* 0x000000ffff1d7224 */ /* 0x000fce00078e002a */
.L_x_58855:
[----:B------:R-:W-:Y:S05]  /*1eac0*/  BSYNC B1 ;  /* 0x0000000000017941 */ /* 0x000fea0003800000 */
.L_x_58853:
        /* <DEDUP_REMOVED lines=9> */
.L_x_58857:
[----:B------:R-:W-:Y:S01]  /*1eb60*/  IMAD.MOV.U32 R26, RZ, RZ, R10 ;  /* 0x000000ffff1a7224 */ /* 0x000fe200078e000a */
[----:B------:R-:W-:Y:S01]  /*1eb70*/  MOV R30, R31 ;  /* 0x0000001f001e7202 */ /* 0x000fe20000000f00 */
[----:B------:R-:W-:Y:S02]  /*1eb80*/  IMAD.MOV.U32 R10, RZ, RZ, R25 ;  /* 0x000000ffff0a7224 */ /* 0x000fe400078e0019 */
[----:B------:R-:W-:-:S07]  /*1eb90*/  IMAD.MOV.U32 R31, RZ, RZ, R24 ;  /* 0x000000ffff1f7224 */ /* 0x000fce00078e0018 */
.L_x_58858:
[----:B------:R-:W-:Y:S05]  /*1eba0*/  BSYNC B1 ;  /* 0x0000000000017941 */ /* 0x000fea0003800000 */
.L_x_58856:
        /* <DEDUP_REMOVED lines=9> */
.L_x_58860:
[----:B------:R-:W-:Y:S01]  /*1ec40*/  IMAD.MOV.U32 R25, RZ, RZ, R26 ;  /* 0x000000ffff197224 */ /* 0x000fe200078e001a */
[----:B------:R-:W-:Y:S01]  /*1ec50*/  MOV R24, R30 ;  /* 0x0000001e00187202 */ /* 0x000fe20000000f00 */
[----:B------:R-:W-:Y:S02]  /*1ec60*/  IMAD.MOV.U32 R26, RZ, RZ, R3 ;  /* 0x000000ffff1a7224 */ /* 0x000fe400078e0003 */
[----:B------:R-:W-:-:S07]  /*1ec70*/  IMAD.MOV.U32 R30, RZ, RZ, R35 ;  /* 0x000000ffff1e7224 */ /* 0x000fce00078e0023 */
.L_x_58861:
[----:B------:R-:W-:Y:S05]  /*1ec80*/  BSYNC B1 ;  /* 0x0000000000017941 */ /* 0x000fea0003800000 */
.L_x_58859:
        /* <DEDUP_REMOVED lines=9> */
.L_x_58863:
[----:B------:R-:W-:Y:S01]  /*1ed20*/  IMAD.MOV.U32 R3, RZ, RZ, R25 ;  /* 0x000000ffff037224 */ /* 0x000fe200078e0019 */
[----:B------:R-:W-:Y:S01]  /*1ed30*/  MOV R33, R24 ;  /* 0x0000001800217202 */ /* 0x000fe20000000f00 */
[----:B------:R-:W-:Y:S02]  /*1ed40*/  IMAD.MOV.U32 R25, RZ, RZ, R22 ;  /* 0x000000ffff197224 */ /* 0x000fe400078e0016 */
[----:B------:R-:W-:-:S07]  /*1ed50*/  IMAD.MOV.U32 R24, RZ, RZ, R5 ;  /* 0x000000ffff187224 */ /* 0x000fce00078e0005 */
.L_x_58864:
[----:B------:R-:W-:Y:S05]  /*1ed60*/  BSYNC B1 ;  /* 0x0000000000017941 */ /* 0x000fea0003800000 */
.L_x_58862:
        /* <DEDUP_REMOVED lines=9> */
.L_x_58866:
[----:B------:R-:W-:Y:S01]  /*1ee00*/  IMAD.MOV.U32 R22, RZ, RZ, R3 ;  /* 0x000000ffff167224 */ /* 0x000fe200078e0003 */
[----:B------:R-:W-:Y:S01]  /*1ee10*/  MOV R5, R33 ;  /* 0x0000002100057202 */ /* 0x000fe20000000f00 */
[----:B------:R-:W-:Y:S02]  /*1ee20*/  IMAD.MOV.U32 R3, RZ, RZ, R32 ;  /* 0x000000ffff037224 */ /* 0x000fe400078e0020 */
[----:B------:R-:W-:-:S07]  /*1ee30*/  IMAD.MOV.U32 R33, RZ, RZ, R38 ;  /* 0x000000ffff217224 */ /* 0x000fce00078e0026 */
.L_x_58867:
[----:B------:R-:W-:Y:S05]  /*1ee40*/  BSYNC B1 ;  /* 0x0000000000017941 */ /* 0x000fea0003800000 */
.L_x_58865:
        /* <DEDUP_REMOVED lines=9> */
.L_x_58869:
[----:B------:R-:W-:Y:S01]  /*1eee0*/  IMAD.MOV.U32 R32, RZ, RZ, R22 ;  /* 0x000000ffff207224 */ /* 0x000fe200078e0016 */
[----:B------:R-:W-:Y:S01]  /*1eef0*/  MOV R38, R5 ;  /* 0x0000000500267202 */ /* 0x000fe20000000f00 */
[----:B------:R-:W-:Y:S02]  /*1ef00*/  IMAD.MOV.U32 R22, RZ, RZ, R7 ;  /* 0x000000ffff167224 */ /* 0x000fe400078e0007 */
[----:B------:R-:W-:-:S07]  /*1ef10*/  IMAD.MOV.U32 R5, RZ, RZ, R20 ;  /* 0x000000ffff057224 */ /* 0x000fce00078e0014 */
.L_x_58870:
[----:B------:R-:W-:Y:S05]  /*1ef20*/  BSYNC B1 ;  /* 0x0000000000017941 */ /* 0x000fea0003800000 */
.L_x_58868:
        /* <DEDUP_REMOVED lines=9> */
.L_x_58872:
[----:B------:R-:W-:Y:S01]  /*1efc0*/  IMAD.MOV.U32 R7, RZ, RZ, R32 ;  /* 0x000000ffff077224 */ /* 0x000fe200078e0020 */
[----:B------:R-:W-:Y:S01]  /*1efd0*/  MOV R20, R38 ;  /* 0x0000002600147202 */ /* 0x000fe20000000f00 */
[----:B------:R-:W-:Y:S02]  /*1efe0*/  IMAD.MOV.U32 R32, RZ, RZ, R9 ;  /* 0x000000ffff207224 */ /* 0x000fe400078e0009 */
[----:B------:R-:W-:-:S07]  /*1eff0*/  IMAD.MOV.U32 R38, RZ, RZ, R19 ;  /* 0x000000ffff267224 */ /* 0x000fce00078e0013 */
.L_x_58873:
[----:B------:R-:W-:Y:S05]  /*1f000*/  BSYNC B1 ;  /* 0x0000000000017941 */ /* 0x000fea0003800000 */
.L_x_58871:
        /* <DEDUP_REMOVED lines=9> */
.L_x_58875:
[----:B------:R-:W-:Y:S01]  /*1f0a0*/  IMAD.MOV.U32 R9, RZ, RZ, R7 ;  /* 0x000000ffff097224 */ /* 0x000fe200078e0007 */
[----:B------:R-:W-:Y:S01]  /*1f0b0*/  MOV R19, R20 ;  /* 0x0000001400137202 */ /* 0x000fe20000000f00 */
[----:B------:R-:W-:Y:S02]  /*1f0c0*/  IMAD.MOV.U32 R7, RZ, RZ, R18 ;  /* 0x000000ffff077224 */ /* 0x000fe400078e0012 */
[----:B------:R-:W-:-:S07]  /*1f0d0*/  IMAD.MOV.U32 R20, RZ, RZ, R11 ;  /* 0x000000ffff147224 */ /* 0x000fce00078e000b */
.L_x_58876:
[----:B------:R-:W-:Y:S05]  /*1f0e0*/  BSYNC B1 ;  /* 0x0000000000017941 */ /* 0x000fea0003800000 */
.L_x_58874:
        /* <DEDUP_REMOVED lines=9> */
.L_x_58878:
[----:B------:R-:W-:Y:S01]  /*1f180*/  IMAD.MOV.U32 R18, RZ, RZ, R9 ;  /* 0x000000ffff127224 */ /* 0x000fe200078e0009 */
[----:B------:R-:W-:Y:S01]  /*1f190*/  MOV R11, R19 ;  /* 0x00000013000b7202 */ /* 0x000fe20000000f00 */
[----:B------:R-:W-:Y:S02]  /*1f1a0*/  IMAD.MOV.U32 R9, RZ, RZ, R16 ;  /* 0x000000ffff097224 */ /* 0x000fe400078e0010 */
[----:B------:R-:W-:-:S07]  /*1f1b0*/  IMAD.MOV.U32 R19, RZ, RZ, R34 ;  /* 0x000000ffff137224 */ /* 0x000fce00078e0022 */
.L_x_58879:
[----:B------:R-:W-:Y:S05]  /*1f1c0*/  BSYNC B1 ;  /* 0x0000000000017941 */ /* 0x000fea0003800000 */
.L_x_58877:
        /* <DEDUP_REMOVED lines=9> */
.L_x_58881:
[----:B------:R-:W-:Y:S01]  /*1f260*/  IMAD.MOV.U32 R16, RZ, RZ, R18 ;  /* 0x000000ffff107224 */ /* 0x000fe200078e0012 */
[----:B------:R-:W-:Y:S01]  /*1f270*/  MOV R34, R11 ;  /* 0x0000000b00227202 */ /* 0x000fe20000000f00 */
[----:B------:R-:W-:Y:S02]  /*1f280*/  IMAD.MOV.U32 R18, RZ, RZ, R17 ;  /* 0x000000ffff127224 */ /* 0x000fe400078e0011 */
[----:B------:R-:W-:-:S07]  /*1f290*/  IMAD.MOV.U32 R11, RZ, RZ, R36 ;  /* 0x000000ffff0b7224 */ /* 0x000fce00078e0024 */
.L_x_58882:
[----:B------:R-:W-:Y:S05]  /*1f2a0*/  BSYNC B1 ;  /* 0x0000000000017941 */ /* 0x000fea0003800000 */
.L_x_58880:
        /* <DEDUP_REMOVED lines=9> */
.L_x_58884:
[----:B------:R-:W-:Y:S01]  /*1f340*/  IMAD.MOV.U32 R17, RZ, RZ, R16 ;  /* 0x000000ffff117224 */ /* 0x000fe200078e0010 */
[----:B------:R-:W-:Y:S01]  /*1f350*/  MOV R35, R34 ;  /* 0x0000002200237202 */ /* 0x000fe20000000f00 */
[----:B------:R-:W-:Y:S02]  /*1f360*/  IMAD.MOV.U32 R16, RZ, RZ, R15 ;  /* 0x000000ffff107224 */ /* 0x000fe400078e000f */
[----:B------:R-:W-:-:S07]  /*1f370*/  IMAD.MOV.U32 R34, RZ, RZ, R21 ;  /* 0x000000ffff227224 */ /* 0x000fce00078e0015 */
.L_x_58885:
[----:B------:R-:W-:Y:S05]  /*1f380*/  BSYNC B1 ;  /* 0x0000000000017941 */ /* 0x000fea0003800000 */
.L_x_58883:
        /* <DEDUP_REMOVED lines=9> */
.L_x_58887:
[----:B------:R-:W-:Y:S01]  /*1f420*/  IMAD.MOV.U32 R15, RZ, RZ, R17 ;  /* 0x000000ffff0f7224 */ /* 0x000fe200078e0011 */
[----:B------:R-:W-:Y:S01]  /*1f430*/  MOV R36, R35 ;  /* 0x0000002300247202 */ /* 0x000fe20000000f00 */
[----:B------:R-:W-:Y:S02]  /*1f440*/  IMAD.MOV.U32 R17, RZ, RZ, R14 ;  /* 0x000000ffff117224 */ /* 0x000fe400078e000e */
[----:B------:R-:W-:-:S07]  /*1f450*/  IMAD.MOV.U32 R35, RZ, RZ, R40 ;  /* 0x000000ffff237224 */ /* 0x000fce00078e0028 */
.L_x_58888:
[----:B------:R-:W-:Y:S05]  /*1f460*/  BSYNC B1 ;  /* 0x0000000000017941 */ /* 0x000fea0003800000 */
.L_x_58886:
        /* <DEDUP_REMOVED lines=9> */
.L_x_58890:
[----:B------:R-:W-:Y:S01]  /*1f500*/  IMAD.MOV.U32 R14, RZ, RZ, R15 ;  /* 0x000000ffff0e7224 */ /* 0x000fe200078e000f */
[----:B------:R-:W-:Y:S01]  /*1f510*/  MOV R21, R36 ;  /* 0x0000002400157202 */ /* 0x000fe20000000f00 */
[----:B------:R-:W-:Y:S02]  /*1f520*/  IMAD.MOV.U32 R15, RZ, RZ, R12 ;  /* 0x000000ffff0f7224 */ /* 0x000fe400078e000c */
[----:B------:R-:W-:-:S07]  /*1f530*/  IMAD.MOV.U32 R36, RZ, RZ, R13 ;  /* 0x000000ffff247224 */ /* 0x000fce00078e000d */
.L_x_58891:
[----:B------:R-:W-:Y:S05]  /*1f540*/  BSYNC B1 ;  /* 0x0000000000017941 */ /* 0x000fea0003800000 */
.L_x_58889:
        /* <DEDUP_REMOVED lines=16> */
.L_x_58893:
[----:B------:R-:W-:Y:S02]  /*1f650*/  IMAD.MOV.U32 R6, RZ, RZ, R27 ;  /* 0x000000ffff067224 */ /* 0x000fe400078e001b */
[----:B------:R-:W-:Y:S02]  /*1f660*/  IMAD.MOV.U32 R12, RZ, RZ, R43 ;  /* 0x000000ffff0c7224 */ /* 0x000fe400078e002b */
[----:B------:R-:W-:Y:S02]  /*1f670*/  IMAD.MOV.U32 R27, RZ, RZ, R8 ;  /* 0x000000ffff1b7224 */ /* 0x000fe400078e0008 */
[----:B------:R-:W-:-:S07]  /*1f680*/  IMAD.MOV.U32 R43, RZ, RZ, R28 ;  /* 0x000000ffff2b7224 */ /* 0x000fce00078e001c */
.L_x_58894:
[----:B------:R-:W-:Y:S05]  /*1f690*/  BSYNC B1 ;  /* 0x0000000000017941 */ /* 0x000fea0003800000 */
.L_x_58892:
        /* <DEDUP_REMOVED lines=9> */
.L_x_58896:
[----:B------:R-:W-:Y:S02]  /*1f730*/  IMAD.MOV.U32 R13, RZ, RZ, R6 ;  /* 0x000000ffff0d7224 */ /* 0x000fe400078e0006 */
[----:B------:R-:W-:Y:S02]  /*1f740*/  IMAD.MOV.U32 R8, RZ, RZ, R12 ;  /* 0x000000ffff087224 */ /* 0x000fe400078e000c */
[----:B------:R-:W-:Y:S02]  /*1f750*/  IMAD.MOV.U32 R6, RZ, RZ, R23 ;  /* 0x000000ffff067224 */ /* 0x000fe400078e0017 */
[----:B------:R-:W-:-:S07]  /*1f760*/  IMAD.MOV.U32 R12, RZ, RZ, R29 ;  /* 0x000000ffff0c7224 */ /* 0x000fce00078e001d */
.L_x_58897:
[----:B------:R-:W-:Y:S05]  /*1f770*/  BSYNC B1 ;  /* 0x0000000000017941 */ /* 0x000fea0003800000 */
.L_x_58895:
        /* <DEDUP_REMOVED lines=9> */
.L_x_58899:
[----:B------:R-:W-:Y:S02]  /*1f810*/  IMAD.MOV.U32 R23, RZ, RZ, R13 ;  /* 0x000000ffff177224 */ /* 0x000fe400078e000d */
[----:B------:R-:W-:Y:S02]  /*1f820*/  IMAD.MOV.U32 R29, RZ, RZ, R8 ;  /* 0x000000ffff1d7224 */ /* 0x000fe400078e0008 */
[----:B------:R-:W-:Y:S02]  /*1f830*/  IMAD.MOV.U32 R13, RZ, RZ, R10 ;  /* 0x000000ffff0d7224 */ /* 0x000fe400078e000a */
[----:B------:R-:W-:-:S07]  /*1f840*/  IMAD.MOV.U32 R8, RZ, RZ, R31 ;  /* 0x000000ffff087224 */ /* 0x000fce00078e001f */
.L_x_58900:
[----:B------:R-:W-:Y:S05]  /*1f850*/  BSYNC B1 ;  /* 0x0000000000017941 */ /* 0x000fea0003800000 */
.L_x_58898:
        /* <DEDUP_REMOVED lines=9> */
.L_x_58902:
[----:B------:R-:W-:Y:S02]  /*1f8f0*/  IMAD.MOV.U32 R10, RZ, RZ, R23 ;  /* 0x000000ffff0a7224 */ /* 0x000fe400078e0017 */
[----:B------:R-:W-:Y:S02]  /*1f900*/  IMAD.MOV.U32 R31, RZ, RZ, R29 ;  /* 0x000000ffff1f7224 */ /* 0x000fe400078e001d */
[----:B------:R-:W-:Y:S02]  /*1f910*/  IMAD.MOV.U32 R23, RZ, RZ, R26 ;  /* 0x000000ffff177224 */ /* 0x000fe400078e001a */
[----:B------:R-:W-:-:S07]  /*1f920*/  IMAD.MOV.U32 R29, RZ, RZ, R30 ;  /* 0x000000ffff1d7224 */ /* 0x000fce00078e001e */
.L_x_58903:
[----:B------:R-:W-:Y:S05]  /*1f930*/  BSYNC B1 ;  /* 0x0000000000017941 */ /* 0x000fea0003800000 */
.L_x_58901:
        /* <DEDUP_REMOVED lines=9> */
.L_x_58905:
[----:B------:R-:W-:Y:S02]  /*1f9d0*/  IMAD.MOV.U32 R26, RZ, RZ, R10 ;  /* 0x000000ffff1a7224 */ /* 0x000fe400078e000a */
[----:B------:R-:W-:Y:S02]  /*1f9e0*/  IMAD.MOV.U32 R28, RZ, RZ, R31 ;  /* 0x000000ffff1c7224 */ /* 0x000fe400078e001f */
[----:B------:R-:W-:Y:S02]  /*1f9f0*/  IMAD.MOV.U32 R10, RZ, RZ, R25 ;  /* 0x000000ffff0a7224 */ /* 0x000fe400078e0019 */
[----:B------:R-:W-:-:S07]  /*1fa00*/  IMAD.MOV.U32 R31, RZ, RZ, R24 ;  /* 0x000000ffff1f7224 */ /* 0x000fce00078e0018 */
.L_x_58906:
[----:B------:R-:W-:Y:S05]  /*1fa10*/  BSYNC B1 ;  /* 0x0000000000017941 */ /* 0x000fea0003800000 */
.L_x_58904:
        /* <DEDUP_REMOVED lines=9> */
.L_x_58908:
[----:B------:R-:W-:Y:S02]  /*1fab0*/  IMAD.MOV.U32 R25, RZ, RZ, R26 ;  /* 0x000000ffff197224 */ /* 0x000fe400078e001a */
[----:B------:R-:W-:Y:S02]  /*1fac0*/  IMAD.MOV.U32 R24, RZ, RZ, R28 ;  /* 0x000000ffff187224 */ /* 0x000fe400078e001c */
[----:B------:R-:W-:Y:S02]  /*1fad0*/  IMAD.MOV.U32 R26, RZ, RZ, R3 ;  /* 0x000000ffff1a7224 */ /* 0x000fe400078e0003 */
[----:B------:R-:W-:-:S07]  /*1fae0*/  IMAD.MOV.U32 R28, RZ, RZ, R33 ;  /* 0x000000ffff1c7224 */ /* 0x000fce00078e0021 */
.L_x_58909:
[----:B------:R-:W-:Y:S05]  /*1faf0*/  BSYNC B1 ;  /* 0x0000000000017941 */ /* 0x000fea0003800000 */
.L_x_58907:
        /* <DEDUP_REMOVED lines=9> */
.L_x_58911:
[----:B------:R-:W-:Y:S02]  /*1fb90*/  IMAD.MOV.U32 R3, RZ, RZ, R25 ;  /* 0x000000ffff037224 */ /* 0x000fe400078e0019 */
[----:B------:R-:W-:Y:S02]  /*1fba0*/  IMAD.MOV.U32 R33, RZ, RZ, R24 ;  /* 0x000000ffff217224 */ /* 0x000fe400078e0018 */
[----:B------:R-:W-:Y:S02]  /*1fbb0*/  IMAD.MOV.U32 R25, RZ, RZ, R22 ;  /* 0x000000ffff197224 */ /* 0x000fe400078e0016 */
[----:B------:R-:W-:-:S07]  /*1fbc0*/  IMAD.MOV.U32 R24, RZ, RZ, R5 ;  /* 0x000000ffff187224 */ /* 0x000fce00078e0005 */
.L_x_58912:
[----:B------:R-:W-:Y:S05]  /*1fbd0*/  BSYNC B1 ;  /* 0x0000000000017941 */ /* 0x000fea0003800000 */
.L_x_58910:
        /* <DEDUP_REMOVED lines=9> */
.L_x_58914:
[----:B------:R-:W-:Y:S02]  /*1fc70*/  IMAD.MOV.U32 R22, RZ, RZ, R3 ;  /* 0x000000ffff167224 */ /* 0x000fe400078e0003 */
[----:B------:R-:W-:Y:S02]  /*1fc80*/  IMAD.MOV.U32 R5, RZ, RZ, R33 ;  /* 0x000000ffff057224 */ /* 0x000fe400078e0021 */
[----:B------:R-:W-:Y:S02]  /*1fc90*/  IMAD.MOV.U32 R3, RZ, RZ, R32 ;  /* 0x000000ffff037224 */ /* 0x000fe400078e0020 */
[----:B------:R-:W-:-:S07]  /*1fca0*/  IMAD.MOV.U32 R33, RZ, RZ, R38 ;  /* 0x000000ffff217224 */ /* 0x000fce00078e0026 */
.L_x_58915:
[----:B------:R-:W-:Y:S05]  /*1fcb0*/  BSYNC B1 ;  /* 0x0000000000017941 */ /* 0x000fea0003800000 */
.L_x_58913:
        /* <DEDUP_REMOVED lines=9> */
.L_x_58917:
[----:B------:R-:W-:Y:S02]  /*1fd50*/  IMAD.MOV.U32 R30, RZ, RZ, R22 ;  /* 0x000000ffff1e7224 */ /* 0x000fe400078e0016 */
[----:B------:R-:W-:Y:S02]  /*1fd60*/  IMAD.MOV.U32 R32, RZ, RZ, R5 ;  /* 0x000000ffff207224 */ /* 0x000fe400078e0005 */
[----:B------:R-:W-:Y:S02]  /*1fd70*/  IMAD.MOV.U32 R22, RZ, RZ, R7 ;  /* 0x000000ffff167224 */ /* 0x000fe400078e0007 */
[----:B------:R-:W-:-:S07]  /*1fd80*/  IMAD.MOV.U32 R5, RZ, RZ, R20 ;  /* 0x000000ffff057224 */ /* 0x000fce00078e0014 */
.L_x_58918:
[----:B------:R-:W-:Y:S05]  /*1fd90*/  BSYNC B1 ;  /* 0x0000000000017941 */ /* 0x000fea0003800000 */
.L_x_58916:
        /* <DEDUP_REMOVED lines=9> */
.L_x_58920:
[----:B------:R-:W-:Y:S02]  /*1fe30*/  IMAD.MOV.U32 R7, RZ, RZ, R30 ;  /* 0x000000ffff077224 */ /* 0x000fe400078e001e */
[----:B------:R-:W-:Y:S02]  /*1fe40*/  IMAD.MOV.U32 R20, RZ, RZ, R32 ;  /* 0x000000ffff147224 */ /* 0x000fe400078e0020 */
[----:B------:R-:W-:Y:S02]  /*1fe50*/  IMAD.MOV.U32 R30, RZ, RZ, R9 ;  /* 0x000000ffff1e7224 */ /* 0x000fe400078e0009 */
[----:B------:R-:W-:-:S07]  /*1fe60*/  IMAD.MOV.U32 R32, RZ, RZ, R19 ;  /* 0x000000ffff207224 */ /* 0x000fce00078e0013 */
.L_x_58921:
[----:B------:R-:W-:Y:S05]  /*1fe70*/  BSYNC B1 ;  /* 0x0000000000017941 */ /* 0x000fea0003800000 */
.L_x_58919:
        /* <DEDUP_REMOVED lines=9> */
.L_x_58923:
[----:B------:R-:W-:Y:S02]  /*1ff10*/  IMAD.MOV.U32 R9, RZ, RZ, R7 ;  /* 0x000000ffff097224 */ /* 0x000fe400078e0007 */
[----:B------:R-:W-:Y:S02]  /*1ff20*/  IMAD.MOV.U32 R19, RZ, RZ, R20 ;  /* 0x000000ffff137224 */ /* 0x000fe400078e0014 */
[----:B------:R-:W-:Y:S02]  /*1ff30*/  IMAD.MOV.U32 R7, RZ, RZ, R18 ;  /* 0x000000ffff077224 */ /* 0x000fe400078e0012 */
[----:B------:R-:W-:-:S07]  /*1ff40*/  IMAD.MOV.U32 R20, RZ, RZ, R11 ;  /* 0x000000ffff147224 */ /* 0x000fce00078e000b */
.L_x_58924:
[----:B------:R-:W-:Y:S05]  /*1ff50*/  BSYNC B1 ;  /* 0x0000000000017941 */ /* 0x000fea0003800000 */
.L_x_58922:
        /* <DEDUP_REMOVED lines=9> */
.L_x_58926:
[----:B------:R-:W-:Y:S02]  /*1fff0*/  IMAD.MOV.U32 R18, RZ, RZ, R9 ;  /* 0x000000ffff127224 */ /* 0x000fe400078e0009 */
[----:B------:R-:W-:Y:S02]  /*20000*/  IMAD.MOV.U32 R38, RZ, RZ, R19 ;  /* 0x000000ffff267224 */ /* 0x000fe400078e0013 */
[----:B------:R-:W-:Y:S02]  /*20010*/  IMAD.MOV.U32 R9, RZ, RZ, R16 ;  /* 0x000000ffff097224 */ /* 0x000fe400078e0010 */
[----:B------:R-:W-:-:S07]  /*20020*/  IMAD.MOV.U32 R19, RZ, RZ, R34 ;  /* 0x000000ffff137224 */ /* 0x000fce00078e0022 */
.L_x_58927:
[----:B------:R-:W-:Y:S05]  /*20030*/  BSYNC B1 ;  /* 0x0000000000017941 */ /* 0x000fea0003800000 */
.L_x_58925:
        /* <DEDUP_REMOVED lines=9> */
.L_x_58929:
[----:B------:R-:W-:Y:S02]  /*200d0*/  IMAD.MOV.U32 R16, RZ, RZ, R18 ;  /* 0x000000ffff107224 */ /* 0x000fe400078e0012 */
[----:B------:R-:W-:Y:S02]  /*200e0*/  IMAD.MOV.U32 R11, RZ, RZ, R38 ;  /* 0x000000ffff0b7224 */ /* 0x000fe400078e0026 */
[----:B------:R-:W-:Y:S02]  /*200f0*/  IMAD.MOV.U32 R18, RZ, RZ, R17 ;  /* 0x000000ffff127224 */ /* 0x000fe400078e0011 */
[----:B------:R-:W-:-:S07]  /*20100*/  IMAD.MOV.U32 R38, RZ, RZ, R35 ;  /* 0x000000ffff267224 */ /* 0x000fce00078e0023 */
.L_x_58930:
[----:B------:R-:W-:Y:S05]  /*20110*/  BSYNC B1 ;  /* 0x0000000000017941 */ /* 0x000fea0003800000 */
.L_x_58928:
        /* <DEDUP_REMOVED lines=9> */
.L_x_58932:
[----:B------:R-:W-:Y:S02]  /*201b0*/  IMAD.MOV.U32 R17, RZ, RZ, R16 ;  /* 0x000000ffff117224 */ /* 0x000fe400078e0010 */
[----:B------:R-:W-:Y:S02]  /*201c0*/  IMAD.MOV.U32 R34, RZ, RZ, R11 ;  /* 0x000000ffff227224 */ /* 0x000fe400078e000b */
[----:B------:R-:W-:Y:S02]  /*201d0*/  IMAD.MOV.U32 R16, RZ, RZ, R15 ;  /* 0x000000ffff107224 */ /* 0x000fe400078e000f */
[----:B------:R-:W-:-:S07]  /*201e0*/  IMAD.MOV.U32 R11, RZ, RZ, R36 ;  /* 0x000000ffff0b7224 */ /* 0x000fce00078e0024 */
.L_x_58933:
[----:B------:R-:W-:Y:S05]  /*201f0*/  BSYNC B1 ;  /* 0x0000000000017941 */ /* 0x000fea0003800000 */
.L_x_58931:
        /* <DEDUP_REMOVED lines=9> */
.L_x_58935:
[----:B------:R-:W-:Y:S02]  /*20290*/  IMAD.MOV.U32 R15, RZ, RZ, R17 ;  /* 0x000000ffff0f7224 */ /* 0x000fe400078e0011 */
[----:B------:R-:W-:Y:S02]  /*202a0*/  IMAD.MOV.U32 R35, RZ, RZ, R34 ;  /* 0x000000ffff237224 */ /* 0x000fe400078e0022 */
[----:B------:R-:W-:Y:S02]  /*202b0*/  IMAD.MOV.U32 R17, RZ, RZ, R14 ;  /* 0x000000ffff117224 */ /* 0x000fe400078e000e */
[----:B------:R-:W-:-:S07]  /*202c0*/  IMAD.MOV.U32 R34, RZ, RZ, R21 ;  /* 0x000000ffff227224 */ /* 0x000fce00078e0015 */
.L_x_58936:
[----:B------:R-:W-:Y:S05]  /*202d0*/  BSYNC B1 ;  /* 0x0000000000017941 */ /* 0x000fea0003800000 */
.L_x_58934:
        /* <DEDUP_REMOVED lines=16> */
.L_x_58938:
[----:B------:R-:W-:Y:S02]  /*203e0*/  IMAD.MOV.U32 R4, RZ, RZ, R27 ;  /* 0x000000ffff047224 */ /* 0x000fe400078e001b */
[----:B------:R-:W-:Y:S01]  /*203f0*/  IMAD.MOV.U32 R14, RZ, RZ, R43 ;  /* 0x000000ffff0e7224 */ /* 0x000fe200078e002b */
[----:B------:R-:W-:Y:S01]  /*20400*/  MOV R43, R12 ;  /* 0x0000000c002b7202 */ /* 0x000fe20000000f00 */
[----:B------:R-:W-:-:S07]  /*20410*/  IMAD.MOV.U32 R27, RZ, RZ, R6 ;  /* 0x000000ffff1b7224 */ /* 0x000fce00078e0006 */
.L_x_58939:
[----:B------:R-:W-:Y:S05]  /*20420*/  BSYNC B1 ;  /* 0x0000000000017941 */ /* 0x000fea0003800000 */
.L_x_58937:
        /* <DEDUP_REMOVED lines=9> */
.L_x_58941:
[----:B------:R-:W-:Y:S02]  /*204c0*/  IMAD.MOV.U32 R6, RZ, RZ, R4 ;  /* 0x000000ffff067224 */ /* 0x000fe400078e0004 */
[----:B------:R-:W-:Y:S01]  /*204d0*/  IMAD.MOV.U32 R12, RZ, RZ, R14 ;  /* 0x000000ffff0c7224 */ /* 0x000fe200078e000e */
[----:B------:R-:W-:Y:S01]  /*204e0*/  MOV R14, R8 ;  /* 0x00000008000e7202 */ /* 0x000fe20000000f00 */
[----:B------:R-:W-:-:S07]  /*204f0*/  IMAD.MOV.U32 R4, RZ, RZ, R13 ;  /* 0x000000ffff047224 */ /* 0x000fce00078e000d */
.L_x_58942:
[----:B------:R-:W-:Y:S05]  /*20500*/  BSYNC B1 ;  /* 0x0000000000017941 */ /* 0x000fea0003800000 */
.L_x_58940:
        /* <DEDUP_REMOVED lines=9> */
.L_x_58944:
[----:B------:R-:W-:Y:S02]  /*205a0*/  IMAD.MOV.U32 R8, RZ, RZ, R6 ;  /* 0x000000ffff087224 */ /* 0x000fe400078e0006 */
[----:B------:R-:W-:Y:S01]  /*205b0*/  IMAD.MOV.U32 R36, RZ, RZ, R12 ;  /* 0x000000ffff247224 */ /* 0x000fe200078e000c */
[----:B------:R-:W-:Y:S01]  /*205c0*/  MOV R12, R29 ;  /* 0x0000001d000c7202 */ /* 0x000fe20000000f00 */
[----:B------:R-:W-:-:S07]  /*205d0*/  IMAD.MOV.U32 R6, RZ, RZ, R23 ;  /* 0x000000ffff067224 */ /* 0x000fce00078e0017 */
.L_x_58945:
[----:B------:R-:W-:Y:S05]  /*205e0*/  BSYNC B1 ;  /* 0x0000000000017941 */ /* 0x000fea0003800000 */
.L_x_58943:
        /* <DEDUP_REMOVED lines=9> */
.L_x_58947:
[----:B------:R-:W-:Y:S02]  /*20680*/  IMAD.MOV.U32 R13, RZ, RZ, R8 ;  /* 0x000000ffff0d7224 */ /* 0x000fe400078e0008 */
[----:B------:R-:W-:Y:S01]  /*20690*/  IMAD.MOV.U32 R21, RZ, RZ, R36 ;  /* 0x000000ffff157224 */ /* 0x000fe200078e0024 */
[----:B------:R-:W-:Y:S01]  /*206a0*/  MOV R36, R31 ;  /* 0x0000001f00247202 */ /* 0x000fe20000000f00 */
[----:B------:R-:W-:-:S07]  /*206b0*/  IMAD.MOV.U32 R8, RZ, RZ, R10 ;  /* 0x000000ffff087224 */ /* 0x000fce00078e000a */
.L_x_58948:
[----:B------:R-:W-:Y:S05]  /*206c0*/  BSYNC B1 ;  /* 0x0000000000017941 */ /* 0x000fea0003800000 */
.L_x_58946:
        /* <DEDUP_REMOVED lines=9> */
.L_x_58950:
[----:B------:R-:W-:Y:S02]  /*20760*/  IMAD.MOV.U32 R10, RZ, RZ, R13 ;  /* 0x000000ffff0a7224 */ /* 0x000fe400078e000d */
[----:B------:R-:W-:Y:S01]  /*20770*/  IMAD.MOV.U32 R29, RZ, RZ, R21 ;  /* 0x000000ffff1d7224 */ /* 0x000fe200078e0015 */
[----:B------:R-:W-:Y:S01]  /*20780*/  MOV R21, R28 ;  /* 0x0000001c00157202 */ /* 0x000fe20000000f00 */
[----:B------:R-:W-:-:S07]  /*20790*/  IMAD.MOV.U32 R13, RZ, RZ, R26 ;  /* 0x000000ffff0d7224 */ /* 0x000fce00078e001a */
.L_x_58951:
[----:B------:R-:W-:Y:S05]  /*207a0*/  BSYNC B1 ;  /* 0x0000000000017941 */ /* 0x000fea0003800000 */
.L_x_58949:
        /* <DEDUP_REMOVED lines=9> */
.L_x_58953:
[----:B------:R-:W-:Y:S02]  /*20840*/  IMAD.MOV.U32 R28, RZ, RZ, R10 ;  /* 0x000000ffff1c7224 */ /* 0x000fe400078e000a */
[----:B------:R-:W-:Y:S01]  /*20850*/  IMAD.MOV.U32 R31, RZ, RZ, R29 ;  /* 0x000000ffff1f7224 */ /* 0x000fe200078e001d */
[----:B------:R-:W-:Y:S01]  /*20860*/  MOV R29, R24 ;  /* 0x00000018001d7202 */ /* 0x000fe20000000f00 */
[----:B------:R-:W-:-:S07]  /*20870*/  IMAD.MOV.U32 R10, RZ, RZ, R25 ;  /* 0x000000ffff0a7224 */ /* 0x000fce00078e0019 */
.L_x_58954:
[----:B------:R-:W-:Y:S05]  /*20880*/  BSYNC B1 ;  /* 0x0000000000017941 */ /* 0x000fea0003800000 */
.L_x_58952:
        /* <DEDUP_REMOVED lines=9> */
.L_x_58956:
[----:B------:R-:W-:Y:S02]  /*20920*/  IMAD.MOV.U32 R44, RZ, RZ, R28 ;  /* 0x000000ffff2c7224 */ /* 0x000fe400078e001c */
[----:B------:R-:W-:Y:S01]  /*20930*/  IMAD.MOV.U32 R46, RZ, RZ, R31 ;  /* 0x000000ffff2e7224 */ /* 0x000fe200078e001f */
[----:B------:R-:W-:Y:S01]  /*20940*/  MOV R31, R33 ;  /* 0x00000021001f7202 */ /* 0x000fe20000000f00 */
[----:B------:R-:W-:-:S07]  /*20950*/  IMAD.MOV.U32 R28, RZ, RZ, R3 ;  /* 0x000000ffff1c7224 */ /* 0x000fce00078e0003 */
.L_x_58957:
[----:B------:R-:W-:Y:S05]  /*20960*/  BSYNC B1 ;  /* 0x0000000000017941 */ /* 0x000fea0003800000 */
.L_x_58955:
        /* <DEDUP_REMOVED lines=9> */
.L_x_58959:
[----:B------:R-:W-:Y:S02]  /*20a00*/  IMAD.MOV.U32 R3, RZ, RZ, R44 ;  /* 0x000000ffff037224 */ /* 0x000fe400078e002c */
[----:B------:R-:W-:Y:S01]  /*20a10*/  IMAD.MOV.U32 R33, RZ, RZ, R46 ;  /* 0x000000ffff217224 */ /* 0x000fe200078e002e */
[----:B------:R-:W-:Y:S01]  /*20a20*/  MOV R46, R5 ;  /* 0x00000005002e7202 */ /* 0x000fe20000000f00 */
[----:B------:R-:W-:-:S07]  /*20a30*/  IMAD.MOV.U32 R44, RZ, RZ, R22 ;  /* 0x000000ffff2c7224 */ /* 0x000fce00078e0016 */
.L_x_58960:
[----:B------:R-:W-:Y:S05]  /*20a40*/  BSYNC B1 ;  /* 0x0000000000017941 */ /* 0x000fea0003800000 */
.L_x_58958:
        /* <DEDUP_REMOVED lines=9> */
.L_x_58962:
[----:B------:R-:W-:Y:S02]  /*20ae0*/  IMAD.MOV.U32 R48, RZ, RZ, R3 ;  /* 0x000000ffff307224 */ /* 0x000fe400078e0003 */
[----:B------:R-:W-:Y:S01]  /*20af0*/  IMAD.MOV.U32 R5, RZ, RZ, R33 ;  /* 0x000000ffff057224 */ /* 0x000fe200078e0021 */
[----:B------:R-:W-:Y:S01]  /*20b00*/  MOV R33, R32 ;  /* 0x0000002000217202 */ /* 0x000fe20000000f00 */
[----:B------:R-:W-:-:S07]  /*20b10*/  IMAD.MOV.U32 R3, RZ, RZ, R30 ;  /* 0x000000ffff037224 */ /* 0x000fce00078e001e */
.L_x_58963:
[----:B------:R-:W-:Y:S05]  /*20b20*/  BSYNC B1 ;  /* 0x0000000000017941 */ /* 0x000fea0003800000 */
.L_x_58961:
        /* <DEDUP_REMOVED lines=9> */
.L_x_58965:
[----:B------:R-:W-:Y:S02]  /*20bc0*/  IMAD.MOV.U32 R30, RZ, RZ, R48 ;  /* 0x000000ffff1e7224 */ /* 0x000fe400078e0030 */
[----:B------:R-:W-:Y:S01]  /*20bd0*/  IMAD.MOV.U32 R32, RZ, RZ, R5 ;  /* 0x000000ffff207224 */ /* 0x000fe200078e0005 */
[----:B------:R-:W-:Y:S01]  /*20be0*/  MOV R5, R20 ;  /* 0x0000001400057202 */ /* 0x000fe20000000f00 */
[----:B------:R-:W-:-:S07]  /*20bf0*/  IMAD.MOV.U32 R48, RZ, RZ, R7 ;  /* 0x000000ffff307224 */ /* 0x000fce00078e0007 */
.L_x_58966:
[----:B------:R-:W-:Y:S05]  /*20c00*/  BSYNC B1 ;  /* 0x0000000000017941 */ /* 0x000fea0003800000 */
.L_x_58964:
        /* <DEDUP_REMOVED lines=9> */
.L_x_58968:
[----:B------:R-:W-:Y:S02]  /*20ca0*/  IMAD.MOV.U32 R7, RZ, RZ, R30 ;  /* 0x000000ffff077224 */ /* 0x000fe400078e001e */
[----:B------:R-:W-:Y:S01]  /*20cb0*/  IMAD.MOV.U32 R45, RZ, RZ, R32 ;  /* 0x000000ffff2d7224 */ /* 0x000fe200078e0020 */
[----:B------:R-:W-:Y:S01]  /*20cc0*/  MOV R32, R19 ;  /* 0x0000001300207202 */ /* 0x000fe20000000f00 */
[----:B------:R-:W-:-:S07]  /*20cd0*/  IMAD.MOV.U32 R30, RZ, RZ, R9 ;  /* 0x000000ffff1e7224 */ /* 0x000fce00078e0009 */
.L_x_58969:
[----:B------:R-:W-:Y:S05]  /*20ce0*/  BSYNC B1 ;  /* 0x0000000000017941 */ /* 0x000fea0003800000 */
.L_x_58967:
        /* <DEDUP_REMOVED lines=9> */
.L_x_58971:
[----:B------:R-:W-:Y:S02]  /*20d80*/  IMAD.MOV.U32 R9, RZ, RZ, R7 ;  /* 0x000000ffff097224 */ /* 0x000fe400078e0007 */
[----:B------:R-:W-:Y:S01]  /*20d90*/  IMAD.MOV.U32 R47, RZ, RZ, R45 ;  /* 0x000000ffff2f7224 */ /* 0x000fe200078e002d */
[----:B------:R-:W-:Y:S01]  /*20da0*/  MOV R45, R38 ;  /* 0x00000026002d7202 */ /* 0x000fe20000000f00 */
[----:B------:R-:W-:-:S07]  /*20db0*/  IMAD.MOV.U32 R7, RZ, RZ, R18 ;  /* 0x000000ffff077224 */ /* 0x000fce00078e0012 */
.L_x_58972:
[----:B------:R-:W-:Y:S05]  /*20dc0*/  BSYNC B1 ;  /* 0x0000000000017941 */ /* 0x000fea0003800000 */
.L_x_58970:
        /* <DEDUP_REMOVED lines=9> */
.L_x_58974:
[----:B------:R-:W-:Y:S02]  /*20e60*/  IMAD.MOV.U32 R50, RZ, RZ, R9 ;  /* 0x000000ffff327224 */ /* 0x000fe400078e0009 */
[----:B------:R-:W-:Y:S01]  /*20e70*/  IMAD.MOV.U32 R49, RZ, RZ, R47 ;  /* 0x000000ffff317224 */ /* 0x000fe200078e002f */
[----:B------:R-:W-:Y:S01]  /*20e80*/  MOV R47, R11 ;  /* 0x0000000b002f7202 */ /* 0x000fe20000000f00 */
[----:B------:R-:W-:-:S07]  /*20e90*/  IMAD.MOV.U32 R9, RZ, RZ, R16 ;  /* 0x000000ffff097224 */ /* 0x000fce00078e0010 */
.L_x_58975:
[----:B------:R-:W-:Y:S05]  /*20ea0*/  BSYNC B1 ;  /* 0x0000000000017941 */ /* 0x000fea0003800000 */
.L_x_58973:
        /* <DEDUP_REMOVED lines=9> */
.L_x_58977:
[----:B------:R-:W-:Y:S02]  /*20f40*/  IMAD.MOV.U32 R11, RZ, RZ, R50 ;  /* 0x000000ffff0b7224 */ /* 0x000fe400078e0032 */
[----:B------:R-:W-:Y:S01]  /*20f50*/  IMAD.MOV.U32 R51, RZ, RZ, R49 ;  /* 0x000000ffff337224 */ /* 0x000fe200078e0031 */
[----:B------:R-:W-:Y:S01]  /*20f60*/  MOV R49, R34 ;  /* 0x0000002200317202 */ /* 0x000fe20000000f00 */
[----:B------:R-:W-:-:S07]  /*20f70*/  IMAD.MOV.U32 R50, RZ, RZ, R17 ;  /* 0x000000ffff327224 */ /* 0x000fce00078e0011 */
.L_x_58978:
[----:B------:R-:W-:Y:S05]  /*20f80*/  BSYNC B1 ;  /* 0x0000000000017941 */ /* 0x000fea0003800000 */
.L_x_58976:
        /* <DEDUP_REMOVED lines=9> */
.L_x_58980:
[----:B------:R-:W-:Y:S02]  /*21020*/  IMAD.MOV.U32 R52, RZ, RZ, R11 ;  /* 0x000000ffff347224 */ /* 0x000fe400078e000b */
[----:B------:R-:W-:Y:S01]  /*21030*/  IMAD.MOV.U32 R54, RZ, RZ, R51 ;  /* 0x000000ffff367224 */ /* 0x000fe200078e0033 */
[----:B------:R-:W-:Y:S01]  /*21040*/  MOV R51, R35 ;  /* 0x0000002300337202 */ /* 0x000fe20000000f00 */
[----:B------:R-:W-:-:S07]  /*21050*/  IMAD.MOV.U32 R11, RZ, RZ, R15 ;  /* 0x000000ffff0b7224 */ /* 0x000fce00078e000f */
.L_x_58981:
[----:B------:R-:W-:Y:S05]  /*21060*/  BSYNC B1 ;  /* 0x0000000000017941 */ /* 0x000fea0003800000 */
.L_x_58979:
        /* <DEDUP_REMOVED lines=16> */
.L_x_58983:
[----:B------:R-:W-:Y:S01]  /*21170*/  IMAD.MOV.U32 R26, RZ, RZ, R27 ;  /* 0x000000ffff1a7224 */ /* 0x000fe200078e001b */
[----:B------:R-:W-:Y:S01]  /*21180*/  MOV R42, R43 ;  /* 0x0000002b002a7202 */ /* 0x000fe20000000f00 */
[----:B------:R-:W-:Y:S02]  /*21190*/  IMAD.MOV.U32 R27, RZ, RZ, R4 ;  /* 0x000000ffff1b7224 */ /* 0x000fe400078e0004 */
[----:B------:R-:W-:-:S07]  /*211a0*/  IMAD.MOV.U32 R43, RZ, RZ, R14 ;  /* 0x000000ffff2b7224 */ /* 0x000fce00078e000e */
.L_x_58984:
[----:B------:R-:W-:Y:S05]  /*211b0*/  BSYNC B1 ;  /* 0x0000000000017941 */ /* 0x000fea0003800000 */
.L_x_58982:
        /* <DEDUP_REMOVED lines=9> */
.L_x_58986:
[----:B------:R-:W-:Y:S01]  /*21250*/  IMAD.MOV.U32 R25, RZ, RZ, R26 ;  /* 0x000000ffff197224 */ /* 0x000fe200078e001a */
[----:B------:R-:W-:Y:S01]  /*21260*/  MOV R41, R42 ;  /* 0x0000002a00297202 */ /* 0x000fe20000000f00 */
[----:B------:R-:W-:Y:S02]  /*21270*/  IMAD.MOV.U32 R26, RZ, RZ, R6 ;  /* 0x000000ffff1a7224 */ /* 0x000fe400078e0006 */
[----:B------:R-:W-:-:S07]  /*21280*/  IMAD.MOV.U32 R42, RZ, RZ, R12 ;  /* 0x000000ffff2a7224 */ /* 0x000fce00078e000c */
.L_x_58987:
[----:B------:R-:W-:Y:S05]  /*21290*/  BSYNC B1 ;  /* 0x0000000000017941 */ /* 0x000fea0003800000 */
.L_x_58985:
        /* <DEDUP_REMOVED lines=9> */
.L_x_58989:
[----:B------:R-:W-:Y:S01]  /*21330*/  IMAD.MOV.U32 R24, RZ, RZ, R25 ;  /* 0x000000ffff187224 */ /* 0x000fe200078e0019 */
[----:B------:R-:W-:Y:S01]  /*21340*/  MOV R40, R41 ;  /* 0x0000002900287202 */ /* 0x000fe20000000f00 */
[----:B------:R-:W-:Y:S02]  /*21350*/  IMAD.MOV.U32 R25, RZ, RZ, R8 ;  /* 0x000000ffff197224 */ /* 0x000fe400078e0008 */
[----:B------:R-:W-:-:S07]  /*21360*/  IMAD.MOV.U32 R41, RZ, RZ, R36 ;  /* 0x000000ffff297224 */ /* 0x000fce00078e0024 */
.L_x_58990:
[----:B------:R-:W-:Y:S05]  /*21370*/  BSYNC B1 ;  /* 0x0000000000017941 */ /* 0x000fea0003800000 */
.L_x_58988:
        /* <DEDUP_REMOVED lines=9> */
.L_x_58992:
[----:B------:R-:W-:Y:S01]  /*21410*/  IMAD.MOV.U32 R23, RZ, RZ, R24 ;  /* 0x000000ffff177224 */ /* 0x000fe200078e0018 */
[----:B------:R-:W-:Y:S01]  /*21420*/  MOV R39, R40 ;  /* 0x0000002800277202 */ /* 0x000fe20000000f00 */
[----:B------:R-:W-:Y:S02]  /*21430*/  IMAD.MOV.U32 R24, RZ, RZ, R13 ;  /* 0x000000ffff187224 */ /* 0x000fe400078e000d */
[----:B------:R-:W-:-:S07]  /*21440*/  IMAD.MOV.U32 R40, RZ, RZ, R21 ;  /* 0x000000ffff287224 */ /* 0x000fce00078e0015 */
.L_x_58993:
[----:B------:R-:W-:Y:S05]  /*21450*/  BSYNC B1 ;  /* 0x0000000000017941 */ /* 0x000fea0003800000 */
.L_x_58991:
        /* <DEDUP_REMOVED lines=9> */
.L_x_58995:
[----:B------:R-:W-:Y:S01]  /*214f0*/  IMAD.MOV.U32 R22, RZ, RZ, R23 ;  /* 0x000000ffff167224 */ /* 0x000fe200078e0017 */
[----:B------:R-:W-:Y:S01]  /*21500*/  MOV R38, R39 ;  /* 0x0000002700267202 */ /* 0x000fe20000000f00 */
[----:B------:R-:W-:Y:S02]  /*21510*/  IMAD.MOV.U32 R23, RZ, RZ, R10 ;  /* 0x000000ffff177224 */ /* 0x000fe400078e000a */
[----:B------:R-:W-:-:S07]  /*21520*/  IMAD.MOV.U32 R39, RZ, RZ, R29 ;  /* 0x000000ffff277224 */ /* 0x000fce00078e001d */
.L_x_58996:
[----:B------:R-:W-:Y:S05]  /*21530*/  BSYNC B1 ;  /* 0x0000000000017941 */ /* 0x000fea0003800000 */
.L_x_58994:
        /* <DEDUP_REMOVED lines=9> */
.L_x_58998:
[----:B------:R-:W-:Y:S01]  /*215d0*/  IMAD.MOV.U32 R21, RZ, RZ, R22 ;  /* 0x000000ffff157224 */ /* 0x000fe200078e0016 */
[----:B------:R-:W-:Y:S01]  /*215e0*/  MOV R37, R38 ;  /* 0x0000002600257202 */ /* 0x000fe20000000f00 */
[----:B------:R-:W-:Y:S02]  /*215f0*/  IMAD.MOV.U32 R22, RZ, RZ, R28 ;  /* 0x000000ffff167224 */ /* 0x000fe400078e001c */
[----:B------:R-:W-:-:S07]  /*21600*/  IMAD.MOV.U32 R38, RZ, RZ, R31 ;  /* 0x000000ffff267224 */ /* 0x000fce00078e001f */
.L_x_58999:
[----:B------:R-:W-:Y:S05]  /*21610*/  BSYNC B1 ;  /* 0x0000000000017941 */ /* 0x000fea0003800000 */
.L_x_58997:
        /* <DEDUP_REMOVED lines=9> */
.L_x_59001:
[----:B------:R-:W-:Y:S01]  /*216b0*/  IMAD.MOV.U32 R20, RZ, RZ, R21 ;  /* 0x000000ffff147224 */ /* 0x000fe200078e0015 */
[----:B------:R-:W-:Y:S01]  /*216c0*/  MOV R36, R37 ;  /* 0x0000002500247202 */ /* 0x000fe20000000f00 */
[----:B------:R-:W-:Y:S02]  /*216d0*/  IMAD.MOV.U32 R21, RZ, RZ, R44 ;  /* 0x000000ffff157224 */ /* 0x000fe400078e002c */
[----:B------:R-:W-:-:S07]  /*216e0*/  IMAD.MOV.U32 R37, RZ, RZ, R46 ;  /* 0x000000ffff257224 */ /* 0x000fce00078e002e */
.L_x_59002:
[----:B------:R-:W-:Y:S05]  /*216f0*/  BSYNC B1 ;  /* 0x0000000000017941 */ /* 0x000fea0003800000 */
.L_x_59000:
        /* <DEDUP_REMOVED lines=9> */
.L_x_59004:
[----:B------:R-:W-:Y:S01]  /*21790*/  IMAD.MOV.U32 R19, RZ, RZ, R20 ;  /* 0x000000ffff137224 */ /* 0x000fe200078e0014 */
[----:B------:R-:W-:Y:S01]  /*217a0*/  MOV R35, R36 ;  /* 0x0000002400237202 */ /* 0x000fe20000000f00 */
[----:B------:R-:W-:Y:S02]  /*217b0*/  IMAD.MOV.U32 R20, RZ, RZ, R3 ;  /* 0x000000ffff147224 */ /* 0x000fe400078e0003 */
[----:B------:R-:W-:-:S07]  /*217c0*/  IMAD.MOV.U32 R36, RZ, RZ, R33 ;  /* 0x000000ffff247224 */ /* 0x000fce00078e0021 */
.L_x_59005:
[----:B------:R-:W-:Y:S05]  /*217d0*/  BSYNC B1 ;  /* 0x0000000000017941 */ /* 0x000fea0003800000 */
.L_x_59003:
        /* <DEDUP_REMOVED lines=9> */
.L_x_59007:
[----:B------:R-:W-:Y:S01]  /*21870*/  IMAD.MOV.U32 R18, RZ, RZ, R19 ;  /* 0x000000ffff127224 */ /* 0x000fe200078e0013 */
[----:B------:R-:W-:Y:S01]  /*21880*/  MOV R34, R35 ;  /* 0x0000002300227202 */ /* 0x000fe20000000f00 */
[----:B------:R-:W-:Y:S02]  /*21890*/  IMAD.MOV.U32 R19, RZ, RZ, R48 ;  /* 0x000000ffff137224 */ /* 0x000fe400078e0030 */
[----:B------:R-:W-:-:S07]  /*218a0*/  IMAD.MOV.U32 R35, RZ, RZ, R5 ;  /* 0x000000ffff237224 */ /* 0x000fce00078e0005 */
.L_x_59008:
[----:B------:R-:W-:Y:S05]  /*218b0*/  BSYNC B1 ;  /* 0x0000000000017941 */ /* 0x000fea0003800000 */
.L_x_59006:
        /* <DEDUP_REMOVED lines=9> */
.L_x_59010:
[----:B------:R-:W-:Y:S01]  /*21950*/  IMAD.MOV.U32 R17, RZ, RZ, R18 ;  /* 0x000000ffff117224 */ /* 0x000fe200078e0012 */
[----:B------:R-:W-:Y:S01]  /*21960*/  MOV R33, R34 ;  /* 0x0000002200217202 */ /* 0x000fe20000000f00 */
[----:B------:R-:W-:Y:S02]  /*21970*/  IMAD.MOV.U32 R18, RZ, RZ, R30 ;  /* 0x000000ffff127224 */ /* 0x000fe400078e001e */
[----:B------:R-:W-:-:S07]  /*21980*/  IMAD.MOV.U32 R34, RZ, RZ, R32 ;  /* 0x000000ffff227224 */ /* 0x000fce00078e0020 */
.L_x_59011:
[----:B------:R-:W-:Y:S05]  /*21990*/  BSYNC B1 ;  /* 0x0000000000017941 */ /* 0x000fea0003800000 */
.L_x_59009:
        /* <DEDUP_REMOVED lines=9> */
.L_x_59013:
[----:B------:R-:W-:Y:S01]  /*21a30*/  IMAD.MOV.U32 R16, RZ, RZ, R17 ;  /* 0x000000ffff107224 */ /* 0x000fe200078e0011 */
[----:B------:R-:W-:Y:S01]  /*21a40*/  MOV R32, R33 ;  /* 0x0000002100207202 */ /* 0x000fe20000000f00 */
[----:B------:R-:W-:Y:S02]  /*21a50*/  IMAD.MOV.U32 R17, RZ, RZ, R7 ;  /* 0x000000ffff117224 */ /* 0x000fe400078e0007 */
[----:B------:R-:W-:-:S07]  /*21a60*/  IMAD.MOV.U32 R33, RZ, RZ, R45 ;  /* 0x000000ffff217224 */ /* 0x000fce00078e002d */
.L_x_59014:
[----:B------:R-:W-:Y:S05]  /*21a70*/  BSYNC B1 ;  /* 0x0000000000017941 */ /* 0x000fea0003800000 */
.L_x_59012:
        /* <DEDUP_REMOVED lines=9> */
.L_x_59016:
[----:B------:R-:W-:Y:S01]  /*21b10*/  IMAD.MOV.U32 R15, RZ, RZ, R16 ;  /* 0x000000ffff0f7224 */ /* 0x000fe200078e0010 */
[----:B------:R-:W-:Y:S01]  /*21b20*/  MOV R31, R32 ;  /* 0x00000020001f7202 */ /* 0x000fe20000000f00 */
[----:B------:R-:W-:Y:S02]  /*21b30*/  IMAD.MOV.U32 R16, RZ, RZ, R9 ;  /* 0x000000ffff107224 */ /* 0x000fe400078e0009 */
[----:B------:R-:W-:-:S07]  /*21b40*/  IMAD.MOV.U32 R32, RZ, RZ, R47 ;  /* 0x000000ffff207224 */ /* 0x000fce00078e002f */
.L_x_59017:
[----:B------:R-:W-:Y:S05]  /*21b50*/  BSYNC B1 ;  /* 0x0000000000017941 */ /* 0x000fea0003800000 */
.L_x_59015:
        /* <DEDUP_REMOVED lines=9> */
.L_x_59019:
[----:B------:R-:W-:Y:S01]  /*21bf0*/  IMAD.MOV.U32 R14, RZ, RZ, R15 ;  /* 0x000000ffff0e7224 */ /* 0x000fe200078e000f */
[----:B------:R-:W-:Y:S01]  /*21c00*/  MOV R30, R31 ;  /* 0x0000001f001e7202 */ /* 0x000fe20000000f00 */
[----:B------:R-:W-:Y:S02]  /*21c10*/  IMAD.MOV.U32 R15, RZ, RZ, R50 ;  /* 0x000000ffff0f7224 */ /* 0x000fe400078e0032 */
[----:B------:R-:W-:-:S07]  /*21c20*/  IMAD.MOV.U32 R31, RZ, RZ, R49 ;  /* 0x000000ffff1f7224 */ /* 0x000fce00078e0031 */
.L_x_59020:
[----:B------:R-:W-:Y:S05]  /*21c30*/  BSYNC B1 ;  /* 0x0000000000017941 */ /* 0x000fea0003800000 */
.L_x_59018:
        /* <DEDUP_REMOVED lines=9> */
.L_x_59022:
[----:B------:R-:W-:Y:S01]  /*21cd0*/  IMAD.MOV.U32 R13, RZ, RZ, R14 ;  /* 0x000000ffff0d7224 */ /* 0x000fe200078e000e */
[----:B------:R-:W-:Y:S01]  /*21ce0*/  MOV R29, R30 ;  /* 0x0000001e001d7202 */ /* 0x000fe20000000f00 */
[----:B------:R-:W-:Y:S02]  /*21cf0*/  IMAD.MOV.U32 R14, RZ, RZ, R11 ;  /* 0x000000ffff0e7224 */ /* 0x000fe400078e000b */
[----:B------:R-:W-:-:S07]  /*21d00*/  IMAD.MOV.U32 R30, RZ, RZ, R51 ;  /* 0x000000ffff1e7224 */ /* 0x000fce00078e0033 */
.L_x_59023:
[----:B------:R-:W-:Y:S05]  /*21d10*/  BSYNC B1 ;  /* 0x0000000000017941 */ /* 0x000fea0003800000 */
.L_x_59021:
        /* <DEDUP_REMOVED lines=9> */
.L_x_59025:
[----:B------:R-:W-:Y:S01]  /*21db0*/  IMAD.MOV.U32 R12, RZ, RZ, R13 ;  /* 0x000000ffff0c7224 */ /* 0x000fe200078e000d */
[----:B------:R-:W-:Y:S01]  /*21dc0*/  MOV R28, R29 ;  /* 0x0000001d001c7202 */ /* 0x000fe20000000f00 */
[----:B------:R-:W-:Y:S02]  /*21dd0*/  IMAD.MOV.U32 R13, RZ, RZ, R52 ;  /* 0x000000ffff0d7224 */ /* 0x000fe400078e0034 */
[----:B------:R-:W-:-:S07]  /*21de0*/  IMAD.MOV.U32 R29, RZ, RZ, R54 ;  /* 0x000000ffff1d7224 */ /* 0x000fce00078e0036 */
.L_x_59026:
[----:B------:R-:W-:Y:S05]  /*21df0*/  BSYNC B1 ;  /* 0x0000000000017941 */ /* 0x000fea0003800000 */
.L_x_59024:
[----:B------:R-:W-:Y:S01]  /*21e00*/  FADD.FTZ R54, R59, R57 ;  /* 0x000000393b367221 */ /* 0x000fe20000010000 */
[----:B------:R-:W-:-:S07]  /*21e10*/  IMAD.MOV.U32 R55, RZ, RZ, R0 ;  /* 0x000000ffff377224 */ /* 0x000fce00078e0000 */
.L_x_58306:
[----:B------:R-:W-:Y:S05]  /*21e20*/  BSYNC B0 ;  /* 0x0000000000007941 */ /* 0x000fea0003800000 */
.L_x_58305:
        /* <DEDUP_REMOVED lines=62> */
.L_x_59030:
[----:B------:R-:W-:Y:S02]  /*22210*/  IMAD.MOV.U32 R55, RZ, RZ, R27 ;  /* 0x000000ffff377224 */ /* 0x000fe400078e001b */
[----:B------:R-:W-:Y:S02]  /*22220*/  IMAD.MOV.U32 R54, RZ, RZ, R43 ;  /* 0x000000ffff367224 */ /* 0x000fe400078e002b */
[----:B------:R-:W-:Y:S02]  /*22230*/  IMAD.MOV.U32 R27, RZ, RZ, R26 ;  /* 0x000000ffff1b7224 */ /* 0x000fe400078e001a */
[----:B------:R-:W-:-:S07]  /*22240*/  IMAD.MOV.U32 R43, RZ, RZ, R42 ;  /* 0x000000ffff2b7224 */ /* 0x000fce00078e002a */
.L_x_59031:
[----:B------:R-:W-:Y:S05]  /*22250*/  BSYNC B1 ;  /* 0x0000000000017941 */ /* 0x000fea0003800000 */
.L_x_59029:
        /* <DEDUP_REMOVED lines=9> */
.L_x_59033:
[----:B------:R-:W-:Y:S02]  /*222f0*/  IMAD.MOV.U32 R63, RZ, RZ, R55 ;  /* 0x000000ffff3f7224 */ /* 0x000fe400078e0037 */
[----:B------:R-:W-:Y:S02]  /*22300*/  IMAD.MOV.U32 R61, RZ, RZ, R54 ;  /* 0x000000ffff3d7224 */ /* 0x000fe400078e0036 */
[----:B------:R-:W-:Y:S02]  /*22310*/  IMAD.MOV.U32 R55, RZ, RZ, R25 ;  /* 0x000000ffff377224 */ /* 0x000fe400078e0019 */
[----:B------:R-:W-:-:S07]  /*22320*/  IMAD.MOV.U32 R54, RZ, RZ, R41 ;  /* 0x000000ffff367224 */ /* 0x000fce00078e0029 */
.L_x_59034:
[----:B------:R-:W-:Y:S05]  /*22330*/  BSYNC B1 ;  /* 0x0000000000017941 */ /* 0x000fea0003800000 */
.L_x_59032:
        /* <DEDUP_REMOVED lines=9> */
.L_x_59036:
[----:B------:R-:W-:Y:S02]  /*223d0*/  IMAD.MOV.U32 R42, RZ, RZ, R63 ;  /* 0x000000ffff2a7224 */ /* 0x000fe400078e003f */
[----:B------:R-:W-:Y:S02]  /*223e0*/  IMAD.MOV.U32 R26, RZ, RZ, R61 ;  /* 0x000000ffff1a7224 */ /* 0x000fe400078e003d */
[----:B------:R-:W-:Y:S02]  /*223f0*/  IMAD.MOV.U32 R63, RZ, RZ, R24 ;  /* 0x000000ffff3f7224 */ /* 0x000fe400078e0018 */
[----:B------:R-:W-:-:S07]  /*22400*/  IMAD.MOV.U32 R61, RZ, RZ, R40 ;  /* 0x000000ffff3d7224 */ /* 0x000fce00078e0028 */
.L_x_59037:
[----:B------:R-:W-:Y:S05]  /*22410*/  BSYNC B1 ;  /* 0x0000000000017941 */ /* 0x000fea0003800000 */
.L_x_59035:
        /* <DEDUP_REMOVED lines=9> */
.L_x_59039:
[----:B------:R-:W-:Y:S02]  /*224b0*/  IMAD.MOV.U32 R41, RZ, RZ, R42 ;  /* 0x000000ffff297224 */ /* 0x000fe400078e002a */
[----:B------:R-:W-:Y:S02]  /*224c0*/  IMAD.MOV.U32 R25, RZ, RZ, R26 ;  /* 0x000000ffff197224 */ /* 0x000fe400078e001a */
[----:B------:R-:W-:Y:S02]  /*224d0*/  IMAD.MOV.U32 R42, RZ, RZ, R23 ;  /* 0x000000ffff2a7224 */ /* 0x000fe400078e0017 */
[----:B------:R-:W-:-:S07]  /*224e0*/  IMAD.MOV.U32 R26, RZ, RZ, R39 ;  /* 0x000000ffff1a7224 */ /* 0x000fce00078e0027 */
.L_x_59040:
[----:B------:R-:W-:Y:S05]  /*224f0*/  BSYNC B1 ;  /* 0x0000000000017941 */ /* 0x000fea0003800000 */
.L_x_59038:
        /* <DEDUP_REMOVED lines=9> */
.L_x_59042:
[----:B------:R-:W-:Y:S02]  /*22590*/  IMAD.MOV.U32 R40, RZ, RZ, R41 ;  /* 0x000000ffff287224 */ /* 0x000fe400078e0029 */
[----:B------:R-:W-:Y:S02]  /*225a0*/  IMAD.MOV.U32 R24, RZ, RZ, R25 ;  /* 0x000000ffff187224 */ /* 0x000fe400078e0019 */
[----:B------:R-:W-:Y:S02]  /*225b0*/  IMAD.MOV.U32 R41, RZ, RZ, R22 ;  /* 0x000000ffff297224 */ /* 0x000fe400078e0016 */
[----:B------:R-:W-:-:S07]  /*225c0*/  IMAD.MOV.U32 R25, RZ, RZ, R38 ;  /* 0x000000ffff197224 */ /* 0x000fce00078e0026 */
.L_x_59043:
[----:B------:R-:W-:Y:S05]  /*225d0*/  BSYNC B1 ;  /* 0x0000000000017941 */ /* 0x000fea0003800000 */
.L_x_59041:
        /* <DEDUP_REMOVED lines=9> */
.L_x_59045:
[----:B------:R-:W-:Y:S02]  /*22670*/  IMAD.MOV.U32 R39, RZ, RZ, R40 ;  /* 0x000000ffff277224 */ /* 0x000fe400078e0028 */
[----:B------:R-:W-:Y:S02]  /*22680*/  IMAD.MOV.U32 R23, RZ, RZ, R24 ;  /* 0x000000ffff177224 */ /* 0x000fe400078e0018 */
[----:B------:R-:W-:Y:S02]  /*22690*/  IMAD.MOV.U32 R40, RZ, RZ, R21 ;  /* 0x000000ffff287224 */ /* 0x000fe400078e0015 */
[----:B------:R-:W-:-:S07]  /*226a0*/  IMAD.MOV.U32 R24, RZ, RZ, R37 ;  /* 0x000000ffff187224 */ /* 0x000fce00078e0025 */
.L_x_59046:
[----:B------:R-:W-:Y:S05]  /*226b0*/  BSYNC B1 ;  /* 0x0000000000017941 */ /* 0x000fea0003800000 */
.L_x_59044:
        /* <DEDUP_REMOVED lines=9> */
.L_x_59048:
[----:B------:R-:W-:Y:S02]  /*22750*/  IMAD.MOV.U32 R38, RZ, RZ, R39 ;  /* 0x000000ffff267224 */ /* 0x000fe400078e0027 */
[----:B------:R-:W-:Y:S02]  /*22760*/  IMAD.MOV.U32 R22, RZ, RZ, R23 ;  /* 0x000000ffff167224 */ /* 0x000fe400078e0017 */
[----:B------:R-:W-:Y:S02]  /*22770*/  IMAD.MOV.U32 R39, RZ, RZ, R20 ;  /* 0x000000ffff277224 */ /* 0x000fe400078e0014 */
[----:B------:R-:W-:-:S07]  /*22780*/  IMAD.MOV.U32 R23, RZ, RZ, R36 ;  /* 0x000000ffff177224 */ /* 0x000fce00078e0024 */
.L_x_59049:
[----:B------:R-:W-:Y:S05]  /*22790*/  BSYNC B1 ;  /* 0x0000000000017941 */ /* 0x000fea0003800000 */
.L_x_59047:
        /* <DEDUP_REMOVED lines=9> */
.L_x_59051:
[----:B------:R-:W-:Y:S02]  /*22830*/  IMAD.MOV.U32 R37, RZ, RZ, R38 ;  /* 0x000000ffff257224 */ /* 0x000fe400078e0026 */
[----:B------:R-:W-:Y:S02]  /*22840*/  IMAD.MOV.U32 R21, RZ, RZ, R22 ;  /* 0x000000ffff157224 */ /* 0x000fe400078e0016 */
[----:B------:R-:W-:Y:S02]  /*22850*/  IMAD.MOV.U32 R38, RZ, RZ, R19 ;  /* 0x000000ffff267224 */ /* 0x000fe400078e0013 */
[----:B------:R-:W-:-:S07]  /*22860*/  IMAD.MOV.U32 R22, RZ, RZ, R35 ;  /* 0x000000ffff167224 */ /* 0x000fce00078e0023 */
.L_x_59052:
[----:B------:R-:W-:Y:S05]  /*22870*/  BSYNC B1 ;  /* 0x0000000000017941 */ /* 0x000fea0003800000 */
.L_x_59050:
        /* <DEDUP_REMOVED lines=9> */
.L_x_59054:
[----:B------:R-:W-:Y:S02]  /*22910*/  IMAD.MOV.U32 R36, RZ, RZ, R37 ;  /* 0x000000ffff247224 */ /* 0x000fe400078e0025 */
[----:B------:R-:W-:Y:S02]  /*22920*/  IMAD.MOV.U32 R20, RZ, RZ, R21 ;  /* 0x000000ffff147224 */ /* 0x000fe400078e0015 */
[----:B------:R-:W-:Y:S02]  /*22930*/  IMAD.MOV.U32 R37, RZ, RZ, R18 ;  /* 0x000000ffff257224 */ /* 0x000fe400078e0012 */
[----:B------:R-:W-:-:S07]  /*22940*/  IMAD.MOV.U32 R21, RZ, RZ, R34 ;  /* 0x000000ffff157224 */ /* 0x000fce00078e0022 */
.L_x_59055:
[----:B------:R-:W-:Y:S05]  /*22950*/  BSYNC B1 ;  /* 0x0000000000017941 */ /* 0x000fea0003800000 */
.L_x_59053:
        /* <DEDUP_REMOVED lines=9> */
.L_x_59057:
[----:B------:R-:W-:Y:S02]  /*229f0*/  IMAD.MOV.U32 R35, RZ, RZ, R36 ;  /* 0x000000ffff237224 */ /* 0x000fe400078e0024 */
[----:B------:R-:W-:Y:S02]  /*22a00*/  IMAD.MOV.U32 R19, RZ, RZ, R20 ;  /* 0x000000ffff137224 */ /* 0x000fe400078e0014 */
[----:B------:R-:W-:Y:S02]  /*22a10*/  IMAD.MOV.U32 R36, RZ, RZ, R17 ;  /* 0x000000ffff247224 */ /* 0x000fe400078e0011 */
[----:B------:R-:W-:-:S07]  /*22a20*/  IMAD.MOV.U32 R20, RZ, RZ, R33 ;  /* 0x000000ffff147224 */ /* 0x000fce00078e0021 */
.L_x_59058:
[----:B------:R-:W-:Y:S05]  /*22a30*/  BSYNC B1 ;  /* 0x0000000000017941 */ /* 0x000fea0003800000 */
.L_x_59056:
        /* <DEDUP_REMOVED lines=9> */
.L_x_59060:
[----:B------:R-:W-:Y:S02]  /*22ad0*/  IMAD.MOV.U32 R34, RZ, RZ, R35 ;  /* 0x000000ffff227224 */ /* 0x000fe400078e0023 */
[----:B------:R-:W-:Y:S02]  /*22ae0*/  IMAD.MOV.U32 R18, RZ, RZ, R19 ;  /* 0x000000ffff127224 */ /* 0x000fe400078e0013 */
[----:B------:R-:W-:Y:S02]  /*22af0*/  IMAD.MOV.U32 R35, RZ, RZ, R16 ;  /* 0x000000ffff237224 */ /* 0x000fe400078e0010 */
[----:B------:R-:W-:-:S07]  /*22b00*/  IMAD.MOV.U32 R19, RZ, RZ, R32 ;  /* 0x000000ffff137224 */ /* 0x000fce00078e0020 */
.L_x_59061:
[----:B------:R-:W-:Y:S05]  /*22b10*/  BSYNC B1 ;  /* 0x0000000000017941 */ /* 0x000fea0003800000 */
.L_x_59059:
        /* <DEDUP_REMOVED lines=9> */
.L_x_59063:
[----:B------:R-:W-:Y:S02]  /*22bb0*/  IMAD.MOV.U32 R33, RZ, RZ, R34 ;  /* 0x000000ffff217224 */ /* 0x000fe400078e0022 */
[----:B------:R-:W-:Y:S02]  /*22bc0*/  IMAD.MOV.U32 R17, RZ, RZ, R18 ;  /* 0x000000ffff117224 */ /* 0x000fe400078e0012 */
[----:B------:R-:W-:Y:S02]  /*22bd0*/  IMAD.MOV.U32 R34, RZ, RZ, R15 ;  /* 0x000000ffff227224 */ /* 0x000fe400078e000f */
[----:B------:R-:W-:-:S07]  /*22be0*/  IMAD.MOV.U32 R18, RZ, RZ, R31 ;  /* 0x000000ffff127224 */ /* 0x000fce00078e001f */
.L_x_59064:
[----:B------:R-:W-:Y:S05]  /*22bf0*/  BSYNC B1 ;  /* 0x0000000000017941 */ /* 0x000fea0003800000 */
.L_x_59062:
        /* <DEDUP_REMOVED lines=9> */
.L_x_59066:
[----:B------:R-:W-:Y:S02]  /*22c90*/  IMAD.MOV.U32 R32, RZ, RZ, R33 ;  /* 0x000000ffff207224 */ /* 0x000fe400078e0021 */
[----:B------:R-:W-:Y:S02]  /*22ca0*/  IMAD.MOV.U32 R16, RZ, RZ, R17 ;  /* 0x000000ffff107224 */ /* 0x000fe400078e0011 */
[----:B------:R-:W-:Y:S02]  /*22cb0*/  IMAD.MOV.U32 R33, RZ, RZ, R14 ;  /* 0x000000ffff217224 */ /* 0x000fe400078e000e */
[----:B------:R-:W-:-:S07]  /*22cc0*/  IMAD.MOV.U32 R17, RZ, RZ, R30 ;  /* 0x000000ffff117224 */ /* 0x000fce00078e001e */
.L_x_59067:
[----:B------:R-:W-:Y:S05]  /*22cd0*/  BSYNC B1 ;  /* 0x0000000000017941 */ /* 0x000fea0003800000 */
.L_x_59065:
        /* <DEDUP_REMOVED lines=9> */
.L_x_59069:
[----:B------:R-:W-:Y:S02]  /*22d70*/  IMAD.MOV.U32 R31, RZ, RZ, R32 ;  /* 0x000000ffff1f7224 */ /* 0x000fe400078e0020 */
[----:B------:R-:W-:Y:S02]  /*22d80*/  IMAD.MOV.U32 R15, RZ, RZ, R16 ;  /* 0x000000ffff0f7224 */ /* 0x000fe400078e0010 */
[----:B------:R-:W-:Y:S02]  /*22d90*/  IMAD.MOV.U32 R32, RZ, RZ, R13 ;  /* 0x000000ffff207224 */ /* 0x000fe400078e000d */
[----:B------:R-:W-:-:S07]  /*22da0*/  IMAD.MOV.U32 R16, RZ, RZ, R29 ;  /* 0x000000ffff107224 */ /* 0x000fce00078e001d */
.L_x_59070:
[----:B------:R-:W-:Y:S05]  /*22db0*/  BSYNC B1 ;  /* 0x0000000000017941 */ /* 0x000fea0003800000 */
.L_x_59068:
        /* <DEDUP_REMOVED lines=9> */
.L_x_59072:
[----:B------:R-:W-:Y:S02]  /*22e50*/  IMAD.MOV.U32 R14, RZ, RZ, R31 ;  /* 0x000000ffff0e7224 */ /* 0x000fe400078e001f */
[----:B------:R-:W-:Y:S02]  /*22e60*/  IMAD.MOV.U32 R13, RZ, RZ, R15 ;  /* 0x000000ffff0d7224 */ /* 0x000fe400078e000f */
[----:B------:R-:W-:Y:S02]  /*22e70*/  IMAD.MOV.U32 R31, RZ, RZ, R12 ;  /* 0x000000ffff1f7224 */ /* 0x000fe400078e000c */
[----:B------:R-:W-:-:S07]  /*22e80*/  IMAD.MOV.U32 R15, RZ, RZ, R28 ;  /* 0x000000ffff0f7224 */ /* 0x000fce00078e001c */
.L_x_59073:
[----:B------:R-:W-:Y:S05]  /*22e90*/  BSYNC B1 ;  /* 0x0000000000017941 */ /* 0x000fea0003800000 */
.L_x_59071:
        /* <DEDUP_REMOVED lines=16> */
.L_x_59075:
[----:B------:R-:W-:Y:S01]  /*22fa0*/  IMAD.MOV.U32 R28, RZ, RZ, R27 ;  /* 0x000000ffff1c7224 */ /* 0x000fe200078e001b */
[----:B------:R-:W-:Y:S01]  /*22fb0*/  MOV R27, R55 ;  /* 0x00000037001b7202 */ /* 0x000fe20000000f00 */
[----:B------:R-:W-:Y:S02]  /*22fc0*/  IMAD.MOV.U32 R12, RZ, RZ, R43 ;  /* 0x000000ffff0c7224 */ /* 0x000fe400078e002b */
[----:B------:R-:W-:-:S07]  /*22fd0*/  IMAD.MOV.U32 R43, RZ, RZ, R54 ;  /* 0x000000ffff2b7224 */ /* 0x000fce00078e0036 */
.L_x_59076:
[----:B------:R-:W-:Y:S05]  /*22fe0*/  BSYNC B1 ;  /* 0x0000000000017941 */ /* 0x000fea0003800000 */
.L_x_59074:
        /* <DEDUP_REMOVED lines=9> */
.L_x_59078:
[----:B------:R-:W-:Y:S01]  /*23080*/  IMAD.MOV.U32 R51, RZ, RZ, R28 ;  /* 0x000000ffff337224 */ /* 0x000fe200078e001c */
[----:B------:R-:W-:Y:S01]  /*23090*/  MOV R28, R63 ;  /* 0x0000003f001c7202 */ /* 0x000fe20000000f00 */
[----:B------:R-:W-:Y:S02]  /*230a0*/  IMAD.MOV.U32 R29, RZ, RZ, R12 ;  /* 0x000000ffff1d7224 */ /* 0x000fe400078e000c */
[----:B------:R-:W-:-:S07]  /*230b0*/  IMAD.MOV.U32 R12, RZ, RZ, R61 ;  /* 0x000000ffff0c7224 */ /* 0x000fce00078e003d */
.L_x_59079:
[----:B------:R-:W-:Y:S05]  /*230c0*/  BSYNC B1 ;  /* 0x0000000000017941 */ /* 0x000fea0003800000 */
.L_x_59077:
        /* <DEDUP_REMOVED lines=9> */
.L_x_59081:
[----:B------:R-:W-:Y:S01]  /*23160*/  IMAD.MOV.U32 R54, RZ, RZ, R51 ;  /* 0x000000ffff367224 */ /* 0x000fe200078e0033 */
[----:B------:R-:W-:Y:S01]  /*23170*/  MOV R51, R42 ;  /* 0x0000002a00337202 */ /* 0x000fe20000000f00 */
[----:B------:R-:W-:Y:S02]  /*23180*/  IMAD.MOV.U32 R30, RZ, RZ, R29 ;  /* 0x000000ffff1e7224 */ /* 0x000fe400078e001d */
[----:B------:R-:W-:-:S07]  /*23190*/  IMAD.MOV.U32 R29, RZ, RZ, R26 ;  /* 0x000000ffff1d7224 */ /* 0x000fce00078e001a */
.L_x_59082:
[----:B------:R-:W-:Y:S05]  /*231a0*/  BSYNC B1 ;  /* 0x0000000000017941 */ /* 0x000fea0003800000 */
.L_x_59080:
        /* <DEDUP_REMOVED lines=9> */
.L_x_59084:
[----:B------:R-:W-:Y:S01]  /*23240*/  IMAD.MOV.U32 R61, RZ, RZ, R54 ;  /* 0x000000ffff3d7224 */ /* 0x000fe200078e0036 */
[----:B------:R-:W-:Y:S01]  /*23250*/  MOV R54, R41 ;  /* 0x0000002900367202 */ /* 0x000fe20000000f00 */
[----:B------:R-:W-:Y:S02]  /*23260*/  IMAD.MOV.U32 R55, RZ, RZ, R30 ;  /* 0x000000ffff377224 */ /* 0x000fe400078e001e */
[----:B------:R-:W-:-:S07]  /*23270*/  IMAD.MOV.U32 R30, RZ, RZ, R25 ;  /* 0x000000ffff1e7224 */ /* 0x000fce00078e0019 */
.L_x_59085:
[----:B------:R-:W-:Y:S05]  /*23280*/  BSYNC B1 ;  /* 0x0000000000017941 */ /* 0x000fea0003800000 */
.L_x_59083:
        /* <DEDUP_REMOVED lines=9> */
.L_x_59087:
[----:B------:R-:W-:Y:S01]  /*23320*/  IMAD.MOV.U32 R42, RZ, RZ, R61 ;  /* 0x000000ffff2a7224 */ /* 0x000fe200078e003d */
[----:B------:R-:W-:Y:S01]  /*23330*/  MOV R61, R40 ;  /* 0x00000028003d7202 */ /* 0x000fe20000000f00 */
[----:B------:R-:W-:Y:S02]  /*23340*/  IMAD.MOV.U32 R26, RZ, RZ, R55 ;  /* 0x000000ffff1a7224 */ /* 0x000fe400078e0037 */
[----:B------:R-:W-:-:S07]  /*23350*/  IMAD.MOV.U32 R55, RZ, RZ, R24 ;  /* 0x000000ffff377224 */ /* 0x000fce00078e0018 */
.L_x_59088:
[----:B------:R-:W-:Y:S05]  /*23360*/  BSYNC B1 ;  /* 0x0000000000017941 */ /* 0x000fea0003800000 */
.L_x_59086:
        /* <DEDUP_REMOVED lines=9> */
.L_x_59090:
[----:B------:R-:W-:Y:S01]  /*23400*/  IMAD.MOV.U32 R41, RZ, RZ, R42 ;  /* 0x000000ffff297224 */ /* 0x000fe200078e002a */
[----:B------:R-:W-:Y:S01]  /*23410*/  MOV R42, R39 ;  /* 0x00000027002a7202 */ /* 0x000fe20000000f00 */
[----:B------:R-:W-:Y:S02]  /*23420*/  IMAD.MOV.U32 R25, RZ, RZ, R26 ;  /* 0x000000ffff197224 */ /* 0x000fe400078e001a */
[----:B------:R-:W-:-:S07]  /*23430*/  IMAD.MOV.U32 R26, RZ, RZ, R23 ;  /* 0x000000ffff1a7224 */ /* 0x000fce00078e0017 */
.L_x_59091:
[----:B------:R-:W-:Y:S05]  /*23440*/  BSYNC B1 ;  /* 0x0000000000017941 */ /* 0x000fea0003800000 */
.L_x_59089:
        /* <DEDUP_REMOVED lines=9> */
.L_x_59093:
[----:B------:R-:W-:Y:S01]  /*234e0*/  IMAD.MOV.U32 R40, RZ, RZ, R41 ;  /* 0x000000ffff287224 */ /* 0x000fe200078e0029 */
[----:B------:R-:W-:Y:S01]  /*234f0*/  MOV R41, R38 ;  /* 0x0000002600297202 */ /* 0x000fe20000000f00 */
[----:B------:R-:W-:Y:S02]  /*23500*/  IMAD.MOV.U32 R24, RZ, RZ, R25 ;  /* 0x000000ffff187224 */ /* 0x000fe400078e0019 */
[----:B------:R-:W-:-:S07]  /*23510*/  IMAD.MOV.U32 R25, RZ, RZ, R22 ;  /* 0x000000ffff197224 */ /* 0x000fce00078e0016 */
.L_x_59094:
[----:B------:R-:W-:Y:S05]  /*23520*/  BSYNC B1 ;  /* 0x0000000000017941 */ /* 0x000fea0003800000 */
.L_x_59092:
        /* <DEDUP_REMOVED lines=9> */
.L_x_59096:
[----:B------:R-:W-:Y:S01]  /*235c0*/  IMAD.MOV.U32 R39, RZ, RZ, R40 ;  /* 0x000000ffff277224 */ /* 0x000fe200078e0028 */
[----:B------:R-:W-:Y:S01]  /*235d0*/  MOV R40, R37 ;  /* 0x0000002500287202 */ /* 0x000fe20000000f00 */
[----:B------:R-:W-:Y:S02]  /*235e0*/  IMAD.MOV.U32 R23, RZ, RZ, R24 ;  /* 0x000000ffff177224 */ /* 0x000fe400078e0018 */
[----:B------:R-:W-:-:S07]  /*235f0*/  IMAD.MOV.U32 R24, RZ, RZ, R21 ;  /* 0x000000ffff187224 */ /* 0x000fce00078e0015 */
.L_x_59097:
[----:B------:R-:W-:Y:S05]  /*23600*/  BSYNC B1 ;  /* 0x0000000000017941 */ /* 0x000fea0003800000 */
.L_x_59095:
        /* <DEDUP_REMOVED lines=9> */
.L_x_59099:
[----:B------:R-:W-:Y:S01]  /*236a0*/  IMAD.MOV.U32 R38, RZ, RZ, R39 ;  /* 0x000000ffff267224 */ /* 0x000fe200078e0027 */
[----:B------:R-:W-:Y:S01]  /*236b0*/  MOV R39, R36 ;  /* 0x0000002400277202 */ /* 0x000fe20000000f00 */
[----:B------:R-:W-:Y:S02]  /*236c0*/  IMAD.MOV.U32 R22, RZ, RZ, R23 ;  /* 0x000000ffff167224 */ /* 0x000fe400078e0017 */
[----:B------:R-:W-:-:S07]  /*236d0*/  IMAD.MOV.U32 R23, RZ, RZ, R20 ;  /* 0x000000ffff177224 */ /* 0x000fce00078e0014 */
.L_x_59100:
[----:B------:R-:W-:Y:S05]  /*236e0*/  BSYNC B1 ;  /* 0x0000000000017941 */ /* 0x000fea0003800000 */
.L_x_59098:
        /* <DEDUP_REMOVED lines=9> */
.L_x_59102:
[----:B------:R-:W-:Y:S01]  /*23780*/  IMAD.MOV.U32 R37, RZ, RZ, R38 ;  /* 0x000000ffff257224 */ /* 0x000fe200078e0026 */
[----:B------:R-:W-:Y:S01]  /*23790*/  MOV R38, R35 ;  /* 0x0000002300267202 */ /* 0x000fe20000000f00 */
[----:B------:R-:W-:Y:S02]  /*237a0*/  IMAD.MOV.U32 R21, RZ, RZ, R22 ;  /* 0x000000ffff157224 */ /* 0x000fe400078e0016 */
[----:B------:R-:W-:-:S07]  /*237b0*/  IMAD.MOV.U32 R22, RZ, RZ, R19 ;  /* 0x000000ffff167224 */ /* 0x000fce00078e0013 */
.L_x_59103:
[----:B------:R-:W-:Y:S05]  /*237c0*/  BSYNC B1 ;  /* 0x0000000000017941 */ /* 0x000fea0003800000 */
.L_x_59101:
        /* <DEDUP_REMOVED lines=9> */
.L_x_59105:
[----:B------:R-:W-:Y:S01]  /*23860*/  IMAD.MOV.U32 R36, RZ, RZ, R37 ;  /* 0x000000ffff247224 */ /* 0x000fe200078e0025 */
[----:B------:R-:W-:Y:S01]  /*23870*/  MOV R37, R34 ;  /* 0x0000002200257202 */ /* 0x000fe20000000f00 */
[----:B------:R-:W-:Y:S02]  /*23880*/  IMAD.MOV.U32 R20, RZ, RZ, R21 ;  /* 0x000000ffff147224 */ /* 0x000fe400078e0015 */
[----:B------:R-:W-:-:S07]  /*23890*/  IMAD.MOV.U32 R21, RZ, RZ, R18 ;  /* 0x000000ffff157224 */ /* 0x000fce00078e0012 */
.L_x_59106:
[----:B------:R-:W-:Y:S05]  /*238a0*/  BSYNC B1 ;  /* 0x0000000000017941 */ /* 0x000fea0003800000 */
.L_x_59104:
        /* <DEDUP_REMOVED lines=9> */
.L_x_59108:
[----:B------:R-:W-:Y:S01]  /*23940*/  IMAD.MOV.U32 R35, RZ, RZ, R36 ;  /* 0x000000ffff237224 */ /* 0x000fe200078e0024 */
[----:B------:R-:W-:Y:S01]  /*23950*/  MOV R36, R33 ;  /* 0x0000002100247202 */ /* 0x000fe20000000f00 */
[----:B------:R-:W-:Y:S02]  /*23960*/  IMAD.MOV.U32 R19, RZ, RZ, R20 ;  /* 0x000000ffff137224 */ /* 0x000fe400078e0014 */
[----:B------:R-:W-:-:S07]  /*23970*/  IMAD.MOV.U32 R20, RZ, RZ, R17 ;  /* 0x000000ffff147224 */ /* 0x000fce00078e0011 */
.L_x_59109:
[----:B------:R-:W-:Y:S05]  /*23980*/  BSYNC B1 ;  /* 0x0000000000017941 */ /* 0x000fea0003800000 */
.L_x_59107:
        /* <DEDUP_REMOVED lines=9> */
.L_x_59111:
[----:B------:R-:W-:Y:S01]  /*23a20*/  IMAD.MOV.U32 R34, RZ, RZ, R35 ;  /* 0x000000ffff227224 */ /* 0x000fe200078e0023 */
[----:B------:R-:W-:Y:S01]  /*23a30*/  MOV R35, R32 ;  /* 0x0000002000237202 */ /* 0x000fe20000000f00 */
[----:B------:R-:W-:Y:S02]  /*23a40*/  IMAD.MOV.U32 R18, RZ, RZ, R19 ;  /* 0x000000ffff127224 */ /* 0x000fe400078e0013 */
[----:B------:R-:W-:-:S07]  /*23a50*/  IMAD.MOV.U32 R19, RZ, RZ, R16 ;  /* 0x000000ffff137224 */ /* 0x000fce00078e0010 */
.L_x_59112:
[----:B------:R-:W-:Y:S05]  /*23a60*/  BSYNC B1 ;  /* 0x0000000000017941 */ /* 0x000fea0003800000 */
.L_x_59110:
        /* <DEDUP_REMOVED lines=9> */
.L_x_59114:
[----:B------:R-:W-:Y:S01]  /*23b00*/  IMAD.MOV.U32 R17, RZ, RZ, R34 ;  /* 0x000000ffff117224 */ /* 0x000fe200078e0022 */
[----:B------:R-:W-:Y:S01]  /*23b10*/  MOV R34, R31 ;  /* 0x0000001f00227202 */ /* 0x000fe20000000f00 */
[----:B------:R-:W-:Y:S02]  /*23b20*/  IMAD.MOV.U32 R16, RZ, RZ, R18 ;  /* 0x000000ffff107224 */ /* 0x000fe400078e0012 */
[----:B------:R-:W-:-:S07]  /*23b30*/  IMAD.MOV.U32 R18, RZ, RZ, R15 ;  /* 0x000000ffff127224 */ /* 0x000fce00078e000f */
.L_x_59115:
[----:B------:R-:W-:Y:S05]  /*23b40*/  BSYNC B1 ;  /* 0x0000000000017941 */ /* 0x000fea0003800000 */
.L_x_59113:
        /* <DEDUP_REMOVED lines=9> */
.L_x_59117:
[----:B------:R-:W-:Y:S01]  /*23be0*/  IMAD.MOV.U32 R31, RZ, RZ, R17 ;  /* 0x000000ffff1f7224 */ /* 0x000fe200078e0011 */
[----:B------:R-:W-:Y:S01]  /*23bf0*/  MOV R17, R14 ;  /* 0x0000000e00117202 */ /* 0x000fe20000000f00 */
[----:B------:R-:W-:Y:S02]  /*23c00*/  IMAD.MOV.U32 R15, RZ, RZ, R16 ;  /* 0x000000ffff0f7224 */ /* 0x000fe400078e0010 */
[----:B------:R-:W-:-:S07]  /*23c10*/  IMAD.MOV.U32 R16, RZ, RZ, R13 ;  /* 0x000000ffff107224 */ /* 0x000fce00078e000d */
.L_x_59118:
[----:B------:R-:W-:Y:S05]  /*23c20*/  BSYNC B1 ;  /* 0x0000000000017941 */ /* 0x000fea0003800000 */
.L_x_59116:
        /* <DEDUP_REMOVED lines=16> */
.L_x_59120:
[----:B------:R-:W-:Y:S01]  /*23d30*/  MOV R32, R27 ;  /* 0x0000001b00207202 */ /* 0x000fe20000000f00 */
[----:B------:R-:W-:Y:S02]  /*23d40*/  IMAD.MOV.U32 R14, RZ, RZ, R43 ;  /* 0x000000ffff0e7224 */ /* 0x000fe400078e002b */
[----:B------:R-:W-:Y:S02]  /*23d50*/  IMAD.MOV.U32 R27, RZ, RZ, R28 ;  /* 0x000000ffff1b7224 */ /* 0x000fe400078e001c */
[----:B------:R-:W-:-:S07]  /*23d60*/  IMAD.MOV.U32 R43, RZ, RZ, R12 ;  /* 0x000000ffff2b7224 */ /* 0x000fce00078e000c */
.L_x_59121:
[----:B------:R-:W-:Y:S05]  /*23d70*/  BSYNC B1 ;  /* 0x0000000000017941 */ /* 0x000fea0003800000 */
.L_x_59119:
        /* <DEDUP_REMOVED lines=9> */
.L_x_59123:
[----:B------:R-:W-:Y:S01]  /*23e10*/  MOV R33, R32 ;  /* 0x0000002000217202 */ /* 0x000fe20000000f00 */
[----:B------:R-:W-:Y:S02]  /*23e20*/  IMAD.MOV.U32 R13, RZ, RZ, R14 ;  /* 0x000000ffff0d7224 */ /* 0x000fe400078e000e */
[----:B------:R-:W-:Y:S02]  /*23e30*/  IMAD.MOV.U32 R32, RZ, RZ, R51 ;  /* 0x000000ffff207224 */ /* 0x000fe400078e0033 */
[----:B------:R-:W-:-:S07]  /*23e40*/  IMAD.MOV.U32 R14, RZ, RZ, R29 ;  /* 0x000000ffff0e7224 */ /* 0x000fce00078e001d */
.L_x_59124:
[----:B------:R-:W-:Y:S05]  /*23e50*/  BSYNC B1 ;  /* 0x0000000000017941 */ /* 0x000fea0003800000 */
.L_x_59122:
        /* <DEDUP_REMOVED lines=9> */
.L_x_59126:
[----:B------:R-:W-:Y:S01]  /*23ef0*/  MOV R28, R33 ;  /* 0x00000021001c7202 */ /* 0x000fe20000000f00 */
[----:B------:R-:W-:Y:S02]  /*23f00*/  IMAD.MOV.U32 R12, RZ, RZ, R13 ;  /* 0x000000ffff0c7224 */ /* 0x000fe400078e000d */
[----:B------:R-:W-:Y:S02]  /*23f10*/  IMAD.MOV.U32 R33, RZ, RZ, R54 ;  /* 0x000000ffff217224 */ /* 0x000fe400078e0036 */
[----:B------:R-:W-:-:S07]  /*23f20*/  IMAD.MOV.U32 R13, RZ, RZ, R30 ;  /* 0x000000ffff0d7224 */ /* 0x000fce00078e001e */
.L_x_59127:
[----:B------:R-:W-:Y:S05]  /*23f30*/  BSYNC B1 ;  /* 0x0000000000017941 */ /* 0x000fea0003800000 */
.L_x_59125:
        /* <DEDUP_REMOVED lines=9> */
.L_x_59129:
[----:B------:R-:W-:Y:S01]  /*23fd0*/  MOV R49, R28 ;  /* 0x0000001c00317202 */ /* 0x000fe20000000f00 */
[----:B------:R-:W-:Y:S02]  /*23fe0*/  IMAD.MOV.U32 R29, RZ, RZ, R12 ;  /* 0x000000ffff1d7224 */ /* 0x000fe400078e000c */
[----:B------:R-:W-:Y:S02]  /*23ff0*/  IMAD.MOV.U32 R28, RZ, RZ, R61 ;  /* 0x000000ffff1c7224 */ /* 0x000fe400078e003d */
[----:B------:R-:W-:-:S07]  /*24000*/  IMAD.MOV.U32 R12, RZ, RZ, R55 ;  /* 0x000000ffff0c7224 */ /* 0x000fce00078e0037 */
.L_x_59130:
[----:B------:R-:W-:Y:S05]  /*24010*/  BSYNC B1 ;  /* 0x0000000000017941 */ /* 0x000fea0003800000 */
.L_x_59128:
        /* <DEDUP_REMOVED lines=9> */
.L_x_59132:
[----:B------:R-:W-:Y:S01]  /*240b0*/  MOV R54, R49 ;  /* 0x0000003100367202 */ /* 0x000fe20000000f00 */
[----:B------:R-:W-:Y:S02]  /*240c0*/  IMAD.MOV.U32 R30, RZ, RZ, R29 ;  /* 0x000000ffff1e7224 */ /* 0x000fe400078e001d */
[----:B------:R-:W-:Y:S02]  /*240d0*/  IMAD.MOV.U32 R49, RZ, RZ, R42 ;  /* 0x000000ffff317224 */ /* 0x000fe400078e002a */
[----:B------:R-:W-:-:S07]  /*240e0*/  IMAD.MOV.U32 R29, RZ, RZ, R26 ;  /* 0x000000ffff1d7224 */ /* 0x000fce00078e001a */
.L_x_59133:
[----:B------:R-:W-:Y:S05]  /*240f0*/  BSYNC B1 ;  /* 0x0000000000017941 */ /* 0x000fea0003800000 */
.L_x_59131:
        /* <DEDUP_REMOVED lines=9> */
.L_x_59135:
[----:B------:R-:W-:Y:S01]  /*24190*/  MOV R55, R54 ;  /* 0x0000003600377202 */ /* 0x000fe20000000f00 */
[----:B------:R-:W-:Y:S02]  /*241a0*/  IMAD.MOV.U32 R51, RZ, RZ, R30 ;  /* 0x000000ffff337224 */ /* 0x000fe400078e001e */
[----:B------:R-:W-:Y:S02]  /*241b0*/  IMAD.MOV.U32 R54, RZ, RZ, R41 ;  /* 0x000000ffff367224 */ /* 0x000fe400078e0029 */
[----:B------:R-:W-:-:S07]  /*241c0*/  IMAD.MOV.U32 R30, RZ, RZ, R25 ;  /* 0x000000ffff1e7224 */ /* 0x000fce00078e0019 */
.L_x_59136:
[----:B------:R-:W-:Y:S05]  /*241d0*/  BSYNC B1 ;  /* 0x0000000000017941 */ /* 0x000fea0003800000 */
.L_x_59134:
        /* <DEDUP_REMOVED lines=9> */
.L_x_59138:
[----:B------:R-:W-:Y:S01]  /*24270*/  MOV R42, R55 ;  /* 0x00000037002a7202 */ /* 0x000fe20000000f00 */
[----:B------:R-:W-:Y:S02]  /*24280*/  IMAD.MOV.U32 R26, RZ, RZ, R51 ;  /* 0x000000ffff1a7224 */ /* 0x000fe400078e0033 */
[----:B------:R-:W-:Y:S02]  /*24290*/  IMAD.MOV.U32 R55, RZ, RZ, R40 ;  /* 0x000000ffff377224 */ /* 0x000fe400078e0028 */
[----:B------:R-:W-:-:S07]  /*242a0*/  IMAD.MOV.U32 R51, RZ, RZ, R24 ;  /* 0x000000ffff337224 */ /* 0x000fce00078e0018 */
.L_x_59139:
[----:B------:R-:W-:Y:S05]  /*242b0*/  BSYNC B1 ;  /* 0x0000000000017941 */ /* 0x000fea0003800000 */
.L_x_59137:
        /* <DEDUP_REMOVED lines=9> */
.L_x_59141:
[----:B------:R-:W-:Y:S01]  /*24350*/  MOV R41, R42 ;  /* 0x0000002a00297202 */ /* 0x000fe20000000f00 */
[----:B------:R-:W-:Y:S02]  /*24360*/  IMAD.MOV.U32 R25, RZ, RZ, R26 ;  /* 0x000000ffff197224 */ /* 0x000fe400078e001a */
[----:B------:R-:W-:Y:S02]  /*24370*/  IMAD.MOV.U32 R42, RZ, RZ, R39 ;  /* 0x000000ffff2a7224 */ /* 0x000fe400078e0027 */
[----:B------:R-:W-:-:S07]  /*24380*/  IMAD.MOV.U32 R26, RZ, RZ, R23 ;  /* 0x000000ffff1a7224 */ /* 0x000fce00078e0017 */
.L_x_59142:
[----:B------:R-:W-:Y:S05]  /*24390*/  BSYNC B1 ;  /* 0x0000000000017941 */ /* 0x000fea0003800000 */
.L_x_59140:
        /* <DEDUP_REMOVED lines=9> */
.L_x_59144:
[----:B------:R-:W-:Y:S01]  /*24430*/  MOV R40, R41 ;  /* 0x0000002900287202 */ /* 0x000fe20000000f00 */
[----:B------:R-:W-:Y:S02]  /*24440*/  IMAD.MOV.U32 R24, RZ, RZ, R25 ;  /* 0x000000ffff187224 */ /* 0x000fe400078e0019 */
[----:B------:R-:W-:Y:S02]  /*24450*/  IMAD.MOV.U32 R41, RZ, RZ, R38 ;  /* 0x000000ffff297224 */ /* 0x000fe400078e0026 */
[----:B------:R-:W-:-:S07]  /*24460*/  IMAD.MOV.U32 R25, RZ, RZ, R22 ;  /* 0x000000ffff197224 */ /* 0x000fce00078e0016 */
.L_x_59145:
[----:B------:R-:W-:Y:S05]  /*24470*/  BSYNC B1 ;  /* 0x0000000000017941 */ /* 0x000fea0003800000 */
.L_x_59143:
        /* <DEDUP_REMOVED lines=9> */
.L_x_59147:
[----:B------:R-:W-:Y:S01]  /*24510*/  MOV R39, R40 ;  /* 0x0000002800277202 */ /* 0x000fe20000000f00 */
[----:B------:R-:W-:Y:S02]  /*24520*/  IMAD.MOV.U32 R23, RZ, RZ, R24 ;  /* 0x000000ffff177224 */ /* 0x000fe400078e0018 */
[----:B------:R-:W-:Y:S02]  /*24530*/  IMAD.MOV.U32 R40, RZ, RZ, R37 ;  /* 0x000000ffff287224 */ /* 0x000fe400078e0025 */
[----:B------:R-:W-:-:S07]  /*24540*/  IMAD.MOV.U32 R24, RZ, RZ, R21 ;  /* 0x000000ffff187224 */ /* 0x000fce00078e0015 */
.L_x_59148:
[----:B------:R-:W-:Y:S05]  /*24550*/  BSYNC B1 ;  /* 0x0000000000017941 */ /* 0x000fea0003800000 */
.L_x_59146:
        /* <DEDUP_REMOVED lines=9> */
.L_x_59150:
[----:B------:R-:W-:Y:S01]  /*245f0*/  MOV R38, R39 ;  /* 0x0000002700267202 */ /* 0x000fe20000000f00 */
[----:B------:R-:W-:Y:S02]  /*24600*/  IMAD.MOV.U32 R22, RZ, RZ, R23 ;  /* 0x000000ffff167224 */ /* 0x000fe400078e0017 */
[----:B------:R-:W-:Y:S02]  /*24610*/  IMAD.MOV.U32 R39, RZ, RZ, R36 ;  /* 0x000000ffff277224 */ /* 0x000fe400078e0024 */
[----:B------:R-:W-:-:S07]  /*24620*/  IMAD.MOV.U32 R23, RZ, RZ, R20 ;  /* 0x000000ffff177224 */ /* 0x000fce00078e0014 */
.L_x_59151:
[----:B------:R-:W-:Y:S05]  /*24630*/  BSYNC B1 ;  /* 0x0000000000017941 */ /* 0x000fea0003800000 */
.L_x_59149:
        /* <DEDUP_REMOVED lines=9> */
.L_x_59153:
[----:B------:R-:W-:Y:S01]  /*246d0*/  MOV R37, R38 ;  /* 0x0000002600257202 */ /* 0x000fe20000000f00 */
[----:B------:R-:W-:Y:S02]  /*246e0*/  IMAD.MOV.U32 R21, RZ, RZ, R22 ;  /* 0x000000ffff157224 */ /* 0x000fe400078e0016 */
[----:B------:R-:W-:Y:S02]  /*246f0*/  IMAD.MOV.U32 R38, RZ, RZ, R35 ;  /* 0x000000ffff267224 */ /* 0x000fe400078e0023 */
[----:B------:R-:W-:-:S07]  /*24700*/  IMAD.MOV.U32 R22, RZ, RZ, R19 ;  /* 0x000000ffff167224 */ /* 0x000fce00078e0013 */
.L_x_59154:
[----:B------:R-:W-:Y:S05]  /*24710*/  BSYNC B1 ;  /* 0x0000000000017941 */ /* 0x000fea0003800000 */
.L_x_59152:
        /* <DEDUP_REMOVED lines=9> */
.L_x_59156:
[----:B------:R-:W-:Y:S01]  /*247b0*/  MOV R20, R37 ;  /* 0x0000002500147202 */ /* 0x000fe20000000f00 */
[----:B------:R-:W-:Y:S02]  /*247c0*/  IMAD.MOV.U32 R19, RZ, RZ, R21 ;  /* 0x000000ffff137224 */ /* 0x000fe400078e0015 */
[----:B------:R-:W-:Y:S02]  /*247d0*/  IMAD.MOV.U32 R37, RZ, RZ, R34 ;  /* 0x000000ffff257224 */ /* 0x000fe400078e0022 */
[----:B------:R-:W-:-:S07]  /*247e0*/  IMAD.MOV.U32 R21, RZ, RZ, R18 ;  /* 0x000000ffff157224 */ /* 0x000fce00078e0012 */
.L_x_59157:
[----:B------:R-:W-:Y:S05]  /*247f0*/  BSYNC B1 ;  /* 0x0000000000017941 */ /* 0x000fea0003800000 */
.L_x_59155:
        /* <DEDUP_REMOVED lines=9> */
.L_x_59159:
[----:B------:R-:W-:Y:S01]  /*24890*/  MOV R34, R20 ;  /* 0x0000001400227202 */ /* 0x000fe20000000f00 */
[----:B------:R-:W-:Y:S02]  /*248a0*/  IMAD.MOV.U32 R18, RZ, RZ, R19 ;  /* 0x000000ffff127224 */ /* 0x000fe400078e0013 */
[----:B------:R-:W-:Y:S02]  /*248b0*/  IMAD.MOV.U32 R20, RZ, RZ, R17 ;  /* 0x000000ffff147224 */ /* 0x000fe400078e0011 */
[----:B------:R-:W-:-:S07]  /*248c0*/  IMAD.MOV.U32 R19, RZ, RZ, R16 ;  /* 0x000000ffff137224 */ /* 0x000fce00078e0010 */
.L_x_59160:
[----:B------:R-:W-:Y:S05]  /*248d0*/  BSYNC B1 ;  /* 0x0000000000017941 */ /* 0x000fea0003800000 */
.L_x_59158:
        /* <DEDUP_REMOVED lines=9> */
.L_x_59162:
[----:B------:R-:W-:Y:S01]  /*24970*/  MOV R17, R34 ;  /* 0x0000002200117202 */ /* 0x000fe20000000f00 */
[----:B------:R-:W-:Y:S02]  /*24980*/  IMAD.MOV.U32 R16, RZ, RZ, R18 ;  /* 0x000000ffff107224 */ /* 0x000fe400078e0012 */
[----:B------:R-:W-:Y:S02]  /*24990*/  IMAD.MOV.U32 R34, RZ, RZ, R31 ;  /* 0x000000ffff227224 */ /* 0x000fe400078e001f */
[----:B------:R-:W-:-:S07]  /*249a0*/  IMAD.MOV.U32 R18, RZ, RZ, R15 ;  /* 0x000000ffff127224 */ /* 0x000fce00078e000f */
.L_x_59163:
[----:B------:R-:W-:Y:S05]  /*249b0*/  BSYNC B1 ;  /* 0x0000000000017941 */ /* 0x000fea0003800000 */
.L_x_59161:
        /* <DEDUP_REMOVED lines=16> */
.L_x_59165:
[----:B------:R-:W-:Y:S02]  /*24ac0*/  IMAD.MOV.U32 R60, RZ, RZ, R27 ;  /* 0x000000ffff3c7224 */ /* 0x000fe400078e001b */
[----:B------:R-:W-:Y:S02]  /*24ad0*/  IMAD.MOV.U32 R36, RZ, RZ, R43 ;  /* 0x000000ffff247224 */ /* 0x000fe400078e002b */
[----:B------:R-:W-:Y:S02]  /*24ae0*/  IMAD.MOV.U32 R27, RZ, RZ, R32 ;  /* 0x000000ffff1b7224 */ /* 0x000fe400078e0020 */
[----:B------:R-:W-:-:S07]  /*24af0*/  IMAD.MOV.U32 R43, RZ, RZ, R14 ;  /* 0x000000ffff2b7224 */ /* 0x000fce00078e000e */
.L_x_59166:
[----:B------:R-:W-:Y:S05]  /*24b00*/  BSYNC B1 ;  /* 0x0000000000017941 */ /* 0x000fea0003800000 */
.L_x_59164:
        /* <DEDUP_REMOVED lines=9> */
.L_x_59168:
[----:B------:R-:W-:Y:S02]  /*24ba0*/  IMAD.MOV.U32 R31, RZ, RZ, R60 ;  /* 0x000000ffff1f7224 */ /* 0x000fe400078e003c */
[----:B------:R-:W-:Y:S02]  /*24bb0*/  IMAD.MOV.U32 R15, RZ, RZ, R36 ;  /* 0x000000ffff0f7224 */ /* 0x000fe400078e0024 */
[----:B------:R-:W-:Y:S02]  /*24bc0*/  IMAD.MOV.U32 R60, RZ, RZ, R33 ;  /* 0x000000ffff3c7224 */ /* 0x000fe400078e0021 */
[----:B------:R-:W-:-:S07]  /*24bd0*/  IMAD.MOV.U32 R36, RZ, RZ, R13 ;  /* 0x000000ffff247224 */ /* 0x000fce00078e000d */
.L_x_59169:
[----:B------:R-:W-:Y:S05]  /*24be0*/  BSYNC B1 ;  /* 0x0000000000017941 */ /* 0x000fea0003800000 */
.L_x_59167:
        /* <DEDUP_REMOVED lines=9> */
.L_x_59171:
[----:B------:R-:W-:Y:S02]  /*24c80*/  IMAD.MOV.U32 R32, RZ, RZ, R31 ;  /* 0x000000ffff207224 */ /* 0x000fe400078e001f */
[----:B------:R-:W-:Y:S02]  /*24c90*/  IMAD.MOV.U32 R14, RZ, RZ, R15 ;  /* 0x000000ffff0e7224 */ /* 0x000fe400078e000f */
[----:B------:R-:W-:Y:S02]  /*24ca0*/  IMAD.MOV.U32 R31, RZ, RZ, R28 ;  /* 0x000000ffff1f7224 */ /* 0x000fe400078e001c */
[----:B------:R-:W-:-:S07]  /*24cb0*/  IMAD.MOV.U32 R15, RZ, RZ, R12 ;  /* 0x000000ffff0f7224 */ /* 0x000fce00078e000c */
.L_x_59172:
[----:B------:R-:W-:Y:S05]  /*24cc0*/  BSYNC B1 ;  /* 0x0000000000017941 */ /* 0x000fea0003800000 */
.L_x_59170:
        /* <DEDUP_REMOVED lines=9> */
.L_x_59174:
[----:B------:R-:W-:Y:S02]  /*24d60*/  IMAD.MOV.U32 R33, RZ, RZ, R32 ;  /* 0x000000ffff217224 */ /* 0x000fe400078e0020 */
[----:B------:R-:W-:Y:S02]  /*24d70*/  IMAD.MOV.U32 R13, RZ, RZ, R14 ;  /* 0x000000ffff0d7224 */ /* 0x000fe400078e000e */
[----:B------:R-:W-:Y:S02]  /*24d80*/  IMAD.MOV.U32 R32, RZ, RZ, R49 ;  /* 0x000000ffff207224 */ /* 0x000fe400078e0031 */
[----:B------:R-:W-:-:S07]  /*24d90*/  IMAD.MOV.U32 R14, RZ, RZ, R29 ;  /* 0x000000ffff0e7224 */ /* 0x000fce00078e001d */
.L_x_59175:
[----:B------:R-:W-:Y:S05]  /*24da0*/  BSYNC B1 ;  /* 0x0000000000017941 */ /* 0x000fea0003800000 */
.L_x_59173:
        /* <DEDUP_REMOVED lines=9> */
.L_x_59177:
[----:B------:R-:W-:Y:S02]  /*24e40*/  IMAD.MOV.U32 R28, RZ, RZ, R33 ;  /* 0x000000ffff1c7224 */ /* 0x000fe400078e0021 */
[----:B------:R-:W-:Y:S02]  /*24e50*/  IMAD.MOV.U32 R12, RZ, RZ, R13 ;  /* 0x000000ffff0c7224 */ /* 0x000fe400078e000d */
[----:B------:R-:W-:Y:S02]  /*24e60*/  IMAD.MOV.U32 R33, RZ, RZ, R54 ;  /* 0x000000ffff217224 */ /* 0x000fe400078e0036 */
[----:B------:R-:W-:-:S07]  /*24e70*/  IMAD.MOV.U32 R13, RZ, RZ, R30 ;  /* 0x000000ffff0d7224 */ /* 0x000fce00078e001e */
.L_x_59178:
[----:B------:R-:W-:Y:S05]  /*24e80*/  BSYNC B1 ;  /* 0x0000000000017941 */ /* 0x000fea0003800000 */
.L_x_59176:
        /* <DEDUP_REMOVED lines=9> */
.L_x_59180:
[----:B------:R-:W-:Y:S02]  /*24f20*/  IMAD.MOV.U32 R35, RZ, RZ, R28 ;  /* 0x000000ffff237224 */ /* 0x000fe400078e001c */
[----:B------:R-:W-:Y:S02]  /*24f30*/  IMAD.MOV.U32 R29, RZ, RZ, R12 ;  /* 0x000000ffff1d7224 */ /* 0x000fe400078e000c */
[----:B------:R-:W-:Y:S02]  /*24f40*/  IMAD.MOV.U32 R28, RZ, RZ, R55 ;  /* 0x000000ffff1c7224 */ /* 0x000fe400078e0037 */
[----:B------:R-:W-:-:S07]  /*24f50*/  IMAD.MOV.U32 R12, RZ, RZ, R51 ;  /* 0x000000ffff0c7224 */ /* 0x000fce00078e0033 */
.L_x_59181:
[----:B------:R-:W-:Y:S05]  /*24f60*/  BSYNC B1 ;  /* 0x0000000000017941 */ /* 0x000fea0003800000 */
.L_x_59179:
        /* <DEDUP_REMOVED lines=9> */
.L_x_59183:
[----:B------:R-:W-:Y:S02]  /*25000*/  IMAD.MOV.U32 R54, RZ, RZ, R35 ;  /* 0x000000ffff367224 */ /* 0x000fe400078e0023 */
[----:B------:R-:W-:Y:S02]  /*25010*/  IMAD.MOV.U32 R30, RZ, RZ, R29 ;  /* 0x000000ffff1e7224 */ /* 0x000fe400078e001d */
[----:B------:R-:W-:Y:S02]  /*25020*/  IMAD.MOV.U32 R35, RZ, RZ, R42 ;  /* 0x000000ffff237224 */ /* 0x000fe400078e002a */
[----:B------:R-:W-:-:S07]  /*25030*/  IMAD.MOV.U32 R29, RZ, RZ, R26 ;  /* 0x000000ffff1d7224 */ /* 0x000fce00078e001a */
.L_x_59184:
[----:B------:R-:W-:Y:S05]  /*25040*/  BSYNC B1 ;  /* 0x0000000000017941 */ /* 0x000fea0003800000 */
.L_x_59182:
        /* <DEDUP_REMOVED lines=9> */
.L_x_59186:
[----:B------:R-:W-:Y:S02]  /*250e0*/  IMAD.MOV.U32 R49, RZ, RZ, R54 ;  /* 0x000000ffff317224 */ /* 0x000fe400078e0036 */
[----:B------:R-:W-:Y:S02]  /*250f0*/  IMAD.MOV.U32 R47, RZ, RZ, R30 ;  /* 0x000000ffff2f7224 */ /* 0x000fe400078e001e */
[----:B------:R-:W-:Y:S02]  /*25100*/  IMAD.MOV.U32 R54, RZ, RZ, R41 ;  /* 0x000000ffff367224 */ /* 0x000fe400078e0029 */
[----:B------:R-:W-:-:S07]  /*25110*/  IMAD.MOV.U32 R30, RZ, RZ, R25 ;  /* 0x000000ffff1e7224 */ /* 0x000fce00078e0019 */
.L_x_59187:
[----:B------:R-:W-:Y:S05]  /*25120*/  BSYNC B1 ;  /* 0x0000000000017941 */ /* 0x000fea0003800000 */
.L_x_59185:
        /* <DEDUP_REMOVED lines=9> */
.L_x_59189:
[----:B------:R-:W-:Y:S02]  /*251c0*/  IMAD.MOV.U32 R42, RZ, RZ, R49 ;  /* 0x000000ffff2a7224 */ /* 0x000fe400078e0031 */
[----:B------:R-:W-:Y:S02]  /*251d0*/  IMAD.MOV.U32 R26, RZ, RZ, R47 ;  /* 0x000000ffff1a7224 */ /* 0x000fe400078e002f */
[----:B------:R-:W-:Y:S02]  /*251e0*/  IMAD.MOV.U32 R49, RZ, RZ, R40 ;  /* 0x000000ffff317224 */ /* 0x000fe400078e0028 */
[----:B------:R-:W-:-:S07]  /*251f0*/  IMAD.MOV.U32 R47, RZ, RZ, R24 ;  /* 0x000000ffff2f7224 */ /* 0x000fce00078e0018 */
.L_x_59190:
[----:B------:R-:W-:Y:S05]  /*25200*/  BSYNC B1 ;  /* 0x0000000000017941 */ /* 0x000fea0003800000 */
.L_x_59188:
        /* <DEDUP_REMOVED lines=9> */
.L_x_59192:
[----:B------:R-:W-:Y:S02]  /*252a0*/  IMAD.MOV.U32 R41, RZ, RZ, R42 ;  /* 0x000000ffff297224 */ /* 0x000fe400078e002a */
[----:B------:R-:W-:Y:S02]  /*252b0*/  IMAD.MOV.U32 R25, RZ, RZ, R26 ;  /* 0x000000ffff197224 */ /* 0x000fe400078e001a */
[----:B------:R-:W-:Y:S02]  /*252c0*/  IMAD.MOV.U32 R42, RZ, RZ, R39 ;  /* 0x000000ffff2a7224 */ /* 0x000fe400078e0027 */
[----:B------:R-:W-:-:S07]  /*252d0*/  IMAD.MOV.U32 R26, RZ, RZ, R23 ;  /* 0x000000ffff1a7224 */ /* 0x000fce00078e0017 */
.L_x_59193:
[----:B------:R-:W-:Y:S05]  /*252e0*/  BSYNC B1 ;  /* 0x0000000000017941 */ /* 0x000fea0003800000 */
.L_x_59191:
        /* <DEDUP_REMOVED lines=9> */
.L_x_59195:
[----:B------:R-:W-:Y:S02]  /*25380*/  IMAD.MOV.U32 R40, RZ, RZ, R41 ;  /* 0x000000ffff287224 */ /* 0x000fe400078e0029 */
[----:B------:R-:W-:Y:S02]  /*25390*/  IMAD.MOV.U32 R24, RZ, RZ, R25 ;  /* 0x000000ffff187224 */ /* 0x000fe400078e0019 */
[----:B------:R-:W-:Y:S02]  /*253a0*/  IMAD.MOV.U32 R41, RZ, RZ, R38 ;  /* 0x000000ffff297224 */ /* 0x000fe400078e0026 */
[----:B------:R-:W-:-:S07]  /*253b0*/  IMAD.MOV.U32 R25, RZ, RZ, R22 ;  /* 0x000000ffff197224 */ /* 0x000fce00078e0016 */
.L_x_59196:
[----:B------:R-:W-:Y:S05]  /*253c0*/  BSYNC B1 ;  /* 0x0000000000017941 */ /* 0x000fea0003800000 */
.L_x_59194:
        /* <DEDUP_REMOVED lines=9> */
.L_x_59198:
[----:B------:R-:W-:Y:S02]  /*25460*/  IMAD.MOV.U32 R23, RZ, RZ, R40 ;  /* 0x000000ffff177224 */ /* 0x000fe400078e0028 */
[----:B------:R-:W-:Y:S02]  /*25470*/  IMAD.MOV.U32 R22, RZ, RZ, R24 ;  /* 0x000000ffff167224 */ /* 0x000fe400078e0018 */
[----:B------:R-:W-:Y:S02]  /*25480*/  IMAD.MOV.U32 R40, RZ, RZ, R37 ;  /* 0x000000ffff287224 */ /* 0x000fe400078e0025 */
[----:B------:R-:W-:-:S07]  /*25490*/  IMAD.MOV.U32 R24, RZ, RZ, R21 ;  /* 0x000000ffff187224 */ /* 0x000fce00078e0015 */
.L_x_59199:
[----:B------:R-:W-:Y:S05]  /*254a0*/  BSYNC B1 ;  /* 0x0000000000017941 */ /* 0x000fea0003800000 */
.L_x_59197:
        /* <DEDUP_REMOVED lines=9> */
.L_x_59201:
[----:B------:R-:W-:Y:S02]  /*25540*/  IMAD.MOV.U32 R37, RZ, RZ, R23 ;  /* 0x000000ffff257224 */ /* 0x000fe400078e0017 */
[----:B------:R-:W-:Y:S02]  /*25550*/  IMAD.MOV.U32 R21, RZ, RZ, R22 ;  /* 0x000000ffff157224 */ /* 0x000fe400078e0016 */
[----:B------:R-:W-:Y:S02]  /*25560*/  IMAD.MOV.U32 R23, RZ, RZ, R20 ;  /* 0x000000ffff177224 */ /* 0x000fe400078e0014 */
[----:B------:R-:W-:-:S07]  /*25570*/  IMAD.MOV.U32 R22, RZ, RZ, R19 ;  /* 0x000000ffff167224 */ /* 0x000fce00078e0013 */
.L_x_59202:
[----:B------:R-:W-:Y:S05]  /*25580*/  BSYNC B1 ;  /* 0x0000000000017941 */ /* 0x000fea0003800000 */
.L_x_59200:
        /* <DEDUP_REMOVED lines=9> */
.L_x_59204:
[----:B------:R-:W-:Y:S02]  /*25620*/  IMAD.MOV.U32 R20, RZ, RZ, R37 ;  /* 0x000000ffff147224 */ /* 0x000fe400078e0025 */
[----:B------:R-:W-:Y:S02]  /*25630*/  IMAD.MOV.U32 R19, RZ, RZ, R21 ;  /* 0x000000ffff137224 */ /* 0x000fe400078e0015 */
[----:B------:R-:W-:Y:S02]  /*25640*/  IMAD.MOV.U32 R37, RZ, RZ, R34 ;  /* 0x000000ffff257224 */ /* 0x000fe400078e0022 */
[----:B------:R-:W-:-:S07]  /*25650*/  IMAD.MOV.U32 R21, RZ, RZ, R18 ;  /* 0x000000ffff157224 */ /* 0x000fce00078e0012 */
.L_x_59205:
[----:B------:R-:W-:Y:S05]  /*25660*/  BSYNC B1 ;  /* 0x0000000000017941 */ /* 0x000fea0003800000 */
.L_x_59203:
        /* <DEDUP_REMOVED lines=9> */
.L_x_59207:
[----:B------:R-:W-:Y:S02]  /*25700*/  IMAD.MOV.U32 R34, RZ, RZ, R20 ;  /* 0x000000ffff227224 */ /* 0x000fe400078e0014 */
[----:B------:R-:W-:Y:S02]  /*25710*/  IMAD.MOV.U32 R18, RZ, RZ, R19 ;  /* 0x000000ffff127224 */ /* 0x000fe400078e0013 */
[----:B------:R-:W-:Y:S02]  /*25720*/  IMAD.MOV.U32 R20, RZ, RZ, R17 ;  /* 0x000000ffff147224 */ /* 0x000fe400078e0011 */
[----:B------:R-:W-:-:S07]  /*25730*/  IMAD.MOV.U32 R19, RZ, RZ, R16 ;  /* 0x000000ffff137224 */ /* 0x000fce00078e0010 */
.L_x_59208:
[----:B------:R-:W-:Y:S05]  /*25740*/  BSYNC B1 ;  /* 0x0000000000017941 */ /* 0x000fea0003800000 */
.L_x_59206:
        /* <DEDUP_REMOVED lines=16> */
.L_x_59210:
[----:B------:R-:W-:Y:S01]  /*25850*/  IMAD.MOV.U32 R38, RZ, RZ, R27 ;  /* 0x000000ffff267224 */ /* 0x000fe200078e001b */
[----:B------:R-:W-:Y:S01]  /*25860*/  MOV R27, R60 ;  /* 0x0000003c001b7202 */ /* 0x000fe20000000f00 */
[----:B------:R-:W-:Y:S02]  /*25870*/  IMAD.MOV.U32 R16, RZ, RZ, R43 ;  /* 0x000000ffff107224 */ /* 0x000fe400078e002b */
[----:B------:R-:W-:-:S07]  /*25880*/  IMAD.MOV.U32 R43, RZ, RZ, R36 ;  /* 0x000000ffff2b7224 */ /* 0x000fce00078e0024 */
.L_x_59211:
[----:B------:R-:W-:Y:S05]  /*25890*/  BSYNC B1 ;  /* 0x0000000000017941 */ /* 0x000fea0003800000 */
.L_x_59209:
        /* <DEDUP_REMOVED lines=9> */
.L_x_59213:
[----:B------:R-:W-:Y:S01]  /*25930*/  IMAD.MOV.U32 R39, RZ, RZ, R38 ;  /* 0x000000ffff277224 */ /* 0x000fe200078e0026 */
[----:B------:R-:W-:Y:S01]  /*25940*/  MOV R38, R31 ;  /* 0x0000001f00267202 */ /* 0x000fe20000000f00 */
[----:B------:R-:W-:Y:S02]  /*25950*/  IMAD.MOV.U32 R17, RZ, RZ, R16 ;  /* 0x000000ffff117224 */ /* 0x000fe400078e0010 */
[----:B------:R-:W-:-:S07]  /*25960*/  IMAD.MOV.U32 R16, RZ, RZ, R15 ;  /* 0x000000ffff107224 */ /* 0x000fce00078e000f */
.L_x_59214:
[----:B------:R-:W-:Y:S05]  /*25970*/  BSYNC B1 ;  /* 0x0000000000017941 */ /* 0x000fea0003800000 */
.L_x_59212:
        /* <DEDUP_REMOVED lines=9> */
.L_x_59216:
[----:B------:R-:W-:Y:S01]  /*25a10*/  IMAD.MOV.U32 R58, RZ, RZ, R39 ;  /* 0x000000ffff3a7224 */ /* 0x000fe200078e0027 */
[----:B------:R-:W-:Y:S01]  /*25a20*/  MOV R39, R32 ;  /* 0x0000002000277202 */ /* 0x000fe20000000f00 */
[----:B------:R-:W-:Y:S02]  /*25a30*/  IMAD.MOV.U32 R36, RZ, RZ, R17 ;  /* 0x000000ffff247224 */ /* 0x000fe400078e0011 */
[----:B------:R-:W-:-:S07]  /*25a40*/  IMAD.MOV.U32 R17, RZ, RZ, R14 ;  /* 0x000000ffff117224 */ /* 0x000fce00078e000e */
.L_x_59217:
[----:B------:R-:W-:Y:S05]  /*25a50*/  BSYNC B1 ;  /* 0x0000000000017941 */ /* 0x000fea0003800000 */
.L_x_59215:
        /* <DEDUP_REMOVED lines=9> */
.L_x_59219:
[----:B------:R-:W-:Y:S01]  /*25af0*/  IMAD.MOV.U32 R31, RZ, RZ, R58 ;  /* 0x000000ffff1f7224 */ /* 0x000fe200078e003a */
[----:B------:R-:W-:Y:S01]  /*25b00*/  MOV R58, R33 ;  /* 0x00000021003a7202 */ /* 0x000fe20000000f00 */
[----:B------:R-:W-:Y:S02]  /*25b10*/  IMAD.MOV.U32 R15, RZ, RZ, R36 ;  /* 0x000000ffff0f7224 */ /* 0x000fe400078e0024 */
[----:B------:R-:W-:-:S07]  /*25b20*/  IMAD.MOV.U32 R36, RZ, RZ, R13 ;  /* 0x000000ffff247224 */ /* 0x000fce00078e000d */
.L_x_59220:
[----:B------:R-:W-:Y:S05]  /*25b30*/  BSYNC B1 ;  /* 0x0000000000017941 */ /* 0x000fea0003800000 */
.L_x_59218:
        /* <DEDUP_REMOVED lines=9> */
.L_x_59222:
[----:B------:R-:W-:Y:S01]  /*25bd0*/  IMAD.MOV.U32 R32, RZ, RZ, R31 ;  /* 0x000000ffff207224 */ /* 0x000fe200078e001f */
[----:B------:R-:W-:Y:S01]  /*25be0*/  MOV R31, R28 ;  /* 0x0000001c001f7202 */ /* 0x000fe20000000f00 */
[----:B------:R-:W-:Y:S02]  /*25bf0*/  IMAD.MOV.U32 R14, RZ, RZ, R15 ;  /* 0x000000ffff0e7224 */ /* 0x000fe400078e000f */
[----:B------:R-:W-:-:S07]  /*25c00*/  IMAD.MOV.U32 R15, RZ, RZ, R12 ;  /* 0x000000ffff0f7224 */ /* 0x000fce00078e000c */
.L_x_59223:
[----:B------:R-:W-:Y:S05]  /*25c10*/  BSYNC B1 ;  /* 0x0000000000017941 */ /* 0x000fea0003800000 */
.L_x_59221:
        /* <DEDUP_REMOVED lines=9> */
.L_x_59225:
[----:B------:R-:W-:Y:S01]  /*25cb0*/  IMAD.MOV.U32 R33, RZ, RZ, R32 ;  /* 0x000000ffff217224 */ /* 0x000fe200078e0020 */
[----:B------:R-:W-:Y:S01]  /*25cc0*/  MOV R32, R35 ;  /* 0x0000002300207202 */ /* 0x000fe20000000f00 */
[----:B------:R-:W-:Y:S02]  /*25cd0*/  IMAD.MOV.U32 R13, RZ, RZ, R14 ;  /* 0x000000ffff0d7224 */ /* 0x000fe400078e000e */
[----:B------:R-:W-:-:S07]  /*25ce0*/  IMAD.MOV.U32 R14, RZ, RZ, R29 ;  /* 0x000000ffff0e7224 */ /* 0x000fce00078e001d */
.L_x_59226:
[----:B------:R-:W-:Y:S05]  /*25cf0*/  BSYNC B1 ;  /* 0x0000000000017941 */ /* 0x000fea0003800000 */
.L_x_59224:
        /* <DEDUP_REMOVED lines=9> */
.L_x_59228:
[----:B------:R-:W-:Y:S01]  /*25d90*/  IMAD.MOV.U32 R28, RZ, RZ, R33 ;  /* 0x000000ffff1c7224 */ /* 0x000fe200078e0021 */
[----:B------:R-:W-:Y:S01]  /*25da0*/  MOV R33, R54 ;  /* 0x0000003600217202 */ /* 0x000fe20000000f00 */
[----:B------:R-:W-:Y:S02]  /*25db0*/  IMAD.MOV.U32 R12, RZ, RZ, R13 ;  /* 0x000000ffff0c7224 */ /* 0x000fe400078e000d */
[----:B------:R-:W-:-:S07]  /*25dc0*/  IMAD.MOV.U32 R13, RZ, RZ, R30 ;  /* 0x000000ffff0d7224 */ /* 0x000fce00078e001e */
.L_x_59229:
[----:B------:R-:W-:Y:S05]  /*25dd0*/  BSYNC B1 ;  /* 0x0000000000017941 */ /* 0x000fea0003800000 */
.L_x_59227:
        /* <DEDUP_REMOVED lines=9> */
.L_x_59231:
[----:B------:R-:W-:Y:S01]  /*25e70*/  IMAD.MOV.U32 R35, RZ, RZ, R28 ;  /* 0x000000ffff237224 */ /* 0x000fe200078e001c */
[----:B------:R-:W-:Y:S01]  /*25e80*/  MOV R28, R49 ;  /* 0x00000031001c7202 */ /* 0x000fe20000000f00 */
[----:B------:R-:W-:Y:S02]  /*25e90*/  IMAD.MOV.U32 R29, RZ, RZ, R12 ;  /* 0x000000ffff1d7224 */ /* 0x000fe400078e000c */
[----:B------:R-:W-:-:S07]  /*25ea0*/  IMAD.MOV.U32 R12, RZ, RZ, R47 ;  /* 0x000000ffff0c7224 */ /* 0x000fce00078e002f */
.L_x_59232:
[----:B------:R-:W-:Y:S05]  /*25eb0*/  BSYNC B1 ;  /* 0x0000000000017941 */ /* 0x000fea0003800000 */
.L_x_59230:
        /* <DEDUP_REMOVED lines=9> */
.L_x_59234:
[----:B------:R-:W-:Y:S01]  /*25f50*/  IMAD.MOV.U32 R54, RZ, RZ, R35 ;  /* 0x000000ffff367224 */ /* 0x000fe200078e0023 */
[----:B------:R-:W-:Y:S01]  /*25f60*/  MOV R35, R42 ;  /* 0x0000002a00237202 */ /* 0x000fe20000000f00 */
[----:B------:R-:W-:Y:S02]  /*25f70*/  IMAD.MOV.U32 R30, RZ, RZ, R29 ;  /* 0x000000ffff1e7224 */ /* 0x000fe400078e001d */
[----:B------:R-:W-:-:S07]  /*25f80*/  IMAD.MOV.U32 R29, RZ, RZ, R26 ;  /* 0x000000ffff1d7224 */ /* 0x000fce00078e001a */
.L_x_59235:
[----:B------:R-:W-:Y:S05]  /*25f90*/  BSYNC B1 ;  /* 0x0000000000017941 */ /* 0x000fea0003800000 */
.L_x_59233:
        /* <DEDUP_REMOVED lines=9> */
.L_x_59237:
[----:B------:R-:W-:Y:S01]  /*26030*/  IMAD.MOV.U32 R47, RZ, RZ, R54 ;  /* 0x000000ffff2f7224 */ /* 0x000fe200078e0036 */
[----:B------:R-:W-:Y:S01]  /*26040*/  MOV R54, R41 ;  /* 0x0000002900367202 */ /* 0x000fe20000000f00 */
[----:B------:R-:W-:Y:S02]  /*26050*/  IMAD.MOV.U32 R45, RZ, RZ, R30 ;  /* 0x000000ffff2d7224 */ /* 0x000fe400078e001e */
[----:B------:R-:W-:-:S07]  /*26060*/  IMAD.MOV.U32 R30, RZ, RZ, R25 ;  /* 0x000000ffff1e7224 */ /* 0x000fce00078e0019 */
.L_x_59238:
[----:B------:R-:W-:Y:S05]  /*26070*/  BSYNC B1 ;  /* 0x0000000000017941 */ /* 0x000fea0003800000 */
.L_x_59236:
        /* <DEDUP_REMOVED lines=9> */
.L_x_59240:
[----:B------:R-:W-:Y:S01]  /*26110*/  IMAD.MOV.U32 R26, RZ, RZ, R47 ;  /* 0x000000ffff1a7224 */ /* 0x000fe200078e002f */
[----:B------:R-:W-:Y:S01]  /*26120*/  MOV R47, R40 ;  /* 0x00000028002f7202 */ /* 0x000fe20000000f00 */
[----:B------:R-:W-:Y:S02]  /*26130*/  IMAD.MOV.U32 R25, RZ, RZ, R45 ;  /* 0x000000ffff197224 */ /* 0x000fe400078e002d */
[----:B------:R-:W-:-:S07]  /*26140*/  IMAD.MOV.U32 R45, RZ, RZ, R24 ;  /* 0x000000ffff2d7224 */ /* 0x000fce00078e0018 */
.L_x_59241:
[----:B------:R-:W-:Y:S05]  /*26150*/  BSYNC B1 ;  /* 0x0000000000017941 */ /* 0x000fea0003800000 */
.L_x_59239:
        /* <DEDUP_REMOVED lines=9> */
.L_x_59243:
[----:B------:R-:W-:Y:S01]  /*261f0*/  IMAD.MOV.U32 R40, RZ, RZ, R26 ;  /* 0x000000ffff287224 */ /* 0x000fe200078e001a */
[----:B------:R-:W-:Y:S01]  /*26200*/  MOV R26, R23 ;  /* 0x00000017001a7202 */ /* 0x000fe20000000f00 */
[----:B------:R-:W-:Y:S02]  /*26210*/  IMAD.MOV.U32 R24, RZ, RZ, R25 ;  /* 0x000000ffff187224 */ /* 0x000fe400078e0019 */
[----:B------:R-:W-:-:S07]  /*26220*/  IMAD.MOV.U32 R25, RZ, RZ, R22 ;  /* 0x000000ffff197224 */ /* 0x000fce00078e0016 */
.L_x_59244:
[----:B------:R-:W-:Y:S05]  /*26230*/  BSYNC B1 ;  /* 0x0000000000017941 */ /* 0x000fea0003800000 */
.L_x_59242:
        /* <DEDUP_REMOVED lines=9> */
.L_x_59246:
[----:B------:R-:W-:Y:S01]  /*262d0*/  IMAD.MOV.U32 R23, RZ, RZ, R40 ;  /* 0x000000ffff177224 */ /* 0x000fe200078e0028 */
[----:B------:R-:W-:Y:S01]  /*262e0*/  MOV R40, R37 ;  /* 0x0000002500287202 */ /* 0x000fe20000000f00 */
[----:B------:R-:W-:Y:S02]  /*262f0*/  IMAD.MOV.U32 R22, RZ, RZ, R24 ;  /* 0x000000ffff167224 */ /* 0x000fe400078e0018 */
[----:B------:R-:W-:-:S07]  /*26300*/  IMAD.MOV.U32 R24, RZ, RZ, R21 ;  /* 0x000000ffff187224 */ /* 0x000fce00078e0015 */
.L_x_59247:
[----:B------:R-:W-:Y:S05]  /*26310*/  BSYNC B1 ;  /* 0x0000000000017941 */ /* 0x000fea0003800000 */
.L_x_59245:
        /* <DEDUP_REMOVED lines=9> */
.L_x_59249:
[----:B------:R-:W-:Y:S01]  /*263b0*/  IMAD.MOV.U32 R37, RZ, RZ, R23 ;  /* 0x000000ffff257224 */ /* 0x000fe200078e0017 */
[----:B------:R-:W-:Y:S01]  /*263c0*/  MOV R23, R20 ;  /* 0x0000001400177202 */ /* 0x000fe20000000f00 */
[----:B------:R-:W-:Y:S02]  /*263d0*/  IMAD.MOV.U32 R21, RZ, RZ, R22 ;  /* 0x000000ffff157224 */ /* 0x000fe400078e0016 */
[----:B------:R-:W-:-:S07]  /*263e0*/  IMAD.MOV.U32 R22, RZ, RZ, R19 ;  /* 0x000000ffff167224 */ /* 0x000fce00078e0013 */
.L_x_59250:
[----:B------:R-:W-:Y:S05]  /*263f0*/  BSYNC B1 ;  /* 0x0000000000017941 */ /* 0x000fea0003800000 */
.L_x_59248:
        /* <DEDUP_REMOVED lines=9> */
.L_x_59252:
[----:B------:R-:W-:Y:S01]  /*26490*/  IMAD.MOV.U32 R20, RZ, RZ, R37 ;  /* 0x000000ffff147224 */ /* 0x000fe200078e0025 */
[----:B------:R-:W-:Y:S01]  /*264a0*/  MOV R37, R34 ;  /* 0x0000002200257202 */ /* 0x000fe20000000f00 */
[----:B------:R-:W-:Y:S02]  /*264b0*/  IMAD.MOV.U32 R19, RZ, RZ, R21 ;  /* 0x000000ffff137224 */ /* 0x000fe400078e0015 */
[----:B------:R-:W-:-:S07]  /*264c0*/  IMAD.MOV.U32 R21, RZ, RZ, R18 ;  /* 0x000000ffff157224 */ /* 0x000fce00078e0012 */
.L_x_59253:
[----:B------:R-:W-:Y:S05]  /*264d0*/  BSYNC B1 ;  /* 0x0000000000017941 */ /* 0x000fea0003800000 */
.L_x_59251:
        /* <DEDUP_REMOVED lines=16> */
.L_x_59255:
[----:B------:R-:W-:Y:S01]  /*265e0*/  MOV R34, R27 ;  /* 0x0000001b00227202 */ /* 0x000fe20000000f00 */
[----:B------:R-:W-:Y:S02]  /*265f0*/  IMAD.MOV.U32 R18, RZ, RZ, R43 ;  /* 0x000000ffff127224 */ /* 0x000fe400078e002b */
[----:B------:R-:W-:Y:S02]  /*26600*/  IMAD.MOV.U32 R27, RZ, RZ, R38 ;  /* 0x000000ffff1b7224 */ /* 0x000fe400078e0026 */
[----:B------:R-:W-:-:S07]  /*26610*/  IMAD.MOV.U32 R43, RZ, RZ, R16 ;  /* 0x000000ffff2b7224 */ /* 0x000fce00078e0010 */
.L_x_59256:
[----:B------:R-:W-:Y:S05]  /*26620*/  BSYNC B1 ;  /* 0x0000000000017941 */ /* 0x000fea0003800000 */
.L_x_59254:
        /* <DEDUP_REMOVED lines=9> */
.L_x_59258:
[----:B------:R-:W-:Y:S01]  /*266c0*/  MOV R41, R34 ;  /* 0x0000002200297202 */ /* 0x000fe20000000f00 */
[----:B------:R-:W-:Y:S02]  /*266d0*/  IMAD.MOV.U32 R11, RZ, RZ, R18 ;  /* 0x000000ffff0b7224 */ /* 0x000fe400078e0012 */
[----:B------:R-:W-:Y:S02]  /*266e0*/  IMAD.MOV.U32 R34, RZ, RZ, R39 ;  /* 0x000000ffff227224 */ /* 0x000fe400078e0027 */
[----:B------:R-:W-:-:S07]  /*266f0*/  IMAD.MOV.U32 R18, RZ, RZ, R17 ;  /* 0x000000ffff127224 */ /* 0x000fce00078e0011 */
.L_x_59259:
[----:B------:R-:W-:Y:S05]  /*26700*/  BSYNC B1 ;  /* 0x0000000000017941 */ /* 0x000fea0003800000 */
.L_x_59257:
        /* <DEDUP_REMOVED lines=9> */
.L_x_59261:
[----:B------:R-:W-:Y:S01]  /*267a0*/  MOV R38, R41 ;  /* 0x0000002900267202 */ /* 0x000fe20000000f00 */
[----:B------:R-:W-:Y:S02]  /*267b0*/  IMAD.MOV.U32 R16, RZ, RZ, R11 ;  /* 0x000000ffff107224 */ /* 0x000fe400078e000b */
[----:B------:R-:W-:Y:S02]  /*267c0*/  IMAD.MOV.U32 R41, RZ, RZ, R58 ;  /* 0x000000ffff297224 */ /* 0x000fe400078e003a */
[----:B------:R-:W-:-:S07]  /*267d0*/  IMAD.MOV.U32 R11, RZ, RZ, R36 ;  /* 0x000000ffff0b7224 */ /* 0x000fce00078e0024 */
.L_x_59262:
[----:B------:R-:W-:Y:S05]  /*267e0*/  BSYNC B1 ;  /* 0x0000000000017941 */ /* 0x000fea0003800000 */
.L_x_59260:
        /* <DEDUP_REMOVED lines=9> */
.L_x_59264:
[----:B------:R-:W-:Y:S01]  /*26880*/  MOV R39, R38 ;  /* 0x0000002600277202 */ /* 0x000fe20000000f00 */
[----:B------:R-:W-:Y:S02]  /*26890*/  IMAD.MOV.U32 R17, RZ, RZ, R16 ;  /* 0x000000ffff117224 */ /* 0x000fe400078e0010 */
[----:B------:R-:W-:Y:S02]  /*268a0*/  IMAD.MOV.U32 R38, RZ, RZ, R31 ;  /* 0x000000ffff267224 */ /* 0x000fe400078e001f */
[----:B------:R-:W-:-:S07]  /*268b0*/  IMAD.MOV.U32 R16, RZ, RZ, R15 ;  /* 0x000000ffff107224 */ /* 0x000fce00078e000f */
.L_x_59265:
[----:B------:R-:W-:Y:S05]  /*268c0*/  BSYNC B1 ;  /* 0x0000000000017941 */ /* 0x000fea0003800000 */
.L_x_59263:
        /* <DEDUP_REMOVED lines=9> */
.L_x_59267:
[----:B------:R-:W-:Y:S01]  /*26960*/  MOV R42, R39 ;  /* 0x00000027002a7202 */ /* 0x000fe20000000f00 */
[----:B------:R-:W-:Y:S02]  /*26970*/  IMAD.MOV.U32 R36, RZ, RZ, R17 ;  /* 0x000000ffff247224 */ /* 0x000fe400078e0011 */
[----:B------:R-:W-:Y:S02]  /*26980*/  IMAD.MOV.U32 R39, RZ, RZ, R32 ;  /* 0x000000ffff277224 */ /* 0x000fe400078e0020 */
[----:B------:R-:W-:-:S07]  /*26990*/  IMAD.MOV.U32 R17, RZ, RZ, R14 ;  /* 0x000000ffff117224 */ /* 0x000fce00078e000e */
.L_x_59268:
[----:B------:R-:W-:Y:S05]  /*269a0*/  BSYNC B1 ;  /* 0x0000000000017941 */ /* 0x000fea0003800000 */
.L_x_59266:
        /* <DEDUP_REMOVED lines=9> */
.L_x_59270:
[----:B------:R-:W-:Y:S01]  /*26a40*/  MOV R31, R42 ;  /* 0x0000002a001f7202 */ /* 0x000fe20000000f00 */
[----:B------:R-:W-:Y:S02]  /*26a50*/  IMAD.MOV.U32 R15, RZ, RZ, R36 ;  /* 0x000000ffff0f7224 */ /* 0x000fe400078e0024 */
[----:B------:R-:W-:Y:S02]  /*26a60*/  IMAD.MOV.U32 R42, RZ, RZ, R33 ;  /* 0x000000ffff2a7224 */ /* 0x000fe400078e0021 */
[----:B------:R-:W-:-:S07]  /*26a70*/  IMAD.MOV.U32 R36, RZ, RZ, R13 ;  /* 0x000000ffff247224 */ /* 0x000fce00078e000d */
.L_x_59271:
[----:B------:R-:W-:Y:S05]  /*26a80*/  BSYNC B1 ;  /* 0x0000000000017941 */ /* 0x000fea0003800000 */
.L_x_59269:
        /* <DEDUP_REMOVED lines=9> */
.L_x_59273:
[----:B------:R-:W-:Y:S01]  /*26b20*/  MOV R32, R31 ;  /* 0x0000001f00207202 */ /* 0x000fe20000000f00 */
[----:B------:R-:W-:Y:S02]  /*26b30*/  IMAD.MOV.U32 R14, RZ, RZ, R15 ;  /* 0x000000ffff0e7224 */ /* 0x000fe400078e000f */
[----:B------:R-:W-:Y:S02]  /*26b40*/  IMAD.MOV.U32 R31, RZ, RZ, R28 ;  /* 0x000000ffff1f7224 */ /* 0x000fe400078e001c */
[----:B------:R-:W-:-:S07]  /*26b50*/  IMAD.MOV.U32 R15, RZ, RZ, R12 ;  /* 0x000000ffff0f7224 */ /* 0x000fce00078e000c */
.L_x_59274:
[----:B------:R-:W-:Y:S05]  /*26b60*/  BSYNC B1 ;  /* 0x0000000000017941 */ /* 0x000fea0003800000 */
.L_x_59272:
        /* <DEDUP_REMOVED lines=9> */
.L_x_59276:
[----:B------:R-:W-:Y:S01]  /*26c00*/  MOV R33, R32 ;  /* 0x0000002000217202 */ /* 0x000fe20000000f00 */
[----:B------:R-:W-:Y:S02]  /*26c10*/  IMAD.MOV.U32 R13, RZ, RZ, R14 ;  /* 0x000000ffff0d7224 */ /* 0x000fe400078e000e */
[----:B------:R-:W-:Y:S02]  /*26c20*/  IMAD.MOV.U32 R32, RZ, RZ, R35 ;  /* 0x000000ffff207224 */ /* 0x000fe400078e0023 */
[----:B------:R-:W-:-:S07]  /*26c30*/  IMAD.MOV.U32 R14, RZ, RZ, R29 ;  /* 0x000000ffff0e7224 */ /* 0x000fce00078e001d */
.L_x_59277:
[----:B------:R-:W-:Y:S05]  /*26c40*/  BSYNC B1 ;  /* 0x0000000000017941 */ /* 0x000fea0003800000 */
.L_x_59275:
        /* <DEDUP_REMOVED lines=9> */
.L_x_59279:
[----:B------:R-:W-:Y:S01]  /*26ce0*/  MOV R28, R33 ;  /* 0x00000021001c7202 */ /* 0x000fe20000000f00 */
[----:B------:R-:W-:Y:S02]  /*26cf0*/  IMAD.MOV.U32 R12, RZ, RZ, R13 ;  /* 0x000000ffff0c7224 */ /* 0x000fe400078e000d */
[----:B------:R-:W-:Y:S02]  /*26d00*/  IMAD.MOV.U32 R33, RZ, RZ, R54 ;  /* 0x000000ffff217224 */ /* 0x000fe400078e0036 */
[----:B------:R-:W-:-:S07]  /*26d10*/  IMAD.MOV.U32 R13, RZ, RZ, R30 ;  /* 0x000000ffff0d7224 */ /* 0x000fce00078e001e */
.L_x_59280:
[----:B------:R-:W-:Y:S05]  /*26d20*/  BSYNC B1 ;  /* 0x0000000000017941 */ /* 0x000fea0003800000 */
.L_x_59278:
        /* <DEDUP_REMOVED lines=9> */
.L_x_59282:
[----:B------:R-:W-:Y:S01]  /*26dc0*/  MOV R29, R28 ;  /* 0x0000001c001d7202 */ /* 0x000fe20000000f00 */
[----:B------:R-:W-:Y:S02]  /*26dd0*/  IMAD.MOV.U32 R30, RZ, RZ, R12 ;  /* 0x000000ffff1e7224 */ /* 0x000fe400078e000c */
[----:B------:R-:W-:Y:S02]  /*26de0*/  IMAD.MOV.U32 R28, RZ, RZ, R47 ;  /* 0x000000ffff1c7224 */ /* 0x000fe400078e002f */
[----:B------:R-:W-:-:S07]  /*26df0*/  IMAD.MOV.U32 R12, RZ, RZ, R45 ;  /* 0x000000ffff0c7224 */ /* 0x000fce00078e002d */
.L_x_59283:
[----:B------:R-:W-:Y:S05]  /*26e00*/  BSYNC B1 ;  /* 0x0000000000017941 */ /* 0x000fea0003800000 */
.L_x_59281:
        /* <DEDUP_REMOVED lines=9> */
.L_x_59285:
[----:B------:R-:W-:Y:S01]  /*26ea0*/  MOV R45, R29 ;  /* 0x0000001d002d7202 */ /* 0x000fe20000000f00 */
[----:B------:R-:W-:Y:S02]  /*26eb0*/  IMAD.MOV.U32 R35, RZ, RZ, R30 ;  /* 0x000000ffff237224 */ /* 0x000fe400078e001e */
[----:B------:R-:W-:Y:S02]  /*26ec0*/  IMAD.MOV.U32 R29, RZ, RZ, R26 ;  /* 0x000000ffff1d7224 */ /* 0x000fe400078e001a */
[----:B------:R-:W-:-:S07]  /*26ed0*/  IMAD.MOV.U32 R30, RZ, RZ, R25 ;  /* 0x000000ffff1e7224 */ /* 0x000fce00078e0019 */
.L_x_59286:
[----:B------:R-:W-:Y:S05]  /*26ee0*/  BSYNC B1 ;  /* 0x0000000000017941 */ /* 0x000fea0003800000 */
.L_x_59284:
        /* <DEDUP_REMOVED lines=9> */
.L_x_59288:
[----:B------:R-:W-:Y:S01]  /*26f80*/  MOV R26, R45 ;  /* 0x0000002d001a7202 */ /* 0x000fe20000000f00 */
[----:B------:R-:W-:Y:S02]  /*26f90*/  IMAD.MOV.U32 R25, RZ, RZ, R35 ;  /* 0x000000ffff197224 */ /* 0x000fe400078e0023 */
[----:B------:R-:W-:Y:S02]  /*26fa0*/  IMAD.MOV.U32 R45, RZ, RZ, R40 ;  /* 0x000000ffff2d7224 */ /* 0x000fe400078e0028 */
[----:B------:R-:W-:-:S07]  /*26fb0*/  IMAD.MOV.U32 R35, RZ, RZ, R24 ;  /* 0x000000ffff237224 */ /* 0x000fce00078e0018 */
.L_x_59289:
[----:B------:R-:W-:Y:S05]  /*26fc0*/  BSYNC B1 ;  /* 0x0000000000017941 */ /* 0x000fea0003800000 */
.L_x_59287:
        /* <DEDUP_REMOVED lines=9> */
.L_x_59291:
[----:B------:R-:W-:Y:S01]  /*27060*/  MOV R40, R26 ;  /* 0x0000001a00287202 */ /* 0x000fe20000000f00 */
[----:B------:R-:W-:Y:S02]  /*27070*/  IMAD.MOV.U32 R24, RZ, RZ, R25 ;  /* 0x000000ffff187224 */ /* 0x000fe400078e0019 */
[----:B------:R-:W-:Y:S02]  /*27080*/  IMAD.MOV.U32 R26, RZ, RZ, R23 ;  /* 0x000000ffff1a7224 */ /* 0x000fe400078e0017 */
[----:B------:R-:W-:-:S07]  /*27090*/  IMAD.MOV.U32 R25, RZ, RZ, R22 ;  /* 0x000000ffff197224 */ /* 0x000fce00078e0016 */
.L_x_59292:
[----:B------:R-:W-:Y:S05]  /*270a0*/  BSYNC B1 ;  /* 0x0000000000017941 */ /* 0x000fea0003800000 */
.L_x_59290:
        /* <DEDUP_REMOVED lines=9> */
.L_x_59294:
[----:B------:R-:W-:Y:S01]  /*27140*/  MOV R23, R40 ;  /* 0x0000002800177202 */ /* 0x000fe20000000f00 */
[----:B------:R-:W-:Y:S02]  /*27150*/  IMAD.MOV.U32 R22, RZ, RZ, R24 ;  /* 0x000000ffff167224 */ /* 0x000fe400078e0018 */
[----:B------:R-:W-:Y:S02]  /*27160*/  IMAD.MOV.U32 R40, RZ, RZ, R37 ;  /* 0x000000ffff287224 */ /* 0x000fe400078e0025 */
[----:B------:R-:W-:-:S07]  /*27170*/  IMAD.MOV.U32 R24, RZ, RZ, R21 ;  /* 0x000000ffff187224 */ /* 0x000fce00078e0015 */
.L_x_59295:
[----:B------:R-:W-:Y:S05]  /*27180*/  BSYNC B1 ;  /* 0x0000000000017941 */ /* 0x000fea0003800000 */
.L_x_59293:
        /* <DEDUP_REMOVED lines=9> */
.L_x_59297:
[----:B------:R-:W-:Y:S01]  /*27220*/  MOV R37, R23 ;  /* 0x0000001700257202 */ /* 0x000fe20000000f00 */
[----:B------:R-:W-:Y:S02]  /*27230*/  IMAD.MOV.U32 R21, RZ, RZ, R22 ;  /* 0x000000ffff157224 */ /* 0x000fe400078e0016 */
[----:B------:R-:W-:Y:S02]  /*27240*/  IMAD.MOV.U32 R23, RZ, RZ, R20 ;  /* 0x000000ffff177224 */ /* 0x000fe400078e0014 */
[----:B------:R-:W-:-:S07]  /*27250*/  IMAD.MOV.U32 R22, RZ, RZ, R19 ;  /* 0x000000ffff167224 */ /* 0x000fce00078e0013 */
.L_x_59298:
[----:B------:R-:W-:Y:S05]  /*27260*/  BSYNC B1 ;  /* 0x0000000000017941 */ /* 0x000fea0003800000 */
.L_x_59296:
        /* <DEDUP_REMOVED lines=16> */
.L_x_59300:
[----:B------:R-:W-:Y:S02]  /*27370*/  IMAD.MOV.U32 R52, RZ, RZ, R27 ;  /* 0x000000ffff347224 */ /* 0x000fe400078e001b */
[----:B------:R-:W-:Y:S02]  /*27380*/  IMAD.MOV.U32 R20, RZ, RZ, R43 ;  /* 0x000000ffff147224 */ /* 0x000fe400078e002b */
[----:B------:R-:W-:Y:S02]  /*27390*/  IMAD.MOV.U32 R27, RZ, RZ, R34 ;  /* 0x000000ffff1b7224 */ /* 0x000fe400078e0022 */
[----:B------:R-:W-:-:S07]  /*273a0*/  IMAD.MOV.U32 R43, RZ, RZ, R18 ;  /* 0x000000ffff2b7224 */ /* 0x000fce00078e0012 */
.L_x_59301:
[----:B------:R-:W-:Y:S05]  /*273b0*/  BSYNC B1 ;  /* 0x0000000000017941 */ /* 0x000fea0003800000 */
.L_x_59299:
        /* <DEDUP_REMOVED lines=9> */
.L_x_59303:
[----:B------:R-:W-:Y:S02]  /*27450*/  IMAD.MOV.U32 R19, RZ, RZ, R52 ;  /* 0x000000ffff137224 */ /* 0x000fe400078e0034 */
[----:B------:R-:W-:Y:S02]  /*27460*/  IMAD.MOV.U32 R9, RZ, RZ, R20 ;  /* 0x000000ffff097224 */ /* 0x000fe400078e0014 */
[----:B------:R-:W-:Y:S02]  /*27470*/  IMAD.MOV.U32 R52, RZ, RZ, R41 ;  /* 0x000000ffff347224 */ /* 0x000fe400078e0029 */
[----:B------:R-:W-:-:S07]  /*27480*/  IMAD.MOV.U32 R20, RZ, RZ, R11 ;  /* 0x000000ffff147224 */ /* 0x000fce00078e000b */
.L_x_59304:
[----:B------:R-:W-:Y:S05]  /*27490*/  BSYNC B1 ;  /* 0x0000000000017941 */ /* 0x000fea0003800000 */
.L_x_59302:
        /* <DEDUP_REMOVED lines=9> */
.L_x_59306:
[----:B------:R-:W-:Y:S02]  /*27530*/  IMAD.MOV.U32 R34, RZ, RZ, R19 ;  /* 0x000000ffff227224 */ /* 0x000fe400078e0013 */
[----:B------:R-:W-:Y:S02]  /*27540*/  IMAD.MOV.U32 R18, RZ, RZ, R9 ;  /* 0x000000ffff127224 */ /* 0x000fe400078e0009 */
[----:B------:R-:W-:Y:S02]  /*27550*/  IMAD.MOV.U32 R19, RZ, RZ, R38 ;  /* 0x000000ffff137224 */ /* 0x000fe400078e0026 */
[----:B------:R-:W-:-:S07]  /*27560*/  IMAD.MOV.U32 R9, RZ, RZ, R16 ;  /* 0x000000ffff097224 */ /* 0x000fce00078e0010 */
.L_x_59307:
[----:B------:R-:W-:Y:S05]  /*27570*/  BSYNC B1 ;  /* 0x0000000000017941 */ /* 0x000fea0003800000 */
.L_x_59305:
        /* <DEDUP_REMOVED lines=9> */
.L_x_59309:
[----:B------:R-:W-:Y:S02]  /*27610*/  IMAD.MOV.U32 R41, RZ, RZ, R34 ;  /* 0x000000ffff297224 */ /* 0x000fe400078e0022 */
[----:B------:R-:W-:Y:S02]  /*27620*/  IMAD.MOV.U32 R11, RZ, RZ, R18 ;  /* 0x000000ffff0b7224 */ /* 0x000fe400078e0012 */
[----:B------:R-:W-:Y:S02]  /*27630*/  IMAD.MOV.U32 R34, RZ, RZ, R39 ;  /* 0x000000ffff227224 */ /* 0x000fe400078e0027 */
[----:B------:R-:W-:-:S07]  /*27640*/  IMAD.MOV.U32 R18, RZ, RZ, R17 ;  /* 0x000000ffff127224 */ /* 0x000fce00078e0011 */
.L_x_59310:
[----:B------:R-:W-:Y:S05]  /*27650*/  BSYNC B1 ;  /* 0x0000000000017941 */ /* 0x000fea0003800000 */
.L_x_59308:
        /* <DEDUP_REMOVED lines=9> */
.L_x_59312:
[----:B------:R-:W-:Y:S02]  /*276f0*/  IMAD.MOV.U32 R38, RZ, RZ, R41 ;  /* 0x000000ffff267224 */ /* 0x000fe400078e0029 */
[----:B------:R-:W-:Y:S02]  /*27700*/  IMAD.MOV.U32 R16, RZ, RZ, R11 ;  /* 0x000000ffff107224 */ /* 0x000fe400078e000b */
[----:B------:R-:W-:Y:S02]  /*27710*/  IMAD.MOV.U32 R41, RZ, RZ, R42 ;  /* 0x000000ffff297224 */ /* 0x000fe400078e002a */
[----:B------:R-:W-:-:S07]  /*27720*/  IMAD.MOV.U32 R11, RZ, RZ, R36 ;  /* 0x000000ffff0b7224 */ /* 0x000fce00078e0024 */
.L_x_59313:
[----:B------:R-:W-:Y:S05]  /*27730*/  BSYNC B1 ;  /* 0x0000000000017941 */ /* 0x000fea0003800000 */
.L_x_59311:
        /* <DEDUP_REMOVED lines=9> */
.L_x_59315:
[----:B------:R-:W-:Y:S02]  /*277d0*/  IMAD.MOV.U32 R39, RZ, RZ, R38 ;  /* 0x000000ffff277224 */ /* 0x000fe400078e0026 */
[----:B------:R-:W-:Y:S02]  /*277e0*/  IMAD.MOV.U32 R17, RZ, RZ, R16 ;  /* 0x000000ffff117224 */ /* 0x000fe400078e0010 */
[----:B------:R-:W-:Y:S02]  /*277f0*/  IMAD.MOV.U32 R38, RZ, RZ, R31 ;  /* 0x000000ffff267224 */ /* 0x000fe400078e001f */
[----:B------:R-:W-:-:S07]  /*27800*/  IMAD.MOV.U32 R16, RZ, RZ, R15 ;  /* 0x000000ffff107224 */ /* 0x000fce00078e000f */
.L_x_59316:
[----:B------:R-:W-:Y:S05]  /*27810*/  BSYNC B1 ;  /* 0x0000000000017941 */ /* 0x000fea0003800000 */
.L_x_59314:
        /* <DEDUP_REMOVED lines=9> */
.L_x_59318:
[----:B------:R-:W-:Y:S02]  /*278b0*/  IMAD.MOV.U32 R42, RZ, RZ, R39 ;  /* 0x000000ffff2a7224 */ /* 0x000fe400078e0027 */
[----:B------:R-:W-:Y:S02]  /*278c0*/  IMAD.MOV.U32 R36, RZ, RZ, R17 ;  /* 0x000000ffff247224 */ /* 0x000fe400078e0011 */
[----:B------:R-:W-:Y:S02]  /*278d0*/  IMAD.MOV.U32 R39, RZ, RZ, R32 ;  /* 0x000000ffff277224 */ /* 0x000fe400078e0020 */
[----:B------:R-:W-:-:S07]  /*278e0*/  IMAD.MOV.U32 R17, RZ, RZ, R14 ;  /* 0x000000ffff117224 */ /* 0x000fce00078e000e */
.L_x_59319:
[----:B------:R-:W-:Y:S05]  /*278f0*/  BSYNC B1 ;  /* 0x0000000000017941 */ /* 0x000fea0003800000 */
.L_x_59317:
        /* <DEDUP_REMOVED lines=9> */
.L_x_59321:
[----:B------:R-:W-:Y:S02]  /*27990*/  IMAD.MOV.U32 R31, RZ, RZ, R42 ;  /* 0x000000ffff1f7224 */ /* 0x000fe400078e002a */
[----:B------:R-:W-:Y:S02]  /*279a0*/  IMAD.MOV.U32 R15, RZ, RZ, R36 ;  /* 0x000000ffff0f7224 */ /* 0x000fe400078e0024 */
[----:B------:R-:W-:Y:S02]  /*279b0*/  IMAD.MOV.U32 R42, RZ, RZ, R33 ;  /* 0x000000ffff2a7224 */ /* 0x000fe400078e0021 */
[----:B------:R-:W-:-:S07]  /*279c0*/  IMAD.MOV.U32 R36, RZ, RZ, R13 ;  /* 0x000000ffff247224 */ /* 0x000fce00078e000d */
.L_x_59322:
[----:B------:R-:W-:Y:S05]  /*279d0*/  BSYNC B1 ;  /* 0x0000000000017941 */ /* 0x000fea0003800000 */
.L_x_59320:
        /* <DEDUP_REMOVED lines=9> */
.L_x_59324:
[----:B------:R-:W-:Y:S02]  /*27a70*/  IMAD.MOV.U32 R14, RZ, RZ, R31 ;  /* 0x000000ffff0e7224 */ /* 0x000fe400078e001f */
[----:B------:R-:W-:Y:S02]  /*27a80*/  IMAD.MOV.U32 R13, RZ, RZ, R15 ;  /* 0x000000ffff0d7224 */ /* 0x000fe400078e000f */
[----:B------:R-:W-:Y:S02]  /*27a90*/  IMAD.MOV.U32 R31, RZ, RZ, R28 ;  /* 0x000000ffff1f7224 */ /* 0x000fe400078e001c */
[----:B------:R-:W-:-:S07]  /*27aa0*/  IMAD.MOV.U32 R15, RZ, RZ, R12 ;  /* 0x000000ffff0f7224 */ /* 0x000fce00078e000c */
.L_x_59325:
[----:B------:R-:W-:Y:S05]  /*27ab0*/  BSYNC B1 ;  /* 0x0000000000017941 */ /* 0x000fea0003800000 */
.L_x_59323:
        /* <DEDUP_REMOVED lines=9> */
.L_x_59327:
[----:B------:R-:W-:Y:S02]  /*27b50*/  IMAD.MOV.U32 R28, RZ, RZ, R14 ;  /* 0x000000ffff1c7224 */ /* 0x000fe400078e000e */
[----:B------:R-:W-:Y:S02]  /*27b60*/  IMAD.MOV.U32 R12, RZ, RZ, R13 ;  /* 0x000000ffff0c7224 */ /* 0x000fe400078e000d */
[----:B------:R-:W-:Y:S02]  /*27b70*/  IMAD.MOV.U32 R14, RZ, RZ, R29 ;  /* 0x000000ffff0e7224 */ /* 0x000fe400078e001d */
[----:B------:R-:W-:-:S07]  /*27b80*/  IMAD.MOV.U32 R13, RZ, RZ, R30 ;  /* 0x000000ffff0d7224 */ /* 0x000fce00078e001e */
.L_x_59328:
[----:B------:R-:W-:Y:S05]  /*27b90*/  BSYNC B1 ;  /* 0x0000000000017941 */ /* 0x000fea0003800000 */
.L_x_59326:
        /* <DEDUP_REMOVED lines=9> */
.L_x_59330:
[----:B------:R-:W-:Y:S02]  /*27c30*/  IMAD.MOV.U32 R29, RZ, RZ, R28 ;  /* 0x000000ffff1d7224 */ /* 0x000fe400078e001c */
[----:B------:R-:W-:Y:S02]  /*27c40*/  IMAD.MOV.U32 R30, RZ, RZ, R12 ;  /* 0x000000ffff1e7224 */ /* 0x000fe400078e000c */
[----:B------:R-:W-:Y:S02]  /*27c50*/  IMAD.MOV.U32 R28, RZ, RZ, R45 ;  /* 0x000000ffff1c7224 */ /* 0x000fe400078e002d */
[----:B------:R-:W-:-:S07]  /*27c60*/  IMAD.MOV.U32 R12, RZ, RZ, R35 ;  /* 0x000000ffff0c7224 */ /* 0x000fce00078e0023 */
.L_x_59331:
[----:B------:R-:W-:Y:S05]  /*27c70*/  BSYNC B1 ;  /* 0x0000000000017941 */ /* 0x000fea0003800000 */
.L_x_59329:
        /* <DEDUP_REMOVED lines=9> */
.L_x_59333:
[----:B------:R-:W-:Y:S02]  /*27d10*/  IMAD.MOV.U32 R35, RZ, RZ, R29 ;  /* 0x000000ffff237224 */ /* 0x000fe400078e001d */
[----:B------:R-:W-:Y:S02]  /*27d20*/  IMAD.MOV.U32 R33, RZ, RZ, R30 ;  /* 0x000000ffff217224 */ /* 0x000fe400078e001e */
[----:B------:R-:W-:Y:S02]  /*27d30*/  IMAD.MOV.U32 R29, RZ, RZ, R26 ;  /* 0x000000ffff1d7224 */ /* 0x000fe400078e001a */
[----:B------:R-:W-:-:S07]  /*27d40*/  IMAD.MOV.U32 R30, RZ, RZ, R25 ;  /* 0x000000ffff1e7224 */ /* 0x000fce00078e0019 */
.L_x_59334:
[----:B------:R-:W-:Y:S05]  /*27d50*/  BSYNC B1 ;  /* 0x0000000000017941 */ /* 0x000fea0003800000 */
.L_x_59332:
        /* <DEDUP_REMOVED lines=9> */
.L_x_59336:
[----:B------:R-:W-:Y:S02]  /*27df0*/  IMAD.MOV.U32 R26, RZ, RZ, R35 ;  /* 0x000000ffff1a7224 */ /* 0x000fe400078e0023 */
[----:B------:R-:W-:Y:S02]  /*27e00*/  IMAD.MOV.U32 R25, RZ, RZ, R33 ;  /* 0x000000ffff197224 */ /* 0x000fe400078e0021 */
[----:B------:R-:W-:Y:S02]  /*27e10*/  IMAD.MOV.U32 R35, RZ, RZ, R40 ;  /* 0x000000ffff237224 */ /* 0x000fe400078e0028 */
[----:B------:R-:W-:-:S07]  /*27e20*/  IMAD.MOV.U32 R33, RZ, RZ, R24 ;  /* 0x000000ffff217224 */ /* 0x000fce00078e0018 */
.L_x_59337:
[----:B------:R-:W-:Y:S05]  /*27e30*/  BSYNC B1 ;  /* 0x0000000000017941 */ /* 0x000fea0003800000 */
.L_x_59335:
        /* <DEDUP_REMOVED lines=9> */
.L_x_59339:
[----:B------:R-:W-:Y:S02]  /*27ed0*/  IMAD.MOV.U32 R32, RZ, RZ, R26 ;  /* 0x000000ffff207224 */ /* 0x000fe400078e001a */
[----:B------:R-:W-:Y:S02]  /*27ee0*/  IMAD.MOV.U32 R24, RZ, RZ, R25 ;  /* 0x000000ffff187224 */ /* 0x000fe400078e0019 */
[----:B------:R-:W-:Y:S02]  /*27ef0*/  IMAD.MOV.U32 R26, RZ, RZ, R23 ;  /* 0x000000ffff1a7224 */ /* 0x000fe400078e0017 */
[----:B------:R-:W-:-:S07]  /*27f00*/  IMAD.MOV.U32 R25, RZ, RZ, R22 ;  /* 0x000000ffff197224 */ /* 0x000fce00078e0016 */
.L_x_59340:
[----:B------:R-:W-:Y:S05]  /*27f10*/  BSYNC B1 ;  /* 0x0000000000017941 */ /* 0x000fea0003800000 */
.L_x_59338:
        /* <DEDUP_REMOVED lines=9> */
.L_x_59342:
[----:B------:R-:W-:Y:S02]  /*27fb0*/  IMAD.MOV.U32 R23, RZ, RZ, R32 ;  /* 0x000000ffff177224 */ /* 0x000fe400078e0020 */
[----:B------:R-:W-:Y:S02]  /*27fc0*/  IMAD.MOV.U32 R22, RZ, RZ, R24 ;  /* 0x000000ffff167224 */ /* 0x000fe400078e0018 */
[----:B------:R-:W-:Y:S02]  /*27fd0*/  IMAD.MOV.U32 R32, RZ, RZ, R37 ;  /* 0x000000ffff207224 */ /* 0x000fe400078e0025 */
[----:B------:R-:W-:-:S07]  /*27fe0*/  IMAD.MOV.U32 R24, RZ, RZ, R21 ;  /* 0x000000ffff187224 */ /* 0x000fce00078e0015 */
.L_x_59343:
[----:B------:R-:W-:Y:S05]  /*27ff0*/  BSYNC B1 ;  /* 0x0000000000017941 */ /* 0x000fea0003800000 */
.L_x_59341:
        /* <DEDUP_REMOVED lines=16> */
.L_x_59345:
[----:B------:R-:W-:Y:S01]  /*28100*/  IMAD.MOV.U32 R50, RZ, RZ, R27 ;  /* 0x000000ffff327224 */ /* 0x000fe200078e001b */
[----:B------:R-:W-:Y:S01]  /*28110*/  MOV R27, R52 ;  /* 0x00000034001b7202 */ /* 0x000fe20000000f00 */
[----:B------:R-:W-:Y:S02]  /*28120*/  IMAD.MOV.U32 R40, RZ, RZ, R43 ;  /* 0x000000ffff287224 */ /* 0x000fe400078e002b */
[----:B------:R-:W-:-:S07]  /*28130*/  IMAD.MOV.U32 R43, RZ, RZ, R20 ;  /* 0x000000ffff2b7224 */ /* 0x000fce00078e0014 */
.L_x_59346:
[----:B------:R-:W-:Y:S05]  /*28140*/  BSYNC B1 ;  /* 0x0000000000017941 */ /* 0x000fea0003800000 */
.L_x_59344:
        /* <DEDUP_REMOVED lines=9> */
.L_x_59348:
[----:B------:R-:W-:Y:S01]  /*281e0*/  IMAD.MOV.U32 R21, RZ, RZ, R50 ;  /* 0x000000ffff157224 */ /* 0x000fe200078e0032 */
[----:B------:R-:W-:Y:S01]  /*281f0*/  MOV R50, R19 ;  /* 0x0000001300327202 */ /* 0x000fe20000000f00 */
[----:B------:R-:W-:Y:S02]  /*28200*/  IMAD.MOV.U32 R7, RZ, RZ, R40 ;  /* 0x000000ffff077224 */ /* 0x000fe400078e0028 */
[----:B------:R-:W-:-:S07]  /*28210*/  IMAD.MOV.U32 R40, RZ, RZ, R9 ;  /* 0x000000ffff287224 */ /* 0x000fce00078e0009 */
.L_x_59349:
[----:B------:R-:W-:Y:S05]  /*28220*/  BSYNC B1 ;  /* 0x0000000000017941 */ /* 0x000fea0003800000 */
.L_x_59347:
        /* <DEDUP_REMOVED lines=9> */
.L_x_59351:
[----:B------:R-:W-:Y:S01]  /*282c0*/  IMAD.MOV.U32 R52, RZ, RZ, R21 ;  /* 0x000000ffff347224 */ /* 0x000fe200078e0015 */
[----:B------:R-:W-:Y:S01]  /*282d0*/  MOV R21, R34 ;  /* 0x0000002200157202 */ /* 0x000fe20000000f00 */
[----:B------:R-:W-:Y:S02]  /*282e0*/  IMAD.MOV.U32 R20, RZ, RZ, R7 ;  /* 0x000000ffff147224 */ /* 0x000fe400078e0007 */
[----:B------:R-:W-:-:S07]  /*282f0*/  IMAD.MOV.U32 R7, RZ, RZ, R18 ;  /* 0x000000ffff077224 */ /* 0x000fce00078e0012 */
.L_x_59352:
[----:B------:R-:W-:Y:S05]  /*28300*/  BSYNC B1 ;  /* 0x0000000000017941 */ /* 0x000fea0003800000 */
.L_x_59350:
        /* <DEDUP_REMOVED lines=9> */
.L_x_59354:
[----:B------:R-:W-:Y:S01]  /*283a0*/  IMAD.MOV.U32 R19, RZ, RZ, R52 ;  /* 0x000000ffff137224 */ /* 0x000fe200078e0034 */
[----:B------:R-:W-:Y:S01]  /*283b0*/  MOV R52, R41 ;  /* 0x0000002900347202 */ /* 0x000fe20000000f00 */
[----:B------:R-:W-:Y:S02]  /*283c0*/  IMAD.MOV.U32 R9, RZ, RZ, R20 ;  /* 0x000000ffff097224 */ /* 0x000fe400078e0014 */
[----:B------:R-:W-:-:S07]  /*283d0*/  IMAD.MOV.U32 R20, RZ, RZ, R11 ;  /* 0x000000ffff147224 */ /* 0x000fce00078e000b */
.L_x_59355:
[----:B------:R-:W-:Y:S05]  /*283e0*/  BSYNC B1 ;  /* 0x0000000000017941 */ /* 0x000fea0003800000 */
.L_x_59353:
        /* <DEDUP_REMOVED lines=9> */
.L_x_59357:
[----:B------:R-:W-:Y:S01]  /*28480*/  IMAD.MOV.U32 R34, RZ, RZ, R19 ;  /* 0x000000ffff227224 */ /* 0x000fe200078e0013 */
[----:B------:R-:W-:Y:S01]  /*28490*/  MOV R19, R38 ;  /* 0x0000002600137202 */ /* 0x000fe20000000f00 */
[----:B------:R-:W-:Y:S02]  /*284a0*/  IMAD.MOV.U32 R18, RZ, RZ, R9 ;  /* 0x000000ffff127224 */ /* 0x000fe400078e0009 */
[----:B------:R-:W-:-:S07]  /*284b0*/  IMAD.MOV.U32 R9, RZ, RZ, R16 ;  /* 0x000000ffff097224 */ /* 0x000fce00078e0010 */
.L_x_59358:
[----:B------:R-:W-:Y:S05]  /*284c0*/  BSYNC B1 ;  /* 0x0000000000017941 */ /* 0x000fea0003800000 */
.L_x_59356:
        /* <DEDUP_REMOVED lines=9> */
.L_x_59360:
[----:B------:R-:W-:Y:S01]  /*28560*/  IMAD.MOV.U32 R37, RZ, RZ, R34 ;  /* 0x000000ffff257224 */ /* 0x000fe200078e0022 */
[----:B------:R-:W-:Y:S01]  /*28570*/  MOV R34, R39 ;  /* 0x0000002700227202 */ /* 0x000fe20000000f00 */
[----:B------:R-:W-:Y:S02]  /*28580*/  IMAD.MOV.U32 R11, RZ, RZ, R18 ;  /* 0x000000ffff0b7224 */ /* 0x000fe400078e0012 */
[----:B------:R-:W-:-:S07]  /*28590*/  IMAD.MOV.U32 R18, RZ, RZ, R17 ;  /* 0x000000ffff127224 */ /* 0x000fce00078e0011 */
.L_x_59361:
[----:B------:R-:W-:Y:S05]  /*285a0*/  BSYNC B1 ;  /* 0x0000000000017941 */ /* 0x000fea0003800000 */
.L_x_59359:
        /* <DEDUP_REMOVED lines=9> */
.L_x_59363:
[----:B------:R-:W-:Y:S01]  /*28640*/  IMAD.MOV.U32 R38, RZ, RZ, R37 ;  /* 0x000000ffff267224 */ /* 0x000fe200078e0025 */
[----:B------:R-:W-:Y:S01]  /*28650*/  MOV R37, R42 ;  /* 0x0000002a00257202 */ /* 0x000fe20000000f00 */
[----:B------:R-:W-:Y:S02]  /*28660*/  IMAD.MOV.U32 R16, RZ, RZ, R11 ;  /* 0x000000ffff107224 */ /* 0x000fe400078e000b */
[----:B------:R-:W-:-:S07]  /*28670*/  IMAD.MOV.U32 R11, RZ, RZ, R36 ;  /* 0x000000ffff0b7224 */ /* 0x000fce00078e0024 */
.L_x_59364:
[----:B------:R-:W-:Y:S05]  /*28680*/  BSYNC B1 ;  /* 0x0000000000017941 */ /* 0x000fea0003800000 */
.L_x_59362:
        /* <DEDUP_REMOVED lines=9> */
.L_x_59366:
[----:B------:R-:W-:Y:S01]  /*28720*/  IMAD.MOV.U32 R17, RZ, RZ, R38 ;  /* 0x000000ffff117224 */ /* 0x000fe200078e0026 */
[----:B------:R-:W-:Y:S01]  /*28730*/  MOV R38, R31 ;  /* 0x0000001f00267202 */ /* 0x000fe20000000f00 */
[----:B------:R-:W-:Y:S02]  /*28740*/  IMAD.MOV.U32 R36, RZ, RZ, R16 ;  /* 0x000000ffff247224 */ /* 0x000fe400078e0010 */
[----:B------:R-:W-:-:S07]  /*28750*/  IMAD.MOV.U32 R16, RZ, RZ, R15 ;  /* 0x000000ffff107224 */ /* 0x000fce00078e000f */
.L_x_59367:
[----:B------:R-:W-:Y:S05]  /*28760*/  BSYNC B1 ;  /* 0x0000000000017941 */ /* 0x000fea0003800000 */
.L_x_59365:
        /* <DEDUP_REMOVED lines=9> */
.L_x_59369:
[----:B------:R-:W-:Y:S01]  /*28800*/  IMAD.MOV.U32 R31, RZ, RZ, R17 ;  /* 0x000000ffff1f7224 */ /* 0x000fe200078e0011 */
[----:B------:R-:W-:Y:S01]  /*28810*/  MOV R17, R14 ;  /* 0x0000000e00117202 */ /* 0x000fe20000000f00 */
[----:B------:R-:W-:Y:S02]  /*28820*/  IMAD.MOV.U32 R15, RZ, RZ, R36 ;  /* 0x000000ffff0f7224 */ /* 0x000fe400078e0024 */
[----:B------:R-:W-:-:S07]  /*28830*/  IMAD.MOV.U32 R36, RZ, RZ, R13 ;  /* 0x000000ffff247224 */ /* 0x000fce00078e000d */
.L_x_59370:
[----:B------:R-:W-:Y:S05]  /*28840*/  BSYNC B1 ;  /* 0x0000000000017941 */ /* 0x000fea0003800000 */
.L_x_59368:
        /* <DEDUP_REMOVED lines=9> */
.L_x_59372:
[----:B------:R-:W-:Y:S01]  /*288e0*/  IMAD.MOV.U32 R14, RZ, RZ, R31 ;  /* 0x000000ffff0e7224 */ /* 0x000fe200078e001f */
[----:B------:R-:W-:Y:S01]  /*288f0*/  MOV R31, R28 ;  /* 0x0000001c001f7202 */ /* 0x000fe20000000f00 */
[----:B------:R-:W-:Y:S02]  /*28900*/  IMAD.MOV.U32 R13, RZ, RZ, R15 ;  /* 0x000000ffff0d7224 */ /* 0x000fe400078e000f */
[----:B------:R-:W-:-:S07]  /*28910*/  IMAD.MOV.U32 R15, RZ, RZ, R12 ;  /* 0x000000ffff0f7224 */ /* 0x000fce00078e000c */
.L_x_59373:
[----:B------:R-:W-:Y:S05]  /*28920*/  BSYNC B1 ;  /* 0x0000000000017941 */ /* 0x000fea0003800000 */
.L_x_59371:
        /* <DEDUP_REMOVED lines=9> */
.L_x_59375:
[----:B------:R-:W-:Y:S01]  /*289c0*/  IMAD.MOV.U32 R28, RZ, RZ, R14 ;  /* 0x000000ffff1c7224 */ /* 0x000fe200078e000e */
[----:B------:R-:W-:Y:S01]  /*289d0*/  MOV R14, R29 ;  /* 0x0000001d000e7202 */ /* 0x000fe20000000f00 */
[----:B------:R-:W-:Y:S02]  /*289e0*/  IMAD.MOV.U32 R12, RZ, RZ, R13 ;  /* 0x000000ffff0c7224 */ /* 0x000fe400078e000d */
[----:B------:R-:W-:-:S07]  /*289f0*/  IMAD.MOV.U32 R13, RZ, RZ, R30 ;  /* 0x000000ffff0d7224 */ /* 0x000fce00078e001e */
.L_x_59376:
[----:B------:R-:W-:Y:S05]  /*28a00*/  BSYNC B1 ;  /* 0x0000000000017941 */ /* 0x000fea0003800000 */
.L_x_59374:
        /* <DEDUP_REMOVED lines=9> */
.L_x_59378:
[----:B------:R-:W-:Y:S01]  /*28aa0*/  IMAD.MOV.U32 R29, RZ, RZ, R28 ;  /* 0x000000ffff1d7224 */ /* 0x000fe200078e001c */
[----:B------:R-:W-:Y:S01]  /*28ab0*/  MOV R28, R35 ;  /* 0x00000023001c7202 */ /* 0x000fe20000000f00 */
[----:B------:R-:W-:Y:S02]  /*28ac0*/  IMAD.MOV.U32 R30, RZ, RZ, R12 ;  /* 0x000000ffff1e7224 */ /* 0x000fe400078e000c */
[----:B------:R-:W-:-:S07]  /*28ad0*/  IMAD.MOV.U32 R12, RZ, RZ, R33 ;  /* 0x000000ffff0c7224 */ /* 0x000fce00078e0021 */
.L_x_59379:
[----:B------:R-:W-:Y:S05]  /*28ae0*/  BSYNC B1 ;  /* 0x0000000000017941 */ /* 0x000fea0003800000 */
.L_x_59377:
        /* <DEDUP_REMOVED lines=9> */
.L_x_59381:
[----:B------:R-:W-:Y:S01]  /*28b80*/  IMAD.MOV.U32 R35, RZ, RZ, R29 ;  /* 0x000000ffff237224 */ /* 0x000fe200078e001d */
[----:B------:R-:W-:Y:S01]  /*28b90*/  MOV R29, R26 ;  /* 0x0000001a001d7202 */ /* 0x000fe20000000f00 */
[----:B------:R-:W-:Y:S02]  /*28ba0*/  IMAD.MOV.U32 R33, RZ, RZ, R30 ;  /* 0x000000ffff217224 */ /* 0x000fe400078e001e */
[----:B------:R-:W-:-:S07]  /*28bb0*/  IMAD.MOV.U32 R30, RZ, RZ, R25 ;  /* 0x000000ffff1e7224 */ /* 0x000fce00078e0019 */
.L_x_59382:
[----:B------:R-:W-:Y:S05]  /*28bc0*/  BSYNC B1 ;  /* 0x0000000000017941 */ /* 0x000fea0003800000 */
.L_x_59380:
        /* <DEDUP_REMOVED lines=9> */
.L_x_59384:
[----:B------:R-:W-:Y:S01]  /*28c60*/  IMAD.MOV.U32 R26, RZ, RZ, R35 ;  /* 0x000000ffff1a7224 */ /* 0x000fe200078e0023 */
[----:B------:R-:W-:Y:S01]  /*28c70*/  MOV R35, R32 ;  /* 0x0000002000237202 */ /* 0x000fe20000000f00 */
[----:B------:R-:W-:Y:S02]  /*28c80*/  IMAD.MOV.U32 R25, RZ, RZ, R33 ;  /* 0x000000ffff197224 */ /* 0x000fe400078e0021 */
[----:B------:R-:W-:-:S07]  /*28c90*/  IMAD.MOV.U32 R33, RZ, RZ, R24 ;  /* 0x000000ffff217224 */ /* 0x000fce00078e0018 */
.L_x_59385:
[----:B------:R-:W-:Y:S05]  /*28ca0*/  BSYNC B1 ;  /* 0x0000000000017941 */ /* 0x000fea0003800000 */
.L_x_59383:
        /* <DEDUP_REMOVED lines=9> */
.L_x_59387:
[----:B------:R-:W-:Y:S01]  /*28d40*/  IMAD.MOV.U32 R32, RZ, RZ, R26 ;  /* 0x000000ffff207224 */ /* 0x000fe200078e001a */
[----:B------:R-:W-:Y:S01]  /*28d50*/  MOV R26, R23 ;  /* 0x00000017001a7202 */ /* 0x000fe20000000f00 */
[----:B------:R-:W-:Y:S02]  /*28d60*/  IMAD.MOV.U32 R24, RZ, RZ, R25 ;  /* 0x000000ffff187224 */ /* 0x000fe400078e0019 */
[----:B------:R-:W-:-:S07]  /*28d70*/  IMAD.MOV.U32 R25, RZ, RZ, R22 ;  /* 0x000000ffff197224 */ /* 0x000fce00078e0016 */
.L_x_59388:
[----:B------:R-:W-:Y:S05]  /*28d80*/  BSYNC B1 ;  /* 0x0000000000017941 */ /* 0x000fea0003800000 */
.L_x_59386:
        /* <DEDUP_REMOVED lines=16> */
.L_x_59390:
[----:B------:R-:W-:Y:S01]  /*28e90*/  MOV R42, R27 ;  /* 0x0000001b002a7202 */ /* 0x000fe20000000f00 */
[----:B------:R-:W-:Y:S02]  /*28ea0*/  IMAD.MOV.U32 R22, RZ, RZ, R43 ;  /* 0x000000ffff167224 */ /* 0x000fe400078e002b */
[----:B------:R-:W-:Y:S02]  /*28eb0*/  IMAD.MOV.U32 R27, RZ, RZ, R50 ;  /* 0x000000ffff1b7224 */ /* 0x000fe400078e0032 */
[----:B------:R-:W-:-:S07]  /*28ec0*/  IMAD.MOV.U32 R43, RZ, RZ, R40 ;  /* 0x000000ffff2b7224 */ /* 0x000fce00078e0028 */
.L_x_59391:
[----:B------:R-:W-:Y:S05]  /*28ed0*/  BSYNC B1 ;  /* 0x0000000000017941 */ /* 0x000fea0003800000 */
.L_x_59389:
        /* <DEDUP_REMOVED lines=9> */
.L_x_59393:
[----:B------:R-:W-:Y:S01]  /*28f70*/  MOV R23, R42 ;  /* 0x0000002a00177202 */ /* 0x000fe20000000f00 */
[----:B------:R-:W-:Y:S02]  /*28f80*/  IMAD.MOV.U32 R5, RZ, RZ, R22 ;  /* 0x000000ffff057224 */ /* 0x000fe400078e0016 */
[----:B------:R-:W-:Y:S02]  /*28f90*/  IMAD.MOV.U32 R42, RZ, RZ, R21 ;  /* 0x000000ffff2a7224 */ /* 0x000fe400078e0015 */
[----:B------:R-:W-:-:S07]  /*28fa0*/  IMAD.MOV.U32 R22, RZ, RZ, R7 ;  /* 0x000000ffff167224 */ /* 0x000fce00078e0007 */
.L_x_59394:
[----:B------:R-:W-:Y:S05]  /*28fb0*/  BSYNC B1 ;  /* 0x0000000000017941 */ /* 0x000fea0003800000 */
.L_x_59392:
        /* <DEDUP_REMOVED lines=9> */
.L_x_59396:
[----:B------:R-:W-:Y:S01]  /*29050*/  MOV R48, R23 ;  /* 0x0000001700307202 */ /* 0x000fe20000000f00 */
[----:B------:R-:W-:Y:S02]  /*29060*/  IMAD.MOV.U32 R40, RZ, RZ, R5 ;  /* 0x000000ffff287224 */ /* 0x000fe400078e0005 */
[----:B------:R-:W-:Y:S02]  /*29070*/  IMAD.MOV.U32 R23, RZ, RZ, R52 ;  /* 0x000000ffff177224 */ /* 0x000fe400078e0034 */
[----:B------:R-:W-:-:S07]  /*29080*/  IMAD.MOV.U32 R5, RZ, RZ, R20 ;  /* 0x000000ffff057224 */ /* 0x000fce00078e0014 */
.L_x_59397:
[----:B------:R-:W-:Y:S05]  /*29090*/  BSYNC B1 ;  /* 0x0000000000017941 */ /* 0x000fea0003800000 */
.L_x_59395:
        /* <DEDUP_REMOVED lines=9> */
.L_x_59399:
[----:B------:R-:W-:Y:S01]  /*29130*/  MOV R21, R48 ;  /* 0x0000003000157202 */ /* 0x000fe20000000f00 */
[----:B------:R-:W-:Y:S02]  /*29140*/  IMAD.MOV.U32 R7, RZ, RZ, R40 ;  /* 0x000000ffff077224 */ /* 0x000fe400078e0028 */
[----:B------:R-:W-:Y:S02]  /*29150*/  IMAD.MOV.U32 R48, RZ, RZ, R19 ;  /* 0x000000ffff307224 */ /* 0x000fe400078e0013 */
[----:B------:R-:W-:-:S07]  /*29160*/  IMAD.MOV.U32 R40, RZ, RZ, R9 ;  /* 0x000000ffff287224 */ /* 0x000fce00078e0009 */
.L_x_59400:
[----:B------:R-:W-:Y:S05]  /*29170*/  BSYNC B1 ;  /* 0x0000000000017941 */ /* 0x000fea0003800000 */
.L_x_59398:
        /* <DEDUP_REMOVED lines=9> */
.L_x_59402:
[----:B------:R-:W-:Y:S01]  /*29210*/  MOV R50, R21 ;  /* 0x0000001500327202 */ /* 0x000fe20000000f00 */
[----:B------:R-:W-:Y:S02]  /*29220*/  IMAD.MOV.U32 R20, RZ, RZ, R7 ;  /* 0x000000ffff147224 */ /* 0x000fe400078e0007 */
[----:B------:R-:W-:Y:S02]  /*29230*/  IMAD.MOV.U32 R21, RZ, RZ, R34 ;  /* 0x000000ffff157224 */ /* 0x000fe400078e0022 */
[----:B------:R-:W-:-:S07]  /*29240*/  IMAD.MOV.U32 R7, RZ, RZ, R18 ;  /* 0x000000ffff077224 */ /* 0x000fce00078e0012 */
.L_x_59403:
[----:B------:R-:W-:Y:S05]  /*29250*/  BSYNC B1 ;  /* 0x0000000000017941 */ /* 0x000fea0003800000 */
.L_x_59401:
        /* <DEDUP_REMOVED lines=9> */
.L_x_59405:
[----:B------:R-:W-:Y:S01]  /*292f0*/  MOV R19, R50 ;  /* 0x0000003200137202 */ /* 0x000fe20000000f00 */
[----:B------:R-:W-:Y:S02]  /*29300*/  IMAD.MOV.U32 R9, RZ, RZ, R20 ;  /* 0x000000ffff097224 */ /* 0x000fe400078e0014 */
[----:B------:R-:W-:Y:S02]  /*29310*/  IMAD.MOV.U32 R50, RZ, RZ, R37 ;  /* 0x000000ffff327224 */ /* 0x000fe400078e0025 */
[----:B------:R-:W-:-:S07]  /*29320*/  IMAD.MOV.U32 R20, RZ, RZ, R11 ;  /* 0x000000ffff147224 */ /* 0x000fce00078e000b */
.L_x_59406:
[----:B------:R-:W-:Y:S05]  /*29330*/  BSYNC B1 ;  /* 0x0000000000017941 */ /* 0x000fea0003800000 */
.L_x_59404:
        /* <DEDUP_REMOVED lines=9> */
.L_x_59408:
[----:B------:R-:W-:Y:S01]  /*293d0*/  MOV R18, R19 ;  /* 0x0000001300127202 */ /* 0x000fe20000000f00 */
[----:B------:R-:W-:Y:S02]  /*293e0*/  IMAD.MOV.U32 R11, RZ, RZ, R9 ;  /* 0x000000ffff0b7224 */ /* 0x000fe400078e0009 */
[----:B------:R-:W-:Y:S02]  /*293f0*/  IMAD.MOV.U32 R19, RZ, RZ, R38 ;  /* 0x000000ffff137224 */ /* 0x000fe400078e0026 */
[----:B------:R-:W-:-:S07]  /*29400*/  IMAD.MOV.U32 R9, RZ, RZ, R16 ;  /* 0x000000ffff097224 */ /* 0x000fce00078e0010 */
.L_x_59409:
[----:B------:R-:W-:Y:S05]  /*29410*/  BSYNC B1 ;  /* 0x0000000000017941 */ /* 0x000fea0003800000 */
.L_x_59407:
        /* <DEDUP_REMOVED lines=9> */
.L_x_59411:
[----:B------:R-:W-:Y:S01]  /*294b0*/  MOV R34, R18 ;  /* 0x0000001200227202 */ /* 0x000fe20000000f00 */
[----:B------:R-:W-:Y:S02]  /*294c0*/  IMAD.MOV.U32 R16, RZ, RZ, R11 ;  /* 0x000000ffff107224 */ /* 0x000fe400078e000b */
[----:B------:R-:W-:Y:S02]  /*294d0*/  IMAD.MOV.U32 R18, RZ, RZ, R17 ;  /* 0x000000ffff127224 */ /* 0x000fe400078e0011 */
[----:B------:R-:W-:-:S07]  /*294e0*/  IMAD.MOV.U32 R11, RZ, RZ, R36 ;  /* 0x000000ffff0b7224 */ /* 0x000fce00078e0024 */
.L_x_59412:
[----:B------:R-:W-:Y:S05]  /*294f0*/  BSYNC B1 ;  /* 0x0000000000017941 */ /* 0x000fea0003800000 */
.L_x_59410:
        /* <DEDUP_REMOVED lines=9> */
.L_x_59414:
[----:B------:R-:W-:Y:S01]  /*29590*/  MOV R17, R34 ;  /* 0x0000002200117202 */ /* 0x000fe20000000f00 */
[----:B------:R-:W-:Y:S02]  /*295a0*/  IMAD.MOV.U32 R36, RZ, RZ, R16 ;  /* 0x000000ffff247224 */ /* 0x000fe400078e0010 */
[----:B------:R-:W-:Y:S02]  /*295b0*/  IMAD.MOV.U32 R34, RZ, RZ, R31 ;  /* 0x000000ffff227224 */ /* 0x000fe400078e001f */
[----:B------:R-:W-:-:S07]  /*295c0*/  IMAD.MOV.U32 R16, RZ, RZ, R15 ;  /* 0x000000ffff107224 */ /* 0x000fce00078e000f */
.L_x_59415:
[----:B------:R-:W-:Y:S05]  /*295d0*/  BSYNC B1 ;  /* 0x0000000000017941 */ /* 0x000fea0003800000 */
.L_x_59413:
        /* <DEDUP_REMOVED lines=9> */
.L_x_59417:
[----:B------:R-:W-:Y:S01]  /*29670*/  MOV R31, R17 ;  /* 0x00000011001f7202 */ /* 0x000fe20000000f00 */
[----:B------:R-:W-:Y:S02]  /*29680*/  IMAD.MOV.U32 R15, RZ, RZ, R36 ;  /* 0x000000ffff0f7224 */ /* 0x000fe400078e0024 */
[----:B------:R-:W-:Y:S02]  /*29690*/  IMAD.MOV.U32 R17, RZ, RZ, R14 ;  /* 0x000000ffff117224 */ /* 0x000fe400078e000e */
[----:B------:R-:W-:-:S07]  /*296a0*/  IMAD.MOV.U32 R36, RZ, RZ, R13 ;  /* 0x000000ffff247224 */ /* 0x000fce00078e000d */
.L_x_59418:
[----:B------:R-:W-:Y:S05]  /*296b0*/  BSYNC B1 ;  /* 0x0000000000017941 */ /* 0x000fea0003800000 */
.L_x_59416:
        /* <DEDUP_REMOVED lines=9> */
.L_x_59420:
[----:B------:R-:W-:Y:S01]  /*29750*/  MOV R14, R31 ;  /* 0x0000001f000e7202 */ /* 0x000fe20000000f00 */
[----:B------:R-:W-:Y:S02]  /*29760*/  IMAD.MOV.U32 R13, RZ, RZ, R15 ;  /* 0x000000ffff0d7224 */ /* 0x000fe400078e000f */
[----:B------:R-:W-:Y:S02]  /*29770*/  IMAD.MOV.U32 R31, RZ, RZ, R28 ;  /* 0x000000ffff1f7224 */ /* 0x000fe400078e001c */
[----:B------:R-:W-:-:S07]  /*29780*/  IMAD.MOV.U32 R15, RZ, RZ, R12 ;  /* 0x000000ffff0f7224 */ /* 0x000fce00078e000c */
.L_x_59421:
[----:B------:R-:W-:Y:S05]  /*29790*/  BSYNC B1 ;  /* 0x0000000000017941 */ /* 0x000fea0003800000 */
.L_x_59419:
        /* <DEDUP_REMOVED lines=9> */
.L_x_59423:
[----:B------:R-:W-:Y:S01]  /*29830*/  MOV R28, R14 ;  /* 0x0000000e001c7202 */ /* 0x000fe20000000f00 */
[----:B------:R-:W-:Y:S02]  /*29840*/  IMAD.MOV.U32 R12, RZ, RZ, R13 ;  /* 0x000000ffff0c7224 */ /* 0x000fe400078e000d */
[----:B------:R-:W-:Y:S02]  /*29850*/  IMAD.MOV.U32 R14, RZ, RZ, R29 ;  /* 0x000000ffff0e7224 */ /* 0x000fe400078e001d */
[----:B------:R-:W-:-:S07]  /*29860*/  IMAD.MOV.U32 R13, RZ, RZ, R30 ;  /* 0x000000ffff0d7224 */ /* 0x000fce00078e001e */
.L_x_59424:
[----:B------:R-:W-:Y:S05]  /*29870*/  BSYNC B1 ;  /* 0x0000000000017941 */ /* 0x000fea0003800000 */
.L_x_59422:
        /* <DEDUP_REMOVED lines=9> */
.L_x_59426:
[----:B------:R-:W-:Y:S01]  /*29910*/  MOV R29, R28 ;  /* 0x0000001c001d7202 */ /* 0x000fe20000000f00 */
[----:B------:R-:W-:Y:S02]  /*29920*/  IMAD.MOV.U32 R30, RZ, RZ, R12 ;  /* 0x000000ffff1e7224 */ /* 0x000fe400078e000c */
[----:B------:R-:W-:Y:S02]  /*29930*/  IMAD.MOV.U32 R28, RZ, RZ, R35 ;  /* 0x000000ffff1c7224 */ /* 0x000fe400078e0023 */
[----:B------:R-:W-:-:S07]  /*29940*/  IMAD.MOV.U32 R12, RZ, RZ, R33 ;  /* 0x000000ffff0c7224 */ /* 0x000fce00078e0021 */
.L_x_59427:
[----:B------:R-:W-:Y:S05]  /*29950*/  BSYNC B1 ;  /* 0x0000000000017941 */ /* 0x000fea0003800000 */
.L_x_59425:
        /* <DEDUP_REMOVED lines=9> */
.L_x_59429:
[----:B------:R-:W-:Y:S01]  /*299f0*/  MOV R35, R29 ;  /* 0x0000001d00237202 */ /* 0x000fe20000000f00 */
[----:B------:R-:W-:Y:S02]  /*29a00*/  IMAD.MOV.U32 R33, RZ, RZ, R30 ;  /* 0x000000ffff217224 */ /* 0x000fe400078e001e */
[----:B------:R-:W-:Y:S02]  /*29a10*/  IMAD.MOV.U32 R29, RZ, RZ, R26 ;  /* 0x000000ffff1d7224 */ /* 0x000fe400078e001a */
[----:B------:R-:W-:-:S07]  /*29a20*/  IMAD.MOV.U32 R30, RZ, RZ, R25 ;  /* 0x000000ffff1e7224 */ /* 0x000fce00078e0019 */
.L_x_59430:
[----:B------:R-:W-:Y:S05]  /*29a30*/  BSYNC B1 ;  /* 0x0000000000017941 */ /* 0x000fea0003800000 */
.L_x_59428:
        /* <DEDUP_REMOVED lines=9> */
.L_x_59432:
[----:B------:R-:W-:Y:S01]  /*29ad0*/  MOV R26, R35 ;  /* 0x00000023001a7202 */ /* 0x000fe20000000f00 */
[----:B------:R-:W-:Y:S02]  /*29ae0*/  IMAD.MOV.U32 R25, RZ, RZ, R33 ;  /* 0x000000ffff197224 */ /* 0x000fe400078e0021 */
[----:B------:R-:W-:Y:S02]  /*29af0*/  IMAD.MOV.U32 R35, RZ, RZ, R32 ;  /* 0x000000ffff237224 */ /* 0x000fe400078e0020 */
[----:B------:R-:W-:-:S07]  /*29b00*/  IMAD.MOV.U32 R33, RZ, RZ, R24 ;  /* 0x000000ffff217224 */ /* 0x000fce00078e0018 */
.L_x_59433:
[----:B------:R-:W-:Y:S05]  /*29b10*/  BSYNC B1 ;  /* 0x0000000000017941 */ /* 0x000fea0003800000 */
.L_x_59431:
        /* <DEDUP_REMOVED lines=16> */
.L_x_59435:
[----:B------:R-:W-:Y:S02]  /*29c20*/  IMAD.MOV.U32 R32, RZ, RZ, R27 ;  /* 0x000000ffff207224 */ /* 0x000fe400078e001b */
[----:B------:R-:W-:Y:S02]  /*29c30*/  IMAD.MOV.U32 R24, RZ, RZ, R43 ;  /* 0x000000ffff187224 */ /* 0x000fe400078e002b */
[----:B------:R-:W-:Y:S02]  /*29c40*/  IMAD.MOV.U32 R27, RZ, RZ, R42 ;  /* 0x000000ffff1b7224 */ /* 0x000fe400078e002a */
[----:B------:R-:W-:-:S07]  /*29c50*/  IMAD.MOV.U32 R43, RZ, RZ, R22 ;  /* 0x000000ffff2b7224 */ /* 0x000fce00078e0016 */
.L_x_59436:
[----:B------:R-:W-:Y:S05]  /*29c60*/  BSYNC B1 ;  /* 0x0000000000017941 */ /* 0x000fea0003800000 */
.L_x_59434:
        /* <DEDUP_REMOVED lines=9> */
.L_x_59438:
[----:B------:R-:W-:Y:S02]  /*29d00*/  IMAD.MOV.U32 R37, RZ, RZ, R32 ;  /* 0x000000ffff257224 */ /* 0x000fe400078e0020 */
[----:B------:R-:W-:Y:S02]  /*29d10*/  IMAD.MOV.U32 R3, RZ, RZ, R24 ;  /* 0x000000ffff037224 */ /* 0x000fe400078e0018 */
[----:B------:R-:W-:Y:S02]  /*29d20*/  IMAD.MOV.U32 R32, RZ, RZ, R23 ;  /* 0x000000ffff207224 */ /* 0x000fe400078e0017 */
[----:B------:R-:W-:-:S07]  /*29d30*/  IMAD.MOV.U32 R24, RZ, RZ, R5 ;  /* 0x000000ffff187224 */ /* 0x000fce00078e0005 */
.L_x_59439:
[----:B------:R-:W-:Y:S05]  /*29d40*/  BSYNC B1 ;  /* 0x0000000000017941 */ /* 0x000fea0003800000 */
.L_x_59437:
        /* <DEDUP_REMOVED lines=9> */
.L_x_59441:
[----:B------:R-:W-:Y:S02]  /*29de0*/  IMAD.MOV.U32 R38, RZ, RZ, R37 ;  /* 0x000000ffff267224 */ /* 0x000fe400078e0025 */
[----:B------:R-:W-:Y:S02]  /*29df0*/  IMAD.MOV.U32 R22, RZ, RZ, R3 ;  /* 0x000000ffff167224 */ /* 0x000fe400078e0003 */
[----:B------:R-:W-:Y:S02]  /*29e00*/  IMAD.MOV.U32 R37, RZ, RZ, R48 ;  /* 0x000000ffff257224 */ /* 0x000fe400078e0030 */
[----:B------:R-:W-:-:S07]  /*29e10*/  IMAD.MOV.U32 R3, RZ, RZ, R40 ;  /* 0x000000ffff037224 */ /* 0x000fce00078e0028 */
.L_x_59442:
[----:B------:R-:W-:Y:S05]  /*29e20*/  BSYNC B1 ;  /* 0x0000000000017941 */ /* 0x000fea0003800000 */
.L_x_59440:
        /* <DEDUP_REMOVED lines=9> */
.L_x_59444:
[----:B------:R-:W-:Y:S02]  /*29ec0*/  IMAD.MOV.U32 R23, RZ, RZ, R38 ;  /* 0x000000ffff177224 */ /* 0x000fe400078e0026 */
[----:B------:R-:W-:Y:S02]  /*29ed0*/  IMAD.MOV.U32 R5, RZ, RZ, R22 ;  /* 0x000000ffff057224 */ /* 0x000fe400078e0016 */
[----:B------:R-:W-:Y:S02]  /*29ee0*/  IMAD.MOV.U32 R38, RZ, RZ, R21 ;  /* 0x000000ffff267224 */ /* 0x000fe400078e0015 */
[----:B------:R-:W-:-:S07]  /*29ef0*/  IMAD.MOV.U32 R22, RZ, RZ, R7 ;  /* 0x000000ffff167224 */ /* 0x000fce00078e0007 */
.L_x_59445:
[----:B------:R-:W-:Y:S05]  /*29f00*/  BSYNC B1 ;  /* 0x0000000000017941 */ /* 0x000fea0003800000 */
.L_x_59443:
        /* <DEDUP_REMOVED lines=9> */
.L_x_59447:
[----:B------:R-:W-:Y:S02]  /*29fa0*/  IMAD.MOV.U32 R42, RZ, RZ, R23 ;  /* 0x000000ffff2a7224 */ /* 0x000fe400078e0017 */
[----:B------:R-:W-:Y:S02]  /*29fb0*/  IMAD.MOV.U32 R40, RZ, RZ, R5 ;  /* 0x000000ffff287224 */ /* 0x000fe400078e0005 */
[----:B------:R-:W-:Y:S02]  /*29fc0*/  IMAD.MOV.U32 R23, RZ, RZ, R50 ;  /* 0x000000ffff177224 */ /* 0x000fe400078e0032 */
[----:B------:R-:W-:-:S07]  /*29fd0*/  IMAD.MOV.U32 R5, RZ, RZ, R20 ;  /* 0x000000ffff057224 */ /* 0x000fce00078e0014 */
.L_x_59448:
[----:B------:R-:W-:Y:S05]  /*29fe0*/  BSYNC B1 ;  /* 0x0000000000017941 */ /* 0x000fea0003800000 */
.L_x_59446:
        /* <DEDUP_REMOVED lines=9> */
.L_x_59450:
[----:B------:R-:W-:Y:S02]  /*2a080*/  IMAD.MOV.U32 R7, RZ, RZ, R42 ;  /* 0x000000ffff077224 */ /* 0x000fe400078e002a */
[----:B------:R-:W-:Y:S02]  /*2a090*/  IMAD.MOV.U32 R20, RZ, RZ, R40 ;  /* 0x000000ffff147224 */ /* 0x000fe400078e0028 */
[----:B------:R-:W-:Y:S02]  /*2a0a0*/  IMAD.MOV.U32 R42, RZ, RZ, R19 ;  /* 0x000000ffff2a7224 */ /* 0x000fe400078e0013 */
[----:B------:R-:W-:-:S07]  /*2a0b0*/  IMAD.MOV.U32 R40, RZ, RZ, R9 ;  /* 0x000000ffff287224 */ /* 0x000fce00078e0009 */
.L_x_59451:
[----:B------:R-:W-:Y:S05]  /*2a0c0*/  BSYNC B1 ;  /* 0x0000000000017941 */ /* 0x000fea0003800000 */
.L_x_59449:
        /* <DEDUP_REMOVED lines=9> */
.L_x_59453:
[----:B------:R-:W-:Y:S02]  /*2a160*/  IMAD.MOV.U32 R19, RZ, RZ, R7 ;  /* 0x000000ffff137224 */ /* 0x000fe400078e0007 */
[----:B------:R-:W-:Y:S02]  /*2a170*/  IMAD.MOV.U32 R9, RZ, RZ, R20 ;  /* 0x000000ffff097224 */ /* 0x000fe400078e0014 */
[----:B------:R-:W-:Y:S02]  /*2a180*/  IMAD.MOV.U32 R7, RZ, RZ, R18 ;  /* 0x000000ffff077224 */ /* 0x000fe400078e0012 */
[----:B------:R-:W-:-:S07]  /*2a190*/  IMAD.MOV.U32 R20, RZ, RZ, R11 ;  /* 0x000000ffff147224 */ /* 0x000fce00078e000b */
.L_x_59454:
[----:B------:R-:W-:Y:S05]  /*2a1a0*/  BSYNC B1 ;  /* 0x0000000000017941 */ /* 0x000fea0003800000 */
.L_x_59452:
        /* <DEDUP_REMOVED lines=9> */
.L_x_59456:
[----:B------:R-:W-:Y:S02]  /*2a240*/  IMAD.MOV.U32 R18, RZ, RZ, R19 ;  /* 0x000000ffff127224 */ /* 0x000fe400078e0013 */
[----:B------:R-:W-:Y:S02]  /*2a250*/  IMAD.MOV.U32 R11, RZ, RZ, R9 ;  /* 0x000000ffff0b7224 */ /* 0x000fe400078e0009 */
[----:B------:R-:W-:Y:S02]  /*2a260*/  IMAD.MOV.U32 R19, RZ, RZ, R34 ;  /* 0x000000ffff137224 */ /* 0x000fe400078e0022 */
[----:B------:R-:W-:-:S07]  /*2a270*/  IMAD.MOV.U32 R9, RZ, RZ, R16 ;  /* 0x000000ffff097224 */ /* 0x000fce00078e0010 */
.L_x_59457:
[----:B------:R-:W-:Y:S05]  /*2a280*/  BSYNC B1 ;  /* 0x0000000000017941 */ /* 0x000fea0003800000 */
.L_x_59455:
        /* <DEDUP_REMOVED lines=9> */
.L_x_59459:
[----:B------:R-:W-:Y:S02]  /*2a320*/  IMAD.MOV.U32 R34, RZ, RZ, R18 ;  /* 0x000000ffff227224 */ /* 0x000fe400078e0012 */
[----:B------:R-:W-:Y:S02]  /*2a330*/  IMAD.MOV.U32 R16, RZ, RZ, R11 ;  /* 0x000000ffff107224 */ /* 0x000fe400078e000b */
[----:B------:R-:W-:Y:S02]  /*2a340*/  IMAD.MOV.U32 R18, RZ, RZ, R17 ;  /* 0x000000ffff127224 */ /* 0x000fe400078e0011 */
[----:B------:R-:W-:-:S07]  /*2a350*/  IMAD.MOV.U32 R11, RZ, RZ, R36 ;  /* 0x000000ffff0b7224 */ /* 0x000fce00078e0024 */
.L_x_59460:
[----:B------:R-:W-:Y:S05]  /*2a360*/  BSYNC B1 ;  /* 0x0000000000017941 */ /* 0x000fea0003800000 */
.L_x_59458:
        /* <DEDUP_REMOVED lines=9> */
.L_x_59462:
[----:B------:R-:W-:Y:S02]  /*2a400*/  IMAD.MOV.U32 R17, RZ, RZ, R34 ;  /* 0x000000ffff117224 */ /* 0x000fe400078e0022 */
[----:B------:R-:W-:Y:S02]  /*2a410*/  IMAD.MOV.U32 R36, RZ, RZ, R16 ;  /* 0x000000ffff247224 */ /* 0x000fe400078e0010 */
[----:B------:R-:W-:Y:S02]  /*2a420*/  IMAD.MOV.U32 R34, RZ, RZ, R31 ;  /* 0x000000ffff227224 */ /* 0x000fe400078e001f */
[----:B------:R-:W-:-:S07]  /*2a430*/  IMAD.MOV.U32 R16, RZ, RZ, R15 ;  /* 0x000000ffff107224 */ /* 0x000fce00078e000f */
.L_x_59463:
[----:B------:R-:W-:Y:S05]  /*2a440*/  BSYNC B1 ;  /* 0x0000000000017941 */ /* 0x000fea0003800000 */
.L_x_59461:
        /* <DEDUP_REMOVED lines=9> */
.L_x_59465:
[----:B------:R-:W-:Y:S02]  /*2a4e0*/  IMAD.MOV.U32 R21, RZ, RZ, R17 ;  /* 0x000000ffff157224 */ /* 0x000fe400078e0011 */
[----:B------:R-:W-:Y:S02]  /*2a4f0*/  IMAD.MOV.U32 R15, RZ, RZ, R36 ;  /* 0x000000ffff0f7224 */ /* 0x000fe400078e0024 */
[----:B------:R-:W-:Y:S02]  /*2a500*/  IMAD.MOV.U32 R17, RZ, RZ, R14 ;  /* 0x000000ffff117224 */ /* 0x000fe400078e000e */
[----:B------:R-:W-:-:S07]  /*2a510*/  IMAD.MOV.U32 R36, RZ, RZ, R13 ;  /* 0x000000ffff247224 */ /* 0x000fce00078e000d */
.L_x_59466:
[----:B------:R-:W-:Y:S05]  /*2a520*/  BSYNC B1 ;  /* 0x0000000000017941 */ /* 0x000fea0003800000 */
.L_x_59464:
        /* <DEDUP_REMOVED lines=9> */
.L_x_59468:
[----:B------:R-:W-:Y:S02]  /*2a5c0*/  IMAD.MOV.U32 R14, RZ, RZ, R21 ;  /* 0x000000ffff0e7224 */ /* 0x000fe400078e0015 */
[----:B------:R-:W-:Y:S02]  /*2a5d0*/  IMAD.MOV.U32 R13, RZ, RZ, R15 ;  /* 0x000000ffff0d7224 */ /* 0x000fe400078e000f */
[----:B------:R-:W-:Y:S02]  /*2a5e0*/  IMAD.MOV.U32 R21, RZ, RZ, R28 ;  /* 0x000000ffff157224 */ /* 0x000fe400078e001c */
[----:B------:R-:W-:-:S07]  /*2a5f0*/  IMAD.MOV.U32 R15, RZ, RZ, R12 ;  /* 0x000000ffff0f7224 */ /* 0x000fce00078e000c */
.L_x_59469:
[----:B------:R-:W-:Y:S05]  /*2a600*/  BSYNC B1 ;  /* 0x0000000000017941 */ /* 0x000fea0003800000 */
.L_x_59467:
        /* <DEDUP_REMOVED lines=9> */
.L_x_59471:
[----:B------:R-:W-:Y:S02]  /*2a6a0*/  IMAD.MOV.U32 R28, RZ, RZ, R14 ;  /* 0x000000ffff1c7224 */ /* 0x000fe400078e000e */
[----:B------:R-:W-:Y:S02]  /*2a6b0*/  IMAD.MOV.U32 R12, RZ, RZ, R13 ;  /* 0x000000ffff0c7224 */ /* 0x000fe400078e000d */
[----:B------:R-:W-:Y:S02]  /*2a6c0*/  IMAD.MOV.U32 R14, RZ, RZ, R29 ;  /* 0x000000ffff0e7224 */ /* 0x000fe400078e001d */
[----:B------:R-:W-:-:S07]  /*2a6d0*/  IMAD.MOV.U32 R13, RZ, RZ, R30 ;  /* 0x000000ffff0d7224 */ /* 0x000fce00078e001e */
.L_x_59472:
[----:B------:R-:W-:Y:S05]  /*2a6e0*/  BSYNC B1 ;  /* 0x0000000000017941 */ /* 0x000fea0003800000 */
.L_x_59470:
        /* <DEDUP_REMOVED lines=9> */
.L_x_59474:
[----:B------:R-:W-:Y:S02]  /*2a780*/  IMAD.MOV.U32 R29, RZ, RZ, R28 ;  /* 0x000000ffff1d7224 */ /* 0x000fe400078e001c */
[----:B------:R-:W-:Y:S02]  /*2a790*/  IMAD.MOV.U32 R30, RZ, RZ, R12 ;  /* 0x000000ffff1e7224 */ /* 0x000fe400078e000c */
[----:B------:R-:W-:Y:S02]  /*2a7a0*/  IMAD.MOV.U32 R28, RZ, RZ, R35 ;  /* 0x000000ffff1c7224 */ /* 0x000fe400078e0023 */
[----:B------:R-:W-:-:S07]  /*2a7b0*/  IMAD.MOV.U32 R12, RZ, RZ, R33 ;  /* 0x000000ffff0c7224 */ /* 0x000fce00078e0021 */
.L_x_59475:
[----:B------:R-:W-:Y:S05]  /*2a7c0*/  BSYNC B1 ;  /* 0x0000000000017941 */ /* 0x000fea0003800000 */
.L_x_59473:
        /* <DEDUP_REMOVED lines=9> */
.L_x_59477:
[----:B------:R-:W-:Y:S02]  /*2a860*/  IMAD.MOV.U32 R33, RZ, RZ, R29 ;  /* 0x000000ffff217224 */ /* 0x000fe400078e001d */
[----:B------:R-:W-:Y:S02]  /*2a870*/  IMAD.MOV.U32 R31, RZ, RZ, R30 ;  /* 0x000000ffff1f7224 */ /* 0x000fe400078e001e */
[----:B------:R-:W-:Y:S02]  /*2a880*/  IMAD.MOV.U32 R29, RZ, RZ, R26 ;  /* 0x000000ffff1d7224 */ /* 0x000fe400078e001a */
[----:B------:R-:W-:-:S07]  /*2a890*/  IMAD.MOV.U32 R30, RZ, RZ, R25 ;  /* 0x000000ffff1e7224 */ /* 0x000fce00078e0019 */
.L_x_59478:
[----:B------:R-:W-:Y:S05]  /*2a8a0*/  BSYNC B1 ;  /* 0x0000000000017941 */ /* 0x000fea0003800000 */
.L_x_59476:
        /* <DEDUP_REMOVED lines=16> */
.L_x_59480:
[----:B------:R-:W-:Y:S01]  /*2a9b0*/  IMAD.MOV.U32 R44, RZ, RZ, R27 ;  /* 0x000000ffff2c7224 */ /* 0x000fe200078e001b */
[----:B------:R-:W-:Y:S01]  /*2a9c0*/  MOV R27, R32 ;  /* 0x00000020001b7202 */ /* 0x000fe20000000f00 */
[----:B------:R-:W-:Y:S02]  /*2a9d0*/  IMAD.MOV.U32 R26, RZ, RZ, R43 ;  /* 0x000000ffff1a7224 */ /* 0x000fe400078e002b */
[----:B------:R-:W-:-:S07]  /*2a9e0*/  IMAD.MOV.U32 R43, RZ, RZ, R24 ;  /* 0x000000ffff2b7224 */ /* 0x000fce00078e0018 */
.L_x_59481:
[----:B------:R-:W-:Y:S05]  /*2a9f0*/  BSYNC B1 ;  /* 0x0000000000017941 */ /* 0x000fea0003800000 */
.L_x_59479:
        /* <DEDUP_REMOVED lines=9> */
.L_x_59483:
[----:B------:R-:W-:Y:S01]  /*2aa90*/  IMAD.MOV.U32 R35, RZ, RZ, R44 ;  /* 0x000000ffff237224 */ /* 0x000fe200078e002c */
[----:B------:R-:W-:Y:S01]  /*2aaa0*/  MOV R44, R37 ;  /* 0x00000025002c7202 */ /* 0x000fe20000000f00 */
[----:B------:R-:W-:Y:S02]  /*2aab0*/  IMAD.MOV.U32 R25, RZ, RZ, R26 ;  /* 0x000000ffff197224 */ /* 0x000fe400078e001a */
[----:B------:R-:W-:-:S07]  /*2aac0*/  IMAD.MOV.U32 R26, RZ, RZ, R3 ;  /* 0x000000ffff1a7224 */ /* 0x000fce00078e0003 */
.L_x_59484:
[----:B------:R-:W-:Y:S05]  /*2aad0*/  BSYNC B1 ;  /* 0x0000000000017941 */ /* 0x000fea0003800000 */
.L_x_59482:
        /* <DEDUP_REMOVED lines=9> */
.L_x_59486:
[----:B------:R-:W-:Y:S01]  /*2ab70*/  IMAD.MOV.U32 R32, RZ, RZ, R35 ;  /* 0x000000ffff207224 */ /* 0x000fe200078e0023 */
[----:B------:R-:W-:Y:S01]  /*2ab80*/  MOV R35, R38 ;  /* 0x0000002600237202 */ /* 0x000fe20000000f00 */
[----:B------:R-:W-:Y:S02]  /*2ab90*/  IMAD.MOV.U32 R24, RZ, RZ, R25 ;  /* 0x000000ffff187224 */ /* 0x000fe400078e0019 */
[----:B------:R-:W-:-:S07]  /*2aba0*/  IMAD.MOV.U32 R25, RZ, RZ, R22 ;  /* 0x000000ffff197224 */ /* 0x000fce00078e0016 */
.L_x_59487:
[----:B------:R-:W-:Y:S05]  /*2abb0*/  BSYNC B1 ;  /* 0x0000000000017941 */ /* 0x000fea0003800000 */
.L_x_59485:
        /* <DEDUP_REMOVED lines=9> */
.L_x_59489:
[----:B------:R-:W-:Y:S01]  /*2ac50*/  IMAD.MOV.U32 R37, RZ, RZ, R32 ;  /* 0x000000ffff257224 */ /* 0x000fe200078e0020 */
[----:B------:R-:W-:Y:S01]  /*2ac60*/  MOV R32, R23 ;  /* 0x0000001700207202 */ /* 0x000fe20000000f00 */
[----:B------:R-:W-:Y:S02]  /*2ac70*/  IMAD.MOV.U32 R3, RZ, RZ, R24 ;  /* 0x000000ffff037224 */ /* 0x000fe400078e0018 */
[----:B------:R-:W-:-:S07]  /*2ac80*/  IMAD.MOV.U32 R24, RZ, RZ, R5 ;  /* 0x000000ffff187224 */ /* 0x000fce00078e0005 */
.L_x_59490:
[----:B------:R-:W-:Y:S05]  /*2ac90*/  BSYNC B1 ;  /* 0x0000000000017941 */ /* 0x000fea0003800000 */
.L_x_59488:
        /* <DEDUP_REMOVED lines=9> */
.L_x_59492:
[----:B------:R-:W-:Y:S01]  /*2ad30*/  IMAD.MOV.U32 R22, RZ, RZ, R37 ;  /* 0x000000ffff167224 */ /* 0x000fe200078e0025 */
[----:B------:R-:W-:Y:S01]  /*2ad40*/  MOV R37, R42 ;  /* 0x0000002a00257202 */ /* 0x000fe20000000f00 */
[----:B------:R-:W-:Y:S02]  /*2ad50*/  IMAD.MOV.U32 R5, RZ, RZ, R3 ;  /* 0x000000ffff057224 */ /* 0x000fe400078e0003 */
[----:B------:R-:W-:-:S07]  /*2ad60*/  IMAD.MOV.U32 R3, RZ, RZ, R40 ;  /* 0x000000ffff037224 */ /* 0x000fce00078e0028 */
.L_x_59493:
[----:B------:R-:W-:Y:S05]  /*2ad70*/  BSYNC B1 ;  /* 0x0000000000017941 */ /* 0x000fea0003800000 */
.L_x_59491:
        /* <DEDUP_REMOVED lines=9> */
.L_x_59495:
[----:B------:R-:W-:Y:S01]  /*2ae10*/  IMAD.MOV.U32 R40, RZ, RZ, R22 ;  /* 0x000000ffff287224 */ /* 0x000fe200078e0016 */
[----:B------:R-:W-:Y:S01]  /*2ae20*/  MOV R22, R7 ;  /* 0x0000000700167202 */ /* 0x000fe20000000f00 */
[----:B------:R-:W-:Y:S02]  /*2ae30*/  IMAD.MOV.U32 R38, RZ, RZ, R5 ;  /* 0x000000ffff267224 */ /* 0x000fe400078e0005 */
[----:B------:R-:W-:-:S07]  /*2ae40*/  IMAD.MOV.U32 R5, RZ, RZ, R20 ;  /* 0x000000ffff057224 */ /* 0x000fce00078e0014 */
.L_x_59496:
[----:B------:R-:W-:Y:S05]  /*2ae50*/  BSYNC B1 ;  /* 0x0000000000017941 */ /* 0x000fea0003800000 */
.L_x_59494:
        /* <DEDUP_REMOVED lines=9> */
.L_x_59498:
[----:B------:R-:W-:Y:S01]  /*2aef0*/  IMAD.MOV.U32 R7, RZ, RZ, R40 ;  /* 0x000000ffff077224 */ /* 0x000fe200078e0028 */
[----:B------:R-:W-:Y:S01]  /*2af00*/  MOV R40, R19 ;  /* 0x0000001300287202 */ /* 0x000fe20000000f00 */
[----:B------:R-:W-:Y:S02]  /*2af10*/  IMAD.MOV.U32 R20, RZ, RZ, R38 ;  /* 0x000000ffff147224 */ /* 0x000fe400078e0026 */
[----:B------:R-:W-:-:S07]  /*2af20*/  IMAD.MOV.U32 R38, RZ, RZ, R9 ;  /* 0x000000ffff267224 */ /* 0x000fce00078e0009 */
.L_x_59499:
[----:B------:R-:W-:Y:S05]  /*2af30*/  BSYNC B1 ;  /* 0x0000000000017941 */ /* 0x000fea0003800000 */
.L_x_59497:
        /* <DEDUP_REMOVED lines=9> */
.L_x_59501:
[----:B------:R-:W-:Y:S01]  /*2afd0*/  IMAD.MOV.U32 R19, RZ, RZ, R7 ;  /* 0x000000ffff137224 */ /* 0x000fe200078e0007 */
[----:B------:R-:W-:Y:S01]  /*2afe0*/  MOV R7, R18 ;  /* 0x0000001200077202 */ /* 0x000fe20000000f00 */
[----:B------:R-:W-:Y:S02]  /*2aff0*/  IMAD.MOV.U32 R9, RZ, RZ, R20 ;  /* 0x000000ffff097224 */ /* 0x000fe400078e0014 */
[----:B------:R-:W-:-:S07]  /*2b000*/  IMAD.MOV.U32 R20, RZ, RZ, R11 ;  /* 0x000000ffff147224 */ /* 0x000fce00078e000b */
.L_x_59502:
[----:B------:R-:W-:Y:S05]  /*2b010*/  BSYNC B1 ;  /* 0x0000000000017941 */ /* 0x000fea0003800000 */
.L_x_59500:
        /* <DEDUP_REMOVED lines=9> */
.L_x_59504:
[----:B------:R-:W-:Y:S01]  /*2b0b0*/  IMAD.MOV.U32 R18, RZ, RZ, R19 ;  /* 0x000000ffff127224 */ /* 0x000fe200078e0013 */
[----:B------:R-:W-:Y:S01]  /*2b0c0*/  MOV R19, R34 ;  /* 0x0000002200137202 */ /* 0x000fe20000000f00 */
[----:B------:R-:W-:Y:S02]  /*2b0d0*/  IMAD.MOV.U32 R11, RZ, RZ, R9 ;  /* 0x000000ffff0b7224 */ /* 0x000fe400078e0009 */
[----:B------:R-:W-:-:S07]  /*2b0e0*/  IMAD.MOV.U32 R9, RZ, RZ, R16 ;  /* 0x000000ffff097224 */ /* 0x000fce00078e0010 */
.L_x_59505:
[----:B------:R-:W-:Y:S05]  /*2b0f0*/  BSYNC B1 ;  /* 0x0000000000017941 */ /* 0x000fea0003800000 */
.L_x_59503:
        /* <DEDUP_REMOVED lines=9> */
.L_x_59507:
[----:B------:R-:W-:Y:S01]  /*2b190*/  IMAD.MOV.U32 R34, RZ, RZ, R18 ;  /* 0x000000ffff227224 */ /* 0x000fe200078e0012 */
[----:B------:R-:W-:Y:S01]  /*2b1a0*/  MOV R18, R17 ;  /* 0x0000001100127202 */ /* 0x000fe20000000f00 */
[----:B------:R-:W-:Y:S02]  /*2b1b0*/  IMAD.MOV.U32 R16, RZ, RZ, R11 ;  /* 0x000000ffff107224 */ /* 0x000fe400078e000b */
[----:B------:R-:W-:-:S07]  /*2b1c0*/  IMAD.MOV.U32 R11, RZ, RZ, R36 ;  /* 0x000000ffff0b7224 */ /* 0x000fce00078e0024 */
.L_x_59508:
[----:B------:R-:W-:Y:S05]  /*2b1d0*/  BSYNC B1 ;  /* 0x0000000000017941 */ /* 0x000fea0003800000 */
.L_x_59506:
        /* <DEDUP_REMOVED lines=9> */
.L_x_59510:
[----:B------:R-:W-:Y:S01]  /*2b270*/  IMAD.MOV.U32 R17, RZ, RZ, R34 ;  /* 0x000000ffff117224 */ /* 0x000fe200078e0022 */
[----:B------:R-:W-:Y:S01]  /*2b280*/  MOV R34, R21 ;  /* 0x0000001500227202 */ /* 0x000fe20000000f00 */
[----:B------:R-:W-:Y:S02]  /*2b290*/  IMAD.MOV.U32 R36, RZ, RZ, R16 ;  /* 0x000000ffff247224 */ /* 0x000fe400078e0010 */
[----:B------:R-:W-:-:S07]  /*2b2a0*/  IMAD.MOV.U32 R16, RZ, RZ, R15 ;  /* 0x000000ffff107224 */ /* 0x000fce00078e000f */
.L_x_59511:
[----:B------:R-:W-:Y:S05]  /*2b2b0*/  BSYNC B1 ;  /* 0x0000000000017941 */ /* 0x000fea0003800000 */
.L_x_59509:
        /* <DEDUP_REMOVED lines=9> */
.L_x_59513:
[----:B------:R-:W-:Y:S01]  /*2b350*/  IMAD.MOV.U32 R21, RZ, RZ, R17 ;  /* 0x000000ffff157224 */ /* 0x000fe200078e0011 */
[----:B------:R-:W-:Y:S01]  /*2b360*/  MOV R17, R14 ;  /* 0x0000000e00117202 */ /* 0x000fe20000000f00 */
[----:B------:R-:W-:Y:S02]  /*2b370*/  IMAD.MOV.U32 R15, RZ, RZ, R36 ;  /* 0x000000ffff0f7224 */ /* 0x000fe400078e0024 */
[----:B------:R-:W-:-:S07]  /*2b380*/  IMAD.MOV.U32 R36, RZ, RZ, R13 ;  /* 0x000000ffff247224 */ /* 0x000fce00078e000d */
.L_x_59514:
[----:B------:R-:W-:Y:S05]  /*2b390*/  BSYNC B1 ;  /* 0x0000000000017941 */ /* 0x000fea0003800000 */
.L_x_59512:
        /* <DEDUP_REMOVED lines=9> */
.L_x_59516:
[----:B------:R-:W-:Y:S01]  /*2b430*/  IMAD.MOV.U32 R14, RZ, RZ, R21 ;  /* 0x000000ffff0e7224 */ /* 0x000fe200078e0015 */
[----:B------:R-:W-:Y:S01]  /*2b440*/  MOV R21, R28 ;  /* 0x0000001c00157202 */ /* 0x000fe20000000f00 */
[----:B------:R-:W-:Y:S02]  /*2b450*/  IMAD.MOV.U32 R13, RZ, RZ, R15 ;  /* 0x000000ffff0d7224 */ /* 0x000fe400078e000f */
[----:B------:R-:W-:-:S07]  /*2b460*/  IMAD.MOV.U32 R15, RZ, RZ, R12 ;  /* 0x000000ffff0f7224 */ /* 0x000fce00078e000c */
.L_x_59517:
[----:B------:R-:W-:Y:S05]  /*2b470*/  BSYNC B1 ;  /* 0x0000000000017941 */ /* 0x000fea0003800000 */
.L_x_59515:
        /* <DEDUP_REMOVED lines=9> */
.L_x_59519:
[----:B------:R-:W-:Y:S01]  /*2b510*/  IMAD.MOV.U32 R28, RZ, RZ, R14 ;  /* 0x000000ffff1c7224 */ /* 0x000fe200078e000e */
[----:B------:R-:W-:Y:S01]  /*2b520*/  MOV R14, R29 ;  /* 0x0000001d000e7202 */ /* 0x000fe20000000f00 */
[----:B------:R-:W-:Y:S02]  /*2b530*/  IMAD.MOV.U32 R12, RZ, RZ, R13 ;  /* 0x000000ffff0c7224 */ /* 0x000fe400078e000d */
[----:B------:R-:W-:-:S07]  /*2b540*/  IMAD.MOV.U32 R13, RZ, RZ, R30 ;  /* 0x000000ffff0d7224 */ /* 0x000fce00078e001e */
.L_x_59520:
[----:B------:R-:W-:Y:S05]  /*2b550*/  BSYNC B1 ;  /* 0x0000000000017941 */ /* 0x000fea0003800000 */
.L_x_59518:
        /* <DEDUP_REMOVED lines=9> */
.L_x_59522:
[----:B------:R-:W-:Y:S01]  /*2b5f0*/  IMAD.MOV.U32 R29, RZ, RZ, R28 ;  /* 0x000000ffff1d7224 */ /* 0x000fe200078e001c */
[----:B------:R-:W-:Y:S01]  /*2b600*/  MOV R28, R33 ;  /* 0x00000021001c7202 */ /* 0x000fe20000000f00 */
[----:B------:R-:W-:Y:S02]  /*2b610*/  IMAD.MOV.U32 R23, RZ, RZ, R12 ;  /* 0x000000ffff177224 */ /* 0x000fe400078e000c */
[----:B------:R-:W-:-:S07]  /*2b620*/  IMAD.MOV.U32 R12, RZ, RZ, R31 ;  /* 0x000000ffff0c7224 */ /* 0x000fce00078e001f */
.L_x_59523:
[----:B------:R-:W-:Y:S05]  /*2b630*/  BSYNC B1 ;  /* 0x0000000000017941 */ /* 0x000fea0003800000 */
.L_x_59521:
        /* <DEDUP_REMOVED lines=16> */
.L_x_59525:
[----:B------:R-:W-:Y:S01]  /*2b740*/  MOV R10, R27 ;  /* 0x0000001b000a7202 */ /* 0x000fe20000000f00 */
[----:B------:R-:W-:Y:S02]  /*2b750*/  IMAD.MOV.U32 R30, RZ, RZ, R43 ;  /* 0x000000ffff1e7224 */ /* 0x000fe400078e002b */
[----:B------:R-:W-:Y:S02]  /*2b760*/  IMAD.MOV.U32 R27, RZ, RZ, R44 ;  /* 0x000000ffff1b7224 */ /* 0x000fe400078e002c */
[----:B------:R-:W-:-:S07]  /*2b770*/  IMAD.MOV.U32 R43, RZ, RZ, R26 ;  /* 0x000000ffff2b7224 */ /* 0x000fce00078e001a */
.L_x_59526:
[----:B------:R-:W-:Y:S05]  /*2b780*/  BSYNC B1 ;  /* 0x0000000000017941 */ /* 0x000fea0003800000 */
.L_x_59524:
        /* <DEDUP_REMOVED lines=9> */
.L_x_59528:
[----:B------:R-:W-:Y:S01]  /*2b820*/  MOV R31, R10 ;  /* 0x0000000a001f7202 */ /* 0x000fe20000000f00 */
[----:B------:R-:W-:Y:S02]  /*2b830*/  IMAD.MOV.U32 R33, RZ, RZ, R30 ;  /* 0x000000ffff217224 */ /* 0x000fe400078e001e */
[----:B------:R-:W-:Y:S02]  /*2b840*/  IMAD.MOV.U32 R10, RZ, RZ, R35 ;  /* 0x000000ffff0a7224 */ /* 0x000fe400078e0023 */
[----:B------:R-:W-:-:S07]  /*2b850*/  IMAD.MOV.U32 R30, RZ, RZ, R25 ;  /* 0x000000ffff1e7224 */ /* 0x000fce00078e0019 */
.L_x_59529:
[----:B------:R-:W-:Y:S05]  /*2b860*/  BSYNC B1 ;  /* 0x0000000000017941 */ /* 0x000fea0003800000 */
.L_x_59527:
        /* <DEDUP_REMOVED lines=9> */
.L_x_59531:
[----:B------:R-:W-:Y:S01]  /*2b900*/  MOV R26, R31 ;  /* 0x0000001f001a7202 */ /* 0x000fe20000000f00 */
[----:B------:R-:W-:Y:S02]  /*2b910*/  IMAD.MOV.U32 R42, RZ, RZ, R33 ;  /* 0x000000ffff2a7224 */ /* 0x000fe400078e0021 */
[----:B------:R-:W-:Y:S02]  /*2b920*/  IMAD.MOV.U32 R31, RZ, RZ, R32 ;  /* 0x000000ffff1f7224 */ /* 0x000fe400078e0020 */
[----:B------:R-:W-:-:S07]  /*2b930*/  IMAD.MOV.U32 R33, RZ, RZ, R24 ;  /* 0x000000ffff217224 */ /* 0x000fce00078e0018 */
.L_x_59532:
[----:B------:R-:W-:Y:S05]  /*2b940*/  BSYNC B1 ;  /* 0x0000000000017941 */ /* 0x000fea0003800000 */
.L_x_59530:
        /* <DEDUP_REMOVED lines=9> */
.L_x_59534:
[----:B------:R-:W-:Y:S01]  /*2b9e0*/  MOV R25, R26 ;  /* 0x0000001a00197202 */ /* 0x000fe20000000f00 */
[----:B------:R-:W-:Y:S02]  /*2b9f0*/  IMAD.MOV.U32 R24, RZ, RZ, R42 ;  /* 0x000000ffff187224 */ /* 0x000fe400078e002a */
[----:B------:R-:W-:Y:S02]  /*2ba00*/  IMAD.MOV.U32 R26, RZ, RZ, R37 ;  /* 0x000000ffff1a7224 */ /* 0x000fe400078e0025 */
[----:B------:R-:W-:-:S07]  /*2ba10*/  IMAD.MOV.U32 R42, RZ, RZ, R3 ;  /* 0x000000ffff2a7224 */ /* 0x000fce00078e0003 */
.L_x_59535:
[----:B------:R-:W-:Y:S05]  /*2ba20*/  BSYNC B1 ;  /* 0x0000000000017941 */ /* 0x000fea0003800000 */
.L_x_59533:
        /* <DEDUP_REMOVED lines=9> */
.L_x_59537:
[----:B------:R-:W-:Y:S01]  /*2bac0*/  MOV R3, R25 ;  /* 0x0000001900037202 */ /* 0x000fe20000000f00 */
[----:B------:R-:W-:Y:S02]  /*2bad0*/  IMAD.MOV.U32 R35, RZ, RZ, R24 ;  /* 0x000000ffff237224 */ /* 0x000fe400078e0018 */
[----:B------:R-:W-:Y:S02]  /*2bae0*/  IMAD.MOV.U32 R25, RZ, RZ, R22 ;  /* 0x000000ffff197224 */ /* 0x000fe400078e0016 */
[----:B------:R-:W-:-:S07]  /*2baf0*/  IMAD.MOV.U32 R24, RZ, RZ, R5 ;  /* 0x000000ffff187224 */ /* 0x000fce00078e0005 */
.L_x_59538:
[----:B------:R-:W-:Y:S05]  /*2bb00*/  BSYNC B1 ;  /* 0x0000000000017941 */ /* 0x000fea0003800000 */
.L_x_59536:
        /* <DEDUP_REMOVED lines=9> */
.L_x_59540:
[----:B------:R-:W-:Y:S01]  /*2bba0*/  MOV R22, R3 ;  /* 0x0000000300167202 */ /* 0x000fe20000000f00 */
[----:B------:R-:W-:Y:S02]  /*2bbb0*/  IMAD.MOV.U32 R5, RZ, RZ, R35 ;  /* 0x000000ffff057224 */ /* 0x000fe400078e0023 */
[----:B------:R-:W-:Y:S02]  /*2bbc0*/  IMAD.MOV.U32 R3, RZ, RZ, R40 ;  /* 0x000000ffff037224 */ /* 0x000fe400078e0028 */
[----:B------:R-:W-:-:S07]  /*2bbd0*/  IMAD.MOV.U32 R35, RZ, RZ, R38 ;  /* 0x000000ffff237224 */ /* 0x000fce00078e0026 */
.L_x_59541:
[----:B------:R-:W-:Y:S05]  /*2bbe0*/  BSYNC B1 ;  /* 0x0000000000017941 */ /* 0x000fea0003800000 */
.L_x_59539:
        /* <DEDUP_REMOVED lines=9> */
.L_x_59543:
[----:B------:R-:W-:Y:S01]  /*2bc80*/  MOV R32, R22 ;  /* 0x0000001600207202 */ /* 0x000fe20000000f00 */
[----:B------:R-:W-:Y:S02]  /*2bc90*/  IMAD.MOV.U32 R38, RZ, RZ, R5 ;  /* 0x000000ffff267224 */ /* 0x000fe400078e0005 */
[----:B------:R-:W-:Y:S02]  /*2bca0*/  IMAD.MOV.U32 R22, RZ, RZ, R7 ;  /* 0x000000ffff167224 */ /* 0x000fe400078e0007 */
[----:B------:R-:W-:-:S07]  /*2bcb0*/  IMAD.MOV.U32 R5, RZ, RZ, R20 ;  /* 0x000000ffff057224 */ /* 0x000fce00078e0014 */
.L_x_59544:
[----:B------:R-:W-:Y:S05]  /*2bcc0*/  BSYNC B1 ;  /* 0x0000000000017941 */ /* 0x000fea0003800000 */
.L_x_59542:
        /* <DEDUP_REMOVED lines=9> */
.L_x_59546:
[----:B------:R-:W-:Y:S01]  /*2bd60*/  MOV R7, R32 ;  /* 0x0000002000077202 */ /* 0x000fe20000000f00 */
[----:B------:R-:W-:Y:S02]  /*2bd70*/  IMAD.MOV.U32 R20, RZ, RZ, R38 ;  /* 0x000000ffff147224 */ /* 0x000fe400078e0026 */
[----:B------:R-:W-:Y:S02]  /*2bd80*/  IMAD.MOV.U32 R32, RZ, RZ, R19 ;  /* 0x000000ffff207224 */ /* 0x000fe400078e0013 */
[----:B------:R-:W-:-:S07]  /*2bd90*/  IMAD.MOV.U32 R38, RZ, RZ, R9 ;  /* 0x000000ffff267224 */ /* 0x000fce00078e0009 */
.L_x_59547:
[----:B------:R-:W-:Y:S05]  /*2bda0*/  BSYNC B1 ;  /* 0x0000000000017941 */ /* 0x000fea0003800000 */
.L_x_59545:
        /* <DEDUP_REMOVED lines=9> */
.L_x_59549:
[----:B------:R-:W-:Y:S01]  /*2be40*/  MOV R9, R7 ;  /* 0x0000000700097202 */ /* 0x000fe20000000f00 */
[----:B------:R-:W-:Y:S02]  /*2be50*/  IMAD.MOV.U32 R19, RZ, RZ, R20 ;  /* 0x000000ffff137224 */ /* 0x000fe400078e0014 */
[----:B------:R-:W-:Y:S02]  /*2be60*/  IMAD.MOV.U32 R7, RZ, RZ, R18 ;  /* 0x000000ffff077224 */ /* 0x000fe400078e0012 */
[----:B------:R-:W-:-:S07]  /*2be70*/  IMAD.MOV.U32 R20, RZ, RZ, R11 ;  /* 0x000000ffff147224 */ /* 0x000fce00078e000b */
.L_x_59550:
[----:B------:R-:W-:Y:S05]  /*2be80*/  BSYNC B1 ;  /* 0x0000000000017941 */ /* 0x000fea0003800000 */
.L_x_59548:
        /* <DEDUP_REMOVED lines=9> */
.L_x_59552:
[----:B------:R-:W-:Y:S01]  /*2bf20*/  MOV R18, R9 ;  /* 0x0000000900127202 */ /* 0x000fe20000000f00 */
[----:B------:R-:W-:Y:S02]  /*2bf30*/  IMAD.MOV.U32 R11, RZ, RZ, R19 ;  /* 0x000000ffff0b7224 */ /* 0x000fe400078e0013 */
[----:B------:R-:W-:Y:S02]  /*2bf40*/  IMAD.MOV.U32 R9, RZ, RZ, R34 ;  /* 0x000000ffff097224 */ /* 0x000fe400078e0022 */
[----:B------:R-:W-:-:S07]  /*2bf50*/  IMAD.MOV.U32 R19, RZ, RZ, R16 ;  /* 0x000000ffff137224 */ /* 0x000fce00078e0010 */
.L_x_59553:
[----:B------:R-:W-:Y:S05]  /*2bf60*/  BSYNC B1 ;  /* 0x0000000000017941 */ /* 0x000fea0003800000 */
.L_x_59551:
        /* <DEDUP_REMOVED lines=9> */
.L_x_59555:
[----:B------:R-:W-:Y:S01]  /*2c000*/  MOV R16, R18 ;  /* 0x0000001200107202 */ /* 0x000fe20000000f00 */
[----:B------:R-:W-:Y:S02]  /*2c010*/  IMAD.MOV.U32 R34, RZ, RZ, R11 ;  /* 0x000000ffff227224 */ /* 0x000fe400078e000b */
[----:B------:R-:W-:Y:S02]  /*2c020*/  IMAD.MOV.U32 R18, RZ, RZ, R17 ;  /* 0x000000ffff127224 */ /* 0x000fe400078e0011 */
[----:B------:R-:W-:-:S07]  /*2c030*/  IMAD.MOV.U32 R11, RZ, RZ, R36 ;  /* 0x000000ffff0b7224 */ /* 0x000fce00078e0024 */
.L_x_59556:
[----:B------:R-:W-:Y:S05]  /*2c040*/  BSYNC B1 ;  /* 0x0000000000017941 */ /* 0x000fea0003800000 */
.L_x_59554:
        /* <DEDUP_REMOVED lines=9> */
.L_x_59558:
[----:B------:R-:W-:Y:S01]  /*2c0e0*/  MOV R17, R16 ;  /* 0x0000001000117202 */ /* 0x000fe20000000f00 */
[----:B------:R-:W-:Y:S02]  /*2c0f0*/  IMAD.MOV.U32 R36, RZ, RZ, R34 ;  /* 0x000000ffff247224 */ /* 0x000fe400078e0022 */
[----:B------:R-:W-:Y:S02]  /*2c100*/  IMAD.MOV.U32 R16, RZ, RZ, R21 ;  /* 0x000000ffff107224 */ /* 0x000fe400078e0015 */
[----:B------:R-:W-:-:S07]  /*2c110*/  IMAD.MOV.U32 R34, RZ, RZ, R15 ;  /* 0x000000ffff227224 */ /* 0x000fce00078e000f */
.L_x_59559:
[----:B------:R-:W-:Y:S05]  /*2c120*/  BSYNC B1 ;  /* 0x0000000000017941 */ /* 0x000fea0003800000 */
.L_x_59557:
        /* <DEDUP_REMOVED lines=9> */
.L_x_59561:
[----:B------:R-:W-:Y:S01]  /*2c1c0*/  MOV R15, R17 ;  /* 0x00000011000f7202 */ /* 0x000fe20000000f00 */
[----:B------:R-:W-:Y:S02]  /*2c1d0*/  IMAD.MOV.U32 R21, RZ, RZ, R36 ;  /* 0x000000ffff157224 */ /* 0x000fe400078e0024 */
[----:B------:R-:W-:Y:S02]  /*2c1e0*/  IMAD.MOV.U32 R17, RZ, RZ, R14 ;  /* 0x000000ffff117224 */ /* 0x000fe400078e000e */
[----:B------:R-:W-:-:S07]  /*2c1f0*/  IMAD.MOV.U32 R36, RZ, RZ, R13 ;  /* 0x000000ffff247224 */ /* 0x000fce00078e000d */
.L_x_59562:
[----:B------:R-:W-:Y:S05]  /*2c200*/  BSYNC B1 ;  /* 0x0000000000017941 */ /* 0x000fea0003800000 */
.L_x_59560:
        /* <DEDUP_REMOVED lines=9> */
.L_x_59564:
[----:B------:R-:W-:Y:S01]  /*2c2a0*/  MOV R14, R15 ;  /* 0x0000000f000e7202 */ /* 0x000fe20000000f00 */
[----:B------:R-:W-:Y:S02]  /*2c2b0*/  IMAD.MOV.U32 R40, RZ, RZ, R21 ;  /* 0x000000ffff287224 */ /* 0x000fe400078e0015 */
[----:B------:R-:W-:Y:S02]  /*2c2c0*/  IMAD.MOV.U32 R15, RZ, RZ, R28 ;  /* 0x000000ffff0f7224 */ /* 0x000fe400078e001c */
[----:B------:R-:W-:-:S07]  /*2c2d0*/  IMAD.MOV.U32 R21, RZ, RZ, R12 ;  /* 0x000000ffff157224 */ /* 0x000fce00078e000c */
.L_x_59565:
[----:B------:R-:W-:Y:S05]  /*2c2e0*/  BSYNC B1 ;  /* 0x0000000000017941 */ /* 0x000fea0003800000 */
.L_x_59563:
        /* <DEDUP_REMOVED lines=9> */
.L_x_59567:
[----:B------:R-:W-:Y:S01]  /*2c380*/  MOV R12, R14 ;  /* 0x0000000e000c7202 */ /* 0x000fe20000000f00 */
[----:B------:R-:W-:Y:S02]  /*2c390*/  IMAD.MOV.U32 R13, RZ, RZ, R40 ;  /* 0x000000ffff0d7224 */ /* 0x000fe400078e0028 */
[----:B------:R-:W-:Y:S02]  /*2c3a0*/  IMAD.MOV.U32 R14, RZ, RZ, R29 ;  /* 0x000000ffff0e7224 */ /* 0x000fe400078e001d */
[----:B------:R-:W-:-:S07]  /*2c3b0*/  IMAD.MOV.U32 R40, RZ, RZ, R23 ;  /* 0x000000ffff287224 */ /* 0x000fce00078e0017 */
.L_x_59568:
[----:B------:R-:W-:Y:S05]  /*2c3c0*/  BSYNC B1 ;  /* 0x0000000000017941 */ /* 0x000fea0003800000 */
.L_x_59566:
        /* <DEDUP_REMOVED lines=16> */
.L_x_59570:
[----:B------:R-:W-:Y:S02]  /*2c4d0*/  IMAD.MOV.U32 R8, RZ, RZ, R27 ;  /* 0x000000ffff087224 */ /* 0x000fe400078e001b */
[----:B------:R-:W-:Y:S02]  /*2c4e0*/  IMAD.MOV.U32 R28, RZ, RZ, R43 ;  /* 0x000000ffff1c7224 */ /* 0x000fe400078e002b */
[----:B------:R-:W-:Y:S02]  /*2c4f0*/  IMAD.MOV.U32 R27, RZ, RZ, R10 ;  /* 0x000000ffff1b7224 */ /* 0x000fe400078e000a */
[----:B------:R-:W-:-:S07]  /*2c500*/  IMAD.MOV.U32 R43, RZ, RZ, R30 ;  /* 0x000000ffff2b7224 */ /* 0x000fce00078e001e */
.L_x_59571:
[----:B------:R-:W-:Y:S05]  /*2c510*/  BSYNC B1 ;  /* 0x0000000000017941 */ /* 0x000fea0003800000 */
.L_x_59569:
        /* <DEDUP_REMOVED lines=9> */
.L_x_59573:
[----:B------:R-:W-:Y:S02]  /*2c5b0*/  IMAD.MOV.U32 R23, RZ, RZ, R8 ;  /* 0x000000ffff177224 */ /* 0x000fe400078e0008 */
[----:B------:R-:W-:Y:S02]  /*2c5c0*/  IMAD.MOV.U32 R29, RZ, RZ, R28 ;  /* 0x000000ffff1d7224 */ /* 0x000fe400078e001c */
[----:B------:R-:W-:Y:S02]  /*2c5d0*/  IMAD.MOV.U32 R8, RZ, RZ, R31 ;  /* 0x000000ffff087224 */ /* 0x000fe400078e001f */
[----:B------:R-:W-:-:S07]  /*2c5e0*/  IMAD.MOV.U32 R28, RZ, RZ, R33 ;  /* 0x000000ffff1c7224 */ /* 0x000fce00078e0021 */
.L_x_59574:
[----:B------:R-:W-:Y:S05]  /*2c5f0*/  BSYNC B1 ;  /* 0x0000000000017941 */ /* 0x000fea0003800000 */
.L_x_59572:
        /* <DEDUP_REMOVED lines=9> */
.L_x_59576:
[----:B------:R-:W-:Y:S02]  /*2c690*/  IMAD.MOV.U32 R10, RZ, RZ, R23 ;  /* 0x000000ffff0a7224 */ /* 0x000fe400078e0017 */
[----:B------:R-:W-:Y:S02]  /*2c6a0*/  IMAD.MOV.U32 R31, RZ, RZ, R29 ;  /* 0x000000ffff1f7224 */ /* 0x000fe400078e001d */
[----:B------:R-:W-:Y:S02]  /*2c6b0*/  IMAD.MOV.U32 R23, RZ, RZ, R26 ;  /* 0x000000ffff177224 */ /* 0x000fe400078e001a */
[----:B------:R-:W-:-:S07]  /*2c6c0*/  IMAD.MOV.U32 R29, RZ, RZ, R42 ;  /* 0x000000ffff1d7224 */ /* 0x000fce00078e002a */
.L_x_59577:
[----:B------:R-:W-:Y:S05]  /*2c6d0*/  BSYNC B1 ;  /* 0x0000000000017941 */ /* 0x000fea0003800000 */
.L_x_59575:
        /* <DEDUP_REMOVED lines=9> */
.L_x_59579:
[----:B------:R-:W-:Y:S02]  /*2c770*/  IMAD.MOV.U32 R26, RZ, RZ, R10 ;  /* 0x000000ffff1a7224 */ /* 0x000fe400078e000a */
[----:B------:R-:W-:Y:S02]  /*2c780*/  IMAD.MOV.U32 R30, RZ, RZ, R31 ;  /* 0x000000ffff1e7224 */ /* 0x000fe400078e001f */
[----:B------:R-:W-:Y:S02]  /*2c790*/  IMAD.MOV.U32 R10, RZ, RZ, R25 ;  /* 0x000000ffff0a7224 */ /* 0x000fe400078e0019 */
[----:B------:R-:W-:-:S07]  /*2c7a0*/  IMAD.MOV.U32 R31, RZ, RZ, R24 ;  /* 0x000000ffff1f7224 */ /* 0x000fce00078e0018 */
.L_x_59580:
[----:B------:R-:W-:Y:S05]  /*2c7b0*/  BSYNC B1 ;  /* 0x0000000000017941 */ /* 0x000fea0003800000 */
.L_x_59578:
        /* <DEDUP_REMOVED lines=9> */
.L_x_59582:
[----:B------:R-:W-:Y:S02]  /*2c850*/  IMAD.MOV.U32 R25, RZ, RZ, R26 ;  /* 0x000000ffff197224 */ /* 0x000fe400078e001a */
[----:B------:R-:W-:Y:S02]  /*2c860*/  IMAD.MOV.U32 R24, RZ, RZ, R30 ;  /* 0x000000ffff187224 */ /* 0x000fe400078e001e */
[----:B------:R-:W-:Y:S02]  /*2c870*/  IMAD.MOV.U32 R26, RZ, RZ, R3 ;  /* 0x000000ffff1a7224 */ /* 0x000fe400078e0003 */
[----:B------:R-:W-:-:S07]  /*2c880*/  IMAD.MOV.U32 R30, RZ, RZ, R35 ;  /* 0x000000ffff1e7224 */ /* 0x000fce00078e0023 */
.L_x_59583:
[----:B------:R-:W-:Y:S05]  /*2c890*/  BSYNC B1 ;  /* 0x0000000000017941 */ /* 0x000fea0003800000 */
.L_x_59581:
        /* <DEDUP_REMOVED lines=9> */
.L_x_59585:
[----:B------:R-:W-:Y:S02]  /*2c930*/  IMAD.MOV.U32 R3, RZ, RZ, R25 ;  /* 0x000000ffff037224 */ /* 0x000fe400078e0019 */
[----:B------:R-:W-:Y:S02]  /*2c940*/  IMAD.MOV.U32 R33, RZ, RZ, R24 ;  /* 0x000000ffff217224 */ /* 0x000fe400078e0018 */
[----:B------:R-:W-:Y:S02]  /*2c950*/  IMAD.MOV.U32 R25, RZ, RZ, R22 ;  /* 0x000000ffff197224 */ /* 0x000fe400078e0016 */
[----:B------:R-:W-:-:S07]  /*2c960*/  IMAD.MOV.U32 R24, RZ, RZ, R5 ;  /* 0x000000ffff187224 */ /* 0x000fce00078e0005 */
.L_x_59586:
[----:B------:R-:W-:Y:S05]  /*2c970*/  BSYNC B1 ;  /* 0x0000000000017941 */ /* 0x000fea0003800000 */
.L_x_59584:
        /* <DEDUP_REMOVED lines=9> */
.L_x_59588:
[----:B------:R-:W-:Y:S02]  /*2ca10*/  IMAD.MOV.U32 R22, RZ, RZ, R3 ;  /* 0x000000ffff167224 */ /* 0x000fe400078e0003 */
[----:B------:R-:W-:Y:S02]  /*2ca20*/  IMAD.MOV.U32 R5, RZ, RZ, R33 ;  /* 0x000000ffff057224 */ /* 0x000fe400078e0021 */
[----:B------:R-:W-:Y:S02]  /*2ca30*/  IMAD.MOV.U32 R3, RZ, RZ, R32 ;  /* 0x000000ffff037224 */ /* 0x000fe400078e0020 */
[----:B------:R-:W-:-:S07]  /*2ca40*/  IMAD.MOV.U32 R33, RZ, RZ, R38 ;  /* 0x000000ffff217224 */ /* 0x000fce00078e0026 */
.L_x_59589:
[----:B------:R-:W-:Y:S05]  /*2ca50*/  BSYNC B1 ;  /* 0x0000000000017941 */ /* 0x000fea0003800000 */
.L_x_59587:
        /* <DEDUP_REMOVED lines=9> */
.L_x_59591:
[----:B------:R-:W-:Y:S02]  /*2caf0*/  IMAD.MOV.U32 R32, RZ, RZ, R22 ;  /* 0x000000ffff207224 */ /* 0x000fe400078e0016 */
[----:B------:R-:W-:Y:S02]  /*2cb00*/  IMAD.MOV.U32 R38, RZ, RZ, R5 ;  /* 0x000000ffff267224 */ /* 0x000fe400078e0005 */
[----:B------:R-:W-:Y:S02]  /*2cb10*/  IMAD.MOV.U32 R22, RZ, RZ, R7 ;  /* 0x000000ffff167224 */ /* 0x000fe400078e0007 */
[----:B------:R-:W-:-:S07]  /*2cb20*/  IMAD.MOV.U32 R5, RZ, RZ, R20 ;  /* 0x000000ffff057224 */ /* 0x000fce00078e0014 */
.L_x_59592:
[----:B------:R-:W-:Y:S05]  /*2cb30*/  BSYNC B1 ;  /* 0x0000000000017941 */ /* 0x000fea0003800000 */
.L_x_59590:
        /* <DEDUP_REMOVED lines=9> */
.L_x_59594:
[----:B------:R-:W-:Y:S02]  /*2cbd0*/  IMAD.MOV.U32 R7, RZ, RZ, R32 ;  /* 0x000000ffff077224 */ /* 0x000fe400078e0020 */
[----:B------:R-:W-:Y:S02]  /*2cbe0*/  IMAD.MOV.U32 R20, RZ, RZ, R38 ;  /* 0x000000ffff147224 */ /* 0x000fe400078e0026 */
[----:B------:R-:W-:Y:S02]  /*2cbf0*/  IMAD.MOV.U32 R32, RZ, RZ, R9 ;  /* 0x000000ffff207224 */ /* 0x000fe400078e0009 */
[----:B------:R-:W-:-:S07]  /*2cc00*/  IMAD.MOV.U32 R38, RZ, RZ, R19 ;  /* 0x000000ffff267224 */ /* 0x000fce00078e0013 */
.L_x_59595:
[----:B------:R-:W-:Y:S05]  /*2cc10*/  BSYNC B1 ;  /* 0x0000000000017941 */ /* 0x000fea0003800000 */
.L_x_59593:
        /* <DEDUP_REMOVED lines=9> */
.L_x_59597:
[----:B------:R-:W-:Y:S02]  /*2ccb0*/  IMAD.MOV.U32 R9, RZ, RZ, R7 ;  /* 0x000000ffff097224 */ /* 0x000fe400078e0007 */
[----:B------:R-:W-:Y:S02]  /*2ccc0*/  IMAD.MOV.U32 R19, RZ, RZ, R20 ;  /* 0x000000ffff137224 */ /* 0x000fe400078e0014 */
[----:B------:R-:W-:Y:S02]  /*2ccd0*/  IMAD.MOV.U32 R7, RZ, RZ, R18 ;  /* 0x000000ffff077224 */ /* 0x000fe400078e0012 */
[----:B------:R-:W-:-:S07]  /*2cce0*/  IMAD.MOV.U32 R20, RZ, RZ, R11 ;  /* 0x000000ffff147224 */ /* 0x000fce00078e000b */
.L_x_59598:
[----:B------:R-:W-:Y:S05]  /*2ccf0*/  BSYNC B1 ;  /* 0x0000000000017941 */ /* 0x000fea0003800000 */
.L_x_59596:
        /* <DEDUP_REMOVED lines=9> */
.L_x_59600:
[----:B------:R-:W-:Y:S02]  /*2cd90*/  IMAD.MOV.U32 R18, RZ, RZ, R9 ;  /* 0x000000ffff127224 */ /* 0x000fe400078e0009 */
[----:B------:R-:W-:Y:S02]  /*2cda0*/  IMAD.MOV.U32 R11, RZ, RZ, R19 ;  /* 0x000000ffff0b7224 */ /* 0x000fe400078e0013 */
[----:B------:R-:W-:Y:S02]  /*2cdb0*/  IMAD.MOV.U32 R9, RZ, RZ, R16 ;  /* 0x000000ffff097224 */ /* 0x000fe400078e0010 */
[----:B------:R-:W-:-:S07]  /*2cdc0*/  IMAD.MOV.U32 R19, RZ, RZ, R34 ;  /* 0x000000ffff137224 */ /* 0x000fce00078e0022 */
.L_x_59601:
[----:B------:R-:W-:Y:S05]  /*2cdd0*/  BSYNC B1 ;  /* 0x0000000000017941 */ /* 0x000fea0003800000 */
.L_x_59599:
        /* <DEDUP_REMOVED lines=9> */
.L_x_59603:
[----:B------:R-:W-:Y:S02]  /*2ce70*/  IMAD.MOV.U32 R16, RZ, RZ, R18 ;  /* 0x000000ffff107224 */ /* 0x000fe400078e0012 */
[----:B------:R-:W-:Y:S02]  /*2ce80*/  IMAD.MOV.U32 R34, RZ, RZ, R11 ;  /* 0x000000ffff227224 */ /* 0x000fe400078e000b */
[----:B------:R-:W-:Y:S02]  /*2ce90*/  IMAD.MOV.U32 R18, RZ, RZ, R17 ;  /* 0x000000ffff127224 */ /* 0x000fe400078e0011 */
[----:B------:R-:W-:-:S07]  /*2cea0*/  IMAD.MOV.U32 R11, RZ, RZ, R36 ;  /* 0x000000ffff0b7224 */ /* 0x000fce00078e0024 */
.L_x_59604:
[----:B------:R-:W-:Y:S05]  /*2ceb0*/  BSYNC B1 ;  /* 0x0000000000017941 */ /* 0x000fea0003800000 */
.L_x_59602:
        /* <DEDUP_REMOVED lines=9> */
.L_x_59606:
[----:B------:R-:W-:Y:S02]  /*2cf50*/  IMAD.MOV.U32 R17, RZ, RZ, R16 ;  /* 0x000000ffff117224 */ /* 0x000fe400078e0010 */
[----:B------:R-:W-:Y:S02]  /*2cf60*/  IMAD.MOV.U32 R35, RZ, RZ, R34 ;  /* 0x000000ffff237224 */ /* 0x000fe400078e0022 */
[----:B------:R-:W-:Y:S02]  /*2cf70*/  IMAD.MOV.U32 R16, RZ, RZ, R15 ;  /* 0x000000ffff107224 */ /* 0x000fe400078e000f */
[----:B------:R-:W-:-:S07]  /*2cf80*/  IMAD.MOV.U32 R34, RZ, RZ, R21 ;  /* 0x000000ffff227224 */ /* 0x000fce00078e0015 */
.L_x_59607:
[----:B------:R-:W-:Y:S05]  /*2cf90*/  BSYNC B1 ;  /* 0x0000000000017941 */ /* 0x000fea0003800000 */
.L_x_59605:
        /* <DEDUP_REMOVED lines=9> */
.L_x_59609:
[----:B------:R-:W-:Y:S02]  /*2d030*/  IMAD.MOV.U32 R15, RZ, RZ, R17 ;  /* 0x000000ffff0f7224 */ /* 0x000fe400078e0011 */
[----:B------:R-:W-:Y:S02]  /*2d040*/  IMAD.MOV.U32 R36, RZ, RZ, R35 ;  /* 0x000000ffff247224 */ /* 0x000fe400078e0023 */
[----:B------:R-:W-:Y:S02]  /*2d050*/  IMAD.MOV.U32 R17, RZ, RZ, R14 ;  /* 0x000000ffff117224 */ /* 0x000fe400078e000e */
[----:B------:R-:W-:-:S07]  /*2d060*/  IMAD.MOV.U32 R35, RZ, RZ, R40 ;  /* 0x000000ffff237224 */ /* 0x000fce00078e0028 */
.L_x_59610:
[----:B------:R-:W-:Y:S05]  /*2d070*/  BSYNC B1 ;  /* 0x0000000000017941 */ /* 0x000fea0003800000 */
.L_x_59608:
        /* <DEDUP_REMOVED lines=9> */
.L_x_59612:
[----:B------:R-:W-:Y:S02]  /*2d110*/  IMAD.MOV.U32 R14, RZ, RZ, R15 ;  /* 0x000000ffff0e7224 */ /* 0x000fe400078e000f */
[----:B------:R-:W-:Y:S02]  /*2d120*/  IMAD.MOV.U32 R21, RZ, RZ, R36 ;  /* 0x000000ffff157224 */ /* 0x000fe400078e0024 */
[----:B------:R-:W-:Y:S02]  /*2d130*/  IMAD.MOV.U32 R15, RZ, RZ, R12 ;  /* 0x000000ffff0f7224 */ /* 0x000fe400078e000c */
[----:B------:R-:W-:-:S07]  /*2d140*/  IMAD.MOV.U32 R36, RZ, RZ, R13 ;  /* 0x000000ffff247224 */ /* 0x000fce00078e000d */
.L_x_59613:
[----:B------:R-:W-:Y:S05]  /*2d150*/  BSYNC B1 ;  /* 0x0000000000017941 */ /* 0x000fea0003800000 */
.L_x_59611:
        /* <DEDUP_REMOVED lines=16> */
.L_x_59615:
[----:B------:R-:W-:Y:S01]  /*2d260*/  IMAD.MOV.U32 R6, RZ, RZ, R27 ;  /* 0x000000ffff067224 */ /* 0x000fe200078e001b */
[----:B------:R-:W-:Y:S01]  /*2d270*/  MOV R27, R8 ;  /* 0x00000008001b7202 */ /* 0x000fe20000000f00 */
[----:B------:R-:W-:Y:S02]  /*2d280*/  IMAD.MOV.U32 R12, RZ, RZ, R43 ;  /* 0x000000ffff0c7224 */ /* 0x000fe400078e002b */
[----:B------:R-:W-:-:S07]  /*2d290*/  IMAD.MOV.U32 R43, RZ, RZ, R28 ;  /* 0x000000ffff2b7224 */ /* 0x000fce00078e001c */
.L_x_59616:
[----:B------:R-:W-:Y:S05]  /*2d2a0*/  BSYNC B1 ;  /* 0x0000000000017941 */ /* 0x000fea0003800000 */
.L_x_59614:
        /* <DEDUP_REMOVED lines=9> */
.L_x_59618:
[----:B------:R-:W-:Y:S01]  /*2d340*/  IMAD.MOV.U32 R13, RZ, RZ, R6 ;  /* 0x000000ffff0d7224 */ /* 0x000fe200078e0006 */
[----:B------:R-:W-:Y:S01]  /*2d350*/  MOV R6, R23 ;  /* 0x0000001700067202 */ /* 0x000fe20000000f00 */
[----:B------:R-:W-:Y:S02]  /*2d360*/  IMAD.MOV.U32 R8, RZ, RZ, R12 ;  /* 0x000000ffff087224 */ /* 0x000fe400078e000c */
[----:B------:R-:W-:-:S07]  /*2d370*/  IMAD.MOV.U32 R12, RZ, RZ, R29 ;  /* 0x000000ffff0c7224 */ /* 0x000fce00078e001d */
.L_x_59619:
[----:B------:R-:W-:Y:S05]  /*2d380*/  BSYNC B1 ;  /* 0x0000000000017941 */ /* 0x000fea0003800000 */
.L_x_59617:
        /* <DEDUP_REMOVED lines=9> */
.L_x_59621:
[----:B------:R-:W-:Y:S01]  /*2d420*/  IMAD.MOV.U32 R23, RZ, RZ, R13 ;  /* 0x000000ffff177224 */ /* 0x000fe200078e000d */
[----:B------:R-:W-:Y:S01]  /*2d430*/  MOV R13, R10 ;  /* 0x0000000a000d7202 */ /* 0x000fe20000000f00 */
[----:B------:R-:W-:Y:S02]  /*2d440*/  IMAD.MOV.U32 R29, RZ, RZ, R8 ;  /* 0x000000ffff1d7224 */ /* 0x000fe400078e0008 */
[----:B------:R-:W-:-:S07]  /*2d450*/  IMAD.MOV.U32 R8, RZ, RZ, R31 ;  /* 0x000000ffff087224 */ /* 0x000fce00078e001f */
.L_x_59622:
[----:B------:R-:W-:Y:S05]  /*2d460*/  BSYNC B1 ;  /* 0x0000000000017941 */ /* 0x000fea0003800000 */
.L_x_59620:
        /* <DEDUP_REMOVED lines=9> */
.L_x_59624:
[----:B------:R-:W-:Y:S01]  /*2d500*/  IMAD.MOV.U32 R10, RZ, RZ, R23 ;  /* 0x000000ffff0a7224 */ /* 0x000fe200078e0017 */
[----:B------:R-:W-:Y:S01]  /*2d510*/  MOV R23, R26 ;  /* 0x0000001a00177202 */ /* 0x000fe20000000f00 */
[----:B------:R-:W-:Y:S02]  /*2d520*/  IMAD.MOV.U32 R31, RZ, RZ, R29 ;  /* 0x000000ffff1f7224 */ /* 0x000fe400078e001d */
[----:B------:R-:W-:-:S07]  /*2d530*/  IMAD.MOV.U32 R29, RZ, RZ, R30 ;  /* 0x000000ffff1d7224 */ /* 0x000fce00078e001e */
.L_x_59625:
[----:B------:R-:W-:Y:S05]  /*2d540*/  BSYNC B1 ;  /* 0x0000000000017941 */ /* 0x000fea0003800000 */
.L_x_59623:
        /* <DEDUP_REMOVED lines=9> */
.L_x_59627:
[----:B------:R-:W-:Y:S01]  /*2d5e0*/  IMAD.MOV.U32 R26, RZ, RZ, R10 ;  /* 0x000000ffff1a7224 */ /* 0x000fe200078e000a */
[----:B------:R-:W-:Y:S01]  /*2d5f0*/  MOV R10, R25 ;  /* 0x00000019000a7202 */ /* 0x000fe20000000f00 */
[----:B------:R-:W-:Y:S02]  /*2d600*/  IMAD.MOV.U32 R28, RZ, RZ, R31 ;  /* 0x000000ffff1c7224 */ /* 0x000fe400078e001f */
[----:B------:R-:W-:-:S07]  /*2d610*/  IMAD.MOV.U32 R31, RZ, RZ, R24 ;  /* 0x000000ffff1f7224 */ /* 0x000fce00078e0018 */
.L_x_59628:
[----:B------:R-:W-:Y:S05]  /*2d620*/  BSYNC B1 ;  /* 0x0000000000017941 */ /* 0x000fea0003800000 */
.L_x_59626:
        /* <DEDUP_REMOVED lines=9> */
.L_x_59630:
[----:B------:R-:W-:Y:S01]  /*2d6c0*/  IMAD.MOV.U32 R25, RZ, RZ, R26 ;  /* 0x000000ffff197224 */ /* 0x000fe200078e001a */
[----:B------:R-:W-:Y:S01]  /*2d6d0*/  MOV R26, R3 ;  /* 0x00000003001a7202 */ /* 0x000fe20000000f00 */
[----:B------:R-:W-:Y:S02]  /*2d6e0*/  IMAD.MOV.U32 R24, RZ, RZ, R28 ;  /* 0x000000ffff187224 */ /* 0x000fe400078e001c */
[----:B------:R-:W-:-:S07]  /*2d6f0*/  IMAD.MOV.U32 R28, RZ, RZ, R33 ;  /* 0x000000ffff1c7224 */ /* 0x000fce00078e0021 */
.L_x_59631:
[----:B------:R-:W-:Y:S05]  /*2d700*/  BSYNC B1 ;  /* 0x0000000000017941 */ /* 0x000fea0003800000 */
.L_x_59629:
        /* <DEDUP_REMOVED lines=9> */
.L_x_59633:
[----:B------:R-:W-:Y:S01]  /*2d7a0*/  IMAD.MOV.U32 R3, RZ, RZ, R25 ;  /* 0x000000ffff037224 */ /* 0x000fe200078e0019 */
[----:B------:R-:W-:Y:S01]  /*2d7b0*/  MOV R25, R22 ;  /* 0x0000001600197202 */ /* 0x000fe20000000f00 */
[----:B------:R-:W-:Y:S02]  /*2d7c0*/  IMAD.MOV.U32 R33, RZ, RZ, R24 ;  /* 0x000000ffff217224 */ /* 0x000fe400078e0018 */
[----:B------:R-:W-:-:S07]  /*2d7d0*/  IMAD.MOV.U32 R24, RZ, RZ, R5 ;  /* 0x000000ffff187224 */ /* 0x000fce00078e0005 */
.L_x_59634:
[----:B------:R-:W-:Y:S05]  /*2d7e0*/  BSYNC B1 ;  /* 0x0000000000017941 */ /* 0x000fea0003800000 */
.L_x_59632:
        /* <DEDUP_REMOVED lines=9> */
.L_x_59636:
[----:B------:R-:W-:Y:S01]  /*2d880*/  IMAD.MOV.U32 R22, RZ, RZ, R3 ;  /* 0x000000ffff167224 */ /* 0x000fe200078e0003 */
[----:B------:R-:W-:Y:S01]  /*2d890*/  MOV R3, R32 ;  /* 0x0000002000037202 */ /* 0x000fe20000000f00 */
[----:B------:R-:W-:Y:S02]  /*2d8a0*/  IMAD.MOV.U32 R5, RZ, RZ, R33 ;  /* 0x000000ffff057224 */ /* 0x000fe400078e0021 */
[----:B------:R-:W-:-:S07]  /*2d8b0*/  IMAD.MOV.U32 R33, RZ, RZ, R38 ;  /* 0x000000ffff217224 */ /* 0x000fce00078e0026 */
.L_x_59637:
[----:B------:R-:W-:Y:S05]  /*2d8c0*/  BSYNC B1 ;  /* 0x0000000000017941 */ /* 0x000fea0003800000 */
.L_x_59635:
        /* <DEDUP_REMOVED lines=9> */
.L_x_59639:
[----:B------:R-:W-:Y:S01]  /*2d960*/  IMAD.MOV.U32 R30, RZ, RZ, R22 ;  /* 0x000000ffff1e7224 */ /* 0x000fe200078e0016 */
[----:B------:R-:W-:Y:S01]  /*2d970*/  MOV R22, R7 ;  /* 0x0000000700167202 */ /* 0x000fe20000000f00 */
[----:B------:R-:W-:Y:S02]  /*2d980*/  IMAD.MOV.U32 R32, RZ, RZ, R5 ;  /* 0x000000ffff207224 */ /* 0x000fe400078e0005 */
[----:B------:R-:W-:-:S07]  /*2d990*/  IMAD.MOV.U32 R5, RZ, RZ, R20 ;  /* 0x000000ffff057224 */ /* 0x000fce00078e0014 */
.L_x_59640:
[----:B------:R-:W-:Y:S05]  /*2d9a0*/  BSYNC B1 ;  /* 0x0000000000017941 */ /* 0x000fea0003800000 */
.L_x_59638:
        /* <DEDUP_REMOVED lines=9> */
.L_x_59642:
[----:B------:R-:W-:Y:S01]  /*2da40*/  IMAD.MOV.U32 R7, RZ, RZ, R30 ;  /* 0x000000ffff077224 */ /* 0x000fe200078e001e */
[----:B------:R-:W-:Y:S01]  /*2da50*/  MOV R30, R9 ;  /* 0x00000009001e7202 */ /* 0x000fe20000000f00 */
[----:B------:R-:W-:Y:S02]  /*2da60*/  IMAD.MOV.U32 R20, RZ, RZ, R32 ;  /* 0x000000ffff147224 */ /* 0x000fe400078e0020 */
[----:B------:R-:W-:-:S07]  /*2da70*/  IMAD.MOV.U32 R32, RZ, RZ, R19 ;  /* 0x000000ffff207224 */ /* 0x000fce00078e0013 */
.L_x_59643:
[----:B------:R-:W-:Y:S05]  /*2da80*/  BSYNC B1 ;  /* 0x0000000000017941 */ /* 0x000fea0003800000 */
.L_x_59641:
        /* <DEDUP_REMOVED lines=9> */
.L_x_59645:
[----:B------:R-:W-:Y:S01]  /*2db20*/  IMAD.MOV.U32 R9, RZ, RZ, R7 ;  /* 0x000000ffff097224 */ /* 0x000fe200078e0007 */
[----:B------:R-:W-:Y:S01]  /*2db30*/  MOV R7, R18 ;  /* 0x0000001200077202 */ /* 0x000fe20000000f00 */
[----:B------:R-:W-:Y:S02]  /*2db40*/  IMAD.MOV.U32 R19, RZ, RZ, R20 ;  /* 0x000000ffff137224 */ /* 0x000fe400078e0014 */
[----:B------:R-:W-:-:S07]  /*2db50*/  IMAD.MOV.U32 R20, RZ, RZ, R11 ;  /* 0x000000ffff147224 */ /* 0x000fce00078e000b */
.L_x_59646:
[----:B------:R-:W-:Y:S05]  /*2db60*/  BSYNC B1 ;  /* 0x0000000000017941 */ /* 0x000fea0003800000 */
.L_x_59644:
        /* <DEDUP_REMOVED lines=9> */
.L_x_59648:
[----:B------:R-:W-:Y:S01]  /*2dc00*/  IMAD.MOV.U32 R18, RZ, RZ, R9 ;  /* 0x000000ffff127224 */ /* 0x000fe200078e0009 */
[----:B------:R-:W-:Y:S01]  /*2dc10*/  MOV R9, R16 ;  /* 0x0000001000097202 */ /* 0x000fe20000000f00 */
[----:B------:R-:W-:Y:S02]  /*2dc20*/  IMAD.MOV.U32 R38, RZ, RZ, R19 ;  /* 0x000000ffff267224 */ /* 0x000fe400078e0013 */
[----:B------:R-:W-:-:S07]  /*2dc30*/  IMAD.MOV.U32 R19, RZ, RZ, R34 ;  /* 0x000000ffff137224 */ /* 0x000fce00078e0022 */
.L_x_59649:
[----:B------:R-:W-:Y:S05]  /*2dc40*/  BSYNC B1 ;  /* 0x0000000000017941 */ /* 0x000fea0003800000 */
.L_x_59647:
        /* <DEDUP_REMOVED lines=9> */
.L_x_59651:
[----:B------:R-:W-:Y:S01]  /*2dce0*/  IMAD.MOV.U32 R16, RZ, RZ, R18 ;  /* 0x000000ffff107224 */ /* 0x000fe200078e0012 */
[----:B------:R-:W-:Y:S01]  /*2dcf0*/  MOV R18, R17 ;  /* 0x0000001100127202 */ /* 0x000fe20000000f00 */
[----:B------:R-:W-:Y:S02]  /*2dd00*/  IMAD.MOV.U32 R11, RZ, RZ, R38 ;  /* 0x000000ffff0b7224 */ /* 0x000fe400078e0026 */
[----:B------:R-:W-:-:S07]  /*2dd10*/  IMAD.MOV.U32 R38, RZ, RZ, R35 ;  /* 0x000000ffff267224 */ /* 0x000fce00078e0023 */
.L_x_59652:
[----:B------:R-:W-:Y:S05]  /*2dd20*/  BSYNC B1 ;  /* 0x0000000000017941 */ /* 0x000fea0003800000 */
.L_x_59650:
        /* <DEDUP_REMOVED lines=9> */
.L_x_59654:
[----:B------:R-:W-:Y:S01]  /*2ddc0*/  IMAD.MOV.U32 R17, RZ, RZ, R16 ;  /* 0x000000ffff117224 */ /* 0x000fe200078e0010 */
[----:B------:R-:W-:Y:S01]  /*2ddd0*/  MOV R16, R15 ;  /* 0x0000000f00107202 */ /* 0x000fe20000000f00 */
[----:B------:R-:W-:Y:S02]  /*2dde0*/  IMAD.MOV.U32 R34, RZ, RZ, R11 ;  /* 0x000000ffff227224 */ /* 0x000fe400078e000b */
[----:B------:R-:W-:-:S07]  /*2ddf0*/  IMAD.MOV.U32 R11, RZ, RZ, R36 ;  /* 0x000000ffff0b7224 */ /* 0x000fce00078e0024 */
.L_x_59655:
[----:B------:R-:W-:Y:S05]  /*2de00*/  BSYNC B1 ;  /* 0x0000000000017941 */ /* 0x000fea0003800000 */
.L_x_59653:
        /* <DEDUP_REMOVED lines=9> */
.L_x_59657:
[----:B------:R-:W-:Y:S01]  /*2dea0*/  IMAD.MOV.U32 R15, RZ, RZ, R17 ;  /* 0x000000ffff0f7224 */ /* 0x000fe200078e0011 */
[----:B------:R-:W-:Y:S01]  /*2deb0*/  MOV R17, R14 ;  /* 0x0000000e00117202 */ /* 0x000fe20000000f00 */
[----:B------:R-:W-:Y:S02]  /*2dec0*/  IMAD.MOV.U32 R35, RZ, RZ, R34 ;  /* 0x000000ffff237224 */ /* 0x000fe400078e0022 */
[----:B------:R-:W-:-:S07]  /*2ded0*/  IMAD.MOV.U32 R34, RZ, RZ, R21 ;  /* 0x000000ffff227224 */ /* 0x000fce00078e0015 */
.L_x_59658:
[----:B------:R-:W-:Y:S05]  /*2dee0*/  BSYNC B1 ;  /* 0x0000000000017941 */ /* 0x000fea0003800000 */
.L_x_59656:
        /* <DEDUP_REMOVED lines=16> */
.L_x_59660:
[----:B------:R-:W-:Y:S01]  /*2dff0*/  MOV R4, R27 ;  /* 0x0000001b00047202 */ /* 0x000fe20000000f00 */
[----:B------:R-:W-:Y:S02]  /*2e000*/  IMAD.MOV.U32 R14, RZ, RZ, R43 ;  /* 0x000000ffff0e7224 */ /* 0x000fe400078e002b */
[----:B------:R-:W-:Y:S02]  /*2e010*/  IMAD.MOV.U32 R27, RZ, RZ, R6 ;  /* 0x000000ffff1b7224 */ /* 0x000fe400078e0006 */
[----:B------:R-:W-:-:S07]  /*2e020*/  IMAD.MOV.U32 R43, RZ, RZ, R12 ;  /* 0x000000ffff2b7224 */ /* 0x000fce00078e000c */
.L_x_59661:
[----:B------:R-:W-:Y:S05]  /*2e030*/  BSYNC B1 ;  /* 0x0000000000017941 */ /* 0x000fea0003800000 */
.L_x_59659:
        /* <DEDUP_REMOVED lines=9> */
.L_x_59663:
[----:B------:R-:W-:Y:S01]  /*2e0d0*/  MOV R6, R4 ;  /* 0x0000000400067202 */ /* 0x000fe20000000f00 */
[----:B------:R-:W-:Y:S02]  /*2e0e0*/  IMAD.MOV.U32 R12, RZ, RZ, R14 ;  /* 0x000000ffff0c7224 */ /* 0x000fe400078e000e */
[----:B------:R-:W-:Y:S02]  /*2e0f0*/  IMAD.MOV.U32 R4, RZ, RZ, R13 ;  /* 0x000000ffff047224 */ /* 0x000fe400078e000d */
[----:B------:R-:W-:-:S07]  /*2e100*/  IMAD.MOV.U32 R14, RZ, RZ, R8 ;  /* 0x000000ffff0e7224 */ /* 0x000fce00078e0008 */
.L_x_59664:
[----:B------:R-:W-:Y:S05]  /*2e110*/  BSYNC B1 ;  /* 0x0000000000017941 */ /* 0x000fea0003800000 */
.L_x_59662:
        /* <DEDUP_REMOVED lines=9> */
.L_x_59666:
[----:B------:R-:W-:Y:S01]  /*2e1b0*/  MOV R8, R6 ;  /* 0x0000000600087202 */ /* 0x000fe20000000f00 */
[----:B------:R-:W-:Y:S02]  /*2e1c0*/  IMAD.MOV.U32 R36, RZ, RZ, R12 ;  /* 0x000000ffff247224 */ /* 0x000fe400078e000c */
[----:B------:R-:W-:Y:S02]  /*2e1d0*/  IMAD.MOV.U32 R6, RZ, RZ, R23 ;  /* 0x000000ffff067224 */ /* 0x000fe400078e0017 */
[----:B------:R-:W-:-:S07]  /*2e1e0*/  IMAD.MOV.U32 R12, RZ, RZ, R29 ;  /* 0x000000ffff0c7224 */ /* 0x000fce00078e001d */
.L_x_59667:
[----:B------:R-:W-:Y:S05]  /*2e1f0*/  BSYNC B1 ;  /* 0x0000000000017941 */ /* 0x000fea0003800000 */
.L_x_59665:
        /* <DEDUP_REMOVED lines=9> */
.L_x_59669:
[----:B------:R-:W-:Y:S01]  /*2e290*/  MOV R13, R8 ;  /* 0x00000008000d7202 */ /* 0x000fe20000000f00 */
[----:B------:R-:W-:Y:S02]  /*2e2a0*/  IMAD.MOV.U32 R21, RZ, RZ, R36 ;  /* 0x000000ffff157224 */ /* 0x000fe400078e0024 */
[----:B------:R-:W-:Y:S02]  /*2e2b0*/  IMAD.MOV.U32 R8, RZ, RZ, R10 ;  /* 0x000000ffff087224 */ /* 0x000fe400078e000a */
[----:B------:R-:W-:-:S07]  /*2e2c0*/  IMAD.MOV.U32 R36, RZ, RZ, R31 ;  /* 0x000000ffff247224 */ /* 0x000fce00078e001f */
.L_x_59670:
[----:B------:R-:W-:Y:S05]  /*2e2d0*/  BSYNC B1 ;  /* 0x0000000000017941 */ /* 0x000fea0003800000 */
.L_x_59668:
        /* <DEDUP_REMOVED lines=9> */
.L_x_59672:
[----:B------:R-:W-:Y:S01]  /*2e370*/  MOV R10, R13 ;  /* 0x0000000d000a7202 */ /* 0x000fe20000000f00 */
[----:B------:R-:W-:Y:S02]  /*2e380*/  IMAD.MOV.U32 R29, RZ, RZ, R21 ;  /* 0x000000ffff1d7224 */ /* 0x000fe400078e0015 */
[----:B------:R-:W-:Y:S02]  /*2e390*/  IMAD.MOV.U32 R13, RZ, RZ, R26 ;  /* 0x000000ffff0d7224 */ /* 0x000fe400078e001a */
[----:B------:R-:W-:-:S07]  /*2e3a0*/  IMAD.MOV.U32 R21, RZ, RZ, R28 ;  /* 0x000000ffff157224 */ /* 0x000fce00078e001c */
.L_x_59673:
[----:B------:R-:W-:Y:S05]  /*2e3b0*/  BSYNC B1 ;  /* 0x0000000000017941 */ /* 0x000fea0003800000 */
.L_x_59671:
        /* <DEDUP_REMOVED lines=9> */
.L_x_59675:
[----:B------:R-:W-:Y:S01]  /*2e450*/  MOV R28, R10 ;  /* 0x0000000a001c7202 */ /* 0x000fe20000000f00 */
[----:B------:R-:W-:Y:S02]  /*2e460*/  IMAD.MOV.U32 R31, RZ, RZ, R29 ;  /* 0x000000ffff1f7224 */ /* 0x000fe400078e001d */
[----:B------:R-:W-:Y:S02]  /*2e470*/  IMAD.MOV.U32 R10, RZ, RZ, R25 ;  /* 0x000000ffff0a7224 */ /* 0x000fe400078e0019 */
[----:B------:R-:W-:-:S07]  /*2e480*/  IMAD.MOV.U32 R29, RZ, RZ, R24 ;  /* 0x000000ffff1d7224 */ /* 0x000fce00078e0018 */
.L_x_59676:
[----:B------:R-:W-:Y:S05]  /*2e490*/  BSYNC B1 ;  /* 0x0000000000017941 */ /* 0x000fea0003800000 */
.L_x_59674:
        /* <DEDUP_REMOVED lines=9> */
.L_x_59678:
[----:B------:R-:W-:Y:S01]  /*2e530*/  MOV R44, R28 ;  /* 0x0000001c002c7202 */ /* 0x000fe20000000f00 */
[----:B------:R-:W-:Y:S02]  /*2e540*/  IMAD.MOV.U32 R46, RZ, RZ, R31 ;  /* 0x000000ffff2e7224 */ /* 0x000fe400078e001f */
[----:B------:R-:W-:Y:S02]  /*2e550*/  IMAD.MOV.U32 R28, RZ, RZ, R3 ;  /* 0x000000ffff1c7224 */ /* 0x000fe400078e0003 */
[----:B------:R-:W-:-:S07]  /*2e560*/  IMAD.MOV.U32 R31, RZ, RZ, R33 ;  /* 0x000000ffff1f7224 */ /* 0x000fce00078e0021 */
.L_x_59679:
[----:B------:R-:W-:Y:S05]  /*2e570*/  BSYNC B1 ;  /* 0x0000000000017941 */ /* 0x000fea0003800000 */
.L_x_59677:
        /* <DEDUP_REMOVED lines=9> */
.L_x_59681:
[----:B------:R-:W-:Y:S01]  /*2e610*/  MOV R3, R44 ;  /* 0x0000002c00037202 */ /* 0x000fe20000000f00 */
[----:B------:R-:W-:Y:S02]  /*2e620*/  IMAD.MOV.U32 R33, RZ, RZ, R46 ;  /* 0x000000ffff217224 */ /* 0x000fe400078e002e */
[----:B------:R-:W-:Y:S02]  /*2e630*/  IMAD.MOV.U32 R44, RZ, RZ, R22 ;  /* 0x000000ffff2c7224 */ /* 0x000fe400078e0016 */
[----:B------:R-:W-:-:S07]  /*2e640*/  IMAD.MOV.U32 R46, RZ, RZ, R5 ;  /* 0x000000ffff2e7224 */ /* 0x000fce00078e0005 */
.L_x_59682:
[----:B------:R-:W-:Y:S05]  /*2e650*/  BSYNC B1 ;  /* 0x0000000000017941 */ /* 0x000fea0003800000 */
.L_x_59680:
        /* <DEDUP_REMOVED lines=9> */
.L_x_59684:
[----:B------:R-:W-:Y:S01]  /*2e6f0*/  MOV R48, R3 ;  /* 0x0000000300307202 */ /* 0x000fe20000000f00 */
[----:B------:R-:W-:Y:S02]  /*2e700*/  IMAD.MOV.U32 R5, RZ, RZ, R33 ;  /* 0x000000ffff057224 */ /* 0x000fe400078e0021 */
[----:B------:R-:W-:Y:S02]  /*2e710*/  IMAD.MOV.U32 R3, RZ, RZ, R30 ;  /* 0x000000ffff037224 */ /* 0x000fe400078e001e */
[----:B------:R-:W-:-:S07]  /*2e720*/  IMAD.MOV.U32 R33, RZ, RZ, R32 ;  /* 0x000000ffff217224 */ /* 0x000fce00078e0020 */
.L_x_59685:
[----:B------:R-:W-:Y:S05]  /*2e730*/  BSYNC B1 ;  /* 0x0000000000017941 */ /* 0x000fea0003800000 */
.L_x_59683:
        /* <DEDUP_REMOVED lines=9> */
.L_x_59687:
[----:B------:R-:W-:Y:S01]  /*2e7d0*/  MOV R30, R48 ;  /* 0x00000030001e7202 */ /* 0x000fe20000000f00 */
[----:B------:R-:W-:Y:S02]  /*2e7e0*/  IMAD.MOV.U32 R32, RZ, RZ, R5 ;  /* 0x000000ffff207224 */ /* 0x000fe400078e0005 */
[----:B------:R-:W-:Y:S02]  /*2e7f0*/  IMAD.MOV.U32 R48, RZ, RZ, R7 ;  /* 0x000000ffff307224 */ /* 0x000fe400078e0007 */
[----:B------:R-:W-:-:S07]  /*2e800*/  IMAD.MOV.U32 R5, RZ, RZ, R20 ;  /* 0x000000ffff057224 */ /* 0x000fce00078e0014 */
.L_x_59688:
[----:B------:R-:W-:Y:S05]  /*2e810*/  BSYNC B1 ;  /* 0x0000000000017941 */ /* 0x000fea0003800000 */
.L_x_59686:
        /* <DEDUP_REMOVED lines=9> */
.L_x_59690:
[----:B------:R-:W-:Y:S01]  /*2e8b0*/  MOV R7, R30 ;  /* 0x0000001e00077202 */ /* 0x000fe20000000f00 */
[----:B------:R-:W-:Y:S02]  /*2e8c0*/  IMAD.MOV.U32 R45, RZ, RZ, R32 ;  /* 0x000000ffff2d7224 */ /* 0x000fe400078e0020 */
[----:B------:R-:W-:Y:S02]  /*2e8d0*/  IMAD.MOV.U32 R30, RZ, RZ, R9 ;  /* 0x000000ffff1e7224 */ /* 0x000fe400078e0009 */
[----:B------:R-:W-:-:S07]  /*2e8e0*/  IMAD.MOV.U32 R32, RZ, RZ, R19 ;  /* 0x000000ffff207224 */ /* 0x000fce00078e0013 */
.L_x_59691:
[----:B------:R-:W-:Y:S05]  /*2e8f0*/  BSYNC B1 ;  /* 0x0000000000017941 */ /* 0x000fea0003800000 */
.L_x_59689:
        /* <DEDUP_REMOVED lines=9> */
.L_x_59693:
[----:B------:R-:W-:Y:S01]  /*2e990*/  MOV R9, R7 ;  /* 0x0000000700097202 */ /* 0x000fe20000000f00 */
[----:B------:R-:W-:Y:S02]  /*2e9a0*/  IMAD.MOV.U32 R47, RZ, RZ, R45 ;  /* 0x000000ffff2f7224 */ /* 0x000fe400078e002d */
[----:B------:R-:W-:Y:S02]  /*2e9b0*/  IMAD.MOV.U32 R7, RZ, RZ, R18 ;  /* 0x000000ffff077224 */ /* 0x000fe400078e0012 */
[----:B------:R-:W-:-:S07]  /*2e9c0*/  IMAD.MOV.U32 R45, RZ, RZ, R38 ;  /* 0x000000ffff2d7224 */ /* 0x000fce00078e0026 */
.L_x_59694:
[----:B------:R-:W-:Y:S05]  /*2e9d0*/  BSYNC B1 ;  /* 0x0000000000017941 */ /* 0x000fea0003800000 */
.L_x_59692:
        /* <DEDUP_REMOVED lines=9> */
.L_x_59696:
[----:B------:R-:W-:Y:S01]  /*2ea70*/  MOV R50, R9 ;  /* 0x0000000900327202 */ /* 0x000fe20000000f00 */
[----:B------:R-:W-:Y:S02]  /*2ea80*/  IMAD.MOV.U32 R49, RZ, RZ, R47 ;  /* 0x000000ffff317224 */ /* 0x000fe400078e002f */
[----:B------:R-:W-:Y:S02]  /*2ea90*/  IMAD.MOV.U32 R9, RZ, RZ, R16 ;  /* 0x000000ffff097224 */ /* 0x000fe400078e0010 */
[----:B------:R-:W-:-:S07]  /*2eaa0*/  IMAD.MOV.U32 R47, RZ, RZ, R11 ;  /* 0x000000ffff2f7224 */ /* 0x000fce00078e000b */
.L_x_59697:
[----:B------:R-:W-:Y:S05]  /*2eab0*/  BSYNC B1 ;  /* 0x0000000000017941 */ /* 0x000fea0003800000 */
.L_x_59695:
        /* <DEDUP_REMOVED lines=9> */
.L_x_59699:
[----:B------:R-:W-:Y:S01]  /*2eb50*/  MOV R11, R50 ;  /* 0x00000032000b7202 */ /* 0x000fe20000000f00 */
[----:B------:R-:W-:Y:S02]  /*2eb60*/  IMAD.MOV.U32 R51, RZ, RZ, R49 ;  /* 0x000000ffff337224 */ /* 0x000fe400078e0031 */
[----:B------:R-:W-:Y:S02]  /*2eb70*/  IMAD.MOV.U32 R50, RZ, RZ, R17 ;  /* 0x000000ffff327224 */ /* 0x000fe400078e0011 */
[----:B------:R-:W-:-:S07]  /*2eb80*/  IMAD.MOV.U32 R49, RZ, RZ, R34 ;  /* 0x000000ffff317224 */ /* 0x000fce00078e0022 */
.L_x_59700:
[----:B------:R-:W-:Y:S05]  /*2eb90*/  BSYNC B1 ;  /* 0x0000000000017941 */ /* 0x000fea0003800000 */
.L_x_59698:
        /* <DEDUP_REMOVED lines=9> */
.L_x_59702:
[----:B------:R-:W-:Y:S01]  /*2ec30*/  MOV R52, R11 ;  /* 0x0000000b00347202 */ /* 0x000fe20000000f00 */
[----:B------:R-:W-:Y:S02]  /*2ec40*/  IMAD.MOV.U32 R54, RZ, RZ, R51 ;  /* 0x000000ffff367224 */ /* 0x000fe400078e0033 */
[----:B------:R-:W-:Y:S02]  /*2ec50*/  IMAD.MOV.U32 R11, RZ, RZ, R15 ;  /* 0x000000ffff0b7224 */ /* 0x000fe400078e000f */
[----:B------:R-:W-:-:S07]  /*2ec60*/  IMAD.MOV.U32 R51, RZ, RZ, R35 ;  /* 0x000000ffff337224 */ /* 0x000fce00078e0023 */
.L_x_59703:
[----:B------:R-:W-:Y:S05]  /*2ec70*/  BSYNC B1 ;  /* 0x0000000000017941 */ /* 0x000fea0003800000 */
.L_x_59701:
        /* <DEDUP_REMOVED lines=16> */
.L_x_59705:
[----:B------:R-:W-:Y:S02]  /*2ed80*/  IMAD.MOV.U32 R26, RZ, RZ, R27 ;  /* 0x000000ffff1a7224 */ /* 0x000fe400078e001b */
[----:B------:R-:W-:Y:S02]  /*2ed90*/  IMAD.MOV.U32 R42, RZ, RZ, R43 ;  /* 0x000000ffff2a7224 */ /* 0x000fe400078e002b */
[----:B------:R-:W-:Y:S02]  /*2eda0*/  IMAD.MOV.U32 R27, RZ, RZ, R4 ;  /* 0x000000ffff1b7224 */ /* 0x000fe400078e0004 */
[----:B------:R-:W-:-:S07]  /*2edb0*/  IMAD.MOV.U32 R43, RZ, RZ, R14 ;  /* 0x000000ffff2b7224 */ /* 0x000fce00078e000e */
.L_x_59706:
[----:B------:R-:W-:Y:S05]  /*2edc0*/  BSYNC B1 ;  /* 0x0000000000017941 */ /* 0x000fea0003800000 */
.L_x_59704:
        /* <DEDUP_REMOVED lines=9> */
.L_x_59708:
[----:B------:R-:W-:Y:S02]  /*2ee60*/  IMAD.MOV.U32 R25, RZ, RZ, R26 ;  /* 0x000000ffff197224 */ /* 0x000fe400078e001a */
[----:B------:R-:W-:Y:S02]  /*2ee70*/  IMAD.MOV.U32 R41, RZ, RZ, R42 ;  /* 0x000000ffff297224 */ /* 0x000fe400078e002a */
[----:B------:R-:W-:Y:S02]  /*2ee80*/  IMAD.MOV.U32 R26, RZ, RZ, R6 ;  /* 0x000000ffff1a7224 */ /* 0x000fe400078e0006 */
[----:B------:R-:W-:-:S07]  /*2ee90*/  IMAD.MOV.U32 R42, RZ, RZ, R12 ;  /* 0x000000ffff2a7224 */ /* 0x000fce00078e000c */
.L_x_59709:
[----:B------:R-:W-:Y:S05]  /*2eea0*/  BSYNC B1 ;  /* 0x0000000000017941 */ /* 0x000fea0003800000 */
.L_x_59707:
        /* <DEDUP_REMOVED lines=9> */
.L_x_59711:
[----:B------:R-:W-:Y:S02]  /*2ef40*/  IMAD.MOV.U32 R24, RZ, RZ, R25 ;  /* 0x000000ffff187224 */ /* 0x000fe400078e0019 */
[----:B------:R-:W-:Y:S02]  /*2ef50*/  IMAD.MOV.U32 R40, RZ, RZ, R41 ;  /* 0x000000ffff287224 */ /* 0x000fe400078e0029 */
[----:B------:R-:W-:Y:S02]  /*2ef60*/  IMAD.MOV.U32 R25, RZ, RZ, R8 ;  /* 0x000000ffff197224 */ /* 0x000fe400078e0008 */
[----:B------:R-:W-:-:S07]  /*2ef70*/  IMAD.MOV.U32 R41, RZ, RZ, R36 ;  /* 0x000000ffff297224 */ /* 0x000fce00078e0024 */
.L_x_59712:
[----:B------:R-:W-:Y:S05]  /*2ef80*/  BSYNC B1 ;  /* 0x0000000000017941 */ /* 0x000fea0003800000 */
.L_x_59710:
        /* <DEDUP_REMOVED lines=9> */
.L_x_59714:
[----:B------:R-:W-:Y:S02]  /*2f020*/  IMAD.MOV.U32 R23, RZ, RZ, R24 ;  /* 0x000000ffff177224 */ /* 0x000fe400078e0018 */
[----:B------:R-:W-:Y:S02]  /*2f030*/  IMAD.MOV.U32 R39, RZ, RZ, R40 ;  /* 0x000000ffff277224 */ /* 0x000fe400078e0028 */
[----:B------:R-:W-:Y:S02]  /*2f040*/  IMAD.MOV.U32 R24, RZ, RZ, R13 ;  /* 0x000000ffff187224 */ /* 0x000fe400078e000d */
[----:B------:R-:W-:-:S07]  /*2f050*/  IMAD.MOV.U32 R40, RZ, RZ, R21 ;  /* 0x000000ffff287224 */ /* 0x000fce00078e0015 */
.L_x_59715:
[----:B------:R-:W-:Y:S05]  /*2f060*/  BSYNC B1 ;  /* 0x0000000000017941 */ /* 0x000fea0003800000 */
.L_x_59713:
        /* <DEDUP_REMOVED lines=9> */
.L_x_59717:
[----:B------:R-:W-:Y:S02]  /*2f100*/  IMAD.MOV.U32 R22, RZ, RZ, R23 ;  /* 0x000000ffff167224 */ /* 0x000fe400078e0017 */
[----:B------:R-:W-:Y:S02]  /*2f110*/  IMAD.MOV.U32 R38, RZ, RZ, R39 ;  /* 0x000000ffff267224 */ /* 0x000fe400078e0027 */
[----:B------:R-:W-:Y:S02]  /*2f120*/  IMAD.MOV.U32 R23, RZ, RZ, R10 ;  /* 0x000000ffff177224 */ /* 0x000fe400078e000a */
[----:B------:R-:W-:-:S07]  /*2f130*/  IMAD.MOV.U32 R39, RZ, RZ, R29 ;  /* 0x000000ffff277224 */ /* 0x000fce00078e001d */
.L_x_59718:
[----:B------:R-:W-:Y:S05]  /*2f140*/  BSYNC B1 ;  /* 0x0000000000017941 */ /* 0x000fea0003800000 */
.L_x_59716:
        /* <DEDUP_REMOVED lines=9> */
.L_x_59720:
[----:B------:R-:W-:Y:S02]  /*2f1e0*/  IMAD.MOV.U32 R21, RZ, RZ, R22 ;  /* 0x000000ffff157224 */ /* 0x000fe400078e0016 */
[----:B------:R-:W-:Y:S02]  /*2f1f0*/  IMAD.MOV.U32 R37, RZ, RZ, R38 ;  /* 0x000000ffff257224 */ /* 0x000fe400078e0026 */
[----:B------:R-:W-:Y:S02]  /*2f200*/  IMAD.MOV.U32 R22, RZ, RZ, R28 ;  /* 0x000000ffff167224 */ /* 0x000fe400078e001c */
[----:B------:R-:W-:-:S07]  /*2f210*/  IMAD.MOV.U32 R38, RZ, RZ, R31 ;  /* 0x000000ffff267224 */ /* 0x000fce00078e001f */
.L_x_59721:
[----:B------:R-:W-:Y:S05]  /*2f220*/  BSYNC B1 ;  /* 0x0000000000017941 */ /* 0x000fea0003800000 */
.L_x_59719:
        /* <DEDUP_REMOVED lines=9> */
.L_x_59723:
[----:B------:R-:W-:Y:S02]  /*2f2c0*/  IMAD.MOV.U32 R20, RZ, RZ, R21 ;  /* 0x000000ffff147224 */ /* 0x000fe400078e0015 */
[----:B------:R-:W-:Y:S02]  /*2f2d0*/  IMAD.MOV.U32 R36, RZ, RZ, R37 ;  /* 0x000000ffff247224 */ /* 0x000fe400078e0025 */
[----:B------:R-:W-:Y:S02]  /*2f2e0*/  IMAD.MOV.U32 R21, RZ, RZ, R44 ;  /* 0x000000ffff157224 */ /* 0x000fe400078e002c */
[----:B------:R-:W-:-:S07]  /*2f2f0*/  IMAD.MOV.U32 R37, RZ, RZ, R46 ;  /* 0x000000ffff257224 */ /* 0x000fce00078e002e */
.L_x_59724:
[----:B------:R-:W-:Y:S05]  /*2f300*/  BSYNC B1 ;  /* 0x0000000000017941 */ /* 0x000fea0003800000 */
.L_x_59722:
        /* <DEDUP_REMOVED lines=9> */
.L_x_59726:
[----:B------:R-:W-:Y:S02]  /*2f3a0*/  IMAD.MOV.U32 R19, RZ, RZ, R20 ;  /* 0x000000ffff137224 */ /* 0x000fe400078e0014 */
[----:B------:R-:W-:Y:S02]  /*2f3b0*/  IMAD.MOV.U32 R35, RZ, RZ, R36 ;  /* 0x000000ffff237224 */ /* 0x000fe400078e0024 */
[----:B------:R-:W-:Y:S02]  /*2f3c0*/  IMAD.MOV.U32 R20, RZ, RZ, R3 ;  /* 0x000000ffff147224 */ /* 0x000fe400078e0003 */
[----:B------:R-:W-:-:S07]  /*2f3d0*/  IMAD.MOV.U32 R36, RZ, RZ, R33 ;  /* 0x000000ffff247224 */ /* 0x000fce00078e0021 */
.L_x_59727:
[----:B------:R-:W-:Y:S05]  /*2f3e0*/  BSYNC B1 ;  /* 0x0000000000017941 */ /* 0x000fea0003800000 */
.L_x_59725:
        /* <DEDUP_REMOVED lines=9> */
.L_x_59729:
[----:B------:R-:W-:Y:S02]  /*2f480*/  IMAD.MOV.U32 R18, RZ, RZ, R19 ;  /* 0x000000ffff127224 */ /* 0x000fe400078e0013 */
[----:B------:R-:W-:Y:S02]  /*2f490*/  IMAD.MOV.U32 R34, RZ, RZ, R35 ;  /* 0x000000ffff227224 */ /* 0x000fe400078e0023 */
[----:B------:R-:W-:Y:S02]  /*2f4a0*/  IMAD.MOV.U32 R19, RZ, RZ, R48 ;  /* 0x000000ffff137224 */ /* 0x000fe400078e0030 */
[----:B------:R-:W-:-:S07]  /*2f4b0*/  IMAD.MOV.U32 R35, RZ, RZ, R5 ;  /* 0x000000ffff237224 */ /* 0x000fce00078e0005 */
.L_x_59730:
[----:B------:R-:W-:Y:S05]  /*2f4c0*/  BSYNC B1 ;  /* 0x0000000000017941 */ /* 0x000fea0003800000 */
.L_x_59728:
        /* <DEDUP_REMOVED lines=9> */
.L_x_59732:
[----:B------:R-:W-:Y:S02]  /*2f560*/  IMAD.MOV.U32 R17, RZ, RZ, R18 ;  /* 0x000000ffff117224 */ /* 0x000fe400078e0012 */
[----:B------:R-:W-:Y:S02]  /*2f570*/  IMAD.MOV.U32 R33, RZ, RZ, R34 ;  /* 0x000000ffff217224 */ /* 0x000fe400078e0022 */
[----:B------:R-:W-:Y:S02]  /*2f580*/  IMAD.MOV.U32 R18, RZ, RZ, R30 ;  /* 0x000000ffff127224 */ /* 0x000fe400078e001e */
[----:B------:R-:W-:-:S07]  /*2f590*/  IMAD.MOV.U32 R34, RZ, RZ, R32 ;  /* 0x000000ffff227224 */ /* 0x000fce00078e0020 */
.L_x_59733:
[----:B------:R-:W-:Y:S05]  /*2f5a0*/  BSYNC B1 ;  /* 0x0000000000017941 */ /* 0x000fea0003800000 */
.L_x_59731:
        /* <DEDUP_REMOVED lines=9> */
.L_x_59735:
[----:B------:R-:W-:Y:S02]  /*2f640*/  IMAD.MOV.U32 R16, RZ, RZ, R17 ;  /* 0x000000ffff107224 */ /* 0x000fe400078e0011 */
[----:B------:R-:W-:Y:S02]  /*2f650*/  IMAD.MOV.U32 R32, RZ, RZ, R33 ;  /* 0x000000ffff207224 */ /* 0x000fe400078e0021 */
[----:B------:R-:W-:Y:S02]  /*2f660*/  IMAD.MOV.U32 R17, RZ, RZ, R7 ;  /* 0x000000ffff117224 */ /* 0x000fe400078e0007 */
[----:B------:R-:W-:-:S07]  /*2f670*/  IMAD.MOV.U32 R33, RZ, RZ, R45 ;  /* 0x000000ffff217224 */ /* 0x000fce00078e002d */
.L_x_59736:
[----:B------:R-:W-:Y:S05]  /*2f680*/  BSYNC B1 ;  /* 0x0000000000017941 */ /* 0x000fea0003800000 */
.L_x_59734:
        /* <DEDUP_REMOVED lines=9> */
.L_x_59738:
[----:B------:R-:W-:Y:S02]  /*2f720*/  IMAD.MOV.U32 R15, RZ, RZ, R16 ;  /* 0x000000ffff0f7224 */ /* 0x000fe400078e0010 */
[----:B------:R-:W-:Y:S02]  /*2f730*/  IMAD.MOV.U32 R31, RZ, RZ, R32 ;  /* 0x000000ffff1f7224 */ /* 0x000fe400078e0020 */
[----:B------:R-:W-:Y:S02]  /*2f740*/  IMAD.MOV.U32 R16, RZ, RZ, R9 ;  /* 0x000000ffff107224 */ /* 0x000fe400078e0009 */
[----:B------:R-:W-:-:S07]  /*2f750*/  IMAD.MOV.U32 R32, RZ, RZ, R47 ;  /* 0x000000ffff207224 */ /* 0x000fce00078e002f */
.L_x_59739:
[----:B------:R-:W-:Y:S05]  /*2f760*/  BSYNC B1 ;  /* 0x0000000000017941 */ /* 0x000fea0003800000 */
.L_x_59737:
        /* <DEDUP_REMOVED lines=9> */
.L_x_59741:
[----:B------:R-:W-:Y:S02]  /*2f800*/  IMAD.MOV.U32 R14, RZ, RZ, R15 ;  /* 0x000000ffff0e7224 */ /* 0x000fe400078e000f */
[----:B------:R-:W-:Y:S02]  /*2f810*/  IMAD.MOV.U32 R30, RZ, RZ, R31 ;  /* 0x000000ffff1e7224 */ /* 0x000fe400078e001f */
[----:B------:R-:W-:Y:S02]  /*2f820*/  IMAD.MOV.U32 R15, RZ, RZ, R50 ;  /* 0x000000ffff0f7224 */ /* 0x000fe400078e0032 */
[----:B------:R-:W-:-:S07]  /*2f830*/  IMAD.MOV.U32 R31, RZ, RZ, R49 ;  /* 0x000000ffff1f7224 */ /* 0x000fce00078e0031 */
.L_x_59742:
[----:B------:R-:W-:Y:S05]  /*2f840*/  BSYNC B1 ;  /* 0x0000000000017941 */ /* 0x000fea0003800000 */
.L_x_59740:
        /* <DEDUP_REMOVED lines=9> */
.L_x_59744:
[----:B------:R-:W-:Y:S02]  /*2f8e0*/  IMAD.MOV.U32 R13, RZ, RZ, R14 ;  /* 0x000000ffff0d7224 */ /* 0x000fe400078e000e */
[----:B------:R-:W-:Y:S02]  /*2f8f0*/  IMAD.MOV.U32 R29, RZ, RZ, R30 ;  /* 0x000000ffff1d7224 */ /* 0x000fe400078e001e */
[----:B------:R-:W-:Y:S02]  /*2f900*/  IMAD.MOV.U32 R14, RZ, RZ, R11 ;  /* 0x000000ffff0e7224 */ /* 0x000fe400078e000b */
[----:B------:R-:W-:-:S07]  /*2f910*/  IMAD.MOV.U32 R30, RZ, RZ, R51 ;  /* 0x000000ffff1e7224 */ /* 0x000fce00078e0033 */
.L_x_59745:
[----:B------:R-:W-:Y:S05]  /*2f920*/  BSYNC B1 ;  /* 0x0000000000017941 */ /* 0x000fea0003800000 */
.L_x_59743:
        /* <DEDUP_REMOVED lines=9> */
.L_x_59747:
[----:B------:R-:W-:Y:S02]  /*2f9c0*/  IMAD.MOV.U32 R12, RZ, RZ, R13 ;  /* 0x000000ffff0c7224 */ /* 0x000fe400078e000d */
[----:B------:R-:W-:Y:S02]  /*2f9d0*/  IMAD.MOV.U32 R28, RZ, RZ, R29 ;  /* 0x000000ffff1c7224 */ /* 0x000fe400078e001d */
[----:B------:R-:W-:Y:S02]  /*2f9e0*/  IMAD.MOV.U32 R13, RZ, RZ, R52 ;  /* 0x000000ffff0d7224 */ /* 0x000fe400078e0034 */
[----:B------:R-:W-:-:S07]  /*2f9f0*/  IMAD.MOV.U32 R29, RZ, RZ, R54 ;  /* 0x000000ffff1d7224 */ /* 0x000fce00078e0036 */
.L_x_59748:
[----:B------:R-:W-:Y:S05]  /*2fa00*/  BSYNC B1 ;  /* 0x0000000000017941 */ /* 0x000fea0003800000 */
.L_x_59746:
[----:B------:R-:W-:Y:S01]  /*2fa10*/  FADD.FTZ R54, R59, R57 ;  /* 0x000000393b367221 */ /* 0x000fe20000010000 */
[----:B------:R-:W-:-:S07]  /*2fa20*/  MOV R55, R0 ;  /* 0x0000000000377202 */ /* 0x000fce0000000f00 */
.L_x_59028:
[----:B------:R-:W-:Y:S05]  /*2fa30*/  BSYNC B0 ;  /* 0x0000000000007941 */ /* 0x000fea0003800000 */
.L_x_59027:
        /* <DEDUP_REMOVED lines=62> */
.L_x_59752:
[----:B------:R-:W-:Y:S01]  /*2fe20*/  IMAD.MOV.U32 R55, RZ, RZ, R27 ;  /* 0x000000ffff377224 */ /* 0x000fe200078e001b */
[----:B------:R-:W-:Y:S01]  /*2fe30*/  MOV R54, R43 ;  /* 0x0000002b00367202 */ /* 0x000fe20000000f00 */
[----:B------:R-:W-:Y:S02]  /*2fe40*/  IMAD.MOV.U32 R27, RZ, RZ, R26 ;  /* 0x000000ffff1b7224 */ /* 0x000fe400078e001a */
[----:B------:R-:W-:-:S07]  /*2fe50*/  IMAD.MOV.U32 R43, RZ, RZ, R42 ;  /* 0x000000ffff2b7224 */ /* 0x000fce00078e002a */
.L_x_59753:
[----:B------:R-:W-:Y:S05]  /*2fe60*/  BSYNC B1 ;  /* 0x0000000000017941 */ /* 0x000fea0003800000 */
.L_x_59751:
        /* <DEDUP_REMOVED lines=9> */
.L_x_59755:
[----:B------:R-:W-:Y:S01]  /*2ff00*/  IMAD.MOV.U32 R63, RZ, RZ, R55 ;  /* 0x000000ffff3f7224 */ /* 0x000fe200078e0037 */
[----:B------:R-:W-:Y:S01]  /*2ff10*/  MOV R61, R54 ;  /* 0x00000036003d7202 */ /* 0x000fe20000000f00 */
[----:B------:R-:W-:Y:S02]  /*2ff20*/  IMAD.MOV.U32 R55, RZ, RZ, R25 ;  /* 0x000000ffff377224 */ /* 0x000fe400078e0019 */
[----:B------:R-:W-:-:S07]  /*2ff30*/  IMAD.MOV.U32 R54, RZ, RZ, R41 ;  /* 0x000000ffff367224 */ /* 0x000fce00078e0029 */
.L_x_59756:
[----:B------:R-:W-:Y:S05]  /*2ff40*/  BSYNC B1 ;  /* 0x0000000000017941 */ /* 0x000fea0003800000 */
.L_x_59754:
        /* <DEDUP_REMOVED lines=9> */
.L_x_59758:
[----:B------:R-:W-:Y:S01]  /*2ffe0*/  IMAD.MOV.U32 R42, RZ, RZ, R63 ;  /* 0x000000ffff2a7224 */ /* 0x000fe200078e003f */
[----:B------:R-:W-:Y:S01]  /*2fff0*/  MOV R26, R61 ;  /* 0x0000003d001a7202 */ /* 0x000fe20000000f00 */
[----:B------:R-:W-:Y:S02]  /*30000*/  IMAD.MOV.U32 R63, RZ, RZ, R24 ;  /* 0x000000ffff3f7224 */ /* 0x000fe400078e0018 */
[----:B------:R-:W-:-:S07]  /*30010*/  IMAD.MOV.U32 R61, RZ, RZ, R40 ;  /* 0x000000ffff3d7224 */ /* 0x000fce00078e0028 */
.L_x_59759:
[----:B------:R-:W-:Y:S05]  /*30020*/  BSYNC B1 ;  /* 0x0000000000017941 */ /* 0x000fea0003800000 */
.L_x_59757:
        /* <DEDUP_REMOVED lines=9> */
.L_x_59761:
[----:B------:R-:W-:Y:S01]  /*300c0*/  IMAD.MOV.U32 R41, RZ, RZ, R42 ;  /* 0x000000ffff297224 */ /* 0x000fe200078e002a */
[----:B------:R-:W-:Y:S01]  /*300d0*/  MOV R25, R26 ;  /* 0x0000001a00197202 */ /* 0x000fe20000000f00 */
[----:B------:R-:W-:Y:S02]  /*300e0*/  IMAD.MOV.U32 R42, RZ, RZ, R23 ;  /* 0x000000ffff2a7224 */ /* 0x000fe400078e0017 */
[----:B------:R-:W-:-:S07]  /*300f0*/  IMAD.MOV.U32 R26, RZ, RZ, R39 ;  /* 0x000000ffff1a7224 */ /* 0x000fce00078e0027 */
.L_x_59762:
[----:B------:R-:W-:Y:S05]  /*30100*/  BSYNC B1 ;  /* 0x0000000000017941 */ /* 0x000fea0003800000 */
.L_x_59760:
        /* <DEDUP_REMOVED lines=9> */
.L_x_59764:
[----:B------:R-:W-:Y:S01]  /*301a0*/  IMAD.MOV.U32 R40, RZ, RZ, R41 ;  /* 0x000000ffff287224 */ /* 0x000fe200078e0029 */
[----:B------:R-:W-:Y:S01]  /*301b0*/  MOV R24, R25 ;  /* 0x0000001900187202 */ /* 0x000fe20000000f00 */
[----:B------:R-:W-:Y:S02]  /*301c0*/  IMAD.MOV.U32 R41, RZ, RZ, R22 ;  /* 0x000000ffff297224 */ /* 0x000fe400078e0016 */
[----:B------:R-:W-:-:S07]  /*301d0*/  IMAD.MOV.U32 R25, RZ, RZ, R38 ;  /* 0x000000ffff197224 */ /* 0x000fce00078e0026 */
.L_x_59765:
[----:B------:R-:W-:Y:S05]  /*301e0*/  BSYNC B1 ;  /* 0x0000000000017941 */ /* 0x000fea0003800000 */
.L_x_59763:
        /* <DEDUP_REMOVED lines=9> */
.L_x_59767:
[----:B------:R-:W-:Y:S01]  /*30280*/  IMAD.MOV.U32 R39, RZ, RZ, R40 ;  /* 0x000000ffff277224 */ /* 0x000fe200078e0028 */
[----:B------:R-:W-:Y:S01]  /*30290*/  MOV R23, R24 ;  /* 0x0000001800177202 */ /* 0x000fe20000000f00 */
[----:B------:R-:W-:Y:S02]  /*302a0*/  IMAD.MOV.U32 R40, RZ, RZ, R21 ;  /* 0x000000ffff287224 */ /* 0x000fe400078e0015 */
[----:B------:R-:W-:-:S07]  /*302b0*/  IMAD.MOV.U32 R24, RZ, RZ, R37 ;  /* 0x000000ffff187224 */ /* 0x000fce00078e0025 */
.L_x_59768:
[----:B------:R-:W-:Y:S05]  /*302c0*/  BSYNC B1 ;  /* 0x0000000000017941 */ /* 0x000fea0003800000 */
.L_x_59766:
        /* <DEDUP_REMOVED lines=9> */
.L_x_59770:
[----:B------:R-:W-:Y:S01]  /*30360*/  IMAD.MOV.U32 R38, RZ, RZ, R39 ;  /* 0x000000ffff267224 */ /* 0x000fe200078e0027 */
[----:B------:R-:W-:Y:S01]  /*30370*/  MOV R22, R23 ;  /* 0x0000001700167202 */ /* 0x000fe20000000f00 */
[----:B------:R-:W-:Y:S02]  /*30380*/  IMAD.MOV.U32 R39, RZ, RZ, R20 ;  /* 0x000000ffff277224 */ /* 0x000fe400078e0014 */
[----:B------:R-:W-:-:S07]  /*30390*/  IMAD.MOV.U32 R23, RZ, RZ, R36 ;  /* 0x000000ffff177224 */ /* 0x000fce00078e0024 */
.L_x_59771:
[----:B------:R-:W-:Y:S05]  /*303a0*/  BSYNC B1 ;  /* 0x0000000000017941 */ /* 0x000fea0003800000 */
.L_x_59769:
        /* <DEDUP_REMOVED lines=9> */
.L_x_59773:
[----:B------:R-:W-:Y:S01]  /*30440*/  IMAD.MOV.U32 R37, RZ, RZ, R38 ;  /* 0x000000ffff257224 */ /* 0x000fe200078e0026 */
[----:B------:R-:W-:Y:S01]  /*30450*/  MOV R21, R22 ;  /* 0x0000001600157202 */ /* 0x000fe20000000f00 */
[----:B------:R-:W-:Y:S02]  /*30460*/  IMAD.MOV.U32 R38, RZ, RZ, R19 ;  /* 0x000000ffff267224 */ /* 0x000fe400078e0013 */
[----:B------:R-:W-:-:S07]  /*30470*/  IMAD.MOV.U32 R22, RZ, RZ, R35 ;  /* 0x000000ffff167224 */ /* 0x000fce00078e0023 */
.L_x_59774:
[----:B------:R-:W-:Y:S05]  /*30480*/  BSYNC B1 ;  /* 0x0000000000017941 */ /* 0x000fea0003800000 */
.L_x_59772:
        /* <DEDUP_REMOVED lines=9> */
.L_x_59776:
[----:B------:R-:W-:Y:S01]  /*30520*/  IMAD.MOV.U32 R36, RZ, RZ, R37 ;  /* 0x000000ffff247224 */ /* 0x000fe200078e0025 */
[----:B------:R-:W-:Y:S01]  /*30530*/  MOV R20, R21 ;  /* 0x0000001500147202 */ /* 0x000fe20000000f00 */
[----:B------:R-:W-:Y:S02]  /*30540*/  IMAD.MOV.U32 R37, RZ, RZ, R18 ;  /* 0x000000ffff257224 */ /* 0x000fe400078e0012 */
[----:B------:R-:W-:-:S07]  /*30550*/  IMAD.MOV.U32 R21, RZ, RZ, R34 ;  /* 0x000000ffff157224 */ /* 0x000fce00078e0022 */
.L_x_59777:
[----:B------:R-:W-:Y:S05]  /*30560*/  BSYNC B1 ;  /* 0x0000000000017941 */ /* 0x000fea0003800000 */
.L_x_59775:
        /* <DEDUP_REMOVED lines=9> */
.L_x_59779:
[----:B------:R-:W-:Y:S01]  /*30600*/  IMAD.MOV.U32 R35, RZ, RZ, R36 ;  /* 0x000000ffff237224 */ /* 0x000fe200078e0024 */
[----:B------:R-:W-:Y:S01]  /*30610*/  MOV R19, R20 ;  /* 0x0000001400137202 */ /* 0x000fe20000000f00 */
[----:B------:R-:W-:Y:S02]  /*30620*/  IMAD.MOV.U32 R36, RZ, RZ, R17 ;  /* 0x000000ffff247224 */ /* 0x000fe400078e0011 */
[----:B------:R-:W-:-:S07]  /*30630*/  IMAD.MOV.U32 R20, RZ, RZ, R33 ;  /* 0x000000ffff147224 */ /* 0x000fce00078e0021 */
.L_x_59780:
[----:B------:R-:W-:Y:S05]  /*30640*/  BSYNC B1 ;  /* 0x0000000000017941 */ /* 0x000fea0003800000 */
.L_x_59778:
        /* <DEDUP_REMOVED lines=9> */
.L_x_59782:
[----:B------:R-:W-:Y:S01]  /*306e0*/  IMAD.MOV.U32 R34, RZ, RZ, R35 ;  /* 0x000000ffff227224 */ /* 0x000fe200078e0023 */
[----:B------:R-:W-:Y:S01]  /*306f0*/  MOV R18, R19 ;  /* 0x0000001300127202 */ /* 0x000fe20000000f00 */
[----:B------:R-:W-:Y:S02]  /*30700*/  IMAD.MOV.U32 R35, RZ, RZ, R16 ;  /* 0x000000ffff237224 */ /* 0x000fe400078e0010 */
[----:B------:R-:W-:-:S07]  /*30710*/  IMAD.MOV.U32 R19, RZ, RZ, R32 ;  /* 0x000000ffff137224 */ /* 0x000fce00078e0020 */
.L_x_59783:
[----:B------:R-:W-:Y:S05]  /*30720*/  BSYNC B1 ;  /* 0x0000000000017941 */ /* 0x000fea0003800000 */
.L_x_59781:
        /* <DEDUP_REMOVED lines=9> */
.L_x_59785:
[----:B------:R-:W-:Y:S01]  /*307c0*/  IMAD.MOV.U32 R33, RZ, RZ, R34 ;  /* 0x000000ffff217224 */ /* 0x000fe200078e0022 */
[----:B------:R-:W-:Y:S01]  /*307d0*/  MOV R17, R18 ;  /* 0x0000001200117202 */ /* 0x000fe20000000f00 */
[----:B------:R-:W-:Y:S02]  /*307e0*/  IMAD.MOV.U32 R34, RZ, RZ, R15 ;  /* 0x000000ffff227224 */ /* 0x000fe400078e000f */
[----:B------:R-:W-:-:S07]  /*307f0*/  IMAD.MOV.U32 R18, RZ, RZ, R31 ;  /* 0x000000ffff127224 */ /* 0x000fce00078e001f */
.L_x_59786:
[----:B------:R-:W-:Y:S05]  /*30800*/  BSYNC B1 ;  /* 0x0000000000017941 */ /* 0x000fea0003800000 */
.L_x_59784:
        /* <DEDUP_REMOVED lines=9> */
.L_x_59788:
[----:B------:R-:W-:Y:S01]  /*308a0*/  IMAD.MOV.U32 R32, RZ, RZ, R33 ;  /* 0x000000ffff207224 */ /* 0x000fe200078e0021 */
[----:B------:R-:W-:Y:S01]  /*308b0*/  MOV R16, R17 ;  /* 0x0000001100107202 */ /* 0x000fe20000000f00 */
[----:B------:R-:W-:Y:S02]  /*308c0*/  IMAD.MOV.U32 R33, RZ, RZ, R14 ;  /* 0x000000ffff217224 */ /* 0x000fe400078e000e */
[----:B------:R-:W-:-:S07]  /*308d0*/  IMAD.MOV.U32 R17, RZ, RZ, R30 ;  /* 0x000000ffff117224 */ /* 0x000fce00078e001e */
.L_x_59789:
[----:B------:R-:W-:Y:S05]  /*308e0*/  BSYNC B1 ;  /* 0x0000000000017941 */ /* 0x000fea0003800000 */
.L_x_59787:
        /* <DEDUP_REMOVED lines=9> */
.L_x_59791:
[----:B------:R-:W-:Y:S01]  /*30980*/  IMAD.MOV.U32 R31, RZ, RZ, R32 ;  /* 0x000000ffff1f7224 */ /* 0x000fe200078e0020 */
[----:B------:R-:W-:Y:S01]  /*30990*/  MOV R15, R16 ;  /* 0x00000010000f7202 */ /* 0x000fe20000000f00 */
[----:B------:R-:W-:Y:S02]  /*309a0*/  IMAD.MOV.U32 R32, RZ, RZ, R13 ;  /* 0x000000ffff207224 */ /* 0x000fe400078e000d */
[----:B------:R-:W-:-:S07]  /*309b0*/  IMAD.MOV.U32 R16, RZ, RZ, R29 ;  /* 0x000000ffff107224 */ /* 0x000fce00078e001d */
.L_x_59792:
[----:B------:R-:W-:Y:S05]  /*309c0*/  BSYNC B1 ;  /* 0x0000000000017941 */ /* 0x000fea0003800000 */
.L_x_59790:
        /* <DEDUP_REMOVED lines=9> */
.L_x_59794:
[----:B------:R-:W-:Y:S01]  /*30a60*/  IMAD.MOV.U32 R14, RZ, RZ, R31 ;  /* 0x000000ffff0e7224 */ /* 0x000fe200078e001f */
[----:B------:R-:W-:Y:S01]  /*30a70*/  MOV R13, R15 ;  /* 0x0000000f000d7202 */ /* 0x000fe20000000f00 */
[----:B------:R-:W-:Y:S02]  /*30a80*/  IMAD.MOV.U32 R31, RZ, RZ, R12 ;  /* 0x000000ffff1f7224 */ /* 0x000fe400078e000c */
[----:B------:R-:W-:-:S07]  /*30a90*/  IMAD.MOV.U32 R15, RZ, RZ, R28 ;  /* 0x000000ffff0f7224 */ /* 0x000fce00078e001c */
.L_x_59795:
[----:B------:R-:W-:Y:S05]  /*30aa0*/  BSYNC B1 ;  /* 0x0000000000017941 */ /* 0x000fea0003800000 */
.L_x_59793:
        /* <DEDUP_REMOVED lines=16> */
.L_x_59797:
[----:B------:R-:W-:Y:S02]  /*30bb0*/  IMAD.MOV.U32 R28, RZ, RZ, R27 ;  /* 0x000000ffff1c7224 */ /* 0x000fe400078e001b */
[----:B------:R-:W-:Y:S02]  /*30bc0*/  IMAD.MOV.U32 R12, RZ, RZ, R43 ;  /* 0x000000ffff0c7224 */ /* 0x000fe400078e002b */
[----:B------:R-:W-:Y:S02]  /*30bd0*/  IMAD.MOV.U32 R27, RZ, RZ, R55 ;  /* 0x000000ffff1b7224 */ /* 0x000fe400078e0037 */
[----:B------:R-:W-:-:S07]  /*30be0*/  IMAD.MOV.U32 R43, RZ, RZ, R54 ;  /* 0x000000ffff2b7224 */ /* 0x000fce00078e0036 */
.L_x_59798:
[----:B------:R-:W-:Y:S05]  /*30bf0*/  BSYNC B1 ;  /* 0x0000000000017941 */ /* 0x000fea0003800000 */
.L_x_59796:
        /* <DEDUP_REMOVED lines=9> */
.L_x_59800:
[----:B------:R-:W-:Y:S02]  /*30c90*/  IMAD.MOV.U32 R51, RZ, RZ, R28 ;  /* 0x000000ffff337224 */ /* 0x000fe400078e001c */
[----:B------:R-:W-:Y:S02]  /*30ca0*/  IMAD.MOV.U32 R29, RZ, RZ, R12 ;  /* 0x000000ffff1d7224 */ /* 0x000fe400078e000c */
[----:B------:R-:W-:Y:S02]  /*30cb0*/  IMAD.MOV.U32 R28, RZ, RZ, R63 ;  /* 0x000000ffff1c7224 */ /* 0x000fe400078e003f */
[----:B------:R-:W-:-:S07]  /*30cc0*/  IMAD.MOV.U32 R12, RZ, RZ, R61 ;  /* 0x000000ffff0c7224 */ /* 0x000fce00078e003d */
.L_x_59801:
[----:B------:R-:W-:Y:S05]  /*30cd0*/  BSYNC B1 ;  /* 0x0000000000017941 */ /* 0x000fea0003800000 */
.L_x_59799:
        /* <DEDUP_REMOVED lines=9> */
.L_x_59803:
[----:B------:R-:W-:Y:S02]  /*30d70*/  IMAD.MOV.U32 R54, RZ, RZ, R51 ;  /* 0x000000ffff367224 */ /* 0x000fe400078e0033 */
[----:B------:R-:W-:Y:S02]  /*30d80*/  IMAD.MOV.U32 R30, RZ, RZ, R29 ;  /* 0x000000ffff1e7224 */ /* 0x000fe400078e001d */
[----:B------:R-:W-:Y:S02]  /*30d90*/  IMAD.MOV.U32 R51, RZ, RZ, R42 ;  /* 0x000000ffff337224 */ /* 0x000fe400078e002a */
[----:B------:R-:W-:-:S07]  /*30da0*/  IMAD.MOV.U32 R29, RZ, RZ, R26 ;  /* 0x000000ffff1d7224 */ /* 0x000fce00078e001a */
.L_x_59804:
[----:B------:R-:W-:Y:S05]  /*30db0*/  BSYNC B1 ;  /* 0x0000000000017941 */ /* 0x000fea0003800000 */
.L_x_59802:
        /* <DEDUP_REMOVED lines=9> */
.L_x_59806:
[----:B------:R-:W-:Y:S02]  /*30e50*/  IMAD.MOV.U32 R61, RZ, RZ, R54 ;  /* 0x000000ffff3d7224 */ /* 0x000fe400078e0036 */
[----:B------:R-:W-:Y:S02]  /*30e60*/  IMAD.MOV.U32 R55, RZ, RZ, R30 ;  /* 0x000000ffff377224 */ /* 0x000fe400078e001e */
[----:B------:R-:W-:Y:S02]  /*30e70*/  IMAD.MOV.U32 R54, RZ, RZ, R41 ;  /* 0x000000ffff367224 */ /* 0x000fe400078e0029 */
[----:B------:R-:W-:-:S07]  /*30e80*/  IMAD.MOV.U32 R30, RZ, RZ, R25 ;  /* 0x000000ffff1e7224 */ /* 0x000fce00078e0019 */
.L_x_59807:
[----:B------:R-:W-:Y:S05]  /*30e90*/  BSYNC B1 ;  /* 0x0000000000017941 */ /* 0x000fea0003800000 */
.L_x_59805:
        /* <DEDUP_REMOVED lines=9> */
.L_x_59809:
[----:B------:R-:W-:Y:S02]  /*30f30*/  IMAD.MOV.U32 R42, RZ, RZ, R61 ;  /* 0x000000ffff2a7224 */ /* 0x000fe400078e003d */
[----:B------:R-:W-:Y:S02]  /*30f40*/  IMAD.MOV.U32 R26, RZ, RZ, R55 ;  /* 0x000000ffff1a7224 */ /* 0x000fe400078e0037 */
[----:B------:R-:W-:Y:S02]  /*30f50*/  IMAD.MOV.U32 R61, RZ, RZ, R40 ;  /* 0x000000ffff3d7224 */ /* 0x000fe400078e0028 */
[----:B------:R-:W-:-:S07]  /*30f60*/  IMAD.MOV.U32 R55, RZ, RZ, R24 ;  /* 0x000000ffff377224 */ /* 0x000fce00078e0018 */
.L_x_59810:
[----:B------:R-:W-:Y:S05]  /*30f70*/  BSYNC B1 ;  /* 0x0000000000017941 */ /* 0x000fea0003800000 */
.L_x_59808:
        /* <DEDUP_REMOVED lines=9> */
.L_x_59812:
[----:B------:R-:W-:Y:S02]  /*31010*/  IMAD.MOV.U32 R41, RZ, RZ, R42 ;  /* 0x000000ffff297224 */ /* 0x000fe400078e002a */
[----:B------:R-:W-:Y:S02]  /*31020*/  IMAD.MOV.U32 R25, RZ, RZ, R26 ;  /* 0x000000ffff197224 */ /* 0x000fe400078e001a */
[----:B------:R-:W-:Y:S02]  /*31030*/  IMAD.MOV.U32 R42, RZ, RZ, R39 ;  /* 0x000000ffff2a7224 */ /* 0x000fe400078e0027 */
[----:B------:R-:W-:-:S07]  /*31040*/  IMAD.MOV.U32 R26, RZ, RZ, R23 ;  /* 0x000000ffff1a7224 */ /* 0x000fce00078e0017 */
.L_x_59813:
[----:B------:R-:W-:Y:S05]  /*31050*/  BSYNC B1 ;  /* 0x0000000000017941 */ /* 0x000fea0003800000 */
.L_x_59811:
        /* <DEDUP_REMOVED lines=9> */
.L_x_59815:
[----:B------:R-:W-:Y:S02]  /*310f0*/  IMAD.MOV.U32 R40, RZ, RZ, R41 ;  /* 0x000000ffff287224 */ /* 0x000fe400078e0029 */
[----:B------:R-:W-:Y:S02]  /*31100*/  IMAD.MOV.U32 R24, RZ, RZ, R25 ;  /* 0x000000ffff187224 */ /* 0x000fe400078e0019 */
[----:B------:R-:W-:Y:S02]  /*31110*/  IMAD.MOV.U32 R41, RZ, RZ, R38 ;  /* 0x000000ffff297224 */ /* 0x000fe400078e0026 */
[----:B------:R-:W-:-:S07]  /*31120*/  IMAD.MOV.U32 R25, RZ, RZ, R22 ;  /* 0x000000ffff197224 */ /* 0x000fce00078e0016 */
.L_x_59816:
[----:B------:R-:W-:Y:S05]  /*31130*/  BSYNC B1 ;  /* 0x0000000000017941 */ /* 0x000fea0003800000 */
.L_x_59814:
        /* <DEDUP_REMOVED lines=9> */
.L_x_59818:
[----:B------:R-:W-:Y:S02]  /*311d0*/  IMAD.MOV.U32 R39, RZ, RZ, R40 ;  /* 0x000000ffff277224 */ /* 0x000fe400078e0028 */
[----:B------:R-:W-:Y:S02]  /*311e0*/  IMAD.MOV.U32 R23, RZ, RZ, R24 ;  /* 0x000000ffff177224 */ /* 0x000fe400078e0018 */
[----:B------:R-:W-:Y:S02]  /*311f0*/  IMAD.MOV.U32 R40, RZ, RZ, R37 ;  /* 0x000000ffff287224 */ /* 0x000fe400078e0025 */
[----:B------:R-:W-:-:S07]  /*31200*/  IMAD.MOV.U32 R24, RZ, RZ, R21 ;  /* 0x000000ffff187224 */ /* 0x000fce00078e0015 */
.L_x_59819:
[----:B------:R-:W-:Y:S05]  /*31210*/  BSYNC B1 ;  /* 0x0000000000017941 */ /* 0x000fea0003800000 */
.L_x_59817:
        /* <DEDUP_REMOVED lines=9> */
.L_x_59821:
[----:B------:R-:W-:Y:S02]  /*312b0*/  IMAD.MOV.U32 R38, RZ, RZ, R39 ;  /* 0x000000ffff267224 */ /* 0x000fe400078e0027 */
[----:B------:R-:W-:Y:S02]  /*312c0*/  IMAD.MOV.U32 R22, RZ, RZ, R23 ;  /* 0x000000ffff167224 */ /* 0x000fe400078e0017 */
[----:B------:R-:W-:Y:S02]  /*312d0*/  IMAD.MOV.U32 R39, RZ, RZ, R36 ;  /* 0x000000ffff277224 */ /* 0x000fe400078e0024 */
[----:B------:R-:W-:-:S07]  /*312e0*/  IMAD.MOV.U32 R23, RZ, RZ, R20 ;  /* 0x000000ffff177224 */ /* 0x000fce00078e0014 */
.L_x_59822:
[----:B------:R-:W-:Y:S05]  /*312f0*/  BSYNC B1 ;  /* 0x0000000000017941 */ /* 0x000fea0003800000 */
.L_x_59820:
        /* <DEDUP_REMOVED lines=9> */
.L_x_59824:
[----:B------:R-:W-:Y:S02]  /*31390*/  IMAD.MOV.U32 R37, RZ, RZ, R38 ;  /* 0x000000ffff257224 */ /* 0x000fe400078e0026 */
[----:B------:R-:W-:Y:S02]  /*313a0*/  IMAD.MOV.U32 R21, RZ, RZ, R22 ;  /* 0x000000ffff157224 */ /* 0x000fe400078e0016 */
[----:B------:R-:W-:Y:S02]  /*313b0*/  IMAD.MOV.U32 R38, RZ, RZ, R35 ;  /* 0x000000ffff267224 */ /* 0x000fe400078e0023 */
[----:B------:R-:W-:-:S07]  /*313c0*/  IMAD.MOV.U32 R22, RZ, RZ, R19 ;  /* 0x000000ffff167224 */ /* 0x000fce00078e0013 */
.L_x_59825:
[----:B------:R-:W-:Y:S05]  /*313d0*/  BSYNC B1 ;  /* 0x0000000000017941 */ /* 0x000fea0003800000 */
.L_x_59823:
        /* <DEDUP_REMOVED lines=9> */
.L_x_59827:
[----:B------:R-:W-:Y:S02]  /*31470*/  IMAD.MOV.U32 R36, RZ, RZ, R37 ;  /* 0x000000ffff247224 */ /* 0x000fe400078e0025 */
[----:B------:R-:W-:Y:S02]  /*31480*/  IMAD.MOV.U32 R20, RZ, RZ, R21 ;  /* 0x000000ffff147224 */ /* 0x000fe400078e0015 */
[----:B------:R-:W-:Y:S02]  /*31490*/  IMAD.MOV.U32 R37, RZ, RZ, R34 ;  /* 0x000000ffff257224 */ /* 0x000fe400078e0022 */
[----:B------:R-:W-:-:S07]  /*314a0*/  IMAD.MOV.U32 R21, RZ, RZ, R18 ;  /* 0x000000ffff157224 */ /* 0x000fce00078e0012 */
.L_x_59828:
[----:B------:R-:W-:Y:S05]  /*314b0*/  BSYNC B1 ;  /* 0x0000000000017941 */ /* 0x000fea0003800000 */
.L_x_59826:
        /* <DEDUP_REMOVED lines=9> */
.L_x_59830:
[----:B------:R-:W-:Y:S02]  /*31550*/  IMAD.MOV.U32 R35, RZ, RZ, R36 ;  /* 0x000000ffff237224 */ /* 0x000fe400078e0024 */
[----:B------:R-:W-:Y:S02]  /*31560*/  IMAD.MOV.U32 R19, RZ, RZ, R20 ;  /* 0x000000ffff137224 */ /* 0x000fe400078e0014 */
[----:B------:R-:W-:Y:S02]  /*31570*/  IMAD.MOV.U32 R36, RZ, RZ, R33 ;  /* 0x000000ffff247224 */ /* 0x000fe400078e0021 */
[----:B------:R-:W-:-:S07]  /*31580*/  IMAD.MOV.U32 R20, RZ, RZ, R17 ;  /* 0x000000ffff147224 */ /* 0x000fce00078e0011 */
.L_x_59831:
[----:B------:R-:W-:Y:S05]  /*31590*/  BSYNC B1 ;  /* 0x0000000000017941 */ /* 0x000fea0003800000 */
.L_x_59829:
        /* <DEDUP_REMOVED lines=9> */
.L_x_59833:
[----:B------:R-:W-:Y:S02]  /*31630*/  IMAD.MOV.U32 R34, RZ, RZ, R35 ;  /* 0x000000ffff227224 */ /* 0x000fe400078e0023 */
[----:B------:R-:W-:Y:S02]  /*31640*/  IMAD.MOV.U32 R18, RZ, RZ, R19 ;  /* 0x000000ffff127224 */ /* 0x000fe400078e0013 */
[----:B------:R-:W-:Y:S02]  /*31650*/  IMAD.MOV.U32 R35, RZ, RZ, R32 ;  /* 0x000000ffff237224 */ /* 0x000fe400078e0020 */
[----:B------:R-:W-:-:S07]  /*31660*/  IMAD.MOV.U32 R19, RZ, RZ, R16 ;  /* 0x000000ffff137224 */ /* 0x000fce00078e0010 */
.L_x_59834:
[----:B------:R-:W-:Y:S05]  /*31670*/  BSYNC B1 ;  /* 0x0000000000017941 */ /* 0x000fea0003800000 */
.L_x_59832:
        /* <DEDUP_REMOVED lines=9> */
.L_x_59836:
[----:B------:R-:W-:Y:S02]  /*31710*/  IMAD.MOV.U32 R17, RZ, RZ, R34 ;  /* 0x000000ffff117224 */ /* 0x000fe400078e0022 */
[----:B------:R-:W-:Y:S02]  /*31720*/  IMAD.MOV.U32 R16, RZ, RZ, R18 ;  /* 0x000000ffff107224 */ /* 0x000fe400078e0012 */
[----:B------:R-:W-:Y:S02]  /*31730*/  IMAD.MOV.U32 R34, RZ, RZ, R31 ;  /* 0x000000ffff227224 */ /* 0x000fe400078e001f */
[----:B------:R-:W-:-:S07]  /*31740*/  IMAD.MOV.U32 R18, RZ, RZ, R15 ;  /* 0x000000ffff127224 */ /* 0x000fce00078e000f */
.L_x_59837:
[----:B------:R-:W-:Y:S05]  /*31750*/  BSYNC B1 ;  /* 0x0000000000017941 */ /* 0x000fea0003800000 */
.L_x_59835:
        /* <DEDUP_REMOVED lines=9> */
.L_x_59839:
[----:B------:R-:W-:Y:S02]  /*317f0*/  IMAD.MOV.U32 R31, RZ, RZ, R17 ;  /* 0x000000ffff1f7224 */ /* 0x000fe400078e0011 */
[----:B------:R-:W-:Y:S02]  /*31800*/  IMAD.MOV.U32 R15, RZ, RZ, R16 ;  /* 0x000000ffff0f7224 */ /* 0x000fe400078e0010 */
[----:B------:R-:W-:Y:S02]  /*31810*/  IMAD.MOV.U32 R17, RZ, RZ, R14 ;  /* 0x000000ffff117224 */ /* 0x000fe400078e000e */
[----:B------:R-:W-:-:S07]  /*31820*/  IMAD.MOV.U32 R16, RZ, RZ, R13 ;  /* 0x000000ffff107224 */ /* 0x000fce00078e000d */
.L_x_59840:
[----:B------:R-:W-:Y:S05]  /*31830*/  BSYNC B1 ;  /* 0x0000000000017941 */ /* 0x000fea0003800000 */
.L_x_59838:
        /* <DEDUP_REMOVED lines=16> */
.L_x_59842:
[----:B------:R-:W-:Y:S02]  /*31940*/  IMAD.MOV.U32 R32, RZ, RZ, R27 ;  /* 0x000000ffff207224 */ /* 0x000fe400078e001b */
[----:B------:R-:W-:Y:S01]  /*31950*/  IMAD.MOV.U32 R14, RZ, RZ, R43 ;  /* 0x000000ffff0e7224 */ /* 0x000fe200078e002b */
[----:B------:R-:W-:Y:S01]  /*31960*/  MOV R43, R12 ;  /* 0x0000000c002b7202 */ /* 0x000fe20000000f00 */
[----:B------:R-:W-:-:S07]  /*31970*/  IMAD.MOV.U32 R27, RZ, RZ, R28 ;  /* 0x000000ffff1b7224 */ /* 0x000fce00078e001c */
.L_x_59843:
[----:B------:R-:W-:Y:S05]  /*31980*/  BSYNC B1 ;  /* 0x0000000000017941 */ /* 0x000fea0003800000 */
.L_x_59841:
        /* <DEDUP_REMOVED lines=9> */
.L_x_59845:
[----:B------:R-:W-:Y:S02]  /*31a20*/  IMAD.MOV.U32 R33, RZ, RZ, R32 ;  /* 0x000000ffff217224 */ /* 0x000fe400078e0020 */
[----:B------:R-:W-:Y:S01]  /*31a30*/  IMAD.MOV.U32 R13, RZ, RZ, R14 ;  /* 0x000000ffff0d7224 */ /* 0x000fe200078e000e */
[----:B------:R-:W-:Y:S01]  /*31a40*/  MOV R14, R29 ;  /* 0x0000001d000e7202 */ /* 0x000fe20000000f00 */
[----:B------:R-:W-:-:S07]  /*31a50*/  IMAD.MOV.U32 R32, RZ, RZ, R51 ;  /* 0x000000ffff207224 */ /* 0x000fce00078e0033 */
.L_x_59846:
[----:B------:R-:W-:Y:S05]  /*31a60*/  BSYNC B1 ;  /* 0x0000000000017941 */ /* 0x000fea0003800000 */
.L_x_59844:
        /* <DEDUP_REMOVED lines=9> */
.L_x_59848:
[----:B------:R-:W-:Y:S02]  /*31b00*/  IMAD.MOV.U32 R28, RZ, RZ, R33 ;  /* 0x000000ffff1c7224 */ /* 0x000fe400078e0021 */
[----:B------:R-:W-:Y:S01]  /*31b10*/  IMAD.MOV.U32 R12, RZ, RZ, R13 ;  /* 0x000000ffff0c7224 */ /* 0x000fe200078e000d */
[----:B------:R-:W-:Y:S01]  /*31b20*/  MOV R13, R30 ;  /* 0x0000001e000d7202 */ /* 0x000fe20000000f00 */
[----:B------:R-:W-:-:S07]  /*31b30*/  IMAD.MOV.U32 R33, RZ, RZ, R54 ;  /* 0x000000ffff217224 */ /* 0x000fce00078e0036 */
.L_x_59849:
[----:B------:R-:W-:Y:S05]  /*31b40*/  BSYNC B1 ;  /* 0x0000000000017941 */ /* 0x000fea0003800000 */
.L_x_59847:
        /* <DEDUP_REMOVED lines=9> */
.L_x_59851:
[----:B------:R-:W-:Y:S02]  /*31be0*/  IMAD.MOV.U32 R49, RZ, RZ, R28 ;  /* 0x000000ffff317224 */ /* 0x000fe400078e001c */
[----:B------:R-:W-:Y:S01]  /*31bf0*/  IMAD.MOV.U32 R29, RZ, RZ, R12 ;  /* 0x000000ffff1d7224 */ /* 0x000fe200078e000c */
[----:B------:R-:W-:Y:S01]  /*31c00*/  MOV R12, R55 ;  /* 0x00000037000c7202 */ /* 0x000fe20000000f00 */
[----:B------:R-:W-:-:S07]  /*31c10*/  IMAD.MOV.U32 R28, RZ, RZ, R61 ;  /* 0x000000ffff1c7224 */ /* 0x000fce00078e003d */
.L_x_59852:
[----:B------:R-:W-:Y:S05]  /*31c20*/  BSYNC B1 ;  /* 0x0000000000017941 */ /* 0x000fea0003800000 */
.L_x_59850:
        /* <DEDUP_REMOVED lines=9> */
.L_x_59854:
[----:B------:R-:W-:Y:S02]  /*31cc0*/  IMAD.MOV.U32 R54, RZ, RZ, R49 ;  /* 0x000000ffff367224 */ /* 0x000fe400078e0031 */
[----:B------:R-:W-:Y:S01]  /*31cd0*/  IMAD.MOV.U32 R30, RZ, RZ, R29 ;  /* 0x000000ffff1e7224 */ /* 0x000fe200078e001d */
[----:B------:R-:W-:Y:S01]  /*31ce0*/  MOV R29, R26 ;  /* 0x0000001a001d7202 */ /* 0x000fe20000000f00 */
[----:B------:R-:W-:-:S07]  /*31cf0*/  IMAD.MOV.U32 R49, RZ, RZ, R42 ;  /* 0x000000ffff317224 */ /* 0x000fce00078e002a */
.L_x_59855:
[----:B------:R-:W-:Y:S05]  /*31d00*/  BSYNC B1 ;  /* 0x0000000000017941 */ /* 0x000fea0003800000 */
.L_x_59853:
        /* <DEDUP_REMOVED lines=9> */
.L_x_59857:
[----:B------:R-:W-:Y:S02]  /*31da0*/  IMAD.MOV.U32 R55, RZ, RZ, R54 ;  /* 0x000000ffff377224 */ /* 0x000fe400078e0036 */
[----:B------:R-:W-:Y:S01]  /*31db0*/  IMAD.MOV.U32 R51, RZ, RZ, R30 ;  /* 0x000000ffff337224 */ /* 0x000fe200078e001e */
[----:B------:R-:W-:Y:S01]  /*31dc0*/  MOV R30, R25 ;  /* 0x00000019001e7202 */ /* 0x000fe20000000f00 */
[----:B------:R-:W-:-:S07]  /*31dd0*/  IMAD.MOV.U32 R54, RZ, RZ, R41 ;  /* 0x000000ffff367224 */ /* 0x000fce00078e0029 */
.L_x_59858:
[----:B------:R-:W-:Y:S05]  /*31de0*/  BSYNC B1 ;  /* 0x0000000000017941 */ /* 0x000fea0003800000 */
.L_x_59856:
        /* <DEDUP_REMOVED lines=9> */
.L_x_59860:
[----:B------:R-:W-:Y:S02]  /*31e80*/  IMAD.MOV.U32 R42, RZ, RZ, R55 ;  /* 0x000000ffff2a7224 */ /* 0x000fe400078e0037 */
[----:B------:R-:W-:Y:S01]  /*31e90*/  IMAD.MOV.U32 R26, RZ, RZ, R51 ;  /* 0x000000ffff1a7224 */ /* 0x000fe200078e0033 */
[----:B------:R-:W-:Y:S01]  /*31ea0*/  MOV R51, R24 ;  /* 0x0000001800337202 */ /* 0x000fe20000000f00 */
[----:B------:R-:W-:-:S07]  /*31eb0*/  IMAD.MOV.U32 R55, RZ, RZ, R40 ;  /* 0x000000ffff377224 */ /* 0x000fce00078e0028 */
.L_x_59861:
[----:B------:R-:W-:Y:S05]  /*31ec0*/  BSYNC B1 ;  /* 0x0000000000017941 */ /* 0x000fea0003800000 */
.L_x_59859:
        /* <DEDUP_REMOVED lines=9> */
.L_x_59863:
[----:B------:R-:W-:Y:S02]  /*31f60*/  IMAD.MOV.U32 R41, RZ, RZ, R42 ;  /* 0x000000ffff297224 */ /* 0x000fe400078e002a */
[----:B------:R-:W-:Y:S01]  /*31f70*/  IMAD.MOV.U32 R25, RZ, RZ, R26 ;  /* 0x000000ffff197224 */ /* 0x000fe200078e001a */
[----:B------:R-:W-:Y:S01]  /*31f80*/  MOV R26, R23 ;  /* 0x00000017001a7202 */ /* 0x000fe20000000f00 */
[----:B------:R-:W-:-:S07]  /*31f90*/  IMAD.MOV.U32 R42, RZ, RZ, R39 ;  /* 0x000000ffff2a7224 */ /* 0x000fce00078e0027 */
.L_x_59864:
[----:B------:R-:W-:Y:S05]  /*31fa0*/  BSYNC B1 ;  /* 0x0000000000017941 */ /* 0x000fea0003800000 */
.L_x_59862:
        /* <DEDUP_REMOVED lines=9> */
.L_x_59866:
[----:B------:R-:W-:Y:S02]  /*32040*/  IMAD.MOV.U32 R40, RZ, RZ, R41 ;  /* 0x000000ffff287224 */ /* 0x000fe400078e0029 */
[----:B------:R-:W-:Y:S01]  /*32050*/  IMAD.MOV.U32 R24, RZ, RZ, R25 ;  /* 0x000000ffff187224 */ /* 0x000fe200078e0019 */
[----:B------:R-:W-:Y:S01]  /*32060*/  MOV R25, R22 ;  /* 0x0000001600197202 */ /* 0x000fe20000000f00 */
[----:B------:R-:W-:-:S07]  /*32070*/  IMAD.MOV.U32 R41, RZ, RZ, R38 ;  /* 0x000000ffff297224 */ /* 0x000fce00078e0026 */
.L_x_59867:
[----:B------:R-:W-:Y:S05]  /*32080*/  BSYNC B1 ;  /* 0x0000000000017941 */ /* 0x000fea0003800000 */
.L_x_59865:
        /* <DEDUP_REMOVED lines=9> */
.L_x_59869:
[----:B------:R-:W-:Y:S02]  /*32120*/  IMAD.MOV.U32 R39, RZ, RZ, R40 ;  /* 0x000000ffff277224 */ /* 0x000fe400078e0028 */
[----:B------:R-:W-:Y:S01]  /*32130*/  IMAD.MOV.U32 R23, RZ, RZ, R24 ;  /* 0x000000ffff177224 */ /* 0x000fe200078e0018 */
[----:B------:R-:W-:Y:S01]  /*32140*/  MOV R24, R21 ;  /* 0x0000001500187202 */ /* 0x000fe20000000f00 */
[----:B------:R-:W-:-:S07]  /*32150*/  IMAD.MOV.U32 R40, RZ, RZ, R37 ;  /* 0x000000ffff287224 */ /* 0x000fce00078e0025 */
.L_x_59870:
[----:B------:R-:W-:Y:S05]  /*32160*/  BSYNC B1 ;  /* 0x0000000000017941 */ /* 0x000fea0003800000 */
.L_x_59868:
        /* <DEDUP_REMOVED lines=9> */
.L_x_59872:
[----:B------:R-:W-:Y:S02]  /*32200*/  IMAD.MOV.U32 R38, RZ, RZ, R39 ;  /* 0x000000ffff267224 */ /* 0x000fe400078e0027 */
[----:B------:R-:W-:Y:S01]  /*32210*/  IMAD.MOV.U32 R22, RZ, RZ, R23 ;  /* 0x000000ffff167224 */ /* 0x000fe200078e0017 */
[----:B------:R-:W-:Y:S01]  /*32220*/  MOV R23, R20 ;  /* 0x0000001400177202 */ /* 0x000fe20000000f00 */
[----:B------:R-:W-:-:S07]  /*32230*/  IMAD.MOV.U32 R39, RZ, RZ, R36 ;  /* 0x000000ffff277224 */ /* 0x000fce00078e0024 */
.L_x_59873:
[----:B------:R-:W-:Y:S05]  /*32240*/  BSYNC B1 ;  /* 0x0000000000017941 */ /* 0x000fea0003800000 */
.L_x_59871:
        /* <DEDUP_REMOVED lines=9> */
.L_x_59875:
[----:B------:R-:W-:Y:S02]  /*322e0*/  IMAD.MOV.U32 R37, RZ, RZ, R38 ;  /* 0x000000ffff257224 */ /* 0x000fe400078e0026 */
[----:B------:R-:W-:Y:S01]  /*322f0*/  IMAD.MOV.U32 R21, RZ, RZ, R22 ;  /* 0x000000ffff157224 */ /* 0x000fe200078e0016 */
[----:B------:R-:W-:Y:S01]  /*32300*/  MOV R22, R19 ;  /* 0x0000001300167202 */ /* 0x000fe20000000f00 */
[----:B------:R-:W-:-:S07]  /*32310*/  IMAD.MOV.U32 R38, RZ, RZ, R35 ;  /* 0x000000ffff267224 */ /* 0x000fce00078e0023 */
.L_x_59876:
[----:B------:R-:W-:Y:S05]  /*32320*/  BSYNC B1 ;  /* 0x0000000000017941 */ /* 0x000fea0003800000 */
.L_x_59874:
        /* <DEDUP_REMOVED lines=9> */
.L_x_59878:
[----:B------:R-:W-:Y:S02]  /*323c0*/  IMAD.MOV.U32 R20, RZ, RZ, R37 ;  /* 0x000000ffff147224 */ /* 0x000fe400078e0025 */
[----:B------:R-:W-:Y:S01]  /*323d0*/  IMAD.MOV.U32 R19, RZ, RZ, R21 ;  /* 0x000000ffff137224 */ /* 0x000fe200078e0015 */
[----:B------:R-:W-:Y:S01]  /*323e0*/  MOV R21, R18 ;  /* 0x0000001200157202 */ /* 0x000fe20000000f00 */
[----:B------:R-:W-:-:S07]  /*323f0*/  IMAD.MOV.U32 R37, RZ, RZ, R34 ;  /* 0x000000ffff257224 */ /* 0x000fce00078e0022 */
.L_x_59879:
[----:B------:R-:W-:Y:S05]  /*32400*/  BSYNC B1 ;  /* 0x0000000000017941 */ /* 0x000fea0003800000 */
.L_x_59877:
        /* <DEDUP_REMOVED lines=9> */
.L_x_59881:
[----:B------:R-:W-:Y:S02]  /*324a0*/  IMAD.MOV.U32 R34, RZ, RZ, R20 ;  /* 0x000000ffff227224 */ /* 0x000fe400078e0014 */
[----:B------:R-:W-:Y:S01]  /*324b0*/  IMAD.MOV.U32 R18, RZ, RZ, R19 ;  /* 0x000000ffff127224 */ /* 0x000fe200078e0013 */
[----:B------:R-:W-:Y:S01]  /*324c0*/  MOV R19, R16 ;  /* 0x0000001000137202 */ /* 0x000fe20000000f00 */
[----:B------:R-:W-:-:S07]  /*324d0*/  IMAD.MOV.U32 R20, RZ, RZ, R17 ;  /* 0x000000ffff147224 */ /* 0x000fce00078e0011 */
.L_x_59882:
[----:B------:R-:W-:Y:S05]  /*324e0*/  BSYNC B1 ;  /* 0x0000000000017941 */ /* 0x000fea0003800000 */
.L_x_59880:
        /* <DEDUP_REMOVED lines=9> */
.L_x_59884:
[----:B------:R-:W-:Y:S02]  /*32580*/  IMAD.MOV.U32 R17, RZ, RZ, R34 ;  /* 0x000000ffff117224 */ /* 0x000fe400078e0022 */
[----:B------:R-:W-:Y:S01]  /*32590*/  IMAD.MOV.U32 R16, RZ, RZ, R18 ;  /* 0x000000ffff107224 */ /* 0x000fe200078e0012 */
[----:B------:R-:W-:Y:S01]  /*325a0*/  MOV R18, R15 ;  /* 0x0000000f00127202 */ /* 0x000fe20000000f00 */
[----:B------:R-:W-:-:S07]  /*325b0*/  IMAD.MOV.U32 R34, RZ, RZ, R31 ;  /* 0x000000ffff227224 */ /* 0x000fce00078e001f */
.L_x_59885:
[----:B------:R-:W-:Y:S05]  /*325c0*/  BSYNC B1 ;  /* 0x0000000000017941 */ /* 0x000fea0003800000 */
.L_x_59883:
        /* <DEDUP_REMOVED lines=16> */
.L_x_59887:
[----:B------:R-:W-:Y:S01]  /*326d0*/  IMAD.MOV.U32 R60, RZ, RZ, R27 ;  /* 0x000000ffff3c7224 */ /* 0x000fe200078e001b */
[----:B------:R-:W-:Y:S01]  /*326e0*/  MOV R36, R43 ;  /* 0x0000002b00247202 */ /* 0x000fe20000000f00 */
[----:B------:R-:W-:Y:S02]  /*326f0*/  IMAD.MOV.U32 R27, RZ, RZ, R32 ;  /* 0x000000ffff1b7224 */ /* 0x000fe400078e0020 */
[----:B------:R-:W-:-:S07]  /*32700*/  IMAD.MOV.U32 R43, RZ, RZ, R14 ;  /* 0x000000ffff2b7224 */ /* 0x000fce00078e000e */
.L_x_59888:
[----:B------:R-:W-:Y:S05]  /*32710*/  BSYNC B1 ;  /* 0x0000000000017941 */ /* 0x000fea0003800000 */
.L_x_59886:
        /* <DEDUP_REMOVED lines=9> */
.L_x_59890:
[----:B------:R-:W-:Y:S01]  /*327b0*/  IMAD.MOV.U32 R31, RZ, RZ, R60 ;  /* 0x000000ffff1f7224 */ /* 0x000fe200078e003c */
[----:B------:R-:W-:Y:S01]  /*327c0*/  MOV R15, R36 ;  /* 0x00000024000f7202 */ /* 0x000fe20000000f00 */
[----:B------:R-:W-:Y:S02]  /*327d0*/  IMAD.MOV.U32 R60, RZ, RZ, R33 ;  /* 0x000000ffff3c7224 */ /* 0x000fe400078e0021 */
[----:B------:R-:W-:-:S07]  /*327e0*/  IMAD.MOV.U32 R36, RZ, RZ, R13 ;  /* 0x000000ffff247224 */ /* 0x000fce00078e000d */
.L_x_59891:
[----:B------:R-:W-:Y:S05]  /*327f0*/  BSYNC B1 ;  /* 0x0000000000017941 */ /* 0x000fea0003800000 */
.L_x_59889:
        /* <DEDUP_REMOVED lines=9> */
.L_x_59893:
[----:B------:R-:W-:Y:S01]  /*32890*/  IMAD.MOV.U32 R32, RZ, RZ, R31 ;  /* 0x000000ffff207224 */ /* 0x000fe200078e001f */
[----:B------:R-:W-:Y:S01]  /*328a0*/  MOV R14, R15 ;  /* 0x0000000f000e7202 */ /* 0x000fe20000000f00 */
[----:B------:R-:W-:Y:S02]  /*328b0*/  IMAD.MOV.U32 R31, RZ, RZ, R28 ;  /* 0x000000ffff1f7224 */ /* 0x000fe400078e001c */
[----:B------:R-:W-:-:S07]  /*328c0*/  IMAD.MOV.U32 R15, RZ, RZ, R12 ;  /* 0x000000ffff0f7224 */ /* 0x000fce00078e000c */
.L_x_59894:
[----:B------:R-:W-:Y:S05]  /*328d0*/  BSYNC B1 ;  /* 0x0000000000017941 */ /* 0x000fea0003800000 */
.L_x_59892:
        /* <DEDUP_REMOVED lines=9> */
.L_x_59896:
[----:B------:R-:W-:Y:S01]  /*32970*/  IMAD.MOV.U32 R33, RZ, RZ, R32 ;  /* 0x000000ffff217224 */ /* 0x000fe200078e0020 */
[----:B------:R-:W-:Y:S01]  /*32980*/  MOV R13, R14 ;  /* 0x0000000e000d7202 */ /* 0x000fe20000000f00 */
[----:B------:R-:W-:Y:S02]  /*32990*/  IMAD.MOV.U32 R32, RZ, RZ, R49 ;  /* 0x000000ffff207224 */ /* 0x000fe400078e0031 */
[----:B------:R-:W-:-:S07]  /*329a0*/  IMAD.MOV.U32 R14, RZ, RZ, R29 ;  /* 0x000000ffff0e7224 */ /* 0x000fce00078e001d */
.L_x_59897:
[----:B------:R-:W-:Y:S05]  /*329b0*/  BSYNC B1 ;  /* 0x0000000000017941 */ /* 0x000fea0003800000 */
.L_x_59895:
        /* <DEDUP_REMOVED lines=9> */
.L_x_59899:
[----:B------:R-:W-:Y:S01]  /*32a50*/  IMAD.MOV.U32 R28, RZ, RZ, R33 ;  /* 0x000000ffff1c7224 */ /* 0x000fe200078e0021 */
[----:B------:R-:W-:Y:S01]  /*32a60*/  MOV R12, R13 ;  /* 0x0000000d000c7202 */ /* 0x000fe20000000f00 */
[----:B------:R-:W-:Y:S02]  /*32a70*/  IMAD.MOV.U32 R33, RZ, RZ, R54 ;  /* 0x000000ffff217224 */ /* 0x000fe400078e0036 */
[----:B------:R-:W-:-:S07]  /*32a80*/  IMAD.MOV.U32 R13, RZ, RZ, R30 ;  /* 0x000000ffff0d7224 */ /* 0x000fce00078e001e */
.L_x_59900:
[----:B------:R-:W-:Y:S05]  /*32a90*/  BSYNC B1 ;  /* 0x0000000000017941 */ /* 0x000fea0003800000 */
.L_x_59898:
        /* <DEDUP_REMOVED lines=9> */
.L_x_59902:
[----:B------:R-:W-:Y:S01]  /*32b30*/  IMAD.MOV.U32 R35, RZ, RZ, R28 ;  /* 0x000000ffff237224 */ /* 0x000fe200078e001c */
[----:B------:R-:W-:Y:S01]  /*32b40*/  MOV R29, R12 ;  /* 0x0000000c001d7202 */ /* 0x000fe20000000f00 */
[----:B------:R-:W-:Y:S02]  /*32b50*/  IMAD.MOV.U32 R28, RZ, RZ, R55 ;  /* 0x000000ffff1c7224 */ /* 0x000fe400078e0037 */
[----:B------:R-:W-:-:S07]  /*32b60*/  IMAD.MOV.U32 R12, RZ, RZ, R51 ;  /* 0x000000ffff0c7224 */ /* 0x000fce00078e0033 */
.L_x_59903:
[----:B------:R-:W-:Y:S05]  /*32b70*/  BSYNC B1 ;  /* 0x0000000000017941 */ /* 0x000fea0003800000 */
.L_x_59901:
        /* <DEDUP_REMOVED lines=9> */
.L_x_59905:
[----:B------:R-:W-:Y:S01]  /*32c10*/  IMAD.MOV.U32 R54, RZ, RZ, R35 ;  /* 0x000000ffff367224 */ /* 0x000fe200078e0023 */
[----:B------:R-:W-:Y:S01]  /*32c20*/  MOV R30, R29 ;  /* 0x0000001d001e7202 */ /* 0x000fe20000000f00 */
[----:B------:R-:W-:Y:S02]  /*32c30*/  IMAD.MOV.U32 R35, RZ, RZ, R42 ;  /* 0x000000ffff237224 */ /* 0x000fe400078e002a */
[----:B------:R-:W-:-:S07]  /*32c40*/  IMAD.MOV.U32 R29, RZ, RZ, R26 ;  /* 0x000000ffff1d7224 */ /* 0x000fce00078e001a */
.L_x_59906:
[----:B------:R-:W-:Y:S05]  /*32c50*/  BSYNC B1 ;  /* 0x0000000000017941 */ /* 0x000fea0003800000 */
.L_x_59904:
        /* <DEDUP_REMOVED lines=9> */
.L_x_59908:
[----:B------:R-:W-:Y:S01]  /*32cf0*/  IMAD.MOV.U32 R49, RZ, RZ, R54 ;  /* 0x000000ffff317224 */ /* 0x000fe200078e0036 */
[----:B------:R-:W-:Y:S01]  /*32d00*/  MOV R47, R30 ;  /* 0x0000001e002f7202 */ /* 0x000fe20000000f00 */
[----:B------:R-:W-:Y:S02]  /*32d10*/  IMAD.MOV.U32 R54, RZ, RZ, R41 ;  /* 0x000000ffff367224 */ /* 0x000fe400078e0029 */
[----:B------:R-:W-:-:S07]  /*32d20*/  IMAD.MOV.U32 R30, RZ, RZ, R25 ;  /* 0x000000ffff1e7224 */ /* 0x000fce00078e0019 */
.L_x_59909:
[----:B------:R-:W-:Y:S05]  /*32d30*/  BSYNC B1 ;  /* 0x0000000000017941 */ /* 0x000fea0003800000 */
.L_x_59907:
        /* <DEDUP_REMOVED lines=9> */
.L_x_59911:
[----:B------:R-:W-:Y:S01]  /*32dd0*/  IMAD.MOV.U32 R42, RZ, RZ, R49 ;  /* 0x000000ffff2a7224 */ /* 0x000fe200078e0031 */
[----:B------:R-:W-:Y:S01]  /*32de0*/  MOV R26, R47 ;  /* 0x0000002f001a7202 */ /* 0x000fe20000000f00 */
[----:B------:R-:W-:Y:S02]  /*32df0*/  IMAD.MOV.U32 R49, RZ, RZ, R40 ;  /* 0x000000ffff317224 */ /* 0x000fe400078e0028 */
[----:B------:R-:W-:-:S07]  /*32e00*/  IMAD.MOV.U32 R47, RZ, RZ, R24 ;  /* 0x000000ffff2f7224 */ /* 0x000fce00078e0018 */
.L_x_59912:
[----:B------:R-:W-:Y:S05]  /*32e10*/  BSYNC B1 ;  /* 0x0000000000017941 */ /* 0x000fea0003800000 */
.L_x_59910:
        /* <DEDUP_REMOVED lines=9> */
.L_x_59914:
[----:B------:R-:W-:Y:S01]  /*32eb0*/  IMAD.MOV.U32 R41, RZ, RZ, R42 ;  /* 0x000000ffff297224 */ /* 0x000fe200078e002a */
[----:B------:R-:W-:Y:S01]  /*32ec0*/  MOV R25, R26 ;  /* 0x0000001a00197202 */ /* 0x000fe20000000f00 */
[----:B------:R-:W-:Y:S02]  /*32ed0*/  IMAD.MOV.U32 R42, RZ, RZ, R39 ;  /* 0x000000ffff2a7224 */ /* 0x000fe400078e0027 */
[----:B------:R-:W-:-:S07]  /*32ee0*/  IMAD.MOV.U32 R26, RZ, RZ, R23 ;  /* 0x000000ffff1a7224 */ /* 0x000fce00078e0017 */
.L_x_59915:
[----:B------:R-:W-:Y:S05]  /*32ef0*/  BSYNC B1 ;  /* 0x0000000000017941 */ /* 0x000fea0003800000 */
.L_x_59913:
        /* <DEDUP_REMOVED lines=9> */
.L_x_59917:
[----:B------:R-:W-:Y:S01]  /*32f90*/  IMAD.MOV.U32 R40, RZ, RZ, R41 ;  /* 0x000000ffff287224 */ /* 0x000fe200078e0029 */
[----:B------:R-:W-:Y:S01]  /*32fa0*/  MOV R24, R25 ;  /* 0x0000001900187202 */ /* 0x000fe20000000f00 */
[----:B------:R-:W-:Y:S02]  /*32fb0*/  IMAD.MOV.U32 R41, RZ, RZ, R38 ;  /* 0x000000ffff297224 */ /* 0x000fe400078e0026 */
[----:B------:R-:W-:-:S07]  /*32fc0*/  IMAD.MOV.U32 R25, RZ, RZ, R22 ;  /* 0x000000ffff197224 */ /* 0x000fce00078e0016 */
.L_x_59918:
[----:B------:R-:W-:Y:S05]  /*32fd0*/  BSYNC B1 ;  /* 0x0000000000017941 */ /* 0x000fea0003800000 */
.L_x_59916:
        /* <DEDUP_REMOVED lines=9> */
.L_x_59920:
[----:B------:R-:W-:Y:S01]  /*33070*/  IMAD.MOV.U32 R23, RZ, RZ, R40 ;  /* 0x000000ffff177224 */ /* 0x000fe200078e0028 */
[----:B------:R-:W-:Y:S01]  /*33080*/  MOV R22, R24 ;  /* 0x0000001800167202 */ /* 0x000fe20000000f00 */
[----:B------:R-:W-:Y:S02]  /*33090*/  IMAD.MOV.U32 R40, RZ, RZ, R37 ;  /* 0x000000ffff287224 */ /* 0x000fe400078e0025 */
[----:B------:R-:W-:-:S07]  /*330a0*/  IMAD.MOV.U32 R24, RZ, RZ, R21 ;  /* 0x000000ffff187224 */ /* 0x000fce00078e0015 */
.L_x_59921:
[----:B------:R-:W-:Y:S05]  /*330b0*/  BSYNC B1 ;  /* 0x0000000000017941 */ /* 0x000fea0003800000 */
.L_x_59919:
        /* <DEDUP_REMOVED lines=9> */
.L_x_59923:
[----:B------:R-:W-:Y:S01]  /*33150*/  IMAD.MOV.U32 R37, RZ, RZ, R23 ;  /* 0x000000ffff257224 */ /* 0x000fe200078e0017 */
[----:B------:R-:W-:Y:S01]  /*33160*/  MOV R21, R22 ;  /* 0x0000001600157202 */ /* 0x000fe20000000f00 */
[----:B------:R-:W-:Y:S02]  /*33170*/  IMAD.MOV.U32 R23, RZ, RZ, R20 ;  /* 0x000000ffff177224 */ /* 0x000fe400078e0014 */
[----:B------:R-:W-:-:S07]  /*33180*/  IMAD.MOV.U32 R22, RZ, RZ, R19 ;  /* 0x000000ffff167224 */ /* 0x000fce00078e0013 */
.L_x_59924:
[----:B------:R-:W-:Y:S05]  /*33190*/  BSYNC B1 ;  /* 0x0000000000017941 */ /* 0x000fea0003800000 */
.L_x_59922:
        /* <DEDUP_REMOVED lines=9> */
.L_x_59926:
[----:B------:R-:W-:Y:S01]  /*33230*/  IMAD.MOV.U32 R20, RZ, RZ, R37 ;  /* 0x000000ffff147224 */ /* 0x000fe200078e0025 */
[----:B------:R-:W-:Y:S01]  /*33240*/  MOV R19, R21 ;  /* 0x0000001500137202 */ /* 0x000fe20000000f00 */
[----:B------:R-:W-:Y:S02]  /*33250*/  IMAD.MOV.U32 R37, RZ, RZ, R34 ;  /* 0x000000ffff257224 */ /* 0x000fe400078e0022 */
[----:B------:R-:W-:-:S07]  /*33260*/  IMAD.MOV.U32 R21, RZ, RZ, R18 ;  /* 0x000000ffff157224 */ /* 0x000fce00078e0012 */
.L_x_59927:
[----:B------:R-:W-:Y:S05]  /*33270*/  BSYNC B1 ;  /* 0x0000000000017941 */ /* 0x000fea0003800000 */
.L_x_59925:
        /* <DEDUP_REMOVED lines=9> */
.L_x_59929:
[----:B------:R-:W-:Y:S01]  /*33310*/  IMAD.MOV.U32 R34, RZ, RZ, R20 ;  /* 0x000000ffff227224 */ /* 0x000fe200078e0014 */
[----:B------:R-:W-:Y:S01]  /*33320*/  MOV R18, R19 ;  /* 0x0000001300127202 */ /* 0x000fe20000000f00 */
[----:B------:R-:W-:Y:S02]  /*33330*/  IMAD.MOV.U32 R20, RZ, RZ, R17 ;  /* 0x000000ffff147224 */ /* 0x000fe400078e0011 */
[----:B------:R-:W-:-:S07]  /*33340*/  IMAD.MOV.U32 R19, RZ, RZ, R16 ;  /* 0x000000ffff137224 */ /* 0x000fce00078e0010 */
.L_x_59930:
[----:B------:R-:W-:Y:S05]  /*33350*/  BSYNC B1 ;  /* 0x0000000000017941 */ /* 0x000fea0003800000 */
.L_x_59928:
        /* <DEDUP_REMOVED lines=16> */
.L_x_59932:
[----:B------:R-:W-:Y:S02]  /*33460*/  IMAD.MOV.U32 R38, RZ, RZ, R27 ;  /* 0x000000ffff267224 */ /* 0x000fe400078e001b */
[----:B------:R-:W-:Y:S02]  /*33470*/  IMAD.MOV.U32 R16, RZ, RZ, R43 ;  /* 0x000000ffff107224 */ /* 0x000fe400078e002b */
[----:B------:R-:W-:Y:S02]  /*33480*/  IMAD.MOV.U32 R27, RZ, RZ, R60 ;  /* 0x000000ffff1b7224 */ /* 0x000fe400078e003c */
[----:B------:R-:W-:-:S07]  /*33490*/  IMAD.MOV.U32 R43, RZ, RZ, R36 ;  /* 0x000000ffff2b7224 */ /* 0x000fce00078e0024 */
.L_x_59933:
[----:B------:R-:W-:Y:S05]  /*334a0*/  BSYNC B1 ;  /* 0x0000000000017941 */ /* 0x000fea0003800000 */
.L_x_59931:
        /* <DEDUP_REMOVED lines=9> */
.L_x_59935:
[----:B------:R-:W-:Y:S02]  /*33540*/  IMAD.MOV.U32 R39, RZ, RZ, R38 ;  /* 0x000000ffff277224 */ /* 0x000fe400078e0026 */
[----:B------:R-:W-:Y:S02]  /*33550*/  IMAD.MOV.U32 R17, RZ, RZ, R16 ;  /* 0x000000ffff117224 */ /* 0x000fe400078e0010 */
[----:B------:R-:W-:Y:S02]  /*33560*/  IMAD.MOV.U32 R38, RZ, RZ, R31 ;  /* 0x000000ffff267224 */ /* 0x000fe400078e001f */
[----:B------:R-:W-:-:S07]  /*33570*/  IMAD.MOV.U32 R16, RZ, RZ, R15 ;  /* 0x000000ffff107224 */ /* 0x000fce00078e000f */
.L_x_59936:
[----:B------:R-:W-:Y:S05]  /*33580*/  BSYNC B1 ;  /* 0x0000000000017941 */ /* 0x000fea0003800000 */
.L_x_59934:
        /* <DEDUP_REMOVED lines=9> */
.L_x_59938:
[----:B------:R-:W-:Y:S02]  /*33620*/  IMAD.MOV.U32 R58, RZ, RZ, R39 ;  /* 0x000000ffff3a7224 */ /* 0x000fe400078e0027 */
[----:B------:R-:W-:Y:S02]  /*33630*/  IMAD.MOV.U32 R36, RZ, RZ, R17 ;  /* 0x000000ffff247224 */ /* 0x000fe400078e0011 */
[----:B------:R-:W-:Y:S02]  /*33640*/  IMAD.MOV.U32 R39, RZ, RZ, R32 ;  /* 0x000000ffff277224 */ /* 0x000fe400078e0020 */
[----:B------:R-:W-:-:S07]  /*33650*/  IMAD.MOV.U32 R17, RZ, RZ, R14 ;  /* 0x000000ffff117224 */ /* 0x000fce00078e000e */
.L_x_59939:
[----:B------:R-:W-:Y:S05]  /*33660*/  BSYNC B1 ;  /* 0x0000000000017941 */ /* 0x000fea0003800000 */
.L_x_59937:
        /* <DEDUP_REMOVED lines=9> */
.L_x_59941:
[----:B------:R-:W-:Y:S02]  /*33700*/  IMAD.MOV.U32 R31, RZ, RZ, R58 ;  /* 0x000000ffff1f7224 */ /* 0x000fe400078e003a */
[----:B------:R-:W-:Y:S02]  /*33710*/  IMAD.MOV.U32 R15, RZ, RZ, R36 ;  /* 0x000000ffff0f7224 */ /* 0x000fe400078e0024 */
[----:B------:R-:W-:Y:S02]  /*33720*/  IMAD.MOV.U32 R58, RZ, RZ, R33 ;  /* 0x000000ffff3a7224 */ /* 0x000fe400078e0021 */
[----:B------:R-:W-:-:S07]  /*33730*/  IMAD.MOV.U32 R36, RZ, RZ, R13 ;  /* 0x000000ffff247224 */ /* 0x000fce00078e000d */
.L_x_59942:
[----:B------:R-:W-:Y:S05]  /*33740*/  BSYNC B1 ;  /* 0x0000000000017941 */ /* 0x000fea0003800000 */
.L_x_59940:
        /* <DEDUP_REMOVED lines=9> */
.L_x_59944:
[----:B------:R-:W-:Y:S02]  /*337e0*/  IMAD.MOV.U32 R32, RZ, RZ, R31 ;  /* 0x000000ffff207224 */ /* 0x000fe400078e001f */
[----:B------:R-:W-:Y:S02]  /*337f0*/  IMAD.MOV.U32 R14, RZ, RZ, R15 ;  /* 0x000000ffff0e7224 */ /* 0x000fe400078e000f */
[----:B------:R-:W-:Y:S02]  /*33800*/  IMAD.MOV.U32 R31, RZ, RZ, R28 ;  /* 0x000000ffff1f7224 */ /* 0x000fe400078e001c */
[----:B------:R-:W-:-:S07]  /*33810*/  IMAD.MOV.U32 R15, RZ, RZ, R12 ;  /* 0x000000ffff0f7224 */ /* 0x000fce00078e000c */
.L_x_59945:
[----:B------:R-:W-:Y:S05]  /*33820*/  BSYNC B1 ;  /* 0x0000000000017941 */ /* 0x000fea0003800000 */
.L_x_59943:
        /* <DEDUP_REMOVED lines=9> */
.L_x_59947:
[----:B------:R-:W-:Y:S02]  /*338c0*/  IMAD.MOV.U32 R33, RZ, RZ, R32 ;  /* 0x000000ffff217224 */ /* 0x000fe400078e0020 */
[----:B------:R-:W-:Y:S02]  /*338d0*/  IMAD.MOV.U32 R13, RZ, RZ, R14 ;  /* 0x000000ffff0d7224 */ /* 0x000fe400078e000e */
[----:B------:R-:W-:Y:S02]  /*338e0*/  IMAD.MOV.U32 R32, RZ, RZ, R35 ;  /* 0x000000ffff207224 */ /* 0x000fe400078e0023 */
[----:B------:R-:W-:-:S07]  /*338f0*/  IMAD.MOV.U32 R14, RZ, RZ, R29 ;  /* 0x000000ffff0e7224 */ /* 0x000fce00078e001d */
.L_x_59948:
[----:B------:R-:W-:Y:S05]  /*33900*/  BSYNC B1 ;  /* 0x0000000000017941 */ /* 0x000fea0003800000 */
.L_x_59946:
        /* <DEDUP_REMOVED lines=9> */
.L_x_59950:
[----:B------:R-:W-:Y:S02]  /*339a0*/  IMAD.MOV.U32 R28, RZ, RZ, R33 ;  /* 0x000000ffff1c7224 */ /* 0x000fe400078e0021 */
[----:B------:R-:W-:Y:S02]  /*339b0*/  IMAD.MOV.U32 R12, RZ, RZ, R13 ;  /* 0x000000ffff0c7224 */ /* 0x000fe400078e000d */
[----:B------:R-:W-:Y:S02]  /*339c0*/  IMAD.MOV.U32 R33, RZ, RZ, R54 ;  /* 0x000000ffff217224 */ /* 0x000fe400078e0036 */
[----:B------:R-:W-:-:S07]  /*339d0*/  IMAD.MOV.U32 R13, RZ, RZ, R30 ;  /* 0x000000ffff0d7224 */ /* 0x000fce00078e001e */
.L_x_59951:
[----:B------:R-:W-:Y:S05]  /*339e0*/  BSYNC B1 ;  /* 0x0000000000017941 */ /* 0x000fea0003800000 */
.L_x_59949:
        /* <DEDUP_REMOVED lines=9> */
.L_x_59953:
[----:B------:R-:W-:Y:S02]  /*33a80*/  IMAD.MOV.U32 R35, RZ, RZ, R28 ;  /* 0x000000ffff237224 */ /* 0x000fe400078e001c */
[----:B------:R-:W-:Y:S02]  /*33a90*/  IMAD.MOV.U32 R29, RZ, RZ, R12 ;  /* 0x000000ffff1d7224 */ /* 0x000fe400078e000c */
[----:B------:R-:W-:Y:S02]  /*33aa0*/  IMAD.MOV.U32 R28, RZ, RZ, R49 ;  /* 0x000000ffff1c7224 */ /* 0x000fe400078e0031 */
[----:B------:R-:W-:-:S07]  /*33ab0*/  IMAD.MOV.U32 R12, RZ, RZ, R47 ;  /* 0x000000ffff0c7224 */ /* 0x000fce00078e002f */
.L_x_59954:
[----:B------:R-:W-:Y:S05]  /*33ac0*/  BSYNC B1 ;  /* 0x0000000000017941 */ /* 0x000fea0003800000 */
.L_x_59952:
        /* <DEDUP_REMOVED lines=9> */
.L_x_59956:
[----:B------:R-:W-:Y:S02]  /*33b60*/  IMAD.MOV.U32 R54, RZ, RZ, R35 ;  /* 0x000000ffff367224 */ /* 0x000fe400078e0023 */
[----:B------:R-:W-:Y:S02]  /*33b70*/  IMAD.MOV.U32 R30, RZ, RZ, R29 ;  /* 0x000000ffff1e7224 */ /* 0x000fe400078e001d */
[----:B------:R-:W-:Y:S02]  /*33b80*/  IMAD.MOV.U32 R35, RZ, RZ, R42 ;  /* 0x000000ffff237224 */ /* 0x000fe400078e002a */
[----:B------:R-:W-:-:S07]  /*33b90*/  IMAD.MOV.U32 R29, RZ, RZ, R26 ;  /* 0x000000ffff1d7224 */ /* 0x000fce00078e001a */
.L_x_59957:
[----:B------:R-:W-:Y:S05]  /*33ba0*/  BSYNC B1 ;  /* 0x0000000000017941 */ /* 0x000fea0003800000 */
.L_x_59955:
        /* <DEDUP_REMOVED lines=9> */
.L_x_59959:
[----:B------:R-:W-:Y:S02]  /*33c40*/  IMAD.MOV.U32 R47, RZ, RZ, R54 ;  /* 0x000000ffff2f7224 */ /* 0x000fe400078e0036 */
[----:B------:R-:W-:Y:S02]  /*33c50*/  IMAD.MOV.U32 R45, RZ, RZ, R30 ;  /* 0x000000ffff2d7224 */ /* 0x000fe400078e001e */
[----:B------:R-:W-:Y:S02]  /*33c60*/  IMAD.MOV.U32 R54, RZ, RZ, R41 ;  /* 0x000000ffff367224 */ /* 0x000fe400078e0029 */
[----:B------:R-:W-:-:S07]  /*33c70*/  IMAD.MOV.U32 R30, RZ, RZ, R25 ;  /* 0x000000ffff1e7224 */ /* 0x000fce00078e0019 */
.L_x_59960:
[----:B------:R-:W-:Y:S05]  /*33c80*/  BSYNC B1 ;  /* 0x0000000000017941 */ /* 0x000fea0003800000 */
.L_x_59958:
        /* <DEDUP_REMOVED lines=9> */
.L_x_59962:
[----:B------:R-:W-:Y:S02]  /*33d20*/  IMAD.MOV.U32 R26, RZ, RZ, R47 ;  /* 0x000000ffff1a7224 */ /* 0x000fe400078e002f */
[----:B------:R-:W-:Y:S02]  /*33d30*/  IMAD.MOV.U32 R25, RZ, RZ, R45 ;  /* 0x000000ffff197224 */ /* 0x000fe400078e002d */
[----:B------:R-:W-:Y:S02]  /*33d40*/  IMAD.MOV.U32 R47, RZ, RZ, R40 ;  /* 0x000000ffff2f7224 */ /* 0x000fe400078e0028 */
[----:B------:R-:W-:-:S07]  /*33d50*/  IMAD.MOV.U32 R45, RZ, RZ, R24 ;  /* 0x000000ffff2d7224 */ /* 0x000fce00078e0018 */
.L_x_59963:
[----:B------:R-:W-:Y:S05]  /*33d60*/  BSYNC B1 ;  /* 0x0000000000017941 */ /* 0x000fea0003800000 */
.L_x_59961:
        /* <DEDUP_REMOVED lines=9> */
.L_x_59965:
[----:B------:R-:W-:Y:S02]  /*33e00*/  IMAD.MOV.U32 R40, RZ, RZ, R26 ;  /* 0x000000ffff287224 */ /* 0x000fe400078e001a */
[----:B------:R-:W-:Y:S02]  /*33e10*/  IMAD.MOV.U32 R24, RZ, RZ, R25 ;  /* 0x000000ffff187224 */ /* 0x000fe400078e0019 */
[----:B------:R-:W-:Y:S02]  /*33e20*/  IMAD.MOV.U32 R26, RZ, RZ, R23 ;  /* 0x000000ffff1a7224 */ /* 0x000fe400078e0017 */
[----:B------:R-:W-:-:S07]  /*33e30*/  IMAD.MOV.U32 R25, RZ, RZ, R22 ;  /* 0x000000ffff197224 */ /* 0x000fce00078e0016 */
.L_x_59966:
[----:B------:R-:W-:Y:S05]  /*33e40*/  BSYNC B1 ;  /* 0x0000000000017941 */ /* 0x000fea0003800000 */
.L_x_59964:
        /* <DEDUP_REMOVED lines=9> */
.L_x_59968:
[----:B------:R-:W-:Y:S02]  /*33ee0*/  IMAD.MOV.U32 R23, RZ, RZ, R40 ;  /* 0x000000ffff177224 */ /* 0x000fe400078e0028 */
[----:B------:R-:W-:Y:S02]  /*33ef0*/  IMAD.MOV.U32 R22, RZ, RZ, R24 ;  /* 0x000000ffff167224 */ /* 0x000fe400078e0018 */
[----:B------:R-:W-:Y:S02]  /*33f00*/  IMAD.MOV.U32 R40, RZ, RZ, R37 ;  /* 0x000000ffff287224 */ /* 0x000fe400078e0025 */
[----:B------:R-:W-:-:S07]  /*33f10*/  IMAD.MOV.U32 R24, RZ, RZ, R21 ;  /* 0x000000ffff187224 */ /* 0x000fce00078e0015 */
.L_x_59969:
[----:B------:R-:W-:Y:S05]  /*33f20*/  BSYNC B1 ;  /* 0x0000000000017941 */ /* 0x000fea0003800000 */
.L_x_59967:
        /* <DEDUP_REMOVED lines=9> */
.L_x_59971:
[----:B------:R-:W-:Y:S02]  /*33fc0*/  IMAD.MOV.U32 R37, RZ, RZ, R23 ;  /* 0x000000ffff257224 */ /* 0x000fe400078e0017 */
[----:B------:R-:W-:Y:S02]  /*33fd0*/  IMAD.MOV.U32 R21, RZ, RZ, R22 ;  /* 0x000000ffff157224 */ /* 0x000fe400078e0016 */
[----:B------:R-:W-:Y:S02]  /*33fe0*/  IMAD.MOV.U32 R23, RZ, RZ, R20 ;  /* 0x000000ffff177224 */ /* 0x000fe400078e0014 */
[----:B------:R-:W-:-:S07]  /*33ff0*/  IMAD.MOV.U32 R22, RZ, RZ, R19 ;  /* 0x000000ffff167224 */ /* 0x000fce00078e0013 */
.L_x_59972:
[----:B------:R-:W-:Y:S05]  /*34000*/  BSYNC B1 ;  /* 0x0000000000017941 */ /* 0x000fea0003800000 */
.L_x_59970:
        /* <DEDUP_REMOVED lines=9> */
.L_x_59974:
[----:B------:R-:W-:Y:S02]  /*340a0*/  IMAD.MOV.U32 R20, RZ, RZ, R37 ;  /* 0x000000ffff147224 */ /* 0x000fe400078e0025 */
[----:B------:R-:W-:Y:S02]  /*340b0*/  IMAD.MOV.U32 R19, RZ, RZ, R21 ;  /* 0x000000ffff137224 */ /* 0x000fe400078e0015 */
[----:B------:R-:W-:Y:S02]  /*340c0*/  IMAD.MOV.U32 R37, RZ, RZ, R34 ;  /* 0x000000ffff257224 */ /* 0x000fe400078e0022 */
[----:B------:R-:W-:-:S07]  /*340d0*/  IMAD.MOV.U32 R21, RZ, RZ, R18 ;  /* 0x000000ffff157224 */ /* 0x000fce00078e0012 */
.L_x_59975:
[----:B------:R-:W-:Y:S05]  /*340e0*/  BSYNC B1 ;  /* 0x0000000000017941 */ /* 0x000fea0003800000 */
.L_x_59973:
        /* <DEDUP_REMOVED lines=16> */
.L_x_59977:
[----:B------:R-:W-:Y:S02]  /*341f0*/  IMAD.MOV.U32 R34, RZ, RZ, R27 ;  /* 0x000000ffff227224 */ /* 0x000fe400078e001b */
[----:B------:R-:W-:Y:S01]  /*34200*/  IMAD.MOV.U32 R18, RZ, RZ, R43 ;  /* 0x000000ffff127224 */ /* 0x000fe200078e002b */
[----:B------:R-:W-:Y:S01]  /*34210*/  MOV R43, R16 ;  /* 0x00000010002b7202 */ /* 0x000fe20000000f00 */
[----:B------:R-:W-:-:S07]  /*34220*/  IMAD.MOV.U32 R27, RZ, RZ, R38 ;  /* 0x000000ffff1b7224 */ /* 0x000fce00078e0026 */
.L_x_59978:
[----:B------:R-:W-:Y:S05]  /*34230*/  BSYNC B1 ;  /* 0x0000000000017941 */ /* 0x000fea0003800000 */
.L_x_59976:
        /* <DEDUP_REMOVED lines=9> */
.L_x_59980:
[----:B------:R-:W-:Y:S02]  /*342d0*/  IMAD.MOV.U32 R41, RZ, RZ, R34 ;  /* 0x000000ffff297224 */ /* 0x000fe400078e0022 */
[----:B------:R-:W-:Y:S01]  /*342e0*/  IMAD.MOV.U32 R11, RZ, RZ, R18 ;  /* 0x000000ffff0b7224 */ /* 0x000fe200078e0012 */
[----:B------:R-:W-:Y:S01]  /*342f0*/  MOV R18, R17 ;  /* 0x0000001100127202 */ /* 0x000fe20000000f00 */
[----:B------:R-:W-:-:S07]  /*34300*/  IMAD.MOV.U32 R34, RZ, RZ, R39 ;  /* 0x000000ffff227224 */ /* 0x000fce00078e0027 */
.L_x_59981:
[----:B------:R-:W-:Y:S05]  /*34310*/  BSYNC B1 ;  /* 0x0000000000017941 */ /* 0x000fea0003800000 */
.L_x_59979:
        /* <DEDUP_REMOVED lines=9> */
.L_x_59983:
[----:B------:R-:W-:Y:S02]  /*343b0*/  IMAD.MOV.U32 R38, RZ, RZ, R41 ;  /* 0x000000ffff267224 */ /* 0x000fe400078e0029 */
[----:B------:R-:W-:Y:S01]  /*343c0*/  IMAD.MOV.U32 R16, RZ, RZ, R11 ;  /* 0x000000ffff107224 */ /* 0x000fe200078e000b */
[----:B------:R-:W-:Y:S01]  /*343d0*/  MOV R11, R36 ;  /* 0x00000024000b7202 */ /* 0x000fe20000000f00 */
[----:B------:R-:W-:-:S07]  /*343e0*/  IMAD.MOV.U32 R41, RZ, RZ, R58 ;  /* 0x000000ffff297224 */ /* 0x000fce00078e003a */
.L_x_59984:
[----:B------:R-:W-:Y:S05]  /*343f0*/  BSYNC B1 ;  /* 0x0000000000017941 */ /* 0x000fea0003800000 */
.L_x_59982:
        /* <DEDUP_REMOVED lines=9> */
.L_x_59986:
[----:B------:R-:W-:Y:S02]  /*34490*/  IMAD.MOV.U32 R39, RZ, RZ, R38 ;  /* 0x000000ffff277224 */ /* 0x000fe400078e0026 */
[----:B------:R-:W-:Y:S01]  /*344a0*/  IMAD.MOV.U32 R17, RZ, RZ, R16 ;  /* 0x000000ffff117224 */ /* 0x000fe200078e0010 */
[----:B------:R-:W-:Y:S01]  /*344b0*/  MOV R16, R15 ;  /* 0x0000000f00107202 */ /* 0x000fe20000000f00 */
[----:B------:R-:W-:-:S07]  /*344c0*/  IMAD.MOV.U32 R38, RZ, RZ, R31 ;  /* 0x000000ffff267224 */ /* 0x000fce00078e001f */
.L_x_59987:
[----:B------:R-:W-:Y:S05]  /*344d0*/  BSYNC B1 ;  /* 0x0000000000017941 */ /* 0x000fea0003800000 */
.L_x_59985:
        /* <DEDUP_REMOVED lines=9> */
.L_x_59989:
[----:B------:R-:W-:Y:S02]  /*34570*/  IMAD.MOV.U32 R42, RZ, RZ, R39 ;  /* 0x000000ffff2a7224 */ /* 0x000fe400078e0027 */
[----:B------:R-:W-:Y:S01]  /*34580*/  IMAD.MOV.U32 R36, RZ, RZ, R17 ;  /* 0x000000ffff247224 */ /* 0x000fe200078e0011 */
[----:B------:R-:W-:Y:S01]  /*34590*/  MOV R17, R14 ;  /* 0x0000000e00117202 */ /* 0x000fe20000000f00 */
[----:B------:R-:W-:-:S07]  /*345a0*/  IMAD.MOV.U32 R39, RZ, RZ, R32 ;  /* 0x000000ffff277224 */ /* 0x000fce00078e0020 */
.L_x_59990:
[----:B------:R-:W-:Y:S05]  /*345b0*/  BSYNC B1 ;  /* 0x0000000000017941 */ /* 0x000fea0003800000 */
.L_x_59988:
        /* <DEDUP_REMOVED lines=9> */
.L_x_59992:
[----:B------:R-:W-:Y:S02]  /*34650*/  IMAD.MOV.U32 R31, RZ, RZ, R42 ;  /* 0x000000ffff1f7224 */ /* 0x000fe400078e002a */
[----:B------:R-:W-:Y:S01]  /*34660*/  IMAD.MOV.U32 R15, RZ, RZ, R36 ;  /* 0x000000ffff0f7224 */ /* 0x000fe200078e0024 */
[----:B------:R-:W-:Y:S01]  /*34670*/  MOV R36, R13 ;  /* 0x0000000d00247202 */ /* 0x000fe20000000f00 */
[----:B------:R-:W-:-:S07]  /*34680*/  IMAD.MOV.U32 R42, RZ, RZ, R33 ;  /* 0x000000ffff2a7224 */ /* 0x000fce00078e0021 */
.L_x_59993:
[----:B------:R-:W-:Y:S05]  /*34690*/  BSYNC B1 ;  /* 0x0000000000017941 */ /* 0x000fea0003800000 */
.L_x_59991:
        /* <DEDUP_REMOVED lines=9> */
.L_x_59995:
[----:B------:R-:W-:Y:S02]  /*34730*/  IMAD.MOV.U32 R32, RZ, RZ, R31 ;  /* 0x000000ffff207224 */ /* 0x000fe400078e001f */
[----:B------:R-:W-:Y:S01]  /*34740*/  IMAD.MOV.U32 R14, RZ, RZ, R15 ;  /* 0x000000ffff0e7224 */ /* 0x000fe200078e000f */
[----:B------:R-:W-:Y:S01]  /*34750*/  MOV R15, R12 ;  /* 0x0000000c000f7202 */ /* 0x000fe20000000f00 */
[----:B------:R-:W-:-:S07]  /*34760*/  IMAD.MOV.U32 R31, RZ, RZ, R28 ;  /* 0x000000ffff1f7224 */ /* 0x000fce00078e001c */
.L_x_59996:
[----:B------:R-:W-:Y:S05]  /*34770*/  BSYNC B1 ;  /* 0x0000000000017941 */ /* 0x000fea0003800000 */
.L_x_59994:
        /* <DEDUP_REMOVED lines=9> */
.L_x_59998:
[----:B------:R-:W-:Y:S02]  /*34810*/  IMAD.MOV.U32 R33, RZ, RZ, R32 ;  /* 0x000000ffff217224 */ /* 0x000fe400078e0020 */
[----:B------:R-:W-:Y:S01]  /*34820*/  IMAD.MOV.U32 R13, RZ, RZ, R14 ;  /* 0x000000ffff0d7224 */ /* 0x000fe200078e000e */
[----:B------:R-:W-:Y:S01]  /*34830*/  MOV R14, R29 ;  /* 0x0000001d000e7202 */ /* 0x000fe20000000f00 */
[----:B------:R-:W-:-:S07]  /*34840*/  IMAD.MOV.U32 R32, RZ, RZ, R35 ;  /* 0x000000ffff207224 */ /* 0x000fce00078e0023 */
.L_x_59999:
[----:B------:R-:W-:Y:S05]  /*34850*/  BSYNC B1 ;  /* 0x0000000000017941 */ /* 0x000fea0003800000 */
.L_x_59997:
        /* <DEDUP_REMOVED lines=9> */
.L_x_60001:
[----:B------:R-:W-:Y:S02]  /*348f0*/  IMAD.MOV.U32 R28, RZ, RZ, R33 ;  /* 0x000000ffff1c7224 */ /* 0x000fe400078e0021 */
[----:B------:R-:W-:Y:S01]  /*34900*/  IMAD.MOV.U32 R12, RZ, RZ, R13 ;  /* 0x000000ffff0c7224 */ /* 0x000fe200078e000d */
[----:B------:R-:W-:Y:S01]  /*34910*/  MOV R13, R30 ;  /* 0x0000001e000d7202 */ /* 0x000fe20000000f00 */
[----:B------:R-:W-:-:S07]  /*34920*/  IMAD.MOV.U32 R33, RZ, RZ, R54 ;  /* 0x000000ffff217224 */ /* 0x000fce00078e0036 */
.L_x_60002:
[----:B------:R-:W-:Y:S05]  /*34930*/  BSYNC B1 ;  /* 0x0000000000017941 */ /* 0x000fea0003800000 */
.L_x_60000:
        /* <DEDUP_REMOVED lines=9> */
.L_x_60004:
[----:B------:R-:W-:Y:S02]  /*349d0*/  IMAD.MOV.U32 R29, RZ, RZ, R28 ;  /* 0x000000ffff1d7224 */ /* 0x000fe400078e001c */
[----:B------:R-:W-:Y:S01]  /*349e0*/  IMAD.MOV.U32 R30, RZ, RZ, R12 ;  /* 0x000000ffff1e7224 */ /* 0x000fe200078e000c */
[----:B------:R-:W-:Y:S01]  /*349f0*/  MOV R12, R45 ;  /* 0x0000002d000c7202 */ /* 0x000fe20000000f00 */
[----:B------:R-:W-:-:S07]  /*34a00*/  IMAD.MOV.U32 R28, RZ, RZ, R47 ;  /* 0x000000ffff1c7224 */ /* 0x000fce00078e002f */
.L_x_60005:
[----:B------:R-:W-:Y:S05]  /*34a10*/  BSYNC B1 ;  /* 0x0000000000017941 */ /* 0x000fea0003800000 */
.L_x_60003:
        /* <DEDUP_REMOVED lines=9> */
.L_x_60007:
[----:B------:R-:W-:Y:S02]  /*34ab0*/  IMAD.MOV.U32 R45, RZ, RZ, R29 ;  /* 0x000000ffff2d7224 */ /* 0x000fe400078e001d */
[----:B------:R-:W-:Y:S01]  /*34ac0*/  IMAD.MOV.U32 R35, RZ, RZ, R30 ;  /* 0x000000ffff237224 */ /* 0x000fe200078e001e */
[----:B------:R-:W-:Y:S01]  /*34ad0*/  MOV R30, R25 ;  /* 0x00000019001e7202 */ /* 0x000fe20000000f00 */
[----:B------:R-:W-:-:S07]  /*34ae0*/  IMAD.MOV.U32 R29, RZ, RZ, R26 ;  /* 0x000000ffff1d7224 */ /* 0x000fce00078e001a */
.L_x_60008:
[----:B------:R-:W-:Y:S05]  /*34af0*/  BSYNC B1 ;  /* 0x0000000000017941 */ /* 0x000fea0003800000 */
.L_x_60006:
        /* <DEDUP_REMOVED lines=9> */
.L_x_60010:
[----:B------:R-:W-:Y:S02]  /*34b90*/  IMAD.MOV.U32 R26, RZ, RZ, R45 ;  /* 0x000000ffff1a7224 */ /* 0x000fe400078e002d */
[----:B------:R-:W-:Y:S01]  /*34ba0*/  IMAD.MOV.U32 R25, RZ, RZ, R35 ;  /* 0x000000ffff197224 */ /* 0x000fe200078e0023 */
[----:B------:R-:W-:Y:S01]  /*34bb0*/  MOV R35, R24 ;  /* 0x0000001800237202 */ /* 0x000fe20000000f00 */
[----:B------:R-:W-:-:S07]  /*34bc0*/  IMAD.MOV.U32 R45, RZ, RZ, R40 ;  /* 0x000000ffff2d7224 */ /* 0x000fce00078e0028 */
.L_x_60011:
[----:B------:R-:W-:Y:S05]  /*34bd0*/  BSYNC B1 ;  /* 0x0000000000017941 */ /* 0x000fea0003800000 */
.L_x_60009:
        /* <DEDUP_REMOVED lines=9> */
.L_x_60013:
[----:B------:R-:W-:Y:S02]  /*34c70*/  IMAD.MOV.U32 R40, RZ, RZ, R26 ;  /* 0x000000ffff287224 */ /* 0x000fe400078e001a */
[----:B------:R-:W-:Y:S01]  /*34c80*/  IMAD.MOV.U32 R24, RZ, RZ, R25 ;  /* 0x000000ffff187224 */ /* 0x000fe200078e0019 */
[----:B------:R-:W-:Y:S01]  /*34c90*/  MOV R25, R22 ;  /* 0x0000001600197202 */ /* 0x000fe20000000f00 */
[----:B------:R-:W-:-:S07]  /*34ca0*/  IMAD.MOV.U32 R26, RZ, RZ, R23 ;  /* 0x000000ffff1a7224 */ /* 0x000fce00078e0017 */
.L_x_60014:
[----:B------:R-:W-:Y:S05]  /*34cb0*/  BSYNC B1 ;  /* 0x0000000000017941 */ /* 0x000fea0003800000 */
.L_x_60012:
        /* <DEDUP_REMOVED lines=9> */
.L_x_60016:
[----:B------:R-:W-:Y:S02]  /*34d50*/  IMAD.MOV.U32 R23, RZ, RZ, R40 ;  /* 0x000000ffff177224 */ /* 0x000fe400078e0028 */
[----:B------:R-:W-:Y:S01]  /*34d60*/  IMAD.MOV.U32 R22, RZ, RZ, R24 ;  /* 0x000000ffff167224 */ /* 0x000fe200078e0018 */
[----:B------:R-:W-:Y:S01]  /*34d70*/  MOV R24, R21 ;  /* 0x0000001500187202 */ /* 0x000fe20000000f00 */
[----:B------:R-:W-:-:S07]  /*34d80*/  IMAD.MOV.U32 R40, RZ, RZ, R37 ;  /* 0x000000ffff287224 */ /* 0x000fce00078e0025 */
.L_x_60017:
[----:B------:R-:W-:Y:S05]  /*34d90*/  BSYNC B1 ;  /* 0x0000000000017941 */ /* 0x000fea0003800000 */
.L_x_60015:
        /* <DEDUP_REMOVED lines=9> */
.L_x_60019:
[----:B------:R-:W-:Y:S02]  /*34e30*/  IMAD.MOV.U32 R37, RZ, RZ, R23 ;  /* 0x000000ffff257224 */ /* 0x000fe400078e0017 */
[----:B------:R-:W-:Y:S01]  /*34e40*/  IMAD.MOV.U32 R21, RZ, RZ, R22 ;  /* 0x000000ffff157224 */ /* 0x000fe200078e0016 */
[----:B------:R-:W-:Y:S01]  /*34e50*/  MOV R22, R19 ;  /* 0x0000001300167202 */ /* 0x000fe20000000f00 */
[----:B------:R-:W-:-:S07]  /*34e60*/  IMAD.MOV.U32 R23, RZ, RZ, R20 ;  /* 0x000000ffff177224 */ /* 0x000fce00078e0014 */
.L_x_60020:
[----:B------:R-:W-:Y:S05]  /*34e70*/  BSYNC B1 ;  /* 0x0000000000017941 */ /* 0x000fea0003800000 */
.L_x_60018:
        /* <DEDUP_REMOVED lines=16> */
.L_x_60022:
[----:B------:R-:W-:Y:S01]  /*34f80*/  IMAD.MOV.U32 R52, RZ, RZ, R27 ;  /* 0x000000ffff347224 */ /* 0x000fe200078e001b */
[----:B------:R-:W-:Y:S01]  /*34f90*/  MOV R20, R43 ;  /* 0x0000002b00147202 */ /* 0x000fe20000000f00 */
[----:B------:R-:W-:Y:S02]  /*34fa0*/  IMAD.MOV.U32 R27, RZ, RZ, R34 ;  /* 0x000000ffff1b7224 */ /* 0x000fe400078e0022 */
[----:B------:R-:W-:-:S07]  /*34fb0*/  IMAD.MOV.U32 R43, RZ, RZ, R18 ;  /* 0x000000ffff2b7224 */ /* 0x000fce00078e0012 */
.L_x_60023:
[----:B------:R-:W-:Y:S05]  /*34fc0*/  BSYNC B1 ;  /* 0x0000000000017941 */ /* 0x000fea0003800000 */
.L_x_60021:
        /* <DEDUP_REMOVED lines=9> */
.L_x_60025:
[----:B------:R-:W-:Y:S01]  /*35060*/  IMAD.MOV.U32 R19, RZ, RZ, R52 ;  /* 0x000000ffff137224 */ /* 0x000fe200078e0034 */
[----:B------:R-:W-:Y:S01]  /*35070*/  MOV R9, R20 ;  /* 0x0000001400097202 */ /* 0x000fe20000000f00 */
[----:B------:R-:W-:Y:S02]  /*35080*/  IMAD.MOV.U32 R52, RZ, RZ, R41 ;  /* 0x000000ffff347224 */ /* 0x000fe400078e0029 */
[----:B------:R-:W-:-:S07]  /*35090*/  IMAD.MOV.U32 R20, RZ, RZ, R11 ;  /* 0x000000ffff147224 */ /* 0x000fce00078e000b */
.L_x_60026:
[----:B------:R-:W-:Y:S05]  /*350a0*/  BSYNC B1 ;  /* 0x0000000000017941 */ /* 0x000fea0003800000 */
.L_x_60024:
        /* <DEDUP_REMOVED lines=9> */
.L_x_60028:
[----:B------:R-:W-:Y:S01]  /*35140*/  IMAD.MOV.U32 R34, RZ, RZ, R19 ;  /* 0x000000ffff227224 */ /* 0x000fe200078e0013 */
[----:B------:R-:W-:Y:S01]  /*35150*/  MOV R18, R9 ;  /* 0x0000000900127202 */ /* 0x000fe20000000f00 */
[----:B------:R-:W-:Y:S02]  /*35160*/  IMAD.MOV.U32 R19, RZ, RZ, R38 ;  /* 0x000000ffff137224 */ /* 0x000fe400078e0026 */
[----:B------:R-:W-:-:S07]  /*35170*/  IMAD.MOV.U32 R9, RZ, RZ, R16 ;  /* 0x000000ffff097224 */ /* 0x000fce00078e0010 */
.L_x_60029:
[----:B------:R-:W-:Y:S05]  /*35180*/  BSYNC B1 ;  /* 0x0000000000017941 */ /* 0x000fea0003800000 */
.L_x_60027:
        /* <DEDUP_REMOVED lines=9> */
.L_x_60031:
[----:B------:R-:W-:Y:S01]  /*35220*/  IMAD.MOV.U32 R41, RZ, RZ, R34 ;  /* 0x000000ffff297224 */ /* 0x000fe200078e0022 */
[----:B------:R-:W-:Y:S01]  /*35230*/  MOV R11, R18 ;  /* 0x00000012000b7202 */ /* 0x000fe20000000f00 */
[----:B------:R-:W-:Y:S02]  /*35240*/  IMAD.MOV.U32 R34, RZ, RZ, R39 ;  /* 0x000000ffff227224 */ /* 0x000fe400078e0027 */
[----:B------:R-:W-:-:S07]  /*35250*/  IMAD.MOV.U32 R18, RZ, RZ, R17 ;  /* 0x000000ffff127224 */ /* 0x000fce00078e0011 */
.L_x_60032:
[----:B------:R-:W-:Y:S05]  /*35260*/  BSYNC B1 ;  /* 0x0000000000017941 */ /* 0x000fea0003800000 */
.L_x_60030:
        /* <DEDUP_REMOVED lines=9> */
.L_x_60034:
[----:B------:R-:W-:Y:S01]  /*35300*/  IMAD.MOV.U32 R38, RZ, RZ, R41 ;  /* 0x000000ffff267224 */ /* 0x000fe200078e0029 */
[----:B------:R-:W-:Y:S01]  /*35310*/  MOV R16, R11 ;  /* 0x0000000b00107202 */ /* 0x000fe20000000f00 */
[----:B------:R-:W-:Y:S02]  /*35320*/  IMAD.MOV.U32 R41, RZ, RZ, R42 ;  /* 0x000000ffff297224 */ /* 0x000fe400078e002a */
[----:B------:R-:W-:-:S07]  /*35330*/  IMAD.MOV.U32 R11, RZ, RZ, R36 ;  /* 0x000000ffff0b7224 */ /* 0x000fce00078e0024 */
.L_x_60035:
[----:B------:R-:W-:Y:S05]  /*35340*/  BSYNC B1 ;  /* 0x0000000000017941 */ /* 0x000fea0003800000 */
.L_x_60033:
        /* <DEDUP_REMOVED lines=9> */
.L_x_60037:
[----:B------:R-:W-:Y:S01]  /*353e0*/  IMAD.MOV.U32 R39, RZ, RZ, R38 ;  /* 0x000000ffff277224 */ /* 0x000fe200078e0026 */
[----:B------:R-:W-:Y:S01]  /*353f0*/  MOV R17, R16 ;  /* 0x0000001000117202 */ /* 0x000fe20000000f00 */
[----:B------:R-:W-:Y:S02]  /*35400*/  IMAD.MOV.U32 R38, RZ, RZ, R31 ;  /* 0x000000ffff267224 */ /* 0x000fe400078e001f */
[----:B------:R-:W-:-:S07]  /*35410*/  IMAD.MOV.U32 R16, RZ, RZ, R15 ;  /* 0x000000ffff107224 */ /* 0x000fce00078e000f */
.L_x_60038:
[----:B------:R-:W-:Y:S05]  /*35420*/  BSYNC B1 ;  /* 0x0000000000017941 */ /* 0x000fea0003800000 */
.L_x_60036:
        /* <DEDUP_REMOVED lines=9> */
.L_x_60040:
[----:B------:R-:W-:Y:S01]  /*354c0*/  IMAD.MOV.U32 R42, RZ, RZ, R39 ;  /* 0x000000ffff2a7224 */ /* 0x000fe200078e0027 */
[----:B------:R-:W-:Y:S01]  /*354d0*/  MOV R36, R17 ;  /* 0x0000001100247202 */ /* 0x000fe20000000f00 */
[----:B------:R-:W-:Y:S02]  /*354e0*/  IMAD.MOV.U32 R39, RZ, RZ, R32 ;  /* 0x000000ffff277224 */ /* 0x000fe400078e0020 */
[----:B------:R-:W-:-:S07]  /*354f0*/  IMAD.MOV.U32 R17, RZ, RZ, R14 ;  /* 0x000000ffff117224 */ /* 0x000fce00078e000e */
.L_x_60041:
[----:B------:R-:W-:Y:S05]  /*35500*/  BSYNC B1 ;  /* 0x0000000000017941 */ /* 0x000fea0003800000 */
.L_x_60039:
        /* <DEDUP_REMOVED lines=9> */
.L_x_60043:
[----:B------:R-:W-:Y:S01]  /*355a0*/  IMAD.MOV.U32 R31, RZ, RZ, R42 ;  /* 0x000000ffff1f7224 */ /* 0x000fe200078e002a */
[----:B------:R-:W-:Y:S01]  /*355b0*/  MOV R15, R36 ;  /* 0x00000024000f7202 */ /* 0x000fe20000000f00 */
[----:B------:R-:W-:Y:S02]  /*355c0*/  IMAD.MOV.U32 R42, RZ, RZ, R33 ;  /* 0x000000ffff2a7224 */ /* 0x000fe400078e0021 */
[----:B------:R-:W-:-:S07]  /*355d0*/  IMAD.MOV.U32 R36, RZ, RZ, R13 ;  /* 0x000000ffff247224 */ /* 0x000fce00078e000d */
.L_x_60044:
[----:B------:R-:W-:Y:S05]  /*355e0*/  BSYNC B1 ;  /* 0x0000000000017941 */ /* 0x000fea0003800000 */
.L_x_60042:
        /* <DEDUP_REMOVED lines=9> */
.L_x_60046:
[----:B------:R-:W-:Y:S01]  /*35680*/  IMAD.MOV.U32 R14, RZ, RZ, R31 ;  /* 0x000000ffff0e7224 */ /* 0x000fe200078e001f */
[----:B------:R-:W-:Y:S01]  /*35690*/  MOV R13, R15 ;  /* 0x0000000f000d7202 */ /* 0x000fe20000000f00 */
[----:B------:R-:W-:Y:S02]  /*356a0*/  IMAD.MOV.U32 R31, RZ, RZ, R28 ;  /* 0x000000ffff1f7224 */ /* 0x000fe400078e001c */
[----:B------:R-:W-:-:S07]  /*356b0*/  IMAD.MOV.U32 R15, RZ, RZ, R12 ;  /* 0x000000ffff0f7224 */ /* 0x000fce00078e000c */
.L_x_60047:
[----:B------:R-:W-:Y:S05]  /*356c0*/  BSYNC B1 ;  /* 0x0000000000017941 */ /* 0x000fea0003800000 */
.L_x_60045:
        /* <DEDUP_REMOVED lines=9> */
.L_x_60049:
[----:B------:R-:W-:Y:S01]  /*35760*/  IMAD.MOV.U32 R28, RZ, RZ, R14 ;  /* 0x000000ffff1c7224 */ /* 0x000fe200078e000e */
[----:B------:R-:W-:Y:S01]  /*35770*/  MOV R12, R13 ;  /* 0x0000000d000c7202 */ /* 0x000fe20000000f00 */
[----:B------:R-:W-:Y:S02]  /*35780*/  IMAD.MOV.U32 R14, RZ, RZ, R29 ;  /* 0x000000ffff0e7224 */ /* 0x000fe400078e001d */
[----:B------:R-:W-:-:S07]  /*35790*/  IMAD.MOV.U32 R13, RZ, RZ, R30 ;  /* 0x000000ffff0d7224 */ /* 0x000fce00078e001e */
.L_x_60050:
[----:B------:R-:W-:Y:S05]  /*357a0*/  BSYNC B1 ;  /* 0x0000000000017941 */ /* 0x000fea0003800000 */
.L_x_60048:
        /* <DEDUP_REMOVED lines=9> */
.L_x_60052:
[----:B------:R-:W-:Y:S01]  /*35840*/  IMAD.MOV.U32 R29, RZ, RZ, R28 ;  /* 0x000000ffff1d7224 */ /* 0x000fe200078e001c */
[----:B------:R-:W-:Y:S01]  /*35850*/  MOV R30, R12 ;  /* 0x0000000c001e7202 */ /* 0x000fe20000000f00 */
[----:B------:R-:W-:Y:S02]  /*35860*/  IMAD.MOV.U32 R28, RZ, RZ, R45 ;  /* 0x000000ffff1c7224 */ /* 0x000fe400078e002d */
[----:B------:R-:W-:-:S07]  /*35870*/  IMAD.MOV.U32 R12, RZ, RZ, R35 ;  /* 0x000000ffff0c7224 */ /* 0x000fce00078e0023 */
.L_x_60053:
[----:B------:R-:W-:Y:S05]  /*35880*/  BSYNC B1 ;  /* 0x0000000000017941 */ /* 0x000fea0003800000 */
.L_x_60051:
        /* <DEDUP_REMOVED lines=9> */
.L_x_60055:
[----:B------:R-:W-:Y:S01]  /*35920*/  IMAD.MOV.U32 R35, RZ, RZ, R29 ;  /* 0x000000ffff237224 */ /* 0x000fe200078e001d */
[----:B------:R-:W-:Y:S01]  /*35930*/  MOV R33, R30 ;  /* 0x0000001e00217202 */ /* 0x000fe20000000f00 */
[----:B------:R-:W-:Y:S02]  /*35940*/  IMAD.MOV.U32 R29, RZ, RZ, R26 ;  /* 0x000000ffff1d7224 */ /* 0x000fe400078e001a */
[----:B------:R-:W-:-:S07]  /*35950*/  IMAD.MOV.U32 R30, RZ, RZ, R25 ;  /* 0x000000ffff1e7224 */ /* 0x000fce00078e0019 */
.L_x_60056:
[----:B------:R-:W-:Y:S05]  /*35960*/  BSYNC B1 ;  /* 0x0000000000017941 */ /* 0x000fea0003800000 */
.L_x_60054:
        /* <DEDUP_REMOVED lines=9> */
.L_x_60058:
[----:B------:R-:W-:Y:S01]  /*35a00*/  IMAD.MOV.U32 R26, RZ, RZ, R35 ;  /* 0x000000ffff1a7224 */ /* 0x000fe200078e0023 */
[----:B------:R-:W-:Y:S01]  /*35a10*/  MOV R25, R33 ;  /* 0x0000002100197202 */ /* 0x000fe20000000f00 */
[----:B------:R-:W-:Y:S02]  /*35a20*/  IMAD.MOV.U32 R35, RZ, RZ, R40 ;  /* 0x000000ffff237224 */ /* 0x000fe400078e0028 */
[----:B------:R-:W-:-:S07]  /*35a30*/  IMAD.MOV.U32 R33, RZ, RZ, R24 ;  /* 0x000000ffff217224 */ /* 0x000fce00078e0018 */
.L_x_60059:
[----:B------:R-:W-:Y:S05]  /*35a40*/  BSYNC B1 ;  /* 0x0000000000017941 */ /* 0x000fea0003800000 */
.L_x_60057:
        /* <DEDUP_REMOVED lines=9> */
.L_x_60061:
[----:B------:R-:W-:Y:S01]  /*35ae0*/  IMAD.MOV.U32 R32, RZ, RZ, R26 ;  /* 0x000000ffff207224 */ /* 0x000fe200078e001a */
[----:B------:R-:W-:Y:S01]  /*35af0*/  MOV R24, R25 ;  /* 0x0000001900187202 */ /* 0x000fe20000000f00 */
[----:B------:R-:W-:Y:S02]  /*35b00*/  IMAD.MOV.U32 R26, RZ, RZ, R23 ;  /* 0x000000ffff1a7224 */ /* 0x000fe400078e0017 */
[----:B------:R-:W-:-:S07]  /*35b10*/  IMAD.MOV.U32 R25, RZ, RZ, R22 ;  /* 0x000000ffff197224 */ /* 0x000fce00078e0016 */
.L_x_60062:
[----:B------:R-:W-:Y:S05]  /*35b20*/  BSYNC B1 ;  /* 0x0000000000017941 */ /* 0x000fea0003800000 */
.L_x_60060:
        /* <DEDUP_REMOVED lines=9> */
.L_x_60064:
[----:B------:R-:W-:Y:S01]  /*35bc0*/  IMAD.MOV.U32 R23, RZ, RZ, R32 ;  /* 0x000000ffff177224 */ /* 0x000fe200078e0020 */
[----:B------:R-:W-:Y:S01]  /*35bd0*/  MOV R22, R24 ;  /* 0x0000001800167202 */ /* 0x000fe20000000f00 */
[----:B------:R-:W-:Y:S02]  /*35be0*/  IMAD.MOV.U32 R32, RZ, RZ, R37 ;  /* 0x000000ffff207224 */ /* 0x000fe400078e0025 */
[----:B------:R-:W-:-:S07]  /*35bf0*/  IMAD.MOV.U32 R24, RZ, RZ, R21 ;  /* 0x000000ffff187224 */ /* 0x000fce00078e0015 */
.L_x_60065:
[----:B------:R-:W-:Y:S05]  /*35c00*/  BSYNC B1 ;  /* 0x0000000000017941 */ /* 0x000fea0003800000 */
.L_x_60063:
        /* <DEDUP_REMOVED lines=16> */
.L_x_60067:
[----:B------:R-:W-:Y:S02]  /*35d10*/  IMAD.MOV.U32 R50, RZ, RZ, R27 ;  /* 0x000000ffff327224 */ /* 0x000fe400078e001b */
[----:B------:R-:W-:Y:S02]  /*35d20*/  IMAD.MOV.U32 R40, RZ, RZ, R43 ;  /* 0x000000ffff287224 */ /* 0x000fe400078e002b */
[----:B------:R-:W-:Y:S02]  /*35d30*/  IMAD.MOV.U32 R27, RZ, RZ, R52 ;  /* 0x000000ffff1b7224 */ /* 0x000fe400078e0034 */
[----:B------:R-:W-:-:S07]  /*35d40*/  IMAD.MOV.U32 R43, RZ, RZ, R20 ;  /* 0x000000ffff2b7224 */ /* 0x000fce00078e0014 */
.L_x_60068:
[----:B------:R-:W-:Y:S05]  /*35d50*/  BSYNC B1 ;  /* 0x0000000000017941 */ /* 0x000fea0003800000 */
.L_x_60066:
        /* <DEDUP_REMOVED lines=9> */
.L_x_60070:
[----:B------:R-:W-:Y:S02]  /*35df0*/  IMAD.MOV.U32 R21, RZ, RZ, R50 ;  /* 0x000000ffff157224 */ /* 0x000fe400078e0032 */
[----:B------:R-:W-:Y:S02]  /*35e00*/  IMAD.MOV.U32 R7, RZ, RZ, R40 ;  /* 0x000000ffff077224 */ /* 0x000fe400078e0028 */
[----:B------:R-:W-:Y:S02]  /*35e10*/  IMAD.MOV.U32 R50, RZ, RZ, R19 ;  /* 0x000000ffff327224 */ /* 0x000fe400078e0013 */
[----:B------:R-:W-:-:S07]  /*35e20*/  IMAD.MOV.U32 R40, RZ, RZ, R9 ;  /* 0x000000ffff287224 */ /* 0x000fce00078e0009 */
.L_x_60071:
[----:B------:R-:W-:Y:S05]  /*35e30*/  BSYNC B1 ;  /* 0x0000000000017941 */ /* 0x000fea0003800000 */
.L_x_60069:
        /* <DEDUP_REMOVED lines=9> */
.L_x_60073:
[----:B------:R-:W-:Y:S02]  /*35ed0*/  IMAD.MOV.U32 R52, RZ, RZ, R21 ;  /* 0x000000ffff347224 */ /* 0x000fe400078e0015 */
[----:B------:R-:W-:Y:S02]  /*35ee0*/  IMAD.MOV.U32 R20, RZ, RZ, R7 ;  /* 0x000000ffff147224 */ /* 0x000fe400078e0007 */
[----:B------:R-:W-:Y:S02]  /*35ef0*/  IMAD.MOV.U32 R21, RZ, RZ, R34 ;  /* 0x000000ffff157224 */ /* 0x000fe400078e0022 */
[----:B------:R-:W-:-:S07]  /*35f00*/  IMAD.MOV.U32 R7, RZ, RZ, R18 ;  /* 0x000000ffff077224 */ /* 0x000fce00078e0012 */
.L_x_60074:
[----:B------:R-:W-:Y:S05]  /*35f10*/  BSYNC B1 ;  /* 0x0000000000017941 */ /* 0x000fea0003800000 */
.L_x_60072:
        /* <DEDUP_REMOVED lines=9> */
.L_x_60076:
[----:B------:R-:W-:Y:S02]  /*35fb0*/  IMAD.MOV.U32 R19, RZ, RZ, R52 ;  /* 0x000000ffff137224 */ /* 0x000fe400078e0034 */
[----:B------:R-:W-:Y:S02]  /*35fc0*/  IMAD.MOV.U32 R9, RZ, RZ, R20 ;  /* 0x000000ffff097224 */ /* 0x000fe400078e0014 */
[----:B------:R-:W-:Y:S02]  /*35fd0*/  IMAD.MOV.U32 R52, RZ, RZ, R41 ;  /* 0x000000ffff347224 */ /* 0x000fe400078e0029 */
[----:B------:R-:W-:-:S07]  /*35fe0*/  IMAD.MOV.U32 R20, RZ, RZ, R11 ;  /* 0x000000ffff147224 */ /* 0x000fce00078e000b */
.L_x_60077:
[----:B------:R-:W-:Y:S05]  /*35ff0*/  BSYNC B1 ;  /* 0x0000000000017941 */ /* 0x000fea0003800000 */
.L_x_60075:
        /* <DEDUP_REMOVED lines=9> */
.L_x_60079:
[----:B------:R-:W-:Y:S02]  /*36090*/  IMAD.MOV.U32 R34, RZ, RZ, R19 ;  /* 0x000000ffff227224 */ /* 0x000fe400078e0013 */
[----:B------:R-:W-:Y:S02]  /*360a0*/  IMAD.MOV.U32 R18, RZ, RZ, R9 ;  /* 0x000000ffff127224 */ /* 0x000fe400078e0009 */
[----:B------:R-:W-:Y:S02]  /*360b0*/  IMAD.MOV.U32 R19, RZ, RZ, R38 ;  /* 0x000000ffff137224 */ /* 0x000fe400078e0026 */
[----:B------:R-:W-:-:S07]  /*360c0*/  IMAD.MOV.U32 R9, RZ, RZ, R16 ;  /* 0x000000ffff097224 */ /* 0x000fce00078e0010 */
.L_x_60080:
[----:B------:R-:W-:Y:S05]  /*360d0*/  BSYNC B1 ;  /* 0x0000000000017941 */ /* 0x000fea0003800000 */
.L_x_60078:
        /* <DEDUP_REMOVED lines=9> */
.L_x_60082:
[----:B------:R-:W-:Y:S02]  /*36170*/  IMAD.MOV.U32 R37, RZ, RZ, R34 ;  /* 0x000000ffff257224 */ /* 0x000fe400078e0022 */
[----:B------:R-:W-:Y:S02]  /*36180*/  IMAD.MOV.U32 R11, RZ, RZ, R18 ;  /* 0x000000ffff0b7224 */ /* 0x000fe400078e0012 */
[----:B------:R-:W-:Y:S02]  /*36190*/  IMAD.MOV.U32 R34, RZ, RZ, R39 ;  /* 0x000000ffff227224 */ /* 0x000fe400078e0027 */
[----:B------:R-:W-:-:S07]  /*361a0*/  IMAD.MOV.U32 R18, RZ, RZ, R17 ;  /* 0x000000ffff127224 */ /* 0x000fce00078e0011 */
.L_x_60083:
[----:B------:R-:W-:Y:S05]  /*361b0*/  BSYNC B1 ;  /* 0x0000000000017941 */ /* 0x000fea0003800000 */
.L_x_60081:
        /* <DEDUP_REMOVED lines=9> */
.L_x_60085:
[----:B------:R-:W-:Y:S02]  /*36250*/  IMAD.MOV.U32 R38, RZ, RZ, R37 ;  /* 0x000000ffff267224 */ /* 0x000fe400078e0025 */
[----:B------:R-:W-:Y:S02]  /*36260*/  IMAD.MOV.U32 R16, RZ, RZ, R11 ;  /* 0x000000ffff107224 */ /* 0x000fe400078e000b */
[----:B------:R-:W-:Y:S02]  /*36270*/  IMAD.MOV.U32 R37, RZ, RZ, R42 ;  /* 0x000000ffff257224 */ /* 0x000fe400078e002a */
[----:B------:R-:W-:-:S07]  /*36280*/  IMAD.MOV.U32 R11, RZ, RZ, R36 ;  /* 0x000000ffff0b7224 */ /* 0x000fce00078e0024 */
.L_x_60086:
[----:B------:R-:W-:Y:S05]  /*36290*/  BSYNC B1 ;  /* 0x0000000000017941 */ /* 0x000fea0003800000 */
.L_x_60084:
        /* <DEDUP_REMOVED lines=9> */
.L_x_60088:
[----:B------:R-:W-:Y:S02]  /*36330*/  IMAD.MOV.U32 R17, RZ, RZ, R38 ;  /* 0x000000ffff117224 */ /* 0x000fe400078e0026 */
[----:B------:R-:W-:Y:S02]  /*36340*/  IMAD.MOV.U32 R36, RZ, RZ, R16 ;  /* 0x000000ffff247224 */ /* 0x000fe400078e0010 */
[----:B------:R-:W-:Y:S02]  /*36350*/  IMAD.MOV.U32 R38, RZ, RZ, R31 ;  /* 0x000000ffff267224 */ /* 0x000fe400078e001f */
[----:B------:R-:W-:-:S07]  /*36360*/  IMAD.MOV.U32 R16, RZ, RZ, R15 ;  /* 0x000000ffff107224 */ /* 0x000fce00078e000f */
.L_x_60089:
[----:B------:R-:W-:Y:S05]  /*36370*/  BSYNC B1 ;  /* 0x0000000000017941 */ /* 0x000fea0003800000 */
.L_x_60087:
        /* <DEDUP_REMOVED lines=9> */
.L_x_60091:
[----:B------:R-:W-:Y:S02]  /*36410*/  IMAD.MOV.U32 R31, RZ, RZ, R17 ;  /* 0x000000ffff1f7224 */ /* 0x000fe400078e0011 */
[----:B------:R-:W-:Y:S02]  /*36420*/  IMAD.MOV.U32 R15, RZ, RZ, R36 ;  /* 0x000000ffff0f7224 */ /* 0x000fe400078e0024 */
[----:B------:R-:W-:Y:S02]  /*36430*/  IMAD.MOV.U32 R17, RZ, RZ, R14 ;  /* 0x000000ffff117224 */ /* 0x000fe400078e000e */
[----:B------:R-:W-:-:S07]  /*36440*/  IMAD.MOV.U32 R36, RZ, RZ, R13 ;  /* 0x000000ffff247224 */ /* 0x000fce00078e000d */
.L_x_60092:
[----:B------:R-:W-:Y:S05]  /*36450*/  BSYNC B1 ;  /* 0x0000000000017941 */ /* 0x000fea0003800000 */
.L_x_60090:
        /* <DEDUP_REMOVED lines=9> */
.L_x_60094:
[----:B------:R-:W-:Y:S02]  /*364f0*/  IMAD.MOV.U32 R14, RZ, RZ, R31 ;  /* 0x000000ffff0e7224 */ /* 0x000fe400078e001f */
[----:B------:R-:W-:Y:S02]  /*36500*/  IMAD.MOV.U32 R13, RZ, RZ, R15 ;  /* 0x000000ffff0d7224 */ /* 0x000fe400078e000f */
[----:B------:R-:W-:Y:S02]  /*36510*/  IMAD.MOV.U32 R31, RZ, RZ, R28 ;  /* 0x000000ffff1f7224 */ /* 0x000fe400078e001c */
[----:B------:R-:W-:-:S07]  /*36520*/  IMAD.MOV.U32 R15, RZ, RZ, R12 ;  /* 0x000000ffff0f7224 */ /* 0x000fce00078e000c */
.L_x_60095:
[----:B------:R-:W-:Y:S05]  /*36530*/  BSYNC B1 ;  /* 0x0000000000017941 */ /* 0x000fea0003800000 */
.L_x_60093:
        /* <DEDUP_REMOVED lines=9> */
.L_x_60097:
[----:B------:R-:W-:Y:S02]  /*365d0*/  IMAD.MOV.U32 R28, RZ, RZ, R14 ;  /* 0x000000ffff1c7224 */ /* 0x000fe400078e000e */
[----:B------:R-:W-:Y:S02]  /*365e0*/  IMAD.MOV.U32 R12, RZ, RZ, R13 ;  /* 0x000000ffff0c7224 */ /* 0x000fe400078e000d */
[----:B------:R-:W-:Y:S02]  /*365f0*/  IMAD.MOV.U32 R14, RZ, RZ, R29 ;  /* 0x000000ffff0e7224 */ /* 0x000fe400078e001d */
[----:B------:R-:W-:-:S07]  /*36600*/  IMAD.MOV.U32 R13, RZ, RZ, R30 ;  /* 0x000000ffff0d7224 */ /* 0x000fce00078e001e */
.L_x_60098:
[----:B------:R-:W-:Y:S05]  /*36610*/  BSYNC B1 ;  /* 0x0000000000017941 */ /* 0x000fea0003800000 */
.L_x_60096:
        /* <DEDUP_REMOVED lines=9> */
.L_x_60100:
[----:B------:R-:W-:Y:S02]  /*366b0*/  IMAD.MOV.U32 R29, RZ, RZ, R28 ;  /* 0x000000ffff1d7224 */ /* 0x000fe400078e001c */
[----:B------:R-:W-:Y:S02]  /*366c0*/  IMAD.MOV.U32 R30, RZ, RZ, R12 ;  /* 0x000000ffff1e7224 */ /* 0x000fe400078e000c */
[----:B------:R-:W-:Y:S02]  /*366d0*/  IMAD.MOV.U32 R28, RZ, RZ, R35 ;  /* 0x000000ffff1c7224 */ /* 0x000fe400078e0023 */
[----:B------:R-:W-:-:S07]  /*366e0*/  IMAD.MOV.U32 R12, RZ, RZ, R33 ;  /* 0x000000ffff0c7224 */ /* 0x000fce00078e0021 */
.L_x_60101:
[----:B------:R-:W-:Y:S05]  /*366f0*/  BSYNC B1 ;  /* 0x0000000000017941 */ /* 0x000fea0003800000 */
.L_x_60099:
        /* <DEDUP_REMOVED lines=9> */
.L_x_60103:
[----:B------:R-:W-:Y:S02]  /*36790*/  IMAD.MOV.U32 R35, RZ, RZ, R29 ;  /* 0x000000ffff237224 */ /* 0x000fe400078e001d */
[----:B------:R-:W-:Y:S02]  /*367a0*/  IMAD.MOV.U32 R33, RZ, RZ, R30 ;  /* 0x000000ffff217224 */ /* 0x000fe400078e001e */
[----:B------:R-:W-:Y:S02]  /*367b0*/  IMAD.MOV.U32 R29, RZ, RZ, R26 ;  /* 0x000000ffff1d7224 */ /* 0x000fe400078e001a */
[----:B------:R-:W-:-:S07]  /*367c0*/  IMAD.MOV.U32 R30, RZ, RZ, R25 ;  /* 0x000000ffff1e7224 */ /* 0x000fce00078e0019 */
.L_x_60104:
[----:B------:R-:W-:Y:S05]  /*367d0*/  BSYNC B1 ;  /* 0x0000000000017941 */ /* 0x000fea0003800000 */
.L_x_60102:
        /* <DEDUP_REMOVED lines=9> */
.L_x_60106:
[----:B------:R-:W-:Y:S02]  /*36870*/  IMAD.MOV.U32 R26, RZ, RZ, R35 ;  /* 0x000000ffff1a7224 */ /* 0x000fe400078e0023 */
[----:B------:R-:W-:Y:S02]  /*36880*/  IMAD.MOV.U32 R25, RZ, RZ, R33 ;  /* 0x000000ffff197224 */ /* 0x000fe400078e0021 */
[----:B------:R-:W-:Y:S02]  /*36890*/  IMAD.MOV.U32 R35, RZ, RZ, R32 ;  /* 0x000000ffff237224 */ /* 0x000fe400078e0020 */
[----:B------:R-:W-:-:S07]  /*368a0*/  IMAD.MOV.U32 R33, RZ, RZ, R24 ;  /* 0x000000ffff217224 */ /* 0x000fce00078e0018 */
.L_x_60107:
[----:B------:R-:W-:Y:S05]  /*368b0*/  BSYNC B1 ;  /* 0x0000000000017941 */ /* 0x000fea0003800000 */
.L_x_60105:
        /* <DEDUP_REMOVED lines=9> */
.L_x_60109:
[----:B------:R-:W-:Y:S02]  /*36950*/  IMAD.MOV.U32 R32, RZ, RZ, R26 ;  /* 0x000000ffff207224 */ /* 0x000fe400078e001a */
[----:B------:R-:W-:Y:S02]  /*36960*/  IMAD.MOV.U32 R24, RZ, RZ, R25 ;  /* 0x000000ffff187224 */ /* 0x000fe400078e0019 */
[----:B------:R-:W-:Y:S02]  /*36970*/  IMAD.MOV.U32 R26, RZ, RZ, R23 ;  /* 0x000000ffff1a7224 */ /* 0x000fe400078e0017 */
[----:B------:R-:W-:-:S07]  /*36980*/  IMAD.MOV.U32 R25, RZ, RZ, R22 ;  /* 0x000000ffff197224 */ /* 0x000fce00078e0016 */
.L_x_60110:
[----:B------:R-:W-:Y:S05]  /*36990*/  BSYNC B1 ;  /* 0x0000000000017941 */ /* 0x000fea0003800000 */
.L_x_60108:
        /* <DEDUP_REMOVED lines=16> */
.L_x_60112:
[----:B------:R-:W-:Y:S02]  /*36aa0*/  IMAD.MOV.U32 R42, RZ, RZ, R27 ;  /* 0x000000ffff2a7224 */ /* 0x000fe400078e001b */
[----:B------:R-:W-:Y:S01]  /*36ab0*/  IMAD.MOV.U32 R22, RZ, RZ, R43 ;  /* 0x000000ffff167224 */ /* 0x000fe200078e002b */
[----:B------:R-:W-:Y:S01]  /*36ac0*/  MOV R43, R40 ;  /* 0x00000028002b7202 */ /* 0x000fe20000000f00 */
[----:B------:R-:W-:-:S07]  /*36ad0*/  IMAD.MOV.U32 R27, RZ, RZ, R50 ;  /* 0x000000ffff1b7224 */ /* 0x000fce00078e0032 */
.L_x_60113:
[----:B------:R-:W-:Y:S05]  /*36ae0*/  BSYNC B1 ;  /* 0x0000000000017941 */ /* 0x000fea0003800000 */
.L_x_60111:
        /* <DEDUP_REMOVED lines=9> */
.L_x_60115:
[----:B------:R-:W-:Y:S02]  /*36b80*/  IMAD.MOV.U32 R23, RZ, RZ, R42 ;  /* 0x000000ffff177224 */ /* 0x000fe400078e002a */
[----:B------:R-:W-:Y:S01]  /*36b90*/  IMAD.MOV.U32 R5, RZ, RZ, R22 ;  /* 0x000000ffff057224 */ /* 0x000fe200078e0016 */
[----:B------:R-:W-:Y:S01]  /*36ba0*/  MOV R22, R7 ;  /* 0x0000000700167202 */ /* 0x000fe20000000f00 */
[----:B------:R-:W-:-:S07]  /*36bb0*/  IMAD.MOV.U32 R42, RZ, RZ, R21 ;  /* 0x000000ffff2a7224 */ /* 0x000fce00078e0015 */
.L_x_60116:
[----:B------:R-:W-:Y:S05]  /*36bc0*/  BSYNC B1 ;  /* 0x0000000000017941 */ /* 0x000fea0003800000 */
.L_x_60114:
        /* <DEDUP_REMOVED lines=9> */
.L_x_60118:
[----:B------:R-:W-:Y:S02]  /*36c60*/  IMAD.MOV.U32 R48, RZ, RZ, R23 ;  /* 0x000000ffff307224 */ /* 0x000fe400078e0017 */
[----:B------:R-:W-:Y:S01]  /*36c70*/  IMAD.MOV.U32 R40, RZ, RZ, R5 ;  /* 0x000000ffff287224 */ /* 0x000fe200078e0005 */
[----:B------:R-:W-:Y:S01]  /*36c80*/  MOV R5, R20 ;  /* 0x0000001400057202 */ /* 0x000fe20000000f00 */
[----:B------:R-:W-:-:S07]  /*36c90*/  IMAD.MOV.U32 R23, RZ, RZ, R52 ;  /* 0x000000ffff177224 */ /* 0x000fce00078e0034 */
.L_x_60119:
[----:B------:R-:W-:Y:S05]  /*36ca0*/  BSYNC B1 ;  /* 0x0000000000017941 */ /* 0x000fea0003800000 */
.L_x_60117:
        /* <DEDUP_REMOVED lines=9> */
.L_x_60121:
[----:B------:R-:W-:Y:S02]  /*36d40*/  IMAD.MOV.U32 R21, RZ, RZ, R48 ;  /* 0x000000ffff157224 */ /* 0x000fe400078e0030 */
[----:B------:R-:W-:Y:S01]  /*36d50*/  IMAD.MOV.U32 R7, RZ, RZ, R40 ;  /* 0x000000ffff077224 */ /* 0x000fe200078e0028 */
[----:B------:R-:W-:Y:S01]  /*36d60*/  MOV R40, R9 ;  /* 0x0000000900287202 */ /* 0x000fe20000000f00 */
[----:B------:R-:W-:-:S07]  /*36d70*/  IMAD.MOV.U32 R48, RZ, RZ, R19 ;  /* 0x000000ffff307224 */ /* 0x000fce00078e0013 */
.L_x_60122:
[----:B------:R-:W-:Y:S05]  /*36d80*/  BSYNC B1 ;  /* 0x0000000000017941 */ /* 0x000fea0003800000 */
.L_x_60120:
        /* <DEDUP_REMOVED lines=9> */
.L_x_60124:
[----:B------:R-:W-:Y:S02]  /*36e20*/  IMAD.MOV.U32 R50, RZ, RZ, R21 ;  /* 0x000000ffff327224 */ /* 0x000fe400078e0015 */
[----:B------:R-:W-:Y:S01]  /*36e30*/  IMAD.MOV.U32 R20, RZ, RZ, R7 ;  /* 0x000000ffff147224 */ /* 0x000fe200078e0007 */
[----:B------:R-:W-:Y:S01]  /*36e40*/  MOV R7, R18 ;  /* 0x0000001200077202 */ /* 0x000fe20000000f00 */
[----:B------:R-:W-:-:S07]  /*36e50*/  IMAD.MOV.U32 R21, RZ, RZ, R34 ;  /* 0x000000ffff157224 */ /* 0x000fce00078e0022 */
.L_x_60125:
[----:B------:R-:W-:Y:S05]  /*36e60*/  BSYNC B1 ;  /* 0x0000000000017941 */ /* 0x000fea0003800000 */
.L_x_60123:
        /* <DEDUP_REMOVED lines=9> */
.L_x_60127:
[----:B------:R-:W-:Y:S02]  /*36f00*/  IMAD.MOV.U32 R19, RZ, RZ, R50 ;  /* 0x000000ffff137224 */ /* 0x000fe400078e0032 */
[----:B------:R-:W-:Y:S01]  /*36f10*/  IMAD.MOV.U32 R9, RZ, RZ, R20 ;  /* 0x000000ffff097224 */ /* 0x000fe200078e0014 */
[----:B------:R-:W-:Y:S01]  /*36f20*/  MOV R20, R11 ;  /* 0x0000000b00147202 */ /* 0x000fe20000000f00 */
[----:B------:R-:W-:-:S07]  /*36f30*/  IMAD.MOV.U32 R50, RZ, RZ, R37 ;  /* 0x000000ffff327224 */ /* 0x000fce00078e0025 */
.L_x_60128:
[----:B------:R-:W-:Y:S05]  /*36f40*/  BSYNC B1 ;  /* 0x0000000000017941 */ /* 0x000fea0003800000 */
.L_x_60126:
        /* <DEDUP_REMOVED lines=9> */
.L_x_60130:
[----:B------:R-:W-:Y:S02]  /*36fe0*/  IMAD.MOV.U32 R18, RZ, RZ, R19 ;  /* 0x000000ffff127224 */ /* 0x000fe400078e0013 */
[----:B------:R-:W-:Y:S01]  /*36ff0*/  IMAD.MOV.U32 R11, RZ, RZ, R9 ;  /* 0x000000ffff0b7224 */ /* 0x000fe200078e0009 */
[----:B------:R-:W-:Y:S01]  /*37000*/  MOV R9, R16 ;  /* 0x0000001000097202 */ /* 0x000fe20000000f00 */
[----:B------:R-:W-:-:S07]  /*37010*/  IMAD.MOV.U32 R19, RZ, RZ, R38 ;  /* 0x000000ffff137224 */ /* 0x000fce00078e0026 */
.L_x_60131:
[----:B------:R-:W-:Y:S05]  /*37020*/  BSYNC B1 ;  /* 0x0000000000017941 */ /* 0x000fea0003800000 */
.L_x_60129:
        /* <DEDUP_REMOVED lines=9> */
.L_x_60133:
[----:B------:R-:W-:Y:S02]  /*370c0*/  IMAD.MOV.U32 R34, RZ, RZ, R18 ;  /* 0x000000ffff227224 */ /* 0x000fe400078e0012 */
[----:B------:R-:W-:Y:S01]  /*370d0*/  IMAD.MOV.U32 R16, RZ, RZ, R11 ;  /* 0x000000ffff107224 */ /* 0x000fe200078e000b */
[----:B------:R-:W-:Y:S01]  /*370e0*/  MOV R11, R36 ;  /* 0x00000024000b7202 */ /* 0x000fe20000000f00 */
[----:B------:R-:W-:-:S07]  /*370f0*/  IMAD.MOV.U32 R18, RZ, RZ, R17 ;  /* 0x000000ffff127224 */ /* 0x000fce00078e0011 */
.L_x_60134:
[----:B------:R-:W-:Y:S05]  /*37100*/  BSYNC B1 ;  /* 0x0000000000017941 */ /* 0x000fea0003800000 */
.L_x_60132:
        /* <DEDUP_REMOVED lines=9> */
.L_x_60136:
[----:B------:R-:W-:Y:S02]  /*371a0*/  IMAD.MOV.U32 R17, RZ, RZ, R34 ;  /* 0x000000ffff117224 */ /* 0x000fe400078e0022 */
[----:B------:R-:W-:Y:S01]  /*371b0*/  IMAD.MOV.U32 R36, RZ, RZ, R16 ;  /* 0x000000ffff247224 */ /* 0x000fe200078e0010 */
[----:B------:R-:W-:Y:S01]  /*371c0*/  MOV R16, R15 ;  /* 0x0000000f00107202 */ /* 0x000fe20000000f00 */
[----:B------:R-:W-:-:S07]  /*371d0*/  IMAD.MOV.U32 R34, RZ, RZ, R31 ;  /* 0x000000ffff227224 */ /* 0x000fce00078e001f */
.L_x_60137:
[----:B------:R-:W-:Y:S05]  /*371e0*/  BSYNC B1 ;  /* 0x0000000000017941 */ /* 0x000fea0003800000 */
.L_x_60135:
        /* <DEDUP_REMOVED lines=9> */
.L_x_60139:
[----:B------:R-:W-:Y:S02]  /*37280*/  IMAD.MOV.U32 R31, RZ, RZ, R17 ;  /* 0x000000ffff1f7224 */ /* 0x000fe400078e0011 */
[----:B------:R-:W-:Y:S01]  /*37290*/  IMAD.MOV.U32 R15, RZ, RZ, R36 ;  /* 0x000000ffff0f7224 */ /* 0x000fe200078e0024 */
[----:B------:R-:W-:Y:S01]  /*372a0*/  MOV R36, R13 ;  /* 0x0000000d00247202 */ /* 0x000fe20000000f00 */
[----:B------:R-:W-:-:S07]  /*372b0*/  IMAD.MOV.U32 R17, RZ, RZ, R14 ;  /* 0x000000ffff117224 */ /* 0x000fce00078e000e */
.L_x_60140:
[----:B------:R-:W-:Y:S05]  /*372c0*/  BSYNC B1 ;  /* 0x0000000000017941 */ /* 0x000fea0003800000 */
.L_x_60138:
        /* <DEDUP_REMOVED lines=9> */
.L_x_60142:
[----:B------:R-:W-:Y:S02]  /*37360*/  IMAD.MOV.U32 R14, RZ, RZ, R31 ;  /* 0x000000ffff0e7224 */ /* 0x000fe400078e001f */
[----:B------:R-:W-:Y:S01]  /*37370*/  IMAD.MOV.U32 R13, RZ, RZ, R15 ;  /* 0x000000ffff0d7224 */ /* 0x000fe200078e000f */
[----:B------:R-:W-:Y:S01]  /*37380*/  MOV R15, R12 ;  /* 0x0000000c000f7202 */ /* 0x000fe20000000f00 */
[----:B------:R-:W-:-:S07]  /*37390*/  IMAD.MOV.U32 R31, RZ, RZ, R28 ;  /* 0x000000ffff1f7224 */ /* 0x000fce00078e001c */
.L_x_60143:
[----:B------:R-:W-:Y:S05]  /*373a0*/  BSYNC B1 ;  /* 0x0000000000017941 */ /* 0x000fea0003800000 */
.L_x_60141:
        /* <DEDUP_REMOVED lines=9> */
.L_x_60145:
[----:B------:R-:W-:Y:S02]  /*37440*/  IMAD.MOV.U32 R28, RZ, RZ, R14 ;  /* 0x000000ffff1c7224 */ /* 0x000fe400078e000e */
[----:B------:R-:W-:Y:S01]  /*37450*/  IMAD.MOV.U32 R12, RZ, RZ, R13 ;  /* 0x000000ffff0c7224 */ /* 0x000fe200078e000d */
[----:B------:R-:W-:Y:S01]  /*37460*/  MOV R13, R30 ;  /* 0x0000001e000d7202 */ /* 0x000fe20000000f00 */
[----:B------:R-:W-:-:S07]  /*37470*/  IMAD.MOV.U32 R14, RZ, RZ, R29 ;  /* 0x000000ffff0e7224 */ /* 0x000fce00078e001d */
.L_x_60146:
[----:B------:R-:W-:Y:S05]  /*37480*/  BSYNC B1 ;  /* 0x0000000000017941 */ /* 0x000fea0003800000 */
.L_x_60144:
        /* <DEDUP_REMOVED lines=9> */
.L_x_60148:
[----:B------:R-:W-:Y:S02]  /*37520*/  IMAD.MOV.U32 R29, RZ, RZ, R28 ;  /* 0x000000ffff1d7224 */ /* 0x000fe400078e001c */
[----:B------:R-:W-:Y:S01]  /*37530*/  IMAD.MOV.U32 R30, RZ, RZ, R12 ;  /* 0x000000ffff1e7224 */ /* 0x000fe200078e000c */
[----:B------:R-:W-:Y:S01]  /*37540*/  MOV R12, R33 ;  /* 0x00000021000c7202 */ /* 0x000fe20000000f00 */
[----:B------:R-:W-:-:S07]  /*37550*/  IMAD.MOV.U32 R28, RZ, RZ, R35 ;  /* 0x000000ffff1c7224 */ /* 0x000fce00078e0023 */
.L_x_60149:
[----:B------:R-:W-:Y:S05]  /*37560*/  BSYNC B1 ;  /* 0x0000000000017941 */ /* 0x000fea0003800000 */
.L_x_60147:
        /* <DEDUP_REMOVED lines=9> */
.L_x_60151:
[----:B------:R-:W-:Y:S02]  /*37600*/  IMAD.MOV.U32 R35, RZ, RZ, R29 ;  /* 0x000000ffff237224 */ /* 0x000fe400078e001d */
[----:B------:R-:W-:Y:S01]  /*37610*/  IMAD.MOV.U32 R33, RZ, RZ, R30 ;  /* 0x000000ffff217224 */ /* 0x000fe200078e001e */
[----:B------:R-:W-:Y:S01]  /*37620*/  MOV R30, R25 ;  /* 0x00000019001e7202 */ /* 0x000fe20000000f00 */
[----:B------:R-:W-:-:S07]  /*37630*/  IMAD.MOV.U32 R29, RZ, RZ, R26 ;  /* 0x000000ffff1d7224 */ /* 0x000fce00078e001a */
.L_x_60152:
[----:B------:R-:W-:Y:S05]  /*37640*/  BSYNC B1 ;  /* 0x0000000000017941 */ /* 0x000fea0003800000 */
.L_x_60150:
        /* <DEDUP_REMOVED lines=9> */
.L_x_60154:
[----:B------:R-:W-:Y:S02]  /*376e0*/  IMAD.MOV.U32 R26, RZ, RZ, R35 ;  /* 0x000000ffff1a7224 */ /* 0x000fe400078e0023 */
[----:B------:R-:W-:Y:S01]  /*376f0*/  IMAD.MOV.U32 R25, RZ, RZ, R33 ;  /* 0x000000ffff197224 */ /* 0x000fe200078e0021 */
[----:B------:R-:W-:Y:S01]  /*37700*/  MOV R33, R24 ;  /* 0x0000001800217202 */ /* 0x000fe20000000f00 */
[----:B------:R-:W-:-:S07]  /*37710*/  IMAD.MOV.U32 R35, RZ, RZ, R32 ;  /* 0x000000ffff237224 */ /* 0x000fce00078e0020 */
.L_x_60155:
[----:B------:R-:W-:Y:S05]  /*37720*/  BSYNC B1 ;  /* 0x0000000000017941 */ /* 0x000fea0003800000 */
.L_x_60153:
        /* <DEDUP_REMOVED lines=16> */
.L_x_60157:
[----:B------:R-:W-:Y:S01]  /*37830*/  IMAD.MOV.U32 R32, RZ, RZ, R27 ;  /* 0x000000ffff207224 */ /* 0x000fe200078e001b */
[----:B------:R-:W-:Y:S01]  /*37840*/  MOV R24, R43 ;  /* 0x0000002b00187202 */ /* 0x000fe20000000f00 */
[----:B------:R-:W-:Y:S02]  /*37850*/  IMAD.MOV.U32 R27, RZ, RZ, R42 ;  /* 0x000000ffff1b7224 */ /* 0x000fe400078e002a */
[----:B------:R-:W-:-:S07]  /*37860*/  IMAD.MOV.U32 R43, RZ, RZ, R22 ;  /* 0x000000ffff2b7224 */ /* 0x000fce00078e0016 */
.L_x_60158:
[----:B------:R-:W-:Y:S05]  /*37870*/  BSYNC B1 ;  /* 0x0000000000017941 */ /* 0x000fea0003800000 */
.L_x_60156:
        /* <DEDUP_REMOVED lines=9> */
.L_x_60160:
[----:B------:R-:W-:Y:S01]  /*37910*/  IMAD.MOV.U32 R37, RZ, RZ, R32 ;  /* 0x000000ffff257224 */ /* 0x000fe200078e0020 */
[----:B------:R-:W-:Y:S01]  /*37920*/  MOV R3, R24 ;  /* 0x0000001800037202 */ /* 0x000fe20000000f00 */
[----:B------:R-:W-:Y:S02]  /*37930*/  IMAD.MOV.U32 R32, RZ, RZ, R23 ;  /* 0x000000ffff207224 */ /* 0x000fe400078e0017 */
[----:B------:R-:W-:-:S07]  /*37940*/  IMAD.MOV.U32 R24, RZ, RZ, R5 ;  /* 0x000000ffff187224 */ /* 0x000fce00078e0005 */
.L_x_60161:
[----:B------:R-:W-:Y:S05]  /*37950*/  BSYNC B1 ;  /* 0x0000000000017941 */ /* 0x000fea0003800000 */
.L_x_60159:
        /* <DEDUP_REMOVED lines=9> */
.L_x_60163:
[----:B------:R-:W-:Y:S01]  /*379f0*/  IMAD.MOV.U32 R38, RZ, RZ, R37 ;  /* 0x000000ffff267224 */ /* 0x000fe200078e0025 */
[----:B------:R-:W-:Y:S01]  /*37a00*/  MOV R22, R3 ;  /* 0x0000000300167202 */ /* 0x000fe20000000f00 */
[----:B------:R-:W-:Y:S02]  /*37a10*/  IMAD.MOV.U32 R37, RZ, RZ, R48 ;  /* 0x000000ffff257224 */ /* 0x000fe400078e0030 */
[----:B------:R-:W-:-:S07]  /*37a20*/  IMAD.MOV.U32 R3, RZ, RZ, R40 ;  /* 0x000000ffff037224 */ /* 0x000fce00078e0028 */
.L_x_60164:
[----:B------:R-:W-:Y:S05]  /*37a30*/  BSYNC B1 ;  /* 0x0000000000017941 */ /* 0x000fea0003800000 */
.L_x_60162:
        /* <DEDUP_REMOVED lines=9> */
.L_x_60166:
[----:B------:R-:W-:Y:S01]  /*37ad0*/  IMAD.MOV.U32 R23, RZ, RZ, R38 ;  /* 0x000000ffff177224 */ /* 0x000fe200078e0026 */
[----:B------:R-:W-:Y:S01]  /*37ae0*/  MOV R5, R22 ;  /* 0x0000001600057202 */ /* 0x000fe20000000f00 */
[----:B------:R-:W-:Y:S02]  /*37af0*/  IMAD.MOV.U32 R38, RZ, RZ, R21 ;  /* 0x000000ffff267224 */ /* 0x000fe400078e0015 */
[----:B------:R-:W-:-:S07]  /*37b00*/  IMAD.MOV.U32 R22, RZ, RZ, R7 ;  /* 0x000000ffff167224 */ /* 0x000fce00078e0007 */
.L_x_60167:
[----:B------:R-:W-:Y:S05]  /*37b10*/  BSYNC B1 ;  /* 0x0000000000017941 */ /* 0x000fea0003800000 */
.L_x_60165:
        /* <DEDUP_REMOVED lines=9> */
.L_x_60169:
[----:B------:R-:W-:Y:S01]  /*37bb0*/  IMAD.MOV.U32 R42, RZ, RZ, R23 ;  /* 0x000000ffff2a7224 */ /* 0x000fe200078e0017 */
[----:B------:R-:W-:Y:S01]  /*37bc0*/  MOV R40, R5 ;  /* 0x0000000500287202 */ /* 0x000fe20000000f00 */
[----:B------:R-:W-:Y:S02]  /*37bd0*/  IMAD.MOV.U32 R23, RZ, RZ, R50 ;  /* 0x000000ffff177224 */ /* 0x000fe400078e0032 */
[----:B------:R-:W-:-:S07]  /*37be0*/  IMAD.MOV.U32 R5, RZ, RZ, R20 ;  /* 0x000000ffff057224 */ /* 0x000fce00078e0014 */
.L_x_60170:
[----:B------:R-:W-:Y:S05]  /*37bf0*/  BSYNC B1 ;  /* 0x0000000000017941 */ /* 0x000fea0003800000 */
.L_x_60168:
        /* <DEDUP_REMOVED lines=9> */
.L_x_60172:
[----:B------:R-:W-:Y:S01]  /*37c90*/  IMAD.MOV.U32 R7, RZ, RZ, R42 ;  /* 0x000000ffff077224 */ /* 0x000fe200078e002a */
[----:B------:R-:W-:Y:S01]  /*37ca0*/  MOV R20, R40 ;  /* 0x0000002800147202 */ /* 0x000fe20000000f00 */
[----:B------:R-:W-:Y:S02]  /*37cb0*/  IMAD.MOV.U32 R42, RZ, RZ, R19 ;  /* 0x000000ffff2a7224 */ /* 0x000fe400078e0013 */
[----:B------:R-:W-:-:S07]  /*37cc0*/  IMAD.MOV.U32 R40, RZ, RZ, R9 ;  /* 0x000000ffff287224 */ /* 0x000fce00078e0009 */
.L_x_60173:
[----:B------:R-:W-:Y:S05]  /*37cd0*/  BSYNC B1 ;  /* 0x0000000000017941 */ /* 0x000fea0003800000 */
.L_x_60171:
        /* <DEDUP_REMOVED lines=9> */
.L_x_60175:
[----:B------:R-:W-:Y:S01]  /*37d70*/  IMAD.MOV.U32 R19, RZ, RZ, R7 ;  /* 0x000000ffff137224 */ /* 0x000fe200078e0007 */
[----:B------:R-:W-:Y:S01]  /*37d80*/  MOV R9, R20 ;  /* 0x0000001400097202 */ /* 0x000fe20000000f00 */
[----:B------:R-:W-:Y:S02]  /*37d90*/  IMAD.MOV.U32 R7, RZ, RZ, R18 ;  /* 0x000000ffff077224 */ /* 0x000fe400078e0012 */
[----:B------:R-:W-:-:S07]  /*37da0*/  IMAD.MOV.U32 R20, RZ, RZ, R11 ;  /* 0x000000ffff147224 */ /* 0x000fce00078e000b */
.L_x_60176:
[----:B------:R-:W-:Y:S05]  /*37db0*/  BSYNC B1 ;  /* 0x0000000000017941 */ /* 0x000fea0003800000 */
.L_x_60174:
        /* <DEDUP_REMOVED lines=9> */
.L_x_60178:
[----:B------:R-:W-:Y:S01]  /*37e50*/  IMAD.MOV.U32 R18, RZ, RZ, R19 ;  /* 0x000000ffff127224 */ /* 0x000fe200078e0013 */
[----:B------:R-:W-:Y:S01]  /*37e60*/  MOV R11, R9 ;  /* 0x00000009000b7202 */ /* 0x000fe20000000f00 */
[----:B------:R-:W-:Y:S02]  /*37e70*/  IMAD.MOV.U32 R19, RZ, RZ, R34 ;  /* 0x000000ffff137224 */ /* 0x000fe400078e0022 */
[----:B------:R-:W-:-:S07]  /*37e80*/  IMAD.MOV.U32 R9, RZ, RZ, R16 ;  /* 0x000000ffff097224 */ /* 0x000fce00078e0010 */
.L_x_60179:
[----:B------:R-:W-:Y:S05]  /*37e90*/  BSYNC B1 ;  /* 0x0000000000017941 */ /* 0x000fea0003800000 */
.L_x_60177:
        /* <DEDUP_REMOVED lines=9> */
.L_x_60181:
[----:B------:R-:W-:Y:S01]  /*37f30*/  IMAD.MOV.U32 R34, RZ, RZ, R18 ;  /* 0x000000ffff227224 */ /* 0x000fe200078e0012 */
[----:B------:R-:W-:Y:S01]  /*37f40*/  MOV R16, R11 ;  /* 0x0000000b00107202 */ /* 0x000fe20000000f00 */
[----:B------:R-:W-:Y:S02]  /*37f50*/  IMAD.MOV.U32 R18, RZ, RZ, R17 ;  /* 0x000000ffff127224 */ /* 0x000fe400078e0011 */
[----:B------:R-:W-:-:S07]  /*37f60*/  IMAD.MOV.U32 R11, RZ, RZ, R36 ;  /* 0x000000ffff0b7224 */ /* 0x000fce00078e0024 */
.L_x_60182:
[----:B------:R-:W-:Y:S05]  /*37f70*/  BSYNC B1 ;  /* 0x0000000000017941 */ /* 0x000fea0003800000 */
.L_x_60180:
        /* <DEDUP_REMOVED lines=9> */
.L_x_60184:
[----:B------:R-:W-:Y:S01]  /*38010*/  IMAD.MOV.U32 R17, RZ, RZ, R34 ;  /* 0x000000ffff117224 */ /* 0x000fe200078e0022 */
[----:B------:R-:W-:Y:S01]  /*38020*/  MOV R36, R16 ;  /* 0x0000001000247202 */ /* 0x000fe20000000f00 */
[----:B------:R-:W-:Y:S02]  /*38030*/  IMAD.MOV.U32 R34, RZ, RZ, R31 ;  /* 0x000000ffff227224 */ /* 0x000fe400078e001f */
[----:B------:R-:W-:-:S07]  /*38040*/  IMAD.MOV.U32 R16, RZ, RZ, R15 ;  /* 0x000000ffff107224 */ /* 0x000fce00078e000f */
.L_x_60185:
[----:B------:R-:W-:Y:S05]  /*38050*/  BSYNC B1 ;  /* 0x0000000000017941 */ /* 0x000fea0003800000 */
.L_x_60183:
        /* <DEDUP_REMOVED lines=9> */
.L_x_60187:
[----:B------:R-:W-:Y:S01]  /*380f0*/  IMAD.MOV.U32 R21, RZ, RZ, R17 ;  /* 0x000000ffff157224 */ /* 0x000fe200078e0011 */
[----:B------:R-:W-:Y:S01]  /*38100*/  MOV R15, R36 ;  /* 0x00000024000f7202 */ /* 0x000fe20000000f00 */
[----:B------:R-:W-:Y:S02]  /*38110*/  IMAD.MOV.U32 R17, RZ, RZ, R14 ;  /* 0x000000ffff117224 */ /* 0x000fe400078e000e */
[----:B------:R-:W-:-:S07]  /*38120*/  IMAD.MOV.U32 R36, RZ, RZ, R13 ;  /* 0x000000ffff247224 */ /* 0x000fce00078e000d */
.L_x_60188:
[----:B------:R-:W-:Y:S05]  /*38130*/  BSYNC B1 ;  /* 0x0000000000017941 */ /* 0x000fea0003800000 */
.L_x_60186:
        /* <DEDUP_REMOVED lines=9> */
.L_x_60190:
[----:B------:R-:W-:Y:S01]  /*381d0*/  IMAD.MOV.U32 R14, RZ, RZ, R21 ;  /* 0x000000ffff0e7224 */ /* 0x000fe200078e0015 */
[----:B------:R-:W-:Y:S01]  /*381e0*/  MOV R13, R15 ;  /* 0x0000000f000d7202 */ /* 0x000fe20000000f00 */
[----:B------:R-:W-:Y:S02]  /*381f0*/  IMAD.MOV.U32 R21, RZ, RZ, R28 ;  /* 0x000000ffff157224 */ /* 0x000fe400078e001c */
[----:B------:R-:W-:-:S07]  /*38200*/  IMAD.MOV.U32 R15, RZ, RZ, R12 ;  /* 0x000000ffff0f7224 */ /* 0x000fce00078e000c */
.L_x_60191:
[----:B------:R-:W-:Y:S05]  /*38210*/  BSYNC B1 ;  /* 0x0000000000017941 */ /* 0x000fea0003800000 */
.L_x_60189:
        /* <DEDUP_REMOVED lines=9> */
.L_x_60193:
[----:B------:R-:W-:Y:S01]  /*382b0*/  IMAD.MOV.U32 R28, RZ, RZ, R14 ;  /* 0x000000ffff1c7224 */ /* 0x000fe200078e000e */
[----:B------:R-:W-:Y:S01]  /*382c0*/  MOV R12, R13 ;  /* 0x0000000d000c7202 */ /* 0x000fe20000000f00 */
[----:B------:R-:W-:Y:S02]  /*382d0*/  IMAD.MOV.U32 R14, RZ, RZ, R29 ;  /* 0x000000ffff0e7224 */ /* 0x000fe400078e001d */
[----:B------:R-:W-:-:S07]  /*382e0*/  IMAD.MOV.U32 R13, RZ, RZ, R30 ;  /* 0x000000ffff0d7224 */ /* 0x000fce00078e001e */
.L_x_60194:
[----:B------:R-:W-:Y:S05]  /*382f0*/  BSYNC B1 ;  /* 0x0000000000017941 */ /* 0x000fea0003800000 */
.L_x_60192:
        /* <DEDUP_REMOVED lines=9> */
.L_x_60196:
[----:B------:R-:W-:Y:S01]  /*38390*/  IMAD.MOV.U32 R29, RZ, RZ, R28 ;  /* 0x000000ffff1d7224 */ /* 0x000fe200078e001c */
[----:B------:R-:W-:Y:S01]  /*383a0*/  MOV R30, R12 ;  /* 0x0000000c001e7202 */ /* 0x000fe20000000f00 */
[----:B------:R-:W-:Y:S02]  /*383b0*/  IMAD.MOV.U32 R28, RZ, RZ, R35 ;  /* 0x000000ffff1c7224 */ /* 0x000fe400078e0023 */
[----:B------:R-:W-:-:S07]  /*383c0*/  IMAD.MOV.U32 R12, RZ, RZ, R33 ;  /* 0x000000ffff0c7224 */ /* 0x000fce00078e0021 */
.L_x_60197:
[----:B------:R-:W-:Y:S05]  /*383d0*/  BSYNC B1 ;  /* 0x0000000000017941 */ /* 0x000fea0003800000 */
.L_x_60195:
        /* <DEDUP_REMOVED lines=9> */
.L_x_60199:
[----:B------:R-:W-:Y:S01]  /*38470*/  IMAD.MOV.U32 R33, RZ, RZ, R29 ;  /* 0x000000ffff217224 */ /* 0x000fe200078e001d */
[----:B------:R-:W-:Y:S01]  /*38480*/  MOV R31, R30 ;  /* 0x0000001e001f7202 */ /* 0x000fe20000000f00 */
[----:B------:R-:W-:Y:S02]  /*38490*/  IMAD.MOV.U32 R29, RZ, RZ, R26 ;  /* 0x000000ffff1d7224 */ /* 0x000fe400078e001a */
[----:B------:R-:W-:-:S07]  /*384a0*/  IMAD.MOV.U32 R30, RZ, RZ, R25 ;  /* 0x000000ffff1e7224 */ /* 0x000fce00078e0019 */
.L_x_60200:
[----:B------:R-:W-:Y:S05]  /*384b0*/  BSYNC B1 ;  /* 0x0000000000017941 */ /* 0x000fea0003800000 */
.L_x_60198:
        /* <DEDUP_REMOVED lines=16> */
.L_x_60202:
[----:B------:R-:W-:Y:S02]  /*385c0*/  IMAD.MOV.U32 R44, RZ, RZ, R27 ;  /* 0x000000ffff2c7224 */ /* 0x000fe400078e001b */
[----:B------:R-:W-:Y:S02]  /*385d0*/  IMAD.MOV.U32 R26, RZ, RZ, R43 ;  /* 0x000000ffff1a7224 */ /* 0x000fe400078e002b */
[----:B------:R-:W-:Y:S02]  /*385e0*/  IMAD.MOV.U32 R27, RZ, RZ, R32 ;  /* 0x000000ffff1b7224 */ /* 0x000fe400078e0020 */
[----:B------:R-:W-:-:S07]  /*385f0*/  IMAD.MOV.U32 R43, RZ, RZ, R24 ;  /* 0x000000ffff2b7224 */ /* 0x000fce00078e0018 */
.L_x_60203:
[----:B------:R-:W-:Y:S05]  /*38600*/  BSYNC B1 ;  /* 0x0000000000017941 */ /* 0x000fea0003800000 */
.L_x_60201:
        /* <DEDUP_REMOVED lines=9> */
.L_x_60205:
[----:B------:R-:W-:Y:S02]  /*386a0*/  IMAD.MOV.U32 R35, RZ, RZ, R44 ;  /* 0x000000ffff237224 */ /* 0x000fe400078e002c */
[----:B------:R-:W-:Y:S02]  /*386b0*/  IMAD.MOV.U32 R25, RZ, RZ, R26 ;  /* 0x000000ffff197224 */ /* 0x000fe400078e001a */
[----:B------:R-:W-:Y:S02]  /*386c0*/  IMAD.MOV.U32 R44, RZ, RZ, R37 ;  /* 0x000000ffff2c7224 */ /* 0x000fe400078e0025 */
[----:B------:R-:W-:-:S07]  /*386d0*/  IMAD.MOV.U32 R26, RZ, RZ, R3 ;  /* 0x000000ffff1a7224 */ /* 0x000fce00078e0003 */
.L_x_60206:
[----:B------:R-:W-:Y:S05]  /*386e0*/  BSYNC B1 ;  /* 0x0000000000017941 */ /* 0x000fea0003800000 */
.L_x_60204:
        /* <DEDUP_REMOVED lines=9> */
.L_x_60208:
[----:B------:R-:W-:Y:S02]  /*38780*/  IMAD.MOV.U32 R32, RZ, RZ, R35 ;  /* 0x000000ffff207224 */ /* 0x000fe400078e0023 */
[----:B------:R-:W-:Y:S02]  /*38790*/  IMAD.MOV.U32 R24, RZ, RZ, R25 ;  /* 0x000000ffff187224 */ /* 0x000fe400078e0019 */
[----:B------:R-:W-:Y:S02]  /*387a0*/  IMAD.MOV.U32 R35, RZ, RZ, R38 ;  /* 0x000000ffff237224 */ /* 0x000fe400078e0026 */
[----:B------:R-:W-:-:S07]  /*387b0*/  IMAD.MOV.U32 R25, RZ, RZ, R22 ;  /* 0x000000ffff197224 */ /* 0x000fce00078e0016 */
.L_x_60209:
[----:B------:R-:W-:Y:S05]  /*387c0*/  BSYNC B1 ;  /* 0x0000000000017941 */ /* 0x000fea0003800000 */
.L_x_60207:
        /* <DEDUP_REMOVED lines=9> */
.L_x_60211:
[----:B------:R-:W-:Y:S02]  /*38860*/  IMAD.MOV.U32 R37, RZ, RZ, R32 ;  /* 0x000000ffff257224 */ /* 0x000fe400078e0020 */
[----:B------:R-:W-:Y:S02]  /*38870*/  IMAD.MOV.U32 R3, RZ, RZ, R24 ;  /* 0x000000ffff037224 */ /* 0x000fe400078e0018 */
[----:B------:R-:W-:Y:S02]  /*38880*/  IMAD.MOV.U32 R32, RZ, RZ, R23 ;  /* 0x000000ffff207224 */ /* 0x000fe400078e0017 */
[----:B------:R-:W-:-:S07]  /*38890*/  IMAD.MOV.U32 R24, RZ, RZ, R5 ;  /* 0x000000ffff187224 */ /* 0x000fce00078e0005 */
.L_x_60212:
[----:B------:R-:W-:Y:S05]  /*388a0*/  BSYNC B1 ;  /* 0x0000000000017941 */ /* 0x000fea0003800000 */
.L_x_60210:
        /* <DEDUP_REMOVED lines=9> */
.L_x_60214:
[----:B------:R-:W-:Y:S02]  /*38940*/  IMAD.MOV.U32 R22, RZ, RZ, R37 ;  /* 0x000000ffff167224 */ /* 0x000fe400078e0025 */
[----:B------:R-:W-:Y:S02]  /*38950*/  IMAD.MOV.U32 R5, RZ, RZ, R3 ;  /* 0x000000ffff057224 */ /* 0x000fe400078e0003 */
[----:B------:R-:W-:Y:S02]  /*38960*/  IMAD.MOV.U32 R37, RZ, RZ, R42 ;  /* 0x000000ffff257224 */ /* 0x000fe400078e002a */
[----:B------:R-:W-:-:S07]  /*38970*/  IMAD.MOV.U32 R3, RZ, RZ, R40 ;  /* 0x000000ffff037224 */ /* 0x000fce00078e0028 */
.L_x_60215:
[----:B------:R-:W-:Y:S05]  /*38980*/  BSYNC B1 ;  /* 0x0000000000017941 */ /* 0x000fea0003800000 */
.L_x_60213:
        /* <DEDUP_REMOVED lines=9> */
.L_x_60217:
[----:B------:R-:W-:Y:S02]  /*38a20*/  IMAD.MOV.U32 R40, RZ, RZ, R22 ;  /* 0x000000ffff287224 */ /* 0x000fe400078e0016 */
[----:B------:R-:W-:Y:S02]  /*38a30*/  IMAD.MOV.U32 R38, RZ, RZ, R5 ;  /* 0x000000ffff267224 */ /* 0x000fe400078e0005 */
[----:B------:R-:W-:Y:S02]  /*38a40*/  IMAD.MOV.U32 R22, RZ, RZ, R7 ;  /* 0x000000ffff167224 */ /* 0x000fe400078e0007 */
[----:B------:R-:W-:-:S07]  /*38a50*/  IMAD.MOV.U32 R5, RZ, RZ, R20 ;  /* 0x000000ffff057224 */ /* 0x000fce00078e0014 */
.L_x_60218:
[----:B------:R-:W-:Y:S05]  /*38a60*/  BSYNC B1 ;  /* 0x0000000000017941 */ /* 0x000fea0003800000 */
.L_x_60216:
        /* <DEDUP_REMOVED lines=9> */
.L_x_60220:
[----:B------:R-:W-:Y:S02]  /*38b00*/  IMAD.MOV.U32 R7, RZ, RZ, R40 ;  /* 0x000000ffff077224 */ /* 0x000fe400078e0028 */
[----:B------:R-:W-:Y:S02]  /*38b10*/  IMAD.MOV.U32 R20, RZ, RZ, R38 ;  /* 0x000000ffff147224 */ /* 0x000fe400078e0026 */
[----:B------:R-:W-:Y:S02]  /*38b20*/  IMAD.MOV.U32 R40, RZ, RZ, R19 ;  /* 0x000000ffff287224 */ /* 0x000fe400078e0013 */
[----:B------:R-:W-:-:S07]  /*38b30*/  IMAD.MOV.U32 R38, RZ, RZ, R9 ;  /* 0x000000ffff267224 */ /* 0x000fce00078e0009 */
.L_x_60221:
[----:B------:R-:W-:Y:S05]  /*38b40*/  BSYNC B1 ;  /* 0x0000000000017941 */ /* 0x000fea0003800000 */
.L_x_60219:
        /* <DEDUP_REMOVED lines=9> */
.L_x_60223:
[----:B------:R-:W-:Y:S02]  /*38be0*/  IMAD.MOV.U32 R19, RZ, RZ, R7 ;  /* 0x000000ffff137224 */ /* 0x000fe400078e0007 */
[----:B------:R-:W-:Y:S02]  /*38bf0*/  IMAD.MOV.U32 R9, RZ, RZ, R20 ;  /* 0x000000ffff097224 */ /* 0x000fe400078e0014 */
[----:B------:R-:W-:Y:S02]  /*38c00*/  IMAD.MOV.U32 R7, RZ, RZ, R18 ;  /* 0x000000ffff077224 */ /* 0x000fe400078e0012 */
[----:B------:R-:W-:-:S07]  /*38c10*/  IMAD.MOV.U32 R20, RZ, RZ, R11 ;  /* 0x000000ffff147224 */ /* 0x000fce00078e000b */
.L_x_60224:
[----:B------:R-:W-:Y:S05]  /*38c20*/  BSYNC B1 ;  /* 0x0000000000017941 */ /* 0x000fea0003800000 */
.L_x_60222:
        /* <DEDUP_REMOVED lines=9> */
.L_x_60226:
[----:B------:R-:W-:Y:S02]  /*38cc0*/  IMAD.MOV.U32 R18, RZ, RZ, R19 ;  /* 0x000000ffff127224 */ /* 0x000fe400078e0013 */
[----:B------:R-:W-:Y:S02]  /*38cd0*/  IMAD.MOV.U32 R11, RZ, RZ, R9 ;  /* 0x000000ffff0b7224 */ /* 0x000fe400078e0009 */
[----:B------:R-:W-:Y:S02]  /*38ce0*/  IMAD.MOV.U32 R19, RZ, RZ, R34 ;  /* 0x000000ffff137224 */ /* 0x000fe400078e0022 */
[----:B------:R-:W-:-:S07]  /*38cf0*/  IMAD.MOV.U32 R9, RZ, RZ, R16 ;  /* 0x000000ffff097224 */ /* 0x000fce00078e0010 */
.L_x_60227:
[----:B------:R-:W-:Y:S05]  /*38d00*/  BSYNC B1 ;  /* 0x0000000000017941 */ /* 0x000fea0003800000 */
.L_x_60225:
        /* <DEDUP_REMOVED lines=9> */
.L_x_60229:
[----:B------:R-:W-:Y:S02]  /*38da0*/  IMAD.MOV.U32 R34, RZ, RZ, R18 ;  /* 0x000000ffff227224 */ /* 0x000fe400078e0012 */
[----:B------:R-:W-:Y:S02]  /*38db0*/  IMAD.MOV.U32 R16, RZ, RZ, R11 ;  /* 0x000000ffff107224 */ /* 0x000fe400078e000b */
[----:B------:R-:W-:Y:S02]  /*38dc0*/  IMAD.MOV.U32 R18, RZ, RZ, R17 ;  /* 0x000000ffff127224 */ /* 0x000fe400078e0011 */
[----:B------:R-:W-:-:S07]  /*38dd0*/  IMAD.MOV.U32 R11, RZ, RZ, R36 ;  /* 0x000000ffff0b7224 */ /* 0x000fce00078e0024 */
.L_x_60230:
[----:B------:R-:W-:Y:S05]  /*38de0*/  BSYNC B1 ;  /* 0x0000000000017941 */ /* 0x000fea0003800000 */
.L_x_60228:
        /* <DEDUP_REMOVED lines=9> */
.L_x_60232:
[----:B------:R-:W-:Y:S02]  /*38e80*/  IMAD.MOV.U32 R17, RZ, RZ, R34 ;  /* 0x000000ffff117224 */ /* 0x000fe400078e0022 */
[----:B------:R-:W-:Y:S02]  /*38e90*/  IMAD.MOV.U32 R36, RZ, RZ, R16 ;  /* 0x000000ffff247224 */ /* 0x000fe400078e0010 */
[----:B------:R-:W-:Y:S02]  /*38ea0*/  IMAD.MOV.U32 R34, RZ, RZ, R21 ;  /* 0x000000ffff227224 */ /* 0x000fe400078e0015 */
[----:B------:R-:W-:-:S07]  /*38eb0*/  IMAD.MOV.U32 R16, RZ, RZ, R15 ;  /* 0x000000ffff107224 */ /* 0x000fce00078e000f */
.L_x_60233:
[----:B------:R-:W-:Y:S05]  /*38ec0*/  BSYNC B1 ;  /* 0x0000000000017941 */ /* 0x000fea0003800000 */
.L_x_60231:
        /* <DEDUP_REMOVED lines=9> */
.L_x_60235:
[----:B------:R-:W-:Y:S02]  /*38f60*/  IMAD.MOV.U32 R21, RZ, RZ, R17 ;  /* 0x000000ffff157224 */ /* 0x000fe400078e0011 */
[----:B------:R-:W-:Y:S02]  /*38f70*/  IMAD.MOV.U32 R15, RZ, RZ, R36 ;  /* 0x000000ffff0f7224 */ /* 0x000fe400078e0024 */
[----:B------:R-:W-:Y:S02]  /*38f80*/  IMAD.MOV.U32 R17, RZ, RZ, R14 ;  /* 0x000000ffff117224 */ /* 0x000fe400078e000e */
[----:B------:R-:W-:-:S07]  /*38f90*/  IMAD.MOV.U32 R36, RZ, RZ, R13 ;  /* 0x000000ffff247224 */ /* 0x000fce00078e000d */
.L_x_60236:
[----:B------:R-:W-:Y:S05]  /*38fa0*/  BSYNC B1 ;  /* 0x0000000000017941 */ /* 0x000fea0003800000 */
.L_x_60234:
        /* <DEDUP_REMOVED lines=9> */
.L_x_60238:
[----:B------:R-:W-:Y:S02]  /*39040*/  IMAD.MOV.U32 R14, RZ, RZ, R21 ;  /* 0x000000ffff0e7224 */ /* 0x000fe400078e0015 */
[----:B------:R-:W-:Y:S02]  /*39050*/  IMAD.MOV.U32 R13, RZ, RZ, R15 ;  /* 0x000000ffff0d7224 */ /* 0x000fe400078e000f */
[----:B------:R-:W-:Y:S02]  /*39060*/  IMAD.MOV.U32 R21, RZ, RZ, R28 ;  /* 0x000000ffff157224 */ /* 0x000fe400078e001c */
[----:B------:R-:W-:-:S07]  /*39070*/  IMAD.MOV.U32 R15, RZ, RZ, R12 ;  /* 0x000000ffff0f7224 */ /* 0x000fce00078e000c */
.L_x_60239:
[----:B------:R-:W-:Y:S05]  /*39080*/  BSYNC B1 ;  /* 0x0000000000017941 */ /* 0x000fea0003800000 */
.L_x_60237:
        /* <DEDUP_REMOVED lines=9> */
.L_x_60241:
[----:B------:R-:W-:Y:S02]  /*39120*/  IMAD.MOV.U32 R28, RZ, RZ, R14 ;  /* 0x000000ffff1c7224 */ /* 0x000fe400078e000e */
[----:B------:R-:W-:Y:S02]  /*39130*/  IMAD.MOV.U32 R12, RZ, RZ, R13 ;  /* 0x000000ffff0c7224 */ /* 0x000fe400078e000d */
[----:B------:R-:W-:Y:S02]  /*39140*/  IMAD.MOV.U32 R14, RZ, RZ, R29 ;  /* 0x000000ffff0e7224 */ /* 0x000fe400078e001d */
[----:B------:R-:W-:-:S07]  /*39150*/  IMAD.MOV.U32 R13, RZ, RZ, R30 ;  /* 0x000000ffff0d7224 */ /* 0x000fce00078e001e */
.L_x_60242:
[----:B------:R-:W-:Y:S05]  /*39160*/  BSYNC B1 ;  /* 0x0000000000017941 */ /* 0x000fea0003800000 */
.L_x_60240:
        /* <DEDUP_REMOVED lines=9> */
.L_x_60244:
[----:B------:R-:W-:Y:S02]  /*39200*/  IMAD.MOV.U32 R29, RZ, RZ, R28 ;  /* 0x000000ffff1d7224 */ /* 0x000fe400078e001c */
[----:B------:R-:W-:Y:S02]  /*39210*/  IMAD.MOV.U32 R23, RZ, RZ, R12 ;  /* 0x000000ffff177224 */ /* 0x000fe400078e000c */
[----:B------:R-:W-:Y:S02]  /*39220*/  IMAD.MOV.U32 R28, RZ, RZ, R33 ;  /* 0x000000ffff1c7224 */ /* 0x000fe400078e0021 */
[----:B------:R-:W-:-:S07]  /*39230*/  IMAD.MOV.U32 R12, RZ, RZ, R31 ;  /* 0x000000ffff0c7224 */ /* 0x000fce00078e001f */
.L_x_60245:
[----:B------:R-:W-:Y:S05]  /*39240*/  BSYNC B1 ;  /* 0x0000000000017941 */ /* 0x000fea0003800000 */
.L_x_60243:
        /* <DEDUP_REMOVED lines=16> */
.L_x_60247:
[----:B------:R-:W-:Y:S02]  /*39350*/  IMAD.MOV.U32 R10, RZ, RZ, R27 ;  /* 0x000000ffff0a7224 */ /* 0x000fe400078e001b */
[----:B------:R-:W-:Y:S01]  /*39360*/  IMAD.MOV.U32 R30, RZ, RZ, R43 ;  /* 0x000000ffff1e7224 */ /* 0x000fe200078e002b */
[----:B------:R-:W-:Y:S01]  /*39370*/  MOV R43, R26 ;  /* 0x0000001a002b7202 */ /* 0x000fe20000000f00 */
[----:B------:R-:W-:-:S07]  /*39380*/  IMAD.MOV.U32 R27, RZ, RZ, R44 ;  /* 0x000000ffff1b7224 */ /* 0x000fce00078e002c */
.L_x_60248:
[----:B------:R-:W-:Y:S05]  /*39390*/  BSYNC B1 ;  /* 0x0000000000017941 */ /* 0x000fea0003800000 */
.L_x_60246:
        /* <DEDUP_REMOVED lines=9> */
.L_x_60250:
[----:B------:R-:W-:Y:S02]  /*39430*/  IMAD.MOV.U32 R31, RZ, RZ, R10 ;  /* 0x000000ffff1f7224 */ /* 0x000fe400078e000a */
[----:B------:R-:W-:Y:S01]  /*39440*/  IMAD.MOV.U32 R33, RZ, RZ, R30 ;  /* 0x000000ffff217224 */ /* 0x000fe200078e001e */
[----:B------:R-:W-:Y:S01]  /*39450*/  MOV R30, R25 ;  /* 0x00000019001e7202 */ /* 0x000fe20000000f00 */
[----:B------:R-:W-:-:S07]  /*39460*/  IMAD.MOV.U32 R10, RZ, RZ, R35 ;  /* 0x000000ffff0a7224 */ /* 0x000fce00078e0023 */
.L_x_60251:
[----:B------:R-:W-:Y:S05]  /*39470*/  BSYNC B1 ;  /* 0x0000000000017941 */ /* 0x000fea0003800000 */
.L_x_60249:
        /* <DEDUP_REMOVED lines=9> */
.L_x_60253:
[----:B------:R-:W-:Y:S02]  /*39510*/  IMAD.MOV.U32 R26, RZ, RZ, R31 ;  /* 0x000000ffff1a7224 */ /* 0x000fe400078e001f */
[----:B------:R-:W-:Y:S01]  /*39520*/  IMAD.MOV.U32 R42, RZ, RZ, R33 ;  /* 0x000000ffff2a7224 */ /* 0x000fe200078e0021 */
[----:B------:R-:W-:Y:S01]  /*39530*/  MOV R33, R24 ;  /* 0x0000001800217202 */ /* 0x000fe20000000f00 */
[----:B------:R-:W-:-:S07]  /*39540*/  IMAD.MOV.U32 R31, RZ, RZ, R32 ;  /* 0x000000ffff1f7224 */ /* 0x000fce00078e0020 */
.L_x_60254:
[----:B------:R-:W-:Y:S05]  /*39550*/  BSYNC B1 ;  /* 0x0000000000017941 */ /* 0x000fea0003800000 */
.L_x_60252:
        /* <DEDUP_REMOVED lines=9> */
.L_x_60256:
[----:B------:R-:W-:Y:S02]  /*395f0*/  IMAD.MOV.U32 R25, RZ, RZ, R26 ;  /* 0x000000ffff197224 */ /* 0x000fe400078e001a */
[----:B------:R-:W-:Y:S01]  /*39600*/  IMAD.MOV.U32 R24, RZ, RZ, R42 ;  /* 0x000000ffff187224 */ /* 0x000fe200078e002a */
[----:B------:R-:W-:Y:S01]  /*39610*/  MOV R42, R3 ;  /* 0x00000003002a7202 */ /* 0x000fe20000000f00 */
[----:B------:R-:W-:-:S07]  /*39620*/  IMAD.MOV.U32 R26, RZ, RZ, R37 ;  /* 0x000000ffff1a7224 */ /* 0x000fce00078e0025 */
.L_x_60257:
[----:B------:R-:W-:Y:S05]  /*39630*/  BSYNC B1 ;  /* 0x0000000000017941 */ /* 0x000fea0003800000 */
.L_x_60255:
        /* <DEDUP_REMOVED lines=9> */
.L_x_60259:
[----:B------:R-:W-:Y:S02]  /*396d0*/  IMAD.MOV.U32 R3, RZ, RZ, R25 ;  /* 0x000000ffff037224 */ /* 0x000fe400078e0019 */
[----:B------:R-:W-:Y:S01]  /*396e0*/  IMAD.MOV.U32 R35, RZ, RZ, R24 ;  /* 0x000000ffff237224 */ /* 0x000fe200078e0018 */
[----:B------:R-:W-:Y:S01]  /*396f0*/  MOV R24, R5 ;  /* 0x0000000500187202 */ /* 0x000fe20000000f00 */
[----:B------:R-:W-:-:S07]  /*39700*/  IMAD.MOV.U32 R25, RZ, RZ, R22 ;  /* 0x000000ffff197224 */ /* 0x000fce00078e0016 */
.L_x_60260:
[----:B------:R-:W-:Y:S05]  /*39710*/  BSYNC B1 ;  /* 0x0000000000017941 */ /* 0x000fea0003800000 */
.L_x_60258:
        /* <DEDUP_REMOVED lines=9> */
.L_x_60262:
[----:B------:R-:W-:Y:S02]  /*397b0*/  IMAD.MOV.U32 R22, RZ, RZ, R3 ;  /* 0x000000ffff167224 */ /* 0x000fe400078e0003 */
[----:B------:R-:W-:Y:S01]  /*397c0*/  IMAD.MOV.U32 R5, RZ, RZ, R35 ;  /* 0x000000ffff057224 */ /* 0x000fe200078e0023 */
[----:B------:R-:W-:Y:S01]  /*397d0*/  MOV R35, R38 ;  /* 0x0000002600237202 */ /* 0x000fe20000000f00 */
[----:B------:R-:W-:-:S07]  /*397e0*/  IMAD.MOV.U32 R3, RZ, RZ, R40 ;  /* 0x000000ffff037224 */ /* 0x000fce00078e0028 */
.L_x_60263:
[----:B------:R-:W-:Y:S05]  /*397f0*/  BSYNC B1 ;  /* 0x0000000000017941 */ /* 0x000fea0003800000 */
.L_x_60261:
        /* <DEDUP_REMOVED lines=9> */
.L_x_60265:
[----:B------:R-:W-:Y:S02]  /*39890*/  IMAD.MOV.U32 R32, RZ, RZ, R22 ;  /* 0x000000ffff207224 */ /* 0x000fe400078e0016 */
[----:B------:R-:W-:Y:S01]  /*398a0*/  IMAD.MOV.U32 R38, RZ, RZ, R5 ;  /* 0x000000ffff267224 */ /* 0x000fe200078e0005 */
[----:B------:R-:W-:Y:S01]  /*398b0*/  MOV R5, R20 ;  /* 0x0000001400057202 */ /* 0x000fe20000000f00 */
[----:B------:R-:W-:-:S07]  /*398c0*/  IMAD.MOV.U32 R22, RZ, RZ, R7 ;  /* 0x000000ffff167224 */ /* 0x000fce00078e0007 */
.L_x_60266:
[----:B------:R-:W-:Y:S05]  /*398d0*/  BSYNC B1 ;  /* 0x0000000000017941 */ /* 0x000fea0003800000 */
.L_x_60264:
        /* <DEDUP_REMOVED lines=9> */
.L_x_60268:
[----:B------:R-:W-:Y:S01]  /*39970*/  IMAD.MOV.U32 R7, RZ, RZ, R32 ;  /* 0x000000ffff077224 */ /* 0x000fe200078e0020 */
[----:B------:R-:W-:Y:S01]  /*39980*/  MOV R32, R19 ;  /* 0x0000001300207202 */ /* 0x000fe20000000f00 */
[----:B------:R-:W-:Y:S02]  /*39990*/  IMAD.MOV.U32 R20, RZ, RZ, R38 ;  /* 0x000000ffff147224 */ /* 0x000fe400078e0026 */
[----:B------:R-:W-:-:S07]  /*399a0*/  IMAD.MOV.U32 R38, RZ, RZ, R9 ;  /* 0x000000ffff267224 */ /* 0x000fce00078e0009 */
.L_x_60269:
[----:B------:R-:W-:Y:S05]  /*399b0*/  BSYNC B1 ;  /* 0x0000000000017941 */ /* 0x000fea0003800000 */
.L_x_60267:
        /* <DEDUP_REMOVED lines=9> */
.L_x_60271:
[----:B------:R-:W-:Y:S01]  /*39a50*/  IMAD.MOV.U32 R9, RZ, RZ, R7 ;  /* 0x000000ffff097224 */ /* 0x000fe200078e0007 */
[----:B------:R-:W-:Y:S01]  /*39a60*/  MOV R19, R20 ;  /* 0x0000001400137202 */ /* 0x000fe20000000f00 */
[----:B------:R-:W-:Y:S02]  /*39a70*/  IMAD.MOV.U32 R7, RZ, RZ, R18 ;  /* 0x000000ffff077224 */ /* 0x000fe400078e0012 */
[----:B------:R-:W-:-:S07]  /*39a80*/  IMAD.MOV.U32 R20, RZ, RZ, R11 ;  /* 0x000000ffff147224 */ /* 0x000fce00078e000b */
.L_x_60272:
[----:B------:R-:W-:Y:S05]  /*39a90*/  BSYNC B1 ;  /* 0x0000000000017941 */ /* 0x000fea0003800000 */
.L_x_60270:
        /* <DEDUP_REMOVED lines=9> */
.L_x_60274:
[----:B------:R-:W-:Y:S01]  /*39b30*/  MOV R18, R9 ;  /* 0x0000000900127202 */ /* 0x000fe20000000f00 */
[----:B------:R-:W-:Y:S02]  /*39b40*/  IMAD.MOV.U32 R11, RZ, RZ, R19 ;  /* 0x000000ffff0b7224 */ /* 0x000fe400078e0013 */
[----:B------:R-:W-:Y:S02]  /*39b50*/  IMAD.MOV.U32 R9, RZ, RZ, R34 ;  /* 0x000000ffff097224 */ /* 0x000fe400078e0022 */
[----:B------:R-:W-:-:S07]  /*39b60*/  IMAD.MOV.U32 R19, RZ, RZ, R16 ;  /* 0x000000ffff137224 */ /* 0x000fce00078e0010 */
.L_x_60275:
[----:B------:R-:W-:Y:S05]  /*39b70*/  BSYNC B1 ;  /* 0x0000000000017941 */ /* 0x000fea0003800000 */
.L_x_60273:
        /* <DEDUP_REMOVED lines=9> */
.L_x_60277:
[----:B------:R-:W-:Y:S02]  /*39c10*/  IMAD.MOV.U32 R16, RZ, RZ, R18 ;  /* 0x000000ffff107224 */ /* 0x000fe400078e0012 */
[----:B------:R-:W-:Y:S02]  /*39c20*/  IMAD.MOV.U32 R34, RZ, RZ, R11 ;  /* 0x000000ffff227224 */ /* 0x000fe400078e000b */
[----:B------:R-:W-:Y:S02]  /*39c30*/  IMAD.MOV.U32 R18, RZ, RZ, R17 ;  /* 0x000000ffff127224 */ /* 0x000fe400078e0011 */
[----:B------:R-:W-:-:S07]  /*39c40*/  IMAD.MOV.U32 R11, RZ, RZ, R36 ;  /* 0x000000ffff0b7224 */ /* 0x000fce00078e0024 */
.L_x_60278:
[----:B------:R-:W-:Y:S05]  /*39c50*/  BSYNC B1 ;  /* 0x0000000000017941 */ /* 0x000fea0003800000 */
.L_x_60276:
        /* <DEDUP_REMOVED lines=9> */
.L_x_60280:
[----:B------:R-:W-:Y:S02]  /*39cf0*/  IMAD.MOV.U32 R17, RZ, RZ, R16 ;  /* 0x000000ffff117224 */ /* 0x000fe400078e0010 */
[----:B------:R-:W-:Y:S01]  /*39d00*/  IMAD.MOV.U32 R36, RZ, RZ, R34 ;  /* 0x000000ffff247224 */ /* 0x000fe200078e0022 */
[----:B------:R-:W-:Y:S01]  /*39d10*/  MOV R34, R15 ;  /* 0x0000000f00227202 */ /* 0x000fe20000000f00 */
[----:B------:R-:W-:-:S07]  /*39d20*/  IMAD.MOV.U32 R16, RZ, RZ, R21 ;  /* 0x000000ffff107224 */ /* 0x000fce00078e0015 */
.L_x_60281:
[----:B------:R-:W-:Y:S05]  /*39d30*/  BSYNC B1 ;  /* 0x0000000000017941 */ /* 0x000fea0003800000 */
.L_x_60279:
        /* <DEDUP_REMOVED lines=9> */
.L_x_60283:
[----:B------:R-:W-:Y:S01]  /*39dd0*/  IMAD.MOV.U32 R15, RZ, RZ, R17 ;  /* 0x000000ffff0f7224 */ /* 0x000fe200078e0011 */
[----:B------:R-:W-:Y:S01]  /*39de0*/  MOV R17, R14 ;  /* 0x0000000e00117202 */ /* 0x000fe20000000f00 */
[----:B------:R-:W-:Y:S02]  /*39df0*/  IMAD.MOV.U32 R21, RZ, RZ, R36 ;  /* 0x000000ffff157224 */ /* 0x000fe400078e0024 */
[----:B------:R-:W-:-:S07]  /*39e00*/  IMAD.MOV.U32 R36, RZ, RZ, R13 ;  /* 0x000000ffff247224 */ /* 0x000fce00078e000d */
.L_x_60284:
[----:B------:R-:W-:Y:S05]  /*39e10*/  BSYNC B1 ;  /* 0x0000000000017941 */ /* 0x000fea0003800000 */
.L_x_60282:
        /* <DEDUP_REMOVED lines=9> */
.L_x_60286:
[----:B------:R-:W-:Y:S01]  /*39eb0*/  IMAD.MOV.U32 R14, RZ, RZ, R15 ;  /* 0x000000ffff0e7224 */ /* 0x000fe200078e000f */
[----:B------:R-:W-:Y:S01]  /*39ec0*/  MOV R40, R21 ;  /* 0x0000001500287202 */ /* 0x000fe20000000f00 */
[----:B------:R-:W-:Y:S02]  /*39ed0*/  IMAD.MOV.U32 R15, RZ, RZ, R28 ;  /* 0x000000ffff0f7224 */ /* 0x000fe400078e001c */
[----:B------:R-:W-:-:S07]  /*39ee0*/  IMAD.MOV.U32 R21, RZ, RZ, R12 ;  /* 0x000000ffff157224 */ /* 0x000fce00078e000c */
.L_x_60287:
[----:B------:R-:W-:Y:S05]  /*39ef0*/  BSYNC B1 ;  /* 0x0000000000017941 */ /* 0x000fea0003800000 */
.L_x_60285:
        /* <DEDUP_REMOVED lines=9> */
.L_x_60289:
[----:B------:R-:W-:Y:S01]  /*39f90*/  MOV R12, R14 ;  /* 0x0000000e000c7202 */ /* 0x000fe20000000f00 */
[----:B------:R-:W-:Y:S02]  /*39fa0*/  IMAD.MOV.U32 R13, RZ, RZ, R40 ;  /* 0x000000ffff0d7224 */ /* 0x000fe400078e0028 */
[----:B------:R-:W-:Y:S02]  /*39fb0*/  IMAD.MOV.U32 R14, RZ, RZ, R29 ;  /* 0x000000ffff0e7224 */ /* 0x000fe400078e001d */
[----:B------:R-:W-:-:S07]  /*39fc0*/  IMAD.MOV.U32 R40, RZ, RZ, R23 ;  /* 0x000000ffff287224 */ /* 0x000fce00078e0017 */
.L_x_60290:
[----:B------:R-:W-:Y:S05]  /*39fd0*/  BSYNC B1 ;  /* 0x0000000000017941 */ /* 0x000fea0003800000 */
.L_x_60288:
        /* <DEDUP_REMOVED lines=16> */
.L_x_60292:
[----:B------:R-:W-:Y:S01]  /*3a0e0*/  IMAD.MOV.U32 R8, RZ, RZ, R27 ;  /* 0x000000ffff087224 */ /* 0x000fe200078e001b */
[----:B------:R-:W-:Y:S01]  /*3a0f0*/  MOV R27, R10 ;  /* 0x0000000a001b7202 */ /* 0x000fe20000000f00 */
[----:B------:R-:W-:Y:S02]  /*3a100*/  IMAD.MOV.U32 R28, RZ, RZ, R43 ;  /* 0x000000ffff1c7224 */ /* 0x000fe400078e002b */
[----:B------:R-:W-:-:S07]  /*3a110*/  IMAD.MOV.U32 R43, RZ, RZ, R30 ;  /* 0x000000ffff2b7224 */ /* 0x000fce00078e001e */
.L_x_60293:
[----:B------:R-:W-:Y:S05]  /*3a120*/  BSYNC B1 ;  /* 0x0000000000017941 */ /* 0x000fea0003800000 */
.L_x_60291:
        /* <DEDUP_REMOVED lines=9> */
.L_x_60295:
[----:B------:R-:W-:Y:S01]  /*3a1c0*/  IMAD.MOV.U32 R23, RZ, RZ, R8 ;  /* 0x000000ffff177224 */ /* 0x000fe200078e0008 */
[----:B------:R-:W-:Y:S01]  /*3a1d0*/  MOV R29, R28 ;  /* 0x0000001c001d7202 */ /* 0x000fe20000000f00 */
[----:B------:R-:W-:Y:S02]  /*3a1e0*/  IMAD.MOV.U32 R8, RZ, RZ, R31 ;  /* 0x000000ffff087224 */ /* 0x000fe400078e001f */
[----:B------:R-:W-:-:S07]  /*3a1f0*/  IMAD.MOV.U32 R28, RZ, RZ, R33 ;  /* 0x000000ffff1c7224 */ /* 0x000fce00078e0021 */
.L_x_60296:
[----:B------:R-:W-:Y:S05]  /*3a200*/  BSYNC B1 ;  /* 0x0000000000017941 */ /* 0x000fea0003800000 */
.L_x_60294:
        /* <DEDUP_REMOVED lines=9> */
.L_x_60298:
[----:B------:R-:W-:Y:S01]  /*3a2a0*/  MOV R10, R23 ;  /* 0x00000017000a7202 */ /* 0x000fe20000000f00 */
[----:B------:R-:W-:Y:S02]  /*3a2b0*/  IMAD.MOV.U32 R31, RZ, RZ, R29 ;  /* 0x000000ffff1f7224 */ /* 0x000fe400078e001d */
[----:B------:R-:W-:Y:S02]  /*3a2c0*/  IMAD.MOV.U32 R23, RZ, RZ, R26 ;  /* 0x000000ffff177224 */ /* 0x000fe400078e001a */
[----:B------:R-:W-:-:S07]  /*3a2d0*/  IMAD.MOV.U32 R29, RZ, RZ, R42 ;  /* 0x000000ffff1d7224 */ /* 0x000fce00078e002a */
.L_x_60299:
[----:B------:R-:W-:Y:S05]  /*3a2e0*/  BSYNC B1 ;  /* 0x0000000000017941 */ /* 0x000fea0003800000 */
.L_x_60297:
        /* <DEDUP_REMOVED lines=9> */
.L_x_60301:
[----:B------:R-:W-:Y:S02]  /*3a380*/  IMAD.MOV.U32 R26, RZ, RZ, R10 ;  /* 0x000000ffff1a7224 */ /* 0x000fe400078e000a */
[----:B------:R-:W-:Y:S02]  /*3a390*/  IMAD.MOV.U32 R30, RZ, RZ, R31 ;  /* 0x000000ffff1e7224 */ /* 0x000fe400078e001f */
[----:B------:R-:W-:Y:S02]  /*3a3a0*/  IMAD.MOV.U32 R10, RZ, RZ, R25 ;  /* 0x000000ffff0a7224 */ /* 0x000fe400078e0019 */
[----:B------:R-:W-:-:S07]  /*3a3b0*/  IMAD.MOV.U32 R31, RZ, RZ, R24 ;  /* 0x000000ffff1f7224 */ /* 0x000fce00078e0018 */
.L_x_60302:
[----:B------:R-:W-:Y:S05]  /*3a3c0*/  BSYNC B1 ;  /* 0x0000000000017941 */ /* 0x000fea0003800000 */
.L_x_60300:
        /* <DEDUP_REMOVED lines=9> */
.L_x_60304:
[----:B------:R-:W-:Y:S02]  /*3a460*/  IMAD.MOV.U32 R25, RZ, RZ, R26 ;  /* 0x000000ffff197224 */ /* 0x000fe400078e001a */
[----:B------:R-:W-:Y:S01]  /*3a470*/  IMAD.MOV.U32 R24, RZ, RZ, R30 ;  /* 0x000000ffff187224 */ /* 0x000fe200078e001e */
[----:B------:R-:W-:Y:S01]  /*3a480*/  MOV R30, R35 ;  /* 0x00000023001e7202 */ /* 0x000fe20000000f00 */
[----:B------:R-:W-:-:S07]  /*3a490*/  IMAD.MOV.U32 R26, RZ, RZ, R3 ;  /* 0x000000ffff1a7224 */ /* 0x000fce00078e0003 */
.L_x_60305:
[----:B------:R-:W-:Y:S05]  /*3a4a0*/  BSYNC B1 ;  /* 0x0000000000017941 */ /* 0x000fea0003800000 */
.L_x_60303:
        /* <DEDUP_REMOVED lines=9> */
.L_x_60307:
[----:B------:R-:W-:Y:S01]  /*3a540*/  IMAD.MOV.U32 R3, RZ, RZ, R25 ;  /* 0x000000ffff037224 */ /* 0x000fe200078e0019 */
[----:B------:R-:W-:Y:S01]  /*3a550*/  MOV R25, R22 ;  /* 0x0000001600197202 */ /* 0x000fe20000000f00 */
[----:B------:R-:W-:Y:S02]  /*3a560*/  IMAD.MOV.U32 R33, RZ, RZ, R24 ;  /* 0x000000ffff217224 */ /* 0x000fe400078e0018 */
[----:B------:R-:W-:-:S07]  /*3a570*/  IMAD.MOV.U32 R24, RZ, RZ, R5 ;  /* 0x000000ffff187224 */ /* 0x000fce00078e0005 */
.L_x_60308:
[----:B------:R-:W-:Y:S05]  /*3a580*/  BSYNC B1 ;  /* 0x0000000000017941 */ /* 0x000fea0003800000 */
.L_x_60306:
        /* <DEDUP_REMOVED lines=9> */
.L_x_60310:
[----:B------:R-:W-:Y:S01]  /*3a620*/  IMAD.MOV.U32 R22, RZ, RZ, R3 ;  /* 0x000000ffff167224 */ /* 0x000fe200078e0003 */
[----:B------:R-:W-:Y:S01]  /*3a630*/  MOV R5, R33 ;  /* 0x0000002100057202 */ /* 0x000fe20000000f00 */
[----:B------:R-:W-:Y:S02]  /*3a640*/  IMAD.MOV.U32 R3, RZ, RZ, R32 ;  /* 0x000000ffff037224 */ /* 0x000fe400078e0020 */
[----:B------:R-:W-:-:S07]  /*3a650*/  IMAD.MOV.U32 R33, RZ, RZ, R38 ;  /* 0x000000ffff217224 */ /* 0x000fce00078e0026 */
.L_x_60311:
[----:B------:R-:W-:Y:S05]  /*3a660*/  BSYNC B1 ;  /* 0x0000000000017941 */ /* 0x000fea0003800000 */
.L_x_60309:
        /* <DEDUP_REMOVED lines=9> */
.L_x_60313:
[----:B------:R-:W-:Y:S01]  /*3a700*/  MOV R32, R22 ;  /* 0x0000001600207202 */ /* 0x000fe20000000f00 */
[----:B------:R-:W-:Y:S02]  /*3a710*/  IMAD.MOV.U32 R38, RZ, RZ, R5 ;  /* 0x000000ffff267224 */ /* 0x000fe400078e0005 */
[----:B------:R-:W-:Y:S02]  /*3a720*/  IMAD.MOV.U32 R22, RZ, RZ, R7 ;  /* 0x000000ffff167224 */ /* 0x000fe400078e0007 */
[----:B------:R-:W-:-:S07]  /*3a730*/  IMAD.MOV.U32 R5, RZ, RZ, R20 ;  /* 0x000000ffff057224 */ /* 0x000fce00078e0014 */
.L_x_60314:
[----:B------:R-:W-:Y:S05]  /*3a740*/  BSYNC B1 ;  /* 0x0000000000017941 */ /* 0x000fea0003800000 */
.L_x_60312:
        /* <DEDUP_REMOVED lines=9> */
.L_x_60316:
[----:B------:R-:W-:Y:S02]  /*3a7e0*/  IMAD.MOV.U32 R7, RZ, RZ, R32 ;  /* 0x000000ffff077224 */ /* 0x000fe400078e0020 */
[----:B------:R-:W-:Y:S02]  /*3a7f0*/  IMAD.MOV.U32 R20, RZ, RZ, R38 ;  /* 0x000000ffff147224 */ /* 0x000fe400078e0026 */
[----:B------:R-:W-:Y:S02]  /*3a800*/  IMAD.MOV.U32 R32, RZ, RZ, R9 ;  /* 0x000000ffff207224 */ /* 0x000fe400078e0009 */
[----:B------:R-:W-:-:S07]  /*3a810*/  IMAD.MOV.U32 R38, RZ, RZ, R19 ;  /* 0x000000ffff267224 */ /* 0x000fce00078e0013 */
.L_x_60317:
[----:B------:R-:W-:Y:S05]  /*3a820*/  BSYNC B1 ;  /* 0x0000000000017941 */ /* 0x000fea0003800000 */
.L_x_60315:
        /* <DEDUP_REMOVED lines=9> */
.L_x_60319:
[----:B------:R-:W-:Y:S02]  /*3a8c0*/  IMAD.MOV.U32 R9, RZ, RZ, R7 ;  /* 0x000000ffff097224 */ /* 0x000fe400078e0007 */
[----:B------:R-:W-:Y:S01]  /*3a8d0*/  IMAD.MOV.U32 R19, RZ, RZ, R20 ;  /* 0x000000ffff137224 */ /* 0x000fe200078e0014 */
[----:B------:R-:W-:Y:S01]  /*3a8e0*/  MOV R20, R11 ;  /* 0x0000000b00147202 */ /* 0x000fe20000000f00 */
[----:B------:R-:W-:-:S07]  /*3a8f0*/  IMAD.MOV.U32 R7, RZ, RZ, R18 ;  /* 0x000000ffff077224 */ /* 0x000fce00078e0012 */
.L_x_60320:
[----:B------:R-:W-:Y:S05]  /*3a900*/  BSYNC B1 ;  /* 0x0000000000017941 */ /* 0x000fea0003800000 */
.L_x_60318:
        /* <DEDUP_REMOVED lines=9> */
.L_x_60322:
[----:B------:R-:W-:Y:S01]  /*3a9a0*/  IMAD.MOV.U32 R18, RZ, RZ, R9 ;  /* 0x000000ffff127224 */ /* 0x000fe200078e0009 */
[----:B------:R-:W-:Y:S01]  /*3a9b0*/  MOV R9, R16 ;  /* 0x0000001000097202 */ /* 0x000fe20000000f00 */
[----:B------:R-:W-:Y:S02]  /*3a9c0*/  IMAD.MOV.U32 R11, RZ, RZ, R19 ;  /* 0x000000ffff0b7224 */ /* 0x000fe400078e0013 */
[----:B------:R-:W-:-:S07]  /*3a9d0*/  IMAD.MOV.U32 R19, RZ, RZ, R34 ;  /* 0x000000ffff137224 */ /* 0x000fce00078e0022 */
.L_x_60323:
[----:B------:R-:W-:Y:S05]  /*3a9e0*/  BSYNC B1 ;  /* 0x0000000000017941 */ /* 0x000fea0003800000 */
.L_x_60321:
        /* <DEDUP_REMOVED lines=9> */
.L_x_60325:
[----:B------:R-:W-:Y:S01]  /*3aa80*/  IMAD.MOV.U32 R16, RZ, RZ, R18 ;  /* 0x000000ffff107224 */ /* 0x000fe200078e0012 */
[----:B------:R-:W-:Y:S01]  /*3aa90*/  MOV R34, R11 ;  /* 0x0000000b00227202 */ /* 0x000fe20000000f00 */
[----:B------:R-:W-:Y:S02]  /*3aaa0*/  IMAD.MOV.U32 R18, RZ, RZ, R17 ;  /* 0x000000ffff127224 */ /* 0x000fe400078e0011 */
[----:B------:R-:W-:-:S07]  /*3aab0*/  IMAD.MOV.U32 R11, RZ, RZ, R36 ;  /* 0x000000ffff0b7224 */ /* 0x000fce00078e0024 */
.L_x_60326:
[----:B------:R-:W-:Y:S05]  /*3aac0*/  BSYNC B1 ;  /* 0x0000000000017941 */ /* 0x000fea0003800000 */
.L_x_60324:
        /* <DEDUP_REMOVED lines=9> */
.L_x_60328:
[----:B------:R-:W-:Y:S01]  /*3ab60*/  MOV R17, R16 ;  /* 0x0000001000117202 */ /* 0x000fe20000000f00 */
[----:B------:R-:W-:Y:S02]  /*3ab70*/  IMAD.MOV.U32 R35, RZ, RZ, R34 ;  /* 0x000000ffff237224 */ /* 0x000fe400078e0022 */
[----:B------:R-:W-:Y:S02]  /*3ab80*/  IMAD.MOV.U32 R16, RZ, RZ, R15 ;  /* 0x000000ffff107224 */ /* 0x000fe400078e000f */
[----:B------:R-:W-:-:S07]  /*3ab90*/  IMAD.MOV.U32 R34, RZ, RZ, R21 ;  /* 0x000000ffff227224 */ /* 0x000fce00078e0015 */
.L_x_60329:
[----:B------:R-:W-:Y:S05]  /*3aba0*/  BSYNC B1 ;  /* 0x0000000000017941 */ /* 0x000fea0003800000 */
.L_x_60327:
        /* <DEDUP_REMOVED lines=9> */
.L_x_60331:
[----:B------:R-:W-:Y:S02]  /*3ac40*/  IMAD.MOV.U32 R15, RZ, RZ, R17 ;  /* 0x000000ffff0f7224 */ /* 0x000fe400078e0011 */
[----:B------:R-:W-:Y:S02]  /*3ac50*/  IMAD.MOV.U32 R36, RZ, RZ, R35 ;  /* 0x000000ffff247224 */ /* 0x000fe400078e0023 */
[----:B------:R-:W-:Y:S02]  /*3ac60*/  IMAD.MOV.U32 R17, RZ, RZ, R14 ;  /* 0x000000ffff117224 */ /* 0x000fe400078e000e */
[----:B------:R-:W-:-:S07]  /*3ac70*/  IMAD.MOV.U32 R35, RZ, RZ, R40 ;  /* 0x000000ffff237224 */ /* 0x000fce00078e0028 */
.L_x_60332:
[----:B------:R-:W-:Y:S05]  /*3ac80*/  BSYNC B1 ;  /* 0x0000000000017941 */ /* 0x000fea0003800000 */
.L_x_60330:
        /* <DEDUP_REMOVED lines=9> */
.L_x_60334:
[----:B------:R-:W-:Y:S02]  /*3ad20*/  IMAD.MOV.U32 R14, RZ, RZ, R15 ;  /* 0x000000ffff0e7224 */ /* 0x000fe400078e000f */
[----:B------:R-:W-:Y:S01]  /*3ad30*/  IMAD.MOV.U32 R21, RZ, RZ, R36 ;  /* 0x000000ffff157224 */ /* 0x000fe200078e0024 */
[----:B------:R-:W-:Y:S01]  /*3ad40*/  MOV R36, R13 ;  /* 0x0000000d00247202 */ /* 0x000fe20000000f00 */
[----:B------:R-:W-:-:S07]  /*3ad50*/  IMAD.MOV.U32 R15, RZ, RZ, R12 ;  /* 0x000000ffff0f7224 */ /* 0x000fce00078e000c */
.L_x_60335:
[----:B------:R-:W-:Y:S05]  /*3ad60*/  BSYNC B1 ;  /* 0x0000000000017941 */ /* 0x000fea0003800000 */
.L_x_60333:
        /* <DEDUP_REMOVED lines=16> */
.L_x_60337:
[----:B------:R-:W-:Y:S01]  /*3ae70*/  MOV R6, R27 ;  /* 0x0000001b00067202 */ /* 0x000fe20000000f00 */
[----:B------:R-:W-:Y:S02]  /*3ae80*/  IMAD.MOV.U32 R12, RZ, RZ, R43 ;  /* 0x000000ffff0c7224 */ /* 0x000fe400078e002b */
[----:B------:R-:W-:Y:S02]  /*3ae90*/  IMAD.MOV.U32 R27, RZ, RZ, R8 ;  /* 0x000000ffff1b7224 */ /* 0x000fe400078e0008 */
[----:B------:R-:W-:-:S07]  /*3aea0*/  IMAD.MOV.U32 R43, RZ, RZ, R28 ;  /* 0x000000ffff2b7224 */ /* 0x000fce00078e001c */
.L_x_60338:
[----:B------:R-:W-:Y:S05]  /*3aeb0*/  BSYNC B1 ;  /* 0x0000000000017941 */ /* 0x000fea0003800000 */
.L_x_60336:
        /* <DEDUP_REMOVED lines=9> */
.L_x_60340:
[----:B------:R-:W-:Y:S02]  /*3af50*/  IMAD.MOV.U32 R13, RZ, RZ, R6 ;  /* 0x000000ffff0d7224 */ /* 0x000fe400078e0006 */
[----:B------:R-:W-:Y:S02]  /*3af60*/  IMAD.MOV.U32 R8, RZ, RZ, R12 ;  /* 0x000000ffff087224 */ /* 0x000fe400078e000c */
[----:B------:R-:W-:Y:S02]  /*3af70*/  IMAD.MOV.U32 R6, RZ, RZ, R23 ;  /* 0x000000ffff067224 */ /* 0x000fe400078e0017 */
[----:B------:R-:W-:-:S07]  /*3af80*/  IMAD.MOV.U32 R12, RZ, RZ, R29 ;  /* 0x000000ffff0c7224 */ /* 0x000fce00078e001d */
.L_x_60341:
[----:B------:R-:W-:Y:S05]  /*3af90*/  BSYNC B1 ;  /* 0x0000000000017941 */ /* 0x000fea0003800000 */
.L_x_60339:
        /* <DEDUP_REMOVED lines=9> */
.L_x_60343:
[----:B------:R-:W-:Y:S02]  /*3b030*/  IMAD.MOV.U32 R23, RZ, RZ, R13 ;  /* 0x000000ffff177224 */ /* 0x000fe400078e000d */
[----:B------:R-:W-:Y:S01]  /*3b040*/  IMAD.MOV.U32 R29, RZ, RZ, R8 ;  /* 0x000000ffff1d7224 */ /* 0x000fe200078e0008 */
[----:B------:R-:W-:Y:S01]  /*3b050*/  MOV R8, R31 ;  /* 0x0000001f00087202 */ /* 0x000fe20000000f00 */
[----:B------:R-:W-:-:S07]  /*3b060*/  IMAD.MOV.U32 R13, RZ, RZ, R10 ;  /* 0x000000ffff0d7224 */ /* 0x000fce00078e000a */
.L_x_60344:
[----:B------:R-:W-:Y:S05]  /*3b070*/  BSYNC B1 ;  /* 0x0000000000017941 */ /* 0x000fea0003800000 */
.L_x_60342:
        /* <DEDUP_REMOVED lines=9> */
.L_x_60346:
[----:B------:R-:W-:Y:S01]  /*3b110*/  IMAD.MOV.U32 R10, RZ, RZ, R23 ;  /* 0x000000ffff0a7224 */ /* 0x000fe200078e0017 */
[----:B------:R-:W-:Y:S01]  /*3b120*/  MOV R23, R26 ;  /* 0x0000001a00177202 */ /* 0x000fe20000000f00 */
[----:B------:R-:W-:Y:S02]  /*3b130*/  IMAD.MOV.U32 R31, RZ, RZ, R29 ;  /* 0x000000ffff1f7224 */ /* 0x000fe400078e001d */
[----:B------:R-:W-:-:S07]  /*3b140*/  IMAD.MOV.U32 R29, RZ, RZ, R30 ;  /* 0x000000ffff1d7224 */ /* 0x000fce00078e001e */
.L_x_60347:
[----:B------:R-:W-:Y:S05]  /*3b150*/  BSYNC B1 ;  /* 0x0000000000017941 */ /* 0x000fea0003800000 */
.L_x_60345:
        /* <DEDUP_REMOVED lines=9> */
.L_x_60349:
[----:B------:R-:W-:Y:S01]  /*3b1f0*/  IMAD.MOV.U32 R26, RZ, RZ, R10 ;  /* 0x000000ffff1a7224 */ /* 0x000fe200078e000a */
[----:B------:R-:W-:Y:S01]  /*3b200*/  MOV R28, R31 ;  /* 0x0000001f001c7202 */ /* 0x000fe20000000f00 */
[----:B------:R-:W-:Y:S02]  /*3b210*/  IMAD.MOV.U32 R10, RZ, RZ, R25 ;  /* 0x000000ffff0a7224 */ /* 0x000fe400078e0019 */
[----:B------:R-:W-:-:S07]  /*3b220*/  IMAD.MOV.U32 R31, RZ, RZ, R24 ;  /* 0x000000ffff1f7224 */ /* 0x000fce00078e0018 */
.L_x_60350:
[----:B------:R-:W-:Y:S05]  /*3b230*/  BSYNC B1 ;  /* 0x0000000000017941 */ /* 0x000fea0003800000 */
.L_x_60348:
        /* <DEDUP_REMOVED lines=9> */
.L_x_60352:
[----:B------:R-:W-:Y:S01]  /*3b2d0*/  MOV R25, R26 ;  /* 0x0000001a00197202 */ /* 0x000fe20000000f00 */
[----:B------:R-:W-:Y:S02]  /*3b2e0*/  IMAD.MOV.U32 R24, RZ, RZ, R28 ;  /* 0x000000ffff187224 */ /* 0x000fe400078e001c */
[----:B------:R-:W-:Y:S02]  /*3b2f0*/  IMAD.MOV.U32 R26, RZ, RZ, R3 ;  /* 0x000000ffff1a7224 */ /* 0x000fe400078e0003 */
[----:B------:R-:W-:-:S07]  /*3b300*/  IMAD.MOV.U32 R28, RZ, RZ, R33 ;  /* 0x000000ffff1c7224 */ /* 0x000fce00078e0021 */
.L_x_60353:
[----:B------:R-:W-:Y:S05]  /*3b310*/  BSYNC B1 ;  /* 0x0000000000017941 */ /* 0x000fea0003800000 */
.L_x_60351:
        /* <DEDUP_REMOVED lines=9> */
.L_x_60355:
[----:B------:R-:W-:Y:S02]  /*3b3b0*/  IMAD.MOV.U32 R3, RZ, RZ, R25 ;  /* 0x000000ffff037224 */ /* 0x000fe400078e0019 */
[----:B------:R-:W-:Y:S02]  /*3b3c0*/  IMAD.MOV.U32 R33, RZ, RZ, R24 ;  /* 0x000000ffff217224 */ /* 0x000fe400078e0018 */
[----:B------:R-:W-:Y:S02]  /*3b3d0*/  IMAD.MOV.U32 R25, RZ, RZ, R22 ;  /* 0x000000ffff197224 */ /* 0x000fe400078e0016 */
[----:B------:R-:W-:-:S07]  /*3b3e0*/  IMAD.MOV.U32 R24, RZ, RZ, R5 ;  /* 0x000000ffff187224 */ /* 0x000fce00078e0005 */
.L_x_60356:
[----:B------:R-:W-:Y:S05]  /*3b3f0*/  BSYNC B1 ;  /* 0x0000000000017941 */ /* 0x000fea0003800000 */
.L_x_60354:
        /* <DEDUP_REMOVED lines=9> */
.L_x_60358:
[----:B------:R-:W-:Y:S02]  /*3b490*/  IMAD.MOV.U32 R22, RZ, RZ, R3 ;  /* 0x000000ffff167224 */ /* 0x000fe400078e0003 */
[----:B------:R-:W-:Y:S01]  /*3b4a0*/  IMAD.MOV.U32 R5, RZ, RZ, R33 ;  /* 0x000000ffff057224 */ /* 0x000fe200078e0021 */
[----:B------:R-:W-:Y:S01]  /*3b4b0*/  MOV R33, R38 ;  /* 0x0000002600217202 */ /* 0x000fe20000000f00 */
[----:B------:R-:W-:-:S07]  /*3b4c0*/  IMAD.MOV.U32 R3, RZ, RZ, R32 ;  /* 0x000000ffff037224 */ /* 0x000fce00078e0020 */
.L_x_60359:
[----:B------:R-:W-:Y:S05]  /*3b4d0*/  BSYNC B1 ;  /* 0x0000000000017941 */ /* 0x000fea0003800000 */
.L_x_60357:
        /* <DEDUP_REMOVED lines=9> */
.L_x_60361:
[----:B------:R-:W-:Y:S01]  /*3b570*/  IMAD.MOV.U32 R30, RZ, RZ, R22 ;  /* 0x000000ffff1e7224 */ /* 0x000fe200078e0016 */
[----:B------:R-:W-:Y:S01]  /*3b580*/  MOV R22, R7 ;  /* 0x0000000700167202 */ /* 0x000fe20000000f00 */
[----:B------:R-:W-:Y:S02]  /*3b590*/  IMAD.MOV.U32 R32, RZ, RZ, R5 ;  /* 0x000000ffff207224 */ /* 0x000fe400078e0005 */
[----:B------:R-:W-:-:S07]  /*3b5a0*/  IMAD.MOV.U32 R5, RZ, RZ, R20 ;  /* 0x000000ffff057224 */ /* 0x000fce00078e0014 */
.L_x_60362:
[----:B------:R-:W-:Y:S05]  /*3b5b0*/  BSYNC B1 ;  /* 0x0000000000017941 */ /* 0x000fea0003800000 */
.L_x_60360:
        /* <DEDUP_REMOVED lines=9> */
.L_x_60364:
[----:B------:R-:W-:Y:S01]  /*3b650*/  IMAD.MOV.U32 R7, RZ, RZ, R30 ;  /* 0x000000ffff077224 */ /* 0x000fe200078e001e */
[----:B------:R-:W-:Y:S01]  /*3b660*/  MOV R20, R32 ;  /* 0x0000002000147202 */ /* 0x000fe20000000f00 */
[----:B------:R-:W-:Y:S02]  /*3b670*/  IMAD.MOV.U32 R30, RZ, RZ, R9 ;  /* 0x000000ffff1e7224 */ /* 0x000fe400078e0009 */
[----:B------:R-:W-:-:S07]  /*3b680*/  IMAD.MOV.U32 R32, RZ, RZ, R19 ;  /* 0x000000ffff207224 */ /* 0x000fce00078e0013 */
.L_x_60365:
[----:B------:R-:W-:Y:S05]  /*3b690*/  BSYNC B1 ;  /* 0x0000000000017941 */ /* 0x000fea0003800000 */
.L_x_60363:
        /* <DEDUP_REMOVED lines=9> */
.L_x_60367:
[----:B------:R-:W-:Y:S01]  /*3b730*/  MOV R9, R7 ;  /* 0x0000000700097202 */ /* 0x000fe20000000f00 */
[----:B------:R-:W-:Y:S02]  /*3b740*/  IMAD.MOV.U32 R19, RZ, RZ, R20 ;  /* 0x000000ffff137224 */ /* 0x000fe400078e0014 */
[----:B------:R-:W-:Y:S02]  /*3b750*/  IMAD.MOV.U32 R7, RZ, RZ, R18 ;  /* 0x000000ffff077224 */ /* 0x000fe400078e0012 */
[----:B------:R-:W-:-:S07]  /*3b760*/  IMAD.MOV.U32 R20, RZ, RZ, R11 ;  /* 0x000000ffff147224 */ /* 0x000fce00078e000b */
.L_x_60368:
[----:B------:R-:W-:Y:S05]  /*3b770*/  BSYNC B1 ;  /* 0x0000000000017941 */ /* 0x000fea0003800000 */
.L_x_60366:
        /* <DEDUP_REMOVED lines=9> */
.L_x_60370:
[----:B------:R-:W-:Y:S02]  /*3b810*/  IMAD.MOV.U32 R18, RZ, RZ, R9 ;  /* 0x000000ffff127224 */ /* 0x000fe400078e0009 */
[----:B------:R-:W-:Y:S02]  /*3b820*/  IMAD.MOV.U32 R38, RZ, RZ, R19 ;  /* 0x000000ffff267224 */ /* 0x000fe400078e0013 */
[----:B------:R-:W-:Y:S02]  /*3b830*/  IMAD.MOV.U32 R9, RZ, RZ, R16 ;  /* 0x000000ffff097224 */ /* 0x000fe400078e0010 */
[----:B------:R-:W-:-:S07]  /*3b840*/  IMAD.MOV.U32 R19, RZ, RZ, R34 ;  /* 0x000000ffff137224 */ /* 0x000fce00078e0022 */
.L_x_60371:
[----:B------:R-:W-:Y:S05]  /*3b850*/  BSYNC B1 ;  /* 0x0000000000017941 */ /* 0x000fea0003800000 */
.L_x_60369:
        /* <DEDUP_REMOVED lines=9> */
.L_x_60373:
[----:B------:R-:W-:Y:S02]  /*3b8f0*/  IMAD.MOV.U32 R16, RZ, RZ, R18 ;  /* 0x000000ffff107224 */ /* 0x000fe400078e0012 */
[----:B------:R-:W-:Y:S01]  /*3b900*/  IMAD.MOV.U32 R11, RZ, RZ, R38 ;  /* 0x000000ffff0b7224 */ /* 0x000fe200078e0026 */
[----:B------:R-:W-:Y:S01]  /*3b910*/  MOV R38, R35 ;  /* 0x0000002300267202 */ /* 0x000fe20000000f00 */
[----:B------:R-:W-:-:S07]  /*3b920*/  IMAD.MOV.U32 R18, RZ, RZ, R17 ;  /* 0x000000ffff127224 */ /* 0x000fce00078e0011 */
.L_x_60374:
[----:B------:R-:W-:Y:S05]  /*3b930*/  BSYNC B1 ;  /* 0x0000000000017941 */ /* 0x000fea0003800000 */
.L_x_60372:
        /* <DEDUP_REMOVED lines=9> */
.L_x_60376:
[----:B------:R-:W-:Y:S01]  /*3b9d0*/  IMAD.MOV.U32 R17, RZ, RZ, R16 ;  /* 0x000000ffff117224 */ /* 0x000fe200078e0010 */
[----:B------:R-:W-:Y:S01]  /*3b9e0*/  MOV R16, R15 ;  /* 0x0000000f00107202 */ /* 0x000fe20000000f00 */
[----:B------:R-:W-:Y:S02]  /*3b9f0*/  IMAD.MOV.U32 R34, RZ, RZ, R11 ;  /* 0x000000ffff227224 */ /* 0x000fe400078e000b */
[----:B------:R-:W-:-:S07]  /*3ba00*/  IMAD.MOV.U32 R11, RZ, RZ, R36 ;  /* 0x000000ffff0b7224 */ /* 0x000fce00078e0024 */
.L_x_60377:
[----:B------:R-:W-:Y:S05]  /*3ba10*/  BSYNC B1 ;  /* 0x0000000000017941 */ /* 0x000fea0003800000 */
.L_x_60375:
        /* <DEDUP_REMOVED lines=9> */
.L_x_60379:
[----:B------:R-:W-:Y:S01]  /*3bab0*/  IMAD.MOV.U32 R15, RZ, RZ, R17 ;  /* 0x000000ffff0f7224 */ /* 0x000fe200078e0011 */
[----:B------:R-:W-:Y:S01]  /*3bac0*/  MOV R35, R34 ;  /* 0x0000002200237202 */ /* 0x000fe20000000f00 */
[----:B------:R-:W-:Y:S02]  /*3bad0*/  IMAD.MOV.U32 R17, RZ, RZ, R14 ;  /* 0x000000ffff117224 */ /* 0x000fe400078e000e */
[----:B------:R-:W-:-:S07]  /*3bae0*/  IMAD.MOV.U32 R34, RZ, RZ, R21 ;  /* 0x000000ffff227224 */ /* 0x000fce00078e0015 */
.L_x_60380:
[----:B------:R-:W-:Y:S05]  /*3baf0*/  BSYNC B1 ;  /* 0x0000000000017941 */ /* 0x000fea0003800000 */
.L_x_60378:
        /* <DEDUP_REMOVED lines=16> */
.L_x_60382:
[----:B------:R-:W-:Y:S02]  /*3bc00*/  IMAD.MOV.U32 R4, RZ, RZ, R27 ;  /* 0x000000ffff047224 */ /* 0x000fe400078e001b */
[----:B------:R-:W-:Y:S01]  /*3bc10*/  IMAD.MOV.U32 R14, RZ, RZ, R43 ;  /* 0x000000ffff0e7224 */ /* 0x000fe200078e002b */
[----:B------:R-:W-:Y:S01]  /*3bc20*/  MOV R43, R12 ;  /* 0x0000000c002b7202 */ /* 0x000fe20000000f00 */
[----:B------:R-:W-:-:S07]  /*3bc30*/  IMAD.MOV.U32 R27, RZ, RZ, R6 ;  /* 0x000000ffff1b7224 */ /* 0x000fce00078e0006 */
.L_x_60383:
[----:B------:R-:W-:Y:S05]  /*3bc40*/  BSYNC B1 ;  /* 0x0000000000017941 */ /* 0x000fea0003800000 */
.L_x_60381:
        /* <DEDUP_REMOVED lines=9> */
.L_x_60385:
[----:B------:R-:W-:Y:S01]  /*3bce0*/  IMAD.MOV.U32 R6, RZ, RZ, R4 ;  /* 0x000000ffff067224 */ /* 0x000fe200078e0004 */
[----:B------:R-:W-:Y:S01]  /*3bcf0*/  MOV R4, R13 ;  /* 0x0000000d00047202 */ /* 0x000fe20000000f00 */
[----:B------:R-:W-:Y:S02]  /*3bd00*/  IMAD.MOV.U32 R12, RZ, RZ, R14 ;  /* 0x000000ffff0c7224 */ /* 0x000fe400078e000e */
[----:B------:R-:W-:-:S07]  /*3bd10*/  IMAD.MOV.U32 R14, RZ, RZ, R8 ;  /* 0x000000ffff0e7224 */ /* 0x000fce00078e0008 */
.L_x_60386:
[----:B------:R-:W-:Y:S05]  /*3bd20*/  BSYNC B1 ;  /* 0x0000000000017941 */ /* 0x000fea0003800000 */
.L_x_60384:
        /* <DEDUP_REMOVED lines=9> */
.L_x_60388:
[----:B------:R-:W-:Y:S01]  /*3bdc0*/  IMAD.MOV.U32 R8, RZ, RZ, R6 ;  /* 0x000000ffff087224 */ /* 0x000fe200078e0006 */
[----:B------:R-:W-:Y:S01]  /*3bdd0*/  MOV R36, R12 ;  /* 0x0000000c00247202 */ /* 0x000fe20000000f00 */
[----:B------:R-:W-:Y:S02]  /*3bde0*/  IMAD.MOV.U32 R6, RZ, RZ, R23 ;  /* 0x000000ffff067224 */ /* 0x000fe400078e0017 */
[----:B------:R-:W-:-:S07]  /*3bdf0*/  IMAD.MOV.U32 R12, RZ, RZ, R29 ;  /* 0x000000ffff0c7224 */ /* 0x000fce00078e001d */
.L_x_60389:
[----:B------:R-:W-:Y:S05]  /*3be00*/  BSYNC B1 ;  /* 0x0000000000017941 */ /* 0x000fea0003800000 */
.L_x_60387:
        /* <DEDUP_REMOVED lines=9> */
.L_x_60391:
[----:B------:R-:W-:Y:S01]  /*3bea0*/  MOV R13, R8 ;  /* 0x00000008000d7202 */ /* 0x000fe20000000f00 */
[----:B------:R-:W-:Y:S02]  /*3beb0*/  IMAD.MOV.U32 R21, RZ, RZ, R36 ;  /* 0x000000ffff157224 */ /* 0x000fe400078e0024 */
[----:B------:R-:W-:Y:S02]  /*3bec0*/  IMAD.MOV.U32 R8, RZ, RZ, R10 ;  /* 0x000000ffff087224 */ /* 0x000fe400078e000a */
[----:B------:R-:W-:-:S07]  /*3bed0*/  IMAD.MOV.U32 R36, RZ, RZ, R31 ;  /* 0x000000ffff247224 */ /* 0x000fce00078e001f */
.L_x_60392:
[----:B------:R-:W-:Y:S05]  /*3bee0*/  BSYNC B1 ;  /* 0x0000000000017941 */ /* 0x000fea0003800000 */
.L_x_60390:
        /* <DEDUP_REMOVED lines=9> */
.L_x_60394:
[----:B------:R-:W-:Y:S02]  /*3bf80*/  IMAD.MOV.U32 R10, RZ, RZ, R13 ;  /* 0x000000ffff0a7224 */ /* 0x000fe400078e000d */
[----:B------:R-:W-:Y:S02]  /*3bf90*/  IMAD.MOV.U32 R29, RZ, RZ, R21 ;  /* 0x000000ffff1d7224 */ /* 0x000fe400078e0015 */
[----:B------:R-:W-:Y:S02]  /*3bfa0*/  IMAD.MOV.U32 R13, RZ, RZ, R26 ;  /* 0x000000ffff0d7224 */ /* 0x000fe400078e001a */
[----:B------:R-:W-:-:S07]  /*3bfb0*/  IMAD.MOV.U32 R21, RZ, RZ, R28 ;  /* 0x000000ffff157224 */ /* 0x000fce00078e001c */
.L_x_60395:
[----:B------:R-:W-:Y:S05]  /*3bfc0*/  BSYNC B1 ;  /* 0x0000000000017941 */ /* 0x000fea0003800000 */
.L_x_60393:
        /* <DEDUP_REMOVED lines=9> */
.L_x_60397:
[----:B------:R-:W-:Y:S02]  /*3c060*/  IMAD.MOV.U32 R28, RZ, RZ, R10 ;  /* 0x000000ffff1c7224 */ /* 0x000fe400078e000a */
[----:B------:R-:W-:Y:S01]  /*3c070*/  IMAD.MOV.U32 R31, RZ, RZ, R29 ;  /* 0x000000ffff1f7224 */ /* 0x000fe200078e001d */
[----:B------:R-:W-:Y:S01]  /*3c080*/  MOV R29, R24 ;  /* 0x00000018001d7202 */ /* 0x000fe20000000f00 */
[----:B------:R-:W-:-:S07]  /*3c090*/  IMAD.MOV.U32 R10, RZ, RZ, R25 ;  /* 0x000000ffff0a7224 */ /* 0x000fce00078e0019 */
.L_x_60398:
[----:B------:R-:W-:Y:S05]  /*3c0a0*/  BSYNC B1 ;  /* 0x0000000000017941 */ /* 0x000fea0003800000 */
.L_x_60396:
        /* <DEDUP_REMOVED lines=9> */
.L_x_60400:
[----:B------:R-:W-:Y:S01]  /*3c140*/  IMAD.MOV.U32 R44, RZ, RZ, R28 ;  /* 0x000000ffff2c7224 */ /* 0x000fe200078e001c */
[----:B------:R-:W-:Y:S01]  /*3c150*/  MOV R28, R3 ;  /* 0x00000003001c7202 */ /* 0x000fe20000000f00 */
[----:B------:R-:W-:Y:S02]  /*3c160*/  IMAD.MOV.U32 R46, RZ, RZ, R31 ;  /* 0x000000ffff2e7224 */ /* 0x000fe400078e001f */
[----:B------:R-:W-:-:S07]  /*3c170*/  IMAD.MOV.U32 R31, RZ, RZ, R33 ;  /* 0x000000ffff1f7224 */ /* 0x000fce00078e0021 */
.L_x_60401:
[----:B------:R-:W-:Y:S05]  /*3c180*/  BSYNC B1 ;  /* 0x0000000000017941 */ /* 0x000fea0003800000 */
.L_x_60399:
        /* <DEDUP_REMOVED lines=9> */
.L_x_60403:
[----:B------:R-:W-:Y:S01]  /*3c220*/  IMAD.MOV.U32 R3, RZ, RZ, R44 ;  /* 0x000000ffff037224 */ /* 0x000fe200078e002c */
[----:B------:R-:W-:Y:S01]  /*3c230*/  MOV R33, R46 ;  /* 0x0000002e00217202 */ /* 0x000fe20000000f00 */
[----:B------:R-:W-:Y:S02]  /*3c240*/  IMAD.MOV.U32 R44, RZ, RZ, R22 ;  /* 0x000000ffff2c7224 */ /* 0x000fe400078e0016 */
[----:B------:R-:W-:-:S07]  /*3c250*/  IMAD.MOV.U32 R46, RZ, RZ, R5 ;  /* 0x000000ffff2e7224 */ /* 0x000fce00078e0005 */
.L_x_60404:
[----:B------:R-:W-:Y:S05]  /*3c260*/  BSYNC B1 ;  /* 0x0000000000017941 */ /* 0x000fea0003800000 */
.L_x_60402:
        /* <DEDUP_REMOVED lines=9> */
.L_x_60406:
[----:B------:R-:W-:Y:S01]  /*3c300*/  MOV R48, R3 ;  /* 0x0000000300307202 */ /* 0x000fe20000000f00 */
[----:B------:R-:W-:Y:S02]  /*3c310*/  IMAD.MOV.U32 R5, RZ, RZ, R33 ;  /* 0x000000ffff057224 */ /* 0x000fe400078e0021 */
[----:B------:R-:W-:Y:S02]  /*3c320*/  IMAD.MOV.U32 R3, RZ, RZ, R30 ;  /* 0x000000ffff037224 */ /* 0x000fe400078e001e */
[----:B------:R-:W-:-:S07]  /*3c330*/  IMAD.MOV.U32 R33, RZ, RZ, R32 ;  /* 0x000000ffff217224 */ /* 0x000fce00078e0020 */
.L_x_60407:
[----:B------:R-:W-:Y:S05]  /*3c340*/  BSYNC B1 ;  /* 0x0000000000017941 */ /* 0x000fea0003800000 */
.L_x_60405:
        /* <DEDUP_REMOVED lines=9> */
.L_x_60409:
[----:B------:R-:W-:Y:S02]  /*3c3e0*/  IMAD.MOV.U32 R30, RZ, RZ, R48 ;  /* 0x000000ffff1e7224 */ /* 0x000fe400078e0030 */
[----:B------:R-:W-:Y:S02]  /*3c3f0*/  IMAD.MOV.U32 R32, RZ, RZ, R5 ;  /* 0x000000ffff207224 */ /* 0x000fe400078e0005 */
[----:B------:R-:W-:Y:S02]  /*3c400*/  IMAD.MOV.U32 R48, RZ, RZ, R7 ;  /* 0x000000ffff307224 */ /* 0x000fe400078e0007 */
[----:B------:R-:W-:-:S07]  /*3c410*/  IMAD.MOV.U32 R5, RZ, RZ, R20 ;  /* 0x000000ffff057224 */ /* 0x000fce00078e0014 */
.L_x_60410:
[----:B------:R-:W-:Y:S05]  /*3c420*/  BSYNC B1 ;  /* 0x0000000000017941 */ /* 0x000fea0003800000 */
.L_x_60408:
        /* <DEDUP_REMOVED lines=9> */
.L_x_60412:
[----:B------:R-:W-:Y:S02]  /*3c4c0*/  IMAD.MOV.U32 R7, RZ, RZ, R30 ;  /* 0x000000ffff077224 */ /* 0x000fe400078e001e */
[----:B------:R-:W-:Y:S01]  /*3c4d0*/  IMAD.MOV.U32 R45, RZ, RZ, R32 ;  /* 0x000000ffff2d7224 */ /* 0x000fe200078e0020 */
[----:B------:R-:W-:Y:S01]  /*3c4e0*/  MOV R32, R19 ;  /* 0x0000001300207202 */ /* 0x000fe20000000f00 */
[----:B------:R-:W-:-:S07]  /*3c4f0*/  IMAD.MOV.U32 R30, RZ, RZ, R9 ;  /* 0x000000ffff1e7224 */ /* 0x000fce00078e0009 */
.L_x_60413:
[----:B------:R-:W-:Y:S05]  /*3c500*/  BSYNC B1 ;  /* 0x0000000000017941 */ /* 0x000fea0003800000 */
.L_x_60411:
        /* <DEDUP_REMOVED lines=9> */
.L_x_60415:
[----:B------:R-:W-:Y:S01]  /*3c5a0*/  IMAD.MOV.U32 R9, RZ, RZ, R7 ;  /* 0x000000ffff097224 */ /* 0x000fe200078e0007 */
[----:B------:R-:W-:Y:S01]  /*3c5b0*/  MOV R7, R18 ;  /* 0x0000001200077202 */ /* 0x000fe20000000f00 */
[----:B------:R-:W-:Y:S02]  /*3c5c0*/  IMAD.MOV.U32 R47, RZ, RZ, R45 ;  /* 0x000000ffff2f7224 */ /* 0x000fe400078e002d */
[----:B------:R-:W-:-:S07]  /*3c5d0*/  IMAD.MOV.U32 R45, RZ, RZ, R38 ;  /* 0x000000ffff2d7224 */ /* 0x000fce00078e0026 */
.L_x_60416:
[----:B------:R-:W-:Y:S05]  /*3c5e0*/  BSYNC B1 ;  /* 0x0000000000017941 */ /* 0x000fea0003800000 */
.L_x_60414:
        /* <DEDUP_REMOVED lines=9> */
.L_x_60418:
[----:B------:R-:W-:Y:S01]  /*3c680*/  IMAD.MOV.U32 R50, RZ, RZ, R9 ;  /* 0x000000ffff327224 */ /* 0x000fe200078e0009 */
[----:B------:R-:W-:Y:S01]  /*3c690*/  MOV R49, R47 ;  /* 0x0000002f00317202 */ /* 0x000fe20000000f00 */
[----:B------:R-:W-:Y:S02]  /*3c6a0*/  IMAD.MOV.U32 R9, RZ, RZ, R16 ;  /* 0x000000ffff097224 */ /* 0x000fe400078e0010 */
[----:B------:R-:W-:-:S07]  /*3c6b0*/  IMAD.MOV.U32 R47, RZ, RZ, R11 ;  /* 0x000000ffff2f7224 */ /* 0x000fce00078e000b */
.L_x_60419:
[----:B------:R-:W-:Y:S05]  /*3c6c0*/  BSYNC B1 ;  /* 0x0000000000017941 */ /* 0x000fea0003800000 */
.L_x_60417:
        /* <DEDUP_REMOVED lines=9> */
.L_x_60421:
[----:B------:R-:W-:Y:S01]  /*3c760*/  MOV R11, R50 ;  /* 0x00000032000b7202 */ /* 0x000fe20000000f00 */
[----:B------:R-:W-:Y:S02]  /*3c770*/  IMAD.MOV.U32 R51, RZ, RZ, R49 ;  /* 0x000000ffff337224 */ /* 0x000fe400078e0031 */
[----:B------:R-:W-:Y:S02]  /*3c780*/  IMAD.MOV.U32 R50, RZ, RZ, R17 ;  /* 0x000000ffff327224 */ /* 0x000fe400078e0011 */
[----:B------:R-:W-:-:S07]  /*3c790*/  IMAD.MOV.U32 R49, RZ, RZ, R34 ;  /* 0x000000ffff317224 */ /* 0x000fce00078e0022 */
.L_x_60422:
[----:B------:R-:W-:Y:S05]  /*3c7a0*/  BSYNC B1 ;  /* 0x0000000000017941 */ /* 0x000fea0003800000 */
.L_x_60420:
        /* <DEDUP_REMOVED lines=9> */
.L_x_60424:
[----:B------:R-:W-:Y:S02]  /*3c840*/  IMAD.MOV.U32 R52, RZ, RZ, R11 ;  /* 0x000000ffff347224 */ /* 0x000fe400078e000b */
[----:B------:R-:W-:Y:S02]  /*3c850*/  IMAD.MOV.U32 R54, RZ, RZ, R51 ;  /* 0x000000ffff367224 */ /* 0x000fe400078e0033 */
[----:B------:R-:W-:Y:S02]  /*3c860*/  IMAD.MOV.U32 R11, RZ, RZ, R15 ;  /* 0x000000ffff0b7224 */ /* 0x000fe400078e000f */
[----:B------:R-:W-:-:S07]  /*3c870*/  IMAD.MOV.U32 R51, RZ, RZ, R35 ;  /* 0x000000ffff337224 */ /* 0x000fce00078e0023 */
.L_x_60425:
[----:B------:R-:W-:Y:S05]  /*3c880*/  BSYNC B1 ;  /* 0x0000000000017941 */ /* 0x000fea0003800000 */
.L_x_60423:
        /* <DEDUP_REMOVED lines=16> */
.L_x_60427:
[----:B------:R-:W-:Y:S01]  /*3c990*/  IMAD.MOV.U32 R26, RZ, RZ, R27 ;  /* 0x000000ffff1a7224 */ /* 0x000fe200078e001b */
[----:B------:R-:W-:Y:S01]  /*3c9a0*/  MOV R42, R43 ;  /* 0x0000002b002a7202 */ /* 0x000fe20000000f00 */
[----:B------:R-:W-:Y:S02]  /*3c9b0*/  IMAD.MOV.U32 R27, RZ, RZ, R4 ;  /* 0x000000ffff1b7224 */ /* 0x000fe400078e0004 */
[----:B------:R-:W-:-:S07]  /*3c9c0*/  IMAD.MOV.U32 R43, RZ, RZ, R14 ;  /* 0x000000ffff2b7224 */ /* 0x000fce00078e000e */
.L_x_60428:
[----:B------:R-:W-:Y:S05]  /*3c9d0*/  BSYNC B1 ;  /* 0x0000000000017941 */ /* 0x000fea0003800000 */
.L_x_60426:
        /* <DEDUP_REMOVED lines=9> */
.L_x_60430:
[----:B------:R-:W-:Y:S01]  /*3ca70*/  MOV R25, R26 ;  /* 0x0000001a00197202 */ /* 0x000fe20000000f00 */
[----:B------:R-:W-:Y:S02]  /*3ca80*/  IMAD.MOV.U32 R41, RZ, RZ, R42 ;  /* 0x000000ffff297224 */ /* 0x000fe400078e002a */
[----:B------:R-:W-:Y:S02]  /*3ca90*/  IMAD.MOV.U32 R26, RZ, RZ, R6 ;  /* 0x000000ffff1a7224 */ /* 0x000fe400078e0006 */
[----:B------:R-:W-:-:S07]  /*3caa0*/  IMAD.MOV.U32 R42, RZ, RZ, R12 ;  /* 0x000000ffff2a7224 */ /* 0x000fce00078e000c */
.L_x_60431:
[----:B------:R-:W-:Y:S05]  /*3cab0*/  BSYNC B1 ;  /* 0x0000000000017941 */ /* 0x000fea0003800000 */
.L_x_60429:
        /* <DEDUP_REMOVED lines=9> */
.L_x_60433:
[----:B------:R-:W-:Y:S02]  /*3cb50*/  IMAD.MOV.U32 R24, RZ, RZ, R25 ;  /* 0x000000ffff187224 */ /* 0x000fe400078e0019 */
[----:B------:R-:W-:Y:S02]  /*3cb60*/  IMAD.MOV.U32 R40, RZ, RZ, R41 ;  /* 0x000000ffff287224 */ /* 0x000fe400078e0029 */
[----:B------:R-:W-:Y:S02]  /*3cb70*/  IMAD.MOV.U32 R25, RZ, RZ, R8 ;  /* 0x000000ffff197224 */ /* 0x000fe400078e0008 */
[----:B------:R-:W-:-:S07]  /*3cb80*/  IMAD.MOV.U32 R41, RZ, RZ, R36 ;  /* 0x000000ffff297224 */ /* 0x000fce00078e0024 */
.L_x_60434:
[----:B------:R-:W-:Y:S05]  /*3cb90*/  BSYNC B1 ;  /* 0x0000000000017941 */ /* 0x000fea0003800000 */
.L_x_60432:
        /* <DEDUP_REMOVED lines=9> */
.L_x_60436:
[----:B------:R-:W-:Y:S02]  /*3cc30*/  IMAD.MOV.U32 R23, RZ, RZ, R24 ;  /* 0x000000ffff177224 */ /* 0x000fe400078e0018 */
[----:B------:R-:W-:Y:S01]  /*3cc40*/  IMAD.MOV.U32 R39, RZ, RZ, R40 ;  /* 0x000000ffff277224 */ /* 0x000fe200078e0028 */
[----:B------:R-:W-:Y:S01]  /*3cc50*/  MOV R40, R21 ;  /* 0x0000001500287202 */ /* 0x000fe20000000f00 */
[----:B------:R-:W-:-:S07]  /*3cc60*/  IMAD.MOV.U32 R24, RZ, RZ, R13 ;  /* 0x000000ffff187224 */ /* 0x000fce00078e000d */
.L_x_60437:
[----:B------:R-:W-:Y:S05]  /*3cc70*/  BSYNC B1 ;  /* 0x0000000000017941 */ /* 0x000fea0003800000 */
.L_x_60435:
        /* <DEDUP_REMOVED lines=9> */
.L_x_60439:
[----:B------:R-:W-:Y:S01]  /*3cd10*/  IMAD.MOV.U32 R22, RZ, RZ, R23 ;  /* 0x000000ffff167224 */ /* 0x000fe200078e0017 */
[----:B------:R-:W-:Y:S01]  /*3cd20*/  MOV R23, R10 ;  /* 0x0000000a00177202 */ /* 0x000fe20000000f00 */
[----:B------:R-:W-:Y:S02]  /*3cd30*/  IMAD.MOV.U32 R38, RZ, RZ, R39 ;  /* 0x000000ffff267224 */ /* 0x000fe400078e0027 */
[----:B------:R-:W-:-:S07]  /*3cd40*/  IMAD.MOV.U32 R39, RZ, RZ, R29 ;  /* 0x000000ffff277224 */ /* 0x000fce00078e001d */
.L_x_60440:
[----:B------:R-:W-:Y:S05]  /*3cd50*/  BSYNC B1 ;  /* 0x0000000000017941 */ /* 0x000fea0003800000 */
.L_x_60438:
        /* <DEDUP_REMOVED lines=9> */
.L_x_60442:
[----:B------:R-:W-:Y:S01]  /*3cdf0*/  IMAD.MOV.U32 R21, RZ, RZ, R22 ;  /* 0x000000ffff157224 */ /* 0x000fe200078e0016 */
[----:B------:R-:W-:Y:S01]  /*3ce00*/  MOV R37, R38 ;  /* 0x0000002600257202 */ /* 0x000fe20000000f00 */
[----:B------:R-:W-:Y:S02]  /*3ce10*/  IMAD.MOV.U32 R22, RZ, RZ, R28 ;  /* 0x000000ffff167224 */ /* 0x000fe400078e001c */
[----:B------:R-:W-:-:S07]  /*3ce20*/  IMAD.MOV.U32 R38, RZ, RZ, R31 ;  /* 0x000000ffff267224 */ /* 0x000fce00078e001f */
.L_x_60443:
[----:B------:R-:W-:Y:S05]  /*3ce30*/  BSYNC B1 ;  /* 0x0000000000017941 */ /* 0x000fea0003800000 */
.L_x_60441:
        /* <DEDUP_REMOVED lines=9> */
.L_x_60445:
[----:B------:R-:W-:Y:S01]  /*3ced0*/  MOV R20, R21 ;  /* 0x0000001500147202 */ /* 0x000fe20000000f00 */
[----:B------:R-:W-:Y:S02]  /*3cee0*/  IMAD.MOV.U32 R36, RZ, RZ, R37 ;  /* 0x000000ffff247224 */ /* 0x000fe400078e0025 */
[----:B------:R-:W-:Y:S02]  /*3cef0*/  IMAD.MOV.U32 R21, RZ, RZ, R44 ;  /* 0x000000ffff157224 */ /* 0x000fe400078e002c */
[----:B------:R-:W-:-:S07]  /*3cf00*/  IMAD.MOV.U32 R37, RZ, RZ, R46 ;  /* 0x000000ffff257224 */ /* 0x000fce00078e002e */
.L_x_60446:
[----:B------:R-:W-:Y:S05]  /*3cf10*/  BSYNC B1 ;  /* 0x0000000000017941 */ /* 0x000fea0003800000 */
.L_x_60444:
        /* <DEDUP_REMOVED lines=9> */
.L_x_60448:
[----:B------:R-:W-:Y:S02]  /*3cfb0*/  IMAD.MOV.U32 R19, RZ, RZ, R20 ;  /* 0x000000ffff137224 */ /* 0x000fe400078e0014 */
[----:B------:R-:W-:Y:S02]  /*3cfc0*/  IMAD.MOV.U32 R35, RZ, RZ, R36 ;  /* 0x000000ffff237224 */ /* 0x000fe400078e0024 */
[----:B------:R-:W-:Y:S02]  /*3cfd0*/  IMAD.MOV.U32 R20, RZ, RZ, R3 ;  /* 0x000000ffff147224 */ /* 0x000fe400078e0003 */
[----:B------:R-:W-:-:S07]  /*3cfe0*/  IMAD.MOV.U32 R36, RZ, RZ, R33 ;  /* 0x000000ffff247224 */ /* 0x000fce00078e0021 */
.L_x_60449:
[----:B------:R-:W-:Y:S05]  /*3cff0*/  BSYNC B1 ;  /* 0x0000000000017941 */ /* 0x000fea0003800000 */
.L_x_60447:
        /* <DEDUP_REMOVED lines=9> */
.L_x_60451:
[----:B------:R-:W-:Y:S02]  /*3d090*/  IMAD.MOV.U32 R18, RZ, RZ, R19 ;  /* 0x000000ffff127224 */ /* 0x000fe400078e0013 */
[----:B------:R-:W-:Y:S01]  /*3d0a0*/  IMAD.MOV.U32 R34, RZ, RZ, R35 ;  /* 0x000000ffff227224 */ /* 0x000fe200078e0023 */
[----:B------:R-:W-:Y:S01]  /*3d0b0*/  MOV R35, R5 ;  /* 0x0000000500237202 */ /* 0x000fe20000000f00 */
[----:B------:R-:W-:-:S07]  /*3d0c0*/  IMAD.MOV.U32 R19, RZ, RZ, R48 ;  /* 0x000000ffff137224 */ /* 0x000fce00078e0030 */
.L_x_60452:
[----:B------:R-:W-:Y:S05]  /*3d0d0*/  BSYNC B1 ;  /* 0x0000000000017941 */ /* 0x000fea0003800000 */
.L_x_60450:
        /* <DEDUP_REMOVED lines=9> */
.L_x_60454:
[----:B------:R-:W-:Y:S01]  /*3d170*/  IMAD.MOV.U32 R17, RZ, RZ, R18 ;  /* 0x000000ffff117224 */ /* 0x000fe200078e0012 */
[----:B------:R-:W-:Y:S01]  /*3d180*/  MOV R18, R30 ;  /* 0x0000001e00127202 */ /* 0x000fe20000000f00 */
[----:B------:R-:W-:Y:S02]  /*3d190*/  IMAD.MOV.U32 R33, RZ, RZ, R34 ;  /* 0x000000ffff217224 */ /* 0x000fe400078e0022 */
[----:B------:R-:W-:-:S07]  /*3d1a0*/  IMAD.MOV.U32 R34, RZ, RZ, R32 ;  /* 0x000000ffff227224 */ /* 0x000fce00078e0020 */
.L_x_60455:
[----:B------:R-:W-:Y:S05]  /*3d1b0*/  BSYNC B1 ;  /* 0x0000000000017941 */ /* 0x000fea0003800000 */
.L_x_60453:
        /* <DEDUP_REMOVED lines=9> */
.L_x_60457:
[----:B------:R-:W-:Y:S01]  /*3d250*/  IMAD.MOV.U32 R16, RZ, RZ, R17 ;  /* 0x000000ffff107224 */ /* 0x000fe200078e0011 */
[----:B------:R-:W-:Y:S01]  /*3d260*/  MOV R32, R33 ;  /* 0x0000002100207202 */ /* 0x000fe20000000f00 */
[----:B------:R-:W-:Y:S02]  /*3d270*/  IMAD.MOV.U32 R17, RZ, RZ, R7 ;  /* 0x000000ffff117224 */ /* 0x000fe400078e0007 */
[----:B------:R-:W-:-:S07]  /*3d280*/  IMAD.MOV.U32 R33, RZ, RZ, R45 ;  /* 0x000000ffff217224 */ /* 0x000fce00078e002d */
.L_x_60458:
[----:B------:R-:W-:Y:S05]  /*3d290*/  BSYNC B1 ;  /* 0x0000000000017941 */ /* 0x000fea0003800000 */
.L_x_60456:
        /* <DEDUP_REMOVED lines=9> */
.L_x_60460:
[----:B------:R-:W-:Y:S01]  /*3d330*/  MOV R15, R16 ;  /* 0x00000010000f7202 */ /* 0x000fe20000000f00 */
[----:B------:R-:W-:Y:S02]  /*3d340*/  IMAD.MOV.U32 R31, RZ, RZ, R32 ;  /* 0x000000ffff1f7224 */ /* 0x000fe400078e0020 */
[----:B------:R-:W-:Y:S02]  /*3d350*/  IMAD.MOV.U32 R16, RZ, RZ, R9 ;  /* 0x000000ffff107224 */ /* 0x000fe400078e0009 */
[----:B------:R-:W-:-:S07]  /*3d360*/  IMAD.MOV.U32 R32, RZ, RZ, R47 ;  /* 0x000000ffff207224 */ /* 0x000fce00078e002f */
.L_x_60461:
[----:B------:R-:W-:Y:S05]  /*3d370*/  BSYNC B1 ;  /* 0x0000000000017941 */ /* 0x000fea0003800000 */
.L_x_60459:
        /* <DEDUP_REMOVED lines=9> */
.L_x_60463:
[----:B------:R-:W-:Y:S02]  /*3d410*/  IMAD.MOV.U32 R14, RZ, RZ, R15 ;  /* 0x000000ffff0e7224 */ /* 0x000fe400078e000f */
[----:B------:R-:W-:Y:S02]  /*3d420*/  IMAD.MOV.U32 R30, RZ, RZ, R31 ;  /* 0x000000ffff1e7224 */ /* 0x000fe400078e001f */
[----:B------:R-:W-:Y:S02]  /*3d430*/  IMAD.MOV.U32 R15, RZ, RZ, R50 ;  /* 0x000000ffff0f7224 */ /* 0x000fe400078e0032 */
[----:B------:R-:W-:-:S07]  /*3d440*/  IMAD.MOV.U32 R31, RZ, RZ, R49 ;  /* 0x000000ffff1f7224 */ /* 0x000fce00078e0031 */
.L_x_60464:
[----:B------:R-:W-:Y:S05]  /*3d450*/  BSYNC B1 ;  /* 0x0000000000017941 */ /* 0x000fea0003800000 */
.L_x_60462:
        /* <DEDUP_REMOVED lines=9> */
.L_x_60466:
[----:B------:R-:W-:Y:S02]  /*3d4f0*/  IMAD.MOV.U32 R13, RZ, RZ, R14 ;  /* 0x000000ffff0d7224 */ /* 0x000fe400078e000e */
[----:B------:R-:W-:Y:S01]  /*3d500*/  IMAD.MOV.U32 R29, RZ, RZ, R30 ;  /* 0x000000ffff1d7224 */ /* 0x000fe200078e001e */
[----:B------:R-:W-:Y:S01]  /*3d510*/  MOV R30, R51 ;  /* 0x00000033001e7202 */ /* 0x000fe20000000f00 */
[----:B------:R-:W-:-:S07]  /*3d520*/  IMAD.MOV.U32 R14, RZ, RZ, R11 ;  /* 0x000000ffff0e7224 */ /* 0x000fce00078e000b */
.L_x_60467:
[----:B------:R-:W-:Y:S05]  /*3d530*/  BSYNC B1 ;  /* 0x0000000000017941 */ /* 0x000fea0003800000 */
.L_x_60465:
        /* <DEDUP_REMOVED lines=9> */
.L_x_60469:
[----:B------:R-:W-:Y:S01]  /*3d5d0*/  IMAD.MOV.U32 R12, RZ, RZ, R13 ;  /* 0x000000ffff0c7224 */ /* 0x000fe200078e000d */
[----:B------:R-:W-:Y:S01]  /*3d5e0*/  MOV R13, R52 ;  /* 0x00000034000d7202 */ /* 0x000fe20000000f00 */
[----:B------:R-:W-:Y:S02]  /*3d5f0*/  IMAD.MOV.U32 R28, RZ, RZ, R29 ;  /* 0x000000ffff1c7224 */ /* 0x000fe400078e001d */
[----:B------:R-:W-:-:S07]  /*3d600*/  IMAD.MOV.U32 R29, RZ, RZ, R54 ;  /* 0x000000ffff1d7224 */ /* 0x000fce00078e0036 */
.L_x_60470:
[----:B------:R-:W-:Y:S05]  /*3d610*/  BSYNC B1 ;  /* 0x0000000000017941 */ /* 0x000fea0003800000 */
.L_x_60468:
[----:B------:R-:W-:Y:S01]  /*3d620*/  FADD.FTZ R54, R59, R57 ;  /* 0x000000393b367221 */ /* 0x000fe20000010000 */
[----:B------:R-:W-:-:S07]  /*3d630*/  IMAD.MOV.U32 R55, RZ, RZ, R0 ;  /* 0x000000ffff377224 */ /* 0x000fce00078e0000 */
.L_x_59750:
[----:B------:R-:W-:Y:S05]  /*3d640*/  BSYNC B0 ;  /* 0x0000000000007941 */ /* 0x000fea0003800000 */
.L_x_59749:
        /* <DEDUP_REMOVED lines=62> */
.L_x_60474:
[----:B------:R-:W-:Y:S02]  /*3da30*/  IMAD.MOV.U32 R55, RZ, RZ, R27 ;  /* 0x000000ffff377224 */ /* 0x000fe400078e001b */
[----:B------:R-:W-:Y:S01]  /*3da40*/  IMAD.MOV.U32 R54, RZ, RZ, R43 ;  /* 0x000000ffff367224 */ /* 0x000fe200078e002b */
[----:B------:R-:W-:Y:S01]  /*3da50*/  MOV R43, R42 ;  /* 0x0000002a002b7202 */ /* 0x000fe20000000f00 */
[----:B------:R-:W-:-:S07]  /*3da60*/  IMAD.MOV.U32 R27, RZ, RZ, R26 ;  /* 0x000000ffff1b7224 */ /* 0x000fce00078e001a */
.L_x_60475:
[----:B------:R-:W-:Y:S05]  /*3da70*/  BSYNC B1 ;  /* 0x0000000000017941 */ /* 0x000fea0003800000 */
.L_x_60473:
        /* <DEDUP_REMOVED lines=9> */
.L_x_60477:
[----:B------:R-:W-:Y:S01]  /*3db10*/  IMAD.MOV.U32 R63, RZ, RZ, R55 ;  /* 0x000000ffff3f7224 */ /* 0x000fe200078e0037 */
[----:B------:R-:W-:Y:S01]  /*3db20*/  MOV R55, R25 ;  /* 0x0000001900377202 */ /* 0x000fe20000000f00 */
[----:B------:R-:W-:Y:S02]  /*3db30*/  IMAD.MOV.U32 R61, RZ, RZ, R54 ;  /* 0x000000ffff3d7224 */ /* 0x000fe400078e0036 */
[----:B------:R-:W-:-:S07]  /*3db40*/  IMAD.MOV.U32 R54, RZ, RZ, R41 ;  /* 0x000000ffff367224 */ /* 0x000fce00078e0029 */
.L_x_60478:
[----:B------:R-:W-:Y:S05]  /*3db50*/  BSYNC B1 ;  /* 0x0000000000017941 */ /* 0x000fea0003800000 */
.L_x_60476:
        /* <DEDUP_REMOVED lines=9> */
.L_x_60480:
[----:B------:R-:W-:Y:S01]  /*3dbf0*/  IMAD.MOV.U32 R42, RZ, RZ, R63 ;  /* 0x000000ffff2a7224 */ /* 0x000fe200078e003f */
[----:B------:R-:W-:Y:S01]  /*3dc00*/  MOV R26, R61 ;  /* 0x0000003d001a7202 */ /* 0x000fe20000000f00 */
[----:B------:R-:W-:Y:S02]  /*3dc10*/  IMAD.MOV.U32 R63, RZ, RZ, R24 ;  /* 0x000000ffff3f7224 */ /* 0x000fe400078e0018 */
[----:B------:R-:W-:-:S07]  /*3dc20*/  IMAD.MOV.U32 R61, RZ, RZ, R40 ;  /* 0x000000ffff3d7224 */ /* 0x000fce00078e0028 */
.L_x_60481:
[----:B------:R-:W-:Y:S05]  /*3dc30*/  BSYNC B1 ;  /* 0x0000000000017941 */ /* 0x000fea0003800000 */
.L_x_60479:
        /* <DEDUP_REMOVED lines=9> */
.L_x_60483:
[----:B------:R-:W-:Y:S01]  /*3dcd0*/  MOV R41, R42 ;  /* 0x0000002a00297202 */ /* 0x000fe20000000f00 */
[----:B------:R-:W-:Y:S02]  /*3dce0*/  IMAD.MOV.U32 R25, RZ, RZ, R26 ;  /* 0x000000ffff197224 */ /* 0x000fe400078e001a */
[----:B------:R-:W-:Y:S02]  /*3dcf0*/  IMAD.MOV.U32 R42, RZ, RZ, R23 ;  /* 0x000000ffff2a7224 */ /* 0x000fe400078e0017 */
[----:B------:R-:W-:-:S07]  /*3dd00*/  IMAD.MOV.U32 R26, RZ, RZ, R39 ;  /* 0x000000ffff1a7224 */ /* 0x000fce00078e0027 */
.L_x_60484:
[----:B------:R-:W-:Y:S05]  /*3dd10*/  BSYNC B1 ;  /* 0x0000000000017941 */ /* 0x000fea0003800000 */
.L_x_60482:
        /* <DEDUP_REMOVED lines=9> */
.L_x_60486:
[----:B------:R-:W-:Y:S02]  /*3ddb0*/  IMAD.MOV.U32 R40, RZ, RZ, R41 ;  /* 0x000000ffff287224 */ /* 0x000fe400078e0029 */
[----:B------:R-:W-:Y:S02]  /*3ddc0*/  IMAD.MOV.U32 R24, RZ, RZ, R25 ;  /* 0x000000ffff187224 */ /* 0x000fe400078e0019 */
[----:B------:R-:W-:Y:S02]  /*3ddd0*/  IMAD.MOV.U32 R41, RZ, RZ, R22 ;  /* 0x000000ffff297224 */ /* 0x000fe400078e0016 */
[----:B------:R-:W-:-:S07]  /*3dde0*/  IMAD.MOV.U32 R25, RZ, RZ, R38 ;  /* 0x000000ffff197224 */ /* 0x000fce00078e0026 */
.L_x_60487:
[----:B------:R-:W-:Y:S05]  /*3ddf0*/  BSYNC B1 ;  /* 0x0000000000017941 */ /* 0x000fea0003800000 */
.L_x_60485:
        /* <DEDUP_REMOVED lines=9> */
.L_x_60489:
[----:B------:R-:W-:Y:S02]  /*3de90*/  IMAD.MOV.U32 R39, RZ, RZ, R40 ;  /* 0x000000ffff277224 */ /* 0x000fe400078e0028 */
[----:B------:R-:W-:Y:S01]  /*3dea0*/  IMAD.MOV.U32 R23, RZ, RZ, R24 ;  /* 0x000000ffff177224 */ /* 0x000fe200078e0018 */
[----:B------:R-:W-:Y:S01]  /*3deb0*/  MOV R24, R37 ;  /* 0x0000002500187202 */ /* 0x000fe20000000f00 */
[----:B------:R-:W-:-:S07]  /*3dec0*/  IMAD.MOV.U32 R40, RZ, RZ, R21 ;  /* 0x000000ffff287224 */ /* 0x000fce00078e0015 */
.L_x_60490:
[----:B------:R-:W-:Y:S05]  /*3ded0*/  BSYNC B1 ;  /* 0x0000000000017941 */ /* 0x000fea0003800000 */
.L_x_60488:
        /* <DEDUP_REMOVED lines=9> */
.L_x_60492:
[----:B------:R-:W-:Y:S01]  /*3df70*/  IMAD.MOV.U32 R38, RZ, RZ, R39 ;  /* 0x000000ffff267224 */ /* 0x000fe200078e0027 */
[----:B------:R-:W-:Y:S01]  /*3df80*/  MOV R39, R20 ;  /* 0x0000001400277202 */ /* 0x000fe20000000f00 */
[----:B------:R-:W-:Y:S02]  /*3df90*/  IMAD.MOV.U32 R22, RZ, RZ, R23 ;  /* 0x000000ffff167224 */ /* 0x000fe400078e0017 */
[----:B------:R-:W-:-:S07]  /*3dfa0*/  IMAD.MOV.U32 R23, RZ, RZ, R36 ;  /* 0x000000ffff177224 */ /* 0x000fce00078e0024 */
.L_x_60493:
[----:B------:R-:W-:Y:S05]  /*3dfb0*/  BSYNC B1 ;  /* 0x0000000000017941 */ /* 0x000fea0003800000 */
.L_x_60491:
        /* <DEDUP_REMOVED lines=9> */
.L_x_60495:
[----:B------:R-:W-:Y:S01]  /*3e050*/  IMAD.MOV.U32 R37, RZ, RZ, R38 ;  /* 0x000000ffff257224 */ /* 0x000fe200078e0026 */
[----:B------:R-:W-:Y:S01]  /*3e060*/  MOV R21, R22 ;  /* 0x0000001600157202 */ /* 0x000fe20000000f00 */
[----:B------:R-:W-:Y:S02]  /*3e070*/  IMAD.MOV.U32 R38, RZ, RZ, R19 ;  /* 0x000000ffff267224 */ /* 0x000fe400078e0013 */
[----:B------:R-:W-:-:S07]  /*3e080*/  IMAD.MOV.U32 R22, RZ, RZ, R35 ;  /* 0x000000ffff167224 */ /* 0x000fce00078e0023 */
.L_x_60496:
[----:B------:R-:W-:Y:S05]  /*3e090*/  BSYNC B1 ;  /* 0x0000000000017941 */ /* 0x000fea0003800000 */
.L_x_60494:
        /* <DEDUP_REMOVED lines=9> */
.L_x_60498:
[----:B------:R-:W-:Y:S01]  /*3e130*/  MOV R36, R37 ;  /* 0x0000002500247202 */ /* 0x000fe20000000f00 */
[----:B------:R-:W-:Y:S02]  /*3e140*/  IMAD.MOV.U32 R20, RZ, RZ, R21 ;  /* 0x000000ffff147224 */ /* 0x000fe400078e0015 */
[----:B------:R-:W-:Y:S02]  /*3e150*/  IMAD.MOV.U32 R37, RZ, RZ, R18 ;  /* 0x000000ffff257224 */ /* 0x000fe400078e0012 */
[----:B------:R-:W-:-:S07]  /*3e160*/  IMAD.MOV.U32 R21, RZ, RZ, R34 ;  /* 0x000000ffff157224 */ /* 0x000fce00078e0022 */
.L_x_60499:
[----:B------:R-:W-:Y:S05]  /*3e170*/  BSYNC B1 ;  /* 0x0000000000017941 */ /* 0x000fea0003800000 */
.L_x_60497:
        /* <DEDUP_REMOVED lines=9> */
.L_x_60501:
[----:B------:R-:W-:Y:S02]  /*3e210*/  IMAD.MOV.U32 R35, RZ, RZ, R36 ;  /* 0x000000ffff237224 */ /* 0x000fe400078e0024 */
[----:B------:R-:W-:Y:S02]  /*3e220*/  IMAD.MOV.U32 R19, RZ, RZ, R20 ;  /* 0x000000ffff137224 */ /* 0x000fe400078e0014 */
[----:B------:R-:W-:Y:S02]  /*3e230*/  IMAD.MOV.U32 R36, RZ, RZ, R17 ;  /* 0x000000ffff247224 */ /* 0x000fe400078e0011 */
[----:B------:R-:W-:-:S07]  /*3e240*/  IMAD.MOV.U32 R20, RZ, RZ, R33 ;  /* 0x000000ffff147224 */ /* 0x000fce00078e0021 */
.L_x_60502:
[----:B------:R-:W-:Y:S05]  /*3e250*/  BSYNC B1 ;  /* 0x0000000000017941 */ /* 0x000fea0003800000 */
.L_x_60500:
        /* <DEDUP_REMOVED lines=9> */
.L_x_60504:
[----:B------:R-:W-:Y:S02]  /*3e2f0*/  IMAD.MOV.U32 R34, RZ, RZ, R35 ;  /* 0x000000ffff227224 */ /* 0x000fe400078e0023 */
[----:B------:R-:W-:Y:S01]  /*3e300*/  IMAD.MOV.U32 R18, RZ, RZ, R19 ;  /* 0x000000ffff127224 */ /* 0x000fe200078e0013 */
[----:B------:R-:W-:Y:S01]  /*3e310*/  MOV R19, R32 ;  /* 0x0000002000137202 */ /* 0x000fe20000000f00 */
[----:B------:R-:W-:-:S07]  /*3e320*/  IMAD.MOV.U32 R35, RZ, RZ, R16 ;  /* 0x000000ffff237224 */ /* 0x000fce00078e0010 */
.L_x_60505:
[----:B------:R-:W-:Y:S05]  /*3e330*/  BSYNC B1 ;  /* 0x0000000000017941 */ /* 0x000fea0003800000 */
.L_x_60503:
        /* <DEDUP_REMOVED lines=9> */
.L_x_60507:
[----:B------:R-:W-:Y:S01]  /*3e3d0*/  IMAD.MOV.U32 R33, RZ, RZ, R34 ;  /* 0x000000ffff217224 */ /* 0x000fe200078e0022 */
[----:B------:R-:W-:Y:S01]  /*3e3e0*/  MOV R34, R15 ;  /* 0x0000000f00227202 */ /* 0x000fe20000000f00 */
[----:B------:R-:W-:Y:S02]  /*3e3f0*/  IMAD.MOV.U32 R17, RZ, RZ, R18 ;  /* 0x000000ffff117224 */ /* 0x000fe400078e0012 */
[----:B------:R-:W-:-:S07]  /*3e400*/  IMAD.MOV.U32 R18, RZ, RZ, R31 ;  /* 0x000000ffff127224 */ /* 0x000fce00078e001f */
.L_x_60508:
[----:B------:R-:W-:Y:S05]  /*3e410*/  BSYNC B1 ;  /* 0x0000000000017941 */ /* 0x000fea0003800000 */
.L_x_60506:
        /* <DEDUP_REMOVED lines=9> */
.L_x_60510:
[----:B------:R-:W-:Y:S01]  /*3e4b0*/  IMAD.MOV.U32 R32, RZ, RZ, R33 ;  /* 0x000000ffff207224 */ /* 0x000fe200078e0021 */
[----:B------:R-:W-:Y:S01]  /*3e4c0*/  MOV R16, R17 ;  /* 0x0000001100107202 */ /* 0x000fe20000000f00 */
[----:B------:R-:W-:Y:S02]  /*3e4d0*/  IMAD.MOV.U32 R33, RZ, RZ, R14 ;  /* 0x000000ffff217224 */ /* 0x000fe400078e000e */
[----:B------:R-:W-:-:S07]  /*3e4e0*/  IMAD.MOV.U32 R17, RZ, RZ, R30 ;  /* 0x000000ffff117224 */ /* 0x000fce00078e001e */
.L_x_60511:
[----:B------:R-:W-:Y:S05]  /*3e4f0*/  BSYNC B1 ;  /* 0x0000000000017941 */ /* 0x000fea0003800000 */
.L_x_60509:
        /* <DEDUP_REMOVED lines=9> */
.L_x_60513:
[----:B------:R-:W-:Y:S01]  /*3e590*/  MOV R31, R32 ;  /* 0x00000020001f7202 */ /* 0x000fe20000000f00 */
[----:B------:R-:W-:Y:S02]  /*3e5a0*/  IMAD.MOV.U32 R15, RZ, RZ, R16 ;  /* 0x000000ffff0f7224 */ /* 0x000fe400078e0010 */
[----:B------:R-:W-:Y:S02]  /*3e5b0*/  IMAD.MOV.U32 R32, RZ, RZ, R13 ;  /* 0x000000ffff207224 */ /* 0x000fe400078e000d */
[----:B------:R-:W-:-:S07]  /*3e5c0*/  IMAD.MOV.U32 R16, RZ, RZ, R29 ;  /* 0x000000ffff107224 */ /* 0x000fce00078e001d */
.L_x_60514:
[----:B------:R-:W-:Y:S05]  /*3e5d0*/  BSYNC B1 ;  /* 0x0000000000017941 */ /* 0x000fea0003800000 */
.L_x_60512:
        /* <DEDUP_REMOVED lines=9> */
.L_x_60516:
[----:B------:R-:W-:Y:S02]  /*3e670*/  IMAD.MOV.U32 R14, RZ, RZ, R31 ;  /* 0x000000ffff0e7224 */ /* 0x000fe400078e001f */
[----:B------:R-:W-:Y:S02]  /*3e680*/  IMAD.MOV.U32 R13, RZ, RZ, R15 ;  /* 0x000000ffff0d7224 */ /* 0x000fe400078e000f */
[----:B------:R-:W-:Y:S02]  /*3e690*/  IMAD.MOV.U32 R31, RZ, RZ, R12 ;  /* 0x000000ffff1f7224 */ /* 0x000fe400078e000c */
[----:B------:R-:W-:-:S07]  /*3e6a0*/  IMAD.MOV.U32 R15, RZ, RZ, R28 ;  /* 0x000000ffff0f7224 */ /* 0x000fce00078e001c */
.L_x_60517:
[----:B------:R-:W-:Y:S05]  /*3e6b0*/  BSYNC B1 ;  /* 0x0000000000017941 */ /* 0x000fea0003800000 */
.L_x_60515:
        /* <DEDUP_REMOVED lines=16> */
.L_x_60519:
[----:B------:R-:W-:Y:S01]  /*3e7c0*/  IMAD.MOV.U32 R28, RZ, RZ, R27 ;  /* 0x000000ffff1c7224 */ /* 0x000fe200078e001b */
[----:B------:R-:W-:Y:S01]  /*3e7d0*/  MOV R12, R43 ;  /* 0x0000002b000c7202 */ /* 0x000fe20000000f00 */
[----:B------:R-:W-:Y:S02]  /*3e7e0*/  IMAD.MOV.U32 R27, RZ, RZ, R55 ;  /* 0x000000ffff1b7224 */ /* 0x000fe400078e0037 */
[----:B------:R-:W-:-:S07]  /*3e7f0*/  IMAD.MOV.U32 R43, RZ, RZ, R54 ;  /* 0x000000ffff2b7224 */ /* 0x000fce00078e0036 */
.L_x_60520:
[----:B------:R-:W-:Y:S05]  /*3e800*/  BSYNC B1 ;  /* 0x0000000000017941 */ /* 0x000fea0003800000 */
.L_x_60518:
        /* <DEDUP_REMOVED lines=9> */
.L_x_60522:
[----:B------:R-:W-:Y:S01]  /*3e8a0*/  MOV R51, R28 ;  /* 0x0000001c00337202 */ /* 0x000fe20000000f00 */
[----:B------:R-:W-:Y:S02]  /*3e8b0*/  IMAD.MOV.U32 R29, RZ, RZ, R12 ;  /* 0x000000ffff1d7224 */ /* 0x000fe400078e000c */
[----:B------:R-:W-:Y:S02]  /*3e8c0*/  IMAD.MOV.U32 R28, RZ, RZ, R63 ;  /* 0x000000ffff1c7224 */ /* 0x000fe400078e003f */
[----:B------:R-:W-:-:S07]  /*3e8d0*/  IMAD.MOV.U32 R12, RZ, RZ, R61 ;  /* 0x000000ffff0c7224 */ /* 0x000fce00078e003d */
.L_x_60523:
[----:B------:R-:W-:Y:S05]  /*3e8e0*/  BSYNC B1 ;  /* 0x0000000000017941 */ /* 0x000fea0003800000 */
.L_x_60521:
        /* <DEDUP_REMOVED lines=9> */
.L_x_60525:
[----:B------:R-:W-:Y:S02]  /*3e980*/  IMAD.MOV.U32 R54, RZ, RZ, R51 ;  /* 0x000000ffff367224 */ /* 0x000fe400078e0033 */
[----:B------:R-:W-:Y:S02]  /*3e990*/  IMAD.MOV.U32 R30, RZ, RZ, R29 ;  /* 0x000000ffff1e7224 */ /* 0x000fe400078e001d */
[----:B------:R-:W-:Y:S02]  /*3e9a0*/  IMAD.MOV.U32 R51, RZ, RZ, R42 ;  /* 0x000000ffff337224 */ /* 0x000fe400078e002a */
[----:B------:R-:W-:-:S07]  /*3e9b0*/  IMAD.MOV.U32 R29, RZ, RZ, R26 ;  /* 0x000000ffff1d7224 */ /* 0x000fce00078e001a */
.L_x_60526:
[----:B------:R-:W-:Y:S05]  /*3e9c0*/  BSYNC B1 ;  /* 0x0000000000017941 */ /* 0x000fea0003800000 */
.L_x_60524:
        /* <DEDUP_REMOVED lines=9> */
.L_x_60528:
[----:B------:R-:W-:Y:S02]  /*3ea60*/  IMAD.MOV.U32 R61, RZ, RZ, R54 ;  /* 0x000000ffff3d7224 */ /* 0x000fe400078e0036 */
[----:B------:R-:W-:Y:S01]  /*3ea70*/  IMAD.MOV.U32 R55, RZ, RZ, R30 ;  /* 0x000000ffff377224 */ /* 0x000fe200078e001e */
[----:B------:R-:W-:Y:S01]  /*3ea80*/  MOV R30, R25 ;  /* 0x00000019001e7202 */ /* 0x000fe20000000f00 */
[----:B------:R-:W-:-:S07]  /*3ea90*/  IMAD.MOV.U32 R54, RZ, RZ, R41 ;  /* 0x000000ffff367224 */ /* 0x000fce00078e0029 */
.L_x_60529:
[----:B------:R-:W-:Y:S05]  /*3eaa0*/  BSYNC B1 ;  /* 0x0000000000017941 */ /* 0x000fea0003800000 */
.L_x_60527:
        /* <DEDUP_REMOVED lines=9> */
.L_x_60531:
[----:B------:R-:W-:Y:S01]  /*3eb40*/  IMAD.MOV.U32 R42, RZ, RZ, R61 ;  /* 0x000000ffff2a7224 */ /* 0x000fe200078e003d */
[----:B------:R-:W-:Y:S01]  /*3eb50*/  MOV R61, R40 ;  /* 0x00000028003d7202 */ /* 0x000fe20000000f00 */
[----:B------:R-:W-:Y:S02]  /*3eb60*/  IMAD.MOV.U32 R26, RZ, RZ, R55 ;  /* 0x000000ffff1a7224 */ /* 0x000fe400078e0037 */
[----:B------:R-:W-:-:S07]  /*3eb70*/  IMAD.MOV.U32 R55, RZ, RZ, R24 ;  /* 0x000000ffff377224 */ /* 0x000fce00078e0018 */
.L_x_60532:
[----:B------:R-:W-:Y:S05]  /*3eb80*/  BSYNC B1 ;  /* 0x0000000000017941 */ /* 0x000fea0003800000 */
.L_x_60530:
        /* <DEDUP_REMOVED lines=9> */
.L_x_60534:
[----:B------:R-:W-:Y:S01]  /*3ec20*/  IMAD.MOV.U32 R41, RZ, RZ, R42 ;  /* 0x000000ffff297224 */ /* 0x000fe200078e002a */
[----:B------:R-:W-:Y:S01]  /*3ec30*/  MOV R25, R26 ;  /* 0x0000001a00197202 */ /* 0x000fe20000000f00 */
[----:B------:R-:W-:Y:S02]  /*3ec40*/  IMAD.MOV.U32 R42, RZ, RZ, R39 ;  /* 0x000000ffff2a7224 */ /* 0x000fe400078e0027 */
[----:B------:R-:W-:-:S07]  /*3ec50*/  IMAD.MOV.U32 R26, RZ, RZ, R23 ;  /* 0x000000ffff1a7224 */ /* 0x000fce00078e0017 */
.L_x_60535:
[----:B------:R-:W-:Y:S05]  /*3ec60*/  BSYNC B1 ;  /* 0x0000000000017941 */ /* 0x000fea0003800000 */
.L_x_60533:
        /* <DEDUP_REMOVED lines=9> */
.L_x_60537:
[----:B------:R-:W-:Y:S01]  /*3ed00*/  MOV R40, R41 ;  /* 0x0000002900287202 */ /* 0x000fe20000000f00 */
[----:B------:R-:W-:Y:S02]  /*3ed10*/  IMAD.MOV.U32 R24, RZ, RZ, R25 ;  /* 0x000000ffff187224 */ /* 0x000fe400078e0019 */
[----:B------:R-:W-:Y:S02]  /*3ed20*/  IMAD.MOV.U32 R41, RZ, RZ, R38 ;  /* 0x000000ffff297224 */ /* 0x000fe400078e0026 */
[----:B------:R-:W-:-:S07]  /*3ed30*/  IMAD.MOV.U32 R25, RZ, RZ, R22 ;  /* 0x000000ffff197224 */ /* 0x000fce00078e0016 */
.L_x_60538:
[----:B------:R-:W-:Y:S05]  /*3ed40*/  BSYNC B1 ;  /* 0x0000000000017941 */ /* 0x000fea0003800000 */
.L_x_60536:
        /* <DEDUP_REMOVED lines=9> */
.L_x_60540:
[----:B------:R-:W-:Y:S02]  /*3ede0*/  IMAD.MOV.U32 R39, RZ, RZ, R40 ;  /* 0x000000ffff277224 */ /* 0x000fe400078e0028 */
[----:B------:R-:W-:Y:S02]  /*3edf0*/  IMAD.MOV.U32 R23, RZ, RZ, R24 ;  /* 0x000000ffff177224 */ /* 0x000fe400078e0018 */
[----:B------:R-:W-:Y:S02]  /*3ee00*/  IMAD.MOV.U32 R40, RZ, RZ, R37 ;  /* 0x000000ffff287224 */ /* 0x000fe400078e0025 */
[----:B------:R-:W-:-:S07]  /*3ee10*/  IMAD.MOV.U32 R24, RZ, RZ, R21 ;  /* 0x000000ffff187224 */ /* 0x000fce00078e0015 */
.L_x_60541:
[----:B------:R-:W-:Y:S05]  /*3ee20*/  BSYNC B1 ;  /* 0x0000000000017941 */ /* 0x000fea0003800000 */
.L_x_60539:
        /* <DEDUP_REMOVED lines=9> */
.L_x_60543:
[----:B------:R-:W-:Y:S02]  /*3eec0*/  IMAD.MOV.U32 R38, RZ, RZ, R39 ;  /* 0x000000ffff267224 */ /* 0x000fe400078e0027 */
[----:B------:R-:W-:Y:S01]  /*3eed0*/  IMAD.MOV.U32 R22, RZ, RZ, R23 ;  /* 0x000000ffff167224 */ /* 0x000fe200078e0017 */
[----:B------:R-:W-:Y:S01]  /*3eee0*/  MOV R23, R20 ;  /* 0x0000001400177202 */ /* 0x000fe20000000f00 */
[----:B------:R-:W-:-:S07]  /*3eef0*/  IMAD.MOV.U32 R39, RZ, RZ, R36 ;  /* 0x000000ffff277224 */ /* 0x000fce00078e0024 */
.L_x_60544:
[----:B------:R-:W-:Y:S05]  /*3ef00*/  BSYNC B1 ;  /* 0x0000000000017941 */ /* 0x000fea0003800000 */
.L_x_60542:
        /* <DEDUP_REMOVED lines=9> */
.L_x_60546:
[----:B------:R-:W-:Y:S01]  /*3efa0*/  IMAD.MOV.U32 R37, RZ, RZ, R38 ;  /* 0x000000ffff257224 */ /* 0x000fe200078e0026 */
[----:B------:R-:W-:Y:S01]  /*3efb0*/  MOV R38, R35 ;  /* 0x0000002300267202 */ /* 0x000fe20000000f00 */
[----:B------:R-:W-:Y:S02]  /*3efc0*/  IMAD.MOV.U32 R21, RZ, RZ, R22 ;  /* 0x000000ffff157224 */ /* 0x000fe400078e0016 */
[----:B------:R-:W-:-:S07]  /*3efd0*/  IMAD.MOV.U32 R22, RZ, RZ, R19 ;  /* 0x000000ffff167224 */ /* 0x000fce00078e0013 */
.L_x_60547:
[----:B------:R-:W-:Y:S05]  /*3efe0*/  BSYNC B1 ;  /* 0x0000000000017941 */ /* 0x000fea0003800000 */
.L_x_60545:
        /* <DEDUP_REMOVED lines=9> */
.L_x_60549:
[----:B------:R-:W-:Y:S01]  /*3f080*/  IMAD.MOV.U32 R36, RZ, RZ, R37 ;  /* 0x000000ffff247224 */ /* 0x000fe200078e0025 */
[----:B------:R-:W-:Y:S01]  /*3f090*/  MOV R20, R21 ;  /* 0x0000001500147202 */ /* 0x000fe20000000f00 */
[----:B------:R-:W-:Y:S02]  /*3f0a0*/  IMAD.MOV.U32 R37, RZ, RZ, R34 ;  /* 0x000000ffff257224 */ /* 0x000fe400078e0022 */
[----:B------:R-:W-:-:S07]  /*3f0b0*/  IMAD.MOV.U32 R21, RZ, RZ, R18 ;  /* 0x000000ffff157224 */ /* 0x000fce00078e0012 */
.L_x_60550:
[----:B------:R-:W-:Y:S05]  /*3f0c0*/  BSYNC B1 ;  /* 0x0000000000017941 */ /* 0x000fea0003800000 */
.L_x_60548:
        /* <DEDUP_REMOVED lines=9> */
.L_x_60552:
[----:B------:R-:W-:Y:S01]  /*3f160*/  MOV R35, R36 ;  /* 0x0000002400237202 */ /* 0x000fe20000000f00 */
[----:B------:R-:W-:Y:S02]  /*3f170*/  IMAD.MOV.U32 R19, RZ, RZ, R20 ;  /* 0x000000ffff137224 */ /* 0x000fe400078e0014 */
[----:B------:R-:W-:Y:S02]  /*3f180*/  IMAD.MOV.U32 R36, RZ, RZ, R33 ;  /* 0x000000ffff247224 */ /* 0x000fe400078e0021 */
[----:B------:R-:W-:-:S07]  /*3f190*/  IMAD.MOV.U32 R20, RZ, RZ, R17 ;  /* 0x000000ffff147224 */ /* 0x000fce00078e0011 */
.L_x_60553:
[----:B------:R-:W-:Y:S05]  /*3f1a0*/  BSYNC B1 ;  /* 0x0000000000017941 */ /* 0x000fea0003800000 */
.L_x_60551:
        /* <DEDUP_REMOVED lines=9> */
.L_x_60555:
[----:B------:R-:W-:Y:S02]  /*3f240*/  IMAD.MOV.U32 R34, RZ, RZ, R35 ;  /* 0x000000ffff227224 */ /* 0x000fe400078e0023 */
[----:B------:R-:W-:Y:S02]  /*3f250*/  IMAD.MOV.U32 R18, RZ, RZ, R19 ;  /* 0x000000ffff127224 */ /* 0x000fe400078e0013 */
[----:B------:R-:W-:Y:S02]  /*3f260*/  IMAD.MOV.U32 R35, RZ, RZ, R32 ;  /* 0x000000ffff237224 */ /* 0x000fe400078e0020 */
[----:B------:R-:W-:-:S07]  /*3f270*/  IMAD.MOV.U32 R19, RZ, RZ, R16 ;  /* 0x000000ffff137224 */ /* 0x000fce00078e0010 */
.L_x_60556:
[----:B------:R-:W-:Y:S05]  /*3f280*/  BSYNC B1 ;  /* 0x0000000000017941 */ /* 0x000fea0003800000 */
.L_x_60554:
        /* <DEDUP_REMOVED lines=9> */
.L_x_60558:
[----:B------:R-:W-:Y:S02]  /*3f320*/  IMAD.MOV.U32 R17, RZ, RZ, R34 ;  /* 0x000000ffff117224 */ /* 0x000fe400078e0022 */
[----:B------:R-:W-:Y:S01]  /*3f330*/  IMAD.MOV.U32 R16, RZ, RZ, R18 ;  /* 0x000000ffff107224 */ /* 0x000fe200078e0012 */
[----:B------:R-:W-:Y:S01]  /*3f340*/  MOV R18, R15 ;  /* 0x0000000f00127202 */ /* 0x000fe20000000f00 */
[----:B------:R-:W-:-:S07]  /*3f350*/  IMAD.MOV.U32 R34, RZ, RZ, R31 ;  /* 0x000000ffff227224 */ /* 0x000fce00078e001f */
.L_x_60559:
[----:B------:R-:W-:Y:S05]  /*3f360*/  BSYNC B1 ;  /* 0x0000000000017941 */ /* 0x000fea0003800000 */
.L_x_60557:
        /* <DEDUP_REMOVED lines=9> */
.L_x_60561:
[----:B------:R-:W-:Y:S01]  /*3f400*/  IMAD.MOV.U32 R31, RZ, RZ, R17 ;  /* 0x000000ffff1f7224 */ /* 0x000fe200078e0011 */
[----:B------:R-:W-:Y:S01]  /*3f410*/  MOV R17, R14 ;  /* 0x0000000e00117202 */ /* 0x000fe20000000f00 */
[----:B------:R-:W-:Y:S02]  /*3f420*/  IMAD.MOV.U32 R15, RZ, RZ, R16 ;  /* 0x000000ffff0f7224 */ /* 0x000fe400078e0010 */
[----:B------:R-:W-:-:S07]  /*3f430*/  IMAD.MOV.U32 R16, RZ, RZ, R13 ;  /* 0x000000ffff107224 */ /* 0x000fce00078e000d */
.L_x_60562:
[----:B------:R-:W-:Y:S05]  /*3f440*/  BSYNC B1 ;  /* 0x0000000000017941 */ /* 0x000fea0003800000 */
.L_x_60560:
        /* <DEDUP_REMOVED lines=16> */
.L_x_60564:
[----:B------:R-:W-:Y:S02]  /*3f550*/  IMAD.MOV.U32 R32, RZ, RZ, R27 ;  /* 0x000000ffff207224 */ /* 0x000fe400078e001b */
[----:B------:R-:W-:Y:S02]  /*3f560*/  IMAD.MOV.U32 R14, RZ, RZ, R43 ;  /* 0x000000ffff0e7224 */ /* 0x000fe400078e002b */
[----:B------:R-:W-:Y:S02]  /*3f570*/  IMAD.MOV.U32 R27, RZ, RZ, R28 ;  /* 0x000000ffff1b7224 */ /* 0x000fe400078e001c */
[----:B------:R-:W-:-:S07]  /*3f580*/  IMAD.MOV.U32 R43, RZ, RZ, R12 ;  /* 0x000000ffff2b7224 */ /* 0x000fce00078e000c */
.L_x_60565:
[----:B------:R-:W-:Y:S05]  /*3f590*/  BSYNC B1 ;  /* 0x0000000000017941 */ /* 0x000fea0003800000 */
.L_x_60563:
        /* <DEDUP_REMOVED lines=9> */
.L_x_60567:
[----:B------:R-:W-:Y:S02]  /*3f630*/  IMAD.MOV.U32 R33, RZ, RZ, R32 ;  /* 0x000000ffff217224 */ /* 0x000fe400078e0020 */
[----:B------:R-:W-:Y:S01]  /*3f640*/  IMAD.MOV.U32 R13, RZ, RZ, R14 ;  /* 0x000000ffff0d7224 */ /* 0x000fe200078e000e */
[----:B------:R-:W-:Y:S01]  /*3f650*/  MOV R14, R29 ;  /* 0x0000001d000e7202 */ /* 0x000fe20000000f00 */
[----:B------:R-:W-:-:S07]  /*3f660*/  IMAD.MOV.U32 R32, RZ, RZ, R51 ;  /* 0x000000ffff207224 */ /* 0x000fce00078e0033 */
.L_x_60568:
[----:B------:R-:W-:Y:S05]  /*3f670*/  BSYNC B1 ;  /* 0x0000000000017941 */ /* 0x000fea0003800000 */
.L_x_60566:
        /* <DEDUP_REMOVED lines=9> */
.L_x_60570:
[----:B------:R-:W-:Y:S01]  /*3f710*/  IMAD.MOV.U32 R28, RZ, RZ, R33 ;  /* 0x000000ffff1c7224 */ /* 0x000fe200078e0021 */
[----:B------:R-:W-:Y:S01]  /*3f720*/  MOV R33, R54 ;  /* 0x0000003600217202 */ /* 0x000fe20000000f00 */
[----:B------:R-:W-:Y:S02]  /*3f730*/  IMAD.MOV.U32 R12, RZ, RZ, R13 ;  /* 0x000000ffff0c7224 */ /* 0x000fe400078e000d */
[----:B------:R-:W-:-:S07]  /*3f740*/  IMAD.MOV.U32 R13, RZ, RZ, R30 ;  /* 0x000000ffff0d7224 */ /* 0x000fce00078e001e */
.L_x_60571:
[----:B------:R-:W-:Y:S05]  /*3f750*/  BSYNC B1 ;  /* 0x0000000000017941 */ /* 0x000fea0003800000 */
.L_x_60569:
        /* <DEDUP_REMOVED lines=9> */
.L_x_60573:
[----:B------:R-:W-:Y:S01]  /*3f7f0*/  IMAD.MOV.U32 R49, RZ, RZ, R28 ;  /* 0x000000ffff317224 */ /* 0x000fe200078e001c */
[----:B------:R-:W-:Y:S01]  /*3f800*/  MOV R29, R12 ;  /* 0x0000000c001d7202 */ /* 0x000fe20000000f00 */
[----:B------:R-:W-:Y:S02]  /*3f810*/  IMAD.MOV.U32 R28, RZ, RZ, R61 ;  /* 0x000000ffff1c7224 */ /* 0x000fe400078e003d */
[----:B------:R-:W-:-:S07]  /*3f820*/  IMAD.MOV.U32 R12, RZ, RZ, R55 ;  /* 0x000000ffff0c7224 */ /* 0x000fce00078e0037 */
.L_x_60574:
[----:B------:R-:W-:Y:S05]  /*3f830*/  BSYNC B1 ;  /* 0x0000000000017941 */ /* 0x000fea0003800000 */
.L_x_60572:
        /* <DEDUP_REMOVED lines=9> */
.L_x_60576:
[----:B------:R-:W-:Y:S01]  /*3f8d0*/  MOV R54, R49 ;  /* 0x0000003100367202 */ /* 0x000fe20000000f00 */
[----:B------:R-:W-:Y:S02]  /*3f8e0*/  IMAD.MOV.U32 R30, RZ, RZ, R29 ;  /* 0x000000ffff1e7224 */ /* 0x000fe400078e001d */
[----:B------:R-:W-:Y:S02]  /*3f8f0*/  IMAD.MOV.U32 R49, RZ, RZ, R42 ;  /* 0x000000ffff317224 */ /* 0x000fe400078e002a */
[----:B------:R-:W-:-:S07]  /*3f900*/  IMAD.MOV.U32 R29, RZ, RZ, R26 ;  /* 0x000000ffff1d7224 */ /* 0x000fce00078e001a */
.L_x_60577:
[----:B------:R-:W-:Y:S05]  /*3f910*/  BSYNC B1 ;  /* 0x0000000000017941 */ /* 0x000fea0003800000 */
.L_x_60575:
        /* <DEDUP_REMOVED lines=9> */
.L_x_60579:
[----:B------:R-:W-:Y:S02]  /*3f9b0*/  IMAD.MOV.U32 R55, RZ, RZ, R54 ;  /* 0x000000ffff377224 */ /* 0x000fe400078e0036 */
[----:B------:R-:W-:Y:S02]  /*3f9c0*/  IMAD.MOV.U32 R51, RZ, RZ, R30 ;  /* 0x000000ffff337224 */ /* 0x000fe400078e001e */
[----:B------:R-:W-:Y:S02]  /*3f9d0*/  IMAD.MOV.U32 R54, RZ, RZ, R41 ;  /* 0x000000ffff367224 */ /* 0x000fe400078e0029 */
[----:B------:R-:W-:-:S07]  /*3f9e0*/  IMAD.MOV.U32 R30, RZ, RZ, R25 ;  /* 0x000000ffff1e7224 */ /* 0x000fce00078e0019 */
.L_x_60580:
[----:B------:R-:W-:Y:S05]  /*3f9f0*/  BSYNC B1 ;  /* 0x0000000000017941 */ /* 0x000fea0003800000 */
.L_x_60578:
        /* <DEDUP_REMOVED lines=9> */
.L_x_60582:
[----:B------:R-:W-:Y:S02]  /*3fa90*/  IMAD.MOV.U32 R42, RZ, RZ, R55 ;  /* 0x000000ffff2a7224 */ /* 0x000fe400078e0037 */
[----:B------:R-:W-:Y:S01]  /*3faa0*/  IMAD.MOV.U32 R26, RZ, RZ, R51 ;  /* 0x000000ffff1a7224 */ /* 0x000fe200078e0033 */
[----:B------:R-:W-:Y:S01]  /*3fab0*/  MOV R51, R24 ;  /* 0x0000001800337202 */ /* 0x000fe20000000f00 */
[----:B------:R-:W-:-:S07]  /*3fac0*/  IMAD.MOV.U32 R55, RZ, RZ, R40 ;  /* 0x000000ffff377224 */ /* 0x000fce00078e0028 */
.L_x_60583:
[----:B------:R-:W-:Y:S05]  /*3fad0*/  BSYNC B1 ;  /* 0x0000000000017941 */ /* 0x000fea0003800000 */
.L_x_60581:
        /* <DEDUP_REMOVED lines=9> */
.L_x_60585:
[----:B------:R-:W-:Y:S01]  /*3fb70*/  IMAD.MOV.U32 R41, RZ, RZ, R42 ;  /* 0x000000ffff297224 */ /* 0x000fe200078e002a */
[----:B------:R-:W-:Y:S01]  /*3fb80*/  MOV R42, R39 ;  /* 0x00000027002a7202 */ /* 0x000fe20000000f00 */
[----:B------:R-:W-:Y:S02]  /*3fb90*/  IMAD.MOV.U32 R25, RZ, RZ, R26 ;  /* 0x000000ffff197224 */ /* 0x000fe400078e001a */
[----:B------:R-:W-:-:S07]  /*3fba0*/  IMAD.MOV.U32 R26, RZ, RZ, R23 ;  /* 0x000000ffff1a7224 */ /* 0x000fce00078e0017 */
.L_x_60586:
[----:B------:R-:W-:Y:S05]  /*3fbb0*/  BSYNC B1 ;  /* 0x0000000000017941 */ /* 0x000fea0003800000 */
.L_x_60584:
        /* <DEDUP_REMOVED lines=9> */
.L_x_60588:
[----:B------:R-:W-:Y:S01]  /*3fc50*/  IMAD.MOV.U32 R40, RZ, RZ, R41 ;  /* 0x000000ffff287224 */ /* 0x000fe200078e0029 */
[----:B------:R-:W-:Y:S01]  /*3fc60*/  MOV R24, R25 ;  /* 0x0000001900187202 */ /* 0x000fe20000000f00 */
[----:B------:R-:W-:Y:S02]  /*3fc70*/  IMAD.MOV.U32 R41, RZ, RZ, R38 ;  /* 0x000000ffff297224 */ /* 0x000fe400078e0026 */
[----:B------:R-:W-:-:S07]  /*3fc80*/  IMAD.MOV.U32 R25, RZ, RZ, R22 ;  /* 0x000000ffff197224 */ /* 0x000fce00078e0016 */
.L_x_60589:
[----:B------:R-:W-:Y:S05]  /*3fc90*/  BSYNC B1 ;  /* 0x0000000000017941 */ /* 0x000fea0003800000 */
.L_x_60587:
        /* <DEDUP_REMOVED lines=9> */
.L_x_60591:
[----:B------:R-:W-:Y:S01]  /*3fd30*/  MOV R39, R40 ;  /* 0x0000002800277202 */ /* 0x000fe20000000f00 */
[----:B------:R-:W-:Y:S02]  /*3fd40*/  IMAD.MOV.U32 R23, RZ, RZ, R24 ;  /* 0x000000ffff177224 */ /* 0x000fe400078e0018 */
[----:B------:R-:W-:Y:S02]  /*3fd50*/  IMAD.MOV.U32 R40, RZ, RZ, R37 ;  /* 0x000000ffff287224 */ /* 0x000fe400078e0025 */
[----:B------:R-:W-:-:S07]  /*3fd60*/  IMAD.MOV.U32 R24, RZ, RZ, R21 ;  /* 0x000000ffff187224 */ /* 0x000fce00078e0015 */
.L_x_60592:
[----:B------:R-:W-:Y:S05]  /*3fd70*/  BSYNC B1 ;  /* 0x0000000000017941 */ /* 0x000fea0003800000 */
.L_x_60590:
        /* <DEDUP_REMOVED lines=9> */
.L_x_60594:
[----:B------:R-:W-:Y:S02]  /*3fe10*/  IMAD.MOV.U32 R38, RZ, RZ, R39 ;  /* 0x000000ffff267224 */ /* 0x000fe400078e0027 */
[----:B------:R-:W-:Y:S02]  /*3fe20*/  IMAD.MOV.U32 R22, RZ, RZ, R23 ;  /* 0x000000ffff167224 */ /* 0x000fe400078e0017 */
[----:B------:R-:W-:Y:S02]  /*3fe30*/  IMAD.MOV.U32 R39, RZ, RZ, R36 ;  /* 0x000000ffff277224 */ /* 0x000fe400078e0024 */
[----:B------:R-:W-:-:S07]  /*3fe40*/  IMAD.MOV.U32 R23, RZ, RZ, R20 ;  /* 0x000000ffff177224 */ /* 0x000fce00078e0014 */
.L_x_60595:
[----:B------:R-:W-:Y:S05]  /*3fe50*/  BSYNC B1 ;  /* 0x0000000000017941 */ /* 0x000fea0003800000 */
.L_x_60593:
        /* <DEDUP_REMOVED lines=9> */
.L_x_60597:
[----:B------:R-:W-:Y:S02]  /*3fef0*/  IMAD.MOV.U32 R37, RZ, RZ, R38 ;  /* 0x000000ffff257224 */ /* 0x000fe400078e0026 */
[----:B------:R-:W-:Y:S01]  /*3ff00*/  IMAD.MOV.U32 R21, RZ, RZ, R22 ;  /* 0x000000ffff157224 */ /* 0x000fe200078e0016 */
[----:B------:R-:W-:Y:S01]  /*3ff10*/  MOV R22, R19 ;  /* 0x0000001300167202 */ /* 0x000fe20000000f00 */
[----:B------:R-:W-:-:S07]  /*3ff20*/  IMAD.MOV.U32 R38, RZ, RZ, R35 ;  /* 0x000000ffff267224 */ /* 0x000fce00078e0023 */
.L_x_60598:
[----:B------:R-:W-:Y:S05]  /*3ff30*/  BSYNC B1 ;  /* 0x0000000000017941 */ /* 0x000fea0003800000 */
.L_x_60596:
        /* <DEDUP_REMOVED lines=9> */
.L_x_60600:
[----:B------:R-:W-:Y:S01]  /*3ffd0*/  IMAD.MOV.U32 R20, RZ, RZ, R37 ;  /* 0x000000ffff147224 */ /* 0x000fe200078e0025 */
[----:B------:R-:W-:Y:S01]  /*3ffe0*/  MOV R37, R34 ;  /* 0x0000002200257202 */ /* 0x000fe20000000f00 */
[----:B------:R-:W-:Y:S02]  /*3fff0*/  IMAD.MOV.U32 R19, RZ, RZ, R21 ;  /* 0x000000ffff137224 */ /* 0x000fe400078e0015 */
[----:B------:R-:W-:-:S07]  /*40000*/  IMAD.MOV.U32 R21, RZ, RZ, R18 ;  /* 0x000000ffff157224 */ /* 0x000fce00078e0012 */
.L_x_60601:
[----:B------:R-:W-:Y:S05]  /*40010*/  BSYNC B1 ;  /* 0x0000000000017941 */ /* 0x000fea0003800000 */
.L_x_60599:
        /* <DEDUP_REMOVED lines=9> */
.L_x_60603:
[----:B------:R-:W-:Y:S01]  /*400b0*/  IMAD.MOV.U32 R34, RZ, RZ, R20 ;  /* 0x000000ffff227224 */ /* 0x000fe200078e0014 */
[----:B------:R-:W-:Y:S01]  /*400c0*/  MOV R18, R19 ;  /* 0x0000001300127202 */ /* 0x000fe20000000f00 */
[----:B------:R-:W-:Y:S02]  /*400d0*/  IMAD.MOV.U32 R20, RZ, RZ, R17 ;  /* 0x000000ffff147224 */ /* 0x000fe400078e0011 */
[----:B------:R-:W-:-:S07]  /*400e0*/  IMAD.MOV.U32 R19, RZ, RZ, R16 ;  /* 0x000000ffff137224 */ /* 0x000fce00078e0010 */
.L_x_60604:
[----:B------:R-:W-:Y:S05]  /*400f0*/  BSYNC B1 ;  /* 0x0000000000017941 */ /* 0x000fea0003800000 */
.L_x_60602:
        /* <DEDUP_REMOVED lines=9> */
.L_x_60606:
[----:B------:R-:W-:Y:S01]  /*40190*/  MOV R17, R34 ;  /* 0x0000002200117202 */ /* 0x000fe20000000f00 */
[----:B------:R-:W-:Y:S02]  /*401a0*/  IMAD.MOV.U32 R16, RZ, RZ, R18 ;  /* 0x000000ffff107224 */ /* 0x000fe400078e0012 */
[----:B------:R-:W-:Y:S02]  /*401b0*/  IMAD.MOV.U32 R34, RZ, RZ, R31 ;  /* 0x000000ffff227224 */ /* 0x000fe400078e001f */
[----:B------:R-:W-:-:S07]  /*401c0*/  IMAD.MOV.U32 R18, RZ, RZ, R15 ;  /* 0x000000ffff127224 */ /* 0x000fce00078e000f */
.L_x_60607:
[----:B------:R-:W-:Y:S05]  /*401d0*/  BSYNC B1 ;  /* 0x0000000000017941 */ /* 0x000fea0003800000 */
.L_x_60605:
        /* <DEDUP_REMOVED lines=16> */
.L_x_60609:
[----:B------:R-:W-:Y:S01]  /*402e0*/  IMAD.MOV.U32 R60, RZ, RZ, R27 ;  /* 0x000000ffff3c7224 */ /* 0x000fe200078e001b */
[----:B------:R-:W-:Y:S01]  /*402f0*/  MOV R27, R32 ;  /* 0x00000020001b7202 */ /* 0x000fe20000000f00 */
[----:B------:R-:W-:Y:S02]  /*40300*/  IMAD.MOV.U32 R36, RZ, RZ, R43 ;  /* 0x000000ffff247224 */ /* 0x000fe400078e002b */
[----:B------:R-:W-:-:S07]  /*40310*/  IMAD.MOV.U32 R43, RZ, RZ, R14 ;  /* 0x000000ffff2b7224 */ /* 0x000fce00078e000e */
.L_x_60610:
[----:B------:R-:W-:Y:S05]  /*40320*/  BSYNC B1 ;  /* 0x0000000000017941 */ /* 0x000fea0003800000 */
.L_x_60608:
        /* <DEDUP_REMOVED lines=9> */
.L_x_60612:
[----:B------:R-:W-:Y:S01]  /*403c0*/  IMAD.MOV.U32 R31, RZ, RZ, R60 ;  /* 0x000000ffff1f7224 */ /* 0x000fe200078e003c */
[----:B------:R-:W-:Y:S01]  /*403d0*/  MOV R15, R36 ;  /* 0x00000024000f7202 */ /* 0x000fe20000000f00 */
[----:B------:R-:W-:Y:S02]  /*403e0*/  IMAD.MOV.U32 R60, RZ, RZ, R33 ;  /* 0x000000ffff3c7224 */ /* 0x000fe400078e0021 */
[----:B------:R-:W-:-:S07]  /*403f0*/  IMAD.MOV.U32 R36, RZ, RZ, R13 ;  /* 0x000000ffff247224 */ /* 0x000fce00078e000d */
.L_x_60613:
[----:B------:R-:W-:Y:S05]  /*40400*/  BSYNC B1 ;  /* 0x0000000000017941 */ /* 0x000fea0003800000 */
.L_x_60611:
        /* <DEDUP_REMOVED lines=9> */
.L_x_60615:
[----:B------:R-:W-:Y:S01]  /*404a0*/  MOV R32, R31 ;  /* 0x0000001f00207202 */ /* 0x000fe20000000f00 */
[----:B------:R-:W-:Y:S02]  /*404b0*/  IMAD.MOV.U32 R14, RZ, RZ, R15 ;  /* 0x000000ffff0e7224 */ /* 0x000fe400078e000f */
[----:B------:R-:W-:Y:S02]  /*404c0*/  IMAD.MOV.U32 R31, RZ, RZ, R28 ;  /* 0x000000ffff1f7224 */ /* 0x000fe400078e001c */
[----:B------:R-:W-:-:S07]  /*404d0*/  IMAD.MOV.U32 R15, RZ, RZ, R12 ;  /* 0x000000ffff0f7224 */ /* 0x000fce00078e000c */
.L_x_60616:
[----:B------:R-:W-:Y:S05]  /*404e0*/  BSYNC B1 ;  /* 0x0000000000017941 */ /* 0x000fea0003800000 */
.L_x_60614:
        /* <DEDUP_REMOVED lines=9> */
.L_x_60618:
[----:B------:R-:W-:Y:S02]  /*40580*/  IMAD.MOV.U32 R33, RZ, RZ, R32 ;  /* 0x000000ffff217224 */ /* 0x000fe400078e0020 */
[----:B------:R-:W-:Y:S02]  /*40590*/  IMAD.MOV.U32 R13, RZ, RZ, R14 ;  /* 0x000000ffff0d7224 */ /* 0x000fe400078e000e */
[----:B------:R-:W-:Y:S02]  /*405a0*/  IMAD.MOV.U32 R32, RZ, RZ, R49 ;  /* 0x000000ffff207224 */ /* 0x000fe400078e0031 */
[----:B------:R-:W-:-:S07]  /*405b0*/  IMAD.MOV.U32 R14, RZ, RZ, R29 ;  /* 0x000000ffff0e7224 */ /* 0x000fce00078e001d */
.L_x_60619:
[----:B------:R-:W-:Y:S05]  /*405c0*/  BSYNC B1 ;  /* 0x0000000000017941 */ /* 0x000fea0003800000 */
.L_x_60617:
        /* <DEDUP_REMOVED lines=9> */
.L_x_60621:
[----:B------:R-:W-:Y:S02]  /*40660*/  IMAD.MOV.U32 R28, RZ, RZ, R33 ;  /* 0x000000ffff1c7224 */ /* 0x000fe400078e0021 */
[----:B------:R-:W-:Y:S01]  /*40670*/  IMAD.MOV.U32 R12, RZ, RZ, R13 ;  /* 0x000000ffff0c7224 */ /* 0x000fe200078e000d */
[----:B------:R-:W-:Y:S01]  /*40680*/  MOV R13, R30 ;  /* 0x0000001e000d7202 */ /* 0x000fe20000000f00 */
[----:B------:R-:W-:-:S07]  /*40690*/  IMAD.MOV.U32 R33, RZ, RZ, R54 ;  /* 0x000000ffff217224 */ /* 0x000fce00078e0036 */
.L_x_60622:
[----:B------:R-:W-:Y:S05]  /*406a0*/  BSYNC B1 ;  /* 0x0000000000017941 */ /* 0x000fea0003800000 */
.L_x_60620:
        /* <DEDUP_REMOVED lines=9> */
.L_x_60624:
[----:B------:R-:W-:Y:S01]  /*40740*/  IMAD.MOV.U32 R35, RZ, RZ, R28 ;  /* 0x000000ffff237224 */ /* 0x000fe200078e001c */
[----:B------:R-:W-:Y:S01]  /*40750*/  MOV R28, R55 ;  /* 0x00000037001c7202 */ /* 0x000fe20000000f00 */
[----:B------:R-:W-:Y:S02]  /*40760*/  IMAD.MOV.U32 R29, RZ, RZ, R12 ;  /* 0x000000ffff1d7224 */ /* 0x000fe400078e000c */
[----:B------:R-:W-:-:S07]  /*40770*/  IMAD.MOV.U32 R12, RZ, RZ, R51 ;  /* 0x000000ffff0c7224 */ /* 0x000fce00078e0033 */
.L_x_60625:
[----:B------:R-:W-:Y:S05]  /*40780*/  BSYNC B1 ;  /* 0x0000000000017941 */ /* 0x000fea0003800000 */
.L_x_60623:
        /* <DEDUP_REMOVED lines=9> */
.L_x_60627:
[----:B------:R-:W-:Y:S01]  /*40820*/  IMAD.MOV.U32 R54, RZ, RZ, R35 ;  /* 0x000000ffff367224 */ /* 0x000fe200078e0023 */
[----:B------:R-:W-:Y:S01]  /*40830*/  MOV R30, R29 ;  /* 0x0000001d001e7202 */ /* 0x000fe20000000f00 */
[----:B------:R-:W-:Y:S02]  /*40840*/  IMAD.MOV.U32 R35, RZ, RZ, R42 ;  /* 0x000000ffff237224 */ /* 0x000fe400078e002a */
[----:B------:R-:W-:-:S07]  /*40850*/  IMAD.MOV.U32 R29, RZ, RZ, R26 ;  /* 0x000000ffff1d7224 */ /* 0x000fce00078e001a */
.L_x_60628:
[----:B------:R-:W-:Y:S05]  /*40860*/  BSYNC B1 ;  /* 0x0000000000017941 */ /* 0x000fea0003800000 */
.L_x_60626:
        /* <DEDUP_REMOVED lines=9> */
.L_x_60630:
[----:B------:R-:W-:Y:S01]  /*40900*/  MOV R49, R54 ;  /* 0x0000003600317202 */ /* 0x000fe20000000f00 */
[----:B------:R-:W-:Y:S02]  /*40910*/  IMAD.MOV.U32 R47, RZ, RZ, R30 ;  /* 0x000000ffff2f7224 */ /* 0x000fe400078e001e */
[----:B------:R-:W-:Y:S02]  /*40920*/  IMAD.MOV.U32 R54, RZ, RZ, R41 ;  /* 0x000000ffff367224 */ /* 0x000fe400078e0029 */
[----:B------:R-:W-:-:S07]  /*40930*/  IMAD.MOV.U32 R30, RZ, RZ, R25 ;  /* 0x000000ffff1e7224 */ /* 0x000fce00078e0019 */
.L_x_60631:
[----:B------:R-:W-:Y:S05]  /*40940*/  BSYNC B1 ;  /* 0x0000000000017941 */ /* 0x000fea0003800000 */
.L_x_60629:
        /* <DEDUP_REMOVED lines=9> */
.L_x_60633:
[----:B------:R-:W-:Y:S02]  /*409e0*/  IMAD.MOV.U32 R42, RZ, RZ, R49 ;  /* 0x000000ffff2a7224 */ /* 0x000fe400078e0031 */
[----:B------:R-:W-:Y:S02]  /*409f0*/  IMAD.MOV.U32 R26, RZ, RZ, R47 ;  /* 0x000000ffff1a7224 */ /* 0x000fe400078e002f */
[----:B------:R-:W-:Y:S02]  /*40a00*/  IMAD.MOV.U32 R49, RZ, RZ, R40 ;  /* 0x000000ffff317224 */ /* 0x000fe400078e0028 */
[----:B------:R-:W-:-:S07]  /*40a10*/  IMAD.MOV.U32 R47, RZ, RZ, R24 ;  /* 0x000000ffff2f7224 */ /* 0x000fce00078e0018 */
.L_x_60634:
[----:B------:R-:W-:Y:S05]  /*40a20*/  BSYNC B1 ;  /* 0x0000000000017941 */ /* 0x000fea0003800000 */
.L_x_60632:
        /* <DEDUP_REMOVED lines=9> */
.L_x_60636:
[----:B------:R-:W-:Y:S02]  /*40ac0*/  IMAD.MOV.U32 R41, RZ, RZ, R42 ;  /* 0x000000ffff297224 */ /* 0x000fe400078e002a */
[----:B------:R-:W-:Y:S01]  /*40ad0*/  IMAD.MOV.U32 R25, RZ, RZ, R26 ;  /* 0x000000ffff197224 */ /* 0x000fe200078e001a */
[----:B------:R-:W-:Y:S01]  /*40ae0*/  MOV R26, R23 ;  /* 0x00000017001a7202 */ /* 0x000fe20000000f00 */
[----:B------:R-:W-:-:S07]  /*40af0*/  IMAD.MOV.U32 R42, RZ, RZ, R39 ;  /* 0x000000ffff2a7224 */ /* 0x000fce00078e0027 */
.L_x_60637:
[----:B------:R-:W-:Y:S05]  /*40b00*/  BSYNC B1 ;  /* 0x0000000000017941 */ /* 0x000fea0003800000 */
.L_x_60635:
        /* <DEDUP_REMOVED lines=9> */
.L_x_60639:
[----:B------:R-:W-:Y:S01]  /*40ba0*/  IMAD.MOV.U32 R40, RZ, RZ, R41 ;  /* 0x000000ffff287224 */ /* 0x000fe200078e0029 */
[----:B------:R-:W-:Y:S01]  /*40bb0*/  MOV R41, R38 ;  /* 0x0000002600297202 */ /* 0x000fe20000000f00 */
[----:B------:R-:W-:Y:S02]  /*40bc0*/  IMAD.MOV.U32 R24, RZ, RZ, R25 ;  /* 0x000000ffff187224 */ /* 0x000fe400078e0019 */
[----:B------:R-:W-:-:S07]  /*40bd0*/  IMAD.MOV.U32 R25, RZ, RZ, R22 ;  /* 0x000000ffff197224 */ /* 0x000fce00078e0016 */
.L_x_60640:
[----:B------:R-:W-:Y:S05]  /*40be0*/  BSYNC B1 ;  /* 0x0000000000017941 */ /* 0x000fea0003800000 */
.L_x_60638:
        /* <DEDUP_REMOVED lines=9> */
.L_x_60642:
[----:B------:R-:W-:Y:S01]  /*40c80*/  IMAD.MOV.U32 R23, RZ, RZ, R40 ;  /* 0x000000ffff177224 */ /* 0x000fe200078e0028 */
[----:B------:R-:W-:Y:S01]  /*40c90*/  MOV R22, R24 ;  /* 0x0000001800167202 */ /* 0x000fe20000000f00 */
[----:B------:R-:W-:Y:S02]  /*40ca0*/  IMAD.MOV.U32 R40, RZ, RZ, R37 ;  /* 0x000000ffff287224 */ /* 0x000fe400078e0025 */
[----:B------:R-:W-:-:S07]  /*40cb0*/  IMAD.MOV.U32 R24, RZ, RZ, R21 ;  /* 0x000000ffff187224 */ /* 0x000fce00078e0015 */
.L_x_60643:
[----:B------:R-:W-:Y:S05]  /*40cc0*/  BSYNC B1 ;  /* 0x0000000000017941 */ /* 0x000fea0003800000 */
.L_x_60641:
        /* <DEDUP_REMOVED lines=9> */
.L_x_60645:
[----:B------:R-:W-:Y:S01]  /*40d60*/  MOV R37, R23 ;  /* 0x0000001700257202 */ /* 0x000fe20000000f00 */
[----:B------:R-:W-:Y:S02]  /*40d70*/  IMAD.MOV.U32 R21, RZ, RZ, R22 ;  /* 0x000000ffff157224 */ /* 0x000fe400078e0016 */
[----:B------:R-:W-:Y:S02]  /*40d80*/  IMAD.MOV.U32 R23, RZ, RZ, R20 ;  /* 0x000000ffff177224 */ /* 0x000fe400078e0014 */
[----:B------:R-:W-:-:S07]  /*40d90*/  IMAD.MOV.U32 R22, RZ, RZ, R19 ;  /* 0x000000ffff167224 */ /* 0x000fce00078e0013 */
.L_x_60646:
[----:B------:R-:W-:Y:S05]  /*40da0*/  BSYNC B1 ;  /* 0x0000000000017941 */ /* 0x000fea0003800000 */
.L_x_60644:
        /* <DEDUP_REMOVED lines=9> */
.L_x_60648:
[----:B------:R-:W-:Y:S02]  /*40e40*/  IMAD.MOV.U32 R20, RZ, RZ, R37 ;  /* 0x000000ffff147224 */ /* 0x000fe400078e0025 */
[----:B------:R-:W-:Y:S02]  /*40e50*/  IMAD.MOV.U32 R19, RZ, RZ, R21 ;  /* 0x000000ffff137224 */ /* 0x000fe400078e0015 */
[----:B------:R-:W-:Y:S02]  /*40e60*/  IMAD.MOV.U32 R37, RZ, RZ, R34 ;  /* 0x000000ffff257224 */ /* 0x000fe400078e0022 */
[----:B------:R-:W-:-:S07]  /*40e70*/  IMAD.MOV.U32 R21, RZ, RZ, R18 ;  /* 0x000000ffff157224 */ /* 0x000fce00078e0012 */
.L_x_60649:
[----:B------:R-:W-:Y:S05]  /*40e80*/  BSYNC B1 ;  /* 0x0000000000017941 */ /* 0x000fea0003800000 */
.L_x_60647:
        /* <DEDUP_REMOVED lines=9> */
.L_x_60651:
[----:B------:R-:W-:Y:S02]  /*40f20*/  IMAD.MOV.U32 R34, RZ, RZ, R20 ;  /* 0x000000ffff227224 */ /* 0x000fe400078e0014 */
[----:B------:R-:W-:Y:S01]  /*40f30*/  IMAD.MOV.U32 R18, RZ, RZ, R19 ;  /* 0x000000ffff127224 */ /* 0x000fe200078e0013 */
[----:B------:R-:W-:Y:S01]  /*40f40*/  MOV R19, R16 ;  /* 0x0000001000137202 */ /* 0x000fe20000000f00 */
[----:B------:R-:W-:-:S07]  /*40f50*/  IMAD.MOV.U32 R20, RZ, RZ, R17 ;  /* 0x000000ffff147224 */ /* 0x000fce00078e0011 */
.L_x_60652:
[----:B------:R-:W-:Y:S05]  /*40f60*/  BSYNC B1 ;  /* 0x0000000000017941 */ /* 0x000fea0003800000 */
.L_x_60650:
        /* <DEDUP_REMOVED lines=16> */
.L_x_60654:
[----:B------:R-:W-:Y:S01]  /*41070*/  MOV R38, R27 ;  /* 0x0000001b00267202 */ /* 0x000fe20000000f00 */
[----:B------:R-:W-:Y:S02]  /*41080*/  IMAD.MOV.U32 R16, RZ, RZ, R43 ;  /* 0x000000ffff107224 */ /* 0x000fe400078e002b */
[----:B------:R-:W-:Y:S02]  /*41090*/  IMAD.MOV.U32 R27, RZ, RZ, R60 ;  /* 0x000000ffff1b7224 */ /* 0x000fe400078e003c */
[----:B------:R-:W-:-:S07]  /*410a0*/  IMAD.MOV.U32 R43, RZ, RZ, R36 ;  /* 0x000000ffff2b7224 */ /* 0x000fce00078e0024 */
.L_x_60655:
[----:B------:R-:W-:Y:S05]  /*410b0*/  BSYNC B1 ;  /* 0x0000000000017941 */ /* 0x000fea0003800000 */
.L_x_60653:
        /* <DEDUP_REMOVED lines=9> */
.L_x_60657:
[----:B------:R-:W-:Y:S02]  /*41150*/  IMAD.MOV.U32 R39, RZ, RZ, R38 ;  /* 0x000000ffff277224 */ /* 0x000fe400078e0026 */
[----:B------:R-:W-:Y:S02]  /*41160*/  IMAD.MOV.U32 R17, RZ, RZ, R16 ;  /* 0x000000ffff117224 */ /* 0x000fe400078e0010 */
[----:B------:R-:W-:Y:S02]  /*41170*/  IMAD.MOV.U32 R38, RZ, RZ, R31 ;  /* 0x000000ffff267224 */ /* 0x000fe400078e001f */
[----:B------:R-:W-:-:S07]  /*41180*/  IMAD.MOV.U32 R16, RZ, RZ, R15 ;  /* 0x000000ffff107224 */ /* 0x000fce00078e000f */
.L_x_60658:
[----:B------:R-:W-:Y:S05]  /*41190*/  BSYNC B1 ;  /* 0x0000000000017941 */ /* 0x000fea0003800000 */
.L_x_60656:
        /* <DEDUP_REMOVED lines=9> */
.L_x_60660:
[----:B------:R-:W-:Y:S02]  /*41230*/  IMAD.MOV.U32 R58, RZ, RZ, R39 ;  /* 0x000000ffff3a7224 */ /* 0x000fe400078e0027 */
[----:B------:R-:W-:Y:S01]  /*41240*/  IMAD.MOV.U32 R36, RZ, RZ, R17 ;  /* 0x000000ffff247224 */ /* 0x000fe200078e0011 */
[----:B------:R-:W-:Y:S01]  /*41250*/  MOV R17, R14 ;  /* 0x0000000e00117202 */ /* 0x000fe20000000f00 */
[----:B------:R-:W-:-:S07]  /*41260*/  IMAD.MOV.U32 R39, RZ, RZ, R32 ;  /* 0x000000ffff277224 */ /* 0x000fce00078e0020 */
.L_x_60661:
[----:B------:R-:W-:Y:S05]  /*41270*/  BSYNC B1 ;  /* 0x0000000000017941 */ /* 0x000fea0003800000 */
.L_x_60659:
        /* <DEDUP_REMOVED lines=9> */
.L_x_60663:
[----:B------:R-:W-:Y:S01]  /*41310*/  IMAD.MOV.U32 R31, RZ, RZ, R58 ;  /* 0x000000ffff1f7224 */ /* 0x000fe200078e003a */
[----:B------:R-:W-:Y:S01]  /*41320*/  MOV R58, R33 ;  /* 0x00000021003a7202 */ /* 0x000fe20000000f00 */
[----:B------:R-:W-:Y:S02]  /*41330*/  IMAD.MOV.U32 R15, RZ, RZ, R36 ;  /* 0x000000ffff0f7224 */ /* 0x000fe400078e0024 */
[----:B------:R-:W-:-:S07]  /*41340*/  IMAD.MOV.U32 R36, RZ, RZ, R13 ;  /* 0x000000ffff247224 */ /* 0x000fce00078e000d */
.L_x_60664:
[----:B------:R-:W-:Y:S05]  /*41350*/  BSYNC B1 ;  /* 0x0000000000017941 */ /* 0x000fea0003800000 */
.L_x_60662:
        /* <DEDUP_REMOVED lines=9> */
.L_x_60666:
[----:B------:R-:W-:Y:S01]  /*413f0*/  IMAD.MOV.U32 R32, RZ, RZ, R31 ;  /* 0x000000ffff207224 */ /* 0x000fe200078e001f */
[----:B------:R-:W-:Y:S01]  /*41400*/  MOV R14, R15 ;  /* 0x0000000f000e7202 */ /* 0x000fe20000000f00 */
[----:B------:R-:W-:Y:S02]  /*41410*/  IMAD.MOV.U32 R31, RZ, RZ, R28 ;  /* 0x000000ffff1f7224 */ /* 0x000fe400078e001c */
[----:B------:R-:W-:-:S07]  /*41420*/  IMAD.MOV.U32 R15, RZ, RZ, R12 ;  /* 0x000000ffff0f7224 */ /* 0x000fce00078e000c */
.L_x_60667:
[----:B------:R-:W-:Y:S05]  /*41430*/  BSYNC B1 ;  /* 0x0000000000017941 */ /* 0x000fea0003800000 */
.L_x_60665:
        /* <DEDUP_REMOVED lines=9> */
.L_x_60669:
[----:B------:R-:W-:Y:S01]  /*414d0*/  MOV R33, R32 ;  /* 0x0000002000217202 */ /* 0x000fe20000000f00 */
[----:B------:R-:W-:Y:S02]  /*414e0*/  IMAD.MOV.U32 R13, RZ, RZ, R14 ;  /* 0x000000ffff0d7224 */ /* 0x000fe400078e000e */
[----:B------:R-:W-:Y:S02]  /*414f0*/  IMAD.MOV.U32 R32, RZ, RZ, R35 ;  /* 0x000000ffff207224 */ /* 0x000fe400078e0023 */
[----:B------:R-:W-:-:S07]  /*41500*/  IMAD.MOV.U32 R14, RZ, RZ, R29 ;  /* 0x000000ffff0e7224 */ /* 0x000fce00078e001d */
.L_x_60670:
[----:B------:R-:W-:Y:S05]  /*41510*/  BSYNC B1 ;  /* 0x0000000000017941 */ /* 0x000fea0003800000 */
.L_x_60668:
        /* <DEDUP_REMOVED lines=9> */
.L_x_60672:
[----:B------:R-:W-:Y:S02]  /*415b0*/  IMAD.MOV.U32 R28, RZ, RZ, R33 ;  /* 0x000000ffff1c7224 */ /* 0x000fe400078e0021 */
[----:B------:R-:W-:Y:S02]  /*415c0*/  IMAD.MOV.U32 R12, RZ, RZ, R13 ;  /* 0x000000ffff0c7224 */ /* 0x000fe400078e000d */
[----:B------:R-:W-:Y:S02]  /*415d0*/  IMAD.MOV.U32 R33, RZ, RZ, R54 ;  /* 0x000000ffff217224 */ /* 0x000fe400078e0036 */
[----:B------:R-:W-:-:S07]  /*415e0*/  IMAD.MOV.U32 R13, RZ, RZ, R30 ;  /* 0x000000ffff0d7224 */ /* 0x000fce00078e001e */
.L_x_60673:
[----:B------:R-:W-:Y:S05]  /*415f0*/  BSYNC B1 ;  /* 0x0000000000017941 */ /* 0x000fea0003800000 */
.L_x_60671:
        /* <DEDUP_REMOVED lines=9> */
.L_x_60675:
[----:B------:R-:W-:Y:S02]  /*41690*/  IMAD.MOV.U32 R35, RZ, RZ, R28 ;  /* 0x000000ffff237224 */ /* 0x000fe400078e001c */
[----:B------:R-:W-:Y:S01]  /*416a0*/  IMAD.MOV.U32 R29, RZ, RZ, R12 ;  /* 0x000000ffff1d7224 */ /* 0x000fe200078e000c */
[----:B------:R-:W-:Y:S01]  /*416b0*/  MOV R12, R47 ;  /* 0x0000002f000c7202 */ /* 0x000fe20000000f00 */
[----:B------:R-:W-:-:S07]  /*416c0*/  IMAD.MOV.U32 R28, RZ, RZ, R49 ;  /* 0x000000ffff1c7224 */ /* 0x000fce00078e0031 */
.L_x_60676:
[----:B------:R-:W-:Y:S05]  /*416d0*/  BSYNC B1 ;  /* 0x0000000000017941 */ /* 0x000fea0003800000 */
.L_x_60674:
        /* <DEDUP_REMOVED lines=9> */
.L_x_60678:
[----:B------:R-:W-:Y:S01]  /*41770*/  IMAD.MOV.U32 R54, RZ, RZ, R35 ;  /* 0x000000ffff367224 */ /* 0x000fe200078e0023 */
[----:B------:R-:W-:Y:S01]  /*41780*/  MOV R35, R42 ;  /* 0x0000002a00237202 */ /* 0x000fe20000000f00 */
[----:B------:R-:W-:Y:S02]  /*41790*/  IMAD.MOV.U32 R30, RZ, RZ, R29 ;  /* 0x000000ffff1e7224 */ /* 0x000fe400078e001d */
[----:B------:R-:W-:-:S07]  /*417a0*/  IMAD.MOV.U32 R29, RZ, RZ, R26 ;  /* 0x000000ffff1d7224 */ /* 0x000fce00078e001a */
.L_x_60679:
[----:B------:R-:W-:Y:S05]  /*417b0*/  BSYNC B1 ;  /* 0x0000000000017941 */ /* 0x000fea0003800000 */
.L_x_60677:
        /* <DEDUP_REMOVED lines=9> */
.L_x_60681:
[----:B------:R-:W-:Y:S01]  /*41850*/  IMAD.MOV.U32 R47, RZ, RZ, R54 ;  /* 0x000000ffff2f7224 */ /* 0x000fe200078e0036 */
[----:B------:R-:W-:Y:S01]  /*41860*/  MOV R45, R30 ;  /* 0x0000001e002d7202 */ /* 0x000fe20000000f00 */
[----:B------:R-:W-:Y:S02]  /*41870*/  IMAD.MOV.U32 R54, RZ, RZ, R41 ;  /* 0x000000ffff367224 */ /* 0x000fe400078e0029 */
[----:B------:R-:W-:-:S07]  /*41880*/  IMAD.MOV.U32 R30, RZ, RZ, R25 ;  /* 0x000000ffff1e7224 */ /* 0x000fce00078e0019 */
.L_x_60682:
[----:B------:R-:W-:Y:S05]  /*41890*/  BSYNC B1 ;  /* 0x0000000000017941 */ /* 0x000fea0003800000 */
.L_x_60680:
        /* <DEDUP_REMOVED lines=9> */
.L_x_60684:
[----:B------:R-:W-:Y:S01]  /*41930*/  MOV R26, R47 ;  /* 0x0000002f001a7202 */ /* 0x000fe20000000f00 */
[----:B------:R-:W-:Y:S02]  /*41940*/  IMAD.MOV.U32 R25, RZ, RZ, R45 ;  /* 0x000000ffff197224 */ /* 0x000fe400078e002d */
[----:B------:R-:W-:Y:S02]  /*41950*/  IMAD.MOV.U32 R47, RZ, RZ, R40 ;  /* 0x000000ffff2f7224 */ /* 0x000fe400078e0028 */
[----:B------:R-:W-:-:S07]  /*41960*/  IMAD.MOV.U32 R45, RZ, RZ, R24 ;  /* 0x000000ffff2d7224 */ /* 0x000fce00078e0018 */
.L_x_60685:
[----:B------:R-:W-:Y:S05]  /*41970*/  BSYNC B1 ;  /* 0x0000000000017941 */ /* 0x000fea0003800000 */
.L_x_60683:
        /* <DEDUP_REMOVED lines=9> */
.L_x_60687:
[----:B------:R-:W-:Y:S02]  /*41a10*/  IMAD.MOV.U32 R40, RZ, RZ, R26 ;  /* 0x000000ffff287224 */ /* 0x000fe400078e001a */
[----:B------:R-:W-:Y:S02]  /*41a20*/  IMAD.MOV.U32 R24, RZ, RZ, R25 ;  /* 0x000000ffff187224 */ /* 0x000fe400078e0019 */
[----:B------:R-:W-:Y:S02]  /*41a30*/  IMAD.MOV.U32 R26, RZ, RZ, R23 ;  /* 0x000000ffff1a7224 */ /* 0x000fe400078e0017 */
[----:B------:R-:W-:-:S07]  /*41a40*/  IMAD.MOV.U32 R25, RZ, RZ, R22 ;  /* 0x000000ffff197224 */ /* 0x000fce00078e0016 */
.L_x_60688:
[----:B------:R-:W-:Y:S05]  /*41a50*/  BSYNC B1 ;  /* 0x0000000000017941 */ /* 0x000fea0003800000 */
.L_x_60686:
        /* <DEDUP_REMOVED lines=9> */
.L_x_60690:
[----:B------:R-:W-:Y:S02]  /*41af0*/  IMAD.MOV.U32 R23, RZ, RZ, R40 ;  /* 0x000000ffff177224 */ /* 0x000fe400078e0028 */
[----:B------:R-:W-:Y:S01]  /*41b00*/  IMAD.MOV.U32 R22, RZ, RZ, R24 ;  /* 0x000000ffff167224 */ /* 0x000fe200078e0018 */
[----:B------:R-:W-:Y:S01]  /*41b10*/  MOV R24, R21 ;  /* 0x0000001500187202 */ /* 0x000fe20000000f00 */
[----:B------:R-:W-:-:S07]  /*41b20*/  IMAD.MOV.U32 R40, RZ, RZ, R37 ;  /* 0x000000ffff287224 */ /* 0x000fce00078e0025 */
.L_x_60691:
[----:B------:R-:W-:Y:S05]  /*41b30*/  BSYNC B1 ;  /* 0x0000000000017941 */ /* 0x000fea0003800000 */
.L_x_60689:
        /* <DEDUP_REMOVED lines=9> */
.L_x_60693:
[----:B------:R-:W-:Y:S01]  /*41bd0*/  IMAD.MOV.U32 R37, RZ, RZ, R23 ;  /* 0x000000ffff257224 */ /* 0x000fe200078e0017 */
[----:B------:R-:W-:Y:S01]  /*41be0*/  MOV R23, R20 ;  /* 0x0000001400177202 */ /* 0x000fe20000000f00 */
[----:B------:R-:W-:Y:S02]  /*41bf0*/  IMAD.MOV.U32 R21, RZ, RZ, R22 ;  /* 0x000000ffff157224 */ /* 0x000fe400078e0016 */
[----:B------:R-:W-:-:S07]  /*41c00*/  IMAD.MOV.U32 R22, RZ, RZ, R19 ;  /* 0x000000ffff167224 */ /* 0x000fce00078e0013 */
.L_x_60694:
[----:B------:R-:W-:Y:S05]  /*41c10*/  BSYNC B1 ;  /* 0x0000000000017941 */ /* 0x000fea0003800000 */
.L_x_60692:
        /* <DEDUP_REMOVED lines=9> */
.L_x_60696:
[----:B------:R-:W-:Y:S01]  /*41cb0*/  IMAD.MOV.U32 R20, RZ, RZ, R37 ;  /* 0x000000ffff147224 */ /* 0x000fe200078e0025 */
[----:B------:R-:W-:Y:S01]  /*41cc0*/  MOV R19, R21 ;  /* 0x0000001500137202 */ /* 0x000fe20000000f00 */
[----:B------:R-:W-:Y:S02]  /*41cd0*/  IMAD.MOV.U32 R37, RZ, RZ, R34 ;  /* 0x000000ffff257224 */ /* 0x000fe400078e0022 */
[----:B------:R-:W-:-:S07]  /*41ce0*/  IMAD.MOV.U32 R21, RZ, RZ, R18 ;  /* 0x000000ffff157224 */ /* 0x000fce00078e0012 */
.L_x_60697:
[----:B------:R-:W-:Y:S05]  /*41cf0*/  BSYNC B1 ;  /* 0x0000000000017941 */ /* 0x000fea0003800000 */
.L_x_60695:
        /* <DEDUP_REMOVED lines=16> */
.L_x_60699:
[----:B------:R-:W-:Y:S02]  /*41e00*/  IMAD.MOV.U32 R34, RZ, RZ, R27 ;  /* 0x000000ffff227224 */ /* 0x000fe400078e001b */
[----:B------:R-:W-:Y:S01]  /*41e10*/  IMAD.MOV.U32 R18, RZ, RZ, R43 ;  /* 0x000000ffff127224 */ /* 0x000fe200078e002b */
[----:B------:R-:W-:Y:S01]  /*41e20*/  MOV R43, R16 ;  /* 0x00000010002b7202 */ /* 0x000fe20000000f00 */
[----:B------:R-:W-:-:S07]  /*41e30*/  IMAD.MOV.U32 R27, RZ, RZ, R38 ;  /* 0x000000ffff1b7224 */ /* 0x000fce00078e0026 */
.L_x_60700:
[----:B------:R-:W-:Y:S05]  /*41e40*/  BSYNC B1 ;  /* 0x0000000000017941 */ /* 0x000fea0003800000 */
.L_x_60698:
        /* <DEDUP_REMOVED lines=9> */
.L_x_60702:
[----:B------:R-:W-:Y:S01]  /*41ee0*/  IMAD.MOV.U32 R41, RZ, RZ, R34 ;  /* 0x000000ffff297224 */ /* 0x000fe200078e0022 */
[----:B------:R-:W-:Y:S01]  /*41ef0*/  MOV R34, R39 ;  /* 0x0000002700227202 */ /* 0x000fe20000000f00 */
[----:B------:R-:W-:Y:S02]  /*41f00*/  IMAD.MOV.U32 R11, RZ, RZ, R18 ;  /* 0x000000ffff0b7224 */ /* 0x000fe400078e0012 */
[----:B------:R-:W-:-:S07]  /*41f10*/  IMAD.MOV.U32 R18, RZ, RZ, R17 ;  /* 0x000000ffff127224 */ /* 0x000fce00078e0011 */
.L_x_60703:
[----:B------:R-:W-:Y:S05]  /*41f20*/  BSYNC B1 ;  /* 0x0000000000017941 */ /* 0x000fea0003800000 */
.L_x_60701:
        /* <DEDUP_REMOVED lines=9> */
.L_x_60705:
[----:B------:R-:W-:Y:S01]  /*41fc0*/  IMAD.MOV.U32 R38, RZ, RZ, R41 ;  /* 0x000000ffff267224 */ /* 0x000fe200078e0029 */
[----:B------:R-:W-:Y:S01]  /*41fd0*/  MOV R16, R11 ;  /* 0x0000000b00107202 */ /* 0x000fe20000000f00 */
[----:B------:R-:W-:Y:S02]  /*41fe0*/  IMAD.MOV.U32 R41, RZ, RZ, R58 ;  /* 0x000000ffff297224 */ /* 0x000fe400078e003a */
[----:B------:R-:W-:-:S07]  /*41ff0*/  IMAD.MOV.U32 R11, RZ, RZ, R36 ;  /* 0x000000ffff0b7224 */ /* 0x000fce00078e0024 */
.L_x_60706:
[----:B------:R-:W-:Y:S05]  /*42000*/  BSYNC B1 ;  /* 0x0000000000017941 */ /* 0x000fea0003800000 */
.L_x_60704:
        /* <DEDUP_REMOVED lines=9> */
.L_x_60708:
[----:B------:R-:W-:Y:S01]  /*420a0*/  MOV R39, R38 ;  /* 0x0000002600277202 */ /* 0x000fe20000000f00 */
[----:B------:R-:W-:Y:S02]  /*420b0*/  IMAD.MOV.U32 R17, RZ, RZ, R16 ;  /* 0x000000ffff117224 */ /* 0x000fe400078e0010 */
[----:B------:R-:W-:Y:S02]  /*420c0*/  IMAD.MOV.U32 R38, RZ, RZ, R31 ;  /* 0x000000ffff267224 */ /* 0x000fe400078e001f */
[----:B------:R-:W-:-:S07]  /*420d0*/  IMAD.MOV.U32 R16, RZ, RZ, R15 ;  /* 0x000000ffff107224 */ /* 0x000fce00078e000f */
.L_x_60709:
[----:B------:R-:W-:Y:S05]  /*420e0*/  BSYNC B1 ;  /* 0x0000000000017941 */ /* 0x000fea0003800000 */
.L_x_60707:
        /* <DEDUP_REMOVED lines=9> */
.L_x_60711:
[----:B------:R-:W-:Y:S02]  /*42180*/  IMAD.MOV.U32 R42, RZ, RZ, R39 ;  /* 0x000000ffff2a7224 */ /* 0x000fe400078e0027 */
[----:B------:R-:W-:Y:S02]  /*42190*/  IMAD.MOV.U32 R36, RZ, RZ, R17 ;  /* 0x000000ffff247224 */ /* 0x000fe400078e0011 */
[----:B------:R-:W-:Y:S02]  /*421a0*/  IMAD.MOV.U32 R39, RZ, RZ, R32 ;  /* 0x000000ffff277224 */ /* 0x000fe400078e0020 */
[----:B------:R-:W-:-:S07]  /*421b0*/  IMAD.MOV.U32 R17, RZ, RZ, R14 ;  /* 0x000000ffff117224 */ /* 0x000fce00078e000e */
.L_x_60712:
[----:B------:R-:W-:Y:S05]  /*421c0*/  BSYNC B1 ;  /* 0x0000000000017941 */ /* 0x000fea0003800000 */
.L_x_60710:
        /* <DEDUP_REMOVED lines=9> */
.L_x_60714:
[----:B------:R-:W-:Y:S02]  /*42260*/  IMAD.MOV.U32 R31, RZ, RZ, R42 ;  /* 0x000000ffff1f7224 */ /* 0x000fe400078e002a */
[----:B------:R-:W-:Y:S01]  /*42270*/  IMAD.MOV.U32 R15, RZ, RZ, R36 ;  /* 0x000000ffff0f7224 */ /* 0x000fe200078e0024 */
[----:B------:R-:W-:Y:S01]  /*42280*/  MOV R36, R13 ;  /* 0x0000000d00247202 */ /* 0x000fe20000000f00 */
[----:B------:R-:W-:-:S07]  /*42290*/  IMAD.MOV.U32 R42, RZ, RZ, R33 ;  /* 0x000000ffff2a7224 */ /* 0x000fce00078e0021 */
.L_x_60715:
[----:B------:R-:W-:Y:S05]  /*422a0*/  BSYNC B1 ;  /* 0x0000000000017941 */ /* 0x000fea0003800000 */
.L_x_60713:
        /* <DEDUP_REMOVED lines=9> */
.L_x_60717:
[----:B------:R-:W-:Y:S01]  /*42340*/  IMAD.MOV.U32 R32, RZ, RZ, R31 ;  /* 0x000000ffff207224 */ /* 0x000fe200078e001f */
[----:B------:R-:W-:Y:S01]  /*42350*/  MOV R31, R28 ;  /* 0x0000001c001f7202 */ /* 0x000fe20000000f00 */
[----:B------:R-:W-:Y:S02]  /*42360*/  IMAD.MOV.U32 R14, RZ, RZ, R15 ;  /* 0x000000ffff0e7224 */ /* 0x000fe400078e000f */
[----:B------:R-:W-:-:S07]  /*42370*/  IMAD.MOV.U32 R15, RZ, RZ, R12 ;  /* 0x000000ffff0f7224 */ /* 0x000fce00078e000c */
.L_x_60718:
[----:B------:R-:W-:Y:S05]  /*42380*/  BSYNC B1 ;  /* 0x0000000000017941 */ /* 0x000fea0003800000 */
.L_x_60716:
        /* <DEDUP_REMOVED lines=9> */
.L_x_60720:
[----:B------:R-:W-:Y:S01]  /*42420*/  IMAD.MOV.U32 R33, RZ, RZ, R32 ;  /* 0x000000ffff217224 */ /* 0x000fe200078e0020 */
[----:B------:R-:W-:Y:S01]  /*42430*/  MOV R13, R14 ;  /* 0x0000000e000d7202 */ /* 0x000fe20000000f00 */
[----:B------:R-:W-:Y:S02]  /*42440*/  IMAD.MOV.U32 R32, RZ, RZ, R35 ;  /* 0x000000ffff207224 */ /* 0x000fe400078e0023 */
[----:B------:R-:W-:-:S07]  /*42450*/  IMAD.MOV.U32 R14, RZ, RZ, R29 ;  /* 0x000000ffff0e7224 */ /* 0x000fce00078e001d */
.L_x_60721:
[----:B------:R-:W-:Y:S05]  /*42460*/  BSYNC B1 ;  /* 0x0000000000017941 */ /* 0x000fea0003800000 */
.L_x_60719:
        /* <DEDUP_REMOVED lines=9> */
.L_x_60723:
[----:B------:R-:W-:Y:S01]  /*42500*/  MOV R28, R33 ;  /* 0x00000021001c7202 */ /* 0x000fe20000000f00 */
[----:B------:R-:W-:Y:S02]  /*42510*/  IMAD.MOV.U32 R12, RZ, RZ, R13 ;  /* 0x000000ffff0c7224 */ /* 0x000fe400078e000d */
[----:B------:R-:W-:Y:S02]  /*42520*/  IMAD.MOV.U32 R33, RZ, RZ, R54 ;  /* 0x000000ffff217224 */ /* 0x000fe400078e0036 */
[----:B------:R-:W-:-:S07]  /*42530*/  IMAD.MOV.U32 R13, RZ, RZ, R30 ;  /* 0x000000ffff0d7224 */ /* 0x000fce00078e001e */
.L_x_60724:
[----:B------:R-:W-:Y:S05]  /*42540*/  BSYNC B1 ;  /* 0x0000000000017941 */ /* 0x000fea0003800000 */
.L_x_60722:
        /* <DEDUP_REMOVED lines=9> */
.L_x_60726:
[----:B------:R-:W-:Y:S02]  /*425e0*/  IMAD.MOV.U32 R29, RZ, RZ, R28 ;  /* 0x000000ffff1d7224 */ /* 0x000fe400078e001c */
[----:B------:R-:W-:Y:S02]  /*425f0*/  IMAD.MOV.U32 R30, RZ, RZ, R12 ;  /* 0x000000ffff1e7224 */ /* 0x000fe400078e000c */
[----:B------:R-:W-:Y:S02]  /*42600*/  IMAD.MOV.U32 R28, RZ, RZ, R47 ;  /* 0x000000ffff1c7224 */ /* 0x000fe400078e002f */
[----:B------:R-:W-:-:S07]  /*42610*/  IMAD.MOV.U32 R12, RZ, RZ, R45 ;  /* 0x000000ffff0c7224 */ /* 0x000fce00078e002d */
.L_x_60727:
[----:B------:R-:W-:Y:S05]  /*42620*/  BSYNC B1 ;  /* 0x0000000000017941 */ /* 0x000fea0003800000 */
.L_x_60725:
        /* <DEDUP_REMOVED lines=9> */
.L_x_60729:
[----:B------:R-:W-:Y:S02]  /*426c0*/  IMAD.MOV.U32 R45, RZ, RZ, R29 ;  /* 0x000000ffff2d7224 */ /* 0x000fe400078e001d */
[----:B------:R-:W-:Y:S01]  /*426d0*/  IMAD.MOV.U32 R35, RZ, RZ, R30 ;  /* 0x000000ffff237224 */ /* 0x000fe200078e001e */
[----:B------:R-:W-:Y:S01]  /*426e0*/  MOV R30, R25 ;  /* 0x00000019001e7202 */ /* 0x000fe20000000f00 */
[----:B------:R-:W-:-:S07]  /*426f0*/  IMAD.MOV.U32 R29, RZ, RZ, R26 ;  /* 0x000000ffff1d7224 */ /* 0x000fce00078e001a */
.L_x_60730:
[----:B------:R-:W-:Y:S05]  /*42700*/  BSYNC B1 ;  /* 0x0000000000017941 */ /* 0x000fea0003800000 */
.L_x_60728:
        /* <DEDUP_REMOVED lines=9> */
.L_x_60732:
[----:B------:R-:W-:Y:S01]  /*427a0*/  IMAD.MOV.U32 R26, RZ, RZ, R45 ;  /* 0x000000ffff1a7224 */ /* 0x000fe200078e002d */
[----:B------:R-:W-:Y:S01]  /*427b0*/  MOV R45, R40 ;  /* 0x00000028002d7202 */ /* 0x000fe20000000f00 */
[----:B------:R-:W-:Y:S02]  /*427c0*/  IMAD.MOV.U32 R25, RZ, RZ, R35 ;  /* 0x000000ffff197224 */ /* 0x000fe400078e0023 */
[----:B------:R-:W-:-:S07]  /*427d0*/  IMAD.MOV.U32 R35, RZ, RZ, R24 ;  /* 0x000000ffff237224 */ /* 0x000fce00078e0018 */
.L_x_60733:
[----:B------:R-:W-:Y:S05]  /*427e0*/  BSYNC B1 ;  /* 0x0000000000017941 */ /* 0x000fea0003800000 */
.L_x_60731:
        /* <DEDUP_REMOVED lines=9> */
.L_x_60735:
[----:B------:R-:W-:Y:S01]  /*42880*/  IMAD.MOV.U32 R40, RZ, RZ, R26 ;  /* 0x000000ffff287224 */ /* 0x000fe200078e001a */
[----:B------:R-:W-:Y:S01]  /*42890*/  MOV R24, R25 ;  /* 0x0000001900187202 */ /* 0x000fe20000000f00 */
[----:B------:R-:W-:Y:S02]  /*428a0*/  IMAD.MOV.U32 R26, RZ, RZ, R23 ;  /* 0x000000ffff1a7224 */ /* 0x000fe400078e0017 */
[----:B------:R-:W-:-:S07]  /*428b0*/  IMAD.MOV.U32 R25, RZ, RZ, R22 ;  /* 0x000000ffff197224 */ /* 0x000fce00078e0016 */
.L_x_60736:
[----:B------:R-:W-:Y:S05]  /*428c0*/  BSYNC B1 ;  /* 0x0000000000017941 */ /* 0x000fea0003800000 */
.L_x_60734:
        /* <DEDUP_REMOVED lines=9> */
.L_x_60738:
[----:B------:R-:W-:Y:S01]  /*42960*/  MOV R23, R40 ;  /* 0x0000002800177202 */ /* 0x000fe20000000f00 */
[----:B------:R-:W-:Y:S02]  /*42970*/  IMAD.MOV.U32 R22, RZ, RZ, R24 ;  /* 0x000000ffff167224 */ /* 0x000fe400078e0018 */
[----:B------:R-:W-:Y:S02]  /*42980*/  IMAD.MOV.U32 R40, RZ, RZ, R37 ;  /* 0x000000ffff287224 */ /* 0x000fe400078e0025 */
[----:B------:R-:W-:-:S07]  /*42990*/  IMAD.MOV.U32 R24, RZ, RZ, R21 ;  /* 0x000000ffff187224 */ /* 0x000fce00078e0015 */
.L_x_60739:
[----:B------:R-:W-:Y:S05]  /*429a0*/  BSYNC B1 ;  /* 0x0000000000017941 */ /* 0x000fea0003800000 */
.L_x_60737:
        /* <DEDUP_REMOVED lines=9> */
.L_x_60741:
[----:B------:R-:W-:Y:S02]  /*42a40*/  IMAD.MOV.U32 R37, RZ, RZ, R23 ;  /* 0x000000ffff257224 */ /* 0x000fe400078e0017 */
[----:B------:R-:W-:Y:S02]  /*42a50*/  IMAD.MOV.U32 R21, RZ, RZ, R22 ;  /* 0x000000ffff157224 */ /* 0x000fe400078e0016 */
[----:B------:R-:W-:Y:S02]  /*42a60*/  IMAD.MOV.U32 R23, RZ, RZ, R20 ;  /* 0x000000ffff177224 */ /* 0x000fe400078e0014 */
[----:B------:R-:W-:-:S07]  /*42a70*/  IMAD.MOV.U32 R22, RZ, RZ, R19 ;  /* 0x000000ffff167224 */ /* 0x000fce00078e0013 */
.L_x_60742:
[----:B------:R-:W-:Y:S05]  /*42a80*/  BSYNC B1 ;  /* 0x0000000000017941 */ /* 0x000fea0003800000 */
.L_x_60740:
        /* <DEDUP_REMOVED lines=16> */
.L_x_60744:
[----:B------:R-:W-:Y:S01]  /*42b90*/  IMAD.MOV.U32 R52, RZ, RZ, R27 ;  /* 0x000000ffff347224 */ /* 0x000fe200078e001b */
[----:B------:R-:W-:Y:S01]  /*42ba0*/  MOV R20, R43 ;  /* 0x0000002b00147202 */ /* 0x000fe20000000f00 */
[----:B------:R-:W-:Y:S02]  /*42bb0*/  IMAD.MOV.U32 R27, RZ, RZ, R34 ;  /* 0x000000ffff1b7224 */ /* 0x000fe400078e0022 */
[----:B------:R-:W-:-:S07]  /*42bc0*/  IMAD.MOV.U32 R43, RZ, RZ, R18 ;  /* 0x000000ffff2b7224 */ /* 0x000fce00078e0012 */
.L_x_60745:
[----:B------:R-:W-:Y:S05]  /*42bd0*/  BSYNC B1 ;  /* 0x0000000000017941 */ /* 0x000fea0003800000 */
.L_x_60743:
        /* <DEDUP_REMOVED lines=9> */
.L_x_60747:
[----:B------:R-:W-:Y:S01]  /*42c70*/  MOV R19, R52 ;  /* 0x0000003400137202 */ /* 0x000fe20000000f00 */
[----:B------:R-:W-:Y:S02]  /*42c80*/  IMAD.MOV.U32 R9, RZ, RZ, R20 ;  /* 0x000000ffff097224 */ /* 0x000fe400078e0014 */
[----:B------:R-:W-:Y:S02]  /*42c90*/  IMAD.MOV.U32 R52, RZ, RZ, R41 ;  /* 0x000000ffff347224 */ /* 0x000fe400078e0029 */
[----:B------:R-:W-:-:S07]  /*42ca0*/  IMAD.MOV.U32 R20, RZ, RZ, R11 ;  /* 0x000000ffff147224 */ /* 0x000fce00078e000b */
.L_x_60748:
[----:B------:R-:W-:Y:S05]  /*42cb0*/  BSYNC B1 ;  /* 0x0000000000017941 */ /* 0x000fea0003800000 */
.L_x_60746:
        /* <DEDUP_REMOVED lines=9> */
.L_x_60750:
[----:B------:R-:W-:Y:S02]  /*42d50*/  IMAD.MOV.U32 R34, RZ, RZ, R19 ;  /* 0x000000ffff227224 */ /* 0x000fe400078e0013 */
[----:B------:R-:W-:Y:S02]  /*42d60*/  IMAD.MOV.U32 R18, RZ, RZ, R9 ;  /* 0x000000ffff127224 */ /* 0x000fe400078e0009 */
[----:B------:R-:W-:Y:S02]  /*42d70*/  IMAD.MOV.U32 R19, RZ, RZ, R38 ;  /* 0x000000ffff137224 */ /* 0x000fe400078e0026 */
[----:B------:R-:W-:-:S07]  /*42d80*/  IMAD.MOV.U32 R9, RZ, RZ, R16 ;  /* 0x000000ffff097224 */ /* 0x000fce00078e0010 */
.L_x_60751:
[----:B------:R-:W-:Y:S05]  /*42d90*/  BSYNC B1 ;  /* 0x0000000000017941 */ /* 0x000fea0003800000 */
.L_x_60749:
        /* <DEDUP_REMOVED lines=9> */
.L_x_60753:
[----:B------:R-:W-:Y:S02]  /*42e30*/  IMAD.MOV.U32 R41, RZ, RZ, R34 ;  /* 0x000000ffff297224 */ /* 0x000fe400078e0022 */
[----:B------:R-:W-:Y:S01]  /*42e40*/  IMAD.MOV.U32 R11, RZ, RZ, R18 ;  /* 0x000000ffff0b7224 */ /* 0x000fe200078e0012 */
[----:B------:R-:W-:Y:S01]  /*42e50*/  MOV R18, R17 ;  /* 0x0000001100127202 */ /* 0x000fe20000000f00 */
[----:B------:R-:W-:-:S07]  /*42e60*/  IMAD.MOV.U32 R34, RZ, RZ, R39 ;  /* 0x000000ffff227224 */ /* 0x000fce00078e0027 */
.L_x_60754:
[----:B------:R-:W-:Y:S05]  /*42e70*/  BSYNC B1 ;  /* 0x0000000000017941 */ /* 0x000fea0003800000 */
.L_x_60752:
        /* <DEDUP_REMOVED lines=9> */
.L_x_60756:
[----:B------:R-:W-:Y:S01]  /*42f10*/  IMAD.MOV.U32 R38, RZ, RZ, R41 ;  /* 0x000000ffff267224 */ /* 0x000fe200078e0029 */
[----:B------:R-:W-:Y:S01]  /*42f20*/  MOV R41, R42 ;  /* 0x0000002a00297202 */ /* 0x000fe20000000f00 */
[----:B------:R-:W-:Y:S02]  /*42f30*/  IMAD.MOV.U32 R16, RZ, RZ, R11 ;  /* 0x000000ffff107224 */ /* 0x000fe400078e000b */
[----:B------:R-:W-:-:S07]  /*42f40*/  IMAD.MOV.U32 R11, RZ, RZ, R36 ;  /* 0x000000ffff0b7224 */ /* 0x000fce00078e0024 */
.L_x_60757:
[----:B------:R-:W-:Y:S05]  /*42f50*/  BSYNC B1 ;  /* 0x0000000000017941 */ /* 0x000fea0003800000 */
.L_x_60755:
        /* <DEDUP_REMOVED lines=9> */
.L_x_60759:
[----:B------:R-:W-:Y:S01]  /*42ff0*/  IMAD.MOV.U32 R39, RZ, RZ, R38 ;  /* 0x000000ffff277224 */ /* 0x000fe200078e0026 */
[----:B------:R-:W-:Y:S01]  /*43000*/  MOV R17, R16 ;  /* 0x0000001000117202 */ /* 0x000fe20000000f00 */
[----:B------:R-:W-:Y:S02]  /*43010*/  IMAD.MOV.U32 R38, RZ, RZ, R31 ;  /* 0x000000ffff267224 */ /* 0x000fe400078e001f */
[----:B------:R-:W-:-:S07]  /*43020*/  IMAD.MOV.U32 R16, RZ, RZ, R15 ;  /* 0x000000ffff107224 */ /* 0x000fce00078e000f */
.L_x_60760:
[----:B------:R-:W-:Y:S05]  /*43030*/  BSYNC B1 ;  /* 0x0000000000017941 */ /* 0x000fea0003800000 */
.L_x_60758:
        /* <DEDUP_REMOVED lines=9> */
.L_x_60762:
[----:B------:R-:W-:Y:S01]  /*430d0*/  MOV R42, R39 ;  /* 0x00000027002a7202 */ /* 0x000fe20000000f00 */
[----:B------:R-:W-:Y:S02]  /*430e0*/  IMAD.MOV.U32 R36, RZ, RZ, R17 ;  /* 0x000000ffff247224 */ /* 0x000fe400078e0011 */
[----:B------:R-:W-:Y:S02]  /*430f0*/  IMAD.MOV.U32 R39, RZ, RZ, R32 ;  /* 0x000000ffff277224 */ /* 0x000fe400078e0020 */
[----:B------:R-:W-:-:S07]  /*43100*/  IMAD.MOV.U32 R17, RZ, RZ, R14 ;  /* 0x000000ffff117224 */ /* 0x000fce00078e000e */
.L_x_60763:
[----:B------:R-:W-:Y:S05]  /*43110*/  BSYNC B1 ;  /* 0x0000000000017941 */ /* 0x000fea0003800000 */
.L_x_60761:
        /* <DEDUP_REMOVED lines=9> */
.L_x_60765:
[----:B------:R-:W-:Y:S02]  /*431b0*/  IMAD.MOV.U32 R31, RZ, RZ, R42 ;  /* 0x000000ffff1f7224 */ /* 0x000fe400078e002a */
[----:B------:R-:W-:Y:S02]  /*431c0*/  IMAD.MOV.U32 R15, RZ, RZ, R36 ;  /* 0x000000ffff0f7224 */ /* 0x000fe400078e0024 */
[----:B------:R-:W-:Y:S02]  /*431d0*/  IMAD.MOV.U32 R42, RZ, RZ, R33 ;  /* 0x000000ffff2a7224 */ /* 0x000fe400078e0021 */
[----:B------:R-:W-:-:S07]  /*431e0*/  IMAD.MOV.U32 R36, RZ, RZ, R13 ;  /* 0x000000ffff247224 */ /* 0x000fce00078e000d */
.L_x_60766:
[----:B------:R-:W-:Y:S05]  /*431f0*/  BSYNC B1 ;  /* 0x0000000000017941 */ /* 0x000fea0003800000 */
.L_x_60764:
        /* <DEDUP_REMOVED lines=9> */
.L_x_60768:
[----:B------:R-:W-:Y:S02]  /*43290*/  IMAD.MOV.U32 R14, RZ, RZ, R31 ;  /* 0x000000ffff0e7224 */ /* 0x000fe400078e001f */
[----:B------:R-:W-:Y:S01]  /*432a0*/  IMAD.MOV.U32 R13, RZ, RZ, R15 ;  /* 0x000000ffff0d7224 */ /* 0x000fe200078e000f */
[----:B------:R-:W-:Y:S01]  /*432b0*/  MOV R15, R12 ;  /* 0x0000000c000f7202 */ /* 0x000fe20000000f00 */
[----:B------:R-:W-:-:S07]  /*432c0*/  IMAD.MOV.U32 R31, RZ, RZ, R28 ;  /* 0x000000ffff1f7224 */ /* 0x000fce00078e001c */
.L_x_60769:
[----:B------:R-:W-:Y:S05]  /*432d0*/  BSYNC B1 ;  /* 0x0000000000017941 */ /* 0x000fea0003800000 */
.L_x_60767:
        /* <DEDUP_REMOVED lines=9> */
.L_x_60771:
[----:B------:R-:W-:Y:S01]  /*43370*/  IMAD.MOV.U32 R28, RZ, RZ, R14 ;  /* 0x000000ffff1c7224 */ /* 0x000fe200078e000e */
[----:B------:R-:W-:Y:S01]  /*43380*/  MOV R14, R29 ;  /* 0x0000001d000e7202 */ /* 0x000fe20000000f00 */
[----:B------:R-:W-:Y:S02]  /*43390*/  IMAD.MOV.U32 R12, RZ, RZ, R13 ;  /* 0x000000ffff0c7224 */ /* 0x000fe400078e000d */
[----:B------:R-:W-:-:S07]  /*433a0*/  IMAD.MOV.U32 R13, RZ, RZ, R30 ;  /* 0x000000ffff0d7224 */ /* 0x000fce00078e001e */
.L_x_60772:
[----:B------:R-:W-:Y:S05]  /*433b0*/  BSYNC B1 ;  /* 0x0000000000017941 */ /* 0x000fea0003800000 */
.L_x_60770:
        /* <DEDUP_REMOVED lines=9> */
.L_x_60774:
[----:B------:R-:W-:Y:S01]  /*43450*/  IMAD.MOV.U32 R29, RZ, RZ, R28 ;  /* 0x000000ffff1d7224 */ /* 0x000fe200078e001c */
[----:B------:R-:W-:Y:S01]  /*43460*/  MOV R30, R12 ;  /* 0x0000000c001e7202 */ /* 0x000fe20000000f00 */
[----:B------:R-:W-:Y:S02]  /*43470*/  IMAD.MOV.U32 R28, RZ, RZ, R45 ;  /* 0x000000ffff1c7224 */ /* 0x000fe400078e002d */
[----:B------:R-:W-:-:S07]  /*43480*/  IMAD.MOV.U32 R12, RZ, RZ, R35 ;  /* 0x000000ffff0c7224 */ /* 0x000fce00078e0023 */
.L_x_60775:
[----:B------:R-:W-:Y:S05]  /*43490*/  BSYNC B1 ;  /* 0x0000000000017941 */ /* 0x000fea0003800000 */
.L_x_60773:
        /* <DEDUP_REMOVED lines=9> */
.L_x_60777:
[----:B------:R-:W-:Y:S01]  /*43530*/  MOV R35, R29 ;  /* 0x0000001d00237202 */ /* 0x000fe20000000f00 */
[----:B------:R-:W-:Y:S02]  /*43540*/  IMAD.MOV.U32 R33, RZ, RZ, R30 ;  /* 0x000000ffff217224 */ /* 0x000fe400078e001e */
[----:B------:R-:W-:Y:S02]  /*43550*/  IMAD.MOV.U32 R29, RZ, RZ, R26 ;  /* 0x000000ffff1d7224 */ /* 0x000fe400078e001a */
[----:B------:R-:W-:-:S07]  /*43560*/  IMAD.MOV.U32 R30, RZ, RZ, R25 ;  /* 0x000000ffff1e7224 */ /* 0x000fce00078e0019 */
.L_x_60778:
[----:B------:R-:W-:Y:S05]  /*43570*/  BSYNC B1 ;  /* 0x0000000000017941 */ /* 0x000fea0003800000 */
.L_x_60776:
        /* <DEDUP_REMOVED lines=9> */
.L_x_60780:
[----:B------:R-:W-:Y:S02]  /*43610*/  IMAD.MOV.U32 R26, RZ, RZ, R35 ;  /* 0x000000ffff1a7224 */ /* 0x000fe400078e0023 */
[----:B------:R-:W-:Y:S02]  /*43620*/  IMAD.MOV.U32 R25, RZ, RZ, R33 ;  /* 0x000000ffff197224 */ /* 0x000fe400078e0021 */
[----:B------:R-:W-:Y:S02]  /*43630*/  IMAD.MOV.U32 R35, RZ, RZ, R40 ;  /* 0x000000ffff237224 */ /* 0x000fe400078e0028 */
[----:B------:R-:W-:-:S07]  /*43640*/  IMAD.MOV.U32 R33, RZ, RZ, R24 ;  /* 0x000000ffff217224 */ /* 0x000fce00078e0018 */
.L_x_60781:
[----:B------:R-:W-:Y:S05]  /*43650*/  BSYNC B1 ;  /* 0x0000000000017941 */ /* 0x000fea0003800000 */
.L_x_60779:
        /* <DEDUP_REMOVED lines=9> */
.L_x_60783:
[----:B------:R-:W-:Y:S02]  /*436f0*/  IMAD.MOV.U32 R32, RZ, RZ, R26 ;  /* 0x000000ffff207224 */ /* 0x000fe400078e001a */
[----:B------:R-:W-:Y:S01]  /*43700*/  IMAD.MOV.U32 R24, RZ, RZ, R25 ;  /* 0x000000ffff187224 */ /* 0x000fe200078e0019 */
[----:B------:R-:W-:Y:S01]  /*43710*/  MOV R25, R22 ;  /* 0x0000001600197202 */ /* 0x000fe20000000f00 */
[----:B------:R-:W-:-:S07]  /*43720*/  IMAD.MOV.U32 R26, RZ, RZ, R23 ;  /* 0x000000ffff1a7224 */ /* 0x000fce00078e0017 */
.L_x_60784:
[----:B------:R-:W-:Y:S05]  /*43730*/  BSYNC B1 ;  /* 0x0000000000017941 */ /* 0x000fea0003800000 */
.L_x_60782:
        /* <DEDUP_REMOVED lines=9> */
.L_x_60786:
[----:B------:R-:W-:Y:S01]  /*437d0*/  IMAD.MOV.U32 R23, RZ, RZ, R32 ;  /* 0x000000ffff177224 */ /* 0x000fe200078e0020 */
[----:B------:R-:W-:Y:S01]  /*437e0*/  MOV R32, R37 ;  /* 0x0000002500207202 */ /* 0x000fe20000000f00 */
[----:B------:R-:W-:Y:S02]  /*437f0*/  IMAD.MOV.U32 R22, RZ, RZ, R24 ;  /* 0x000000ffff167224 */ /* 0x000fe400078e0018 */
[----:B------:R-:W-:-:S07]  /*43800*/  IMAD.MOV.U32 R24, RZ, RZ, R21 ;  /* 0x000000ffff187224 */ /* 0x000fce00078e0015 */
.L_x_60787:
[----:B------:R-:W-:Y:S05]  /*43810*/  BSYNC B1 ;  /* 0x0000000000017941 */ /* 0x000fea0003800000 */
.L_x_60785:
        /* <DEDUP_REMOVED lines=16> */
.L_x_60789:
[----:B------:R-:W-:Y:S02]  /*43920*/  IMAD.MOV.U32 R50, RZ, RZ, R27 ;  /* 0x000000ffff327224 */ /* 0x000fe400078e001b */
[----:B------:R-:W-:Y:S02]  /*43930*/  IMAD.MOV.U32 R40, RZ, RZ, R43 ;  /* 0x000000ffff287224 */ /* 0x000fe400078e002b */
[----:B------:R-:W-:Y:S02]  /*43940*/  IMAD.MOV.U32 R27, RZ, RZ, R52 ;  /* 0x000000ffff1b7224 */ /* 0x000fe400078e0034 */
[----:B------:R-:W-:-:S07]  /*43950*/  IMAD.MOV.U32 R43, RZ, RZ, R20 ;  /* 0x000000ffff2b7224 */ /* 0x000fce00078e0014 */
.L_x_60790:
[----:B------:R-:W-:Y:S05]  /*43960*/  BSYNC B1 ;  /* 0x0000000000017941 */ /* 0x000fea0003800000 */
.L_x_60788:
        /* <DEDUP_REMOVED lines=9> */
.L_x_60792:
[----:B------:R-:W-:Y:S02]  /*43a00*/  IMAD.MOV.U32 R21, RZ, RZ, R50 ;  /* 0x000000ffff157224 */ /* 0x000fe400078e0032 */
[----:B------:R-:W-:Y:S01]  /*43a10*/  IMAD.MOV.U32 R7, RZ, RZ, R40 ;  /* 0x000000ffff077224 */ /* 0x000fe200078e0028 */
[----:B------:R-:W-:Y:S01]  /*43a20*/  MOV R40, R9 ;  /* 0x0000000900287202 */ /* 0x000fe20000000f00 */
[----:B------:R-:W-:-:S07]  /*43a30*/  IMAD.MOV.U32 R50, RZ, RZ, R19 ;  /* 0x000000ffff327224 */ /* 0x000fce00078e0013 */
.L_x_60793:
[----:B------:R-:W-:Y:S05]  /*43a40*/  BSYNC B1 ;  /* 0x0000000000017941 */ /* 0x000fea0003800000 */
.L_x_60791:
        /* <DEDUP_REMOVED lines=9> */
.L_x_60795:
[----:B------:R-:W-:Y:S01]  /*43ae0*/  IMAD.MOV.U32 R52, RZ, RZ, R21 ;  /* 0x000000ffff347224 */ /* 0x000fe200078e0015 */
[----:B------:R-:W-:Y:S01]  /*43af0*/  MOV R21, R34 ;  /* 0x0000002200157202 */ /* 0x000fe20000000f00 */
[----:B------:R-:W-:Y:S02]  /*43b00*/  IMAD.MOV.U32 R20, RZ, RZ, R7 ;  /* 0x000000ffff147224 */ /* 0x000fe400078e0007 */
[----:B------:R-:W-:-:S07]  /*43b10*/  IMAD.MOV.U32 R7, RZ, RZ, R18 ;  /* 0x000000ffff077224 */ /* 0x000fce00078e0012 */
.L_x_60796:
[----:B------:R-:W-:Y:S05]  /*43b20*/  BSYNC B1 ;  /* 0x0000000000017941 */ /* 0x000fea0003800000 */
.L_x_60794:
        /* <DEDUP_REMOVED lines=9> */
.L_x_60798:
[----:B------:R-:W-:Y:S01]  /*43bc0*/  IMAD.MOV.U32 R19, RZ, RZ, R52 ;  /* 0x000000ffff137224 */ /* 0x000fe200078e0034 */
[----:B------:R-:W-:Y:S01]  /*43bd0*/  MOV R9, R20 ;  /* 0x0000001400097202 */ /* 0x000fe20000000f00 */
[----:B------:R-:W-:Y:S02]  /*43be0*/  IMAD.MOV.U32 R52, RZ, RZ, R41 ;  /* 0x000000ffff347224 */ /* 0x000fe400078e0029 */
[----:B------:R-:W-:-:S07]  /*43bf0*/  IMAD.MOV.U32 R20, RZ, RZ, R11 ;  /* 0x000000ffff147224 */ /* 0x000fce00078e000b */
.L_x_60799:
[----:B------:R-:W-:Y:S05]  /*43c00*/  BSYNC B1 ;  /* 0x0000000000017941 */ /* 0x000fea0003800000 */
.L_x_60797:
        /* <DEDUP_REMOVED lines=9> */
.L_x_60801:
[----:B------:R-:W-:Y:S01]  /*43ca0*/  MOV R34, R19 ;  /* 0x0000001300227202 */ /* 0x000fe20000000f00 */
[----:B------:R-:W-:Y:S02]  /*43cb0*/  IMAD.MOV.U32 R18, RZ, RZ, R9 ;  /* 0x000000ffff127224 */ /* 0x000fe400078e0009 */
[----:B------:R-:W-:Y:S02]  /*43cc0*/  IMAD.MOV.U32 R19, RZ, RZ, R38 ;  /* 0x000000ffff137224 */ /* 0x000fe400078e0026 */
[----:B------:R-:W-:-:S07]  /*43cd0*/  IMAD.MOV.U32 R9, RZ, RZ, R16 ;  /* 0x000000ffff097224 */ /* 0x000fce00078e0010 */
.L_x_60802:
[----:B------:R-:W-:Y:S05]  /*43ce0*/  BSYNC B1 ;  /* 0x0000000000017941 */ /* 0x000fea0003800000 */
.L_x_60800:
        /* <DEDUP_REMOVED lines=9> */
.L_x_60804:
[----:B------:R-:W-:Y:S02]  /*43d80*/  IMAD.MOV.U32 R37, RZ, RZ, R34 ;  /* 0x000000ffff257224 */ /* 0x000fe400078e0022 */
[----:B------:R-:W-:Y:S02]  /*43d90*/  IMAD.MOV.U32 R11, RZ, RZ, R18 ;  /* 0x000000ffff0b7224 */ /* 0x000fe400078e0012 */
[----:B------:R-:W-:Y:S02]  /*43da0*/  IMAD.MOV.U32 R34, RZ, RZ, R39 ;  /* 0x000000ffff227224 */ /* 0x000fe400078e0027 */
[----:B------:R-:W-:-:S07]  /*43db0*/  IMAD.MOV.U32 R18, RZ, RZ, R17 ;  /* 0x000000ffff127224 */ /* 0x000fce00078e0011 */
.L_x_60805:
[----:B------:R-:W-:Y:S05]  /*43dc0*/  BSYNC B1 ;  /* 0x0000000000017941 */ /* 0x000fea0003800000 */
.L_x_60803:
        /* <DEDUP_REMOVED lines=9> */
.L_x_60807:
[----:B------:R-:W-:Y:S02]  /*43e60*/  IMAD.MOV.U32 R38, RZ, RZ, R37 ;  /* 0x000000ffff267224 */ /* 0x000fe400078e0025 */
[----:B------:R-:W-:Y:S01]  /*43e70*/  IMAD.MOV.U32 R16, RZ, RZ, R11 ;  /* 0x000000ffff107224 */ /* 0x000fe200078e000b */
[----:B------:R-:W-:Y:S01]  /*43e80*/  MOV R11, R36 ;  /* 0x00000024000b7202 */ /* 0x000fe20000000f00 */
[----:B------:R-:W-:-:S07]  /*43e90*/  IMAD.MOV.U32 R37, RZ, RZ, R42 ;  /* 0x000000ffff257224 */ /* 0x000fce00078e002a */
.L_x_60808:
[----:B------:R-:W-:Y:S05]  /*43ea0*/  BSYNC B1 ;  /* 0x0000000000017941 */ /* 0x000fea0003800000 */
.L_x_60806:
        /* <DEDUP_REMOVED lines=9> */
.L_x_60810:
[----:B------:R-:W-:Y:S01]  /*43f40*/  IMAD.MOV.U32 R17, RZ, RZ, R38 ;  /* 0x000000ffff117224 */ /* 0x000fe200078e0026 */
[----:B------:R-:W-:Y:S01]  /*43f50*/  MOV R38, R31 ;  /* 0x0000001f00267202 */ /* 0x000fe20000000f00 */
[----:B------:R-:W-:Y:S02]  /*43f60*/  IMAD.MOV.U32 R36, RZ, RZ, R16 ;  /* 0x000000ffff247224 */ /* 0x000fe400078e0010 */
[----:B------:R-:W-:-:S07]  /*43f70*/  IMAD.MOV.U32 R16, RZ, RZ, R15 ;  /* 0x000000ffff107224 */ /* 0x000fce00078e000f */
.L_x_60811:
[----:B------:R-:W-:Y:S05]  /*43f80*/  BSYNC B1 ;  /* 0x0000000000017941 */ /* 0x000fea0003800000 */
.L_x_60809:
        /* <DEDUP_REMOVED lines=9> */
.L_x_60813:
[----:B------:R-:W-:Y:S01]  /*44020*/  IMAD.MOV.U32 R31, RZ, RZ, R17 ;  /* 0x000000ffff1f7224 */ /* 0x000fe200078e0011 */
[----:B------:R-:W-:Y:S01]  /*44030*/  MOV R15, R36 ;  /* 0x00000024000f7202 */ /* 0x000fe20000000f00 */
[----:B------:R-:W-:Y:S02]  /*44040*/  IMAD.MOV.U32 R17, RZ, RZ, R14 ;  /* 0x000000ffff117224 */ /* 0x000fe400078e000e */
[----:B------:R-:W-:-:S07]  /*44050*/  IMAD.MOV.U32 R36, RZ, RZ, R13 ;  /* 0x000000ffff247224 */ /* 0x000fce00078e000d */
.L_x_60814:
[----:B------:R-:W-:Y:S05]  /*44060*/  BSYNC B1 ;  /* 0x0000000000017941 */ /* 0x000fea0003800000 */
.L_x_60812:
        /* <DEDUP_REMOVED lines=9> */
.L_x_60816:
[----:B------:R-:W-:Y:S01]  /*44100*/  MOV R14, R31 ;  /* 0x0000001f000e7202 */ /* 0x000fe20000000f00 */
[----:B------:R-:W-:Y:S02]  /*44110*/  IMAD.MOV.U32 R13, RZ, RZ, R15 ;  /* 0x000000ffff0d7224 */ /* 0x000fe400078e000f */
[----:B------:R-:W-:Y:S02]  /*44120*/  IMAD.MOV.U32 R31, RZ, RZ, R28 ;  /* 0x000000ffff1f7224 */ /* 0x000fe400078e001c */
[----:B------:R-:W-:-:S07]  /*44130*/  IMAD.MOV.U32 R15, RZ, RZ, R12 ;  /* 0x000000ffff0f7224 */ /* 0x000fce00078e000c */
.L_x_60817:
[----:B------:R-:W-:Y:S05]  /*44140*/  BSYNC B1 ;  /* 0x0000000000017941 */ /* 0x000fea0003800000 */
.L_x_60815:
        /* <DEDUP_REMOVED lines=9> */
.L_x_60819:
[----:B------:R-:W-:Y:S02]  /*441e0*/  IMAD.MOV.U32 R28, RZ, RZ, R14 ;  /* 0x000000ffff1c7224 */ /* 0x000fe400078e000e */
[----:B------:R-:W-:Y:S02]  /*441f0*/  IMAD.MOV.U32 R12, RZ, RZ, R13 ;  /* 0x000000ffff0c7224 */ /* 0x000fe400078e000d */
[----:B------:R-:W-:Y:S02]  /*44200*/  IMAD.MOV.U32 R14, RZ, RZ, R29 ;  /* 0x000000ffff0e7224 */ /* 0x000fe400078e001d */
[----:B------:R-:W-:-:S07]  /*44210*/  IMAD.MOV.U32 R13, RZ, RZ, R30 ;  /* 0x000000ffff0d7224 */ /* 0x000fce00078e001e */
.L_x_60820:
[----:B------:R-:W-:Y:S05]  /*44220*/  BSYNC B1 ;  /* 0x0000000000017941 */ /* 0x000fea0003800000 */
.L_x_60818:
        /* <DEDUP_REMOVED lines=9> */
.L_x_60822:
[----:B------:R-:W-:Y:S02]  /*442c0*/  IMAD.MOV.U32 R29, RZ, RZ, R28 ;  /* 0x000000ffff1d7224 */ /* 0x000fe400078e001c */
[----:B------:R-:W-:Y:S01]  /*442d0*/  IMAD.MOV.U32 R30, RZ, RZ, R12 ;  /* 0x000000ffff1e7224 */ /* 0x000fe200078e000c */
[----:B------:R-:W-:Y:S01]  /*442e0*/  MOV R12, R33 ;  /* 0x00000021000c7202 */ /* 0x000fe20000000f00 */
[----:B------:R-:W-:-:S07]  /*442f0*/  IMAD.MOV.U32 R28, RZ, RZ, R35 ;  /* 0x000000ffff1c7224 */ /* 0x000fce00078e0023 */
.L_x_60823:
[----:B------:R-:W-:Y:S05]  /*44300*/  BSYNC B1 ;  /* 0x0000000000017941 */ /* 0x000fea0003800000 */
.L_x_60821:
        /* <DEDUP_REMOVED lines=9> */
.L_x_60825:
[----:B------:R-:W-:Y:S01]  /*443a0*/  IMAD.MOV.U32 R35, RZ, RZ, R29 ;  /* 0x000000ffff237224 */ /* 0x000fe200078e001d */
[----:B------:R-:W-:Y:S01]  /*443b0*/  MOV R29, R26 ;  /* 0x0000001a001d7202 */ /* 0x000fe20000000f00 */
[----:B------:R-:W-:Y:S02]  /*443c0*/  IMAD.MOV.U32 R33, RZ, RZ, R30 ;  /* 0x000000ffff217224 */ /* 0x000fe400078e001e */
[----:B------:R-:W-:-:S07]  /*443d0*/  IMAD.MOV.U32 R30, RZ, RZ, R25 ;  /* 0x000000ffff1e7224 */ /* 0x000fce00078e0019 */
.L_x_60826:
[----:B------:R-:W-:Y:S05]  /*443e0*/  BSYNC B1 ;  /* 0x0000000000017941 */ /* 0x000fea0003800000 */
.L_x_60824:
        /* <DEDUP_REMOVED lines=9> */
.L_x_60828:
[----:B------:R-:W-:Y:S01]  /*44480*/  IMAD.MOV.U32 R26, RZ, RZ, R35 ;  /* 0x000000ffff1a7224 */ /* 0x000fe200078e0023 */
[----:B------:R-:W-:Y:S01]  /*44490*/  MOV R25, R33 ;  /* 0x0000002100197202 */ /* 0x000fe20000000f00 */
[----:B------:R-:W-:Y:S02]  /*444a0*/  IMAD.MOV.U32 R35, RZ, RZ, R32 ;  /* 0x000000ffff237224 */ /* 0x000fe400078e0020 */
[----:B------:R-:W-:-:S07]  /*444b0*/  IMAD.MOV.U32 R33, RZ, RZ, R24 ;  /* 0x000000ffff217224 */ /* 0x000fce00078e0018 */
.L_x_60829:
[----:B------:R-:W-:Y:S05]  /*444c0*/  BSYNC B1 ;  /* 0x0000000000017941 */ /* 0x000fea0003800000 */
.L_x_60827:
        /* <DEDUP_REMOVED lines=9> */
.L_x_60831:
[----:B------:R-:W-:Y:S01]  /*44560*/  MOV R32, R26 ;  /* 0x0000001a00207202 */ /* 0x000fe20000000f00 */
[----:B------:R-:W-:Y:S02]  /*44570*/  IMAD.MOV.U32 R24, RZ, RZ, R25 ;  /* 0x000000ffff187224 */ /* 0x000fe400078e0019 */
[----:B------:R-:W-:Y:S02]  /*44580*/  IMAD.MOV.U32 R26, RZ, RZ, R23 ;  /* 0x000000ffff1a7224 */ /* 0x000fe400078e0017 */
[----:B------:R-:W-:-:S07]  /*44590*/  IMAD.MOV.U32 R25, RZ, RZ, R22 ;  /* 0x000000ffff197224 */ /* 0x000fce00078e0016 */
.L_x_60832:
[----:B------:R-:W-:Y:S05]  /*445a0*/  BSYNC B1 ;  /* 0x0000000000017941 */ /* 0x000fea0003800000 */
.L_x_60830:
        /* <DEDUP_REMOVED lines=16> */
.L_x_60834:
[----:B------:R-:W-:Y:S01]  /*446b0*/  IMAD.MOV.U32 R42, RZ, RZ, R27 ;  /* 0x000000ffff2a7224 */ /* 0x000fe200078e001b */
[----:B------:R-:W-:Y:S01]  /*446c0*/  MOV R27, R50 ;  /* 0x00000032001b7202 */ /* 0x000fe20000000f00 */
[----:B------:R-:W-:Y:S02]  /*446d0*/  IMAD.MOV.U32 R22, RZ, RZ, R43 ;  /* 0x000000ffff167224 */ /* 0x000fe400078e002b */
[----:B------:R-:W-:-:S07]  /*446e0*/  IMAD.MOV.U32 R43, RZ, RZ, R40 ;  /* 0x000000ffff2b7224 */ /* 0x000fce00078e0028 */
.L_x_60835:
[----:B------:R-:W-:Y:S05]  /*446f0*/  BSYNC B1 ;  /* 0x0000000000017941 */ /* 0x000fea0003800000 */
.L_x_60833:
        /* <DEDUP_REMOVED lines=9> */
.L_x_60837:
[----:B------:R-:W-:Y:S01]  /*44790*/  IMAD.MOV.U32 R23, RZ, RZ, R42 ;  /* 0x000000ffff177224 */ /* 0x000fe200078e002a */
[----:B------:R-:W-:Y:S01]  /*447a0*/  MOV R5, R22 ;  /* 0x0000001600057202 */ /* 0x000fe20000000f00 */
[----:B------:R-:W-:Y:S02]  /*447b0*/  IMAD.MOV.U32 R42, RZ, RZ, R21 ;  /* 0x000000ffff2a7224 */ /* 0x000fe400078e0015 */
[----:B------:R-:W-:-:S07]  /*447c0*/  IMAD.MOV.U32 R22, RZ, RZ, R7 ;  /* 0x000000ffff167224 */ /* 0x000fce00078e0007 */
.L_x_60838:
[----:B------:R-:W-:Y:S05]  /*447d0*/  BSYNC B1 ;  /* 0x0000000000017941 */ /* 0x000fea0003800000 */
.L_x_60836:
        /* <DEDUP_REMOVED lines=9> */
.L_x_60840:
[----:B------:R-:W-:Y:S01]  /*44870*/  MOV R48, R23 ;  /* 0x0000001700307202 */ /* 0x000fe20000000f00 */
[----:B------:R-:W-:Y:S02]  /*44880*/  IMAD.MOV.U32 R40, RZ, RZ, R5 ;  /* 0x000000ffff287224 */ /* 0x000fe400078e0005 */
[----:B------:R-:W-:Y:S02]  /*44890*/  IMAD.MOV.U32 R23, RZ, RZ, R52 ;  /* 0x000000ffff177224 */ /* 0x000fe400078e0034 */
[----:B------:R-:W-:-:S07]  /*448a0*/  IMAD.MOV.U32 R5, RZ, RZ, R20 ;  /* 0x000000ffff057224 */ /* 0x000fce00078e0014 */
.L_x_60841:
[----:B------:R-:W-:Y:S05]  /*448b0*/  BSYNC B1 ;  /* 0x0000000000017941 */ /* 0x000fea0003800000 */
.L_x_60839:
        /* <DEDUP_REMOVED lines=9> */
.L_x_60843:
[----:B------:R-:W-:Y:S02]  /*44950*/  IMAD.MOV.U32 R21, RZ, RZ, R48 ;  /* 0x000000ffff157224 */ /* 0x000fe400078e0030 */
[----:B------:R-:W-:Y:S02]  /*44960*/  IMAD.MOV.U32 R7, RZ, RZ, R40 ;  /* 0x000000ffff077224 */ /* 0x000fe400078e0028 */
[----:B------:R-:W-:Y:S02]  /*44970*/  IMAD.MOV.U32 R48, RZ, RZ, R19 ;  /* 0x000000ffff307224 */ /* 0x000fe400078e0013 */
[----:B------:R-:W-:-:S07]  /*44980*/  IMAD.MOV.U32 R40, RZ, RZ, R9 ;  /* 0x000000ffff287224 */ /* 0x000fce00078e0009 */
.L_x_60844:
[----:B------:R-:W-:Y:S05]  /*44990*/  BSYNC B1 ;  /* 0x0000000000017941 */ /* 0x000fea0003800000 */
.L_x_60842:
        /* <DEDUP_REMOVED lines=9> */
.L_x_60846:
[----:B------:R-:W-:Y:S02]  /*44a30*/  IMAD.MOV.U32 R50, RZ, RZ, R21 ;  /* 0x000000ffff327224 */ /* 0x000fe400078e0015 */
[----:B------:R-:W-:Y:S01]  /*44a40*/  IMAD.MOV.U32 R20, RZ, RZ, R7 ;  /* 0x000000ffff147224 */ /* 0x000fe200078e0007 */
[----:B------:R-:W-:Y:S01]  /*44a50*/  MOV R7, R18 ;  /* 0x0000001200077202 */ /* 0x000fe20000000f00 */
[----:B------:R-:W-:-:S07]  /*44a60*/  IMAD.MOV.U32 R21, RZ, RZ, R34 ;  /* 0x000000ffff157224 */ /* 0x000fce00078e0022 */
.L_x_60847:
[----:B------:R-:W-:Y:S05]  /*44a70*/  BSYNC B1 ;  /* 0x0000000000017941 */ /* 0x000fea0003800000 */
.L_x_60845:
        /* <DEDUP_REMOVED lines=9> */
.L_x_60849:
[----:B------:R-:W-:Y:S01]  /*44b10*/  IMAD.MOV.U32 R19, RZ, RZ, R50 ;  /* 0x000000ffff137224 */ /* 0x000fe200078e0032 */
[----:B------:R-:W-:Y:S01]  /*44b20*/  MOV R50, R37 ;  /* 0x0000002500327202 */ /* 0x000fe20000000f00 */
[----:B------:R-:W-:Y:S02]  /*44b30*/  IMAD.MOV.U32 R9, RZ, RZ, R20 ;  /* 0x000000ffff097224 */ /* 0x000fe400078e0014 */
[----:B------:R-:W-:-:S07]  /*44b40*/  IMAD.MOV.U32 R20, RZ, RZ, R11 ;  /* 0x000000ffff147224 */ /* 0x000fce00078e000b */
.L_x_60850:
[----:B------:R-:W-:Y:S05]  /*44b50*/  BSYNC B1 ;  /* 0x0000000000017941 */ /* 0x000fea0003800000 */
.L_x_60848:
        /* <DEDUP_REMOVED lines=9> */
.L_x_60852:
[----:B------:R-:W-:Y:S01]  /*44bf0*/  IMAD.MOV.U32 R18, RZ, RZ, R19 ;  /* 0x000000ffff127224 */ /* 0x000fe200078e0013 */
[----:B------:R-:W-:Y:S01]  /*44c00*/  MOV R11, R9 ;  /* 0x00000009000b7202 */ /* 0x000fe20000000f00 */
[----:B------:R-:W-:Y:S02]  /*44c10*/  IMAD.MOV.U32 R19, RZ, RZ, R38 ;  /* 0x000000ffff137224 */ /* 0x000fe400078e0026 */
[----:B------:R-:W-:-:S07]  /*44c20*/  IMAD.MOV.U32 R9, RZ, RZ, R16 ;  /* 0x000000ffff097224 */ /* 0x000fce00078e0010 */
.L_x_60853:
[----:B------:R-:W-:Y:S05]  /*44c30*/  BSYNC B1 ;  /* 0x0000000000017941 */ /* 0x000fea0003800000 */
.L_x_60851:
        /* <DEDUP_REMOVED lines=9> */
.L_x_60855:
[----:B------:R-:W-:Y:S01]  /*44cd0*/  MOV R34, R18 ;  /* 0x0000001200227202 */ /* 0x000fe20000000f00 */
[----:B------:R-:W-:Y:S02]  /*44ce0*/  IMAD.MOV.U32 R16, RZ, RZ, R11 ;  /* 0x000000ffff107224 */ /* 0x000fe400078e000b */
[----:B------:R-:W-:Y:S02]  /*44cf0*/  IMAD.MOV.U32 R18, RZ, RZ, R17 ;  /* 0x000000ffff127224 */ /* 0x000fe400078e0011 */
[----:B------:R-:W-:-:S07]  /*44d00*/  IMAD.MOV.U32 R11, RZ, RZ, R36 ;  /* 0x000000ffff0b7224 */ /* 0x000fce00078e0024 */
.L_x_60856:
[----:B------:R-:W-:Y:S05]  /*44d10*/  BSYNC B1 ;  /* 0x0000000000017941 */ /* 0x000fea0003800000 */
.L_x_60854:
        /* <DEDUP_REMOVED lines=9> */
.L_x_60858:
[----:B------:R-:W-:Y:S02]  /*44db0*/  IMAD.MOV.U32 R17, RZ, RZ, R34 ;  /* 0x000000ffff117224 */ /* 0x000fe400078e0022 */
[----:B------:R-:W-:Y:S02]  /*44dc0*/  IMAD.MOV.U32 R36, RZ, RZ, R16 ;  /* 0x000000ffff247224 */ /* 0x000fe400078e0010 */
[----:B------:R-:W-:Y:S02]  /*44dd0*/  IMAD.MOV.U32 R34, RZ, RZ, R31 ;  /* 0x000000ffff227224 */ /* 0x000fe400078e001f */
[----:B------:R-:W-:-:S07]  /*44de0*/  IMAD.MOV.U32 R16, RZ, RZ, R15 ;  /* 0x000000ffff107224 */ /* 0x000fce00078e000f */
.L_x_60859:
[----:B------:R-:W-:Y:S05]  /*44df0*/  BSYNC B1 ;  /* 0x0000000000017941 */ /* 0x000fea0003800000 */
.L_x_60857:
        /* <DEDUP_REMOVED lines=9> */
.L_x_60861:
[----:B------:R-:W-:Y:S02]  /*44e90*/  IMAD.MOV.U32 R31, RZ, RZ, R17 ;  /* 0x000000ffff1f7224 */ /* 0x000fe400078e0011 */
[----:B------:R-:W-:Y:S01]  /*44ea0*/  IMAD.MOV.U32 R15, RZ, RZ, R36 ;  /* 0x000000ffff0f7224 */ /* 0x000fe200078e0024 */
[----:B------:R-:W-:Y:S01]  /*44eb0*/  MOV R36, R13 ;  /* 0x0000000d00247202 */ /* 0x000fe20000000f00 */
[----:B------:R-:W-:-:S07]  /*44ec0*/  IMAD.MOV.U32 R17, RZ, RZ, R14 ;  /* 0x000000ffff117224 */ /* 0x000fce00078e000e */
.L_x_60862:
[----:B------:R-:W-:Y:S05]  /*44ed0*/  BSYNC B1 ;  /* 0x0000000000017941 */ /* 0x000fea0003800000 */
.L_x_60860:
        /* <DEDUP_REMOVED lines=9> */
.L_x_60864:
[----:B------:R-:W-:Y:S01]  /*44f70*/  IMAD.MOV.U32 R14, RZ, RZ, R31 ;  /* 0x000000ffff0e7224 */ /* 0x000fe200078e001f */
[----:B------:R-:W-:Y:S01]  /*44f80*/  MOV R31, R28 ;  /* 0x0000001c001f7202 */ /* 0x000fe20000000f00 */
[----:B------:R-:W-:Y:S02]  /*44f90*/  IMAD.MOV.U32 R13, RZ, RZ, R15 ;  /* 0x000000ffff0d7224 */ /* 0x000fe400078e000f */
[----:B------:R-:W-:-:S07]  /*44fa0*/  IMAD.MOV.U32 R15, RZ, RZ, R12 ;  /* 0x000000ffff0f7224 */ /* 0x000fce00078e000c */
.L_x_60865:
[----:B------:R-:W-:Y:S05]  /*44fb0*/  BSYNC B1 ;  /* 0x0000000000017941 */ /* 0x000fea0003800000 */
.L_x_60863:
        /* <DEDUP_REMOVED lines=9> */
.L_x_60867:
[----:B------:R-:W-:Y:S01]  /*45050*/  IMAD.MOV.U32 R28, RZ, RZ, R14 ;  /* 0x000000ffff1c7224 */ /* 0x000fe200078e000e */
[----:B------:R-:W-:Y:S01]  /*45060*/  MOV R12, R13 ;  /* 0x0000000d000c7202 */ /* 0x000fe20000000f00 */
[----:B------:R-:W-:Y:S02]  /*45070*/  IMAD.MOV.U32 R14, RZ, RZ, R29 ;  /* 0x000000ffff0e7224 */ /* 0x000fe400078e001d */
[----:B------:R-:W-:-:S07]  /*45080*/  IMAD.MOV.U32 R13, RZ, RZ, R30 ;  /* 0x000000ffff0d7224 */ /* 0x000fce00078e001e */
.L_x_60868:
[----:B------:R-:W-:Y:S05]  /*45090*/  BSYNC B1 ;  /* 0x0000000000017941 */ /* 0x000fea0003800000 */
.L_x_60866:
        /* <DEDUP_REMOVED lines=9> */
.L_x_60870:
[----:B------:R-:W-:Y:S01]  /*45130*/  MOV R29, R28 ;  /* 0x0000001c001d7202 */ /* 0x000fe20000000f00 */
[----:B------:R-:W-:Y:S02]  /*45140*/  IMAD.MOV.U32 R30, RZ, RZ, R12 ;  /* 0x000000ffff1e7224 */ /* 0x000fe400078e000c */
[----:B------:R-:W-:Y:S02]  /*45150*/  IMAD.MOV.U32 R28, RZ, RZ, R35 ;  /* 0x000000ffff1c7224 */ /* 0x000fe400078e0023 */
[----:B------:R-:W-:-:S07]  /*45160*/  IMAD.MOV.U32 R12, RZ, RZ, R33 ;  /* 0x000000ffff0c7224 */ /* 0x000fce00078e0021 */
.L_x_60871:
[----:B------:R-:W-:Y:S05]  /*45170*/  BSYNC B1 ;  /* 0x0000000000017941 */ /* 0x000fea0003800000 */
.L_x_60869:
        /* <DEDUP_REMOVED lines=9> */
.L_x_60873:
[----:B------:R-:W-:Y:S02]  /*45210*/  IMAD.MOV.U32 R35, RZ, RZ, R29 ;  /* 0x000000ffff237224 */ /* 0x000fe400078e001d */
[----:B------:R-:W-:Y:S02]  /*45220*/  IMAD.MOV.U32 R33, RZ, RZ, R30 ;  /* 0x000000ffff217224 */ /* 0x000fe400078e001e */
[----:B------:R-:W-:Y:S02]  /*45230*/  IMAD.MOV.U32 R29, RZ, RZ, R26 ;  /* 0x000000ffff1d7224 */ /* 0x000fe400078e001a */
[----:B------:R-:W-:-:S07]  /*45240*/  IMAD.MOV.U32 R30, RZ, RZ, R25 ;  /* 0x000000ffff1e7224 */ /* 0x000fce00078e0019 */
.L_x_60874:
[----:B------:R-:W-:Y:S05]  /*45250*/  BSYNC B1 ;  /* 0x0000000000017941 */ /* 0x000fea0003800000 */
.L_x_60872:
        /* <DEDUP_REMOVED lines=9> */
.L_x_60876:
[----:B------:R-:W-:Y:S02]  /*452f0*/  IMAD.MOV.U32 R26, RZ, RZ, R35 ;  /* 0x000000ffff1a7224 */ /* 0x000fe400078e0023 */
[----:B------:R-:W-:Y:S01]  /*45300*/  IMAD.MOV.U32 R25, RZ, RZ, R33 ;  /* 0x000000ffff197224 */ /* 0x000fe200078e0021 */
[----:B------:R-:W-:Y:S01]  /*45310*/  MOV R33, R24 ;  /* 0x0000001800217202 */ /* 0x000fe20000000f00 */
[----:B------:R-:W-:-:S07]  /*45320*/  IMAD.MOV.U32 R35, RZ, RZ, R32 ;  /* 0x000000ffff237224 */ /* 0x000fce00078e0020 */
.L_x_60877:
[----:B------:R-:W-:Y:S05]  /*45330*/  BSYNC B1 ;  /* 0x0000000000017941 */ /* 0x000fea0003800000 */
.L_x_60875:
        /* <DEDUP_REMOVED lines=16> */
.L_x_60879:
[----:B------:R-:W-:Y:S01]  /*45440*/  MOV R32, R27 ;  /* 0x0000001b00207202 */ /* 0x000fe20000000f00 */
[----:B------:R-:W-:Y:S02]  /*45450*/  IMAD.MOV.U32 R24, RZ, RZ, R43 ;  /* 0x000000ffff187224 */ /* 0x000fe400078e002b */
[----:B------:R-:W-:Y:S02]  /*45460*/  IMAD.MOV.U32 R27, RZ, RZ, R42 ;  /* 0x000000ffff1b7224 */ /* 0x000fe400078e002a */
[----:B------:R-:W-:-:S07]  /*45470*/  IMAD.MOV.U32 R43, RZ, RZ, R22 ;  /* 0x000000ffff2b7224 */ /* 0x000fce00078e0016 */
.L_x_60880:
[----:B------:R-:W-:Y:S05]  /*45480*/  BSYNC B1 ;  /* 0x0000000000017941 */ /* 0x000fea0003800000 */
.L_x_60878:
        /* <DEDUP_REMOVED lines=9> */
.L_x_60882:
[----:B------:R-:W-:Y:S02]  /*45520*/  IMAD.MOV.U32 R37, RZ, RZ, R32 ;  /* 0x000000ffff257224 */ /* 0x000fe400078e0020 */
[----:B------:R-:W-:Y:S02]  /*45530*/  IMAD.MOV.U32 R3, RZ, RZ, R24 ;  /* 0x000000ffff037224 */ /* 0x000fe400078e0018 */
[----:B------:R-:W-:Y:S02]  /*45540*/  IMAD.MOV.U32 R32, RZ, RZ, R23 ;  /* 0x000000ffff207224 */ /* 0x000fe400078e0017 */
[----:B------:R-:W-:-:S07]  /*45550*/  IMAD.MOV.U32 R24, RZ, RZ, R5 ;  /* 0x000000ffff187224 */ /* 0x000fce00078e0005 */
.L_x_60883:
[----:B------:R-:W-:Y:S05]  /*45560*/  BSYNC B1 ;  /* 0x0000000000017941 */ /* 0x000fea0003800000 */
.L_x_60881:
        /* <DEDUP_REMOVED lines=9> */
.L_x_60885:
[----:B------:R-:W-:Y:S02]  /*45600*/  IMAD.MOV.U32 R38, RZ, RZ, R37 ;  /* 0x000000ffff267224 */ /* 0x000fe400078e0025 */
[----:B------:R-:W-:Y:S01]  /*45610*/  IMAD.MOV.U32 R22, RZ, RZ, R3 ;  /* 0x000000ffff167224 */ /* 0x000fe200078e0003 */
[----:B------:R-:W-:Y:S01]  /*45620*/  MOV R3, R40 ;  /* 0x0000002800037202 */ /* 0x000fe20000000f00 */
[----:B------:R-:W-:-:S07]  /*45630*/  IMAD.MOV.U32 R37, RZ, RZ, R48 ;  /* 0x000000ffff257224 */ /* 0x000fce00078e0030 */
.L_x_60886:
[----:B------:R-:W-:Y:S05]  /*45640*/  BSYNC B1 ;  /* 0x0000000000017941 */ /* 0x000fea0003800000 */
.L_x_60884:
        /* <DEDUP_REMOVED lines=9> */
.L_x_60888:
[----:B------:R-:W-:Y:S01]  /*456e0*/  IMAD.MOV.U32 R23, RZ, RZ, R38 ;  /* 0x000000ffff177224 */ /* 0x000fe200078e0026 */
[----:B------:R-:W-:Y:S01]  /*456f0*/  MOV R38, R21 ;  /* 0x0000001500267202 */ /* 0x000fe20000000f00 */
[----:B------:R-:W-:Y:S02]  /*45700*/  IMAD.MOV.U32 R5, RZ, RZ, R22 ;  /* 0x000000ffff057224 */ /* 0x000fe400078e0016 */
[----:B------:R-:W-:-:S07]  /*45710*/  IMAD.MOV.U32 R22, RZ, RZ, R7 ;  /* 0x000000ffff167224 */ /* 0x000fce00078e0007 */
.L_x_60889:
[----:B------:R-:W-:Y:S05]  /*45720*/  BSYNC B1 ;  /* 0x0000000000017941 */ /* 0x000fea0003800000 */
.L_x_60887:
        /* <DEDUP_REMOVED lines=9> */
.L_x_60891:
[----:B------:R-:W-:Y:S01]  /*457c0*/  IMAD.MOV.U32 R42, RZ, RZ, R23 ;  /* 0x000000ffff2a7224 */ /* 0x000fe200078e0017 */
[----:B------:R-:W-:Y:S01]  /*457d0*/  MOV R40, R5 ;  /* 0x0000000500287202 */ /* 0x000fe20000000f00 */
[----:B------:R-:W-:Y:S02]  /*457e0*/  IMAD.MOV.U32 R23, RZ, RZ, R50 ;  /* 0x000000ffff177224 */ /* 0x000fe400078e0032 */
[----:B------:R-:W-:-:S07]  /*457f0*/  IMAD.MOV.U32 R5, RZ, RZ, R20 ;  /* 0x000000ffff057224 */ /* 0x000fce00078e0014 */
.L_x_60892:
[----:B------:R-:W-:Y:S05]  /*45800*/  BSYNC B1 ;  /* 0x0000000000017941 */ /* 0x000fea0003800000 */
.L_x_60890:
        /* <DEDUP_REMOVED lines=9> */
.L_x_60894:
[----:B------:R-:W-:Y:S01]  /*458a0*/  MOV R7, R42 ;  /* 0x0000002a00077202 */ /* 0x000fe20000000f00 */
[----:B------:R-:W-:Y:S02]  /*458b0*/  IMAD.MOV.U32 R20, RZ, RZ, R40 ;  /* 0x000000ffff147224 */ /* 0x000fe400078e0028 */
[----:B------:R-:W-:Y:S02]  /*458c0*/  IMAD.MOV.U32 R42, RZ, RZ, R19 ;  /* 0x000000ffff2a7224 */ /* 0x000fe400078e0013 */
[----:B------:R-:W-:-:S07]  /*458d0*/  IMAD.MOV.U32 R40, RZ, RZ, R9 ;  /* 0x000000ffff287224 */ /* 0x000fce00078e0009 */
.L_x_60895:
[----:B------:R-:W-:Y:S05]  /*458e0*/  BSYNC B1 ;  /* 0x0000000000017941 */ /* 0x000fea0003800000 */
.L_x_60893:
        /* <DEDUP_REMOVED lines=9> */
.L_x_60897:
[----:B------:R-:W-:Y:S02]  /*45980*/  IMAD.MOV.U32 R19, RZ, RZ, R7 ;  /* 0x000000ffff137224 */ /* 0x000fe400078e0007 */
[----:B------:R-:W-:Y:S02]  /*45990*/  IMAD.MOV.U32 R9, RZ, RZ, R20 ;  /* 0x000000ffff097224 */ /* 0x000fe400078e0014 */
[----:B------:R-:W-:Y:S02]  /*459a0*/  IMAD.MOV.U32 R7, RZ, RZ, R18 ;  /* 0x000000ffff077224 */ /* 0x000fe400078e0012 */
[----:B------:R-:W-:-:S07]  /*459b0*/  IMAD.MOV.U32 R20, RZ, RZ, R11 ;  /* 0x000000ffff147224 */ /* 0x000fce00078e000b */
.L_x_60898:
[----:B------:R-:W-:Y:S05]  /*459c0*/  BSYNC B1 ;  /* 0x0000000000017941 */ /* 0x000fea0003800000 */
.L_x_60896:
        /* <DEDUP_REMOVED lines=9> */
.L_x_60900:
[----:B------:R-:W-:Y:S02]  /*45a60*/  IMAD.MOV.U32 R18, RZ, RZ, R19 ;  /* 0x000000ffff127224 */ /* 0x000fe400078e0013 */
[----:B------:R-:W-:Y:S01]  /*45a70*/  IMAD.MOV.U32 R11, RZ, RZ, R9 ;  /* 0x000000ffff0b7224 */ /* 0x000fe200078e0009 */
[----:B------:R-:W-:Y:S01]  /*45a80*/  MOV R9, R16 ;  /* 0x0000001000097202 */ /* 0x000fe20000000f00 */
[----:B------:R-:W-:-:S07]  /*45a90*/  IMAD.MOV.U32 R19, RZ, RZ, R34 ;  /* 0x000000ffff137224 */ /* 0x000fce00078e0022 */
.L_x_60901:
[----:B------:R-:W-:Y:S05]  /*45aa0*/  BSYNC B1 ;  /* 0x0000000000017941 */ /* 0x000fea0003800000 */
.L_x_60899:
        /* <DEDUP_REMOVED lines=9> */
.L_x_60903:
[----:B------:R-:W-:Y:S01]  /*45b40*/  IMAD.MOV.U32 R34, RZ, RZ, R18 ;  /* 0x000000ffff227224 */ /* 0x000fe200078e0012 */
[----:B------:R-:W-:Y:S01]  /*45b50*/  MOV R18, R17 ;  /* 0x0000001100127202 */ /* 0x000fe20000000f00 */
[----:B------:R-:W-:Y:S02]  /*45b60*/  IMAD.MOV.U32 R16, RZ, RZ, R11 ;  /* 0x000000ffff107224 */ /* 0x000fe400078e000b */
[----:B------:R-:W-:-:S07]  /*45b70*/  IMAD.MOV.U32 R11, RZ, RZ, R36 ;  /* 0x000000ffff0b7224 */ /* 0x000fce00078e0024 */
.L_x_60904:
[----:B------:R-:W-:Y:S05]  /*45b80*/  BSYNC B1 ;  /* 0x0000000000017941 */ /* 0x000fea0003800000 */
.L_x_60902:
        /* <DEDUP_REMOVED lines=9> */
.L_x_60906:
[----:B------:R-:W-:Y:S01]  /*45c20*/  IMAD.MOV.U32 R17, RZ, RZ, R34 ;  /* 0x000000ffff117224 */ /* 0x000fe200078e0022 */
[----:B------:R-:W-:Y:S01]  /*45c30*/  MOV R36, R16 ;  /* 0x0000001000247202 */ /* 0x000fe20000000f00 */
[----:B------:R-:W-:Y:S02]  /*45c40*/  IMAD.MOV.U32 R34, RZ, RZ, R31 ;  /* 0x000000ffff227224 */ /* 0x000fe400078e001f */
[----:B------:R-:W-:-:S07]  /*45c50*/  IMAD.MOV.U32 R16, RZ, RZ, R15 ;  /* 0x000000ffff107224 */ /* 0x000fce00078e000f */
.L_x_60907:
[----:B------:R-:W-:Y:S05]  /*45c60*/  BSYNC B1 ;  /* 0x0000000000017941 */ /* 0x000fea0003800000 */
.L_x_60905:
        /* <DEDUP_REMOVED lines=9> */
.L_x_60909:
[----:B------:R-:W-:Y:S01]  /*45d00*/  MOV R21, R17 ;  /* 0x0000001100157202 */ /* 0x000fe20000000f00 */
[----:B------:R-:W-:Y:S02]  /*45d10*/  IMAD.MOV.U32 R15, RZ, RZ, R36 ;  /* 0x000000ffff0f7224 */ /* 0x000fe400078e0024 */
[----:B------:R-:W-:Y:S02]  /*45d20*/  IMAD.MOV.U32 R17, RZ, RZ, R14 ;  /* 0x000000ffff117224 */ /* 0x000fe400078e000e */
[----:B------:R-:W-:-:S07]  /*45d30*/  IMAD.MOV.U32 R36, RZ, RZ, R13 ;  /* 0x000000ffff247224 */ /* 0x000fce00078e000d */
.L_x_60910:
[----:B------:R-:W-:Y:S05]  /*45d40*/  BSYNC B1 ;  /* 0x0000000000017941 */ /* 0x000fea0003800000 */
.L_x_60908:
        /* <DEDUP_REMOVED lines=9> */
.L_x_60912:
[----:B------:R-:W-:Y:S02]  /*45de0*/  IMAD.MOV.U32 R14, RZ, RZ, R21 ;  /* 0x000000ffff0e7224 */ /* 0x000fe400078e0015 */
[----:B------:R-:W-:Y:S02]  /*45df0*/  IMAD.MOV.U32 R13, RZ, RZ, R15 ;  /* 0x000000ffff0d7224 */ /* 0x000fe400078e000f */
[----:B------:R-:W-:Y:S02]  /*45e00*/  IMAD.MOV.U32 R21, RZ, RZ, R28 ;  /* 0x000000ffff157224 */ /* 0x000fe400078e001c */
[----:B------:R-:W-:-:S07]  /*45e10*/  IMAD.MOV.U32 R15, RZ, RZ, R12 ;  /* 0x000000ffff0f7224 */ /* 0x000fce00078e000c */
.L_x_60913:
[----:B------:R-:W-:Y:S05]  /*45e20*/  BSYNC B1 ;  /* 0x0000000000017941 */ /* 0x000fea0003800000 */
.L_x_60911:
        /* <DEDUP_REMOVED lines=9> */
.L_x_60915:
[----:B------:R-:W-:Y:S02]  /*45ec0*/  IMAD.MOV.U32 R28, RZ, RZ, R14 ;  /* 0x000000ffff1c7224 */ /* 0x000fe400078e000e */
[----:B------:R-:W-:Y:S01]  /*45ed0*/  IMAD.MOV.U32 R12, RZ, RZ, R13 ;  /* 0x000000ffff0c7224 */ /* 0x000fe200078e000d */
[----:B------:R-:W-:Y:S01]  /*45ee0*/  MOV R13, R30 ;  /* 0x0000001e000d7202 */ /* 0x000fe20000000f00 */
[----:B------:R-:W-:-:S07]  /*45ef0*/  IMAD.MOV.U32 R14, RZ, RZ, R29 ;  /* 0x000000ffff0e7224 */ /* 0x000fce00078e001d */
.L_x_60916:
[----:B------:R-:W-:Y:S05]  /*45f00*/  BSYNC B1 ;  /* 0x0000000000017941 */ /* 0x000fea0003800000 */
.L_x_60914:
        /* <DEDUP_REMOVED lines=9> */
.L_x_60918:
[----:B------:R-:W-:Y:S01]  /*45fa0*/  IMAD.MOV.U32 R29, RZ, RZ, R28 ;  /* 0x000000ffff1d7224 */ /* 0x000fe200078e001c */
[----:B------:R-:W-:Y:S01]  /*45fb0*/  MOV R28, R35 ;  /* 0x00000023001c7202 */ /* 0x000fe20000000f00 */
[----:B------:R-:W-:Y:S02]  /*45fc0*/  IMAD.MOV.U32 R30, RZ, RZ, R12 ;  /* 0x000000ffff1e7224 */ /* 0x000fe400078e000c */
[----:B------:R-:W-:-:S07]  /*45fd0*/  IMAD.MOV.U32 R12, RZ, RZ, R33 ;  /* 0x000000ffff0c7224 */ /* 0x000fce00078e0021 */
.L_x_60919:
[----:B------:R-:W-:Y:S05]  /*45fe0*/  BSYNC B1 ;  /* 0x0000000000017941 */ /* 0x000fea0003800000 */
.L_x_60917:
        /* <DEDUP_REMOVED lines=9> */
.L_x_60921:
[----:B------:R-:W-:Y:S01]  /*46080*/  IMAD.MOV.U32 R33, RZ, RZ, R29 ;  /* 0x000000ffff217224 */ /* 0x000fe200078e001d */
[----:B------:R-:W-:Y:S01]  /*46090*/  MOV R31, R30 ;  /* 0x0000001e001f7202 */ /* 0x000fe20000000f00 */
[----:B------:R-:W-:Y:S02]  /*460a0*/  IMAD.MOV.U32 R29, RZ, RZ, R26 ;  /* 0x000000ffff1d7224 */ /* 0x000fe400078e001a */
[----:B------:R-:W-:-:S07]  /*460b0*/  IMAD.MOV.U32 R30, RZ, RZ, R25 ;  /* 0x000000ffff1e7224 */ /* 0x000fce00078e0019 */
.L_x_60922:
[----:B------:R-:W-:Y:S05]  /*460c0*/  BSYNC B1 ;  /* 0x0000000000017941 */ /* 0x000fea0003800000 */
.L_x_60920:
        /* <DEDUP_REMOVED lines=16> */
.L_x_60924:
[----:B------:R-:W-:Y:S02]  /*461d0*/  IMAD.MOV.U32 R44, RZ, RZ, R27 ;  /* 0x000000ffff2c7224 */ /* 0x000fe400078e001b */
[----:B------:R-:W-:Y:S01]  /*461e0*/  IMAD.MOV.U32 R26, RZ, RZ, R43 ;  /* 0x000000ffff1a7224 */ /* 0x000fe200078e002b */
[----:B------:R-:W-:Y:S01]  /*461f0*/  MOV R43, R24 ;  /* 0x00000018002b7202 */ /* 0x000fe20000000f00 */
[----:B------:R-:W-:-:S07]  /*46200*/  IMAD.MOV.U32 R27, RZ, RZ, R32 ;  /* 0x000000ffff1b7224 */ /* 0x000fce00078e0020 */
.L_x_60925:
[----:B------:R-:W-:Y:S05]  /*46210*/  BSYNC B1 ;  /* 0x0000000000017941 */ /* 0x000fea0003800000 */
.L_x_60923:
        /* <DEDUP_REMOVED lines=9> */
.L_x_60927:
[----:B------:R-:W-:Y:S01]  /*462b0*/  IMAD.MOV.U32 R35, RZ, RZ, R44 ;  /* 0x000000ffff237224 */ /* 0x000fe200078e002c */
[----:B------:R-:W-:Y:S01]  /*462c0*/  MOV R44, R37 ;  /* 0x00000025002c7202 */ /* 0x000fe20000000f00 */
[----:B------:R-:W-:Y:S02]  /*462d0*/  IMAD.MOV.U32 R25, RZ, RZ, R26 ;  /* 0x000000ffff197224 */ /* 0x000fe400078e001a */
[----:B------:R-:W-:-:S07]  /*462e0*/  IMAD.MOV.U32 R26, RZ, RZ, R3 ;  /* 0x000000ffff1a7224 */ /* 0x000fce00078e0003 */
.L_x_60928:
[----:B------:R-:W-:Y:S05]  /*462f0*/  BSYNC B1 ;  /* 0x0000000000017941 */ /* 0x000fea0003800000 */
.L_x_60926:
        /* <DEDUP_REMOVED lines=9> */
.L_x_60930:
[----:B------:R-:W-:Y:S01]  /*46390*/  IMAD.MOV.U32 R32, RZ, RZ, R35 ;  /* 0x000000ffff207224 */ /* 0x000fe200078e0023 */
[----:B------:R-:W-:Y:S01]  /*463a0*/  MOV R24, R25 ;  /* 0x0000001900187202 */ /* 0x000fe20000000f00 */
[----:B------:R-:W-:Y:S02]  /*463b0*/  IMAD.MOV.U32 R35, RZ, RZ, R38 ;  /* 0x000000ffff237224 */ /* 0x000fe400078e0026 */
[----:B------:R-:W-:-:S07]  /*463c0*/  IMAD.MOV.U32 R25, RZ, RZ, R22 ;  /* 0x000000ffff197224 */ /* 0x000fce00078e0016 */
.L_x_60931:
[----:B------:R-:W-:Y:S05]  /*463d0*/  BSYNC B1 ;  /* 0x0000000000017941 */ /* 0x000fea0003800000 */
.L_x_60929:
        /* <DEDUP_REMOVED lines=9> */
.L_x_60933:
[----:B------:R-:W-:Y:S01]  /*46470*/  MOV R37, R32 ;  /* 0x0000002000257202 */ /* 0x000fe20000000f00 */
[----:B------:R-:W-:Y:S02]  /*46480*/  IMAD.MOV.U32 R3, RZ, RZ, R24 ;  /* 0x000000ffff037224 */ /* 0x000fe400078e0018 */
[----:B------:R-:W-:Y:S02]  /*46490*/  IMAD.MOV.U32 R32, RZ, RZ, R23 ;  /* 0x000000ffff207224 */ /* 0x000fe400078e0017 */
[----:B------:R-:W-:-:S07]  /*464a0*/  IMAD.MOV.U32 R24, RZ, RZ, R5 ;  /* 0x000000ffff187224 */ /* 0x000fce00078e0005 */
.L_x_60934:
[----:B------:R-:W-:Y:S05]  /*464b0*/  BSYNC B1 ;  /* 0x0000000000017941 */ /* 0x000fea0003800000 */
.L_x_60932:
        /* <DEDUP_REMOVED lines=9> */
.L_x_60936:
[----:B------:R-:W-:Y:S02]  /*46550*/  IMAD.MOV.U32 R22, RZ, RZ, R37 ;  /* 0x000000ffff167224 */ /* 0x000fe400078e0025 */
[----:B------:R-:W-:Y:S02]  /*46560*/  IMAD.MOV.U32 R5, RZ, RZ, R3 ;  /* 0x000000ffff057224 */ /* 0x000fe400078e0003 */
[----:B------:R-:W-:Y:S02]  /*46570*/  IMAD.MOV.U32 R37, RZ, RZ, R42 ;  /* 0x000000ffff257224 */ /* 0x000fe400078e002a */
[----:B------:R-:W-:-:S07]  /*46580*/  IMAD.MOV.U32 R3, RZ, RZ, R40 ;  /* 0x000000ffff037224 */ /* 0x000fce00078e0028 */
.L_x_60937:
[----:B------:R-:W-:Y:S05]  /*46590*/  BSYNC B1 ;  /* 0x0000000000017941 */ /* 0x000fea0003800000 */
.L_x_60935:
        /* <DEDUP_REMOVED lines=9> */
.L_x_60939:
[----:B------:R-:W-:Y:S02]  /*46630*/  IMAD.MOV.U32 R40, RZ, RZ, R22 ;  /* 0x000000ffff287224 */ /* 0x000fe400078e0016 */
[----:B------:R-:W-:Y:S01]  /*46640*/  IMAD.MOV.U32 R38, RZ, RZ, R5 ;  /* 0x000000ffff267224 */ /* 0x000fe200078e0005 */
[----:B------:R-:W-:Y:S01]  /*46650*/  MOV R5, R20 ;  /* 0x0000001400057202 */ /* 0x000fe20000000f00 */
[----:B------:R-:W-:-:S07]  /*46660*/  IMAD.MOV.U32 R22, RZ, RZ, R7 ;  /* 0x000000ffff167224 */ /* 0x000fce00078e0007 */
.L_x_60940:
[----:B------:R-:W-:Y:S05]  /*46670*/  BSYNC B1 ;  /* 0x0000000000017941 */ /* 0x000fea0003800000 */
.L_x_60938:
        /* <DEDUP_REMOVED lines=9> */
.L_x_60942:
[----:B------:R-:W-:Y:S01]  /*46710*/  IMAD.MOV.U32 R7, RZ, RZ, R40 ;  /* 0x000000ffff077224 */ /* 0x000fe200078e0028 */
[----:B------:R-:W-:Y:S01]  /*46720*/  MOV R40, R19 ;  /* 0x0000001300287202 */ /* 0x000fe20000000f00 */
[----:B------:R-:W-:Y:S02]  /*46730*/  IMAD.MOV.U32 R20, RZ, RZ, R38 ;  /* 0x000000ffff147224 */ /* 0x000fe400078e0026 */
[----:B------:R-:W-:-:S07]  /*46740*/  IMAD.MOV.U32 R38, RZ, RZ, R9 ;  /* 0x000000ffff267224 */ /* 0x000fce00078e0009 */
.L_x_60943:
[----:B------:R-:W-:Y:S05]  /*46750*/  BSYNC B1 ;  /* 0x0000000000017941 */ /* 0x000fea0003800000 */
.L_x_60941:
        /* <DEDUP_REMOVED lines=9> */
.L_x_60945:
[----:B------:R-:W-:Y:S01]  /*467f0*/  IMAD.MOV.U32 R19, RZ, RZ, R7 ;  /* 0x000000ffff137224 */ /* 0x000fe200078e0007 */
[----:B------:R-:W-:Y:S01]  /*46800*/  MOV R9, R20 ;  /* 0x0000001400097202 */ /* 0x000fe20000000f00 */
[----:B------:R-:W-:Y:S02]  /*46810*/  IMAD.MOV.U32 R7, RZ, RZ, R18 ;  /* 0x000000ffff077224 */ /* 0x000fe400078e0012 */
[----:B------:R-:W-:-:S07]  /*46820*/  IMAD.MOV.U32 R20, RZ, RZ, R11 ;  /* 0x000000ffff147224 */ /* 0x000fce00078e000b */
.L_x_60946:
[----:B------:R-:W-:Y:S05]  /*46830*/  BSYNC B1 ;  /* 0x0000000000017941 */ /* 0x000fea0003800000 */
.L_x_60944:
        /* <DEDUP_REMOVED lines=9> */
.L_x_60948:
[----:B------:R-:W-:Y:S01]  /*468d0*/  MOV R18, R19 ;  /* 0x0000001300127202 */ /* 0x000fe20000000f00 */
[----:B------:R-:W-:Y:S02]  /*468e0*/  IMAD.MOV.U32 R11, RZ, RZ, R9 ;  /* 0x000000ffff0b7224 */ /* 0x000fe400078e0009 */
[----:B------:R-:W-:Y:S02]  /*468f0*/  IMAD.MOV.U32 R19, RZ, RZ, R34 ;  /* 0x000000ffff137224 */ /* 0x000fe400078e0022 */
[----:B------:R-:W-:-:S07]  /*46900*/  IMAD.MOV.U32 R9, RZ, RZ, R16 ;  /* 0x000000ffff097224 */ /* 0x000fce00078e0010 */
.L_x_60949:
[----:B------:R-:W-:Y:S05]  /*46910*/  BSYNC B1 ;  /* 0x0000000000017941 */ /* 0x000fea0003800000 */
.L_x_60947:
        /* <DEDUP_REMOVED lines=9> */
.L_x_60951:
[----:B------:R-:W-:Y:S02]  /*469b0*/  IMAD.MOV.U32 R34, RZ, RZ, R18 ;  /* 0x000000ffff227224 */ /* 0x000fe400078e0012 */
[----:B------:R-:W-:Y:S02]  /*469c0*/  IMAD.MOV.U32 R16, RZ, RZ, R11 ;  /* 0x000000ffff107224 */ /* 0x000fe400078e000b */
[----:B------:R-:W-:Y:S02]  /*469d0*/  IMAD.MOV.U32 R18, RZ, RZ, R17 ;  /* 0x000000ffff127224 */ /* 0x000fe400078e0011 */
[----:B------:R-:W-:-:S07]  /*469e0*/  IMAD.MOV.U32 R11, RZ, RZ, R36 ;  /* 0x000000ffff0b7224 */ /* 0x000fce00078e0024 */
.L_x_60952:
[----:B------:R-:W-:Y:S05]  /*469f0*/  BSYNC B1 ;  /* 0x0000000000017941 */ /* 0x000fea0003800000 */
.L_x_60950:
        /* <DEDUP_REMOVED lines=9> */
.L_x_60954:
[----:B------:R-:W-:Y:S02]  /*46a90*/  IMAD.MOV.U32 R17, RZ, RZ, R34 ;  /* 0x000000ffff117224 */ /* 0x000fe400078e0022 */
[----:B------:R-:W-:Y:S01]  /*46aa0*/  IMAD.MOV.U32 R36, RZ, RZ, R16 ;  /* 0x000000ffff247224 */ /* 0x000fe200078e0010 */
[----:B------:R-:W-:Y:S01]  /*46ab0*/  MOV R16, R15 ;  /* 0x0000000f00107202 */ /* 0x000fe20000000f00 */
[----:B------:R-:W-:-:S07]  /*46ac0*/  IMAD.MOV.U32 R34, RZ, RZ, R21 ;  /* 0x000000ffff227224 */ /* 0x000fce00078e0015 */
.L_x_60955:
[----:B------:R-:W-:Y:S05]  /*46ad0*/  BSYNC B1 ;  /* 0x0000000000017941 */ /* 0x000fea0003800000 */
.L_x_60953:
        /* <DEDUP_REMOVED lines=9> */
.L_x_60957:
[----:B------:R-:W-:Y:S01]  /*46b70*/  IMAD.MOV.U32 R21, RZ, RZ, R17 ;  /* 0x000000ffff157224 */ /* 0x000fe200078e0011 */
[----:B------:R-:W-:Y:S01]  /*46b80*/  MOV R17, R14 ;  /* 0x0000000e00117202 */ /* 0x000fe20000000f00 */
[----:B------:R-:W-:Y:S02]  /*46b90*/  IMAD.MOV.U32 R15, RZ, RZ, R36 ;  /* 0x000000ffff0f7224 */ /* 0x000fe400078e0024 */
[----:B------:R-:W-:-:S07]  /*46ba0*/  IMAD.MOV.U32 R36, RZ, RZ, R13 ;  /* 0x000000ffff247224 */ /* 0x000fce00078e000d */
.L_x_60958:
[----:B------:R-:W-:Y:S05]  /*46bb0*/  BSYNC B1 ;  /* 0x0000000000017941 */ /* 0x000fea0003800000 */
.L_x_60956:
        /* <DEDUP_REMOVED lines=9> */
.L_x_60960:
[----:B------:R-:W-:Y:S01]  /*46c50*/  IMAD.MOV.U32 R14, RZ, RZ, R21 ;  /* 0x000000ffff0e7224 */ /* 0x000fe200078e0015 */
[----:B------:R-:W-:Y:S01]  /*46c60*/  MOV R13, R15 ;  /* 0x0000000f000d7202 */ /* 0x000fe20000000f00 */
[----:B------:R-:W-:Y:S02]  /*46c70*/  IMAD.MOV.U32 R21, RZ, RZ, R28 ;  /* 0x000000ffff157224 */ /* 0x000fe400078e001c */
[----:B------:R-:W-:-:S07]  /*46c80*/  IMAD.MOV.U32 R15, RZ, RZ, R12 ;  /* 0x000000ffff0f7224 */ /* 0x000fce00078e000c */
.L_x_60961:
[----:B------:R-:W-:Y:S05]  /*46c90*/  BSYNC B1 ;  /* 0x0000000000017941 */ /* 0x000fea0003800000 */
.L_x_60959:
        /* <DEDUP_REMOVED lines=9> */
.L_x_60963:
[----:B------:R-:W-:Y:S01]  /*46d30*/  MOV R28, R14 ;  /* 0x0000000e001c7202 */ /* 0x000fe20000000f00 */
[----:B------:R-:W-:Y:S02]  /*46d40*/  IMAD.MOV.U32 R12, RZ, RZ, R13 ;  /* 0x000000ffff0c7224 */ /* 0x000fe400078e000d */
[----:B------:R-:W-:Y:S02]  /*46d50*/  IMAD.MOV.U32 R14, RZ, RZ, R29 ;  /* 0x000000ffff0e7224 */ /* 0x000fe400078e001d */
[----:B------:R-:W-:-:S07]  /*46d60*/  IMAD.MOV.U32 R13, RZ, RZ, R30 ;  /* 0x000000ffff0d7224 */ /* 0x000fce00078e001e */
.L_x_60964:
[----:B------:R-:W-:Y:S05]  /*46d70*/  BSYNC B1 ;  /* 0x0000000000017941 */ /* 0x000fea0003800000 */
.L_x_60962:
        /* <DEDUP_REMOVED lines=9> */
.L_x_60966:
[----:B------:R-:W-:Y:S02]  /*46e10*/  IMAD.MOV.U32 R29, RZ, RZ, R28 ;  /* 0x000000ffff1d7224 */ /* 0x000fe400078e001c */
[----:B------:R-:W-:Y:S02]  /*46e20*/  IMAD.MOV.U32 R23, RZ, RZ, R12 ;  /* 0x000000ffff177224 */ /* 0x000fe400078e000c */
[----:B------:R-:W-:Y:S02]  /*46e30*/  IMAD.MOV.U32 R28, RZ, RZ, R33 ;  /* 0x000000ffff1c7224 */ /* 0x000fe400078e0021 */
[----:B------:R-:W-:-:S07]  /*46e40*/  IMAD.MOV.U32 R12, RZ, RZ, R31 ;  /* 0x000000ffff0c7224 */ /* 0x000fce00078e001f */
.L_x_60967:
[----:B------:R-:W-:Y:S05]  /*46e50*/  BSYNC B1 ;  /* 0x0000000000017941 */ /* 0x000fea0003800000 */
.L_x_60965:
        /* <DEDUP_REMOVED lines=16> */
.L_x_60969:
[----:B------:R-:W-:Y:S01]  /*46f60*/  IMAD.MOV.U32 R10, RZ, RZ, R27 ;  /* 0x000000ffff0a7224 */ /* 0x000fe200078e001b */
[----:B------:R-:W-:Y:S01]  /*46f70*/  MOV R30, R43 ;  /* 0x0000002b001e7202 */ /* 0x000fe20000000f00 */
[----:B------:R-:W-:Y:S02]  /*46f80*/  IMAD.MOV.U32 R27, RZ, RZ, R44 ;  /* 0x000000ffff1b7224 */ /* 0x000fe400078e002c */
[----:B------:R-:W-:-:S07]  /*46f90*/  IMAD.MOV.U32 R43, RZ, RZ, R26 ;  /* 0x000000ffff2b7224 */ /* 0x000fce00078e001a */
.L_x_60970:
[----:B------:R-:W-:Y:S05]  /*46fa0*/  BSYNC B1 ;  /* 0x0000000000017941 */ /* 0x000fea0003800000 */
.L_x_60968:
        /* <DEDUP_REMOVED lines=9> */
.L_x_60972:
[----:B------:R-:W-:Y:S01]  /*47040*/  MOV R31, R10 ;  /* 0x0000000a001f7202 */ /* 0x000fe20000000f00 */
[----:B------:R-:W-:Y:S02]  /*47050*/  IMAD.MOV.U32 R33, RZ, RZ, R30 ;  /* 0x000000ffff217224 */ /* 0x000fe400078e001e */
[----:B------:R-:W-:Y:S02]  /*47060*/  IMAD.MOV.U32 R10, RZ, RZ, R35 ;  /* 0x000000ffff0a7224 */ /* 0x000fe400078e0023 */
[----:B------:R-:W-:-:S07]  /*47070*/  IMAD.MOV.U32 R30, RZ, RZ, R25 ;  /* 0x000000ffff1e7224 */ /* 0x000fce00078e0019 */
.L_x_60973:
[----:B------:R-:W-:Y:S05]  /*47080*/  BSYNC B1 ;  /* 0x0000000000017941 */ /* 0x000fea0003800000 */
.L_x_60971:
        /* <DEDUP_REMOVED lines=9> */
.L_x_60975:
[----:B------:R-:W-:Y:S02]  /*47120*/  IMAD.MOV.U32 R26, RZ, RZ, R31 ;  /* 0x000000ffff1a7224 */ /* 0x000fe400078e001f */
[----:B------:R-:W-:Y:S02]  /*47130*/  IMAD.MOV.U32 R42, RZ, RZ, R33 ;  /* 0x000000ffff2a7224 */ /* 0x000fe400078e0021 */
[----:B------:R-:W-:Y:S02]  /*47140*/  IMAD.MOV.U32 R31, RZ, RZ, R32 ;  /* 0x000000ffff1f7224 */ /* 0x000fe400078e0020 */
[----:B------:R-:W-:-:S07]  /*47150*/  IMAD.MOV.U32 R33, RZ, RZ, R24 ;  /* 0x000000ffff217224 */ /* 0x000fce00078e0018 */
.L_x_60976:
[----:B------:R-:W-:Y:S05]  /*47160*/  BSYNC B1 ;  /* 0x0000000000017941 */ /* 0x000fea0003800000 */
.L_x_60974:
        /* <DEDUP_REMOVED lines=9> */
.L_x_60978:
[----:B------:R-:W-:Y:S02]  /*47200*/  IMAD.MOV.U32 R25, RZ, RZ, R26 ;  /* 0x000000ffff197224 */ /* 0x000fe400078e001a */
[----:B------:R-:W-:Y:S01]  /*47210*/  IMAD.MOV.U32 R24, RZ, RZ, R42 ;  /* 0x000000ffff187224 */ /* 0x000fe200078e002a */
[----:B------:R-:W-:Y:S01]  /*47220*/  MOV R42, R3 ;  /* 0x00000003002a7202 */ /* 0x000fe20000000f00 */
[----:B------:R-:W-:-:S07]  /*47230*/  IMAD.MOV.U32 R26, RZ, RZ, R37 ;  /* 0x000000ffff1a7224 */ /* 0x000fce00078e0025 */
.L_x_60979:
[----:B------:R-:W-:Y:S05]  /*47240*/  BSYNC B1 ;  /* 0x0000000000017941 */ /* 0x000fea0003800000 */
.L_x_60977:
        /* <DEDUP_REMOVED lines=9> */
.L_x_60981:
[----:B------:R-:W-:Y:S01]  /*472e0*/  IMAD.MOV.U32 R3, RZ, RZ, R25 ;  /* 0x000000ffff037224 */ /* 0x000fe200078e0019 */
[----:B------:R-:W-:Y:S01]  /*472f0*/  MOV R25, R22 ;  /* 0x0000001600197202 */ /* 0x000fe20000000f00 */
[----:B------:R-:W-:Y:S02]  /*47300*/  IMAD.MOV.U32 R35, RZ, RZ, R24 ;  /* 0x000000ffff237224 */ /* 0x000fe400078e0018 */
[----:B------:R-:W-:-:S07]  /*47310*/  IMAD.MOV.U32 R24, RZ, RZ, R5 ;  /* 0x000000ffff187224 */ /* 0x000fce00078e0005 */
.L_x_60982:
[----:B------:R-:W-:Y:S05]  /*47320*/  BSYNC B1 ;  /* 0x0000000000017941 */ /* 0x000fea0003800000 */
.L_x_60980:
        /* <DEDUP_REMOVED lines=9> */
.L_x_60984:
[----:B------:R-:W-:Y:S01]  /*473c0*/  IMAD.MOV.U32 R22, RZ, RZ, R3 ;  /* 0x000000ffff167224 */ /* 0x000fe200078e0003 */
[----:B------:R-:W-:Y:S01]  /*473d0*/  MOV R5, R35 ;  /* 0x0000002300057202 */ /* 0x000fe20000000f00 */
[----:B------:R-:W-:Y:S02]  /*473e0*/  IMAD.MOV.U32 R3, RZ, RZ, R40 ;  /* 0x000000ffff037224 */ /* 0x000fe400078e0028 */
[----:B------:R-:W-:-:S07]  /*473f0*/  IMAD.MOV.U32 R35, RZ, RZ, R38 ;  /* 0x000000ffff237224 */ /* 0x000fce00078e0026 */
.L_x_60985:
[----:B------:R-:W-:Y:S05]  /*47400*/  BSYNC B1 ;  /* 0x0000000000017941 */ /* 0x000fea0003800000 */
.L_x_60983:
        /* <DEDUP_REMOVED lines=9> */
.L_x_60987:
[----:B------:R-:W-:Y:S01]  /*474a0*/  MOV R32, R22 ;  /* 0x0000001600207202 */ /* 0x000fe20000000f00 */
[----:B------:R-:W-:Y:S02]  /*474b0*/  IMAD.MOV.U32 R38, RZ, RZ, R5 ;  /* 0x000000ffff267224 */ /* 0x000fe400078e0005 */
[----:B------:R-:W-:Y:S02]  /*474c0*/  IMAD.MOV.U32 R22, RZ, RZ, R7 ;  /* 0x000000ffff167224 */ /* 0x000fe400078e0007 */
[----:B------:R-:W-:-:S07]  /*474d0*/  IMAD.MOV.U32 R5, RZ, RZ, R20 ;  /* 0x000000ffff057224 */ /* 0x000fce00078e0014 */
.L_x_60988:
[----:B------:R-:W-:Y:S05]  /*474e0*/  BSYNC B1 ;  /* 0x0000000000017941 */ /* 0x000fea0003800000 */
.L_x_60986:
        /* <DEDUP_REMOVED lines=9> */
.L_x_60990:
[----:B------:R-:W-:Y:S02]  /*47580*/  IMAD.MOV.U32 R7, RZ, RZ, R32 ;  /* 0x000000ffff077224 */ /* 0x000fe400078e0020 */
[----:B------:R-:W-:Y:S02]  /*47590*/  IMAD.MOV.U32 R20, RZ, RZ, R38 ;  /* 0x000000ffff147224 */ /* 0x000fe400078e0026 */
[----:B------:R-:W-:Y:S02]  /*475a0*/  IMAD.MOV.U32 R32, RZ, RZ, R19 ;  /* 0x000000ffff207224 */ /* 0x000fe400078e0013 */
[----:B------:R-:W-:-:S07]  /*475b0*/  IMAD.MOV.U32 R38, RZ, RZ, R9 ;  /* 0x000000ffff267224 */ /* 0x000fce00078e0009 */
.L_x_60991:
[----:B------:R-:W-:Y:S05]  /*475c0*/  BSYNC B1 ;  /* 0x0000000000017941 */ /* 0x000fea0003800000 */
.L_x_60989:
        /* <DEDUP_REMOVED lines=9> */
.L_x_60993:
[----:B------:R-:W-:Y:S02]  /*47660*/  IMAD.MOV.U32 R9, RZ, RZ, R7 ;  /* 0x000000ffff097224 */ /* 0x000fe400078e0007 */
[----:B------:R-:W-:Y:S01]  /*47670*/  IMAD.MOV.U32 R19, RZ, RZ, R20 ;  /* 0x000000ffff137224 */ /* 0x000fe200078e0014 */
[----:B------:R-:W-:Y:S01]  /*47680*/  MOV R20, R11 ;  /* 0x0000000b00147202 */ /* 0x000fe20000000f00 */
[----:B------:R-:W-:-:S07]  /*47690*/  IMAD.MOV.U32 R7, RZ, RZ, R18 ;  /* 0x000000ffff077224 */ /* 0x000fce00078e0012 */
.L_x_60994:
[----:B------:R-:W-:Y:S05]  /*476a0*/  BSYNC B1 ;  /* 0x0000000000017941 */ /* 0x000fea0003800000 */
.L_x_60992:
        /* <DEDUP_REMOVED lines=9> */
.L_x_60996:
[----:B------:R-:W-:Y:S01]  /*47740*/  IMAD.MOV.U32 R18, RZ, RZ, R9 ;  /* 0x000000ffff127224 */ /* 0x000fe200078e0009 */
[----:B------:R-:W-:Y:S01]  /*47750*/  MOV R9, R34 ;  /* 0x0000002200097202 */ /* 0x000fe20000000f00 */
[----:B------:R-:W-:Y:S02]  /*47760*/  IMAD.MOV.U32 R11, RZ, RZ, R19 ;  /* 0x000000ffff0b7224 */ /* 0x000fe400078e0013 */
[----:B------:R-:W-:-:S07]  /*47770*/  IMAD.MOV.U32 R19, RZ, RZ, R16 ;  /* 0x000000ffff137224 */ /* 0x000fce00078e0010 */
.L_x_60997:
[----:B------:R-:W-:Y:S05]  /*47780*/  BSYNC B1 ;  /* 0x0000000000017941 */ /* 0x000fea0003800000 */
.L_x_60995:
        /* <DEDUP_REMOVED lines=9> */
.L_x_60999:
[----:B------:R-:W-:Y:S01]  /*47820*/  IMAD.MOV.U32 R16, RZ, RZ, R18 ;  /* 0x000000ffff107224 */ /* 0x000fe200078e0012 */
[----:B------:R-:W-:Y:S01]  /*47830*/  MOV R34, R11 ;  /* 0x0000000b00227202 */ /* 0x000fe20000000f00 */
[----:B------:R-:W-:Y:S02]  /*47840*/  IMAD.MOV.U32 R18, RZ, RZ, R17 ;  /* 0x000000ffff127224 */ /* 0x000fe400078e0011 */
[----:B------:R-:W-:-:S07]  /*47850*/  IMAD.MOV.U32 R11, RZ, RZ, R36 ;  /* 0x000000ffff0b7224 */ /* 0x000fce00078e0024 */
.L_x_61000:
[----:B------:R-:W-:Y:S05]  /*47860*/  BSYNC B1 ;  /* 0x0000000000017941 */ /* 0x000fea0003800000 */
.L_x_60998:
        /* <DEDUP_REMOVED lines=9> */
.L_x_61002:
[----:B------:R-:W-:Y:S01]  /*47900*/  MOV R17, R16 ;  /* 0x0000001000117202 */ /* 0x000fe20000000f00 */
[----:B------:R-:W-:Y:S02]  /*47910*/  IMAD.MOV.U32 R36, RZ, RZ, R34 ;  /* 0x000000ffff247224 */ /* 0x000fe400078e0022 */
[----:B------:R-:W-:Y:S02]  /*47920*/  IMAD.MOV.U32 R16, RZ, RZ, R21 ;  /* 0x000000ffff107224 */ /* 0x000fe400078e0015 */
[----:B------:R-:W-:-:S07]  /*47930*/  IMAD.MOV.U32 R34, RZ, RZ, R15 ;  /* 0x000000ffff227224 */ /* 0x000fce00078e000f */
.L_x_61003:
[----:B------:R-:W-:Y:S05]  /*47940*/  BSYNC B1 ;  /* 0x0000000000017941 */ /* 0x000fea0003800000 */
.L_x_61001:
        /* <DEDUP_REMOVED lines=9> */
.L_x_61005:
[----:B------:R-:W-:Y:S02]  /*479e0*/  IMAD.MOV.U32 R15, RZ, RZ, R17 ;  /* 0x000000ffff0f7224 */ /* 0x000fe400078e0011 */
[----:B------:R-:W-:Y:S02]  /*479f0*/  IMAD.MOV.U32 R21, RZ, RZ, R36 ;  /* 0x000000ffff157224 */ /* 0x000fe400078e0024 */
[----:B------:R-:W-:Y:S02]  /*47a00*/  IMAD.MOV.U32 R17, RZ, RZ, R14 ;  /* 0x000000ffff117224 */ /* 0x000fe400078e000e */
[----:B------:R-:W-:-:S07]  /*47a10*/  IMAD.MOV.U32 R36, RZ, RZ, R13 ;  /* 0x000000ffff247224 */ /* 0x000fce00078e000d */
.L_x_61006:
[----:B------:R-:W-:Y:S05]  /*47a20*/  BSYNC B1 ;  /* 0x0000000000017941 */ /* 0x000fea0003800000 */
.L_x_61004:
        /* <DEDUP_REMOVED lines=9> */
.L_x_61008:
[----:B------:R-:W-:Y:S02]  /*47ac0*/  IMAD.MOV.U32 R14, RZ, RZ, R15 ;  /* 0x000000ffff0e7224 */ /* 0x000fe400078e000f */
[----:B------:R-:W-:Y:S01]  /*47ad0*/  IMAD.MOV.U32 R40, RZ, RZ, R21 ;  /* 0x000000ffff287224 */ /* 0x000fe200078e0015 */
[----:B------:R-:W-:Y:S01]  /*47ae0*/  MOV R21, R12 ;  /* 0x0000000c00157202 */ /* 0x000fe20000000f00 */
[----:B------:R-:W-:-:S07]  /*47af0*/  IMAD.MOV.U32 R15, RZ, RZ, R28 ;  /* 0x000000ffff0f7224 */ /* 0x000fce00078e001c */
.L_x_61009:
[----:B------:R-:W-:Y:S05]  /*47b00*/  BSYNC B1 ;  /* 0x0000000000017941 */ /* 0x000fea0003800000 */
.L_x_61007:
        /* <DEDUP_REMOVED lines=9> */
.L_x_61011:
[----:B------:R-:W-:Y:S01]  /*47ba0*/  IMAD.MOV.U32 R12, RZ, RZ, R14 ;  /* 0x000000ffff0c7224 */ /* 0x000fe200078e000e */
[----:B------:R-:W-:Y:S01]  /*47bb0*/  MOV R14, R29 ;  /* 0x0000001d000e7202 */ /* 0x000fe20000000f00 */
[----:B------:R-:W-:Y:S02]  /*47bc0*/  IMAD.MOV.U32 R13, RZ, RZ, R40 ;  /* 0x000000ffff0d7224 */ /* 0x000fe400078e0028 */
[----:B------:R-:W-:-:S07]  /*47bd0*/  IMAD.MOV.U32 R40, RZ, RZ, R23 ;  /* 0x000000ffff287224 */ /* 0x000fce00078e0017 */
.L_x_61012:
[----:B------:R-:W-:Y:S05]  /*47be0*/  BSYNC B1 ;  /* 0x0000000000017941 */ /* 0x000fea0003800000 */
.L_x_61010:
        /* <DEDUP_REMOVED lines=16> */
.L_x_61014:
[----:B------:R-:W-:Y:S02]  /*47cf0*/  IMAD.MOV.U32 R8, RZ, RZ, R27 ;  /* 0x000000ffff087224 */ /* 0x000fe400078e001b */
[----:B------:R-:W-:Y:S02]  /*47d00*/  IMAD.MOV.U32 R28, RZ, RZ, R43 ;  /* 0x000000ffff1c7224 */ /* 0x000fe400078e002b */
[----:B------:R-:W-:Y:S02]  /*47d10*/  IMAD.MOV.U32 R27, RZ, RZ, R10 ;  /* 0x000000ffff1b7224 */ /* 0x000fe400078e000a */
[----:B------:R-:W-:-:S07]  /*47d20*/  IMAD.MOV.U32 R43, RZ, RZ, R30 ;  /* 0x000000ffff2b7224 */ /* 0x000fce00078e001e */
.L_x_61015:
[----:B------:R-:W-:Y:S05]  /*47d30*/  BSYNC B1 ;  /* 0x0000000000017941 */ /* 0x000fea0003800000 */
.L_x_61013:
        /* <DEDUP_REMOVED lines=9> */
.L_x_61017:
[----:B------:R-:W-:Y:S02]  /*47dd0*/  IMAD.MOV.U32 R23, RZ, RZ, R8 ;  /* 0x000000ffff177224 */ /* 0x000fe400078e0008 */
[----:B------:R-:W-:Y:S01]  /*47de0*/  IMAD.MOV.U32 R29, RZ, RZ, R28 ;  /* 0x000000ffff1d7224 */ /* 0x000fe200078e001c */
[----:B------:R-:W-:Y:S01]  /*47df0*/  MOV R28, R33 ;  /* 0x00000021001c7202 */ /* 0x000fe20000000f00 */
[----:B------:R-:W-:-:S07]  /*47e00*/  IMAD.MOV.U32 R8, RZ, RZ, R31 ;  /* 0x000000ffff087224 */ /* 0x000fce00078e001f */
.L_x_61018:
[----:B------:R-:W-:Y:S05]  /*47e10*/  BSYNC B1 ;  /* 0x0000000000017941 */ /* 0x000fea0003800000 */
.L_x_61016:
        /* <DEDUP_REMOVED lines=9> */
.L_x_61020:
[----:B------:R-:W-:Y:S01]  /*47eb0*/  IMAD.MOV.U32 R10, RZ, RZ, R23 ;  /* 0x000000ffff0a7224 */ /* 0x000fe200078e0017 */
[----:B------:R-:W-:Y:S01]  /*47ec0*/  MOV R23, R26 ;  /* 0x0000001a00177202 */ /* 0x000fe20000000f00 */
[----:B------:R-:W-:Y:S02]  /*47ed0*/  IMAD.MOV.U32 R31, RZ, RZ, R29 ;  /* 0x000000ffff1f7224 */ /* 0x000fe400078e001d */
[----:B------:R-:W-:-:S07]  /*47ee0*/  IMAD.MOV.U32 R29, RZ, RZ, R42 ;  /* 0x000000ffff1d7224 */ /* 0x000fce00078e002a */
.L_x_61021:
[----:B------:R-:W-:Y:S05]  /*47ef0*/  BSYNC B1 ;  /* 0x0000000000017941 */ /* 0x000fea0003800000 */
.L_x_61019:
        /* <DEDUP_REMOVED lines=9> */
.L_x_61023:
[----:B------:R-:W-:Y:S01]  /*47f90*/  IMAD.MOV.U32 R26, RZ, RZ, R10 ;  /* 0x000000ffff1a7224 */ /* 0x000fe200078e000a */
[----:B------:R-:W-:Y:S01]  /*47fa0*/  MOV R30, R31 ;  /* 0x0000001f001e7202 */ /* 0x000fe20000000f00 */
[----:B------:R-:W-:Y:S02]  /*47fb0*/  IMAD.MOV.U32 R10, RZ, RZ, R25 ;  /* 0x000000ffff0a7224 */ /* 0x000fe400078e0019 */
[----:B------:R-:W-:-:S07]  /*47fc0*/  IMAD.MOV.U32 R31, RZ, RZ, R24 ;  /* 0x000000ffff1f7224 */ /* 0x000fce00078e0018 */
.L_x_61024:
[----:B------:R-:W-:Y:S05]  /*47fd0*/  BSYNC B1 ;  /* 0x0000000000017941 */ /* 0x000fea0003800000 */
.L_x_61022:
        /* <DEDUP_REMOVED lines=9> */
.L_x_61026:
[----:B------:R-:W-:Y:S01]  /*48070*/  MOV R25, R26 ;  /* 0x0000001a00197202 */ /* 0x000fe20000000f00 */
[----:B------:R-:W-:Y:S02]  /*48080*/  IMAD.MOV.U32 R24, RZ, RZ, R30 ;  /* 0x000000ffff187224 */ /* 0x000fe400078e001e */
[----:B------:R-:W-:Y:S02]  /*48090*/  IMAD.MOV.U32 R26, RZ, RZ, R3 ;  /* 0x000000ffff1a7224 */ /* 0x000fe400078e0003 */
[----:B------:R-:W-:-:S07]  /*480a0*/  IMAD.MOV.U32 R30, RZ, RZ, R35 ;  /* 0x000000ffff1e7224 */ /* 0x000fce00078e0023 */
.L_x_61027:
[----:B------:R-:W-:Y:S05]  /*480b0*/  BSYNC B1 ;  /* 0x0000000000017941 */ /* 0x000fea0003800000 */
.L_x_61025:
        /* <DEDUP_REMOVED lines=9> */
.L_x_61029:
[----:B------:R-:W-:Y:S02]  /*48150*/  IMAD.MOV.U32 R3, RZ, RZ, R25 ;  /* 0x000000ffff037224 */ /* 0x000fe400078e0019 */
[----:B------:R-:W-:Y:S02]  /*48160*/  IMAD.MOV.U32 R33, RZ, RZ, R24 ;  /* 0x000000ffff217224 */ /* 0x000fe400078e0018 */
[----:B------:R-:W-:Y:S02]  /*48170*/  IMAD.MOV.U32 R25, RZ, RZ, R22 ;  /* 0x000000ffff197224 */ /* 0x000fe400078e0016 */
[----:B------:R-:W-:-:S07]  /*48180*/  IMAD.MOV.U32 R24, RZ, RZ, R5 ;  /* 0x000000ffff187224 */ /* 0x000fce00078e0005 */
.L_x_61030:
[----:B------:R-:W-:Y:S05]  /*48190*/  BSYNC B1 ;  /* 0x0000000000017941 */ /* 0x000fea0003800000 */
.L_x_61028:
        /* <DEDUP_REMOVED lines=9> */
.L_x_61032:
[----:B------:R-:W-:Y:S02]  /*48230*/  IMAD.MOV.U32 R22, RZ, RZ, R3 ;  /* 0x000000ffff167224 */ /* 0x000fe400078e0003 */
[----:B------:R-:W-:Y:S01]  /*48240*/  IMAD.MOV.U32 R5, RZ, RZ, R33 ;  /* 0x000000ffff057224 */ /* 0x000fe200078e0021 */
[----:B------:R-:W-:Y:S01]  /*48250*/  MOV R33, R38 ;  /* 0x0000002600217202 */ /* 0x000fe20000000f00 */
[----:B------:R-:W-:-:S07]  /*48260*/  IMAD.MOV.U32 R3, RZ, RZ, R32 ;  /* 0x000000ffff037224 */ /* 0x000fce00078e0020 */
.L_x_61033:
[----:B------:R-:W-:Y:S05]  /*48270*/  BSYNC B1 ;  /* 0x0000000000017941 */ /* 0x000fea0003800000 */
.L_x_61031:
        /* <DEDUP_REMOVED lines=9> */
.L_x_61035:
[----:B------:R-:W-:Y:S01]  /*48310*/  IMAD.MOV.U32 R32, RZ, RZ, R22 ;  /* 0x000000ffff207224 */ /* 0x000fe200078e0016 */
[----:B------:R-:W-:Y:S01]  /*48320*/  MOV R22, R7 ;  /* 0x0000000700167202 */ /* 0x000fe20000000f00 */
[----:B------:R-:W-:Y:S02]  /*48330*/  IMAD.MOV.U32 R38, RZ, RZ, R5 ;  /* 0x000000ffff267224 */ /* 0x000fe400078e0005 */
[----:B------:R-:W-:-:S07]  /*48340*/  IMAD.MOV.U32 R5, RZ, RZ, R20 ;  /* 0x000000ffff057224 */ /* 0x000fce00078e0014 */
.L_x_61036:
[----:B------:R-:W-:Y:S05]  /*48350*/  BSYNC B1 ;  /* 0x0000000000017941 */ /* 0x000fea0003800000 */
.L_x_61034:
        /* <DEDUP_REMOVED lines=9> */
.L_x_61038:
[----:B------:R-:W-:Y:S01]  /*483f0*/  IMAD.MOV.U32 R7, RZ, RZ, R32 ;  /* 0x000000ffff077224 */ /* 0x000fe200078e0020 */
[----:B------:R-:W-:Y:S01]  /*48400*/  MOV R20, R38 ;  /* 0x0000002600147202 */ /* 0x000fe20000000f00 */
[----:B------:R-:W-:Y:S02]  /*48410*/  IMAD.MOV.U32 R32, RZ, RZ, R9 ;  /* 0x000000ffff207224 */ /* 0x000fe400078e0009 */
[----:B------:R-:W-:-:S07]  /*48420*/  IMAD.MOV.U32 R38, RZ, RZ, R19 ;  /* 0x000000ffff267224 */ /* 0x000fce00078e0013 */
.L_x_61039:
[----:B------:R-:W-:Y:S05]  /*48430*/  BSYNC B1 ;  /* 0x0000000000017941 */ /* 0x000fea0003800000 */
.L_x_61037:
        /* <DEDUP_REMOVED lines=9> */
.L_x_61041:
[----:B------:R-:W-:Y:S01]  /*484d0*/  MOV R9, R7 ;  /* 0x0000000700097202 */ /* 0x000fe20000000f00 */
[----:B------:R-:W-:Y:S02]  /*484e0*/  IMAD.MOV.U32 R19, RZ, RZ, R20 ;  /* 0x000000ffff137224 */ /* 0x000fe400078e0014 */
[----:B------:R-:W-:Y:S02]  /*484f0*/  IMAD.MOV.U32 R7, RZ, RZ, R18 ;  /* 0x000000ffff077224 */ /* 0x000fe400078e0012 */
[----:B------:R-:W-:-:S07]  /*48500*/  IMAD.MOV.U32 R20, RZ, RZ, R11 ;  /* 0x000000ffff147224 */ /* 0x000fce00078e000b */
.L_x_61042:
[----:B------:R-:W-:Y:S05]  /*48510*/  BSYNC B1 ;  /* 0x0000000000017941 */ /* 0x000fea0003800000 */
.L_x_61040:
        /* <DEDUP_REMOVED lines=9> */
.L_x_61044:
[----:B------:R-:W-:Y:S02]  /*485b0*/  IMAD.MOV.U32 R18, RZ, RZ, R9 ;  /* 0x000000ffff127224 */ /* 0x000fe400078e0009 */
[----:B------:R-:W-:Y:S02]  /*485c0*/  IMAD.MOV.U32 R11, RZ, RZ, R19 ;  /* 0x000000ffff0b7224 */ /* 0x000fe400078e0013 */
[----:B------:R-:W-:Y:S02]  /*485d0*/  IMAD.MOV.U32 R9, RZ, RZ, R16 ;  /* 0x000000ffff097224 */ /* 0x000fe400078e0010 */
[----:B------:R-:W-:-:S07]  /*485e0*/  IMAD.MOV.U32 R19, RZ, RZ, R34 ;  /* 0x000000ffff137224 */ /* 0x000fce00078e0022 */
.L_x_61045:
[----:B------:R-:W-:Y:S05]  /*485f0*/  BSYNC B1 ;  /* 0x0000000000017941 */ /* 0x000fea0003800000 */
.L_x_61043:
        /* <DEDUP_REMOVED lines=9> */
.L_x_61047:
[----:B------:R-:W-:Y:S02]  /*48690*/  IMAD.MOV.U32 R16, RZ, RZ, R18 ;  /* 0x000000ffff107224 */ /* 0x000fe400078e0012 */
[----:B------:R-:W-:Y:S01]  /*486a0*/  IMAD.MOV.U32 R34, RZ, RZ, R11 ;  /* 0x000000ffff227224 */ /* 0x000fe200078e000b */
[----:B------:R-:W-:Y:S01]  /*486b0*/  MOV R11, R36 ;  /* 0x00000024000b7202 */ /* 0x000fe20000000f00 */
[----:B------:R-:W-:-:S07]  /*486c0*/  IMAD.MOV.U32 R18, RZ, RZ, R17 ;  /* 0x000000ffff127224 */ /* 0x000fce00078e0011 */
.L_x_61048:
[----:B------:R-:W-:Y:S05]  /*486d0*/  BSYNC B1 ;  /* 0x0000000000017941 */ /* 0x000fea0003800000 */
.L_x_61046:
        /* <DEDUP_REMOVED lines=9> */
.L_x_61050:
[----:B------:R-:W-:Y:S01]  /*48770*/  IMAD.MOV.U32 R17, RZ, RZ, R16 ;  /* 0x000000ffff117224 */ /* 0x000fe200078e0010 */
[----:B------:R-:W-:Y:S01]  /*48780*/  MOV R16, R15 ;  /* 0x0000000f00107202 */ /* 0x000fe20000000f00 */
[----:B------:R-:W-:Y:S02]  /*48790*/  IMAD.MOV.U32 R35, RZ, RZ, R34 ;  /* 0x000000ffff237224 */ /* 0x000fe400078e0022 */
[----:B------:R-:W-:-:S07]  /*487a0*/  IMAD.MOV.U32 R34, RZ, RZ, R21 ;  /* 0x000000ffff227224 */ /* 0x000fce00078e0015 */
.L_x_61051:
[----:B------:R-:W-:Y:S05]  /*487b0*/  BSYNC B1 ;  /* 0x0000000000017941 */ /* 0x000fea0003800000 */
.L_x_61049:
        /* <DEDUP_REMOVED lines=9> */
.L_x_61053:
[----:B------:R-:W-:Y:S01]  /*48850*/  IMAD.MOV.U32 R15, RZ, RZ, R17 ;  /* 0x000000ffff0f7224 */ /* 0x000fe200078e0011 */
[----:B------:R-:W-:Y:S01]  /*48860*/  MOV R36, R35 ;  /* 0x0000002300247202 */ /* 0x000fe20000000f00 */
[----:B------:R-:W-:Y:S02]  /*48870*/  IMAD.MOV.U32 R17, RZ, RZ, R14 ;  /* 0x000000ffff117224 */ /* 0x000fe400078e000e */
[----:B------:R-:W-:-:S07]  /*48880*/  IMAD.MOV.U32 R35, RZ, RZ, R40 ;  /* 0x000000ffff237224 */ /* 0x000fce00078e0028 */
.L_x_61054:
[----:B------:R-:W-:Y:S05]  /*48890*/  BSYNC B1 ;  /* 0x0000000000017941 */ /* 0x000fea0003800000 */
.L_x_61052:
        /* <DEDUP_REMOVED lines=9> */
.L_x_61056:
[----:B------:R-:W-:Y:S01]  /*48930*/  MOV R14, R15 ;  /* 0x0000000f000e7202 */ /* 0x000fe20000000f00 */
[----:B------:R-:W-:Y:S02]  /*48940*/  IMAD.MOV.U32 R21, RZ, RZ, R36 ;  /* 0x000000ffff157224 */ /* 0x000fe400078e0024 */
[----:B------:R-:W-:Y:S02]  /*48950*/  IMAD.MOV.U32 R15, RZ, RZ, R12 ;  /* 0x000000ffff0f7224 */ /* 0x000fe400078e000c */
[----:B------:R-:W-:-:S07]  /*48960*/  IMAD.MOV.U32 R36, RZ, RZ, R13 ;  /* 0x000000ffff247224 */ /* 0x000fce00078e000d */
.L_x_61057:
[----:B------:R-:W-:Y:S05]  /*48970*/  BSYNC B1 ;  /* 0x0000000000017941 */ /* 0x000fea0003800000 */
.L_x_61055:
        /* <DEDUP_REMOVED lines=16> */
.L_x_61059:
[----:B------:R-:W-:Y:S01]  /*48a80*/  IMAD.MOV.U32 R6, RZ, RZ, R27 ;  /* 0x000000ffff067224 */ /* 0x000fe200078e001b */
[----:B------:R-:W-:Y:S01]  /*48a90*/  MOV R27, R8 ;  /* 0x00000008001b7202 */ /* 0x000fe20000000f00 */
[----:B------:R-:W-:Y:S02]  /*48aa0*/  IMAD.MOV.U32 R12, RZ, RZ, R43 ;  /* 0x000000ffff0c7224 */ /* 0x000fe400078e002b */
[----:B------:R-:W-:-:S07]  /*48ab0*/  IMAD.MOV.U32 R43, RZ, RZ, R28 ;  /* 0x000000ffff2b7224 */ /* 0x000fce00078e001c */
.L_x_61060:
[----:B------:R-:W-:Y:S05]  /*48ac0*/  BSYNC B1 ;  /* 0x0000000000017941 */ /* 0x000fea0003800000 */
.L_x_61058:
        /* <DEDUP_REMOVED lines=9> */
.L_x_61062:
[----:B------:R-:W-:Y:S01]  /*48b60*/  IMAD.MOV.U32 R13, RZ, RZ, R6 ;  /* 0x000000ffff0d7224 */ /* 0x000fe200078e0006 */
[----:B------:R-:W-:Y:S01]  /*48b70*/  MOV R8, R12 ;  /* 0x0000000c00087202 */ /* 0x000fe20000000f00 */
[----:B------:R-:W-:Y:S02]  /*48b80*/  IMAD.MOV.U32 R6, RZ, RZ, R23 ;  /* 0x000000ffff067224 */ /* 0x000fe400078e0017 */
[----:B------:R-:W-:-:S07]  /*48b90*/  IMAD.MOV.U32 R12, RZ, RZ, R29 ;  /* 0x000000ffff0c7224 */ /* 0x000fce00078e001d */
.L_x_61063:
[----:B------:R-:W-:Y:S05]  /*48ba0*/  BSYNC B1 ;  /* 0x0000000000017941 */ /* 0x000fea0003800000 */
.L_x_61061:
        /* <DEDUP_REMOVED lines=9> */
.L_x_61065:
[----:B------:R-:W-:Y:S01]  /*48c40*/  MOV R23, R13 ;  /* 0x0000000d00177202 */ /* 0x000fe20000000f00 */
[----:B------:R-:W-:Y:S02]  /*48c50*/  IMAD.MOV.U32 R29, RZ, RZ, R8 ;  /* 0x000000ffff1d7224 */ /* 0x000fe400078e0008 */
[----:B------:R-:W-:Y:S02]  /*48c60*/  IMAD.MOV.U32 R13, RZ, RZ, R10 ;  /* 0x000000ffff0d7224 */ /* 0x000fe400078e000a */
[----:B------:R-:W-:-:S07]  /*48c70*/  IMAD.MOV.U32 R8, RZ, RZ, R31 ;  /* 0x000000ffff087224 */ /* 0x000fce00078e001f */
.L_x_61066:
[----:B------:R-:W-:Y:S05]  /*48c80*/  BSYNC B1 ;  /* 0x0000000000017941 */ /* 0x000fea0003800000 */
.L_x_61064:
        /* <DEDUP_REMOVED lines=9> */
.L_x_61068:
[----:B------:R-:W-:Y:S02]  /*48d20*/  IMAD.MOV.U32 R10, RZ, RZ, R23 ;  /* 0x000000ffff0a7224 */ /* 0x000fe400078e0017 */
[----:B------:R-:W-:Y:S02]  /*48d30*/  IMAD.MOV.U32 R31, RZ, RZ, R29 ;  /* 0x000000ffff1f7224 */ /* 0x000fe400078e001d */
[----:B------:R-:W-:Y:S02]  /*48d40*/  IMAD.MOV.U32 R23, RZ, RZ, R26 ;  /* 0x000000ffff177224 */ /* 0x000fe400078e001a */
[----:B------:R-:W-:-:S07]  /*48d50*/  IMAD.MOV.U32 R29, RZ, RZ, R30 ;  /* 0x000000ffff1d7224 */ /* 0x000fce00078e001e */
.L_x_61069:
[----:B------:R-:W-:Y:S05]  /*48d60*/  BSYNC B1 ;  /* 0x0000000000017941 */ /* 0x000fea0003800000 */
.L_x_61067:
        /* <DEDUP_REMOVED lines=9> */
.L_x_61071:
[----:B------:R-:W-:Y:S02]  /*48e00*/  IMAD.MOV.U32 R26, RZ, RZ, R10 ;  /* 0x000000ffff1a7224 */ /* 0x000fe400078e000a */
[----:B------:R-:W-:Y:S01]  /*48e10*/  IMAD.MOV.U32 R28, RZ, RZ, R31 ;  /* 0x000000ffff1c7224 */ /* 0x000fe200078e001f */
[----:B------:R-:W-:Y:S01]  /*48e20*/  MOV R31, R24 ;  /* 0x00000018001f7202 */ /* 0x000fe20000000f00 */
[----:B------:R-:W-:-:S07]  /*48e30*/  IMAD.MOV.U32 R10, RZ, RZ, R25 ;  /* 0x000000ffff0a7224 */ /* 0x000fce00078e0019 */
.L_x_61072:
[----:B------:R-:W-:Y:S05]  /*48e40*/  BSYNC B1 ;  /* 0x0000000000017941 */ /* 0x000fea0003800000 */
.L_x_61070:
        /* <DEDUP_REMOVED lines=9> */
.L_x_61074:
[----:B------:R-:W-:Y:S01]  /*48ee0*/  IMAD.MOV.U32 R25, RZ, RZ, R26 ;  /* 0x000000ffff197224 */ /* 0x000fe200078e001a */
[----:B------:R-:W-:Y:S01]  /*48ef0*/  MOV R26, R3 ;  /* 0x00000003001a7202 */ /* 0x000fe20000000f00 */
[----:B------:R-:W-:Y:S02]  /*48f00*/  IMAD.MOV.U32 R24, RZ, RZ, R28 ;  /* 0x000000ffff187224 */ /* 0x000fe400078e001c */
[----:B------:R-:W-:-:S07]  /*48f10*/  IMAD.MOV.U32 R28, RZ, RZ, R33 ;  /* 0x000000ffff1c7224 */ /* 0x000fce00078e0021 */
.L_x_61075:
[----:B------:R-:W-:Y:S05]  /*48f20*/  BSYNC B1 ;  /* 0x0000000000017941 */ /* 0x000fea0003800000 */
.L_x_61073:
        /* <DEDUP_REMOVED lines=9> */
.L_x_61077:
[----:B------:R-:W-:Y:S01]  /*48fc0*/  IMAD.MOV.U32 R3, RZ, RZ, R25 ;  /* 0x000000ffff037224 */ /* 0x000fe200078e0019 */
[----:B------:R-:W-:Y:S01]  /*48fd0*/  MOV R33, R24 ;  /* 0x0000001800217202 */ /* 0x000fe20000000f00 */
[----:B------:R-:W-:Y:S02]  /*48fe0*/  IMAD.MOV.U32 R25, RZ, RZ, R22 ;  /* 0x000000ffff197224 */ /* 0x000fe400078e0016 */
[----:B------:R-:W-:-:S07]  /*48ff0*/  IMAD.MOV.U32 R24, RZ, RZ, R5 ;  /* 0x000000ffff187224 */ /* 0x000fce00078e0005 */
.L_x_61078:
[----:B------:R-:W-:Y:S05]  /*49000*/  BSYNC B1 ;  /* 0x0000000000017941 */ /* 0x000fea0003800000 */
.L_x_61076:
        /* <DEDUP_REMOVED lines=9> */
.L_x_61080:
[----:B------:R-:W-:Y:S01]  /*490a0*/  MOV R22, R3 ;  /* 0x0000000300167202 */ /* 0x000fe20000000f00 */
[----:B------:R-:W-:Y:S02]  /*490b0*/  IMAD.MOV.U32 R5, RZ, RZ, R33 ;  /* 0x000000ffff057224 */ /* 0x000fe400078e0021 */
[----:B------:R-:W-:Y:S02]  /*490c0*/  IMAD.MOV.U32 R3, RZ, RZ, R32 ;  /* 0x000000ffff037224 */ /* 0x000fe400078e0020 */
[----:B------:R-:W-:-:S07]  /*490d0*/  IMAD.MOV.U32 R33, RZ, RZ, R38 ;  /* 0x000000ffff217224 */ /* 0x000fce00078e0026 */
.L_x_61081:
[----:B------:R-:W-:Y:S05]  /*490e0*/  BSYNC B1 ;  /* 0x0000000000017941 */ /* 0x000fea0003800000 */
.L_x_61079:
        /* <DEDUP_REMOVED lines=9> */
.L_x_61083:
[----:B------:R-:W-:Y:S02]  /*49180*/  IMAD.MOV.U32 R30, RZ, RZ, R22 ;  /* 0x000000ffff1e7224 */ /* 0x000fe400078e0016 */
[----:B------:R-:W-:Y:S02]  /*49190*/  IMAD.MOV.U32 R32, RZ, RZ, R5 ;  /* 0x000000ffff207224 */ /* 0x000fe400078e0005 */
[----:B------:R-:W-:Y:S02]  /*491a0*/  IMAD.MOV.U32 R22, RZ, RZ, R7 ;  /* 0x000000ffff167224 */ /* 0x000fe400078e0007 */
[----:B------:R-:W-:-:S07]  /*491b0*/  IMAD.MOV.U32 R5, RZ, RZ, R20 ;  /* 0x000000ffff057224 */ /* 0x000fce00078e0014 */
.L_x_61084:
[----:B------:R-:W-:Y:S05]  /*491c0*/  BSYNC B1 ;  /* 0x0000000000017941 */ /* 0x000fea0003800000 */
.L_x_61082:
        /* <DEDUP_REMOVED lines=9> */
.L_x_61086:
[----:B------:R-:W-:Y:S02]  /*49260*/  IMAD.MOV.U32 R7, RZ, RZ, R30 ;  /* 0x000000ffff077224 */ /* 0x000fe400078e001e */
[----:B------:R-:W-:Y:S01]  /*49270*/  IMAD.MOV.U32 R20, RZ, RZ, R32 ;  /* 0x000000ffff147224 */ /* 0x000fe200078e0020 */
[----:B------:R-:W-:Y:S01]  /*49280*/  MOV R32, R19 ;  /* 0x0000001300207202 */ /* 0x000fe20000000f00 */
[----:B------:R-:W-:-:S07]  /*49290*/  IMAD.MOV.U32 R30, RZ, RZ, R9 ;  /* 0x000000ffff1e7224 */ /* 0x000fce00078e0009 */
.L_x_61087:
[----:B------:R-:W-:Y:S05]  /*492a0*/  BSYNC B1 ;  /* 0x0000000000017941 */ /* 0x000fea0003800000 */
.L_x_61085:
        /* <DEDUP_REMOVED lines=9> */
.L_x_61089:
[----:B------:R-:W-:Y:S01]  /*49340*/  IMAD.MOV.U32 R9, RZ, RZ, R7 ;  /* 0x000000ffff097224 */ /* 0x000fe200078e0007 */
[----:B------:R-:W-:Y:S01]  /*49350*/  MOV R7, R18 ;  /* 0x0000001200077202 */ /* 0x000fe20000000f00 */
[----:B------:R-:W-:Y:S02]  /*49360*/  IMAD.MOV.U32 R19, RZ, RZ, R20 ;  /* 0x000000ffff137224 */ /* 0x000fe400078e0014 */
[----:B------:R-:W-:-:S07]  /*49370*/  IMAD.MOV.U32 R20, RZ, RZ, R11 ;  /* 0x000000ffff147224 */ /* 0x000fce00078e000b */
.L_x_61090:
[----:B------:R-:W-:Y:S05]  /*49380*/  BSYNC B1 ;  /* 0x0000000000017941 */ /* 0x000fea0003800000 */
.L_x_61088:
        /* <DEDUP_REMOVED lines=9> */
.L_x_61092:
[----:B------:R-:W-:Y:S01]  /*49420*/  IMAD.MOV.U32 R18, RZ, RZ, R9 ;  /* 0x000000ffff127224 */ /* 0x000fe200078e0009 */
[----:B------:R-:W-:Y:S01]  /*49430*/  MOV R38, R19 ;  /* 0x0000001300267202 */ /* 0x000fe20000000f00 */
[----:B------:R-:W-:Y:S02]  /*49440*/  IMAD.MOV.U32 R9, RZ, RZ, R16 ;  /* 0x000000ffff097224 */ /* 0x000fe400078e0010 */
[----:B------:R-:W-:-:S07]  /*49450*/  IMAD.MOV.U32 R19, RZ, RZ, R34 ;  /* 0x000000ffff137224 */ /* 0x000fce00078e0022 */
.L_x_61093:
[----:B------:R-:W-:Y:S05]  /*49460*/  BSYNC B1 ;  /* 0x0000000000017941 */ /* 0x000fea0003800000 */
.L_x_61091:
        /* <DEDUP_REMOVED lines=9> */
.L_x_61095:
[----:B------:R-:W-:Y:S01]  /*49500*/  MOV R16, R18 ;  /* 0x0000001200107202 */ /* 0x000fe20000000f00 */
[----:B------:R-:W-:Y:S02]  /*49510*/  IMAD.MOV.U32 R11, RZ, RZ, R38 ;  /* 0x000000ffff0b7224 */ /* 0x000fe400078e0026 */
[----:B------:R-:W-:Y:S02]  /*49520*/  IMAD.MOV.U32 R18, RZ, RZ, R17 ;  /* 0x000000ffff127224 */ /* 0x000fe400078e0011 */
[----:B------:R-:W-:-:S07]  /*49530*/  IMAD.MOV.U32 R38, RZ, RZ, R35 ;  /* 0x000000ffff267224 */ /* 0x000fce00078e0023 */
.L_x_61096:
[----:B------:R-:W-:Y:S05]  /*49540*/  BSYNC B1 ;  /* 0x0000000000017941 */ /* 0x000fea0003800000 */
.L_x_61094:
        /* <DEDUP_REMOVED lines=9> */
.L_x_61098:
[----:B------:R-:W-:Y:S02]  /*495e0*/  IMAD.MOV.U32 R17, RZ, RZ, R16 ;  /* 0x000000ffff117224 */ /* 0x000fe400078e0010 */
[----:B------:R-:W-:Y:S02]  /*495f0*/  IMAD.MOV.U32 R34, RZ, RZ, R11 ;  /* 0x000000ffff227224 */ /* 0x000fe400078e000b */
[----:B------:R-:W-:Y:S02]  /*49600*/  IMAD.MOV.U32 R16, RZ, RZ, R15 ;  /* 0x000000ffff107224 */ /* 0x000fe400078e000f */
[----:B------:R-:W-:-:S07]  /*49610*/  IMAD.MOV.U32 R11, RZ, RZ, R36 ;  /* 0x000000ffff0b7224 */ /* 0x000fce00078e0024 */
.L_x_61099:
[----:B------:R-:W-:Y:S05]  /*49620*/  BSYNC B1 ;  /* 0x0000000000017941 */ /* 0x000fea0003800000 */
.L_x_61097:
        /* <DEDUP_REMOVED lines=9> */
.L_x_61101:
[----:B------:R-:W-:Y:S02]  /*496c0*/  IMAD.MOV.U32 R15, RZ, RZ, R17 ;  /* 0x000000ffff0f7224 */ /* 0x000fe400078e0011 */
[----:B------:R-:W-:Y:S01]  /*496d0*/  IMAD.MOV.U32 R35, RZ, RZ, R34 ;  /* 0x000000ffff237224 */ /* 0x000fe200078e0022 */
[----:B------:R-:W-:Y:S01]  /*496e0*/  MOV R34, R21 ;  /* 0x0000001500227202 */ /* 0x000fe20000000f00 */
[----:B------:R-:W-:-:S07]  /*496f0*/  IMAD.MOV.U32 R17, RZ, RZ, R14 ;  /* 0x000000ffff117224 */ /* 0x000fce00078e000e */
.L_x_61102:
[----:B------:R-:W-:Y:S05]  /*49700*/  BSYNC B1 ;  /* 0x0000000000017941 */ /* 0x000fea0003800000 */
.L_x_61100:
        /* <DEDUP_REMOVED lines=16> */
.L_x_61104:
[----:B------:R-:W-:Y:S01]  /*49810*/  MOV R4, R27 ;  /* 0x0000001b00047202 */ /* 0x000fe20000000f00 */
[----:B------:R-:W-:Y:S02]  /*49820*/  IMAD.MOV.U32 R14, RZ, RZ, R43 ;  /* 0x000000ffff0e7224 */ /* 0x000fe400078e002b */
[----:B------:R-:W-:Y:S02]  /*49830*/  IMAD.MOV.U32 R27, RZ, RZ, R6 ;  /* 0x000000ffff1b7224 */ /* 0x000fe400078e0006 */
[----:B------:R-:W-:-:S07]  /*49840*/  IMAD.MOV.U32 R43, RZ, RZ, R12 ;  /* 0x000000ffff2b7224 */ /* 0x000fce00078e000c */
.L_x_61105:
[----:B------:R-:W-:Y:S05]  /*49850*/  BSYNC B1 ;  /* 0x0000000000017941 */ /* 0x000fea0003800000 */
.L_x_61103:
        /* <DEDUP_REMOVED lines=9> */
.L_x_61107:
[----:B------:R-:W-:Y:S02]  /*498f0*/  IMAD.MOV.U32 R6, RZ, RZ, R4 ;  /* 0x000000ffff067224 */ /* 0x000fe400078e0004 */
[----:B------:R-:W-:Y:S02]  /*49900*/  IMAD.MOV.U32 R12, RZ, RZ, R14 ;  /* 0x000000ffff0c7224 */ /* 0x000fe400078e000e */
[----:B------:R-:W-:Y:S02]  /*49910*/  IMAD.MOV.U32 R4, RZ, RZ, R13 ;  /* 0x000000ffff047224 */ /* 0x000fe400078e000d */
[----:B------:R-:W-:-:S07]  /*49920*/  IMAD.MOV.U32 R14, RZ, RZ, R8 ;  /* 0x000000ffff0e7224 */ /* 0x000fce00078e0008 */
.L_x_61108:
[----:B------:R-:W-:Y:S05]  /*49930*/  BSYNC B1 ;  /* 0x0000000000017941 */ /* 0x000fea0003800000 */
.L_x_61106:
        /* <DEDUP_REMOVED lines=9> */
.L_x_61110:
[----:B------:R-:W-:Y:S02]  /*499d0*/  IMAD.MOV.U32 R8, RZ, RZ, R6 ;  /* 0x000000ffff087224 */ /* 0x000fe400078e0006 */
[----:B------:R-:W-:Y:S01]  /*499e0*/  IMAD.MOV.U32 R36, RZ, RZ, R12 ;  /* 0x000000ffff247224 */ /* 0x000fe200078e000c */
[----:B------:R-:W-:Y:S01]  /*499f0*/  MOV R12, R29 ;  /* 0x0000001d000c7202 */ /* 0x000fe20000000f00 */
[----:B------:R-:W-:-:S07]  /*49a00*/  IMAD.MOV.U32 R6, RZ, RZ, R23 ;  /* 0x000000ffff067224 */ /* 0x000fce00078e0017 */
.L_x_61111:
[----:B------:R-:W-:Y:S05]  /*49a10*/  BSYNC B1 ;  /* 0x0000000000017941 */ /* 0x000fea0003800000 */
.L_x_61109:
        /* <DEDUP_REMOVED lines=9> */
.L_x_61113:
[----:B------:R-:W-:Y:S01]  /*49ab0*/  IMAD.MOV.U32 R13, RZ, RZ, R8 ;  /* 0x000000ffff0d7224 */ /* 0x000fe200078e0008 */
[----:B------:R-:W-:Y:S01]  /*49ac0*/  MOV R8, R10 ;  /* 0x0000000a00087202 */ /* 0x000fe20000000f00 */
[----:B------:R-:W-:Y:S02]  /*49ad0*/  IMAD.MOV.U32 R21, RZ, RZ, R36 ;  /* 0x000000ffff157224 */ /* 0x000fe400078e0024 */
[----:B------:R-:W-:-:S07]  /*49ae0*/  IMAD.MOV.U32 R36, RZ, RZ, R31 ;  /* 0x000000ffff247224 */ /* 0x000fce00078e001f */
.L_x_61114:
[----:B------:R-:W-:Y:S05]  /*49af0*/  BSYNC B1 ;  /* 0x0000000000017941 */ /* 0x000fea0003800000 */
.L_x_61112:
        /* <DEDUP_REMOVED lines=9> */
.L_x_61116:
[----:B------:R-:W-:Y:S01]  /*49b90*/  IMAD.MOV.U32 R10, RZ, RZ, R13 ;  /* 0x000000ffff0a7224 */ /* 0x000fe200078e000d */
[----:B------:R-:W-:Y:S01]  /*49ba0*/  MOV R29, R21 ;  /* 0x00000015001d7202 */ /* 0x000fe20000000f00 */
[----:B------:R-:W-:Y:S02]  /*49bb0*/  IMAD.MOV.U32 R13, RZ, RZ, R26 ;  /* 0x000000ffff0d7224 */ /* 0x000fe400078e001a */
[----:B------:R-:W-:-:S07]  /*49bc0*/  IMAD.MOV.U32 R21, RZ, RZ, R28 ;  /* 0x000000ffff157224 */ /* 0x000fce00078e001c */
.L_x_61117:
[----:B------:R-:W-:Y:S05]  /*49bd0*/  BSYNC B1 ;  /* 0x0000000000017941 */ /* 0x000fea0003800000 */
.L_x_61115:
        /* <DEDUP_REMOVED lines=9> */
.L_x_61119:
[----:B------:R-:W-:Y:S01]  /*49c70*/  MOV R28, R10 ;  /* 0x0000000a001c7202 */ /* 0x000fe20000000f00 */
[----:B------:R-:W-:Y:S02]  /*49c80*/  IMAD.MOV.U32 R31, RZ, RZ, R29 ;  /* 0x000000ffff1f7224 */ /* 0x000fe400078e001d */
[----:B------:R-:W-:Y:S02]  /*49c90*/  IMAD.MOV.U32 R10, RZ, RZ, R25 ;  /* 0x000000ffff0a7224 */ /* 0x000fe400078e0019 */
[----:B------:R-:W-:-:S07]  /*49ca0*/  IMAD.MOV.U32 R29, RZ, RZ, R24 ;  /* 0x000000ffff1d7224 */ /* 0x000fce00078e0018 */
.L_x_61120:
[----:B------:R-:W-:Y:S05]  /*49cb0*/  BSYNC B1 ;  /* 0x0000000000017941 */ /* 0x000fea0003800000 */
.L_x_61118:
        /* <DEDUP_REMOVED lines=9> */
.L_x_61122:
[----:B------:R-:W-:Y:S02]  /*49d50*/  IMAD.MOV.U32 R44, RZ, RZ, R28 ;  /* 0x000000ffff2c7224 */ /* 0x000fe400078e001c */
[----:B------:R-:W-:Y:S02]  /*49d60*/  IMAD.MOV.U32 R46, RZ, RZ, R31 ;  /* 0x000000ffff2e7224 */ /* 0x000fe400078e001f */
[----:B------:R-:W-:Y:S02]  /*49d70*/  IMAD.MOV.U32 R28, RZ, RZ, R3 ;  /* 0x000000ffff1c7224 */ /* 0x000fe400078e0003 */
[----:B------:R-:W-:-:S07]  /*49d80*/  IMAD.MOV.U32 R31, RZ, RZ, R33 ;  /* 0x000000ffff1f7224 */ /* 0x000fce00078e0021 */
.L_x_61123:
[----:B------:R-:W-:Y:S05]  /*49d90*/  BSYNC B1 ;  /* 0x0000000000017941 */ /* 0x000fea0003800000 */
.L_x_61121:
        /* <DEDUP_REMOVED lines=9> */
.L_x_61125:
[----:B------:R-:W-:Y:S02]  /*49e30*/  IMAD.MOV.U32 R3, RZ, RZ, R44 ;  /* 0x000000ffff037224 */ /* 0x000fe400078e002c */
[----:B------:R-:W-:Y:S01]  /*49e40*/  IMAD.MOV.U32 R33, RZ, RZ, R46 ;  /* 0x000000ffff217224 */ /* 0x000fe200078e002e */
[----:B------:R-:W-:Y:S01]  /*49e50*/  MOV R46, R5 ;  /* 0x00000005002e7202 */ /* 0x000fe20000000f00 */
[----:B------:R-:W-:-:S07]  /*49e60*/  IMAD.MOV.U32 R44, RZ, RZ, R22 ;  /* 0x000000ffff2c7224 */ /* 0x000fce00078e0016 */
.L_x_61126:
[----:B------:R-:W-:Y:S05]  /*49e70*/  BSYNC B1 ;  /* 0x0000000000017941 */ /* 0x000fea0003800000 */
.L_x_61124:
        /* <DEDUP_REMOVED lines=9> */
.L_x_61128:
[----:B------:R-:W-:Y:S01]  /*49f10*/  IMAD.MOV.U32 R48, RZ, RZ, R3 ;  /* 0x000000ffff307224 */ /* 0x000fe200078e0003 */
[----:B------:R-:W-:Y:S01]  /*49f20*/  MOV R3, R30 ;  /* 0x0000001e00037202 */ /* 0x000fe20000000f00 */
[----:B------:R-:W-:Y:S02]  /*49f30*/  IMAD.MOV.U32 R5, RZ, RZ, R33 ;  /* 0x000000ffff057224 */ /* 0x000fe400078e0021 */
[----:B------:R-:W-:-:S07]  /*49f40*/  IMAD.MOV.U32 R33, RZ, RZ, R32 ;  /* 0x000000ffff217224 */ /* 0x000fce00078e0020 */
.L_x_61129:
[----:B------:R-:W-:Y:S05]  /*49f50*/  BSYNC B1 ;  /* 0x0000000000017941 */ /* 0x000fea0003800000 */
.L_x_61127:
        /* <DEDUP_REMOVED lines=9> */
.L_x_61131:
[----:B------:R-:W-:Y:S01]  /*49ff0*/  IMAD.MOV.U32 R30, RZ, RZ, R48 ;  /* 0x000000ffff1e7224 */ /* 0x000fe200078e0030 */
[----:B------:R-:W-:Y:S01]  /*4a000*/  MOV R32, R5 ;  /* 0x0000000500207202 */ /* 0x000fe20000000f00 */
[----:B------:R-:W-:Y:S02]  /*4a010*/  IMAD.MOV.U32 R48, RZ, RZ, R7 ;  /* 0x000000ffff307224 */ /* 0x000fe400078e0007 */
[----:B------:R-:W-:-:S07]  /*4a020*/  IMAD.MOV.U32 R5, RZ, RZ, R20 ;  /* 0x000000ffff057224 */ /* 0x000fce00078e0014 */
.L_x_61132:
[----:B------:R-:W-:Y:S05]  /*4a030*/  BSYNC B1 ;  /* 0x0000000000017941 */ /* 0x000fea0003800000 */
.L_x_61130:
        /* <DEDUP_REMOVED lines=9> */
.L_x_61134:
[----:B------:R-:W-:Y:S01]  /*4a0d0*/  MOV R7, R30 ;  /* 0x0000001e00077202 */ /* 0x000fe20000000f00 */
[----:B------:R-:W-:Y:S02]  /*4a0e0*/  IMAD.MOV.U32 R45, RZ, RZ, R32 ;  /* 0x000000ffff2d7224 */ /* 0x000fe400078e0020 */
[----:B------:R-:W-:Y:S02]  /*4a0f0*/  IMAD.MOV.U32 R30, RZ, RZ, R9 ;  /* 0x000000ffff1e7224 */ /* 0x000fe400078e0009 */
[----:B------:R-:W-:-:S07]  /*4a100*/  IMAD.MOV.U32 R32, RZ, RZ, R19 ;  /* 0x000000ffff207224 */ /* 0x000fce00078e0013 */
.L_x_61135:
[----:B------:R-:W-:Y:S05]  /*4a110*/  BSYNC B1 ;  /* 0x0000000000017941 */ /* 0x000fea0003800000 */
.L_x_61133:
        /* <DEDUP_REMOVED lines=9> */
.L_x_61137:
[----:B------:R-:W-:Y:S02]  /*4a1b0*/  IMAD.MOV.U32 R9, RZ, RZ, R7 ;  /* 0x000000ffff097224 */ /* 0x000fe400078e0007 */
[----:B------:R-:W-:Y:S02]  /*4a1c0*/  IMAD.MOV.U32 R47, RZ, RZ, R45 ;  /* 0x000000ffff2f7224 */ /* 0x000fe400078e002d */
[----:B------:R-:W-:Y:S02]  /*4a1d0*/  IMAD.MOV.U32 R7, RZ, RZ, R18 ;  /* 0x000000ffff077224 */ /* 0x000fe400078e0012 */
[----:B------:R-:W-:-:S07]  /*4a1e0*/  IMAD.MOV.U32 R45, RZ, RZ, R38 ;  /* 0x000000ffff2d7224 */ /* 0x000fce00078e0026 */
.L_x_61138:
[----:B------:R-:W-:Y:S05]  /*4a1f0*/  BSYNC B1 ;  /* 0x0000000000017941 */ /* 0x000fea0003800000 */
.L_x_61136:
        /* <DEDUP_REMOVED lines=9> */
.L_x_61140:
[----:B------:R-:W-:Y:S02]  /*4a290*/  IMAD.MOV.U32 R50, RZ, RZ, R9 ;  /* 0x000000ffff327224 */ /* 0x000fe400078e0009 */
[----:B------:R-:W-:Y:S01]  /*4a2a0*/  IMAD.MOV.U32 R49, RZ, RZ, R47 ;  /* 0x000000ffff317224 */ /* 0x000fe200078e002f */
[----:B------:R-:W-:Y:S01]  /*4a2b0*/  MOV R47, R11 ;  /* 0x0000000b002f7202 */ /* 0x000fe20000000f00 */
[----:B------:R-:W-:-:S07]  /*4a2c0*/  IMAD.MOV.U32 R9, RZ, RZ, R16 ;  /* 0x000000ffff097224 */ /* 0x000fce00078e0010 */
.L_x_61141:
[----:B------:R-:W-:Y:S05]  /*4a2d0*/  BSYNC B1 ;  /* 0x0000000000017941 */ /* 0x000fea0003800000 */
.L_x_61139:
        /* <DEDUP_REMOVED lines=9> */
.L_x_61143:
[----:B------:R-:W-:Y:S01]  /*4a370*/  IMAD.MOV.U32 R11, RZ, RZ, R50 ;  /* 0x000000ffff0b7224 */ /* 0x000fe200078e0032 */
[----:B------:R-:W-:Y:S01]  /*4a380*/  MOV R50, R17 ;  /* 0x0000001100327202 */ /* 0x000fe20000000f00 */
[----:B------:R-:W-:Y:S02]  /*4a390*/  IMAD.MOV.U32 R51, RZ, RZ, R49 ;  /* 0x000000ffff337224 */ /* 0x000fe400078e0031 */
[----:B------:R-:W-:-:S07]  /*4a3a0*/  IMAD.MOV.U32 R49, RZ, RZ, R34 ;  /* 0x000000ffff317224 */ /* 0x000fce00078e0022 */
.L_x_61144:
[----:B------:R-:W-:Y:S05]  /*4a3b0*/  BSYNC B1 ;  /* 0x0000000000017941 */ /* 0x000fea0003800000 */
.L_x_61142:
        /* <DEDUP_REMOVED lines=9> */
.L_x_61146:
[----:B------:R-:W-:Y:S01]  /*4a450*/  IMAD.MOV.U32 R52, RZ, RZ, R11 ;  /* 0x000000ffff347224 */ /* 0x000fe200078e000b */
[----:B------:R-:W-:Y:S01]  /*4a460*/  MOV R54, R51 ;  /* 0x0000003300367202 */ /* 0x000fe20000000f00 */
[----:B------:R-:W-:Y:S02]  /*4a470*/  IMAD.MOV.U32 R11, RZ, RZ, R15 ;  /* 0x000000ffff0b7224 */ /* 0x000fe400078e000f */
[----:B------:R-:W-:-:S07]  /*4a480*/  IMAD.MOV.U32 R51, RZ, RZ, R35 ;  /* 0x000000ffff337224 */ /* 0x000fce00078e0023 */
.L_x_61147:
[----:B------:R-:W-:Y:S05]  /*4a490*/  BSYNC B1 ;  /* 0x0000000000017941 */ /* 0x000fea0003800000 */
.L_x_61145:
        /* <DEDUP_REMOVED lines=16> */
.L_x_61149:
[----:B------:R-:W-:Y:S02]  /*4a5a0*/  IMAD.MOV.U32 R26, RZ, RZ, R27 ;  /* 0x000000ffff1a7224 */ /* 0x000fe400078e001b */
[----:B------:R-:W-:Y:S01]  /*4a5b0*/  IMAD.MOV.U32 R42, RZ, RZ, R43 ;  /* 0x000000ffff2a7224 */ /* 0x000fe200078e002b */
[----:B------:R-:W-:Y:S01]  /*4a5c0*/  MOV R43, R14 ;  /* 0x0000000e002b7202 */ /* 0x000fe20000000f00 */
[----:B------:R-:W-:-:S07]  /*4a5d0*/  IMAD.MOV.U32 R27, RZ, RZ, R4 ;  /* 0x000000ffff1b7224 */ /* 0x000fce00078e0004 */
.L_x_61150:
[----:B------:R-:W-:Y:S05]  /*4a5e0*/  BSYNC B1 ;  /* 0x0000000000017941 */ /* 0x000fea0003800000 */
.L_x_61148:
        /* <DEDUP_REMOVED lines=9> */
.L_x_61152:
[----:B------:R-:W-:Y:S01]  /*4a680*/  IMAD.MOV.U32 R25, RZ, RZ, R26 ;  /* 0x000000ffff197224 */ /* 0x000fe200078e001a */
[----:B------:R-:W-:Y:S01]  /*4a690*/  MOV R26, R6 ;  /* 0x00000006001a7202 */ /* 0x000fe20000000f00 */
[----:B------:R-:W-:Y:S02]  /*4a6a0*/  IMAD.MOV.U32 R41, RZ, RZ, R42 ;  /* 0x000000ffff297224 */ /* 0x000fe400078e002a */
[----:B------:R-:W-:-:S07]  /*4a6b0*/  IMAD.MOV.U32 R42, RZ, RZ, R12 ;  /* 0x000000ffff2a7224 */ /* 0x000fce00078e000c */
.L_x_61153:
[----:B------:R-:W-:Y:S05]  /*4a6c0*/  BSYNC B1 ;  /* 0x0000000000017941 */ /* 0x000fea0003800000 */
.L_x_61151:
        /* <DEDUP_REMOVED lines=9> */
.L_x_61155:
[----:B------:R-:W-:Y:S01]  /*4a760*/  IMAD.MOV.U32 R24, RZ, RZ, R25 ;  /* 0x000000ffff187224 */ /* 0x000fe200078e0019 */
[----:B------:R-:W-:Y:S01]  /*4a770*/  MOV R40, R41 ;  /* 0x0000002900287202 */ /* 0x000fe20000000f00 */
[----:B------:R-:W-:Y:S02]  /*4a780*/  IMAD.MOV.U32 R25, RZ, RZ, R8 ;  /* 0x000000ffff197224 */ /* 0x000fe400078e0008 */
[----:B------:R-:W-:-:S07]  /*4a790*/  IMAD.MOV.U32 R41, RZ, RZ, R36 ;  /* 0x000000ffff297224 */ /* 0x000fce00078e0024 */
.L_x_61156:
[----:B------:R-:W-:Y:S05]  /*4a7a0*/  BSYNC B1 ;  /* 0x0000000000017941 */ /* 0x000fea0003800000 */
.L_x_61154:
        /* <DEDUP_REMOVED lines=9> */
.L_x_61158:
[----:B------:R-:W-:Y:S01]  /*4a840*/  MOV R23, R24 ;  /* 0x0000001800177202 */ /* 0x000fe20000000f00 */
[----:B------:R-:W-:Y:S02]  /*4a850*/  IMAD.MOV.U32 R39, RZ, RZ, R40 ;  /* 0x000000ffff277224 */ /* 0x000fe400078e0028 */
[----:B------:R-:W-:Y:S02]  /*4a860*/  IMAD.MOV.U32 R24, RZ, RZ, R13 ;  /* 0x000000ffff187224 */ /* 0x000fe400078e000d */
[----:B------:R-:W-:-:S07]  /*4a870*/  IMAD.MOV.U32 R40, RZ, RZ, R21 ;  /* 0x000000ffff287224 */ /* 0x000fce00078e0015 */
.L_x_61159:
[----:B------:R-:W-:Y:S05]  /*4a880*/  BSYNC B1 ;  /* 0x0000000000017941 */ /* 0x000fea0003800000 */
.L_x_61157:
        /* <DEDUP_REMOVED lines=9> */
.L_x_61161:
[----:B------:R-:W-:Y:S02]  /*4a920*/  IMAD.MOV.U32 R22, RZ, RZ, R23 ;  /* 0x000000ffff167224 */ /* 0x000fe400078e0017 */
[----:B------:R-:W-:Y:S02]  /*4a930*/  IMAD.MOV.U32 R38, RZ, RZ, R39 ;  /* 0x000000ffff267224 */ /* 0x000fe400078e0027 */
[----:B------:R-:W-:Y:S02]  /*4a940*/  IMAD.MOV.U32 R23, RZ, RZ, R10 ;  /* 0x000000ffff177224 */ /* 0x000fe400078e000a */
[----:B------:R-:W-:-:S07]  /*4a950*/  IMAD.MOV.U32 R39, RZ, RZ, R29 ;  /* 0x000000ffff277224 */ /* 0x000fce00078e001d */
.L_x_61162:
[----:B------:R-:W-:Y:S05]  /*4a960*/  BSYNC B1 ;  /* 0x0000000000017941 */ /* 0x000fea0003800000 */
.L_x_61160:
        /* <DEDUP_REMOVED lines=9> */
.L_x_61164:
[----:B------:R-:W-:Y:S02]  /*4aa00*/  IMAD.MOV.U32 R21, RZ, RZ, R22 ;  /* 0x000000ffff157224 */ /* 0x000fe400078e0016 */
[----:B------:R-:W-:Y:S01]  /*4aa10*/  IMAD.MOV.U32 R37, RZ, RZ, R38 ;  /* 0x000000ffff257224 */ /* 0x000fe200078e0026 */
[----:B------:R-:W-:Y:S01]  /*4aa20*/  MOV R38, R31 ;  /* 0x0000001f00267202 */ /* 0x000fe20000000f00 */
[----:B------:R-:W-:-:S07]  /*4aa30*/  IMAD.MOV.U32 R22, RZ, RZ, R28 ;  /* 0x000000ffff167224 */ /* 0x000fce00078e001c */
.L_x_61165:
[----:B------:R-:W-:Y:S05]  /*4aa40*/  BSYNC B1 ;  /* 0x0000000000017941 */ /* 0x000fea0003800000 */
.L_x_61163:
        /* <DEDUP_REMOVED lines=9> */
.L_x_61167:
[----:B------:R-:W-:Y:S01]  /*4aae0*/  IMAD.MOV.U32 R20, RZ, RZ, R21 ;  /* 0x000000ffff147224 */ /* 0x000fe200078e0015 */
[----:B------:R-:W-:Y:S01]  /*4aaf0*/  MOV R21, R44 ;  /* 0x0000002c00157202 */ /* 0x000fe20000000f00 */
[----:B------:R-:W-:Y:S02]  /*4ab00*/  IMAD.MOV.U32 R36, RZ, RZ, R37 ;  /* 0x000000ffff247224 */ /* 0x000fe400078e0025 */
[----:B------:R-:W-:-:S07]  /*4ab10*/  IMAD.MOV.U32 R37, RZ, RZ, R46 ;  /* 0x000000ffff257224 */ /* 0x000fce00078e002e */
.L_x_61168:
[----:B------:R-:W-:Y:S05]  /*4ab20*/  BSYNC B1 ;  /* 0x0000000000017941 */ /* 0x000fea0003800000 */
.L_x_61166:
        /* <DEDUP_REMOVED lines=9> */
.L_x_61170:
[----:B------:R-:W-:Y:S01]  /*4abc0*/  IMAD.MOV.U32 R19, RZ, RZ, R20 ;  /* 0x000000ffff137224 */ /* 0x000fe200078e0014 */
[----:B------:R-:W-:Y:S01]  /*4abd0*/  MOV R35, R36 ;  /* 0x0000002400237202 */ /* 0x000fe20000000f00 */
[----:B------:R-:W-:Y:S02]  /*4abe0*/  IMAD.MOV.U32 R20, RZ, RZ, R3 ;  /* 0x000000ffff147224 */ /* 0x000fe400078e0003 */
[----:B------:R-:W-:-:S07]  /*4abf0*/  IMAD.MOV.U32 R36, RZ, RZ, R33 ;  /* 0x000000ffff247224 */ /* 0x000fce00078e0021 */
.L_x_61171:
[----:B------:R-:W-:Y:S05]  /*4ac00*/  BSYNC B1 ;  /* 0x0000000000017941 */ /* 0x000fea0003800000 */
.L_x_61169:
        /* <DEDUP_REMOVED lines=9> */
.L_x_61173:
[----:B------:R-:W-:Y:S01]  /*4aca0*/  MOV R18, R19 ;  /* 0x0000001300127202 */ /* 0x000fe20000000f00 */
[----:B------:R-:W-:Y:S02]  /*4acb0*/  IMAD.MOV.U32 R34, RZ, RZ, R35 ;  /* 0x000000ffff227224 */ /* 0x000fe400078e0023 */
[----:B------:R-:W-:Y:S02]  /*4acc0*/  IMAD.MOV.U32 R19, RZ, RZ, R48 ;  /* 0x000000ffff137224 */ /* 0x000fe400078e0030 */
[----:B------:R-:W-:-:S07]  /*4acd0*/  IMAD.MOV.U32 R35, RZ, RZ, R5 ;  /* 0x000000ffff237224 */ /* 0x000fce00078e0005 */
.L_x_61174:
[----:B------:R-:W-:Y:S05]  /*4ace0*/  BSYNC B1 ;  /* 0x0000000000017941 */ /* 0x000fea0003800000 */
.L_x_61172:
        /* <DEDUP_REMOVED lines=9> */
.L_x_61176:
[----:B------:R-:W-:Y:S02]  /*4ad80*/  IMAD.MOV.U32 R17, RZ, RZ, R18 ;  /* 0x000000ffff117224 */ /* 0x000fe400078e0012 */
[----:B------:R-:W-:Y:S02]  /*4ad90*/  IMAD.MOV.U32 R33, RZ, RZ, R34 ;  /* 0x000000ffff217224 */ /* 0x000fe400078e0022 */
[----:B------:R-:W-:Y:S02]  /*4ada0*/  IMAD.MOV.U32 R18, RZ, RZ, R30 ;  /* 0x000000ffff127224 */ /* 0x000fe400078e001e */
[----:B------:R-:W-:-:S07]  /*4adb0*/  IMAD.MOV.U32 R34, RZ, RZ, R32 ;  /* 0x000000ffff227224 */ /* 0x000fce00078e0020 */
.L_x_61177:
[----:B------:R-:W-:Y:S05]  /*4adc0*/  BSYNC B1 ;  /* 0x0000000000017941 */ /* 0x000fea0003800000 */
.L_x_61175:
        /* <DEDUP_REMOVED lines=9> */
.L_x_61179:
[----:B------:R-:W-:Y:S02]  /*4ae60*/  IMAD.MOV.U32 R16, RZ, RZ, R17 ;  /* 0x000000ffff107224 */ /* 0x000fe400078e0011 */
[----:B------:R-:W-:Y:S01]  /*4ae70*/  IMAD.MOV.U32 R32, RZ, RZ, R33 ;  /* 0x000000ffff207224 */ /* 0x000fe200078e0021 */
[----:B------:R-:W-:Y:S01]  /*4ae80*/  MOV R33, R45 ;  /* 0x0000002d00217202 */ /* 0x000fe20000000f00 */
[----:B------:R-:W-:-:S07]  /*4ae90*/  IMAD.MOV.U32 R17, RZ, RZ, R7 ;  /* 0x000000ffff117224 */ /* 0x000fce00078e0007 */
.L_x_61180:
[----:B------:R-:W-:Y:S05]  /*4aea0*/  BSYNC B1 ;  /* 0x0000000000017941 */ /* 0x000fea0003800000 */
.L_x_61178:
        /* <DEDUP_REMOVED lines=9> */
.L_x_61182:
[----:B------:R-:W-:Y:S01]  /*4af40*/  IMAD.MOV.U32 R15, RZ, RZ, R16 ;  /* 0x000000ffff0f7224 */ /* 0x000fe200078e0010 */
[----:B------:R-:W-:Y:S01]  /*4af50*/  MOV R16, R9 ;  /* 0x0000000900107202 */ /* 0x000fe20000000f00 */
[----:B------:R-:W-:Y:S02]  /*4af60*/  IMAD.MOV.U32 R31, RZ, RZ, R32 ;  /* 0x000000ffff1f7224 */ /* 0x000fe400078e0020 */
[----:B------:R-:W-:-:S07]  /*4af70*/  IMAD.MOV.U32 R32, RZ, RZ, R47 ;  /* 0x000000ffff207224 */ /* 0x000fce00078e002f */
.L_x_61183:
[----:B------:R-:W-:Y:S05]  /*4af80*/  BSYNC B1 ;  /* 0x0000000000017941 */ /* 0x000fea0003800000 */
.L_x_61181:
        /* <DEDUP_REMOVED lines=9> */
.L_x_61185:
[----:B------:R-:W-:Y:S01]  /*4b020*/  IMAD.MOV.U32 R14, RZ, RZ, R15 ;  /* 0x000000ffff0e7224 */ /* 0x000fe200078e000f */
[----:B------:R-:W-:Y:S01]  /*4b030*/  MOV R30, R31 ;  /* 0x0000001f001e7202 */ /* 0x000fe20000000f00 */
[----:B------:R-:W-:Y:S02]  /*4b040*/  IMAD.MOV.U32 R15, RZ, RZ, R50 ;  /* 0x000000ffff0f7224 */ /* 0x000fe400078e0032 */
[----:B------:R-:W-:-:S07]  /*4b050*/  IMAD.MOV.U32 R31, RZ, RZ, R49 ;  /* 0x000000ffff1f7224 */ /* 0x000fce00078e0031 */
.L_x_61186:
[----:B------:R-:W-:Y:S05]  /*4b060*/  BSYNC B1 ;  /* 0x0000000000017941 */ /* 0x000fea0003800000 */
.L_x_61184:
        /* <DEDUP_REMOVED lines=9> */
.L_x_61188:
[----:B------:R-:W-:Y:S01]  /*4b100*/  MOV R13, R14 ;  /* 0x0000000e000d7202 */ /* 0x000fe20000000f00 */
[----:B------:R-:W-:Y:S02]  /*4b110*/  IMAD.MOV.U32 R29, RZ, RZ, R30 ;  /* 0x000000ffff1d7224 */ /* 0x000fe400078e001e */
[----:B------:R-:W-:Y:S02]  /*4b120*/  IMAD.MOV.U32 R14, RZ, RZ, R11 ;  /* 0x000000ffff0e7224 */ /* 0x000fe400078e000b */
[----:B------:R-:W-:-:S07]  /*4b130*/  IMAD.MOV.U32 R30, RZ, RZ, R51 ;  /* 0x000000ffff1e7224 */ /* 0x000fce00078e0033 */
.L_x_61189:
[----:B------:R-:W-:Y:S05]  /*4b140*/  BSYNC B1 ;  /* 0x0000000000017941 */ /* 0x000fea0003800000 */
.L_x_61187:
        /* <DEDUP_REMOVED lines=9> */
.L_x_61191:
[----:B------:R-:W-:Y:S02]  /*4b1e0*/  IMAD.MOV.U32 R12, RZ, RZ, R13 ;  /* 0x000000ffff0c7224 */ /* 0x000fe400078e000d */
[----:B------:R-:W-:Y:S02]  /*4b1f0*/  IMAD.MOV.U32 R28, RZ, RZ, R29 ;  /* 0x000000ffff1c7224 */ /* 0x000fe400078e001d */
[----:B------:R-:W-:Y:S02]  /*4b200*/  IMAD.MOV.U32 R13, RZ, RZ, R52 ;  /* 0x000000ffff0d7224 */ /* 0x000fe400078e0034 */
[----:B------:R-:W-:-:S07]  /*4b210*/  IMAD.MOV.U32 R29, RZ, RZ, R54 ;  /* 0x000000ffff1d7224 */ /* 0x000fce00078e0036 */
.L_x_61192:
[----:B------:R-:W-:Y:S05]  /*4b220*/  BSYNC B1 ;  /* 0x0000000000017941 */ /* 0x000fea0003800000 */
.L_x_61190:
[----:B------:R-:W-:Y:S01]  /*4b230*/  FADD.FTZ R54, R59, R57 ;  /* 0x000000393b367221 */ /* 0x000fe20000010000 */
[----:B------:R-:W-:-:S07]  /*4b240*/  MOV R55, R0 ;  /* 0x0000000000377202 */ /* 0x000fce0000000f00 */
.L_x_60472:
[----:B------:R-:W-:Y:S05]  /*4b250*/  BSYNC B0 ;  /* 0x0000000000007941 */ /* 0x000fea0003800000 */
.L_x_60471:
[----:B------:R-:W1:Y:S01]  /*4b260*/  S2R R0, SR_TID.X ;  /* 0x0000000000007919 */ /* 0x000e620000002100 */
[----:B------:R-:W-:Y:S01]  /*4b270*/  ISETP.NE.AND P0, PT, R53, RZ, PT ;  /* 0x000000ff3500720c */ /* 0x000fe20003f05270 */
[----:B------:R-:W-:Y:S01]  /*4b280*/  BSSY B0, `(.L_x_61193) ;  /* 0x0000011000007945 */ /* 0x000fe20003800000 */
[----:B-1----:R-:W-:-:S11]  /*4b290*/  ISETP.NE.AND P1, PT, R0, RZ, PT ;  /* 0x000000ff0000720c */ /* 0x002fd60003f25270 */
[----:B------:R-:W-:Y:S05]  /*4b2a0*/  @P0 BRA `(.L_x_61194) ;  /* 0x0000000000380947 */ /* 0x000fea0003800000 */
[----:B------:R-:W1:Y:S01]  /*4b2b0*/  S2UR UR5, SR_CgaCtaId ;  /* 0x00000000000579c3 */ /* 0x000e620000008800 */
[----:B------:R-:W-:Y:S01]  /*4b2c0*/  UMOV UR4, 0x400 ;  /* 0x0000040000047882 */ /* 0x000fe20000000000 */
[----:B0-----:R-:W-:Y:S02]  /*4b2d0*/  IMAD.MOV.U32 R2, RZ, RZ, R55 ;  /* 0x000000ffff027224 */ /* 0x001fe400078e0037 */
[----:B------:R-:W-:Y:S01]  /*4b2e0*/  IMAD.MOV.U32 R3, RZ, RZ, R54 ;  /* 0x000000ffff037224 */ /* 0x000fe200078e0036 */
[----:B-1----:R-:W-:-:S09]  /*4b2f0*/  ULEA UR4, UR5, UR4, 0x18 ;  /* 0x0000000405047291 */ /* 0x002fd2000f8ec03f */
        /* <DEDUP_REMOVED lines=9> */
.L_x_61194:
[----:B------:R-:W-:Y:S05]  /*4b390*/  BSYNC B0 ;  /* 0x0000000000007941 */ /* 0x000fea0003800000 */
.L_x_61193:
[----:B------:R-:W-:Y:S06]  /*4b3a0*/  BAR.SYNC.DEFER_BLOCKING 0x0 ;  /* 0x0000000000007b1d */ /* 0x000fec0000010000 */
        /* <DEDUP_REMOVED lines=9> */
[----:B------:R-:W-:Y:S01]  /*4b440*/  ISETP.GE.AND P0, PT, R8, 0x3, PT ;  /* 0x000000030800780c */ /* 0x000fe20003f06270 */
[----:B------:R-:W-:Y:S01]  /*4b450*/  IMAD.SHL.U32 R9, R0, 0x2, RZ ;  /* 0x0000000200097824 */ /* 0x000fe200078e00ff */
[----:B------:R-:W-:Y:S01]  /*4b460*/  P2R R0, PR, RZ, 0x4 ;  /* 0x00000004ff007803 */ /* 0x000fe20000000000 */
[----:B-1----:R-:W-:Y:S01]  /*4b470*/  IMAD.WIDE R2, R65, 0x4, R2 ;  /* 0x0000000441027825 */ /* 0x002fe200078e0202 */
[C---:B------:R-:W-:Y:S02]  /*4b480*/  ISETP.GE.AND P1, PT, R8.reuse, 0x4, PT ;  /* 0x000000040800780c */ /* 0x040fe40003f26270 */
[C---:B------:R-:W-:Y:S02]  /*4b490*/  ISETP.GE.AND P2, PT, R8.reuse, 0x5, PT ;  /* 0x000000050800780c */ /* 0x040fe40003f46270 */
[C---:B------:R-:W-:Y:S02]  /*4b4a0*/  ISETP.GE.AND P3, PT, R8.reuse, 0x6, PT ;  /* 0x000000060800780c */ /* 0x040fe40003f66270 */
[C---:B------:R-:W-:Y:S01]  /*4b4b0*/  ISETP.GE.AND P4, PT, R8.reuse, 0x7, PT ;  /* 0x000000070800780c */ /* 0x040fe20003f86270 */
        /* <DEDUP_REMOVED lines=16> */
.L_x_61195:
        /* <DEDUP_REMOVED lines=14> */
.L_x_61196:
        /* <DEDUP_REMOVED lines=13> */
.L_x_61197:
        /* <DEDUP_REMOVED lines=13> */
.L_x_61198:
        /* <DEDUP_REMOVED lines=13> */
.L_x_61199:
        /* <DEDUP_REMOVED lines=13> */
.L_x_61200:
        /* <DEDUP_REMOVED lines=13> */
.L_x_61201:
[----:B------:R-:W-:Y:S05]  /*4bab0*/  @!P5 BRA `(.L_x_61202) ;  /* 0x000000000018d947 */ /* 0x000fea0003800000 */
[----:B------:R-:W2:Y:S01]  /*4bac0*/  LDG.E.CONSTANT R0, desc[UR6][R2.64] ;  /* 0x0000000602007981 */ /* 0x000ea2000c1e9900 */
[----:B01--4-:R-:W-:-:S03]  /*4bad0*/  FADD.FTZ R9, R42, -R55 ;  /* 0x800000372a097221 */ /* 0x013fc60000010000 */
[----:B------:R3:W-:Y:S01]  /*4bae0*/  STG.E desc[UR6][R4.64+0x38], R26 ;  /* 0x0000381a04007986 */ /* 0x0007e2000c101906 */
[----:B------:R-:W-:-:S04]  /*4baf0*/  FFMA.FTZ R9, R54, -0.69314718246459960938, R9 ;  /* 0xbf31721836097823 */ /* 0x000fc80000010009 */
[----:B--2---:R-:W-:-:S05]  /*4bb00*/  FADD.FTZ R9, R0, R9 ;  /* 0x0000000900097221 */ /* 0x004fca0000010000 */
[----:B------:R3:W-:Y:S02]  /*4bb10*/  STG.E desc[UR6][R6.64+0x38], R9 ;  /* 0x0000380906007986 */ /* 0x0007e4000c101906 */
.L_x_61202:
        /* <DEDUP_REMOVED lines=8> */
.L_x_61203:
        /* <DEDUP_REMOVED lines=14> */
.L_x_74367:


//--------------------- .text._ZN17fastertransformer38beam_online_softmax_topk_stage1_kernelIfLi1ELi16ELi128EEEvPKT_S3_PKbPfiiPKi --------------------------
	.section	.text._ZN17fastertransformer38beam_online_softmax_topk_stage1_kernelIfLi1ELi16ELi128EEEvPKT_S3_PKbPfiiPKi,"ax",@progbits
	.align	128
        .global         _ZN17fastertransformer38beam_online_softmax_topk_stage1_kernelIfLi1ELi16ELi128EEEvPKT_S3_PKbPfiiPKi
        .type           _ZN17fastertransformer38beam_online_softmax_topk_stage1_kernelIfLi1ELi16ELi128EEEvPKT_S3_PKbPfiiPKi,@function
        .size           _ZN17fastertransformer38beam_online_softmax_topk_stage1_kernelIfLi1ELi16ELi128EEEvPKT_S3_PKbPfiiPKi,(.L_x_74368 - _ZN17fastertransformer38beam_online_softmax_topk_stage1_kernelIfLi1ELi16ELi128EEEvPKT_S3_PKbPfiiPKi)
        .other          _ZN17fastertransformer38beam_online_softmax_topk_stage1_kernelIfLi1ELi16ELi128EEEvPKT_S3_PKbPfiiPKi,@"STO_CUDA_ENTRY STV_DEFAULT"
_ZN17fastertransformer38beam_online_softmax_topk_stage1_kernelIfLi1ELi16ELi128EEEvPKT_S3_PKbPfiiPKi:
.text._ZN17fastertransformer38beam_online_softmax_topk_stage1_kernelIfLi1ELi16ELi128EEEvPKT_S3_PKbPfiiPKi:
        /* <DEDUP_REMOVED lines=12> */
[----:B------:R-:W-:Y:S01]  /*00c0*/  BSSY B0, `(.L_x_61204) ;  /* 0x00003e8000007945 */ /* 0x000fe20003800000 */
[----:B------:R-:W-:Y:S01]  /*00d0*/  IMAD.MOV.U32 R71, RZ, RZ, -0x800001 ;  /* 0xff7fffffff477424 */ /* 0x000fe200078e00ff */
[----:B------:R-:W-:Y:S01]  /*00e0*/  MOV R66, 0xff7fffff ;  /* 0xff7fffff00427802 */ /* 0x000fe20000000f00 */
[----:B------:R-:W-:Y:S01]  /*00f0*/  IMAD.MOV.U32 R70, RZ, RZ, -0x800001 ;  /* 0xff7fffffff467424 */ /* 0x000fe200078e00ff */
[----:B------:R-:W-:Y:S01]  /*0100*/  MOV R59, 0xff7fffff ;  /* 0xff7fffff003b7802 */ /* 0x000fe20000000f00 */
[----:B------:R-:W-:Y:S02]  /*0110*/  IMAD.MOV.U32 R69, RZ, RZ, -0x800001 ;  /* 0xff7fffffff457424 */ /* 0x000fe400078e00ff */
        /* <DEDUP_REMOVED lines=13> */
[----:B------:R-:W-:-:S02]  /*01f0*/  IMAD.MOV.U32 R19, RZ, RZ, RZ ;  /* 0x000000ffff137224 */ /* 0x000fc400078e00ff */
[----:B------:R0:W4:Y:S01]  /*0200*/  F2I.FTZ.U32.TRUNC.NTZ R5, R4 ;  /* 0x0000000400057305 */ /* 0x000122000021f000 */
[----:B------:R-:W-:Y:S02]  /*0210*/  IMAD.MOV.U32 R18, RZ, RZ, -0x800001 ;  /* 0xff7fffffff127424 */ /* 0x000fe400078e00ff */
[----:B0-----:R-:W-:Y:S02]  /*0220*/  IMAD.MOV.U32 R4, RZ, RZ, RZ ;  /* 0x000000ffff047224 */ /* 0x001fe400078e00ff */
[----:B----4-:R-:W-:-:S04]  /*0230*/  IMAD.MOV R0, RZ, RZ, -R5 ;  /* 0x000000ffff007224 */ /* 0x010fc800078e0a05 */
[----:B------:R-:W-:Y:S01]  /*0240*/  IMAD R9, R0, R7, RZ ;  /* 0x0000000700097224 */ /* 0x000fe200078e02ff */
[----:B--2---:R-:W-:-:S03]  /*0250*/  IADD3 R0, R7, -0x1, R74 ;  /* 0xffffffff07007810 */ /* 0x004fc60007ffe04a */
[----:B------:R-:W-:Y:S02]  /*0260*/  IMAD.HI.U32 R5, R5, R9, R4 ;  /* 0x0000000905057227 */ /* 0x000fe400078e0004 */
[----:B------:R-:W0:Y:S04]  /*0270*/  S2R R4, SR_CTAID.Y ;  /* 0x0000000000047919 */ /* 0x000e280000002600 */
[----:B------:R-:W-:-:S04]  /*0280*/  IMAD.HI.U32 R5, R5, R0, RZ ;  /* 0x0000000005057227 */ /* 0x000fc800078e00ff */
[----:B-1----:R-:W-:-:S04]  /*0290*/  IMAD.MOV R3, RZ, RZ, -R5 ;  /* 0x000000ffff037224 */ /* 0x002fc800078e0a05 */
[----:B------:R-:W-:Y:S02]  /*02a0*/  IMAD R0, R7, R3, R0 ;  /* 0x0000000307007224 */ /* 0x000fe400078e0200 */
[----:B------:R-:W1:Y:S03]  /*02b0*/  S2R R3, SR_TID.X ;  /* 0x0000000000037919 */ /* 0x000e660000002100 */
[----:B------:R-:W-:-:S13]  /*02c0*/  ISETP.GE.U32.AND P0, PT, R0, R7, PT ;  /* 0x000000070000720c */ /* 0x000fda0003f06070 */
[----:B------:R-:W-:Y:S01]  /*02d0*/  @P0 IMAD.IADD R0, R0, 0x1, -R7 ;  /* 0x0000000100000824 */ /* 0x000fe200078e0a07 */
[----:B------:R-:W-:-:S04]  /*02e0*/  @P0 IADD3 R5, R5, 0x1, RZ ;  /* 0x0000000105050810 */ /* 0x000fc80007ffe0ff */
[----:B------:R-:W-:-:S13]  /*02f0*/  ISETP.GE.U32.AND P1, PT, R0, R7, PT ;  /* 0x000000070000720c */ /* 0x000fda0003f26070 */
[----:B------:R-:W-:Y:S01]  /*0300*/  @P1 VIADD R5, R5, 0x1 ;  /* 0x0000000105051836 */ /* 0x000fe20000000000 */
[----:B------:R-:W-:-:S05]  /*0310*/  @!P2 LOP3.LUT R5, RZ, R7, RZ, 0x33, !PT ;  /* 0x00000007ff05a212 */ /* 0x000fca00078e33ff */
[CC--:B0-----:R-:W-:Y:S02]  /*0320*/  IMAD R21, R5.reuse, R4.reuse, R5 ;  /* 0x0000000405157224 */ /* 0x0c1fe400078e0205 */
[----:B-1----:R-:W-:-:S03]  /*0330*/  IMAD R0, R5, R4, R3 ;  /* 0x0000000405007224 */ /* 0x002fc600078e0203 */
[-C--:B------:R-:W-:Y:S01]  /*0340*/  VIMNMX R21, R21, R74.reuse, PT ;  /* 0x0000004a15157248 */ /* 0x080fe20003fe0100 */
[----:B------:R-:W-:-:S05]  /*0350*/  IMAD R74, R20, R74, RZ ;  /* 0x0000004a144a7224 */ /* 0x000fca00078e02ff */
[----:B------:R-:W-:Y:S02]  /*0360*/  SHF.R.S32.HI R25, RZ, 0x1f, R74 ;  /* 0x0000001fff197819 */ /* 0x000fe4000001144a */
[----:B---3--:R-:W-:-:S13]  /*0370*/  ISETP.NE.AND P0, PT, R2, RZ, PT ;  /* 0x000000ff0200720c */ /* 0x008fda0003f05270 */
[----:B------:R-:W-:Y:S05]  /*0380*/  @!P0 BRA `(.L_x_61205) ;  /* 0x0000001400248947 */ /* 0x000fea0003800000 */
[----:B------:R-:W-:Y:S01]  /*0390*/  ISETP.GE.AND P0, PT, R0, R21, PT ;  /* 0x000000150000720c */ /* 0x000fe20003f06270 */
[----:B------:R-:W-:Y:S01]  /*03a0*/  BSSY B1, `(.L_x_61206) ;  /* 0x0000146000017945 */ /* 0x000fe20003800000 */
        /* <DEDUP_REMOVED lines=36> */
[----:B------:R-:W-:Y:S02]  /*05f0*/  @!P1 IADD3 R19, R19, 0x1, RZ ;  /* 0x0000000113139810 */ /* 0x000fe40007ffe0ff */
        /* <DEDUP_REMOVED lines=8> */
[----:B------:R-:W-:Y:S01]  /*0680*/  IMAD.MOV.U32 R18, RZ, RZ, -0x800001 ;  /* 0xff7fffffff127424 */ /* 0x000fe200078e00ff */
[----:B------:R-:W-:Y:S01]  /*0690*/  MOV R70, 0xff7fffff ;  /* 0xff7fffff00467802 */ /* 0x000fe20000000f00 */
[----:B------:R-:W-:Y:S01]  /*06a0*/  IMAD.MOV.U32 R71, RZ, RZ, -0x800001 ;  /* 0xff7fffffff477424 */ /* 0x000fe200078e00ff */
[----:B------:R-:W-:Y:S01]  /*06b0*/  MOV R63, 0xff7fffff ;  /* 0xff7fffff003f7802 */ /* 0x000fe20000000f00 */
[----:B------:R-:W-:Y:S01]  /*06c0*/  IMAD.MOV.U32 R19, RZ, RZ, RZ ;  /* 0x000000ffff137224 */ /* 0x000fe200078e00ff */
[----:B------:R-:W-:Y:S01]  /*06d0*/  MOV R56, 0xff7fffff ;  /* 0xff7fffff00387802 */ /* 0x000fe20000000f00 */
        /* <DEDUP_REMOVED lines=13> */
.L_x_61256:
        /* <DEDUP_REMOVED lines=19> */
.L_x_61209:
[----:B------:R-:W-:Y:S02]  /*08e0*/  IMAD.MOV.U32 R71, RZ, RZ, R25 ;  /* 0x000000ffff477224 */ /* 0x000fe400078e0019 */
[----:B------:R-:W-:-:S07]  /*08f0*/  IMAD.MOV.U32 R17, RZ, RZ, R0 ;  /* 0x000000ffff117224 */ /* 0x000fce00078e0000 */
.L_x_61210:
[----:B------:R-:W-:Y:S05]  /*0900*/  BSYNC B2 ;  /* 0x0000000000027941 */ /* 0x000fea0003800000 */
.L_x_61208:
        /* <DEDUP_REMOVED lines=9> */
.L_x_61212:
[----:B------:R-:W-:Y:S01]  /*09a0*/  IMAD.MOV.U32 R20, RZ, RZ, R71 ;  /* 0x000000ffff147224 */ /* 0x000fe200078e0047 */
[----:B------:R-:W-:Y:S01]  /*09b0*/  MOV R22, R17 ;  /* 0x0000001100167202 */ /* 0x000fe20000000f00 */
[----:B------:R-:W-:Y:S02]  /*09c0*/  IMAD.MOV.U32 R71, RZ, RZ, R70 ;  /* 0x000000ffff477224 */ /* 0x000fe400078e0046 */
[----:B------:R-:W-:-:S07]  /*09d0*/  IMAD.MOV.U32 R17, RZ, RZ, R16 ;  /* 0x000000ffff117224 */ /* 0x000fce00078e0010 */
.L_x_61213:
[----:B------:R-:W-:Y:S05]  /*09e0*/  BSYNC B2 ;  /* 0x0000000000027941 */ /* 0x000fea0003800000 */
.L_x_61211:
        /* <DEDUP_REMOVED lines=11> */
.L_x_61215:
[----:B------:R-:W-:Y:S01]  /*0aa0*/  MOV R23, R20 ;  /* 0x0000001400177202 */ /* 0x000fe20000000f00 */
[----:B------:R-:W-:Y:S02]  /*0ab0*/  IMAD.MOV.U32 R25, RZ, RZ, R22 ;  /* 0x000000ffff197224 */ /* 0x000fe400078e0016 */
[----:B------:R-:W-:Y:S02]  /*0ac0*/  IMAD.MOV.U32 R70, RZ, RZ, R69 ;  /* 0x000000ffff467224 */ /* 0x000fe400078e0045 */
[----:B------:R-:W-:-:S07]  /*0ad0*/  IMAD.MOV.U32 R16, RZ, RZ, R15 ;  /* 0x000000ffff107224 */ /* 0x000fce00078e000f */
.L_x_61216:
[----:B------:R-:W-:Y:S05]  /*0ae0*/  BSYNC B2 ;  /* 0x0000000000027941 */ /* 0x000fea0003800000 */
.L_x_61214:
        /* <DEDUP_REMOVED lines=11> */
.L_x_61218:
[----:B------:R-:W-:Y:S02]  /*0ba0*/  IMAD.MOV.U32 R20, RZ, RZ, R23 ;  /* 0x000000ffff147224 */ /* 0x000fe400078e0017 */
[----:B------:R-:W-:Y:S02]  /*0bb0*/  IMAD.MOV.U32 R22, RZ, RZ, R25 ;  /* 0x000000ffff167224 */ /* 0x000fe400078e0019 */
[----:B------:R-:W-:Y:S02]  /*0bc0*/  IMAD.MOV.U32 R69, RZ, RZ, R68 ;  /* 0x000000ffff457224 */ /* 0x000fe400078e0044 */
[----:B------:R-:W-:-:S07]  /*0bd0*/  IMAD.MOV.U32 R15, RZ, RZ, R14 ;  /* 0x000000ffff0f7224 */ /* 0x000fce00078e000e */
.L_x_61219:
[----:B------:R-:W-:Y:S05]  /*0be0*/  BSYNC B2 ;  /* 0x0000000000027941 */ /* 0x000fea0003800000 */
.L_x_61217:
        /* <DEDUP_REMOVED lines=11> */
.L_x_61221:
[----:B------:R-:W-:Y:S02]  /*0ca0*/  IMAD.MOV.U32 R23, RZ, RZ, R20 ;  /* 0x000000ffff177224 */ /* 0x000fe400078e0014 */
[----:B------:R-:W-:Y:S02]  /*0cb0*/  IMAD.MOV.U32 R25, RZ, RZ, R22 ;  /* 0x000000ffff197224 */ /* 0x000fe400078e0016 */
[----:B------:R-:W-:Y:S02]  /*0cc0*/  IMAD.MOV.U32 R68, RZ, RZ, R67 ;  /* 0x000000ffff447224 */ /* 0x000fe400078e0043 */
[----:B------:R-:W-:-:S07]  /*0cd0*/  IMAD.MOV.U32 R14, RZ, RZ, R13 ;  /* 0x000000ffff0e7224 */ /* 0x000fce00078e000d */
.L_x_61222:
[----:B------:R-:W-:Y:S05]  /*0ce0*/  BSYNC B2 ;  /* 0x0000000000027941 */ /* 0x000fea0003800000 */
.L_x_61220:
        /* <DEDUP_REMOVED lines=11> */
.L_x_61224:
[----:B------:R-:W-:Y:S02]  /*0da0*/  IMAD.MOV.U32 R20, RZ, RZ, R23 ;  /* 0x000000ffff147224 */ /* 0x000fe400078e0017 */
[----:B------:R-:W-:Y:S02]  /*0db0*/  IMAD.MOV.U32 R22, RZ, RZ, R25 ;  /* 0x000000ffff167224 */ /* 0x000fe400078e0019 */
[----:B------:R-:W-:Y:S02]  /*0dc0*/  IMAD.MOV.U32 R67, RZ, RZ, R66 ;  /* 0x000000ffff437224 */ /* 0x000fe400078e0042 */
[----:B------:R-:W-:-:S07]  /*0dd0*/  IMAD.MOV.U32 R13, RZ, RZ, R12 ;  /* 0x000000ffff0d7224 */ /* 0x000fce00078e000c */
.L_x_61225:
[----:B------:R-:W-:Y:S05]  /*0de0*/  BSYNC B2 ;  /* 0x0000000000027941 */ /* 0x000fea0003800000 */
.L_x_61223:
        /* <DEDUP_REMOVED lines=11> */
.L_x_61227:
[----:B------:R-:W-:Y:S01]  /*0ea0*/  IMAD.MOV.U32 R23, RZ, RZ, R20 ;  /* 0x000000ffff177224 */ /* 0x000fe200078e0014 */
[----:B------:R-:W-:Y:S01]  /*0eb0*/  MOV R12, R11 ;  /* 0x0000000b000c7202 */ /* 0x000fe20000000f00 */
[----:B------:R-:W-:Y:S02]  /*0ec0*/  IMAD.MOV.U32 R25, RZ, RZ, R22 ;  /* 0x000000ffff197224 */ /* 0x000fe400078e0016 */
[----:B------:R-:W-:-:S07]  /*0ed0*/  IMAD.MOV.U32 R66, RZ, RZ, R65 ;  /* 0x000000ffff427224 */ /* 0x000fce00078e0041 */
.L_x_61228:
[----:B------:R-:W-:Y:S05]  /*0ee0*/  BSYNC B2 ;  /* 0x0000000000027941 */ /* 0x000fea0003800000 */
.L_x_61226:
        /* <DEDUP_REMOVED lines=11> */
.L_x_61230:
[----:B------:R-:W-:Y:S01]  /*0fa0*/  IMAD.MOV.U32 R20, RZ, RZ, R23 ;  /* 0x000000ffff147224 */ /* 0x000fe200078e0017 */
[----:B------:R-:W-:Y:S01]  /*0fb0*/  MOV R65, R64 ;  /* 0x0000004000417202 */ /* 0x000fe20000000f00 */
[----:B------:R-:W-:Y:S02]  /*0fc0*/  IMAD.MOV.U32 R22, RZ, RZ, R25 ;  /* 0x000000ffff167224 */ /* 0x000fe400078e0019 */
[----:B------:R-:W-:-:S07]  /*0fd0*/  IMAD.MOV.U32 R11, RZ, RZ, R10 ;  /* 0x000000ffff0b7224 */ /* 0x000fce00078e000a */
.L_x_61231:
[----:B------:R-:W-:Y:S05]  /*0fe0*/  BSYNC B2 ;  /* 0x0000000000027941 */ /* 0x000fea0003800000 */
.L_x_61229:
        /* <DEDUP_REMOVED lines=11> */
.L_x_61233:
[----:B------:R-:W-:Y:S01]  /*10a0*/  IMAD.MOV.U32 R23, RZ, RZ, R20 ;  /* 0x000000ffff177224 */ /* 0x000fe200078e0014 */
[----:B------:R-:W-:Y:S01]  /*10b0*/  MOV R25, R22 ;  /* 0x0000001600197202 */ /* 0x000fe20000000f00 */
[----:B------:R-:W-:Y:S02]  /*10c0*/  IMAD.MOV.U32 R64, RZ, RZ, R63 ;  /* 0x000000ffff407224 */ /* 0x000fe400078e003f */
[----:B------:R-:W-:-:S07]  /*10d0*/  IMAD.MOV.U32 R10, RZ, RZ, R9 ;  /* 0x000000ffff0a7224 */ /* 0x000fce00078e0009 */
.L_x_61234:
[----:B------:R-:W-:Y:S05]  /*10e0*/  BSYNC B2 ;  /* 0x0000000000027941 */ /* 0x000fea0003800000 */
.L_x_61232:
        /* <DEDUP_REMOVED lines=11> */
.L_x_61236:
[----:B------:R-:W-:Y:S01]  /*11a0*/  MOV R20, R23 ;  /* 0x0000001700147202 */ /* 0x000fe20000000f00 */
[----:B------:R-:W-:Y:S02]  /*11b0*/  IMAD.MOV.U32 R22, RZ, RZ, R25 ;  /* 0x000000ffff167224 */ /* 0x000fe400078e0019 */
[----:B------:R-:W-:Y:S02]  /*11c0*/  IMAD.MOV.U32 R63, RZ, RZ, R62 ;  /* 0x000000ffff3f7224 */ /* 0x000fe400078e003e */
[----:B------:R-:W-:-:S07]  /*11d0*/  IMAD.MOV.U32 R9, RZ, RZ, R8 ;  /* 0x000000ffff097224 */ /* 0x000fce00078e0008 */
.L_x_61237:
[----:B------:R-:W-:Y:S05]  /*11e0*/  BSYNC B2 ;  /* 0x0000000000027941 */ /* 0x000fea0003800000 */
.L_x_61235:
        /* <DEDUP_REMOVED lines=11> */
.L_x_61239:
[----:B------:R-:W-:Y:S02]  /*12a0*/  IMAD.MOV.U32 R23, RZ, RZ, R20 ;  /* 0x000000ffff177224 */ /* 0x000fe400078e0014 */
[----:B------:R-:W-:Y:S02]  /*12b0*/  IMAD.MOV.U32 R25, RZ, RZ, R22 ;  /* 0x000000ffff197224 */ /* 0x000fe400078e0016 */
[----:B------:R-:W-:Y:S02]  /*12c0*/  IMAD.MOV.U32 R62, RZ, RZ, R61 ;  /* 0x000000ffff3e7224 */ /* 0x000fe400078e003d */
[----:B------:R-:W-:-:S07]  /*12d0*/  IMAD.MOV.U32 R8, RZ, RZ, R7 ;  /* 0x000000ffff087224 */ /* 0x000fce00078e0007 */
.L_x_61240:
[----:B------:R-:W-:Y:S05]  /*12e0*/  BSYNC B2 ;  /* 0x0000000000027941 */ /* 0x000fea0003800000 */
.L_x_61238:
        /* <DEDUP_REMOVED lines=11> */
.L_x_61242:
[----:B------:R-:W-:Y:S02]  /*13a0*/  IMAD.MOV.U32 R20, RZ, RZ, R23 ;  /* 0x000000ffff147224 */ /* 0x000fe400078e0017 */
[----:B------:R-:W-:Y:S02]  /*13b0*/  IMAD.MOV.U32 R22, RZ, RZ, R25 ;  /* 0x000000ffff167224 */ /* 0x000fe400078e0019 */
[----:B------:R-:W-:Y:S02]  /*13c0*/  IMAD.MOV.U32 R61, RZ, RZ, R60 ;  /* 0x000000ffff3d7224 */ /* 0x000fe400078e003c */
[----:B------:R-:W-:-:S07]  /*13d0*/  IMAD.MOV.U32 R7, RZ, RZ, R6 ;  /* 0x000000ffff077224 */ /* 0x000fce00078e0006 */
.L_x_61243:
[----:B------:R-:W-:Y:S05]  /*13e0*/  BSYNC B2 ;  /* 0x0000000000027941 */ /* 0x000fea0003800000 */
.L_x_61241:
        /* <DEDUP_REMOVED lines=11> */
.L_x_61245:
[----:B------:R-:W-:Y:S02]  /*14a0*/  IMAD.MOV.U32 R23, RZ, RZ, R20 ;  /* 0x000000ffff177224 */ /* 0x000fe400078e0014 */
[----:B------:R-:W-:Y:S02]  /*14b0*/  IMAD.MOV.U32 R25, RZ, RZ, R22 ;  /* 0x000000ffff197224 */ /* 0x000fe400078e0016 */
[----:B------:R-:W-:Y:S02]  /*14c0*/  IMAD.MOV.U32 R60, RZ, RZ, R59 ;  /* 0x000000ffff3c7224 */ /* 0x000fe400078e003b */
[----:B------:R-:W-:-:S07]  /*14d0*/  IMAD.MOV.U32 R6, RZ, RZ, R5 ;  /* 0x000000ffff067224 */ /* 0x000fce00078e0005 */
.L_x_61246:
[----:B------:R-:W-:Y:S05]  /*14e0*/  BSYNC B2 ;  /* 0x0000000000027941 */ /* 0x000fea0003800000 */
.L_x_61244:
        /* <DEDUP_REMOVED lines=11> */
.L_x_61248:
[----:B------:R-:W-:Y:S01]  /*15a0*/  IMAD.MOV.U32 R20, RZ, RZ, R23 ;  /* 0x000000ffff147224 */ /* 0x000fe200078e0017 */
[----:B------:R-:W-:Y:S01]  /*15b0*/  MOV R5, R4 ;  /* 0x0000000400057202 */ /* 0x000fe20000000f00 */
[----:B------:R-:W-:Y:S02]  /*15c0*/  IMAD.MOV.U32 R22, RZ, RZ, R25 ;  /* 0x000000ffff167224 */ /* 0x000fe400078e0019 */
[----:B------:R-:W-:-:S07]  /*15d0*/  IMAD.MOV.U32 R59, RZ, RZ, R58 ;  /* 0x000000ffff3b7224 */ /* 0x000fce00078e003a */
.L_x_61249:
[----:B------:R-:W-:Y:S05]  /*15e0*/  BSYNC B2 ;  /* 0x0000000000027941 */ /* 0x000fea0003800000 */
.L_x_61247:
        /* <DEDUP_REMOVED lines=11> */
.L_x_61251:
[----:B------:R-:W-:Y:S01]  /*16a0*/  IMAD.MOV.U32 R23, RZ, RZ, R20 ;  /* 0x000000ffff177224 */ /* 0x000fe200078e0014 */
[----:B------:R-:W-:Y:S01]  /*16b0*/  MOV R58, R57 ;  /* 0x00000039003a7202 */ /* 0x000fe20000000f00 */
[----:B------:R-:W-:Y:S02]  /*16c0*/  IMAD.MOV.U32 R25, RZ, RZ, R22 ;  /* 0x000000ffff197224 */ /* 0x000fe400078e0016 */
[----:B------:R-:W-:-:S07]  /*16d0*/  IMAD.MOV.U32 R4, RZ, RZ, R3 ;  /* 0x000000ffff047224 */ /* 0x000fce00078e0003 */
.L_x_61252:
[----:B------:R-:W-:Y:S05]  /*16e0*/  BSYNC B2 ;  /* 0x0000000000027941 */ /* 0x000fea0003800000 */
.L_x_61250:
        /* <DEDUP_REMOVED lines=9> */
.L_x_61254:
[----:B------:R-:W-:Y:S02]  /*1780*/  IMAD.MOV.U32 R57, RZ, RZ, R56 ;  /* 0x000000ffff397224 */ /* 0x000fe400078e0038 */
[----:B------:R-:W-:Y:S01]  /*1790*/  IMAD.MOV.U32 R3, RZ, RZ, R2 ;  /* 0x000000ffff037224 */ /* 0x000fe200078e0002 */
[----:B------:R-:W-:Y:S01]  /*17a0*/  MOV R2, R25 ;  /* 0x0000001900027202 */ /* 0x000fe20000000f00 */
[----:B------:R-:W-:-:S07]  /*17b0*/  IMAD.MOV.U32 R56, RZ, RZ, R23 ;  /* 0x000000ffff387224 */ /* 0x000fce00078e0017 */
.L_x_61255:
[----:B------:R-:W-:Y:S05]  /*17c0*/  BSYNC B2 ;  /* 0x0000000000027941 */ /* 0x000fea0003800000 */
.L_x_61253:
[----:B------:R-:W-:-:S05]  /*17d0*/  VIADD R0, R0, 0x80 ;  /* 0x0000008000007836 */ /* 0x000fca0000000000 */
[----:B------:R-:W-:-:S13]  /*17e0*/  ISETP.GE.AND P0, PT, R0, R21, PT ;  /* 0x000000150000720c */ /* 0x000fda0003f06270 */
[----:B------:R-:W-:Y:S05]  /*17f0*/  @!P0 BRA `(.L_x_61256) ;  /* 0xffffffec00ec8947 */ /* 0x000fea000383ffff */
.L_x_61207:
[----:B------:R-:W-:Y:S05]  /*1800*/  BSYNC B1 ;  /* 0x0000000000017941 */ /* 0x000fea0003800000 */
.L_x_61206:
[----:B------:R-:W-:Y:S05]  /*1810*/  BRA `(.L_x_61257) ;  /* 0x0000002400c87947 */ /* 0x000fea0003800000 */
.L_x_61205:
[----:B------:R-:W-:Y:S01]  /*1820*/  ISETP.GE.AND P0, PT, R0, R21, PT ;  /* 0x000000150000720c */ /* 0x000fe20003f06270 */
[----:B------:R-:W-:Y:S01]  /*1830*/  ULDC.64 UR8, c[0x0][0x210] ;  /* 0x0000840000087ab9 */ /* 0x000fe20000000a00 */
[----:B------:R-:W-:Y:S01]  /*1840*/  ULDC.64 UR10, c[0x0][0x210] ;  /* 0x00008400000a7ab9 */ /* 0x000fe20000000a00 */
[----:B------:R-:W-:Y:S01]  /*1850*/  IMAD.MOV.U32 R17, RZ, RZ, -0x1 ;  /* 0xffffffffff117424 */ /* 0x000fe200078e00ff */
[----:B------:R-:W-:Y:S01]  /*1860*/  MOV R12, 0xffffffff ;  /* 0xffffffff000c7802 */ /* 0x000fe20000000f00 */
[----:B------:R-:W-:Y:S01]  /*1870*/  IMAD.MOV.U32 R16, RZ, RZ, -0x1 ;  /* 0xffffffffff107424 */ /* 0x000fe200078e00ff */
        /* <DEDUP_REMOVED lines=54> */
.L_x_61308:
[----:B------:R-:W-:Y:S01]  /*1be0*/  IADD3 R20, P0, R74, R0, RZ ;  /* 0x000000004a147210 */ /* 0x000fe20007f1e0ff */
[----:B------:R-:W-:-:S03]  /*1bf0*/  IMAD.WIDE R26, R0, 0x4, R22 ;  /* 0x00000004001a7825 */ /* 0x000fc600078e0216 */
[----:B------:R-:W-:Y:S02]  /*1c00*/  LEA.HI.X.SX32 R29, R0, R25, 0x1, P0 ;  /* 0x00000019001d7211 */ /* 0x000fe400000f0eff */
[C---:B------:R-:W-:Y:S01]  /*1c10*/  LEA R28, P0, R20.reuse, UR8, 0x2 ;  /* 0x00000008141c7c11 */ /* 0x040fe2000f8010ff */
[----:B------:R-:W2:Y:S03]  /*1c20*/  LDG.E.CONSTANT R27, desc[UR6][R26.64] ;  /* 0x000000061a1b7981 */ /* 0x000ea6000c1e9900 */
        /* <DEDUP_REMOVED lines=19> */
.L_x_61261:
[----:B------:R-:W-:Y:S02]  /*1d60*/  IMAD.MOV.U32 R71, RZ, RZ, R33 ;  /* 0x000000ffff477224 */ /* 0x000fe400078e0021 */
[----:B------:R-:W-:-:S07]  /*1d70*/  IMAD.MOV.U32 R17, RZ, RZ, R0 ;  /* 0x000000ffff117224 */ /* 0x000fce00078e0000 */
.L_x_61262:
[----:B------:R-:W-:Y:S05]  /*1d80*/  BSYNC B2 ;  /* 0x0000000000027941 */ /* 0x000fea0003800000 */
.L_x_61260:
        /* <DEDUP_REMOVED lines=9> */
.L_x_61264:
[----:B------:R-:W-:Y:S01]  /*1e20*/  MOV R20, R71 ;  /* 0x0000004700147202 */ /* 0x000fe20000000f00 */
[----:B------:R-:W-:Y:S02]  /*1e30*/  IMAD.MOV.U32 R24, RZ, RZ, R17 ;  /* 0x000000ffff187224 */ /* 0x000fe400078e0011 */
[----:B------:R-:W-:Y:S02]  /*1e40*/  IMAD.MOV.U32 R71, RZ, RZ, R70 ;  /* 0x000000ffff477224 */ /* 0x000fe400078e0046 */
[----:B------:R-:W-:-:S07]  /*1e50*/  IMAD.MOV.U32 R17, RZ, RZ, R16 ;  /* 0x000000ffff117224 */ /* 0x000fce00078e0010 */
.L_x_61265:
[----:B------:R-:W-:Y:S05]  /*1e60*/  BSYNC B2 ;  /* 0x0000000000027941 */ /* 0x000fea0003800000 */
.L_x_61263:
        /* <DEDUP_REMOVED lines=11> */
.L_x_61267:
[----:B------:R-:W-:Y:S02]  /*1f20*/  IMAD.MOV.U32 R27, RZ, RZ, R20 ;  /* 0x000000ffff1b7224 */ /* 0x000fe400078e0014 */
[----:B------:R-:W-:Y:S02]  /*1f30*/  IMAD.MOV.U32 R29, RZ, RZ, R24 ;  /* 0x000000ffff1d7224 */ /* 0x000fe400078e0018 */
[----:B------:R-:W-:Y:S02]  /*1f40*/  IMAD.MOV.U32 R70, RZ, RZ, R69 ;  /* 0x000000ffff467224 */ /* 0x000fe400078e0045 */
[----:B------:R-:W-:-:S07]  /*1f50*/  IMAD.MOV.U32 R16, RZ, RZ, R15 ;  /* 0x000000ffff107224 */ /* 0x000fce00078e000f */
.L_x_61268:
[----:B------:R-:W-:Y:S05]  /*1f60*/  BSYNC B2 ;  /* 0x0000000000027941 */ /* 0x000fea0003800000 */
.L_x_61266:
        /* <DEDUP_REMOVED lines=11> */
.L_x_61270:
[----:B------:R-:W-:Y:S02]  /*2020*/  IMAD.MOV.U32 R20, RZ, RZ, R27 ;  /* 0x000000ffff147224 */ /* 0x000fe400078e001b */
[----:B------:R-:W-:Y:S02]  /*2030*/  IMAD.MOV.U32 R24, RZ, RZ, R29 ;  /* 0x000000ffff187224 */ /* 0x000fe400078e001d */
[----:B------:R-:W-:Y:S02]  /*2040*/  IMAD.MOV.U32 R69, RZ, RZ, R68 ;  /* 0x000000ffff457224 */ /* 0x000fe400078e0044 */
[----:B------:R-:W-:-:S07]  /*2050*/  IMAD.MOV.U32 R15, RZ, RZ, R14 ;  /* 0x000000ffff0f7224 */ /* 0x000fce00078e000e */
.L_x_61271:
[----:B------:R-:W-:Y:S05]  /*2060*/  BSYNC B2 ;  /* 0x0000000000027941 */ /* 0x000fea0003800000 */
.L_x_61269:
        /* <DEDUP_REMOVED lines=11> */
.L_x_61273:
[----:B------:R-:W-:Y:S02]  /*2120*/  IMAD.MOV.U32 R27, RZ, RZ, R20 ;  /* 0x000000ffff1b7224 */ /* 0x000fe400078e0014 */
[----:B------:R-:W-:Y:S02]  /*2130*/  IMAD.MOV.U32 R29, RZ, RZ, R24 ;  /* 0x000000ffff1d7224 */ /* 0x000fe400078e0018 */
[----:B------:R-:W-:Y:S02]  /*2140*/  IMAD.MOV.U32 R68, RZ, RZ, R67 ;  /* 0x000000ffff447224 */ /* 0x000fe400078e0043 */
[----:B------:R-:W-:-:S07]  /*2150*/  IMAD.MOV.U32 R14, RZ, RZ, R13 ;  /* 0x000000ffff0e7224 */ /* 0x000fce00078e000d */
.L_x_61274:
[----:B------:R-:W-:Y:S05]  /*2160*/  BSYNC B2 ;  /* 0x0000000000027941 */ /* 0x000fea0003800000 */
.L_x_61272:
        /* <DEDUP_REMOVED lines=11> */
.L_x_61276:
[----:B------:R-:W-:Y:S01]  /*2220*/  IMAD.MOV.U32 R20, RZ, RZ, R27 ;  /* 0x000000ffff147224 */ /* 0x000fe200078e001b */
[----:B------:R-:W-:Y:S01]  /*2230*/  MOV R13, R12 ;  /* 0x0000000c000d7202 */ /* 0x000fe20000000f00 */
[----:B------:R-:W-:Y:S02]  /*2240*/  IMAD.MOV.U32 R24, RZ, RZ, R29 ;  /* 0x000000ffff187224 */ /* 0x000fe400078e001d */
[----:B------:R-:W-:-:S07]  /*2250*/  IMAD.MOV.U32 R67, RZ, RZ, R66 ;  /* 0x000000ffff437224 */ /* 0x000fce00078e0042 */
.L_x_61277:
[----:B------:R-:W-:Y:S05]  /*2260*/  BSYNC B2 ;  /* 0x0000000000027941 */ /* 0x000fea0003800000 */
.L_x_61275:
        /* <DEDUP_REMOVED lines=11> */
.L_x_61279:
[----:B------:R-:W-:Y:S01]  /*2320*/  IMAD.MOV.U32 R27, RZ, RZ, R20 ;  /* 0x000000ffff1b7224 */ /* 0x000fe200078e0014 */
[----:B------:R-:W-:Y:S01]  /*2330*/  MOV R66, R65 ;  /* 0x0000004100427202 */ /* 0x000fe20000000f00 */
[----:B------:R-:W-:Y:S02]  /*2340*/  IMAD.MOV.U32 R29, RZ, RZ, R24 ;  /* 0x000000ffff1d7224 */ /* 0x000fe400078e0018 */
[----:B------:R-:W-:-:S07]  /*2350*/  IMAD.MOV.U32 R12, RZ, RZ, R11 ;  /* 0x000000ffff0c7224 */ /* 0x000fce00078e000b */
.L_x_61280:
[----:B------:R-:W-:Y:S05]  /*2360*/  BSYNC B2 ;  /* 0x0000000000027941 */ /* 0x000fea0003800000 */
.L_x_61278:
        /* <DEDUP_REMOVED lines=11> */
.L_x_61282:
[----:B------:R-:W-:Y:S01]  /*2420*/  IMAD.MOV.U32 R20, RZ, RZ, R27 ;  /* 0x000000ffff147224 */ /* 0x000fe200078e001b */
[----:B------:R-:W-:Y:S01]  /*2430*/  MOV R24, R29 ;  /* 0x0000001d00187202 */ /* 0x000fe20000000f00 */
[----:B------:R-:W-:Y:S02]  /*2440*/  IMAD.MOV.U32 R65, RZ, RZ, R64 ;  /* 0x000000ffff417224 */ /* 0x000fe400078e0040 */
[----:B------:R-:W-:-:S07]  /*2450*/  IMAD.MOV.U32 R11, RZ, RZ, R10 ;  /* 0x000000ffff0b7224 */ /* 0x000fce00078e000a */
.L_x_61283:
[----:B------:R-:W-:Y:S05]  /*2460*/  BSYNC B2 ;  /* 0x0000000000027941 */ /* 0x000fea0003800000 */
.L_x_61281:
        /* <DEDUP_REMOVED lines=11> */
.L_x_61285:
[----:B------:R-:W-:Y:S01]  /*2520*/  MOV R27, R20 ;  /* 0x00000014001b7202 */ /* 0x000fe20000000f00 */
[----:B------:R-:W-:Y:S02]  /*2530*/  IMAD.MOV.U32 R29, RZ, RZ, R24 ;  /* 0x000000ffff1d7224 */ /* 0x000fe400078e0018 */
[----:B------:R-:W-:Y:S02]  /*2540*/  IMAD.MOV.U32 R64, RZ, RZ, R63 ;  /* 0x000000ffff407224 */ /* 0x000fe400078e003f */
[----:B------:R-:W-:-:S07]  /*2550*/  IMAD.MOV.U32 R10, RZ, RZ, R9 ;  /* 0x000000ffff0a7224 */ /* 0x000fce00078e0009 */
.L_x_61286:
[----:B------:R-:W-:Y:S05]  /*2560*/  BSYNC B2 ;  /* 0x0000000000027941 */ /* 0x000fea0003800000 */
.L_x_61284:
        /* <DEDUP_REMOVED lines=11> */
.L_x_61288:
[----:B------:R-:W-:Y:S02]  /*2620*/  IMAD.MOV.U32 R20, RZ, RZ, R27 ;  /* 0x000000ffff147224 */ /* 0x000fe400078e001b */
[----:B------:R-:W-:Y:S02]  /*2630*/  IMAD.MOV.U32 R24, RZ, RZ, R29 ;  /* 0x000000ffff187224 */ /* 0x000fe400078e001d */
[----:B------:R-:W-:Y:S02]  /*2640*/  IMAD.MOV.U32 R63, RZ, RZ, R62 ;  /* 0x000000ffff3f7224 */ /* 0x000fe400078e003e */
[----:B------:R-:W-:-:S07]  /*2650*/  IMAD.MOV.U32 R9, RZ, RZ, R8 ;  /* 0x000000ffff097224 */ /* 0x000fce00078e0008 */
.L_x_61289:
[----:B------:R-:W-:Y:S05]  /*2660*/  BSYNC B2 ;  /* 0x0000000000027941 */ /* 0x000fea0003800000 */
.L_x_61287:
        /* <DEDUP_REMOVED lines=11> */
.L_x_61291:
[----:B------:R-:W-:Y:S02]  /*2720*/  IMAD.MOV.U32 R27, RZ, RZ, R20 ;  /* 0x000000ffff1b7224 */ /* 0x000fe400078e0014 */
[----:B------:R-:W-:Y:S02]  /*2730*/  IMAD.MOV.U32 R29, RZ, RZ, R24 ;  /* 0x000000ffff1d7224 */ /* 0x000fe400078e0018 */
[----:B------:R-:W-:Y:S02]  /*2740*/  IMAD.MOV.U32 R62, RZ, RZ, R61 ;  /* 0x000000ffff3e7224 */ /* 0x000fe400078e003d */
[----:B------:R-:W-:-:S07]  /*2750*/  IMAD.MOV.U32 R8, RZ, RZ, R7 ;  /* 0x000000ffff087224 */ /* 0x000fce00078e0007 */
.L_x_61292:
[----:B------:R-:W-:Y:S05]  /*2760*/  BSYNC B2 ;  /* 0x0000000000027941 */ /* 0x000fea0003800000 */
.L_x_61290:
        /* <DEDUP_REMOVED lines=11> */
.L_x_61294:
[----:B------:R-:W-:Y:S02]  /*2820*/  IMAD.MOV.U32 R20, RZ, RZ, R27 ;  /* 0x000000ffff147224 */ /* 0x000fe400078e001b */
[----:B------:R-:W-:Y:S02]  /*2830*/  IMAD.MOV.U32 R24, RZ, RZ, R29 ;  /* 0x000000ffff187224 */ /* 0x000fe400078e001d */
[----:B------:R-:W-:Y:S02]  /*2840*/  IMAD.MOV.U32 R61, RZ, RZ, R60 ;  /* 0x000000ffff3d7224 */ /* 0x000fe400078e003c */
[----:B------:R-:W-:-:S07]  /*2850*/  IMAD.MOV.U32 R7, RZ, RZ, R6 ;  /* 0x000000ffff077224 */ /* 0x000fce00078e0006 */
.L_x_61295:
[----:B------:R-:W-:Y:S05]  /*2860*/  BSYNC B2 ;  /* 0x0000000000027941 */ /* 0x000fea0003800000 */
.L_x_61293:
        /* <DEDUP_REMOVED lines=11> */
.L_x_61297:
[----:B------:R-:W-:Y:S01]  /*2920*/  IMAD.MOV.U32 R27, RZ, RZ, R20 ;  /* 0x000000ffff1b7224 */ /* 0x000fe200078e0014 */
[----:B------:R-:W-:Y:S01]  /*2930*/  MOV R6, R5 ;  /* 0x0000000500067202 */ /* 0x000fe20000000f00 */
[----:B------:R-:W-:Y:S02]  /*2940*/  IMAD.MOV.U32 R29, RZ, RZ, R24 ;  /* 0x000000ffff1d7224 */ /* 0x000fe400078e0018 */
[----:B------:R-:W-:-:S07]  /*2950*/  IMAD.MOV.U32 R60, RZ, RZ, R59 ;  /* 0x000000ffff3c7224 */ /* 0x000fce00078e003b */
.L_x_61298:
[----:B------:R-:W-:Y:S05]  /*2960*/  BSYNC B2 ;  /* 0x0000000000027941 */ /* 0x000fea0003800000 */
.L_x_61296:
        /* <DEDUP_REMOVED lines=11> */
.L_x_61300:
[----:B------:R-:W-:Y:S01]  /*2a20*/  IMAD.MOV.U32 R20, RZ, RZ, R27 ;  /* 0x000000ffff147224 */ /* 0x000fe200078e001b */
[----:B------:R-:W-:Y:S01]  /*2a30*/  MOV R59, R58 ;  /* 0x0000003a003b7202 */ /* 0x000fe20000000f00 */
[----:B------:R-:W-:Y:S02]  /*2a40*/  IMAD.MOV.U32 R24, RZ, RZ, R29 ;  /* 0x000000ffff187224 */ /* 0x000fe400078e001d */
[----:B------:R-:W-:-:S07]  /*2a50*/  IMAD.MOV.U32 R5, RZ, RZ, R4 ;  /* 0x000000ffff057224 */ /* 0x000fce00078e0004 */
.L_x_61301:
[----:B------:R-:W-:Y:S05]  /*2a60*/  BSYNC B2 ;  /* 0x0000000000027941 */ /* 0x000fea0003800000 */
.L_x_61299:
        /* <DEDUP_REMOVED lines=11> */
.L_x_61303:
[----:B------:R-:W-:Y:S01]  /*2b20*/  IMAD.MOV.U32 R27, RZ, RZ, R20 ;  /* 0x000000ffff1b7224 */ /* 0x000fe200078e0014 */
[----:B------:R-:W-:Y:S01]  /*2b30*/  MOV R29, R24 ;  /* 0x00000018001d7202 */ /* 0x000fe20000000f00 */
[----:B------:R-:W-:Y:S02]  /*2b40*/  IMAD.MOV.U32 R58, RZ, RZ, R57 ;  /* 0x000000ffff3a7224 */ /* 0x000fe400078e0039 */
[----:B------:R-:W-:-:S07]  /*2b50*/  IMAD.MOV.U32 R4, RZ, RZ, R3 ;  /* 0x000000ffff047224 */ /* 0x000fce00078e0003 */
.L_x_61304:
[----:B------:R-:W-:Y:S05]  /*2b60*/  BSYNC B2 ;  /* 0x0000000000027941 */ /* 0x000fea0003800000 */
.L_x_61302:
        /* <DEDUP_REMOVED lines=9> */
.L_x_61306:
[----:B------:R-:W-:Y:S01]  /*2c00*/  IMAD.MOV.U32 R57, RZ, RZ, R56 ;  /* 0x000000ffff397224 */ /* 0x000fe200078e0038 */
[----:B------:R-:W-:Y:S01]  /*2c10*/  MOV R56, R27 ;  /* 0x0000001b00387202 */ /* 0x000fe20000000f00 */
[----:B------:R-:W-:Y:S02]  /*2c20*/  IMAD.MOV.U32 R3, RZ, RZ, R2 ;  /* 0x000000ffff037224 */ /* 0x000fe400078e0002 */
[----:B------:R-:W-:-:S07]  /*2c30*/  IMAD.MOV.U32 R2, RZ, RZ, R29 ;  /* 0x000000ffff027224 */ /* 0x000fce00078e001d */
.L_x_61307:
[----:B------:R-:W-:Y:S05]  /*2c40*/  BSYNC B2 ;  /* 0x0000000000027941 */ /* 0x000fea0003800000 */
.L_x_61305:
[----:B------:R-:W-:-:S05]  /*2c50*/  VIADD R0, R0, 0x80 ;  /* 0x0000008000007836 */ /* 0x000fca0000000000 */
[----:B------:R-:W-:-:S13]  /*2c60*/  ISETP.GE.AND P0, PT, R0, R21, PT ;  /* 0x000000150000720c */ /* 0x000fda0003f06270 */
[----:B------:R-:W-:Y:S05]  /*2c70*/  @!P0 BRA `(.L_x_61308) ;  /* 0xffffffec00d88947 */ /* 0x000fea000383ffff */
[----:B------:R-:W-:Y:S05]  /*2c80*/  BSYNC B1 ;  /* 0x0000000000017941 */ /* 0x000fea0003800000 */
.L_x_61259:
[----:B------:R-:W-:Y:S05]  /*2c90*/  BRA `(.L_x_61257) ;  /* 0x0000001000a87947 */ /* 0x000fea0003800000 */
.L_x_61258:
        /* <DEDUP_REMOVED lines=34> */
.L_x_61357:
        /* <DEDUP_REMOVED lines=22> */
.L_x_61310:
[----:B------:R-:W-:Y:S02]  /*3020*/  IMAD.MOV.U32 R71, RZ, RZ, R29 ;  /* 0x000000ffff477224 */ /* 0x000fe400078e001d */
[----:B------:R-:W-:-:S07]  /*3030*/  IMAD.MOV.U32 R17, RZ, RZ, R0 ;  /* 0x000000ffff117224 */ /* 0x000fce00078e0000 */
.L_x_61311:
[----:B------:R-:W-:Y:S05]  /*3040*/  BSYNC B1 ;  /* 0x0000000000017941 */ /* 0x000fea0003800000 */
.L_x_61309:
        /* <DEDUP_REMOVED lines=9> */
.L_x_61313:
[----:B------:R-:W-:Y:S01]  /*30e0*/  IMAD.MOV.U32 R20, RZ, RZ, R71 ;  /* 0x000000ffff147224 */ /* 0x000fe200078e0047 */
[----:B------:R-:W-:Y:S01]  /*30f0*/  MOV R22, R17 ;  /* 0x0000001100167202 */ /* 0x000fe20000000f00 */
[----:B------:R-:W-:Y:S02]  /*3100*/  IMAD.MOV.U32 R71, RZ, RZ, R70 ;  /* 0x000000ffff477224 */ /* 0x000fe400078e0046 */
[----:B------:R-:W-:-:S07]  /*3110*/  IMAD.MOV.U32 R17, RZ, RZ, R16 ;  /* 0x000000ffff117224 */ /* 0x000fce00078e0010 */
.L_x_61314:
[----:B------:R-:W-:Y:S05]  /*3120*/  BSYNC B1 ;  /* 0x0000000000017941 */ /* 0x000fea0003800000 */
.L_x_61312:
        /* <DEDUP_REMOVED lines=11> */
.L_x_61316:
[----:B------:R-:W-:Y:S01]  /*31e0*/  MOV R23, R20 ;  /* 0x0000001400177202 */ /* 0x000fe20000000f00 */
[----:B------:R-:W-:Y:S02]  /*31f0*/  IMAD.MOV.U32 R27, RZ, RZ, R22 ;  /* 0x000000ffff1b7224 */ /* 0x000fe400078e0016 */
[----:B------:R-:W-:Y:S02]  /*3200*/  IMAD.MOV.U32 R70, RZ, RZ, R69 ;  /* 0x000000ffff467224 */ /* 0x000fe400078e0045 */
[----:B------:R-:W-:-:S07]  /*3210*/  IMAD.MOV.U32 R16, RZ, RZ, R15 ;  /* 0x000000ffff107224 */ /* 0x000fce00078e000f */
.L_x_61317:
[----:B------:R-:W-:Y:S05]  /*3220*/  BSYNC B1 ;  /* 0x0000000000017941 */ /* 0x000fea0003800000 */
.L_x_61315:
        /* <DEDUP_REMOVED lines=11> */
.L_x_61319:
[----:B------:R-:W-:Y:S02]  /*32e0*/  IMAD.MOV.U32 R20, RZ, RZ, R23 ;  /* 0x000000ffff147224 */ /* 0x000fe400078e0017 */
[----:B------:R-:W-:Y:S02]  /*32f0*/  IMAD.MOV.U32 R22, RZ, RZ, R27 ;  /* 0x000000ffff167224 */ /* 0x000fe400078e001b */
[----:B------:R-:W-:Y:S02]  /*3300*/  IMAD.MOV.U32 R69, RZ, RZ, R68 ;  /* 0x000000ffff457224 */ /* 0x000fe400078e0044 */
[----:B------:R-:W-:-:S07]  /*3310*/  IMAD.MOV.U32 R15, RZ, RZ, R14 ;  /* 0x000000ffff0f7224 */ /* 0x000fce00078e000e */
.L_x_61320:
[----:B------:R-:W-:Y:S05]  /*3320*/  BSYNC B1 ;  /* 0x0000000000017941 */ /* 0x000fea0003800000 */
.L_x_61318:
        /* <DEDUP_REMOVED lines=11> */
.L_x_61322:
[----:B------:R-:W-:Y:S02]  /*33e0*/  IMAD.MOV.U32 R23, RZ, RZ, R20 ;  /* 0x000000ffff177224 */ /* 0x000fe400078e0014 */
[----:B------:R-:W-:Y:S02]  /*33f0*/  IMAD.MOV.U32 R27, RZ, RZ, R22 ;  /* 0x000000ffff1b7224 */ /* 0x000fe400078e0016 */
[----:B------:R-:W-:Y:S02]  /*3400*/  IMAD.MOV.U32 R68, RZ, RZ, R67 ;  /* 0x000000ffff447224 */ /* 0x000fe400078e0043 */
[----:B------:R-:W-:-:S07]  /*3410*/  IMAD.MOV.U32 R14, RZ, RZ, R13 ;  /* 0x000000ffff0e7224 */ /* 0x000fce00078e000d */
.L_x_61323:
[----:B------:R-:W-:Y:S05]  /*3420*/  BSYNC B1 ;  /* 0x0000000000017941 */ /* 0x000fea0003800000 */
.L_x_61321:
        /* <DEDUP_REMOVED lines=11> */
.L_x_61325:
[----:B------:R-:W-:Y:S02]  /*34e0*/  IMAD.MOV.U32 R20, RZ, RZ, R23 ;  /* 0x000000ffff147224 */ /* 0x000fe400078e0017 */
[----:B------:R-:W-:Y:S02]  /*34f0*/  IMAD.MOV.U32 R22, RZ, RZ, R27 ;  /* 0x000000ffff167224 */ /* 0x000fe400078e001b */
[----:B------:R-:W-:Y:S02]  /*3500*/  IMAD.MOV.U32 R67, RZ, RZ, R66 ;  /* 0x000000ffff437224 */ /* 0x000fe400078e0042 */
[----:B------:R-:W-:-:S07]  /*3510*/  IMAD.MOV.U32 R13, RZ, RZ, R12 ;  /* 0x000000ffff0d7224 */ /* 0x000fce00078e000c */
.L_x_61326:
[----:B------:R-:W-:Y:S05]  /*3520*/  BSYNC B1 ;  /* 0x0000000000017941 */ /* 0x000fea0003800000 */
.L_x_61324:
        /* <DEDUP_REMOVED lines=11> */
.L_x_61328:
[----:B------:R-:W-:Y:S01]  /*35e0*/  IMAD.MOV.U32 R23, RZ, RZ, R20 ;  /* 0x000000ffff177224 */ /* 0x000fe200078e0014 */
[----:B------:R-:W-:Y:S01]  /*35f0*/  MOV R12, R11 ;  /* 0x0000000b000c7202 */ /* 0x000fe20000000f00 */
[----:B------:R-:W-:Y:S02]  /*3600*/  IMAD.MOV.U32 R27, RZ, RZ, R22 ;  /* 0x000000ffff1b7224 */ /* 0x000fe400078e0016 */
[----:B------:R-:W-:-:S07]  /*3610*/  IMAD.MOV.U32 R66, RZ, RZ, R65 ;  /* 0x000000ffff427224 */ /* 0x000fce00078e0041 */
.L_x_61329:
[----:B------:R-:W-:Y:S05]  /*3620*/  BSYNC B1 ;  /* 0x0000000000017941 */ /* 0x000fea0003800000 */
.L_x_61327:
        /* <DEDUP_REMOVED lines=11> */
.L_x_61331:
[----:B------:R-:W-:Y:S01]  /*36e0*/  IMAD.MOV.U32 R20, RZ, RZ, R23 ;  /* 0x000000ffff147224 */ /* 0x000fe200078e0017 */
[----:B------:R-:W-:Y:S01]  /*36f0*/  MOV R65, R64 ;  /* 0x0000004000417202 */ /* 0x000fe20000000f00 */
[----:B------:R-:W-:Y:S02]  /*3700*/  IMAD.MOV.U32 R22, RZ, RZ, R27 ;  /* 0x000000ffff167224 */ /* 0x000fe400078e001b */
[----:B------:R-:W-:-:S07]  /*3710*/  IMAD.MOV.U32 R11, RZ, RZ, R10 ;  /* 0x000000ffff0b7224 */ /* 0x000fce00078e000a */
.L_x_61332:
[----:B------:R-:W-:Y:S05]  /*3720*/  BSYNC B1 ;  /* 0x0000000000017941 */ /* 0x000fea0003800000 */
.L_x_61330:
        /* <DEDUP_REMOVED lines=11> */
.L_x_61334:
[----:B------:R-:W-:Y:S01]  /*37e0*/  IMAD.MOV.U32 R23, RZ, RZ, R20 ;  /* 0x000000ffff177224 */ /* 0x000fe200078e0014 */
[----:B------:R-:W-:Y:S01]  /*37f0*/  MOV R27, R22 ;  /* 0x00000016001b7202 */ /* 0x000fe20000000f00 */
[----:B------:R-:W-:Y:S02]  /*3800*/  IMAD.MOV.U32 R64, RZ, RZ, R63 ;  /* 0x000000ffff407224 */ /* 0x000fe400078e003f */
[----:B------:R-:W-:-:S07]  /*3810*/  IMAD.MOV.U32 R10, RZ, RZ, R9 ;  /* 0x000000ffff0a7224 */ /* 0x000fce00078e0009 */
.L_x_61335:
[----:B------:R-:W-:Y:S05]  /*3820*/  BSYNC B1 ;  /* 0x0000000000017941 */ /* 0x000fea0003800000 */
.L_x_61333:
        /* <DEDUP_REMOVED lines=11> */
.L_x_61337:
[----:B------:R-:W-:Y:S01]  /*38e0*/  MOV R20, R23 ;  /* 0x0000001700147202 */ /* 0x000fe20000000f00 */
[----:B------:R-:W-:Y:S02]  /*38f0*/  IMAD.MOV.U32 R22, RZ, RZ, R27 ;  /* 0x000000ffff167224 */ /* 0x000fe400078e001b */
[----:B------:R-:W-:Y:S02]  /*3900*/  IMAD.MOV.U32 R63, RZ, RZ, R62 ;  /* 0x000000ffff3f7224 */ /* 0x000fe400078e003e */
[----:B------:R-:W-:-:S07]  /*3910*/  IMAD.MOV.U32 R9, RZ, RZ, R8 ;  /* 0x000000ffff097224 */ /* 0x000fce00078e0008 */
.L_x_61338:
[----:B------:R-:W-:Y:S05]  /*3920*/  BSYNC B1 ;  /* 0x0000000000017941 */ /* 0x000fea0003800000 */
.L_x_61336:
        /* <DEDUP_REMOVED lines=11> */
.L_x_61340:
[----:B------:R-:W-:Y:S02]  /*39e0*/  IMAD.MOV.U32 R23, RZ, RZ, R20 ;  /* 0x000000ffff177224 */ /* 0x000fe400078e0014 */
[----:B------:R-:W-:Y:S02]  /*39f0*/  IMAD.MOV.U32 R27, RZ, RZ, R22 ;  /* 0x000000ffff1b7224 */ /* 0x000fe400078e0016 */
[----:B------:R-:W-:Y:S02]  /*3a00*/  IMAD.MOV.U32 R62, RZ, RZ, R61 ;  /* 0x000000ffff3e7224 */ /* 0x000fe400078e003d */
[----:B------:R-:W-:-:S07]  /*3a10*/  IMAD.MOV.U32 R8, RZ, RZ, R7 ;  /* 0x000000ffff087224 */ /* 0x000fce00078e0007 */
.L_x_61341:
[----:B------:R-:W-:Y:S05]  /*3a20*/  BSYNC B1 ;  /* 0x0000000000017941 */ /* 0x000fea0003800000 */
.L_x_61339:
        /* <DEDUP_REMOVED lines=11> */
.L_x_61343:
[----:B------:R-:W-:Y:S02]  /*3ae0*/  IMAD.MOV.U32 R20, RZ, RZ, R23 ;  /* 0x000000ffff147224 */ /* 0x000fe400078e0017 */
[----:B------:R-:W-:Y:S02]  /*3af0*/  IMAD.MOV.U32 R22, RZ, RZ, R27 ;  /* 0x000000ffff167224 */ /* 0x000fe400078e001b */
[----:B------:R-:W-:Y:S02]  /*3b00*/  IMAD.MOV.U32 R61, RZ, RZ, R60 ;  /* 0x000000ffff3d7224 */ /* 0x000fe400078e003c */
[----:B------:R-:W-:-:S07]  /*3b10*/  IMAD.MOV.U32 R7, RZ, RZ, R6 ;  /* 0x000000ffff077224 */ /* 0x000fce00078e0006 */
.L_x_61344:
[----:B------:R-:W-:Y:S05]  /*3b20*/  BSYNC B1 ;  /* 0x0000000000017941 */ /* 0x000fea0003800000 */
.L_x_61342:
        /* <DEDUP_REMOVED lines=11> */
.L_x_61346:
[----:B------:R-:W-:Y:S02]  /*3be0*/  IMAD.MOV.U32 R23, RZ, RZ, R20 ;  /* 0x000000ffff177224 */ /* 0x000fe400078e0014 */
[----:B------:R-:W-:Y:S02]  /*3bf0*/  IMAD.MOV.U32 R27, RZ, RZ, R22 ;  /* 0x000000ffff1b7224 */ /* 0x000fe400078e0016 */
[----:B------:R-:W-:Y:S02]  /*3c00*/  IMAD.MOV.U32 R60, RZ, RZ, R59 ;  /* 0x000000ffff3c7224 */ /* 0x000fe400078e003b */
[----:B------:R-:W-:-:S07]  /*3c10*/  IMAD.MOV.U32 R6, RZ, RZ, R5 ;  /* 0x000000ffff067224 */ /* 0x000fce00078e0005 */
.L_x_61347:
[----:B------:R-:W-:Y:S05]  /*3c20*/  BSYNC B1 ;  /* 0x0000000000017941 */ /* 0x000fea0003800000 */
.L_x_61345:
        /* <DEDUP_REMOVED lines=11> */
.L_x_61349:
[----:B------:R-:W-:Y:S01]  /*3ce0*/  IMAD.MOV.U32 R20, RZ, RZ, R23 ;  /* 0x000000ffff147224 */ /* 0x000fe200078e0017 */
[----:B------:R-:W-:Y:S01]  /*3cf0*/  MOV R5, R4 ;  /* 0x0000000400057202 */ /* 0x000fe20000000f00 */
[----:B------:R-:W-:Y:S02]  /*3d00*/  IMAD.MOV.U32 R22, RZ, RZ, R27 ;  /* 0x000000ffff167224 */ /* 0x000fe400078e001b */
[----:B------:R-:W-:-:S07]  /*3d10*/  IMAD.MOV.U32 R59, RZ, RZ, R58 ;  /* 0x000000ffff3b7224 */ /* 0x000fce00078e003a */
.L_x_61350:
[----:B------:R-:W-:Y:S05]  /*3d20*/  BSYNC B1 ;  /* 0x0000000000017941 */ /* 0x000fea0003800000 */
.L_x_61348:
        /* <DEDUP_REMOVED lines=11> */
.L_x_61352:
[----:B------:R-:W-:Y:S01]  /*3de0*/  IMAD.MOV.U32 R23, RZ, RZ, R20 ;  /* 0x000000ffff177224 */ /* 0x000fe200078e0014 */
[----:B------:R-:W-:Y:S01]  /*3df0*/  MOV R58, R57 ;  /* 0x00000039003a7202 */ /* 0x000fe20000000f00 */
[----:B------:R-:W-:Y:S02]  /*3e00*/  IMAD.MOV.U32 R27, RZ, RZ, R22 ;  /* 0x000000ffff1b7224 */ /* 0x000fe400078e0016 */
[----:B------:R-:W-:-:S07]  /*3e10*/  IMAD.MOV.U32 R4, RZ, RZ, R3 ;  /* 0x000000ffff047224 */ /* 0x000fce00078e0003 */
.L_x_61353:
[----:B------:R-:W-:Y:S05]  /*3e20*/  BSYNC B1 ;  /* 0x0000000000017941 */ /* 0x000fea0003800000 */
.L_x_61351:
        /* <DEDUP_REMOVED lines=9> */
.L_x_61355:
[----:B------:R-:W-:Y:S02]  /*3ec0*/  IMAD.MOV.U32 R57, RZ, RZ, R56 ;  /* 0x000000ffff397224 */ /* 0x000fe400078e0038 */
[----:B------:R-:W-:Y:S01]  /*3ed0*/  IMAD.MOV.U32 R3, RZ, RZ, R2 ;  /* 0x000000ffff037224 */ /* 0x000fe200078e0002 */
[----:B------:R-:W-:Y:S01]  /*3ee0*/  MOV R2, R27 ;  /* 0x0000001b00027202 */ /* 0x000fe20000000f00 */
[----:B------:R-:W-:-:S07]  /*3ef0*/  IMAD.MOV.U32 R56, RZ, RZ, R23 ;  /* 0x000000ffff387224 */ /* 0x000fce00078e0017 */
.L_x_61356:
[----:B------:R-:W-:Y:S05]  /*3f00*/  BSYNC B1 ;  /* 0x0000000000017941 */ /* 0x000fea0003800000 */
.L_x_61354:
[----:B------:R-:W-:-:S05]  /*3f10*/  VIADD R0, R0, 0x80 ;  /* 0x0000008000007836 */ /* 0x000fca0000000000 */
[----:B------:R-:W-:-:S13]  /*3f20*/  ISETP.GE.AND P0, PT, R0, R21, PT ;  /* 0x000000150000720c */ /* 0x000fda0003f06270 */
[----:B------:R-:W-:Y:S05]  /*3f30*/  @!P0 BRA `(.L_x_61357) ;  /* 0xffffffec00e08947 */ /* 0x000fea000383ffff */
.L_x_61257:
[----:B------:R-:W-:Y:S05]  /*3f40*/  BSYNC B0 ;  /* 0x0000000000007941 */ /* 0x000fea0003800000 */
.L_x_61204:
        /* <DEDUP_REMOVED lines=46> */
[----:B------:R-:W-:-:S05]  /*4230*/  FSEL R43, R43, R18, P2 ;  /* 0x000000122b2b7208 */ /* 0x000fca0001000000 */
        /* <DEDUP_REMOVED lines=16> */
.L_x_61361:
[----:B------:R-:W-:Y:S01]  /*4340*/  IMAD.MOV.U32 R19, RZ, RZ, R17 ;  /* 0x000000ffff137224 */ /* 0x000fe200078e0011 */
[----:B------:R-:W-:Y:S01]  /*4350*/  MOV R18, R71 ;  /* 0x0000004700127202 */ /* 0x000fe20000000f00 */
[----:B------:R-:W-:Y:S02]  /*4360*/  IMAD.MOV.U32 R17, RZ, RZ, R16 ;  /* 0x000000ffff117224 */ /* 0x000fe400078e0010 */
[----:B------:R-:W-:-:S07]  /*4370*/  IMAD.MOV.U32 R71, RZ, RZ, R70 ;  /* 0x000000ffff477224 */ /* 0x000fce00078e0046 */
.L_x_61362:
[----:B------:R-:W-:Y:S05]  /*4380*/  BSYNC B1 ;  /* 0x0000000000017941 */ /* 0x000fea0003800000 */
.L_x_61360:
        /* <DEDUP_REMOVED lines=9> */
.L_x_61364:
[----:B------:R-:W-:Y:S01]  /*4420*/  IMAD.MOV.U32 R49, RZ, RZ, R19 ;  /* 0x000000ffff317224 */ /* 0x000fe200078e0013 */
[----:B------:R-:W-:Y:S01]  /*4430*/  MOV R19, R15 ;  /* 0x0000000f00137202 */ /* 0x000fe20000000f00 */
[----:B------:R-:W-:Y:S02]  /*4440*/  IMAD.MOV.U32 R47, RZ, RZ, R18 ;  /* 0x000000ffff2f7224 */ /* 0x000fe400078e0012 */
[----:B------:R-:W-:-:S07]  /*4450*/  IMAD.MOV.U32 R18, RZ, RZ, R69 ;  /* 0x000000ffff127224 */ /* 0x000fce00078e0045 */
.L_x_61365:
[----:B------:R-:W-:Y:S05]  /*4460*/  BSYNC B1 ;  /* 0x0000000000017941 */ /* 0x000fea0003800000 */
.L_x_61363:
        /* <DEDUP_REMOVED lines=9> */
.L_x_61367:
[----:B------:R-:W-:Y:S02]  /*4500*/  IMAD.MOV.U32 R70, RZ, RZ, R49 ;  /* 0x000000ffff467224 */ /* 0x000fe400078e0031 */
[----:B------:R-:W-:Y:S01]  /*4510*/  IMAD.MOV.U32 R16, RZ, RZ, R47 ;  /* 0x000000ffff107224 */ /* 0x000fe200078e002f */
[----:B------:R-:W-:Y:S01]  /*4520*/  MOV R47, R68 ;  /* 0x00000044002f7202 */ /* 0x000fe20000000f00 */
[----:B------:R-:W-:-:S07]  /*4530*/  IMAD.MOV.U32 R49, RZ, RZ, R14 ;  /* 0x000000ffff317224 */ /* 0x000fce00078e000e */
.L_x_61368:
[----:B------:R-:W-:Y:S05]  /*4540*/  BSYNC B1 ;  /* 0x0000000000017941 */ /* 0x000fea0003800000 */
.L_x_61366:
        /* <DEDUP_REMOVED lines=9> */
.L_x_61370:
[----:B------:R-:W-:Y:S02]  /*45e0*/  IMAD.MOV.U32 R51, RZ, RZ, R70 ;  /* 0x000000ffff337224 */ /* 0x000fe400078e0046 */
[----:B------:R-:W-:Y:S02]  /*45f0*/  IMAD.MOV.U32 R15, RZ, RZ, R16 ;  /* 0x000000ffff0f7224 */ /* 0x000fe400078e0010 */
[----:B------:R-:W-:Y:S02]  /*4600*/  IMAD.MOV.U32 R70, RZ, RZ, R13 ;  /* 0x000000ffff467224 */ /* 0x000fe400078e000d */
[----:B------:R-:W-:-:S07]  /*4610*/  IMAD.MOV.U32 R16, RZ, RZ, R67 ;  /* 0x000000ffff107224 */ /* 0x000fce00078e0043 */
.L_x_61371:
[----:B------:R-:W-:Y:S05]  /*4620*/  BSYNC B1 ;  /* 0x0000000000017941 */ /* 0x000fea0003800000 */
.L_x_61369:
        /* <DEDUP_REMOVED lines=9> */
.L_x_61373:
[----:B------:R-:W-:Y:S02]  /*46c0*/  IMAD.MOV.U32 R68, RZ, RZ, R51 ;  /* 0x000000ffff447224 */ /* 0x000fe400078e0033 */
[----:B------:R-:W-:Y:S02]  /*46d0*/  IMAD.MOV.U32 R14, RZ, RZ, R15 ;  /* 0x000000ffff0e7224 */ /* 0x000fe400078e000f */
[----:B------:R-:W-:Y:S02]  /*46e0*/  IMAD.MOV.U32 R51, RZ, RZ, R12 ;  /* 0x000000ffff337224 */ /* 0x000fe400078e000c */
[----:B------:R-:W-:-:S07]  /*46f0*/  IMAD.MOV.U32 R15, RZ, RZ, R66 ;  /* 0x000000ffff0f7224 */ /* 0x000fce00078e0042 */
.L_x_61374:
[----:B------:R-:W-:Y:S05]  /*4700*/  BSYNC B1 ;  /* 0x0000000000017941 */ /* 0x000fea0003800000 */
.L_x_61372:
        /* <DEDUP_REMOVED lines=9> */
.L_x_61376:
[----:B------:R-:W-:Y:S02]  /*47a0*/  IMAD.MOV.U32 R53, RZ, RZ, R68 ;  /* 0x000000ffff357224 */ /* 0x000fe400078e0044 */
[----:B------:R-:W-:Y:S02]  /*47b0*/  IMAD.MOV.U32 R13, RZ, RZ, R14 ;  /* 0x000000ffff0d7224 */ /* 0x000fe400078e000e */
[----:B------:R-:W-:Y:S02]  /*47c0*/  IMAD.MOV.U32 R68, RZ, RZ, R11 ;  /* 0x000000ffff447224 */ /* 0x000fe400078e000b */
[----:B------:R-:W-:-:S07]  /*47d0*/  IMAD.MOV.U32 R14, RZ, RZ, R65 ;  /* 0x000000ffff0e7224 */ /* 0x000fce00078e0041 */
.L_x_61377:
[----:B------:R-:W-:Y:S05]  /*47e0*/  BSYNC B1 ;  /* 0x0000000000017941 */ /* 0x000fea0003800000 */
.L_x_61375:
        /* <DEDUP_REMOVED lines=9> */
.L_x_61379:
[----:B------:R-:W-:Y:S01]  /*4880*/  MOV R66, R53 ;  /* 0x0000003500427202 */ /* 0x000fe20000000f00 */
[----:B------:R-:W-:Y:S02]  /*4890*/  IMAD.MOV.U32 R12, RZ, RZ, R13 ;  /* 0x000000ffff0c7224 */ /* 0x000fe400078e000d */
[----:B------:R-:W-:Y:S02]  /*48a0*/  IMAD.MOV.U32 R53, RZ, RZ, R10 ;  /* 0x000000ffff357224 */ /* 0x000fe400078e000a */
[----:B------:R-:W-:-:S07]  /*48b0*/  IMAD.MOV.U32 R13, RZ, RZ, R64 ;  /* 0x000000ffff0d7224 */ /* 0x000fce00078e0040 */
.L_x_61380:
[----:B------:R-:W-:Y:S05]  /*48c0*/  BSYNC B1 ;  /* 0x0000000000017941 */ /* 0x000fea0003800000 */
.L_x_61378:
        /* <DEDUP_REMOVED lines=9> */
.L_x_61382:
[----:B------:R-:W-:Y:S01]  /*4960*/  IMAD.MOV.U32 R55, RZ, RZ, R66 ;  /* 0x000000ffff377224 */ /* 0x000fe200078e0042 */
[----:B------:R-:W-:Y:S01]  /*4970*/  MOV R11, R12 ;  /* 0x0000000c000b7202 */ /* 0x000fe20000000f00 */
[----:B------:R-:W-:Y:S02]  /*4980*/  IMAD.MOV.U32 R66, RZ, RZ, R9 ;  /* 0x000000ffff427224 */ /* 0x000fe400078e0009 */
[----:B------:R-:W-:-:S07]  /*4990*/  IMAD.MOV.U32 R12, RZ, RZ, R63 ;  /* 0x000000ffff0c7224 */ /* 0x000fce00078e003f */
.L_x_61383:
[----:B------:R-:W-:Y:S05]  /*49a0*/  BSYNC B1 ;  /* 0x0000000000017941 */ /* 0x000fea0003800000 */
.L_x_61381:
        /* <DEDUP_REMOVED lines=9> */
.L_x_61385:
[----:B------:R-:W-:Y:S01]  /*4a40*/  IMAD.MOV.U32 R64, RZ, RZ, R55 ;  /* 0x000000ffff407224 */ /* 0x000fe200078e0037 */
[----:B------:R-:W-:Y:S01]  /*4a50*/  MOV R55, R8 ;  /* 0x0000000800377202 */ /* 0x000fe20000000f00 */
[----:B------:R-:W-:Y:S02]  /*4a60*/  IMAD.MOV.U32 R10, RZ, RZ, R11 ;  /* 0x000000ffff0a7224 */ /* 0x000fe400078e000b */
[----:B------:R-:W-:-:S07]  /*4a70*/  IMAD.MOV.U32 R11, RZ, RZ, R62 ;  /* 0x000000ffff0b7224 */ /* 0x000fce00078e003e */
.L_x_61386:
[----:B------:R-:W-:Y:S05]  /*4a80*/  BSYNC B1 ;  /* 0x0000000000017941 */ /* 0x000fea0003800000 */
.L_x_61384:
        /* <DEDUP_REMOVED lines=9> */
.L_x_61388:
[----:B------:R-:W-:Y:S02]  /*4b20*/  IMAD.MOV.U32 R63, RZ, RZ, R64 ;  /* 0x000000ffff3f7224 */ /* 0x000fe400078e0040 */
[----:B------:R-:W-:Y:S01]  /*4b30*/  IMAD.MOV.U32 R9, RZ, RZ, R10 ;  /* 0x000000ffff097224 */ /* 0x000fe200078e000a */
[----:B------:R-:W-:Y:S01]  /*4b40*/  MOV R10, R61 ;  /* 0x0000003d000a7202 */ /* 0x000fe20000000f00 */
[----:B------:R-:W-:-:S07]  /*4b50*/  IMAD.MOV.U32 R64, RZ, RZ, R7 ;  /* 0x000000ffff407224 */ /* 0x000fce00078e0007 */
.L_x_61389:
[----:B------:R-:W-:Y:S05]  /*4b60*/  BSYNC B1 ;  /* 0x0000000000017941 */ /* 0x000fea0003800000 */
.L_x_61387:
        /* <DEDUP_REMOVED lines=9> */
.L_x_61391:
[----:B------:R-:W-:Y:S02]  /*4c00*/  IMAD.MOV.U32 R62, RZ, RZ, R63 ;  /* 0x000000ffff3e7224 */ /* 0x000fe400078e003f */
[----:B------:R-:W-:Y:S02]  /*4c10*/  IMAD.MOV.U32 R8, RZ, RZ, R9 ;  /* 0x000000ffff087224 */ /* 0x000fe400078e0009 */
[----:B------:R-:W-:Y:S02]  /*4c20*/  IMAD.MOV.U32 R63, RZ, RZ, R6 ;  /* 0x000000ffff3f7224 */ /* 0x000fe400078e0006 */
[----:B------:R-:W-:-:S07]  /*4c30*/  IMAD.MOV.U32 R9, RZ, RZ, R60 ;  /* 0x000000ffff097224 */ /* 0x000fce00078e003c */
.L_x_61392:
[----:B------:R-:W-:Y:S05]  /*4c40*/  BSYNC B1 ;  /* 0x0000000000017941 */ /* 0x000fea0003800000 */
.L_x_61390:
        /* <DEDUP_REMOVED lines=9> */
.L_x_61394:
[----:B------:R-:W-:Y:S02]  /*4ce0*/  IMAD.MOV.U32 R61, RZ, RZ, R62 ;  /* 0x000000ffff3d7224 */ /* 0x000fe400078e003e */
[----:B------:R-:W-:Y:S02]  /*4cf0*/  IMAD.MOV.U32 R7, RZ, RZ, R8 ;  /* 0x000000ffff077224 */ /* 0x000fe400078e0008 */
[----:B------:R-:W-:Y:S02]  /*4d00*/  IMAD.MOV.U32 R62, RZ, RZ, R5 ;  /* 0x000000ffff3e7224 */ /* 0x000fe400078e0005 */
[----:B------:R-:W-:-:S07]  /*4d10*/  IMAD.MOV.U32 R8, RZ, RZ, R59 ;  /* 0x000000ffff087224 */ /* 0x000fce00078e003b */
.L_x_61395:
[----:B------:R-:W-:Y:S05]  /*4d20*/  BSYNC B1 ;  /* 0x0000000000017941 */ /* 0x000fea0003800000 */
.L_x_61393:
        /* <DEDUP_REMOVED lines=9> */
.L_x_61397:
[----:B------:R-:W-:Y:S02]  /*4dc0*/  IMAD.MOV.U32 R60, RZ, RZ, R61 ;  /* 0x000000ffff3c7224 */ /* 0x000fe400078e003d */
[----:B------:R-:W-:Y:S02]  /*4dd0*/  IMAD.MOV.U32 R6, RZ, RZ, R7 ;  /* 0x000000ffff067224 */ /* 0x000fe400078e0007 */
[----:B------:R-:W-:Y:S02]  /*4de0*/  IMAD.MOV.U32 R61, RZ, RZ, R4 ;  /* 0x000000ffff3d7224 */ /* 0x000fe400078e0004 */
[----:B------:R-:W-:-:S07]  /*4df0*/  IMAD.MOV.U32 R7, RZ, RZ, R58 ;  /* 0x000000ffff077224 */ /* 0x000fce00078e003a */
.L_x_61398:
[----:B------:R-:W-:Y:S05]  /*4e00*/  BSYNC B1 ;  /* 0x0000000000017941 */ /* 0x000fea0003800000 */
.L_x_61396:
        /* <DEDUP_REMOVED lines=9> */
.L_x_61400:
[----:B------:R-:W-:Y:S01]  /*4ea0*/  MOV R59, R60 ;  /* 0x0000003c003b7202 */ /* 0x000fe20000000f00 */
[----:B------:R-:W-:Y:S02]  /*4eb0*/  IMAD.MOV.U32 R5, RZ, RZ, R6 ;  /* 0x000000ffff057224 */ /* 0x000fe400078e0006 */
[----:B------:R-:W-:Y:S02]  /*4ec0*/  IMAD.MOV.U32 R60, RZ, RZ, R3 ;  /* 0x000000ffff3c7224 */ /* 0x000fe400078e0003 */
[----:B------:R-:W-:-:S07]  /*4ed0*/  IMAD.MOV.U32 R6, RZ, RZ, R57 ;  /* 0x000000ffff067224 */ /* 0x000fce00078e0039 */
.L_x_61401:
[----:B------:R-:W-:Y:S05]  /*4ee0*/  BSYNC B1 ;  /* 0x0000000000017941 */ /* 0x000fea0003800000 */
.L_x_61399:
        /* <DEDUP_REMOVED lines=9> */
.L_x_61403:
[----:B------:R-:W-:Y:S01]  /*4f80*/  IMAD.MOV.U32 R4, RZ, RZ, R59 ;  /* 0x000000ffff047224 */ /* 0x000fe200078e003b */
[----:B------:R-:W-:Y:S01]  /*4f90*/  MOV R3, R5 ;  /* 0x0000000500037202 */ /* 0x000fe20000000f00 */
[----:B------:R-:W-:Y:S02]  /*4fa0*/  IMAD.MOV.U32 R59, RZ, RZ, R2 ;  /* 0x000000ffff3b7224 */ /* 0x000fe400078e0002 */
[----:B------:R-:W-:-:S07]  /*4fb0*/  IMAD.MOV.U32 R5, RZ, RZ, R56 ;  /* 0x000000ffff057224 */ /* 0x000fce00078e0038 */
.L_x_61404:
[----:B------:R-:W-:Y:S05]  /*4fc0*/  BSYNC B1 ;  /* 0x0000000000017941 */ /* 0x000fea0003800000 */
.L_x_61402:
        /* <DEDUP_REMOVED lines=16> */
.L_x_61406:
[----:B------:R-:W-:Y:S01]  /*50d0*/  MOV R48, R17 ;  /* 0x0000001100307202 */ /* 0x000fe20000000f00 */
[----:B------:R-:W-:Y:S02]  /*50e0*/  IMAD.MOV.U32 R2, RZ, RZ, R71 ;  /* 0x000000ffff027224 */ /* 0x000fe400078e0047 */
[----:B------:R-:W-:Y:S02]  /*50f0*/  IMAD.MOV.U32 R17, RZ, RZ, R19 ;  /* 0x000000ffff117224 */ /* 0x000fe400078e0013 */
[----:B------:R-:W-:-:S07]  /*5100*/  IMAD.MOV.U32 R71, RZ, RZ, R18 ;  /* 0x000000ffff477224 */ /* 0x000fce00078e0012 */
.L_x_61407:
[----:B------:R-:W-:Y:S05]  /*5110*/  BSYNC B1 ;  /* 0x0000000000017941 */ /* 0x000fea0003800000 */
.L_x_61405:
        /* <DEDUP_REMOVED lines=9> */
.L_x_61409:
[----:B------:R-:W-:Y:S01]  /*51b0*/  IMAD.MOV.U32 R39, RZ, RZ, R48 ;  /* 0x000000ffff277224 */ /* 0x000fe200078e0030 */
[----:B------:R-:W-:Y:S01]  /*51c0*/  MOV R19, R2 ;  /* 0x0000000200137202 */ /* 0x000fe20000000f00 */
[----:B------:R-:W-:Y:S02]  /*51d0*/  IMAD.MOV.U32 R48, RZ, RZ, R49 ;  /* 0x000000ffff307224 */ /* 0x000fe400078e0031 */
[----:B------:R-:W-:-:S07]  /*51e0*/  IMAD.MOV.U32 R2, RZ, RZ, R47 ;  /* 0x000000ffff027224 */ /* 0x000fce00078e002f */
.L_x_61410:
[----:B------:R-:W-:Y:S05]  /*51f0*/  BSYNC B1 ;  /* 0x0000000000017941 */ /* 0x000fea0003800000 */
.L_x_61408:
        /* <DEDUP_REMOVED lines=9> */
.L_x_61412:
[----:B------:R-:W-:Y:S01]  /*5290*/  IMAD.MOV.U32 R56, RZ, RZ, R39 ;  /* 0x000000ffff387224 */ /* 0x000fe200078e0027 */
[----:B------:R-:W-:Y:S01]  /*52a0*/  MOV R39, R70 ;  /* 0x0000004600277202 */ /* 0x000fe20000000f00 */
[----:B------:R-:W-:Y:S02]  /*52b0*/  IMAD.MOV.U32 R18, RZ, RZ, R19 ;  /* 0x000000ffff127224 */ /* 0x000fe400078e0013 */
[----:B------:R-:W-:-:S07]  /*52c0*/  IMAD.MOV.U32 R19, RZ, RZ, R16 ;  /* 0x000000ffff137224 */ /* 0x000fce00078e0010 */
.L_x_61413:
[----:B------:R-:W-:Y:S05]  /*52d0*/  BSYNC B1 ;  /* 0x0000000000017941 */ /* 0x000fea0003800000 */
.L_x_61411:
        /* <DEDUP_REMOVED lines=9> */
.L_x_61415:
[----:B------:R-:W-:Y:S02]  /*5370*/  IMAD.MOV.U32 R49, RZ, RZ, R56 ;  /* 0x000000ffff317224 */ /* 0x000fe400078e0038 */
[----:B------:R-:W-:Y:S01]  /*5380*/  IMAD.MOV.U32 R47, RZ, RZ, R18 ;  /* 0x000000ffff2f7224 */ /* 0x000fe200078e0012 */
[----:B------:R-:W-:Y:S01]  /*5390*/  MOV R18, R15 ;  /* 0x0000000f00127202 */ /* 0x000fe20000000f00 */
[----:B------:R-:W-:-:S07]  /*53a0*/  IMAD.MOV.U32 R56, RZ, RZ, R51 ;  /* 0x000000ffff387224 */ /* 0x000fce00078e0033 */
.L_x_61416:
[----:B------:R-:W-:Y:S05]  /*53b0*/  BSYNC B1 ;  /* 0x0000000000017941 */ /* 0x000fea0003800000 */
.L_x_61414:
        /* <DEDUP_REMOVED lines=9> */
.L_x_61418:
[----:B------:R-:W-:Y:S02]  /*5450*/  IMAD.MOV.U32 R58, RZ, RZ, R49 ;  /* 0x000000ffff3a7224 */ /* 0x000fe400078e0031 */
[----:B------:R-:W-:Y:S02]  /*5460*/  IMAD.MOV.U32 R16, RZ, RZ, R47 ;  /* 0x000000ffff107224 */ /* 0x000fe400078e002f */
[----:B------:R-:W-:Y:S02]  /*5470*/  IMAD.MOV.U32 R49, RZ, RZ, R68 ;  /* 0x000000ffff317224 */ /* 0x000fe400078e0044 */
[----:B------:R-:W-:-:S07]  /*5480*/  IMAD.MOV.U32 R47, RZ, RZ, R14 ;  /* 0x000000ffff2f7224 */ /* 0x000fce00078e000e */
.L_x_61419:
[----:B------:R-:W-:Y:S05]  /*5490*/  BSYNC B1 ;  /* 0x0000000000017941 */ /* 0x000fea0003800000 */
.L_x_61417:
        /* <DEDUP_REMOVED lines=9> */
.L_x_61421:
[----:B------:R-:W-:Y:S02]  /*5530*/  IMAD.MOV.U32 R51, RZ, RZ, R58 ;  /* 0x000000ffff337224 */ /* 0x000fe400078e003a */
[----:B------:R-:W-:Y:S02]  /*5540*/  IMAD.MOV.U32 R15, RZ, RZ, R16 ;  /* 0x000000ffff0f7224 */ /* 0x000fe400078e0010 */
[----:B------:R-:W-:Y:S02]  /*5550*/  IMAD.MOV.U32 R58, RZ, RZ, R53 ;  /* 0x000000ffff3a7224 */ /* 0x000fe400078e0035 */
[----:B------:R-:W-:-:S07]  /*5560*/  IMAD.MOV.U32 R16, RZ, RZ, R13 ;  /* 0x000000ffff107224 */ /* 0x000fce00078e000d */
.L_x_61422:
[----:B------:R-:W-:Y:S05]  /*5570*/  BSYNC B1 ;  /* 0x0000000000017941 */ /* 0x000fea0003800000 */
.L_x_61420:
        /* <DEDUP_REMOVED lines=9> */
.L_x_61424:
[----:B------:R-:W-:Y:S02]  /*5610*/  IMAD.MOV.U32 R68, RZ, RZ, R51 ;  /* 0x000000ffff447224 */ /* 0x000fe400078e0033 */
[----:B------:R-:W-:Y:S02]  /*5620*/  IMAD.MOV.U32 R14, RZ, RZ, R15 ;  /* 0x000000ffff0e7224 */ /* 0x000fe400078e000f */
[----:B------:R-:W-:Y:S02]  /*5630*/  IMAD.MOV.U32 R51, RZ, RZ, R66 ;  /* 0x000000ffff337224 */ /* 0x000fe400078e0042 */
[----:B------:R-:W-:-:S07]  /*5640*/  IMAD.MOV.U32 R15, RZ, RZ, R12 ;  /* 0x000000ffff0f7224 */ /* 0x000fce00078e000c */
.L_x_61425:
[----:B------:R-:W-:Y:S05]  /*5650*/  BSYNC B1 ;  /* 0x0000000000017941 */ /* 0x000fea0003800000 */
.L_x_61423:
        /* <DEDUP_REMOVED lines=9> */
.L_x_61427:
[----:B------:R-:W-:Y:S01]  /*56f0*/  MOV R53, R68 ;  /* 0x0000004400357202 */ /* 0x000fe20000000f00 */
[----:B------:R-:W-:Y:S02]  /*5700*/  IMAD.MOV.U32 R13, RZ, RZ, R14 ;  /* 0x000000ffff0d7224 */ /* 0x000fe400078e000e */
[----:B------:R-:W-:Y:S02]  /*5710*/  IMAD.MOV.U32 R68, RZ, RZ, R55 ;  /* 0x000000ffff447224 */ /* 0x000fe400078e0037 */
[----:B------:R-:W-:-:S07]  /*5720*/  IMAD.MOV.U32 R14, RZ, RZ, R11 ;  /* 0x000000ffff0e7224 */ /* 0x000fce00078e000b */
.L_x_61428:
[----:B------:R-:W-:Y:S05]  /*5730*/  BSYNC B1 ;  /* 0x0000000000017941 */ /* 0x000fea0003800000 */
.L_x_61426:
        /* <DEDUP_REMOVED lines=9> */
.L_x_61430:
[----:B------:R-:W-:Y:S01]  /*57d0*/  IMAD.MOV.U32 R66, RZ, RZ, R53 ;  /* 0x000000ffff427224 */ /* 0x000fe200078e0035 */
[----:B------:R-:W-:Y:S01]  /*57e0*/  MOV R12, R13 ;  /* 0x0000000d000c7202 */ /* 0x000fe20000000f00 */
[----:B------:R-:W-:Y:S02]  /*57f0*/  IMAD.MOV.U32 R53, RZ, RZ, R64 ;  /* 0x000000ffff357224 */ /* 0x000fe400078e0040 */
[----:B------:R-:W-:-:S07]  /*5800*/  IMAD.MOV.U32 R13, RZ, RZ, R10 ;  /* 0x000000ffff0d7224 */ /* 0x000fce00078e000a */
.L_x_61431:
[----:B------:R-:W-:Y:S05]  /*5810*/  BSYNC B1 ;  /* 0x0000000000017941 */ /* 0x000fea0003800000 */
.L_x_61429:
        /* <DEDUP_REMOVED lines=9> */
.L_x_61433:
[----:B------:R-:W-:Y:S01]  /*58b0*/  IMAD.MOV.U32 R55, RZ, RZ, R66 ;  /* 0x000000ffff377224 */ /* 0x000fe200078e0042 */
[----:B------:R-:W-:Y:S01]  /*58c0*/  MOV R66, R63 ;  /* 0x0000003f00427202 */ /* 0x000fe20000000f00 */
[----:B------:R-:W-:Y:S02]  /*58d0*/  IMAD.MOV.U32 R11, RZ, RZ, R12 ;  /* 0x000000ffff0b7224 */ /* 0x000fe400078e000c */
[----:B------:R-:W-:-:S07]  /*58e0*/  IMAD.MOV.U32 R12, RZ, RZ, R9 ;  /* 0x000000ffff0c7224 */ /* 0x000fce00078e0009 */
.L_x_61434:
[----:B------:R-:W-:Y:S05]  /*58f0*/  BSYNC B1 ;  /* 0x0000000000017941 */ /* 0x000fea0003800000 */
.L_x_61432:
        /* <DEDUP_REMOVED lines=9> */
.L_x_61436:
[----:B------:R-:W-:Y:S02]  /*5990*/  IMAD.MOV.U32 R64, RZ, RZ, R55 ;  /* 0x000000ffff407224 */ /* 0x000fe400078e0037 */
[----:B------:R-:W-:Y:S01]  /*59a0*/  IMAD.MOV.U32 R10, RZ, RZ, R11 ;  /* 0x000000ffff0a7224 */ /* 0x000fe200078e000b */
[----:B------:R-:W-:Y:S01]  /*59b0*/  MOV R11, R8 ;  /* 0x00000008000b7202 */ /* 0x000fe20000000f00 */
[----:B------:R-:W-:-:S07]  /*59c0*/  IMAD.MOV.U32 R55, RZ, RZ, R62 ;  /* 0x000000ffff377224 */ /* 0x000fce00078e003e */
.L_x_61437:
[----:B------:R-:W-:Y:S05]  /*59d0*/  BSYNC B1 ;  /* 0x0000000000017941 */ /* 0x000fea0003800000 */
.L_x_61435:
        /* <DEDUP_REMOVED lines=9> */
.L_x_61439:
[----:B------:R-:W-:Y:S02]  /*5a70*/  IMAD.MOV.U32 R57, RZ, RZ, R64 ;  /* 0x000000ffff397224 */ /* 0x000fe400078e0040 */
[----:B------:R-:W-:Y:S02]  /*5a80*/  IMAD.MOV.U32 R9, RZ, RZ, R10 ;  /* 0x000000ffff097224 */ /* 0x000fe400078e000a */
[----:B------:R-:W-:Y:S02]  /*5a90*/  IMAD.MOV.U32 R64, RZ, RZ, R61 ;  /* 0x000000ffff407224 */ /* 0x000fe400078e003d */
[----:B------:R-:W-:-:S07]  /*5aa0*/  IMAD.MOV.U32 R10, RZ, RZ, R7 ;  /* 0x000000ffff0a7224 */ /* 0x000fce00078e0007 */
.L_x_61440:
[----:B------:R-:W-:Y:S05]  /*5ab0*/  BSYNC B1 ;  /* 0x0000000000017941 */ /* 0x000fea0003800000 */
.L_x_61438:
        /* <DEDUP_REMOVED lines=9> */
.L_x_61442:
[----:B------:R-:W-:Y:S02]  /*5b50*/  IMAD.MOV.U32 R62, RZ, RZ, R57 ;  /* 0x000000ffff3e7224 */ /* 0x000fe400078e0039 */
[----:B------:R-:W-:Y:S02]  /*5b60*/  IMAD.MOV.U32 R8, RZ, RZ, R9 ;  /* 0x000000ffff087224 */ /* 0x000fe400078e0009 */
[----:B------:R-:W-:Y:S02]  /*5b70*/  IMAD.MOV.U32 R57, RZ, RZ, R60 ;  /* 0x000000ffff397224 */ /* 0x000fe400078e003c */
[----:B------:R-:W-:-:S07]  /*5b80*/  IMAD.MOV.U32 R9, RZ, RZ, R6 ;  /* 0x000000ffff097224 */ /* 0x000fce00078e0006 */
.L_x_61443:
[----:B------:R-:W-:Y:S05]  /*5b90*/  BSYNC B1 ;  /* 0x0000000000017941 */ /* 0x000fea0003800000 */
.L_x_61441:
        /* <DEDUP_REMOVED lines=9> */
.L_x_61445:
[----:B------:R-:W-:Y:S02]  /*5c30*/  IMAD.MOV.U32 R7, RZ, RZ, R62 ;  /* 0x000000ffff077224 */ /* 0x000fe400078e003e */
[----:B------:R-:W-:Y:S02]  /*5c40*/  IMAD.MOV.U32 R6, RZ, RZ, R8 ;  /* 0x000000ffff067224 */ /* 0x000fe400078e0008 */
[----:B------:R-:W-:Y:S02]  /*5c50*/  IMAD.MOV.U32 R62, RZ, RZ, R59 ;  /* 0x000000ffff3e7224 */ /* 0x000fe400078e003b */
[----:B------:R-:W-:-:S07]  /*5c60*/  IMAD.MOV.U32 R8, RZ, RZ, R5 ;  /* 0x000000ffff087224 */ /* 0x000fce00078e0005 */
.L_x_61446:
[----:B------:R-:W-:Y:S05]  /*5c70*/  BSYNC B1 ;  /* 0x0000000000017941 */ /* 0x000fea0003800000 */
.L_x_61444:
        /* <DEDUP_REMOVED lines=9> */
.L_x_61448:
[----:B------:R-:W-:Y:S01]  /*5d10*/  MOV R59, R7 ;  /* 0x00000007003b7202 */ /* 0x000fe20000000f00 */
[----:B------:R-:W-:Y:S02]  /*5d20*/  IMAD.MOV.U32 R5, RZ, RZ, R6 ;  /* 0x000000ffff057224 */ /* 0x000fe400078e0006 */
[----:B------:R-:W-:Y:S02]  /*5d30*/  IMAD.MOV.U32 R7, RZ, RZ, R4 ;  /* 0x000000ffff077224 */ /* 0x000fe400078e0004 */
[----:B------:R-:W-:-:S07]  /*5d40*/  IMAD.MOV.U32 R6, RZ, RZ, R3 ;  /* 0x000000ffff067224 */ /* 0x000fce00078e0003 */
.L_x_61449:
[----:B------:R-:W-:Y:S05]  /*5d50*/  BSYNC B1 ;  /* 0x0000000000017941 */ /* 0x000fea0003800000 */
.L_x_61447:
        /* <DEDUP_REMOVED lines=16> */
.L_x_61451:
[----:B------:R-:W-:Y:S02]  /*5e60*/  IMAD.MOV.U32 R46, RZ, RZ, R17 ;  /* 0x000000ffff2e7224 */ /* 0x000fe400078e0011 */
[----:B------:R-:W-:Y:S02]  /*5e70*/  IMAD.MOV.U32 R4, RZ, RZ, R71 ;  /* 0x000000ffff047224 */ /* 0x000fe400078e0047 */
[----:B------:R-:W-:Y:S02]  /*5e80*/  IMAD.MOV.U32 R17, RZ, RZ, R48 ;  /* 0x000000ffff117224 */ /* 0x000fe400078e0030 */
[----:B------:R-:W-:-:S07]  /*5e90*/  IMAD.MOV.U32 R71, RZ, RZ, R2 ;  /* 0x000000ffff477224 */ /* 0x000fce00078e0002 */
.L_x_61452:
[----:B------:R-:W-:Y:S05]  /*5ea0*/  BSYNC B1 ;  /* 0x0000000000017941 */ /* 0x000fea0003800000 */
.L_x_61450:
        /* <DEDUP_REMOVED lines=9> */
.L_x_61454:
[----:B------:R-:W-:Y:S01]  /*5f40*/  MOV R37, R46 ;  /* 0x0000002e00257202 */ /* 0x000fe20000000f00 */
[----:B------:R-:W-:Y:S02]  /*5f50*/  IMAD.MOV.U32 R3, RZ, RZ, R4 ;  /* 0x000000ffff037224 */ /* 0x000fe400078e0004 */
[----:B------:R-:W-:Y:S02]  /*5f60*/  IMAD.MOV.U32 R46, RZ, RZ, R39 ;  /* 0x000000ffff2e7224 */ /* 0x000fe400078e0027 */
[----:B------:R-:W-:-:S07]  /*5f70*/  IMAD.MOV.U32 R4, RZ, RZ, R19 ;  /* 0x000000ffff047224 */ /* 0x000fce00078e0013 */
.L_x_61455:
[----:B------:R-:W-:Y:S05]  /*5f80*/  BSYNC B1 ;  /* 0x0000000000017941 */ /* 0x000fea0003800000 */
.L_x_61453:
        /* <DEDUP_REMOVED lines=9> */
.L_x_61457:
[----:B------:R-:W-:Y:S01]  /*6020*/  IMAD.MOV.U32 R48, RZ, RZ, R37 ;  /* 0x000000ffff307224 */ /* 0x000fe200078e0025 */
[----:B------:R-:W-:Y:S01]  /*6030*/  MOV R2, R3 ;  /* 0x0000000300027202 */ /* 0x000fe20000000f00 */
[----:B------:R-:W-:Y:S02]  /*6040*/  IMAD.MOV.U32 R37, RZ, RZ, R56 ;  /* 0x000000ffff257224 */ /* 0x000fe400078e0038 */
[----:B------:R-:W-:-:S07]  /*6050*/  IMAD.MOV.U32 R3, RZ, RZ, R18 ;  /* 0x000000ffff037224 */ /* 0x000fce00078e0012 */
.L_x_61458:
[----:B------:R-:W-:Y:S05]  /*6060*/  BSYNC B1 ;  /* 0x0000000000017941 */ /* 0x000fea0003800000 */
.L_x_61456:
        /* <DEDUP_REMOVED lines=9> */
.L_x_61460:
[----:B------:R-:W-:Y:S01]  /*6100*/  IMAD.MOV.U32 R39, RZ, RZ, R48 ;  /* 0x000000ffff277224 */ /* 0x000fe200078e0030 */
[----:B------:R-:W-:Y:S01]  /*6110*/  MOV R48, R49 ;  /* 0x0000003100307202 */ /* 0x000fe20000000f00 */
[----:B------:R-:W-:Y:S02]  /*6120*/  IMAD.MOV.U32 R19, RZ, RZ, R2 ;  /* 0x000000ffff137224 */ /* 0x000fe400078e0002 */
[----:B------:R-:W-:-:S07]  /*6130*/  IMAD.MOV.U32 R2, RZ, RZ, R47 ;  /* 0x000000ffff027224 */ /* 0x000fce00078e002f */
.L_x_61461:
[----:B------:R-:W-:Y:S05]  /*6140*/  BSYNC B1 ;  /* 0x0000000000017941 */ /* 0x000fea0003800000 */
.L_x_61459:
        /* <DEDUP_REMOVED lines=9> */
.L_x_61463:
[----:B------:R-:W-:Y:S02]  /*61e0*/  IMAD.MOV.U32 R56, RZ, RZ, R39 ;  /* 0x000000ffff387224 */ /* 0x000fe400078e0027 */
[----:B------:R-:W-:Y:S01]  /*61f0*/  IMAD.MOV.U32 R18, RZ, RZ, R19 ;  /* 0x000000ffff127224 */ /* 0x000fe200078e0013 */
[----:B------:R-:W-:Y:S01]  /*6200*/  MOV R19, R16 ;  /* 0x0000001000137202 */ /* 0x000fe20000000f00 */
[----:B------:R-:W-:-:S07]  /*6210*/  IMAD.MOV.U32 R39, RZ, RZ, R58 ;  /* 0x000000ffff277224 */ /* 0x000fce00078e003a */
.L_x_61464:
[----:B------:R-:W-:Y:S05]  /*6220*/  BSYNC B1 ;  /* 0x0000000000017941 */ /* 0x000fea0003800000 */
.L_x_61462:
        /* <DEDUP_REMOVED lines=9> */
.L_x_61466:
[----:B------:R-:W-:Y:S02]  /*62c0*/  IMAD.MOV.U32 R49, RZ, RZ, R56 ;  /* 0x000000ffff317224 */ /* 0x000fe400078e0038 */
[----:B------:R-:W-:Y:S02]  /*62d0*/  IMAD.MOV.U32 R47, RZ, RZ, R18 ;  /* 0x000000ffff2f7224 */ /* 0x000fe400078e0012 */
[----:B------:R-:W-:Y:S02]  /*62e0*/  IMAD.MOV.U32 R56, RZ, RZ, R51 ;  /* 0x000000ffff387224 */ /* 0x000fe400078e0033 */
[----:B------:R-:W-:-:S07]  /*62f0*/  IMAD.MOV.U32 R18, RZ, RZ, R15 ;  /* 0x000000ffff127224 */ /* 0x000fce00078e000f */
.L_x_61467:
[----:B------:R-:W-:Y:S05]  /*6300*/  BSYNC B1 ;  /* 0x0000000000017941 */ /* 0x000fea0003800000 */
.L_x_61465:
        /* <DEDUP_REMOVED lines=9> */
.L_x_61469:
[----:B------:R-:W-:Y:S02]  /*63a0*/  IMAD.MOV.U32 R58, RZ, RZ, R49 ;  /* 0x000000ffff3a7224 */ /* 0x000fe400078e0031 */
[----:B------:R-:W-:Y:S02]  /*63b0*/  IMAD.MOV.U32 R16, RZ, RZ, R47 ;  /* 0x000000ffff107224 */ /* 0x000fe400078e002f */
[----:B------:R-:W-:Y:S02]  /*63c0*/  IMAD.MOV.U32 R49, RZ, RZ, R68 ;  /* 0x000000ffff317224 */ /* 0x000fe400078e0044 */
[----:B------:R-:W-:-:S07]  /*63d0*/  IMAD.MOV.U32 R47, RZ, RZ, R14 ;  /* 0x000000ffff2f7224 */ /* 0x000fce00078e000e */
.L_x_61470:
[----:B------:R-:W-:Y:S05]  /*63e0*/  BSYNC B1 ;  /* 0x0000000000017941 */ /* 0x000fea0003800000 */
.L_x_61468:
        /* <DEDUP_REMOVED lines=9> */
.L_x_61472:
[----:B------:R-:W-:Y:S02]  /*6480*/  IMAD.MOV.U32 R51, RZ, RZ, R58 ;  /* 0x000000ffff337224 */ /* 0x000fe400078e003a */
[----:B------:R-:W-:Y:S02]  /*6490*/  IMAD.MOV.U32 R15, RZ, RZ, R16 ;  /* 0x000000ffff0f7224 */ /* 0x000fe400078e0010 */
[----:B------:R-:W-:Y:S02]  /*64a0*/  IMAD.MOV.U32 R58, RZ, RZ, R53 ;  /* 0x000000ffff3a7224 */ /* 0x000fe400078e0035 */
[----:B------:R-:W-:-:S07]  /*64b0*/  IMAD.MOV.U32 R16, RZ, RZ, R13 ;  /* 0x000000ffff107224 */ /* 0x000fce00078e000d */
.L_x_61473:
[----:B------:R-:W-:Y:S05]  /*64c0*/  BSYNC B1 ;  /* 0x0000000000017941 */ /* 0x000fea0003800000 */
.L_x_61471:
        /* <DEDUP_REMOVED lines=9> */
.L_x_61475:
[----:B------:R-:W-:Y:S01]  /*6560*/  MOV R60, R51 ;  /* 0x00000033003c7202 */ /* 0x000fe20000000f00 */
[----:B------:R-:W-:Y:S02]  /*6570*/  IMAD.MOV.U32 R14, RZ, RZ, R15 ;  /* 0x000000ffff0e7224 */ /* 0x000fe400078e000f */
[----:B------:R-:W-:Y:S02]  /*6580*/  IMAD.MOV.U32 R51, RZ, RZ, R66 ;  /* 0x000000ffff337224 */ /* 0x000fe400078e0042 */
[----:B------:R-:W-:-:S07]  /*6590*/  IMAD.MOV.U32 R15, RZ, RZ, R12 ;  /* 0x000000ffff0f7224 */ /* 0x000fce00078e000c */
.L_x_61476:
[----:B------:R-:W-:Y:S05]  /*65a0*/  BSYNC B1 ;  /* 0x0000000000017941 */ /* 0x000fea0003800000 */
.L_x_61474:
        /* <DEDUP_REMOVED lines=9> */
.L_x_61478:
[----:B------:R-:W-:Y:S01]  /*6640*/  IMAD.MOV.U32 R53, RZ, RZ, R60 ;  /* 0x000000ffff357224 */ /* 0x000fe200078e003c */
[----:B------:R-:W-:Y:S01]  /*6650*/  MOV R13, R14 ;  /* 0x0000000e000d7202 */ /* 0x000fe20000000f00 */
[----:B------:R-:W-:Y:S02]  /*6660*/  IMAD.MOV.U32 R60, RZ, RZ, R55 ;  /* 0x000000ffff3c7224 */ /* 0x000fe400078e0037 */
[----:B------:R-:W-:-:S07]  /*6670*/  IMAD.MOV.U32 R14, RZ, RZ, R11 ;  /* 0x000000ffff0e7224 */ /* 0x000fce00078e000b */
.L_x_61479:
[----:B------:R-:W-:Y:S05]  /*6680*/  BSYNC B1 ;  /* 0x0000000000017941 */ /* 0x000fea0003800000 */
.L_x_61477:
        /* <DEDUP_REMOVED lines=9> */
.L_x_61481:
[----:B------:R-:W-:Y:S01]  /*6720*/  IMAD.MOV.U32 R66, RZ, RZ, R53 ;  /* 0x000000ffff427224 */ /* 0x000fe200078e0035 */
[----:B------:R-:W-:Y:S01]  /*6730*/  MOV R53, R64 ;  /* 0x0000004000357202 */ /* 0x000fe20000000f00 */
[----:B------:R-:W-:Y:S02]  /*6740*/  IMAD.MOV.U32 R12, RZ, RZ, R13 ;  /* 0x000000ffff0c7224 */ /* 0x000fe400078e000d */
[----:B------:R-:W-:-:S07]  /*6750*/  IMAD.MOV.U32 R13, RZ, RZ, R10 ;  /* 0x000000ffff0d7224 */ /* 0x000fce00078e000a */
.L_x_61482:
[----:B------:R-:W-:Y:S05]  /*6760*/  BSYNC B1 ;  /* 0x0000000000017941 */ /* 0x000fea0003800000 */
.L_x_61480:
        /* <DEDUP_REMOVED lines=9> */
.L_x_61484:
[----:B------:R-:W-:Y:S02]  /*6800*/  IMAD.MOV.U32 R55, RZ, RZ, R66 ;  /* 0x000000ffff377224 */ /* 0x000fe400078e0042 */
[----:B------:R-:W-:Y:S01]  /*6810*/  IMAD.MOV.U32 R11, RZ, RZ, R12 ;  /* 0x000000ffff0b7224 */ /* 0x000fe200078e000c */
[----:B------:R-:W-:Y:S01]  /*6820*/  MOV R12, R9 ;  /* 0x00000009000c7202 */ /* 0x000fe20000000f00 */
[----:B------:R-:W-:-:S07]  /*6830*/  IMAD.MOV.U32 R66, RZ, RZ, R57 ;  /* 0x000000ffff427224 */ /* 0x000fce00078e0039 */
.L_x_61485:
[----:B------:R-:W-:Y:S05]  /*6840*/  BSYNC B1 ;  /* 0x0000000000017941 */ /* 0x000fea0003800000 */
.L_x_61483:
        /* <DEDUP_REMOVED lines=9> */
.L_x_61487:
[----:B------:R-:W-:Y:S02]  /*68e0*/  IMAD.MOV.U32 R10, RZ, RZ, R55 ;  /* 0x000000ffff0a7224 */ /* 0x000fe400078e0037 */
[----:B------:R-:W-:Y:S02]  /*68f0*/  IMAD.MOV.U32 R9, RZ, RZ, R11 ;  /* 0x000000ffff097224 */ /* 0x000fe400078e000b */
[----:B------:R-:W-:Y:S02]  /*6900*/  IMAD.MOV.U32 R55, RZ, RZ, R62 ;  /* 0x000000ffff377224 */ /* 0x000fe400078e003e */
[----:B------:R-:W-:-:S07]  /*6910*/  IMAD.MOV.U32 R11, RZ, RZ, R8 ;  /* 0x000000ffff0b7224 */ /* 0x000fce00078e0008 */
.L_x_61488:
[----:B------:R-:W-:Y:S05]  /*6920*/  BSYNC B1 ;  /* 0x0000000000017941 */ /* 0x000fea0003800000 */
.L_x_61486:
        /* <DEDUP_REMOVED lines=9> */
.L_x_61490:
[----:B------:R-:W-:Y:S02]  /*69c0*/  IMAD.MOV.U32 R62, RZ, RZ, R10 ;  /* 0x000000ffff3e7224 */ /* 0x000fe400078e000a */
[----:B------:R-:W-:Y:S02]  /*69d0*/  IMAD.MOV.U32 R8, RZ, RZ, R9 ;  /* 0x000000ffff087224 */ /* 0x000fe400078e0009 */
[----:B------:R-:W-:Y:S02]  /*69e0*/  IMAD.MOV.U32 R10, RZ, RZ, R7 ;  /* 0x000000ffff0a7224 */ /* 0x000fe400078e0007 */
[----:B------:R-:W-:-:S07]  /*69f0*/  IMAD.MOV.U32 R9, RZ, RZ, R6 ;  /* 0x000000ffff097224 */ /* 0x000fce00078e0006 */
.L_x_61491:
[----:B------:R-:W-:Y:S05]  /*6a00*/  BSYNC B1 ;  /* 0x0000000000017941 */ /* 0x000fea0003800000 */
.L_x_61489:
        /* <DEDUP_REMOVED lines=9> */
.L_x_61493:
[----:B------:R-:W-:Y:S02]  /*6aa0*/  IMAD.MOV.U32 R7, RZ, RZ, R62 ;  /* 0x000000ffff077224 */ /* 0x000fe400078e003e */
[----:B------:R-:W-:Y:S02]  /*6ab0*/  IMAD.MOV.U32 R6, RZ, RZ, R8 ;  /* 0x000000ffff067224 */ /* 0x000fe400078e0008 */
[----:B------:R-:W-:Y:S02]  /*6ac0*/  IMAD.MOV.U32 R62, RZ, RZ, R59 ;  /* 0x000000ffff3e7224 */ /* 0x000fe400078e003b */
[----:B------:R-:W-:-:S07]  /*6ad0*/  IMAD.MOV.U32 R8, RZ, RZ, R5 ;  /* 0x000000ffff087224 */ /* 0x000fce00078e0005 */
.L_x_61494:
[----:B------:R-:W-:Y:S05]  /*6ae0*/  BSYNC B1 ;  /* 0x0000000000017941 */ /* 0x000fea0003800000 */
.L_x_61492:
        /* <DEDUP_REMOVED lines=16> */
.L_x_61496:
[----:B------:R-:W-:Y:S02]  /*6bf0*/  IMAD.MOV.U32 R64, RZ, RZ, R17 ;  /* 0x000000ffff407224 */ /* 0x000fe400078e0011 */
[----:B------:R-:W-:Y:S02]  /*6c00*/  IMAD.MOV.U32 R44, RZ, RZ, R71 ;  /* 0x000000ffff2c7224 */ /* 0x000fe400078e0047 */
[----:B------:R-:W-:Y:S02]  /*6c10*/  IMAD.MOV.U32 R17, RZ, RZ, R46 ;  /* 0x000000ffff117224 */ /* 0x000fe400078e002e */
[----:B------:R-:W-:-:S07]  /*6c20*/  IMAD.MOV.U32 R71, RZ, RZ, R4 ;  /* 0x000000ffff477224 */ /* 0x000fce00078e0004 */
.L_x_61497:
[----:B------:R-:W-:Y:S05]  /*6c30*/  BSYNC B1 ;  /* 0x0000000000017941 */ /* 0x000fea0003800000 */
.L_x_61495:
        /* <DEDUP_REMOVED lines=9> */
.L_x_61499:
[----:B------:R-:W-:Y:S02]  /*6cd0*/  IMAD.MOV.U32 R35, RZ, RZ, R64 ;  /* 0x000000ffff237224 */ /* 0x000fe400078e0040 */
[----:B------:R-:W-:Y:S02]  /*6ce0*/  IMAD.MOV.U32 R5, RZ, RZ, R44 ;  /* 0x000000ffff057224 */ /* 0x000fe400078e002c */
[----:B------:R-:W-:Y:S02]  /*6cf0*/  IMAD.MOV.U32 R64, RZ, RZ, R37 ;  /* 0x000000ffff407224 */ /* 0x000fe400078e0025 */
[----:B------:R-:W-:-:S07]  /*6d00*/  IMAD.MOV.U32 R44, RZ, RZ, R3 ;  /* 0x000000ffff2c7224 */ /* 0x000fce00078e0003 */
.L_x_61500:
[----:B------:R-:W-:Y:S05]  /*6d10*/  BSYNC B1 ;  /* 0x0000000000017941 */ /* 0x000fea0003800000 */
.L_x_61498:
        /* <DEDUP_REMOVED lines=9> */
.L_x_61502:
[----:B------:R-:W-:Y:S01]  /*6db0*/  MOV R46, R35 ;  /* 0x00000023002e7202 */ /* 0x000fe20000000f00 */
[----:B------:R-:W-:Y:S02]  /*6dc0*/  IMAD.MOV.U32 R4, RZ, RZ, R5 ;  /* 0x000000ffff047224 */ /* 0x000fe400078e0005 */
[----:B------:R-:W-:Y:S02]  /*6dd0*/  IMAD.MOV.U32 R35, RZ, RZ, R48 ;  /* 0x000000ffff237224 */ /* 0x000fe400078e0030 */
[----:B------:R-:W-:-:S07]  /*6de0*/  IMAD.MOV.U32 R5, RZ, RZ, R2 ;  /* 0x000000ffff057224 */ /* 0x000fce00078e0002 */
.L_x_61503:
[----:B------:R-:W-:Y:S05]  /*6df0*/  BSYNC B1 ;  /* 0x0000000000017941 */ /* 0x000fea0003800000 */
.L_x_61501:
        /* <DEDUP_REMOVED lines=9> */
.L_x_61505:
[----:B------:R-:W-:Y:S01]  /*6e90*/  IMAD.MOV.U32 R37, RZ, RZ, R46 ;  /* 0x000000ffff257224 */ /* 0x000fe200078e002e */
[----:B------:R-:W-:Y:S01]  /*6ea0*/  MOV R3, R4 ;  /* 0x0000000400037202 */ /* 0x000fe20000000f00 */
[----:B------:R-:W-:Y:S02]  /*6eb0*/  IMAD.MOV.U32 R46, RZ, RZ, R39 ;  /* 0x000000ffff2e7224 */ /* 0x000fe400078e0027 */
[----:B------:R-:W-:-:S07]  /*6ec0*/  IMAD.MOV.U32 R4, RZ, RZ, R19 ;  /* 0x000000ffff047224 */ /* 0x000fce00078e0013 */
.L_x_61506:
[----:B------:R-:W-:Y:S05]  /*6ed0*/  BSYNC B1 ;  /* 0x0000000000017941 */ /* 0x000fea0003800000 */
.L_x_61504:
        /* <DEDUP_REMOVED lines=9> */
.L_x_61508:
[----:B------:R-:W-:Y:S01]  /*6f70*/  IMAD.MOV.U32 R48, RZ, RZ, R37 ;  /* 0x000000ffff307224 */ /* 0x000fe200078e0025 */
[----:B------:R-:W-:Y:S01]  /*6f80*/  MOV R37, R56 ;  /* 0x0000003800257202 */ /* 0x000fe20000000f00 */
[----:B------:R-:W-:Y:S02]  /*6f90*/  IMAD.MOV.U32 R2, RZ, RZ, R3 ;  /* 0x000000ffff027224 */ /* 0x000fe400078e0003 */
[----:B------:R-:W-:-:S07]  /*6fa0*/  IMAD.MOV.U32 R3, RZ, RZ, R18 ;  /* 0x000000ffff037224 */ /* 0x000fce00078e0012 */
.L_x_61509:
[----:B------:R-:W-:Y:S05]  /*6fb0*/  BSYNC B1 ;  /* 0x0000000000017941 */ /* 0x000fea0003800000 */
.L_x_61507:
        /* <DEDUP_REMOVED lines=9> */
.L_x_61511:
[----:B------:R-:W-:Y:S02]  /*7050*/  IMAD.MOV.U32 R39, RZ, RZ, R48 ;  /* 0x000000ffff277224 */ /* 0x000fe400078e0030 */
[----:B------:R-:W-:Y:S01]  /*7060*/  IMAD.MOV.U32 R19, RZ, RZ, R2 ;  /* 0x000000ffff137224 */ /* 0x000fe200078e0002 */
[----:B------:R-:W-:Y:S01]  /*7070*/  MOV R2, R47 ;  /* 0x0000002f00027202 */ /* 0x000fe20000000f00 */
[----:B------:R-:W-:-:S07]  /*7080*/  IMAD.MOV.U32 R48, RZ, RZ, R49 ;  /* 0x000000ffff307224 */ /* 0x000fce00078e0031 */
.L_x_61512:
[----:B------:R-:W-:Y:S05]  /*7090*/  BSYNC B1 ;  /* 0x0000000000017941 */ /* 0x000fea0003800000 */
.L_x_61510:
        /* <DEDUP_REMOVED lines=9> */
.L_x_61514:
[----:B------:R-:W-:Y:S02]  /*7130*/  IMAD.MOV.U32 R56, RZ, RZ, R39 ;  /* 0x000000ffff387224 */ /* 0x000fe400078e0027 */
[----:B------:R-:W-:Y:S02]  /*7140*/  IMAD.MOV.U32 R18, RZ, RZ, R19 ;  /* 0x000000ffff127224 */ /* 0x000fe400078e0013 */
[----:B------:R-:W-:Y:S02]  /*7150*/  IMAD.MOV.U32 R39, RZ, RZ, R58 ;  /* 0x000000ffff277224 */ /* 0x000fe400078e003a */
[----:B------:R-:W-:-:S07]  /*7160*/  IMAD.MOV.U32 R19, RZ, RZ, R16 ;  /* 0x000000ffff137224 */ /* 0x000fce00078e0010 */
.L_x_61515:
[----:B------:R-:W-:Y:S05]  /*7170*/  BSYNC B1 ;  /* 0x0000000000017941 */ /* 0x000fea0003800000 */
.L_x_61513:
        /* <DEDUP_REMOVED lines=9> */
.L_x_61517:
[----:B------:R-:W-:Y:S02]  /*7210*/  IMAD.MOV.U32 R49, RZ, RZ, R56 ;  /* 0x000000ffff317224 */ /* 0x000fe400078e0038 */
[----:B------:R-:W-:Y:S02]  /*7220*/  IMAD.MOV.U32 R47, RZ, RZ, R18 ;  /* 0x000000ffff2f7224 */ /* 0x000fe400078e0012 */
[----:B------:R-:W-:Y:S02]  /*7230*/  IMAD.MOV.U32 R56, RZ, RZ, R51 ;  /* 0x000000ffff387224 */ /* 0x000fe400078e0033 */
[----:B------:R-:W-:-:S07]  /*7240*/  IMAD.MOV.U32 R18, RZ, RZ, R15 ;  /* 0x000000ffff127224 */ /* 0x000fce00078e000f */
.L_x_61518:
[----:B------:R-:W-:Y:S05]  /*7250*/  BSYNC B1 ;  /* 0x0000000000017941 */ /* 0x000fea0003800000 */
.L_x_61516:
        /* <DEDUP_REMOVED lines=9> */
.L_x_61520:
[----:B------:R-:W-:Y:S02]  /*72f0*/  IMAD.MOV.U32 R58, RZ, RZ, R49 ;  /* 0x000000ffff3a7224 */ /* 0x000fe400078e0031 */
[----:B------:R-:W-:Y:S02]  /*7300*/  IMAD.MOV.U32 R16, RZ, RZ, R47 ;  /* 0x000000ffff107224 */ /* 0x000fe400078e002f */
[----:B------:R-:W-:Y:S02]  /*7310*/  IMAD.MOV.U32 R49, RZ, RZ, R60 ;  /* 0x000000ffff317224 */ /* 0x000fe400078e003c */
[----:B------:R-:W-:-:S07]  /*7320*/  IMAD.MOV.U32 R47, RZ, RZ, R14 ;  /* 0x000000ffff2f7224 */ /* 0x000fce00078e000e */
.L_x_61521:
[----:B------:R-:W-:Y:S05]  /*7330*/  BSYNC B1 ;  /* 0x0000000000017941 */ /* 0x000fea0003800000 */
.L_x_61519:
        /* <DEDUP_REMOVED lines=9> */
.L_x_61523:
[----:B------:R-:W-:Y:S01]  /*73d0*/  MOV R51, R58 ;  /* 0x0000003a00337202 */ /* 0x000fe20000000f00 */
[----:B------:R-:W-:Y:S02]  /*73e0*/  IMAD.MOV.U32 R15, RZ, RZ, R16 ;  /* 0x000000ffff0f7224 */ /* 0x000fe400078e0010 */
[----:B------:R-:W-:Y:S02]  /*73f0*/  IMAD.MOV.U32 R58, RZ, RZ, R53 ;  /* 0x000000ffff3a7224 */ /* 0x000fe400078e0035 */
[----:B------:R-:W-:-:S07]  /*7400*/  IMAD.MOV.U32 R16, RZ, RZ, R13 ;  /* 0x000000ffff107224 */ /* 0x000fce00078e000d */
.L_x_61524:
[----:B------:R-:W-:Y:S05]  /*7410*/  BSYNC B1 ;  /* 0x0000000000017941 */ /* 0x000fea0003800000 */
.L_x_61522:
        /* <DEDUP_REMOVED lines=9> */
.L_x_61526:
[----:B------:R-:W-:Y:S01]  /*74b0*/  IMAD.MOV.U32 R60, RZ, RZ, R51 ;  /* 0x000000ffff3c7224 */ /* 0x000fe200078e0033 */
[----:B------:R-:W-:Y:S01]  /*74c0*/  MOV R14, R15 ;  /* 0x0000000f000e7202 */ /* 0x000fe20000000f00 */
[----:B------:R-:W-:Y:S02]  /*74d0*/  IMAD.MOV.U32 R51, RZ, RZ, R66 ;  /* 0x000000ffff337224 */ /* 0x000fe400078e0042 */
[----:B------:R-:W-:-:S07]  /*74e0*/  IMAD.MOV.U32 R15, RZ, RZ, R12 ;  /* 0x000000ffff0f7224 */ /* 0x000fce00078e000c */
.L_x_61527:
[----:B------:R-:W-:Y:S05]  /*74f0*/  BSYNC B1 ;  /* 0x0000000000017941 */ /* 0x000fea0003800000 */
.L_x_61525:
        /* <DEDUP_REMOVED lines=9> */
.L_x_61529:
[----:B------:R-:W-:Y:S01]  /*7590*/  IMAD.MOV.U32 R13, RZ, RZ, R60 ;  /* 0x000000ffff0d7224 */ /* 0x000fe200078e003c */
[----:B------:R-:W-:Y:S01]  /*75a0*/  MOV R60, R55 ;  /* 0x00000037003c7202 */ /* 0x000fe20000000f00 */
[----:B------:R-:W-:Y:S02]  /*75b0*/  IMAD.MOV.U32 R12, RZ, RZ, R14 ;  /* 0x000000ffff0c7224 */ /* 0x000fe400078e000e */
[----:B------:R-:W-:-:S07]  /*75c0*/  IMAD.MOV.U32 R14, RZ, RZ, R11 ;  /* 0x000000ffff0e7224 */ /* 0x000fce00078e000b */
.L_x_61530:
[----:B------:R-:W-:Y:S05]  /*75d0*/  BSYNC B1 ;  /* 0x0000000000017941 */ /* 0x000fea0003800000 */
.L_x_61528:
        /* <DEDUP_REMOVED lines=9> */
.L_x_61532:
[----:B------:R-:W-:Y:S02]  /*7670*/  IMAD.MOV.U32 R53, RZ, RZ, R13 ;  /* 0x000000ffff357224 */ /* 0x000fe400078e000d */
[----:B------:R-:W-:Y:S01]  /*7680*/  IMAD.MOV.U32 R11, RZ, RZ, R12 ;  /* 0x000000ffff0b7224 */ /* 0x000fe200078e000c */
[----:B------:R-:W-:Y:S01]  /*7690*/  MOV R12, R9 ;  /* 0x00000009000c7202 */ /* 0x000fe20000000f00 */
[----:B------:R-:W-:-:S07]  /*76a0*/  IMAD.MOV.U32 R13, RZ, RZ, R10 ;  /* 0x000000ffff0d7224 */ /* 0x000fce00078e000a */
.L_x_61533:
[----:B------:R-:W-:Y:S05]  /*76b0*/  BSYNC B1 ;  /* 0x0000000000017941 */ /* 0x000fea0003800000 */
.L_x_61531:
        /* <DEDUP_REMOVED lines=9> */
.L_x_61535:
[----:B------:R-:W-:Y:S02]  /*7750*/  IMAD.MOV.U32 R10, RZ, RZ, R53 ;  /* 0x000000ffff0a7224 */ /* 0x000fe400078e0035 */
[----:B------:R-:W-:Y:S02]  /*7760*/  IMAD.MOV.U32 R9, RZ, RZ, R11 ;  /* 0x000000ffff097224 */ /* 0x000fe400078e000b */
[----:B------:R-:W-:Y:S02]  /*7770*/  IMAD.MOV.U32 R53, RZ, RZ, R62 ;  /* 0x000000ffff357224 */ /* 0x000fe400078e003e */
[----:B------:R-:W-:-:S07]  /*7780*/  IMAD.MOV.U32 R11, RZ, RZ, R8 ;  /* 0x000000ffff0b7224 */ /* 0x000fce00078e0008 */
.L_x_61536:
[----:B------:R-:W-:Y:S05]  /*7790*/  BSYNC B1 ;  /* 0x0000000000017941 */ /* 0x000fea0003800000 */
.L_x_61534:
        /* <DEDUP_REMOVED lines=9> */
.L_x_61538:
[----:B------:R-:W-:Y:S02]  /*7830*/  IMAD.MOV.U32 R55, RZ, RZ, R10 ;  /* 0x000000ffff377224 */ /* 0x000fe400078e000a */
[----:B------:R-:W-:Y:S02]  /*7840*/  IMAD.MOV.U32 R8, RZ, RZ, R9 ;  /* 0x000000ffff087224 */ /* 0x000fe400078e0009 */
[----:B------:R-:W-:Y:S02]  /*7850*/  IMAD.MOV.U32 R10, RZ, RZ, R7 ;  /* 0x000000ffff0a7224 */ /* 0x000fe400078e0007 */
[----:B------:R-:W-:-:S07]  /*7860*/  IMAD.MOV.U32 R9, RZ, RZ, R6 ;  /* 0x000000ffff097224 */ /* 0x000fce00078e0006 */
.L_x_61539:
[----:B------:R-:W-:Y:S05]  /*7870*/  BSYNC B1 ;  /* 0x0000000000017941 */ /* 0x000fea0003800000 */
.L_x_61537:
        /* <DEDUP_REMOVED lines=16> */
.L_x_61541:
[----:B------:R-:W-:Y:S02]  /*7980*/  IMAD.MOV.U32 R42, RZ, RZ, R17 ;  /* 0x000000ffff2a7224 */ /* 0x000fe400078e0011 */
[----:B------:R-:W-:Y:S02]  /*7990*/  IMAD.MOV.U32 R6, RZ, RZ, R71 ;  /* 0x000000ffff067224 */ /* 0x000fe400078e0047 */
[----:B------:R-:W-:Y:S02]  /*79a0*/  IMAD.MOV.U32 R17, RZ, RZ, R64 ;  /* 0x000000ffff117224 */ /* 0x000fe400078e0040 */
[----:B------:R-:W-:-:S07]  /*79b0*/  IMAD.MOV.U32 R71, RZ, RZ, R44 ;  /* 0x000000ffff477224 */ /* 0x000fce00078e002c */
.L_x_61542:
[----:B------:R-:W-:Y:S05]  /*79c0*/  BSYNC B1 ;  /* 0x0000000000017941 */ /* 0x000fea0003800000 */
.L_x_61540:
        /* <DEDUP_REMOVED lines=9> */
.L_x_61544:
[----:B------:R-:W-:Y:S02]  /*7a60*/  IMAD.MOV.U32 R33, RZ, RZ, R42 ;  /* 0x000000ffff217224 */ /* 0x000fe400078e002a */
[----:B------:R-:W-:Y:S02]  /*7a70*/  IMAD.MOV.U32 R7, RZ, RZ, R6 ;  /* 0x000000ffff077224 */ /* 0x000fe400078e0006 */
[----:B------:R-:W-:Y:S02]  /*7a80*/  IMAD.MOV.U32 R42, RZ, RZ, R35 ;  /* 0x000000ffff2a7224 */ /* 0x000fe400078e0023 */
[----:B------:R-:W-:-:S07]  /*7a90*/  IMAD.MOV.U32 R6, RZ, RZ, R5 ;  /* 0x000000ffff067224 */ /* 0x000fce00078e0005 */
.L_x_61545:
[----:B------:R-:W-:Y:S05]  /*7aa0*/  BSYNC B1 ;  /* 0x0000000000017941 */ /* 0x000fea0003800000 */
.L_x_61543:
        /* <DEDUP_REMOVED lines=9> */
.L_x_61547:
[----:B------:R-:W-:Y:S02]  /*7b40*/  IMAD.MOV.U32 R62, RZ, RZ, R33 ;  /* 0x000000ffff3e7224 */ /* 0x000fe400078e0021 */
[----:B------:R-:W-:Y:S02]  /*7b50*/  IMAD.MOV.U32 R44, RZ, RZ, R7 ;  /* 0x000000ffff2c7224 */ /* 0x000fe400078e0007 */
[----:B------:R-:W-:Y:S02]  /*7b60*/  IMAD.MOV.U32 R33, RZ, RZ, R46 ;  /* 0x000000ffff217224 */ /* 0x000fe400078e002e */
[----:B------:R-:W-:-:S07]  /*7b70*/  IMAD.MOV.U32 R7, RZ, RZ, R4 ;  /* 0x000000ffff077224 */ /* 0x000fce00078e0004 */
.L_x_61548:
[----:B------:R-:W-:Y:S05]  /*7b80*/  BSYNC B1 ;  /* 0x0000000000017941 */ /* 0x000fea0003800000 */
.L_x_61546:
        /* <DEDUP_REMOVED lines=9> */
.L_x_61550:
[----:B------:R-:W-:Y:S01]  /*7c20*/  MOV R35, R62 ;  /* 0x0000003e00237202 */ /* 0x000fe20000000f00 */
[----:B------:R-:W-:Y:S02]  /*7c30*/  IMAD.MOV.U32 R5, RZ, RZ, R44 ;  /* 0x000000ffff057224 */ /* 0x000fe400078e002c */
[----:B------:R-:W-:Y:S02]  /*7c40*/  IMAD.MOV.U32 R62, RZ, RZ, R37 ;  /* 0x000000ffff3e7224 */ /* 0x000fe400078e0025 */
[----:B------:R-:W-:-:S07]  /*7c50*/  IMAD.MOV.U32 R44, RZ, RZ, R3 ;  /* 0x000000ffff2c7224 */ /* 0x000fce00078e0003 */
.L_x_61551:
[----:B------:R-:W-:Y:S05]  /*7c60*/  BSYNC B1 ;  /* 0x0000000000017941 */ /* 0x000fea0003800000 */
.L_x_61549:
        /* <DEDUP_REMOVED lines=9> */
.L_x_61553:
[----:B------:R-:W-:Y:S01]  /*7d00*/  IMAD.MOV.U32 R46, RZ, RZ, R35 ;  /* 0x000000ffff2e7224 */ /* 0x000fe200078e0023 */
[----:B------:R-:W-:Y:S01]  /*7d10*/  MOV R4, R5 ;  /* 0x0000000500047202 */ /* 0x000fe20000000f00 */
[----:B------:R-:W-:Y:S02]  /*7d20*/  IMAD.MOV.U32 R35, RZ, RZ, R48 ;  /* 0x000000ffff237224 */ /* 0x000fe400078e0030 */
[----:B------:R-:W-:-:S07]  /*7d30*/  IMAD.MOV.U32 R5, RZ, RZ, R2 ;  /* 0x000000ffff057224 */ /* 0x000fce00078e0002 */
.L_x_61554:
[----:B------:R-:W-:Y:S05]  /*7d40*/  BSYNC B1 ;  /* 0x0000000000017941 */ /* 0x000fea0003800000 */
.L_x_61552:
        /* <DEDUP_REMOVED lines=9> */
.L_x_61556:
[----:B------:R-:W-:Y:S01]  /*7de0*/  IMAD.MOV.U32 R37, RZ, RZ, R46 ;  /* 0x000000ffff257224 */ /* 0x000fe200078e002e */
[----:B------:R-:W-:Y:S01]  /*7df0*/  MOV R46, R39 ;  /* 0x00000027002e7202 */ /* 0x000fe20000000f00 */
[----:B------:R-:W-:Y:S02]  /*7e00*/  IMAD.MOV.U32 R3, RZ, RZ, R4 ;  /* 0x000000ffff037224 */ /* 0x000fe400078e0004 */
[----:B------:R-:W-:-:S07]  /*7e10*/  IMAD.MOV.U32 R4, RZ, RZ, R19 ;  /* 0x000000ffff047224 */ /* 0x000fce00078e0013 */
.L_x_61557:
[----:B------:R-:W-:Y:S05]  /*7e20*/  BSYNC B1 ;  /* 0x0000000000017941 */ /* 0x000fea0003800000 */
.L_x_61555:
        /* <DEDUP_REMOVED lines=9> */
.L_x_61559:
[----:B------:R-:W-:Y:S02]  /*7ec0*/  IMAD.MOV.U32 R48, RZ, RZ, R37 ;  /* 0x000000ffff307224 */ /* 0x000fe400078e0025 */
[----:B------:R-:W-:Y:S01]  /*7ed0*/  IMAD.MOV.U32 R2, RZ, RZ, R3 ;  /* 0x000000ffff027224 */ /* 0x000fe200078e0003 */
[----:B------:R-:W-:Y:S01]  /*7ee0*/  MOV R3, R18 ;  /* 0x0000001200037202 */ /* 0x000fe20000000f00 */
[----:B------:R-:W-:-:S07]  /*7ef0*/  IMAD.MOV.U32 R37, RZ, RZ, R56 ;  /* 0x000000ffff257224 */ /* 0x000fce00078e0038 */
.L_x_61560:
[----:B------:R-:W-:Y:S05]  /*7f00*/  BSYNC B1 ;  /* 0x0000000000017941 */ /* 0x000fea0003800000 */
.L_x_61558:
        /* <DEDUP_REMOVED lines=9> */
.L_x_61562:
[----:B------:R-:W-:Y:S02]  /*7fa0*/  IMAD.MOV.U32 R39, RZ, RZ, R48 ;  /* 0x000000ffff277224 */ /* 0x000fe400078e0030 */
[----:B------:R-:W-:Y:S02]  /*7fb0*/  IMAD.MOV.U32 R19, RZ, RZ, R2 ;  /* 0x000000ffff137224 */ /* 0x000fe400078e0002 */
[----:B------:R-:W-:Y:S02]  /*7fc0*/  IMAD.MOV.U32 R48, RZ, RZ, R49 ;  /* 0x000000ffff307224 */ /* 0x000fe400078e0031 */
[----:B------:R-:W-:-:S07]  /*7fd0*/  IMAD.MOV.U32 R2, RZ, RZ, R47 ;  /* 0x000000ffff027224 */ /* 0x000fce00078e002f */
.L_x_61563:
[----:B------:R-:W-:Y:S05]  /*7fe0*/  BSYNC B1 ;  /* 0x0000000000017941 */ /* 0x000fea0003800000 */
.L_x_61561:
        /* <DEDUP_REMOVED lines=9> */
.L_x_61565:
[----:B------:R-:W-:Y:S02]  /*8080*/  IMAD.MOV.U32 R56, RZ, RZ, R39 ;  /* 0x000000ffff387224 */ /* 0x000fe400078e0027 */
[----:B------:R-:W-:Y:S02]  /*8090*/  IMAD.MOV.U32 R18, RZ, RZ, R19 ;  /* 0x000000ffff127224 */ /* 0x000fe400078e0013 */
[----:B------:R-:W-:Y:S02]  /*80a0*/  IMAD.MOV.U32 R39, RZ, RZ, R58 ;  /* 0x000000ffff277224 */ /* 0x000fe400078e003a */
[----:B------:R-:W-:-:S07]  /*80b0*/  IMAD.MOV.U32 R19, RZ, RZ, R16 ;  /* 0x000000ffff137224 */ /* 0x000fce00078e0010 */
.L_x_61566:
[----:B------:R-:W-:Y:S05]  /*80c0*/  BSYNC B1 ;  /* 0x0000000000017941 */ /* 0x000fea0003800000 */
.L_x_61564:
        /* <DEDUP_REMOVED lines=9> */
.L_x_61568:
[----:B------:R-:W-:Y:S02]  /*8160*/  IMAD.MOV.U32 R49, RZ, RZ, R56 ;  /* 0x000000ffff317224 */ /* 0x000fe400078e0038 */
[----:B------:R-:W-:Y:S02]  /*8170*/  IMAD.MOV.U32 R47, RZ, RZ, R18 ;  /* 0x000000ffff2f7224 */ /* 0x000fe400078e0012 */
[----:B------:R-:W-:Y:S02]  /*8180*/  IMAD.MOV.U32 R56, RZ, RZ, R51 ;  /* 0x000000ffff387224 */ /* 0x000fe400078e0033 */
[----:B------:R-:W-:-:S07]  /*8190*/  IMAD.MOV.U32 R18, RZ, RZ, R15 ;  /* 0x000000ffff127224 */ /* 0x000fce00078e000f */
.L_x_61569:
[----:B------:R-:W-:Y:S05]  /*81a0*/  BSYNC B1 ;  /* 0x0000000000017941 */ /* 0x000fea0003800000 */
.L_x_61567:
        /* <DEDUP_REMOVED lines=9> */
.L_x_61571:
[----:B------:R-:W-:Y:S01]  /*8240*/  MOV R16, R49 ;  /* 0x0000003100107202 */ /* 0x000fe20000000f00 */
[----:B------:R-:W-:Y:S02]  /*8250*/  IMAD.MOV.U32 R15, RZ, RZ, R47 ;  /* 0x000000ffff0f7224 */ /* 0x000fe400078e002f */
[----:B------:R-:W-:Y:S02]  /*8260*/  IMAD.MOV.U32 R49, RZ, RZ, R60 ;  /* 0x000000ffff317224 */ /* 0x000fe400078e003c */
[----:B------:R-:W-:-:S07]  /*8270*/  IMAD.MOV.U32 R47, RZ, RZ, R14 ;  /* 0x000000ffff2f7224 */ /* 0x000fce00078e000e */
.L_x_61572:
[----:B------:R-:W-:Y:S05]  /*8280*/  BSYNC B1 ;  /* 0x0000000000017941 */ /* 0x000fea0003800000 */
.L_x_61570:
        /* <DEDUP_REMOVED lines=9> */
.L_x_61574:
[----:B------:R-:W-:Y:S01]  /*8320*/  IMAD.MOV.U32 R58, RZ, RZ, R16 ;  /* 0x000000ffff3a7224 */ /* 0x000fe200078e0010 */
[----:B------:R-:W-:Y:S01]  /*8330*/  MOV R14, R15 ;  /* 0x0000000f000e7202 */ /* 0x000fe20000000f00 */
[----:B------:R-:W-:Y:S02]  /*8340*/  IMAD.MOV.U32 R16, RZ, RZ, R13 ;  /* 0x000000ffff107224 */ /* 0x000fe400078e000d */
[----:B------:R-:W-:-:S07]  /*8350*/  IMAD.MOV.U32 R15, RZ, RZ, R12 ;  /* 0x000000ffff0f7224 */ /* 0x000fce00078e000c */
.L_x_61575:
[----:B------:R-:W-:Y:S05]  /*8360*/  BSYNC B1 ;  /* 0x0000000000017941 */ /* 0x000fea0003800000 */
.L_x_61573:
        /* <DEDUP_REMOVED lines=9> */
.L_x_61577:
[----:B------:R-:W-:Y:S01]  /*8400*/  IMAD.MOV.U32 R13, RZ, RZ, R58 ;  /* 0x000000ffff0d7224 */ /* 0x000fe200078e003a */
[----:B------:R-:W-:Y:S01]  /*8410*/  MOV R58, R53 ;  /* 0x00000035003a7202 */ /* 0x000fe20000000f00 */
[----:B------:R-:W-:Y:S02]  /*8420*/  IMAD.MOV.U32 R12, RZ, RZ, R14 ;  /* 0x000000ffff0c7224 */ /* 0x000fe400078e000e */
[----:B------:R-:W-:-:S07]  /*8430*/  IMAD.MOV.U32 R14, RZ, RZ, R11 ;  /* 0x000000ffff0e7224 */ /* 0x000fce00078e000b */
.L_x_61578:
[----:B------:R-:W-:Y:S05]  /*8440*/  BSYNC B1 ;  /* 0x0000000000017941 */ /* 0x000fea0003800000 */
.L_x_61576:
        /* <DEDUP_REMOVED lines=9> */
.L_x_61580:
[----:B------:R-:W-:Y:S02]  /*84e0*/  IMAD.MOV.U32 R60, RZ, RZ, R13 ;  /* 0x000000ffff3c7224 */ /* 0x000fe400078e000d */
[----:B------:R-:W-:Y:S01]  /*84f0*/  IMAD.MOV.U32 R11, RZ, RZ, R12 ;  /* 0x000000ffff0b7224 */ /* 0x000fe200078e000c */
[----:B------:R-:W-:Y:S01]  /*8500*/  MOV R12, R9 ;  /* 0x00000009000c7202 */ /* 0x000fe20000000f00 */
[----:B------:R-:W-:-:S07]  /*8510*/  IMAD.MOV.U32 R13, RZ, RZ, R10 ;  /* 0x000000ffff0d7224 */ /* 0x000fce00078e000a */
.L_x_61581:
[----:B------:R-:W-:Y:S05]  /*8520*/  BSYNC B1 ;  /* 0x0000000000017941 */ /* 0x000fea0003800000 */
.L_x_61579:
        /* <DEDUP_REMOVED lines=9> */
.L_x_61583:
[----:B------:R-:W-:Y:S02]  /*85c0*/  IMAD.MOV.U32 R10, RZ, RZ, R60 ;  /* 0x000000ffff0a7224 */ /* 0x000fe400078e003c */
[----:B------:R-:W-:Y:S02]  /*85d0*/  IMAD.MOV.U32 R9, RZ, RZ, R11 ;  /* 0x000000ffff097224 */ /* 0x000fe400078e000b */
[----:B------:R-:W-:Y:S02]  /*85e0*/  IMAD.MOV.U32 R60, RZ, RZ, R55 ;  /* 0x000000ffff3c7224 */ /* 0x000fe400078e0037 */
[----:B------:R-:W-:-:S07]  /*85f0*/  IMAD.MOV.U32 R11, RZ, RZ, R8 ;  /* 0x000000ffff0b7224 */ /* 0x000fce00078e0008 */
.L_x_61584:
[----:B------:R-:W-:Y:S05]  /*8600*/  BSYNC B1 ;  /* 0x0000000000017941 */ /* 0x000fea0003800000 */
.L_x_61582:
        /* <DEDUP_REMOVED lines=16> */
.L_x_61586:
[----:B------:R-:W-:Y:S02]  /*8710*/  IMAD.MOV.U32 R40, RZ, RZ, R17 ;  /* 0x000000ffff287224 */ /* 0x000fe400078e0011 */
[----:B------:R-:W-:Y:S01]  /*8720*/  IMAD.MOV.U32 R8, RZ, RZ, R71 ;  /* 0x000000ffff087224 */ /* 0x000fe200078e0047 */
[----:B------:R-:W-:Y:S01]  /*8730*/  MOV R71, R6 ;  /* 0x0000000600477202 */ /* 0x000fe20000000f00 */
[----:B------:R-:W-:-:S07]  /*8740*/  IMAD.MOV.U32 R17, RZ, RZ, R42 ;  /* 0x000000ffff117224 */ /* 0x000fce00078e002a */
.L_x_61587:
[----:B------:R-:W-:Y:S05]  /*8750*/  BSYNC B1 ;  /* 0x0000000000017941 */ /* 0x000fea0003800000 */
.L_x_61585:
        /* <DEDUP_REMOVED lines=9> */
.L_x_61589:
[----:B------:R-:W-:Y:S02]  /*87f0*/  IMAD.MOV.U32 R51, RZ, RZ, R40 ;  /* 0x000000ffff337224 */ /* 0x000fe400078e0028 */
[----:B------:R-:W-:Y:S02]  /*8800*/  IMAD.MOV.U32 R31, RZ, RZ, R8 ;  /* 0x000000ffff1f7224 */ /* 0x000fe400078e0008 */
[----:B------:R-:W-:Y:S02]  /*8810*/  IMAD.MOV.U32 R40, RZ, RZ, R33 ;  /* 0x000000ffff287224 */ /* 0x000fe400078e0021 */
[----:B------:R-:W-:-:S07]  /*8820*/  IMAD.MOV.U32 R8, RZ, RZ, R7 ;  /* 0x000000ffff087224 */ /* 0x000fce00078e0007 */
.L_x_61590:
[----:B------:R-:W-:Y:S05]  /*8830*/  BSYNC B1 ;  /* 0x0000000000017941 */ /* 0x000fea0003800000 */
.L_x_61588:
        /* <DEDUP_REMOVED lines=9> */
.L_x_61592:
[----:B------:R-:W-:Y:S02]  /*88d0*/  IMAD.MOV.U32 R42, RZ, RZ, R51 ;  /* 0x000000ffff2a7224 */ /* 0x000fe400078e0033 */
[----:B------:R-:W-:Y:S02]  /*88e0*/  IMAD.MOV.U32 R6, RZ, RZ, R31 ;  /* 0x000000ffff067224 */ /* 0x000fe400078e001f */
[----:B------:R-:W-:Y:S02]  /*88f0*/  IMAD.MOV.U32 R51, RZ, RZ, R62 ;  /* 0x000000ffff337224 */ /* 0x000fe400078e003e */
[----:B------:R-:W-:-:S07]  /*8900*/  IMAD.MOV.U32 R31, RZ, RZ, R44 ;  /* 0x000000ffff1f7224 */ /* 0x000fce00078e002c */
.L_x_61593:
[----:B------:R-:W-:Y:S05]  /*8910*/  BSYNC B1 ;  /* 0x0000000000017941 */ /* 0x000fea0003800000 */
.L_x_61591:
        /* <DEDUP_REMOVED lines=9> */
.L_x_61595:
[----:B------:R-:W-:Y:S02]  /*89b0*/  IMAD.MOV.U32 R33, RZ, RZ, R42 ;  /* 0x000000ffff217224 */ /* 0x000fe400078e002a */
[----:B------:R-:W-:Y:S02]  /*89c0*/  IMAD.MOV.U32 R7, RZ, RZ, R6 ;  /* 0x000000ffff077224 */ /* 0x000fe400078e0006 */
[----:B------:R-:W-:Y:S02]  /*89d0*/  IMAD.MOV.U32 R42, RZ, RZ, R35 ;  /* 0x000000ffff2a7224 */ /* 0x000fe400078e0023 */
[----:B------:R-:W-:-:S07]  /*89e0*/  IMAD.MOV.U32 R6, RZ, RZ, R5 ;  /* 0x000000ffff067224 */ /* 0x000fce00078e0005 */
.L_x_61596:
[----:B------:R-:W-:Y:S05]  /*89f0*/  BSYNC B1 ;  /* 0x0000000000017941 */ /* 0x000fea0003800000 */
.L_x_61594:
        /* <DEDUP_REMOVED lines=9> */
.L_x_61598:
[----:B------:R-:W-:Y:S01]  /*8a90*/  MOV R62, R33 ;  /* 0x00000021003e7202 */ /* 0x000fe20000000f00 */
[----:B------:R-:W-:Y:S02]  /*8aa0*/  IMAD.MOV.U32 R44, RZ, RZ, R7 ;  /* 0x000000ffff2c7224 */ /* 0x000fe400078e0007 */
[----:B------:R-:W-:Y:S02]  /*8ab0*/  IMAD.MOV.U32 R33, RZ, RZ, R46 ;  /* 0x000000ffff217224 */ /* 0x000fe400078e002e */
[----:B------:R-:W-:-:S07]  /*8ac0*/  IMAD.MOV.U32 R7, RZ, RZ, R4 ;  /* 0x000000ffff077224 */ /* 0x000fce00078e0004 */
.L_x_61599:
[----:B------:R-:W-:Y:S05]  /*8ad0*/  BSYNC B1 ;  /* 0x0000000000017941 */ /* 0x000fea0003800000 */
.L_x_61597:
        /* <DEDUP_REMOVED lines=9> */
.L_x_61601:
[----:B------:R-:W-:Y:S01]  /*8b70*/  IMAD.MOV.U32 R35, RZ, RZ, R62 ;  /* 0x000000ffff237224 */ /* 0x000fe200078e003e */
[----:B------:R-:W-:Y:S01]  /*8b80*/  MOV R5, R44 ;  /* 0x0000002c00057202 */ /* 0x000fe20000000f00 */
[----:B------:R-:W-:Y:S02]  /*8b90*/  IMAD.MOV.U32 R62, RZ, RZ, R37 ;  /* 0x000000ffff3e7224 */ /* 0x000fe400078e0025 */
[----:B------:R-:W-:-:S07]  /*8ba0*/  IMAD.MOV.U32 R44, RZ, RZ, R3 ;  /* 0x000000ffff2c7224 */ /* 0x000fce00078e0003 */
.L_x_61602:
[----:B------:R-:W-:Y:S05]  /*8bb0*/  BSYNC B1 ;  /* 0x0000000000017941 */ /* 0x000fea0003800000 */
.L_x_61600:
        /* <DEDUP_REMOVED lines=9> */
.L_x_61604:
[----:B------:R-:W-:Y:S01]  /*8c50*/  IMAD.MOV.U32 R46, RZ, RZ, R35 ;  /* 0x000000ffff2e7224 */ /* 0x000fe200078e0023 */
[----:B------:R-:W-:Y:S01]  /*8c60*/  MOV R35, R48 ;  /* 0x0000003000237202 */ /* 0x000fe20000000f00 */
[----:B------:R-:W-:Y:S02]  /*8c70*/  IMAD.MOV.U32 R4, RZ, RZ, R5 ;  /* 0x000000ffff047224 */ /* 0x000fe400078e0005 */
[----:B------:R-:W-:-:S07]  /*8c80*/  IMAD.MOV.U32 R5, RZ, RZ, R2 ;  /* 0x000000ffff057224 */ /* 0x000fce00078e0002 */
.L_x_61605:
[----:B------:R-:W-:Y:S05]  /*8c90*/  BSYNC B1 ;  /* 0x0000000000017941 */ /* 0x000fea0003800000 */
.L_x_61603:
        /* <DEDUP_REMOVED lines=9> */
.L_x_61607:
[----:B------:R-:W-:Y:S02]  /*8d30*/  IMAD.MOV.U32 R37, RZ, RZ, R46 ;  /* 0x000000ffff257224 */ /* 0x000fe400078e002e */
[----:B------:R-:W-:Y:S01]  /*8d40*/  IMAD.MOV.U32 R3, RZ, RZ, R4 ;  /* 0x000000ffff037224 */ /* 0x000fe200078e0004 */
[----:B------:R-:W-:Y:S01]  /*8d50*/  MOV R4, R19 ;  /* 0x0000001300047202 */ /* 0x000fe20000000f00 */
[----:B------:R-:W-:-:S07]  /*8d60*/  IMAD.MOV.U32 R46, RZ, RZ, R39 ;  /* 0x000000ffff2e7224 */ /* 0x000fce00078e0027 */
.L_x_61608:
[----:B------:R-:W-:Y:S05]  /*8d70*/  BSYNC B1 ;  /* 0x0000000000017941 */ /* 0x000fea0003800000 */
.L_x_61606:
        /* <DEDUP_REMOVED lines=9> */
.L_x_61610:
[----:B------:R-:W-:Y:S02]  /*8e10*/  IMAD.MOV.U32 R48, RZ, RZ, R37 ;  /* 0x000000ffff307224 */ /* 0x000fe400078e0025 */
[----:B------:R-:W-:Y:S02]  /*8e20*/  IMAD.MOV.U32 R2, RZ, RZ, R3 ;  /* 0x000000ffff027224 */ /* 0x000fe400078e0003 */
[----:B------:R-:W-:Y:S02]  /*8e30*/  IMAD.MOV.U32 R37, RZ, RZ, R56 ;  /* 0x000000ffff257224 */ /* 0x000fe400078e0038 */
[----:B------:R-:W-:-:S07]  /*8e40*/  IMAD.MOV.U32 R3, RZ, RZ, R18 ;  /* 0x000000ffff037224 */ /* 0x000fce00078e0012 */
.L_x_61611:
[----:B------:R-:W-:Y:S05]  /*8e50*/  BSYNC B1 ;  /* 0x0000000000017941 */ /* 0x000fea0003800000 */
.L_x_61609:
        /* <DEDUP_REMOVED lines=9> */
.L_x_61613:
[----:B------:R-:W-:Y:S02]  /*8ef0*/  IMAD.MOV.U32 R19, RZ, RZ, R48 ;  /* 0x000000ffff137224 */ /* 0x000fe400078e0030 */
[----:B------:R-:W-:Y:S02]  /*8f00*/  IMAD.MOV.U32 R18, RZ, RZ, R2 ;  /* 0x000000ffff127224 */ /* 0x000fe400078e0002 */
[----:B------:R-:W-:Y:S02]  /*8f10*/  IMAD.MOV.U32 R48, RZ, RZ, R49 ;  /* 0x000000ffff307224 */ /* 0x000fe400078e0031 */
[----:B------:R-:W-:-:S07]  /*8f20*/  IMAD.MOV.U32 R2, RZ, RZ, R47 ;  /* 0x000000ffff027224 */ /* 0x000fce00078e002f */
.L_x_61614:
[----:B------:R-:W-:Y:S05]  /*8f30*/  BSYNC B1 ;  /* 0x0000000000017941 */ /* 0x000fea0003800000 */
.L_x_61612:
        /* <DEDUP_REMOVED lines=9> */
.L_x_61616:
[----:B------:R-:W-:Y:S02]  /*8fd0*/  IMAD.MOV.U32 R47, RZ, RZ, R19 ;  /* 0x000000ffff2f7224 */ /* 0x000fe400078e0013 */
[----:B------:R-:W-:Y:S02]  /*8fe0*/  IMAD.MOV.U32 R39, RZ, RZ, R18 ;  /* 0x000000ffff277224 */ /* 0x000fe400078e0012 */
[----:B------:R-:W-:Y:S02]  /*8ff0*/  IMAD.MOV.U32 R19, RZ, RZ, R16 ;  /* 0x000000ffff137224 */ /* 0x000fe400078e0010 */
[----:B------:R-:W-:-:S07]  /*9000*/  IMAD.MOV.U32 R18, RZ, RZ, R15 ;  /* 0x000000ffff127224 */ /* 0x000fce00078e000f */
.L_x_61617:
[----:B------:R-:W-:Y:S05]  /*9010*/  BSYNC B1 ;  /* 0x0000000000017941 */ /* 0x000fea0003800000 */
.L_x_61615:
        /* <DEDUP_REMOVED lines=9> */
.L_x_61619:
[----:B------:R-:W-:Y:S01]  /*90b0*/  MOV R16, R47 ;  /* 0x0000002f00107202 */ /* 0x000fe20000000f00 */
[----:B------:R-:W-:Y:S02]  /*90c0*/  IMAD.MOV.U32 R15, RZ, RZ, R39 ;  /* 0x000000ffff0f7224 */ /* 0x000fe400078e0027 */
[----:B------:R-:W-:Y:S02]  /*90d0*/  IMAD.MOV.U32 R47, RZ, RZ, R58 ;  /* 0x000000ffff2f7224 */ /* 0x000fe400078e003a */
[----:B------:R-:W-:-:S07]  /*90e0*/  IMAD.MOV.U32 R39, RZ, RZ, R14 ;  /* 0x000000ffff277224 */ /* 0x000fce00078e000e */
.L_x_61620:
[----:B------:R-:W-:Y:S05]  /*90f0*/  BSYNC B1 ;  /* 0x0000000000017941 */ /* 0x000fea0003800000 */
.L_x_61618:
        /* <DEDUP_REMOVED lines=9> */
.L_x_61622:
[----:B------:R-:W-:Y:S01]  /*9190*/  IMAD.MOV.U32 R49, RZ, RZ, R16 ;  /* 0x000000ffff317224 */ /* 0x000fe200078e0010 */
[----:B------:R-:W-:Y:S01]  /*91a0*/  MOV R14, R15 ;  /* 0x0000000f000e7202 */ /* 0x000fe20000000f00 */
[----:B------:R-:W-:Y:S02]  /*91b0*/  IMAD.MOV.U32 R16, RZ, RZ, R13 ;  /* 0x000000ffff107224 */ /* 0x000fe400078e000d */
[----:B------:R-:W-:-:S07]  /*91c0*/  IMAD.MOV.U32 R15, RZ, RZ, R12 ;  /* 0x000000ffff0f7224 */ /* 0x000fce00078e000c */
.L_x_61623:
[----:B------:R-:W-:Y:S05]  /*91d0*/  BSYNC B1 ;  /* 0x0000000000017941 */ /* 0x000fea0003800000 */
.L_x_61621:
        /* <DEDUP_REMOVED lines=9> */
.L_x_61625:
[----:B------:R-:W-:Y:S01]  /*9270*/  IMAD.MOV.U32 R13, RZ, RZ, R49 ;  /* 0x000000ffff0d7224 */ /* 0x000fe200078e0031 */
[----:B------:R-:W-:Y:S01]  /*9280*/  MOV R49, R60 ;  /* 0x0000003c00317202 */ /* 0x000fe20000000f00 */
[----:B------:R-:W-:Y:S02]  /*9290*/  IMAD.MOV.U32 R12, RZ, RZ, R14 ;  /* 0x000000ffff0c7224 */ /* 0x000fe400078e000e */
[----:B------:R-:W-:-:S07]  /*92a0*/  IMAD.MOV.U32 R14, RZ, RZ, R11 ;  /* 0x000000ffff0e7224 */ /* 0x000fce00078e000b */
.L_x_61626:
[----:B------:R-:W-:Y:S05]  /*92b0*/  BSYNC B1 ;  /* 0x0000000000017941 */ /* 0x000fea0003800000 */
.L_x_61624:
        /* <DEDUP_REMOVED lines=9> */
.L_x_61628:
[----:B------:R-:W-:Y:S02]  /*9350*/  IMAD.MOV.U32 R53, RZ, RZ, R13 ;  /* 0x000000ffff357224 */ /* 0x000fe400078e000d */
[----:B------:R-:W-:Y:S01]  /*9360*/  IMAD.MOV.U32 R11, RZ, RZ, R12 ;  /* 0x000000ffff0b7224 */ /* 0x000fe200078e000c */
[----:B------:R-:W-:Y:S01]  /*9370*/  MOV R12, R9 ;  /* 0x00000009000c7202 */ /* 0x000fe20000000f00 */
[----:B------:R-:W-:-:S07]  /*9380*/  IMAD.MOV.U32 R13, RZ, RZ, R10 ;  /* 0x000000ffff0d7224 */ /* 0x000fce00078e000a */
.L_x_61629:
[----:B------:R-:W-:Y:S05]  /*9390*/  BSYNC B1 ;  /* 0x0000000000017941 */ /* 0x000fea0003800000 */
.L_x_61627:
        /* <DEDUP_REMOVED lines=16> */
.L_x_61631:
[----:B------:R-:W-:Y:S01]  /*94a0*/  IMAD.MOV.U32 R38, RZ, RZ, R17 ;  /* 0x000000ffff267224 */ /* 0x000fe200078e0011 */
[----:B------:R-:W-:Y:S01]  /*94b0*/  MOV R17, R40 ;  /* 0x0000002800117202 */ /* 0x000fe20000000f00 */
[----:B------:R-:W-:Y:S02]  /*94c0*/  IMAD.MOV.U32 R10, RZ, RZ, R71 ;  /* 0x000000ffff0a7224 */ /* 0x000fe400078e0047 */
[----:B------:R-:W-:-:S07]  /*94d0*/  IMAD.MOV.U32 R71, RZ, RZ, R8 ;  /* 0x000000ffff477224 */ /* 0x000fce00078e0008 */
.L_x_61632:
[----:B------:R-:W-:Y:S05]  /*94e0*/  BSYNC B1 ;  /* 0x0000000000017941 */ /* 0x000fea0003800000 */
.L_x_61630:
        /* <DEDUP_REMOVED lines=9> */
.L_x_61634:
[----:B------:R-:W-:Y:S02]  /*9580*/  IMAD.MOV.U32 R29, RZ, RZ, R38 ;  /* 0x000000ffff1d7224 */ /* 0x000fe400078e0026 */
[----:B------:R-:W-:Y:S01]  /*9590*/  IMAD.MOV.U32 R9, RZ, RZ, R10 ;  /* 0x000000ffff097224 */ /* 0x000fe200078e000a */
[----:B------:R-:W-:Y:S01]  /*95a0*/  MOV R10, R31 ;  /* 0x0000001f000a7202 */ /* 0x000fe20000000f00 */
[----:B------:R-:W-:-:S07]  /*95b0*/  IMAD.MOV.U32 R38, RZ, RZ, R51 ;  /* 0x000000ffff267224 */ /* 0x000fce00078e0033 */
.L_x_61635:
[----:B------:R-:W-:Y:S05]  /*95c0*/  BSYNC B1 ;  /* 0x0000000000017941 */ /* 0x000fea0003800000 */
.L_x_61633:
        /* <DEDUP_REMOVED lines=9> */
.L_x_61637:
[----:B------:R-:W-:Y:S02]  /*9660*/  IMAD.MOV.U32 R40, RZ, RZ, R29 ;  /* 0x000000ffff287224 */ /* 0x000fe400078e001d */
[----:B------:R-:W-:Y:S02]  /*9670*/  IMAD.MOV.U32 R8, RZ, RZ, R9 ;  /* 0x000000ffff087224 */ /* 0x000fe400078e0009 */
[----:B------:R-:W-:Y:S02]  /*9680*/  IMAD.MOV.U32 R29, RZ, RZ, R42 ;  /* 0x000000ffff1d7224 */ /* 0x000fe400078e002a */
[----:B------:R-:W-:-:S07]  /*9690*/  IMAD.MOV.U32 R9, RZ, RZ, R6 ;  /* 0x000000ffff097224 */ /* 0x000fce00078e0006 */
.L_x_61638:
[----:B------:R-:W-:Y:S05]  /*96a0*/  BSYNC B1 ;  /* 0x0000000000017941 */ /* 0x000fea0003800000 */
.L_x_61636:
        /* <DEDUP_REMOVED lines=9> */
.L_x_61640:
[----:B------:R-:W-:Y:S02]  /*9740*/  IMAD.MOV.U32 R51, RZ, RZ, R40 ;  /* 0x000000ffff337224 */ /* 0x000fe400078e0028 */
[----:B------:R-:W-:Y:S02]  /*9750*/  IMAD.MOV.U32 R31, RZ, RZ, R8 ;  /* 0x000000ffff1f7224 */ /* 0x000fe400078e0008 */
[----:B------:R-:W-:Y:S02]  /*9760*/  IMAD.MOV.U32 R40, RZ, RZ, R33 ;  /* 0x000000ffff287224 */ /* 0x000fe400078e0021 */
[----:B------:R-:W-:-:S07]  /*9770*/  IMAD.MOV.U32 R8, RZ, RZ, R7 ;  /* 0x000000ffff087224 */ /* 0x000fce00078e0007 */
.L_x_61641:
[----:B------:R-:W-:Y:S05]  /*9780*/  BSYNC B1 ;  /* 0x0000000000017941 */ /* 0x000fea0003800000 */
.L_x_61639:
        /* <DEDUP_REMOVED lines=9> */
.L_x_61643:
[----:B------:R-:W-:Y:S02]  /*9820*/  IMAD.MOV.U32 R42, RZ, RZ, R51 ;  /* 0x000000ffff2a7224 */ /* 0x000fe400078e0033 */
[----:B------:R-:W-:Y:S02]  /*9830*/  IMAD.MOV.U32 R6, RZ, RZ, R31 ;  /* 0x000000ffff067224 */ /* 0x000fe400078e001f */
[----:B------:R-:W-:Y:S02]  /*9840*/  IMAD.MOV.U32 R51, RZ, RZ, R62 ;  /* 0x000000ffff337224 */ /* 0x000fe400078e003e */
[----:B------:R-:W-:-:S07]  /*9850*/  IMAD.MOV.U32 R31, RZ, RZ, R44 ;  /* 0x000000ffff1f7224 */ /* 0x000fce00078e002c */
.L_x_61644:
[----:B------:R-:W-:Y:S05]  /*9860*/  BSYNC B1 ;  /* 0x0000000000017941 */ /* 0x000fea0003800000 */
.L_x_61642:
        /* <DEDUP_REMOVED lines=9> */
.L_x_61646:
[----:B------:R-:W-:Y:S01]  /*9900*/  MOV R33, R42 ;  /* 0x0000002a00217202 */ /* 0x000fe20000000f00 */
[----:B------:R-:W-:Y:S02]  /*9910*/  IMAD.MOV.U32 R7, RZ, RZ, R6 ;  /* 0x000000ffff077224 */ /* 0x000fe400078e0006 */
[----:B------:R-:W-:Y:S02]  /*9920*/  IMAD.MOV.U32 R42, RZ, RZ, R35 ;  /* 0x000000ffff2a7224 */ /* 0x000fe400078e0023 */
[----:B------:R-:W-:-:S07]  /*9930*/  IMAD.MOV.U32 R6, RZ, RZ, R5 ;  /* 0x000000ffff067224 */ /* 0x000fce00078e0005 */
.L_x_61647:
[----:B------:R-:W-:Y:S05]  /*9940*/  BSYNC B1 ;  /* 0x0000000000017941 */ /* 0x000fea0003800000 */
.L_x_61645:
        /* <DEDUP_REMOVED lines=9> */
.L_x_61649:
[----:B------:R-:W-:Y:S01]  /*99e0*/  IMAD.MOV.U32 R56, RZ, RZ, R33 ;  /* 0x000000ffff387224 */ /* 0x000fe200078e0021 */
[----:B------:R-:W-:Y:S01]  /*99f0*/  MOV R44, R7 ;  /* 0x00000007002c7202 */ /* 0x000fe20000000f00 */
[----:B------:R-:W-:Y:S02]  /*9a00*/  IMAD.MOV.U32 R33, RZ, RZ, R46 ;  /* 0x000000ffff217224 */ /* 0x000fe400078e002e */
[----:B------:R-:W-:-:S07]  /*9a10*/  IMAD.MOV.U32 R7, RZ, RZ, R4 ;  /* 0x000000ffff077224 */ /* 0x000fce00078e0004 */
.L_x_61650:
[----:B------:R-:W-:Y:S05]  /*9a20*/  BSYNC B1 ;  /* 0x0000000000017941 */ /* 0x000fea0003800000 */
.L_x_61648:
        /* <DEDUP_REMOVED lines=9> */
.L_x_61652:
[----:B------:R-:W-:Y:S01]  /*9ac0*/  IMAD.MOV.U32 R35, RZ, RZ, R56 ;  /* 0x000000ffff237224 */ /* 0x000fe200078e0038 */
[----:B------:R-:W-:Y:S01]  /*9ad0*/  MOV R56, R37 ;  /* 0x0000002500387202 */ /* 0x000fe20000000f00 */
[----:B------:R-:W-:Y:S02]  /*9ae0*/  IMAD.MOV.U32 R5, RZ, RZ, R44 ;  /* 0x000000ffff057224 */ /* 0x000fe400078e002c */
[----:B------:R-:W-:-:S07]  /*9af0*/  IMAD.MOV.U32 R44, RZ, RZ, R3 ;  /* 0x000000ffff2c7224 */ /* 0x000fce00078e0003 */
.L_x_61653:
[----:B------:R-:W-:Y:S05]  /*9b00*/  BSYNC B1 ;  /* 0x0000000000017941 */ /* 0x000fea0003800000 */
.L_x_61651:
        /* <DEDUP_REMOVED lines=9> */
.L_x_61655:
[----:B------:R-:W-:Y:S02]  /*9ba0*/  IMAD.MOV.U32 R4, RZ, RZ, R35 ;  /* 0x000000ffff047224 */ /* 0x000fe400078e0023 */
[----:B------:R-:W-:Y:S01]  /*9bb0*/  IMAD.MOV.U32 R3, RZ, RZ, R5 ;  /* 0x000000ffff037224 */ /* 0x000fe200078e0005 */
[----:B------:R-:W-:Y:S01]  /*9bc0*/  MOV R5, R2 ;  /* 0x0000000200057202 */ /* 0x000fe20000000f00 */
[----:B------:R-:W-:-:S07]  /*9bd0*/  IMAD.MOV.U32 R35, RZ, RZ, R48 ;  /* 0x000000ffff237224 */ /* 0x000fce00078e0030 */
.L_x_61656:
[----:B------:R-:W-:Y:S05]  /*9be0*/  BSYNC B1 ;  /* 0x0000000000017941 */ /* 0x000fea0003800000 */
.L_x_61654:
        /* <DEDUP_REMOVED lines=9> */
.L_x_61658:
[----:B------:R-:W-:Y:S02]  /*9c80*/  IMAD.MOV.U32 R46, RZ, RZ, R4 ;  /* 0x000000ffff2e7224 */ /* 0x000fe400078e0004 */
[----:B------:R-:W-:Y:S02]  /*9c90*/  IMAD.MOV.U32 R2, RZ, RZ, R3 ;  /* 0x000000ffff027224 */ /* 0x000fe400078e0003 */
[----:B------:R-:W-:Y:S02]  /*9ca0*/  IMAD.MOV.U32 R4, RZ, RZ, R19 ;  /* 0x000000ffff047224 */ /* 0x000fe400078e0013 */
[----:B------:R-:W-:-:S07]  /*9cb0*/  IMAD.MOV.U32 R3, RZ, RZ, R18 ;  /* 0x000000ffff037224 */ /* 0x000fce00078e0012 */
.L_x_61659:
[----:B------:R-:W-:Y:S05]  /*9cc0*/  BSYNC B1 ;  /* 0x0000000000017941 */ /* 0x000fea0003800000 */
.L_x_61657:
        /* <DEDUP_REMOVED lines=9> */
.L_x_61661:
[----:B------:R-:W-:Y:S02]  /*9d60*/  IMAD.MOV.U32 R19, RZ, RZ, R46 ;  /* 0x000000ffff137224 */ /* 0x000fe400078e002e */
[----:B------:R-:W-:Y:S02]  /*9d70*/  IMAD.MOV.U32 R18, RZ, RZ, R2 ;  /* 0x000000ffff127224 */ /* 0x000fe400078e0002 */
[----:B------:R-:W-:Y:S02]  /*9d80*/  IMAD.MOV.U32 R46, RZ, RZ, R47 ;  /* 0x000000ffff2e7224 */ /* 0x000fe400078e002f */
[----:B------:R-:W-:-:S07]  /*9d90*/  IMAD.MOV.U32 R2, RZ, RZ, R39 ;  /* 0x000000ffff027224 */ /* 0x000fce00078e0027 */
.L_x_61662:
[----:B------:R-:W-:Y:S05]  /*9da0*/  BSYNC B1 ;  /* 0x0000000000017941 */ /* 0x000fea0003800000 */
.L_x_61660:
        /* <DEDUP_REMOVED lines=9> */
.L_x_61664:
[----:B------:R-:W-:Y:S02]  /*9e40*/  IMAD.MOV.U32 R48, RZ, RZ, R19 ;  /* 0x000000ffff307224 */ /* 0x000fe400078e0013 */
[----:B------:R-:W-:Y:S02]  /*9e50*/  IMAD.MOV.U32 R37, RZ, RZ, R18 ;  /* 0x000000ffff257224 */ /* 0x000fe400078e0012 */
[----:B------:R-:W-:Y:S02]  /*9e60*/  IMAD.MOV.U32 R19, RZ, RZ, R16 ;  /* 0x000000ffff137224 */ /* 0x000fe400078e0010 */
[----:B------:R-:W-:-:S07]  /*9e70*/  IMAD.MOV.U32 R18, RZ, RZ, R15 ;  /* 0x000000ffff127224 */ /* 0x000fce00078e000f */
.L_x_61665:
[----:B------:R-:W-:Y:S05]  /*9e80*/  BSYNC B1 ;  /* 0x0000000000017941 */ /* 0x000fea0003800000 */
.L_x_61663:
        /* <DEDUP_REMOVED lines=9> */
.L_x_61667:
[----:B------:R-:W-:Y:S01]  /*9f20*/  MOV R16, R48 ;  /* 0x0000003000107202 */ /* 0x000fe20000000f00 */
[----:B------:R-:W-:Y:S02]  /*9f30*/  IMAD.MOV.U32 R15, RZ, RZ, R37 ;  /* 0x000000ffff0f7224 */ /* 0x000fe400078e0025 */
[----:B------:R-:W-:Y:S02]  /*9f40*/  IMAD.MOV.U32 R48, RZ, RZ, R49 ;  /* 0x000000ffff307224 */ /* 0x000fe400078e0031 */
[----:B------:R-:W-:-:S07]  /*9f50*/  IMAD.MOV.U32 R37, RZ, RZ, R14 ;  /* 0x000000ffff257224 */ /* 0x000fce00078e000e */
.L_x_61668:
[----:B------:R-:W-:Y:S05]  /*9f60*/  BSYNC B1 ;  /* 0x0000000000017941 */ /* 0x000fea0003800000 */
.L_x_61666:
        /* <DEDUP_REMOVED lines=9> */
.L_x_61670:
[----:B------:R-:W-:Y:S01]  /*a000*/  IMAD.MOV.U32 R58, RZ, RZ, R16 ;  /* 0x000000ffff3a7224 */ /* 0x000fe200078e0010 */
[----:B------:R-:W-:Y:S01]  /*a010*/  MOV R14, R15 ;  /* 0x0000000f000e7202 */ /* 0x000fe20000000f00 */
[----:B------:R-:W-:Y:S02]  /*a020*/  IMAD.MOV.U32 R16, RZ, RZ, R13 ;  /* 0x000000ffff107224 */ /* 0x000fe400078e000d */
[----:B------:R-:W-:-:S07]  /*a030*/  IMAD.MOV.U32 R15, RZ, RZ, R12 ;  /* 0x000000ffff0f7224 */ /* 0x000fce00078e000c */
.L_x_61671:
[----:B------:R-:W-:Y:S05]  /*a040*/  BSYNC B1 ;  /* 0x0000000000017941 */ /* 0x000fea0003800000 */
.L_x_61669:
        /* <DEDUP_REMOVED lines=9> */
.L_x_61673:
[----:B------:R-:W-:Y:S01]  /*a0e0*/  IMAD.MOV.U32 R13, RZ, RZ, R58 ;  /* 0x000000ffff0d7224 */ /* 0x000fe200078e003a */
[----:B------:R-:W-:Y:S01]  /*a0f0*/  MOV R58, R53 ;  /* 0x00000035003a7202 */ /* 0x000fe20000000f00 */
[----:B------:R-:W-:Y:S02]  /*a100*/  IMAD.MOV.U32 R12, RZ, RZ, R14 ;  /* 0x000000ffff0c7224 */ /* 0x000fe400078e000e */
[----:B------:R-:W-:-:S07]  /*a110*/  IMAD.MOV.U32 R14, RZ, RZ, R11 ;  /* 0x000000ffff0e7224 */ /* 0x000fce00078e000b */
.L_x_61674:
[----:B------:R-:W-:Y:S05]  /*a120*/  BSYNC B1 ;  /* 0x0000000000017941 */ /* 0x000fea0003800000 */
.L_x_61672:
        /* <DEDUP_REMOVED lines=16> */
.L_x_61676:
[----:B------:R-:W-:Y:S01]  /*a230*/  IMAD.MOV.U32 R60, RZ, RZ, R17 ;  /* 0x000000ffff3c7224 */ /* 0x000fe200078e0011 */
[----:B------:R-:W-:Y:S01]  /*a240*/  MOV R36, R71 ;  /* 0x0000004700247202 */ /* 0x000fe20000000f00 */
[----:B------:R-:W-:Y:S02]  /*a250*/  IMAD.MOV.U32 R17, RZ, RZ, R38 ;  /* 0x000000ffff117224 */ /* 0x000fe400078e0026 */
[----:B------:R-:W-:-:S07]  /*a260*/  IMAD.MOV.U32 R71, RZ, RZ, R10 ;  /* 0x000000ffff477224 */ /* 0x000fce00078e000a */
.L_x_61677:
[----:B------:R-:W-:Y:S05]  /*a270*/  BSYNC B1 ;  /* 0x0000000000017941 */ /* 0x000fea0003800000 */
.L_x_61675:
        /* <DEDUP_REMOVED lines=9> */
.L_x_61679:
[----:B------:R-:W-:Y:S01]  /*a310*/  IMAD.MOV.U32 R27, RZ, RZ, R60 ;  /* 0x000000ffff1b7224 */ /* 0x000fe200078e003c */
[----:B------:R-:W-:Y:S01]  /*a320*/  MOV R60, R29 ;  /* 0x0000001d003c7202 */ /* 0x000fe20000000f00 */
[----:B------:R-:W-:Y:S02]  /*a330*/  IMAD.MOV.U32 R11, RZ, RZ, R36 ;  /* 0x000000ffff0b7224 */ /* 0x000fe400078e0024 */
[----:B------:R-:W-:-:S07]  /*a340*/  IMAD.MOV.U32 R36, RZ, RZ, R9 ;  /* 0x000000ffff247224 */ /* 0x000fce00078e0009 */
.L_x_61680:
[----:B------:R-:W-:Y:S05]  /*a350*/  BSYNC B1 ;  /* 0x0000000000017941 */ /* 0x000fea0003800000 */
.L_x_61678:
        /* <DEDUP_REMOVED lines=9> */
.L_x_61682:
[----:B------:R-:W-:Y:S02]  /*a3f0*/  IMAD.MOV.U32 R38, RZ, RZ, R27 ;  /* 0x000000ffff267224 */ /* 0x000fe400078e001b */
[----:B------:R-:W-:Y:S01]  /*a400*/  IMAD.MOV.U32 R10, RZ, RZ, R11 ;  /* 0x000000ffff0a7224 */ /* 0x000fe200078e000b */
[----:B------:R-:W-:Y:S01]  /*a410*/  MOV R11, R8 ;  /* 0x00000008000b7202 */ /* 0x000fe20000000f00 */
[----:B------:R-:W-:-:S07]  /*a420*/  IMAD.MOV.U32 R27, RZ, RZ, R40 ;  /* 0x000000ffff1b7224 */ /* 0x000fce00078e0028 */
.L_x_61683:
[----:B------:R-:W-:Y:S05]  /*a430*/  BSYNC B1 ;  /* 0x0000000000017941 */ /* 0x000fea0003800000 */
.L_x_61681:
        /* <DEDUP_REMOVED lines=9> */
.L_x_61685:
[----:B------:R-:W-:Y:S02]  /*a4d0*/  IMAD.MOV.U32 R29, RZ, RZ, R38 ;  /* 0x000000ffff1d7224 */ /* 0x000fe400078e0026 */
[----:B------:R-:W-:Y:S02]  /*a4e0*/  IMAD.MOV.U32 R9, RZ, RZ, R10 ;  /* 0x000000ffff097224 */ /* 0x000fe400078e000a */
[----:B------:R-:W-:Y:S02]  /*a4f0*/  IMAD.MOV.U32 R38, RZ, RZ, R51 ;  /* 0x000000ffff267224 */ /* 0x000fe400078e0033 */
[----:B------:R-:W-:-:S07]  /*a500*/  IMAD.MOV.U32 R10, RZ, RZ, R31 ;  /* 0x000000ffff0a7224 */ /* 0x000fce00078e001f */
.L_x_61686:
[----:B------:R-:W-:Y:S05]  /*a510*/  BSYNC B1 ;  /* 0x0000000000017941 */ /* 0x000fea0003800000 */
.L_x_61684:
        /* <DEDUP_REMOVED lines=9> */
.L_x_61688:
[----:B------:R-:W-:Y:S02]  /*a5b0*/  IMAD.MOV.U32 R40, RZ, RZ, R29 ;  /* 0x000000ffff287224 */ /* 0x000fe400078e001d */
[----:B------:R-:W-:Y:S02]  /*a5c0*/  IMAD.MOV.U32 R8, RZ, RZ, R9 ;  /* 0x000000ffff087224 */ /* 0x000fe400078e0009 */
[----:B------:R-:W-:Y:S02]  /*a5d0*/  IMAD.MOV.U32 R29, RZ, RZ, R42 ;  /* 0x000000ffff1d7224 */ /* 0x000fe400078e002a */
[----:B------:R-:W-:-:S07]  /*a5e0*/  IMAD.MOV.U32 R9, RZ, RZ, R6 ;  /* 0x000000ffff097224 */ /* 0x000fce00078e0006 */
.L_x_61689:
[----:B------:R-:W-:Y:S05]  /*a5f0*/  BSYNC B1 ;  /* 0x0000000000017941 */ /* 0x000fea0003800000 */
.L_x_61687:
        /* <DEDUP_REMOVED lines=9> */
.L_x_61691:
[----:B------:R-:W-:Y:S02]  /*a690*/  IMAD.MOV.U32 R39, RZ, RZ, R40 ;  /* 0x000000ffff277224 */ /* 0x000fe400078e0028 */
[----:B------:R-:W-:Y:S02]  /*a6a0*/  IMAD.MOV.U32 R31, RZ, RZ, R8 ;  /* 0x000000ffff1f7224 */ /* 0x000fe400078e0008 */
[----:B------:R-:W-:Y:S02]  /*a6b0*/  IMAD.MOV.U32 R40, RZ, RZ, R33 ;  /* 0x000000ffff287224 */ /* 0x000fe400078e0021 */
[----:B------:R-:W-:-:S07]  /*a6c0*/  IMAD.MOV.U32 R8, RZ, RZ, R7 ;  /* 0x000000ffff087224 */ /* 0x000fce00078e0007 */
.L_x_61692:
[----:B------:R-:W-:Y:S05]  /*a6d0*/  BSYNC B1 ;  /* 0x0000000000017941 */ /* 0x000fea0003800000 */
.L_x_61690:
        /* <DEDUP_REMOVED lines=9> */
.L_x_61694:
[----:B------:R-:W-:Y:S01]  /*a770*/  MOV R42, R39 ;  /* 0x00000027002a7202 */ /* 0x000fe20000000f00 */
[----:B------:R-:W-:Y:S02]  /*a780*/  IMAD.MOV.U32 R6, RZ, RZ, R31 ;  /* 0x000000ffff067224 */ /* 0x000fe400078e001f */
[----:B------:R-:W-:Y:S02]  /*a790*/  IMAD.MOV.U32 R39, RZ, RZ, R56 ;  /* 0x000000ffff277224 */ /* 0x000fe400078e0038 */
[----:B------:R-:W-:-:S07]  /*a7a0*/  IMAD.MOV.U32 R31, RZ, RZ, R44 ;  /* 0x000000ffff1f7224 */ /* 0x000fce00078e002c */
.L_x_61695:
[----:B------:R-:W-:Y:S05]  /*a7b0*/  BSYNC B1 ;  /* 0x0000000000017941 */ /* 0x000fea0003800000 */
.L_x_61693:
        /* <DEDUP_REMOVED lines=9> */
.L_x_61697:
[----:B------:R-:W-:Y:S01]  /*a850*/  IMAD.MOV.U32 R7, RZ, RZ, R42 ;  /* 0x000000ffff077224 */ /* 0x000fe200078e002a */
[----:B------:R-:W-:Y:S01]  /*a860*/  MOV R44, R6 ;  /* 0x00000006002c7202 */ /* 0x000fe20000000f00 */
[----:B------:R-:W-:Y:S02]  /*a870*/  IMAD.MOV.U32 R42, RZ, RZ, R35 ;  /* 0x000000ffff2a7224 */ /* 0x000fe400078e0023 */
[----:B------:R-:W-:-:S07]  /*a880*/  IMAD.MOV.U32 R6, RZ, RZ, R5 ;  /* 0x000000ffff067224 */ /* 0x000fce00078e0005 */
.L_x_61698:
[----:B------:R-:W-:Y:S05]  /*a890*/  BSYNC B1 ;  /* 0x0000000000017941 */ /* 0x000fea0003800000 */
.L_x_61696:
        /* <DEDUP_REMOVED lines=9> */
.L_x_61700:
[----:B------:R-:W-:Y:S01]  /*a930*/  IMAD.MOV.U32 R33, RZ, RZ, R7 ;  /* 0x000000ffff217224 */ /* 0x000fe200078e0007 */
[----:B------:R-:W-:Y:S01]  /*a940*/  MOV R7, R4 ;  /* 0x0000000400077202 */ /* 0x000fe20000000f00 */
[----:B------:R-:W-:Y:S02]  /*a950*/  IMAD.MOV.U32 R5, RZ, RZ, R44 ;  /* 0x000000ffff057224 */ /* 0x000fe400078e002c */
[----:B------:R-:W-:-:S07]  /*a960*/  IMAD.MOV.U32 R44, RZ, RZ, R3 ;  /* 0x000000ffff2c7224 */ /* 0x000fce00078e0003 */
.L_x_61701:
[----:B------:R-:W-:Y:S05]  /*a970*/  BSYNC B1 ;  /* 0x0000000000017941 */ /* 0x000fea0003800000 */
.L_x_61699:
        /* <DEDUP_REMOVED lines=9> */
.L_x_61703:
[----:B------:R-:W-:Y:S02]  /*aa10*/  IMAD.MOV.U32 R4, RZ, RZ, R33 ;  /* 0x000000ffff047224 */ /* 0x000fe400078e0021 */
[----:B------:R-:W-:Y:S01]  /*aa20*/  IMAD.MOV.U32 R3, RZ, RZ, R5 ;  /* 0x000000ffff037224 */ /* 0x000fe200078e0005 */
[----:B------:R-:W-:Y:S01]  /*aa30*/  MOV R5, R2 ;  /* 0x0000000200057202 */ /* 0x000fe20000000f00 */
[----:B------:R-:W-:-:S07]  /*aa40*/  IMAD.MOV.U32 R33, RZ, RZ, R46 ;  /* 0x000000ffff217224 */ /* 0x000fce00078e002e */
.L_x_61704:
[----:B------:R-:W-:Y:S05]  /*aa50*/  BSYNC B1 ;  /* 0x0000000000017941 */ /* 0x000fea0003800000 */
.L_x_61702:
        /* <DEDUP_REMOVED lines=9> */
.L_x_61706:
[----:B------:R-:W-:Y:S02]  /*aaf0*/  IMAD.MOV.U32 R35, RZ, RZ, R4 ;  /* 0x000000ffff237224 */ /* 0x000fe400078e0004 */
[----:B------:R-:W-:Y:S02]  /*ab00*/  IMAD.MOV.U32 R2, RZ, RZ, R3 ;  /* 0x000000ffff027224 */ /* 0x000fe400078e0003 */
[----:B------:R-:W-:Y:S02]  /*ab10*/  IMAD.MOV.U32 R4, RZ, RZ, R19 ;  /* 0x000000ffff047224 */ /* 0x000fe400078e0013 */
[----:B------:R-:W-:-:S07]  /*ab20*/  IMAD.MOV.U32 R3, RZ, RZ, R18 ;  /* 0x000000ffff037224 */ /* 0x000fce00078e0012 */
.L_x_61707:
[----:B------:R-:W-:Y:S05]  /*ab30*/  BSYNC B1 ;  /* 0x0000000000017941 */ /* 0x000fea0003800000 */
.L_x_61705:
        /* <DEDUP_REMOVED lines=9> */
.L_x_61709:
[----:B------:R-:W-:Y:S02]  /*abd0*/  IMAD.MOV.U32 R19, RZ, RZ, R35 ;  /* 0x000000ffff137224 */ /* 0x000fe400078e0023 */
[----:B------:R-:W-:Y:S02]  /*abe0*/  IMAD.MOV.U32 R18, RZ, RZ, R2 ;  /* 0x000000ffff127224 */ /* 0x000fe400078e0002 */
[----:B------:R-:W-:Y:S02]  /*abf0*/  IMAD.MOV.U32 R35, RZ, RZ, R48 ;  /* 0x000000ffff237224 */ /* 0x000fe400078e0030 */
[----:B------:R-:W-:-:S07]  /*ac00*/  IMAD.MOV.U32 R2, RZ, RZ, R37 ;  /* 0x000000ffff027224 */ /* 0x000fce00078e0025 */
.L_x_61710:
[----:B------:R-:W-:Y:S05]  /*ac10*/  BSYNC B1 ;  /* 0x0000000000017941 */ /* 0x000fea0003800000 */
.L_x_61708:
        /* <DEDUP_REMOVED lines=9> */
.L_x_61712:
[----:B------:R-:W-:Y:S02]  /*acb0*/  IMAD.MOV.U32 R47, RZ, RZ, R19 ;  /* 0x000000ffff2f7224 */ /* 0x000fe400078e0013 */
[----:B------:R-:W-:Y:S02]  /*acc0*/  IMAD.MOV.U32 R37, RZ, RZ, R18 ;  /* 0x000000ffff257224 */ /* 0x000fe400078e0012 */
[----:B------:R-:W-:Y:S02]  /*acd0*/  IMAD.MOV.U32 R19, RZ, RZ, R16 ;  /* 0x000000ffff137224 */ /* 0x000fe400078e0010 */
[----:B------:R-:W-:-:S07]  /*ace0*/  IMAD.MOV.U32 R18, RZ, RZ, R15 ;  /* 0x000000ffff127224 */ /* 0x000fce00078e000f */
.L_x_61713:
[----:B------:R-:W-:Y:S05]  /*acf0*/  BSYNC B1 ;  /* 0x0000000000017941 */ /* 0x000fea0003800000 */
.L_x_61711:
        /* <DEDUP_REMOVED lines=9> */
.L_x_61715:
[----:B------:R-:W-:Y:S01]  /*ad90*/  MOV R16, R47 ;  /* 0x0000002f00107202 */ /* 0x000fe20000000f00 */
[----:B------:R-:W-:Y:S02]  /*ada0*/  IMAD.MOV.U32 R15, RZ, RZ, R37 ;  /* 0x000000ffff0f7224 */ /* 0x000fe400078e0025 */
[----:B------:R-:W-:Y:S02]  /*adb0*/  IMAD.MOV.U32 R47, RZ, RZ, R58 ;  /* 0x000000ffff2f7224 */ /* 0x000fe400078e003a */
[----:B------:R-:W-:-:S07]  /*adc0*/  IMAD.MOV.U32 R37, RZ, RZ, R14 ;  /* 0x000000ffff257224 */ /* 0x000fce00078e000e */
.L_x_61716:
[----:B------:R-:W-:Y:S05]  /*add0*/  BSYNC B1 ;  /* 0x0000000000017941 */ /* 0x000fea0003800000 */
.L_x_61714:
        /* <DEDUP_REMOVED lines=9> */
.L_x_61718:
[----:B------:R-:W-:Y:S01]  /*ae70*/  IMAD.MOV.U32 R46, RZ, RZ, R16 ;  /* 0x000000ffff2e7224 */ /* 0x000fe200078e0010 */
[----:B------:R-:W-:Y:S01]  /*ae80*/  MOV R14, R15 ;  /* 0x0000000f000e7202 */ /* 0x000fe20000000f00 */
[----:B------:R-:W-:Y:S02]  /*ae90*/  IMAD.MOV.U32 R16, RZ, RZ, R13 ;  /* 0x000000ffff107224 */ /* 0x000fe400078e000d */
[----:B------:R-:W-:-:S07]  /*aea0*/  IMAD.MOV.U32 R15, RZ, RZ, R12 ;  /* 0x000000ffff0f7224 */ /* 0x000fce00078e000c */
.L_x_61719:
[----:B------:R-:W-:Y:S05]  /*aeb0*/  BSYNC B1 ;  /* 0x0000000000017941 */ /* 0x000fea0003800000 */
.L_x_61717:
        /* <DEDUP_REMOVED lines=16> */
.L_x_61721:
[----:B------:R-:W-:Y:S01]  /*afc0*/  MOV R34, R17 ;  /* 0x0000001100227202 */ /* 0x000fe20000000f00 */
[----:B------:R-:W-:Y:S02]  /*afd0*/  IMAD.MOV.U32 R12, RZ, RZ, R71 ;  /* 0x000000ffff0c7224 */ /* 0x000fe400078e0047 */
[----:B------:R-:W-:Y:S02]  /*afe0*/  IMAD.MOV.U32 R17, RZ, RZ, R60 ;  /* 0x000000ffff117224 */ /* 0x000fe400078e003c */
[----:B------:R-:W-:-:S07]  /*aff0*/  IMAD.MOV.U32 R71, RZ, RZ, R36 ;  /* 0x000000ffff477224 */ /* 0x000fce00078e0024 */
.L_x_61722:
[----:B------:R-:W-:Y:S05]  /*b000*/  BSYNC B1 ;  /* 0x0000000000017941 */ /* 0x000fea0003800000 */
.L_x_61720:
        /* <DEDUP_REMOVED lines=9> */
.L_x_61724:
[----:B------:R-:W-:Y:S01]  /*b0a0*/  IMAD.MOV.U32 R25, RZ, RZ, R34 ;  /* 0x000000ffff197224 */ /* 0x000fe200078e0022 */
[----:B------:R-:W-:Y:S01]  /*b0b0*/  MOV R13, R12 ;  /* 0x0000000c000d7202 */ /* 0x000fe20000000f00 */
[----:B------:R-:W-:Y:S02]  /*b0c0*/  IMAD.MOV.U32 R34, RZ, RZ, R27 ;  /* 0x000000ffff227224 */ /* 0x000fe400078e001b */
[----:B------:R-:W-:-:S07]  /*b0d0*/  IMAD.MOV.U32 R12, RZ, RZ, R11 ;  /* 0x000000ffff0c7224 */ /* 0x000fce00078e000b */
.L_x_61725:
[----:B------:R-:W-:Y:S05]  /*b0e0*/  BSYNC B1 ;  /* 0x0000000000017941 */ /* 0x000fea0003800000 */
.L_x_61723:
        /* <DEDUP_REMOVED lines=9> */
.L_x_61727:
[----:B------:R-:W-:Y:S01]  /*b180*/  IMAD.MOV.U32 R48, RZ, RZ, R25 ;  /* 0x000000ffff307224 */ /* 0x000fe200078e0019 */
[----:B------:R-:W-:Y:S01]  /*b190*/  MOV R25, R38 ;  /* 0x0000002600197202 */ /* 0x000fe20000000f00 */
[----:B------:R-:W-:Y:S02]  /*b1a0*/  IMAD.MOV.U32 R36, RZ, RZ, R13 ;  /* 0x000000ffff247224 */ /* 0x000fe400078e000d */
[----:B------:R-:W-:-:S07]  /*b1b0*/  IMAD.MOV.U32 R13, RZ, RZ, R10 ;  /* 0x000000ffff0d7224 */ /* 0x000fce00078e000a */
.L_x_61728:
[----:B------:R-:W-:Y:S05]  /*b1c0*/  BSYNC B1 ;  /* 0x0000000000017941 */ /* 0x000fea0003800000 */
.L_x_61726:
        /* <DEDUP_REMOVED lines=9> */
.L_x_61730:
[----:B------:R-:W-:Y:S02]  /*b260*/  IMAD.MOV.U32 R27, RZ, RZ, R48 ;  /* 0x000000ffff1b7224 */ /* 0x000fe400078e0030 */
[----:B------:R-:W-:Y:S01]  /*b270*/  IMAD.MOV.U32 R11, RZ, RZ, R36 ;  /* 0x000000ffff0b7224 */ /* 0x000fe200078e0024 */
[----:B------:R-:W-:Y:S01]  /*b280*/  MOV R36, R9 ;  /* 0x0000000900247202 */ /* 0x000fe20000000f00 */
[----:B------:R-:W-:-:S07]  /*b290*/  IMAD.MOV.U32 R48, RZ, RZ, R29 ;  /* 0x000000ffff307224 */ /* 0x000fce00078e001d */
.L_x_61731:
[----:B------:R-:W-:Y:S05]  /*b2a0*/  BSYNC B1 ;  /* 0x0000000000017941 */ /* 0x000fea0003800000 */
.L_x_61729:
        /* <DEDUP_REMOVED lines=9> */
.L_x_61733:
[----:B------:R-:W-:Y:S02]  /*b340*/  IMAD.MOV.U32 R38, RZ, RZ, R27 ;  /* 0x000000ffff267224 */ /* 0x000fe400078e001b */
[----:B------:R-:W-:Y:S02]  /*b350*/  IMAD.MOV.U32 R10, RZ, RZ, R11 ;  /* 0x000000ffff0a7224 */ /* 0x000fe400078e000b */
[----:B------:R-:W-:Y:S02]  /*b360*/  IMAD.MOV.U32 R27, RZ, RZ, R40 ;  /* 0x000000ffff1b7224 */ /* 0x000fe400078e0028 */
[----:B------:R-:W-:-:S07]  /*b370*/  IMAD.MOV.U32 R11, RZ, RZ, R8 ;  /* 0x000000ffff0b7224 */ /* 0x000fce00078e0008 */
.L_x_61734:
[----:B------:R-:W-:Y:S05]  /*b380*/  BSYNC B1 ;  /* 0x0000000000017941 */ /* 0x000fea0003800000 */
.L_x_61732:
        /* <DEDUP_REMOVED lines=9> */
.L_x_61736:
[----:B------:R-:W-:Y:S02]  /*b420*/  IMAD.MOV.U32 R29, RZ, RZ, R38 ;  /* 0x000000ffff1d7224 */ /* 0x000fe400078e0026 */
[----:B------:R-:W-:Y:S02]  /*b430*/  IMAD.MOV.U32 R9, RZ, RZ, R10 ;  /* 0x000000ffff097224 */ /* 0x000fe400078e000a */
[----:B------:R-:W-:Y:S02]  /*b440*/  IMAD.MOV.U32 R38, RZ, RZ, R39 ;  /* 0x000000ffff267224 */ /* 0x000fe400078e0027 */
[----:B------:R-:W-:-:S07]  /*b450*/  IMAD.MOV.U32 R10, RZ, RZ, R31 ;  /* 0x000000ffff0a7224 */ /* 0x000fce00078e001f */
.L_x_61737:
[----:B------:R-:W-:Y:S05]  /*b460*/  BSYNC B1 ;  /* 0x0000000000017941 */ /* 0x000fea0003800000 */
.L_x_61735:
        /* <DEDUP_REMOVED lines=9> */
.L_x_61739:
[----:B------:R-:W-:Y:S02]  /*b500*/  IMAD.MOV.U32 R8, RZ, RZ, R29 ;  /* 0x000000ffff087224 */ /* 0x000fe400078e001d */
[----:B------:R-:W-:Y:S02]  /*b510*/  IMAD.MOV.U32 R31, RZ, RZ, R9 ;  /* 0x000000ffff1f7224 */ /* 0x000fe400078e0009 */
[----:B------:R-:W-:Y:S02]  /*b520*/  IMAD.MOV.U32 R29, RZ, RZ, R42 ;  /* 0x000000ffff1d7224 */ /* 0x000fe400078e002a */
[----:B------:R-:W-:-:S07]  /*b530*/  IMAD.MOV.U32 R9, RZ, RZ, R6 ;  /* 0x000000ffff097224 */ /* 0x000fce00078e0006 */
.L_x_61740:
[----:B------:R-:W-:Y:S05]  /*b540*/  BSYNC B1 ;  /* 0x0000000000017941 */ /* 0x000fea0003800000 */
.L_x_61738:
        /* <DEDUP_REMOVED lines=9> */
.L_x_61742:
[----:B------:R-:W-:Y:S01]  /*b5e0*/  MOV R40, R8 ;  /* 0x0000000800287202 */ /* 0x000fe20000000f00 */
[----:B------:R-:W-:Y:S02]  /*b5f0*/  IMAD.MOV.U32 R6, RZ, RZ, R31 ;  /* 0x000000ffff067224 */ /* 0x000fe400078e001f */
[----:B------:R-:W-:Y:S02]  /*b600*/  IMAD.MOV.U32 R8, RZ, RZ, R7 ;  /* 0x000000ffff087224 */ /* 0x000fe400078e0007 */
[----:B------:R-:W-:-:S07]  /*b610*/  IMAD.MOV.U32 R31, RZ, RZ, R44 ;  /* 0x000000ffff1f7224 */ /* 0x000fce00078e002c */
.L_x_61743:
[----:B------:R-:W-:Y:S05]  /*b620*/  BSYNC B1 ;  /* 0x0000000000017941 */ /* 0x000fea0003800000 */
.L_x_61741:
        /* <DEDUP_REMOVED lines=9> */
.L_x_61745:
[----:B------:R-:W-:Y:S01]  /*b6c0*/  IMAD.MOV.U32 R7, RZ, RZ, R40 ;  /* 0x000000ffff077224 */ /* 0x000fe200078e0028 */
[----:B------:R-:W-:Y:S01]  /*b6d0*/  MOV R42, R6 ;  /* 0x00000006002a7202 */ /* 0x000fe20000000f00 */
[----:B------:R-:W-:Y:S02]  /*b6e0*/  IMAD.MOV.U32 R40, RZ, RZ, R33 ;  /* 0x000000ffff287224 */ /* 0x000fe400078e0021 */
[----:B------:R-:W-:-:S07]  /*b6f0*/  IMAD.MOV.U32 R6, RZ, RZ, R5 ;  /* 0x000000ffff067224 */ /* 0x000fce00078e0005 */
.L_x_61746:
[----:B------:R-:W-:Y:S05]  /*b700*/  BSYNC B1 ;  /* 0x0000000000017941 */ /* 0x000fea0003800000 */
.L_x_61744:
        /* <DEDUP_REMOVED lines=9> */
.L_x_61748:
[----:B------:R-:W-:Y:S01]  /*b7a0*/  IMAD.MOV.U32 R44, RZ, RZ, R7 ;  /* 0x000000ffff2c7224 */ /* 0x000fe200078e0007 */
[----:B------:R-:W-:Y:S01]  /*b7b0*/  MOV R7, R4 ;  /* 0x0000000400077202 */ /* 0x000fe20000000f00 */
[----:B------:R-:W-:Y:S02]  /*b7c0*/  IMAD.MOV.U32 R5, RZ, RZ, R42 ;  /* 0x000000ffff057224 */ /* 0x000fe400078e002a */
[----:B------:R-:W-:-:S07]  /*b7d0*/  IMAD.MOV.U32 R42, RZ, RZ, R3 ;  /* 0x000000ffff2a7224 */ /* 0x000fce00078e0003 */
.L_x_61749:
[----:B------:R-:W-:Y:S05]  /*b7e0*/  BSYNC B1 ;  /* 0x0000000000017941 */ /* 0x000fea0003800000 */
.L_x_61747:
        /* <DEDUP_REMOVED lines=9> */
.L_x_61751:
[----:B------:R-:W-:Y:S02]  /*b880*/  IMAD.MOV.U32 R4, RZ, RZ, R44 ;  /* 0x000000ffff047224 */ /* 0x000fe400078e002c */
[----:B------:R-:W-:Y:S01]  /*b890*/  IMAD.MOV.U32 R3, RZ, RZ, R5 ;  /* 0x000000ffff037224 */ /* 0x000fe200078e0005 */
[----:B------:R-:W-:Y:S01]  /*b8a0*/  MOV R5, R2 ;  /* 0x0000000200057202 */ /* 0x000fe20000000f00 */
[----:B------:R-:W-:-:S07]  /*b8b0*/  IMAD.MOV.U32 R44, RZ, RZ, R35 ;  /* 0x000000ffff2c7224 */ /* 0x000fce00078e0023 */
.L_x_61752:
[----:B------:R-:W-:Y:S05]  /*b8c0*/  BSYNC B1 ;  /* 0x0000000000017941 */ /* 0x000fea0003800000 */
.L_x_61750:
        /* <DEDUP_REMOVED lines=9> */
.L_x_61754:
[----:B------:R-:W-:Y:S02]  /*b960*/  IMAD.MOV.U32 R56, RZ, RZ, R4 ;  /* 0x000000ffff387224 */ /* 0x000fe400078e0004 */
[----:B------:R-:W-:Y:S02]  /*b970*/  IMAD.MOV.U32 R2, RZ, RZ, R3 ;  /* 0x000000ffff027224 */ /* 0x000fe400078e0003 */
[----:B------:R-:W-:Y:S02]  /*b980*/  IMAD.MOV.U32 R4, RZ, RZ, R19 ;  /* 0x000000ffff047224 */ /* 0x000fe400078e0013 */
[----:B------:R-:W-:-:S07]  /*b990*/  IMAD.MOV.U32 R3, RZ, RZ, R18 ;  /* 0x000000ffff037224 */ /* 0x000fce00078e0012 */
.L_x_61755:
[----:B------:R-:W-:Y:S05]  /*b9a0*/  BSYNC B1 ;  /* 0x0000000000017941 */ /* 0x000fea0003800000 */
.L_x_61753:
        /* <DEDUP_REMOVED lines=9> */
.L_x_61757:
[----:B------:R-:W-:Y:S02]  /*ba40*/  IMAD.MOV.U32 R19, RZ, RZ, R56 ;  /* 0x000000ffff137224 */ /* 0x000fe400078e0038 */
[----:B------:R-:W-:Y:S02]  /*ba50*/  IMAD.MOV.U32 R18, RZ, RZ, R2 ;  /* 0x000000ffff127224 */ /* 0x000fe400078e0002 */
[----:B------:R-:W-:Y:S02]  /*ba60*/  IMAD.MOV.U32 R56, RZ, RZ, R47 ;  /* 0x000000ffff387224 */ /* 0x000fe400078e002f */
[----:B------:R-:W-:-:S07]  /*ba70*/  IMAD.MOV.U32 R2, RZ, RZ, R37 ;  /* 0x000000ffff027224 */ /* 0x000fce00078e0025 */
.L_x_61758:
[----:B------:R-:W-:Y:S05]  /*ba80*/  BSYNC B1 ;  /* 0x0000000000017941 */ /* 0x000fea0003800000 */
.L_x_61756:
        /* <DEDUP_REMOVED lines=9> */
.L_x_61760:
[----:B------:R-:W-:Y:S02]  /*bb20*/  IMAD.MOV.U32 R35, RZ, RZ, R19 ;  /* 0x000000ffff237224 */ /* 0x000fe400078e0013 */
[----:B------:R-:W-:Y:S02]  /*bb30*/  IMAD.MOV.U32 R33, RZ, RZ, R18 ;  /* 0x000000ffff217224 */ /* 0x000fe400078e0012 */
[----:B------:R-:W-:Y:S02]  /*bb40*/  IMAD.MOV.U32 R19, RZ, RZ, R16 ;  /* 0x000000ffff137224 */ /* 0x000fe400078e0010 */
[----:B------:R-:W-:-:S07]  /*bb50*/  IMAD.MOV.U32 R18, RZ, RZ, R15 ;  /* 0x000000ffff127224 */ /* 0x000fce00078e000f */
.L_x_61761:
[----:B------:R-:W-:Y:S05]  /*bb60*/  BSYNC B1 ;  /* 0x0000000000017941 */ /* 0x000fea0003800000 */
.L_x_61759:
        /* <DEDUP_REMOVED lines=9> */
.L_x_61763:
[----:B------:R-:W-:Y:S01]  /*bc00*/  MOV R16, R35 ;  /* 0x0000002300107202 */ /* 0x000fe20000000f00 */
[----:B------:R-:W-:Y:S02]  /*bc10*/  IMAD.MOV.U32 R15, RZ, RZ, R33 ;  /* 0x000000ffff0f7224 */ /* 0x000fe400078e0021 */
[----:B------:R-:W-:Y:S02]  /*bc20*/  IMAD.MOV.U32 R35, RZ, RZ, R46 ;  /* 0x000000ffff237224 */ /* 0x000fe400078e002e */
[----:B------:R-:W-:-:S07]  /*bc30*/  IMAD.MOV.U32 R33, RZ, RZ, R14 ;  /* 0x000000ffff217224 */ /* 0x000fce00078e000e */
.L_x_61764:
[----:B------:R-:W-:Y:S05]  /*bc40*/  BSYNC B1 ;  /* 0x0000000000017941 */ /* 0x000fea0003800000 */
.L_x_61762:
        /* <DEDUP_REMOVED lines=16> */
.L_x_61766:
[----:B------:R-:W-:Y:S02]  /*bd50*/  IMAD.MOV.U32 R32, RZ, RZ, R17 ;  /* 0x000000ffff207224 */ /* 0x000fe400078e0011 */
[----:B------:R-:W-:Y:S02]  /*bd60*/  IMAD.MOV.U32 R14, RZ, RZ, R71 ;  /* 0x000000ffff0e7224 */ /* 0x000fe400078e0047 */
[----:B------:R-:W-:Y:S02]  /*bd70*/  IMAD.MOV.U32 R17, RZ, RZ, R34 ;  /* 0x000000ffff117224 */ /* 0x000fe400078e0022 */
[----:B------:R-:W-:-:S07]  /*bd80*/  IMAD.MOV.U32 R71, RZ, RZ, R12 ;  /* 0x000000ffff477224 */ /* 0x000fce00078e000c */
.L_x_61767:
[----:B------:R-:W-:Y:S05]  /*bd90*/  BSYNC B1 ;  /* 0x0000000000017941 */ /* 0x000fea0003800000 */
.L_x_61765:
        /* <DEDUP_REMOVED lines=9> */
.L_x_61769:
[----:B------:R-:W-:Y:S01]  /*be30*/  MOV R37, R32 ;  /* 0x0000002000257202 */ /* 0x000fe20000000f00 */
[----:B------:R-:W-:Y:S02]  /*be40*/  IMAD.MOV.U32 R23, RZ, RZ, R14 ;  /* 0x000000ffff177224 */ /* 0x000fe400078e000e */
[----:B------:R-:W-:Y:S02]  /*be50*/  IMAD.MOV.U32 R32, RZ, RZ, R25 ;  /* 0x000000ffff207224 */ /* 0x000fe400078e0019 */
[----:B------:R-:W-:-:S07]  /*be60*/  IMAD.MOV.U32 R14, RZ, RZ, R13 ;  /* 0x000000ffff0e7224 */ /* 0x000fce00078e000d */
.L_x_61770:
[----:B------:R-:W-:Y:S05]  /*be70*/  BSYNC B1 ;  /* 0x0000000000017941 */ /* 0x000fea0003800000 */
.L_x_61768:
        /* <DEDUP_REMOVED lines=9> */
.L_x_61772:
[----:B------:R-:W-:Y:S01]  /*bf10*/  IMAD.MOV.U32 R34, RZ, RZ, R37 ;  /* 0x000000ffff227224 */ /* 0x000fe200078e0025 */
[----:B------:R-:W-:Y:S01]  /*bf20*/  MOV R12, R23 ;  /* 0x00000017000c7202 */ /* 0x000fe20000000f00 */
[----:B------:R-:W-:Y:S02]  /*bf30*/  IMAD.MOV.U32 R37, RZ, RZ, R48 ;  /* 0x000000ffff257224 */ /* 0x000fe400078e0030 */
[----:B------:R-:W-:-:S07]  /*bf40*/  IMAD.MOV.U32 R23, RZ, RZ, R36 ;  /* 0x000000ffff177224 */ /* 0x000fce00078e0024 */
.L_x_61773:
[----:B------:R-:W-:Y:S05]  /*bf50*/  BSYNC B1 ;  /* 0x0000000000017941 */ /* 0x000fea0003800000 */
.L_x_61771:
        /* <DEDUP_REMOVED lines=9> */
.L_x_61775:
[----:B------:R-:W-:Y:S01]  /*bff0*/  IMAD.MOV.U32 R25, RZ, RZ, R34 ;  /* 0x000000ffff197224 */ /* 0x000fe200078e0022 */
[----:B------:R-:W-:Y:S01]  /*c000*/  MOV R34, R27 ;  /* 0x0000001b00227202 */ /* 0x000fe20000000f00 */
[----:B------:R-:W-:Y:S02]  /*c010*/  IMAD.MOV.U32 R13, RZ, RZ, R12 ;  /* 0x000000ffff0d7224 */ /* 0x000fe400078e000c */
[----:B------:R-:W-:-:S07]  /*c020*/  IMAD.MOV.U32 R12, RZ, RZ, R11 ;  /* 0x000000ffff0c7224 */ /* 0x000fce00078e000b */
.L_x_61776:
[----:B------:R-:W-:Y:S05]  /*c030*/  BSYNC B1 ;  /* 0x0000000000017941 */ /* 0x000fea0003800000 */
.L_x_61774:
        /* <DEDUP_REMOVED lines=9> */
.L_x_61778:
[----:B------:R-:W-:Y:S02]  /*c0d0*/  IMAD.MOV.U32 R46, RZ, RZ, R25 ;  /* 0x000000ffff2e7224 */ /* 0x000fe400078e0019 */
[----:B------:R-:W-:Y:S01]  /*c0e0*/  IMAD.MOV.U32 R36, RZ, RZ, R13 ;  /* 0x000000ffff247224 */ /* 0x000fe200078e000d */
[----:B------:R-:W-:Y:S01]  /*c0f0*/  MOV R13, R10 ;  /* 0x0000000a000d7202 */ /* 0x000fe20000000f00 */
[----:B------:R-:W-:-:S07]  /*c100*/  IMAD.MOV.U32 R25, RZ, RZ, R38 ;  /* 0x000000ffff197224 */ /* 0x000fce00078e0026 */
.L_x_61779:
[----:B------:R-:W-:Y:S05]  /*c110*/  BSYNC B1 ;  /* 0x0000000000017941 */ /* 0x000fea0003800000 */
.L_x_61777:
        /* <DEDUP_REMOVED lines=9> */
.L_x_61781:
[----:B------:R-:W-:Y:S02]  /*c1b0*/  IMAD.MOV.U32 R11, RZ, RZ, R46 ;  /* 0x000000ffff0b7224 */ /* 0x000fe400078e002e */
[----:B------:R-:W-:Y:S02]  /*c1c0*/  IMAD.MOV.U32 R10, RZ, RZ, R36 ;  /* 0x000000ffff0a7224 */ /* 0x000fe400078e0024 */
[----:B------:R-:W-:Y:S02]  /*c1d0*/  IMAD.MOV.U32 R46, RZ, RZ, R29 ;  /* 0x000000ffff2e7224 */ /* 0x000fe400078e001d */
[----:B------:R-:W-:-:S07]  /*c1e0*/  IMAD.MOV.U32 R36, RZ, RZ, R9 ;  /* 0x000000ffff247224 */ /* 0x000fce00078e0009 */
.L_x_61782:
[----:B------:R-:W-:Y:S05]  /*c1f0*/  BSYNC B1 ;  /* 0x0000000000017941 */ /* 0x000fea0003800000 */
.L_x_61780:
        /* <DEDUP_REMOVED lines=9> */
.L_x_61784:
[----:B------:R-:W-:Y:S02]  /*c290*/  IMAD.MOV.U32 R27, RZ, RZ, R11 ;  /* 0x000000ffff1b7224 */ /* 0x000fe400078e000b */
[----:B------:R-:W-:Y:S02]  /*c2a0*/  IMAD.MOV.U32 R9, RZ, RZ, R10 ;  /* 0x000000ffff097224 */ /* 0x000fe400078e000a */
[----:B------:R-:W-:Y:S02]  /*c2b0*/  IMAD.MOV.U32 R11, RZ, RZ, R8 ;  /* 0x000000ffff0b7224 */ /* 0x000fe400078e0008 */
[----:B------:R-:W-:-:S07]  /*c2c0*/  IMAD.MOV.U32 R10, RZ, RZ, R31 ;  /* 0x000000ffff0a7224 */ /* 0x000fce00078e001f */
.L_x_61785:
[----:B------:R-:W-:Y:S05]  /*c2d0*/  BSYNC B1 ;  /* 0x0000000000017941 */ /* 0x000fea0003800000 */
.L_x_61783:
        /* <DEDUP_REMOVED lines=9> */
.L_x_61787:
[----:B------:R-:W-:Y:S02]  /*c370*/  IMAD.MOV.U32 R8, RZ, RZ, R27 ;  /* 0x000000ffff087224 */ /* 0x000fe400078e001b */
[----:B------:R-:W-:Y:S02]  /*c380*/  IMAD.MOV.U32 R29, RZ, RZ, R9 ;  /* 0x000000ffff1d7224 */ /* 0x000fe400078e0009 */
[----:B------:R-:W-:Y:S02]  /*c390*/  IMAD.MOV.U32 R27, RZ, RZ, R40 ;  /* 0x000000ffff1b7224 */ /* 0x000fe400078e0028 */
[----:B------:R-:W-:-:S07]  /*c3a0*/  IMAD.MOV.U32 R9, RZ, RZ, R6 ;  /* 0x000000ffff097224 */ /* 0x000fce00078e0006 */
.L_x_61788:
[----:B------:R-:W-:Y:S05]  /*c3b0*/  BSYNC B1 ;  /* 0x0000000000017941 */ /* 0x000fea0003800000 */
.L_x_61786:
        /* <DEDUP_REMOVED lines=9> */
.L_x_61790:
[----:B------:R-:W-:Y:S01]  /*c450*/  MOV R31, R8 ;  /* 0x00000008001f7202 */ /* 0x000fe20000000f00 */
[----:B------:R-:W-:Y:S02]  /*c460*/  IMAD.MOV.U32 R6, RZ, RZ, R29 ;  /* 0x000000ffff067224 */ /* 0x000fe400078e001d */
[----:B------:R-:W-:Y:S02]  /*c470*/  IMAD.MOV.U32 R8, RZ, RZ, R7 ;  /* 0x000000ffff087224 */ /* 0x000fe400078e0007 */
[----:B------:R-:W-:-:S07]  /*c480*/  IMAD.MOV.U32 R29, RZ, RZ, R42 ;  /* 0x000000ffff1d7224 */ /* 0x000fce00078e002a */
.L_x_61791:
[----:B------:R-:W-:Y:S05]  /*c490*/  BSYNC B1 ;  /* 0x0000000000017941 */ /* 0x000fea0003800000 */
.L_x_61789:
        /* <DEDUP_REMOVED lines=9> */
.L_x_61793:
[----:B------:R-:W-:Y:S01]  /*c530*/  IMAD.MOV.U32 R7, RZ, RZ, R31 ;  /* 0x000000ffff077224 */ /* 0x000fe200078e001f */
[----:B------:R-:W-:Y:S01]  /*c540*/  MOV R38, R6 ;  /* 0x0000000600267202 */ /* 0x000fe20000000f00 */
[----:B------:R-:W-:Y:S02]  /*c550*/  IMAD.MOV.U32 R31, RZ, RZ, R44 ;  /* 0x000000ffff1f7224 */ /* 0x000fe400078e002c */
[----:B------:R-:W-:-:S07]  /*c560*/  IMAD.MOV.U32 R6, RZ, RZ, R5 ;  /* 0x000000ffff067224 */ /* 0x000fce00078e0005 */
.L_x_61794:
[----:B------:R-:W-:Y:S05]  /*c570*/  BSYNC B1 ;  /* 0x0000000000017941 */ /* 0x000fea0003800000 */
.L_x_61792:
        /* <DEDUP_REMOVED lines=9> */
.L_x_61796:
[----:B------:R-:W-:Y:S01]  /*c610*/  IMAD.MOV.U32 R39, RZ, RZ, R7 ;  /* 0x000000ffff277224 */ /* 0x000fe200078e0007 */
[----:B------:R-:W-:Y:S01]  /*c620*/  MOV R7, R4 ;  /* 0x0000000400077202 */ /* 0x000fe20000000f00 */
[----:B------:R-:W-:Y:S02]  /*c630*/  IMAD.MOV.U32 R5, RZ, RZ, R38 ;  /* 0x000000ffff057224 */ /* 0x000fe400078e0026 */
[----:B------:R-:W-:-:S07]  /*c640*/  IMAD.MOV.U32 R38, RZ, RZ, R3 ;  /* 0x000000ffff267224 */ /* 0x000fce00078e0003 */
.L_x_61797:
[----:B------:R-:W-:Y:S05]  /*c650*/  BSYNC B1 ;  /* 0x0000000000017941 */ /* 0x000fea0003800000 */
.L_x_61795:
        /* <DEDUP_REMOVED lines=9> */
.L_x_61799:
[----:B------:R-:W-:Y:S02]  /*c6f0*/  IMAD.MOV.U32 R4, RZ, RZ, R39 ;  /* 0x000000ffff047224 */ /* 0x000fe400078e0027 */
[----:B------:R-:W-:Y:S01]  /*c700*/  IMAD.MOV.U32 R3, RZ, RZ, R5 ;  /* 0x000000ffff037224 */ /* 0x000fe200078e0005 */
[----:B------:R-:W-:Y:S01]  /*c710*/  MOV R5, R2 ;  /* 0x0000000200057202 */ /* 0x000fe20000000f00 */
[----:B------:R-:W-:-:S07]  /*c720*/  IMAD.MOV.U32 R39, RZ, RZ, R56 ;  /* 0x000000ffff277224 */ /* 0x000fce00078e0038 */
.L_x_61800:
[----:B------:R-:W-:Y:S05]  /*c730*/  BSYNC B1 ;  /* 0x0000000000017941 */ /* 0x000fea0003800000 */
.L_x_61798:
        /* <DEDUP_REMOVED lines=9> */
.L_x_61802:
[----:B------:R-:W-:Y:S02]  /*c7d0*/  IMAD.MOV.U32 R40, RZ, RZ, R4 ;  /* 0x000000ffff287224 */ /* 0x000fe400078e0004 */
[----:B------:R-:W-:Y:S02]  /*c7e0*/  IMAD.MOV.U32 R2, RZ, RZ, R3 ;  /* 0x000000ffff027224 */ /* 0x000fe400078e0003 */
[----:B------:R-:W-:Y:S02]  /*c7f0*/  IMAD.MOV.U32 R4, RZ, RZ, R19 ;  /* 0x000000ffff047224 */ /* 0x000fe400078e0013 */
[----:B------:R-:W-:-:S07]  /*c800*/  IMAD.MOV.U32 R3, RZ, RZ, R18 ;  /* 0x000000ffff037224 */ /* 0x000fce00078e0012 */
.L_x_61803:
[----:B------:R-:W-:Y:S05]  /*c810*/  BSYNC B1 ;  /* 0x0000000000017941 */ /* 0x000fea0003800000 */
.L_x_61801:
        /* <DEDUP_REMOVED lines=9> */
.L_x_61805:
[----:B------:R-:W-:Y:S02]  /*c8b0*/  IMAD.MOV.U32 R19, RZ, RZ, R40 ;  /* 0x000000ffff137224 */ /* 0x000fe400078e0028 */
[----:B------:R-:W-:Y:S02]  /*c8c0*/  IMAD.MOV.U32 R18, RZ, RZ, R2 ;  /* 0x000000ffff127224 */ /* 0x000fe400078e0002 */
[----:B------:R-:W-:Y:S02]  /*c8d0*/  IMAD.MOV.U32 R40, RZ, RZ, R35 ;  /* 0x000000ffff287224 */ /* 0x000fe400078e0023 */
[----:B------:R-:W-:-:S07]  /*c8e0*/  IMAD.MOV.U32 R2, RZ, RZ, R33 ;  /* 0x000000ffff027224 */ /* 0x000fce00078e0021 */
.L_x_61806:
[----:B------:R-:W-:Y:S05]  /*c8f0*/  BSYNC B1 ;  /* 0x0000000000017941 */ /* 0x000fea0003800000 */
.L_x_61804:
        /* <DEDUP_REMOVED lines=9> */
.L_x_61808:
[----:B------:R-:W-:Y:S02]  /*c990*/  IMAD.MOV.U32 R35, RZ, RZ, R19 ;  /* 0x000000ffff237224 */ /* 0x000fe400078e0013 */
[----:B------:R-:W-:Y:S02]  /*c9a0*/  IMAD.MOV.U32 R33, RZ, RZ, R18 ;  /* 0x000000ffff217224 */ /* 0x000fe400078e0012 */
[----:B------:R-:W-:Y:S02]  /*c9b0*/  IMAD.MOV.U32 R19, RZ, RZ, R16 ;  /* 0x000000ffff137224 */ /* 0x000fe400078e0010 */
[----:B------:R-:W-:-:S07]  /*c9c0*/  IMAD.MOV.U32 R18, RZ, RZ, R15 ;  /* 0x000000ffff127224 */ /* 0x000fce00078e000f */
.L_x_61809:
[----:B------:R-:W-:Y:S05]  /*c9d0*/  BSYNC B1 ;  /* 0x0000000000017941 */ /* 0x000fea0003800000 */
.L_x_61807:
        /* <DEDUP_REMOVED lines=16> */
.L_x_61811:
[----:B------:R-:W-:Y:S02]  /*cae0*/  IMAD.MOV.U32 R30, RZ, RZ, R17 ;  /* 0x000000ffff1e7224 */ /* 0x000fe400078e0011 */
[----:B------:R-:W-:Y:S02]  /*caf0*/  IMAD.MOV.U32 R16, RZ, RZ, R71 ;  /* 0x000000ffff107224 */ /* 0x000fe400078e0047 */
[----:B------:R-:W-:Y:S02]  /*cb00*/  IMAD.MOV.U32 R17, RZ, RZ, R32 ;  /* 0x000000ffff117224 */ /* 0x000fe400078e0020 */
[----:B------:R-:W-:-:S07]  /*cb10*/  IMAD.MOV.U32 R71, RZ, RZ, R14 ;  /* 0x000000ffff477224 */ /* 0x000fce00078e000e */
.L_x_61812:
[----:B------:R-:W-:Y:S05]  /*cb20*/  BSYNC B1 ;  /* 0x0000000000017941 */ /* 0x000fea0003800000 */
.L_x_61810:
        /* <DEDUP_REMOVED lines=9> */
.L_x_61814:
[----:B------:R-:W-:Y:S02]  /*cbc0*/  IMAD.MOV.U32 R21, RZ, RZ, R30 ;  /* 0x000000ffff157224 */ /* 0x000fe400078e001e */
[----:B------:R-:W-:Y:S02]  /*cbd0*/  IMAD.MOV.U32 R15, RZ, RZ, R16 ;  /* 0x000000ffff0f7224 */ /* 0x000fe400078e0010 */
[----:B------:R-:W-:Y:S02]  /*cbe0*/  IMAD.MOV.U32 R30, RZ, RZ, R37 ;  /* 0x000000ffff1e7224 */ /* 0x000fe400078e0025 */
[----:B------:R-:W-:-:S07]  /*cbf0*/  IMAD.MOV.U32 R16, RZ, RZ, R23 ;  /* 0x000000ffff107224 */ /* 0x000fce00078e0017 */
.L_x_61815:
[----:B------:R-:W-:Y:S05]  /*cc00*/  BSYNC B1 ;  /* 0x0000000000017941 */ /* 0x000fea0003800000 */
.L_x_61813:
        /* <DEDUP_REMOVED lines=9> */
.L_x_61817:
[----:B------:R-:W-:Y:S01]  /*cca0*/  MOV R32, R21 ;  /* 0x0000001500207202 */ /* 0x000fe20000000f00 */
[----:B------:R-:W-:Y:S02]  /*ccb0*/  IMAD.MOV.U32 R14, RZ, RZ, R15 ;  /* 0x000000ffff0e7224 */ /* 0x000fe400078e000f */
[----:B------:R-:W-:Y:S02]  /*ccc0*/  IMAD.MOV.U32 R21, RZ, RZ, R34 ;  /* 0x000000ffff157224 */ /* 0x000fe400078e0022 */
[----:B------:R-:W-:-:S07]  /*ccd0*/  IMAD.MOV.U32 R15, RZ, RZ, R12 ;  /* 0x000000ffff0f7224 */ /* 0x000fce00078e000c */
.L_x_61818:
[----:B------:R-:W-:Y:S05]  /*cce0*/  BSYNC B1 ;  /* 0x0000000000017941 */ /* 0x000fea0003800000 */
.L_x_61816:
        /* <DEDUP_REMOVED lines=9> */
.L_x_61820:
[----:B------:R-:W-:Y:S01]  /*cd80*/  IMAD.MOV.U32 R37, RZ, RZ, R32 ;  /* 0x000000ffff257224 */ /* 0x000fe200078e0020 */
[----:B------:R-:W-:Y:S01]  /*cd90*/  MOV R23, R14 ;  /* 0x0000000e00177202 */ /* 0x000fe20000000f00 */
[----:B------:R-:W-:Y:S02]  /*cda0*/  IMAD.MOV.U32 R32, RZ, RZ, R25 ;  /* 0x000000ffff207224 */ /* 0x000fe400078e0019 */
[----:B------:R-:W-:-:S07]  /*cdb0*/  IMAD.MOV.U32 R14, RZ, RZ, R13 ;  /* 0x000000ffff0e7224 */ /* 0x000fce00078e000d */
.L_x_61821:
[----:B------:R-:W-:Y:S05]  /*cdc0*/  BSYNC B1 ;  /* 0x0000000000017941 */ /* 0x000fea0003800000 */
.L_x_61819:
        /* <DEDUP_REMOVED lines=9> */
.L_x_61823:
[----:B------:R-:W-:Y:S01]  /*ce60*/  IMAD.MOV.U32 R12, RZ, RZ, R37 ;  /* 0x000000ffff0c7224 */ /* 0x000fe200078e0025 */
[----:B------:R-:W-:Y:S01]  /*ce70*/  MOV R37, R46 ;  /* 0x0000002e00257202 */ /* 0x000fe20000000f00 */
[----:B------:R-:W-:Y:S02]  /*ce80*/  IMAD.MOV.U32 R13, RZ, RZ, R23 ;  /* 0x000000ffff0d7224 */ /* 0x000fe400078e0017 */
[----:B------:R-:W-:-:S07]  /*ce90*/  IMAD.MOV.U32 R23, RZ, RZ, R36 ;  /* 0x000000ffff177224 */ /* 0x000fce00078e0024 */
.L_x_61824:
[----:B------:R-:W-:Y:S05]  /*cea0*/  BSYNC B1 ;  /* 0x0000000000017941 */ /* 0x000fea0003800000 */
.L_x_61822:
        /* <DEDUP_REMOVED lines=9> */
.L_x_61826:
[----:B------:R-:W-:Y:S02]  /*cf40*/  IMAD.MOV.U32 R36, RZ, RZ, R12 ;  /* 0x000000ffff247224 */ /* 0x000fe400078e000c */
[----:B------:R-:W-:Y:S01]  /*cf50*/  IMAD.MOV.U32 R34, RZ, RZ, R13 ;  /* 0x000000ffff227224 */ /* 0x000fe200078e000d */
[----:B------:R-:W-:Y:S01]  /*cf60*/  MOV R13, R10 ;  /* 0x0000000a000d7202 */ /* 0x000fe20000000f00 */
[----:B------:R-:W-:-:S07]  /*cf70*/  IMAD.MOV.U32 R12, RZ, RZ, R11 ;  /* 0x000000ffff0c7224 */ /* 0x000fce00078e000b */
.L_x_61827:
[----:B------:R-:W-:Y:S05]  /*cf80*/  BSYNC B1 ;  /* 0x0000000000017941 */ /* 0x000fea0003800000 */
.L_x_61825:
        /* <DEDUP_REMOVED lines=9> */
.L_x_61829:
[----:B------:R-:W-:Y:S02]  /*d020*/  IMAD.MOV.U32 R11, RZ, RZ, R36 ;  /* 0x000000ffff0b7224 */ /* 0x000fe400078e0024 */
[----:B------:R-:W-:Y:S02]  /*d030*/  IMAD.MOV.U32 R10, RZ, RZ, R34 ;  /* 0x000000ffff0a7224 */ /* 0x000fe400078e0022 */
[----:B------:R-:W-:Y:S02]  /*d040*/  IMAD.MOV.U32 R36, RZ, RZ, R27 ;  /* 0x000000ffff247224 */ /* 0x000fe400078e001b */
[----:B------:R-:W-:-:S07]  /*d050*/  IMAD.MOV.U32 R34, RZ, RZ, R9 ;  /* 0x000000ffff227224 */ /* 0x000fce00078e0009 */
.L_x_61830:
[----:B------:R-:W-:Y:S05]  /*d060*/  BSYNC B1 ;  /* 0x0000000000017941 */ /* 0x000fea0003800000 */
.L_x_61828:
        /* <DEDUP_REMOVED lines=9> */
.L_x_61832:
[----:B------:R-:W-:Y:S02]  /*d100*/  IMAD.MOV.U32 R42, RZ, RZ, R11 ;  /* 0x000000ffff2a7224 */ /* 0x000fe400078e000b */
[----:B------:R-:W-:Y:S02]  /*d110*/  IMAD.MOV.U32 R9, RZ, RZ, R10 ;  /* 0x000000ffff097224 */ /* 0x000fe400078e000a */
[----:B------:R-:W-:Y:S02]  /*d120*/  IMAD.MOV.U32 R11, RZ, RZ, R8 ;  /* 0x000000ffff0b7224 */ /* 0x000fe400078e0008 */
[----:B------:R-:W-:-:S07]  /*d130*/  IMAD.MOV.U32 R10, RZ, RZ, R29 ;  /* 0x000000ffff0a7224 */ /* 0x000fce00078e001d */
.L_x_61833:
[----:B------:R-:W-:Y:S05]  /*d140*/  BSYNC B1 ;  /* 0x0000000000017941 */ /* 0x000fea0003800000 */
.L_x_61831:
        /* <DEDUP_REMOVED lines=9> */
.L_x_61835:
[----:B------:R-:W-:Y:S02]  /*d1e0*/  IMAD.MOV.U32 R8, RZ, RZ, R42 ;  /* 0x000000ffff087224 */ /* 0x000fe400078e002a */
[----:B------:R-:W-:Y:S02]  /*d1f0*/  IMAD.MOV.U32 R25, RZ, RZ, R9 ;  /* 0x000000ffff197224 */ /* 0x000fe400078e0009 */
[----:B------:R-:W-:Y:S02]  /*d200*/  IMAD.MOV.U32 R42, RZ, RZ, R31 ;  /* 0x000000ffff2a7224 */ /* 0x000fe400078e001f */
[----:B------:R-:W-:-:S07]  /*d210*/  IMAD.MOV.U32 R9, RZ, RZ, R6 ;  /* 0x000000ffff097224 */ /* 0x000fce00078e0006 */
.L_x_61836:
[----:B------:R-:W-:Y:S05]  /*d220*/  BSYNC B1 ;  /* 0x0000000000017941 */ /* 0x000fea0003800000 */
.L_x_61834:
        /* <DEDUP_REMOVED lines=9> */
.L_x_61838:
[----:B------:R-:W-:Y:S01]  /*d2c0*/  MOV R44, R8 ;  /* 0x00000008002c7202 */ /* 0x000fe20000000f00 */
[----:B------:R-:W-:Y:S02]  /*d2d0*/  IMAD.MOV.U32 R6, RZ, RZ, R25 ;  /* 0x000000ffff067224 */ /* 0x000fe400078e0019 */
[----:B------:R-:W-:Y:S02]  /*d2e0*/  IMAD.MOV.U32 R8, RZ, RZ, R7 ;  /* 0x000000ffff087224 */ /* 0x000fe400078e0007 */
[----:B------:R-:W-:-:S07]  /*d2f0*/  IMAD.MOV.U32 R25, RZ, RZ, R38 ;  /* 0x000000ffff197224 */ /* 0x000fce00078e0026 */
.L_x_61839:
[----:B------:R-:W-:Y:S05]  /*d300*/  BSYNC B1 ;  /* 0x0000000000017941 */ /* 0x000fea0003800000 */
.L_x_61837:
        /* <DEDUP_REMOVED lines=9> */
.L_x_61841:
[----:B------:R-:W-:Y:S01]  /*d3a0*/  IMAD.MOV.U32 R7, RZ, RZ, R44 ;  /* 0x000000ffff077224 */ /* 0x000fe200078e002c */
[----:B------:R-:W-:Y:S01]  /*d3b0*/  MOV R38, R6 ;  /* 0x0000000600267202 */ /* 0x000fe20000000f00 */
[----:B------:R-:W-:Y:S02]  /*d3c0*/  IMAD.MOV.U32 R44, RZ, RZ, R39 ;  /* 0x000000ffff2c7224 */ /* 0x000fe400078e0027 */
[----:B------:R-:W-:-:S07]  /*d3d0*/  IMAD.MOV.U32 R6, RZ, RZ, R5 ;  /* 0x000000ffff067224 */ /* 0x000fce00078e0005 */
.L_x_61842:
[----:B------:R-:W-:Y:S05]  /*d3e0*/  BSYNC B1 ;  /* 0x0000000000017941 */ /* 0x000fea0003800000 */
.L_x_61840:
        /* <DEDUP_REMOVED lines=9> */
.L_x_61844:
[----:B------:R-:W-:Y:S01]  /*d480*/  IMAD.MOV.U32 R27, RZ, RZ, R7 ;  /* 0x000000ffff1b7224 */ /* 0x000fe200078e0007 */
[----:B------:R-:W-:Y:S01]  /*d490*/  MOV R7, R4 ;  /* 0x0000000400077202 */ /* 0x000fe20000000f00 */
[----:B------:R-:W-:Y:S02]  /*d4a0*/  IMAD.MOV.U32 R5, RZ, RZ, R38 ;  /* 0x000000ffff057224 */ /* 0x000fe400078e0026 */
[----:B------:R-:W-:-:S07]  /*d4b0*/  IMAD.MOV.U32 R38, RZ, RZ, R3 ;  /* 0x000000ffff267224 */ /* 0x000fce00078e0003 */
.L_x_61845:
[----:B------:R-:W-:Y:S05]  /*d4c0*/  BSYNC B1 ;  /* 0x0000000000017941 */ /* 0x000fea0003800000 */
.L_x_61843:
        /* <DEDUP_REMOVED lines=9> */
.L_x_61847:
[----:B------:R-:W-:Y:S02]  /*d560*/  IMAD.MOV.U32 R4, RZ, RZ, R27 ;  /* 0x000000ffff047224 */ /* 0x000fe400078e001b */
[----:B------:R-:W-:Y:S01]  /*d570*/  IMAD.MOV.U32 R3, RZ, RZ, R5 ;  /* 0x000000ffff037224 */ /* 0x000fe200078e0005 */
[----:B------:R-:W-:Y:S01]  /*d580*/  MOV R5, R2 ;  /* 0x0000000200057202 */ /* 0x000fe20000000f00 */
[----:B------:R-:W-:-:S07]  /*d590*/  IMAD.MOV.U32 R27, RZ, RZ, R40 ;  /* 0x000000ffff1b7224 */ /* 0x000fce00078e0028 */
.L_x_61848:
[----:B------:R-:W-:Y:S05]  /*d5a0*/  BSYNC B1 ;  /* 0x0000000000017941 */ /* 0x000fea0003800000 */
.L_x_61846:
        /* <DEDUP_REMOVED lines=9> */
.L_x_61850:
[----:B------:R-:W-:Y:S02]  /*d640*/  IMAD.MOV.U32 R40, RZ, RZ, R4 ;  /* 0x000000ffff287224 */ /* 0x000fe400078e0004 */
[----:B------:R-:W-:Y:S02]  /*d650*/  IMAD.MOV.U32 R2, RZ, RZ, R3 ;  /* 0x000000ffff027224 */ /* 0x000fe400078e0003 */
[----:B------:R-:W-:Y:S02]  /*d660*/  IMAD.MOV.U32 R4, RZ, RZ, R19 ;  /* 0x000000ffff047224 */ /* 0x000fe400078e0013 */
[----:B------:R-:W-:-:S07]  /*d670*/  IMAD.MOV.U32 R3, RZ, RZ, R18 ;  /* 0x000000ffff037224 */ /* 0x000fce00078e0012 */
.L_x_61851:
[----:B------:R-:W-:Y:S05]  /*d680*/  BSYNC B1 ;  /* 0x0000000000017941 */ /* 0x000fea0003800000 */
.L_x_61849:
        /* <DEDUP_REMOVED lines=9> */
.L_x_61853:
[----:B------:R-:W-:Y:S02]  /*d720*/  IMAD.MOV.U32 R19, RZ, RZ, R40 ;  /* 0x000000ffff137224 */ /* 0x000fe400078e0028 */
[----:B------:R-:W-:Y:S02]  /*d730*/  IMAD.MOV.U32 R18, RZ, RZ, R2 ;  /* 0x000000ffff127224 */ /* 0x000fe400078e0002 */
[----:B------:R-:W-:Y:S02]  /*d740*/  IMAD.MOV.U32 R40, RZ, RZ, R35 ;  /* 0x000000ffff287224 */ /* 0x000fe400078e0023 */
[----:B------:R-:W-:-:S07]  /*d750*/  IMAD.MOV.U32 R2, RZ, RZ, R33 ;  /* 0x000000ffff027224 */ /* 0x000fce00078e0021 */
.L_x_61854:
[----:B------:R-:W-:Y:S05]  /*d760*/  BSYNC B1 ;  /* 0x0000000000017941 */ /* 0x000fea0003800000 */
.L_x_61852:
        /* <DEDUP_REMOVED lines=16> */
.L_x_61856:
[----:B------:R-:W-:Y:S02]  /*d870*/  IMAD.MOV.U32 R28, RZ, RZ, R17 ;  /* 0x000000ffff1c7224 */ /* 0x000fe400078e0011 */
[----:B------:R-:W-:Y:S02]  /*d880*/  IMAD.MOV.U32 R46, RZ, RZ, R71 ;  /* 0x000000ffff2e7224 */ /* 0x000fe400078e0047 */
[----:B------:R-:W-:Y:S02]  /*d890*/  IMAD.MOV.U32 R17, RZ, RZ, R30 ;  /* 0x000000ffff117224 */ /* 0x000fe400078e001e */
[----:B------:R-:W-:-:S07]  /*d8a0*/  IMAD.MOV.U32 R71, RZ, RZ, R16 ;  /* 0x000000ffff477224 */ /* 0x000fce00078e0010 */
.L_x_61857:
[----:B------:R-:W-:Y:S05]  /*d8b0*/  BSYNC B1 ;  /* 0x0000000000017941 */ /* 0x000fea0003800000 */
.L_x_61855:
        /* <DEDUP_REMOVED lines=9> */
.L_x_61859:
[----:B------:R-:W-:Y:S02]  /*d950*/  IMAD.MOV.U32 R29, RZ, RZ, R28 ;  /* 0x000000ffff1d7224 */ /* 0x000fe400078e001c */
[----:B------:R-:W-:Y:S02]  /*d960*/  IMAD.MOV.U32 R31, RZ, RZ, R46 ;  /* 0x000000ffff1f7224 */ /* 0x000fe400078e002e */
[----:B------:R-:W-:Y:S02]  /*d970*/  IMAD.MOV.U32 R28, RZ, RZ, R21 ;  /* 0x000000ffff1c7224 */ /* 0x000fe400078e0015 */
[----:B------:R-:W-:-:S07]  /*d980*/  IMAD.MOV.U32 R46, RZ, RZ, R15 ;  /* 0x000000ffff2e7224 */ /* 0x000fce00078e000f */
.L_x_61860:
[----:B------:R-:W-:Y:S05]  /*d990*/  BSYNC B1 ;  /* 0x0000000000017941 */ /* 0x000fea0003800000 */
.L_x_61858:
        /* <DEDUP_REMOVED lines=9> */
.L_x_61862:
[----:B------:R-:W-:Y:S02]  /*da30*/  IMAD.MOV.U32 R16, RZ, RZ, R29 ;  /* 0x000000ffff107224 */ /* 0x000fe400078e001d */
[----:B------:R-:W-:Y:S02]  /*da40*/  IMAD.MOV.U32 R30, RZ, RZ, R31 ;  /* 0x000000ffff1e7224 */ /* 0x000fe400078e001f */
[----:B------:R-:W-:Y:S02]  /*da50*/  IMAD.MOV.U32 R29, RZ, RZ, R32 ;  /* 0x000000ffff1d7224 */ /* 0x000fe400078e0020 */
[----:B------:R-:W-:-:S07]  /*da60*/  IMAD.MOV.U32 R31, RZ, RZ, R14 ;  /* 0x000000ffff1f7224 */ /* 0x000fce00078e000e */
.L_x_61863:
[----:B------:R-:W-:Y:S05]  /*da70*/  BSYNC B1 ;  /* 0x0000000000017941 */ /* 0x000fea0003800000 */
.L_x_61861:
        /* <DEDUP_REMOVED lines=9> */
.L_x_61865:
[----:B------:R-:W-:Y:S01]  /*db10*/  MOV R15, R16 ;  /* 0x00000010000f7202 */ /* 0x000fe20000000f00 */
[----:B------:R-:W-:Y:S02]  /*db20*/  IMAD.MOV.U32 R14, RZ, RZ, R30 ;  /* 0x000000ffff0e7224 */ /* 0x000fe400078e001e */
[----:B------:R-:W-:Y:S02]  /*db30*/  IMAD.MOV.U32 R16, RZ, RZ, R37 ;  /* 0x000000ffff107224 */ /* 0x000fe400078e0025 */
[----:B------:R-:W-:-:S07]  /*db40*/  IMAD.MOV.U32 R30, RZ, RZ, R23 ;  /* 0x000000ffff1e7224 */ /* 0x000fce00078e0017 */
.L_x_61866:
[----:B------:R-:W-:Y:S05]  /*db50*/  BSYNC B1 ;  /* 0x0000000000017941 */ /* 0x000fea0003800000 */
.L_x_61864:
        /* <DEDUP_REMOVED lines=9> */
.L_x_61868:
[----:B------:R-:W-:Y:S01]  /*dbf0*/  IMAD.MOV.U32 R21, RZ, RZ, R15 ;  /* 0x000000ffff157224 */ /* 0x000fe200078e000f */
[----:B------:R-:W-:Y:S01]  /*dc00*/  MOV R23, R14 ;  /* 0x0000000e00177202 */ /* 0x000fe20000000f00 */
[----:B------:R-:W-:Y:S02]  /*dc10*/  IMAD.MOV.U32 R15, RZ, RZ, R12 ;  /* 0x000000ffff0f7224 */ /* 0x000fe400078e000c */
[----:B------:R-:W-:-:S07]  /*dc20*/  IMAD.MOV.U32 R14, RZ, RZ, R13 ;  /* 0x000000ffff0e7224 */ /* 0x000fce00078e000d */
.L_x_61869:
[----:B------:R-:W-:Y:S05]  /*dc30*/  BSYNC B1 ;  /* 0x0000000000017941 */ /* 0x000fea0003800000 */
.L_x_61867:
        /* <DEDUP_REMOVED lines=9> */
.L_x_61871:
[----:B------:R-:W-:Y:S01]  /*dcd0*/  IMAD.MOV.U32 R12, RZ, RZ, R21 ;  /* 0x000000ffff0c7224 */ /* 0x000fe200078e0015 */
[----:B------:R-:W-:Y:S01]  /*dce0*/  MOV R21, R36 ;  /* 0x0000002400157202 */ /* 0x000fe20000000f00 */
[----:B------:R-:W-:Y:S02]  /*dcf0*/  IMAD.MOV.U32 R13, RZ, RZ, R23 ;  /* 0x000000ffff0d7224 */ /* 0x000fe400078e0017 */
[----:B------:R-:W-:-:S07]  /*dd00*/  IMAD.MOV.U32 R23, RZ, RZ, R34 ;  /* 0x000000ffff177224 */ /* 0x000fce00078e0022 */
.L_x_61872:
[----:B------:R-:W-:Y:S05]  /*dd10*/  BSYNC B1 ;  /* 0x0000000000017941 */ /* 0x000fea0003800000 */
.L_x_61870:
        /* <DEDUP_REMOVED lines=9> */
.L_x_61874:
[----:B------:R-:W-:Y:S02]  /*ddb0*/  IMAD.MOV.U32 R33, RZ, RZ, R12 ;  /* 0x000000ffff217224 */ /* 0x000fe400078e000c */
[----:B------:R-:W-:Y:S01]  /*ddc0*/  IMAD.MOV.U32 R32, RZ, RZ, R13 ;  /* 0x000000ffff207224 */ /* 0x000fe200078e000d */
[----:B------:R-:W-:Y:S01]  /*ddd0*/  MOV R13, R10 ;  /* 0x0000000a000d7202 */ /* 0x000fe20000000f00 */
[----:B------:R-:W-:-:S07]  /*dde0*/  IMAD.MOV.U32 R12, RZ, RZ, R11 ;  /* 0x000000ffff0c7224 */ /* 0x000fce00078e000b */
.L_x_61875:
[----:B------:R-:W-:Y:S05]  /*ddf0*/  BSYNC B1 ;  /* 0x0000000000017941 */ /* 0x000fea0003800000 */
.L_x_61873:
        /* <DEDUP_REMOVED lines=9> */
.L_x_61877:
[----:B------:R-:W-:Y:S02]  /*de90*/  IMAD.MOV.U32 R11, RZ, RZ, R33 ;  /* 0x000000ffff0b7224 */ /* 0x000fe400078e0021 */
[----:B------:R-:W-:Y:S02]  /*dea0*/  IMAD.MOV.U32 R10, RZ, RZ, R32 ;  /* 0x000000ffff0a7224 */ /* 0x000fe400078e0020 */
[----:B------:R-:W-:Y:S02]  /*deb0*/  IMAD.MOV.U32 R33, RZ, RZ, R42 ;  /* 0x000000ffff217224 */ /* 0x000fe400078e002a */
[----:B------:R-:W-:-:S07]  /*dec0*/  IMAD.MOV.U32 R32, RZ, RZ, R9 ;  /* 0x000000ffff207224 */ /* 0x000fce00078e0009 */
.L_x_61878:
[----:B------:R-:W-:Y:S05]  /*ded0*/  BSYNC B1 ;  /* 0x0000000000017941 */ /* 0x000fea0003800000 */
.L_x_61876:
        /* <DEDUP_REMOVED lines=9> */
.L_x_61880:
[----:B------:R-:W-:Y:S02]  /*df70*/  IMAD.MOV.U32 R9, RZ, RZ, R11 ;  /* 0x000000ffff097224 */ /* 0x000fe400078e000b */
[----:B------:R-:W-:Y:S02]  /*df80*/  IMAD.MOV.U32 R35, RZ, RZ, R10 ;  /* 0x000000ffff237224 */ /* 0x000fe400078e000a */
[----:B------:R-:W-:Y:S02]  /*df90*/  IMAD.MOV.U32 R11, RZ, RZ, R8 ;  /* 0x000000ffff0b7224 */ /* 0x000fe400078e0008 */
[----:B------:R-:W-:-:S07]  /*dfa0*/  IMAD.MOV.U32 R10, RZ, RZ, R25 ;  /* 0x000000ffff0a7224 */ /* 0x000fce00078e0019 */
.L_x_61881:
[----:B------:R-:W-:Y:S05]  /*dfb0*/  BSYNC B1 ;  /* 0x0000000000017941 */ /* 0x000fea0003800000 */
.L_x_61879:
        /* <DEDUP_REMOVED lines=9> */
.L_x_61883:
[----:B------:R-:W-:Y:S02]  /*e050*/  IMAD.MOV.U32 R8, RZ, RZ, R9 ;  /* 0x000000ffff087224 */ /* 0x000fe400078e0009 */
[----:B------:R-:W-:Y:S02]  /*e060*/  IMAD.MOV.U32 R25, RZ, RZ, R35 ;  /* 0x000000ffff197224 */ /* 0x000fe400078e0023 */
[----:B------:R-:W-:Y:S02]  /*e070*/  IMAD.MOV.U32 R9, RZ, RZ, R44 ;  /* 0x000000ffff097224 */ /* 0x000fe400078e002c */
[----:B------:R-:W-:-:S07]  /*e080*/  IMAD.MOV.U32 R35, RZ, RZ, R6 ;  /* 0x000000ffff237224 */ /* 0x000fce00078e0006 */
.L_x_61884:
[----:B------:R-:W-:Y:S05]  /*e090*/  BSYNC B1 ;  /* 0x0000000000017941 */ /* 0x000fea0003800000 */
.L_x_61882:
        /* <DEDUP_REMOVED lines=9> */
.L_x_61886:
[----:B------:R-:W-:Y:S01]  /*e130*/  MOV R6, R8 ;  /* 0x0000000800067202 */ /* 0x000fe20000000f00 */
[----:B------:R-:W-:Y:S02]  /*e140*/  IMAD.MOV.U32 R34, RZ, RZ, R25 ;  /* 0x000000ffff227224 */ /* 0x000fe400078e0019 */
[----:B------:R-:W-:Y:S02]  /*e150*/  IMAD.MOV.U32 R8, RZ, RZ, R7 ;  /* 0x000000ffff087224 */ /* 0x000fe400078e0007 */
[----:B------:R-:W-:-:S07]  /*e160*/  IMAD.MOV.U32 R25, RZ, RZ, R38 ;  /* 0x000000ffff197224 */ /* 0x000fce00078e0026 */
.L_x_61887:
[----:B------:R-:W-:Y:S05]  /*e170*/  BSYNC B1 ;  /* 0x0000000000017941 */ /* 0x000fea0003800000 */
.L_x_61885:
        /* <DEDUP_REMOVED lines=9> */
.L_x_61889:
[----:B------:R-:W-:Y:S01]  /*e210*/  IMAD.MOV.U32 R7, RZ, RZ, R6 ;  /* 0x000000ffff077224 */ /* 0x000fe200078e0006 */
[----:B------:R-:W-:Y:S01]  /*e220*/  MOV R36, R34 ;  /* 0x0000002200247202 */ /* 0x000fe20000000f00 */
[----:B------:R-:W-:Y:S02]  /*e230*/  IMAD.MOV.U32 R6, RZ, RZ, R27 ;  /* 0x000000ffff067224 */ /* 0x000fe400078e001b */
[----:B------:R-:W-:-:S07]  /*e240*/  IMAD.MOV.U32 R34, RZ, RZ, R5 ;  /* 0x000000ffff227224 */ /* 0x000fce00078e0005 */
.L_x_61890:
[----:B------:R-:W-:Y:S05]  /*e250*/  BSYNC B1 ;  /* 0x0000000000017941 */ /* 0x000fea0003800000 */
.L_x_61888:
        /* <DEDUP_REMOVED lines=9> */
.L_x_61892:
[----:B------:R-:W-:Y:S01]  /*e2f0*/  IMAD.MOV.U32 R5, RZ, RZ, R7 ;  /* 0x000000ffff057224 */ /* 0x000fe200078e0007 */
[----:B------:R-:W-:Y:S01]  /*e300*/  MOV R7, R4 ;  /* 0x0000000400077202 */ /* 0x000fe20000000f00 */
[----:B------:R-:W-:Y:S02]  /*e310*/  IMAD.MOV.U32 R27, RZ, RZ, R36 ;  /* 0x000000ffff1b7224 */ /* 0x000fe400078e0024 */
[----:B------:R-:W-:-:S07]  /*e320*/  IMAD.MOV.U32 R36, RZ, RZ, R3 ;  /* 0x000000ffff247224 */ /* 0x000fce00078e0003 */
.L_x_61893:
[----:B------:R-:W-:Y:S05]  /*e330*/  BSYNC B1 ;  /* 0x0000000000017941 */ /* 0x000fea0003800000 */
.L_x_61891:
        /* <DEDUP_REMOVED lines=9> */
.L_x_61895:
[----:B------:R-:W-:Y:S02]  /*e3d0*/  IMAD.MOV.U32 R4, RZ, RZ, R5 ;  /* 0x000000ffff047224 */ /* 0x000fe400078e0005 */
[----:B------:R-:W-:Y:S01]  /*e3e0*/  IMAD.MOV.U32 R3, RZ, RZ, R27 ;  /* 0x000000ffff037224 */ /* 0x000fe200078e001b */
[----:B------:R-:W-:Y:S01]  /*e3f0*/  MOV R27, R2 ;  /* 0x00000002001b7202 */ /* 0x000fe20000000f00 */
[----:B------:R-:W-:-:S07]  /*e400*/  IMAD.MOV.U32 R5, RZ, RZ, R40 ;  /* 0x000000ffff057224 */ /* 0x000fce00078e0028 */
.L_x_61896:
[----:B------:R-:W-:Y:S05]  /*e410*/  BSYNC B1 ;  /* 0x0000000000017941 */ /* 0x000fea0003800000 */
.L_x_61894:
        /* <DEDUP_REMOVED lines=9> */
.L_x_61898:
[----:B------:R-:W-:Y:S02]  /*e4b0*/  IMAD.MOV.U32 R2, RZ, RZ, R4 ;  /* 0x000000ffff027224 */ /* 0x000fe400078e0004 */
[----:B------:R-:W-:Y:S02]  /*e4c0*/  IMAD.MOV.U32 R37, RZ, RZ, R3 ;  /* 0x000000ffff257224 */ /* 0x000fe400078e0003 */
[----:B------:R-:W-:Y:S02]  /*e4d0*/  IMAD.MOV.U32 R4, RZ, RZ, R19 ;  /* 0x000000ffff047224 */ /* 0x000fe400078e0013 */
[----:B------:R-:W-:-:S07]  /*e4e0*/  IMAD.MOV.U32 R3, RZ, RZ, R18 ;  /* 0x000000ffff037224 */ /* 0x000fce00078e0012 */
.L_x_61899:
[----:B------:R-:W-:Y:S05]  /*e4f0*/  BSYNC B1 ;  /* 0x0000000000017941 */ /* 0x000fea0003800000 */
.L_x_61897:
        /* <DEDUP_REMOVED lines=16> */
.L_x_61901:
[----:B------:R-:W-:Y:S02]  /*e600*/  IMAD.MOV.U32 R18, RZ, RZ, R17 ;  /* 0x000000ffff127224 */ /* 0x000fe400078e0011 */
[----:B------:R-:W-:Y:S01]  /*e610*/  IMAD.MOV.U32 R26, RZ, RZ, R71 ;  /* 0x000000ffff1a7224 */ /* 0x000fe200078e0047 */
[----:B------:R-:W-:Y:S01]  /*e620*/  MOV R71, R46 ;  /* 0x0000002e00477202 */ /* 0x000fe20000000f00 */
[----:B------:R-:W-:-:S07]  /*e630*/  IMAD.MOV.U32 R17, RZ, RZ, R28 ;  /* 0x000000ffff117224 */ /* 0x000fce00078e001c */
.L_x_61902:
[----:B------:R-:W-:Y:S05]  /*e640*/  BSYNC B1 ;  /* 0x0000000000017941 */ /* 0x000fea0003800000 */
.L_x_61900:
        /* <DEDUP_REMOVED lines=9> */
.L_x_61904:
[----:B------:R-:W-:Y:S02]  /*e6e0*/  IMAD.MOV.U32 R19, RZ, RZ, R18 ;  /* 0x000000ffff137224 */ /* 0x000fe400078e0012 */
[----:B------:R-:W-:Y:S02]  /*e6f0*/  IMAD.MOV.U32 R39, RZ, RZ, R26 ;  /* 0x000000ffff277224 */ /* 0x000fe400078e001a */
[----:B------:R-:W-:Y:S02]  /*e700*/  IMAD.MOV.U32 R18, RZ, RZ, R29 ;  /* 0x000000ffff127224 */ /* 0x000fe400078e001d */
[----:B------:R-:W-:-:S07]  /*e710*/  IMAD.MOV.U32 R26, RZ, RZ, R31 ;  /* 0x000000ffff1a7224 */ /* 0x000fce00078e001f */
.L_x_61905:
[----:B------:R-:W-:Y:S05]  /*e720*/  BSYNC B1 ;  /* 0x0000000000017941 */ /* 0x000fea0003800000 */
.L_x_61903:
        /* <DEDUP_REMOVED lines=9> */
.L_x_61907:
[----:B------:R-:W-:Y:S02]  /*e7c0*/  IMAD.MOV.U32 R28, RZ, RZ, R19 ;  /* 0x000000ffff1c7224 */ /* 0x000fe400078e0013 */
[----:B------:R-:W-:Y:S02]  /*e7d0*/  IMAD.MOV.U32 R29, RZ, RZ, R39 ;  /* 0x000000ffff1d7224 */ /* 0x000fe400078e0027 */
[----:B------:R-:W-:Y:S02]  /*e7e0*/  IMAD.MOV.U32 R19, RZ, RZ, R16 ;  /* 0x000000ffff137224 */ /* 0x000fe400078e0010 */
[----:B------:R-:W-:-:S07]  /*e7f0*/  IMAD.MOV.U32 R39, RZ, RZ, R30 ;  /* 0x000000ffff277224 */ /* 0x000fce00078e001e */
.L_x_61908:
[----:B------:R-:W-:Y:S05]  /*e800*/  BSYNC B1 ;  /* 0x0000000000017941 */ /* 0x000fea0003800000 */
.L_x_61906:
        /* <DEDUP_REMOVED lines=9> */
.L_x_61910:
[----:B------:R-:W-:Y:S02]  /*e8a0*/  IMAD.MOV.U32 R16, RZ, RZ, R28 ;  /* 0x000000ffff107224 */ /* 0x000fe400078e001c */
[----:B------:R-:W-:Y:S02]  /*e8b0*/  IMAD.MOV.U32 R30, RZ, RZ, R29 ;  /* 0x000000ffff1e7224 */ /* 0x000fe400078e001d */
[----:B------:R-:W-:Y:S02]  /*e8c0*/  IMAD.MOV.U32 R28, RZ, RZ, R15 ;  /* 0x000000ffff1c7224 */ /* 0x000fe400078e000f */
[----:B------:R-:W-:-:S07]  /*e8d0*/  IMAD.MOV.U32 R29, RZ, RZ, R14 ;  /* 0x000000ffff1d7224 */ /* 0x000fce00078e000e */
.L_x_61911:
[----:B------:R-:W-:Y:S05]  /*e8e0*/  BSYNC B1 ;  /* 0x0000000000017941 */ /* 0x000fea0003800000 */
.L_x_61909:
        /* <DEDUP_REMOVED lines=9> */
.L_x_61913:
[----:B------:R-:W-:Y:S01]  /*e980*/  MOV R15, R16 ;  /* 0x00000010000f7202 */ /* 0x000fe20000000f00 */
[----:B------:R-:W-:Y:S02]  /*e990*/  IMAD.MOV.U32 R14, RZ, RZ, R30 ;  /* 0x000000ffff0e7224 */ /* 0x000fe400078e001e */
[----:B------:R-:W-:Y:S02]  /*e9a0*/  IMAD.MOV.U32 R16, RZ, RZ, R21 ;  /* 0x000000ffff107224 */ /* 0x000fe400078e0015 */
[----:B------:R-:W-:-:S07]  /*e9b0*/  IMAD.MOV.U32 R30, RZ, RZ, R23 ;  /* 0x000000ffff1e7224 */ /* 0x000fce00078e0017 */
.L_x_61914:
[----:B------:R-:W-:Y:S05]  /*e9c0*/  BSYNC B1 ;  /* 0x0000000000017941 */ /* 0x000fea0003800000 */
.L_x_61912:
        /* <DEDUP_REMOVED lines=9> */
.L_x_61916:
[----:B------:R-:W-:Y:S01]  /*ea60*/  IMAD.MOV.U32 R38, RZ, RZ, R15 ;  /* 0x000000ffff267224 */ /* 0x000fe200078e000f */
[----:B------:R-:W-:Y:S01]  /*ea70*/  MOV R21, R14 ;  /* 0x0000000e00157202 */ /* 0x000fe20000000f00 */
[----:B------:R-:W-:Y:S02]  /*ea80*/  IMAD.MOV.U32 R15, RZ, RZ, R12 ;  /* 0x000000ffff0f7224 */ /* 0x000fe400078e000c */
[----:B------:R-:W-:-:S07]  /*ea90*/  IMAD.MOV.U32 R14, RZ, RZ, R13 ;  /* 0x000000ffff0e7224 */ /* 0x000fce00078e000d */
.L_x_61917:
[----:B------:R-:W-:Y:S05]  /*eaa0*/  BSYNC B1 ;  /* 0x0000000000017941 */ /* 0x000fea0003800000 */
.L_x_61915:
        /* <DEDUP_REMOVED lines=9> */
.L_x_61919:
[----:B------:R-:W-:Y:S01]  /*eb40*/  IMAD.MOV.U32 R12, RZ, RZ, R38 ;  /* 0x000000ffff0c7224 */ /* 0x000fe200078e0026 */
[----:B------:R-:W-:Y:S01]  /*eb50*/  MOV R38, R33 ;  /* 0x0000002100267202 */ /* 0x000fe20000000f00 */
[----:B------:R-:W-:Y:S02]  /*eb60*/  IMAD.MOV.U32 R13, RZ, RZ, R21 ;  /* 0x000000ffff0d7224 */ /* 0x000fe400078e0015 */
[----:B------:R-:W-:-:S07]  /*eb70*/  IMAD.MOV.U32 R21, RZ, RZ, R32 ;  /* 0x000000ffff157224 */ /* 0x000fce00078e0020 */
.L_x_61920:
[----:B------:R-:W-:Y:S05]  /*eb80*/  BSYNC B1 ;  /* 0x0000000000017941 */ /* 0x000fea0003800000 */
.L_x_61918:
        /* <DEDUP_REMOVED lines=9> */
.L_x_61922:
[----:B------:R-:W-:Y:S02]  /*ec20*/  IMAD.MOV.U32 R32, RZ, RZ, R12 ;  /* 0x000000ffff207224 */ /* 0x000fe400078e000c */
[----:B------:R-:W-:Y:S01]  /*ec30*/  IMAD.MOV.U32 R40, RZ, RZ, R13 ;  /* 0x000000ffff287224 */ /* 0x000fe200078e000d */
[----:B------:R-:W-:Y:S01]  /*ec40*/  MOV R13, R10 ;  /* 0x0000000a000d7202 */ /* 0x000fe20000000f00 */
[----:B------:R-:W-:-:S07]  /*ec50*/  IMAD.MOV.U32 R12, RZ, RZ, R11 ;  /* 0x000000ffff0c7224 */ /* 0x000fce00078e000b */
.L_x_61923:
[----:B------:R-:W-:Y:S05]  /*ec60*/  BSYNC B1 ;  /* 0x0000000000017941 */ /* 0x000fea0003800000 */
.L_x_61921:
        /* <DEDUP_REMOVED lines=9> */
.L_x_61925:
[----:B------:R-:W-:Y:S02]  /*ed00*/  IMAD.MOV.U32 R11, RZ, RZ, R32 ;  /* 0x000000ffff0b7224 */ /* 0x000fe400078e0020 */
[----:B------:R-:W-:Y:S02]  /*ed10*/  IMAD.MOV.U32 R10, RZ, RZ, R40 ;  /* 0x000000ffff0a7224 */ /* 0x000fe400078e0028 */
[----:B------:R-:W-:Y:S02]  /*ed20*/  IMAD.MOV.U32 R32, RZ, RZ, R9 ;  /* 0x000000ffff207224 */ /* 0x000fe400078e0009 */
[----:B------:R-:W-:-:S07]  /*ed30*/  IMAD.MOV.U32 R40, RZ, RZ, R35 ;  /* 0x000000ffff287224 */ /* 0x000fce00078e0023 */
.L_x_61926:
[----:B------:R-:W-:Y:S05]  /*ed40*/  BSYNC B1 ;  /* 0x0000000000017941 */ /* 0x000fea0003800000 */
.L_x_61924:
        /* <DEDUP_REMOVED lines=9> */
.L_x_61928:
[----:B------:R-:W-:Y:S02]  /*ede0*/  IMAD.MOV.U32 R9, RZ, RZ, R11 ;  /* 0x000000ffff097224 */ /* 0x000fe400078e000b */
[----:B------:R-:W-:Y:S02]  /*edf0*/  IMAD.MOV.U32 R23, RZ, RZ, R10 ;  /* 0x000000ffff177224 */ /* 0x000fe400078e000a */
[----:B------:R-:W-:Y:S02]  /*ee00*/  IMAD.MOV.U32 R11, RZ, RZ, R8 ;  /* 0x000000ffff0b7224 */ /* 0x000fe400078e0008 */
[----:B------:R-:W-:-:S07]  /*ee10*/  IMAD.MOV.U32 R10, RZ, RZ, R25 ;  /* 0x000000ffff0a7224 */ /* 0x000fce00078e0019 */
.L_x_61929:
[----:B------:R-:W-:Y:S05]  /*ee20*/  BSYNC B1 ;  /* 0x0000000000017941 */ /* 0x000fea0003800000 */
.L_x_61927:
        /* <DEDUP_REMOVED lines=9> */
.L_x_61931:
[----:B------:R-:W-:Y:S02]  /*eec0*/  IMAD.MOV.U32 R8, RZ, RZ, R9 ;  /* 0x000000ffff087224 */ /* 0x000fe400078e0009 */
[----:B------:R-:W-:Y:S02]  /*eed0*/  IMAD.MOV.U32 R25, RZ, RZ, R23 ;  /* 0x000000ffff197224 */ /* 0x000fe400078e0017 */
[----:B------:R-:W-:Y:S02]  /*eee0*/  IMAD.MOV.U32 R9, RZ, RZ, R6 ;  /* 0x000000ffff097224 */ /* 0x000fe400078e0006 */
[----:B------:R-:W-:-:S07]  /*eef0*/  IMAD.MOV.U32 R23, RZ, RZ, R34 ;  /* 0x000000ffff177224 */ /* 0x000fce00078e0022 */
.L_x_61932:
[----:B------:R-:W-:Y:S05]  /*ef00*/  BSYNC B1 ;  /* 0x0000000000017941 */ /* 0x000fea0003800000 */
.L_x_61930:
        /* <DEDUP_REMOVED lines=9> */
.L_x_61934:
[----:B------:R-:W-:Y:S01]  /*efa0*/  MOV R6, R8 ;  /* 0x0000000800067202 */ /* 0x000fe20000000f00 */
[----:B------:R-:W-:Y:S02]  /*efb0*/  IMAD.MOV.U32 R34, RZ, RZ, R25 ;  /* 0x000000ffff227224 */ /* 0x000fe400078e0019 */
[----:B------:R-:W-:Y:S02]  /*efc0*/  IMAD.MOV.U32 R8, RZ, RZ, R7 ;  /* 0x000000ffff087224 */ /* 0x000fe400078e0007 */
[----:B------:R-:W-:-:S07]  /*efd0*/  IMAD.MOV.U32 R25, RZ, RZ, R36 ;  /* 0x000000ffff197224 */ /* 0x000fce00078e0024 */
.L_x_61935:
[----:B------:R-:W-:Y:S05]  /*efe0*/  BSYNC B1 ;  /* 0x0000000000017941 */ /* 0x000fea0003800000 */
.L_x_61933:
        /* <DEDUP_REMOVED lines=9> */
.L_x_61937:
[----:B------:R-:W-:Y:S01]  /*f080*/  IMAD.MOV.U32 R7, RZ, RZ, R6 ;  /* 0x000000ffff077224 */ /* 0x000fe200078e0006 */
[----:B------:R-:W-:Y:S01]  /*f090*/  MOV R36, R34 ;  /* 0x0000002200247202 */ /* 0x000fe20000000f00 */
[----:B------:R-:W-:Y:S02]  /*f0a0*/  IMAD.MOV.U32 R6, RZ, RZ, R5 ;  /* 0x000000ffff067224 */ /* 0x000fe400078e0005 */
[----:B------:R-:W-:-:S07]  /*f0b0*/  IMAD.MOV.U32 R34, RZ, RZ, R27 ;  /* 0x000000ffff227224 */ /* 0x000fce00078e001b */
.L_x_61938:
[----:B------:R-:W-:Y:S05]  /*f0c0*/  BSYNC B1 ;  /* 0x0000000000017941 */ /* 0x000fea0003800000 */
.L_x_61936:
        /* <DEDUP_REMOVED lines=9> */
.L_x_61940:
[----:B------:R-:W-:Y:S01]  /*f160*/  IMAD.MOV.U32 R5, RZ, RZ, R7 ;  /* 0x000000ffff057224 */ /* 0x000fe200078e0007 */
[----:B------:R-:W-:Y:S01]  /*f170*/  MOV R7, R4 ;  /* 0x0000000400077202 */ /* 0x000fe20000000f00 */
[----:B------:R-:W-:Y:S02]  /*f180*/  IMAD.MOV.U32 R42, RZ, RZ, R36 ;  /* 0x000000ffff2a7224 */ /* 0x000fe400078e0024 */
[----:B------:R-:W-:-:S07]  /*f190*/  IMAD.MOV.U32 R36, RZ, RZ, R3 ;  /* 0x000000ffff247224 */ /* 0x000fce00078e0003 */
.L_x_61941:
[----:B------:R-:W-:Y:S05]  /*f1a0*/  BSYNC B1 ;  /* 0x0000000000017941 */ /* 0x000fea0003800000 */
.L_x_61939:
        /* <DEDUP_REMOVED lines=9> */
.L_x_61943:
[----:B------:R-:W-:Y:S02]  /*f240*/  IMAD.MOV.U32 R3, RZ, RZ, R5 ;  /* 0x000000ffff037224 */ /* 0x000fe400078e0005 */
[----:B------:R-:W-:Y:S01]  /*f250*/  IMAD.MOV.U32 R4, RZ, RZ, R42 ;  /* 0x000000ffff047224 */ /* 0x000fe200078e002a */
[----:B------:R-:W-:Y:S01]  /*f260*/  MOV R42, R37 ;  /* 0x00000025002a7202 */ /* 0x000fe20000000f00 */
[----:B------:R-:W-:-:S07]  /*f270*/  IMAD.MOV.U32 R5, RZ, RZ, R2 ;  /* 0x000000ffff057224 */ /* 0x000fce00078e0002 */
.L_x_61944:
[----:B------:R-:W-:Y:S05]  /*f280*/  BSYNC B1 ;  /* 0x0000000000017941 */ /* 0x000fea0003800000 */
.L_x_61942:
        /* <DEDUP_REMOVED lines=16> */
.L_x_61946:
[----:B------:R-:W-:Y:S01]  /*f390*/  IMAD.MOV.U32 R2, RZ, RZ, R17 ;  /* 0x000000ffff027224 */ /* 0x000fe200078e0011 */
[----:B------:R-:W-:Y:S01]  /*f3a0*/  MOV R17, R18 ;  /* 0x0000001200117202 */ /* 0x000fe20000000f00 */
[----:B------:R-:W-:Y:S02]  /*f3b0*/  IMAD.MOV.U32 R24, RZ, RZ, R71 ;  /* 0x000000ffff187224 */ /* 0x000fe400078e0047 */
[----:B------:R-:W-:-:S07]  /*f3c0*/  IMAD.MOV.U32 R71, RZ, RZ, R26 ;  /* 0x000000ffff477224 */ /* 0x000fce00078e001a */
.L_x_61947:
[----:B------:R-:W-:Y:S05]  /*f3d0*/  BSYNC B1 ;  /* 0x0000000000017941 */ /* 0x000fea0003800000 */
.L_x_61945:
        /* <DEDUP_REMOVED lines=9> */
.L_x_61949:
[----:B------:R-:W-:Y:S02]  /*f470*/  IMAD.MOV.U32 R27, RZ, RZ, R2 ;  /* 0x000000ffff1b7224 */ /* 0x000fe400078e0002 */
[----:B------:R-:W-:Y:S01]  /*f480*/  IMAD.MOV.U32 R18, RZ, RZ, R24 ;  /* 0x000000ffff127224 */ /* 0x000fe200078e0018 */
[----:B------:R-:W-:Y:S01]  /*f490*/  MOV R24, R39 ;  /* 0x0000002700187202 */ /* 0x000fe20000000f00 */
[----:B------:R-:W-:-:S07]  /*f4a0*/  IMAD.MOV.U32 R2, RZ, RZ, R19 ;  /* 0x000000ffff027224 */ /* 0x000fce00078e0013 */
.L_x_61950:
[----:B------:R-:W-:Y:S05]  /*f4b0*/  BSYNC B1 ;  /* 0x0000000000017941 */ /* 0x000fea0003800000 */
.L_x_61948:
        /* <DEDUP_REMOVED lines=9> */
.L_x_61952:
[----:B------:R-:W-:Y:S02]  /*f550*/  IMAD.MOV.U32 R19, RZ, RZ, R27 ;  /* 0x000000ffff137224 */ /* 0x000fe400078e001b */
[----:B------:R-:W-:Y:S02]  /*f560*/  IMAD.MOV.U32 R31, RZ, RZ, R18 ;  /* 0x000000ffff1f7224 */ /* 0x000fe400078e0012 */
[----:B------:R-:W-:Y:S02]  /*f570*/  IMAD.MOV.U32 R27, RZ, RZ, R28 ;  /* 0x000000ffff1b7224 */ /* 0x000fe400078e001c */
[----:B------:R-:W-:-:S07]  /*f580*/  IMAD.MOV.U32 R18, RZ, RZ, R29 ;  /* 0x000000ffff127224 */ /* 0x000fce00078e001d */
.L_x_61953:
[----:B------:R-:W-:Y:S05]  /*f590*/  BSYNC B1 ;  /* 0x0000000000017941 */ /* 0x000fea0003800000 */
.L_x_61951:
        /* <DEDUP_REMOVED lines=9> */
.L_x_61955:
[----:B------:R-:W-:Y:S02]  /*f630*/  IMAD.MOV.U32 R26, RZ, RZ, R19 ;  /* 0x000000ffff1a7224 */ /* 0x000fe400078e0013 */
[----:B------:R-:W-:Y:S02]  /*f640*/  IMAD.MOV.U32 R29, RZ, RZ, R31 ;  /* 0x000000ffff1d7224 */ /* 0x000fe400078e001f */
[----:B------:R-:W-:Y:S02]  /*f650*/  IMAD.MOV.U32 R19, RZ, RZ, R16 ;  /* 0x000000ffff137224 */ /* 0x000fe400078e0010 */
[----:B------:R-:W-:-:S07]  /*f660*/  IMAD.MOV.U32 R31, RZ, RZ, R30 ;  /* 0x000000ffff1f7224 */ /* 0x000fce00078e001e */
.L_x_61956:
[----:B------:R-:W-:Y:S05]  /*f670*/  BSYNC B1 ;  /* 0x0000000000017941 */ /* 0x000fea0003800000 */
.L_x_61954:
        /* <DEDUP_REMOVED lines=9> */
.L_x_61958:
[----:B------:R-:W-:Y:S02]  /*f710*/  IMAD.MOV.U32 R33, RZ, RZ, R26 ;  /* 0x000000ffff217224 */ /* 0x000fe400078e001a */
[----:B------:R-:W-:Y:S02]  /*f720*/  IMAD.MOV.U32 R16, RZ, RZ, R29 ;  /* 0x000000ffff107224 */ /* 0x000fe400078e001d */
[----:B------:R-:W-:Y:S02]  /*f730*/  IMAD.MOV.U32 R26, RZ, RZ, R15 ;  /* 0x000000ffff1a7224 */ /* 0x000fe400078e000f */
[----:B------:R-:W-:-:S07]  /*f740*/  IMAD.MOV.U32 R29, RZ, RZ, R14 ;  /* 0x000000ffff1d7224 */ /* 0x000fce00078e000e */
.L_x_61959:
[----:B------:R-:W-:Y:S05]  /*f750*/  BSYNC B1 ;  /* 0x0000000000017941 */ /* 0x000fea0003800000 */
.L_x_61957:
        /* <DEDUP_REMOVED lines=9> */
.L_x_61961:
[----:B------:R-:W-:Y:S01]  /*f7f0*/  MOV R15, R33 ;  /* 0x00000021000f7202 */ /* 0x000fe20000000f00 */
[----:B------:R-:W-:Y:S02]  /*f800*/  IMAD.MOV.U32 R14, RZ, RZ, R16 ;  /* 0x000000ffff0e7224 */ /* 0x000fe400078e0010 */
[----:B------:R-:W-:Y:S02]  /*f810*/  IMAD.MOV.U32 R33, RZ, RZ, R38 ;  /* 0x000000ffff217224 */ /* 0x000fe400078e0026 */
[----:B------:R-:W-:-:S07]  /*f820*/  IMAD.MOV.U32 R16, RZ, RZ, R21 ;  /* 0x000000ffff107224 */ /* 0x000fce00078e0015 */
.L_x_61962:
[----:B------:R-:W-:Y:S05]  /*f830*/  BSYNC B1 ;  /* 0x0000000000017941 */ /* 0x000fea0003800000 */
.L_x_61960:
        /* <DEDUP_REMOVED lines=9> */
.L_x_61964:
[----:B------:R-:W-:Y:S01]  /*f8d0*/  IMAD.MOV.U32 R21, RZ, RZ, R15 ;  /* 0x000000ffff157224 */ /* 0x000fe200078e000f */
[----:B------:R-:W-:Y:S01]  /*f8e0*/  MOV R35, R14 ;  /* 0x0000000e00237202 */ /* 0x000fe20000000f00 */
[----:B------:R-:W-:Y:S02]  /*f8f0*/  IMAD.MOV.U32 R15, RZ, RZ, R12 ;  /* 0x000000ffff0f7224 */ /* 0x000fe400078e000c */
[----:B------:R-:W-:-:S07]  /*f900*/  IMAD.MOV.U32 R14, RZ, RZ, R13 ;  /* 0x000000ffff0e7224 */ /* 0x000fce00078e000d */
.L_x_61965:
[----:B------:R-:W-:Y:S05]  /*f910*/  BSYNC B1 ;  /* 0x0000000000017941 */ /* 0x000fea0003800000 */
.L_x_61963:
        /* <DEDUP_REMOVED lines=9> */
.L_x_61967:
[----:B------:R-:W-:Y:S01]  /*f9b0*/  IMAD.MOV.U32 R12, RZ, RZ, R21 ;  /* 0x000000ffff0c7224 */ /* 0x000fe200078e0015 */
[----:B------:R-:W-:Y:S01]  /*f9c0*/  MOV R21, R32 ;  /* 0x0000002000157202 */ /* 0x000fe20000000f00 */
[----:B------:R-:W-:Y:S02]  /*f9d0*/  IMAD.MOV.U32 R13, RZ, RZ, R35 ;  /* 0x000000ffff0d7224 */ /* 0x000fe400078e0023 */
[----:B------:R-:W-:-:S07]  /*f9e0*/  IMAD.MOV.U32 R35, RZ, RZ, R40 ;  /* 0x000000ffff237224 */ /* 0x000fce00078e0028 */
.L_x_61968:
[----:B------:R-:W-:Y:S05]  /*f9f0*/  BSYNC B1 ;  /* 0x0000000000017941 */ /* 0x000fea0003800000 */
.L_x_61966:
        /* <DEDUP_REMOVED lines=9> */
.L_x_61970:
[----:B------:R-:W-:Y:S02]  /*fa90*/  IMAD.MOV.U32 R28, RZ, RZ, R12 ;  /* 0x000000ffff1c7224 */ /* 0x000fe400078e000c */
[----:B------:R-:W-:Y:S01]  /*faa0*/  IMAD.MOV.U32 R30, RZ, RZ, R13 ;  /* 0x000000ffff1e7224 */ /* 0x000fe200078e000d */
[----:B------:R-:W-:Y:S01]  /*fab0*/  MOV R13, R10 ;  /* 0x0000000a000d7202 */ /* 0x000fe20000000f00 */
[----:B------:R-:W-:-:S07]  /*fac0*/  IMAD.MOV.U32 R12, RZ, RZ, R11 ;  /* 0x000000ffff0c7224 */ /* 0x000fce00078e000b */
.L_x_61971:
[----:B------:R-:W-:Y:S05]  /*fad0*/  BSYNC B1 ;  /* 0x0000000000017941 */ /* 0x000fea0003800000 */
.L_x_61969:
        /* <DEDUP_REMOVED lines=9> */
.L_x_61973:
[----:B------:R-:W-:Y:S02]  /*fb70*/  IMAD.MOV.U32 R11, RZ, RZ, R28 ;  /* 0x000000ffff0b7224 */ /* 0x000fe400078e001c */
[----:B------:R-:W-:Y:S02]  /*fb80*/  IMAD.MOV.U32 R10, RZ, RZ, R30 ;  /* 0x000000ffff0a7224 */ /* 0x000fe400078e001e */
[----:B------:R-:W-:Y:S02]  /*fb90*/  IMAD.MOV.U32 R28, RZ, RZ, R9 ;  /* 0x000000ffff1c7224 */ /* 0x000fe400078e0009 */
[----:B------:R-:W-:-:S07]  /*fba0*/  IMAD.MOV.U32 R30, RZ, RZ, R23 ;  /* 0x000000ffff1e7224 */ /* 0x000fce00078e0017 */
.L_x_61974:
[----:B------:R-:W-:Y:S05]  /*fbb0*/  BSYNC B1 ;  /* 0x0000000000017941 */ /* 0x000fea0003800000 */
.L_x_61972:
        /* <DEDUP_REMOVED lines=9> */
.L_x_61976:
[----:B------:R-:W-:Y:S02]  /*fc50*/  IMAD.MOV.U32 R9, RZ, RZ, R11 ;  /* 0x000000ffff097224 */ /* 0x000fe400078e000b */
[----:B------:R-:W-:Y:S02]  /*fc60*/  IMAD.MOV.U32 R23, RZ, RZ, R10 ;  /* 0x000000ffff177224 */ /* 0x000fe400078e000a */
[----:B------:R-:W-:Y:S02]  /*fc70*/  IMAD.MOV.U32 R11, RZ, RZ, R8 ;  /* 0x000000ffff0b7224 */ /* 0x000fe400078e0008 */
[----:B------:R-:W-:-:S07]  /*fc80*/  IMAD.MOV.U32 R10, RZ, RZ, R25 ;  /* 0x000000ffff0a7224 */ /* 0x000fce00078e0019 */
.L_x_61977:
[----:B------:R-:W-:Y:S05]  /*fc90*/  BSYNC B1 ;  /* 0x0000000000017941 */ /* 0x000fea0003800000 */
.L_x_61975:
        /* <DEDUP_REMOVED lines=9> */
.L_x_61979:
[----:B------:R-:W-:Y:S02]  /*fd30*/  IMAD.MOV.U32 R8, RZ, RZ, R9 ;  /* 0x000000ffff087224 */ /* 0x000fe400078e0009 */
[----:B------:R-:W-:Y:S02]  /*fd40*/  IMAD.MOV.U32 R25, RZ, RZ, R23 ;  /* 0x000000ffff197224 */ /* 0x000fe400078e0017 */
[----:B------:R-:W-:Y:S02]  /*fd50*/  IMAD.MOV.U32 R9, RZ, RZ, R6 ;  /* 0x000000ffff097224 */ /* 0x000fe400078e0006 */
[----:B------:R-:W-:-:S07]  /*fd60*/  IMAD.MOV.U32 R23, RZ, RZ, R34 ;  /* 0x000000ffff177224 */ /* 0x000fce00078e0022 */
.L_x_61980:
[----:B------:R-:W-:Y:S05]  /*fd70*/  BSYNC B1 ;  /* 0x0000000000017941 */ /* 0x000fea0003800000 */
.L_x_61978:
        /* <DEDUP_REMOVED lines=9> */
.L_x_61982:
[----:B------:R-:W-:Y:S01]  /*fe10*/  MOV R6, R8 ;  /* 0x0000000800067202 */ /* 0x000fe20000000f00 */
[----:B------:R-:W-:Y:S02]  /*fe20*/  IMAD.MOV.U32 R37, RZ, RZ, R25 ;  /* 0x000000ffff257224 */ /* 0x000fe400078e0019 */
[----:B------:R-:W-:Y:S02]  /*fe30*/  IMAD.MOV.U32 R8, RZ, RZ, R7 ;  /* 0x000000ffff087224 */ /* 0x000fe400078e0007 */
[----:B------:R-:W-:-:S07]  /*fe40*/  IMAD.MOV.U32 R25, RZ, RZ, R36 ;  /* 0x000000ffff197224 */ /* 0x000fce00078e0024 */
.L_x_61983:
[----:B------:R-:W-:Y:S05]  /*fe50*/  BSYNC B1 ;  /* 0x0000000000017941 */ /* 0x000fea0003800000 */
.L_x_61981:
        /* <DEDUP_REMOVED lines=9> */
.L_x_61985:
[----:B------:R-:W-:Y:S01]  /*fef0*/  IMAD.MOV.U32 R32, RZ, RZ, R6 ;  /* 0x000000ffff207224 */ /* 0x000fe200078e0006 */
[----:B------:R-:W-:Y:S01]  /*ff00*/  MOV R7, R37 ;  /* 0x0000002500077202 */ /* 0x000fe20000000f00 */
[----:B------:R-:W-:Y:S02]  /*ff10*/  IMAD.MOV.U32 R6, RZ, RZ, R5 ;  /* 0x000000ffff067224 */ /* 0x000fe400078e0005 */
[----:B------:R-:W-:-:S07]  /*ff20*/  IMAD.MOV.U32 R37, RZ, RZ, R42 ;  /* 0x000000ffff257224 */ /* 0x000fce00078e002a */
.L_x_61986:
[----:B------:R-:W-:Y:S05]  /*ff30*/  BSYNC B1 ;  /* 0x0000000000017941 */ /* 0x000fea0003800000 */
.L_x_61984:
        /* <DEDUP_REMOVED lines=9> */
.L_x_61988:
[----:B------:R-:W-:Y:S01]  /*ffd0*/  IMAD.MOV.U32 R5, RZ, RZ, R32 ;  /* 0x000000ffff057224 */ /* 0x000fe200078e0020 */
[----:B------:R-:W-:Y:S01]  /*ffe0*/  MOV R32, R3 ;  /* 0x0000000300207202 */ /* 0x000fe20000000f00 */
[----:B------:R-:W-:Y:S02]  /*fff0*/  IMAD.MOV.U32 R34, RZ, RZ, R7 ;  /* 0x000000ffff227224 */ /* 0x000fe400078e0007 */
[----:B------:R-:W-:-:S07]  /*10000*/  IMAD.MOV.U32 R7, RZ, RZ, R4 ;  /* 0x000000ffff077224 */ /* 0x000fce00078e0004 */
.L_x_61989:
[----:B------:R-:W-:Y:S05]  /*10010*/  BSYNC B1 ;  /* 0x0000000000017941 */ /* 0x000fea0003800000 */
.L_x_61987:
        /* <DEDUP_REMOVED lines=16> */
.L_x_61991:
[----:B------:R-:W-:Y:S01]  /*10120*/  IMAD.MOV.U32 R4, RZ, RZ, R17 ;  /* 0x000000ffff047224 */ /* 0x000fe200078e0011 */
[----:B------:R-:W-:Y:S01]  /*10130*/  MOV R3, R71 ;  /* 0x0000004700037202 */ /* 0x000fe20000000f00 */
[----:B------:R-:W-:Y:S02]  /*10140*/  IMAD.MOV.U32 R17, RZ, RZ, R2 ;  /* 0x000000ffff117224 */ /* 0x000fe400078e0002 */
[----:B------:R-:W-:-:S07]  /*10150*/  IMAD.MOV.U32 R71, RZ, RZ, R24 ;  /* 0x000000ffff477224 */ /* 0x000fce00078e0018 */
.L_x_61992:
[----:B------:R-:W-:Y:S05]  /*10160*/  BSYNC B1 ;  /* 0x0000000000017941 */ /* 0x000fea0003800000 */
.L_x_61990:
        /* <DEDUP_REMOVED lines=9> */
.L_x_61994:
[----:B------:R-:W-:Y:S01]  /*10200*/  IMAD.MOV.U32 R2, RZ, RZ, R4 ;  /* 0x000000ffff027224 */ /* 0x000fe200078e0004 */
[----:B------:R-:W-:Y:S01]  /*10210*/  MOV R4, R27 ;  /* 0x0000001b00047202 */ /* 0x000fe20000000f00 */
[----:B------:R-:W-:Y:S02]  /*10220*/  IMAD.MOV.U32 R22, RZ, RZ, R3 ;  /* 0x000000ffff167224 */ /* 0x000fe400078e0003 */
[----:B------:R-:W-:-:S07]  /*10230*/  IMAD.MOV.U32 R3, RZ, RZ, R18 ;  /* 0x000000ffff037224 */ /* 0x000fce00078e0012 */
.L_x_61995:
[----:B------:R-:W-:Y:S05]  /*10240*/  BSYNC B1 ;  /* 0x0000000000017941 */ /* 0x000fea0003800000 */
.L_x_61993:
        /* <DEDUP_REMOVED lines=9> */
.L_x_61997:
[----:B------:R-:W-:Y:S02]  /*102e0*/  IMAD.MOV.U32 R18, RZ, RZ, R2 ;  /* 0x000000ffff127224 */ /* 0x000fe400078e0002 */
[----:B------:R-:W-:Y:S01]  /*102f0*/  IMAD.MOV.U32 R24, RZ, RZ, R22 ;  /* 0x000000ffff187224 */ /* 0x000fe200078e0016 */
[----:B------:R-:W-:Y:S01]  /*10300*/  MOV R22, R31 ;  /* 0x0000001f00167202 */ /* 0x000fe20000000f00 */
[----:B------:R-:W-:-:S07]  /*10310*/  IMAD.MOV.U32 R2, RZ, RZ, R19 ;  /* 0x000000ffff027224 */ /* 0x000fce00078e0013 */
.L_x_61998:
[----:B------:R-:W-:Y:S05]  /*10320*/  BSYNC B1 ;  /* 0x0000000000017941 */ /* 0x000fea0003800000 */
.L_x_61996:
        /* <DEDUP_REMOVED lines=9> */
.L_x_62000:
[----:B------:R-:W-:Y:S02]  /*103c0*/  IMAD.MOV.U32 R19, RZ, RZ, R18 ;  /* 0x000000ffff137224 */ /* 0x000fe400078e0012 */
[----:B------:R-:W-:Y:S02]  /*103d0*/  IMAD.MOV.U32 R27, RZ, RZ, R24 ;  /* 0x000000ffff1b7224 */ /* 0x000fe400078e0018 */
[----:B------:R-:W-:Y:S02]  /*103e0*/  IMAD.MOV.U32 R18, RZ, RZ, R26 ;  /* 0x000000ffff127224 */ /* 0x000fe400078e001a */
[----:B------:R-:W-:-:S07]  /*103f0*/  IMAD.MOV.U32 R24, RZ, RZ, R29 ;  /* 0x000000ffff187224 */ /* 0x000fce00078e001d */
.L_x_62001:
[----:B------:R-:W-:Y:S05]  /*10400*/  BSYNC B1 ;  /* 0x0000000000017941 */ /* 0x000fea0003800000 */
.L_x_61999:
        /* <DEDUP_REMOVED lines=9> */
.L_x_62003:
[----:B------:R-:W-:Y:S02]  /*104a0*/  IMAD.MOV.U32 R26, RZ, RZ, R19 ;  /* 0x000000ffff1a7224 */ /* 0x000fe400078e0013 */
[----:B------:R-:W-:Y:S02]  /*104b0*/  IMAD.MOV.U32 R29, RZ, RZ, R27 ;  /* 0x000000ffff1d7224 */ /* 0x000fe400078e001b */
[----:B------:R-:W-:Y:S02]  /*104c0*/  IMAD.MOV.U32 R19, RZ, RZ, R33 ;  /* 0x000000ffff137224 */ /* 0x000fe400078e0021 */
[----:B------:R-:W-:-:S07]  /*104d0*/  IMAD.MOV.U32 R27, RZ, RZ, R16 ;  /* 0x000000ffff1b7224 */ /* 0x000fce00078e0010 */
.L_x_62004:
[----:B------:R-:W-:Y:S05]  /*104e0*/  BSYNC B1 ;  /* 0x0000000000017941 */ /* 0x000fea0003800000 */
.L_x_62002:
        /* <DEDUP_REMOVED lines=9> */
.L_x_62006:
[----:B------:R-:W-:Y:S02]  /*10580*/  IMAD.MOV.U32 R31, RZ, RZ, R26 ;  /* 0x000000ffff1f7224 */ /* 0x000fe400078e001a */
[----:B------:R-:W-:Y:S02]  /*10590*/  IMAD.MOV.U32 R33, RZ, RZ, R29 ;  /* 0x000000ffff217224 */ /* 0x000fe400078e001d */
[----:B------:R-:W-:Y:S02]  /*105a0*/  IMAD.MOV.U32 R26, RZ, RZ, R15 ;  /* 0x000000ffff1a7224 */ /* 0x000fe400078e000f */
[----:B------:R-:W-:-:S07]  /*105b0*/  IMAD.MOV.U32 R29, RZ, RZ, R14 ;  /* 0x000000ffff1d7224 */ /* 0x000fce00078e000e */
.L_x_62007:
[----:B------:R-:W-:Y:S05]  /*105c0*/  BSYNC B1 ;  /* 0x0000000000017941 */ /* 0x000fea0003800000 */
.L_x_62005:
        /* <DEDUP_REMOVED lines=9> */
.L_x_62009:
[----:B------:R-:W-:Y:S01]  /*10660*/  MOV R36, R31 ;  /* 0x0000001f00247202 */ /* 0x000fe20000000f00 */
[----:B------:R-:W-:Y:S02]  /*10670*/  IMAD.MOV.U32 R38, RZ, RZ, R33 ;  /* 0x000000ffff267224 */ /* 0x000fe400078e0021 */
[----:B------:R-:W-:Y:S02]  /*10680*/  IMAD.MOV.U32 R31, RZ, RZ, R21 ;  /* 0x000000ffff1f7224 */ /* 0x000fe400078e0015 */
[----:B------:R-:W-:-:S07]  /*10690*/  IMAD.MOV.U32 R33, RZ, RZ, R35 ;  /* 0x000000ffff217224 */ /* 0x000fce00078e0023 */
.L_x_62010:
[----:B------:R-:W-:Y:S05]  /*106a0*/  BSYNC B1 ;  /* 0x0000000000017941 */ /* 0x000fea0003800000 */
.L_x_62008:
        /* <DEDUP_REMOVED lines=9> */
.L_x_62012:
[----:B------:R-:W-:Y:S01]  /*10740*/  IMAD.MOV.U32 R21, RZ, RZ, R36 ;  /* 0x000000ffff157224 */ /* 0x000fe200078e0024 */
[----:B------:R-:W-:Y:S01]  /*10750*/  MOV R35, R38 ;  /* 0x0000002600237202 */ /* 0x000fe20000000f00 */
[----:B------:R-:W-:Y:S02]  /*10760*/  IMAD.MOV.U32 R36, RZ, RZ, R12 ;  /* 0x000000ffff247224 */ /* 0x000fe400078e000c */
[----:B------:R-:W-:-:S07]  /*10770*/  IMAD.MOV.U32 R38, RZ, RZ, R13 ;  /* 0x000000ffff267224 */ /* 0x000fce00078e000d */
.L_x_62013:
[----:B------:R-:W-:Y:S05]  /*10780*/  BSYNC B1 ;  /* 0x0000000000017941 */ /* 0x000fea0003800000 */
.L_x_62011:
        /* <DEDUP_REMOVED lines=9> */
.L_x_62015:
[----:B------:R-:W-:Y:S01]  /*10820*/  IMAD.MOV.U32 R40, RZ, RZ, R21 ;  /* 0x000000ffff287224 */ /* 0x000fe200078e0015 */
[----:B------:R-:W-:Y:S01]  /*10830*/  MOV R21, R28 ;  /* 0x0000001c00157202 */ /* 0x000fe20000000f00 */
[----:B------:R-:W-:Y:S02]  /*10840*/  IMAD.MOV.U32 R39, RZ, RZ, R35 ;  /* 0x000000ffff277224 */ /* 0x000fe400078e0023 */
[----:B------:R-:W-:-:S07]  /*10850*/  IMAD.MOV.U32 R35, RZ, RZ, R30 ;  /* 0x000000ffff237224 */ /* 0x000fce00078e001e */
.L_x_62016:
[----:B------:R-:W-:Y:S05]  /*10860*/  BSYNC B1 ;  /* 0x0000000000017941 */ /* 0x000fea0003800000 */
.L_x_62014:
        /* <DEDUP_REMOVED lines=9> */
.L_x_62018:
[----:B------:R-:W-:Y:S02]  /*10900*/  IMAD.MOV.U32 R28, RZ, RZ, R40 ;  /* 0x000000ffff1c7224 */ /* 0x000fe400078e0028 */
[----:B------:R-:W-:Y:S01]  /*10910*/  IMAD.MOV.U32 R30, RZ, RZ, R39 ;  /* 0x000000ffff1e7224 */ /* 0x000fe200078e0027 */
[----:B------:R-:W-:Y:S01]  /*10920*/  MOV R39, R10 ;  /* 0x0000000a00277202 */ /* 0x000fe20000000f00 */
[----:B------:R-:W-:-:S07]  /*10930*/  IMAD.MOV.U32 R40, RZ, RZ, R11 ;  /* 0x000000ffff287224 */ /* 0x000fce00078e000b */
.L_x_62019:
[----:B------:R-:W-:Y:S05]  /*10940*/  BSYNC B1 ;  /* 0x0000000000017941 */ /* 0x000fea0003800000 */
.L_x_62017:
        /* <DEDUP_REMOVED lines=9> */
.L_x_62021:
[----:B------:R-:W-:Y:S02]  /*109e0*/  IMAD.MOV.U32 R42, RZ, RZ, R28 ;  /* 0x000000ffff2a7224 */ /* 0x000fe400078e001c */
[----:B------:R-:W-:Y:S02]  /*109f0*/  IMAD.MOV.U32 R44, RZ, RZ, R30 ;  /* 0x000000ffff2c7224 */ /* 0x000fe400078e001e */
[----:B------:R-:W-:Y:S02]  /*10a00*/  IMAD.MOV.U32 R28, RZ, RZ, R9 ;  /* 0x000000ffff1c7224 */ /* 0x000fe400078e0009 */
[----:B------:R-:W-:-:S07]  /*10a10*/  IMAD.MOV.U32 R30, RZ, RZ, R23 ;  /* 0x000000ffff1e7224 */ /* 0x000fce00078e0017 */
.L_x_62022:
[----:B------:R-:W-:Y:S05]  /*10a20*/  BSYNC B1 ;  /* 0x0000000000017941 */ /* 0x000fea0003800000 */
.L_x_62020:
        /* <DEDUP_REMOVED lines=9> */
.L_x_62024:
[----:B------:R-:W-:Y:S02]  /*10ac0*/  IMAD.MOV.U32 R23, RZ, RZ, R42 ;  /* 0x000000ffff177224 */ /* 0x000fe400078e002a */
[----:B------:R-:W-:Y:S02]  /*10ad0*/  IMAD.MOV.U32 R46, RZ, RZ, R44 ;  /* 0x000000ffff2e7224 */ /* 0x000fe400078e002c */
[----:B------:R-:W-:Y:S02]  /*10ae0*/  IMAD.MOV.U32 R42, RZ, RZ, R8 ;  /* 0x000000ffff2a7224 */ /* 0x000fe400078e0008 */
[----:B------:R-:W-:-:S07]  /*10af0*/  IMAD.MOV.U32 R44, RZ, RZ, R25 ;  /* 0x000000ffff2c7224 */ /* 0x000fce00078e0019 */
.L_x_62025:
[----:B------:R-:W-:Y:S05]  /*10b00*/  BSYNC B1 ;  /* 0x0000000000017941 */ /* 0x000fea0003800000 */
.L_x_62023:
        /* <DEDUP_REMOVED lines=9> */
.L_x_62027:
[----:B------:R-:W-:Y:S02]  /*10ba0*/  IMAD.MOV.U32 R25, RZ, RZ, R23 ;  /* 0x000000ffff197224 */ /* 0x000fe400078e0017 */
[----:B------:R-:W-:Y:S02]  /*10bb0*/  IMAD.MOV.U32 R48, RZ, RZ, R46 ;  /* 0x000000ffff307224 */ /* 0x000fe400078e002e */
[----:B------:R-:W-:Y:S02]  /*10bc0*/  IMAD.MOV.U32 R23, RZ, RZ, R6 ;  /* 0x000000ffff177224 */ /* 0x000fe400078e0006 */
[----:B------:R-:W-:-:S07]  /*10bd0*/  IMAD.MOV.U32 R46, RZ, RZ, R37 ;  /* 0x000000ffff2e7224 */ /* 0x000fce00078e0025 */
.L_x_62028:
[----:B------:R-:W-:Y:S05]  /*10be0*/  BSYNC B1 ;  /* 0x0000000000017941 */ /* 0x000fea0003800000 */
.L_x_62026:
        /* <DEDUP_REMOVED lines=9> */
.L_x_62030:
[----:B------:R-:W-:Y:S01]  /*10c80*/  MOV R37, R25 ;  /* 0x0000001900257202 */ /* 0x000fe20000000f00 */
[----:B------:R-:W-:Y:S02]  /*10c90*/  IMAD.MOV.U32 R47, RZ, RZ, R48 ;  /* 0x000000ffff2f7224 */ /* 0x000fe400078e0030 */
[----:B------:R-:W-:Y:S02]  /*10ca0*/  IMAD.MOV.U32 R25, RZ, RZ, R32 ;  /* 0x000000ffff197224 */ /* 0x000fe400078e0020 */
[----:B------:R-:W-:-:S07]  /*10cb0*/  IMAD.MOV.U32 R48, RZ, RZ, R7 ;  /* 0x000000ffff307224 */ /* 0x000fce00078e0007 */
.L_x_62031:
[----:B------:R-:W-:Y:S05]  /*10cc0*/  BSYNC B1 ;  /* 0x0000000000017941 */ /* 0x000fea0003800000 */
.L_x_62029:
        /* <DEDUP_REMOVED lines=9> */
.L_x_62033:
[----:B------:R-:W-:Y:S01]  /*10d60*/  IMAD.MOV.U32 R32, RZ, RZ, R37 ;  /* 0x000000ffff207224 */ /* 0x000fe200078e0025 */
[----:B------:R-:W-:Y:S01]  /*10d70*/  MOV R52, R47 ;  /* 0x0000002f00347202 */ /* 0x000fe20000000f00 */
[----:B------:R-:W-:Y:S02]  /*10d80*/  IMAD.MOV.U32 R37, RZ, RZ, R5 ;  /* 0x000000ffff257224 */ /* 0x000fe400078e0005 */
[----:B------:R-:W-:-:S07]  /*10d90*/  IMAD.MOV.U32 R47, RZ, RZ, R34 ;  /* 0x000000ffff2f7224 */ /* 0x000fce00078e0022 */
.L_x_62034:
[----:B------:R-:W-:Y:S05]  /*10da0*/  BSYNC B1 ;  /* 0x0000000000017941 */ /* 0x000fea0003800000 */
.L_x_62032:
        /* <DEDUP_REMOVED lines=16> */
.L_x_62036:
[----:B------:R-:W-:Y:S01]  /*10eb0*/  MOV R16, R17 ;  /* 0x0000001100107202 */ /* 0x000fe20000000f00 */
[----:B------:R-:W-:Y:S02]  /*10ec0*/  IMAD.MOV.U32 R70, RZ, RZ, R71 ;  /* 0x000000ffff467224 */ /* 0x000fe400078e0047 */
[----:B------:R-:W-:Y:S02]  /*10ed0*/  IMAD.MOV.U32 R17, RZ, RZ, R4 ;  /* 0x000000ffff117224 */ /* 0x000fe400078e0004 */
[----:B------:R-:W-:-:S07]  /*10ee0*/  IMAD.MOV.U32 R71, RZ, RZ, R3 ;  /* 0x000000ffff477224 */ /* 0x000fce00078e0003 */
.L_x_62037:
[----:B------:R-:W-:Y:S05]  /*10ef0*/  BSYNC B1 ;  /* 0x0000000000017941 */ /* 0x000fea0003800000 */
.L_x_62035:
        /* <DEDUP_REMOVED lines=9> */
.L_x_62039:
[----:B------:R-:W-:Y:S01]  /*10f90*/  IMAD.MOV.U32 R15, RZ, RZ, R16 ;  /* 0x000000ffff0f7224 */ /* 0x000fe200078e0010 */
[----:B------:R-:W-:Y:S01]  /*10fa0*/  MOV R69, R70 ;  /* 0x0000004600457202 */ /* 0x000fe20000000f00 */
[----:B------:R-:W-:Y:S02]  /*10fb0*/  IMAD.MOV.U32 R16, RZ, RZ, R2 ;  /* 0x000000ffff107224 */ /* 0x000fe400078e0002 */
[----:B------:R-:W-:-:S07]  /*10fc0*/  IMAD.MOV.U32 R70, RZ, RZ, R22 ;  /* 0x000000ffff467224 */ /* 0x000fce00078e0016 */
.L_x_62040:
[----:B------:R-:W-:Y:S05]  /*10fd0*/  BSYNC B1 ;  /* 0x0000000000017941 */ /* 0x000fea0003800000 */
.L_x_62038:
        /* <DEDUP_REMOVED lines=9> */
.L_x_62042:
[----:B------:R-:W-:Y:S01]  /*11070*/  IMAD.MOV.U32 R14, RZ, RZ, R15 ;  /* 0x000000ffff0e7224 */ /* 0x000fe200078e000f */
[----:B------:R-:W-:Y:S01]  /*11080*/  MOV R15, R18 ;  /* 0x00000012000f7202 */ /* 0x000fe20000000f00 */
[----:B------:R-:W-:Y:S02]  /*11090*/  IMAD.MOV.U32 R68, RZ, RZ, R69 ;  /* 0x000000ffff447224 */ /* 0x000fe400078e0045 */
[----:B------:R-:W-:-:S07]  /*110a0*/  IMAD.MOV.U32 R69, RZ, RZ, R24 ;  /* 0x000000ffff457224 */ /* 0x000fce00078e0018 */
.L_x_62043:
[----:B------:R-:W-:Y:S05]  /*110b0*/  BSYNC B1 ;  /* 0x0000000000017941 */ /* 0x000fea0003800000 */
.L_x_62041:
        /* <DEDUP_REMOVED lines=9> */
.L_x_62045:
[----:B------:R-:W-:Y:S02]  /*11150*/  IMAD.MOV.U32 R13, RZ, RZ, R14 ;  /* 0x000000ffff0d7224 */ /* 0x000fe400078e000e */
[----:B------:R-:W-:Y:S01]  /*11160*/  IMAD.MOV.U32 R67, RZ, RZ, R68 ;  /* 0x000000ffff437224 */ /* 0x000fe200078e0044 */
[----:B------:R-:W-:Y:S01]  /*11170*/  MOV R68, R27 ;  /* 0x0000001b00447202 */ /* 0x000fe20000000f00 */
[----:B------:R-:W-:-:S07]  /*11180*/  IMAD.MOV.U32 R14, RZ, RZ, R19 ;  /* 0x000000ffff0e7224 */ /* 0x000fce00078e0013 */
.L_x_62046:
[----:B------:R-:W-:Y:S05]  /*11190*/  BSYNC B1 ;  /* 0x0000000000017941 */ /* 0x000fea0003800000 */
.L_x_62044:
        /* <DEDUP_REMOVED lines=9> */
.L_x_62048:
[----:B------:R-:W-:Y:S02]  /*11230*/  IMAD.MOV.U32 R12, RZ, RZ, R13 ;  /* 0x000000ffff0c7224 */ /* 0x000fe400078e000d */
[----:B------:R-:W-:Y:S02]  /*11240*/  IMAD.MOV.U32 R66, RZ, RZ, R67 ;  /* 0x000000ffff427224 */ /* 0x000fe400078e0043 */
[----:B------:R-:W-:Y:S02]  /*11250*/  IMAD.MOV.U32 R13, RZ, RZ, R26 ;  /* 0x000000ffff0d7224 */ /* 0x000fe400078e001a */
[----:B------:R-:W-:-:S07]  /*11260*/  IMAD.MOV.U32 R67, RZ, RZ, R29 ;  /* 0x000000ffff437224 */ /* 0x000fce00078e001d */
.L_x_62049:
[----:B------:R-:W-:Y:S05]  /*11270*/  BSYNC B1 ;  /* 0x0000000000017941 */ /* 0x000fea0003800000 */
.L_x_62047:
        /* <DEDUP_REMOVED lines=9> */
.L_x_62051:
[----:B------:R-:W-:Y:S02]  /*11310*/  IMAD.MOV.U32 R11, RZ, RZ, R12 ;  /* 0x000000ffff0b7224 */ /* 0x000fe400078e000c */
[----:B------:R-:W-:Y:S02]  /*11320*/  IMAD.MOV.U32 R65, RZ, RZ, R66 ;  /* 0x000000ffff417224 */ /* 0x000fe400078e0042 */
[----:B------:R-:W-:Y:S02]  /*11330*/  IMAD.MOV.U32 R12, RZ, RZ, R31 ;  /* 0x000000ffff0c7224 */ /* 0x000fe400078e001f */
[----:B------:R-:W-:-:S07]  /*11340*/  IMAD.MOV.U32 R66, RZ, RZ, R33 ;  /* 0x000000ffff427224 */ /* 0x000fce00078e0021 */
.L_x_62052:
[----:B------:R-:W-:Y:S05]  /*11350*/  BSYNC B1 ;  /* 0x0000000000017941 */ /* 0x000fea0003800000 */
.L_x_62050:
        /* <DEDUP_REMOVED lines=9> */
.L_x_62054:
[----:B------:R-:W-:Y:S02]  /*113f0*/  IMAD.MOV.U32 R10, RZ, RZ, R11 ;  /* 0x000000ffff0a7224 */ /* 0x000fe400078e000b */
[----:B------:R-:W-:Y:S02]  /*11400*/  IMAD.MOV.U32 R64, RZ, RZ, R65 ;  /* 0x000000ffff407224 */ /* 0x000fe400078e0041 */
[----:B------:R-:W-:Y:S02]  /*11410*/  IMAD.MOV.U32 R11, RZ, RZ, R36 ;  /* 0x000000ffff0b7224 */ /* 0x000fe400078e0024 */
[----:B------:R-:W-:-:S07]  /*11420*/  IMAD.MOV.U32 R65, RZ, RZ, R38 ;  /* 0x000000ffff417224 */ /* 0x000fce00078e0026 */
.L_x_62055:
[----:B------:R-:W-:Y:S05]  /*11430*/  BSYNC B1 ;  /* 0x0000000000017941 */ /* 0x000fea0003800000 */
.L_x_62053:
        /* <DEDUP_REMOVED lines=9> */
.L_x_62057:
[----:B------:R-:W-:Y:S01]  /*114d0*/  MOV R9, R10 ;  /* 0x0000000a00097202 */ /* 0x000fe20000000f00 */
[----:B------:R-:W-:Y:S02]  /*114e0*/  IMAD.MOV.U32 R63, RZ, RZ, R64 ;  /* 0x000000ffff3f7224 */ /* 0x000fe400078e0040 */
[----:B------:R-:W-:Y:S02]  /*114f0*/  IMAD.MOV.U32 R10, RZ, RZ, R21 ;  /* 0x000000ffff0a7224 */ /* 0x000fe400078e0015 */
[----:B------:R-:W-:-:S07]  /*11500*/  IMAD.MOV.U32 R64, RZ, RZ, R35 ;  /* 0x000000ffff407224 */ /* 0x000fce00078e0023 */
.L_x_62058:
[----:B------:R-:W-:Y:S05]  /*11510*/  BSYNC B1 ;  /* 0x0000000000017941 */ /* 0x000fea0003800000 */
.L_x_62056:
        /* <DEDUP_REMOVED lines=9> */
.L_x_62060:
[----:B------:R-:W-:Y:S01]  /*115b0*/  IMAD.MOV.U32 R8, RZ, RZ, R9 ;  /* 0x000000ffff087224 */ /* 0x000fe200078e0009 */
[----:B------:R-:W-:Y:S01]  /*115c0*/  MOV R62, R63 ;  /* 0x0000003f003e7202 */ /* 0x000fe20000000f00 */
[----:B------:R-:W-:Y:S02]  /*115d0*/  IMAD.MOV.U32 R9, RZ, RZ, R40 ;  /* 0x000000ffff097224 */ /* 0x000fe400078e0028 */
[----:B------:R-:W-:-:S07]  /*115e0*/  IMAD.MOV.U32 R63, RZ, RZ, R39 ;  /* 0x000000ffff3f7224 */ /* 0x000fce00078e0027 */
.L_x_62061:
[----:B------:R-:W-:Y:S05]  /*115f0*/  BSYNC B1 ;  /* 0x0000000000017941 */ /* 0x000fea0003800000 */
.L_x_62059:
        /* <DEDUP_REMOVED lines=9> */
.L_x_62063:
[----:B------:R-:W-:Y:S01]  /*11690*/  IMAD.MOV.U32 R7, RZ, RZ, R8 ;  /* 0x000000ffff077224 */ /* 0x000fe200078e0008 */
[----:B------:R-:W-:Y:S01]  /*116a0*/  MOV R8, R28 ;  /* 0x0000001c00087202 */ /* 0x000fe20000000f00 */
[----:B------:R-:W-:Y:S02]  /*116b0*/  IMAD.MOV.U32 R61, RZ, RZ, R62 ;  /* 0x000000ffff3d7224 */ /* 0x000fe400078e003e */
[----:B------:R-:W-:-:S07]  /*116c0*/  IMAD.MOV.U32 R62, RZ, RZ, R30 ;  /* 0x000000ffff3e7224 */ /* 0x000fce00078e001e */
.L_x_62064:
[----:B------:R-:W-:Y:S05]  /*116d0*/  BSYNC B1 ;  /* 0x0000000000017941 */ /* 0x000fea0003800000 */
.L_x_62062:
        /* <DEDUP_REMOVED lines=9> */
.L_x_62066:
[----:B------:R-:W-:Y:S02]  /*11770*/  IMAD.MOV.U32 R6, RZ, RZ, R7 ;  /* 0x000000ffff067224 */ /* 0x000fe400078e0007 */
[----:B------:R-:W-:Y:S01]  /*11780*/  IMAD.MOV.U32 R60, RZ, RZ, R61 ;  /* 0x000000ffff3c7224 */ /* 0x000fe200078e003d */
[----:B------:R-:W-:Y:S01]  /*11790*/  MOV R61, R44 ;  /* 0x0000002c003d7202 */ /* 0x000fe20000000f00 */
[----:B------:R-:W-:-:S07]  /*117a0*/  IMAD.MOV.U32 R7, RZ, RZ, R42 ;  /* 0x000000ffff077224 */ /* 0x000fce00078e002a */
.L_x_62067:
[----:B------:R-:W-:Y:S05]  /*117b0*/  BSYNC B1 ;  /* 0x0000000000017941 */ /* 0x000fea0003800000 */
.L_x_62065:
        /* <DEDUP_REMOVED lines=9> */
.L_x_62069:
[----:B------:R-:W-:Y:S02]  /*11850*/  IMAD.MOV.U32 R5, RZ, RZ, R6 ;  /* 0x000000ffff057224 */ /* 0x000fe400078e0006 */
[----:B------:R-:W-:Y:S02]  /*11860*/  IMAD.MOV.U32 R59, RZ, RZ, R60 ;  /* 0x000000ffff3b7224 */ /* 0x000fe400078e003c */
[----:B------:R-:W-:Y:S02]  /*11870*/  IMAD.MOV.U32 R6, RZ, RZ, R23 ;  /* 0x000000ffff067224 */ /* 0x000fe400078e0017 */
[----:B------:R-:W-:-:S07]  /*11880*/  IMAD.MOV.U32 R60, RZ, RZ, R46 ;  /* 0x000000ffff3c7224 */ /* 0x000fce00078e002e */
.L_x_62070:
[----:B------:R-:W-:Y:S05]  /*11890*/  BSYNC B1 ;  /* 0x0000000000017941 */ /* 0x000fea0003800000 */
.L_x_62068:
        /* <DEDUP_REMOVED lines=9> */
.L_x_62072:
[----:B------:R-:W-:Y:S02]  /*11930*/  IMAD.MOV.U32 R4, RZ, RZ, R5 ;  /* 0x000000ffff047224 */ /* 0x000fe400078e0005 */
[----:B------:R-:W-:Y:S02]  /*11940*/  IMAD.MOV.U32 R58, RZ, RZ, R59 ;  /* 0x000000ffff3a7224 */ /* 0x000fe400078e003b */
[----:B------:R-:W-:Y:S02]  /*11950*/  IMAD.MOV.U32 R5, RZ, RZ, R25 ;  /* 0x000000ffff057224 */ /* 0x000fe400078e0019 */
[----:B------:R-:W-:-:S07]  /*11960*/  IMAD.MOV.U32 R59, RZ, RZ, R48 ;  /* 0x000000ffff3b7224 */ /* 0x000fce00078e0030 */
.L_x_62073:
[----:B------:R-:W-:Y:S05]  /*11970*/  BSYNC B1 ;  /* 0x0000000000017941 */ /* 0x000fea0003800000 */
.L_x_62071:
        /* <DEDUP_REMOVED lines=9> */
.L_x_62075:
[----:B------:R-:W-:Y:S02]  /*11a10*/  IMAD.MOV.U32 R3, RZ, RZ, R4 ;  /* 0x000000ffff037224 */ /* 0x000fe400078e0004 */
[----:B------:R-:W-:Y:S02]  /*11a20*/  IMAD.MOV.U32 R57, RZ, RZ, R58 ;  /* 0x000000ffff397224 */ /* 0x000fe400078e003a */
[----:B------:R-:W-:Y:S02]  /*11a30*/  IMAD.MOV.U32 R4, RZ, RZ, R37 ;  /* 0x000000ffff047224 */ /* 0x000fe400078e0025 */
[----:B------:R-:W-:-:S07]  /*11a40*/  IMAD.MOV.U32 R58, RZ, RZ, R47 ;  /* 0x000000ffff3a7224 */ /* 0x000fce00078e002f */
.L_x_62076:
[----:B------:R-:W-:Y:S05]  /*11a50*/  BSYNC B1 ;  /* 0x0000000000017941 */ /* 0x000fea0003800000 */
.L_x_62074:
        /* <DEDUP_REMOVED lines=9> */
.L_x_62078:
[----:B------:R-:W-:Y:S01]  /*11af0*/  MOV R2, R3 ;  /* 0x0000000300027202 */ /* 0x000fe20000000f00 */
[----:B------:R-:W-:Y:S02]  /*11b00*/  IMAD.MOV.U32 R56, RZ, RZ, R57 ;  /* 0x000000ffff387224 */ /* 0x000fe400078e0039 */
[----:B------:R-:W-:Y:S02]  /*11b10*/  IMAD.MOV.U32 R3, RZ, RZ, R32 ;  /* 0x000000ffff037224 */ /* 0x000fe400078e0020 */
[----:B------:R-:W-:-:S07]  /*11b20*/  IMAD.MOV.U32 R57, RZ, RZ, R52 ;  /* 0x000000ffff397224 */ /* 0x000fce00078e0034 */
.L_x_62079:
[----:B------:R-:W-:Y:S05]  /*11b30*/  BSYNC B1 ;  /* 0x0000000000017941 */ /* 0x000fea0003800000 */
.L_x_62077:
[----:B------:R-:W-:Y:S01]  /*11b40*/  FADD.FTZ R19, R45, R43 ;  /* 0x0000002b2d137221 */ /* 0x000fe20000010000 */
[----:B------:R-:W-:-:S07]  /*11b50*/  IMAD.MOV.U32 R18, RZ, RZ, R0 ;  /* 0x000000ffff127224 */ /* 0x000fce00078e0000 */
.L_x_61359:
[----:B------:R-:W-:Y:S05]  /*11b60*/  BSYNC B0 ;  /* 0x0000000000007941 */ /* 0x000fea0003800000 */
.L_x_61358:
[----:B------:R-:W-:Y:S01]  /*11b70*/  ISETP.GT.AND P0, PT, R41, 0x1d, PT ;  /* 0x0000001d2900780c */ /* 0x000fe20003f04270 */
[----:B------:R1:W2:Y:S01]  /*11b80*/  SHFL.DOWN PT, R43, R18, 0x2, 0x1f ;  /* 0x08401f00122b7f89 */ /* 0x0002a200000e0000 */
[----:B------:R-:W-:Y:S03]  /*11b90*/  BSSY B0, `(.L_x_62080) ;  /* 0x0000dbe000007945 */ /* 0x000fe60003800000 */
[----:B------:R1:W3:Y:S04]  /*11ba0*/  SHFL.DOWN PT, R45, R19, 0x2, 0x1f ;  /* 0x08401f00132d7f89 */ /* 0x0002e800000e0000 */
[----:B------:R1:W4:Y:S04]  /*11bb0*/  SHFL.DOWN PT, R47, R2, 0x2, 0x1f ;  /* 0x08401f00022f7f89 */ /* 0x00032800000e0000 */
[----:B------:R1:W1:Y:S04]  /*11bc0*/  SHFL.DOWN PT, R39, R3, 0x2, 0x1f ;  /* 0x08401f0003277f89 */ /* 0x00026800000e0000 */
[----:B------:R0:W1:Y:S04]  /*11bd0*/  SHFL.DOWN PT, R37, R4, 0x2, 0x1f ;  /* 0x08401f0004257f89 */ /* 0x00006800000e0000 */
[----:B------:R0:W1:Y:S04]  /*11be0*/  SHFL.DOWN PT, R35, R5, 0x2, 0x1f ;  /* 0x08401f0005237f89 */ /* 0x00006800000e0000 */
        /* <DEDUP_REMOVED lines=54> */
.L_x_62083:
[----:B------:R-:W-:Y:S02]  /*11f50*/  IMAD.MOV.U32 R19, RZ, RZ, R17 ;  /* 0x000000ffff137224 */ /* 0x000fe400078e0011 */
[----:B------:R-:W-:Y:S02]  /*11f60*/  IMAD.MOV.U32 R18, RZ, RZ, R71 ;  /* 0x000000ffff127224 */ /* 0x000fe400078e0047 */
[----:B------:R-:W-:Y:S02]  /*11f70*/  IMAD.MOV.U32 R17, RZ, RZ, R16 ;  /* 0x000000ffff117224 */ /* 0x000fe400078e0010 */
[----:B------:R-:W-:-:S07]  /*11f80*/  IMAD.MOV.U32 R71, RZ, RZ, R70 ;  /* 0x000000ffff477224 */ /* 0x000fce00078e0046 */
.L_x_62084:
[----:B------:R-:W-:Y:S05]  /*11f90*/  BSYNC B1 ;  /* 0x0000000000017941 */ /* 0x000fea0003800000 */
.L_x_62082:
        /* <DEDUP_REMOVED lines=9> */
.L_x_62086:
[----:B------:R-:W-:Y:S02]  /*12030*/  IMAD.MOV.U32 R49, RZ, RZ, R19 ;  /* 0x000000ffff317224 */ /* 0x000fe400078e0013 */
[----:B------:R-:W-:Y:S02]  /*12040*/  IMAD.MOV.U32 R47, RZ, RZ, R18 ;  /* 0x000000ffff2f7224 */ /* 0x000fe400078e0012 */
[----:B------:R-:W-:Y:S02]  /*12050*/  IMAD.MOV.U32 R19, RZ, RZ, R15 ;  /* 0x000000ffff137224 */ /* 0x000fe400078e000f */
[----:B------:R-:W-:-:S07]  /*12060*/  IMAD.MOV.U32 R18, RZ, RZ, R69 ;  /* 0x000000ffff127224 */ /* 0x000fce00078e0045 */
.L_x_62087:
[----:B------:R-:W-:Y:S05]  /*12070*/  BSYNC B1 ;  /* 0x0000000000017941 */ /* 0x000fea0003800000 */
.L_x_62085:
        /* <DEDUP_REMOVED lines=9> */
.L_x_62089:
[----:B------:R-:W-:Y:S01]  /*12110*/  MOV R70, R49 ;  /* 0x0000003100467202 */ /* 0x000fe20000000f00 */
[----:B------:R-:W-:Y:S02]  /*12120*/  IMAD.MOV.U32 R16, RZ, RZ, R47 ;  /* 0x000000ffff107224 */ /* 0x000fe400078e002f */
[----:B------:R-:W-:Y:S02]  /*12130*/  IMAD.MOV.U32 R49, RZ, RZ, R14 ;  /* 0x000000ffff317224 */ /* 0x000fe400078e000e */
[----:B------:R-:W-:-:S07]  /*12140*/  IMAD.MOV.U32 R47, RZ, RZ, R68 ;  /* 0x000000ffff2f7224 */ /* 0x000fce00078e0044 */
.L_x_62090:
[----:B------:R-:W-:Y:S05]  /*12150*/  BSYNC B1 ;  /* 0x0000000000017941 */ /* 0x000fea0003800000 */
.L_x_62088:
        /* <DEDUP_REMOVED lines=9> */
.L_x_62092:
[----:B------:R-:W-:Y:S01]  /*121f0*/  IMAD.MOV.U32 R51, RZ, RZ, R70 ;  /* 0x000000ffff337224 */ /* 0x000fe200078e0046 */
[----:B------:R-:W-:Y:S01]  /*12200*/  MOV R15, R16 ;  /* 0x00000010000f7202 */ /* 0x000fe20000000f00 */
[----:B------:R-:W-:Y:S02]  /*12210*/  IMAD.MOV.U32 R70, RZ, RZ, R13 ;  /* 0x000000ffff467224 */ /* 0x000fe400078e000d */
[----:B------:R-:W-:-:S07]  /*12220*/  IMAD.MOV.U32 R16, RZ, RZ, R67 ;  /* 0x000000ffff107224 */ /* 0x000fce00078e0043 */
.L_x_62093:
[----:B------:R-:W-:Y:S05]  /*12230*/  BSYNC B1 ;  /* 0x0000000000017941 */ /* 0x000fea0003800000 */
.L_x_62091:
        /* <DEDUP_REMOVED lines=9> */
.L_x_62095:
[----:B------:R-:W-:Y:S01]  /*122d0*/  IMAD.MOV.U32 R68, RZ, RZ, R51 ;  /* 0x000000ffff447224 */ /* 0x000fe200078e0033 */
[----:B------:R-:W-:Y:S01]  /*122e0*/  MOV R51, R12 ;  /* 0x0000000c00337202 */ /* 0x000fe20000000f00 */
[----:B------:R-:W-:Y:S02]  /*122f0*/  IMAD.MOV.U32 R14, RZ, RZ, R15 ;  /* 0x000000ffff0e7224 */ /* 0x000fe400078e000f */
[----:B------:R-:W-:-:S07]  /*12300*/  IMAD.MOV.U32 R15, RZ, RZ, R66 ;  /* 0x000000ffff0f7224 */ /* 0x000fce00078e0042 */
.L_x_62096:
[----:B------:R-:W-:Y:S05]  /*12310*/  BSYNC B1 ;  /* 0x0000000000017941 */ /* 0x000fea0003800000 */
.L_x_62094:
        /* <DEDUP_REMOVED lines=9> */
.L_x_62098:
[----:B------:R-:W-:Y:S02]  /*123b0*/  IMAD.MOV.U32 R53, RZ, RZ, R68 ;  /* 0x000000ffff357224 */ /* 0x000fe400078e0044 */
[----:B------:R-:W-:Y:S01]  /*123c0*/  IMAD.MOV.U32 R13, RZ, RZ, R14 ;  /* 0x000000ffff0d7224 */ /* 0x000fe200078e000e */
[----:B------:R-:W-:Y:S01]  /*123d0*/  MOV R14, R65 ;  /* 0x00000041000e7202 */ /* 0x000fe20000000f00 */
[----:B------:R-:W-:-:S07]  /*123e0*/  IMAD.MOV.U32 R68, RZ, RZ, R11 ;  /* 0x000000ffff447224 */ /* 0x000fce00078e000b */
.L_x_62099:
[----:B------:R-:W-:Y:S05]  /*123f0*/  BSYNC B1 ;  /* 0x0000000000017941 */ /* 0x000fea0003800000 */
.L_x_62097:
        /* <DEDUP_REMOVED lines=9> */
.L_x_62101:
[----:B------:R-:W-:Y:S02]  /*12490*/  IMAD.MOV.U32 R66, RZ, RZ, R53 ;  /* 0x000000ffff427224 */ /* 0x000fe400078e0035 */
[----:B------:R-:W-:Y:S02]  /*124a0*/  IMAD.MOV.U32 R12, RZ, RZ, R13 ;  /* 0x000000ffff0c7224 */ /* 0x000fe400078e000d */
[----:B------:R-:W-:Y:S02]  /*124b0*/  IMAD.MOV.U32 R53, RZ, RZ, R10 ;  /* 0x000000ffff357224 */ /* 0x000fe400078e000a */
[----:B------:R-:W-:-:S07]  /*124c0*/  IMAD.MOV.U32 R13, RZ, RZ, R64 ;  /* 0x000000ffff0d7224 */ /* 0x000fce00078e0040 */
.L_x_62102:
[----:B------:R-:W-:Y:S05]  /*124d0*/  BSYNC B1 ;  /* 0x0000000000017941 */ /* 0x000fea0003800000 */
.L_x_62100:
        /* <DEDUP_REMOVED lines=9> */
.L_x_62104:
[----:B------:R-:W-:Y:S02]  /*12570*/  IMAD.MOV.U32 R55, RZ, RZ, R66 ;  /* 0x000000ffff377224 */ /* 0x000fe400078e0042 */
[----:B------:R-:W-:Y:S02]  /*12580*/  IMAD.MOV.U32 R11, RZ, RZ, R12 ;  /* 0x000000ffff0b7224 */ /* 0x000fe400078e000c */
[----:B------:R-:W-:Y:S02]  /*12590*/  IMAD.MOV.U32 R66, RZ, RZ, R9 ;  /* 0x000000ffff427224 */ /* 0x000fe400078e0009 */
[----:B------:R-:W-:-:S07]  /*125a0*/  IMAD.MOV.U32 R12, RZ, RZ, R63 ;  /* 0x000000ffff0c7224 */ /* 0x000fce00078e003f */
.L_x_62105:
[----:B------:R-:W-:Y:S05]  /*125b0*/  BSYNC B1 ;  /* 0x0000000000017941 */ /* 0x000fea0003800000 */
.L_x_62103:
        /* <DEDUP_REMOVED lines=9> */
.L_x_62107:
[----:B------:R-:W-:Y:S02]  /*12650*/  IMAD.MOV.U32 R64, RZ, RZ, R55 ;  /* 0x000000ffff407224 */ /* 0x000fe400078e0037 */
[----:B------:R-:W-:Y:S02]  /*12660*/  IMAD.MOV.U32 R10, RZ, RZ, R11 ;  /* 0x000000ffff0a7224 */ /* 0x000fe400078e000b */
[----:B------:R-:W-:Y:S02]  /*12670*/  IMAD.MOV.U32 R55, RZ, RZ, R8 ;  /* 0x000000ffff377224 */ /* 0x000fe400078e0008 */
[----:B------:R-:W-:-:S07]  /*12680*/  IMAD.MOV.U32 R11, RZ, RZ, R62 ;  /* 0x000000ffff0b7224 */ /* 0x000fce00078e003e */
.L_x_62108:
[----:B------:R-:W-:Y:S05]  /*12690*/  BSYNC B1 ;  /* 0x0000000000017941 */ /* 0x000fea0003800000 */
.L_x_62106:
        /* <DEDUP_REMOVED lines=9> */
.L_x_62110:
[----:B------:R-:W-:Y:S01]  /*12730*/  MOV R63, R64 ;  /* 0x00000040003f7202 */ /* 0x000fe20000000f00 */
[----:B------:R-:W-:Y:S02]  /*12740*/  IMAD.MOV.U32 R9, RZ, RZ, R10 ;  /* 0x000000ffff097224 */ /* 0x000fe400078e000a */
[----:B------:R-:W-:Y:S02]  /*12750*/  IMAD.MOV.U32 R64, RZ, RZ, R7 ;  /* 0x000000ffff407224 */ /* 0x000fe400078e0007 */
[----:B------:R-:W-:-:S07]  /*12760*/  IMAD.MOV.U32 R10, RZ, RZ, R61 ;  /* 0x000000ffff0a7224 */ /* 0x000fce00078e003d */
.L_x_62111:
[----:B------:R-:W-:Y:S05]  /*12770*/  BSYNC B1 ;  /* 0x0000000000017941 */ /* 0x000fea0003800000 */
.L_x_62109:
        /* <DEDUP_REMOVED lines=9> */
.L_x_62113:
[----:B------:R-:W-:Y:S01]  /*12810*/  IMAD.MOV.U32 R62, RZ, RZ, R63 ;  /* 0x000000ffff3e7224 */ /* 0x000fe200078e003f */
[----:B------:R-:W-:Y:S01]  /*12820*/  MOV R8, R9 ;  /* 0x0000000900087202 */ /* 0x000fe20000000f00 */
[----:B------:R-:W-:Y:S02]  /*12830*/  IMAD.MOV.U32 R63, RZ, RZ, R6 ;  /* 0x000000ffff3f7224 */ /* 0x000fe400078e0006 */
[----:B------:R-:W-:-:S07]  /*12840*/  IMAD.MOV.U32 R9, RZ, RZ, R60 ;  /* 0x000000ffff097224 */ /* 0x000fce00078e003c */
.L_x_62114:
[----:B------:R-:W-:Y:S05]  /*12850*/  BSYNC B1 ;  /* 0x0000000000017941 */ /* 0x000fea0003800000 */
.L_x_62112:
        /* <DEDUP_REMOVED lines=9> */
.L_x_62116:
[----:B------:R-:W-:Y:S01]  /*128f0*/  IMAD.MOV.U32 R61, RZ, RZ, R62 ;  /* 0x000000ffff3d7224 */ /* 0x000fe200078e003e */
[----:B------:R-:W-:Y:S01]  /*12900*/  MOV R62, R5 ;  /* 0x00000005003e7202 */ /* 0x000fe20000000f00 */
[----:B------:R-:W-:Y:S02]  /*12910*/  IMAD.MOV.U32 R7, RZ, RZ, R8 ;  /* 0x000000ffff077224 */ /* 0x000fe400078e0008 */
[----:B------:R-:W-:-:S07]  /*12920*/  IMAD.MOV.U32 R8, RZ, RZ, R59 ;  /* 0x000000ffff087224 */ /* 0x000fce00078e003b */
.L_x_62117:
[----:B------:R-:W-:Y:S05]  /*12930*/  BSYNC B1 ;  /* 0x0000000000017941 */ /* 0x000fea0003800000 */
.L_x_62115:
        /* <DEDUP_REMOVED lines=9> */
.L_x_62119:
[----:B------:R-:W-:Y:S02]  /*129d0*/  IMAD.MOV.U32 R60, RZ, RZ, R61 ;  /* 0x000000ffff3c7224 */ /* 0x000fe400078e003d */
[----:B------:R-:W-:Y:S01]  /*129e0*/  IMAD.MOV.U32 R6, RZ, RZ, R7 ;  /* 0x000000ffff067224 */ /* 0x000fe200078e0007 */
[----:B------:R-:W-:Y:S01]  /*129f0*/  MOV R7, R58 ;  /* 0x0000003a00077202 */ /* 0x000fe20000000f00 */
[----:B------:R-:W-:-:S07]  /*12a00*/  IMAD.MOV.U32 R61, RZ, RZ, R4 ;  /* 0x000000ffff3d7224 */ /* 0x000fce00078e0004 */
.L_x_62120:
[----:B------:R-:W-:Y:S05]  /*12a10*/  BSYNC B1 ;  /* 0x0000000000017941 */ /* 0x000fea0003800000 */
.L_x_62118:
        /* <DEDUP_REMOVED lines=9> */
.L_x_62122:
[----:B------:R-:W-:Y:S02]  /*12ab0*/  IMAD.MOV.U32 R59, RZ, RZ, R60 ;  /* 0x000000ffff3b7224 */ /* 0x000fe400078e003c */
[----:B------:R-:W-:Y:S02]  /*12ac0*/  IMAD.MOV.U32 R5, RZ, RZ, R6 ;  /* 0x000000ffff057224 */ /* 0x000fe400078e0006 */
[----:B------:R-:W-:Y:S02]  /*12ad0*/  IMAD.MOV.U32 R60, RZ, RZ, R3 ;  /* 0x000000ffff3c7224 */ /* 0x000fe400078e0003 */
[----:B------:R-:W-:-:S07]  /*12ae0*/  IMAD.MOV.U32 R6, RZ, RZ, R57 ;  /* 0x000000ffff067224 */ /* 0x000fce00078e0039 */
.L_x_62123:
[----:B------:R-:W-:Y:S05]  /*12af0*/  BSYNC B1 ;  /* 0x0000000000017941 */ /* 0x000fea0003800000 */
.L_x_62121:
        /* <DEDUP_REMOVED lines=9> */
.L_x_62125:
[----:B------:R-:W-:Y:S02]  /*12b90*/  IMAD.MOV.U32 R4, RZ, RZ, R59 ;  /* 0x000000ffff047224 */ /* 0x000fe400078e003b */
[----:B------:R-:W-:Y:S02]  /*12ba0*/  IMAD.MOV.U32 R3, RZ, RZ, R5 ;  /* 0x000000ffff037224 */ /* 0x000fe400078e0005 */
[----:B------:R-:W-:Y:S02]  /*12bb0*/  IMAD.MOV.U32 R59, RZ, RZ, R2 ;  /* 0x000000ffff3b7224 */ /* 0x000fe400078e0002 */
[----:B------:R-:W-:-:S07]  /*12bc0*/  IMAD.MOV.U32 R5, RZ, RZ, R56 ;  /* 0x000000ffff057224 */ /* 0x000fce00078e0038 */
.L_x_62126:
[----:B------:R-:W-:Y:S05]  /*12bd0*/  BSYNC B1 ;  /* 0x0000000000017941 */ /* 0x000fea0003800000 */
.L_x_62124:
        /* <DEDUP_REMOVED lines=16> */
.L_x_62128:
[----:B------:R-:W-:Y:S02]  /*12ce0*/  IMAD.MOV.U32 R48, RZ, RZ, R17 ;  /* 0x000000ffff307224 */ /* 0x000fe400078e0011 */
[----:B------:R-:W-:Y:S02]  /*12cf0*/  IMAD.MOV.U32 R2, RZ, RZ, R71 ;  /* 0x000000ffff027224 */ /* 0x000fe400078e0047 */
[----:B------:R-:W-:Y:S02]  /*12d00*/  IMAD.MOV.U32 R17, RZ, RZ, R19 ;  /* 0x000000ffff117224 */ /* 0x000fe400078e0013 */
[----:B------:R-:W-:-:S07]  /*12d10*/  IMAD.MOV.U32 R71, RZ, RZ, R18 ;  /* 0x000000ffff477224 */ /* 0x000fce00078e0012 */
.L_x_62129:
[----:B------:R-:W-:Y:S05]  /*12d20*/  BSYNC B1 ;  /* 0x0000000000017941 */ /* 0x000fea0003800000 */
.L_x_62127:
        /* <DEDUP_REMOVED lines=9> */
.L_x_62131:
[----:B------:R-:W-:Y:S02]  /*12dc0*/  IMAD.MOV.U32 R39, RZ, RZ, R48 ;  /* 0x000000ffff277224 */ /* 0x000fe400078e0030 */
[----:B------:R-:W-:Y:S02]  /*12dd0*/  IMAD.MOV.U32 R19, RZ, RZ, R2 ;  /* 0x000000ffff137224 */ /* 0x000fe400078e0002 */
[----:B------:R-:W-:Y:S02]  /*12de0*/  IMAD.MOV.U32 R48, RZ, RZ, R49 ;  /* 0x000000ffff307224 */ /* 0x000fe400078e0031 */
[----:B------:R-:W-:-:S07]  /*12df0*/  IMAD.MOV.U32 R2, RZ, RZ, R47 ;  /* 0x000000ffff027224 */ /* 0x000fce00078e002f */
.L_x_62132:
[----:B------:R-:W-:Y:S05]  /*12e00*/  BSYNC B1 ;  /* 0x0000000000017941 */ /* 0x000fea0003800000 */
.L_x_62130:
        /* <DEDUP_REMOVED lines=9> */
.L_x_62134:
[----:B------:R-:W-:Y:S02]  /*12ea0*/  IMAD.MOV.U32 R56, RZ, RZ, R39 ;  /* 0x000000ffff387224 */ /* 0x000fe400078e0027 */
[----:B------:R-:W-:Y:S02]  /*12eb0*/  IMAD.MOV.U32 R18, RZ, RZ, R19 ;  /* 0x000000ffff127224 */ /* 0x000fe400078e0013 */
[----:B------:R-:W-:Y:S02]  /*12ec0*/  IMAD.MOV.U32 R39, RZ, RZ, R70 ;  /* 0x000000ffff277224 */ /* 0x000fe400078e0046 */
[----:B------:R-:W-:-:S07]  /*12ed0*/  IMAD.MOV.U32 R19, RZ, RZ, R16 ;  /* 0x000000ffff137224 */ /* 0x000fce00078e0010 */
.L_x_62135:
[----:B------:R-:W-:Y:S05]  /*12ee0*/  BSYNC B1 ;  /* 0x0000000000017941 */ /* 0x000fea0003800000 */
.L_x_62133:
        /* <DEDUP_REMOVED lines=9> */
.L_x_62137:
[----:B------:R-:W-:Y:S01]  /*12f80*/  MOV R49, R56 ;  /* 0x0000003800317202 */ /* 0x000fe20000000f00 */
[----:B------:R-:W-:Y:S02]  /*12f90*/  IMAD.MOV.U32 R47, RZ, RZ, R18 ;  /* 0x000000ffff2f7224 */ /* 0x000fe400078e0012 */
[----:B------:R-:W-:Y:S02]  /*12fa0*/  IMAD.MOV.U32 R56, RZ, RZ, R51 ;  /* 0x000000ffff387224 */ /* 0x000fe400078e0033 */
[----:B------:R-:W-:-:S07]  /*12fb0*/  IMAD.MOV.U32 R18, RZ, RZ, R15 ;  /* 0x000000ffff127224 */ /* 0x000fce00078e000f */
.L_x_62138:
[----:B------:R-:W-:Y:S05]  /*12fc0*/  BSYNC B1 ;  /* 0x0000000000017941 */ /* 0x000fea0003800000 */
.L_x_62136:
        /* <DEDUP_REMOVED lines=9> */
.L_x_62140:
[----:B------:R-:W-:Y:S01]  /*13060*/  IMAD.MOV.U32 R58, RZ, RZ, R49 ;  /* 0x000000ffff3a7224 */ /* 0x000fe200078e0031 */
[----:B------:R-:W-:Y:S01]  /*13070*/  MOV R16, R47 ;  /* 0x0000002f00107202 */ /* 0x000fe20000000f00 */
[----:B------:R-:W-:Y:S02]  /*13080*/  IMAD.MOV.U32 R49, RZ, RZ, R68 ;  /* 0x000000ffff317224 */ /* 0x000fe400078e0044 */
[----:B------:R-:W-:-:S07]  /*13090*/  IMAD.MOV.U32 R47, RZ, RZ, R14 ;  /* 0x000000ffff2f7224 */ /* 0x000fce00078e000e */
.L_x_62141:
[----:B------:R-:W-:Y:S05]  /*130a0*/  BSYNC B1 ;  /* 0x0000000000017941 */ /* 0x000fea0003800000 */
.L_x_62139:
        /* <DEDUP_REMOVED lines=9> */
.L_x_62143:
[----:B------:R-:W-:Y:S01]  /*13140*/  IMAD.MOV.U32 R51, RZ, RZ, R58 ;  /* 0x000000ffff337224 */ /* 0x000fe200078e003a */
[----:B------:R-:W-:Y:S01]  /*13150*/  MOV R58, R53 ;  /* 0x00000035003a7202 */ /* 0x000fe20000000f00 */
[----:B------:R-:W-:Y:S02]  /*13160*/  IMAD.MOV.U32 R15, RZ, RZ, R16 ;  /* 0x000000ffff0f7224 */ /* 0x000fe400078e0010 */
[----:B------:R-:W-:-:S07]  /*13170*/  IMAD.MOV.U32 R16, RZ, RZ, R13 ;  /* 0x000000ffff107224 */ /* 0x000fce00078e000d */
.L_x_62144:
[----:B------:R-:W-:Y:S05]  /*13180*/  BSYNC B1 ;  /* 0x0000000000017941 */ /* 0x000fea0003800000 */
.L_x_62142:
        /* <DEDUP_REMOVED lines=9> */
.L_x_62146:
[----:B------:R-:W-:Y:S02]  /*13220*/  IMAD.MOV.U32 R68, RZ, RZ, R51 ;  /* 0x000000ffff447224 */ /* 0x000fe400078e0033 */
[----:B------:R-:W-:Y:S01]  /*13230*/  IMAD.MOV.U32 R14, RZ, RZ, R15 ;  /* 0x000000ffff0e7224 */ /* 0x000fe200078e000f */
[----:B------:R-:W-:Y:S01]  /*13240*/  MOV R15, R12 ;  /* 0x0000000c000f7202 */ /* 0x000fe20000000f00 */
[----:B------:R-:W-:-:S07]  /*13250*/  IMAD.MOV.U32 R51, RZ, RZ, R66 ;  /* 0x000000ffff337224 */ /* 0x000fce00078e0042 */
.L_x_62147:
[----:B------:R-:W-:Y:S05]  /*13260*/  BSYNC B1 ;  /* 0x0000000000017941 */ /* 0x000fea0003800000 */
.L_x_62145:
        /* <DEDUP_REMOVED lines=9> */
.L_x_62149:
[----:B------:R-:W-:Y:S02]  /*13300*/  IMAD.MOV.U32 R53, RZ, RZ, R68 ;  /* 0x000000ffff357224 */ /* 0x000fe400078e0044 */
[----:B------:R-:W-:Y:S02]  /*13310*/  IMAD.MOV.U32 R13, RZ, RZ, R14 ;  /* 0x000000ffff0d7224 */ /* 0x000fe400078e000e */
[----:B------:R-:W-:Y:S02]  /*13320*/  IMAD.MOV.U32 R68, RZ, RZ, R55 ;  /* 0x000000ffff447224 */ /* 0x000fe400078e0037 */
[----:B------:R-:W-:-:S07]  /*13330*/  IMAD.MOV.U32 R14, RZ, RZ, R11 ;  /* 0x000000ffff0e7224 */ /* 0x000fce00078e000b */
.L_x_62150:
[----:B------:R-:W-:Y:S05]  /*13340*/  BSYNC B1 ;  /* 0x0000000000017941 */ /* 0x000fea0003800000 */
.L_x_62148:
        /* <DEDUP_REMOVED lines=9> */
.L_x_62152:
[----:B------:R-:W-:Y:S02]  /*133e0*/  IMAD.MOV.U32 R66, RZ, RZ, R53 ;  /* 0x000000ffff427224 */ /* 0x000fe400078e0035 */
[----:B------:R-:W-:Y:S02]  /*133f0*/  IMAD.MOV.U32 R12, RZ, RZ, R13 ;  /* 0x000000ffff0c7224 */ /* 0x000fe400078e000d */
[----:B------:R-:W-:Y:S02]  /*13400*/  IMAD.MOV.U32 R53, RZ, RZ, R64 ;  /* 0x000000ffff357224 */ /* 0x000fe400078e0040 */
[----:B------:R-:W-:-:S07]  /*13410*/  IMAD.MOV.U32 R13, RZ, RZ, R10 ;  /* 0x000000ffff0d7224 */ /* 0x000fce00078e000a */
.L_x_62153:
[----:B------:R-:W-:Y:S05]  /*13420*/  BSYNC B1 ;  /* 0x0000000000017941 */ /* 0x000fea0003800000 */
.L_x_62151:
        /* <DEDUP_REMOVED lines=9> */
.L_x_62155:
[----:B------:R-:W-:Y:S02]  /*134c0*/  IMAD.MOV.U32 R55, RZ, RZ, R66 ;  /* 0x000000ffff377224 */ /* 0x000fe400078e0042 */
[----:B------:R-:W-:Y:S02]  /*134d0*/  IMAD.MOV.U32 R11, RZ, RZ, R12 ;  /* 0x000000ffff0b7224 */ /* 0x000fe400078e000c */
[----:B------:R-:W-:Y:S02]  /*134e0*/  IMAD.MOV.U32 R66, RZ, RZ, R63 ;  /* 0x000000ffff427224 */ /* 0x000fe400078e003f */
[----:B------:R-:W-:-:S07]  /*134f0*/  IMAD.MOV.U32 R12, RZ, RZ, R9 ;  /* 0x000000ffff0c7224 */ /* 0x000fce00078e0009 */
.L_x_62156:
[----:B------:R-:W-:Y:S05]  /*13500*/  BSYNC B1 ;  /* 0x0000000000017941 */ /* 0x000fea0003800000 */
.L_x_62154:
        /* <DEDUP_REMOVED lines=9> */
.L_x_62158:
[----:B------:R-:W-:Y:S01]  /*135a0*/  MOV R64, R55 ;  /* 0x0000003700407202 */ /* 0x000fe20000000f00 */
[----:B------:R-:W-:Y:S02]  /*135b0*/  IMAD.MOV.U32 R10, RZ, RZ, R11 ;  /* 0x000000ffff0a7224 */ /* 0x000fe400078e000b */
[----:B------:R-:W-:Y:S02]  /*135c0*/  IMAD.MOV.U32 R55, RZ, RZ, R62 ;  /* 0x000000ffff377224 */ /* 0x000fe400078e003e */
[----:B------:R-:W-:-:S07]  /*135d0*/  IMAD.MOV.U32 R11, RZ, RZ, R8 ;  /* 0x000000ffff0b7224 */ /* 0x000fce00078e0008 */
.L_x_62159:
[----:B------:R-:W-:Y:S05]  /*135e0*/  BSYNC B1 ;  /* 0x0000000000017941 */ /* 0x000fea0003800000 */
.L_x_62157:
        /* <DEDUP_REMOVED lines=9> */
.L_x_62161:
[----:B------:R-:W-:Y:S01]  /*13680*/  IMAD.MOV.U32 R57, RZ, RZ, R64 ;  /* 0x000000ffff397224 */ /* 0x000fe200078e0040 */
[----:B------:R-:W-:Y:S01]  /*13690*/  MOV R9, R10 ;  /* 0x0000000a00097202 */ /* 0x000fe20000000f00 */
[----:B------:R-:W-:Y:S02]  /*136a0*/  IMAD.MOV.U32 R64, RZ, RZ, R61 ;  /* 0x000000ffff407224 */ /* 0x000fe400078e003d */
[----:B------:R-:W-:-:S07]  /*136b0*/  IMAD.MOV.U32 R10, RZ, RZ, R7 ;  /* 0x000000ffff0a7224 */ /* 0x000fce00078e0007 */
.L_x_62162:
[----:B------:R-:W-:Y:S05]  /*136c0*/  BSYNC B1 ;  /* 0x0000000000017941 */ /* 0x000fea0003800000 */
.L_x_62160:
        /* <DEDUP_REMOVED lines=9> */
.L_x_62164:
[----:B------:R-:W-:Y:S01]  /*13760*/  IMAD.MOV.U32 R62, RZ, RZ, R57 ;  /* 0x000000ffff3e7224 */ /* 0x000fe200078e0039 */
[----:B------:R-:W-:Y:S01]  /*13770*/  MOV R57, R60 ;  /* 0x0000003c00397202 */ /* 0x000fe20000000f00 */
[----:B------:R-:W-:Y:S02]  /*13780*/  IMAD.MOV.U32 R8, RZ, RZ, R9 ;  /* 0x000000ffff087224 */ /* 0x000fe400078e0009 */
[----:B------:R-:W-:-:S07]  /*13790*/  IMAD.MOV.U32 R9, RZ, RZ, R6 ;  /* 0x000000ffff097224 */ /* 0x000fce00078e0006 */
.L_x_62165:
[----:B------:R-:W-:Y:S05]  /*137a0*/  BSYNC B1 ;  /* 0x0000000000017941 */ /* 0x000fea0003800000 */
.L_x_62163:
        /* <DEDUP_REMOVED lines=9> */
.L_x_62167:
[----:B------:R-:W-:Y:S02]  /*13840*/  IMAD.MOV.U32 R7, RZ, RZ, R62 ;  /* 0x000000ffff077224 */ /* 0x000fe400078e003e */
[----:B------:R-:W-:Y:S01]  /*13850*/  IMAD.MOV.U32 R6, RZ, RZ, R8 ;  /* 0x000000ffff067224 */ /* 0x000fe200078e0008 */
[----:B------:R-:W-:Y:S01]  /*13860*/  MOV R8, R5 ;  /* 0x0000000500087202 */ /* 0x000fe20000000f00 */
[----:B------:R-:W-:-:S07]  /*13870*/  IMAD.MOV.U32 R62, RZ, RZ, R59 ;  /* 0x000000ffff3e7224 */ /* 0x000fce00078e003b */
.L_x_62168:
[----:B------:R-:W-:Y:S05]  /*13880*/  BSYNC B1 ;  /* 0x0000000000017941 */ /* 0x000fea0003800000 */
.L_x_62166:
        /* <DEDUP_REMOVED lines=9> */
.L_x_62170:
[----:B------:R-:W-:Y:S02]  /*13920*/  IMAD.MOV.U32 R59, RZ, RZ, R7 ;  /* 0x000000ffff3b7224 */ /* 0x000fe400078e0007 */
[----:B------:R-:W-:Y:S02]  /*13930*/  IMAD.MOV.U32 R5, RZ, RZ, R6 ;  /* 0x000000ffff057224 */ /* 0x000fe400078e0006 */
[----:B------:R-:W-:Y:S02]  /*13940*/  IMAD.MOV.U32 R7, RZ, RZ, R4 ;  /* 0x000000ffff077224 */ /* 0x000fe400078e0004 */
[----:B------:R-:W-:-:S07]  /*13950*/  IMAD.MOV.U32 R6, RZ, RZ, R3 ;  /* 0x000000ffff067224 */ /* 0x000fce00078e0003 */
.L_x_62171:
[----:B------:R-:W-:Y:S05]  /*13960*/  BSYNC B1 ;  /* 0x0000000000017941 */ /* 0x000fea0003800000 */
.L_x_62169:
        /* <DEDUP_REMOVED lines=16> */
.L_x_62173:
[----:B------:R-:W-:Y:S02]  /*13a70*/  IMAD.MOV.U32 R46, RZ, RZ, R17 ;  /* 0x000000ffff2e7224 */ /* 0x000fe400078e0011 */
[----:B------:R-:W-:Y:S01]  /*13a80*/  IMAD.MOV.U32 R4, RZ, RZ, R71 ;  /* 0x000000ffff047224 */ /* 0x000fe200078e0047 */
[----:B------:R-:W-:Y:S01]  /*13a90*/  MOV R71, R2 ;  /* 0x0000000200477202 */ /* 0x000fe20000000f00 */
[----:B------:R-:W-:-:S07]  /*13aa0*/  IMAD.MOV.U32 R17, RZ, RZ, R48 ;  /* 0x000000ffff117224 */ /* 0x000fce00078e0030 */
.L_x_62174:
[----:B------:R-:W-:Y:S05]  /*13ab0*/  BSYNC B1 ;  /* 0x0000000000017941 */ /* 0x000fea0003800000 */
.L_x_62172:
        /* <DEDUP_REMOVED lines=9> */
.L_x_62176:
[----:B------:R-:W-:Y:S02]  /*13b50*/  IMAD.MOV.U32 R37, RZ, RZ, R46 ;  /* 0x000000ffff257224 */ /* 0x000fe400078e002e */
[----:B------:R-:W-:Y:S02]  /*13b60*/  IMAD.MOV.U32 R3, RZ, RZ, R4 ;  /* 0x000000ffff037224 */ /* 0x000fe400078e0004 */
[----:B------:R-:W-:Y:S02]  /*13b70*/  IMAD.MOV.U32 R46, RZ, RZ, R39 ;  /* 0x000000ffff2e7224 */ /* 0x000fe400078e0027 */
[----:B------:R-:W-:-:S07]  /*13b80*/  IMAD.MOV.U32 R4, RZ, RZ, R19 ;  /* 0x000000ffff047224 */ /* 0x000fce00078e0013 */
.L_x_62177:
[----:B------:R-:W-:Y:S05]  /*13b90*/  BSYNC B1 ;  /* 0x0000000000017941 */ /* 0x000fea0003800000 */
.L_x_62175:
        /* <DEDUP_REMOVED lines=9> */
.L_x_62179:
[----:B------:R-:W-:Y:S02]  /*13c30*/  IMAD.MOV.U32 R48, RZ, RZ, R37 ;  /* 0x000000ffff307224 */ /* 0x000fe400078e0025 */
[----:B------:R-:W-:Y:S02]  /*13c40*/  IMAD.MOV.U32 R2, RZ, RZ, R3 ;  /* 0x000000ffff027224 */ /* 0x000fe400078e0003 */
[----:B------:R-:W-:Y:S02]  /*13c50*/  IMAD.MOV.U32 R37, RZ, RZ, R56 ;  /* 0x000000ffff257224 */ /* 0x000fe400078e0038 */
[----:B------:R-:W-:-:S07]  /*13c60*/  IMAD.MOV.U32 R3, RZ, RZ, R18 ;  /* 0x000000ffff037224 */ /* 0x000fce00078e0012 */
.L_x_62180:
[----:B------:R-:W-:Y:S05]  /*13c70*/  BSYNC B1 ;  /* 0x0000000000017941 */ /* 0x000fea0003800000 */
.L_x_62178:
        /* <DEDUP_REMOVED lines=9> */
.L_x_62182:
[----:B------:R-:W-:Y:S02]  /*13d10*/  IMAD.MOV.U32 R39, RZ, RZ, R48 ;  /* 0x000000ffff277224 */ /* 0x000fe400078e0030 */
[----:B------:R-:W-:Y:S02]  /*13d20*/  IMAD.MOV.U32 R19, RZ, RZ, R2 ;  /* 0x000000ffff137224 */ /* 0x000fe400078e0002 */
[----:B------:R-:W-:Y:S02]  /*13d30*/  IMAD.MOV.U32 R48, RZ, RZ, R49 ;  /* 0x000000ffff307224 */ /* 0x000fe400078e0031 */
[----:B------:R-:W-:-:S07]  /*13d40*/  IMAD.MOV.U32 R2, RZ, RZ, R47 ;  /* 0x000000ffff027224 */ /* 0x000fce00078e002f */
.L_x_62183:
[----:B------:R-:W-:Y:S05]  /*13d50*/  BSYNC B1 ;  /* 0x0000000000017941 */ /* 0x000fea0003800000 */
.L_x_62181:
        /* <DEDUP_REMOVED lines=9> */
.L_x_62185:
[----:B------:R-:W-:Y:S01]  /*13df0*/  MOV R56, R39 ;  /* 0x0000002700387202 */ /* 0x000fe20000000f00 */
[----:B------:R-:W-:Y:S02]  /*13e00*/  IMAD.MOV.U32 R18, RZ, RZ, R19 ;  /* 0x000000ffff127224 */ /* 0x000fe400078e0013 */
[----:B------:R-:W-:Y:S02]  /*13e10*/  IMAD.MOV.U32 R39, RZ, RZ, R58 ;  /* 0x000000ffff277224 */ /* 0x000fe400078e003a */
[----:B------:R-:W-:-:S07]  /*13e20*/  IMAD.MOV.U32 R19, RZ, RZ, R16 ;  /* 0x000000ffff137224 */ /* 0x000fce00078e0010 */
.L_x_62186:
[----:B------:R-:W-:Y:S05]  /*13e30*/  BSYNC B1 ;  /* 0x0000000000017941 */ /* 0x000fea0003800000 */
.L_x_62184:
        /* <DEDUP_REMOVED lines=9> */
.L_x_62188:
[----:B------:R-:W-:Y:S01]  /*13ed0*/  IMAD.MOV.U32 R49, RZ, RZ, R56 ;  /* 0x000000ffff317224 */ /* 0x000fe200078e0038 */
[----:B------:R-:W-:Y:S01]  /*13ee0*/  MOV R47, R18 ;  /* 0x00000012002f7202 */ /* 0x000fe20000000f00 */
[----:B------:R-:W-:Y:S02]  /*13ef0*/  IMAD.MOV.U32 R56, RZ, RZ, R51 ;  /* 0x000000ffff387224 */ /* 0x000fe400078e0033 */
[----:B------:R-:W-:-:S07]  /*13f00*/  IMAD.MOV.U32 R18, RZ, RZ, R15 ;  /* 0x000000ffff127224 */ /* 0x000fce00078e000f */
.L_x_62189:
[----:B------:R-:W-:Y:S05]  /*13f10*/  BSYNC B1 ;  /* 0x0000000000017941 */ /* 0x000fea0003800000 */
.L_x_62187:
        /* <DEDUP_REMOVED lines=9> */
.L_x_62191:
[----:B------:R-:W-:Y:S01]  /*13fb0*/  IMAD.MOV.U32 R58, RZ, RZ, R49 ;  /* 0x000000ffff3a7224 */ /* 0x000fe200078e0031 */
[----:B------:R-:W-:Y:S01]  /*13fc0*/  MOV R49, R68 ;  /* 0x0000004400317202 */ /* 0x000fe20000000f00 */
[----:B------:R-:W-:Y:S02]  /*13fd0*/  IMAD.MOV.U32 R16, RZ, RZ, R47 ;  /* 0x000000ffff107224 */ /* 0x000fe400078e002f */
[----:B------:R-:W-:-:S07]  /*13fe0*/  IMAD.MOV.U32 R47, RZ, RZ, R14 ;  /* 0x000000ffff2f7224 */ /* 0x000fce00078e000e */
.L_x_62192:
[----:B------:R-:W-:Y:S05]  /*13ff0*/  BSYNC B1 ;  /* 0x0000000000017941 */ /* 0x000fea0003800000 */
.L_x_62190:
        /* <DEDUP_REMOVED lines=9> */
.L_x_62194:
[----:B------:R-:W-:Y:S02]  /*14090*/  IMAD.MOV.U32 R51, RZ, RZ, R58 ;  /* 0x000000ffff337224 */ /* 0x000fe400078e003a */
[----:B------:R-:W-:Y:S01]  /*140a0*/  IMAD.MOV.U32 R15, RZ, RZ, R16 ;  /* 0x000000ffff0f7224 */ /* 0x000fe200078e0010 */
[----:B------:R-:W-:Y:S01]  /*140b0*/  MOV R16, R13 ;  /* 0x0000000d00107202 */ /* 0x000fe20000000f00 */
[----:B------:R-:W-:-:S07]  /*140c0*/  IMAD.MOV.U32 R58, RZ, RZ, R53 ;  /* 0x000000ffff3a7224 */ /* 0x000fce00078e0035 */
.L_x_62195:
[----:B------:R-:W-:Y:S05]  /*140d0*/  BSYNC B1 ;  /* 0x0000000000017941 */ /* 0x000fea0003800000 */
.L_x_62193:
        /* <DEDUP_REMOVED lines=9> */
.L_x_62197:
[----:B------:R-:W-:Y:S02]  /*14170*/  IMAD.MOV.U32 R60, RZ, RZ, R51 ;  /* 0x000000ffff3c7224 */ /* 0x000fe400078e0033 */
[----:B------:R-:W-:Y:S02]  /*14180*/  IMAD.MOV.U32 R14, RZ, RZ, R15 ;  /* 0x000000ffff0e7224 */ /* 0x000fe400078e000f */
[----:B------:R-:W-:Y:S02]  /*14190*/  IMAD.MOV.U32 R51, RZ, RZ, R66 ;  /* 0x000000ffff337224 */ /* 0x000fe400078e0042 */
[----:B------:R-:W-:-:S07]  /*141a0*/  IMAD.MOV.U32 R15, RZ, RZ, R12 ;  /* 0x000000ffff0f7224 */ /* 0x000fce00078e000c */
.L_x_62198:
[----:B------:R-:W-:Y:S05]  /*141b0*/  BSYNC B1 ;  /* 0x0000000000017941 */ /* 0x000fea0003800000 */
.L_x_62196:
        /* <DEDUP_REMOVED lines=9> */
.L_x_62200:
[----:B------:R-:W-:Y:S02]  /*14250*/  IMAD.MOV.U32 R53, RZ, RZ, R60 ;  /* 0x000000ffff357224 */ /* 0x000fe400078e003c */
[----:B------:R-:W-:Y:S02]  /*14260*/  IMAD.MOV.U32 R13, RZ, RZ, R14 ;  /* 0x000000ffff0d7224 */ /* 0x000fe400078e000e */
[----:B------:R-:W-:Y:S02]  /*14270*/  IMAD.MOV.U32 R60, RZ, RZ, R55 ;  /* 0x000000ffff3c7224 */ /* 0x000fe400078e0037 */
[----:B------:R-:W-:-:S07]  /*14280*/  IMAD.MOV.U32 R14, RZ, RZ, R11 ;  /* 0x000000ffff0e7224 */ /* 0x000fce00078e000b */
.L_x_62201:
[----:B------:R-:W-:Y:S05]  /*14290*/  BSYNC B1 ;  /* 0x0000000000017941 */ /* 0x000fea0003800000 */
.L_x_62199:
        /* <DEDUP_REMOVED lines=9> */
.L_x_62203:
[----:B------:R-:W-:Y:S02]  /*14330*/  IMAD.MOV.U32 R66, RZ, RZ, R53 ;  /* 0x000000ffff427224 */ /* 0x000fe400078e0035 */
[----:B------:R-:W-:Y:S02]  /*14340*/  IMAD.MOV.U32 R12, RZ, RZ, R13 ;  /* 0x000000ffff0c7224 */ /* 0x000fe400078e000d */
[----:B------:R-:W-:Y:S02]  /*14350*/  IMAD.MOV.U32 R53, RZ, RZ, R64 ;  /* 0x000000ffff357224 */ /* 0x000fe400078e0040 */
[----:B------:R-:W-:-:S07]  /*14360*/  IMAD.MOV.U32 R13, RZ, RZ, R10 ;  /* 0x000000ffff0d7224 */ /* 0x000fce00078e000a */
.L_x_62204:
[----:B------:R-:W-:Y:S05]  /*14370*/  BSYNC B1 ;  /* 0x0000000000017941 */ /* 0x000fea0003800000 */
.L_x_62202:
        /* <DEDUP_REMOVED lines=9> */
.L_x_62206:
[----:B------:R-:W-:Y:S01]  /*14410*/  MOV R55, R66 ;  /* 0x0000004200377202 */ /* 0x000fe20000000f00 */
[----:B------:R-:W-:Y:S02]  /*14420*/  IMAD.MOV.U32 R11, RZ, RZ, R12 ;  /* 0x000000ffff0b7224 */ /* 0x000fe400078e000c */
[----:B------:R-:W-:Y:S02]  /*14430*/  IMAD.MOV.U32 R66, RZ, RZ, R57 ;  /* 0x000000ffff427224 */ /* 0x000fe400078e0039 */
[----:B------:R-:W-:-:S07]  /*14440*/  IMAD.MOV.U32 R12, RZ, RZ, R9 ;  /* 0x000000ffff0c7224 */ /* 0x000fce00078e0009 */
.L_x_62207:
[----:B------:R-:W-:Y:S05]  /*14450*/  BSYNC B1 ;  /* 0x0000000000017941 */ /* 0x000fea0003800000 */
.L_x_62205:
        /* <DEDUP_REMOVED lines=9> */
.L_x_62209:
[----:B------:R-:W-:Y:S01]  /*144f0*/  IMAD.MOV.U32 R10, RZ, RZ, R55 ;  /* 0x000000ffff0a7224 */ /* 0x000fe200078e0037 */
[----:B------:R-:W-:Y:S01]  /*14500*/  MOV R9, R11 ;  /* 0x0000000b00097202 */ /* 0x000fe20000000f00 */
[----:B------:R-:W-:Y:S02]  /*14510*/  IMAD.MOV.U32 R55, RZ, RZ, R62 ;  /* 0x000000ffff377224 */ /* 0x000fe400078e003e */
[----:B------:R-:W-:-:S07]  /*14520*/  IMAD.MOV.U32 R11, RZ, RZ, R8 ;  /* 0x000000ffff0b7224 */ /* 0x000fce00078e0008 */
.L_x_62210:
[----:B------:R-:W-:Y:S05]  /*14530*/  BSYNC B1 ;  /* 0x0000000000017941 */ /* 0x000fea0003800000 */
.L_x_62208:
        /* <DEDUP_REMOVED lines=9> */
.L_x_62212:
[----:B------:R-:W-:Y:S01]  /*145d0*/  IMAD.MOV.U32 R62, RZ, RZ, R10 ;  /* 0x000000ffff3e7224 */ /* 0x000fe200078e000a */
[----:B------:R-:W-:Y:S01]  /*145e0*/  MOV R10, R7 ;  /* 0x00000007000a7202 */ /* 0x000fe20000000f00 */
[----:B------:R-:W-:Y:S02]  /*145f0*/  IMAD.MOV.U32 R8, RZ, RZ, R9 ;  /* 0x000000ffff087224 */ /* 0x000fe400078e0009 */
[----:B------:R-:W-:-:S07]  /*14600*/  IMAD.MOV.U32 R9, RZ, RZ, R6 ;  /* 0x000000ffff097224 */ /* 0x000fce00078e0006 */
.L_x_62213:
[----:B------:R-:W-:Y:S05]  /*14610*/  BSYNC B1 ;  /* 0x0000000000017941 */ /* 0x000fea0003800000 */
.L_x_62211:
        /* <DEDUP_REMOVED lines=9> */
.L_x_62215:
[----:B------:R-:W-:Y:S02]  /*146b0*/  IMAD.MOV.U32 R7, RZ, RZ, R62 ;  /* 0x000000ffff077224 */ /* 0x000fe400078e003e */
[----:B------:R-:W-:Y:S01]  /*146c0*/  IMAD.MOV.U32 R6, RZ, RZ, R8 ;  /* 0x000000ffff067224 */ /* 0x000fe200078e0008 */
[----:B------:R-:W-:Y:S01]  /*146d0*/  MOV R8, R5 ;  /* 0x0000000500087202 */ /* 0x000fe20000000f00 */
[----:B------:R-:W-:-:S07]  /*146e0*/  IMAD.MOV.U32 R62, RZ, RZ, R59 ;  /* 0x000000ffff3e7224 */ /* 0x000fce00078e003b */
.L_x_62216:
[----:B------:R-:W-:Y:S05]  /*146f0*/  BSYNC B1 ;  /* 0x0000000000017941 */ /* 0x000fea0003800000 */
.L_x_62214:
        /* <DEDUP_REMOVED lines=16> */
.L_x_62218:
[----:B------:R-:W-:Y:S01]  /*14800*/  IMAD.MOV.U32 R64, RZ, RZ, R17 ;  /* 0x000000ffff407224 */ /* 0x000fe200078e0011 */
[----:B------:R-:W-:Y:S01]  /*14810*/  MOV R17, R46 ;  /* 0x0000002e00117202 */ /* 0x000fe20000000f00 */
[----:B------:R-:W-:Y:S02]  /*14820*/  IMAD.MOV.U32 R44, RZ, RZ, R71 ;  /* 0x000000ffff2c7224 */ /* 0x000fe400078e0047 */
[----:B------:R-:W-:-:S07]  /*14830*/  IMAD.MOV.U32 R71, RZ, RZ, R4 ;  /* 0x000000ffff477224 */ /* 0x000fce00078e0004 */
.L_x_62219:
[----:B------:R-:W-:Y:S05]  /*14840*/  BSYNC B1 ;  /* 0x0000000000017941 */ /* 0x000fea0003800000 */
.L_x_62217:
        /* <DEDUP_REMOVED lines=9> */
.L_x_62221:
[----:B------:R-:W-:Y:S02]  /*148e0*/  IMAD.MOV.U32 R35, RZ, RZ, R64 ;  /* 0x000000ffff237224 */ /* 0x000fe400078e0040 */
[----:B------:R-:W-:Y:S01]  /*148f0*/  IMAD.MOV.U32 R5, RZ, RZ, R44 ;  /* 0x000000ffff057224 */ /* 0x000fe200078e002c */
[----:B------:R-:W-:Y:S01]  /*14900*/  MOV R44, R3 ;  /* 0x00000003002c7202 */ /* 0x000fe20000000f00 */
[----:B------:R-:W-:-:S07]  /*14910*/  IMAD.MOV.U32 R64, RZ, RZ, R37 ;  /* 0x000000ffff407224 */ /* 0x000fce00078e0025 */
.L_x_62222:
[----:B------:R-:W-:Y:S05]  /*14920*/  BSYNC B1 ;  /* 0x0000000000017941 */ /* 0x000fea0003800000 */
.L_x_62220:
        /* <DEDUP_REMOVED lines=9> */
.L_x_62224:
[----:B------:R-:W-:Y:S02]  /*149c0*/  IMAD.MOV.U32 R46, RZ, RZ, R35 ;  /* 0x000000ffff2e7224 */ /* 0x000fe400078e0023 */
[----:B------:R-:W-:Y:S02]  /*149d0*/  IMAD.MOV.U32 R4, RZ, RZ, R5 ;  /* 0x000000ffff047224 */ /* 0x000fe400078e0005 */
[----:B------:R-:W-:Y:S02]  /*149e0*/  IMAD.MOV.U32 R35, RZ, RZ, R48 ;  /* 0x000000ffff237224 */ /* 0x000fe400078e0030 */
[----:B------:R-:W-:-:S07]  /*149f0*/  IMAD.MOV.U32 R5, RZ, RZ, R2 ;  /* 0x000000ffff057224 */ /* 0x000fce00078e0002 */
.L_x_62225:
[----:B------:R-:W-:Y:S05]  /*14a00*/  BSYNC B1 ;  /* 0x0000000000017941 */ /* 0x000fea0003800000 */
.L_x_62223:
        /* <DEDUP_REMOVED lines=9> */
.L_x_62227:
[----:B------:R-:W-:Y:S02]  /*14aa0*/  IMAD.MOV.U32 R37, RZ, RZ, R46 ;  /* 0x000000ffff257224 */ /* 0x000fe400078e002e */
[----:B------:R-:W-:Y:S02]  /*14ab0*/  IMAD.MOV.U32 R3, RZ, RZ, R4 ;  /* 0x000000ffff037224 */ /* 0x000fe400078e0004 */
[----:B------:R-:W-:Y:S02]  /*14ac0*/  IMAD.MOV.U32 R46, RZ, RZ, R39 ;  /* 0x000000ffff2e7224 */ /* 0x000fe400078e0027 */
[----:B------:R-:W-:-:S07]  /*14ad0*/  IMAD.MOV.U32 R4, RZ, RZ, R19 ;  /* 0x000000ffff047224 */ /* 0x000fce00078e0013 */
.L_x_62228:
[----:B------:R-:W-:Y:S05]  /*14ae0*/  BSYNC B1 ;  /* 0x0000000000017941 */ /* 0x000fea0003800000 */
.L_x_62226:
        /* <DEDUP_REMOVED lines=9> */
.L_x_62230:
[----:B------:R-:W-:Y:S02]  /*14b80*/  IMAD.MOV.U32 R48, RZ, RZ, R37 ;  /* 0x000000ffff307224 */ /* 0x000fe400078e0025 */
[----:B------:R-:W-:Y:S02]  /*14b90*/  IMAD.MOV.U32 R2, RZ, RZ, R3 ;  /* 0x000000ffff027224 */ /* 0x000fe400078e0003 */
[----:B------:R-:W-:Y:S02]  /*14ba0*/  IMAD.MOV.U32 R37, RZ, RZ, R56 ;  /* 0x000000ffff257224 */ /* 0x000fe400078e0038 */
[----:B------:R-:W-:-:S07]  /*14bb0*/  IMAD.MOV.U32 R3, RZ, RZ, R18 ;  /* 0x000000ffff037224 */ /* 0x000fce00078e0012 */
.L_x_62231:
[----:B------:R-:W-:Y:S05]  /*14bc0*/  BSYNC B1 ;  /* 0x0000000000017941 */ /* 0x000fea0003800000 */
.L_x_62229:
        /* <DEDUP_REMOVED lines=9> */
.L_x_62233:
[----:B------:R-:W-:Y:S01]  /*14c60*/  MOV R39, R48 ;  /* 0x0000003000277202 */ /* 0x000fe20000000f00 */
[----:B------:R-:W-:Y:S02]  /*14c70*/  IMAD.MOV.U32 R19, RZ, RZ, R2 ;  /* 0x000000ffff137224 */ /* 0x000fe400078e0002 */
[----:B------:R-:W-:Y:S02]  /*14c80*/  IMAD.MOV.U32 R48, RZ, RZ, R49 ;  /* 0x000000ffff307224 */ /* 0x000fe400078e0031 */
[----:B------:R-:W-:-:S07]  /*14c90*/  IMAD.MOV.U32 R2, RZ, RZ, R47 ;  /* 0x000000ffff027224 */ /* 0x000fce00078e002f */
.L_x_62234:
[----:B------:R-:W-:Y:S05]  /*14ca0*/  BSYNC B1 ;  /* 0x0000000000017941 */ /* 0x000fea0003800000 */
.L_x_62232:
        /* <DEDUP_REMOVED lines=9> */
.L_x_62236:
[----:B------:R-:W-:Y:S01]  /*14d40*/  IMAD.MOV.U32 R56, RZ, RZ, R39 ;  /* 0x000000ffff387224 */ /* 0x000fe200078e0027 */
[----:B------:R-:W-:Y:S01]  /*14d50*/  MOV R18, R19 ;  /* 0x0000001300127202 */ /* 0x000fe20000000f00 */
[----:B------:R-:W-:Y:S02]  /*14d60*/  IMAD.MOV.U32 R39, RZ, RZ, R58 ;  /* 0x000000ffff277224 */ /* 0x000fe400078e003a */
[----:B------:R-:W-:-:S07]  /*14d70*/  IMAD.MOV.U32 R19, RZ, RZ, R16 ;  /* 0x000000ffff137224 */ /* 0x000fce00078e0010 */
.L_x_62237:
[----:B------:R-:W-:Y:S05]  /*14d80*/  BSYNC B1 ;  /* 0x0000000000017941 */ /* 0x000fea0003800000 */
.L_x_62235:
        /* <DEDUP_REMOVED lines=9> */
.L_x_62239:
[----:B------:R-:W-:Y:S01]  /*14e20*/  IMAD.MOV.U32 R49, RZ, RZ, R56 ;  /* 0x000000ffff317224 */ /* 0x000fe200078e0038 */
[----:B------:R-:W-:Y:S01]  /*14e30*/  MOV R56, R51 ;  /* 0x0000003300387202 */ /* 0x000fe20000000f00 */
[----:B------:R-:W-:Y:S02]  /*14e40*/  IMAD.MOV.U32 R47, RZ, RZ, R18 ;  /* 0x000000ffff2f7224 */ /* 0x000fe400078e0012 */
[----:B------:R-:W-:-:S07]  /*14e50*/  IMAD.MOV.U32 R18, RZ, RZ, R15 ;  /* 0x000000ffff127224 */ /* 0x000fce00078e000f */
.L_x_62240:
[----:B------:R-:W-:Y:S05]  /*14e60*/  BSYNC B1 ;  /* 0x0000000000017941 */ /* 0x000fea0003800000 */
.L_x_62238:
        /* <DEDUP_REMOVED lines=9> */
.L_x_62242:
[----:B------:R-:W-:Y:S02]  /*14f00*/  IMAD.MOV.U32 R58, RZ, RZ, R49 ;  /* 0x000000ffff3a7224 */ /* 0x000fe400078e0031 */
[----:B------:R-:W-:Y:S01]  /*14f10*/  IMAD.MOV.U32 R16, RZ, RZ, R47 ;  /* 0x000000ffff107224 */ /* 0x000fe200078e002f */
[----:B------:R-:W-:Y:S01]  /*14f20*/  MOV R47, R14 ;  /* 0x0000000e002f7202 */ /* 0x000fe20000000f00 */
[----:B------:R-:W-:-:S07]  /*14f30*/  IMAD.MOV.U32 R49, RZ, RZ, R60 ;  /* 0x000000ffff317224 */ /* 0x000fce00078e003c */
.L_x_62243:
[----:B------:R-:W-:Y:S05]  /*14f40*/  BSYNC B1 ;  /* 0x0000000000017941 */ /* 0x000fea0003800000 */
.L_x_62241:
        /* <DEDUP_REMOVED lines=9> */
.L_x_62245:
[----:B------:R-:W-:Y:S02]  /*14fe0*/  IMAD.MOV.U32 R51, RZ, RZ, R58 ;  /* 0x000000ffff337224 */ /* 0x000fe400078e003a */
[----:B------:R-:W-:Y:S02]  /*14ff0*/  IMAD.MOV.U32 R15, RZ, RZ, R16 ;  /* 0x000000ffff0f7224 */ /* 0x000fe400078e0010 */
[----:B------:R-:W-:Y:S02]  /*15000*/  IMAD.MOV.U32 R58, RZ, RZ, R53 ;  /* 0x000000ffff3a7224 */ /* 0x000fe400078e0035 */
[----:B------:R-:W-:-:S07]  /*15010*/  IMAD.MOV.U32 R16, RZ, RZ, R13 ;  /* 0x000000ffff107224 */ /* 0x000fce00078e000d */
.L_x_62246:
[----:B------:R-:W-:Y:S05]  /*15020*/  BSYNC B1 ;  /* 0x0000000000017941 */ /* 0x000fea0003800000 */
.L_x_62244:
        /* <DEDUP_REMOVED lines=9> */
.L_x_62248:
[----:B------:R-:W-:Y:S02]  /*150c0*/  IMAD.MOV.U32 R60, RZ, RZ, R51 ;  /* 0x000000ffff3c7224 */ /* 0x000fe400078e0033 */
[----:B------:R-:W-:Y:S02]  /*150d0*/  IMAD.MOV.U32 R14, RZ, RZ, R15 ;  /* 0x000000ffff0e7224 */ /* 0x000fe400078e000f */
[----:B------:R-:W-:Y:S02]  /*150e0*/  IMAD.MOV.U32 R51, RZ, RZ, R66 ;  /* 0x000000ffff337224 */ /* 0x000fe400078e0042 */
[----:B------:R-:W-:-:S07]  /*150f0*/  IMAD.MOV.U32 R15, RZ, RZ, R12 ;  /* 0x000000ffff0f7224 */ /* 0x000fce00078e000c */
.L_x_62249:
[----:B------:R-:W-:Y:S05]  /*15100*/  BSYNC B1 ;  /* 0x0000000000017941 */ /* 0x000fea0003800000 */
.L_x_62247:
        /* <DEDUP_REMOVED lines=9> */
.L_x_62251:
[----:B------:R-:W-:Y:S02]  /*151a0*/  IMAD.MOV.U32 R13, RZ, RZ, R60 ;  /* 0x000000ffff0d7224 */ /* 0x000fe400078e003c */
[----:B------:R-:W-:Y:S02]  /*151b0*/  IMAD.MOV.U32 R12, RZ, RZ, R14 ;  /* 0x000000ffff0c7224 */ /* 0x000fe400078e000e */
[----:B------:R-:W-:Y:S02]  /*151c0*/  IMAD.MOV.U32 R60, RZ, RZ, R55 ;  /* 0x000000ffff3c7224 */ /* 0x000fe400078e0037 */
[----:B------:R-:W-:-:S07]  /*151d0*/  IMAD.MOV.U32 R14, RZ, RZ, R11 ;  /* 0x000000ffff0e7224 */ /* 0x000fce00078e000b */
.L_x_62252:
[----:B------:R-:W-:Y:S05]  /*151e0*/  BSYNC B1 ;  /* 0x0000000000017941 */ /* 0x000fea0003800000 */
.L_x_62250:
        /* <DEDUP_REMOVED lines=9> */
.L_x_62254:
[----:B------:R-:W-:Y:S01]  /*15280*/  MOV R53, R13 ;  /* 0x0000000d00357202 */ /* 0x000fe20000000f00 */
[----:B------:R-:W-:Y:S02]  /*15290*/  IMAD.MOV.U32 R11, RZ, RZ, R12 ;  /* 0x000000ffff0b7224 */ /* 0x000fe400078e000c */
[----:B------:R-:W-:Y:S02]  /*152a0*/  IMAD.MOV.U32 R13, RZ, RZ, R10 ;  /* 0x000000ffff0d7224 */ /* 0x000fe400078e000a */
[----:B------:R-:W-:-:S07]  /*152b0*/  IMAD.MOV.U32 R12, RZ, RZ, R9 ;  /* 0x000000ffff0c7224 */ /* 0x000fce00078e0009 */
.L_x_62255:
[----:B------:R-:W-:Y:S05]  /*152c0*/  BSYNC B1 ;  /* 0x0000000000017941 */ /* 0x000fea0003800000 */
.L_x_62253:
        /* <DEDUP_REMOVED lines=9> */
.L_x_62257:
[----:B------:R-:W-:Y:S01]  /*15360*/  IMAD.MOV.U32 R10, RZ, RZ, R53 ;  /* 0x000000ffff0a7224 */ /* 0x000fe200078e0035 */
[----:B------:R-:W-:Y:S01]  /*15370*/  MOV R9, R11 ;  /* 0x0000000b00097202 */ /* 0x000fe20000000f00 */
[----:B------:R-:W-:Y:S02]  /*15380*/  IMAD.MOV.U32 R53, RZ, RZ, R62 ;  /* 0x000000ffff357224 */ /* 0x000fe400078e003e */
[----:B------:R-:W-:-:S07]  /*15390*/  IMAD.MOV.U32 R11, RZ, RZ, R8 ;  /* 0x000000ffff0b7224 */ /* 0x000fce00078e0008 */
.L_x_62258:
[----:B------:R-:W-:Y:S05]  /*153a0*/  BSYNC B1 ;  /* 0x0000000000017941 */ /* 0x000fea0003800000 */
.L_x_62256:
        /* <DEDUP_REMOVED lines=9> */
.L_x_62260:
[----:B------:R-:W-:Y:S01]  /*15440*/  IMAD.MOV.U32 R55, RZ, RZ, R10 ;  /* 0x000000ffff377224 */ /* 0x000fe200078e000a */
[----:B------:R-:W-:Y:S01]  /*15450*/  MOV R10, R7 ;  /* 0x00000007000a7202 */ /* 0x000fe20000000f00 */
[----:B------:R-:W-:Y:S02]  /*15460*/  IMAD.MOV.U32 R8, RZ, RZ, R9 ;  /* 0x000000ffff087224 */ /* 0x000fe400078e0009 */
[----:B------:R-:W-:-:S07]  /*15470*/  IMAD.MOV.U32 R9, RZ, RZ, R6 ;  /* 0x000000ffff097224 */ /* 0x000fce00078e0006 */
.L_x_62261:
[----:B------:R-:W-:Y:S05]  /*15480*/  BSYNC B1 ;  /* 0x0000000000017941 */ /* 0x000fea0003800000 */
.L_x_62259:
        /* <DEDUP_REMOVED lines=16> */
.L_x_62263:
[----:B------:R-:W-:Y:S01]  /*15590*/  IMAD.MOV.U32 R42, RZ, RZ, R17 ;  /* 0x000000ffff2a7224 */ /* 0x000fe200078e0011 */
[----:B------:R-:W-:Y:S01]  /*155a0*/  MOV R6, R71 ;  /* 0x0000004700067202 */ /* 0x000fe20000000f00 */
[----:B------:R-:W-:Y:S02]  /*155b0*/  IMAD.MOV.U32 R17, RZ, RZ, R64 ;  /* 0x000000ffff117224 */ /* 0x000fe400078e0040 */
[----:B------:R-:W-:-:S07]  /*155c0*/  IMAD.MOV.U32 R71, RZ, RZ, R44 ;  /* 0x000000ffff477224 */ /* 0x000fce00078e002c */
.L_x_62264:
[----:B------:R-:W-:Y:S05]  /*155d0*/  BSYNC B1 ;  /* 0x0000000000017941 */ /* 0x000fea0003800000 */
.L_x_62262:
        /* <DEDUP_REMOVED lines=9> */
.L_x_62266:
[----:B------:R-:W-:Y:S01]  /*15670*/  IMAD.MOV.U32 R33, RZ, RZ, R42 ;  /* 0x000000ffff217224 */ /* 0x000fe200078e002a */
[----:B------:R-:W-:Y:S01]  /*15680*/  MOV R42, R35 ;  /* 0x00000023002a7202 */ /* 0x000fe20000000f00 */
[----:B------:R-:W-:Y:S02]  /*15690*/  IMAD.MOV.U32 R7, RZ, RZ, R6 ;  /* 0x000000ffff077224 */ /* 0x000fe400078e0006 */
[----:B------:R-:W-:-:S07]  /*156a0*/  IMAD.MOV.U32 R6, RZ, RZ, R5 ;  /* 0x000000ffff067224 */ /* 0x000fce00078e0005 */
.L_x_62267:
[----:B------:R-:W-:Y:S05]  /*156b0*/  BSYNC B1 ;  /* 0x0000000000017941 */ /* 0x000fea0003800000 */
.L_x_62265:
        /* <DEDUP_REMOVED lines=9> */
.L_x_62269:
[----:B------:R-:W-:Y:S02]  /*15750*/  IMAD.MOV.U32 R62, RZ, RZ, R33 ;  /* 0x000000ffff3e7224 */ /* 0x000fe400078e0021 */
[----:B------:R-:W-:Y:S01]  /*15760*/  IMAD.MOV.U32 R44, RZ, RZ, R7 ;  /* 0x000000ffff2c7224 */ /* 0x000fe200078e0007 */
[----:B------:R-:W-:Y:S01]  /*15770*/  MOV R7, R4 ;  /* 0x0000000400077202 */ /* 0x000fe20000000f00 */
[----:B------:R-:W-:-:S07]  /*15780*/  IMAD.MOV.U32 R33, RZ, RZ, R46 ;  /* 0x000000ffff217224 */ /* 0x000fce00078e002e */
.L_x_62270:
[----:B------:R-:W-:Y:S05]  /*15790*/  BSYNC B1 ;  /* 0x0000000000017941 */ /* 0x000fea0003800000 */
.L_x_62268:
        /* <DEDUP_REMOVED lines=9> */
.L_x_62272:
[----:B------:R-:W-:Y:S02]  /*15830*/  IMAD.MOV.U32 R35, RZ, RZ, R62 ;  /* 0x000000ffff237224 */ /* 0x000fe400078e003e */
[----:B------:R-:W-:Y:S02]  /*15840*/  IMAD.MOV.U32 R5, RZ, RZ, R44 ;  /* 0x000000ffff057224 */ /* 0x000fe400078e002c */
[----:B------:R-:W-:Y:S02]  /*15850*/  IMAD.MOV.U32 R62, RZ, RZ, R37 ;  /* 0x000000ffff3e7224 */ /* 0x000fe400078e0025 */
[----:B------:R-:W-:-:S07]  /*15860*/  IMAD.MOV.U32 R44, RZ, RZ, R3 ;  /* 0x000000ffff2c7224 */ /* 0x000fce00078e0003 */
.L_x_62273:
[----:B------:R-:W-:Y:S05]  /*15870*/  BSYNC B1 ;  /* 0x0000000000017941 */ /* 0x000fea0003800000 */
.L_x_62271:
        /* <DEDUP_REMOVED lines=9> */
.L_x_62275:
[----:B------:R-:W-:Y:S02]  /*15910*/  IMAD.MOV.U32 R46, RZ, RZ, R35 ;  /* 0x000000ffff2e7224 */ /* 0x000fe400078e0023 */
[----:B------:R-:W-:Y:S02]  /*15920*/  IMAD.MOV.U32 R4, RZ, RZ, R5 ;  /* 0x000000ffff047224 */ /* 0x000fe400078e0005 */
[----:B------:R-:W-:Y:S02]  /*15930*/  IMAD.MOV.U32 R35, RZ, RZ, R48 ;  /* 0x000000ffff237224 */ /* 0x000fe400078e0030 */
[----:B------:R-:W-:-:S07]  /*15940*/  IMAD.MOV.U32 R5, RZ, RZ, R2 ;  /* 0x000000ffff057224 */ /* 0x000fce00078e0002 */
.L_x_62276:
[----:B------:R-:W-:Y:S05]  /*15950*/  BSYNC B1 ;  /* 0x0000000000017941 */ /* 0x000fea0003800000 */
.L_x_62274:
        /* <DEDUP_REMOVED lines=9> */
.L_x_62278:
[----:B------:R-:W-:Y:S02]  /*159f0*/  IMAD.MOV.U32 R37, RZ, RZ, R46 ;  /* 0x000000ffff257224 */ /* 0x000fe400078e002e */
[----:B------:R-:W-:Y:S02]  /*15a00*/  IMAD.MOV.U32 R3, RZ, RZ, R4 ;  /* 0x000000ffff037224 */ /* 0x000fe400078e0004 */
[----:B------:R-:W-:Y:S02]  /*15a10*/  IMAD.MOV.U32 R46, RZ, RZ, R39 ;  /* 0x000000ffff2e7224 */ /* 0x000fe400078e0027 */
[----:B------:R-:W-:-:S07]  /*15a20*/  IMAD.MOV.U32 R4, RZ, RZ, R19 ;  /* 0x000000ffff047224 */ /* 0x000fce00078e0013 */
.L_x_62279:
[----:B------:R-:W-:Y:S05]  /*15a30*/  BSYNC B1 ;  /* 0x0000000000017941 */ /* 0x000fea0003800000 */
.L_x_62277:
        /* <DEDUP_REMOVED lines=9> */
.L_x_62281:
[----:B------:R-:W-:Y:S01]  /*15ad0*/  MOV R48, R37 ;  /* 0x0000002500307202 */ /* 0x000fe20000000f00 */
[----:B------:R-:W-:Y:S02]  /*15ae0*/  IMAD.MOV.U32 R2, RZ, RZ, R3 ;  /* 0x000000ffff027224 */ /* 0x000fe400078e0003 */
[----:B------:R-:W-:Y:S02]  /*15af0*/  IMAD.MOV.U32 R37, RZ, RZ, R56 ;  /* 0x000000ffff257224 */ /* 0x000fe400078e0038 */
[----:B------:R-:W-:-:S07]  /*15b00*/  IMAD.MOV.U32 R3, RZ, RZ, R18 ;  /* 0x000000ffff037224 */ /* 0x000fce00078e0012 */
.L_x_62282:
[----:B------:R-:W-:Y:S05]  /*15b10*/  BSYNC B1 ;  /* 0x0000000000017941 */ /* 0x000fea0003800000 */
.L_x_62280:
        /* <DEDUP_REMOVED lines=9> */
.L_x_62284:
[----:B------:R-:W-:Y:S01]  /*15bb0*/  IMAD.MOV.U32 R39, RZ, RZ, R48 ;  /* 0x000000ffff277224 */ /* 0x000fe200078e0030 */
[----:B------:R-:W-:Y:S01]  /*15bc0*/  MOV R19, R2 ;  /* 0x0000000200137202 */ /* 0x000fe20000000f00 */
[----:B------:R-:W-:Y:S02]  /*15bd0*/  IMAD.MOV.U32 R48, RZ, RZ, R49 ;  /* 0x000000ffff307224 */ /* 0x000fe400078e0031 */
[----:B------:R-:W-:-:S07]  /*15be0*/  IMAD.MOV.U32 R2, RZ, RZ, R47 ;  /* 0x000000ffff027224 */ /* 0x000fce00078e002f */
.L_x_62285:
[----:B------:R-:W-:Y:S05]  /*15bf0*/  BSYNC B1 ;  /* 0x0000000000017941 */ /* 0x000fea0003800000 */
.L_x_62283:
        /* <DEDUP_REMOVED lines=9> */
.L_x_62287:
[----:B------:R-:W-:Y:S01]  /*15c90*/  IMAD.MOV.U32 R56, RZ, RZ, R39 ;  /* 0x000000ffff387224 */ /* 0x000fe200078e0027 */
[----:B------:R-:W-:Y:S01]  /*15ca0*/  MOV R39, R58 ;  /* 0x0000003a00277202 */ /* 0x000fe20000000f00 */
[----:B------:R-:W-:Y:S02]  /*15cb0*/  IMAD.MOV.U32 R18, RZ, RZ, R19 ;  /* 0x000000ffff127224 */ /* 0x000fe400078e0013 */
[----:B------:R-:W-:-:S07]  /*15cc0*/  IMAD.MOV.U32 R19, RZ, RZ, R16 ;  /* 0x000000ffff137224 */ /* 0x000fce00078e0010 */
.L_x_62288:
[----:B------:R-:W-:Y:S05]  /*15cd0*/  BSYNC B1 ;  /* 0x0000000000017941 */ /* 0x000fea0003800000 */
.L_x_62286:
        /* <DEDUP_REMOVED lines=9> */
.L_x_62290:
[----:B------:R-:W-:Y:S02]  /*15d70*/  IMAD.MOV.U32 R49, RZ, RZ, R56 ;  /* 0x000000ffff317224 */ /* 0x000fe400078e0038 */
[----:B------:R-:W-:Y:S01]  /*15d80*/  IMAD.MOV.U32 R47, RZ, RZ, R18 ;  /* 0x000000ffff2f7224 */ /* 0x000fe200078e0012 */
[----:B------:R-:W-:Y:S01]  /*15d90*/  MOV R18, R15 ;  /* 0x0000000f00127202 */ /* 0x000fe20000000f00 */
[----:B------:R-:W-:-:S07]  /*15da0*/  IMAD.MOV.U32 R56, RZ, RZ, R51 ;  /* 0x000000ffff387224 */ /* 0x000fce00078e0033 */
.L_x_62291:
[----:B------:R-:W-:Y:S05]  /*15db0*/  BSYNC B1 ;  /* 0x0000000000017941 */ /* 0x000fea0003800000 */
.L_x_62289:
        /* <DEDUP_REMOVED lines=9> */
.L_x_62293:
[----:B------:R-:W-:Y:S02]  /*15e50*/  IMAD.MOV.U32 R16, RZ, RZ, R49 ;  /* 0x000000ffff107224 */ /* 0x000fe400078e0031 */
[----:B------:R-:W-:Y:S02]  /*15e60*/  IMAD.MOV.U32 R15, RZ, RZ, R47 ;  /* 0x000000ffff0f7224 */ /* 0x000fe400078e002f */
[----:B------:R-:W-:Y:S02]  /*15e70*/  IMAD.MOV.U32 R49, RZ, RZ, R60 ;  /* 0x000000ffff317224 */ /* 0x000fe400078e003c */
[----:B------:R-:W-:-:S07]  /*15e80*/  IMAD.MOV.U32 R47, RZ, RZ, R14 ;  /* 0x000000ffff2f7224 */ /* 0x000fce00078e000e */
.L_x_62294:
[----:B------:R-:W-:Y:S05]  /*15e90*/  BSYNC B1 ;  /* 0x0000000000017941 */ /* 0x000fea0003800000 */
.L_x_62292:
        /* <DEDUP_REMOVED lines=9> */
.L_x_62296:
[----:B------:R-:W-:Y:S02]  /*15f30*/  IMAD.MOV.U32 R58, RZ, RZ, R16 ;  /* 0x000000ffff3a7224 */ /* 0x000fe400078e0010 */
[----:B------:R-:W-:Y:S02]  /*15f40*/  IMAD.MOV.U32 R14, RZ, RZ, R15 ;  /* 0x000000ffff0e7224 */ /* 0x000fe400078e000f */
[----:B------:R-:W-:Y:S02]  /*15f50*/  IMAD.MOV.U32 R16, RZ, RZ, R13 ;  /* 0x000000ffff107224 */ /* 0x000fe400078e000d */
[----:B------:R-:W-:-:S07]  /*15f60*/  IMAD.MOV.U32 R15, RZ, RZ, R12 ;  /* 0x000000ffff0f7224 */ /* 0x000fce00078e000c */
.L_x_62297:
[----:B------:R-:W-:Y:S05]  /*15f70*/  BSYNC B1 ;  /* 0x0000000000017941 */ /* 0x000fea0003800000 */
.L_x_62295:
        /* <DEDUP_REMOVED lines=9> */
.L_x_62299:
[----:B------:R-:W-:Y:S02]  /*16010*/  IMAD.MOV.U32 R13, RZ, RZ, R58 ;  /* 0x000000ffff0d7224 */ /* 0x000fe400078e003a */
[----:B------:R-:W-:Y:S02]  /*16020*/  IMAD.MOV.U32 R12, RZ, RZ, R14 ;  /* 0x000000ffff0c7224 */ /* 0x000fe400078e000e */
[----:B------:R-:W-:Y:S02]  /*16030*/  IMAD.MOV.U32 R58, RZ, RZ, R53 ;  /* 0x000000ffff3a7224 */ /* 0x000fe400078e0035 */
[----:B------:R-:W-:-:S07]  /*16040*/  IMAD.MOV.U32 R14, RZ, RZ, R11 ;  /* 0x000000ffff0e7224 */ /* 0x000fce00078e000b */
.L_x_62300:
[----:B------:R-:W-:Y:S05]  /*16050*/  BSYNC B1 ;  /* 0x0000000000017941 */ /* 0x000fea0003800000 */
.L_x_62298:
        /* <DEDUP_REMOVED lines=9> */
.L_x_62302:
[----:B------:R-:W-:Y:S01]  /*160f0*/  MOV R60, R13 ;  /* 0x0000000d003c7202 */ /* 0x000fe20000000f00 */
[----:B------:R-:W-:Y:S02]  /*16100*/  IMAD.MOV.U32 R11, RZ, RZ, R12 ;  /* 0x000000ffff0b7224 */ /* 0x000fe400078e000c */
[----:B------:R-:W-:Y:S02]  /*16110*/  IMAD.MOV.U32 R13, RZ, RZ, R10 ;  /* 0x000000ffff0d7224 */ /* 0x000fe400078e000a */
[----:B------:R-:W-:-:S07]  /*16120*/  IMAD.MOV.U32 R12, RZ, RZ, R9 ;  /* 0x000000ffff0c7224 */ /* 0x000fce00078e0009 */
.L_x_62303:
[----:B------:R-:W-:Y:S05]  /*16130*/  BSYNC B1 ;  /* 0x0000000000017941 */ /* 0x000fea0003800000 */
.L_x_62301:
        /* <DEDUP_REMOVED lines=9> */
.L_x_62305:
[----:B------:R-:W-:Y:S01]  /*161d0*/  IMAD.MOV.U32 R10, RZ, RZ, R60 ;  /* 0x000000ffff0a7224 */ /* 0x000fe200078e003c */
[----:B------:R-:W-:Y:S01]  /*161e0*/  MOV R9, R11 ;  /* 0x0000000b00097202 */ /* 0x000fe20000000f00 */
[----:B------:R-:W-:Y:S02]  /*161f0*/  IMAD.MOV.U32 R60, RZ, RZ, R55 ;  /* 0x000000ffff3c7224 */ /* 0x000fe400078e0037 */
[----:B------:R-:W-:-:S07]  /*16200*/  IMAD.MOV.U32 R11, RZ, RZ, R8 ;  /* 0x000000ffff0b7224 */ /* 0x000fce00078e0008 */
.L_x_62306:
[----:B------:R-:W-:Y:S05]  /*16210*/  BSYNC B1 ;  /* 0x0000000000017941 */ /* 0x000fea0003800000 */
.L_x_62304:
        /* <DEDUP_REMOVED lines=16> */
.L_x_62308:
[----:B------:R-:W-:Y:S01]  /*16320*/  MOV R40, R17 ;  /* 0x0000001100287202 */ /* 0x000fe20000000f00 */
[----:B------:R-:W-:Y:S02]  /*16330*/  IMAD.MOV.U32 R8, RZ, RZ, R71 ;  /* 0x000000ffff087224 */ /* 0x000fe400078e0047 */
[----:B------:R-:W-:Y:S02]  /*16340*/  IMAD.MOV.U32 R17, RZ, RZ, R42 ;  /* 0x000000ffff117224 */ /* 0x000fe400078e002a */
[----:B------:R-:W-:-:S07]  /*16350*/  IMAD.MOV.U32 R71, RZ, RZ, R6 ;  /* 0x000000ffff477224 */ /* 0x000fce00078e0006 */
.L_x_62309:
[----:B------:R-:W-:Y:S05]  /*16360*/  BSYNC B1 ;  /* 0x0000000000017941 */ /* 0x000fea0003800000 */
.L_x_62307:
        /* <DEDUP_REMOVED lines=9> */
.L_x_62311:
[----:B------:R-:W-:Y:S01]  /*16400*/  IMAD.MOV.U32 R51, RZ, RZ, R40 ;  /* 0x000000ffff337224 */ /* 0x000fe200078e0028 */
[----:B------:R-:W-:Y:S01]  /*16410*/  MOV R31, R8 ;  /* 0x00000008001f7202 */ /* 0x000fe20000000f00 */
[----:B------:R-:W-:Y:S02]  /*16420*/  IMAD.MOV.U32 R40, RZ, RZ, R33 ;  /* 0x000000ffff287224 */ /* 0x000fe400078e0021 */
[----:B------:R-:W-:-:S07]  /*16430*/  IMAD.MOV.U32 R8, RZ, RZ, R7 ;  /* 0x000000ffff087224 */ /* 0x000fce00078e0007 */
.L_x_62312:
[----:B------:R-:W-:Y:S05]  /*16440*/  BSYNC B1 ;  /* 0x0000000000017941 */ /* 0x000fea0003800000 */
.L_x_62310:
        /* <DEDUP_REMOVED lines=9> */
.L_x_62314:
[----:B------:R-:W-:Y:S01]  /*164e0*/  IMAD.MOV.U32 R42, RZ, RZ, R51 ;  /* 0x000000ffff2a7224 */ /* 0x000fe200078e0033 */
[----:B------:R-:W-:Y:S01]  /*164f0*/  MOV R51, R62 ;  /* 0x0000003e00337202 */ /* 0x000fe20000000f00 */
[----:B------:R-:W-:Y:S02]  /*16500*/  IMAD.MOV.U32 R6, RZ, RZ, R31 ;  /* 0x000000ffff067224 */ /* 0x000fe400078e001f */
[----:B------:R-:W-:-:S07]  /*16510*/  IMAD.MOV.U32 R31, RZ, RZ, R44 ;  /* 0x000000ffff1f7224 */ /* 0x000fce00078e002c */
.L_x_62315:
[----:B------:R-:W-:Y:S05]  /*16520*/  BSYNC B1 ;  /* 0x0000000000017941 */ /* 0x000fea0003800000 */
.L_x_62313:
        /* <DEDUP_REMOVED lines=9> */
.L_x_62317:
[----:B------:R-:W-:Y:S02]  /*165c0*/  IMAD.MOV.U32 R33, RZ, RZ, R42 ;  /* 0x000000ffff217224 */ /* 0x000fe400078e002a */
[----:B------:R-:W-:Y:S01]  /*165d0*/  IMAD.MOV.U32 R7, RZ, RZ, R6 ;  /* 0x000000ffff077224 */ /* 0x000fe200078e0006 */
[----:B------:R-:W-:Y:S01]  /*165e0*/  MOV R6, R5 ;  /* 0x0000000500067202 */ /* 0x000fe20000000f00 */
[----:B------:R-:W-:-:S07]  /*165f0*/  IMAD.MOV.U32 R42, RZ, RZ, R35 ;  /* 0x000000ffff2a7224 */ /* 0x000fce00078e0023 */
.L_x_62318:
[----:B------:R-:W-:Y:S05]  /*16600*/  BSYNC B1 ;  /* 0x0000000000017941 */ /* 0x000fea0003800000 */
.L_x_62316:
        /* <DEDUP_REMOVED lines=9> */
.L_x_62320:
[----:B------:R-:W-:Y:S02]  /*166a0*/  IMAD.MOV.U32 R62, RZ, RZ, R33 ;  /* 0x000000ffff3e7224 */ /* 0x000fe400078e0021 */
[----:B------:R-:W-:Y:S02]  /*166b0*/  IMAD.MOV.U32 R44, RZ, RZ, R7 ;  /* 0x000000ffff2c7224 */ /* 0x000fe400078e0007 */
[----:B------:R-:W-:Y:S02]  /*166c0*/  IMAD.MOV.U32 R33, RZ, RZ, R46 ;  /* 0x000000ffff217224 */ /* 0x000fe400078e002e */
[----:B------:R-:W-:-:S07]  /*166d0*/  IMAD.MOV.U32 R7, RZ, RZ, R4 ;  /* 0x000000ffff077224 */ /* 0x000fce00078e0004 */
.L_x_62321:
[----:B------:R-:W-:Y:S05]  /*166e0*/  BSYNC B1 ;  /* 0x0000000000017941 */ /* 0x000fea0003800000 */
.L_x_62319:
        /* <DEDUP_REMOVED lines=9> */
.L_x_62323:
[----:B------:R-:W-:Y:S02]  /*16780*/  IMAD.MOV.U32 R35, RZ, RZ, R62 ;  /* 0x000000ffff237224 */ /* 0x000fe400078e003e */
[----:B------:R-:W-:Y:S02]  /*16790*/  IMAD.MOV.U32 R5, RZ, RZ, R44 ;  /* 0x000000ffff057224 */ /* 0x000fe400078e002c */
[----:B------:R-:W-:Y:S02]  /*167a0*/  IMAD.MOV.U32 R62, RZ, RZ, R37 ;  /* 0x000000ffff3e7224 */ /* 0x000fe400078e0025 */
[----:B------:R-:W-:-:S07]  /*167b0*/  IMAD.MOV.U32 R44, RZ, RZ, R3 ;  /* 0x000000ffff2c7224 */ /* 0x000fce00078e0003 */
.L_x_62324:
[----:B------:R-:W-:Y:S05]  /*167c0*/  BSYNC B1 ;  /* 0x0000000000017941 */ /* 0x000fea0003800000 */
.L_x_62322:
        /* <DEDUP_REMOVED lines=9> */
.L_x_62326:
[----:B------:R-:W-:Y:S02]  /*16860*/  IMAD.MOV.U32 R46, RZ, RZ, R35 ;  /* 0x000000ffff2e7224 */ /* 0x000fe400078e0023 */
[----:B------:R-:W-:Y:S02]  /*16870*/  IMAD.MOV.U32 R4, RZ, RZ, R5 ;  /* 0x000000ffff047224 */ /* 0x000fe400078e0005 */
[----:B------:R-:W-:Y:S02]  /*16880*/  IMAD.MOV.U32 R35, RZ, RZ, R48 ;  /* 0x000000ffff237224 */ /* 0x000fe400078e0030 */
[----:B------:R-:W-:-:S07]  /*16890*/  IMAD.MOV.U32 R5, RZ, RZ, R2 ;  /* 0x000000ffff057224 */ /* 0x000fce00078e0002 */
.L_x_62327:
[----:B------:R-:W-:Y:S05]  /*168a0*/  BSYNC B1 ;  /* 0x0000000000017941 */ /* 0x000fea0003800000 */
.L_x_62325:
        /* <DEDUP_REMOVED lines=9> */
.L_x_62329:
[----:B------:R-:W-:Y:S01]  /*16940*/  MOV R37, R46 ;  /* 0x0000002e00257202 */ /* 0x000fe20000000f00 */
[----:B------:R-:W-:Y:S02]  /*16950*/  IMAD.MOV.U32 R3, RZ, RZ, R4 ;  /* 0x000000ffff037224 */ /* 0x000fe400078e0004 */
[----:B------:R-:W-:Y:S02]  /*16960*/  IMAD.MOV.U32 R46, RZ, RZ, R39 ;  /* 0x000000ffff2e7224 */ /* 0x000fe400078e0027 */
[----:B------:R-:W-:-:S07]  /*16970*/  IMAD.MOV.U32 R4, RZ, RZ, R19 ;  /* 0x000000ffff047224 */ /* 0x000fce00078e0013 */
.L_x_62330:
[----:B------:R-:W-:Y:S05]  /*16980*/  BSYNC B1 ;  /* 0x0000000000017941 */ /* 0x000fea0003800000 */
.L_x_62328:
        /* <DEDUP_REMOVED lines=9> */
.L_x_62332:
[----:B------:R-:W-:Y:S01]  /*16a20*/  IMAD.MOV.U32 R48, RZ, RZ, R37 ;  /* 0x000000ffff307224 */ /* 0x000fe200078e0025 */
[----:B------:R-:W-:Y:S01]  /*16a30*/  MOV R2, R3 ;  /* 0x0000000300027202 */ /* 0x000fe20000000f00 */
[----:B------:R-:W-:Y:S02]  /*16a40*/  IMAD.MOV.U32 R37, RZ, RZ, R56 ;  /* 0x000000ffff257224 */ /* 0x000fe400078e0038 */
[----:B------:R-:W-:-:S07]  /*16a50*/  IMAD.MOV.U32 R3, RZ, RZ, R18 ;  /* 0x000000ffff037224 */ /* 0x000fce00078e0012 */
.L_x_62333:
[----:B------:R-:W-:Y:S05]  /*16a60*/  BSYNC B1 ;  /* 0x0000000000017941 */ /* 0x000fea0003800000 */
.L_x_62331:
        /* <DEDUP_REMOVED lines=9> */
.L_x_62335:
[----:B------:R-:W-:Y:S01]  /*16b00*/  IMAD.MOV.U32 R19, RZ, RZ, R48 ;  /* 0x000000ffff137224 */ /* 0x000fe200078e0030 */
[----:B------:R-:W-:Y:S01]  /*16b10*/  MOV R48, R49 ;  /* 0x0000003100307202 */ /* 0x000fe20000000f00 */
[----:B------:R-:W-:Y:S02]  /*16b20*/  IMAD.MOV.U32 R18, RZ, RZ, R2 ;  /* 0x000000ffff127224 */ /* 0x000fe400078e0002 */
[----:B------:R-:W-:-:S07]  /*16b30*/  IMAD.MOV.U32 R2, RZ, RZ, R47 ;  /* 0x000000ffff027224 */ /* 0x000fce00078e002f */
.L_x_62336:
[----:B------:R-:W-:Y:S05]  /*16b40*/  BSYNC B1 ;  /* 0x0000000000017941 */ /* 0x000fea0003800000 */
.L_x_62334:
        /* <DEDUP_REMOVED lines=9> */
.L_x_62338:
[----:B------:R-:W-:Y:S02]  /*16be0*/  IMAD.MOV.U32 R47, RZ, RZ, R19 ;  /* 0x000000ffff2f7224 */ /* 0x000fe400078e0013 */
[----:B------:R-:W-:Y:S01]  /*16bf0*/  IMAD.MOV.U32 R39, RZ, RZ, R18 ;  /* 0x000000ffff277224 */ /* 0x000fe200078e0012 */
[----:B------:R-:W-:Y:S01]  /*16c00*/  MOV R18, R15 ;  /* 0x0000000f00127202 */ /* 0x000fe20000000f00 */
[----:B------:R-:W-:-:S07]  /*16c10*/  IMAD.MOV.U32 R19, RZ, RZ, R16 ;  /* 0x000000ffff137224 */ /* 0x000fce00078e0010 */
.L_x_62339:
[----:B------:R-:W-:Y:S05]  /*16c20*/  BSYNC B1 ;  /* 0x0000000000017941 */ /* 0x000fea0003800000 */
.L_x_62337:
        /* <DEDUP_REMOVED lines=9> */
.L_x_62341:
[----:B------:R-:W-:Y:S02]  /*16cc0*/  IMAD.MOV.U32 R16, RZ, RZ, R47 ;  /* 0x000000ffff107224 */ /* 0x000fe400078e002f */
[----:B------:R-:W-:Y:S02]  /*16cd0*/  IMAD.MOV.U32 R15, RZ, RZ, R39 ;  /* 0x000000ffff0f7224 */ /* 0x000fe400078e0027 */
[----:B------:R-:W-:Y:S02]  /*16ce0*/  IMAD.MOV.U32 R47, RZ, RZ, R58 ;  /* 0x000000ffff2f7224 */ /* 0x000fe400078e003a */
[----:B------:R-:W-:-:S07]  /*16cf0*/  IMAD.MOV.U32 R39, RZ, RZ, R14 ;  /* 0x000000ffff277224 */ /* 0x000fce00078e000e */
.L_x_62342:
[----:B------:R-:W-:Y:S05]  /*16d00*/  BSYNC B1 ;  /* 0x0000000000017941 */ /* 0x000fea0003800000 */
.L_x_62340:
        /* <DEDUP_REMOVED lines=9> */
.L_x_62344:
[----:B------:R-:W-:Y:S02]  /*16da0*/  IMAD.MOV.U32 R49, RZ, RZ, R16 ;  /* 0x000000ffff317224 */ /* 0x000fe400078e0010 */
[----:B------:R-:W-:Y:S02]  /*16db0*/  IMAD.MOV.U32 R14, RZ, RZ, R15 ;  /* 0x000000ffff0e7224 */ /* 0x000fe400078e000f */
[----:B------:R-:W-:Y:S02]  /*16dc0*/  IMAD.MOV.U32 R16, RZ, RZ, R13 ;  /* 0x000000ffff107224 */ /* 0x000fe400078e000d */
[----:B------:R-:W-:-:S07]  /*16dd0*/  IMAD.MOV.U32 R15, RZ, RZ, R12 ;  /* 0x000000ffff0f7224 */ /* 0x000fce00078e000c */
.L_x_62345:
[----:B------:R-:W-:Y:S05]  /*16de0*/  BSYNC B1 ;  /* 0x0000000000017941 */ /* 0x000fea0003800000 */
.L_x_62343:
        /* <DEDUP_REMOVED lines=9> */
.L_x_62347:
[----:B------:R-:W-:Y:S02]  /*16e80*/  IMAD.MOV.U32 R13, RZ, RZ, R49 ;  /* 0x000000ffff0d7224 */ /* 0x000fe400078e0031 */
[----:B------:R-:W-:Y:S02]  /*16e90*/  IMAD.MOV.U32 R12, RZ, RZ, R14 ;  /* 0x000000ffff0c7224 */ /* 0x000fe400078e000e */
[----:B------:R-:W-:Y:S02]  /*16ea0*/  IMAD.MOV.U32 R49, RZ, RZ, R60 ;  /* 0x000000ffff317224 */ /* 0x000fe400078e003c */
[----:B------:R-:W-:-:S07]  /*16eb0*/  IMAD.MOV.U32 R14, RZ, RZ, R11 ;  /* 0x000000ffff0e7224 */ /* 0x000fce00078e000b */
.L_x_62348:
[----:B------:R-:W-:Y:S05]  /*16ec0*/  BSYNC B1 ;  /* 0x0000000000017941 */ /* 0x000fea0003800000 */
.L_x_62346:
        /* <DEDUP_REMOVED lines=9> */
.L_x_62350:
[----:B------:R-:W-:Y:S01]  /*16f60*/  MOV R53, R13 ;  /* 0x0000000d00357202 */ /* 0x000fe20000000f00 */
[----:B------:R-:W-:Y:S02]  /*16f70*/  IMAD.MOV.U32 R11, RZ, RZ, R12 ;  /* 0x000000ffff0b7224 */ /* 0x000fe400078e000c */
[----:B------:R-:W-:Y:S02]  /*16f80*/  IMAD.MOV.U32 R13, RZ, RZ, R10 ;  /* 0x000000ffff0d7224 */ /* 0x000fe400078e000a */
[----:B------:R-:W-:-:S07]  /*16f90*/  IMAD.MOV.U32 R12, RZ, RZ, R9 ;  /* 0x000000ffff0c7224 */ /* 0x000fce00078e0009 */
.L_x_62351:
[----:B------:R-:W-:Y:S05]  /*16fa0*/  BSYNC B1 ;  /* 0x0000000000017941 */ /* 0x000fea0003800000 */
.L_x_62349:
        /* <DEDUP_REMOVED lines=16> */
.L_x_62353:
[----:B------:R-:W-:Y:S02]  /*170b0*/  IMAD.MOV.U32 R38, RZ, RZ, R17 ;  /* 0x000000ffff267224 */ /* 0x000fe400078e0011 */
[----:B------:R-:W-:Y:S02]  /*170c0*/  IMAD.MOV.U32 R10, RZ, RZ, R71 ;  /* 0x000000ffff0a7224 */ /* 0x000fe400078e0047 */
[----:B------:R-:W-:Y:S02]  /*170d0*/  IMAD.MOV.U32 R17, RZ, RZ, R40 ;  /* 0x000000ffff117224 */ /* 0x000fe400078e0028 */
[----:B------:R-:W-:-:S07]  /*170e0*/  IMAD.MOV.U32 R71, RZ, RZ, R8 ;  /* 0x000000ffff477224 */ /* 0x000fce00078e0008 */
.L_x_62354:
[----:B------:R-:W-:Y:S05]  /*170f0*/  BSYNC B1 ;  /* 0x0000000000017941 */ /* 0x000fea0003800000 */
.L_x_62352:
        /* <DEDUP_REMOVED lines=9> */
.L_x_62356:
[----:B------:R-:W-:Y:S01]  /*17190*/  MOV R29, R38 ;  /* 0x00000026001d7202 */ /* 0x000fe20000000f00 */
[----:B------:R-:W-:Y:S02]  /*171a0*/  IMAD.MOV.U32 R9, RZ, RZ, R10 ;  /* 0x000000ffff097224 */ /* 0x000fe400078e000a */
[----:B------:R-:W-:Y:S02]  /*171b0*/  IMAD.MOV.U32 R38, RZ, RZ, R51 ;  /* 0x000000ffff267224 */ /* 0x000fe400078e0033 */
[----:B------:R-:W-:-:S07]  /*171c0*/  IMAD.MOV.U32 R10, RZ, RZ, R31 ;  /* 0x000000ffff0a7224 */ /* 0x000fce00078e001f */
.L_x_62357:
[----:B------:R-:W-:Y:S05]  /*171d0*/  BSYNC B1 ;  /* 0x0000000000017941 */ /* 0x000fea0003800000 */
.L_x_62355:
        /* <DEDUP_REMOVED lines=9> */
.L_x_62359:
[----:B------:R-:W-:Y:S01]  /*17270*/  IMAD.MOV.U32 R40, RZ, RZ, R29 ;  /* 0x000000ffff287224 */ /* 0x000fe200078e001d */
[----:B------:R-:W-:Y:S01]  /*17280*/  MOV R8, R9 ;  /* 0x0000000900087202 */ /* 0x000fe20000000f00 */
[----:B------:R-:W-:Y:S02]  /*17290*/  IMAD.MOV.U32 R29, RZ, RZ, R42 ;  /* 0x000000ffff1d7224 */ /* 0x000fe400078e002a */
[----:B------:R-:W-:-:S07]  /*172a0*/  IMAD.MOV.U32 R9, RZ, RZ, R6 ;  /* 0x000000ffff097224 */ /* 0x000fce00078e0006 */
.L_x_62360:
[----:B------:R-:W-:Y:S05]  /*172b0*/  BSYNC B1 ;  /* 0x0000000000017941 */ /* 0x000fea0003800000 */
.L_x_62358:
        /* <DEDUP_REMOVED lines=9> */
.L_x_62362:
[----:B------:R-:W-:Y:S01]  /*17350*/  IMAD.MOV.U32 R51, RZ, RZ, R40 ;  /* 0x000000ffff337224 */ /* 0x000fe200078e0028 */
[----:B------:R-:W-:Y:S01]  /*17360*/  MOV R40, R33 ;  /* 0x0000002100287202 */ /* 0x000fe20000000f00 */
[----:B------:R-:W-:Y:S02]  /*17370*/  IMAD.MOV.U32 R31, RZ, RZ, R8 ;  /* 0x000000ffff1f7224 */ /* 0x000fe400078e0008 */
[----:B------:R-:W-:-:S07]  /*17380*/  IMAD.MOV.U32 R8, RZ, RZ, R7 ;  /* 0x000000ffff087224 */ /* 0x000fce00078e0007 */
.L_x_62363:
[----:B------:R-:W-:Y:S05]  /*17390*/  BSYNC B1 ;  /* 0x0000000000017941 */ /* 0x000fea0003800000 */
.L_x_62361:
        /* <DEDUP_REMOVED lines=9> */
.L_x_62365:
[----:B------:R-:W-:Y:S02]  /*17430*/  IMAD.MOV.U32 R42, RZ, RZ, R51 ;  /* 0x000000ffff2a7224 */ /* 0x000fe400078e0033 */
[----:B------:R-:W-:Y:S01]  /*17440*/  IMAD.MOV.U32 R6, RZ, RZ, R31 ;  /* 0x000000ffff067224 */ /* 0x000fe200078e001f */
[----:B------:R-:W-:Y:S01]  /*17450*/  MOV R31, R44 ;  /* 0x0000002c001f7202 */ /* 0x000fe20000000f00 */
[----:B------:R-:W-:-:S07]  /*17460*/  IMAD.MOV.U32 R51, RZ, RZ, R62 ;  /* 0x000000ffff337224 */ /* 0x000fce00078e003e */
.L_x_62366:
[----:B------:R-:W-:Y:S05]  /*17470*/  BSYNC B1 ;  /* 0x0000000000017941 */ /* 0x000fea0003800000 */
.L_x_62364:
        /* <DEDUP_REMOVED lines=9> */
.L_x_62368:
[----:B------:R-:W-:Y:S02]  /*17510*/  IMAD.MOV.U32 R33, RZ, RZ, R42 ;  /* 0x000000ffff217224 */ /* 0x000fe400078e002a */
[----:B------:R-:W-:Y:S02]  /*17520*/  IMAD.MOV.U32 R7, RZ, RZ, R6 ;  /* 0x000000ffff077224 */ /* 0x000fe400078e0006 */
[----:B------:R-:W-:Y:S02]  /*17530*/  IMAD.MOV.U32 R42, RZ, RZ, R35 ;  /* 0x000000ffff2a7224 */ /* 0x000fe400078e0023 */
[----:B------:R-:W-:-:S07]  /*17540*/  IMAD.MOV.U32 R6, RZ, RZ, R5 ;  /* 0x000000ffff067224 */ /* 0x000fce00078e0005 */
.L_x_62369:
[----:B------:R-:W-:Y:S05]  /*17550*/  BSYNC B1 ;  /* 0x0000000000017941 */ /* 0x000fea0003800000 */
.L_x_62367:
        /* <DEDUP_REMOVED lines=9> */
.L_x_62371:
[----:B------:R-:W-:Y:S02]  /*175f0*/  IMAD.MOV.U32 R56, RZ, RZ, R33 ;  /* 0x000000ffff387224 */ /* 0x000fe400078e0021 */
[----:B------:R-:W-:Y:S02]  /*17600*/  IMAD.MOV.U32 R44, RZ, RZ, R7 ;  /* 0x000000ffff2c7224 */ /* 0x000fe400078e0007 */
[----:B------:R-:W-:Y:S02]  /*17610*/  IMAD.MOV.U32 R33, RZ, RZ, R46 ;  /* 0x000000ffff217224 */ /* 0x000fe400078e002e */
[----:B------:R-:W-:-:S07]  /*17620*/  IMAD.MOV.U32 R7, RZ, RZ, R4 ;  /* 0x000000ffff077224 */ /* 0x000fce00078e0004 */
.L_x_62372:
[----:B------:R-:W-:Y:S05]  /*17630*/  BSYNC B1 ;  /* 0x0000000000017941 */ /* 0x000fea0003800000 */
.L_x_62370:
        /* <DEDUP_REMOVED lines=9> */
.L_x_62374:
[----:B------:R-:W-:Y:S02]  /*176d0*/  IMAD.MOV.U32 R35, RZ, RZ, R56 ;  /* 0x000000ffff237224 */ /* 0x000fe400078e0038 */
[----:B------:R-:W-:Y:S02]  /*176e0*/  IMAD.MOV.U32 R5, RZ, RZ, R44 ;  /* 0x000000ffff057224 */ /* 0x000fe400078e002c */
[----:B------:R-:W-:Y:S02]  /*176f0*/  IMAD.MOV.U32 R56, RZ, RZ, R37 ;  /* 0x000000ffff387224 */ /* 0x000fe400078e0025 */
[----:B------:R-:W-:-:S07]  /*17700*/  IMAD.MOV.U32 R44, RZ, RZ, R3 ;  /* 0x000000ffff2c7224 */ /* 0x000fce00078e0003 */
.L_x_62375:
[----:B------:R-:W-:Y:S05]  /*17710*/  BSYNC B1 ;  /* 0x0000000000017941 */ /* 0x000fea0003800000 */
.L_x_62373:
        /* <DEDUP_REMOVED lines=9> */
.L_x_62377:
[----:B------:R-:W-:Y:S01]  /*177b0*/  MOV R4, R35 ;  /* 0x0000002300047202 */ /* 0x000fe20000000f00 */
[----:B------:R-:W-:Y:S02]  /*177c0*/  IMAD.MOV.U32 R3, RZ, RZ, R5 ;  /* 0x000000ffff037224 */ /* 0x000fe400078e0005 */
[----:B------:R-:W-:Y:S02]  /*177d0*/  IMAD.MOV.U32 R35, RZ, RZ, R48 ;  /* 0x000000ffff237224 */ /* 0x000fe400078e0030 */
[----:B------:R-:W-:-:S07]  /*177e0*/  IMAD.MOV.U32 R5, RZ, RZ, R2 ;  /* 0x000000ffff057224 */ /* 0x000fce00078e0002 */
.L_x_62378:
[----:B------:R-:W-:Y:S05]  /*177f0*/  BSYNC B1 ;  /* 0x0000000000017941 */ /* 0x000fea0003800000 */
.L_x_62376:
        /* <DEDUP_REMOVED lines=9> */
.L_x_62380:
[----:B------:R-:W-:Y:S01]  /*17890*/  IMAD.MOV.U32 R46, RZ, RZ, R4 ;  /* 0x000000ffff2e7224 */ /* 0x000fe200078e0004 */
[----:B------:R-:W-:Y:S01]  /*178a0*/  MOV R2, R3 ;  /* 0x0000000300027202 */ /* 0x000fe20000000f00 */
[----:B------:R-:W-:Y:S02]  /*178b0*/  IMAD.MOV.U32 R4, RZ, RZ, R19 ;  /* 0x000000ffff047224 */ /* 0x000fe400078e0013 */
[----:B------:R-:W-:-:S07]  /*178c0*/  IMAD.MOV.U32 R3, RZ, RZ, R18 ;  /* 0x000000ffff037224 */ /* 0x000fce00078e0012 */
.L_x_62381:
[----:B------:R-:W-:Y:S05]  /*178d0*/  BSYNC B1 ;  /* 0x0000000000017941 */ /* 0x000fea0003800000 */
.L_x_62379:
        /* <DEDUP_REMOVED lines=9> */
.L_x_62383:
[----:B------:R-:W-:Y:S01]  /*17970*/  IMAD.MOV.U32 R19, RZ, RZ, R46 ;  /* 0x000000ffff137224 */ /* 0x000fe200078e002e */
[----:B------:R-:W-:Y:S01]  /*17980*/  MOV R46, R47 ;  /* 0x0000002f002e7202 */ /* 0x000fe20000000f00 */
[----:B------:R-:W-:Y:S02]  /*17990*/  IMAD.MOV.U32 R18, RZ, RZ, R2 ;  /* 0x000000ffff127224 */ /* 0x000fe400078e0002 */
[----:B------:R-:W-:-:S07]  /*179a0*/  IMAD.MOV.U32 R2, RZ, RZ, R39 ;  /* 0x000000ffff027224 */ /* 0x000fce00078e0027 */
.L_x_62384:
[----:B------:R-:W-:Y:S05]  /*179b0*/  BSYNC B1 ;  /* 0x0000000000017941 */ /* 0x000fea0003800000 */
.L_x_62382:
        /* <DEDUP_REMOVED lines=9> */
.L_x_62386:
[----:B------:R-:W-:Y:S02]  /*17a50*/  IMAD.MOV.U32 R48, RZ, RZ, R19 ;  /* 0x000000ffff307224 */ /* 0x000fe400078e0013 */
[----:B------:R-:W-:Y:S01]  /*17a60*/  IMAD.MOV.U32 R37, RZ, RZ, R18 ;  /* 0x000000ffff257224 */ /* 0x000fe200078e0012 */
[----:B------:R-:W-:Y:S01]  /*17a70*/  MOV R18, R15 ;  /* 0x0000000f00127202 */ /* 0x000fe20000000f00 */
[----:B------:R-:W-:-:S07]  /*17a80*/  IMAD.MOV.U32 R19, RZ, RZ, R16 ;  /* 0x000000ffff137224 */ /* 0x000fce00078e0010 */
.L_x_62387:
[----:B------:R-:W-:Y:S05]  /*17a90*/  BSYNC B1 ;  /* 0x0000000000017941 */ /* 0x000fea0003800000 */
.L_x_62385:
        /* <DEDUP_REMOVED lines=9> */
.L_x_62389:
[----:B------:R-:W-:Y:S02]  /*17b30*/  IMAD.MOV.U32 R16, RZ, RZ, R48 ;  /* 0x000000ffff107224 */ /* 0x000fe400078e0030 */
[----:B------:R-:W-:Y:S02]  /*17b40*/  IMAD.MOV.U32 R15, RZ, RZ, R37 ;  /* 0x000000ffff0f7224 */ /* 0x000fe400078e0025 */
[----:B------:R-:W-:Y:S02]  /*17b50*/  IMAD.MOV.U32 R48, RZ, RZ, R49 ;  /* 0x000000ffff307224 */ /* 0x000fe400078e0031 */
[----:B------:R-:W-:-:S07]  /*17b60*/  IMAD.MOV.U32 R37, RZ, RZ, R14 ;  /* 0x000000ffff257224 */ /* 0x000fce00078e000e */
.L_x_62390:
[----:B------:R-:W-:Y:S05]  /*17b70*/  BSYNC B1 ;  /* 0x0000000000017941 */ /* 0x000fea0003800000 */
.L_x_62388:
        /* <DEDUP_REMOVED lines=9> */
.L_x_62392:
[----:B------:R-:W-:Y:S02]  /*17c10*/  IMAD.MOV.U32 R58, RZ, RZ, R16 ;  /* 0x000000ffff3a7224 */ /* 0x000fe400078e0010 */
[----:B------:R-:W-:Y:S02]  /*17c20*/  IMAD.MOV.U32 R14, RZ, RZ, R15 ;  /* 0x000000ffff0e7224 */ /* 0x000fe400078e000f */
[----:B------:R-:W-:Y:S02]  /*17c30*/  IMAD.MOV.U32 R16, RZ, RZ, R13 ;  /* 0x000000ffff107224 */ /* 0x000fe400078e000d */
[----:B------:R-:W-:-:S07]  /*17c40*/  IMAD.MOV.U32 R15, RZ, RZ, R12 ;  /* 0x000000ffff0f7224 */ /* 0x000fce00078e000c */
.L_x_62393:
[----:B------:R-:W-:Y:S05]  /*17c50*/  BSYNC B1 ;  /* 0x0000000000017941 */ /* 0x000fea0003800000 */
.L_x_62391:
        /* <DEDUP_REMOVED lines=9> */
.L_x_62395:
[----:B------:R-:W-:Y:S02]  /*17cf0*/  IMAD.MOV.U32 R13, RZ, RZ, R58 ;  /* 0x000000ffff0d7224 */ /* 0x000fe400078e003a */
[----:B------:R-:W-:Y:S02]  /*17d00*/  IMAD.MOV.U32 R12, RZ, RZ, R14 ;  /* 0x000000ffff0c7224 */ /* 0x000fe400078e000e */
[----:B------:R-:W-:Y:S02]  /*17d10*/  IMAD.MOV.U32 R58, RZ, RZ, R53 ;  /* 0x000000ffff3a7224 */ /* 0x000fe400078e0035 */
[----:B------:R-:W-:-:S07]  /*17d20*/  IMAD.MOV.U32 R14, RZ, RZ, R11 ;  /* 0x000000ffff0e7224 */ /* 0x000fce00078e000b */
.L_x_62396:
[----:B------:R-:W-:Y:S05]  /*17d30*/  BSYNC B1 ;  /* 0x0000000000017941 */ /* 0x000fea0003800000 */
.L_x_62394:
        /* <DEDUP_REMOVED lines=16> */
.L_x_62398:
[----:B------:R-:W-:Y:S02]  /*17e40*/  IMAD.MOV.U32 R60, RZ, RZ, R17 ;  /* 0x000000ffff3c7224 */ /* 0x000fe400078e0011 */
[----:B------:R-:W-:Y:S02]  /*17e50*/  IMAD.MOV.U32 R36, RZ, RZ, R71 ;  /* 0x000000ffff247224 */ /* 0x000fe400078e0047 */
[----:B------:R-:W-:Y:S02]  /*17e60*/  IMAD.MOV.U32 R17, RZ, RZ, R38 ;  /* 0x000000ffff117224 */ /* 0x000fe400078e0026 */
[----:B------:R-:W-:-:S07]  /*17e70*/  IMAD.MOV.U32 R71, RZ, RZ, R10 ;  /* 0x000000ffff477224 */ /* 0x000fce00078e000a */
.L_x_62399:
[----:B------:R-:W-:Y:S05]  /*17e80*/  BSYNC B1 ;  /* 0x0000000000017941 */ /* 0x000fea0003800000 */
.L_x_62397:
        /* <DEDUP_REMOVED lines=9> */
.L_x_62401:
[----:B------:R-:W-:Y:S02]  /*17f20*/  IMAD.MOV.U32 R27, RZ, RZ, R60 ;  /* 0x000000ffff1b7224 */ /* 0x000fe400078e003c */
[----:B------:R-:W-:Y:S02]  /*17f30*/  IMAD.MOV.U32 R11, RZ, RZ, R36 ;  /* 0x000000ffff0b7224 */ /* 0x000fe400078e0024 */
[----:B------:R-:W-:Y:S02]  /*17f40*/  IMAD.MOV.U32 R60, RZ, RZ, R29 ;  /* 0x000000ffff3c7224 */ /* 0x000fe400078e001d */
[----:B------:R-:W-:-:S07]  /*17f50*/  IMAD.MOV.U32 R36, RZ, RZ, R9 ;  /* 0x000000ffff247224 */ /* 0x000fce00078e0009 */
.L_x_62402:
[----:B------:R-:W-:Y:S05]  /*17f60*/  BSYNC B1 ;  /* 0x0000000000017941 */ /* 0x000fea0003800000 */
.L_x_62400:
        /* <DEDUP_REMOVED lines=9> */
.L_x_62404:
[----:B------:R-:W-:Y:S01]  /*18000*/  MOV R38, R27 ;  /* 0x0000001b00267202 */ /* 0x000fe20000000f00 */
[----:B------:R-:W-:Y:S02]  /*18010*/  IMAD.MOV.U32 R10, RZ, RZ, R11 ;  /* 0x000000ffff0a7224 */ /* 0x000fe400078e000b */
[----:B------:R-:W-:Y:S02]  /*18020*/  IMAD.MOV.U32 R27, RZ, RZ, R40 ;  /* 0x000000ffff1b7224 */ /* 0x000fe400078e0028 */
[----:B------:R-:W-:-:S07]  /*18030*/  IMAD.MOV.U32 R11, RZ, RZ, R8 ;  /* 0x000000ffff0b7224 */ /* 0x000fce00078e0008 */
.L_x_62405:
[----:B------:R-:W-:Y:S05]  /*18040*/  BSYNC B1 ;  /* 0x0000000000017941 */ /* 0x000fea0003800000 */
.L_x_62403:
        /* <DEDUP_REMOVED lines=9> */
.L_x_62407:
[----:B------:R-:W-:Y:S01]  /*180e0*/  IMAD.MOV.U32 R29, RZ, RZ, R38 ;  /* 0x000000ffff1d7224 */ /* 0x000fe200078e0026 */
[----:B------:R-:W-:Y:S01]  /*180f0*/  MOV R9, R10 ;  /* 0x0000000a00097202 */ /* 0x000fe20000000f00 */
[----:B------:R-:W-:Y:S02]  /*18100*/  IMAD.MOV.U32 R38, RZ, RZ, R51 ;  /* 0x000000ffff267224 */ /* 0x000fe400078e0033 */
[----:B------:R-:W-:-:S07]  /*18110*/  IMAD.MOV.U32 R10, RZ, RZ, R31 ;  /* 0x000000ffff0a7224 */ /* 0x000fce00078e001f */
.L_x_62408:
[----:B------:R-:W-:Y:S05]  /*18120*/  BSYNC B1 ;  /* 0x0000000000017941 */ /* 0x000fea0003800000 */
.L_x_62406:
        /* <DEDUP_REMOVED lines=9> */
.L_x_62410:
[----:B------:R-:W-:Y:S01]  /*181c0*/  IMAD.MOV.U32 R40, RZ, RZ, R29 ;  /* 0x000000ffff287224 */ /* 0x000fe200078e001d */
[----:B------:R-:W-:Y:S01]  /*181d0*/  MOV R29, R42 ;  /* 0x0000002a001d7202 */ /* 0x000fe20000000f00 */
[----:B------:R-:W-:Y:S02]  /*181e0*/  IMAD.MOV.U32 R8, RZ, RZ, R9 ;  /* 0x000000ffff087224 */ /* 0x000fe400078e0009 */
[----:B------:R-:W-:-:S07]  /*181f0*/  IMAD.MOV.U32 R9, RZ, RZ, R6 ;  /* 0x000000ffff097224 */ /* 0x000fce00078e0006 */
.L_x_62411:
[----:B------:R-:W-:Y:S05]  /*18200*/  BSYNC B1 ;  /* 0x0000000000017941 */ /* 0x000fea0003800000 */
.L_x_62409:
        /* <DEDUP_REMOVED lines=9> */
.L_x_62413:
[----:B------:R-:W-:Y:S02]  /*182a0*/  IMAD.MOV.U32 R39, RZ, RZ, R40 ;  /* 0x000000ffff277224 */ /* 0x000fe400078e0028 */
[----:B------:R-:W-:Y:S01]  /*182b0*/  IMAD.MOV.U32 R31, RZ, RZ, R8 ;  /* 0x000000ffff1f7224 */ /* 0x000fe200078e0008 */
[----:B------:R-:W-:Y:S01]  /*182c0*/  MOV R8, R7 ;  /* 0x0000000700087202 */ /* 0x000fe20000000f00 */
[----:B------:R-:W-:-:S07]  /*182d0*/  IMAD.MOV.U32 R40, RZ, RZ, R33 ;  /* 0x000000ffff287224 */ /* 0x000fce00078e0021 */
.L_x_62414:
[----:B------:R-:W-:Y:S05]  /*182e0*/  BSYNC B1 ;  /* 0x0000000000017941 */ /* 0x000fea0003800000 */
.L_x_62412:
        /* <DEDUP_REMOVED lines=9> */
.L_x_62416:
[----:B------:R-:W-:Y:S02]  /*18380*/  IMAD.MOV.U32 R42, RZ, RZ, R39 ;  /* 0x000000ffff2a7224 */ /* 0x000fe400078e0027 */
[----:B------:R-:W-:Y:S02]  /*18390*/  IMAD.MOV.U32 R6, RZ, RZ, R31 ;  /* 0x000000ffff067224 */ /* 0x000fe400078e001f */
[----:B------:R-:W-:Y:S02]  /*183a0*/  IMAD.MOV.U32 R39, RZ, RZ, R56 ;  /* 0x000000ffff277224 */ /* 0x000fe400078e0038 */
[----:B------:R-:W-:-:S07]  /*183b0*/  IMAD.MOV.U32 R31, RZ, RZ, R44 ;  /* 0x000000ffff1f7224 */ /* 0x000fce00078e002c */
.L_x_62417:
[----:B------:R-:W-:Y:S05]  /*183c0*/  BSYNC B1 ;  /* 0x0000000000017941 */ /* 0x000fea0003800000 */
.L_x_62415:
        /* <DEDUP_REMOVED lines=9> */
.L_x_62419:
[----:B------:R-:W-:Y:S02]  /*18460*/  IMAD.MOV.U32 R7, RZ, RZ, R42 ;  /* 0x000000ffff077224 */ /* 0x000fe400078e002a */
[----:B------:R-:W-:Y:S02]  /*18470*/  IMAD.MOV.U32 R44, RZ, RZ, R6 ;  /* 0x000000ffff2c7224 */ /* 0x000fe400078e0006 */
[----:B------:R-:W-:Y:S02]  /*18480*/  IMAD.MOV.U32 R42, RZ, RZ, R35 ;  /* 0x000000ffff2a7224 */ /* 0x000fe400078e0023 */
[----:B------:R-:W-:-:S07]  /*18490*/  IMAD.MOV.U32 R6, RZ, RZ, R5 ;  /* 0x000000ffff067224 */ /* 0x000fce00078e0005 */
.L_x_62420:
[----:B------:R-:W-:Y:S05]  /*184a0*/  BSYNC B1 ;  /* 0x0000000000017941 */ /* 0x000fea0003800000 */
.L_x_62418:
        /* <DEDUP_REMOVED lines=9> */
.L_x_62422:
[----:B------:R-:W-:Y:S02]  /*18540*/  IMAD.MOV.U32 R33, RZ, RZ, R7 ;  /* 0x000000ffff217224 */ /* 0x000fe400078e0007 */
[----:B------:R-:W-:Y:S02]  /*18550*/  IMAD.MOV.U32 R5, RZ, RZ, R44 ;  /* 0x000000ffff057224 */ /* 0x000fe400078e002c */
[----:B------:R-:W-:Y:S02]  /*18560*/  IMAD.MOV.U32 R7, RZ, RZ, R4 ;  /* 0x000000ffff077224 */ /* 0x000fe400078e0004 */
[----:B------:R-:W-:-:S07]  /*18570*/  IMAD.MOV.U32 R44, RZ, RZ, R3 ;  /* 0x000000ffff2c7224 */ /* 0x000fce00078e0003 */
.L_x_62423:
[----:B------:R-:W-:Y:S05]  /*18580*/  BSYNC B1 ;  /* 0x0000000000017941 */ /* 0x000fea0003800000 */
.L_x_62421:
        /* <DEDUP_REMOVED lines=9> */
.L_x_62425:
[----:B------:R-:W-:Y:S01]  /*18620*/  MOV R4, R33 ;  /* 0x0000002100047202 */ /* 0x000fe20000000f00 */
[----:B------:R-:W-:Y:S02]  /*18630*/  IMAD.MOV.U32 R3, RZ, RZ, R5 ;  /* 0x000000ffff037224 */ /* 0x000fe400078e0005 */
[----:B------:R-:W-:Y:S02]  /*18640*/  IMAD.MOV.U32 R33, RZ, RZ, R46 ;  /* 0x000000ffff217224 */ /* 0x000fe400078e002e */
[----:B------:R-:W-:-:S07]  /*18650*/  IMAD.MOV.U32 R5, RZ, RZ, R2 ;  /* 0x000000ffff057224 */ /* 0x000fce00078e0002 */
.L_x_62426:
[----:B------:R-:W-:Y:S05]  /*18660*/  BSYNC B1 ;  /* 0x0000000000017941 */ /* 0x000fea0003800000 */
.L_x_62424:
        /* <DEDUP_REMOVED lines=9> */
.L_x_62428:
[----:B------:R-:W-:Y:S01]  /*18700*/  IMAD.MOV.U32 R35, RZ, RZ, R4 ;  /* 0x000000ffff237224 */ /* 0x000fe200078e0004 */
[----:B------:R-:W-:Y:S01]  /*18710*/  MOV R2, R3 ;  /* 0x0000000300027202 */ /* 0x000fe20000000f00 */
[----:B------:R-:W-:Y:S02]  /*18720*/  IMAD.MOV.U32 R4, RZ, RZ, R19 ;  /* 0x000000ffff047224 */ /* 0x000fe400078e0013 */
[----:B------:R-:W-:-:S07]  /*18730*/  IMAD.MOV.U32 R3, RZ, RZ, R18 ;  /* 0x000000ffff037224 */ /* 0x000fce00078e0012 */
.L_x_62429:
[----:B------:R-:W-:Y:S05]  /*18740*/  BSYNC B1 ;  /* 0x0000000000017941 */ /* 0x000fea0003800000 */
.L_x_62427:
        /* <DEDUP_REMOVED lines=9> */
.L_x_62431:
[----:B------:R-:W-:Y:S01]  /*187e0*/  IMAD.MOV.U32 R19, RZ, RZ, R35 ;  /* 0x000000ffff137224 */ /* 0x000fe200078e0023 */
[----:B------:R-:W-:Y:S01]  /*187f0*/  MOV R35, R48 ;  /* 0x0000003000237202 */ /* 0x000fe20000000f00 */
[----:B------:R-:W-:Y:S02]  /*18800*/  IMAD.MOV.U32 R18, RZ, RZ, R2 ;  /* 0x000000ffff127224 */ /* 0x000fe400078e0002 */
[----:B------:R-:W-:-:S07]  /*18810*/  IMAD.MOV.U32 R2, RZ, RZ, R37 ;  /* 0x000000ffff027224 */ /* 0x000fce00078e0025 */
.L_x_62432:
[----:B------:R-:W-:Y:S05]  /*18820*/  BSYNC B1 ;  /* 0x0000000000017941 */ /* 0x000fea0003800000 */
.L_x_62430:
        /* <DEDUP_REMOVED lines=9> */
.L_x_62434:
[----:B------:R-:W-:Y:S02]  /*188c0*/  IMAD.MOV.U32 R47, RZ, RZ, R19 ;  /* 0x000000ffff2f7224 */ /* 0x000fe400078e0013 */
[----:B------:R-:W-:Y:S01]  /*188d0*/  IMAD.MOV.U32 R37, RZ, RZ, R18 ;  /* 0x000000ffff257224 */ /* 0x000fe200078e0012 */
[----:B------:R-:W-:Y:S01]  /*188e0*/  MOV R18, R15 ;  /* 0x0000000f00127202 */ /* 0x000fe20000000f00 */
[----:B------:R-:W-:-:S07]  /*188f0*/  IMAD.MOV.U32 R19, RZ, RZ, R16 ;  /* 0x000000ffff137224 */ /* 0x000fce00078e0010 */
.L_x_62435:
[----:B------:R-:W-:Y:S05]  /*18900*/  BSYNC B1 ;  /* 0x0000000000017941 */ /* 0x000fea0003800000 */
.L_x_62433:
        /* <DEDUP_REMOVED lines=9> */
.L_x_62437:
[----:B------:R-:W-:Y:S02]  /*189a0*/  IMAD.MOV.U32 R16, RZ, RZ, R47 ;  /* 0x000000ffff107224 */ /* 0x000fe400078e002f */
[----:B------:R-:W-:Y:S02]  /*189b0*/  IMAD.MOV.U32 R15, RZ, RZ, R37 ;  /* 0x000000ffff0f7224 */ /* 0x000fe400078e0025 */
[----:B------:R-:W-:Y:S02]  /*189c0*/  IMAD.MOV.U32 R47, RZ, RZ, R58 ;  /* 0x000000ffff2f7224 */ /* 0x000fe400078e003a */
[----:B------:R-:W-:-:S07]  /*189d0*/  IMAD.MOV.U32 R37, RZ, RZ, R14 ;  /* 0x000000ffff257224 */ /* 0x000fce00078e000e */
.L_x_62438:
[----:B------:R-:W-:Y:S05]  /*189e0*/  BSYNC B1 ;  /* 0x0000000000017941 */ /* 0x000fea0003800000 */
.L_x_62436:
        /* <DEDUP_REMOVED lines=9> */
.L_x_62440:
[----:B------:R-:W-:Y:S02]  /*18a80*/  IMAD.MOV.U32 R46, RZ, RZ, R16 ;  /* 0x000000ffff2e7224 */ /* 0x000fe400078e0010 */
[----:B------:R-:W-:Y:S02]  /*18a90*/  IMAD.MOV.U32 R14, RZ, RZ, R15 ;  /* 0x000000ffff0e7224 */ /* 0x000fe400078e000f */
[----:B------:R-:W-:Y:S02]  /*18aa0*/  IMAD.MOV.U32 R16, RZ, RZ, R13 ;  /* 0x000000ffff107224 */ /* 0x000fe400078e000d */
[----:B------:R-:W-:-:S07]  /*18ab0*/  IMAD.MOV.U32 R15, RZ, RZ, R12 ;  /* 0x000000ffff0f7224 */ /* 0x000fce00078e000c */
.L_x_62441:
[----:B------:R-:W-:Y:S05]  /*18ac0*/  BSYNC B1 ;  /* 0x0000000000017941 */ /* 0x000fea0003800000 */
.L_x_62439:
        /* <DEDUP_REMOVED lines=16> */
.L_x_62443:
[----:B------:R-:W-:Y:S02]  /*18bd0*/  IMAD.MOV.U32 R34, RZ, RZ, R17 ;  /* 0x000000ffff227224 */ /* 0x000fe400078e0011 */
[----:B------:R-:W-:Y:S02]  /*18be0*/  IMAD.MOV.U32 R12, RZ, RZ, R71 ;  /* 0x000000ffff0c7224 */ /* 0x000fe400078e0047 */
[----:B------:R-:W-:Y:S02]  /*18bf0*/  IMAD.MOV.U32 R17, RZ, RZ, R60 ;  /* 0x000000ffff117224 */ /* 0x000fe400078e003c */
[----:B------:R-:W-:-:S07]  /*18c00*/  IMAD.MOV.U32 R71, RZ, RZ, R36 ;  /* 0x000000ffff477224 */ /* 0x000fce00078e0024 */
.L_x_62444:
[----:B------:R-:W-:Y:S05]  /*18c10*/  BSYNC B1 ;  /* 0x0000000000017941 */ /* 0x000fea0003800000 */
.L_x_62442:
        /* <DEDUP_REMOVED lines=9> */
.L_x_62446:
[----:B------:R-:W-:Y:S02]  /*18cb0*/  IMAD.MOV.U32 R25, RZ, RZ, R34 ;  /* 0x000000ffff197224 */ /* 0x000fe400078e0022 */
[----:B------:R-:W-:Y:S02]  /*18cc0*/  IMAD.MOV.U32 R13, RZ, RZ, R12 ;  /* 0x000000ffff0d7224 */ /* 0x000fe400078e000c */
[----:B------:R-:W-:Y:S02]  /*18cd0*/  IMAD.MOV.U32 R34, RZ, RZ, R27 ;  /* 0x000000ffff227224 */ /* 0x000fe400078e001b */
[----:B------:R-:W-:-:S07]  /*18ce0*/  IMAD.MOV.U32 R12, RZ, RZ, R11 ;  /* 0x000000ffff0c7224 */ /* 0x000fce00078e000b */
.L_x_62447:
[----:B------:R-:W-:Y:S05]  /*18cf0*/  BSYNC B1 ;  /* 0x0000000000017941 */ /* 0x000fea0003800000 */
.L_x_62445:
        /* <DEDUP_REMOVED lines=9> */
.L_x_62449:
[----:B------:R-:W-:Y:S02]  /*18d90*/  IMAD.MOV.U32 R48, RZ, RZ, R25 ;  /* 0x000000ffff307224 */ /* 0x000fe400078e0019 */
[----:B------:R-:W-:Y:S02]  /*18da0*/  IMAD.MOV.U32 R36, RZ, RZ, R13 ;  /* 0x000000ffff247224 */ /* 0x000fe400078e000d */
[----:B------:R-:W-:Y:S02]  /*18db0*/  IMAD.MOV.U32 R25, RZ, RZ, R38 ;  /* 0x000000ffff197224 */ /* 0x000fe400078e0026 */
[----:B------:R-:W-:-:S07]  /*18dc0*/  IMAD.MOV.U32 R13, RZ, RZ, R10 ;  /* 0x000000ffff0d7224 */ /* 0x000fce00078e000a */
.L_x_62450:
[----:B------:R-:W-:Y:S05]  /*18dd0*/  BSYNC B1 ;  /* 0x0000000000017941 */ /* 0x000fea0003800000 */
.L_x_62448:
        /* <DEDUP_REMOVED lines=9> */
.L_x_62452:
[----:B------:R-:W-:Y:S01]  /*18e70*/  MOV R27, R48 ;  /* 0x00000030001b7202 */ /* 0x000fe20000000f00 */
[----:B------:R-:W-:Y:S02]  /*18e80*/  IMAD.MOV.U32 R11, RZ, RZ, R36 ;  /* 0x000000ffff0b7224 */ /* 0x000fe400078e0024 */
[----:B------:R-:W-:Y:S02]  /*18e90*/  IMAD.MOV.U32 R48, RZ, RZ, R29 ;  /* 0x000000ffff307224 */ /* 0x000fe400078e001d */
[----:B------:R-:W-:-:S07]  /*18ea0*/  IMAD.MOV.U32 R36, RZ, RZ, R9 ;  /* 0x000000ffff247224 */ /* 0x000fce00078e0009 */
.L_x_62453:
[----:B------:R-:W-:Y:S05]  /*18eb0*/  BSYNC B1 ;  /* 0x0000000000017941 */ /* 0x000fea0003800000 */
.L_x_62451:
        /* <DEDUP_REMOVED lines=9> */
.L_x_62455:
[----:B------:R-:W-:Y:S01]  /*18f50*/  IMAD.MOV.U32 R38, RZ, RZ, R27 ;  /* 0x000000ffff267224 */ /* 0x000fe200078e001b */
[----:B------:R-:W-:Y:S01]  /*18f60*/  MOV R10, R11 ;  /* 0x0000000b000a7202 */ /* 0x000fe20000000f00 */
[----:B------:R-:W-:Y:S02]  /*18f70*/  IMAD.MOV.U32 R27, RZ, RZ, R40 ;  /* 0x000000ffff1b7224 */ /* 0x000fe400078e0028 */
[----:B------:R-:W-:-:S07]  /*18f80*/  IMAD.MOV.U32 R11, RZ, RZ, R8 ;  /* 0x000000ffff0b7224 */ /* 0x000fce00078e0008 */
.L_x_62456:
[----:B------:R-:W-:Y:S05]  /*18f90*/  BSYNC B1 ;  /* 0x0000000000017941 */ /* 0x000fea0003800000 */
.L_x_62454:
        /* <DEDUP_REMOVED lines=9> */
.L_x_62458:
[----:B------:R-:W-:Y:S01]  /*19030*/  IMAD.MOV.U32 R29, RZ, RZ, R38 ;  /* 0x000000ffff1d7224 */ /* 0x000fe200078e0026 */
[----:B------:R-:W-:Y:S01]  /*19040*/  MOV R38, R39 ;  /* 0x0000002700267202 */ /* 0x000fe20000000f00 */
[----:B------:R-:W-:Y:S02]  /*19050*/  IMAD.MOV.U32 R9, RZ, RZ, R10 ;  /* 0x000000ffff097224 */ /* 0x000fe400078e000a */
[----:B------:R-:W-:-:S07]  /*19060*/  IMAD.MOV.U32 R10, RZ, RZ, R31 ;  /* 0x000000ffff0a7224 */ /* 0x000fce00078e001f */
.L_x_62459:
[----:B------:R-:W-:Y:S05]  /*19070*/  BSYNC B1 ;  /* 0x0000000000017941 */ /* 0x000fea0003800000 */
.L_x_62457:
        /* <DEDUP_REMOVED lines=9> */
.L_x_62461:
[----:B------:R-:W-:Y:S02]  /*19110*/  IMAD.MOV.U32 R8, RZ, RZ, R29 ;  /* 0x000000ffff087224 */ /* 0x000fe400078e001d */
[----:B------:R-:W-:Y:S01]  /*19120*/  IMAD.MOV.U32 R31, RZ, RZ, R9 ;  /* 0x000000ffff1f7224 */ /* 0x000fe200078e0009 */
[----:B------:R-:W-:Y:S01]  /*19130*/  MOV R9, R6 ;  /* 0x0000000600097202 */ /* 0x000fe20000000f00 */
[----:B------:R-:W-:-:S07]  /*19140*/  IMAD.MOV.U32 R29, RZ, RZ, R42 ;  /* 0x000000ffff1d7224 */ /* 0x000fce00078e002a */
.L_x_62462:
[----:B------:R-:W-:Y:S05]  /*19150*/  BSYNC B1 ;  /* 0x0000000000017941 */ /* 0x000fea0003800000 */
.L_x_62460:
        /* <DEDUP_REMOVED lines=9> */
.L_x_62464:
[----:B------:R-:W-:Y:S02]  /*191f0*/  IMAD.MOV.U32 R40, RZ, RZ, R8 ;  /* 0x000000ffff287224 */ /* 0x000fe400078e0008 */
[----:B------:R-:W-:Y:S02]  /*19200*/  IMAD.MOV.U32 R6, RZ, RZ, R31 ;  /* 0x000000ffff067224 */ /* 0x000fe400078e001f */
[----:B------:R-:W-:Y:S02]  /*19210*/  IMAD.MOV.U32 R8, RZ, RZ, R7 ;  /* 0x000000ffff087224 */ /* 0x000fe400078e0007 */
[----:B------:R-:W-:-:S07]  /*19220*/  IMAD.MOV.U32 R31, RZ, RZ, R44 ;  /* 0x000000ffff1f7224 */ /* 0x000fce00078e002c */
.L_x_62465:
[----:B------:R-:W-:Y:S05]  /*19230*/  BSYNC B1 ;  /* 0x0000000000017941 */ /* 0x000fea0003800000 */
.L_x_62463:
        /* <DEDUP_REMOVED lines=9> */
.L_x_62467:
[----:B------:R-:W-:Y:S02]  /*192d0*/  IMAD.MOV.U32 R7, RZ, RZ, R40 ;  /* 0x000000ffff077224 */ /* 0x000fe400078e0028 */
[----:B------:R-:W-:Y:S02]  /*192e0*/  IMAD.MOV.U32 R42, RZ, RZ, R6 ;  /* 0x000000ffff2a7224 */ /* 0x000fe400078e0006 */
[----:B------:R-:W-:Y:S02]  /*192f0*/  IMAD.MOV.U32 R40, RZ, RZ, R33 ;  /* 0x000000ffff287224 */ /* 0x000fe400078e0021 */
[----:B------:R-:W-:-:S07]  /*19300*/  IMAD.MOV.U32 R6, RZ, RZ, R5 ;  /* 0x000000ffff067224 */ /* 0x000fce00078e0005 */
.L_x_62468:
[----:B------:R-:W-:Y:S05]  /*19310*/  BSYNC B1 ;  /* 0x0000000000017941 */ /* 0x000fea0003800000 */
.L_x_62466:
        /* <DEDUP_REMOVED lines=9> */
.L_x_62470:
[----:B------:R-:W-:Y:S02]  /*193b0*/  IMAD.MOV.U32 R44, RZ, RZ, R7 ;  /* 0x000000ffff2c7224 */ /* 0x000fe400078e0007 */
[----:B------:R-:W-:Y:S02]  /*193c0*/  IMAD.MOV.U32 R5, RZ, RZ, R42 ;  /* 0x000000ffff057224 */ /* 0x000fe400078e002a */
[----:B------:R-:W-:Y:S02]  /*193d0*/  IMAD.MOV.U32 R7, RZ, RZ, R4 ;  /* 0x000000ffff077224 */ /* 0x000fe400078e0004 */
[----:B------:R-:W-:-:S07]  /*193e0*/  IMAD.MOV.U32 R42, RZ, RZ, R3 ;  /* 0x000000ffff2a7224 */ /* 0x000fce00078e0003 */
.L_x_62471:
[----:B------:R-:W-:Y:S05]  /*193f0*/  BSYNC B1 ;  /* 0x0000000000017941 */ /* 0x000fea0003800000 */
.L_x_62469:
        /* <DEDUP_REMOVED lines=9> */
.L_x_62473:
[----:B------:R-:W-:Y:S01]  /*19490*/  MOV R4, R44 ;  /* 0x0000002c00047202 */ /* 0x000fe20000000f00 */
[----:B------:R-:W-:Y:S02]  /*194a0*/  IMAD.MOV.U32 R3, RZ, RZ, R5 ;  /* 0x000000ffff037224 */ /* 0x000fe400078e0005 */
[----:B------:R-:W-:Y:S02]  /*194b0*/  IMAD.MOV.U32 R44, RZ, RZ, R35 ;  /* 0x000000ffff2c7224 */ /* 0x000fe400078e0023 */
[----:B------:R-:W-:-:S07]  /*194c0*/  IMAD.MOV.U32 R5, RZ, RZ, R2 ;  /* 0x000000ffff057224 */ /* 0x000fce00078e0002 */
.L_x_62474:
[----:B------:R-:W-:Y:S05]  /*194d0*/  BSYNC B1 ;  /* 0x0000000000017941 */ /* 0x000fea0003800000 */
.L_x_62472:
        /* <DEDUP_REMOVED lines=9> */
.L_x_62476:
[----:B------:R-:W-:Y:S01]  /*19570*/  IMAD.MOV.U32 R56, RZ, RZ, R4 ;  /* 0x000000ffff387224 */ /* 0x000fe200078e0004 */
[----:B------:R-:W-:Y:S01]  /*19580*/  MOV R2, R3 ;  /* 0x0000000300027202 */ /* 0x000fe20000000f00 */
[----:B------:R-:W-:Y:S02]  /*19590*/  IMAD.MOV.U32 R4, RZ, RZ, R19 ;  /* 0x000000ffff047224 */ /* 0x000fe400078e0013 */
[----:B------:R-:W-:-:S07]  /*195a0*/  IMAD.MOV.U32 R3, RZ, RZ, R18 ;  /* 0x000000ffff037224 */ /* 0x000fce00078e0012 */
.L_x_62477:
[----:B------:R-:W-:Y:S05]  /*195b0*/  BSYNC B1 ;  /* 0x0000000000017941 */ /* 0x000fea0003800000 */
.L_x_62475:
        /* <DEDUP_REMOVED lines=9> */
.L_x_62479:
[----:B------:R-:W-:Y:S01]  /*19650*/  IMAD.MOV.U32 R19, RZ, RZ, R56 ;  /* 0x000000ffff137224 */ /* 0x000fe200078e0038 */
[----:B------:R-:W-:Y:S01]  /*19660*/  MOV R56, R47 ;  /* 0x0000002f00387202 */ /* 0x000fe20000000f00 */
[----:B------:R-:W-:Y:S02]  /*19670*/  IMAD.MOV.U32 R18, RZ, RZ, R2 ;  /* 0x000000ffff127224 */ /* 0x000fe400078e0002 */
[----:B------:R-:W-:-:S07]  /*19680*/  IMAD.MOV.U32 R2, RZ, RZ, R37 ;  /* 0x000000ffff027224 */ /* 0x000fce00078e0025 */
.L_x_62480:
[----:B------:R-:W-:Y:S05]  /*19690*/  BSYNC B1 ;  /* 0x0000000000017941 */ /* 0x000fea0003800000 */
.L_x_62478:
        /* <DEDUP_REMOVED lines=9> */
.L_x_62482:
[----:B------:R-:W-:Y:S02]  /*19730*/  IMAD.MOV.U32 R35, RZ, RZ, R19 ;  /* 0x000000ffff237224 */ /* 0x000fe400078e0013 */
[----:B------:R-:W-:Y:S01]  /*19740*/  IMAD.MOV.U32 R33, RZ, RZ, R18 ;  /* 0x000000ffff217224 */ /* 0x000fe200078e0012 */
[----:B------:R-:W-:Y:S01]  /*19750*/  MOV R18, R15 ;  /* 0x0000000f00127202 */ /* 0x000fe20000000f00 */
[----:B------:R-:W-:-:S07]  /*19760*/  IMAD.MOV.U32 R19, RZ, RZ, R16 ;  /* 0x000000ffff137224 */ /* 0x000fce00078e0010 */
.L_x_62483:
[----:B------:R-:W-:Y:S05]  /*19770*/  BSYNC B1 ;  /* 0x0000000000017941 */ /* 0x000fea0003800000 */
.L_x_62481:
        /* <DEDUP_REMOVED lines=9> */
.L_x_62485:
[----:B------:R-:W-:Y:S02]  /*19810*/  IMAD.MOV.U32 R16, RZ, RZ, R35 ;  /* 0x000000ffff107224 */ /* 0x000fe400078e0023 */
[----:B------:R-:W-:Y:S02]  /*19820*/  IMAD.MOV.U32 R15, RZ, RZ, R33 ;  /* 0x000000ffff0f7224 */ /* 0x000fe400078e0021 */
[----:B------:R-:W-:Y:S02]  /*19830*/  IMAD.MOV.U32 R35, RZ, RZ, R46 ;  /* 0x000000ffff237224 */ /* 0x000fe400078e002e */
[----:B------:R-:W-:-:S07]  /*19840*/  IMAD.MOV.U32 R33, RZ, RZ, R14 ;  /* 0x000000ffff217224 */ /* 0x000fce00078e000e */
.L_x_62486:
[----:B------:R-:W-:Y:S05]  /*19850*/  BSYNC B1 ;  /* 0x0000000000017941 */ /* 0x000fea0003800000 */
.L_x_62484:
        /* <DEDUP_REMOVED lines=16> */
.L_x_62488:
[----:B------:R-:W-:Y:S02]  /*19960*/  IMAD.MOV.U32 R32, RZ, RZ, R17 ;  /* 0x000000ffff207224 */ /* 0x000fe400078e0011 */
[----:B------:R-:W-:Y:S01]  /*19970*/  IMAD.MOV.U32 R14, RZ, RZ, R71 ;  /* 0x000000ffff0e7224 */ /* 0x000fe200078e0047 */
[----:B------:R-:W-:Y:S01]  /*19980*/  MOV R71, R12 ;  /* 0x0000000c00477202 */ /* 0x000fe20000000f00 */
[----:B------:R-:W-:-:S07]  /*19990*/  IMAD.MOV.U32 R17, RZ, RZ, R34 ;  /* 0x000000ffff117224 */ /* 0x000fce00078e0022 */
.L_x_62489:
[----:B------:R-:W-:Y:S05]  /*199a0*/  BSYNC B1 ;  /* 0x0000000000017941 */ /* 0x000fea0003800000 */
.L_x_62487:
        /* <DEDUP_REMOVED lines=9> */
.L_x_62491:
[----:B------:R-:W-:Y:S02]  /*19a40*/  IMAD.MOV.U32 R37, RZ, RZ, R32 ;  /* 0x000000ffff257224 */ /* 0x000fe400078e0020 */
[----:B------:R-:W-:Y:S02]  /*19a50*/  IMAD.MOV.U32 R23, RZ, RZ, R14 ;  /* 0x000000ffff177224 */ /* 0x000fe400078e000e */
[----:B------:R-:W-:Y:S02]  /*19a60*/  IMAD.MOV.U32 R32, RZ, RZ, R25 ;  /* 0x000000ffff207224 */ /* 0x000fe400078e0019 */
[----:B------:R-:W-:-:S07]  /*19a70*/  IMAD.MOV.U32 R14, RZ, RZ, R13 ;  /* 0x000000ffff0e7224 */ /* 0x000fce00078e000d */
.L_x_62492:
[----:B------:R-:W-:Y:S05]  /*19a80*/  BSYNC B1 ;  /* 0x0000000000017941 */ /* 0x000fea0003800000 */
.L_x_62490:
        /* <DEDUP_REMOVED lines=9> */
.L_x_62494:
[----:B------:R-:W-:Y:S02]  /*19b20*/  IMAD.MOV.U32 R34, RZ, RZ, R37 ;  /* 0x000000ffff227224 */ /* 0x000fe400078e0025 */
[----:B------:R-:W-:Y:S02]  /*19b30*/  IMAD.MOV.U32 R12, RZ, RZ, R23 ;  /* 0x000000ffff0c7224 */ /* 0x000fe400078e0017 */
[----:B------:R-:W-:Y:S02]  /*19b40*/  IMAD.MOV.U32 R37, RZ, RZ, R48 ;  /* 0x000000ffff257224 */ /* 0x000fe400078e0030 */
[----:B------:R-:W-:-:S07]  /*19b50*/  IMAD.MOV.U32 R23, RZ, RZ, R36 ;  /* 0x000000ffff177224 */ /* 0x000fce00078e0024 */
.L_x_62495:
[----:B------:R-:W-:Y:S05]  /*19b60*/  BSYNC B1 ;  /* 0x0000000000017941 */ /* 0x000fea0003800000 */
.L_x_62493:
        /* <DEDUP_REMOVED lines=9> */
.L_x_62497:
[----:B------:R-:W-:Y:S02]  /*19c00*/  IMAD.MOV.U32 R25, RZ, RZ, R34 ;  /* 0x000000ffff197224 */ /* 0x000fe400078e0022 */
[----:B------:R-:W-:Y:S02]  /*19c10*/  IMAD.MOV.U32 R13, RZ, RZ, R12 ;  /* 0x000000ffff0d7224 */ /* 0x000fe400078e000c */
[----:B------:R-:W-:Y:S02]  /*19c20*/  IMAD.MOV.U32 R34, RZ, RZ, R27 ;  /* 0x000000ffff227224 */ /* 0x000fe400078e001b */
[----:B------:R-:W-:-:S07]  /*19c30*/  IMAD.MOV.U32 R12, RZ, RZ, R11 ;  /* 0x000000ffff0c7224 */ /* 0x000fce00078e000b */
.L_x_62498:
[----:B------:R-:W-:Y:S05]  /*19c40*/  BSYNC B1 ;  /* 0x0000000000017941 */ /* 0x000fea0003800000 */
.L_x_62496:
        /* <DEDUP_REMOVED lines=9> */
.L_x_62500:
[----:B------:R-:W-:Y:S01]  /*19ce0*/  MOV R46, R25 ;  /* 0x00000019002e7202 */ /* 0x000fe20000000f00 */
[----:B------:R-:W-:Y:S02]  /*19cf0*/  IMAD.MOV.U32 R36, RZ, RZ, R13 ;  /* 0x000000ffff247224 */ /* 0x000fe400078e000d */
[----:B------:R-:W-:Y:S02]  /*19d00*/  IMAD.MOV.U32 R25, RZ, RZ, R38 ;  /* 0x000000ffff197224 */ /* 0x000fe400078e0026 */
[----:B------:R-:W-:-:S07]  /*19d10*/  IMAD.MOV.U32 R13, RZ, RZ, R10 ;  /* 0x000000ffff0d7224 */ /* 0x000fce00078e000a */
.L_x_62501:
[----:B------:R-:W-:Y:S05]  /*19d20*/  BSYNC B1 ;  /* 0x0000000000017941 */ /* 0x000fea0003800000 */
.L_x_62499:
        /* <DEDUP_REMOVED lines=9> */
.L_x_62503:
[----:B------:R-:W-:Y:S01]  /*19dc0*/  IMAD.MOV.U32 R11, RZ, RZ, R46 ;  /* 0x000000ffff0b7224 */ /* 0x000fe200078e002e */
[----:B------:R-:W-:Y:S01]  /*19dd0*/  MOV R10, R36 ;  /* 0x00000024000a7202 */ /* 0x000fe20000000f00 */
[----:B------:R-:W-:Y:S02]  /*19de0*/  IMAD.MOV.U32 R46, RZ, RZ, R29 ;  /* 0x000000ffff2e7224 */ /* 0x000fe400078e001d */
[----:B------:R-:W-:-:S07]  /*19df0*/  IMAD.MOV.U32 R36, RZ, RZ, R9 ;  /* 0x000000ffff247224 */ /* 0x000fce00078e0009 */
.L_x_62504:
[----:B------:R-:W-:Y:S05]  /*19e00*/  BSYNC B1 ;  /* 0x0000000000017941 */ /* 0x000fea0003800000 */
.L_x_62502:
        /* <DEDUP_REMOVED lines=9> */
.L_x_62506:
[----:B------:R-:W-:Y:S01]  /*19ea0*/  IMAD.MOV.U32 R27, RZ, RZ, R11 ;  /* 0x000000ffff1b7224 */ /* 0x000fe200078e000b */
[----:B------:R-:W-:Y:S01]  /*19eb0*/  MOV R11, R8 ;  /* 0x00000008000b7202 */ /* 0x000fe20000000f00 */
[----:B------:R-:W-:Y:S02]  /*19ec0*/  IMAD.MOV.U32 R9, RZ, RZ, R10 ;  /* 0x000000ffff097224 */ /* 0x000fe400078e000a */
[----:B------:R-:W-:-:S07]  /*19ed0*/  IMAD.MOV.U32 R10, RZ, RZ, R31 ;  /* 0x000000ffff0a7224 */ /* 0x000fce00078e001f */
.L_x_62507:
[----:B------:R-:W-:Y:S05]  /*19ee0*/  BSYNC B1 ;  /* 0x0000000000017941 */ /* 0x000fea0003800000 */
.L_x_62505:
        /* <DEDUP_REMOVED lines=9> */
.L_x_62509:
[----:B------:R-:W-:Y:S02]  /*19f80*/  IMAD.MOV.U32 R8, RZ, RZ, R27 ;  /* 0x000000ffff087224 */ /* 0x000fe400078e001b */
[----:B------:R-:W-:Y:S01]  /*19f90*/  IMAD.MOV.U32 R29, RZ, RZ, R9 ;  /* 0x000000ffff1d7224 */ /* 0x000fe200078e0009 */
[----:B------:R-:W-:Y:S01]  /*19fa0*/  MOV R9, R6 ;  /* 0x0000000600097202 */ /* 0x000fe20000000f00 */
[----:B------:R-:W-:-:S07]  /*19fb0*/  IMAD.MOV.U32 R27, RZ, RZ, R40 ;  /* 0x000000ffff1b7224 */ /* 0x000fce00078e0028 */
.L_x_62510:
[----:B------:R-:W-:Y:S05]  /*19fc0*/  BSYNC B1 ;  /* 0x0000000000017941 */ /* 0x000fea0003800000 */
.L_x_62508:
        /* <DEDUP_REMOVED lines=9> */
.L_x_62512:
[----:B------:R-:W-:Y:S02]  /*1a060*/  IMAD.MOV.U32 R31, RZ, RZ, R8 ;  /* 0x000000ffff1f7224 */ /* 0x000fe400078e0008 */
[----:B------:R-:W-:Y:S02]  /*1a070*/  IMAD.MOV.U32 R6, RZ, RZ, R29 ;  /* 0x000000ffff067224 */ /* 0x000fe400078e001d */
[----:B------:R-:W-:Y:S02]  /*1a080*/  IMAD.MOV.U32 R8, RZ, RZ, R7 ;  /* 0x000000ffff087224 */ /* 0x000fe400078e0007 */
[----:B------:R-:W-:-:S07]  /*1a090*/  IMAD.MOV.U32 R29, RZ, RZ, R42 ;  /* 0x000000ffff1d7224 */ /* 0x000fce00078e002a */
.L_x_62513:
[----:B------:R-:W-:Y:S05]  /*1a0a0*/  BSYNC B1 ;  /* 0x0000000000017941 */ /* 0x000fea0003800000 */
.L_x_62511:
        /* <DEDUP_REMOVED lines=9> */
.L_x_62515:
[----:B------:R-:W-:Y:S02]  /*1a140*/  IMAD.MOV.U32 R7, RZ, RZ, R31 ;  /* 0x000000ffff077224 */ /* 0x000fe400078e001f */
[----:B------:R-:W-:Y:S02]  /*1a150*/  IMAD.MOV.U32 R38, RZ, RZ, R6 ;  /* 0x000000ffff267224 */ /* 0x000fe400078e0006 */
[----:B------:R-:W-:Y:S02]  /*1a160*/  IMAD.MOV.U32 R31, RZ, RZ, R44 ;  /* 0x000000ffff1f7224 */ /* 0x000fe400078e002c */
[----:B------:R-:W-:-:S07]  /*1a170*/  IMAD.MOV.U32 R6, RZ, RZ, R5 ;  /* 0x000000ffff067224 */ /* 0x000fce00078e0005 */
.L_x_62516:
[----:B------:R-:W-:Y:S05]  /*1a180*/  BSYNC B1 ;  /* 0x0000000000017941 */ /* 0x000fea0003800000 */
.L_x_62514:
        /* <DEDUP_REMOVED lines=9> */
.L_x_62518:
[----:B------:R-:W-:Y:S02]  /*1a220*/  IMAD.MOV.U32 R39, RZ, RZ, R7 ;  /* 0x000000ffff277224 */ /* 0x000fe400078e0007 */
[----:B------:R-:W-:Y:S02]  /*1a230*/  IMAD.MOV.U32 R5, RZ, RZ, R38 ;  /* 0x000000ffff057224 */ /* 0x000fe400078e0026 */
[----:B------:R-:W-:Y:S02]  /*1a240*/  IMAD.MOV.U32 R7, RZ, RZ, R4 ;  /* 0x000000ffff077224 */ /* 0x000fe400078e0004 */
[----:B------:R-:W-:-:S07]  /*1a250*/  IMAD.MOV.U32 R38, RZ, RZ, R3 ;  /* 0x000000ffff267224 */ /* 0x000fce00078e0003 */
.L_x_62519:
[----:B------:R-:W-:Y:S05]  /*1a260*/  BSYNC B1 ;  /* 0x0000000000017941 */ /* 0x000fea0003800000 */
.L_x_62517:
        /* <DEDUP_REMOVED lines=9> */
.L_x_62521:
[----:B------:R-:W-:Y:S01]  /*1a300*/  MOV R4, R39 ;  /* 0x0000002700047202 */ /* 0x000fe20000000f00 */
[----:B------:R-:W-:Y:S02]  /*1a310*/  IMAD.MOV.U32 R3, RZ, RZ, R5 ;  /* 0x000000ffff037224 */ /* 0x000fe400078e0005 */
[----:B------:R-:W-:Y:S02]  /*1a320*/  IMAD.MOV.U32 R39, RZ, RZ, R56 ;  /* 0x000000ffff277224 */ /* 0x000fe400078e0038 */
[----:B------:R-:W-:-:S07]  /*1a330*/  IMAD.MOV.U32 R5, RZ, RZ, R2 ;  /* 0x000000ffff057224 */ /* 0x000fce00078e0002 */
.L_x_62522:
[----:B------:R-:W-:Y:S05]  /*1a340*/  BSYNC B1 ;  /* 0x0000000000017941 */ /* 0x000fea0003800000 */
.L_x_62520:
        /* <DEDUP_REMOVED lines=9> */
.L_x_62524:
[----:B------:R-:W-:Y:S01]  /*1a3e0*/  IMAD.MOV.U32 R40, RZ, RZ, R4 ;  /* 0x000000ffff287224 */ /* 0x000fe200078e0004 */
[----:B------:R-:W-:Y:S01]  /*1a3f0*/  MOV R2, R3 ;  /* 0x0000000300027202 */ /* 0x000fe20000000f00 */
[----:B------:R-:W-:Y:S02]  /*1a400*/  IMAD.MOV.U32 R4, RZ, RZ, R19 ;  /* 0x000000ffff047224 */ /* 0x000fe400078e0013 */
[----:B------:R-:W-:-:S07]  /*1a410*/  IMAD.MOV.U32 R3, RZ, RZ, R18 ;  /* 0x000000ffff037224 */ /* 0x000fce00078e0012 */
.L_x_62525:
[----:B------:R-:W-:Y:S05]  /*1a420*/  BSYNC B1 ;  /* 0x0000000000017941 */ /* 0x000fea0003800000 */
.L_x_62523:
        /* <DEDUP_REMOVED lines=9> */
.L_x_62527:
[----:B------:R-:W-:Y:S01]  /*1a4c0*/  IMAD.MOV.U32 R19, RZ, RZ, R40 ;  /* 0x000000ffff137224 */ /* 0x000fe200078e0028 */
[----:B------:R-:W-:Y:S01]  /*1a4d0*/  MOV R40, R35 ;  /* 0x0000002300287202 */ /* 0x000fe20000000f00 */
[----:B------:R-:W-:Y:S02]  /*1a4e0*/  IMAD.MOV.U32 R18, RZ, RZ, R2 ;  /* 0x000000ffff127224 */ /* 0x000fe400078e0002 */
[----:B------:R-:W-:-:S07]  /*1a4f0*/  IMAD.MOV.U32 R2, RZ, RZ, R33 ;  /* 0x000000ffff027224 */ /* 0x000fce00078e0021 */
.L_x_62528:
[----:B------:R-:W-:Y:S05]  /*1a500*/  BSYNC B1 ;  /* 0x0000000000017941 */ /* 0x000fea0003800000 */
.L_x_62526:
        /* <DEDUP_REMOVED lines=9> */
.L_x_62530:
[----:B------:R-:W-:Y:S02]  /*1a5a0*/  IMAD.MOV.U32 R35, RZ, RZ, R19 ;  /* 0x000000ffff237224 */ /* 0x000fe400078e0013 */
[----:B------:R-:W-:Y:S01]  /*1a5b0*/  IMAD.MOV.U32 R33, RZ, RZ, R18 ;  /* 0x000000ffff217224 */ /* 0x000fe200078e0012 */
[----:B------:R-:W-:Y:S01]  /*1a5c0*/  MOV R18, R15 ;  /* 0x0000000f00127202 */ /* 0x000fe20000000f00 */
[----:B------:R-:W-:-:S07]  /*1a5d0*/  IMAD.MOV.U32 R19, RZ, RZ, R16 ;  /* 0x000000ffff137224 */ /* 0x000fce00078e0010 */
.L_x_62531:
[----:B------:R-:W-:Y:S05]  /*1a5e0*/  BSYNC B1 ;  /* 0x0000000000017941 */ /* 0x000fea0003800000 */
.L_x_62529:
        /* <DEDUP_REMOVED lines=16> */
.L_x_62533:
[----:B------:R-:W-:Y:S01]  /*1a6f0*/  IMAD.MOV.U32 R30, RZ, RZ, R17 ;  /* 0x000000ffff1e7224 */ /* 0x000fe200078e0011 */
[----:B------:R-:W-:Y:S01]  /*1a700*/  MOV R17, R32 ;  /* 0x0000002000117202 */ /* 0x000fe20000000f00 */
[----:B------:R-:W-:Y:S02]  /*1a710*/  IMAD.MOV.U32 R16, RZ, RZ, R71 ;  /* 0x000000ffff107224 */ /* 0x000fe400078e0047 */
[----:B------:R-:W-:-:S07]  /*1a720*/  IMAD.MOV.U32 R71, RZ, RZ, R14 ;  /* 0x000000ffff477224 */ /* 0x000fce00078e000e */
.L_x_62534:
[----:B------:R-:W-:Y:S05]  /*1a730*/  BSYNC B1 ;  /* 0x0000000000017941 */ /* 0x000fea0003800000 */
.L_x_62532:
        /* <DEDUP_REMOVED lines=9> */
.L_x_62536:
[----:B------:R-:W-:Y:S02]  /*1a7d0*/  IMAD.MOV.U32 R21, RZ, RZ, R30 ;  /* 0x000000ffff157224 */ /* 0x000fe400078e001e */
[----:B------:R-:W-:Y:S01]  /*1a7e0*/  IMAD.MOV.U32 R15, RZ, RZ, R16 ;  /* 0x000000ffff0f7224 */ /* 0x000fe200078e0010 */
[----:B------:R-:W-:Y:S01]  /*1a7f0*/  MOV R16, R23 ;  /* 0x0000001700107202 */ /* 0x000fe20000000f00 */
[----:B------:R-:W-:-:S07]  /*1a800*/  IMAD.MOV.U32 R30, RZ, RZ, R37 ;  /* 0x000000ffff1e7224 */ /* 0x000fce00078e0025 */
.L_x_62537:
[----:B------:R-:W-:Y:S05]  /*1a810*/  BSYNC B1 ;  /* 0x0000000000017941 */ /* 0x000fea0003800000 */
.L_x_62535:
        /* <DEDUP_REMOVED lines=9> */
.L_x_62539:
[----:B------:R-:W-:Y:S02]  /*1a8b0*/  IMAD.MOV.U32 R32, RZ, RZ, R21 ;  /* 0x000000ffff207224 */ /* 0x000fe400078e0015 */
[----:B------:R-:W-:Y:S02]  /*1a8c0*/  IMAD.MOV.U32 R14, RZ, RZ, R15 ;  /* 0x000000ffff0e7224 */ /* 0x000fe400078e000f */
[----:B------:R-:W-:Y:S02]  /*1a8d0*/  IMAD.MOV.U32 R21, RZ, RZ, R34 ;  /* 0x000000ffff157224 */ /* 0x000fe400078e0022 */
[----:B------:R-:W-:-:S07]  /*1a8e0*/  IMAD.MOV.U32 R15, RZ, RZ, R12 ;  /* 0x000000ffff0f7224 */ /* 0x000fce00078e000c */
.L_x_62540:
[----:B------:R-:W-:Y:S05]  /*1a8f0*/  BSYNC B1 ;  /* 0x0000000000017941 */ /* 0x000fea0003800000 */
.L_x_62538:
        /* <DEDUP_REMOVED lines=9> */
.L_x_62542:
[----:B------:R-:W-:Y:S02]  /*1a990*/  IMAD.MOV.U32 R37, RZ, RZ, R32 ;  /* 0x000000ffff257224 */ /* 0x000fe400078e0020 */
[----:B------:R-:W-:Y:S02]  /*1a9a0*/  IMAD.MOV.U32 R23, RZ, RZ, R14 ;  /* 0x000000ffff177224 */ /* 0x000fe400078e000e */
[----:B------:R-:W-:Y:S02]  /*1a9b0*/  IMAD.MOV.U32 R32, RZ, RZ, R25 ;  /* 0x000000ffff207224 */ /* 0x000fe400078e0019 */
[----:B------:R-:W-:-:S07]  /*1a9c0*/  IMAD.MOV.U32 R14, RZ, RZ, R13 ;  /* 0x000000ffff0e7224 */ /* 0x000fce00078e000d */
.L_x_62543:
[----:B------:R-:W-:Y:S05]  /*1a9d0*/  BSYNC B1 ;  /* 0x0000000000017941 */ /* 0x000fea0003800000 */
.L_x_62541:
        /* <DEDUP_REMOVED lines=9> */
.L_x_62545:
[----:B------:R-:W-:Y:S02]  /*1aa70*/  IMAD.MOV.U32 R12, RZ, RZ, R37 ;  /* 0x000000ffff0c7224 */ /* 0x000fe400078e0025 */
[----:B------:R-:W-:Y:S02]  /*1aa80*/  IMAD.MOV.U32 R13, RZ, RZ, R23 ;  /* 0x000000ffff0d7224 */ /* 0x000fe400078e0017 */
[----:B------:R-:W-:Y:S02]  /*1aa90*/  IMAD.MOV.U32 R37, RZ, RZ, R46 ;  /* 0x000000ffff257224 */ /* 0x000fe400078e002e */
[----:B------:R-:W-:-:S07]  /*1aaa0*/  IMAD.MOV.U32 R23, RZ, RZ, R36 ;  /* 0x000000ffff177224 */ /* 0x000fce00078e0024 */
.L_x_62546:
[----:B------:R-:W-:Y:S05]  /*1aab0*/  BSYNC B1 ;  /* 0x0000000000017941 */ /* 0x000fea0003800000 */
.L_x_62544:
        /* <DEDUP_REMOVED lines=9> */
.L_x_62548:
[----:B------:R-:W-:Y:S01]  /*1ab50*/  MOV R36, R12 ;  /* 0x0000000c00247202 */ /* 0x000fe20000000f00 */
[----:B------:R-:W-:Y:S02]  /*1ab60*/  IMAD.MOV.U32 R34, RZ, RZ, R13 ;  /* 0x000000ffff227224 */ /* 0x000fe400078e000d */
[----:B------:R-:W-:Y:S02]  /*1ab70*/  IMAD.MOV.U32 R12, RZ, RZ, R11 ;  /* 0x000000ffff0c7224 */ /* 0x000fe400078e000b */
[----:B------:R-:W-:-:S07]  /*1ab80*/  IMAD.MOV.U32 R13, RZ, RZ, R10 ;  /* 0x000000ffff0d7224 */ /* 0x000fce00078e000a */
.L_x_62549:
[----:B------:R-:W-:Y:S05]  /*1ab90*/  BSYNC B1 ;  /* 0x0000000000017941 */ /* 0x000fea0003800000 */
.L_x_62547:
        /* <DEDUP_REMOVED lines=9> */
.L_x_62551:
[----:B------:R-:W-:Y:S01]  /*1ac30*/  IMAD.MOV.U32 R11, RZ, RZ, R36 ;  /* 0x000000ffff0b7224 */ /* 0x000fe200078e0024 */
[----:B------:R-:W-:Y:S01]  /*1ac40*/  MOV R10, R34 ;  /* 0x00000022000a7202 */ /* 0x000fe20000000f00 */
[----:B------:R-:W-:Y:S02]  /*1ac50*/  IMAD.MOV.U32 R36, RZ, RZ, R27 ;  /* 0x000000ffff247224 */ /* 0x000fe400078e001b */
[----:B------:R-:W-:-:S07]  /*1ac60*/  IMAD.MOV.U32 R34, RZ, RZ, R9 ;  /* 0x000000ffff227224 */ /* 0x000fce00078e0009 */
.L_x_62552:
[----:B------:R-:W-:Y:S05]  /*1ac70*/  BSYNC B1 ;  /* 0x0000000000017941 */ /* 0x000fea0003800000 */
.L_x_62550:
        /* <DEDUP_REMOVED lines=9> */
.L_x_62554:
[----:B------:R-:W-:Y:S01]  /*1ad10*/  IMAD.MOV.U32 R42, RZ, RZ, R11 ;  /* 0x000000ffff2a7224 */ /* 0x000fe200078e000b */
[----:B------:R-:W-:Y:S01]  /*1ad20*/  MOV R11, R8 ;  /* 0x00000008000b7202 */ /* 0x000fe20000000f00 */
[----:B------:R-:W-:Y:S02]  /*1ad30*/  IMAD.MOV.U32 R9, RZ, RZ, R10 ;  /* 0x000000ffff097224 */ /* 0x000fe400078e000a */
[----:B------:R-:W-:-:S07]  /*1ad40*/  IMAD.MOV.U32 R10, RZ, RZ, R29 ;  /* 0x000000ffff0a7224 */ /* 0x000fce00078e001d */
.L_x_62555:
[----:B------:R-:W-:Y:S05]  /*1ad50*/  BSYNC B1 ;  /* 0x0000000000017941 */ /* 0x000fea0003800000 */
.L_x_62553:
        /* <DEDUP_REMOVED lines=9> */
.L_x_62557:
[----:B------:R-:W-:Y:S02]  /*1adf0*/  IMAD.MOV.U32 R8, RZ, RZ, R42 ;  /* 0x000000ffff087224 */ /* 0x000fe400078e002a */
[----:B------:R-:W-:Y:S01]  /*1ae00*/  IMAD.MOV.U32 R25, RZ, RZ, R9 ;  /* 0x000000ffff197224 */ /* 0x000fe200078e0009 */
[----:B------:R-:W-:Y:S01]  /*1ae10*/  MOV R9, R6 ;  /* 0x0000000600097202 */ /* 0x000fe20000000f00 */
[----:B------:R-:W-:-:S07]  /*1ae20*/  IMAD.MOV.U32 R42, RZ, RZ, R31 ;  /* 0x000000ffff2a7224 */ /* 0x000fce00078e001f */
.L_x_62558:
[----:B------:R-:W-:Y:S05]  /*1ae30*/  BSYNC B1 ;  /* 0x0000000000017941 */ /* 0x000fea0003800000 */
.L_x_62556:
        /* <DEDUP_REMOVED lines=9> */
.L_x_62560:
[----:B------:R-:W-:Y:S02]  /*1aed0*/  IMAD.MOV.U32 R44, RZ, RZ, R8 ;  /* 0x000000ffff2c7224 */ /* 0x000fe400078e0008 */
[----:B------:R-:W-:Y:S02]  /*1aee0*/  IMAD.MOV.U32 R6, RZ, RZ, R25 ;  /* 0x000000ffff067224 */ /* 0x000fe400078e0019 */
[----:B------:R-:W-:Y:S02]  /*1aef0*/  IMAD.MOV.U32 R8, RZ, RZ, R7 ;  /* 0x000000ffff087224 */ /* 0x000fe400078e0007 */
[----:B------:R-:W-:-:S07]  /*1af00*/  IMAD.MOV.U32 R25, RZ, RZ, R38 ;  /* 0x000000ffff197224 */ /* 0x000fce00078e0026 */
.L_x_62561:
[----:B------:R-:W-:Y:S05]  /*1af10*/  BSYNC B1 ;  /* 0x0000000000017941 */ /* 0x000fea0003800000 */
.L_x_62559:
        /* <DEDUP_REMOVED lines=9> */
.L_x_62563:
[----:B------:R-:W-:Y:S02]  /*1afb0*/  IMAD.MOV.U32 R7, RZ, RZ, R44 ;  /* 0x000000ffff077224 */ /* 0x000fe400078e002c */
[----:B------:R-:W-:Y:S02]  /*1afc0*/  IMAD.MOV.U32 R38, RZ, RZ, R6 ;  /* 0x000000ffff267224 */ /* 0x000fe400078e0006 */
[----:B------:R-:W-:Y:S02]  /*1afd0*/  IMAD.MOV.U32 R44, RZ, RZ, R39 ;  /* 0x000000ffff2c7224 */ /* 0x000fe400078e0027 */
[----:B------:R-:W-:-:S07]  /*1afe0*/  IMAD.MOV.U32 R6, RZ, RZ, R5 ;  /* 0x000000ffff067224 */ /* 0x000fce00078e0005 */
.L_x_62564:
[----:B------:R-:W-:Y:S05]  /*1aff0*/  BSYNC B1 ;  /* 0x0000000000017941 */ /* 0x000fea0003800000 */
.L_x_62562:
        /* <DEDUP_REMOVED lines=9> */
.L_x_62566:
[----:B------:R-:W-:Y:S02]  /*1b090*/  IMAD.MOV.U32 R27, RZ, RZ, R7 ;  /* 0x000000ffff1b7224 */ /* 0x000fe400078e0007 */
[----:B------:R-:W-:Y:S02]  /*1b0a0*/  IMAD.MOV.U32 R5, RZ, RZ, R38 ;  /* 0x000000ffff057224 */ /* 0x000fe400078e0026 */
[----:B------:R-:W-:Y:S02]  /*1b0b0*/  IMAD.MOV.U32 R7, RZ, RZ, R4 ;  /* 0x000000ffff077224 */ /* 0x000fe400078e0004 */
[----:B------:R-:W-:-:S07]  /*1b0c0*/  IMAD.MOV.U32 R38, RZ, RZ, R3 ;  /* 0x000000ffff267224 */ /* 0x000fce00078e0003 */
.L_x_62567:
[----:B------:R-:W-:Y:S05]  /*1b0d0*/  BSYNC B1 ;  /* 0x0000000000017941 */ /* 0x000fea0003800000 */
.L_x_62565:
        /* <DEDUP_REMOVED lines=9> */
.L_x_62569:
[----:B------:R-:W-:Y:S01]  /*1b170*/  MOV R4, R27 ;  /* 0x0000001b00047202 */ /* 0x000fe20000000f00 */
[----:B------:R-:W-:Y:S02]  /*1b180*/  IMAD.MOV.U32 R3, RZ, RZ, R5 ;  /* 0x000000ffff037224 */ /* 0x000fe400078e0005 */
[----:B------:R-:W-:Y:S02]  /*1b190*/  IMAD.MOV.U32 R27, RZ, RZ, R40 ;  /* 0x000000ffff1b7224 */ /* 0x000fe400078e0028 */
[----:B------:R-:W-:-:S07]  /*1b1a0*/  IMAD.MOV.U32 R5, RZ, RZ, R2 ;  /* 0x000000ffff057224 */ /* 0x000fce00078e0002 */
.L_x_62570:
[----:B------:R-:W-:Y:S05]  /*1b1b0*/  BSYNC B1 ;  /* 0x0000000000017941 */ /* 0x000fea0003800000 */
.L_x_62568:
        /* <DEDUP_REMOVED lines=9> */
.L_x_62572:
[----:B------:R-:W-:Y:S01]  /*1b250*/  IMAD.MOV.U32 R40, RZ, RZ, R4 ;  /* 0x000000ffff287224 */ /* 0x000fe200078e0004 */
[----:B------:R-:W-:Y:S01]  /*1b260*/  MOV R2, R3 ;  /* 0x0000000300027202 */ /* 0x000fe20000000f00 */
[----:B------:R-:W-:Y:S02]  /*1b270*/  IMAD.MOV.U32 R4, RZ, RZ, R19 ;  /* 0x000000ffff047224 */ /* 0x000fe400078e0013 */
[----:B------:R-:W-:-:S07]  /*1b280*/  IMAD.MOV.U32 R3, RZ, RZ, R18 ;  /* 0x000000ffff037224 */ /* 0x000fce00078e0012 */
.L_x_62573:
[----:B------:R-:W-:Y:S05]  /*1b290*/  BSYNC B1 ;  /* 0x0000000000017941 */ /* 0x000fea0003800000 */
.L_x_62571:
        /* <DEDUP_REMOVED lines=9> */
.L_x_62575:
[----:B------:R-:W-:Y:S01]  /*1b330*/  IMAD.MOV.U32 R19, RZ, RZ, R40 ;  /* 0x000000ffff137224 */ /* 0x000fe200078e0028 */
[----:B------:R-:W-:Y:S01]  /*1b340*/  MOV R40, R35 ;  /* 0x0000002300287202 */ /* 0x000fe20000000f00 */
[----:B------:R-:W-:Y:S02]  /*1b350*/  IMAD.MOV.U32 R18, RZ, RZ, R2 ;  /* 0x000000ffff127224 */ /* 0x000fe400078e0002 */
[----:B------:R-:W-:-:S07]  /*1b360*/  IMAD.MOV.U32 R2, RZ, RZ, R33 ;  /* 0x000000ffff027224 */ /* 0x000fce00078e0021 */
.L_x_62576:
[----:B------:R-:W-:Y:S05]  /*1b370*/  BSYNC B1 ;  /* 0x0000000000017941 */ /* 0x000fea0003800000 */
.L_x_62574:
        /* <DEDUP_REMOVED lines=16> */
.L_x_62578:
[----:B------:R-:W-:Y:S01]  /*1b480*/  IMAD.MOV.U32 R28, RZ, RZ, R17 ;  /* 0x000000ffff1c7224 */ /* 0x000fe200078e0011 */
[----:B------:R-:W-:Y:S01]  /*1b490*/  MOV R46, R71 ;  /* 0x00000047002e7202 */ /* 0x000fe20000000f00 */
[----:B------:R-:W-:Y:S02]  /*1b4a0*/  IMAD.MOV.U32 R17, RZ, RZ, R30 ;  /* 0x000000ffff117224 */ /* 0x000fe400078e001e */
[----:B------:R-:W-:-:S07]  /*1b4b0*/  IMAD.MOV.U32 R71, RZ, RZ, R16 ;  /* 0x000000ffff477224 */ /* 0x000fce00078e0010 */
.L_x_62579:
[----:B------:R-:W-:Y:S05]  /*1b4c0*/  BSYNC B1 ;  /* 0x0000000000017941 */ /* 0x000fea0003800000 */
.L_x_62577:
        /* <DEDUP_REMOVED lines=9> */
.L_x_62581:
[----:B------:R-:W-:Y:S01]  /*1b560*/  IMAD.MOV.U32 R29, RZ, RZ, R28 ;  /* 0x000000ffff1d7224 */ /* 0x000fe200078e001c */
[----:B------:R-:W-:Y:S01]  /*1b570*/  MOV R28, R21 ;  /* 0x00000015001c7202 */ /* 0x000fe20000000f00 */
[----:B------:R-:W-:Y:S02]  /*1b580*/  IMAD.MOV.U32 R31, RZ, RZ, R46 ;  /* 0x000000ffff1f7224 */ /* 0x000fe400078e002e */
[----:B------:R-:W-:-:S07]  /*1b590*/  IMAD.MOV.U32 R46, RZ, RZ, R15 ;  /* 0x000000ffff2e7224 */ /* 0x000fce00078e000f */
.L_x_62582:
[----:B------:R-:W-:Y:S05]  /*1b5a0*/  BSYNC B1 ;  /* 0x0000000000017941 */ /* 0x000fea0003800000 */
.L_x_62580:
        /* <DEDUP_REMOVED lines=9> */
.L_x_62584:
[----:B------:R-:W-:Y:S02]  /*1b640*/  IMAD.MOV.U32 R16, RZ, RZ, R29 ;  /* 0x000000ffff107224 */ /* 0x000fe400078e001d */
[----:B------:R-:W-:Y:S01]  /*1b650*/  IMAD.MOV.U32 R30, RZ, RZ, R31 ;  /* 0x000000ffff1e7224 */ /* 0x000fe200078e001f */
[----:B------:R-:W-:Y:S01]  /*1b660*/  MOV R31, R14 ;  /* 0x0000000e001f7202 */ /* 0x000fe20000000f00 */
[----:B------:R-:W-:-:S07]  /*1b670*/  IMAD.MOV.U32 R29, RZ, RZ, R32 ;  /* 0x000000ffff1d7224 */ /* 0x000fce00078e0020 */
.L_x_62585:
[----:B------:R-:W-:Y:S05]  /*1b680*/  BSYNC B1 ;  /* 0x0000000000017941 */ /* 0x000fea0003800000 */
.L_x_62583:
        /* <DEDUP_REMOVED lines=9> */
.L_x_62587:
[----:B------:R-:W-:Y:S02]  /*1b720*/  IMAD.MOV.U32 R15, RZ, RZ, R16 ;  /* 0x000000ffff0f7224 */ /* 0x000fe400078e0010 */
[----:B------:R-:W-:Y:S02]  /*1b730*/  IMAD.MOV.U32 R14, RZ, RZ, R30 ;  /* 0x000000ffff0e7224 */ /* 0x000fe400078e001e */
[----:B------:R-:W-:Y:S02]  /*1b740*/  IMAD.MOV.U32 R16, RZ, RZ, R37 ;  /* 0x000000ffff107224 */ /* 0x000fe400078e0025 */
[----:B------:R-:W-:-:S07]  /*1b750*/  IMAD.MOV.U32 R30, RZ, RZ, R23 ;  /* 0x000000ffff1e7224 */ /* 0x000fce00078e0017 */
.L_x_62588:
[----:B------:R-:W-:Y:S05]  /*1b760*/  BSYNC B1 ;  /* 0x0000000000017941 */ /* 0x000fea0003800000 */
.L_x_62586:
        /* <DEDUP_REMOVED lines=9> */
.L_x_62590:
[----:B------:R-:W-:Y:S02]  /*1b800*/  IMAD.MOV.U32 R21, RZ, RZ, R15 ;  /* 0x000000ffff157224 */ /* 0x000fe400078e000f */
[----:B------:R-:W-:Y:S02]  /*1b810*/  IMAD.MOV.U32 R23, RZ, RZ, R14 ;  /* 0x000000ffff177224 */ /* 0x000fe400078e000e */
[----:B------:R-:W-:Y:S02]  /*1b820*/  IMAD.MOV.U32 R15, RZ, RZ, R12 ;  /* 0x000000ffff0f7224 */ /* 0x000fe400078e000c */
[----:B------:R-:W-:-:S07]  /*1b830*/  IMAD.MOV.U32 R14, RZ, RZ, R13 ;  /* 0x000000ffff0e7224 */ /* 0x000fce00078e000d */
.L_x_62591:
[----:B------:R-:W-:Y:S05]  /*1b840*/  BSYNC B1 ;  /* 0x0000000000017941 */ /* 0x000fea0003800000 */
.L_x_62589:
        /* <DEDUP_REMOVED lines=9> */
.L_x_62593:
[----:B------:R-:W-:Y:S02]  /*1b8e0*/  IMAD.MOV.U32 R12, RZ, RZ, R21 ;  /* 0x000000ffff0c7224 */ /* 0x000fe400078e0015 */
[----:B------:R-:W-:Y:S02]  /*1b8f0*/  IMAD.MOV.U32 R13, RZ, RZ, R23 ;  /* 0x000000ffff0d7224 */ /* 0x000fe400078e0017 */
[----:B------:R-:W-:Y:S02]  /*1b900*/  IMAD.MOV.U32 R21, RZ, RZ, R36 ;  /* 0x000000ffff157224 */ /* 0x000fe400078e0024 */
[----:B------:R-:W-:-:S07]  /*1b910*/  IMAD.MOV.U32 R23, RZ, RZ, R34 ;  /* 0x000000ffff177224 */ /* 0x000fce00078e0022 */
.L_x_62594:
[----:B------:R-:W-:Y:S05]  /*1b920*/  BSYNC B1 ;  /* 0x0000000000017941 */ /* 0x000fea0003800000 */
.L_x_62592:
        /* <DEDUP_REMOVED lines=9> */
.L_x_62596:
[----:B------:R-:W-:Y:S01]  /*1b9c0*/  MOV R33, R12 ;  /* 0x0000000c00217202 */ /* 0x000fe20000000f00 */
[----:B------:R-:W-:Y:S02]  /*1b9d0*/  IMAD.MOV.U32 R32, RZ, RZ, R13 ;  /* 0x000000ffff207224 */ /* 0x000fe400078e000d */
[----:B------:R-:W-:Y:S02]  /*1b9e0*/  IMAD.MOV.U32 R12, RZ, RZ, R11 ;  /* 0x000000ffff0c7224 */ /* 0x000fe400078e000b */
[----:B------:R-:W-:-:S07]  /*1b9f0*/  IMAD.MOV.U32 R13, RZ, RZ, R10 ;  /* 0x000000ffff0d7224 */ /* 0x000fce00078e000a */
.L_x_62597:
[----:B------:R-:W-:Y:S05]  /*1ba00*/  BSYNC B1 ;  /* 0x0000000000017941 */ /* 0x000fea0003800000 */
.L_x_62595:
        /* <DEDUP_REMOVED lines=9> */
.L_x_62599:
[----:B------:R-:W-:Y:S01]  /*1baa0*/  IMAD.MOV.U32 R11, RZ, RZ, R33 ;  /* 0x000000ffff0b7224 */ /* 0x000fe200078e0021 */
[----:B------:R-:W-:Y:S01]  /*1bab0*/  MOV R10, R32 ;  /* 0x00000020000a7202 */ /* 0x000fe20000000f00 */
[----:B------:R-:W-:Y:S02]  /*1bac0*/  IMAD.MOV.U32 R33, RZ, RZ, R42 ;  /* 0x000000ffff217224 */ /* 0x000fe400078e002a */
[----:B------:R-:W-:-:S07]  /*1bad0*/  IMAD.MOV.U32 R32, RZ, RZ, R9 ;  /* 0x000000ffff207224 */ /* 0x000fce00078e0009 */
.L_x_62600:
[----:B------:R-:W-:Y:S05]  /*1bae0*/  BSYNC B1 ;  /* 0x0000000000017941 */ /* 0x000fea0003800000 */
.L_x_62598:
        /* <DEDUP_REMOVED lines=9> */
.L_x_62602:
[----:B------:R-:W-:Y:S01]  /*1bb80*/  IMAD.MOV.U32 R9, RZ, RZ, R11 ;  /* 0x000000ffff097224 */ /* 0x000fe200078e000b */
[----:B------:R-:W-:Y:S01]  /*1bb90*/  MOV R11, R8 ;  /* 0x00000008000b7202 */ /* 0x000fe20000000f00 */
[----:B------:R-:W-:Y:S02]  /*1bba0*/  IMAD.MOV.U32 R35, RZ, RZ, R10 ;  /* 0x000000ffff237224 */ /* 0x000fe400078e000a */
[----:B------:R-:W-:-:S07]  /*1bbb0*/  IMAD.MOV.U32 R10, RZ, RZ, R25 ;  /* 0x000000ffff0a7224 */ /* 0x000fce00078e0019 */
.L_x_62603:
[----:B------:R-:W-:Y:S05]  /*1bbc0*/  BSYNC B1 ;  /* 0x0000000000017941 */ /* 0x000fea0003800000 */
.L_x_62601:
        /* <DEDUP_REMOVED lines=9> */
.L_x_62605:
[----:B------:R-:W-:Y:S02]  /*1bc60*/  IMAD.MOV.U32 R8, RZ, RZ, R9 ;  /* 0x000000ffff087224 */ /* 0x000fe400078e0009 */
[----:B------:R-:W-:Y:S01]  /*1bc70*/  IMAD.MOV.U32 R25, RZ, RZ, R35 ;  /* 0x000000ffff197224 */ /* 0x000fe200078e0023 */
[----:B------:R-:W-:Y:S01]  /*1bc80*/  MOV R35, R6 ;  /* 0x0000000600237202 */ /* 0x000fe20000000f00 */
[----:B------:R-:W-:-:S07]  /*1bc90*/  IMAD.MOV.U32 R9, RZ, RZ, R44 ;  /* 0x000000ffff097224 */ /* 0x000fce00078e002c */
.L_x_62606:
[----:B------:R-:W-:Y:S05]  /*1bca0*/  BSYNC B1 ;  /* 0x0000000000017941 */ /* 0x000fea0003800000 */
.L_x_62604:
        /* <DEDUP_REMOVED lines=9> */
.L_x_62608:
[----:B------:R-:W-:Y:S02]  /*1bd40*/  IMAD.MOV.U32 R6, RZ, RZ, R8 ;  /* 0x000000ffff067224 */ /* 0x000fe400078e0008 */
[----:B------:R-:W-:Y:S02]  /*1bd50*/  IMAD.MOV.U32 R34, RZ, RZ, R25 ;  /* 0x000000ffff227224 */ /* 0x000fe400078e0019 */
[----:B------:R-:W-:Y:S02]  /*1bd60*/  IMAD.MOV.U32 R8, RZ, RZ, R7 ;  /* 0x000000ffff087224 */ /* 0x000fe400078e0007 */
[----:B------:R-:W-:-:S07]  /*1bd70*/  IMAD.MOV.U32 R25, RZ, RZ, R38 ;  /* 0x000000ffff197224 */ /* 0x000fce00078e0026 */
.L_x_62609:
[----:B------:R-:W-:Y:S05]  /*1bd80*/  BSYNC B1 ;  /* 0x0000000000017941 */ /* 0x000fea0003800000 */
.L_x_62607:
        /* <DEDUP_REMOVED lines=9> */
.L_x_62611:
[----:B------:R-:W-:Y:S02]  /*1be20*/  IMAD.MOV.U32 R7, RZ, RZ, R6 ;  /* 0x000000ffff077224 */ /* 0x000fe400078e0006 */
[----:B------:R-:W-:Y:S02]  /*1be30*/  IMAD.MOV.U32 R36, RZ, RZ, R34 ;  /* 0x000000ffff247224 */ /* 0x000fe400078e0022 */
[----:B------:R-:W-:Y:S02]  /*1be40*/  IMAD.MOV.U32 R6, RZ, RZ, R27 ;  /* 0x000000ffff067224 */ /* 0x000fe400078e001b */
[----:B------:R-:W-:-:S07]  /*1be50*/  IMAD.MOV.U32 R34, RZ, RZ, R5 ;  /* 0x000000ffff227224 */ /* 0x000fce00078e0005 */
.L_x_62612:
[----:B------:R-:W-:Y:S05]  /*1be60*/  BSYNC B1 ;  /* 0x0000000000017941 */ /* 0x000fea0003800000 */
.L_x_62610:
        /* <DEDUP_REMOVED lines=9> */
.L_x_62614:
[----:B------:R-:W-:Y:S02]  /*1bf00*/  IMAD.MOV.U32 R5, RZ, RZ, R7 ;  /* 0x000000ffff057224 */ /* 0x000fe400078e0007 */
[----:B------:R-:W-:Y:S02]  /*1bf10*/  IMAD.MOV.U32 R27, RZ, RZ, R36 ;  /* 0x000000ffff1b7224 */ /* 0x000fe400078e0024 */
[----:B------:R-:W-:Y:S02]  /*1bf20*/  IMAD.MOV.U32 R7, RZ, RZ, R4 ;  /* 0x000000ffff077224 */ /* 0x000fe400078e0004 */
[----:B------:R-:W-:-:S07]  /*1bf30*/  IMAD.MOV.U32 R36, RZ, RZ, R3 ;  /* 0x000000ffff247224 */ /* 0x000fce00078e0003 */
.L_x_62615:
[----:B------:R-:W-:Y:S05]  /*1bf40*/  BSYNC B1 ;  /* 0x0000000000017941 */ /* 0x000fea0003800000 */
.L_x_62613:
        /* <DEDUP_REMOVED lines=9> */
.L_x_62617:
[----:B------:R-:W-:Y:S01]  /*1bfe0*/  MOV R4, R5 ;  /* 0x0000000500047202 */ /* 0x000fe20000000f00 */
[----:B------:R-:W-:Y:S02]  /*1bff0*/  IMAD.MOV.U32 R3, RZ, RZ, R27 ;  /* 0x000000ffff037224 */ /* 0x000fe400078e001b */
[----:B------:R-:W-:Y:S02]  /*1c000*/  IMAD.MOV.U32 R5, RZ, RZ, R40 ;  /* 0x000000ffff057224 */ /* 0x000fe400078e0028 */
[----:B------:R-:W-:-:S07]  /*1c010*/  IMAD.MOV.U32 R27, RZ, RZ, R2 ;  /* 0x000000ffff1b7224 */ /* 0x000fce00078e0002 */
.L_x_62618:
[----:B------:R-:W-:Y:S05]  /*1c020*/  BSYNC B1 ;  /* 0x0000000000017941 */ /* 0x000fea0003800000 */
.L_x_62616:
        /* <DEDUP_REMOVED lines=9> */
.L_x_62620:
[----:B------:R-:W-:Y:S01]  /*1c0c0*/  IMAD.MOV.U32 R2, RZ, RZ, R4 ;  /* 0x000000ffff027224 */ /* 0x000fe200078e0004 */
[----:B------:R-:W-:Y:S01]  /*1c0d0*/  MOV R37, R3 ;  /* 0x0000000300257202 */ /* 0x000fe20000000f00 */
[----:B------:R-:W-:Y:S02]  /*1c0e0*/  IMAD.MOV.U32 R4, RZ, RZ, R19 ;  /* 0x000000ffff047224 */ /* 0x000fe400078e0013 */
[----:B------:R-:W-:-:S07]  /*1c0f0*/  IMAD.MOV.U32 R3, RZ, RZ, R18 ;  /* 0x000000ffff037224 */ /* 0x000fce00078e0012 */
.L_x_62621:
[----:B------:R-:W-:Y:S05]  /*1c100*/  BSYNC B1 ;  /* 0x0000000000017941 */ /* 0x000fea0003800000 */
.L_x_62619:
        /* <DEDUP_REMOVED lines=16> */
.L_x_62623:
[----:B------:R-:W-:Y:S01]  /*1c210*/  MOV R18, R17 ;  /* 0x0000001100127202 */ /* 0x000fe20000000f00 */
[----:B------:R-:W-:Y:S02]  /*1c220*/  IMAD.MOV.U32 R26, RZ, RZ, R71 ;  /* 0x000000ffff1a7224 */ /* 0x000fe400078e0047 */
[----:B------:R-:W-:Y:S02]  /*1c230*/  IMAD.MOV.U32 R17, RZ, RZ, R28 ;  /* 0x000000ffff117224 */ /* 0x000fe400078e001c */
[----:B------:R-:W-:-:S07]  /*1c240*/  IMAD.MOV.U32 R71, RZ, RZ, R46 ;  /* 0x000000ffff477224 */ /* 0x000fce00078e002e */
.L_x_62624:
[----:B------:R-:W-:Y:S05]  /*1c250*/  BSYNC B1 ;  /* 0x0000000000017941 */ /* 0x000fea0003800000 */
.L_x_62622:
        /* <DEDUP_REMOVED lines=9> */
.L_x_62626:
[----:B------:R-:W-:Y:S01]  /*1c2f0*/  IMAD.MOV.U32 R19, RZ, RZ, R18 ;  /* 0x000000ffff137224 */ /* 0x000fe200078e0012 */
[----:B------:R-:W-:Y:S01]  /*1c300*/  MOV R39, R26 ;  /* 0x0000001a00277202 */ /* 0x000fe20000000f00 */
[----:B------:R-:W-:Y:S02]  /*1c310*/  IMAD.MOV.U32 R18, RZ, RZ, R29 ;  /* 0x000000ffff127224 */ /* 0x000fe400078e001d */
[----:B------:R-:W-:-:S07]  /*1c320*/  IMAD.MOV.U32 R26, RZ, RZ, R31 ;  /* 0x000000ffff1a7224 */ /* 0x000fce00078e001f */
.L_x_62627:
[----:B------:R-:W-:Y:S05]  /*1c330*/  BSYNC B1 ;  /* 0x0000000000017941 */ /* 0x000fea0003800000 */
.L_x_62625:
        /* <DEDUP_REMOVED lines=9> */
.L_x_62629:
[----:B------:R-:W-:Y:S01]  /*1c3d0*/  IMAD.MOV.U32 R28, RZ, RZ, R19 ;  /* 0x000000ffff1c7224 */ /* 0x000fe200078e0013 */
[----:B------:R-:W-:Y:S01]  /*1c3e0*/  MOV R19, R16 ;  /* 0x0000001000137202 */ /* 0x000fe20000000f00 */
[----:B------:R-:W-:Y:S02]  /*1c3f0*/  IMAD.MOV.U32 R29, RZ, RZ, R39 ;  /* 0x000000ffff1d7224 */ /* 0x000fe400078e0027 */
[----:B------:R-:W-:-:S07]  /*1c400*/  IMAD.MOV.U32 R39, RZ, RZ, R30 ;  /* 0x000000ffff277224 */ /* 0x000fce00078e001e */
.L_x_62630:
[----:B------:R-:W-:Y:S05]  /*1c410*/  BSYNC B1 ;  /* 0x0000000000017941 */ /* 0x000fea0003800000 */
.L_x_62628:
        /* <DEDUP_REMOVED lines=9> */
.L_x_62632:
[----:B------:R-:W-:Y:S02]  /*1c4b0*/  IMAD.MOV.U32 R16, RZ, RZ, R28 ;  /* 0x000000ffff107224 */ /* 0x000fe400078e001c */
[----:B------:R-:W-:Y:S01]  /*1c4c0*/  IMAD.MOV.U32 R30, RZ, RZ, R29 ;  /* 0x000000ffff1e7224 */ /* 0x000fe200078e001d */
[----:B------:R-:W-:Y:S01]  /*1c4d0*/  MOV R29, R14 ;  /* 0x0000000e001d7202 */ /* 0x000fe20000000f00 */
[----:B------:R-:W-:-:S07]  /*1c4e0*/  IMAD.MOV.U32 R28, RZ, RZ, R15 ;  /* 0x000000ffff1c7224 */ /* 0x000fce00078e000f */
.L_x_62633:
[----:B------:R-:W-:Y:S05]  /*1c4f0*/  BSYNC B1 ;  /* 0x0000000000017941 */ /* 0x000fea0003800000 */
.L_x_62631:
        /* <DEDUP_REMOVED lines=9> */
.L_x_62635:
[----:B------:R-:W-:Y:S02]  /*1c590*/  IMAD.MOV.U32 R15, RZ, RZ, R16 ;  /* 0x000000ffff0f7224 */ /* 0x000fe400078e0010 */
[----:B------:R-:W-:Y:S02]  /*1c5a0*/  IMAD.MOV.U32 R14, RZ, RZ, R30 ;  /* 0x000000ffff0e7224 */ /* 0x000fe400078e001e */
[----:B------:R-:W-:Y:S02]  /*1c5b0*/  IMAD.MOV.U32 R16, RZ, RZ, R21 ;  /* 0x000000ffff107224 */ /* 0x000fe400078e0015 */
[----:B------:R-:W-:-:S07]  /*1c5c0*/  IMAD.MOV.U32 R30, RZ, RZ, R23 ;  /* 0x000000ffff1e7224 */ /* 0x000fce00078e0017 */
.L_x_62636:
[----:B------:R-:W-:Y:S05]  /*1c5d0*/  BSYNC B1 ;  /* 0x0000000000017941 */ /* 0x000fea0003800000 */
.L_x_62634:
        /* <DEDUP_REMOVED lines=9> */
.L_x_62638:
[----:B------:R-:W-:Y:S02]  /*1c670*/  IMAD.MOV.U32 R38, RZ, RZ, R15 ;  /* 0x000000ffff267224 */ /* 0x000fe400078e000f */
[----:B------:R-:W-:Y:S02]  /*1c680*/  IMAD.MOV.U32 R21, RZ, RZ, R14 ;  /* 0x000000ffff157224 */ /* 0x000fe400078e000e */
[----:B------:R-:W-:Y:S02]  /*1c690*/  IMAD.MOV.U32 R15, RZ, RZ, R12 ;  /* 0x000000ffff0f7224 */ /* 0x000fe400078e000c */
[----:B------:R-:W-:-:S07]  /*1c6a0*/  IMAD.MOV.U32 R14, RZ, RZ, R13 ;  /* 0x000000ffff0e7224 */ /* 0x000fce00078e000d */
.L_x_62639:
[----:B------:R-:W-:Y:S05]  /*1c6b0*/  BSYNC B1 ;  /* 0x0000000000017941 */ /* 0x000fea0003800000 */
.L_x_62637:
        /* <DEDUP_REMOVED lines=9> */
.L_x_62641:
[----:B------:R-:W-:Y:S02]  /*1c750*/  IMAD.MOV.U32 R12, RZ, RZ, R38 ;  /* 0x000000ffff0c7224 */ /* 0x000fe400078e0026 */
[----:B------:R-:W-:Y:S02]  /*1c760*/  IMAD.MOV.U32 R13, RZ, RZ, R21 ;  /* 0x000000ffff0d7224 */ /* 0x000fe400078e0015 */
[----:B------:R-:W-:Y:S02]  /*1c770*/  IMAD.MOV.U32 R38, RZ, RZ, R33 ;  /* 0x000000ffff267224 */ /* 0x000fe400078e0021 */
[----:B------:R-:W-:-:S07]  /*1c780*/  IMAD.MOV.U32 R21, RZ, RZ, R32 ;  /* 0x000000ffff157224 */ /* 0x000fce00078e0020 */
.L_x_62642:
[----:B------:R-:W-:Y:S05]  /*1c790*/  BSYNC B1 ;  /* 0x0000000000017941 */ /* 0x000fea0003800000 */
.L_x_62640:
        /* <DEDUP_REMOVED lines=9> */
.L_x_62644:
[----:B------:R-:W-:Y:S01]  /*1c830*/  MOV R32, R12 ;  /* 0x0000000c00207202 */ /* 0x000fe20000000f00 */
[----:B------:R-:W-:Y:S02]  /*1c840*/  IMAD.MOV.U32 R40, RZ, RZ, R13 ;  /* 0x000000ffff287224 */ /* 0x000fe400078e000d */
[----:B------:R-:W-:Y:S02]  /*1c850*/  IMAD.MOV.U32 R12, RZ, RZ, R11 ;  /* 0x000000ffff0c7224 */ /* 0x000fe400078e000b */
[----:B------:R-:W-:-:S07]  /*1c860*/  IMAD.MOV.U32 R13, RZ, RZ, R10 ;  /* 0x000000ffff0d7224 */ /* 0x000fce00078e000a */
.L_x_62645:
[----:B------:R-:W-:Y:S05]  /*1c870*/  BSYNC B1 ;  /* 0x0000000000017941 */ /* 0x000fea0003800000 */
.L_x_62643:
        /* <DEDUP_REMOVED lines=9> */
.L_x_62647:
[----:B------:R-:W-:Y:S01]  /*1c910*/  IMAD.MOV.U32 R11, RZ, RZ, R32 ;  /* 0x000000ffff0b7224 */ /* 0x000fe200078e0020 */
[----:B------:R-:W-:Y:S01]  /*1c920*/  MOV R10, R40 ;  /* 0x00000028000a7202 */ /* 0x000fe20000000f00 */
[----:B------:R-:W-:Y:S02]  /*1c930*/  IMAD.MOV.U32 R32, RZ, RZ, R9 ;  /* 0x000000ffff207224 */ /* 0x000fe400078e0009 */
[----:B------:R-:W-:-:S07]  /*1c940*/  IMAD.MOV.U32 R40, RZ, RZ, R35 ;  /* 0x000000ffff287224 */ /* 0x000fce00078e0023 */
.L_x_62648:
[----:B------:R-:W-:Y:S05]  /*1c950*/  BSYNC B1 ;  /* 0x0000000000017941 */ /* 0x000fea0003800000 */
.L_x_62646:
        /* <DEDUP_REMOVED lines=9> */
.L_x_62650:
[----:B------:R-:W-:Y:S01]  /*1c9f0*/  IMAD.MOV.U32 R9, RZ, RZ, R11 ;  /* 0x000000ffff097224 */ /* 0x000fe200078e000b */
[----:B------:R-:W-:Y:S01]  /*1ca00*/  MOV R11, R8 ;  /* 0x00000008000b7202 */ /* 0x000fe20000000f00 */
[----:B------:R-:W-:Y:S02]  /*1ca10*/  IMAD.MOV.U32 R23, RZ, RZ, R10 ;  /* 0x000000ffff177224 */ /* 0x000fe400078e000a */
[----:B------:R-:W-:-:S07]  /*1ca20*/  IMAD.MOV.U32 R10, RZ, RZ, R25 ;  /* 0x000000ffff0a7224 */ /* 0x000fce00078e0019 */
.L_x_62651:
[----:B------:R-:W-:Y:S05]  /*1ca30*/  BSYNC B1 ;  /* 0x0000000000017941 */ /* 0x000fea0003800000 */
.L_x_62649:
        /* <DEDUP_REMOVED lines=9> */
.L_x_62653:
[----:B------:R-:W-:Y:S02]  /*1cad0*/  IMAD.MOV.U32 R8, RZ, RZ, R9 ;  /* 0x000000ffff087224 */ /* 0x000fe400078e0009 */
[----:B------:R-:W-:Y:S01]  /*1cae0*/  IMAD.MOV.U32 R25, RZ, RZ, R23 ;  /* 0x000000ffff197224 */ /* 0x000fe200078e0017 */
[----:B------:R-:W-:Y:S01]  /*1caf0*/  MOV R23, R34 ;  /* 0x0000002200177202 */ /* 0x000fe20000000f00 */
[----:B------:R-:W-:-:S07]  /*1cb00*/  IMAD.MOV.U32 R9, RZ, RZ, R6 ;  /* 0x000000ffff097224 */ /* 0x000fce00078e0006 */
.L_x_62654:
[----:B------:R-:W-:Y:S05]  /*1cb10*/  BSYNC B1 ;  /* 0x0000000000017941 */ /* 0x000fea0003800000 */
.L_x_62652:
        /* <DEDUP_REMOVED lines=9> */
.L_x_62656:
[----:B------:R-:W-:Y:S02]  /*1cbb0*/  IMAD.MOV.U32 R6, RZ, RZ, R8 ;  /* 0x000000ffff067224 */ /* 0x000fe400078e0008 */
[----:B------:R-:W-:Y:S02]  /*1cbc0*/  IMAD.MOV.U32 R34, RZ, RZ, R25 ;  /* 0x000000ffff227224 */ /* 0x000fe400078e0019 */
[----:B------:R-:W-:Y:S02]  /*1cbd0*/  IMAD.MOV.U32 R8, RZ, RZ, R7 ;  /* 0x000000ffff087224 */ /* 0x000fe400078e0007 */
[----:B------:R-:W-:-:S07]  /*1cbe0*/  IMAD.MOV.U32 R25, RZ, RZ, R36 ;  /* 0x000000ffff197224 */ /* 0x000fce00078e0024 */
.L_x_62657:
[----:B------:R-:W-:Y:S05]  /*1cbf0*/  BSYNC B1 ;  /* 0x0000000000017941 */ /* 0x000fea0003800000 */
.L_x_62655:
        /* <DEDUP_REMOVED lines=9> */
.L_x_62659:
[----:B------:R-:W-:Y:S02]  /*1cc90*/  IMAD.MOV.U32 R7, RZ, RZ, R6 ;  /* 0x000000ffff077224 */ /* 0x000fe400078e0006 */
[----:B------:R-:W-:Y:S02]  /*1cca0*/  IMAD.MOV.U32 R36, RZ, RZ, R34 ;  /* 0x000000ffff247224 */ /* 0x000fe400078e0022 */
[----:B------:R-:W-:Y:S02]  /*1ccb0*/  IMAD.MOV.U32 R6, RZ, RZ, R5 ;  /* 0x000000ffff067224 */ /* 0x000fe400078e0005 */
[----:B------:R-:W-:-:S07]  /*1ccc0*/  IMAD.MOV.U32 R34, RZ, RZ, R27 ;  /* 0x000000ffff227224 */ /* 0x000fce00078e001b */
.L_x_62660:
[----:B------:R-:W-:Y:S05]  /*1ccd0*/  BSYNC B1 ;  /* 0x0000000000017941 */ /* 0x000fea0003800000 */
.L_x_62658:
        /* <DEDUP_REMOVED lines=9> */
.L_x_62662:
[----:B------:R-:W-:Y:S02]  /*1cd70*/  IMAD.MOV.U32 R5, RZ, RZ, R7 ;  /* 0x000000ffff057224 */ /* 0x000fe400078e0007 */
[----:B------:R-:W-:Y:S02]  /*1cd80*/  IMAD.MOV.U32 R42, RZ, RZ, R36 ;  /* 0x000000ffff2a7224 */ /* 0x000fe400078e0024 */
[----:B------:R-:W-:Y:S02]  /*1cd90*/  IMAD.MOV.U32 R7, RZ, RZ, R4 ;  /* 0x000000ffff077224 */ /* 0x000fe400078e0004 */
[----:B------:R-:W-:-:S07]  /*1cda0*/  IMAD.MOV.U32 R36, RZ, RZ, R3 ;  /* 0x000000ffff247224 */ /* 0x000fce00078e0003 */
.L_x_62663:
[----:B------:R-:W-:Y:S05]  /*1cdb0*/  BSYNC B1 ;  /* 0x0000000000017941 */ /* 0x000fea0003800000 */
.L_x_62661:
        /* <DEDUP_REMOVED lines=9> */
.L_x_62665:
[----:B------:R-:W-:Y:S01]  /*1ce50*/  MOV R3, R5 ;  /* 0x0000000500037202 */ /* 0x000fe20000000f00 */
[----:B------:R-:W-:Y:S02]  /*1ce60*/  IMAD.MOV.U32 R4, RZ, RZ, R42 ;  /* 0x000000ffff047224 */ /* 0x000fe400078e002a */
[----:B------:R-:W-:Y:S02]  /*1ce70*/  IMAD.MOV.U32 R5, RZ, RZ, R2 ;  /* 0x000000ffff057224 */ /* 0x000fe400078e0002 */
[----:B------:R-:W-:-:S07]  /*1ce80*/  IMAD.MOV.U32 R42, RZ, RZ, R37 ;  /* 0x000000ffff2a7224 */ /* 0x000fce00078e0025 */
.L_x_62666:
[----:B------:R-:W-:Y:S05]  /*1ce90*/  BSYNC B1 ;  /* 0x0000000000017941 */ /* 0x000fea0003800000 */
.L_x_62664:
        /* <DEDUP_REMOVED lines=16> */
.L_x_62668:
[----:B------:R-:W-:Y:S02]  /*1cfa0*/  IMAD.MOV.U32 R2, RZ, RZ, R17 ;  /* 0x000000ffff027224 */ /* 0x000fe400078e0011 */
[----:B------:R-:W-:Y:S02]  /*1cfb0*/  IMAD.MOV.U32 R24, RZ, RZ, R71 ;  /* 0x000000ffff187224 */ /* 0x000fe400078e0047 */
[----:B------:R-:W-:Y:S02]  /*1cfc0*/  IMAD.MOV.U32 R17, RZ, RZ, R18 ;  /* 0x000000ffff117224 */ /* 0x000fe400078e0012 */
[----:B------:R-:W-:-:S07]  /*1cfd0*/  IMAD.MOV.U32 R71, RZ, RZ, R26 ;  /* 0x000000ffff477224 */ /* 0x000fce00078e001a */
.L_x_62669:
[----:B------:R-:W-:Y:S05]  /*1cfe0*/  BSYNC B1 ;  /* 0x0000000000017941 */ /* 0x000fea0003800000 */
.L_x_62667:
        /* <DEDUP_REMOVED lines=9> */
.L_x_62671:
[----:B------:R-:W-:Y:S01]  /*1d080*/  MOV R27, R2 ;  /* 0x00000002001b7202 */ /* 0x000fe20000000f00 */
[----:B------:R-:W-:Y:S02]  /*1d090*/  IMAD.MOV.U32 R18, RZ, RZ, R24 ;  /* 0x000000ffff127224 */ /* 0x000fe400078e0018 */
[----:B------:R-:W-:Y:S02]  /*1d0a0*/  IMAD.MOV.U32 R2, RZ, RZ, R19 ;  /* 0x000000ffff027224 */ /* 0x000fe400078e0013 */
[----:B------:R-:W-:-:S07]  /*1d0b0*/  IMAD.MOV.U32 R24, RZ, RZ, R39 ;  /* 0x000000ffff187224 */ /* 0x000fce00078e0027 */
.L_x_62672:
[----:B------:R-:W-:Y:S05]  /*1d0c0*/  BSYNC B1 ;  /* 0x0000000000017941 */ /* 0x000fea0003800000 */
.L_x_62670:
        /* <DEDUP_REMOVED lines=9> */
.L_x_62674:
[----:B------:R-:W-:Y:S01]  /*1d160*/  IMAD.MOV.U32 R19, RZ, RZ, R27 ;  /* 0x000000ffff137224 */ /* 0x000fe200078e001b */
[----:B------:R-:W-:Y:S01]  /*1d170*/  MOV R31, R18 ;  /* 0x00000012001f7202 */ /* 0x000fe20000000f00 */
[----:B------:R-:W-:Y:S02]  /*1d180*/  IMAD.MOV.U32 R27, RZ, RZ, R28 ;  /* 0x000000ffff1b7224 */ /* 0x000fe400078e001c */
[----:B------:R-:W-:-:S07]  /*1d190*/  IMAD.MOV.U32 R18, RZ, RZ, R29 ;  /* 0x000000ffff127224 */ /* 0x000fce00078e001d */
.L_x_62675:
[----:B------:R-:W-:Y:S05]  /*1d1a0*/  BSYNC B1 ;  /* 0x0000000000017941 */ /* 0x000fea0003800000 */
.L_x_62673:
        /* <DEDUP_REMOVED lines=9> */
.L_x_62677:
[----:B------:R-:W-:Y:S01]  /*1d240*/  IMAD.MOV.U32 R26, RZ, RZ, R19 ;  /* 0x000000ffff1a7224 */ /* 0x000fe200078e0013 */
[----:B------:R-:W-:Y:S01]  /*1d250*/  MOV R19, R16 ;  /* 0x0000001000137202 */ /* 0x000fe20000000f00 */
[----:B------:R-:W-:Y:S02]  /*1d260*/  IMAD.MOV.U32 R29, RZ, RZ, R31 ;  /* 0x000000ffff1d7224 */ /* 0x000fe400078e001f */
[----:B------:R-:W-:-:S07]  /*1d270*/  IMAD.MOV.U32 R31, RZ, RZ, R30 ;  /* 0x000000ffff1f7224 */ /* 0x000fce00078e001e */
.L_x_62678:
[----:B------:R-:W-:Y:S05]  /*1d280*/  BSYNC B1 ;  /* 0x0000000000017941 */ /* 0x000fea0003800000 */
.L_x_62676:
        /* <DEDUP_REMOVED lines=9> */
.L_x_62680:
[----:B------:R-:W-:Y:S02]  /*1d320*/  IMAD.MOV.U32 R33, RZ, RZ, R26 ;  /* 0x000000ffff217224 */ /* 0x000fe400078e001a */
[----:B------:R-:W-:Y:S01]  /*1d330*/  IMAD.MOV.U32 R16, RZ, RZ, R29 ;  /* 0x000000ffff107224 */ /* 0x000fe200078e001d */
[----:B------:R-:W-:Y:S01]  /*1d340*/  MOV R29, R14 ;  /* 0x0000000e001d7202 */ /* 0x000fe20000000f00 */
[----:B------:R-:W-:-:S07]  /*1d350*/  IMAD.MOV.U32 R26, RZ, RZ, R15 ;  /* 0x000000ffff1a7224 */ /* 0x000fce00078e000f */
.L_x_62681:
[----:B------:R-:W-:Y:S05]  /*1d360*/  BSYNC B1 ;  /* 0x0000000000017941 */ /* 0x000fea0003800000 */
.L_x_62679:
        /* <DEDUP_REMOVED lines=9> */
.L_x_62683:
[----:B------:R-:W-:Y:S02]  /*1d400*/  IMAD.MOV.U32 R15, RZ, RZ, R33 ;  /* 0x000000ffff0f7224 */ /* 0x000fe400078e0021 */
[----:B------:R-:W-:Y:S02]  /*1d410*/  IMAD.MOV.U32 R14, RZ, RZ, R16 ;  /* 0x000000ffff0e7224 */ /* 0x000fe400078e0010 */
[----:B------:R-:W-:Y:S02]  /*1d420*/  IMAD.MOV.U32 R33, RZ, RZ, R38 ;  /* 0x000000ffff217224 */ /* 0x000fe400078e0026 */
[----:B------:R-:W-:-:S07]  /*1d430*/  IMAD.MOV.U32 R16, RZ, RZ, R21 ;  /* 0x000000ffff107224 */ /* 0x000fce00078e0015 */
.L_x_62684:
[----:B------:R-:W-:Y:S05]  /*1d440*/  BSYNC B1 ;  /* 0x0000000000017941 */ /* 0x000fea0003800000 */
.L_x_62682:
        /* <DEDUP_REMOVED lines=9> */
.L_x_62686:
[----:B------:R-:W-:Y:S02]  /*1d4e0*/  IMAD.MOV.U32 R21, RZ, RZ, R15 ;  /* 0x000000ffff157224 */ /* 0x000fe400078e000f */
[----:B------:R-:W-:Y:S02]  /*1d4f0*/  IMAD.MOV.U32 R35, RZ, RZ, R14 ;  /* 0x000000ffff237224 */ /* 0x000fe400078e000e */
[----:B------:R-:W-:Y:S02]  /*1d500*/  IMAD.MOV.U32 R15, RZ, RZ, R12 ;  /* 0x000000ffff0f7224 */ /* 0x000fe400078e000c */
[----:B------:R-:W-:-:S07]  /*1d510*/  IMAD.MOV.U32 R14, RZ, RZ, R13 ;  /* 0x000000ffff0e7224 */ /* 0x000fce00078e000d */
.L_x_62687:
[----:B------:R-:W-:Y:S05]  /*1d520*/  BSYNC B1 ;  /* 0x0000000000017941 */ /* 0x000fea0003800000 */
.L_x_62685:
        /* <DEDUP_REMOVED lines=9> */
.L_x_62689:
[----:B------:R-:W-:Y:S02]  /*1d5c0*/  IMAD.MOV.U32 R12, RZ, RZ, R21 ;  /* 0x000000ffff0c7224 */ /* 0x000fe400078e0015 */
[----:B------:R-:W-:Y:S02]  /*1d5d0*/  IMAD.MOV.U32 R13, RZ, RZ, R35 ;  /* 0x000000ffff0d7224 */ /* 0x000fe400078e0023 */
[----:B------:R-:W-:Y:S02]  /*1d5e0*/  IMAD.MOV.U32 R21, RZ, RZ, R32 ;  /* 0x000000ffff157224 */ /* 0x000fe400078e0020 */
[----:B------:R-:W-:-:S07]  /*1d5f0*/  IMAD.MOV.U32 R35, RZ, RZ, R40 ;  /* 0x000000ffff237224 */ /* 0x000fce00078e0028 */
.L_x_62690:
[----:B------:R-:W-:Y:S05]  /*1d600*/  BSYNC B1 ;  /* 0x0000000000017941 */ /* 0x000fea0003800000 */
.L_x_62688:
        /* <DEDUP_REMOVED lines=9> */
.L_x_62692:
[----:B------:R-:W-:Y:S01]  /*1d6a0*/  MOV R28, R12 ;  /* 0x0000000c001c7202 */ /* 0x000fe20000000f00 */
[----:B------:R-:W-:Y:S02]  /*1d6b0*/  IMAD.MOV.U32 R30, RZ, RZ, R13 ;  /* 0x000000ffff1e7224 */ /* 0x000fe400078e000d */
[----:B------:R-:W-:Y:S02]  /*1d6c0*/  IMAD.MOV.U32 R12, RZ, RZ, R11 ;  /* 0x000000ffff0c7224 */ /* 0x000fe400078e000b */
[----:B------:R-:W-:-:S07]  /*1d6d0*/  IMAD.MOV.U32 R13, RZ, RZ, R10 ;  /* 0x000000ffff0d7224 */ /* 0x000fce00078e000a */
.L_x_62693:
[----:B------:R-:W-:Y:S05]  /*1d6e0*/  BSYNC B1 ;  /* 0x0000000000017941 */ /* 0x000fea0003800000 */
.L_x_62691:
        /* <DEDUP_REMOVED lines=9> */
.L_x_62695:
[----:B------:R-:W-:Y:S01]  /*1d780*/  IMAD.MOV.U32 R11, RZ, RZ, R28 ;  /* 0x000000ffff0b7224 */ /* 0x000fe200078e001c */
[----:B------:R-:W-:Y:S01]  /*1d790*/  MOV R10, R30 ;  /* 0x0000001e000a7202 */ /* 0x000fe20000000f00 */
[----:B------:R-:W-:Y:S02]  /*1d7a0*/  IMAD.MOV.U32 R28, RZ, RZ, R9 ;  /* 0x000000ffff1c7224 */ /* 0x000fe400078e0009 */
[----:B------:R-:W-:-:S07]  /*1d7b0*/  IMAD.MOV.U32 R30, RZ, RZ, R23 ;  /* 0x000000ffff1e7224 */ /* 0x000fce00078e0017 */
.L_x_62696:
[----:B------:R-:W-:Y:S05]  /*1d7c0*/  BSYNC B1 ;  /* 0x0000000000017941 */ /* 0x000fea0003800000 */
.L_x_62694:
        /* <DEDUP_REMOVED lines=9> */
.L_x_62698:
[----:B------:R-:W-:Y:S01]  /*1d860*/  IMAD.MOV.U32 R9, RZ, RZ, R11 ;  /* 0x000000ffff097224 */ /* 0x000fe200078e000b */
[----:B------:R-:W-:Y:S01]  /*1d870*/  MOV R11, R8 ;  /* 0x00000008000b7202 */ /* 0x000fe20000000f00 */
[----:B------:R-:W-:Y:S02]  /*1d880*/  IMAD.MOV.U32 R23, RZ, RZ, R10 ;  /* 0x000000ffff177224 */ /* 0x000fe400078e000a */
[----:B------:R-:W-:-:S07]  /*1d890*/  IMAD.MOV.U32 R10, RZ, RZ, R25 ;  /* 0x000000ffff0a7224 */ /* 0x000fce00078e0019 */
.L_x_62699:
[----:B------:R-:W-:Y:S05]  /*1d8a0*/  BSYNC B1 ;  /* 0x0000000000017941 */ /* 0x000fea0003800000 */
.L_x_62697:
        /* <DEDUP_REMOVED lines=9> */
.L_x_62701:
[----:B------:R-:W-:Y:S02]  /*1d940*/  IMAD.MOV.U32 R8, RZ, RZ, R9 ;  /* 0x000000ffff087224 */ /* 0x000fe400078e0009 */
[----:B------:R-:W-:Y:S01]  /*1d950*/  IMAD.MOV.U32 R25, RZ, RZ, R23 ;  /* 0x000000ffff197224 */ /* 0x000fe200078e0017 */
[----:B------:R-:W-:Y:S01]  /*1d960*/  MOV R23, R34 ;  /* 0x0000002200177202 */ /* 0x000fe20000000f00 */
[----:B------:R-:W-:-:S07]  /*1d970*/  IMAD.MOV.U32 R9, RZ, RZ, R6 ;  /* 0x000000ffff097224 */ /* 0x000fce00078e0006 */
.L_x_62702:
[----:B------:R-:W-:Y:S05]  /*1d980*/  BSYNC B1 ;  /* 0x0000000000017941 */ /* 0x000fea0003800000 */
.L_x_62700:
        /* <DEDUP_REMOVED lines=9> */
.L_x_62704:
[----:B------:R-:W-:Y:S02]  /*1da20*/  IMAD.MOV.U32 R6, RZ, RZ, R8 ;  /* 0x000000ffff067224 */ /* 0x000fe400078e0008 */
[----:B------:R-:W-:Y:S02]  /*1da30*/  IMAD.MOV.U32 R37, RZ, RZ, R25 ;  /* 0x000000ffff257224 */ /* 0x000fe400078e0019 */
[----:B------:R-:W-:Y:S02]  /*1da40*/  IMAD.MOV.U32 R8, RZ, RZ, R7 ;  /* 0x000000ffff087224 */ /* 0x000fe400078e0007 */
[----:B------:R-:W-:-:S07]  /*1da50*/  IMAD.MOV.U32 R25, RZ, RZ, R36 ;  /* 0x000000ffff197224 */ /* 0x000fce00078e0024 */
.L_x_62705:
[----:B------:R-:W-:Y:S05]  /*1da60*/  BSYNC B1 ;  /* 0x0000000000017941 */ /* 0x000fea0003800000 */
.L_x_62703:
        /* <DEDUP_REMOVED lines=9> */
.L_x_62707:
[----:B------:R-:W-:Y:S02]  /*1db00*/  IMAD.MOV.U32 R32, RZ, RZ, R6 ;  /* 0x000000ffff207224 */ /* 0x000fe400078e0006 */
[----:B------:R-:W-:Y:S02]  /*1db10*/  IMAD.MOV.U32 R7, RZ, RZ, R37 ;  /* 0x000000ffff077224 */ /* 0x000fe400078e0025 */
[----:B------:R-:W-:Y:S02]  /*1db20*/  IMAD.MOV.U32 R6, RZ, RZ, R5 ;  /* 0x000000ffff067224 */ /* 0x000fe400078e0005 */
[----:B------:R-:W-:-:S07]  /*1db30*/  IMAD.MOV.U32 R37, RZ, RZ, R42 ;  /* 0x000000ffff257224 */ /* 0x000fce00078e002a */
.L_x_62708:
[----:B------:R-:W-:Y:S05]  /*1db40*/  BSYNC B1 ;  /* 0x0000000000017941 */ /* 0x000fea0003800000 */
.L_x_62706:
        /* <DEDUP_REMOVED lines=9> */
.L_x_62710:
[----:B------:R-:W-:Y:S02]  /*1dbe0*/  IMAD.MOV.U32 R5, RZ, RZ, R32 ;  /* 0x000000ffff057224 */ /* 0x000fe400078e0020 */
[----:B------:R-:W-:Y:S02]  /*1dbf0*/  IMAD.MOV.U32 R34, RZ, RZ, R7 ;  /* 0x000000ffff227224 */ /* 0x000fe400078e0007 */
[----:B------:R-:W-:Y:S02]  /*1dc00*/  IMAD.MOV.U32 R32, RZ, RZ, R3 ;  /* 0x000000ffff207224 */ /* 0x000fe400078e0003 */
[----:B------:R-:W-:-:S07]  /*1dc10*/  IMAD.MOV.U32 R7, RZ, RZ, R4 ;  /* 0x000000ffff077224 */ /* 0x000fce00078e0004 */
.L_x_62711:
[----:B------:R-:W-:Y:S05]  /*1dc20*/  BSYNC B1 ;  /* 0x0000000000017941 */ /* 0x000fea0003800000 */
.L_x_62709:
        /* <DEDUP_REMOVED lines=16> */
.L_x_62713:
[----:B------:R-:W-:Y:S02]  /*1dd30*/  IMAD.MOV.U32 R4, RZ, RZ, R17 ;  /* 0x000000ffff047224 */ /* 0x000fe400078e0011 */
[----:B------:R-:W-:Y:S02]  /*1dd40*/  IMAD.MOV.U32 R3, RZ, RZ, R71 ;  /* 0x000000ffff037224 */ /* 0x000fe400078e0047 */
[----:B------:R-:W-:Y:S02]  /*1dd50*/  IMAD.MOV.U32 R17, RZ, RZ, R2 ;  /* 0x000000ffff117224 */ /* 0x000fe400078e0002 */
[----:B------:R-:W-:-:S07]  /*1dd60*/  IMAD.MOV.U32 R71, RZ, RZ, R24 ;  /* 0x000000ffff477224 */ /* 0x000fce00078e0018 */
.L_x_62714:
[----:B------:R-:W-:Y:S05]  /*1dd70*/  BSYNC B1 ;  /* 0x0000000000017941 */ /* 0x000fea0003800000 */
.L_x_62712:
        /* <DEDUP_REMOVED lines=9> */
.L_x_62716:
[----:B------:R-:W-:Y:S02]  /*1de10*/  IMAD.MOV.U32 R2, RZ, RZ, R4 ;  /* 0x000000ffff027224 */ /* 0x000fe400078e0004 */
[----:B------:R-:W-:Y:S02]  /*1de20*/  IMAD.MOV.U32 R22, RZ, RZ, R3 ;  /* 0x000000ffff167224 */ /* 0x000fe400078e0003 */
[----:B------:R-:W-:Y:S02]  /*1de30*/  IMAD.MOV.U32 R4, RZ, RZ, R27 ;  /* 0x000000ffff047224 */ /* 0x000fe400078e001b */
[----:B------:R-:W-:-:S07]  /*1de40*/  IMAD.MOV.U32 R3, RZ, RZ, R18 ;  /* 0x000000ffff037224 */ /* 0x000fce00078e0012 */
.L_x_62717:
[----:B------:R-:W-:Y:S05]  /*1de50*/  BSYNC B1 ;  /* 0x0000000000017941 */ /* 0x000fea0003800000 */
.L_x_62715:
        /* <DEDUP_REMOVED lines=9> */
.L_x_62719:
[----:B------:R-:W-:Y:S01]  /*1def0*/  MOV R18, R2 ;  /* 0x0000000200127202 */ /* 0x000fe20000000f00 */
[----:B------:R-:W-:Y:S02]  /*1df00*/  IMAD.MOV.U32 R24, RZ, RZ, R22 ;  /* 0x000000ffff187224 */ /* 0x000fe400078e0016 */
[----:B------:R-:W-:Y:S02]  /*1df10*/  IMAD.MOV.U32 R2, RZ, RZ, R19 ;  /* 0x000000ffff027224 */ /* 0x000fe400078e0013 */
[----:B------:R-:W-:-:S07]  /*1df20*/  IMAD.MOV.U32 R22, RZ, RZ, R31 ;  /* 0x000000ffff167224 */ /* 0x000fce00078e001f */
.L_x_62720:
[----:B------:R-:W-:Y:S05]  /*1df30*/  BSYNC B1 ;  /* 0x0000000000017941 */ /* 0x000fea0003800000 */
.L_x_62718:
        /* <DEDUP_REMOVED lines=9> */
.L_x_62722:
[----:B------:R-:W-:Y:S01]  /*1dfd0*/  IMAD.MOV.U32 R19, RZ, RZ, R18 ;  /* 0x000000ffff137224 */ /* 0x000fe200078e0012 */
[----:B------:R-:W-:Y:S01]  /*1dfe0*/  MOV R27, R24 ;  /* 0x00000018001b7202 */ /* 0x000fe20000000f00 */
[----:B------:R-:W-:Y:S02]  /*1dff0*/  IMAD.MOV.U32 R18, RZ, RZ, R26 ;  /* 0x000000ffff127224 */ /* 0x000fe400078e001a */
[----:B------:R-:W-:-:S07]  /*1e000*/  IMAD.MOV.U32 R24, RZ, RZ, R29 ;  /* 0x000000ffff187224 */ /* 0x000fce00078e001d */
.L_x_62723:
[----:B------:R-:W-:Y:S05]  /*1e010*/  BSYNC B1 ;  /* 0x0000000000017941 */ /* 0x000fea0003800000 */
.L_x_62721:
        /* <DEDUP_REMOVED lines=9> */
.L_x_62725:
[----:B------:R-:W-:Y:S01]  /*1e0b0*/  IMAD.MOV.U32 R26, RZ, RZ, R19 ;  /* 0x000000ffff1a7224 */ /* 0x000fe200078e0013 */
[----:B------:R-:W-:Y:S01]  /*1e0c0*/  MOV R19, R33 ;  /* 0x0000002100137202 */ /* 0x000fe20000000f00 */
[----:B------:R-:W-:Y:S02]  /*1e0d0*/  IMAD.MOV.U32 R29, RZ, RZ, R27 ;  /* 0x000000ffff1d7224 */ /* 0x000fe400078e001b */
[----:B------:R-:W-:-:S07]  /*1e0e0*/  IMAD.MOV.U32 R27, RZ, RZ, R16 ;  /* 0x000000ffff1b7224 */ /* 0x000fce00078e0010 */
.L_x_62726:
[----:B------:R-:W-:Y:S05]  /*1e0f0*/  BSYNC B1 ;  /* 0x0000000000017941 */ /* 0x000fea0003800000 */
.L_x_62724:
        /* <DEDUP_REMOVED lines=9> */
.L_x_62728:
[----:B------:R-:W-:Y:S02]  /*1e190*/  IMAD.MOV.U32 R31, RZ, RZ, R26 ;  /* 0x000000ffff1f7224 */ /* 0x000fe400078e001a */
[----:B------:R-:W-:Y:S01]  /*1e1a0*/  IMAD.MOV.U32 R33, RZ, RZ, R29 ;  /* 0x000000ffff217224 */ /* 0x000fe200078e001d */
[----:B------:R-:W-:Y:S01]  /*1e1b0*/  MOV R29, R14 ;  /* 0x0000000e001d7202 */ /* 0x000fe20000000f00 */
[----:B------:R-:W-:-:S07]  /*1e1c0*/  IMAD.MOV.U32 R26, RZ, RZ, R15 ;  /* 0x000000ffff1a7224 */ /* 0x000fce00078e000f */
.L_x_62729:
[----:B------:R-:W-:Y:S05]  /*1e1d0*/  BSYNC B1 ;  /* 0x0000000000017941 */ /* 0x000fea0003800000 */
.L_x_62727:
        /* <DEDUP_REMOVED lines=9> */
.L_x_62731:
[----:B------:R-:W-:Y:S02]  /*1e270*/  IMAD.MOV.U32 R36, RZ, RZ, R31 ;  /* 0x000000ffff247224 */ /* 0x000fe400078e001f */
[----:B------:R-:W-:Y:S02]  /*1e280*/  IMAD.MOV.U32 R38, RZ, RZ, R33 ;  /* 0x000000ffff267224 */ /* 0x000fe400078e0021 */
[----:B------:R-:W-:Y:S02]  /*1e290*/  IMAD.MOV.U32 R31, RZ, RZ, R21 ;  /* 0x000000ffff1f7224 */ /* 0x000fe400078e0015 */
[----:B------:R-:W-:-:S07]  /*1e2a0*/  IMAD.MOV.U32 R33, RZ, RZ, R35 ;  /* 0x000000ffff217224 */ /* 0x000fce00078e0023 */
.L_x_62732:
[----:B------:R-:W-:Y:S05]  /*1e2b0*/  BSYNC B1 ;  /* 0x0000000000017941 */ /* 0x000fea0003800000 */
.L_x_62730:
        /* <DEDUP_REMOVED lines=9> */
.L_x_62734:
[----:B------:R-:W-:Y:S02]  /*1e350*/  IMAD.MOV.U32 R21, RZ, RZ, R36 ;  /* 0x000000ffff157224 */ /* 0x000fe400078e0024 */
[----:B------:R-:W-:Y:S02]  /*1e360*/  IMAD.MOV.U32 R35, RZ, RZ, R38 ;  /* 0x000000ffff237224 */ /* 0x000fe400078e0026 */
[----:B------:R-:W-:Y:S02]  /*1e370*/  IMAD.MOV.U32 R36, RZ, RZ, R12 ;  /* 0x000000ffff247224 */ /* 0x000fe400078e000c */
[----:B------:R-:W-:-:S07]  /*1e380*/  IMAD.MOV.U32 R38, RZ, RZ, R13 ;  /* 0x000000ffff267224 */ /* 0x000fce00078e000d */
.L_x_62735:
[----:B------:R-:W-:Y:S05]  /*1e390*/  BSYNC B1 ;  /* 0x0000000000017941 */ /* 0x000fea0003800000 */
.L_x_62733:
        /* <DEDUP_REMOVED lines=9> */
.L_x_62737:
[----:B------:R-:W-:Y:S02]  /*1e430*/  IMAD.MOV.U32 R40, RZ, RZ, R21 ;  /* 0x000000ffff287224 */ /* 0x000fe400078e0015 */
[----:B------:R-:W-:Y:S02]  /*1e440*/  IMAD.MOV.U32 R39, RZ, RZ, R35 ;  /* 0x000000ffff277224 */ /* 0x000fe400078e0023 */
[----:B------:R-:W-:Y:S02]  /*1e450*/  IMAD.MOV.U32 R21, RZ, RZ, R28 ;  /* 0x000000ffff157224 */ /* 0x000fe400078e001c */
[----:B------:R-:W-:-:S07]  /*1e460*/  IMAD.MOV.U32 R35, RZ, RZ, R30 ;  /* 0x000000ffff237224 */ /* 0x000fce00078e001e */
.L_x_62738:
[----:B------:R-:W-:Y:S05]  /*1e470*/  BSYNC B1 ;  /* 0x0000000000017941 */ /* 0x000fea0003800000 */
.L_x_62736:
        /* <DEDUP_REMOVED lines=9> */
.L_x_62740:
[----:B------:R-:W-:Y:S01]  /*1e510*/  MOV R28, R40 ;  /* 0x00000028001c7202 */ /* 0x000fe20000000f00 */
[----:B------:R-:W-:Y:S02]  /*1e520*/  IMAD.MOV.U32 R30, RZ, RZ, R39 ;  /* 0x000000ffff1e7224 */ /* 0x000fe400078e0027 */
[----:B------:R-:W-:Y:S02]  /*1e530*/  IMAD.MOV.U32 R40, RZ, RZ, R11 ;  /* 0x000000ffff287224 */ /* 0x000fe400078e000b */
[----:B------:R-:W-:-:S07]  /*1e540*/  IMAD.MOV.U32 R39, RZ, RZ, R10 ;  /* 0x000000ffff277224 */ /* 0x000fce00078e000a */
.L_x_62741:
[----:B------:R-:W-:Y:S05]  /*1e550*/  BSYNC B1 ;  /* 0x0000000000017941 */ /* 0x000fea0003800000 */
.L_x_62739:
        /* <DEDUP_REMOVED lines=9> */
.L_x_62743:
[----:B------:R-:W-:Y:S01]  /*1e5f0*/  IMAD.MOV.U32 R42, RZ, RZ, R28 ;  /* 0x000000ffff2a7224 */ /* 0x000fe200078e001c */
[----:B------:R-:W-:Y:S01]  /*1e600*/  MOV R44, R30 ;  /* 0x0000001e002c7202 */ /* 0x000fe20000000f00 */
[----:B------:R-:W-:Y:S02]  /*1e610*/  IMAD.MOV.U32 R28, RZ, RZ, R9 ;  /* 0x000000ffff1c7224 */ /* 0x000fe400078e0009 */
[----:B------:R-:W-:-:S07]  /*1e620*/  IMAD.MOV.U32 R30, RZ, RZ, R23 ;  /* 0x000000ffff1e7224 */ /* 0x000fce00078e0017 */
.L_x_62744:
[----:B------:R-:W-:Y:S05]  /*1e630*/  BSYNC B1 ;  /* 0x0000000000017941 */ /* 0x000fea0003800000 */
.L_x_62742:
        /* <DEDUP_REMOVED lines=9> */
.L_x_62746:
[----:B------:R-:W-:Y:S01]  /*1e6d0*/  IMAD.MOV.U32 R23, RZ, RZ, R42 ;  /* 0x000000ffff177224 */ /* 0x000fe200078e002a */
[----:B------:R-:W-:Y:S01]  /*1e6e0*/  MOV R42, R8 ;  /* 0x00000008002a7202 */ /* 0x000fe20000000f00 */
[----:B------:R-:W-:Y:S02]  /*1e6f0*/  IMAD.MOV.U32 R46, RZ, RZ, R44 ;  /* 0x000000ffff2e7224 */ /* 0x000fe400078e002c */
[----:B------:R-:W-:-:S07]  /*1e700*/  IMAD.MOV.U32 R44, RZ, RZ, R25 ;  /* 0x000000ffff2c7224 */ /* 0x000fce00078e0019 */
.L_x_62747:
[----:B------:R-:W-:Y:S05]  /*1e710*/  BSYNC B1 ;  /* 0x0000000000017941 */ /* 0x000fea0003800000 */
.L_x_62745:
        /* <DEDUP_REMOVED lines=9> */
.L_x_62749:
[----:B------:R-:W-:Y:S02]  /*1e7b0*/  IMAD.MOV.U32 R25, RZ, RZ, R23 ;  /* 0x000000ffff197224 */ /* 0x000fe400078e0017 */
[----:B------:R-:W-:Y:S01]  /*1e7c0*/  IMAD.MOV.U32 R48, RZ, RZ, R46 ;  /* 0x000000ffff307224 */ /* 0x000fe200078e002e */
[----:B------:R-:W-:Y:S01]  /*1e7d0*/  MOV R46, R37 ;  /* 0x00000025002e7202 */ /* 0x000fe20000000f00 */
[----:B------:R-:W-:-:S07]  /*1e7e0*/  IMAD.MOV.U32 R23, RZ, RZ, R6 ;  /* 0x000000ffff177224 */ /* 0x000fce00078e0006 */
.L_x_62750:
[----:B------:R-:W-:Y:S05]  /*1e7f0*/  BSYNC B1 ;  /* 0x0000000000017941 */ /* 0x000fea0003800000 */
.L_x_62748:
        /* <DEDUP_REMOVED lines=9> */
.L_x_62752:
[----:B------:R-:W-:Y:S02]  /*1e890*/  IMAD.MOV.U32 R37, RZ, RZ, R25 ;  /* 0x000000ffff257224 */ /* 0x000fe400078e0019 */
[----:B------:R-:W-:Y:S02]  /*1e8a0*/  IMAD.MOV.U32 R47, RZ, RZ, R48 ;  /* 0x000000ffff2f7224 */ /* 0x000fe400078e0030 */
[----:B------:R-:W-:Y:S02]  /*1e8b0*/  IMAD.MOV.U32 R25, RZ, RZ, R32 ;  /* 0x000000ffff197224 */ /* 0x000fe400078e0020 */
[----:B------:R-:W-:-:S07]  /*1e8c0*/  IMAD.MOV.U32 R48, RZ, RZ, R7 ;  /* 0x000000ffff307224 */ /* 0x000fce00078e0007 */
.L_x_62753:
[----:B------:R-:W-:Y:S05]  /*1e8d0*/  BSYNC B1 ;  /* 0x0000000000017941 */ /* 0x000fea0003800000 */
.L_x_62751:
        /* <DEDUP_REMOVED lines=9> */
.L_x_62755:
[----:B------:R-:W-:Y:S02]  /*1e970*/  IMAD.MOV.U32 R32, RZ, RZ, R37 ;  /* 0x000000ffff207224 */ /* 0x000fe400078e0025 */
[----:B------:R-:W-:Y:S02]  /*1e980*/  IMAD.MOV.U32 R52, RZ, RZ, R47 ;  /* 0x000000ffff347224 */ /* 0x000fe400078e002f */
[----:B------:R-:W-:Y:S02]  /*1e990*/  IMAD.MOV.U32 R37, RZ, RZ, R5 ;  /* 0x000000ffff257224 */ /* 0x000fe400078e0005 */
[----:B------:R-:W-:-:S07]  /*1e9a0*/  IMAD.MOV.U32 R47, RZ, RZ, R34 ;  /* 0x000000ffff2f7224 */ /* 0x000fce00078e0022 */
.L_x_62756:
[----:B------:R-:W-:Y:S05]  /*1e9b0*/  BSYNC B1 ;  /* 0x0000000000017941 */ /* 0x000fea0003800000 */
.L_x_62754:
        /* <DEDUP_REMOVED lines=16> */
.L_x_62758:
[----:B------:R-:W-:Y:S02]  /*1eac0*/  IMAD.MOV.U32 R16, RZ, RZ, R17 ;  /* 0x000000ffff107224 */ /* 0x000fe400078e0011 */
[----:B------:R-:W-:Y:S02]  /*1ead0*/  IMAD.MOV.U32 R70, RZ, RZ, R71 ;  /* 0x000000ffff467224 */ /* 0x000fe400078e0047 */
[----:B------:R-:W-:Y:S02]  /*1eae0*/  IMAD.MOV.U32 R17, RZ, RZ, R4 ;  /* 0x000000ffff117224 */ /* 0x000fe400078e0004 */
[----:B------:R-:W-:-:S07]  /*1eaf0*/  IMAD.MOV.U32 R71, RZ, RZ, R3 ;  /* 0x000000ffff477224 */ /* 0x000fce00078e0003 */
.L_x_62759:
[----:B------:R-:W-:Y:S05]  /*1eb00*/  BSYNC B1 ;  /* 0x0000000000017941 */ /* 0x000fea0003800000 */
.L_x_62757:
        /* <DEDUP_REMOVED lines=9> */
.L_x_62761:
[----:B------:R-:W-:Y:S02]  /*1eba0*/  IMAD.MOV.U32 R15, RZ, RZ, R16 ;  /* 0x000000ffff0f7224 */ /* 0x000fe400078e0010 */
[----:B------:R-:W-:Y:S02]  /*1ebb0*/  IMAD.MOV.U32 R69, RZ, RZ, R70 ;  /* 0x000000ffff457224 */ /* 0x000fe400078e0046 */
[----:B------:R-:W-:Y:S02]  /*1ebc0*/  IMAD.MOV.U32 R16, RZ, RZ, R2 ;  /* 0x000000ffff107224 */ /* 0x000fe400078e0002 */
[----:B------:R-:W-:-:S07]  /*1ebd0*/  IMAD.MOV.U32 R70, RZ, RZ, R22 ;  /* 0x000000ffff467224 */ /* 0x000fce00078e0016 */
.L_x_62762:
[----:B------:R-:W-:Y:S05]  /*1ebe0*/  BSYNC B1 ;  /* 0x0000000000017941 */ /* 0x000fea0003800000 */
.L_x_62760:
        /* <DEDUP_REMOVED lines=9> */
.L_x_62764:
[----:B------:R-:W-:Y:S02]  /*1ec80*/  IMAD.MOV.U32 R14, RZ, RZ, R15 ;  /* 0x000000ffff0e7224 */ /* 0x000fe400078e000f */
[----:B------:R-:W-:Y:S02]  /*1ec90*/  IMAD.MOV.U32 R68, RZ, RZ, R69 ;  /* 0x000000ffff447224 */ /* 0x000fe400078e0045 */
[----:B------:R-:W-:Y:S02]  /*1eca0*/  IMAD.MOV.U32 R15, RZ, RZ, R18 ;  /* 0x000000ffff0f7224 */ /* 0x000fe400078e0012 */
[----:B------:R-:W-:-:S07]  /*1ecb0*/  IMAD.MOV.U32 R69, RZ, RZ, R24 ;  /* 0x000000ffff457224 */ /* 0x000fce00078e0018 */
.L_x_62765:
[----:B------:R-:W-:Y:S05]  /*1ecc0*/  BSYNC B1 ;  /* 0x0000000000017941 */ /* 0x000fea0003800000 */
.L_x_62763:
        /* <DEDUP_REMOVED lines=9> */
.L_x_62767:
[----:B------:R-:W-:Y:S01]  /*1ed60*/  MOV R13, R14 ;  /* 0x0000000e000d7202 */ /* 0x000fe20000000f00 */
[----:B------:R-:W-:Y:S02]  /*1ed70*/  IMAD.MOV.U32 R67, RZ, RZ, R68 ;  /* 0x000000ffff437224 */ /* 0x000fe400078e0044 */
[----:B------:R-:W-:Y:S02]  /*1ed80*/  IMAD.MOV.U32 R14, RZ, RZ, R19 ;  /* 0x000000ffff0e7224 */ /* 0x000fe400078e0013 */
[----:B------:R-:W-:-:S07]  /*1ed90*/  IMAD.MOV.U32 R68, RZ, RZ, R27 ;  /* 0x000000ffff447224 */ /* 0x000fce00078e001b */
.L_x_62768:
[----:B------:R-:W-:Y:S05]  /*1eda0*/  BSYNC B1 ;  /* 0x0000000000017941 */ /* 0x000fea0003800000 */
.L_x_62766:
        /* <DEDUP_REMOVED lines=9> */
.L_x_62770:
[----:B------:R-:W-:Y:S01]  /*1ee40*/  IMAD.MOV.U32 R12, RZ, RZ, R13 ;  /* 0x000000ffff0c7224 */ /* 0x000fe200078e000d */
[----:B------:R-:W-:Y:S01]  /*1ee50*/  MOV R66, R67 ;  /* 0x0000004300427202 */ /* 0x000fe20000000f00 */
[----:B------:R-:W-:Y:S02]  /*1ee60*/  IMAD.MOV.U32 R13, RZ, RZ, R26 ;  /* 0x000000ffff0d7224 */ /* 0x000fe400078e001a */
[----:B------:R-:W-:-:S07]  /*1ee70*/  IMAD.MOV.U32 R67, RZ, RZ, R29 ;  /* 0x000000ffff437224 */ /* 0x000fce00078e001d */
.L_x_62771:
[----:B------:R-:W-:Y:S05]  /*1ee80*/  BSYNC B1 ;  /* 0x0000000000017941 */ /* 0x000fea0003800000 */
.L_x_62769:
        /* <DEDUP_REMOVED lines=9> */
.L_x_62773:
[----:B------:R-:W-:Y:S01]  /*1ef20*/  IMAD.MOV.U32 R11, RZ, RZ, R12 ;  /* 0x000000ffff0b7224 */ /* 0x000fe200078e000c */
[----:B------:R-:W-:Y:S01]  /*1ef30*/  MOV R12, R31 ;  /* 0x0000001f000c7202 */ /* 0x000fe20000000f00 */
[----:B------:R-:W-:Y:S02]  /*1ef40*/  IMAD.MOV.U32 R65, RZ, RZ, R66 ;  /* 0x000000ffff417224 */ /* 0x000fe400078e0042 */
[----:B------:R-:W-:-:S07]  /*1ef50*/  IMAD.MOV.U32 R66, RZ, RZ, R33 ;  /* 0x000000ffff427224 */ /* 0x000fce00078e0021 */
.L_x_62774:
[----:B------:R-:W-:Y:S05]  /*1ef60*/  BSYNC B1 ;  /* 0x0000000000017941 */ /* 0x000fea0003800000 */
.L_x_62772:
        /* <DEDUP_REMOVED lines=9> */
.L_x_62776:
[----:B------:R-:W-:Y:S02]  /*1f000*/  IMAD.MOV.U32 R10, RZ, RZ, R11 ;  /* 0x000000ffff0a7224 */ /* 0x000fe400078e000b */
[----:B------:R-:W-:Y:S01]  /*1f010*/  IMAD.MOV.U32 R64, RZ, RZ, R65 ;  /* 0x000000ffff407224 */ /* 0x000fe200078e0041 */
[----:B------:R-:W-:Y:S01]  /*1f020*/  MOV R65, R38 ;  /* 0x0000002600417202 */ /* 0x000fe20000000f00 */
[----:B------:R-:W-:-:S07]  /*1f030*/  IMAD.MOV.U32 R11, RZ, RZ, R36 ;  /* 0x000000ffff0b7224 */ /* 0x000fce00078e0024 */
.L_x_62777:
[----:B------:R-:W-:Y:S05]  /*1f040*/  BSYNC B1 ;  /* 0x0000000000017941 */ /* 0x000fea0003800000 */
.L_x_62775:
        /* <DEDUP_REMOVED lines=9> */
.L_x_62779:
[----:B------:R-:W-:Y:S02]  /*1f0e0*/  IMAD.MOV.U32 R9, RZ, RZ, R10 ;  /* 0x000000ffff097224 */ /* 0x000fe400078e000a */
[----:B------:R-:W-:Y:S02]  /*1f0f0*/  IMAD.MOV.U32 R63, RZ, RZ, R64 ;  /* 0x000000ffff3f7224 */ /* 0x000fe400078e0040 */
[----:B------:R-:W-:Y:S02]  /*1f100*/  IMAD.MOV.U32 R10, RZ, RZ, R21 ;  /* 0x000000ffff0a7224 */ /* 0x000fe400078e0015 */
[----:B------:R-:W-:-:S07]  /*1f110*/  IMAD.MOV.U32 R64, RZ, RZ, R35 ;  /* 0x000000ffff407224 */ /* 0x000fce00078e0023 */
.L_x_62780:
[----:B------:R-:W-:Y:S05]  /*1f120*/  BSYNC B1 ;  /* 0x0000000000017941 */ /* 0x000fea0003800000 */
.L_x_62778:
        /* <DEDUP_REMOVED lines=9> */
.L_x_62782:
[----:B------:R-:W-:Y:S02]  /*1f1c0*/  IMAD.MOV.U32 R8, RZ, RZ, R9 ;  /* 0x000000ffff087224 */ /* 0x000fe400078e0009 */
[----:B------:R-:W-:Y:S02]  /*1f1d0*/  IMAD.MOV.U32 R62, RZ, RZ, R63 ;  /* 0x000000ffff3e7224 */ /* 0x000fe400078e003f */
[----:B------:R-:W-:Y:S02]  /*1f1e0*/  IMAD.MOV.U32 R9, RZ, RZ, R40 ;  /* 0x000000ffff097224 */ /* 0x000fe400078e0028 */
[----:B------:R-:W-:-:S07]  /*1f1f0*/  IMAD.MOV.U32 R63, RZ, RZ, R39 ;  /* 0x000000ffff3f7224 */ /* 0x000fce00078e0027 */
.L_x_62783:
[----:B------:R-:W-:Y:S05]  /*1f200*/  BSYNC B1 ;  /* 0x0000000000017941 */ /* 0x000fea0003800000 */
.L_x_62781:
        /* <DEDUP_REMOVED lines=9> */
.L_x_62785:
[----:B------:R-:W-:Y:S02]  /*1f2a0*/  IMAD.MOV.U32 R7, RZ, RZ, R8 ;  /* 0x000000ffff077224 */ /* 0x000fe400078e0008 */
[----:B------:R-:W-:Y:S02]  /*1f2b0*/  IMAD.MOV.U32 R61, RZ, RZ, R62 ;  /* 0x000000ffff3d7224 */ /* 0x000fe400078e003e */
[----:B------:R-:W-:Y:S02]  /*1f2c0*/  IMAD.MOV.U32 R8, RZ, RZ, R28 ;  /* 0x000000ffff087224 */ /* 0x000fe400078e001c */
[----:B------:R-:W-:-:S07]  /*1f2d0*/  IMAD.MOV.U32 R62, RZ, RZ, R30 ;  /* 0x000000ffff3e7224 */ /* 0x000fce00078e001e */
.L_x_62786:
[----:B------:R-:W-:Y:S05]  /*1f2e0*/  BSYNC B1 ;  /* 0x0000000000017941 */ /* 0x000fea0003800000 */
.L_x_62784:
        /* <DEDUP_REMOVED lines=9> */
.L_x_62788:
[----:B------:R-:W-:Y:S01]  /*1f380*/  MOV R6, R7 ;  /* 0x0000000700067202 */ /* 0x000fe20000000f00 */
[----:B------:R-:W-:Y:S02]  /*1f390*/  IMAD.MOV.U32 R60, RZ, RZ, R61 ;  /* 0x000000ffff3c7224 */ /* 0x000fe400078e003d */
[----:B------:R-:W-:Y:S02]  /*1f3a0*/  IMAD.MOV.U32 R7, RZ, RZ, R42 ;  /* 0x000000ffff077224 */ /* 0x000fe400078e002a */
[----:B------:R-:W-:-:S07]  /*1f3b0*/  IMAD.MOV.U32 R61, RZ, RZ, R44 ;  /* 0x000000ffff3d7224 */ /* 0x000fce00078e002c */
.L_x_62789:
[----:B------:R-:W-:Y:S05]  /*1f3c0*/  BSYNC B1 ;  /* 0x0000000000017941 */ /* 0x000fea0003800000 */
.L_x_62787:
        /* <DEDUP_REMOVED lines=9> */
.L_x_62791:
[----:B------:R-:W-:Y:S01]  /*1f460*/  IMAD.MOV.U32 R5, RZ, RZ, R6 ;  /* 0x000000ffff057224 */ /* 0x000fe200078e0006 */
[----:B------:R-:W-:Y:S01]  /*1f470*/  MOV R59, R60 ;  /* 0x0000003c003b7202 */ /* 0x000fe20000000f00 */
[----:B------:R-:W-:Y:S02]  /*1f480*/  IMAD.MOV.U32 R6, RZ, RZ, R23 ;  /* 0x000000ffff067224 */ /* 0x000fe400078e0017 */
[----:B------:R-:W-:-:S07]  /*1f490*/  IMAD.MOV.U32 R60, RZ, RZ, R46 ;  /* 0x000000ffff3c7224 */ /* 0x000fce00078e002e */
.L_x_62792:
[----:B------:R-:W-:Y:S05]  /*1f4a0*/  BSYNC B1 ;  /* 0x0000000000017941 */ /* 0x000fea0003800000 */
.L_x_62790:
        /* <DEDUP_REMOVED lines=9> */
.L_x_62794:
[----:B------:R-:W-:Y:S01]  /*1f540*/  IMAD.MOV.U32 R4, RZ, RZ, R5 ;  /* 0x000000ffff047224 */ /* 0x000fe200078e0005 */
[----:B------:R-:W-:Y:S01]  /*1f550*/  MOV R5, R25 ;  /* 0x0000001900057202 */ /* 0x000fe20000000f00 */
[----:B------:R-:W-:Y:S02]  /*1f560*/  IMAD.MOV.U32 R58, RZ, RZ, R59 ;  /* 0x000000ffff3a7224 */ /* 0x000fe400078e003b */
[----:B------:R-:W-:-:S07]  /*1f570*/  IMAD.MOV.U32 R59, RZ, RZ, R48 ;  /* 0x000000ffff3b7224 */ /* 0x000fce00078e0030 */
.L_x_62795:
[----:B------:R-:W-:Y:S05]  /*1f580*/  BSYNC B1 ;  /* 0x0000000000017941 */ /* 0x000fea0003800000 */
.L_x_62793:
        /* <DEDUP_REMOVED lines=9> */
.L_x_62797:
[----:B------:R-:W-:Y:S02]  /*1f620*/  IMAD.MOV.U32 R3, RZ, RZ, R4 ;  /* 0x000000ffff037224 */ /* 0x000fe400078e0004 */
[----:B------:R-:W-:Y:S01]  /*1f630*/  IMAD.MOV.U32 R57, RZ, RZ, R58 ;  /* 0x000000ffff397224 */ /* 0x000fe200078e003a */
[----:B------:R-:W-:Y:S01]  /*1f640*/  MOV R58, R47 ;  /* 0x0000002f003a7202 */ /* 0x000fe20000000f00 */
[----:B------:R-:W-:-:S07]  /*1f650*/  IMAD.MOV.U32 R4, RZ, RZ, R37 ;  /* 0x000000ffff047224 */ /* 0x000fce00078e0025 */
.L_x_62798:
[----:B------:R-:W-:Y:S05]  /*1f660*/  BSYNC B1 ;  /* 0x0000000000017941 */ /* 0x000fea0003800000 */
.L_x_62796:
        /* <DEDUP_REMOVED lines=9> */
.L_x_62800:
[----:B------:R-:W-:Y:S02]  /*1f700*/  IMAD.MOV.U32 R2, RZ, RZ, R3 ;  /* 0x000000ffff027224 */ /* 0x000fe400078e0003 */
[----:B------:R-:W-:Y:S02]  /*1f710*/  IMAD.MOV.U32 R56, RZ, RZ, R57 ;  /* 0x000000ffff387224 */ /* 0x000fe400078e0039 */
[----:B------:R-:W-:Y:S02]  /*1f720*/  IMAD.MOV.U32 R3, RZ, RZ, R32 ;  /* 0x000000ffff037224 */ /* 0x000fe400078e0020 */
[----:B------:R-:W-:-:S07]  /*1f730*/  IMAD.MOV.U32 R57, RZ, RZ, R52 ;  /* 0x000000ffff397224 */ /* 0x000fce00078e0034 */
.L_x_62801:
[----:B------:R-:W-:Y:S05]  /*1f740*/  BSYNC B1 ;  /* 0x0000000000017941 */ /* 0x000fea0003800000 */
.L_x_62799:
[----:B------:R-:W-:Y:S01]  /*1f750*/  FADD.FTZ R19, R45, R43 ;  /* 0x0000002b2d137221 */ /* 0x000fe20000010000 */
[----:B------:R-:W-:-:S07]  /*1f760*/  MOV R18, R0 ;  /* 0x0000000000127202 */ /* 0x000fce0000000f00 */
.L_x_62081:
[----:B------:R-:W-:Y:S05]  /*1f770*/  BSYNC B0 ;  /* 0x0000000000007941 */ /* 0x000fea0003800000 */
.L_x_62080:
        /* <DEDUP_REMOVED lines=62> */
.L_x_62805:
[----:B------:R-:W-:Y:S01]  /*1fb60*/  IMAD.MOV.U32 R19, RZ, RZ, R17 ;  /* 0x000000ffff137224 */ /* 0x000fe200078e0011 */
[----:B------:R-:W-:Y:S01]  /*1fb70*/  MOV R17, R16 ;  /* 0x0000001000117202 */ /* 0x000fe20000000f00 */
[----:B------:R-:W-:Y:S02]  /*1fb80*/  IMAD.MOV.U32 R18, RZ, RZ, R71 ;  /* 0x000000ffff127224 */ /* 0x000fe400078e0047 */
[----:B------:R-:W-:-:S07]  /*1fb90*/  IMAD.MOV.U32 R71, RZ, RZ, R70 ;  /* 0x000000ffff477224 */ /* 0x000fce00078e0046 */
.L_x_62806:
[----:B------:R-:W-:Y:S05]  /*1fba0*/  BSYNC B1 ;  /* 0x0000000000017941 */ /* 0x000fea0003800000 */
.L_x_62804:
        /* <DEDUP_REMOVED lines=9> */
.L_x_62808:
[----:B------:R-:W-:Y:S02]  /*1fc40*/  IMAD.MOV.U32 R49, RZ, RZ, R19 ;  /* 0x000000ffff317224 */ /* 0x000fe400078e0013 */
[----:B------:R-:W-:Y:S01]  /*1fc50*/  IMAD.MOV.U32 R47, RZ, RZ, R18 ;  /* 0x000000ffff2f7224 */ /* 0x000fe200078e0012 */
[----:B------:R-:W-:Y:S01]  /*1fc60*/  MOV R18, R69 ;  /* 0x0000004500127202 */ /* 0x000fe20000000f00 */
[----:B------:R-:W-:-:S07]  /*1fc70*/  IMAD.MOV.U32 R19, RZ, RZ, R15 ;  /* 0x000000ffff137224 */ /* 0x000fce00078e000f */
.L_x_62809:
[----:B------:R-:W-:Y:S05]  /*1fc80*/  BSYNC B1 ;  /* 0x0000000000017941 */ /* 0x000fea0003800000 */
.L_x_62807:
        /* <DEDUP_REMOVED lines=9> */
.L_x_62811:
[----:B------:R-:W-:Y:S02]  /*1fd20*/  IMAD.MOV.U32 R70, RZ, RZ, R49 ;  /* 0x000000ffff467224 */ /* 0x000fe400078e0031 */
[----:B------:R-:W-:Y:S02]  /*1fd30*/  IMAD.MOV.U32 R16, RZ, RZ, R47 ;  /* 0x000000ffff107224 */ /* 0x000fe400078e002f */
[----:B------:R-:W-:Y:S02]  /*1fd40*/  IMAD.MOV.U32 R49, RZ, RZ, R14 ;  /* 0x000000ffff317224 */ /* 0x000fe400078e000e */
[----:B------:R-:W-:-:S07]  /*1fd50*/  IMAD.MOV.U32 R47, RZ, RZ, R68 ;  /* 0x000000ffff2f7224 */ /* 0x000fce00078e0044 */
.L_x_62812:
[----:B------:R-:W-:Y:S05]  /*1fd60*/  BSYNC B1 ;  /* 0x0000000000017941 */ /* 0x000fea0003800000 */
.L_x_62810:
        /* <DEDUP_REMOVED lines=9> */
.L_x_62814:
[----:B------:R-:W-:Y:S02]  /*1fe00*/  IMAD.MOV.U32 R51, RZ, RZ, R70 ;  /* 0x000000ffff337224 */ /* 0x000fe400078e0046 */
[----:B------:R-:W-:Y:S02]  /*1fe10*/  IMAD.MOV.U32 R15, RZ, RZ, R16 ;  /* 0x000000ffff0f7224 */ /* 0x000fe400078e0010 */
[----:B------:R-:W-:Y:S02]  /*1fe20*/  IMAD.MOV.U32 R70, RZ, RZ, R13 ;  /* 0x000000ffff467224 */ /* 0x000fe400078e000d */
[----:B------:R-:W-:-:S07]  /*1fe30*/  IMAD.MOV.U32 R16, RZ, RZ, R67 ;  /* 0x000000ffff107224 */ /* 0x000fce00078e0043 */
.L_x_62815:
[----:B------:R-:W-:Y:S05]  /*1fe40*/  BSYNC B1 ;  /* 0x0000000000017941 */ /* 0x000fea0003800000 */
.L_x_62813:
        /* <DEDUP_REMOVED lines=9> */
.L_x_62817:
[----:B------:R-:W-:Y:S02]  /*1fee0*/  IMAD.MOV.U32 R68, RZ, RZ, R51 ;  /* 0x000000ffff447224 */ /* 0x000fe400078e0033 */
[----:B------:R-:W-:Y:S02]  /*1fef0*/  IMAD.MOV.U32 R14, RZ, RZ, R15 ;  /* 0x000000ffff0e7224 */ /* 0x000fe400078e000f */
[----:B------:R-:W-:Y:S02]  /*1ff00*/  IMAD.MOV.U32 R51, RZ, RZ, R12 ;  /* 0x000000ffff337224 */ /* 0x000fe400078e000c */
[----:B------:R-:W-:-:S07]  /*1ff10*/  IMAD.MOV.U32 R15, RZ, RZ, R66 ;  /* 0x000000ffff0f7224 */ /* 0x000fce00078e0042 */
.L_x_62818:
[----:B------:R-:W-:Y:S05]  /*1ff20*/  BSYNC B1 ;  /* 0x0000000000017941 */ /* 0x000fea0003800000 */
.L_x_62816:
        /* <DEDUP_REMOVED lines=9> */
.L_x_62820:
[----:B------:R-:W-:Y:S01]  /*1ffc0*/  MOV R53, R68 ;  /* 0x0000004400357202 */ /* 0x000fe20000000f00 */
[----:B------:R-:W-:Y:S02]  /*1ffd0*/  IMAD.MOV.U32 R13, RZ, RZ, R14 ;  /* 0x000000ffff0d7224 */ /* 0x000fe400078e000e */
[----:B------:R-:W-:Y:S02]  /*1ffe0*/  IMAD.MOV.U32 R68, RZ, RZ, R11 ;  /* 0x000000ffff447224 */ /* 0x000fe400078e000b */
[----:B------:R-:W-:-:S07]  /*1fff0*/  IMAD.MOV.U32 R14, RZ, RZ, R65 ;  /* 0x000000ffff0e7224 */ /* 0x000fce00078e0041 */
.L_x_62821:
[----:B------:R-:W-:Y:S05]  /*20000*/  BSYNC B1 ;  /* 0x0000000000017941 */ /* 0x000fea0003800000 */
.L_x_62819:
        /* <DEDUP_REMOVED lines=9> */
.L_x_62823:
[----:B------:R-:W-:Y:S01]  /*200a0*/  IMAD.MOV.U32 R66, RZ, RZ, R53 ;  /* 0x000000ffff427224 */ /* 0x000fe200078e0035 */
[----:B------:R-:W-:Y:S01]  /*200b0*/  MOV R12, R13 ;  /* 0x0000000d000c7202 */ /* 0x000fe20000000f00 */
[----:B------:R-:W-:Y:S02]  /*200c0*/  IMAD.MOV.U32 R53, RZ, RZ, R10 ;  /* 0x000000ffff357224 */ /* 0x000fe400078e000a */
[----:B------:R-:W-:-:S07]  /*200d0*/  IMAD.MOV.U32 R13, RZ, RZ, R64 ;  /* 0x000000ffff0d7224 */ /* 0x000fce00078e0040 */
.L_x_62824:
[----:B------:R-:W-:Y:S05]  /*200e0*/  BSYNC B1 ;  /* 0x0000000000017941 */ /* 0x000fea0003800000 */
.L_x_62822:
        /* <DEDUP_REMOVED lines=9> */
.L_x_62826:
[----:B------:R-:W-:Y:S01]  /*20180*/  IMAD.MOV.U32 R55, RZ, RZ, R66 ;  /* 0x000000ffff377224 */ /* 0x000fe200078e0042 */
[----:B------:R-:W-:Y:S01]  /*20190*/  MOV R66, R9 ;  /* 0x0000000900427202 */ /* 0x000fe20000000f00 */
[----:B------:R-:W-:Y:S02]  /*201a0*/  IMAD.MOV.U32 R11, RZ, RZ, R12 ;  /* 0x000000ffff0b7224 */ /* 0x000fe400078e000c */
[----:B------:R-:W-:-:S07]  /*201b0*/  IMAD.MOV.U32 R12, RZ, RZ, R63 ;  /* 0x000000ffff0c7224 */ /* 0x000fce00078e003f */
.L_x_62827:
[----:B------:R-:W-:Y:S05]  /*201c0*/  BSYNC B1 ;  /* 0x0000000000017941 */ /* 0x000fea0003800000 */
.L_x_62825:
        /* <DEDUP_REMOVED lines=9> */
.L_x_62829:
[----:B------:R-:W-:Y:S02]  /*20260*/  IMAD.MOV.U32 R64, RZ, RZ, R55 ;  /* 0x000000ffff407224 */ /* 0x000fe400078e0037 */
[----:B------:R-:W-:Y:S01]  /*20270*/  IMAD.MOV.U32 R10, RZ, RZ, R11 ;  /* 0x000000ffff0a7224 */ /* 0x000fe200078e000b */
[----:B------:R-:W-:Y:S01]  /*20280*/  MOV R11, R62 ;  /* 0x0000003e000b7202 */ /* 0x000fe20000000f00 */
[----:B------:R-:W-:-:S07]  /*20290*/  IMAD.MOV.U32 R55, RZ, RZ, R8 ;  /* 0x000000ffff377224 */ /* 0x000fce00078e0008 */
.L_x_62830:
[----:B------:R-:W-:Y:S05]  /*202a0*/  BSYNC B1 ;  /* 0x0000000000017941 */ /* 0x000fea0003800000 */
.L_x_62828:
        /* <DEDUP_REMOVED lines=9> */
.L_x_62832:
[----:B------:R-:W-:Y:S02]  /*20340*/  IMAD.MOV.U32 R63, RZ, RZ, R64 ;  /* 0x000000ffff3f7224 */ /* 0x000fe400078e0040 */
[----:B------:R-:W-:Y:S02]  /*20350*/  IMAD.MOV.U32 R9, RZ, RZ, R10 ;  /* 0x000000ffff097224 */ /* 0x000fe400078e000a */
[----:B------:R-:W-:Y:S02]  /*20360*/  IMAD.MOV.U32 R64, RZ, RZ, R7 ;  /* 0x000000ffff407224 */ /* 0x000fe400078e0007 */
[----:B------:R-:W-:-:S07]  /*20370*/  IMAD.MOV.U32 R10, RZ, RZ, R61 ;  /* 0x000000ffff0a7224 */ /* 0x000fce00078e003d */
.L_x_62833:
[----:B------:R-:W-:Y:S05]  /*20380*/  BSYNC B1 ;  /* 0x0000000000017941 */ /* 0x000fea0003800000 */
.L_x_62831:
        /* <DEDUP_REMOVED lines=9> */
.L_x_62835:
[----:B------:R-:W-:Y:S02]  /*20420*/  IMAD.MOV.U32 R62, RZ, RZ, R63 ;  /* 0x000000ffff3e7224 */ /* 0x000fe400078e003f */
[----:B------:R-:W-:Y:S02]  /*20430*/  IMAD.MOV.U32 R8, RZ, RZ, R9 ;  /* 0x000000ffff087224 */ /* 0x000fe400078e0009 */
[----:B------:R-:W-:Y:S02]  /*20440*/  IMAD.MOV.U32 R63, RZ, RZ, R6 ;  /* 0x000000ffff3f7224 */ /* 0x000fe400078e0006 */
[----:B------:R-:W-:-:S07]  /*20450*/  IMAD.MOV.U32 R9, RZ, RZ, R60 ;  /* 0x000000ffff097224 */ /* 0x000fce00078e003c */
.L_x_62836:
[----:B------:R-:W-:Y:S05]  /*20460*/  BSYNC B1 ;  /* 0x0000000000017941 */ /* 0x000fea0003800000 */
.L_x_62834:
        /* <DEDUP_REMOVED lines=9> */
.L_x_62838:
[----:B------:R-:W-:Y:S02]  /*20500*/  IMAD.MOV.U32 R61, RZ, RZ, R62 ;  /* 0x000000ffff3d7224 */ /* 0x000fe400078e003e */
[----:B------:R-:W-:Y:S02]  /*20510*/  IMAD.MOV.U32 R7, RZ, RZ, R8 ;  /* 0x000000ffff077224 */ /* 0x000fe400078e0008 */
[----:B------:R-:W-:Y:S02]  /*20520*/  IMAD.MOV.U32 R62, RZ, RZ, R5 ;  /* 0x000000ffff3e7224 */ /* 0x000fe400078e0005 */
[----:B------:R-:W-:-:S07]  /*20530*/  IMAD.MOV.U32 R8, RZ, RZ, R59 ;  /* 0x000000ffff087224 */ /* 0x000fce00078e003b */
.L_x_62839:
[----:B------:R-:W-:Y:S05]  /*20540*/  BSYNC B1 ;  /* 0x0000000000017941 */ /* 0x000fea0003800000 */
.L_x_62837:
        /* <DEDUP_REMOVED lines=9> */
.L_x_62841:
[----:B------:R-:W-:Y:S01]  /*205e0*/  MOV R60, R61 ;  /* 0x0000003d003c7202 */ /* 0x000fe20000000f00 */
[----:B------:R-:W-:Y:S02]  /*205f0*/  IMAD.MOV.U32 R6, RZ, RZ, R7 ;  /* 0x000000ffff067224 */ /* 0x000fe400078e0007 */
[----:B------:R-:W-:Y:S02]  /*20600*/  IMAD.MOV.U32 R61, RZ, RZ, R4 ;  /* 0x000000ffff3d7224 */ /* 0x000fe400078e0004 */
[----:B------:R-:W-:-:S07]  /*20610*/  IMAD.MOV.U32 R7, RZ, RZ, R58 ;  /* 0x000000ffff077224 */ /* 0x000fce00078e003a */
.L_x_62842:
[----:B------:R-:W-:Y:S05]  /*20620*/  BSYNC B1 ;  /* 0x0000000000017941 */ /* 0x000fea0003800000 */
.L_x_62840:
        /* <DEDUP_REMOVED lines=9> */
.L_x_62844:
[----:B------:R-:W-:Y:S01]  /*206c0*/  IMAD.MOV.U32 R59, RZ, RZ, R60 ;  /* 0x000000ffff3b7224 */ /* 0x000fe200078e003c */
[----:B------:R-:W-:Y:S01]  /*206d0*/  MOV R5, R6 ;  /* 0x0000000600057202 */ /* 0x000fe20000000f00 */
[----:B------:R-:W-:Y:S02]  /*206e0*/  IMAD.MOV.U32 R60, RZ, RZ, R3 ;  /* 0x000000ffff3c7224 */ /* 0x000fe400078e0003 */
[----:B------:R-:W-:-:S07]  /*206f0*/  IMAD.MOV.U32 R6, RZ, RZ, R57 ;  /* 0x000000ffff067224 */ /* 0x000fce00078e0039 */
.L_x_62845:
[----:B------:R-:W-:Y:S05]  /*20700*/  BSYNC B1 ;  /* 0x0000000000017941 */ /* 0x000fea0003800000 */
.L_x_62843:
        /* <DEDUP_REMOVED lines=9> */
.L_x_62847:
[----:B------:R-:W-:Y:S01]  /*207a0*/  IMAD.MOV.U32 R4, RZ, RZ, R59 ;  /* 0x000000ffff047224 */ /* 0x000fe200078e003b */
[----:B------:R-:W-:Y:S01]  /*207b0*/  MOV R59, R2 ;  /* 0x00000002003b7202 */ /* 0x000fe20000000f00 */
[----:B------:R-:W-:Y:S02]  /*207c0*/  IMAD.MOV.U32 R3, RZ, RZ, R5 ;  /* 0x000000ffff037224 */ /* 0x000fe400078e0005 */
[----:B------:R-:W-:-:S07]  /*207d0*/  IMAD.MOV.U32 R5, RZ, RZ, R56 ;  /* 0x000000ffff057224 */ /* 0x000fce00078e0038 */
.L_x_62848:
[----:B------:R-:W-:Y:S05]  /*207e0*/  BSYNC B1 ;  /* 0x0000000000017941 */ /* 0x000fea0003800000 */
.L_x_62846:
        /* <DEDUP_REMOVED lines=16> */
.L_x_62850:
[----:B------:R-:W-:Y:S01]  /*208f0*/  IMAD.MOV.U32 R48, RZ, RZ, R17 ;  /* 0x000000ffff307224 */ /* 0x000fe200078e0011 */
[----:B------:R-:W-:Y:S01]  /*20900*/  MOV R2, R71 ;  /* 0x0000004700027202 */ /* 0x000fe20000000f00 */
[----:B------:R-:W-:Y:S02]  /*20910*/  IMAD.MOV.U32 R17, RZ, RZ, R19 ;  /* 0x000000ffff117224 */ /* 0x000fe400078e0013 */
[----:B------:R-:W-:-:S07]  /*20920*/  IMAD.MOV.U32 R71, RZ, RZ, R18 ;  /* 0x000000ffff477224 */ /* 0x000fce00078e0012 */
.L_x_62851:
[----:B------:R-:W-:Y:S05]  /*20930*/  BSYNC B1 ;  /* 0x0000000000017941 */ /* 0x000fea0003800000 */
.L_x_62849:
        /* <DEDUP_REMOVED lines=9> */
.L_x_62853:
[----:B------:R-:W-:Y:S01]  /*209d0*/  IMAD.MOV.U32 R39, RZ, RZ, R48 ;  /* 0x000000ffff277224 */ /* 0x000fe200078e0030 */
[----:B------:R-:W-:Y:S01]  /*209e0*/  MOV R48, R49 ;  /* 0x0000003100307202 */ /* 0x000fe20000000f00 */
[----:B------:R-:W-:Y:S02]  /*209f0*/  IMAD.MOV.U32 R19, RZ, RZ, R2 ;  /* 0x000000ffff137224 */ /* 0x000fe400078e0002 */
[----:B------:R-:W-:-:S07]  /*20a00*/  IMAD.MOV.U32 R2, RZ, RZ, R47 ;  /* 0x000000ffff027224 */ /* 0x000fce00078e002f */
.L_x_62854:
[----:B------:R-:W-:Y:S05]  /*20a10*/  BSYNC B1 ;  /* 0x0000000000017941 */ /* 0x000fea0003800000 */
.L_x_62852:
        /* <DEDUP_REMOVED lines=9> */
.L_x_62856:
[----:B------:R-:W-:Y:S02]  /*20ab0*/  IMAD.MOV.U32 R56, RZ, RZ, R39 ;  /* 0x000000ffff387224 */ /* 0x000fe400078e0027 */
[----:B------:R-:W-:Y:S01]  /*20ac0*/  IMAD.MOV.U32 R18, RZ, RZ, R19 ;  /* 0x000000ffff127224 */ /* 0x000fe200078e0013 */
[----:B------:R-:W-:Y:S01]  /*20ad0*/  MOV R19, R16 ;  /* 0x0000001000137202 */ /* 0x000fe20000000f00 */
[----:B------:R-:W-:-:S07]  /*20ae0*/  IMAD.MOV.U32 R39, RZ, RZ, R70 ;  /* 0x000000ffff277224 */ /* 0x000fce00078e0046 */
.L_x_62857:
[----:B------:R-:W-:Y:S05]  /*20af0*/  BSYNC B1 ;  /* 0x0000000000017941 */ /* 0x000fea0003800000 */
.L_x_62855:
        /* <DEDUP_REMOVED lines=9> */
.L_x_62859:
[----:B------:R-:W-:Y:S02]  /*20b90*/  IMAD.MOV.U32 R49, RZ, RZ, R56 ;  /* 0x000000ffff317224 */ /* 0x000fe400078e0038 */
[----:B------:R-:W-:Y:S02]  /*20ba0*/  IMAD.MOV.U32 R47, RZ, RZ, R18 ;  /* 0x000000ffff2f7224 */ /* 0x000fe400078e0012 */
[----:B------:R-:W-:Y:S02]  /*20bb0*/  IMAD.MOV.U32 R56, RZ, RZ, R51 ;  /* 0x000000ffff387224 */ /* 0x000fe400078e0033 */
[----:B------:R-:W-:-:S07]  /*20bc0*/  IMAD.MOV.U32 R18, RZ, RZ, R15 ;  /* 0x000000ffff127224 */ /* 0x000fce00078e000f */
.L_x_62860:
[----:B------:R-:W-:Y:S05]  /*20bd0*/  BSYNC B1 ;  /* 0x0000000000017941 */ /* 0x000fea0003800000 */
.L_x_62858:
        /* <DEDUP_REMOVED lines=9> */
.L_x_62862:
[----:B------:R-:W-:Y:S02]  /*20c70*/  IMAD.MOV.U32 R58, RZ, RZ, R49 ;  /* 0x000000ffff3a7224 */ /* 0x000fe400078e0031 */
[----:B------:R-:W-:Y:S02]  /*20c80*/  IMAD.MOV.U32 R16, RZ, RZ, R47 ;  /* 0x000000ffff107224 */ /* 0x000fe400078e002f */
[----:B------:R-:W-:Y:S02]  /*20c90*/  IMAD.MOV.U32 R49, RZ, RZ, R68 ;  /* 0x000000ffff317224 */ /* 0x000fe400078e0044 */
[----:B------:R-:W-:-:S07]  /*20ca0*/  IMAD.MOV.U32 R47, RZ, RZ, R14 ;  /* 0x000000ffff2f7224 */ /* 0x000fce00078e000e */
.L_x_62863:
[----:B------:R-:W-:Y:S05]  /*20cb0*/  BSYNC B1 ;  /* 0x0000000000017941 */ /* 0x000fea0003800000 */
.L_x_62861:
        /* <DEDUP_REMOVED lines=9> */
.L_x_62865:
[----:B------:R-:W-:Y:S02]  /*20d50*/  IMAD.MOV.U32 R51, RZ, RZ, R58 ;  /* 0x000000ffff337224 */ /* 0x000fe400078e003a */
[----:B------:R-:W-:Y:S02]  /*20d60*/  IMAD.MOV.U32 R15, RZ, RZ, R16 ;  /* 0x000000ffff0f7224 */ /* 0x000fe400078e0010 */
[----:B------:R-:W-:Y:S02]  /*20d70*/  IMAD.MOV.U32 R58, RZ, RZ, R53 ;  /* 0x000000ffff3a7224 */ /* 0x000fe400078e0035 */
[----:B------:R-:W-:-:S07]  /*20d80*/  IMAD.MOV.U32 R16, RZ, RZ, R13 ;  /* 0x000000ffff107224 */ /* 0x000fce00078e000d */
.L_x_62866:
[----:B------:R-:W-:Y:S05]  /*20d90*/  BSYNC B1 ;  /* 0x0000000000017941 */ /* 0x000fea0003800000 */
.L_x_62864:
        /* <DEDUP_REMOVED lines=9> */
.L_x_62868:
[----:B------:R-:W-:Y:S01]  /*20e30*/  MOV R68, R51 ;  /* 0x0000003300447202 */ /* 0x000fe20000000f00 */
[----:B------:R-:W-:Y:S02]  /*20e40*/  IMAD.MOV.U32 R14, RZ, RZ, R15 ;  /* 0x000000ffff0e7224 */ /* 0x000fe400078e000f */
[----:B------:R-:W-:Y:S02]  /*20e50*/  IMAD.MOV.U32 R51, RZ, RZ, R66 ;  /* 0x000000ffff337224 */ /* 0x000fe400078e0042 */
[----:B------:R-:W-:-:S07]  /*20e60*/  IMAD.MOV.U32 R15, RZ, RZ, R12 ;  /* 0x000000ffff0f7224 */ /* 0x000fce00078e000c */
.L_x_62869:
[----:B------:R-:W-:Y:S05]  /*20e70*/  BSYNC B1 ;  /* 0x0000000000017941 */ /* 0x000fea0003800000 */
.L_x_62867:
        /* <DEDUP_REMOVED lines=9> */
.L_x_62871:
[----:B------:R-:W-:Y:S01]  /*20f10*/  IMAD.MOV.U32 R53, RZ, RZ, R68 ;  /* 0x000000ffff357224 */ /* 0x000fe200078e0044 */
[----:B------:R-:W-:Y:S01]  /*20f20*/  MOV R13, R14 ;  /* 0x0000000e000d7202 */ /* 0x000fe20000000f00 */
[----:B------:R-:W-:Y:S02]  /*20f30*/  IMAD.MOV.U32 R68, RZ, RZ, R55 ;  /* 0x000000ffff447224 */ /* 0x000fe400078e0037 */
[----:B------:R-:W-:-:S07]  /*20f40*/  IMAD.MOV.U32 R14, RZ, RZ, R11 ;  /* 0x000000ffff0e7224 */ /* 0x000fce00078e000b */
.L_x_62872:
[----:B------:R-:W-:Y:S05]  /*20f50*/  BSYNC B1 ;  /* 0x0000000000017941 */ /* 0x000fea0003800000 */
.L_x_62870:
        /* <DEDUP_REMOVED lines=9> */
.L_x_62874:
[----:B------:R-:W-:Y:S01]  /*20ff0*/  IMAD.MOV.U32 R66, RZ, RZ, R53 ;  /* 0x000000ffff427224 */ /* 0x000fe200078e0035 */
[----:B------:R-:W-:Y:S01]  /*21000*/  MOV R53, R64 ;  /* 0x0000004000357202 */ /* 0x000fe20000000f00 */
[----:B------:R-:W-:Y:S02]  /*21010*/  IMAD.MOV.U32 R12, RZ, RZ, R13 ;  /* 0x000000ffff0c7224 */ /* 0x000fe400078e000d */
[----:B------:R-:W-:-:S07]  /*21020*/  IMAD.MOV.U32 R13, RZ, RZ, R10 ;  /* 0x000000ffff0d7224 */ /* 0x000fce00078e000a */
.L_x_62875:
[----:B------:R-:W-:Y:S05]  /*21030*/  BSYNC B1 ;  /* 0x0000000000017941 */ /* 0x000fea0003800000 */
.L_x_62873:
        /* <DEDUP_REMOVED lines=9> */
.L_x_62877:
[----:B------:R-:W-:Y:S02]  /*210d0*/  IMAD.MOV.U32 R55, RZ, RZ, R66 ;  /* 0x000000ffff377224 */ /* 0x000fe400078e0042 */
[----:B------:R-:W-:Y:S01]  /*210e0*/  IMAD.MOV.U32 R11, RZ, RZ, R12 ;  /* 0x000000ffff0b7224 */ /* 0x000fe200078e000c */
[----:B------:R-:W-:Y:S01]  /*210f0*/  MOV R12, R9 ;  /* 0x00000009000c7202 */ /* 0x000fe20000000f00 */
[----:B------:R-:W-:-:S07]  /*21100*/  IMAD.MOV.U32 R66, RZ, RZ, R63 ;  /* 0x000000ffff427224 */ /* 0x000fce00078e003f */
.L_x_62878:
[----:B------:R-:W-:Y:S05]  /*21110*/  BSYNC B1 ;  /* 0x0000000000017941 */ /* 0x000fea0003800000 */
.L_x_62876:
        /* <DEDUP_REMOVED lines=9> */
.L_x_62880:
[----:B------:R-:W-:Y:S02]  /*211b0*/  IMAD.MOV.U32 R64, RZ, RZ, R55 ;  /* 0x000000ffff407224 */ /* 0x000fe400078e0037 */
[----:B------:R-:W-:Y:S02]  /*211c0*/  IMAD.MOV.U32 R10, RZ, RZ, R11 ;  /* 0x000000ffff0a7224 */ /* 0x000fe400078e000b */
[----:B------:R-:W-:Y:S02]  /*211d0*/  IMAD.MOV.U32 R55, RZ, RZ, R62 ;  /* 0x000000ffff377224 */ /* 0x000fe400078e003e */
[----:B------:R-:W-:-:S07]  /*211e0*/  IMAD.MOV.U32 R11, RZ, RZ, R8 ;  /* 0x000000ffff0b7224 */ /* 0x000fce00078e0008 */
.L_x_62881:
[----:B------:R-:W-:Y:S05]  /*211f0*/  BSYNC B1 ;  /* 0x0000000000017941 */ /* 0x000fea0003800000 */
.L_x_62879:
        /* <DEDUP_REMOVED lines=9> */
.L_x_62883:
[----:B------:R-:W-:Y:S02]  /*21290*/  IMAD.MOV.U32 R57, RZ, RZ, R64 ;  /* 0x000000ffff397224 */ /* 0x000fe400078e0040 */
[----:B------:R-:W-:Y:S02]  /*212a0*/  IMAD.MOV.U32 R9, RZ, RZ, R10 ;  /* 0x000000ffff097224 */ /* 0x000fe400078e000a */
[----:B------:R-:W-:Y:S02]  /*212b0*/  IMAD.MOV.U32 R64, RZ, RZ, R61 ;  /* 0x000000ffff407224 */ /* 0x000fe400078e003d */
[----:B------:R-:W-:-:S07]  /*212c0*/  IMAD.MOV.U32 R10, RZ, RZ, R7 ;  /* 0x000000ffff0a7224 */ /* 0x000fce00078e0007 */
.L_x_62884:
[----:B------:R-:W-:Y:S05]  /*212d0*/  BSYNC B1 ;  /* 0x0000000000017941 */ /* 0x000fea0003800000 */
.L_x_62882:
        /* <DEDUP_REMOVED lines=9> */
.L_x_62886:
[----:B------:R-:W-:Y:S02]  /*21370*/  IMAD.MOV.U32 R62, RZ, RZ, R57 ;  /* 0x000000ffff3e7224 */ /* 0x000fe400078e0039 */
[----:B------:R-:W-:Y:S02]  /*21380*/  IMAD.MOV.U32 R8, RZ, RZ, R9 ;  /* 0x000000ffff087224 */ /* 0x000fe400078e0009 */
[----:B------:R-:W-:Y:S02]  /*21390*/  IMAD.MOV.U32 R57, RZ, RZ, R60 ;  /* 0x000000ffff397224 */ /* 0x000fe400078e003c */
[----:B------:R-:W-:-:S07]  /*213a0*/  IMAD.MOV.U32 R9, RZ, RZ, R6 ;  /* 0x000000ffff097224 */ /* 0x000fce00078e0006 */
.L_x_62887:
[----:B------:R-:W-:Y:S05]  /*213b0*/  BSYNC B1 ;  /* 0x0000000000017941 */ /* 0x000fea0003800000 */
.L_x_62885:
        /* <DEDUP_REMOVED lines=9> */
.L_x_62889:
[----:B------:R-:W-:Y:S01]  /*21450*/  MOV R7, R62 ;  /* 0x0000003e00077202 */ /* 0x000fe20000000f00 */
[----:B------:R-:W-:Y:S02]  /*21460*/  IMAD.MOV.U32 R6, RZ, RZ, R8 ;  /* 0x000000ffff067224 */ /* 0x000fe400078e0008 */
[----:B------:R-:W-:Y:S02]  /*21470*/  IMAD.MOV.U32 R62, RZ, RZ, R59 ;  /* 0x000000ffff3e7224 */ /* 0x000fe400078e003b */
[----:B------:R-:W-:-:S07]  /*21480*/  IMAD.MOV.U32 R8, RZ, RZ, R5 ;  /* 0x000000ffff087224 */ /* 0x000fce00078e0005 */
.L_x_62890:
[----:B------:R-:W-:Y:S05]  /*21490*/  BSYNC B1 ;  /* 0x0000000000017941 */ /* 0x000fea0003800000 */
.L_x_62888:
        /* <DEDUP_REMOVED lines=9> */
.L_x_62892:
[----:B------:R-:W-:Y:S01]  /*21530*/  IMAD.MOV.U32 R59, RZ, RZ, R7 ;  /* 0x000000ffff3b7224 */ /* 0x000fe200078e0007 */
[----:B------:R-:W-:Y:S01]  /*21540*/  MOV R5, R6 ;  /* 0x0000000600057202 */ /* 0x000fe20000000f00 */
[----:B------:R-:W-:Y:S02]  /*21550*/  IMAD.MOV.U32 R7, RZ, RZ, R4 ;  /* 0x000000ffff077224 */ /* 0x000fe400078e0004 */
[----:B------:R-:W-:-:S07]  /*21560*/  IMAD.MOV.U32 R6, RZ, RZ, R3 ;  /* 0x000000ffff067224 */ /* 0x000fce00078e0003 */
.L_x_62893:
[----:B------:R-:W-:Y:S05]  /*21570*/  BSYNC B1 ;  /* 0x0000000000017941 */ /* 0x000fea0003800000 */
.L_x_62891:
        /* <DEDUP_REMOVED lines=16> */
.L_x_62895:
[----:B------:R-:W-:Y:S01]  /*21680*/  MOV R46, R17 ;  /* 0x00000011002e7202 */ /* 0x000fe20000000f00 */
[----:B------:R-:W-:Y:S02]  /*21690*/  IMAD.MOV.U32 R4, RZ, RZ, R71 ;  /* 0x000000ffff047224 */ /* 0x000fe400078e0047 */
[----:B------:R-:W-:Y:S02]  /*216a0*/  IMAD.MOV.U32 R17, RZ, RZ, R48 ;  /* 0x000000ffff117224 */ /* 0x000fe400078e0030 */
[----:B------:R-:W-:-:S07]  /*216b0*/  IMAD.MOV.U32 R71, RZ, RZ, R2 ;  /* 0x000000ffff477224 */ /* 0x000fce00078e0002 */
.L_x_62896:
[----:B------:R-:W-:Y:S05]  /*216c0*/  BSYNC B1 ;  /* 0x0000000000017941 */ /* 0x000fea0003800000 */
.L_x_62894:
        /* <DEDUP_REMOVED lines=9> */
.L_x_62898:
[----:B------:R-:W-:Y:S01]  /*21760*/  IMAD.MOV.U32 R37, RZ, RZ, R46 ;  /* 0x000000ffff257224 */ /* 0x000fe200078e002e */
[----:B------:R-:W-:Y:S01]  /*21770*/  MOV R3, R4 ;  /* 0x0000000400037202 */ /* 0x000fe20000000f00 */
[----:B------:R-:W-:Y:S02]  /*21780*/  IMAD.MOV.U32 R46, RZ, RZ, R39 ;  /* 0x000000ffff2e7224 */ /* 0x000fe400078e0027 */
[----:B------:R-:W-:-:S07]  /*21790*/  IMAD.MOV.U32 R4, RZ, RZ, R19 ;  /* 0x000000ffff047224 */ /* 0x000fce00078e0013 */
.L_x_62899:
[----:B------:R-:W-:Y:S05]  /*217a0*/  BSYNC B1 ;  /* 0x0000000000017941 */ /* 0x000fea0003800000 */
.L_x_62897:
        /* <DEDUP_REMOVED lines=9> */
.L_x_62901:
[----:B------:R-:W-:Y:S01]  /*21840*/  IMAD.MOV.U32 R48, RZ, RZ, R37 ;  /* 0x000000ffff307224 */ /* 0x000fe200078e0025 */
[----:B------:R-:W-:Y:S01]  /*21850*/  MOV R37, R56 ;  /* 0x0000003800257202 */ /* 0x000fe20000000f00 */
[----:B------:R-:W-:Y:S02]  /*21860*/  IMAD.MOV.U32 R2, RZ, RZ, R3 ;  /* 0x000000ffff027224 */ /* 0x000fe400078e0003 */
[----:B------:R-:W-:-:S07]  /*21870*/  IMAD.MOV.U32 R3, RZ, RZ, R18 ;  /* 0x000000ffff037224 */ /* 0x000fce00078e0012 */
.L_x_62902:
[----:B------:R-:W-:Y:S05]  /*21880*/  BSYNC B1 ;  /* 0x0000000000017941 */ /* 0x000fea0003800000 */
.L_x_62900:
        /* <DEDUP_REMOVED lines=9> */
.L_x_62904:
[----:B------:R-:W-:Y:S02]  /*21920*/  IMAD.MOV.U32 R39, RZ, RZ, R48 ;  /* 0x000000ffff277224 */ /* 0x000fe400078e0030 */
[----:B------:R-:W-:Y:S01]  /*21930*/  IMAD.MOV.U32 R19, RZ, RZ, R2 ;  /* 0x000000ffff137224 */ /* 0x000fe200078e0002 */
[----:B------:R-:W-:Y:S01]  /*21940*/  MOV R2, R47 ;  /* 0x0000002f00027202 */ /* 0x000fe20000000f00 */
[----:B------:R-:W-:-:S07]  /*21950*/  IMAD.MOV.U32 R48, RZ, RZ, R49 ;  /* 0x000000ffff307224 */ /* 0x000fce00078e0031 */
.L_x_62905:
[----:B------:R-:W-:Y:S05]  /*21960*/  BSYNC B1 ;  /* 0x0000000000017941 */ /* 0x000fea0003800000 */
.L_x_62903:
        /* <DEDUP_REMOVED lines=9> */
.L_x_62907:
[----:B------:R-:W-:Y:S02]  /*21a00*/  IMAD.MOV.U32 R56, RZ, RZ, R39 ;  /* 0x000000ffff387224 */ /* 0x000fe400078e0027 */
[----:B------:R-:W-:Y:S02]  /*21a10*/  IMAD.MOV.U32 R18, RZ, RZ, R19 ;  /* 0x000000ffff127224 */ /* 0x000fe400078e0013 */
[----:B------:R-:W-:Y:S02]  /*21a20*/  IMAD.MOV.U32 R39, RZ, RZ, R58 ;  /* 0x000000ffff277224 */ /* 0x000fe400078e003a */
[----:B------:R-:W-:-:S07]  /*21a30*/  IMAD.MOV.U32 R19, RZ, RZ, R16 ;  /* 0x000000ffff137224 */ /* 0x000fce00078e0010 */
.L_x_62908:
[----:B------:R-:W-:Y:S05]  /*21a40*/  BSYNC B1 ;  /* 0x0000000000017941 */ /* 0x000fea0003800000 */
.L_x_62906:
        /* <DEDUP_REMOVED lines=9> */
.L_x_62910:
[----:B------:R-:W-:Y:S02]  /*21ae0*/  IMAD.MOV.U32 R49, RZ, RZ, R56 ;  /* 0x000000ffff317224 */ /* 0x000fe400078e0038 */
[----:B------:R-:W-:Y:S02]  /*21af0*/  IMAD.MOV.U32 R47, RZ, RZ, R18 ;  /* 0x000000ffff2f7224 */ /* 0x000fe400078e0012 */
[----:B------:R-:W-:Y:S02]  /*21b00*/  IMAD.MOV.U32 R56, RZ, RZ, R51 ;  /* 0x000000ffff387224 */ /* 0x000fe400078e0033 */
[----:B------:R-:W-:-:S07]  /*21b10*/  IMAD.MOV.U32 R18, RZ, RZ, R15 ;  /* 0x000000ffff127224 */ /* 0x000fce00078e000f */
.L_x_62911:
[----:B------:R-:W-:Y:S05]  /*21b20*/  BSYNC B1 ;  /* 0x0000000000017941 */ /* 0x000fea0003800000 */
.L_x_62909:
        /* <DEDUP_REMOVED lines=9> */
.L_x_62913:
[----:B------:R-:W-:Y:S02]  /*21bc0*/  IMAD.MOV.U32 R58, RZ, RZ, R49 ;  /* 0x000000ffff3a7224 */ /* 0x000fe400078e0031 */
[----:B------:R-:W-:Y:S02]  /*21bd0*/  IMAD.MOV.U32 R16, RZ, RZ, R47 ;  /* 0x000000ffff107224 */ /* 0x000fe400078e002f */
[----:B------:R-:W-:Y:S02]  /*21be0*/  IMAD.MOV.U32 R49, RZ, RZ, R68 ;  /* 0x000000ffff317224 */ /* 0x000fe400078e0044 */
[----:B------:R-:W-:-:S07]  /*21bf0*/  IMAD.MOV.U32 R47, RZ, RZ, R14 ;  /* 0x000000ffff2f7224 */ /* 0x000fce00078e000e */
.L_x_62914:
[----:B------:R-:W-:Y:S05]  /*21c00*/  BSYNC B1 ;  /* 0x0000000000017941 */ /* 0x000fea0003800000 */
.L_x_62912:
        /* <DEDUP_REMOVED lines=9> */
.L_x_62916:
[----:B------:R-:W-:Y:S01]  /*21ca0*/  MOV R51, R58 ;  /* 0x0000003a00337202 */ /* 0x000fe20000000f00 */
[----:B------:R-:W-:Y:S02]  /*21cb0*/  IMAD.MOV.U32 R15, RZ, RZ, R16 ;  /* 0x000000ffff0f7224 */ /* 0x000fe400078e0010 */
[----:B------:R-:W-:Y:S02]  /*21cc0*/  IMAD.MOV.U32 R58, RZ, RZ, R53 ;  /* 0x000000ffff3a7224 */ /* 0x000fe400078e0035 */
[----:B------:R-:W-:-:S07]  /*21cd0*/  IMAD.MOV.U32 R16, RZ, RZ, R13 ;  /* 0x000000ffff107224 */ /* 0x000fce00078e000d */
.L_x_62917:
[----:B------:R-:W-:Y:S05]  /*21ce0*/  BSYNC B1 ;  /* 0x0000000000017941 */ /* 0x000fea0003800000 */
.L_x_62915:
        /* <DEDUP_REMOVED lines=9> */
.L_x_62919:
[----:B------:R-:W-:Y:S01]  /*21d80*/  IMAD.MOV.U32 R60, RZ, RZ, R51 ;  /* 0x000000ffff3c7224 */ /* 0x000fe200078e0033 */
[----:B------:R-:W-:Y:S01]  /*21d90*/  MOV R14, R15 ;  /* 0x0000000f000e7202 */ /* 0x000fe20000000f00 */
[----:B------:R-:W-:Y:S02]  /*21da0*/  IMAD.MOV.U32 R51, RZ, RZ, R66 ;  /* 0x000000ffff337224 */ /* 0x000fe400078e0042 */
[----:B------:R-:W-:-:S07]  /*21db0*/  IMAD.MOV.U32 R15, RZ, RZ, R12 ;  /* 0x000000ffff0f7224 */ /* 0x000fce00078e000c */
.L_x_62920:
[----:B------:R-:W-:Y:S05]  /*21dc0*/  BSYNC B1 ;  /* 0x0000000000017941 */ /* 0x000fea0003800000 */
.L_x_62918:
        /* <DEDUP_REMOVED lines=9> */
.L_x_62922:
[----:B------:R-:W-:Y:S01]  /*21e60*/  IMAD.MOV.U32 R53, RZ, RZ, R60 ;  /* 0x000000ffff357224 */ /* 0x000fe200078e003c */
[----:B------:R-:W-:Y:S01]  /*21e70*/  MOV R60, R55 ;  /* 0x00000037003c7202 */ /* 0x000fe20000000f00 */
[----:B------:R-:W-:Y:S02]  /*21e80*/  IMAD.MOV.U32 R13, RZ, RZ, R14 ;  /* 0x000000ffff0d7224 */ /* 0x000fe400078e000e */
[----:B------:R-:W-:-:S07]  /*21e90*/  IMAD.MOV.U32 R14, RZ, RZ, R11 ;  /* 0x000000ffff0e7224 */ /* 0x000fce00078e000b */
.L_x_62923:
[----:B------:R-:W-:Y:S05]  /*21ea0*/  BSYNC B1 ;  /* 0x0000000000017941 */ /* 0x000fea0003800000 */
.L_x_62921:
        /* <DEDUP_REMOVED lines=9> */
.L_x_62925:
[----:B------:R-:W-:Y:S02]  /*21f40*/  IMAD.MOV.U32 R66, RZ, RZ, R53 ;  /* 0x000000ffff427224 */ /* 0x000fe400078e0035 */
[----:B------:R-:W-:Y:S01]  /*21f50*/  IMAD.MOV.U32 R12, RZ, RZ, R13 ;  /* 0x000000ffff0c7224 */ /* 0x000fe200078e000d */
[----:B------:R-:W-:Y:S01]  /*21f60*/  MOV R13, R10 ;  /* 0x0000000a000d7202 */ /* 0x000fe20000000f00 */
[----:B------:R-:W-:-:S07]  /*21f70*/  IMAD.MOV.U32 R53, RZ, RZ, R64 ;  /* 0x000000ffff357224 */ /* 0x000fce00078e0040 */
.L_x_62926:
[----:B------:R-:W-:Y:S05]  /*21f80*/  BSYNC B1 ;  /* 0x0000000000017941 */ /* 0x000fea0003800000 */
.L_x_62924:
        /* <DEDUP_REMOVED lines=9> */
.L_x_62928:
[----:B------:R-:W-:Y:S02]  /*22020*/  IMAD.MOV.U32 R55, RZ, RZ, R66 ;  /* 0x000000ffff377224 */ /* 0x000fe400078e0042 */
[----:B------:R-:W-:Y:S02]  /*22030*/  IMAD.MOV.U32 R11, RZ, RZ, R12 ;  /* 0x000000ffff0b7224 */ /* 0x000fe400078e000c */
[----:B------:R-:W-:Y:S02]  /*22040*/  IMAD.MOV.U32 R66, RZ, RZ, R57 ;  /* 0x000000ffff427224 */ /* 0x000fe400078e0039 */
[----:B------:R-:W-:-:S07]  /*22050*/  IMAD.MOV.U32 R12, RZ, RZ, R9 ;  /* 0x000000ffff0c7224 */ /* 0x000fce00078e0009 */
.L_x_62929:
[----:B------:R-:W-:Y:S05]  /*22060*/  BSYNC B1 ;  /* 0x0000000000017941 */ /* 0x000fea0003800000 */
.L_x_62927:
        /* <DEDUP_REMOVED lines=9> */
.L_x_62931:
[----:B------:R-:W-:Y:S02]  /*22100*/  IMAD.MOV.U32 R10, RZ, RZ, R55 ;  /* 0x000000ffff0a7224 */ /* 0x000fe400078e0037 */
[----:B------:R-:W-:Y:S02]  /*22110*/  IMAD.MOV.U32 R9, RZ, RZ, R11 ;  /* 0x000000ffff097224 */ /* 0x000fe400078e000b */
[----:B------:R-:W-:Y:S02]  /*22120*/  IMAD.MOV.U32 R55, RZ, RZ, R62 ;  /* 0x000000ffff377224 */ /* 0x000fe400078e003e */
[----:B------:R-:W-:-:S07]  /*22130*/  IMAD.MOV.U32 R11, RZ, RZ, R8 ;  /* 0x000000ffff0b7224 */ /* 0x000fce00078e0008 */
.L_x_62932:
[----:B------:R-:W-:Y:S05]  /*22140*/  BSYNC B1 ;  /* 0x0000000000017941 */ /* 0x000fea0003800000 */
.L_x_62930:
        /* <DEDUP_REMOVED lines=9> */
.L_x_62934:
[----:B------:R-:W-:Y:S02]  /*221e0*/  IMAD.MOV.U32 R62, RZ, RZ, R10 ;  /* 0x000000ffff3e7224 */ /* 0x000fe400078e000a */
[----:B------:R-:W-:Y:S02]  /*221f0*/  IMAD.MOV.U32 R8, RZ, RZ, R9 ;  /* 0x000000ffff087224 */ /* 0x000fe400078e0009 */
[----:B------:R-:W-:Y:S02]  /*22200*/  IMAD.MOV.U32 R10, RZ, RZ, R7 ;  /* 0x000000ffff0a7224 */ /* 0x000fe400078e0007 */
[----:B------:R-:W-:-:S07]  /*22210*/  IMAD.MOV.U32 R9, RZ, RZ, R6 ;  /* 0x000000ffff097224 */ /* 0x000fce00078e0006 */
.L_x_62935:
[----:B------:R-:W-:Y:S05]  /*22220*/  BSYNC B1 ;  /* 0x0000000000017941 */ /* 0x000fea0003800000 */
.L_x_62933:
        /* <DEDUP_REMOVED lines=9> */
.L_x_62937:
[----:B------:R-:W-:Y:S01]  /*222c0*/  MOV R7, R62 ;  /* 0x0000003e00077202 */ /* 0x000fe20000000f00 */
[----:B------:R-:W-:Y:S02]  /*222d0*/  IMAD.MOV.U32 R6, RZ, RZ, R8 ;  /* 0x000000ffff067224 */ /* 0x000fe400078e0008 */
[----:B------:R-:W-:Y:S02]  /*222e0*/  IMAD.MOV.U32 R62, RZ, RZ, R59 ;  /* 0x000000ffff3e7224 */ /* 0x000fe400078e003b */
[----:B------:R-:W-:-:S07]  /*222f0*/  IMAD.MOV.U32 R8, RZ, RZ, R5 ;  /* 0x000000ffff087224 */ /* 0x000fce00078e0005 */
.L_x_62938:
[----:B------:R-:W-:Y:S05]  /*22300*/  BSYNC B1 ;  /* 0x0000000000017941 */ /* 0x000fea0003800000 */
.L_x_62936:
        /* <DEDUP_REMOVED lines=16> */
.L_x_62940:
[----:B------:R-:W-:Y:S02]  /*22410*/  IMAD.MOV.U32 R64, RZ, RZ, R17 ;  /* 0x000000ffff407224 */ /* 0x000fe400078e0011 */
[----:B------:R-:W-:Y:S02]  /*22420*/  IMAD.MOV.U32 R44, RZ, RZ, R71 ;  /* 0x000000ffff2c7224 */ /* 0x000fe400078e0047 */
[----:B------:R-:W-:Y:S02]  /*22430*/  IMAD.MOV.U32 R17, RZ, RZ, R46 ;  /* 0x000000ffff117224 */ /* 0x000fe400078e002e */
[----:B------:R-:W-:-:S07]  /*22440*/  IMAD.MOV.U32 R71, RZ, RZ, R4 ;  /* 0x000000ffff477224 */ /* 0x000fce00078e0004 */
.L_x_62941:
[----:B------:R-:W-:Y:S05]  /*22450*/  BSYNC B1 ;  /* 0x0000000000017941 */ /* 0x000fea0003800000 */
.L_x_62939:
        /* <DEDUP_REMOVED lines=9> */
.L_x_62943:
[----:B------:R-:W-:Y:S01]  /*224f0*/  MOV R35, R64 ;  /* 0x0000004000237202 */ /* 0x000fe20000000f00 */
[----:B------:R-:W-:Y:S02]  /*22500*/  IMAD.MOV.U32 R5, RZ, RZ, R44 ;  /* 0x000000ffff057224 */ /* 0x000fe400078e002c */
[----:B------:R-:W-:Y:S02]  /*22510*/  IMAD.MOV.U32 R64, RZ, RZ, R37 ;  /* 0x000000ffff407224 */ /* 0x000fe400078e0025 */
[----:B------:R-:W-:-:S07]  /*22520*/  IMAD.MOV.U32 R44, RZ, RZ, R3 ;  /* 0x000000ffff2c7224 */ /* 0x000fce00078e0003 */
.L_x_62944:
[----:B------:R-:W-:Y:S05]  /*22530*/  BSYNC B1 ;  /* 0x0000000000017941 */ /* 0x000fea0003800000 */
.L_x_62942:
        /* <DEDUP_REMOVED lines=9> */
.L_x_62946:
[----:B------:R-:W-:Y:S01]  /*225d0*/  IMAD.MOV.U32 R46, RZ, RZ, R35 ;  /* 0x000000ffff2e7224 */ /* 0x000fe200078e0023 */
[----:B------:R-:W-:Y:S01]  /*225e0*/  MOV R4, R5 ;  /* 0x0000000500047202 */ /* 0x000fe20000000f00 */
[----:B------:R-:W-:Y:S02]  /*225f0*/  IMAD.MOV.U32 R35, RZ, RZ, R48 ;  /* 0x000000ffff237224 */ /* 0x000fe400078e0030 */
[----:B------:R-:W-:-:S07]  /*22600*/  IMAD.MOV.U32 R5, RZ, RZ, R2 ;  /* 0x000000ffff057224 */ /* 0x000fce00078e0002 */
.L_x_62947:
[----:B------:R-:W-:Y:S05]  /*22610*/  BSYNC B1 ;  /* 0x0000000000017941 */ /* 0x000fea0003800000 */
.L_x_62945:
        /* <DEDUP_REMOVED lines=9> */
.L_x_62949:
[----:B------:R-:W-:Y:S01]  /*226b0*/  IMAD.MOV.U32 R37, RZ, RZ, R46 ;  /* 0x000000ffff257224 */ /* 0x000fe200078e002e */
[----:B------:R-:W-:Y:S01]  /*226c0*/  MOV R46, R39 ;  /* 0x00000027002e7202 */ /* 0x000fe20000000f00 */
[----:B------:R-:W-:Y:S02]  /*226d0*/  IMAD.MOV.U32 R3, RZ, RZ, R4 ;  /* 0x000000ffff037224 */ /* 0x000fe400078e0004 */
[----:B------:R-:W-:-:S07]  /*226e0*/  IMAD.MOV.U32 R4, RZ, RZ, R19 ;  /* 0x000000ffff047224 */ /* 0x000fce00078e0013 */
.L_x_62950:
[----:B------:R-:W-:Y:S05]  /*226f0*/  BSYNC B1 ;  /* 0x0000000000017941 */ /* 0x000fea0003800000 */
.L_x_62948:
        /* <DEDUP_REMOVED lines=9> */
.L_x_62952:
[----:B------:R-:W-:Y:S02]  /*22790*/  IMAD.MOV.U32 R48, RZ, RZ, R37 ;  /* 0x000000ffff307224 */ /* 0x000fe400078e0025 */
[----:B------:R-:W-:Y:S01]  /*227a0*/  IMAD.MOV.U32 R2, RZ, RZ, R3 ;  /* 0x000000ffff027224 */ /* 0x000fe200078e0003 */
[----:B------:R-:W-:Y:S01]  /*227b0*/  MOV R3, R18 ;  /* 0x0000001200037202 */ /* 0x000fe20000000f00 */
[----:B------:R-:W-:-:S07]  /*227c0*/  IMAD.MOV.U32 R37, RZ, RZ, R56 ;  /* 0x000000ffff257224 */ /* 0x000fce00078e0038 */
.L_x_62953:
[----:B------:R-:W-:Y:S05]  /*227d0*/  BSYNC B1 ;  /* 0x0000000000017941 */ /* 0x000fea0003800000 */
.L_x_62951:
        /* <DEDUP_REMOVED lines=9> */
.L_x_62955:
[----:B------:R-:W-:Y:S02]  /*22870*/  IMAD.MOV.U32 R39, RZ, RZ, R48 ;  /* 0x000000ffff277224 */ /* 0x000fe400078e0030 */
[----:B------:R-:W-:Y:S02]  /*22880*/  IMAD.MOV.U32 R19, RZ, RZ, R2 ;  /* 0x000000ffff137224 */ /* 0x000fe400078e0002 */
[----:B------:R-:W-:Y:S02]  /*22890*/  IMAD.MOV.U32 R48, RZ, RZ, R49 ;  /* 0x000000ffff307224 */ /* 0x000fe400078e0031 */
[----:B------:R-:W-:-:S07]  /*228a0*/  IMAD.MOV.U32 R2, RZ, RZ, R47 ;  /* 0x000000ffff027224 */ /* 0x000fce00078e002f */
.L_x_62956:
[----:B------:R-:W-:Y:S05]  /*228b0*/  BSYNC B1 ;  /* 0x0000000000017941 */ /* 0x000fea0003800000 */
.L_x_62954:
        /* <DEDUP_REMOVED lines=9> */
.L_x_62958:
[----:B------:R-:W-:Y:S02]  /*22950*/  IMAD.MOV.U32 R56, RZ, RZ, R39 ;  /* 0x000000ffff387224 */ /* 0x000fe400078e0027 */
[----:B------:R-:W-:Y:S02]  /*22960*/  IMAD.MOV.U32 R18, RZ, RZ, R19 ;  /* 0x000000ffff127224 */ /* 0x000fe400078e0013 */
[----:B------:R-:W-:Y:S02]  /*22970*/  IMAD.MOV.U32 R39, RZ, RZ, R58 ;  /* 0x000000ffff277224 */ /* 0x000fe400078e003a */
[----:B------:R-:W-:-:S07]  /*22980*/  IMAD.MOV.U32 R19, RZ, RZ, R16 ;  /* 0x000000ffff137224 */ /* 0x000fce00078e0010 */
.L_x_62959:
[----:B------:R-:W-:Y:S05]  /*22990*/  BSYNC B1 ;  /* 0x0000000000017941 */ /* 0x000fea0003800000 */
.L_x_62957:
        /* <DEDUP_REMOVED lines=9> */
.L_x_62961:
[----:B------:R-:W-:Y:S02]  /*22a30*/  IMAD.MOV.U32 R49, RZ, RZ, R56 ;  /* 0x000000ffff317224 */ /* 0x000fe400078e0038 */
[----:B------:R-:W-:Y:S02]  /*22a40*/  IMAD.MOV.U32 R47, RZ, RZ, R18 ;  /* 0x000000ffff2f7224 */ /* 0x000fe400078e0012 */
[----:B------:R-:W-:Y:S02]  /*22a50*/  IMAD.MOV.U32 R56, RZ, RZ, R51 ;  /* 0x000000ffff387224 */ /* 0x000fe400078e0033 */
[----:B------:R-:W-:-:S07]  /*22a60*/  IMAD.MOV.U32 R18, RZ, RZ, R15 ;  /* 0x000000ffff127224 */ /* 0x000fce00078e000f */
.L_x_62962:
[----:B------:R-:W-:Y:S05]  /*22a70*/  BSYNC B1 ;  /* 0x0000000000017941 */ /* 0x000fea0003800000 */
.L_x_62960:
        /* <DEDUP_REMOVED lines=9> */
.L_x_62964:
[----:B------:R-:W-:Y:S01]  /*22b10*/  MOV R58, R49 ;  /* 0x00000031003a7202 */ /* 0x000fe20000000f00 */
[----:B------:R-:W-:Y:S02]  /*22b20*/  IMAD.MOV.U32 R16, RZ, RZ, R47 ;  /* 0x000000ffff107224 */ /* 0x000fe400078e002f */
[----:B------:R-:W-:Y:S02]  /*22b30*/  IMAD.MOV.U32 R49, RZ, RZ, R60 ;  /* 0x000000ffff317224 */ /* 0x000fe400078e003c */
[----:B------:R-:W-:-:S07]  /*22b40*/  IMAD.MOV.U32 R47, RZ, RZ, R14 ;  /* 0x000000ffff2f7224 */ /* 0x000fce00078e000e */
.L_x_62965:
[----:B------:R-:W-:Y:S05]  /*22b50*/  BSYNC B1 ;  /* 0x0000000000017941 */ /* 0x000fea0003800000 */
.L_x_62963:
        /* <DEDUP_REMOVED lines=9> */
.L_x_62967:
[----:B------:R-:W-:Y:S01]  /*22bf0*/  IMAD.MOV.U32 R51, RZ, RZ, R58 ;  /* 0x000000ffff337224 */ /* 0x000fe200078e003a */
[----:B------:R-:W-:Y:S01]  /*22c00*/  MOV R15, R16 ;  /* 0x00000010000f7202 */ /* 0x000fe20000000f00 */
[----:B------:R-:W-:Y:S02]  /*22c10*/  IMAD.MOV.U32 R58, RZ, RZ, R53 ;  /* 0x000000ffff3a7224 */ /* 0x000fe400078e0035 */
[----:B------:R-:W-:-:S07]  /*22c20*/  IMAD.MOV.U32 R16, RZ, RZ, R13 ;  /* 0x000000ffff107224 */ /* 0x000fce00078e000d */
.L_x_62968:
[----:B------:R-:W-:Y:S05]  /*22c30*/  BSYNC B1 ;  /* 0x0000000000017941 */ /* 0x000fea0003800000 */
.L_x_62966:
        /* <DEDUP_REMOVED lines=9> */
.L_x_62970:
[----:B------:R-:W-:Y:S01]  /*22cd0*/  IMAD.MOV.U32 R60, RZ, RZ, R51 ;  /* 0x000000ffff3c7224 */ /* 0x000fe200078e0033 */
[----:B------:R-:W-:Y:S01]  /*22ce0*/  MOV R51, R66 ;  /* 0x0000004200337202 */ /* 0x000fe20000000f00 */
[----:B------:R-:W-:Y:S02]  /*22cf0*/  IMAD.MOV.U32 R14, RZ, RZ, R15 ;  /* 0x000000ffff0e7224 */ /* 0x000fe400078e000f */
[----:B------:R-:W-:-:S07]  /*22d00*/  IMAD.MOV.U32 R15, RZ, RZ, R12 ;  /* 0x000000ffff0f7224 */ /* 0x000fce00078e000c */
.L_x_62971:
[----:B------:R-:W-:Y:S05]  /*22d10*/  BSYNC B1 ;  /* 0x0000000000017941 */ /* 0x000fea0003800000 */
.L_x_62969:
        /* <DEDUP_REMOVED lines=9> */
.L_x_62973:
[----:B------:R-:W-:Y:S02]  /*22db0*/  IMAD.MOV.U32 R13, RZ, RZ, R60 ;  /* 0x000000ffff0d7224 */ /* 0x000fe400078e003c */
[----:B------:R-:W-:Y:S01]  /*22dc0*/  IMAD.MOV.U32 R12, RZ, RZ, R14 ;  /* 0x000000ffff0c7224 */ /* 0x000fe200078e000e */
[----:B------:R-:W-:Y:S01]  /*22dd0*/  MOV R14, R11 ;  /* 0x0000000b000e7202 */ /* 0x000fe20000000f00 */
[----:B------:R-:W-:-:S07]  /*22de0*/  IMAD.MOV.U32 R60, RZ, RZ, R55 ;  /* 0x000000ffff3c7224 */ /* 0x000fce00078e0037 */
.L_x_62974:
[----:B------:R-:W-:Y:S05]  /*22df0*/  BSYNC B1 ;  /* 0x0000000000017941 */ /* 0x000fea0003800000 */
.L_x_62972:
        /* <DEDUP_REMOVED lines=9> */
.L_x_62976:
[----:B------:R-:W-:Y:S02]  /*22e90*/  IMAD.MOV.U32 R53, RZ, RZ, R13 ;  /* 0x000000ffff357224 */ /* 0x000fe400078e000d */
[----:B------:R-:W-:Y:S02]  /*22ea0*/  IMAD.MOV.U32 R11, RZ, RZ, R12 ;  /* 0x000000ffff0b7224 */ /* 0x000fe400078e000c */
[----:B------:R-:W-:Y:S02]  /*22eb0*/  IMAD.MOV.U32 R13, RZ, RZ, R10 ;  /* 0x000000ffff0d7224 */ /* 0x000fe400078e000a */
[----:B------:R-:W-:-:S07]  /*22ec0*/  IMAD.MOV.U32 R12, RZ, RZ, R9 ;  /* 0x000000ffff0c7224 */ /* 0x000fce00078e0009 */
.L_x_62977:
[----:B------:R-:W-:Y:S05]  /*22ed0*/  BSYNC B1 ;  /* 0x0000000000017941 */ /* 0x000fea0003800000 */
.L_x_62975:
        /* <DEDUP_REMOVED lines=9> */
.L_x_62979:
[----:B------:R-:W-:Y:S02]  /*22f70*/  IMAD.MOV.U32 R10, RZ, RZ, R53 ;  /* 0x000000ffff0a7224 */ /* 0x000fe400078e0035 */
[----:B------:R-:W-:Y:S02]  /*22f80*/  IMAD.MOV.U32 R9, RZ, RZ, R11 ;  /* 0x000000ffff097224 */ /* 0x000fe400078e000b */
[----:B------:R-:W-:Y:S02]  /*22f90*/  IMAD.MOV.U32 R53, RZ, RZ, R62 ;  /* 0x000000ffff357224 */ /* 0x000fe400078e003e */
[----:B------:R-:W-:-:S07]  /*22fa0*/  IMAD.MOV.U32 R11, RZ, RZ, R8 ;  /* 0x000000ffff0b7224 */ /* 0x000fce00078e0008 */
.L_x_62980:
[----:B------:R-:W-:Y:S05]  /*22fb0*/  BSYNC B1 ;  /* 0x0000000000017941 */ /* 0x000fea0003800000 */
.L_x_62978:
        /* <DEDUP_REMOVED lines=9> */
.L_x_62982:
[----:B------:R-:W-:Y:S02]  /*23050*/  IMAD.MOV.U32 R55, RZ, RZ, R10 ;  /* 0x000000ffff377224 */ /* 0x000fe400078e000a */
[----:B------:R-:W-:Y:S02]  /*23060*/  IMAD.MOV.U32 R8, RZ, RZ, R9 ;  /* 0x000000ffff087224 */ /* 0x000fe400078e0009 */
[----:B------:R-:W-:Y:S02]  /*23070*/  IMAD.MOV.U32 R10, RZ, RZ, R7 ;  /* 0x000000ffff0a7224 */ /* 0x000fe400078e0007 */
[----:B------:R-:W-:-:S07]  /*23080*/  IMAD.MOV.U32 R9, RZ, RZ, R6 ;  /* 0x000000ffff097224 */ /* 0x000fce00078e0006 */
.L_x_62983:
[----:B------:R-:W-:Y:S05]  /*23090*/  BSYNC B1 ;  /* 0x0000000000017941 */ /* 0x000fea0003800000 */
.L_x_62981:
        /* <DEDUP_REMOVED lines=16> */
.L_x_62985:
[----:B------:R-:W-:Y:S02]  /*231a0*/  IMAD.MOV.U32 R42, RZ, RZ, R17 ;  /* 0x000000ffff2a7224 */ /* 0x000fe400078e0011 */
[----:B------:R-:W-:Y:S02]  /*231b0*/  IMAD.MOV.U32 R6, RZ, RZ, R71 ;  /* 0x000000ffff067224 */ /* 0x000fe400078e0047 */
[----:B------:R-:W-:Y:S02]  /*231c0*/  IMAD.MOV.U32 R17, RZ, RZ, R64 ;  /* 0x000000ffff117224 */ /* 0x000fe400078e0040 */
[----:B------:R-:W-:-:S07]  /*231d0*/  IMAD.MOV.U32 R71, RZ, RZ, R44 ;  /* 0x000000ffff477224 */ /* 0x000fce00078e002c */
.L_x_62986:
[----:B------:R-:W-:Y:S05]  /*231e0*/  BSYNC B1 ;  /* 0x0000000000017941 */ /* 0x000fea0003800000 */
.L_x_62984:
        /* <DEDUP_REMOVED lines=9> */
.L_x_62988:
[----:B------:R-:W-:Y:S02]  /*23280*/  IMAD.MOV.U32 R33, RZ, RZ, R42 ;  /* 0x000000ffff217224 */ /* 0x000fe400078e002a */
[----:B------:R-:W-:Y:S02]  /*23290*/  IMAD.MOV.U32 R7, RZ, RZ, R6 ;  /* 0x000000ffff077224 */ /* 0x000fe400078e0006 */
[----:B------:R-:W-:Y:S02]  /*232a0*/  IMAD.MOV.U32 R42, RZ, RZ, R35 ;  /* 0x000000ffff2a7224 */ /* 0x000fe400078e0023 */
[----:B------:R-:W-:-:S07]  /*232b0*/  IMAD.MOV.U32 R6, RZ, RZ, R5 ;  /* 0x000000ffff067224 */ /* 0x000fce00078e0005 */
.L_x_62989:
[----:B------:R-:W-:Y:S05]  /*232c0*/  BSYNC B1 ;  /* 0x0000000000017941 */ /* 0x000fea0003800000 */
.L_x_62987:
        /* <DEDUP_REMOVED lines=9> */
.L_x_62991:
[----:B------:R-:W-:Y:S01]  /*23360*/  MOV R62, R33 ;  /* 0x00000021003e7202 */ /* 0x000fe20000000f00 */
[----:B------:R-:W-:Y:S02]  /*23370*/  IMAD.MOV.U32 R44, RZ, RZ, R7 ;  /* 0x000000ffff2c7224 */ /* 0x000fe400078e0007 */
[----:B------:R-:W-:Y:S02]  /*23380*/  IMAD.MOV.U32 R33, RZ, RZ, R46 ;  /* 0x000000ffff217224 */ /* 0x000fe400078e002e */
[----:B------:R-:W-:-:S07]  /*23390*/  IMAD.MOV.U32 R7, RZ, RZ, R4 ;  /* 0x000000ffff077224 */ /* 0x000fce00078e0004 */
.L_x_62992:
[----:B------:R-:W-:Y:S05]  /*233a0*/  BSYNC B1 ;  /* 0x0000000000017941 */ /* 0x000fea0003800000 */
.L_x_62990:
        /* <DEDUP_REMOVED lines=9> */
.L_x_62994:
[----:B------:R-:W-:Y:S01]  /*23440*/  IMAD.MOV.U32 R35, RZ, RZ, R62 ;  /* 0x000000ffff237224 */ /* 0x000fe200078e003e */
[----:B------:R-:W-:Y:S01]  /*23450*/  MOV R5, R44 ;  /* 0x0000002c00057202 */ /* 0x000fe20000000f00 */
[----:B------:R-:W-:Y:S02]  /*23460*/  IMAD.MOV.U32 R62, RZ, RZ, R37 ;  /* 0x000000ffff3e7224 */ /* 0x000fe400078e0025 */
[----:B------:R-:W-:-:S07]  /*23470*/  IMAD.MOV.U32 R44, RZ, RZ, R3 ;  /* 0x000000ffff2c7224 */ /* 0x000fce00078e0003 */
.L_x_62995:
[----:B------:R-:W-:Y:S05]  /*23480*/  BSYNC B1 ;  /* 0x0000000000017941 */ /* 0x000fea0003800000 */
.L_x_62993:
        /* <DEDUP_REMOVED lines=9> */
.L_x_62997:
[----:B------:R-:W-:Y:S01]  /*23520*/  IMAD.MOV.U32 R46, RZ, RZ, R35 ;  /* 0x000000ffff2e7224 */ /* 0x000fe200078e0023 */
[----:B------:R-:W-:Y:S01]  /*23530*/  MOV R35, R48 ;  /* 0x0000003000237202 */ /* 0x000fe20000000f00 */
[----:B------:R-:W-:Y:S02]  /*23540*/  IMAD.MOV.U32 R4, RZ, RZ, R5 ;  /* 0x000000ffff047224 */ /* 0x000fe400078e0005 */
[----:B------:R-:W-:-:S07]  /*23550*/  IMAD.MOV.U32 R5, RZ, RZ, R2 ;  /* 0x000000ffff057224 */ /* 0x000fce00078e0002 */
.L_x_62998:
[----:B------:R-:W-:Y:S05]  /*23560*/  BSYNC B1 ;  /* 0x0000000000017941 */ /* 0x000fea0003800000 */
.L_x_62996:
        /* <DEDUP_REMOVED lines=9> */
.L_x_63000:
[----:B------:R-:W-:Y:S02]  /*23600*/  IMAD.MOV.U32 R37, RZ, RZ, R46 ;  /* 0x000000ffff257224 */ /* 0x000fe400078e002e */
[----:B------:R-:W-:Y:S01]  /*23610*/  IMAD.MOV.U32 R3, RZ, RZ, R4 ;  /* 0x000000ffff037224 */ /* 0x000fe200078e0004 */
[----:B------:R-:W-:Y:S01]  /*23620*/  MOV R4, R19 ;  /* 0x0000001300047202 */ /* 0x000fe20000000f00 */
[----:B------:R-:W-:-:S07]  /*23630*/  IMAD.MOV.U32 R46, RZ, RZ, R39 ;  /* 0x000000ffff2e7224 */ /* 0x000fce00078e0027 */
.L_x_63001:
[----:B------:R-:W-:Y:S05]  /*23640*/  BSYNC B1 ;  /* 0x0000000000017941 */ /* 0x000fea0003800000 */
.L_x_62999:
        /* <DEDUP_REMOVED lines=9> */
.L_x_63003:
[----:B------:R-:W-:Y:S02]  /*236e0*/  IMAD.MOV.U32 R48, RZ, RZ, R37 ;  /* 0x000000ffff307224 */ /* 0x000fe400078e0025 */
[----:B------:R-:W-:Y:S02]  /*236f0*/  IMAD.MOV.U32 R2, RZ, RZ, R3 ;  /* 0x000000ffff027224 */ /* 0x000fe400078e0003 */
[----:B------:R-:W-:Y:S02]  /*23700*/  IMAD.MOV.U32 R37, RZ, RZ, R56 ;  /* 0x000000ffff257224 */ /* 0x000fe400078e0038 */
[----:B------:R-:W-:-:S07]  /*23710*/  IMAD.MOV.U32 R3, RZ, RZ, R18 ;  /* 0x000000ffff037224 */ /* 0x000fce00078e0012 */
.L_x_63004:
[----:B------:R-:W-:Y:S05]  /*23720*/  BSYNC B1 ;  /* 0x0000000000017941 */ /* 0x000fea0003800000 */
.L_x_63002:
        /* <DEDUP_REMOVED lines=9> */
.L_x_63006:
[----:B------:R-:W-:Y:S02]  /*237c0*/  IMAD.MOV.U32 R39, RZ, RZ, R48 ;  /* 0x000000ffff277224 */ /* 0x000fe400078e0030 */
[----:B------:R-:W-:Y:S02]  /*237d0*/  IMAD.MOV.U32 R19, RZ, RZ, R2 ;  /* 0x000000ffff137224 */ /* 0x000fe400078e0002 */
[----:B------:R-:W-:Y:S02]  /*237e0*/  IMAD.MOV.U32 R48, RZ, RZ, R49 ;  /* 0x000000ffff307224 */ /* 0x000fe400078e0031 */
[----:B------:R-:W-:-:S07]  /*237f0*/  IMAD.MOV.U32 R2, RZ, RZ, R47 ;  /* 0x000000ffff027224 */ /* 0x000fce00078e002f */
.L_x_63007:
[----:B------:R-:W-:Y:S05]  /*23800*/  BSYNC B1 ;  /* 0x0000000000017941 */ /* 0x000fea0003800000 */
.L_x_63005:
        /* <DEDUP_REMOVED lines=9> */
.L_x_63009:
[----:B------:R-:W-:Y:S02]  /*238a0*/  IMAD.MOV.U32 R56, RZ, RZ, R39 ;  /* 0x000000ffff387224 */ /* 0x000fe400078e0027 */
[----:B------:R-:W-:Y:S02]  /*238b0*/  IMAD.MOV.U32 R18, RZ, RZ, R19 ;  /* 0x000000ffff127224 */ /* 0x000fe400078e0013 */
[----:B------:R-:W-:Y:S02]  /*238c0*/  IMAD.MOV.U32 R39, RZ, RZ, R58 ;  /* 0x000000ffff277224 */ /* 0x000fe400078e003a */
[----:B------:R-:W-:-:S07]  /*238d0*/  IMAD.MOV.U32 R19, RZ, RZ, R16 ;  /* 0x000000ffff137224 */ /* 0x000fce00078e0010 */
.L_x_63010:
[----:B------:R-:W-:Y:S05]  /*238e0*/  BSYNC B1 ;  /* 0x0000000000017941 */ /* 0x000fea0003800000 */
.L_x_63008:
        /* <DEDUP_REMOVED lines=9> */
.L_x_63012:
[----:B------:R-:W-:Y:S01]  /*23980*/  MOV R49, R56 ;  /* 0x0000003800317202 */ /* 0x000fe20000000f00 */
[----:B------:R-:W-:Y:S02]  /*23990*/  IMAD.MOV.U32 R47, RZ, RZ, R18 ;  /* 0x000000ffff2f7224 */ /* 0x000fe400078e0012 */
[----:B------:R-:W-:Y:S02]  /*239a0*/  IMAD.MOV.U32 R56, RZ, RZ, R51 ;  /* 0x000000ffff387224 */ /* 0x000fe400078e0033 */
[----:B------:R-:W-:-:S07]  /*239b0*/  IMAD.MOV.U32 R18, RZ, RZ, R15 ;  /* 0x000000ffff127224 */ /* 0x000fce00078e000f */
.L_x_63013:
[----:B------:R-:W-:Y:S05]  /*239c0*/  BSYNC B1 ;  /* 0x0000000000017941 */ /* 0x000fea0003800000 */
.L_x_63011:
        /* <DEDUP_REMOVED lines=9> */
.L_x_63015:
[----:B------:R-:W-:Y:S01]  /*23a60*/  IMAD.MOV.U32 R16, RZ, RZ, R49 ;  /* 0x000000ffff107224 */ /* 0x000fe200078e0031 */
[----:B------:R-:W-:Y:S01]  /*23a70*/  MOV R15, R47 ;  /* 0x0000002f000f7202 */ /* 0x000fe20000000f00 */
[----:B------:R-:W-:Y:S02]  /*23a80*/  IMAD.MOV.U32 R49, RZ, RZ, R60 ;  /* 0x000000ffff317224 */ /* 0x000fe400078e003c */
[----:B------:R-:W-:-:S07]  /*23a90*/  IMAD.MOV.U32 R47, RZ, RZ, R14 ;  /* 0x000000ffff2f7224 */ /* 0x000fce00078e000e */
.L_x_63016:
[----:B------:R-:W-:Y:S05]  /*23aa0*/  BSYNC B1 ;  /* 0x0000000000017941 */ /* 0x000fea0003800000 */
.L_x_63014:
        /* <DEDUP_REMOVED lines=9> */
.L_x_63018:
[----:B------:R-:W-:Y:S01]  /*23b40*/  IMAD.MOV.U32 R58, RZ, RZ, R16 ;  /* 0x000000ffff3a7224 */ /* 0x000fe200078e0010 */
[----:B------:R-:W-:Y:S01]  /*23b50*/  MOV R16, R13 ;  /* 0x0000000d00107202 */ /* 0x000fe20000000f00 */
[----:B------:R-:W-:Y:S02]  /*23b60*/  IMAD.MOV.U32 R14, RZ, RZ, R15 ;  /* 0x000000ffff0e7224 */ /* 0x000fe400078e000f */
[----:B------:R-:W-:-:S07]  /*23b70*/  IMAD.MOV.U32 R15, RZ, RZ, R12 ;  /* 0x000000ffff0f7224 */ /* 0x000fce00078e000c */
.L_x_63019:
[----:B------:R-:W-:Y:S05]  /*23b80*/  BSYNC B1 ;  /* 0x0000000000017941 */ /* 0x000fea0003800000 */
.L_x_63017:
        /* <DEDUP_REMOVED lines=9> */
.L_x_63021:
[----:B------:R-:W-:Y:S02]  /*23c20*/  IMAD.MOV.U32 R13, RZ, RZ, R58 ;  /* 0x000000ffff0d7224 */ /* 0x000fe400078e003a */
[----:B------:R-:W-:Y:S01]  /*23c30*/  IMAD.MOV.U32 R12, RZ, RZ, R14 ;  /* 0x000000ffff0c7224 */ /* 0x000fe200078e000e */
[----:B------:R-:W-:Y:S01]  /*23c40*/  MOV R14, R11 ;  /* 0x0000000b000e7202 */ /* 0x000fe20000000f00 */
[----:B------:R-:W-:-:S07]  /*23c50*/  IMAD.MOV.U32 R58, RZ, RZ, R53 ;  /* 0x000000ffff3a7224 */ /* 0x000fce00078e0035 */
.L_x_63022:
[----:B------:R-:W-:Y:S05]  /*23c60*/  BSYNC B1 ;  /* 0x0000000000017941 */ /* 0x000fea0003800000 */
.L_x_63020:
        /* <DEDUP_REMOVED lines=9> */
.L_x_63024:
[----:B------:R-:W-:Y:S02]  /*23d00*/  IMAD.MOV.U32 R60, RZ, RZ, R13 ;  /* 0x000000ffff3c7224 */ /* 0x000fe400078e000d */
[----:B------:R-:W-:Y:S02]  /*23d10*/  IMAD.MOV.U32 R11, RZ, RZ, R12 ;  /* 0x000000ffff0b7224 */ /* 0x000fe400078e000c */
[----:B------:R-:W-:Y:S02]  /*23d20*/  IMAD.MOV.U32 R13, RZ, RZ, R10 ;  /* 0x000000ffff0d7224 */ /* 0x000fe400078e000a */
[----:B------:R-:W-:-:S07]  /*23d30*/  IMAD.MOV.U32 R12, RZ, RZ, R9 ;  /* 0x000000ffff0c7224 */ /* 0x000fce00078e0009 */
.L_x_63025:
[----:B------:R-:W-:Y:S05]  /*23d40*/  BSYNC B1 ;  /* 0x0000000000017941 */ /* 0x000fea0003800000 */
.L_x_63023:
        /* <DEDUP_REMOVED lines=9> */
.L_x_63027:
[----:B------:R-:W-:Y:S02]  /*23de0*/  IMAD.MOV.U32 R10, RZ, RZ, R60 ;  /* 0x000000ffff0a7224 */ /* 0x000fe400078e003c */
[----:B------:R-:W-:Y:S02]  /*23df0*/  IMAD.MOV.U32 R9, RZ, RZ, R11 ;  /* 0x000000ffff097224 */ /* 0x000fe400078e000b */
[----:B------:R-:W-:Y:S02]  /*23e00*/  IMAD.MOV.U32 R60, RZ, RZ, R55 ;  /* 0x000000ffff3c7224 */ /* 0x000fe400078e0037 */
[----:B------:R-:W-:-:S07]  /*23e10*/  IMAD.MOV.U32 R11, RZ, RZ, R8 ;  /* 0x000000ffff0b7224 */ /* 0x000fce00078e0008 */
.L_x_63028:
[----:B------:R-:W-:Y:S05]  /*23e20*/  BSYNC B1 ;  /* 0x0000000000017941 */ /* 0x000fea0003800000 */
.L_x_63026:
        /* <DEDUP_REMOVED lines=16> */
.L_x_63030:
[----:B------:R-:W-:Y:S02]  /*23f30*/  IMAD.MOV.U32 R40, RZ, RZ, R17 ;  /* 0x000000ffff287224 */ /* 0x000fe400078e0011 */
[----:B------:R-:W-:Y:S02]  /*23f40*/  IMAD.MOV.U32 R8, RZ, RZ, R71 ;  /* 0x000000ffff087224 */ /* 0x000fe400078e0047 */
[----:B------:R-:W-:Y:S02]  /*23f50*/  IMAD.MOV.U32 R17, RZ, RZ, R42 ;  /* 0x000000ffff117224 */ /* 0x000fe400078e002a */
[----:B------:R-:W-:-:S07]  /*23f60*/  IMAD.MOV.U32 R71, RZ, RZ, R6 ;  /* 0x000000ffff477224 */ /* 0x000fce00078e0006 */
.L_x_63031:
[----:B------:R-:W-:Y:S05]  /*23f70*/  BSYNC B1 ;  /* 0x0000000000017941 */ /* 0x000fea0003800000 */
.L_x_63029:
        /* <DEDUP_REMOVED lines=9> */
.L_x_63033:
[----:B------:R-:W-:Y:S02]  /*24010*/  IMAD.MOV.U32 R51, RZ, RZ, R40 ;  /* 0x000000ffff337224 */ /* 0x000fe400078e0028 */
[----:B------:R-:W-:Y:S02]  /*24020*/  IMAD.MOV.U32 R31, RZ, RZ, R8 ;  /* 0x000000ffff1f7224 */ /* 0x000fe400078e0008 */
[----:B------:R-:W-:Y:S02]  /*24030*/  IMAD.MOV.U32 R40, RZ, RZ, R33 ;  /* 0x000000ffff287224 */ /* 0x000fe400078e0021 */
[----:B------:R-:W-:-:S07]  /*24040*/  IMAD.MOV.U32 R8, RZ, RZ, R7 ;  /* 0x000000ffff087224 */ /* 0x000fce00078e0007 */
.L_x_63034:
[----:B------:R-:W-:Y:S05]  /*24050*/  BSYNC B1 ;  /* 0x0000000000017941 */ /* 0x000fea0003800000 */
.L_x_63032:
        /* <DEDUP_REMOVED lines=9> */
.L_x_63036:
[----:B------:R-:W-:Y:S02]  /*240f0*/  IMAD.MOV.U32 R42, RZ, RZ, R51 ;  /* 0x000000ffff2a7224 */ /* 0x000fe400078e0033 */
[----:B------:R-:W-:Y:S02]  /*24100*/  IMAD.MOV.U32 R6, RZ, RZ, R31 ;  /* 0x000000ffff067224 */ /* 0x000fe400078e001f */
[----:B------:R-:W-:Y:S02]  /*24110*/  IMAD.MOV.U32 R51, RZ, RZ, R62 ;  /* 0x000000ffff337224 */ /* 0x000fe400078e003e */
[----:B------:R-:W-:-:S07]  /*24120*/  IMAD.MOV.U32 R31, RZ, RZ, R44 ;  /* 0x000000ffff1f7224 */ /* 0x000fce00078e002c */
.L_x_63037:
[----:B------:R-:W-:Y:S05]  /*24130*/  BSYNC B1 ;  /* 0x0000000000017941 */ /* 0x000fea0003800000 */
.L_x_63035:
        /* <DEDUP_REMOVED lines=9> */
.L_x_63039:
[----:B------:R-:W-:Y:S01]  /*241d0*/  MOV R33, R42 ;  /* 0x0000002a00217202 */ /* 0x000fe20000000f00 */
[----:B------:R-:W-:Y:S02]  /*241e0*/  IMAD.MOV.U32 R7, RZ, RZ, R6 ;  /* 0x000000ffff077224 */ /* 0x000fe400078e0006 */
[----:B------:R-:W-:Y:S02]  /*241f0*/  IMAD.MOV.U32 R42, RZ, RZ, R35 ;  /* 0x000000ffff2a7224 */ /* 0x000fe400078e0023 */
[----:B------:R-:W-:-:S07]  /*24200*/  IMAD.MOV.U32 R6, RZ, RZ, R5 ;  /* 0x000000ffff067224 */ /* 0x000fce00078e0005 */
.L_x_63040:
[----:B------:R-:W-:Y:S05]  /*24210*/  BSYNC B1 ;  /* 0x0000000000017941 */ /* 0x000fea0003800000 */
.L_x_63038:
        /* <DEDUP_REMOVED lines=9> */
.L_x_63042:
[----:B------:R-:W-:Y:S01]  /*242b0*/  IMAD.MOV.U32 R62, RZ, RZ, R33 ;  /* 0x000000ffff3e7224 */ /* 0x000fe200078e0021 */
[----:B------:R-:W-:Y:S01]  /*242c0*/  MOV R44, R7 ;  /* 0x00000007002c7202 */ /* 0x000fe20000000f00 */
[----:B------:R-:W-:Y:S02]  /*242d0*/  IMAD.MOV.U32 R33, RZ, RZ, R46 ;  /* 0x000000ffff217224 */ /* 0x000fe400078e002e */
[----:B------:R-:W-:-:S07]  /*242e0*/  IMAD.MOV.U32 R7, RZ, RZ, R4 ;  /* 0x000000ffff077224 */ /* 0x000fce00078e0004 */
.L_x_63043:
[----:B------:R-:W-:Y:S05]  /*242f0*/  BSYNC B1 ;  /* 0x0000000000017941 */ /* 0x000fea0003800000 */
.L_x_63041:
        /* <DEDUP_REMOVED lines=9> */
.L_x_63045:
[----:B------:R-:W-:Y:S01]  /*24390*/  IMAD.MOV.U32 R35, RZ, RZ, R62 ;  /* 0x000000ffff237224 */ /* 0x000fe200078e003e */
[----:B------:R-:W-:Y:S01]  /*243a0*/  MOV R62, R37 ;  /* 0x00000025003e7202 */ /* 0x000fe20000000f00 */
[----:B------:R-:W-:Y:S02]  /*243b0*/  IMAD.MOV.U32 R5, RZ, RZ, R44 ;  /* 0x000000ffff057224 */ /* 0x000fe400078e002c */
[----:B------:R-:W-:-:S07]  /*243c0*/  IMAD.MOV.U32 R44, RZ, RZ, R3 ;  /* 0x000000ffff2c7224 */ /* 0x000fce00078e0003 */
.L_x_63046:
[----:B------:R-:W-:Y:S05]  /*243d0*/  BSYNC B1 ;  /* 0x0000000000017941 */ /* 0x000fea0003800000 */
.L_x_63044:
        /* <DEDUP_REMOVED lines=9> */
.L_x_63048:
[----:B------:R-:W-:Y:S02]  /*24470*/  IMAD.MOV.U32 R46, RZ, RZ, R35 ;  /* 0x000000ffff2e7224 */ /* 0x000fe400078e0023 */
[----:B------:R-:W-:Y:S01]  /*24480*/  IMAD.MOV.U32 R4, RZ, RZ, R5 ;  /* 0x000000ffff047224 */ /* 0x000fe200078e0005 */
[----:B------:R-:W-:Y:S01]  /*24490*/  MOV R5, R2 ;  /* 0x0000000200057202 */ /* 0x000fe20000000f00 */
[----:B------:R-:W-:-:S07]  /*244a0*/  IMAD.MOV.U32 R35, RZ, RZ, R48 ;  /* 0x000000ffff237224 */ /* 0x000fce00078e0030 */
.L_x_63049:
[----:B------:R-:W-:Y:S05]  /*244b0*/  BSYNC B1 ;  /* 0x0000000000017941 */ /* 0x000fea0003800000 */
.L_x_63047:
        /* <DEDUP_REMOVED lines=9> */
.L_x_63051:
[----:B------:R-:W-:Y:S02]  /*24550*/  IMAD.MOV.U32 R37, RZ, RZ, R46 ;  /* 0x000000ffff257224 */ /* 0x000fe400078e002e */
[----:B------:R-:W-:Y:S02]  /*24560*/  IMAD.MOV.U32 R3, RZ, RZ, R4 ;  /* 0x000000ffff037224 */ /* 0x000fe400078e0004 */
[----:B------:R-:W-:Y:S02]  /*24570*/  IMAD.MOV.U32 R46, RZ, RZ, R39 ;  /* 0x000000ffff2e7224 */ /* 0x000fe400078e0027 */
[----:B------:R-:W-:-:S07]  /*24580*/  IMAD.MOV.U32 R4, RZ, RZ, R19 ;  /* 0x000000ffff047224 */ /* 0x000fce00078e0013 */
.L_x_63052:
[----:B------:R-:W-:Y:S05]  /*24590*/  BSYNC B1 ;  /* 0x0000000000017941 */ /* 0x000fea0003800000 */
.L_x_63050:
        /* <DEDUP_REMOVED lines=9> */
.L_x_63054:
[----:B------:R-:W-:Y:S02]  /*24630*/  IMAD.MOV.U32 R48, RZ, RZ, R37 ;  /* 0x000000ffff307224 */ /* 0x000fe400078e0025 */
[----:B------:R-:W-:Y:S02]  /*24640*/  IMAD.MOV.U32 R2, RZ, RZ, R3 ;  /* 0x000000ffff027224 */ /* 0x000fe400078e0003 */
[----:B------:R-:W-:Y:S02]  /*24650*/  IMAD.MOV.U32 R37, RZ, RZ, R56 ;  /* 0x000000ffff257224 */ /* 0x000fe400078e0038 */
[----:B------:R-:W-:-:S07]  /*24660*/  IMAD.MOV.U32 R3, RZ, RZ, R18 ;  /* 0x000000ffff037224 */ /* 0x000fce00078e0012 */
.L_x_63055:
[----:B------:R-:W-:Y:S05]  /*24670*/  BSYNC B1 ;  /* 0x0000000000017941 */ /* 0x000fea0003800000 */
.L_x_63053:
        /* <DEDUP_REMOVED lines=9> */
.L_x_63057:
[----:B------:R-:W-:Y:S02]  /*24710*/  IMAD.MOV.U32 R19, RZ, RZ, R48 ;  /* 0x000000ffff137224 */ /* 0x000fe400078e0030 */
[----:B------:R-:W-:Y:S02]  /*24720*/  IMAD.MOV.U32 R18, RZ, RZ, R2 ;  /* 0x000000ffff127224 */ /* 0x000fe400078e0002 */
[----:B------:R-:W-:Y:S02]  /*24730*/  IMAD.MOV.U32 R48, RZ, RZ, R49 ;  /* 0x000000ffff307224 */ /* 0x000fe400078e0031 */
[----:B------:R-:W-:-:S07]  /*24740*/  IMAD.MOV.U32 R2, RZ, RZ, R47 ;  /* 0x000000ffff027224 */ /* 0x000fce00078e002f */
.L_x_63058:
[----:B------:R-:W-:Y:S05]  /*24750*/  BSYNC B1 ;  /* 0x0000000000017941 */ /* 0x000fea0003800000 */
.L_x_63056:
        /* <DEDUP_REMOVED lines=9> */
.L_x_63060:
[----:B------:R-:W-:Y:S01]  /*247f0*/  MOV R47, R19 ;  /* 0x00000013002f7202 */ /* 0x000fe20000000f00 */
[----:B------:R-:W-:Y:S02]  /*24800*/  IMAD.MOV.U32 R39, RZ, RZ, R18 ;  /* 0x000000ffff277224 */ /* 0x000fe400078e0012 */
[----:B------:R-:W-:Y:S02]  /*24810*/  IMAD.MOV.U32 R19, RZ, RZ, R16 ;  /* 0x000000ffff137224 */ /* 0x000fe400078e0010 */
[----:B------:R-:W-:-:S07]  /*24820*/  IMAD.MOV.U32 R18, RZ, RZ, R15 ;  /* 0x000000ffff127224 */ /* 0x000fce00078e000f */
.L_x_63061:
[----:B------:R-:W-:Y:S05]  /*24830*/  BSYNC B1 ;  /* 0x0000000000017941 */ /* 0x000fea0003800000 */
.L_x_63059:
        /* <DEDUP_REMOVED lines=9> */
.L_x_63063:
[----:B------:R-:W-:Y:S01]  /*248d0*/  IMAD.MOV.U32 R16, RZ, RZ, R47 ;  /* 0x000000ffff107224 */ /* 0x000fe200078e002f */
[----:B------:R-:W-:Y:S01]  /*248e0*/  MOV R15, R39 ;  /* 0x00000027000f7202 */ /* 0x000fe20000000f00 */
[----:B------:R-:W-:Y:S02]  /*248f0*/  IMAD.MOV.U32 R47, RZ, RZ, R58 ;  /* 0x000000ffff2f7224 */ /* 0x000fe400078e003a */
[----:B------:R-:W-:-:S07]  /*24900*/  IMAD.MOV.U32 R39, RZ, RZ, R14 ;  /* 0x000000ffff277224 */ /* 0x000fce00078e000e */
.L_x_63064:
[----:B------:R-:W-:Y:S05]  /*24910*/  BSYNC B1 ;  /* 0x0000000000017941 */ /* 0x000fea0003800000 */
.L_x_63062:
        /* <DEDUP_REMOVED lines=9> */
.L_x_63066:
[----:B------:R-:W-:Y:S01]  /*249b0*/  IMAD.MOV.U32 R49, RZ, RZ, R16 ;  /* 0x000000ffff317224 */ /* 0x000fe200078e0010 */
[----:B------:R-:W-:Y:S01]  /*249c0*/  MOV R16, R13 ;  /* 0x0000000d00107202 */ /* 0x000fe20000000f00 */
[----:B------:R-:W-:Y:S02]  /*249d0*/  IMAD.MOV.U32 R14, RZ, RZ, R15 ;  /* 0x000000ffff0e7224 */ /* 0x000fe400078e000f */
[----:B------:R-:W-:-:S07]  /*249e0*/  IMAD.MOV.U32 R15, RZ, RZ, R12 ;  /* 0x000000ffff0f7224 */ /* 0x000fce00078e000c */
.L_x_63067:
[----:B------:R-:W-:Y:S05]  /*249f0*/  BSYNC B1 ;  /* 0x0000000000017941 */ /* 0x000fea0003800000 */
.L_x_63065:
        /* <DEDUP_REMOVED lines=9> */
.L_x_63069:
[----:B------:R-:W-:Y:S02]  /*24a90*/  IMAD.MOV.U32 R13, RZ, RZ, R49 ;  /* 0x000000ffff0d7224 */ /* 0x000fe400078e0031 */
[----:B------:R-:W-:Y:S01]  /*24aa0*/  IMAD.MOV.U32 R12, RZ, RZ, R14 ;  /* 0x000000ffff0c7224 */ /* 0x000fe200078e000e */
[----:B------:R-:W-:Y:S01]  /*24ab0*/  MOV R14, R11 ;  /* 0x0000000b000e7202 */ /* 0x000fe20000000f00 */
[----:B------:R-:W-:-:S07]  /*24ac0*/  IMAD.MOV.U32 R49, RZ, RZ, R60 ;  /* 0x000000ffff317224 */ /* 0x000fce00078e003c */
.L_x_63070:
[----:B------:R-:W-:Y:S05]  /*24ad0*/  BSYNC B1 ;  /* 0x0000000000017941 */ /* 0x000fea0003800000 */
.L_x_63068:
        /* <DEDUP_REMOVED lines=9> */
.L_x_63072:
[----:B------:R-:W-:Y:S02]  /*24b70*/  IMAD.MOV.U32 R53, RZ, RZ, R13 ;  /* 0x000000ffff357224 */ /* 0x000fe400078e000d */
[----:B------:R-:W-:Y:S02]  /*24b80*/  IMAD.MOV.U32 R11, RZ, RZ, R12 ;  /* 0x000000ffff0b7224 */ /* 0x000fe400078e000c */
[----:B------:R-:W-:Y:S02]  /*24b90*/  IMAD.MOV.U32 R13, RZ, RZ, R10 ;  /* 0x000000ffff0d7224 */ /* 0x000fe400078e000a */
[----:B------:R-:W-:-:S07]  /*24ba0*/  IMAD.MOV.U32 R12, RZ, RZ, R9 ;  /* 0x000000ffff0c7224 */ /* 0x000fce00078e0009 */
.L_x_63073:
[----:B------:R-:W-:Y:S05]  /*24bb0*/  BSYNC B1 ;  /* 0x0000000000017941 */ /* 0x000fea0003800000 */
.L_x_63071:
        /* <DEDUP_REMOVED lines=16> */
.L_x_63075:
[----:B------:R-:W-:Y:S02]  /*24cc0*/  IMAD.MOV.U32 R38, RZ, RZ, R17 ;  /* 0x000000ffff267224 */ /* 0x000fe400078e0011 */
[----:B------:R-:W-:Y:S01]  /*24cd0*/  IMAD.MOV.U32 R10, RZ, RZ, R71 ;  /* 0x000000ffff0a7224 */ /* 0x000fe200078e0047 */
[----:B------:R-:W-:Y:S01]  /*24ce0*/  MOV R71, R8 ;  /* 0x0000000800477202 */ /* 0x000fe20000000f00 */
[----:B------:R-:W-:-:S07]  /*24cf0*/  IMAD.MOV.U32 R17, RZ, RZ, R40 ;  /* 0x000000ffff117224 */ /* 0x000fce00078e0028 */
.L_x_63076:
[----:B------:R-:W-:Y:S05]  /*24d00*/  BSYNC B1 ;  /* 0x0000000000017941 */ /* 0x000fea0003800000 */
.L_x_63074:
        /* <DEDUP_REMOVED lines=9> */
.L_x_63078:
[----:B------:R-:W-:Y:S02]  /*24da0*/  IMAD.MOV.U32 R29, RZ, RZ, R38 ;  /* 0x000000ffff1d7224 */ /* 0x000fe400078e0026 */
[----:B------:R-:W-:Y:S02]  /*24db0*/  IMAD.MOV.U32 R9, RZ, RZ, R10 ;  /* 0x000000ffff097224 */ /* 0x000fe400078e000a */
[----:B------:R-:W-:Y:S02]  /*24dc0*/  IMAD.MOV.U32 R38, RZ, RZ, R51 ;  /* 0x000000ffff267224 */ /* 0x000fe400078e0033 */
[----:B------:R-:W-:-:S07]  /*24dd0*/  IMAD.MOV.U32 R10, RZ, RZ, R31 ;  /* 0x000000ffff0a7224 */ /* 0x000fce00078e001f */
.L_x_63079:
[----:B------:R-:W-:Y:S05]  /*24de0*/  BSYNC B1 ;  /* 0x0000000000017941 */ /* 0x000fea0003800000 */
.L_x_63077:
        /* <DEDUP_REMOVED lines=9> */
.L_x_63081:
[----:B------:R-:W-:Y:S02]  /*24e80*/  IMAD.MOV.U32 R40, RZ, RZ, R29 ;  /* 0x000000ffff287224 */ /* 0x000fe400078e001d */
[----:B------:R-:W-:Y:S02]  /*24e90*/  IMAD.MOV.U32 R8, RZ, RZ, R9 ;  /* 0x000000ffff087224 */ /* 0x000fe400078e0009 */
[----:B------:R-:W-:Y:S02]  /*24ea0*/  IMAD.MOV.U32 R29, RZ, RZ, R42 ;  /* 0x000000ffff1d7224 */ /* 0x000fe400078e002a */
[----:B------:R-:W-:-:S07]  /*24eb0*/  IMAD.MOV.U32 R9, RZ, RZ, R6 ;  /* 0x000000ffff097224 */ /* 0x000fce00078e0006 */
.L_x_63082:
[----:B------:R-:W-:Y:S05]  /*24ec0*/  BSYNC B1 ;  /* 0x0000000000017941 */ /* 0x000fea0003800000 */
.L_x_63080:
        /* <DEDUP_REMOVED lines=9> */
.L_x_63084:
[----:B------:R-:W-:Y:S02]  /*24f60*/  IMAD.MOV.U32 R51, RZ, RZ, R40 ;  /* 0x000000ffff337224 */ /* 0x000fe400078e0028 */
[----:B------:R-:W-:Y:S02]  /*24f70*/  IMAD.MOV.U32 R31, RZ, RZ, R8 ;  /* 0x000000ffff1f7224 */ /* 0x000fe400078e0008 */
[----:B------:R-:W-:Y:S02]  /*24f80*/  IMAD.MOV.U32 R40, RZ, RZ, R33 ;  /* 0x000000ffff287224 */ /* 0x000fe400078e0021 */
[----:B------:R-:W-:-:S07]  /*24f90*/  IMAD.MOV.U32 R8, RZ, RZ, R7 ;  /* 0x000000ffff087224 */ /* 0x000fce00078e0007 */
.L_x_63085:
[----:B------:R-:W-:Y:S05]  /*24fa0*/  BSYNC B1 ;  /* 0x0000000000017941 */ /* 0x000fea0003800000 */
.L_x_63083:
        /* <DEDUP_REMOVED lines=9> */
.L_x_63087:
[----:B------:R-:W-:Y:S01]  /*25040*/  MOV R42, R51 ;  /* 0x00000033002a7202 */ /* 0x000fe20000000f00 */
[----:B------:R-:W-:Y:S02]  /*25050*/  IMAD.MOV.U32 R6, RZ, RZ, R31 ;  /* 0x000000ffff067224 */ /* 0x000fe400078e001f */
[----:B------:R-:W-:Y:S02]  /*25060*/  IMAD.MOV.U32 R51, RZ, RZ, R62 ;  /* 0x000000ffff337224 */ /* 0x000fe400078e003e */
[----:B------:R-:W-:-:S07]  /*25070*/  IMAD.MOV.U32 R31, RZ, RZ, R44 ;  /* 0x000000ffff1f7224 */ /* 0x000fce00078e002c */
.L_x_63088:
[----:B------:R-:W-:Y:S05]  /*25080*/  BSYNC B1 ;  /* 0x0000000000017941 */ /* 0x000fea0003800000 */
.L_x_63086:
        /* <DEDUP_REMOVED lines=9> */
.L_x_63090:
[----:B------:R-:W-:Y:S01]  /*25120*/  IMAD.MOV.U32 R33, RZ, RZ, R42 ;  /* 0x000000ffff217224 */ /* 0x000fe200078e002a */
[----:B------:R-:W-:Y:S01]  /*25130*/  MOV R7, R6 ;  /* 0x0000000600077202 */ /* 0x000fe20000000f00 */
[----:B------:R-:W-:Y:S02]  /*25140*/  IMAD.MOV.U32 R42, RZ, RZ, R35 ;  /* 0x000000ffff2a7224 */ /* 0x000fe400078e0023 */
[----:B------:R-:W-:-:S07]  /*25150*/  IMAD.MOV.U32 R6, RZ, RZ, R5 ;  /* 0x000000ffff067224 */ /* 0x000fce00078e0005 */
.L_x_63091:
[----:B------:R-:W-:Y:S05]  /*25160*/  BSYNC B1 ;  /* 0x0000000000017941 */ /* 0x000fea0003800000 */
.L_x_63089:
        /* <DEDUP_REMOVED lines=9> */
.L_x_63093:
[----:B------:R-:W-:Y:S01]  /*25200*/  IMAD.MOV.U32 R56, RZ, RZ, R33 ;  /* 0x000000ffff387224 */ /* 0x000fe200078e0021 */
[----:B------:R-:W-:Y:S01]  /*25210*/  MOV R33, R46 ;  /* 0x0000002e00217202 */ /* 0x000fe20000000f00 */
[----:B------:R-:W-:Y:S02]  /*25220*/  IMAD.MOV.U32 R44, RZ, RZ, R7 ;  /* 0x000000ffff2c7224 */ /* 0x000fe400078e0007 */
[----:B------:R-:W-:-:S07]  /*25230*/  IMAD.MOV.U32 R7, RZ, RZ, R4 ;  /* 0x000000ffff077224 */ /* 0x000fce00078e0004 */
.L_x_63094:
[----:B------:R-:W-:Y:S05]  /*25240*/  BSYNC B1 ;  /* 0x0000000000017941 */ /* 0x000fea0003800000 */
.L_x_63092:
        /* <DEDUP_REMOVED lines=9> */
.L_x_63096:
[----:B------:R-:W-:Y:S02]  /*252e0*/  IMAD.MOV.U32 R35, RZ, RZ, R56 ;  /* 0x000000ffff237224 */ /* 0x000fe400078e0038 */
[----:B------:R-:W-:Y:S01]  /*252f0*/  IMAD.MOV.U32 R5, RZ, RZ, R44 ;  /* 0x000000ffff057224 */ /* 0x000fe200078e002c */
[----:B------:R-:W-:Y:S01]  /*25300*/  MOV R44, R3 ;  /* 0x00000003002c7202 */ /* 0x000fe20000000f00 */
[----:B------:R-:W-:-:S07]  /*25310*/  IMAD.MOV.U32 R56, RZ, RZ, R37 ;  /* 0x000000ffff387224 */ /* 0x000fce00078e0025 */
.L_x_63097:
[----:B------:R-:W-:Y:S05]  /*25320*/  BSYNC B1 ;  /* 0x0000000000017941 */ /* 0x000fea0003800000 */
.L_x_63095:
        /* <DEDUP_REMOVED lines=9> */
.L_x_63099:
[----:B------:R-:W-:Y:S02]  /*253c0*/  IMAD.MOV.U32 R4, RZ, RZ, R35 ;  /* 0x000000ffff047224 */ /* 0x000fe400078e0023 */
[----:B------:R-:W-:Y:S02]  /*253d0*/  IMAD.MOV.U32 R3, RZ, RZ, R5 ;  /* 0x000000ffff037224 */ /* 0x000fe400078e0005 */
[----:B------:R-:W-:Y:S02]  /*253e0*/  IMAD.MOV.U32 R35, RZ, RZ, R48 ;  /* 0x000000ffff237224 */ /* 0x000fe400078e0030 */
[----:B------:R-:W-:-:S07]  /*253f0*/  IMAD.MOV.U32 R5, RZ, RZ, R2 ;  /* 0x000000ffff057224 */ /* 0x000fce00078e0002 */
.L_x_63100:
[----:B------:R-:W-:Y:S05]  /*25400*/  BSYNC B1 ;  /* 0x0000000000017941 */ /* 0x000fea0003800000 */
.L_x_63098:
        /* <DEDUP_REMOVED lines=9> */
.L_x_63102:
[----:B------:R-:W-:Y:S02]  /*254a0*/  IMAD.MOV.U32 R46, RZ, RZ, R4 ;  /* 0x000000ffff2e7224 */ /* 0x000fe400078e0004 */
[----:B------:R-:W-:Y:S02]  /*254b0*/  IMAD.MOV.U32 R2, RZ, RZ, R3 ;  /* 0x000000ffff027224 */ /* 0x000fe400078e0003 */
[----:B------:R-:W-:Y:S02]  /*254c0*/  IMAD.MOV.U32 R4, RZ, RZ, R19 ;  /* 0x000000ffff047224 */ /* 0x000fe400078e0013 */
[----:B------:R-:W-:-:S07]  /*254d0*/  IMAD.MOV.U32 R3, RZ, RZ, R18 ;  /* 0x000000ffff037224 */ /* 0x000fce00078e0012 */
.L_x_63103:
[----:B------:R-:W-:Y:S05]  /*254e0*/  BSYNC B1 ;  /* 0x0000000000017941 */ /* 0x000fea0003800000 */
.L_x_63101:
        /* <DEDUP_REMOVED lines=9> */
.L_x_63105:
[----:B------:R-:W-:Y:S02]  /*25580*/  IMAD.MOV.U32 R19, RZ, RZ, R46 ;  /* 0x000000ffff137224 */ /* 0x000fe400078e002e */
[----:B------:R-:W-:Y:S02]  /*25590*/  IMAD.MOV.U32 R18, RZ, RZ, R2 ;  /* 0x000000ffff127224 */ /* 0x000fe400078e0002 */
[----:B------:R-:W-:Y:S02]  /*255a0*/  IMAD.MOV.U32 R46, RZ, RZ, R47 ;  /* 0x000000ffff2e7224 */ /* 0x000fe400078e002f */
[----:B------:R-:W-:-:S07]  /*255b0*/  IMAD.MOV.U32 R2, RZ, RZ, R39 ;  /* 0x000000ffff027224 */ /* 0x000fce00078e0027 */
.L_x_63106:
[----:B------:R-:W-:Y:S05]  /*255c0*/  BSYNC B1 ;  /* 0x0000000000017941 */ /* 0x000fea0003800000 */
.L_x_63104:
        /* <DEDUP_REMOVED lines=9> */
.L_x_63108:
[----:B------:R-:W-:Y:S01]  /*25660*/  MOV R48, R19 ;  /* 0x0000001300307202 */ /* 0x000fe20000000f00 */
[----:B------:R-:W-:Y:S02]  /*25670*/  IMAD.MOV.U32 R37, RZ, RZ, R18 ;  /* 0x000000ffff257224 */ /* 0x000fe400078e0012 */
[----:B------:R-:W-:Y:S02]  /*25680*/  IMAD.MOV.U32 R19, RZ, RZ, R16 ;  /* 0x000000ffff137224 */ /* 0x000fe400078e0010 */
[----:B------:R-:W-:-:S07]  /*25690*/  IMAD.MOV.U32 R18, RZ, RZ, R15 ;  /* 0x000000ffff127224 */ /* 0x000fce00078e000f */
.L_x_63109:
[----:B------:R-:W-:Y:S05]  /*256a0*/  BSYNC B1 ;  /* 0x0000000000017941 */ /* 0x000fea0003800000 */
.L_x_63107:
        /* <DEDUP_REMOVED lines=9> */
.L_x_63111:
[----:B------:R-:W-:Y:S01]  /*25740*/  IMAD.MOV.U32 R16, RZ, RZ, R48 ;  /* 0x000000ffff107224 */ /* 0x000fe200078e0030 */
[----:B------:R-:W-:Y:S01]  /*25750*/  MOV R15, R37 ;  /* 0x00000025000f7202 */ /* 0x000fe20000000f00 */
[----:B------:R-:W-:Y:S02]  /*25760*/  IMAD.MOV.U32 R48, RZ, RZ, R49 ;  /* 0x000000ffff307224 */ /* 0x000fe400078e0031 */
[----:B------:R-:W-:-:S07]  /*25770*/  IMAD.MOV.U32 R37, RZ, RZ, R14 ;  /* 0x000000ffff257224 */ /* 0x000fce00078e000e */
.L_x_63112:
[----:B------:R-:W-:Y:S05]  /*25780*/  BSYNC B1 ;  /* 0x0000000000017941 */ /* 0x000fea0003800000 */
.L_x_63110:
        /* <DEDUP_REMOVED lines=9> */
.L_x_63114:
[----:B------:R-:W-:Y:S01]  /*25820*/  IMAD.MOV.U32 R58, RZ, RZ, R16 ;  /* 0x000000ffff3a7224 */ /* 0x000fe200078e0010 */
[----:B------:R-:W-:Y:S01]  /*25830*/  MOV R16, R13 ;  /* 0x0000000d00107202 */ /* 0x000fe20000000f00 */
[----:B------:R-:W-:Y:S02]  /*25840*/  IMAD.MOV.U32 R14, RZ, RZ, R15 ;  /* 0x000000ffff0e7224 */ /* 0x000fe400078e000f */
[----:B------:R-:W-:-:S07]  /*25850*/  IMAD.MOV.U32 R15, RZ, RZ, R12 ;  /* 0x000000ffff0f7224 */ /* 0x000fce00078e000c */
.L_x_63115:
[----:B------:R-:W-:Y:S05]  /*25860*/  BSYNC B1 ;  /* 0x0000000000017941 */ /* 0x000fea0003800000 */
.L_x_63113:
        /* <DEDUP_REMOVED lines=9> */
.L_x_63117:
[----:B------:R-:W-:Y:S02]  /*25900*/  IMAD.MOV.U32 R13, RZ, RZ, R58 ;  /* 0x000000ffff0d7224 */ /* 0x000fe400078e003a */
[----:B------:R-:W-:Y:S01]  /*25910*/  IMAD.MOV.U32 R12, RZ, RZ, R14 ;  /* 0x000000ffff0c7224 */ /* 0x000fe200078e000e */
[----:B------:R-:W-:Y:S01]  /*25920*/  MOV R14, R11 ;  /* 0x0000000b000e7202 */ /* 0x000fe20000000f00 */
[----:B------:R-:W-:-:S07]  /*25930*/  IMAD.MOV.U32 R58, RZ, RZ, R53 ;  /* 0x000000ffff3a7224 */ /* 0x000fce00078e0035 */
.L_x_63118:
[----:B------:R-:W-:Y:S05]  /*25940*/  BSYNC B1 ;  /* 0x0000000000017941 */ /* 0x000fea0003800000 */
.L_x_63116:
        /* <DEDUP_REMOVED lines=16> */
.L_x_63120:
[----:B------:R-:W-:Y:S01]  /*25a50*/  IMAD.MOV.U32 R60, RZ, RZ, R17 ;  /* 0x000000ffff3c7224 */ /* 0x000fe200078e0011 */
[----:B------:R-:W-:Y:S01]  /*25a60*/  MOV R17, R38 ;  /* 0x0000002600117202 */ /* 0x000fe20000000f00 */
[----:B------:R-:W-:Y:S02]  /*25a70*/  IMAD.MOV.U32 R36, RZ, RZ, R71 ;  /* 0x000000ffff247224 */ /* 0x000fe400078e0047 */
[----:B------:R-:W-:-:S07]  /*25a80*/  IMAD.MOV.U32 R71, RZ, RZ, R10 ;  /* 0x000000ffff477224 */ /* 0x000fce00078e000a */
.L_x_63121:
[----:B------:R-:W-:Y:S05]  /*25a90*/  BSYNC B1 ;  /* 0x0000000000017941 */ /* 0x000fea0003800000 */
.L_x_63119:
        /* <DEDUP_REMOVED lines=9> */
.L_x_63123:
[----:B------:R-:W-:Y:S02]  /*25b30*/  IMAD.MOV.U32 R27, RZ, RZ, R60 ;  /* 0x000000ffff1b7224 */ /* 0x000fe400078e003c */
[----:B------:R-:W-:Y:S01]  /*25b40*/  IMAD.MOV.U32 R11, RZ, RZ, R36 ;  /* 0x000000ffff0b7224 */ /* 0x000fe200078e0024 */
[----:B------:R-:W-:Y:S01]  /*25b50*/  MOV R36, R9 ;  /* 0x0000000900247202 */ /* 0x000fe20000000f00 */
[----:B------:R-:W-:-:S07]  /*25b60*/  IMAD.MOV.U32 R60, RZ, RZ, R29 ;  /* 0x000000ffff3c7224 */ /* 0x000fce00078e001d */
.L_x_63124:
[----:B------:R-:W-:Y:S05]  /*25b70*/  BSYNC B1 ;  /* 0x0000000000017941 */ /* 0x000fea0003800000 */
.L_x_63122:
        /* <DEDUP_REMOVED lines=9> */
.L_x_63126:
[----:B------:R-:W-:Y:S02]  /*25c10*/  IMAD.MOV.U32 R38, RZ, RZ, R27 ;  /* 0x000000ffff267224 */ /* 0x000fe400078e001b */
[----:B------:R-:W-:Y:S02]  /*25c20*/  IMAD.MOV.U32 R10, RZ, RZ, R11 ;  /* 0x000000ffff0a7224 */ /* 0x000fe400078e000b */
[----:B------:R-:W-:Y:S02]  /*25c30*/  IMAD.MOV.U32 R27, RZ, RZ, R40 ;  /* 0x000000ffff1b7224 */ /* 0x000fe400078e0028 */
[----:B------:R-:W-:-:S07]  /*25c40*/  IMAD.MOV.U32 R11, RZ, RZ, R8 ;  /* 0x000000ffff0b7224 */ /* 0x000fce00078e0008 */
.L_x_63127:
[----:B------:R-:W-:Y:S05]  /*25c50*/  BSYNC B1 ;  /* 0x0000000000017941 */ /* 0x000fea0003800000 */
.L_x_63125:
        /* <DEDUP_REMOVED lines=9> */
.L_x_63129:
[----:B------:R-:W-:Y:S02]  /*25cf0*/  IMAD.MOV.U32 R29, RZ, RZ, R38 ;  /* 0x000000ffff1d7224 */ /* 0x000fe400078e0026 */
[----:B------:R-:W-:Y:S02]  /*25d00*/  IMAD.MOV.U32 R9, RZ, RZ, R10 ;  /* 0x000000ffff097224 */ /* 0x000fe400078e000a */
[----:B------:R-:W-:Y:S02]  /*25d10*/  IMAD.MOV.U32 R38, RZ, RZ, R51 ;  /* 0x000000ffff267224 */ /* 0x000fe400078e0033 */
[----:B------:R-:W-:-:S07]  /*25d20*/  IMAD.MOV.U32 R10, RZ, RZ, R31 ;  /* 0x000000ffff0a7224 */ /* 0x000fce00078e001f */
.L_x_63130:
[----:B------:R-:W-:Y:S05]  /*25d30*/  BSYNC B1 ;  /* 0x0000000000017941 */ /* 0x000fea0003800000 */
.L_x_63128:
        /* <DEDUP_REMOVED lines=9> */
.L_x_63132:
[----:B------:R-:W-:Y:S02]  /*25dd0*/  IMAD.MOV.U32 R40, RZ, RZ, R29 ;  /* 0x000000ffff287224 */ /* 0x000fe400078e001d */
[----:B------:R-:W-:Y:S02]  /*25de0*/  IMAD.MOV.U32 R8, RZ, RZ, R9 ;  /* 0x000000ffff087224 */ /* 0x000fe400078e0009 */
[----:B------:R-:W-:Y:S02]  /*25df0*/  IMAD.MOV.U32 R29, RZ, RZ, R42 ;  /* 0x000000ffff1d7224 */ /* 0x000fe400078e002a */
[----:B------:R-:W-:-:S07]  /*25e00*/  IMAD.MOV.U32 R9, RZ, RZ, R6 ;  /* 0x000000ffff097224 */ /* 0x000fce00078e0006 */
.L_x_63133:
[----:B------:R-:W-:Y:S05]  /*25e10*/  BSYNC B1 ;  /* 0x0000000000017941 */ /* 0x000fea0003800000 */
.L_x_63131:
        /* <DEDUP_REMOVED lines=9> */
.L_x_63135:
[----:B------:R-:W-:Y:S01]  /*25eb0*/  MOV R39, R40 ;  /* 0x0000002800277202 */ /* 0x000fe20000000f00 */
[----:B------:R-:W-:Y:S02]  /*25ec0*/  IMAD.MOV.U32 R31, RZ, RZ, R8 ;  /* 0x000000ffff1f7224 */ /* 0x000fe400078e0008 */
[----:B------:R-:W-:Y:S02]  /*25ed0*/  IMAD.MOV.U32 R40, RZ, RZ, R33 ;  /* 0x000000ffff287224 */ /* 0x000fe400078e0021 */
[----:B------:R-:W-:-:S07]  /*25ee0*/  IMAD.MOV.U32 R8, RZ, RZ, R7 ;  /* 0x000000ffff087224 */ /* 0x000fce00078e0007 */
.L_x_63136:
[----:B------:R-:W-:Y:S05]  /*25ef0*/  BSYNC B1 ;  /* 0x0000000000017941 */ /* 0x000fea0003800000 */
.L_x_63134:
        /* <DEDUP_REMOVED lines=9> */
.L_x_63138:
[----:B------:R-:W-:Y:S01]  /*25f90*/  IMAD.MOV.U32 R42, RZ, RZ, R39 ;  /* 0x000000ffff2a7224 */ /* 0x000fe200078e0027 */
[----:B------:R-:W-:Y:S01]  /*25fa0*/  MOV R6, R31 ;  /* 0x0000001f00067202 */ /* 0x000fe20000000f00 */
[----:B------:R-:W-:Y:S02]  /*25fb0*/  IMAD.MOV.U32 R39, RZ, RZ, R56 ;  /* 0x000000ffff277224 */ /* 0x000fe400078e0038 */
[----:B------:R-:W-:-:S07]  /*25fc0*/  IMAD.MOV.U32 R31, RZ, RZ, R44 ;  /* 0x000000ffff1f7224 */ /* 0x000fce00078e002c */
.L_x_63139:
[----:B------:R-:W-:Y:S05]  /*25fd0*/  BSYNC B1 ;  /* 0x0000000000017941 */ /* 0x000fea0003800000 */
.L_x_63137:
        /* <DEDUP_REMOVED lines=9> */
.L_x_63141:
[----:B------:R-:W-:Y:S01]  /*26070*/  IMAD.MOV.U32 R7, RZ, RZ, R42 ;  /* 0x000000ffff077224 */ /* 0x000fe200078e002a */
[----:B------:R-:W-:Y:S01]  /*26080*/  MOV R42, R35 ;  /* 0x00000023002a7202 */ /* 0x000fe20000000f00 */
[----:B------:R-:W-:Y:S02]  /*26090*/  IMAD.MOV.U32 R44, RZ, RZ, R6 ;  /* 0x000000ffff2c7224 */ /* 0x000fe400078e0006 */
[----:B------:R-:W-:-:S07]  /*260a0*/  IMAD.MOV.U32 R6, RZ, RZ, R5 ;  /* 0x000000ffff067224 */ /* 0x000fce00078e0005 */
.L_x_63142:
[----:B------:R-:W-:Y:S05]  /*260b0*/  BSYNC B1 ;  /* 0x0000000000017941 */ /* 0x000fea0003800000 */
.L_x_63140:
        /* <DEDUP_REMOVED lines=9> */
.L_x_63144:
[----:B------:R-:W-:Y:S02]  /*26150*/  IMAD.MOV.U32 R33, RZ, RZ, R7 ;  /* 0x000000ffff217224 */ /* 0x000fe400078e0007 */
[----:B------:R-:W-:Y:S01]  /*26160*/  IMAD.MOV.U32 R5, RZ, RZ, R44 ;  /* 0x000000ffff057224 */ /* 0x000fe200078e002c */
[----:B------:R-:W-:Y:S01]  /*26170*/  MOV R44, R3 ;  /* 0x00000003002c7202 */ /* 0x000fe20000000f00 */
[----:B------:R-:W-:-:S07]  /*26180*/  IMAD.MOV.U32 R7, RZ, RZ, R4 ;  /* 0x000000ffff077224 */ /* 0x000fce00078e0004 */
.L_x_63145:
[----:B------:R-:W-:Y:S05]  /*26190*/  BSYNC B1 ;  /* 0x0000000000017941 */ /* 0x000fea0003800000 */
.L_x_63143:
        /* <DEDUP_REMOVED lines=9> */
.L_x_63147:
[----:B------:R-:W-:Y:S02]  /*26230*/  IMAD.MOV.U32 R4, RZ, RZ, R33 ;  /* 0x000000ffff047224 */ /* 0x000fe400078e0021 */
[----:B------:R-:W-:Y:S02]  /*26240*/  IMAD.MOV.U32 R3, RZ, RZ, R5 ;  /* 0x000000ffff037224 */ /* 0x000fe400078e0005 */
[----:B------:R-:W-:Y:S02]  /*26250*/  IMAD.MOV.U32 R33, RZ, RZ, R46 ;  /* 0x000000ffff217224 */ /* 0x000fe400078e002e */
[----:B------:R-:W-:-:S07]  /*26260*/  IMAD.MOV.U32 R5, RZ, RZ, R2 ;  /* 0x000000ffff057224 */ /* 0x000fce00078e0002 */
.L_x_63148:
[----:B------:R-:W-:Y:S05]  /*26270*/  BSYNC B1 ;  /* 0x0000000000017941 */ /* 0x000fea0003800000 */
.L_x_63146:
        /* <DEDUP_REMOVED lines=9> */
.L_x_63150:
[----:B------:R-:W-:Y:S02]  /*26310*/  IMAD.MOV.U32 R35, RZ, RZ, R4 ;  /* 0x000000ffff237224 */ /* 0x000fe400078e0004 */
[----:B------:R-:W-:Y:S02]  /*26320*/  IMAD.MOV.U32 R2, RZ, RZ, R3 ;  /* 0x000000ffff027224 */ /* 0x000fe400078e0003 */
[----:B------:R-:W-:Y:S02]  /*26330*/  IMAD.MOV.U32 R4, RZ, RZ, R19 ;  /* 0x000000ffff047224 */ /* 0x000fe400078e0013 */
[----:B------:R-:W-:-:S07]  /*26340*/  IMAD.MOV.U32 R3, RZ, RZ, R18 ;  /* 0x000000ffff037224 */ /* 0x000fce00078e0012 */
.L_x_63151:
[----:B------:R-:W-:Y:S05]  /*26350*/  BSYNC B1 ;  /* 0x0000000000017941 */ /* 0x000fea0003800000 */
.L_x_63149:
        /* <DEDUP_REMOVED lines=9> */
.L_x_63153:
[----:B------:R-:W-:Y:S02]  /*263f0*/  IMAD.MOV.U32 R19, RZ, RZ, R35 ;  /* 0x000000ffff137224 */ /* 0x000fe400078e0023 */
[----:B------:R-:W-:Y:S02]  /*26400*/  IMAD.MOV.U32 R18, RZ, RZ, R2 ;  /* 0x000000ffff127224 */ /* 0x000fe400078e0002 */
[----:B------:R-:W-:Y:S02]  /*26410*/  IMAD.MOV.U32 R35, RZ, RZ, R48 ;  /* 0x000000ffff237224 */ /* 0x000fe400078e0030 */
[----:B------:R-:W-:-:S07]  /*26420*/  IMAD.MOV.U32 R2, RZ, RZ, R37 ;  /* 0x000000ffff027224 */ /* 0x000fce00078e0025 */
.L_x_63154:
[----:B------:R-:W-:Y:S05]  /*26430*/  BSYNC B1 ;  /* 0x0000000000017941 */ /* 0x000fea0003800000 */
.L_x_63152:
        /* <DEDUP_REMOVED lines=9> */
.L_x_63156:
[----:B------:R-:W-:Y:S01]  /*264d0*/  MOV R47, R19 ;  /* 0x00000013002f7202 */ /* 0x000fe20000000f00 */
[----:B------:R-:W-:Y:S02]  /*264e0*/  IMAD.MOV.U32 R37, RZ, RZ, R18 ;  /* 0x000000ffff257224 */ /* 0x000fe400078e0012 */
[----:B------:R-:W-:Y:S02]  /*264f0*/  IMAD.MOV.U32 R19, RZ, RZ, R16 ;  /* 0x000000ffff137224 */ /* 0x000fe400078e0010 */
[----:B------:R-:W-:-:S07]  /*26500*/  IMAD.MOV.U32 R18, RZ, RZ, R15 ;  /* 0x000000ffff127224 */ /* 0x000fce00078e000f */
.L_x_63157:
[----:B------:R-:W-:Y:S05]  /*26510*/  BSYNC B1 ;  /* 0x0000000000017941 */ /* 0x000fea0003800000 */
.L_x_63155:
        /* <DEDUP_REMOVED lines=9> */
.L_x_63159:
[----:B------:R-:W-:Y:S01]  /*265b0*/  IMAD.MOV.U32 R16, RZ, RZ, R47 ;  /* 0x000000ffff107224 */ /* 0x000fe200078e002f */
[----:B------:R-:W-:Y:S01]  /*265c0*/  MOV R15, R37 ;  /* 0x00000025000f7202 */ /* 0x000fe20000000f00 */
[----:B------:R-:W-:Y:S02]  /*265d0*/  IMAD.MOV.U32 R47, RZ, RZ, R58 ;  /* 0x000000ffff2f7224 */ /* 0x000fe400078e003a */
[----:B------:R-:W-:-:S07]  /*265e0*/  IMAD.MOV.U32 R37, RZ, RZ, R14 ;  /* 0x000000ffff257224 */ /* 0x000fce00078e000e */
.L_x_63160:
[----:B------:R-:W-:Y:S05]  /*265f0*/  BSYNC B1 ;  /* 0x0000000000017941 */ /* 0x000fea0003800000 */
.L_x_63158:
        /* <DEDUP_REMOVED lines=9> */
.L_x_63162:
[----:B------:R-:W-:Y:S01]  /*26690*/  IMAD.MOV.U32 R46, RZ, RZ, R16 ;  /* 0x000000ffff2e7224 */ /* 0x000fe200078e0010 */
[----:B------:R-:W-:Y:S01]  /*266a0*/  MOV R16, R13 ;  /* 0x0000000d00107202 */ /* 0x000fe20000000f00 */
[----:B------:R-:W-:Y:S02]  /*266b0*/  IMAD.MOV.U32 R14, RZ, RZ, R15 ;  /* 0x000000ffff0e7224 */ /* 0x000fe400078e000f */
[----:B------:R-:W-:-:S07]  /*266c0*/  IMAD.MOV.U32 R15, RZ, RZ, R12 ;  /* 0x000000ffff0f7224 */ /* 0x000fce00078e000c */
.L_x_63163:
[----:B------:R-:W-:Y:S05]  /*266d0*/  BSYNC B1 ;  /* 0x0000000000017941 */ /* 0x000fea0003800000 */
.L_x_63161:
        /* <DEDUP_REMOVED lines=16> */
.L_x_63165:
[----:B------:R-:W-:Y:S01]  /*267e0*/  IMAD.MOV.U32 R34, RZ, RZ, R17 ;  /* 0x000000ffff227224 */ /* 0x000fe200078e0011 */
[----:B------:R-:W-:Y:S01]  /*267f0*/  MOV R12, R71 ;  /* 0x00000047000c7202 */ /* 0x000fe20000000f00 */
[----:B------:R-:W-:Y:S02]  /*26800*/  IMAD.MOV.U32 R17, RZ, RZ, R60 ;  /* 0x000000ffff117224 */ /* 0x000fe400078e003c */
[----:B------:R-:W-:-:S07]  /*26810*/  IMAD.MOV.U32 R71, RZ, RZ, R36 ;  /* 0x000000ffff477224 */ /* 0x000fce00078e0024 */
.L_x_63166:
[----:B------:R-:W-:Y:S05]  /*26820*/  BSYNC B1 ;  /* 0x0000000000017941 */ /* 0x000fea0003800000 */
.L_x_63164:
        /* <DEDUP_REMOVED lines=9> */
.L_x_63168:
[----:B------:R-:W-:Y:S01]  /*268c0*/  IMAD.MOV.U32 R25, RZ, RZ, R34 ;  /* 0x000000ffff197224 */ /* 0x000fe200078e0022 */
[----:B------:R-:W-:Y:S01]  /*268d0*/  MOV R34, R27 ;  /* 0x0000001b00227202 */ /* 0x000fe20000000f00 */
[----:B------:R-:W-:Y:S02]  /*268e0*/  IMAD.MOV.U32 R13, RZ, RZ, R12 ;  /* 0x000000ffff0d7224 */ /* 0x000fe400078e000c */
[----:B------:R-:W-:-:S07]  /*268f0*/  IMAD.MOV.U32 R12, RZ, RZ, R11 ;  /* 0x000000ffff0c7224 */ /* 0x000fce00078e000b */
.L_x_63169:
[----:B------:R-:W-:Y:S05]  /*26900*/  BSYNC B1 ;  /* 0x0000000000017941 */ /* 0x000fea0003800000 */
.L_x_63167:
        /* <DEDUP_REMOVED lines=9> */
.L_x_63171:
[----:B------:R-:W-:Y:S02]  /*269a0*/  IMAD.MOV.U32 R48, RZ, RZ, R25 ;  /* 0x000000ffff307224 */ /* 0x000fe400078e0019 */
[----:B------:R-:W-:Y:S01]  /*269b0*/  IMAD.MOV.U32 R36, RZ, RZ, R13 ;  /* 0x000000ffff247224 */ /* 0x000fe200078e000d */
[----:B------:R-:W-:Y:S01]  /*269c0*/  MOV R13, R10 ;  /* 0x0000000a000d7202 */ /* 0x000fe20000000f00 */
[----:B------:R-:W-:-:S07]  /*269d0*/  IMAD.MOV.U32 R25, RZ, RZ, R38 ;  /* 0x000000ffff197224 */ /* 0x000fce00078e0026 */
.L_x_63172:
[----:B------:R-:W-:Y:S05]  /*269e0*/  BSYNC B1 ;  /* 0x0000000000017941 */ /* 0x000fea0003800000 */
.L_x_63170:
        /* <DEDUP_REMOVED lines=9> */
.L_x_63174:
[----:B------:R-:W-:Y:S02]  /*26a80*/  IMAD.MOV.U32 R27, RZ, RZ, R48 ;  /* 0x000000ffff1b7224 */ /* 0x000fe400078e0030 */
[----:B------:R-:W-:Y:S02]  /*26a90*/  IMAD.MOV.U32 R11, RZ, RZ, R36 ;  /* 0x000000ffff0b7224 */ /* 0x000fe400078e0024 */
[----:B------:R-:W-:Y:S02]  /*26aa0*/  IMAD.MOV.U32 R48, RZ, RZ, R29 ;  /* 0x000000ffff307224 */ /* 0x000fe400078e001d */
[----:B------:R-:W-:-:S07]  /*26ab0*/  IMAD.MOV.U32 R36, RZ, RZ, R9 ;  /* 0x000000ffff247224 */ /* 0x000fce00078e0009 */
.L_x_63175:
[----:B------:R-:W-:Y:S05]  /*26ac0*/  BSYNC B1 ;  /* 0x0000000000017941 */ /* 0x000fea0003800000 */
.L_x_63173:
        /* <DEDUP_REMOVED lines=9> */
.L_x_63177:
[----:B------:R-:W-:Y:S02]  /*26b60*/  IMAD.MOV.U32 R38, RZ, RZ, R27 ;  /* 0x000000ffff267224 */ /* 0x000fe400078e001b */
[----:B------:R-:W-:Y:S02]  /*26b70*/  IMAD.MOV.U32 R10, RZ, RZ, R11 ;  /* 0x000000ffff0a7224 */ /* 0x000fe400078e000b */
[----:B------:R-:W-:Y:S02]  /*26b80*/  IMAD.MOV.U32 R27, RZ, RZ, R40 ;  /* 0x000000ffff1b7224 */ /* 0x000fe400078e0028 */
[----:B------:R-:W-:-:S07]  /*26b90*/  IMAD.MOV.U32 R11, RZ, RZ, R8 ;  /* 0x000000ffff0b7224 */ /* 0x000fce00078e0008 */
.L_x_63178:
[----:B------:R-:W-:Y:S05]  /*26ba0*/  BSYNC B1 ;  /* 0x0000000000017941 */ /* 0x000fea0003800000 */
.L_x_63176:
        /* <DEDUP_REMOVED lines=9> */
.L_x_63180:
[----:B------:R-:W-:Y:S02]  /*26c40*/  IMAD.MOV.U32 R29, RZ, RZ, R38 ;  /* 0x000000ffff1d7224 */ /* 0x000fe400078e0026 */
[----:B------:R-:W-:Y:S02]  /*26c50*/  IMAD.MOV.U32 R9, RZ, RZ, R10 ;  /* 0x000000ffff097224 */ /* 0x000fe400078e000a */
[----:B------:R-:W-:Y:S02]  /*26c60*/  IMAD.MOV.U32 R38, RZ, RZ, R39 ;  /* 0x000000ffff267224 */ /* 0x000fe400078e0027 */
[----:B------:R-:W-:-:S07]  /*26c70*/  IMAD.MOV.U32 R10, RZ, RZ, R31 ;  /* 0x000000ffff0a7224 */ /* 0x000fce00078e001f */
.L_x_63181:
[----:B------:R-:W-:Y:S05]  /*26c80*/  BSYNC B1 ;  /* 0x0000000000017941 */ /* 0x000fea0003800000 */
.L_x_63179:
        /* <DEDUP_REMOVED lines=9> */
.L_x_63183:
[----:B------:R-:W-:Y:S01]  /*26d20*/  MOV R8, R29 ;  /* 0x0000001d00087202 */ /* 0x000fe20000000f00 */
[----:B------:R-:W-:Y:S02]  /*26d30*/  IMAD.MOV.U32 R31, RZ, RZ, R9 ;  /* 0x000000ffff1f7224 */ /* 0x000fe400078e0009 */
[----:B------:R-:W-:Y:S02]  /*26d40*/  IMAD.MOV.U32 R29, RZ, RZ, R42 ;  /* 0x000000ffff1d7224 */ /* 0x000fe400078e002a */
[----:B------:R-:W-:-:S07]  /*26d50*/  IMAD.MOV.U32 R9, RZ, RZ, R6 ;  /* 0x000000ffff097224 */ /* 0x000fce00078e0006 */
.L_x_63184:
[----:B------:R-:W-:Y:S05]  /*26d60*/  BSYNC B1 ;  /* 0x0000000000017941 */ /* 0x000fea0003800000 */
.L_x_63182:
        /* <DEDUP_REMOVED lines=9> */
.L_x_63186:
[----:B------:R-:W-:Y:S01]  /*26e00*/  IMAD.MOV.U32 R40, RZ, RZ, R8 ;  /* 0x000000ffff287224 */ /* 0x000fe200078e0008 */
[----:B------:R-:W-:Y:S01]  /*26e10*/  MOV R6, R31 ;  /* 0x0000001f00067202 */ /* 0x000fe20000000f00 */
[----:B------:R-:W-:Y:S02]  /*26e20*/  IMAD.MOV.U32 R8, RZ, RZ, R7 ;  /* 0x000000ffff087224 */ /* 0x000fe400078e0007 */
[----:B------:R-:W-:-:S07]  /*26e30*/  IMAD.MOV.U32 R31, RZ, RZ, R44 ;  /* 0x000000ffff1f7224 */ /* 0x000fce00078e002c */
.L_x_63187:
[----:B------:R-:W-:Y:S05]  /*26e40*/  BSYNC B1 ;  /* 0x0000000000017941 */ /* 0x000fea0003800000 */
.L_x_63185:
        /* <DEDUP_REMOVED lines=9> */
.L_x_63189:
[----:B------:R-:W-:Y:S01]  /*26ee0*/  IMAD.MOV.U32 R7, RZ, RZ, R40 ;  /* 0x000000ffff077224 */ /* 0x000fe200078e0028 */
[----:B------:R-:W-:Y:S01]  /*26ef0*/  MOV R40, R33 ;  /* 0x0000002100287202 */ /* 0x000fe20000000f00 */
[----:B------:R-:W-:Y:S02]  /*26f00*/  IMAD.MOV.U32 R42, RZ, RZ, R6 ;  /* 0x000000ffff2a7224 */ /* 0x000fe400078e0006 */
[----:B------:R-:W-:-:S07]  /*26f10*/  IMAD.MOV.U32 R6, RZ, RZ, R5 ;  /* 0x000000ffff067224 */ /* 0x000fce00078e0005 */
.L_x_63190:
[----:B------:R-:W-:Y:S05]  /*26f20*/  BSYNC B1 ;  /* 0x0000000000017941 */ /* 0x000fea0003800000 */
.L_x_63188:
        /* <DEDUP_REMOVED lines=9> */
.L_x_63192:
[----:B------:R-:W-:Y:S02]  /*26fc0*/  IMAD.MOV.U32 R44, RZ, RZ, R7 ;  /* 0x000000ffff2c7224 */ /* 0x000fe400078e0007 */
[----:B------:R-:W-:Y:S01]  /*26fd0*/  IMAD.MOV.U32 R5, RZ, RZ, R42 ;  /* 0x000000ffff057224 */ /* 0x000fe200078e002a */
[----:B------:R-:W-:Y:S01]  /*26fe0*/  MOV R42, R3 ;  /* 0x00000003002a7202 */ /* 0x000fe20000000f00 */
[----:B------:R-:W-:-:S07]  /*26ff0*/  IMAD.MOV.U32 R7, RZ, RZ, R4 ;  /* 0x000000ffff077224 */ /* 0x000fce00078e0004 */
.L_x_63193:
[----:B------:R-:W-:Y:S05]  /*27000*/  BSYNC B1 ;  /* 0x0000000000017941 */ /* 0x000fea0003800000 */
.L_x_63191:
        /* <DEDUP_REMOVED lines=9> */
.L_x_63195:
[----:B------:R-:W-:Y:S02]  /*270a0*/  IMAD.MOV.U32 R4, RZ, RZ, R44 ;  /* 0x000000ffff047224 */ /* 0x000fe400078e002c */
[----:B------:R-:W-:Y:S02]  /*270b0*/  IMAD.MOV.U32 R3, RZ, RZ, R5 ;  /* 0x000000ffff037224 */ /* 0x000fe400078e0005 */
[----:B------:R-:W-:Y:S02]  /*270c0*/  IMAD.MOV.U32 R44, RZ, RZ, R35 ;  /* 0x000000ffff2c7224 */ /* 0x000fe400078e0023 */
[----:B------:R-:W-:-:S07]  /*270d0*/  IMAD.MOV.U32 R5, RZ, RZ, R2 ;  /* 0x000000ffff057224 */ /* 0x000fce00078e0002 */
.L_x_63196:
[----:B------:R-:W-:Y:S05]  /*270e0*/  BSYNC B1 ;  /* 0x0000000000017941 */ /* 0x000fea0003800000 */
.L_x_63194:
        /* <DEDUP_REMOVED lines=9> */
.L_x_63198:
[----:B------:R-:W-:Y:S02]  /*27180*/  IMAD.MOV.U32 R56, RZ, RZ, R4 ;  /* 0x000000ffff387224 */ /* 0x000fe400078e0004 */
[----:B------:R-:W-:Y:S02]  /*27190*/  IMAD.MOV.U32 R2, RZ, RZ, R3 ;  /* 0x000000ffff027224 */ /* 0x000fe400078e0003 */
[----:B------:R-:W-:Y:S02]  /*271a0*/  IMAD.MOV.U32 R4, RZ, RZ, R19 ;  /* 0x000000ffff047224 */ /* 0x000fe400078e0013 */
[----:B------:R-:W-:-:S07]  /*271b0*/  IMAD.MOV.U32 R3, RZ, RZ, R18 ;  /* 0x000000ffff037224 */ /* 0x000fce00078e0012 */
.L_x_63199:
[----:B------:R-:W-:Y:S05]  /*271c0*/  BSYNC B1 ;  /* 0x0000000000017941 */ /* 0x000fea0003800000 */
.L_x_63197:
        /* <DEDUP_REMOVED lines=9> */
.L_x_63201:
[----:B------:R-:W-:Y:S02]  /*27260*/  IMAD.MOV.U32 R19, RZ, RZ, R56 ;  /* 0x000000ffff137224 */ /* 0x000fe400078e0038 */
[----:B------:R-:W-:Y:S02]  /*27270*/  IMAD.MOV.U32 R18, RZ, RZ, R2 ;  /* 0x000000ffff127224 */ /* 0x000fe400078e0002 */
[----:B------:R-:W-:Y:S02]  /*27280*/  IMAD.MOV.U32 R56, RZ, RZ, R47 ;  /* 0x000000ffff387224 */ /* 0x000fe400078e002f */
[----:B------:R-:W-:-:S07]  /*27290*/  IMAD.MOV.U32 R2, RZ, RZ, R37 ;  /* 0x000000ffff027224 */ /* 0x000fce00078e0025 */
.L_x_63202:
[----:B------:R-:W-:Y:S05]  /*272a0*/  BSYNC B1 ;  /* 0x0000000000017941 */ /* 0x000fea0003800000 */
.L_x_63200:
        /* <DEDUP_REMOVED lines=9> */
.L_x_63204:
[----:B------:R-:W-:Y:S01]  /*27340*/  MOV R35, R19 ;  /* 0x0000001300237202 */ /* 0x000fe20000000f00 */
[----:B------:R-:W-:Y:S02]  /*27350*/  IMAD.MOV.U32 R33, RZ, RZ, R18 ;  /* 0x000000ffff217224 */ /* 0x000fe400078e0012 */
[----:B------:R-:W-:Y:S02]  /*27360*/  IMAD.MOV.U32 R19, RZ, RZ, R16 ;  /* 0x000000ffff137224 */ /* 0x000fe400078e0010 */
[----:B------:R-:W-:-:S07]  /*27370*/  IMAD.MOV.U32 R18, RZ, RZ, R15 ;  /* 0x000000ffff127224 */ /* 0x000fce00078e000f */
.L_x_63205:
[----:B------:R-:W-:Y:S05]  /*27380*/  BSYNC B1 ;  /* 0x0000000000017941 */ /* 0x000fea0003800000 */
.L_x_63203:
        /* <DEDUP_REMOVED lines=9> */
.L_x_63207:
[----:B------:R-:W-:Y:S01]  /*27420*/  IMAD.MOV.U32 R16, RZ, RZ, R35 ;  /* 0x000000ffff107224 */ /* 0x000fe200078e0023 */
[----:B------:R-:W-:Y:S01]  /*27430*/  MOV R15, R33 ;  /* 0x00000021000f7202 */ /* 0x000fe20000000f00 */
[----:B------:R-:W-:Y:S02]  /*27440*/  IMAD.MOV.U32 R35, RZ, RZ, R46 ;  /* 0x000000ffff237224 */ /* 0x000fe400078e002e */
[----:B------:R-:W-:-:S07]  /*27450*/  IMAD.MOV.U32 R33, RZ, RZ, R14 ;  /* 0x000000ffff217224 */ /* 0x000fce00078e000e */
.L_x_63208:
[----:B------:R-:W-:Y:S05]  /*27460*/  BSYNC B1 ;  /* 0x0000000000017941 */ /* 0x000fea0003800000 */
.L_x_63206:
        /* <DEDUP_REMOVED lines=16> */
.L_x_63210:
[----:B------:R-:W-:Y:S01]  /*27570*/  MOV R32, R17 ;  /* 0x0000001100207202 */ /* 0x000fe20000000f00 */
[----:B------:R-:W-:Y:S02]  /*27580*/  IMAD.MOV.U32 R14, RZ, RZ, R71 ;  /* 0x000000ffff0e7224 */ /* 0x000fe400078e0047 */
[----:B------:R-:W-:Y:S02]  /*27590*/  IMAD.MOV.U32 R17, RZ, RZ, R34 ;  /* 0x000000ffff117224 */ /* 0x000fe400078e0022 */
[----:B------:R-:W-:-:S07]  /*275a0*/  IMAD.MOV.U32 R71, RZ, RZ, R12 ;  /* 0x000000ffff477224 */ /* 0x000fce00078e000c */
.L_x_63211:
[----:B------:R-:W-:Y:S05]  /*275b0*/  BSYNC B1 ;  /* 0x0000000000017941 */ /* 0x000fea0003800000 */
.L_x_63209:
        /* <DEDUP_REMOVED lines=9> */
.L_x_63213:
[----:B------:R-:W-:Y:S01]  /*27650*/  IMAD.MOV.U32 R37, RZ, RZ, R32 ;  /* 0x000000ffff257224 */ /* 0x000fe200078e0020 */
[----:B------:R-:W-:Y:S01]  /*27660*/  MOV R23, R14 ;  /* 0x0000000e00177202 */ /* 0x000fe20000000f00 */
[----:B------:R-:W-:Y:S02]  /*27670*/  IMAD.MOV.U32 R32, RZ, RZ, R25 ;  /* 0x000000ffff207224 */ /* 0x000fe400078e0019 */
[----:B------:R-:W-:-:S07]  /*27680*/  IMAD.MOV.U32 R14, RZ, RZ, R13 ;  /* 0x000000ffff0e7224 */ /* 0x000fce00078e000d */
.L_x_63214:
[----:B------:R-:W-:Y:S05]  /*27690*/  BSYNC B1 ;  /* 0x0000000000017941 */ /* 0x000fea0003800000 */
.L_x_63212:
        /* <DEDUP_REMOVED lines=9> */
.L_x_63216:
[----:B------:R-:W-:Y:S01]  /*27730*/  IMAD.MOV.U32 R34, RZ, RZ, R37 ;  /* 0x000000ffff227224 */ /* 0x000fe200078e0025 */
[----:B------:R-:W-:Y:S01]  /*27740*/  MOV R37, R48 ;  /* 0x0000003000257202 */ /* 0x000fe20000000f00 */
[----:B------:R-:W-:Y:S02]  /*27750*/  IMAD.MOV.U32 R12, RZ, RZ, R23 ;  /* 0x000000ffff0c7224 */ /* 0x000fe400078e0017 */
[----:B------:R-:W-:-:S07]  /*27760*/  IMAD.MOV.U32 R23, RZ, RZ, R36 ;  /* 0x000000ffff177224 */ /* 0x000fce00078e0024 */
.L_x_63217:
[----:B------:R-:W-:Y:S05]  /*27770*/  BSYNC B1 ;  /* 0x0000000000017941 */ /* 0x000fea0003800000 */
.L_x_63215:
        /* <DEDUP_REMOVED lines=9> */
.L_x_63219:
[----:B------:R-:W-:Y:S02]  /*27810*/  IMAD.MOV.U32 R25, RZ, RZ, R34 ;  /* 0x000000ffff197224 */ /* 0x000fe400078e0022 */
[----:B------:R-:W-:Y:S01]  /*27820*/  IMAD.MOV.U32 R13, RZ, RZ, R12 ;  /* 0x000000ffff0d7224 */ /* 0x000fe200078e000c */
[----:B------:R-:W-:Y:S01]  /*27830*/  MOV R12, R11 ;  /* 0x0000000b000c7202 */ /* 0x000fe20000000f00 */
[----:B------:R-:W-:-:S07]  /*27840*/  IMAD.MOV.U32 R34, RZ, RZ, R27 ;  /* 0x000000ffff227224 */ /* 0x000fce00078e001b */
.L_x_63220:
[----:B------:R-:W-:Y:S05]  /*27850*/  BSYNC B1 ;  /* 0x0000000000017941 */ /* 0x000fea0003800000 */
.L_x_63218:
        /* <DEDUP_REMOVED lines=9> */
.L_x_63222:
[----:B------:R-:W-:Y:S02]  /*278f0*/  IMAD.MOV.U32 R46, RZ, RZ, R25 ;  /* 0x000000ffff2e7224 */ /* 0x000fe400078e0019 */
[----:B------:R-:W-:Y:S02]  /*27900*/  IMAD.MOV.U32 R36, RZ, RZ, R13 ;  /* 0x000000ffff247224 */ /* 0x000fe400078e000d */
[----:B------:R-:W-:Y:S02]  /*27910*/  IMAD.MOV.U32 R25, RZ, RZ, R38 ;  /* 0x000000ffff197224 */ /* 0x000fe400078e0026 */
[----:B------:R-:W-:-:S07]  /*27920*/  IMAD.MOV.U32 R13, RZ, RZ, R10 ;  /* 0x000000ffff0d7224 */ /* 0x000fce00078e000a */
.L_x_63223:
[----:B------:R-:W-:Y:S05]  /*27930*/  BSYNC B1 ;  /* 0x0000000000017941 */ /* 0x000fea0003800000 */
.L_x_63221:
        /* <DEDUP_REMOVED lines=9> */
.L_x_63225:
[----:B------:R-:W-:Y:S02]  /*279d0*/  IMAD.MOV.U32 R11, RZ, RZ, R46 ;  /* 0x000000ffff0b7224 */ /* 0x000fe400078e002e */
[----:B------:R-:W-:Y:S02]  /*279e0*/  IMAD.MOV.U32 R10, RZ, RZ, R36 ;  /* 0x000000ffff0a7224 */ /* 0x000fe400078e0024 */
[----:B------:R-:W-:Y:S02]  /*279f0*/  IMAD.MOV.U32 R46, RZ, RZ, R29 ;  /* 0x000000ffff2e7224 */ /* 0x000fe400078e001d */
[----:B------:R-:W-:-:S07]  /*27a00*/  IMAD.MOV.U32 R36, RZ, RZ, R9 ;  /* 0x000000ffff247224 */ /* 0x000fce00078e0009 */
.L_x_63226:
[----:B------:R-:W-:Y:S05]  /*27a10*/  BSYNC B1 ;  /* 0x0000000000017941 */ /* 0x000fea0003800000 */
.L_x_63224:
        /* <DEDUP_REMOVED lines=9> */
.L_x_63228:
[----:B------:R-:W-:Y:S02]  /*27ab0*/  IMAD.MOV.U32 R27, RZ, RZ, R11 ;  /* 0x000000ffff1b7224 */ /* 0x000fe400078e000b */
[----:B------:R-:W-:Y:S02]  /*27ac0*/  IMAD.MOV.U32 R9, RZ, RZ, R10 ;  /* 0x000000ffff097224 */ /* 0x000fe400078e000a */
[----:B------:R-:W-:Y:S02]  /*27ad0*/  IMAD.MOV.U32 R11, RZ, RZ, R8 ;  /* 0x000000ffff0b7224 */ /* 0x000fe400078e0008 */
[----:B------:R-:W-:-:S07]  /*27ae0*/  IMAD.MOV.U32 R10, RZ, RZ, R31 ;  /* 0x000000ffff0a7224 */ /* 0x000fce00078e001f */
.L_x_63229:
[----:B------:R-:W-:Y:S05]  /*27af0*/  BSYNC B1 ;  /* 0x0000000000017941 */ /* 0x000fea0003800000 */
.L_x_63227:
        /* <DEDUP_REMOVED lines=9> */
.L_x_63231:
[----:B------:R-:W-:Y:S01]  /*27b90*/  MOV R8, R27 ;  /* 0x0000001b00087202 */ /* 0x000fe20000000f00 */
[----:B------:R-:W-:Y:S02]  /*27ba0*/  IMAD.MOV.U32 R29, RZ, RZ, R9 ;  /* 0x000000ffff1d7224 */ /* 0x000fe400078e0009 */
[----:B------:R-:W-:Y:S02]  /*27bb0*/  IMAD.MOV.U32 R27, RZ, RZ, R40 ;  /* 0x000000ffff1b7224 */ /* 0x000fe400078e0028 */
[----:B------:R-:W-:-:S07]  /*27bc0*/  IMAD.MOV.U32 R9, RZ, RZ, R6 ;  /* 0x000000ffff097224 */ /* 0x000fce00078e0006 */
.L_x_63232:
[----:B------:R-:W-:Y:S05]  /*27bd0*/  BSYNC B1 ;  /* 0x0000000000017941 */ /* 0x000fea0003800000 */
.L_x_63230:
        /* <DEDUP_REMOVED lines=9> */
.L_x_63234:
[----:B------:R-:W-:Y:S01]  /*27c70*/  IMAD.MOV.U32 R31, RZ, RZ, R8 ;  /* 0x000000ffff1f7224 */ /* 0x000fe200078e0008 */
[----:B------:R-:W-:Y:S01]  /*27c80*/  MOV R6, R29 ;  /* 0x0000001d00067202 */ /* 0x000fe20000000f00 */
[----:B------:R-:W-:Y:S02]  /*27c90*/  IMAD.MOV.U32 R8, RZ, RZ, R7 ;  /* 0x000000ffff087224 */ /* 0x000fe400078e0007 */
[----:B------:R-:W-:-:S07]  /*27ca0*/  IMAD.MOV.U32 R29, RZ, RZ, R42 ;  /* 0x000000ffff1d7224 */ /* 0x000fce00078e002a */
.L_x_63235:
[----:B------:R-:W-:Y:S05]  /*27cb0*/  BSYNC B1 ;  /* 0x0000000000017941 */ /* 0x000fea0003800000 */
.L_x_63233:
        /* <DEDUP_REMOVED lines=9> */
.L_x_63237:
[----:B------:R-:W-:Y:S01]  /*27d50*/  IMAD.MOV.U32 R7, RZ, RZ, R31 ;  /* 0x000000ffff077224 */ /* 0x000fe200078e001f */
[----:B------:R-:W-:Y:S01]  /*27d60*/  MOV R31, R44 ;  /* 0x0000002c001f7202 */ /* 0x000fe20000000f00 */
[----:B------:R-:W-:Y:S02]  /*27d70*/  IMAD.MOV.U32 R38, RZ, RZ, R6 ;  /* 0x000000ffff267224 */ /* 0x000fe400078e0006 */
[----:B------:R-:W-:-:S07]  /*27d80*/  IMAD.MOV.U32 R6, RZ, RZ, R5 ;  /* 0x000000ffff067224 */ /* 0x000fce00078e0005 */
.L_x_63238:
[----:B------:R-:W-:Y:S05]  /*27d90*/  BSYNC B1 ;  /* 0x0000000000017941 */ /* 0x000fea0003800000 */
.L_x_63236:
        /* <DEDUP_REMOVED lines=9> */
.L_x_63240:
[----:B------:R-:W-:Y:S02]  /*27e30*/  IMAD.MOV.U32 R39, RZ, RZ, R7 ;  /* 0x000000ffff277224 */ /* 0x000fe400078e0007 */
[----:B------:R-:W-:Y:S01]  /*27e40*/  IMAD.MOV.U32 R5, RZ, RZ, R38 ;  /* 0x000000ffff057224 */ /* 0x000fe200078e0026 */
[----:B------:R-:W-:Y:S01]  /*27e50*/  MOV R38, R3 ;  /* 0x0000000300267202 */ /* 0x000fe20000000f00 */
[----:B------:R-:W-:-:S07]  /*27e60*/  IMAD.MOV.U32 R7, RZ, RZ, R4 ;  /* 0x000000ffff077224 */ /* 0x000fce00078e0004 */
.L_x_63241:
[----:B------:R-:W-:Y:S05]  /*27e70*/  BSYNC B1 ;  /* 0x0000000000017941 */ /* 0x000fea0003800000 */
.L_x_63239:
        /* <DEDUP_REMOVED lines=9> */
.L_x_63243:
[----:B------:R-:W-:Y:S02]  /*27f10*/  IMAD.MOV.U32 R4, RZ, RZ, R39 ;  /* 0x000000ffff047224 */ /* 0x000fe400078e0027 */
[----:B------:R-:W-:Y:S02]  /*27f20*/  IMAD.MOV.U32 R3, RZ, RZ, R5 ;  /* 0x000000ffff037224 */ /* 0x000fe400078e0005 */
[----:B------:R-:W-:Y:S02]  /*27f30*/  IMAD.MOV.U32 R39, RZ, RZ, R56 ;  /* 0x000000ffff277224 */ /* 0x000fe400078e0038 */
[----:B------:R-:W-:-:S07]  /*27f40*/  IMAD.MOV.U32 R5, RZ, RZ, R2 ;  /* 0x000000ffff057224 */ /* 0x000fce00078e0002 */
.L_x_63244:
[----:B------:R-:W-:Y:S05]  /*27f50*/  BSYNC B1 ;  /* 0x0000000000017941 */ /* 0x000fea0003800000 */
.L_x_63242:
        /* <DEDUP_REMOVED lines=9> */
.L_x_63246:
[----:B------:R-:W-:Y:S02]  /*27ff0*/  IMAD.MOV.U32 R40, RZ, RZ, R4 ;  /* 0x000000ffff287224 */ /* 0x000fe400078e0004 */
[----:B------:R-:W-:Y:S02]  /*28000*/  IMAD.MOV.U32 R2, RZ, RZ, R3 ;  /* 0x000000ffff027224 */ /* 0x000fe400078e0003 */
[----:B------:R-:W-:Y:S02]  /*28010*/  IMAD.MOV.U32 R4, RZ, RZ, R19 ;  /* 0x000000ffff047224 */ /* 0x000fe400078e0013 */
[----:B------:R-:W-:-:S07]  /*28020*/  IMAD.MOV.U32 R3, RZ, RZ, R18 ;  /* 0x000000ffff037224 */ /* 0x000fce00078e0012 */
.L_x_63247:
[----:B------:R-:W-:Y:S05]  /*28030*/  BSYNC B1 ;  /* 0x0000000000017941 */ /* 0x000fea0003800000 */
.L_x_63245:
        /* <DEDUP_REMOVED lines=9> */
.L_x_63249:
[----:B------:R-:W-:Y:S02]  /*280d0*/  IMAD.MOV.U32 R19, RZ, RZ, R40 ;  /* 0x000000ffff137224 */ /* 0x000fe400078e0028 */
[----:B------:R-:W-:Y:S02]  /*280e0*/  IMAD.MOV.U32 R18, RZ, RZ, R2 ;  /* 0x000000ffff127224 */ /* 0x000fe400078e0002 */
[----:B------:R-:W-:Y:S02]  /*280f0*/  IMAD.MOV.U32 R40, RZ, RZ, R35 ;  /* 0x000000ffff287224 */ /* 0x000fe400078e0023 */
[----:B------:R-:W-:-:S07]  /*28100*/  IMAD.MOV.U32 R2, RZ, RZ, R33 ;  /* 0x000000ffff027224 */ /* 0x000fce00078e0021 */
.L_x_63250:
[----:B------:R-:W-:Y:S05]  /*28110*/  BSYNC B1 ;  /* 0x0000000000017941 */ /* 0x000fea0003800000 */
.L_x_63248:
        /* <DEDUP_REMOVED lines=9> */
.L_x_63252:
[----:B------:R-:W-:Y:S01]  /*281b0*/  MOV R35, R19 ;  /* 0x0000001300237202 */ /* 0x000fe20000000f00 */
[----:B------:R-:W-:Y:S02]  /*281c0*/  IMAD.MOV.U32 R33, RZ, RZ, R18 ;  /* 0x000000ffff217224 */ /* 0x000fe400078e0012 */
[----:B------:R-:W-:Y:S02]  /*281d0*/  IMAD.MOV.U32 R19, RZ, RZ, R16 ;  /* 0x000000ffff137224 */ /* 0x000fe400078e0010 */
[----:B------:R-:W-:-:S07]  /*281e0*/  IMAD.MOV.U32 R18, RZ, RZ, R15 ;  /* 0x000000ffff127224 */ /* 0x000fce00078e000f */
.L_x_63253:
[----:B------:R-:W-:Y:S05]  /*281f0*/  BSYNC B1 ;  /* 0x0000000000017941 */ /* 0x000fea0003800000 */
.L_x_63251:
        /* <DEDUP_REMOVED lines=16> */
.L_x_63255:
[----:B------:R-:W-:Y:S02]  /*28300*/  IMAD.MOV.U32 R30, RZ, RZ, R17 ;  /* 0x000000ffff1e7224 */ /* 0x000fe400078e0011 */
[----:B------:R-:W-:Y:S02]  /*28310*/  IMAD.MOV.U32 R16, RZ, RZ, R71 ;  /* 0x000000ffff107224 */ /* 0x000fe400078e0047 */
[----:B------:R-:W-:Y:S02]  /*28320*/  IMAD.MOV.U32 R17, RZ, RZ, R32 ;  /* 0x000000ffff117224 */ /* 0x000fe400078e0020 */
[----:B------:R-:W-:-:S07]  /*28330*/  IMAD.MOV.U32 R71, RZ, RZ, R14 ;  /* 0x000000ffff477224 */ /* 0x000fce00078e000e */
.L_x_63256:
[----:B------:R-:W-:Y:S05]  /*28340*/  BSYNC B1 ;  /* 0x0000000000017941 */ /* 0x000fea0003800000 */
.L_x_63254:
        /* <DEDUP_REMOVED lines=9> */
.L_x_63258:
[----:B------:R-:W-:Y:S01]  /*283e0*/  MOV R21, R30 ;  /* 0x0000001e00157202 */ /* 0x000fe20000000f00 */
[----:B------:R-:W-:Y:S02]  /*283f0*/  IMAD.MOV.U32 R15, RZ, RZ, R16 ;  /* 0x000000ffff0f7224 */ /* 0x000fe400078e0010 */
[----:B------:R-:W-:Y:S02]  /*28400*/  IMAD.MOV.U32 R30, RZ, RZ, R37 ;  /* 0x000000ffff1e7224 */ /* 0x000fe400078e0025 */
[----:B------:R-:W-:-:S07]  /*28410*/  IMAD.MOV.U32 R16, RZ, RZ, R23 ;  /* 0x000000ffff107224 */ /* 0x000fce00078e0017 */
.L_x_63259:
[----:B------:R-:W-:Y:S05]  /*28420*/  BSYNC B1 ;  /* 0x0000000000017941 */ /* 0x000fea0003800000 */
.L_x_63257:
        /* <DEDUP_REMOVED lines=9> */
.L_x_63261:
[----:B------:R-:W-:Y:S01]  /*284c0*/  IMAD.MOV.U32 R32, RZ, RZ, R21 ;  /* 0x000000ffff207224 */ /* 0x000fe200078e0015 */
[----:B------:R-:W-:Y:S01]  /*284d0*/  MOV R14, R15 ;  /* 0x0000000f000e7202 */ /* 0x000fe20000000f00 */
[----:B------:R-:W-:Y:S02]  /*284e0*/  IMAD.MOV.U32 R21, RZ, RZ, R34 ;  /* 0x000000ffff157224 */ /* 0x000fe400078e0022 */
[----:B------:R-:W-:-:S07]  /*284f0*/  IMAD.MOV.U32 R15, RZ, RZ, R12 ;  /* 0x000000ffff0f7224 */ /* 0x000fce00078e000c */
.L_x_63262:
[----:B------:R-:W-:Y:S05]  /*28500*/  BSYNC B1 ;  /* 0x0000000000017941 */ /* 0x000fea0003800000 */
.L_x_63260:
        /* <DEDUP_REMOVED lines=9> */
.L_x_63264:
[----:B------:R-:W-:Y:S01]  /*285a0*/  IMAD.MOV.U32 R37, RZ, RZ, R32 ;  /* 0x000000ffff257224 */ /* 0x000fe200078e0020 */
[----:B------:R-:W-:Y:S01]  /*285b0*/  MOV R32, R25 ;  /* 0x0000001900207202 */ /* 0x000fe20000000f00 */
[----:B------:R-:W-:Y:S02]  /*285c0*/  IMAD.MOV.U32 R23, RZ, RZ, R14 ;  /* 0x000000ffff177224 */ /* 0x000fe400078e000e */
[----:B------:R-:W-:-:S07]  /*285d0*/  IMAD.MOV.U32 R14, RZ, RZ, R13 ;  /* 0x000000ffff0e7224 */ /* 0x000fce00078e000d */
.L_x_63265:
[----:B------:R-:W-:Y:S05]  /*285e0*/  BSYNC B1 ;  /* 0x0000000000017941 */ /* 0x000fea0003800000 */
.L_x_63263:
        /* <DEDUP_REMOVED lines=9> */
.L_x_63267:
[----:B------:R-:W-:Y:S02]  /*28680*/  IMAD.MOV.U32 R12, RZ, RZ, R37 ;  /* 0x000000ffff0c7224 */ /* 0x000fe400078e0025 */
[----:B------:R-:W-:Y:S01]  /*28690*/  IMAD.MOV.U32 R13, RZ, RZ, R23 ;  /* 0x000000ffff0d7224 */ /* 0x000fe200078e0017 */
[----:B------:R-:W-:Y:S01]  /*286a0*/  MOV R23, R36 ;  /* 0x0000002400177202 */ /* 0x000fe20000000f00 */
[----:B------:R-:W-:-:S07]  /*286b0*/  IMAD.MOV.U32 R37, RZ, RZ, R46 ;  /* 0x000000ffff257224 */ /* 0x000fce00078e002e */
.L_x_63268:
[----:B------:R-:W-:Y:S05]  /*286c0*/  BSYNC B1 ;  /* 0x0000000000017941 */ /* 0x000fea0003800000 */
.L_x_63266:
        /* <DEDUP_REMOVED lines=9> */
.L_x_63270:
[----:B------:R-:W-:Y:S02]  /*28760*/  IMAD.MOV.U32 R36, RZ, RZ, R12 ;  /* 0x000000ffff247224 */ /* 0x000fe400078e000c */
[----:B------:R-:W-:Y:S02]  /*28770*/  IMAD.MOV.U32 R34, RZ, RZ, R13 ;  /* 0x000000ffff227224 */ /* 0x000fe400078e000d */
[----:B------:R-:W-:Y:S02]  /*28780*/  IMAD.MOV.U32 R12, RZ, RZ, R11 ;  /* 0x000000ffff0c7224 */ /* 0x000fe400078e000b */
[----:B------:R-:W-:-:S07]  /*28790*/  IMAD.MOV.U32 R13, RZ, RZ, R10 ;  /* 0x000000ffff0d7224 */ /* 0x000fce00078e000a */
.L_x_63271:
[----:B------:R-:W-:Y:S05]  /*287a0*/  BSYNC B1 ;  /* 0x0000000000017941 */ /* 0x000fea0003800000 */
.L_x_63269:
        /* <DEDUP_REMOVED lines=9> */
.L_x_63273:
[----:B------:R-:W-:Y:S02]  /*28840*/  IMAD.MOV.U32 R11, RZ, RZ, R36 ;  /* 0x000000ffff0b7224 */ /* 0x000fe400078e0024 */
[----:B------:R-:W-:Y:S02]  /*28850*/  IMAD.MOV.U32 R10, RZ, RZ, R34 ;  /* 0x000000ffff0a7224 */ /* 0x000fe400078e0022 */
[----:B------:R-:W-:Y:S02]  /*28860*/  IMAD.MOV.U32 R36, RZ, RZ, R27 ;  /* 0x000000ffff247224 */ /* 0x000fe400078e001b */
[----:B------:R-:W-:-:S07]  /*28870*/  IMAD.MOV.U32 R34, RZ, RZ, R9 ;  /* 0x000000ffff227224 */ /* 0x000fce00078e0009 */
.L_x_63274:
[----:B------:R-:W-:Y:S05]  /*28880*/  BSYNC B1 ;  /* 0x0000000000017941 */ /* 0x000fea0003800000 */
.L_x_63272:
        /* <DEDUP_REMOVED lines=9> */
.L_x_63276:
[----:B------:R-:W-:Y:S02]  /*28920*/  IMAD.MOV.U32 R42, RZ, RZ, R11 ;  /* 0x000000ffff2a7224 */ /* 0x000fe400078e000b */
[----:B------:R-:W-:Y:S02]  /*28930*/  IMAD.MOV.U32 R9, RZ, RZ, R10 ;  /* 0x000000ffff097224 */ /* 0x000fe400078e000a */
[----:B------:R-:W-:Y:S02]  /*28940*/  IMAD.MOV.U32 R11, RZ, RZ, R8 ;  /* 0x000000ffff0b7224 */ /* 0x000fe400078e0008 */
[----:B------:R-:W-:-:S07]  /*28950*/  IMAD.MOV.U32 R10, RZ, RZ, R29 ;  /* 0x000000ffff0a7224 */ /* 0x000fce00078e001d */
.L_x_63277:
[----:B------:R-:W-:Y:S05]  /*28960*/  BSYNC B1 ;  /* 0x0000000000017941 */ /* 0x000fea0003800000 */
.L_x_63275:
        /* <DEDUP_REMOVED lines=9> */
.L_x_63279:
[----:B------:R-:W-:Y:S01]  /*28a00*/  MOV R8, R42 ;  /* 0x0000002a00087202 */ /* 0x000fe20000000f00 */
[----:B------:R-:W-:Y:S02]  /*28a10*/  IMAD.MOV.U32 R25, RZ, RZ, R9 ;  /* 0x000000ffff197224 */ /* 0x000fe400078e0009 */
[----:B------:R-:W-:Y:S02]  /*28a20*/  IMAD.MOV.U32 R42, RZ, RZ, R31 ;  /* 0x000000ffff2a7224 */ /* 0x000fe400078e001f */
[----:B------:R-:W-:-:S07]  /*28a30*/  IMAD.MOV.U32 R9, RZ, RZ, R6 ;  /* 0x000000ffff097224 */ /* 0x000fce00078e0006 */
.L_x_63280:
[----:B------:R-:W-:Y:S05]  /*28a40*/  BSYNC B1 ;  /* 0x0000000000017941 */ /* 0x000fea0003800000 */
.L_x_63278:
        /* <DEDUP_REMOVED lines=9> */
.L_x_63282:
[----:B------:R-:W-:Y:S01]  /*28ae0*/  IMAD.MOV.U32 R44, RZ, RZ, R8 ;  /* 0x000000ffff2c7224 */ /* 0x000fe200078e0008 */
[----:B------:R-:W-:Y:S01]  /*28af0*/  MOV R6, R25 ;  /* 0x0000001900067202 */ /* 0x000fe20000000f00 */
[----:B------:R-:W-:Y:S02]  /*28b00*/  IMAD.MOV.U32 R8, RZ, RZ, R7 ;  /* 0x000000ffff087224 */ /* 0x000fe400078e0007 */
[----:B------:R-:W-:-:S07]  /*28b10*/  IMAD.MOV.U32 R25, RZ, RZ, R38 ;  /* 0x000000ffff197224 */ /* 0x000fce00078e0026 */
.L_x_63283:
[----:B------:R-:W-:Y:S05]  /*28b20*/  BSYNC B1 ;  /* 0x0000000000017941 */ /* 0x000fea0003800000 */
.L_x_63281:
        /* <DEDUP_REMOVED lines=9> */
.L_x_63285:
[----:B------:R-:W-:Y:S01]  /*28bc0*/  IMAD.MOV.U32 R7, RZ, RZ, R44 ;  /* 0x000000ffff077224 */ /* 0x000fe200078e002c */
[----:B------:R-:W-:Y:S01]  /*28bd0*/  MOV R44, R39 ;  /* 0x00000027002c7202 */ /* 0x000fe20000000f00 */
[----:B------:R-:W-:Y:S02]  /*28be0*/  IMAD.MOV.U32 R38, RZ, RZ, R6 ;  /* 0x000000ffff267224 */ /* 0x000fe400078e0006 */
[----:B------:R-:W-:-:S07]  /*28bf0*/  IMAD.MOV.U32 R6, RZ, RZ, R5 ;  /* 0x000000ffff067224 */ /* 0x000fce00078e0005 */
.L_x_63286:
[----:B------:R-:W-:Y:S05]  /*28c00*/  BSYNC B1 ;  /* 0x0000000000017941 */ /* 0x000fea0003800000 */
.L_x_63284:
        /* <DEDUP_REMOVED lines=9> */
.L_x_63288:
[----:B------:R-:W-:Y:S02]  /*28ca0*/  IMAD.MOV.U32 R27, RZ, RZ, R7 ;  /* 0x000000ffff1b7224 */ /* 0x000fe400078e0007 */
[----:B------:R-:W-:Y:S01]  /*28cb0*/  IMAD.MOV.U32 R5, RZ, RZ, R38 ;  /* 0x000000ffff057224 */ /* 0x000fe200078e0026 */
[----:B------:R-:W-:Y:S01]  /*28cc0*/  MOV R38, R3 ;  /* 0x0000000300267202 */ /* 0x000fe20000000f00 */
[----:B------:R-:W-:-:S07]  /*28cd0*/  IMAD.MOV.U32 R7, RZ, RZ, R4 ;  /* 0x000000ffff077224 */ /* 0x000fce00078e0004 */
.L_x_63289:
[----:B------:R-:W-:Y:S05]  /*28ce0*/  BSYNC B1 ;  /* 0x0000000000017941 */ /* 0x000fea0003800000 */
.L_x_63287:
        /* <DEDUP_REMOVED lines=9> */
.L_x_63291:
[----:B------:R-:W-:Y:S02]  /*28d80*/  IMAD.MOV.U32 R4, RZ, RZ, R27 ;  /* 0x000000ffff047224 */ /* 0x000fe400078e001b */
[----:B------:R-:W-:Y:S02]  /*28d90*/  IMAD.MOV.U32 R3, RZ, RZ, R5 ;  /* 0x000000ffff037224 */ /* 0x000fe400078e0005 */
[----:B------:R-:W-:Y:S02]  /*28da0*/  IMAD.MOV.U32 R27, RZ, RZ, R40 ;  /* 0x000000ffff1b7224 */ /* 0x000fe400078e0028 */
[----:B------:R-:W-:-:S07]  /*28db0*/  IMAD.MOV.U32 R5, RZ, RZ, R2 ;  /* 0x000000ffff057224 */ /* 0x000fce00078e0002 */
.L_x_63292:
[----:B------:R-:W-:Y:S05]  /*28dc0*/  BSYNC B1 ;  /* 0x0000000000017941 */ /* 0x000fea0003800000 */
.L_x_63290:
        /* <DEDUP_REMOVED lines=9> */
.L_x_63294:
[----:B------:R-:W-:Y:S02]  /*28e60*/  IMAD.MOV.U32 R40, RZ, RZ, R4 ;  /* 0x000000ffff287224 */ /* 0x000fe400078e0004 */
[----:B------:R-:W-:Y:S02]  /*28e70*/  IMAD.MOV.U32 R2, RZ, RZ, R3 ;  /* 0x000000ffff027224 */ /* 0x000fe400078e0003 */
[----:B------:R-:W-:Y:S02]  /*28e80*/  IMAD.MOV.U32 R4, RZ, RZ, R19 ;  /* 0x000000ffff047224 */ /* 0x000fe400078e0013 */
[----:B------:R-:W-:-:S07]  /*28e90*/  IMAD.MOV.U32 R3, RZ, RZ, R18 ;  /* 0x000000ffff037224 */ /* 0x000fce00078e0012 */
.L_x_63295:
[----:B------:R-:W-:Y:S05]  /*28ea0*/  BSYNC B1 ;  /* 0x0000000000017941 */ /* 0x000fea0003800000 */
.L_x_63293:
        /* <DEDUP_REMOVED lines=9> */
.L_x_63297:
[----:B------:R-:W-:Y:S02]  /*28f40*/  IMAD.MOV.U32 R19, RZ, RZ, R40 ;  /* 0x000000ffff137224 */ /* 0x000fe400078e0028 */
[----:B------:R-:W-:Y:S02]  /*28f50*/  IMAD.MOV.U32 R18, RZ, RZ, R2 ;  /* 0x000000ffff127224 */ /* 0x000fe400078e0002 */
[----:B------:R-:W-:Y:S02]  /*28f60*/  IMAD.MOV.U32 R40, RZ, RZ, R35 ;  /* 0x000000ffff287224 */ /* 0x000fe400078e0023 */
[----:B------:R-:W-:-:S07]  /*28f70*/  IMAD.MOV.U32 R2, RZ, RZ, R33 ;  /* 0x000000ffff027224 */ /* 0x000fce00078e0021 */
.L_x_63298:
[----:B------:R-:W-:Y:S05]  /*28f80*/  BSYNC B1 ;  /* 0x0000000000017941 */ /* 0x000fea0003800000 */
.L_x_63296:
        /* <DEDUP_REMOVED lines=16> */
.L_x_63300:
[----:B------:R-:W-:Y:S02]  /*29090*/  IMAD.MOV.U32 R28, RZ, RZ, R17 ;  /* 0x000000ffff1c7224 */ /* 0x000fe400078e0011 */
[----:B------:R-:W-:Y:S02]  /*290a0*/  IMAD.MOV.U32 R46, RZ, RZ, R71 ;  /* 0x000000ffff2e7224 */ /* 0x000fe400078e0047 */
[----:B------:R-:W-:Y:S02]  /*290b0*/  IMAD.MOV.U32 R17, RZ, RZ, R30 ;  /* 0x000000ffff117224 */ /* 0x000fe400078e001e */
[----:B------:R-:W-:-:S07]  /*290c0*/  IMAD.MOV.U32 R71, RZ, RZ, R16 ;  /* 0x000000ffff477224 */ /* 0x000fce00078e0010 */
.L_x_63301:
[----:B------:R-:W-:Y:S05]  /*290d0*/  BSYNC B1 ;  /* 0x0000000000017941 */ /* 0x000fea0003800000 */
.L_x_63299:
        /* <DEDUP_REMOVED lines=9> */
.L_x_63303:
[----:B------:R-:W-:Y:S02]  /*29170*/  IMAD.MOV.U32 R29, RZ, RZ, R28 ;  /* 0x000000ffff1d7224 */ /* 0x000fe400078e001c */
[----:B------:R-:W-:Y:S02]  /*29180*/  IMAD.MOV.U32 R31, RZ, RZ, R46 ;  /* 0x000000ffff1f7224 */ /* 0x000fe400078e002e */
[----:B------:R-:W-:Y:S02]  /*29190*/  IMAD.MOV.U32 R28, RZ, RZ, R21 ;  /* 0x000000ffff1c7224 */ /* 0x000fe400078e0015 */
[----:B------:R-:W-:-:S07]  /*291a0*/  IMAD.MOV.U32 R46, RZ, RZ, R15 ;  /* 0x000000ffff2e7224 */ /* 0x000fce00078e000f */
.L_x_63304:
[----:B------:R-:W-:Y:S05]  /*291b0*/  BSYNC B1 ;  /* 0x0000000000017941 */ /* 0x000fea0003800000 */
.L_x_63302:
        /* <DEDUP_REMOVED lines=9> */
.L_x_63306:
[----:B------:R-:W-:Y:S01]  /*29250*/  MOV R16, R29 ;  /* 0x0000001d00107202 */ /* 0x000fe20000000f00 */
[----:B------:R-:W-:Y:S02]  /*29260*/  IMAD.MOV.U32 R30, RZ, RZ, R31 ;  /* 0x000000ffff1e7224 */ /* 0x000fe400078e001f */
[----:B------:R-:W-:Y:S02]  /*29270*/  IMAD.MOV.U32 R29, RZ, RZ, R32 ;  /* 0x000000ffff1d7224 */ /* 0x000fe400078e0020 */
[----:B------:R-:W-:-:S07]  /*29280*/  IMAD.MOV.U32 R31, RZ, RZ, R14 ;  /* 0x000000ffff1f7224 */ /* 0x000fce00078e000e */
.L_x_63307:
[----:B------:R-:W-:Y:S05]  /*29290*/  BSYNC B1 ;  /* 0x0000000000017941 */ /* 0x000fea0003800000 */
.L_x_63305:
        /* <DEDUP_REMOVED lines=9> */
.L_x_63309:
[----:B------:R-:W-:Y:S01]  /*29330*/  IMAD.MOV.U32 R15, RZ, RZ, R16 ;  /* 0x000000ffff0f7224 */ /* 0x000fe200078e0010 */
[----:B------:R-:W-:Y:S01]  /*29340*/  MOV R14, R30 ;  /* 0x0000001e000e7202 */ /* 0x000fe20000000f00 */
[----:B------:R-:W-:Y:S02]  /*29350*/  IMAD.MOV.U32 R16, RZ, RZ, R37 ;  /* 0x000000ffff107224 */ /* 0x000fe400078e0025 */
[----:B------:R-:W-:-:S07]  /*29360*/  IMAD.MOV.U32 R30, RZ, RZ, R23 ;  /* 0x000000ffff1e7224 */ /* 0x000fce00078e0017 */
.L_x_63310:
[----:B------:R-:W-:Y:S05]  /*29370*/  BSYNC B1 ;  /* 0x0000000000017941 */ /* 0x000fea0003800000 */
.L_x_63308:
        /* <DEDUP_REMOVED lines=9> */
.L_x_63312:
[----:B------:R-:W-:Y:S01]  /*29410*/  IMAD.MOV.U32 R21, RZ, RZ, R15 ;  /* 0x000000ffff157224 */ /* 0x000fe200078e000f */
[----:B------:R-:W-:Y:S01]  /*29420*/  MOV R15, R12 ;  /* 0x0000000c000f7202 */ /* 0x000fe20000000f00 */
[----:B------:R-:W-:Y:S02]  /*29430*/  IMAD.MOV.U32 R23, RZ, RZ, R14 ;  /* 0x000000ffff177224 */ /* 0x000fe400078e000e */
[----:B------:R-:W-:-:S07]  /*29440*/  IMAD.MOV.U32 R14, RZ, RZ, R13 ;  /* 0x000000ffff0e7224 */ /* 0x000fce00078e000d */
.L_x_63313:
[----:B------:R-:W-:Y:S05]  /*29450*/  BSYNC B1 ;  /* 0x0000000000017941 */ /* 0x000fea0003800000 */
.L_x_63311:
        /* <DEDUP_REMOVED lines=9> */
.L_x_63315:
[----:B------:R-:W-:Y:S02]  /*294f0*/  IMAD.MOV.U32 R12, RZ, RZ, R21 ;  /* 0x000000ffff0c7224 */ /* 0x000fe400078e0015 */
[----:B------:R-:W-:Y:S01]  /*29500*/  IMAD.MOV.U32 R13, RZ, RZ, R23 ;  /* 0x000000ffff0d7224 */ /* 0x000fe200078e0017 */
[----:B------:R-:W-:Y:S01]  /*29510*/  MOV R23, R34 ;  /* 0x0000002200177202 */ /* 0x000fe20000000f00 */
[----:B------:R-:W-:-:S07]  /*29520*/  IMAD.MOV.U32 R21, RZ, RZ, R36 ;  /* 0x000000ffff157224 */ /* 0x000fce00078e0024 */
.L_x_63316:
[----:B------:R-:W-:Y:S05]  /*29530*/  BSYNC B1 ;  /* 0x0000000000017941 */ /* 0x000fea0003800000 */
.L_x_63314:
        /* <DEDUP_REMOVED lines=9> */
.L_x_63318:
[----:B------:R-:W-:Y:S02]  /*295d0*/  IMAD.MOV.U32 R33, RZ, RZ, R12 ;  /* 0x000000ffff217224 */ /* 0x000fe400078e000c */
[----:B------:R-:W-:Y:S02]  /*295e0*/  IMAD.MOV.U32 R32, RZ, RZ, R13 ;  /* 0x000000ffff207224 */ /* 0x000fe400078e000d */
[----:B------:R-:W-:Y:S02]  /*295f0*/  IMAD.MOV.U32 R12, RZ, RZ, R11 ;  /* 0x000000ffff0c7224 */ /* 0x000fe400078e000b */
[----:B------:R-:W-:-:S07]  /*29600*/  IMAD.MOV.U32 R13, RZ, RZ, R10 ;  /* 0x000000ffff0d7224 */ /* 0x000fce00078e000a */
.L_x_63319:
[----:B------:R-:W-:Y:S05]  /*29610*/  BSYNC B1 ;  /* 0x0000000000017941 */ /* 0x000fea0003800000 */
.L_x_63317:
        /* <DEDUP_REMOVED lines=9> */
.L_x_63321:
[----:B------:R-:W-:Y:S02]  /*296b0*/  IMAD.MOV.U32 R11, RZ, RZ, R33 ;  /* 0x000000ffff0b7224 */ /* 0x000fe400078e0021 */
[----:B------:R-:W-:Y:S02]  /*296c0*/  IMAD.MOV.U32 R10, RZ, RZ, R32 ;  /* 0x000000ffff0a7224 */ /* 0x000fe400078e0020 */
[----:B------:R-:W-:Y:S02]  /*296d0*/  IMAD.MOV.U32 R33, RZ, RZ, R42 ;  /* 0x000000ffff217224 */ /* 0x000fe400078e002a */
[----:B------:R-:W-:-:S07]  /*296e0*/  IMAD.MOV.U32 R32, RZ, RZ, R9 ;  /* 0x000000ffff207224 */ /* 0x000fce00078e0009 */
.L_x_63322:
[----:B------:R-:W-:Y:S05]  /*296f0*/  BSYNC B1 ;  /* 0x0000000000017941 */ /* 0x000fea0003800000 */
.L_x_63320:
        /* <DEDUP_REMOVED lines=9> */
.L_x_63324:
[----:B------:R-:W-:Y:S02]  /*29790*/  IMAD.MOV.U32 R9, RZ, RZ, R11 ;  /* 0x000000ffff097224 */ /* 0x000fe400078e000b */
[----:B------:R-:W-:Y:S02]  /*297a0*/  IMAD.MOV.U32 R35, RZ, RZ, R10 ;  /* 0x000000ffff237224 */ /* 0x000fe400078e000a */
[----:B------:R-:W-:Y:S02]  /*297b0*/  IMAD.MOV.U32 R11, RZ, RZ, R8 ;  /* 0x000000ffff0b7224 */ /* 0x000fe400078e0008 */
[----:B------:R-:W-:-:S07]  /*297c0*/  IMAD.MOV.U32 R10, RZ, RZ, R25 ;  /* 0x000000ffff0a7224 */ /* 0x000fce00078e0019 */
.L_x_63325:
[----:B------:R-:W-:Y:S05]  /*297d0*/  BSYNC B1 ;  /* 0x0000000000017941 */ /* 0x000fea0003800000 */
.L_x_63323:
        /* <DEDUP_REMOVED lines=9> */
.L_x_63327:
[----:B------:R-:W-:Y:S01]  /*29870*/  MOV R8, R9 ;  /* 0x0000000900087202 */ /* 0x000fe20000000f00 */
[----:B------:R-:W-:Y:S02]  /*29880*/  IMAD.MOV.U32 R25, RZ, RZ, R35 ;  /* 0x000000ffff197224 */ /* 0x000fe400078e0023 */
[----:B------:R-:W-:Y:S02]  /*29890*/  IMAD.MOV.U32 R9, RZ, RZ, R44 ;  /* 0x000000ffff097224 */ /* 0x000fe400078e002c */
[----:B------:R-:W-:-:S07]  /*298a0*/  IMAD.MOV.U32 R35, RZ, RZ, R6 ;  /* 0x000000ffff237224 */ /* 0x000fce00078e0006 */
.L_x_63328:
[----:B------:R-:W-:Y:S05]  /*298b0*/  BSYNC B1 ;  /* 0x0000000000017941 */ /* 0x000fea0003800000 */
.L_x_63326:
        /* <DEDUP_REMOVED lines=9> */
.L_x_63330:
[----:B------:R-:W-:Y:S01]  /*29950*/  IMAD.MOV.U32 R6, RZ, RZ, R8 ;  /* 0x000000ffff067224 */ /* 0x000fe200078e0008 */
[----:B------:R-:W-:Y:S01]  /*29960*/  MOV R34, R25 ;  /* 0x0000001900227202 */ /* 0x000fe20000000f00 */
[----:B------:R-:W-:Y:S02]  /*29970*/  IMAD.MOV.U32 R8, RZ, RZ, R7 ;  /* 0x000000ffff087224 */ /* 0x000fe400078e0007 */
[----:B------:R-:W-:-:S07]  /*29980*/  IMAD.MOV.U32 R25, RZ, RZ, R38 ;  /* 0x000000ffff197224 */ /* 0x000fce00078e0026 */
.L_x_63331:
[----:B------:R-:W-:Y:S05]  /*29990*/  BSYNC B1 ;  /* 0x0000000000017941 */ /* 0x000fea0003800000 */
.L_x_63329:
        /* <DEDUP_REMOVED lines=9> */
.L_x_63333:
[----:B------:R-:W-:Y:S01]  /*29a30*/  IMAD.MOV.U32 R7, RZ, RZ, R6 ;  /* 0x000000ffff077224 */ /* 0x000fe200078e0006 */
[----:B------:R-:W-:Y:S01]  /*29a40*/  MOV R6, R27 ;  /* 0x0000001b00067202 */ /* 0x000fe20000000f00 */
[----:B------:R-:W-:Y:S02]  /*29a50*/  IMAD.MOV.U32 R36, RZ, RZ, R34 ;  /* 0x000000ffff247224 */ /* 0x000fe400078e0022 */
[----:B------:R-:W-:-:S07]  /*29a60*/  IMAD.MOV.U32 R34, RZ, RZ, R5 ;  /* 0x000000ffff227224 */ /* 0x000fce00078e0005 */
.L_x_63334:
[----:B------:R-:W-:Y:S05]  /*29a70*/  BSYNC B1 ;  /* 0x0000000000017941 */ /* 0x000fea0003800000 */
.L_x_63332:
        /* <DEDUP_REMOVED lines=9> */
.L_x_63336:
[----:B------:R-:W-:Y:S02]  /*29b10*/  IMAD.MOV.U32 R5, RZ, RZ, R7 ;  /* 0x000000ffff057224 */ /* 0x000fe400078e0007 */
[----:B------:R-:W-:Y:S01]  /*29b20*/  IMAD.MOV.U32 R27, RZ, RZ, R36 ;  /* 0x000000ffff1b7224 */ /* 0x000fe200078e0024 */
[----:B------:R-:W-:Y:S01]  /*29b30*/  MOV R36, R3 ;  /* 0x0000000300247202 */ /* 0x000fe20000000f00 */
[----:B------:R-:W-:-:S07]  /*29b40*/  IMAD.MOV.U32 R7, RZ, RZ, R4 ;  /* 0x000000ffff077224 */ /* 0x000fce00078e0004 */
.L_x_63337:
[----:B------:R-:W-:Y:S05]  /*29b50*/  BSYNC B1 ;  /* 0x0000000000017941 */ /* 0x000fea0003800000 */
.L_x_63335:
        /* <DEDUP_REMOVED lines=9> */
.L_x_63339:
[----:B------:R-:W-:Y:S02]  /*29bf0*/  IMAD.MOV.U32 R4, RZ, RZ, R5 ;  /* 0x000000ffff047224 */ /* 0x000fe400078e0005 */
[----:B------:R-:W-:Y:S02]  /*29c00*/  IMAD.MOV.U32 R3, RZ, RZ, R27 ;  /* 0x000000ffff037224 */ /* 0x000fe400078e001b */
[----:B------:R-:W-:Y:S02]  /*29c10*/  IMAD.MOV.U32 R5, RZ, RZ, R40 ;  /* 0x000000ffff057224 */ /* 0x000fe400078e0028 */
[----:B------:R-:W-:-:S07]  /*29c20*/  IMAD.MOV.U32 R27, RZ, RZ, R2 ;  /* 0x000000ffff1b7224 */ /* 0x000fce00078e0002 */
.L_x_63340:
[----:B------:R-:W-:Y:S05]  /*29c30*/  BSYNC B1 ;  /* 0x0000000000017941 */ /* 0x000fea0003800000 */
.L_x_63338:
        /* <DEDUP_REMOVED lines=9> */
.L_x_63342:
[----:B------:R-:W-:Y:S02]  /*29cd0*/  IMAD.MOV.U32 R2, RZ, RZ, R4 ;  /* 0x000000ffff027224 */ /* 0x000fe400078e0004 */
[----:B------:R-:W-:Y:S02]  /*29ce0*/  IMAD.MOV.U32 R37, RZ, RZ, R3 ;  /* 0x000000ffff257224 */ /* 0x000fe400078e0003 */
[----:B------:R-:W-:Y:S02]  /*29cf0*/  IMAD.MOV.U32 R4, RZ, RZ, R19 ;  /* 0x000000ffff047224 */ /* 0x000fe400078e0013 */
[----:B------:R-:W-:-:S07]  /*29d00*/  IMAD.MOV.U32 R3, RZ, RZ, R18 ;  /* 0x000000ffff037224 */ /* 0x000fce00078e0012 */
.L_x_63343:
[----:B------:R-:W-:Y:S05]  /*29d10*/  BSYNC B1 ;  /* 0x0000000000017941 */ /* 0x000fea0003800000 */
.L_x_63341:
        /* <DEDUP_REMOVED lines=16> */
.L_x_63345:
[----:B------:R-:W-:Y:S02]  /*29e20*/  IMAD.MOV.U32 R18, RZ, RZ, R17 ;  /* 0x000000ffff127224 */ /* 0x000fe400078e0011 */
[----:B------:R-:W-:Y:S02]  /*29e30*/  IMAD.MOV.U32 R26, RZ, RZ, R71 ;  /* 0x000000ffff1a7224 */ /* 0x000fe400078e0047 */
[----:B------:R-:W-:Y:S02]  /*29e40*/  IMAD.MOV.U32 R17, RZ, RZ, R28 ;  /* 0x000000ffff117224 */ /* 0x000fe400078e001c */
[----:B------:R-:W-:-:S07]  /*29e50*/  IMAD.MOV.U32 R71, RZ, RZ, R46 ;  /* 0x000000ffff477224 */ /* 0x000fce00078e002e */
.L_x_63346:
[----:B------:R-:W-:Y:S05]  /*29e60*/  BSYNC B1 ;  /* 0x0000000000017941 */ /* 0x000fea0003800000 */
.L_x_63344:
        /* <DEDUP_REMOVED lines=9> */
.L_x_63348:
[----:B------:R-:W-:Y:S02]  /*29f00*/  IMAD.MOV.U32 R19, RZ, RZ, R18 ;  /* 0x000000ffff137224 */ /* 0x000fe400078e0012 */
[----:B------:R-:W-:Y:S02]  /*29f10*/  IMAD.MOV.U32 R39, RZ, RZ, R26 ;  /* 0x000000ffff277224 */ /* 0x000fe400078e001a */
[----:B------:R-:W-:Y:S02]  /*29f20*/  IMAD.MOV.U32 R18, RZ, RZ, R29 ;  /* 0x000000ffff127224 */ /* 0x000fe400078e001d */
[----:B------:R-:W-:-:S07]  /*29f30*/  IMAD.MOV.U32 R26, RZ, RZ, R31 ;  /* 0x000000ffff1a7224 */ /* 0x000fce00078e001f */
.L_x_63349:
[----:B------:R-:W-:Y:S05]  /*29f40*/  BSYNC B1 ;  /* 0x0000000000017941 */ /* 0x000fea0003800000 */
.L_x_63347:
        /* <DEDUP_REMOVED lines=9> */
.L_x_63351:
[----:B------:R-:W-:Y:S02]  /*29fe0*/  IMAD.MOV.U32 R28, RZ, RZ, R19 ;  /* 0x000000ffff1c7224 */ /* 0x000fe400078e0013 */
[----:B------:R-:W-:Y:S02]  /*29ff0*/  IMAD.MOV.U32 R29, RZ, RZ, R39 ;  /* 0x000000ffff1d7224 */ /* 0x000fe400078e0027 */
[----:B------:R-:W-:Y:S02]  /*2a000*/  IMAD.MOV.U32 R19, RZ, RZ, R16 ;  /* 0x000000ffff137224 */ /* 0x000fe400078e0010 */
[----:B------:R-:W-:-:S07]  /*2a010*/  IMAD.MOV.U32 R39, RZ, RZ, R30 ;  /* 0x000000ffff277224 */ /* 0x000fce00078e001e */
.L_x_63352:
[----:B------:R-:W-:Y:S05]  /*2a020*/  BSYNC B1 ;  /* 0x0000000000017941 */ /* 0x000fea0003800000 */
.L_x_63350:
        /* <DEDUP_REMOVED lines=9> */
.L_x_63354:
[----:B------:R-:W-:Y:S01]  /*2a0c0*/  MOV R16, R28 ;  /* 0x0000001c00107202 */ /* 0x000fe20000000f00 */
[----:B------:R-:W-:Y:S02]  /*2a0d0*/  IMAD.MOV.U32 R30, RZ, RZ, R29 ;  /* 0x000000ffff1e7224 */ /* 0x000fe400078e001d */
[----:B------:R-:W-:Y:S02]  /*2a0e0*/  IMAD.MOV.U32 R28, RZ, RZ, R15 ;  /* 0x000000ffff1c7224 */ /* 0x000fe400078e000f */
[----:B------:R-:W-:-:S07]  /*2a0f0*/  IMAD.MOV.U32 R29, RZ, RZ, R14 ;  /* 0x000000ffff1d7224 */ /* 0x000fce00078e000e */
.L_x_63355:
[----:B------:R-:W-:Y:S05]  /*2a100*/  BSYNC B1 ;  /* 0x0000000000017941 */ /* 0x000fea0003800000 */
.L_x_63353:
        /* <DEDUP_REMOVED lines=9> */
.L_x_63357:
[----:B------:R-:W-:Y:S01]  /*2a1a0*/  IMAD.MOV.U32 R15, RZ, RZ, R16 ;  /* 0x000000ffff0f7224 */ /* 0x000fe200078e0010 */
[----:B------:R-:W-:Y:S01]  /*2a1b0*/  MOV R14, R30 ;  /* 0x0000001e000e7202 */ /* 0x000fe20000000f00 */
[----:B------:R-:W-:Y:S02]  /*2a1c0*/  IMAD.MOV.U32 R16, RZ, RZ, R21 ;  /* 0x000000ffff107224 */ /* 0x000fe400078e0015 */
[----:B------:R-:W-:-:S07]  /*2a1d0*/  IMAD.MOV.U32 R30, RZ, RZ, R23 ;  /* 0x000000ffff1e7224 */ /* 0x000fce00078e0017 */
.L_x_63358:
[----:B------:R-:W-:Y:S05]  /*2a1e0*/  BSYNC B1 ;  /* 0x0000000000017941 */ /* 0x000fea0003800000 */
.L_x_63356:
        /* <DEDUP_REMOVED lines=9> */
.L_x_63360:
[----:B------:R-:W-:Y:S01]  /*2a280*/  IMAD.MOV.U32 R38, RZ, RZ, R15 ;  /* 0x000000ffff267224 */ /* 0x000fe200078e000f */
[----:B------:R-:W-:Y:S01]  /*2a290*/  MOV R15, R12 ;  /* 0x0000000c000f7202 */ /* 0x000fe20000000f00 */
[----:B------:R-:W-:Y:S02]  /*2a2a0*/  IMAD.MOV.U32 R21, RZ, RZ, R14 ;  /* 0x000000ffff157224 */ /* 0x000fe400078e000e */
[----:B------:R-:W-:-:S07]  /*2a2b0*/  IMAD.MOV.U32 R14, RZ, RZ, R13 ;  /* 0x000000ffff0e7224 */ /* 0x000fce00078e000d */
.L_x_63361:
[----:B------:R-:W-:Y:S05]  /*2a2c0*/  BSYNC B1 ;  /* 0x0000000000017941 */ /* 0x000fea0003800000 */
.L_x_63359:
        /* <DEDUP_REMOVED lines=9> */
.L_x_63363:
[----:B------:R-:W-:Y:S02]  /*2a360*/  IMAD.MOV.U32 R12, RZ, RZ, R38 ;  /* 0x000000ffff0c7224 */ /* 0x000fe400078e0026 */
[----:B------:R-:W-:Y:S01]  /*2a370*/  IMAD.MOV.U32 R13, RZ, RZ, R21 ;  /* 0x000000ffff0d7224 */ /* 0x000fe200078e0015 */
[----:B------:R-:W-:Y:S01]  /*2a380*/  MOV R21, R32 ;  /* 0x0000002000157202 */ /* 0x000fe20000000f00 */
[----:B------:R-:W-:-:S07]  /*2a390*/  IMAD.MOV.U32 R38, RZ, RZ, R33 ;  /* 0x000000ffff267224 */ /* 0x000fce00078e0021 */
.L_x_63364:
[----:B------:R-:W-:Y:S05]  /*2a3a0*/  BSYNC B1 ;  /* 0x0000000000017941 */ /* 0x000fea0003800000 */
.L_x_63362:
        /* <DEDUP_REMOVED lines=9> */
.L_x_63366:
[----:B------:R-:W-:Y:S02]  /*2a440*/  IMAD.MOV.U32 R32, RZ, RZ, R12 ;  /* 0x000000ffff207224 */ /* 0x000fe400078e000c */
[----:B------:R-:W-:Y:S02]  /*2a450*/  IMAD.MOV.U32 R40, RZ, RZ, R13 ;  /* 0x000000ffff287224 */ /* 0x000fe400078e000d */
[----:B------:R-:W-:Y:S02]  /*2a460*/  IMAD.MOV.U32 R12, RZ, RZ, R11 ;  /* 0x000000ffff0c7224 */ /* 0x000fe400078e000b */
[----:B------:R-:W-:-:S07]  /*2a470*/  IMAD.MOV.U32 R13, RZ, RZ, R10 ;  /* 0x000000ffff0d7224 */ /* 0x000fce00078e000a */
.L_x_63367:
[----:B------:R-:W-:Y:S05]  /*2a480*/  BSYNC B1 ;  /* 0x0000000000017941 */ /* 0x000fea0003800000 */
.L_x_63365:
        /* <DEDUP_REMOVED lines=9> */
.L_x_63369:
[----:B------:R-:W-:Y:S02]  /*2a520*/  IMAD.MOV.U32 R11, RZ, RZ, R32 ;  /* 0x000000ffff0b7224 */ /* 0x000fe400078e0020 */
[----:B------:R-:W-:Y:S02]  /*2a530*/  IMAD.MOV.U32 R10, RZ, RZ, R40 ;  /* 0x000000ffff0a7224 */ /* 0x000fe400078e0028 */
[----:B------:R-:W-:Y:S02]  /*2a540*/  IMAD.MOV.U32 R32, RZ, RZ, R9 ;  /* 0x000000ffff207224 */ /* 0x000fe400078e0009 */
[----:B------:R-:W-:-:S07]  /*2a550*/  IMAD.MOV.U32 R40, RZ, RZ, R35 ;  /* 0x000000ffff287224 */ /* 0x000fce00078e0023 */
.L_x_63370:
[----:B------:R-:W-:Y:S05]  /*2a560*/  BSYNC B1 ;  /* 0x0000000000017941 */ /* 0x000fea0003800000 */
.L_x_63368:
        /* <DEDUP_REMOVED lines=9> */
.L_x_63372:
[----:B------:R-:W-:Y:S02]  /*2a600*/  IMAD.MOV.U32 R9, RZ, RZ, R11 ;  /* 0x000000ffff097224 */ /* 0x000fe400078e000b */
[----:B------:R-:W-:Y:S02]  /*2a610*/  IMAD.MOV.U32 R23, RZ, RZ, R10 ;  /* 0x000000ffff177224 */ /* 0x000fe400078e000a */
[----:B------:R-:W-:Y:S02]  /*2a620*/  IMAD.MOV.U32 R11, RZ, RZ, R8 ;  /* 0x000000ffff0b7224 */ /* 0x000fe400078e0008 */
[----:B------:R-:W-:-:S07]  /*2a630*/  IMAD.MOV.U32 R10, RZ, RZ, R25 ;  /* 0x000000ffff0a7224 */ /* 0x000fce00078e0019 */
.L_x_63373:
[----:B------:R-:W-:Y:S05]  /*2a640*/  BSYNC B1 ;  /* 0x0000000000017941 */ /* 0x000fea0003800000 */
.L_x_63371:
        /* <DEDUP_REMOVED lines=9> */
.L_x_63375:
[----:B------:R-:W-:Y:S01]  /*2a6e0*/  MOV R8, R9 ;  /* 0x0000000900087202 */ /* 0x000fe20000000f00 */
[----:B------:R-:W-:Y:S02]  /*2a6f0*/  IMAD.MOV.U32 R25, RZ, RZ, R23 ;  /* 0x000000ffff197224 */ /* 0x000fe400078e0017 */
[----:B------:R-:W-:Y:S02]  /*2a700*/  IMAD.MOV.U32 R9, RZ, RZ, R6 ;  /* 0x000000ffff097224 */ /* 0x000fe400078e0006 */
[----:B------:R-:W-:-:S07]  /*2a710*/  IMAD.MOV.U32 R23, RZ, RZ, R34 ;  /* 0x000000ffff177224 */ /* 0x000fce00078e0022 */
.L_x_63376:
[----:B------:R-:W-:Y:S05]  /*2a720*/  BSYNC B1 ;  /* 0x0000000000017941 */ /* 0x000fea0003800000 */
.L_x_63374:
        /* <DEDUP_REMOVED lines=9> */
.L_x_63378:
[----:B------:R-:W-:Y:S01]  /*2a7c0*/  IMAD.MOV.U32 R6, RZ, RZ, R8 ;  /* 0x000000ffff067224 */ /* 0x000fe200078e0008 */
[----:B------:R-:W-:Y:S01]  /*2a7d0*/  MOV R34, R25 ;  /* 0x0000001900227202 */ /* 0x000fe20000000f00 */
[----:B------:R-:W-:Y:S02]  /*2a7e0*/  IMAD.MOV.U32 R8, RZ, RZ, R7 ;  /* 0x000000ffff087224 */ /* 0x000fe400078e0007 */
[----:B------:R-:W-:-:S07]  /*2a7f0*/  IMAD.MOV.U32 R25, RZ, RZ, R36 ;  /* 0x000000ffff197224 */ /* 0x000fce00078e0024 */
.L_x_63379:
[----:B------:R-:W-:Y:S05]  /*2a800*/  BSYNC B1 ;  /* 0x0000000000017941 */ /* 0x000fea0003800000 */
.L_x_63377:
        /* <DEDUP_REMOVED lines=9> */
.L_x_63381:
[----:B------:R-:W-:Y:S01]  /*2a8a0*/  IMAD.MOV.U32 R7, RZ, RZ, R6 ;  /* 0x000000ffff077224 */ /* 0x000fe200078e0006 */
[----:B------:R-:W-:Y:S01]  /*2a8b0*/  MOV R6, R5 ;  /* 0x0000000500067202 */ /* 0x000fe20000000f00 */
[----:B------:R-:W-:Y:S02]  /*2a8c0*/  IMAD.MOV.U32 R36, RZ, RZ, R34 ;  /* 0x000000ffff247224 */ /* 0x000fe400078e0022 */
[----:B------:R-:W-:-:S07]  /*2a8d0*/  IMAD.MOV.U32 R34, RZ, RZ, R27 ;  /* 0x000000ffff227224 */ /* 0x000fce00078e001b */
.L_x_63382:
[----:B------:R-:W-:Y:S05]  /*2a8e0*/  BSYNC B1 ;  /* 0x0000000000017941 */ /* 0x000fea0003800000 */
.L_x_63380:
        /* <DEDUP_REMOVED lines=9> */
.L_x_63384:
[----:B------:R-:W-:Y:S02]  /*2a980*/  IMAD.MOV.U32 R5, RZ, RZ, R7 ;  /* 0x000000ffff057224 */ /* 0x000fe400078e0007 */
[----:B------:R-:W-:Y:S01]  /*2a990*/  IMAD.MOV.U32 R42, RZ, RZ, R36 ;  /* 0x000000ffff2a7224 */ /* 0x000fe200078e0024 */
[----:B------:R-:W-:Y:S01]  /*2a9a0*/  MOV R36, R3 ;  /* 0x0000000300247202 */ /* 0x000fe20000000f00 */
[----:B------:R-:W-:-:S07]  /*2a9b0*/  IMAD.MOV.U32 R7, RZ, RZ, R4 ;  /* 0x000000ffff077224 */ /* 0x000fce00078e0004 */
.L_x_63385:
[----:B------:R-:W-:Y:S05]  /*2a9c0*/  BSYNC B1 ;  /* 0x0000000000017941 */ /* 0x000fea0003800000 */
.L_x_63383:
        /* <DEDUP_REMOVED lines=9> */
.L_x_63387:
[----:B------:R-:W-:Y:S02]  /*2aa60*/  IMAD.MOV.U32 R3, RZ, RZ, R5 ;  /* 0x000000ffff037224 */ /* 0x000fe400078e0005 */
[----:B------:R-:W-:Y:S02]  /*2aa70*/  IMAD.MOV.U32 R4, RZ, RZ, R42 ;  /* 0x000000ffff047224 */ /* 0x000fe400078e002a */
[----:B------:R-:W-:Y:S02]  /*2aa80*/  IMAD.MOV.U32 R5, RZ, RZ, R2 ;  /* 0x000000ffff057224 */ /* 0x000fe400078e0002 */
[----:B------:R-:W-:-:S07]  /*2aa90*/  IMAD.MOV.U32 R42, RZ, RZ, R37 ;  /* 0x000000ffff2a7224 */ /* 0x000fce00078e0025 */
.L_x_63388:
[----:B------:R-:W-:Y:S05]  /*2aaa0*/  BSYNC B1 ;  /* 0x0000000000017941 */ /* 0x000fea0003800000 */
.L_x_63386:
        /* <DEDUP_REMOVED lines=16> */
.L_x_63390:
[----:B------:R-:W-:Y:S02]  /*2abb0*/  IMAD.MOV.U32 R2, RZ, RZ, R17 ;  /* 0x000000ffff027224 */ /* 0x000fe400078e0011 */
[----:B------:R-:W-:Y:S01]  /*2abc0*/  IMAD.MOV.U32 R24, RZ, RZ, R71 ;  /* 0x000000ffff187224 */ /* 0x000fe200078e0047 */
[----:B------:R-:W-:Y:S01]  /*2abd0*/  MOV R71, R26 ;  /* 0x0000001a00477202 */ /* 0x000fe20000000f00 */
[----:B------:R-:W-:-:S07]  /*2abe0*/  IMAD.MOV.U32 R17, RZ, RZ, R18 ;  /* 0x000000ffff117224 */ /* 0x000fce00078e0012 */
.L_x_63391:
[----:B------:R-:W-:Y:S05]  /*2abf0*/  BSYNC B1 ;  /* 0x0000000000017941 */ /* 0x000fea0003800000 */
.L_x_63389:
        /* <DEDUP_REMOVED lines=9> */
.L_x_63393:
[----:B------:R-:W-:Y:S02]  /*2ac90*/  IMAD.MOV.U32 R27, RZ, RZ, R2 ;  /* 0x000000ffff1b7224 */ /* 0x000fe400078e0002 */
[----:B------:R-:W-:Y:S02]  /*2aca0*/  IMAD.MOV.U32 R18, RZ, RZ, R24 ;  /* 0x000000ffff127224 */ /* 0x000fe400078e0018 */
[----:B------:R-:W-:Y:S02]  /*2acb0*/  IMAD.MOV.U32 R2, RZ, RZ, R19 ;  /* 0x000000ffff027224 */ /* 0x000fe400078e0013 */
[----:B------:R-:W-:-:S07]  /*2acc0*/  IMAD.MOV.U32 R24, RZ, RZ, R39 ;  /* 0x000000ffff187224 */ /* 0x000fce00078e0027 */
.L_x_63394:
[----:B------:R-:W-:Y:S05]  /*2acd0*/  BSYNC B1 ;  /* 0x0000000000017941 */ /* 0x000fea0003800000 */
.L_x_63392:
        /* <DEDUP_REMOVED lines=9> */
.L_x_63396:
[----:B------:R-:W-:Y:S02]  /*2ad70*/  IMAD.MOV.U32 R19, RZ, RZ, R27 ;  /* 0x000000ffff137224 */ /* 0x000fe400078e001b */
[----:B------:R-:W-:Y:S02]  /*2ad80*/  IMAD.MOV.U32 R31, RZ, RZ, R18 ;  /* 0x000000ffff1f7224 */ /* 0x000fe400078e0012 */
[----:B------:R-:W-:Y:S02]  /*2ad90*/  IMAD.MOV.U32 R27, RZ, RZ, R28 ;  /* 0x000000ffff1b7224 */ /* 0x000fe400078e001c */
[----:B------:R-:W-:-:S07]  /*2ada0*/  IMAD.MOV.U32 R18, RZ, RZ, R29 ;  /* 0x000000ffff127224 */ /* 0x000fce00078e001d */
.L_x_63397:
[----:B------:R-:W-:Y:S05]  /*2adb0*/  BSYNC B1 ;  /* 0x0000000000017941 */ /* 0x000fea0003800000 */
.L_x_63395:
        /* <DEDUP_REMOVED lines=9> */
.L_x_63399:
[----:B------:R-:W-:Y:S02]  /*2ae50*/  IMAD.MOV.U32 R26, RZ, RZ, R19 ;  /* 0x000000ffff1a7224 */ /* 0x000fe400078e0013 */
[----:B------:R-:W-:Y:S02]  /*2ae60*/  IMAD.MOV.U32 R29, RZ, RZ, R31 ;  /* 0x000000ffff1d7224 */ /* 0x000fe400078e001f */
[----:B------:R-:W-:Y:S02]  /*2ae70*/  IMAD.MOV.U32 R19, RZ, RZ, R16 ;  /* 0x000000ffff137224 */ /* 0x000fe400078e0010 */
[----:B------:R-:W-:-:S07]  /*2ae80*/  IMAD.MOV.U32 R31, RZ, RZ, R30 ;  /* 0x000000ffff1f7224 */ /* 0x000fce00078e001e */
.L_x_63400:
[----:B------:R-:W-:Y:S05]  /*2ae90*/  BSYNC B1 ;  /* 0x0000000000017941 */ /* 0x000fea0003800000 */
.L_x_63398:
        /* <DEDUP_REMOVED lines=9> */
.L_x_63402:
[----:B------:R-:W-:Y:S01]  /*2af30*/  MOV R33, R26 ;  /* 0x0000001a00217202 */ /* 0x000fe20000000f00 */
[----:B------:R-:W-:Y:S02]  /*2af40*/  IMAD.MOV.U32 R16, RZ, RZ, R29 ;  /* 0x000000ffff107224 */ /* 0x000fe400078e001d */
[----:B------:R-:W-:Y:S02]  /*2af50*/  IMAD.MOV.U32 R26, RZ, RZ, R15 ;  /* 0x000000ffff1a7224 */ /* 0x000fe400078e000f */
[----:B------:R-:W-:-:S07]  /*2af60*/  IMAD.MOV.U32 R29, RZ, RZ, R14 ;  /* 0x000000ffff1d7224 */ /* 0x000fce00078e000e */
.L_x_63403:
[----:B------:R-:W-:Y:S05]  /*2af70*/  BSYNC B1 ;  /* 0x0000000000017941 */ /* 0x000fea0003800000 */
.L_x_63401:
        /* <DEDUP_REMOVED lines=9> */
.L_x_63405:
[----:B------:R-:W-:Y:S01]  /*2b010*/  IMAD.MOV.U32 R15, RZ, RZ, R33 ;  /* 0x000000ffff0f7224 */ /* 0x000fe200078e0021 */
[----:B------:R-:W-:Y:S01]  /*2b020*/  MOV R14, R16 ;  /* 0x00000010000e7202 */ /* 0x000fe20000000f00 */
[----:B------:R-:W-:Y:S02]  /*2b030*/  IMAD.MOV.U32 R33, RZ, RZ, R38 ;  /* 0x000000ffff217224 */ /* 0x000fe400078e0026 */
[----:B------:R-:W-:-:S07]  /*2b040*/  IMAD.MOV.U32 R16, RZ, RZ, R21 ;  /* 0x000000ffff107224 */ /* 0x000fce00078e0015 */
.L_x_63406:
[----:B------:R-:W-:Y:S05]  /*2b050*/  BSYNC B1 ;  /* 0x0000000000017941 */ /* 0x000fea0003800000 */
.L_x_63404:
        /* <DEDUP_REMOVED lines=9> */
.L_x_63408:
[----:B------:R-:W-:Y:S01]  /*2b0f0*/  IMAD.MOV.U32 R21, RZ, RZ, R15 ;  /* 0x000000ffff157224 */ /* 0x000fe200078e000f */
[----:B------:R-:W-:Y:S01]  /*2b100*/  MOV R15, R12 ;  /* 0x0000000c000f7202 */ /* 0x000fe20000000f00 */
[----:B------:R-:W-:Y:S02]  /*2b110*/  IMAD.MOV.U32 R35, RZ, RZ, R14 ;  /* 0x000000ffff237224 */ /* 0x000fe400078e000e */
[----:B------:R-:W-:-:S07]  /*2b120*/  IMAD.MOV.U32 R14, RZ, RZ, R13 ;  /* 0x000000ffff0e7224 */ /* 0x000fce00078e000d */
.L_x_63409:
[----:B------:R-:W-:Y:S05]  /*2b130*/  BSYNC B1 ;  /* 0x0000000000017941 */ /* 0x000fea0003800000 */
.L_x_63407:
        /* <DEDUP_REMOVED lines=9> */
.L_x_63411:
[----:B------:R-:W-:Y:S02]  /*2b1d0*/  IMAD.MOV.U32 R12, RZ, RZ, R21 ;  /* 0x000000ffff0c7224 */ /* 0x000fe400078e0015 */
[----:B------:R-:W-:Y:S01]  /*2b1e0*/  IMAD.MOV.U32 R13, RZ, RZ, R35 ;  /* 0x000000ffff0d7224 */ /* 0x000fe200078e0023 */
[----:B------:R-:W-:Y:S01]  /*2b1f0*/  MOV R35, R40 ;  /* 0x0000002800237202 */ /* 0x000fe20000000f00 */
[----:B------:R-:W-:-:S07]  /*2b200*/  IMAD.MOV.U32 R21, RZ, RZ, R32 ;  /* 0x000000ffff157224 */ /* 0x000fce00078e0020 */
.L_x_63412:
[----:B------:R-:W-:Y:S05]  /*2b210*/  BSYNC B1 ;  /* 0x0000000000017941 */ /* 0x000fea0003800000 */
.L_x_63410:
        /* <DEDUP_REMOVED lines=9> */
.L_x_63414:
[----:B------:R-:W-:Y:S02]  /*2b2b0*/  IMAD.MOV.U32 R28, RZ, RZ, R12 ;  /* 0x000000ffff1c7224 */ /* 0x000fe400078e000c */
[----:B------:R-:W-:Y:S02]  /*2b2c0*/  IMAD.MOV.U32 R30, RZ, RZ, R13 ;  /* 0x000000ffff1e7224 */ /* 0x000fe400078e000d */
[----:B------:R-:W-:Y:S02]  /*2b2d0*/  IMAD.MOV.U32 R12, RZ, RZ, R11 ;  /* 0x000000ffff0c7224 */ /* 0x000fe400078e000b */
[----:B------:R-:W-:-:S07]  /*2b2e0*/  IMAD.MOV.U32 R13, RZ, RZ, R10 ;  /* 0x000000ffff0d7224 */ /* 0x000fce00078e000a */
.L_x_63415:
[----:B------:R-:W-:Y:S05]  /*2b2f0*/  BSYNC B1 ;  /* 0x0000000000017941 */ /* 0x000fea0003800000 */
.L_x_63413:
        /* <DEDUP_REMOVED lines=9> */
.L_x_63417:
[----:B------:R-:W-:Y:S02]  /*2b390*/  IMAD.MOV.U32 R11, RZ, RZ, R28 ;  /* 0x000000ffff0b7224 */ /* 0x000fe400078e001c */
[----:B------:R-:W-:Y:S02]  /*2b3a0*/  IMAD.MOV.U32 R10, RZ, RZ, R30 ;  /* 0x000000ffff0a7224 */ /* 0x000fe400078e001e */
[----:B------:R-:W-:Y:S02]  /*2b3b0*/  IMAD.MOV.U32 R28, RZ, RZ, R9 ;  /* 0x000000ffff1c7224 */ /* 0x000fe400078e0009 */
[----:B------:R-:W-:-:S07]  /*2b3c0*/  IMAD.MOV.U32 R30, RZ, RZ, R23 ;  /* 0x000000ffff1e7224 */ /* 0x000fce00078e0017 */
.L_x_63418:
[----:B------:R-:W-:Y:S05]  /*2b3d0*/  BSYNC B1 ;  /* 0x0000000000017941 */ /* 0x000fea0003800000 */
.L_x_63416:
        /* <DEDUP_REMOVED lines=9> */
.L_x_63420:
[----:B------:R-:W-:Y:S02]  /*2b470*/  IMAD.MOV.U32 R9, RZ, RZ, R11 ;  /* 0x000000ffff097224 */ /* 0x000fe400078e000b */
[----:B------:R-:W-:Y:S02]  /*2b480*/  IMAD.MOV.U32 R23, RZ, RZ, R10 ;  /* 0x000000ffff177224 */ /* 0x000fe400078e000a */
[----:B------:R-:W-:Y:S02]  /*2b490*/  IMAD.MOV.U32 R11, RZ, RZ, R8 ;  /* 0x000000ffff0b7224 */ /* 0x000fe400078e0008 */
[----:B------:R-:W-:-:S07]  /*2b4a0*/  IMAD.MOV.U32 R10, RZ, RZ, R25 ;  /* 0x000000ffff0a7224 */ /* 0x000fce00078e0019 */
.L_x_63421:
[----:B------:R-:W-:Y:S05]  /*2b4b0*/  BSYNC B1 ;  /* 0x0000000000017941 */ /* 0x000fea0003800000 */
.L_x_63419:
        /* <DEDUP_REMOVED lines=9> */
.L_x_63423:
[----:B------:R-:W-:Y:S01]  /*2b550*/  MOV R8, R9 ;  /* 0x0000000900087202 */ /* 0x000fe20000000f00 */
[----:B------:R-:W-:Y:S02]  /*2b560*/  IMAD.MOV.U32 R25, RZ, RZ, R23 ;  /* 0x000000ffff197224 */ /* 0x000fe400078e0017 */
[----:B------:R-:W-:Y:S02]  /*2b570*/  IMAD.MOV.U32 R9, RZ, RZ, R6 ;  /* 0x000000ffff097224 */ /* 0x000fe400078e0006 */
[----:B------:R-:W-:-:S07]  /*2b580*/  IMAD.MOV.U32 R23, RZ, RZ, R34 ;  /* 0x000000ffff177224 */ /* 0x000fce00078e0022 */
.L_x_63424:
[----:B------:R-:W-:Y:S05]  /*2b590*/  BSYNC B1 ;  /* 0x0000000000017941 */ /* 0x000fea0003800000 */
.L_x_63422:
        /* <DEDUP_REMOVED lines=9> */
.L_x_63426:
[----:B------:R-:W-:Y:S01]  /*2b630*/  IMAD.MOV.U32 R6, RZ, RZ, R8 ;  /* 0x000000ffff067224 */ /* 0x000fe200078e0008 */
[----:B------:R-:W-:Y:S01]  /*2b640*/  MOV R37, R25 ;  /* 0x0000001900257202 */ /* 0x000fe20000000f00 */
[----:B------:R-:W-:Y:S02]  /*2b650*/  IMAD.MOV.U32 R8, RZ, RZ, R7 ;  /* 0x000000ffff087224 */ /* 0x000fe400078e0007 */
[----:B------:R-:W-:-:S07]  /*2b660*/  IMAD.MOV.U32 R25, RZ, RZ, R36 ;  /* 0x000000ffff197224 */ /* 0x000fce00078e0024 */
.L_x_63427:
[----:B------:R-:W-:Y:S05]  /*2b670*/  BSYNC B1 ;  /* 0x0000000000017941 */ /* 0x000fea0003800000 */
.L_x_63425:
        /* <DEDUP_REMOVED lines=9> */
.L_x_63429:
[----:B------:R-:W-:Y:S01]  /*2b710*/  IMAD.MOV.U32 R32, RZ, RZ, R6 ;  /* 0x000000ffff207224 */ /* 0x000fe200078e0006 */
[----:B------:R-:W-:Y:S01]  /*2b720*/  MOV R6, R5 ;  /* 0x0000000500067202 */ /* 0x000fe20000000f00 */
[----:B------:R-:W-:Y:S02]  /*2b730*/  IMAD.MOV.U32 R7, RZ, RZ, R37 ;  /* 0x000000ffff077224 */ /* 0x000fe400078e0025 */
[----:B------:R-:W-:-:S07]  /*2b740*/  IMAD.MOV.U32 R37, RZ, RZ, R42 ;  /* 0x000000ffff257224 */ /* 0x000fce00078e002a */
.L_x_63430:
[----:B------:R-:W-:Y:S05]  /*2b750*/  BSYNC B1 ;  /* 0x0000000000017941 */ /* 0x000fea0003800000 */
.L_x_63428:
        /* <DEDUP_REMOVED lines=9> */
.L_x_63432:
[----:B------:R-:W-:Y:S02]  /*2b7f0*/  IMAD.MOV.U32 R5, RZ, RZ, R32 ;  /* 0x000000ffff057224 */ /* 0x000fe400078e0020 */
[----:B------:R-:W-:Y:S01]  /*2b800*/  IMAD.MOV.U32 R34, RZ, RZ, R7 ;  /* 0x000000ffff227224 */ /* 0x000fe200078e0007 */
[----:B------:R-:W-:Y:S01]  /*2b810*/  MOV R7, R4 ;  /* 0x0000000400077202 */ /* 0x000fe20000000f00 */
[----:B------:R-:W-:-:S07]  /*2b820*/  IMAD.MOV.U32 R32, RZ, RZ, R3 ;  /* 0x000000ffff207224 */ /* 0x000fce00078e0003 */
.L_x_63433:
[----:B------:R-:W-:Y:S05]  /*2b830*/  BSYNC B1 ;  /* 0x0000000000017941 */ /* 0x000fea0003800000 */
.L_x_63431:
        /* <DEDUP_REMOVED lines=16> */
.L_x_63435:
[----:B------:R-:W-:Y:S01]  /*2b940*/  IMAD.MOV.U32 R4, RZ, RZ, R17 ;  /* 0x000000ffff047224 */ /* 0x000fe200078e0011 */
[----:B------:R-:W-:Y:S01]  /*2b950*/  MOV R17, R2 ;  /* 0x0000000200117202 */ /* 0x000fe20000000f00 */
[----:B------:R-:W-:Y:S02]  /*2b960*/  IMAD.MOV.U32 R3, RZ, RZ, R71 ;  /* 0x000000ffff037224 */ /* 0x000fe400078e0047 */
[----:B------:R-:W-:-:S07]  /*2b970*/  IMAD.MOV.U32 R71, RZ, RZ, R24 ;  /* 0x000000ffff477224 */ /* 0x000fce00078e0018 */
.L_x_63436:
[----:B------:R-:W-:Y:S05]  /*2b980*/  BSYNC B1 ;  /* 0x0000000000017941 */ /* 0x000fea0003800000 */
.L_x_63434:
        /* <DEDUP_REMOVED lines=9> */
.L_x_63438:
[----:B------:R-:W-:Y:S02]  /*2ba20*/  IMAD.MOV.U32 R2, RZ, RZ, R4 ;  /* 0x000000ffff027224 */ /* 0x000fe400078e0004 */
[----:B------:R-:W-:Y:S01]  /*2ba30*/  IMAD.MOV.U32 R22, RZ, RZ, R3 ;  /* 0x000000ffff167224 */ /* 0x000fe200078e0003 */
[----:B------:R-:W-:Y:S01]  /*2ba40*/  MOV R3, R18 ;  /* 0x0000001200037202 */ /* 0x000fe20000000f00 */
[----:B------:R-:W-:-:S07]  /*2ba50*/  IMAD.MOV.U32 R4, RZ, RZ, R27 ;  /* 0x000000ffff047224 */ /* 0x000fce00078e001b */
.L_x_63439:
[----:B------:R-:W-:Y:S05]  /*2ba60*/  BSYNC B1 ;  /* 0x0000000000017941 */ /* 0x000fea0003800000 */
.L_x_63437:
        /* <DEDUP_REMOVED lines=9> */
.L_x_63441:
[----:B------:R-:W-:Y:S02]  /*2bb00*/  IMAD.MOV.U32 R18, RZ, RZ, R2 ;  /* 0x000000ffff127224 */ /* 0x000fe400078e0002 */
[----:B------:R-:W-:Y:S02]  /*2bb10*/  IMAD.MOV.U32 R24, RZ, RZ, R22 ;  /* 0x000000ffff187224 */ /* 0x000fe400078e0016 */
[----:B------:R-:W-:Y:S02]  /*2bb20*/  IMAD.MOV.U32 R2, RZ, RZ, R19 ;  /* 0x000000ffff027224 */ /* 0x000fe400078e0013 */
[----:B------:R-:W-:-:S07]  /*2bb30*/  IMAD.MOV.U32 R22, RZ, RZ, R31 ;  /* 0x000000ffff167224 */ /* 0x000fce00078e001f */
.L_x_63442:
[----:B------:R-:W-:Y:S05]  /*2bb40*/  BSYNC B1 ;  /* 0x0000000000017941 */ /* 0x000fea0003800000 */
.L_x_63440:
        /* <DEDUP_REMOVED lines=9> */
.L_x_63444:
[----:B------:R-:W-:Y:S02]  /*2bbe0*/  IMAD.MOV.U32 R19, RZ, RZ, R18 ;  /* 0x000000ffff137224 */ /* 0x000fe400078e0012 */
[----:B------:R-:W-:Y:S02]  /*2bbf0*/  IMAD.MOV.U32 R27, RZ, RZ, R24 ;  /* 0x000000ffff1b7224 */ /* 0x000fe400078e0018 */
[----:B------:R-:W-:Y:S02]  /*2bc00*/  IMAD.MOV.U32 R18, RZ, RZ, R26 ;  /* 0x000000ffff127224 */ /* 0x000fe400078e001a */
[----:B------:R-:W-:-:S07]  /*2bc10*/  IMAD.MOV.U32 R24, RZ, RZ, R29 ;  /* 0x000000ffff187224 */ /* 0x000fce00078e001d */
.L_x_63445:
[----:B------:R-:W-:Y:S05]  /*2bc20*/  BSYNC B1 ;  /* 0x0000000000017941 */ /* 0x000fea0003800000 */
.L_x_63443:
        /* <DEDUP_REMOVED lines=9> */
.L_x_63447:
[----:B------:R-:W-:Y:S02]  /*2bcc0*/  IMAD.MOV.U32 R26, RZ, RZ, R19 ;  /* 0x000000ffff1a7224 */ /* 0x000fe400078e0013 */
[----:B------:R-:W-:Y:S02]  /*2bcd0*/  IMAD.MOV.U32 R29, RZ, RZ, R27 ;  /* 0x000000ffff1d7224 */ /* 0x000fe400078e001b */
[----:B------:R-:W-:Y:S02]  /*2bce0*/  IMAD.MOV.U32 R19, RZ, RZ, R33 ;  /* 0x000000ffff137224 */ /* 0x000fe400078e0021 */
[----:B------:R-:W-:-:S07]  /*2bcf0*/  IMAD.MOV.U32 R27, RZ, RZ, R16 ;  /* 0x000000ffff1b7224 */ /* 0x000fce00078e0010 */
.L_x_63448:
[----:B------:R-:W-:Y:S05]  /*2bd00*/  BSYNC B1 ;  /* 0x0000000000017941 */ /* 0x000fea0003800000 */
.L_x_63446:
        /* <DEDUP_REMOVED lines=9> */
.L_x_63450:
[----:B------:R-:W-:Y:S01]  /*2bda0*/  MOV R31, R26 ;  /* 0x0000001a001f7202 */ /* 0x000fe20000000f00 */
[----:B------:R-:W-:Y:S02]  /*2bdb0*/  IMAD.MOV.U32 R33, RZ, RZ, R29 ;  /* 0x000000ffff217224 */ /* 0x000fe400078e001d */
[----:B------:R-:W-:Y:S02]  /*2bdc0*/  IMAD.MOV.U32 R26, RZ, RZ, R15 ;  /* 0x000000ffff1a7224 */ /* 0x000fe400078e000f */
[----:B------:R-:W-:-:S07]  /*2bdd0*/  IMAD.MOV.U32 R29, RZ, RZ, R14 ;  /* 0x000000ffff1d7224 */ /* 0x000fce00078e000e */
.L_x_63451:
[----:B------:R-:W-:Y:S05]  /*2bde0*/  BSYNC B1 ;  /* 0x0000000000017941 */ /* 0x000fea0003800000 */
.L_x_63449:
        /* <DEDUP_REMOVED lines=9> */
.L_x_63453:
[----:B------:R-:W-:Y:S01]  /*2be80*/  IMAD.MOV.U32 R36, RZ, RZ, R31 ;  /* 0x000000ffff247224 */ /* 0x000fe200078e001f */
[----:B------:R-:W-:Y:S01]  /*2be90*/  MOV R38, R33 ;  /* 0x0000002100267202 */ /* 0x000fe20000000f00 */
[----:B------:R-:W-:Y:S02]  /*2bea0*/  IMAD.MOV.U32 R31, RZ, RZ, R21 ;  /* 0x000000ffff1f7224 */ /* 0x000fe400078e0015 */
[----:B------:R-:W-:-:S07]  /*2beb0*/  IMAD.MOV.U32 R33, RZ, RZ, R35 ;  /* 0x000000ffff217224 */ /* 0x000fce00078e0023 */
.L_x_63454:
[----:B------:R-:W-:Y:S05]  /*2bec0*/  BSYNC B1 ;  /* 0x0000000000017941 */ /* 0x000fea0003800000 */
.L_x_63452:
        /* <DEDUP_REMOVED lines=9> */
.L_x_63456:
[----:B------:R-:W-:Y:S01]  /*2bf60*/  IMAD.MOV.U32 R21, RZ, RZ, R36 ;  /* 0x000000ffff157224 */ /* 0x000fe200078e0024 */
[----:B------:R-:W-:Y:S01]  /*2bf70*/  MOV R36, R12 ;  /* 0x0000000c00247202 */ /* 0x000fe20000000f00 */
[----:B------:R-:W-:Y:S02]  /*2bf80*/  IMAD.MOV.U32 R35, RZ, RZ, R38 ;  /* 0x000000ffff237224 */ /* 0x000fe400078e0026 */
[----:B------:R-:W-:-:S07]  /*2bf90*/  IMAD.MOV.U32 R38, RZ, RZ, R13 ;  /* 0x000000ffff267224 */ /* 0x000fce00078e000d */
.L_x_63457:
[----:B------:R-:W-:Y:S05]  /*2bfa0*/  BSYNC B1 ;  /* 0x0000000000017941 */ /* 0x000fea0003800000 */
.L_x_63455:
        /* <DEDUP_REMOVED lines=9> */
.L_x_63459:
[----:B------:R-:W-:Y:S02]  /*2c040*/  IMAD.MOV.U32 R40, RZ, RZ, R21 ;  /* 0x000000ffff287224 */ /* 0x000fe400078e0015 */
[----:B------:R-:W-:Y:S01]  /*2c050*/  IMAD.MOV.U32 R39, RZ, RZ, R35 ;  /* 0x000000ffff277224 */ /* 0x000fe200078e0023 */
[----:B------:R-:W-:Y:S01]  /*2c060*/  MOV R35, R30 ;  /* 0x0000001e00237202 */ /* 0x000fe20000000f00 */
[----:B------:R-:W-:-:S07]  /*2c070*/  IMAD.MOV.U32 R21, RZ, RZ, R28 ;  /* 0x000000ffff157224 */ /* 0x000fce00078e001c */
.L_x_63460:
[----:B------:R-:W-:Y:S05]  /*2c080*/  BSYNC B1 ;  /* 0x0000000000017941 */ /* 0x000fea0003800000 */
.L_x_63458:
        /* <DEDUP_REMOVED lines=9> */
.L_x_63462:
[----:B------:R-:W-:Y:S02]  /*2c120*/  IMAD.MOV.U32 R28, RZ, RZ, R40 ;  /* 0x000000ffff1c7224 */ /* 0x000fe400078e0028 */
[----:B------:R-:W-:Y:S02]  /*2c130*/  IMAD.MOV.U32 R30, RZ, RZ, R39 ;  /* 0x000000ffff1e7224 */ /* 0x000fe400078e0027 */
[----:B------:R-:W-:Y:S02]  /*2c140*/  IMAD.MOV.U32 R40, RZ, RZ, R11 ;  /* 0x000000ffff287224 */ /* 0x000fe400078e000b */
[----:B------:R-:W-:-:S07]  /*2c150*/  IMAD.MOV.U32 R39, RZ, RZ, R10 ;  /* 0x000000ffff277224 */ /* 0x000fce00078e000a */
.L_x_63463:
[----:B------:R-:W-:Y:S05]  /*2c160*/  BSYNC B1 ;  /* 0x0000000000017941 */ /* 0x000fea0003800000 */
.L_x_63461:
        /* <DEDUP_REMOVED lines=9> */
.L_x_63465:
[----:B------:R-:W-:Y:S02]  /*2c200*/  IMAD.MOV.U32 R42, RZ, RZ, R28 ;  /* 0x000000ffff2a7224 */ /* 0x000fe400078e001c */
[----:B------:R-:W-:Y:S02]  /*2c210*/  IMAD.MOV.U32 R44, RZ, RZ, R30 ;  /* 0x000000ffff2c7224 */ /* 0x000fe400078e001e */
[----:B------:R-:W-:Y:S02]  /*2c220*/  IMAD.MOV.U32 R28, RZ, RZ, R9 ;  /* 0x000000ffff1c7224 */ /* 0x000fe400078e0009 */
[----:B------:R-:W-:-:S07]  /*2c230*/  IMAD.MOV.U32 R30, RZ, RZ, R23 ;  /* 0x000000ffff1e7224 */ /* 0x000fce00078e0017 */
.L_x_63466:
[----:B------:R-:W-:Y:S05]  /*2c240*/  BSYNC B1 ;  /* 0x0000000000017941 */ /* 0x000fea0003800000 */
.L_x_63464:
        /* <DEDUP_REMOVED lines=9> */
.L_x_63468:
[----:B------:R-:W-:Y:S02]  /*2c2e0*/  IMAD.MOV.U32 R23, RZ, RZ, R42 ;  /* 0x000000ffff177224 */ /* 0x000fe400078e002a */
[----:B------:R-:W-:Y:S02]  /*2c2f0*/  IMAD.MOV.U32 R46, RZ, RZ, R44 ;  /* 0x000000ffff2e7224 */ /* 0x000fe400078e002c */
[----:B------:R-:W-:Y:S02]  /*2c300*/  IMAD.MOV.U32 R42, RZ, RZ, R8 ;  /* 0x000000ffff2a7224 */ /* 0x000fe400078e0008 */
[----:B------:R-:W-:-:S07]  /*2c310*/  IMAD.MOV.U32 R44, RZ, RZ, R25 ;  /* 0x000000ffff2c7224 */ /* 0x000fce00078e0019 */
.L_x_63469:
[----:B------:R-:W-:Y:S05]  /*2c320*/  BSYNC B1 ;  /* 0x0000000000017941 */ /* 0x000fea0003800000 */
.L_x_63467:
        /* <DEDUP_REMOVED lines=9> */
.L_x_63471:
[----:B------:R-:W-:Y:S01]  /*2c3c0*/  MOV R25, R23 ;  /* 0x0000001700197202 */ /* 0x000fe20000000f00 */
[----:B------:R-:W-:Y:S02]  /*2c3d0*/  IMAD.MOV.U32 R48, RZ, RZ, R46 ;  /* 0x000000ffff307224 */ /* 0x000fe400078e002e */
[----:B------:R-:W-:Y:S02]  /*2c3e0*/  IMAD.MOV.U32 R23, RZ, RZ, R6 ;  /* 0x000000ffff177224 */ /* 0x000fe400078e0006 */
[----:B------:R-:W-:-:S07]  /*2c3f0*/  IMAD.MOV.U32 R46, RZ, RZ, R37 ;  /* 0x000000ffff2e7224 */ /* 0x000fce00078e0025 */
.L_x_63472:
[----:B------:R-:W-:Y:S05]  /*2c400*/  BSYNC B1 ;  /* 0x0000000000017941 */ /* 0x000fea0003800000 */
.L_x_63470:
        /* <DEDUP_REMOVED lines=9> */
.L_x_63474:
[----:B------:R-:W-:Y:S01]  /*2c4a0*/  IMAD.MOV.U32 R37, RZ, RZ, R25 ;  /* 0x000000ffff257224 */ /* 0x000fe200078e0019 */
[----:B------:R-:W-:Y:S01]  /*2c4b0*/  MOV R47, R48 ;  /* 0x00000030002f7202 */ /* 0x000fe20000000f00 */
[----:B------:R-:W-:Y:S02]  /*2c4c0*/  IMAD.MOV.U32 R25, RZ, RZ, R32 ;  /* 0x000000ffff197224 */ /* 0x000fe400078e0020 */
[----:B------:R-:W-:-:S07]  /*2c4d0*/  IMAD.MOV.U32 R48, RZ, RZ, R7 ;  /* 0x000000ffff307224 */ /* 0x000fce00078e0007 */
.L_x_63475:
[----:B------:R-:W-:Y:S05]  /*2c4e0*/  BSYNC B1 ;  /* 0x0000000000017941 */ /* 0x000fea0003800000 */
.L_x_63473:
        /* <DEDUP_REMOVED lines=9> */
.L_x_63477:
[----:B------:R-:W-:Y:S01]  /*2c580*/  IMAD.MOV.U32 R32, RZ, RZ, R37 ;  /* 0x000000ffff207224 */ /* 0x000fe200078e0025 */
[----:B------:R-:W-:Y:S01]  /*2c590*/  MOV R37, R5 ;  /* 0x0000000500257202 */ /* 0x000fe20000000f00 */
[----:B------:R-:W-:Y:S02]  /*2c5a0*/  IMAD.MOV.U32 R52, RZ, RZ, R47 ;  /* 0x000000ffff347224 */ /* 0x000fe400078e002f */
[----:B------:R-:W-:-:S07]  /*2c5b0*/  IMAD.MOV.U32 R47, RZ, RZ, R34 ;  /* 0x000000ffff2f7224 */ /* 0x000fce00078e0022 */
.L_x_63478:
[----:B------:R-:W-:Y:S05]  /*2c5c0*/  BSYNC B1 ;  /* 0x0000000000017941 */ /* 0x000fea0003800000 */
.L_x_63476:
        /* <DEDUP_REMOVED lines=16> */
.L_x_63480:
[----:B------:R-:W-:Y:S01]  /*2c6d0*/  IMAD.MOV.U32 R16, RZ, RZ, R17 ;  /* 0x000000ffff107224 */ /* 0x000fe200078e0011 */
[----:B------:R-:W-:Y:S01]  /*2c6e0*/  MOV R70, R71 ;  /* 0x0000004700467202 */ /* 0x000fe20000000f00 */
[----:B------:R-:W-:Y:S02]  /*2c6f0*/  IMAD.MOV.U32 R17, RZ, RZ, R4 ;  /* 0x000000ffff117224 */ /* 0x000fe400078e0004 */
[----:B------:R-:W-:-:S07]  /*2c700*/  IMAD.MOV.U32 R71, RZ, RZ, R3 ;  /* 0x000000ffff477224 */ /* 0x000fce00078e0003 */
.L_x_63481:
[----:B------:R-:W-:Y:S05]  /*2c710*/  BSYNC B1 ;  /* 0x0000000000017941 */ /* 0x000fea0003800000 */
.L_x_63479:
        /* <DEDUP_REMOVED lines=9> */
.L_x_63483:
[----:B------:R-:W-:Y:S01]  /*2c7b0*/  IMAD.MOV.U32 R15, RZ, RZ, R16 ;  /* 0x000000ffff0f7224 */ /* 0x000fe200078e0010 */
[----:B------:R-:W-:Y:S01]  /*2c7c0*/  MOV R16, R2 ;  /* 0x0000000200107202 */ /* 0x000fe20000000f00 */
[----:B------:R-:W-:Y:S02]  /*2c7d0*/  IMAD.MOV.U32 R69, RZ, RZ, R70 ;  /* 0x000000ffff457224 */ /* 0x000fe400078e0046 */
[----:B------:R-:W-:-:S07]  /*2c7e0*/  IMAD.MOV.U32 R70, RZ, RZ, R22 ;  /* 0x000000ffff467224 */ /* 0x000fce00078e0016 */
.L_x_63484:
[----:B------:R-:W-:Y:S05]  /*2c7f0*/  BSYNC B1 ;  /* 0x0000000000017941 */ /* 0x000fea0003800000 */
.L_x_63482:
        /* <DEDUP_REMOVED lines=9> */
.L_x_63486:
[----:B------:R-:W-:Y:S02]  /*2c890*/  IMAD.MOV.U32 R14, RZ, RZ, R15 ;  /* 0x000000ffff0e7224 */ /* 0x000fe400078e000f */
[----:B------:R-:W-:Y:S01]  /*2c8a0*/  IMAD.MOV.U32 R68, RZ, RZ, R69 ;  /* 0x000000ffff447224 */ /* 0x000fe200078e0045 */
[----:B------:R-:W-:Y:S01]  /*2c8b0*/  MOV R69, R24 ;  /* 0x0000001800457202 */ /* 0x000fe20000000f00 */
[----:B------:R-:W-:-:S07]  /*2c8c0*/  IMAD.MOV.U32 R15, RZ, RZ, R18 ;  /* 0x000000ffff0f7224 */ /* 0x000fce00078e0012 */
.L_x_63487:
[----:B------:R-:W-:Y:S05]  /*2c8d0*/  BSYNC B1 ;  /* 0x0000000000017941 */ /* 0x000fea0003800000 */
.L_x_63485:
        /* <DEDUP_REMOVED lines=9> */
.L_x_63489:
[----:B------:R-:W-:Y:S02]  /*2c970*/  IMAD.MOV.U32 R13, RZ, RZ, R14 ;  /* 0x000000ffff0d7224 */ /* 0x000fe400078e000e */
[----:B------:R-:W-:Y:S02]  /*2c980*/  IMAD.MOV.U32 R67, RZ, RZ, R68 ;  /* 0x000000ffff437224 */ /* 0x000fe400078e0044 */
[----:B------:R-:W-:Y:S02]  /*2c990*/  IMAD.MOV.U32 R14, RZ, RZ, R19 ;  /* 0x000000ffff0e7224 */ /* 0x000fe400078e0013 */
[----:B------:R-:W-:-:S07]  /*2c9a0*/  IMAD.MOV.U32 R68, RZ, RZ, R27 ;  /* 0x000000ffff447224 */ /* 0x000fce00078e001b */
.L_x_63490:
[----:B------:R-:W-:Y:S05]  /*2c9b0*/  BSYNC B1 ;  /* 0x0000000000017941 */ /* 0x000fea0003800000 */
.L_x_63488:
        /* <DEDUP_REMOVED lines=9> */
.L_x_63492:
[----:B------:R-:W-:Y:S02]  /*2ca50*/  IMAD.MOV.U32 R12, RZ, RZ, R13 ;  /* 0x000000ffff0c7224 */ /* 0x000fe400078e000d */
[----:B------:R-:W-:Y:S02]  /*2ca60*/  IMAD.MOV.U32 R66, RZ, RZ, R67 ;  /* 0x000000ffff427224 */ /* 0x000fe400078e0043 */
[----:B------:R-:W-:Y:S02]  /*2ca70*/  IMAD.MOV.U32 R13, RZ, RZ, R26 ;  /* 0x000000ffff0d7224 */ /* 0x000fe400078e001a */
[----:B------:R-:W-:-:S07]  /*2ca80*/  IMAD.MOV.U32 R67, RZ, RZ, R29 ;  /* 0x000000ffff437224 */ /* 0x000fce00078e001d */
.L_x_63493:
[----:B------:R-:W-:Y:S05]  /*2ca90*/  BSYNC B1 ;  /* 0x0000000000017941 */ /* 0x000fea0003800000 */
.L_x_63491:
        /* <DEDUP_REMOVED lines=9> */
.L_x_63495:
[----:B------:R-:W-:Y:S02]  /*2cb30*/  IMAD.MOV.U32 R11, RZ, RZ, R12 ;  /* 0x000000ffff0b7224 */ /* 0x000fe400078e000c */
[----:B------:R-:W-:Y:S02]  /*2cb40*/  IMAD.MOV.U32 R65, RZ, RZ, R66 ;  /* 0x000000ffff417224 */ /* 0x000fe400078e0042 */
[----:B------:R-:W-:Y:S02]  /*2cb50*/  IMAD.MOV.U32 R12, RZ, RZ, R31 ;  /* 0x000000ffff0c7224 */ /* 0x000fe400078e001f */
[----:B------:R-:W-:-:S07]  /*2cb60*/  IMAD.MOV.U32 R66, RZ, RZ, R33 ;  /* 0x000000ffff427224 */ /* 0x000fce00078e0021 */
.L_x_63496:
[----:B------:R-:W-:Y:S05]  /*2cb70*/  BSYNC B1 ;  /* 0x0000000000017941 */ /* 0x000fea0003800000 */
.L_x_63494:
        /* <DEDUP_REMOVED lines=9> */
.L_x_63498:
[----:B------:R-:W-:Y:S01]  /*2cc10*/  MOV R10, R11 ;  /* 0x0000000b000a7202 */ /* 0x000fe20000000f00 */
[----:B------:R-:W-:Y:S02]  /*2cc20*/  IMAD.MOV.U32 R64, RZ, RZ, R65 ;  /* 0x000000ffff407224 */ /* 0x000fe400078e0041 */
[----:B------:R-:W-:Y:S02]  /*2cc30*/  IMAD.MOV.U32 R11, RZ, RZ, R36 ;  /* 0x000000ffff0b7224 */ /* 0x000fe400078e0024 */
[----:B------:R-:W-:-:S07]  /*2cc40*/  IMAD.MOV.U32 R65, RZ, RZ, R38 ;  /* 0x000000ffff417224 */ /* 0x000fce00078e0026 */
.L_x_63499:
[----:B------:R-:W-:Y:S05]  /*2cc50*/  BSYNC B1 ;  /* 0x0000000000017941 */ /* 0x000fea0003800000 */
.L_x_63497:
        /* <DEDUP_REMOVED lines=9> */
.L_x_63501:
[----:B------:R-:W-:Y:S01]  /*2ccf0*/  IMAD.MOV.U32 R9, RZ, RZ, R10 ;  /* 0x000000ffff097224 */ /* 0x000fe200078e000a */
[----:B------:R-:W-:Y:S01]  /*2cd00*/  MOV R63, R64 ;  /* 0x00000040003f7202 */ /* 0x000fe20000000f00 */
[----:B------:R-:W-:Y:S02]  /*2cd10*/  IMAD.MOV.U32 R10, RZ, RZ, R21 ;  /* 0x000000ffff0a7224 */ /* 0x000fe400078e0015 */
[----:B------:R-:W-:-:S07]  /*2cd20*/  IMAD.MOV.U32 R64, RZ, RZ, R35 ;  /* 0x000000ffff407224 */ /* 0x000fce00078e0023 */
.L_x_63502:
[----:B------:R-:W-:Y:S05]  /*2cd30*/  BSYNC B1 ;  /* 0x0000000000017941 */ /* 0x000fea0003800000 */
.L_x_63500:
        /* <DEDUP_REMOVED lines=9> */
.L_x_63504:
[----:B------:R-:W-:Y:S01]  /*2cdd0*/  IMAD.MOV.U32 R8, RZ, RZ, R9 ;  /* 0x000000ffff087224 */ /* 0x000fe200078e0009 */
[----:B------:R-:W-:Y:S01]  /*2cde0*/  MOV R9, R40 ;  /* 0x0000002800097202 */ /* 0x000fe20000000f00 */
[----:B------:R-:W-:Y:S02]  /*2cdf0*/  IMAD.MOV.U32 R62, RZ, RZ, R63 ;  /* 0x000000ffff3e7224 */ /* 0x000fe400078e003f */
[----:B------:R-:W-:-:S07]  /*2ce00*/  IMAD.MOV.U32 R63, RZ, RZ, R39 ;  /* 0x000000ffff3f7224 */ /* 0x000fce00078e0027 */
.L_x_63505:
[----:B------:R-:W-:Y:S05]  /*2ce10*/  BSYNC B1 ;  /* 0x0000000000017941 */ /* 0x000fea0003800000 */
.L_x_63503:
        /* <DEDUP_REMOVED lines=9> */
.L_x_63507:
[----:B------:R-:W-:Y:S02]  /*2ceb0*/  IMAD.MOV.U32 R7, RZ, RZ, R8 ;  /* 0x000000ffff077224 */ /* 0x000fe400078e0008 */
[----:B------:R-:W-:Y:S01]  /*2cec0*/  IMAD.MOV.U32 R61, RZ, RZ, R62 ;  /* 0x000000ffff3d7224 */ /* 0x000fe200078e003e */
[----:B------:R-:W-:Y:S01]  /*2ced0*/  MOV R62, R30 ;  /* 0x0000001e003e7202 */ /* 0x000fe20000000f00 */
[----:B------:R-:W-:-:S07]  /*2cee0*/  IMAD.MOV.U32 R8, RZ, RZ, R28 ;  /* 0x000000ffff087224 */ /* 0x000fce00078e001c */
.L_x_63508:
[----:B------:R-:W-:Y:S05]  /*2cef0*/  BSYNC B1 ;  /* 0x0000000000017941 */ /* 0x000fea0003800000 */
.L_x_63506:
        /* <DEDUP_REMOVED lines=9> */
.L_x_63510:
[----:B------:R-:W-:Y:S02]  /*2cf90*/  IMAD.MOV.U32 R6, RZ, RZ, R7 ;  /* 0x000000ffff067224 */ /* 0x000fe400078e0007 */
[----:B------:R-:W-:Y:S02]  /*2cfa0*/  IMAD.MOV.U32 R60, RZ, RZ, R61 ;  /* 0x000000ffff3c7224 */ /* 0x000fe400078e003d */
[----:B------:R-:W-:Y:S02]  /*2cfb0*/  IMAD.MOV.U32 R7, RZ, RZ, R42 ;  /* 0x000000ffff077224 */ /* 0x000fe400078e002a */
[----:B------:R-:W-:-:S07]  /*2cfc0*/  IMAD.MOV.U32 R61, RZ, RZ, R44 ;  /* 0x000000ffff3d7224 */ /* 0x000fce00078e002c */
.L_x_63511:
[----:B------:R-:W-:Y:S05]  /*2cfd0*/  BSYNC B1 ;  /* 0x0000000000017941 */ /* 0x000fea0003800000 */
.L_x_63509:
        /* <DEDUP_REMOVED lines=9> */
.L_x_63513:
[----:B------:R-:W-:Y:S02]  /*2d070*/  IMAD.MOV.U32 R5, RZ, RZ, R6 ;  /* 0x000000ffff057224 */ /* 0x000fe400078e0006 */
[----:B------:R-:W-:Y:S02]  /*2d080*/  IMAD.MOV.U32 R59, RZ, RZ, R60 ;  /* 0x000000ffff3b7224 */ /* 0x000fe400078e003c */
[----:B------:R-:W-:Y:S02]  /*2d090*/  IMAD.MOV.U32 R6, RZ, RZ, R23 ;  /* 0x000000ffff067224 */ /* 0x000fe400078e0017 */
[----:B------:R-:W-:-:S07]  /*2d0a0*/  IMAD.MOV.U32 R60, RZ, RZ, R46 ;  /* 0x000000ffff3c7224 */ /* 0x000fce00078e002e */
.L_x_63514:
[----:B------:R-:W-:Y:S05]  /*2d0b0*/  BSYNC B1 ;  /* 0x0000000000017941 */ /* 0x000fea0003800000 */
.L_x_63512:
        /* <DEDUP_REMOVED lines=9> */
.L_x_63516:
[----:B------:R-:W-:Y:S02]  /*2d150*/  IMAD.MOV.U32 R4, RZ, RZ, R5 ;  /* 0x000000ffff047224 */ /* 0x000fe400078e0005 */
[----:B------:R-:W-:Y:S02]  /*2d160*/  IMAD.MOV.U32 R58, RZ, RZ, R59 ;  /* 0x000000ffff3a7224 */ /* 0x000fe400078e003b */
[----:B------:R-:W-:Y:S02]  /*2d170*/  IMAD.MOV.U32 R5, RZ, RZ, R25 ;  /* 0x000000ffff057224 */ /* 0x000fe400078e0019 */
[----:B------:R-:W-:-:S07]  /*2d180*/  IMAD.MOV.U32 R59, RZ, RZ, R48 ;  /* 0x000000ffff3b7224 */ /* 0x000fce00078e0030 */
.L_x_63517:
[----:B------:R-:W-:Y:S05]  /*2d190*/  BSYNC B1 ;  /* 0x0000000000017941 */ /* 0x000fea0003800000 */
.L_x_63515:
        /* <DEDUP_REMOVED lines=9> */
.L_x_63519:
[----:B------:R-:W-:Y:S01]  /*2d230*/  MOV R3, R4 ;  /* 0x0000000400037202 */ /* 0x000fe20000000f00 */
[----:B------:R-:W-:Y:S02]  /*2d240*/  IMAD.MOV.U32 R57, RZ, RZ, R58 ;  /* 0x000000ffff397224 */ /* 0x000fe400078e003a */
[----:B------:R-:W-:Y:S02]  /*2d250*/  IMAD.MOV.U32 R4, RZ, RZ, R37 ;  /* 0x000000ffff047224 */ /* 0x000fe400078e0025 */
[----:B------:R-:W-:-:S07]  /*2d260*/  IMAD.MOV.U32 R58, RZ, RZ, R47 ;  /* 0x000000ffff3a7224 */ /* 0x000fce00078e002f */
.L_x_63520:
[----:B------:R-:W-:Y:S05]  /*2d270*/  BSYNC B1 ;  /* 0x0000000000017941 */ /* 0x000fea0003800000 */
.L_x_63518:
        /* <DEDUP_REMOVED lines=9> */
.L_x_63522:
[----:B------:R-:W-:Y:S01]  /*2d310*/  IMAD.MOV.U32 R2, RZ, RZ, R3 ;  /* 0x000000ffff027224 */ /* 0x000fe200078e0003 */
[----:B------:R-:W-:Y:S01]  /*2d320*/  MOV R56, R57 ;  /* 0x0000003900387202 */ /* 0x000fe20000000f00 */
[----:B------:R-:W-:Y:S02]  /*2d330*/  IMAD.MOV.U32 R3, RZ, RZ, R32 ;  /* 0x000000ffff037224 */ /* 0x000fe400078e0020 */
[----:B------:R-:W-:-:S07]  /*2d340*/  IMAD.MOV.U32 R57, RZ, RZ, R52 ;  /* 0x000000ffff397224 */ /* 0x000fce00078e0034 */
.L_x_63523:
[----:B------:R-:W-:Y:S05]  /*2d350*/  BSYNC B1 ;  /* 0x0000000000017941 */ /* 0x000fea0003800000 */
.L_x_63521:
[----:B------:R-:W-:Y:S01]  /*2d360*/  FADD.FTZ R19, R45, R43 ;  /* 0x0000002b2d137221 */ /* 0x000fe20000010000 */
[----:B------:R-:W-:-:S07]  /*2d370*/  IMAD.MOV.U32 R18, RZ, RZ, R0 ;  /* 0x000000ffff127224 */ /* 0x000fce00078e0000 */
.L_x_62803:
[----:B------:R-:W-:Y:S05]  /*2d380*/  BSYNC B0 ;  /* 0x0000000000007941 */ /* 0x000fea0003800000 */
.L_x_62802:
        /* <DEDUP_REMOVED lines=57> */
[-C--:B------:R-:W-:Y:S01]  /*2d720*/  FSETP.NEU.FTZ.AND P0, PT, R71, R70.reuse, PT ;  /* 0x000000464700720b */ /* 0x080fe20003f1d000 */
[----:B------:R-:W-:Y:S01]  /*2d730*/  IMAD.MOV.U32 R19, RZ, RZ, R16 ;  /* 0x000000ffff137224 */ /* 0x000fe200078e0010 */
[----:B------:R-:W-:Y:S02]  /*2d740*/  MOV R18, R70 ;  /* 0x0000004600127202 */ /* 0x000fe40000000f00 */
[----:B------:R-:W-:-:S13]  /*2d750*/  ISETP.GE.OR P0, PT, R17, R16, P0 ;  /* 0x000000101100720c */ /* 0x000fda0000706670 */
[----:B------:R-:W-:Y:S05]  /*2d760*/  @P0 BRA `(.L_x_63528) ;  /* 0x0000000000100947 */ /* 0x000fea0003800000 */
.L_x_63527:
[----:B------:R-:W-:Y:S02]  /*2d770*/  IMAD.MOV.U32 R19, RZ, RZ, R17 ;  /* 0x000000ffff137224 */ /* 0x000fe400078e0011 */
[----:B------:R-:W-:Y:S02]  /*2d780*/  IMAD.MOV.U32 R18, RZ, RZ, R71 ;  /* 0x000000ffff127224 */ /* 0x000fe400078e0047 */
[----:B------:R-:W-:Y:S02]  /*2d790*/  IMAD.MOV.U32 R17, RZ, RZ, R16 ;  /* 0x000000ffff117224 */ /* 0x000fe400078e0010 */
[----:B------:R-:W-:-:S07]  /*2d7a0*/  IMAD.MOV.U32 R71, RZ, RZ, R70 ;  /* 0x000000ffff477224 */ /* 0x000fce00078e0046 */
.L_x_63528:
[----:B------:R-:W-:Y:S05]  /*2d7b0*/  BSYNC B1 ;  /* 0x0000000000017941 */ /* 0x000fea0003800000 */
.L_x_63526:
        /* <DEDUP_REMOVED lines=9> */
.L_x_63530:
[----:B------:R-:W-:Y:S01]  /*2d850*/  MOV R49, R19 ;  /* 0x0000001300317202 */ /* 0x000fe20000000f00 */
[----:B------:R-:W-:Y:S02]  /*2d860*/  IMAD.MOV.U32 R47, RZ, RZ, R18 ;  /* 0x000000ffff2f7224 */ /* 0x000fe400078e0012 */
[----:B------:R-:W-:Y:S02]  /*2d870*/  IMAD.MOV.U32 R19, RZ, RZ, R15 ;  /* 0x000000ffff137224 */ /* 0x000fe400078e000f */
[----:B------:R-:W-:-:S07]  /*2d880*/  IMAD.MOV.U32 R18, RZ, RZ, R69 ;  /* 0x000000ffff127224 */ /* 0x000fce00078e0045 */
.L_x_63531:
[----:B------:R-:W-:Y:S05]  /*2d890*/  BSYNC B1 ;  /* 0x0000000000017941 */ /* 0x000fea0003800000 */
.L_x_63529:
        /* <DEDUP_REMOVED lines=9> */
.L_x_63533:
[----:B------:R-:W-:Y:S01]  /*2d930*/  IMAD.MOV.U32 R70, RZ, RZ, R49 ;  /* 0x000000ffff467224 */ /* 0x000fe200078e0031 */
[----:B------:R-:W-:Y:S01]  /*2d940*/  MOV R16, R47 ;  /* 0x0000002f00107202 */ /* 0x000fe20000000f00 */
[----:B------:R-:W-:Y:S02]  /*2d950*/  IMAD.MOV.U32 R49, RZ, RZ, R14 ;  /* 0x000000ffff317224 */ /* 0x000fe400078e000e */
[----:B------:R-:W-:-:S07]  /*2d960*/  IMAD.MOV.U32 R47, RZ, RZ, R68 ;  /* 0x000000ffff2f7224 */ /* 0x000fce00078e0044 */
.L_x_63534:
[----:B------:R-:W-:Y:S05]  /*2d970*/  BSYNC B1 ;  /* 0x0000000000017941 */ /* 0x000fea0003800000 */
.L_x_63532:
        /* <DEDUP_REMOVED lines=9> */
.L_x_63536:
[----:B------:R-:W-:Y:S01]  /*2da10*/  IMAD.MOV.U32 R51, RZ, RZ, R70 ;  /* 0x000000ffff337224 */ /* 0x000fe200078e0046 */
[----:B------:R-:W-:Y:S01]  /*2da20*/  MOV R70, R13 ;  /* 0x0000000d00467202 */ /* 0x000fe20000000f00 */
[----:B------:R-:W-:Y:S02]  /*2da30*/  IMAD.MOV.U32 R15, RZ, RZ, R16 ;  /* 0x000000ffff0f7224 */ /* 0x000fe400078e0010 */
[----:B------:R-:W-:-:S07]  /*2da40*/  IMAD.MOV.U32 R16, RZ, RZ, R67 ;  /* 0x000000ffff107224 */ /* 0x000fce00078e0043 */
.L_x_63537:
[----:B------:R-:W-:Y:S05]  /*2da50*/  BSYNC B1 ;  /* 0x0000000000017941 */ /* 0x000fea0003800000 */
.L_x_63535:
        /* <DEDUP_REMOVED lines=9> */
.L_x_63539:
[----:B------:R-:W-:Y:S02]  /*2daf0*/  IMAD.MOV.U32 R68, RZ, RZ, R51 ;  /* 0x000000ffff447224 */ /* 0x000fe400078e0033 */
[----:B------:R-:W-:Y:S01]  /*2db00*/  IMAD.MOV.U32 R14, RZ, RZ, R15 ;  /* 0x000000ffff0e7224 */ /* 0x000fe200078e000f */
[----:B------:R-:W-:Y:S01]  /*2db10*/  MOV R15, R66 ;  /* 0x00000042000f7202 */ /* 0x000fe20000000f00 */
[----:B------:R-:W-:-:S07]  /*2db20*/  IMAD.MOV.U32 R51, RZ, RZ, R12 ;  /* 0x000000ffff337224 */ /* 0x000fce00078e000c */
.L_x_63540:
[----:B------:R-:W-:Y:S05]  /*2db30*/  BSYNC B1 ;  /* 0x0000000000017941 */ /* 0x000fea0003800000 */
.L_x_63538:
        /* <DEDUP_REMOVED lines=9> */
.L_x_63542:
[----:B------:R-:W-:Y:S02]  /*2dbd0*/  IMAD.MOV.U32 R53, RZ, RZ, R68 ;  /* 0x000000ffff357224 */ /* 0x000fe400078e0044 */
[----:B------:R-:W-:Y:S02]  /*2dbe0*/  IMAD.MOV.U32 R13, RZ, RZ, R14 ;  /* 0x000000ffff0d7224 */ /* 0x000fe400078e000e */
[----:B------:R-:W-:Y:S02]  /*2dbf0*/  IMAD.MOV.U32 R68, RZ, RZ, R11 ;  /* 0x000000ffff447224 */ /* 0x000fe400078e000b */
[----:B------:R-:W-:-:S07]  /*2dc00*/  IMAD.MOV.U32 R14, RZ, RZ, R65 ;  /* 0x000000ffff0e7224 */ /* 0x000fce00078e0041 */
.L_x_63543:
[----:B------:R-:W-:Y:S05]  /*2dc10*/  BSYNC B1 ;  /* 0x0000000000017941 */ /* 0x000fea0003800000 */
.L_x_63541:
        /* <DEDUP_REMOVED lines=9> */
.L_x_63545:
[----:B------:R-:W-:Y:S02]  /*2dcb0*/  IMAD.MOV.U32 R66, RZ, RZ, R53 ;  /* 0x000000ffff427224 */ /* 0x000fe400078e0035 */
[----:B------:R-:W-:Y:S02]  /*2dcc0*/  IMAD.MOV.U32 R12, RZ, RZ, R13 ;  /* 0x000000ffff0c7224 */ /* 0x000fe400078e000d */
[----:B------:R-:W-:Y:S02]  /*2dcd0*/  IMAD.MOV.U32 R53, RZ, RZ, R10 ;  /* 0x000000ffff357224 */ /* 0x000fe400078e000a */
[----:B------:R-:W-:-:S07]  /*2dce0*/  IMAD.MOV.U32 R13, RZ, RZ, R64 ;  /* 0x000000ffff0d7224 */ /* 0x000fce00078e0040 */
.L_x_63546:
[----:B------:R-:W-:Y:S05]  /*2dcf0*/  BSYNC B1 ;  /* 0x0000000000017941 */ /* 0x000fea0003800000 */
.L_x_63544:
        /* <DEDUP_REMOVED lines=9> */
.L_x_63548:
[----:B------:R-:W-:Y:S02]  /*2dd90*/  IMAD.MOV.U32 R55, RZ, RZ, R66 ;  /* 0x000000ffff377224 */ /* 0x000fe400078e0042 */
[----:B------:R-:W-:Y:S02]  /*2dda0*/  IMAD.MOV.U32 R11, RZ, RZ, R12 ;  /* 0x000000ffff0b7224 */ /* 0x000fe400078e000c */
[----:B------:R-:W-:Y:S02]  /*2ddb0*/  IMAD.MOV.U32 R66, RZ, RZ, R9 ;  /* 0x000000ffff427224 */ /* 0x000fe400078e0009 */
[----:B------:R-:W-:-:S07]  /*2ddc0*/  IMAD.MOV.U32 R12, RZ, RZ, R63 ;  /* 0x000000ffff0c7224 */ /* 0x000fce00078e003f */
.L_x_63549:
[----:B------:R-:W-:Y:S05]  /*2ddd0*/  BSYNC B1 ;  /* 0x0000000000017941 */ /* 0x000fea0003800000 */
.L_x_63547:
        /* <DEDUP_REMOVED lines=9> */
.L_x_63551:
[----:B------:R-:W-:Y:S01]  /*2de70*/  MOV R64, R55 ;  /* 0x0000003700407202 */ /* 0x000fe20000000f00 */
[----:B------:R-:W-:Y:S02]  /*2de80*/  IMAD.MOV.U32 R10, RZ, RZ, R11 ;  /* 0x000000ffff0a7224 */ /* 0x000fe400078e000b */
[----:B------:R-:W-:Y:S02]  /*2de90*/  IMAD.MOV.U32 R55, RZ, RZ, R8 ;  /* 0x000000ffff377224 */ /* 0x000fe400078e0008 */
[----:B------:R-:W-:-:S07]  /*2dea0*/  IMAD.MOV.U32 R11, RZ, RZ, R62 ;  /* 0x000000ffff0b7224 */ /* 0x000fce00078e003e */
.L_x_63552:
[----:B------:R-:W-:Y:S05]  /*2deb0*/  BSYNC B1 ;  /* 0x0000000000017941 */ /* 0x000fea0003800000 */
.L_x_63550:
        /* <DEDUP_REMOVED lines=9> */
.L_x_63554:
[----:B------:R-:W-:Y:S01]  /*2df50*/  IMAD.MOV.U32 R63, RZ, RZ, R64 ;  /* 0x000000ffff3f7224 */ /* 0x000fe200078e0040 */
[----:B------:R-:W-:Y:S01]  /*2df60*/  MOV R9, R10 ;  /* 0x0000000a00097202 */ /* 0x000fe20000000f00 */
[----:B------:R-:W-:Y:S02]  /*2df70*/  IMAD.MOV.U32 R64, RZ, RZ, R7 ;  /* 0x000000ffff407224 */ /* 0x000fe400078e0007 */
[----:B------:R-:W-:-:S07]  /*2df80*/  IMAD.MOV.U32 R10, RZ, RZ, R61 ;  /* 0x000000ffff0a7224 */ /* 0x000fce00078e003d */
.L_x_63555:
[----:B------:R-:W-:Y:S05]  /*2df90*/  BSYNC B1 ;  /* 0x0000000000017941 */ /* 0x000fea0003800000 */
.L_x_63553:
        /* <DEDUP_REMOVED lines=9> */
.L_x_63557:
[----:B------:R-:W-:Y:S01]  /*2e030*/  IMAD.MOV.U32 R62, RZ, RZ, R63 ;  /* 0x000000ffff3e7224 */ /* 0x000fe200078e003f */
[----:B------:R-:W-:Y:S01]  /*2e040*/  MOV R63, R6 ;  /* 0x00000006003f7202 */ /* 0x000fe20000000f00 */
[----:B------:R-:W-:Y:S02]  /*2e050*/  IMAD.MOV.U32 R8, RZ, RZ, R9 ;  /* 0x000000ffff087224 */ /* 0x000fe400078e0009 */
[----:B------:R-:W-:-:S07]  /*2e060*/  IMAD.MOV.U32 R9, RZ, RZ, R60 ;  /* 0x000000ffff097224 */ /* 0x000fce00078e003c */
.L_x_63558:
[----:B------:R-:W-:Y:S05]  /*2e070*/  BSYNC B1 ;  /* 0x0000000000017941 */ /* 0x000fea0003800000 */
.L_x_63556:
        /* <DEDUP_REMOVED lines=9> */
.L_x_63560:
[----:B------:R-:W-:Y:S02]  /*2e110*/  IMAD.MOV.U32 R61, RZ, RZ, R62 ;  /* 0x000000ffff3d7224 */ /* 0x000fe400078e003e */
[----:B------:R-:W-:Y:S01]  /*2e120*/  IMAD.MOV.U32 R7, RZ, RZ, R8 ;  /* 0x000000ffff077224 */ /* 0x000fe200078e0008 */
[----:B------:R-:W-:Y:S01]  /*2e130*/  MOV R8, R59 ;  /* 0x0000003b00087202 */ /* 0x000fe20000000f00 */
[----:B------:R-:W-:-:S07]  /*2e140*/  IMAD.MOV.U32 R62, RZ, RZ, R5 ;  /* 0x000000ffff3e7224 */ /* 0x000fce00078e0005 */
.L_x_63561:
[----:B------:R-:W-:Y:S05]  /*2e150*/  BSYNC B1 ;  /* 0x0000000000017941 */ /* 0x000fea0003800000 */
.L_x_63559:
        /* <DEDUP_REMOVED lines=9> */
.L_x_63563:
[----:B------:R-:W-:Y:S02]  /*2e1f0*/  IMAD.MOV.U32 R60, RZ, RZ, R61 ;  /* 0x000000ffff3c7224 */ /* 0x000fe400078e003d */
[----:B------:R-:W-:Y:S02]  /*2e200*/  IMAD.MOV.U32 R6, RZ, RZ, R7 ;  /* 0x000000ffff067224 */ /* 0x000fe400078e0007 */
[----:B------:R-:W-:Y:S02]  /*2e210*/  IMAD.MOV.U32 R61, RZ, RZ, R4 ;  /* 0x000000ffff3d7224 */ /* 0x000fe400078e0004 */
[----:B------:R-:W-:-:S07]  /*2e220*/  IMAD.MOV.U32 R7, RZ, RZ, R58 ;  /* 0x000000ffff077224 */ /* 0x000fce00078e003a */
.L_x_63564:
[----:B------:R-:W-:Y:S05]  /*2e230*/  BSYNC B1 ;  /* 0x0000000000017941 */ /* 0x000fea0003800000 */
.L_x_63562:
        /* <DEDUP_REMOVED lines=9> */
.L_x_63566:
[----:B------:R-:W-:Y:S02]  /*2e2d0*/  IMAD.MOV.U32 R59, RZ, RZ, R60 ;  /* 0x000000ffff3b7224 */ /* 0x000fe400078e003c */
[----:B------:R-:W-:Y:S02]  /*2e2e0*/  IMAD.MOV.U32 R5, RZ, RZ, R6 ;  /* 0x000000ffff057224 */ /* 0x000fe400078e0006 */
[----:B------:R-:W-:Y:S02]  /*2e2f0*/  IMAD.MOV.U32 R60, RZ, RZ, R3 ;  /* 0x000000ffff3c7224 */ /* 0x000fe400078e0003 */
[----:B------:R-:W-:-:S07]  /*2e300*/  IMAD.MOV.U32 R6, RZ, RZ, R57 ;  /* 0x000000ffff067224 */ /* 0x000fce00078e0039 */
.L_x_63567:
[----:B------:R-:W-:Y:S05]  /*2e310*/  BSYNC B1 ;  /* 0x0000000000017941 */ /* 0x000fea0003800000 */
.L_x_63565:
        /* <DEDUP_REMOVED lines=9> */
.L_x_63569:
[----:B------:R-:W-:Y:S02]  /*2e3b0*/  IMAD.MOV.U32 R4, RZ, RZ, R59 ;  /* 0x000000ffff047224 */ /* 0x000fe400078e003b */
[----:B------:R-:W-:Y:S02]  /*2e3c0*/  IMAD.MOV.U32 R3, RZ, RZ, R5 ;  /* 0x000000ffff037224 */ /* 0x000fe400078e0005 */
[----:B------:R-:W-:Y:S02]  /*2e3d0*/  IMAD.MOV.U32 R59, RZ, RZ, R2 ;  /* 0x000000ffff3b7224 */ /* 0x000fe400078e0002 */
[----:B------:R-:W-:-:S07]  /*2e3e0*/  IMAD.MOV.U32 R5, RZ, RZ, R56 ;  /* 0x000000ffff057224 */ /* 0x000fce00078e0038 */
.L_x_63570:
[----:B------:R-:W-:Y:S05]  /*2e3f0*/  BSYNC B1 ;  /* 0x0000000000017941 */ /* 0x000fea0003800000 */
.L_x_63568:
        /* <DEDUP_REMOVED lines=16> */
.L_x_63572:
[----:B------:R-:W-:Y:S02]  /*2e500*/  IMAD.MOV.U32 R48, RZ, RZ, R17 ;  /* 0x000000ffff307224 */ /* 0x000fe400078e0011 */
[----:B------:R-:W-:Y:S02]  /*2e510*/  IMAD.MOV.U32 R2, RZ, RZ, R71 ;  /* 0x000000ffff027224 */ /* 0x000fe400078e0047 */
[----:B------:R-:W-:Y:S02]  /*2e520*/  IMAD.MOV.U32 R17, RZ, RZ, R19 ;  /* 0x000000ffff117224 */ /* 0x000fe400078e0013 */
[----:B------:R-:W-:-:S07]  /*2e530*/  IMAD.MOV.U32 R71, RZ, RZ, R18 ;  /* 0x000000ffff477224 */ /* 0x000fce00078e0012 */
.L_x_63573:
[----:B------:R-:W-:Y:S05]  /*2e540*/  BSYNC B1 ;  /* 0x0000000000017941 */ /* 0x000fea0003800000 */
.L_x_63571:
        /* <DEDUP_REMOVED lines=9> */
.L_x_63575:
[----:B------:R-:W-:Y:S02]  /*2e5e0*/  IMAD.MOV.U32 R39, RZ, RZ, R48 ;  /* 0x000000ffff277224 */ /* 0x000fe400078e0030 */
[----:B------:R-:W-:Y:S02]  /*2e5f0*/  IMAD.MOV.U32 R19, RZ, RZ, R2 ;  /* 0x000000ffff137224 */ /* 0x000fe400078e0002 */
[----:B------:R-:W-:Y:S02]  /*2e600*/  IMAD.MOV.U32 R48, RZ, RZ, R49 ;  /* 0x000000ffff307224 */ /* 0x000fe400078e0031 */
[----:B------:R-:W-:-:S07]  /*2e610*/  IMAD.MOV.U32 R2, RZ, RZ, R47 ;  /* 0x000000ffff027224 */ /* 0x000fce00078e002f */
.L_x_63576:
[----:B------:R-:W-:Y:S05]  /*2e620*/  BSYNC B1 ;  /* 0x0000000000017941 */ /* 0x000fea0003800000 */
.L_x_63574:
        /* <DEDUP_REMOVED lines=9> */
.L_x_63578:
[----:B------:R-:W-:Y:S01]  /*2e6c0*/  MOV R56, R39 ;  /* 0x0000002700387202 */ /* 0x000fe20000000f00 */
[----:B------:R-:W-:Y:S02]  /*2e6d0*/  IMAD.MOV.U32 R18, RZ, RZ, R19 ;  /* 0x000000ffff127224 */ /* 0x000fe400078e0013 */
[----:B------:R-:W-:Y:S02]  /*2e6e0*/  IMAD.MOV.U32 R39, RZ, RZ, R70 ;  /* 0x000000ffff277224 */ /* 0x000fe400078e0046 */
[----:B------:R-:W-:-:S07]  /*2e6f0*/  IMAD.MOV.U32 R19, RZ, RZ, R16 ;  /* 0x000000ffff137224 */ /* 0x000fce00078e0010 */
.L_x_63579:
[----:B------:R-:W-:Y:S05]  /*2e700*/  BSYNC B1 ;  /* 0x0000000000017941 */ /* 0x000fea0003800000 */
.L_x_63577:
        /* <DEDUP_REMOVED lines=9> */
.L_x_63581:
[----:B------:R-:W-:Y:S01]  /*2e7a0*/  IMAD.MOV.U32 R49, RZ, RZ, R56 ;  /* 0x000000ffff317224 */ /* 0x000fe200078e0038 */
[----:B------:R-:W-:Y:S01]  /*2e7b0*/  MOV R47, R18 ;  /* 0x00000012002f7202 */ /* 0x000fe20000000f00 */
[----:B------:R-:W-:Y:S02]  /*2e7c0*/  IMAD.MOV.U32 R56, RZ, RZ, R51 ;  /* 0x000000ffff387224 */ /* 0x000fe400078e0033 */
[----:B------:R-:W-:-:S07]  /*2e7d0*/  IMAD.MOV.U32 R18, RZ, RZ, R15 ;  /* 0x000000ffff127224 */ /* 0x000fce00078e000f */
.L_x_63582:
[----:B------:R-:W-:Y:S05]  /*2e7e0*/  BSYNC B1 ;  /* 0x0000000000017941 */ /* 0x000fea0003800000 */
.L_x_63580:
        /* <DEDUP_REMOVED lines=9> */
.L_x_63584:
[----:B------:R-:W-:Y:S01]  /*2e880*/  IMAD.MOV.U32 R58, RZ, RZ, R49 ;  /* 0x000000ffff3a7224 */ /* 0x000fe200078e0031 */
[----:B------:R-:W-:Y:S01]  /*2e890*/  MOV R49, R68 ;  /* 0x0000004400317202 */ /* 0x000fe20000000f00 */
[----:B------:R-:W-:Y:S02]  /*2e8a0*/  IMAD.MOV.U32 R16, RZ, RZ, R47 ;  /* 0x000000ffff107224 */ /* 0x000fe400078e002f */
[----:B------:R-:W-:-:S07]  /*2e8b0*/  IMAD.MOV.U32 R47, RZ, RZ, R14 ;  /* 0x000000ffff2f7224 */ /* 0x000fce00078e000e */
.L_x_63585:
[----:B------:R-:W-:Y:S05]  /*2e8c0*/  BSYNC B1 ;  /* 0x0000000000017941 */ /* 0x000fea0003800000 */
.L_x_63583:
        /* <DEDUP_REMOVED lines=9> */
.L_x_63587:
[----:B------:R-:W-:Y:S02]  /*2e960*/  IMAD.MOV.U32 R51, RZ, RZ, R58 ;  /* 0x000000ffff337224 */ /* 0x000fe400078e003a */
[----:B------:R-:W-:Y:S01]  /*2e970*/  IMAD.MOV.U32 R15, RZ, RZ, R16 ;  /* 0x000000ffff0f7224 */ /* 0x000fe200078e0010 */
[----:B------:R-:W-:Y:S01]  /*2e980*/  MOV R16, R13 ;  /* 0x0000000d00107202 */ /* 0x000fe20000000f00 */
[----:B------:R-:W-:-:S07]  /*2e990*/  IMAD.MOV.U32 R58, RZ, RZ, R53 ;  /* 0x000000ffff3a7224 */ /* 0x000fce00078e0035 */
.L_x_63588:
[----:B------:R-:W-:Y:S05]  /*2e9a0*/  BSYNC B1 ;  /* 0x0000000000017941 */ /* 0x000fea0003800000 */
.L_x_63586:
        /* <DEDUP_REMOVED lines=9> */
.L_x_63590:
[----:B------:R-:W-:Y:S02]  /*2ea40*/  IMAD.MOV.U32 R68, RZ, RZ, R51 ;  /* 0x000000ffff447224 */ /* 0x000fe400078e0033 */
[----:B------:R-:W-:Y:S02]  /*2ea50*/  IMAD.MOV.U32 R14, RZ, RZ, R15 ;  /* 0x000000ffff0e7224 */ /* 0x000fe400078e000f */
[----:B------:R-:W-:Y:S02]  /*2ea60*/  IMAD.MOV.U32 R51, RZ, RZ, R66 ;  /* 0x000000ffff337224 */ /* 0x000fe400078e0042 */
[----:B------:R-:W-:-:S07]  /*2ea70*/  IMAD.MOV.U32 R15, RZ, RZ, R12 ;  /* 0x000000ffff0f7224 */ /* 0x000fce00078e000c */
.L_x_63591:
[----:B------:R-:W-:Y:S05]  /*2ea80*/  BSYNC B1 ;  /* 0x0000000000017941 */ /* 0x000fea0003800000 */
.L_x_63589:
        /* <DEDUP_REMOVED lines=9> */
.L_x_63593:
[----:B------:R-:W-:Y:S02]  /*2eb20*/  IMAD.MOV.U32 R53, RZ, RZ, R68 ;  /* 0x000000ffff357224 */ /* 0x000fe400078e0044 */
[----:B------:R-:W-:Y:S02]  /*2eb30*/  IMAD.MOV.U32 R13, RZ, RZ, R14 ;  /* 0x000000ffff0d7224 */ /* 0x000fe400078e000e */
[----:B------:R-:W-:Y:S02]  /*2eb40*/  IMAD.MOV.U32 R68, RZ, RZ, R55 ;  /* 0x000000ffff447224 */ /* 0x000fe400078e0037 */
[----:B------:R-:W-:-:S07]  /*2eb50*/  IMAD.MOV.U32 R14, RZ, RZ, R11 ;  /* 0x000000ffff0e7224 */ /* 0x000fce00078e000b */
.L_x_63594:
[----:B------:R-:W-:Y:S05]  /*2eb60*/  BSYNC B1 ;  /* 0x0000000000017941 */ /* 0x000fea0003800000 */
.L_x_63592:
        /* <DEDUP_REMOVED lines=9> */
.L_x_63596:
[----:B------:R-:W-:Y:S02]  /*2ec00*/  IMAD.MOV.U32 R66, RZ, RZ, R53 ;  /* 0x000000ffff427224 */ /* 0x000fe400078e0035 */
[----:B------:R-:W-:Y:S02]  /*2ec10*/  IMAD.MOV.U32 R12, RZ, RZ, R13 ;  /* 0x000000ffff0c7224 */ /* 0x000fe400078e000d */
[----:B------:R-:W-:Y:S02]  /*2ec20*/  IMAD.MOV.U32 R53, RZ, RZ, R64 ;  /* 0x000000ffff357224 */ /* 0x000fe400078e0040 */
[----:B------:R-:W-:-:S07]  /*2ec30*/  IMAD.MOV.U32 R13, RZ, RZ, R10 ;  /* 0x000000ffff0d7224 */ /* 0x000fce00078e000a */
.L_x_63597:
[----:B------:R-:W-:Y:S05]  /*2ec40*/  BSYNC B1 ;  /* 0x0000000000017941 */ /* 0x000fea0003800000 */
.L_x_63595:
        /* <DEDUP_REMOVED lines=9> */
.L_x_63599:
[----:B------:R-:W-:Y:S01]  /*2ece0*/  MOV R55, R66 ;  /* 0x0000004200377202 */ /* 0x000fe20000000f00 */
[----:B------:R-:W-:Y:S02]  /*2ecf0*/  IMAD.MOV.U32 R11, RZ, RZ, R12 ;  /* 0x000000ffff0b7224 */ /* 0x000fe400078e000c */
[----:B------:R-:W-:Y:S02]  /*2ed00*/  IMAD.MOV.U32 R66, RZ, RZ, R63 ;  /* 0x000000ffff427224 */ /* 0x000fe400078e003f */
[----:B------:R-:W-:-:S07]  /*2ed10*/  IMAD.MOV.U32 R12, RZ, RZ, R9 ;  /* 0x000000ffff0c7224 */ /* 0x000fce00078e0009 */
.L_x_63600:
[----:B------:R-:W-:Y:S05]  /*2ed20*/  BSYNC B1 ;  /* 0x0000000000017941 */ /* 0x000fea0003800000 */
.L_x_63598:
        /* <DEDUP_REMOVED lines=9> */
.L_x_63602:
[----:B------:R-:W-:Y:S01]  /*2edc0*/  IMAD.MOV.U32 R64, RZ, RZ, R55 ;  /* 0x000000ffff407224 */ /* 0x000fe200078e0037 */
[----:B------:R-:W-:Y:S01]  /*2edd0*/  MOV R10, R11 ;  /* 0x0000000b000a7202 */ /* 0x000fe20000000f00 */
[----:B------:R-:W-:Y:S02]  /*2ede0*/  IMAD.MOV.U32 R55, RZ, RZ, R62 ;  /* 0x000000ffff377224 */ /* 0x000fe400078e003e */
[----:B------:R-:W-:-:S07]  /*2edf0*/  IMAD.MOV.U32 R11, RZ, RZ, R8 ;  /* 0x000000ffff0b7224 */ /* 0x000fce00078e0008 */
.L_x_63603:
[----:B------:R-:W-:Y:S05]  /*2ee00*/  BSYNC B1 ;  /* 0x0000000000017941 */ /* 0x000fea0003800000 */
.L_x_63601:
        /* <DEDUP_REMOVED lines=9> */
.L_x_63605:
[----:B------:R-:W-:Y:S01]  /*2eea0*/  IMAD.MOV.U32 R57, RZ, RZ, R64 ;  /* 0x000000ffff397224 */ /* 0x000fe200078e0040 */
[----:B------:R-:W-:Y:S01]  /*2eeb0*/  MOV R64, R61 ;  /* 0x0000003d00407202 */ /* 0x000fe20000000f00 */
[----:B------:R-:W-:Y:S02]  /*2eec0*/  IMAD.MOV.U32 R9, RZ, RZ, R10 ;  /* 0x000000ffff097224 */ /* 0x000fe400078e000a */
[----:B------:R-:W-:-:S07]  /*2eed0*/  IMAD.MOV.U32 R10, RZ, RZ, R7 ;  /* 0x000000ffff0a7224 */ /* 0x000fce00078e0007 */
.L_x_63606:
[----:B------:R-:W-:Y:S05]  /*2eee0*/  BSYNC B1 ;  /* 0x0000000000017941 */ /* 0x000fea0003800000 */
.L_x_63604:
        /* <DEDUP_REMOVED lines=9> */
.L_x_63608:
[----:B------:R-:W-:Y:S02]  /*2ef80*/  IMAD.MOV.U32 R62, RZ, RZ, R57 ;  /* 0x000000ffff3e7224 */ /* 0x000fe400078e0039 */
[----:B------:R-:W-:Y:S01]  /*2ef90*/  IMAD.MOV.U32 R8, RZ, RZ, R9 ;  /* 0x000000ffff087224 */ /* 0x000fe200078e0009 */
[----:B------:R-:W-:Y:S01]  /*2efa0*/  MOV R9, R6 ;  /* 0x0000000600097202 */ /* 0x000fe20000000f00 */
[----:B------:R-:W-:-:S07]  /*2efb0*/  IMAD.MOV.U32 R57, RZ, RZ, R60 ;  /* 0x000000ffff397224 */ /* 0x000fce00078e003c */
.L_x_63609:
[----:B------:R-:W-:Y:S05]  /*2efc0*/  BSYNC B1 ;  /* 0x0000000000017941 */ /* 0x000fea0003800000 */
.L_x_63607:
        /* <DEDUP_REMOVED lines=9> */
.L_x_63611:
[----:B------:R-:W-:Y:S02]  /*2f060*/  IMAD.MOV.U32 R7, RZ, RZ, R62 ;  /* 0x000000ffff077224 */ /* 0x000fe400078e003e */
[----:B------:R-:W-:Y:S02]  /*2f070*/  IMAD.MOV.U32 R6, RZ, RZ, R8 ;  /* 0x000000ffff067224 */ /* 0x000fe400078e0008 */
[----:B------:R-:W-:Y:S02]  /*2f080*/  IMAD.MOV.U32 R62, RZ, RZ, R59 ;  /* 0x000000ffff3e7224 */ /* 0x000fe400078e003b */
[----:B------:R-:W-:-:S07]  /*2f090*/  IMAD.MOV.U32 R8, RZ, RZ, R5 ;  /* 0x000000ffff087224 */ /* 0x000fce00078e0005 */
.L_x_63612:
[----:B------:R-:W-:Y:S05]  /*2f0a0*/  BSYNC B1 ;  /* 0x0000000000017941 */ /* 0x000fea0003800000 */
.L_x_63610:
        /* <DEDUP_REMOVED lines=9> */
.L_x_63614:
[----:B------:R-:W-:Y:S02]  /*2f140*/  IMAD.MOV.U32 R59, RZ, RZ, R7 ;  /* 0x000000ffff3b7224 */ /* 0x000fe400078e0007 */
[----:B------:R-:W-:Y:S02]  /*2f150*/  IMAD.MOV.U32 R5, RZ, RZ, R6 ;  /* 0x000000ffff057224 */ /* 0x000fe400078e0006 */
[----:B------:R-:W-:Y:S02]  /*2f160*/  IMAD.MOV.U32 R7, RZ, RZ, R4 ;  /* 0x000000ffff077224 */ /* 0x000fe400078e0004 */
[----:B------:R-:W-:-:S07]  /*2f170*/  IMAD.MOV.U32 R6, RZ, RZ, R3 ;  /* 0x000000ffff067224 */ /* 0x000fce00078e0003 */
.L_x_63615:
[----:B------:R-:W-:Y:S05]  /*2f180*/  BSYNC B1 ;  /* 0x0000000000017941 */ /* 0x000fea0003800000 */
.L_x_63613:
        /* <DEDUP_REMOVED lines=16> */
.L_x_63617:
[----:B------:R-:W-:Y:S02]  /*2f290*/  IMAD.MOV.U32 R46, RZ, RZ, R17 ;  /* 0x000000ffff2e7224 */ /* 0x000fe400078e0011 */
[----:B------:R-:W-:Y:S02]  /*2f2a0*/  IMAD.MOV.U32 R4, RZ, RZ, R71 ;  /* 0x000000ffff047224 */ /* 0x000fe400078e0047 */
[----:B------:R-:W-:Y:S02]  /*2f2b0*/  IMAD.MOV.U32 R17, RZ, RZ, R48 ;  /* 0x000000ffff117224 */ /* 0x000fe400078e0030 */
[----:B------:R-:W-:-:S07]  /*2f2c0*/  IMAD.MOV.U32 R71, RZ, RZ, R2 ;  /* 0x000000ffff477224 */ /* 0x000fce00078e0002 */
.L_x_63618:
[----:B------:R-:W-:Y:S05]  /*2f2d0*/  BSYNC B1 ;  /* 0x0000000000017941 */ /* 0x000fea0003800000 */
.L_x_63616:
        /* <DEDUP_REMOVED lines=9> */
.L_x_63620:
[----:B------:R-:W-:Y:S02]  /*2f370*/  IMAD.MOV.U32 R37, RZ, RZ, R46 ;  /* 0x000000ffff257224 */ /* 0x000fe400078e002e */
[----:B------:R-:W-:Y:S02]  /*2f380*/  IMAD.MOV.U32 R3, RZ, RZ, R4 ;  /* 0x000000ffff037224 */ /* 0x000fe400078e0004 */
[----:B------:R-:W-:Y:S02]  /*2f390*/  IMAD.MOV.U32 R46, RZ, RZ, R39 ;  /* 0x000000ffff2e7224 */ /* 0x000fe400078e0027 */
[----:B------:R-:W-:-:S07]  /*2f3a0*/  IMAD.MOV.U32 R4, RZ, RZ, R19 ;  /* 0x000000ffff047224 */ /* 0x000fce00078e0013 */
.L_x_63621:
[----:B------:R-:W-:Y:S05]  /*2f3b0*/  BSYNC B1 ;  /* 0x0000000000017941 */ /* 0x000fea0003800000 */
.L_x_63619:
        /* <DEDUP_REMOVED lines=9> */
.L_x_63623:
[----:B------:R-:W-:Y:S02]  /*2f450*/  IMAD.MOV.U32 R48, RZ, RZ, R37 ;  /* 0x000000ffff307224 */ /* 0x000fe400078e0025 */
[----:B------:R-:W-:Y:S02]  /*2f460*/  IMAD.MOV.U32 R2, RZ, RZ, R3 ;  /* 0x000000ffff027224 */ /* 0x000fe400078e0003 */
[----:B------:R-:W-:Y:S02]  /*2f470*/  IMAD.MOV.U32 R37, RZ, RZ, R56 ;  /* 0x000000ffff257224 */ /* 0x000fe400078e0038 */
[----:B------:R-:W-:-:S07]  /*2f480*/  IMAD.MOV.U32 R3, RZ, RZ, R18 ;  /* 0x000000ffff037224 */ /* 0x000fce00078e0012 */
.L_x_63624:
[----:B------:R-:W-:Y:S05]  /*2f490*/  BSYNC B1 ;  /* 0x0000000000017941 */ /* 0x000fea0003800000 */
.L_x_63622:
        /* <DEDUP_REMOVED lines=9> */
.L_x_63626:
[----:B------:R-:W-:Y:S01]  /*2f530*/  MOV R39, R48 ;  /* 0x0000003000277202 */ /* 0x000fe20000000f00 */
[----:B------:R-:W-:Y:S02]  /*2f540*/  IMAD.MOV.U32 R19, RZ, RZ, R2 ;  /* 0x000000ffff137224 */ /* 0x000fe400078e0002 */
[----:B------:R-:W-:Y:S02]  /*2f550*/  IMAD.MOV.U32 R48, RZ, RZ, R49 ;  /* 0x000000ffff307224 */ /* 0x000fe400078e0031 */
[----:B------:R-:W-:-:S07]  /*2f560*/  IMAD.MOV.U32 R2, RZ, RZ, R47 ;  /* 0x000000ffff027224 */ /* 0x000fce00078e002f */
.L_x_63627:
[----:B------:R-:W-:Y:S05]  /*2f570*/  BSYNC B1 ;  /* 0x0000000000017941 */ /* 0x000fea0003800000 */
.L_x_63625:
        /* <DEDUP_REMOVED lines=9> */
.L_x_63629:
[----:B------:R-:W-:Y:S01]  /*2f610*/  IMAD.MOV.U32 R56, RZ, RZ, R39 ;  /* 0x000000ffff387224 */ /* 0x000fe200078e0027 */
[----:B------:R-:W-:Y:S01]  /*2f620*/  MOV R18, R19 ;  /* 0x0000001300127202 */ /* 0x000fe20000000f00 */
[----:B------:R-:W-:Y:S02]  /*2f630*/  IMAD.MOV.U32 R39, RZ, RZ, R58 ;  /* 0x000000ffff277224 */ /* 0x000fe400078e003a */
[----:B------:R-:W-:-:S07]  /*2f640*/  IMAD.MOV.U32 R19, RZ, RZ, R16 ;  /* 0x000000ffff137224 */ /* 0x000fce00078e0010 */
.L_x_63630:
[----:B------:R-:W-:Y:S05]  /*2f650*/  BSYNC B1 ;  /* 0x0000000000017941 */ /* 0x000fea0003800000 */
.L_x_63628:
        /* <DEDUP_REMOVED lines=9> */
.L_x_63632:
[----:B------:R-:W-:Y:S01]  /*2f6f0*/  IMAD.MOV.U32 R49, RZ, RZ, R56 ;  /* 0x000000ffff317224 */ /* 0x000fe200078e0038 */
[----:B------:R-:W-:Y:S01]  /*2f700*/  MOV R56, R51 ;  /* 0x0000003300387202 */ /* 0x000fe20000000f00 */
[----:B------:R-:W-:Y:S02]  /*2f710*/  IMAD.MOV.U32 R47, RZ, RZ, R18 ;  /* 0x000000ffff2f7224 */ /* 0x000fe400078e0012 */
[----:B------:R-:W-:-:S07]  /*2f720*/  IMAD.MOV.U32 R18, RZ, RZ, R15 ;  /* 0x000000ffff127224 */ /* 0x000fce00078e000f */
.L_x_63633:
[----:B------:R-:W-:Y:S05]  /*2f730*/  BSYNC B1 ;  /* 0x0000000000017941 */ /* 0x000fea0003800000 */
.L_x_63631:
        /* <DEDUP_REMOVED lines=9> */
.L_x_63635:
[----:B------:R-:W-:Y:S02]  /*2f7d0*/  IMAD.MOV.U32 R58, RZ, RZ, R49 ;  /* 0x000000ffff3a7224 */ /* 0x000fe400078e0031 */
[----:B------:R-:W-:Y:S01]  /*2f7e0*/  IMAD.MOV.U32 R16, RZ, RZ, R47 ;  /* 0x000000ffff107224 */ /* 0x000fe200078e002f */
[----:B------:R-:W-:Y:S01]  /*2f7f0*/  MOV R47, R14 ;  /* 0x0000000e002f7202 */ /* 0x000fe20000000f00 */
[----:B------:R-:W-:-:S07]  /*2f800*/  IMAD.MOV.U32 R49, RZ, RZ, R68 ;  /* 0x000000ffff317224 */ /* 0x000fce00078e0044 */
.L_x_63636:
[----:B------:R-:W-:Y:S05]  /*2f810*/  BSYNC B1 ;  /* 0x0000000000017941 */ /* 0x000fea0003800000 */
.L_x_63634:
        /* <DEDUP_REMOVED lines=9> */
.L_x_63638:
[----:B------:R-:W-:Y:S02]  /*2f8b0*/  IMAD.MOV.U32 R51, RZ, RZ, R58 ;  /* 0x000000ffff337224 */ /* 0x000fe400078e003a */
[----:B------:R-:W-:Y:S02]  /*2f8c0*/  IMAD.MOV.U32 R15, RZ, RZ, R16 ;  /* 0x000000ffff0f7224 */ /* 0x000fe400078e0010 */
[----:B------:R-:W-:Y:S02]  /*2f8d0*/  IMAD.MOV.U32 R58, RZ, RZ, R53 ;  /* 0x000000ffff3a7224 */ /* 0x000fe400078e0035 */
[----:B------:R-:W-:-:S07]  /*2f8e0*/  IMAD.MOV.U32 R16, RZ, RZ, R13 ;  /* 0x000000ffff107224 */ /* 0x000fce00078e000d */
.L_x_63639:
[----:B------:R-:W-:Y:S05]  /*2f8f0*/  BSYNC B1 ;  /* 0x0000000000017941 */ /* 0x000fea0003800000 */
.L_x_63637:
        /* <DEDUP_REMOVED lines=9> */
.L_x_63641:
[----:B------:R-:W-:Y:S02]  /*2f990*/  IMAD.MOV.U32 R60, RZ, RZ, R51 ;  /* 0x000000ffff3c7224 */ /* 0x000fe400078e0033 */
[----:B------:R-:W-:Y:S02]  /*2f9a0*/  IMAD.MOV.U32 R14, RZ, RZ, R15 ;  /* 0x000000ffff0e7224 */ /* 0x000fe400078e000f */
[----:B------:R-:W-:Y:S02]  /*2f9b0*/  IMAD.MOV.U32 R51, RZ, RZ, R66 ;  /* 0x000000ffff337224 */ /* 0x000fe400078e0042 */
[----:B------:R-:W-:-:S07]  /*2f9c0*/  IMAD.MOV.U32 R15, RZ, RZ, R12 ;  /* 0x000000ffff0f7224 */ /* 0x000fce00078e000c */
.L_x_63642:
[----:B------:R-:W-:Y:S05]  /*2f9d0*/  BSYNC B1 ;  /* 0x0000000000017941 */ /* 0x000fea0003800000 */
.L_x_63640:
        /* <DEDUP_REMOVED lines=9> */
.L_x_63644:
[----:B------:R-:W-:Y:S02]  /*2fa70*/  IMAD.MOV.U32 R53, RZ, RZ, R60 ;  /* 0x000000ffff357224 */ /* 0x000fe400078e003c */
[----:B------:R-:W-:Y:S02]  /*2fa80*/  IMAD.MOV.U32 R13, RZ, RZ, R14 ;  /* 0x000000ffff0d7224 */ /* 0x000fe400078e000e */
[----:B------:R-:W-:Y:S02]  /*2fa90*/  IMAD.MOV.U32 R60, RZ, RZ, R55 ;  /* 0x000000ffff3c7224 */ /* 0x000fe400078e0037 */
[----:B------:R-:W-:-:S07]  /*2faa0*/  IMAD.MOV.U32 R14, RZ, RZ, R11 ;  /* 0x000000ffff0e7224 */ /* 0x000fce00078e000b */
.L_x_63645:
[----:B------:R-:W-:Y:S05]  /*2fab0*/  BSYNC B1 ;  /* 0x0000000000017941 */ /* 0x000fea0003800000 */
.L_x_63643:
        /* <DEDUP_REMOVED lines=9> */
.L_x_63647:
[----:B------:R-:W-:Y:S01]  /*2fb50*/  MOV R66, R53 ;  /* 0x0000003500427202 */ /* 0x000fe20000000f00 */
[----:B------:R-:W-:Y:S02]  /*2fb60*/  IMAD.MOV.U32 R12, RZ, RZ, R13 ;  /* 0x000000ffff0c7224 */ /* 0x000fe400078e000d */
[----:B------:R-:W-:Y:S02]  /*2fb70*/  IMAD.MOV.U32 R53, RZ, RZ, R64 ;  /* 0x000000ffff357224 */ /* 0x000fe400078e0040 */
[----:B------:R-:W-:-:S07]  /*2fb80*/  IMAD.MOV.U32 R13, RZ, RZ, R10 ;  /* 0x000000ffff0d7224 */ /* 0x000fce00078e000a */
.L_x_63648:
[----:B------:R-:W-:Y:S05]  /*2fb90*/  BSYNC B1 ;  /* 0x0000000000017941 */ /* 0x000fea0003800000 */
.L_x_63646:
        /* <DEDUP_REMOVED lines=9> */
.L_x_63650:
[----:B------:R-:W-:Y:S01]  /*2fc30*/  IMAD.MOV.U32 R55, RZ, RZ, R66 ;  /* 0x000000ffff377224 */ /* 0x000fe200078e0042 */
[----:B------:R-:W-:Y:S01]  /*2fc40*/  MOV R11, R12 ;  /* 0x0000000c000b7202 */ /* 0x000fe20000000f00 */
[----:B------:R-:W-:Y:S02]  /*2fc50*/  IMAD.MOV.U32 R66, RZ, RZ, R57 ;  /* 0x000000ffff427224 */ /* 0x000fe400078e0039 */
[----:B------:R-:W-:-:S07]  /*2fc60*/  IMAD.MOV.U32 R12, RZ, RZ, R9 ;  /* 0x000000ffff0c7224 */ /* 0x000fce00078e0009 */
.L_x_63651:
[----:B------:R-:W-:Y:S05]  /*2fc70*/  BSYNC B1 ;  /* 0x0000000000017941 */ /* 0x000fea0003800000 */
.L_x_63649:
        /* <DEDUP_REMOVED lines=9> */
.L_x_63653:
[----:B------:R-:W-:Y:S01]  /*2fd10*/  IMAD.MOV.U32 R10, RZ, RZ, R55 ;  /* 0x000000ffff0a7224 */ /* 0x000fe200078e0037 */
[----:B------:R-:W-:Y:S01]  /*2fd20*/  MOV R55, R62 ;  /* 0x0000003e00377202 */ /* 0x000fe20000000f00 */
[----:B------:R-:W-:Y:S02]  /*2fd30*/  IMAD.MOV.U32 R9, RZ, RZ, R11 ;  /* 0x000000ffff097224 */ /* 0x000fe400078e000b */
[----:B------:R-:W-:-:S07]  /*2fd40*/  IMAD.MOV.U32 R11, RZ, RZ, R8 ;  /* 0x000000ffff0b7224 */ /* 0x000fce00078e0008 */
.L_x_63654:
[----:B------:R-:W-:Y:S05]  /*2fd50*/  BSYNC B1 ;  /* 0x0000000000017941 */ /* 0x000fea0003800000 */
.L_x_63652:
        /* <DEDUP_REMOVED lines=9> */
.L_x_63656:
[----:B------:R-:W-:Y:S02]  /*2fdf0*/  IMAD.MOV.U32 R62, RZ, RZ, R10 ;  /* 0x000000ffff3e7224 */ /* 0x000fe400078e000a */
[----:B------:R-:W-:Y:S01]  /*2fe00*/  IMAD.MOV.U32 R8, RZ, RZ, R9 ;  /* 0x000000ffff087224 */ /* 0x000fe200078e0009 */
[----:B------:R-:W-:Y:S01]  /*2fe10*/  MOV R9, R6 ;  /* 0x0000000600097202 */ /* 0x000fe20000000f00 */
[----:B------:R-:W-:-:S07]  /*2fe20*/  IMAD.MOV.U32 R10, RZ, RZ, R7 ;  /* 0x000000ffff0a7224 */ /* 0x000fce00078e0007 */
.L_x_63657:
[----:B------:R-:W-:Y:S05]  /*2fe30*/  BSYNC B1 ;  /* 0x0000000000017941 */ /* 0x000fea0003800000 */
.L_x_63655:
        /* <DEDUP_REMOVED lines=9> */
.L_x_63659:
[----:B------:R-:W-:Y:S02]  /*2fed0*/  IMAD.MOV.U32 R7, RZ, RZ, R62 ;  /* 0x000000ffff077224 */ /* 0x000fe400078e003e */
[----:B------:R-:W-:Y:S02]  /*2fee0*/  IMAD.MOV.U32 R6, RZ, RZ, R8 ;  /* 0x000000ffff067224 */ /* 0x000fe400078e0008 */
[----:B------:R-:W-:Y:S02]  /*2fef0*/  IMAD.MOV.U32 R62, RZ, RZ, R59 ;  /* 0x000000ffff3e7224 */ /* 0x000fe400078e003b */
[----:B------:R-:W-:-:S07]  /*2ff00*/  IMAD.MOV.U32 R8, RZ, RZ, R5 ;  /* 0x000000ffff087224 */ /* 0x000fce00078e0005 */
.L_x_63660:
[----:B------:R-:W-:Y:S05]  /*2ff10*/  BSYNC B1 ;  /* 0x0000000000017941 */ /* 0x000fea0003800000 */
.L_x_63658:
        /* <DEDUP_REMOVED lines=16> */
.L_x_63662:
[----:B------:R-:W-:Y:S02]  /*30020*/  IMAD.MOV.U32 R64, RZ, RZ, R17 ;  /* 0x000000ffff407224 */ /* 0x000fe400078e0011 */
[----:B------:R-:W-:Y:S01]  /*30030*/  IMAD.MOV.U32 R44, RZ, RZ, R71 ;  /* 0x000000ffff2c7224 */ /* 0x000fe200078e0047 */
[----:B------:R-:W-:Y:S01]  /*30040*/  MOV R71, R4 ;  /* 0x0000000400477202 */ /* 0x000fe20000000f00 */
[----:B------:R-:W-:-:S07]  /*30050*/  IMAD.MOV.U32 R17, RZ, RZ, R46 ;  /* 0x000000ffff117224 */ /* 0x000fce00078e002e */
.L_x_63663:
[----:B------:R-:W-:Y:S05]  /*30060*/  BSYNC B1 ;  /* 0x0000000000017941 */ /* 0x000fea0003800000 */
.L_x_63661:
        /* <DEDUP_REMOVED lines=9> */
.L_x_63665:
[----:B------:R-:W-:Y:S02]  /*30100*/  IMAD.MOV.U32 R35, RZ, RZ, R64 ;  /* 0x000000ffff237224 */ /* 0x000fe400078e0040 */
[----:B------:R-:W-:Y:S02]  /*30110*/  IMAD.MOV.U32 R5, RZ, RZ, R44 ;  /* 0x000000ffff057224 */ /* 0x000fe400078e002c */
[----:B------:R-:W-:Y:S02]  /*30120*/  IMAD.MOV.U32 R64, RZ, RZ, R37 ;  /* 0x000000ffff407224 */ /* 0x000fe400078e0025 */
[----:B------:R-:W-:-:S07]  /*30130*/  IMAD.MOV.U32 R44, RZ, RZ, R3 ;  /* 0x000000ffff2c7224 */ /* 0x000fce00078e0003 */
.L_x_63666:
[----:B------:R-:W-:Y:S05]  /*30140*/  BSYNC B1 ;  /* 0x0000000000017941 */ /* 0x000fea0003800000 */
.L_x_63664:
        /* <DEDUP_REMOVED lines=9> */
.L_x_63668:
[----:B------:R-:W-:Y:S02]  /*301e0*/  IMAD.MOV.U32 R46, RZ, RZ, R35 ;  /* 0x000000ffff2e7224 */ /* 0x000fe400078e0023 */
[----:B------:R-:W-:Y:S02]  /*301f0*/  IMAD.MOV.U32 R4, RZ, RZ, R5 ;  /* 0x000000ffff047224 */ /* 0x000fe400078e0005 */
[----:B------:R-:W-:Y:S02]  /*30200*/  IMAD.MOV.U32 R35, RZ, RZ, R48 ;  /* 0x000000ffff237224 */ /* 0x000fe400078e0030 */
[----:B------:R-:W-:-:S07]  /*30210*/  IMAD.MOV.U32 R5, RZ, RZ, R2 ;  /* 0x000000ffff057224 */ /* 0x000fce00078e0002 */
.L_x_63669:
[----:B------:R-:W-:Y:S05]  /*30220*/  BSYNC B1 ;  /* 0x0000000000017941 */ /* 0x000fea0003800000 */
.L_x_63667:
        /* <DEDUP_REMOVED lines=9> */
.L_x_63671:
[----:B------:R-:W-:Y:S02]  /*302c0*/  IMAD.MOV.U32 R37, RZ, RZ, R46 ;  /* 0x000000ffff257224 */ /* 0x000fe400078e002e */
[----:B------:R-:W-:Y:S02]  /*302d0*/  IMAD.MOV.U32 R3, RZ, RZ, R4 ;  /* 0x000000ffff037224 */ /* 0x000fe400078e0004 */
[----:B------:R-:W-:Y:S02]  /*302e0*/  IMAD.MOV.U32 R46, RZ, RZ, R39 ;  /* 0x000000ffff2e7224 */ /* 0x000fe400078e0027 */
[----:B------:R-:W-:-:S07]  /*302f0*/  IMAD.MOV.U32 R4, RZ, RZ, R19 ;  /* 0x000000ffff047224 */ /* 0x000fce00078e0013 */
.L_x_63672:
[----:B------:R-:W-:Y:S05]  /*30300*/  BSYNC B1 ;  /* 0x0000000000017941 */ /* 0x000fea0003800000 */
.L_x_63670:
        /* <DEDUP_REMOVED lines=9> */
.L_x_63674:
[----:B------:R-:W-:Y:S01]  /*303a0*/  MOV R48, R37 ;  /* 0x0000002500307202 */ /* 0x000fe20000000f00 */
[----:B------:R-:W-:Y:S02]  /*303b0*/  IMAD.MOV.U32 R2, RZ, RZ, R3 ;  /* 0x000000ffff027224 */ /* 0x000fe400078e0003 */
[----:B------:R-:W-:Y:S02]  /*303c0*/  IMAD.MOV.U32 R37, RZ, RZ, R56 ;  /* 0x000000ffff257224 */ /* 0x000fe400078e0038 */
[----:B------:R-:W-:-:S07]  /*303d0*/  IMAD.MOV.U32 R3, RZ, RZ, R18 ;  /* 0x000000ffff037224 */ /* 0x000fce00078e0012 */
.L_x_63675:
[----:B------:R-:W-:Y:S05]  /*303e0*/  BSYNC B1 ;  /* 0x0000000000017941 */ /* 0x000fea0003800000 */
.L_x_63673:
        /* <DEDUP_REMOVED lines=9> */
.L_x_63677:
[----:B------:R-:W-:Y:S01]  /*30480*/  IMAD.MOV.U32 R39, RZ, RZ, R48 ;  /* 0x000000ffff277224 */ /* 0x000fe200078e0030 */
[----:B------:R-:W-:Y:S01]  /*30490*/  MOV R19, R2 ;  /* 0x0000000200137202 */ /* 0x000fe20000000f00 */
[----:B------:R-:W-:Y:S02]  /*304a0*/  IMAD.MOV.U32 R48, RZ, RZ, R49 ;  /* 0x000000ffff307224 */ /* 0x000fe400078e0031 */
[----:B------:R-:W-:-:S07]  /*304b0*/  IMAD.MOV.U32 R2, RZ, RZ, R47 ;  /* 0x000000ffff027224 */ /* 0x000fce00078e002f */
.L_x_63678:
[----:B------:R-:W-:Y:S05]  /*304c0*/  BSYNC B1 ;  /* 0x0000000000017941 */ /* 0x000fea0003800000 */
.L_x_63676:
        /* <DEDUP_REMOVED lines=9> */
.L_x_63680:
[----:B------:R-:W-:Y:S01]  /*30560*/  IMAD.MOV.U32 R56, RZ, RZ, R39 ;  /* 0x000000ffff387224 */ /* 0x000fe200078e0027 */
[----:B------:R-:W-:Y:S01]  /*30570*/  MOV R39, R58 ;  /* 0x0000003a00277202 */ /* 0x000fe20000000f00 */
[----:B------:R-:W-:Y:S02]  /*30580*/  IMAD.MOV.U32 R18, RZ, RZ, R19 ;  /* 0x000000ffff127224 */ /* 0x000fe400078e0013 */
[----:B------:R-:W-:-:S07]  /*30590*/  IMAD.MOV.U32 R19, RZ, RZ, R16 ;  /* 0x000000ffff137224 */ /* 0x000fce00078e0010 */
.L_x_63681:
[----:B------:R-:W-:Y:S05]  /*305a0*/  BSYNC B1 ;  /* 0x0000000000017941 */ /* 0x000fea0003800000 */
.L_x_63679:
        /* <DEDUP_REMOVED lines=9> */
.L_x_63683:
[----:B------:R-:W-:Y:S02]  /*30640*/  IMAD.MOV.U32 R49, RZ, RZ, R56 ;  /* 0x000000ffff317224 */ /* 0x000fe400078e0038 */
[----:B------:R-:W-:Y:S01]  /*30650*/  IMAD.MOV.U32 R47, RZ, RZ, R18 ;  /* 0x000000ffff2f7224 */ /* 0x000fe200078e0012 */
[----:B------:R-:W-:Y:S01]  /*30660*/  MOV R18, R15 ;  /* 0x0000000f00127202 */ /* 0x000fe20000000f00 */
[----:B------:R-:W-:-:S07]  /*30670*/  IMAD.MOV.U32 R56, RZ, RZ, R51 ;  /* 0x000000ffff387224 */ /* 0x000fce00078e0033 */
.L_x_63684:
[----:B------:R-:W-:Y:S05]  /*30680*/  BSYNC B1 ;  /* 0x0000000000017941 */ /* 0x000fea0003800000 */
.L_x_63682:
        /* <DEDUP_REMOVED lines=9> */
.L_x_63686:
[----:B------:R-:W-:Y:S02]  /*30720*/  IMAD.MOV.U32 R58, RZ, RZ, R49 ;  /* 0x000000ffff3a7224 */ /* 0x000fe400078e0031 */
[----:B------:R-:W-:Y:S02]  /*30730*/  IMAD.MOV.U32 R16, RZ, RZ, R47 ;  /* 0x000000ffff107224 */ /* 0x000fe400078e002f */
[----:B------:R-:W-:Y:S02]  /*30740*/  IMAD.MOV.U32 R49, RZ, RZ, R60 ;  /* 0x000000ffff317224 */ /* 0x000fe400078e003c */
[----:B------:R-:W-:-:S07]  /*30750*/  IMAD.MOV.U32 R47, RZ, RZ, R14 ;  /* 0x000000ffff2f7224 */ /* 0x000fce00078e000e */
.L_x_63687:
[----:B------:R-:W-:Y:S05]  /*30760*/  BSYNC B1 ;  /* 0x0000000000017941 */ /* 0x000fea0003800000 */
.L_x_63685:
        /* <DEDUP_REMOVED lines=9> */
.L_x_63689:
[----:B------:R-:W-:Y:S02]  /*30800*/  IMAD.MOV.U32 R51, RZ, RZ, R58 ;  /* 0x000000ffff337224 */ /* 0x000fe400078e003a */
[----:B------:R-:W-:Y:S02]  /*30810*/  IMAD.MOV.U32 R15, RZ, RZ, R16 ;  /* 0x000000ffff0f7224 */ /* 0x000fe400078e0010 */
[----:B------:R-:W-:Y:S02]  /*30820*/  IMAD.MOV.U32 R58, RZ, RZ, R53 ;  /* 0x000000ffff3a7224 */ /* 0x000fe400078e0035 */
[----:B------:R-:W-:-:S07]  /*30830*/  IMAD.MOV.U32 R16, RZ, RZ, R13 ;  /* 0x000000ffff107224 */ /* 0x000fce00078e000d */
.L_x_63690:
[----:B------:R-:W-:Y:S05]  /*30840*/  BSYNC B1 ;  /* 0x0000000000017941 */ /* 0x000fea0003800000 */
.L_x_63688:
        /* <DEDUP_REMOVED lines=9> */
.L_x_63692:
[----:B------:R-:W-:Y:S02]  /*308e0*/  IMAD.MOV.U32 R60, RZ, RZ, R51 ;  /* 0x000000ffff3c7224 */ /* 0x000fe400078e0033 */
[----:B------:R-:W-:Y:S02]  /*308f0*/  IMAD.MOV.U32 R14, RZ, RZ, R15 ;  /* 0x000000ffff0e7224 */ /* 0x000fe400078e000f */
[----:B------:R-:W-:Y:S02]  /*30900*/  IMAD.MOV.U32 R51, RZ, RZ, R66 ;  /* 0x000000ffff337224 */ /* 0x000fe400078e0042 */
[----:B------:R-:W-:-:S07]  /*30910*/  IMAD.MOV.U32 R15, RZ, RZ, R12 ;  /* 0x000000ffff0f7224 */ /* 0x000fce00078e000c */
.L_x_63693:
[----:B------:R-:W-:Y:S05]  /*30920*/  BSYNC B1 ;  /* 0x0000000000017941 */ /* 0x000fea0003800000 */
.L_x_63691:
        /* <DEDUP_REMOVED lines=9> */
.L_x_63695:
[----:B------:R-:W-:Y:S01]  /*309c0*/  MOV R13, R60 ;  /* 0x0000003c000d7202 */ /* 0x000fe20000000f00 */
[----:B------:R-:W-:Y:S02]  /*309d0*/  IMAD.MOV.U32 R12, RZ, RZ, R14 ;  /* 0x000000ffff0c7224 */ /* 0x000fe400078e000e */
[----:B------:R-:W-:Y:S02]  /*309e0*/  IMAD.MOV.U32 R60, RZ, RZ, R55 ;  /* 0x000000ffff3c7224 */ /* 0x000fe400078e0037 */
[----:B------:R-:W-:-:S07]  /*309f0*/  IMAD.MOV.U32 R14, RZ, RZ, R11 ;  /* 0x000000ffff0e7224 */ /* 0x000fce00078e000b */
.L_x_63696:
[----:B------:R-:W-:Y:S05]  /*30a00*/  BSYNC B1 ;  /* 0x0000000000017941 */ /* 0x000fea0003800000 */
.L_x_63694:
        /* <DEDUP_REMOVED lines=9> */
.L_x_63698:
[----:B------:R-:W-:Y:S01]  /*30aa0*/  IMAD.MOV.U32 R53, RZ, RZ, R13 ;  /* 0x000000ffff357224 */ /* 0x000fe200078e000d */
[----:B------:R-:W-:Y:S01]  /*30ab0*/  MOV R11, R12 ;  /* 0x0000000c000b7202 */ /* 0x000fe20000000f00 */
[----:B------:R-:W-:Y:S02]  /*30ac0*/  IMAD.MOV.U32 R13, RZ, RZ, R10 ;  /* 0x000000ffff0d7224 */ /* 0x000fe400078e000a */
[----:B------:R-:W-:-:S07]  /*30ad0*/  IMAD.MOV.U32 R12, RZ, RZ, R9 ;  /* 0x000000ffff0c7224 */ /* 0x000fce00078e0009 */
.L_x_63699:
[----:B------:R-:W-:Y:S05]  /*30ae0*/  BSYNC B1 ;  /* 0x0000000000017941 */ /* 0x000fea0003800000 */
.L_x_63697:
        /* <DEDUP_REMOVED lines=9> */
.L_x_63701:
[----:B------:R-:W-:Y:S01]  /*30b80*/  IMAD.MOV.U32 R10, RZ, RZ, R53 ;  /* 0x000000ffff0a7224 */ /* 0x000fe200078e0035 */
[----:B------:R-:W-:Y:S01]  /*30b90*/  MOV R53, R62 ;  /* 0x0000003e00357202 */ /* 0x000fe20000000f00 */
[----:B------:R-:W-:Y:S02]  /*30ba0*/  IMAD.MOV.U32 R9, RZ, RZ, R11 ;  /* 0x000000ffff097224 */ /* 0x000fe400078e000b */
[----:B------:R-:W-:-:S07]  /*30bb0*/  IMAD.MOV.U32 R11, RZ, RZ, R8 ;  /* 0x000000ffff0b7224 */ /* 0x000fce00078e0008 */
.L_x_63702:
[----:B------:R-:W-:Y:S05]  /*30bc0*/  BSYNC B1 ;  /* 0x0000000000017941 */ /* 0x000fea0003800000 */
.L_x_63700:
        /* <DEDUP_REMOVED lines=9> */
.L_x_63704:
[----:B------:R-:W-:Y:S02]  /*30c60*/  IMAD.MOV.U32 R55, RZ, RZ, R10 ;  /* 0x000000ffff377224 */ /* 0x000fe400078e000a */
[----:B------:R-:W-:Y:S01]  /*30c70*/  IMAD.MOV.U32 R8, RZ, RZ, R9 ;  /* 0x000000ffff087224 */ /* 0x000fe200078e0009 */
[----:B------:R-:W-:Y:S01]  /*30c80*/  MOV R9, R6 ;  /* 0x0000000600097202 */ /* 0x000fe20000000f00 */
[----:B------:R-:W-:-:S07]  /*30c90*/  IMAD.MOV.U32 R10, RZ, RZ, R7 ;  /* 0x000000ffff0a7224 */ /* 0x000fce00078e0007 */
.L_x_63705:
[----:B------:R-:W-:Y:S05]  /*30ca0*/  BSYNC B1 ;  /* 0x0000000000017941 */ /* 0x000fea0003800000 */
.L_x_63703:
        /* <DEDUP_REMOVED lines=16> */
.L_x_63707:
[----:B------:R-:W-:Y:S01]  /*30db0*/  IMAD.MOV.U32 R42, RZ, RZ, R17 ;  /* 0x000000ffff2a7224 */ /* 0x000fe200078e0011 */
[----:B------:R-:W-:Y:S01]  /*30dc0*/  MOV R17, R64 ;  /* 0x0000004000117202 */ /* 0x000fe20000000f00 */
[----:B------:R-:W-:Y:S02]  /*30dd0*/  IMAD.MOV.U32 R6, RZ, RZ, R71 ;  /* 0x000000ffff067224 */ /* 0x000fe400078e0047 */
[----:B------:R-:W-:-:S07]  /*30de0*/  IMAD.MOV.U32 R71, RZ, RZ, R44 ;  /* 0x000000ffff477224 */ /* 0x000fce00078e002c */
.L_x_63708:
[----:B------:R-:W-:Y:S05]  /*30df0*/  BSYNC B1 ;  /* 0x0000000000017941 */ /* 0x000fea0003800000 */
.L_x_63706:
        /* <DEDUP_REMOVED lines=9> */
.L_x_63710:
[----:B------:R-:W-:Y:S02]  /*30e90*/  IMAD.MOV.U32 R33, RZ, RZ, R42 ;  /* 0x000000ffff217224 */ /* 0x000fe400078e002a */
[----:B------:R-:W-:Y:S01]  /*30ea0*/  IMAD.MOV.U32 R7, RZ, RZ, R6 ;  /* 0x000000ffff077224 */ /* 0x000fe200078e0006 */
[----:B------:R-:W-:Y:S01]  /*30eb0*/  MOV R6, R5 ;  /* 0x0000000500067202 */ /* 0x000fe20000000f00 */
[----:B------:R-:W-:-:S07]  /*30ec0*/  IMAD.MOV.U32 R42, RZ, RZ, R35 ;  /* 0x000000ffff2a7224 */ /* 0x000fce00078e0023 */
.L_x_63711:
[----:B------:R-:W-:Y:S05]  /*30ed0*/  BSYNC B1 ;  /* 0x0000000000017941 */ /* 0x000fea0003800000 */
.L_x_63709:
        /* <DEDUP_REMOVED lines=9> */
.L_x_63713:
[----:B------:R-:W-:Y:S02]  /*30f70*/  IMAD.MOV.U32 R62, RZ, RZ, R33 ;  /* 0x000000ffff3e7224 */ /* 0x000fe400078e0021 */
[----:B------:R-:W-:Y:S02]  /*30f80*/  IMAD.MOV.U32 R44, RZ, RZ, R7 ;  /* 0x000000ffff2c7224 */ /* 0x000fe400078e0007 */
[----:B------:R-:W-:Y:S02]  /*30f90*/  IMAD.MOV.U32 R33, RZ, RZ, R46 ;  /* 0x000000ffff217224 */ /* 0x000fe400078e002e */
[----:B------:R-:W-:-:S07]  /*30fa0*/  IMAD.MOV.U32 R7, RZ, RZ, R4 ;  /* 0x000000ffff077224 */ /* 0x000fce00078e0004 */
.L_x_63714:
[----:B------:R-:W-:Y:S05]  /*30fb0*/  BSYNC B1 ;  /* 0x0000000000017941 */ /* 0x000fea0003800000 */
.L_x_63712:
        /* <DEDUP_REMOVED lines=9> */
.L_x_63716:
[----:B------:R-:W-:Y:S02]  /*31050*/  IMAD.MOV.U32 R35, RZ, RZ, R62 ;  /* 0x000000ffff237224 */ /* 0x000fe400078e003e */
[----:B------:R-:W-:Y:S02]  /*31060*/  IMAD.MOV.U32 R5, RZ, RZ, R44 ;  /* 0x000000ffff057224 */ /* 0x000fe400078e002c */
[----:B------:R-:W-:Y:S02]  /*31070*/  IMAD.MOV.U32 R62, RZ, RZ, R37 ;  /* 0x000000ffff3e7224 */ /* 0x000fe400078e0025 */
[----:B------:R-:W-:-:S07]  /*31080*/  IMAD.MOV.U32 R44, RZ, RZ, R3 ;  /* 0x000000ffff2c7224 */ /* 0x000fce00078e0003 */
.L_x_63717:
[----:B------:R-:W-:Y:S05]  /*31090*/  BSYNC B1 ;  /* 0x0000000000017941 */ /* 0x000fea0003800000 */
.L_x_63715:
        /* <DEDUP_REMOVED lines=9> */
.L_x_63719:
[----:B------:R-:W-:Y:S02]  /*31130*/  IMAD.MOV.U32 R46, RZ, RZ, R35 ;  /* 0x000000ffff2e7224 */ /* 0x000fe400078e0023 */
[----:B------:R-:W-:Y:S02]  /*31140*/  IMAD.MOV.U32 R4, RZ, RZ, R5 ;  /* 0x000000ffff047224 */ /* 0x000fe400078e0005 */
[----:B------:R-:W-:Y:S02]  /*31150*/  IMAD.MOV.U32 R35, RZ, RZ, R48 ;  /* 0x000000ffff237224 */ /* 0x000fe400078e0030 */
[----:B------:R-:W-:-:S07]  /*31160*/  IMAD.MOV.U32 R5, RZ, RZ, R2 ;  /* 0x000000ffff057224 */ /* 0x000fce00078e0002 */
.L_x_63720:
[----:B------:R-:W-:Y:S05]  /*31170*/  BSYNC B1 ;  /* 0x0000000000017941 */ /* 0x000fea0003800000 */
.L_x_63718:
        /* <DEDUP_REMOVED lines=9> */
.L_x_63722:
[----:B------:R-:W-:Y:S01]  /*31210*/  MOV R37, R46 ;  /* 0x0000002e00257202 */ /* 0x000fe20000000f00 */
[----:B------:R-:W-:Y:S02]  /*31220*/  IMAD.MOV.U32 R3, RZ, RZ, R4 ;  /* 0x000000ffff037224 */ /* 0x000fe400078e0004 */
[----:B------:R-:W-:Y:S02]  /*31230*/  IMAD.MOV.U32 R46, RZ, RZ, R39 ;  /* 0x000000ffff2e7224 */ /* 0x000fe400078e0027 */
[----:B------:R-:W-:-:S07]  /*31240*/  IMAD.MOV.U32 R4, RZ, RZ, R19 ;  /* 0x000000ffff047224 */ /* 0x000fce00078e0013 */
.L_x_63723:
[----:B------:R-:W-:Y:S05]  /*31250*/  BSYNC B1 ;  /* 0x0000000000017941 */ /* 0x000fea0003800000 */
.L_x_63721:
        /* <DEDUP_REMOVED lines=9> */
.L_x_63725:
[----:B------:R-:W-:Y:S01]  /*312f0*/  IMAD.MOV.U32 R48, RZ, RZ, R37 ;  /* 0x000000ffff307224 */ /* 0x000fe200078e0025 */
[----:B------:R-:W-:Y:S01]  /*31300*/  MOV R2, R3 ;  /* 0x0000000300027202 */ /* 0x000fe20000000f00 */
[----:B------:R-:W-:Y:S02]  /*31310*/  IMAD.MOV.U32 R37, RZ, RZ, R56 ;  /* 0x000000ffff257224 */ /* 0x000fe400078e0038 */
[----:B------:R-:W-:-:S07]  /*31320*/  IMAD.MOV.U32 R3, RZ, RZ, R18 ;  /* 0x000000ffff037224 */ /* 0x000fce00078e0012 */
.L_x_63726:
[----:B------:R-:W-:Y:S05]  /*31330*/  BSYNC B1 ;  /* 0x0000000000017941 */ /* 0x000fea0003800000 */
.L_x_63724:
        /* <DEDUP_REMOVED lines=9> */
.L_x_63728:
[----:B------:R-:W-:Y:S01]  /*313d0*/  IMAD.MOV.U32 R39, RZ, RZ, R48 ;  /* 0x000000ffff277224 */ /* 0x000fe200078e0030 */
[----:B------:R-:W-:Y:S01]  /*313e0*/  MOV R48, R49 ;  /* 0x0000003100307202 */ /* 0x000fe20000000f00 */
[----:B------:R-:W-:Y:S02]  /*313f0*/  IMAD.MOV.U32 R19, RZ, RZ, R2 ;  /* 0x000000ffff137224 */ /* 0x000fe400078e0002 */
[----:B------:R-:W-:-:S07]  /*31400*/  IMAD.MOV.U32 R2, RZ, RZ, R47 ;  /* 0x000000ffff027224 */ /* 0x000fce00078e002f */
.L_x_63729:
[----:B------:R-:W-:Y:S05]  /*31410*/  BSYNC B1 ;  /* 0x0000000000017941 */ /* 0x000fea0003800000 */
.L_x_63727:
        /* <DEDUP_REMOVED lines=9> */
.L_x_63731:
[----:B------:R-:W-:Y:S02]  /*314b0*/  IMAD.MOV.U32 R56, RZ, RZ, R39 ;  /* 0x000000ffff387224 */ /* 0x000fe400078e0027 */
[----:B------:R-:W-:Y:S01]  /*314c0*/  IMAD.MOV.U32 R18, RZ, RZ, R19 ;  /* 0x000000ffff127224 */ /* 0x000fe200078e0013 */
[----:B------:R-:W-:Y:S01]  /*314d0*/  MOV R19, R16 ;  /* 0x0000001000137202 */ /* 0x000fe20000000f00 */
[----:B------:R-:W-:-:S07]  /*314e0*/  IMAD.MOV.U32 R39, RZ, RZ, R58 ;  /* 0x000000ffff277224 */ /* 0x000fce00078e003a */
.L_x_63732:
[----:B------:R-:W-:Y:S05]  /*314f0*/  BSYNC B1 ;  /* 0x0000000000017941 */ /* 0x000fea0003800000 */
.L_x_63730:
        /* <DEDUP_REMOVED lines=9> */
.L_x_63734:
[----:B------:R-:W-:Y:S02]  /*31590*/  IMAD.MOV.U32 R49, RZ, RZ, R56 ;  /* 0x000000ffff317224 */ /* 0x000fe400078e0038 */
[----:B------:R-:W-:Y:S02]  /*315a0*/  IMAD.MOV.U32 R47, RZ, RZ, R18 ;  /* 0x000000ffff2f7224 */ /* 0x000fe400078e0012 */
[----:B------:R-:W-:Y:S02]  /*315b0*/  IMAD.MOV.U32 R56, RZ, RZ, R51 ;  /* 0x000000ffff387224 */ /* 0x000fe400078e0033 */
[----:B------:R-:W-:-:S07]  /*315c0*/  IMAD.MOV.U32 R18, RZ, RZ, R15 ;  /* 0x000000ffff127224 */ /* 0x000fce00078e000f */
.L_x_63735:
[----:B------:R-:W-:Y:S05]  /*315d0*/  BSYNC B1 ;  /* 0x0000000000017941 */ /* 0x000fea0003800000 */
.L_x_63733:
        /* <DEDUP_REMOVED lines=9> */
.L_x_63737:
[----:B------:R-:W-:Y:S02]  /*31670*/  IMAD.MOV.U32 R16, RZ, RZ, R49 ;  /* 0x000000ffff107224 */ /* 0x000fe400078e0031 */
[----:B------:R-:W-:Y:S02]  /*31680*/  IMAD.MOV.U32 R15, RZ, RZ, R47 ;  /* 0x000000ffff0f7224 */ /* 0x000fe400078e002f */
[----:B------:R-:W-:Y:S02]  /*31690*/  IMAD.MOV.U32 R49, RZ, RZ, R60 ;  /* 0x000000ffff317224 */ /* 0x000fe400078e003c */
[----:B------:R-:W-:-:S07]  /*316a0*/  IMAD.MOV.U32 R47, RZ, RZ, R14 ;  /* 0x000000ffff2f7224 */ /* 0x000fce00078e000e */
.L_x_63738:
[----:B------:R-:W-:Y:S05]  /*316b0*/  BSYNC B1 ;  /* 0x0000000000017941 */ /* 0x000fea0003800000 */
.L_x_63736:
        /* <DEDUP_REMOVED lines=9> */
.L_x_63740:
[----:B------:R-:W-:Y:S02]  /*31750*/  IMAD.MOV.U32 R58, RZ, RZ, R16 ;  /* 0x000000ffff3a7224 */ /* 0x000fe400078e0010 */
[----:B------:R-:W-:Y:S02]  /*31760*/  IMAD.MOV.U32 R14, RZ, RZ, R15 ;  /* 0x000000ffff0e7224 */ /* 0x000fe400078e000f */
[----:B------:R-:W-:Y:S02]  /*31770*/  IMAD.MOV.U32 R16, RZ, RZ, R13 ;  /* 0x000000ffff107224 */ /* 0x000fe400078e000d */
[----:B------:R-:W-:-:S07]  /*31780*/  IMAD.MOV.U32 R15, RZ, RZ, R12 ;  /* 0x000000ffff0f7224 */ /* 0x000fce00078e000c */
.L_x_63741:
[----:B------:R-:W-:Y:S05]  /*31790*/  BSYNC B1 ;  /* 0x0000000000017941 */ /* 0x000fea0003800000 */
.L_x_63739:
        /* <DEDUP_REMOVED lines=9> */
.L_x_63743:
[----:B------:R-:W-:Y:S01]  /*31830*/  MOV R13, R58 ;  /* 0x0000003a000d7202 */ /* 0x000fe20000000f00 */
[----:B------:R-:W-:Y:S02]  /*31840*/  IMAD.MOV.U32 R12, RZ, RZ, R14 ;  /* 0x000000ffff0c7224 */ /* 0x000fe400078e000e */
[----:B------:R-:W-:Y:S02]  /*31850*/  IMAD.MOV.U32 R58, RZ, RZ, R53 ;  /* 0x000000ffff3a7224 */ /* 0x000fe400078e0035 */
[----:B------:R-:W-:-:S07]  /*31860*/  IMAD.MOV.U32 R14, RZ, RZ, R11 ;  /* 0x000000ffff0e7224 */ /* 0x000fce00078e000b */
.L_x_63744:
[----:B------:R-:W-:Y:S05]  /*31870*/  BSYNC B1 ;  /* 0x0000000000017941 */ /* 0x000fea0003800000 */
.L_x_63742:
        /* <DEDUP_REMOVED lines=9> */
.L_x_63746:
[----:B------:R-:W-:Y:S01]  /*31910*/  IMAD.MOV.U32 R60, RZ, RZ, R13 ;  /* 0x000000ffff3c7224 */ /* 0x000fe200078e000d */
[----:B------:R-:W-:Y:S01]  /*31920*/  MOV R11, R12 ;  /* 0x0000000c000b7202 */ /* 0x000fe20000000f00 */
[----:B------:R-:W-:Y:S02]  /*31930*/  IMAD.MOV.U32 R13, RZ, RZ, R10 ;  /* 0x000000ffff0d7224 */ /* 0x000fe400078e000a */
[----:B------:R-:W-:-:S07]  /*31940*/  IMAD.MOV.U32 R12, RZ, RZ, R9 ;  /* 0x000000ffff0c7224 */ /* 0x000fce00078e0009 */
.L_x_63747:
[----:B------:R-:W-:Y:S05]  /*31950*/  BSYNC B1 ;  /* 0x0000000000017941 */ /* 0x000fea0003800000 */
.L_x_63745:
        /* <DEDUP_REMOVED lines=9> */
.L_x_63749:
[----:B------:R-:W-:Y:S01]  /*319f0*/  IMAD.MOV.U32 R10, RZ, RZ, R60 ;  /* 0x000000ffff0a7224 */ /* 0x000fe200078e003c */
[----:B------:R-:W-:Y:S01]  /*31a00*/  MOV R60, R55 ;  /* 0x00000037003c7202 */ /* 0x000fe20000000f00 */
[----:B------:R-:W-:Y:S02]  /*31a10*/  IMAD.MOV.U32 R9, RZ, RZ, R11 ;  /* 0x000000ffff097224 */ /* 0x000fe400078e000b */
[----:B------:R-:W-:-:S07]  /*31a20*/  IMAD.MOV.U32 R11, RZ, RZ, R8 ;  /* 0x000000ffff0b7224 */ /* 0x000fce00078e0008 */
.L_x_63750:
[----:B------:R-:W-:Y:S05]  /*31a30*/  BSYNC B1 ;  /* 0x0000000000017941 */ /* 0x000fea0003800000 */
.L_x_63748:
        /* <DEDUP_REMOVED lines=16> */
.L_x_63752:
[----:B------:R-:W-:Y:S01]  /*31b40*/  IMAD.MOV.U32 R40, RZ, RZ, R17 ;  /* 0x000000ffff287224 */ /* 0x000fe200078e0011 */
[----:B------:R-:W-:Y:S01]  /*31b50*/  MOV R8, R71 ;  /* 0x0000004700087202 */ /* 0x000fe20000000f00 */
[----:B------:R-:W-:Y:S02]  /*31b60*/  IMAD.MOV.U32 R17, RZ, RZ, R42 ;  /* 0x000000ffff117224 */ /* 0x000fe400078e002a */
[----:B------:R-:W-:-:S07]  /*31b70*/  IMAD.MOV.U32 R71, RZ, RZ, R6 ;  /* 0x000000ffff477224 */ /* 0x000fce00078e0006 */
.L_x_63753:
[----:B------:R-:W-:Y:S05]  /*31b80*/  BSYNC B1 ;  /* 0x0000000000017941 */ /* 0x000fea0003800000 */
.L_x_63751:
        /* <DEDUP_REMOVED lines=9> */
.L_x_63755:
[----:B------:R-:W-:Y:S01]  /*31c20*/  IMAD.MOV.U32 R51, RZ, RZ, R40 ;  /* 0x000000ffff337224 */ /* 0x000fe200078e0028 */
[----:B------:R-:W-:Y:S01]  /*31c30*/  MOV R40, R33 ;  /* 0x0000002100287202 */ /* 0x000fe20000000f00 */
[----:B------:R-:W-:Y:S02]  /*31c40*/  IMAD.MOV.U32 R31, RZ, RZ, R8 ;  /* 0x000000ffff1f7224 */ /* 0x000fe400078e0008 */
[----:B------:R-:W-:-:S07]  /*31c50*/  IMAD.MOV.U32 R8, RZ, RZ, R7 ;  /* 0x000000ffff087224 */ /* 0x000fce00078e0007 */
.L_x_63756:
[----:B------:R-:W-:Y:S05]  /*31c60*/  BSYNC B1 ;  /* 0x0000000000017941 */ /* 0x000fea0003800000 */
.L_x_63754:
        /* <DEDUP_REMOVED lines=9> */
.L_x_63758:
[----:B------:R-:W-:Y:S02]  /*31d00*/  IMAD.MOV.U32 R42, RZ, RZ, R51 ;  /* 0x000000ffff2a7224 */ /* 0x000fe400078e0033 */
[----:B------:R-:W-:Y:S01]  /*31d10*/  IMAD.MOV.U32 R6, RZ, RZ, R31 ;  /* 0x000000ffff067224 */ /* 0x000fe200078e001f */
[----:B------:R-:W-:Y:S01]  /*31d20*/  MOV R31, R44 ;  /* 0x0000002c001f7202 */ /* 0x000fe20000000f00 */
[----:B------:R-:W-:-:S07]  /*31d30*/  IMAD.MOV.U32 R51, RZ, RZ, R62 ;  /* 0x000000ffff337224 */ /* 0x000fce00078e003e */
.L_x_63759:
[----:B------:R-:W-:Y:S05]  /*31d40*/  BSYNC B1 ;  /* 0x0000000000017941 */ /* 0x000fea0003800000 */
.L_x_63757:
        /* <DEDUP_REMOVED lines=9> */
.L_x_63761:
[----:B------:R-:W-:Y:S02]  /*31de0*/  IMAD.MOV.U32 R33, RZ, RZ, R42 ;  /* 0x000000ffff217224 */ /* 0x000fe400078e002a */
[----:B------:R-:W-:Y:S02]  /*31df0*/  IMAD.MOV.U32 R7, RZ, RZ, R6 ;  /* 0x000000ffff077224 */ /* 0x000fe400078e0006 */
[----:B------:R-:W-:Y:S02]  /*31e00*/  IMAD.MOV.U32 R42, RZ, RZ, R35 ;  /* 0x000000ffff2a7224 */ /* 0x000fe400078e0023 */
[----:B------:R-:W-:-:S07]  /*31e10*/  IMAD.MOV.U32 R6, RZ, RZ, R5 ;  /* 0x000000ffff067224 */ /* 0x000fce00078e0005 */
.L_x_63762:
[----:B------:R-:W-:Y:S05]  /*31e20*/  BSYNC B1 ;  /* 0x0000000000017941 */ /* 0x000fea0003800000 */
.L_x_63760:
        /* <DEDUP_REMOVED lines=9> */
.L_x_63764:
[----:B------:R-:W-:Y:S02]  /*31ec0*/  IMAD.MOV.U32 R62, RZ, RZ, R33 ;  /* 0x000000ffff3e7224 */ /* 0x000fe400078e0021 */
[----:B------:R-:W-:Y:S02]  /*31ed0*/  IMAD.MOV.U32 R44, RZ, RZ, R7 ;  /* 0x000000ffff2c7224 */ /* 0x000fe400078e0007 */
[----:B------:R-:W-:Y:S02]  /*31ee0*/  IMAD.MOV.U32 R33, RZ, RZ, R46 ;  /* 0x000000ffff217224 */ /* 0x000fe400078e002e */
[----:B------:R-:W-:-:S07]  /*31ef0*/  IMAD.MOV.U32 R7, RZ, RZ, R4 ;  /* 0x000000ffff077224 */ /* 0x000fce00078e0004 */
.L_x_63765:
[----:B------:R-:W-:Y:S05]  /*31f00*/  BSYNC B1 ;  /* 0x0000000000017941 */ /* 0x000fea0003800000 */
.L_x_63763:
        /* <DEDUP_REMOVED lines=9> */
.L_x_63767:
[----:B------:R-:W-:Y:S02]  /*31fa0*/  IMAD.MOV.U32 R35, RZ, RZ, R62 ;  /* 0x000000ffff237224 */ /* 0x000fe400078e003e */
[----:B------:R-:W-:Y:S02]  /*31fb0*/  IMAD.MOV.U32 R5, RZ, RZ, R44 ;  /* 0x000000ffff057224 */ /* 0x000fe400078e002c */
[----:B------:R-:W-:Y:S02]  /*31fc0*/  IMAD.MOV.U32 R62, RZ, RZ, R37 ;  /* 0x000000ffff3e7224 */ /* 0x000fe400078e0025 */
[----:B------:R-:W-:-:S07]  /*31fd0*/  IMAD.MOV.U32 R44, RZ, RZ, R3 ;  /* 0x000000ffff2c7224 */ /* 0x000fce00078e0003 */
.L_x_63768:
[----:B------:R-:W-:Y:S05]  /*31fe0*/  BSYNC B1 ;  /* 0x0000000000017941 */ /* 0x000fea0003800000 */
.L_x_63766:
        /* <DEDUP_REMOVED lines=9> */
.L_x_63770:
[----:B------:R-:W-:Y:S01]  /*32080*/  MOV R46, R35 ;  /* 0x00000023002e7202 */ /* 0x000fe20000000f00 */
[----:B------:R-:W-:Y:S02]  /*32090*/  IMAD.MOV.U32 R4, RZ, RZ, R5 ;  /* 0x000000ffff047224 */ /* 0x000fe400078e0005 */
[----:B------:R-:W-:Y:S02]  /*320a0*/  IMAD.MOV.U32 R35, RZ, RZ, R48 ;  /* 0x000000ffff237224 */ /* 0x000fe400078e0030 */
[----:B------:R-:W-:-:S07]  /*320b0*/  IMAD.MOV.U32 R5, RZ, RZ, R2 ;  /* 0x000000ffff057224 */ /* 0x000fce00078e0002 */
.L_x_63771:
[----:B------:R-:W-:Y:S05]  /*320c0*/  BSYNC B1 ;  /* 0x0000000000017941 */ /* 0x000fea0003800000 */
.L_x_63769:
        /* <DEDUP_REMOVED lines=9> */
.L_x_63773:
[----:B------:R-:W-:Y:S01]  /*32160*/  IMAD.MOV.U32 R37, RZ, RZ, R46 ;  /* 0x000000ffff257224 */ /* 0x000fe200078e002e */
[----:B------:R-:W-:Y:S01]  /*32170*/  MOV R3, R4 ;  /* 0x0000000400037202 */ /* 0x000fe20000000f00 */
[----:B------:R-:W-:Y:S02]  /*32180*/  IMAD.MOV.U32 R46, RZ, RZ, R39 ;  /* 0x000000ffff2e7224 */ /* 0x000fe400078e0027 */
[----:B------:R-:W-:-:S07]  /*32190*/  IMAD.MOV.U32 R4, RZ, RZ, R19 ;  /* 0x000000ffff047224 */ /* 0x000fce00078e0013 */
.L_x_63774:
[----:B------:R-:W-:Y:S05]  /*321a0*/  BSYNC B1 ;  /* 0x0000000000017941 */ /* 0x000fea0003800000 */
.L_x_63772:
        /* <DEDUP_REMOVED lines=9> */
.L_x_63776:
[----:B------:R-:W-:Y:S01]  /*32240*/  IMAD.MOV.U32 R48, RZ, RZ, R37 ;  /* 0x000000ffff307224 */ /* 0x000fe200078e0025 */
[----:B------:R-:W-:Y:S01]  /*32250*/  MOV R37, R56 ;  /* 0x0000003800257202 */ /* 0x000fe20000000f00 */
[----:B------:R-:W-:Y:S02]  /*32260*/  IMAD.MOV.U32 R2, RZ, RZ, R3 ;  /* 0x000000ffff027224 */ /* 0x000fe400078e0003 */
[----:B------:R-:W-:-:S07]  /*32270*/  IMAD.MOV.U32 R3, RZ, RZ, R18 ;  /* 0x000000ffff037224 */ /* 0x000fce00078e0012 */
.L_x_63777:
[----:B------:R-:W-:Y:S05]  /*32280*/  BSYNC B1 ;  /* 0x0000000000017941 */ /* 0x000fea0003800000 */
.L_x_63775:
        /* <DEDUP_REMOVED lines=9> */
.L_x_63779:
[----:B------:R-:W-:Y:S02]  /*32320*/  IMAD.MOV.U32 R19, RZ, RZ, R48 ;  /* 0x000000ffff137224 */ /* 0x000fe400078e0030 */
[----:B------:R-:W-:Y:S01]  /*32330*/  IMAD.MOV.U32 R18, RZ, RZ, R2 ;  /* 0x000000ffff127224 */ /* 0x000fe200078e0002 */
[----:B------:R-:W-:Y:S01]  /*32340*/  MOV R2, R47 ;  /* 0x0000002f00027202 */ /* 0x000fe20000000f00 */
[----:B------:R-:W-:-:S07]  /*32350*/  IMAD.MOV.U32 R48, RZ, RZ, R49 ;  /* 0x000000ffff307224 */ /* 0x000fce00078e0031 */
.L_x_63780:
[----:B------:R-:W-:Y:S05]  /*32360*/  BSYNC B1 ;  /* 0x0000000000017941 */ /* 0x000fea0003800000 */
.L_x_63778:
        /* <DEDUP_REMOVED lines=9> */
.L_x_63782:
[----:B------:R-:W-:Y:S02]  /*32400*/  IMAD.MOV.U32 R47, RZ, RZ, R19 ;  /* 0x000000ffff2f7224 */ /* 0x000fe400078e0013 */
[----:B------:R-:W-:Y:S02]  /*32410*/  IMAD.MOV.U32 R39, RZ, RZ, R18 ;  /* 0x000000ffff277224 */ /* 0x000fe400078e0012 */
[----:B------:R-:W-:Y:S02]  /*32420*/  IMAD.MOV.U32 R19, RZ, RZ, R16 ;  /* 0x000000ffff137224 */ /* 0x000fe400078e0010 */
[----:B------:R-:W-:-:S07]  /*32430*/  IMAD.MOV.U32 R18, RZ, RZ, R15 ;  /* 0x000000ffff127224 */ /* 0x000fce00078e000f */
.L_x_63783:
[----:B------:R-:W-:Y:S05]  /*32440*/  BSYNC B1 ;  /* 0x0000000000017941 */ /* 0x000fea0003800000 */
.L_x_63781:
        /* <DEDUP_REMOVED lines=9> */
.L_x_63785:
[----:B------:R-:W-:Y:S02]  /*324e0*/  IMAD.MOV.U32 R16, RZ, RZ, R47 ;  /* 0x000000ffff107224 */ /* 0x000fe400078e002f */
[----:B------:R-:W-:Y:S02]  /*324f0*/  IMAD.MOV.U32 R15, RZ, RZ, R39 ;  /* 0x000000ffff0f7224 */ /* 0x000fe400078e0027 */
[----:B------:R-:W-:Y:S02]  /*32500*/  IMAD.MOV.U32 R47, RZ, RZ, R58 ;  /* 0x000000ffff2f7224 */ /* 0x000fe400078e003a */
[----:B------:R-:W-:-:S07]  /*32510*/  IMAD.MOV.U32 R39, RZ, RZ, R14 ;  /* 0x000000ffff277224 */ /* 0x000fce00078e000e */
.L_x_63786:
[----:B------:R-:W-:Y:S05]  /*32520*/  BSYNC B1 ;  /* 0x0000000000017941 */ /* 0x000fea0003800000 */
.L_x_63784:
        /* <DEDUP_REMOVED lines=9> */
.L_x_63788:
[----:B------:R-:W-:Y:S02]  /*325c0*/  IMAD.MOV.U32 R49, RZ, RZ, R16 ;  /* 0x000000ffff317224 */ /* 0x000fe400078e0010 */
[----:B------:R-:W-:Y:S02]  /*325d0*/  IMAD.MOV.U32 R14, RZ, RZ, R15 ;  /* 0x000000ffff0e7224 */ /* 0x000fe400078e000f */
[----:B------:R-:W-:Y:S02]  /*325e0*/  IMAD.MOV.U32 R16, RZ, RZ, R13 ;  /* 0x000000ffff107224 */ /* 0x000fe400078e000d */
[----:B------:R-:W-:-:S07]  /*325f0*/  IMAD.MOV.U32 R15, RZ, RZ, R12 ;  /* 0x000000ffff0f7224 */ /* 0x000fce00078e000c */
.L_x_63789:
[----:B------:R-:W-:Y:S05]  /*32600*/  BSYNC B1 ;  /* 0x0000000000017941 */ /* 0x000fea0003800000 */
.L_x_63787:
        /* <DEDUP_REMOVED lines=9> */
.L_x_63791:
[----:B------:R-:W-:Y:S01]  /*326a0*/  MOV R13, R49 ;  /* 0x00000031000d7202 */ /* 0x000fe20000000f00 */
[----:B------:R-:W-:Y:S02]  /*326b0*/  IMAD.MOV.U32 R12, RZ, RZ, R14 ;  /* 0x000000ffff0c7224 */ /* 0x000fe400078e000e */
[----:B------:R-:W-:Y:S02]  /*326c0*/  IMAD.MOV.U32 R49, RZ, RZ, R60 ;  /* 0x000000ffff317224 */ /* 0x000fe400078e003c */
[----:B------:R-:W-:-:S07]  /*326d0*/  IMAD.MOV.U32 R14, RZ, RZ, R11 ;  /* 0x000000ffff0e7224 */ /* 0x000fce00078e000b */
.L_x_63792:
[----:B------:R-:W-:Y:S05]  /*326e0*/  BSYNC B1 ;  /* 0x0000000000017941 */ /* 0x000fea0003800000 */
.L_x_63790:
        /* <DEDUP_REMOVED lines=9> */
.L_x_63794:
[----:B------:R-:W-:Y:S01]  /*32780*/  IMAD.MOV.U32 R53, RZ, RZ, R13 ;  /* 0x000000ffff357224 */ /* 0x000fe200078e000d */
[----:B------:R-:W-:Y:S01]  /*32790*/  MOV R11, R12 ;  /* 0x0000000c000b7202 */ /* 0x000fe20000000f00 */
[----:B------:R-:W-:Y:S02]  /*327a0*/  IMAD.MOV.U32 R13, RZ, RZ, R10 ;  /* 0x000000ffff0d7224 */ /* 0x000fe400078e000a */
[----:B------:R-:W-:-:S07]  /*327b0*/  IMAD.MOV.U32 R12, RZ, RZ, R9 ;  /* 0x000000ffff0c7224 */ /* 0x000fce00078e0009 */
.L_x_63795:
[----:B------:R-:W-:Y:S05]  /*327c0*/  BSYNC B1 ;  /* 0x0000000000017941 */ /* 0x000fea0003800000 */
.L_x_63793:
        /* <DEDUP_REMOVED lines=16> */
.L_x_63797:
[----:B------:R-:W-:Y:S01]  /*328d0*/  MOV R38, R17 ;  /* 0x0000001100267202 */ /* 0x000fe20000000f00 */
[----:B------:R-:W-:Y:S02]  /*328e0*/  IMAD.MOV.U32 R10, RZ, RZ, R71 ;  /* 0x000000ffff0a7224 */ /* 0x000fe400078e0047 */
[----:B------:R-:W-:Y:S02]  /*328f0*/  IMAD.MOV.U32 R17, RZ, RZ, R40 ;  /* 0x000000ffff117224 */ /* 0x000fe400078e0028 */
[----:B------:R-:W-:-:S07]  /*32900*/  IMAD.MOV.U32 R71, RZ, RZ, R8 ;  /* 0x000000ffff477224 */ /* 0x000fce00078e0008 */
.L_x_63798:
[----:B------:R-:W-:Y:S05]  /*32910*/  BSYNC B1 ;  /* 0x0000000000017941 */ /* 0x000fea0003800000 */
.L_x_63796:
        /* <DEDUP_REMOVED lines=9> */
.L_x_63800:
[----:B------:R-:W-:Y:S01]  /*329b0*/  IMAD.MOV.U32 R29, RZ, RZ, R38 ;  /* 0x000000ffff1d7224 */ /* 0x000fe200078e0026 */
[----:B------:R-:W-:Y:S01]  /*329c0*/  MOV R9, R10 ;  /* 0x0000000a00097202 */ /* 0x000fe20000000f00 */
[----:B------:R-:W-:Y:S02]  /*329d0*/  IMAD.MOV.U32 R38, RZ, RZ, R51 ;  /* 0x000000ffff267224 */ /* 0x000fe400078e0033 */
[----:B------:R-:W-:-:S07]  /*329e0*/  IMAD.MOV.U32 R10, RZ, RZ, R31 ;  /* 0x000000ffff0a7224 */ /* 0x000fce00078e001f */
.L_x_63801:
[----:B------:R-:W-:Y:S05]  /*329f0*/  BSYNC B1 ;  /* 0x0000000000017941 */ /* 0x000fea0003800000 */
.L_x_63799:
        /* <DEDUP_REMOVED lines=9> */
.L_x_63803:
[----:B------:R-:W-:Y:S01]  /*32a90*/  IMAD.MOV.U32 R40, RZ, RZ, R29 ;  /* 0x000000ffff287224 */ /* 0x000fe200078e001d */
[----:B------:R-:W-:Y:S01]  /*32aa0*/  MOV R29, R42 ;  /* 0x0000002a001d7202 */ /* 0x000fe20000000f00 */
[----:B------:R-:W-:Y:S02]  /*32ab0*/  IMAD.MOV.U32 R8, RZ, RZ, R9 ;  /* 0x000000ffff087224 */ /* 0x000fe400078e0009 */
[----:B------:R-:W-:-:S07]  /*32ac0*/  IMAD.MOV.U32 R9, RZ, RZ, R6 ;  /* 0x000000ffff097224 */ /* 0x000fce00078e0006 */
.L_x_63804:
[----:B------:R-:W-:Y:S05]  /*32ad0*/  BSYNC B1 ;  /* 0x0000000000017941 */ /* 0x000fea0003800000 */
.L_x_63802:
        /* <DEDUP_REMOVED lines=9> */
.L_x_63806:
[----:B------:R-:W-:Y:S02]  /*32b70*/  IMAD.MOV.U32 R51, RZ, RZ, R40 ;  /* 0x000000ffff337224 */ /* 0x000fe400078e0028 */
[----:B------:R-:W-:Y:S01]  /*32b80*/  IMAD.MOV.U32 R31, RZ, RZ, R8 ;  /* 0x000000ffff1f7224 */ /* 0x000fe200078e0008 */
[----:B------:R-:W-:Y:S01]  /*32b90*/  MOV R8, R7 ;  /* 0x0000000700087202 */ /* 0x000fe20000000f00 */
[----:B------:R-:W-:-:S07]  /*32ba0*/  IMAD.MOV.U32 R40, RZ, RZ, R33 ;  /* 0x000000ffff287224 */ /* 0x000fce00078e0021 */
.L_x_63807:
[----:B------:R-:W-:Y:S05]  /*32bb0*/  BSYNC B1 ;  /* 0x0000000000017941 */ /* 0x000fea0003800000 */
.L_x_63805:
        /* <DEDUP_REMOVED lines=9> */
.L_x_63809:
[----:B------:R-:W-:Y:S02]  /*32c50*/  IMAD.MOV.U32 R42, RZ, RZ, R51 ;  /* 0x000000ffff2a7224 */ /* 0x000fe400078e0033 */
[----:B------:R-:W-:Y:S02]  /*32c60*/  IMAD.MOV.U32 R6, RZ, RZ, R31 ;  /* 0x000000ffff067224 */ /* 0x000fe400078e001f */
[----:B------:R-:W-:Y:S02]  /*32c70*/  IMAD.MOV.U32 R51, RZ, RZ, R62 ;  /* 0x000000ffff337224 */ /* 0x000fe400078e003e */
[----:B------:R-:W-:-:S07]  /*32c80*/  IMAD.MOV.U32 R31, RZ, RZ, R44 ;  /* 0x000000ffff1f7224 */ /* 0x000fce00078e002c */
.L_x_63810:
[----:B------:R-:W-:Y:S05]  /*32c90*/  BSYNC B1 ;  /* 0x0000000000017941 */ /* 0x000fea0003800000 */
.L_x_63808:
        /* <DEDUP_REMOVED lines=9> */
.L_x_63812:
[----:B------:R-:W-:Y:S02]  /*32d30*/  IMAD.MOV.U32 R33, RZ, RZ, R42 ;  /* 0x000000ffff217224 */ /* 0x000fe400078e002a */
[----:B------:R-:W-:Y:S02]  /*32d40*/  IMAD.MOV.U32 R7, RZ, RZ, R6 ;  /* 0x000000ffff077224 */ /* 0x000fe400078e0006 */
[----:B------:R-:W-:Y:S02]  /*32d50*/  IMAD.MOV.U32 R42, RZ, RZ, R35 ;  /* 0x000000ffff2a7224 */ /* 0x000fe400078e0023 */
[----:B------:R-:W-:-:S07]  /*32d60*/  IMAD.MOV.U32 R6, RZ, RZ, R5 ;  /* 0x000000ffff067224 */ /* 0x000fce00078e0005 */
.L_x_63813:
[----:B------:R-:W-:Y:S05]  /*32d70*/  BSYNC B1 ;  /* 0x0000000000017941 */ /* 0x000fea0003800000 */
.L_x_63811:
        /* <DEDUP_REMOVED lines=9> */
.L_x_63815:
[----:B------:R-:W-:Y:S02]  /*32e10*/  IMAD.MOV.U32 R56, RZ, RZ, R33 ;  /* 0x000000ffff387224 */ /* 0x000fe400078e0021 */
[----:B------:R-:W-:Y:S02]  /*32e20*/  IMAD.MOV.U32 R44, RZ, RZ, R7 ;  /* 0x000000ffff2c7224 */ /* 0x000fe400078e0007 */
[----:B------:R-:W-:Y:S02]  /*32e30*/  IMAD.MOV.U32 R33, RZ, RZ, R46 ;  /* 0x000000ffff217224 */ /* 0x000fe400078e002e */
[----:B------:R-:W-:-:S07]  /*32e40*/  IMAD.MOV.U32 R7, RZ, RZ, R4 ;  /* 0x000000ffff077224 */ /* 0x000fce00078e0004 */
.L_x_63816:
[----:B------:R-:W-:Y:S05]  /*32e50*/  BSYNC B1 ;  /* 0x0000000000017941 */ /* 0x000fea0003800000 */
.L_x_63814:
        /* <DEDUP_REMOVED lines=9> */
.L_x_63818:
[----:B------:R-:W-:Y:S01]  /*32ef0*/  MOV R35, R56 ;  /* 0x0000003800237202 */ /* 0x000fe20000000f00 */
[----:B------:R-:W-:Y:S02]  /*32f00*/  IMAD.MOV.U32 R5, RZ, RZ, R44 ;  /* 0x000000ffff057224 */ /* 0x000fe400078e002c */
[----:B------:R-:W-:Y:S02]  /*32f10*/  IMAD.MOV.U32 R56, RZ, RZ, R37 ;  /* 0x000000ffff387224 */ /* 0x000fe400078e0025 */
[----:B------:R-:W-:-:S07]  /*32f20*/  IMAD.MOV.U32 R44, RZ, RZ, R3 ;  /* 0x000000ffff2c7224 */ /* 0x000fce00078e0003 */
.L_x_63819:
[----:B------:R-:W-:Y:S05]  /*32f30*/  BSYNC B1 ;  /* 0x0000000000017941 */ /* 0x000fea0003800000 */
.L_x_63817:
        /* <DEDUP_REMOVED lines=9> */
.L_x_63821:
[----:B------:R-:W-:Y:S01]  /*32fd0*/  IMAD.MOV.U32 R4, RZ, RZ, R35 ;  /* 0x000000ffff047224 */ /* 0x000fe200078e0023 */
[----:B------:R-:W-:Y:S01]  /*32fe0*/  MOV R3, R5 ;  /* 0x0000000500037202 */ /* 0x000fe20000000f00 */
[----:B------:R-:W-:Y:S02]  /*32ff0*/  IMAD.MOV.U32 R35, RZ, RZ, R48 ;  /* 0x000000ffff237224 */ /* 0x000fe400078e0030 */
[----:B------:R-:W-:-:S07]  /*33000*/  IMAD.MOV.U32 R5, RZ, RZ, R2 ;  /* 0x000000ffff057224 */ /* 0x000fce00078e0002 */
.L_x_63822:
[----:B------:R-:W-:Y:S05]  /*33010*/  BSYNC B1 ;  /* 0x0000000000017941 */ /* 0x000fea0003800000 */
.L_x_63820:
        /* <DEDUP_REMOVED lines=9> */
.L_x_63824:
[----:B------:R-:W-:Y:S01]  /*330b0*/  IMAD.MOV.U32 R46, RZ, RZ, R4 ;  /* 0x000000ffff2e7224 */ /* 0x000fe200078e0004 */
[----:B------:R-:W-:Y:S01]  /*330c0*/  MOV R4, R19 ;  /* 0x0000001300047202 */ /* 0x000fe20000000f00 */
[----:B------:R-:W-:Y:S02]  /*330d0*/  IMAD.MOV.U32 R2, RZ, RZ, R3 ;  /* 0x000000ffff027224 */ /* 0x000fe400078e0003 */
[----:B------:R-:W-:-:S07]  /*330e0*/  IMAD.MOV.U32 R3, RZ, RZ, R18 ;  /* 0x000000ffff037224 */ /* 0x000fce00078e0012 */
.L_x_63825:
[----:B------:R-:W-:Y:S05]  /*330f0*/  BSYNC B1 ;  /* 0x0000000000017941 */ /* 0x000fea0003800000 */
.L_x_63823:
        /* <DEDUP_REMOVED lines=9> */
.L_x_63827:
[----:B------:R-:W-:Y:S02]  /*33190*/  IMAD.MOV.U32 R19, RZ, RZ, R46 ;  /* 0x000000ffff137224 */ /* 0x000fe400078e002e */
[----:B------:R-:W-:Y:S01]  /*331a0*/  IMAD.MOV.U32 R18, RZ, RZ, R2 ;  /* 0x000000ffff127224 */ /* 0x000fe200078e0002 */
[----:B------:R-:W-:Y:S01]  /*331b0*/  MOV R2, R39 ;  /* 0x0000002700027202 */ /* 0x000fe20000000f00 */
[----:B------:R-:W-:-:S07]  /*331c0*/  IMAD.MOV.U32 R46, RZ, RZ, R47 ;  /* 0x000000ffff2e7224 */ /* 0x000fce00078e002f */
.L_x_63828:
[----:B------:R-:W-:Y:S05]  /*331d0*/  BSYNC B1 ;  /* 0x0000000000017941 */ /* 0x000fea0003800000 */
.L_x_63826:
        /* <DEDUP_REMOVED lines=9> */
.L_x_63830:
[----:B------:R-:W-:Y:S02]  /*33270*/  IMAD.MOV.U32 R48, RZ, RZ, R19 ;  /* 0x000000ffff307224 */ /* 0x000fe400078e0013 */
[----:B------:R-:W-:Y:S02]  /*33280*/  IMAD.MOV.U32 R37, RZ, RZ, R18 ;  /* 0x000000ffff257224 */ /* 0x000fe400078e0012 */
[----:B------:R-:W-:Y:S02]  /*33290*/  IMAD.MOV.U32 R19, RZ, RZ, R16 ;  /* 0x000000ffff137224 */ /* 0x000fe400078e0010 */
[----:B------:R-:W-:-:S07]  /*332a0*/  IMAD.MOV.U32 R18, RZ, RZ, R15 ;  /* 0x000000ffff127224 */ /* 0x000fce00078e000f */
.L_x_63831:
[----:B------:R-:W-:Y:S05]  /*332b0*/  BSYNC B1 ;  /* 0x0000000000017941 */ /* 0x000fea0003800000 */
.L_x_63829:
        /* <DEDUP_REMOVED lines=9> */
.L_x_63833:
[----:B------:R-:W-:Y:S02]  /*33350*/  IMAD.MOV.U32 R16, RZ, RZ, R48 ;  /* 0x000000ffff107224 */ /* 0x000fe400078e0030 */
[----:B------:R-:W-:Y:S02]  /*33360*/  IMAD.MOV.U32 R15, RZ, RZ, R37 ;  /* 0x000000ffff0f7224 */ /* 0x000fe400078e0025 */
[----:B------:R-:W-:Y:S02]  /*33370*/  IMAD.MOV.U32 R48, RZ, RZ, R49 ;  /* 0x000000ffff307224 */ /* 0x000fe400078e0031 */
[----:B------:R-:W-:-:S07]  /*33380*/  IMAD.MOV.U32 R37, RZ, RZ, R14 ;  /* 0x000000ffff257224 */ /* 0x000fce00078e000e */
.L_x_63834:
[----:B------:R-:W-:Y:S05]  /*33390*/  BSYNC B1 ;  /* 0x0000000000017941 */ /* 0x000fea0003800000 */
.L_x_63832:
        /* <DEDUP_REMOVED lines=9> */
.L_x_63836:
[----:B------:R-:W-:Y:S02]  /*33430*/  IMAD.MOV.U32 R58, RZ, RZ, R16 ;  /* 0x000000ffff3a7224 */ /* 0x000fe400078e0010 */
[----:B------:R-:W-:Y:S02]  /*33440*/  IMAD.MOV.U32 R14, RZ, RZ, R15 ;  /* 0x000000ffff0e7224 */ /* 0x000fe400078e000f */
[----:B------:R-:W-:Y:S02]  /*33450*/  IMAD.MOV.U32 R16, RZ, RZ, R13 ;  /* 0x000000ffff107224 */ /* 0x000fe400078e000d */
[----:B------:R-:W-:-:S07]  /*33460*/  IMAD.MOV.U32 R15, RZ, RZ, R12 ;  /* 0x000000ffff0f7224 */ /* 0x000fce00078e000c */
.L_x_63837:
[----:B------:R-:W-:Y:S05]  /*33470*/  BSYNC B1 ;  /* 0x0000000000017941 */ /* 0x000fea0003800000 */
.L_x_63835:
        /* <DEDUP_REMOVED lines=9> */
.L_x_63839:
[----:B------:R-:W-:Y:S01]  /*33510*/  MOV R13, R58 ;  /* 0x0000003a000d7202 */ /* 0x000fe20000000f00 */
[----:B------:R-:W-:Y:S02]  /*33520*/  IMAD.MOV.U32 R12, RZ, RZ, R14 ;  /* 0x000000ffff0c7224 */ /* 0x000fe400078e000e */
[----:B------:R-:W-:Y:S02]  /*33530*/  IMAD.MOV.U32 R58, RZ, RZ, R53 ;  /* 0x000000ffff3a7224 */ /* 0x000fe400078e0035 */
[----:B------:R-:W-:-:S07]  /*33540*/  IMAD.MOV.U32 R14, RZ, RZ, R11 ;  /* 0x000000ffff0e7224 */ /* 0x000fce00078e000b */
.L_x_63840:
[----:B------:R-:W-:Y:S05]  /*33550*/  BSYNC B1 ;  /* 0x0000000000017941 */ /* 0x000fea0003800000 */
.L_x_63838:
        /* <DEDUP_REMOVED lines=16> */
.L_x_63842:
[----:B------:R-:W-:Y:S02]  /*33660*/  IMAD.MOV.U32 R60, RZ, RZ, R17 ;  /* 0x000000ffff3c7224 */ /* 0x000fe400078e0011 */
[----:B------:R-:W-:Y:S02]  /*33670*/  IMAD.MOV.U32 R36, RZ, RZ, R71 ;  /* 0x000000ffff247224 */ /* 0x000fe400078e0047 */
[----:B------:R-:W-:Y:S02]  /*33680*/  IMAD.MOV.U32 R17, RZ, RZ, R38 ;  /* 0x000000ffff117224 */ /* 0x000fe400078e0026 */
[----:B------:R-:W-:-:S07]  /*33690*/  IMAD.MOV.U32 R71, RZ, RZ, R10 ;  /* 0x000000ffff477224 */ /* 0x000fce00078e000a */
.L_x_63843:
[----:B------:R-:W-:Y:S05]  /*336a0*/  BSYNC B1 ;  /* 0x0000000000017941 */ /* 0x000fea0003800000 */
.L_x_63841:
        /* <DEDUP_REMOVED lines=9> */
.L_x_63845:
[----:B------:R-:W-:Y:S01]  /*33740*/  MOV R27, R60 ;  /* 0x0000003c001b7202 */ /* 0x000fe20000000f00 */
[----:B------:R-:W-:Y:S02]  /*33750*/  IMAD.MOV.U32 R11, RZ, RZ, R36 ;  /* 0x000000ffff0b7224 */ /* 0x000fe400078e0024 */
[----:B------:R-:W-:Y:S02]  /*33760*/  IMAD.MOV.U32 R60, RZ, RZ, R29 ;  /* 0x000000ffff3c7224 */ /* 0x000fe400078e001d */
[----:B------:R-:W-:-:S07]  /*33770*/  IMAD.MOV.U32 R36, RZ, RZ, R9 ;  /* 0x000000ffff247224 */ /* 0x000fce00078e0009 */
.L_x_63846:
[----:B------:R-:W-:Y:S05]  /*33780*/  BSYNC B1 ;  /* 0x0000000000017941 */ /* 0x000fea0003800000 */
.L_x_63844:
        /* <DEDUP_REMOVED lines=9> */
.L_x_63848:
[----:B------:R-:W-:Y:S01]  /*33820*/  IMAD.MOV.U32 R38, RZ, RZ, R27 ;  /* 0x000000ffff267224 */ /* 0x000fe200078e001b */
[----:B------:R-:W-:Y:S01]  /*33830*/  MOV R10, R11 ;  /* 0x0000000b000a7202 */ /* 0x000fe20000000f00 */
[----:B------:R-:W-:Y:S02]  /*33840*/  IMAD.MOV.U32 R27, RZ, RZ, R40 ;  /* 0x000000ffff1b7224 */ /* 0x000fe400078e0028 */
[----:B------:R-:W-:-:S07]  /*33850*/  IMAD.MOV.U32 R11, RZ, RZ, R8 ;  /* 0x000000ffff0b7224 */ /* 0x000fce00078e0008 */
.L_x_63849:
[----:B------:R-:W-:Y:S05]  /*33860*/  BSYNC B1 ;  /* 0x0000000000017941 */ /* 0x000fea0003800000 */
.L_x_63847:
        /* <DEDUP_REMOVED lines=9> */
.L_x_63851:
[----:B------:R-:W-:Y:S01]  /*33900*/  IMAD.MOV.U32 R29, RZ, RZ, R38 ;  /* 0x000000ffff1d7224 */ /* 0x000fe200078e0026 */
[----:B------:R-:W-:Y:S01]  /*33910*/  MOV R38, R51 ;  /* 0x0000003300267202 */ /* 0x000fe20000000f00 */
[----:B------:R-:W-:Y:S02]  /*33920*/  IMAD.MOV.U32 R9, RZ, RZ, R10 ;  /* 0x000000ffff097224 */ /* 0x000fe400078e000a */
[----:B------:R-:W-:-:S07]  /*33930*/  IMAD.MOV.U32 R10, RZ, RZ, R31 ;  /* 0x000000ffff0a7224 */ /* 0x000fce00078e001f */
.L_x_63852:
[----:B------:R-:W-:Y:S05]  /*33940*/  BSYNC B1 ;  /* 0x0000000000017941 */ /* 0x000fea0003800000 */
.L_x_63850:
        /* <DEDUP_REMOVED lines=9> */
.L_x_63854:
[----:B------:R-:W-:Y:S02]  /*339e0*/  IMAD.MOV.U32 R40, RZ, RZ, R29 ;  /* 0x000000ffff287224 */ /* 0x000fe400078e001d */
[----:B------:R-:W-:Y:S01]  /*339f0*/  IMAD.MOV.U32 R8, RZ, RZ, R9 ;  /* 0x000000ffff087224 */ /* 0x000fe200078e0009 */
[----:B------:R-:W-:Y:S01]  /*33a00*/  MOV R9, R6 ;  /* 0x0000000600097202 */ /* 0x000fe20000000f00 */
[----:B------:R-:W-:-:S07]  /*33a10*/  IMAD.MOV.U32 R29, RZ, RZ, R42 ;  /* 0x000000ffff1d7224 */ /* 0x000fce00078e002a */
.L_x_63855:
[----:B------:R-:W-:Y:S05]  /*33a20*/  BSYNC B1 ;  /* 0x0000000000017941 */ /* 0x000fea0003800000 */
.L_x_63853:
        /* <DEDUP_REMOVED lines=9> */
.L_x_63857:
[----:B------:R-:W-:Y:S02]  /*33ac0*/  IMAD.MOV.U32 R39, RZ, RZ, R40 ;  /* 0x000000ffff277224 */ /* 0x000fe400078e0028 */
[----:B------:R-:W-:Y:S02]  /*33ad0*/  IMAD.MOV.U32 R31, RZ, RZ, R8 ;  /* 0x000000ffff1f7224 */ /* 0x000fe400078e0008 */
[----:B------:R-:W-:Y:S02]  /*33ae0*/  IMAD.MOV.U32 R40, RZ, RZ, R33 ;  /* 0x000000ffff287224 */ /* 0x000fe400078e0021 */
[----:B------:R-:W-:-:S07]  /*33af0*/  IMAD.MOV.U32 R8, RZ, RZ, R7 ;  /* 0x000000ffff087224 */ /* 0x000fce00078e0007 */
.L_x_63858:
[----:B------:R-:W-:Y:S05]  /*33b00*/  BSYNC B1 ;  /* 0x0000000000017941 */ /* 0x000fea0003800000 */
.L_x_63856:
        /* <DEDUP_REMOVED lines=9> */
.L_x_63860:
[----:B------:R-:W-:Y:S02]  /*33ba0*/  IMAD.MOV.U32 R42, RZ, RZ, R39 ;  /* 0x000000ffff2a7224 */ /* 0x000fe400078e0027 */
[----:B------:R-:W-:Y:S02]  /*33bb0*/  IMAD.MOV.U32 R6, RZ, RZ, R31 ;  /* 0x000000ffff067224 */ /* 0x000fe400078e001f */
[----:B------:R-:W-:Y:S02]  /*33bc0*/  IMAD.MOV.U32 R39, RZ, RZ, R56 ;  /* 0x000000ffff277224 */ /* 0x000fe400078e0038 */
[----:B------:R-:W-:-:S07]  /*33bd0*/  IMAD.MOV.U32 R31, RZ, RZ, R44 ;  /* 0x000000ffff1f7224 */ /* 0x000fce00078e002c */
.L_x_63861:
[----:B------:R-:W-:Y:S05]  /*33be0*/  BSYNC B1 ;  /* 0x0000000000017941 */ /* 0x000fea0003800000 */
.L_x_63859:
        /* <DEDUP_REMOVED lines=9> */
.L_x_63863:
[----:B------:R-:W-:Y:S02]  /*33c80*/  IMAD.MOV.U32 R7, RZ, RZ, R42 ;  /* 0x000000ffff077224 */ /* 0x000fe400078e002a */
[----:B------:R-:W-:Y:S02]  /*33c90*/  IMAD.MOV.U32 R44, RZ, RZ, R6 ;  /* 0x000000ffff2c7224 */ /* 0x000fe400078e0006 */
[----:B------:R-:W-:Y:S02]  /*33ca0*/  IMAD.MOV.U32 R42, RZ, RZ, R35 ;  /* 0x000000ffff2a7224 */ /* 0x000fe400078e0023 */
[----:B------:R-:W-:-:S07]  /*33cb0*/  IMAD.MOV.U32 R6, RZ, RZ, R5 ;  /* 0x000000ffff067224 */ /* 0x000fce00078e0005 */
.L_x_63864:
[----:B------:R-:W-:Y:S05]  /*33cc0*/  BSYNC B1 ;  /* 0x0000000000017941 */ /* 0x000fea0003800000 */
.L_x_63862:
        /* <DEDUP_REMOVED lines=9> */
.L_x_63866:
[----:B------:R-:W-:Y:S01]  /*33d60*/  MOV R33, R7 ;  /* 0x0000000700217202 */ /* 0x000fe20000000f00 */
[----:B------:R-:W-:Y:S02]  /*33d70*/  IMAD.MOV.U32 R5, RZ, RZ, R44 ;  /* 0x000000ffff057224 */ /* 0x000fe400078e002c */
[----:B------:R-:W-:Y:S02]  /*33d80*/  IMAD.MOV.U32 R7, RZ, RZ, R4 ;  /* 0x000000ffff077224 */ /* 0x000fe400078e0004 */
[----:B------:R-:W-:-:S07]  /*33d90*/  IMAD.MOV.U32 R44, RZ, RZ, R3 ;  /* 0x000000ffff2c7224 */ /* 0x000fce00078e0003 */
.L_x_63867:
[----:B------:R-:W-:Y:S05]  /*33da0*/  BSYNC B1 ;  /* 0x0000000000017941 */ /* 0x000fea0003800000 */
.L_x_63865:
        /* <DEDUP_REMOVED lines=9> */
.L_x_63869:
[----:B------:R-:W-:Y:S01]  /*33e40*/  IMAD.MOV.U32 R4, RZ, RZ, R33 ;  /* 0x000000ffff047224 */ /* 0x000fe200078e0021 */
[----:B------:R-:W-:Y:S01]  /*33e50*/  MOV R3, R5 ;  /* 0x0000000500037202 */ /* 0x000fe20000000f00 */
[----:B------:R-:W-:Y:S02]  /*33e60*/  IMAD.MOV.U32 R33, RZ, RZ, R46 ;  /* 0x000000ffff217224 */ /* 0x000fe400078e002e */
[----:B------:R-:W-:-:S07]  /*33e70*/  IMAD.MOV.U32 R5, RZ, RZ, R2 ;  /* 0x000000ffff057224 */ /* 0x000fce00078e0002 */
.L_x_63870:
[----:B------:R-:W-:Y:S05]  /*33e80*/  BSYNC B1 ;  /* 0x0000000000017941 */ /* 0x000fea0003800000 */
.L_x_63868:
        /* <DEDUP_REMOVED lines=9> */
.L_x_63872:
[----:B------:R-:W-:Y:S01]  /*33f20*/  IMAD.MOV.U32 R35, RZ, RZ, R4 ;  /* 0x000000ffff237224 */ /* 0x000fe200078e0004 */
[----:B------:R-:W-:Y:S01]  /*33f30*/  MOV R4, R19 ;  /* 0x0000001300047202 */ /* 0x000fe20000000f00 */
[----:B------:R-:W-:Y:S02]  /*33f40*/  IMAD.MOV.U32 R2, RZ, RZ, R3 ;  /* 0x000000ffff027224 */ /* 0x000fe400078e0003 */
[----:B------:R-:W-:-:S07]  /*33f50*/  IMAD.MOV.U32 R3, RZ, RZ, R18 ;  /* 0x000000ffff037224 */ /* 0x000fce00078e0012 */
.L_x_63873:
[----:B------:R-:W-:Y:S05]  /*33f60*/  BSYNC B1 ;  /* 0x0000000000017941 */ /* 0x000fea0003800000 */
.L_x_63871:
        /* <DEDUP_REMOVED lines=9> */
.L_x_63875:
[----:B------:R-:W-:Y:S02]  /*34000*/  IMAD.MOV.U32 R19, RZ, RZ, R35 ;  /* 0x000000ffff137224 */ /* 0x000fe400078e0023 */
[----:B------:R-:W-:Y:S01]  /*34010*/  IMAD.MOV.U32 R18, RZ, RZ, R2 ;  /* 0x000000ffff127224 */ /* 0x000fe200078e0002 */
[----:B------:R-:W-:Y:S01]  /*34020*/  MOV R2, R37 ;  /* 0x0000002500027202 */ /* 0x000fe20000000f00 */
[----:B------:R-:W-:-:S07]  /*34030*/  IMAD.MOV.U32 R35, RZ, RZ, R48 ;  /* 0x000000ffff237224 */ /* 0x000fce00078e0030 */
.L_x_63876:
[----:B------:R-:W-:Y:S05]  /*34040*/  BSYNC B1 ;  /* 0x0000000000017941 */ /* 0x000fea0003800000 */
.L_x_63874:
        /* <DEDUP_REMOVED lines=9> */
.L_x_63878:
[----:B------:R-:W-:Y:S02]  /*340e0*/  IMAD.MOV.U32 R47, RZ, RZ, R19 ;  /* 0x000000ffff2f7224 */ /* 0x000fe400078e0013 */
[----:B------:R-:W-:Y:S02]  /*340f0*/  IMAD.MOV.U32 R37, RZ, RZ, R18 ;  /* 0x000000ffff257224 */ /* 0x000fe400078e0012 */
[----:B------:R-:W-:Y:S02]  /*34100*/  IMAD.MOV.U32 R19, RZ, RZ, R16 ;  /* 0x000000ffff137224 */ /* 0x000fe400078e0010 */
[----:B------:R-:W-:-:S07]  /*34110*/  IMAD.MOV.U32 R18, RZ, RZ, R15 ;  /* 0x000000ffff127224 */ /* 0x000fce00078e000f */
.L_x_63879:
[----:B------:R-:W-:Y:S05]  /*34120*/  BSYNC B1 ;  /* 0x0000000000017941 */ /* 0x000fea0003800000 */
.L_x_63877:
        /* <DEDUP_REMOVED lines=9> */
.L_x_63881:
[----:B------:R-:W-:Y:S02]  /*341c0*/  IMAD.MOV.U32 R16, RZ, RZ, R47 ;  /* 0x000000ffff107224 */ /* 0x000fe400078e002f */
[----:B------:R-:W-:Y:S02]  /*341d0*/  IMAD.MOV.U32 R15, RZ, RZ, R37 ;  /* 0x000000ffff0f7224 */ /* 0x000fe400078e0025 */
[----:B------:R-:W-:Y:S02]  /*341e0*/  IMAD.MOV.U32 R47, RZ, RZ, R58 ;  /* 0x000000ffff2f7224 */ /* 0x000fe400078e003a */
[----:B------:R-:W-:-:S07]  /*341f0*/  IMAD.MOV.U32 R37, RZ, RZ, R14 ;  /* 0x000000ffff257224 */ /* 0x000fce00078e000e */
.L_x_63882:
[----:B------:R-:W-:Y:S05]  /*34200*/  BSYNC B1 ;  /* 0x0000000000017941 */ /* 0x000fea0003800000 */
.L_x_63880:
        /* <DEDUP_REMOVED lines=9> */
.L_x_63884:
[----:B------:R-:W-:Y:S02]  /*342a0*/  IMAD.MOV.U32 R46, RZ, RZ, R16 ;  /* 0x000000ffff2e7224 */ /* 0x000fe400078e0010 */
[----:B------:R-:W-:Y:S02]  /*342b0*/  IMAD.MOV.U32 R14, RZ, RZ, R15 ;  /* 0x000000ffff0e7224 */ /* 0x000fe400078e000f */
[----:B------:R-:W-:Y:S02]  /*342c0*/  IMAD.MOV.U32 R16, RZ, RZ, R13 ;  /* 0x000000ffff107224 */ /* 0x000fe400078e000d */
[----:B------:R-:W-:-:S07]  /*342d0*/  IMAD.MOV.U32 R15, RZ, RZ, R12 ;  /* 0x000000ffff0f7224 */ /* 0x000fce00078e000c */
.L_x_63885:
[----:B------:R-:W-:Y:S05]  /*342e0*/  BSYNC B1 ;  /* 0x0000000000017941 */ /* 0x000fea0003800000 */
.L_x_63883:
        /* <DEDUP_REMOVED lines=16> */
.L_x_63887:
[----:B------:R-:W-:Y:S02]  /*343f0*/  IMAD.MOV.U32 R34, RZ, RZ, R17 ;  /* 0x000000ffff227224 */ /* 0x000fe400078e0011 */
[----:B------:R-:W-:Y:S02]  /*34400*/  IMAD.MOV.U32 R12, RZ, RZ, R71 ;  /* 0x000000ffff0c7224 */ /* 0x000fe400078e0047 */
[----:B------:R-:W-:Y:S02]  /*34410*/  IMAD.MOV.U32 R17, RZ, RZ, R60 ;  /* 0x000000ffff117224 */ /* 0x000fe400078e003c */
[----:B------:R-:W-:-:S07]  /*34420*/  IMAD.MOV.U32 R71, RZ, RZ, R36 ;  /* 0x000000ffff477224 */ /* 0x000fce00078e0024 */
.L_x_63888:
[----:B------:R-:W-:Y:S05]  /*34430*/  BSYNC B1 ;  /* 0x0000000000017941 */ /* 0x000fea0003800000 */
.L_x_63886:
        /* <DEDUP_REMOVED lines=9> */
.L_x_63890:
[----:B------:R-:W-:Y:S02]  /*344d0*/  IMAD.MOV.U32 R25, RZ, RZ, R34 ;  /* 0x000000ffff197224 */ /* 0x000fe400078e0022 */
[----:B------:R-:W-:Y:S02]  /*344e0*/  IMAD.MOV.U32 R13, RZ, RZ, R12 ;  /* 0x000000ffff0d7224 */ /* 0x000fe400078e000c */
[----:B------:R-:W-:Y:S02]  /*344f0*/  IMAD.MOV.U32 R34, RZ, RZ, R27 ;  /* 0x000000ffff227224 */ /* 0x000fe400078e001b */
[----:B------:R-:W-:-:S07]  /*34500*/  IMAD.MOV.U32 R12, RZ, RZ, R11 ;  /* 0x000000ffff0c7224 */ /* 0x000fce00078e000b */
.L_x_63891:
[----:B------:R-:W-:Y:S05]  /*34510*/  BSYNC B1 ;  /* 0x0000000000017941 */ /* 0x000fea0003800000 */
.L_x_63889:
        /* <DEDUP_REMOVED lines=9> */
.L_x_63893:
[----:B------:R-:W-:Y:S01]  /*345b0*/  MOV R48, R25 ;  /* 0x0000001900307202 */ /* 0x000fe20000000f00 */
[----:B------:R-:W-:Y:S02]  /*345c0*/  IMAD.MOV.U32 R36, RZ, RZ, R13 ;  /* 0x000000ffff247224 */ /* 0x000fe400078e000d */
[----:B------:R-:W-:Y:S02]  /*345d0*/  IMAD.MOV.U32 R25, RZ, RZ, R38 ;  /* 0x000000ffff197224 */ /* 0x000fe400078e0026 */
[----:B------:R-:W-:-:S07]  /*345e0*/  IMAD.MOV.U32 R13, RZ, RZ, R10 ;  /* 0x000000ffff0d7224 */ /* 0x000fce00078e000a */
.L_x_63894:
[----:B------:R-:W-:Y:S05]  /*345f0*/  BSYNC B1 ;  /* 0x0000000000017941 */ /* 0x000fea0003800000 */
.L_x_63892:
        /* <DEDUP_REMOVED lines=9> */
.L_x_63896:
[----:B------:R-:W-:Y:S01]  /*34690*/  IMAD.MOV.U32 R27, RZ, RZ, R48 ;  /* 0x000000ffff1b7224 */ /* 0x000fe200078e0030 */
[----:B------:R-:W-:Y:S01]  /*346a0*/  MOV R11, R36 ;  /* 0x00000024000b7202 */ /* 0x000fe20000000f00 */
[----:B------:R-:W-:Y:S02]  /*346b0*/  IMAD.MOV.U32 R48, RZ, RZ, R29 ;  /* 0x000000ffff307224 */ /* 0x000fe400078e001d */
[----:B------:R-:W-:-:S07]  /*346c0*/  IMAD.MOV.U32 R36, RZ, RZ, R9 ;  /* 0x000000ffff247224 */ /* 0x000fce00078e0009 */
.L_x_63897:
[----:B------:R-:W-:Y:S05]  /*346d0*/  BSYNC B1 ;  /* 0x0000000000017941 */ /* 0x000fea0003800000 */
.L_x_63895:
        /* <DEDUP_REMOVED lines=9> */
.L_x_63899:
[----:B------:R-:W-:Y:S01]  /*34770*/  IMAD.MOV.U32 R38, RZ, RZ, R27 ;  /* 0x000000ffff267224 */ /* 0x000fe200078e001b */
[----:B------:R-:W-:Y:S01]  /*34780*/  MOV R27, R40 ;  /* 0x00000028001b7202 */ /* 0x000fe20000000f00 */
[----:B------:R-:W-:Y:S02]  /*34790*/  IMAD.MOV.U32 R10, RZ, RZ, R11 ;  /* 0x000000ffff0a7224 */ /* 0x000fe400078e000b */
[----:B------:R-:W-:-:S07]  /*347a0*/  IMAD.MOV.U32 R11, RZ, RZ, R8 ;  /* 0x000000ffff0b7224 */ /* 0x000fce00078e0008 */
.L_x_63900:
[----:B------:R-:W-:Y:S05]  /*347b0*/  BSYNC B1 ;  /* 0x0000000000017941 */ /* 0x000fea0003800000 */
.L_x_63898:
        /* <DEDUP_REMOVED lines=9> */
.L_x_63902:
[----:B------:R-:W-:Y:S02]  /*34850*/  IMAD.MOV.U32 R29, RZ, RZ, R38 ;  /* 0x000000ffff1d7224 */ /* 0x000fe400078e0026 */
[----:B------:R-:W-:Y:S01]  /*34860*/  IMAD.MOV.U32 R9, RZ, RZ, R10 ;  /* 0x000000ffff097224 */ /* 0x000fe200078e000a */
[----:B------:R-:W-:Y:S01]  /*34870*/  MOV R10, R31 ;  /* 0x0000001f000a7202 */ /* 0x000fe20000000f00 */
[----:B------:R-:W-:-:S07]  /*34880*/  IMAD.MOV.U32 R38, RZ, RZ, R39 ;  /* 0x000000ffff267224 */ /* 0x000fce00078e0027 */
.L_x_63903:
[----:B------:R-:W-:Y:S05]  /*34890*/  BSYNC B1 ;  /* 0x0000000000017941 */ /* 0x000fea0003800000 */
.L_x_63901:
        /* <DEDUP_REMOVED lines=9> */
.L_x_63905:
[----:B------:R-:W-:Y:S02]  /*34930*/  IMAD.MOV.U32 R8, RZ, RZ, R29 ;  /* 0x000000ffff087224 */ /* 0x000fe400078e001d */
[----:B------:R-:W-:Y:S02]  /*34940*/  IMAD.MOV.U32 R31, RZ, RZ, R9 ;  /* 0x000000ffff1f7224 */ /* 0x000fe400078e0009 */
[----:B------:R-:W-:Y:S02]  /*34950*/  IMAD.MOV.U32 R29, RZ, RZ, R42 ;  /* 0x000000ffff1d7224 */ /* 0x000fe400078e002a */
[----:B------:R-:W-:-:S07]  /*34960*/  IMAD.MOV.U32 R9, RZ, RZ, R6 ;  /* 0x000000ffff097224 */ /* 0x000fce00078e0006 */
.L_x_63906:
[----:B------:R-:W-:Y:S05]  /*34970*/  BSYNC B1 ;  /* 0x0000000000017941 */ /* 0x000fea0003800000 */
.L_x_63904:
        /* <DEDUP_REMOVED lines=9> */
.L_x_63908:
[----:B------:R-:W-:Y:S02]  /*34a10*/  IMAD.MOV.U32 R40, RZ, RZ, R8 ;  /* 0x000000ffff287224 */ /* 0x000fe400078e0008 */
[----:B------:R-:W-:Y:S02]  /*34a20*/  IMAD.MOV.U32 R6, RZ, RZ, R31 ;  /* 0x000000ffff067224 */ /* 0x000fe400078e001f */
[----:B------:R-:W-:Y:S02]  /*34a30*/  IMAD.MOV.U32 R8, RZ, RZ, R7 ;  /* 0x000000ffff087224 */ /* 0x000fe400078e0007 */
[----:B------:R-:W-:-:S07]  /*34a40*/  IMAD.MOV.U32 R31, RZ, RZ, R44 ;  /* 0x000000ffff1f7224 */ /* 0x000fce00078e002c */
.L_x_63909:
[----:B------:R-:W-:Y:S05]  /*34a50*/  BSYNC B1 ;  /* 0x0000000000017941 */ /* 0x000fea0003800000 */
.L_x_63907:
        /* <DEDUP_REMOVED lines=9> */
.L_x_63911:
[----:B------:R-:W-:Y:S02]  /*34af0*/  IMAD.MOV.U32 R7, RZ, RZ, R40 ;  /* 0x000000ffff077224 */ /* 0x000fe400078e0028 */
[----:B------:R-:W-:Y:S02]  /*34b00*/  IMAD.MOV.U32 R42, RZ, RZ, R6 ;  /* 0x000000ffff2a7224 */ /* 0x000fe400078e0006 */
[----:B------:R-:W-:Y:S02]  /*34b10*/  IMAD.MOV.U32 R40, RZ, RZ, R33 ;  /* 0x000000ffff287224 */ /* 0x000fe400078e0021 */
[----:B------:R-:W-:-:S07]  /*34b20*/  IMAD.MOV.U32 R6, RZ, RZ, R5 ;  /* 0x000000ffff067224 */ /* 0x000fce00078e0005 */
.L_x_63912:
[----:B------:R-:W-:Y:S05]  /*34b30*/  BSYNC B1 ;  /* 0x0000000000017941 */ /* 0x000fea0003800000 */
.L_x_63910:
        /* <DEDUP_REMOVED lines=9> */
.L_x_63914:
[----:B------:R-:W-:Y:S01]  /*34bd0*/  MOV R44, R7 ;  /* 0x00000007002c7202 */ /* 0x000fe20000000f00 */
[----:B------:R-:W-:Y:S02]  /*34be0*/  IMAD.MOV.U32 R5, RZ, RZ, R42 ;  /* 0x000000ffff057224 */ /* 0x000fe400078e002a */
[----:B------:R-:W-:Y:S02]  /*34bf0*/  IMAD.MOV.U32 R7, RZ, RZ, R4 ;  /* 0x000000ffff077224 */ /* 0x000fe400078e0004 */
[----:B------:R-:W-:-:S07]  /*34c00*/  IMAD.MOV.U32 R42, RZ, RZ, R3 ;  /* 0x000000ffff2a7224 */ /* 0x000fce00078e0003 */
.L_x_63915:
[----:B------:R-:W-:Y:S05]  /*34c10*/  BSYNC B1 ;  /* 0x0000000000017941 */ /* 0x000fea0003800000 */
.L_x_63913:
        /* <DEDUP_REMOVED lines=9> */
.L_x_63917:
[----:B------:R-:W-:Y:S01]  /*34cb0*/  IMAD.MOV.U32 R4, RZ, RZ, R44 ;  /* 0x000000ffff047224 */ /* 0x000fe200078e002c */
[----:B------:R-:W-:Y:S01]  /*34cc0*/  MOV R3, R5 ;  /* 0x0000000500037202 */ /* 0x000fe20000000f00 */
[----:B------:R-:W-:Y:S02]  /*34cd0*/  IMAD.MOV.U32 R44, RZ, RZ, R35 ;  /* 0x000000ffff2c7224 */ /* 0x000fe400078e0023 */
[----:B------:R-:W-:-:S07]  /*34ce0*/  IMAD.MOV.U32 R5, RZ, RZ, R2 ;  /* 0x000000ffff057224 */ /* 0x000fce00078e0002 */
.L_x_63918:
[----:B------:R-:W-:Y:S05]  /*34cf0*/  BSYNC B1 ;  /* 0x0000000000017941 */ /* 0x000fea0003800000 */
.L_x_63916:
        /* <DEDUP_REMOVED lines=9> */
.L_x_63920:
[----:B------:R-:W-:Y:S01]  /*34d90*/  IMAD.MOV.U32 R56, RZ, RZ, R4 ;  /* 0x000000ffff387224 */ /* 0x000fe200078e0004 */
[----:B------:R-:W-:Y:S01]  /*34da0*/  MOV R4, R19 ;  /* 0x0000001300047202 */ /* 0x000fe20000000f00 */
[----:B------:R-:W-:Y:S02]  /*34db0*/  IMAD.MOV.U32 R2, RZ, RZ, R3 ;  /* 0x000000ffff027224 */ /* 0x000fe400078e0003 */
[----:B------:R-:W-:-:S07]  /*34dc0*/  IMAD.MOV.U32 R3, RZ, RZ, R18 ;  /* 0x000000ffff037224 */ /* 0x000fce00078e0012 */
.L_x_63921:
[----:B------:R-:W-:Y:S05]  /*34dd0*/  BSYNC B1 ;  /* 0x0000000000017941 */ /* 0x000fea0003800000 */
.L_x_63919:
        /* <DEDUP_REMOVED lines=9> */
.L_x_63923:
[----:B------:R-:W-:Y:S02]  /*34e70*/  IMAD.MOV.U32 R19, RZ, RZ, R56 ;  /* 0x000000ffff137224 */ /* 0x000fe400078e0038 */
[----:B------:R-:W-:Y:S01]  /*34e80*/  IMAD.MOV.U32 R18, RZ, RZ, R2 ;  /* 0x000000ffff127224 */ /* 0x000fe200078e0002 */
[----:B------:R-:W-:Y:S01]  /*34e90*/  MOV R2, R37 ;  /* 0x0000002500027202 */ /* 0x000fe20000000f00 */
[----:B------:R-:W-:-:S07]  /*34ea0*/  IMAD.MOV.U32 R56, RZ, RZ, R47 ;  /* 0x000000ffff387224 */ /* 0x000fce00078e002f */
.L_x_63924:
[----:B------:R-:W-:Y:S05]  /*34eb0*/  BSYNC B1 ;  /* 0x0000000000017941 */ /* 0x000fea0003800000 */
.L_x_63922:
        /* <DEDUP_REMOVED lines=9> */
.L_x_63926:
[----:B------:R-:W-:Y:S02]  /*34f50*/  IMAD.MOV.U32 R35, RZ, RZ, R19 ;  /* 0x000000ffff237224 */ /* 0x000fe400078e0013 */
[----:B------:R-:W-:Y:S02]  /*34f60*/  IMAD.MOV.U32 R33, RZ, RZ, R18 ;  /* 0x000000ffff217224 */ /* 0x000fe400078e0012 */
[----:B------:R-:W-:Y:S02]  /*34f70*/  IMAD.MOV.U32 R19, RZ, RZ, R16 ;  /* 0x000000ffff137224 */ /* 0x000fe400078e0010 */
[----:B------:R-:W-:-:S07]  /*34f80*/  IMAD.MOV.U32 R18, RZ, RZ, R15 ;  /* 0x000000ffff127224 */ /* 0x000fce00078e000f */
.L_x_63927:
[----:B------:R-:W-:Y:S05]  /*34f90*/  BSYNC B1 ;  /* 0x0000000000017941 */ /* 0x000fea0003800000 */
.L_x_63925:
        /* <DEDUP_REMOVED lines=9> */
.L_x_63929:
[----:B------:R-:W-:Y:S02]  /*35030*/  IMAD.MOV.U32 R16, RZ, RZ, R35 ;  /* 0x000000ffff107224 */ /* 0x000fe400078e0023 */
[----:B------:R-:W-:Y:S02]  /*35040*/  IMAD.MOV.U32 R15, RZ, RZ, R33 ;  /* 0x000000ffff0f7224 */ /* 0x000fe400078e0021 */
[----:B------:R-:W-:Y:S02]  /*35050*/  IMAD.MOV.U32 R35, RZ, RZ, R46 ;  /* 0x000000ffff237224 */ /* 0x000fe400078e002e */
[----:B------:R-:W-:-:S07]  /*35060*/  IMAD.MOV.U32 R33, RZ, RZ, R14 ;  /* 0x000000ffff217224 */ /* 0x000fce00078e000e */
.L_x_63930:
[----:B------:R-:W-:Y:S05]  /*35070*/  BSYNC B1 ;  /* 0x0000000000017941 */ /* 0x000fea0003800000 */
.L_x_63928:
        /* <DEDUP_REMOVED lines=16> */
.L_x_63932:
[----:B------:R-:W-:Y:S02]  /*35180*/  IMAD.MOV.U32 R32, RZ, RZ, R17 ;  /* 0x000000ffff207224 */ /* 0x000fe400078e0011 */
[----:B------:R-:W-:Y:S02]  /*35190*/  IMAD.MOV.U32 R14, RZ, RZ, R71 ;  /* 0x000000ffff0e7224 */ /* 0x000fe400078e0047 */
[----:B------:R-:W-:Y:S02]  /*351a0*/  IMAD.MOV.U32 R17, RZ, RZ, R34 ;  /* 0x000000ffff117224 */ /* 0x000fe400078e0022 */
[----:B------:R-:W-:-:S07]  /*351b0*/  IMAD.MOV.U32 R71, RZ, RZ, R12 ;  /* 0x000000ffff477224 */ /* 0x000fce00078e000c */
.L_x_63933:
[----:B------:R-:W-:Y:S05]  /*351c0*/  BSYNC B1 ;  /* 0x0000000000017941 */ /* 0x000fea0003800000 */
.L_x_63931:
        /* <DEDUP_REMOVED lines=9> */
.L_x_63935:
[----:B------:R-:W-:Y:S02]  /*35260*/  IMAD.MOV.U32 R37, RZ, RZ, R32 ;  /* 0x000000ffff257224 */ /* 0x000fe400078e0020 */
[----:B------:R-:W-:Y:S02]  /*35270*/  IMAD.MOV.U32 R23, RZ, RZ, R14 ;  /* 0x000000ffff177224 */ /* 0x000fe400078e000e */
[----:B------:R-:W-:Y:S02]  /*35280*/  IMAD.MOV.U32 R32, RZ, RZ, R25 ;  /* 0x000000ffff207224 */ /* 0x000fe400078e0019 */
[----:B------:R-:W-:-:S07]  /*35290*/  IMAD.MOV.U32 R14, RZ, RZ, R13 ;  /* 0x000000ffff0e7224 */ /* 0x000fce00078e000d */
.L_x_63936:
[----:B------:R-:W-:Y:S05]  /*352a0*/  BSYNC B1 ;  /* 0x0000000000017941 */ /* 0x000fea0003800000 */
.L_x_63934:
        /* <DEDUP_REMOVED lines=9> */
.L_x_63938:
[----:B------:R-:W-:Y:S02]  /*35340*/  IMAD.MOV.U32 R34, RZ, RZ, R37 ;  /* 0x000000ffff227224 */ /* 0x000fe400078e0025 */
[----:B------:R-:W-:Y:S02]  /*35350*/  IMAD.MOV.U32 R12, RZ, RZ, R23 ;  /* 0x000000ffff0c7224 */ /* 0x000fe400078e0017 */
[----:B------:R-:W-:Y:S02]  /*35360*/  IMAD.MOV.U32 R37, RZ, RZ, R48 ;  /* 0x000000ffff257224 */ /* 0x000fe400078e0030 */
[----:B------:R-:W-:-:S07]  /*35370*/  IMAD.MOV.U32 R23, RZ, RZ, R36 ;  /* 0x000000ffff177224 */ /* 0x000fce00078e0024 */
.L_x_63939:
[----:B------:R-:W-:Y:S05]  /*35380*/  BSYNC B1 ;  /* 0x0000000000017941 */ /* 0x000fea0003800000 */
.L_x_63937:
        /* <DEDUP_REMOVED lines=9> */
.L_x_63941:
[----:B------:R-:W-:Y:S01]  /*35420*/  MOV R25, R34 ;  /* 0x0000002200197202 */ /* 0x000fe20000000f00 */
[----:B------:R-:W-:Y:S02]  /*35430*/  IMAD.MOV.U32 R13, RZ, RZ, R12 ;  /* 0x000000ffff0d7224 */ /* 0x000fe400078e000c */
[----:B------:R-:W-:Y:S02]  /*35440*/  IMAD.MOV.U32 R34, RZ, RZ, R27 ;  /* 0x000000ffff227224 */ /* 0x000fe400078e001b */
[----:B------:R-:W-:-:S07]  /*35450*/  IMAD.MOV.U32 R12, RZ, RZ, R11 ;  /* 0x000000ffff0c7224 */ /* 0x000fce00078e000b */
.L_x_63942:
[----:B------:R-:W-:Y:S05]  /*35460*/  BSYNC B1 ;  /* 0x0000000000017941 */ /* 0x000fea0003800000 */
.L_x_63940:
        /* <DEDUP_REMOVED lines=9> */
.L_x_63944:
[----:B------:R-:W-:Y:S01]  /*35500*/  IMAD.MOV.U32 R46, RZ, RZ, R25 ;  /* 0x000000ffff2e7224 */ /* 0x000fe200078e0019 */
[----:B------:R-:W-:Y:S01]  /*35510*/  MOV R36, R13 ;  /* 0x0000000d00247202 */ /* 0x000fe20000000f00 */
[----:B------:R-:W-:Y:S02]  /*35520*/  IMAD.MOV.U32 R25, RZ, RZ, R38 ;  /* 0x000000ffff197224 */ /* 0x000fe400078e0026 */
[----:B------:R-:W-:-:S07]  /*35530*/  IMAD.MOV.U32 R13, RZ, RZ, R10 ;  /* 0x000000ffff0d7224 */ /* 0x000fce00078e000a */
.L_x_63945:
[----:B------:R-:W-:Y:S05]  /*35540*/  BSYNC B1 ;  /* 0x0000000000017941 */ /* 0x000fea0003800000 */
.L_x_63943:
        /* <DEDUP_REMOVED lines=9> */
.L_x_63947:
[----:B------:R-:W-:Y:S01]  /*355e0*/  IMAD.MOV.U32 R11, RZ, RZ, R46 ;  /* 0x000000ffff0b7224 */ /* 0x000fe200078e002e */
[----:B------:R-:W-:Y:S01]  /*355f0*/  MOV R46, R29 ;  /* 0x0000001d002e7202 */ /* 0x000fe20000000f00 */
[----:B------:R-:W-:Y:S02]  /*35600*/  IMAD.MOV.U32 R10, RZ, RZ, R36 ;  /* 0x000000ffff0a7224 */ /* 0x000fe400078e0024 */
[----:B------:R-:W-:-:S07]  /*35610*/  IMAD.MOV.U32 R36, RZ, RZ, R9 ;  /* 0x000000ffff247224 */ /* 0x000fce00078e0009 */
.L_x_63948:
[----:B------:R-:W-:Y:S05]  /*35620*/  BSYNC B1 ;  /* 0x0000000000017941 */ /* 0x000fea0003800000 */
.L_x_63946:
        /* <DEDUP_REMOVED lines=9> */
.L_x_63950:
[----:B------:R-:W-:Y:S02]  /*356c0*/  IMAD.MOV.U32 R27, RZ, RZ, R11 ;  /* 0x000000ffff1b7224 */ /* 0x000fe400078e000b */
[----:B------:R-:W-:Y:S01]  /*356d0*/  IMAD.MOV.U32 R9, RZ, RZ, R10 ;  /* 0x000000ffff097224 */ /* 0x000fe200078e000a */
[----:B------:R-:W-:Y:S01]  /*356e0*/  MOV R10, R31 ;  /* 0x0000001f000a7202 */ /* 0x000fe20000000f00 */
[----:B------:R-:W-:-:S07]  /*356f0*/  IMAD.MOV.U32 R11, RZ, RZ, R8 ;  /* 0x000000ffff0b7224 */ /* 0x000fce00078e0008 */
.L_x_63951:
[----:B------:R-:W-:Y:S05]  /*35700*/  BSYNC B1 ;  /* 0x0000000000017941 */ /* 0x000fea0003800000 */
.L_x_63949:
        /* <DEDUP_REMOVED lines=9> */
.L_x_63953:
[----:B------:R-:W-:Y:S02]  /*357a0*/  IMAD.MOV.U32 R8, RZ, RZ, R27 ;  /* 0x000000ffff087224 */ /* 0x000fe400078e001b */
[----:B------:R-:W-:Y:S02]  /*357b0*/  IMAD.MOV.U32 R29, RZ, RZ, R9 ;  /* 0x000000ffff1d7224 */ /* 0x000fe400078e0009 */
[----:B------:R-:W-:Y:S02]  /*357c0*/  IMAD.MOV.U32 R27, RZ, RZ, R40 ;  /* 0x000000ffff1b7224 */ /* 0x000fe400078e0028 */
[----:B------:R-:W-:-:S07]  /*357d0*/  IMAD.MOV.U32 R9, RZ, RZ, R6 ;  /* 0x000000ffff097224 */ /* 0x000fce00078e0006 */
.L_x_63954:
[----:B------:R-:W-:Y:S05]  /*357e0*/  BSYNC B1 ;  /* 0x0000000000017941 */ /* 0x000fea0003800000 */
.L_x_63952:
        /* <DEDUP_REMOVED lines=9> */
.L_x_63956:
[----:B------:R-:W-:Y:S02]  /*35880*/  IMAD.MOV.U32 R31, RZ, RZ, R8 ;  /* 0x000000ffff1f7224 */ /* 0x000fe400078e0008 */
[----:B------:R-:W-:Y:S02]  /*35890*/  IMAD.MOV.U32 R6, RZ, RZ, R29 ;  /* 0x000000ffff067224 */ /* 0x000fe400078e001d */
[----:B------:R-:W-:Y:S02]  /*358a0*/  IMAD.MOV.U32 R8, RZ, RZ, R7 ;  /* 0x000000ffff087224 */ /* 0x000fe400078e0007 */
[----:B------:R-:W-:-:S07]  /*358b0*/  IMAD.MOV.U32 R29, RZ, RZ, R42 ;  /* 0x000000ffff1d7224 */ /* 0x000fce00078e002a */
.L_x_63957:
[----:B------:R-:W-:Y:S05]  /*358c0*/  BSYNC B1 ;  /* 0x0000000000017941 */ /* 0x000fea0003800000 */
.L_x_63955:
        /* <DEDUP_REMOVED lines=9> */
.L_x_63959:
[----:B------:R-:W-:Y:S02]  /*35960*/  IMAD.MOV.U32 R7, RZ, RZ, R31 ;  /* 0x000000ffff077224 */ /* 0x000fe400078e001f */
[----:B------:R-:W-:Y:S02]  /*35970*/  IMAD.MOV.U32 R38, RZ, RZ, R6 ;  /* 0x000000ffff267224 */ /* 0x000fe400078e0006 */
[----:B------:R-:W-:Y:S02]  /*35980*/  IMAD.MOV.U32 R31, RZ, RZ, R44 ;  /* 0x000000ffff1f7224 */ /* 0x000fe400078e002c */
[----:B------:R-:W-:-:S07]  /*35990*/  IMAD.MOV.U32 R6, RZ, RZ, R5 ;  /* 0x000000ffff067224 */ /* 0x000fce00078e0005 */
.L_x_63960:
[----:B------:R-:W-:Y:S05]  /*359a0*/  BSYNC B1 ;  /* 0x0000000000017941 */ /* 0x000fea0003800000 */
.L_x_63958:
        /* <DEDUP_REMOVED lines=9> */
.L_x_63962:
[----:B------:R-:W-:Y:S01]  /*35a40*/  MOV R39, R7 ;  /* 0x0000000700277202 */ /* 0x000fe20000000f00 */
[----:B------:R-:W-:Y:S02]  /*35a50*/  IMAD.MOV.U32 R5, RZ, RZ, R38 ;  /* 0x000000ffff057224 */ /* 0x000fe400078e0026 */
[----:B------:R-:W-:Y:S02]  /*35a60*/  IMAD.MOV.U32 R7, RZ, RZ, R4 ;  /* 0x000000ffff077224 */ /* 0x000fe400078e0004 */
[----:B------:R-:W-:-:S07]  /*35a70*/  IMAD.MOV.U32 R38, RZ, RZ, R3 ;  /* 0x000000ffff267224 */ /* 0x000fce00078e0003 */
.L_x_63963:
[----:B------:R-:W-:Y:S05]  /*35a80*/  BSYNC B1 ;  /* 0x0000000000017941 */ /* 0x000fea0003800000 */
.L_x_63961:
        /* <DEDUP_REMOVED lines=9> */
.L_x_63965:
[----:B------:R-:W-:Y:S01]  /*35b20*/  IMAD.MOV.U32 R4, RZ, RZ, R39 ;  /* 0x000000ffff047224 */ /* 0x000fe200078e0027 */
[----:B------:R-:W-:Y:S01]  /*35b30*/  MOV R3, R5 ;  /* 0x0000000500037202 */ /* 0x000fe20000000f00 */
[----:B------:R-:W-:Y:S02]  /*35b40*/  IMAD.MOV.U32 R39, RZ, RZ, R56 ;  /* 0x000000ffff277224 */ /* 0x000fe400078e0038 */
[----:B------:R-:W-:-:S07]  /*35b50*/  IMAD.MOV.U32 R5, RZ, RZ, R2 ;  /* 0x000000ffff057224 */ /* 0x000fce00078e0002 */
.L_x_63966:
[----:B------:R-:W-:Y:S05]  /*35b60*/  BSYNC B1 ;  /* 0x0000000000017941 */ /* 0x000fea0003800000 */
.L_x_63964:
        /* <DEDUP_REMOVED lines=9> */
.L_x_63968:
[----:B------:R-:W-:Y:S01]  /*35c00*/  IMAD.MOV.U32 R40, RZ, RZ, R4 ;  /* 0x000000ffff287224 */ /* 0x000fe200078e0004 */
[----:B------:R-:W-:Y:S01]  /*35c10*/  MOV R4, R19 ;  /* 0x0000001300047202 */ /* 0x000fe20000000f00 */
[----:B------:R-:W-:Y:S02]  /*35c20*/  IMAD.MOV.U32 R2, RZ, RZ, R3 ;  /* 0x000000ffff027224 */ /* 0x000fe400078e0003 */
[----:B------:R-:W-:-:S07]  /*35c30*/  IMAD.MOV.U32 R3, RZ, RZ, R18 ;  /* 0x000000ffff037224 */ /* 0x000fce00078e0012 */
.L_x_63969:
[----:B------:R-:W-:Y:S05]  /*35c40*/  BSYNC B1 ;  /* 0x0000000000017941 */ /* 0x000fea0003800000 */
.L_x_63967:
        /* <DEDUP_REMOVED lines=9> */
.L_x_63971:
[----:B------:R-:W-:Y:S02]  /*35ce0*/  IMAD.MOV.U32 R19, RZ, RZ, R40 ;  /* 0x000000ffff137224 */ /* 0x000fe400078e0028 */
[----:B------:R-:W-:Y:S01]  /*35cf0*/  IMAD.MOV.U32 R18, RZ, RZ, R2 ;  /* 0x000000ffff127224 */ /* 0x000fe200078e0002 */
[----:B------:R-:W-:Y:S01]  /*35d00*/  MOV R2, R33 ;  /* 0x0000002100027202 */ /* 0x000fe20000000f00 */
[----:B------:R-:W-:-:S07]  /*35d10*/  IMAD.MOV.U32 R40, RZ, RZ, R35 ;  /* 0x000000ffff287224 */ /* 0x000fce00078e0023 */
.L_x_63972:
[----:B------:R-:W-:Y:S05]  /*35d20*/  BSYNC B1 ;  /* 0x0000000000017941 */ /* 0x000fea0003800000 */
.L_x_63970:
        /* <DEDUP_REMOVED lines=9> */
.L_x_63974:
[----:B------:R-:W-:Y:S02]  /*35dc0*/  IMAD.MOV.U32 R35, RZ, RZ, R19 ;  /* 0x000000ffff237224 */ /* 0x000fe400078e0013 */
[----:B------:R-:W-:Y:S02]  /*35dd0*/  IMAD.MOV.U32 R33, RZ, RZ, R18 ;  /* 0x000000ffff217224 */ /* 0x000fe400078e0012 */
[----:B------:R-:W-:Y:S02]  /*35de0*/  IMAD.MOV.U32 R19, RZ, RZ, R16 ;  /* 0x000000ffff137224 */ /* 0x000fe400078e0010 */
[----:B------:R-:W-:-:S07]  /*35df0*/  IMAD.MOV.U32 R18, RZ, RZ, R15 ;  /* 0x000000ffff127224 */ /* 0x000fce00078e000f */
.L_x_63975:
[----:B------:R-:W-:Y:S05]  /*35e00*/  BSYNC B1 ;  /* 0x0000000000017941 */ /* 0x000fea0003800000 */
.L_x_63973:
        /* <DEDUP_REMOVED lines=16> */
.L_x_63977:
[----:B------:R-:W-:Y:S02]  /*35f10*/  IMAD.MOV.U32 R30, RZ, RZ, R17 ;  /* 0x000000ffff1e7224 */ /* 0x000fe400078e0011 */
[----:B------:R-:W-:Y:S01]  /*35f20*/  IMAD.MOV.U32 R16, RZ, RZ, R71 ;  /* 0x000000ffff107224 */ /* 0x000fe200078e0047 */
[----:B------:R-:W-:Y:S01]  /*35f30*/  MOV R71, R14 ;  /* 0x0000000e00477202 */ /* 0x000fe20000000f00 */
[----:B------:R-:W-:-:S07]  /*35f40*/  IMAD.MOV.U32 R17, RZ, RZ, R32 ;  /* 0x000000ffff117224 */ /* 0x000fce00078e0020 */
.L_x_63978:
[----:B------:R-:W-:Y:S05]  /*35f50*/  BSYNC B1 ;  /* 0x0000000000017941 */ /* 0x000fea0003800000 */
.L_x_63976:
        /* <DEDUP_REMOVED lines=9> */
.L_x_63980:
[----:B------:R-:W-:Y:S02]  /*35ff0*/  IMAD.MOV.U32 R21, RZ, RZ, R30 ;  /* 0x000000ffff157224 */ /* 0x000fe400078e001e */
[----:B------:R-:W-:Y:S02]  /*36000*/  IMAD.MOV.U32 R15, RZ, RZ, R16 ;  /* 0x000000ffff0f7224 */ /* 0x000fe400078e0010 */
[----:B------:R-:W-:Y:S02]  /*36010*/  IMAD.MOV.U32 R30, RZ, RZ, R37 ;  /* 0x000000ffff1e7224 */ /* 0x000fe400078e0025 */
[----:B------:R-:W-:-:S07]  /*36020*/  IMAD.MOV.U32 R16, RZ, RZ, R23 ;  /* 0x000000ffff107224 */ /* 0x000fce00078e0017 */
.L_x_63981:
[----:B------:R-:W-:Y:S05]  /*36030*/  BSYNC B1 ;  /* 0x0000000000017941 */ /* 0x000fea0003800000 */
.L_x_63979:
        /* <DEDUP_REMOVED lines=9> */
.L_x_63983:
[----:B------:R-:W-:Y:S02]  /*360d0*/  IMAD.MOV.U32 R32, RZ, RZ, R21 ;  /* 0x000000ffff207224 */ /* 0x000fe400078e0015 */
[----:B------:R-:W-:Y:S02]  /*360e0*/  IMAD.MOV.U32 R14, RZ, RZ, R15 ;  /* 0x000000ffff0e7224 */ /* 0x000fe400078e000f */
[----:B------:R-:W-:Y:S02]  /*360f0*/  IMAD.MOV.U32 R21, RZ, RZ, R34 ;  /* 0x000000ffff157224 */ /* 0x000fe400078e0022 */
[----:B------:R-:W-:-:S07]  /*36100*/  IMAD.MOV.U32 R15, RZ, RZ, R12 ;  /* 0x000000ffff0f7224 */ /* 0x000fce00078e000c */
.L_x_63984:
[----:B------:R-:W-:Y:S05]  /*36110*/  BSYNC B1 ;  /* 0x0000000000017941 */ /* 0x000fea0003800000 */
.L_x_63982:
        /* <DEDUP_REMOVED lines=9> */
.L_x_63986:
[----:B------:R-:W-:Y:S02]  /*361b0*/  IMAD.MOV.U32 R37, RZ, RZ, R32 ;  /* 0x000000ffff257224 */ /* 0x000fe400078e0020 */
[----:B------:R-:W-:Y:S02]  /*361c0*/  IMAD.MOV.U32 R23, RZ, RZ, R14 ;  /* 0x000000ffff177224 */ /* 0x000fe400078e000e */
[----:B------:R-:W-:Y:S02]  /*361d0*/  IMAD.MOV.U32 R32, RZ, RZ, R25 ;  /* 0x000000ffff207224 */ /* 0x000fe400078e0019 */
[----:B------:R-:W-:-:S07]  /*361e0*/  IMAD.MOV.U32 R14, RZ, RZ, R13 ;  /* 0x000000ffff0e7224 */ /* 0x000fce00078e000d */
.L_x_63987:
[----:B------:R-:W-:Y:S05]  /*361f0*/  BSYNC B1 ;  /* 0x0000000000017941 */ /* 0x000fea0003800000 */
.L_x_63985:
        /* <DEDUP_REMOVED lines=9> */
.L_x_63989:
[----:B------:R-:W-:Y:S01]  /*36290*/  MOV R12, R37 ;  /* 0x00000025000c7202 */ /* 0x000fe20000000f00 */
[----:B------:R-:W-:Y:S02]  /*362a0*/  IMAD.MOV.U32 R13, RZ, RZ, R23 ;  /* 0x000000ffff0d7224 */ /* 0x000fe400078e0017 */
[----:B------:R-:W-:Y:S02]  /*362b0*/  IMAD.MOV.U32 R37, RZ, RZ, R46 ;  /* 0x000000ffff257224 */ /* 0x000fe400078e002e */
[----:B------:R-:W-:-:S07]  /*362c0*/  IMAD.MOV.U32 R23, RZ, RZ, R36 ;  /* 0x000000ffff177224 */ /* 0x000fce00078e0024 */
.L_x_63990:
[----:B------:R-:W-:Y:S05]  /*362d0*/  BSYNC B1 ;  /* 0x0000000000017941 */ /* 0x000fea0003800000 */
.L_x_63988:
        /* <DEDUP_REMOVED lines=9> */
.L_x_63992:
[----:B------:R-:W-:Y:S01]  /*36370*/  IMAD.MOV.U32 R36, RZ, RZ, R12 ;  /* 0x000000ffff247224 */ /* 0x000fe200078e000c */
[----:B------:R-:W-:Y:S01]  /*36380*/  MOV R34, R13 ;  /* 0x0000000d00227202 */ /* 0x000fe20000000f00 */
[----:B------:R-:W-:Y:S02]  /*36390*/  IMAD.MOV.U32 R12, RZ, RZ, R11 ;  /* 0x000000ffff0c7224 */ /* 0x000fe400078e000b */
[----:B------:R-:W-:-:S07]  /*363a0*/  IMAD.MOV.U32 R13, RZ, RZ, R10 ;  /* 0x000000ffff0d7224 */ /* 0x000fce00078e000a */
.L_x_63993:
[----:B------:R-:W-:Y:S05]  /*363b0*/  BSYNC B1 ;  /* 0x0000000000017941 */ /* 0x000fea0003800000 */
.L_x_63991:
        /* <DEDUP_REMOVED lines=9> */
.L_x_63995:
[----:B------:R-:W-:Y:S01]  /*36450*/  IMAD.MOV.U32 R11, RZ, RZ, R36 ;  /* 0x000000ffff0b7224 */ /* 0x000fe200078e0024 */
[----:B------:R-:W-:Y:S01]  /*36460*/  MOV R36, R27 ;  /* 0x0000001b00247202 */ /* 0x000fe20000000f00 */
[----:B------:R-:W-:Y:S02]  /*36470*/  IMAD.MOV.U32 R10, RZ, RZ, R34 ;  /* 0x000000ffff0a7224 */ /* 0x000fe400078e0022 */
[----:B------:R-:W-:-:S07]  /*36480*/  IMAD.MOV.U32 R34, RZ, RZ, R9 ;  /* 0x000000ffff227224 */ /* 0x000fce00078e0009 */
.L_x_63996:
[----:B------:R-:W-:Y:S05]  /*36490*/  BSYNC B1 ;  /* 0x0000000000017941 */ /* 0x000fea0003800000 */
.L_x_63994:
        /* <DEDUP_REMOVED lines=9> */
.L_x_63998:
[----:B------:R-:W-:Y:S02]  /*36530*/  IMAD.MOV.U32 R42, RZ, RZ, R11 ;  /* 0x000000ffff2a7224 */ /* 0x000fe400078e000b */
[----:B------:R-:W-:Y:S01]  /*36540*/  IMAD.MOV.U32 R9, RZ, RZ, R10 ;  /* 0x000000ffff097224 */ /* 0x000fe200078e000a */
[----:B------:R-:W-:Y:S01]  /*36550*/  MOV R10, R29 ;  /* 0x0000001d000a7202 */ /* 0x000fe20000000f00 */
[----:B------:R-:W-:-:S07]  /*36560*/  IMAD.MOV.U32 R11, RZ, RZ, R8 ;  /* 0x000000ffff0b7224 */ /* 0x000fce00078e0008 */
.L_x_63999:
[----:B------:R-:W-:Y:S05]  /*36570*/  BSYNC B1 ;  /* 0x0000000000017941 */ /* 0x000fea0003800000 */
.L_x_63997:
        /* <DEDUP_REMOVED lines=9> */
.L_x_64001:
[----:B------:R-:W-:Y:S02]  /*36610*/  IMAD.MOV.U32 R8, RZ, RZ, R42 ;  /* 0x000000ffff087224 */ /* 0x000fe400078e002a */
[----:B------:R-:W-:Y:S02]  /*36620*/  IMAD.MOV.U32 R25, RZ, RZ, R9 ;  /* 0x000000ffff197224 */ /* 0x000fe400078e0009 */
[----:B------:R-:W-:Y:S02]  /*36630*/  IMAD.MOV.U32 R42, RZ, RZ, R31 ;  /* 0x000000ffff2a7224 */ /* 0x000fe400078e001f */
[----:B------:R-:W-:-:S07]  /*36640*/  IMAD.MOV.U32 R9, RZ, RZ, R6 ;  /* 0x000000ffff097224 */ /* 0x000fce00078e0006 */
.L_x_64002:
[----:B------:R-:W-:Y:S05]  /*36650*/  BSYNC B1 ;  /* 0x0000000000017941 */ /* 0x000fea0003800000 */
.L_x_64000:
        /* <DEDUP_REMOVED lines=9> */
.L_x_64004:
[----:B------:R-:W-:Y:S02]  /*366f0*/  IMAD.MOV.U32 R44, RZ, RZ, R8 ;  /* 0x000000ffff2c7224 */ /* 0x000fe400078e0008 */
[----:B------:R-:W-:Y:S02]  /*36700*/  IMAD.MOV.U32 R6, RZ, RZ, R25 ;  /* 0x000000ffff067224 */ /* 0x000fe400078e0019 */
[----:B------:R-:W-:Y:S02]  /*36710*/  IMAD.MOV.U32 R8, RZ, RZ, R7 ;  /* 0x000000ffff087224 */ /* 0x000fe400078e0007 */
[----:B------:R-:W-:-:S07]  /*36720*/  IMAD.MOV.U32 R25, RZ, RZ, R38 ;  /* 0x000000ffff197224 */ /* 0x000fce00078e0026 */
.L_x_64005:
[----:B------:R-:W-:Y:S05]  /*36730*/  BSYNC B1 ;  /* 0x0000000000017941 */ /* 0x000fea0003800000 */
.L_x_64003:
        /* <DEDUP_REMOVED lines=9> */
.L_x_64007:
[----:B------:R-:W-:Y:S02]  /*367d0*/  IMAD.MOV.U32 R7, RZ, RZ, R44 ;  /* 0x000000ffff077224 */ /* 0x000fe400078e002c */
[----:B------:R-:W-:Y:S02]  /*367e0*/  IMAD.MOV.U32 R38, RZ, RZ, R6 ;  /* 0x000000ffff267224 */ /* 0x000fe400078e0006 */
[----:B------:R-:W-:Y:S02]  /*367f0*/  IMAD.MOV.U32 R44, RZ, RZ, R39 ;  /* 0x000000ffff2c7224 */ /* 0x000fe400078e0027 */
[----:B------:R-:W-:-:S07]  /*36800*/  IMAD.MOV.U32 R6, RZ, RZ, R5 ;  /* 0x000000ffff067224 */ /* 0x000fce00078e0005 */
.L_x_64008:
[----:B------:R-:W-:Y:S05]  /*36810*/  BSYNC B1 ;  /* 0x0000000000017941 */ /* 0x000fea0003800000 */
.L_x_64006:
        /* <DEDUP_REMOVED lines=9> */
.L_x_64010:
[----:B------:R-:W-:Y:S01]  /*368b0*/  MOV R27, R7 ;  /* 0x00000007001b7202 */ /* 0x000fe20000000f00 */
[----:B------:R-:W-:Y:S02]  /*368c0*/  IMAD.MOV.U32 R5, RZ, RZ, R38 ;  /* 0x000000ffff057224 */ /* 0x000fe400078e0026 */
[----:B------:R-:W-:Y:S02]  /*368d0*/  IMAD.MOV.U32 R7, RZ, RZ, R4 ;  /* 0x000000ffff077224 */ /* 0x000fe400078e0004 */
[----:B------:R-:W-:-:S07]  /*368e0*/  IMAD.MOV.U32 R38, RZ, RZ, R3 ;  /* 0x000000ffff267224 */ /* 0x000fce00078e0003 */
.L_x_64011:
[----:B------:R-:W-:Y:S05]  /*368f0*/  BSYNC B1 ;  /* 0x0000000000017941 */ /* 0x000fea0003800000 */
.L_x_64009:
        /* <DEDUP_REMOVED lines=9> */
.L_x_64013:
[----:B------:R-:W-:Y:S01]  /*36990*/  IMAD.MOV.U32 R4, RZ, RZ, R27 ;  /* 0x000000ffff047224 */ /* 0x000fe200078e001b */
[----:B------:R-:W-:Y:S01]  /*369a0*/  MOV R3, R5 ;  /* 0x0000000500037202 */ /* 0x000fe20000000f00 */
[----:B------:R-:W-:Y:S02]  /*369b0*/  IMAD.MOV.U32 R27, RZ, RZ, R40 ;  /* 0x000000ffff1b7224 */ /* 0x000fe400078e0028 */
[----:B------:R-:W-:-:S07]  /*369c0*/  IMAD.MOV.U32 R5, RZ, RZ, R2 ;  /* 0x000000ffff057224 */ /* 0x000fce00078e0002 */
.L_x_64014:
[----:B------:R-:W-:Y:S05]  /*369d0*/  BSYNC B1 ;  /* 0x0000000000017941 */ /* 0x000fea0003800000 */
.L_x_64012:
        /* <DEDUP_REMOVED lines=9> */
.L_x_64016:
[----:B------:R-:W-:Y:S01]  /*36a70*/  IMAD.MOV.U32 R40, RZ, RZ, R4 ;  /* 0x000000ffff287224 */ /* 0x000fe200078e0004 */
[----:B------:R-:W-:Y:S01]  /*36a80*/  MOV R4, R19 ;  /* 0x0000001300047202 */ /* 0x000fe20000000f00 */
[----:B------:R-:W-:Y:S02]  /*36a90*/  IMAD.MOV.U32 R2, RZ, RZ, R3 ;  /* 0x000000ffff027224 */ /* 0x000fe400078e0003 */
[----:B------:R-:W-:-:S07]  /*36aa0*/  IMAD.MOV.U32 R3, RZ, RZ, R18 ;  /* 0x000000ffff037224 */ /* 0x000fce00078e0012 */
.L_x_64017:
[----:B------:R-:W-:Y:S05]  /*36ab0*/  BSYNC B1 ;  /* 0x0000000000017941 */ /* 0x000fea0003800000 */
.L_x_64015:
        /* <DEDUP_REMOVED lines=9> */
.L_x_64019:
[----:B------:R-:W-:Y:S02]  /*36b50*/  IMAD.MOV.U32 R19, RZ, RZ, R40 ;  /* 0x000000ffff137224 */ /* 0x000fe400078e0028 */
[----:B------:R-:W-:Y:S01]  /*36b60*/  IMAD.MOV.U32 R18, RZ, RZ, R2 ;  /* 0x000000ffff127224 */ /* 0x000fe200078e0002 */
[----:B------:R-:W-:Y:S01]  /*36b70*/  MOV R2, R33 ;  /* 0x0000002100027202 */ /* 0x000fe20000000f00 */
[----:B------:R-:W-:-:S07]  /*36b80*/  IMAD.MOV.U32 R40, RZ, RZ, R35 ;  /* 0x000000ffff287224 */ /* 0x000fce00078e0023 */
.L_x_64020:
[----:B------:R-:W-:Y:S05]  /*36b90*/  BSYNC B1 ;  /* 0x0000000000017941 */ /* 0x000fea0003800000 */
.L_x_64018:
        /* <DEDUP_REMOVED lines=16> */
.L_x_64022:
[----:B------:R-:W-:Y:S01]  /*36ca0*/  IMAD.MOV.U32 R28, RZ, RZ, R17 ;  /* 0x000000ffff1c7224 */ /* 0x000fe200078e0011 */
[----:B------:R-:W-:Y:S01]  /*36cb0*/  MOV R17, R30 ;  /* 0x0000001e00117202 */ /* 0x000fe20000000f00 */
[----:B------:R-:W-:Y:S02]  /*36cc0*/  IMAD.MOV.U32 R46, RZ, RZ, R71 ;  /* 0x000000ffff2e7224 */ /* 0x000fe400078e0047 */
[----:B------:R-:W-:-:S07]  /*36cd0*/  IMAD.MOV.U32 R71, RZ, RZ, R16 ;  /* 0x000000ffff477224 */ /* 0x000fce00078e0010 */
.L_x_64023:
[----:B------:R-:W-:Y:S05]  /*36ce0*/  BSYNC B1 ;  /* 0x0000000000017941 */ /* 0x000fea0003800000 */
.L_x_64021:
        /* <DEDUP_REMOVED lines=9> */
.L_x_64025:
[----:B------:R-:W-:Y:S02]  /*36d80*/  IMAD.MOV.U32 R29, RZ, RZ, R28 ;  /* 0x000000ffff1d7224 */ /* 0x000fe400078e001c */
[----:B------:R-:W-:Y:S01]  /*36d90*/  IMAD.MOV.U32 R31, RZ, RZ, R46 ;  /* 0x000000ffff1f7224 */ /* 0x000fe200078e002e */
[----:B------:R-:W-:Y:S01]  /*36da0*/  MOV R46, R15 ;  /* 0x0000000f002e7202 */ /* 0x000fe20000000f00 */
[----:B------:R-:W-:-:S07]  /*36db0*/  IMAD.MOV.U32 R28, RZ, RZ, R21 ;  /* 0x000000ffff1c7224 */ /* 0x000fce00078e0015 */
.L_x_64026:
[----:B------:R-:W-:Y:S05]  /*36dc0*/  BSYNC B1 ;  /* 0x0000000000017941 */ /* 0x000fea0003800000 */
.L_x_64024:
        /* <DEDUP_REMOVED lines=9> */
.L_x_64028:
[----:B------:R-:W-:Y:S02]  /*36e60*/  IMAD.MOV.U32 R16, RZ, RZ, R29 ;  /* 0x000000ffff107224 */ /* 0x000fe400078e001d */
[----:B------:R-:W-:Y:S02]  /*36e70*/  IMAD.MOV.U32 R30, RZ, RZ, R31 ;  /* 0x000000ffff1e7224 */ /* 0x000fe400078e001f */
[----:B------:R-:W-:Y:S02]  /*36e80*/  IMAD.MOV.U32 R29, RZ, RZ, R32 ;  /* 0x000000ffff1d7224 */ /* 0x000fe400078e0020 */
[----:B------:R-:W-:-:S07]  /*36e90*/  IMAD.MOV.U32 R31, RZ, RZ, R14 ;  /* 0x000000ffff1f7224 */ /* 0x000fce00078e000e */
.L_x_64029:
[----:B------:R-:W-:Y:S05]  /*36ea0*/  BSYNC B1 ;  /* 0x0000000000017941 */ /* 0x000fea0003800000 */
.L_x_64027:
        /* <DEDUP_REMOVED lines=9> */
.L_x_64031:
[----:B------:R-:W-:Y:S02]  /*36f40*/  IMAD.MOV.U32 R15, RZ, RZ, R16 ;  /* 0x000000ffff0f7224 */ /* 0x000fe400078e0010 */
[----:B------:R-:W-:Y:S02]  /*36f50*/  IMAD.MOV.U32 R14, RZ, RZ, R30 ;  /* 0x000000ffff0e7224 */ /* 0x000fe400078e001e */
[----:B------:R-:W-:Y:S02]  /*36f60*/  IMAD.MOV.U32 R16, RZ, RZ, R37 ;  /* 0x000000ffff107224 */ /* 0x000fe400078e0025 */
[----:B------:R-:W-:-:S07]  /*36f70*/  IMAD.MOV.U32 R30, RZ, RZ, R23 ;  /* 0x000000ffff1e7224 */ /* 0x000fce00078e0017 */
.L_x_64032:
[----:B------:R-:W-:Y:S05]  /*36f80*/  BSYNC B1 ;  /* 0x0000000000017941 */ /* 0x000fea0003800000 */
.L_x_64030:
        /* <DEDUP_REMOVED lines=9> */
.L_x_64034:
[----:B------:R-:W-:Y:S02]  /*37020*/  IMAD.MOV.U32 R21, RZ, RZ, R15 ;  /* 0x000000ffff157224 */ /* 0x000fe400078e000f */
[----:B------:R-:W-:Y:S02]  /*37030*/  IMAD.MOV.U32 R23, RZ, RZ, R14 ;  /* 0x000000ffff177224 */ /* 0x000fe400078e000e */
[----:B------:R-:W-:Y:S02]  /*37040*/  IMAD.MOV.U32 R15, RZ, RZ, R12 ;  /* 0x000000ffff0f7224 */ /* 0x000fe400078e000c */
[----:B------:R-:W-:-:S07]  /*37050*/  IMAD.MOV.U32 R14, RZ, RZ, R13 ;  /* 0x000000ffff0e7224 */ /* 0x000fce00078e000d */
.L_x_64035:
[----:B------:R-:W-:Y:S05]  /*37060*/  BSYNC B1 ;  /* 0x0000000000017941 */ /* 0x000fea0003800000 */
.L_x_64033:
        /* <DEDUP_REMOVED lines=9> */
.L_x_64037:
[----:B------:R-:W-:Y:S01]  /*37100*/  MOV R12, R21 ;  /* 0x00000015000c7202 */ /* 0x000fe20000000f00 */
[----:B------:R-:W-:Y:S02]  /*37110*/  IMAD.MOV.U32 R13, RZ, RZ, R23 ;  /* 0x000000ffff0d7224 */ /* 0x000fe400078e0017 */
[----:B------:R-:W-:Y:S02]  /*37120*/  IMAD.MOV.U32 R21, RZ, RZ, R36 ;  /* 0x000000ffff157224 */ /* 0x000fe400078e0024 */
[----:B------:R-:W-:-:S07]  /*37130*/  IMAD.MOV.U32 R23, RZ, RZ, R34 ;  /* 0x000000ffff177224 */ /* 0x000fce00078e0022 */
.L_x_64038:
[----:B------:R-:W-:Y:S05]  /*37140*/  BSYNC B1 ;  /* 0x0000000000017941 */ /* 0x000fea0003800000 */
.L_x_64036:
        /* <DEDUP_REMOVED lines=9> */
.L_x_64040:
[----:B------:R-:W-:Y:S01]  /*371e0*/  IMAD.MOV.U32 R33, RZ, RZ, R12 ;  /* 0x000000ffff217224 */ /* 0x000fe200078e000c */
[----:B------:R-:W-:Y:S01]  /*371f0*/  MOV R32, R13 ;  /* 0x0000000d00207202 */ /* 0x000fe20000000f00 */
[----:B------:R-:W-:Y:S02]  /*37200*/  IMAD.MOV.U32 R12, RZ, RZ, R11 ;  /* 0x000000ffff0c7224 */ /* 0x000fe400078e000b */
[----:B------:R-:W-:-:S07]  /*37210*/  IMAD.MOV.U32 R13, RZ, RZ, R10 ;  /* 0x000000ffff0d7224 */ /* 0x000fce00078e000a */
.L_x_64041:
[----:B------:R-:W-:Y:S05]  /*37220*/  BSYNC B1 ;  /* 0x0000000000017941 */ /* 0x000fea0003800000 */
.L_x_64039:
        /* <DEDUP_REMOVED lines=9> */
.L_x_64043:
[----:B------:R-:W-:Y:S01]  /*372c0*/  IMAD.MOV.U32 R11, RZ, RZ, R33 ;  /* 0x000000ffff0b7224 */ /* 0x000fe200078e0021 */
[----:B------:R-:W-:Y:S01]  /*372d0*/  MOV R33, R42 ;  /* 0x0000002a00217202 */ /* 0x000fe20000000f00 */
[----:B------:R-:W-:Y:S02]  /*372e0*/  IMAD.MOV.U32 R10, RZ, RZ, R32 ;  /* 0x000000ffff0a7224 */ /* 0x000fe400078e0020 */
[----:B------:R-:W-:-:S07]  /*372f0*/  IMAD.MOV.U32 R32, RZ, RZ, R9 ;  /* 0x000000ffff207224 */ /* 0x000fce00078e0009 */
.L_x_64044:
[----:B------:R-:W-:Y:S05]  /*37300*/  BSYNC B1 ;  /* 0x0000000000017941 */ /* 0x000fea0003800000 */
.L_x_64042:
        /* <DEDUP_REMOVED lines=9> */
.L_x_64046:
[----:B------:R-:W-:Y:S02]  /*373a0*/  IMAD.MOV.U32 R9, RZ, RZ, R11 ;  /* 0x000000ffff097224 */ /* 0x000fe400078e000b */
[----:B------:R-:W-:Y:S01]  /*373b0*/  IMAD.MOV.U32 R35, RZ, RZ, R10 ;  /* 0x000000ffff237224 */ /* 0x000fe200078e000a */
[----:B------:R-:W-:Y:S01]  /*373c0*/  MOV R10, R25 ;  /* 0x00000019000a7202 */ /* 0x000fe20000000f00 */
[----:B------:R-:W-:-:S07]  /*373d0*/  IMAD.MOV.U32 R11, RZ, RZ, R8 ;  /* 0x000000ffff0b7224 */ /* 0x000fce00078e0008 */
.L_x_64047:
[----:B------:R-:W-:Y:S05]  /*373e0*/  BSYNC B1 ;  /* 0x0000000000017941 */ /* 0x000fea0003800000 */
.L_x_64045:
        /* <DEDUP_REMOVED lines=9> */
.L_x_64049:
[----:B------:R-:W-:Y:S02]  /*37480*/  IMAD.MOV.U32 R8, RZ, RZ, R9 ;  /* 0x000000ffff087224 */ /* 0x000fe400078e0009 */
[----:B------:R-:W-:Y:S02]  /*37490*/  IMAD.MOV.U32 R25, RZ, RZ, R35 ;  /* 0x000000ffff197224 */ /* 0x000fe400078e0023 */
[----:B------:R-:W-:Y:S02]  /*374a0*/  IMAD.MOV.U32 R9, RZ, RZ, R44 ;  /* 0x000000ffff097224 */ /* 0x000fe400078e002c */
[----:B------:R-:W-:-:S07]  /*374b0*/  IMAD.MOV.U32 R35, RZ, RZ, R6 ;  /* 0x000000ffff237224 */ /* 0x000fce00078e0006 */
.L_x_64050:
[----:B------:R-:W-:Y:S05]  /*374c0*/  BSYNC B1 ;  /* 0x0000000000017941 */ /* 0x000fea0003800000 */
.L_x_64048:
        /* <DEDUP_REMOVED lines=9> */
.L_x_64052:
[----:B------:R-:W-:Y:S02]  /*37560*/  IMAD.MOV.U32 R6, RZ, RZ, R8 ;  /* 0x000000ffff067224 */ /* 0x000fe400078e0008 */
[----:B------:R-:W-:Y:S02]  /*37570*/  IMAD.MOV.U32 R34, RZ, RZ, R25 ;  /* 0x000000ffff227224 */ /* 0x000fe400078e0019 */
[----:B------:R-:W-:Y:S02]  /*37580*/  IMAD.MOV.U32 R8, RZ, RZ, R7 ;  /* 0x000000ffff087224 */ /* 0x000fe400078e0007 */
[----:B------:R-:W-:-:S07]  /*37590*/  IMAD.MOV.U32 R25, RZ, RZ, R38 ;  /* 0x000000ffff197224 */ /* 0x000fce00078e0026 */
.L_x_64053:
[----:B------:R-:W-:Y:S05]  /*375a0*/  BSYNC B1 ;  /* 0x0000000000017941 */ /* 0x000fea0003800000 */
.L_x_64051:
        /* <DEDUP_REMOVED lines=9> */
.L_x_64055:
[----:B------:R-:W-:Y:S02]  /*37640*/  IMAD.MOV.U32 R7, RZ, RZ, R6 ;  /* 0x000000ffff077224 */ /* 0x000fe400078e0006 */
[----:B------:R-:W-:Y:S02]  /*37650*/  IMAD.MOV.U32 R36, RZ, RZ, R34 ;  /* 0x000000ffff247224 */ /* 0x000fe400078e0022 */
[----:B------:R-:W-:Y:S02]  /*37660*/  IMAD.MOV.U32 R6, RZ, RZ, R27 ;  /* 0x000000ffff067224 */ /* 0x000fe400078e001b */
[----:B------:R-:W-:-:S07]  /*37670*/  IMAD.MOV.U32 R34, RZ, RZ, R5 ;  /* 0x000000ffff227224 */ /* 0x000fce00078e0005 */
.L_x_64056:
[----:B------:R-:W-:Y:S05]  /*37680*/  BSYNC B1 ;  /* 0x0000000000017941 */ /* 0x000fea0003800000 */
.L_x_64054:
        /* <DEDUP_REMOVED lines=9> */
.L_x_64058:
[----:B------:R-:W-:Y:S01]  /*37720*/  MOV R5, R7 ;  /* 0x0000000700057202 */ /* 0x000fe20000000f00 */
[----:B------:R-:W-:Y:S02]  /*37730*/  IMAD.MOV.U32 R27, RZ, RZ, R36 ;  /* 0x000000ffff1b7224 */ /* 0x000fe400078e0024 */
[----:B------:R-:W-:Y:S02]  /*37740*/  IMAD.MOV.U32 R7, RZ, RZ, R4 ;  /* 0x000000ffff077224 */ /* 0x000fe400078e0004 */
[----:B------:R-:W-:-:S07]  /*37750*/  IMAD.MOV.U32 R36, RZ, RZ, R3 ;  /* 0x000000ffff247224 */ /* 0x000fce00078e0003 */
.L_x_64059:
[----:B------:R-:W-:Y:S05]  /*37760*/  BSYNC B1 ;  /* 0x0000000000017941 */ /* 0x000fea0003800000 */
.L_x_64057:
        /* <DEDUP_REMOVED lines=9> */
.L_x_64061:
[----:B------:R-:W-:Y:S01]  /*37800*/  IMAD.MOV.U32 R4, RZ, RZ, R5 ;  /* 0x000000ffff047224 */ /* 0x000fe200078e0005 */
[----:B------:R-:W-:Y:S01]  /*37810*/  MOV R3, R27 ;  /* 0x0000001b00037202 */ /* 0x000fe20000000f00 */
[----:B------:R-:W-:Y:S02]  /*37820*/  IMAD.MOV.U32 R5, RZ, RZ, R40 ;  /* 0x000000ffff057224 */ /* 0x000fe400078e0028 */
[----:B------:R-:W-:-:S07]  /*37830*/  IMAD.MOV.U32 R27, RZ, RZ, R2 ;  /* 0x000000ffff1b7224 */ /* 0x000fce00078e0002 */
.L_x_64062:
[----:B------:R-:W-:Y:S05]  /*37840*/  BSYNC B1 ;  /* 0x0000000000017941 */ /* 0x000fea0003800000 */
.L_x_64060:
        /* <DEDUP_REMOVED lines=9> */
.L_x_64064:
[----:B------:R-:W-:Y:S01]  /*378e0*/  IMAD.MOV.U32 R2, RZ, RZ, R4 ;  /* 0x000000ffff027224 */ /* 0x000fe200078e0004 */
[----:B------:R-:W-:Y:S01]  /*378f0*/  MOV R4, R19 ;  /* 0x0000001300047202 */ /* 0x000fe20000000f00 */
[----:B------:R-:W-:Y:S02]  /*37900*/  IMAD.MOV.U32 R37, RZ, RZ, R3 ;  /* 0x000000ffff257224 */ /* 0x000fe400078e0003 */
[----:B------:R-:W-:-:S07]  /*37910*/  IMAD.MOV.U32 R3, RZ, RZ, R18 ;  /* 0x000000ffff037224 */ /* 0x000fce00078e0012 */
.L_x_64065:
[----:B------:R-:W-:Y:S05]  /*37920*/  BSYNC B1 ;  /* 0x0000000000017941 */ /* 0x000fea0003800000 */
.L_x_64063:
        /* <DEDUP_REMOVED lines=16> */
.L_x_64067:
[----:B------:R-:W-:Y:S01]  /*37a30*/  IMAD.MOV.U32 R18, RZ, RZ, R17 ;  /* 0x000000ffff127224 */ /* 0x000fe200078e0011 */
[----:B------:R-:W-:Y:S01]  /*37a40*/  MOV R26, R71 ;  /* 0x00000047001a7202 */ /* 0x000fe20000000f00 */
[----:B------:R-:W-:Y:S02]  /*37a50*/  IMAD.MOV.U32 R17, RZ, RZ, R28 ;  /* 0x000000ffff117224 */ /* 0x000fe400078e001c */
[----:B------:R-:W-:-:S07]  /*37a60*/  IMAD.MOV.U32 R71, RZ, RZ, R46 ;  /* 0x000000ffff477224 */ /* 0x000fce00078e002e */
.L_x_64068:
[----:B------:R-:W-:Y:S05]  /*37a70*/  BSYNC B1 ;  /* 0x0000000000017941 */ /* 0x000fea0003800000 */
.L_x_64066:
        /* <DEDUP_REMOVED lines=9> */
.L_x_64070:
[----:B------:R-:W-:Y:S01]  /*37b10*/  IMAD.MOV.U32 R19, RZ, RZ, R18 ;  /* 0x000000ffff137224 */ /* 0x000fe200078e0012 */
[----:B------:R-:W-:Y:S01]  /*37b20*/  MOV R18, R29 ;  /* 0x0000001d00127202 */ /* 0x000fe20000000f00 */
[----:B------:R-:W-:Y:S02]  /*37b30*/  IMAD.MOV.U32 R39, RZ, RZ, R26 ;  /* 0x000000ffff277224 */ /* 0x000fe400078e001a */
[----:B------:R-:W-:-:S07]  /*37b40*/  IMAD.MOV.U32 R26, RZ, RZ, R31 ;  /* 0x000000ffff1a7224 */ /* 0x000fce00078e001f */
.L_x_64071:
[----:B------:R-:W-:Y:S05]  /*37b50*/  BSYNC B1 ;  /* 0x0000000000017941 */ /* 0x000fea0003800000 */
.L_x_64069:
        /* <DEDUP_REMOVED lines=9> */
.L_x_64073:
[----:B------:R-:W-:Y:S02]  /*37bf0*/  IMAD.MOV.U32 R28, RZ, RZ, R19 ;  /* 0x000000ffff1c7224 */ /* 0x000fe400078e0013 */
[----:B------:R-:W-:Y:S01]  /*37c00*/  IMAD.MOV.U32 R29, RZ, RZ, R39 ;  /* 0x000000ffff1d7224 */ /* 0x000fe200078e0027 */
[----:B------:R-:W-:Y:S01]  /*37c10*/  MOV R39, R30 ;  /* 0x0000001e00277202 */ /* 0x000fe20000000f00 */
[----:B------:R-:W-:-:S07]  /*37c20*/  IMAD.MOV.U32 R19, RZ, RZ, R16 ;  /* 0x000000ffff137224 */ /* 0x000fce00078e0010 */
.L_x_64074:
[----:B------:R-:W-:Y:S05]  /*37c30*/  BSYNC B1 ;  /* 0x0000000000017941 */ /* 0x000fea0003800000 */
.L_x_64072:
        /* <DEDUP_REMOVED lines=9> */
.L_x_64076:
[----:B------:R-:W-:Y:S02]  /*37cd0*/  IMAD.MOV.U32 R16, RZ, RZ, R28 ;  /* 0x000000ffff107224 */ /* 0x000fe400078e001c */
[----:B------:R-:W-:Y:S02]  /*37ce0*/  IMAD.MOV.U32 R30, RZ, RZ, R29 ;  /* 0x000000ffff1e7224 */ /* 0x000fe400078e001d */
[----:B------:R-:W-:Y:S02]  /*37cf0*/  IMAD.MOV.U32 R28, RZ, RZ, R15 ;  /* 0x000000ffff1c7224 */ /* 0x000fe400078e000f */
[----:B------:R-:W-:-:S07]  /*37d00*/  IMAD.MOV.U32 R29, RZ, RZ, R14 ;  /* 0x000000ffff1d7224 */ /* 0x000fce00078e000e */
.L_x_64077:
[----:B------:R-:W-:Y:S05]  /*37d10*/  BSYNC B1 ;  /* 0x0000000000017941 */ /* 0x000fea0003800000 */
.L_x_64075:
        /* <DEDUP_REMOVED lines=9> */
.L_x_64079:
[----:B------:R-:W-:Y:S02]  /*37db0*/  IMAD.MOV.U32 R15, RZ, RZ, R16 ;  /* 0x000000ffff0f7224 */ /* 0x000fe400078e0010 */
[----:B------:R-:W-:Y:S02]  /*37dc0*/  IMAD.MOV.U32 R14, RZ, RZ, R30 ;  /* 0x000000ffff0e7224 */ /* 0x000fe400078e001e */
[----:B------:R-:W-:Y:S02]  /*37dd0*/  IMAD.MOV.U32 R16, RZ, RZ, R21 ;  /* 0x000000ffff107224 */ /* 0x000fe400078e0015 */
[----:B------:R-:W-:-:S07]  /*37de0*/  IMAD.MOV.U32 R30, RZ, RZ, R23 ;  /* 0x000000ffff1e7224 */ /* 0x000fce00078e0017 */
.L_x_64080:
[----:B------:R-:W-:Y:S05]  /*37df0*/  BSYNC B1 ;  /* 0x0000000000017941 */ /* 0x000fea0003800000 */
.L_x_64078:
        /* <DEDUP_REMOVED lines=9> */
.L_x_64082:
[----:B------:R-:W-:Y:S02]  /*37e90*/  IMAD.MOV.U32 R38, RZ, RZ, R15 ;  /* 0x000000ffff267224 */ /* 0x000fe400078e000f */
[----:B------:R-:W-:Y:S02]  /*37ea0*/  IMAD.MOV.U32 R21, RZ, RZ, R14 ;  /* 0x000000ffff157224 */ /* 0x000fe400078e000e */
[----:B------:R-:W-:Y:S02]  /*37eb0*/  IMAD.MOV.U32 R15, RZ, RZ, R12 ;  /* 0x000000ffff0f7224 */ /* 0x000fe400078e000c */
[----:B------:R-:W-:-:S07]  /*37ec0*/  IMAD.MOV.U32 R14, RZ, RZ, R13 ;  /* 0x000000ffff0e7224 */ /* 0x000fce00078e000d */
.L_x_64083:
[----:B------:R-:W-:Y:S05]  /*37ed0*/  BSYNC B1 ;  /* 0x0000000000017941 */ /* 0x000fea0003800000 */
.L_x_64081:
        /* <DEDUP_REMOVED lines=9> */
.L_x_64085:
[----:B------:R-:W-:Y:S01]  /*37f70*/  MOV R12, R38 ;  /* 0x00000026000c7202 */ /* 0x000fe20000000f00 */
[----:B------:R-:W-:Y:S02]  /*37f80*/  IMAD.MOV.U32 R13, RZ, RZ, R21 ;  /* 0x000000ffff0d7224 */ /* 0x000fe400078e0015 */
[----:B------:R-:W-:Y:S02]  /*37f90*/  IMAD.MOV.U32 R38, RZ, RZ, R33 ;  /* 0x000000ffff267224 */ /* 0x000fe400078e0021 */
[----:B------:R-:W-:-:S07]  /*37fa0*/  IMAD.MOV.U32 R21, RZ, RZ, R32 ;  /* 0x000000ffff157224 */ /* 0x000fce00078e0020 */
.L_x_64086:
[----:B------:R-:W-:Y:S05]  /*37fb0*/  BSYNC B1 ;  /* 0x0000000000017941 */ /* 0x000fea0003800000 */
.L_x_64084:
        /* <DEDUP_REMOVED lines=9> */
.L_x_64088:
[----:B------:R-:W-:Y:S01]  /*38050*/  IMAD.MOV.U32 R32, RZ, RZ, R12 ;  /* 0x000000ffff207224 */ /* 0x000fe200078e000c */
[----:B------:R-:W-:Y:S01]  /*38060*/  MOV R40, R13 ;  /* 0x0000000d00287202 */ /* 0x000fe20000000f00 */
[----:B------:R-:W-:Y:S02]  /*38070*/  IMAD.MOV.U32 R12, RZ, RZ, R11 ;  /* 0x000000ffff0c7224 */ /* 0x000fe400078e000b */
[----:B------:R-:W-:-:S07]  /*38080*/  IMAD.MOV.U32 R13, RZ, RZ, R10 ;  /* 0x000000ffff0d7224 */ /* 0x000fce00078e000a */
.L_x_64089:
[----:B------:R-:W-:Y:S05]  /*38090*/  BSYNC B1 ;  /* 0x0000000000017941 */ /* 0x000fea0003800000 */
.L_x_64087:
        /* <DEDUP_REMOVED lines=9> */
.L_x_64091:
[----:B------:R-:W-:Y:S01]  /*38130*/  IMAD.MOV.U32 R11, RZ, RZ, R32 ;  /* 0x000000ffff0b7224 */ /* 0x000fe200078e0020 */
[----:B------:R-:W-:Y:S01]  /*38140*/  MOV R32, R9 ;  /* 0x0000000900207202 */ /* 0x000fe20000000f00 */
[----:B------:R-:W-:Y:S02]  /*38150*/  IMAD.MOV.U32 R10, RZ, RZ, R40 ;  /* 0x000000ffff0a7224 */ /* 0x000fe400078e0028 */
[----:B------:R-:W-:-:S07]  /*38160*/  IMAD.MOV.U32 R40, RZ, RZ, R35 ;  /* 0x000000ffff287224 */ /* 0x000fce00078e0023 */
.L_x_64092:
[----:B------:R-:W-:Y:S05]  /*38170*/  BSYNC B1 ;  /* 0x0000000000017941 */ /* 0x000fea0003800000 */
.L_x_64090:
        /* <DEDUP_REMOVED lines=9> */
.L_x_64094:
[----:B------:R-:W-:Y:S02]  /*38210*/  IMAD.MOV.U32 R9, RZ, RZ, R11 ;  /* 0x000000ffff097224 */ /* 0x000fe400078e000b */
[----:B------:R-:W-:Y:S01]  /*38220*/  IMAD.MOV.U32 R23, RZ, RZ, R10 ;  /* 0x000000ffff177224 */ /* 0x000fe200078e000a */
[----:B------:R-:W-:Y:S01]  /*38230*/  MOV R10, R25 ;  /* 0x00000019000a7202 */ /* 0x000fe20000000f00 */
[----:B------:R-:W-:-:S07]  /*38240*/  IMAD.MOV.U32 R11, RZ, RZ, R8 ;  /* 0x000000ffff0b7224 */ /* 0x000fce00078e0008 */
.L_x_64095:
[----:B------:R-:W-:Y:S05]  /*38250*/  BSYNC B1 ;  /* 0x0000000000017941 */ /* 0x000fea0003800000 */
.L_x_64093:
        /* <DEDUP_REMOVED lines=9> */
.L_x_64097:
[----:B------:R-:W-:Y:S02]  /*382f0*/  IMAD.MOV.U32 R8, RZ, RZ, R9 ;  /* 0x000000ffff087224 */ /* 0x000fe400078e0009 */
[----:B------:R-:W-:Y:S02]  /*38300*/  IMAD.MOV.U32 R25, RZ, RZ, R23 ;  /* 0x000000ffff197224 */ /* 0x000fe400078e0017 */
[----:B------:R-:W-:Y:S02]  /*38310*/  IMAD.MOV.U32 R9, RZ, RZ, R6 ;  /* 0x000000ffff097224 */ /* 0x000fe400078e0006 */
[----:B------:R-:W-:-:S07]  /*38320*/  IMAD.MOV.U32 R23, RZ, RZ, R34 ;  /* 0x000000ffff177224 */ /* 0x000fce00078e0022 */
.L_x_64098:
[----:B------:R-:W-:Y:S05]  /*38330*/  BSYNC B1 ;  /* 0x0000000000017941 */ /* 0x000fea0003800000 */
.L_x_64096:
        /* <DEDUP_REMOVED lines=9> */
.L_x_64100:
[----:B------:R-:W-:Y:S02]  /*383d0*/  IMAD.MOV.U32 R6, RZ, RZ, R8 ;  /* 0x000000ffff067224 */ /* 0x000fe400078e0008 */
[----:B------:R-:W-:Y:S02]  /*383e0*/  IMAD.MOV.U32 R34, RZ, RZ, R25 ;  /* 0x000000ffff227224 */ /* 0x000fe400078e0019 */
[----:B------:R-:W-:Y:S02]  /*383f0*/  IMAD.MOV.U32 R8, RZ, RZ, R7 ;  /* 0x000000ffff087224 */ /* 0x000fe400078e0007 */
[----:B------:R-:W-:-:S07]  /*38400*/  IMAD.MOV.U32 R25, RZ, RZ, R36 ;  /* 0x000000ffff197224 */ /* 0x000fce00078e0024 */
.L_x_64101:
[----:B------:R-:W-:Y:S05]  /*38410*/  BSYNC B1 ;  /* 0x0000000000017941 */ /* 0x000fea0003800000 */
.L_x_64099:
        /* <DEDUP_REMOVED lines=9> */
.L_x_64103:
[----:B------:R-:W-:Y:S02]  /*384b0*/  IMAD.MOV.U32 R7, RZ, RZ, R6 ;  /* 0x000000ffff077224 */ /* 0x000fe400078e0006 */
[----:B------:R-:W-:Y:S02]  /*384c0*/  IMAD.MOV.U32 R36, RZ, RZ, R34 ;  /* 0x000000ffff247224 */ /* 0x000fe400078e0022 */
[----:B------:R-:W-:Y:S02]  /*384d0*/  IMAD.MOV.U32 R6, RZ, RZ, R5 ;  /* 0x000000ffff067224 */ /* 0x000fe400078e0005 */
[----:B------:R-:W-:-:S07]  /*384e0*/  IMAD.MOV.U32 R34, RZ, RZ, R27 ;  /* 0x000000ffff227224 */ /* 0x000fce00078e001b */
.L_x_64104:
[----:B------:R-:W-:Y:S05]  /*384f0*/  BSYNC B1 ;  /* 0x0000000000017941 */ /* 0x000fea0003800000 */
.L_x_64102:
        /* <DEDUP_REMOVED lines=9> */
.L_x_64106:
[----:B------:R-:W-:Y:S01]  /*38590*/  MOV R5, R7 ;  /* 0x0000000700057202 */ /* 0x000fe20000000f00 */
[----:B------:R-:W-:Y:S02]  /*385a0*/  IMAD.MOV.U32 R42, RZ, RZ, R36 ;  /* 0x000000ffff2a7224 */ /* 0x000fe400078e0024 */
[----:B------:R-:W-:Y:S02]  /*385b0*/  IMAD.MOV.U32 R7, RZ, RZ, R4 ;  /* 0x000000ffff077224 */ /* 0x000fe400078e0004 */
[----:B------:R-:W-:-:S07]  /*385c0*/  IMAD.MOV.U32 R36, RZ, RZ, R3 ;  /* 0x000000ffff247224 */ /* 0x000fce00078e0003 */
.L_x_64107:
[----:B------:R-:W-:Y:S05]  /*385d0*/  BSYNC B1 ;  /* 0x0000000000017941 */ /* 0x000fea0003800000 */
.L_x_64105:
        /* <DEDUP_REMOVED lines=9> */
.L_x_64109:
[----:B------:R-:W-:Y:S01]  /*38670*/  IMAD.MOV.U32 R3, RZ, RZ, R5 ;  /* 0x000000ffff037224 */ /* 0x000fe200078e0005 */
[----:B------:R-:W-:Y:S01]  /*38680*/  MOV R4, R42 ;  /* 0x0000002a00047202 */ /* 0x000fe20000000f00 */
[----:B------:R-:W-:Y:S02]  /*38690*/  IMAD.MOV.U32 R5, RZ, RZ, R2 ;  /* 0x000000ffff057224 */ /* 0x000fe400078e0002 */
[----:B------:R-:W-:-:S07]  /*386a0*/  IMAD.MOV.U32 R42, RZ, RZ, R37 ;  /* 0x000000ffff2a7224 */ /* 0x000fce00078e0025 */
.L_x_64110:
[----:B------:R-:W-:Y:S05]  /*386b0*/  BSYNC B1 ;  /* 0x0000000000017941 */ /* 0x000fea0003800000 */
.L_x_64108:
        /* <DEDUP_REMOVED lines=16> */
.L_x_64112:
[----:B------:R-:W-:Y:S01]  /*387c0*/  MOV R2, R17 ;  /* 0x0000001100027202 */ /* 0x000fe20000000f00 */
[----:B------:R-:W-:Y:S02]  /*387d0*/  IMAD.MOV.U32 R24, RZ, RZ, R71 ;  /* 0x000000ffff187224 */ /* 0x000fe400078e0047 */
[----:B------:R-:W-:Y:S02]  /*387e0*/  IMAD.MOV.U32 R17, RZ, RZ, R18 ;  /* 0x000000ffff117224 */ /* 0x000fe400078e0012 */
[----:B------:R-:W-:-:S07]  /*387f0*/  IMAD.MOV.U32 R71, RZ, RZ, R26 ;  /* 0x000000ffff477224 */ /* 0x000fce00078e001a */
.L_x_64113:
[----:B------:R-:W-:Y:S05]  /*38800*/  BSYNC B1 ;  /* 0x0000000000017941 */ /* 0x000fea0003800000 */
.L_x_64111:
        /* <DEDUP_REMOVED lines=9> */
.L_x_64115:
[----:B------:R-:W-:Y:S01]  /*388a0*/  IMAD.MOV.U32 R27, RZ, RZ, R2 ;  /* 0x000000ffff1b7224 */ /* 0x000fe200078e0002 */
[----:B------:R-:W-:Y:S01]  /*388b0*/  MOV R18, R24 ;  /* 0x0000001800127202 */ /* 0x000fe20000000f00 */
[----:B------:R-:W-:Y:S02]  /*388c0*/  IMAD.MOV.U32 R2, RZ, RZ, R19 ;  /* 0x000000ffff027224 */ /* 0x000fe400078e0013 */
[----:B------:R-:W-:-:S07]  /*388d0*/  IMAD.MOV.U32 R24, RZ, RZ, R39 ;  /* 0x000000ffff187224 */ /* 0x000fce00078e0027 */
.L_x_64116:
[----:B------:R-:W-:Y:S05]  /*388e0*/  BSYNC B1 ;  /* 0x0000000000017941 */ /* 0x000fea0003800000 */
.L_x_64114:
        /* <DEDUP_REMOVED lines=9> */
.L_x_64118:
[----:B------:R-:W-:Y:S01]  /*38980*/  IMAD.MOV.U32 R19, RZ, RZ, R27 ;  /* 0x000000ffff137224 */ /* 0x000fe200078e001b */
[----:B------:R-:W-:Y:S01]  /*38990*/  MOV R27, R28 ;  /* 0x0000001c001b7202 */ /* 0x000fe20000000f00 */
[----:B------:R-:W-:Y:S02]  /*389a0*/  IMAD.MOV.U32 R31, RZ, RZ, R18 ;  /* 0x000000ffff1f7224 */ /* 0x000fe400078e0012 */
[----:B------:R-:W-:-:S07]  /*389b0*/  IMAD.MOV.U32 R18, RZ, RZ, R29 ;  /* 0x000000ffff127224 */ /* 0x000fce00078e001d */
.L_x_64119:
[----:B------:R-:W-:Y:S05]  /*389c0*/  BSYNC B1 ;  /* 0x0000000000017941 */ /* 0x000fea0003800000 */
.L_x_64117:
        /* <DEDUP_REMOVED lines=9> */
.L_x_64121:
[----:B------:R-:W-:Y:S02]  /*38a60*/  IMAD.MOV.U32 R26, RZ, RZ, R19 ;  /* 0x000000ffff1a7224 */ /* 0x000fe400078e0013 */
[----:B------:R-:W-:Y:S01]  /*38a70*/  IMAD.MOV.U32 R29, RZ, RZ, R31 ;  /* 0x000000ffff1d7224 */ /* 0x000fe200078e001f */
[----:B------:R-:W-:Y:S01]  /*38a80*/  MOV R31, R30 ;  /* 0x0000001e001f7202 */ /* 0x000fe20000000f00 */
[----:B------:R-:W-:-:S07]  /*38a90*/  IMAD.MOV.U32 R19, RZ, RZ, R16 ;  /* 0x000000ffff137224 */ /* 0x000fce00078e0010 */
.L_x_64122:
[----:B------:R-:W-:Y:S05]  /*38aa0*/  BSYNC B1 ;  /* 0x0000000000017941 */ /* 0x000fea0003800000 */
.L_x_64120:
        /* <DEDUP_REMOVED lines=9> */
.L_x_64124:
[----:B------:R-:W-:Y:S02]  /*38b40*/  IMAD.MOV.U32 R33, RZ, RZ, R26 ;  /* 0x000000ffff217224 */ /* 0x000fe400078e001a */
[----:B------:R-:W-:Y:S02]  /*38b50*/  IMAD.MOV.U32 R16, RZ, RZ, R29 ;  /* 0x000000ffff107224 */ /* 0x000fe400078e001d */
[----:B------:R-:W-:Y:S02]  /*38b60*/  IMAD.MOV.U32 R26, RZ, RZ, R15 ;  /* 0x000000ffff1a7224 */ /* 0x000fe400078e000f */
[----:B------:R-:W-:-:S07]  /*38b70*/  IMAD.MOV.U32 R29, RZ, RZ, R14 ;  /* 0x000000ffff1d7224 */ /* 0x000fce00078e000e */
.L_x_64125:
[----:B------:R-:W-:Y:S05]  /*38b80*/  BSYNC B1 ;  /* 0x0000000000017941 */ /* 0x000fea0003800000 */
.L_x_64123:
        /* <DEDUP_REMOVED lines=9> */
.L_x_64127:
[----:B------:R-:W-:Y:S02]  /*38c20*/  IMAD.MOV.U32 R15, RZ, RZ, R33 ;  /* 0x000000ffff0f7224 */ /* 0x000fe400078e0021 */
[----:B------:R-:W-:Y:S02]  /*38c30*/  IMAD.MOV.U32 R14, RZ, RZ, R16 ;  /* 0x000000ffff0e7224 */ /* 0x000fe400078e0010 */
[----:B------:R-:W-:Y:S02]  /*38c40*/  IMAD.MOV.U32 R33, RZ, RZ, R38 ;  /* 0x000000ffff217224 */ /* 0x000fe400078e0026 */
[----:B------:R-:W-:-:S07]  /*38c50*/  IMAD.MOV.U32 R16, RZ, RZ, R21 ;  /* 0x000000ffff107224 */ /* 0x000fce00078e0015 */
.L_x_64128:
[----:B------:R-:W-:Y:S05]  /*38c60*/  BSYNC B1 ;  /* 0x0000000000017941 */ /* 0x000fea0003800000 */
.L_x_64126:
        /* <DEDUP_REMOVED lines=9> */
.L_x_64130:
[----:B------:R-:W-:Y:S02]  /*38d00*/  IMAD.MOV.U32 R21, RZ, RZ, R15 ;  /* 0x000000ffff157224 */ /* 0x000fe400078e000f */
[----:B------:R-:W-:Y:S02]  /*38d10*/  IMAD.MOV.U32 R35, RZ, RZ, R14 ;  /* 0x000000ffff237224 */ /* 0x000fe400078e000e */
[----:B------:R-:W-:Y:S02]  /*38d20*/  IMAD.MOV.U32 R15, RZ, RZ, R12 ;  /* 0x000000ffff0f7224 */ /* 0x000fe400078e000c */
[----:B------:R-:W-:-:S07]  /*38d30*/  IMAD.MOV.U32 R14, RZ, RZ, R13 ;  /* 0x000000ffff0e7224 */ /* 0x000fce00078e000d */
.L_x_64131:
[----:B------:R-:W-:Y:S05]  /*38d40*/  BSYNC B1 ;  /* 0x0000000000017941 */ /* 0x000fea0003800000 */
.L_x_64129:
        /* <DEDUP_REMOVED lines=9> */
.L_x_64133:
[----:B------:R-:W-:Y:S01]  /*38de0*/  MOV R12, R21 ;  /* 0x00000015000c7202 */ /* 0x000fe20000000f00 */
[----:B------:R-:W-:Y:S02]  /*38df0*/  IMAD.MOV.U32 R13, RZ, RZ, R35 ;  /* 0x000000ffff0d7224 */ /* 0x000fe400078e0023 */
[----:B------:R-:W-:Y:S02]  /*38e00*/  IMAD.MOV.U32 R21, RZ, RZ, R32 ;  /* 0x000000ffff157224 */ /* 0x000fe400078e0020 */
[----:B------:R-:W-:-:S07]  /*38e10*/  IMAD.MOV.U32 R35, RZ, RZ, R40 ;  /* 0x000000ffff237224 */ /* 0x000fce00078e0028 */
.L_x_64134:
[----:B------:R-:W-:Y:S05]  /*38e20*/  BSYNC B1 ;  /* 0x0000000000017941 */ /* 0x000fea0003800000 */
.L_x_64132:
        /* <DEDUP_REMOVED lines=9> */
.L_x_64136:
[----:B------:R-:W-:Y:S01]  /*38ec0*/  IMAD.MOV.U32 R28, RZ, RZ, R12 ;  /* 0x000000ffff1c7224 */ /* 0x000fe200078e000c */
[----:B------:R-:W-:Y:S01]  /*38ed0*/  MOV R30, R13 ;  /* 0x0000000d001e7202 */ /* 0x000fe20000000f00 */
[----:B------:R-:W-:Y:S02]  /*38ee0*/  IMAD.MOV.U32 R12, RZ, RZ, R11 ;  /* 0x000000ffff0c7224 */ /* 0x000fe400078e000b */
[----:B------:R-:W-:-:S07]  /*38ef0*/  IMAD.MOV.U32 R13, RZ, RZ, R10 ;  /* 0x000000ffff0d7224 */ /* 0x000fce00078e000a */
.L_x_64137:
[----:B------:R-:W-:Y:S05]  /*38f00*/  BSYNC B1 ;  /* 0x0000000000017941 */ /* 0x000fea0003800000 */
.L_x_64135:
        /* <DEDUP_REMOVED lines=9> */
.L_x_64139:
[----:B------:R-:W-:Y:S01]  /*38fa0*/  IMAD.MOV.U32 R11, RZ, RZ, R28 ;  /* 0x000000ffff0b7224 */ /* 0x000fe200078e001c */
[----:B------:R-:W-:Y:S01]  /*38fb0*/  MOV R28, R9 ;  /* 0x00000009001c7202 */ /* 0x000fe20000000f00 */
[----:B------:R-:W-:Y:S02]  /*38fc0*/  IMAD.MOV.U32 R10, RZ, RZ, R30 ;  /* 0x000000ffff0a7224 */ /* 0x000fe400078e001e */
[----:B------:R-:W-:-:S07]  /*38fd0*/  IMAD.MOV.U32 R30, RZ, RZ, R23 ;  /* 0x000000ffff1e7224 */ /* 0x000fce00078e0017 */
.L_x_64140:
[----:B------:R-:W-:Y:S05]  /*38fe0*/  BSYNC B1 ;  /* 0x0000000000017941 */ /* 0x000fea0003800000 */
.L_x_64138:
        /* <DEDUP_REMOVED lines=9> */
.L_x_64142:
[----:B------:R-:W-:Y:S02]  /*39080*/  IMAD.MOV.U32 R9, RZ, RZ, R11 ;  /* 0x000000ffff097224 */ /* 0x000fe400078e000b */
[----:B------:R-:W-:Y:S01]  /*39090*/  IMAD.MOV.U32 R23, RZ, RZ, R10 ;  /* 0x000000ffff177224 */ /* 0x000fe200078e000a */
[----:B------:R-:W-:Y:S01]  /*390a0*/  MOV R10, R25 ;  /* 0x00000019000a7202 */ /* 0x000fe20000000f00 */
[----:B------:R-:W-:-:S07]  /*390b0*/  IMAD.MOV.U32 R11, RZ, RZ, R8 ;  /* 0x000000ffff0b7224 */ /* 0x000fce00078e0008 */
.L_x_64143:
[----:B------:R-:W-:Y:S05]  /*390c0*/  BSYNC B1 ;  /* 0x0000000000017941 */ /* 0x000fea0003800000 */
.L_x_64141:
        /* <DEDUP_REMOVED lines=9> */
.L_x_64145:
[----:B------:R-:W-:Y:S02]  /*39160*/  IMAD.MOV.U32 R8, RZ, RZ, R9 ;  /* 0x000000ffff087224 */ /* 0x000fe400078e0009 */
[----:B------:R-:W-:Y:S02]  /*39170*/  IMAD.MOV.U32 R25, RZ, RZ, R23 ;  /* 0x000000ffff197224 */ /* 0x000fe400078e0017 */
[----:B------:R-:W-:Y:S02]  /*39180*/  IMAD.MOV.U32 R9, RZ, RZ, R6 ;  /* 0x000000ffff097224 */ /* 0x000fe400078e0006 */
[----:B------:R-:W-:-:S07]  /*39190*/  IMAD.MOV.U32 R23, RZ, RZ, R34 ;  /* 0x000000ffff177224 */ /* 0x000fce00078e0022 */
.L_x_64146:
[----:B------:R-:W-:Y:S05]  /*391a0*/  BSYNC B1 ;  /* 0x0000000000017941 */ /* 0x000fea0003800000 */
.L_x_64144:
        /* <DEDUP_REMOVED lines=9> */
.L_x_64148:
[----:B------:R-:W-:Y:S02]  /*39240*/  IMAD.MOV.U32 R6, RZ, RZ, R8 ;  /* 0x000000ffff067224 */ /* 0x000fe400078e0008 */
[----:B------:R-:W-:Y:S02]  /*39250*/  IMAD.MOV.U32 R37, RZ, RZ, R25 ;  /* 0x000000ffff257224 */ /* 0x000fe400078e0019 */
[----:B------:R-:W-:Y:S02]  /*39260*/  IMAD.MOV.U32 R8, RZ, RZ, R7 ;  /* 0x000000ffff087224 */ /* 0x000fe400078e0007 */
[----:B------:R-:W-:-:S07]  /*39270*/  IMAD.MOV.U32 R25, RZ, RZ, R36 ;  /* 0x000000ffff197224 */ /* 0x000fce00078e0024 */
.L_x_64149:
[----:B------:R-:W-:Y:S05]  /*39280*/  BSYNC B1 ;  /* 0x0000000000017941 */ /* 0x000fea0003800000 */
.L_x_64147:
        /* <DEDUP_REMOVED lines=9> */
.L_x_64151:
[----:B------:R-:W-:Y:S02]  /*39320*/  IMAD.MOV.U32 R32, RZ, RZ, R6 ;  /* 0x000000ffff207224 */ /* 0x000fe400078e0006 */
[----:B------:R-:W-:Y:S02]  /*39330*/  IMAD.MOV.U32 R7, RZ, RZ, R37 ;  /* 0x000000ffff077224 */ /* 0x000fe400078e0025 */
[----:B------:R-:W-:Y:S02]  /*39340*/  IMAD.MOV.U32 R6, RZ, RZ, R5 ;  /* 0x000000ffff067224 */ /* 0x000fe400078e0005 */
[----:B------:R-:W-:-:S07]  /*39350*/  IMAD.MOV.U32 R37, RZ, RZ, R42 ;  /* 0x000000ffff257224 */ /* 0x000fce00078e002a */
.L_x_64152:
[----:B------:R-:W-:Y:S05]  /*39360*/  BSYNC B1 ;  /* 0x0000000000017941 */ /* 0x000fea0003800000 */
.L_x_64150:
        /* <DEDUP_REMOVED lines=9> */
.L_x_64154:
[----:B------:R-:W-:Y:S01]  /*39400*/  MOV R5, R32 ;  /* 0x0000002000057202 */ /* 0x000fe20000000f00 */
[----:B------:R-:W-:Y:S02]  /*39410*/  IMAD.MOV.U32 R34, RZ, RZ, R7 ;  /* 0x000000ffff227224 */ /* 0x000fe400078e0007 */
[----:B------:R-:W-:Y:S02]  /*39420*/  IMAD.MOV.U32 R32, RZ, RZ, R3 ;  /* 0x000000ffff207224 */ /* 0x000fe400078e0003 */
[----:B------:R-:W-:-:S07]  /*39430*/  IMAD.MOV.U32 R7, RZ, RZ, R4 ;  /* 0x000000ffff077224 */ /* 0x000fce00078e0004 */
.L_x_64155:
[----:B------:R-:W-:Y:S05]  /*39440*/  BSYNC B1 ;  /* 0x0000000000017941 */ /* 0x000fea0003800000 */
.L_x_64153:
        /* <DEDUP_REMOVED lines=16> */
.L_x_64157:
[----:B------:R-:W-:Y:S02]  /*39550*/  IMAD.MOV.U32 R4, RZ, RZ, R17 ;  /* 0x000000ffff047224 */ /* 0x000fe400078e0011 */
[----:B------:R-:W-:Y:S02]  /*39560*/  IMAD.MOV.U32 R3, RZ, RZ, R71 ;  /* 0x000000ffff037224 */ /* 0x000fe400078e0047 */
[----:B------:R-:W-:Y:S02]  /*39570*/  IMAD.MOV.U32 R17, RZ, RZ, R2 ;  /* 0x000000ffff117224 */ /* 0x000fe400078e0002 */
[----:B------:R-:W-:-:S07]  /*39580*/  IMAD.MOV.U32 R71, RZ, RZ, R24 ;  /* 0x000000ffff477224 */ /* 0x000fce00078e0018 */
.L_x_64158:
[----:B------:R-:W-:Y:S05]  /*39590*/  BSYNC B1 ;  /* 0x0000000000017941 */ /* 0x000fea0003800000 */
.L_x_64156:
        /* <DEDUP_REMOVED lines=9> */
.L_x_64160:
[----:B------:R-:W-:Y:S01]  /*39630*/  MOV R2, R4 ;  /* 0x0000000400027202 */ /* 0x000fe20000000f00 */
[----:B------:R-:W-:Y:S02]  /*39640*/  IMAD.MOV.U32 R22, RZ, RZ, R3 ;  /* 0x000000ffff167224 */ /* 0x000fe400078e0003 */
[----:B------:R-:W-:Y:S02]  /*39650*/  IMAD.MOV.U32 R4, RZ, RZ, R27 ;  /* 0x000000ffff047224 */ /* 0x000fe400078e001b */
[----:B------:R-:W-:-:S07]  /*39660*/  IMAD.MOV.U32 R3, RZ, RZ, R18 ;  /* 0x000000ffff037224 */ /* 0x000fce00078e0012 */
.L_x_64161:
[----:B------:R-:W-:Y:S05]  /*39670*/  BSYNC B1 ;  /* 0x0000000000017941 */ /* 0x000fea0003800000 */
.L_x_64159:
        /* <DEDUP_REMOVED lines=9> */
.L_x_64163:
[----:B------:R-:W-:Y:S01]  /*39710*/  IMAD.MOV.U32 R18, RZ, RZ, R2 ;  /* 0x000000ffff127224 */ /* 0x000fe200078e0002 */
[----:B------:R-:W-:Y:S01]  /*39720*/  MOV R24, R22 ;  /* 0x0000001600187202 */ /* 0x000fe20000000f00 */
[----:B------:R-:W-:Y:S02]  /*39730*/  IMAD.MOV.U32 R2, RZ, RZ, R19 ;  /* 0x000000ffff027224 */ /* 0x000fe400078e0013 */
[----:B------:R-:W-:-:S07]  /*39740*/  IMAD.MOV.U32 R22, RZ, RZ, R31 ;  /* 0x000000ffff167224 */ /* 0x000fce00078e001f */
.L_x_64164:
[----:B------:R-:W-:Y:S05]  /*39750*/  BSYNC B1 ;  /* 0x0000000000017941 */ /* 0x000fea0003800000 */
.L_x_64162:
        /* <DEDUP_REMOVED lines=9> */
.L_x_64166:
[----:B------:R-:W-:Y:S01]  /*397f0*/  IMAD.MOV.U32 R19, RZ, RZ, R18 ;  /* 0x000000ffff137224 */ /* 0x000fe200078e0012 */
[----:B------:R-:W-:Y:S01]  /*39800*/  MOV R18, R26 ;  /* 0x0000001a00127202 */ /* 0x000fe20000000f00 */
[----:B------:R-:W-:Y:S02]  /*39810*/  IMAD.MOV.U32 R27, RZ, RZ, R24 ;  /* 0x000000ffff1b7224 */ /* 0x000fe400078e0018 */
[----:B------:R-:W-:-:S07]  /*39820*/  IMAD.MOV.U32 R24, RZ, RZ, R29 ;  /* 0x000000ffff187224 */ /* 0x000fce00078e001d */
.L_x_64167:
[----:B------:R-:W-:Y:S05]  /*39830*/  BSYNC B1 ;  /* 0x0000000000017941 */ /* 0x000fea0003800000 */
.L_x_64165:
        /* <DEDUP_REMOVED lines=9> */
.L_x_64169:
[----:B------:R-:W-:Y:S02]  /*398d0*/  IMAD.MOV.U32 R26, RZ, RZ, R19 ;  /* 0x000000ffff1a7224 */ /* 0x000fe400078e0013 */
[----:B------:R-:W-:Y:S01]  /*398e0*/  IMAD.MOV.U32 R29, RZ, RZ, R27 ;  /* 0x000000ffff1d7224 */ /* 0x000fe200078e001b */
[----:B------:R-:W-:Y:S01]  /*398f0*/  MOV R27, R16 ;  /* 0x00000010001b7202 */ /* 0x000fe20000000f00 */
[----:B------:R-:W-:-:S07]  /*39900*/  IMAD.MOV.U32 R19, RZ, RZ, R33 ;  /* 0x000000ffff137224 */ /* 0x000fce00078e0021 */
.L_x_64170:
[----:B------:R-:W-:Y:S05]  /*39910*/  BSYNC B1 ;  /* 0x0000000000017941 */ /* 0x000fea0003800000 */
.L_x_64168:
        /* <DEDUP_REMOVED lines=9> */
.L_x_64172:
[----:B------:R-:W-:Y:S02]  /*399b0*/  IMAD.MOV.U32 R31, RZ, RZ, R26 ;  /* 0x000000ffff1f7224 */ /* 0x000fe400078e001a */
[----:B------:R-:W-:Y:S02]  /*399c0*/  IMAD.MOV.U32 R33, RZ, RZ, R29 ;  /* 0x000000ffff217224 */ /* 0x000fe400078e001d */
[----:B------:R-:W-:Y:S02]  /*399d0*/  IMAD.MOV.U32 R26, RZ, RZ, R15 ;  /* 0x000000ffff1a7224 */ /* 0x000fe400078e000f */
[----:B------:R-:W-:-:S07]  /*399e0*/  IMAD.MOV.U32 R29, RZ, RZ, R14 ;  /* 0x000000ffff1d7224 */ /* 0x000fce00078e000e */
.L_x_64173:
[----:B------:R-:W-:Y:S05]  /*399f0*/  BSYNC B1 ;  /* 0x0000000000017941 */ /* 0x000fea0003800000 */
.L_x_64171:
        /* <DEDUP_REMOVED lines=9> */
.L_x_64175:
[----:B------:R-:W-:Y:S02]  /*39a90*/  IMAD.MOV.U32 R36, RZ, RZ, R31 ;  /* 0x000000ffff247224 */ /* 0x000fe400078e001f */
[----:B------:R-:W-:Y:S02]  /*39aa0*/  IMAD.MOV.U32 R38, RZ, RZ, R33 ;  /* 0x000000ffff267224 */ /* 0x000fe400078e0021 */
[----:B------:R-:W-:Y:S02]  /*39ab0*/  IMAD.MOV.U32 R31, RZ, RZ, R21 ;  /* 0x000000ffff1f7224 */ /* 0x000fe400078e0015 */
[----:B------:R-:W-:-:S07]  /*39ac0*/  IMAD.MOV.U32 R33, RZ, RZ, R35 ;  /* 0x000000ffff217224 */ /* 0x000fce00078e0023 */
.L_x_64176:
[----:B------:R-:W-:Y:S05]  /*39ad0*/  BSYNC B1 ;  /* 0x0000000000017941 */ /* 0x000fea0003800000 */
.L_x_64174:
        /* <DEDUP_REMOVED lines=9> */
.L_x_64178:
[----:B------:R-:W-:Y:S02]  /*39b70*/  IMAD.MOV.U32 R21, RZ, RZ, R36 ;  /* 0x000000ffff157224 */ /* 0x000fe400078e0024 */
[----:B------:R-:W-:Y:S02]  /*39b80*/  IMAD.MOV.U32 R35, RZ, RZ, R38 ;  /* 0x000000ffff237224 */ /* 0x000fe400078e0026 */
[----:B------:R-:W-:Y:S02]  /*39b90*/  IMAD.MOV.U32 R36, RZ, RZ, R12 ;  /* 0x000000ffff247224 */ /* 0x000fe400078e000c */
[----:B------:R-:W-:-:S07]  /*39ba0*/  IMAD.MOV.U32 R38, RZ, RZ, R13 ;  /* 0x000000ffff267224 */ /* 0x000fce00078e000d */
.L_x_64179:
[----:B------:R-:W-:Y:S05]  /*39bb0*/  BSYNC B1 ;  /* 0x0000000000017941 */ /* 0x000fea0003800000 */
.L_x_64177:
        /* <DEDUP_REMOVED lines=9> */
.L_x_64181:
[----:B------:R-:W-:Y:S01]  /*39c50*/  MOV R40, R21 ;  /* 0x0000001500287202 */ /* 0x000fe20000000f00 */
[----:B------:R-:W-:Y:S02]  /*39c60*/  IMAD.MOV.U32 R39, RZ, RZ, R35 ;  /* 0x000000ffff277224 */ /* 0x000fe400078e0023 */
[----:B------:R-:W-:Y:S02]  /*39c70*/  IMAD.MOV.U32 R21, RZ, RZ, R28 ;  /* 0x000000ffff157224 */ /* 0x000fe400078e001c */
[----:B------:R-:W-:-:S07]  /*39c80*/  IMAD.MOV.U32 R35, RZ, RZ, R30 ;  /* 0x000000ffff237224 */ /* 0x000fce00078e001e */
.L_x_64182:
[----:B------:R-:W-:Y:S05]  /*39c90*/  BSYNC B1 ;  /* 0x0000000000017941 */ /* 0x000fea0003800000 */
.L_x_64180:
        /* <DEDUP_REMOVED lines=9> */
.L_x_64184:
[----:B------:R-:W-:Y:S01]  /*39d30*/  MOV R28, R40 ;  /* 0x00000028001c7202 */ /* 0x000fe20000000f00 */
[----:B------:R-:W-:Y:S02]  /*39d40*/  IMAD.MOV.U32 R30, RZ, RZ, R39 ;  /* 0x000000ffff1e7224 */ /* 0x000fe400078e0027 */
[----:B------:R-:W-:Y:S02]  /*39d50*/  IMAD.MOV.U32 R40, RZ, RZ, R11 ;  /* 0x000000ffff287224 */ /* 0x000fe400078e000b */
[----:B------:R-:W-:-:S07]  /*39d60*/  IMAD.MOV.U32 R39, RZ, RZ, R10 ;  /* 0x000000ffff277224 */ /* 0x000fce00078e000a */
.L_x_64185:
[----:B------:R-:W-:Y:S05]  /*39d70*/  BSYNC B1 ;  /* 0x0000000000017941 */ /* 0x000fea0003800000 */
.L_x_64183:
        /* <DEDUP_REMOVED lines=9> */
.L_x_64187:
[----:B------:R-:W-:Y:S01]  /*39e10*/  MOV R42, R28 ;  /* 0x0000001c002a7202 */ /* 0x000fe20000000f00 */
[----:B------:R-:W-:Y:S02]  /*39e20*/  IMAD.MOV.U32 R44, RZ, RZ, R30 ;  /* 0x000000ffff2c7224 */ /* 0x000fe400078e001e */
[----:B------:R-:W-:Y:S02]  /*39e30*/  IMAD.MOV.U32 R28, RZ, RZ, R9 ;  /* 0x000000ffff1c7224 */ /* 0x000fe400078e0009 */
[----:B------:R-:W-:-:S07]  /*39e40*/  IMAD.MOV.U32 R30, RZ, RZ, R23 ;  /* 0x000000ffff1e7224 */ /* 0x000fce00078e0017 */
.L_x_64188:
[----:B------:R-:W-:Y:S05]  /*39e50*/  BSYNC B1 ;  /* 0x0000000000017941 */ /* 0x000fea0003800000 */
.L_x_64186:
        /* <DEDUP_REMOVED lines=9> */
.L_x_64190:
[----:B------:R-:W-:Y:S01]  /*39ef0*/  MOV R23, R42 ;  /* 0x0000002a00177202 */ /* 0x000fe20000000f00 */
[----:B------:R-:W-:Y:S02]  /*39f00*/  IMAD.MOV.U32 R46, RZ, RZ, R44 ;  /* 0x000000ffff2e7224 */ /* 0x000fe400078e002c */
[----:B------:R-:W-:Y:S02]  /*39f10*/  IMAD.MOV.U32 R42, RZ, RZ, R8 ;  /* 0x000000ffff2a7224 */ /* 0x000fe400078e0008 */
[----:B------:R-:W-:-:S07]  /*39f20*/  IMAD.MOV.U32 R44, RZ, RZ, R25 ;  /* 0x000000ffff2c7224 */ /* 0x000fce00078e0019 */
.L_x_64191:
[----:B------:R-:W-:Y:S05]  /*39f30*/  BSYNC B1 ;  /* 0x0000000000017941 */ /* 0x000fea0003800000 */
.L_x_64189:
        /* <DEDUP_REMOVED lines=9> */
.L_x_64193:
[----:B------:R-:W-:Y:S01]  /*39fd0*/  MOV R25, R23 ;  /* 0x0000001700197202 */ /* 0x000fe20000000f00 */
[----:B------:R-:W-:Y:S02]  /*39fe0*/  IMAD.MOV.U32 R48, RZ, RZ, R46 ;  /* 0x000000ffff307224 */ /* 0x000fe400078e002e */
[----:B------:R-:W-:Y:S02]  /*39ff0*/  IMAD.MOV.U32 R23, RZ, RZ, R6 ;  /* 0x000000ffff177224 */ /* 0x000fe400078e0006 */
[----:B------:R-:W-:-:S07]  /*3a000*/  IMAD.MOV.U32 R46, RZ, RZ, R37 ;  /* 0x000000ffff2e7224 */ /* 0x000fce00078e0025 */
.L_x_64194:
[----:B------:R-:W-:Y:S05]  /*3a010*/  BSYNC B1 ;  /* 0x0000000000017941 */ /* 0x000fea0003800000 */
.L_x_64192:
        /* <DEDUP_REMOVED lines=9> */
.L_x_64196:
[----:B------:R-:W-:Y:S01]  /*3a0b0*/  MOV R37, R25 ;  /* 0x0000001900257202 */ /* 0x000fe20000000f00 */
[----:B------:R-:W-:Y:S02]  /*3a0c0*/  IMAD.MOV.U32 R47, RZ, RZ, R48 ;  /* 0x000000ffff2f7224 */ /* 0x000fe400078e0030 */
[----:B------:R-:W-:Y:S02]  /*3a0d0*/  IMAD.MOV.U32 R25, RZ, RZ, R32 ;  /* 0x000000ffff197224 */ /* 0x000fe400078e0020 */
[----:B------:R-:W-:-:S07]  /*3a0e0*/  IMAD.MOV.U32 R48, RZ, RZ, R7 ;  /* 0x000000ffff307224 */ /* 0x000fce00078e0007 */
.L_x_64197:
[----:B------:R-:W-:Y:S05]  /*3a0f0*/  BSYNC B1 ;  /* 0x0000000000017941 */ /* 0x000fea0003800000 */
.L_x_64195:
        /* <DEDUP_REMOVED lines=9> */
.L_x_64199:
[----:B------:R-:W-:Y:S01]  /*3a190*/  MOV R32, R37 ;  /* 0x0000002500207202 */ /* 0x000fe20000000f00 */
[----:B------:R-:W-:Y:S02]  /*3a1a0*/  IMAD.MOV.U32 R52, RZ, RZ, R47 ;  /* 0x000000ffff347224 */ /* 0x000fe400078e002f */
[----:B------:R-:W-:Y:S02]  /*3a1b0*/  IMAD.MOV.U32 R37, RZ, RZ, R5 ;  /* 0x000000ffff257224 */ /* 0x000fe400078e0005 */
[----:B------:R-:W-:-:S07]  /*3a1c0*/  IMAD.MOV.U32 R47, RZ, RZ, R34 ;  /* 0x000000ffff2f7224 */ /* 0x000fce00078e0022 */
.L_x_64200:
[----:B------:R-:W-:Y:S05]  /*3a1d0*/  BSYNC B1 ;  /* 0x0000000000017941 */ /* 0x000fea0003800000 */
.L_x_64198:
        /* <DEDUP_REMOVED lines=16> */
.L_x_64202:
[----:B------:R-:W-:Y:S02]  /*3a2e0*/  IMAD.MOV.U32 R16, RZ, RZ, R17 ;  /* 0x000000ffff107224 */ /* 0x000fe400078e0011 */
[----:B------:R-:W-:Y:S02]  /*3a2f0*/  IMAD.MOV.U32 R70, RZ, RZ, R71 ;  /* 0x000000ffff467224 */ /* 0x000fe400078e0047 */
[----:B------:R-:W-:Y:S02]  /*3a300*/  IMAD.MOV.U32 R17, RZ, RZ, R4 ;  /* 0x000000ffff117224 */ /* 0x000fe400078e0004 */
[----:B------:R-:W-:-:S07]  /*3a310*/  IMAD.MOV.U32 R71, RZ, RZ, R3 ;  /* 0x000000ffff477224 */ /* 0x000fce00078e0003 */
.L_x_64203:
[----:B------:R-:W-:Y:S05]  /*3a320*/  BSYNC B1 ;  /* 0x0000000000017941 */ /* 0x000fea0003800000 */
.L_x_64201:
        /* <DEDUP_REMOVED lines=9> */
.L_x_64205:
[----:B------:R-:W-:Y:S02]  /*3a3c0*/  IMAD.MOV.U32 R15, RZ, RZ, R16 ;  /* 0x000000ffff0f7224 */ /* 0x000fe400078e0010 */
[----:B------:R-:W-:Y:S02]  /*3a3d0*/  IMAD.MOV.U32 R69, RZ, RZ, R70 ;  /* 0x000000ffff457224 */ /* 0x000fe400078e0046 */
[----:B------:R-:W-:Y:S02]  /*3a3e0*/  IMAD.MOV.U32 R16, RZ, RZ, R2 ;  /* 0x000000ffff107224 */ /* 0x000fe400078e0002 */
[----:B------:R-:W-:-:S07]  /*3a3f0*/  IMAD.MOV.U32 R70, RZ, RZ, R22 ;  /* 0x000000ffff467224 */ /* 0x000fce00078e0016 */
.L_x_64206:
[----:B------:R-:W-:Y:S05]  /*3a400*/  BSYNC B1 ;  /* 0x0000000000017941 */ /* 0x000fea0003800000 */
.L_x_64204:
        /* <DEDUP_REMOVED lines=9> */
.L_x_64208:
[----:B------:R-:W-:Y:S02]  /*3a4a0*/  IMAD.MOV.U32 R14, RZ, RZ, R15 ;  /* 0x000000ffff0e7224 */ /* 0x000fe400078e000f */
[----:B------:R-:W-:Y:S02]  /*3a4b0*/  IMAD.MOV.U32 R68, RZ, RZ, R69 ;  /* 0x000000ffff447224 */ /* 0x000fe400078e0045 */
[----:B------:R-:W-:Y:S02]  /*3a4c0*/  IMAD.MOV.U32 R15, RZ, RZ, R18 ;  /* 0x000000ffff0f7224 */ /* 0x000fe400078e0012 */
[----:B------:R-:W-:-:S07]  /*3a4d0*/  IMAD.MOV.U32 R69, RZ, RZ, R24 ;  /* 0x000000ffff457224 */ /* 0x000fce00078e0018 */
.L_x_64209:
[----:B------:R-:W-:Y:S05]  /*3a4e0*/  BSYNC B1 ;  /* 0x0000000000017941 */ /* 0x000fea0003800000 */
.L_x_64207:
        /* <DEDUP_REMOVED lines=9> */
.L_x_64211:
[----:B------:R-:W-:Y:S02]  /*3a580*/  IMAD.MOV.U32 R13, RZ, RZ, R14 ;  /* 0x000000ffff0d7224 */ /* 0x000fe400078e000e */
[----:B------:R-:W-:Y:S02]  /*3a590*/  IMAD.MOV.U32 R67, RZ, RZ, R68 ;  /* 0x000000ffff437224 */ /* 0x000fe400078e0044 */
[----:B------:R-:W-:Y:S02]  /*3a5a0*/  IMAD.MOV.U32 R14, RZ, RZ, R19 ;  /* 0x000000ffff0e7224 */ /* 0x000fe400078e0013 */
[----:B------:R-:W-:-:S07]  /*3a5b0*/  IMAD.MOV.U32 R68, RZ, RZ, R27 ;  /* 0x000000ffff447224 */ /* 0x000fce00078e001b */
.L_x_64212:
[----:B------:R-:W-:Y:S05]  /*3a5c0*/  BSYNC B1 ;  /* 0x0000000000017941 */ /* 0x000fea0003800000 */
.L_x_64210:
        /* <DEDUP_REMOVED lines=9> */
.L_x_64214:
[----:B------:R-:W-:Y:S02]  /*3a660*/  IMAD.MOV.U32 R12, RZ, RZ, R13 ;  /* 0x000000ffff0c7224 */ /* 0x000fe400078e000d */
[----:B------:R-:W-:Y:S02]  /*3a670*/  IMAD.MOV.U32 R66, RZ, RZ, R67 ;  /* 0x000000ffff427224 */ /* 0x000fe400078e0043 */
[----:B------:R-:W-:Y:S02]  /*3a680*/  IMAD.MOV.U32 R13, RZ, RZ, R26 ;  /* 0x000000ffff0d7224 */ /* 0x000fe400078e001a */
[----:B------:R-:W-:-:S07]  /*3a690*/  IMAD.MOV.U32 R67, RZ, RZ, R29 ;  /* 0x000000ffff437224 */ /* 0x000fce00078e001d */
.L_x_64215:
[----:B------:R-:W-:Y:S05]  /*3a6a0*/  BSYNC B1 ;  /* 0x0000000000017941 */ /* 0x000fea0003800000 */
.L_x_64213:
        /* <DEDUP_REMOVED lines=9> */
.L_x_64217:
[----:B------:R-:W-:Y:S02]  /*3a740*/  IMAD.MOV.U32 R11, RZ, RZ, R12 ;  /* 0x000000ffff0b7224 */ /* 0x000fe400078e000c */
[----:B------:R-:W-:Y:S02]  /*3a750*/  IMAD.MOV.U32 R65, RZ, RZ, R66 ;  /* 0x000000ffff417224 */ /* 0x000fe400078e0042 */
[----:B------:R-:W-:Y:S02]  /*3a760*/  IMAD.MOV.U32 R12, RZ, RZ, R31 ;  /* 0x000000ffff0c7224 */ /* 0x000fe400078e001f */
[----:B------:R-:W-:-:S07]  /*3a770*/  IMAD.MOV.U32 R66, RZ, RZ, R33 ;  /* 0x000000ffff427224 */ /* 0x000fce00078e0021 */
.L_x_64218:
[----:B------:R-:W-:Y:S05]  /*3a780*/  BSYNC B1 ;  /* 0x0000000000017941 */ /* 0x000fea0003800000 */
.L_x_64216:
        /* <DEDUP_REMOVED lines=9> */
.L_x_64220:
[----:B------:R-:W-:Y:S02]  /*3a820*/  IMAD.MOV.U32 R10, RZ, RZ, R11 ;  /* 0x000000ffff0a7224 */ /* 0x000fe400078e000b */
[----:B------:R-:W-:Y:S02]  /*3a830*/  IMAD.MOV.U32 R64, RZ, RZ, R65 ;  /* 0x000000ffff407224 */ /* 0x000fe400078e0041 */
[----:B------:R-:W-:Y:S02]  /*3a840*/  IMAD.MOV.U32 R11, RZ, RZ, R36 ;  /* 0x000000ffff0b7224 */ /* 0x000fe400078e0024 */
[----:B------:R-:W-:-:S07]  /*3a850*/  IMAD.MOV.U32 R65, RZ, RZ, R38 ;  /* 0x000000ffff417224 */ /* 0x000fce00078e0026 */
.L_x_64221:
[----:B------:R-:W-:Y:S05]  /*3a860*/  BSYNC B1 ;  /* 0x0000000000017941 */ /* 0x000fea0003800000 */
.L_x_64219:
        /* <DEDUP_REMOVED lines=9> */
.L_x_64223:
[----:B------:R-:W-:Y:S02]  /*3a900*/  IMAD.MOV.U32 R9, RZ, RZ, R10 ;  /* 0x000000ffff097224 */ /* 0x000fe400078e000a */
[----:B------:R-:W-:Y:S02]  /*3a910*/  IMAD.MOV.U32 R63, RZ, RZ, R64 ;  /* 0x000000ffff3f7224 */ /* 0x000fe400078e0040 */
[----:B------:R-:W-:Y:S02]  /*3a920*/  IMAD.MOV.U32 R10, RZ, RZ, R21 ;  /* 0x000000ffff0a7224 */ /* 0x000fe400078e0015 */
[----:B------:R-:W-:-:S07]  /*3a930*/  IMAD.MOV.U32 R64, RZ, RZ, R35 ;  /* 0x000000ffff407224 */ /* 0x000fce00078e0023 */
.L_x_64224:
[----:B------:R-:W-:Y:S05]  /*3a940*/  BSYNC B1 ;  /* 0x0000000000017941 */ /* 0x000fea0003800000 */
.L_x_64222:
        /* <DEDUP_REMOVED lines=9> */
.L_x_64226:
[----:B------:R-:W-:Y:S02]  /*3a9e0*/  IMAD.MOV.U32 R8, RZ, RZ, R9 ;  /* 0x000000ffff087224 */ /* 0x000fe400078e0009 */
[----:B------:R-:W-:Y:S02]  /*3a9f0*/  IMAD.MOV.U32 R62, RZ, RZ, R63 ;  /* 0x000000ffff3e7224 */ /* 0x000fe400078e003f */
[----:B------:R-:W-:Y:S02]  /*3aa00*/  IMAD.MOV.U32 R9, RZ, RZ, R40 ;  /* 0x000000ffff097224 */ /* 0x000fe400078e0028 */
[----:B------:R-:W-:-:S07]  /*3aa10*/  IMAD.MOV.U32 R63, RZ, RZ, R39 ;  /* 0x000000ffff3f7224 */ /* 0x000fce00078e0027 */
.L_x_64227:
[----:B------:R-:W-:Y:S05]  /*3aa20*/  BSYNC B1 ;  /* 0x0000000000017941 */ /* 0x000fea0003800000 */
.L_x_64225:
        /* <DEDUP_REMOVED lines=9> */
.L_x_64229:
[----:B------:R-:W-:Y:S02]  /*3aac0*/  IMAD.MOV.U32 R7, RZ, RZ, R8 ;  /* 0x000000ffff077224 */ /* 0x000fe400078e0008 */
[----:B------:R-:W-:Y:S02]  /*3aad0*/  IMAD.MOV.U32 R61, RZ, RZ, R62 ;  /* 0x000000ffff3d7224 */ /* 0x000fe400078e003e */
[----:B------:R-:W-:Y:S02]  /*3aae0*/  IMAD.MOV.U32 R8, RZ, RZ, R28 ;  /* 0x000000ffff087224 */ /* 0x000fe400078e001c */
[----:B------:R-:W-:-:S07]  /*3aaf0*/  IMAD.MOV.U32 R62, RZ, RZ, R30 ;  /* 0x000000ffff3e7224 */ /* 0x000fce00078e001e */
.L_x_64230:
[----:B------:R-:W-:Y:S05]  /*3ab00*/  BSYNC B1 ;  /* 0x0000000000017941 */ /* 0x000fea0003800000 */
.L_x_64228:
        /* <DEDUP_REMOVED lines=9> */
.L_x_64232:
[----:B------:R-:W-:Y:S02]  /*3aba0*/  IMAD.MOV.U32 R6, RZ, RZ, R7 ;  /* 0x000000ffff067224 */ /* 0x000fe400078e0007 */
[----:B------:R-:W-:Y:S02]  /*3abb0*/  IMAD.MOV.U32 R60, RZ, RZ, R61 ;  /* 0x000000ffff3c7224 */ /* 0x000fe400078e003d */
[----:B------:R-:W-:Y:S02]  /*3abc0*/  IMAD.MOV.U32 R7, RZ, RZ, R42 ;  /* 0x000000ffff077224 */ /* 0x000fe400078e002a */
[----:B------:R-:W-:-:S07]  /*3abd0*/  IMAD.MOV.U32 R61, RZ, RZ, R44 ;  /* 0x000000ffff3d7224 */ /* 0x000fce00078e002c */
.L_x_64233:
[----:B------:R-:W-:Y:S05]  /*3abe0*/  BSYNC B1 ;  /* 0x0000000000017941 */ /* 0x000fea0003800000 */
.L_x_64231:
        /* <DEDUP_REMOVED lines=9> */
.L_x_64235:
[----:B------:R-:W-:Y:S02]  /*3ac80*/  IMAD.MOV.U32 R5, RZ, RZ, R6 ;  /* 0x000000ffff057224 */ /* 0x000fe400078e0006 */
[----:B------:R-:W-:Y:S02]  /*3ac90*/  IMAD.MOV.U32 R59, RZ, RZ, R60 ;  /* 0x000000ffff3b7224 */ /* 0x000fe400078e003c */
[----:B------:R-:W-:Y:S02]  /*3aca0*/  IMAD.MOV.U32 R6, RZ, RZ, R23 ;  /* 0x000000ffff067224 */ /* 0x000fe400078e0017 */
[----:B------:R-:W-:-:S07]  /*3acb0*/  IMAD.MOV.U32 R60, RZ, RZ, R46 ;  /* 0x000000ffff3c7224 */ /* 0x000fce00078e002e */
.L_x_64236:
[----:B------:R-:W-:Y:S05]  /*3acc0*/  BSYNC B1 ;  /* 0x0000000000017941 */ /* 0x000fea0003800000 */
.L_x_64234:
        /* <DEDUP_REMOVED lines=9> */
.L_x_64238:
[----:B------:R-:W-:Y:S02]  /*3ad60*/  IMAD.MOV.U32 R4, RZ, RZ, R5 ;  /* 0x000000ffff047224 */ /* 0x000fe400078e0005 */
[----:B------:R-:W-:Y:S02]  /*3ad70*/  IMAD.MOV.U32 R58, RZ, RZ, R59 ;  /* 0x000000ffff3a7224 */ /* 0x000fe400078e003b */
[----:B------:R-:W-:Y:S02]  /*3ad80*/  IMAD.MOV.U32 R5, RZ, RZ, R25 ;  /* 0x000000ffff057224 */ /* 0x000fe400078e0019 */
[----:B------:R-:W-:-:S07]  /*3ad90*/  IMAD.MOV.U32 R59, RZ, RZ, R48 ;  /* 0x000000ffff3b7224 */ /* 0x000fce00078e0030 */
.L_x_64239:
[----:B------:R-:W-:Y:S05]  /*3ada0*/  BSYNC B1 ;  /* 0x0000000000017941 */ /* 0x000fea0003800000 */
.L_x_64237:
        /* <DEDUP_REMOVED lines=9> */
.L_x_64241:
[----:B------:R-:W-:Y:S02]  /*3ae40*/  IMAD.MOV.U32 R3, RZ, RZ, R4 ;  /* 0x000000ffff037224 */ /* 0x000fe400078e0004 */
[----:B------:R-:W-:Y:S02]  /*3ae50*/  IMAD.MOV.U32 R57, RZ, RZ, R58 ;  /* 0x000000ffff397224 */ /* 0x000fe400078e003a */
[----:B------:R-:W-:Y:S02]  /*3ae60*/  IMAD.MOV.U32 R4, RZ, RZ, R37 ;  /* 0x000000ffff047224 */ /* 0x000fe400078e0025 */
[----:B------:R-:W-:-:S07]  /*3ae70*/  IMAD.MOV.U32 R58, RZ, RZ, R47 ;  /* 0x000000ffff3a7224 */ /* 0x000fce00078e002f */
.L_x_64242:
[----:B------:R-:W-:Y:S05]  /*3ae80*/  BSYNC B1 ;  /* 0x0000000000017941 */ /* 0x000fea0003800000 */
.L_x_64240:
        /* <DEDUP_REMOVED lines=9> */
.L_x_64244:
[----:B------:R-:W-:Y:S02]  /*3af20*/  IMAD.MOV.U32 R2, RZ, RZ, R3 ;  /* 0x000000ffff027224 */ /* 0x000fe400078e0003 */
[----:B------:R-:W-:Y:S02]  /*3af30*/  IMAD.MOV.U32 R56, RZ, RZ, R57 ;  /* 0x000000ffff387224 */ /* 0x000fe400078e0039 */
[----:B------:R-:W-:Y:S02]  /*3af40*/  IMAD.MOV.U32 R3, RZ, RZ, R32 ;  /* 0x000000ffff037224 */ /* 0x000fe400078e0020 */
[----:B------:R-:W-:-:S07]  /*3af50*/  IMAD.MOV.U32 R57, RZ, RZ, R52 ;  /* 0x000000ffff397224 */ /* 0x000fce00078e0034 */
.L_x_64245:
[----:B------:R-:W-:Y:S05]  /*3af60*/  BSYNC B1 ;  /* 0x0000000000017941 */ /* 0x000fea0003800000 */
.L_x_64243:
[----:B------:R-:W-:Y:S01]  /*3af70*/  FADD.FTZ R19, R45, R43 ;  /* 0x0000002b2d137221 */ /* 0x000fe20000010000 */
[----:B------:R-:W-:-:S07]  /*3af80*/  MOV R18, R0 ;  /* 0x0000000000127202 */ /* 0x000fce0000000f00 */
.L_x_63525:
[----:B------:R-:W-:Y:S05]  /*3af90*/  BSYNC B0 ;  /* 0x0000000000007941 */ /* 0x000fea0003800000 */
.L_x_63524:
        /* <DEDUP_REMOVED lines=62> */
.L_x_64249:
[----:B------:R-:W-:Y:S01]  /*3b380*/  IMAD.MOV.U32 R19, RZ, RZ, R17 ;  /* 0x000000ffff137224 */ /* 0x000fe200078e0011 */
[----:B------:R-:W-:Y:S01]  /*3b390*/  MOV R18, R71 ;  /* 0x0000004700127202 */ /* 0x000fe20000000f00 */
[----:B------:R-:W-:Y:S02]  /*3b3a0*/  IMAD.MOV.U32 R17, RZ, RZ, R16 ;  /* 0x000000ffff117224 */ /* 0x000fe400078e0010 */
[----:B------:R-:W-:-:S07]  /*3b3b0*/  IMAD.MOV.U32 R71, RZ, RZ, R70 ;  /* 0x000000ffff477224 */ /* 0x000fce00078e0046 */
.L_x_64250:
[----:B------:R-:W-:Y:S05]  /*3b3c0*/  BSYNC B1 ;  /* 0x0000000000017941 */ /* 0x000fea0003800000 */
.L_x_64248:
        /* <DEDUP_REMOVED lines=9> */
.L_x_64252:
[----:B------:R-:W-:Y:S01]  /*3b460*/  IMAD.MOV.U32 R49, RZ, RZ, R19 ;  /* 0x000000ffff317224 */ /* 0x000fe200078e0013 */
[----:B------:R-:W-:Y:S01]  /*3b470*/  MOV R47, R18 ;  /* 0x00000012002f7202 */ /* 0x000fe20000000f00 */
[----:B------:R-:W-:Y:S02]  /*3b480*/  IMAD.MOV.U32 R19, RZ, RZ, R15 ;  /* 0x000000ffff137224 */ /* 0x000fe400078e000f */
[----:B------:R-:W-:-:S07]  /*3b490*/  IMAD.MOV.U32 R18, RZ, RZ, R69 ;  /* 0x000000ffff127224 */ /* 0x000fce00078e0045 */
.L_x_64253:
[----:B------:R-:W-:Y:S05]  /*3b4a0*/  BSYNC B1 ;  /* 0x0000000000017941 */ /* 0x000fea0003800000 */
.L_x_64251:
        /* <DEDUP_REMOVED lines=9> */
.L_x_64255:
[----:B------:R-:W-:Y:S01]  /*3b540*/  IMAD.MOV.U32 R70, RZ, RZ, R49 ;  /* 0x000000ffff467224 */ /* 0x000fe200078e0031 */
[----:B------:R-:W-:Y:S01]  /*3b550*/  MOV R16, R47 ;  /* 0x0000002f00107202 */ /* 0x000fe20000000f00 */
[----:B------:R-:W-:Y:S02]  /*3b560*/  IMAD.MOV.U32 R49, RZ, RZ, R14 ;  /* 0x000000ffff317224 */ /* 0x000fe400078e000e */
[----:B------:R-:W-:-:S07]  /*3b570*/  IMAD.MOV.U32 R47, RZ, RZ, R68 ;  /* 0x000000ffff2f7224 */ /* 0x000fce00078e0044 */
.L_x_64256:
[----:B------:R-:W-:Y:S05]  /*3b580*/  BSYNC B1 ;  /* 0x0000000000017941 */ /* 0x000fea0003800000 */
.L_x_64254:
        /* <DEDUP_REMOVED lines=9> */
.L_x_64258:
[----:B------:R-:W-:Y:S01]  /*3b620*/  IMAD.MOV.U32 R51, RZ, RZ, R70 ;  /* 0x000000ffff337224 */ /* 0x000fe200078e0046 */
[----:B------:R-:W-:Y:S01]  /*3b630*/  MOV R15, R16 ;  /* 0x00000010000f7202 */ /* 0x000fe20000000f00 */
[----:B------:R-:W-:Y:S02]  /*3b640*/  IMAD.MOV.U32 R70, RZ, RZ, R13 ;  /* 0x000000ffff467224 */ /* 0x000fe400078e000d */
[----:B------:R-:W-:-:S07]  /*3b650*/  IMAD.MOV.U32 R16, RZ, RZ, R67 ;  /* 0x000000ffff107224 */ /* 0x000fce00078e0043 */
.L_x_64259:
[----:B------:R-:W-:Y:S05]  /*3b660*/  BSYNC B1 ;  /* 0x0000000000017941 */ /* 0x000fea0003800000 */
.L_x_64257:
        /* <DEDUP_REMOVED lines=9> */
.L_x_64261:
[----:B------:R-:W-:Y:S01]  /*3b700*/  IMAD.MOV.U32 R68, RZ, RZ, R51 ;  /* 0x000000ffff447224 */ /* 0x000fe200078e0033 */
[----:B------:R-:W-:Y:S01]  /*3b710*/  MOV R14, R15 ;  /* 0x0000000f000e7202 */ /* 0x000fe20000000f00 */
[----:B------:R-:W-:Y:S02]  /*3b720*/  IMAD.MOV.U32 R51, RZ, RZ, R12 ;  /* 0x000000ffff337224 */ /* 0x000fe400078e000c */
[----:B------:R-:W-:-:S07]  /*3b730*/  IMAD.MOV.U32 R15, RZ, RZ, R66 ;  /* 0x000000ffff0f7224 */ /* 0x000fce00078e0042 */
.L_x_64262:
[----:B------:R-:W-:Y:S05]  /*3b740*/  BSYNC B1 ;  /* 0x0000000000017941 */ /* 0x000fea0003800000 */
.L_x_64260:
        /* <DEDUP_REMOVED lines=9> */
.L_x_64264:
[----:B------:R-:W-:Y:S01]  /*3b7e0*/  IMAD.MOV.U32 R53, RZ, RZ, R68 ;  /* 0x000000ffff357224 */ /* 0x000fe200078e0044 */
[----:B------:R-:W-:Y:S01]  /*3b7f0*/  MOV R13, R14 ;  /* 0x0000000e000d7202 */ /* 0x000fe20000000f00 */
[----:B------:R-:W-:Y:S02]  /*3b800*/  IMAD.MOV.U32 R68, RZ, RZ, R11 ;  /* 0x000000ffff447224 */ /* 0x000fe400078e000b */
[----:B------:R-:W-:-:S07]  /*3b810*/  IMAD.MOV.U32 R14, RZ, RZ, R65 ;  /* 0x000000ffff0e7224 */ /* 0x000fce00078e0041 */
.L_x_64265:
[----:B------:R-:W-:Y:S05]  /*3b820*/  BSYNC B1 ;  /* 0x0000000000017941 */ /* 0x000fea0003800000 */
.L_x_64263:
        /* <DEDUP_REMOVED lines=9> */
.L_x_64267:
[----:B------:R-:W-:Y:S01]  /*3b8c0*/  IMAD.MOV.U32 R66, RZ, RZ, R53 ;  /* 0x000000ffff427224 */ /* 0x000fe200078e0035 */
[----:B------:R-:W-:Y:S01]  /*3b8d0*/  MOV R12, R13 ;  /* 0x0000000d000c7202 */ /* 0x000fe20000000f00 */
[----:B------:R-:W-:Y:S02]  /*3b8e0*/  IMAD.MOV.U32 R53, RZ, RZ, R10 ;  /* 0x000000ffff357224 */ /* 0x000fe400078e000a */
[----:B------:R-:W-:-:S07]  /*3b8f0*/  IMAD.MOV.U32 R13, RZ, RZ, R64 ;  /* 0x000000ffff0d7224 */ /* 0x000fce00078e0040 */
.L_x_64268:
[----:B------:R-:W-:Y:S05]  /*3b900*/  BSYNC B1 ;  /* 0x0000000000017941 */ /* 0x000fea0003800000 */
.L_x_64266:
        /* <DEDUP_REMOVED lines=9> */
.L_x_64270:
[----:B------:R-:W-:Y:S01]  /*3b9a0*/  IMAD.MOV.U32 R55, RZ, RZ, R66 ;  /* 0x000000ffff377224 */ /* 0x000fe200078e0042 */
[----:B------:R-:W-:Y:S01]  /*3b9b0*/  MOV R11, R12 ;  /* 0x0000000c000b7202 */ /* 0x000fe20000000f00 */
[----:B------:R-:W-:Y:S02]  /*3b9c0*/  IMAD.MOV.U32 R66, RZ, RZ, R9 ;  /* 0x000000ffff427224 */ /* 0x000fe400078e0009 */
[----:B------:R-:W-:-:S07]  /*3b9d0*/  IMAD.MOV.U32 R12, RZ, RZ, R63 ;  /* 0x000000ffff0c7224 */ /* 0x000fce00078e003f */
.L_x_64271:
[----:B------:R-:W-:Y:S05]  /*3b9e0*/  BSYNC B1 ;  /* 0x0000000000017941 */ /* 0x000fea0003800000 */
.L_x_64269:
        /* <DEDUP_REMOVED lines=9> */
.L_x_64273:
[----:B------:R-:W-:Y:S01]  /*3ba80*/  IMAD.MOV.U32 R64, RZ, RZ, R55 ;  /* 0x000000ffff407224 */ /* 0x000fe200078e0037 */
[----:B------:R-:W-:Y:S01]  /*3ba90*/  MOV R10, R11 ;  /* 0x0000000b000a7202 */ /* 0x000fe20000000f00 */
[----:B------:R-:W-:Y:S02]  /*3baa0*/  IMAD.MOV.U32 R55, RZ, RZ, R8 ;  /* 0x000000ffff377224 */ /* 0x000fe400078e0008 */
[----:B------:R-:W-:-:S07]  /*3bab0*/  IMAD.MOV.U32 R11, RZ, RZ, R62 ;  /* 0x000000ffff0b7224 */ /* 0x000fce00078e003e */
.L_x_64274:
[----:B------:R-:W-:Y:S05]  /*3bac0*/  BSYNC B1 ;  /* 0x0000000000017941 */ /* 0x000fea0003800000 */
.L_x_64272:
        /* <DEDUP_REMOVED lines=9> */
.L_x_64276:
[----:B------:R-:W-:Y:S01]  /*3bb60*/  IMAD.MOV.U32 R63, RZ, RZ, R64 ;  /* 0x000000ffff3f7224 */ /* 0x000fe200078e0040 */
[----:B------:R-:W-:Y:S01]  /*3bb70*/  MOV R9, R10 ;  /* 0x0000000a00097202 */ /* 0x000fe20000000f00 */
[----:B------:R-:W-:Y:S02]  /*3bb80*/  IMAD.MOV.U32 R64, RZ, RZ, R7 ;  /* 0x000000ffff407224 */ /* 0x000fe400078e0007 */
[----:B------:R-:W-:-:S07]  /*3bb90*/  IMAD.MOV.U32 R10, RZ, RZ, R61 ;  /* 0x000000ffff0a7224 */ /* 0x000fce00078e003d */
.L_x_64277:
[----:B------:R-:W-:Y:S05]  /*3bba0*/  BSYNC B1 ;  /* 0x0000000000017941 */ /* 0x000fea0003800000 */
.L_x_64275:
        /* <DEDUP_REMOVED lines=9> */
.L_x_64279:
[----:B------:R-:W-:Y:S01]  /*3bc40*/  IMAD.MOV.U32 R62, RZ, RZ, R63 ;  /* 0x000000ffff3e7224 */ /* 0x000fe200078e003f */
[----:B------:R-:W-:Y:S01]  /*3bc50*/  MOV R8, R9 ;  /* 0x0000000900087202 */ /* 0x000fe20000000f00 */
[----:B------:R-:W-:Y:S02]  /*3bc60*/  IMAD.MOV.U32 R63, RZ, RZ, R6 ;  /* 0x000000ffff3f7224 */ /* 0x000fe400078e0006 */
[----:B------:R-:W-:-:S07]  /*3bc70*/  IMAD.MOV.U32 R9, RZ, RZ, R60 ;  /* 0x000000ffff097224 */ /* 0x000fce00078e003c */
.L_x_64280:
[----:B------:R-:W-:Y:S05]  /*3bc80*/  BSYNC B1 ;  /* 0x0000000000017941 */ /* 0x000fea0003800000 */
.L_x_64278:
        /* <DEDUP_REMOVED lines=9> */
.L_x_64282:
[----:B------:R-:W-:Y:S01]  /*3bd20*/  IMAD.MOV.U32 R61, RZ, RZ, R62 ;  /* 0x000000ffff3d7224 */ /* 0x000fe200078e003e */
[----:B------:R-:W-:Y:S01]  /*3bd30*/  MOV R7, R8 ;  /* 0x0000000800077202 */ /* 0x000fe20000000f00 */
[----:B------:R-:W-:Y:S02]  /*3bd40*/  IMAD.MOV.U32 R62, RZ, RZ, R5 ;  /* 0x000000ffff3e7224 */ /* 0x000fe400078e0005 */
[----:B------:R-:W-:-:S07]  /*3bd50*/  IMAD.MOV.U32 R8, RZ, RZ, R59 ;  /* 0x000000ffff087224 */ /* 0x000fce00078e003b */
.L_x_64283:
[----:B------:R-:W-:Y:S05]  /*3bd60*/  BSYNC B1 ;  /* 0x0000000000017941 */ /* 0x000fea0003800000 */
.L_x_64281:
        /* <DEDUP_REMOVED lines=9> */
.L_x_64285:
[----:B------:R-:W-:Y:S01]  /*3be00*/  IMAD.MOV.U32 R60, RZ, RZ, R61 ;  /* 0x000000ffff3c7224 */ /* 0x000fe200078e003d */
[----:B------:R-:W-:Y:S01]  /*3be10*/  MOV R6, R7 ;  /* 0x0000000700067202 */ /* 0x000fe20000000f00 */
[----:B------:R-:W-:Y:S02]  /*3be20*/  IMAD.MOV.U32 R61, RZ, RZ, R4 ;  /* 0x000000ffff3d7224 */ /* 0x000fe400078e0004 */
[----:B------:R-:W-:-:S07]  /*3be30*/  IMAD.MOV.U32 R7, RZ, RZ, R58 ;  /* 0x000000ffff077224 */ /* 0x000fce00078e003a */
.L_x_64286:
[----:B------:R-:W-:Y:S05]  /*3be40*/  BSYNC B1 ;  /* 0x0000000000017941 */ /* 0x000fea0003800000 */
.L_x_64284:
        /* <DEDUP_REMOVED lines=9> */
.L_x_64288:
[----:B------:R-:W-:Y:S01]  /*3bee0*/  IMAD.MOV.U32 R59, RZ, RZ, R60 ;  /* 0x000000ffff3b7224 */ /* 0x000fe200078e003c */
[----:B------:R-:W-:Y:S01]  /*3bef0*/  MOV R5, R6 ;  /* 0x0000000600057202 */ /* 0x000fe20000000f00 */
[----:B------:R-:W-:Y:S02]  /*3bf00*/  IMAD.MOV.U32 R60, RZ, RZ, R3 ;  /* 0x000000ffff3c7224 */ /* 0x000fe400078e0003 */
[----:B------:R-:W-:-:S07]  /*3bf10*/  IMAD.MOV.U32 R6, RZ, RZ, R57 ;  /* 0x000000ffff067224 */ /* 0x000fce00078e0039 */
.L_x_64289:
[----:B------:R-:W-:Y:S05]  /*3bf20*/  BSYNC B1 ;  /* 0x0000000000017941 */ /* 0x000fea0003800000 */
.L_x_64287:
        /* <DEDUP_REMOVED lines=9> */
.L_x_64291:
[----:B------:R-:W-:Y:S01]  /*3bfc0*/  IMAD.MOV.U32 R4, RZ, RZ, R59 ;  /* 0x000000ffff047224 */ /* 0x000fe200078e003b */
[----:B------:R-:W-:Y:S01]  /*3bfd0*/  MOV R3, R5 ;  /* 0x0000000500037202 */ /* 0x000fe20000000f00 */
[----:B------:R-:W-:Y:S02]  /*3bfe0*/  IMAD.MOV.U32 R59, RZ, RZ, R2 ;  /* 0x000000ffff3b7224 */ /* 0x000fe400078e0002 */
[----:B------:R-:W-:-:S07]  /*3bff0*/  IMAD.MOV.U32 R5, RZ, RZ, R56 ;  /* 0x000000ffff057224 */ /* 0x000fce00078e0038 */
.L_x_64292:
[----:B------:R-:W-:Y:S05]  /*3c000*/  BSYNC B1 ;  /* 0x0000000000017941 */ /* 0x000fea0003800000 */
.L_x_64290:
        /* <DEDUP_REMOVED lines=16> */
.L_x_64294:
[----:B------:R-:W-:Y:S02]  /*3c110*/  IMAD.MOV.U32 R48, RZ, RZ, R17 ;  /* 0x000000ffff307224 */ /* 0x000fe400078e0011 */
[----:B------:R-:W-:Y:S02]  /*3c120*/  IMAD.MOV.U32 R2, RZ, RZ, R71 ;  /* 0x000000ffff027224 */ /* 0x000fe400078e0047 */
[----:B------:R-:W-:Y:S02]  /*3c130*/  IMAD.MOV.U32 R17, RZ, RZ, R19 ;  /* 0x000000ffff117224 */ /* 0x000fe400078e0013 */
[----:B------:R-:W-:-:S07]  /*3c140*/  IMAD.MOV.U32 R71, RZ, RZ, R18 ;  /* 0x000000ffff477224 */ /* 0x000fce00078e0012 */
.L_x_64295:
[----:B------:R-:W-:Y:S05]  /*3c150*/  BSYNC B1 ;  /* 0x0000000000017941 */ /* 0x000fea0003800000 */
.L_x_64293:
        /* <DEDUP_REMOVED lines=9> */
.L_x_64297:
[----:B------:R-:W-:Y:S02]  /*3c1f0*/  IMAD.MOV.U32 R39, RZ, RZ, R48 ;  /* 0x000000ffff277224 */ /* 0x000fe400078e0030 */
[----:B------:R-:W-:Y:S02]  /*3c200*/  IMAD.MOV.U32 R19, RZ, RZ, R2 ;  /* 0x000000ffff137224 */ /* 0x000fe400078e0002 */
[----:B------:R-:W-:Y:S02]  /*3c210*/  IMAD.MOV.U32 R48, RZ, RZ, R49 ;  /* 0x000000ffff307224 */ /* 0x000fe400078e0031 */
[----:B------:R-:W-:-:S07]  /*3c220*/  IMAD.MOV.U32 R2, RZ, RZ, R47 ;  /* 0x000000ffff027224 */ /* 0x000fce00078e002f */
.L_x_64298:
[----:B------:R-:W-:Y:S05]  /*3c230*/  BSYNC B1 ;  /* 0x0000000000017941 */ /* 0x000fea0003800000 */
.L_x_64296:
        /* <DEDUP_REMOVED lines=9> */
.L_x_64300:
[----:B------:R-:W-:Y:S02]  /*3c2d0*/  IMAD.MOV.U32 R56, RZ, RZ, R39 ;  /* 0x000000ffff387224 */ /* 0x000fe400078e0027 */
[----:B------:R-:W-:Y:S02]  /*3c2e0*/  IMAD.MOV.U32 R18, RZ, RZ, R19 ;  /* 0x000000ffff127224 */ /* 0x000fe400078e0013 */
[----:B------:R-:W-:Y:S02]  /*3c2f0*/  IMAD.MOV.U32 R39, RZ, RZ, R70 ;  /* 0x000000ffff277224 */ /* 0x000fe400078e0046 */
[----:B------:R-:W-:-:S07]  /*3c300*/  IMAD.MOV.U32 R19, RZ, RZ, R16 ;  /* 0x000000ffff137224 */ /* 0x000fce00078e0010 */
.L_x_64301:
[----:B------:R-:W-:Y:S05]  /*3c310*/  BSYNC B1 ;  /* 0x0000000000017941 */ /* 0x000fea0003800000 */
.L_x_64299:
        /* <DEDUP_REMOVED lines=9> */
.L_x_64303:
[----:B------:R-:W-:Y:S02]  /*3c3b0*/  IMAD.MOV.U32 R49, RZ, RZ, R56 ;  /* 0x000000ffff317224 */ /* 0x000fe400078e0038 */
[----:B------:R-:W-:Y:S02]  /*3c3c0*/  IMAD.MOV.U32 R47, RZ, RZ, R18 ;  /* 0x000000ffff2f7224 */ /* 0x000fe400078e0012 */
[----:B------:R-:W-:Y:S02]  /*3c3d0*/  IMAD.MOV.U32 R56, RZ, RZ, R51 ;  /* 0x000000ffff387224 */ /* 0x000fe400078e0033 */
[----:B------:R-:W-:-:S07]  /*3c3e0*/  IMAD.MOV.U32 R18, RZ, RZ, R15 ;  /* 0x000000ffff127224 */ /* 0x000fce00078e000f */
.L_x_64304:
[----:B------:R-:W-:Y:S05]  /*3c3f0*/  BSYNC B1 ;  /* 0x0000000000017941 */ /* 0x000fea0003800000 */
.L_x_64302:
        /* <DEDUP_REMOVED lines=9> */
.L_x_64306:
[----:B------:R-:W-:Y:S02]  /*3c490*/  IMAD.MOV.U32 R58, RZ, RZ, R49 ;  /* 0x000000ffff3a7224 */ /* 0x000fe400078e0031 */
[----:B------:R-:W-:Y:S02]  /*3c4a0*/  IMAD.MOV.U32 R16, RZ, RZ, R47 ;  /* 0x000000ffff107224 */ /* 0x000fe400078e002f */
[----:B------:R-:W-:Y:S02]  /*3c4b0*/  IMAD.MOV.U32 R49, RZ, RZ, R68 ;  /* 0x000000ffff317224 */ /* 0x000fe400078e0044 */
[----:B------:R-:W-:-:S07]  /*3c4c0*/  IMAD.MOV.U32 R47, RZ, RZ, R14 ;  /* 0x000000ffff2f7224 */ /* 0x000fce00078e000e */
.L_x_64307:
[----:B------:R-:W-:Y:S05]  /*3c4d0*/  BSYNC B1 ;  /* 0x0000000000017941 */ /* 0x000fea0003800000 */
.L_x_64305:
        /* <DEDUP_REMOVED lines=9> */
.L_x_64309:
[----:B------:R-:W-:Y:S02]  /*3c570*/  IMAD.MOV.U32 R51, RZ, RZ, R58 ;  /* 0x000000ffff337224 */ /* 0x000fe400078e003a */
[----:B------:R-:W-:Y:S02]  /*3c580*/  IMAD.MOV.U32 R15, RZ, RZ, R16 ;  /* 0x000000ffff0f7224 */ /* 0x000fe400078e0010 */
[----:B------:R-:W-:Y:S02]  /*3c590*/  IMAD.MOV.U32 R58, RZ, RZ, R53 ;  /* 0x000000ffff3a7224 */ /* 0x000fe400078e0035 */
[----:B------:R-:W-:-:S07]  /*3c5a0*/  IMAD.MOV.U32 R16, RZ, RZ, R13 ;  /* 0x000000ffff107224 */ /* 0x000fce00078e000d */
.L_x_64310:
[----:B------:R-:W-:Y:S05]  /*3c5b0*/  BSYNC B1 ;  /* 0x0000000000017941 */ /* 0x000fea0003800000 */
.L_x_64308:
        /* <DEDUP_REMOVED lines=9> */
.L_x_64312:
[----:B------:R-:W-:Y:S02]  /*3c650*/  IMAD.MOV.U32 R68, RZ, RZ, R51 ;  /* 0x000000ffff447224 */ /* 0x000fe400078e0033 */
[----:B------:R-:W-:Y:S02]  /*3c660*/  IMAD.MOV.U32 R14, RZ, RZ, R15 ;  /* 0x000000ffff0e7224 */ /* 0x000fe400078e000f */
[----:B------:R-:W-:Y:S02]  /*3c670*/  IMAD.MOV.U32 R51, RZ, RZ, R66 ;  /* 0x000000ffff337224 */ /* 0x000fe400078e0042 */
[----:B------:R-:W-:-:S07]  /*3c680*/  IMAD.MOV.U32 R15, RZ, RZ, R12 ;  /* 0x000000ffff0f7224 */ /* 0x000fce00078e000c */
.L_x_64313:
[----:B------:R-:W-:Y:S05]  /*3c690*/  BSYNC B1 ;  /* 0x0000000000017941 */ /* 0x000fea0003800000 */
.L_x_64311:
        /* <DEDUP_REMOVED lines=9> */
.L_x_64315:
[----:B------:R-:W-:Y:S02]  /*3c730*/  IMAD.MOV.U32 R53, RZ, RZ, R68 ;  /* 0x000000ffff357224 */ /* 0x000fe400078e0044 */
[----:B------:R-:W-:Y:S02]  /*3c740*/  IMAD.MOV.U32 R13, RZ, RZ, R14 ;  /* 0x000000ffff0d7224 */ /* 0x000fe400078e000e */
[----:B------:R-:W-:Y:S02]  /*3c750*/  IMAD.MOV.U32 R68, RZ, RZ, R55 ;  /* 0x000000ffff447224 */ /* 0x000fe400078e0037 */
[----:B------:R-:W-:-:S07]  /*3c760*/  IMAD.MOV.U32 R14, RZ, RZ, R11 ;  /* 0x000000ffff0e7224 */ /* 0x000fce00078e000b */
.L_x_64316:
[----:B------:R-:W-:Y:S05]  /*3c770*/  BSYNC B1 ;  /* 0x0000000000017941 */ /* 0x000fea0003800000 */
.L_x_64314:
        /* <DEDUP_REMOVED lines=9> */
.L_x_64318:
[----:B------:R-:W-:Y:S02]  /*3c810*/  IMAD.MOV.U32 R66, RZ, RZ, R53 ;  /* 0x000000ffff427224 */ /* 0x000fe400078e0035 */
[----:B------:R-:W-:Y:S02]  /*3c820*/  IMAD.MOV.U32 R12, RZ, RZ, R13 ;  /* 0x000000ffff0c7224 */ /* 0x000fe400078e000d */
[----:B------:R-:W-:Y:S02]  /*3c830*/  IMAD.MOV.U32 R53, RZ, RZ, R64 ;  /* 0x000000ffff357224 */ /* 0x000fe400078e0040 */
[----:B------:R-:W-:-:S07]  /*3c840*/  IMAD.MOV.U32 R13, RZ, RZ, R10 ;  /* 0x000000ffff0d7224 */ /* 0x000fce00078e000a */
.L_x_64319:
[----:B------:R-:W-:Y:S05]  /*3c850*/  BSYNC B1 ;  /* 0x0000000000017941 */ /* 0x000fea0003800000 */
.L_x_64317:
        /* <DEDUP_REMOVED lines=9> */
.L_x_64321:
[----:B------:R-:W-:Y:S02]  /*3c8f0*/  IMAD.MOV.U32 R55, RZ, RZ, R66 ;  /* 0x000000ffff377224 */ /* 0x000fe400078e0042 */
[----:B------:R-:W-:Y:S02]  /*3c900*/  IMAD.MOV.U32 R11, RZ, RZ, R12 ;  /* 0x000000ffff0b7224 */ /* 0x000fe400078e000c */
[----:B------:R-:W-:Y:S02]  /*3c910*/  IMAD.MOV.U32 R66, RZ, RZ, R63 ;  /* 0x000000ffff427224 */ /* 0x000fe400078e003f */
[----:B------:R-:W-:-:S07]  /*3c920*/  IMAD.MOV.U32 R12, RZ, RZ, R9 ;  /* 0x000000ffff0c7224 */ /* 0x000fce00078e0009 */
.L_x_64322:
[----:B------:R-:W-:Y:S05]  /*3c930*/  BSYNC B1 ;  /* 0x0000000000017941 */ /* 0x000fea0003800000 */
.L_x_64320:
        /* <DEDUP_REMOVED lines=9> */
.L_x_64324:
[----:B------:R-:W-:Y:S02]  /*3c9d0*/  IMAD.MOV.U32 R64, RZ, RZ, R55 ;  /* 0x000000ffff407224 */ /* 0x000fe400078e0037 */
[----:B------:R-:W-:Y:S02]  /*3c9e0*/  IMAD.MOV.U32 R10, RZ, RZ, R11 ;  /* 0x000000ffff0a7224 */ /* 0x000fe400078e000b */
[----:B------:R-:W-:Y:S02]  /*3c9f0*/  IMAD.MOV.U32 R55, RZ, RZ, R62 ;  /* 0x000000ffff377224 */ /* 0x000fe400078e003e */
[----:B------:R-:W-:-:S07]  /*3ca00*/  IMAD.MOV.U32 R11, RZ, RZ, R8 ;  /* 0x000000ffff0b7224 */ /* 0x000fce00078e0008 */
.L_x_64325:
[----:B------:R-:W-:Y:S05]  /*3ca10*/  BSYNC B1 ;  /* 0x0000000000017941 */ /* 0x000fea0003800000 */
.L_x_64323:
        /* <DEDUP_REMOVED lines=9> */
.L_x_64327:
[----:B------:R-:W-:Y:S02]  /*3cab0*/  IMAD.MOV.U32 R57, RZ, RZ, R64 ;  /* 0x000000ffff397224 */ /* 0x000fe400078e0040 */
[----:B------:R-:W-:Y:S02]  /*3cac0*/  IMAD.MOV.U32 R9, RZ, RZ, R10 ;  /* 0x000000ffff097224 */ /* 0x000fe400078e000a */
[----:B------:R-:W-:Y:S02]  /*3cad0*/  IMAD.MOV.U32 R64, RZ, RZ, R61 ;  /* 0x000000ffff407224 */ /* 0x000fe400078e003d */
[----:B------:R-:W-:-:S07]  /*3cae0*/  IMAD.MOV.U32 R10, RZ, RZ, R7 ;  /* 0x000000ffff0a7224 */ /* 0x000fce00078e0007 */
.L_x_64328:
[----:B------:R-:W-:Y:S05]  /*3caf0*/  BSYNC B1 ;  /* 0x0000000000017941 */ /* 0x000fea0003800000 */
.L_x_64326:
        /* <DEDUP_REMOVED lines=9> */
.L_x_64330:
[----:B------:R-:W-:Y:S02]  /*3cb90*/  IMAD.MOV.U32 R62, RZ, RZ, R57 ;  /* 0x000000ffff3e7224 */ /* 0x000fe400078e0039 */
[----:B------:R-:W-:Y:S02]  /*3cba0*/  IMAD.MOV.U32 R8, RZ, RZ, R9 ;  /* 0x000000ffff087224 */ /* 0x000fe400078e0009 */
[----:B------:R-:W-:Y:S02]  /*3cbb0*/  IMAD.MOV.U32 R57, RZ, RZ, R60 ;  /* 0x000000ffff397224 */ /* 0x000fe400078e003c */
[----:B------:R-:W-:-:S07]  /*3cbc0*/  IMAD.MOV.U32 R9, RZ, RZ, R6 ;  /* 0x000000ffff097224 */ /* 0x000fce00078e0006 */
.L_x_64331:
[----:B------:R-:W-:Y:S05]  /*3cbd0*/  BSYNC B1 ;  /* 0x0000000000017941 */ /* 0x000fea0003800000 */
.L_x_64329:
        /* <DEDUP_REMOVED lines=9> */
.L_x_64333:
[----:B------:R-:W-:Y:S02]  /*3cc70*/  IMAD.MOV.U32 R7, RZ, RZ, R62 ;  /* 0x000000ffff077224 */ /* 0x000fe400078e003e */
[----:B------:R-:W-:Y:S02]  /*3cc80*/  IMAD.MOV.U32 R6, RZ, RZ, R8 ;  /* 0x000000ffff067224 */ /* 0x000fe400078e0008 */
[----:B------:R-:W-:Y:S02]  /*3cc90*/  IMAD.MOV.U32 R62, RZ, RZ, R59 ;  /* 0x000000ffff3e7224 */ /* 0x000fe400078e003b */
[----:B------:R-:W-:-:S07]  /*3cca0*/  IMAD.MOV.U32 R8, RZ, RZ, R5 ;  /* 0x000000ffff087224 */ /* 0x000fce00078e0005 */
.L_x_64334:
[----:B------:R-:W-:Y:S05]  /*3ccb0*/  BSYNC B1 ;  /* 0x0000000000017941 */ /* 0x000fea0003800000 */
.L_x_64332:
        /* <DEDUP_REMOVED lines=9> */
.L_x_64336:
[----:B------:R-:W-:Y:S02]  /*3cd50*/  IMAD.MOV.U32 R59, RZ, RZ, R7 ;  /* 0x000000ffff3b7224 */ /* 0x000fe400078e0007 */
[----:B------:R-:W-:Y:S02]  /*3cd60*/  IMAD.MOV.U32 R5, RZ, RZ, R6 ;  /* 0x000000ffff057224 */ /* 0x000fe400078e0006 */
[----:B------:R-:W-:Y:S02]  /*3cd70*/  IMAD.MOV.U32 R7, RZ, RZ, R4 ;  /* 0x000000ffff077224 */ /* 0x000fe400078e0004 */
[----:B------:R-:W-:-:S07]  /*3cd80*/  IMAD.MOV.U32 R6, RZ, RZ, R3 ;  /* 0x000000ffff067224 */ /* 0x000fce00078e0003 */
.L_x_64337:
[----:B------:R-:W-:Y:S05]  /*3cd90*/  BSYNC B1 ;  /* 0x0000000000017941 */ /* 0x000fea0003800000 */
.L_x_64335:
        /* <DEDUP_REMOVED lines=16> */
.L_x_64339:
[----:B------:R-:W-:Y:S02]  /*3cea0*/  IMAD.MOV.U32 R46, RZ, RZ, R17 ;  /* 0x000000ffff2e7224 */ /* 0x000fe400078e0011 */
[----:B------:R-:W-:Y:S01]  /*3ceb0*/  IMAD.MOV.U32 R4, RZ, RZ, R71 ;  /* 0x000000ffff047224 */ /* 0x000fe200078e0047 */
[----:B------:R-:W-:Y:S01]  /*3cec0*/  MOV R71, R2 ;  /* 0x0000000200477202 */ /* 0x000fe20000000f00 */
[----:B------:R-:W-:-:S07]  /*3ced0*/  IMAD.MOV.U32 R17, RZ, RZ, R48 ;  /* 0x000000ffff117224 */ /* 0x000fce00078e0030 */
.L_x_64340:
[----:B------:R-:W-:Y:S05]  /*3cee0*/  BSYNC B1 ;  /* 0x0000000000017941 */ /* 0x000fea0003800000 */
.L_x_64338:
        /* <DEDUP_REMOVED lines=9> */
.L_x_64342:
[----:B------:R-:W-:Y:S02]  /*3cf80*/  IMAD.MOV.U32 R37, RZ, RZ, R46 ;  /* 0x000000ffff257224 */ /* 0x000fe400078e002e */
[----:B------:R-:W-:Y:S01]  /*3cf90*/  IMAD.MOV.U32 R3, RZ, RZ, R4 ;  /* 0x000000ffff037224 */ /* 0x000fe200078e0004 */
[----:B------:R-:W-:Y:S01]  /*3cfa0*/  MOV R4, R19 ;  /* 0x0000001300047202 */ /* 0x000fe20000000f00 */
[----:B------:R-:W-:-:S07]  /*3cfb0*/  IMAD.MOV.U32 R46, RZ, RZ, R39 ;  /* 0x000000ffff2e7224 */ /* 0x000fce00078e0027 */
.L_x_64343:
[----:B------:R-:W-:Y:S05]  /*3cfc0*/  BSYNC B1 ;  /* 0x0000000000017941 */ /* 0x000fea0003800000 */
.L_x_64341:
        /* <DEDUP_REMOVED lines=9> */
.L_x_64345:
[----:B------:R-:W-:Y:S02]  /*3d060*/  IMAD.MOV.U32 R48, RZ, RZ, R37 ;  /* 0x000000ffff307224 */ /* 0x000fe400078e0025 */
[----:B------:R-:W-:Y:S01]  /*3d070*/  IMAD.MOV.U32 R2, RZ, RZ, R3 ;  /* 0x000000ffff027224 */ /* 0x000fe200078e0003 */
[----:B------:R-:W-:Y:S01]  /*3d080*/  MOV R3, R18 ;  /* 0x0000001200037202 */ /* 0x000fe20000000f00 */
[----:B------:R-:W-:-:S07]  /*3d090*/  IMAD.MOV.U32 R37, RZ, RZ, R56 ;  /* 0x000000ffff257224 */ /* 0x000fce00078e0038 */
.L_x_64346:
[----:B------:R-:W-:Y:S05]  /*3d0a0*/  BSYNC B1 ;  /* 0x0000000000017941 */ /* 0x000fea0003800000 */
.L_x_64344:
        /* <DEDUP_REMOVED lines=9> */
.L_x_64348:
[----:B------:R-:W-:Y:S02]  /*3d140*/  IMAD.MOV.U32 R39, RZ, RZ, R48 ;  /* 0x000000ffff277224 */ /* 0x000fe400078e0030 */
[----:B------:R-:W-:Y:S01]  /*3d150*/  IMAD.MOV.U32 R19, RZ, RZ, R2 ;  /* 0x000000ffff137224 */ /* 0x000fe200078e0002 */
[----:B------:R-:W-:Y:S01]  /*3d160*/  MOV R2, R47 ;  /* 0x0000002f00027202 */ /* 0x000fe20000000f00 */
[----:B------:R-:W-:-:S07]  /*3d170*/  IMAD.MOV.U32 R48, RZ, RZ, R49 ;  /* 0x000000ffff307224 */ /* 0x000fce00078e0031 */
.L_x_64349:
[----:B------:R-:W-:Y:S05]  /*3d180*/  BSYNC B1 ;  /* 0x0000000000017941 */ /* 0x000fea0003800000 */
.L_x_64347:
        /* <DEDUP_REMOVED lines=9> */
.L_x_64351:
[----:B------:R-:W-:Y:S02]  /*3d220*/  IMAD.MOV.U32 R56, RZ, RZ, R39 ;  /* 0x000000ffff387224 */ /* 0x000fe400078e0027 */
[----:B------:R-:W-:Y:S01]  /*3d230*/  IMAD.MOV.U32 R18, RZ, RZ, R19 ;  /* 0x000000ffff127224 */ /* 0x000fe200078e0013 */
[----:B------:R-:W-:Y:S01]  /*3d240*/  MOV R19, R16 ;  /* 0x0000001000137202 */ /* 0x000fe20000000f00 */
[----:B------:R-:W-:-:S07]  /*3d250*/  IMAD.MOV.U32 R39, RZ, RZ, R58 ;  /* 0x000000ffff277224 */ /* 0x000fce00078e003a */
.L_x_64352:
[----:B------:R-:W-:Y:S05]  /*3d260*/  BSYNC B1 ;  /* 0x0000000000017941 */ /* 0x000fea0003800000 */
.L_x_64350:
        /* <DEDUP_REMOVED lines=9> */
.L_x_64354:
[----:B------:R-:W-:Y:S02]  /*3d300*/  IMAD.MOV.U32 R49, RZ, RZ, R56 ;  /* 0x000000ffff317224 */ /* 0x000fe400078e0038 */
[----:B------:R-:W-:Y:S01]  /*3d310*/  IMAD.MOV.U32 R47, RZ, RZ, R18 ;  /* 0x000000ffff2f7224 */ /* 0x000fe200078e0012 */
[----:B------:R-:W-:Y:S01]  /*3d320*/  MOV R18, R15 ;  /* 0x0000000f00127202 */ /* 0x000fe20000000f00 */
[----:B------:R-:W-:-:S07]  /*3d330*/  IMAD.MOV.U32 R56, RZ, RZ, R51 ;  /* 0x000000ffff387224 */ /* 0x000fce00078e0033 */
.L_x_64355:
[----:B------:R-:W-:Y:S05]  /*3d340*/  BSYNC B1 ;  /* 0x0000000000017941 */ /* 0x000fea0003800000 */
.L_x_64353:
        /* <DEDUP_REMOVED lines=9> */
.L_x_64357:
[----:B------:R-:W-:Y:S02]  /*3d3e0*/  IMAD.MOV.U32 R58, RZ, RZ, R49 ;  /* 0x000000ffff3a7224 */ /* 0x000fe400078e0031 */
[----:B------:R-:W-:Y:S01]  /*3d3f0*/  IMAD.MOV.U32 R16, RZ, RZ, R47 ;  /* 0x000000ffff107224 */ /* 0x000fe200078e002f */
[----:B------:R-:W-:Y:S01]  /*3d400*/  MOV R47, R14 ;  /* 0x0000000e002f7202 */ /* 0x000fe20000000f00 */
[----:B------:R-:W-:-:S07]  /*3d410*/  IMAD.MOV.U32 R49, RZ, RZ, R68 ;  /* 0x000000ffff317224 */ /* 0x000fce00078e0044 */
.L_x_64358:
[----:B------:R-:W-:Y:S05]  /*3d420*/  BSYNC B1 ;  /* 0x0000000000017941 */ /* 0x000fea0003800000 */
.L_x_64356:
        /* <DEDUP_REMOVED lines=9> */
.L_x_64360:
[----:B------:R-:W-:Y:S02]  /*3d4c0*/  IMAD.MOV.U32 R51, RZ, RZ, R58 ;  /* 0x000000ffff337224 */ /* 0x000fe400078e003a */
[----:B------:R-:W-:Y:S01]  /*3d4d0*/  IMAD.MOV.U32 R15, RZ, RZ, R16 ;  /* 0x000000ffff0f7224 */ /* 0x000fe200078e0010 */
[----:B------:R-:W-:Y:S01]  /*3d4e0*/  MOV R16, R13 ;  /* 0x0000000d00107202 */ /* 0x000fe20000000f00 */
[----:B------:R-:W-:-:S07]  /*3d4f0*/  IMAD.MOV.U32 R58, RZ, RZ, R53 ;  /* 0x000000ffff3a7224 */ /* 0x000fce00078e0035 */
.L_x_64361:
[----:B------:R-:W-:Y:S05]  /*3d500*/  BSYNC B1 ;  /* 0x0000000000017941 */ /* 0x000fea0003800000 */
.L_x_64359:
        /* <DEDUP_REMOVED lines=9> */
.L_x_64363:
[----:B------:R-:W-:Y:S02]  /*3d5a0*/  IMAD.MOV.U32 R60, RZ, RZ, R51 ;  /* 0x000000ffff3c7224 */ /* 0x000fe400078e0033 */
[----:B------:R-:W-:Y:S01]  /*3d5b0*/  IMAD.MOV.U32 R14, RZ, RZ, R15 ;  /* 0x000000ffff0e7224 */ /* 0x000fe200078e000f */
[----:B------:R-:W-:Y:S01]  /*3d5c0*/  MOV R15, R12 ;  /* 0x0000000c000f7202 */ /* 0x000fe20000000f00 */
[----:B------:R-:W-:-:S07]  /*3d5d0*/  IMAD.MOV.U32 R51, RZ, RZ, R66 ;  /* 0x000000ffff337224 */ /* 0x000fce00078e0042 */
.L_x_64364:
[----:B------:R-:W-:Y:S05]  /*3d5e0*/  BSYNC B1 ;  /* 0x0000000000017941 */ /* 0x000fea0003800000 */
.L_x_64362:
        /* <DEDUP_REMOVED lines=9> */
.L_x_64366:
[----:B------:R-:W-:Y:S02]  /*3d680*/  IMAD.MOV.U32 R53, RZ, RZ, R60 ;  /* 0x000000ffff357224 */ /* 0x000fe400078e003c */
[----:B------:R-:W-:Y:S01]  /*3d690*/  IMAD.MOV.U32 R13, RZ, RZ, R14 ;  /* 0x000000ffff0d7224 */ /* 0x000fe200078e000e */
[----:B------:R-:W-:Y:S01]  /*3d6a0*/  MOV R14, R11 ;  /* 0x0000000b000e7202 */ /* 0x000fe20000000f00 */
[----:B------:R-:W-:-:S07]  /*3d6b0*/  IMAD.MOV.U32 R60, RZ, RZ, R55 ;  /* 0x000000ffff3c7224 */ /* 0x000fce00078e0037 */
.L_x_64367:
[----:B------:R-:W-:Y:S05]  /*3d6c0*/  BSYNC B1 ;  /* 0x0000000000017941 */ /* 0x000fea0003800000 */
.L_x_64365:
        /* <DEDUP_REMOVED lines=9> */
.L_x_64369:
[----:B------:R-:W-:Y:S02]  /*3d760*/  IMAD.MOV.U32 R66, RZ, RZ, R53 ;  /* 0x000000ffff427224 */ /* 0x000fe400078e0035 */
[----:B------:R-:W-:Y:S01]  /*3d770*/  IMAD.MOV.U32 R12, RZ, RZ, R13 ;  /* 0x000000ffff0c7224 */ /* 0x000fe200078e000d */
[----:B------:R-:W-:Y:S01]  /*3d780*/  MOV R13, R10 ;  /* 0x0000000a000d7202 */ /* 0x000fe20000000f00 */
[----:B------:R-:W-:-:S07]  /*3d790*/  IMAD.MOV.U32 R53, RZ, RZ, R64 ;  /* 0x000000ffff357224 */ /* 0x000fce00078e0040 */
.L_x_64370:
[----:B------:R-:W-:Y:S05]  /*3d7a0*/  BSYNC B1 ;  /* 0x0000000000017941 */ /* 0x000fea0003800000 */
.L_x_64368:
        /* <DEDUP_REMOVED lines=9> */
.L_x_64372:
[----:B------:R-:W-:Y:S02]  /*3d840*/  IMAD.MOV.U32 R55, RZ, RZ, R66 ;  /* 0x000000ffff377224 */ /* 0x000fe400078e0042 */
[----:B------:R-:W-:Y:S01]  /*3d850*/  IMAD.MOV.U32 R11, RZ, RZ, R12 ;  /* 0x000000ffff0b7224 */ /* 0x000fe200078e000c */
[----:B------:R-:W-:Y:S01]  /*3d860*/  MOV R12, R9 ;  /* 0x00000009000c7202 */ /* 0x000fe20000000f00 */
[----:B------:R-:W-:-:S07]  /*3d870*/  IMAD.MOV.U32 R66, RZ, RZ, R57 ;  /* 0x000000ffff427224 */ /* 0x000fce00078e0039 */
.L_x_64373:
[----:B------:R-:W-:Y:S05]  /*3d880*/  BSYNC B1 ;  /* 0x0000000000017941 */ /* 0x000fea0003800000 */
.L_x_64371:
        /* <DEDUP_REMOVED lines=9> */
.L_x_64375:
[----:B------:R-:W-:Y:S02]  /*3d920*/  IMAD.MOV.U32 R10, RZ, RZ, R55 ;  /* 0x000000ffff0a7224 */ /* 0x000fe400078e0037 */
[----:B------:R-:W-:Y:S01]  /*3d930*/  IMAD.MOV.U32 R9, RZ, RZ, R11 ;  /* 0x000000ffff097224 */ /* 0x000fe200078e000b */
[----:B------:R-:W-:Y:S01]  /*3d940*/  MOV R11, R8 ;  /* 0x00000008000b7202 */ /* 0x000fe20000000f00 */
[----:B------:R-:W-:-:S07]  /*3d950*/  IMAD.MOV.U32 R55, RZ, RZ, R62 ;  /* 0x000000ffff377224 */ /* 0x000fce00078e003e */
.L_x_64376:
[----:B------:R-:W-:Y:S05]  /*3d960*/  BSYNC B1 ;  /* 0x0000000000017941 */ /* 0x000fea0003800000 */
.L_x_64374:
        /* <DEDUP_REMOVED lines=9> */
.L_x_64378:
[----:B------:R-:W-:Y:S02]  /*3da00*/  IMAD.MOV.U32 R62, RZ, RZ, R10 ;  /* 0x000000ffff3e7224 */ /* 0x000fe400078e000a */
[----:B------:R-:W-:Y:S01]  /*3da10*/  IMAD.MOV.U32 R8, RZ, RZ, R9 ;  /* 0x000000ffff087224 */ /* 0x000fe200078e0009 */
[----:B------:R-:W-:Y:S01]  /*3da20*/  MOV R9, R6 ;  /* 0x0000000600097202 */ /* 0x000fe20000000f00 */
[----:B------:R-:W-:-:S07]  /*3da30*/  IMAD.MOV.U32 R10, RZ, RZ, R7 ;  /* 0x000000ffff0a7224 */ /* 0x000fce00078e0007 */
.L_x_64379:
[----:B------:R-:W-:Y:S05]  /*3da40*/  BSYNC B1 ;  /* 0x0000000000017941 */ /* 0x000fea0003800000 */
.L_x_64377:
        /* <DEDUP_REMOVED lines=9> */
.L_x_64381:
[----:B------:R-:W-:Y:S02]  /*3dae0*/  IMAD.MOV.U32 R7, RZ, RZ, R62 ;  /* 0x000000ffff077224 */ /* 0x000fe400078e003e */
[----:B------:R-:W-:Y:S01]  /*3daf0*/  IMAD.MOV.U32 R6, RZ, RZ, R8 ;  /* 0x000000ffff067224 */ /* 0x000fe200078e0008 */
[----:B------:R-:W-:Y:S01]  /*3db00*/  MOV R8, R5 ;  /* 0x0000000500087202 */ /* 0x000fe20000000f00 */
[----:B------:R-:W-:-:S07]  /*3db10*/  IMAD.MOV.U32 R62, RZ, RZ, R59 ;  /* 0x000000ffff3e7224 */ /* 0x000fce00078e003b */
.L_x_64382:
[----:B------:R-:W-:Y:S05]  /*3db20*/  BSYNC B1 ;  /* 0x0000000000017941 */ /* 0x000fea0003800000 */
.L_x_64380:
        /* <DEDUP_REMOVED lines=16> */
.L_x_64384:
[----:B------:R-:W-:Y:S01]  /*3dc30*/  IMAD.MOV.U32 R64, RZ, RZ, R17 ;  /* 0x000000ffff407224 */ /* 0x000fe200078e0011 */
[----:B------:R-:W-:Y:S01]  /*3dc40*/  MOV R44, R71 ;  /* 0x00000047002c7202 */ /* 0x000fe20000000f00 */
[----:B------:R-:W-:Y:S02]  /*3dc50*/  IMAD.MOV.U32 R17, RZ, RZ, R46 ;  /* 0x000000ffff117224 */ /* 0x000fe400078e002e */
[----:B------:R-:W-:-:S07]  /*3dc60*/  IMAD.MOV.U32 R71, RZ, RZ, R4 ;  /* 0x000000ffff477224 */ /* 0x000fce00078e0004 */
.L_x_64385:
[----:B------:R-:W-:Y:S05]  /*3dc70*/  BSYNC B1 ;  /* 0x0000000000017941 */ /* 0x000fea0003800000 */
.L_x_64383:
        /* <DEDUP_REMOVED lines=9> */
.L_x_64387:
[----:B------:R-:W-:Y:S01]  /*3dd10*/  IMAD.MOV.U32 R35, RZ, RZ, R64 ;  /* 0x000000ffff237224 */ /* 0x000fe200078e0040 */
[----:B------:R-:W-:Y:S01]  /*3dd20*/  MOV R5, R44 ;  /* 0x0000002c00057202 */ /* 0x000fe20000000f00 */
[----:B------:R-:W-:Y:S02]  /*3dd30*/  IMAD.MOV.U32 R64, RZ, RZ, R37 ;  /* 0x000000ffff407224 */ /* 0x000fe400078e0025 */
[----:B------:R-:W-:-:S07]  /*3dd40*/  IMAD.MOV.U32 R44, RZ, RZ, R3 ;  /* 0x000000ffff2c7224 */ /* 0x000fce00078e0003 */
.L_x_64388:
[----:B------:R-:W-:Y:S05]  /*3dd50*/  BSYNC B1 ;  /* 0x0000000000017941 */ /* 0x000fea0003800000 */
.L_x_64386:
        /* <DEDUP_REMOVED lines=9> */
.L_x_64390:
[----:B------:R-:W-:Y:S01]  /*3ddf0*/  IMAD.MOV.U32 R46, RZ, RZ, R35 ;  /* 0x000000ffff2e7224 */ /* 0x000fe200078e0023 */
[----:B------:R-:W-:Y:S01]  /*3de00*/  MOV R4, R5 ;  /* 0x0000000500047202 */ /* 0x000fe20000000f00 */
[----:B------:R-:W-:Y:S02]  /*3de10*/  IMAD.MOV.U32 R35, RZ, RZ, R48 ;  /* 0x000000ffff237224 */ /* 0x000fe400078e0030 */
[----:B------:R-:W-:-:S07]  /*3de20*/  IMAD.MOV.U32 R5, RZ, RZ, R2 ;  /* 0x000000ffff057224 */ /* 0x000fce00078e0002 */
.L_x_64391:
[----:B------:R-:W-:Y:S05]  /*3de30*/  BSYNC B1 ;  /* 0x0000000000017941 */ /* 0x000fea0003800000 */
.L_x_64389:
        /* <DEDUP_REMOVED lines=9> */
.L_x_64393:
[----:B------:R-:W-:Y:S01]  /*3ded0*/  IMAD.MOV.U32 R37, RZ, RZ, R46 ;  /* 0x000000ffff257224 */ /* 0x000fe200078e002e */
[----:B------:R-:W-:Y:S01]  /*3dee0*/  MOV R3, R4 ;  /* 0x0000000400037202 */ /* 0x000fe20000000f00 */
[----:B------:R-:W-:Y:S02]  /*3def0*/  IMAD.MOV.U32 R46, RZ, RZ, R39 ;  /* 0x000000ffff2e7224 */ /* 0x000fe400078e0027 */
[----:B------:R-:W-:-:S07]  /*3df00*/  IMAD.MOV.U32 R4, RZ, RZ, R19 ;  /* 0x000000ffff047224 */ /* 0x000fce00078e0013 */
.L_x_64394:
[----:B------:R-:W-:Y:S05]  /*3df10*/  BSYNC B1 ;  /* 0x0000000000017941 */ /* 0x000fea0003800000 */
.L_x_64392:
        /* <DEDUP_REMOVED lines=9> */
.L_x_64396:
[----:B------:R-:W-:Y:S01]  /*3dfb0*/  IMAD.MOV.U32 R48, RZ, RZ, R37 ;  /* 0x000000ffff307224 */ /* 0x000fe200078e0025 */
[----:B------:R-:W-:Y:S01]  /*3dfc0*/  MOV R2, R3 ;  /* 0x0000000300027202 */ /* 0x000fe20000000f00 */
[----:B------:R-:W-:Y:S02]  /*3dfd0*/  IMAD.MOV.U32 R37, RZ, RZ, R56 ;  /* 0x000000ffff257224 */ /* 0x000fe400078e0038 */
[----:B------:R-:W-:-:S07]  /*3dfe0*/  IMAD.MOV.U32 R3, RZ, RZ, R18 ;  /* 0x000000ffff037224 */ /* 0x000fce00078e0012 */
.L_x_64397:
[----:B------:R-:W-:Y:S05]  /*3dff0*/  BSYNC B1 ;  /* 0x0000000000017941 */ /* 0x000fea0003800000 */
.L_x_64395:
        /* <DEDUP_REMOVED lines=9> */
.L_x_64399:
[----:B------:R-:W-:Y:S01]  /*3e090*/  IMAD.MOV.U32 R39, RZ, RZ, R48 ;  /* 0x000000ffff277224 */ /* 0x000fe200078e0030 */
[----:B------:R-:W-:Y:S01]  /*3e0a0*/  MOV R19, R2 ;  /* 0x0000000200137202 */ /* 0x000fe20000000f00 */
[----:B------:R-:W-:Y:S02]  /*3e0b0*/  IMAD.MOV.U32 R48, RZ, RZ, R49 ;  /* 0x000000ffff307224 */ /* 0x000fe400078e0031 */
[----:B------:R-:W-:-:S07]  /*3e0c0*/  IMAD.MOV.U32 R2, RZ, RZ, R47 ;  /* 0x000000ffff027224 */ /* 0x000fce00078e002f */
.L_x_64400:
[----:B------:R-:W-:Y:S05]  /*3e0d0*/  BSYNC B1 ;  /* 0x0000000000017941 */ /* 0x000fea0003800000 */
.L_x_64398:
        /* <DEDUP_REMOVED lines=9> */
.L_x_64402:
[----:B------:R-:W-:Y:S01]  /*3e170*/  IMAD.MOV.U32 R56, RZ, RZ, R39 ;  /* 0x000000ffff387224 */ /* 0x000fe200078e0027 */
[----:B------:R-:W-:Y:S01]  /*3e180*/  MOV R18, R19 ;  /* 0x0000001300127202 */ /* 0x000fe20000000f00 */
[----:B------:R-:W-:Y:S02]  /*3e190*/  IMAD.MOV.U32 R39, RZ, RZ, R58 ;  /* 0x000000ffff277224 */ /* 0x000fe400078e003a */
[----:B------:R-:W-:-:S07]  /*3e1a0*/  IMAD.MOV.U32 R19, RZ, RZ, R16 ;  /* 0x000000ffff137224 */ /* 0x000fce00078e0010 */
.L_x_64403:
[----:B------:R-:W-:Y:S05]  /*3e1b0*/  BSYNC B1 ;  /* 0x0000000000017941 */ /* 0x000fea0003800000 */
.L_x_64401:
        /* <DEDUP_REMOVED lines=9> */
.L_x_64405:
[----:B------:R-:W-:Y:S01]  /*3e250*/  IMAD.MOV.U32 R49, RZ, RZ, R56 ;  /* 0x000000ffff317224 */ /* 0x000fe200078e0038 */
[----:B------:R-:W-:Y:S01]  /*3e260*/  MOV R47, R18 ;  /* 0x00000012002f7202 */ /* 0x000fe20000000f00 */
[----:B------:R-:W-:Y:S02]  /*3e270*/  IMAD.MOV.U32 R56, RZ, RZ, R51 ;  /* 0x000000ffff387224 */ /* 0x000fe400078e0033 */
[----:B------:R-:W-:-:S07]  /*3e280*/  IMAD.MOV.U32 R18, RZ, RZ, R15 ;  /* 0x000000ffff127224 */ /* 0x000fce00078e000f */
.L_x_64406:
[----:B------:R-:W-:Y:S05]  /*3e290*/  BSYNC B1 ;  /* 0x0000000000017941 */ /* 0x000fea0003800000 */
.L_x_64404:
        /* <DEDUP_REMOVED lines=9> */
.L_x_64408:
[----:B------:R-:W-:Y:S01]  /*3e330*/  IMAD.MOV.U32 R58, RZ, RZ, R49 ;  /* 0x000000ffff3a7224 */ /* 0x000fe200078e0031 */
[----:B------:R-:W-:Y:S01]  /*3e340*/  MOV R16, R47 ;  /* 0x0000002f00107202 */ /* 0x000fe20000000f00 */
[----:B------:R-:W-:Y:S02]  /*3e350*/  IMAD.MOV.U32 R49, RZ, RZ, R60 ;  /* 0x000000ffff317224 */ /* 0x000fe400078e003c */
[----:B------:R-:W-:-:S07]  /*3e360*/  IMAD.MOV.U32 R47, RZ, RZ, R14 ;  /* 0x000000ffff2f7224 */ /* 0x000fce00078e000e */
.L_x_64409:
[----:B------:R-:W-:Y:S05]  /*3e370*/  BSYNC B1 ;  /* 0x0000000000017941 */ /* 0x000fea0003800000 */
.L_x_64407:
        /* <DEDUP_REMOVED lines=9> */
.L_x_64411:
[----:B------:R-:W-:Y:S01]  /*3e410*/  IMAD.MOV.U32 R51, RZ, RZ, R58 ;  /* 0x000000ffff337224 */ /* 0x000fe200078e003a */
[----:B------:R-:W-:Y:S01]  /*3e420*/  MOV R15, R16 ;  /* 0x00000010000f7202 */ /* 0x000fe20000000f00 */
[----:B------:R-:W-:Y:S02]  /*3e430*/  IMAD.MOV.U32 R58, RZ, RZ, R53 ;  /* 0x000000ffff3a7224 */ /* 0x000fe400078e0035 */
[----:B------:R-:W-:-:S07]  /*3e440*/  IMAD.MOV.U32 R16, RZ, RZ, R13 ;  /* 0x000000ffff107224 */ /* 0x000fce00078e000d */
.L_x_64412:
[----:B------:R-:W-:Y:S05]  /*3e450*/  BSYNC B1 ;  /* 0x0000000000017941 */ /* 0x000fea0003800000 */
.L_x_64410:
        /* <DEDUP_REMOVED lines=9> */
.L_x_64414:
[----:B------:R-:W-:Y:S01]  /*3e4f0*/  IMAD.MOV.U32 R60, RZ, RZ, R51 ;  /* 0x000000ffff3c7224 */ /* 0x000fe200078e0033 */
[----:B------:R-:W-:Y:S01]  /*3e500*/  MOV R14, R15 ;  /* 0x0000000f000e7202 */ /* 0x000fe20000000f00 */
[----:B------:R-:W-:Y:S02]  /*3e510*/  IMAD.MOV.U32 R51, RZ, RZ, R66 ;  /* 0x000000ffff337224 */ /* 0x000fe400078e0042 */
[----:B------:R-:W-:-:S07]  /*3e520*/  IMAD.MOV.U32 R15, RZ, RZ, R12 ;  /* 0x000000ffff0f7224 */ /* 0x000fce00078e000c */
.L_x_64415:
[----:B------:R-:W-:Y:S05]  /*3e530*/  BSYNC B1 ;  /* 0x0000000000017941 */ /* 0x000fea0003800000 */
.L_x_64413:
        /* <DEDUP_REMOVED lines=9> */
.L_x_64417:
[----:B------:R-:W-:Y:S01]  /*3e5d0*/  IMAD.MOV.U32 R13, RZ, RZ, R60 ;  /* 0x000000ffff0d7224 */ /* 0x000fe200078e003c */
[----:B------:R-:W-:Y:S01]  /*3e5e0*/  MOV R12, R14 ;  /* 0x0000000e000c7202 */ /* 0x000fe20000000f00 */
[----:B------:R-:W-:Y:S02]  /*3e5f0*/  IMAD.MOV.U32 R60, RZ, RZ, R55 ;  /* 0x000000ffff3c7224 */ /* 0x000fe400078e0037 */
[----:B------:R-:W-:-:S07]  /*3e600*/  IMAD.MOV.U32 R14, RZ, RZ, R11 ;  /* 0x000000ffff0e7224 */ /* 0x000fce00078e000b */
.L_x_64418:
[----:B------:R-:W-:Y:S05]  /*3e610*/  BSYNC B1 ;  /* 0x0000000000017941 */ /* 0x000fea0003800000 */
.L_x_64416:
        /* <DEDUP_REMOVED lines=9> */
.L_x_64420:
[----:B------:R-:W-:Y:S01]  /*3e6b0*/  IMAD.MOV.U32 R53, RZ, RZ, R13 ;  /* 0x000000ffff357224 */ /* 0x000fe200078e000d */
[----:B------:R-:W-:Y:S01]  /*3e6c0*/  MOV R11, R12 ;  /* 0x0000000c000b7202 */ /* 0x000fe20000000f00 */
[----:B------:R-:W-:Y:S02]  /*3e6d0*/  IMAD.MOV.U32 R13, RZ, RZ, R10 ;  /* 0x000000ffff0d7224 */ /* 0x000fe400078e000a */
[----:B------:R-:W-:-:S07]  /*3e6e0*/  IMAD.MOV.U32 R12, RZ, RZ, R9 ;  /* 0x000000ffff0c7224 */ /* 0x000fce00078e0009 */
.L_x_64421:
[----:B------:R-:W-:Y:S05]  /*3e6f0*/  BSYNC B1 ;  /* 0x0000000000017941 */ /* 0x000fea0003800000 */
.L_x_64419:
        /* <DEDUP_REMOVED lines=9> */
.L_x_64423:
[----:B------:R-:W-:Y:S01]  /*3e790*/  IMAD.MOV.U32 R10, RZ, RZ, R53 ;  /* 0x000000ffff0a7224 */ /* 0x000fe200078e0035 */
[----:B------:R-:W-:Y:S01]  /*3e7a0*/  MOV R9, R11 ;  /* 0x0000000b00097202 */ /* 0x000fe20000000f00 */
[----:B------:R-:W-:Y:S02]  /*3e7b0*/  IMAD.MOV.U32 R53, RZ, RZ, R62 ;  /* 0x000000ffff357224 */ /* 0x000fe400078e003e */
[----:B------:R-:W-:-:S07]  /*3e7c0*/  IMAD.MOV.U32 R11, RZ, RZ, R8 ;  /* 0x000000ffff0b7224 */ /* 0x000fce00078e0008 */
.L_x_64424:
[----:B------:R-:W-:Y:S05]  /*3e7d0*/  BSYNC B1 ;  /* 0x0000000000017941 */ /* 0x000fea0003800000 */
.L_x_64422:
        /* <DEDUP_REMOVED lines=9> */
.L_x_64426:
[----:B------:R-:W-:Y:S01]  /*3e870*/  IMAD.MOV.U32 R55, RZ, RZ, R10 ;  /* 0x000000ffff377224 */ /* 0x000fe200078e000a */
[----:B------:R-:W-:Y:S01]  /*3e880*/  MOV R8, R9 ;  /* 0x0000000900087202 */ /* 0x000fe20000000f00 */
[----:B------:R-:W-:Y:S02]  /*3e890*/  IMAD.MOV.U32 R10, RZ, RZ, R7 ;  /* 0x000000ffff0a7224 */ /* 0x000fe400078e0007 */
[----:B------:R-:W-:-:S07]  /*3e8a0*/  IMAD.MOV.U32 R9, RZ, RZ, R6 ;  /* 0x000000ffff097224 */ /* 0x000fce00078e0006 */
.L_x_64427:
[----:B------:R-:W-:Y:S05]  /*3e8b0*/  BSYNC B1 ;  /* 0x0000000000017941 */ /* 0x000fea0003800000 */
.L_x_64425:
        /* <DEDUP_REMOVED lines=16> */
.L_x_64429:
[----:B------:R-:W-:Y:S02]  /*3e9c0*/  IMAD.MOV.U32 R42, RZ, RZ, R17 ;  /* 0x000000ffff2a7224 */ /* 0x000fe400078e0011 */
[----:B------:R-:W-:Y:S02]  /*3e9d0*/  IMAD.MOV.U32 R6, RZ, RZ, R71 ;  /* 0x000000ffff067224 */ /* 0x000fe400078e0047 */
[----:B------:R-:W-:Y:S02]  /*3e9e0*/  IMAD.MOV.U32 R17, RZ, RZ, R64 ;  /* 0x000000ffff117224 */ /* 0x000fe400078e0040 */
[----:B------:R-:W-:-:S07]  /*3e9f0*/  IMAD.MOV.U32 R71, RZ, RZ, R44 ;  /* 0x000000ffff477224 */ /* 0x000fce00078e002c */
.L_x_64430:
[----:B------:R-:W-:Y:S05]  /*3ea00*/  BSYNC B1 ;  /* 0x0000000000017941 */ /* 0x000fea0003800000 */
.L_x_64428:
        /* <DEDUP_REMOVED lines=9> */
.L_x_64432:
[----:B------:R-:W-:Y:S02]  /*3eaa0*/  IMAD.MOV.U32 R33, RZ, RZ, R42 ;  /* 0x000000ffff217224 */ /* 0x000fe400078e002a */
[----:B------:R-:W-:Y:S02]  /*3eab0*/  IMAD.MOV.U32 R7, RZ, RZ, R6 ;  /* 0x000000ffff077224 */ /* 0x000fe400078e0006 */
[----:B------:R-:W-:Y:S02]  /*3eac0*/  IMAD.MOV.U32 R42, RZ, RZ, R35 ;  /* 0x000000ffff2a7224 */ /* 0x000fe400078e0023 */
[----:B------:R-:W-:-:S07]  /*3ead0*/  IMAD.MOV.U32 R6, RZ, RZ, R5 ;  /* 0x000000ffff067224 */ /* 0x000fce00078e0005 */
.L_x_64433:
[----:B------:R-:W-:Y:S05]  /*3eae0*/  BSYNC B1 ;  /* 0x0000000000017941 */ /* 0x000fea0003800000 */
.L_x_64431:
        /* <DEDUP_REMOVED lines=9> */
.L_x_64435:
[----:B------:R-:W-:Y:S02]  /*3eb80*/  IMAD.MOV.U32 R62, RZ, RZ, R33 ;  /* 0x000000ffff3e7224 */ /* 0x000fe400078e0021 */
[----:B------:R-:W-:Y:S02]  /*3eb90*/  IMAD.MOV.U32 R44, RZ, RZ, R7 ;  /* 0x000000ffff2c7224 */ /* 0x000fe400078e0007 */
[----:B------:R-:W-:Y:S02]  /*3eba0*/  IMAD.MOV.U32 R33, RZ, RZ, R46 ;  /* 0x000000ffff217224 */ /* 0x000fe400078e002e */
[----:B------:R-:W-:-:S07]  /*3ebb0*/  IMAD.MOV.U32 R7, RZ, RZ, R4 ;  /* 0x000000ffff077224 */ /* 0x000fce00078e0004 */
.L_x_64436:
[----:B------:R-:W-:Y:S05]  /*3ebc0*/  BSYNC B1 ;  /* 0x0000000000017941 */ /* 0x000fea0003800000 */
.L_x_64434:
        /* <DEDUP_REMOVED lines=9> */
.L_x_64438:
[----:B------:R-:W-:Y:S02]  /*3ec60*/  IMAD.MOV.U32 R35, RZ, RZ, R62 ;  /* 0x000000ffff237224 */ /* 0x000fe400078e003e */
[----:B------:R-:W-:Y:S02]  /*3ec70*/  IMAD.MOV.U32 R5, RZ, RZ, R44 ;  /* 0x000000ffff057224 */ /* 0x000fe400078e002c */
[----:B------:R-:W-:Y:S02]  /*3ec80*/  IMAD.MOV.U32 R62, RZ, RZ, R37 ;  /* 0x000000ffff3e7224 */ /* 0x000fe400078e0025 */
[----:B------:R-:W-:-:S07]  /*3ec90*/  IMAD.MOV.U32 R44, RZ, RZ, R3 ;  /* 0x000000ffff2c7224 */ /* 0x000fce00078e0003 */
.L_x_64439:
[----:B------:R-:W-:Y:S05]  /*3eca0*/  BSYNC B1 ;  /* 0x0000000000017941 */ /* 0x000fea0003800000 */
.L_x_64437:
        /* <DEDUP_REMOVED lines=9> */
.L_x_64441:
[----:B------:R-:W-:Y:S02]  /*3ed40*/  IMAD.MOV.U32 R46, RZ, RZ, R35 ;  /* 0x000000ffff2e7224 */ /* 0x000fe400078e0023 */
[----:B------:R-:W-:Y:S02]  /*3ed50*/  IMAD.MOV.U32 R4, RZ, RZ, R5 ;  /* 0x000000ffff047224 */ /* 0x000fe400078e0005 */
[----:B------:R-:W-:Y:S02]  /*3ed60*/  IMAD.MOV.U32 R35, RZ, RZ, R48 ;  /* 0x000000ffff237224 */ /* 0x000fe400078e0030 */
[----:B------:R-:W-:-:S07]  /*3ed70*/  IMAD.MOV.U32 R5, RZ, RZ, R2 ;  /* 0x000000ffff057224 */ /* 0x000fce00078e0002 */
.L_x_64442:
[----:B------:R-:W-:Y:S05]  /*3ed80*/  BSYNC B1 ;  /* 0x0000000000017941 */ /* 0x000fea0003800000 */
.L_x_64440:
        /* <DEDUP_REMOVED lines=9> */
.L_x_64444:
[----:B------:R-:W-:Y:S02]  /*3ee20*/  IMAD.MOV.U32 R37, RZ, RZ, R46 ;  /* 0x000000ffff257224 */ /* 0x000fe400078e002e */
[----:B------:R-:W-:Y:S02]  /*3ee30*/  IMAD.MOV.U32 R3, RZ, RZ, R4 ;  /* 0x000000ffff037224 */ /* 0x000fe400078e0004 */
[----:B------:R-:W-:Y:S02]  /*3ee40*/  IMAD.MOV.U32 R46, RZ, RZ, R39 ;  /* 0x000000ffff2e7224 */ /* 0x000fe400078e0027 */
[----:B------:R-:W-:-:S07]  /*3ee50*/  IMAD.MOV.U32 R4, RZ, RZ, R19 ;  /* 0x000000ffff047224 */ /* 0x000fce00078e0013 */
.L_x_64445:
[----:B------:R-:W-:Y:S05]  /*3ee60*/  BSYNC B1 ;  /* 0x0000000000017941 */ /* 0x000fea0003800000 */
.L_x_64443:
        /* <DEDUP_REMOVED lines=9> */
.L_x_64447:
[----:B------:R-:W-:Y:S02]  /*3ef00*/  IMAD.MOV.U32 R48, RZ, RZ, R37 ;  /* 0x000000ffff307224 */ /* 0x000fe400078e0025 */
[----:B------:R-:W-:Y:S02]  /*3ef10*/  IMAD.MOV.U32 R2, RZ, RZ, R3 ;  /* 0x000000ffff027224 */ /* 0x000fe400078e0003 */
[----:B------:R-:W-:Y:S02]  /*3ef20*/  IMAD.MOV.U32 R37, RZ, RZ, R56 ;  /* 0x000000ffff257224 */ /* 0x000fe400078e0038 */
[----:B------:R-:W-:-:S07]  /*3ef30*/  IMAD.MOV.U32 R3, RZ, RZ, R18 ;  /* 0x000000ffff037224 */ /* 0x000fce00078e0012 */
.L_x_64448:
[----:B------:R-:W-:Y:S05]  /*3ef40*/  BSYNC B1 ;  /* 0x0000000000017941 */ /* 0x000fea0003800000 */
.L_x_64446:
        /* <DEDUP_REMOVED lines=9> */
.L_x_64450:
[----:B------:R-:W-:Y:S02]  /*3efe0*/  IMAD.MOV.U32 R39, RZ, RZ, R48 ;  /* 0x000000ffff277224 */ /* 0x000fe400078e0030 */
[----:B------:R-:W-:Y:S02]  /*3eff0*/  IMAD.MOV.U32 R19, RZ, RZ, R2 ;  /* 0x000000ffff137224 */ /* 0x000fe400078e0002 */
[----:B------:R-:W-:Y:S02]  /*3f000*/  IMAD.MOV.U32 R48, RZ, RZ, R49 ;  /* 0x000000ffff307224 */ /* 0x000fe400078e0031 */
[----:B------:R-:W-:-:S07]  /*3f010*/  IMAD.MOV.U32 R2, RZ, RZ, R47 ;  /* 0x000000ffff027224 */ /* 0x000fce00078e002f */
.L_x_64451:
[----:B------:R-:W-:Y:S05]  /*3f020*/  BSYNC B1 ;  /* 0x0000000000017941 */ /* 0x000fea0003800000 */
.L_x_64449:
        /* <DEDUP_REMOVED lines=9> */
.L_x_64453:
[----:B------:R-:W-:Y:S02]  /*3f0c0*/  IMAD.MOV.U32 R56, RZ, RZ, R39 ;  /* 0x000000ffff387224 */ /* 0x000fe400078e0027 */
[----:B------:R-:W-:Y:S02]  /*3f0d0*/  IMAD.MOV.U32 R18, RZ, RZ, R19 ;  /* 0x000000ffff127224 */ /* 0x000fe400078e0013 */
[----:B------:R-:W-:Y:S02]  /*3f0e0*/  IMAD.MOV.U32 R39, RZ, RZ, R58 ;  /* 0x000000ffff277224 */ /* 0x000fe400078e003a */
[----:B------:R-:W-:-:S07]  /*3f0f0*/  IMAD.MOV.U32 R19, RZ, RZ, R16 ;  /* 0x000000ffff137224 */ /* 0x000fce00078e0010 */
.L_x_64454:
[----:B------:R-:W-:Y:S05]  /*3f100*/  BSYNC B1 ;  /* 0x0000000000017941 */ /* 0x000fea0003800000 */
.L_x_64452:
        /* <DEDUP_REMOVED lines=9> */
.L_x_64456:
[----:B------:R-:W-:Y:S02]  /*3f1a0*/  IMAD.MOV.U32 R49, RZ, RZ, R56 ;  /* 0x000000ffff317224 */ /* 0x000fe400078e0038 */
[----:B------:R-:W-:Y:S02]  /*3f1b0*/  IMAD.MOV.U32 R47, RZ, RZ, R18 ;  /* 0x000000ffff2f7224 */ /* 0x000fe400078e0012 */
[----:B------:R-:W-:Y:S02]  /*3f1c0*/  IMAD.MOV.U32 R56, RZ, RZ, R51 ;  /* 0x000000ffff387224 */ /* 0x000fe400078e0033 */
[----:B------:R-:W-:-:S07]  /*3f1d0*/  IMAD.MOV.U32 R18, RZ, RZ, R15 ;  /* 0x000000ffff127224 */ /* 0x000fce00078e000f */
.L_x_64457:
[----:B------:R-:W-:Y:S05]  /*3f1e0*/  BSYNC B1 ;  /* 0x0000000000017941 */ /* 0x000fea0003800000 */
.L_x_64455:
        /* <DEDUP_REMOVED lines=9> */
.L_x_64459:
[----:B------:R-:W-:Y:S02]  /*3f280*/  IMAD.MOV.U32 R16, RZ, RZ, R49 ;  /* 0x000000ffff107224 */ /* 0x000fe400078e0031 */
[----:B------:R-:W-:Y:S02]  /*3f290*/  IMAD.MOV.U32 R15, RZ, RZ, R47 ;  /* 0x000000ffff0f7224 */ /* 0x000fe400078e002f */
[----:B------:R-:W-:Y:S02]  /*3f2a0*/  IMAD.MOV.U32 R49, RZ, RZ, R60 ;  /* 0x000000ffff317224 */ /* 0x000fe400078e003c */
[----:B------:R-:W-:-:S07]  /*3f2b0*/  IMAD.MOV.U32 R47, RZ, RZ, R14 ;  /* 0x000000ffff2f7224 */ /* 0x000fce00078e000e */
.L_x_64460:
[----:B------:R-:W-:Y:S05]  /*3f2c0*/  BSYNC B1 ;  /* 0x0000000000017941 */ /* 0x000fea0003800000 */
.L_x_64458:
        /* <DEDUP_REMOVED lines=9> */
.L_x_64462:
[----:B------:R-:W-:Y:S02]  /*3f360*/  IMAD.MOV.U32 R58, RZ, RZ, R16 ;  /* 0x000000ffff3a7224 */ /* 0x000fe400078e0010 */
[----:B------:R-:W-:Y:S02]  /*3f370*/  IMAD.MOV.U32 R14, RZ, RZ, R15 ;  /* 0x000000ffff0e7224 */ /* 0x000fe400078e000f */
[----:B------:R-:W-:Y:S02]  /*3f380*/  IMAD.MOV.U32 R16, RZ, RZ, R13 ;  /* 0x000000ffff107224 */ /* 0x000fe400078e000d */
[----:B------:R-:W-:-:S07]  /*3f390*/  IMAD.MOV.U32 R15, RZ, RZ, R12 ;  /* 0x000000ffff0f7224 */ /* 0x000fce00078e000c */
.L_x_64463:
[----:B------:R-:W-:Y:S05]  /*3f3a0*/  BSYNC B1 ;  /* 0x0000000000017941 */ /* 0x000fea0003800000 */
.L_x_64461:
        /* <DEDUP_REMOVED lines=9> */
.L_x_64465:
[----:B------:R-:W-:Y:S02]  /*3f440*/  IMAD.MOV.U32 R13, RZ, RZ, R58 ;  /* 0x000000ffff0d7224 */ /* 0x000fe400078e003a */
[----:B------:R-:W-:Y:S02]  /*3f450*/  IMAD.MOV.U32 R12, RZ, RZ, R14 ;  /* 0x000000ffff0c7224 */ /* 0x000fe400078e000e */
[----:B------:R-:W-:Y:S02]  /*3f460*/  IMAD.MOV.U32 R58, RZ, RZ, R53 ;  /* 0x000000ffff3a7224 */ /* 0x000fe400078e0035 */
[----:B------:R-:W-:-:S07]  /*3f470*/  IMAD.MOV.U32 R14, RZ, RZ, R11 ;  /* 0x000000ffff0e7224 */ /* 0x000fce00078e000b */
.L_x_64466:
[----:B------:R-:W-:Y:S05]  /*3f480*/  BSYNC B1 ;  /* 0x0000000000017941 */ /* 0x000fea0003800000 */
.L_x_64464:
        /* <DEDUP_REMOVED lines=9> */
.L_x_64468:
[----:B------:R-:W-:Y:S02]  /*3f520*/  IMAD.MOV.U32 R60, RZ, RZ, R13 ;  /* 0x000000ffff3c7224 */ /* 0x000fe400078e000d */
[----:B------:R-:W-:Y:S02]  /*3f530*/  IMAD.MOV.U32 R11, RZ, RZ, R12 ;  /* 0x000000ffff0b7224 */ /* 0x000fe400078e000c */
[----:B------:R-:W-:Y:S02]  /*3f540*/  IMAD.MOV.U32 R13, RZ, RZ, R10 ;  /* 0x000000ffff0d7224 */ /* 0x000fe400078e000a */
[----:B------:R-:W-:-:S07]  /*3f550*/  IMAD.MOV.U32 R12, RZ, RZ, R9 ;  /* 0x000000ffff0c7224 */ /* 0x000fce00078e0009 */
.L_x_64469:
[----:B------:R-:W-:Y:S05]  /*3f560*/  BSYNC B1 ;  /* 0x0000000000017941 */ /* 0x000fea0003800000 */
.L_x_64467:
        /* <DEDUP_REMOVED lines=9> */
.L_x_64471:
[----:B------:R-:W-:Y:S02]  /*3f600*/  IMAD.MOV.U32 R10, RZ, RZ, R60 ;  /* 0x000000ffff0a7224 */ /* 0x000fe400078e003c */
[----:B------:R-:W-:Y:S02]  /*3f610*/  IMAD.MOV.U32 R9, RZ, RZ, R11 ;  /* 0x000000ffff097224 */ /* 0x000fe400078e000b */
[----:B------:R-:W-:Y:S02]  /*3f620*/  IMAD.MOV.U32 R60, RZ, RZ, R55 ;  /* 0x000000ffff3c7224 */ /* 0x000fe400078e0037 */
[----:B------:R-:W-:-:S07]  /*3f630*/  IMAD.MOV.U32 R11, RZ, RZ, R8 ;  /* 0x000000ffff0b7224 */ /* 0x000fce00078e0008 */
.L_x_64472:
[----:B------:R-:W-:Y:S05]  /*3f640*/  BSYNC B1 ;  /* 0x0000000000017941 */ /* 0x000fea0003800000 */
.L_x_64470:
        /* <DEDUP_REMOVED lines=16> */
.L_x_64474:
[----:B------:R-:W-:Y:S02]  /*3f750*/  IMAD.MOV.U32 R40, RZ, RZ, R17 ;  /* 0x000000ffff287224 */ /* 0x000fe400078e0011 */
[----:B------:R-:W-:Y:S01]  /*3f760*/  IMAD.MOV.U32 R8, RZ, RZ, R71 ;  /* 0x000000ffff087224 */ /* 0x000fe200078e0047 */
[----:B------:R-:W-:Y:S01]  /*3f770*/  MOV R71, R6 ;  /* 0x0000000600477202 */ /* 0x000fe20000000f00 */
[----:B------:R-:W-:-:S07]  /*3f780*/  IMAD.MOV.U32 R17, RZ, RZ, R42 ;  /* 0x000000ffff117224 */ /* 0x000fce00078e002a */
.L_x_64475:
[----:B------:R-:W-:Y:S05]  /*3f790*/  BSYNC B1 ;  /* 0x0000000000017941 */ /* 0x000fea0003800000 */
.L_x_64473:
        /* <DEDUP_REMOVED lines=9> */
.L_x_64477:
[----:B------:R-:W-:Y:S02]  /*3f830*/  IMAD.MOV.U32 R51, RZ, RZ, R40 ;  /* 0x000000ffff337224 */ /* 0x000fe400078e0028 */
[----:B------:R-:W-:Y:S01]  /*3f840*/  IMAD.MOV.U32 R31, RZ, RZ, R8 ;  /* 0x000000ffff1f7224 */ /* 0x000fe200078e0008 */
[----:B------:R-:W-:Y:S01]  /*3f850*/  MOV R8, R7 ;  /* 0x0000000700087202 */ /* 0x000fe20000000f00 */
[----:B------:R-:W-:-:S07]  /*3f860*/  IMAD.MOV.U32 R40, RZ, RZ, R33 ;  /* 0x000000ffff287224 */ /* 0x000fce00078e0021 */
.L_x_64478:
[----:B------:R-:W-:Y:S05]  /*3f870*/  BSYNC B1 ;  /* 0x0000000000017941 */ /* 0x000fea0003800000 */
.L_x_64476:
        /* <DEDUP_REMOVED lines=9> */
.L_x_64480:
[----:B------:R-:W-:Y:S02]  /*3f910*/  IMAD.MOV.U32 R42, RZ, RZ, R51 ;  /* 0x000000ffff2a7224 */ /* 0x000fe400078e0033 */
[----:B------:R-:W-:Y:S01]  /*3f920*/  IMAD.MOV.U32 R6, RZ, RZ, R31 ;  /* 0x000000ffff067224 */ /* 0x000fe200078e001f */
[----:B------:R-:W-:Y:S01]  /*3f930*/  MOV R31, R44 ;  /* 0x0000002c001f7202 */ /* 0x000fe20000000f00 */
[----:B------:R-:W-:-:S07]  /*3f940*/  IMAD.MOV.U32 R51, RZ, RZ, R62 ;  /* 0x000000ffff337224 */ /* 0x000fce00078e003e */
.L_x_64481:
[----:B------:R-:W-:Y:S05]  /*3f950*/  BSYNC B1 ;  /* 0x0000000000017941 */ /* 0x000fea0003800000 */
.L_x_64479:
        /* <DEDUP_REMOVED lines=9> */
.L_x_64483:
[----:B------:R-:W-:Y:S02]  /*3f9f0*/  IMAD.MOV.U32 R33, RZ, RZ, R42 ;  /* 0x000000ffff217224 */ /* 0x000fe400078e002a */
[----:B------:R-:W-:Y:S01]  /*3fa00*/  IMAD.MOV.U32 R7, RZ, RZ, R6 ;  /* 0x000000ffff077224 */ /* 0x000fe200078e0006 */
[----:B------:R-:W-:Y:S01]  /*3fa10*/  MOV R6, R5 ;  /* 0x0000000500067202 */ /* 0x000fe20000000f00 */
[----:B------:R-:W-:-:S07]  /*3fa20*/  IMAD.MOV.U32 R42, RZ, RZ, R35 ;  /* 0x000000ffff2a7224 */ /* 0x000fce00078e0023 */
.L_x_64484:
[----:B------:R-:W-:Y:S05]  /*3fa30*/  BSYNC B1 ;  /* 0x0000000000017941 */ /* 0x000fea0003800000 */
.L_x_64482:
        /* <DEDUP_REMOVED lines=9> */
.L_x_64486:
[----:B------:R-:W-:Y:S02]  /*3fad0*/  IMAD.MOV.U32 R62, RZ, RZ, R33 ;  /* 0x000000ffff3e7224 */ /* 0x000fe400078e0021 */
[----:B------:R-:W-:Y:S01]  /*3fae0*/  IMAD.MOV.U32 R44, RZ, RZ, R7 ;  /* 0x000000ffff2c7224 */ /* 0x000fe200078e0007 */
[----:B------:R-:W-:Y:S01]  /*3faf0*/  MOV R7, R4 ;  /* 0x0000000400077202 */ /* 0x000fe20000000f00 */
[----:B------:R-:W-:-:S07]  /*3fb00*/  IMAD.MOV.U32 R33, RZ, RZ, R46 ;  /* 0x000000ffff217224 */ /* 0x000fce00078e002e */
.L_x_64487:
[----:B------:R-:W-:Y:S05]  /*3fb10*/  BSYNC B1 ;  /* 0x0000000000017941 */ /* 0x000fea0003800000 */
.L_x_64485:
        /* <DEDUP_REMOVED lines=9> */
.L_x_64489:
[----:B------:R-:W-:Y:S02]  /*3fbb0*/  IMAD.MOV.U32 R35, RZ, RZ, R62 ;  /* 0x000000ffff237224 */ /* 0x000fe400078e003e */
[----:B------:R-:W-:Y:S01]  /*3fbc0*/  IMAD.MOV.U32 R5, RZ, RZ, R44 ;  /* 0x000000ffff057224 */ /* 0x000fe200078e002c */
[----:B------:R-:W-:Y:S01]  /*3fbd0*/  MOV R44, R3 ;  /* 0x00000003002c7202 */ /* 0x000fe20000000f00 */
[----:B------:R-:W-:-:S07]  /*3fbe0*/  IMAD.MOV.U32 R62, RZ, RZ, R37 ;  /* 0x000000ffff3e7224 */ /* 0x000fce00078e0025 */
.L_x_64490:
[----:B------:R-:W-:Y:S05]  /*3fbf0*/  BSYNC B1 ;  /* 0x0000000000017941 */ /* 0x000fea0003800000 */
.L_x_64488:
        /* <DEDUP_REMOVED lines=9> */
.L_x_64492:
[----:B------:R-:W-:Y:S02]  /*3fc90*/  IMAD.MOV.U32 R46, RZ, RZ, R35 ;  /* 0x000000ffff2e7224 */ /* 0x000fe400078e0023 */
[----:B------:R-:W-:Y:S01]  /*3fca0*/  IMAD.MOV.U32 R4, RZ, RZ, R5 ;  /* 0x000000ffff047224 */ /* 0x000fe200078e0005 */
[----:B------:R-:W-:Y:S01]  /*3fcb0*/  MOV R5, R2 ;  /* 0x0000000200057202 */ /* 0x000fe20000000f00 */
[----:B------:R-:W-:-:S07]  /*3fcc0*/  IMAD.MOV.U32 R35, RZ, RZ, R48 ;  /* 0x000000ffff237224 */ /* 0x000fce00078e0030 */
.L_x_64493:
[----:B------:R-:W-:Y:S05]  /*3fcd0*/  BSYNC B1 ;  /* 0x0000000000017941 */ /* 0x000fea0003800000 */
.L_x_64491:
        /* <DEDUP_REMOVED lines=9> */
.L_x_64495:
[----:B------:R-:W-:Y:S02]  /*3fd70*/  IMAD.MOV.U32 R37, RZ, RZ, R46 ;  /* 0x000000ffff257224 */ /* 0x000fe400078e002e */
[----:B------:R-:W-:Y:S01]  /*3fd80*/  IMAD.MOV.U32 R3, RZ, RZ, R4 ;  /* 0x000000ffff037224 */ /* 0x000fe200078e0004 */
[----:B------:R-:W-:Y:S01]  /*3fd90*/  MOV R4, R19 ;  /* 0x0000001300047202 */ /* 0x000fe20000000f00 */
[----:B------:R-:W-:-:S07]  /*3fda0*/  IMAD.MOV.U32 R46, RZ, RZ, R39 ;  /* 0x000000ffff2e7224 */ /* 0x000fce00078e0027 */
.L_x_64496:
[----:B------:R-:W-:Y:S05]  /*3fdb0*/  BSYNC B1 ;  /* 0x0000000000017941 */ /* 0x000fea0003800000 */
.L_x_64494:
        /* <DEDUP_REMOVED lines=9> */
.L_x_64498:
[----:B------:R-:W-:Y:S02]  /*3fe50*/  IMAD.MOV.U32 R48, RZ, RZ, R37 ;  /* 0x000000ffff307224 */ /* 0x000fe400078e0025 */
[----:B------:R-:W-:Y:S01]  /*3fe60*/  IMAD.MOV.U32 R2, RZ, RZ, R3 ;  /* 0x000000ffff027224 */ /* 0x000fe200078e0003 */
[----:B------:R-:W-:Y:S01]  /*3fe70*/  MOV R3, R18 ;  /* 0x0000001200037202 */ /* 0x000fe20000000f00 */
[----:B------:R-:W-:-:S07]  /*3fe80*/  IMAD.MOV.U32 R37, RZ, RZ, R56 ;  /* 0x000000ffff257224 */ /* 0x000fce00078e0038 */
.L_x_64499:
[----:B------:R-:W-:Y:S05]  /*3fe90*/  BSYNC B1 ;  /* 0x0000000000017941 */ /* 0x000fea0003800000 */
.L_x_64497:
        /* <DEDUP_REMOVED lines=9> */
.L_x_64501:
[----:B------:R-:W-:Y:S02]  /*3ff30*/  IMAD.MOV.U32 R19, RZ, RZ, R48 ;  /* 0x000000ffff137224 */ /* 0x000fe400078e0030 */
[----:B------:R-:W-:Y:S01]  /*3ff40*/  IMAD.MOV.U32 R18, RZ, RZ, R2 ;  /* 0x000000ffff127224 */ /* 0x000fe200078e0002 */
[----:B------:R-:W-:Y:S01]  /*3ff50*/  MOV R2, R47 ;  /* 0x0000002f00027202 */ /* 0x000fe20000000f00 */
[----:B------:R-:W-:-:S07]  /*3ff60*/  IMAD.MOV.U32 R48, RZ, RZ, R49 ;  /* 0x000000ffff307224 */ /* 0x000fce00078e0031 */
.L_x_64502:
[----:B------:R-:W-:Y:S05]  /*3ff70*/  BSYNC B1 ;  /* 0x0000000000017941 */ /* 0x000fea0003800000 */
.L_x_64500:
        /* <DEDUP_REMOVED lines=9> */
.L_x_64504:
[----:B------:R-:W-:Y:S02]  /*40010*/  IMAD.MOV.U32 R47, RZ, RZ, R19 ;  /* 0x000000ffff2f7224 */ /* 0x000fe400078e0013 */
[----:B------:R-:W-:Y:S01]  /*40020*/  IMAD.MOV.U32 R39, RZ, RZ, R18 ;  /* 0x000000ffff277224 */ /* 0x000fe200078e0012 */
[----:B------:R-:W-:Y:S01]  /*40030*/  MOV R18, R15 ;  /* 0x0000000f00127202 */ /* 0x000fe20000000f00 */
[----:B------:R-:W-:-:S07]  /*40040*/  IMAD.MOV.U32 R19, RZ, RZ, R16 ;  /* 0x000000ffff137224 */ /* 0x000fce00078e0010 */
.L_x_64505:
[----:B------:R-:W-:Y:S05]  /*40050*/  BSYNC B1 ;  /* 0x0000000000017941 */ /* 0x000fea0003800000 */
.L_x_64503:
        /* <DEDUP_REMOVED lines=9> */
.L_x_64507:
[----:B------:R-:W-:Y:S02]  /*400f0*/  IMAD.MOV.U32 R16, RZ, RZ, R47 ;  /* 0x000000ffff107224 */ /* 0x000fe400078e002f */
[----:B------:R-:W-:Y:S01]  /*40100*/  IMAD.MOV.U32 R15, RZ, RZ, R39 ;  /* 0x000000ffff0f7224 */ /* 0x000fe200078e0027 */
[----:B------:R-:W-:Y:S01]  /*40110*/  MOV R39, R14 ;  /* 0x0000000e00277202 */ /* 0x000fe20000000f00 */
[----:B------:R-:W-:-:S07]  /*40120*/  IMAD.MOV.U32 R47, RZ, RZ, R58 ;  /* 0x000000ffff2f7224 */ /* 0x000fce00078e003a */
.L_x_64508:
[----:B------:R-:W-:Y:S05]  /*40130*/  BSYNC B1 ;  /* 0x0000000000017941 */ /* 0x000fea0003800000 */
.L_x_64506:
        /* <DEDUP_REMOVED lines=9> */
.L_x_64510:
[----:B------:R-:W-:Y:S02]  /*401d0*/  IMAD.MOV.U32 R49, RZ, RZ, R16 ;  /* 0x000000ffff317224 */ /* 0x000fe400078e0010 */
[----:B------:R-:W-:Y:S01]  /*401e0*/  IMAD.MOV.U32 R14, RZ, RZ, R15 ;  /* 0x000000ffff0e7224 */ /* 0x000fe200078e000f */
[----:B------:R-:W-:Y:S01]  /*401f0*/  MOV R15, R12 ;  /* 0x0000000c000f7202 */ /* 0x000fe20000000f00 */
[----:B------:R-:W-:-:S07]  /*40200*/  IMAD.MOV.U32 R16, RZ, RZ, R13 ;  /* 0x000000ffff107224 */ /* 0x000fce00078e000d */
.L_x_64511:
[----:B------:R-:W-:Y:S05]  /*40210*/  BSYNC B1 ;  /* 0x0000000000017941 */ /* 0x000fea0003800000 */
.L_x_64509:
        /* <DEDUP_REMOVED lines=9> */
.L_x_64513:
[----:B------:R-:W-:Y:S02]  /*402b0*/  IMAD.MOV.U32 R13, RZ, RZ, R49 ;  /* 0x000000ffff0d7224 */ /* 0x000fe400078e0031 */
[----:B------:R-:W-:Y:S01]  /*402c0*/  IMAD.MOV.U32 R12, RZ, RZ, R14 ;  /* 0x000000ffff0c7224 */ /* 0x000fe200078e000e */
[----:B------:R-:W-:Y:S01]  /*402d0*/  MOV R14, R11 ;  /* 0x0000000b000e7202 */ /* 0x000fe20000000f00 */
[----:B------:R-:W-:-:S07]  /*402e0*/  IMAD.MOV.U32 R49, RZ, RZ, R60 ;  /* 0x000000ffff317224 */ /* 0x000fce00078e003c */
.L_x_64514:
[----:B------:R-:W-:Y:S05]  /*402f0*/  BSYNC B1 ;  /* 0x0000000000017941 */ /* 0x000fea0003800000 */
.L_x_64512:
        /* <DEDUP_REMOVED lines=9> */
.L_x_64516:
[----:B------:R-:W-:Y:S02]  /*40390*/  IMAD.MOV.U32 R53, RZ, RZ, R13 ;  /* 0x000000ffff357224 */ /* 0x000fe400078e000d */
[----:B------:R-:W-:Y:S01]  /*403a0*/  IMAD.MOV.U32 R11, RZ, RZ, R12 ;  /* 0x000000ffff0b7224 */ /* 0x000fe200078e000c */
[----:B------:R-:W-:Y:S01]  /*403b0*/  MOV R12, R9 ;  /* 0x00000009000c7202 */ /* 0x000fe20000000f00 */
[----:B------:R-:W-:-:S07]  /*403c0*/  IMAD.MOV.U32 R13, RZ, RZ, R10 ;  /* 0x000000ffff0d7224 */ /* 0x000fce00078e000a */
.L_x_64517:
[----:B------:R-:W-:Y:S05]  /*403d0*/  BSYNC B1 ;  /* 0x0000000000017941 */ /* 0x000fea0003800000 */
.L_x_64515:
        /* <DEDUP_REMOVED lines=16> */
.L_x_64519:
[----:B------:R-:W-:Y:S01]  /*404e0*/  IMAD.MOV.U32 R38, RZ, RZ, R17 ;  /* 0x000000ffff267224 */ /* 0x000fe200078e0011 */
[----:B------:R-:W-:Y:S01]  /*404f0*/  MOV R10, R71 ;  /* 0x00000047000a7202 */ /* 0x000fe20000000f00 */
[----:B------:R-:W-:Y:S02]  /*40500*/  IMAD.MOV.U32 R17, RZ, RZ, R40 ;  /* 0x000000ffff117224 */ /* 0x000fe400078e0028 */
[----:B------:R-:W-:-:S07]  /*40510*/  IMAD.MOV.U32 R71, RZ, RZ, R8 ;  /* 0x000000ffff477224 */ /* 0x000fce00078e0008 */
.L_x_64520:
[----:B------:R-:W-:Y:S05]  /*40520*/  BSYNC B1 ;  /* 0x0000000000017941 */ /* 0x000fea0003800000 */
.L_x_64518:
        /* <DEDUP_REMOVED lines=9> */
.L_x_64522:
[----:B------:R-:W-:Y:S01]  /*405c0*/  IMAD.MOV.U32 R29, RZ, RZ, R38 ;  /* 0x000000ffff1d7224 */ /* 0x000fe200078e0026 */
[----:B------:R-:W-:Y:S01]  /*405d0*/  MOV R9, R10 ;  /* 0x0000000a00097202 */ /* 0x000fe20000000f00 */
[----:B------:R-:W-:Y:S02]  /*405e0*/  IMAD.MOV.U32 R38, RZ, RZ, R51 ;  /* 0x000000ffff267224 */ /* 0x000fe400078e0033 */
[----:B------:R-:W-:-:S07]  /*405f0*/  IMAD.MOV.U32 R10, RZ, RZ, R31 ;  /* 0x000000ffff0a7224 */ /* 0x000fce00078e001f */
.L_x_64523:
[----:B------:R-:W-:Y:S05]  /*40600*/  BSYNC B1 ;  /* 0x0000000000017941 */ /* 0x000fea0003800000 */
.L_x_64521:
        /* <DEDUP_REMOVED lines=9> */
.L_x_64525:
[----:B------:R-:W-:Y:S01]  /*406a0*/  IMAD.MOV.U32 R40, RZ, RZ, R29 ;  /* 0x000000ffff287224 */ /* 0x000fe200078e001d */
[----:B------:R-:W-:Y:S01]  /*406b0*/  MOV R8, R9 ;  /* 0x0000000900087202 */ /* 0x000fe20000000f00 */
[----:B------:R-:W-:Y:S02]  /*406c0*/  IMAD.MOV.U32 R29, RZ, RZ, R42 ;  /* 0x000000ffff1d7224 */ /* 0x000fe400078e002a */
[----:B------:R-:W-:-:S07]  /*406d0*/  IMAD.MOV.U32 R9, RZ, RZ, R6 ;  /* 0x000000ffff097224 */ /* 0x000fce00078e0006 */
.L_x_64526:
[----:B------:R-:W-:Y:S05]  /*406e0*/  BSYNC B1 ;  /* 0x0000000000017941 */ /* 0x000fea0003800000 */
.L_x_64524:
        /* <DEDUP_REMOVED lines=9> */
.L_x_64528:
[----:B------:R-:W-:Y:S01]  /*40780*/  IMAD.MOV.U32 R51, RZ, RZ, R40 ;  /* 0x000000ffff337224 */ /* 0x000fe200078e0028 */
[----:B------:R-:W-:Y:S01]  /*40790*/  MOV R31, R8 ;  /* 0x00000008001f7202 */ /* 0x000fe20000000f00 */
[----:B------:R-:W-:Y:S02]  /*407a0*/  IMAD.MOV.U32 R40, RZ, RZ, R33 ;  /* 0x000000ffff287224 */ /* 0x000fe400078e0021 */
[----:B------:R-:W-:-:S07]  /*407b0*/  IMAD.MOV.U32 R8, RZ, RZ, R7 ;  /* 0x000000ffff087224 */ /* 0x000fce00078e0007 */
.L_x_64529:
[----:B------:R-:W-:Y:S05]  /*407c0*/  BSYNC B1 ;  /* 0x0000000000017941 */ /* 0x000fea0003800000 */
.L_x_64527:
        /* <DEDUP_REMOVED lines=9> */
.L_x_64531:
[----:B------:R-:W-:Y:S01]  /*40860*/  IMAD.MOV.U32 R42, RZ, RZ, R51 ;  /* 0x000000ffff2a7224 */ /* 0x000fe200078e0033 */
[----:B------:R-:W-:Y:S01]  /*40870*/  MOV R6, R31 ;  /* 0x0000001f00067202 */ /* 0x000fe20000000f00 */
[----:B------:R-:W-:Y:S02]  /*40880*/  IMAD.MOV.U32 R51, RZ, RZ, R62 ;  /* 0x000000ffff337224 */ /* 0x000fe400078e003e */
[----:B------:R-:W-:-:S07]  /*40890*/  IMAD.MOV.U32 R31, RZ, RZ, R44 ;  /* 0x000000ffff1f7224 */ /* 0x000fce00078e002c */
.L_x_64532:
[----:B------:R-:W-:Y:S05]  /*408a0*/  BSYNC B1 ;  /* 0x0000000000017941 */ /* 0x000fea0003800000 */
.L_x_64530:
        /* <DEDUP_REMOVED lines=9> */
.L_x_64534:
[----:B------:R-:W-:Y:S01]  /*40940*/  IMAD.MOV.U32 R33, RZ, RZ, R42 ;  /* 0x000000ffff217224 */ /* 0x000fe200078e002a */
[----:B------:R-:W-:Y:S01]  /*40950*/  MOV R7, R6 ;  /* 0x0000000600077202 */ /* 0x000fe20000000f00 */
[----:B------:R-:W-:Y:S02]  /*40960*/  IMAD.MOV.U32 R42, RZ, RZ, R35 ;  /* 0x000000ffff2a7224 */ /* 0x000fe400078e0023 */
[----:B------:R-:W-:-:S07]  /*40970*/  IMAD.MOV.U32 R6, RZ, RZ, R5 ;  /* 0x000000ffff067224 */ /* 0x000fce00078e0005 */
.L_x_64535:
[----:B------:R-:W-:Y:S05]  /*40980*/  BSYNC B1 ;  /* 0x0000000000017941 */ /* 0x000fea0003800000 */
.L_x_64533:
        /* <DEDUP_REMOVED lines=9> */
.L_x_64537:
[----:B------:R-:W-:Y:S01]  /*40a20*/  IMAD.MOV.U32 R56, RZ, RZ, R33 ;  /* 0x000000ffff387224 */ /* 0x000fe200078e0021 */
[----:B------:R-:W-:Y:S01]  /*40a30*/  MOV R44, R7 ;  /* 0x00000007002c7202 */ /* 0x000fe20000000f00 */
[----:B------:R-:W-:Y:S02]  /*40a40*/  IMAD.MOV.U32 R33, RZ, RZ, R46 ;  /* 0x000000ffff217224 */ /* 0x000fe400078e002e */
[----:B------:R-:W-:-:S07]  /*40a50*/  IMAD.MOV.U32 R7, RZ, RZ, R4 ;  /* 0x000000ffff077224 */ /* 0x000fce00078e0004 */
.L_x_64538:
[----:B------:R-:W-:Y:S05]  /*40a60*/  BSYNC B1 ;  /* 0x0000000000017941 */ /* 0x000fea0003800000 */
.L_x_64536:
        /* <DEDUP_REMOVED lines=9> */
.L_x_64540:
[----:B------:R-:W-:Y:S01]  /*40b00*/  IMAD.MOV.U32 R35, RZ, RZ, R56 ;  /* 0x000000ffff237224 */ /* 0x000fe200078e0038 */
[----:B------:R-:W-:Y:S01]  /*40b10*/  MOV R5, R44 ;  /* 0x0000002c00057202 */ /* 0x000fe20000000f00 */
[----:B------:R-:W-:Y:S02]  /*40b20*/  IMAD.MOV.U32 R56, RZ, RZ, R37 ;  /* 0x000000ffff387224 */ /* 0x000fe400078e0025 */
[----:B------:R-:W-:-:S07]  /*40b30*/  IMAD.MOV.U32 R44, RZ, RZ, R3 ;  /* 0x000000ffff2c7224 */ /* 0x000fce00078e0003 */
.L_x_64541:
[----:B------:R-:W-:Y:S05]  /*40b40*/  BSYNC B1 ;  /* 0x0000000000017941 */ /* 0x000fea0003800000 */
.L_x_64539:
        /* <DEDUP_REMOVED lines=9> */
.L_x_64543:
[----:B------:R-:W-:Y:S01]  /*40be0*/  IMAD.MOV.U32 R4, RZ, RZ, R35 ;  /* 0x000000ffff047224 */ /* 0x000fe200078e0023 */
[----:B------:R-:W-:Y:S01]  /*40bf0*/  MOV R3, R5 ;  /* 0x0000000500037202 */ /* 0x000fe20000000f00 */
[----:B------:R-:W-:Y:S02]  /*40c00*/  IMAD.MOV.U32 R35, RZ, RZ, R48 ;  /* 0x000000ffff237224 */ /* 0x000fe400078e0030 */
[----:B------:R-:W-:-:S07]  /*40c10*/  IMAD.MOV.U32 R5, RZ, RZ, R2 ;  /* 0x000000ffff057224 */ /* 0x000fce00078e0002 */
.L_x_64544:
[----:B------:R-:W-:Y:S05]  /*40c20*/  BSYNC B1 ;  /* 0x0000000000017941 */ /* 0x000fea0003800000 */
.L_x_64542:
        /* <DEDUP_REMOVED lines=9> */
.L_x_64546:
[----:B------:R-:W-:Y:S01]  /*40cc0*/  IMAD.MOV.U32 R46, RZ, RZ, R4 ;  /* 0x000000ffff2e7224 */ /* 0x000fe200078e0004 */
[----:B------:R-:W-:Y:S01]  /*40cd0*/  MOV R2, R3 ;  /* 0x0000000300027202 */ /* 0x000fe20000000f00 */
[----:B------:R-:W-:Y:S02]  /*40ce0*/  IMAD.MOV.U32 R4, RZ, RZ, R19 ;  /* 0x000000ffff047224 */ /* 0x000fe400078e0013 */
[----:B------:R-:W-:-:S07]  /*40cf0*/  IMAD.MOV.U32 R3, RZ, RZ, R18 ;  /* 0x000000ffff037224 */ /* 0x000fce00078e0012 */
.L_x_64547:
[----:B------:R-:W-:Y:S05]  /*40d00*/  BSYNC B1 ;  /* 0x0000000000017941 */ /* 0x000fea0003800000 */
.L_x_64545:
        /* <DEDUP_REMOVED lines=9> */
.L_x_64549:
[----:B------:R-:W-:Y:S01]  /*40da0*/  IMAD.MOV.U32 R19, RZ, RZ, R46 ;  /* 0x000000ffff137224 */ /* 0x000fe200078e002e */
[----:B------:R-:W-:Y:S01]  /*40db0*/  MOV R18, R2 ;  /* 0x0000000200127202 */ /* 0x000fe20000000f00 */
[----:B------:R-:W-:Y:S02]  /*40dc0*/  IMAD.MOV.U32 R46, RZ, RZ, R47 ;  /* 0x000000ffff2e7224 */ /* 0x000fe400078e002f */
[----:B------:R-:W-:-:S07]  /*40dd0*/  IMAD.MOV.U32 R2, RZ, RZ, R39 ;  /* 0x000000ffff027224 */ /* 0x000fce00078e0027 */
.L_x_64550:
[----:B------:R-:W-:Y:S05]  /*40de0*/  BSYNC B1 ;  /* 0x0000000000017941 */ /* 0x000fea0003800000 */
.L_x_64548:
        /* <DEDUP_REMOVED lines=9> */
.L_x_64552:
[----:B------:R-:W-:Y:S01]  /*40e80*/  IMAD.MOV.U32 R48, RZ, RZ, R19 ;  /* 0x000000ffff307224 */ /* 0x000fe200078e0013 */
[----:B------:R-:W-:Y:S01]  /*40e90*/  MOV R37, R18 ;  /* 0x0000001200257202 */ /* 0x000fe20000000f00 */
[----:B------:R-:W-:Y:S02]  /*40ea0*/  IMAD.MOV.U32 R19, RZ, RZ, R16 ;  /* 0x000000ffff137224 */ /* 0x000fe400078e0010 */
[----:B------:R-:W-:-:S07]  /*40eb0*/  IMAD.MOV.U32 R18, RZ, RZ, R15 ;  /* 0x000000ffff127224 */ /* 0x000fce00078e000f */
.L_x_64553:
[----:B------:R-:W-:Y:S05]  /*40ec0*/  BSYNC B1 ;  /* 0x0000000000017941 */ /* 0x000fea0003800000 */
.L_x_64551:
        /* <DEDUP_REMOVED lines=9> */
.L_x_64555:
[----:B------:R-:W-:Y:S01]  /*40f60*/  IMAD.MOV.U32 R16, RZ, RZ, R48 ;  /* 0x000000ffff107224 */ /* 0x000fe200078e0030 */
[----:B------:R-:W-:Y:S01]  /*40f70*/  MOV R15, R37 ;  /* 0x00000025000f7202 */ /* 0x000fe20000000f00 */
[----:B------:R-:W-:Y:S02]  /*40f80*/  IMAD.MOV.U32 R48, RZ, RZ, R49 ;  /* 0x000000ffff307224 */ /* 0x000fe400078e0031 */
[----:B------:R-:W-:-:S07]  /*40f90*/  IMAD.MOV.U32 R37, RZ, RZ, R14 ;  /* 0x000000ffff257224 */ /* 0x000fce00078e000e */
.L_x_64556:
[----:B------:R-:W-:Y:S05]  /*40fa0*/  BSYNC B1 ;  /* 0x0000000000017941 */ /* 0x000fea0003800000 */
.L_x_64554:
        /* <DEDUP_REMOVED lines=9> */
.L_x_64558:
[----:B------:R-:W-:Y:S01]  /*41040*/  IMAD.MOV.U32 R58, RZ, RZ, R16 ;  /* 0x000000ffff3a7224 */ /* 0x000fe200078e0010 */
[----:B------:R-:W-:Y:S01]  /*41050*/  MOV R14, R15 ;  /* 0x0000000f000e7202 */ /* 0x000fe20000000f00 */
[----:B------:R-:W-:Y:S02]  /*41060*/  IMAD.MOV.U32 R16, RZ, RZ, R13 ;  /* 0x000000ffff107224 */ /* 0x000fe400078e000d */
[----:B------:R-:W-:-:S07]  /*41070*/  IMAD.MOV.U32 R15, RZ, RZ, R12 ;  /* 0x000000ffff0f7224 */ /* 0x000fce00078e000c */
.L_x_64559:
[----:B------:R-:W-:Y:S05]  /*41080*/  BSYNC B1 ;  /* 0x0000000000017941 */ /* 0x000fea0003800000 */
.L_x_64557:
        /* <DEDUP_REMOVED lines=9> */
.L_x_64561:
[----:B------:R-:W-:Y:S01]  /*41120*/  IMAD.MOV.U32 R13, RZ, RZ, R58 ;  /* 0x000000ffff0d7224 */ /* 0x000fe200078e003a */
[----:B------:R-:W-:Y:S01]  /*41130*/  MOV R12, R14 ;  /* 0x0000000e000c7202 */ /* 0x000fe20000000f00 */
[----:B------:R-:W-:Y:S02]  /*41140*/  IMAD.MOV.U32 R58, RZ, RZ, R53 ;  /* 0x000000ffff3a7224 */ /* 0x000fe400078e0035 */
[----:B------:R-:W-:-:S07]  /*41150*/  IMAD.MOV.U32 R14, RZ, RZ, R11 ;  /* 0x000000ffff0e7224 */ /* 0x000fce00078e000b */
.L_x_64562:
[----:B------:R-:W-:Y:S05]  /*41160*/  BSYNC B1 ;  /* 0x0000000000017941 */ /* 0x000fea0003800000 */
.L_x_64560:
        /* <DEDUP_REMOVED lines=16> */
.L_x_64564:
[----:B------:R-:W-:Y:S02]  /*41270*/  IMAD.MOV.U32 R60, RZ, RZ, R17 ;  /* 0x000000ffff3c7224 */ /* 0x000fe400078e0011 */
[----:B------:R-:W-:Y:S02]  /*41280*/  IMAD.MOV.U32 R36, RZ, RZ, R71 ;  /* 0x000000ffff247224 */ /* 0x000fe400078e0047 */
[----:B------:R-:W-:Y:S02]  /*41290*/  IMAD.MOV.U32 R17, RZ, RZ, R38 ;  /* 0x000000ffff117224 */ /* 0x000fe400078e0026 */
[----:B------:R-:W-:-:S07]  /*412a0*/  IMAD.MOV.U32 R71, RZ, RZ, R10 ;  /* 0x000000ffff477224 */ /* 0x000fce00078e000a */
.L_x_64565:
[----:B------:R-:W-:Y:S05]  /*412b0*/  BSYNC B1 ;  /* 0x0000000000017941 */ /* 0x000fea0003800000 */
.L_x_64563:
        /* <DEDUP_REMOVED lines=9> */
.L_x_64567:
[----:B------:R-:W-:Y:S02]  /*41350*/  IMAD.MOV.U32 R27, RZ, RZ, R60 ;  /* 0x000000ffff1b7224 */ /* 0x000fe400078e003c */
[----:B------:R-:W-:Y:S02]  /*41360*/  IMAD.MOV.U32 R11, RZ, RZ, R36 ;  /* 0x000000ffff0b7224 */ /* 0x000fe400078e0024 */
[----:B------:R-:W-:Y:S02]  /*41370*/  IMAD.MOV.U32 R60, RZ, RZ, R29 ;  /* 0x000000ffff3c7224 */ /* 0x000fe400078e001d */
[----:B------:R-:W-:-:S07]  /*41380*/  IMAD.MOV.U32 R36, RZ, RZ, R9 ;  /* 0x000000ffff247224 */ /* 0x000fce00078e0009 */
.L_x_64568:
[----:B------:R-:W-:Y:S05]  /*41390*/  BSYNC B1 ;  /* 0x0000000000017941 */ /* 0x000fea0003800000 */
.L_x_64566:
        /* <DEDUP_REMOVED lines=9> */
.L_x_64570:
[----:B------:R-:W-:Y:S02]  /*41430*/  IMAD.MOV.U32 R38, RZ, RZ, R27 ;  /* 0x000000ffff267224 */ /* 0x000fe400078e001b */
[----:B------:R-:W-:Y:S02]  /*41440*/  IMAD.MOV.U32 R10, RZ, RZ, R11 ;  /* 0x000000ffff0a7224 */ /* 0x000fe400078e000b */
[----:B------:R-:W-:Y:S02]  /*41450*/  IMAD.MOV.U32 R27, RZ, RZ, R40 ;  /* 0x000000ffff1b7224 */ /* 0x000fe400078e0028 */
[----:B------:R-:W-:-:S07]  /*41460*/  IMAD.MOV.U32 R11, RZ, RZ, R8 ;  /* 0x000000ffff0b7224 */ /* 0x000fce00078e0008 */
.L_x_64571:
[----:B------:R-:W-:Y:S05]  /*41470*/  BSYNC B1 ;  /* 0x0000000000017941 */ /* 0x000fea0003800000 */
.L_x_64569:
        /* <DEDUP_REMOVED lines=9> */
.L_x_64573:
[----:B------:R-:W-:Y:S02]  /*41510*/  IMAD.MOV.U32 R29, RZ, RZ, R38 ;  /* 0x000000ffff1d7224 */ /* 0x000fe400078e0026 */
[----:B------:R-:W-:Y:S02]  /*41520*/  IMAD.MOV.U32 R9, RZ, RZ, R10 ;  /* 0x000000ffff097224 */ /* 0x000fe400078e000a */
[----:B------:R-:W-:Y:S02]  /*41530*/  IMAD.MOV.U32 R38, RZ, RZ, R51 ;  /* 0x000000ffff267224 */ /* 0x000fe400078e0033 */
[----:B------:R-:W-:-:S07]  /*41540*/  IMAD.MOV.U32 R10, RZ, RZ, R31 ;  /* 0x000000ffff0a7224 */ /* 0x000fce00078e001f */
.L_x_64574:
[----:B------:R-:W-:Y:S05]  /*41550*/  BSYNC B1 ;  /* 0x0000000000017941 */ /* 0x000fea0003800000 */
.L_x_64572:
        /* <DEDUP_REMOVED lines=9> */
.L_x_64576:
[----:B------:R-:W-:Y:S02]  /*415f0*/  IMAD.MOV.U32 R40, RZ, RZ, R29 ;  /* 0x000000ffff287224 */ /* 0x000fe400078e001d */
[----:B------:R-:W-:Y:S02]  /*41600*/  IMAD.MOV.U32 R8, RZ, RZ, R9 ;  /* 0x000000ffff087224 */ /* 0x000fe400078e0009 */
[----:B------:R-:W-:Y:S02]  /*41610*/  IMAD.MOV.U32 R29, RZ, RZ, R42 ;  /* 0x000000ffff1d7224 */ /* 0x000fe400078e002a */
[----:B------:R-:W-:-:S07]  /*41620*/  IMAD.MOV.U32 R9, RZ, RZ, R6 ;  /* 0x000000ffff097224 */ /* 0x000fce00078e0006 */
.L_x_64577:
[----:B------:R-:W-:Y:S05]  /*41630*/  BSYNC B1 ;  /* 0x0000000000017941 */ /* 0x000fea0003800000 */
.L_x_64575:
        /* <DEDUP_REMOVED lines=9> */
.L_x_64579:
[----:B------:R-:W-:Y:S02]  /*416d0*/  IMAD.MOV.U32 R39, RZ, RZ, R40 ;  /* 0x000000ffff277224 */ /* 0x000fe400078e0028 */
[----:B------:R-:W-:Y:S02]  /*416e0*/  IMAD.MOV.U32 R31, RZ, RZ, R8 ;  /* 0x000000ffff1f7224 */ /* 0x000fe400078e0008 */
[----:B------:R-:W-:Y:S02]  /*416f0*/  IMAD.MOV.U32 R40, RZ, RZ, R33 ;  /* 0x000000ffff287224 */ /* 0x000fe400078e0021 */
[----:B------:R-:W-:-:S07]  /*41700*/  IMAD.MOV.U32 R8, RZ, RZ, R7 ;  /* 0x000000ffff087224 */ /* 0x000fce00078e0007 */
.L_x_64580:
[----:B------:R-:W-:Y:S05]  /*41710*/  BSYNC B1 ;  /* 0x0000000000017941 */ /* 0x000fea0003800000 */
.L_x_64578:
        /* <DEDUP_REMOVED lines=9> */
.L_x_64582:
[----:B------:R-:W-:Y:S02]  /*417b0*/  IMAD.MOV.U32 R42, RZ, RZ, R39 ;  /* 0x000000ffff2a7224 */ /* 0x000fe400078e0027 */
[----:B------:R-:W-:Y:S02]  /*417c0*/  IMAD.MOV.U32 R6, RZ, RZ, R31 ;  /* 0x000000ffff067224 */ /* 0x000fe400078e001f */
[----:B------:R-:W-:Y:S02]  /*417d0*/  IMAD.MOV.U32 R39, RZ, RZ, R56 ;  /* 0x000000ffff277224 */ /* 0x000fe400078e0038 */
[----:B------:R-:W-:-:S07]  /*417e0*/  IMAD.MOV.U32 R31, RZ, RZ, R44 ;  /* 0x000000ffff1f7224 */ /* 0x000fce00078e002c */
.L_x_64583:
[----:B------:R-:W-:Y:S05]  /*417f0*/  BSYNC B1 ;  /* 0x0000000000017941 */ /* 0x000fea0003800000 */
.L_x_64581:
        /* <DEDUP_REMOVED lines=9> */
.L_x_64585:
[----:B------:R-:W-:Y:S02]  /*41890*/  IMAD.MOV.U32 R7, RZ, RZ, R42 ;  /* 0x000000ffff077224 */ /* 0x000fe400078e002a */
[----:B------:R-:W-:Y:S02]  /*418a0*/  IMAD.MOV.U32 R44, RZ, RZ, R6 ;  /* 0x000000ffff2c7224 */ /* 0x000fe400078e0006 */
[----:B------:R-:W-:Y:S02]  /*418b0*/  IMAD.MOV.U32 R42, RZ, RZ, R35 ;  /* 0x000000ffff2a7224 */ /* 0x000fe400078e0023 */
[----:B------:R-:W-:-:S07]  /*418c0*/  IMAD.MOV.U32 R6, RZ, RZ, R5 ;  /* 0x000000ffff067224 */ /* 0x000fce00078e0005 */
.L_x_64586:
[----:B------:R-:W-:Y:S05]  /*418d0*/  BSYNC B1 ;  /* 0x0000000000017941 */ /* 0x000fea0003800000 */
.L_x_64584:
        /* <DEDUP_REMOVED lines=9> */
.L_x_64588:
[----:B------:R-:W-:Y:S02]  /*41970*/  IMAD.MOV.U32 R33, RZ, RZ, R7 ;  /* 0x000000ffff217224 */ /* 0x000fe400078e0007 */
[----:B------:R-:W-:Y:S02]  /*41980*/  IMAD.MOV.U32 R5, RZ, RZ, R44 ;  /* 0x000000ffff057224 */ /* 0x000fe400078e002c */
[----:B------:R-:W-:Y:S02]  /*41990*/  IMAD.MOV.U32 R7, RZ, RZ, R4 ;  /* 0x000000ffff077224 */ /* 0x000fe400078e0004 */
[----:B------:R-:W-:-:S07]  /*419a0*/  IMAD.MOV.U32 R44, RZ, RZ, R3 ;  /* 0x000000ffff2c7224 */ /* 0x000fce00078e0003 */
.L_x_64589:
[----:B------:R-:W-:Y:S05]  /*419b0*/  BSYNC B1 ;  /* 0x0000000000017941 */ /* 0x000fea0003800000 */
.L_x_64587:
        /* <DEDUP_REMOVED lines=9> */
.L_x_64591:
[----:B------:R-:W-:Y:S02]  /*41a50*/  IMAD.MOV.U32 R4, RZ, RZ, R33 ;  /* 0x000000ffff047224 */ /* 0x000fe400078e0021 */
[----:B------:R-:W-:Y:S02]  /*41a60*/  IMAD.MOV.U32 R3, RZ, RZ, R5 ;  /* 0x000000ffff037224 */ /* 0x000fe400078e0005 */
[----:B------:R-:W-:Y:S02]  /*41a70*/  IMAD.MOV.U32 R33, RZ, RZ, R46 ;  /* 0x000000ffff217224 */ /* 0x000fe400078e002e */
[----:B------:R-:W-:-:S07]  /*41a80*/  IMAD.MOV.U32 R5, RZ, RZ, R2 ;  /* 0x000000ffff057224 */ /* 0x000fce00078e0002 */
.L_x_64592:
[----:B------:R-:W-:Y:S05]  /*41a90*/  BSYNC B1 ;  /* 0x0000000000017941 */ /* 0x000fea0003800000 */
.L_x_64590:
        /* <DEDUP_REMOVED lines=9> */
.L_x_64594:
[----:B------:R-:W-:Y:S02]  /*41b30*/  IMAD.MOV.U32 R35, RZ, RZ, R4 ;  /* 0x000000ffff237224 */ /* 0x000fe400078e0004 */
[----:B------:R-:W-:Y:S02]  /*41b40*/  IMAD.MOV.U32 R2, RZ, RZ, R3 ;  /* 0x000000ffff027224 */ /* 0x000fe400078e0003 */
[----:B------:R-:W-:Y:S02]  /*41b50*/  IMAD.MOV.U32 R4, RZ, RZ, R19 ;  /* 0x000000ffff047224 */ /* 0x000fe400078e0013 */
[----:B------:R-:W-:-:S07]  /*41b60*/  IMAD.MOV.U32 R3, RZ, RZ, R18 ;  /* 0x000000ffff037224 */ /* 0x000fce00078e0012 */
.L_x_64595:
[----:B------:R-:W-:Y:S05]  /*41b70*/  BSYNC B1 ;  /* 0x0000000000017941 */ /* 0x000fea0003800000 */
.L_x_64593:
        /* <DEDUP_REMOVED lines=9> */
.L_x_64597:
[----:B------:R-:W-:Y:S02]  /*41c10*/  IMAD.MOV.U32 R19, RZ, RZ, R35 ;  /* 0x000000ffff137224 */ /* 0x000fe400078e0023 */
[----:B------:R-:W-:Y:S02]  /*41c20*/  IMAD.MOV.U32 R18, RZ, RZ, R2 ;  /* 0x000000ffff127224 */ /* 0x000fe400078e0002 */
[----:B------:R-:W-:Y:S02]  /*41c30*/  IMAD.MOV.U32 R35, RZ, RZ, R48 ;  /* 0x000000ffff237224 */ /* 0x000fe400078e0030 */
[----:B------:R-:W-:-:S07]  /*41c40*/  IMAD.MOV.U32 R2, RZ, RZ, R37 ;  /* 0x000000ffff027224 */ /* 0x000fce00078e0025 */
.L_x_64598:
[----:B------:R-:W-:Y:S05]  /*41c50*/  BSYNC B1 ;  /* 0x0000000000017941 */ /* 0x000fea0003800000 */
.L_x_64596:
        /* <DEDUP_REMOVED lines=9> */
.L_x_64600:
[----:B------:R-:W-:Y:S02]  /*41cf0*/  IMAD.MOV.U32 R47, RZ, RZ, R19 ;  /* 0x000000ffff2f7224 */ /* 0x000fe400078e0013 */
[----:B------:R-:W-:Y:S02]  /*41d00*/  IMAD.MOV.U32 R37, RZ, RZ, R18 ;  /* 0x000000ffff257224 */ /* 0x000fe400078e0012 */
[----:B------:R-:W-:Y:S02]  /*41d10*/  IMAD.MOV.U32 R19, RZ, RZ, R16 ;  /* 0x000000ffff137224 */ /* 0x000fe400078e0010 */
[----:B------:R-:W-:-:S07]  /*41d20*/  IMAD.MOV.U32 R18, RZ, RZ, R15 ;  /* 0x000000ffff127224 */ /* 0x000fce00078e000f */
.L_x_64601:
[----:B------:R-:W-:Y:S05]  /*41d30*/  BSYNC B1 ;  /* 0x0000000000017941 */ /* 0x000fea0003800000 */
.L_x_64599:
        /* <DEDUP_REMOVED lines=9> */
.L_x_64603:
[----:B------:R-:W-:Y:S02]  /*41dd0*/  IMAD.MOV.U32 R16, RZ, RZ, R47 ;  /* 0x000000ffff107224 */ /* 0x000fe400078e002f */
[----:B------:R-:W-:Y:S02]  /*41de0*/  IMAD.MOV.U32 R15, RZ, RZ, R37 ;  /* 0x000000ffff0f7224 */ /* 0x000fe400078e0025 */
[----:B------:R-:W-:Y:S02]  /*41df0*/  IMAD.MOV.U32 R47, RZ, RZ, R58 ;  /* 0x000000ffff2f7224 */ /* 0x000fe400078e003a */
[----:B------:R-:W-:-:S07]  /*41e00*/  IMAD.MOV.U32 R37, RZ, RZ, R14 ;  /* 0x000000ffff257224 */ /* 0x000fce00078e000e */
.L_x_64604:
[----:B------:R-:W-:Y:S05]  /*41e10*/  BSYNC B1 ;  /* 0x0000000000017941 */ /* 0x000fea0003800000 */
.L_x_64602:
        /* <DEDUP_REMOVED lines=9> */
.L_x_64606:
[----:B------:R-:W-:Y:S02]  /*41eb0*/  IMAD.MOV.U32 R46, RZ, RZ, R16 ;  /* 0x000000ffff2e7224 */ /* 0x000fe400078e0010 */
[----:B------:R-:W-:Y:S02]  /*41ec0*/  IMAD.MOV.U32 R14, RZ, RZ, R15 ;  /* 0x000000ffff0e7224 */ /* 0x000fe400078e000f */
[----:B------:R-:W-:Y:S02]  /*41ed0*/  IMAD.MOV.U32 R16, RZ, RZ, R13 ;  /* 0x000000ffff107224 */ /* 0x000fe400078e000d */
[----:B------:R-:W-:-:S07]  /*41ee0*/  IMAD.MOV.U32 R15, RZ, RZ, R12 ;  /* 0x000000ffff0f7224 */ /* 0x000fce00078e000c */
.L_x_64607:
[----:B------:R-:W-:Y:S05]  /*41ef0*/  BSYNC B1 ;  /* 0x0000000000017941 */ /* 0x000fea0003800000 */
.L_x_64605:
        /* <DEDUP_REMOVED lines=16> */
.L_x_64609:
[----:B------:R-:W-:Y:S02]  /*42000*/  IMAD.MOV.U32 R34, RZ, RZ, R17 ;  /* 0x000000ffff227224 */ /* 0x000fe400078e0011 */
[----:B------:R-:W-:Y:S01]  /*42010*/  IMAD.MOV.U32 R12, RZ, RZ, R71 ;  /* 0x000000ffff0c7224 */ /* 0x000fe200078e0047 */
[----:B------:R-:W-:Y:S01]  /*42020*/  MOV R71, R36 ;  /* 0x0000002400477202 */ /* 0x000fe20000000f00 */
[----:B------:R-:W-:-:S07]  /*42030*/  IMAD.MOV.U32 R17, RZ, RZ, R60 ;  /* 0x000000ffff117224 */ /* 0x000fce00078e003c */
.L_x_64610:
[----:B------:R-:W-:Y:S05]  /*42040*/  BSYNC B1 ;  /* 0x0000000000017941 */ /* 0x000fea0003800000 */
.L_x_64608:
        /* <DEDUP_REMOVED lines=9> */
.L_x_64612:
[----:B------:R-:W-:Y:S02]  /*420e0*/  IMAD.MOV.U32 R25, RZ, RZ, R34 ;  /* 0x000000ffff197224 */ /* 0x000fe400078e0022 */
[----:B------:R-:W-:Y:S01]  /*420f0*/  IMAD.MOV.U32 R13, RZ, RZ, R12 ;  /* 0x000000ffff0d7224 */ /* 0x000fe200078e000c */
[----:B------:R-:W-:Y:S01]  /*42100*/  MOV R12, R11 ;  /* 0x0000000b000c7202 */ /* 0x000fe20000000f00 */
[----:B------:R-:W-:-:S07]  /*42110*/  IMAD.MOV.U32 R34, RZ, RZ, R27 ;  /* 0x000000ffff227224 */ /* 0x000fce00078e001b */
.L_x_64613:
[----:B------:R-:W-:Y:S05]  /*42120*/  BSYNC B1 ;  /* 0x0000000000017941 */ /* 0x000fea0003800000 */
.L_x_64611:
        /* <DEDUP_REMOVED lines=9> */
.L_x_64615:
[----:B------:R-:W-:Y:S02]  /*421c0*/  IMAD.MOV.U32 R48, RZ, RZ, R25 ;  /* 0x000000ffff307224 */ /* 0x000fe400078e0019 */
[----:B------:R-:W-:Y:S01]  /*421d0*/  IMAD.MOV.U32 R36, RZ, RZ, R13 ;  /* 0x000000ffff247224 */ /* 0x000fe200078e000d */
[----:B------:R-:W-:Y:S01]  /*421e0*/  MOV R13, R10 ;  /* 0x0000000a000d7202 */ /* 0x000fe20000000f00 */
[----:B------:R-:W-:-:S07]  /*421f0*/  IMAD.MOV.U32 R25, RZ, RZ, R38 ;  /* 0x000000ffff197224 */ /* 0x000fce00078e0026 */
.L_x_64616:
[----:B------:R-:W-:Y:S05]  /*42200*/  BSYNC B1 ;  /* 0x0000000000017941 */ /* 0x000fea0003800000 */
.L_x_64614:
        /* <DEDUP_REMOVED lines=9> */
.L_x_64618:
[----:B------:R-:W-:Y:S02]  /*422a0*/  IMAD.MOV.U32 R27, RZ, RZ, R48 ;  /* 0x000000ffff1b7224 */ /* 0x000fe400078e0030 */
[----:B------:R-:W-:Y:S01]  /*422b0*/  IMAD.MOV.U32 R11, RZ, RZ, R36 ;  /* 0x000000ffff0b7224 */ /* 0x000fe200078e0024 */
[----:B------:R-:W-:Y:S01]  /*422c0*/  MOV R36, R9 ;  /* 0x0000000900247202 */ /* 0x000fe20000000f00 */
[----:B------:R-:W-:-:S07]  /*422d0*/  IMAD.MOV.U32 R48, RZ, RZ, R29 ;  /* 0x000000ffff307224 */ /* 0x000fce00078e001d */
.L_x_64619:
[----:B------:R-:W-:Y:S05]  /*422e0*/  BSYNC B1 ;  /* 0x0000000000017941 */ /* 0x000fea0003800000 */
.L_x_64617:
        /* <DEDUP_REMOVED lines=9> */
.L_x_64621:
[----:B------:R-:W-:Y:S02]  /*42380*/  IMAD.MOV.U32 R38, RZ, RZ, R27 ;  /* 0x000000ffff267224 */ /* 0x000fe400078e001b */
[----:B------:R-:W-:Y:S01]  /*42390*/  IMAD.MOV.U32 R10, RZ, RZ, R11 ;  /* 0x000000ffff0a7224 */ /* 0x000fe200078e000b */
[----:B------:R-:W-:Y:S01]  /*423a0*/  MOV R11, R8 ;  /* 0x00000008000b7202 */ /* 0x000fe20000000f00 */
[----:B------:R-:W-:-:S07]  /*423b0*/  IMAD.MOV.U32 R27, RZ, RZ, R40 ;  /* 0x000000ffff1b7224 */ /* 0x000fce00078e0028 */
.L_x_64622:
[----:B------:R-:W-:Y:S05]  /*423c0*/  BSYNC B1 ;  /* 0x0000000000017941 */ /* 0x000fea0003800000 */
.L_x_64620:
        /* <DEDUP_REMOVED lines=9> */
.L_x_64624:
[----:B------:R-:W-:Y:S02]  /*42460*/  IMAD.MOV.U32 R29, RZ, RZ, R38 ;  /* 0x000000ffff1d7224 */ /* 0x000fe400078e0026 */
[----:B------:R-:W-:Y:S01]  /*42470*/  IMAD.MOV.U32 R9, RZ, RZ, R10 ;  /* 0x000000ffff097224 */ /* 0x000fe200078e000a */
[----:B------:R-:W-:Y:S01]  /*42480*/  MOV R10, R31 ;  /* 0x0000001f000a7202 */ /* 0x000fe20000000f00 */
[----:B------:R-:W-:-:S07]  /*42490*/  IMAD.MOV.U32 R38, RZ, RZ, R39 ;  /* 0x000000ffff267224 */ /* 0x000fce00078e0027 */
.L_x_64625:
[----:B------:R-:W-:Y:S05]  /*424a0*/  BSYNC B1 ;  /* 0x0000000000017941 */ /* 0x000fea0003800000 */
.L_x_64623:
        /* <DEDUP_REMOVED lines=9> */
.L_x_64627:
[----:B------:R-:W-:Y:S02]  /*42540*/  IMAD.MOV.U32 R8, RZ, RZ, R29 ;  /* 0x000000ffff087224 */ /* 0x000fe400078e001d */
[----:B------:R-:W-:Y:S01]  /*42550*/  IMAD.MOV.U32 R31, RZ, RZ, R9 ;  /* 0x000000ffff1f7224 */ /* 0x000fe200078e0009 */
[----:B------:R-:W-:Y:S01]  /*42560*/  MOV R9, R6 ;  /* 0x0000000600097202 */ /* 0x000fe20000000f00 */
[----:B------:R-:W-:-:S07]  /*42570*/  IMAD.MOV.U32 R29, RZ, RZ, R42 ;  /* 0x000000ffff1d7224 */ /* 0x000fce00078e002a */
.L_x_64628:
[----:B------:R-:W-:Y:S05]  /*42580*/  BSYNC B1 ;  /* 0x0000000000017941 */ /* 0x000fea0003800000 */
.L_x_64626:
        /* <DEDUP_REMOVED lines=9> */
.L_x_64630:
[----:B------:R-:W-:Y:S02]  /*42620*/  IMAD.MOV.U32 R40, RZ, RZ, R8 ;  /* 0x000000ffff287224 */ /* 0x000fe400078e0008 */
[----:B------:R-:W-:Y:S01]  /*42630*/  IMAD.MOV.U32 R6, RZ, RZ, R31 ;  /* 0x000000ffff067224 */ /* 0x000fe200078e001f */
[----:B------:R-:W-:Y:S01]  /*42640*/  MOV R31, R44 ;  /* 0x0000002c001f7202 */ /* 0x000fe20000000f00 */
[----:B------:R-:W-:-:S07]  /*42650*/  IMAD.MOV.U32 R8, RZ, RZ, R7 ;  /* 0x000000ffff087224 */ /* 0x000fce00078e0007 */
.L_x_64631:
[----:B------:R-:W-:Y:S05]  /*42660*/  BSYNC B1 ;  /* 0x0000000000017941 */ /* 0x000fea0003800000 */
.L_x_64629:
        /* <DEDUP_REMOVED lines=9> */
.L_x_64633:
[----:B------:R-:W-:Y:S02]  /*42700*/  IMAD.MOV.U32 R7, RZ, RZ, R40 ;  /* 0x000000ffff077224 */ /* 0x000fe400078e0028 */
[----:B------:R-:W-:Y:S01]  /*42710*/  IMAD.MOV.U32 R42, RZ, RZ, R6 ;  /* 0x000000ffff2a7224 */ /* 0x000fe200078e0006 */
[----:B------:R-:W-:Y:S01]  /*42720*/  MOV R6, R5 ;  /* 0x0000000500067202 */ /* 0x000fe20000000f00 */
[----:B------:R-:W-:-:S07]  /*42730*/  IMAD.MOV.U32 R40, RZ, RZ, R33 ;  /* 0x000000ffff287224 */ /* 0x000fce00078e0021 */
.L_x_64634:
[----:B------:R-:W-:Y:S05]  /*42740*/  BSYNC B1 ;  /* 0x0000000000017941 */ /* 0x000fea0003800000 */
.L_x_64632:
        /* <DEDUP_REMOVED lines=9> */
.L_x_64636:
[----:B------:R-:W-:Y:S02]  /*427e0*/  IMAD.MOV.U32 R44, RZ, RZ, R7 ;  /* 0x000000ffff2c7224 */ /* 0x000fe400078e0007 */
[----:B------:R-:W-:Y:S01]  /*427f0*/  IMAD.MOV.U32 R5, RZ, RZ, R42 ;  /* 0x000000ffff057224 */ /* 0x000fe200078e002a */
[----:B------:R-:W-:Y:S01]  /*42800*/  MOV R42, R3 ;  /* 0x00000003002a7202 */ /* 0x000fe20000000f00 */
[----:B------:R-:W-:-:S07]  /*42810*/  IMAD.MOV.U32 R7, RZ, RZ, R4 ;  /* 0x000000ffff077224 */ /* 0x000fce00078e0004 */
.L_x_64637:
[----:B------:R-:W-:Y:S05]  /*42820*/  BSYNC B1 ;  /* 0x0000000000017941 */ /* 0x000fea0003800000 */
.L_x_64635:
        /* <DEDUP_REMOVED lines=9> */
.L_x_64639:
[----:B------:R-:W-:Y:S02]  /*428c0*/  IMAD.MOV.U32 R4, RZ, RZ, R44 ;  /* 0x000000ffff047224 */ /* 0x000fe400078e002c */
[----:B------:R-:W-:Y:S01]  /*428d0*/  IMAD.MOV.U32 R3, RZ, RZ, R5 ;  /* 0x000000ffff037224 */ /* 0x000fe200078e0005 */
[----:B------:R-:W-:Y:S01]  /*428e0*/  MOV R5, R2 ;  /* 0x0000000200057202 */ /* 0x000fe20000000f00 */
[----:B------:R-:W-:-:S07]  /*428f0*/  IMAD.MOV.U32 R44, RZ, RZ, R35 ;  /* 0x000000ffff2c7224 */ /* 0x000fce00078e0023 */
.L_x_64640:
[----:B------:R-:W-:Y:S05]  /*42900*/  BSYNC B1 ;  /* 0x0000000000017941 */ /* 0x000fea0003800000 */
.L_x_64638:
        /* <DEDUP_REMOVED lines=9> */
.L_x_64642:
[----:B------:R-:W-:Y:S02]  /*429a0*/  IMAD.MOV.U32 R56, RZ, RZ, R4 ;  /* 0x000000ffff387224 */ /* 0x000fe400078e0004 */
[----:B------:R-:W-:Y:S01]  /*429b0*/  IMAD.MOV.U32 R2, RZ, RZ, R3 ;  /* 0x000000ffff027224 */ /* 0x000fe200078e0003 */
[----:B------:R-:W-:Y:S01]  /*429c0*/  MOV R3, R18 ;  /* 0x0000001200037202 */ /* 0x000fe20000000f00 */
[----:B------:R-:W-:-:S07]  /*429d0*/  IMAD.MOV.U32 R4, RZ, RZ, R19 ;  /* 0x000000ffff047224 */ /* 0x000fce00078e0013 */
.L_x_64643:
[----:B------:R-:W-:Y:S05]  /*429e0*/  BSYNC B1 ;  /* 0x0000000000017941 */ /* 0x000fea0003800000 */
.L_x_64641:
        /* <DEDUP_REMOVED lines=9> */
.L_x_64645:
[----:B------:R-:W-:Y:S02]  /*42a80*/  IMAD.MOV.U32 R19, RZ, RZ, R56 ;  /* 0x000000ffff137224 */ /* 0x000fe400078e0038 */
[----:B------:R-:W-:Y:S01]  /*42a90*/  IMAD.MOV.U32 R18, RZ, RZ, R2 ;  /* 0x000000ffff127224 */ /* 0x000fe200078e0002 */
[----:B------:R-:W-:Y:S01]  /*42aa0*/  MOV R2, R37 ;  /* 0x0000002500027202 */ /* 0x000fe20000000f00 */
[----:B------:R-:W-:-:S07]  /*42ab0*/  IMAD.MOV.U32 R56, RZ, RZ, R47 ;  /* 0x000000ffff387224 */ /* 0x000fce00078e002f */
.L_x_64646:
[----:B------:R-:W-:Y:S05]  /*42ac0*/  BSYNC B1 ;  /* 0x0000000000017941 */ /* 0x000fea0003800000 */
.L_x_64644:
        /* <DEDUP_REMOVED lines=9> */
.L_x_64648:
[----:B------:R-:W-:Y:S02]  /*42b60*/  IMAD.MOV.U32 R35, RZ, RZ, R19 ;  /* 0x000000ffff237224 */ /* 0x000fe400078e0013 */
[----:B------:R-:W-:Y:S01]  /*42b70*/  IMAD.MOV.U32 R33, RZ, RZ, R18 ;  /* 0x000000ffff217224 */ /* 0x000fe200078e0012 */
[----:B------:R-:W-:Y:S01]  /*42b80*/  MOV R18, R15 ;  /* 0x0000000f00127202 */ /* 0x000fe20000000f00 */
[----:B------:R-:W-:-:S07]  /*42b90*/  IMAD.MOV.U32 R19, RZ, RZ, R16 ;  /* 0x000000ffff137224 */ /* 0x000fce00078e0010 */
.L_x_64649:
[----:B------:R-:W-:Y:S05]  /*42ba0*/  BSYNC B1 ;  /* 0x0000000000017941 */ /* 0x000fea0003800000 */
.L_x_64647:
        /* <DEDUP_REMOVED lines=9> */
.L_x_64651:
[----:B------:R-:W-:Y:S02]  /*42c40*/  IMAD.MOV.U32 R16, RZ, RZ, R35 ;  /* 0x000000ffff107224 */ /* 0x000fe400078e0023 */
[----:B------:R-:W-:Y:S01]  /*42c50*/  IMAD.MOV.U32 R15, RZ, RZ, R33 ;  /* 0x000000ffff0f7224 */ /* 0x000fe200078e0021 */
[----:B------:R-:W-:Y:S01]  /*42c60*/  MOV R33, R14 ;  /* 0x0000000e00217202 */ /* 0x000fe20000000f00 */
[----:B------:R-:W-:-:S07]  /*42c70*/  IMAD.MOV.U32 R35, RZ, RZ, R46 ;  /* 0x000000ffff237224 */ /* 0x000fce00078e002e */
.L_x_64652:
[----:B------:R-:W-:Y:S05]  /*42c80*/  BSYNC B1 ;  /* 0x0000000000017941 */ /* 0x000fea0003800000 */
.L_x_64650:
        /* <DEDUP_REMOVED lines=16> */
.L_x_64654:
[----:B------:R-:W-:Y:S01]  /*42d90*/  IMAD.MOV.U32 R32, RZ, RZ, R17 ;  /* 0x000000ffff207224 */ /* 0x000fe200078e0011 */
[----:B------:R-:W-:Y:S01]  /*42da0*/  MOV R14, R71 ;  /* 0x00000047000e7202 */ /* 0x000fe20000000f00 */
[----:B------:R-:W-:Y:S02]  /*42db0*/  IMAD.MOV.U32 R17, RZ, RZ, R34 ;  /* 0x000000ffff117224 */ /* 0x000fe400078e0022 */
[----:B------:R-:W-:-:S07]  /*42dc0*/  IMAD.MOV.U32 R71, RZ, RZ, R12 ;  /* 0x000000ffff477224 */ /* 0x000fce00078e000c */
.L_x_64655:
[----:B------:R-:W-:Y:S05]  /*42dd0*/  BSYNC B1 ;  /* 0x0000000000017941 */ /* 0x000fea0003800000 */
.L_x_64653:
        /* <DEDUP_REMOVED lines=9> */
.L_x_64657:
[----:B------:R-:W-:Y:S01]  /*42e70*/  IMAD.MOV.U32 R37, RZ, RZ, R32 ;  /* 0x000000ffff257224 */ /* 0x000fe200078e0020 */
[----:B------:R-:W-:Y:S01]  /*42e80*/  MOV R23, R14 ;  /* 0x0000000e00177202 */ /* 0x000fe20000000f00 */
[----:B------:R-:W-:Y:S02]  /*42e90*/  IMAD.MOV.U32 R32, RZ, RZ, R25 ;  /* 0x000000ffff207224 */ /* 0x000fe400078e0019 */
[----:B------:R-:W-:-:S07]  /*42ea0*/  IMAD.MOV.U32 R14, RZ, RZ, R13 ;  /* 0x000000ffff0e7224 */ /* 0x000fce00078e000d */
.L_x_64658:
[----:B------:R-:W-:Y:S05]  /*42eb0*/  BSYNC B1 ;  /* 0x0000000000017941 */ /* 0x000fea0003800000 */
.L_x_64656:
        /* <DEDUP_REMOVED lines=9> */
.L_x_64660:
[----:B------:R-:W-:Y:S01]  /*42f50*/  IMAD.MOV.U32 R34, RZ, RZ, R37 ;  /* 0x000000ffff227224 */ /* 0x000fe200078e0025 */
[----:B------:R-:W-:Y:S01]  /*42f60*/  MOV R12, R23 ;  /* 0x00000017000c7202 */ /* 0x000fe20000000f00 */
[----:B------:R-:W-:Y:S02]  /*42f70*/  IMAD.MOV.U32 R37, RZ, RZ, R48 ;  /* 0x000000ffff257224 */ /* 0x000fe400078e0030 */
[----:B------:R-:W-:-:S07]  /*42f80*/  IMAD.MOV.U32 R23, RZ, RZ, R36 ;  /* 0x000000ffff177224 */ /* 0x000fce00078e0024 */
.L_x_64661:
[----:B------:R-:W-:Y:S05]  /*42f90*/  BSYNC B1 ;  /* 0x0000000000017941 */ /* 0x000fea0003800000 */
.L_x_64659:
        /* <DEDUP_REMOVED lines=9> */
.L_x_64663:
[----:B------:R-:W-:Y:S01]  /*43030*/  IMAD.MOV.U32 R25, RZ, RZ, R34 ;  /* 0x000000ffff197224 */ /* 0x000fe200078e0022 */
[----:B------:R-:W-:Y:S01]  /*43040*/  MOV R13, R12 ;  /* 0x0000000c000d7202 */ /* 0x000fe20000000f00 */
[----:B------:R-:W-:Y:S02]  /*43050*/  IMAD.MOV.U32 R34, RZ, RZ, R27 ;  /* 0x000000ffff227224 */ /* 0x000fe400078e001b */
[----:B------:R-:W-:-:S07]  /*43060*/  IMAD.MOV.U32 R12, RZ, RZ, R11 ;  /* 0x000000ffff0c7224 */ /* 0x000fce00078e000b */
.L_x_64664:
[----:B------:R-:W-:Y:S05]  /*43070*/  BSYNC B1 ;  /* 0x0000000000017941 */ /* 0x000fea0003800000 */
.L_x_64662:
        /* <DEDUP_REMOVED lines=9> */
.L_x_64666:
[----:B------:R-:W-:Y:S01]  /*43110*/  IMAD.MOV.U32 R46, RZ, RZ, R25 ;  /* 0x000000ffff2e7224 */ /* 0x000fe200078e0019 */
[----:B------:R-:W-:Y:S01]  /*43120*/  MOV R36, R13 ;  /* 0x0000000d00247202 */ /* 0x000fe20000000f00 */
[----:B------:R-:W-:Y:S02]  /*43130*/  IMAD.MOV.U32 R25, RZ, RZ, R38 ;  /* 0x000000ffff197224 */ /* 0x000fe400078e0026 */
[----:B------:R-:W-:-:S07]  /*43140*/  IMAD.MOV.U32 R13, RZ, RZ, R10 ;  /* 0x000000ffff0d7224 */ /* 0x000fce00078e000a */
.L_x_64667:
[----:B------:R-:W-:Y:S05]  /*43150*/  BSYNC B1 ;  /* 0x0000000000017941 */ /* 0x000fea0003800000 */
.L_x_64665:
        /* <DEDUP_REMOVED lines=9> */
.L_x_64669:
[----:B------:R-:W-:Y:S01]  /*431f0*/  IMAD.MOV.U32 R11, RZ, RZ, R46 ;  /* 0x000000ffff0b7224 */ /* 0x000fe200078e002e */
[----:B------:R-:W-:Y:S01]  /*43200*/  MOV R10, R36 ;  /* 0x00000024000a7202 */ /* 0x000fe20000000f00 */
[----:B------:R-:W-:Y:S02]  /*43210*/  IMAD.MOV.U32 R46, RZ, RZ, R29 ;  /* 0x000000ffff2e7224 */ /* 0x000fe400078e001d */
[----:B------:R-:W-:-:S07]  /*43220*/  IMAD.MOV.U32 R36, RZ, RZ, R9 ;  /* 0x000000ffff247224 */ /* 0x000fce00078e0009 */
.L_x_64670:
[----:B------:R-:W-:Y:S05]  /*43230*/  BSYNC B1 ;  /* 0x0000000000017941 */ /* 0x000fea0003800000 */
.L_x_64668:
        /* <DEDUP_REMOVED lines=9> */
.L_x_64672:
[----:B------:R-:W-:Y:S01]  /*432d0*/  IMAD.MOV.U32 R27, RZ, RZ, R11 ;  /* 0x000000ffff1b7224 */ /* 0x000fe200078e000b */
[----:B------:R-:W-:Y:S01]  /*432e0*/  MOV R9, R10 ;  /* 0x0000000a00097202 */ /* 0x000fe20000000f00 */
[----:B------:R-:W-:Y:S02]  /*432f0*/  IMAD.MOV.U32 R11, RZ, RZ, R8 ;  /* 0x000000ffff0b7224 */ /* 0x000fe400078e0008 */
[----:B------:R-:W-:-:S07]  /*43300*/  IMAD.MOV.U32 R10, RZ, RZ, R31 ;  /* 0x000000ffff0a7224 */ /* 0x000fce00078e001f */
.L_x_64673:
[----:B------:R-:W-:Y:S05]  /*43310*/  BSYNC B1 ;  /* 0x0000000000017941 */ /* 0x000fea0003800000 */
.L_x_64671:
        /* <DEDUP_REMOVED lines=9> */
.L_x_64675:
[----:B------:R-:W-:Y:S01]  /*433b0*/  IMAD.MOV.U32 R8, RZ, RZ, R27 ;  /* 0x000000ffff087224 */ /* 0x000fe200078e001b */
[----:B------:R-:W-:Y:S01]  /*433c0*/  MOV R29, R9 ;  /* 0x00000009001d7202 */ /* 0x000fe20000000f00 */
[----:B------:R-:W-:Y:S02]  /*433d0*/  IMAD.MOV.U32 R27, RZ, RZ, R40 ;  /* 0x000000ffff1b7224 */ /* 0x000fe400078e0028 */
[----:B------:R-:W-:-:S07]  /*433e0*/  IMAD.MOV.U32 R9, RZ, RZ, R6 ;  /* 0x000000ffff097224 */ /* 0x000fce00078e0006 */
.L_x_64676:
[----:B------:R-:W-:Y:S05]  /*433f0*/  BSYNC B1 ;  /* 0x0000000000017941 */ /* 0x000fea0003800000 */
.L_x_64674:
        /* <DEDUP_REMOVED lines=9> */
.L_x_64678:
[----:B------:R-:W-:Y:S01]  /*43490*/  IMAD.MOV.U32 R31, RZ, RZ, R8 ;  /* 0x000000ffff1f7224 */ /* 0x000fe200078e0008 */
[----:B------:R-:W-:Y:S01]  /*434a0*/  MOV R6, R29 ;  /* 0x0000001d00067202 */ /* 0x000fe20000000f00 */
[----:B------:R-:W-:Y:S02]  /*434b0*/  IMAD.MOV.U32 R8, RZ, RZ, R7 ;  /* 0x000000ffff087224 */ /* 0x000fe400078e0007 */
[----:B------:R-:W-:-:S07]  /*434c0*/  IMAD.MOV.U32 R29, RZ, RZ, R42 ;  /* 0x000000ffff1d7224 */ /* 0x000fce00078e002a */
.L_x_64679:
[----:B------:R-:W-:Y:S05]  /*434d0*/  BSYNC B1 ;  /* 0x0000000000017941 */ /* 0x000fea0003800000 */
.L_x_64677:
        /* <DEDUP_REMOVED lines=9> */
.L_x_64681:
[----:B------:R-:W-:Y:S01]  /*43570*/  IMAD.MOV.U32 R7, RZ, RZ, R31 ;  /* 0x000000ffff077224 */ /* 0x000fe200078e001f */
[----:B------:R-:W-:Y:S01]  /*43580*/  MOV R38, R6 ;  /* 0x0000000600267202 */ /* 0x000fe20000000f00 */
[----:B------:R-:W-:Y:S02]  /*43590*/  IMAD.MOV.U32 R31, RZ, RZ, R44 ;  /* 0x000000ffff1f7224 */ /* 0x000fe400078e002c */
[----:B------:R-:W-:-:S07]  /*435a0*/  IMAD.MOV.U32 R6, RZ, RZ, R5 ;  /* 0x000000ffff067224 */ /* 0x000fce00078e0005 */
.L_x_64682:
[----:B------:R-:W-:Y:S05]  /*435b0*/  BSYNC B1 ;  /* 0x0000000000017941 */ /* 0x000fea0003800000 */
.L_x_64680:
        /* <DEDUP_REMOVED lines=9> */
.L_x_64684:
[----:B------:R-:W-:Y:S01]  /*43650*/  IMAD.MOV.U32 R39, RZ, RZ, R7 ;  /* 0x000000ffff277224 */ /* 0x000fe200078e0007 */
[----:B------:R-:W-:Y:S01]  /*43660*/  MOV R5, R38 ;  /* 0x0000002600057202 */ /* 0x000fe20000000f00 */
[----:B------:R-:W-:Y:S02]  /*43670*/  IMAD.MOV.U32 R7, RZ, RZ, R4 ;  /* 0x000000ffff077224 */ /* 0x000fe400078e0004 */
[----:B------:R-:W-:-:S07]  /*43680*/  IMAD.MOV.U32 R38, RZ, RZ, R3 ;  /* 0x000000ffff267224 */ /* 0x000fce00078e0003 */
.L_x_64685:
[----:B------:R-:W-:Y:S05]  /*43690*/  BSYNC B1 ;  /* 0x0000000000017941 */ /* 0x000fea0003800000 */
.L_x_64683:
        /* <DEDUP_REMOVED lines=9> */
.L_x_64687:
[----:B------:R-:W-:Y:S01]  /*43730*/  IMAD.MOV.U32 R4, RZ, RZ, R39 ;  /* 0x000000ffff047224 */ /* 0x000fe200078e0027 */
[----:B------:R-:W-:Y:S01]  /*43740*/  MOV R3, R5 ;  /* 0x0000000500037202 */ /* 0x000fe20000000f00 */
[----:B------:R-:W-:Y:S02]  /*43750*/  IMAD.MOV.U32 R39, RZ, RZ, R56 ;  /* 0x000000ffff277224 */ /* 0x000fe400078e0038 */
[----:B------:R-:W-:-:S07]  /*43760*/  IMAD.MOV.U32 R5, RZ, RZ, R2 ;  /* 0x000000ffff057224 */ /* 0x000fce00078e0002 */
.L_x_64688:
[----:B------:R-:W-:Y:S05]  /*43770*/  BSYNC B1 ;  /* 0x0000000000017941 */ /* 0x000fea0003800000 */
.L_x_64686:
        /* <DEDUP_REMOVED lines=9> */
.L_x_64690:
[----:B------:R-:W-:Y:S01]  /*43810*/  IMAD.MOV.U32 R40, RZ, RZ, R4 ;  /* 0x000000ffff287224 */ /* 0x000fe200078e0004 */
[----:B------:R-:W-:Y:S01]  /*43820*/  MOV R2, R3 ;  /* 0x0000000300027202 */ /* 0x000fe20000000f00 */
[----:B------:R-:W-:Y:S02]  /*43830*/  IMAD.MOV.U32 R4, RZ, RZ, R19 ;  /* 0x000000ffff047224 */ /* 0x000fe400078e0013 */
[----:B------:R-:W-:-:S07]  /*43840*/  IMAD.MOV.U32 R3, RZ, RZ, R18 ;  /* 0x000000ffff037224 */ /* 0x000fce00078e0012 */
.L_x_64691:
[----:B------:R-:W-:Y:S05]  /*43850*/  BSYNC B1 ;  /* 0x0000000000017941 */ /* 0x000fea0003800000 */
.L_x_64689:
        /* <DEDUP_REMOVED lines=9> */
.L_x_64693:
[----:B------:R-:W-:Y:S01]  /*438f0*/  IMAD.MOV.U32 R19, RZ, RZ, R40 ;  /* 0x000000ffff137224 */ /* 0x000fe200078e0028 */
[----:B------:R-:W-:Y:S01]  /*43900*/  MOV R18, R2 ;  /* 0x0000000200127202 */ /* 0x000fe20000000f00 */
[----:B------:R-:W-:Y:S02]  /*43910*/  IMAD.MOV.U32 R40, RZ, RZ, R35 ;  /* 0x000000ffff287224 */ /* 0x000fe400078e0023 */
[----:B------:R-:W-:-:S07]  /*43920*/  IMAD.MOV.U32 R2, RZ, RZ, R33 ;  /* 0x000000ffff027224 */ /* 0x000fce00078e0021 */
.L_x_64694:
[----:B------:R-:W-:Y:S05]  /*43930*/  BSYNC B1 ;  /* 0x0000000000017941 */ /* 0x000fea0003800000 */
.L_x_64692:
        /* <DEDUP_REMOVED lines=9> */
.L_x_64696:
[----:B------:R-:W-:Y:S01]  /*439d0*/  IMAD.MOV.U32 R35, RZ, RZ, R19 ;  /* 0x000000ffff237224 */ /* 0x000fe200078e0013 */
[----:B------:R-:W-:Y:S01]  /*439e0*/  MOV R33, R18 ;  /* 0x0000001200217202 */ /* 0x000fe20000000f00 */
[----:B------:R-:W-:Y:S02]  /*439f0*/  IMAD.MOV.U32 R19, RZ, RZ, R16 ;  /* 0x000000ffff137224 */ /* 0x000fe400078e0010 */
[----:B------:R-:W-:-:S07]  /*43a00*/  IMAD.MOV.U32 R18, RZ, RZ, R15 ;  /* 0x000000ffff127224 */ /* 0x000fce00078e000f */
.L_x_64697:
[----:B------:R-:W-:Y:S05]  /*43a10*/  BSYNC B1 ;  /* 0x0000000000017941 */ /* 0x000fea0003800000 */
.L_x_64695:
        /* <DEDUP_REMOVED lines=16> */
.L_x_64699:
[----:B------:R-:W-:Y:S02]  /*43b20*/  IMAD.MOV.U32 R30, RZ, RZ, R17 ;  /* 0x000000ffff1e7224 */ /* 0x000fe400078e0011 */
[----:B------:R-:W-:Y:S02]  /*43b30*/  IMAD.MOV.U32 R16, RZ, RZ, R71 ;  /* 0x000000ffff107224 */ /* 0x000fe400078e0047 */
[----:B------:R-:W-:Y:S02]  /*43b40*/  IMAD.MOV.U32 R17, RZ, RZ, R32 ;  /* 0x000000ffff117224 */ /* 0x000fe400078e0020 */
[----:B------:R-:W-:-:S07]  /*43b50*/  IMAD.MOV.U32 R71, RZ, RZ, R14 ;  /* 0x000000ffff477224 */ /* 0x000fce00078e000e */
.L_x_64700:
[----:B------:R-:W-:Y:S05]  /*43b60*/  BSYNC B1 ;  /* 0x0000000000017941 */ /* 0x000fea0003800000 */
.L_x_64698:
        /* <DEDUP_REMOVED lines=9> */
.L_x_64702:
[----:B------:R-:W-:Y:S02]  /*43c00*/  IMAD.MOV.U32 R21, RZ, RZ, R30 ;  /* 0x000000ffff157224 */ /* 0x000fe400078e001e */
[----:B------:R-:W-:Y:S02]  /*43c10*/  IMAD.MOV.U32 R15, RZ, RZ, R16 ;  /* 0x000000ffff0f7224 */ /* 0x000fe400078e0010 */
[----:B------:R-:W-:Y:S02]  /*43c20*/  IMAD.MOV.U32 R30, RZ, RZ, R37 ;  /* 0x000000ffff1e7224 */ /* 0x000fe400078e0025 */
[----:B------:R-:W-:-:S07]  /*43c30*/  IMAD.MOV.U32 R16, RZ, RZ, R23 ;  /* 0x000000ffff107224 */ /* 0x000fce00078e0017 */
.L_x_64703:
[----:B------:R-:W-:Y:S05]  /*43c40*/  BSYNC B1 ;  /* 0x0000000000017941 */ /* 0x000fea0003800000 */
.L_x_64701:
        /* <DEDUP_REMOVED lines=9> */
.L_x_64705:
[----:B------:R-:W-:Y:S02]  /*43ce0*/  IMAD.MOV.U32 R32, RZ, RZ, R21 ;  /* 0x000000ffff207224 */ /* 0x000fe400078e0015 */
[----:B------:R-:W-:Y:S02]  /*43cf0*/  IMAD.MOV.U32 R14, RZ, RZ, R15 ;  /* 0x000000ffff0e7224 */ /* 0x000fe400078e000f */
[----:B------:R-:W-:Y:S02]  /*43d00*/  IMAD.MOV.U32 R21, RZ, RZ, R34 ;  /* 0x000000ffff157224 */ /* 0x000fe400078e0022 */
[----:B------:R-:W-:-:S07]  /*43d10*/  IMAD.MOV.U32 R15, RZ, RZ, R12 ;  /* 0x000000ffff0f7224 */ /* 0x000fce00078e000c */
.L_x_64706:
[----:B------:R-:W-:Y:S05]  /*43d20*/  BSYNC B1 ;  /* 0x0000000000017941 */ /* 0x000fea0003800000 */
.L_x_64704:
        /* <DEDUP_REMOVED lines=9> */
.L_x_64708:
[----:B------:R-:W-:Y:S02]  /*43dc0*/  IMAD.MOV.U32 R37, RZ, RZ, R32 ;  /* 0x000000ffff257224 */ /* 0x000fe400078e0020 */
[----:B------:R-:W-:Y:S02]  /*43dd0*/  IMAD.MOV.U32 R23, RZ, RZ, R14 ;  /* 0x000000ffff177224 */ /* 0x000fe400078e000e */
[----:B------:R-:W-:Y:S02]  /*43de0*/  IMAD.MOV.U32 R32, RZ, RZ, R25 ;  /* 0x000000ffff207224 */ /* 0x000fe400078e0019 */
[----:B------:R-:W-:-:S07]  /*43df0*/  IMAD.MOV.U32 R14, RZ, RZ, R13 ;  /* 0x000000ffff0e7224 */ /* 0x000fce00078e000d */
.L_x_64709:
[----:B------:R-:W-:Y:S05]  /*43e00*/  BSYNC B1 ;  /* 0x0000000000017941 */ /* 0x000fea0003800000 */
.L_x_64707:
        /* <DEDUP_REMOVED lines=9> */
.L_x_64711:
[----:B------:R-:W-:Y:S02]  /*43ea0*/  IMAD.MOV.U32 R12, RZ, RZ, R37 ;  /* 0x000000ffff0c7224 */ /* 0x000fe400078e0025 */
[----:B------:R-:W-:Y:S02]  /*43eb0*/  IMAD.MOV.U32 R13, RZ, RZ, R23 ;  /* 0x000000ffff0d7224 */ /* 0x000fe400078e0017 */
[----:B------:R-:W-:Y:S02]  /*43ec0*/  IMAD.MOV.U32 R37, RZ, RZ, R46 ;  /* 0x000000ffff257224 */ /* 0x000fe400078e002e */
[----:B------:R-:W-:-:S07]  /*43ed0*/  IMAD.MOV.U32 R23, RZ, RZ, R36 ;  /* 0x000000ffff177224 */ /* 0x000fce00078e0024 */
.L_x_64712:
[----:B------:R-:W-:Y:S05]  /*43ee0*/  BSYNC B1 ;  /* 0x0000000000017941 */ /* 0x000fea0003800000 */
.L_x_64710:
        /* <DEDUP_REMOVED lines=9> */
.L_x_64714:
[----:B------:R-:W-:Y:S02]  /*43f80*/  IMAD.MOV.U32 R36, RZ, RZ, R12 ;  /* 0x000000ffff247224 */ /* 0x000fe400078e000c */
[----:B------:R-:W-:Y:S02]  /*43f90*/  IMAD.MOV.U32 R34, RZ, RZ, R13 ;  /* 0x000000ffff227224 */ /* 0x000fe400078e000d */
[----:B------:R-:W-:Y:S02]  /*43fa0*/  IMAD.MOV.U32 R12, RZ, RZ, R11 ;  /* 0x000000ffff0c7224 */ /* 0x000fe400078e000b */
[----:B------:R-:W-:-:S07]  /*43fb0*/  IMAD.MOV.U32 R13, RZ, RZ, R10 ;  /* 0x000000ffff0d7224 */ /* 0x000fce00078e000a */
.L_x_64715:
[----:B------:R-:W-:Y:S05]  /*43fc0*/  BSYNC B1 ;  /* 0x0000000000017941 */ /* 0x000fea0003800000 */
.L_x_64713:
        /* <DEDUP_REMOVED lines=9> */
.L_x_64717:
[----:B------:R-:W-:Y:S02]  /*44060*/  IMAD.MOV.U32 R11, RZ, RZ, R36 ;  /* 0x000000ffff0b7224 */ /* 0x000fe400078e0024 */
[----:B------:R-:W-:Y:S02]  /*44070*/  IMAD.MOV.U32 R10, RZ, RZ, R34 ;  /* 0x000000ffff0a7224 */ /* 0x000fe400078e0022 */
[----:B------:R-:W-:Y:S02]  /*44080*/  IMAD.MOV.U32 R36, RZ, RZ, R27 ;  /* 0x000000ffff247224 */ /* 0x000fe400078e001b */
[----:B------:R-:W-:-:S07]  /*44090*/  IMAD.MOV.U32 R34, RZ, RZ, R9 ;  /* 0x000000ffff227224 */ /* 0x000fce00078e0009 */
.L_x_64718:
[----:B------:R-:W-:Y:S05]  /*440a0*/  BSYNC B1 ;  /* 0x0000000000017941 */ /* 0x000fea0003800000 */
.L_x_64716:
        /* <DEDUP_REMOVED lines=9> */
.L_x_64720:
[----:B------:R-:W-:Y:S02]  /*44140*/  IMAD.MOV.U32 R42, RZ, RZ, R11 ;  /* 0x000000ffff2a7224 */ /* 0x000fe400078e000b */
[----:B------:R-:W-:Y:S02]  /*44150*/  IMAD.MOV.U32 R9, RZ, RZ, R10 ;  /* 0x000000ffff097224 */ /* 0x000fe400078e000a */
[----:B------:R-:W-:Y:S02]  /*44160*/  IMAD.MOV.U32 R11, RZ, RZ, R8 ;  /* 0x000000ffff0b7224 */ /* 0x000fe400078e0008 */
[----:B------:R-:W-:-:S07]  /*44170*/  IMAD.MOV.U32 R10, RZ, RZ, R29 ;  /* 0x000000ffff0a7224 */ /* 0x000fce00078e001d */
.L_x_64721:
[----:B------:R-:W-:Y:S05]  /*44180*/  BSYNC B1 ;  /* 0x0000000000017941 */ /* 0x000fea0003800000 */
.L_x_64719:
        /* <DEDUP_REMOVED lines=9> */
.L_x_64723:
[----:B------:R-:W-:Y:S02]  /*44220*/  IMAD.MOV.U32 R8, RZ, RZ, R42 ;  /* 0x000000ffff087224 */ /* 0x000fe400078e002a */
[----:B------:R-:W-:Y:S02]  /*44230*/  IMAD.MOV.U32 R25, RZ, RZ, R9 ;  /* 0x000000ffff197224 */ /* 0x000fe400078e0009 */
[----:B------:R-:W-:Y:S02]  /*44240*/  IMAD.MOV.U32 R42, RZ, RZ, R31 ;  /* 0x000000ffff2a7224 */ /* 0x000fe400078e001f */
[----:B------:R-:W-:-:S07]  /*44250*/  IMAD.MOV.U32 R9, RZ, RZ, R6 ;  /* 0x000000ffff097224 */ /* 0x000fce00078e0006 */
.L_x_64724:
[----:B------:R-:W-:Y:S05]  /*44260*/  BSYNC B1 ;  /* 0x0000000000017941 */ /* 0x000fea0003800000 */
.L_x_64722:
        /* <DEDUP_REMOVED lines=9> */
.L_x_64726:
[----:B------:R-:W-:Y:S02]  /*44300*/  IMAD.MOV.U32 R44, RZ, RZ, R8 ;  /* 0x000000ffff2c7224 */ /* 0x000fe400078e0008 */
[----:B------:R-:W-:Y:S02]  /*44310*/  IMAD.MOV.U32 R6, RZ, RZ, R25 ;  /* 0x000000ffff067224 */ /* 0x000fe400078e0019 */
[----:B------:R-:W-:Y:S02]  /*44320*/  IMAD.MOV.U32 R8, RZ, RZ, R7 ;  /* 0x000000ffff087224 */ /* 0x000fe400078e0007 */
[----:B------:R-:W-:-:S07]  /*44330*/  IMAD.MOV.U32 R25, RZ, RZ, R38 ;  /* 0x000000ffff197224 */ /* 0x000fce00078e0026 */
.L_x_64727:
[----:B------:R-:W-:Y:S05]  /*44340*/  BSYNC B1 ;  /* 0x0000000000017941 */ /* 0x000fea0003800000 */
.L_x_64725:
        /* <DEDUP_REMOVED lines=9> */
.L_x_64729:
[----:B------:R-:W-:Y:S02]  /*443e0*/  IMAD.MOV.U32 R7, RZ, RZ, R44 ;  /* 0x000000ffff077224 */ /* 0x000fe400078e002c */
[----:B------:R-:W-:Y:S02]  /*443f0*/  IMAD.MOV.U32 R38, RZ, RZ, R6 ;  /* 0x000000ffff267224 */ /* 0x000fe400078e0006 */
[----:B------:R-:W-:Y:S02]  /*44400*/  IMAD.MOV.U32 R44, RZ, RZ, R39 ;  /* 0x000000ffff2c7224 */ /* 0x000fe400078e0027 */
[----:B------:R-:W-:-:S07]  /*44410*/  IMAD.MOV.U32 R6, RZ, RZ, R5 ;  /* 0x000000ffff067224 */ /* 0x000fce00078e0005 */
.L_x_64730:
[----:B------:R-:W-:Y:S05]  /*44420*/  BSYNC B1 ;  /* 0x0000000000017941 */ /* 0x000fea0003800000 */
.L_x_64728:
        /* <DEDUP_REMOVED lines=9> */
.L_x_64732:
[----:B------:R-:W-:Y:S02]  /*444c0*/  IMAD.MOV.U32 R27, RZ, RZ, R7 ;  /* 0x000000ffff1b7224 */ /* 0x000fe400078e0007 */
[----:B------:R-:W-:Y:S02]  /*444d0*/  IMAD.MOV.U32 R5, RZ, RZ, R38 ;  /* 0x000000ffff057224 */ /* 0x000fe400078e0026 */
[----:B------:R-:W-:Y:S02]  /*444e0*/  IMAD.MOV.U32 R7, RZ, RZ, R4 ;  /* 0x000000ffff077224 */ /* 0x000fe400078e0004 */
[----:B------:R-:W-:-:S07]  /*444f0*/  IMAD.MOV.U32 R38, RZ, RZ, R3 ;  /* 0x000000ffff267224 */ /* 0x000fce00078e0003 */
.L_x_64733:
[----:B------:R-:W-:Y:S05]  /*44500*/  BSYNC B1 ;  /* 0x0000000000017941 */ /* 0x000fea0003800000 */
.L_x_64731:
        /* <DEDUP_REMOVED lines=9> */
.L_x_64735:
[----:B------:R-:W-:Y:S02]  /*445a0*/  IMAD.MOV.U32 R4, RZ, RZ, R27 ;  /* 0x000000ffff047224 */ /* 0x000fe400078e001b */
[----:B------:R-:W-:Y:S02]  /*445b0*/  IMAD.MOV.U32 R3, RZ, RZ, R5 ;  /* 0x000000ffff037224 */ /* 0x000fe400078e0005 */
[----:B------:R-:W-:Y:S02]  /*445c0*/  IMAD.MOV.U32 R27, RZ, RZ, R40 ;  /* 0x000000ffff1b7224 */ /* 0x000fe400078e0028 */
[----:B------:R-:W-:-:S07]  /*445d0*/  IMAD.MOV.U32 R5, RZ, RZ, R2 ;  /* 0x000000ffff057224 */ /* 0x000fce00078e0002 */
.L_x_64736:
[----:B------:R-:W-:Y:S05]  /*445e0*/  BSYNC B1 ;  /* 0x0000000000017941 */ /* 0x000fea0003800000 */
.L_x_64734:
        /* <DEDUP_REMOVED lines=9> */
.L_x_64738:
[----:B------:R-:W-:Y:S02]  /*44680*/  IMAD.MOV.U32 R40, RZ, RZ, R4 ;  /* 0x000000ffff287224 */ /* 0x000fe400078e0004 */
[----:B------:R-:W-:Y:S02]  /*44690*/  IMAD.MOV.U32 R2, RZ, RZ, R3 ;  /* 0x000000ffff027224 */ /* 0x000fe400078e0003 */
[----:B------:R-:W-:Y:S02]  /*446a0*/  IMAD.MOV.U32 R4, RZ, RZ, R19 ;  /* 0x000000ffff047224 */ /* 0x000fe400078e0013 */
[----:B------:R-:W-:-:S07]  /*446b0*/  IMAD.MOV.U32 R3, RZ, RZ, R18 ;  /* 0x000000ffff037224 */ /* 0x000fce00078e0012 */
.L_x_64739:
[----:B------:R-:W-:Y:S05]  /*446c0*/  BSYNC B1 ;  /* 0x0000000000017941 */ /* 0x000fea0003800000 */
.L_x_64737:
        /* <DEDUP_REMOVED lines=9> */
.L_x_64741:
[----:B------:R-:W-:Y:S02]  /*44760*/  IMAD.MOV.U32 R19, RZ, RZ, R40 ;  /* 0x000000ffff137224 */ /* 0x000fe400078e0028 */
[----:B------:R-:W-:Y:S02]  /*44770*/  IMAD.MOV.U32 R18, RZ, RZ, R2 ;  /* 0x000000ffff127224 */ /* 0x000fe400078e0002 */
[----:B------:R-:W-:Y:S02]  /*44780*/  IMAD.MOV.U32 R40, RZ, RZ, R35 ;  /* 0x000000ffff287224 */ /* 0x000fe400078e0023 */
[----:B------:R-:W-:-:S07]  /*44790*/  IMAD.MOV.U32 R2, RZ, RZ, R33 ;  /* 0x000000ffff027224 */ /* 0x000fce00078e0021 */
.L_x_64742:
[----:B------:R-:W-:Y:S05]  /*447a0*/  BSYNC B1 ;  /* 0x0000000000017941 */ /* 0x000fea0003800000 */
.L_x_64740:
        /* <DEDUP_REMOVED lines=16> */
.L_x_64744:
[----:B------:R-:W-:Y:S02]  /*448b0*/  IMAD.MOV.U32 R28, RZ, RZ, R17 ;  /* 0x000000ffff1c7224 */ /* 0x000fe400078e0011 */
[----:B------:R-:W-:Y:S01]  /*448c0*/  IMAD.MOV.U32 R46, RZ, RZ, R71 ;  /* 0x000000ffff2e7224 */ /* 0x000fe200078e0047 */
[----:B------:R-:W-:Y:S01]  /*448d0*/  MOV R71, R16 ;  /* 0x0000001000477202 */ /* 0x000fe20000000f00 */
[----:B------:R-:W-:-:S07]  /*448e0*/  IMAD.MOV.U32 R17, RZ, RZ, R30 ;  /* 0x000000ffff117224 */ /* 0x000fce00078e001e */
.L_x_64745:
[----:B------:R-:W-:Y:S05]  /*448f0*/  BSYNC B1 ;  /* 0x0000000000017941 */ /* 0x000fea0003800000 */
.L_x_64743:
        /* <DEDUP_REMOVED lines=9> */
.L_x_64747:
[----:B------:R-:W-:Y:S02]  /*44990*/  IMAD.MOV.U32 R29, RZ, RZ, R28 ;  /* 0x000000ffff1d7224 */ /* 0x000fe400078e001c */
[----:B------:R-:W-:Y:S01]  /*449a0*/  IMAD.MOV.U32 R31, RZ, RZ, R46 ;  /* 0x000000ffff1f7224 */ /* 0x000fe200078e002e */
[----:B------:R-:W-:Y:S01]  /*449b0*/  MOV R46, R15 ;  /* 0x0000000f002e7202 */ /* 0x000fe20000000f00 */
[----:B------:R-:W-:-:S07]  /*449c0*/  IMAD.MOV.U32 R28, RZ, RZ, R21 ;  /* 0x000000ffff1c7224 */ /* 0x000fce00078e0015 */
.L_x_64748:
[----:B------:R-:W-:Y:S05]  /*449d0*/  BSYNC B1 ;  /* 0x0000000000017941 */ /* 0x000fea0003800000 */
.L_x_64746:
        /* <DEDUP_REMOVED lines=9> */
.L_x_64750:
[----:B------:R-:W-:Y:S02]  /*44a70*/  IMAD.MOV.U32 R16, RZ, RZ, R29 ;  /* 0x000000ffff107224 */ /* 0x000fe400078e001d */
[----:B------:R-:W-:Y:S01]  /*44a80*/  IMAD.MOV.U32 R30, RZ, RZ, R31 ;  /* 0x000000ffff1e7224 */ /* 0x000fe200078e001f */
[----:B------:R-:W-:Y:S01]  /*44a90*/  MOV R31, R14 ;  /* 0x0000000e001f7202 */ /* 0x000fe20000000f00 */
[----:B------:R-:W-:-:S07]  /*44aa0*/  IMAD.MOV.U32 R29, RZ, RZ, R32 ;  /* 0x000000ffff1d7224 */ /* 0x000fce00078e0020 */
.L_x_64751:
[----:B------:R-:W-:Y:S05]  /*44ab0*/  BSYNC B1 ;  /* 0x0000000000017941 */ /* 0x000fea0003800000 */
.L_x_64749:
        /* <DEDUP_REMOVED lines=9> */
.L_x_64753:
[----:B------:R-:W-:Y:S02]  /*44b50*/  IMAD.MOV.U32 R15, RZ, RZ, R16 ;  /* 0x000000ffff0f7224 */ /* 0x000fe400078e0010 */
[----:B------:R-:W-:Y:S01]  /*44b60*/  IMAD.MOV.U32 R14, RZ, RZ, R30 ;  /* 0x000000ffff0e7224 */ /* 0x000fe200078e001e */
[----:B------:R-:W-:Y:S01]  /*44b70*/  MOV R30, R23 ;  /* 0x00000017001e7202 */ /* 0x000fe20000000f00 */
[----:B------:R-:W-:-:S07]  /*44b80*/  IMAD.MOV.U32 R16, RZ, RZ, R37 ;  /* 0x000000ffff107224 */ /* 0x000fce00078e0025 */
.L_x_64754:
[----:B------:R-:W-:Y:S05]  /*44b90*/  BSYNC B1 ;  /* 0x0000000000017941 */ /* 0x000fea0003800000 */
.L_x_64752:
        /* <DEDUP_REMOVED lines=9> */
.L_x_64756:
[----:B------:R-:W-:Y:S02]  /*44c30*/  IMAD.MOV.U32 R21, RZ, RZ, R15 ;  /* 0x000000ffff157224 */ /* 0x000fe400078e000f */
[----:B------:R-:W-:Y:S01]  /*44c40*/  IMAD.MOV.U32 R23, RZ, RZ, R14 ;  /* 0x000000ffff177224 */ /* 0x000fe200078e000e */
[----:B------:R-:W-:Y:S01]  /*44c50*/  MOV R14, R13 ;  /* 0x0000000d000e7202 */ /* 0x000fe20000000f00 */
[----:B------:R-:W-:-:S07]  /*44c60*/  IMAD.MOV.U32 R15, RZ, RZ, R12 ;  /* 0x000000ffff0f7224 */ /* 0x000fce00078e000c */
.L_x_64757:
[----:B------:R-:W-:Y:S05]  /*44c70*/  BSYNC B1 ;  /* 0x0000000000017941 */ /* 0x000fea0003800000 */
.L_x_64755:
        /* <DEDUP_REMOVED lines=9> */
.L_x_64759:
[----:B------:R-:W-:Y:S02]  /*44d10*/  IMAD.MOV.U32 R12, RZ, RZ, R21 ;  /* 0x000000ffff0c7224 */ /* 0x000fe400078e0015 */
[----:B------:R-:W-:Y:S01]  /*44d20*/  IMAD.MOV.U32 R13, RZ, RZ, R23 ;  /* 0x000000ffff0d7224 */ /* 0x000fe200078e0017 */
[----:B------:R-:W-:Y:S01]  /*44d30*/  MOV R23, R34 ;  /* 0x0000002200177202 */ /* 0x000fe20000000f00 */
[----:B------:R-:W-:-:S07]  /*44d40*/  IMAD.MOV.U32 R21, RZ, RZ, R36 ;  /* 0x000000ffff157224 */ /* 0x000fce00078e0024 */
.L_x_64760:
[----:B------:R-:W-:Y:S05]  /*44d50*/  BSYNC B1 ;  /* 0x0000000000017941 */ /* 0x000fea0003800000 */
.L_x_64758:
        /* <DEDUP_REMOVED lines=9> */
.L_x_64762:
[----:B------:R-:W-:Y:S02]  /*44df0*/  IMAD.MOV.U32 R33, RZ, RZ, R12 ;  /* 0x000000ffff217224 */ /* 0x000fe400078e000c */
[----:B------:R-:W-:Y:S01]  /*44e00*/  IMAD.MOV.U32 R32, RZ, RZ, R13 ;  /* 0x000000ffff207224 */ /* 0x000fe200078e000d */
[----:B------:R-:W-:Y:S01]  /*44e10*/  MOV R13, R10 ;  /* 0x0000000a000d7202 */ /* 0x000fe20000000f00 */
[----:B------:R-:W-:-:S07]  /*44e20*/  IMAD.MOV.U32 R12, RZ, RZ, R11 ;  /* 0x000000ffff0c7224 */ /* 0x000fce00078e000b */
.L_x_64763:
[----:B------:R-:W-:Y:S05]  /*44e30*/  BSYNC B1 ;  /* 0x0000000000017941 */ /* 0x000fea0003800000 */
.L_x_64761:
        /* <DEDUP_REMOVED lines=9> */
.L_x_64765:
[----:B------:R-:W-:Y:S02]  /*44ed0*/  IMAD.MOV.U32 R11, RZ, RZ, R33 ;  /* 0x000000ffff0b7224 */ /* 0x000fe400078e0021 */
[----:B------:R-:W-:Y:S01]  /*44ee0*/  IMAD.MOV.U32 R10, RZ, RZ, R32 ;  /* 0x000000ffff0a7224 */ /* 0x000fe200078e0020 */
[----:B------:R-:W-:Y:S01]  /*44ef0*/  MOV R32, R9 ;  /* 0x0000000900207202 */ /* 0x000fe20000000f00 */
[----:B------:R-:W-:-:S07]  /*44f00*/  IMAD.MOV.U32 R33, RZ, RZ, R42 ;  /* 0x000000ffff217224 */ /* 0x000fce00078e002a */
.L_x_64766:
[----:B------:R-:W-:Y:S05]  /*44f10*/  BSYNC B1 ;  /* 0x0000000000017941 */ /* 0x000fea0003800000 */
.L_x_64764:
        /* <DEDUP_REMOVED lines=9> */
.L_x_64768:
[----:B------:R-:W-:Y:S02]  /*44fb0*/  IMAD.MOV.U32 R9, RZ, RZ, R11 ;  /* 0x000000ffff097224 */ /* 0x000fe400078e000b */
[----:B------:R-:W-:Y:S01]  /*44fc0*/  IMAD.MOV.U32 R35, RZ, RZ, R10 ;  /* 0x000000ffff237224 */ /* 0x000fe200078e000a */
[----:B------:R-:W-:Y:S01]  /*44fd0*/  MOV R10, R25 ;  /* 0x00000019000a7202 */ /* 0x000fe20000000f00 */
[----:B------:R-:W-:-:S07]  /*44fe0*/  IMAD.MOV.U32 R11, RZ, RZ, R8 ;  /* 0x000000ffff0b7224 */ /* 0x000fce00078e0008 */
.L_x_64769:
[----:B------:R-:W-:Y:S05]  /*44ff0*/  BSYNC B1 ;  /* 0x0000000000017941 */ /* 0x000fea0003800000 */
.L_x_64767:
        /* <DEDUP_REMOVED lines=9> */
.L_x_64771:
[----:B------:R-:W-:Y:S02]  /*45090*/  IMAD.MOV.U32 R8, RZ, RZ, R9 ;  /* 0x000000ffff087224 */ /* 0x000fe400078e0009 */
[----:B------:R-:W-:Y:S01]  /*450a0*/  IMAD.MOV.U32 R25, RZ, RZ, R35 ;  /* 0x000000ffff197224 */ /* 0x000fe200078e0023 */
[----:B------:R-:W-:Y:S01]  /*450b0*/  MOV R35, R6 ;  /* 0x0000000600237202 */ /* 0x000fe20000000f00 */
[----:B------:R-:W-:-:S07]  /*450c0*/  IMAD.MOV.U32 R9, RZ, RZ, R44 ;  /* 0x000000ffff097224 */ /* 0x000fce00078e002c */
.L_x_64772:
[----:B------:R-:W-:Y:S05]  /*450d0*/  BSYNC B1 ;  /* 0x0000000000017941 */ /* 0x000fea0003800000 */
.L_x_64770:
        /* <DEDUP_REMOVED lines=9> */
.L_x_64774:
[----:B------:R-:W-:Y:S02]  /*45170*/  IMAD.MOV.U32 R6, RZ, RZ, R8 ;  /* 0x000000ffff067224 */ /* 0x000fe400078e0008 */
[----:B------:R-:W-:Y:S01]  /*45180*/  IMAD.MOV.U32 R34, RZ, RZ, R25 ;  /* 0x000000ffff227224 */ /* 0x000fe200078e0019 */
[----:B------:R-:W-:Y:S01]  /*45190*/  MOV R25, R38 ;  /* 0x0000002600197202 */ /* 0x000fe20000000f00 */
[----:B------:R-:W-:-:S07]  /*451a0*/  IMAD.MOV.U32 R8, RZ, RZ, R7 ;  /* 0x000000ffff087224 */ /* 0x000fce00078e0007 */
.L_x_64775:
[----:B------:R-:W-:Y:S05]  /*451b0*/  BSYNC B1 ;  /* 0x0000000000017941 */ /* 0x000fea0003800000 */
.L_x_64773:
        /* <DEDUP_REMOVED lines=9> */
.L_x_64777:
[----:B------:R-:W-:Y:S02]  /*45250*/  IMAD.MOV.U32 R7, RZ, RZ, R6 ;  /* 0x000000ffff077224 */ /* 0x000fe400078e0006 */
[----:B------:R-:W-:Y:S01]  /*45260*/  IMAD.MOV.U32 R36, RZ, RZ, R34 ;  /* 0x000000ffff247224 */ /* 0x000fe200078e0022 */
[----:B------:R-:W-:Y:S01]  /*45270*/  MOV R34, R5 ;  /* 0x0000000500227202 */ /* 0x000fe20000000f00 */
[----:B------:R-:W-:-:S07]  /*45280*/  IMAD.MOV.U32 R6, RZ, RZ, R27 ;  /* 0x000000ffff067224 */ /* 0x000fce00078e001b */
.L_x_64778:
[----:B------:R-:W-:Y:S05]  /*45290*/  BSYNC B1 ;  /* 0x0000000000017941 */ /* 0x000fea0003800000 */
.L_x_64776:
        /* <DEDUP_REMOVED lines=9> */
.L_x_64780:
[----:B------:R-:W-:Y:S02]  /*45330*/  IMAD.MOV.U32 R5, RZ, RZ, R7 ;  /* 0x000000ffff057224 */ /* 0x000fe400078e0007 */
[----:B------:R-:W-:Y:S01]  /*45340*/  IMAD.MOV.U32 R27, RZ, RZ, R36 ;  /* 0x000000ffff1b7224 */ /* 0x000fe200078e0024 */
[----:B------:R-:W-:Y:S01]  /*45350*/  MOV R36, R3 ;  /* 0x0000000300247202 */ /* 0x000fe20000000f00 */
[----:B------:R-:W-:-:S07]  /*45360*/  IMAD.MOV.U32 R7, RZ, RZ, R4 ;  /* 0x000000ffff077224 */ /* 0x000fce00078e0004 */
.L_x_64781:
[----:B------:R-:W-:Y:S05]  /*45370*/  BSYNC B1 ;  /* 0x0000000000017941 */ /* 0x000fea0003800000 */
.L_x_64779:
        /* <DEDUP_REMOVED lines=9> */
.L_x_64783:
[----:B------:R-:W-:Y:S02]  /*45410*/  IMAD.MOV.U32 R4, RZ, RZ, R5 ;  /* 0x000000ffff047224 */ /* 0x000fe400078e0005 */
[----:B------:R-:W-:Y:S01]  /*45420*/  IMAD.MOV.U32 R3, RZ, RZ, R27 ;  /* 0x000000ffff037224 */ /* 0x000fe200078e001b */
[----:B------:R-:W-:Y:S01]  /*45430*/  MOV R27, R2 ;  /* 0x00000002001b7202 */ /* 0x000fe20000000f00 */
[----:B------:R-:W-:-:S07]  /*45440*/  IMAD.MOV.U32 R5, RZ, RZ, R40 ;  /* 0x000000ffff057224 */ /* 0x000fce00078e0028 */
.L_x_64784:
[----:B------:R-:W-:Y:S05]  /*45450*/  BSYNC B1 ;  /* 0x0000000000017941 */ /* 0x000fea0003800000 */
.L_x_64782:
        /* <DEDUP_REMOVED lines=9> */
.L_x_64786:
[----:B------:R-:W-:Y:S02]  /*454f0*/  IMAD.MOV.U32 R2, RZ, RZ, R4 ;  /* 0x000000ffff027224 */ /* 0x000fe400078e0004 */
[----:B------:R-:W-:Y:S01]  /*45500*/  IMAD.MOV.U32 R37, RZ, RZ, R3 ;  /* 0x000000ffff257224 */ /* 0x000fe200078e0003 */
[----:B------:R-:W-:Y:S01]  /*45510*/  MOV R3, R18 ;  /* 0x0000001200037202 */ /* 0x000fe20000000f00 */
[----:B------:R-:W-:-:S07]  /*45520*/  IMAD.MOV.U32 R4, RZ, RZ, R19 ;  /* 0x000000ffff047224 */ /* 0x000fce00078e0013 */
.L_x_64787:
[----:B------:R-:W-:Y:S05]  /*45530*/  BSYNC B1 ;  /* 0x0000000000017941 */ /* 0x000fea0003800000 */
.L_x_64785:
        /* <DEDUP_REMOVED lines=16> */
.L_x_64789:
[----:B------:R-:W-:Y:S01]  /*45640*/  IMAD.MOV.U32 R18, RZ, RZ, R17 ;  /* 0x000000ffff127224 */ /* 0x000fe200078e0011 */
[----:B------:R-:W-:Y:S01]  /*45650*/  MOV R26, R71 ;  /* 0x00000047001a7202 */ /* 0x000fe20000000f00 */
[----:B------:R-:W-:Y:S02]  /*45660*/  IMAD.MOV.U32 R17, RZ, RZ, R28 ;  /* 0x000000ffff117224 */ /* 0x000fe400078e001c */
[----:B------:R-:W-:-:S07]  /*45670*/  IMAD.MOV.U32 R71, RZ, RZ, R46 ;  /* 0x000000ffff477224 */ /* 0x000fce00078e002e */
.L_x_64790:
[----:B------:R-:W-:Y:S05]  /*45680*/  BSYNC B1 ;  /* 0x0000000000017941 */ /* 0x000fea0003800000 */
.L_x_64788:
        /* <DEDUP_REMOVED lines=9> */
.L_x_64792:
[----:B------:R-:W-:Y:S01]  /*45720*/  IMAD.MOV.U32 R19, RZ, RZ, R18 ;  /* 0x000000ffff137224 */ /* 0x000fe200078e0012 */
[----:B------:R-:W-:Y:S01]  /*45730*/  MOV R39, R26 ;  /* 0x0000001a00277202 */ /* 0x000fe20000000f00 */
[----:B------:R-:W-:Y:S02]  /*45740*/  IMAD.MOV.U32 R18, RZ, RZ, R29 ;  /* 0x000000ffff127224 */ /* 0x000fe400078e001d */
[----:B------:R-:W-:-:S07]  /*45750*/  IMAD.MOV.U32 R26, RZ, RZ, R31 ;  /* 0x000000ffff1a7224 */ /* 0x000fce00078e001f */
.L_x_64793:
[----:B------:R-:W-:Y:S05]  /*45760*/  BSYNC B1 ;  /* 0x0000000000017941 */ /* 0x000fea0003800000 */
.L_x_64791:
        /* <DEDUP_REMOVED lines=9> */
.L_x_64795:
[----:B------:R-:W-:Y:S01]  /*45800*/  IMAD.MOV.U32 R28, RZ, RZ, R19 ;  /* 0x000000ffff1c7224 */ /* 0x000fe200078e0013 */
[----:B------:R-:W-:Y:S01]  /*45810*/  MOV R29, R39 ;  /* 0x00000027001d7202 */ /* 0x000fe20000000f00 */
[----:B------:R-:W-:Y:S02]  /*45820*/  IMAD.MOV.U32 R19, RZ, RZ, R16 ;  /* 0x000000ffff137224 */ /* 0x000fe400078e0010 */
[----:B------:R-:W-:-:S07]  /*45830*/  IMAD.MOV.U32 R39, RZ, RZ, R30 ;  /* 0x000000ffff277224 */ /* 0x000fce00078e001e */
.L_x_64796:
[----:B------:R-:W-:Y:S05]  /*45840*/  BSYNC B1 ;  /* 0x0000000000017941 */ /* 0x000fea0003800000 */
.L_x_64794:
        /* <DEDUP_REMOVED lines=9> */
.L_x_64798:
[----:B------:R-:W-:Y:S01]  /*458e0*/  IMAD.MOV.U32 R16, RZ, RZ, R28 ;  /* 0x000000ffff107224 */ /* 0x000fe200078e001c */
[----:B------:R-:W-:Y:S01]  /*458f0*/  MOV R30, R29 ;  /* 0x0000001d001e7202 */ /* 0x000fe20000000f00 */
[----:B------:R-:W-:Y:S02]  /*45900*/  IMAD.MOV.U32 R28, RZ, RZ, R15 ;  /* 0x000000ffff1c7224 */ /* 0x000fe400078e000f */
[----:B------:R-:W-:-:S07]  /*45910*/  IMAD.MOV.U32 R29, RZ, RZ, R14 ;  /* 0x000000ffff1d7224 */ /* 0x000fce00078e000e */
.L_x_64799:
[----:B------:R-:W-:Y:S05]  /*45920*/  BSYNC B1 ;  /* 0x0000000000017941 */ /* 0x000fea0003800000 */
.L_x_64797:
        /* <DEDUP_REMOVED lines=9> */
.L_x_64801:
[----:B------:R-:W-:Y:S01]  /*459c0*/  IMAD.MOV.U32 R15, RZ, RZ, R16 ;  /* 0x000000ffff0f7224 */ /* 0x000fe200078e0010 */
[----:B------:R-:W-:Y:S01]  /*459d0*/  MOV R14, R30 ;  /* 0x0000001e000e7202 */ /* 0x000fe20000000f00 */
[----:B------:R-:W-:Y:S02]  /*459e0*/  IMAD.MOV.U32 R16, RZ, RZ, R21 ;  /* 0x000000ffff107224 */ /* 0x000fe400078e0015 */
[----:B------:R-:W-:-:S07]  /*459f0*/  IMAD.MOV.U32 R30, RZ, RZ, R23 ;  /* 0x000000ffff1e7224 */ /* 0x000fce00078e0017 */
.L_x_64802:
[----:B------:R-:W-:Y:S05]  /*45a00*/  BSYNC B1 ;  /* 0x0000000000017941 */ /* 0x000fea0003800000 */
.L_x_64800:
        /* <DEDUP_REMOVED lines=9> */
.L_x_64804:
[----:B------:R-:W-:Y:S01]  /*45aa0*/  IMAD.MOV.U32 R38, RZ, RZ, R15 ;  /* 0x000000ffff267224 */ /* 0x000fe200078e000f */
[----:B------:R-:W-:Y:S01]  /*45ab0*/  MOV R21, R14 ;  /* 0x0000000e00157202 */ /* 0x000fe20000000f00 */
[----:B------:R-:W-:Y:S02]  /*45ac0*/  IMAD.MOV.U32 R15, RZ, RZ, R12 ;  /* 0x000000ffff0f7224 */ /* 0x000fe400078e000c */
[----:B------:R-:W-:-:S07]  /*45ad0*/  IMAD.MOV.U32 R14, RZ, RZ, R13 ;  /* 0x000000ffff0e7224 */ /* 0x000fce00078e000d */
.L_x_64805:
[----:B------:R-:W-:Y:S05]  /*45ae0*/  BSYNC B1 ;  /* 0x0000000000017941 */ /* 0x000fea0003800000 */
.L_x_64803:
        /* <DEDUP_REMOVED lines=9> */
.L_x_64807:
[----:B------:R-:W-:Y:S01]  /*45b80*/  IMAD.MOV.U32 R12, RZ, RZ, R38 ;  /* 0x000000ffff0c7224 */ /* 0x000fe200078e0026 */
[----:B------:R-:W-:Y:S01]  /*45b90*/  MOV R13, R21 ;  /* 0x00000015000d7202 */ /* 0x000fe20000000f00 */
[----:B------:R-:W-:Y:S02]  /*45ba0*/  IMAD.MOV.U32 R38, RZ, RZ, R33 ;  /* 0x000000ffff267224 */ /* 0x000fe400078e0021 */
[----:B------:R-:W-:-:S07]  /*45bb0*/  IMAD.MOV.U32 R21, RZ, RZ, R32 ;  /* 0x000000ffff157224 */ /* 0x000fce00078e0020 */
.L_x_64808:
[----:B------:R-:W-:Y:S05]  /*45bc0*/  BSYNC B1 ;  /* 0x0000000000017941 */ /* 0x000fea0003800000 */
.L_x_64806:
        /* <DEDUP_REMOVED lines=9> */
.L_x_64810:
[----:B------:R-:W-:Y:S01]  /*45c60*/  IMAD.MOV.U32 R32, RZ, RZ, R12 ;  /* 0x000000ffff207224 */ /* 0x000fe200078e000c */
[----:B------:R-:W-:Y:S01]  /*45c70*/  MOV R40, R13 ;  /* 0x0000000d00287202 */ /* 0x000fe20000000f00 */
[----:B------:R-:W-:Y:S02]  /*45c80*/  IMAD.MOV.U32 R12, RZ, RZ, R11 ;  /* 0x000000ffff0c7224 */ /* 0x000fe400078e000b */
[----:B------:R-:W-:-:S07]  /*45c90*/  IMAD.MOV.U32 R13, RZ, RZ, R10 ;  /* 0x000000ffff0d7224 */ /* 0x000fce00078e000a */
.L_x_64811:
[----:B------:R-:W-:Y:S05]  /*45ca0*/  BSYNC B1 ;  /* 0x0000000000017941 */ /* 0x000fea0003800000 */
.L_x_64809:
        /* <DEDUP_REMOVED lines=9> */
.L_x_64813:
[----:B------:R-:W-:Y:S01]  /*45d40*/  IMAD.MOV.U32 R11, RZ, RZ, R32 ;  /* 0x000000ffff0b7224 */ /* 0x000fe200078e0020 */
[----:B------:R-:W-:Y:S01]  /*45d50*/  MOV R10, R40 ;  /* 0x00000028000a7202 */ /* 0x000fe20000000f00 */
[----:B------:R-:W-:Y:S02]  /*45d60*/  IMAD.MOV.U32 R32, RZ, RZ, R9 ;  /* 0x000000ffff207224 */ /* 0x000fe400078e0009 */
[----:B------:R-:W-:-:S07]  /*45d70*/  IMAD.MOV.U32 R40, RZ, RZ, R35 ;  /* 0x000000ffff287224 */ /* 0x000fce00078e0023 */
.L_x_64814:
[----:B------:R-:W-:Y:S05]  /*45d80*/  BSYNC B1 ;  /* 0x0000000000017941 */ /* 0x000fea0003800000 */
.L_x_64812:
        /* <DEDUP_REMOVED lines=9> */
.L_x_64816:
[----:B------:R-:W-:Y:S01]  /*45e20*/  IMAD.MOV.U32 R9, RZ, RZ, R11 ;  /* 0x000000ffff097224 */ /* 0x000fe200078e000b */
[----:B------:R-:W-:Y:S01]  /*45e30*/  MOV R23, R10 ;  /* 0x0000000a00177202 */ /* 0x000fe20000000f00 */
[----:B------:R-:W-:Y:S02]  /*45e40*/  IMAD.MOV.U32 R11, RZ, RZ, R8 ;  /* 0x000000ffff0b7224 */ /* 0x000fe400078e0008 */
[----:B------:R-:W-:-:S07]  /*45e50*/  IMAD.MOV.U32 R10, RZ, RZ, R25 ;  /* 0x000000ffff0a7224 */ /* 0x000fce00078e0019 */
.L_x_64817:
[----:B------:R-:W-:Y:S05]  /*45e60*/  BSYNC B1 ;  /* 0x0000000000017941 */ /* 0x000fea0003800000 */
.L_x_64815:
        /* <DEDUP_REMOVED lines=9> */
.L_x_64819:
[----:B------:R-:W-:Y:S01]  /*45f00*/  IMAD.MOV.U32 R8, RZ, RZ, R9 ;  /* 0x000000ffff087224 */ /* 0x000fe200078e0009 */
[----:B------:R-:W-:Y:S01]  /*45f10*/  MOV R25, R23 ;  /* 0x0000001700197202 */ /* 0x000fe20000000f00 */
[----:B------:R-:W-:Y:S02]  /*45f20*/  IMAD.MOV.U32 R9, RZ, RZ, R6 ;  /* 0x000000ffff097224 */ /* 0x000fe400078e0006 */
[----:B------:R-:W-:-:S07]  /*45f30*/  IMAD.MOV.U32 R23, RZ, RZ, R34 ;  /* 0x000000ffff177224 */ /* 0x000fce00078e0022 */
.L_x_64820:
[----:B------:R-:W-:Y:S05]  /*45f40*/  BSYNC B1 ;  /* 0x0000000000017941 */ /* 0x000fea0003800000 */
.L_x_64818:
        /* <DEDUP_REMOVED lines=9> */
.L_x_64822:
[----:B------:R-:W-:Y:S01]  /*45fe0*/  IMAD.MOV.U32 R6, RZ, RZ, R8 ;  /* 0x000000ffff067224 */ /* 0x000fe200078e0008 */
[----:B------:R-:W-:Y:S01]  /*45ff0*/  MOV R34, R25 ;  /* 0x0000001900227202 */ /* 0x000fe20000000f00 */
[----:B------:R-:W-:Y:S02]  /*46000*/  IMAD.MOV.U32 R8, RZ, RZ, R7 ;  /* 0x000000ffff087224 */ /* 0x000fe400078e0007 */
[----:B------:R-:W-:-:S07]  /*46010*/  IMAD.MOV.U32 R25, RZ, RZ, R36 ;  /* 0x000000ffff197224 */ /* 0x000fce00078e0024 */
.L_x_64823:
[----:B------:R-:W-:Y:S05]  /*46020*/  BSYNC B1 ;  /* 0x0000000000017941 */ /* 0x000fea0003800000 */
.L_x_64821:
        /* <DEDUP_REMOVED lines=9> */
.L_x_64825:
[----:B------:R-:W-:Y:S01]  /*460c0*/  IMAD.MOV.U32 R7, RZ, RZ, R6 ;  /* 0x000000ffff077224 */ /* 0x000fe200078e0006 */
[----:B------:R-:W-:Y:S01]  /*460d0*/  MOV R36, R34 ;  /* 0x0000002200247202 */ /* 0x000fe20000000f00 */
[----:B------:R-:W-:Y:S02]  /*460e0*/  IMAD.MOV.U32 R6, RZ, RZ, R5 ;  /* 0x000000ffff067224 */ /* 0x000fe400078e0005 */
[----:B------:R-:W-:-:S07]  /*460f0*/  IMAD.MOV.U32 R34, RZ, RZ, R27 ;  /* 0x000000ffff227224 */ /* 0x000fce00078e001b */
.L_x_64826:
[----:B------:R-:W-:Y:S05]  /*46100*/  BSYNC B1 ;  /* 0x0000000000017941 */ /* 0x000fea0003800000 */
.L_x_64824:
        /* <DEDUP_REMOVED lines=9> */
.L_x_64828:
[----:B------:R-:W-:Y:S01]  /*461a0*/  IMAD.MOV.U32 R5, RZ, RZ, R7 ;  /* 0x000000ffff057224 */ /* 0x000fe200078e0007 */
[----:B------:R-:W-:Y:S01]  /*461b0*/  MOV R42, R36 ;  /* 0x00000024002a7202 */ /* 0x000fe20000000f00 */
[----:B------:R-:W-:Y:S02]  /*461c0*/  IMAD.MOV.U32 R7, RZ, RZ, R4 ;  /* 0x000000ffff077224 */ /* 0x000fe400078e0004 */
[----:B------:R-:W-:-:S07]  /*461d0*/  IMAD.MOV.U32 R36, RZ, RZ, R3 ;  /* 0x000000ffff247224 */ /* 0x000fce00078e0003 */
.L_x_64829:
[----:B------:R-:W-:Y:S05]  /*461e0*/  BSYNC B1 ;  /* 0x0000000000017941 */ /* 0x000fea0003800000 */
.L_x_64827:
        /* <DEDUP_REMOVED lines=9> */
.L_x_64831:
[----:B------:R-:W-:Y:S01]  /*46280*/  IMAD.MOV.U32 R3, RZ, RZ, R5 ;  /* 0x000000ffff037224 */ /* 0x000fe200078e0005 */
[----:B------:R-:W-:Y:S01]  /*46290*/  MOV R4, R42 ;  /* 0x0000002a00047202 */ /* 0x000fe20000000f00 */
[----:B------:R-:W-:Y:S02]  /*462a0*/  IMAD.MOV.U32 R5, RZ, RZ, R2 ;  /* 0x000000ffff057224 */ /* 0x000fe400078e0002 */
[----:B------:R-:W-:-:S07]  /*462b0*/  IMAD.MOV.U32 R42, RZ, RZ, R37 ;  /* 0x000000ffff2a7224 */ /* 0x000fce00078e0025 */
.L_x_64832:
[----:B------:R-:W-:Y:S05]  /*462c0*/  BSYNC B1 ;  /* 0x0000000000017941 */ /* 0x000fea0003800000 */
.L_x_64830:
        /* <DEDUP_REMOVED lines=16> */
.L_x_64834:
[----:B------:R-:W-:Y:S02]  /*463d0*/  IMAD.MOV.U32 R2, RZ, RZ, R17 ;  /* 0x000000ffff027224 */ /* 0x000fe400078e0011 */
[----:B------:R-:W-:Y:S02]  /*463e0*/  IMAD.MOV.U32 R24, RZ, RZ, R71 ;  /* 0x000000ffff187224 */ /* 0x000fe400078e0047 */
[----:B------:R-:W-:Y:S02]  /*463f0*/  IMAD.MOV.U32 R17, RZ, RZ, R18 ;  /* 0x000000ffff117224 */ /* 0x000fe400078e0012 */
[----:B------:R-:W-:-:S07]  /*46400*/  IMAD.MOV.U32 R71, RZ, RZ, R26 ;  /* 0x000000ffff477224 */ /* 0x000fce00078e001a */
.L_x_64835:
[----:B------:R-:W-:Y:S05]  /*46410*/  BSYNC B1 ;  /* 0x0000000000017941 */ /* 0x000fea0003800000 */
.L_x_64833:
        /* <DEDUP_REMOVED lines=9> */
.L_x_64837:
[----:B------:R-:W-:Y:S02]  /*464b0*/  IMAD.MOV.U32 R27, RZ, RZ, R2 ;  /* 0x000000ffff1b7224 */ /* 0x000fe400078e0002 */
[----:B------:R-:W-:Y:S02]  /*464c0*/  IMAD.MOV.U32 R18, RZ, RZ, R24 ;  /* 0x000000ffff127224 */ /* 0x000fe400078e0018 */
[----:B------:R-:W-:Y:S02]  /*464d0*/  IMAD.MOV.U32 R2, RZ, RZ, R19 ;  /* 0x000000ffff027224 */ /* 0x000fe400078e0013 */
[----:B------:R-:W-:-:S07]  /*464e0*/  IMAD.MOV.U32 R24, RZ, RZ, R39 ;  /* 0x000000ffff187224 */ /* 0x000fce00078e0027 */
.L_x_64838:
[----:B------:R-:W-:Y:S05]  /*464f0*/  BSYNC B1 ;  /* 0x0000000000017941 */ /* 0x000fea0003800000 */
.L_x_64836:
        /* <DEDUP_REMOVED lines=9> */
.L_x_64840:
[----:B------:R-:W-:Y:S02]  /*46590*/  IMAD.MOV.U32 R19, RZ, RZ, R27 ;  /* 0x000000ffff137224 */ /* 0x000fe400078e001b */
[----:B------:R-:W-:Y:S02]  /*465a0*/  IMAD.MOV.U32 R31, RZ, RZ, R18 ;  /* 0x000000ffff1f7224 */ /* 0x000fe400078e0012 */
[----:B------:R-:W-:Y:S02]  /*465b0*/  IMAD.MOV.U32 R27, RZ, RZ, R28 ;  /* 0x000000ffff1b7224 */ /* 0x000fe400078e001c */
[----:B------:R-:W-:-:S07]  /*465c0*/  IMAD.MOV.U32 R18, RZ, RZ, R29 ;  /* 0x000000ffff127224 */ /* 0x000fce00078e001d */
.L_x_64841:
[----:B------:R-:W-:Y:S05]  /*465d0*/  BSYNC B1 ;  /* 0x0000000000017941 */ /* 0x000fea0003800000 */
.L_x_64839:
        /* <DEDUP_REMOVED lines=9> */
.L_x_64843:
[----:B------:R-:W-:Y:S02]  /*46670*/  IMAD.MOV.U32 R26, RZ, RZ, R19 ;  /* 0x000000ffff1a7224 */ /* 0x000fe400078e0013 */
[----:B------:R-:W-:Y:S02]  /*46680*/  IMAD.MOV.U32 R29, RZ, RZ, R31 ;  /* 0x000000ffff1d7224 */ /* 0x000fe400078e001f */
[----:B------:R-:W-:Y:S02]  /*46690*/  IMAD.MOV.U32 R19, RZ, RZ, R16 ;  /* 0x000000ffff137224 */ /* 0x000fe400078e0010 */
[----:B------:R-:W-:-:S07]  /*466a0*/  IMAD.MOV.U32 R31, RZ, RZ, R30 ;  /* 0x000000ffff1f7224 */ /* 0x000fce00078e001e */
.L_x_64844:
[----:B------:R-:W-:Y:S05]  /*466b0*/  BSYNC B1 ;  /* 0x0000000000017941 */ /* 0x000fea0003800000 */
.L_x_64842:
        /* <DEDUP_REMOVED lines=9> */
.L_x_64846:
[----:B------:R-:W-:Y:S02]  /*46750*/  IMAD.MOV.U32 R33, RZ, RZ, R26 ;  /* 0x000000ffff217224 */ /* 0x000fe400078e001a */
[----:B------:R-:W-:Y:S02]  /*46760*/  IMAD.MOV.U32 R16, RZ, RZ, R29 ;  /* 0x000000ffff107224 */ /* 0x000fe400078e001d */
[----:B------:R-:W-:Y:S02]  /*46770*/  IMAD.MOV.U32 R26, RZ, RZ, R15 ;  /* 0x000000ffff1a7224 */ /* 0x000fe400078e000f */
[----:B------:R-:W-:-:S07]  /*46780*/  IMAD.MOV.U32 R29, RZ, RZ, R14 ;  /* 0x000000ffff1d7224 */ /* 0x000fce00078e000e */
.L_x_64847:
[----:B------:R-:W-:Y:S05]  /*46790*/  BSYNC B1 ;  /* 0x0000000000017941 */ /* 0x000fea0003800000 */
.L_x_64845:
        /* <DEDUP_REMOVED lines=9> */
.L_x_64849:
[----:B------:R-:W-:Y:S02]  /*46830*/  IMAD.MOV.U32 R15, RZ, RZ, R33 ;  /* 0x000000ffff0f7224 */ /* 0x000fe400078e0021 */
[----:B------:R-:W-:Y:S02]  /*46840*/  IMAD.MOV.U32 R14, RZ, RZ, R16 ;  /* 0x000000ffff0e7224 */ /* 0x000fe400078e0010 */
[----:B------:R-:W-:Y:S02]  /*46850*/  IMAD.MOV.U32 R33, RZ, RZ, R38 ;  /* 0x000000ffff217224 */ /* 0x000fe400078e0026 */
[----:B------:R-:W-:-:S07]  /*46860*/  IMAD.MOV.U32 R16, RZ, RZ, R21 ;  /* 0x000000ffff107224 */ /* 0x000fce00078e0015 */
.L_x_64850:
[----:B------:R-:W-:Y:S05]  /*46870*/  BSYNC B1 ;  /* 0x0000000000017941 */ /* 0x000fea0003800000 */
.L_x_64848:
        /* <DEDUP_REMOVED lines=9> */
.L_x_64852:
[----:B------:R-:W-:Y:S02]  /*46910*/  IMAD.MOV.U32 R21, RZ, RZ, R15 ;  /* 0x000000ffff157224 */ /* 0x000fe400078e000f */
[----:B------:R-:W-:Y:S02]  /*46920*/  IMAD.MOV.U32 R35, RZ, RZ, R14 ;  /* 0x000000ffff237224 */ /* 0x000fe400078e000e */
[----:B------:R-:W-:Y:S02]  /*46930*/  IMAD.MOV.U32 R15, RZ, RZ, R12 ;  /* 0x000000ffff0f7224 */ /* 0x000fe400078e000c */
[----:B------:R-:W-:-:S07]  /*46940*/  IMAD.MOV.U32 R14, RZ, RZ, R13 ;  /* 0x000000ffff0e7224 */ /* 0x000fce00078e000d */
.L_x_64853:
[----:B------:R-:W-:Y:S05]  /*46950*/  BSYNC B1 ;  /* 0x0000000000017941 */ /* 0x000fea0003800000 */
.L_x_64851:
        /* <DEDUP_REMOVED lines=9> */
.L_x_64855:
[----:B------:R-:W-:Y:S02]  /*469f0*/  IMAD.MOV.U32 R12, RZ, RZ, R21 ;  /* 0x000000ffff0c7224 */ /* 0x000fe400078e0015 */
[----:B------:R-:W-:Y:S02]  /*46a00*/  IMAD.MOV.U32 R13, RZ, RZ, R35 ;  /* 0x000000ffff0d7224 */ /* 0x000fe400078e0023 */
[----:B------:R-:W-:Y:S02]  /*46a10*/  IMAD.MOV.U32 R21, RZ, RZ, R32 ;  /* 0x000000ffff157224 */ /* 0x000fe400078e0020 */
[----:B------:R-:W-:-:S07]  /*46a20*/  IMAD.MOV.U32 R35, RZ, RZ, R40 ;  /* 0x000000ffff237224 */ /* 0x000fce00078e0028 */
.L_x_64856:
[----:B------:R-:W-:Y:S05]  /*46a30*/  BSYNC B1 ;  /* 0x0000000000017941 */ /* 0x000fea0003800000 */
.L_x_64854:
        /* <DEDUP_REMOVED lines=9> */
.L_x_64858:
[----:B------:R-:W-:Y:S02]  /*46ad0*/  IMAD.MOV.U32 R28, RZ, RZ, R12 ;  /* 0x000000ffff1c7224 */ /* 0x000fe400078e000c */
[----:B------:R-:W-:Y:S02]  /*46ae0*/  IMAD.MOV.U32 R30, RZ, RZ, R13 ;  /* 0x000000ffff1e7224 */ /* 0x000fe400078e000d */
[----:B------:R-:W-:Y:S02]  /*46af0*/  IMAD.MOV.U32 R12, RZ, RZ, R11 ;  /* 0x000000ffff0c7224 */ /* 0x000fe400078e000b */
[----:B------:R-:W-:-:S07]  /*46b00*/  IMAD.MOV.U32 R13, RZ, RZ, R10 ;  /* 0x000000ffff0d7224 */ /* 0x000fce00078e000a */
.L_x_64859:
[----:B------:R-:W-:Y:S05]  /*46b10*/  BSYNC B1 ;  /* 0x0000000000017941 */ /* 0x000fea0003800000 */
.L_x_64857:
        /* <DEDUP_REMOVED lines=9> */
.L_x_64861:
[----:B------:R-:W-:Y:S02]  /*46bb0*/  IMAD.MOV.U32 R11, RZ, RZ, R28 ;  /* 0x000000ffff0b7224 */ /* 0x000fe400078e001c */
[----:B------:R-:W-:Y:S02]  /*46bc0*/  IMAD.MOV.U32 R10, RZ, RZ, R30 ;  /* 0x000000ffff0a7224 */ /* 0x000fe400078e001e */
[----:B------:R-:W-:Y:S02]  /*46bd0*/  IMAD.MOV.U32 R28, RZ, RZ, R9 ;  /* 0x000000ffff1c7224 */ /* 0x000fe400078e0009 */
[----:B------:R-:W-:-:S07]  /*46be0*/  IMAD.MOV.U32 R30, RZ, RZ, R23 ;  /* 0x000000ffff1e7224 */ /* 0x000fce00078e0017 */
.L_x_64862:
[----:B------:R-:W-:Y:S05]  /*46bf0*/  BSYNC B1 ;  /* 0x0000000000017941 */ /* 0x000fea0003800000 */
.L_x_64860:
        /* <DEDUP_REMOVED lines=9> */
.L_x_64864:
[----:B------:R-:W-:Y:S02]  /*46c90*/  IMAD.MOV.U32 R9, RZ, RZ, R11 ;  /* 0x000000ffff097224 */ /* 0x000fe400078e000b */
[----:B------:R-:W-:Y:S02]  /*46ca0*/  IMAD.MOV.U32 R23, RZ, RZ, R10 ;  /* 0x000000ffff177224 */ /* 0x000fe400078e000a */
[----:B------:R-:W-:Y:S02]  /*46cb0*/  IMAD.MOV.U32 R11, RZ, RZ, R8 ;  /* 0x000000ffff0b7224 */ /* 0x000fe400078e0008 */
[----:B------:R-:W-:-:S07]  /*46cc0*/  IMAD.MOV.U32 R10, RZ, RZ, R25 ;  /* 0x000000ffff0a7224 */ /* 0x000fce00078e0019 */
.L_x_64865:
[----:B------:R-:W-:Y:S05]  /*46cd0*/  BSYNC B1 ;  /* 0x0000000000017941 */ /* 0x000fea0003800000 */
.L_x_64863:
        /* <DEDUP_REMOVED lines=9> */
.L_x_64867:
[----:B------:R-:W-:Y:S02]  /*46d70*/  IMAD.MOV.U32 R8, RZ, RZ, R9 ;  /* 0x000000ffff087224 */ /* 0x000fe400078e0009 */
[----:B------:R-:W-:Y:S02]  /*46d80*/  IMAD.MOV.U32 R25, RZ, RZ, R23 ;  /* 0x000000ffff197224 */ /* 0x000fe400078e0017 */
[----:B------:R-:W-:Y:S02]  /*46d90*/  IMAD.MOV.U32 R9, RZ, RZ, R6 ;  /* 0x000000ffff097224 */ /* 0x000fe400078e0006 */
[----:B------:R-:W-:-:S07]  /*46da0*/  IMAD.MOV.U32 R23, RZ, RZ, R34 ;  /* 0x000000ffff177224 */ /* 0x000fce00078e0022 */
.L_x_64868:
[----:B------:R-:W-:Y:S05]  /*46db0*/  BSYNC B1 ;  /* 0x0000000000017941 */ /* 0x000fea0003800000 */
.L_x_64866:
        /* <DEDUP_REMOVED lines=9> */
.L_x_64870:
[----:B------:R-:W-:Y:S02]  /*46e50*/  IMAD.MOV.U32 R6, RZ, RZ, R8 ;  /* 0x000000ffff067224 */ /* 0x000fe400078e0008 */
[----:B------:R-:W-:Y:S02]  /*46e60*/  IMAD.MOV.U32 R37, RZ, RZ, R25 ;  /* 0x000000ffff257224 */ /* 0x000fe400078e0019 */
[----:B------:R-:W-:Y:S02]  /*46e70*/  IMAD.MOV.U32 R8, RZ, RZ, R7 ;  /* 0x000000ffff087224 */ /* 0x000fe400078e0007 */
[----:B------:R-:W-:-:S07]  /*46e80*/  IMAD.MOV.U32 R25, RZ, RZ, R36 ;  /* 0x000000ffff197224 */ /* 0x000fce00078e0024 */
.L_x_64871:
[----:B------:R-:W-:Y:S05]  /*46e90*/  BSYNC B1 ;  /* 0x0000000000017941 */ /* 0x000fea0003800000 */
.L_x_64869:
        /* <DEDUP_REMOVED lines=9> */
.L_x_64873:
[----:B------:R-:W-:Y:S02]  /*46f30*/  IMAD.MOV.U32 R32, RZ, RZ, R6 ;  /* 0x000000ffff207224 */ /* 0x000fe400078e0006 */
[----:B------:R-:W-:Y:S02]  /*46f40*/  IMAD.MOV.U32 R7, RZ, RZ, R37 ;  /* 0x000000ffff077224 */ /* 0x000fe400078e0025 */
[----:B------:R-:W-:Y:S02]  /*46f50*/  IMAD.MOV.U32 R6, RZ, RZ, R5 ;  /* 0x000000ffff067224 */ /* 0x000fe400078e0005 */
[----:B------:R-:W-:-:S07]  /*46f60*/  IMAD.MOV.U32 R37, RZ, RZ, R42 ;  /* 0x000000ffff257224 */ /* 0x000fce00078e002a */
.L_x_64874:
[----:B------:R-:W-:Y:S05]  /*46f70*/  BSYNC B1 ;  /* 0x0000000000017941 */ /* 0x000fea0003800000 */
.L_x_64872:
        /* <DEDUP_REMOVED lines=9> */
.L_x_64876:
[----:B------:R-:W-:Y:S02]  /*47010*/  IMAD.MOV.U32 R5, RZ, RZ, R32 ;  /* 0x000000ffff057224 */ /* 0x000fe400078e0020 */
[----:B------:R-:W-:Y:S02]  /*47020*/  IMAD.MOV.U32 R34, RZ, RZ, R7 ;  /* 0x000000ffff227224 */ /* 0x000fe400078e0007 */
[----:B------:R-:W-:Y:S02]  /*47030*/  IMAD.MOV.U32 R32, RZ, RZ, R3 ;  /* 0x000000ffff207224 */ /* 0x000fe400078e0003 */
[----:B------:R-:W-:-:S07]  /*47040*/  IMAD.MOV.U32 R7, RZ, RZ, R4 ;  /* 0x000000ffff077224 */ /* 0x000fce00078e0004 */
.L_x_64877:
[----:B------:R-:W-:Y:S05]  /*47050*/  BSYNC B1 ;  /* 0x0000000000017941 */ /* 0x000fea0003800000 */
.L_x_64875:
        /* <DEDUP_REMOVED lines=16> */
.L_x_64879:
[----:B------:R-:W-:Y:S02]  /*47160*/  IMAD.MOV.U32 R4, RZ, RZ, R17 ;  /* 0x000000ffff047224 */ /* 0x000fe400078e0011 */
[----:B------:R-:W-:Y:S01]  /*47170*/  IMAD.MOV.U32 R3, RZ, RZ, R71 ;  /* 0x000000ffff037224 */ /* 0x000fe200078e0047 */
[----:B------:R-:W-:Y:S01]  /*47180*/  MOV R71, R24 ;  /* 0x0000001800477202 */ /* 0x000fe20000000f00 */
[----:B------:R-:W-:-:S07]  /*47190*/  IMAD.MOV.U32 R17, RZ, RZ, R2 ;  /* 0x000000ffff117224 */ /* 0x000fce00078e0002 */
.L_x_64880:
[----:B------:R-:W-:Y:S05]  /*471a0*/  BSYNC B1 ;  /* 0x0000000000017941 */ /* 0x000fea0003800000 */
.L_x_64878:
        /* <DEDUP_REMOVED lines=9> */
.L_x_64882:
[----:B------:R-:W-:Y:S02]  /*47240*/  IMAD.MOV.U32 R2, RZ, RZ, R4 ;  /* 0x000000ffff027224 */ /* 0x000fe400078e0004 */
[----:B------:R-:W-:Y:S01]  /*47250*/  IMAD.MOV.U32 R22, RZ, RZ, R3 ;  /* 0x000000ffff167224 */ /* 0x000fe200078e0003 */
[----:B------:R-:W-:Y:S01]  /*47260*/  MOV R3, R18 ;  /* 0x0000001200037202 */ /* 0x000fe20000000f00 */
[----:B------:R-:W-:-:S07]  /*47270*/  IMAD.MOV.U32 R4, RZ, RZ, R27 ;  /* 0x000000ffff047224 */ /* 0x000fce00078e001b */
.L_x_64883:
[----:B------:R-:W-:Y:S05]  /*47280*/  BSYNC B1 ;  /* 0x0000000000017941 */ /* 0x000fea0003800000 */
.L_x_64881:
        /* <DEDUP_REMOVED lines=9> */
.L_x_64885:
[----:B------:R-:W-:Y:S02]  /*47320*/  IMAD.MOV.U32 R18, RZ, RZ, R2 ;  /* 0x000000ffff127224 */ /* 0x000fe400078e0002 */
[----:B------:R-:W-:Y:S01]  /*47330*/  IMAD.MOV.U32 R24, RZ, RZ, R22 ;  /* 0x000000ffff187224 */ /* 0x000fe200078e0016 */
[----:B------:R-:W-:Y:S01]  /*47340*/  MOV R22, R31 ;  /* 0x0000001f00167202 */ /* 0x000fe20000000f00 */
[----:B------:R-:W-:-:S07]  /*47350*/  IMAD.MOV.U32 R2, RZ, RZ, R19 ;  /* 0x000000ffff027224 */ /* 0x000fce00078e0013 */
.L_x_64886:
[----:B------:R-:W-:Y:S05]  /*47360*/  BSYNC B1 ;  /* 0x0000000000017941 */ /* 0x000fea0003800000 */
.L_x_64884:
        /* <DEDUP_REMOVED lines=9> */
.L_x_64888:
[----:B------:R-:W-:Y:S02]  /*47400*/  IMAD.MOV.U32 R19, RZ, RZ, R18 ;  /* 0x000000ffff137224 */ /* 0x000fe400078e0012 */
[----:B------:R-:W-:Y:S01]  /*47410*/  IMAD.MOV.U32 R27, RZ, RZ, R24 ;  /* 0x000000ffff1b7224 */ /* 0x000fe200078e0018 */
[----:B------:R-:W-:Y:S01]  /*47420*/  MOV R24, R29 ;  /* 0x0000001d00187202 */ /* 0x000fe20000000f00 */
[----:B------:R-:W-:-:S07]  /*47430*/  IMAD.MOV.U32 R18, RZ, RZ, R26 ;  /* 0x000000ffff127224 */ /* 0x000fce00078e001a */
.L_x_64889:
[----:B------:R-:W-:Y:S05]  /*47440*/  BSYNC B1 ;  /* 0x0000000000017941 */ /* 0x000fea0003800000 */
.L_x_64887:
        /* <DEDUP_REMOVED lines=9> */
.L_x_64891:
[----:B------:R-:W-:Y:S02]  /*474e0*/  IMAD.MOV.U32 R26, RZ, RZ, R19 ;  /* 0x000000ffff1a7224 */ /* 0x000fe400078e0013 */
[----:B------:R-:W-:Y:S01]  /*474f0*/  IMAD.MOV.U32 R29, RZ, RZ, R27 ;  /* 0x000000ffff1d7224 */ /* 0x000fe200078e001b */
[----:B------:R-:W-:Y:S01]  /*47500*/  MOV R27, R16 ;  /* 0x00000010001b7202 */ /* 0x000fe20000000f00 */
[----:B------:R-:W-:-:S07]  /*47510*/  IMAD.MOV.U32 R19, RZ, RZ, R33 ;  /* 0x000000ffff137224 */ /* 0x000fce00078e0021 */
.L_x_64892:
[----:B------:R-:W-:Y:S05]  /*47520*/  BSYNC B1 ;  /* 0x0000000000017941 */ /* 0x000fea0003800000 */
.L_x_64890:
        /* <DEDUP_REMOVED lines=9> */
.L_x_64894:
[----:B------:R-:W-:Y:S02]  /*475c0*/  IMAD.MOV.U32 R31, RZ, RZ, R26 ;  /* 0x000000ffff1f7224 */ /* 0x000fe400078e001a */
[----:B------:R-:W-:Y:S01]  /*475d0*/  IMAD.MOV.U32 R33, RZ, RZ, R29 ;  /* 0x000000ffff217224 */ /* 0x000fe200078e001d */
[----:B------:R-:W-:Y:S01]  /*475e0*/  MOV R29, R14 ;  /* 0x0000000e001d7202 */ /* 0x000fe20000000f00 */
[----:B------:R-:W-:-:S07]  /*475f0*/  IMAD.MOV.U32 R26, RZ, RZ, R15 ;  /* 0x000000ffff1a7224 */ /* 0x000fce00078e000f */
.L_x_64895:
[----:B------:R-:W-:Y:S05]  /*47600*/  BSYNC B1 ;  /* 0x0000000000017941 */ /* 0x000fea0003800000 */
.L_x_64893:
        /* <DEDUP_REMOVED lines=9> */
.L_x_64897:
[----:B------:R-:W-:Y:S02]  /*476a0*/  IMAD.MOV.U32 R36, RZ, RZ, R31 ;  /* 0x000000ffff247224 */ /* 0x000fe400078e001f */
[----:B------:R-:W-:Y:S01]  /*476b0*/  IMAD.MOV.U32 R38, RZ, RZ, R33 ;  /* 0x000000ffff267224 */ /* 0x000fe200078e0021 */
[----:B------:R-:W-:Y:S01]  /*476c0*/  MOV R33, R35 ;  /* 0x0000002300217202 */ /* 0x000fe20000000f00 */
[----:B------:R-:W-:-:S07]  /*476d0*/  IMAD.MOV.U32 R31, RZ, RZ, R21 ;  /* 0x000000ffff1f7224 */ /* 0x000fce00078e0015 */
.L_x_64898:
[----:B------:R-:W-:Y:S05]  /*476e0*/  BSYNC B1 ;  /* 0x0000000000017941 */ /* 0x000fea0003800000 */
.L_x_64896:
        /* <DEDUP_REMOVED lines=9> */
.L_x_64900:
[----:B------:R-:W-:Y:S02]  /*47780*/  IMAD.MOV.U32 R21, RZ, RZ, R36 ;  /* 0x000000ffff157224 */ /* 0x000fe400078e0024 */
[----:B------:R-:W-:Y:S01]  /*47790*/  IMAD.MOV.U32 R35, RZ, RZ, R38 ;  /* 0x000000ffff237224 */ /* 0x000fe200078e0026 */
[----:B------:R-:W-:Y:S01]  /*477a0*/  MOV R38, R13 ;  /* 0x0000000d00267202 */ /* 0x000fe20000000f00 */
[----:B------:R-:W-:-:S07]  /*477b0*/  IMAD.MOV.U32 R36, RZ, RZ, R12 ;  /* 0x000000ffff247224 */ /* 0x000fce00078e000c */
.L_x_64901:
[----:B------:R-:W-:Y:S05]  /*477c0*/  BSYNC B1 ;  /* 0x0000000000017941 */ /* 0x000fea0003800000 */
.L_x_64899:
        /* <DEDUP_REMOVED lines=9> */
.L_x_64903:
[----:B------:R-:W-:Y:S02]  /*47860*/  IMAD.MOV.U32 R40, RZ, RZ, R21 ;  /* 0x000000ffff287224 */ /* 0x000fe400078e0015 */
[----:B------:R-:W-:Y:S01]  /*47870*/  IMAD.MOV.U32 R39, RZ, RZ, R35 ;  /* 0x000000ffff277224 */ /* 0x000fe200078e0023 */
[----:B------:R-:W-:Y:S01]  /*47880*/  MOV R35, R30 ;  /* 0x0000001e00237202 */ /* 0x000fe20000000f00 */
[----:B------:R-:W-:-:S07]  /*47890*/  IMAD.MOV.U32 R21, RZ, RZ, R28 ;  /* 0x000000ffff157224 */ /* 0x000fce00078e001c */
.L_x_64904:
[----:B------:R-:W-:Y:S05]  /*478a0*/  BSYNC B1 ;  /* 0x0000000000017941 */ /* 0x000fea0003800000 */
.L_x_64902:
        /* <DEDUP_REMOVED lines=9> */
.L_x_64906:
[----:B------:R-:W-:Y:S02]  /*47940*/  IMAD.MOV.U32 R28, RZ, RZ, R40 ;  /* 0x000000ffff1c7224 */ /* 0x000fe400078e0028 */
[----:B------:R-:W-:Y:S01]  /*47950*/  IMAD.MOV.U32 R30, RZ, RZ, R39 ;  /* 0x000000ffff1e7224 */ /* 0x000fe200078e0027 */
[----:B------:R-:W-:Y:S01]  /*47960*/  MOV R39, R10 ;  /* 0x0000000a00277202 */ /* 0x000fe20000000f00 */
[----:B------:R-:W-:-:S07]  /*47970*/  IMAD.MOV.U32 R40, RZ, RZ, R11 ;  /* 0x000000ffff287224 */ /* 0x000fce00078e000b */
.L_x_64907:
[----:B------:R-:W-:Y:S05]  /*47980*/  BSYNC B1 ;  /* 0x0000000000017941 */ /* 0x000fea0003800000 */
.L_x_64905:
        /* <DEDUP_REMOVED lines=9> */
.L_x_64909:
[----:B------:R-:W-:Y:S02]  /*47a20*/  IMAD.MOV.U32 R42, RZ, RZ, R28 ;  /* 0x000000ffff2a7224 */ /* 0x000fe400078e001c */
[----:B------:R-:W-:Y:S01]  /*47a30*/  IMAD.MOV.U32 R44, RZ, RZ, R30 ;  /* 0x000000ffff2c7224 */ /* 0x000fe200078e001e */
[----:B------:R-:W-:Y:S01]  /*47a40*/  MOV R30, R23 ;  /* 0x00000017001e7202 */ /* 0x000fe20000000f00 */
[----:B------:R-:W-:-:S07]  /*47a50*/  IMAD.MOV.U32 R28, RZ, RZ, R9 ;  /* 0x000000ffff1c7224 */ /* 0x000fce00078e0009 */
.L_x_64910:
[----:B------:R-:W-:Y:S05]  /*47a60*/  BSYNC B1 ;  /* 0x0000000000017941 */ /* 0x000fea0003800000 */
.L_x_64908:
        /* <DEDUP_REMOVED lines=9> */
.L_x_64912:
[----:B------:R-:W-:Y:S02]  /*47b00*/  IMAD.MOV.U32 R23, RZ, RZ, R42 ;  /* 0x000000ffff177224 */ /* 0x000fe400078e002a */
[----:B------:R-:W-:Y:S01]  /*47b10*/  IMAD.MOV.U32 R46, RZ, RZ, R44 ;  /* 0x000000ffff2e7224 */ /* 0x000fe200078e002c */
[----:B------:R-:W-:Y:S01]  /*47b20*/  MOV R44, R25 ;  /* 0x00000019002c7202 */ /* 0x000fe20000000f00 */
[----:B------:R-:W-:-:S07]  /*47b30*/  IMAD.MOV.U32 R42, RZ, RZ, R8 ;  /* 0x000000ffff2a7224 */ /* 0x000fce00078e0008 */
.L_x_64913:
[----:B------:R-:W-:Y:S05]  /*47b40*/  BSYNC B1 ;  /* 0x0000000000017941 */ /* 0x000fea0003800000 */
.L_x_64911:
        /* <DEDUP_REMOVED lines=9> */
.L_x_64915:
[----:B------:R-:W-:Y:S02]  /*47be0*/  IMAD.MOV.U32 R25, RZ, RZ, R23 ;  /* 0x000000ffff197224 */ /* 0x000fe400078e0017 */
[----:B------:R-:W-:Y:S01]  /*47bf0*/  IMAD.MOV.U32 R48, RZ, RZ, R46 ;  /* 0x000000ffff307224 */ /* 0x000fe200078e002e */
[----:B------:R-:W-:Y:S01]  /*47c00*/  MOV R46, R37 ;  /* 0x00000025002e7202 */ /* 0x000fe20000000f00 */
[----:B------:R-:W-:-:S07]  /*47c10*/  IMAD.MOV.U32 R23, RZ, RZ, R6 ;  /* 0x000000ffff177224 */ /* 0x000fce00078e0006 */
.L_x_64916:
[----:B------:R-:W-:Y:S05]  /*47c20*/  BSYNC B1 ;  /* 0x0000000000017941 */ /* 0x000fea0003800000 */
.L_x_64914:
        /* <DEDUP_REMOVED lines=9> */
.L_x_64918:
[----:B------:R-:W-:Y:S02]  /*47cc0*/  IMAD.MOV.U32 R37, RZ, RZ, R25 ;  /* 0x000000ffff257224 */ /* 0x000fe400078e0019 */
[----:B------:R-:W-:Y:S01]  /*47cd0*/  IMAD.MOV.U32 R47, RZ, RZ, R48 ;  /* 0x000000ffff2f7224 */ /* 0x000fe200078e0030 */
[----:B------:R-:W-:Y:S01]  /*47ce0*/  MOV R48, R7 ;  /* 0x0000000700307202 */ /* 0x000fe20000000f00 */
[----:B------:R-:W-:-:S07]  /*47cf0*/  IMAD.MOV.U32 R25, RZ, RZ, R32 ;  /* 0x000000ffff197224 */ /* 0x000fce00078e0020 */
.L_x_64919:
[----:B------:R-:W-:Y:S05]  /*47d00*/  BSYNC B1 ;  /* 0x0000000000017941 */ /* 0x000fea0003800000 */
.L_x_64917:
        /* <DEDUP_REMOVED lines=9> */
.L_x_64921:
[----:B------:R-:W-:Y:S02]  /*47da0*/  IMAD.MOV.U32 R32, RZ, RZ, R37 ;  /* 0x000000ffff207224 */ /* 0x000fe400078e0025 */
[----:B------:R-:W-:Y:S01]  /*47db0*/  IMAD.MOV.U32 R52, RZ, RZ, R47 ;  /* 0x000000ffff347224 */ /* 0x000fe200078e002f */
[----:B------:R-:W-:Y:S01]  /*47dc0*/  MOV R47, R34 ;  /* 0x00000022002f7202 */ /* 0x000fe20000000f00 */
[----:B------:R-:W-:-:S07]  /*47dd0*/  IMAD.MOV.U32 R37, RZ, RZ, R5 ;  /* 0x000000ffff257224 */ /* 0x000fce00078e0005 */
.L_x_64922:
[----:B------:R-:W-:Y:S05]  /*47de0*/  BSYNC B1 ;  /* 0x0000000000017941 */ /* 0x000fea0003800000 */
.L_x_64920:
        /* <DEDUP_REMOVED lines=16> */
.L_x_64924:
[----:B------:R-:W-:Y:S01]  /*47ef0*/  IMAD.MOV.U32 R16, RZ, RZ, R17 ;  /* 0x000000ffff107224 */ /* 0x000fe200078e0011 */
[----:B------:R-:W-:Y:S01]  /*47f00*/  MOV R70, R71 ;  /* 0x0000004700467202 */ /* 0x000fe20000000f00 */
[----:B------:R-:W-:Y:S02]  /*47f10*/  IMAD.MOV.U32 R17, RZ, RZ, R4 ;  /* 0x000000ffff117224 */ /* 0x000fe400078e0004 */
[----:B------:R-:W-:-:S07]  /*47f20*/  IMAD.MOV.U32 R71, RZ, RZ, R3 ;  /* 0x000000ffff477224 */ /* 0x000fce00078e0003 */
.L_x_64925:
[----:B------:R-:W-:Y:S05]  /*47f30*/  BSYNC B1 ;  /* 0x0000000000017941 */ /* 0x000fea0003800000 */
.L_x_64923:
        /* <DEDUP_REMOVED lines=9> */
.L_x_64927:
[----:B------:R-:W-:Y:S01]  /*47fd0*/  IMAD.MOV.U32 R15, RZ, RZ, R16 ;  /* 0x000000ffff0f7224 */ /* 0x000fe200078e0010 */
[----:B------:R-:W-:Y:S01]  /*47fe0*/  MOV R69, R70 ;  /* 0x0000004600457202 */ /* 0x000fe20000000f00 */
[----:B------:R-:W-:Y:S02]  /*47ff0*/  IMAD.MOV.U32 R16, RZ, RZ, R2 ;  /* 0x000000ffff107224 */ /* 0x000fe400078e0002 */
[----:B------:R-:W-:-:S07]  /*48000*/  IMAD.MOV.U32 R70, RZ, RZ, R22 ;  /* 0x000000ffff467224 */ /* 0x000fce00078e0016 */
.L_x_64928:
[----:B------:R-:W-:Y:S05]  /*48010*/  BSYNC B1 ;  /* 0x0000000000017941 */ /* 0x000fea0003800000 */
.L_x_64926:
        /* <DEDUP_REMOVED lines=9> */
.L_x_64930:
[----:B------:R-:W-:Y:S01]  /*480b0*/  IMAD.MOV.U32 R14, RZ, RZ, R15 ;  /* 0x000000ffff0e7224 */ /* 0x000fe200078e000f */
[----:B------:R-:W-:Y:S01]  /*480c0*/  MOV R68, R69 ;  /* 0x0000004500447202 */ /* 0x000fe20000000f00 */
[----:B------:R-:W-:Y:S02]  /*480d0*/  IMAD.MOV.U32 R15, RZ, RZ, R18 ;  /* 0x000000ffff0f7224 */ /* 0x000fe400078e0012 */
[----:B------:R-:W-:-:S07]  /*480e0*/  IMAD.MOV.U32 R69, RZ, RZ, R24 ;  /* 0x000000ffff457224 */ /* 0x000fce00078e0018 */
.L_x_64931:
[----:B------:R-:W-:Y:S05]  /*480f0*/  BSYNC B1 ;  /* 0x0000000000017941 */ /* 0x000fea0003800000 */
.L_x_64929:
        /* <DEDUP_REMOVED lines=9> */
.L_x_64933:
[----:B------:R-:W-:Y:S01]  /*48190*/  IMAD.MOV.U32 R13, RZ, RZ, R14 ;  /* 0x000000ffff0d7224 */ /* 0x000fe200078e000e */
[----:B------:R-:W-:Y:S01]  /*481a0*/  MOV R67, R68 ;  /* 0x0000004400437202 */ /* 0x000fe20000000f00 */
[----:B------:R-:W-:Y:S02]  /*481b0*/  IMAD.MOV.U32 R14, RZ, RZ, R19 ;  /* 0x000000ffff0e7224 */ /* 0x000fe400078e0013 */
[----:B------:R-:W-:-:S07]  /*481c0*/  IMAD.MOV.U32 R68, RZ, RZ, R27 ;  /* 0x000000ffff447224 */ /* 0x000fce00078e001b */
.L_x_64934:
[----:B------:R-:W-:Y:S05]  /*481d0*/  BSYNC B1 ;  /* 0x0000000000017941 */ /* 0x000fea0003800000 */
.L_x_64932:
        /* <DEDUP_REMOVED lines=9> */
.L_x_64936:
[----:B------:R-:W-:Y:S01]  /*48270*/  IMAD.MOV.U32 R12, RZ, RZ, R13 ;  /* 0x000000ffff0c7224 */ /* 0x000fe200078e000d */
[----:B------:R-:W-:Y:S01]  /*48280*/  MOV R66, R67 ;  /* 0x0000004300427202 */ /* 0x000fe20000000f00 */
[----:B------:R-:W-:Y:S02]  /*48290*/  IMAD.MOV.U32 R13, RZ, RZ, R26 ;  /* 0x000000ffff0d7224 */ /* 0x000fe400078e001a */
[----:B------:R-:W-:-:S07]  /*482a0*/  IMAD.MOV.U32 R67, RZ, RZ, R29 ;  /* 0x000000ffff437224 */ /* 0x000fce00078e001d */
.L_x_64937:
[----:B------:R-:W-:Y:S05]  /*482b0*/  BSYNC B1 ;  /* 0x0000000000017941 */ /* 0x000fea0003800000 */
.L_x_64935:
        /* <DEDUP_REMOVED lines=9> */
.L_x_64939:
[----:B------:R-:W-:Y:S01]  /*48350*/  IMAD.MOV.U32 R11, RZ, RZ, R12 ;  /* 0x000000ffff0b7224 */ /* 0x000fe200078e000c */
[----:B------:R-:W-:Y:S01]  /*48360*/  MOV R65, R66 ;  /* 0x0000004200417202 */ /* 0x000fe20000000f00 */
[----:B------:R-:W-:Y:S02]  /*48370*/  IMAD.MOV.U32 R12, RZ, RZ, R31 ;  /* 0x000000ffff0c7224 */ /* 0x000fe400078e001f */
[----:B------:R-:W-:-:S07]  /*48380*/  IMAD.MOV.U32 R66, RZ, RZ, R33 ;  /* 0x000000ffff427224 */ /* 0x000fce00078e0021 */
.L_x_64940:
[----:B------:R-:W-:Y:S05]  /*48390*/  BSYNC B1 ;  /* 0x0000000000017941 */ /* 0x000fea0003800000 */
.L_x_64938:
        /* <DEDUP_REMOVED lines=9> */
.L_x_64942:
[----:B------:R-:W-:Y:S01]  /*48430*/  IMAD.MOV.U32 R10, RZ, RZ, R11 ;  /* 0x000000ffff0a7224 */ /* 0x000fe200078e000b */
[----:B------:R-:W-:Y:S01]  /*48440*/  MOV R64, R65 ;  /* 0x0000004100407202 */ /* 0x000fe20000000f00 */
[----:B------:R-:W-:Y:S02]  /*48450*/  IMAD.MOV.U32 R11, RZ, RZ, R36 ;  /* 0x000000ffff0b7224 */ /* 0x000fe400078e0024 */
[----:B------:R-:W-:-:S07]  /*48460*/  IMAD.MOV.U32 R65, RZ, RZ, R38 ;  /* 0x000000ffff417224 */ /* 0x000fce00078e0026 */
.L_x_64943:
[----:B------:R-:W-:Y:S05]  /*48470*/  BSYNC B1 ;  /* 0x0000000000017941 */ /* 0x000fea0003800000 */
.L_x_64941:
        /* <DEDUP_REMOVED lines=9> */
.L_x_64945:
[----:B------:R-:W-:Y:S01]  /*48510*/  IMAD.MOV.U32 R9, RZ, RZ, R10 ;  /* 0x000000ffff097224 */ /* 0x000fe200078e000a */
[----:B------:R-:W-:Y:S01]  /*48520*/  MOV R63, R64 ;  /* 0x00000040003f7202 */ /* 0x000fe20000000f00 */
[----:B------:R-:W-:Y:S02]  /*48530*/  IMAD.MOV.U32 R10, RZ, RZ, R21 ;  /* 0x000000ffff0a7224 */ /* 0x000fe400078e0015 */
[----:B------:R-:W-:-:S07]  /*48540*/  IMAD.MOV.U32 R64, RZ, RZ, R35 ;  /* 0x000000ffff407224 */ /* 0x000fce00078e0023 */
.L_x_64946:
[----:B------:R-:W-:Y:S05]  /*48550*/  BSYNC B1 ;  /* 0x0000000000017941 */ /* 0x000fea0003800000 */
.L_x_64944:
        /* <DEDUP_REMOVED lines=9> */
.L_x_64948:
[----:B------:R-:W-:Y:S01]  /*485f0*/  IMAD.MOV.U32 R8, RZ, RZ, R9 ;  /* 0x000000ffff087224 */ /* 0x000fe200078e0009 */
[----:B------:R-:W-:Y:S01]  /*48600*/  MOV R62, R63 ;  /* 0x0000003f003e7202 */ /* 0x000fe20000000f00 */
[----:B------:R-:W-:Y:S02]  /*48610*/  IMAD.MOV.U32 R9, RZ, RZ, R40 ;  /* 0x000000ffff097224 */ /* 0x000fe400078e0028 */
[----:B------:R-:W-:-:S07]  /*48620*/  IMAD.MOV.U32 R63, RZ, RZ, R39 ;  /* 0x000000ffff3f7224 */ /* 0x000fce00078e0027 */
.L_x_64949:
[----:B------:R-:W-:Y:S05]  /*48630*/  BSYNC B1 ;  /* 0x0000000000017941 */ /* 0x000fea0003800000 */
.L_x_64947:
        /* <DEDUP_REMOVED lines=9> */
.L_x_64951:
[----:B------:R-:W-:Y:S01]  /*486d0*/  IMAD.MOV.U32 R7, RZ, RZ, R8 ;  /* 0x000000ffff077224 */ /* 0x000fe200078e0008 */
[----:B------:R-:W-:Y:S01]  /*486e0*/  MOV R61, R62 ;  /* 0x0000003e003d7202 */ /* 0x000fe20000000f00 */
[----:B------:R-:W-:Y:S02]  /*486f0*/  IMAD.MOV.U32 R8, RZ, RZ, R28 ;  /* 0x000000ffff087224 */ /* 0x000fe400078e001c */
[----:B------:R-:W-:-:S07]  /*48700*/  IMAD.MOV.U32 R62, RZ, RZ, R30 ;  /* 0x000000ffff3e7224 */ /* 0x000fce00078e001e */
.L_x_64952:
[----:B------:R-:W-:Y:S05]  /*48710*/  BSYNC B1 ;  /* 0x0000000000017941 */ /* 0x000fea0003800000 */
.L_x_64950:
        /* <DEDUP_REMOVED lines=9> */
.L_x_64954:
[----:B------:R-:W-:Y:S01]  /*487b0*/  IMAD.MOV.U32 R6, RZ, RZ, R7 ;  /* 0x000000ffff067224 */ /* 0x000fe200078e0007 */
[----:B------:R-:W-:Y:S01]  /*487c0*/  MOV R60, R61 ;  /* 0x0000003d003c7202 */ /* 0x000fe20000000f00 */
[----:B------:R-:W-:Y:S02]  /*487d0*/  IMAD.MOV.U32 R7, RZ, RZ, R42 ;  /* 0x000000ffff077224 */ /* 0x000fe400078e002a */
[----:B------:R-:W-:-:S07]  /*487e0*/  IMAD.MOV.U32 R61, RZ, RZ, R44 ;  /* 0x000000ffff3d7224 */ /* 0x000fce00078e002c */
.L_x_64955:
[----:B------:R-:W-:Y:S05]  /*487f0*/  BSYNC B1 ;  /* 0x0000000000017941 */ /* 0x000fea0003800000 */
.L_x_64953:
        /* <DEDUP_REMOVED lines=9> */
.L_x_64957:
[----:B------:R-:W-:Y:S01]  /*48890*/  IMAD.MOV.U32 R5, RZ, RZ, R6 ;  /* 0x000000ffff057224 */ /* 0x000fe200078e0006 */
[----:B------:R-:W-:Y:S01]  /*488a0*/  MOV R59, R60 ;  /* 0x0000003c003b7202 */ /* 0x000fe20000000f00 */
[----:B------:R-:W-:Y:S02]  /*488b0*/  IMAD.MOV.U32 R6, RZ, RZ, R23 ;  /* 0x000000ffff067224 */ /* 0x000fe400078e0017 */
[----:B------:R-:W-:-:S07]  /*488c0*/  IMAD.MOV.U32 R60, RZ, RZ, R46 ;  /* 0x000000ffff3c7224 */ /* 0x000fce00078e002e */
.L_x_64958:
[----:B------:R-:W-:Y:S05]  /*488d0*/  BSYNC B1 ;  /* 0x0000000000017941 */ /* 0x000fea0003800000 */
.L_x_64956:
        /* <DEDUP_REMOVED lines=9> */
.L_x_64960:
[----:B------:R-:W-:Y:S01]  /*48970*/  IMAD.MOV.U32 R4, RZ, RZ, R5 ;  /* 0x000000ffff047224 */ /* 0x000fe200078e0005 */
[----:B------:R-:W-:Y:S01]  /*48980*/  MOV R58, R59 ;  /* 0x0000003b003a7202 */ /* 0x000fe20000000f00 */
[----:B------:R-:W-:Y:S02]  /*48990*/  IMAD.MOV.U32 R5, RZ, RZ, R25 ;  /* 0x000000ffff057224 */ /* 0x000fe400078e0019 */
[----:B------:R-:W-:-:S07]  /*489a0*/  IMAD.MOV.U32 R59, RZ, RZ, R48 ;  /* 0x000000ffff3b7224 */ /* 0x000fce00078e0030 */
.L_x_64961:
[----:B------:R-:W-:Y:S05]  /*489b0*/  BSYNC B1 ;  /* 0x0000000000017941 */ /* 0x000fea0003800000 */
.L_x_64959:
        /* <DEDUP_REMOVED lines=9> */
.L_x_64963:
[----:B------:R-:W-:Y:S01]  /*48a50*/  IMAD.MOV.U32 R3, RZ, RZ, R4 ;  /* 0x000000ffff037224 */ /* 0x000fe200078e0004 */
[----:B------:R-:W-:Y:S01]  /*48a60*/  MOV R57, R58 ;  /* 0x0000003a00397202 */ /* 0x000fe20000000f00 */
[----:B------:R-:W-:Y:S02]  /*48a70*/  IMAD.MOV.U32 R4, RZ, RZ, R37 ;  /* 0x000000ffff047224 */ /* 0x000fe400078e0025 */
[----:B------:R-:W-:-:S07]  /*48a80*/  IMAD.MOV.U32 R58, RZ, RZ, R47 ;  /* 0x000000ffff3a7224 */ /* 0x000fce00078e002f */
.L_x_64964:
[----:B------:R-:W-:Y:S05]  /*48a90*/  BSYNC B1 ;  /* 0x0000000000017941 */ /* 0x000fea0003800000 */
.L_x_64962:
        /* <DEDUP_REMOVED lines=9> */
.L_x_64966:
[----:B------:R-:W-:Y:S01]  /*48b30*/  IMAD.MOV.U32 R2, RZ, RZ, R3 ;  /* 0x000000ffff027224 */ /* 0x000fe200078e0003 */
[----:B------:R-:W-:Y:S01]  /*48b40*/  MOV R56, R57 ;  /* 0x0000003900387202 */ /* 0x000fe20000000f00 */
[----:B------:R-:W-:Y:S02]  /*48b50*/  IMAD.MOV.U32 R3, RZ, RZ, R32 ;  /* 0x000000ffff037224 */ /* 0x000fe400078e0020 */
[----:B------:R-:W-:-:S07]  /*48b60*/  IMAD.MOV.U32 R57, RZ, RZ, R52 ;  /* 0x000000ffff397224 */ /* 0x000fce00078e0034 */
.L_x_64967:
[----:B------:R-:W-:Y:S05]  /*48b70*/  BSYNC B1 ;  /* 0x0000000000017941 */ /* 0x000fea0003800000 */
.L_x_64965:
[----:B------:R-:W-:Y:S01]  /*48b80*/  FADD.FTZ R19, R45, R43 ;  /* 0x0000002b2d137221 */ /* 0x000fe20000010000 */
[----:B------:R-:W-:-:S07]  /*48b90*/  IMAD.MOV.U32 R18, RZ, RZ, R0 ;  /* 0x000000ffff127224 */ /* 0x000fce00078e0000 */
.L_x_64247:
[----:B------:R-:W-:Y:S05]  /*48ba0*/  BSYNC B0 ;  /* 0x0000000000007941 */ /* 0x000fea0003800000 */
.L_x_64246:
        /* <DEDUP_REMOVED lines=29> */
.L_x_64969:
[----:B------:R-:W-:Y:S05]  /*48d80*/  BSYNC B0 ;  /* 0x0000000000007941 */ /* 0x000fea0003800000 */
.L_x_64968:
[----:B------:R-:W-:Y:S01]  /*48d90*/  BAR.SYNC.DEFER_BLOCKING 0x0 ;  /* 0x0000000000007b1d */ /* 0x000fe20000010000 */
[----:B0-----:R-:W-:-:S05]  /*48da0*/  ISETP.NE.AND P1, PT, R72, RZ, PT ;  /* 0x000000ff4800720c */ /* 0x001fca0003f25270 */
[----:B------:R-:W-:Y:S08]  /*48db0*/  BSSY B0, `(.L_x_64970) ;  /* 0x00028ed000007945 */ /* 0x000ff00003800000 */
[----:B------:R-:W-:Y:S05]  /*48dc0*/  @P1 BRA `(.L_x_64971) ;  /* 0x0000028c00ac1947 */ /* 0x000fea0003800000 */
[----:B------:R-:W0:Y:S01]  /*48dd0*/  S2R R21, SR_CgaCtaId ;  /* 0x0000000000157919 */ /* 0x000e220000008800 */
[----:B-1----:R-:W-:Y:S01]  /*48de0*/  MOV R0, 0x400 ;  /* 0x0000040000007802 */ /* 0x002fe20000000f00 */
[----:B------:R-:W-:Y:S03]  /*48df0*/  BSSY B1, `(.L_x_64972) ;  /* 0x0000027000017945 */ /* 0x000fe60003800000 */
[----:B0-----:R-:W-:-:S05]  /*48e00*/  LEA R0, R21, R0, 0x18 ;  /* 0x0000000015007211 */ /* 0x001fca00078ec0ff */
[----:B------:R-:W0:Y:S04]  /*48e10*/  LDS.128 R52, [R0+0xd0] ;  /* 0x0000d00000347984 */ /* 0x000e280000000c00 */
[----:B------:R-:W1:Y:S04]  /*48e20*/  LDS.128 R48, [R0+0x90] ;  /* 0x0000900000307984 */ /* 0x000e680000000c00 */
[----:B------:R2:W3:Y:S04]  /*48e30*/  LDS.128 R20, [R0+0x110] ;  /* 0x0001100000147984 */ /* 0x0004e80000000c00 */
        /* <DEDUP_REMOVED lines=10> */
[CC--:B------:R-:W-:Y:S02]  /*48ee0*/  FSETP.GT.FTZ.AND P3, PT, R18.reuse, R48.reuse, PT ;  /* 0x000000301200720b */ /* 0x0c0fe40003f74000 */
[----:B------:R-:W-:Y:S02]  /*48ef0*/  PLOP3.LUT P0, PT, P0, P2, PT, 0x8, 0x0 ;  /* 0x000000000000781c */ /* 0x000fe40000704170 */
[----:B------:R-:W-:-:S02]  /*48f00*/  FSEL R73, R18, R48, P3 ;  /* 0x0000003012497208 */ /* 0x000fc40001800000 */
[----:B------:R-:W-:-:S05]  /*48f10*/  FSEL R18, R48, R18, P3 ;  /* 0x0000001230127208 */ /* 0x000fca0001800000 */
[----:B------:R-:W-:-:S04]  /*48f20*/  FADD.FTZ R18, -R73, R18 ;  /* 0x0000001249127221 */ /* 0x000fc80000010100 */
[----:B------:R-:W-:Y:S02]  /*48f30*/  @!P0 IMAD.MOV.U32 R71, RZ, RZ, R54 ;  /* 0x000000ffff478224 */ /* 0x000fe400078e0036 */
[----:B------:R-:W-:Y:S01]  /*48f40*/  FMUL.FTZ R48, R18, 1.4426950216293334961 ;  /* 0x3fb8aa3b12307820 */ /* 0x000fe20000410000 */
[----:B------:R-:W-:Y:S01]  /*48f50*/  FSEL R18, R49, R19, P3 ;  /* 0x0000001331127208 */ /* 0x000fe20001800000 */
[----:B------:R-:W-:Y:S01]  /*48f60*/  @!P0 IMAD.MOV.U32 R17, RZ, RZ, R50 ;  /* 0x000000ffff118224 */ /* 0x000fe200078e0032 */
[----:B------:R-:W-:Y:S01]  /*48f70*/  FSEL R19, R19, R49, P3 ;  /* 0x0000003113137208 */ /* 0x000fe20001800000 */
[----:B------:R-:W0:Y:S01]  /*48f80*/  MUFU.EX2 R75, R48 ;  /* 0x00000030004b7308 */ /* 0x000e220000000800 */
[----:B------:R-:W-:-:S04]  /*48f90*/  FSETP.GT.FTZ.AND P2, PT, R71, R70, PT ;  /* 0x000000464700720b */ /* 0x000fc80003f54000 */
[----:B------:R-:W-:Y:S01]  /*48fa0*/  ISETP.EQ.OR P2, PT, R16, -0x1, P2 ;  /* 0xffffffff1000780c */ /* 0x000fe20001742670 */
[----:B0-----:R-:W-:-:S12]  /*48fb0*/  FMUL.FTZ R18, R18, R75 ;  /* 0x0000004b12127220 */ /* 0x001fd80000410000 */
[----:B--234-:R-:W-:Y:S05]  /*48fc0*/  @P2 BRA `(.L_x_64973) ;  /* 0x0000000000142947 */ /* 0x01cfea0003800000 */
[----:B------:R-:W-:Y:S01]  /*48fd0*/  FSETP.NEU.FTZ.AND P0, PT, R71, R70, PT ;  /* 0x000000464700720b */ /* 0x000fe20003f1d000 */
[----:B------:R-:W-:Y:S01]  /*48fe0*/  IMAD.MOV.U32 R48, RZ, RZ, R70 ;  /* 0x000000ffff307224 */ /* 0x000fe200078e0046 */
[-C--:B------:R-:W-:Y:S02]  /*48ff0*/  MOV R50, R16.reuse ;  /* 0x0000001000327202 */ /* 0x080fe40000000f00 */
[----:B------:R-:W-:-:S13]  /*49000*/  ISETP.GE.OR P0, PT, R17, R16, P0 ;  /* 0x000000101100720c */ /* 0x000fda0000706670 */
[----:B------:R-:W-:Y:S05]  /*49010*/  @P0 BRA `(.L_x_64974) ;  /* 0x0000000000100947 */ /* 0x000fea0003800000 */
.L_x_64973:
[----:B------:R-:W-:Y:S02]  /*49020*/  IMAD.MOV.U32 R50, RZ, RZ, R17 ;  /* 0x000000ffff327224 */ /* 0x000fe400078e0011 */
[----:B------:R-:W-:Y:S02]  /*49030*/  IMAD.MOV.U32 R48, RZ, RZ, R71 ;  /* 0x000000ffff307224 */ /* 0x000fe400078e0047 */
[----:B------:R-:W-:Y:S02]  /*49040*/  IMAD.MOV.U32 R17, RZ, RZ, R16 ;  /* 0x000000ffff117224 */ /* 0x000fe400078e0010 */
[----:B------:R-:W-:-:S07]  /*49050*/  IMAD.MOV.U32 R71, RZ, RZ, R70 ;  /* 0x000000ffff477224 */ /* 0x000fce00078e0046 */
.L_x_64974:
[----:B------:R-:W-:Y:S05]  /*49060*/  BSYNC B1 ;  /* 0x0000000000017941 */ /* 0x000fea0003800000 */
.L_x_64972:
        /* <DEDUP_REMOVED lines=9> */
.L_x_64976:
[----:B------:R-:W-:Y:S02]  /*49100*/  IMAD.MOV.U32 R75, RZ, RZ, R50 ;  /* 0x000000ffff4b7224 */ /* 0x000fe400078e0032 */
[----:B------:R-:W-:Y:S02]  /*49110*/  IMAD.MOV.U32 R49, RZ, RZ, R48 ;  /* 0x000000ffff317224 */ /* 0x000fe400078e0030 */
[----:B------:R-:W-:Y:S02]  /*49120*/  IMAD.MOV.U32 R50, RZ, RZ, R15 ;  /* 0x000000ffff327224 */ /* 0x000fe400078e000f */
[----:B------:R-:W-:-:S07]  /*49130*/  IMAD.MOV.U32 R48, RZ, RZ, R69 ;  /* 0x000000ffff307224 */ /* 0x000fce00078e0045 */
.L_x_64977:
[----:B------:R-:W-:Y:S05]  /*49140*/  BSYNC B1 ;  /* 0x0000000000017941 */ /* 0x000fea0003800000 */
.L_x_64975:
        /* <DEDUP_REMOVED lines=9> */
.L_x_64979:
[----:B------:R-:W-:Y:S02]  /*491e0*/  IMAD.MOV.U32 R54, RZ, RZ, R75 ;  /* 0x000000ffff367224 */ /* 0x000fe400078e004b */
[----:B------:R-:W-:Y:S02]  /*491f0*/  IMAD.MOV.U32 R16, RZ, RZ, R49 ;  /* 0x000000ffff107224 */ /* 0x000fe400078e0031 */
[----:B------:R-:W-:Y:S02]  /*49200*/  IMAD.MOV.U32 R75, RZ, RZ, R14 ;  /* 0x000000ffff4b7224 */ /* 0x000fe400078e000e */
[----:B------:R-:W-:-:S07]  /*49210*/  IMAD.MOV.U32 R49, RZ, RZ, R68 ;  /* 0x000000ffff317224 */ /* 0x000fce00078e0044 */
.L_x_64980:
[----:B------:R-:W-:Y:S05]  /*49220*/  BSYNC B1 ;  /* 0x0000000000017941 */ /* 0x000fea0003800000 */
.L_x_64978:
        /* <DEDUP_REMOVED lines=9> */
.L_x_64982:
[----:B------:R-:W-:Y:S02]  /*492c0*/  IMAD.MOV.U32 R69, RZ, RZ, R54 ;  /* 0x000000ffff457224 */ /* 0x000fe400078e0036 */
[----:B------:R-:W-:Y:S02]  /*492d0*/  IMAD.MOV.U32 R15, RZ, RZ, R16 ;  /* 0x000000ffff0f7224 */ /* 0x000fe400078e0010 */
[----:B------:R-:W-:Y:S02]  /*492e0*/  IMAD.MOV.U32 R54, RZ, RZ, R13 ;  /* 0x000000ffff367224 */ /* 0x000fe400078e000d */
[----:B------:R-:W-:-:S07]  /*492f0*/  IMAD.MOV.U32 R16, RZ, RZ, R67 ;  /* 0x000000ffff107224 */ /* 0x000fce00078e0043 */
.L_x_64983:
[----:B------:R-:W-:Y:S05]  /*49300*/  BSYNC B1 ;  /* 0x0000000000017941 */ /* 0x000fea0003800000 */
.L_x_64981:
        /* <DEDUP_REMOVED lines=9> */
.L_x_64985:
[----:B------:R-:W-:Y:S02]  /*493a0*/  IMAD.MOV.U32 R68, RZ, RZ, R69 ;  /* 0x000000ffff447224 */ /* 0x000fe400078e0045 */
[----:B------:R-:W-:Y:S02]  /*493b0*/  IMAD.MOV.U32 R14, RZ, RZ, R15 ;  /* 0x000000ffff0e7224 */ /* 0x000fe400078e000f */
[----:B------:R-:W-:Y:S02]  /*493c0*/  IMAD.MOV.U32 R69, RZ, RZ, R12 ;  /* 0x000000ffff457224 */ /* 0x000fe400078e000c */
[----:B------:R-:W-:-:S07]  /*493d0*/  IMAD.MOV.U32 R15, RZ, RZ, R66 ;  /* 0x000000ffff0f7224 */ /* 0x000fce00078e0042 */
.L_x_64986:
[----:B------:R-:W-:Y:S05]  /*493e0*/  BSYNC B1 ;  /* 0x0000000000017941 */ /* 0x000fea0003800000 */
.L_x_64984:
        /* <DEDUP_REMOVED lines=9> */
.L_x_64988:
[----:B------:R-:W-:Y:S02]  /*49480*/  IMAD.MOV.U32 R67, RZ, RZ, R68 ;  /* 0x000000ffff437224 */ /* 0x000fe400078e0044 */
[----:B------:R-:W-:Y:S02]  /*49490*/  IMAD.MOV.U32 R13, RZ, RZ, R14 ;  /* 0x000000ffff0d7224 */ /* 0x000fe400078e000e */
[----:B------:R-:W-:Y:S02]  /*494a0*/  IMAD.MOV.U32 R68, RZ, RZ, R11 ;  /* 0x000000ffff447224 */ /* 0x000fe400078e000b */
[----:B------:R-:W-:-:S07]  /*494b0*/  IMAD.MOV.U32 R14, RZ, RZ, R65 ;  /* 0x000000ffff0e7224 */ /* 0x000fce00078e0041 */
.L_x_64989:
[----:B------:R-:W-:Y:S05]  /*494c0*/  BSYNC B1 ;  /* 0x0000000000017941 */ /* 0x000fea0003800000 */
.L_x_64987:
        /* <DEDUP_REMOVED lines=9> */
.L_x_64991:
[----:B------:R-:W-:Y:S02]  /*49560*/  IMAD.MOV.U32 R66, RZ, RZ, R67 ;  /* 0x000000ffff427224 */ /* 0x000fe400078e0043 */
[----:B------:R-:W-:Y:S02]  /*49570*/  IMAD.MOV.U32 R12, RZ, RZ, R13 ;  /* 0x000000ffff0c7224 */ /* 0x000fe400078e000d */
[----:B------:R-:W-:Y:S02]  /*49580*/  IMAD.MOV.U32 R67, RZ, RZ, R10 ;  /* 0x000000ffff437224 */ /* 0x000fe400078e000a */
[----:B------:R-:W-:-:S07]  /*49590*/  IMAD.MOV.U32 R13, RZ, RZ, R64 ;  /* 0x000000ffff0d7224 */ /* 0x000fce00078e0040 */
.L_x_64992:
[----:B------:R-:W-:Y:S05]  /*495a0*/  BSYNC B1 ;  /* 0x0000000000017941 */ /* 0x000fea0003800000 */
.L_x_64990:
        /* <DEDUP_REMOVED lines=9> */
.L_x_64994:
[----:B------:R-:W-:Y:S02]  /*49640*/  IMAD.MOV.U32 R65, RZ, RZ, R66 ;  /* 0x000000ffff417224 */ /* 0x000fe400078e0042 */
[----:B------:R-:W-:Y:S02]  /*49650*/  IMAD.MOV.U32 R11, RZ, RZ, R12 ;  /* 0x000000ffff0b7224 */ /* 0x000fe400078e000c */
[----:B------:R-:W-:Y:S02]  /*49660*/  IMAD.MOV.U32 R66, RZ, RZ, R9 ;  /* 0x000000ffff427224 */ /* 0x000fe400078e0009 */
[----:B------:R-:W-:-:S07]  /*49670*/  IMAD.MOV.U32 R12, RZ, RZ, R63 ;  /* 0x000000ffff0c7224 */ /* 0x000fce00078e003f */
.L_x_64995:
[----:B------:R-:W-:Y:S05]  /*49680*/  BSYNC B1 ;  /* 0x0000000000017941 */ /* 0x000fea0003800000 */
.L_x_64993:
        /* <DEDUP_REMOVED lines=9> */
.L_x_64997:
[----:B------:R-:W-:Y:S02]  /*49720*/  IMAD.MOV.U32 R64, RZ, RZ, R65 ;  /* 0x000000ffff407224 */ /* 0x000fe400078e0041 */
[----:B------:R-:W-:Y:S02]  /*49730*/  IMAD.MOV.U32 R10, RZ, RZ, R11 ;  /* 0x000000ffff0a7224 */ /* 0x000fe400078e000b */
[----:B------:R-:W-:Y:S02]  /*49740*/  IMAD.MOV.U32 R65, RZ, RZ, R8 ;  /* 0x000000ffff417224 */ /* 0x000fe400078e0008 */
[----:B------:R-:W-:-:S07]  /*49750*/  IMAD.MOV.U32 R11, RZ, RZ, R62 ;  /* 0x000000ffff0b7224 */ /* 0x000fce00078e003e */
.L_x_64998:
[----:B------:R-:W-:Y:S05]  /*49760*/  BSYNC B1 ;  /* 0x0000000000017941 */ /* 0x000fea0003800000 */
.L_x_64996:
        /* <DEDUP_REMOVED lines=9> */
.L_x_65000:
[----:B------:R-:W-:Y:S02]  /*49800*/  IMAD.MOV.U32 R63, RZ, RZ, R64 ;  /* 0x000000ffff3f7224 */ /* 0x000fe400078e0040 */
[----:B------:R-:W-:Y:S02]  /*49810*/  IMAD.MOV.U32 R9, RZ, RZ, R10 ;  /* 0x000000ffff097224 */ /* 0x000fe400078e000a */
[----:B------:R-:W-:Y:S02]  /*49820*/  IMAD.MOV.U32 R64, RZ, RZ, R7 ;  /* 0x000000ffff407224 */ /* 0x000fe400078e0007 */
[----:B------:R-:W-:-:S07]  /*49830*/  IMAD.MOV.U32 R10, RZ, RZ, R61 ;  /* 0x000000ffff0a7224 */ /* 0x000fce00078e003d */
.L_x_65001:
[----:B------:R-:W-:Y:S05]  /*49840*/  BSYNC B1 ;  /* 0x0000000000017941 */ /* 0x000fea0003800000 */
.L_x_64999:
        /* <DEDUP_REMOVED lines=9> */
.L_x_65003:
[----:B------:R-:W-:Y:S02]  /*498e0*/  IMAD.MOV.U32 R62, RZ, RZ, R63 ;  /* 0x000000ffff3e7224 */ /* 0x000fe400078e003f */
[----:B------:R-:W-:Y:S02]  /*498f0*/  IMAD.MOV.U32 R8, RZ, RZ, R9 ;  /* 0x000000ffff087224 */ /* 0x000fe400078e0009 */
[----:B------:R-:W-:Y:S02]  /*49900*/  IMAD.MOV.U32 R63, RZ, RZ, R6 ;  /* 0x000000ffff3f7224 */ /* 0x000fe400078e0006 */
[----:B------:R-:W-:-:S07]  /*49910*/  IMAD.MOV.U32 R9, RZ, RZ, R60 ;  /* 0x000000ffff097224 */ /* 0x000fce00078e003c */
.L_x_65004:
[----:B------:R-:W-:Y:S05]  /*49920*/  BSYNC B1 ;  /* 0x0000000000017941 */ /* 0x000fea0003800000 */
.L_x_65002:
        /* <DEDUP_REMOVED lines=9> */
.L_x_65006:
[----:B------:R-:W-:Y:S02]  /*499c0*/  IMAD.MOV.U32 R61, RZ, RZ, R62 ;  /* 0x000000ffff3d7224 */ /* 0x000fe400078e003e */
[----:B------:R-:W-:Y:S02]  /*499d0*/  IMAD.MOV.U32 R7, RZ, RZ, R8 ;  /* 0x000000ffff077224 */ /* 0x000fe400078e0008 */
[----:B------:R-:W-:Y:S02]  /*499e0*/  IMAD.MOV.U32 R62, RZ, RZ, R5 ;  /* 0x000000ffff3e7224 */ /* 0x000fe400078e0005 */
[----:B------:R-:W-:-:S07]  /*499f0*/  IMAD.MOV.U32 R8, RZ, RZ, R59 ;  /* 0x000000ffff087224 */ /* 0x000fce00078e003b */
.L_x_65007:
[----:B------:R-:W-:Y:S05]  /*49a00*/  BSYNC B1 ;  /* 0x0000000000017941 */ /* 0x000fea0003800000 */
.L_x_65005:
        /* <DEDUP_REMOVED lines=9> */
.L_x_65009:
[----:B------:R-:W-:Y:S02]  /*49aa0*/  IMAD.MOV.U32 R60, RZ, RZ, R61 ;  /* 0x000000ffff3c7224 */ /* 0x000fe400078e003d */
[----:B------:R-:W-:Y:S02]  /*49ab0*/  IMAD.MOV.U32 R6, RZ, RZ, R7 ;  /* 0x000000ffff067224 */ /* 0x000fe400078e0007 */
[----:B------:R-:W-:Y:S02]  /*49ac0*/  IMAD.MOV.U32 R61, RZ, RZ, R4 ;  /* 0x000000ffff3d7224 */ /* 0x000fe400078e0004 */
[----:B------:R-:W-:-:S07]  /*49ad0*/  IMAD.MOV.U32 R7, RZ, RZ, R58 ;  /* 0x000000ffff077224 */ /* 0x000fce00078e003a */
.L_x_65010:
[----:B------:R-:W-:Y:S05]  /*49ae0*/  BSYNC B1 ;  /* 0x0000000000017941 */ /* 0x000fea0003800000 */
.L_x_65008:
        /* <DEDUP_REMOVED lines=9> */
.L_x_65012:
[----:B------:R-:W-:Y:S02]  /*49b80*/  IMAD.MOV.U32 R59, RZ, RZ, R60 ;  /* 0x000000ffff3b7224 */ /* 0x000fe400078e003c */
[----:B------:R-:W-:Y:S02]  /*49b90*/  IMAD.MOV.U32 R5, RZ, RZ, R6 ;  /* 0x000000ffff057224 */ /* 0x000fe400078e0006 */
[----:B------:R-:W-:Y:S02]  /*49ba0*/  IMAD.MOV.U32 R60, RZ, RZ, R3 ;  /* 0x000000ffff3c7224 */ /* 0x000fe400078e0003 */
[----:B------:R-:W-:-:S07]  /*49bb0*/  IMAD.MOV.U32 R6, RZ, RZ, R57 ;  /* 0x000000ffff067224 */ /* 0x000fce00078e0039 */
.L_x_65013:
[----:B------:R-:W-:Y:S05]  /*49bc0*/  BSYNC B1 ;  /* 0x0000000000017941 */ /* 0x000fea0003800000 */
.L_x_65011:
        /* <DEDUP_REMOVED lines=9> */
.L_x_65015:
[----:B------:R-:W-:Y:S02]  /*49c60*/  IMAD.MOV.U32 R4, RZ, RZ, R59 ;  /* 0x000000ffff047224 */ /* 0x000fe400078e003b */
[----:B------:R-:W-:Y:S02]  /*49c70*/  IMAD.MOV.U32 R3, RZ, RZ, R5 ;  /* 0x000000ffff037224 */ /* 0x000fe400078e0005 */
[----:B------:R-:W-:Y:S02]  /*49c80*/  IMAD.MOV.U32 R59, RZ, RZ, R2 ;  /* 0x000000ffff3b7224 */ /* 0x000fe400078e0002 */
[----:B------:R-:W-:-:S07]  /*49c90*/  IMAD.MOV.U32 R5, RZ, RZ, R56 ;  /* 0x000000ffff057224 */ /* 0x000fce00078e0038 */
.L_x_65016:
[----:B------:R-:W-:Y:S05]  /*49ca0*/  BSYNC B1 ;  /* 0x0000000000017941 */ /* 0x000fea0003800000 */
.L_x_65014:
        /* <DEDUP_REMOVED lines=16> */
.L_x_65018:
[----:B------:R-:W-:Y:S01]  /*49db0*/  IMAD.MOV.U32 R56, RZ, RZ, R17 ;  /* 0x000000ffff387224 */ /* 0x000fe200078e0011 */
[----:B------:R-:W-:Y:S01]  /*49dc0*/  MOV R17, R50 ;  /* 0x0000003200117202 */ /* 0x000fe20000000f00 */
[----:B------:R-:W-:Y:S02]  /*49dd0*/  IMAD.MOV.U32 R2, RZ, RZ, R71 ;  /* 0x000000ffff027224 */ /* 0x000fe400078e0047 */
[----:B------:R-:W-:-:S07]  /*49de0*/  IMAD.MOV.U32 R71, RZ, RZ, R48 ;  /* 0x000000ffff477224 */ /* 0x000fce00078e0030 */
.L_x_65019:
[----:B------:R-:W-:Y:S05]  /*49df0*/  BSYNC B1 ;  /* 0x0000000000017941 */ /* 0x000fea0003800000 */
.L_x_65017:
        /* <DEDUP_REMOVED lines=9> */
.L_x_65021:
[----:B------:R-:W-:Y:S01]  /*49e90*/  IMAD.MOV.U32 R55, RZ, RZ, R56 ;  /* 0x000000ffff377224 */ /* 0x000fe200078e0038 */
[----:B------:R-:W-:Y:S01]  /*49ea0*/  MOV R56, R75 ;  /* 0x0000004b00387202 */ /* 0x000fe20000000f00 */
[----:B------:R-:W-:Y:S02]  /*49eb0*/  IMAD.MOV.U32 R51, RZ, RZ, R2 ;  /* 0x000000ffff337224 */ /* 0x000fe400078e0002 */
[----:B------:R-:W-:-:S07]  /*49ec0*/  IMAD.MOV.U32 R2, RZ, RZ, R49 ;  /* 0x000000ffff027224 */ /* 0x000fce00078e0031 */
.L_x_65022:
[----:B------:R-:W-:Y:S05]  /*49ed0*/  BSYNC B1 ;  /* 0x0000000000017941 */ /* 0x000fea0003800000 */
.L_x_65020:
        /* <DEDUP_REMOVED lines=9> */
.L_x_65024:
[----:B------:R-:W-:Y:S01]  /*49f70*/  IMAD.MOV.U32 R50, RZ, RZ, R55 ;  /* 0x000000ffff327224 */ /* 0x000fe200078e0037 */
[----:B------:R-:W-:Y:S01]  /*49f80*/  MOV R55, R54 ;  /* 0x0000003600377202 */ /* 0x000fe20000000f00 */
[----:B------:R-:W-:Y:S02]  /*49f90*/  IMAD.MOV.U32 R48, RZ, RZ, R51 ;  /* 0x000000ffff307224 */ /* 0x000fe400078e0033 */
[----:B------:R-:W-:-:S07]  /*49fa0*/  IMAD.MOV.U32 R51, RZ, RZ, R16 ;  /* 0x000000ffff337224 */ /* 0x000fce00078e0010 */
.L_x_65025:
[----:B------:R-:W-:Y:S05]  /*49fb0*/  BSYNC B1 ;  /* 0x0000000000017941 */ /* 0x000fea0003800000 */
.L_x_65023:
        /* <DEDUP_REMOVED lines=9> */
.L_x_65027:
[----:B------:R-:W-:Y:S01]  /*4a050*/  IMAD.MOV.U32 R57, RZ, RZ, R50 ;  /* 0x000000ffff397224 */ /* 0x000fe200078e0032 */
[----:B------:R-:W-:Y:S01]  /*4a060*/  MOV R50, R69 ;  /* 0x0000004500327202 */ /* 0x000fe20000000f00 */
[----:B------:R-:W-:Y:S02]  /*4a070*/  IMAD.MOV.U32 R49, RZ, RZ, R48 ;  /* 0x000000ffff317224 */ /* 0x000fe400078e0030 */
[----:B------:R-:W-:-:S07]  /*4a080*/  IMAD.MOV.U32 R48, RZ, RZ, R15 ;  /* 0x000000ffff307224 */ /* 0x000fce00078e000f */
.L_x_65028:
[----:B------:R-:W-:Y:S05]  /*4a090*/  BSYNC B1 ;  /* 0x0000000000017941 */ /* 0x000fea0003800000 */
.L_x_65026:
        /* <DEDUP_REMOVED lines=9> */
.L_x_65030:
[----:B------:R-:W-:Y:S01]  /*4a130*/  IMAD.MOV.U32 R54, RZ, RZ, R57 ;  /* 0x000000ffff367224 */ /* 0x000fe200078e0039 */
[----:B------:R-:W-:Y:S01]  /*4a140*/  MOV R57, R68 ;  /* 0x0000004400397202 */ /* 0x000fe20000000f00 */
[----:B------:R-:W-:Y:S02]  /*4a150*/  IMAD.MOV.U32 R16, RZ, RZ, R49 ;  /* 0x000000ffff107224 */ /* 0x000fe400078e0031 */
[----:B------:R-:W-:-:S07]  /*4a160*/  IMAD.MOV.U32 R49, RZ, RZ, R14 ;  /* 0x000000ffff317224 */ /* 0x000fce00078e000e */
.L_x_65031:
[----:B------:R-:W-:Y:S05]  /*4a170*/  BSYNC B1 ;  /* 0x0000000000017941 */ /* 0x000fea0003800000 */
.L_x_65029:
        /* <DEDUP_REMOVED lines=9> */
.L_x_65033:
[----:B------:R-:W-:Y:S01]  /*4a210*/  IMAD.MOV.U32 R69, RZ, RZ, R54 ;  /* 0x000000ffff457224 */ /* 0x000fe200078e0036 */
[----:B------:R-:W-:Y:S01]  /*4a220*/  MOV R54, R67 ;  /* 0x0000004300367202 */ /* 0x000fe20000000f00 */
[----:B------:R-:W-:Y:S02]  /*4a230*/  IMAD.MOV.U32 R15, RZ, RZ, R16 ;  /* 0x000000ffff0f7224 */ /* 0x000fe400078e0010 */
[----:B------:R-:W-:-:S07]  /*4a240*/  IMAD.MOV.U32 R16, RZ, RZ, R13 ;  /* 0x000000ffff107224 */ /* 0x000fce00078e000d */
.L_x_65034:
[----:B------:R-:W-:Y:S05]  /*4a250*/  BSYNC B1 ;  /* 0x0000000000017941 */ /* 0x000fea0003800000 */
.L_x_65032:
        /* <DEDUP_REMOVED lines=9> */
.L_x_65036:
[----:B------:R-:W-:Y:S01]  /*4a2f0*/  IMAD.MOV.U32 R58, RZ, RZ, R69 ;  /* 0x000000ffff3a7224 */ /* 0x000fe200078e0045 */
[----:B------:R-:W-:Y:S01]  /*4a300*/  MOV R69, R66 ;  /* 0x0000004200457202 */ /* 0x000fe20000000f00 */
[----:B------:R-:W-:Y:S02]  /*4a310*/  IMAD.MOV.U32 R14, RZ, RZ, R15 ;  /* 0x000000ffff0e7224 */ /* 0x000fe400078e000f */
[----:B------:R-:W-:-:S07]  /*4a320*/  IMAD.MOV.U32 R15, RZ, RZ, R12 ;  /* 0x000000ffff0f7224 */ /* 0x000fce00078e000c */
.L_x_65037:
[----:B------:R-:W-:Y:S05]  /*4a330*/  BSYNC B1 ;  /* 0x0000000000017941 */ /* 0x000fea0003800000 */
.L_x_65035:
        /* <DEDUP_REMOVED lines=9> */
.L_x_65039:
[----:B------:R-:W-:Y:S01]  /*4a3d0*/  IMAD.MOV.U32 R67, RZ, RZ, R58 ;  /* 0x000000ffff437224 */ /* 0x000fe200078e003a */
[----:B------:R-:W-:Y:S01]  /*4a3e0*/  MOV R58, R65 ;  /* 0x00000041003a7202 */ /* 0x000fe20000000f00 */
[----:B------:R-:W-:Y:S02]  /*4a3f0*/  IMAD.MOV.U32 R13, RZ, RZ, R14 ;  /* 0x000000ffff0d7224 */ /* 0x000fe400078e000e */
[----:B------:R-:W-:-:S07]  /*4a400*/  IMAD.MOV.U32 R14, RZ, RZ, R11 ;  /* 0x000000ffff0e7224 */ /* 0x000fce00078e000b */
.L_x_65040:
[----:B------:R-:W-:Y:S05]  /*4a410*/  BSYNC B1 ;  /* 0x0000000000017941 */ /* 0x000fea0003800000 */
.L_x_65038:
        /* <DEDUP_REMOVED lines=9> */
.L_x_65042:
[----:B------:R-:W-:Y:S01]  /*4a4b0*/  IMAD.MOV.U32 R66, RZ, RZ, R67 ;  /* 0x000000ffff427224 */ /* 0x000fe200078e0043 */
[----:B------:R-:W-:Y:S01]  /*4a4c0*/  MOV R67, R64 ;  /* 0x0000004000437202 */ /* 0x000fe20000000f00 */
[----:B------:R-:W-:Y:S02]  /*4a4d0*/  IMAD.MOV.U32 R12, RZ, RZ, R13 ;  /* 0x000000ffff0c7224 */ /* 0x000fe400078e000d */
[----:B------:R-:W-:-:S07]  /*4a4e0*/  IMAD.MOV.U32 R13, RZ, RZ, R10 ;  /* 0x000000ffff0d7224 */ /* 0x000fce00078e000a */
.L_x_65043:
[----:B------:R-:W-:Y:S05]  /*4a4f0*/  BSYNC B1 ;  /* 0x0000000000017941 */ /* 0x000fea0003800000 */
.L_x_65041:
        /* <DEDUP_REMOVED lines=9> */
.L_x_65045:
[----:B------:R-:W-:Y:S01]  /*4a590*/  IMAD.MOV.U32 R65, RZ, RZ, R66 ;  /* 0x000000ffff417224 */ /* 0x000fe200078e0042 */
[----:B------:R-:W-:Y:S01]  /*4a5a0*/  MOV R66, R63 ;  /* 0x0000003f00427202 */ /* 0x000fe20000000f00 */
[----:B------:R-:W-:Y:S02]  /*4a5b0*/  IMAD.MOV.U32 R11, RZ, RZ, R12 ;  /* 0x000000ffff0b7224 */ /* 0x000fe400078e000c */
[----:B------:R-:W-:-:S07]  /*4a5c0*/  IMAD.MOV.U32 R12, RZ, RZ, R9 ;  /* 0x000000ffff0c7224 */ /* 0x000fce00078e0009 */
.L_x_65046:
[----:B------:R-:W-:Y:S05]  /*4a5d0*/  BSYNC B1 ;  /* 0x0000000000017941 */ /* 0x000fea0003800000 */
.L_x_65044:
        /* <DEDUP_REMOVED lines=9> */
.L_x_65048:
[----:B------:R-:W-:Y:S01]  /*4a670*/  IMAD.MOV.U32 R64, RZ, RZ, R65 ;  /* 0x000000ffff407224 */ /* 0x000fe200078e0041 */
[----:B------:R-:W-:Y:S01]  /*4a680*/  MOV R65, R62 ;  /* 0x0000003e00417202 */ /* 0x000fe20000000f00 */
[----:B------:R-:W-:Y:S02]  /*4a690*/  IMAD.MOV.U32 R10, RZ, RZ, R11 ;  /* 0x000000ffff0a7224 */ /* 0x000fe400078e000b */
[----:B------:R-:W-:-:S07]  /*4a6a0*/  IMAD.MOV.U32 R11, RZ, RZ, R8 ;  /* 0x000000ffff0b7224 */ /* 0x000fce00078e0008 */
.L_x_65049:
[----:B------:R-:W-:Y:S05]  /*4a6b0*/  BSYNC B1 ;  /* 0x0000000000017941 */ /* 0x000fea0003800000 */
.L_x_65047:
        /* <DEDUP_REMOVED lines=9> */
.L_x_65051:
[----:B------:R-:W-:Y:S01]  /*4a750*/  IMAD.MOV.U32 R63, RZ, RZ, R64 ;  /* 0x000000ffff3f7224 */ /* 0x000fe200078e0040 */
[----:B------:R-:W-:Y:S01]  /*4a760*/  MOV R64, R61 ;  /* 0x0000003d00407202 */ /* 0x000fe20000000f00 */
[----:B------:R-:W-:Y:S02]  /*4a770*/  IMAD.MOV.U32 R9, RZ, RZ, R10 ;  /* 0x000000ffff097224 */ /* 0x000fe400078e000a */
[----:B------:R-:W-:-:S07]  /*4a780*/  IMAD.MOV.U32 R10, RZ, RZ, R7 ;  /* 0x000000ffff0a7224 */ /* 0x000fce00078e0007 */
.L_x_65052:
[----:B------:R-:W-:Y:S05]  /*4a790*/  BSYNC B1 ;  /* 0x0000000000017941 */ /* 0x000fea0003800000 */
.L_x_65050:
        /* <DEDUP_REMOVED lines=9> */
.L_x_65054:
[----:B------:R-:W-:Y:S01]  /*4a830*/  IMAD.MOV.U32 R62, RZ, RZ, R63 ;  /* 0x000000ffff3e7224 */ /* 0x000fe200078e003f */
[----:B------:R-:W-:Y:S01]  /*4a840*/  MOV R63, R60 ;  /* 0x0000003c003f7202 */ /* 0x000fe20000000f00 */
[----:B------:R-:W-:Y:S02]  /*4a850*/  IMAD.MOV.U32 R8, RZ, RZ, R9 ;  /* 0x000000ffff087224 */ /* 0x000fe400078e0009 */
[----:B------:R-:W-:-:S07]  /*4a860*/  IMAD.MOV.U32 R9, RZ, RZ, R6 ;  /* 0x000000ffff097224 */ /* 0x000fce00078e0006 */
.L_x_65055:
[----:B------:R-:W-:Y:S05]  /*4a870*/  BSYNC B1 ;  /* 0x0000000000017941 */ /* 0x000fea0003800000 */
.L_x_65053:
        /* <DEDUP_REMOVED lines=9> */
.L_x_65057:
[----:B------:R-:W-:Y:S01]  /*4a910*/  IMAD.MOV.U32 R7, RZ, RZ, R62 ;  /* 0x000000ffff077224 */ /* 0x000fe200078e003e */
[----:B------:R-:W-:Y:S01]  /*4a920*/  MOV R62, R59 ;  /* 0x0000003b003e7202 */ /* 0x000fe20000000f00 */
[----:B------:R-:W-:Y:S02]  /*4a930*/  IMAD.MOV.U32 R6, RZ, RZ, R8 ;  /* 0x000000ffff067224 */ /* 0x000fe400078e0008 */
[----:B------:R-:W-:-:S07]  /*4a940*/  IMAD.MOV.U32 R8, RZ, RZ, R5 ;  /* 0x000000ffff087224 */ /* 0x000fce00078e0005 */
.L_x_65058:
[----:B------:R-:W-:Y:S05]  /*4a950*/  BSYNC B1 ;  /* 0x0000000000017941 */ /* 0x000fea0003800000 */
.L_x_65056:
        /* <DEDUP_REMOVED lines=9> */
.L_x_65060:
[----:B------:R-:W-:Y:S01]  /*4a9f0*/  IMAD.MOV.U32 R59, RZ, RZ, R7 ;  /* 0x000000ffff3b7224 */ /* 0x000fe200078e0007 */
[----:B------:R-:W-:Y:S01]  /*4aa00*/  MOV R7, R4 ;  /* 0x0000000400077202 */ /* 0x000fe20000000f00 */
[----:B------:R-:W-:Y:S02]  /*4aa10*/  IMAD.MOV.U32 R5, RZ, RZ, R6 ;  /* 0x000000ffff057224 */ /* 0x000fe400078e0006 */
[----:B------:R-:W-:-:S07]  /*4aa20*/  IMAD.MOV.U32 R6, RZ, RZ, R3 ;  /* 0x000000ffff067224 */ /* 0x000fce00078e0003 */
.L_x_65061:
[----:B------:R-:W-:Y:S05]  /*4aa30*/  BSYNC B1 ;  /* 0x0000000000017941 */ /* 0x000fea0003800000 */
.L_x_65059:
        /* <DEDUP_REMOVED lines=16> */
.L_x_65063:
[----:B------:R-:W-:Y:S01]  /*4ab40*/  MOV R32, R17 ;  /* 0x0000001100207202 */ /* 0x000fe20000000f00 */
[----:B------:R-:W-:Y:S02]  /*4ab50*/  IMAD.MOV.U32 R4, RZ, RZ, R71 ;  /* 0x000000ffff047224 */ /* 0x000fe400078e0047 */
[----:B------:R-:W-:Y:S02]  /*4ab60*/  IMAD.MOV.U32 R17, RZ, RZ, R56 ;  /* 0x000000ffff117224 */ /* 0x000fe400078e0038 */
[----:B------:R-:W-:-:S07]  /*4ab70*/  IMAD.MOV.U32 R71, RZ, RZ, R2 ;  /* 0x000000ffff477224 */ /* 0x000fce00078e0002 */
.L_x_65064:
[----:B------:R-:W-:Y:S05]  /*4ab80*/  BSYNC B1 ;  /* 0x0000000000017941 */ /* 0x000fea0003800000 */
.L_x_65062:
        /* <DEDUP_REMOVED lines=9> */
.L_x_65066:
[----:B------:R-:W-:Y:S01]  /*4ac20*/  MOV R61, R32 ;  /* 0x00000020003d7202 */ /* 0x000fe20000000f00 */
[----:B------:R-:W-:Y:S02]  /*4ac30*/  IMAD.MOV.U32 R3, RZ, RZ, R4 ;  /* 0x000000ffff037224 */ /* 0x000fe400078e0004 */
[----:B------:R-:W-:Y:S02]  /*4ac40*/  IMAD.MOV.U32 R32, RZ, RZ, R55 ;  /* 0x000000ffff207224 */ /* 0x000fe400078e0037 */
[----:B------:R-:W-:-:S07]  /*4ac50*/  IMAD.MOV.U32 R4, RZ, RZ, R51 ;  /* 0x000000ffff047224 */ /* 0x000fce00078e0033 */
.L_x_65067:
[----:B------:R-:W-:Y:S05]  /*4ac60*/  BSYNC B1 ;  /* 0x0000000000017941 */ /* 0x000fea0003800000 */
.L_x_65065:
        /* <DEDUP_REMOVED lines=9> */
.L_x_65069:
[----:B------:R-:W-:Y:S01]  /*4ad00*/  MOV R44, R61 ;  /* 0x0000003d002c7202 */ /* 0x000fe20000000f00 */
[----:B------:R-:W-:Y:S02]  /*4ad10*/  IMAD.MOV.U32 R2, RZ, RZ, R3 ;  /* 0x000000ffff027224 */ /* 0x000fe400078e0003 */
[----:B------:R-:W-:Y:S02]  /*4ad20*/  IMAD.MOV.U32 R61, RZ, RZ, R50 ;  /* 0x000000ffff3d7224 */ /* 0x000fe400078e0032 */
[----:B------:R-:W-:-:S07]  /*4ad30*/  IMAD.MOV.U32 R3, RZ, RZ, R48 ;  /* 0x000000ffff037224 */ /* 0x000fce00078e0030 */
.L_x_65070:
[----:B------:R-:W-:Y:S05]  /*4ad40*/  BSYNC B1 ;  /* 0x0000000000017941 */ /* 0x000fea0003800000 */
.L_x_65068:
        /* <DEDUP_REMOVED lines=9> */
.L_x_65072:
[----:B------:R-:W-:Y:S01]  /*4ade0*/  MOV R55, R44 ;  /* 0x0000002c00377202 */ /* 0x000fe20000000f00 */
[----:B------:R-:W-:Y:S02]  /*4adf0*/  IMAD.MOV.U32 R51, RZ, RZ, R2 ;  /* 0x000000ffff337224 */ /* 0x000fe400078e0002 */
[----:B------:R-:W-:Y:S02]  /*4ae00*/  IMAD.MOV.U32 R44, RZ, RZ, R57 ;  /* 0x000000ffff2c7224 */ /* 0x000fe400078e0039 */
[----:B------:R-:W-:-:S07]  /*4ae10*/  IMAD.MOV.U32 R2, RZ, RZ, R49 ;  /* 0x000000ffff027224 */ /* 0x000fce00078e0031 */
.L_x_65073:
[----:B------:R-:W-:Y:S05]  /*4ae20*/  BSYNC B1 ;  /* 0x0000000000017941 */ /* 0x000fea0003800000 */
.L_x_65071:
        /* <DEDUP_REMOVED lines=9> */
.L_x_65075:
[----:B------:R-:W-:Y:S01]  /*4aec0*/  MOV R50, R55 ;  /* 0x0000003700327202 */ /* 0x000fe20000000f00 */
[----:B------:R-:W-:Y:S02]  /*4aed0*/  IMAD.MOV.U32 R48, RZ, RZ, R51 ;  /* 0x000000ffff307224 */ /* 0x000fe400078e0033 */
[----:B------:R-:W-:Y:S02]  /*4aee0*/  IMAD.MOV.U32 R55, RZ, RZ, R54 ;  /* 0x000000ffff377224 */ /* 0x000fe400078e0036 */
[----:B------:R-:W-:-:S07]  /*4aef0*/  IMAD.MOV.U32 R51, RZ, RZ, R16 ;  /* 0x000000ffff337224 */ /* 0x000fce00078e0010 */
.L_x_65076:
[----:B------:R-:W-:Y:S05]  /*4af00*/  BSYNC B1 ;  /* 0x0000000000017941 */ /* 0x000fea0003800000 */
.L_x_65074:
        /* <DEDUP_REMOVED lines=9> */
.L_x_65078:
[----:B------:R-:W-:Y:S01]  /*4afa0*/  MOV R57, R50 ;  /* 0x0000003200397202 */ /* 0x000fe20000000f00 */
[----:B------:R-:W-:Y:S02]  /*4afb0*/  IMAD.MOV.U32 R49, RZ, RZ, R48 ;  /* 0x000000ffff317224 */ /* 0x000fe400078e0030 */
[----:B------:R-:W-:Y:S02]  /*4afc0*/  IMAD.MOV.U32 R50, RZ, RZ, R69 ;  /* 0x000000ffff327224 */ /* 0x000fe400078e0045 */
[----:B------:R-:W-:-:S07]  /*4afd0*/  IMAD.MOV.U32 R48, RZ, RZ, R15 ;  /* 0x000000ffff307224 */ /* 0x000fce00078e000f */
.L_x_65079:
[----:B------:R-:W-:Y:S05]  /*4afe0*/  BSYNC B1 ;  /* 0x0000000000017941 */ /* 0x000fea0003800000 */
.L_x_65077:
        /* <DEDUP_REMOVED lines=9> */
.L_x_65081:
[----:B------:R-:W-:Y:S01]  /*4b080*/  MOV R54, R57 ;  /* 0x0000003900367202 */ /* 0x000fe20000000f00 */
[----:B------:R-:W-:Y:S02]  /*4b090*/  IMAD.MOV.U32 R16, RZ, RZ, R49 ;  /* 0x000000ffff107224 */ /* 0x000fe400078e0031 */
[----:B------:R-:W-:Y:S02]  /*4b0a0*/  IMAD.MOV.U32 R57, RZ, RZ, R58 ;  /* 0x000000ffff397224 */ /* 0x000fe400078e003a */
[----:B------:R-:W-:-:S07]  /*4b0b0*/  IMAD.MOV.U32 R49, RZ, RZ, R14 ;  /* 0x000000ffff317224 */ /* 0x000fce00078e000e */
.L_x_65082:
[----:B------:R-:W-:Y:S05]  /*4b0c0*/  BSYNC B1 ;  /* 0x0000000000017941 */ /* 0x000fea0003800000 */
.L_x_65080:
        /* <DEDUP_REMOVED lines=9> */
.L_x_65084:
[----:B------:R-:W-:Y:S01]  /*4b160*/  MOV R69, R54 ;  /* 0x0000003600457202 */ /* 0x000fe20000000f00 */
[----:B------:R-:W-:Y:S02]  /*4b170*/  IMAD.MOV.U32 R15, RZ, RZ, R16 ;  /* 0x000000ffff0f7224 */ /* 0x000fe400078e0010 */
[----:B------:R-:W-:Y:S02]  /*4b180*/  IMAD.MOV.U32 R54, RZ, RZ, R67 ;  /* 0x000000ffff367224 */ /* 0x000fe400078e0043 */
[----:B------:R-:W-:-:S07]  /*4b190*/  IMAD.MOV.U32 R16, RZ, RZ, R13 ;  /* 0x000000ffff107224 */ /* 0x000fce00078e000d */
.L_x_65085:
[----:B------:R-:W-:Y:S05]  /*4b1a0*/  BSYNC B1 ;  /* 0x0000000000017941 */ /* 0x000fea0003800000 */
.L_x_65083:
        /* <DEDUP_REMOVED lines=9> */
.L_x_65087:
[----:B------:R-:W-:Y:S01]  /*4b240*/  MOV R56, R69 ;  /* 0x0000004500387202 */ /* 0x000fe20000000f00 */
[----:B------:R-:W-:Y:S02]  /*4b250*/  IMAD.MOV.U32 R14, RZ, RZ, R15 ;  /* 0x000000ffff0e7224 */ /* 0x000fe400078e000f */
[----:B------:R-:W-:Y:S02]  /*4b260*/  IMAD.MOV.U32 R69, RZ, RZ, R66 ;  /* 0x000000ffff457224 */ /* 0x000fe400078e0042 */
[----:B------:R-:W-:-:S07]  /*4b270*/  IMAD.MOV.U32 R15, RZ, RZ, R12 ;  /* 0x000000ffff0f7224 */ /* 0x000fce00078e000c */
.L_x_65088:
[----:B------:R-:W-:Y:S05]  /*4b280*/  BSYNC B1 ;  /* 0x0000000000017941 */ /* 0x000fea0003800000 */
.L_x_65086:
        /* <DEDUP_REMOVED lines=9> */
.L_x_65090:
[----:B------:R-:W-:Y:S01]  /*4b320*/  MOV R67, R56 ;  /* 0x0000003800437202 */ /* 0x000fe20000000f00 */
[----:B------:R-:W-:Y:S02]  /*4b330*/  IMAD.MOV.U32 R13, RZ, RZ, R14 ;  /* 0x000000ffff0d7224 */ /* 0x000fe400078e000e */
[----:B------:R-:W-:Y:S02]  /*4b340*/  IMAD.MOV.U32 R56, RZ, RZ, R65 ;  /* 0x000000ffff387224 */ /* 0x000fe400078e0041 */
[----:B------:R-:W-:-:S07]  /*4b350*/  IMAD.MOV.U32 R14, RZ, RZ, R11 ;  /* 0x000000ffff0e7224 */ /* 0x000fce00078e000b */
.L_x_65091:
[----:B------:R-:W-:Y:S05]  /*4b360*/  BSYNC B1 ;  /* 0x0000000000017941 */ /* 0x000fea0003800000 */
.L_x_65089:
        /* <DEDUP_REMOVED lines=9> */
.L_x_65093:
[----:B------:R-:W-:Y:S01]  /*4b400*/  MOV R58, R67 ;  /* 0x00000043003a7202 */ /* 0x000fe20000000f00 */
[----:B------:R-:W-:Y:S02]  /*4b410*/  IMAD.MOV.U32 R12, RZ, RZ, R13 ;  /* 0x000000ffff0c7224 */ /* 0x000fe400078e000d */
[----:B------:R-:W-:Y:S02]  /*4b420*/  IMAD.MOV.U32 R67, RZ, RZ, R64 ;  /* 0x000000ffff437224 */ /* 0x000fe400078e0040 */
[----:B------:R-:W-:-:S07]  /*4b430*/  IMAD.MOV.U32 R13, RZ, RZ, R10 ;  /* 0x000000ffff0d7224 */ /* 0x000fce00078e000a */
.L_x_65094:
[----:B------:R-:W-:Y:S05]  /*4b440*/  BSYNC B1 ;  /* 0x0000000000017941 */ /* 0x000fea0003800000 */
.L_x_65092:
        /* <DEDUP_REMOVED lines=9> */
.L_x_65096:
[----:B------:R-:W-:Y:S01]  /*4b4e0*/  MOV R65, R58 ;  /* 0x0000003a00417202 */ /* 0x000fe20000000f00 */
[----:B------:R-:W-:Y:S02]  /*4b4f0*/  IMAD.MOV.U32 R11, RZ, RZ, R12 ;  /* 0x000000ffff0b7224 */ /* 0x000fe400078e000c */
[----:B------:R-:W-:Y:S02]  /*4b500*/  IMAD.MOV.U32 R58, RZ, RZ, R63 ;  /* 0x000000ffff3a7224 */ /* 0x000fe400078e003f */
[----:B------:R-:W-:-:S07]  /*4b510*/  IMAD.MOV.U32 R12, RZ, RZ, R9 ;  /* 0x000000ffff0c7224 */ /* 0x000fce00078e0009 */
.L_x_65097:
[----:B------:R-:W-:Y:S05]  /*4b520*/  BSYNC B1 ;  /* 0x0000000000017941 */ /* 0x000fea0003800000 */
.L_x_65095:
        /* <DEDUP_REMOVED lines=9> */
.L_x_65099:
[----:B------:R-:W-:Y:S01]  /*4b5c0*/  MOV R10, R65 ;  /* 0x00000041000a7202 */ /* 0x000fe20000000f00 */
[----:B------:R-:W-:Y:S02]  /*4b5d0*/  IMAD.MOV.U32 R9, RZ, RZ, R11 ;  /* 0x000000ffff097224 */ /* 0x000fe400078e000b */
[----:B------:R-:W-:Y:S02]  /*4b5e0*/  IMAD.MOV.U32 R65, RZ, RZ, R62 ;  /* 0x000000ffff417224 */ /* 0x000fe400078e003e */
[----:B------:R-:W-:-:S07]  /*4b5f0*/  IMAD.MOV.U32 R11, RZ, RZ, R8 ;  /* 0x000000ffff0b7224 */ /* 0x000fce00078e0008 */
.L_x_65100:
[----:B------:R-:W-:Y:S05]  /*4b600*/  BSYNC B1 ;  /* 0x0000000000017941 */ /* 0x000fea0003800000 */
.L_x_65098:
        /* <DEDUP_REMOVED lines=9> */
.L_x_65102:
[----:B------:R-:W-:Y:S01]  /*4b6a0*/  MOV R60, R10 ;  /* 0x0000000a003c7202 */ /* 0x000fe20000000f00 */
[----:B------:R-:W-:Y:S02]  /*4b6b0*/  IMAD.MOV.U32 R8, RZ, RZ, R9 ;  /* 0x000000ffff087224 */ /* 0x000fe400078e0009 */
[----:B------:R-:W-:Y:S02]  /*4b6c0*/  IMAD.MOV.U32 R10, RZ, RZ, R7 ;  /* 0x000000ffff0a7224 */ /* 0x000fe400078e0007 */
[----:B------:R-:W-:-:S07]  /*4b6d0*/  IMAD.MOV.U32 R9, RZ, RZ, R6 ;  /* 0x000000ffff097224 */ /* 0x000fce00078e0006 */
.L_x_65103:
[----:B------:R-:W-:Y:S05]  /*4b6e0*/  BSYNC B1 ;  /* 0x0000000000017941 */ /* 0x000fea0003800000 */
.L_x_65101:
        /* <DEDUP_REMOVED lines=9> */
.L_x_65105:
[----:B------:R-:W-:Y:S01]  /*4b780*/  MOV R7, R60 ;  /* 0x0000003c00077202 */ /* 0x000fe20000000f00 */
[----:B------:R-:W-:Y:S02]  /*4b790*/  IMAD.MOV.U32 R6, RZ, RZ, R8 ;  /* 0x000000ffff067224 */ /* 0x000fe400078e0008 */
[----:B------:R-:W-:Y:S02]  /*4b7a0*/  IMAD.MOV.U32 R60, RZ, RZ, R59 ;  /* 0x000000ffff3c7224 */ /* 0x000fe400078e003b */
[----:B------:R-:W-:-:S07]  /*4b7b0*/  IMAD.MOV.U32 R8, RZ, RZ, R5 ;  /* 0x000000ffff087224 */ /* 0x000fce00078e0005 */
.L_x_65106:
[----:B------:R-:W-:Y:S05]  /*4b7c0*/  BSYNC B1 ;  /* 0x0000000000017941 */ /* 0x000fea0003800000 */
.L_x_65104:
        /* <DEDUP_REMOVED lines=16> */
.L_x_65108:
[----:B------:R-:W-:Y:S02]  /*4b8d0*/  IMAD.MOV.U32 R64, RZ, RZ, R17 ;  /* 0x000000ffff407224 */ /* 0x000fe400078e0011 */
[----:B------:R-:W-:Y:S02]  /*4b8e0*/  IMAD.MOV.U32 R62, RZ, RZ, R71 ;  /* 0x000000ffff3e7224 */ /* 0x000fe400078e0047 */
[----:B------:R-:W-:Y:S02]  /*4b8f0*/  IMAD.MOV.U32 R17, RZ, RZ, R32 ;  /* 0x000000ffff117224 */ /* 0x000fe400078e0020 */
[----:B------:R-:W-:-:S07]  /*4b900*/  IMAD.MOV.U32 R71, RZ, RZ, R4 ;  /* 0x000000ffff477224 */ /* 0x000fce00078e0004 */
.L_x_65109:
[----:B------:R-:W-:Y:S05]  /*4b910*/  BSYNC B1 ;  /* 0x0000000000017941 */ /* 0x000fea0003800000 */
.L_x_65107:
        /* <DEDUP_REMOVED lines=9> */
.L_x_65111:
[----:B------:R-:W-:Y:S02]  /*4b9b0*/  IMAD.MOV.U32 R33, RZ, RZ, R64 ;  /* 0x000000ffff217224 */ /* 0x000fe400078e0040 */
[----:B------:R-:W-:Y:S02]  /*4b9c0*/  IMAD.MOV.U32 R5, RZ, RZ, R62 ;  /* 0x000000ffff057224 */ /* 0x000fe400078e003e */
[----:B------:R-:W-:Y:S02]  /*4b9d0*/  IMAD.MOV.U32 R64, RZ, RZ, R61 ;  /* 0x000000ffff407224 */ /* 0x000fe400078e003d */
[----:B------:R-:W-:-:S07]  /*4b9e0*/  IMAD.MOV.U32 R62, RZ, RZ, R3 ;  /* 0x000000ffff3e7224 */ /* 0x000fce00078e0003 */
.L_x_65112:
[----:B------:R-:W-:Y:S05]  /*4b9f0*/  BSYNC B1 ;  /* 0x0000000000017941 */ /* 0x000fea0003800000 */
.L_x_65110:
        /* <DEDUP_REMOVED lines=9> */
.L_x_65114:
[----:B------:R-:W-:Y:S02]  /*4ba90*/  IMAD.MOV.U32 R32, RZ, RZ, R33 ;  /* 0x000000ffff207224 */ /* 0x000fe400078e0021 */
[----:B------:R-:W-:Y:S02]  /*4baa0*/  IMAD.MOV.U32 R4, RZ, RZ, R5 ;  /* 0x000000ffff047224 */ /* 0x000fe400078e0005 */
[----:B------:R-:W-:Y:S02]  /*4bab0*/  IMAD.MOV.U32 R33, RZ, RZ, R44 ;  /* 0x000000ffff217224 */ /* 0x000fe400078e002c */
[----:B------:R-:W-:-:S07]  /*4bac0*/  IMAD.MOV.U32 R5, RZ, RZ, R2 ;  /* 0x000000ffff057224 */ /* 0x000fce00078e0002 */
.L_x_65115:
[----:B------:R-:W-:Y:S05]  /*4bad0*/  BSYNC B1 ;  /* 0x0000000000017941 */ /* 0x000fea0003800000 */
.L_x_65113:
        /* <DEDUP_REMOVED lines=9> */
.L_x_65117:
[----:B------:R-:W-:Y:S02]  /*4bb70*/  IMAD.MOV.U32 R45, RZ, RZ, R32 ;  /* 0x000000ffff2d7224 */ /* 0x000fe400078e0020 */
[----:B------:R-:W-:Y:S02]  /*4bb80*/  IMAD.MOV.U32 R3, RZ, RZ, R4 ;  /* 0x000000ffff037224 */ /* 0x000fe400078e0004 */
[----:B------:R-:W-:Y:S02]  /*4bb90*/  IMAD.MOV.U32 R32, RZ, RZ, R55 ;  /* 0x000000ffff207224 */ /* 0x000fe400078e0037 */
[----:B------:R-:W-:-:S07]  /*4bba0*/  IMAD.MOV.U32 R4, RZ, RZ, R51 ;  /* 0x000000ffff047224 */ /* 0x000fce00078e0033 */
.L_x_65118:
[----:B------:R-:W-:Y:S05]  /*4bbb0*/  BSYNC B1 ;  /* 0x0000000000017941 */ /* 0x000fea0003800000 */
.L_x_65116:
        /* <DEDUP_REMOVED lines=9> */
.L_x_65120:
[----:B------:R-:W-:Y:S02]  /*4bc50*/  IMAD.MOV.U32 R44, RZ, RZ, R45 ;  /* 0x000000ffff2c7224 */ /* 0x000fe400078e002d */
[----:B------:R-:W-:Y:S02]  /*4bc60*/  IMAD.MOV.U32 R2, RZ, RZ, R3 ;  /* 0x000000ffff027224 */ /* 0x000fe400078e0003 */
[----:B------:R-:W-:Y:S02]  /*4bc70*/  IMAD.MOV.U32 R45, RZ, RZ, R50 ;  /* 0x000000ffff2d7224 */ /* 0x000fe400078e0032 */
[----:B------:R-:W-:-:S07]  /*4bc80*/  IMAD.MOV.U32 R3, RZ, RZ, R48 ;  /* 0x000000ffff037224 */ /* 0x000fce00078e0030 */
.L_x_65121:
[----:B------:R-:W-:Y:S05]  /*4bc90*/  BSYNC B1 ;  /* 0x0000000000017941 */ /* 0x000fea0003800000 */
.L_x_65119:
        /* <DEDUP_REMOVED lines=9> */
.L_x_65123:
[----:B------:R-:W-:Y:S02]  /*4bd30*/  IMAD.MOV.U32 R55, RZ, RZ, R44 ;  /* 0x000000ffff377224 */ /* 0x000fe400078e002c */
[----:B------:R-:W-:Y:S02]  /*4bd40*/  IMAD.MOV.U32 R51, RZ, RZ, R2 ;  /* 0x000000ffff337224 */ /* 0x000fe400078e0002 */
[----:B------:R-:W-:Y:S02]  /*4bd50*/  IMAD.MOV.U32 R44, RZ, RZ, R57 ;  /* 0x000000ffff2c7224 */ /* 0x000fe400078e0039 */
[----:B------:R-:W-:-:S07]  /*4bd60*/  IMAD.MOV.U32 R2, RZ, RZ, R49 ;  /* 0x000000ffff027224 */ /* 0x000fce00078e0031 */
.L_x_65124:
[----:B------:R-:W-:Y:S05]  /*4bd70*/  BSYNC B1 ;  /* 0x0000000000017941 */ /* 0x000fea0003800000 */
.L_x_65122:
        /* <DEDUP_REMOVED lines=9> */
.L_x_65126:
[----:B------:R-:W-:Y:S02]  /*4be10*/  IMAD.MOV.U32 R50, RZ, RZ, R55 ;  /* 0x000000ffff327224 */ /* 0x000fe400078e0037 */
[----:B------:R-:W-:Y:S02]  /*4be20*/  IMAD.MOV.U32 R48, RZ, RZ, R51 ;  /* 0x000000ffff307224 */ /* 0x000fe400078e0033 */
[----:B------:R-:W-:Y:S02]  /*4be30*/  IMAD.MOV.U32 R55, RZ, RZ, R54 ;  /* 0x000000ffff377224 */ /* 0x000fe400078e0036 */
[----:B------:R-:W-:-:S07]  /*4be40*/  IMAD.MOV.U32 R51, RZ, RZ, R16 ;  /* 0x000000ffff337224 */ /* 0x000fce00078e0010 */
.L_x_65127:
[----:B------:R-:W-:Y:S05]  /*4be50*/  BSYNC B1 ;  /* 0x0000000000017941 */ /* 0x000fea0003800000 */
.L_x_65125:
        /* <DEDUP_REMOVED lines=9> */
.L_x_65129:
[----:B------:R-:W-:Y:S02]  /*4bef0*/  IMAD.MOV.U32 R57, RZ, RZ, R50 ;  /* 0x000000ffff397224 */ /* 0x000fe400078e0032 */
[----:B------:R-:W-:Y:S02]  /*4bf00*/  IMAD.MOV.U32 R49, RZ, RZ, R48 ;  /* 0x000000ffff317224 */ /* 0x000fe400078e0030 */
[----:B------:R-:W-:Y:S02]  /*4bf10*/  IMAD.MOV.U32 R50, RZ, RZ, R69 ;  /* 0x000000ffff327224 */ /* 0x000fe400078e0045 */
[----:B------:R-:W-:-:S07]  /*4bf20*/  IMAD.MOV.U32 R48, RZ, RZ, R15 ;  /* 0x000000ffff307224 */ /* 0x000fce00078e000f */
.L_x_65130:
[----:B------:R-:W-:Y:S05]  /*4bf30*/  BSYNC B1 ;  /* 0x0000000000017941 */ /* 0x000fea0003800000 */
.L_x_65128:
        /* <DEDUP_REMOVED lines=9> */
.L_x_65132:
[----:B------:R-:W-:Y:S02]  /*4bfd0*/  IMAD.MOV.U32 R54, RZ, RZ, R57 ;  /* 0x000000ffff367224 */ /* 0x000fe400078e0039 */
[----:B------:R-:W-:Y:S02]  /*4bfe0*/  IMAD.MOV.U32 R16, RZ, RZ, R49 ;  /* 0x000000ffff107224 */ /* 0x000fe400078e0031 */
[----:B------:R-:W-:Y:S02]  /*4bff0*/  IMAD.MOV.U32 R57, RZ, RZ, R56 ;  /* 0x000000ffff397224 */ /* 0x000fe400078e0038 */
[----:B------:R-:W-:-:S07]  /*4c000*/  IMAD.MOV.U32 R49, RZ, RZ, R14 ;  /* 0x000000ffff317224 */ /* 0x000fce00078e000e */
.L_x_65133:
[----:B------:R-:W-:Y:S05]  /*4c010*/  BSYNC B1 ;  /* 0x0000000000017941 */ /* 0x000fea0003800000 */
.L_x_65131:
        /* <DEDUP_REMOVED lines=9> */
.L_x_65135:
[----:B------:R-:W-:Y:S02]  /*4c0b0*/  IMAD.MOV.U32 R59, RZ, RZ, R54 ;  /* 0x000000ffff3b7224 */ /* 0x000fe400078e0036 */
[----:B------:R-:W-:Y:S02]  /*4c0c0*/  IMAD.MOV.U32 R15, RZ, RZ, R16 ;  /* 0x000000ffff0f7224 */ /* 0x000fe400078e0010 */
[----:B------:R-:W-:Y:S02]  /*4c0d0*/  IMAD.MOV.U32 R54, RZ, RZ, R67 ;  /* 0x000000ffff367224 */ /* 0x000fe400078e0043 */
[----:B------:R-:W-:-:S07]  /*4c0e0*/  IMAD.MOV.U32 R16, RZ, RZ, R13 ;  /* 0x000000ffff107224 */ /* 0x000fce00078e000d */
.L_x_65136:
[----:B------:R-:W-:Y:S05]  /*4c0f0*/  BSYNC B1 ;  /* 0x0000000000017941 */ /* 0x000fea0003800000 */
.L_x_65134:
        /* <DEDUP_REMOVED lines=9> */
.L_x_65138:
[----:B------:R-:W-:Y:S02]  /*4c190*/  IMAD.MOV.U32 R56, RZ, RZ, R59 ;  /* 0x000000ffff387224 */ /* 0x000fe400078e003b */
[----:B------:R-:W-:Y:S02]  /*4c1a0*/  IMAD.MOV.U32 R14, RZ, RZ, R15 ;  /* 0x000000ffff0e7224 */ /* 0x000fe400078e000f */
[----:B------:R-:W-:Y:S02]  /*4c1b0*/  IMAD.MOV.U32 R59, RZ, RZ, R58 ;  /* 0x000000ffff3b7224 */ /* 0x000fe400078e003a */
[----:B------:R-:W-:-:S07]  /*4c1c0*/  IMAD.MOV.U32 R15, RZ, RZ, R12 ;  /* 0x000000ffff0f7224 */ /* 0x000fce00078e000c */
.L_x_65139:
[----:B------:R-:W-:Y:S05]  /*4c1d0*/  BSYNC B1 ;  /* 0x0000000000017941 */ /* 0x000fea0003800000 */
.L_x_65137:
        /* <DEDUP_REMOVED lines=9> */
.L_x_65141:
[----:B------:R-:W-:Y:S02]  /*4c270*/  IMAD.MOV.U32 R13, RZ, RZ, R56 ;  /* 0x000000ffff0d7224 */ /* 0x000fe400078e0038 */
[----:B------:R-:W-:Y:S02]  /*4c280*/  IMAD.MOV.U32 R12, RZ, RZ, R14 ;  /* 0x000000ffff0c7224 */ /* 0x000fe400078e000e */
[----:B------:R-:W-:Y:S02]  /*4c290*/  IMAD.MOV.U32 R56, RZ, RZ, R65 ;  /* 0x000000ffff387224 */ /* 0x000fe400078e0041 */
[----:B------:R-:W-:-:S07]  /*4c2a0*/  IMAD.MOV.U32 R14, RZ, RZ, R11 ;  /* 0x000000ffff0e7224 */ /* 0x000fce00078e000b */
.L_x_65142:
[----:B------:R-:W-:Y:S05]  /*4c2b0*/  BSYNC B1 ;  /* 0x0000000000017941 */ /* 0x000fea0003800000 */
.L_x_65140:
        /* <DEDUP_REMOVED lines=9> */
.L_x_65144:
[----:B------:R-:W-:Y:S02]  /*4c350*/  IMAD.MOV.U32 R61, RZ, RZ, R13 ;  /* 0x000000ffff3d7224 */ /* 0x000fe400078e000d */
[----:B------:R-:W-:Y:S02]  /*4c360*/  IMAD.MOV.U32 R11, RZ, RZ, R12 ;  /* 0x000000ffff0b7224 */ /* 0x000fe400078e000c */
[----:B------:R-:W-:Y:S02]  /*4c370*/  IMAD.MOV.U32 R13, RZ, RZ, R10 ;  /* 0x000000ffff0d7224 */ /* 0x000fe400078e000a */
[----:B------:R-:W-:-:S07]  /*4c380*/  IMAD.MOV.U32 R12, RZ, RZ, R9 ;  /* 0x000000ffff0c7224 */ /* 0x000fce00078e0009 */
.L_x_65145:
[----:B------:R-:W-:Y:S05]  /*4c390*/  BSYNC B1 ;  /* 0x0000000000017941 */ /* 0x000fea0003800000 */
.L_x_65143:
        /* <DEDUP_REMOVED lines=9> */
.L_x_65147:
[----:B------:R-:W-:Y:S02]  /*4c430*/  IMAD.MOV.U32 R10, RZ, RZ, R61 ;  /* 0x000000ffff0a7224 */ /* 0x000fe400078e003d */
[----:B------:R-:W-:Y:S02]  /*4c440*/  IMAD.MOV.U32 R9, RZ, RZ, R11 ;  /* 0x000000ffff097224 */ /* 0x000fe400078e000b */
[----:B------:R-:W-:Y:S02]  /*4c450*/  IMAD.MOV.U32 R61, RZ, RZ, R60 ;  /* 0x000000ffff3d7224 */ /* 0x000fe400078e003c */
[----:B------:R-:W-:-:S07]  /*4c460*/  IMAD.MOV.U32 R11, RZ, RZ, R8 ;  /* 0x000000ffff0b7224 */ /* 0x000fce00078e0008 */
.L_x_65148:
[----:B------:R-:W-:Y:S05]  /*4c470*/  BSYNC B1 ;  /* 0x0000000000017941 */ /* 0x000fea0003800000 */
.L_x_65146:
        /* <DEDUP_REMOVED lines=9> */
.L_x_65150:
[----:B------:R-:W-:Y:S02]  /*4c510*/  IMAD.MOV.U32 R58, RZ, RZ, R10 ;  /* 0x000000ffff3a7224 */ /* 0x000fe400078e000a */
[----:B------:R-:W-:Y:S02]  /*4c520*/  IMAD.MOV.U32 R8, RZ, RZ, R9 ;  /* 0x000000ffff087224 */ /* 0x000fe400078e0009 */
[----:B------:R-:W-:Y:S02]  /*4c530*/  IMAD.MOV.U32 R10, RZ, RZ, R7 ;  /* 0x000000ffff0a7224 */ /* 0x000fe400078e0007 */
[----:B------:R-:W-:-:S07]  /*4c540*/  IMAD.MOV.U32 R9, RZ, RZ, R6 ;  /* 0x000000ffff097224 */ /* 0x000fce00078e0006 */
.L_x_65151:
[----:B------:R-:W-:Y:S05]  /*4c550*/  BSYNC B1 ;  /* 0x0000000000017941 */ /* 0x000fea0003800000 */
.L_x_65149:
        /* <DEDUP_REMOVED lines=16> */
.L_x_65153:
[----:B------:R-:W-:Y:S01]  /*4c660*/  IMAD.MOV.U32 R34, RZ, RZ, R17 ;  /* 0x000000ffff227224 */ /* 0x000fe200078e0011 */
[----:B------:R-:W-:Y:S01]  /*4c670*/  MOV R17, R64 ;  /* 0x0000004000117202 */ /* 0x000fe20000000f00 */
[----:B------:R-:W-:Y:S02]  /*4c680*/  IMAD.MOV.U32 R6, RZ, RZ, R71 ;  /* 0x000000ffff067224 */ /* 0x000fe400078e0047 */
[----:B------:R-:W-:-:S07]  /*4c690*/  IMAD.MOV.U32 R71, RZ, RZ, R62 ;  /* 0x000000ffff477224 */ /* 0x000fce00078e003e */
.L_x_65154:
[----:B------:R-:W-:Y:S05]  /*4c6a0*/  BSYNC B1 ;  /* 0x0000000000017941 */ /* 0x000fea0003800000 */
.L_x_65152:
        /* <DEDUP_REMOVED lines=9> */
.L_x_65156:
[----:B------:R-:W-:Y:S01]  /*4c740*/  IMAD.MOV.U32 R63, RZ, RZ, R34 ;  /* 0x000000ffff3f7224 */ /* 0x000fe200078e0022 */
[----:B------:R-:W-:Y:S01]  /*4c750*/  MOV R34, R33 ;  /* 0x0000002100227202 */ /* 0x000fe20000000f00 */
[----:B------:R-:W-:Y:S02]  /*4c760*/  IMAD.MOV.U32 R7, RZ, RZ, R6 ;  /* 0x000000ffff077224 */ /* 0x000fe400078e0006 */
[----:B------:R-:W-:-:S07]  /*4c770*/  IMAD.MOV.U32 R6, RZ, RZ, R5 ;  /* 0x000000ffff067224 */ /* 0x000fce00078e0005 */
.L_x_65157:
[----:B------:R-:W-:Y:S05]  /*4c780*/  BSYNC B1 ;  /* 0x0000000000017941 */ /* 0x000fea0003800000 */
.L_x_65155:
        /* <DEDUP_REMOVED lines=9> */
.L_x_65159:
[----:B------:R-:W-:Y:S01]  /*4c820*/  IMAD.MOV.U32 R60, RZ, RZ, R63 ;  /* 0x000000ffff3c7224 */ /* 0x000fe200078e003f */
[----:B------:R-:W-:Y:S01]  /*4c830*/  MOV R63, R32 ;  /* 0x00000020003f7202 */ /* 0x000fe20000000f00 */
[----:B------:R-:W-:Y:S02]  /*4c840*/  IMAD.MOV.U32 R46, RZ, RZ, R7 ;  /* 0x000000ffff2e7224 */ /* 0x000fe400078e0007 */
[----:B------:R-:W-:-:S07]  /*4c850*/  IMAD.MOV.U32 R7, RZ, RZ, R4 ;  /* 0x000000ffff077224 */ /* 0x000fce00078e0004 */
.L_x_65160:
[----:B------:R-:W-:Y:S05]  /*4c860*/  BSYNC B1 ;  /* 0x0000000000017941 */ /* 0x000fea0003800000 */
.L_x_65158:
        /* <DEDUP_REMOVED lines=9> */
.L_x_65162:
[----:B------:R-:W-:Y:S01]  /*4c900*/  IMAD.MOV.U32 R33, RZ, RZ, R60 ;  /* 0x000000ffff217224 */ /* 0x000fe200078e003c */
[----:B------:R-:W-:Y:S01]  /*4c910*/  MOV R60, R45 ;  /* 0x0000002d003c7202 */ /* 0x000fe20000000f00 */
[----:B------:R-:W-:Y:S02]  /*4c920*/  IMAD.MOV.U32 R5, RZ, RZ, R46 ;  /* 0x000000ffff057224 */ /* 0x000fe400078e002e */
[----:B------:R-:W-:-:S07]  /*4c930*/  IMAD.MOV.U32 R46, RZ, RZ, R3 ;  /* 0x000000ffff2e7224 */ /* 0x000fce00078e0003 */
.L_x_65163:
[----:B------:R-:W-:Y:S05]  /*4c940*/  BSYNC B1 ;  /* 0x0000000000017941 */ /* 0x000fea0003800000 */
.L_x_65161:
        /* <DEDUP_REMOVED lines=9> */
.L_x_65165:
[----:B------:R-:W-:Y:S01]  /*4c9e0*/  IMAD.MOV.U32 R32, RZ, RZ, R33 ;  /* 0x000000ffff207224 */ /* 0x000fe200078e0021 */
[----:B------:R-:W-:Y:S01]  /*4c9f0*/  MOV R33, R44 ;  /* 0x0000002c00217202 */ /* 0x000fe20000000f00 */
[----:B------:R-:W-:Y:S02]  /*4ca00*/  IMAD.MOV.U32 R4, RZ, RZ, R5 ;  /* 0x000000ffff047224 */ /* 0x000fe400078e0005 */
[----:B------:R-:W-:-:S07]  /*4ca10*/  IMAD.MOV.U32 R5, RZ, RZ, R2 ;  /* 0x000000ffff057224 */ /* 0x000fce00078e0002 */
.L_x_65166:
[----:B------:R-:W-:Y:S05]  /*4ca20*/  BSYNC B1 ;  /* 0x0000000000017941 */ /* 0x000fea0003800000 */
.L_x_65164:
        /* <DEDUP_REMOVED lines=9> */
.L_x_65168:
[----:B------:R-:W-:Y:S01]  /*4cac0*/  IMAD.MOV.U32 R45, RZ, RZ, R32 ;  /* 0x000000ffff2d7224 */ /* 0x000fe200078e0020 */
[----:B------:R-:W-:Y:S01]  /*4cad0*/  MOV R32, R55 ;  /* 0x0000003700207202 */ /* 0x000fe20000000f00 */
[----:B------:R-:W-:Y:S02]  /*4cae0*/  IMAD.MOV.U32 R3, RZ, RZ, R4 ;  /* 0x000000ffff037224 */ /* 0x000fe400078e0004 */
[----:B------:R-:W-:-:S07]  /*4caf0*/  IMAD.MOV.U32 R4, RZ, RZ, R51 ;  /* 0x000000ffff047224 */ /* 0x000fce00078e0033 */
.L_x_65169:
[----:B------:R-:W-:Y:S05]  /*4cb00*/  BSYNC B1 ;  /* 0x0000000000017941 */ /* 0x000fea0003800000 */
.L_x_65167:
        /* <DEDUP_REMOVED lines=9> */
.L_x_65171:
[----:B------:R-:W-:Y:S01]  /*4cba0*/  IMAD.MOV.U32 R44, RZ, RZ, R45 ;  /* 0x000000ffff2c7224 */ /* 0x000fe200078e002d */
[----:B------:R-:W-:Y:S01]  /*4cbb0*/  MOV R45, R50 ;  /* 0x00000032002d7202 */ /* 0x000fe20000000f00 */
[----:B------:R-:W-:Y:S02]  /*4cbc0*/  IMAD.MOV.U32 R2, RZ, RZ, R3 ;  /* 0x000000ffff027224 */ /* 0x000fe400078e0003 */
[----:B------:R-:W-:-:S07]  /*4cbd0*/  IMAD.MOV.U32 R3, RZ, RZ, R48 ;  /* 0x000000ffff037224 */ /* 0x000fce00078e0030 */
.L_x_65172:
[----:B------:R-:W-:Y:S05]  /*4cbe0*/  BSYNC B1 ;  /* 0x0000000000017941 */ /* 0x000fea0003800000 */
.L_x_65170:
        /* <DEDUP_REMOVED lines=9> */
.L_x_65174:
[----:B------:R-:W-:Y:S01]  /*4cc80*/  IMAD.MOV.U32 R55, RZ, RZ, R44 ;  /* 0x000000ffff377224 */ /* 0x000fe200078e002c */
[----:B------:R-:W-:Y:S01]  /*4cc90*/  MOV R44, R57 ;  /* 0x00000039002c7202 */ /* 0x000fe20000000f00 */
[----:B------:R-:W-:Y:S02]  /*4cca0*/  IMAD.MOV.U32 R51, RZ, RZ, R2 ;  /* 0x000000ffff337224 */ /* 0x000fe400078e0002 */
[----:B------:R-:W-:-:S07]  /*4ccb0*/  IMAD.MOV.U32 R2, RZ, RZ, R49 ;  /* 0x000000ffff027224 */ /* 0x000fce00078e0031 */
.L_x_65175:
[----:B------:R-:W-:Y:S05]  /*4ccc0*/  BSYNC B1 ;  /* 0x0000000000017941 */ /* 0x000fea0003800000 */
.L_x_65173:
        /* <DEDUP_REMOVED lines=9> */
.L_x_65177:
[----:B------:R-:W-:Y:S01]  /*4cd60*/  IMAD.MOV.U32 R50, RZ, RZ, R55 ;  /* 0x000000ffff327224 */ /* 0x000fe200078e0037 */
[----:B------:R-:W-:Y:S01]  /*4cd70*/  MOV R55, R54 ;  /* 0x0000003600377202 */ /* 0x000fe20000000f00 */
[----:B------:R-:W-:Y:S02]  /*4cd80*/  IMAD.MOV.U32 R48, RZ, RZ, R51 ;  /* 0x000000ffff307224 */ /* 0x000fe400078e0033 */
[----:B------:R-:W-:-:S07]  /*4cd90*/  IMAD.MOV.U32 R51, RZ, RZ, R16 ;  /* 0x000000ffff337224 */ /* 0x000fce00078e0010 */
.L_x_65178:
[----:B------:R-:W-:Y:S05]  /*4cda0*/  BSYNC B1 ;  /* 0x0000000000017941 */ /* 0x000fea0003800000 */
.L_x_65176:
        /* <DEDUP_REMOVED lines=9> */
.L_x_65180:
[----:B------:R-:W-:Y:S01]  /*4ce40*/  IMAD.MOV.U32 R57, RZ, RZ, R50 ;  /* 0x000000ffff397224 */ /* 0x000fe200078e0032 */
[----:B------:R-:W-:Y:S01]  /*4ce50*/  MOV R50, R59 ;  /* 0x0000003b00327202 */ /* 0x000fe20000000f00 */
[----:B------:R-:W-:Y:S02]  /*4ce60*/  IMAD.MOV.U32 R49, RZ, RZ, R48 ;  /* 0x000000ffff317224 */ /* 0x000fe400078e0030 */
[----:B------:R-:W-:-:S07]  /*4ce70*/  IMAD.MOV.U32 R48, RZ, RZ, R15 ;  /* 0x000000ffff307224 */ /* 0x000fce00078e000f */
.L_x_65181:
[----:B------:R-:W-:Y:S05]  /*4ce80*/  BSYNC B1 ;  /* 0x0000000000017941 */ /* 0x000fea0003800000 */
.L_x_65179:
        /* <DEDUP_REMOVED lines=9> */
.L_x_65183:
[----:B------:R-:W-:Y:S01]  /*4cf20*/  IMAD.MOV.U32 R16, RZ, RZ, R57 ;  /* 0x000000ffff107224 */ /* 0x000fe200078e0039 */
[----:B------:R-:W-:Y:S01]  /*4cf30*/  MOV R57, R56 ;  /* 0x0000003800397202 */ /* 0x000fe20000000f00 */
[----:B------:R-:W-:Y:S02]  /*4cf40*/  IMAD.MOV.U32 R15, RZ, RZ, R49 ;  /* 0x000000ffff0f7224 */ /* 0x000fe400078e0031 */
[----:B------:R-:W-:-:S07]  /*4cf50*/  IMAD.MOV.U32 R49, RZ, RZ, R14 ;  /* 0x000000ffff317224 */ /* 0x000fce00078e000e */
.L_x_65184:
[----:B------:R-:W-:Y:S05]  /*4cf60*/  BSYNC B1 ;  /* 0x0000000000017941 */ /* 0x000fea0003800000 */
.L_x_65182:
        /* <DEDUP_REMOVED lines=9> */
.L_x_65186:
[----:B------:R-:W-:Y:S01]  /*4d000*/  IMAD.MOV.U32 R54, RZ, RZ, R16 ;  /* 0x000000ffff367224 */ /* 0x000fe200078e0010 */
[----:B------:R-:W-:Y:S01]  /*4d010*/  MOV R16, R13 ;  /* 0x0000000d00107202 */ /* 0x000fe20000000f00 */
[----:B------:R-:W-:Y:S02]  /*4d020*/  IMAD.MOV.U32 R14, RZ, RZ, R15 ;  /* 0x000000ffff0e7224 */ /* 0x000fe400078e000f */
[----:B------:R-:W-:-:S07]  /*4d030*/  IMAD.MOV.U32 R15, RZ, RZ, R12 ;  /* 0x000000ffff0f7224 */ /* 0x000fce00078e000c */
.L_x_65187:
[----:B------:R-:W-:Y:S05]  /*4d040*/  BSYNC B1 ;  /* 0x0000000000017941 */ /* 0x000fea0003800000 */
.L_x_65185:
        /* <DEDUP_REMOVED lines=9> */
.L_x_65189:
[----:B------:R-:W-:Y:S01]  /*4d0e0*/  IMAD.MOV.U32 R13, RZ, RZ, R54 ;  /* 0x000000ffff0d7224 */ /* 0x000fe200078e0036 */
[----:B------:R-:W-:Y:S01]  /*4d0f0*/  MOV R54, R61 ;  /* 0x0000003d00367202 */ /* 0x000fe20000000f00 */
[----:B------:R-:W-:Y:S02]  /*4d100*/  IMAD.MOV.U32 R12, RZ, RZ, R14 ;  /* 0x000000ffff0c7224 */ /* 0x000fe400078e000e */
[----:B------:R-:W-:-:S07]  /*4d110*/  IMAD.MOV.U32 R14, RZ, RZ, R11 ;  /* 0x000000ffff0e7224 */ /* 0x000fce00078e000b */
.L_x_65190:
[----:B------:R-:W-:Y:S05]  /*4d120*/  BSYNC B1 ;  /* 0x0000000000017941 */ /* 0x000fea0003800000 */
.L_x_65188:
        /* <DEDUP_REMOVED lines=9> */
.L_x_65192:
[----:B------:R-:W-:Y:S01]  /*4d1c0*/  IMAD.MOV.U32 R59, RZ, RZ, R13 ;  /* 0x000000ffff3b7224 */ /* 0x000fe200078e000d */
[----:B------:R-:W-:Y:S01]  /*4d1d0*/  MOV R13, R10 ;  /* 0x0000000a000d7202 */ /* 0x000fe20000000f00 */
[----:B------:R-:W-:Y:S02]  /*4d1e0*/  IMAD.MOV.U32 R11, RZ, RZ, R12 ;  /* 0x000000ffff0b7224 */ /* 0x000fe400078e000c */
[----:B------:R-:W-:-:S07]  /*4d1f0*/  IMAD.MOV.U32 R12, RZ, RZ, R9 ;  /* 0x000000ffff0c7224 */ /* 0x000fce00078e0009 */
.L_x_65193:
[----:B------:R-:W-:Y:S05]  /*4d200*/  BSYNC B1 ;  /* 0x0000000000017941 */ /* 0x000fea0003800000 */
.L_x_65191:
        /* <DEDUP_REMOVED lines=9> */
.L_x_65195:
[----:B------:R-:W-:Y:S01]  /*4d2a0*/  IMAD.MOV.U32 R10, RZ, RZ, R59 ;  /* 0x000000ffff0a7224 */ /* 0x000fe200078e003b */
[----:B------:R-:W-:Y:S01]  /*4d2b0*/  MOV R59, R58 ;  /* 0x0000003a003b7202 */ /* 0x000fe20000000f00 */
[----:B------:R-:W-:Y:S02]  /*4d2c0*/  IMAD.MOV.U32 R9, RZ, RZ, R11 ;  /* 0x000000ffff097224 */ /* 0x000fe400078e000b */
[----:B------:R-:W-:-:S07]  /*4d2d0*/  IMAD.MOV.U32 R11, RZ, RZ, R8 ;  /* 0x000000ffff0b7224 */ /* 0x000fce00078e0008 */
.L_x_65196:
[----:B------:R-:W-:Y:S05]  /*4d2e0*/  BSYNC B1 ;  /* 0x0000000000017941 */ /* 0x000fea0003800000 */
.L_x_65194:
        /* <DEDUP_REMOVED lines=16> */
.L_x_65198:
[----:B------:R-:W-:Y:S01]  /*4d3f0*/  MOV R56, R17 ;  /* 0x0000001100387202 */ /* 0x000fe20000000f00 */
[----:B------:R-:W-:Y:S02]  /*4d400*/  IMAD.MOV.U32 R8, RZ, RZ, R71 ;  /* 0x000000ffff087224 */ /* 0x000fe400078e0047 */
[----:B------:R-:W-:Y:S02]  /*4d410*/  IMAD.MOV.U32 R17, RZ, RZ, R34 ;  /* 0x000000ffff117224 */ /* 0x000fe400078e0022 */
[----:B------:R-:W-:-:S07]  /*4d420*/  IMAD.MOV.U32 R71, RZ, RZ, R6 ;  /* 0x000000ffff477224 */ /* 0x000fce00078e0006 */
.L_x_65199:
[----:B------:R-:W-:Y:S05]  /*4d430*/  BSYNC B1 ;  /* 0x0000000000017941 */ /* 0x000fea0003800000 */
.L_x_65197:
        /* <DEDUP_REMOVED lines=9> */
.L_x_65201:
[----:B------:R-:W-:Y:S01]  /*4d4d0*/  MOV R47, R56 ;  /* 0x00000038002f7202 */ /* 0x000fe20000000f00 */
[----:B------:R-:W-:Y:S02]  /*4d4e0*/  IMAD.MOV.U32 R35, RZ, RZ, R8 ;  /* 0x000000ffff237224 */ /* 0x000fe400078e0008 */
[----:B------:R-:W-:Y:S02]  /*4d4f0*/  IMAD.MOV.U32 R56, RZ, RZ, R63 ;  /* 0x000000ffff387224 */ /* 0x000fe400078e003f */
[----:B------:R-:W-:-:S07]  /*4d500*/  IMAD.MOV.U32 R8, RZ, RZ, R7 ;  /* 0x000000ffff087224 */ /* 0x000fce00078e0007 */
.L_x_65202:
[----:B------:R-:W-:Y:S05]  /*4d510*/  BSYNC B1 ;  /* 0x0000000000017941 */ /* 0x000fea0003800000 */
.L_x_65200:
        /* <DEDUP_REMOVED lines=9> */
.L_x_65204:
[----:B------:R-:W-:Y:S01]  /*4d5b0*/  MOV R34, R47 ;  /* 0x0000002f00227202 */ /* 0x000fe20000000f00 */
[----:B------:R-:W-:Y:S02]  /*4d5c0*/  IMAD.MOV.U32 R6, RZ, RZ, R35 ;  /* 0x000000ffff067224 */ /* 0x000fe400078e0023 */
[----:B------:R-:W-:Y:S02]  /*4d5d0*/  IMAD.MOV.U32 R47, RZ, RZ, R60 ;  /* 0x000000ffff2f7224 */ /* 0x000fe400078e003c */
[----:B------:R-:W-:-:S07]  /*4d5e0*/  IMAD.MOV.U32 R35, RZ, RZ, R46 ;  /* 0x000000ffff237224 */ /* 0x000fce00078e002e */
.L_x_65205:
[----:B------:R-:W-:Y:S05]  /*4d5f0*/  BSYNC B1 ;  /* 0x0000000000017941 */ /* 0x000fea0003800000 */
.L_x_65203:
        /* <DEDUP_REMOVED lines=9> */
.L_x_65207:
[----:B------:R-:W-:Y:S01]  /*4d690*/  MOV R61, R34 ;  /* 0x00000022003d7202 */ /* 0x000fe20000000f00 */
[----:B------:R-:W-:Y:S02]  /*4d6a0*/  IMAD.MOV.U32 R7, RZ, RZ, R6 ;  /* 0x000000ffff077224 */ /* 0x000fe400078e0006 */
[----:B------:R-:W-:Y:S02]  /*4d6b0*/  IMAD.MOV.U32 R34, RZ, RZ, R33 ;  /* 0x000000ffff227224 */ /* 0x000fe400078e0021 */
[----:B------:R-:W-:-:S07]  /*4d6c0*/  IMAD.MOV.U32 R6, RZ, RZ, R5 ;  /* 0x000000ffff067224 */ /* 0x000fce00078e0005 */
.L_x_65208:
[----:B------:R-:W-:Y:S05]  /*4d6d0*/  BSYNC B1 ;  /* 0x0000000000017941 */ /* 0x000fea0003800000 */
.L_x_65206:
        /* <DEDUP_REMOVED lines=9> */
.L_x_65210:
[----:B------:R-:W-:Y:S01]  /*4d770*/  MOV R58, R61 ;  /* 0x0000003d003a7202 */ /* 0x000fe20000000f00 */
[----:B------:R-:W-:Y:S02]  /*4d780*/  IMAD.MOV.U32 R46, RZ, RZ, R7 ;  /* 0x000000ffff2e7224 */ /* 0x000fe400078e0007 */
[----:B------:R-:W-:Y:S02]  /*4d790*/  IMAD.MOV.U32 R61, RZ, RZ, R32 ;  /* 0x000000ffff3d7224 */ /* 0x000fe400078e0020 */
[----:B------:R-:W-:-:S07]  /*4d7a0*/  IMAD.MOV.U32 R7, RZ, RZ, R4 ;  /* 0x000000ffff077224 */ /* 0x000fce00078e0004 */
.L_x_65211:
[----:B------:R-:W-:Y:S05]  /*4d7b0*/  BSYNC B1 ;  /* 0x0000000000017941 */ /* 0x000fea0003800000 */
.L_x_65209:
        /* <DEDUP_REMOVED lines=9> */
.L_x_65213:
[----:B------:R-:W-:Y:S01]  /*4d850*/  MOV R33, R58 ;  /* 0x0000003a00217202 */ /* 0x000fe20000000f00 */
[----:B------:R-:W-:Y:S02]  /*4d860*/  IMAD.MOV.U32 R5, RZ, RZ, R46 ;  /* 0x000000ffff057224 */ /* 0x000fe400078e002e */
[----:B------:R-:W-:Y:S02]  /*4d870*/  IMAD.MOV.U32 R58, RZ, RZ, R45 ;  /* 0x000000ffff3a7224 */ /* 0x000fe400078e002d */
[----:B------:R-:W-:-:S07]  /*4d880*/  IMAD.MOV.U32 R46, RZ, RZ, R3 ;  /* 0x000000ffff2e7224 */ /* 0x000fce00078e0003 */
.L_x_65214:
[----:B------:R-:W-:Y:S05]  /*4d890*/  BSYNC B1 ;  /* 0x0000000000017941 */ /* 0x000fea0003800000 */
.L_x_65212:
        /* <DEDUP_REMOVED lines=9> */
.L_x_65216:
[----:B------:R-:W-:Y:S01]  /*4d930*/  MOV R32, R33 ;  /* 0x0000002100207202 */ /* 0x000fe20000000f00 */
[----:B------:R-:W-:Y:S02]  /*4d940*/  IMAD.MOV.U32 R4, RZ, RZ, R5 ;  /* 0x000000ffff047224 */ /* 0x000fe400078e0005 */
[----:B------:R-:W-:Y:S02]  /*4d950*/  IMAD.MOV.U32 R33, RZ, RZ, R44 ;  /* 0x000000ffff217224 */ /* 0x000fe400078e002c */
[----:B------:R-:W-:-:S07]  /*4d960*/  IMAD.MOV.U32 R5, RZ, RZ, R2 ;  /* 0x000000ffff057224 */ /* 0x000fce00078e0002 */
.L_x_65217:
[----:B------:R-:W-:Y:S05]  /*4d970*/  BSYNC B1 ;  /* 0x0000000000017941 */ /* 0x000fea0003800000 */
.L_x_65215:
        /* <DEDUP_REMOVED lines=9> */
.L_x_65219:
[----:B------:R-:W-:Y:S01]  /*4da10*/  MOV R45, R32 ;  /* 0x00000020002d7202 */ /* 0x000fe20000000f00 */
[----:B------:R-:W-:Y:S02]  /*4da20*/  IMAD.MOV.U32 R3, RZ, RZ, R4 ;  /* 0x000000ffff037224 */ /* 0x000fe400078e0004 */
[----:B------:R-:W-:Y:S02]  /*4da30*/  IMAD.MOV.U32 R32, RZ, RZ, R55 ;  /* 0x000000ffff207224 */ /* 0x000fe400078e0037 */
[----:B------:R-:W-:-:S07]  /*4da40*/  IMAD.MOV.U32 R4, RZ, RZ, R51 ;  /* 0x000000ffff047224 */ /* 0x000fce00078e0033 */
.L_x_65220:
[----:B------:R-:W-:Y:S05]  /*4da50*/  BSYNC B1 ;  /* 0x0000000000017941 */ /* 0x000fea0003800000 */
.L_x_65218:
        /* <DEDUP_REMOVED lines=9> */
.L_x_65222:
[----:B------:R-:W-:Y:S01]  /*4daf0*/  MOV R44, R45 ;  /* 0x0000002d002c7202 */ /* 0x000fe20000000f00 */
[----:B------:R-:W-:Y:S02]  /*4db00*/  IMAD.MOV.U32 R2, RZ, RZ, R3 ;  /* 0x000000ffff027224 */ /* 0x000fe400078e0003 */
[----:B------:R-:W-:Y:S02]  /*4db10*/  IMAD.MOV.U32 R45, RZ, RZ, R50 ;  /* 0x000000ffff2d7224 */ /* 0x000fe400078e0032 */
[----:B------:R-:W-:-:S07]  /*4db20*/  IMAD.MOV.U32 R3, RZ, RZ, R48 ;  /* 0x000000ffff037224 */ /* 0x000fce00078e0030 */
.L_x_65223:
[----:B------:R-:W-:Y:S05]  /*4db30*/  BSYNC B1 ;  /* 0x0000000000017941 */ /* 0x000fea0003800000 */
.L_x_65221:
        /* <DEDUP_REMOVED lines=9> */
.L_x_65225:
[----:B------:R-:W-:Y:S01]  /*4dbd0*/  MOV R51, R44 ;  /* 0x0000002c00337202 */ /* 0x000fe20000000f00 */
[----:B------:R-:W-:Y:S02]  /*4dbe0*/  IMAD.MOV.U32 R48, RZ, RZ, R2 ;  /* 0x000000ffff307224 */ /* 0x000fe400078e0002 */
[----:B------:R-:W-:Y:S02]  /*4dbf0*/  IMAD.MOV.U32 R44, RZ, RZ, R57 ;  /* 0x000000ffff2c7224 */ /* 0x000fe400078e0039 */
[----:B------:R-:W-:-:S07]  /*4dc00*/  IMAD.MOV.U32 R2, RZ, RZ, R49 ;  /* 0x000000ffff027224 */ /* 0x000fce00078e0031 */
.L_x_65226:
[----:B------:R-:W-:Y:S05]  /*4dc10*/  BSYNC B1 ;  /* 0x0000000000017941 */ /* 0x000fea0003800000 */
.L_x_65224:
        /* <DEDUP_REMOVED lines=9> */
.L_x_65228:
[----:B------:R-:W-:Y:S01]  /*4dcb0*/  MOV R55, R51 ;  /* 0x0000003300377202 */ /* 0x000fe20000000f00 */
[----:B------:R-:W-:Y:S02]  /*4dcc0*/  IMAD.MOV.U32 R49, RZ, RZ, R48 ;  /* 0x000000ffff317224 */ /* 0x000fe400078e0030 */
[----:B------:R-:W-:Y:S02]  /*4dcd0*/  IMAD.MOV.U32 R51, RZ, RZ, R16 ;  /* 0x000000ffff337224 */ /* 0x000fe400078e0010 */
[----:B------:R-:W-:-:S07]  /*4dce0*/  IMAD.MOV.U32 R48, RZ, RZ, R15 ;  /* 0x000000ffff307224 */ /* 0x000fce00078e000f */
.L_x_65229:
[----:B------:R-:W-:Y:S05]  /*4dcf0*/  BSYNC B1 ;  /* 0x0000000000017941 */ /* 0x000fea0003800000 */
.L_x_65227:
        /* <DEDUP_REMOVED lines=9> */
.L_x_65231:
[----:B------:R-:W-:Y:S01]  /*4dd90*/  MOV R16, R55 ;  /* 0x0000003700107202 */ /* 0x000fe20000000f00 */
[----:B------:R-:W-:Y:S02]  /*4dda0*/  IMAD.MOV.U32 R15, RZ, RZ, R49 ;  /* 0x000000ffff0f7224 */ /* 0x000fe400078e0031 */
[----:B------:R-:W-:Y:S02]  /*4ddb0*/  IMAD.MOV.U32 R55, RZ, RZ, R54 ;  /* 0x000000ffff377224 */ /* 0x000fe400078e0036 */
[----:B------:R-:W-:-:S07]  /*4ddc0*/  IMAD.MOV.U32 R49, RZ, RZ, R14 ;  /* 0x000000ffff317224 */ /* 0x000fce00078e000e */
.L_x_65232:
[----:B------:R-:W-:Y:S05]  /*4ddd0*/  BSYNC B1 ;  /* 0x0000000000017941 */ /* 0x000fea0003800000 */
.L_x_65230:
        /* <DEDUP_REMOVED lines=9> */
.L_x_65234:
[----:B------:R-:W-:Y:S01]  /*4de70*/  MOV R50, R16 ;  /* 0x0000001000327202 */ /* 0x000fe20000000f00 */
[----:B------:R-:W-:Y:S02]  /*4de80*/  IMAD.MOV.U32 R14, RZ, RZ, R15 ;  /* 0x000000ffff0e7224 */ /* 0x000fe400078e000f */
[----:B------:R-:W-:Y:S02]  /*4de90*/  IMAD.MOV.U32 R16, RZ, RZ, R13 ;  /* 0x000000ffff107224 */ /* 0x000fe400078e000d */
[----:B------:R-:W-:-:S07]  /*4dea0*/  IMAD.MOV.U32 R15, RZ, RZ, R12 ;  /* 0x000000ffff0f7224 */ /* 0x000fce00078e000c */
.L_x_65235:
[----:B------:R-:W-:Y:S05]  /*4deb0*/  BSYNC B1 ;  /* 0x0000000000017941 */ /* 0x000fea0003800000 */
.L_x_65233:
        /* <DEDUP_REMOVED lines=9> */
.L_x_65237:
[----:B------:R-:W-:Y:S01]  /*4df50*/  MOV R13, R50 ;  /* 0x00000032000d7202 */ /* 0x000fe20000000f00 */
[----:B------:R-:W-:Y:S02]  /*4df60*/  IMAD.MOV.U32 R12, RZ, RZ, R14 ;  /* 0x000000ffff0c7224 */ /* 0x000fe400078e000e */
[----:B------:R-:W-:Y:S02]  /*4df70*/  IMAD.MOV.U32 R50, RZ, RZ, R59 ;  /* 0x000000ffff327224 */ /* 0x000fe400078e003b */
[----:B------:R-:W-:-:S07]  /*4df80*/  IMAD.MOV.U32 R14, RZ, RZ, R11 ;  /* 0x000000ffff0e7224 */ /* 0x000fce00078e000b */
.L_x_65238:
[----:B------:R-:W-:Y:S05]  /*4df90*/  BSYNC B1 ;  /* 0x0000000000017941 */ /* 0x000fea0003800000 */
.L_x_65236:
        /* <DEDUP_REMOVED lines=9> */
.L_x_65240:
[----:B------:R-:W-:Y:S01]  /*4e030*/  MOV R54, R13 ;  /* 0x0000000d00367202 */ /* 0x000fe20000000f00 */
[----:B------:R-:W-:Y:S02]  /*4e040*/  IMAD.MOV.U32 R11, RZ, RZ, R12 ;  /* 0x000000ffff0b7224 */ /* 0x000fe400078e000c */
[----:B------:R-:W-:Y:S02]  /*4e050*/  IMAD.MOV.U32 R13, RZ, RZ, R10 ;  /* 0x000000ffff0d7224 */ /* 0x000fe400078e000a */
[----:B------:R-:W-:-:S07]  /*4e060*/  IMAD.MOV.U32 R12, RZ, RZ, R9 ;  /* 0x000000ffff0c7224 */ /* 0x000fce00078e0009 */
.L_x_65241:
[----:B------:R-:W-:Y:S05]  /*4e070*/  BSYNC B1 ;  /* 0x0000000000017941 */ /* 0x000fea0003800000 */
.L_x_65239:
        /* <DEDUP_REMOVED lines=16> */
.L_x_65243:
[----:B------:R-:W-:Y:S02]  /*4e180*/  IMAD.MOV.U32 R28, RZ, RZ, R17 ;  /* 0x000000ffff1c7224 */ /* 0x000fe400078e0011 */
[----:B------:R-:W-:Y:S02]  /*4e190*/  IMAD.MOV.U32 R10, RZ, RZ, R71 ;  /* 0x000000ffff0a7224 */ /* 0x000fe400078e0047 */
[----:B------:R-:W-:Y:S02]  /*4e1a0*/  IMAD.MOV.U32 R17, RZ, RZ, R56 ;  /* 0x000000ffff117224 */ /* 0x000fe400078e0038 */
[----:B------:R-:W-:-:S07]  /*4e1b0*/  IMAD.MOV.U32 R71, RZ, RZ, R8 ;  /* 0x000000ffff477224 */ /* 0x000fce00078e0008 */
.L_x_65244:
[----:B------:R-:W-:Y:S05]  /*4e1c0*/  BSYNC B1 ;  /* 0x0000000000017941 */ /* 0x000fea0003800000 */
.L_x_65242:
        /* <DEDUP_REMOVED lines=9> */
.L_x_65246:
[----:B------:R-:W-:Y:S02]  /*4e260*/  IMAD.MOV.U32 R57, RZ, RZ, R28 ;  /* 0x000000ffff397224 */ /* 0x000fe400078e001c */
[----:B------:R-:W-:Y:S02]  /*4e270*/  IMAD.MOV.U32 R9, RZ, RZ, R10 ;  /* 0x000000ffff097224 */ /* 0x000fe400078e000a */
[----:B------:R-:W-:Y:S02]  /*4e280*/  IMAD.MOV.U32 R28, RZ, RZ, R47 ;  /* 0x000000ffff1c7224 */ /* 0x000fe400078e002f */
[----:B------:R-:W-:-:S07]  /*4e290*/  IMAD.MOV.U32 R10, RZ, RZ, R35 ;  /* 0x000000ffff0a7224 */ /* 0x000fce00078e0023 */
.L_x_65247:
[----:B------:R-:W-:Y:S05]  /*4e2a0*/  BSYNC B1 ;  /* 0x0000000000017941 */ /* 0x000fea0003800000 */
.L_x_65245:
        /* <DEDUP_REMOVED lines=9> */
.L_x_65249:
[----:B------:R-:W-:Y:S02]  /*4e340*/  IMAD.MOV.U32 R40, RZ, RZ, R57 ;  /* 0x000000ffff287224 */ /* 0x000fe400078e0039 */
[----:B------:R-:W-:Y:S02]  /*4e350*/  IMAD.MOV.U32 R8, RZ, RZ, R9 ;  /* 0x000000ffff087224 */ /* 0x000fe400078e0009 */
[----:B------:R-:W-:Y:S02]  /*4e360*/  IMAD.MOV.U32 R57, RZ, RZ, R34 ;  /* 0x000000ffff397224 */ /* 0x000fe400078e0022 */
[----:B------:R-:W-:-:S07]  /*4e370*/  IMAD.MOV.U32 R9, RZ, RZ, R6 ;  /* 0x000000ffff097224 */ /* 0x000fce00078e0006 */
.L_x_65250:
[----:B------:R-:W-:Y:S05]  /*4e380*/  BSYNC B1 ;  /* 0x0000000000017941 */ /* 0x000fea0003800000 */
.L_x_65248:
        /* <DEDUP_REMOVED lines=9> */
.L_x_65252:
[----:B------:R-:W-:Y:S02]  /*4e420*/  IMAD.MOV.U32 R47, RZ, RZ, R40 ;  /* 0x000000ffff2f7224 */ /* 0x000fe400078e0028 */
[----:B------:R-:W-:Y:S02]  /*4e430*/  IMAD.MOV.U32 R35, RZ, RZ, R8 ;  /* 0x000000ffff237224 */ /* 0x000fe400078e0008 */
[----:B------:R-:W-:Y:S02]  /*4e440*/  IMAD.MOV.U32 R40, RZ, RZ, R61 ;  /* 0x000000ffff287224 */ /* 0x000fe400078e003d */
[----:B------:R-:W-:-:S07]  /*4e450*/  IMAD.MOV.U32 R8, RZ, RZ, R7 ;  /* 0x000000ffff087224 */ /* 0x000fce00078e0007 */
.L_x_65253:
[----:B------:R-:W-:Y:S05]  /*4e460*/  BSYNC B1 ;  /* 0x0000000000017941 */ /* 0x000fea0003800000 */
.L_x_65251:
        /* <DEDUP_REMOVED lines=9> */
.L_x_65255:
[----:B------:R-:W-:Y:S02]  /*4e500*/  IMAD.MOV.U32 R34, RZ, RZ, R47 ;  /* 0x000000ffff227224 */ /* 0x000fe400078e002f */
[----:B------:R-:W-:Y:S02]  /*4e510*/  IMAD.MOV.U32 R6, RZ, RZ, R35 ;  /* 0x000000ffff067224 */ /* 0x000fe400078e0023 */
[----:B------:R-:W-:Y:S02]  /*4e520*/  IMAD.MOV.U32 R47, RZ, RZ, R58 ;  /* 0x000000ffff2f7224 */ /* 0x000fe400078e003a */
[----:B------:R-:W-:-:S07]  /*4e530*/  IMAD.MOV.U32 R35, RZ, RZ, R46 ;  /* 0x000000ffff237224 */ /* 0x000fce00078e002e */
.L_x_65256:
[----:B------:R-:W-:Y:S05]  /*4e540*/  BSYNC B1 ;  /* 0x0000000000017941 */ /* 0x000fea0003800000 */
.L_x_65254:
        /* <DEDUP_REMOVED lines=9> */
.L_x_65258:
[----:B------:R-:W-:Y:S02]  /*4e5e0*/  IMAD.MOV.U32 R59, RZ, RZ, R34 ;  /* 0x000000ffff3b7224 */ /* 0x000fe400078e0022 */
[----:B------:R-:W-:Y:S02]  /*4e5f0*/  IMAD.MOV.U32 R7, RZ, RZ, R6 ;  /* 0x000000ffff077224 */ /* 0x000fe400078e0006 */
[----:B------:R-:W-:Y:S02]  /*4e600*/  IMAD.MOV.U32 R34, RZ, RZ, R33 ;  /* 0x000000ffff227224 */ /* 0x000fe400078e0021 */
[----:B------:R-:W-:-:S07]  /*4e610*/  IMAD.MOV.U32 R6, RZ, RZ, R5 ;  /* 0x000000ffff067224 */ /* 0x000fce00078e0005 */
.L_x_65259:
[----:B------:R-:W-:Y:S05]  /*4e620*/  BSYNC B1 ;  /* 0x0000000000017941 */ /* 0x000fea0003800000 */
.L_x_65257:
        /* <DEDUP_REMOVED lines=9> */
.L_x_65261:
[----:B------:R-:W-:Y:S02]  /*4e6c0*/  IMAD.MOV.U32 R56, RZ, RZ, R59 ;  /* 0x000000ffff387224 */ /* 0x000fe400078e003b */
[----:B------:R-:W-:Y:S02]  /*4e6d0*/  IMAD.MOV.U32 R46, RZ, RZ, R7 ;  /* 0x000000ffff2e7224 */ /* 0x000fe400078e0007 */
[----:B------:R-:W-:Y:S02]  /*4e6e0*/  IMAD.MOV.U32 R59, RZ, RZ, R32 ;  /* 0x000000ffff3b7224 */ /* 0x000fe400078e0020 */
[----:B------:R-:W-:-:S07]  /*4e6f0*/  IMAD.MOV.U32 R7, RZ, RZ, R4 ;  /* 0x000000ffff077224 */ /* 0x000fce00078e0004 */
.L_x_65262:
[----:B------:R-:W-:Y:S05]  /*4e700*/  BSYNC B1 ;  /* 0x0000000000017941 */ /* 0x000fea0003800000 */
.L_x_65260:
        /* <DEDUP_REMOVED lines=9> */
.L_x_65264:
[----:B------:R-:W-:Y:S02]  /*4e7a0*/  IMAD.MOV.U32 R33, RZ, RZ, R56 ;  /* 0x000000ffff217224 */ /* 0x000fe400078e0038 */
[----:B------:R-:W-:Y:S02]  /*4e7b0*/  IMAD.MOV.U32 R5, RZ, RZ, R46 ;  /* 0x000000ffff057224 */ /* 0x000fe400078e002e */
[----:B------:R-:W-:Y:S02]  /*4e7c0*/  IMAD.MOV.U32 R56, RZ, RZ, R45 ;  /* 0x000000ffff387224 */ /* 0x000fe400078e002d */
[----:B------:R-:W-:-:S07]  /*4e7d0*/  IMAD.MOV.U32 R46, RZ, RZ, R3 ;  /* 0x000000ffff2e7224 */ /* 0x000fce00078e0003 */
.L_x_65265:
[----:B------:R-:W-:Y:S05]  /*4e7e0*/  BSYNC B1 ;  /* 0x0000000000017941 */ /* 0x000fea0003800000 */
.L_x_65263:
        /* <DEDUP_REMOVED lines=9> */
.L_x_65267:
[----:B------:R-:W-:Y:S02]  /*4e880*/  IMAD.MOV.U32 R4, RZ, RZ, R33 ;  /* 0x000000ffff047224 */ /* 0x000fe400078e0021 */
[----:B------:R-:W-:Y:S02]  /*4e890*/  IMAD.MOV.U32 R3, RZ, RZ, R5 ;  /* 0x000000ffff037224 */ /* 0x000fe400078e0005 */
[----:B------:R-:W-:Y:S02]  /*4e8a0*/  IMAD.MOV.U32 R33, RZ, RZ, R44 ;  /* 0x000000ffff217224 */ /* 0x000fe400078e002c */
[----:B------:R-:W-:-:S07]  /*4e8b0*/  IMAD.MOV.U32 R5, RZ, RZ, R2 ;  /* 0x000000ffff057224 */ /* 0x000fce00078e0002 */
.L_x_65268:
[----:B------:R-:W-:Y:S05]  /*4e8c0*/  BSYNC B1 ;  /* 0x0000000000017941 */ /* 0x000fea0003800000 */
.L_x_65266:
        /* <DEDUP_REMOVED lines=9> */
.L_x_65270:
[----:B------:R-:W-:Y:S02]  /*4e960*/  IMAD.MOV.U32 R32, RZ, RZ, R4 ;  /* 0x000000ffff207224 */ /* 0x000fe400078e0004 */
[----:B------:R-:W-:Y:S02]  /*4e970*/  IMAD.MOV.U32 R2, RZ, RZ, R3 ;  /* 0x000000ffff027224 */ /* 0x000fe400078e0003 */
[----:B------:R-:W-:Y:S02]  /*4e980*/  IMAD.MOV.U32 R4, RZ, RZ, R51 ;  /* 0x000000ffff047224 */ /* 0x000fe400078e0033 */
[----:B------:R-:W-:-:S07]  /*4e990*/  IMAD.MOV.U32 R3, RZ, RZ, R48 ;  /* 0x000000ffff037224 */ /* 0x000fce00078e0030 */
.L_x_65271:
[----:B------:R-:W-:Y:S05]  /*4e9a0*/  BSYNC B1 ;  /* 0x0000000000017941 */ /* 0x000fea0003800000 */
.L_x_65269:
        /* <DEDUP_REMOVED lines=9> */
.L_x_65273:
[----:B------:R-:W-:Y:S02]  /*4ea40*/  IMAD.MOV.U32 R45, RZ, RZ, R32 ;  /* 0x000000ffff2d7224 */ /* 0x000fe400078e0020 */
[----:B------:R-:W-:Y:S02]  /*4ea50*/  IMAD.MOV.U32 R44, RZ, RZ, R2 ;  /* 0x000000ffff2c7224 */ /* 0x000fe400078e0002 */
[----:B------:R-:W-:Y:S02]  /*4ea60*/  IMAD.MOV.U32 R32, RZ, RZ, R55 ;  /* 0x000000ffff207224 */ /* 0x000fe400078e0037 */
[----:B------:R-:W-:-:S07]  /*4ea70*/  IMAD.MOV.U32 R2, RZ, RZ, R49 ;  /* 0x000000ffff027224 */ /* 0x000fce00078e0031 */
.L_x_65274:
[----:B------:R-:W-:Y:S05]  /*4ea80*/  BSYNC B1 ;  /* 0x0000000000017941 */ /* 0x000fea0003800000 */
.L_x_65272:
        /* <DEDUP_REMOVED lines=9> */
.L_x_65276:
[----:B------:R-:W-:Y:S02]  /*4eb20*/  IMAD.MOV.U32 R51, RZ, RZ, R45 ;  /* 0x000000ffff337224 */ /* 0x000fe400078e002d */
[----:B------:R-:W-:Y:S02]  /*4eb30*/  IMAD.MOV.U32 R49, RZ, RZ, R44 ;  /* 0x000000ffff317224 */ /* 0x000fe400078e002c */
[----:B------:R-:W-:Y:S02]  /*4eb40*/  IMAD.MOV.U32 R45, RZ, RZ, R16 ;  /* 0x000000ffff2d7224 */ /* 0x000fe400078e0010 */
[----:B------:R-:W-:-:S07]  /*4eb50*/  IMAD.MOV.U32 R44, RZ, RZ, R15 ;  /* 0x000000ffff2c7224 */ /* 0x000fce00078e000f */
.L_x_65277:
[----:B------:R-:W-:Y:S05]  /*4eb60*/  BSYNC B1 ;  /* 0x0000000000017941 */ /* 0x000fea0003800000 */
.L_x_65275:
        /* <DEDUP_REMOVED lines=9> */
.L_x_65279:
[----:B------:R-:W-:Y:S02]  /*4ec00*/  IMAD.MOV.U32 R16, RZ, RZ, R51 ;  /* 0x000000ffff107224 */ /* 0x000fe400078e0033 */
[----:B------:R-:W-:Y:S02]  /*4ec10*/  IMAD.MOV.U32 R15, RZ, RZ, R49 ;  /* 0x000000ffff0f7224 */ /* 0x000fe400078e0031 */
[----:B------:R-:W-:Y:S02]  /*4ec20*/  IMAD.MOV.U32 R51, RZ, RZ, R50 ;  /* 0x000000ffff337224 */ /* 0x000fe400078e0032 */
[----:B------:R-:W-:-:S07]  /*4ec30*/  IMAD.MOV.U32 R49, RZ, RZ, R14 ;  /* 0x000000ffff317224 */ /* 0x000fce00078e000e */
.L_x_65280:
[----:B------:R-:W-:Y:S05]  /*4ec40*/  BSYNC B1 ;  /* 0x0000000000017941 */ /* 0x000fea0003800000 */
.L_x_65278:
        /* <DEDUP_REMOVED lines=9> */
.L_x_65282:
[----:B------:R-:W-:Y:S02]  /*4ece0*/  IMAD.MOV.U32 R55, RZ, RZ, R16 ;  /* 0x000000ffff377224 */ /* 0x000fe400078e0010 */
[----:B------:R-:W-:Y:S02]  /*4ecf0*/  IMAD.MOV.U32 R14, RZ, RZ, R15 ;  /* 0x000000ffff0e7224 */ /* 0x000fe400078e000f */
[----:B------:R-:W-:Y:S02]  /*4ed00*/  IMAD.MOV.U32 R16, RZ, RZ, R13 ;  /* 0x000000ffff107224 */ /* 0x000fe400078e000d */
[----:B------:R-:W-:-:S07]  /*4ed10*/  IMAD.MOV.U32 R15, RZ, RZ, R12 ;  /* 0x000000ffff0f7224 */ /* 0x000fce00078e000c */
.L_x_65283:
[----:B------:R-:W-:Y:S05]  /*4ed20*/  BSYNC B1 ;  /* 0x0000000000017941 */ /* 0x000fea0003800000 */
.L_x_65281:
        /* <DEDUP_REMOVED lines=9> */
.L_x_65285:
[----:B------:R-:W-:Y:S02]  /*4edc0*/  IMAD.MOV.U32 R13, RZ, RZ, R55 ;  /* 0x000000ffff0d7224 */ /* 0x000fe400078e0037 */
[----:B------:R-:W-:Y:S02]  /*4edd0*/  IMAD.MOV.U32 R12, RZ, RZ, R14 ;  /* 0x000000ffff0c7224 */ /* 0x000fe400078e000e */
[----:B------:R-:W-:Y:S02]  /*4ede0*/  IMAD.MOV.U32 R55, RZ, RZ, R54 ;  /* 0x000000ffff377224 */ /* 0x000fe400078e0036 */
[----:B------:R-:W-:-:S07]  /*4edf0*/  IMAD.MOV.U32 R14, RZ, RZ, R11 ;  /* 0x000000ffff0e7224 */ /* 0x000fce00078e000b */
.L_x_65286:
[----:B------:R-:W-:Y:S05]  /*4ee00*/  BSYNC B1 ;  /* 0x0000000000017941 */ /* 0x000fea0003800000 */
.L_x_65284:
        /* <DEDUP_REMOVED lines=16> */
.L_x_65288:
[----:B------:R-:W-:Y:S01]  /*4ef10*/  IMAD.MOV.U32 R50, RZ, RZ, R17 ;  /* 0x000000ffff327224 */ /* 0x000fe200078e0011 */
[----:B------:R-:W-:Y:S01]  /*4ef20*/  MOV R17, R28 ;  /* 0x0000001c00117202 */ /* 0x000fe20000000f00 */
[----:B------:R-:W-:Y:S02]  /*4ef30*/  IMAD.MOV.U32 R48, RZ, RZ, R71 ;  /* 0x000000ffff307224 */ /* 0x000fe400078e0047 */
[----:B------:R-:W-:-:S07]  /*4ef40*/  IMAD.MOV.U32 R71, RZ, RZ, R10 ;  /* 0x000000ffff477224 */ /* 0x000fce00078e000a */
.L_x_65289:
[----:B------:R-:W-:Y:S05]  /*4ef50*/  BSYNC B1 ;  /* 0x0000000000017941 */ /* 0x000fea0003800000 */
.L_x_65287:
        /* <DEDUP_REMOVED lines=9> */
.L_x_65291:
[----:B------:R-:W-:Y:S01]  /*4eff0*/  IMAD.MOV.U32 R29, RZ, RZ, R50 ;  /* 0x000000ffff1d7224 */ /* 0x000fe200078e0032 */
[----:B------:R-:W-:Y:S01]  /*4f000*/  MOV R50, R57 ;  /* 0x0000003900327202 */ /* 0x000fe20000000f00 */
[----:B------:R-:W-:Y:S02]  /*4f010*/  IMAD.MOV.U32 R11, RZ, RZ, R48 ;  /* 0x000000ffff0b7224 */ /* 0x000fe400078e0030 */
[----:B------:R-:W-:-:S07]  /*4f020*/  IMAD.MOV.U32 R48, RZ, RZ, R9 ;  /* 0x000000ffff307224 */ /* 0x000fce00078e0009 */
.L_x_65292:
[----:B------:R-:W-:Y:S05]  /*4f030*/  BSYNC B1 ;  /* 0x0000000000017941 */ /* 0x000fea0003800000 */
.L_x_65290:
        /* <DEDUP_REMOVED lines=9> */
.L_x_65294:
[----:B------:R-:W-:Y:S01]  /*4f0d0*/  IMAD.MOV.U32 R28, RZ, RZ, R29 ;  /* 0x000000ffff1c7224 */ /* 0x000fe200078e001d */
[----:B------:R-:W-:Y:S01]  /*4f0e0*/  MOV R29, R40 ;  /* 0x00000028001d7202 */ /* 0x000fe20000000f00 */
[----:B------:R-:W-:Y:S02]  /*4f0f0*/  IMAD.MOV.U32 R10, RZ, RZ, R11 ;  /* 0x000000ffff0a7224 */ /* 0x000fe400078e000b */
[----:B------:R-:W-:-:S07]  /*4f100*/  IMAD.MOV.U32 R11, RZ, RZ, R8 ;  /* 0x000000ffff0b7224 */ /* 0x000fce00078e0008 */
.L_x_65295:
[----:B------:R-:W-:Y:S05]  /*4f110*/  BSYNC B1 ;  /* 0x0000000000017941 */ /* 0x000fea0003800000 */
.L_x_65293:
        /* <DEDUP_REMOVED lines=9> */
.L_x_65297:
[----:B------:R-:W-:Y:S01]  /*4f1b0*/  IMAD.MOV.U32 R41, RZ, RZ, R28 ;  /* 0x000000ffff297224 */ /* 0x000fe200078e001c */
[----:B------:R-:W-:Y:S01]  /*4f1c0*/  MOV R28, R47 ;  /* 0x0000002f001c7202 */ /* 0x000fe20000000f00 */
[----:B------:R-:W-:Y:S02]  /*4f1d0*/  IMAD.MOV.U32 R9, RZ, RZ, R10 ;  /* 0x000000ffff097224 */ /* 0x000fe400078e000a */
[----:B------:R-:W-:-:S07]  /*4f1e0*/  IMAD.MOV.U32 R10, RZ, RZ, R35 ;  /* 0x000000ffff0a7224 */ /* 0x000fce00078e0023 */
.L_x_65298:
[----:B------:R-:W-:Y:S05]  /*4f1f0*/  BSYNC B1 ;  /* 0x0000000000017941 */ /* 0x000fea0003800000 */
.L_x_65296:
        /* <DEDUP_REMOVED lines=9> */
.L_x_65300:
[----:B------:R-:W-:Y:S01]  /*4f290*/  IMAD.MOV.U32 R40, RZ, RZ, R41 ;  /* 0x000000ffff287224 */ /* 0x000fe200078e0029 */
[----:B------:R-:W-:Y:S01]  /*4f2a0*/  MOV R41, R34 ;  /* 0x0000002200297202 */ /* 0x000fe20000000f00 */
[----:B------:R-:W-:Y:S02]  /*4f2b0*/  IMAD.MOV.U32 R8, RZ, RZ, R9 ;  /* 0x000000ffff087224 */ /* 0x000fe400078e0009 */
[----:B------:R-:W-:-:S07]  /*4f2c0*/  IMAD.MOV.U32 R9, RZ, RZ, R6 ;  /* 0x000000ffff097224 */ /* 0x000fce00078e0006 */
.L_x_65301:
[----:B------:R-:W-:Y:S05]  /*4f2d0*/  BSYNC B1 ;  /* 0x0000000000017941 */ /* 0x000fea0003800000 */
.L_x_65299:
        /* <DEDUP_REMOVED lines=9> */
.L_x_65303:
[----:B------:R-:W-:Y:S01]  /*4f370*/  IMAD.MOV.U32 R47, RZ, RZ, R40 ;  /* 0x000000ffff2f7224 */ /* 0x000fe200078e0028 */
[----:B------:R-:W-:Y:S01]  /*4f380*/  MOV R40, R59 ;  /* 0x0000003b00287202 */ /* 0x000fe20000000f00 */
[----:B------:R-:W-:Y:S02]  /*4f390*/  IMAD.MOV.U32 R35, RZ, RZ, R8 ;  /* 0x000000ffff237224 */ /* 0x000fe400078e0008 */
[----:B------:R-:W-:-:S07]  /*4f3a0*/  IMAD.MOV.U32 R8, RZ, RZ, R7 ;  /* 0x000000ffff087224 */ /* 0x000fce00078e0007 */
.L_x_65304:
[----:B------:R-:W-:Y:S05]  /*4f3b0*/  BSYNC B1 ;  /* 0x0000000000017941 */ /* 0x000fea0003800000 */
.L_x_65302:
        /* <DEDUP_REMOVED lines=9> */
.L_x_65306:
[----:B------:R-:W-:Y:S01]  /*4f450*/  IMAD.MOV.U32 R34, RZ, RZ, R47 ;  /* 0x000000ffff227224 */ /* 0x000fe200078e002f */
[----:B------:R-:W-:Y:S01]  /*4f460*/  MOV R47, R56 ;  /* 0x00000038002f7202 */ /* 0x000fe20000000f00 */
[----:B------:R-:W-:Y:S02]  /*4f470*/  IMAD.MOV.U32 R6, RZ, RZ, R35 ;  /* 0x000000ffff067224 */ /* 0x000fe400078e0023 */
[----:B------:R-:W-:-:S07]  /*4f480*/  IMAD.MOV.U32 R35, RZ, RZ, R46 ;  /* 0x000000ffff237224 */ /* 0x000fce00078e002e */
.L_x_65307:
[----:B------:R-:W-:Y:S05]  /*4f490*/  BSYNC B1 ;  /* 0x0000000000017941 */ /* 0x000fea0003800000 */
.L_x_65305:
        /* <DEDUP_REMOVED lines=9> */
.L_x_65309:
[----:B------:R-:W-:Y:S01]  /*4f530*/  IMAD.MOV.U32 R7, RZ, RZ, R34 ;  /* 0x000000ffff077224 */ /* 0x000fe200078e0022 */
[----:B------:R-:W-:Y:S01]  /*4f540*/  MOV R34, R33 ;  /* 0x0000002100227202 */ /* 0x000fe20000000f00 */
[----:B------:R-:W-:Y:S02]  /*4f550*/  IMAD.MOV.U32 R46, RZ, RZ, R6 ;  /* 0x000000ffff2e7224 */ /* 0x000fe400078e0006 */
[----:B------:R-:W-:-:S07]  /*4f560*/  IMAD.MOV.U32 R6, RZ, RZ, R5 ;  /* 0x000000ffff067224 */ /* 0x000fce00078e0005 */
.L_x_65310:
[----:B------:R-:W-:Y:S05]  /*4f570*/  BSYNC B1 ;  /* 0x0000000000017941 */ /* 0x000fea0003800000 */
.L_x_65308:
        /* <DEDUP_REMOVED lines=9> */
.L_x_65312:
[----:B------:R-:W-:Y:S01]  /*4f610*/  IMAD.MOV.U32 R33, RZ, RZ, R7 ;  /* 0x000000ffff217224 */ /* 0x000fe200078e0007 */
[----:B------:R-:W-:Y:S01]  /*4f620*/  MOV R7, R4 ;  /* 0x0000000400077202 */ /* 0x000fe20000000f00 */
[----:B------:R-:W-:Y:S02]  /*4f630*/  IMAD.MOV.U32 R5, RZ, RZ, R46 ;  /* 0x000000ffff057224 */ /* 0x000fe400078e002e */
[----:B------:R-:W-:-:S07]  /*4f640*/  IMAD.MOV.U32 R46, RZ, RZ, R3 ;  /* 0x000000ffff2e7224 */ /* 0x000fce00078e0003 */
.L_x_65313:
[----:B------:R-:W-:Y:S05]  /*4f650*/  BSYNC B1 ;  /* 0x0000000000017941 */ /* 0x000fea0003800000 */
.L_x_65311:
        /* <DEDUP_REMOVED lines=9> */
.L_x_65315:
[----:B------:R-:W-:Y:S01]  /*4f6f0*/  IMAD.MOV.U32 R4, RZ, RZ, R33 ;  /* 0x000000ffff047224 */ /* 0x000fe200078e0021 */
[----:B------:R-:W-:Y:S01]  /*4f700*/  MOV R33, R32 ;  /* 0x0000002000217202 */ /* 0x000fe20000000f00 */
[----:B------:R-:W-:Y:S02]  /*4f710*/  IMAD.MOV.U32 R3, RZ, RZ, R5 ;  /* 0x000000ffff037224 */ /* 0x000fe400078e0005 */
[----:B------:R-:W-:-:S07]  /*4f720*/  IMAD.MOV.U32 R5, RZ, RZ, R2 ;  /* 0x000000ffff057224 */ /* 0x000fce00078e0002 */
.L_x_65316:
[----:B------:R-:W-:Y:S05]  /*4f730*/  BSYNC B1 ;  /* 0x0000000000017941 */ /* 0x000fea0003800000 */
.L_x_65314:
        /* <DEDUP_REMOVED lines=9> */
.L_x_65318:
[----:B------:R-:W-:Y:S01]  /*4f7d0*/  IMAD.MOV.U32 R32, RZ, RZ, R4 ;  /* 0x000000ffff207224 */ /* 0x000fe200078e0004 */
[----:B------:R-:W-:Y:S01]  /*4f7e0*/  MOV R4, R45 ;  /* 0x0000002d00047202 */ /* 0x000fe20000000f00 */
[----:B------:R-:W-:Y:S02]  /*4f7f0*/  IMAD.MOV.U32 R2, RZ, RZ, R3 ;  /* 0x000000ffff027224 */ /* 0x000fe400078e0003 */
[----:B------:R-:W-:-:S07]  /*4f800*/  IMAD.MOV.U32 R3, RZ, RZ, R44 ;  /* 0x000000ffff037224 */ /* 0x000fce00078e002c */
.L_x_65319:
[----:B------:R-:W-:Y:S05]  /*4f810*/  BSYNC B1 ;  /* 0x0000000000017941 */ /* 0x000fea0003800000 */
.L_x_65317:
        /* <DEDUP_REMOVED lines=9> */
.L_x_65321:
[----:B------:R-:W-:Y:S01]  /*4f8b0*/  IMAD.MOV.U32 R45, RZ, RZ, R32 ;  /* 0x000000ffff2d7224 */ /* 0x000fe200078e0020 */
[----:B------:R-:W-:Y:S01]  /*4f8c0*/  MOV R32, R51 ;  /* 0x0000003300207202 */ /* 0x000fe20000000f00 */
[----:B------:R-:W-:Y:S02]  /*4f8d0*/  IMAD.MOV.U32 R44, RZ, RZ, R2 ;  /* 0x000000ffff2c7224 */ /* 0x000fe400078e0002 */
[----:B------:R-:W-:-:S07]  /*4f8e0*/  IMAD.MOV.U32 R2, RZ, RZ, R49 ;  /* 0x000000ffff027224 */ /* 0x000fce00078e0031 */
.L_x_65322:
[----:B------:R-:W-:Y:S05]  /*4f8f0*/  BSYNC B1 ;  /* 0x0000000000017941 */ /* 0x000fea0003800000 */
.L_x_65320:
        /* <DEDUP_REMOVED lines=9> */
.L_x_65324:
[----:B------:R-:W-:Y:S01]  /*4f990*/  IMAD.MOV.U32 R54, RZ, RZ, R45 ;  /* 0x000000ffff367224 */ /* 0x000fe200078e002d */
[----:B------:R-:W-:Y:S01]  /*4f9a0*/  MOV R45, R16 ;  /* 0x00000010002d7202 */ /* 0x000fe20000000f00 */
[----:B------:R-:W-:Y:S02]  /*4f9b0*/  IMAD.MOV.U32 R49, RZ, RZ, R44 ;  /* 0x000000ffff317224 */ /* 0x000fe400078e002c */
[----:B------:R-:W-:-:S07]  /*4f9c0*/  IMAD.MOV.U32 R44, RZ, RZ, R15 ;  /* 0x000000ffff2c7224 */ /* 0x000fce00078e000f */
.L_x_65325:
[----:B------:R-:W-:Y:S05]  /*4f9d0*/  BSYNC B1 ;  /* 0x0000000000017941 */ /* 0x000fea0003800000 */
.L_x_65323:
        /* <DEDUP_REMOVED lines=9> */
.L_x_65327:
[----:B------:R-:W-:Y:S01]  /*4fa70*/  IMAD.MOV.U32 R16, RZ, RZ, R54 ;  /* 0x000000ffff107224 */ /* 0x000fe200078e0036 */
[----:B------:R-:W-:Y:S01]  /*4fa80*/  MOV R54, R55 ;  /* 0x0000003700367202 */ /* 0x000fe20000000f00 */
[----:B------:R-:W-:Y:S02]  /*4fa90*/  IMAD.MOV.U32 R15, RZ, RZ, R49 ;  /* 0x000000ffff0f7224 */ /* 0x000fe400078e0031 */
[----:B------:R-:W-:-:S07]  /*4faa0*/  IMAD.MOV.U32 R49, RZ, RZ, R14 ;  /* 0x000000ffff317224 */ /* 0x000fce00078e000e */
.L_x_65328:
[----:B------:R-:W-:Y:S05]  /*4fab0*/  BSYNC B1 ;  /* 0x0000000000017941 */ /* 0x000fea0003800000 */
.L_x_65326:
        /* <DEDUP_REMOVED lines=9> */
.L_x_65330:
[----:B------:R-:W-:Y:S01]  /*4fb50*/  IMAD.MOV.U32 R51, RZ, RZ, R16 ;  /* 0x000000ffff337224 */ /* 0x000fe200078e0010 */
[----:B------:R-:W-:Y:S01]  /*4fb60*/  MOV R16, R13 ;  /* 0x0000000d00107202 */ /* 0x000fe20000000f00 */
[----:B------:R-:W-:Y:S02]  /*4fb70*/  IMAD.MOV.U32 R14, RZ, RZ, R15 ;  /* 0x000000ffff0e7224 */ /* 0x000fe400078e000f */
[----:B------:R-:W-:-:S07]  /*4fb80*/  IMAD.MOV.U32 R15, RZ, RZ, R12 ;  /* 0x000000ffff0f7224 */ /* 0x000fce00078e000c */
.L_x_65331:
[----:B------:R-:W-:Y:S05]  /*4fb90*/  BSYNC B1 ;  /* 0x0000000000017941 */ /* 0x000fea0003800000 */
.L_x_65329:
        /* <DEDUP_REMOVED lines=16> */
.L_x_65333:
[----:B------:R-:W-:Y:S01]  /*4fca0*/  MOV R30, R17 ;  /* 0x00000011001e7202 */ /* 0x000fe20000000f00 */
[----:B------:R-:W-:Y:S02]  /*4fcb0*/  IMAD.MOV.U32 R12, RZ, RZ, R71 ;  /* 0x000000ffff0c7224 */ /* 0x000fe400078e0047 */
[----:B------:R-:W-:Y:S02]  /*4fcc0*/  IMAD.MOV.U32 R17, RZ, RZ, R50 ;  /* 0x000000ffff117224 */ /* 0x000fe400078e0032 */
[----:B------:R-:W-:-:S07]  /*4fcd0*/  IMAD.MOV.U32 R71, RZ, RZ, R48 ;  /* 0x000000ffff477224 */ /* 0x000fce00078e0030 */
.L_x_65334:
[----:B------:R-:W-:Y:S05]  /*4fce0*/  BSYNC B1 ;  /* 0x0000000000017941 */ /* 0x000fea0003800000 */
.L_x_65332:
        /* <DEDUP_REMOVED lines=9> */
.L_x_65336:
[----:B------:R-:W-:Y:S01]  /*4fd80*/  MOV R55, R30 ;  /* 0x0000001e00377202 */ /* 0x000fe20000000f00 */
[----:B------:R-:W-:Y:S02]  /*4fd90*/  IMAD.MOV.U32 R13, RZ, RZ, R12 ;  /* 0x000000ffff0d7224 */ /* 0x000fe400078e000c */
[----:B------:R-:W-:Y:S02]  /*4fda0*/  IMAD.MOV.U32 R30, RZ, RZ, R29 ;  /* 0x000000ffff1e7224 */ /* 0x000fe400078e001d */
[----:B------:R-:W-:-:S07]  /*4fdb0*/  IMAD.MOV.U32 R12, RZ, RZ, R11 ;  /* 0x000000ffff0c7224 */ /* 0x000fce00078e000b */
.L_x_65337:
[----:B------:R-:W-:Y:S05]  /*4fdc0*/  BSYNC B1 ;  /* 0x0000000000017941 */ /* 0x000fea0003800000 */
.L_x_65335:
        /* <DEDUP_REMOVED lines=9> */
.L_x_65339:
[----:B------:R-:W-:Y:S01]  /*4fe60*/  MOV R48, R55 ;  /* 0x0000003700307202 */ /* 0x000fe20000000f00 */
[----:B------:R-:W-:Y:S02]  /*4fe70*/  IMAD.MOV.U32 R42, RZ, RZ, R13 ;  /* 0x000000ffff2a7224 */ /* 0x000fe400078e000d */
[----:B------:R-:W-:Y:S02]  /*4fe80*/  IMAD.MOV.U32 R55, RZ, RZ, R28 ;  /* 0x000000ffff377224 */ /* 0x000fe400078e001c */
[----:B------:R-:W-:-:S07]  /*4fe90*/  IMAD.MOV.U32 R13, RZ, RZ, R10 ;  /* 0x000000ffff0d7224 */ /* 0x000fce00078e000a */
.L_x_65340:
[----:B------:R-:W-:Y:S05]  /*4fea0*/  BSYNC B1 ;  /* 0x0000000000017941 */ /* 0x000fea0003800000 */
.L_x_65338:
        /* <DEDUP_REMOVED lines=9> */
.L_x_65342:
[----:B------:R-:W-:Y:S01]  /*4ff40*/  MOV R29, R48 ;  /* 0x00000030001d7202 */ /* 0x000fe20000000f00 */
[----:B------:R-:W-:Y:S02]  /*4ff50*/  IMAD.MOV.U32 R11, RZ, RZ, R42 ;  /* 0x000000ffff0b7224 */ /* 0x000fe400078e002a */
[----:B------:R-:W-:Y:S02]  /*4ff60*/  IMAD.MOV.U32 R48, RZ, RZ, R41 ;  /* 0x000000ffff307224 */ /* 0x000fe400078e0029 */
[----:B------:R-:W-:-:S07]  /*4ff70*/  IMAD.MOV.U32 R42, RZ, RZ, R9 ;  /* 0x000000ffff2a7224 */ /* 0x000fce00078e0009 */
.L_x_65343:
[----:B------:R-:W-:Y:S05]  /*4ff80*/  BSYNC B1 ;  /* 0x0000000000017941 */ /* 0x000fea0003800000 */
.L_x_65341:
        /* <DEDUP_REMOVED lines=9> */
.L_x_65345:
[----:B------:R-:W-:Y:S01]  /*50020*/  MOV R28, R29 ;  /* 0x0000001d001c7202 */ /* 0x000fe20000000f00 */
[----:B------:R-:W-:Y:S02]  /*50030*/  IMAD.MOV.U32 R10, RZ, RZ, R11 ;  /* 0x000000ffff0a7224 */ /* 0x000fe400078e000b */
[----:B------:R-:W-:Y:S02]  /*50040*/  IMAD.MOV.U32 R29, RZ, RZ, R40 ;  /* 0x000000ffff1d7224 */ /* 0x000fe400078e0028 */
[----:B------:R-:W-:-:S07]  /*50050*/  IMAD.MOV.U32 R11, RZ, RZ, R8 ;  /* 0x000000ffff0b7224 */ /* 0x000fce00078e0008 */
.L_x_65346:
[----:B------:R-:W-:Y:S05]  /*50060*/  BSYNC B1 ;  /* 0x0000000000017941 */ /* 0x000fea0003800000 */
.L_x_65344:
        /* <DEDUP_REMOVED lines=9> */
.L_x_65348:
[----:B------:R-:W-:Y:S01]  /*50100*/  MOV R41, R28 ;  /* 0x0000001c00297202 */ /* 0x000fe20000000f00 */
[----:B------:R-:W-:Y:S02]  /*50110*/  IMAD.MOV.U32 R9, RZ, RZ, R10 ;  /* 0x000000ffff097224 */ /* 0x000fe400078e000a */
[----:B------:R-:W-:Y:S02]  /*50120*/  IMAD.MOV.U32 R28, RZ, RZ, R47 ;  /* 0x000000ffff1c7224 */ /* 0x000fe400078e002f */
[----:B------:R-:W-:-:S07]  /*50130*/  IMAD.MOV.U32 R10, RZ, RZ, R35 ;  /* 0x000000ffff0a7224 */ /* 0x000fce00078e0023 */
.L_x_65349:
[----:B------:R-:W-:Y:S05]  /*50140*/  BSYNC B1 ;  /* 0x0000000000017941 */ /* 0x000fea0003800000 */
.L_x_65347:
        /* <DEDUP_REMOVED lines=9> */
.L_x_65351:
[----:B------:R-:W-:Y:S01]  /*501e0*/  MOV R8, R41 ;  /* 0x0000002900087202 */ /* 0x000fe20000000f00 */
[----:B------:R-:W-:Y:S02]  /*501f0*/  IMAD.MOV.U32 R35, RZ, RZ, R9 ;  /* 0x000000ffff237224 */ /* 0x000fe400078e0009 */
[----:B------:R-:W-:Y:S02]  /*50200*/  IMAD.MOV.U32 R41, RZ, RZ, R34 ;  /* 0x000000ffff297224 */ /* 0x000fe400078e0022 */
[----:B------:R-:W-:-:S07]  /*50210*/  IMAD.MOV.U32 R9, RZ, RZ, R6 ;  /* 0x000000ffff097224 */ /* 0x000fce00078e0006 */
.L_x_65352:
[----:B------:R-:W-:Y:S05]  /*50220*/  BSYNC B1 ;  /* 0x0000000000017941 */ /* 0x000fea0003800000 */
.L_x_65350:
        /* <DEDUP_REMOVED lines=9> */
.L_x_65354:
[----:B------:R-:W-:Y:S01]  /*502c0*/  MOV R34, R8 ;  /* 0x0000000800227202 */ /* 0x000fe20000000f00 */
[----:B------:R-:W-:Y:S02]  /*502d0*/  IMAD.MOV.U32 R6, RZ, RZ, R35 ;  /* 0x000000ffff067224 */ /* 0x000fe400078e0023 */
[----:B------:R-:W-:Y:S02]  /*502e0*/  IMAD.MOV.U32 R8, RZ, RZ, R7 ;  /* 0x000000ffff087224 */ /* 0x000fe400078e0007 */
[----:B------:R-:W-:-:S07]  /*502f0*/  IMAD.MOV.U32 R35, RZ, RZ, R46 ;  /* 0x000000ffff237224 */ /* 0x000fce00078e002e */
.L_x_65355:
[----:B------:R-:W-:Y:S05]  /*50300*/  BSYNC B1 ;  /* 0x0000000000017941 */ /* 0x000fea0003800000 */
.L_x_65353:
        /* <DEDUP_REMOVED lines=9> */
.L_x_65357:
[----:B------:R-:W-:Y:S01]  /*503a0*/  MOV R7, R34 ;  /* 0x0000002200077202 */ /* 0x000fe20000000f00 */
[----:B------:R-:W-:Y:S02]  /*503b0*/  IMAD.MOV.U32 R40, RZ, RZ, R6 ;  /* 0x000000ffff287224 */ /* 0x000fe400078e0006 */
[----:B------:R-:W-:Y:S02]  /*503c0*/  IMAD.MOV.U32 R34, RZ, RZ, R33 ;  /* 0x000000ffff227224 */ /* 0x000fe400078e0021 */
[----:B------:R-:W-:-:S07]  /*503d0*/  IMAD.MOV.U32 R6, RZ, RZ, R5 ;  /* 0x000000ffff067224 */ /* 0x000fce00078e0005 */
.L_x_65358:
[----:B------:R-:W-:Y:S05]  /*503e0*/  BSYNC B1 ;  /* 0x0000000000017941 */ /* 0x000fea0003800000 */
.L_x_65356:
        /* <DEDUP_REMOVED lines=9> */
.L_x_65360:
[----:B------:R-:W-:Y:S01]  /*50480*/  MOV R33, R7 ;  /* 0x0000000700217202 */ /* 0x000fe20000000f00 */
[----:B------:R-:W-:Y:S02]  /*50490*/  IMAD.MOV.U32 R5, RZ, RZ, R40 ;  /* 0x000000ffff057224 */ /* 0x000fe400078e0028 */
[----:B------:R-:W-:Y:S02]  /*504a0*/  IMAD.MOV.U32 R7, RZ, RZ, R4 ;  /* 0x000000ffff077224 */ /* 0x000fe400078e0004 */
[----:B------:R-:W-:-:S07]  /*504b0*/  IMAD.MOV.U32 R40, RZ, RZ, R3 ;  /* 0x000000ffff287224 */ /* 0x000fce00078e0003 */
.L_x_65361:
[----:B------:R-:W-:Y:S05]  /*504c0*/  BSYNC B1 ;  /* 0x0000000000017941 */ /* 0x000fea0003800000 */
.L_x_65359:
        /* <DEDUP_REMOVED lines=9> */
.L_x_65363:
[----:B------:R-:W-:Y:S01]  /*50560*/  MOV R4, R33 ;  /* 0x0000002100047202 */ /* 0x000fe20000000f00 */
[----:B------:R-:W-:Y:S02]  /*50570*/  IMAD.MOV.U32 R3, RZ, RZ, R5 ;  /* 0x000000ffff037224 */ /* 0x000fe400078e0005 */
[----:B------:R-:W-:Y:S02]  /*50580*/  IMAD.MOV.U32 R33, RZ, RZ, R32 ;  /* 0x000000ffff217224 */ /* 0x000fe400078e0020 */
[----:B------:R-:W-:-:S07]  /*50590*/  IMAD.MOV.U32 R5, RZ, RZ, R2 ;  /* 0x000000ffff057224 */ /* 0x000fce00078e0002 */
.L_x_65364:
[----:B------:R-:W-:Y:S05]  /*505a0*/  BSYNC B1 ;  /* 0x0000000000017941 */ /* 0x000fea0003800000 */
.L_x_65362:
        /* <DEDUP_REMOVED lines=9> */
.L_x_65366:
[----:B------:R-:W-:Y:S01]  /*50640*/  MOV R47, R4 ;  /* 0x00000004002f7202 */ /* 0x000fe20000000f00 */
[----:B------:R-:W-:Y:S02]  /*50650*/  IMAD.MOV.U32 R2, RZ, RZ, R3 ;  /* 0x000000ffff027224 */ /* 0x000fe400078e0003 */
[----:B------:R-:W-:Y:S02]  /*50660*/  IMAD.MOV.U32 R4, RZ, RZ, R45 ;  /* 0x000000ffff047224 */ /* 0x000fe400078e002d */
[----:B------:R-:W-:-:S07]  /*50670*/  IMAD.MOV.U32 R3, RZ, RZ, R44 ;  /* 0x000000ffff037224 */ /* 0x000fce00078e002c */
.L_x_65367:
[----:B------:R-:W-:Y:S05]  /*50680*/  BSYNC B1 ;  /* 0x0000000000017941 */ /* 0x000fea0003800000 */
.L_x_65365:
        /* <DEDUP_REMOVED lines=9> */
.L_x_65369:
[----:B------:R-:W-:Y:S01]  /*50720*/  MOV R45, R47 ;  /* 0x0000002f002d7202 */ /* 0x000fe20000000f00 */
[----:B------:R-:W-:Y:S02]  /*50730*/  IMAD.MOV.U32 R32, RZ, RZ, R2 ;  /* 0x000000ffff207224 */ /* 0x000fe400078e0002 */
[----:B------:R-:W-:Y:S02]  /*50740*/  IMAD.MOV.U32 R47, RZ, RZ, R54 ;  /* 0x000000ffff2f7224 */ /* 0x000fe400078e0036 */
[----:B------:R-:W-:-:S07]  /*50750*/  IMAD.MOV.U32 R2, RZ, RZ, R49 ;  /* 0x000000ffff027224 */ /* 0x000fce00078e0031 */
.L_x_65370:
[----:B------:R-:W-:Y:S05]  /*50760*/  BSYNC B1 ;  /* 0x0000000000017941 */ /* 0x000fea0003800000 */
.L_x_65368:
        /* <DEDUP_REMOVED lines=9> */
.L_x_65372:
[----:B------:R-:W-:Y:S01]  /*50800*/  MOV R44, R45 ;  /* 0x0000002d002c7202 */ /* 0x000fe20000000f00 */
[----:B------:R-:W-:Y:S02]  /*50810*/  IMAD.MOV.U32 R49, RZ, RZ, R32 ;  /* 0x000000ffff317224 */ /* 0x000fe400078e0020 */
[----:B------:R-:W-:Y:S02]  /*50820*/  IMAD.MOV.U32 R45, RZ, RZ, R16 ;  /* 0x000000ffff2d7224 */ /* 0x000fe400078e0010 */
[----:B------:R-:W-:-:S07]  /*50830*/  IMAD.MOV.U32 R32, RZ, RZ, R15 ;  /* 0x000000ffff207224 */ /* 0x000fce00078e000f */
.L_x_65373:
[----:B------:R-:W-:Y:S05]  /*50840*/  BSYNC B1 ;  /* 0x0000000000017941 */ /* 0x000fea0003800000 */
.L_x_65371:
        /* <DEDUP_REMOVED lines=9> */
.L_x_65375:
[----:B------:R-:W-:Y:S01]  /*508e0*/  MOV R16, R44 ;  /* 0x0000002c00107202 */ /* 0x000fe20000000f00 */
[----:B------:R-:W-:Y:S02]  /*508f0*/  IMAD.MOV.U32 R15, RZ, RZ, R49 ;  /* 0x000000ffff0f7224 */ /* 0x000fe400078e0031 */
[----:B------:R-:W-:Y:S02]  /*50900*/  IMAD.MOV.U32 R44, RZ, RZ, R51 ;  /* 0x000000ffff2c7224 */ /* 0x000fe400078e0033 */
[----:B------:R-:W-:-:S07]  /*50910*/  IMAD.MOV.U32 R49, RZ, RZ, R14 ;  /* 0x000000ffff317224 */ /* 0x000fce00078e000e */
.L_x_65376:
[----:B------:R-:W-:Y:S05]  /*50920*/  BSYNC B1 ;  /* 0x0000000000017941 */ /* 0x000fea0003800000 */
.L_x_65374:
        /* <DEDUP_REMOVED lines=16> */
.L_x_65378:
[----:B------:R-:W-:Y:S02]  /*50a30*/  IMAD.MOV.U32 R46, RZ, RZ, R17 ;  /* 0x000000ffff2e7224 */ /* 0x000fe400078e0011 */
[----:B------:R-:W-:Y:S02]  /*50a40*/  IMAD.MOV.U32 R14, RZ, RZ, R71 ;  /* 0x000000ffff0e7224 */ /* 0x000fe400078e0047 */
[----:B------:R-:W-:Y:S02]  /*50a50*/  IMAD.MOV.U32 R17, RZ, RZ, R30 ;  /* 0x000000ffff117224 */ /* 0x000fe400078e001e */
[----:B------:R-:W-:-:S07]  /*50a60*/  IMAD.MOV.U32 R71, RZ, RZ, R12 ;  /* 0x000000ffff477224 */ /* 0x000fce00078e000c */
.L_x_65379:
[----:B------:R-:W-:Y:S05]  /*50a70*/  BSYNC B1 ;  /* 0x0000000000017941 */ /* 0x000fea0003800000 */
.L_x_65377:
        /* <DEDUP_REMOVED lines=9> */
.L_x_65381:
[----:B------:R-:W-:Y:S02]  /*50b10*/  IMAD.MOV.U32 R43, RZ, RZ, R46 ;  /* 0x000000ffff2b7224 */ /* 0x000fe400078e002e */
[----:B------:R-:W-:Y:S02]  /*50b20*/  IMAD.MOV.U32 R31, RZ, RZ, R14 ;  /* 0x000000ffff1f7224 */ /* 0x000fe400078e000e */
[----:B------:R-:W-:Y:S02]  /*50b30*/  IMAD.MOV.U32 R46, RZ, RZ, R55 ;  /* 0x000000ffff2e7224 */ /* 0x000fe400078e0037 */
[----:B------:R-:W-:-:S07]  /*50b40*/  IMAD.MOV.U32 R14, RZ, RZ, R13 ;  /* 0x000000ffff0e7224 */ /* 0x000fce00078e000d */
.L_x_65382:
[----:B------:R-:W-:Y:S05]  /*50b50*/  BSYNC B1 ;  /* 0x0000000000017941 */ /* 0x000fea0003800000 */
.L_x_65380:
        /* <DEDUP_REMOVED lines=9> */
.L_x_65384:
[----:B------:R-:W-:Y:S02]  /*50bf0*/  IMAD.MOV.U32 R30, RZ, RZ, R43 ;  /* 0x000000ffff1e7224 */ /* 0x000fe400078e002b */
[----:B------:R-:W-:Y:S02]  /*50c00*/  IMAD.MOV.U32 R12, RZ, RZ, R31 ;  /* 0x000000ffff0c7224 */ /* 0x000fe400078e001f */
[----:B------:R-:W-:Y:S02]  /*50c10*/  IMAD.MOV.U32 R43, RZ, RZ, R48 ;  /* 0x000000ffff2b7224 */ /* 0x000fe400078e0030 */
[----:B------:R-:W-:-:S07]  /*50c20*/  IMAD.MOV.U32 R31, RZ, RZ, R42 ;  /* 0x000000ffff1f7224 */ /* 0x000fce00078e002a */
.L_x_65385:
[----:B------:R-:W-:Y:S05]  /*50c30*/  BSYNC B1 ;  /* 0x0000000000017941 */ /* 0x000fea0003800000 */
.L_x_65383:
        /* <DEDUP_REMOVED lines=9> */
.L_x_65387:
[----:B------:R-:W-:Y:S02]  /*50cd0*/  IMAD.MOV.U32 R51, RZ, RZ, R30 ;  /* 0x000000ffff337224 */ /* 0x000fe400078e001e */
[----:B------:R-:W-:Y:S02]  /*50ce0*/  IMAD.MOV.U32 R13, RZ, RZ, R12 ;  /* 0x000000ffff0d7224 */ /* 0x000fe400078e000c */
[----:B------:R-:W-:Y:S02]  /*50cf0*/  IMAD.MOV.U32 R30, RZ, RZ, R29 ;  /* 0x000000ffff1e7224 */ /* 0x000fe400078e001d */
[----:B------:R-:W-:-:S07]  /*50d00*/  IMAD.MOV.U32 R12, RZ, RZ, R11 ;  /* 0x000000ffff0c7224 */ /* 0x000fce00078e000b */
.L_x_65388:
[----:B------:R-:W-:Y:S05]  /*50d10*/  BSYNC B1 ;  /* 0x0000000000017941 */ /* 0x000fea0003800000 */
.L_x_65386:
        /* <DEDUP_REMOVED lines=9> */
.L_x_65390:
[----:B------:R-:W-:Y:S02]  /*50db0*/  IMAD.MOV.U32 R48, RZ, RZ, R51 ;  /* 0x000000ffff307224 */ /* 0x000fe400078e0033 */
[----:B------:R-:W-:Y:S02]  /*50dc0*/  IMAD.MOV.U32 R42, RZ, RZ, R13 ;  /* 0x000000ffff2a7224 */ /* 0x000fe400078e000d */
[----:B------:R-:W-:Y:S02]  /*50dd0*/  IMAD.MOV.U32 R51, RZ, RZ, R28 ;  /* 0x000000ffff337224 */ /* 0x000fe400078e001c */
[----:B------:R-:W-:-:S07]  /*50de0*/  IMAD.MOV.U32 R13, RZ, RZ, R10 ;  /* 0x000000ffff0d7224 */ /* 0x000fce00078e000a */
.L_x_65391:
[----:B------:R-:W-:Y:S05]  /*50df0*/  BSYNC B1 ;  /* 0x0000000000017941 */ /* 0x000fea0003800000 */
.L_x_65389:
        /* <DEDUP_REMOVED lines=9> */
.L_x_65393:
[----:B------:R-:W-:Y:S02]  /*50e90*/  IMAD.MOV.U32 R11, RZ, RZ, R48 ;  /* 0x000000ffff0b7224 */ /* 0x000fe400078e0030 */
[----:B------:R-:W-:Y:S02]  /*50ea0*/  IMAD.MOV.U32 R10, RZ, RZ, R42 ;  /* 0x000000ffff0a7224 */ /* 0x000fe400078e002a */
[----:B------:R-:W-:Y:S02]  /*50eb0*/  IMAD.MOV.U32 R48, RZ, RZ, R41 ;  /* 0x000000ffff307224 */ /* 0x000fe400078e0029 */
[----:B------:R-:W-:-:S07]  /*50ec0*/  IMAD.MOV.U32 R42, RZ, RZ, R9 ;  /* 0x000000ffff2a7224 */ /* 0x000fce00078e0009 */
.L_x_65394:
[----:B------:R-:W-:Y:S05]  /*50ed0*/  BSYNC B1 ;  /* 0x0000000000017941 */ /* 0x000fea0003800000 */
.L_x_65392:
        /* <DEDUP_REMOVED lines=9> */
.L_x_65396:
[----:B------:R-:W-:Y:S02]  /*50f70*/  IMAD.MOV.U32 R29, RZ, RZ, R11 ;  /* 0x000000ffff1d7224 */ /* 0x000fe400078e000b */
[----:B------:R-:W-:Y:S02]  /*50f80*/  IMAD.MOV.U32 R9, RZ, RZ, R10 ;  /* 0x000000ffff097224 */ /* 0x000fe400078e000a */
[----:B------:R-:W-:Y:S02]  /*50f90*/  IMAD.MOV.U32 R11, RZ, RZ, R8 ;  /* 0x000000ffff0b7224 */ /* 0x000fe400078e0008 */
[----:B------:R-:W-:-:S07]  /*50fa0*/  IMAD.MOV.U32 R10, RZ, RZ, R35 ;  /* 0x000000ffff0a7224 */ /* 0x000fce00078e0023 */
.L_x_65397:
[----:B------:R-:W-:Y:S05]  /*50fb0*/  BSYNC B1 ;  /* 0x0000000000017941 */ /* 0x000fea0003800000 */
.L_x_65395:
        /* <DEDUP_REMOVED lines=9> */
.L_x_65399:
[----:B------:R-:W-:Y:S02]  /*51050*/  IMAD.MOV.U32 R8, RZ, RZ, R29 ;  /* 0x000000ffff087224 */ /* 0x000fe400078e001d */
[----:B------:R-:W-:Y:S02]  /*51060*/  IMAD.MOV.U32 R35, RZ, RZ, R9 ;  /* 0x000000ffff237224 */ /* 0x000fe400078e0009 */
[----:B------:R-:W-:Y:S02]  /*51070*/  IMAD.MOV.U32 R29, RZ, RZ, R34 ;  /* 0x000000ffff1d7224 */ /* 0x000fe400078e0022 */
[----:B------:R-:W-:-:S07]  /*51080*/  IMAD.MOV.U32 R9, RZ, RZ, R6 ;  /* 0x000000ffff097224 */ /* 0x000fce00078e0006 */
.L_x_65400:
[----:B------:R-:W-:Y:S05]  /*51090*/  BSYNC B1 ;  /* 0x0000000000017941 */ /* 0x000fea0003800000 */
.L_x_65398:
        /* <DEDUP_REMOVED lines=9> */
.L_x_65402:
[----:B------:R-:W-:Y:S02]  /*51130*/  IMAD.MOV.U32 R28, RZ, RZ, R8 ;  /* 0x000000ffff1c7224 */ /* 0x000fe400078e0008 */
[----:B------:R-:W-:Y:S02]  /*51140*/  IMAD.MOV.U32 R6, RZ, RZ, R35 ;  /* 0x000000ffff067224 */ /* 0x000fe400078e0023 */
[----:B------:R-:W-:Y:S02]  /*51150*/  IMAD.MOV.U32 R8, RZ, RZ, R7 ;  /* 0x000000ffff087224 */ /* 0x000fe400078e0007 */
[----:B------:R-:W-:-:S07]  /*51160*/  IMAD.MOV.U32 R35, RZ, RZ, R40 ;  /* 0x000000ffff237224 */ /* 0x000fce00078e0028 */
.L_x_65403:
[----:B------:R-:W-:Y:S05]  /*51170*/  BSYNC B1 ;  /* 0x0000000000017941 */ /* 0x000fea0003800000 */
.L_x_65401:
        /* <DEDUP_REMOVED lines=9> */
.L_x_65405:
[----:B------:R-:W-:Y:S02]  /*51210*/  IMAD.MOV.U32 R7, RZ, RZ, R28 ;  /* 0x000000ffff077224 */ /* 0x000fe400078e001c */
[----:B------:R-:W-:Y:S02]  /*51220*/  IMAD.MOV.U32 R34, RZ, RZ, R6 ;  /* 0x000000ffff227224 */ /* 0x000fe400078e0006 */
[----:B------:R-:W-:Y:S02]  /*51230*/  IMAD.MOV.U32 R28, RZ, RZ, R33 ;  /* 0x000000ffff1c7224 */ /* 0x000fe400078e0021 */
[----:B------:R-:W-:-:S07]  /*51240*/  IMAD.MOV.U32 R6, RZ, RZ, R5 ;  /* 0x000000ffff067224 */ /* 0x000fce00078e0005 */
.L_x_65406:
[----:B------:R-:W-:Y:S05]  /*51250*/  BSYNC B1 ;  /* 0x0000000000017941 */ /* 0x000fea0003800000 */
.L_x_65404:
        /* <DEDUP_REMOVED lines=9> */
.L_x_65408:
[----:B------:R-:W-:Y:S02]  /*512f0*/  IMAD.MOV.U32 R40, RZ, RZ, R7 ;  /* 0x000000ffff287224 */ /* 0x000fe400078e0007 */
[----:B------:R-:W-:Y:S02]  /*51300*/  IMAD.MOV.U32 R5, RZ, RZ, R34 ;  /* 0x000000ffff057224 */ /* 0x000fe400078e0022 */
[----:B------:R-:W-:Y:S02]  /*51310*/  IMAD.MOV.U32 R7, RZ, RZ, R4 ;  /* 0x000000ffff077224 */ /* 0x000fe400078e0004 */
[----:B------:R-:W-:-:S07]  /*51320*/  IMAD.MOV.U32 R34, RZ, RZ, R3 ;  /* 0x000000ffff227224 */ /* 0x000fce00078e0003 */
.L_x_65409:
[----:B------:R-:W-:Y:S05]  /*51330*/  BSYNC B1 ;  /* 0x0000000000017941 */ /* 0x000fea0003800000 */
.L_x_65407:
        /* <DEDUP_REMOVED lines=9> */
.L_x_65411:
[----:B------:R-:W-:Y:S02]  /*513d0*/  IMAD.MOV.U32 R4, RZ, RZ, R40 ;  /* 0x000000ffff047224 */ /* 0x000fe400078e0028 */
[----:B------:R-:W-:Y:S02]  /*513e0*/  IMAD.MOV.U32 R3, RZ, RZ, R5 ;  /* 0x000000ffff037224 */ /* 0x000fe400078e0005 */
[----:B------:R-:W-:Y:S02]  /*513f0*/  IMAD.MOV.U32 R40, RZ, RZ, R47 ;  /* 0x000000ffff287224 */ /* 0x000fe400078e002f */
[----:B------:R-:W-:-:S07]  /*51400*/  IMAD.MOV.U32 R5, RZ, RZ, R2 ;  /* 0x000000ffff057224 */ /* 0x000fce00078e0002 */
.L_x_65412:
[----:B------:R-:W-:Y:S05]  /*51410*/  BSYNC B1 ;  /* 0x0000000000017941 */ /* 0x000fea0003800000 */
.L_x_65410:
        /* <DEDUP_REMOVED lines=9> */
.L_x_65414:
[----:B------:R-:W-:Y:S02]  /*514b0*/  IMAD.MOV.U32 R33, RZ, RZ, R4 ;  /* 0x000000ffff217224 */ /* 0x000fe400078e0004 */
[----:B------:R-:W-:Y:S02]  /*514c0*/  IMAD.MOV.U32 R2, RZ, RZ, R3 ;  /* 0x000000ffff027224 */ /* 0x000fe400078e0003 */
[----:B------:R-:W-:Y:S02]  /*514d0*/  IMAD.MOV.U32 R4, RZ, RZ, R45 ;  /* 0x000000ffff047224 */ /* 0x000fe400078e002d */
[----:B------:R-:W-:-:S07]  /*514e0*/  IMAD.MOV.U32 R3, RZ, RZ, R32 ;  /* 0x000000ffff037224 */ /* 0x000fce00078e0020 */
.L_x_65415:
[----:B------:R-:W-:Y:S05]  /*514f0*/  BSYNC B1 ;  /* 0x0000000000017941 */ /* 0x000fea0003800000 */
.L_x_65413:
        /* <DEDUP_REMOVED lines=9> */
.L_x_65417:
[----:B------:R-:W-:Y:S02]  /*51590*/  IMAD.MOV.U32 R41, RZ, RZ, R33 ;  /* 0x000000ffff297224 */ /* 0x000fe400078e0021 */
[----:B------:R-:W-:Y:S02]  /*515a0*/  IMAD.MOV.U32 R32, RZ, RZ, R2 ;  /* 0x000000ffff207224 */ /* 0x000fe400078e0002 */
[----:B------:R-:W-:Y:S02]  /*515b0*/  IMAD.MOV.U32 R33, RZ, RZ, R44 ;  /* 0x000000ffff217224 */ /* 0x000fe400078e002c */
[----:B------:R-:W-:-:S07]  /*515c0*/  IMAD.MOV.U32 R2, RZ, RZ, R49 ;  /* 0x000000ffff027224 */ /* 0x000fce00078e0031 */
.L_x_65418:
[----:B------:R-:W-:Y:S05]  /*515d0*/  BSYNC B1 ;  /* 0x0000000000017941 */ /* 0x000fea0003800000 */
.L_x_65416:
        /* <DEDUP_REMOVED lines=9> */
.L_x_65420:
[----:B------:R-:W-:Y:S02]  /*51670*/  IMAD.MOV.U32 R45, RZ, RZ, R41 ;  /* 0x000000ffff2d7224 */ /* 0x000fe400078e0029 */
[----:B------:R-:W-:Y:S02]  /*51680*/  IMAD.MOV.U32 R44, RZ, RZ, R32 ;  /* 0x000000ffff2c7224 */ /* 0x000fe400078e0020 */
[----:B------:R-:W-:Y:S02]  /*51690*/  IMAD.MOV.U32 R41, RZ, RZ, R16 ;  /* 0x000000ffff297224 */ /* 0x000fe400078e0010 */
[----:B------:R-:W-:-:S07]  /*516a0*/  IMAD.MOV.U32 R32, RZ, RZ, R15 ;  /* 0x000000ffff207224 */ /* 0x000fce00078e000f */
.L_x_65421:
[----:B------:R-:W-:Y:S05]  /*516b0*/  BSYNC B1 ;  /* 0x0000000000017941 */ /* 0x000fea0003800000 */
.L_x_65419:
        /* <DEDUP_REMOVED lines=16> */
.L_x_65423:
[----:B------:R-:W-:Y:S01]  /*517c0*/  IMAD.MOV.U32 R24, RZ, RZ, R17 ;  /* 0x000000ffff187224 */ /* 0x000fe200078e0011 */
[----:B------:R-:W-:Y:S01]  /*517d0*/  MOV R17, R46 ;  /* 0x0000002e00117202 */ /* 0x000fe20000000f00 */
[----:B------:R-:W-:Y:S02]  /*517e0*/  IMAD.MOV.U32 R16, RZ, RZ, R71 ;  /* 0x000000ffff107224 */ /* 0x000fe400078e0047 */
[----:B------:R-:W-:-:S07]  /*517f0*/  IMAD.MOV.U32 R71, RZ, RZ, R14 ;  /* 0x000000ffff477224 */ /* 0x000fce00078e000e */
.L_x_65424:
[----:B------:R-:W-:Y:S05]  /*51800*/  BSYNC B1 ;  /* 0x0000000000017941 */ /* 0x000fea0003800000 */
.L_x_65422:
        /* <DEDUP_REMOVED lines=9> */
.L_x_65426:
[----:B------:R-:W-:Y:S01]  /*518a0*/  IMAD.MOV.U32 R47, RZ, RZ, R24 ;  /* 0x000000ffff2f7224 */ /* 0x000fe200078e0018 */
[----:B------:R-:W-:Y:S01]  /*518b0*/  MOV R24, R43 ;  /* 0x0000002b00187202 */ /* 0x000fe20000000f00 */
[----:B------:R-:W-:Y:S02]  /*518c0*/  IMAD.MOV.U32 R15, RZ, RZ, R16 ;  /* 0x000000ffff0f7224 */ /* 0x000fe400078e0010 */
[----:B------:R-:W-:-:S07]  /*518d0*/  IMAD.MOV.U32 R16, RZ, RZ, R31 ;  /* 0x000000ffff107224 */ /* 0x000fce00078e001f */
.L_x_65427:
[----:B------:R-:W-:Y:S05]  /*518e0*/  BSYNC B1 ;  /* 0x0000000000017941 */ /* 0x000fea0003800000 */
.L_x_65425:
        /* <DEDUP_REMOVED lines=9> */
.L_x_65429:
[----:B------:R-:W-:Y:S01]  /*51980*/  IMAD.MOV.U32 R36, RZ, RZ, R47 ;  /* 0x000000ffff247224 */ /* 0x000fe200078e002f */
[----:B------:R-:W-:Y:S01]  /*51990*/  MOV R47, R30 ;  /* 0x0000001e002f7202 */ /* 0x000fe20000000f00 */
[----:B------:R-:W-:Y:S02]  /*519a0*/  IMAD.MOV.U32 R14, RZ, RZ, R15 ;  /* 0x000000ffff0e7224 */ /* 0x000fe400078e000f */
[----:B------:R-:W-:-:S07]  /*519b0*/  IMAD.MOV.U32 R15, RZ, RZ, R12 ;  /* 0x000000ffff0f7224 */ /* 0x000fce00078e000c */
.L_x_65430:
[----:B------:R-:W-:Y:S05]  /*519c0*/  BSYNC B1 ;  /* 0x0000000000017941 */ /* 0x000fea0003800000 */
.L_x_65428:
        /* <DEDUP_REMOVED lines=9> */
.L_x_65432:
[----:B------:R-:W-:Y:S01]  /*51a60*/  IMAD.MOV.U32 R43, RZ, RZ, R36 ;  /* 0x000000ffff2b7224 */ /* 0x000fe200078e0024 */
[----:B------:R-:W-:Y:S01]  /*51a70*/  MOV R36, R51 ;  /* 0x0000003300247202 */ /* 0x000fe20000000f00 */
[----:B------:R-:W-:Y:S02]  /*51a80*/  IMAD.MOV.U32 R31, RZ, RZ, R14 ;  /* 0x000000ffff1f7224 */ /* 0x000fe400078e000e */
[----:B------:R-:W-:-:S07]  /*51a90*/  IMAD.MOV.U32 R14, RZ, RZ, R13 ;  /* 0x000000ffff0e7224 */ /* 0x000fce00078e000d */
.L_x_65433:
[----:B------:R-:W-:Y:S05]  /*51aa0*/  BSYNC B1 ;  /* 0x0000000000017941 */ /* 0x000fea0003800000 */
.L_x_65431:
        /* <DEDUP_REMOVED lines=9> */
.L_x_65435:
[----:B------:R-:W-:Y:S01]  /*51b40*/  IMAD.MOV.U32 R12, RZ, RZ, R43 ;  /* 0x000000ffff0c7224 */ /* 0x000fe200078e002b */
[----:B------:R-:W-:Y:S01]  /*51b50*/  MOV R43, R48 ;  /* 0x00000030002b7202 */ /* 0x000fe20000000f00 */
[----:B------:R-:W-:Y:S02]  /*51b60*/  IMAD.MOV.U32 R13, RZ, RZ, R31 ;  /* 0x000000ffff0d7224 */ /* 0x000fe400078e001f */
[----:B------:R-:W-:-:S07]  /*51b70*/  IMAD.MOV.U32 R31, RZ, RZ, R42 ;  /* 0x000000ffff1f7224 */ /* 0x000fce00078e002a */
.L_x_65436:
[----:B------:R-:W-:Y:S05]  /*51b80*/  BSYNC B1 ;  /* 0x0000000000017941 */ /* 0x000fea0003800000 */
.L_x_65434:
        /* <DEDUP_REMOVED lines=9> */
.L_x_65438:
[----:B------:R-:W-:Y:S01]  /*51c20*/  IMAD.MOV.U32 R42, RZ, RZ, R12 ;  /* 0x000000ffff2a7224 */ /* 0x000fe200078e000c */
[----:B------:R-:W-:Y:S01]  /*51c30*/  MOV R12, R11 ;  /* 0x0000000b000c7202 */ /* 0x000fe20000000f00 */
[----:B------:R-:W-:Y:S02]  /*51c40*/  IMAD.MOV.U32 R30, RZ, RZ, R13 ;  /* 0x000000ffff1e7224 */ /* 0x000fe400078e000d */
[----:B------:R-:W-:-:S07]  /*51c50*/  IMAD.MOV.U32 R13, RZ, RZ, R10 ;  /* 0x000000ffff0d7224 */ /* 0x000fce00078e000a */
.L_x_65439:
[----:B------:R-:W-:Y:S05]  /*51c60*/  BSYNC B1 ;  /* 0x0000000000017941 */ /* 0x000fea0003800000 */
.L_x_65437:
        /* <DEDUP_REMOVED lines=9> */
.L_x_65441:
[----:B------:R-:W-:Y:S01]  /*51d00*/  IMAD.MOV.U32 R11, RZ, RZ, R42 ;  /* 0x000000ffff0b7224 */ /* 0x000fe200078e002a */
[----:B------:R-:W-:Y:S01]  /*51d10*/  MOV R42, R29 ;  /* 0x0000001d002a7202 */ /* 0x000fe20000000f00 */
[----:B------:R-:W-:Y:S02]  /*51d20*/  IMAD.MOV.U32 R10, RZ, RZ, R30 ;  /* 0x000000ffff0a7224 */ /* 0x000fe400078e001e */
[----:B------:R-:W-:-:S07]  /*51d30*/  IMAD.MOV.U32 R30, RZ, RZ, R9 ;  /* 0x000000ffff1e7224 */ /* 0x000fce00078e0009 */
.L_x_65442:
[----:B------:R-:W-:Y:S05]  /*51d40*/  BSYNC B1 ;  /* 0x0000000000017941 */ /* 0x000fea0003800000 */
.L_x_65440:
        /* <DEDUP_REMOVED lines=9> */
.L_x_65444:
[----:B------:R-:W-:Y:S01]  /*51de0*/  IMAD.MOV.U32 R29, RZ, RZ, R11 ;  /* 0x000000ffff1d7224 */ /* 0x000fe200078e000b */
[----:B------:R-:W-:Y:S01]  /*51df0*/  MOV R11, R8 ;  /* 0x00000008000b7202 */ /* 0x000fe20000000f00 */
[----:B------:R-:W-:Y:S02]  /*51e00*/  IMAD.MOV.U32 R9, RZ, RZ, R10 ;  /* 0x000000ffff097224 */ /* 0x000fe400078e000a */
[----:B------:R-:W-:-:S07]  /*51e10*/  IMAD.MOV.U32 R10, RZ, RZ, R35 ;  /* 0x000000ffff0a7224 */ /* 0x000fce00078e0023 */
.L_x_65445:
[----:B------:R-:W-:Y:S05]  /*51e20*/  BSYNC B1 ;  /* 0x0000000000017941 */ /* 0x000fea0003800000 */
.L_x_65443:
        /* <DEDUP_REMOVED lines=9> */
.L_x_65447:
[----:B------:R-:W-:Y:S01]  /*51ec0*/  IMAD.MOV.U32 R8, RZ, RZ, R29 ;  /* 0x000000ffff087224 */ /* 0x000fe200078e001d */
[----:B------:R-:W-:Y:S01]  /*51ed0*/  MOV R29, R28 ;  /* 0x0000001c001d7202 */ /* 0x000fe20000000f00 */
[----:B------:R-:W-:Y:S02]  /*51ee0*/  IMAD.MOV.U32 R35, RZ, RZ, R9 ;  /* 0x000000ffff237224 */ /* 0x000fe400078e0009 */
[----:B------:R-:W-:-:S07]  /*51ef0*/  IMAD.MOV.U32 R9, RZ, RZ, R6 ;  /* 0x000000ffff097224 */ /* 0x000fce00078e0006 */
.L_x_65448:
[----:B------:R-:W-:Y:S05]  /*51f00*/  BSYNC B1 ;  /* 0x0000000000017941 */ /* 0x000fea0003800000 */
.L_x_65446:
        /* <DEDUP_REMOVED lines=9> */
.L_x_65450:
[----:B------:R-:W-:Y:S01]  /*51fa0*/  IMAD.MOV.U32 R49, RZ, RZ, R8 ;  /* 0x000000ffff317224 */ /* 0x000fe200078e0008 */
[----:B------:R-:W-:Y:S01]  /*51fb0*/  MOV R8, R7 ;  /* 0x0000000700087202 */ /* 0x000fe20000000f00 */
[----:B------:R-:W-:Y:S02]  /*51fc0*/  IMAD.MOV.U32 R6, RZ, RZ, R35 ;  /* 0x000000ffff067224 */ /* 0x000fe400078e0023 */
[----:B------:R-:W-:-:S07]  /*51fd0*/  IMAD.MOV.U32 R35, RZ, RZ, R34 ;  /* 0x000000ffff237224 */ /* 0x000fce00078e0022 */
.L_x_65451:
[----:B------:R-:W-:Y:S05]  /*51fe0*/  BSYNC B1 ;  /* 0x0000000000017941 */ /* 0x000fea0003800000 */
.L_x_65449:
        /* <DEDUP_REMOVED lines=9> */
.L_x_65453:
[----:B------:R-:W-:Y:S01]  /*52080*/  IMAD.MOV.U32 R7, RZ, RZ, R49 ;  /* 0x000000ffff077224 */ /* 0x000fe200078e0031 */
[----:B------:R-:W-:Y:S01]  /*52090*/  MOV R49, R40 ;  /* 0x0000002800317202 */ /* 0x000fe20000000f00 */
[----:B------:R-:W-:Y:S02]  /*520a0*/  IMAD.MOV.U32 R28, RZ, RZ, R6 ;  /* 0x000000ffff1c7224 */ /* 0x000fe400078e0006 */
[----:B------:R-:W-:-:S07]  /*520b0*/  IMAD.MOV.U32 R6, RZ, RZ, R5 ;  /* 0x000000ffff067224 */ /* 0x000fce00078e0005 */
.L_x_65454:
[----:B------:R-:W-:Y:S05]  /*520c0*/  BSYNC B1 ;  /* 0x0000000000017941 */ /* 0x000fea0003800000 */
.L_x_65452:
        /* <DEDUP_REMOVED lines=9> */
.L_x_65456:
[----:B------:R-:W-:Y:S01]  /*52160*/  IMAD.MOV.U32 R34, RZ, RZ, R7 ;  /* 0x000000ffff227224 */ /* 0x000fe200078e0007 */
[----:B------:R-:W-:Y:S01]  /*52170*/  MOV R7, R4 ;  /* 0x0000000400077202 */ /* 0x000fe20000000f00 */
[----:B------:R-:W-:Y:S02]  /*52180*/  IMAD.MOV.U32 R5, RZ, RZ, R28 ;  /* 0x000000ffff057224 */ /* 0x000fe400078e001c */
[----:B------:R-:W-:-:S07]  /*52190*/  IMAD.MOV.U32 R28, RZ, RZ, R3 ;  /* 0x000000ffff1c7224 */ /* 0x000fce00078e0003 */
.L_x_65457:
[----:B------:R-:W-:Y:S05]  /*521a0*/  BSYNC B1 ;  /* 0x0000000000017941 */ /* 0x000fea0003800000 */
.L_x_65455:
        /* <DEDUP_REMOVED lines=9> */
.L_x_65459:
[----:B------:R-:W-:Y:S01]  /*52240*/  IMAD.MOV.U32 R4, RZ, RZ, R34 ;  /* 0x000000ffff047224 */ /* 0x000fe200078e0022 */
[----:B------:R-:W-:Y:S01]  /*52250*/  MOV R34, R33 ;  /* 0x0000002100227202 */ /* 0x000fe20000000f00 */
[----:B------:R-:W-:Y:S02]  /*52260*/  IMAD.MOV.U32 R3, RZ, RZ, R5 ;  /* 0x000000ffff037224 */ /* 0x000fe400078e0005 */
[----:B------:R-:W-:-:S07]  /*52270*/  IMAD.MOV.U32 R5, RZ, RZ, R2 ;  /* 0x000000ffff057224 */ /* 0x000fce00078e0002 */
.L_x_65460:
[----:B------:R-:W-:Y:S05]  /*52280*/  BSYNC B1 ;  /* 0x0000000000017941 */ /* 0x000fea0003800000 */
.L_x_65458:
        /* <DEDUP_REMOVED lines=9> */
.L_x_65462:
[----:B------:R-:W-:Y:S01]  /*52320*/  IMAD.MOV.U32 R2, RZ, RZ, R4 ;  /* 0x000000ffff027224 */ /* 0x000fe200078e0004 */
[----:B------:R-:W-:Y:S01]  /*52330*/  MOV R4, R41 ;  /* 0x0000002900047202 */ /* 0x000fe20000000f00 */
[----:B------:R-:W-:Y:S02]  /*52340*/  IMAD.MOV.U32 R33, RZ, RZ, R3 ;  /* 0x000000ffff217224 */ /* 0x000fe400078e0003 */
[----:B------:R-:W-:-:S07]  /*52350*/  IMAD.MOV.U32 R3, RZ, RZ, R32 ;  /* 0x000000ffff037224 */ /* 0x000fce00078e0020 */
.L_x_65463:
[----:B------:R-:W-:Y:S05]  /*52360*/  BSYNC B1 ;  /* 0x0000000000017941 */ /* 0x000fea0003800000 */
.L_x_65461:
        /* <DEDUP_REMOVED lines=9> */
.L_x_65465:
[----:B------:R-:W-:Y:S01]  /*52400*/  IMAD.MOV.U32 R40, RZ, RZ, R2 ;  /* 0x000000ffff287224 */ /* 0x000fe200078e0002 */
[----:B------:R-:W-:Y:S01]  /*52410*/  MOV R2, R45 ;  /* 0x0000002d00027202 */ /* 0x000fe20000000f00 */
[----:B------:R-:W-:Y:S02]  /*52420*/  IMAD.MOV.U32 R32, RZ, RZ, R33 ;  /* 0x000000ffff207224 */ /* 0x000fe400078e0021 */
[----:B------:R-:W-:-:S07]  /*52430*/  IMAD.MOV.U32 R33, RZ, RZ, R44 ;  /* 0x000000ffff217224 */ /* 0x000fce00078e002c */
.L_x_65466:
[----:B------:R-:W-:Y:S05]  /*52440*/  BSYNC B1 ;  /* 0x0000000000017941 */ /* 0x000fea0003800000 */
.L_x_65464:
        /* <DEDUP_REMOVED lines=16> */
.L_x_65468:
[----:B------:R-:W-:Y:S01]  /*52550*/  MOV R46, R17 ;  /* 0x00000011002e7202 */ /* 0x000fe20000000f00 */
[----:B------:R-:W-:Y:S02]  /*52560*/  IMAD.MOV.U32 R44, RZ, RZ, R71 ;  /* 0x000000ffff2c7224 */ /* 0x000fe400078e0047 */
[----:B------:R-:W-:Y:S02]  /*52570*/  IMAD.MOV.U32 R17, RZ, RZ, R24 ;  /* 0x000000ffff117224 */ /* 0x000fe400078e0018 */
[----:B------:R-:W-:-:S07]  /*52580*/  IMAD.MOV.U32 R71, RZ, RZ, R16 ;  /* 0x000000ffff477224 */ /* 0x000fce00078e0010 */
.L_x_65469:
[----:B------:R-:W-:Y:S05]  /*52590*/  BSYNC B1 ;  /* 0x0000000000017941 */ /* 0x000fea0003800000 */
.L_x_65467:
        /* <DEDUP_REMOVED lines=9> */
.L_x_65471:
[----:B------:R-:W-:Y:S01]  /*52630*/  MOV R37, R46 ;  /* 0x0000002e00257202 */ /* 0x000fe20000000f00 */
[----:B------:R-:W-:Y:S02]  /*52640*/  IMAD.MOV.U32 R25, RZ, RZ, R44 ;  /* 0x000000ffff197224 */ /* 0x000fe400078e002c */
[----:B------:R-:W-:Y:S02]  /*52650*/  IMAD.MOV.U32 R46, RZ, RZ, R47 ;  /* 0x000000ffff2e7224 */ /* 0x000fe400078e002f */
[----:B------:R-:W-:-:S07]  /*52660*/  IMAD.MOV.U32 R44, RZ, RZ, R15 ;  /* 0x000000ffff2c7224 */ /* 0x000fce00078e000f */
.L_x_65472:
[----:B------:R-:W-:Y:S05]  /*52670*/  BSYNC B1 ;  /* 0x0000000000017941 */ /* 0x000fea0003800000 */
.L_x_65470:
        /* <DEDUP_REMOVED lines=9> */
.L_x_65474:
[----:B------:R-:W-:Y:S01]  /*52710*/  MOV R24, R37 ;  /* 0x0000002500187202 */ /* 0x000fe20000000f00 */
[----:B------:R-:W-:Y:S02]  /*52720*/  IMAD.MOV.U32 R16, RZ, RZ, R25 ;  /* 0x000000ffff107224 */ /* 0x000fe400078e0019 */
[----:B------:R-:W-:Y:S02]  /*52730*/  IMAD.MOV.U32 R37, RZ, RZ, R36 ;  /* 0x000000ffff257224 */ /* 0x000fe400078e0024 */
[----:B------:R-:W-:-:S07]  /*52740*/  IMAD.MOV.U32 R25, RZ, RZ, R14 ;  /* 0x000000ffff197224 */ /* 0x000fce00078e000e */
.L_x_65475:
[----:B------:R-:W-:Y:S05]  /*52750*/  BSYNC B1 ;  /* 0x0000000000017941 */ /* 0x000fea0003800000 */
.L_x_65473:
        /* <DEDUP_REMOVED lines=9> */
.L_x_65477:
[----:B------:R-:W-:Y:S01]  /*527f0*/  MOV R15, R24 ;  /* 0x00000018000f7202 */ /* 0x000fe20000000f00 */
[----:B------:R-:W-:Y:S02]  /*52800*/  IMAD.MOV.U32 R14, RZ, RZ, R16 ;  /* 0x000000ffff0e7224 */ /* 0x000fe400078e0010 */
[----:B------:R-:W-:Y:S02]  /*52810*/  IMAD.MOV.U32 R24, RZ, RZ, R43 ;  /* 0x000000ffff187224 */ /* 0x000fe400078e002b */
[----:B------:R-:W-:-:S07]  /*52820*/  IMAD.MOV.U32 R16, RZ, RZ, R31 ;  /* 0x000000ffff107224 */ /* 0x000fce00078e001f */
.L_x_65478:
[----:B------:R-:W-:Y:S05]  /*52830*/  BSYNC B1 ;  /* 0x0000000000017941 */ /* 0x000fea0003800000 */
.L_x_65476:
        /* <DEDUP_REMOVED lines=9> */
.L_x_65480:
[----:B------:R-:W-:Y:S01]  /*528d0*/  MOV R41, R15 ;  /* 0x0000000f00297202 */ /* 0x000fe20000000f00 */
[----:B------:R-:W-:Y:S02]  /*528e0*/  IMAD.MOV.U32 R31, RZ, RZ, R14 ;  /* 0x000000ffff1f7224 */ /* 0x000fe400078e000e */
[----:B------:R-:W-:Y:S02]  /*528f0*/  IMAD.MOV.U32 R15, RZ, RZ, R12 ;  /* 0x000000ffff0f7224 */ /* 0x000fe400078e000c */
[----:B------:R-:W-:-:S07]  /*52900*/  IMAD.MOV.U32 R14, RZ, RZ, R13 ;  /* 0x000000ffff0e7224 */ /* 0x000fce00078e000d */
.L_x_65481:
[----:B------:R-:W-:Y:S05]  /*52910*/  BSYNC B1 ;  /* 0x0000000000017941 */ /* 0x000fea0003800000 */
.L_x_65479:
        /* <DEDUP_REMOVED lines=9> */
.L_x_65483:
[----:B------:R-:W-:Y:S01]  /*529b0*/  MOV R12, R41 ;  /* 0x00000029000c7202 */ /* 0x000fe20000000f00 */
[----:B------:R-:W-:Y:S02]  /*529c0*/  IMAD.MOV.U32 R13, RZ, RZ, R31 ;  /* 0x000000ffff0d7224 */ /* 0x000fe400078e001f */
[----:B------:R-:W-:Y:S02]  /*529d0*/  IMAD.MOV.U32 R41, RZ, RZ, R42 ;  /* 0x000000ffff297224 */ /* 0x000fe400078e002a */
[----:B------:R-:W-:-:S07]  /*529e0*/  IMAD.MOV.U32 R31, RZ, RZ, R30 ;  /* 0x000000ffff1f7224 */ /* 0x000fce00078e001e */
.L_x_65484:
[----:B------:R-:W-:Y:S05]  /*529f0*/  BSYNC B1 ;  /* 0x0000000000017941 */ /* 0x000fea0003800000 */
.L_x_65482:
        /* <DEDUP_REMOVED lines=9> */
.L_x_65486:
[----:B------:R-:W-:Y:S01]  /*52a90*/  MOV R36, R12 ;  /* 0x0000000c00247202 */ /* 0x000fe20000000f00 */
[----:B------:R-:W-:Y:S02]  /*52aa0*/  IMAD.MOV.U32 R30, RZ, RZ, R13 ;  /* 0x000000ffff1e7224 */ /* 0x000fe400078e000d */
[----:B------:R-:W-:Y:S02]  /*52ab0*/  IMAD.MOV.U32 R12, RZ, RZ, R11 ;  /* 0x000000ffff0c7224 */ /* 0x000fe400078e000b */
[----:B------:R-:W-:-:S07]  /*52ac0*/  IMAD.MOV.U32 R13, RZ, RZ, R10 ;  /* 0x000000ffff0d7224 */ /* 0x000fce00078e000a */
.L_x_65487:
[----:B------:R-:W-:Y:S05]  /*52ad0*/  BSYNC B1 ;  /* 0x0000000000017941 */ /* 0x000fea0003800000 */
.L_x_65485:
        /* <DEDUP_REMOVED lines=9> */
.L_x_65489:
[----:B------:R-:W-:Y:S01]  /*52b70*/  MOV R11, R36 ;  /* 0x00000024000b7202 */ /* 0x000fe20000000f00 */
[----:B------:R-:W-:Y:S02]  /*52b80*/  IMAD.MOV.U32 R10, RZ, RZ, R30 ;  /* 0x000000ffff0a7224 */ /* 0x000fe400078e001e */
[----:B------:R-:W-:Y:S02]  /*52b90*/  IMAD.MOV.U32 R36, RZ, RZ, R29 ;  /* 0x000000ffff247224 */ /* 0x000fe400078e001d */
[----:B------:R-:W-:-:S07]  /*52ba0*/  IMAD.MOV.U32 R30, RZ, RZ, R9 ;  /* 0x000000ffff1e7224 */ /* 0x000fce00078e0009 */
.L_x_65490:
[----:B------:R-:W-:Y:S05]  /*52bb0*/  BSYNC B1 ;  /* 0x0000000000017941 */ /* 0x000fea0003800000 */
.L_x_65488:
        /* <DEDUP_REMOVED lines=9> */
.L_x_65492:
[----:B------:R-:W-:Y:S01]  /*52c50*/  MOV R42, R11 ;  /* 0x0000000b002a7202 */ /* 0x000fe20000000f00 */
[----:B------:R-:W-:Y:S02]  /*52c60*/  IMAD.MOV.U32 R9, RZ, RZ, R10 ;  /* 0x000000ffff097224 */ /* 0x000fe400078e000a */
[----:B------:R-:W-:Y:S02]  /*52c70*/  IMAD.MOV.U32 R11, RZ, RZ, R8 ;  /* 0x000000ffff0b7224 */ /* 0x000fe400078e0008 */
[----:B------:R-:W-:-:S07]  /*52c80*/  IMAD.MOV.U32 R10, RZ, RZ, R35 ;  /* 0x000000ffff0a7224 */ /* 0x000fce00078e0023 */
.L_x_65493:
[----:B------:R-:W-:Y:S05]  /*52c90*/  BSYNC B1 ;  /* 0x0000000000017941 */ /* 0x000fea0003800000 */
.L_x_65491:
        /* <DEDUP_REMOVED lines=9> */
.L_x_65495:
[----:B------:R-:W-:Y:S01]  /*52d30*/  MOV R8, R42 ;  /* 0x0000002a00087202 */ /* 0x000fe20000000f00 */
[----:B------:R-:W-:Y:S02]  /*52d40*/  IMAD.MOV.U32 R29, RZ, RZ, R9 ;  /* 0x000000ffff1d7224 */ /* 0x000fe400078e0009 */
[----:B------:R-:W-:Y:S02]  /*52d50*/  IMAD.MOV.U32 R42, RZ, RZ, R49 ;  /* 0x000000ffff2a7224 */ /* 0x000fe400078e0031 */
[----:B------:R-:W-:-:S07]  /*52d60*/  IMAD.MOV.U32 R9, RZ, RZ, R6 ;  /* 0x000000ffff097224 */ /* 0x000fce00078e0006 */
.L_x_65496:
[----:B------:R-:W-:Y:S05]  /*52d70*/  BSYNC B1 ;  /* 0x0000000000017941 */ /* 0x000fea0003800000 */
.L_x_65494:
        /* <DEDUP_REMOVED lines=9> */
.L_x_65498:
[----:B------:R-:W-:Y:S01]  /*52e10*/  MOV R35, R8 ;  /* 0x0000000800237202 */ /* 0x000fe20000000f00 */
[----:B------:R-:W-:Y:S02]  /*52e20*/  IMAD.MOV.U32 R6, RZ, RZ, R29 ;  /* 0x000000ffff067224 */ /* 0x000fe400078e001d */
[----:B------:R-:W-:Y:S02]  /*52e30*/  IMAD.MOV.U32 R8, RZ, RZ, R7 ;  /* 0x000000ffff087224 */ /* 0x000fe400078e0007 */
[----:B------:R-:W-:-:S07]  /*52e40*/  IMAD.MOV.U32 R29, RZ, RZ, R28 ;  /* 0x000000ffff1d7224 */ /* 0x000fce00078e001c */
.L_x_65499:
[----:B------:R-:W-:Y:S05]  /*52e50*/  BSYNC B1 ;  /* 0x0000000000017941 */ /* 0x000fea0003800000 */
.L_x_65497:
        /* <DEDUP_REMOVED lines=9> */
.L_x_65501:
[----:B------:R-:W-:Y:S01]  /*52ef0*/  MOV R7, R35 ;  /* 0x0000002300077202 */ /* 0x000fe20000000f00 */
[----:B------:R-:W-:Y:S02]  /*52f00*/  IMAD.MOV.U32 R28, RZ, RZ, R6 ;  /* 0x000000ffff1c7224 */ /* 0x000fe400078e0006 */
[----:B------:R-:W-:Y:S02]  /*52f10*/  IMAD.MOV.U32 R35, RZ, RZ, R34 ;  /* 0x000000ffff237224 */ /* 0x000fe400078e0022 */
[----:B------:R-:W-:-:S07]  /*52f20*/  IMAD.MOV.U32 R6, RZ, RZ, R5 ;  /* 0x000000ffff067224 */ /* 0x000fce00078e0005 */
.L_x_65502:
[----:B------:R-:W-:Y:S05]  /*52f30*/  BSYNC B1 ;  /* 0x0000000000017941 */ /* 0x000fea0003800000 */
.L_x_65500:
        /* <DEDUP_REMOVED lines=9> */
.L_x_65504:
[----:B------:R-:W-:Y:S01]  /*52fd0*/  MOV R5, R7 ;  /* 0x0000000700057202 */ /* 0x000fe20000000f00 */
[----:B------:R-:W-:Y:S02]  /*52fe0*/  IMAD.MOV.U32 R34, RZ, RZ, R28 ;  /* 0x000000ffff227224 */ /* 0x000fe400078e001c */
[----:B------:R-:W-:Y:S02]  /*52ff0*/  IMAD.MOV.U32 R7, RZ, RZ, R4 ;  /* 0x000000ffff077224 */ /* 0x000fe400078e0004 */
[----:B------:R-:W-:-:S07]  /*53000*/  IMAD.MOV.U32 R28, RZ, RZ, R3 ;  /* 0x000000ffff1c7224 */ /* 0x000fce00078e0003 */
.L_x_65505:
[----:B------:R-:W-:Y:S05]  /*53010*/  BSYNC B1 ;  /* 0x0000000000017941 */ /* 0x000fea0003800000 */
.L_x_65503:
        /* <DEDUP_REMOVED lines=9> */
.L_x_65507:
[----:B------:R-:W-:Y:S01]  /*530b0*/  MOV R43, R5 ;  /* 0x00000005002b7202 */ /* 0x000fe20000000f00 */
[----:B------:R-:W-:Y:S02]  /*530c0*/  IMAD.MOV.U32 R3, RZ, RZ, R34 ;  /* 0x000000ffff037224 */ /* 0x000fe400078e0022 */
[----:B------:R-:W-:Y:S02]  /*530d0*/  IMAD.MOV.U32 R5, RZ, RZ, R2 ;  /* 0x000000ffff057224 */ /* 0x000fe400078e0002 */
[----:B------:R-:W-:-:S07]  /*530e0*/  IMAD.MOV.U32 R34, RZ, RZ, R33 ;  /* 0x000000ffff227224 */ /* 0x000fce00078e0021 */
.L_x_65508:
[----:B------:R-:W-:Y:S05]  /*530f0*/  BSYNC B1 ;  /* 0x0000000000017941 */ /* 0x000fea0003800000 */
.L_x_65506:
        /* <DEDUP_REMOVED lines=9> */
.L_x_65510:
[----:B------:R-:W-:Y:S01]  /*53190*/  MOV R4, R43 ;  /* 0x0000002b00047202 */ /* 0x000fe20000000f00 */
[----:B------:R-:W-:Y:S02]  /*531a0*/  IMAD.MOV.U32 R2, RZ, RZ, R3 ;  /* 0x000000ffff027224 */ /* 0x000fe400078e0003 */
[----:B------:R-:W-:Y:S02]  /*531b0*/  IMAD.MOV.U32 R43, RZ, RZ, R40 ;  /* 0x000000ffff2b7224 */ /* 0x000fe400078e0028 */
[----:B------:R-:W-:-:S07]  /*531c0*/  IMAD.MOV.U32 R3, RZ, RZ, R32 ;  /* 0x000000ffff037224 */ /* 0x000fce00078e0020 */
.L_x_65511:
[----:B------:R-:W-:Y:S05]  /*531d0*/  BSYNC B1 ;  /* 0x0000000000017941 */ /* 0x000fea0003800000 */
.L_x_65509:
        /* <DEDUP_REMOVED lines=16> */
.L_x_65513:
[----:B------:R-:W-:Y:S02]  /*532e0*/  IMAD.MOV.U32 R32, RZ, RZ, R17 ;  /* 0x000000ffff207224 */ /* 0x000fe400078e0011 */
[----:B------:R-:W-:Y:S02]  /*532f0*/  IMAD.MOV.U32 R26, RZ, RZ, R71 ;  /* 0x000000ffff1a7224 */ /* 0x000fe400078e0047 */
[----:B------:R-:W-:Y:S02]  /*53300*/  IMAD.MOV.U32 R17, RZ, RZ, R46 ;  /* 0x000000ffff117224 */ /* 0x000fe400078e002e */
[----:B------:R-:W-:-:S07]  /*53310*/  IMAD.MOV.U32 R71, RZ, RZ, R44 ;  /* 0x000000ffff477224 */ /* 0x000fce00078e002c */
.L_x_65514:
[----:B------:R-:W-:Y:S05]  /*53320*/  BSYNC B1 ;  /* 0x0000000000017941 */ /* 0x000fea0003800000 */
.L_x_65512:
        /* <DEDUP_REMOVED lines=9> */
.L_x_65516:
[----:B------:R-:W-:Y:S02]  /*533c0*/  IMAD.MOV.U32 R45, RZ, RZ, R32 ;  /* 0x000000ffff2d7224 */ /* 0x000fe400078e0020 */
[----:B------:R-:W-:Y:S02]  /*533d0*/  IMAD.MOV.U32 R33, RZ, RZ, R26 ;  /* 0x000000ffff217224 */ /* 0x000fe400078e001a */
[----:B------:R-:W-:Y:S02]  /*533e0*/  IMAD.MOV.U32 R32, RZ, RZ, R37 ;  /* 0x000000ffff207224 */ /* 0x000fe400078e0025 */
[----:B------:R-:W-:-:S07]  /*533f0*/  IMAD.MOV.U32 R26, RZ, RZ, R25 ;  /* 0x000000ffff1a7224 */ /* 0x000fce00078e0019 */
.L_x_65517:
[----:B------:R-:W-:Y:S05]  /*53400*/  BSYNC B1 ;  /* 0x0000000000017941 */ /* 0x000fea0003800000 */
.L_x_65515:
        /* <DEDUP_REMOVED lines=9> */
.L_x_65519:
[----:B------:R-:W-:Y:S02]  /*534a0*/  IMAD.MOV.U32 R38, RZ, RZ, R45 ;  /* 0x000000ffff267224 */ /* 0x000fe400078e002d */
[----:B------:R-:W-:Y:S02]  /*534b0*/  IMAD.MOV.U32 R25, RZ, RZ, R33 ;  /* 0x000000ffff197224 */ /* 0x000fe400078e0021 */
[----:B------:R-:W-:Y:S02]  /*534c0*/  IMAD.MOV.U32 R45, RZ, RZ, R24 ;  /* 0x000000ffff2d7224 */ /* 0x000fe400078e0018 */
[----:B------:R-:W-:-:S07]  /*534d0*/  IMAD.MOV.U32 R33, RZ, RZ, R16 ;  /* 0x000000ffff217224 */ /* 0x000fce00078e0010 */
.L_x_65520:
[----:B------:R-:W-:Y:S05]  /*534e0*/  BSYNC B1 ;  /* 0x0000000000017941 */ /* 0x000fea0003800000 */
.L_x_65518:
        /* <DEDUP_REMOVED lines=9> */
.L_x_65522:
[----:B------:R-:W-:Y:S02]  /*53580*/  IMAD.MOV.U32 R24, RZ, RZ, R38 ;  /* 0x000000ffff187224 */ /* 0x000fe400078e0026 */
[----:B------:R-:W-:Y:S02]  /*53590*/  IMAD.MOV.U32 R16, RZ, RZ, R25 ;  /* 0x000000ffff107224 */ /* 0x000fe400078e0019 */
[----:B------:R-:W-:Y:S02]  /*535a0*/  IMAD.MOV.U32 R38, RZ, RZ, R15 ;  /* 0x000000ffff267224 */ /* 0x000fe400078e000f */
[----:B------:R-:W-:-:S07]  /*535b0*/  IMAD.MOV.U32 R25, RZ, RZ, R14 ;  /* 0x000000ffff197224 */ /* 0x000fce00078e000e */
.L_x_65523:
[----:B------:R-:W-:Y:S05]  /*535c0*/  BSYNC B1 ;  /* 0x0000000000017941 */ /* 0x000fea0003800000 */
.L_x_65521:
        /* <DEDUP_REMOVED lines=9> */
.L_x_65525:
[----:B------:R-:W-:Y:S02]  /*53660*/  IMAD.MOV.U32 R15, RZ, RZ, R24 ;  /* 0x000000ffff0f7224 */ /* 0x000fe400078e0018 */
[----:B------:R-:W-:Y:S02]  /*53670*/  IMAD.MOV.U32 R14, RZ, RZ, R16 ;  /* 0x000000ffff0e7224 */ /* 0x000fe400078e0010 */
[----:B------:R-:W-:Y:S02]  /*53680*/  IMAD.MOV.U32 R24, RZ, RZ, R41 ;  /* 0x000000ffff187224 */ /* 0x000fe400078e0029 */
[----:B------:R-:W-:-:S07]  /*53690*/  IMAD.MOV.U32 R16, RZ, RZ, R31 ;  /* 0x000000ffff107224 */ /* 0x000fce00078e001f */
.L_x_65526:
[----:B------:R-:W-:Y:S05]  /*536a0*/  BSYNC B1 ;  /* 0x0000000000017941 */ /* 0x000fea0003800000 */
.L_x_65524:
        /* <DEDUP_REMOVED lines=9> */
.L_x_65528:
[----:B------:R-:W-:Y:S02]  /*53740*/  IMAD.MOV.U32 R37, RZ, RZ, R15 ;  /* 0x000000ffff257224 */ /* 0x000fe400078e000f */
[----:B------:R-:W-:Y:S02]  /*53750*/  IMAD.MOV.U32 R31, RZ, RZ, R14 ;  /* 0x000000ffff1f7224 */ /* 0x000fe400078e000e */
[----:B------:R-:W-:Y:S02]  /*53760*/  IMAD.MOV.U32 R15, RZ, RZ, R12 ;  /* 0x000000ffff0f7224 */ /* 0x000fe400078e000c */
[----:B------:R-:W-:-:S07]  /*53770*/  IMAD.MOV.U32 R14, RZ, RZ, R13 ;  /* 0x000000ffff0e7224 */ /* 0x000fce00078e000d */
.L_x_65529:
[----:B------:R-:W-:Y:S05]  /*53780*/  BSYNC B1 ;  /* 0x0000000000017941 */ /* 0x000fea0003800000 */
.L_x_65527:
        /* <DEDUP_REMOVED lines=9> */
.L_x_65531:
[----:B------:R-:W-:Y:S02]  /*53820*/  IMAD.MOV.U32 R12, RZ, RZ, R37 ;  /* 0x000000ffff0c7224 */ /* 0x000fe400078e0025 */
[----:B------:R-:W-:Y:S02]  /*53830*/  IMAD.MOV.U32 R13, RZ, RZ, R31 ;  /* 0x000000ffff0d7224 */ /* 0x000fe400078e001f */
[----:B------:R-:W-:Y:S02]  /*53840*/  IMAD.MOV.U32 R37, RZ, RZ, R36 ;  /* 0x000000ffff257224 */ /* 0x000fe400078e0024 */
[----:B------:R-:W-:-:S07]  /*53850*/  IMAD.MOV.U32 R31, RZ, RZ, R30 ;  /* 0x000000ffff1f7224 */ /* 0x000fce00078e001e */
.L_x_65532:
[----:B------:R-:W-:Y:S05]  /*53860*/  BSYNC B1 ;  /* 0x0000000000017941 */ /* 0x000fea0003800000 */
.L_x_65530:
        /* <DEDUP_REMOVED lines=9> */
.L_x_65534:
[----:B------:R-:W-:Y:S02]  /*53900*/  IMAD.MOV.U32 R41, RZ, RZ, R12 ;  /* 0x000000ffff297224 */ /* 0x000fe400078e000c */
[----:B------:R-:W-:Y:S02]  /*53910*/  IMAD.MOV.U32 R30, RZ, RZ, R13 ;  /* 0x000000ffff1e7224 */ /* 0x000fe400078e000d */
[----:B------:R-:W-:Y:S02]  /*53920*/  IMAD.MOV.U32 R12, RZ, RZ, R11 ;  /* 0x000000ffff0c7224 */ /* 0x000fe400078e000b */
[----:B------:R-:W-:-:S07]  /*53930*/  IMAD.MOV.U32 R13, RZ, RZ, R10 ;  /* 0x000000ffff0d7224 */ /* 0x000fce00078e000a */
.L_x_65535:
[----:B------:R-:W-:Y:S05]  /*53940*/  BSYNC B1 ;  /* 0x0000000000017941 */ /* 0x000fea0003800000 */
.L_x_65533:
        /* <DEDUP_REMOVED lines=9> */
.L_x_65537:
[----:B------:R-:W-:Y:S02]  /*539e0*/  IMAD.MOV.U32 R11, RZ, RZ, R41 ;  /* 0x000000ffff0b7224 */ /* 0x000fe400078e0029 */
[----:B------:R-:W-:Y:S02]  /*539f0*/  IMAD.MOV.U32 R10, RZ, RZ, R30 ;  /* 0x000000ffff0a7224 */ /* 0x000fe400078e001e */
[----:B------:R-:W-:Y:S02]  /*53a00*/  IMAD.MOV.U32 R41, RZ, RZ, R42 ;  /* 0x000000ffff297224 */ /* 0x000fe400078e002a */
[----:B------:R-:W-:-:S07]  /*53a10*/  IMAD.MOV.U32 R30, RZ, RZ, R9 ;  /* 0x000000ffff1e7224 */ /* 0x000fce00078e0009 */
.L_x_65538:
[----:B------:R-:W-:Y:S05]  /*53a20*/  BSYNC B1 ;  /* 0x0000000000017941 */ /* 0x000fea0003800000 */
.L_x_65536:
        /* <DEDUP_REMOVED lines=9> */
.L_x_65540:
[----:B------:R-:W-:Y:S02]  /*53ac0*/  IMAD.MOV.U32 R36, RZ, RZ, R11 ;  /* 0x000000ffff247224 */ /* 0x000fe400078e000b */
[----:B------:R-:W-:Y:S02]  /*53ad0*/  IMAD.MOV.U32 R9, RZ, RZ, R10 ;  /* 0x000000ffff097224 */ /* 0x000fe400078e000a */
[----:B------:R-:W-:Y:S02]  /*53ae0*/  IMAD.MOV.U32 R11, RZ, RZ, R8 ;  /* 0x000000ffff0b7224 */ /* 0x000fe400078e0008 */
[----:B------:R-:W-:-:S07]  /*53af0*/  IMAD.MOV.U32 R10, RZ, RZ, R29 ;  /* 0x000000ffff0a7224 */ /* 0x000fce00078e001d */
.L_x_65541:
[----:B------:R-:W-:Y:S05]  /*53b00*/  BSYNC B1 ;  /* 0x0000000000017941 */ /* 0x000fea0003800000 */
.L_x_65539:
        /* <DEDUP_REMOVED lines=9> */
.L_x_65543:
[----:B------:R-:W-:Y:S02]  /*53ba0*/  IMAD.MOV.U32 R8, RZ, RZ, R36 ;  /* 0x000000ffff087224 */ /* 0x000fe400078e0024 */
[----:B------:R-:W-:Y:S02]  /*53bb0*/  IMAD.MOV.U32 R29, RZ, RZ, R9 ;  /* 0x000000ffff1d7224 */ /* 0x000fe400078e0009 */
[----:B------:R-:W-:Y:S02]  /*53bc0*/  IMAD.MOV.U32 R36, RZ, RZ, R35 ;  /* 0x000000ffff247224 */ /* 0x000fe400078e0023 */
[----:B------:R-:W-:-:S07]  /*53bd0*/  IMAD.MOV.U32 R9, RZ, RZ, R6 ;  /* 0x000000ffff097224 */ /* 0x000fce00078e0006 */
.L_x_65544:
[----:B------:R-:W-:Y:S05]  /*53be0*/  BSYNC B1 ;  /* 0x0000000000017941 */ /* 0x000fea0003800000 */
.L_x_65542:
        /* <DEDUP_REMOVED lines=9> */
.L_x_65546:
[----:B------:R-:W-:Y:S02]  /*53c80*/  IMAD.MOV.U32 R6, RZ, RZ, R8 ;  /* 0x000000ffff067224 */ /* 0x000fe400078e0008 */
[----:B------:R-:W-:Y:S02]  /*53c90*/  IMAD.MOV.U32 R35, RZ, RZ, R29 ;  /* 0x000000ffff237224 */ /* 0x000fe400078e001d */
[----:B------:R-:W-:Y:S02]  /*53ca0*/  IMAD.MOV.U32 R8, RZ, RZ, R7 ;  /* 0x000000ffff087224 */ /* 0x000fe400078e0007 */
[----:B------:R-:W-:-:S07]  /*53cb0*/  IMAD.MOV.U32 R29, RZ, RZ, R28 ;  /* 0x000000ffff1d7224 */ /* 0x000fce00078e001c */
.L_x_65547:
[----:B------:R-:W-:Y:S05]  /*53cc0*/  BSYNC B1 ;  /* 0x0000000000017941 */ /* 0x000fea0003800000 */
.L_x_65545:
        /* <DEDUP_REMOVED lines=9> */
.L_x_65549:
[----:B------:R-:W-:Y:S02]  /*53d60*/  IMAD.MOV.U32 R40, RZ, RZ, R6 ;  /* 0x000000ffff287224 */ /* 0x000fe400078e0006 */
[----:B------:R-:W-:Y:S02]  /*53d70*/  IMAD.MOV.U32 R28, RZ, RZ, R35 ;  /* 0x000000ffff1c7224 */ /* 0x000fe400078e0023 */
[----:B------:R-:W-:Y:S02]  /*53d80*/  IMAD.MOV.U32 R6, RZ, RZ, R5 ;  /* 0x000000ffff067224 */ /* 0x000fe400078e0005 */
[----:B------:R-:W-:-:S07]  /*53d90*/  IMAD.MOV.U32 R35, RZ, RZ, R34 ;  /* 0x000000ffff237224 */ /* 0x000fce00078e0022 */
.L_x_65550:
[----:B------:R-:W-:Y:S05]  /*53da0*/  BSYNC B1 ;  /* 0x0000000000017941 */ /* 0x000fea0003800000 */
.L_x_65548:
        /* <DEDUP_REMOVED lines=9> */
.L_x_65552:
[----:B------:R-:W-:Y:S02]  /*53e40*/  IMAD.MOV.U32 R7, RZ, RZ, R40 ;  /* 0x000000ffff077224 */ /* 0x000fe400078e0028 */
[----:B------:R-:W-:Y:S02]  /*53e50*/  IMAD.MOV.U32 R5, RZ, RZ, R28 ;  /* 0x000000ffff057224 */ /* 0x000fe400078e001c */
[----:B------:R-:W-:Y:S02]  /*53e60*/  IMAD.MOV.U32 R40, RZ, RZ, R43 ;  /* 0x000000ffff287224 */ /* 0x000fe400078e002b */
[----:B------:R-:W-:-:S07]  /*53e70*/  IMAD.MOV.U32 R28, RZ, RZ, R3 ;  /* 0x000000ffff1c7224 */ /* 0x000fce00078e0003 */
.L_x_65553:
[----:B------:R-:W-:Y:S05]  /*53e80*/  BSYNC B1 ;  /* 0x0000000000017941 */ /* 0x000fea0003800000 */
.L_x_65551:
        /* <DEDUP_REMOVED lines=9> */
.L_x_65555:
[----:B------:R-:W-:Y:S02]  /*53f20*/  IMAD.MOV.U32 R34, RZ, RZ, R7 ;  /* 0x000000ffff227224 */ /* 0x000fe400078e0007 */
[----:B------:R-:W-:Y:S02]  /*53f30*/  IMAD.MOV.U32 R3, RZ, RZ, R5 ;  /* 0x000000ffff037224 */ /* 0x000fe400078e0005 */
[----:B------:R-:W-:Y:S02]  /*53f40*/  IMAD.MOV.U32 R7, RZ, RZ, R4 ;  /* 0x000000ffff077224 */ /* 0x000fe400078e0004 */
[----:B------:R-:W-:-:S07]  /*53f50*/  IMAD.MOV.U32 R5, RZ, RZ, R2 ;  /* 0x000000ffff057224 */ /* 0x000fce00078e0002 */
.L_x_65556:
[----:B------:R-:W-:Y:S05]  /*53f60*/  BSYNC B1 ;  /* 0x0000000000017941 */ /* 0x000fea0003800000 */
.L_x_65554:
        /* <DEDUP_REMOVED lines=16> */
.L_x_65558:
[----:B------:R-:W-:Y:S01]  /*54070*/  IMAD.MOV.U32 R2, RZ, RZ, R17 ;  /* 0x000000ffff027224 */ /* 0x000fe200078e0011 */
[----:B------:R-:W-:Y:S01]  /*54080*/  MOV R17, R32 ;  /* 0x0000002000117202 */ /* 0x000fe20000000f00 */
[----:B------:R-:W-:Y:S02]  /*54090*/  IMAD.MOV.U32 R4, RZ, RZ, R71 ;  /* 0x000000ffff047224 */ /* 0x000fe400078e0047 */
[----:B------:R-:W-:-:S07]  /*540a0*/  IMAD.MOV.U32 R71, RZ, RZ, R26 ;  /* 0x000000ffff477224 */ /* 0x000fce00078e001a */
.L_x_65559:
[----:B------:R-:W-:Y:S05]  /*540b0*/  BSYNC B1 ;  /* 0x0000000000017941 */ /* 0x000fea0003800000 */
.L_x_65557:
        /* <DEDUP_REMOVED lines=9> */
.L_x_65561:
[----:B------:R-:W-:Y:S01]  /*54150*/  IMAD.MOV.U32 R27, RZ, RZ, R2 ;  /* 0x000000ffff1b7224 */ /* 0x000fe200078e0002 */
[----:B------:R-:W-:Y:S01]  /*54160*/  MOV R2, R45 ;  /* 0x0000002d00027202 */ /* 0x000fe20000000f00 */
[----:B------:R-:W-:Y:S02]  /*54170*/  IMAD.MOV.U32 R26, RZ, RZ, R4 ;  /* 0x000000ffff1a7224 */ /* 0x000fe400078e0004 */
[----:B------:R-:W-:-:S07]  /*54180*/  IMAD.MOV.U32 R4, RZ, RZ, R33 ;  /* 0x000000ffff047224 */ /* 0x000fce00078e0021 */
.L_x_65562:
[----:B------:R-:W-:Y:S05]  /*54190*/  BSYNC B1 ;  /* 0x0000000000017941 */ /* 0x000fea0003800000 */
.L_x_65560:
        /* <DEDUP_REMOVED lines=9> */
.L_x_65564:
[----:B------:R-:W-:Y:S01]  /*54230*/  IMAD.MOV.U32 R33, RZ, RZ, R27 ;  /* 0x000000ffff217224 */ /* 0x000fe200078e001b */
[----:B------:R-:W-:Y:S01]  /*54240*/  MOV R27, R38 ;  /* 0x00000026001b7202 */ /* 0x000fe20000000f00 */
[----:B------:R-:W-:Y:S02]  /*54250*/  IMAD.MOV.U32 R39, RZ, RZ, R26 ;  /* 0x000000ffff277224 */ /* 0x000fe400078e001a */
[----:B------:R-:W-:-:S07]  /*54260*/  IMAD.MOV.U32 R26, RZ, RZ, R25 ;  /* 0x000000ffff1a7224 */ /* 0x000fce00078e0019 */
.L_x_65565:
[----:B------:R-:W-:Y:S05]  /*54270*/  BSYNC B1 ;  /* 0x0000000000017941 */ /* 0x000fea0003800000 */
.L_x_65563:
        /* <DEDUP_REMOVED lines=9> */
.L_x_65567:
[----:B------:R-:W-:Y:S01]  /*54310*/  IMAD.MOV.U32 R32, RZ, RZ, R33 ;  /* 0x000000ffff207224 */ /* 0x000fe200078e0021 */
[----:B------:R-:W-:Y:S01]  /*54320*/  MOV R33, R24 ;  /* 0x0000001800217202 */ /* 0x000fe20000000f00 */
[----:B------:R-:W-:Y:S02]  /*54330*/  IMAD.MOV.U32 R25, RZ, RZ, R39 ;  /* 0x000000ffff197224 */ /* 0x000fe400078e0027 */
[----:B------:R-:W-:-:S07]  /*54340*/  IMAD.MOV.U32 R39, RZ, RZ, R16 ;  /* 0x000000ffff277224 */ /* 0x000fce00078e0010 */
.L_x_65568:
[----:B------:R-:W-:Y:S05]  /*54350*/  BSYNC B1 ;  /* 0x0000000000017941 */ /* 0x000fea0003800000 */
.L_x_65566:
        /* <DEDUP_REMOVED lines=9> */
.L_x_65570:
[----:B------:R-:W-:Y:S01]  /*543f0*/  IMAD.MOV.U32 R16, RZ, RZ, R32 ;  /* 0x000000ffff107224 */ /* 0x000fe200078e0020 */
[----:B------:R-:W-:Y:S01]  /*54400*/  MOV R32, R15 ;  /* 0x0000000f00207202 */ /* 0x000fe20000000f00 */
[----:B------:R-:W-:Y:S02]  /*54410*/  IMAD.MOV.U32 R24, RZ, RZ, R25 ;  /* 0x000000ffff187224 */ /* 0x000fe400078e0019 */
[----:B------:R-:W-:-:S07]  /*54420*/  IMAD.MOV.U32 R25, RZ, RZ, R14 ;  /* 0x000000ffff197224 */ /* 0x000fce00078e000e */
.L_x_65571:
[----:B------:R-:W-:Y:S05]  /*54430*/  BSYNC B1 ;  /* 0x0000000000017941 */ /* 0x000fea0003800000 */
.L_x_65569:
        /* <DEDUP_REMOVED lines=9> */
.L_x_65573:
[----:B------:R-:W-:Y:S01]  /*544d0*/  IMAD.MOV.U32 R15, RZ, RZ, R16 ;  /* 0x000000ffff0f7224 */ /* 0x000fe200078e0010 */
[----:B------:R-:W-:Y:S01]  /*544e0*/  MOV R16, R37 ;  /* 0x0000002500107202 */ /* 0x000fe20000000f00 */
[----:B------:R-:W-:Y:S02]  /*544f0*/  IMAD.MOV.U32 R14, RZ, RZ, R24 ;  /* 0x000000ffff0e7224 */ /* 0x000fe400078e0018 */
[----:B------:R-:W-:-:S07]  /*54500*/  IMAD.MOV.U32 R24, RZ, RZ, R31 ;  /* 0x000000ffff187224 */ /* 0x000fce00078e001f */
.L_x_65574:
[----:B------:R-:W-:Y:S05]  /*54510*/  BSYNC B1 ;  /* 0x0000000000017941 */ /* 0x000fea0003800000 */
.L_x_65572:
        /* <DEDUP_REMOVED lines=9> */
.L_x_65576:
[----:B------:R-:W-:Y:S01]  /*545b0*/  IMAD.MOV.U32 R38, RZ, RZ, R15 ;  /* 0x000000ffff267224 */ /* 0x000fe200078e000f */
[----:B------:R-:W-:Y:S01]  /*545c0*/  MOV R15, R12 ;  /* 0x0000000c000f7202 */ /* 0x000fe20000000f00 */
[----:B------:R-:W-:Y:S02]  /*545d0*/  IMAD.MOV.U32 R31, RZ, RZ, R14 ;  /* 0x000000ffff1f7224 */ /* 0x000fe400078e000e */
[----:B------:R-:W-:-:S07]  /*545e0*/  IMAD.MOV.U32 R14, RZ, RZ, R13 ;  /* 0x000000ffff0e7224 */ /* 0x000fce00078e000d */
.L_x_65577:
[----:B------:R-:W-:Y:S05]  /*545f0*/  BSYNC B1 ;  /* 0x0000000000017941 */ /* 0x000fea0003800000 */
.L_x_65575:
        /* <DEDUP_REMOVED lines=9> */
.L_x_65579:
[----:B------:R-:W-:Y:S01]  /*54690*/  IMAD.MOV.U32 R12, RZ, RZ, R38 ;  /* 0x000000ffff0c7224 */ /* 0x000fe200078e0026 */
[----:B------:R-:W-:Y:S01]  /*546a0*/  MOV R38, R41 ;  /* 0x0000002900267202 */ /* 0x000fe20000000f00 */
[----:B------:R-:W-:Y:S02]  /*546b0*/  IMAD.MOV.U32 R13, RZ, RZ, R31 ;  /* 0x000000ffff0d7224 */ /* 0x000fe400078e001f */
[----:B------:R-:W-:-:S07]  /*546c0*/  IMAD.MOV.U32 R31, RZ, RZ, R30 ;  /* 0x000000ffff1f7224 */ /* 0x000fce00078e001e */
.L_x_65580:
[----:B------:R-:W-:Y:S05]  /*546d0*/  BSYNC B1 ;  /* 0x0000000000017941 */ /* 0x000fea0003800000 */
.L_x_65578:
        /* <DEDUP_REMOVED lines=9> */
.L_x_65582:
[----:B------:R-:W-:Y:S01]  /*54770*/  IMAD.MOV.U32 R37, RZ, RZ, R12 ;  /* 0x000000ffff257224 */ /* 0x000fe200078e000c */
[----:B------:R-:W-:Y:S01]  /*54780*/  MOV R12, R11 ;  /* 0x0000000b000c7202 */ /* 0x000fe20000000f00 */
[----:B------:R-:W-:Y:S02]  /*54790*/  IMAD.MOV.U32 R30, RZ, RZ, R13 ;  /* 0x000000ffff1e7224 */ /* 0x000fe400078e000d */
[----:B------:R-:W-:-:S07]  /*547a0*/  IMAD.MOV.U32 R13, RZ, RZ, R10 ;  /* 0x000000ffff0d7224 */ /* 0x000fce00078e000a */
.L_x_65583:
[----:B------:R-:W-:Y:S05]  /*547b0*/  BSYNC B1 ;  /* 0x0000000000017941 */ /* 0x000fea0003800000 */
.L_x_65581:
        /* <DEDUP_REMOVED lines=9> */
.L_x_65585:
[----:B------:R-:W-:Y:S01]  /*54850*/  IMAD.MOV.U32 R11, RZ, RZ, R37 ;  /* 0x000000ffff0b7224 */ /* 0x000fe200078e0025 */
[----:B------:R-:W-:Y:S01]  /*54860*/  MOV R37, R36 ;  /* 0x0000002400257202 */ /* 0x000fe20000000f00 */
[----:B------:R-:W-:Y:S02]  /*54870*/  IMAD.MOV.U32 R10, RZ, RZ, R30 ;  /* 0x000000ffff0a7224 */ /* 0x000fe400078e001e */
[----:B------:R-:W-:-:S07]  /*54880*/  IMAD.MOV.U32 R30, RZ, RZ, R9 ;  /* 0x000000ffff1e7224 */ /* 0x000fce00078e0009 */
.L_x_65586:
[----:B------:R-:W-:Y:S05]  /*54890*/  BSYNC B1 ;  /* 0x0000000000017941 */ /* 0x000fea0003800000 */
.L_x_65584:
        /* <DEDUP_REMOVED lines=9> */
.L_x_65588:
[----:B------:R-:W-:Y:S01]  /*54930*/  IMAD.MOV.U32 R9, RZ, RZ, R11 ;  /* 0x000000ffff097224 */ /* 0x000fe200078e000b */
[----:B------:R-:W-:Y:S01]  /*54940*/  MOV R11, R8 ;  /* 0x00000008000b7202 */ /* 0x000fe20000000f00 */
[----:B------:R-:W-:Y:S02]  /*54950*/  IMAD.MOV.U32 R36, RZ, RZ, R10 ;  /* 0x000000ffff247224 */ /* 0x000fe400078e000a */
[----:B------:R-:W-:-:S07]  /*54960*/  IMAD.MOV.U32 R10, RZ, RZ, R29 ;  /* 0x000000ffff0a7224 */ /* 0x000fce00078e001d */
.L_x_65589:
[----:B------:R-:W-:Y:S05]  /*54970*/  BSYNC B1 ;  /* 0x0000000000017941 */ /* 0x000fea0003800000 */
.L_x_65587:
        /* <DEDUP_REMOVED lines=9> */
.L_x_65591:
[----:B------:R-:W-:Y:S01]  /*54a10*/  IMAD.MOV.U32 R29, RZ, RZ, R9 ;  /* 0x000000ffff1d7224 */ /* 0x000fe200078e0009 */
[----:B------:R-:W-:Y:S01]  /*54a20*/  MOV R9, R6 ;  /* 0x0000000600097202 */ /* 0x000fe20000000f00 */
[----:B------:R-:W-:Y:S02]  /*54a30*/  IMAD.MOV.U32 R41, RZ, RZ, R36 ;  /* 0x000000ffff297224 */ /* 0x000fe400078e0024 */
[----:B------:R-:W-:-:S07]  /*54a40*/  IMAD.MOV.U32 R36, RZ, RZ, R35 ;  /* 0x000000ffff247224 */ /* 0x000fce00078e0023 */
.L_x_65592:
[----:B------:R-:W-:Y:S05]  /*54a50*/  BSYNC B1 ;  /* 0x0000000000017941 */ /* 0x000fea0003800000 */
.L_x_65590:
        /* <DEDUP_REMOVED lines=9> */
.L_x_65594:
[----:B------:R-:W-:Y:S01]  /*54af0*/  IMAD.MOV.U32 R6, RZ, RZ, R29 ;  /* 0x000000ffff067224 */ /* 0x000fe200078e001d */
[----:B------:R-:W-:Y:S01]  /*54b00*/  MOV R29, R40 ;  /* 0x00000028001d7202 */ /* 0x000fe20000000f00 */
[----:B------:R-:W-:Y:S02]  /*54b10*/  IMAD.MOV.U32 R8, RZ, RZ, R41 ;  /* 0x000000ffff087224 */ /* 0x000fe400078e0029 */
[----:B------:R-:W-:-:S07]  /*54b20*/  IMAD.MOV.U32 R41, RZ, RZ, R28 ;  /* 0x000000ffff297224 */ /* 0x000fce00078e001c */
.L_x_65595:
[----:B------:R-:W-:Y:S05]  /*54b30*/  BSYNC B1 ;  /* 0x0000000000017941 */ /* 0x000fea0003800000 */
.L_x_65593:
        /* <DEDUP_REMOVED lines=9> */
.L_x_65597:
[----:B------:R-:W-:Y:S01]  /*54bd0*/  IMAD.MOV.U32 R35, RZ, RZ, R6 ;  /* 0x000000ffff237224 */ /* 0x000fe200078e0006 */
[----:B------:R-:W-:Y:S01]  /*54be0*/  MOV R6, R7 ;  /* 0x0000000700067202 */ /* 0x000fe20000000f00 */
[----:B------:R-:W-:Y:S02]  /*54bf0*/  IMAD.MOV.U32 R28, RZ, RZ, R8 ;  /* 0x000000ffff1c7224 */ /* 0x000fe400078e0008 */
[----:B------:R-:W-:-:S07]  /*54c00*/  IMAD.MOV.U32 R8, RZ, RZ, R5 ;  /* 0x000000ffff087224 */ /* 0x000fce00078e0005 */
.L_x_65598:
[----:B------:R-:W-:Y:S05]  /*54c10*/  BSYNC B1 ;  /* 0x0000000000017941 */ /* 0x000fea0003800000 */
.L_x_65596:
        /* <DEDUP_REMOVED lines=9> */
.L_x_65600:
[----:B------:R-:W-:Y:S01]  /*54cb0*/  IMAD.MOV.U32 R5, RZ, RZ, R35 ;  /* 0x000000ffff057224 */ /* 0x000fe200078e0023 */
[----:B------:R-:W-:Y:S01]  /*54cc0*/  MOV R35, R34 ;  /* 0x0000002200237202 */ /* 0x000fe20000000f00 */
[----:B------:R-:W-:Y:S02]  /*54cd0*/  IMAD.MOV.U32 R7, RZ, RZ, R28 ;  /* 0x000000ffff077224 */ /* 0x000fe400078e001c */
[----:B------:R-:W-:-:S07]  /*54ce0*/  IMAD.MOV.U32 R28, RZ, RZ, R3 ;  /* 0x000000ffff1c7224 */ /* 0x000fce00078e0003 */
.L_x_65601:
[----:B------:R-:W-:Y:S05]  /*54cf0*/  BSYNC B1 ;  /* 0x0000000000017941 */ /* 0x000fea0003800000 */
.L_x_65599:
        /* <DEDUP_REMOVED lines=16> */
.L_x_65603:
[----:B------:R-:W-:Y:S01]  /*54e00*/  MOV R20, R17 ;  /* 0x0000001100147202 */ /* 0x000fe20000000f00 */
[----:B------:R-:W-:Y:S02]  /*54e10*/  IMAD.MOV.U32 R3, RZ, RZ, R71 ;  /* 0x000000ffff037224 */ /* 0x000fe400078e0047 */
[----:B------:R-:W-:Y:S02]  /*54e20*/  IMAD.MOV.U32 R17, RZ, RZ, R2 ;  /* 0x000000ffff117224 */ /* 0x000fe400078e0002 */
[----:B------:R-:W-:-:S07]  /*54e30*/  IMAD.MOV.U32 R71, RZ, RZ, R4 ;  /* 0x000000ffff477224 */ /* 0x000fce00078e0004 */
.L_x_65604:
[----:B------:R-:W-:Y:S05]  /*54e40*/  BSYNC B1 ;  /* 0x0000000000017941 */ /* 0x000fea0003800000 */
.L_x_65602:
        /* <DEDUP_REMOVED lines=9> */
.L_x_65606:
[----:B------:R-:W-:Y:S01]  /*54ee0*/  MOV R2, R20 ;  /* 0x0000001400027202 */ /* 0x000fe20000000f00 */
[----:B------:R-:W-:Y:S02]  /*54ef0*/  IMAD.MOV.U32 R4, RZ, RZ, R3 ;  /* 0x000000ffff047224 */ /* 0x000fe400078e0003 */
[----:B------:R-:W-:Y:S02]  /*54f00*/  IMAD.MOV.U32 R20, RZ, RZ, R27 ;  /* 0x000000ffff147224 */ /* 0x000fe400078e001b */
[----:B------:R-:W-:-:S07]  /*54f10*/  IMAD.MOV.U32 R3, RZ, RZ, R26 ;  /* 0x000000ffff037224 */ /* 0x000fce00078e001a */
.L_x_65607:
[----:B------:R-:W-:Y:S05]  /*54f20*/  BSYNC B1 ;  /* 0x0000000000017941 */ /* 0x000fea0003800000 */
.L_x_65605:
        /* <DEDUP_REMOVED lines=9> */
.L_x_65609:
[----:B------:R-:W-:Y:S01]  /*54fc0*/  MOV R26, R2 ;  /* 0x00000002001a7202 */ /* 0x000fe20000000f00 */
[----:B------:R-:W-:Y:S02]  /*54fd0*/  IMAD.MOV.U32 R27, RZ, RZ, R4 ;  /* 0x000000ffff1b7224 */ /* 0x000fe400078e0004 */
[----:B------:R-:W-:Y:S02]  /*54fe0*/  IMAD.MOV.U32 R2, RZ, RZ, R33 ;  /* 0x000000ffff027224 */ /* 0x000fe400078e0021 */
[----:B------:R-:W-:-:S07]  /*54ff0*/  IMAD.MOV.U32 R4, RZ, RZ, R39 ;  /* 0x000000ffff047224 */ /* 0x000fce00078e0027 */
.L_x_65610:
[----:B------:R-:W-:Y:S05]  /*55000*/  BSYNC B1 ;  /* 0x0000000000017941 */ /* 0x000fea0003800000 */
.L_x_65608:
        /* <DEDUP_REMOVED lines=9> */
.L_x_65612:
[----:B------:R-:W-:Y:S01]  /*550a0*/  MOV R33, R26 ;  /* 0x0000001a00217202 */ /* 0x000fe20000000f00 */
[----:B------:R-:W-:Y:S02]  /*550b0*/  IMAD.MOV.U32 R39, RZ, RZ, R27 ;  /* 0x000000ffff277224 */ /* 0x000fe400078e001b */
[----:B------:R-:W-:Y:S02]  /*550c0*/  IMAD.MOV.U32 R26, RZ, RZ, R32 ;  /* 0x000000ffff1a7224 */ /* 0x000fe400078e0020 */
[----:B------:R-:W-:-:S07]  /*550d0*/  IMAD.MOV.U32 R27, RZ, RZ, R25 ;  /* 0x000000ffff1b7224 */ /* 0x000fce00078e0019 */
.L_x_65613:
[----:B------:R-:W-:Y:S05]  /*550e0*/  BSYNC B1 ;  /* 0x0000000000017941 */ /* 0x000fea0003800000 */
.L_x_65611:
        /* <DEDUP_REMOVED lines=9> */
.L_x_65615:
[----:B------:R-:W-:Y:S01]  /*55180*/  MOV R32, R33 ;  /* 0x0000002100207202 */ /* 0x000fe20000000f00 */
[----:B------:R-:W-:Y:S02]  /*55190*/  IMAD.MOV.U32 R25, RZ, RZ, R39 ;  /* 0x000000ffff197224 */ /* 0x000fe400078e0027 */
[----:B------:R-:W-:Y:S02]  /*551a0*/  IMAD.MOV.U32 R33, RZ, RZ, R16 ;  /* 0x000000ffff217224 */ /* 0x000fe400078e0010 */
[----:B------:R-:W-:-:S07]  /*551b0*/  IMAD.MOV.U32 R39, RZ, RZ, R24 ;  /* 0x000000ffff277224 */ /* 0x000fce00078e0018 */
.L_x_65616:
[----:B------:R-:W-:Y:S05]  /*551c0*/  BSYNC B1 ;  /* 0x0000000000017941 */ /* 0x000fea0003800000 */
.L_x_65614:
        /* <DEDUP_REMOVED lines=9> */
.L_x_65618:
[----:B------:R-:W-:Y:S01]  /*55260*/  MOV R16, R32 ;  /* 0x0000002000107202 */ /* 0x000fe20000000f00 */
[----:B------:R-:W-:Y:S02]  /*55270*/  IMAD.MOV.U32 R24, RZ, RZ, R25 ;  /* 0x000000ffff187224 */ /* 0x000fe400078e0019 */
[----:B------:R-:W-:Y:S02]  /*55280*/  IMAD.MOV.U32 R32, RZ, RZ, R15 ;  /* 0x000000ffff207224 */ /* 0x000fe400078e000f */
[----:B------:R-:W-:-:S07]  /*55290*/  IMAD.MOV.U32 R25, RZ, RZ, R14 ;  /* 0x000000ffff197224 */ /* 0x000fce00078e000e */
.L_x_65619:
[----:B------:R-:W-:Y:S05]  /*552a0*/  BSYNC B1 ;  /* 0x0000000000017941 */ /* 0x000fea0003800000 */
.L_x_65617:
        /* <DEDUP_REMOVED lines=9> */
.L_x_65621:
[----:B------:R-:W-:Y:S01]  /*55340*/  MOV R14, R16 ;  /* 0x00000010000e7202 */ /* 0x000fe20000000f00 */
[----:B------:R-:W-:Y:S02]  /*55350*/  IMAD.MOV.U32 R15, RZ, RZ, R24 ;  /* 0x000000ffff0f7224 */ /* 0x000fe400078e0018 */
[----:B------:R-:W-:Y:S02]  /*55360*/  IMAD.MOV.U32 R16, RZ, RZ, R38 ;  /* 0x000000ffff107224 */ /* 0x000fe400078e0026 */
[----:B------:R-:W-:-:S07]  /*55370*/  IMAD.MOV.U32 R24, RZ, RZ, R31 ;  /* 0x000000ffff187224 */ /* 0x000fce00078e001f */
.L_x_65622:
[----:B------:R-:W-:Y:S05]  /*55380*/  BSYNC B1 ;  /* 0x0000000000017941 */ /* 0x000fea0003800000 */
.L_x_65620:
        /* <DEDUP_REMOVED lines=9> */
.L_x_65624:
[----:B------:R-:W-:Y:S01]  /*55420*/  MOV R34, R14 ;  /* 0x0000000e00227202 */ /* 0x000fe20000000f00 */
[----:B------:R-:W-:Y:S02]  /*55430*/  IMAD.MOV.U32 R31, RZ, RZ, R15 ;  /* 0x000000ffff1f7224 */ /* 0x000fe400078e000f */
[----:B------:R-:W-:Y:S02]  /*55440*/  IMAD.MOV.U32 R14, RZ, RZ, R12 ;  /* 0x000000ffff0e7224 */ /* 0x000fe400078e000c */
[----:B------:R-:W-:-:S07]  /*55450*/  IMAD.MOV.U32 R15, RZ, RZ, R13 ;  /* 0x000000ffff0f7224 */ /* 0x000fce00078e000d */
.L_x_65625:
[----:B------:R-:W-:Y:S05]  /*55460*/  BSYNC B1 ;  /* 0x0000000000017941 */ /* 0x000fea0003800000 */
.L_x_65623:
        /* <DEDUP_REMOVED lines=9> */
.L_x_65627:
[----:B------:R-:W-:Y:S01]  /*55500*/  MOV R12, R34 ;  /* 0x00000022000c7202 */ /* 0x000fe20000000f00 */
[----:B------:R-:W-:Y:S02]  /*55510*/  IMAD.MOV.U32 R13, RZ, RZ, R31 ;  /* 0x000000ffff0d7224 */ /* 0x000fe400078e001f */
[----:B------:R-:W-:Y:S02]  /*55520*/  IMAD.MOV.U32 R34, RZ, RZ, R37 ;  /* 0x000000ffff227224 */ /* 0x000fe400078e0025 */
[----:B------:R-:W-:-:S07]  /*55530*/  IMAD.MOV.U32 R31, RZ, RZ, R30 ;  /* 0x000000ffff1f7224 */ /* 0x000fce00078e001e */
.L_x_65628:
[----:B------:R-:W-:Y:S05]  /*55540*/  BSYNC B1 ;  /* 0x0000000000017941 */ /* 0x000fea0003800000 */
.L_x_65626:
        /* <DEDUP_REMOVED lines=9> */
.L_x_65630:
[----:B------:R-:W-:Y:S01]  /*555e0*/  MOV R30, R12 ;  /* 0x0000000c001e7202 */ /* 0x000fe20000000f00 */
[----:B------:R-:W-:Y:S02]  /*555f0*/  IMAD.MOV.U32 R37, RZ, RZ, R13 ;  /* 0x000000ffff257224 */ /* 0x000fe400078e000d */
[----:B------:R-:W-:Y:S02]  /*55600*/  IMAD.MOV.U32 R12, RZ, RZ, R11 ;  /* 0x000000ffff0c7224 */ /* 0x000fe400078e000b */
[----:B------:R-:W-:-:S07]  /*55610*/  IMAD.MOV.U32 R13, RZ, RZ, R10 ;  /* 0x000000ffff0d7224 */ /* 0x000fce00078e000a */
.L_x_65631:
[----:B------:R-:W-:Y:S05]  /*55620*/  BSYNC B1 ;  /* 0x0000000000017941 */ /* 0x000fea0003800000 */
.L_x_65629:
        /* <DEDUP_REMOVED lines=9> */
.L_x_65633:
[----:B------:R-:W-:Y:S01]  /*556c0*/  MOV R10, R30 ;  /* 0x0000001e000a7202 */ /* 0x000fe20000000f00 */
[----:B------:R-:W-:Y:S02]  /*556d0*/  IMAD.MOV.U32 R11, RZ, RZ, R37 ;  /* 0x000000ffff0b7224 */ /* 0x000fe400078e0025 */
[----:B------:R-:W-:Y:S02]  /*556e0*/  IMAD.MOV.U32 R30, RZ, RZ, R9 ;  /* 0x000000ffff1e7224 */ /* 0x000fe400078e0009 */
[----:B------:R-:W-:-:S07]  /*556f0*/  IMAD.MOV.U32 R37, RZ, RZ, R36 ;  /* 0x000000ffff257224 */ /* 0x000fce00078e0024 */
.L_x_65634:
[----:B------:R-:W-:Y:S05]  /*55700*/  BSYNC B1 ;  /* 0x0000000000017941 */ /* 0x000fea0003800000 */
.L_x_65632:
        /* <DEDUP_REMOVED lines=9> */
.L_x_65636:
[----:B------:R-:W-:Y:S01]  /*557a0*/  MOV R9, R10 ;  /* 0x0000000a00097202 */ /* 0x000fe20000000f00 */
[----:B------:R-:W-:Y:S02]  /*557b0*/  IMAD.MOV.U32 R43, RZ, RZ, R11 ;  /* 0x000000ffff2b7224 */ /* 0x000fe400078e000b */
[----:B------:R-:W-:Y:S02]  /*557c0*/  IMAD.MOV.U32 R10, RZ, RZ, R29 ;  /* 0x000000ffff0a7224 */ /* 0x000fe400078e001d */
[----:B------:R-:W-:-:S07]  /*557d0*/  IMAD.MOV.U32 R11, RZ, RZ, R41 ;  /* 0x000000ffff0b7224 */ /* 0x000fce00078e0029 */
.L_x_65637:
[----:B------:R-:W-:Y:S05]  /*557e0*/  BSYNC B1 ;  /* 0x0000000000017941 */ /* 0x000fea0003800000 */
.L_x_65635:
        /* <DEDUP_REMOVED lines=9> */
.L_x_65639:
[----:B------:R-:W-:Y:S01]  /*55880*/  MOV R36, R9 ;  /* 0x0000000900247202 */ /* 0x000fe20000000f00 */
[----:B------:R-:W-:Y:S02]  /*55890*/  IMAD.MOV.U32 R29, RZ, RZ, R43 ;  /* 0x000000ffff1d7224 */ /* 0x000fe400078e002b */
[----:B------:R-:W-:Y:S02]  /*558a0*/  IMAD.MOV.U32 R9, RZ, RZ, R6 ;  /* 0x000000ffff097224 */ /* 0x000fe400078e0006 */
[----:B------:R-:W-:-:S07]  /*558b0*/  IMAD.MOV.U32 R43, RZ, RZ, R8 ;  /* 0x000000ffff2b7224 */ /* 0x000fce00078e0008 */
.L_x_65640:
[----:B------:R-:W-:Y:S05]  /*558c0*/  BSYNC B1 ;  /* 0x0000000000017941 */ /* 0x000fea0003800000 */
.L_x_65638:
        /* <DEDUP_REMOVED lines=9> */
.L_x_65642:
[----:B------:R-:W-:Y:S01]  /*55960*/  MOV R6, R36 ;  /* 0x0000002400067202 */ /* 0x000fe20000000f00 */
[----:B------:R-:W-:Y:S02]  /*55970*/  IMAD.MOV.U32 R8, RZ, RZ, R29 ;  /* 0x000000ffff087224 */ /* 0x000fe400078e001d */
[----:B------:R-:W-:Y:S02]  /*55980*/  IMAD.MOV.U32 R36, RZ, RZ, R35 ;  /* 0x000000ffff247224 */ /* 0x000fe400078e0023 */
[----:B------:R-:W-:-:S07]  /*55990*/  IMAD.MOV.U32 R29, RZ, RZ, R28 ;  /* 0x000000ffff1d7224 */ /* 0x000fce00078e001c */
.L_x_65643:
[----:B------:R-:W-:Y:S05]  /*559a0*/  BSYNC B1 ;  /* 0x0000000000017941 */ /* 0x000fea0003800000 */
.L_x_65641:
        /* <DEDUP_REMOVED lines=9> */
.L_x_65645:
[----:B------:R-:W-:Y:S01]  /*55a40*/  MOV R28, R6 ;  /* 0x00000006001c7202 */ /* 0x000fe20000000f00 */
[----:B------:R-:W-:Y:S02]  /*55a50*/  IMAD.MOV.U32 R35, RZ, RZ, R8 ;  /* 0x000000ffff237224 */ /* 0x000fe400078e0008 */
[----:B------:R-:W-:Y:S02]  /*55a60*/  IMAD.MOV.U32 R6, RZ, RZ, R5 ;  /* 0x000000ffff067224 */ /* 0x000fe400078e0005 */
[----:B------:R-:W-:-:S07]  /*55a70*/  IMAD.MOV.U32 R8, RZ, RZ, R7 ;  /* 0x000000ffff087224 */ /* 0x000fce00078e0007 */
.L_x_65646:
[----:B------:R-:W-:Y:S05]  /*55a80*/  BSYNC B1 ;  /* 0x0000000000017941 */ /* 0x000fea0003800000 */
.L_x_65644:
        /* <DEDUP_REMOVED lines=16> */
.L_x_65648:
[----:B------:R-:W-:Y:S02]  /*55b90*/  IMAD.MOV.U32 R76, RZ, RZ, R17 ;  /* 0x000000ffff4c7224 */ /* 0x000fe400078e0011 */
[----:B------:R-:W-:Y:S02]  /*55ba0*/  IMAD.MOV.U32 R70, RZ, RZ, R71 ;  /* 0x000000ffff467224 */ /* 0x000fe400078e0047 */
[----:B------:R-:W-:Y:S02]  /*55bb0*/  IMAD.MOV.U32 R17, RZ, RZ, R20 ;  /* 0x000000ffff117224 */ /* 0x000fe400078e0014 */
[----:B------:R-:W-:-:S07]  /*55bc0*/  IMAD.MOV.U32 R71, RZ, RZ, R3 ;  /* 0x000000ffff477224 */ /* 0x000fce00078e0003 */
.L_x_65649:
[----:B------:R-:W-:Y:S05]  /*55bd0*/  BSYNC B1 ;  /* 0x0000000000017941 */ /* 0x000fea0003800000 */
.L_x_65647:
        /* <DEDUP_REMOVED lines=9> */
.L_x_65651:
[----:B------:R-:W-:Y:S02]  /*55c70*/  IMAD.MOV.U32 R69, RZ, RZ, R76 ;  /* 0x000000ffff457224 */ /* 0x000fe400078e004c */
[----:B------:R-:W-:Y:S02]  /*55c80*/  IMAD.MOV.U32 R68, RZ, RZ, R70 ;  /* 0x000000ffff447224 */ /* 0x000fe400078e0046 */
[----:B------:R-:W-:Y:S02]  /*55c90*/  IMAD.MOV.U32 R76, RZ, RZ, R2 ;  /* 0x000000ffff4c7224 */ /* 0x000fe400078e0002 */
[----:B------:R-:W-:-:S07]  /*55ca0*/  IMAD.MOV.U32 R70, RZ, RZ, R4 ;  /* 0x000000ffff467224 */ /* 0x000fce00078e0004 */
.L_x_65652:
[----:B------:R-:W-:Y:S05]  /*55cb0*/  BSYNC B1 ;  /* 0x0000000000017941 */ /* 0x000fea0003800000 */
.L_x_65650:
        /* <DEDUP_REMOVED lines=9> */
.L_x_65654:
[----:B------:R-:W-:Y:S02]  /*55d50*/  IMAD.MOV.U32 R67, RZ, RZ, R69 ;  /* 0x000000ffff437224 */ /* 0x000fe400078e0045 */
[----:B------:R-:W-:Y:S02]  /*55d60*/  IMAD.MOV.U32 R66, RZ, RZ, R68 ;  /* 0x000000ffff427224 */ /* 0x000fe400078e0044 */
[----:B------:R-:W-:Y:S02]  /*55d70*/  IMAD.MOV.U32 R69, RZ, RZ, R26 ;  /* 0x000000ffff457224 */ /* 0x000fe400078e001a */
[----:B------:R-:W-:-:S07]  /*55d80*/  IMAD.MOV.U32 R68, RZ, RZ, R27 ;  /* 0x000000ffff447224 */ /* 0x000fce00078e001b */
.L_x_65655:
[----:B------:R-:W-:Y:S05]  /*55d90*/  BSYNC B1 ;  /* 0x0000000000017941 */ /* 0x000fea0003800000 */
.L_x_65653:
        /* <DEDUP_REMOVED lines=9> */
.L_x_65657:
[----:B------:R-:W-:Y:S02]  /*55e30*/  IMAD.MOV.U32 R65, RZ, RZ, R67 ;  /* 0x000000ffff417224 */ /* 0x000fe400078e0043 */
[----:B------:R-:W-:Y:S02]  /*55e40*/  IMAD.MOV.U32 R64, RZ, RZ, R66 ;  /* 0x000000ffff407224 */ /* 0x000fe400078e0042 */
[----:B------:R-:W-:Y:S02]  /*55e50*/  IMAD.MOV.U32 R67, RZ, RZ, R33 ;  /* 0x000000ffff437224 */ /* 0x000fe400078e0021 */
[----:B------:R-:W-:-:S07]  /*55e60*/  IMAD.MOV.U32 R66, RZ, RZ, R39 ;  /* 0x000000ffff427224 */ /* 0x000fce00078e0027 */
.L_x_65658:
[----:B------:R-:W-:Y:S05]  /*55e70*/  BSYNC B1 ;  /* 0x0000000000017941 */ /* 0x000fea0003800000 */
.L_x_65656:
        /* <DEDUP_REMOVED lines=9> */
.L_x_65660:
[----:B------:R-:W-:Y:S02]  /*55f10*/  IMAD.MOV.U32 R63, RZ, RZ, R65 ;  /* 0x000000ffff3f7224 */ /* 0x000fe400078e0041 */
[----:B------:R-:W-:Y:S02]  /*55f20*/  IMAD.MOV.U32 R62, RZ, RZ, R64 ;  /* 0x000000ffff3e7224 */ /* 0x000fe400078e0040 */
[----:B------:R-:W-:Y:S02]  /*55f30*/  IMAD.MOV.U32 R65, RZ, RZ, R32 ;  /* 0x000000ffff417224 */ /* 0x000fe400078e0020 */
[----:B------:R-:W-:-:S07]  /*55f40*/  IMAD.MOV.U32 R64, RZ, RZ, R25 ;  /* 0x000000ffff407224 */ /* 0x000fce00078e0019 */
.L_x_65661:
[----:B------:R-:W-:Y:S05]  /*55f50*/  BSYNC B1 ;  /* 0x0000000000017941 */ /* 0x000fea0003800000 */
.L_x_65659:
        /* <DEDUP_REMOVED lines=9> */
.L_x_65663:
[----:B------:R-:W-:Y:S02]  /*55ff0*/  IMAD.MOV.U32 R61, RZ, RZ, R63 ;  /* 0x000000ffff3d7224 */ /* 0x000fe400078e003f */
[----:B------:R-:W-:Y:S02]  /*56000*/  IMAD.MOV.U32 R60, RZ, RZ, R62 ;  /* 0x000000ffff3c7224 */ /* 0x000fe400078e003e */
[----:B------:R-:W-:Y:S02]  /*56010*/  IMAD.MOV.U32 R63, RZ, RZ, R16 ;  /* 0x000000ffff3f7224 */ /* 0x000fe400078e0010 */
[----:B------:R-:W-:-:S07]  /*56020*/  IMAD.MOV.U32 R62, RZ, RZ, R24 ;  /* 0x000000ffff3e7224 */ /* 0x000fce00078e0018 */
.L_x_65664:
[----:B------:R-:W-:Y:S05]  /*56030*/  BSYNC B1 ;  /* 0x0000000000017941 */ /* 0x000fea0003800000 */
.L_x_65662:
        /* <DEDUP_REMOVED lines=9> */
.L_x_65666:
[----:B------:R-:W-:Y:S02]  /*560d0*/  IMAD.MOV.U32 R59, RZ, RZ, R61 ;  /* 0x000000ffff3b7224 */ /* 0x000fe400078e003d */
[----:B------:R-:W-:Y:S02]  /*560e0*/  IMAD.MOV.U32 R58, RZ, RZ, R60 ;  /* 0x000000ffff3a7224 */ /* 0x000fe400078e003c */
[----:B------:R-:W-:Y:S02]  /*560f0*/  IMAD.MOV.U32 R61, RZ, RZ, R14 ;  /* 0x000000ffff3d7224 */ /* 0x000fe400078e000e */
[----:B------:R-:W-:-:S07]  /*56100*/  IMAD.MOV.U32 R60, RZ, RZ, R15 ;  /* 0x000000ffff3c7224 */ /* 0x000fce00078e000f */
.L_x_65667:
[----:B------:R-:W-:Y:S05]  /*56110*/  BSYNC B1 ;  /* 0x0000000000017941 */ /* 0x000fea0003800000 */
.L_x_65665:
        /* <DEDUP_REMOVED lines=9> */
.L_x_65669:
[----:B------:R-:W-:Y:S02]  /*561b0*/  IMAD.MOV.U32 R57, RZ, RZ, R59 ;  /* 0x000000ffff397224 */ /* 0x000fe400078e003b */
[----:B------:R-:W-:Y:S02]  /*561c0*/  IMAD.MOV.U32 R56, RZ, RZ, R58 ;  /* 0x000000ffff387224 */ /* 0x000fe400078e003a */
[----:B------:R-:W-:Y:S02]  /*561d0*/  IMAD.MOV.U32 R59, RZ, RZ, R34 ;  /* 0x000000ffff3b7224 */ /* 0x000fe400078e0022 */
[----:B------:R-:W-:-:S07]  /*561e0*/  IMAD.MOV.U32 R58, RZ, RZ, R31 ;  /* 0x000000ffff3a7224 */ /* 0x000fce00078e001f */
.L_x_65670:
[----:B------:R-:W-:Y:S05]  /*561f0*/  BSYNC B1 ;  /* 0x0000000000017941 */ /* 0x000fea0003800000 */
.L_x_65668:
        /* <DEDUP_REMOVED lines=9> */
.L_x_65672:
[----:B------:R-:W-:Y:S02]  /*56290*/  IMAD.MOV.U32 R55, RZ, RZ, R57 ;  /* 0x000000ffff377224 */ /* 0x000fe400078e0039 */
[----:B------:R-:W-:Y:S02]  /*562a0*/  IMAD.MOV.U32 R54, RZ, RZ, R56 ;  /* 0x000000ffff367224 */ /* 0x000fe400078e0038 */
[----:B------:R-:W-:Y:S02]  /*562b0*/  IMAD.MOV.U32 R57, RZ, RZ, R12 ;  /* 0x000000ffff397224 */ /* 0x000fe400078e000c */
[----:B------:R-:W-:-:S07]  /*562c0*/  IMAD.MOV.U32 R56, RZ, RZ, R13 ;  /* 0x000000ffff387224 */ /* 0x000fce00078e000d */
.L_x_65673:
[----:B------:R-:W-:Y:S05]  /*562d0*/  BSYNC B1 ;  /* 0x0000000000017941 */ /* 0x000fea0003800000 */
.L_x_65671:
        /* <DEDUP_REMOVED lines=9> */
.L_x_65675:
[----:B------:R-:W-:Y:S02]  /*56370*/  IMAD.MOV.U32 R53, RZ, RZ, R55 ;  /* 0x000000ffff357224 */ /* 0x000fe400078e0037 */
[----:B------:R-:W-:Y:S02]  /*56380*/  IMAD.MOV.U32 R52, RZ, RZ, R54 ;  /* 0x000000ffff347224 */ /* 0x000fe400078e0036 */
[----:B------:R-:W-:Y:S02]  /*56390*/  IMAD.MOV.U32 R55, RZ, RZ, R30 ;  /* 0x000000ffff377224 */ /* 0x000fe400078e001e */
[----:B------:R-:W-:-:S07]  /*563a0*/  IMAD.MOV.U32 R54, RZ, RZ, R37 ;  /* 0x000000ffff367224 */ /* 0x000fce00078e0025 */
.L_x_65676:
[----:B------:R-:W-:Y:S05]  /*563b0*/  BSYNC B1 ;  /* 0x0000000000017941 */ /* 0x000fea0003800000 */
.L_x_65674:
        /* <DEDUP_REMOVED lines=9> */
.L_x_65678:
[----:B------:R-:W-:Y:S02]  /*56450*/  IMAD.MOV.U32 R51, RZ, RZ, R53 ;  /* 0x000000ffff337224 */ /* 0x000fe400078e0035 */
[----:B------:R-:W-:Y:S02]  /*56460*/  IMAD.MOV.U32 R50, RZ, RZ, R52 ;  /* 0x000000ffff327224 */ /* 0x000fe400078e0034 */
[----:B------:R-:W-:Y:S02]  /*56470*/  IMAD.MOV.U32 R53, RZ, RZ, R10 ;  /* 0x000000ffff357224 */ /* 0x000fe400078e000a */
[----:B------:R-:W-:-:S07]  /*56480*/  IMAD.MOV.U32 R52, RZ, RZ, R11 ;  /* 0x000000ffff347224 */ /* 0x000fce00078e000b */
.L_x_65679:
[----:B------:R-:W-:Y:S05]  /*56490*/  BSYNC B1 ;  /* 0x0000000000017941 */ /* 0x000fea0003800000 */
.L_x_65677:
        /* <DEDUP_REMOVED lines=9> */
.L_x_65681:
[----:B------:R-:W-:Y:S02]  /*56530*/  IMAD.MOV.U32 R49, RZ, RZ, R51 ;  /* 0x000000ffff317224 */ /* 0x000fe400078e0033 */
[----:B------:R-:W-:Y:S02]  /*56540*/  IMAD.MOV.U32 R48, RZ, RZ, R50 ;  /* 0x000000ffff307224 */ /* 0x000fe400078e0032 */
[----:B------:R-:W-:Y:S02]  /*56550*/  IMAD.MOV.U32 R51, RZ, RZ, R9 ;  /* 0x000000ffff337224 */ /* 0x000fe400078e0009 */
[----:B------:R-:W-:-:S07]  /*56560*/  IMAD.MOV.U32 R50, RZ, RZ, R43 ;  /* 0x000000ffff327224 */ /* 0x000fce00078e002b */
.L_x_65682:
[----:B------:R-:W-:Y:S05]  /*56570*/  BSYNC B1 ;  /* 0x0000000000017941 */ /* 0x000fea0003800000 */
.L_x_65680:
        /* <DEDUP_REMOVED lines=9> */
.L_x_65684:
[----:B------:R-:W-:Y:S02]  /*56610*/  IMAD.MOV.U32 R47, RZ, RZ, R49 ;  /* 0x000000ffff2f7224 */ /* 0x000fe400078e0031 */
[----:B------:R-:W-:Y:S02]  /*56620*/  IMAD.MOV.U32 R46, RZ, RZ, R48 ;  /* 0x000000ffff2e7224 */ /* 0x000fe400078e0030 */
[----:B------:R-:W-:Y:S02]  /*56630*/  IMAD.MOV.U32 R49, RZ, RZ, R36 ;  /* 0x000000ffff317224 */ /* 0x000fe400078e0024 */
[----:B------:R-:W-:-:S07]  /*56640*/  IMAD.MOV.U32 R48, RZ, RZ, R29 ;  /* 0x000000ffff307224 */ /* 0x000fce00078e001d */
.L_x_65685:
[----:B------:R-:W-:Y:S05]  /*56650*/  BSYNC B1 ;  /* 0x0000000000017941 */ /* 0x000fea0003800000 */
.L_x_65683:
        /* <DEDUP_REMOVED lines=9> */
.L_x_65687:
[----:B------:R-:W-:Y:S02]  /*566f0*/  IMAD.MOV.U32 R45, RZ, RZ, R47 ;  /* 0x000000ffff2d7224 */ /* 0x000fe400078e002f */
[----:B------:R-:W-:Y:S02]  /*56700*/  IMAD.MOV.U32 R44, RZ, RZ, R46 ;  /* 0x000000ffff2c7224 */ /* 0x000fe400078e002e */
[----:B------:R-:W-:Y:S02]  /*56710*/  IMAD.MOV.U32 R47, RZ, RZ, R6 ;  /* 0x000000ffff2f7224 */ /* 0x000fe400078e0006 */
[----:B------:R-:W-:-:S07]  /*56720*/  IMAD.MOV.U32 R46, RZ, RZ, R8 ;  /* 0x000000ffff2e7224 */ /* 0x000fce00078e0008 */
.L_x_65688:
[----:B------:R-:W-:Y:S05]  /*56730*/  BSYNC B1 ;  /* 0x0000000000017941 */ /* 0x000fea0003800000 */
.L_x_65686:
        /* <DEDUP_REMOVED lines=9> */
.L_x_65690:
[----:B------:R-:W-:Y:S02]  /*567d0*/  IMAD.MOV.U32 R20, RZ, RZ, R45 ;  /* 0x000000ffff147224 */ /* 0x000fe400078e002d */
[----:B------:R-:W-:Y:S02]  /*567e0*/  IMAD.MOV.U32 R16, RZ, RZ, R44 ;  /* 0x000000ffff107224 */ /* 0x000fe400078e002c */
[----:B------:R-:W-:Y:S02]  /*567f0*/  IMAD.MOV.U32 R45, RZ, RZ, R28 ;  /* 0x000000ffff2d7224 */ /* 0x000fe400078e001c */
[----:B------:R-:W-:-:S07]  /*56800*/  IMAD.MOV.U32 R44, RZ, RZ, R35 ;  /* 0x000000ffff2c7224 */ /* 0x000fce00078e0023 */
.L_x_65691:
[----:B------:R-:W-:Y:S05]  /*56810*/  BSYNC B1 ;  /* 0x0000000000017941 */ /* 0x000fea0003800000 */
.L_x_65689:
        /* <DEDUP_REMOVED lines=10> */
[----:B------:R2:W4:Y:S01]  /*568c0*/  LDS.128 R36, [R0+0x180] ;  /* 0x0001800000247984 */ /* 0x0005220000000c00 */
[----:B------:R-:W-:-:S03]  /*568d0*/  FADD.FTZ R22, -R21, R22 ;  /* 0x0000001615167221 */ /* 0x000fc60000010100 */
[----:B------:R2:W2:Y:S01]  /*568e0*/  LDS.128 R32, [R0+0x170] ;  /* 0x0001700000207984 */ /* 0x0004a20000000c00 */
[----:B------:R-:W-:-:S03]  /*568f0*/  FMUL.FTZ R22, R22, 1.4426950216293334961 ;  /* 0x3fb8aa3b16167820 */ /* 0x000fc60000410000 */
[----:B------:R0:W2:Y:S03]  /*56900*/  LDS.128 R28, [R0+0x150] ;  /* 0x00015000001c7984 */ /* 0x0000a60000000c00 */
[----:B------:R-:W5:Y:S01]  /*56910*/  MUFU.EX2 R22, R22 ;  /* 0x0000001600167308 */ /* 0x000f620000000800 */
[----:B------:R0:W2:Y:S04]  /*56920*/  LDS.128 R24, [R0+0x140] ;  /* 0x0001400000187984 */ /* 0x0000a80000000c00 */
[----:B------:R0:W2:Y:S02]  /*56930*/  LDS.128 R12, [R0+0x130] ;  /* 0x00013000000c7984 */ /* 0x0000a40000000c00 */
[----:B0-----:R-:W-:Y:S01]  /*56940*/  FSETP.GEU.FTZ.AND P0, PT, R71, R4, PT ;  /* 0x000000044700720b */ /* 0x001fe20003f1e000 */
[----:B-----5:R-:W-:Y:S01]  /*56950*/  FMUL.FTZ R3, R3, R22 ;  /* 0x0000001603037220 */ /* 0x020fe20000410000 */
[----:B------:R-:W-:-:S02]  /*56960*/  FSETP.NEU.FTZ.AND P3, PT, R71, R4, PT ;  /* 0x000000044700720b */ /* 0x000fc40003f7d000 */
[C---:B------:R-:W-:Y:S02]  /*56970*/  ISETP.EQ.OR P0, PT, R17.reuse, -0x1, !P0 ;  /* 0xffffffff1100780c */ /* 0x040fe40004702670 */
[----:B-1----:R-:W-:-:S04]  /*56980*/  ISETP.LE.OR P3, PT, R17, R8, P3 ;  /* 0x000000081100720c */ /* 0x002fc80001f63670 */
[----:B------:R-:W-:-:S13]  /*56990*/  PLOP3.LUT P0, PT, P0, P3, PT, 0x8, 0x0 ;  /* 0x000000000000781c */ /* 0x000fda0000706170 */
[----:B------:R-:W-:Y:S01]  /*569a0*/  @!P0 MOV R71, R4 ;  /* 0x0000000400478202 */ /* 0x000fe20000000f00 */
[----:B------:R-:W-:-:S03]  /*569b0*/  @!P0 IMAD.MOV.U32 R17, RZ, RZ, R8 ;  /* 0x000000ffff118224 */ /* 0x000fc600078e0008 */
[----:B------:R-:W-:-:S04]  /*569c0*/  FSETP.GT.FTZ.AND P3, PT, R71, R70, PT ;  /* 0x000000464700720b */ /* 0x000fc80003f74000 */
[----:B------:R-:W-:-:S13]  /*569d0*/  ISETP.EQ.OR P3, PT, R76, -0x1, P3 ;  /* 0xffffffff4c00780c */ /* 0x000fda0001f62670 */
[----:B--234-:R-:W-:Y:S05]  /*569e0*/  @P3 BRA `(.L_x_65693) ;  /* 0x0000000000143947 */ /* 0x01cfea0003800000 */
[----:B------:R-:W-:Y:S01]  /*569f0*/  FSETP.NEU.FTZ.AND P0, PT, R71, R70, PT ;  /* 0x000000464700720b */ /* 0x000fe20003f1d000 */
[----:B------:R-:W-:Y:S02]  /*56a00*/  IMAD.MOV.U32 R8, RZ, RZ, R76 ;  /* 0x000000ffff087224 */ /* 0x000fe400078e004c */
[----:B------:R-:W-:Y:S01]  /*56a10*/  IMAD.MOV.U32 R4, RZ, RZ, R70 ;  /* 0x000000ffff047224 */ /* 0x000fe200078e0046 */
[----:B------:R-:W-:-:S13]  /*56a20*/  ISETP.GE.OR P0, PT, R17, R76, P0 ;  /* 0x0000004c1100720c */ /* 0x000fda0000706670 */
[----:B------:R-:W-:Y:S05]  /*56a30*/  @P0 BRA `(.L_x_65694) ;  /* 0x0000000000100947 */ /* 0x000fea0003800000 */
.L_x_65693:
[----:B------:R-:W-:Y:S01]  /*56a40*/  IMAD.MOV.U32 R8, RZ, RZ, R17 ;  /* 0x000000ffff087224 */ /* 0x000fe200078e0011 */
[----:B------:R-:W-:Y:S01]  /*56a50*/  MOV R17, R76 ;  /* 0x0000004c00117202 */ /* 0x000fe20000000f00 */
[----:B------:R-:W-:Y:S02]  /*56a60*/  IMAD.MOV.U32 R4, RZ, RZ, R71 ;  /* 0x000000ffff047224 */ /* 0x000fe400078e0047 */
[----:B------:R-:W-:-:S07]  /*56a70*/  IMAD.MOV.U32 R71, RZ, RZ, R70 ;  /* 0x000000ffff477224 */ /* 0x000fce00078e0046 */
.L_x_65694:
[----:B------:R-:W-:Y:S05]  /*56a80*/  BSYNC B1 ;  /* 0x0000000000017941 */ /* 0x000fea0003800000 */
.L_x_65692:
        /* <DEDUP_REMOVED lines=9> */
.L_x_65696:
[----:B------:R-:W-:Y:S01]  /*56b20*/  IMAD.MOV.U32 R18, RZ, RZ, R8 ;  /* 0x000000ffff127224 */ /* 0x000fe200078e0008 */
[----:B------:R-:W-:Y:S01]  /*56b30*/  MOV R8, R69 ;  /* 0x0000004500087202 */ /* 0x000fe20000000f00 */
[----:B------:R-:W-:Y:S02]  /*56b40*/  IMAD.MOV.U32 R19, RZ, RZ, R4 ;  /* 0x000000ffff137224 */ /* 0x000fe400078e0004 */
[----:B------:R-:W-:-:S07]  /*56b50*/  IMAD.MOV.U32 R4, RZ, RZ, R68 ;  /* 0x000000ffff047224 */ /* 0x000fce00078e0044 */
.L_x_65697:
[----:B------:R-:W-:Y:S05]  /*56b60*/  BSYNC B1 ;  /* 0x0000000000017941 */ /* 0x000fea0003800000 */
.L_x_65695:
        /* <DEDUP_REMOVED lines=9> */
.L_x_65699:
[----:B------:R-:W-:Y:S01]  /*56c00*/  IMAD.MOV.U32 R22, RZ, RZ, R18 ;  /* 0x000000ffff167224 */ /* 0x000fe200078e0012 */
[----:B------:R-:W-:Y:S01]  /*56c10*/  MOV R18, R67 ;  /* 0x0000004300127202 */ /* 0x000fe20000000f00 */
[----:B------:R-:W-:Y:S02]  /*56c20*/  IMAD.MOV.U32 R23, RZ, RZ, R19 ;  /* 0x000000ffff177224 */ /* 0x000fe400078e0013 */
[----:B------:R-:W-:-:S07]  /*56c30*/  IMAD.MOV.U32 R19, RZ, RZ, R66 ;  /* 0x000000ffff137224 */ /* 0x000fce00078e0042 */
.L_x_65700:
[----:B------:R-:W-:Y:S05]  /*56c40*/  BSYNC B1 ;  /* 0x0000000000017941 */ /* 0x000fea0003800000 */
.L_x_65698:
        /* <DEDUP_REMOVED lines=9> */
.L_x_65702:
[----:B------:R-:W-:Y:S01]  /*56ce0*/  IMAD.MOV.U32 R66, RZ, RZ, R22 ;  /* 0x000000ffff427224 */ /* 0x000fe200078e0016 */
[----:B------:R-:W-:Y:S01]  /*56cf0*/  MOV R22, R65 ;  /* 0x0000004100167202 */ /* 0x000fe20000000f00 */
[----:B------:R-:W-:Y:S02]  /*56d00*/  IMAD.MOV.U32 R67, RZ, RZ, R23 ;  /* 0x000000ffff437224 */ /* 0x000fe400078e0017 */
[----:B------:R-:W-:-:S07]  /*56d10*/  IMAD.MOV.U32 R23, RZ, RZ, R64 ;  /* 0x000000ffff177224 */ /* 0x000fce00078e0040 */
.L_x_65703:
[----:B------:R-:W-:Y:S05]  /*56d20*/  BSYNC B1 ;  /* 0x0000000000017941 */ /* 0x000fea0003800000 */
.L_x_65701:
        /* <DEDUP_REMOVED lines=9> */
.L_x_65705:
[----:B------:R-:W-:Y:S01]  /*56dc0*/  IMAD.MOV.U32 R64, RZ, RZ, R66 ;  /* 0x000000ffff407224 */ /* 0x000fe200078e0042 */
[----:B------:R-:W-:Y:S01]  /*56dd0*/  MOV R66, R63 ;  /* 0x0000003f00427202 */ /* 0x000fe20000000f00 */
[----:B------:R-:W-:Y:S02]  /*56de0*/  IMAD.MOV.U32 R65, RZ, RZ, R67 ;  /* 0x000000ffff417224 */ /* 0x000fe400078e0043 */
[----:B------:R-:W-:-:S07]  /*56df0*/  IMAD.MOV.U32 R67, RZ, RZ, R62 ;  /* 0x000000ffff437224 */ /* 0x000fce00078e003e */
.L_x_65706:
[----:B------:R-:W-:Y:S05]  /*56e00*/  BSYNC B1 ;  /* 0x0000000000017941 */ /* 0x000fea0003800000 */
.L_x_65704:
        /* <DEDUP_REMOVED lines=9> */
.L_x_65708:
[----:B------:R-:W-:Y:S01]  /*56ea0*/  IMAD.MOV.U32 R62, RZ, RZ, R64 ;  /* 0x000000ffff3e7224 */ /* 0x000fe200078e0040 */
[----:B------:R-:W-:Y:S01]  /*56eb0*/  MOV R64, R61 ;  /* 0x0000003d00407202 */ /* 0x000fe20000000f00 */
[----:B------:R-:W-:Y:S02]  /*56ec0*/  IMAD.MOV.U32 R63, RZ, RZ, R65 ;  /* 0x000000ffff3f7224 */ /* 0x000fe400078e0041 */
[----:B------:R-:W-:-:S07]  /*56ed0*/  IMAD.MOV.U32 R65, RZ, RZ, R60 ;  /* 0x000000ffff417224 */ /* 0x000fce00078e003c */
.L_x_65709:
[----:B------:R-:W-:Y:S05]  /*56ee0*/  BSYNC B1 ;  /* 0x0000000000017941 */ /* 0x000fea0003800000 */
.L_x_65707:
        /* <DEDUP_REMOVED lines=9> */
.L_x_65711:
[----:B------:R-:W-:Y:S01]  /*56f80*/  IMAD.MOV.U32 R60, RZ, RZ, R62 ;  /* 0x000000ffff3c7224 */ /* 0x000fe200078e003e */
[----:B------:R-:W-:Y:S01]  /*56f90*/  MOV R62, R59 ;  /* 0x0000003b003e7202 */ /* 0x000fe20000000f00 */
[----:B------:R-:W-:Y:S02]  /*56fa0*/  IMAD.MOV.U32 R61, RZ, RZ, R63 ;  /* 0x000000ffff3d7224 */ /* 0x000fe400078e003f */
[----:B------:R-:W-:-:S07]  /*56fb0*/  IMAD.MOV.U32 R63, RZ, RZ, R58 ;  /* 0x000000ffff3f7224 */ /* 0x000fce00078e003a */
.L_x_65712:
[----:B------:R-:W-:Y:S05]  /*56fc0*/  BSYNC B1 ;  /* 0x0000000000017941 */ /* 0x000fea0003800000 */
.L_x_65710:
        /* <DEDUP_REMOVED lines=9> */
.L_x_65714:
[----:B------:R-:W-:Y:S01]  /*57060*/  IMAD.MOV.U32 R58, RZ, RZ, R60 ;  /* 0x000000ffff3a7224 */ /* 0x000fe200078e003c */
[----:B------:R-:W-:Y:S01]  /*57070*/  MOV R60, R57 ;  /* 0x00000039003c7202 */ /* 0x000fe20000000f00 */
[----:B------:R-:W-:Y:S02]  /*57080*/  IMAD.MOV.U32 R59, RZ, RZ, R61 ;  /* 0x000000ffff3b7224 */ /* 0x000fe400078e003d */
[----:B------:R-:W-:-:S07]  /*57090*/  IMAD.MOV.U32 R61, RZ, RZ, R56 ;  /* 0x000000ffff3d7224 */ /* 0x000fce00078e0038 */
.L_x_65715:
[----:B------:R-:W-:Y:S05]  /*570a0*/  BSYNC B1 ;  /* 0x0000000000017941 */ /* 0x000fea0003800000 */
.L_x_65713:
        /* <DEDUP_REMOVED lines=9> */
.L_x_65717:
[----:B------:R-:W-:Y:S01]  /*57140*/  IMAD.MOV.U32 R56, RZ, RZ, R58 ;  /* 0x000000ffff387224 */ /* 0x000fe200078e003a */
[----:B------:R-:W-:Y:S01]  /*57150*/  MOV R58, R55 ;  /* 0x00000037003a7202 */ /* 0x000fe20000000f00 */
[----:B------:R-:W-:Y:S02]  /*57160*/  IMAD.MOV.U32 R57, RZ, RZ, R59 ;  /* 0x000000ffff397224 */ /* 0x000fe400078e003b */
[----:B------:R-:W-:-:S07]  /*57170*/  IMAD.MOV.U32 R59, RZ, RZ, R54 ;  /* 0x000000ffff3b7224 */ /* 0x000fce00078e0036 */
.L_x_65718:
[----:B------:R-:W-:Y:S05]  /*57180*/  BSYNC B1 ;  /* 0x0000000000017941 */ /* 0x000fea0003800000 */
.L_x_65716:
        /* <DEDUP_REMOVED lines=9> */
.L_x_65720:
[----:B------:R-:W-:Y:S01]  /*57220*/  IMAD.MOV.U32 R54, RZ, RZ, R56 ;  /* 0x000000ffff367224 */ /* 0x000fe200078e0038 */
[----:B------:R-:W-:Y:S01]  /*57230*/  MOV R56, R53 ;  /* 0x0000003500387202 */ /* 0x000fe20000000f00 */
[----:B------:R-:W-:Y:S02]  /*57240*/  IMAD.MOV.U32 R55, RZ, RZ, R57 ;  /* 0x000000ffff377224 */ /* 0x000fe400078e0039 */
[----:B------:R-:W-:-:S07]  /*57250*/  IMAD.MOV.U32 R57, RZ, RZ, R52 ;  /* 0x000000ffff397224 */ /* 0x000fce00078e0034 */
.L_x_65721:
[----:B------:R-:W-:Y:S05]  /*57260*/  BSYNC B1 ;  /* 0x0000000000017941 */ /* 0x000fea0003800000 */
.L_x_65719:
        /* <DEDUP_REMOVED lines=9> */
.L_x_65723:
[----:B------:R-:W-:Y:S01]  /*57300*/  IMAD.MOV.U32 R52, RZ, RZ, R54 ;  /* 0x000000ffff347224 */ /* 0x000fe200078e0036 */
[----:B------:R-:W-:Y:S01]  /*57310*/  MOV R54, R51 ;  /* 0x0000003300367202 */ /* 0x000fe20000000f00 */
[----:B------:R-:W-:Y:S02]  /*57320*/  IMAD.MOV.U32 R53, RZ, RZ, R55 ;  /* 0x000000ffff357224 */ /* 0x000fe400078e0037 */
[----:B------:R-:W-:-:S07]  /*57330*/  IMAD.MOV.U32 R55, RZ, RZ, R50 ;  /* 0x000000ffff377224 */ /* 0x000fce00078e0032 */
.L_x_65724:
[----:B------:R-:W-:Y:S05]  /*57340*/  BSYNC B1 ;  /* 0x0000000000017941 */ /* 0x000fea0003800000 */
.L_x_65722:
        /* <DEDUP_REMOVED lines=9> */
.L_x_65726:
[----:B------:R-:W-:Y:S01]  /*573e0*/  IMAD.MOV.U32 R50, RZ, RZ, R52 ;  /* 0x000000ffff327224 */ /* 0x000fe200078e0034 */
[----:B------:R-:W-:Y:S01]  /*573f0*/  MOV R52, R49 ;  /* 0x0000003100347202 */ /* 0x000fe20000000f00 */
[----:B------:R-:W-:Y:S02]  /*57400*/  IMAD.MOV.U32 R51, RZ, RZ, R53 ;  /* 0x000000ffff337224 */ /* 0x000fe400078e0035 */
[----:B------:R-:W-:-:S07]  /*57410*/  IMAD.MOV.U32 R53, RZ, RZ, R48 ;  /* 0x000000ffff357224 */ /* 0x000fce00078e0030 */
.L_x_65727:
[----:B------:R-:W-:Y:S05]  /*57420*/  BSYNC B1 ;  /* 0x0000000000017941 */ /* 0x000fea0003800000 */
.L_x_65725:
        /* <DEDUP_REMOVED lines=9> */
.L_x_65729:
[----:B------:R-:W-:Y:S01]  /*574c0*/  IMAD.MOV.U32 R48, RZ, RZ, R50 ;  /* 0x000000ffff307224 */ /* 0x000fe200078e0032 */
[----:B------:R-:W-:Y:S01]  /*574d0*/  MOV R50, R47 ;  /* 0x0000002f00327202 */ /* 0x000fe20000000f00 */
[----:B------:R-:W-:Y:S02]  /*574e0*/  IMAD.MOV.U32 R49, RZ, RZ, R51 ;  /* 0x000000ffff317224 */ /* 0x000fe400078e0033 */
[----:B------:R-:W-:-:S07]  /*574f0*/  IMAD.MOV.U32 R51, RZ, RZ, R46 ;  /* 0x000000ffff337224 */ /* 0x000fce00078e002e */
.L_x_65730:
[----:B------:R-:W-:Y:S05]  /*57500*/  BSYNC B1 ;  /* 0x0000000000017941 */ /* 0x000fea0003800000 */
.L_x_65728:
        /* <DEDUP_REMOVED lines=9> */
.L_x_65732:
[----:B------:R-:W-:Y:S01]  /*575a0*/  IMAD.MOV.U32 R69, RZ, RZ, R48 ;  /* 0x000000ffff457224 */ /* 0x000fe200078e0030 */
[----:B------:R-:W-:Y:S01]  /*575b0*/  MOV R48, R45 ;  /* 0x0000002d00307202 */ /* 0x000fe20000000f00 */
[----:B------:R-:W-:Y:S02]  /*575c0*/  IMAD.MOV.U32 R47, RZ, RZ, R49 ;  /* 0x000000ffff2f7224 */ /* 0x000fe400078e0031 */
[----:B------:R-:W-:-:S07]  /*575d0*/  IMAD.MOV.U32 R49, RZ, RZ, R44 ;  /* 0x000000ffff317224 */ /* 0x000fce00078e002c */
.L_x_65733:
[----:B------:R-:W-:Y:S05]  /*575e0*/  BSYNC B1 ;  /* 0x0000000000017941 */ /* 0x000fea0003800000 */
.L_x_65731:
        /* <DEDUP_REMOVED lines=9> */
.L_x_65735:
[----:B------:R-:W-:Y:S01]  /*57680*/  IMAD.MOV.U32 R45, RZ, RZ, R69 ;  /* 0x000000ffff2d7224 */ /* 0x000fe200078e0045 */
[----:B------:R-:W-:Y:S01]  /*57690*/  MOV R69, R20 ;  /* 0x0000001400457202 */ /* 0x000fe20000000f00 */
[----:B------:R-:W-:Y:S02]  /*576a0*/  IMAD.MOV.U32 R44, RZ, RZ, R47 ;  /* 0x000000ffff2c7224 */ /* 0x000fe400078e002f */
[----:B------:R-:W-:-:S07]  /*576b0*/  IMAD.MOV.U32 R47, RZ, RZ, R16 ;  /* 0x000000ffff2f7224 */ /* 0x000fce00078e0010 */
.L_x_65736:
[----:B------:R-:W-:Y:S05]  /*576c0*/  BSYNC B1 ;  /* 0x0000000000017941 */ /* 0x000fea0003800000 */
.L_x_65734:
        /* <DEDUP_REMOVED lines=16> */
.L_x_65738:
[----:B------:R-:W-:Y:S01]  /*577d0*/  MOV R5, R17 ;  /* 0x0000001100057202 */ /* 0x000fe20000000f00 */
[----:B------:R-:W-:Y:S02]  /*577e0*/  IMAD.MOV.U32 R16, RZ, RZ, R71 ;  /* 0x000000ffff107224 */ /* 0x000fe400078e0047 */
[----:B------:R-:W-:Y:S02]  /*577f0*/  IMAD.MOV.U32 R17, RZ, RZ, R8 ;  /* 0x000000ffff117224 */ /* 0x000fe400078e0008 */
[----:B------:R-:W-:-:S07]  /*57800*/  IMAD.MOV.U32 R71, RZ, RZ, R4 ;  /* 0x000000ffff477224 */ /* 0x000fce00078e0004 */
.L_x_65739:
[----:B------:R-:W-:Y:S05]  /*57810*/  BSYNC B1 ;  /* 0x0000000000017941 */ /* 0x000fea0003800000 */
.L_x_65737:
        /* <DEDUP_REMOVED lines=9> */
.L_x_65741:
[----:B------:R-:W-:Y:S01]  /*578b0*/  MOV R9, R5 ;  /* 0x0000000500097202 */ /* 0x000fe20000000f00 */
[----:B------:R-:W-:Y:S02]  /*578c0*/  IMAD.MOV.U32 R4, RZ, RZ, R16 ;  /* 0x000000ffff047224 */ /* 0x000fe400078e0010 */
[----:B------:R-:W-:Y:S02]  /*578d0*/  IMAD.MOV.U32 R5, RZ, RZ, R18 ;  /* 0x000000ffff057224 */ /* 0x000fe400078e0012 */
[----:B------:R-:W-:-:S07]  /*578e0*/  IMAD.MOV.U32 R16, RZ, RZ, R19 ;  /* 0x000000ffff107224 */ /* 0x000fce00078e0013 */
.L_x_65742:
[----:B------:R-:W-:Y:S05]  /*578f0*/  BSYNC B1 ;  /* 0x0000000000017941 */ /* 0x000fea0003800000 */
.L_x_65740:
        /* <DEDUP_REMOVED lines=9> */
.L_x_65744:
[----:B------:R-:W-:Y:S01]  /*57990*/  MOV R19, R9 ;  /* 0x0000000900137202 */ /* 0x000fe20000000f00 */
[----:B------:R-:W-:Y:S02]  /*579a0*/  IMAD.MOV.U32 R8, RZ, RZ, R4 ;  /* 0x000000ffff087224 */ /* 0x000fe400078e0004 */
[----:B------:R-:W-:Y:S02]  /*579b0*/  IMAD.MOV.U32 R9, RZ, RZ, R22 ;  /* 0x000000ffff097224 */ /* 0x000fe400078e0016 */
[----:B------:R-:W-:-:S07]  /*579c0*/  IMAD.MOV.U32 R4, RZ, RZ, R23 ;  /* 0x000000ffff047224 */ /* 0x000fce00078e0017 */
.L_x_65745:
[----:B------:R-:W-:Y:S05]  /*579d0*/  BSYNC B1 ;  /* 0x0000000000017941 */ /* 0x000fea0003800000 */
.L_x_65743:
        /* <DEDUP_REMOVED lines=9> */
.L_x_65747:
[----:B------:R-:W-:Y:S01]  /*57a70*/  MOV R23, R19 ;  /* 0x0000001300177202 */ /* 0x000fe20000000f00 */
[----:B------:R-:W-:Y:S02]  /*57a80*/  IMAD.MOV.U32 R18, RZ, RZ, R8 ;  /* 0x000000ffff127224 */ /* 0x000fe400078e0008 */
[----:B------:R-:W-:Y:S02]  /*57a90*/  IMAD.MOV.U32 R19, RZ, RZ, R66 ;  /* 0x000000ffff137224 */ /* 0x000fe400078e0042 */
[----:B------:R-:W-:-:S07]  /*57aa0*/  IMAD.MOV.U32 R8, RZ, RZ, R67 ;  /* 0x000000ffff087224 */ /* 0x000fce00078e0043 */
.L_x_65748:
[----:B------:R-:W-:Y:S05]  /*57ab0*/  BSYNC B1 ;  /* 0x0000000000017941 */ /* 0x000fea0003800000 */
.L_x_65746:
        /* <DEDUP_REMOVED lines=9> */
.L_x_65750:
[----:B------:R-:W-:Y:S01]  /*57b50*/  MOV R67, R23 ;  /* 0x0000001700437202 */ /* 0x000fe20000000f00 */
[----:B------:R-:W-:Y:S02]  /*57b60*/  IMAD.MOV.U32 R20, RZ, RZ, R18 ;  /* 0x000000ffff147224 */ /* 0x000fe400078e0012 */
[----:B------:R-:W-:Y:S02]  /*57b70*/  IMAD.MOV.U32 R23, RZ, RZ, R64 ;  /* 0x000000ffff177224 */ /* 0x000fe400078e0040 */
[----:B------:R-:W-:-:S07]  /*57b80*/  IMAD.MOV.U32 R18, RZ, RZ, R65 ;  /* 0x000000ffff127224 */ /* 0x000fce00078e0041 */
.L_x_65751:
[----:B------:R-:W-:Y:S05]  /*57b90*/  BSYNC B1 ;  /* 0x0000000000017941 */ /* 0x000fea0003800000 */
.L_x_65749:
        /* <DEDUP_REMOVED lines=9> */
.L_x_65753:
[----:B------:R-:W-:Y:S01]  /*57c30*/  MOV R65, R67 ;  /* 0x0000004300417202 */ /* 0x000fe20000000f00 */
[----:B------:R-:W-:Y:S02]  /*57c40*/  IMAD.MOV.U32 R22, RZ, RZ, R20 ;  /* 0x000000ffff167224 */ /* 0x000fe400078e0014 */
[----:B------:R-:W-:Y:S02]  /*57c50*/  IMAD.MOV.U32 R67, RZ, RZ, R62 ;  /* 0x000000ffff437224 */ /* 0x000fe400078e003e */
[----:B------:R-:W-:-:S07]  /*57c60*/  IMAD.MOV.U32 R20, RZ, RZ, R63 ;  /* 0x000000ffff147224 */ /* 0x000fce00078e003f */
.L_x_65754:
[----:B------:R-:W-:Y:S05]  /*57c70*/  BSYNC B1 ;  /* 0x0000000000017941 */ /* 0x000fea0003800000 */
.L_x_65752:
        /* <DEDUP_REMOVED lines=9> */
.L_x_65756:
[----:B------:R-:W-:Y:S01]  /*57d10*/  MOV R63, R65 ;  /* 0x00000041003f7202 */ /* 0x000fe20000000f00 */
[----:B------:R-:W-:Y:S02]  /*57d20*/  IMAD.MOV.U32 R46, RZ, RZ, R22 ;  /* 0x000000ffff2e7224 */ /* 0x000fe400078e0016 */
[----:B------:R-:W-:Y:S02]  /*57d30*/  IMAD.MOV.U32 R65, RZ, RZ, R60 ;  /* 0x000000ffff417224 */ /* 0x000fe400078e003c */
[----:B------:R-:W-:-:S07]  /*57d40*/  IMAD.MOV.U32 R22, RZ, RZ, R61 ;  /* 0x000000ffff167224 */ /* 0x000fce00078e003d */
.L_x_65757:
[----:B------:R-:W-:Y:S05]  /*57d50*/  BSYNC B1 ;  /* 0x0000000000017941 */ /* 0x000fea0003800000 */
.L_x_65755:
        /* <DEDUP_REMOVED lines=9> */
.L_x_65759:
[----:B------:R-:W-:Y:S01]  /*57df0*/  MOV R61, R63 ;  /* 0x0000003f003d7202 */ /* 0x000fe20000000f00 */
[----:B------:R-:W-:Y:S02]  /*57e00*/  IMAD.MOV.U32 R60, RZ, RZ, R46 ;  /* 0x000000ffff3c7224 */ /* 0x000fe400078e002e */
[----:B------:R-:W-:Y:S02]  /*57e10*/  IMAD.MOV.U32 R63, RZ, RZ, R58 ;  /* 0x000000ffff3f7224 */ /* 0x000fe400078e003a */
[----:B------:R-:W-:-:S07]  /*57e20*/  IMAD.MOV.U32 R46, RZ, RZ, R59 ;  /* 0x000000ffff2e7224 */ /* 0x000fce00078e003b */
.L_x_65760:
[----:B------:R-:W-:Y:S05]  /*57e30*/  BSYNC B1 ;  /* 0x0000000000017941 */ /* 0x000fea0003800000 */
.L_x_65758:
        /* <DEDUP_REMOVED lines=9> */
.L_x_65762:
[----:B------:R-:W-:Y:S01]  /*57ed0*/  MOV R59, R61 ;  /* 0x0000003d003b7202 */ /* 0x000fe20000000f00 */
[----:B------:R-:W-:Y:S02]  /*57ee0*/  IMAD.MOV.U32 R58, RZ, RZ, R60 ;  /* 0x000000ffff3a7224 */ /* 0x000fe400078e003c */
[----:B------:R-:W-:Y:S02]  /*57ef0*/  IMAD.MOV.U32 R61, RZ, RZ, R56 ;  /* 0x000000ffff3d7224 */ /* 0x000fe400078e0038 */
[----:B------:R-:W-:-:S07]  /*57f00*/  IMAD.MOV.U32 R60, RZ, RZ, R57 ;  /* 0x000000ffff3c7224 */ /* 0x000fce00078e0039 */
.L_x_65763:
[----:B------:R-:W-:Y:S05]  /*57f10*/  BSYNC B1 ;  /* 0x0000000000017941 */ /* 0x000fea0003800000 */
.L_x_65761:
        /* <DEDUP_REMOVED lines=9> */
.L_x_65765:
[----:B------:R-:W-:Y:S01]  /*57fb0*/  MOV R57, R59 ;  /* 0x0000003b00397202 */ /* 0x000fe20000000f00 */
[----:B------:R-:W-:Y:S02]  /*57fc0*/  IMAD.MOV.U32 R56, RZ, RZ, R58 ;  /* 0x000000ffff387224 */ /* 0x000fe400078e003a */
[----:B------:R-:W-:Y:S02]  /*57fd0*/  IMAD.MOV.U32 R59, RZ, RZ, R54 ;  /* 0x000000ffff3b7224 */ /* 0x000fe400078e0036 */
[----:B------:R-:W-:-:S07]  /*57fe0*/  IMAD.MOV.U32 R58, RZ, RZ, R55 ;  /* 0x000000ffff3a7224 */ /* 0x000fce00078e0037 */
.L_x_65766:
[----:B------:R-:W-:Y:S05]  /*57ff0*/  BSYNC B1 ;  /* 0x0000000000017941 */ /* 0x000fea0003800000 */
.L_x_65764:
        /* <DEDUP_REMOVED lines=9> */
.L_x_65768:
[----:B------:R-:W-:Y:S01]  /*58090*/  MOV R55, R57 ;  /* 0x0000003900377202 */ /* 0x000fe20000000f00 */
[----:B------:R-:W-:Y:S02]  /*580a0*/  IMAD.MOV.U32 R54, RZ, RZ, R56 ;  /* 0x000000ffff367224 */ /* 0x000fe400078e0038 */
[----:B------:R-:W-:Y:S02]  /*580b0*/  IMAD.MOV.U32 R57, RZ, RZ, R52 ;  /* 0x000000ffff397224 */ /* 0x000fe400078e0034 */
[----:B------:R-:W-:-:S07]  /*580c0*/  IMAD.MOV.U32 R56, RZ, RZ, R53 ;  /* 0x000000ffff387224 */ /* 0x000fce00078e0035 */
.L_x_65769:
[----:B------:R-:W-:Y:S05]  /*580d0*/  BSYNC B1 ;  /* 0x0000000000017941 */ /* 0x000fea0003800000 */
.L_x_65767:
        /* <DEDUP_REMOVED lines=9> */
.L_x_65771:
[----:B------:R-:W-:Y:S01]  /*58170*/  MOV R53, R55 ;  /* 0x0000003700357202 */ /* 0x000fe20000000f00 */
[----:B------:R-:W-:Y:S02]  /*58180*/  IMAD.MOV.U32 R52, RZ, RZ, R54 ;  /* 0x000000ffff347224 */ /* 0x000fe400078e0036 */
[----:B------:R-:W-:Y:S02]  /*58190*/  IMAD.MOV.U32 R55, RZ, RZ, R50 ;  /* 0x000000ffff377224 */ /* 0x000fe400078e0032 */
[----:B------:R-:W-:-:S07]  /*581a0*/  IMAD.MOV.U32 R54, RZ, RZ, R51 ;  /* 0x000000ffff367224 */ /* 0x000fce00078e0033 */
.L_x_65772:
[----:B------:R-:W-:Y:S05]  /*581b0*/  BSYNC B1 ;  /* 0x0000000000017941 */ /* 0x000fea0003800000 */
.L_x_65770:
        /* <DEDUP_REMOVED lines=9> */
.L_x_65774:
[----:B------:R-:W-:Y:S01]  /*58250*/  MOV R62, R53 ;  /* 0x00000035003e7202 */ /* 0x000fe20000000f00 */
[----:B------:R-:W-:Y:S02]  /*58260*/  IMAD.MOV.U32 R50, RZ, RZ, R52 ;  /* 0x000000ffff327224 */ /* 0x000fe400078e0034 */
[----:B------:R-:W-:Y:S02]  /*58270*/  IMAD.MOV.U32 R53, RZ, RZ, R48 ;  /* 0x000000ffff357224 */ /* 0x000fe400078e0030 */
[----:B------:R-:W-:-:S07]  /*58280*/  IMAD.MOV.U32 R52, RZ, RZ, R49 ;  /* 0x000000ffff347224 */ /* 0x000fce00078e0031 */
.L_x_65775:
[----:B------:R-:W-:Y:S05]  /*58290*/  BSYNC B1 ;  /* 0x0000000000017941 */ /* 0x000fea0003800000 */
.L_x_65773:
        /* <DEDUP_REMOVED lines=9> */
.L_x_65777:
[----:B------:R-:W-:Y:S01]  /*58330*/  MOV R48, R62 ;  /* 0x0000003e00307202 */ /* 0x000fe20000000f00 */
[----:B------:R-:W-:Y:S02]  /*58340*/  IMAD.MOV.U32 R49, RZ, RZ, R50 ;  /* 0x000000ffff317224 */ /* 0x000fe400078e0032 */
[----:B------:R-:W-:Y:S02]  /*58350*/  IMAD.MOV.U32 R62, RZ, RZ, R69 ;  /* 0x000000ffff3e7224 */ /* 0x000fe400078e0045 */
[----:B------:R-:W-:-:S07]  /*58360*/  IMAD.MOV.U32 R50, RZ, RZ, R47 ;  /* 0x000000ffff327224 */ /* 0x000fce00078e002f */
.L_x_65778:
[----:B------:R-:W-:Y:S05]  /*58370*/  BSYNC B1 ;  /* 0x0000000000017941 */ /* 0x000fea0003800000 */
.L_x_65776:
        /* <DEDUP_REMOVED lines=9> */
.L_x_65780:
[----:B------:R-:W-:Y:S01]  /*58410*/  MOV R51, R48 ;  /* 0x0000003000337202 */ /* 0x000fe20000000f00 */
[----:B------:R-:W-:Y:S02]  /*58420*/  IMAD.MOV.U32 R47, RZ, RZ, R49 ;  /* 0x000000ffff2f7224 */ /* 0x000fe400078e0031 */
[----:B------:R-:W-:Y:S02]  /*58430*/  IMAD.MOV.U32 R48, RZ, RZ, R45 ;  /* 0x000000ffff307224 */ /* 0x000fe400078e002d */
[----:B------:R-:W-:-:S07]  /*58440*/  IMAD.MOV.U32 R49, RZ, RZ, R44 ;  /* 0x000000ffff317224 */ /* 0x000fce00078e002c */
.L_x_65781:
[----:B------:R-:W-:Y:S05]  /*58450*/  BSYNC B1 ;  /* 0x0000000000017941 */ /* 0x000fea0003800000 */
.L_x_65779:
        /* <DEDUP_REMOVED lines=16> */
.L_x_65783:
[----:B------:R-:W-:Y:S02]  /*58560*/  IMAD.MOV.U32 R10, RZ, RZ, R17 ;  /* 0x000000ffff0a7224 */ /* 0x000fe400078e0011 */
[----:B------:R-:W-:Y:S02]  /*58570*/  IMAD.MOV.U32 R6, RZ, RZ, R71 ;  /* 0x000000ffff067224 */ /* 0x000fe400078e0047 */
[----:B------:R-:W-:Y:S02]  /*58580*/  IMAD.MOV.U32 R17, RZ, RZ, R5 ;  /* 0x000000ffff117224 */ /* 0x000fe400078e0005 */
[----:B------:R-:W-:-:S07]  /*58590*/  IMAD.MOV.U32 R71, RZ, RZ, R16 ;  /* 0x000000ffff477224 */ /* 0x000fce00078e0010 */
.L_x_65784:
[----:B------:R-:W-:Y:S05]  /*585a0*/  BSYNC B1 ;  /* 0x0000000000017941 */ /* 0x000fea0003800000 */
.L_x_65782:
        /* <DEDUP_REMOVED lines=9> */
.L_x_65786:
[----:B------:R-:W-:Y:S02]  /*58640*/  IMAD.MOV.U32 R16, RZ, RZ, R10 ;  /* 0x000000ffff107224 */ /* 0x000fe400078e000a */
[----:B------:R-:W-:Y:S02]  /*58650*/  IMAD.MOV.U32 R5, RZ, RZ, R6 ;  /* 0x000000ffff057224 */ /* 0x000fe400078e0006 */
[----:B------:R-:W-:Y:S02]  /*58660*/  IMAD.MOV.U32 R10, RZ, RZ, R9 ;  /* 0x000000ffff0a7224 */ /* 0x000fe400078e0009 */
[----:B------:R-:W-:-:S07]  /*58670*/  IMAD.MOV.U32 R6, RZ, RZ, R4 ;  /* 0x000000ffff067224 */ /* 0x000fce00078e0004 */
.L_x_65787:
[----:B------:R-:W-:Y:S05]  /*58680*/  BSYNC B1 ;  /* 0x0000000000017941 */ /* 0x000fea0003800000 */
.L_x_65785:
        /* <DEDUP_REMOVED lines=9> */
.L_x_65789:
[----:B------:R-:W-:Y:S02]  /*58720*/  IMAD.MOV.U32 R4, RZ, RZ, R16 ;  /* 0x000000ffff047224 */ /* 0x000fe400078e0010 */
[----:B------:R-:W-:Y:S02]  /*58730*/  IMAD.MOV.U32 R9, RZ, RZ, R5 ;  /* 0x000000ffff097224 */ /* 0x000fe400078e0005 */
[----:B------:R-:W-:Y:S02]  /*58740*/  IMAD.MOV.U32 R16, RZ, RZ, R19 ;  /* 0x000000ffff107224 */ /* 0x000fe400078e0013 */
[----:B------:R-:W-:-:S07]  /*58750*/  IMAD.MOV.U32 R5, RZ, RZ, R8 ;  /* 0x000000ffff057224 */ /* 0x000fce00078e0008 */
.L_x_65790:
[----:B------:R-:W-:Y:S05]  /*58760*/  BSYNC B1 ;  /* 0x0000000000017941 */ /* 0x000fea0003800000 */
.L_x_65788:
        /* <DEDUP_REMOVED lines=9> */
.L_x_65792:
[----:B------:R-:W-:Y:S02]  /*58800*/  IMAD.MOV.U32 R8, RZ, RZ, R4 ;  /* 0x000000ffff087224 */ /* 0x000fe400078e0004 */
[----:B------:R-:W-:Y:S02]  /*58810*/  IMAD.MOV.U32 R19, RZ, RZ, R9 ;  /* 0x000000ffff137224 */ /* 0x000fe400078e0009 */
[----:B------:R-:W-:Y:S02]  /*58820*/  IMAD.MOV.U32 R4, RZ, RZ, R23 ;  /* 0x000000ffff047224 */ /* 0x000fe400078e0017 */
[----:B------:R-:W-:-:S07]  /*58830*/  IMAD.MOV.U32 R9, RZ, RZ, R18 ;  /* 0x000000ffff097224 */ /* 0x000fce00078e0012 */
.L_x_65793:
[----:B------:R-:W-:Y:S05]  /*58840*/  BSYNC B1 ;  /* 0x0000000000017941 */ /* 0x000fea0003800000 */
.L_x_65791:
        /* <DEDUP_REMOVED lines=9> */
.L_x_65795:
[----:B------:R-:W-:Y:S02]  /*588e0*/  IMAD.MOV.U32 R18, RZ, RZ, R8 ;  /* 0x000000ffff127224 */ /* 0x000fe400078e0008 */
[----:B------:R-:W-:Y:S02]  /*588f0*/  IMAD.MOV.U32 R23, RZ, RZ, R19 ;  /* 0x000000ffff177224 */ /* 0x000fe400078e0013 */
[----:B------:R-:W-:Y:S02]  /*58900*/  IMAD.MOV.U32 R8, RZ, RZ, R67 ;  /* 0x000000ffff087224 */ /* 0x000fe400078e0043 */
[----:B------:R-:W-:-:S07]  /*58910*/  IMAD.MOV.U32 R19, RZ, RZ, R20 ;  /* 0x000000ffff137224 */ /* 0x000fce00078e0014 */
.L_x_65796:
[----:B------:R-:W-:Y:S05]  /*58920*/  BSYNC B1 ;  /* 0x0000000000017941 */ /* 0x000fea0003800000 */
.L_x_65794:
        /* <DEDUP_REMOVED lines=9> */
.L_x_65798:
[----:B------:R-:W-:Y:S02]  /*589c0*/  IMAD.MOV.U32 R20, RZ, RZ, R18 ;  /* 0x000000ffff147224 */ /* 0x000fe400078e0012 */
[----:B------:R-:W-:Y:S02]  /*589d0*/  IMAD.MOV.U32 R45, RZ, RZ, R23 ;  /* 0x000000ffff2d7224 */ /* 0x000fe400078e0017 */
[----:B------:R-:W-:Y:S02]  /*589e0*/  IMAD.MOV.U32 R18, RZ, RZ, R65 ;  /* 0x000000ffff127224 */ /* 0x000fe400078e0041 */
[----:B------:R-:W-:-:S07]  /*589f0*/  IMAD.MOV.U32 R23, RZ, RZ, R22 ;  /* 0x000000ffff177224 */ /* 0x000fce00078e0016 */
.L_x_65799:
[----:B------:R-:W-:Y:S05]  /*58a00*/  BSYNC B1 ;  /* 0x0000000000017941 */ /* 0x000fea0003800000 */
.L_x_65797:
        /* <DEDUP_REMOVED lines=9> */
.L_x_65801:
[----:B------:R-:W-:Y:S02]  /*58aa0*/  IMAD.MOV.U32 R22, RZ, RZ, R20 ;  /* 0x000000ffff167224 */ /* 0x000fe400078e0014 */
[----:B------:R-:W-:Y:S02]  /*58ab0*/  IMAD.MOV.U32 R65, RZ, RZ, R45 ;  /* 0x000000ffff417224 */ /* 0x000fe400078e002d */
[----:B------:R-:W-:Y:S02]  /*58ac0*/  IMAD.MOV.U32 R20, RZ, RZ, R63 ;  /* 0x000000ffff147224 */ /* 0x000fe400078e003f */
[----:B------:R-:W-:-:S07]  /*58ad0*/  IMAD.MOV.U32 R45, RZ, RZ, R46 ;  /* 0x000000ffff2d7224 */ /* 0x000fce00078e002e */
.L_x_65802:
[----:B------:R-:W-:Y:S05]  /*58ae0*/  BSYNC B1 ;  /* 0x0000000000017941 */ /* 0x000fea0003800000 */
.L_x_65800:
        /* <DEDUP_REMOVED lines=9> */
.L_x_65804:
[----:B------:R-:W-:Y:S02]  /*58b80*/  IMAD.MOV.U32 R44, RZ, RZ, R22 ;  /* 0x000000ffff2c7224 */ /* 0x000fe400078e0016 */
[----:B------:R-:W-:Y:S02]  /*58b90*/  IMAD.MOV.U32 R63, RZ, RZ, R65 ;  /* 0x000000ffff3f7224 */ /* 0x000fe400078e0041 */
[----:B------:R-:W-:Y:S02]  /*58ba0*/  IMAD.MOV.U32 R22, RZ, RZ, R61 ;  /* 0x000000ffff167224 */ /* 0x000fe400078e003d */
[----:B------:R-:W-:-:S07]  /*58bb0*/  IMAD.MOV.U32 R65, RZ, RZ, R60 ;  /* 0x000000ffff417224 */ /* 0x000fce00078e003c */
.L_x_65805:
[----:B------:R-:W-:Y:S05]  /*58bc0*/  BSYNC B1 ;  /* 0x0000000000017941 */ /* 0x000fea0003800000 */
.L_x_65803:
        /* <DEDUP_REMOVED lines=9> */
.L_x_65807:
[----:B------:R-:W-:Y:S02]  /*58c60*/  IMAD.MOV.U32 R46, RZ, RZ, R44 ;  /* 0x000000ffff2e7224 */ /* 0x000fe400078e002c */
[----:B------:R-:W-:Y:S02]  /*58c70*/  IMAD.MOV.U32 R61, RZ, RZ, R63 ;  /* 0x000000ffff3d7224 */ /* 0x000fe400078e003f */
[----:B------:R-:W-:Y:S02]  /*58c80*/  IMAD.MOV.U32 R44, RZ, RZ, R59 ;  /* 0x000000ffff2c7224 */ /* 0x000fe400078e003b */
[----:B------:R-:W-:-:S07]  /*58c90*/  IMAD.MOV.U32 R63, RZ, RZ, R58 ;  /* 0x000000ffff3f7224 */ /* 0x000fce00078e003a */
.L_x_65808:
[----:B------:R-:W-:Y:S05]  /*58ca0*/  BSYNC B1 ;  /* 0x0000000000017941 */ /* 0x000fea0003800000 */
.L_x_65806:
        /* <DEDUP_REMOVED lines=9> */
.L_x_65810:
[----:B------:R-:W-:Y:S02]  /*58d40*/  IMAD.MOV.U32 R58, RZ, RZ, R46 ;  /* 0x000000ffff3a7224 */ /* 0x000fe400078e002e */
[----:B------:R-:W-:Y:S02]  /*58d50*/  IMAD.MOV.U32 R59, RZ, RZ, R61 ;  /* 0x000000ffff3b7224 */ /* 0x000fe400078e003d */
[----:B------:R-:W-:Y:S02]  /*58d60*/  IMAD.MOV.U32 R46, RZ, RZ, R57 ;  /* 0x000000ffff2e7224 */ /* 0x000fe400078e0039 */
[----:B------:R-:W-:-:S07]  /*58d70*/  IMAD.MOV.U32 R61, RZ, RZ, R56 ;  /* 0x000000ffff3d7224 */ /* 0x000fce00078e0038 */
.L_x_65811:
[----:B------:R-:W-:Y:S05]  /*58d80*/  BSYNC B1 ;  /* 0x0000000000017941 */ /* 0x000fea0003800000 */
.L_x_65809:
        /* <DEDUP_REMOVED lines=9> */
.L_x_65813:
[----:B------:R-:W-:Y:S02]  /*58e20*/  IMAD.MOV.U32 R56, RZ, RZ, R58 ;  /* 0x000000ffff387224 */ /* 0x000fe400078e003a */
[----:B------:R-:W-:Y:S02]  /*58e30*/  IMAD.MOV.U32 R57, RZ, RZ, R59 ;  /* 0x000000ffff397224 */ /* 0x000fe400078e003b */
[----:B------:R-:W-:Y:S02]  /*58e40*/  IMAD.MOV.U32 R58, RZ, RZ, R55 ;  /* 0x000000ffff3a7224 */ /* 0x000fe400078e0037 */
[----:B------:R-:W-:-:S07]  /*58e50*/  IMAD.MOV.U32 R59, RZ, RZ, R54 ;  /* 0x000000ffff3b7224 */ /* 0x000fce00078e0036 */
.L_x_65814:
[----:B------:R-:W-:Y:S05]  /*58e60*/  BSYNC B1 ;  /* 0x0000000000017941 */ /* 0x000fea0003800000 */
.L_x_65812:
        /* <DEDUP_REMOVED lines=9> */
.L_x_65816:
[----:B------:R-:W-:Y:S02]  /*58f00*/  IMAD.MOV.U32 R67, RZ, RZ, R56 ;  /* 0x000000ffff437224 */ /* 0x000fe400078e0038 */
[----:B------:R-:W-:Y:S02]  /*58f10*/  IMAD.MOV.U32 R55, RZ, RZ, R57 ;  /* 0x000000ffff377224 */ /* 0x000fe400078e0039 */
[----:B------:R-:W-:Y:S02]  /*58f20*/  IMAD.MOV.U32 R56, RZ, RZ, R53 ;  /* 0x000000ffff387224 */ /* 0x000fe400078e0035 */
[----:B------:R-:W-:-:S07]  /*58f30*/  IMAD.MOV.U32 R57, RZ, RZ, R52 ;  /* 0x000000ffff397224 */ /* 0x000fce00078e0034 */
.L_x_65817:
[----:B------:R-:W-:Y:S05]  /*58f40*/  BSYNC B1 ;  /* 0x0000000000017941 */ /* 0x000fea0003800000 */
.L_x_65815:
        /* <DEDUP_REMOVED lines=9> */
.L_x_65819:
[----:B------:R-:W-:Y:S02]  /*58fe0*/  IMAD.MOV.U32 R53, RZ, RZ, R67 ;  /* 0x000000ffff357224 */ /* 0x000fe400078e0043 */
[----:B------:R-:W-:Y:S02]  /*58ff0*/  IMAD.MOV.U32 R52, RZ, RZ, R55 ;  /* 0x000000ffff347224 */ /* 0x000fe400078e0037 */
[----:B------:R-:W-:Y:S02]  /*59000*/  IMAD.MOV.U32 R67, RZ, RZ, R62 ;  /* 0x000000ffff437224 */ /* 0x000fe400078e003e */
[----:B------:R-:W-:-:S07]  /*59010*/  IMAD.MOV.U32 R55, RZ, RZ, R50 ;  /* 0x000000ffff377224 */ /* 0x000fce00078e0032 */
.L_x_65820:
[----:B------:R-:W-:Y:S05]  /*59020*/  BSYNC B1 ;  /* 0x0000000000017941 */ /* 0x000fea0003800000 */
.L_x_65818:
        /* <DEDUP_REMOVED lines=9> */
.L_x_65822:
[----:B------:R-:W-:Y:S02]  /*590c0*/  IMAD.MOV.U32 R54, RZ, RZ, R53 ;  /* 0x000000ffff367224 */ /* 0x000fe400078e0035 */
[----:B------:R-:W-:Y:S02]  /*590d0*/  IMAD.MOV.U32 R50, RZ, RZ, R52 ;  /* 0x000000ffff327224 */ /* 0x000fe400078e0034 */
[----:B------:R-:W-:Y:S02]  /*590e0*/  IMAD.MOV.U32 R53, RZ, RZ, R48 ;  /* 0x000000ffff357224 */ /* 0x000fe400078e0030 */
[----:B------:R-:W-:-:S07]  /*590f0*/  IMAD.MOV.U32 R52, RZ, RZ, R49 ;  /* 0x000000ffff347224 */ /* 0x000fce00078e0031 */
.L_x_65823:
[----:B------:R-:W-:Y:S05]  /*59100*/  BSYNC B1 ;  /* 0x0000000000017941 */ /* 0x000fea0003800000 */
.L_x_65821:
        /* <DEDUP_REMOVED lines=9> */
.L_x_65825:
[----:B------:R-:W-:Y:S02]  /*591a0*/  IMAD.MOV.U32 R49, RZ, RZ, R54 ;  /* 0x000000ffff317224 */ /* 0x000fe400078e0036 */
[----:B------:R-:W-:Y:S02]  /*591b0*/  IMAD.MOV.U32 R48, RZ, RZ, R50 ;  /* 0x000000ffff307224 */ /* 0x000fe400078e0032 */
[----:B------:R-:W-:Y:S02]  /*591c0*/  IMAD.MOV.U32 R54, RZ, RZ, R51 ;  /* 0x000000ffff367224 */ /* 0x000fe400078e0033 */
[----:B------:R-:W-:-:S07]  /*591d0*/  IMAD.MOV.U32 R50, RZ, RZ, R47 ;  /* 0x000000ffff327224 */ /* 0x000fce00078e002f */
.L_x_65826:
[----:B------:R-:W-:Y:S05]  /*591e0*/  BSYNC B1 ;  /* 0x0000000000017941 */ /* 0x000fea0003800000 */
.L_x_65824:
        /* <DEDUP_REMOVED lines=16> */
.L_x_65828:
[----:B------:R-:W-:Y:S01]  /*592f0*/  IMAD.MOV.U32 R7, RZ, RZ, R17 ;  /* 0x000000ffff077224 */ /* 0x000fe200078e0011 */
[----:B------:R-:W-:Y:S01]  /*59300*/  MOV R17, R10 ;  /* 0x0000000a00117202 */ /* 0x000fe20000000f00 */
[----:B------:R-:W-:Y:S02]  /*59310*/  IMAD.MOV.U32 R60, RZ, RZ, R71 ;  /* 0x000000ffff3c7224 */ /* 0x000fe400078e0047 */
[----:B------:R-:W-:-:S07]  /*59320*/  IMAD.MOV.U32 R71, RZ, RZ, R6 ;  /* 0x000000ffff477224 */ /* 0x000fce00078e0006 */
.L_x_65829:
[----:B------:R-:W-:Y:S05]  /*59330*/  BSYNC B1 ;  /* 0x0000000000017941 */ /* 0x000fea0003800000 */
.L_x_65827:
        /* <DEDUP_REMOVED lines=9> */
.L_x_65831:
[----:B------:R-:W-:Y:S01]  /*593d0*/  IMAD.MOV.U32 R11, RZ, RZ, R7 ;  /* 0x000000ffff0b7224 */ /* 0x000fe200078e0007 */
[----:B------:R-:W-:Y:S01]  /*593e0*/  MOV R7, R16 ;  /* 0x0000001000077202 */ /* 0x000fe20000000f00 */
[----:B------:R-:W-:Y:S02]  /*593f0*/  IMAD.MOV.U32 R6, RZ, RZ, R60 ;  /* 0x000000ffff067224 */ /* 0x000fe400078e003c */
[----:B------:R-:W-:-:S07]  /*59400*/  IMAD.MOV.U32 R60, RZ, RZ, R5 ;  /* 0x000000ffff3c7224 */ /* 0x000fce00078e0005 */
.L_x_65832:
[----:B------:R-:W-:Y:S05]  /*59410*/  BSYNC B1 ;  /* 0x0000000000017941 */ /* 0x000fea0003800000 */
.L_x_65830:
        /* <DEDUP_REMOVED lines=9> */
.L_x_65834:
[----:B------:R-:W-:Y:S01]  /*594b0*/  IMAD.MOV.U32 R5, RZ, RZ, R11 ;  /* 0x000000ffff057224 */ /* 0x000fe200078e000b */
[----:B------:R-:W-:Y:S01]  /*594c0*/  MOV R11, R4 ;  /* 0x00000004000b7202 */ /* 0x000fe20000000f00 */
[----:B------:R-:W-:Y:S02]  /*594d0*/  IMAD.MOV.U32 R10, RZ, RZ, R6 ;  /* 0x000000ffff0a7224 */ /* 0x000fe400078e0006 */
[----:B------:R-:W-:-:S07]  /*594e0*/  IMAD.MOV.U32 R6, RZ, RZ, R9 ;  /* 0x000000ffff067224 */ /* 0x000fce00078e0009 */
.L_x_65835:
[----:B------:R-:W-:Y:S05]  /*594f0*/  BSYNC B1 ;  /* 0x0000000000017941 */ /* 0x000fea0003800000 */
.L_x_65833:
        /* <DEDUP_REMOVED lines=9> */
.L_x_65837:
[----:B------:R-:W-:Y:S01]  /*59590*/  IMAD.MOV.U32 R9, RZ, RZ, R5 ;  /* 0x000000ffff097224 */ /* 0x000fe200078e0005 */
[----:B------:R-:W-:Y:S01]  /*595a0*/  MOV R5, R8 ;  /* 0x0000000800057202 */ /* 0x000fe20000000f00 */
[----:B------:R-:W-:Y:S02]  /*595b0*/  IMAD.MOV.U32 R4, RZ, RZ, R10 ;  /* 0x000000ffff047224 */ /* 0x000fe400078e000a */
[----:B------:R-:W-:-:S07]  /*595c0*/  IMAD.MOV.U32 R10, RZ, RZ, R19 ;  /* 0x000000ffff0a7224 */ /* 0x000fce00078e0013 */
.L_x_65838:
[----:B------:R-:W-:Y:S05]  /*595d0*/  BSYNC B1 ;  /* 0x0000000000017941 */ /* 0x000fea0003800000 */
.L_x_65836:
        /* <DEDUP_REMOVED lines=9> */
.L_x_65840:
[----:B------:R-:W-:Y:S01]  /*59670*/  IMAD.MOV.U32 R19, RZ, RZ, R9 ;  /* 0x000000ffff137224 */ /* 0x000fe200078e0009 */
[----:B------:R-:W-:Y:S01]  /*59680*/  MOV R9, R18 ;  /* 0x0000001200097202 */ /* 0x000fe20000000f00 */
[----:B------:R-:W-:Y:S02]  /*59690*/  IMAD.MOV.U32 R8, RZ, RZ, R4 ;  /* 0x000000ffff087224 */ /* 0x000fe400078e0004 */
[----:B------:R-:W-:-:S07]  /*596a0*/  IMAD.MOV.U32 R4, RZ, RZ, R23 ;  /* 0x000000ffff047224 */ /* 0x000fce00078e0017 */
.L_x_65841:
[----:B------:R-:W-:Y:S05]  /*596b0*/  BSYNC B1 ;  /* 0x0000000000017941 */ /* 0x000fea0003800000 */
.L_x_65839:
        /* <DEDUP_REMOVED lines=9> */
.L_x_65843:
[----:B------:R-:W-:Y:S01]  /*59750*/  IMAD.MOV.U32 R23, RZ, RZ, R19 ;  /* 0x000000ffff177224 */ /* 0x000fe200078e0013 */
[----:B------:R-:W-:Y:S01]  /*59760*/  MOV R19, R20 ;  /* 0x0000001400137202 */ /* 0x000fe20000000f00 */
[----:B------:R-:W-:Y:S02]  /*59770*/  IMAD.MOV.U32 R16, RZ, RZ, R8 ;  /* 0x000000ffff107224 */ /* 0x000fe400078e0008 */
[----:B------:R-:W-:-:S07]  /*59780*/  IMAD.MOV.U32 R8, RZ, RZ, R45 ;  /* 0x000000ffff087224 */ /* 0x000fce00078e002d */
.L_x_65844:
[----:B------:R-:W-:Y:S05]  /*59790*/  BSYNC B1 ;  /* 0x0000000000017941 */ /* 0x000fea0003800000 */
.L_x_65842:
        /* <DEDUP_REMOVED lines=9> */
.L_x_65846:
[----:B------:R-:W-:Y:S01]  /*59830*/  IMAD.MOV.U32 R45, RZ, RZ, R23 ;  /* 0x000000ffff2d7224 */ /* 0x000fe200078e0017 */
[----:B------:R-:W-:Y:S01]  /*59840*/  MOV R23, R22 ;  /* 0x0000001600177202 */ /* 0x000fe20000000f00 */
[----:B------:R-:W-:Y:S02]  /*59850*/  IMAD.MOV.U32 R18, RZ, RZ, R16 ;  /* 0x000000ffff127224 */ /* 0x000fe400078e0010 */
[----:B------:R-:W-:-:S07]  /*59860*/  IMAD.MOV.U32 R16, RZ, RZ, R65 ;  /* 0x000000ffff107224 */ /* 0x000fce00078e0041 */
.L_x_65847:
[----:B------:R-:W-:Y:S05]  /*59870*/  BSYNC B1 ;  /* 0x0000000000017941 */ /* 0x000fea0003800000 */
.L_x_65845:
        /* <DEDUP_REMOVED lines=9> */
.L_x_65849:
[----:B------:R-:W-:Y:S01]  /*59910*/  IMAD.MOV.U32 R47, RZ, RZ, R45 ;  /* 0x000000ffff2f7224 */ /* 0x000fe200078e002d */
[----:B------:R-:W-:Y:S01]  /*59920*/  MOV R45, R44 ;  /* 0x0000002c002d7202 */ /* 0x000fe20000000f00 */
[----:B------:R-:W-:Y:S02]  /*59930*/  IMAD.MOV.U32 R20, RZ, RZ, R18 ;  /* 0x000000ffff147224 */ /* 0x000fe400078e0012 */
[----:B------:R-:W-:-:S07]  /*59940*/  IMAD.MOV.U32 R18, RZ, RZ, R63 ;  /* 0x000000ffff127224 */ /* 0x000fce00078e003f */
.L_x_65850:
[----:B------:R-:W-:Y:S05]  /*59950*/  BSYNC B1 ;  /* 0x0000000000017941 */ /* 0x000fea0003800000 */
.L_x_65848:
        /* <DEDUP_REMOVED lines=9> */
.L_x_65852:
[----:B------:R-:W-:Y:S01]  /*599f0*/  IMAD.MOV.U32 R51, RZ, RZ, R47 ;  /* 0x000000ffff337224 */ /* 0x000fe200078e002f */
[----:B------:R-:W-:Y:S01]  /*59a00*/  MOV R47, R46 ;  /* 0x0000002e002f7202 */ /* 0x000fe20000000f00 */
[----:B------:R-:W-:Y:S02]  /*59a10*/  IMAD.MOV.U32 R22, RZ, RZ, R20 ;  /* 0x000000ffff167224 */ /* 0x000fe400078e0014 */
[----:B------:R-:W-:-:S07]  /*59a20*/  IMAD.MOV.U32 R20, RZ, RZ, R61 ;  /* 0x000000ffff147224 */ /* 0x000fce00078e003d */
.L_x_65853:
[----:B------:R-:W-:Y:S05]  /*59a30*/  BSYNC B1 ;  /* 0x0000000000017941 */ /* 0x000fea0003800000 */
.L_x_65851:
        /* <DEDUP_REMOVED lines=9> */
.L_x_65855:
[----:B------:R-:W-:Y:S01]  /*59ad0*/  IMAD.MOV.U32 R61, RZ, RZ, R51 ;  /* 0x000000ffff3d7224 */ /* 0x000fe200078e0033 */
[----:B------:R-:W-:Y:S01]  /*59ae0*/  MOV R51, R58 ;  /* 0x0000003a00337202 */ /* 0x000fe20000000f00 */
[----:B------:R-:W-:Y:S02]  /*59af0*/  IMAD.MOV.U32 R44, RZ, RZ, R22 ;  /* 0x000000ffff2c7224 */ /* 0x000fe400078e0016 */
[----:B------:R-:W-:-:S07]  /*59b00*/  IMAD.MOV.U32 R22, RZ, RZ, R59 ;  /* 0x000000ffff167224 */ /* 0x000fce00078e003b */
.L_x_65856:
[----:B------:R-:W-:Y:S05]  /*59b10*/  BSYNC B1 ;  /* 0x0000000000017941 */ /* 0x000fea0003800000 */
.L_x_65854:
        /* <DEDUP_REMOVED lines=9> */
.L_x_65858:
[----:B------:R-:W-:Y:S01]  /*59bb0*/  IMAD.MOV.U32 R58, RZ, RZ, R61 ;  /* 0x000000ffff3a7224 */ /* 0x000fe200078e003d */
[----:B------:R-:W-:Y:S01]  /*59bc0*/  MOV R61, R56 ;  /* 0x00000038003d7202 */ /* 0x000fe20000000f00 */
[----:B------:R-:W-:Y:S02]  /*59bd0*/  IMAD.MOV.U32 R46, RZ, RZ, R44 ;  /* 0x000000ffff2e7224 */ /* 0x000fe400078e002c */
[----:B------:R-:W-:-:S07]  /*59be0*/  IMAD.MOV.U32 R44, RZ, RZ, R57 ;  /* 0x000000ffff2c7224 */ /* 0x000fce00078e0039 */
.L_x_65859:
[----:B------:R-:W-:Y:S05]  /*59bf0*/  BSYNC B1 ;  /* 0x0000000000017941 */ /* 0x000fea0003800000 */
.L_x_65857:
        /* <DEDUP_REMOVED lines=9> */
.L_x_65861:
[----:B------:R-:W-:Y:S01]  /*59c90*/  IMAD.MOV.U32 R56, RZ, RZ, R58 ;  /* 0x000000ffff387224 */ /* 0x000fe200078e003a */
[----:B------:R-:W-:Y:S01]  /*59ca0*/  MOV R58, R67 ;  /* 0x00000043003a7202 */ /* 0x000fe20000000f00 */
[----:B------:R-:W-:Y:S02]  /*59cb0*/  IMAD.MOV.U32 R57, RZ, RZ, R46 ;  /* 0x000000ffff397224 */ /* 0x000fe400078e002e */
[----:B------:R-:W-:-:S07]  /*59cc0*/  IMAD.MOV.U32 R46, RZ, RZ, R55 ;  /* 0x000000ffff2e7224 */ /* 0x000fce00078e0037 */
.L_x_65862:
[----:B------:R-:W-:Y:S05]  /*59cd0*/  BSYNC B1 ;  /* 0x0000000000017941 */ /* 0x000fea0003800000 */
.L_x_65860:
        /* <DEDUP_REMOVED lines=9> */
.L_x_65864:
[----:B------:R-:W-:Y:S01]  /*59d70*/  IMAD.MOV.U32 R59, RZ, RZ, R56 ;  /* 0x000000ffff3b7224 */ /* 0x000fe200078e0038 */
[----:B------:R-:W-:Y:S01]  /*59d80*/  MOV R56, R53 ;  /* 0x0000003500387202 */ /* 0x000fe20000000f00 */
[----:B------:R-:W-:Y:S02]  /*59d90*/  IMAD.MOV.U32 R55, RZ, RZ, R57 ;  /* 0x000000ffff377224 */ /* 0x000fe400078e0039 */
[----:B------:R-:W-:-:S07]  /*59da0*/  IMAD.MOV.U32 R57, RZ, RZ, R52 ;  /* 0x000000ffff397224 */ /* 0x000fce00078e0034 */
.L_x_65865:
[----:B------:R-:W-:Y:S05]  /*59db0*/  BSYNC B1 ;  /* 0x0000000000017941 */ /* 0x000fea0003800000 */
.L_x_65863:
        /* <DEDUP_REMOVED lines=9> */
.L_x_65867:
[----:B------:R-:W-:Y:S01]  /*59e50*/  IMAD.MOV.U32 R52, RZ, RZ, R59 ;  /* 0x000000ffff347224 */ /* 0x000fe200078e003b */
[----:B------:R-:W-:Y:S01]  /*59e60*/  MOV R59, R54 ;  /* 0x00000036003b7202 */ /* 0x000fe20000000f00 */
[----:B------:R-:W-:Y:S02]  /*59e70*/  IMAD.MOV.U32 R53, RZ, RZ, R55 ;  /* 0x000000ffff357224 */ /* 0x000fe400078e0037 */
[----:B------:R-:W-:-:S07]  /*59e80*/  IMAD.MOV.U32 R55, RZ, RZ, R50 ;  /* 0x000000ffff377224 */ /* 0x000fce00078e0032 */
.L_x_65868:
[----:B------:R-:W-:Y:S05]  /*59e90*/  BSYNC B1 ;  /* 0x0000000000017941 */ /* 0x000fea0003800000 */
.L_x_65866:
        /* <DEDUP_REMOVED lines=9> */
.L_x_65870:
[----:B------:R-:W-:Y:S01]  /*59f30*/  IMAD.MOV.U32 R54, RZ, RZ, R52 ;  /* 0x000000ffff367224 */ /* 0x000fe200078e0034 */
[----:B------:R-:W-:Y:S01]  /*59f40*/  MOV R52, R49 ;  /* 0x0000003100347202 */ /* 0x000fe20000000f00 */
[----:B------:R-:W-:Y:S02]  /*59f50*/  IMAD.MOV.U32 R50, RZ, RZ, R53 ;  /* 0x000000ffff327224 */ /* 0x000fe400078e0035 */
[----:B------:R-:W-:-:S07]  /*59f60*/  IMAD.MOV.U32 R53, RZ, RZ, R48 ;  /* 0x000000ffff357224 */ /* 0x000fce00078e0030 */
.L_x_65871:
[----:B------:R-:W-:Y:S05]  /*59f70*/  BSYNC B1 ;  /* 0x0000000000017941 */ /* 0x000fea0003800000 */
.L_x_65869:
        /* <DEDUP_REMOVED lines=16> */
.L_x_65873:
[----:B------:R-:W-:Y:S01]  /*5a080*/  MOV R32, R17 ;  /* 0x0000001100207202 */ /* 0x000fe20000000f00 */
[----:B------:R-:W-:Y:S02]  /*5a090*/  IMAD.MOV.U32 R12, RZ, RZ, R71 ;  /* 0x000000ffff0c7224 */ /* 0x000fe400078e0047 */
[----:B------:R-:W-:Y:S02]  /*5a0a0*/  IMAD.MOV.U32 R17, RZ, RZ, R7 ;  /* 0x000000ffff117224 */ /* 0x000fe400078e0007 */
[----:B------:R-:W-:-:S07]  /*5a0b0*/  IMAD.MOV.U32 R71, RZ, RZ, R60 ;  /* 0x000000ffff477224 */ /* 0x000fce00078e003c */
.L_x_65874:
[----:B------:R-:W-:Y:S05]  /*5a0c0*/  BSYNC B1 ;  /* 0x0000000000017941 */ /* 0x000fea0003800000 */
.L_x_65872:
        /* <DEDUP_REMOVED lines=9> */
.L_x_65876:
[----:B------:R-:W-:Y:S01]  /*5a160*/  MOV R48, R32 ;  /* 0x0000002000307202 */ /* 0x000fe20000000f00 */
[----:B------:R-:W-:Y:S02]  /*5a170*/  IMAD.MOV.U32 R7, RZ, RZ, R12 ;  /* 0x000000ffff077224 */ /* 0x000fe400078e000c */
[----:B------:R-:W-:Y:S02]  /*5a180*/  IMAD.MOV.U32 R32, RZ, RZ, R11 ;  /* 0x000000ffff207224 */ /* 0x000fe400078e000b */
[----:B------:R-:W-:-:S07]  /*5a190*/  IMAD.MOV.U32 R12, RZ, RZ, R6 ;  /* 0x000000ffff0c7224 */ /* 0x000fce00078e0006 */
.L_x_65877:
[----:B------:R-:W-:Y:S05]  /*5a1a0*/  BSYNC B1 ;  /* 0x0000000000017941 */ /* 0x000fea0003800000 */
.L_x_65875:
        /* <DEDUP_REMOVED lines=9> */
.L_x_65879:
[----:B------:R-:W-:Y:S01]  /*5a240*/  MOV R6, R48 ;  /* 0x0000003000067202 */ /* 0x000fe20000000f00 */
[----:B------:R-:W-:Y:S02]  /*5a250*/  IMAD.MOV.U32 R11, RZ, RZ, R7 ;  /* 0x000000ffff0b7224 */ /* 0x000fe400078e0007 */
[----:B------:R-:W-:Y:S02]  /*5a260*/  IMAD.MOV.U32 R48, RZ, RZ, R5 ;  /* 0x000000ffff307224 */ /* 0x000fe400078e0005 */
[----:B------:R-:W-:-:S07]  /*5a270*/  IMAD.MOV.U32 R7, RZ, RZ, R10 ;  /* 0x000000ffff077224 */ /* 0x000fce00078e000a */
.L_x_65880:
[----:B------:R-:W-:Y:S05]  /*5a280*/  BSYNC B1 ;  /* 0x0000000000017941 */ /* 0x000fea0003800000 */
.L_x_65878:
        /* <DEDUP_REMOVED lines=9> */
.L_x_65882:
[----:B------:R-:W-:Y:S01]  /*5a320*/  MOV R10, R6 ;  /* 0x00000006000a7202 */ /* 0x000fe20000000f00 */
[----:B------:R-:W-:Y:S02]  /*5a330*/  IMAD.MOV.U32 R5, RZ, RZ, R11 ;  /* 0x000000ffff057224 */ /* 0x000fe400078e000b */
[----:B------:R-:W-:Y:S02]  /*5a340*/  IMAD.MOV.U32 R6, RZ, RZ, R9 ;  /* 0x000000ffff067224 */ /* 0x000fe400078e0009 */
[----:B------:R-:W-:-:S07]  /*5a350*/  IMAD.MOV.U32 R11, RZ, RZ, R4 ;  /* 0x000000ffff0b7224 */ /* 0x000fce00078e0004 */
.L_x_65883:
[----:B------:R-:W-:Y:S05]  /*5a360*/  BSYNC B1 ;  /* 0x0000000000017941 */ /* 0x000fea0003800000 */
.L_x_65881:
        /* <DEDUP_REMOVED lines=9> */
.L_x_65885:
[----:B------:R-:W-:Y:S01]  /*5a400*/  MOV R4, R10 ;  /* 0x0000000a00047202 */ /* 0x000fe20000000f00 */
[----:B------:R-:W-:Y:S02]  /*5a410*/  IMAD.MOV.U32 R9, RZ, RZ, R5 ;  /* 0x000000ffff097224 */ /* 0x000fe400078e0005 */
[----:B------:R-:W-:Y:S02]  /*5a420*/  IMAD.MOV.U32 R10, RZ, RZ, R19 ;  /* 0x000000ffff0a7224 */ /* 0x000fe400078e0013 */
[----:B------:R-:W-:-:S07]  /*5a430*/  IMAD.MOV.U32 R5, RZ, RZ, R8 ;  /* 0x000000ffff057224 */ /* 0x000fce00078e0008 */
.L_x_65886:
[----:B------:R-:W-:Y:S05]  /*5a440*/  BSYNC B1 ;  /* 0x0000000000017941 */ /* 0x000fea0003800000 */
.L_x_65884:
        /* <DEDUP_REMOVED lines=9> */
.L_x_65888:
[----:B------:R-:W-:Y:S01]  /*5a4e0*/  MOV R8, R4 ;  /* 0x0000000400087202 */ /* 0x000fe20000000f00 */
[----:B------:R-:W-:Y:S02]  /*5a4f0*/  IMAD.MOV.U32 R19, RZ, RZ, R9 ;  /* 0x000000ffff137224 */ /* 0x000fe400078e0009 */
[----:B------:R-:W-:Y:S02]  /*5a500*/  IMAD.MOV.U32 R4, RZ, RZ, R23 ;  /* 0x000000ffff047224 */ /* 0x000fe400078e0017 */
[----:B------:R-:W-:-:S07]  /*5a510*/  IMAD.MOV.U32 R9, RZ, RZ, R16 ;  /* 0x000000ffff097224 */ /* 0x000fce00078e0010 */
.L_x_65889:
[----:B------:R-:W-:Y:S05]  /*5a520*/  BSYNC B1 ;  /* 0x0000000000017941 */ /* 0x000fea0003800000 */
.L_x_65887:
        /* <DEDUP_REMOVED lines=9> */
.L_x_65891:
[----:B------:R-:W-:Y:S01]  /*5a5c0*/  MOV R16, R8 ;  /* 0x0000000800107202 */ /* 0x000fe20000000f00 */
[----:B------:R-:W-:Y:S02]  /*5a5d0*/  IMAD.MOV.U32 R23, RZ, RZ, R19 ;  /* 0x000000ffff177224 */ /* 0x000fe400078e0013 */
[----:B------:R-:W-:Y:S02]  /*5a5e0*/  IMAD.MOV.U32 R8, RZ, RZ, R45 ;  /* 0x000000ffff087224 */ /* 0x000fe400078e002d */
[----:B------:R-:W-:-:S07]  /*5a5f0*/  IMAD.MOV.U32 R19, RZ, RZ, R18 ;  /* 0x000000ffff137224 */ /* 0x000fce00078e0012 */
.L_x_65892:
[----:B------:R-:W-:Y:S05]  /*5a600*/  BSYNC B1 ;  /* 0x0000000000017941 */ /* 0x000fea0003800000 */
.L_x_65890:
        /* <DEDUP_REMOVED lines=9> */
.L_x_65894:
[----:B------:R-:W-:Y:S01]  /*5a6a0*/  MOV R18, R16 ;  /* 0x0000001000127202 */ /* 0x000fe20000000f00 */
[----:B------:R-:W-:Y:S02]  /*5a6b0*/  IMAD.MOV.U32 R45, RZ, RZ, R23 ;  /* 0x000000ffff2d7224 */ /* 0x000fe400078e0017 */
[----:B------:R-:W-:Y:S02]  /*5a6c0*/  IMAD.MOV.U32 R16, RZ, RZ, R47 ;  /* 0x000000ffff107224 */ /* 0x000fe400078e002f */
[----:B------:R-:W-:-:S07]  /*5a6d0*/  IMAD.MOV.U32 R23, RZ, RZ, R20 ;  /* 0x000000ffff177224 */ /* 0x000fce00078e0014 */
.L_x_65895:
[----:B------:R-:W-:Y:S05]  /*5a6e0*/  BSYNC B1 ;  /* 0x0000000000017941 */ /* 0x000fea0003800000 */
.L_x_65893:
        /* <DEDUP_REMOVED lines=9> */
.L_x_65897:
[----:B------:R-:W-:Y:S01]  /*5a780*/  MOV R20, R18 ;  /* 0x0000001200147202 */ /* 0x000fe20000000f00 */
[----:B------:R-:W-:Y:S02]  /*5a790*/  IMAD.MOV.U32 R47, RZ, RZ, R45 ;  /* 0x000000ffff2f7224 */ /* 0x000fe400078e002d */
[----:B------:R-:W-:Y:S02]  /*5a7a0*/  IMAD.MOV.U32 R18, RZ, RZ, R51 ;  /* 0x000000ffff127224 */ /* 0x000fe400078e0033 */
[----:B------:R-:W-:-:S07]  /*5a7b0*/  IMAD.MOV.U32 R45, RZ, RZ, R22 ;  /* 0x000000ffff2d7224 */ /* 0x000fce00078e0016 */
.L_x_65898:
[----:B------:R-:W-:Y:S05]  /*5a7c0*/  BSYNC B1 ;  /* 0x0000000000017941 */ /* 0x000fea0003800000 */
.L_x_65896:
        /* <DEDUP_REMOVED lines=9> */
.L_x_65900:
[----:B------:R-:W-:Y:S01]  /*5a860*/  MOV R51, R20 ;  /* 0x0000001400337202 */ /* 0x000fe20000000f00 */
[----:B------:R-:W-:Y:S02]  /*5a870*/  IMAD.MOV.U32 R49, RZ, RZ, R47 ;  /* 0x000000ffff317224 */ /* 0x000fe400078e002f */
[----:B------:R-:W-:Y:S02]  /*5a880*/  IMAD.MOV.U32 R20, RZ, RZ, R61 ;  /* 0x000000ffff147224 */ /* 0x000fe400078e003d */
[----:B------:R-:W-:-:S07]  /*5a890*/  IMAD.MOV.U32 R47, RZ, RZ, R44 ;  /* 0x000000ffff2f7224 */ /* 0x000fce00078e002c */
.L_x_65901:
[----:B------:R-:W-:Y:S05]  /*5a8a0*/  BSYNC B1 ;  /* 0x0000000000017941 */ /* 0x000fea0003800000 */
.L_x_65899:
        /* <DEDUP_REMOVED lines=9> */
.L_x_65903:
[----:B------:R-:W-:Y:S01]  /*5a940*/  MOV R61, R51 ;  /* 0x00000033003d7202 */ /* 0x000fe20000000f00 */
[----:B------:R-:W-:Y:S02]  /*5a950*/  IMAD.MOV.U32 R22, RZ, RZ, R49 ;  /* 0x000000ffff167224 */ /* 0x000fe400078e0031 */
[----:B------:R-:W-:Y:S02]  /*5a960*/  IMAD.MOV.U32 R51, RZ, RZ, R58 ;  /* 0x000000ffff337224 */ /* 0x000fe400078e003a */
[----:B------:R-:W-:-:S07]  /*5a970*/  IMAD.MOV.U32 R49, RZ, RZ, R46 ;  /* 0x000000ffff317224 */ /* 0x000fce00078e002e */
.L_x_65904:
[----:B------:R-:W-:Y:S05]  /*5a980*/  BSYNC B1 ;  /* 0x0000000000017941 */ /* 0x000fea0003800000 */
.L_x_65902:
        /* <DEDUP_REMOVED lines=9> */
.L_x_65906:
[----:B------:R-:W-:Y:S01]  /*5aa20*/  MOV R46, R61 ;  /* 0x0000003d002e7202 */ /* 0x000fe20000000f00 */
[----:B------:R-:W-:Y:S02]  /*5aa30*/  IMAD.MOV.U32 R44, RZ, RZ, R22 ;  /* 0x000000ffff2c7224 */ /* 0x000fe400078e0016 */
[----:B------:R-:W-:Y:S02]  /*5aa40*/  IMAD.MOV.U32 R61, RZ, RZ, R56 ;  /* 0x000000ffff3d7224 */ /* 0x000fe400078e0038 */
[----:B------:R-:W-:-:S07]  /*5aa50*/  IMAD.MOV.U32 R22, RZ, RZ, R57 ;  /* 0x000000ffff167224 */ /* 0x000fce00078e0039 */
.L_x_65907:
[----:B------:R-:W-:Y:S05]  /*5aa60*/  BSYNC B1 ;  /* 0x0000000000017941 */ /* 0x000fea0003800000 */
.L_x_65905:
        /* <DEDUP_REMOVED lines=9> */
.L_x_65909:
[----:B------:R-:W-:Y:S01]  /*5ab00*/  MOV R57, R46 ;  /* 0x0000002e00397202 */ /* 0x000fe20000000f00 */
[----:B------:R-:W-:Y:S02]  /*5ab10*/  IMAD.MOV.U32 R56, RZ, RZ, R44 ;  /* 0x000000ffff387224 */ /* 0x000fe400078e002c */
[----:B------:R-:W-:Y:S02]  /*5ab20*/  IMAD.MOV.U32 R46, RZ, RZ, R59 ;  /* 0x000000ffff2e7224 */ /* 0x000fe400078e003b */
[----:B------:R-:W-:-:S07]  /*5ab30*/  IMAD.MOV.U32 R44, RZ, RZ, R55 ;  /* 0x000000ffff2c7224 */ /* 0x000fce00078e0037 */
.L_x_65910:
[----:B------:R-:W-:Y:S05]  /*5ab40*/  BSYNC B1 ;  /* 0x0000000000017941 */ /* 0x000fea0003800000 */
.L_x_65908:
        /* <DEDUP_REMOVED lines=9> */
.L_x_65912:
[----:B------:R-:W-:Y:S01]  /*5abe0*/  MOV R59, R57 ;  /* 0x00000039003b7202 */ /* 0x000fe20000000f00 */
[----:B------:R-:W-:Y:S02]  /*5abf0*/  IMAD.MOV.U32 R55, RZ, RZ, R56 ;  /* 0x000000ffff377224 */ /* 0x000fe400078e0038 */
[----:B------:R-:W-:Y:S02]  /*5ac00*/  IMAD.MOV.U32 R57, RZ, RZ, R52 ;  /* 0x000000ffff397224 */ /* 0x000fe400078e0034 */
[----:B------:R-:W-:-:S07]  /*5ac10*/  IMAD.MOV.U32 R56, RZ, RZ, R53 ;  /* 0x000000ffff387224 */ /* 0x000fce00078e0035 */
.L_x_65913:
[----:B------:R-:W-:Y:S05]  /*5ac20*/  BSYNC B1 ;  /* 0x0000000000017941 */ /* 0x000fea0003800000 */
.L_x_65911:
        /* <DEDUP_REMOVED lines=9> */
.L_x_65915:
[----:B------:R-:W-:Y:S01]  /*5acc0*/  MOV R53, R59 ;  /* 0x0000003b00357202 */ /* 0x000fe20000000f00 */
[----:B------:R-:W-:Y:S02]  /*5acd0*/  IMAD.MOV.U32 R52, RZ, RZ, R55 ;  /* 0x000000ffff347224 */ /* 0x000fe400078e0037 */
[----:B------:R-:W-:Y:S02]  /*5ace0*/  IMAD.MOV.U32 R59, RZ, RZ, R54 ;  /* 0x000000ffff3b7224 */ /* 0x000fe400078e0036 */
[----:B------:R-:W-:-:S07]  /*5acf0*/  IMAD.MOV.U32 R55, RZ, RZ, R50 ;  /* 0x000000ffff377224 */ /* 0x000fce00078e0032 */
.L_x_65916:
[----:B------:R-:W-:Y:S05]  /*5ad00*/  BSYNC B1 ;  /* 0x0000000000017941 */ /* 0x000fea0003800000 */
.L_x_65914:
        /* <DEDUP_REMOVED lines=16> */
.L_x_65918:
[----:B------:R-:W-:Y:S02]  /*5ae10*/  IMAD.MOV.U32 R13, RZ, RZ, R17 ;  /* 0x000000ffff0d7224 */ /* 0x000fe400078e0011 */
[----:B------:R-:W-:Y:S02]  /*5ae20*/  IMAD.MOV.U32 R50, RZ, RZ, R71 ;  /* 0x000000ffff327224 */ /* 0x000fe400078e0047 */
[----:B------:R-:W-:Y:S02]  /*5ae30*/  IMAD.MOV.U32 R17, RZ, RZ, R32 ;  /* 0x000000ffff117224 */ /* 0x000fe400078e0020 */
[----:B------:R-:W-:-:S07]  /*5ae40*/  IMAD.MOV.U32 R71, RZ, RZ, R12 ;  /* 0x000000ffff477224 */ /* 0x000fce00078e000c */
.L_x_65919:
[----:B------:R-:W-:Y:S05]  /*5ae50*/  BSYNC B1 ;  /* 0x0000000000017941 */ /* 0x000fea0003800000 */
.L_x_65917:
        /* <DEDUP_REMOVED lines=9> */
.L_x_65921:
[----:B------:R-:W-:Y:S02]  /*5aef0*/  IMAD.MOV.U32 R33, RZ, RZ, R13 ;  /* 0x000000ffff217224 */ /* 0x000fe400078e000d */
[----:B------:R-:W-:Y:S02]  /*5af00*/  IMAD.MOV.U32 R12, RZ, RZ, R50 ;  /* 0x000000ffff0c7224 */ /* 0x000fe400078e0032 */
[----:B------:R-:W-:Y:S02]  /*5af10*/  IMAD.MOV.U32 R13, RZ, RZ, R48 ;  /* 0x000000ffff0d7224 */ /* 0x000fe400078e0030 */
[----:B------:R-:W-:-:S07]  /*5af20*/  IMAD.MOV.U32 R50, RZ, RZ, R7 ;  /* 0x000000ffff327224 */ /* 0x000fce00078e0007 */
.L_x_65922:
[----:B------:R-:W-:Y:S05]  /*5af30*/  BSYNC B1 ;  /* 0x0000000000017941 */ /* 0x000fea0003800000 */
.L_x_65920:
        /* <DEDUP_REMOVED lines=9> */
.L_x_65924:
[----:B------:R-:W-:Y:S02]  /*5afd0*/  IMAD.MOV.U32 R7, RZ, RZ, R33 ;  /* 0x000000ffff077224 */ /* 0x000fe400078e0021 */
[----:B------:R-:W-:Y:S02]  /*5afe0*/  IMAD.MOV.U32 R32, RZ, RZ, R12 ;  /* 0x000000ffff207224 */ /* 0x000fe400078e000c */
[----:B------:R-:W-:Y:S02]  /*5aff0*/  IMAD.MOV.U32 R33, RZ, RZ, R6 ;  /* 0x000000ffff217224 */ /* 0x000fe400078e0006 */
[----:B------:R-:W-:-:S07]  /*5b000*/  IMAD.MOV.U32 R12, RZ, RZ, R11 ;  /* 0x000000ffff0c7224 */ /* 0x000fce00078e000b */
.L_x_65925:
[----:B------:R-:W-:Y:S05]  /*5b010*/  BSYNC B1 ;  /* 0x0000000000017941 */ /* 0x000fea0003800000 */
.L_x_65923:
        /* <DEDUP_REMOVED lines=9> */
.L_x_65927:
[----:B------:R-:W-:Y:S02]  /*5b0b0*/  IMAD.MOV.U32 R11, RZ, RZ, R7 ;  /* 0x000000ffff0b7224 */ /* 0x000fe400078e0007 */
[----:B------:R-:W-:Y:S02]  /*5b0c0*/  IMAD.MOV.U32 R6, RZ, RZ, R32 ;  /* 0x000000ffff067224 */ /* 0x000fe400078e0020 */
[----:B------:R-:W-:Y:S02]  /*5b0d0*/  IMAD.MOV.U32 R7, RZ, RZ, R10 ;  /* 0x000000ffff077224 */ /* 0x000fe400078e000a */
[----:B------:R-:W-:-:S07]  /*5b0e0*/  IMAD.MOV.U32 R32, RZ, RZ, R5 ;  /* 0x000000ffff207224 */ /* 0x000fce00078e0005 */
.L_x_65928:
[----:B------:R-:W-:Y:S05]  /*5b0f0*/  BSYNC B1 ;  /* 0x0000000000017941 */ /* 0x000fea0003800000 */
.L_x_65926:
        /* <DEDUP_REMOVED lines=9> */
.L_x_65930:
[----:B------:R-:W-:Y:S02]  /*5b190*/  IMAD.MOV.U32 R5, RZ, RZ, R11 ;  /* 0x000000ffff057224 */ /* 0x000fe400078e000b */
[----:B------:R-:W-:Y:S02]  /*5b1a0*/  IMAD.MOV.U32 R10, RZ, RZ, R6 ;  /* 0x000000ffff0a7224 */ /* 0x000fe400078e0006 */
[----:B------:R-:W-:Y:S02]  /*5b1b0*/  IMAD.MOV.U32 R11, RZ, RZ, R4 ;  /* 0x000000ffff0b7224 */ /* 0x000fe400078e0004 */
[----:B------:R-:W-:-:S07]  /*5b1c0*/  IMAD.MOV.U32 R6, RZ, RZ, R9 ;  /* 0x000000ffff067224 */ /* 0x000fce00078e0009 */
.L_x_65931:
[----:B------:R-:W-:Y:S05]  /*5b1d0*/  BSYNC B1 ;  /* 0x0000000000017941 */ /* 0x000fea0003800000 */
.L_x_65929:
        /* <DEDUP_REMOVED lines=9> */
.L_x_65933:
[----:B------:R-:W-:Y:S02]  /*5b270*/  IMAD.MOV.U32 R9, RZ, RZ, R5 ;  /* 0x000000ffff097224 */ /* 0x000fe400078e0005 */
[----:B------:R-:W-:Y:S02]  /*5b280*/  IMAD.MOV.U32 R4, RZ, RZ, R10 ;  /* 0x000000ffff047224 */ /* 0x000fe400078e000a */
[----:B------:R-:W-:Y:S02]  /*5b290*/  IMAD.MOV.U32 R5, RZ, RZ, R8 ;  /* 0x000000ffff057224 */ /* 0x000fe400078e0008 */
[----:B------:R-:W-:-:S07]  /*5b2a0*/  IMAD.MOV.U32 R10, RZ, RZ, R19 ;  /* 0x000000ffff0a7224 */ /* 0x000fce00078e0013 */
.L_x_65934:
[----:B------:R-:W-:Y:S05]  /*5b2b0*/  BSYNC B1 ;  /* 0x0000000000017941 */ /* 0x000fea0003800000 */
.L_x_65932:
        /* <DEDUP_REMOVED lines=9> */
.L_x_65936:
[----:B------:R-:W-:Y:S02]  /*5b350*/  IMAD.MOV.U32 R19, RZ, RZ, R9 ;  /* 0x000000ffff137224 */ /* 0x000fe400078e0009 */
[----:B------:R-:W-:Y:S02]  /*5b360*/  IMAD.MOV.U32 R8, RZ, RZ, R4 ;  /* 0x000000ffff087224 */ /* 0x000fe400078e0004 */
[----:B------:R-:W-:Y:S02]  /*5b370*/  IMAD.MOV.U32 R9, RZ, RZ, R16 ;  /* 0x000000ffff097224 */ /* 0x000fe400078e0010 */
[----:B------:R-:W-:-:S07]  /*5b380*/  IMAD.MOV.U32 R4, RZ, RZ, R23 ;  /* 0x000000ffff047224 */ /* 0x000fce00078e0017 */
.L_x_65937:
[----:B------:R-:W-:Y:S05]  /*5b390*/  BSYNC B1 ;  /* 0x0000000000017941 */ /* 0x000fea0003800000 */
.L_x_65935:
        /* <DEDUP_REMOVED lines=9> */
.L_x_65939:
[----:B------:R-:W-:Y:S02]  /*5b430*/  IMAD.MOV.U32 R23, RZ, RZ, R19 ;  /* 0x000000ffff177224 */ /* 0x000fe400078e0013 */
[----:B------:R-:W-:Y:S02]  /*5b440*/  IMAD.MOV.U32 R16, RZ, RZ, R8 ;  /* 0x000000ffff107224 */ /* 0x000fe400078e0008 */
[----:B------:R-:W-:Y:S02]  /*5b450*/  IMAD.MOV.U32 R19, RZ, RZ, R18 ;  /* 0x000000ffff137224 */ /* 0x000fe400078e0012 */
[----:B------:R-:W-:-:S07]  /*5b460*/  IMAD.MOV.U32 R8, RZ, RZ, R45 ;  /* 0x000000ffff087224 */ /* 0x000fce00078e002d */
.L_x_65940:
[----:B------:R-:W-:Y:S05]  /*5b470*/  BSYNC B1 ;  /* 0x0000000000017941 */ /* 0x000fea0003800000 */
.L_x_65938:
        /* <DEDUP_REMOVED lines=9> */
.L_x_65942:
[----:B------:R-:W-:Y:S02]  /*5b510*/  IMAD.MOV.U32 R48, RZ, RZ, R23 ;  /* 0x000000ffff307224 */ /* 0x000fe400078e0017 */
[----:B------:R-:W-:Y:S02]  /*5b520*/  IMAD.MOV.U32 R18, RZ, RZ, R16 ;  /* 0x000000ffff127224 */ /* 0x000fe400078e0010 */
[----:B------:R-:W-:Y:S02]  /*5b530*/  IMAD.MOV.U32 R23, RZ, RZ, R20 ;  /* 0x000000ffff177224 */ /* 0x000fe400078e0014 */
[----:B------:R-:W-:-:S07]  /*5b540*/  IMAD.MOV.U32 R16, RZ, RZ, R47 ;  /* 0x000000ffff107224 */ /* 0x000fce00078e002f */
.L_x_65943:
[----:B------:R-:W-:Y:S05]  /*5b550*/  BSYNC B1 ;  /* 0x0000000000017941 */ /* 0x000fea0003800000 */
.L_x_65941:
        /* <DEDUP_REMOVED lines=9> */
.L_x_65945:
[----:B------:R-:W-:Y:S02]  /*5b5f0*/  IMAD.MOV.U32 R20, RZ, RZ, R48 ;  /* 0x000000ffff147224 */ /* 0x000fe400078e0030 */
[----:B------:R-:W-:Y:S02]  /*5b600*/  IMAD.MOV.U32 R45, RZ, RZ, R18 ;  /* 0x000000ffff2d7224 */ /* 0x000fe400078e0012 */
[----:B------:R-:W-:Y:S02]  /*5b610*/  IMAD.MOV.U32 R48, RZ, RZ, R51 ;  /* 0x000000ffff307224 */ /* 0x000fe400078e0033 */
[----:B------:R-:W-:-:S07]  /*5b620*/  IMAD.MOV.U32 R18, RZ, RZ, R49 ;  /* 0x000000ffff127224 */ /* 0x000fce00078e0031 */
.L_x_65946:
[----:B------:R-:W-:Y:S05]  /*5b630*/  BSYNC B1 ;  /* 0x0000000000017941 */ /* 0x000fea0003800000 */
.L_x_65944:
        /* <DEDUP_REMOVED lines=9> */
.L_x_65948:
[----:B------:R-:W-:Y:S02]  /*5b6d0*/  IMAD.MOV.U32 R49, RZ, RZ, R20 ;  /* 0x000000ffff317224 */ /* 0x000fe400078e0014 */
[----:B------:R-:W-:Y:S02]  /*5b6e0*/  IMAD.MOV.U32 R47, RZ, RZ, R45 ;  /* 0x000000ffff2f7224 */ /* 0x000fe400078e002d */
[----:B------:R-:W-:Y:S02]  /*5b6f0*/  IMAD.MOV.U32 R20, RZ, RZ, R61 ;  /* 0x000000ffff147224 */ /* 0x000fe400078e003d */
[----:B------:R-:W-:-:S07]  /*5b700*/  IMAD.MOV.U32 R45, RZ, RZ, R22 ;  /* 0x000000ffff2d7224 */ /* 0x000fce00078e0016 */
.L_x_65949:
[----:B------:R-:W-:Y:S05]  /*5b710*/  BSYNC B1 ;  /* 0x0000000000017941 */ /* 0x000fea0003800000 */
.L_x_65947:
        /* <DEDUP_REMOVED lines=9> */
.L_x_65951:
[----:B------:R-:W-:Y:S02]  /*5b7b0*/  IMAD.MOV.U32 R22, RZ, RZ, R49 ;  /* 0x000000ffff167224 */ /* 0x000fe400078e0031 */
[----:B------:R-:W-:Y:S02]  /*5b7c0*/  IMAD.MOV.U32 R51, RZ, RZ, R47 ;  /* 0x000000ffff337224 */ /* 0x000fe400078e002f */
[----:B------:R-:W-:Y:S02]  /*5b7d0*/  IMAD.MOV.U32 R49, RZ, RZ, R46 ;  /* 0x000000ffff317224 */ /* 0x000fe400078e002e */
[----:B------:R-:W-:-:S07]  /*5b7e0*/  IMAD.MOV.U32 R47, RZ, RZ, R44 ;  /* 0x000000ffff2f7224 */ /* 0x000fce00078e002c */
.L_x_65952:
[----:B------:R-:W-:Y:S05]  /*5b7f0*/  BSYNC B1 ;  /* 0x0000000000017941 */ /* 0x000fea0003800000 */
.L_x_65950:
        /* <DEDUP_REMOVED lines=9> */
.L_x_65954:
[----:B------:R-:W-:Y:S02]  /*5b890*/  IMAD.MOV.U32 R46, RZ, RZ, R22 ;  /* 0x000000ffff2e7224 */ /* 0x000fe400078e0016 */
[----:B------:R-:W-:Y:S02]  /*5b8a0*/  IMAD.MOV.U32 R44, RZ, RZ, R51 ;  /* 0x000000ffff2c7224 */ /* 0x000fe400078e0033 */
[----:B------:R-:W-:Y:S02]  /*5b8b0*/  IMAD.MOV.U32 R22, RZ, RZ, R57 ;  /* 0x000000ffff167224 */ /* 0x000fe400078e0039 */
[----:B------:R-:W-:-:S07]  /*5b8c0*/  IMAD.MOV.U32 R51, RZ, RZ, R56 ;  /* 0x000000ffff337224 */ /* 0x000fce00078e0038 */
.L_x_65955:
[----:B------:R-:W-:Y:S05]  /*5b8d0*/  BSYNC B1 ;  /* 0x0000000000017941 */ /* 0x000fea0003800000 */
.L_x_65953:
        /* <DEDUP_REMOVED lines=9> */
.L_x_65957:
[----:B------:R-:W-:Y:S02]  /*5b970*/  IMAD.MOV.U32 R54, RZ, RZ, R46 ;  /* 0x000000ffff367224 */ /* 0x000fe400078e002e */
[----:B------:R-:W-:Y:S02]  /*5b980*/  IMAD.MOV.U32 R57, RZ, RZ, R44 ;  /* 0x000000ffff397224 */ /* 0x000fe400078e002c */
[----:B------:R-:W-:Y:S02]  /*5b990*/  IMAD.MOV.U32 R46, RZ, RZ, R59 ;  /* 0x000000ffff2e7224 */ /* 0x000fe400078e003b */
[----:B------:R-:W-:-:S07]  /*5b9a0*/  IMAD.MOV.U32 R44, RZ, RZ, R55 ;  /* 0x000000ffff2c7224 */ /* 0x000fce00078e0037 */
.L_x_65958:
[----:B------:R-:W-:Y:S05]  /*5b9b0*/  BSYNC B1 ;  /* 0x0000000000017941 */ /* 0x000fea0003800000 */
.L_x_65956:
        /* <DEDUP_REMOVED lines=9> */
.L_x_65960:
[----:B------:R-:W-:Y:S02]  /*5ba50*/  IMAD.MOV.U32 R56, RZ, RZ, R54 ;  /* 0x000000ffff387224 */ /* 0x000fe400078e0036 */
[----:B------:R-:W-:Y:S02]  /*5ba60*/  IMAD.MOV.U32 R55, RZ, RZ, R57 ;  /* 0x000000ffff377224 */ /* 0x000fe400078e0039 */
[----:B------:R-:W-:Y:S02]  /*5ba70*/  IMAD.MOV.U32 R54, RZ, RZ, R53 ;  /* 0x000000ffff367224 */ /* 0x000fe400078e0035 */
[----:B------:R-:W-:-:S07]  /*5ba80*/  IMAD.MOV.U32 R57, RZ, RZ, R52 ;  /* 0x000000ffff397224 */ /* 0x000fce00078e0034 */
.L_x_65961:
[----:B------:R-:W-:Y:S05]  /*5ba90*/  BSYNC B1 ;  /* 0x0000000000017941 */ /* 0x000fea0003800000 */
.L_x_65959:
        /* <DEDUP_REMOVED lines=16> */
.L_x_65963:
[----:B------:R-:W-:Y:S01]  /*5bba0*/  IMAD.MOV.U32 R34, RZ, RZ, R17 ;  /* 0x000000ffff227224 */ /* 0x000fe200078e0011 */
[----:B------:R-:W-:Y:S01]  /*5bbb0*/  MOV R17, R13 ;  /* 0x0000000d00117202 */ /* 0x000fe20000000f00 */
[----:B------:R-:W-:Y:S02]  /*5bbc0*/  IMAD.MOV.U32 R14, RZ, RZ, R71 ;  /* 0x000000ffff0e7224 */ /* 0x000fe400078e0047 */
[----:B------:R-:W-:-:S07]  /*5bbd0*/  IMAD.MOV.U32 R71, RZ, RZ, R50 ;  /* 0x000000ffff477224 */ /* 0x000fce00078e0032 */
.L_x_65964:
[----:B------:R-:W-:Y:S05]  /*5bbe0*/  BSYNC B1 ;  /* 0x0000000000017941 */ /* 0x000fea0003800000 */
.L_x_65962:
        /* <DEDUP_REMOVED lines=9> */
.L_x_65966:
[----:B------:R-:W-:Y:S01]  /*5bc80*/  IMAD.MOV.U32 R50, RZ, RZ, R34 ;  /* 0x000000ffff327224 */ /* 0x000fe200078e0022 */
[----:B------:R-:W-:Y:S01]  /*5bc90*/  MOV R34, R33 ;  /* 0x0000002100227202 */ /* 0x000fe20000000f00 */
[----:B------:R-:W-:Y:S02]  /*5bca0*/  IMAD.MOV.U32 R13, RZ, RZ, R14 ;  /* 0x000000ffff0d7224 */ /* 0x000fe400078e000e */
[----:B------:R-:W-:-:S07]  /*5bcb0*/  IMAD.MOV.U32 R14, RZ, RZ, R12 ;  /* 0x000000ffff0e7224 */ /* 0x000fce00078e000c */
.L_x_65967:
[----:B------:R-:W-:Y:S05]  /*5bcc0*/  BSYNC B1 ;  /* 0x0000000000017941 */ /* 0x000fea0003800000 */
.L_x_65965:
        /* <DEDUP_REMOVED lines=9> */
.L_x_65969:
[----:B------:R-:W-:Y:S01]  /*5bd60*/  IMAD.MOV.U32 R12, RZ, RZ, R50 ;  /* 0x000000ffff0c7224 */ /* 0x000fe200078e0032 */
[----:B------:R-:W-:Y:S01]  /*5bd70*/  MOV R50, R7 ;  /* 0x0000000700327202 */ /* 0x000fe20000000f00 */
[----:B------:R-:W-:Y:S02]  /*5bd80*/  IMAD.MOV.U32 R33, RZ, RZ, R13 ;  /* 0x000000ffff217224 */ /* 0x000fe400078e000d */
[----:B------:R-:W-:-:S07]  /*5bd90*/  IMAD.MOV.U32 R13, RZ, RZ, R32 ;  /* 0x000000ffff0d7224 */ /* 0x000fce00078e0020 */
.L_x_65970:
[----:B------:R-:W-:Y:S05]  /*5bda0*/  BSYNC B1 ;  /* 0x0000000000017941 */ /* 0x000fea0003800000 */
.L_x_65968:
        /* <DEDUP_REMOVED lines=9> */
.L_x_65972:
[----:B------:R-:W-:Y:S01]  /*5be40*/  IMAD.MOV.U32 R32, RZ, RZ, R12 ;  /* 0x000000ffff207224 */ /* 0x000fe200078e000c */
[----:B------:R-:W-:Y:S01]  /*5be50*/  MOV R12, R11 ;  /* 0x0000000b000c7202 */ /* 0x000fe20000000f00 */
[----:B------:R-:W-:Y:S02]  /*5be60*/  IMAD.MOV.U32 R7, RZ, RZ, R33 ;  /* 0x000000ffff077224 */ /* 0x000fe400078e0021 */
[----:B------:R-:W-:-:S07]  /*5be70*/  IMAD.MOV.U32 R33, RZ, RZ, R6 ;  /* 0x000000ffff217224 */ /* 0x000fce00078e0006 */
.L_x_65973:
[----:B------:R-:W-:Y:S05]  /*5be80*/  BSYNC B1 ;  /* 0x0000000000017941 */ /* 0x000fea0003800000 */
.L_x_65971:
        /* <DEDUP_REMOVED lines=9> */
.L_x_65975:
[----:B------:R-:W-:Y:S01]  /*5bf20*/  IMAD.MOV.U32 R6, RZ, RZ, R32 ;  /* 0x000000ffff067224 */ /* 0x000fe200078e0020 */
[----:B------:R-:W-:Y:S01]  /*5bf30*/  MOV R32, R5 ;  /* 0x0000000500207202 */ /* 0x000fe20000000f00 */
[----:B------:R-:W-:Y:S02]  /*5bf40*/  IMAD.MOV.U32 R11, RZ, RZ, R7 ;  /* 0x000000ffff0b7224 */ /* 0x000fe400078e0007 */
[----:B------:R-:W-:-:S07]  /*5bf50*/  IMAD.MOV.U32 R7, RZ, RZ, R10 ;  /* 0x000000ffff077224 */ /* 0x000fce00078e000a */
.L_x_65976:
[----:B------:R-:W-:Y:S05]  /*5bf60*/  BSYNC B1 ;  /* 0x0000000000017941 */ /* 0x000fea0003800000 */
.L_x_65974:
        /* <DEDUP_REMOVED lines=9> */
.L_x_65978:
[----:B------:R-:W-:Y:S01]  /*5c000*/  IMAD.MOV.U32 R10, RZ, RZ, R6 ;  /* 0x000000ffff0a7224 */ /* 0x000fe200078e0006 */
[----:B------:R-:W-:Y:S01]  /*5c010*/  MOV R6, R9 ;  /* 0x0000000900067202 */ /* 0x000fe20000000f00 */
[----:B------:R-:W-:Y:S02]  /*5c020*/  IMAD.MOV.U32 R5, RZ, RZ, R11 ;  /* 0x000000ffff057224 */ /* 0x000fe400078e000b */
[----:B------:R-:W-:-:S07]  /*5c030*/  IMAD.MOV.U32 R11, RZ, RZ, R4 ;  /* 0x000000ffff0b7224 */ /* 0x000fce00078e0004 */
.L_x_65979:
[----:B------:R-:W-:Y:S05]  /*5c040*/  BSYNC B1 ;  /* 0x0000000000017941 */ /* 0x000fea0003800000 */
.L_x_65977:
        /* <DEDUP_REMOVED lines=9> */
.L_x_65981:
[----:B------:R-:W-:Y:S01]  /*5c0e0*/  IMAD.MOV.U32 R4, RZ, RZ, R10 ;  /* 0x000000ffff047224 */ /* 0x000fe200078e000a */
[----:B------:R-:W-:Y:S01]  /*5c0f0*/  MOV R10, R19 ;  /* 0x00000013000a7202 */ /* 0x000fe20000000f00 */
[----:B------:R-:W-:Y:S02]  /*5c100*/  IMAD.MOV.U32 R9, RZ, RZ, R5 ;  /* 0x000000ffff097224 */ /* 0x000fe400078e0005 */
[----:B------:R-:W-:-:S07]  /*5c110*/  IMAD.MOV.U32 R5, RZ, RZ, R8 ;  /* 0x000000ffff057224 */ /* 0x000fce00078e0008 */
.L_x_65982:
[----:B------:R-:W-:Y:S05]  /*5c120*/  BSYNC B1 ;  /* 0x0000000000017941 */ /* 0x000fea0003800000 */
.L_x_65980:
        /* <DEDUP_REMOVED lines=9> */
.L_x_65984:
[----:B------:R-:W-:Y:S01]  /*5c1c0*/  IMAD.MOV.U32 R53, RZ, RZ, R4 ;  /* 0x000000ffff357224 */ /* 0x000fe200078e0004 */
[----:B------:R-:W-:Y:S01]  /*5c1d0*/  MOV R4, R23 ;  /* 0x0000001700047202 */ /* 0x000fe20000000f00 */
[----:B------:R-:W-:Y:S02]  /*5c1e0*/  IMAD.MOV.U32 R19, RZ, RZ, R9 ;  /* 0x000000ffff137224 */ /* 0x000fe400078e0009 */
[----:B------:R-:W-:-:S07]  /*5c1f0*/  IMAD.MOV.U32 R9, RZ, RZ, R16 ;  /* 0x000000ffff097224 */ /* 0x000fce00078e0010 */
.L_x_65985:
[----:B------:R-:W-:Y:S05]  /*5c200*/  BSYNC B1 ;  /* 0x0000000000017941 */ /* 0x000fea0003800000 */
.L_x_65983:
        /* <DEDUP_REMOVED lines=9> */
.L_x_65987:
[----:B------:R-:W-:Y:S01]  /*5c2a0*/  IMAD.MOV.U32 R23, RZ, RZ, R53 ;  /* 0x000000ffff177224 */ /* 0x000fe200078e0035 */
[----:B------:R-:W-:Y:S01]  /*5c2b0*/  MOV R53, R48 ;  /* 0x0000003000357202 */ /* 0x000fe20000000f00 */
[----:B------:R-:W-:Y:S02]  /*5c2c0*/  IMAD.MOV.U32 R8, RZ, RZ, R19 ;  /* 0x000000ffff087224 */ /* 0x000fe400078e0013 */
[----:B------:R-:W-:-:S07]  /*5c2d0*/  IMAD.MOV.U32 R19, RZ, RZ, R18 ;  /* 0x000000ffff137224 */ /* 0x000fce00078e0012 */
.L_x_65988:
[----:B------:R-:W-:Y:S05]  /*5c2e0*/  BSYNC B1 ;  /* 0x0000000000017941 */ /* 0x000fea0003800000 */
.L_x_65986:
        /* <DEDUP_REMOVED lines=9> */
.L_x_65990:
[----:B------:R-:W-:Y:S01]  /*5c380*/  IMAD.MOV.U32 R18, RZ, RZ, R23 ;  /* 0x000000ffff127224 */ /* 0x000fe200078e0017 */
[----:B------:R-:W-:Y:S01]  /*5c390*/  MOV R23, R20 ;  /* 0x0000001400177202 */ /* 0x000fe20000000f00 */
[----:B------:R-:W-:Y:S02]  /*5c3a0*/  IMAD.MOV.U32 R16, RZ, RZ, R8 ;  /* 0x000000ffff107224 */ /* 0x000fe400078e0008 */
[----:B------:R-:W-:-:S07]  /*5c3b0*/  IMAD.MOV.U32 R8, RZ, RZ, R45 ;  /* 0x000000ffff087224 */ /* 0x000fce00078e002d */
.L_x_65991:
[----:B------:R-:W-:Y:S05]  /*5c3c0*/  BSYNC B1 ;  /* 0x0000000000017941 */ /* 0x000fea0003800000 */
.L_x_65989:
        /* <DEDUP_REMOVED lines=9> */
.L_x_65993:
[----:B------:R-:W-:Y:S01]  /*5c460*/  IMAD.MOV.U32 R45, RZ, RZ, R18 ;  /* 0x000000ffff2d7224 */ /* 0x000fe200078e0012 */
[----:B------:R-:W-:Y:S01]  /*5c470*/  MOV R18, R49 ;  /* 0x0000003100127202 */ /* 0x000fe20000000f00 */
[----:B------:R-:W-:Y:S02]  /*5c480*/  IMAD.MOV.U32 R20, RZ, RZ, R16 ;  /* 0x000000ffff147224 */ /* 0x000fe400078e0010 */
[----:B------:R-:W-:-:S07]  /*5c490*/  IMAD.MOV.U32 R16, RZ, RZ, R47 ;  /* 0x000000ffff107224 */ /* 0x000fce00078e002f */
.L_x_65994:
[----:B------:R-:W-:Y:S05]  /*5c4a0*/  BSYNC B1 ;  /* 0x0000000000017941 */ /* 0x000fea0003800000 */
.L_x_65992:
        /* <DEDUP_REMOVED lines=9> */
.L_x_65996:
[----:B------:R-:W-:Y:S01]  /*5c540*/  IMAD.MOV.U32 R49, RZ, RZ, R45 ;  /* 0x000000ffff317224 */ /* 0x000fe200078e002d */
[----:B------:R-:W-:Y:S01]  /*5c550*/  MOV R45, R22 ;  /* 0x00000016002d7202 */ /* 0x000fe20000000f00 */
[----:B------:R-:W-:Y:S02]  /*5c560*/  IMAD.MOV.U32 R47, RZ, RZ, R20 ;  /* 0x000000ffff2f7224 */ /* 0x000fe400078e0014 */
[----:B------:R-:W-:-:S07]  /*5c570*/  IMAD.MOV.U32 R20, RZ, RZ, R51 ;  /* 0x000000ffff147224 */ /* 0x000fce00078e0033 */
.L_x_65997:
[----:B------:R-:W-:Y:S05]  /*5c580*/  BSYNC B1 ;  /* 0x0000000000017941 */ /* 0x000fea0003800000 */
.L_x_65995:
        /* <DEDUP_REMOVED lines=9> */
.L_x_65999:
[----:B------:R-:W-:Y:S01]  /*5c620*/  IMAD.MOV.U32 R51, RZ, RZ, R49 ;  /* 0x000000ffff337224 */ /* 0x000fe200078e0031 */
[----:B------:R-:W-:Y:S01]  /*5c630*/  MOV R49, R46 ;  /* 0x0000002e00317202 */ /* 0x000fe20000000f00 */
[----:B------:R-:W-:Y:S02]  /*5c640*/  IMAD.MOV.U32 R22, RZ, RZ, R47 ;  /* 0x000000ffff167224 */ /* 0x000fe400078e002f */
[----:B------:R-:W-:-:S07]  /*5c650*/  IMAD.MOV.U32 R47, RZ, RZ, R44 ;  /* 0x000000ffff2f7224 */ /* 0x000fce00078e002c */
.L_x_66000:
[----:B------:R-:W-:Y:S05]  /*5c660*/  BSYNC B1 ;  /* 0x0000000000017941 */ /* 0x000fea0003800000 */
.L_x_65998:
        /* <DEDUP_REMOVED lines=9> */
.L_x_66002:
[----:B------:R-:W-:Y:S01]  /*5c700*/  IMAD.MOV.U32 R59, RZ, RZ, R51 ;  /* 0x000000ffff3b7224 */ /* 0x000fe200078e0033 */
[----:B------:R-:W-:Y:S01]  /*5c710*/  MOV R51, R54 ;  /* 0x0000003600337202 */ /* 0x000fe20000000f00 */
[----:B------:R-:W-:Y:S02]  /*5c720*/  IMAD.MOV.U32 R44, RZ, RZ, R22 ;  /* 0x000000ffff2c7224 */ /* 0x000fe400078e0016 */
[----:B------:R-:W-:-:S07]  /*5c730*/  IMAD.MOV.U32 R22, RZ, RZ, R57 ;  /* 0x000000ffff167224 */ /* 0x000fce00078e0039 */
.L_x_66003:
[----:B------:R-:W-:Y:S05]  /*5c740*/  BSYNC B1 ;  /* 0x0000000000017941 */ /* 0x000fea0003800000 */
.L_x_66001:
        /* <DEDUP_REMOVED lines=9> */
.L_x_66005:
[----:B------:R-:W-:Y:S01]  /*5c7e0*/  IMAD.MOV.U32 R48, RZ, RZ, R59 ;  /* 0x000000ffff307224 */ /* 0x000fe200078e003b */
[----:B------:R-:W-:Y:S01]  /*5c7f0*/  MOV R59, R56 ;  /* 0x00000038003b7202 */ /* 0x000fe20000000f00 */
[----:B------:R-:W-:Y:S02]  /*5c800*/  IMAD.MOV.U32 R46, RZ, RZ, R44 ;  /* 0x000000ffff2e7224 */ /* 0x000fe400078e002c */
[----:B------:R-:W-:-:S07]  /*5c810*/  IMAD.MOV.U32 R44, RZ, RZ, R55 ;  /* 0x000000ffff2c7224 */ /* 0x000fce00078e0037 */
.L_x_66006:
[----:B------:R-:W-:Y:S05]  /*5c820*/  BSYNC B1 ;  /* 0x0000000000017941 */ /* 0x000fea0003800000 */
.L_x_66004:
        /* <DEDUP_REMOVED lines=16> */
.L_x_66008:
[----:B------:R-:W-:Y:S01]  /*5c930*/  MOV R15, R17 ;  /* 0x00000011000f7202 */ /* 0x000fe20000000f00 */
[----:B------:R-:W-:Y:S02]  /*5c940*/  IMAD.MOV.U32 R52, RZ, RZ, R71 ;  /* 0x000000ffff347224 */ /* 0x000fe400078e0047 */
[----:B------:R-:W-:Y:S02]  /*5c950*/  IMAD.MOV.U32 R17, RZ, RZ, R34 ;  /* 0x000000ffff117224 */ /* 0x000fe400078e0022 */
[----:B------:R-:W-:-:S07]  /*5c960*/  IMAD.MOV.U32 R71, RZ, RZ, R14 ;  /* 0x000000ffff477224 */ /* 0x000fce00078e000e */
.L_x_66009:
[----:B------:R-:W-:Y:S05]  /*5c970*/  BSYNC B1 ;  /* 0x0000000000017941 */ /* 0x000fea0003800000 */
.L_x_66007:
        /* <DEDUP_REMOVED lines=9> */
.L_x_66011:
[----:B------:R-:W-:Y:S01]  /*5ca10*/  MOV R35, R15 ;  /* 0x0000000f00237202 */ /* 0x000fe20000000f00 */
[----:B------:R-:W-:Y:S02]  /*5ca20*/  IMAD.MOV.U32 R14, RZ, RZ, R52 ;  /* 0x000000ffff0e7224 */ /* 0x000fe400078e0034 */
[----:B------:R-:W-:Y:S02]  /*5ca30*/  IMAD.MOV.U32 R15, RZ, RZ, R50 ;  /* 0x000000ffff0f7224 */ /* 0x000fe400078e0032 */
[----:B------:R-:W-:-:S07]  /*5ca40*/  IMAD.MOV.U32 R52, RZ, RZ, R13 ;  /* 0x000000ffff347224 */ /* 0x000fce00078e000d */
.L_x_66012:
[----:B------:R-:W-:Y:S05]  /*5ca50*/  BSYNC B1 ;  /* 0x0000000000017941 */ /* 0x000fea0003800000 */
.L_x_66010:
        /* <DEDUP_REMOVED lines=9> */
.L_x_66014:
[----:B------:R-:W-:Y:S01]  /*5caf0*/  MOV R13, R35 ;  /* 0x00000023000d7202 */ /* 0x000fe20000000f00 */
[----:B------:R-:W-:Y:S02]  /*5cb00*/  IMAD.MOV.U32 R34, RZ, RZ, R14 ;  /* 0x000000ffff227224 */ /* 0x000fe400078e000e */
[----:B------:R-:W-:Y:S02]  /*5cb10*/  IMAD.MOV.U32 R35, RZ, RZ, R12 ;  /* 0x000000ffff237224 */ /* 0x000fe400078e000c */
[----:B------:R-:W-:-:S07]  /*5cb20*/  IMAD.MOV.U32 R14, RZ, RZ, R33 ;  /* 0x000000ffff0e7224 */ /* 0x000fce00078e0021 */
.L_x_66015:
[----:B------:R-:W-:Y:S05]  /*5cb30*/  BSYNC B1 ;  /* 0x0000000000017941 */ /* 0x000fea0003800000 */
.L_x_66013:
        /* <DEDUP_REMOVED lines=9> */
.L_x_66017:
[----:B------:R-:W-:Y:S01]  /*5cbd0*/  MOV R33, R13 ;  /* 0x0000000d00217202 */ /* 0x000fe20000000f00 */
[----:B------:R-:W-:Y:S02]  /*5cbe0*/  IMAD.MOV.U32 R12, RZ, RZ, R34 ;  /* 0x000000ffff0c7224 */ /* 0x000fe400078e0022 */
[----:B------:R-:W-:Y:S02]  /*5cbf0*/  IMAD.MOV.U32 R13, RZ, RZ, R32 ;  /* 0x000000ffff0d7224 */ /* 0x000fe400078e0020 */
[----:B------:R-:W-:-:S07]  /*5cc00*/  IMAD.MOV.U32 R34, RZ, RZ, R7 ;  /* 0x000000ffff227224 */ /* 0x000fce00078e0007 */
.L_x_66018:
[----:B------:R-:W-:Y:S05]  /*5cc10*/  BSYNC B1 ;  /* 0x0000000000017941 */ /* 0x000fea0003800000 */
.L_x_66016:
        /* <DEDUP_REMOVED lines=9> */
.L_x_66020:
[----:B------:R-:W-:Y:S01]  /*5ccb0*/  MOV R7, R33 ;  /* 0x0000002100077202 */ /* 0x000fe20000000f00 */
[----:B------:R-:W-:Y:S02]  /*5ccc0*/  IMAD.MOV.U32 R32, RZ, RZ, R12 ;  /* 0x000000ffff207224 */ /* 0x000fe400078e000c */
[----:B------:R-:W-:Y:S02]  /*5ccd0*/  IMAD.MOV.U32 R33, RZ, RZ, R6 ;  /* 0x000000ffff217224 */ /* 0x000fe400078e0006 */
[----:B------:R-:W-:-:S07]  /*5cce0*/  IMAD.MOV.U32 R12, RZ, RZ, R11 ;  /* 0x000000ffff0c7224 */ /* 0x000fce00078e000b */
.L_x_66021:
[----:B------:R-:W-:Y:S05]  /*5ccf0*/  BSYNC B1 ;  /* 0x0000000000017941 */ /* 0x000fea0003800000 */
.L_x_66019:
        /* <DEDUP_REMOVED lines=9> */
.L_x_66023:
[----:B------:R-:W-:Y:S01]  /*5cd90*/  MOV R11, R7 ;  /* 0x00000007000b7202 */ /* 0x000fe20000000f00 */
[----:B------:R-:W-:Y:S02]  /*5cda0*/  IMAD.MOV.U32 R6, RZ, RZ, R32 ;  /* 0x000000ffff067224 */ /* 0x000fe400078e0020 */
[----:B------:R-:W-:Y:S02]  /*5cdb0*/  IMAD.MOV.U32 R7, RZ, RZ, R10 ;  /* 0x000000ffff077224 */ /* 0x000fe400078e000a */
[----:B------:R-:W-:-:S07]  /*5cdc0*/  IMAD.MOV.U32 R32, RZ, RZ, R5 ;  /* 0x000000ffff207224 */ /* 0x000fce00078e0005 */
.L_x_66024:
[----:B------:R-:W-:Y:S05]  /*5cdd0*/  BSYNC B1 ;  /* 0x0000000000017941 */ /* 0x000fea0003800000 */
.L_x_66022:
        /* <DEDUP_REMOVED lines=9> */
.L_x_66026:
[----:B------:R-:W-:Y:S01]  /*5ce70*/  MOV R50, R11 ;  /* 0x0000000b00327202 */ /* 0x000fe20000000f00 */
[----:B------:R-:W-:Y:S02]  /*5ce80*/  IMAD.MOV.U32 R10, RZ, RZ, R6 ;  /* 0x000000ffff0a7224 */ /* 0x000fe400078e0006 */
[----:B------:R-:W-:Y:S02]  /*5ce90*/  IMAD.MOV.U32 R11, RZ, RZ, R4 ;  /* 0x000000ffff0b7224 */ /* 0x000fe400078e0004 */
[----:B------:R-:W-:-:S07]  /*5cea0*/  IMAD.MOV.U32 R6, RZ, RZ, R9 ;  /* 0x000000ffff067224 */ /* 0x000fce00078e0009 */
.L_x_66027:
[----:B------:R-:W-:Y:S05]  /*5ceb0*/  BSYNC B1 ;  /* 0x0000000000017941 */ /* 0x000fea0003800000 */
.L_x_66025:
        /* <DEDUP_REMOVED lines=9> */
.L_x_66029:
[----:B------:R-:W-:Y:S01]  /*5cf50*/  MOV R4, R50 ;  /* 0x0000003200047202 */ /* 0x000fe20000000f00 */
[----:B------:R-:W-:Y:S02]  /*5cf60*/  IMAD.MOV.U32 R5, RZ, RZ, R10 ;  /* 0x000000ffff057224 */ /* 0x000fe400078e000a */
[----:B------:R-:W-:Y:S02]  /*5cf70*/  IMAD.MOV.U32 R50, RZ, RZ, R53 ;  /* 0x000000ffff327224 */ /* 0x000fe400078e0035 */
[----:B------:R-:W-:-:S07]  /*5cf80*/  IMAD.MOV.U32 R10, RZ, RZ, R19 ;  /* 0x000000ffff0a7224 */ /* 0x000fce00078e0013 */
.L_x_66030:
[----:B------:R-:W-:Y:S05]  /*5cf90*/  BSYNC B1 ;  /* 0x0000000000017941 */ /* 0x000fea0003800000 */
.L_x_66028:
        /* <DEDUP_REMOVED lines=9> */
.L_x_66032:
[----:B------:R-:W-:Y:S01]  /*5d030*/  MOV R19, R4 ;  /* 0x0000000400137202 */ /* 0x000fe20000000f00 */
[----:B------:R-:W-:Y:S02]  /*5d040*/  IMAD.MOV.U32 R9, RZ, RZ, R5 ;  /* 0x000000ffff097224 */ /* 0x000fe400078e0005 */
[----:B------:R-:W-:Y:S02]  /*5d050*/  IMAD.MOV.U32 R4, RZ, RZ, R23 ;  /* 0x000000ffff047224 */ /* 0x000fe400078e0017 */
[----:B------:R-:W-:-:S07]  /*5d060*/  IMAD.MOV.U32 R5, RZ, RZ, R8 ;  /* 0x000000ffff057224 */ /* 0x000fce00078e0008 */
.L_x_66033:
[----:B------:R-:W-:Y:S05]  /*5d070*/  BSYNC B1 ;  /* 0x0000000000017941 */ /* 0x000fea0003800000 */
.L_x_66031:
        /* <DEDUP_REMOVED lines=9> */
.L_x_66035:
[----:B------:R-:W-:Y:S01]  /*5d110*/  MOV R8, R19 ;  /* 0x0000001300087202 */ /* 0x000fe20000000f00 */
[----:B------:R-:W-:Y:S02]  /*5d120*/  IMAD.MOV.U32 R23, RZ, RZ, R9 ;  /* 0x000000ffff177224 */ /* 0x000fe400078e0009 */
[----:B------:R-:W-:Y:S02]  /*5d130*/  IMAD.MOV.U32 R19, RZ, RZ, R18 ;  /* 0x000000ffff137224 */ /* 0x000fe400078e0012 */
[----:B------:R-:W-:-:S07]  /*5d140*/  IMAD.MOV.U32 R9, RZ, RZ, R16 ;  /* 0x000000ffff097224 */ /* 0x000fce00078e0010 */
.L_x_66036:
[----:B------:R-:W-:Y:S05]  /*5d150*/  BSYNC B1 ;  /* 0x0000000000017941 */ /* 0x000fea0003800000 */
.L_x_66034:
        /* <DEDUP_REMOVED lines=9> */
.L_x_66038:
[----:B------:R-:W-:Y:S01]  /*5d1f0*/  MOV R18, R8 ;  /* 0x0000000800127202 */ /* 0x000fe20000000f00 */
[----:B------:R-:W-:Y:S02]  /*5d200*/  IMAD.MOV.U32 R16, RZ, RZ, R23 ;  /* 0x000000ffff107224 */ /* 0x000fe400078e0017 */
[----:B------:R-:W-:Y:S02]  /*5d210*/  IMAD.MOV.U32 R8, RZ, RZ, R45 ;  /* 0x000000ffff087224 */ /* 0x000fe400078e002d */
[----:B------:R-:W-:-:S07]  /*5d220*/  IMAD.MOV.U32 R23, RZ, RZ, R20 ;  /* 0x000000ffff177224 */ /* 0x000fce00078e0014 */
.L_x_66039:
[----:B------:R-:W-:Y:S05]  /*5d230*/  BSYNC B1 ;  /* 0x0000000000017941 */ /* 0x000fea0003800000 */
.L_x_66037:
        /* <DEDUP_REMOVED lines=9> */
.L_x_66041:
[----:B------:R-:W-:Y:S01]  /*5d2d0*/  MOV R20, R18 ;  /* 0x0000001200147202 */ /* 0x000fe20000000f00 */
[----:B------:R-:W-:Y:S02]  /*5d2e0*/  IMAD.MOV.U32 R45, RZ, RZ, R16 ;  /* 0x000000ffff2d7224 */ /* 0x000fe400078e0010 */
[----:B------:R-:W-:Y:S02]  /*5d2f0*/  IMAD.MOV.U32 R18, RZ, RZ, R49 ;  /* 0x000000ffff127224 */ /* 0x000fe400078e0031 */
[----:B------:R-:W-:-:S07]  /*5d300*/  IMAD.MOV.U32 R16, RZ, RZ, R47 ;  /* 0x000000ffff107224 */ /* 0x000fce00078e002f */
.L_x_66042:
[----:B------:R-:W-:Y:S05]  /*5d310*/  BSYNC B1 ;  /* 0x0000000000017941 */ /* 0x000fea0003800000 */
.L_x_66040:
        /* <DEDUP_REMOVED lines=9> */
.L_x_66044:
[----:B------:R-:W-:Y:S01]  /*5d3b0*/  MOV R54, R20 ;  /* 0x0000001400367202 */ /* 0x000fe20000000f00 */
[----:B------:R-:W-:Y:S02]  /*5d3c0*/  IMAD.MOV.U32 R47, RZ, RZ, R45 ;  /* 0x000000ffff2f7224 */ /* 0x000fe400078e002d */
[----:B------:R-:W-:Y:S02]  /*5d3d0*/  IMAD.MOV.U32 R20, RZ, RZ, R51 ;  /* 0x000000ffff147224 */ /* 0x000fe400078e0033 */
[----:B------:R-:W-:-:S07]  /*5d3e0*/  IMAD.MOV.U32 R45, RZ, RZ, R22 ;  /* 0x000000ffff2d7224 */ /* 0x000fce00078e0016 */
.L_x_66045:
[----:B------:R-:W-:Y:S05]  /*5d3f0*/  BSYNC B1 ;  /* 0x0000000000017941 */ /* 0x000fea0003800000 */
.L_x_66043:
        /* <DEDUP_REMOVED lines=9> */
.L_x_66047:
[----:B------:R-:W-:Y:S01]  /*5d490*/  MOV R51, R54 ;  /* 0x0000003600337202 */ /* 0x000fe20000000f00 */
[----:B------:R-:W-:Y:S02]  /*5d4a0*/  IMAD.MOV.U32 R49, RZ, RZ, R47 ;  /* 0x000000ffff317224 */ /* 0x000fe400078e002f */
[----:B------:R-:W-:Y:S02]  /*5d4b0*/  IMAD.MOV.U32 R54, RZ, RZ, R59 ;  /* 0x000000ffff367224 */ /* 0x000fe400078e003b */
[----:B------:R-:W-:-:S07]  /*5d4c0*/  IMAD.MOV.U32 R47, RZ, RZ, R44 ;  /* 0x000000ffff2f7224 */ /* 0x000fce00078e002c */
.L_x_66048:
[----:B------:R-:W-:Y:S05]  /*5d4d0*/  BSYNC B1 ;  /* 0x0000000000017941 */ /* 0x000fea0003800000 */
.L_x_66046:
        /* <DEDUP_REMOVED lines=9> */
.L_x_66050:
[----:B------:R-:W-:Y:S01]  /*5d570*/  MOV R44, R51 ;  /* 0x00000033002c7202 */ /* 0x000fe20000000f00 */
[----:B------:R-:W-:Y:S02]  /*5d580*/  IMAD.MOV.U32 R22, RZ, RZ, R49 ;  /* 0x000000ffff167224 */ /* 0x000fe400078e0031 */
[----:B------:R-:W-:Y:S02]  /*5d590*/  IMAD.MOV.U32 R51, RZ, RZ, R48 ;  /* 0x000000ffff337224 */ /* 0x000fe400078e0030 */
[----:B------:R-:W-:-:S07]  /*5d5a0*/  IMAD.MOV.U32 R49, RZ, RZ, R46 ;  /* 0x000000ffff317224 */ /* 0x000fce00078e002e */
.L_x_66051:
[----:B------:R-:W-:Y:S05]  /*5d5b0*/  BSYNC B1 ;  /* 0x0000000000017941 */ /* 0x000fea0003800000 */
.L_x_66049:
        /* <DEDUP_REMOVED lines=16> */
.L_x_66053:
[----:B------:R-:W-:Y:S02]  /*5d6c0*/  IMAD.MOV.U32 R36, RZ, RZ, R17 ;  /* 0x000000ffff247224 */ /* 0x000fe400078e0011 */
[----:B------:R-:W-:Y:S02]  /*5d6d0*/  IMAD.MOV.U32 R24, RZ, RZ, R71 ;  /* 0x000000ffff187224 */ /* 0x000fe400078e0047 */
[----:B------:R-:W-:Y:S02]  /*5d6e0*/  IMAD.MOV.U32 R17, RZ, RZ, R15 ;  /* 0x000000ffff117224 */ /* 0x000fe400078e000f */
[----:B------:R-:W-:-:S07]  /*5d6f0*/  IMAD.MOV.U32 R71, RZ, RZ, R52 ;  /* 0x000000ffff477224 */ /* 0x000fce00078e0034 */
.L_x_66054:
[----:B------:R-:W-:Y:S05]  /*5d700*/  BSYNC B1 ;  /* 0x0000000000017941 */ /* 0x000fea0003800000 */
.L_x_66052:
        /* <DEDUP_REMOVED lines=9> */
.L_x_66056:
[----:B------:R-:W-:Y:S02]  /*5d7a0*/  IMAD.MOV.U32 R46, RZ, RZ, R36 ;  /* 0x000000ffff2e7224 */ /* 0x000fe400078e0024 */
[----:B------:R-:W-:Y:S02]  /*5d7b0*/  IMAD.MOV.U32 R15, RZ, RZ, R24 ;  /* 0x000000ffff0f7224 */ /* 0x000fe400078e0018 */
[----:B------:R-:W-:Y:S02]  /*5d7c0*/  IMAD.MOV.U32 R36, RZ, RZ, R35 ;  /* 0x000000ffff247224 */ /* 0x000fe400078e0023 */
[----:B------:R-:W-:-:S07]  /*5d7d0*/  IMAD.MOV.U32 R24, RZ, RZ, R14 ;  /* 0x000000ffff187224 */ /* 0x000fce00078e000e */
.L_x_66057:
[----:B------:R-:W-:Y:S05]  /*5d7e0*/  BSYNC B1 ;  /* 0x0000000000017941 */ /* 0x000fea0003800000 */
.L_x_66055:
        /* <DEDUP_REMOVED lines=9> */
.L_x_66059:
[----:B------:R-:W-:Y:S02]  /*5d880*/  IMAD.MOV.U32 R14, RZ, RZ, R46 ;  /* 0x000000ffff0e7224 */ /* 0x000fe400078e002e */
[----:B------:R-:W-:Y:S02]  /*5d890*/  IMAD.MOV.U32 R35, RZ, RZ, R15 ;  /* 0x000000ffff237224 */ /* 0x000fe400078e000f */
[----:B------:R-:W-:Y:S02]  /*5d8a0*/  IMAD.MOV.U32 R46, RZ, RZ, R13 ;  /* 0x000000ffff2e7224 */ /* 0x000fe400078e000d */
[----:B------:R-:W-:-:S07]  /*5d8b0*/  IMAD.MOV.U32 R15, RZ, RZ, R34 ;  /* 0x000000ffff0f7224 */ /* 0x000fce00078e0022 */
.L_x_66060:
[----:B------:R-:W-:Y:S05]  /*5d8c0*/  BSYNC B1 ;  /* 0x0000000000017941 */ /* 0x000fea0003800000 */
.L_x_66058:
        /* <DEDUP_REMOVED lines=9> */
.L_x_66062:
[----:B------:R-:W-:Y:S02]  /*5d960*/  IMAD.MOV.U32 R34, RZ, RZ, R14 ;  /* 0x000000ffff227224 */ /* 0x000fe400078e000e */
[----:B------:R-:W-:Y:S02]  /*5d970*/  IMAD.MOV.U32 R13, RZ, RZ, R35 ;  /* 0x000000ffff0d7224 */ /* 0x000fe400078e0023 */
[----:B------:R-:W-:Y:S02]  /*5d980*/  IMAD.MOV.U32 R14, RZ, RZ, R33 ;  /* 0x000000ffff0e7224 */ /* 0x000fe400078e0021 */
[----:B------:R-:W-:-:S07]  /*5d990*/  IMAD.MOV.U32 R35, RZ, RZ, R12 ;  /* 0x000000ffff237224 */ /* 0x000fce00078e000c */
.L_x_66063:
[----:B------:R-:W-:Y:S05]  /*5d9a0*/  BSYNC B1 ;  /* 0x0000000000017941 */ /* 0x000fea0003800000 */
.L_x_66061:
        /* <DEDUP_REMOVED lines=9> */
.L_x_66065:
[----:B------:R-:W-:Y:S02]  /*5da40*/  IMAD.MOV.U32 R12, RZ, RZ, R34 ;  /* 0x000000ffff0c7224 */ /* 0x000fe400078e0022 */
[----:B------:R-:W-:Y:S02]  /*5da50*/  IMAD.MOV.U32 R33, RZ, RZ, R13 ;  /* 0x000000ffff217224 */ /* 0x000fe400078e000d */
[----:B------:R-:W-:Y:S02]  /*5da60*/  IMAD.MOV.U32 R34, RZ, RZ, R7 ;  /* 0x000000ffff227224 */ /* 0x000fe400078e0007 */
[----:B------:R-:W-:-:S07]  /*5da70*/  IMAD.MOV.U32 R13, RZ, RZ, R32 ;  /* 0x000000ffff0d7224 */ /* 0x000fce00078e0020 */
.L_x_66066:
[----:B------:R-:W-:Y:S05]  /*5da80*/  BSYNC B1 ;  /* 0x0000000000017941 */ /* 0x000fea0003800000 */
.L_x_66064:
        /* <DEDUP_REMOVED lines=9> */
.L_x_66068:
[----:B------:R-:W-:Y:S02]  /*5db20*/  IMAD.MOV.U32 R53, RZ, RZ, R12 ;  /* 0x000000ffff357224 */ /* 0x000fe400078e000c */
[----:B------:R-:W-:Y:S02]  /*5db30*/  IMAD.MOV.U32 R7, RZ, RZ, R33 ;  /* 0x000000ffff077224 */ /* 0x000fe400078e0021 */
[----:B------:R-:W-:Y:S02]  /*5db40*/  IMAD.MOV.U32 R12, RZ, RZ, R11 ;  /* 0x000000ffff0c7224 */ /* 0x000fe400078e000b */
[----:B------:R-:W-:-:S07]  /*5db50*/  IMAD.MOV.U32 R33, RZ, RZ, R6 ;  /* 0x000000ffff217224 */ /* 0x000fce00078e0006 */
.L_x_66069:
[----:B------:R-:W-:Y:S05]  /*5db60*/  BSYNC B1 ;  /* 0x0000000000017941 */ /* 0x000fea0003800000 */
.L_x_66067:
        /* <DEDUP_REMOVED lines=9> */
.L_x_66071:
[----:B------:R-:W-:Y:S02]  /*5dc00*/  IMAD.MOV.U32 R11, RZ, RZ, R53 ;  /* 0x000000ffff0b7224 */ /* 0x000fe400078e0035 */
[----:B------:R-:W-:Y:S02]  /*5dc10*/  IMAD.MOV.U32 R6, RZ, RZ, R7 ;  /* 0x000000ffff067224 */ /* 0x000fe400078e0007 */
[----:B------:R-:W-:Y:S02]  /*5dc20*/  IMAD.MOV.U32 R53, RZ, RZ, R50 ;  /* 0x000000ffff357224 */ /* 0x000fe400078e0032 */
[----:B------:R-:W-:-:S07]  /*5dc30*/  IMAD.MOV.U32 R7, RZ, RZ, R10 ;  /* 0x000000ffff077224 */ /* 0x000fce00078e000a */
.L_x_66072:
[----:B------:R-:W-:Y:S05]  /*5dc40*/  BSYNC B1 ;  /* 0x0000000000017941 */ /* 0x000fea0003800000 */
.L_x_66070:
        /* <DEDUP_REMOVED lines=9> */
.L_x_66074:
[----:B------:R-:W-:Y:S02]  /*5dce0*/  IMAD.MOV.U32 R32, RZ, RZ, R11 ;  /* 0x000000ffff207224 */ /* 0x000fe400078e000b */
[----:B------:R-:W-:Y:S02]  /*5dcf0*/  IMAD.MOV.U32 R10, RZ, RZ, R6 ;  /* 0x000000ffff0a7224 */ /* 0x000fe400078e0006 */
[----:B------:R-:W-:Y:S02]  /*5dd00*/  IMAD.MOV.U32 R11, RZ, RZ, R4 ;  /* 0x000000ffff0b7224 */ /* 0x000fe400078e0004 */
[----:B------:R-:W-:-:S07]  /*5dd10*/  IMAD.MOV.U32 R6, RZ, RZ, R5 ;  /* 0x000000ffff067224 */ /* 0x000fce00078e0005 */
.L_x_66075:
[----:B------:R-:W-:Y:S05]  /*5dd20*/  BSYNC B1 ;  /* 0x0000000000017941 */ /* 0x000fea0003800000 */
.L_x_66073:
        /* <DEDUP_REMOVED lines=9> */
.L_x_66077:
[----:B------:R-:W-:Y:S02]  /*5ddc0*/  IMAD.MOV.U32 R5, RZ, RZ, R32 ;  /* 0x000000ffff057224 */ /* 0x000fe400078e0020 */
[----:B------:R-:W-:Y:S02]  /*5ddd0*/  IMAD.MOV.U32 R4, RZ, RZ, R10 ;  /* 0x000000ffff047224 */ /* 0x000fe400078e000a */
[----:B------:R-:W-:Y:S02]  /*5dde0*/  IMAD.MOV.U32 R32, RZ, RZ, R19 ;  /* 0x000000ffff207224 */ /* 0x000fe400078e0013 */
[----:B------:R-:W-:-:S07]  /*5ddf0*/  IMAD.MOV.U32 R10, RZ, RZ, R9 ;  /* 0x000000ffff0a7224 */ /* 0x000fce00078e0009 */
.L_x_66078:
[----:B------:R-:W-:Y:S05]  /*5de00*/  BSYNC B1 ;  /* 0x0000000000017941 */ /* 0x000fea0003800000 */
.L_x_66076:
        /* <DEDUP_REMOVED lines=9> */
.L_x_66080:
[----:B------:R-:W-:Y:S02]  /*5dea0*/  IMAD.MOV.U32 R19, RZ, RZ, R5 ;  /* 0x000000ffff137224 */ /* 0x000fe400078e0005 */
[----:B------:R-:W-:Y:S02]  /*5deb0*/  IMAD.MOV.U32 R9, RZ, RZ, R4 ;  /* 0x000000ffff097224 */ /* 0x000fe400078e0004 */
[----:B------:R-:W-:Y:S02]  /*5dec0*/  IMAD.MOV.U32 R5, RZ, RZ, R8 ;  /* 0x000000ffff057224 */ /* 0x000fe400078e0008 */
[----:B------:R-:W-:-:S07]  /*5ded0*/  IMAD.MOV.U32 R4, RZ, RZ, R23 ;  /* 0x000000ffff047224 */ /* 0x000fce00078e0017 */
.L_x_66081:
[----:B------:R-:W-:Y:S05]  /*5dee0*/  BSYNC B1 ;  /* 0x0000000000017941 */ /* 0x000fea0003800000 */
.L_x_66079:
        /* <DEDUP_REMOVED lines=9> */
.L_x_66083:
[----:B------:R-:W-:Y:S02]  /*5df80*/  IMAD.MOV.U32 R23, RZ, RZ, R19 ;  /* 0x000000ffff177224 */ /* 0x000fe400078e0013 */
[----:B------:R-:W-:Y:S02]  /*5df90*/  IMAD.MOV.U32 R8, RZ, RZ, R9 ;  /* 0x000000ffff087224 */ /* 0x000fe400078e0009 */
[----:B------:R-:W-:Y:S02]  /*5dfa0*/  IMAD.MOV.U32 R19, RZ, RZ, R18 ;  /* 0x000000ffff137224 */ /* 0x000fe400078e0012 */
[----:B------:R-:W-:-:S07]  /*5dfb0*/  IMAD.MOV.U32 R9, RZ, RZ, R16 ;  /* 0x000000ffff097224 */ /* 0x000fce00078e0010 */
.L_x_66084:
[----:B------:R-:W-:Y:S05]  /*5dfc0*/  BSYNC B1 ;  /* 0x0000000000017941 */ /* 0x000fea0003800000 */
.L_x_66082:
        /* <DEDUP_REMOVED lines=9> */
.L_x_66086:
[----:B------:R-:W-:Y:S02]  /*5e060*/  IMAD.MOV.U32 R55, RZ, RZ, R23 ;  /* 0x000000ffff377224 */ /* 0x000fe400078e0017 */
[----:B------:R-:W-:Y:S02]  /*5e070*/  IMAD.MOV.U32 R16, RZ, RZ, R8 ;  /* 0x000000ffff107224 */ /* 0x000fe400078e0008 */
[----:B------:R-:W-:Y:S02]  /*5e080*/  IMAD.MOV.U32 R23, RZ, RZ, R20 ;  /* 0x000000ffff177224 */ /* 0x000fe400078e0014 */
[----:B------:R-:W-:-:S07]  /*5e090*/  IMAD.MOV.U32 R8, RZ, RZ, R45 ;  /* 0x000000ffff087224 */ /* 0x000fce00078e002d */
.L_x_66087:
[----:B------:R-:W-:Y:S05]  /*5e0a0*/  BSYNC B1 ;  /* 0x0000000000017941 */ /* 0x000fea0003800000 */
.L_x_66085:
        /* <DEDUP_REMOVED lines=9> */
.L_x_66089:
[----:B------:R-:W-:Y:S02]  /*5e140*/  IMAD.MOV.U32 R20, RZ, RZ, R55 ;  /* 0x000000ffff147224 */ /* 0x000fe400078e0037 */
[----:B------:R-:W-:Y:S02]  /*5e150*/  IMAD.MOV.U32 R18, RZ, RZ, R16 ;  /* 0x000000ffff127224 */ /* 0x000fe400078e0010 */
[----:B------:R-:W-:Y:S02]  /*5e160*/  IMAD.MOV.U32 R55, RZ, RZ, R54 ;  /* 0x000000ffff377224 */ /* 0x000fe400078e0036 */
[----:B------:R-:W-:-:S07]  /*5e170*/  IMAD.MOV.U32 R16, RZ, RZ, R47 ;  /* 0x000000ffff107224 */ /* 0x000fce00078e002f */
.L_x_66090:
[----:B------:R-:W-:Y:S05]  /*5e180*/  BSYNC B1 ;  /* 0x0000000000017941 */ /* 0x000fea0003800000 */
.L_x_66088:
        /* <DEDUP_REMOVED lines=9> */
.L_x_66092:
[----:B------:R-:W-:Y:S02]  /*5e220*/  IMAD.MOV.U32 R47, RZ, RZ, R20 ;  /* 0x000000ffff2f7224 */ /* 0x000fe400078e0014 */
[----:B------:R-:W-:Y:S02]  /*5e230*/  IMAD.MOV.U32 R45, RZ, RZ, R18 ;  /* 0x000000ffff2d7224 */ /* 0x000fe400078e0012 */
[----:B------:R-:W-:Y:S02]  /*5e240*/  IMAD.MOV.U32 R20, RZ, RZ, R51 ;  /* 0x000000ffff147224 */ /* 0x000fe400078e0033 */
[----:B------:R-:W-:-:S07]  /*5e250*/  IMAD.MOV.U32 R18, RZ, RZ, R49 ;  /* 0x000000ffff127224 */ /* 0x000fce00078e0031 */
.L_x_66093:
[----:B------:R-:W-:Y:S05]  /*5e260*/  BSYNC B1 ;  /* 0x0000000000017941 */ /* 0x000fea0003800000 */
.L_x_66091:
        /* <DEDUP_REMOVED lines=9> */
.L_x_66095:
[----:B------:R-:W-:Y:S02]  /*5e300*/  IMAD.MOV.U32 R49, RZ, RZ, R47 ;  /* 0x000000ffff317224 */ /* 0x000fe400078e002f */
[----:B------:R-:W-:Y:S02]  /*5e310*/  IMAD.MOV.U32 R48, RZ, RZ, R45 ;  /* 0x000000ffff307224 */ /* 0x000fe400078e002d */
[----:B------:R-:W-:Y:S02]  /*5e320*/  IMAD.MOV.U32 R47, RZ, RZ, R44 ;  /* 0x000000ffff2f7224 */ /* 0x000fe400078e002c */
[----:B------:R-:W-:-:S07]  /*5e330*/  IMAD.MOV.U32 R45, RZ, RZ, R22 ;  /* 0x000000ffff2d7224 */ /* 0x000fce00078e0016 */
.L_x_66096:
[----:B------:R-:W-:Y:S05]  /*5e340*/  BSYNC B1 ;  /* 0x0000000000017941 */ /* 0x000fea0003800000 */
.L_x_66094:
        /* <DEDUP_REMOVED lines=16> */
.L_x_66098:
[----:B------:R-:W-:Y:S01]  /*5e450*/  IMAD.MOV.U32 R25, RZ, RZ, R17 ;  /* 0x000000ffff197224 */ /* 0x000fe200078e0011 */
[----:B------:R-:W-:Y:S01]  /*5e460*/  MOV R17, R36 ;  /* 0x0000002400117202 */ /* 0x000fe20000000f00 */
[----:B------:R-:W-:Y:S02]  /*5e470*/  IMAD.MOV.U32 R22, RZ, RZ, R71 ;  /* 0x000000ffff167224 */ /* 0x000fe400078e0047 */
[----:B------:R-:W-:-:S07]  /*5e480*/  IMAD.MOV.U32 R71, RZ, RZ, R24 ;  /* 0x000000ffff477224 */ /* 0x000fce00078e0018 */
.L_x_66099:
[----:B------:R-:W-:Y:S05]  /*5e490*/  BSYNC B1 ;  /* 0x0000000000017941 */ /* 0x000fea0003800000 */
.L_x_66097:
        /* <DEDUP_REMOVED lines=9> */
.L_x_66101:
[----:B------:R-:W-:Y:S01]  /*5e530*/  IMAD.MOV.U32 R37, RZ, RZ, R25 ;  /* 0x000000ffff257224 */ /* 0x000fe200078e0019 */
[----:B------:R-:W-:Y:S01]  /*5e540*/  MOV R25, R46 ;  /* 0x0000002e00197202 */ /* 0x000fe20000000f00 */
[----:B------:R-:W-:Y:S02]  /*5e550*/  IMAD.MOV.U32 R24, RZ, RZ, R22 ;  /* 0x000000ffff187224 */ /* 0x000fe400078e0016 */
[----:B------:R-:W-:-:S07]  /*5e560*/  IMAD.MOV.U32 R22, RZ, RZ, R15 ;  /* 0x000000ffff167224 */ /* 0x000fce00078e000f */
.L_x_66102:
[----:B------:R-:W-:Y:S05]  /*5e570*/  BSYNC B1 ;  /* 0x0000000000017941 */ /* 0x000fea0003800000 */
.L_x_66100:
        /* <DEDUP_REMOVED lines=9> */
.L_x_66104:
[----:B------:R-:W-:Y:S01]  /*5e610*/  IMAD.MOV.U32 R15, RZ, RZ, R37 ;  /* 0x000000ffff0f7224 */ /* 0x000fe200078e0025 */
[----:B------:R-:W-:Y:S01]  /*5e620*/  MOV R37, R14 ;  /* 0x0000000e00257202 */ /* 0x000fe20000000f00 */
[----:B------:R-:W-:Y:S02]  /*5e630*/  IMAD.MOV.U32 R36, RZ, RZ, R24 ;  /* 0x000000ffff247224 */ /* 0x000fe400078e0018 */
[----:B------:R-:W-:-:S07]  /*5e640*/  IMAD.MOV.U32 R24, RZ, RZ, R35 ;  /* 0x000000ffff187224 */ /* 0x000fce00078e0023 */
.L_x_66105:
[----:B------:R-:W-:Y:S05]  /*5e650*/  BSYNC B1 ;  /* 0x0000000000017941 */ /* 0x000fea0003800000 */
.L_x_66103:
        /* <DEDUP_REMOVED lines=9> */
.L_x_66107:
[----:B------:R-:W-:Y:S01]  /*5e6f0*/  IMAD.MOV.U32 R35, RZ, RZ, R15 ;  /* 0x000000ffff237224 */ /* 0x000fe200078e000f */
[----:B------:R-:W-:Y:S01]  /*5e700*/  MOV R15, R34 ;  /* 0x00000022000f7202 */ /* 0x000fe20000000f00 */
[----:B------:R-:W-:Y:S02]  /*5e710*/  IMAD.MOV.U32 R14, RZ, RZ, R36 ;  /* 0x000000ffff0e7224 */ /* 0x000fe400078e0024 */
[----:B------:R-:W-:-:S07]  /*5e720*/  IMAD.MOV.U32 R36, RZ, RZ, R13 ;  /* 0x000000ffff247224 */ /* 0x000fce00078e000d */
.L_x_66108:
[----:B------:R-:W-:Y:S05]  /*5e730*/  BSYNC B1 ;  /* 0x0000000000017941 */ /* 0x000fea0003800000 */
.L_x_66106:
        /* <DEDUP_REMOVED lines=9> */
.L_x_66110:
[----:B------:R-:W-:Y:S01]  /*5e7d0*/  IMAD.MOV.U32 R44, RZ, RZ, R35 ;  /* 0x000000ffff2c7224 */ /* 0x000fe200078e0023 */
[----:B------:R-:W-:Y:S01]  /*5e7e0*/  MOV R35, R12 ;  /* 0x0000000c00237202 */ /* 0x000fe20000000f00 */
[----:B------:R-:W-:Y:S02]  /*5e7f0*/  IMAD.MOV.U32 R34, RZ, RZ, R14 ;  /* 0x000000ffff227224 */ /* 0x000fe400078e000e */
[----:B------:R-:W-:-:S07]  /*5e800*/  IMAD.MOV.U32 R14, RZ, RZ, R33 ;  /* 0x000000ffff0e7224 */ /* 0x000fce00078e0021 */
.L_x_66111:
[----:B------:R-:W-:Y:S05]  /*5e810*/  BSYNC B1 ;  /* 0x0000000000017941 */ /* 0x000fea0003800000 */
.L_x_66109:
        /* <DEDUP_REMOVED lines=9> */
.L_x_66113:
[----:B------:R-:W-:Y:S01]  /*5e8b0*/  IMAD.MOV.U32 R12, RZ, RZ, R44 ;  /* 0x000000ffff0c7224 */ /* 0x000fe200078e002c */
[----:B------:R-:W-:Y:S01]  /*5e8c0*/  MOV R44, R53 ;  /* 0x00000035002c7202 */ /* 0x000fe20000000f00 */
[----:B------:R-:W-:Y:S02]  /*5e8d0*/  IMAD.MOV.U32 R13, RZ, RZ, R34 ;  /* 0x000000ffff0d7224 */ /* 0x000fe400078e0022 */
[----:B------:R-:W-:-:S07]  /*5e8e0*/  IMAD.MOV.U32 R34, RZ, RZ, R7 ;  /* 0x000000ffff227224 */ /* 0x000fce00078e0007 */
.L_x_66114:
[----:B------:R-:W-:Y:S05]  /*5e8f0*/  BSYNC B1 ;  /* 0x0000000000017941 */ /* 0x000fea0003800000 */
.L_x_66112:
        /* <DEDUP_REMOVED lines=9> */
.L_x_66116:
[----:B------:R-:W-:Y:S01]  /*5e990*/  IMAD.MOV.U32 R33, RZ, RZ, R12 ;  /* 0x000000ffff217224 */ /* 0x000fe200078e000c */
[----:B------:R-:W-:Y:S01]  /*5e9a0*/  MOV R12, R11 ;  /* 0x0000000b000c7202 */ /* 0x000fe20000000f00 */
[----:B------:R-:W-:Y:S02]  /*5e9b0*/  IMAD.MOV.U32 R7, RZ, RZ, R13 ;  /* 0x000000ffff077224 */ /* 0x000fe400078e000d */
[----:B------:R-:W-:-:S07]  /*5e9c0*/  IMAD.MOV.U32 R13, RZ, RZ, R6 ;  /* 0x000000ffff0d7224 */ /* 0x000fce00078e0006 */
.L_x_66117:
[----:B------:R-:W-:Y:S05]  /*5e9d0*/  BSYNC B1 ;  /* 0x0000000000017941 */ /* 0x000fea0003800000 */
.L_x_66115:
        /* <DEDUP_REMOVED lines=9> */
.L_x_66119:
[----:B------:R-:W-:Y:S01]  /*5ea70*/  IMAD.MOV.U32 R6, RZ, RZ, R33 ;  /* 0x000000ffff067224 */ /* 0x000fe200078e0021 */
[----:B------:R-:W-:Y:S01]  /*5ea80*/  MOV R33, R32 ;  /* 0x0000002000217202 */ /* 0x000fe20000000f00 */
[----:B------:R-:W-:Y:S02]  /*5ea90*/  IMAD.MOV.U32 R11, RZ, RZ, R7 ;  /* 0x000000ffff0b7224 */ /* 0x000fe400078e0007 */
[----:B------:R-:W-:-:S07]  /*5eaa0*/  IMAD.MOV.U32 R7, RZ, RZ, R10 ;  /* 0x000000ffff077224 */ /* 0x000fce00078e000a */
.L_x_66120:
[----:B------:R-:W-:Y:S05]  /*5eab0*/  BSYNC B1 ;  /* 0x0000000000017941 */ /* 0x000fea0003800000 */
.L_x_66118:
        /* <DEDUP_REMOVED lines=9> */
.L_x_66122:
[----:B------:R-:W-:Y:S01]  /*5eb50*/  IMAD.MOV.U32 R32, RZ, RZ, R6 ;  /* 0x000000ffff207224 */ /* 0x000fe200078e0006 */
[----:B------:R-:W-:Y:S01]  /*5eb60*/  MOV R6, R5 ;  /* 0x0000000500067202 */ /* 0x000fe20000000f00 */
[----:B------:R-:W-:Y:S02]  /*5eb70*/  IMAD.MOV.U32 R10, RZ, RZ, R11 ;  /* 0x000000ffff0a7224 */ /* 0x000fe400078e000b */
[----:B------:R-:W-:-:S07]  /*5eb80*/  IMAD.MOV.U32 R11, RZ, RZ, R4 ;  /* 0x000000ffff0b7224 */ /* 0x000fce00078e0004 */
.L_x_66123:
[----:B------:R-:W-:Y:S05]  /*5eb90*/  BSYNC B1 ;  /* 0x0000000000017941 */ /* 0x000fea0003800000 */
.L_x_66121:
        /* <DEDUP_REMOVED lines=9> */
.L_x_66125:
[----:B------:R-:W-:Y:S01]  /*5ec30*/  IMAD.MOV.U32 R4, RZ, RZ, R32 ;  /* 0x000000ffff047224 */ /* 0x000fe200078e0020 */
[----:B------:R-:W-:Y:S01]  /*5ec40*/  MOV R32, R19 ;  /* 0x0000001300207202 */ /* 0x000fe20000000f00 */
[----:B------:R-:W-:Y:S02]  /*5ec50*/  IMAD.MOV.U32 R5, RZ, RZ, R10 ;  /* 0x000000ffff057224 */ /* 0x000fe400078e000a */
[----:B------:R-:W-:-:S07]  /*5ec60*/  IMAD.MOV.U32 R10, RZ, RZ, R9 ;  /* 0x000000ffff0a7224 */ /* 0x000fce00078e0009 */
.L_x_66126:
[----:B------:R-:W-:Y:S05]  /*5ec70*/  BSYNC B1 ;  /* 0x0000000000017941 */ /* 0x000fea0003800000 */
.L_x_66124:
        /* <DEDUP_REMOVED lines=9> */
.L_x_66128:
[----:B------:R-:W-:Y:S01]  /*5ed10*/  IMAD.MOV.U32 R46, RZ, RZ, R4 ;  /* 0x000000ffff2e7224 */ /* 0x000fe200078e0004 */
[----:B------:R-:W-:Y:S01]  /*5ed20*/  MOV R4, R23 ;  /* 0x0000001700047202 */ /* 0x000fe20000000f00 */
[----:B------:R-:W-:Y:S02]  /*5ed30*/  IMAD.MOV.U32 R9, RZ, RZ, R5 ;  /* 0x000000ffff097224 */ /* 0x000fe400078e0005 */
[----:B------:R-:W-:-:S07]  /*5ed40*/  IMAD.MOV.U32 R5, RZ, RZ, R8 ;  /* 0x000000ffff057224 */ /* 0x000fce00078e0008 */
.L_x_66129:
[----:B------:R-:W-:Y:S05]  /*5ed50*/  BSYNC B1 ;  /* 0x0000000000017941 */ /* 0x000fea0003800000 */
.L_x_66127:
        /* <DEDUP_REMOVED lines=9> */
.L_x_66131:
[----:B------:R-:W-:Y:S01]  /*5edf0*/  IMAD.MOV.U32 R23, RZ, RZ, R46 ;  /* 0x000000ffff177224 */ /* 0x000fe200078e002e */
[----:B------:R-:W-:Y:S01]  /*5ee00*/  MOV R46, R55 ;  /* 0x00000037002e7202 */ /* 0x000fe20000000f00 */
[----:B------:R-:W-:Y:S02]  /*5ee10*/  IMAD.MOV.U32 R19, RZ, RZ, R9 ;  /* 0x000000ffff137224 */ /* 0x000fe400078e0009 */
[----:B------:R-:W-:-:S07]  /*5ee20*/  IMAD.MOV.U32 R9, RZ, RZ, R16 ;  /* 0x000000ffff097224 */ /* 0x000fce00078e0010 */
.L_x_66132:
[----:B------:R-:W-:Y:S05]  /*5ee30*/  BSYNC B1 ;  /* 0x0000000000017941 */ /* 0x000fea0003800000 */
.L_x_66130:
        /* <DEDUP_REMOVED lines=9> */
.L_x_66134:
[----:B------:R-:W-:Y:S01]  /*5eed0*/  IMAD.MOV.U32 R16, RZ, RZ, R23 ;  /* 0x000000ffff107224 */ /* 0x000fe200078e0017 */
[----:B------:R-:W-:Y:S01]  /*5eee0*/  MOV R23, R20 ;  /* 0x0000001400177202 */ /* 0x000fe20000000f00 */
[----:B------:R-:W-:Y:S02]  /*5eef0*/  IMAD.MOV.U32 R8, RZ, RZ, R19 ;  /* 0x000000ffff087224 */ /* 0x000fe400078e0013 */
[----:B------:R-:W-:-:S07]  /*5ef00*/  IMAD.MOV.U32 R19, RZ, RZ, R18 ;  /* 0x000000ffff137224 */ /* 0x000fce00078e0012 */
.L_x_66135:
[----:B------:R-:W-:Y:S05]  /*5ef10*/  BSYNC B1 ;  /* 0x0000000000017941 */ /* 0x000fea0003800000 */
.L_x_66133:
        /* <DEDUP_REMOVED lines=9> */
.L_x_66137:
[----:B------:R-:W-:Y:S01]  /*5efb0*/  IMAD.MOV.U32 R18, RZ, RZ, R16 ;  /* 0x000000ffff127224 */ /* 0x000fe200078e0010 */
[----:B------:R-:W-:Y:S01]  /*5efc0*/  MOV R16, R47 ;  /* 0x0000002f00107202 */ /* 0x000fe20000000f00 */
[----:B------:R-:W-:Y:S02]  /*5efd0*/  IMAD.MOV.U32 R51, RZ, RZ, R8 ;  /* 0x000000ffff337224 */ /* 0x000fe400078e0008 */
[----:B------:R-:W-:-:S07]  /*5efe0*/  IMAD.MOV.U32 R8, RZ, RZ, R45 ;  /* 0x000000ffff087224 */ /* 0x000fce00078e002d */
.L_x_66138:
[----:B------:R-:W-:Y:S05]  /*5eff0*/  BSYNC B1 ;  /* 0x0000000000017941 */ /* 0x000fea0003800000 */
.L_x_66136:
        /* <DEDUP_REMOVED lines=9> */
.L_x_66140:
[----:B------:R-:W-:Y:S01]  /*5f090*/  IMAD.MOV.U32 R45, RZ, RZ, R18 ;  /* 0x000000ffff2d7224 */ /* 0x000fe200078e0012 */
[----:B------:R-:W-:Y:S01]  /*5f0a0*/  MOV R18, R49 ;  /* 0x0000003100127202 */ /* 0x000fe20000000f00 */
[----:B------:R-:W-:Y:S02]  /*5f0b0*/  IMAD.MOV.U32 R20, RZ, RZ, R51 ;  /* 0x000000ffff147224 */ /* 0x000fe400078e0033 */
[----:B------:R-:W-:-:S07]  /*5f0c0*/  IMAD.MOV.U32 R51, RZ, RZ, R48 ;  /* 0x000000ffff337224 */ /* 0x000fce00078e0030 */
.L_x_66141:
[----:B------:R-:W-:Y:S05]  /*5f0d0*/  BSYNC B1 ;  /* 0x0000000000017941 */ /* 0x000fea0003800000 */
.L_x_66139:
        /* <DEDUP_REMOVED lines=16> */
.L_x_66143:
[----:B------:R-:W-:Y:S01]  /*5f1e0*/  MOV R38, R17 ;  /* 0x0000001100267202 */ /* 0x000fe20000000f00 */
[----:B------:R-:W-:Y:S02]  /*5f1f0*/  IMAD.MOV.U32 R26, RZ, RZ, R71 ;  /* 0x000000ffff1a7224 */ /* 0x000fe400078e0047 */
[----:B------:R-:W-:Y:S02]  /*5f200*/  IMAD.MOV.U32 R17, RZ, RZ, R25 ;  /* 0x000000ffff117224 */ /* 0x000fe400078e0019 */
[----:B------:R-:W-:-:S07]  /*5f210*/  IMAD.MOV.U32 R71, RZ, RZ, R22 ;  /* 0x000000ffff477224 */ /* 0x000fce00078e0016 */
.L_x_66144:
[----:B------:R-:W-:Y:S05]  /*5f220*/  BSYNC B1 ;  /* 0x0000000000017941 */ /* 0x000fea0003800000 */
.L_x_66142:
        /* <DEDUP_REMOVED lines=9> */
.L_x_66146:
[----:B------:R-:W-:Y:S01]  /*5f2c0*/  MOV R22, R38 ;  /* 0x0000002600167202 */ /* 0x000fe20000000f00 */
[----:B------:R-:W-:Y:S02]  /*5f2d0*/  IMAD.MOV.U32 R25, RZ, RZ, R26 ;  /* 0x000000ffff197224 */ /* 0x000fe400078e001a */
[----:B------:R-:W-:Y:S02]  /*5f2e0*/  IMAD.MOV.U32 R38, RZ, RZ, R37 ;  /* 0x000000ffff267224 */ /* 0x000fe400078e0025 */
[----:B------:R-:W-:-:S07]  /*5f2f0*/  IMAD.MOV.U32 R26, RZ, RZ, R24 ;  /* 0x000000ffff1a7224 */ /* 0x000fce00078e0018 */
.L_x_66147:
[----:B------:R-:W-:Y:S05]  /*5f300*/  BSYNC B1 ;  /* 0x0000000000017941 */ /* 0x000fea0003800000 */
.L_x_66145:
        /* <DEDUP_REMOVED lines=9> */
.L_x_66149:
[----:B------:R-:W-:Y:S01]  /*5f3a0*/  MOV R24, R22 ;  /* 0x0000001600187202 */ /* 0x000fe20000000f00 */
[----:B------:R-:W-:Y:S02]  /*5f3b0*/  IMAD.MOV.U32 R37, RZ, RZ, R25 ;  /* 0x000000ffff257224 */ /* 0x000fe400078e0019 */
[----:B------:R-:W-:Y:S02]  /*5f3c0*/  IMAD.MOV.U32 R22, RZ, RZ, R15 ;  /* 0x000000ffff167224 */ /* 0x000fe400078e000f */
[----:B------:R-:W-:-:S07]  /*5f3d0*/  IMAD.MOV.U32 R25, RZ, RZ, R36 ;  /* 0x000000ffff197224 */ /* 0x000fce00078e0024 */
.L_x_66150:
[----:B------:R-:W-:Y:S05]  /*5f3e0*/  BSYNC B1 ;  /* 0x0000000000017941 */ /* 0x000fea0003800000 */
.L_x_66148:
        /* <DEDUP_REMOVED lines=9> */
.L_x_66152:
[----:B------:R-:W-:Y:S01]  /*5f480*/  MOV R47, R24 ;  /* 0x00000018002f7202 */ /* 0x000fe20000000f00 */
[----:B------:R-:W-:Y:S02]  /*5f490*/  IMAD.MOV.U32 R15, RZ, RZ, R37 ;  /* 0x000000ffff0f7224 */ /* 0x000fe400078e0025 */
[----:B------:R-:W-:Y:S02]  /*5f4a0*/  IMAD.MOV.U32 R24, RZ, RZ, R35 ;  /* 0x000000ffff187224 */ /* 0x000fe400078e0023 */
[----:B------:R-:W-:-:S07]  /*5f4b0*/  IMAD.MOV.U32 R37, RZ, RZ, R14 ;  /* 0x000000ffff257224 */ /* 0x000fce00078e000e */
.L_x_66153:
[----:B------:R-:W-:Y:S05]  /*5f4c0*/  BSYNC B1 ;  /* 0x0000000000017941 */ /* 0x000fea0003800000 */
.L_x_66151:
        /* <DEDUP_REMOVED lines=9> */
.L_x_66155:
[----:B------:R-:W-:Y:S01]  /*5f560*/  MOV R35, R47 ;  /* 0x0000002f00237202 */ /* 0x000fe20000000f00 */
[----:B------:R-:W-:Y:S02]  /*5f570*/  IMAD.MOV.U32 R14, RZ, RZ, R15 ;  /* 0x000000ffff0e7224 */ /* 0x000fe400078e000f */
[----:B------:R-:W-:Y:S02]  /*5f580*/  IMAD.MOV.U32 R47, RZ, RZ, R44 ;  /* 0x000000ffff2f7224 */ /* 0x000fe400078e002c */
[----:B------:R-:W-:-:S07]  /*5f590*/  IMAD.MOV.U32 R15, RZ, RZ, R34 ;  /* 0x000000ffff0f7224 */ /* 0x000fce00078e0022 */
.L_x_66156:
[----:B------:R-:W-:Y:S05]  /*5f5a0*/  BSYNC B1 ;  /* 0x0000000000017941 */ /* 0x000fea0003800000 */
.L_x_66154:
        /* <DEDUP_REMOVED lines=9> */
.L_x_66158:
[----:B------:R-:W-:Y:S01]  /*5f640*/  MOV R36, R35 ;  /* 0x0000002300247202 */ /* 0x000fe20000000f00 */
[----:B------:R-:W-:Y:S02]  /*5f650*/  IMAD.MOV.U32 R34, RZ, RZ, R14 ;  /* 0x000000ffff227224 */ /* 0x000fe400078e000e */
[----:B------:R-:W-:Y:S02]  /*5f660*/  IMAD.MOV.U32 R35, RZ, RZ, R12 ;  /* 0x000000ffff237224 */ /* 0x000fe400078e000c */
[----:B------:R-:W-:-:S07]  /*5f670*/  IMAD.MOV.U32 R14, RZ, RZ, R13 ;  /* 0x000000ffff0e7224 */ /* 0x000fce00078e000d */
.L_x_66159:
[----:B------:R-:W-:Y:S05]  /*5f680*/  BSYNC B1 ;  /* 0x0000000000017941 */ /* 0x000fea0003800000 */
.L_x_66157:
        /* <DEDUP_REMOVED lines=9> */
.L_x_66161:
[----:B------:R-:W-:Y:S01]  /*5f720*/  MOV R13, R36 ;  /* 0x00000024000d7202 */ /* 0x000fe20000000f00 */
[----:B------:R-:W-:Y:S02]  /*5f730*/  IMAD.MOV.U32 R12, RZ, RZ, R34 ;  /* 0x000000ffff0c7224 */ /* 0x000fe400078e0022 */
[----:B------:R-:W-:Y:S02]  /*5f740*/  IMAD.MOV.U32 R36, RZ, RZ, R33 ;  /* 0x000000ffff247224 */ /* 0x000fe400078e0021 */
[----:B------:R-:W-:-:S07]  /*5f750*/  IMAD.MOV.U32 R34, RZ, RZ, R7 ;  /* 0x000000ffff227224 */ /* 0x000fce00078e0007 */
.L_x_66162:
[----:B------:R-:W-:Y:S05]  /*5f760*/  BSYNC B1 ;  /* 0x0000000000017941 */ /* 0x000fea0003800000 */
.L_x_66160:
        /* <DEDUP_REMOVED lines=9> */
.L_x_66164:
[----:B------:R-:W-:Y:S01]  /*5f800*/  MOV R33, R13 ;  /* 0x0000000d00217202 */ /* 0x000fe20000000f00 */
[----:B------:R-:W-:Y:S02]  /*5f810*/  IMAD.MOV.U32 R7, RZ, RZ, R12 ;  /* 0x000000ffff077224 */ /* 0x000fe400078e000c */
[----:B------:R-:W-:Y:S02]  /*5f820*/  IMAD.MOV.U32 R13, RZ, RZ, R6 ;  /* 0x000000ffff0d7224 */ /* 0x000fe400078e0006 */
[----:B------:R-:W-:-:S07]  /*5f830*/  IMAD.MOV.U32 R12, RZ, RZ, R11 ;  /* 0x000000ffff0c7224 */ /* 0x000fce00078e000b */
.L_x_66165:
[----:B------:R-:W-:Y:S05]  /*5f840*/  BSYNC B1 ;  /* 0x0000000000017941 */ /* 0x000fea0003800000 */
.L_x_66163:
        /* <DEDUP_REMOVED lines=9> */
.L_x_66167:
[----:B------:R-:W-:Y:S01]  /*5f8e0*/  MOV R11, R33 ;  /* 0x00000021000b7202 */ /* 0x000fe20000000f00 */
[----:B------:R-:W-:Y:S02]  /*5f8f0*/  IMAD.MOV.U32 R6, RZ, RZ, R7 ;  /* 0x000000ffff067224 */ /* 0x000fe400078e0007 */
[----:B------:R-:W-:Y:S02]  /*5f900*/  IMAD.MOV.U32 R33, RZ, RZ, R32 ;  /* 0x000000ffff217224 */ /* 0x000fe400078e0020 */
[----:B------:R-:W-:-:S07]  /*5f910*/  IMAD.MOV.U32 R7, RZ, RZ, R10 ;  /* 0x000000ffff077224 */ /* 0x000fce00078e000a */
.L_x_66168:
[----:B------:R-:W-:Y:S05]  /*5f920*/  BSYNC B1 ;  /* 0x0000000000017941 */ /* 0x000fea0003800000 */
.L_x_66166:
        /* <DEDUP_REMOVED lines=9> */
.L_x_66170:
[----:B------:R-:W-:Y:S01]  /*5f9c0*/  MOV R49, R11 ;  /* 0x0000000b00317202 */ /* 0x000fe20000000f00 */
[----:B------:R-:W-:Y:S02]  /*5f9d0*/  IMAD.MOV.U32 R10, RZ, RZ, R6 ;  /* 0x000000ffff0a7224 */ /* 0x000fe400078e0006 */
[----:B------:R-:W-:Y:S02]  /*5f9e0*/  IMAD.MOV.U32 R11, RZ, RZ, R4 ;  /* 0x000000ffff0b7224 */ /* 0x000fe400078e0004 */
[----:B------:R-:W-:-:S07]  /*5f9f0*/  IMAD.MOV.U32 R6, RZ, RZ, R5 ;  /* 0x000000ffff067224 */ /* 0x000fce00078e0005 */
.L_x_66171:
[----:B------:R-:W-:Y:S05]  /*5fa00*/  BSYNC B1 ;  /* 0x0000000000017941 */ /* 0x000fea0003800000 */
.L_x_66169:
        /* <DEDUP_REMOVED lines=9> */
.L_x_66173:
[----:B------:R-:W-:Y:S01]  /*5faa0*/  MOV R32, R49 ;  /* 0x0000003100207202 */ /* 0x000fe20000000f00 */
[----:B------:R-:W-:Y:S02]  /*5fab0*/  IMAD.MOV.U32 R4, RZ, RZ, R10 ;  /* 0x000000ffff047224 */ /* 0x000fe400078e000a */
[----:B------:R-:W-:Y:S02]  /*5fac0*/  IMAD.MOV.U32 R49, RZ, RZ, R46 ;  /* 0x000000ffff317224 */ /* 0x000fe400078e002e */
[----:B------:R-:W-:-:S07]  /*5fad0*/  IMAD.MOV.U32 R10, RZ, RZ, R9 ;  /* 0x000000ffff0a7224 */ /* 0x000fce00078e0009 */
.L_x_66174:
[----:B------:R-:W-:Y:S05]  /*5fae0*/  BSYNC B1 ;  /* 0x0000000000017941 */ /* 0x000fea0003800000 */
.L_x_66172:
        /* <DEDUP_REMOVED lines=9> */
.L_x_66176:
[----:B------:R-:W-:Y:S01]  /*5fb80*/  MOV R9, R32 ;  /* 0x0000002000097202 */ /* 0x000fe20000000f00 */
[----:B------:R-:W-:Y:S02]  /*5fb90*/  IMAD.MOV.U32 R5, RZ, RZ, R4 ;  /* 0x000000ffff057224 */ /* 0x000fe400078e0004 */
[----:B------:R-:W-:Y:S02]  /*5fba0*/  IMAD.MOV.U32 R32, RZ, RZ, R23 ;  /* 0x000000ffff207224 */ /* 0x000fe400078e0017 */
[----:B------:R-:W-:-:S07]  /*5fbb0*/  IMAD.MOV.U32 R4, RZ, RZ, R19 ;  /* 0x000000ffff047224 */ /* 0x000fce00078e0013 */
.L_x_66177:
[----:B------:R-:W-:Y:S05]  /*5fbc0*/  BSYNC B1 ;  /* 0x0000000000017941 */ /* 0x000fea0003800000 */
.L_x_66175:
        /* <DEDUP_REMOVED lines=9> */
.L_x_66179:
[----:B------:R-:W-:Y:S01]  /*5fc60*/  MOV R19, R9 ;  /* 0x0000000900137202 */ /* 0x000fe20000000f00 */
[----:B------:R-:W-:Y:S02]  /*5fc70*/  IMAD.MOV.U32 R44, RZ, RZ, R5 ;  /* 0x000000ffff2c7224 */ /* 0x000fe400078e0005 */
[----:B------:R-:W-:Y:S02]  /*5fc80*/  IMAD.MOV.U32 R9, RZ, RZ, R16 ;  /* 0x000000ffff097224 */ /* 0x000fe400078e0010 */
[----:B------:R-:W-:-:S07]  /*5fc90*/  IMAD.MOV.U32 R5, RZ, RZ, R8 ;  /* 0x000000ffff057224 */ /* 0x000fce00078e0008 */
.L_x_66180:
[----:B------:R-:W-:Y:S05]  /*5fca0*/  BSYNC B1 ;  /* 0x0000000000017941 */ /* 0x000fea0003800000 */
.L_x_66178:
        /* <DEDUP_REMOVED lines=9> */
.L_x_66182:
[----:B------:R-:W-:Y:S01]  /*5fd40*/  MOV R8, R19 ;  /* 0x0000001300087202 */ /* 0x000fe20000000f00 */
[----:B------:R-:W-:Y:S02]  /*5fd50*/  IMAD.MOV.U32 R23, RZ, RZ, R44 ;  /* 0x000000ffff177224 */ /* 0x000fe400078e002c */
[----:B------:R-:W-:Y:S02]  /*5fd60*/  IMAD.MOV.U32 R19, RZ, RZ, R18 ;  /* 0x000000ffff137224 */ /* 0x000fe400078e0012 */
[----:B------:R-:W-:-:S07]  /*5fd70*/  IMAD.MOV.U32 R44, RZ, RZ, R51 ;  /* 0x000000ffff2c7224 */ /* 0x000fce00078e0033 */
.L_x_66183:
[----:B------:R-:W-:Y:S05]  /*5fd80*/  BSYNC B1 ;  /* 0x0000000000017941 */ /* 0x000fea0003800000 */
.L_x_66181:
        /* <DEDUP_REMOVED lines=9> */
.L_x_66185:
[----:B------:R-:W-:Y:S01]  /*5fe20*/  MOV R18, R8 ;  /* 0x0000000800127202 */ /* 0x000fe20000000f00 */
[----:B------:R-:W-:Y:S02]  /*5fe30*/  IMAD.MOV.U32 R16, RZ, RZ, R23 ;  /* 0x000000ffff107224 */ /* 0x000fe400078e0017 */
[----:B------:R-:W-:Y:S02]  /*5fe40*/  IMAD.MOV.U32 R8, RZ, RZ, R45 ;  /* 0x000000ffff087224 */ /* 0x000fe400078e002d */
[----:B------:R-:W-:-:S07]  /*5fe50*/  IMAD.MOV.U32 R23, RZ, RZ, R20 ;  /* 0x000000ffff177224 */ /* 0x000fce00078e0014 */
.L_x_66186:
[----:B------:R-:W-:Y:S05]  /*5fe60*/  BSYNC B1 ;  /* 0x0000000000017941 */ /* 0x000fea0003800000 */
.L_x_66184:
        /* <DEDUP_REMOVED lines=16> */
.L_x_66188:
[----:B------:R-:W-:Y:S02]  /*5ff70*/  IMAD.MOV.U32 R27, RZ, RZ, R17 ;  /* 0x000000ffff1b7224 */ /* 0x000fe400078e0011 */
[----:B------:R-:W-:Y:S02]  /*5ff80*/  IMAD.MOV.U32 R20, RZ, RZ, R71 ;  /* 0x000000ffff147224 */ /* 0x000fe400078e0047 */
[----:B------:R-:W-:Y:S02]  /*5ff90*/  IMAD.MOV.U32 R17, RZ, RZ, R38 ;  /* 0x000000ffff117224 */ /* 0x000fe400078e0026 */
[----:B------:R-:W-:-:S07]  /*5ffa0*/  IMAD.MOV.U32 R71, RZ, RZ, R26 ;  /* 0x000000ffff477224 */ /* 0x000fce00078e001a */
.L_x_66189:
[----:B------:R-:W-:Y:S05]  /*5ffb0*/  BSYNC B1 ;  /* 0x0000000000017941 */ /* 0x000fea0003800000 */
.L_x_66187:
        /* <DEDUP_REMOVED lines=9> */
.L_x_66191:
[----:B------:R-:W-:Y:S02]  /*60050*/  IMAD.MOV.U32 R39, RZ, RZ, R27 ;  /* 0x000000ffff277224 */ /* 0x000fe400078e001b */
[----:B------:R-:W-:Y:S02]  /*60060*/  IMAD.MOV.U32 R26, RZ, RZ, R20 ;  /* 0x000000ffff1a7224 */ /* 0x000fe400078e0014 */
[----:B------:R-:W-:Y:S02]  /*60070*/  IMAD.MOV.U32 R27, RZ, RZ, R22 ;  /* 0x000000ffff1b7224 */ /* 0x000fe400078e0016 */
[----:B------:R-:W-:-:S07]  /*60080*/  IMAD.MOV.U32 R20, RZ, RZ, R25 ;  /* 0x000000ffff147224 */ /* 0x000fce00078e0019 */
.L_x_66192:
[----:B------:R-:W-:Y:S05]  /*60090*/  BSYNC B1 ;  /* 0x0000000000017941 */ /* 0x000fea0003800000 */
.L_x_66190:
        /* <DEDUP_REMOVED lines=9> */
.L_x_66194:
[----:B------:R-:W-:Y:S02]  /*60130*/  IMAD.MOV.U32 R38, RZ, RZ, R39 ;  /* 0x000000ffff267224 */ /* 0x000fe400078e0027 */
[----:B------:R-:W-:Y:S02]  /*60140*/  IMAD.MOV.U32 R22, RZ, RZ, R26 ;  /* 0x000000ffff167224 */ /* 0x000fe400078e001a */
[----:B------:R-:W-:Y:S02]  /*60150*/  IMAD.MOV.U32 R39, RZ, RZ, R24 ;  /* 0x000000ffff277224 */ /* 0x000fe400078e0018 */
[----:B------:R-:W-:-:S07]  /*60160*/  IMAD.MOV.U32 R26, RZ, RZ, R37 ;  /* 0x000000ffff1a7224 */ /* 0x000fce00078e0025 */
.L_x_66195:
[----:B------:R-:W-:Y:S05]  /*60170*/  BSYNC B1 ;  /* 0x0000000000017941 */ /* 0x000fea0003800000 */
.L_x_66193:
        /* <DEDUP_REMOVED lines=9> */
.L_x_66197:
[----:B------:R-:W-:Y:S02]  /*60210*/  IMAD.MOV.U32 R24, RZ, RZ, R38 ;  /* 0x000000ffff187224 */ /* 0x000fe400078e0026 */
[----:B------:R-:W-:Y:S02]  /*60220*/  IMAD.MOV.U32 R25, RZ, RZ, R22 ;  /* 0x000000ffff197224 */ /* 0x000fe400078e0016 */
[----:B------:R-:W-:Y:S02]  /*60230*/  IMAD.MOV.U32 R38, RZ, RZ, R47 ;  /* 0x000000ffff267224 */ /* 0x000fe400078e002f */
[----:B------:R-:W-:-:S07]  /*60240*/  IMAD.MOV.U32 R22, RZ, RZ, R15 ;  /* 0x000000ffff167224 */ /* 0x000fce00078e000f */
.L_x_66198:
[----:B------:R-:W-:Y:S05]  /*60250*/  BSYNC B1 ;  /* 0x0000000000017941 */ /* 0x000fea0003800000 */
.L_x_66196:
        /* <DEDUP_REMOVED lines=9> */
.L_x_66200:
[----:B------:R-:W-:Y:S02]  /*602f0*/  IMAD.MOV.U32 R37, RZ, RZ, R24 ;  /* 0x000000ffff257224 */ /* 0x000fe400078e0018 */
[----:B------:R-:W-:Y:S02]  /*60300*/  IMAD.MOV.U32 R15, RZ, RZ, R25 ;  /* 0x000000ffff0f7224 */ /* 0x000fe400078e0019 */
[----:B------:R-:W-:Y:S02]  /*60310*/  IMAD.MOV.U32 R24, RZ, RZ, R35 ;  /* 0x000000ffff187224 */ /* 0x000fe400078e0023 */
[----:B------:R-:W-:-:S07]  /*60320*/  IMAD.MOV.U32 R25, RZ, RZ, R14 ;  /* 0x000000ffff197224 */ /* 0x000fce00078e000e */
.L_x_66201:
[----:B------:R-:W-:Y:S05]  /*60330*/  BSYNC B1 ;  /* 0x0000000000017941 */ /* 0x000fea0003800000 */
.L_x_66199:
        /* <DEDUP_REMOVED lines=9> */
.L_x_66203:
[----:B------:R-:W-:Y:S02]  /*603d0*/  IMAD.MOV.U32 R14, RZ, RZ, R37 ;  /* 0x000000ffff0e7224 */ /* 0x000fe400078e0025 */
[----:B------:R-:W-:Y:S02]  /*603e0*/  IMAD.MOV.U32 R35, RZ, RZ, R15 ;  /* 0x000000ffff237224 */ /* 0x000fe400078e000f */
[----:B------:R-:W-:Y:S02]  /*603f0*/  IMAD.MOV.U32 R37, RZ, RZ, R36 ;  /* 0x000000ffff257224 */ /* 0x000fe400078e0024 */
[----:B------:R-:W-:-:S07]  /*60400*/  IMAD.MOV.U32 R15, RZ, RZ, R34 ;  /* 0x000000ffff0f7224 */ /* 0x000fce00078e0022 */
.L_x_66204:
[----:B------:R-:W-:Y:S05]  /*60410*/  BSYNC B1 ;  /* 0x0000000000017941 */ /* 0x000fea0003800000 */
.L_x_66202:
        /* <DEDUP_REMOVED lines=9> */
.L_x_66206:
[----:B------:R-:W-:Y:S02]  /*604b0*/  IMAD.MOV.U32 R36, RZ, RZ, R14 ;  /* 0x000000ffff247224 */ /* 0x000fe400078e000e */
[----:B------:R-:W-:Y:S02]  /*604c0*/  IMAD.MOV.U32 R34, RZ, RZ, R35 ;  /* 0x000000ffff227224 */ /* 0x000fe400078e0023 */
[----:B------:R-:W-:Y:S02]  /*604d0*/  IMAD.MOV.U32 R14, RZ, RZ, R13 ;  /* 0x000000ffff0e7224 */ /* 0x000fe400078e000d */
[----:B------:R-:W-:-:S07]  /*604e0*/  IMAD.MOV.U32 R35, RZ, RZ, R12 ;  /* 0x000000ffff237224 */ /* 0x000fce00078e000c */
.L_x_66207:
[----:B------:R-:W-:Y:S05]  /*604f0*/  BSYNC B1 ;  /* 0x0000000000017941 */ /* 0x000fea0003800000 */
.L_x_66205:
        /* <DEDUP_REMOVED lines=9> */
.L_x_66209:
[----:B------:R-:W-:Y:S02]  /*60590*/  IMAD.MOV.U32 R12, RZ, RZ, R36 ;  /* 0x000000ffff0c7224 */ /* 0x000fe400078e0024 */
[----:B------:R-:W-:Y:S02]  /*605a0*/  IMAD.MOV.U32 R13, RZ, RZ, R34 ;  /* 0x000000ffff0d7224 */ /* 0x000fe400078e0022 */
[----:B------:R-:W-:Y:S02]  /*605b0*/  IMAD.MOV.U32 R36, RZ, RZ, R33 ;  /* 0x000000ffff247224 */ /* 0x000fe400078e0021 */
[----:B------:R-:W-:-:S07]  /*605c0*/  IMAD.MOV.U32 R34, RZ, RZ, R7 ;  /* 0x000000ffff227224 */ /* 0x000fce00078e0007 */
.L_x_66210:
[----:B------:R-:W-:Y:S05]  /*605d0*/  BSYNC B1 ;  /* 0x0000000000017941 */ /* 0x000fea0003800000 */
.L_x_66208:
        /* <DEDUP_REMOVED lines=9> */
.L_x_66212:
[----:B------:R-:W-:Y:S02]  /*60670*/  IMAD.MOV.U32 R46, RZ, RZ, R12 ;  /* 0x000000ffff2e7224 */ /* 0x000fe400078e000c */
[----:B------:R-:W-:Y:S02]  /*60680*/  IMAD.MOV.U32 R7, RZ, RZ, R13 ;  /* 0x000000ffff077224 */ /* 0x000fe400078e000d */
[----:B------:R-:W-:Y:S02]  /*60690*/  IMAD.MOV.U32 R12, RZ, RZ, R11 ;  /* 0x000000ffff0c7224 */ /* 0x000fe400078e000b */
[----:B------:R-:W-:-:S07]  /*606a0*/  IMAD.MOV.U32 R13, RZ, RZ, R6 ;  /* 0x000000ffff0d7224 */ /* 0x000fce00078e0006 */
.L_x_66213:
[----:B------:R-:W-:Y:S05]  /*606b0*/  BSYNC B1 ;  /* 0x0000000000017941 */ /* 0x000fea0003800000 */
.L_x_66211:
        /* <DEDUP_REMOVED lines=9> */
.L_x_66215:
[----:B------:R-:W-:Y:S02]  /*60750*/  IMAD.MOV.U32 R33, RZ, RZ, R46 ;  /* 0x000000ffff217224 */ /* 0x000fe400078e002e */
[----:B------:R-:W-:Y:S02]  /*60760*/  IMAD.MOV.U32 R11, RZ, RZ, R7 ;  /* 0x000000ffff0b7224 */ /* 0x000fe400078e0007 */
[----:B------:R-:W-:Y:S02]  /*60770*/  IMAD.MOV.U32 R46, RZ, RZ, R49 ;  /* 0x000000ffff2e7224 */ /* 0x000fe400078e0031 */
[----:B------:R-:W-:-:S07]  /*60780*/  IMAD.MOV.U32 R7, RZ, RZ, R10 ;  /* 0x000000ffff077224 */ /* 0x000fce00078e000a */
.L_x_66216:
[----:B------:R-:W-:Y:S05]  /*60790*/  BSYNC B1 ;  /* 0x0000000000017941 */ /* 0x000fea0003800000 */
.L_x_66214:
        /* <DEDUP_REMOVED lines=9> */
.L_x_66218:
[----:B------:R-:W-:Y:S02]  /*60830*/  IMAD.MOV.U32 R10, RZ, RZ, R33 ;  /* 0x000000ffff0a7224 */ /* 0x000fe400078e0021 */
[----:B------:R-:W-:Y:S02]  /*60840*/  IMAD.MOV.U32 R6, RZ, RZ, R11 ;  /* 0x000000ffff067224 */ /* 0x000fe400078e000b */
[----:B------:R-:W-:Y:S02]  /*60850*/  IMAD.MOV.U32 R33, RZ, RZ, R32 ;  /* 0x000000ffff217224 */ /* 0x000fe400078e0020 */
[----:B------:R-:W-:-:S07]  /*60860*/  IMAD.MOV.U32 R11, RZ, RZ, R4 ;  /* 0x000000ffff0b7224 */ /* 0x000fce00078e0004 */
.L_x_66219:
[----:B------:R-:W-:Y:S05]  /*60870*/  BSYNC B1 ;  /* 0x0000000000017941 */ /* 0x000fea0003800000 */
.L_x_66217:
        /* <DEDUP_REMOVED lines=9> */
.L_x_66221:
[----:B------:R-:W-:Y:S02]  /*60910*/  IMAD.MOV.U32 R4, RZ, RZ, R10 ;  /* 0x000000ffff047224 */ /* 0x000fe400078e000a */
[----:B------:R-:W-:Y:S02]  /*60920*/  IMAD.MOV.U32 R45, RZ, RZ, R6 ;  /* 0x000000ffff2d7224 */ /* 0x000fe400078e0006 */
[----:B------:R-:W-:Y:S02]  /*60930*/  IMAD.MOV.U32 R10, RZ, RZ, R9 ;  /* 0x000000ffff0a7224 */ /* 0x000fe400078e0009 */
[----:B------:R-:W-:-:S07]  /*60940*/  IMAD.MOV.U32 R6, RZ, RZ, R5 ;  /* 0x000000ffff067224 */ /* 0x000fce00078e0005 */
.L_x_66222:
[----:B------:R-:W-:Y:S05]  /*60950*/  BSYNC B1 ;  /* 0x0000000000017941 */ /* 0x000fea0003800000 */
.L_x_66220:
        /* <DEDUP_REMOVED lines=9> */
.L_x_66224:
[----:B------:R-:W-:Y:S02]  /*609f0*/  IMAD.MOV.U32 R5, RZ, RZ, R4 ;  /* 0x000000ffff057224 */ /* 0x000fe400078e0004 */
[----:B------:R-:W-:Y:S02]  /*60a00*/  IMAD.MOV.U32 R32, RZ, RZ, R45 ;  /* 0x000000ffff207224 */ /* 0x000fe400078e002d */
[----:B------:R-:W-:Y:S02]  /*60a10*/  IMAD.MOV.U32 R4, RZ, RZ, R19 ;  /* 0x000000ffff047224 */ /* 0x000fe400078e0013 */
[----:B------:R-:W-:-:S07]  /*60a20*/  IMAD.MOV.U32 R45, RZ, RZ, R44 ;  /* 0x000000ffff2d7224 */ /* 0x000fce00078e002c */
.L_x_66225:
[----:B------:R-:W-:Y:S05]  /*60a30*/  BSYNC B1 ;  /* 0x0000000000017941 */ /* 0x000fea0003800000 */
.L_x_66223:
        /* <DEDUP_REMOVED lines=9> */
.L_x_66227:
[----:B------:R-:W-:Y:S02]  /*60ad0*/  IMAD.MOV.U32 R19, RZ, RZ, R5 ;  /* 0x000000ffff137224 */ /* 0x000fe400078e0005 */
[----:B------:R-:W-:Y:S02]  /*60ae0*/  IMAD.MOV.U32 R9, RZ, RZ, R32 ;  /* 0x000000ffff097224 */ /* 0x000fe400078e0020 */
[----:B------:R-:W-:Y:S02]  /*60af0*/  IMAD.MOV.U32 R5, RZ, RZ, R8 ;  /* 0x000000ffff057224 */ /* 0x000fe400078e0008 */
[----:B------:R-:W-:-:S07]  /*60b00*/  IMAD.MOV.U32 R32, RZ, RZ, R23 ;  /* 0x000000ffff207224 */ /* 0x000fce00078e0017 */
.L_x_66228:
[----:B------:R-:W-:Y:S05]  /*60b10*/  BSYNC B1 ;  /* 0x0000000000017941 */ /* 0x000fea0003800000 */
.L_x_66226:
        /* <DEDUP_REMOVED lines=9> */
.L_x_66230:
[----:B------:R-:W-:Y:S02]  /*60bb0*/  IMAD.MOV.U32 R23, RZ, RZ, R19 ;  /* 0x000000ffff177224 */ /* 0x000fe400078e0013 */
[----:B------:R-:W-:Y:S02]  /*60bc0*/  IMAD.MOV.U32 R8, RZ, RZ, R9 ;  /* 0x000000ffff087224 */ /* 0x000fe400078e0009 */
[----:B------:R-:W-:Y:S02]  /*60bd0*/  IMAD.MOV.U32 R19, RZ, RZ, R18 ;  /* 0x000000ffff137224 */ /* 0x000fe400078e0012 */
[----:B------:R-:W-:-:S07]  /*60be0*/  IMAD.MOV.U32 R9, RZ, RZ, R16 ;  /* 0x000000ffff097224 */ /* 0x000fce00078e0010 */
.L_x_66231:
[----:B------:R-:W-:Y:S05]  /*60bf0*/  BSYNC B1 ;  /* 0x0000000000017941 */ /* 0x000fea0003800000 */
.L_x_66229:
        /* <DEDUP_REMOVED lines=16> */
.L_x_66233:
[----:B------:R-:W-:Y:S01]  /*60d00*/  IMAD.MOV.U32 R16, RZ, RZ, R17 ;  /* 0x000000ffff107224 */ /* 0x000fe200078e0011 */
[----:B------:R-:W-:Y:S01]  /*60d10*/  MOV R17, R27 ;  /* 0x0000001b00117202 */ /* 0x000fe20000000f00 */
[----:B------:R-:W-:Y:S02]  /*60d20*/  IMAD.MOV.U32 R18, RZ, RZ, R71 ;  /* 0x000000ffff127224 */ /* 0x000fe400078e0047 */
[----:B------:R-:W-:-:S07]  /*60d30*/  IMAD.MOV.U32 R71, RZ, RZ, R20 ;  /* 0x000000ffff477224 */ /* 0x000fce00078e0014 */
.L_x_66234:
[----:B------:R-:W-:Y:S05]  /*60d40*/  BSYNC B1 ;  /* 0x0000000000017941 */ /* 0x000fea0003800000 */
.L_x_66232:
        /* <DEDUP_REMOVED lines=9> */
.L_x_66236:
[----:B------:R-:W-:Y:S01]  /*60de0*/  IMAD.MOV.U32 R27, RZ, RZ, R16 ;  /* 0x000000ffff1b7224 */ /* 0x000fe200078e0010 */
[----:B------:R-:W-:Y:S01]  /*60df0*/  MOV R16, R39 ;  /* 0x0000002700107202 */ /* 0x000fe20000000f00 */
[----:B------:R-:W-:Y:S02]  /*60e00*/  IMAD.MOV.U32 R47, RZ, RZ, R18 ;  /* 0x000000ffff2f7224 */ /* 0x000fe400078e0012 */
[----:B------:R-:W-:-:S07]  /*60e10*/  IMAD.MOV.U32 R18, RZ, RZ, R26 ;  /* 0x000000ffff127224 */ /* 0x000fce00078e001a */
.L_x_66237:
[----:B------:R-:W-:Y:S05]  /*60e20*/  BSYNC B1 ;  /* 0x0000000000017941 */ /* 0x000fea0003800000 */
.L_x_66235:
        /* <DEDUP_REMOVED lines=9> */
.L_x_66239:
[----:B------:R-:W-:Y:S01]  /*60ec0*/  IMAD.MOV.U32 R39, RZ, RZ, R27 ;  /* 0x000000ffff277224 */ /* 0x000fe200078e001b */
[----:B------:R-:W-:Y:S01]  /*60ed0*/  MOV R27, R38 ;  /* 0x00000026001b7202 */ /* 0x000fe20000000f00 */
[----:B------:R-:W-:Y:S02]  /*60ee0*/  IMAD.MOV.U32 R20, RZ, RZ, R47 ;  /* 0x000000ffff147224 */ /* 0x000fe400078e002f */
[----:B------:R-:W-:-:S07]  /*60ef0*/  IMAD.MOV.U32 R47, RZ, RZ, R22 ;  /* 0x000000ffff2f7224 */ /* 0x000fce00078e0016 */
.L_x_66240:
[----:B------:R-:W-:Y:S05]  /*60f00*/  BSYNC B1 ;  /* 0x0000000000017941 */ /* 0x000fea0003800000 */
.L_x_66238:
        /* <DEDUP_REMOVED lines=9> */
.L_x_66242:
[----:B------:R-:W-:Y:S01]  /*60fa0*/  IMAD.MOV.U32 R22, RZ, RZ, R39 ;  /* 0x000000ffff167224 */ /* 0x000fe200078e0027 */
[----:B------:R-:W-:Y:S01]  /*60fb0*/  MOV R39, R24 ;  /* 0x0000001800277202 */ /* 0x000fe20000000f00 */
[----:B------:R-:W-:Y:S02]  /*60fc0*/  IMAD.MOV.U32 R26, RZ, RZ, R20 ;  /* 0x000000ffff1a7224 */ /* 0x000fe400078e0014 */
[----:B------:R-:W-:-:S07]  /*60fd0*/  IMAD.MOV.U32 R20, RZ, RZ, R25 ;  /* 0x000000ffff147224 */ /* 0x000fce00078e0019 */
.L_x_66243:
[----:B------:R-:W-:Y:S05]  /*60fe0*/  BSYNC B1 ;  /* 0x0000000000017941 */ /* 0x000fea0003800000 */
.L_x_66241:
        /* <DEDUP_REMOVED lines=9> */
.L_x_66245:
[----:B------:R-:W-:Y:S01]  /*61080*/  IMAD.MOV.U32 R25, RZ, RZ, R22 ;  /* 0x000000ffff197224 */ /* 0x000fe200078e0016 */
[----:B------:R-:W-:Y:S01]  /*61090*/  MOV R22, R37 ;  /* 0x0000002500167202 */ /* 0x000fe20000000f00 */
[----:B------:R-:W-:Y:S02]  /*610a0*/  IMAD.MOV.U32 R24, RZ, RZ, R26 ;  /* 0x000000ffff187224 */ /* 0x000fe400078e001a */
[----:B------:R-:W-:-:S07]  /*610b0*/  IMAD.MOV.U32 R26, RZ, RZ, R15 ;  /* 0x000000ffff1a7224 */ /* 0x000fce00078e000f */
.L_x_66246:
[----:B------:R-:W-:Y:S05]  /*610c0*/  BSYNC B1 ;  /* 0x0000000000017941 */ /* 0x000fea0003800000 */
.L_x_66244:
        /* <DEDUP_REMOVED lines=9> */
.L_x_66248:
[----:B------:R-:W-:Y:S01]  /*61160*/  IMAD.MOV.U32 R15, RZ, RZ, R25 ;  /* 0x000000ffff0f7224 */ /* 0x000fe200078e0019 */
[----:B------:R-:W-:Y:S01]  /*61170*/  MOV R25, R14 ;  /* 0x0000000e00197202 */ /* 0x000fe20000000f00 */
[----:B------:R-:W-:Y:S02]  /*61180*/  IMAD.MOV.U32 R37, RZ, RZ, R24 ;  /* 0x000000ffff257224 */ /* 0x000fe400078e0018 */
[----:B------:R-:W-:-:S07]  /*61190*/  IMAD.MOV.U32 R24, RZ, RZ, R35 ;  /* 0x000000ffff187224 */ /* 0x000fce00078e0023 */
.L_x_66249:
[----:B------:R-:W-:Y:S05]  /*611a0*/  BSYNC B1 ;  /* 0x0000000000017941 */ /* 0x000fea0003800000 */
.L_x_66247:
        /* <DEDUP_REMOVED lines=9> */
.L_x_66251:
[----:B------:R-:W-:Y:S01]  /*61240*/  IMAD.MOV.U32 R35, RZ, RZ, R15 ;  /* 0x000000ffff237224 */ /* 0x000fe200078e000f */
[----:B------:R-:W-:Y:S01]  /*61250*/  MOV R15, R36 ;  /* 0x00000024000f7202 */ /* 0x000fe20000000f00 */
[----:B------:R-:W-:Y:S02]  /*61260*/  IMAD.MOV.U32 R14, RZ, RZ, R37 ;  /* 0x000000ffff0e7224 */ /* 0x000fe400078e0025 */
[----:B------:R-:W-:-:S07]  /*61270*/  IMAD.MOV.U32 R37, RZ, RZ, R34 ;  /* 0x000000ffff257224 */ /* 0x000fce00078e0022 */
.L_x_66252:
[----:B------:R-:W-:Y:S05]  /*61280*/  BSYNC B1 ;  /* 0x0000000000017941 */ /* 0x000fea0003800000 */
.L_x_66250:
        /* <DEDUP_REMOVED lines=9> */
.L_x_66254:
[----:B------:R-:W-:Y:S01]  /*61320*/  IMAD.MOV.U32 R49, RZ, RZ, R35 ;  /* 0x000000ffff317224 */ /* 0x000fe200078e0023 */
[----:B------:R-:W-:Y:S01]  /*61330*/  MOV R35, R12 ;  /* 0x0000000c00237202 */ /* 0x000fe20000000f00 */
[----:B------:R-:W-:Y:S02]  /*61340*/  IMAD.MOV.U32 R28, RZ, RZ, R14 ;  /* 0x000000ffff1c7224 */ /* 0x000fe400078e000e */
[----:B------:R-:W-:-:S07]  /*61350*/  IMAD.MOV.U32 R14, RZ, RZ, R13 ;  /* 0x000000ffff0e7224 */ /* 0x000fce00078e000d */
.L_x_66255:
[----:B------:R-:W-:Y:S05]  /*61360*/  BSYNC B1 ;  /* 0x0000000000017941 */ /* 0x000fea0003800000 */
.L_x_66253:
        /* <DEDUP_REMOVED lines=9> */
.L_x_66257:
[----:B------:R-:W-:Y:S01]  /*61400*/  IMAD.MOV.U32 R12, RZ, RZ, R49 ;  /* 0x000000ffff0c7224 */ /* 0x000fe200078e0031 */
[----:B------:R-:W-:Y:S01]  /*61410*/  MOV R49, R46 ;  /* 0x0000002e00317202 */ /* 0x000fe20000000f00 */
[----:B------:R-:W-:Y:S02]  /*61420*/  IMAD.MOV.U32 R34, RZ, RZ, R28 ;  /* 0x000000ffff227224 */ /* 0x000fe400078e001c */
[----:B------:R-:W-:-:S07]  /*61430*/  IMAD.MOV.U32 R28, RZ, RZ, R7 ;  /* 0x000000ffff1c7224 */ /* 0x000fce00078e0007 */
.L_x_66258:
[----:B------:R-:W-:Y:S05]  /*61440*/  BSYNC B1 ;  /* 0x0000000000017941 */ /* 0x000fea0003800000 */
.L_x_66256:
        /* <DEDUP_REMOVED lines=9> */
.L_x_66260:
[----:B------:R-:W-:Y:S01]  /*614e0*/  IMAD.MOV.U32 R7, RZ, RZ, R12 ;  /* 0x000000ffff077224 */ /* 0x000fe200078e000c */
[----:B------:R-:W-:Y:S01]  /*614f0*/  MOV R12, R33 ;  /* 0x00000021000c7202 */ /* 0x000fe20000000f00 */
[----:B------:R-:W-:Y:S02]  /*61500*/  IMAD.MOV.U32 R13, RZ, RZ, R34 ;  /* 0x000000ffff0d7224 */ /* 0x000fe400078e0022 */
[----:B------:R-:W-:-:S07]  /*61510*/  IMAD.MOV.U32 R34, RZ, RZ, R11 ;  /* 0x000000ffff227224 */ /* 0x000fce00078e000b */
.L_x_66261:
[----:B------:R-:W-:Y:S05]  /*61520*/  BSYNC B1 ;  /* 0x0000000000017941 */ /* 0x000fea0003800000 */
.L_x_66259:
        /* <DEDUP_REMOVED lines=9> */
.L_x_66263:
[----:B------:R-:W-:Y:S01]  /*615c0*/  IMAD.MOV.U32 R11, RZ, RZ, R7 ;  /* 0x000000ffff0b7224 */ /* 0x000fe200078e0007 */
[----:B------:R-:W-:Y:S01]  /*615d0*/  MOV R7, R10 ;  /* 0x0000000a00077202 */ /* 0x000fe20000000f00 */
[----:B------:R-:W-:Y:S02]  /*615e0*/  IMAD.MOV.U32 R36, RZ, RZ, R13 ;  /* 0x000000ffff247224 */ /* 0x000fe400078e000d */
[----:B------:R-:W-:-:S07]  /*615f0*/  IMAD.MOV.U32 R13, RZ, RZ, R6 ;  /* 0x000000ffff0d7224 */ /* 0x000fce00078e0006 */
.L_x_66264:
[----:B------:R-:W-:Y:S05]  /*61600*/  BSYNC B1 ;  /* 0x0000000000017941 */ /* 0x000fea0003800000 */
.L_x_66262:
        /* <DEDUP_REMOVED lines=9> */
.L_x_66266:
[----:B------:R-:W-:Y:S01]  /*616a0*/  IMAD.MOV.U32 R6, RZ, RZ, R11 ;  /* 0x000000ffff067224 */ /* 0x000fe200078e000b */
[----:B------:R-:W-:Y:S01]  /*616b0*/  MOV R11, R4 ;  /* 0x00000004000b7202 */ /* 0x000fe20000000f00 */
[----:B------:R-:W-:Y:S02]  /*616c0*/  IMAD.MOV.U32 R33, RZ, RZ, R36 ;  /* 0x000000ffff217224 */ /* 0x000fe400078e0024 */
[----:B------:R-:W-:-:S07]  /*616d0*/  IMAD.MOV.U32 R36, RZ, RZ, R45 ;  /* 0x000000ffff247224 */ /* 0x000fce00078e002d */
.L_x_66267:
[----:B------:R-:W-:Y:S05]  /*616e0*/  BSYNC B1 ;  /* 0x0000000000017941 */ /* 0x000fea0003800000 */
.L_x_66265:
        /* <DEDUP_REMOVED lines=9> */
.L_x_66269:
[----:B------:R-:W-:Y:S01]  /*61780*/  IMAD.MOV.U32 R4, RZ, RZ, R6 ;  /* 0x000000ffff047224 */ /* 0x000fe200078e0006 */
[----:B------:R-:W-:Y:S01]  /*61790*/  MOV R6, R5 ;  /* 0x0000000500067202 */ /* 0x000fe20000000f00 */
[----:B------:R-:W-:Y:S02]  /*617a0*/  IMAD.MOV.U32 R10, RZ, RZ, R33 ;  /* 0x000000ffff0a7224 */ /* 0x000fe400078e0021 */
[----:B------:R-:W-:-:S07]  /*617b0*/  IMAD.MOV.U32 R33, RZ, RZ, R32 ;  /* 0x000000ffff217224 */ /* 0x000fce00078e0020 */
.L_x_66270:
[----:B------:R-:W-:Y:S05]  /*617c0*/  BSYNC B1 ;  /* 0x0000000000017941 */ /* 0x000fea0003800000 */
.L_x_66268:
        /* <DEDUP_REMOVED lines=9> */
.L_x_66272:
[----:B------:R-:W-:Y:S01]  /*61860*/  IMAD.MOV.U32 R32, RZ, RZ, R4 ;  /* 0x000000ffff207224 */ /* 0x000fe200078e0004 */
[----:B------:R-:W-:Y:S01]  /*61870*/  MOV R4, R19 ;  /* 0x0000001300047202 */ /* 0x000fe20000000f00 */
[----:B------:R-:W-:Y:S02]  /*61880*/  IMAD.MOV.U32 R5, RZ, RZ, R10 ;  /* 0x000000ffff057224 */ /* 0x000fe400078e000a */
[----:B------:R-:W-:-:S07]  /*61890*/  IMAD.MOV.U32 R10, RZ, RZ, R9 ;  /* 0x000000ffff0a7224 */ /* 0x000fce00078e0009 */
.L_x_66273:
[----:B------:R-:W-:Y:S05]  /*618a0*/  BSYNC B1 ;  /* 0x0000000000017941 */ /* 0x000fea0003800000 */
.L_x_66271:
        /* <DEDUP_REMOVED lines=9> */
.L_x_66275:
[----:B------:R-:W-:Y:S01]  /*61940*/  IMAD.MOV.U32 R9, RZ, RZ, R32 ;  /* 0x000000ffff097224 */ /* 0x000fe200078e0020 */
[----:B------:R-:W-:Y:S01]  /*61950*/  MOV R32, R23 ;  /* 0x0000001700207202 */ /* 0x000fe20000000f00 */
[----:B------:R-:W-:Y:S02]  /*61960*/  IMAD.MOV.U32 R19, RZ, RZ, R5 ;  /* 0x000000ffff137224 */ /* 0x000fe400078e0005 */
[----:B------:R-:W-:-:S07]  /*61970*/  IMAD.MOV.U32 R5, RZ, RZ, R8 ;  /* 0x000000ffff057224 */ /* 0x000fce00078e0008 */
.L_x_66276:
[----:B------:R-:W-:Y:S05]  /*61980*/  BSYNC B1 ;  /* 0x0000000000017941 */ /* 0x000fea0003800000 */
.L_x_66274:
        /* <DEDUP_REMOVED lines=16> */
.L_x_66278:
[----:B------:R-:W-:Y:S01]  /*61a90*/  MOV R8, R17 ;  /* 0x0000001100087202 */ /* 0x000fe20000000f00 */
[----:B------:R-:W-:Y:S02]  /*61aa0*/  IMAD.MOV.U32 R38, RZ, RZ, R71 ;  /* 0x000000ffff267224 */ /* 0x000fe400078e0047 */
[----:B------:R-:W-:Y:S02]  /*61ab0*/  IMAD.MOV.U32 R17, RZ, RZ, R16 ;  /* 0x000000ffff117224 */ /* 0x000fe400078e0010 */
[----:B------:R-:W-:-:S07]  /*61ac0*/  IMAD.MOV.U32 R71, RZ, RZ, R18 ;  /* 0x000000ffff477224 */ /* 0x000fce00078e0012 */
.L_x_66279:
[----:B------:R-:W-:Y:S05]  /*61ad0*/  BSYNC B1 ;  /* 0x0000000000017941 */ /* 0x000fea0003800000 */
.L_x_66277:
        /* <DEDUP_REMOVED lines=9> */
.L_x_66281:
[----:B------:R-:W-:Y:S01]  /*61b70*/  MOV R16, R8 ;  /* 0x0000000800107202 */ /* 0x000fe20000000f00 */
[----:B------:R-:W-:Y:S02]  /*61b80*/  IMAD.MOV.U32 R23, RZ, RZ, R38 ;  /* 0x000000ffff177224 */ /* 0x000fe400078e0026 */
[----:B------:R-:W-:Y:S02]  /*61b90*/  IMAD.MOV.U32 R8, RZ, RZ, R27 ;  /* 0x000000ffff087224 */ /* 0x000fe400078e001b */
[----:B------:R-:W-:-:S07]  /*61ba0*/  IMAD.MOV.U32 R38, RZ, RZ, R47 ;  /* 0x000000ffff267224 */ /* 0x000fce00078e002f */
.L_x_66282:
[----:B------:R-:W-:Y:S05]  /*61bb0*/  BSYNC B1 ;  /* 0x0000000000017941 */ /* 0x000fea0003800000 */
.L_x_66280:
        /* <DEDUP_REMOVED lines=9> */
.L_x_66284:
[----:B------:R-:W-:Y:S01]  /*61c50*/  MOV R27, R16 ;  /* 0x00000010001b7202 */ /* 0x000fe20000000f00 */
[----:B------:R-:W-:Y:S02]  /*61c60*/  IMAD.MOV.U32 R29, RZ, RZ, R23 ;  /* 0x000000ffff1d7224 */ /* 0x000fe400078e0017 */
[----:B------:R-:W-:Y:S02]  /*61c70*/  IMAD.MOV.U32 R16, RZ, RZ, R39 ;  /* 0x000000ffff107224 */ /* 0x000fe400078e0027 */
[----:B------:R-:W-:-:S07]  /*61c80*/  IMAD.MOV.U32 R23, RZ, RZ, R20 ;  /* 0x000000ffff177224 */ /* 0x000fce00078e0014 */
.L_x_66285:
[----:B------:R-:W-:Y:S05]  /*61c90*/  BSYNC B1 ;  /* 0x0000000000017941 */ /* 0x000fea0003800000 */
.L_x_66283:
        /* <DEDUP_REMOVED lines=9> */
.L_x_66287:
[----:B------:R-:W-:Y:S01]  /*61d30*/  MOV R18, R27 ;  /* 0x0000001b00127202 */ /* 0x000fe20000000f00 */
[----:B------:R-:W-:Y:S02]  /*61d40*/  IMAD.MOV.U32 R39, RZ, RZ, R29 ;  /* 0x000000ffff277224 */ /* 0x000fe400078e001d */
[----:B------:R-:W-:Y:S02]  /*61d50*/  IMAD.MOV.U32 R27, RZ, RZ, R22 ;  /* 0x000000ffff1b7224 */ /* 0x000fe400078e0016 */
[----:B------:R-:W-:-:S07]  /*61d60*/  IMAD.MOV.U32 R29, RZ, RZ, R26 ;  /* 0x000000ffff1d7224 */ /* 0x000fce00078e001a */
.L_x_66288:
[----:B------:R-:W-:Y:S05]  /*61d70*/  BSYNC B1 ;  /* 0x0000000000017941 */ /* 0x000fea0003800000 */
.L_x_66286:
        /* <DEDUP_REMOVED lines=9> */
.L_x_66290:
[----:B------:R-:W-:Y:S01]  /*61e10*/  MOV R20, R18 ;  /* 0x0000001200147202 */ /* 0x000fe20000000f00 */
[----:B------:R-:W-:Y:S02]  /*61e20*/  IMAD.MOV.U32 R22, RZ, RZ, R39 ;  /* 0x000000ffff167224 */ /* 0x000fe400078e0027 */
[----:B------:R-:W-:Y:S02]  /*61e30*/  IMAD.MOV.U32 R18, RZ, RZ, R25 ;  /* 0x000000ffff127224 */ /* 0x000fe400078e0019 */
[----:B------:R-:W-:-:S07]  /*61e40*/  IMAD.MOV.U32 R39, RZ, RZ, R24 ;  /* 0x000000ffff277224 */ /* 0x000fce00078e0018 */
.L_x_66291:
[----:B------:R-:W-:Y:S05]  /*61e50*/  BSYNC B1 ;  /* 0x0000000000017941 */ /* 0x000fea0003800000 */
.L_x_66289:
        /* <DEDUP_REMOVED lines=9> */
.L_x_66293:
[----:B------:R-:W-:Y:S01]  /*61ef0*/  MOV R24, R20 ;  /* 0x0000001400187202 */ /* 0x000fe20000000f00 */
[----:B------:R-:W-:Y:S02]  /*61f00*/  IMAD.MOV.U32 R25, RZ, RZ, R22 ;  /* 0x000000ffff197224 */ /* 0x000fe400078e0016 */
[----:B------:R-:W-:Y:S02]  /*61f10*/  IMAD.MOV.U32 R20, RZ, RZ, R15 ;  /* 0x000000ffff147224 */ /* 0x000fe400078e000f */
[----:B------:R-:W-:-:S07]  /*61f20*/  IMAD.MOV.U32 R22, RZ, RZ, R37 ;  /* 0x000000ffff167224 */ /* 0x000fce00078e0025 */
.L_x_66294:
[----:B------:R-:W-:Y:S05]  /*61f30*/  BSYNC B1 ;  /* 0x0000000000017941 */ /* 0x000fea0003800000 */
.L_x_66292:
        /* <DEDUP_REMOVED lines=9> */
.L_x_66296:
[----:B------:R-:W-:Y:S01]  /*61fd0*/  MOV R26, R24 ;  /* 0x00000018001a7202 */ /* 0x000fe20000000f00 */
[----:B------:R-:W-:Y:S02]  /*61fe0*/  IMAD.MOV.U32 R15, RZ, RZ, R25 ;  /* 0x000000ffff0f7224 */ /* 0x000fe400078e0019 */
[----:B------:R-:W-:Y:S02]  /*61ff0*/  IMAD.MOV.U32 R24, RZ, RZ, R35 ;  /* 0x000000ffff187224 */ /* 0x000fe400078e0023 */
[----:B------:R-:W-:-:S07]  /*62000*/  IMAD.MOV.U32 R25, RZ, RZ, R14 ;  /* 0x000000ffff197224 */ /* 0x000fce00078e000e */
.L_x_66297:
[----:B------:R-:W-:Y:S05]  /*62010*/  BSYNC B1 ;  /* 0x0000000000017941 */ /* 0x000fea0003800000 */
.L_x_66295:
        /* <DEDUP_REMOVED lines=9> */
.L_x_66299:
[----:B------:R-:W-:Y:S01]  /*620b0*/  MOV R35, R26 ;  /* 0x0000001a00237202 */ /* 0x000fe20000000f00 */
[----:B------:R-:W-:Y:S02]  /*620c0*/  IMAD.MOV.U32 R37, RZ, RZ, R15 ;  /* 0x000000ffff257224 */ /* 0x000fe400078e000f */
[----:B------:R-:W-:Y:S02]  /*620d0*/  IMAD.MOV.U32 R26, RZ, RZ, R49 ;  /* 0x000000ffff1a7224 */ /* 0x000fe400078e0031 */
[----:B------:R-:W-:-:S07]  /*620e0*/  IMAD.MOV.U32 R15, RZ, RZ, R28 ;  /* 0x000000ffff0f7224 */ /* 0x000fce00078e001c */
.L_x_66300:
[----:B------:R-:W-:Y:S05]  /*620f0*/  BSYNC B1 ;  /* 0x0000000000017941 */ /* 0x000fea0003800000 */
.L_x_66298:
        /* <DEDUP_REMOVED lines=9> */
.L_x_66302:
[----:B------:R-:W-:Y:S01]  /*62190*/  MOV R14, R35 ;  /* 0x00000023000e7202 */ /* 0x000fe20000000f00 */
[----:B------:R-:W-:Y:S02]  /*621a0*/  IMAD.MOV.U32 R28, RZ, RZ, R37 ;  /* 0x000000ffff1c7224 */ /* 0x000fe400078e0025 */
[----:B------:R-:W-:Y:S02]  /*621b0*/  IMAD.MOV.U32 R35, RZ, RZ, R12 ;  /* 0x000000ffff237224 */ /* 0x000fe400078e000c */
[----:B------:R-:W-:-:S07]  /*621c0*/  IMAD.MOV.U32 R37, RZ, RZ, R34 ;  /* 0x000000ffff257224 */ /* 0x000fce00078e0022 */
.L_x_66303:
[----:B------:R-:W-:Y:S05]  /*621d0*/  BSYNC B1 ;  /* 0x0000000000017941 */ /* 0x000fea0003800000 */
.L_x_66301:
        /* <DEDUP_REMOVED lines=9> */
.L_x_66305:
[----:B------:R-:W-:Y:S01]  /*62270*/  MOV R12, R14 ;  /* 0x0000000e000c7202 */ /* 0x000fe20000000f00 */
[----:B------:R-:W-:Y:S02]  /*62280*/  IMAD.MOV.U32 R41, RZ, RZ, R28 ;  /* 0x000000ffff297224 */ /* 0x000fe400078e001c */
[----:B------:R-:W-:Y:S02]  /*62290*/  IMAD.MOV.U32 R14, RZ, RZ, R7 ;  /* 0x000000ffff0e7224 */ /* 0x000fe400078e0007 */
[----:B------:R-:W-:-:S07]  /*622a0*/  IMAD.MOV.U32 R28, RZ, RZ, R13 ;  /* 0x000000ffff1c7224 */ /* 0x000fce00078e000d */
.L_x_66306:
[----:B------:R-:W-:Y:S05]  /*622b0*/  BSYNC B1 ;  /* 0x0000000000017941 */ /* 0x000fea0003800000 */
.L_x_66304:
        /* <DEDUP_REMOVED lines=9> */
.L_x_66308:
[----:B------:R-:W-:Y:S01]  /*62350*/  MOV R7, R12 ;  /* 0x0000000c00077202 */ /* 0x000fe20000000f00 */
[----:B------:R-:W-:Y:S02]  /*62360*/  IMAD.MOV.U32 R34, RZ, RZ, R41 ;  /* 0x000000ffff227224 */ /* 0x000fe400078e0029 */
[----:B------:R-:W-:Y:S02]  /*62370*/  IMAD.MOV.U32 R12, RZ, RZ, R11 ;  /* 0x000000ffff0c7224 */ /* 0x000fe400078e000b */
[----:B------:R-:W-:-:S07]  /*62380*/  IMAD.MOV.U32 R41, RZ, RZ, R36 ;  /* 0x000000ffff297224 */ /* 0x000fce00078e0024 */
.L_x_66309:
[----:B------:R-:W-:Y:S05]  /*62390*/  BSYNC B1 ;  /* 0x0000000000017941 */ /* 0x000fea0003800000 */
.L_x_66307:
        /* <DEDUP_REMOVED lines=9> */
.L_x_66311:
[----:B------:R-:W-:Y:S01]  /*62430*/  MOV R11, R7 ;  /* 0x00000007000b7202 */ /* 0x000fe20000000f00 */
[----:B------:R-:W-:Y:S02]  /*62440*/  IMAD.MOV.U32 R13, RZ, RZ, R34 ;  /* 0x000000ffff0d7224 */ /* 0x000fe400078e0022 */
[----:B------:R-:W-:Y:S02]  /*62450*/  IMAD.MOV.U32 R7, RZ, RZ, R6 ;  /* 0x000000ffff077224 */ /* 0x000fe400078e0006 */
[----:B------:R-:W-:-:S07]  /*62460*/  IMAD.MOV.U32 R34, RZ, RZ, R33 ;  /* 0x000000ffff227224 */ /* 0x000fce00078e0021 */
.L_x_66312:
[----:B------:R-:W-:Y:S05]  /*62470*/  BSYNC B1 ;  /* 0x0000000000017941 */ /* 0x000fea0003800000 */
.L_x_66310:
        /* <DEDUP_REMOVED lines=9> */
.L_x_66314:
[----:B------:R-:W-:Y:S01]  /*62510*/  MOV R33, R11 ;  /* 0x0000000b00217202 */ /* 0x000fe20000000f00 */
[----:B------:R-:W-:Y:S02]  /*62520*/  IMAD.MOV.U32 R6, RZ, RZ, R13 ;  /* 0x000000ffff067224 */ /* 0x000fe400078e000d */
[----:B------:R-:W-:Y:S02]  /*62530*/  IMAD.MOV.U32 R11, RZ, RZ, R4 ;  /* 0x000000ffff0b7224 */ /* 0x000fe400078e0004 */
[----:B------:R-:W-:-:S07]  /*62540*/  IMAD.MOV.U32 R13, RZ, RZ, R10 ;  /* 0x000000ffff0d7224 */ /* 0x000fce00078e000a */
.L_x_66315:
[----:B------:R-:W-:Y:S05]  /*62550*/  BSYNC B1 ;  /* 0x0000000000017941 */ /* 0x000fea0003800000 */
.L_x_66313:
        /* <DEDUP_REMOVED lines=9> */
.L_x_66317:
[----:B------:R-:W-:Y:S01]  /*625f0*/  MOV R4, R33 ;  /* 0x0000002100047202 */ /* 0x000fe20000000f00 */
[----:B------:R-:W-:Y:S02]  /*62600*/  IMAD.MOV.U32 R10, RZ, RZ, R6 ;  /* 0x000000ffff0a7224 */ /* 0x000fe400078e0006 */
[----:B------:R-:W-:Y:S02]  /*62610*/  IMAD.MOV.U32 R33, RZ, RZ, R32 ;  /* 0x000000ffff217224 */ /* 0x000fe400078e0020 */
[----:B------:R-:W-:-:S07]  /*62620*/  IMAD.MOV.U32 R6, RZ, RZ, R5 ;  /* 0x000000ffff067224 */ /* 0x000fce00078e0005 */
.L_x_66318:
[----:B------:R-:W-:Y:S05]  /*62630*/  BSYNC B1 ;  /* 0x0000000000017941 */ /* 0x000fea0003800000 */
.L_x_66316:
        /* <DEDUP_REMOVED lines=9> */
.L_x_66320:
[----:B------:R-:W-:Y:S01]  /*626d0*/  MOV R5, R4 ;  /* 0x0000000400057202 */ /* 0x000fe20000000f00 */
[----:B------:R-:W-:Y:S02]  /*626e0*/  IMAD.MOV.U32 R32, RZ, RZ, R10 ;  /* 0x000000ffff207224 */ /* 0x000fe400078e000a */
[----:B------:R-:W-:Y:S02]  /*626f0*/  IMAD.MOV.U32 R4, RZ, RZ, R9 ;  /* 0x000000ffff047224 */ /* 0x000fe400078e0009 */
[----:B------:R-:W-:-:S07]  /*62700*/  IMAD.MOV.U32 R10, RZ, RZ, R19 ;  /* 0x000000ffff0a7224 */ /* 0x000fce00078e0013 */
.L_x_66321:
[----:B------:R-:W-:Y:S05]  /*62710*/  BSYNC B1 ;  /* 0x0000000000017941 */ /* 0x000fea0003800000 */
.L_x_66319:
        /* <DEDUP_REMOVED lines=16> */
.L_x_66323:
[----:B------:R-:W-:Y:S02]  /*62820*/  IMAD.MOV.U32 R9, RZ, RZ, R17 ;  /* 0x000000ffff097224 */ /* 0x000fe400078e0011 */
[----:B------:R-:W-:Y:S02]  /*62830*/  IMAD.MOV.U32 R30, RZ, RZ, R71 ;  /* 0x000000ffff1e7224 */ /* 0x000fe400078e0047 */
[----:B------:R-:W-:Y:S02]  /*62840*/  IMAD.MOV.U32 R17, RZ, RZ, R8 ;  /* 0x000000ffff117224 */ /* 0x000fe400078e0008 */
[----:B------:R-:W-:-:S07]  /*62850*/  IMAD.MOV.U32 R71, RZ, RZ, R38 ;  /* 0x000000ffff477224 */ /* 0x000fce00078e0026 */
.L_x_66324:
[----:B------:R-:W-:Y:S05]  /*62860*/  BSYNC B1 ;  /* 0x0000000000017941 */ /* 0x000fea0003800000 */
.L_x_66322:
        /* <DEDUP_REMOVED lines=9> */
.L_x_66326:
[----:B------:R-:W-:Y:S02]  /*62900*/  IMAD.MOV.U32 R8, RZ, RZ, R9 ;  /* 0x000000ffff087224 */ /* 0x000fe400078e0009 */
[----:B------:R-:W-:Y:S02]  /*62910*/  IMAD.MOV.U32 R19, RZ, RZ, R30 ;  /* 0x000000ffff137224 */ /* 0x000fe400078e001e */
[----:B------:R-:W-:Y:S02]  /*62920*/  IMAD.MOV.U32 R9, RZ, RZ, R16 ;  /* 0x000000ffff097224 */ /* 0x000fe400078e0010 */
[----:B------:R-:W-:-:S07]  /*62930*/  IMAD.MOV.U32 R30, RZ, RZ, R23 ;  /* 0x000000ffff1e7224 */ /* 0x000fce00078e0017 */
.L_x_66327:
[----:B------:R-:W-:Y:S05]  /*62940*/  BSYNC B1 ;  /* 0x0000000000017941 */ /* 0x000fea0003800000 */
.L_x_66325:
        /* <DEDUP_REMOVED lines=9> */
.L_x_66329:
[----:B------:R-:W-:Y:S02]  /*629e0*/  IMAD.MOV.U32 R23, RZ, RZ, R8 ;  /* 0x000000ffff177224 */ /* 0x000fe400078e0008 */
[----:B------:R-:W-:Y:S02]  /*629f0*/  IMAD.MOV.U32 R16, RZ, RZ, R19 ;  /* 0x000000ffff107224 */ /* 0x000fe400078e0013 */
[----:B------:R-:W-:Y:S02]  /*62a00*/  IMAD.MOV.U32 R8, RZ, RZ, R27 ;  /* 0x000000ffff087224 */ /* 0x000fe400078e001b */
[----:B------:R-:W-:-:S07]  /*62a10*/  IMAD.MOV.U32 R19, RZ, RZ, R29 ;  /* 0x000000ffff137224 */ /* 0x000fce00078e001d */
.L_x_66330:
[----:B------:R-:W-:Y:S05]  /*62a20*/  BSYNC B1 ;  /* 0x0000000000017941 */ /* 0x000fea0003800000 */
.L_x_66328:
        /* <DEDUP_REMOVED lines=9> */
.L_x_66332:
[----:B------:R-:W-:Y:S02]  /*62ac0*/  IMAD.MOV.U32 R27, RZ, RZ, R23 ;  /* 0x000000ffff1b7224 */ /* 0x000fe400078e0017 */
[----:B------:R-:W-:Y:S02]  /*62ad0*/  IMAD.MOV.U32 R29, RZ, RZ, R16 ;  /* 0x000000ffff1d7224 */ /* 0x000fe400078e0010 */
[----:B------:R-:W-:Y:S02]  /*62ae0*/  IMAD.MOV.U32 R23, RZ, RZ, R18 ;  /* 0x000000ffff177224 */ /* 0x000fe400078e0012 */
[----:B------:R-:W-:-:S07]  /*62af0*/  IMAD.MOV.U32 R16, RZ, RZ, R39 ;  /* 0x000000ffff107224 */ /* 0x000fce00078e0027 */
.L_x_66333:
[----:B------:R-:W-:Y:S05]  /*62b00*/  BSYNC B1 ;  /* 0x0000000000017941 */ /* 0x000fea0003800000 */
.L_x_66331:
        /* <DEDUP_REMOVED lines=9> */
.L_x_66335:
[----:B------:R-:W-:Y:S02]  /*62ba0*/  IMAD.MOV.U32 R39, RZ, RZ, R27 ;  /* 0x000000ffff277224 */ /* 0x000fe400078e001b */
[----:B------:R-:W-:Y:S02]  /*62bb0*/  IMAD.MOV.U32 R18, RZ, RZ, R29 ;  /* 0x000000ffff127224 */ /* 0x000fe400078e001d */
[----:B------:R-:W-:Y:S02]  /*62bc0*/  IMAD.MOV.U32 R27, RZ, RZ, R20 ;  /* 0x000000ffff1b7224 */ /* 0x000fe400078e0014 */
[----:B------:R-:W-:-:S07]  /*62bd0*/  IMAD.MOV.U32 R29, RZ, RZ, R22 ;  /* 0x000000ffff1d7224 */ /* 0x000fce00078e0016 */
.L_x_66336:
[----:B------:R-:W-:Y:S05]  /*62be0*/  BSYNC B1 ;  /* 0x0000000000017941 */ /* 0x000fea0003800000 */
.L_x_66334:
        /* <DEDUP_REMOVED lines=9> */
.L_x_66338:
[----:B------:R-:W-:Y:S02]  /*62c80*/  IMAD.MOV.U32 R45, RZ, RZ, R39 ;  /* 0x000000ffff2d7224 */ /* 0x000fe400078e0027 */
[----:B------:R-:W-:Y:S02]  /*62c90*/  IMAD.MOV.U32 R20, RZ, RZ, R18 ;  /* 0x000000ffff147224 */ /* 0x000fe400078e0012 */
[----:B------:R-:W-:Y:S02]  /*62ca0*/  IMAD.MOV.U32 R39, RZ, RZ, R24 ;  /* 0x000000ffff277224 */ /* 0x000fe400078e0018 */
[----:B------:R-:W-:-:S07]  /*62cb0*/  IMAD.MOV.U32 R18, RZ, RZ, R25 ;  /* 0x000000ffff127224 */ /* 0x000fce00078e0019 */
.L_x_66339:
[----:B------:R-:W-:Y:S05]  /*62cc0*/  BSYNC B1 ;  /* 0x0000000000017941 */ /* 0x000fea0003800000 */
.L_x_66337:
        /* <DEDUP_REMOVED lines=9> */
.L_x_66341:
[----:B------:R-:W-:Y:S02]  /*62d60*/  IMAD.MOV.U32 R22, RZ, RZ, R45 ;  /* 0x000000ffff167224 */ /* 0x000fe400078e002d */
[----:B------:R-:W-:Y:S02]  /*62d70*/  IMAD.MOV.U32 R24, RZ, RZ, R20 ;  /* 0x000000ffff187224 */ /* 0x000fe400078e0014 */
[----:B------:R-:W-:Y:S02]  /*62d80*/  IMAD.MOV.U32 R45, RZ, RZ, R26 ;  /* 0x000000ffff2d7224 */ /* 0x000fe400078e001a */
[----:B------:R-:W-:-:S07]  /*62d90*/  IMAD.MOV.U32 R20, RZ, RZ, R15 ;  /* 0x000000ffff147224 */ /* 0x000fce00078e000f */
.L_x_66342:
[----:B------:R-:W-:Y:S05]  /*62da0*/  BSYNC B1 ;  /* 0x0000000000017941 */ /* 0x000fea0003800000 */
.L_x_66340:
        /* <DEDUP_REMOVED lines=9> */
.L_x_66344:
[----:B------:R-:W-:Y:S02]  /*62e40*/  IMAD.MOV.U32 R15, RZ, RZ, R22 ;  /* 0x000000ffff0f7224 */ /* 0x000fe400078e0016 */
[----:B------:R-:W-:Y:S02]  /*62e50*/  IMAD.MOV.U32 R25, RZ, RZ, R24 ;  /* 0x000000ffff197224 */ /* 0x000fe400078e0018 */
[----:B------:R-:W-:Y:S02]  /*62e60*/  IMAD.MOV.U32 R22, RZ, RZ, R35 ;  /* 0x000000ffff167224 */ /* 0x000fe400078e0023 */
[----:B------:R-:W-:-:S07]  /*62e70*/  IMAD.MOV.U32 R24, RZ, RZ, R37 ;  /* 0x000000ffff187224 */ /* 0x000fce00078e0025 */
.L_x_66345:
[----:B------:R-:W-:Y:S05]  /*62e80*/  BSYNC B1 ;  /* 0x0000000000017941 */ /* 0x000fea0003800000 */
.L_x_66343:
        /* <DEDUP_REMOVED lines=9> */
.L_x_66347:
[----:B------:R-:W-:Y:S02]  /*62f20*/  IMAD.MOV.U32 R35, RZ, RZ, R15 ;  /* 0x000000ffff237224 */ /* 0x000fe400078e000f */
[----:B------:R-:W-:Y:S02]  /*62f30*/  IMAD.MOV.U32 R26, RZ, RZ, R25 ;  /* 0x000000ffff1a7224 */ /* 0x000fe400078e0019 */
[----:B------:R-:W-:Y:S02]  /*62f40*/  IMAD.MOV.U32 R15, RZ, RZ, R14 ;  /* 0x000000ffff0f7224 */ /* 0x000fe400078e000e */
[----:B------:R-:W-:-:S07]  /*62f50*/  IMAD.MOV.U32 R25, RZ, RZ, R28 ;  /* 0x000000ffff197224 */ /* 0x000fce00078e001c */
.L_x_66348:
[----:B------:R-:W-:Y:S05]  /*62f60*/  BSYNC B1 ;  /* 0x0000000000017941 */ /* 0x000fea0003800000 */
.L_x_66346:
        /* <DEDUP_REMOVED lines=9> */
.L_x_66350:
[----:B------:R-:W-:Y:S02]  /*63000*/  IMAD.MOV.U32 R14, RZ, RZ, R35 ;  /* 0x000000ffff0e7224 */ /* 0x000fe400078e0023 */
[----:B------:R-:W-:Y:S02]  /*63010*/  IMAD.MOV.U32 R28, RZ, RZ, R26 ;  /* 0x000000ffff1c7224 */ /* 0x000fe400078e001a */
[----:B------:R-:W-:Y:S02]  /*63020*/  IMAD.MOV.U32 R35, RZ, RZ, R12 ;  /* 0x000000ffff237224 */ /* 0x000fe400078e000c */
[----:B------:R-:W-:-:S07]  /*63030*/  IMAD.MOV.U32 R26, RZ, RZ, R41 ;  /* 0x000000ffff1a7224 */ /* 0x000fce00078e0029 */
.L_x_66351:
[----:B------:R-:W-:Y:S05]  /*63040*/  BSYNC B1 ;  /* 0x0000000000017941 */ /* 0x000fea0003800000 */
.L_x_66349:
        /* <DEDUP_REMOVED lines=9> */
.L_x_66353:
[----:B------:R-:W-:Y:S02]  /*630e0*/  IMAD.MOV.U32 R12, RZ, RZ, R14 ;  /* 0x000000ffff0c7224 */ /* 0x000fe400078e000e */
[----:B------:R-:W-:Y:S02]  /*630f0*/  IMAD.MOV.U32 R36, RZ, RZ, R28 ;  /* 0x000000ffff247224 */ /* 0x000fe400078e001c */
[----:B------:R-:W-:Y:S02]  /*63100*/  IMAD.MOV.U32 R14, RZ, RZ, R7 ;  /* 0x000000ffff0e7224 */ /* 0x000fe400078e0007 */
[----:B------:R-:W-:-:S07]  /*63110*/  IMAD.MOV.U32 R28, RZ, RZ, R34 ;  /* 0x000000ffff1c7224 */ /* 0x000fce00078e0022 */
.L_x_66354:
[----:B------:R-:W-:Y:S05]  /*63120*/  BSYNC B1 ;  /* 0x0000000000017941 */ /* 0x000fea0003800000 */
.L_x_66352:
        /* <DEDUP_REMOVED lines=9> */
.L_x_66356:
[----:B------:R-:W-:Y:S02]  /*631c0*/  IMAD.MOV.U32 R7, RZ, RZ, R12 ;  /* 0x000000ffff077224 */ /* 0x000fe400078e000c */
[----:B------:R-:W-:Y:S02]  /*631d0*/  IMAD.MOV.U32 R34, RZ, RZ, R36 ;  /* 0x000000ffff227224 */ /* 0x000fe400078e0024 */
[----:B------:R-:W-:Y:S02]  /*631e0*/  IMAD.MOV.U32 R12, RZ, RZ, R11 ;  /* 0x000000ffff0c7224 */ /* 0x000fe400078e000b */
[----:B------:R-:W-:-:S07]  /*631f0*/  IMAD.MOV.U32 R36, RZ, RZ, R13 ;  /* 0x000000ffff247224 */ /* 0x000fce00078e000d */
.L_x_66357:
[----:B------:R-:W-:Y:S05]  /*63200*/  BSYNC B1 ;  /* 0x0000000000017941 */ /* 0x000fea0003800000 */
.L_x_66355:
        /* <DEDUP_REMOVED lines=9> */
.L_x_66359:
[----:B------:R-:W-:Y:S02]  /*632a0*/  IMAD.MOV.U32 R11, RZ, RZ, R7 ;  /* 0x000000ffff0b7224 */ /* 0x000fe400078e0007 */
[----:B------:R-:W-:Y:S02]  /*632b0*/  IMAD.MOV.U32 R13, RZ, RZ, R34 ;  /* 0x000000ffff0d7224 */ /* 0x000fe400078e0022 */
[----:B------:R-:W-:Y:S02]  /*632c0*/  IMAD.MOV.U32 R7, RZ, RZ, R33 ;  /* 0x000000ffff077224 */ /* 0x000fe400078e0021 */
[----:B------:R-:W-:-:S07]  /*632d0*/  IMAD.MOV.U32 R34, RZ, RZ, R6 ;  /* 0x000000ffff227224 */ /* 0x000fce00078e0006 */
.L_x_66360:
[----:B------:R-:W-:Y:S05]  /*632e0*/  BSYNC B1 ;  /* 0x0000000000017941 */ /* 0x000fea0003800000 */
.L_x_66358:
        /* <DEDUP_REMOVED lines=9> */
.L_x_66362:
[----:B------:R-:W-:Y:S02]  /*63380*/  IMAD.MOV.U32 R6, RZ, RZ, R11 ;  /* 0x000000ffff067224 */ /* 0x000fe400078e000b */
[----:B------:R-:W-:Y:S02]  /*63390*/  IMAD.MOV.U32 R33, RZ, RZ, R13 ;  /* 0x000000ffff217224 */ /* 0x000fe400078e000d */
[----:B------:R-:W-:Y:S02]  /*633a0*/  IMAD.MOV.U32 R11, RZ, RZ, R4 ;  /* 0x000000ffff0b7224 */ /* 0x000fe400078e0004 */
[----:B------:R-:W-:-:S07]  /*633b0*/  IMAD.MOV.U32 R13, RZ, RZ, R10 ;  /* 0x000000ffff0d7224 */ /* 0x000fce00078e000a */
.L_x_66363:
[----:B------:R-:W-:Y:S05]  /*633c0*/  BSYNC B1 ;  /* 0x0000000000017941 */ /* 0x000fea0003800000 */
.L_x_66361:
        /* <DEDUP_REMOVED lines=9> */
.L_x_66365:
[----:B------:R-:W-:Y:S02]  /*63460*/  IMAD.MOV.U32 R37, RZ, RZ, R6 ;  /* 0x000000ffff257224 */ /* 0x000fe400078e0006 */
[----:B------:R-:W-:Y:S02]  /*63470*/  IMAD.MOV.U32 R4, RZ, RZ, R33 ;  /* 0x000000ffff047224 */ /* 0x000fe400078e0021 */
[----:B------:R-:W-:Y:S02]  /*63480*/  IMAD.MOV.U32 R6, RZ, RZ, R5 ;  /* 0x000000ffff067224 */ /* 0x000fe400078e0005 */
[----:B------:R-:W-:-:S07]  /*63490*/  IMAD.MOV.U32 R33, RZ, RZ, R32 ;  /* 0x000000ffff217224 */ /* 0x000fce00078e0020 */
.L_x_66366:
[----:B------:R-:W-:Y:S05]  /*634a0*/  BSYNC B1 ;  /* 0x0000000000017941 */ /* 0x000fea0003800000 */
.L_x_66364:
        /* <DEDUP_REMOVED lines=16> */
.L_x_66368:
[----:B------:R-:W-:Y:S01]  /*635b0*/  IMAD.MOV.U32 R76, RZ, RZ, R17 ;  /* 0x000000ffff4c7224 */ /* 0x000fe200078e0011 */
[----:B------:R-:W-:Y:S01]  /*635c0*/  MOV R17, R9 ;  /* 0x0000000900117202 */ /* 0x000fe20000000f00 */
[----:B------:R-:W-:Y:S02]  /*635d0*/  IMAD.MOV.U32 R70, RZ, RZ, R71 ;  /* 0x000000ffff467224 */ /* 0x000fe400078e0047 */
[----:B------:R-:W-:-:S07]  /*635e0*/  IMAD.MOV.U32 R71, RZ, RZ, R30 ;  /* 0x000000ffff477224 */ /* 0x000fce00078e001e */
.L_x_66369:
[----:B------:R-:W-:Y:S05]  /*635f0*/  BSYNC B1 ;  /* 0x0000000000017941 */ /* 0x000fea0003800000 */
.L_x_66367:
        /* <DEDUP_REMOVED lines=9> */
.L_x_66371:
[----:B------:R-:W-:Y:S01]  /*63690*/  IMAD.MOV.U32 R68, RZ, RZ, R76 ;  /* 0x000000ffff447224 */ /* 0x000fe200078e004c */
[----:B------:R-:W-:Y:S01]  /*636a0*/  MOV R76, R8 ;  /* 0x00000008004c7202 */ /* 0x000fe20000000f00 */
[----:B------:R-:W-:Y:S02]  /*636b0*/  IMAD.MOV.U32 R67, RZ, RZ, R70 ;  /* 0x000000ffff437224 */ /* 0x000fe400078e0046 */
[----:B------:R-:W-:-:S07]  /*636c0*/  IMAD.MOV.U32 R70, RZ, RZ, R19 ;  /* 0x000000ffff467224 */ /* 0x000fce00078e0013 */
.L_x_66372:
[----:B------:R-:W-:Y:S05]  /*636d0*/  BSYNC B1 ;  /* 0x0000000000017941 */ /* 0x000fea0003800000 */
.L_x_66370:
        /* <DEDUP_REMOVED lines=9> */
.L_x_66374:
[----:B------:R-:W-:Y:S01]  /*63770*/  IMAD.MOV.U32 R66, RZ, RZ, R68 ;  /* 0x000000ffff427224 */ /* 0x000fe200078e0044 */
[----:B------:R-:W-:Y:S01]  /*63780*/  MOV R68, R23 ;  /* 0x0000001700447202 */ /* 0x000fe20000000f00 */
[----:B------:R-:W-:Y:S02]  /*63790*/  IMAD.MOV.U32 R65, RZ, RZ, R67 ;  /* 0x000000ffff417224 */ /* 0x000fe400078e0043 */
[----:B------:R-:W-:-:S07]  /*637a0*/  IMAD.MOV.U32 R67, RZ, RZ, R16 ;  /* 0x000000ffff437224 */ /* 0x000fce00078e0010 */
.L_x_66375:
[----:B------:R-:W-:Y:S05]  /*637b0*/  BSYNC B1 ;  /* 0x0000000000017941 */ /* 0x000fea0003800000 */
.L_x_66373:
        /* <DEDUP_REMOVED lines=9> */
.L_x_66377:
[----:B------:R-:W-:Y:S01]  /*63850*/  IMAD.MOV.U32 R64, RZ, RZ, R66 ;  /* 0x000000ffff407224 */ /* 0x000fe200078e0042 */
[----:B------:R-:W-:Y:S01]  /*63860*/  MOV R66, R27 ;  /* 0x0000001b00427202 */ /* 0x000fe20000000f00 */
[----:B------:R-:W-:Y:S02]  /*63870*/  IMAD.MOV.U32 R63, RZ, RZ, R65 ;  /* 0x000000ffff3f7224 */ /* 0x000fe400078e0041 */
[----:B------:R-:W-:-:S07]  /*63880*/  IMAD.MOV.U32 R65, RZ, RZ, R29 ;  /* 0x000000ffff417224 */ /* 0x000fce00078e001d */
.L_x_66378:
[----:B------:R-:W-:Y:S05]  /*63890*/  BSYNC B1 ;  /* 0x0000000000017941 */ /* 0x000fea0003800000 */
.L_x_66376:
        /* <DEDUP_REMOVED lines=9> */
.L_x_66380:
[----:B------:R-:W-:Y:S01]  /*63930*/  IMAD.MOV.U32 R62, RZ, RZ, R64 ;  /* 0x000000ffff3e7224 */ /* 0x000fe200078e0040 */
[----:B------:R-:W-:Y:S01]  /*63940*/  MOV R64, R39 ;  /* 0x0000002700407202 */ /* 0x000fe20000000f00 */
[----:B------:R-:W-:Y:S02]  /*63950*/  IMAD.MOV.U32 R61, RZ, RZ, R63 ;  /* 0x000000ffff3d7224 */ /* 0x000fe400078e003f */
[----:B------:R-:W-:-:S07]  /*63960*/  IMAD.MOV.U32 R63, RZ, RZ, R18 ;  /* 0x000000ffff3f7224 */ /* 0x000fce00078e0012 */
.L_x_66381:
[----:B------:R-:W-:Y:S05]  /*63970*/  BSYNC B1 ;  /* 0x0000000000017941 */ /* 0x000fea0003800000 */
.L_x_66379:
        /* <DEDUP_REMOVED lines=9> */
.L_x_66383:
[----:B------:R-:W-:Y:S01]  /*63a10*/  IMAD.MOV.U32 R60, RZ, RZ, R62 ;  /* 0x000000ffff3c7224 */ /* 0x000fe200078e003e */
[----:B------:R-:W-:Y:S01]  /*63a20*/  MOV R62, R45 ;  /* 0x0000002d003e7202 */ /* 0x000fe20000000f00 */
[----:B------:R-:W-:Y:S02]  /*63a30*/  IMAD.MOV.U32 R59, RZ, RZ, R61 ;  /* 0x000000ffff3b7224 */ /* 0x000fe400078e003d */
[----:B------:R-:W-:-:S07]  /*63a40*/  IMAD.MOV.U32 R61, RZ, RZ, R20 ;  /* 0x000000ffff3d7224 */ /* 0x000fce00078e0014 */
.L_x_66384:
[----:B------:R-:W-:Y:S05]  /*63a50*/  BSYNC B1 ;  /* 0x0000000000017941 */ /* 0x000fea0003800000 */
.L_x_66382:
        /* <DEDUP_REMOVED lines=9> */
.L_x_66386:
[----:B------:R-:W-:Y:S01]  /*63af0*/  IMAD.MOV.U32 R58, RZ, RZ, R60 ;  /* 0x000000ffff3a7224 */ /* 0x000fe200078e003c */
[----:B------:R-:W-:Y:S01]  /*63b00*/  MOV R60, R22 ;  /* 0x00000016003c7202 */ /* 0x000fe20000000f00 */
[----:B------:R-:W-:Y:S02]  /*63b10*/  IMAD.MOV.U32 R57, RZ, RZ, R59 ;  /* 0x000000ffff397224 */ /* 0x000fe400078e003b */
[----:B------:R-:W-:-:S07]  /*63b20*/  IMAD.MOV.U32 R59, RZ, RZ, R24 ;  /* 0x000000ffff3b7224 */ /* 0x000fce00078e0018 */
.L_x_66387:
[----:B------:R-:W-:Y:S05]  /*63b30*/  BSYNC B1 ;  /* 0x0000000000017941 */ /* 0x000fea0003800000 */
.L_x_66385:
        /* <DEDUP_REMOVED lines=9> */
.L_x_66389:
[----:B------:R-:W-:Y:S01]  /*63bd0*/  IMAD.MOV.U32 R56, RZ, RZ, R58 ;  /* 0x000000ffff387224 */ /* 0x000fe200078e003a */
[----:B------:R-:W-:Y:S01]  /*63be0*/  MOV R58, R15 ;  /* 0x0000000f003a7202 */ /* 0x000fe20000000f00 */
[----:B------:R-:W-:Y:S02]  /*63bf0*/  IMAD.MOV.U32 R55, RZ, RZ, R57 ;  /* 0x000000ffff377224 */ /* 0x000fe400078e0039 */
[----:B------:R-:W-:-:S07]  /*63c00*/  IMAD.MOV.U32 R57, RZ, RZ, R25 ;  /* 0x000000ffff397224 */ /* 0x000fce00078e0019 */
.L_x_66390:
[----:B------:R-:W-:Y:S05]  /*63c10*/  BSYNC B1 ;  /* 0x0000000000017941 */ /* 0x000fea0003800000 */
.L_x_66388:
        /* <DEDUP_REMOVED lines=9> */
.L_x_66392:
[----:B------:R-:W-:Y:S01]  /*63cb0*/  IMAD.MOV.U32 R54, RZ, RZ, R56 ;  /* 0x000000ffff367224 */ /* 0x000fe200078e0038 */
[----:B------:R-:W-:Y:S01]  /*63cc0*/  MOV R56, R35 ;  /* 0x0000002300387202 */ /* 0x000fe20000000f00 */
[----:B------:R-:W-:Y:S02]  /*63cd0*/  IMAD.MOV.U32 R53, RZ, RZ, R55 ;  /* 0x000000ffff357224 */ /* 0x000fe400078e0037 */
[----:B------:R-:W-:-:S07]  /*63ce0*/  IMAD.MOV.U32 R55, RZ, RZ, R26 ;  /* 0x000000ffff377224 */ /* 0x000fce00078e001a */
.L_x_66393:
[----:B------:R-:W-:Y:S05]  /*63cf0*/  BSYNC B1 ;  /* 0x0000000000017941 */ /* 0x000fea0003800000 */
.L_x_66391:
        /* <DEDUP_REMOVED lines=9> */
.L_x_66395:
[----:B------:R-:W-:Y:S01]  /*63d90*/  IMAD.MOV.U32 R52, RZ, RZ, R54 ;  /* 0x000000ffff347224 */ /* 0x000fe200078e0036 */
[----:B------:R-:W-:Y:S01]  /*63da0*/  MOV R54, R14 ;  /* 0x0000000e00367202 */ /* 0x000fe20000000f00 */
[----:B------:R-:W-:Y:S02]  /*63db0*/  IMAD.MOV.U32 R51, RZ, RZ, R53 ;  /* 0x000000ffff337224 */ /* 0x000fe400078e0035 */
[----:B------:R-:W-:-:S07]  /*63dc0*/  IMAD.MOV.U32 R53, RZ, RZ, R28 ;  /* 0x000000ffff357224 */ /* 0x000fce00078e001c */
.L_x_66396:
[----:B------:R-:W-:Y:S05]  /*63dd0*/  BSYNC B1 ;  /* 0x0000000000017941 */ /* 0x000fea0003800000 */
.L_x_66394:
        /* <DEDUP_REMOVED lines=9> */
.L_x_66398:
[----:B------:R-:W-:Y:S01]  /*63e70*/  IMAD.MOV.U32 R50, RZ, RZ, R52 ;  /* 0x000000ffff327224 */ /* 0x000fe200078e0034 */
[----:B------:R-:W-:Y:S01]  /*63e80*/  MOV R52, R12 ;  /* 0x0000000c00347202 */ /* 0x000fe20000000f00 */
[----:B------:R-:W-:Y:S02]  /*63e90*/  IMAD.MOV.U32 R49, RZ, RZ, R51 ;  /* 0x000000ffff317224 */ /* 0x000fe400078e0033 */
[----:B------:R-:W-:-:S07]  /*63ea0*/  IMAD.MOV.U32 R51, RZ, RZ, R36 ;  /* 0x000000ffff337224 */ /* 0x000fce00078e0024 */
.L_x_66399:
[----:B------:R-:W-:Y:S05]  /*63eb0*/  BSYNC B1 ;  /* 0x0000000000017941 */ /* 0x000fea0003800000 */
.L_x_66397:
        /* <DEDUP_REMOVED lines=9> */
.L_x_66401:
[----:B------:R-:W-:Y:S01]  /*63f50*/  IMAD.MOV.U32 R48, RZ, RZ, R50 ;  /* 0x000000ffff307224 */ /* 0x000fe200078e0032 */
[----:B------:R-:W-:Y:S01]  /*63f60*/  MOV R50, R7 ;  /* 0x0000000700327202 */ /* 0x000fe20000000f00 */
[----:B------:R-:W-:Y:S02]  /*63f70*/  IMAD.MOV.U32 R47, RZ, RZ, R49 ;  /* 0x000000ffff2f7224 */ /* 0x000fe400078e0031 */
[----:B------:R-:W-:-:S07]  /*63f80*/  IMAD.MOV.U32 R49, RZ, RZ, R34 ;  /* 0x000000ffff317224 */ /* 0x000fce00078e0022 */
.L_x_66402:
[----:B------:R-:W-:Y:S05]  /*63f90*/  BSYNC B1 ;  /* 0x0000000000017941 */ /* 0x000fea0003800000 */
.L_x_66400:
        /* <DEDUP_REMOVED lines=9> */
.L_x_66404:
[----:B------:R-:W-:Y:S01]  /*64030*/  IMAD.MOV.U32 R46, RZ, RZ, R48 ;  /* 0x000000ffff2e7224 */ /* 0x000fe200078e0030 */
[----:B------:R-:W-:Y:S01]  /*64040*/  MOV R48, R11 ;  /* 0x0000000b00307202 */ /* 0x000fe20000000f00 */
[----:B------:R-:W-:Y:S02]  /*64050*/  IMAD.MOV.U32 R45, RZ, RZ, R47 ;  /* 0x000000ffff2d7224 */ /* 0x000fe400078e002f */
[----:B------:R-:W-:-:S07]  /*64060*/  IMAD.MOV.U32 R47, RZ, RZ, R13 ;  /* 0x000000ffff2f7224 */ /* 0x000fce00078e000d */
.L_x_66405:
[----:B------:R-:W-:Y:S05]  /*64070*/  BSYNC B1 ;  /* 0x0000000000017941 */ /* 0x000fea0003800000 */
.L_x_66403:
        /* <DEDUP_REMOVED lines=9> */
.L_x_66407:
[----:B------:R-:W-:Y:S01]  /*64110*/  IMAD.MOV.U32 R44, RZ, RZ, R46 ;  /* 0x000000ffff2c7224 */ /* 0x000fe200078e002e */
[----:B------:R-:W-:Y:S01]  /*64120*/  MOV R46, R6 ;  /* 0x00000006002e7202 */ /* 0x000fe20000000f00 */
[----:B------:R-:W-:Y:S02]  /*64130*/  IMAD.MOV.U32 R43, RZ, RZ, R45 ;  /* 0x000000ffff2b7224 */ /* 0x000fe400078e002d */
[----:B------:R-:W-:-:S07]  /*64140*/  IMAD.MOV.U32 R45, RZ, RZ, R33 ;  /* 0x000000ffff2d7224 */ /* 0x000fce00078e0021 */
.L_x_66408:
[----:B------:R-:W-:Y:S05]  /*64150*/  BSYNC B1 ;  /* 0x0000000000017941 */ /* 0x000fea0003800000 */
.L_x_66406:
        /* <DEDUP_REMOVED lines=9> */
.L_x_66410:
[----:B------:R-:W-:Y:S01]  /*641f0*/  IMAD.MOV.U32 R42, RZ, RZ, R44 ;  /* 0x000000ffff2a7224 */ /* 0x000fe200078e002c */
[----:B------:R-:W-:Y:S01]  /*64200*/  MOV R44, R37 ;  /* 0x00000025002c7202 */ /* 0x000fe20000000f00 */
[----:B------:R-:W-:Y:S02]  /*64210*/  IMAD.MOV.U32 R16, RZ, RZ, R43 ;  /* 0x000000ffff107224 */ /* 0x000fe400078e002b */
[----:B------:R-:W-:-:S07]  /*64220*/  IMAD.MOV.U32 R43, RZ, RZ, R4 ;  /* 0x000000ffff2b7224 */ /* 0x000fce00078e0004 */
.L_x_66411:
[----:B------:R-:W-:Y:S05]  /*64230*/  BSYNC B1 ;  /* 0x0000000000017941 */ /* 0x000fea0003800000 */
.L_x_66409:
[----:B------:R-:W0:Y:S01]  /*64240*/  LDS.128 R4, [R0+0x1e0] ;  /* 0x0001e00000047984 */ /* 0x000e220000000c00 */
[----:B------:R-:W-:Y:S01]  /*64250*/  FADD.FTZ R2, R2, R3 ;  /* 0x0000000302027221 */ /* 0x000fe20000010000 */
[----:B------:R-:W-:Y:S02]  /*64260*/  BSSY B1, `(.L_x_66412) ;  /* 0x0000025000017945 */ /* 0x000fe40003800000 */
[----:B------:R-:W1:Y:S04]  /*64270*/  LDS.128 R8, [R0+0x1a0] ;  /* 0x0001a00000087984 */ /* 0x000e680000000c00 */
[----:B------:R-:W2:Y:S04]  /*64280*/  LDS.64 R40, [R0+0x220] ;  /* 0x0002200000287984 */ /* 0x000ea80000000a00 */
[----:B------:R-:W3:Y:S04]  /*64290*/  LDS.128 R32, [R0+0x210] ;  /* 0x0002100000207984 */ /* 0x000ee80000000c00 */
[----:B------:R-:W4:Y:S04]  /*642a0*/  LDS.128 R28, [R0+0x200] ;  /* 0x00020000001c7984 */ /* 0x000f280000000c00 */
[----:B------:R-:W2:Y:S04]  /*642b0*/  LDS.128 R24, [R0+0x1f0] ;  /* 0x0001f00000187984 */ /* 0x000ea80000000c00 */
[----:B------:R-:W2:Y:S04]  /*642c0*/  LDS.128 R12, [R0+0x1c0] ;  /* 0x0001c000000c7984 */ /* 0x000ea80000000c00 */
[----:B------:R-:W2:Y:S01]  /*642d0*/  LDS.128 R36, [R0+0x1b0] ;  /* 0x0001b00000247984 */ /* 0x000ea20000000c00 */
        /* <DEDUP_REMOVED lines=8> */
[----:B------:R-:W-:Y:S01]  /*64360*/  FSEL R3, R9, R2, P2 ;  /* 0x0000000209037208 */ /* 0x000fe20001000000 */
[----:B------:R0:W1:Y:S02]  /*64370*/  LDS.128 R20, [R0+0x1d0] ;  /* 0x0001d00000147984 */ /* 0x0000640000000c00 */
[----:B------:R-:W-:-:S04]  /*64380*/  FADD.FTZ R19, -R18, R19 ;  /* 0x0000001312137221 */ /* 0x000fc80000010100 */
[----:B------:R-:W-:Y:S02]  /*64390*/  @!P0 IMAD.MOV.U32 R71, RZ, RZ, R6 ;  /* 0x000000ffff478224 */ /* 0x000fe400078e0006 */
[----:B------:R-:W-:Y:S01]  /*643a0*/  FMUL.FTZ R8, R19, 1.4426950216293334961 ;  /* 0x3fb8aa3b13087820 */ /* 0x000fe20000410000 */
[----:B------:R-:W-:Y:S01]  /*643b0*/  FSEL R19, R2, R9, P2 ;  /* 0x0000000902137208 */ /* 0x000fe20001000000 */
[----:B------:R-:W-:Y:S01]  /*643c0*/  @!P0 IMAD.MOV.U32 R17, RZ, RZ, R10 ;  /* 0x000000ffff118224 */ /* 0x000fe200078e000a */
[----:B------:R-:W-:-:S03]  /*643d0*/  FSETP.GT.FTZ.AND P3, PT, R71, R70, PT ;  /* 0x000000464700720b */ /* 0x000fc60003f74000 */
[----:B------:R-:W0:Y:S01]  /*643e0*/  MUFU.EX2 R8, R8 ;  /* 0x0000000800087308 */ /* 0x000e220000000800 */
        /* <DEDUP_REMOVED lines=8> */
.L_x_66413:
[----:B------:R-:W-:Y:S01]  /*64470*/  MOV R3, R17 ;  /* 0x0000001100037202 */ /* 0x000fe20000000f00 */
[----:B------:R-:W-:Y:S02]  /*64480*/  IMAD.MOV.U32 R2, RZ, RZ, R71 ;  /* 0x000000ffff027224 */ /* 0x000fe400078e0047 */
[----:B------:R-:W-:Y:S02]  /*64490*/  IMAD.MOV.U32 R17, RZ, RZ, R76 ;  /* 0x000000ffff117224 */ /* 0x000fe400078e004c */
[----:B------:R-:W-:-:S07]  /*644a0*/  IMAD.MOV.U32 R71, RZ, RZ, R70 ;  /* 0x000000ffff477224 */ /* 0x000fce00078e0046 */
.L_x_66414:
[----:B------:R-:W-:Y:S05]  /*644b0*/  BSYNC B1 ;  /* 0x0000000000017941 */ /* 0x000fea0003800000 */
.L_x_66412:
        /* <DEDUP_REMOVED lines=9> */
.L_x_66416:
[----:B------:R-:W-:Y:S01]  /*64550*/  MOV R9, R3 ;  /* 0x0000000300097202 */ /* 0x000fe20000000f00 */
[----:B------:R-:W-:Y:S02]  /*64560*/  IMAD.MOV.U32 R6, RZ, RZ, R2 ;  /* 0x000000ffff067224 */ /* 0x000fe400078e0002 */
[----:B------:R-:W-:Y:S02]  /*64570*/  IMAD.MOV.U32 R3, RZ, RZ, R68 ;  /* 0x000000ffff037224 */ /* 0x000fe400078e0044 */
[----:B------:R-:W-:-:S07]  /*64580*/  IMAD.MOV.U32 R2, RZ, RZ, R67 ;  /* 0x000000ffff027224 */ /* 0x000fce00078e0043 */
.L_x_66417:
[----:B------:R-:W-:Y:S05]  /*64590*/  BSYNC B1 ;  /* 0x0000000000017941 */ /* 0x000fea0003800000 */
.L_x_66415:
        /* <DEDUP_REMOVED lines=9> */
.L_x_66419:
[----:B------:R-:W-:Y:S01]  /*64630*/  MOV R67, R9 ;  /* 0x0000000900437202 */ /* 0x000fe20000000f00 */
[----:B------:R-:W-:Y:S02]  /*64640*/  IMAD.MOV.U32 R8, RZ, RZ, R6 ;  /* 0x000000ffff087224 */ /* 0x000fe400078e0006 */
[----:B------:R-:W-:Y:S02]  /*64650*/  IMAD.MOV.U32 R9, RZ, RZ, R66 ;  /* 0x000000ffff097224 */ /* 0x000fe400078e0042 */
[----:B------:R-:W-:-:S07]  /*64660*/  IMAD.MOV.U32 R6, RZ, RZ, R65 ;  /* 0x000000ffff067224 */ /* 0x000fce00078e0041 */
.L_x_66420:
[----:B------:R-:W-:Y:S05]  /*64670*/  BSYNC B1 ;  /* 0x0000000000017941 */ /* 0x000fea0003800000 */
.L_x_66418:
        /* <DEDUP_REMOVED lines=9> */
.L_x_66422:
[----:B------:R-:W-:Y:S01]  /*64710*/  MOV R65, R67 ;  /* 0x0000004300417202 */ /* 0x000fe20000000f00 */
[----:B------:R-:W-:Y:S02]  /*64720*/  IMAD.MOV.U32 R10, RZ, RZ, R8 ;  /* 0x000000ffff0a7224 */ /* 0x000fe400078e0008 */
[----:B------:R-:W-:Y:S02]  /*64730*/  IMAD.MOV.U32 R67, RZ, RZ, R64 ;  /* 0x000000ffff437224 */ /* 0x000fe400078e0040 */
[----:B------:R-:W-:-:S07]  /*64740*/  IMAD.MOV.U32 R8, RZ, RZ, R63 ;  /* 0x000000ffff087224 */ /* 0x000fce00078e003f */
.L_x_66423:
[----:B------:R-:W-:Y:S05]  /*64750*/  BSYNC B1 ;  /* 0x0000000000017941 */ /* 0x000fea0003800000 */
.L_x_66421:
        /* <DEDUP_REMOVED lines=9> */
.L_x_66425:
[----:B------:R-:W-:Y:S01]  /*647f0*/  MOV R63, R65 ;  /* 0x00000041003f7202 */ /* 0x000fe20000000f00 */
[----:B------:R-:W-:Y:S02]  /*64800*/  IMAD.MOV.U32 R64, RZ, RZ, R10 ;  /* 0x000000ffff407224 */ /* 0x000fe400078e000a */
[----:B------:R-:W-:Y:S02]  /*64810*/  IMAD.MOV.U32 R65, RZ, RZ, R62 ;  /* 0x000000ffff417224 */ /* 0x000fe400078e003e */
[----:B------:R-:W-:-:S07]  /*64820*/  IMAD.MOV.U32 R10, RZ, RZ, R61 ;  /* 0x000000ffff0a7224 */ /* 0x000fce00078e003d */
.L_x_66426:
[----:B------:R-:W-:Y:S05]  /*64830*/  BSYNC B1 ;  /* 0x0000000000017941 */ /* 0x000fea0003800000 */
.L_x_66424:
        /* <DEDUP_REMOVED lines=9> */
.L_x_66428:
[----:B------:R-:W-:Y:S01]  /*648d0*/  MOV R61, R63 ;  /* 0x0000003f003d7202 */ /* 0x000fe20000000f00 */
[----:B------:R-:W-:Y:S02]  /*648e0*/  IMAD.MOV.U32 R62, RZ, RZ, R64 ;  /* 0x000000ffff3e7224 */ /* 0x000fe400078e0040 */
[----:B------:R-:W-:Y:S02]  /*648f0*/  IMAD.MOV.U32 R63, RZ, RZ, R60 ;  /* 0x000000ffff3f7224 */ /* 0x000fe400078e003c */
[----:B------:R-:W-:-:S07]  /*64900*/  IMAD.MOV.U32 R64, RZ, RZ, R59 ;  /* 0x000000ffff407224 */ /* 0x000fce00078e003b */
.L_x_66429:
[----:B------:R-:W-:Y:S05]  /*64910*/  BSYNC B1 ;  /* 0x0000000000017941 */ /* 0x000fea0003800000 */
.L_x_66427:
        /* <DEDUP_REMOVED lines=9> */
.L_x_66431:
[----:B------:R-:W-:Y:S01]  /*649b0*/  MOV R59, R61 ;  /* 0x0000003d003b7202 */ /* 0x000fe20000000f00 */
[----:B------:R-:W-:Y:S02]  /*649c0*/  IMAD.MOV.U32 R60, RZ, RZ, R62 ;  /* 0x000000ffff3c7224 */ /* 0x000fe400078e003e */
[----:B------:R-:W-:Y:S02]  /*649d0*/  IMAD.MOV.U32 R61, RZ, RZ, R58 ;  /* 0x000000ffff3d7224 */ /* 0x000fe400078e003a */
[----:B------:R-:W-:-:S07]  /*649e0*/  IMAD.MOV.U32 R62, RZ, RZ, R57 ;  /* 0x000000ffff3e7224 */ /* 0x000fce00078e0039 */
.L_x_66432:
[----:B------:R-:W-:Y:S05]  /*649f0*/  BSYNC B1 ;  /* 0x0000000000017941 */ /* 0x000fea0003800000 */
.L_x_66430:
        /* <DEDUP_REMOVED lines=9> */
.L_x_66434:
[----:B------:R-:W-:Y:S01]  /*64a90*/  MOV R57, R59 ;  /* 0x0000003b00397202 */ /* 0x000fe20000000f00 */
[----:B------:R-:W-:Y:S02]  /*64aa0*/  IMAD.MOV.U32 R58, RZ, RZ, R60 ;  /* 0x000000ffff3a7224 */ /* 0x000fe400078e003c */
[----:B------:R-:W-:Y:S02]  /*64ab0*/  IMAD.MOV.U32 R59, RZ, RZ, R56 ;  /* 0x000000ffff3b7224 */ /* 0x000fe400078e0038 */
[----:B------:R-:W-:-:S07]  /*64ac0*/  IMAD.MOV.U32 R60, RZ, RZ, R55 ;  /* 0x000000ffff3c7224 */ /* 0x000fce00078e0037 */
.L_x_66435:
[----:B------:R-:W-:Y:S05]  /*64ad0*/  BSYNC B1 ;  /* 0x0000000000017941 */ /* 0x000fea0003800000 */
.L_x_66433:
        /* <DEDUP_REMOVED lines=9> */
.L_x_66437:
[----:B------:R-:W-:Y:S01]  /*64b70*/  MOV R55, R57 ;  /* 0x0000003900377202 */ /* 0x000fe20000000f00 */
[----:B------:R-:W-:Y:S02]  /*64b80*/  IMAD.MOV.U32 R56, RZ, RZ, R58 ;  /* 0x000000ffff387224 */ /* 0x000fe400078e003a */
[----:B------:R-:W-:Y:S02]  /*64b90*/  IMAD.MOV.U32 R57, RZ, RZ, R54 ;  /* 0x000000ffff397224 */ /* 0x000fe400078e0036 */
[----:B------:R-:W-:-:S07]  /*64ba0*/  IMAD.MOV.U32 R58, RZ, RZ, R53 ;  /* 0x000000ffff3a7224 */ /* 0x000fce00078e0035 */
.L_x_66438:
[----:B------:R-:W-:Y:S05]  /*64bb0*/  BSYNC B1 ;  /* 0x0000000000017941 */ /* 0x000fea0003800000 */
.L_x_66436:
        /* <DEDUP_REMOVED lines=9> */
.L_x_66440:
[----:B------:R-:W-:Y:S01]  /*64c50*/  MOV R53, R55 ;  /* 0x0000003700357202 */ /* 0x000fe20000000f00 */
[----:B------:R-:W-:Y:S02]  /*64c60*/  IMAD.MOV.U32 R54, RZ, RZ, R56 ;  /* 0x000000ffff367224 */ /* 0x000fe400078e0038 */
[----:B------:R-:W-:Y:S02]  /*64c70*/  IMAD.MOV.U32 R55, RZ, RZ, R52 ;  /* 0x000000ffff377224 */ /* 0x000fe400078e0034 */
[----:B------:R-:W-:-:S07]  /*64c80*/  IMAD.MOV.U32 R56, RZ, RZ, R51 ;  /* 0x000000ffff387224 */ /* 0x000fce00078e0033 */
.L_x_66441:
[----:B------:R-:W-:Y:S05]  /*64c90*/  BSYNC B1 ;  /* 0x0000000000017941 */ /* 0x000fea0003800000 */
.L_x_66439:
        /* <DEDUP_REMOVED lines=9> */
.L_x_66443:
[----:B------:R-:W-:Y:S01]  /*64d30*/  MOV R51, R53 ;  /* 0x0000003500337202 */ /* 0x000fe20000000f00 */
[----:B------:R-:W-:Y:S02]  /*64d40*/  IMAD.MOV.U32 R52, RZ, RZ, R54 ;  /* 0x000000ffff347224 */ /* 0x000fe400078e0036 */
[----:B------:R-:W-:Y:S02]  /*64d50*/  IMAD.MOV.U32 R53, RZ, RZ, R50 ;  /* 0x000000ffff357224 */ /* 0x000fe400078e0032 */
[----:B------:R-:W-:-:S07]  /*64d60*/  IMAD.MOV.U32 R54, RZ, RZ, R49 ;  /* 0x000000ffff367224 */ /* 0x000fce00078e0031 */
.L_x_66444:
[----:B------:R-:W-:Y:S05]  /*64d70*/  BSYNC B1 ;  /* 0x0000000000017941 */ /* 0x000fea0003800000 */
.L_x_66442:
        /* <DEDUP_REMOVED lines=9> */
.L_x_66446:
[----:B------:R-:W-:Y:S01]  /*64e10*/  MOV R49, R51 ;  /* 0x0000003300317202 */ /* 0x000fe20000000f00 */
[----:B------:R-:W-:Y:S02]  /*64e20*/  IMAD.MOV.U32 R50, RZ, RZ, R52 ;  /* 0x000000ffff327224 */ /* 0x000fe400078e0034 */
[----:B------:R-:W-:Y:S02]  /*64e30*/  IMAD.MOV.U32 R51, RZ, RZ, R48 ;  /* 0x000000ffff337224 */ /* 0x000fe400078e0030 */
[----:B------:R-:W-:-:S07]  /*64e40*/  IMAD.MOV.U32 R52, RZ, RZ, R47 ;  /* 0x000000ffff347224 */ /* 0x000fce00078e002f */
.L_x_66447:
[----:B------:R-:W-:Y:S05]  /*64e50*/  BSYNC B1 ;  /* 0x0000000000017941 */ /* 0x000fea0003800000 */
.L_x_66445:
        /* <DEDUP_REMOVED lines=9> */
.L_x_66449:
[----:B------:R-:W-:Y:S01]  /*64ef0*/  MOV R47, R49 ;  /* 0x00000031002f7202 */ /* 0x000fe20000000f00 */
[----:B------:R-:W-:Y:S02]  /*64f00*/  IMAD.MOV.U32 R48, RZ, RZ, R50 ;  /* 0x000000ffff307224 */ /* 0x000fe400078e0032 */
[----:B------:R-:W-:Y:S02]  /*64f10*/  IMAD.MOV.U32 R49, RZ, RZ, R46 ;  /* 0x000000ffff317224 */ /* 0x000fe400078e002e */
[----:B------:R-:W-:-:S07]  /*64f20*/  IMAD.MOV.U32 R50, RZ, RZ, R45 ;  /* 0x000000ffff327224 */ /* 0x000fce00078e002d */
.L_x_66450:
[----:B------:R-:W-:Y:S05]  /*64f30*/  BSYNC B1 ;  /* 0x0000000000017941 */ /* 0x000fea0003800000 */
.L_x_66448:
        /* <DEDUP_REMOVED lines=9> */
.L_x_66452:
[----:B------:R-:W-:Y:S01]  /*64fd0*/  MOV R69, R47 ;  /* 0x0000002f00457202 */ /* 0x000fe20000000f00 */
[----:B------:R-:W-:Y:S02]  /*64fe0*/  IMAD.MOV.U32 R45, RZ, RZ, R48 ;  /* 0x000000ffff2d7224 */ /* 0x000fe400078e0030 */
[----:B------:R-:W-:Y:S02]  /*64ff0*/  IMAD.MOV.U32 R47, RZ, RZ, R44 ;  /* 0x000000ffff2f7224 */ /* 0x000fe400078e002c */
[----:B------:R-:W-:-:S07]  /*65000*/  IMAD.MOV.U32 R48, RZ, RZ, R43 ;  /* 0x000000ffff307224 */ /* 0x000fce00078e002b */
.L_x_66453:
[----:B------:R-:W-:Y:S05]  /*65010*/  BSYNC B1 ;  /* 0x0000000000017941 */ /* 0x000fea0003800000 */
.L_x_66451:
        /* <DEDUP_REMOVED lines=9> */
.L_x_66455:
[----:B------:R-:W-:Y:S01]  /*650b0*/  MOV R44, R69 ;  /* 0x00000045002c7202 */ /* 0x000fe20000000f00 */
[----:B------:R-:W-:Y:S02]  /*650c0*/  IMAD.MOV.U32 R43, RZ, RZ, R45 ;  /* 0x000000ffff2b7224 */ /* 0x000fe400078e002d */
[----:B------:R-:W-:Y:S02]  /*650d0*/  IMAD.MOV.U32 R69, RZ, RZ, R42 ;  /* 0x000000ffff457224 */ /* 0x000fe400078e002a */
[----:B------:R-:W-:-:S07]  /*650e0*/  IMAD.MOV.U32 R45, RZ, RZ, R16 ;  /* 0x000000ffff2d7224 */ /* 0x000fce00078e0010 */
.L_x_66456:
[----:B------:R-:W-:Y:S05]  /*650f0*/  BSYNC B1 ;  /* 0x0000000000017941 */ /* 0x000fea0003800000 */
.L_x_66454:
        /* <DEDUP_REMOVED lines=16> */
.L_x_66458:
[----:B------:R-:W-:Y:S02]  /*65200*/  IMAD.MOV.U32 R16, RZ, RZ, R17 ;  /* 0x000000ffff107224 */ /* 0x000fe400078e0011 */
[----:B------:R-:W-:Y:S02]  /*65210*/  IMAD.MOV.U32 R7, RZ, RZ, R71 ;  /* 0x000000ffff077224 */ /* 0x000fe400078e0047 */
[----:B------:R-:W-:Y:S02]  /*65220*/  IMAD.MOV.U32 R17, RZ, RZ, R3 ;  /* 0x000000ffff117224 */ /* 0x000fe400078e0003 */
[----:B------:R-:W-:-:S07]  /*65230*/  IMAD.MOV.U32 R71, RZ, RZ, R2 ;  /* 0x000000ffff477224 */ /* 0x000fce00078e0002 */
.L_x_66459:
[----:B------:R-:W-:Y:S05]  /*65240*/  BSYNC B1 ;  /* 0x0000000000017941 */ /* 0x000fea0003800000 */
.L_x_66457:
        /* <DEDUP_REMOVED lines=9> */
.L_x_66461:
[----:B------:R-:W-:Y:S02]  /*652e0*/  IMAD.MOV.U32 R2, RZ, RZ, R16 ;  /* 0x000000ffff027224 */ /* 0x000fe400078e0010 */
[----:B------:R-:W-:Y:S02]  /*652f0*/  IMAD.MOV.U32 R3, RZ, RZ, R7 ;  /* 0x000000ffff037224 */ /* 0x000fe400078e0007 */
[----:B------:R-:W-:Y:S02]  /*65300*/  IMAD.MOV.U32 R16, RZ, RZ, R9 ;  /* 0x000000ffff107224 */ /* 0x000fe400078e0009 */
[----:B------:R-:W-:-:S07]  /*65310*/  IMAD.MOV.U32 R7, RZ, RZ, R6 ;  /* 0x000000ffff077224 */ /* 0x000fce00078e0006 */
.L_x_66462:
[----:B------:R-:W-:Y:S05]  /*65320*/  BSYNC B1 ;  /* 0x0000000000017941 */ /* 0x000fea0003800000 */
.L_x_66460:
        /* <DEDUP_REMOVED lines=9> */
.L_x_66464:
[----:B------:R-:W-:Y:S02]  /*653c0*/  IMAD.MOV.U32 R6, RZ, RZ, R2 ;  /* 0x000000ffff067224 */ /* 0x000fe400078e0002 */
[----:B------:R-:W-:Y:S02]  /*653d0*/  IMAD.MOV.U32 R9, RZ, RZ, R3 ;  /* 0x000000ffff097224 */ /* 0x000fe400078e0003 */
[----:B------:R-:W-:Y:S02]  /*653e0*/  IMAD.MOV.U32 R2, RZ, RZ, R67 ;  /* 0x000000ffff027224 */ /* 0x000fe400078e0043 */
[----:B------:R-:W-:-:S07]  /*653f0*/  IMAD.MOV.U32 R3, RZ, RZ, R8 ;  /* 0x000000ffff037224 */ /* 0x000fce00078e0008 */
.L_x_66465:
[----:B------:R-:W-:Y:S05]  /*65400*/  BSYNC B1 ;  /* 0x0000000000017941 */ /* 0x000fea0003800000 */
.L_x_66463:
        /* <DEDUP_REMOVED lines=9> */
.L_x_66467:
[----:B------:R-:W-:Y:S02]  /*654a0*/  IMAD.MOV.U32 R8, RZ, RZ, R6 ;  /* 0x000000ffff087224 */ /* 0x000fe400078e0006 */
[----:B------:R-:W-:Y:S02]  /*654b0*/  IMAD.MOV.U32 R11, RZ, RZ, R9 ;  /* 0x000000ffff0b7224 */ /* 0x000fe400078e0009 */
[----:B------:R-:W-:Y:S02]  /*654c0*/  IMAD.MOV.U32 R6, RZ, RZ, R65 ;  /* 0x000000ffff067224 */ /* 0x000fe400078e0041 */
[----:B------:R-:W-:-:S07]  /*654d0*/  IMAD.MOV.U32 R9, RZ, RZ, R10 ;  /* 0x000000ffff097224 */ /* 0x000fce00078e000a */
.L_x_66468:
[----:B------:R-:W-:Y:S05]  /*654e0*/  BSYNC B1 ;  /* 0x0000000000017941 */ /* 0x000fea0003800000 */
.L_x_66466:
        /* <DEDUP_REMOVED lines=9> */
.L_x_66470:
[----:B------:R-:W-:Y:S02]  /*65580*/  IMAD.MOV.U32 R10, RZ, RZ, R8 ;  /* 0x000000ffff0a7224 */ /* 0x000fe400078e0008 */
[----:B------:R-:W-:Y:S02]  /*65590*/  IMAD.MOV.U32 R65, RZ, RZ, R11 ;  /* 0x000000ffff417224 */ /* 0x000fe400078e000b */
[----:B------:R-:W-:Y:S02]  /*655a0*/  IMAD.MOV.U32 R8, RZ, RZ, R63 ;  /* 0x000000ffff087224 */ /* 0x000fe400078e003f */
[----:B------:R-:W-:-:S07]  /*655b0*/  IMAD.MOV.U32 R11, RZ, RZ, R64 ;  /* 0x000000ffff0b7224 */ /* 0x000fce00078e0040 */
.L_x_66471:
[----:B------:R-:W-:Y:S05]  /*655c0*/  BSYNC B1 ;  /* 0x0000000000017941 */ /* 0x000fea0003800000 */
.L_x_66469:
        /* <DEDUP_REMOVED lines=9> */
.L_x_66473:
[----:B------:R-:W-:Y:S02]  /*65660*/  IMAD.MOV.U32 R42, RZ, RZ, R10 ;  /* 0x000000ffff2a7224 */ /* 0x000fe400078e000a */
[----:B------:R-:W-:Y:S02]  /*65670*/  IMAD.MOV.U32 R63, RZ, RZ, R65 ;  /* 0x000000ffff3f7224 */ /* 0x000fe400078e0041 */
[----:B------:R-:W-:Y:S02]  /*65680*/  IMAD.MOV.U32 R10, RZ, RZ, R61 ;  /* 0x000000ffff0a7224 */ /* 0x000fe400078e003d */
[----:B------:R-:W-:-:S07]  /*65690*/  IMAD.MOV.U32 R65, RZ, RZ, R62 ;  /* 0x000000ffff417224 */ /* 0x000fce00078e003e */
.L_x_66474:
[----:B------:R-:W-:Y:S05]  /*656a0*/  BSYNC B1 ;  /* 0x0000000000017941 */ /* 0x000fea0003800000 */
.L_x_66472:
        /* <DEDUP_REMOVED lines=9> */
.L_x_66476:
[----:B------:R-:W-:Y:S02]  /*65740*/  IMAD.MOV.U32 R46, RZ, RZ, R42 ;  /* 0x000000ffff2e7224 */ /* 0x000fe400078e002a */
[----:B------:R-:W-:Y:S02]  /*65750*/  IMAD.MOV.U32 R61, RZ, RZ, R63 ;  /* 0x000000ffff3d7224 */ /* 0x000fe400078e003f */
[----:B------:R-:W-:Y:S02]  /*65760*/  IMAD.MOV.U32 R42, RZ, RZ, R59 ;  /* 0x000000ffff2a7224 */ /* 0x000fe400078e003b */
[----:B------:R-:W-:-:S07]  /*65770*/  IMAD.MOV.U32 R63, RZ, RZ, R60 ;  /* 0x000000ffff3f7224 */ /* 0x000fce00078e003c */
.L_x_66477:
[----:B------:R-:W-:Y:S05]  /*65780*/  BSYNC B1 ;  /* 0x0000000000017941 */ /* 0x000fea0003800000 */
.L_x_66475:
        /* <DEDUP_REMOVED lines=9> */
.L_x_66479:
[----:B------:R-:W-:Y:S02]  /*65820*/  IMAD.MOV.U32 R60, RZ, RZ, R46 ;  /* 0x000000ffff3c7224 */ /* 0x000fe400078e002e */
[----:B------:R-:W-:Y:S02]  /*65830*/  IMAD.MOV.U32 R59, RZ, RZ, R61 ;  /* 0x000000ffff3b7224 */ /* 0x000fe400078e003d */
[----:B------:R-:W-:Y:S02]  /*65840*/  IMAD.MOV.U32 R46, RZ, RZ, R57 ;  /* 0x000000ffff2e7224 */ /* 0x000fe400078e0039 */
[----:B------:R-:W-:-:S07]  /*65850*/  IMAD.MOV.U32 R61, RZ, RZ, R58 ;  /* 0x000000ffff3d7224 */ /* 0x000fce00078e003a */
.L_x_66480:
[----:B------:R-:W-:Y:S05]  /*65860*/  BSYNC B1 ;  /* 0x0000000000017941 */ /* 0x000fea0003800000 */
.L_x_66478:
        /* <DEDUP_REMOVED lines=9> */
.L_x_66482:
[----:B------:R-:W-:Y:S02]  /*65900*/  IMAD.MOV.U32 R58, RZ, RZ, R60 ;  /* 0x000000ffff3a7224 */ /* 0x000fe400078e003c */
[----:B------:R-:W-:Y:S02]  /*65910*/  IMAD.MOV.U32 R57, RZ, RZ, R59 ;  /* 0x000000ffff397224 */ /* 0x000fe400078e003b */
[----:B------:R-:W-:Y:S02]  /*65920*/  IMAD.MOV.U32 R60, RZ, RZ, R55 ;  /* 0x000000ffff3c7224 */ /* 0x000fe400078e0037 */
[----:B------:R-:W-:-:S07]  /*65930*/  IMAD.MOV.U32 R59, RZ, RZ, R56 ;  /* 0x000000ffff3b7224 */ /* 0x000fce00078e0038 */
.L_x_66483:
[----:B------:R-:W-:Y:S05]  /*65940*/  BSYNC B1 ;  /* 0x0000000000017941 */ /* 0x000fea0003800000 */
.L_x_66481:
        /* <DEDUP_REMOVED lines=9> */
.L_x_66485:
[----:B------:R-:W-:Y:S02]  /*659e0*/  IMAD.MOV.U32 R56, RZ, RZ, R58 ;  /* 0x000000ffff387224 */ /* 0x000fe400078e003a */
[----:B------:R-:W-:Y:S02]  /*659f0*/  IMAD.MOV.U32 R55, RZ, RZ, R57 ;  /* 0x000000ffff377224 */ /* 0x000fe400078e0039 */
[----:B------:R-:W-:Y:S02]  /*65a00*/  IMAD.MOV.U32 R58, RZ, RZ, R53 ;  /* 0x000000ffff3a7224 */ /* 0x000fe400078e0035 */
[----:B------:R-:W-:-:S07]  /*65a10*/  IMAD.MOV.U32 R57, RZ, RZ, R54 ;  /* 0x000000ffff397224 */ /* 0x000fce00078e0036 */
.L_x_66486:
[----:B------:R-:W-:Y:S05]  /*65a20*/  BSYNC B1 ;  /* 0x0000000000017941 */ /* 0x000fea0003800000 */
.L_x_66484:
        /* <DEDUP_REMOVED lines=9> */
.L_x_66488:
[----:B------:R-:W-:Y:S02]  /*65ac0*/  IMAD.MOV.U32 R54, RZ, RZ, R56 ;  /* 0x000000ffff367224 */ /* 0x000fe400078e0038 */
[----:B------:R-:W-:Y:S02]  /*65ad0*/  IMAD.MOV.U32 R53, RZ, RZ, R55 ;  /* 0x000000ffff357224 */ /* 0x000fe400078e0037 */
[----:B------:R-:W-:Y:S02]  /*65ae0*/  IMAD.MOV.U32 R56, RZ, RZ, R51 ;  /* 0x000000ffff387224 */ /* 0x000fe400078e0033 */
[----:B------:R-:W-:-:S07]  /*65af0*/  IMAD.MOV.U32 R55, RZ, RZ, R52 ;  /* 0x000000ffff377224 */ /* 0x000fce00078e0034 */
.L_x_66489:
[----:B------:R-:W-:Y:S05]  /*65b00*/  BSYNC B1 ;  /* 0x0000000000017941 */ /* 0x000fea0003800000 */
.L_x_66487:
        /* <DEDUP_REMOVED lines=9> */
.L_x_66491:
[----:B------:R-:W-:Y:S02]  /*65ba0*/  IMAD.MOV.U32 R52, RZ, RZ, R54 ;  /* 0x000000ffff347224 */ /* 0x000fe400078e0036 */
[----:B------:R-:W-:Y:S02]  /*65bb0*/  IMAD.MOV.U32 R51, RZ, RZ, R53 ;  /* 0x000000ffff337224 */ /* 0x000fe400078e0035 */
[----:B------:R-:W-:Y:S02]  /*65bc0*/  IMAD.MOV.U32 R54, RZ, RZ, R49 ;  /* 0x000000ffff367224 */ /* 0x000fe400078e0031 */
[----:B------:R-:W-:-:S07]  /*65bd0*/  IMAD.MOV.U32 R53, RZ, RZ, R50 ;  /* 0x000000ffff357224 */ /* 0x000fce00078e0032 */
.L_x_66492:
[----:B------:R-:W-:Y:S05]  /*65be0*/  BSYNC B1 ;  /* 0x0000000000017941 */ /* 0x000fea0003800000 */
.L_x_66490:
        /* <DEDUP_REMOVED lines=9> */
.L_x_66494:
[----:B------:R-:W-:Y:S02]  /*65c80*/  IMAD.MOV.U32 R62, RZ, RZ, R52 ;  /* 0x000000ffff3e7224 */ /* 0x000fe400078e0034 */
[----:B------:R-:W-:Y:S02]  /*65c90*/  IMAD.MOV.U32 R50, RZ, RZ, R51 ;  /* 0x000000ffff327224 */ /* 0x000fe400078e0033 */
[----:B------:R-:W-:Y:S02]  /*65ca0*/  IMAD.MOV.U32 R52, RZ, RZ, R47 ;  /* 0x000000ffff347224 */ /* 0x000fe400078e002f */
[----:B------:R-:W-:-:S07]  /*65cb0*/  IMAD.MOV.U32 R51, RZ, RZ, R48 ;  /* 0x000000ffff337224 */ /* 0x000fce00078e0030 */
.L_x_66495:
[----:B------:R-:W-:Y:S05]  /*65cc0*/  BSYNC B1 ;  /* 0x0000000000017941 */ /* 0x000fea0003800000 */
.L_x_66493:
        /* <DEDUP_REMOVED lines=9> */
.L_x_66497:
[----:B------:R-:W-:Y:S02]  /*65d60*/  IMAD.MOV.U32 R47, RZ, RZ, R62 ;  /* 0x000000ffff2f7224 */ /* 0x000fe400078e003e */
[----:B------:R-:W-:Y:S02]  /*65d70*/  IMAD.MOV.U32 R48, RZ, RZ, R50 ;  /* 0x000000ffff307224 */ /* 0x000fe400078e0032 */
[----:B------:R-:W-:Y:S02]  /*65d80*/  IMAD.MOV.U32 R62, RZ, RZ, R69 ;  /* 0x000000ffff3e7224 */ /* 0x000fe400078e0045 */
[----:B------:R-:W-:-:S07]  /*65d90*/  IMAD.MOV.U32 R50, RZ, RZ, R45 ;  /* 0x000000ffff327224 */ /* 0x000fce00078e002d */
.L_x_66498:
[----:B------:R-:W-:Y:S05]  /*65da0*/  BSYNC B1 ;  /* 0x0000000000017941 */ /* 0x000fea0003800000 */
.L_x_66496:
        /* <DEDUP_REMOVED lines=9> */
.L_x_66500:
[----:B------:R-:W-:Y:S02]  /*65e40*/  IMAD.MOV.U32 R49, RZ, RZ, R47 ;  /* 0x000000ffff317224 */ /* 0x000fe400078e002f */
[----:B------:R-:W-:Y:S02]  /*65e50*/  IMAD.MOV.U32 R45, RZ, RZ, R48 ;  /* 0x000000ffff2d7224 */ /* 0x000fe400078e0030 */
[----:B------:R-:W-:Y:S02]  /*65e60*/  IMAD.MOV.U32 R47, RZ, RZ, R44 ;  /* 0x000000ffff2f7224 */ /* 0x000fe400078e002c */
[----:B------:R-:W-:-:S07]  /*65e70*/  IMAD.MOV.U32 R48, RZ, RZ, R43 ;  /* 0x000000ffff307224 */ /* 0x000fce00078e002b */
.L_x_66501:
[----:B------:R-:W-:Y:S05]  /*65e80*/  BSYNC B1 ;  /* 0x0000000000017941 */ /* 0x000fea0003800000 */
.L_x_66499:
        /* <DEDUP_REMOVED lines=16> */
.L_x_66503:
[----:B------:R-:W-:Y:S01]  /*65f90*/  IMAD.MOV.U32 R36, RZ, RZ, R17 ;  /* 0x000000ffff247224 */ /* 0x000fe200078e0011 */
[----:B------:R-:W-:Y:S01]  /*65fa0*/  MOV R17, R16 ;  /* 0x0000001000117202 */ /* 0x000fe20000000f00 */
[----:B------:R-:W-:Y:S02]  /*65fb0*/  IMAD.MOV.U32 R24, RZ, RZ, R71 ;  /* 0x000000ffff187224 */ /* 0x000fe400078e0047 */
[----:B------:R-:W-:-:S07]  /*65fc0*/  IMAD.MOV.U32 R71, RZ, RZ, R7 ;  /* 0x000000ffff477224 */ /* 0x000fce00078e0007 */
.L_x_66504:
[----:B------:R-:W-:Y:S05]  /*65fd0*/  BSYNC B1 ;  /* 0x0000000000017941 */ /* 0x000fea0003800000 */
.L_x_66502:
        /* <DEDUP_REMOVED lines=9> */
.L_x_66506:
[----:B------:R-:W-:Y:S01]  /*66070*/  IMAD.MOV.U32 R7, RZ, RZ, R36 ;  /* 0x000000ffff077224 */ /* 0x000fe200078e0024 */
[----:B------:R-:W-:Y:S01]  /*66080*/  MOV R36, R2 ;  /* 0x0000000200247202 */ /* 0x000fe20000000f00 */
[----:B------:R-:W-:Y:S02]  /*66090*/  IMAD.MOV.U32 R16, RZ, RZ, R24 ;  /* 0x000000ffff107224 */ /* 0x000fe400078e0018 */
[----:B------:R-:W-:-:S07]  /*660a0*/  IMAD.MOV.U32 R24, RZ, RZ, R3 ;  /* 0x000000ffff187224 */ /* 0x000fce00078e0003 */
.L_x_66507:
[----:B------:R-:W-:Y:S05]  /*660b0*/  BSYNC B1 ;  /* 0x0000000000017941 */ /* 0x000fea0003800000 */
.L_x_66505:
        /* <DEDUP_REMOVED lines=9> */
.L_x_66509:
[----:B------:R-:W-:Y:S01]  /*66150*/  IMAD.MOV.U32 R3, RZ, RZ, R7 ;  /* 0x000000ffff037224 */ /* 0x000fe200078e0007 */
[----:B------:R-:W-:Y:S01]  /*66160*/  MOV R7, R6 ;  /* 0x0000000600077202 */ /* 0x000fe20000000f00 */
[----:B------:R-:W-:Y:S02]  /*66170*/  IMAD.MOV.U32 R2, RZ, RZ, R16 ;  /* 0x000000ffff027224 */ /* 0x000fe400078e0010 */
[----:B------:R-:W-:-:S07]  /*66180*/  IMAD.MOV.U32 R16, RZ, RZ, R9 ;  /* 0x000000ffff107224 */ /* 0x000fce00078e0009 */
.L_x_66510:
[----:B------:R-:W-:Y:S05]  /*66190*/  BSYNC B1 ;  /* 0x0000000000017941 */ /* 0x000fea0003800000 */
.L_x_66508:
        /* <DEDUP_REMOVED lines=9> */
.L_x_66512:
[----:B------:R-:W-:Y:S01]  /*66230*/  IMAD.MOV.U32 R9, RZ, RZ, R3 ;  /* 0x000000ffff097224 */ /* 0x000fe200078e0003 */
[----:B------:R-:W-:Y:S01]  /*66240*/  MOV R3, R8 ;  /* 0x0000000800037202 */ /* 0x000fe20000000f00 */
[----:B------:R-:W-:Y:S02]  /*66250*/  IMAD.MOV.U32 R6, RZ, RZ, R2 ;  /* 0x000000ffff067224 */ /* 0x000fe400078e0002 */
[----:B------:R-:W-:-:S07]  /*66260*/  IMAD.MOV.U32 R2, RZ, RZ, R11 ;  /* 0x000000ffff027224 */ /* 0x000fce00078e000b */
.L_x_66513:
[----:B------:R-:W-:Y:S05]  /*66270*/  BSYNC B1 ;  /* 0x0000000000017941 */ /* 0x000fea0003800000 */
.L_x_66511:
        /* <DEDUP_REMOVED lines=9> */
.L_x_66515:
[----:B------:R-:W-:Y:S01]  /*66310*/  IMAD.MOV.U32 R11, RZ, RZ, R9 ;  /* 0x000000ffff0b7224 */ /* 0x000fe200078e0009 */
[----:B------:R-:W-:Y:S01]  /*66320*/  MOV R9, R10 ;  /* 0x0000000a00097202 */ /* 0x000fe20000000f00 */
[----:B------:R-:W-:Y:S02]  /*66330*/  IMAD.MOV.U32 R8, RZ, RZ, R6 ;  /* 0x000000ffff087224 */ /* 0x000fe400078e0006 */
[----:B------:R-:W-:-:S07]  /*66340*/  IMAD.MOV.U32 R6, RZ, RZ, R65 ;  /* 0x000000ffff067224 */ /* 0x000fce00078e0041 */
.L_x_66516:
[----:B------:R-:W-:Y:S05]  /*66350*/  BSYNC B1 ;  /* 0x0000000000017941 */ /* 0x000fea0003800000 */
.L_x_66514:
        /* <DEDUP_REMOVED lines=9> */
.L_x_66518:
[----:B------:R-:W-:Y:S01]  /*663f0*/  IMAD.MOV.U32 R43, RZ, RZ, R11 ;  /* 0x000000ffff2b7224 */ /* 0x000fe200078e000b */
[----:B------:R-:W-:Y:S01]  /*66400*/  MOV R11, R42 ;  /* 0x0000002a000b7202 */ /* 0x000fe20000000f00 */
[----:B------:R-:W-:Y:S02]  /*66410*/  IMAD.MOV.U32 R10, RZ, RZ, R8 ;  /* 0x000000ffff0a7224 */ /* 0x000fe400078e0008 */
[----:B------:R-:W-:-:S07]  /*66420*/  IMAD.MOV.U32 R8, RZ, RZ, R63 ;  /* 0x000000ffff087224 */ /* 0x000fce00078e003f */
.L_x_66519:
[----:B------:R-:W-:Y:S05]  /*66430*/  BSYNC B1 ;  /* 0x0000000000017941 */ /* 0x000fea0003800000 */
.L_x_66517:
        /* <DEDUP_REMOVED lines=9> */
.L_x_66521:
[----:B------:R-:W-:Y:S01]  /*664d0*/  IMAD.MOV.U32 R63, RZ, RZ, R43 ;  /* 0x000000ffff3f7224 */ /* 0x000fe200078e002b */
[----:B------:R-:W-:Y:S01]  /*664e0*/  MOV R43, R46 ;  /* 0x0000002e002b7202 */ /* 0x000fe20000000f00 */
[----:B------:R-:W-:Y:S02]  /*664f0*/  IMAD.MOV.U32 R42, RZ, RZ, R10 ;  /* 0x000000ffff2a7224 */ /* 0x000fe400078e000a */
[----:B------:R-:W-:-:S07]  /*66500*/  IMAD.MOV.U32 R10, RZ, RZ, R61 ;  /* 0x000000ffff0a7224 */ /* 0x000fce00078e003d */
.L_x_66522:
[----:B------:R-:W-:Y:S05]  /*66510*/  BSYNC B1 ;  /* 0x0000000000017941 */ /* 0x000fea0003800000 */
.L_x_66520:
        /* <DEDUP_REMOVED lines=9> */
.L_x_66524:
[----:B------:R-:W-:Y:S01]  /*665b0*/  IMAD.MOV.U32 R61, RZ, RZ, R63 ;  /* 0x000000ffff3d7224 */ /* 0x000fe200078e003f */
[----:B------:R-:W-:Y:S01]  /*665c0*/  MOV R63, R60 ;  /* 0x0000003c003f7202 */ /* 0x000fe20000000f00 */
[----:B------:R-:W-:Y:S02]  /*665d0*/  IMAD.MOV.U32 R44, RZ, RZ, R42 ;  /* 0x000000ffff2c7224 */ /* 0x000fe400078e002a */
[----:B------:R-:W-:-:S07]  /*665e0*/  IMAD.MOV.U32 R42, RZ, RZ, R59 ;  /* 0x000000ffff2a7224 */ /* 0x000fce00078e003b */
.L_x_66525:
[----:B------:R-:W-:Y:S05]  /*665f0*/  BSYNC B1 ;  /* 0x0000000000017941 */ /* 0x000fea0003800000 */
.L_x_66523:
        /* <DEDUP_REMOVED lines=9> */
.L_x_66527:
[----:B------:R-:W-:Y:S01]  /*66690*/  IMAD.MOV.U32 R59, RZ, RZ, R61 ;  /* 0x000000ffff3b7224 */ /* 0x000fe200078e003d */
[----:B------:R-:W-:Y:S01]  /*666a0*/  MOV R61, R58 ;  /* 0x0000003a003d7202 */ /* 0x000fe20000000f00 */
[----:B------:R-:W-:Y:S02]  /*666b0*/  IMAD.MOV.U32 R46, RZ, RZ, R44 ;  /* 0x000000ffff2e7224 */ /* 0x000fe400078e002c */
[----:B------:R-:W-:-:S07]  /*666c0*/  IMAD.MOV.U32 R44, RZ, RZ, R57 ;  /* 0x000000ffff2c7224 */ /* 0x000fce00078e0039 */
.L_x_66528:
[----:B------:R-:W-:Y:S05]  /*666d0*/  BSYNC B1 ;  /* 0x0000000000017941 */ /* 0x000fea0003800000 */
.L_x_66526:
        /* <DEDUP_REMOVED lines=9> */
.L_x_66530:
[----:B------:R-:W-:Y:S01]  /*66770*/  IMAD.MOV.U32 R57, RZ, RZ, R59 ;  /* 0x000000ffff397224 */ /* 0x000fe200078e003b */
[----:B------:R-:W-:Y:S01]  /*66780*/  MOV R59, R56 ;  /* 0x00000038003b7202 */ /* 0x000fe20000000f00 */
[----:B------:R-:W-:Y:S02]  /*66790*/  IMAD.MOV.U32 R58, RZ, RZ, R46 ;  /* 0x000000ffff3a7224 */ /* 0x000fe400078e002e */
[----:B------:R-:W-:-:S07]  /*667a0*/  IMAD.MOV.U32 R46, RZ, RZ, R55 ;  /* 0x000000ffff2e7224 */ /* 0x000fce00078e0037 */
.L_x_66531:
[----:B------:R-:W-:Y:S05]  /*667b0*/  BSYNC B1 ;  /* 0x0000000000017941 */ /* 0x000fea0003800000 */
.L_x_66529:
        /* <DEDUP_REMOVED lines=9> */
.L_x_66533:
[----:B------:R-:W-:Y:S01]  /*66850*/  IMAD.MOV.U32 R55, RZ, RZ, R57 ;  /* 0x000000ffff377224 */ /* 0x000fe200078e0039 */
[----:B------:R-:W-:Y:S01]  /*66860*/  MOV R57, R54 ;  /* 0x0000003600397202 */ /* 0x000fe20000000f00 */
[----:B------:R-:W-:Y:S02]  /*66870*/  IMAD.MOV.U32 R56, RZ, RZ, R58 ;  /* 0x000000ffff387224 */ /* 0x000fe400078e003a */
[----:B------:R-:W-:-:S07]  /*66880*/  IMAD.MOV.U32 R58, RZ, RZ, R53 ;  /* 0x000000ffff3a7224 */ /* 0x000fce00078e0035 */
.L_x_66534:
[----:B------:R-:W-:Y:S05]  /*66890*/  BSYNC B1 ;  /* 0x0000000000017941 */ /* 0x000fea0003800000 */
.L_x_66532:
        /* <DEDUP_REMOVED lines=9> */
.L_x_66536:
[----:B------:R-:W-:Y:S01]  /*66930*/  IMAD.MOV.U32 R65, RZ, RZ, R55 ;  /* 0x000000ffff417224 */ /* 0x000fe200078e0037 */
[----:B------:R-:W-:Y:S01]  /*66940*/  MOV R55, R52 ;  /* 0x0000003400377202 */ /* 0x000fe20000000f00 */
[----:B------:R-:W-:Y:S02]  /*66950*/  IMAD.MOV.U32 R53, RZ, RZ, R56 ;  /* 0x000000ffff357224 */ /* 0x000fe400078e0038 */
[----:B------:R-:W-:-:S07]  /*66960*/  IMAD.MOV.U32 R56, RZ, RZ, R51 ;  /* 0x000000ffff387224 */ /* 0x000fce00078e0033 */
.L_x_66537:
[----:B------:R-:W-:Y:S05]  /*66970*/  BSYNC B1 ;  /* 0x0000000000017941 */ /* 0x000fea0003800000 */
.L_x_66535:
        /* <DEDUP_REMOVED lines=9> */
.L_x_66539:
[----:B------:R-:W-:Y:S01]  /*66a10*/  IMAD.MOV.U32 R52, RZ, RZ, R65 ;  /* 0x000000ffff347224 */ /* 0x000fe200078e0041 */
[----:B------:R-:W-:Y:S01]  /*66a20*/  MOV R65, R62 ;  /* 0x0000003e00417202 */ /* 0x000fe20000000f00 */
[----:B------:R-:W-:Y:S02]  /*66a30*/  IMAD.MOV.U32 R51, RZ, RZ, R53 ;  /* 0x000000ffff337224 */ /* 0x000fe400078e0035 */
[----:B------:R-:W-:-:S07]  /*66a40*/  IMAD.MOV.U32 R53, RZ, RZ, R50 ;  /* 0x000000ffff357224 */ /* 0x000fce00078e0032 */
.L_x_66540:
[----:B------:R-:W-:Y:S05]  /*66a50*/  BSYNC B1 ;  /* 0x0000000000017941 */ /* 0x000fea0003800000 */
.L_x_66538:
        /* <DEDUP_REMOVED lines=9> */
.L_x_66542:
[----:B------:R-:W-:Y:S01]  /*66af0*/  IMAD.MOV.U32 R54, RZ, RZ, R52 ;  /* 0x000000ffff367224 */ /* 0x000fe200078e0034 */
[----:B------:R-:W-:Y:S01]  /*66b00*/  MOV R52, R47 ;  /* 0x0000002f00347202 */ /* 0x000fe20000000f00 */
[----:B------:R-:W-:Y:S02]  /*66b10*/  IMAD.MOV.U32 R50, RZ, RZ, R51 ;  /* 0x000000ffff327224 */ /* 0x000fe400078e0033 */
[----:B------:R-:W-:-:S07]  /*66b20*/  IMAD.MOV.U32 R51, RZ, RZ, R48 ;  /* 0x000000ffff337224 */ /* 0x000fce00078e0030 */
.L_x_66543:
[----:B------:R-:W-:Y:S05]  /*66b30*/  BSYNC B1 ;  /* 0x0000000000017941 */ /* 0x000fea0003800000 */
.L_x_66541:
        /* <DEDUP_REMOVED lines=9> */
.L_x_66545:
[----:B------:R-:W-:Y:S01]  /*66bd0*/  IMAD.MOV.U32 R48, RZ, RZ, R54 ;  /* 0x000000ffff307224 */ /* 0x000fe200078e0036 */
[----:B------:R-:W-:Y:S01]  /*66be0*/  MOV R54, R49 ;  /* 0x0000003100367202 */ /* 0x000fe20000000f00 */
[----:B------:R-:W-:Y:S02]  /*66bf0*/  IMAD.MOV.U32 R47, RZ, RZ, R50 ;  /* 0x000000ffff2f7224 */ /* 0x000fe400078e0032 */
[----:B------:R-:W-:-:S07]  /*66c00*/  IMAD.MOV.U32 R50, RZ, RZ, R45 ;  /* 0x000000ffff327224 */ /* 0x000fce00078e002d */
.L_x_66546:
[----:B------:R-:W-:Y:S05]  /*66c10*/  BSYNC B1 ;  /* 0x0000000000017941 */ /* 0x000fea0003800000 */
.L_x_66544:
        /* <DEDUP_REMOVED lines=16> */
.L_x_66548:
[----:B------:R-:W-:Y:S01]  /*66d20*/  MOV R60, R17 ;  /* 0x00000011003c7202 */ /* 0x000fe20000000f00 */
[----:B------:R-:W-:Y:S02]  /*66d30*/  IMAD.MOV.U32 R25, RZ, RZ, R71 ;  /* 0x000000ffff197224 */ /* 0x000fe400078e0047 */
[----:B------:R-:W-:Y:S02]  /*66d40*/  IMAD.MOV.U32 R17, RZ, RZ, R36 ;  /* 0x000000ffff117224 */ /* 0x000fe400078e0024 */
[----:B------:R-:W-:-:S07]  /*66d50*/  IMAD.MOV.U32 R71, RZ, RZ, R24 ;  /* 0x000000ffff477224 */ /* 0x000fce00078e0018 */
.L_x_66549:
[----:B------:R-:W-:Y:S05]  /*66d60*/  BSYNC B1 ;  /* 0x0000000000017941 */ /* 0x000fea0003800000 */
.L_x_66547:
        /* <DEDUP_REMOVED lines=9> */
.L_x_66551:
[----:B------:R-:W-:Y:S01]  /*66e00*/  MOV R24, R60 ;  /* 0x0000003c00187202 */ /* 0x000fe20000000f00 */
[----:B------:R-:W-:Y:S02]  /*66e10*/  IMAD.MOV.U32 R37, RZ, RZ, R25 ;  /* 0x000000ffff257224 */ /* 0x000fe400078e0019 */
[----:B------:R-:W-:Y:S02]  /*66e20*/  IMAD.MOV.U32 R60, RZ, RZ, R7 ;  /* 0x000000ffff3c7224 */ /* 0x000fe400078e0007 */
[----:B------:R-:W-:-:S07]  /*66e30*/  IMAD.MOV.U32 R25, RZ, RZ, R16 ;  /* 0x000000ffff197224 */ /* 0x000fce00078e0010 */
.L_x_66552:
[----:B------:R-:W-:Y:S05]  /*66e40*/  BSYNC B1 ;  /* 0x0000000000017941 */ /* 0x000fea0003800000 */
.L_x_66550:
        /* <DEDUP_REMOVED lines=9> */
.L_x_66554:
[----:B------:R-:W-:Y:S01]  /*66ee0*/  MOV R16, R24 ;  /* 0x0000001800107202 */ /* 0x000fe20000000f00 */
[----:B------:R-:W-:Y:S02]  /*66ef0*/  IMAD.MOV.U32 R7, RZ, RZ, R37 ;  /* 0x000000ffff077224 */ /* 0x000fe400078e0025 */
[----:B------:R-:W-:Y:S02]  /*66f00*/  IMAD.MOV.U32 R24, RZ, RZ, R3 ;  /* 0x000000ffff187224 */ /* 0x000fe400078e0003 */
[----:B------:R-:W-:-:S07]  /*66f10*/  IMAD.MOV.U32 R37, RZ, RZ, R2 ;  /* 0x000000ffff257224 */ /* 0x000fce00078e0002 */
.L_x_66555:
[----:B------:R-:W-:Y:S05]  /*66f20*/  BSYNC B1 ;  /* 0x0000000000017941 */ /* 0x000fea0003800000 */
.L_x_66553:
        /* <DEDUP_REMOVED lines=9> */
.L_x_66557:
[----:B------:R-:W-:Y:S01]  /*66fc0*/  MOV R2, R16 ;  /* 0x0000001000027202 */ /* 0x000fe20000000f00 */
[----:B------:R-:W-:Y:S02]  /*66fd0*/  IMAD.MOV.U32 R3, RZ, RZ, R7 ;  /* 0x000000ffff037224 */ /* 0x000fe400078e0007 */
[----:B------:R-:W-:Y:S02]  /*66fe0*/  IMAD.MOV.U32 R16, RZ, RZ, R9 ;  /* 0x000000ffff107224 */ /* 0x000fe400078e0009 */
[----:B------:R-:W-:-:S07]  /*66ff0*/  IMAD.MOV.U32 R7, RZ, RZ, R6 ;  /* 0x000000ffff077224 */ /* 0x000fce00078e0006 */
.L_x_66558:
[----:B------:R-:W-:Y:S05]  /*67000*/  BSYNC B1 ;  /* 0x0000000000017941 */ /* 0x000fea0003800000 */
.L_x_66556:
        /* <DEDUP_REMOVED lines=9> */
.L_x_66560:
[----:B------:R-:W-:Y:S01]  /*670a0*/  MOV R6, R2 ;  /* 0x0000000200067202 */ /* 0x000fe20000000f00 */
[----:B------:R-:W-:Y:S02]  /*670b0*/  IMAD.MOV.U32 R9, RZ, RZ, R3 ;  /* 0x000000ffff097224 */ /* 0x000fe400078e0003 */
[----:B------:R-:W-:Y:S02]  /*670c0*/  IMAD.MOV.U32 R2, RZ, RZ, R11 ;  /* 0x000000ffff027224 */ /* 0x000fe400078e000b */
[----:B------:R-:W-:-:S07]  /*670d0*/  IMAD.MOV.U32 R3, RZ, RZ, R8 ;  /* 0x000000ffff037224 */ /* 0x000fce00078e0008 */
.L_x_66561:
[----:B------:R-:W-:Y:S05]  /*670e0*/  BSYNC B1 ;  /* 0x0000000000017941 */ /* 0x000fea0003800000 */
.L_x_66559:
        /* <DEDUP_REMOVED lines=9> */
.L_x_66563:
[----:B------:R-:W-:Y:S01]  /*67180*/  MOV R8, R6 ;  /* 0x0000000600087202 */ /* 0x000fe20000000f00 */
[----:B------:R-:W-:Y:S02]  /*67190*/  IMAD.MOV.U32 R11, RZ, RZ, R9 ;  /* 0x000000ffff0b7224 */ /* 0x000fe400078e0009 */
[----:B------:R-:W-:Y:S02]  /*671a0*/  IMAD.MOV.U32 R6, RZ, RZ, R43 ;  /* 0x000000ffff067224 */ /* 0x000fe400078e002b */
[----:B------:R-:W-:-:S07]  /*671b0*/  IMAD.MOV.U32 R9, RZ, RZ, R10 ;  /* 0x000000ffff097224 */ /* 0x000fce00078e000a */
.L_x_66564:
[----:B------:R-:W-:Y:S05]  /*671c0*/  BSYNC B1 ;  /* 0x0000000000017941 */ /* 0x000fea0003800000 */
.L_x_66562:
        /* <DEDUP_REMOVED lines=9> */
.L_x_66566:
[----:B------:R-:W-:Y:S01]  /*67260*/  MOV R10, R8 ;  /* 0x00000008000a7202 */ /* 0x000fe20000000f00 */
[----:B------:R-:W-:Y:S02]  /*67270*/  IMAD.MOV.U32 R43, RZ, RZ, R11 ;  /* 0x000000ffff2b7224 */ /* 0x000fe400078e000b */
[----:B------:R-:W-:Y:S02]  /*67280*/  IMAD.MOV.U32 R8, RZ, RZ, R63 ;  /* 0x000000ffff087224 */ /* 0x000fe400078e003f */
[----:B------:R-:W-:-:S07]  /*67290*/  IMAD.MOV.U32 R11, RZ, RZ, R42 ;  /* 0x000000ffff0b7224 */ /* 0x000fce00078e002a */
.L_x_66567:
[----:B------:R-:W-:Y:S05]  /*672a0*/  BSYNC B1 ;  /* 0x0000000000017941 */ /* 0x000fea0003800000 */
.L_x_66565:
        /* <DEDUP_REMOVED lines=9> */
.L_x_66569:
[----:B------:R-:W-:Y:S01]  /*67340*/  MOV R36, R10 ;  /* 0x0000000a00247202 */ /* 0x000fe20000000f00 */
[----:B------:R-:W-:Y:S02]  /*67350*/  IMAD.MOV.U32 R45, RZ, RZ, R43 ;  /* 0x000000ffff2d7224 */ /* 0x000fe400078e002b */
[----:B------:R-:W-:Y:S02]  /*67360*/  IMAD.MOV.U32 R10, RZ, RZ, R61 ;  /* 0x000000ffff0a7224 */ /* 0x000fe400078e003d */
[----:B------:R-:W-:-:S07]  /*67370*/  IMAD.MOV.U32 R43, RZ, RZ, R44 ;  /* 0x000000ffff2b7224 */ /* 0x000fce00078e002c */
.L_x_66570:
[----:B------:R-:W-:Y:S05]  /*67380*/  BSYNC B1 ;  /* 0x0000000000017941 */ /* 0x000fea0003800000 */
.L_x_66568:
        /* <DEDUP_REMOVED lines=9> */
.L_x_66572:
[----:B------:R-:W-:Y:S01]  /*67420*/  MOV R42, R36 ;  /* 0x00000024002a7202 */ /* 0x000fe20000000f00 */
[----:B------:R-:W-:Y:S02]  /*67430*/  IMAD.MOV.U32 R49, RZ, RZ, R45 ;  /* 0x000000ffff317224 */ /* 0x000fe400078e002d */
[----:B------:R-:W-:Y:S02]  /*67440*/  IMAD.MOV.U32 R36, RZ, RZ, R59 ;  /* 0x000000ffff247224 */ /* 0x000fe400078e003b */
[----:B------:R-:W-:-:S07]  /*67450*/  IMAD.MOV.U32 R45, RZ, RZ, R46 ;  /* 0x000000ffff2d7224 */ /* 0x000fce00078e002e */
.L_x_66573:
[----:B------:R-:W-:Y:S05]  /*67460*/  BSYNC B1 ;  /* 0x0000000000017941 */ /* 0x000fea0003800000 */
.L_x_66571:
        /* <DEDUP_REMOVED lines=9> */
.L_x_66575:
[----:B------:R-:W-:Y:S01]  /*67500*/  MOV R44, R42 ;  /* 0x0000002a002c7202 */ /* 0x000fe20000000f00 */
[----:B------:R-:W-:Y:S02]  /*67510*/  IMAD.MOV.U32 R59, RZ, RZ, R49 ;  /* 0x000000ffff3b7224 */ /* 0x000fe400078e0031 */
[----:B------:R-:W-:Y:S02]  /*67520*/  IMAD.MOV.U32 R42, RZ, RZ, R57 ;  /* 0x000000ffff2a7224 */ /* 0x000fe400078e0039 */
[----:B------:R-:W-:-:S07]  /*67530*/  IMAD.MOV.U32 R49, RZ, RZ, R58 ;  /* 0x000000ffff317224 */ /* 0x000fce00078e003a */
.L_x_66576:
[----:B------:R-:W-:Y:S05]  /*67540*/  BSYNC B1 ;  /* 0x0000000000017941 */ /* 0x000fea0003800000 */
.L_x_66574:
        /* <DEDUP_REMOVED lines=9> */
.L_x_66578:
[----:B------:R-:W-:Y:S01]  /*675e0*/  MOV R58, R44 ;  /* 0x0000002c003a7202 */ /* 0x000fe20000000f00 */
[----:B------:R-:W-:Y:S02]  /*675f0*/  IMAD.MOV.U32 R46, RZ, RZ, R59 ;  /* 0x000000ffff2e7224 */ /* 0x000fe400078e003b */
[----:B------:R-:W-:Y:S02]  /*67600*/  IMAD.MOV.U32 R44, RZ, RZ, R55 ;  /* 0x000000ffff2c7224 */ /* 0x000fe400078e0037 */
[----:B------:R-:W-:-:S07]  /*67610*/  IMAD.MOV.U32 R59, RZ, RZ, R56 ;  /* 0x000000ffff3b7224 */ /* 0x000fce00078e0038 */
.L_x_66579:
[----:B------:R-:W-:Y:S05]  /*67620*/  BSYNC B1 ;  /* 0x0000000000017941 */ /* 0x000fea0003800000 */
.L_x_66577:
        /* <DEDUP_REMOVED lines=9> */
.L_x_66581:
[----:B------:R-:W-:Y:S01]  /*676c0*/  MOV R55, R58 ;  /* 0x0000003a00377202 */ /* 0x000fe20000000f00 */
[----:B------:R-:W-:Y:S02]  /*676d0*/  IMAD.MOV.U32 R56, RZ, RZ, R46 ;  /* 0x000000ffff387224 */ /* 0x000fe400078e002e */
[----:B------:R-:W-:Y:S02]  /*676e0*/  IMAD.MOV.U32 R58, RZ, RZ, R65 ;  /* 0x000000ffff3a7224 */ /* 0x000fe400078e0041 */
[----:B------:R-:W-:-:S07]  /*676f0*/  IMAD.MOV.U32 R46, RZ, RZ, R53 ;  /* 0x000000ffff2e7224 */ /* 0x000fce00078e0035 */
.L_x_66582:
[----:B------:R-:W-:Y:S05]  /*67700*/  BSYNC B1 ;  /* 0x0000000000017941 */ /* 0x000fea0003800000 */
.L_x_66580:
        /* <DEDUP_REMOVED lines=9> */
.L_x_66584:
[----:B------:R-:W-:Y:S01]  /*677a0*/  MOV R57, R55 ;  /* 0x0000003700397202 */ /* 0x000fe20000000f00 */
[----:B------:R-:W-:Y:S02]  /*677b0*/  IMAD.MOV.U32 R53, RZ, RZ, R56 ;  /* 0x000000ffff357224 */ /* 0x000fe400078e0038 */
[----:B------:R-:W-:Y:S02]  /*677c0*/  IMAD.MOV.U32 R55, RZ, RZ, R52 ;  /* 0x000000ffff377224 */ /* 0x000fe400078e0034 */
[----:B------:R-:W-:-:S07]  /*677d0*/  IMAD.MOV.U32 R56, RZ, RZ, R51 ;  /* 0x000000ffff387224 */ /* 0x000fce00078e0033 */
.L_x_66585:
[----:B------:R-:W-:Y:S05]  /*677e0*/  BSYNC B1 ;  /* 0x0000000000017941 */ /* 0x000fea0003800000 */
.L_x_66583:
        /* <DEDUP_REMOVED lines=9> */
.L_x_66587:
[----:B------:R-:W-:Y:S01]  /*67880*/  MOV R51, R57 ;  /* 0x0000003900337202 */ /* 0x000fe20000000f00 */
[----:B------:R-:W-:Y:S02]  /*67890*/  IMAD.MOV.U32 R52, RZ, RZ, R53 ;  /* 0x000000ffff347224 */ /* 0x000fe400078e0035 */
[----:B------:R-:W-:Y:S02]  /*678a0*/  IMAD.MOV.U32 R57, RZ, RZ, R54 ;  /* 0x000000ffff397224 */ /* 0x000fe400078e0036 */
[----:B------:R-:W-:-:S07]  /*678b0*/  IMAD.MOV.U32 R53, RZ, RZ, R50 ;  /* 0x000000ffff357224 */ /* 0x000fce00078e0032 */
.L_x_66588:
[----:B------:R-:W-:Y:S05]  /*678c0*/  BSYNC B1 ;  /* 0x0000000000017941 */ /* 0x000fea0003800000 */
.L_x_66586:
        /* <DEDUP_REMOVED lines=9> */
.L_x_66590:
[----:B------:R-:W-:Y:S01]  /*67960*/  MOV R54, R51 ;  /* 0x0000003300367202 */ /* 0x000fe20000000f00 */
[----:B------:R-:W-:Y:S02]  /*67970*/  IMAD.MOV.U32 R50, RZ, RZ, R52 ;  /* 0x000000ffff327224 */ /* 0x000fe400078e0034 */
[----:B------:R-:W-:Y:S02]  /*67980*/  IMAD.MOV.U32 R51, RZ, RZ, R48 ;  /* 0x000000ffff337224 */ /* 0x000fe400078e0030 */
[----:B------:R-:W-:-:S07]  /*67990*/  IMAD.MOV.U32 R52, RZ, RZ, R47 ;  /* 0x000000ffff347224 */ /* 0x000fce00078e002f */
.L_x_66591:
[----:B------:R-:W-:Y:S05]  /*679a0*/  BSYNC B1 ;  /* 0x0000000000017941 */ /* 0x000fea0003800000 */
.L_x_66589:
        /* <DEDUP_REMOVED lines=16> */
.L_x_66593:
[----:B------:R-:W-:Y:S02]  /*67ab0*/  IMAD.MOV.U32 R38, RZ, RZ, R17 ;  /* 0x000000ffff267224 */ /* 0x000fe400078e0011 */
[----:B------:R-:W-:Y:S02]  /*67ac0*/  IMAD.MOV.U32 R26, RZ, RZ, R71 ;  /* 0x000000ffff1a7224 */ /* 0x000fe400078e0047 */
[----:B------:R-:W-:Y:S02]  /*67ad0*/  IMAD.MOV.U32 R17, RZ, RZ, R60 ;  /* 0x000000ffff117224 */ /* 0x000fe400078e003c */
[----:B------:R-:W-:-:S07]  /*67ae0*/  IMAD.MOV.U32 R71, RZ, RZ, R25 ;  /* 0x000000ffff477224 */ /* 0x000fce00078e0019 */
.L_x_66594:
[----:B------:R-:W-:Y:S05]  /*67af0*/  BSYNC B1 ;  /* 0x0000000000017941 */ /* 0x000fea0003800000 */
.L_x_66592:
        /* <DEDUP_REMOVED lines=9> */
.L_x_66596:
[----:B------:R-:W-:Y:S02]  /*67b90*/  IMAD.MOV.U32 R25, RZ, RZ, R38 ;  /* 0x000000ffff197224 */ /* 0x000fe400078e0026 */
[----:B------:R-:W-:Y:S02]  /*67ba0*/  IMAD.MOV.U32 R48, RZ, RZ, R26 ;  /* 0x000000ffff307224 */ /* 0x000fe400078e001a */
[----:B------:R-:W-:Y:S02]  /*67bb0*/  IMAD.MOV.U32 R38, RZ, RZ, R24 ;  /* 0x000000ffff267224 */ /* 0x000fe400078e0018 */
[----:B------:R-:W-:-:S07]  /*67bc0*/  IMAD.MOV.U32 R26, RZ, RZ, R37 ;  /* 0x000000ffff1a7224 */ /* 0x000fce00078e0025 */
.L_x_66597:
[----:B------:R-:W-:Y:S05]  /*67bd0*/  BSYNC B1 ;  /* 0x0000000000017941 */ /* 0x000fea0003800000 */
.L_x_66595:
        /* <DEDUP_REMOVED lines=9> */
.L_x_66599:
[----:B------:R-:W-:Y:S02]  /*67c70*/  IMAD.MOV.U32 R37, RZ, RZ, R25 ;  /* 0x000000ffff257224 */ /* 0x000fe400078e0019 */
[----:B------:R-:W-:Y:S02]  /*67c80*/  IMAD.MOV.U32 R24, RZ, RZ, R48 ;  /* 0x000000ffff187224 */ /* 0x000fe400078e0030 */
[----:B------:R-:W-:Y:S02]  /*67c90*/  IMAD.MOV.U32 R25, RZ, RZ, R16 ;  /* 0x000000ffff197224 */ /* 0x000fe400078e0010 */
[----:B------:R-:W-:-:S07]  /*67ca0*/  IMAD.MOV.U32 R48, RZ, RZ, R7 ;  /* 0x000000ffff307224 */ /* 0x000fce00078e0007 */
.L_x_66600:
[----:B------:R-:W-:Y:S05]  /*67cb0*/  BSYNC B1 ;  /* 0x0000000000017941 */ /* 0x000fea0003800000 */
.L_x_66598:
        /* <DEDUP_REMOVED lines=9> */
.L_x_66602:
[----:B------:R-:W-:Y:S02]  /*67d50*/  IMAD.MOV.U32 R7, RZ, RZ, R37 ;  /* 0x000000ffff077224 */ /* 0x000fe400078e0025 */
[----:B------:R-:W-:Y:S02]  /*67d60*/  IMAD.MOV.U32 R16, RZ, RZ, R24 ;  /* 0x000000ffff107224 */ /* 0x000fe400078e0018 */
[----:B------:R-:W-:Y:S02]  /*67d70*/  IMAD.MOV.U32 R37, RZ, RZ, R2 ;  /* 0x000000ffff257224 */ /* 0x000fe400078e0002 */
[----:B------:R-:W-:-:S07]  /*67d80*/  IMAD.MOV.U32 R24, RZ, RZ, R3 ;  /* 0x000000ffff187224 */ /* 0x000fce00078e0003 */
.L_x_66603:
[----:B------:R-:W-:Y:S05]  /*67d90*/  BSYNC B1 ;  /* 0x0000000000017941 */ /* 0x000fea0003800000 */
.L_x_66601:
        /* <DEDUP_REMOVED lines=9> */
.L_x_66605:
[----:B------:R-:W-:Y:S02]  /*67e30*/  IMAD.MOV.U32 R3, RZ, RZ, R7 ;  /* 0x000000ffff037224 */ /* 0x000fe400078e0007 */
[----:B------:R-:W-:Y:S02]  /*67e40*/  IMAD.MOV.U32 R2, RZ, RZ, R16 ;  /* 0x000000ffff027224 */ /* 0x000fe400078e0010 */
[----:B------:R-:W-:Y:S02]  /*67e50*/  IMAD.MOV.U32 R7, RZ, RZ, R6 ;  /* 0x000000ffff077224 */ /* 0x000fe400078e0006 */
[----:B------:R-:W-:-:S07]  /*67e60*/  IMAD.MOV.U32 R16, RZ, RZ, R9 ;  /* 0x000000ffff107224 */ /* 0x000fce00078e0009 */
.L_x_66606:
[----:B------:R-:W-:Y:S05]  /*67e70*/  BSYNC B1 ;  /* 0x0000000000017941 */ /* 0x000fea0003800000 */
.L_x_66604:
        /* <DEDUP_REMOVED lines=9> */
.L_x_66608:
[----:B------:R-:W-:Y:S02]  /*67f10*/  IMAD.MOV.U32 R9, RZ, RZ, R3 ;  /* 0x000000ffff097224 */ /* 0x000fe400078e0003 */
[----:B------:R-:W-:Y:S02]  /*67f20*/  IMAD.MOV.U32 R6, RZ, RZ, R2 ;  /* 0x000000ffff067224 */ /* 0x000fe400078e0002 */
[----:B------:R-:W-:Y:S02]  /*67f30*/  IMAD.MOV.U32 R3, RZ, RZ, R8 ;  /* 0x000000ffff037224 */ /* 0x000fe400078e0008 */
[----:B------:R-:W-:-:S07]  /*67f40*/  IMAD.MOV.U32 R2, RZ, RZ, R11 ;  /* 0x000000ffff027224 */ /* 0x000fce00078e000b */
.L_x_66609:
[----:B------:R-:W-:Y:S05]  /*67f50*/  BSYNC B1 ;  /* 0x0000000000017941 */ /* 0x000fea0003800000 */
.L_x_66607:
        /* <DEDUP_REMOVED lines=9> */
.L_x_66611:
[----:B------:R-:W-:Y:S02]  /*67ff0*/  IMAD.MOV.U32 R11, RZ, RZ, R9 ;  /* 0x000000ffff0b7224 */ /* 0x000fe400078e0009 */
[----:B------:R-:W-:Y:S02]  /*68000*/  IMAD.MOV.U32 R8, RZ, RZ, R6 ;  /* 0x000000ffff087224 */ /* 0x000fe400078e0006 */
[----:B------:R-:W-:Y:S02]  /*68010*/  IMAD.MOV.U32 R9, RZ, RZ, R10 ;  /* 0x000000ffff097224 */ /* 0x000fe400078e000a */
[----:B------:R-:W-:-:S07]  /*68020*/  IMAD.MOV.U32 R6, RZ, RZ, R43 ;  /* 0x000000ffff067224 */ /* 0x000fce00078e002b */
.L_x_66612:
[----:B------:R-:W-:Y:S05]  /*68030*/  BSYNC B1 ;  /* 0x0000000000017941 */ /* 0x000fea0003800000 */
.L_x_66610:
        /* <DEDUP_REMOVED lines=9> */
.L_x_66614:
[----:B------:R-:W-:Y:S02]  /*680d0*/  IMAD.MOV.U32 R43, RZ, RZ, R11 ;  /* 0x000000ffff2b7224 */ /* 0x000fe400078e000b */
[----:B------:R-:W-:Y:S02]  /*680e0*/  IMAD.MOV.U32 R10, RZ, RZ, R8 ;  /* 0x000000ffff0a7224 */ /* 0x000fe400078e0008 */
[----:B------:R-:W-:Y:S02]  /*680f0*/  IMAD.MOV.U32 R11, RZ, RZ, R36 ;  /* 0x000000ffff0b7224 */ /* 0x000fe400078e0024 */
[----:B------:R-:W-:-:S07]  /*68100*/  IMAD.MOV.U32 R8, RZ, RZ, R45 ;  /* 0x000000ffff087224 */ /* 0x000fce00078e002d */
.L_x_66615:
[----:B------:R-:W-:Y:S05]  /*68110*/  BSYNC B1 ;  /* 0x0000000000017941 */ /* 0x000fea0003800000 */
.L_x_66613:
        /* <DEDUP_REMOVED lines=9> */
.L_x_66617:
[----:B------:R-:W-:Y:S02]  /*681b0*/  IMAD.MOV.U32 R45, RZ, RZ, R43 ;  /* 0x000000ffff2d7224 */ /* 0x000fe400078e002b */
[----:B------:R-:W-:Y:S02]  /*681c0*/  IMAD.MOV.U32 R36, RZ, RZ, R10 ;  /* 0x000000ffff247224 */ /* 0x000fe400078e000a */
[----:B------:R-:W-:Y:S02]  /*681d0*/  IMAD.MOV.U32 R43, RZ, RZ, R42 ;  /* 0x000000ffff2b7224 */ /* 0x000fe400078e002a */
[----:B------:R-:W-:-:S07]  /*681e0*/  IMAD.MOV.U32 R10, RZ, RZ, R49 ;  /* 0x000000ffff0a7224 */ /* 0x000fce00078e0031 */
.L_x_66618:
[----:B------:R-:W-:Y:S05]  /*681f0*/  BSYNC B1 ;  /* 0x0000000000017941 */ /* 0x000fea0003800000 */
.L_x_66616:
        /* <DEDUP_REMOVED lines=9> */
.L_x_66620:
[----:B------:R-:W-:Y:S02]  /*68290*/  IMAD.MOV.U32 R49, RZ, RZ, R45 ;  /* 0x000000ffff317224 */ /* 0x000fe400078e002d */
[----:B------:R-:W-:Y:S02]  /*682a0*/  IMAD.MOV.U32 R47, RZ, RZ, R36 ;  /* 0x000000ffff2f7224 */ /* 0x000fe400078e0024 */
[----:B------:R-:W-:Y:S02]  /*682b0*/  IMAD.MOV.U32 R45, RZ, RZ, R44 ;  /* 0x000000ffff2d7224 */ /* 0x000fe400078e002c */
[----:B------:R-:W-:-:S07]  /*682c0*/  IMAD.MOV.U32 R36, RZ, RZ, R59 ;  /* 0x000000ffff247224 */ /* 0x000fce00078e003b */
.L_x_66621:
[----:B------:R-:W-:Y:S05]  /*682d0*/  BSYNC B1 ;  /* 0x0000000000017941 */ /* 0x000fea0003800000 */
.L_x_66619:
        /* <DEDUP_REMOVED lines=9> */
.L_x_66623:
[----:B------:R-:W-:Y:S02]  /*68370*/  IMAD.MOV.U32 R42, RZ, RZ, R49 ;  /* 0x000000ffff2a7224 */ /* 0x000fe400078e0031 */
[----:B------:R-:W-:Y:S02]  /*68380*/  IMAD.MOV.U32 R59, RZ, RZ, R47 ;  /* 0x000000ffff3b7224 */ /* 0x000fe400078e002f */
[----:B------:R-:W-:Y:S02]  /*68390*/  IMAD.MOV.U32 R49, RZ, RZ, R58 ;  /* 0x000000ffff317224 */ /* 0x000fe400078e003a */
[----:B------:R-:W-:-:S07]  /*683a0*/  IMAD.MOV.U32 R47, RZ, RZ, R46 ;  /* 0x000000ffff2f7224 */ /* 0x000fce00078e002e */
.L_x_66624:
[----:B------:R-:W-:Y:S05]  /*683b0*/  BSYNC B1 ;  /* 0x0000000000017941 */ /* 0x000fea0003800000 */
.L_x_66622:
        /* <DEDUP_REMOVED lines=9> */
.L_x_66626:
[----:B------:R-:W-:Y:S02]  /*68450*/  IMAD.MOV.U32 R46, RZ, RZ, R42 ;  /* 0x000000ffff2e7224 */ /* 0x000fe400078e002a */
[----:B------:R-:W-:Y:S02]  /*68460*/  IMAD.MOV.U32 R44, RZ, RZ, R59 ;  /* 0x000000ffff2c7224 */ /* 0x000fe400078e003b */
[----:B------:R-:W-:Y:S02]  /*68470*/  IMAD.MOV.U32 R42, RZ, RZ, R55 ;  /* 0x000000ffff2a7224 */ /* 0x000fe400078e0037 */
[----:B------:R-:W-:-:S07]  /*68480*/  IMAD.MOV.U32 R59, RZ, RZ, R56 ;  /* 0x000000ffff3b7224 */ /* 0x000fce00078e0038 */
.L_x_66627:
[----:B------:R-:W-:Y:S05]  /*68490*/  BSYNC B1 ;  /* 0x0000000000017941 */ /* 0x000fea0003800000 */
.L_x_66625:
        /* <DEDUP_REMOVED lines=9> */
.L_x_66629:
[----:B------:R-:W-:Y:S02]  /*68530*/  IMAD.MOV.U32 R56, RZ, RZ, R46 ;  /* 0x000000ffff387224 */ /* 0x000fe400078e002e */
[----:B------:R-:W-:Y:S02]  /*68540*/  IMAD.MOV.U32 R55, RZ, RZ, R44 ;  /* 0x000000ffff377224 */ /* 0x000fe400078e002c */
[----:B------:R-:W-:Y:S02]  /*68550*/  IMAD.MOV.U32 R46, RZ, RZ, R57 ;  /* 0x000000ffff2e7224 */ /* 0x000fe400078e0039 */
[----:B------:R-:W-:-:S07]  /*68560*/  IMAD.MOV.U32 R44, RZ, RZ, R53 ;  /* 0x000000ffff2c7224 */ /* 0x000fce00078e0035 */
.L_x_66630:
[----:B------:R-:W-:Y:S05]  /*68570*/  BSYNC B1 ;  /* 0x0000000000017941 */ /* 0x000fea0003800000 */
.L_x_66628:
        /* <DEDUP_REMOVED lines=9> */
.L_x_66632:
[----:B------:R-:W-:Y:S02]  /*68610*/  IMAD.MOV.U32 R57, RZ, RZ, R56 ;  /* 0x000000ffff397224 */ /* 0x000fe400078e0038 */
[----:B------:R-:W-:Y:S02]  /*68620*/  IMAD.MOV.U32 R53, RZ, RZ, R55 ;  /* 0x000000ffff357224 */ /* 0x000fe400078e0037 */
[----:B------:R-:W-:Y:S02]  /*68630*/  IMAD.MOV.U32 R56, RZ, RZ, R51 ;  /* 0x000000ffff387224 */ /* 0x000fe400078e0033 */
[----:B------:R-:W-:-:S07]  /*68640*/  IMAD.MOV.U32 R55, RZ, RZ, R52 ;  /* 0x000000ffff377224 */ /* 0x000fce00078e0034 */
.L_x_66633:
[----:B------:R-:W-:Y:S05]  /*68650*/  BSYNC B1 ;  /* 0x0000000000017941 */ /* 0x000fea0003800000 */
.L_x_66631:
        /* <DEDUP_REMOVED lines=9> */
.L_x_66635:
[----:B------:R-:W-:Y:S02]  /*686f0*/  IMAD.MOV.U32 R52, RZ, RZ, R57 ;  /* 0x000000ffff347224 */ /* 0x000fe400078e0039 */
[----:B------:R-:W-:Y:S02]  /*68700*/  IMAD.MOV.U32 R51, RZ, RZ, R53 ;  /* 0x000000ffff337224 */ /* 0x000fe400078e0035 */
[----:B------:R-:W-:Y:S02]  /*68710*/  IMAD.MOV.U32 R57, RZ, RZ, R54 ;  /* 0x000000ffff397224 */ /* 0x000fe400078e0036 */
[----:B------:R-:W-:-:S07]  /*68720*/  IMAD.MOV.U32 R53, RZ, RZ, R50 ;  /* 0x000000ffff357224 */ /* 0x000fce00078e0032 */
.L_x_66636:
[----:B------:R-:W-:Y:S05]  /*68730*/  BSYNC B1 ;  /* 0x0000000000017941 */ /* 0x000fea0003800000 */
.L_x_66634:
        /* <DEDUP_REMOVED lines=16> */
.L_x_66638:
[----:B------:R-:W-:Y:S01]  /*68840*/  IMAD.MOV.U32 R50, RZ, RZ, R17 ;  /* 0x000000ffff327224 */ /* 0x000fe200078e0011 */
[----:B------:R-:W-:Y:S01]  /*68850*/  MOV R17, R38 ;  /* 0x0000002600117202 */ /* 0x000fe20000000f00 */
[----:B------:R-:W-:Y:S02]  /*68860*/  IMAD.MOV.U32 R27, RZ, RZ, R71 ;  /* 0x000000ffff1b7224 */ /* 0x000fe400078e0047 */
[----:B------:R-:W-:-:S07]  /*68870*/  IMAD.MOV.U32 R71, RZ, RZ, R26 ;  /* 0x000000ffff477224 */ /* 0x000fce00078e001a */
.L_x_66639:
[----:B------:R-:W-:Y:S05]  /*68880*/  BSYNC B1 ;  /* 0x0000000000017941 */ /* 0x000fea0003800000 */
.L_x_66637:
        /* <DEDUP_REMOVED lines=9> */
.L_x_66641:
[----:B------:R-:W-:Y:S01]  /*68920*/  IMAD.MOV.U32 R26, RZ, RZ, R50 ;  /* 0x000000ffff1a7224 */ /* 0x000fe200078e0032 */
[----:B------:R-:W-:Y:S01]  /*68930*/  MOV R50, R25 ;  /* 0x0000001900327202 */ /* 0x000fe20000000f00 */
[----:B------:R-:W-:Y:S02]  /*68940*/  IMAD.MOV.U32 R39, RZ, RZ, R27 ;  /* 0x000000ffff277224 */ /* 0x000fe400078e001b */
[----:B------:R-:W-:-:S07]  /*68950*/  IMAD.MOV.U32 R27, RZ, RZ, R48 ;  /* 0x000000ffff1b7224 */ /* 0x000fce00078e0030 */
.L_x_66642:
[----:B------:R-:W-:Y:S05]  /*68960*/  BSYNC B1 ;  /* 0x0000000000017941 */ /* 0x000fea0003800000 */
.L_x_66640:
        /* <DEDUP_REMOVED lines=9> */
.L_x_66644:
[----:B------:R-:W-:Y:S01]  /*68a00*/  IMAD.MOV.U32 R38, RZ, RZ, R26 ;  /* 0x000000ffff267224 */ /* 0x000fe200078e001a */
[----:B------:R-:W-:Y:S01]  /*68a10*/  MOV R26, R37 ;  /* 0x00000025001a7202 */ /* 0x000fe20000000f00 */
[----:B------:R-:W-:Y:S02]  /*68a20*/  IMAD.MOV.U32 R25, RZ, RZ, R39 ;  /* 0x000000ffff197224 */ /* 0x000fe400078e0027 */
[----:B------:R-:W-:-:S07]  /*68a30*/  IMAD.MOV.U32 R39, RZ, RZ, R24 ;  /* 0x000000ffff277224 */ /* 0x000fce00078e0018 */
.L_x_66645:
[----:B------:R-:W-:Y:S05]  /*68a40*/  BSYNC B1 ;  /* 0x0000000000017941 */ /* 0x000fea0003800000 */
.L_x_66643:
        /* <DEDUP_REMOVED lines=9> */
.L_x_66647:
[----:B------:R-:W-:Y:S01]  /*68ae0*/  IMAD.MOV.U32 R24, RZ, RZ, R38 ;  /* 0x000000ffff187224 */ /* 0x000fe200078e0026 */
[----:B------:R-:W-:Y:S01]  /*68af0*/  MOV R38, R7 ;  /* 0x0000000700267202 */ /* 0x000fe20000000f00 */
[----:B------:R-:W-:Y:S02]  /*68b00*/  IMAD.MOV.U32 R37, RZ, RZ, R25 ;  /* 0x000000ffff257224 */ /* 0x000fe400078e0019 */
[----:B------:R-:W-:-:S07]  /*68b10*/  IMAD.MOV.U32 R25, RZ, RZ, R16 ;  /* 0x000000ffff197224 */ /* 0x000fce00078e0010 */
.L_x_66648:
[----:B------:R-:W-:Y:S05]  /*68b20*/  BSYNC B1 ;  /* 0x0000000000017941 */ /* 0x000fea0003800000 */
.L_x_66646:
        /* <DEDUP_REMOVED lines=9> */
.L_x_66650:
[----:B------:R-:W-:Y:S01]  /*68bc0*/  IMAD.MOV.U32 R16, RZ, RZ, R24 ;  /* 0x000000ffff107224 */ /* 0x000fe200078e0018 */
[----:B------:R-:W-:Y:S01]  /*68bd0*/  MOV R24, R3 ;  /* 0x0000000300187202 */ /* 0x000fe20000000f00 */
[----:B------:R-:W-:Y:S02]  /*68be0*/  IMAD.MOV.U32 R7, RZ, RZ, R37 ;  /* 0x000000ffff077224 */ /* 0x000fe400078e0025 */
[----:B------:R-:W-:-:S07]  /*68bf0*/  IMAD.MOV.U32 R37, RZ, RZ, R2 ;  /* 0x000000ffff257224 */ /* 0x000fce00078e0002 */
.L_x_66651:
[----:B------:R-:W-:Y:S05]  /*68c00*/  BSYNC B1 ;  /* 0x0000000000017941 */ /* 0x000fea0003800000 */
.L_x_66649:
        /* <DEDUP_REMOVED lines=9> */
.L_x_66653:
[----:B------:R-:W-:Y:S01]  /*68ca0*/  IMAD.MOV.U32 R2, RZ, RZ, R16 ;  /* 0x000000ffff027224 */ /* 0x000fe200078e0010 */
[----:B------:R-:W-:Y:S01]  /*68cb0*/  MOV R16, R9 ;  /* 0x0000000900107202 */ /* 0x000fe20000000f00 */
[----:B------:R-:W-:Y:S02]  /*68cc0*/  IMAD.MOV.U32 R3, RZ, RZ, R7 ;  /* 0x000000ffff037224 */ /* 0x000fe400078e0007 */
[----:B------:R-:W-:-:S07]  /*68cd0*/  IMAD.MOV.U32 R7, RZ, RZ, R6 ;  /* 0x000000ffff077224 */ /* 0x000fce00078e0006 */
.L_x_66654:
[----:B------:R-:W-:Y:S05]  /*68ce0*/  BSYNC B1 ;  /* 0x0000000000017941 */ /* 0x000fea0003800000 */
.L_x_66652:
        /* <DEDUP_REMOVED lines=9> */
.L_x_66656:
[----:B------:R-:W-:Y:S01]  /*68d80*/  IMAD.MOV.U32 R6, RZ, RZ, R2 ;  /* 0x000000ffff067224 */ /* 0x000fe200078e0002 */
[----:B------:R-:W-:Y:S01]  /*68d90*/  MOV R2, R11 ;  /* 0x0000000b00027202 */ /* 0x000fe20000000f00 */
[----:B------:R-:W-:Y:S02]  /*68da0*/  IMAD.MOV.U32 R9, RZ, RZ, R3 ;  /* 0x000000ffff097224 */ /* 0x000fe400078e0003 */
[----:B------:R-:W-:-:S07]  /*68db0*/  IMAD.MOV.U32 R3, RZ, RZ, R8 ;  /* 0x000000ffff037224 */ /* 0x000fce00078e0008 */
.L_x_66657:
[----:B------:R-:W-:Y:S05]  /*68dc0*/  BSYNC B1 ;  /* 0x0000000000017941 */ /* 0x000fea0003800000 */
.L_x_66655:
        /* <DEDUP_REMOVED lines=9> */
.L_x_66659:
[----:B------:R-:W-:Y:S01]  /*68e60*/  IMAD.MOV.U32 R8, RZ, RZ, R6 ;  /* 0x000000ffff087224 */ /* 0x000fe200078e0006 */
[----:B------:R-:W-:Y:S01]  /*68e70*/  MOV R6, R43 ;  /* 0x0000002b00067202 */ /* 0x000fe20000000f00 */
[----:B------:R-:W-:Y:S02]  /*68e80*/  IMAD.MOV.U32 R11, RZ, RZ, R9 ;  /* 0x000000ffff0b7224 */ /* 0x000fe400078e0009 */
[----:B------:R-:W-:-:S07]  /*68e90*/  IMAD.MOV.U32 R9, RZ, RZ, R10 ;  /* 0x000000ffff097224 */ /* 0x000fce00078e000a */
.L_x_66660:
[----:B------:R-:W-:Y:S05]  /*68ea0*/  BSYNC B1 ;  /* 0x0000000000017941 */ /* 0x000fea0003800000 */
.L_x_66658:
        /* <DEDUP_REMOVED lines=9> */
.L_x_66662:
[----:B------:R-:W-:Y:S01]  /*68f40*/  IMAD.MOV.U32 R48, RZ, RZ, R8 ;  /* 0x000000ffff307224 */ /* 0x000fe200078e0008 */
[----:B------:R-:W-:Y:S01]  /*68f50*/  MOV R8, R45 ;  /* 0x0000002d00087202 */ /* 0x000fe20000000f00 */
[----:B------:R-:W-:Y:S02]  /*68f60*/  IMAD.MOV.U32 R10, RZ, RZ, R11 ;  /* 0x000000ffff0a7224 */ /* 0x000fe400078e000b */
[----:B------:R-:W-:-:S07]  /*68f70*/  IMAD.MOV.U32 R11, RZ, RZ, R36 ;  /* 0x000000ffff0b7224 */ /* 0x000fce00078e0024 */
.L_x_66663:
[----:B------:R-:W-:Y:S05]  /*68f80*/  BSYNC B1 ;  /* 0x0000000000017941 */ /* 0x000fea0003800000 */
.L_x_66661:
        /* <DEDUP_REMOVED lines=9> */
.L_x_66665:
[----:B------:R-:W-:Y:S01]  /*69020*/  IMAD.MOV.U32 R43, RZ, RZ, R48 ;  /* 0x000000ffff2b7224 */ /* 0x000fe200078e0030 */
[----:B------:R-:W-:Y:S01]  /*69030*/  MOV R48, R49 ;  /* 0x0000003100307202 */ /* 0x000fe20000000f00 */
[----:B------:R-:W-:Y:S02]  /*69040*/  IMAD.MOV.U32 R36, RZ, RZ, R10 ;  /* 0x000000ffff247224 */ /* 0x000fe400078e000a */
[----:B------:R-:W-:-:S07]  /*69050*/  IMAD.MOV.U32 R10, RZ, RZ, R47 ;  /* 0x000000ffff0a7224 */ /* 0x000fce00078e002f */
.L_x_66666:
[----:B------:R-:W-:Y:S05]  /*69060*/  BSYNC B1 ;  /* 0x0000000000017941 */ /* 0x000fea0003800000 */
.L_x_66664:
        /* <DEDUP_REMOVED lines=9> */
.L_x_66668:
[----:B------:R-:W-:Y:S01]  /*69100*/  IMAD.MOV.U32 R47, RZ, RZ, R43 ;  /* 0x000000ffff2f7224 */ /* 0x000fe200078e002b */
[----:B------:R-:W-:Y:S01]  /*69110*/  MOV R43, R42 ;  /* 0x0000002a002b7202 */ /* 0x000fe20000000f00 */
[----:B------:R-:W-:Y:S02]  /*69120*/  IMAD.MOV.U32 R45, RZ, RZ, R36 ;  /* 0x000000ffff2d7224 */ /* 0x000fe400078e0024 */
[----:B------:R-:W-:-:S07]  /*69130*/  IMAD.MOV.U32 R36, RZ, RZ, R59 ;  /* 0x000000ffff247224 */ /* 0x000fce00078e003b */
.L_x_66669:
[----:B------:R-:W-:Y:S05]  /*69140*/  BSYNC B1 ;  /* 0x0000000000017941 */ /* 0x000fea0003800000 */
.L_x_66667:
        /* <DEDUP_REMOVED lines=9> */
.L_x_66671:
[----:B------:R-:W-:Y:S01]  /*691e0*/  IMAD.MOV.U32 R49, RZ, RZ, R47 ;  /* 0x000000ffff317224 */ /* 0x000fe200078e002f */
[----:B------:R-:W-:Y:S01]  /*691f0*/  MOV R47, R46 ;  /* 0x0000002e002f7202 */ /* 0x000fe20000000f00 */
[----:B------:R-:W-:Y:S02]  /*69200*/  IMAD.MOV.U32 R42, RZ, RZ, R45 ;  /* 0x000000ffff2a7224 */ /* 0x000fe400078e002d */
[----:B------:R-:W-:-:S07]  /*69210*/  IMAD.MOV.U32 R45, RZ, RZ, R44 ;  /* 0x000000ffff2d7224 */ /* 0x000fce00078e002c */
.L_x_66672:
[----:B------:R-:W-:Y:S05]  /*69220*/  BSYNC B1 ;  /* 0x0000000000017941 */ /* 0x000fea0003800000 */
.L_x_66670:
        /* <DEDUP_REMOVED lines=9> */
.L_x_66674:
[----:B------:R-:W-:Y:S01]  /*692c0*/  IMAD.MOV.U32 R46, RZ, RZ, R49 ;  /* 0x000000ffff2e7224 */ /* 0x000fe200078e0031 */
[----:B------:R-:W-:Y:S01]  /*692d0*/  MOV R49, R56 ;  /* 0x0000003800317202 */ /* 0x000fe20000000f00 */
[----:B------:R-:W-:Y:S02]  /*692e0*/  IMAD.MOV.U32 R44, RZ, RZ, R42 ;  /* 0x000000ffff2c7224 */ /* 0x000fe400078e002a */
[----:B------:R-:W-:-:S07]  /*692f0*/  IMAD.MOV.U32 R42, RZ, RZ, R55 ;  /* 0x000000ffff2a7224 */ /* 0x000fce00078e0037 */
.L_x_66675:
[----:B------:R-:W-:Y:S05]  /*69300*/  BSYNC B1 ;  /* 0x0000000000017941 */ /* 0x000fea0003800000 */
.L_x_66673:
        /* <DEDUP_REMOVED lines=9> */
.L_x_66677:
[----:B------:R-:W-:Y:S01]  /*693a0*/  IMAD.MOV.U32 R55, RZ, RZ, R46 ;  /* 0x000000ffff377224 */ /* 0x000fe200078e002e */
[----:B------:R-:W-:Y:S01]  /*693b0*/  MOV R46, R57 ;  /* 0x00000039002e7202 */ /* 0x000fe20000000f00 */
[----:B------:R-:W-:Y:S02]  /*693c0*/  IMAD.MOV.U32 R54, RZ, RZ, R44 ;  /* 0x000000ffff367224 */ /* 0x000fe400078e002c */
[----:B------:R-:W-:-:S07]  /*693d0*/  IMAD.MOV.U32 R44, RZ, RZ, R53 ;  /* 0x000000ffff2c7224 */ /* 0x000fce00078e0035 */
.L_x_66678:
[----:B------:R-:W-:Y:S05]  /*693e0*/  BSYNC B1 ;  /* 0x0000000000017941 */ /* 0x000fea0003800000 */
.L_x_66676:
        /* <DEDUP_REMOVED lines=9> */
.L_x_66680:
[----:B------:R-:W-:Y:S01]  /*69480*/  IMAD.MOV.U32 R56, RZ, RZ, R55 ;  /* 0x000000ffff387224 */ /* 0x000fe200078e0037 */
[----:B------:R-:W-:Y:S01]  /*69490*/  MOV R55, R52 ;  /* 0x0000003400377202 */ /* 0x000fe20000000f00 */
[----:B------:R-:W-:Y:S02]  /*694a0*/  IMAD.MOV.U32 R53, RZ, RZ, R54 ;  /* 0x000000ffff357224 */ /* 0x000fe400078e0036 */
[----:B------:R-:W-:-:S07]  /*694b0*/  IMAD.MOV.U32 R54, RZ, RZ, R51 ;  /* 0x000000ffff367224 */ /* 0x000fce00078e0033 */
.L_x_66681:
[----:B------:R-:W-:Y:S05]  /*694c0*/  BSYNC B1 ;  /* 0x0000000000017941 */ /* 0x000fea0003800000 */
.L_x_66679:
        /* <DEDUP_REMOVED lines=16> */
.L_x_66683:
[----:B------:R-:W-:Y:S01]  /*695d0*/  MOV R28, R17 ;  /* 0x00000011001c7202 */ /* 0x000fe20000000f00 */
[----:B------:R-:W-:Y:S02]  /*695e0*/  IMAD.MOV.U32 R12, RZ, RZ, R71 ;  /* 0x000000ffff0c7224 */ /* 0x000fe400078e0047 */
[----:B------:R-:W-:Y:S02]  /*695f0*/  IMAD.MOV.U32 R17, RZ, RZ, R50 ;  /* 0x000000ffff117224 */ /* 0x000fe400078e0032 */
[----:B------:R-:W-:-:S07]  /*69600*/  IMAD.MOV.U32 R71, RZ, RZ, R27 ;  /* 0x000000ffff477224 */ /* 0x000fce00078e001b */
.L_x_66684:
[----:B------:R-:W-:Y:S05]  /*69610*/  BSYNC B1 ;  /* 0x0000000000017941 */ /* 0x000fea0003800000 */
.L_x_66682:
        /* <DEDUP_REMOVED lines=9> */
.L_x_66686:
[----:B------:R-:W-:Y:S01]  /*696b0*/  MOV R27, R28 ;  /* 0x0000001c001b7202 */ /* 0x000fe20000000f00 */
[----:B------:R-:W-:Y:S02]  /*696c0*/  IMAD.MOV.U32 R50, RZ, RZ, R12 ;  /* 0x000000ffff327224 */ /* 0x000fe400078e000c */
[----:B------:R-:W-:Y:S02]  /*696d0*/  IMAD.MOV.U32 R28, RZ, RZ, R26 ;  /* 0x000000ffff1c7224 */ /* 0x000fe400078e001a */
[----:B------:R-:W-:-:S07]  /*696e0*/  IMAD.MOV.U32 R12, RZ, RZ, R39 ;  /* 0x000000ffff0c7224 */ /* 0x000fce00078e0027 */
.L_x_66687:
[----:B------:R-:W-:Y:S05]  /*696f0*/  BSYNC B1 ;  /* 0x0000000000017941 */ /* 0x000fea0003800000 */
.L_x_66685:
        /* <DEDUP_REMOVED lines=9> */
.L_x_66689:
[----:B------:R-:W-:Y:S01]  /*69790*/  MOV R39, R27 ;  /* 0x0000001b00277202 */ /* 0x000fe20000000f00 */
[----:B------:R-:W-:Y:S02]  /*697a0*/  IMAD.MOV.U32 R26, RZ, RZ, R50 ;  /* 0x000000ffff1a7224 */ /* 0x000fe400078e0032 */
[----:B------:R-:W-:Y:S02]  /*697b0*/  IMAD.MOV.U32 R27, RZ, RZ, R38 ;  /* 0x000000ffff1b7224 */ /* 0x000fe400078e0026 */
[----:B------:R-:W-:-:S07]  /*697c0*/  IMAD.MOV.U32 R50, RZ, RZ, R25 ;  /* 0x000000ffff327224 */ /* 0x000fce00078e0019 */
.L_x_66690:
[----:B------:R-:W-:Y:S05]  /*697d0*/  BSYNC B1 ;  /* 0x0000000000017941 */ /* 0x000fea0003800000 */
.L_x_66688:
        /* <DEDUP_REMOVED lines=9> */
.L_x_66692:
[----:B------:R-:W-:Y:S01]  /*69870*/  MOV R25, R39 ;  /* 0x0000002700197202 */ /* 0x000fe20000000f00 */
[----:B------:R-:W-:Y:S02]  /*69880*/  IMAD.MOV.U32 R38, RZ, RZ, R26 ;  /* 0x000000ffff267224 */ /* 0x000fe400078e001a */
[----:B------:R-:W-:Y:S02]  /*69890*/  IMAD.MOV.U32 R39, RZ, RZ, R24 ;  /* 0x000000ffff277224 */ /* 0x000fe400078e0018 */
[----:B------:R-:W-:-:S07]  /*698a0*/  IMAD.MOV.U32 R26, RZ, RZ, R37 ;  /* 0x000000ffff1a7224 */ /* 0x000fce00078e0025 */
.L_x_66693:
[----:B------:R-:W-:Y:S05]  /*698b0*/  BSYNC B1 ;  /* 0x0000000000017941 */ /* 0x000fea0003800000 */
.L_x_66691:
        /* <DEDUP_REMOVED lines=9> */
.L_x_66695:
[----:B------:R-:W-:Y:S01]  /*69950*/  MOV R37, R25 ;  /* 0x0000001900257202 */ /* 0x000fe20000000f00 */
[----:B------:R-:W-:Y:S02]  /*69960*/  IMAD.MOV.U32 R24, RZ, RZ, R38 ;  /* 0x000000ffff187224 */ /* 0x000fe400078e0026 */
[----:B------:R-:W-:Y:S02]  /*69970*/  IMAD.MOV.U32 R25, RZ, RZ, R16 ;  /* 0x000000ffff197224 */ /* 0x000fe400078e0010 */
[----:B------:R-:W-:-:S07]  /*69980*/  IMAD.MOV.U32 R38, RZ, RZ, R7 ;  /* 0x000000ffff267224 */ /* 0x000fce00078e0007 */
.L_x_66696:
[----:B------:R-:W-:Y:S05]  /*69990*/  BSYNC B1 ;  /* 0x0000000000017941 */ /* 0x000fea0003800000 */
.L_x_66694:
        /* <DEDUP_REMOVED lines=9> */
.L_x_66698:
[----:B------:R-:W-:Y:S01]  /*69a30*/  MOV R7, R37 ;  /* 0x0000002500077202 */ /* 0x000fe20000000f00 */
[----:B------:R-:W-:Y:S02]  /*69a40*/  IMAD.MOV.U32 R16, RZ, RZ, R24 ;  /* 0x000000ffff107224 */ /* 0x000fe400078e0018 */
[----:B------:R-:W-:Y:S02]  /*69a50*/  IMAD.MOV.U32 R37, RZ, RZ, R2 ;  /* 0x000000ffff257224 */ /* 0x000fe400078e0002 */
[----:B------:R-:W-:-:S07]  /*69a60*/  IMAD.MOV.U32 R24, RZ, RZ, R3 ;  /* 0x000000ffff187224 */ /* 0x000fce00078e0003 */
.L_x_66699:
[----:B------:R-:W-:Y:S05]  /*69a70*/  BSYNC B1 ;  /* 0x0000000000017941 */ /* 0x000fea0003800000 */
.L_x_66697:
        /* <DEDUP_REMOVED lines=9> */
.L_x_66701:
[----:B------:R-:W-:Y:S01]  /*69b10*/  MOV R3, R7 ;  /* 0x0000000700037202 */ /* 0x000fe20000000f00 */
[----:B------:R-:W-:Y:S02]  /*69b20*/  IMAD.MOV.U32 R2, RZ, RZ, R16 ;  /* 0x000000ffff027224 */ /* 0x000fe400078e0010 */
[----:B------:R-:W-:Y:S02]  /*69b30*/  IMAD.MOV.U32 R7, RZ, RZ, R6 ;  /* 0x000000ffff077224 */ /* 0x000fe400078e0006 */
[----:B------:R-:W-:-:S07]  /*69b40*/  IMAD.MOV.U32 R16, RZ, RZ, R9 ;  /* 0x000000ffff107224 */ /* 0x000fce00078e0009 */
.L_x_66702:
[----:B------:R-:W-:Y:S05]  /*69b50*/  BSYNC B1 ;  /* 0x0000000000017941 */ /* 0x000fea0003800000 */
.L_x_66700:
        /* <DEDUP_REMOVED lines=9> */
.L_x_66704:
[----:B------:R-:W-:Y:S01]  /*69bf0*/  MOV R51, R3 ;  /* 0x0000000300337202 */ /* 0x000fe20000000f00 */
[----:B------:R-:W-:Y:S02]  /*69c00*/  IMAD.MOV.U32 R9, RZ, RZ, R2 ;  /* 0x000000ffff097224 */ /* 0x000fe400078e0002 */
[----:B------:R-:W-:Y:S02]  /*69c10*/  IMAD.MOV.U32 R3, RZ, RZ, R8 ;  /* 0x000000ffff037224 */ /* 0x000fe400078e0008 */
[----:B------:R-:W-:-:S07]  /*69c20*/  IMAD.MOV.U32 R2, RZ, RZ, R11 ;  /* 0x000000ffff027224 */ /* 0x000fce00078e000b */
.L_x_66705:
[----:B------:R-:W-:Y:S05]  /*69c30*/  BSYNC B1 ;  /* 0x0000000000017941 */ /* 0x000fea0003800000 */
.L_x_66703:
        /* <DEDUP_REMOVED lines=9> */
.L_x_66707:
[----:B------:R-:W-:Y:S01]  /*69cd0*/  MOV R6, R51 ;  /* 0x0000003300067202 */ /* 0x000fe20000000f00 */
[----:B------:R-:W-:Y:S02]  /*69ce0*/  IMAD.MOV.U32 R11, RZ, RZ, R9 ;  /* 0x000000ffff0b7224 */ /* 0x000fe400078e0009 */
[----:B------:R-:W-:Y:S02]  /*69cf0*/  IMAD.MOV.U32 R51, RZ, RZ, R48 ;  /* 0x000000ffff337224 */ /* 0x000fe400078e0030 */
[----:B------:R-:W-:-:S07]  /*69d00*/  IMAD.MOV.U32 R9, RZ, RZ, R10 ;  /* 0x000000ffff097224 */ /* 0x000fce00078e000a */
.L_x_66708:
[----:B------:R-:W-:Y:S05]  /*69d10*/  BSYNC B1 ;  /* 0x0000000000017941 */ /* 0x000fea0003800000 */
.L_x_66706:
        /* <DEDUP_REMOVED lines=9> */
.L_x_66710:
[----:B------:R-:W-:Y:S01]  /*69db0*/  MOV R10, R6 ;  /* 0x00000006000a7202 */ /* 0x000fe20000000f00 */
[----:B------:R-:W-:Y:S02]  /*69dc0*/  IMAD.MOV.U32 R8, RZ, RZ, R11 ;  /* 0x000000ffff087224 */ /* 0x000fe400078e000b */
[----:B------:R-:W-:Y:S02]  /*69dd0*/  IMAD.MOV.U32 R6, RZ, RZ, R43 ;  /* 0x000000ffff067224 */ /* 0x000fe400078e002b */
[----:B------:R-:W-:-:S07]  /*69de0*/  IMAD.MOV.U32 R11, RZ, RZ, R36 ;  /* 0x000000ffff0b7224 */ /* 0x000fce00078e0024 */
.L_x_66711:
[----:B------:R-:W-:Y:S05]  /*69df0*/  BSYNC B1 ;  /* 0x0000000000017941 */ /* 0x000fea0003800000 */
.L_x_66709:
        /* <DEDUP_REMOVED lines=9> */
.L_x_66713:
[----:B------:R-:W-:Y:S01]  /*69e90*/  MOV R36, R10 ;  /* 0x0000000a00247202 */ /* 0x000fe20000000f00 */
[----:B------:R-:W-:Y:S02]  /*69ea0*/  IMAD.MOV.U32 R43, RZ, RZ, R8 ;  /* 0x000000ffff2b7224 */ /* 0x000fe400078e0008 */
[----:B------:R-:W-:Y:S02]  /*69eb0*/  IMAD.MOV.U32 R10, RZ, RZ, R47 ;  /* 0x000000ffff0a7224 */ /* 0x000fe400078e002f */
[----:B------:R-:W-:-:S07]  /*69ec0*/  IMAD.MOV.U32 R8, RZ, RZ, R45 ;  /* 0x000000ffff087224 */ /* 0x000fce00078e002d */
.L_x_66714:
[----:B------:R-:W-:Y:S05]  /*69ed0*/  BSYNC B1 ;  /* 0x0000000000017941 */ /* 0x000fea0003800000 */
.L_x_66712:
        /* <DEDUP_REMOVED lines=9> */
.L_x_66716:
[----:B------:R-:W-:Y:S01]  /*69f70*/  MOV R47, R36 ;  /* 0x00000024002f7202 */ /* 0x000fe20000000f00 */
[----:B------:R-:W-:Y:S02]  /*69f80*/  IMAD.MOV.U32 R45, RZ, RZ, R43 ;  /* 0x000000ffff2d7224 */ /* 0x000fe400078e002b */
[----:B------:R-:W-:Y:S02]  /*69f90*/  IMAD.MOV.U32 R36, RZ, RZ, R49 ;  /* 0x000000ffff247224 */ /* 0x000fe400078e0031 */
[----:B------:R-:W-:-:S07]  /*69fa0*/  IMAD.MOV.U32 R43, RZ, RZ, R42 ;  /* 0x000000ffff2b7224 */ /* 0x000fce00078e002a */
.L_x_66717:
[----:B------:R-:W-:Y:S05]  /*69fb0*/  BSYNC B1 ;  /* 0x0000000000017941 */ /* 0x000fea0003800000 */
.L_x_66715:
        /* <DEDUP_REMOVED lines=9> */
.L_x_66719:
[----:B------:R-:W-:Y:S01]  /*6a050*/  MOV R42, R47 ;  /* 0x0000002f002a7202 */ /* 0x000fe20000000f00 */
[----:B------:R-:W-:Y:S02]  /*6a060*/  IMAD.MOV.U32 R49, RZ, RZ, R45 ;  /* 0x000000ffff317224 */ /* 0x000fe400078e002d */
[----:B------:R-:W-:Y:S02]  /*6a070*/  IMAD.MOV.U32 R47, RZ, RZ, R46 ;  /* 0x000000ffff2f7224 */ /* 0x000fe400078e002e */
[----:B------:R-:W-:-:S07]  /*6a080*/  IMAD.MOV.U32 R45, RZ, RZ, R44 ;  /* 0x000000ffff2d7224 */ /* 0x000fce00078e002c */
.L_x_66720:
[----:B------:R-:W-:Y:S05]  /*6a090*/  BSYNC B1 ;  /* 0x0000000000017941 */ /* 0x000fea0003800000 */
.L_x_66718:
        /* <DEDUP_REMOVED lines=9> */
.L_x_66722:
[----:B------:R-:W-:Y:S01]  /*6a130*/  MOV R57, R42 ;  /* 0x0000002a00397202 */ /* 0x000fe20000000f00 */
[----:B------:R-:W-:Y:S02]  /*6a140*/  IMAD.MOV.U32 R44, RZ, RZ, R49 ;  /* 0x000000ffff2c7224 */ /* 0x000fe400078e0031 */
[----:B------:R-:W-:Y:S02]  /*6a150*/  IMAD.MOV.U32 R42, RZ, RZ, R55 ;  /* 0x000000ffff2a7224 */ /* 0x000fe400078e0037 */
[----:B------:R-:W-:-:S07]  /*6a160*/  IMAD.MOV.U32 R49, RZ, RZ, R54 ;  /* 0x000000ffff317224 */ /* 0x000fce00078e0036 */
.L_x_66723:
[----:B------:R-:W-:Y:S05]  /*6a170*/  BSYNC B1 ;  /* 0x0000000000017941 */ /* 0x000fea0003800000 */
.L_x_66721:
        /* <DEDUP_REMOVED lines=9> */
.L_x_66725:
[----:B------:R-:W-:Y:S01]  /*6a210*/  MOV R48, R57 ;  /* 0x0000003900307202 */ /* 0x000fe20000000f00 */
[----:B------:R-:W-:Y:S02]  /*6a220*/  IMAD.MOV.U32 R46, RZ, RZ, R44 ;  /* 0x000000ffff2e7224 */ /* 0x000fe400078e002c */
[----:B------:R-:W-:Y:S02]  /*6a230*/  IMAD.MOV.U32 R57, RZ, RZ, R56 ;  /* 0x000000ffff397224 */ /* 0x000fe400078e0038 */
[----:B------:R-:W-:-:S07]  /*6a240*/  IMAD.MOV.U32 R44, RZ, RZ, R53 ;  /* 0x000000ffff2c7224 */ /* 0x000fce00078e0035 */
.L_x_66726:
[----:B------:R-:W-:Y:S05]  /*6a250*/  BSYNC B1 ;  /* 0x0000000000017941 */ /* 0x000fea0003800000 */
.L_x_66724:
        /* <DEDUP_REMOVED lines=16> */
.L_x_66728:
[----:B------:R-:W-:Y:S02]  /*6a360*/  IMAD.MOV.U32 R52, RZ, RZ, R17 ;  /* 0x000000ffff347224 */ /* 0x000fe400078e0011 */
[----:B------:R-:W-:Y:S02]  /*6a370*/  IMAD.MOV.U32 R13, RZ, RZ, R71 ;  /* 0x000000ffff0d7224 */ /* 0x000fe400078e0047 */
[----:B------:R-:W-:Y:S02]  /*6a380*/  IMAD.MOV.U32 R17, RZ, RZ, R28 ;  /* 0x000000ffff117224 */ /* 0x000fe400078e001c */
[----:B------:R-:W-:-:S07]  /*6a390*/  IMAD.MOV.U32 R71, RZ, RZ, R12 ;  /* 0x000000ffff477224 */ /* 0x000fce00078e000c */
.L_x_66729:
[----:B------:R-:W-:Y:S05]  /*6a3a0*/  BSYNC B1 ;  /* 0x0000000000017941 */ /* 0x000fea0003800000 */
.L_x_66727:
        /* <DEDUP_REMOVED lines=9> */
.L_x_66731:
[----:B------:R-:W-:Y:S02]  /*6a440*/  IMAD.MOV.U32 R12, RZ, RZ, R52 ;  /* 0x000000ffff0c7224 */ /* 0x000fe400078e0034 */
[----:B------:R-:W-:Y:S02]  /*6a450*/  IMAD.MOV.U32 R29, RZ, RZ, R13 ;  /* 0x000000ffff1d7224 */ /* 0x000fe400078e000d */
[----:B------:R-:W-:Y:S02]  /*6a460*/  IMAD.MOV.U32 R52, RZ, RZ, R27 ;  /* 0x000000ffff347224 */ /* 0x000fe400078e001b */
[----:B------:R-:W-:-:S07]  /*6a470*/  IMAD.MOV.U32 R13, RZ, RZ, R50 ;  /* 0x000000ffff0d7224 */ /* 0x000fce00078e0032 */
.L_x_66732:
[----:B------:R-:W-:Y:S05]  /*6a480*/  BSYNC B1 ;  /* 0x0000000000017941 */ /* 0x000fea0003800000 */
.L_x_66730:
        /* <DEDUP_REMOVED lines=9> */
.L_x_66734:
[----:B------:R-:W-:Y:S02]  /*6a520*/  IMAD.MOV.U32 R28, RZ, RZ, R12 ;  /* 0x000000ffff1c7224 */ /* 0x000fe400078e000c */
[----:B------:R-:W-:Y:S02]  /*6a530*/  IMAD.MOV.U32 R27, RZ, RZ, R29 ;  /* 0x000000ffff1b7224 */ /* 0x000fe400078e001d */
[----:B------:R-:W-:Y:S02]  /*6a540*/  IMAD.MOV.U32 R12, RZ, RZ, R39 ;  /* 0x000000ffff0c7224 */ /* 0x000fe400078e0027 */
[----:B------:R-:W-:-:S07]  /*6a550*/  IMAD.MOV.U32 R29, RZ, RZ, R26 ;  /* 0x000000ffff1d7224 */ /* 0x000fce00078e001a */
.L_x_66735:
[----:B------:R-:W-:Y:S05]  /*6a560*/  BSYNC B1 ;  /* 0x0000000000017941 */ /* 0x000fea0003800000 */
.L_x_66733:
        /* <DEDUP_REMOVED lines=9> */
.L_x_66737:
[----:B------:R-:W-:Y:S02]  /*6a600*/  IMAD.MOV.U32 R26, RZ, RZ, R28 ;  /* 0x000000ffff1a7224 */ /* 0x000fe400078e001c */
[----:B------:R-:W-:Y:S02]  /*6a610*/  IMAD.MOV.U32 R39, RZ, RZ, R27 ;  /* 0x000000ffff277224 */ /* 0x000fe400078e001b */
[----:B------:R-:W-:Y:S02]  /*6a620*/  IMAD.MOV.U32 R28, RZ, RZ, R25 ;  /* 0x000000ffff1c7224 */ /* 0x000fe400078e0019 */
[----:B------:R-:W-:-:S07]  /*6a630*/  IMAD.MOV.U32 R27, RZ, RZ, R38 ;  /* 0x000000ffff1b7224 */ /* 0x000fce00078e0026 */
.L_x_66738:
[----:B------:R-:W-:Y:S05]  /*6a640*/  BSYNC B1 ;  /* 0x0000000000017941 */ /* 0x000fea0003800000 */
.L_x_66736:
        /* <DEDUP_REMOVED lines=9> */
.L_x_66740:
[----:B------:R-:W-:Y:S02]  /*6a6e0*/  IMAD.MOV.U32 R38, RZ, RZ, R26 ;  /* 0x000000ffff267224 */ /* 0x000fe400078e001a */
[----:B------:R-:W-:Y:S02]  /*6a6f0*/  IMAD.MOV.U32 R25, RZ, RZ, R39 ;  /* 0x000000ffff197224 */ /* 0x000fe400078e0027 */
[----:B------:R-:W-:Y:S02]  /*6a700*/  IMAD.MOV.U32 R26, RZ, RZ, R37 ;  /* 0x000000ffff1a7224 */ /* 0x000fe400078e0025 */
[----:B------:R-:W-:-:S07]  /*6a710*/  IMAD.MOV.U32 R39, RZ, RZ, R24 ;  /* 0x000000ffff277224 */ /* 0x000fce00078e0018 */
.L_x_66741:
[----:B------:R-:W-:Y:S05]  /*6a720*/  BSYNC B1 ;  /* 0x0000000000017941 */ /* 0x000fea0003800000 */
.L_x_66739:
        /* <DEDUP_REMOVED lines=9> */
.L_x_66743:
[----:B------:R-:W-:Y:S02]  /*6a7c0*/  IMAD.MOV.U32 R24, RZ, RZ, R38 ;  /* 0x000000ffff187224 */ /* 0x000fe400078e0026 */
[----:B------:R-:W-:Y:S02]  /*6a7d0*/  IMAD.MOV.U32 R37, RZ, RZ, R25 ;  /* 0x000000ffff257224 */ /* 0x000fe400078e0019 */
[----:B------:R-:W-:Y:S02]  /*6a7e0*/  IMAD.MOV.U32 R38, RZ, RZ, R7 ;  /* 0x000000ffff267224 */ /* 0x000fe400078e0007 */
[----:B------:R-:W-:-:S07]  /*6a7f0*/  IMAD.MOV.U32 R25, RZ, RZ, R16 ;  /* 0x000000ffff197224 */ /* 0x000fce00078e0010 */
.L_x_66744:
[----:B------:R-:W-:Y:S05]  /*6a800*/  BSYNC B1 ;  /* 0x0000000000017941 */ /* 0x000fea0003800000 */
.L_x_66742:
        /* <DEDUP_REMOVED lines=9> */
.L_x_66746:
[----:B------:R-:W-:Y:S02]  /*6a8a0*/  IMAD.MOV.U32 R50, RZ, RZ, R24 ;  /* 0x000000ffff327224 */ /* 0x000fe400078e0018 */
[----:B------:R-:W-:Y:S02]  /*6a8b0*/  IMAD.MOV.U32 R16, RZ, RZ, R37 ;  /* 0x000000ffff107224 */ /* 0x000fe400078e0025 */
[----:B------:R-:W-:Y:S02]  /*6a8c0*/  IMAD.MOV.U32 R24, RZ, RZ, R3 ;  /* 0x000000ffff187224 */ /* 0x000fe400078e0003 */
[----:B------:R-:W-:-:S07]  /*6a8d0*/  IMAD.MOV.U32 R37, RZ, RZ, R2 ;  /* 0x000000ffff257224 */ /* 0x000fce00078e0002 */
.L_x_66747:
[----:B------:R-:W-:Y:S05]  /*6a8e0*/  BSYNC B1 ;  /* 0x0000000000017941 */ /* 0x000fea0003800000 */
.L_x_66745:
        /* <DEDUP_REMOVED lines=9> */
.L_x_66749:
[----:B------:R-:W-:Y:S02]  /*6a980*/  IMAD.MOV.U32 R3, RZ, RZ, R50 ;  /* 0x000000ffff037224 */ /* 0x000fe400078e0032 */
[----:B------:R-:W-:Y:S02]  /*6a990*/  IMAD.MOV.U32 R2, RZ, RZ, R16 ;  /* 0x000000ffff027224 */ /* 0x000fe400078e0010 */
[----:B------:R-:W-:Y:S02]  /*6a9a0*/  IMAD.MOV.U32 R50, RZ, RZ, R51 ;  /* 0x000000ffff327224 */ /* 0x000fe400078e0033 */
[----:B------:R-:W-:-:S07]  /*6a9b0*/  IMAD.MOV.U32 R16, RZ, RZ, R9 ;  /* 0x000000ffff107224 */ /* 0x000fce00078e0009 */
.L_x_66750:
[----:B------:R-:W-:Y:S05]  /*6a9c0*/  BSYNC B1 ;  /* 0x0000000000017941 */ /* 0x000fea0003800000 */
.L_x_66748:
        /* <DEDUP_REMOVED lines=9> */
.L_x_66752:
[----:B------:R-:W-:Y:S02]  /*6aa60*/  IMAD.MOV.U32 R9, RZ, RZ, R3 ;  /* 0x000000ffff097224 */ /* 0x000fe400078e0003 */
[----:B------:R-:W-:Y:S02]  /*6aa70*/  IMAD.MOV.U32 R7, RZ, RZ, R2 ;  /* 0x000000ffff077224 */ /* 0x000fe400078e0002 */
[----:B------:R-:W-:Y:S02]  /*6aa80*/  IMAD.MOV.U32 R3, RZ, RZ, R6 ;  /* 0x000000ffff037224 */ /* 0x000fe400078e0006 */
[----:B------:R-:W-:-:S07]  /*6aa90*/  IMAD.MOV.U32 R2, RZ, RZ, R11 ;  /* 0x000000ffff027224 */ /* 0x000fce00078e000b */
.L_x_66753:
[----:B------:R-:W-:Y:S05]  /*6aaa0*/  BSYNC B1 ;  /* 0x0000000000017941 */ /* 0x000fea0003800000 */
.L_x_66751:
        /* <DEDUP_REMOVED lines=9> */
.L_x_66755:
[----:B------:R-:W-:Y:S02]  /*6ab40*/  IMAD.MOV.U32 R11, RZ, RZ, R9 ;  /* 0x000000ffff0b7224 */ /* 0x000fe400078e0009 */
[----:B------:R-:W-:Y:S02]  /*6ab50*/  IMAD.MOV.U32 R6, RZ, RZ, R7 ;  /* 0x000000ffff067224 */ /* 0x000fe400078e0007 */
[----:B------:R-:W-:Y:S02]  /*6ab60*/  IMAD.MOV.U32 R9, RZ, RZ, R10 ;  /* 0x000000ffff097224 */ /* 0x000fe400078e000a */
[----:B------:R-:W-:-:S07]  /*6ab70*/  IMAD.MOV.U32 R7, RZ, RZ, R8 ;  /* 0x000000ffff077224 */ /* 0x000fce00078e0008 */
.L_x_66756:
[----:B------:R-:W-:Y:S05]  /*6ab80*/  BSYNC B1 ;  /* 0x0000000000017941 */ /* 0x000fea0003800000 */
.L_x_66754:
        /* <DEDUP_REMOVED lines=9> */
.L_x_66758:
[----:B------:R-:W-:Y:S02]  /*6ac20*/  IMAD.MOV.U32 R10, RZ, RZ, R11 ;  /* 0x000000ffff0a7224 */ /* 0x000fe400078e000b */
[----:B------:R-:W-:Y:S02]  /*6ac30*/  IMAD.MOV.U32 R8, RZ, RZ, R6 ;  /* 0x000000ffff087224 */ /* 0x000fe400078e0006 */
[----:B------:R-:W-:Y:S02]  /*6ac40*/  IMAD.MOV.U32 R11, RZ, RZ, R36 ;  /* 0x000000ffff0b7224 */ /* 0x000fe400078e0024 */
[----:B------:R-:W-:-:S07]  /*6ac50*/  IMAD.MOV.U32 R6, RZ, RZ, R43 ;  /* 0x000000ffff067224 */ /* 0x000fce00078e002b */
.L_x_66759:
[----:B------:R-:W-:Y:S05]  /*6ac60*/  BSYNC B1 ;  /* 0x0000000000017941 */ /* 0x000fea0003800000 */
.L_x_66757:
        /* <DEDUP_REMOVED lines=9> */
.L_x_66761:
[----:B------:R-:W-:Y:S02]  /*6ad00*/  IMAD.MOV.U32 R43, RZ, RZ, R10 ;  /* 0x000000ffff2b7224 */ /* 0x000fe400078e000a */
[----:B------:R-:W-:Y:S02]  /*6ad10*/  IMAD.MOV.U32 R36, RZ, RZ, R8 ;  /* 0x000000ffff247224 */ /* 0x000fe400078e0008 */
[----:B------:R-:W-:Y:S02]  /*6ad20*/  IMAD.MOV.U32 R10, RZ, RZ, R47 ;  /* 0x000000ffff0a7224 */ /* 0x000fe400078e002f */
[----:B------:R-:W-:-:S07]  /*6ad30*/  IMAD.MOV.U32 R8, RZ, RZ, R45 ;  /* 0x000000ffff087224 */ /* 0x000fce00078e002d */
.L_x_66762:
[----:B------:R-:W-:Y:S05]  /*6ad40*/  BSYNC B1 ;  /* 0x0000000000017941 */ /* 0x000fea0003800000 */
.L_x_66760:
        /* <DEDUP_REMOVED lines=9> */
.L_x_66764:
[----:B------:R-:W-:Y:S02]  /*6ade0*/  IMAD.MOV.U32 R54, RZ, RZ, R43 ;  /* 0x000000ffff367224 */ /* 0x000fe400078e002b */
[----:B------:R-:W-:Y:S02]  /*6adf0*/  IMAD.MOV.U32 R45, RZ, RZ, R36 ;  /* 0x000000ffff2d7224 */ /* 0x000fe400078e0024 */
[----:B------:R-:W-:Y:S02]  /*6ae00*/  IMAD.MOV.U32 R43, RZ, RZ, R42 ;  /* 0x000000ffff2b7224 */ /* 0x000fe400078e002a */
[----:B------:R-:W-:-:S07]  /*6ae10*/  IMAD.MOV.U32 R36, RZ, RZ, R49 ;  /* 0x000000ffff247224 */ /* 0x000fce00078e0031 */
.L_x_66765:
[----:B------:R-:W-:Y:S05]  /*6ae20*/  BSYNC B1 ;  /* 0x0000000000017941 */ /* 0x000fea0003800000 */
.L_x_66763:
        /* <DEDUP_REMOVED lines=9> */
.L_x_66767:
[----:B------:R-:W-:Y:S02]  /*6aec0*/  IMAD.MOV.U32 R49, RZ, RZ, R54 ;  /* 0x000000ffff317224 */ /* 0x000fe400078e0036 */
[----:B------:R-:W-:Y:S02]  /*6aed0*/  IMAD.MOV.U32 R47, RZ, RZ, R45 ;  /* 0x000000ffff2f7224 */ /* 0x000fe400078e002d */
[----:B------:R-:W-:Y:S02]  /*6aee0*/  IMAD.MOV.U32 R54, RZ, RZ, R57 ;  /* 0x000000ffff367224 */ /* 0x000fe400078e0039 */
[----:B------:R-:W-:-:S07]  /*6aef0*/  IMAD.MOV.U32 R45, RZ, RZ, R44 ;  /* 0x000000ffff2d7224 */ /* 0x000fce00078e002c */
.L_x_66768:
[----:B------:R-:W-:Y:S05]  /*6af00*/  BSYNC B1 ;  /* 0x0000000000017941 */ /* 0x000fea0003800000 */
.L_x_66766:
        /* <DEDUP_REMOVED lines=9> */
.L_x_66770:
[----:B------:R-:W-:Y:S02]  /*6afa0*/  IMAD.MOV.U32 R44, RZ, RZ, R49 ;  /* 0x000000ffff2c7224 */ /* 0x000fe400078e0031 */
[----:B------:R-:W-:Y:S02]  /*6afb0*/  IMAD.MOV.U32 R42, RZ, RZ, R47 ;  /* 0x000000ffff2a7224 */ /* 0x000fe400078e002f */
[----:B------:R-:W-:Y:S02]  /*6afc0*/  IMAD.MOV.U32 R49, RZ, RZ, R48 ;  /* 0x000000ffff317224 */ /* 0x000fe400078e0030 */
[----:B------:R-:W-:-:S07]  /*6afd0*/  IMAD.MOV.U32 R47, RZ, RZ, R46 ;  /* 0x000000ffff2f7224 */ /* 0x000fce00078e002e */
.L_x_66771:
[----:B------:R-:W-:Y:S05]  /*6afe0*/  BSYNC B1 ;  /* 0x0000000000017941 */ /* 0x000fea0003800000 */
.L_x_66769:
        /* <DEDUP_REMOVED lines=16> */
.L_x_66773:
[----:B------:R-:W-:Y:S01]  /*6b0f0*/  IMAD.MOV.U32 R30, RZ, RZ, R17 ;  /* 0x000000ffff1e7224 */ /* 0x000fe200078e0011 */
[----:B------:R-:W-:Y:S01]  /*6b100*/  MOV R17, R52 ;  /* 0x0000003400117202 */ /* 0x000fe20000000f00 */
[----:B------:R-:W-:Y:S02]  /*6b110*/  IMAD.MOV.U32 R14, RZ, RZ, R71 ;  /* 0x000000ffff0e7224 */ /* 0x000fe400078e0047 */
[----:B------:R-:W-:-:S07]  /*6b120*/  IMAD.MOV.U32 R71, RZ, RZ, R13 ;  /* 0x000000ffff477224 */ /* 0x000fce00078e000d */
.L_x_66774:
[----:B------:R-:W-:Y:S05]  /*6b130*/  BSYNC B1 ;  /* 0x0000000000017941 */ /* 0x000fea0003800000 */
.L_x_66772:
        /* <DEDUP_REMOVED lines=9> */
.L_x_66776:
[----:B------:R-:W-:Y:S01]  /*6b1d0*/  IMAD.MOV.U32 R13, RZ, RZ, R30 ;  /* 0x000000ffff0d7224 */ /* 0x000fe200078e001e */
[----:B------:R-:W-:Y:S01]  /*6b1e0*/  MOV R30, R12 ;  /* 0x0000000c001e7202 */ /* 0x000fe20000000f00 */
[----:B------:R-:W-:Y:S02]  /*6b1f0*/  IMAD.MOV.U32 R46, RZ, RZ, R14 ;  /* 0x000000ffff2e7224 */ /* 0x000fe400078e000e */
[----:B------:R-:W-:-:S07]  /*6b200*/  IMAD.MOV.U32 R14, RZ, RZ, R29 ;  /* 0x000000ffff0e7224 */ /* 0x000fce00078e001d */
.L_x_66777:
[----:B------:R-:W-:Y:S05]  /*6b210*/  BSYNC B1 ;  /* 0x0000000000017941 */ /* 0x000fea0003800000 */
.L_x_66775:
        /* <DEDUP_REMOVED lines=9> */
.L_x_66779:
[----:B------:R-:W-:Y:S01]  /*6b2b0*/  IMAD.MOV.U32 R29, RZ, RZ, R13 ;  /* 0x000000ffff1d7224 */ /* 0x000fe200078e000d */
[----:B------:R-:W-:Y:S01]  /*6b2c0*/  MOV R13, R28 ;  /* 0x0000001c000d7202 */ /* 0x000fe20000000f00 */
[----:B------:R-:W-:Y:S02]  /*6b2d0*/  IMAD.MOV.U32 R12, RZ, RZ, R46 ;  /* 0x000000ffff0c7224 */ /* 0x000fe400078e002e */
[----:B------:R-:W-:-:S07]  /*6b2e0*/  IMAD.MOV.U32 R46, RZ, RZ, R27 ;  /* 0x000000ffff2e7224 */ /* 0x000fce00078e001b */
.L_x_66780:
[----:B------:R-:W-:Y:S05]  /*6b2f0*/  BSYNC B1 ;  /* 0x0000000000017941 */ /* 0x000fea0003800000 */
.L_x_66778:
        /* <DEDUP_REMOVED lines=9> */
.L_x_66782:
[----:B------:R-:W-:Y:S01]  /*6b390*/  IMAD.MOV.U32 R27, RZ, RZ, R29 ;  /* 0x000000ffff1b7224 */ /* 0x000fe200078e001d */
[----:B------:R-:W-:Y:S01]  /*6b3a0*/  MOV R29, R26 ;  /* 0x0000001a001d7202 */ /* 0x000fe20000000f00 */
[----:B------:R-:W-:Y:S02]  /*6b3b0*/  IMAD.MOV.U32 R28, RZ, RZ, R12 ;  /* 0x000000ffff1c7224 */ /* 0x000fe400078e000c */
[----:B------:R-:W-:-:S07]  /*6b3c0*/  IMAD.MOV.U32 R12, RZ, RZ, R39 ;  /* 0x000000ffff0c7224 */ /* 0x000fce00078e0027 */
.L_x_66783:
[----:B------:R-:W-:Y:S05]  /*6b3d0*/  BSYNC B1 ;  /* 0x0000000000017941 */ /* 0x000fea0003800000 */
.L_x_66781:
        /* <DEDUP_REMOVED lines=9> */
.L_x_66785:
[----:B------:R-:W-:Y:S01]  /*6b470*/  IMAD.MOV.U32 R39, RZ, RZ, R27 ;  /* 0x000000ffff277224 */ /* 0x000fe200078e001b */
[----:B------:R-:W-:Y:S01]  /*6b480*/  MOV R27, R38 ;  /* 0x00000026001b7202 */ /* 0x000fe20000000f00 */
[----:B------:R-:W-:Y:S02]  /*6b490*/  IMAD.MOV.U32 R26, RZ, RZ, R28 ;  /* 0x000000ffff1a7224 */ /* 0x000fe400078e001c */
[----:B------:R-:W-:-:S07]  /*6b4a0*/  IMAD.MOV.U32 R28, RZ, RZ, R25 ;  /* 0x000000ffff1c7224 */ /* 0x000fce00078e0019 */
.L_x_66786:
[----:B------:R-:W-:Y:S05]  /*6b4b0*/  BSYNC B1 ;  /* 0x0000000000017941 */ /* 0x000fea0003800000 */
.L_x_66784:
        /* <DEDUP_REMOVED lines=9> */
.L_x_66788:
[----:B------:R-:W-:Y:S01]  /*6b550*/  IMAD.MOV.U32 R51, RZ, RZ, R39 ;  /* 0x000000ffff337224 */ /* 0x000fe200078e0027 */
[----:B------:R-:W-:Y:S01]  /*6b560*/  MOV R39, R24 ;  /* 0x0000001800277202 */ /* 0x000fe20000000f00 */
[----:B------:R-:W-:Y:S02]  /*6b570*/  IMAD.MOV.U32 R25, RZ, RZ, R26 ;  /* 0x000000ffff197224 */ /* 0x000fe400078e001a */
[----:B------:R-:W-:-:S07]  /*6b580*/  IMAD.MOV.U32 R26, RZ, RZ, R37 ;  /* 0x000000ffff1a7224 */ /* 0x000fce00078e0025 */
.L_x_66789:
[----:B------:R-:W-:Y:S05]  /*6b590*/  BSYNC B1 ;  /* 0x0000000000017941 */ /* 0x000fea0003800000 */
.L_x_66787:
        /* <DEDUP_REMOVED lines=9> */
.L_x_66791:
[----:B------:R-:W-:Y:S01]  /*6b630*/  IMAD.MOV.U32 R24, RZ, RZ, R51 ;  /* 0x000000ffff187224 */ /* 0x000fe200078e0033 */
[----:B------:R-:W-:Y:S01]  /*6b640*/  MOV R51, R50 ;  /* 0x0000003200337202 */ /* 0x000fe20000000f00 */
[----:B------:R-:W-:Y:S02]  /*6b650*/  IMAD.MOV.U32 R37, RZ, RZ, R25 ;  /* 0x000000ffff257224 */ /* 0x000fe400078e0019 */
[----:B------:R-:W-:-:S07]  /*6b660*/  IMAD.MOV.U32 R25, RZ, RZ, R16 ;  /* 0x000000ffff197224 */ /* 0x000fce00078e0010 */
.L_x_66792:
[----:B------:R-:W-:Y:S05]  /*6b670*/  BSYNC B1 ;  /* 0x0000000000017941 */ /* 0x000fea0003800000 */
.L_x_66790:
        /* <DEDUP_REMOVED lines=9> */
.L_x_66794:
[----:B------:R-:W-:Y:S01]  /*6b710*/  IMAD.MOV.U32 R38, RZ, RZ, R24 ;  /* 0x000000ffff267224 */ /* 0x000fe200078e0018 */
[----:B------:R-:W-:Y:S01]  /*6b720*/  MOV R24, R3 ;  /* 0x0000000300187202 */ /* 0x000fe20000000f00 */
[----:B------:R-:W-:Y:S02]  /*6b730*/  IMAD.MOV.U32 R16, RZ, RZ, R37 ;  /* 0x000000ffff107224 */ /* 0x000fe400078e0025 */
[----:B------:R-:W-:-:S07]  /*6b740*/  IMAD.MOV.U32 R37, RZ, RZ, R2 ;  /* 0x000000ffff257224 */ /* 0x000fce00078e0002 */
.L_x_66795:
[----:B------:R-:W-:Y:S05]  /*6b750*/  BSYNC B1 ;  /* 0x0000000000017941 */ /* 0x000fea0003800000 */
.L_x_66793:
        /* <DEDUP_REMOVED lines=9> */
.L_x_66797:
[----:B------:R-:W-:Y:S01]  /*6b7f0*/  IMAD.MOV.U32 R2, RZ, RZ, R38 ;  /* 0x000000ffff027224 */ /* 0x000fe200078e0026 */
[----:B------:R-:W-:Y:S01]  /*6b800*/  MOV R38, R9 ;  /* 0x0000000900267202 */ /* 0x000fe20000000f00 */
[----:B------:R-:W-:Y:S02]  /*6b810*/  IMAD.MOV.U32 R3, RZ, RZ, R16 ;  /* 0x000000ffff037224 */ /* 0x000fe400078e0010 */
[----:B------:R-:W-:-:S07]  /*6b820*/  IMAD.MOV.U32 R16, RZ, RZ, R7 ;  /* 0x000000ffff107224 */ /* 0x000fce00078e0007 */
.L_x_66798:
[----:B------:R-:W-:Y:S05]  /*6b830*/  BSYNC B1 ;  /* 0x0000000000017941 */ /* 0x000fea0003800000 */
.L_x_66796:
        /* <DEDUP_REMOVED lines=9> */
.L_x_66800:
[----:B------:R-:W-:Y:S01]  /*6b8d0*/  IMAD.MOV.U32 R9, RZ, RZ, R2 ;  /* 0x000000ffff097224 */ /* 0x000fe200078e0002 */
[----:B------:R-:W-:Y:S01]  /*6b8e0*/  MOV R2, R11 ;  /* 0x0000000b00027202 */ /* 0x000fe20000000f00 */
[----:B------:R-:W-:Y:S02]  /*6b8f0*/  IMAD.MOV.U32 R7, RZ, RZ, R3 ;  /* 0x000000ffff077224 */ /* 0x000fe400078e0003 */
[----:B------:R-:W-:-:S07]  /*6b900*/  IMAD.MOV.U32 R3, RZ, RZ, R6 ;  /* 0x000000ffff037224 */ /* 0x000fce00078e0006 */
.L_x_66801:
[----:B------:R-:W-:Y:S05]  /*6b910*/  BSYNC B1 ;  /* 0x0000000000017941 */ /* 0x000fea0003800000 */
.L_x_66799:
        /* <DEDUP_REMOVED lines=9> */
.L_x_66803:
[----:B------:R-:W-:Y:S01]  /*6b9b0*/  IMAD.MOV.U32 R6, RZ, RZ, R9 ;  /* 0x000000ffff067224 */ /* 0x000fe200078e0009 */
[----:B------:R-:W-:Y:S01]  /*6b9c0*/  MOV R9, R10 ;  /* 0x0000000a00097202 */ /* 0x000fe20000000f00 */
[----:B------:R-:W-:Y:S02]  /*6b9d0*/  IMAD.MOV.U32 R11, RZ, RZ, R7 ;  /* 0x000000ffff0b7224 */ /* 0x000fe400078e0007 */
[----:B------:R-:W-:-:S07]  /*6b9e0*/  IMAD.MOV.U32 R7, RZ, RZ, R8 ;  /* 0x000000ffff077224 */ /* 0x000fce00078e0008 */
.L_x_66804:
[----:B------:R-:W-:Y:S05]  /*6b9f0*/  BSYNC B1 ;  /* 0x0000000000017941 */ /* 0x000fea0003800000 */
.L_x_66802:
        /* <DEDUP_REMOVED lines=9> */
.L_x_66806:
[----:B------:R-:W-:Y:S01]  /*6ba90*/  IMAD.MOV.U32 R53, RZ, RZ, R6 ;  /* 0x000000ffff357224 */ /* 0x000fe200078e0006 */
[----:B------:R-:W-:Y:S01]  /*6baa0*/  MOV R6, R43 ;  /* 0x0000002b00067202 */ /* 0x000fe20000000f00 */
[----:B------:R-:W-:Y:S02]  /*6bab0*/  IMAD.MOV.U32 R8, RZ, RZ, R11 ;  /* 0x000000ffff087224 */ /* 0x000fe400078e000b */
[----:B------:R-:W-:-:S07]  /*6bac0*/  IMAD.MOV.U32 R11, RZ, RZ, R36 ;  /* 0x000000ffff0b7224 */ /* 0x000fce00078e0024 */
.L_x_66807:
[----:B------:R-:W-:Y:S05]  /*6bad0*/  BSYNC B1 ;  /* 0x0000000000017941 */ /* 0x000fea0003800000 */
.L_x_66805:
        /* <DEDUP_REMOVED lines=9> */
.L_x_66809:
[----:B------:R-:W-:Y:S01]  /*6bb70*/  IMAD.MOV.U32 R36, RZ, RZ, R53 ;  /* 0x000000ffff247224 */ /* 0x000fe200078e0035 */
[----:B------:R-:W-:Y:S01]  /*6bb80*/  MOV R53, R54 ;  /* 0x0000003600357202 */ /* 0x000fe20000000f00 */
[----:B------:R-:W-:Y:S02]  /*6bb90*/  IMAD.MOV.U32 R10, RZ, RZ, R8 ;  /* 0x000000ffff0a7224 */ /* 0x000fe400078e0008 */
[----:B------:R-:W-:-:S07]  /*6bba0*/  IMAD.MOV.U32 R8, RZ, RZ, R45 ;  /* 0x000000ffff087224 */ /* 0x000fce00078e002d */
.L_x_66810:
[----:B------:R-:W-:Y:S05]  /*6bbb0*/  BSYNC B1 ;  /* 0x0000000000017941 */ /* 0x000fea0003800000 */
.L_x_66808:
        /* <DEDUP_REMOVED lines=9> */
.L_x_66812:
[----:B------:R-:W-:Y:S01]  /*6bc50*/  IMAD.MOV.U32 R45, RZ, RZ, R36 ;  /* 0x000000ffff2d7224 */ /* 0x000fe200078e0024 */
[----:B------:R-:W-:Y:S01]  /*6bc60*/  MOV R36, R49 ;  /* 0x0000003100247202 */ /* 0x000fe20000000f00 */
[----:B------:R-:W-:Y:S02]  /*6bc70*/  IMAD.MOV.U32 R43, RZ, RZ, R10 ;  /* 0x000000ffff2b7224 */ /* 0x000fe400078e000a */
[----:B------:R-:W-:-:S07]  /*6bc80*/  IMAD.MOV.U32 R10, RZ, RZ, R47 ;  /* 0x000000ffff0a7224 */ /* 0x000fce00078e002f */
.L_x_66813:
[----:B------:R-:W-:Y:S05]  /*6bc90*/  BSYNC B1 ;  /* 0x0000000000017941 */ /* 0x000fea0003800000 */
.L_x_66811:
        /* <DEDUP_REMOVED lines=9> */
.L_x_66815:
[----:B------:R-:W-:Y:S01]  /*6bd30*/  IMAD.MOV.U32 R48, RZ, RZ, R45 ;  /* 0x000000ffff307224 */ /* 0x000fe200078e002d */
[----:B------:R-:W-:Y:S01]  /*6bd40*/  MOV R45, R44 ;  /* 0x0000002c002d7202 */ /* 0x000fe20000000f00 */
[----:B------:R-:W-:Y:S02]  /*6bd50*/  IMAD.MOV.U32 R47, RZ, RZ, R43 ;  /* 0x000000ffff2f7224 */ /* 0x000fe400078e002b */
[----:B------:R-:W-:-:S07]  /*6bd60*/  IMAD.MOV.U32 R43, RZ, RZ, R42 ;  /* 0x000000ffff2b7224 */ /* 0x000fce00078e002a */
.L_x_66816:
[----:B------:R-:W-:Y:S05]  /*6bd70*/  BSYNC B1 ;  /* 0x0000000000017941 */ /* 0x000fea0003800000 */
.L_x_66814:
        /* <DEDUP_REMOVED lines=16> */
.L_x_66818:
[----:B------:R-:W-:Y:S01]  /*6be80*/  MOV R42, R17 ;  /* 0x00000011002a7202 */ /* 0x000fe20000000f00 */
[----:B------:R-:W-:Y:S02]  /*6be90*/  IMAD.MOV.U32 R15, RZ, RZ, R71 ;  /* 0x000000ffff0f7224 */ /* 0x000fe400078e0047 */
[----:B------:R-:W-:Y:S02]  /*6bea0*/  IMAD.MOV.U32 R17, RZ, RZ, R30 ;  /* 0x000000ffff117224 */ /* 0x000fe400078e001e */
[----:B------:R-:W-:-:S07]  /*6beb0*/  IMAD.MOV.U32 R71, RZ, RZ, R14 ;  /* 0x000000ffff477224 */ /* 0x000fce00078e000e */
.L_x_66819:
[----:B------:R-:W-:Y:S05]  /*6bec0*/  BSYNC B1 ;  /* 0x0000000000017941 */ /* 0x000fea0003800000 */
.L_x_66817:
        /* <DEDUP_REMOVED lines=9> */
.L_x_66821:
[----:B------:R-:W-:Y:S01]  /*6bf60*/  MOV R14, R42 ;  /* 0x0000002a000e7202 */ /* 0x000fe20000000f00 */
[----:B------:R-:W-:Y:S02]  /*6bf70*/  IMAD.MOV.U32 R31, RZ, RZ, R15 ;  /* 0x000000ffff1f7224 */ /* 0x000fe400078e000f */
[----:B------:R-:W-:Y:S02]  /*6bf80*/  IMAD.MOV.U32 R42, RZ, RZ, R13 ;  /* 0x000000ffff2a7224 */ /* 0x000fe400078e000d */
[----:B------:R-:W-:-:S07]  /*6bf90*/  IMAD.MOV.U32 R15, RZ, RZ, R46 ;  /* 0x000000ffff0f7224 */ /* 0x000fce00078e002e */
.L_x_66822:
[----:B------:R-:W-:Y:S05]  /*6bfa0*/  BSYNC B1 ;  /* 0x0000000000017941 */ /* 0x000fea0003800000 */
.L_x_66820:
        /* <DEDUP_REMOVED lines=9> */
.L_x_66824:
[----:B------:R-:W-:Y:S01]  /*6c040*/  MOV R30, R14 ;  /* 0x0000000e001e7202 */ /* 0x000fe20000000f00 */
[----:B------:R-:W-:Y:S02]  /*6c050*/  IMAD.MOV.U32 R13, RZ, RZ, R31 ;  /* 0x000000ffff0d7224 */ /* 0x000fe400078e001f */
[----:B------:R-:W-:Y:S02]  /*6c060*/  IMAD.MOV.U32 R14, RZ, RZ, R29 ;  /* 0x000000ffff0e7224 */ /* 0x000fe400078e001d */
[----:B------:R-:W-:-:S07]  /*6c070*/  IMAD.MOV.U32 R31, RZ, RZ, R12 ;  /* 0x000000ffff1f7224 */ /* 0x000fce00078e000c */
.L_x_66825:
[----:B------:R-:W-:Y:S05]  /*6c080*/  BSYNC B1 ;  /* 0x0000000000017941 */ /* 0x000fea0003800000 */
.L_x_66823:
        /* <DEDUP_REMOVED lines=9> */
.L_x_66827:
[----:B------:R-:W-:Y:S01]  /*6c120*/  MOV R12, R30 ;  /* 0x0000001e000c7202 */ /* 0x000fe20000000f00 */
[----:B------:R-:W-:Y:S02]  /*6c130*/  IMAD.MOV.U32 R29, RZ, RZ, R13 ;  /* 0x000000ffff1d7224 */ /* 0x000fe400078e000d */
[----:B------:R-:W-:Y:S02]  /*6c140*/  IMAD.MOV.U32 R30, RZ, RZ, R27 ;  /* 0x000000ffff1e7224 */ /* 0x000fe400078e001b */
[----:B------:R-:W-:-:S07]  /*6c150*/  IMAD.MOV.U32 R13, RZ, RZ, R28 ;  /* 0x000000ffff0d7224 */ /* 0x000fce00078e001c */
.L_x_66828:
[----:B------:R-:W-:Y:S05]  /*6c160*/  BSYNC B1 ;  /* 0x0000000000017941 */ /* 0x000fea0003800000 */
.L_x_66826:
        /* <DEDUP_REMOVED lines=9> */
.L_x_66830:
[----:B------:R-:W-:Y:S01]  /*6c200*/  MOV R44, R12 ;  /* 0x0000000c002c7202 */ /* 0x000fe20000000f00 */
[----:B------:R-:W-:Y:S02]  /*6c210*/  IMAD.MOV.U32 R28, RZ, RZ, R29 ;  /* 0x000000ffff1c7224 */ /* 0x000fe400078e001d */
[----:B------:R-:W-:Y:S02]  /*6c220*/  IMAD.MOV.U32 R12, RZ, RZ, R39 ;  /* 0x000000ffff0c7224 */ /* 0x000fe400078e0027 */
[----:B------:R-:W-:-:S07]  /*6c230*/  IMAD.MOV.U32 R29, RZ, RZ, R26 ;  /* 0x000000ffff1d7224 */ /* 0x000fce00078e001a */
.L_x_66831:
[----:B------:R-:W-:Y:S05]  /*6c240*/  BSYNC B1 ;  /* 0x0000000000017941 */ /* 0x000fea0003800000 */
.L_x_66829:
        /* <DEDUP_REMOVED lines=9> */
.L_x_66833:
[----:B------:R-:W-:Y:S01]  /*6c2e0*/  MOV R27, R44 ;  /* 0x0000002c001b7202 */ /* 0x000fe20000000f00 */
[----:B------:R-:W-:Y:S02]  /*6c2f0*/  IMAD.MOV.U32 R26, RZ, RZ, R28 ;  /* 0x000000ffff1a7224 */ /* 0x000fe400078e001c */
[----:B------:R-:W-:Y:S02]  /*6c300*/  IMAD.MOV.U32 R44, RZ, RZ, R51 ;  /* 0x000000ffff2c7224 */ /* 0x000fe400078e0033 */
[----:B------:R-:W-:-:S07]  /*6c310*/  IMAD.MOV.U32 R28, RZ, RZ, R25 ;  /* 0x000000ffff1c7224 */ /* 0x000fce00078e0019 */
.L_x_66834:
[----:B------:R-:W-:Y:S05]  /*6c320*/  BSYNC B1 ;  /* 0x0000000000017941 */ /* 0x000fea0003800000 */
.L_x_66832:
        /* <DEDUP_REMOVED lines=9> */
.L_x_66836:
[----:B------:R-:W-:Y:S01]  /*6c3c0*/  MOV R39, R27 ;  /* 0x0000001b00277202 */ /* 0x000fe20000000f00 */
[----:B------:R-:W-:Y:S02]  /*6c3d0*/  IMAD.MOV.U32 R25, RZ, RZ, R26 ;  /* 0x000000ffff197224 */ /* 0x000fe400078e001a */
[----:B------:R-:W-:Y:S02]  /*6c3e0*/  IMAD.MOV.U32 R27, RZ, RZ, R24 ;  /* 0x000000ffff1b7224 */ /* 0x000fe400078e0018 */
[----:B------:R-:W-:-:S07]  /*6c3f0*/  IMAD.MOV.U32 R26, RZ, RZ, R37 ;  /* 0x000000ffff1a7224 */ /* 0x000fce00078e0025 */
.L_x_66837:
[----:B------:R-:W-:Y:S05]  /*6c400*/  BSYNC B1 ;  /* 0x0000000000017941 */ /* 0x000fea0003800000 */
.L_x_66835:
        /* <DEDUP_REMOVED lines=9> */
.L_x_66839:
[----:B------:R-:W-:Y:S01]  /*6c4a0*/  MOV R37, R39 ;  /* 0x0000002700257202 */ /* 0x000fe20000000f00 */
[----:B------:R-:W-:Y:S02]  /*6c4b0*/  IMAD.MOV.U32 R24, RZ, RZ, R25 ;  /* 0x000000ffff187224 */ /* 0x000fe400078e0019 */
[----:B------:R-:W-:Y:S02]  /*6c4c0*/  IMAD.MOV.U32 R39, RZ, RZ, R38 ;  /* 0x000000ffff277224 */ /* 0x000fe400078e0026 */
[----:B------:R-:W-:-:S07]  /*6c4d0*/  IMAD.MOV.U32 R25, RZ, RZ, R16 ;  /* 0x000000ffff197224 */ /* 0x000fce00078e0010 */
.L_x_66840:
[----:B------:R-:W-:Y:S05]  /*6c4e0*/  BSYNC B1 ;  /* 0x0000000000017941 */ /* 0x000fea0003800000 */
.L_x_66838:
        /* <DEDUP_REMOVED lines=9> */
.L_x_66842:
[----:B------:R-:W-:Y:S01]  /*6c580*/  MOV R38, R37 ;  /* 0x0000002500267202 */ /* 0x000fe20000000f00 */
[----:B------:R-:W-:Y:S02]  /*6c590*/  IMAD.MOV.U32 R16, RZ, RZ, R24 ;  /* 0x000000ffff107224 */ /* 0x000fe400078e0018 */
[----:B------:R-:W-:Y:S02]  /*6c5a0*/  IMAD.MOV.U32 R37, RZ, RZ, R2 ;  /* 0x000000ffff257224 */ /* 0x000fe400078e0002 */
[----:B------:R-:W-:-:S07]  /*6c5b0*/  IMAD.MOV.U32 R24, RZ, RZ, R3 ;  /* 0x000000ffff187224 */ /* 0x000fce00078e0003 */
.L_x_66843:
[----:B------:R-:W-:Y:S05]  /*6c5c0*/  BSYNC B1 ;  /* 0x0000000000017941 */ /* 0x000fea0003800000 */
.L_x_66841:
        /* <DEDUP_REMOVED lines=9> */
.L_x_66845:
[----:B------:R-:W-:Y:S01]  /*6c660*/  MOV R3, R38 ;  /* 0x0000002600037202 */ /* 0x000fe20000000f00 */
[----:B------:R-:W-:Y:S02]  /*6c670*/  IMAD.MOV.U32 R2, RZ, RZ, R16 ;  /* 0x000000ffff027224 */ /* 0x000fe400078e0010 */
[----:B------:R-:W-:Y:S02]  /*6c680*/  IMAD.MOV.U32 R38, RZ, RZ, R9 ;  /* 0x000000ffff267224 */ /* 0x000fe400078e0009 */
[----:B------:R-:W-:-:S07]  /*6c690*/  IMAD.MOV.U32 R16, RZ, RZ, R7 ;  /* 0x000000ffff107224 */ /* 0x000fce00078e0007 */
.L_x_66846:
[----:B------:R-:W-:Y:S05]  /*6c6a0*/  BSYNC B1 ;  /* 0x0000000000017941 */ /* 0x000fea0003800000 */
.L_x_66844:
        /* <DEDUP_REMOVED lines=9> */
.L_x_66848:
[----:B------:R-:W-:Y:S01]  /*6c740*/  MOV R46, R3 ;  /* 0x00000003002e7202 */ /* 0x000fe20000000f00 */
[----:B------:R-:W-:Y:S02]  /*6c750*/  IMAD.MOV.U32 R7, RZ, RZ, R2 ;  /* 0x000000ffff077224 */ /* 0x000fe400078e0002 */
[----:B------:R-:W-:Y:S02]  /*6c760*/  IMAD.MOV.U32 R3, RZ, RZ, R6 ;  /* 0x000000ffff037224 */ /* 0x000fe400078e0006 */
[----:B------:R-:W-:-:S07]  /*6c770*/  IMAD.MOV.U32 R2, RZ, RZ, R11 ;  /* 0x000000ffff027224 */ /* 0x000fce00078e000b */
.L_x_66849:
[----:B------:R-:W-:Y:S05]  /*6c780*/  BSYNC B1 ;  /* 0x0000000000017941 */ /* 0x000fea0003800000 */
.L_x_66847:
        /* <DEDUP_REMOVED lines=9> */
.L_x_66851:
[----:B------:R-:W-:Y:S01]  /*6c820*/  MOV R11, R46 ;  /* 0x0000002e000b7202 */ /* 0x000fe20000000f00 */
[----:B------:R-:W-:Y:S02]  /*6c830*/  IMAD.MOV.U32 R9, RZ, RZ, R7 ;  /* 0x000000ffff097224 */ /* 0x000fe400078e0007 */
[----:B------:R-:W-:Y:S02]  /*6c840*/  IMAD.MOV.U32 R46, RZ, RZ, R53 ;  /* 0x000000ffff2e7224 */ /* 0x000fe400078e0035 */
[----:B------:R-:W-:-:S07]  /*6c850*/  IMAD.MOV.U32 R7, RZ, RZ, R8 ;  /* 0x000000ffff077224 */ /* 0x000fce00078e0008 */
.L_x_66852:
[----:B------:R-:W-:Y:S05]  /*6c860*/  BSYNC B1 ;  /* 0x0000000000017941 */ /* 0x000fea0003800000 */
.L_x_66850:
        /* <DEDUP_REMOVED lines=9> */
.L_x_66854:
[----:B------:R-:W-:Y:S01]  /*6c900*/  MOV R8, R11 ;  /* 0x0000000b00087202 */ /* 0x000fe20000000f00 */
[----:B------:R-:W-:Y:S02]  /*6c910*/  IMAD.MOV.U32 R6, RZ, RZ, R9 ;  /* 0x000000ffff067224 */ /* 0x000fe400078e0009 */
[----:B------:R-:W-:Y:S02]  /*6c920*/  IMAD.MOV.U32 R11, RZ, RZ, R36 ;  /* 0x000000ffff0b7224 */ /* 0x000fe400078e0024 */
[----:B------:R-:W-:-:S07]  /*6c930*/  IMAD.MOV.U32 R9, RZ, RZ, R10 ;  /* 0x000000ffff097224 */ /* 0x000fce00078e000a */
.L_x_66855:
[----:B------:R-:W-:Y:S05]  /*6c940*/  BSYNC B1 ;  /* 0x0000000000017941 */ /* 0x000fea0003800000 */
.L_x_66853:
        /* <DEDUP_REMOVED lines=9> */
.L_x_66857:
[----:B------:R-:W-:Y:S01]  /*6c9e0*/  MOV R49, R8 ;  /* 0x0000000800317202 */ /* 0x000fe20000000f00 */
[----:B------:R-:W-:Y:S02]  /*6c9f0*/  IMAD.MOV.U32 R10, RZ, RZ, R6 ;  /* 0x000000ffff0a7224 */ /* 0x000fe400078e0006 */
[----:B------:R-:W-:Y:S02]  /*6ca00*/  IMAD.MOV.U32 R8, RZ, RZ, R45 ;  /* 0x000000ffff087224 */ /* 0x000fe400078e002d */
[----:B------:R-:W-:-:S07]  /*6ca10*/  IMAD.MOV.U32 R6, RZ, RZ, R43 ;  /* 0x000000ffff067224 */ /* 0x000fce00078e002b */
.L_x_66858:
[----:B------:R-:W-:Y:S05]  /*6ca20*/  BSYNC B1 ;  /* 0x0000000000017941 */ /* 0x000fea0003800000 */
.L_x_66856:
        /* <DEDUP_REMOVED lines=9> */
.L_x_66860:
[----:B------:R-:W-:Y:S01]  /*6cac0*/  MOV R43, R49 ;  /* 0x00000031002b7202 */ /* 0x000fe20000000f00 */
[----:B------:R-:W-:Y:S02]  /*6cad0*/  IMAD.MOV.U32 R36, RZ, RZ, R10 ;  /* 0x000000ffff247224 */ /* 0x000fe400078e000a */
[----:B------:R-:W-:Y:S02]  /*6cae0*/  IMAD.MOV.U32 R49, RZ, RZ, R48 ;  /* 0x000000ffff317224 */ /* 0x000fe400078e0030 */
[----:B------:R-:W-:-:S07]  /*6caf0*/  IMAD.MOV.U32 R10, RZ, RZ, R47 ;  /* 0x000000ffff0a7224 */ /* 0x000fce00078e002f */
.L_x_66861:
[----:B------:R-:W-:Y:S05]  /*6cb00*/  BSYNC B1 ;  /* 0x0000000000017941 */ /* 0x000fea0003800000 */
.L_x_66859:
[CC--:B------:R-:W-:Y:S01]  /*6cb10*/  FSETP.GEU.FTZ.AND P0, PT, R71.reuse, R32.reuse, PT ;  /* 0x000000204700720b */ /* 0x0c0fe20003f1e000 */
[----:B------:R-:W-:Y:S01]  /*6cb20*/  BSSY B1, `(.L_x_66862) ;  /* 0x0000013000017945 */ /* 0x000fe20003800000 */
[----:B------:R-:W-:Y:S02]  /*6cb30*/  FSETP.NEU.FTZ.AND P2, PT, R71, R32, PT ;  /* 0x000000204700720b */ /* 0x000fe40003f5d000 */
[C---:B------:R-:W-:Y:S02]  /*6cb40*/  ISETP.EQ.OR P0, PT, R17.reuse, -0x1, !P0 ;  /* 0xffffffff1100780c */ /* 0x040fe40004702670 */
[----:B-1----:R-:W-:-:S04]  /*6cb50*/  ISETP.LE.OR P2, PT, R17, R20, P2 ;  /* 0x000000141100720c */ /* 0x002fc80001743670 */
        /* <DEDUP_REMOVED lines=11> */
.L_x_66863:
[----:B------:R-:W-:Y:S02]  /*6cc10*/  IMAD.MOV.U32 R32, RZ, RZ, R17 ;  /* 0x000000ffff207224 */ /* 0x000fe400078e0011 */
[----:B------:R-:W-:Y:S02]  /*6cc20*/  IMAD.MOV.U32 R20, RZ, RZ, R71 ;  /* 0x000000ffff147224 */ /* 0x000fe400078e0047 */
[----:B------:R-:W-:Y:S02]  /*6cc30*/  IMAD.MOV.U32 R17, RZ, RZ, R42 ;  /* 0x000000ffff117224 */ /* 0x000fe400078e002a */
[----:B------:R-:W-:-:S07]  /*6cc40*/  IMAD.MOV.U32 R71, RZ, RZ, R15 ;  /* 0x000000ffff477224 */ /* 0x000fce00078e000f */
.L_x_66864:
[----:B------:R-:W-:Y:S05]  /*6cc50*/  BSYNC B1 ;  /* 0x0000000000017941 */ /* 0x000fea0003800000 */
.L_x_66862:
        /* <DEDUP_REMOVED lines=9> */
.L_x_66866:
[----:B------:R-:W-:Y:S02]  /*6ccf0*/  IMAD.MOV.U32 R15, RZ, RZ, R32 ;  /* 0x000000ffff0f7224 */ /* 0x000fe400078e0020 */
[----:B------:R-:W-:Y:S02]  /*6cd00*/  IMAD.MOV.U32 R42, RZ, RZ, R20 ;  /* 0x000000ffff2a7224 */ /* 0x000fe400078e0014 */
[----:B------:R-:W-:Y:S02]  /*6cd10*/  IMAD.MOV.U32 R32, RZ, RZ, R14 ;  /* 0x000000ffff207224 */ /* 0x000fe400078e000e */
[----:B------:R-:W-:-:S07]  /*6cd20*/  IMAD.MOV.U32 R20, RZ, RZ, R31 ;  /* 0x000000ffff147224 */ /* 0x000fce00078e001f */
.L_x_66867:
[----:B------:R-:W-:Y:S05]  /*6cd30*/  BSYNC B1 ;  /* 0x0000000000017941 */ /* 0x000fea0003800000 */
.L_x_66865:
        /* <DEDUP_REMOVED lines=9> */
.L_x_66869:
[----:B------:R-:W-:Y:S02]  /*6cdd0*/  IMAD.MOV.U32 R31, RZ, RZ, R15 ;  /* 0x000000ffff1f7224 */ /* 0x000fe400078e000f */
[----:B------:R-:W-:Y:S02]  /*6cde0*/  IMAD.MOV.U32 R14, RZ, RZ, R42 ;  /* 0x000000ffff0e7224 */ /* 0x000fe400078e002a */
[----:B------:R-:W-:Y:S02]  /*6cdf0*/  IMAD.MOV.U32 R15, RZ, RZ, R30 ;  /* 0x000000ffff0f7224 */ /* 0x000fe400078e001e */
[----:B------:R-:W-:-:S07]  /*6ce00*/  IMAD.MOV.U32 R42, RZ, RZ, R13 ;  /* 0x000000ffff2a7224 */ /* 0x000fce00078e000d */
.L_x_66870:
[----:B------:R-:W-:Y:S05]  /*6ce10*/  BSYNC B1 ;  /* 0x0000000000017941 */ /* 0x000fea0003800000 */
.L_x_66868:
        /* <DEDUP_REMOVED lines=9> */
.L_x_66872:
[----:B------:R-:W-:Y:S02]  /*6ceb0*/  IMAD.MOV.U32 R45, RZ, RZ, R31 ;  /* 0x000000ffff2d7224 */ /* 0x000fe400078e001f */
[----:B------:R-:W-:Y:S02]  /*6cec0*/  IMAD.MOV.U32 R13, RZ, RZ, R14 ;  /* 0x000000ffff0d7224 */ /* 0x000fe400078e000e */
[----:B------:R-:W-:Y:S02]  /*6ced0*/  IMAD.MOV.U32 R31, RZ, RZ, R12 ;  /* 0x000000ffff1f7224 */ /* 0x000fe400078e000c */
[----:B------:R-:W-:-:S07]  /*6cee0*/  IMAD.MOV.U32 R14, RZ, RZ, R29 ;  /* 0x000000ffff0e7224 */ /* 0x000fce00078e001d */
.L_x_66873:
[----:B------:R-:W-:Y:S05]  /*6cef0*/  BSYNC B1 ;  /* 0x0000000000017941 */ /* 0x000fea0003800000 */
.L_x_66871:
        /* <DEDUP_REMOVED lines=9> */
.L_x_66875:
[----:B------:R-:W-:Y:S02]  /*6cf90*/  IMAD.MOV.U32 R12, RZ, RZ, R45 ;  /* 0x000000ffff0c7224 */ /* 0x000fe400078e002d */
[----:B------:R-:W-:Y:S02]  /*6cfa0*/  IMAD.MOV.U32 R29, RZ, RZ, R13 ;  /* 0x000000ffff1d7224 */ /* 0x000fe400078e000d */
[----:B------:R-:W-:Y:S02]  /*6cfb0*/  IMAD.MOV.U32 R45, RZ, RZ, R44 ;  /* 0x000000ffff2d7224 */ /* 0x000fe400078e002c */
[----:B------:R-:W-:-:S07]  /*6cfc0*/  IMAD.MOV.U32 R13, RZ, RZ, R28 ;  /* 0x000000ffff0d7224 */ /* 0x000fce00078e001c */
.L_x_66876:
[----:B------:R-:W-:Y:S05]  /*6cfd0*/  BSYNC B1 ;  /* 0x0000000000017941 */ /* 0x000fea0003800000 */
.L_x_66874:
        /* <DEDUP_REMOVED lines=9> */
.L_x_66878:
[----:B------:R-:W-:Y:S02]  /*6d070*/  IMAD.MOV.U32 R30, RZ, RZ, R12 ;  /* 0x000000ffff1e7224 */ /* 0x000fe400078e000c */
[----:B------:R-:W-:Y:S02]  /*6d080*/  IMAD.MOV.U32 R28, RZ, RZ, R29 ;  /* 0x000000ffff1c7224 */ /* 0x000fe400078e001d */
[----:B------:R-:W-:Y:S02]  /*6d090*/  IMAD.MOV.U32 R12, RZ, RZ, R27 ;  /* 0x000000ffff0c7224 */ /* 0x000fe400078e001b */
[----:B------:R-:W-:-:S07]  /*6d0a0*/  IMAD.MOV.U32 R29, RZ, RZ, R26 ;  /* 0x000000ffff1d7224 */ /* 0x000fce00078e001a */
.L_x_66879:
[----:B------:R-:W-:Y:S05]  /*6d0b0*/  BSYNC B1 ;  /* 0x0000000000017941 */ /* 0x000fea0003800000 */
.L_x_66877:
        /* <DEDUP_REMOVED lines=9> */
.L_x_66881:
[----:B------:R-:W-:Y:S02]  /*6d150*/  IMAD.MOV.U32 R26, RZ, RZ, R30 ;  /* 0x000000ffff1a7224 */ /* 0x000fe400078e001e */
[----:B------:R-:W-:Y:S02]  /*6d160*/  IMAD.MOV.U32 R27, RZ, RZ, R28 ;  /* 0x000000ffff1b7224 */ /* 0x000fe400078e001c */
[----:B------:R-:W-:Y:S02]  /*6d170*/  IMAD.MOV.U32 R30, RZ, RZ, R39 ;  /* 0x000000ffff1e7224 */ /* 0x000fe400078e0027 */
[----:B------:R-:W-:-:S07]  /*6d180*/  IMAD.MOV.U32 R28, RZ, RZ, R25 ;  /* 0x000000ffff1c7224 */ /* 0x000fce00078e0019 */
.L_x_66882:
[----:B------:R-:W-:Y:S05]  /*6d190*/  BSYNC B1 ;  /* 0x0000000000017941 */ /* 0x000fea0003800000 */
.L_x_66880:
        /* <DEDUP_REMOVED lines=9> */
.L_x_66884:
[----:B------:R-:W-:Y:S02]  /*6d230*/  IMAD.MOV.U32 R39, RZ, RZ, R26 ;  /* 0x000000ffff277224 */ /* 0x000fe400078e001a */
[----:B------:R-:W-:Y:S02]  /*6d240*/  IMAD.MOV.U32 R25, RZ, RZ, R27 ;  /* 0x000000ffff197224 */ /* 0x000fe400078e001b */
[----:B------:R-:W-:Y:S02]  /*6d250*/  IMAD.MOV.U32 R26, RZ, RZ, R37 ;  /* 0x000000ffff1a7224 */ /* 0x000fe400078e0025 */
[----:B------:R-:W-:-:S07]  /*6d260*/  IMAD.MOV.U32 R27, RZ, RZ, R24 ;  /* 0x000000ffff1b7224 */ /* 0x000fce00078e0018 */
.L_x_66885:
[----:B------:R-:W-:Y:S05]  /*6d270*/  BSYNC B1 ;  /* 0x0000000000017941 */ /* 0x000fea0003800000 */
.L_x_66883:
        /* <DEDUP_REMOVED lines=9> */
.L_x_66887:
[----:B------:R-:W-:Y:S02]  /*6d310*/  IMAD.MOV.U32 R24, RZ, RZ, R39 ;  /* 0x000000ffff187224 */ /* 0x000fe400078e0027 */
[----:B------:R-:W-:Y:S02]  /*6d320*/  IMAD.MOV.U32 R37, RZ, RZ, R25 ;  /* 0x000000ffff257224 */ /* 0x000fe400078e0019 */
[----:B------:R-:W-:Y:S02]  /*6d330*/  IMAD.MOV.U32 R39, RZ, RZ, R38 ;  /* 0x000000ffff277224 */ /* 0x000fe400078e0026 */
[----:B------:R-:W-:-:S07]  /*6d340*/  IMAD.MOV.U32 R25, RZ, RZ, R16 ;  /* 0x000000ffff197224 */ /* 0x000fce00078e0010 */
.L_x_66888:
[----:B------:R-:W-:Y:S05]  /*6d350*/  BSYNC B1 ;  /* 0x0000000000017941 */ /* 0x000fea0003800000 */
.L_x_66886:
        /* <DEDUP_REMOVED lines=9> */
.L_x_66890:
[----:B------:R-:W-:Y:S02]  /*6d3f0*/  IMAD.MOV.U32 R47, RZ, RZ, R24 ;  /* 0x000000ffff2f7224 */ /* 0x000fe400078e0018 */
[----:B------:R-:W-:Y:S02]  /*6d400*/  IMAD.MOV.U32 R16, RZ, RZ, R37 ;  /* 0x000000ffff107224 */ /* 0x000fe400078e0025 */
[----:B------:R-:W-:Y:S02]  /*6d410*/  IMAD.MOV.U32 R24, RZ, RZ, R3 ;  /* 0x000000ffff187224 */ /* 0x000fe400078e0003 */
[----:B------:R-:W-:-:S07]  /*6d420*/  IMAD.MOV.U32 R37, RZ, RZ, R2 ;  /* 0x000000ffff257224 */ /* 0x000fce00078e0002 */
.L_x_66891:
[----:B------:R-:W-:Y:S05]  /*6d430*/  BSYNC B1 ;  /* 0x0000000000017941 */ /* 0x000fea0003800000 */
.L_x_66889:
        /* <DEDUP_REMOVED lines=9> */
.L_x_66893:
[----:B------:R-:W-:Y:S02]  /*6d4d0*/  IMAD.MOV.U32 R38, RZ, RZ, R47 ;  /* 0x000000ffff267224 */ /* 0x000fe400078e002f */
[----:B------:R-:W-:Y:S02]  /*6d4e0*/  IMAD.MOV.U32 R2, RZ, RZ, R16 ;  /* 0x000000ffff027224 */ /* 0x000fe400078e0010 */
[----:B------:R-:W-:Y:S02]  /*6d4f0*/  IMAD.MOV.U32 R47, RZ, RZ, R46 ;  /* 0x000000ffff2f7224 */ /* 0x000fe400078e002e */
[----:B------:R-:W-:-:S07]  /*6d500*/  IMAD.MOV.U32 R16, RZ, RZ, R7 ;  /* 0x000000ffff107224 */ /* 0x000fce00078e0007 */
.L_x_66894:
[----:B------:R-:W-:Y:S05]  /*6d510*/  BSYNC B1 ;  /* 0x0000000000017941 */ /* 0x000fea0003800000 */
.L_x_66892:
        /* <DEDUP_REMOVED lines=9> */
.L_x_66896:
[----:B------:R-:W-:Y:S02]  /*6d5b0*/  IMAD.MOV.U32 R7, RZ, RZ, R38 ;  /* 0x000000ffff077224 */ /* 0x000fe400078e0026 */
[----:B------:R-:W-:Y:S02]  /*6d5c0*/  IMAD.MOV.U32 R3, RZ, RZ, R2 ;  /* 0x000000ffff037224 */ /* 0x000fe400078e0002 */
[----:B------:R-:W-:Y:S02]  /*6d5d0*/  IMAD.MOV.U32 R38, RZ, RZ, R11 ;  /* 0x000000ffff267224 */ /* 0x000fe400078e000b */
[----:B------:R-:W-:-:S07]  /*6d5e0*/  IMAD.MOV.U32 R2, RZ, RZ, R9 ;  /* 0x000000ffff027224 */ /* 0x000fce00078e0009 */
.L_x_66897:
[----:B------:R-:W-:Y:S05]  /*6d5f0*/  BSYNC B1 ;  /* 0x0000000000017941 */ /* 0x000fea0003800000 */
.L_x_66895:
        /* <DEDUP_REMOVED lines=9> */
.L_x_66899:
[----:B------:R-:W-:Y:S02]  /*6d690*/  IMAD.MOV.U32 R44, RZ, RZ, R7 ;  /* 0x000000ffff2c7224 */ /* 0x000fe400078e0007 */
[----:B------:R-:W-:Y:S02]  /*6d6a0*/  IMAD.MOV.U32 R9, RZ, RZ, R3 ;  /* 0x000000ffff097224 */ /* 0x000fe400078e0003 */
[----:B------:R-:W-:Y:S02]  /*6d6b0*/  IMAD.MOV.U32 R7, RZ, RZ, R8 ;  /* 0x000000ffff077224 */ /* 0x000fe400078e0008 */
[----:B------:R-:W-:-:S07]  /*6d6c0*/  IMAD.MOV.U32 R3, RZ, RZ, R6 ;  /* 0x000000ffff037224 */ /* 0x000fce00078e0006 */
.L_x_66900:
[----:B------:R-:W-:Y:S05]  /*6d6d0*/  BSYNC B1 ;  /* 0x0000000000017941 */ /* 0x000fea0003800000 */
.L_x_66898:
        /* <DEDUP_REMOVED lines=9> */
.L_x_66902:
[----:B------:R-:W-:Y:S02]  /*6d770*/  IMAD.MOV.U32 R6, RZ, RZ, R44 ;  /* 0x000000ffff067224 */ /* 0x000fe400078e002c */
[----:B------:R-:W-:Y:S02]  /*6d780*/  IMAD.MOV.U32 R11, RZ, RZ, R9 ;  /* 0x000000ffff0b7224 */ /* 0x000fe400078e0009 */
[----:B------:R-:W-:Y:S02]  /*6d790*/  IMAD.MOV.U32 R44, RZ, RZ, R49 ;  /* 0x000000ffff2c7224 */ /* 0x000fe400078e0031 */
[----:B------:R-:W-:-:S07]  /*6d7a0*/  IMAD.MOV.U32 R9, RZ, RZ, R10 ;  /* 0x000000ffff097224 */ /* 0x000fce00078e000a */
.L_x_66903:
[----:B------:R-:W-:Y:S05]  /*6d7b0*/  BSYNC B1 ;  /* 0x0000000000017941 */ /* 0x000fea0003800000 */
.L_x_66901:
        /* <DEDUP_REMOVED lines=9> */
.L_x_66905:
[----:B------:R-:W-:Y:S02]  /*6d850*/  IMAD.MOV.U32 R10, RZ, RZ, R6 ;  /* 0x000000ffff0a7224 */ /* 0x000fe400078e0006 */
[----:B------:R-:W-:Y:S02]  /*6d860*/  IMAD.MOV.U32 R8, RZ, RZ, R11 ;  /* 0x000000ffff087224 */ /* 0x000fe400078e000b */
[----:B------:R-:W-:Y:S02]  /*6d870*/  IMAD.MOV.U32 R6, RZ, RZ, R43 ;  /* 0x000000ffff067224 */ /* 0x000fe400078e002b */
[----:B------:R-:W-:-:S07]  /*6d880*/  IMAD.MOV.U32 R11, RZ, RZ, R36 ;  /* 0x000000ffff0b7224 */ /* 0x000fce00078e0024 */
.L_x_66906:
[----:B------:R-:W-:Y:S05]  /*6d890*/  BSYNC B1 ;  /* 0x0000000000017941 */ /* 0x000fea0003800000 */
.L_x_66904:
        /* <DEDUP_REMOVED lines=16> */
.L_x_66908:
[----:B------:R-:W-:Y:S01]  /*6d9a0*/  IMAD.MOV.U32 R36, RZ, RZ, R17 ;  /* 0x000000ffff247224 */ /* 0x000fe200078e0011 */
[----:B------:R-:W-:Y:S01]  /*6d9b0*/  MOV R17, R32 ;  /* 0x0000002000117202 */ /* 0x000fe20000000f00 */
[----:B------:R-:W-:Y:S02]  /*6d9c0*/  IMAD.MOV.U32 R21, RZ, RZ, R71 ;  /* 0x000000ffff157224 */ /* 0x000fe400078e0047 */
[----:B------:R-:W-:-:S07]  /*6d9d0*/  IMAD.MOV.U32 R71, RZ, RZ, R20 ;  /* 0x000000ffff477224 */ /* 0x000fce00078e0014 */
.L_x_66909:
[----:B------:R-:W-:Y:S05]  /*6d9e0*/  BSYNC B1 ;  /* 0x0000000000017941 */ /* 0x000fea0003800000 */
.L_x_66907:
        /* <DEDUP_REMOVED lines=9> */
.L_x_66911:
[----:B------:R-:W-:Y:S01]  /*6da80*/  IMAD.MOV.U32 R20, RZ, RZ, R36 ;  /* 0x000000ffff147224 */ /* 0x000fe200078e0024 */
[----:B------:R-:W-:Y:S01]  /*6da90*/  MOV R36, R15 ;  /* 0x0000000f00247202 */ /* 0x000fe20000000f00 */
[----:B------:R-:W-:Y:S02]  /*6daa0*/  IMAD.MOV.U32 R33, RZ, RZ, R21 ;  /* 0x000000ffff217224 */ /* 0x000fe400078e0015 */
[----:B------:R-:W-:-:S07]  /*6dab0*/  IMAD.MOV.U32 R21, RZ, RZ, R42 ;  /* 0x000000ffff157224 */ /* 0x000fce00078e002a */
.L_x_66912:
[----:B------:R-:W-:Y:S05]  /*6dac0*/  BSYNC B1 ;  /* 0x0000000000017941 */ /* 0x000fea0003800000 */
.L_x_66910:
        /* <DEDUP_REMOVED lines=9> */
.L_x_66914:
[----:B------:R-:W-:Y:S01]  /*6db60*/  IMAD.MOV.U32 R42, RZ, RZ, R20 ;  /* 0x000000ffff2a7224 */ /* 0x000fe200078e0014 */
[----:B------:R-:W-:Y:S01]  /*6db70*/  MOV R20, R31 ;  /* 0x0000001f00147202 */ /* 0x000fe20000000f00 */
[----:B------:R-:W-:Y:S02]  /*6db80*/  IMAD.MOV.U32 R32, RZ, RZ, R33 ;  /* 0x000000ffff207224 */ /* 0x000fe400078e0021 */
[----:B------:R-:W-:-:S07]  /*6db90*/  IMAD.MOV.U32 R33, RZ, RZ, R14 ;  /* 0x000000ffff217224 */ /* 0x000fce00078e000e */
.L_x_66915:
[----:B------:R-:W-:Y:S05]  /*6dba0*/  BSYNC B1 ;  /* 0x0000000000017941 */ /* 0x000fea0003800000 */
.L_x_66913:
        /* <DEDUP_REMOVED lines=9> */
.L_x_66917:
[----:B------:R-:W-:Y:S01]  /*6dc40*/  IMAD.MOV.U32 R15, RZ, RZ, R42 ;  /* 0x000000ffff0f7224 */ /* 0x000fe200078e002a */
[----:B------:R-:W-:Y:S01]  /*6dc50*/  MOV R42, R45 ;  /* 0x0000002d002a7202 */ /* 0x000fe20000000f00 */
[----:B------:R-:W-:Y:S02]  /*6dc60*/  IMAD.MOV.U32 R14, RZ, RZ, R32 ;  /* 0x000000ffff0e7224 */ /* 0x000fe400078e0020 */
[----:B------:R-:W-:-:S07]  /*6dc70*/  IMAD.MOV.U32 R32, RZ, RZ, R13 ;  /* 0x000000ffff207224 */ /* 0x000fce00078e000d */
.L_x_66918:
[----:B------:R-:W-:Y:S05]  /*6dc80*/  BSYNC B1 ;  /* 0x0000000000017941 */ /* 0x000fea0003800000 */
.L_x_66916:
        /* <DEDUP_REMOVED lines=9> */
.L_x_66920:
[----:B------:R-:W-:Y:S01]  /*6dd20*/  IMAD.MOV.U32 R31, RZ, RZ, R15 ;  /* 0x000000ffff1f7224 */ /* 0x000fe200078e000f */
[----:B------:R-:W-:Y:S01]  /*6dd30*/  MOV R15, R12 ;  /* 0x0000000c000f7202 */ /* 0x000fe20000000f00 */
[----:B------:R-:W-:Y:S02]  /*6dd40*/  IMAD.MOV.U32 R13, RZ, RZ, R14 ;  /* 0x000000ffff0d7224 */ /* 0x000fe400078e000e */
[----:B------:R-:W-:-:S07]  /*6dd50*/  IMAD.MOV.U32 R14, RZ, RZ, R29 ;  /* 0x000000ffff0e7224 */ /* 0x000fce00078e001d */
.L_x_66921:
[----:B------:R-:W-:Y:S05]  /*6dd60*/  BSYNC B1 ;  /* 0x0000000000017941 */ /* 0x000fea0003800000 */
.L_x_66919:
        /* <DEDUP_REMOVED lines=9> */
.L_x_66923:
[----:B------:R-:W-:Y:S01]  /*6de00*/  IMAD.MOV.U32 R29, RZ, RZ, R31 ;  /* 0x000000ffff1d7224 */ /* 0x000fe200078e001f */
[----:B------:R-:W-:Y:S01]  /*6de10*/  MOV R31, R30 ;  /* 0x0000001e001f7202 */ /* 0x000fe20000000f00 */
[----:B------:R-:W-:Y:S02]  /*6de20*/  IMAD.MOV.U32 R12, RZ, RZ, R13 ;  /* 0x000000ffff0c7224 */ /* 0x000fe400078e000d */
[----:B------:R-:W-:-:S07]  /*6de30*/  IMAD.MOV.U32 R13, RZ, RZ, R28 ;  /* 0x000000ffff0d7224 */ /* 0x000fce00078e001c */
.L_x_66924:
[----:B------:R-:W-:Y:S05]  /*6de40*/  BSYNC B1 ;  /* 0x0000000000017941 */ /* 0x000fea0003800000 */
.L_x_66922:
        /* <DEDUP_REMOVED lines=9> */
.L_x_66926:
[----:B------:R-:W-:Y:S01]  /*6dee0*/  IMAD.MOV.U32 R30, RZ, RZ, R29 ;  /* 0x000000ffff1e7224 */ /* 0x000fe200078e001d */
[----:B------:R-:W-:Y:S01]  /*6def0*/  MOV R29, R26 ;  /* 0x0000001a001d7202 */ /* 0x000fe20000000f00 */
[----:B------:R-:W-:Y:S02]  /*6df00*/  IMAD.MOV.U32 R28, RZ, RZ, R12 ;  /* 0x000000ffff1c7224 */ /* 0x000fe400078e000c */
[----:B------:R-:W-:-:S07]  /*6df10*/  IMAD.MOV.U32 R12, RZ, RZ, R27 ;  /* 0x000000ffff0c7224 */ /* 0x000fce00078e001b */
.L_x_66927:
[----:B------:R-:W-:Y:S05]  /*6df20*/  BSYNC B1 ;  /* 0x0000000000017941 */ /* 0x000fea0003800000 */
.L_x_66925:
        /* <DEDUP_REMOVED lines=9> */
.L_x_66929:
[----:B------:R-:W-:Y:S01]  /*6dfc0*/  IMAD.MOV.U32 R27, RZ, RZ, R30 ;  /* 0x000000ffff1b7224 */ /* 0x000fe200078e001e */
[----:B------:R-:W-:Y:S01]  /*6dfd0*/  MOV R30, R39 ;  /* 0x00000027001e7202 */ /* 0x000fe20000000f00 */
[----:B------:R-:W-:Y:S02]  /*6dfe0*/  IMAD.MOV.U32 R26, RZ, RZ, R28 ;  /* 0x000000ffff1a7224 */ /* 0x000fe400078e001c */
[----:B------:R-:W-:-:S07]  /*6dff0*/  IMAD.MOV.U32 R28, RZ, RZ, R25 ;  /* 0x000000ffff1c7224 */ /* 0x000fce00078e0019 */
.L_x_66930:
[----:B------:R-:W-:Y:S05]  /*6e000*/  BSYNC B1 ;  /* 0x0000000000017941 */ /* 0x000fea0003800000 */
.L_x_66928:
        /* <DEDUP_REMOVED lines=9> */
.L_x_66932:
[----:B------:R-:W-:Y:S01]  /*6e0a0*/  IMAD.MOV.U32 R46, RZ, RZ, R27 ;  /* 0x000000ffff2e7224 */ /* 0x000fe200078e001b */
[----:B------:R-:W-:Y:S01]  /*6e0b0*/  MOV R27, R24 ;  /* 0x00000018001b7202 */ /* 0x000fe20000000f00 */
[----:B------:R-:W-:Y:S02]  /*6e0c0*/  IMAD.MOV.U32 R25, RZ, RZ, R26 ;  /* 0x000000ffff197224 */ /* 0x000fe400078e001a */
[----:B------:R-:W-:-:S07]  /*6e0d0*/  IMAD.MOV.U32 R26, RZ, RZ, R37 ;  /* 0x000000ffff1a7224 */ /* 0x000fce00078e0025 */
.L_x_66933:
[----:B------:R-:W-:Y:S05]  /*6e0e0*/  BSYNC B1 ;  /* 0x0000000000017941 */ /* 0x000fea0003800000 */
.L_x_66931:
        /* <DEDUP_REMOVED lines=9> */
.L_x_66935:
[----:B------:R-:W-:Y:S01]  /*6e180*/  IMAD.MOV.U32 R39, RZ, RZ, R46 ;  /* 0x000000ffff277224 */ /* 0x000fe200078e002e */
[----:B------:R-:W-:Y:S01]  /*6e190*/  MOV R46, R47 ;  /* 0x0000002f002e7202 */ /* 0x000fe20000000f00 */
[----:B------:R-:W-:Y:S02]  /*6e1a0*/  IMAD.MOV.U32 R37, RZ, RZ, R25 ;  /* 0x000000ffff257224 */ /* 0x000fe400078e0019 */
[----:B------:R-:W-:-:S07]  /*6e1b0*/  IMAD.MOV.U32 R25, RZ, RZ, R16 ;  /* 0x000000ffff197224 */ /* 0x000fce00078e0010 */
.L_x_66936:
[----:B------:R-:W-:Y:S05]  /*6e1c0*/  BSYNC B1 ;  /* 0x0000000000017941 */ /* 0x000fea0003800000 */
.L_x_66934:
        /* <DEDUP_REMOVED lines=9> */
.L_x_66938:
[----:B------:R-:W-:Y:S01]  /*6e260*/  IMAD.MOV.U32 R24, RZ, RZ, R39 ;  /* 0x000000ffff187224 */ /* 0x000fe200078e0027 */
[----:B------:R-:W-:Y:S01]  /*6e270*/  MOV R39, R38 ;  /* 0x0000002600277202 */ /* 0x000fe20000000f00 */
[----:B------:R-:W-:Y:S02]  /*6e280*/  IMAD.MOV.U32 R16, RZ, RZ, R37 ;  /* 0x000000ffff107224 */ /* 0x000fe400078e0025 */
[----:B------:R-:W-:-:S07]  /*6e290*/  IMAD.MOV.U32 R37, RZ, RZ, R2 ;  /* 0x000000ffff257224 */ /* 0x000fce00078e0002 */
.L_x_66939:
[----:B------:R-:W-:Y:S05]  /*6e2a0*/  BSYNC B1 ;  /* 0x0000000000017941 */ /* 0x000fea0003800000 */
.L_x_66937:
        /* <DEDUP_REMOVED lines=9> */
.L_x_66941:
[----:B------:R-:W-:Y:S01]  /*6e340*/  IMAD.MOV.U32 R43, RZ, RZ, R24 ;  /* 0x000000ffff2b7224 */ /* 0x000fe200078e0018 */
[----:B------:R-:W-:Y:S01]  /*6e350*/  MOV R24, R7 ;  /* 0x0000000700187202 */ /* 0x000fe20000000f00 */
[----:B------:R-:W-:Y:S02]  /*6e360*/  IMAD.MOV.U32 R2, RZ, RZ, R16 ;  /* 0x000000ffff027224 */ /* 0x000fe400078e0010 */
[----:B------:R-:W-:-:S07]  /*6e370*/  IMAD.MOV.U32 R16, RZ, RZ, R3 ;  /* 0x000000ffff107224 */ /* 0x000fce00078e0003 */
.L_x_66942:
[----:B------:R-:W-:Y:S05]  /*6e380*/  BSYNC B1 ;  /* 0x0000000000017941 */ /* 0x000fea0003800000 */
.L_x_66940:
        /* <DEDUP_REMOVED lines=9> */
.L_x_66944:
[----:B------:R-:W-:Y:S01]  /*6e420*/  IMAD.MOV.U32 R3, RZ, RZ, R43 ;  /* 0x000000ffff037224 */ /* 0x000fe200078e002b */
[----:B------:R-:W-:Y:S01]  /*6e430*/  MOV R43, R44 ;  /* 0x0000002c002b7202 */ /* 0x000fe20000000f00 */
[----:B------:R-:W-:Y:S02]  /*6e440*/  IMAD.MOV.U32 R38, RZ, RZ, R2 ;  /* 0x000000ffff267224 */ /* 0x000fe400078e0002 */
[----:B------:R-:W-:-:S07]  /*6e450*/  IMAD.MOV.U32 R2, RZ, RZ, R9 ;  /* 0x000000ffff027224 */ /* 0x000fce00078e0009 */
.L_x_66945:
[----:B------:R-:W-:Y:S05]  /*6e460*/  BSYNC B1 ;  /* 0x0000000000017941 */ /* 0x000fea0003800000 */
.L_x_66943:
        /* <DEDUP_REMOVED lines=9> */
.L_x_66947:
[----:B------:R-:W-:Y:S01]  /*6e500*/  IMAD.MOV.U32 R9, RZ, RZ, R3 ;  /* 0x000000ffff097224 */ /* 0x000fe200078e0003 */
[----:B------:R-:W-:Y:S01]  /*6e510*/  MOV R3, R6 ;  /* 0x0000000600037202 */ /* 0x000fe20000000f00 */
[----:B------:R-:W-:Y:S02]  /*6e520*/  IMAD.MOV.U32 R7, RZ, RZ, R38 ;  /* 0x000000ffff077224 */ /* 0x000fe400078e0026 */
[----:B------:R-:W-:-:S07]  /*6e530*/  IMAD.MOV.U32 R38, RZ, RZ, R11 ;  /* 0x000000ffff267224 */ /* 0x000fce00078e000b */
.L_x_66948:
[----:B------:R-:W-:Y:S05]  /*6e540*/  BSYNC B1 ;  /* 0x0000000000017941 */ /* 0x000fea0003800000 */
.L_x_66946:
        /* <DEDUP_REMOVED lines=9> */
.L_x_66950:
[----:B------:R-:W-:Y:S01]  /*6e5e0*/  IMAD.MOV.U32 R11, RZ, RZ, R9 ;  /* 0x000000ffff0b7224 */ /* 0x000fe200078e0009 */
[----:B------:R-:W-:Y:S01]  /*6e5f0*/  MOV R9, R10 ;  /* 0x0000000a00097202 */ /* 0x000fe20000000f00 */
[----:B------:R-:W-:Y:S02]  /*6e600*/  IMAD.MOV.U32 R6, RZ, RZ, R7 ;  /* 0x000000ffff067224 */ /* 0x000fe400078e0007 */
[----:B------:R-:W-:-:S07]  /*6e610*/  IMAD.MOV.U32 R7, RZ, RZ, R8 ;  /* 0x000000ffff077224 */ /* 0x000fce00078e0008 */
.L_x_66951:
[----:B------:R-:W-:Y:S05]  /*6e620*/  BSYNC B1 ;  /* 0x0000000000017941 */ /* 0x000fea0003800000 */
.L_x_66949:
        /* <DEDUP_REMOVED lines=16> */
.L_x_66953:
[----:B------:R-:W-:Y:S01]  /*6e730*/  MOV R8, R17 ;  /* 0x0000001100087202 */ /* 0x000fe20000000f00 */
[----:B------:R-:W-:Y:S02]  /*6e740*/  IMAD.MOV.U32 R10, RZ, RZ, R71 ;  /* 0x000000ffff0a7224 */ /* 0x000fe400078e0047 */
[----:B------:R-:W-:Y:S02]  /*6e750*/  IMAD.MOV.U32 R17, RZ, RZ, R36 ;  /* 0x000000ffff117224 */ /* 0x000fe400078e0024 */
[----:B------:R-:W-:-:S07]  /*6e760*/  IMAD.MOV.U32 R71, RZ, RZ, R21 ;  /* 0x000000ffff477224 */ /* 0x000fce00078e0015 */
.L_x_66954:
[----:B------:R-:W-:Y:S05]  /*6e770*/  BSYNC B1 ;  /* 0x0000000000017941 */ /* 0x000fea0003800000 */
.L_x_66952:
        /* <DEDUP_REMOVED lines=9> */
.L_x_66956:
[----:B------:R-:W-:Y:S01]  /*6e810*/  MOV R21, R8 ;  /* 0x0000000800157202 */ /* 0x000fe20000000f00 */
[----:B------:R-:W-:Y:S02]  /*6e820*/  IMAD.MOV.U32 R45, RZ, RZ, R10 ;  /* 0x000000ffff2d7224 */ /* 0x000fe400078e000a */
[----:B------:R-:W-:Y:S02]  /*6e830*/  IMAD.MOV.U32 R8, RZ, RZ, R20 ;  /* 0x000000ffff087224 */ /* 0x000fe400078e0014 */
[----:B------:R-:W-:-:S07]  /*6e840*/  IMAD.MOV.U32 R10, RZ, RZ, R33 ;  /* 0x000000ffff0a7224 */ /* 0x000fce00078e0021 */
.L_x_66957:
[----:B------:R-:W-:Y:S05]  /*6e850*/  BSYNC B1 ;  /* 0x0000000000017941 */ /* 0x000fea0003800000 */
.L_x_66955:
        /* <DEDUP_REMOVED lines=9> */
.L_x_66959:
[----:B------:R-:W-:Y:S01]  /*6e8f0*/  MOV R20, R21 ;  /* 0x0000001500147202 */ /* 0x000fe20000000f00 */
[----:B------:R-:W-:Y:S02]  /*6e900*/  IMAD.MOV.U32 R33, RZ, RZ, R45 ;  /* 0x000000ffff217224 */ /* 0x000fe400078e002d */
[----:B------:R-:W-:Y:S02]  /*6e910*/  IMAD.MOV.U32 R21, RZ, RZ, R42 ;  /* 0x000000ffff157224 */ /* 0x000fe400078e002a */
[----:B------:R-:W-:-:S07]  /*6e920*/  IMAD.MOV.U32 R45, RZ, RZ, R32 ;  /* 0x000000ffff2d7224 */ /* 0x000fce00078e0020 */
.L_x_66960:
[----:B------:R-:W-:Y:S05]  /*6e930*/  BSYNC B1 ;  /* 0x0000000000017941 */ /* 0x000fea0003800000 */
.L_x_66958:
        /* <DEDUP_REMOVED lines=9> */
.L_x_66962:
[----:B------:R-:W-:Y:S01]  /*6e9d0*/  MOV R22, R20 ;  /* 0x0000001400167202 */ /* 0x000fe20000000f00 */
[----:B------:R-:W-:Y:S02]  /*6e9e0*/  IMAD.MOV.U32 R32, RZ, RZ, R33 ;  /* 0x000000ffff207224 */ /* 0x000fe400078e0021 */
[----:B------:R-:W-:Y:S02]  /*6e9f0*/  IMAD.MOV.U32 R20, RZ, RZ, R15 ;  /* 0x000000ffff147224 */ /* 0x000fe400078e000f */
[----:B------:R-:W-:-:S07]  /*6ea00*/  IMAD.MOV.U32 R33, RZ, RZ, R14 ;  /* 0x000000ffff217224 */ /* 0x000fce00078e000e */
.L_x_66963:
[----:B------:R-:W-:Y:S05]  /*6ea10*/  BSYNC B1 ;  /* 0x0000000000017941 */ /* 0x000fea0003800000 */
.L_x_66961:
        /* <DEDUP_REMOVED lines=9> */
.L_x_66965:
[----:B------:R-:W-:Y:S01]  /*6eab0*/  MOV R14, R22 ;  /* 0x00000016000e7202 */ /* 0x000fe20000000f00 */
[----:B------:R-:W-:Y:S02]  /*6eac0*/  IMAD.MOV.U32 R15, RZ, RZ, R32 ;  /* 0x000000ffff0f7224 */ /* 0x000fe400078e0020 */
[----:B------:R-:W-:Y:S02]  /*6ead0*/  IMAD.MOV.U32 R22, RZ, RZ, R31 ;  /* 0x000000ffff167224 */ /* 0x000fe400078e001f */
[----:B------:R-:W-:-:S07]  /*6eae0*/  IMAD.MOV.U32 R32, RZ, RZ, R13 ;  /* 0x000000ffff207224 */ /* 0x000fce00078e000d */
.L_x_66966:
[----:B------:R-:W-:Y:S05]  /*6eaf0*/  BSYNC B1 ;  /* 0x0000000000017941 */ /* 0x000fea0003800000 */
.L_x_66964:
        /* <DEDUP_REMOVED lines=9> */
.L_x_66968:
[----:B------:R-:W-:Y:S01]  /*6eb90*/  MOV R13, R14 ;  /* 0x0000000e000d7202 */ /* 0x000fe20000000f00 */
[----:B------:R-:W-:Y:S02]  /*6eba0*/  IMAD.MOV.U32 R31, RZ, RZ, R15 ;  /* 0x000000ffff1f7224 */ /* 0x000fe400078e000f */
[----:B------:R-:W-:Y:S02]  /*6ebb0*/  IMAD.MOV.U32 R14, RZ, RZ, R29 ;  /* 0x000000ffff0e7224 */ /* 0x000fe400078e001d */
[----:B------:R-:W-:-:S07]  /*6ebc0*/  IMAD.MOV.U32 R15, RZ, RZ, R12 ;  /* 0x000000ffff0f7224 */ /* 0x000fce00078e000c */
.L_x_66969:
[----:B------:R-:W-:Y:S05]  /*6ebd0*/  BSYNC B1 ;  /* 0x0000000000017941 */ /* 0x000fea0003800000 */
.L_x_66967:
        /* <DEDUP_REMOVED lines=9> */
.L_x_66971:
[----:B------:R-:W-:Y:S01]  /*6ec70*/  MOV R12, R13 ;  /* 0x0000000d000c7202 */ /* 0x000fe20000000f00 */
[----:B------:R-:W-:Y:S02]  /*6ec80*/  IMAD.MOV.U32 R29, RZ, RZ, R31 ;  /* 0x000000ffff1d7224 */ /* 0x000fe400078e001f */
[----:B------:R-:W-:Y:S02]  /*6ec90*/  IMAD.MOV.U32 R13, RZ, RZ, R30 ;  /* 0x000000ffff0d7224 */ /* 0x000fe400078e001e */
[----:B------:R-:W-:-:S07]  /*6eca0*/  IMAD.MOV.U32 R31, RZ, RZ, R28 ;  /* 0x000000ffff1f7224 */ /* 0x000fce00078e001c */
.L_x_66972:
[----:B------:R-:W-:Y:S05]  /*6ecb0*/  BSYNC B1 ;  /* 0x0000000000017941 */ /* 0x000fea0003800000 */
.L_x_66970:
        /* <DEDUP_REMOVED lines=9> */
.L_x_66974:
[----:B------:R-:W-:Y:S01]  /*6ed50*/  MOV R47, R12 ;  /* 0x0000000c002f7202 */ /* 0x000fe20000000f00 */
[----:B------:R-:W-:Y:S02]  /*6ed60*/  IMAD.MOV.U32 R28, RZ, RZ, R29 ;  /* 0x000000ffff1c7224 */ /* 0x000fe400078e001d */
[----:B------:R-:W-:Y:S02]  /*6ed70*/  IMAD.MOV.U32 R12, RZ, RZ, R27 ;  /* 0x000000ffff0c7224 */ /* 0x000fe400078e001b */
[----:B------:R-:W-:-:S07]  /*6ed80*/  IMAD.MOV.U32 R29, RZ, RZ, R26 ;  /* 0x000000ffff1d7224 */ /* 0x000fce00078e001a */
.L_x_66975:
[----:B------:R-:W-:Y:S05]  /*6ed90*/  BSYNC B1 ;  /* 0x0000000000017941 */ /* 0x000fea0003800000 */
.L_x_66973:
        /* <DEDUP_REMOVED lines=9> */
.L_x_66977:
[----:B------:R-:W-:Y:S01]  /*6ee30*/  MOV R26, R47 ;  /* 0x0000002f001a7202 */ /* 0x000fe20000000f00 */
[----:B------:R-:W-:Y:S02]  /*6ee40*/  IMAD.MOV.U32 R30, RZ, RZ, R28 ;  /* 0x000000ffff1e7224 */ /* 0x000fe400078e001c */
[----:B------:R-:W-:Y:S02]  /*6ee50*/  IMAD.MOV.U32 R47, RZ, RZ, R46 ;  /* 0x000000ffff2f7224 */ /* 0x000fe400078e002e */
[----:B------:R-:W-:-:S07]  /*6ee60*/  IMAD.MOV.U32 R28, RZ, RZ, R25 ;  /* 0x000000ffff1c7224 */ /* 0x000fce00078e0019 */
.L_x_66978:
[----:B------:R-:W-:Y:S05]  /*6ee70*/  BSYNC B1 ;  /* 0x0000000000017941 */ /* 0x000fea0003800000 */
.L_x_66976:
        /* <DEDUP_REMOVED lines=9> */
.L_x_66980:
[----:B------:R-:W-:Y:S01]  /*6ef10*/  MOV R25, R26 ;  /* 0x0000001a00197202 */ /* 0x000fe20000000f00 */
[----:B------:R-:W-:Y:S02]  /*6ef20*/  IMAD.MOV.U32 R27, RZ, RZ, R30 ;  /* 0x000000ffff1b7224 */ /* 0x000fe400078e001e */
[----:B------:R-:W-:Y:S02]  /*6ef30*/  IMAD.MOV.U32 R26, RZ, RZ, R39 ;  /* 0x000000ffff1a7224 */ /* 0x000fe400078e0027 */
[----:B------:R-:W-:-:S07]  /*6ef40*/  IMAD.MOV.U32 R30, RZ, RZ, R37 ;  /* 0x000000ffff1e7224 */ /* 0x000fce00078e0025 */
.L_x_66981:
[----:B------:R-:W-:Y:S05]  /*6ef50*/  BSYNC B1 ;  /* 0x0000000000017941 */ /* 0x000fea0003800000 */
.L_x_66979:
        /* <DEDUP_REMOVED lines=9> */
.L_x_66983:
[----:B------:R-:W-:Y:S01]  /*6eff0*/  MOV R34, R25 ;  /* 0x0000001900227202 */ /* 0x000fe20000000f00 */
[----:B------:R-:W-:Y:S02]  /*6f000*/  IMAD.MOV.U32 R37, RZ, RZ, R27 ;  /* 0x000000ffff257224 */ /* 0x000fe400078e001b */
[----:B------:R-:W-:Y:S02]  /*6f010*/  IMAD.MOV.U32 R25, RZ, RZ, R24 ;  /* 0x000000ffff197224 */ /* 0x000fe400078e0018 */
[----:B------:R-:W-:-:S07]  /*6f020*/  IMAD.MOV.U32 R27, RZ, RZ, R16 ;  /* 0x000000ffff1b7224 */ /* 0x000fce00078e0010 */
.L_x_66984:
[----:B------:R-:W-:Y:S05]  /*6f030*/  BSYNC B1 ;  /* 0x0000000000017941 */ /* 0x000fea0003800000 */
.L_x_66982:
        /* <DEDUP_REMOVED lines=9> */
.L_x_66986:
[----:B------:R-:W-:Y:S01]  /*6f0d0*/  MOV R16, R34 ;  /* 0x0000002200107202 */ /* 0x000fe20000000f00 */
[----:B------:R-:W-:Y:S02]  /*6f0e0*/  IMAD.MOV.U32 R39, RZ, RZ, R37 ;  /* 0x000000ffff277224 */ /* 0x000fe400078e0025 */
[----:B------:R-:W-:Y:S02]  /*6f0f0*/  IMAD.MOV.U32 R34, RZ, RZ, R43 ;  /* 0x000000ffff227224 */ /* 0x000fe400078e002b */
[----:B------:R-:W-:-:S07]  /*6f100*/  IMAD.MOV.U32 R37, RZ, RZ, R2 ;  /* 0x000000ffff257224 */ /* 0x000fce00078e0002 */
.L_x_66987:
[----:B------:R-:W-:Y:S05]  /*6f110*/  BSYNC B1 ;  /* 0x0000000000017941 */ /* 0x000fea0003800000 */
.L_x_66985:
        /* <DEDUP_REMOVED lines=9> */
.L_x_66989:
[----:B------:R-:W-:Y:S01]  /*6f1b0*/  MOV R2, R16 ;  /* 0x0000001000027202 */ /* 0x000fe20000000f00 */
[----:B------:R-:W-:Y:S02]  /*6f1c0*/  IMAD.MOV.U32 R24, RZ, RZ, R39 ;  /* 0x000000ffff187224 */ /* 0x000fe400078e0027 */
[----:B------:R-:W-:Y:S02]  /*6f1d0*/  IMAD.MOV.U32 R16, RZ, RZ, R3 ;  /* 0x000000ffff107224 */ /* 0x000fe400078e0003 */
[----:B------:R-:W-:-:S07]  /*6f1e0*/  IMAD.MOV.U32 R39, RZ, RZ, R38 ;  /* 0x000000ffff277224 */ /* 0x000fce00078e0026 */
.L_x_66990:
[----:B------:R-:W-:Y:S05]  /*6f1f0*/  BSYNC B1 ;  /* 0x0000000000017941 */ /* 0x000fea0003800000 */
.L_x_66988:
        /* <DEDUP_REMOVED lines=9> */
.L_x_66992:
[----:B------:R-:W-:Y:S01]  /*6f290*/  MOV R36, R2 ;  /* 0x0000000200247202 */ /* 0x000fe20000000f00 */
[----:B------:R-:W-:Y:S02]  /*6f2a0*/  IMAD.MOV.U32 R3, RZ, RZ, R24 ;  /* 0x000000ffff037224 */ /* 0x000fe400078e0018 */
[----:B------:R-:W-:Y:S02]  /*6f2b0*/  IMAD.MOV.U32 R2, RZ, RZ, R9 ;  /* 0x000000ffff027224 */ /* 0x000fe400078e0009 */
[----:B------:R-:W-:-:S07]  /*6f2c0*/  IMAD.MOV.U32 R24, RZ, RZ, R7 ;  /* 0x000000ffff187224 */ /* 0x000fce00078e0007 */
.L_x_66993:
[----:B------:R-:W-:Y:S05]  /*6f2d0*/  BSYNC B1 ;  /* 0x0000000000017941 */ /* 0x000fea0003800000 */
.L_x_66991:
        /* <DEDUP_REMOVED lines=9> */
.L_x_66995:
[----:B------:R-:W-:Y:S01]  /*6f370*/  MOV R7, R36 ;  /* 0x0000002400077202 */ /* 0x000fe20000000f00 */
[----:B------:R-:W-:Y:S02]  /*6f380*/  IMAD.MOV.U32 R9, RZ, RZ, R3 ;  /* 0x000000ffff097224 */ /* 0x000fe400078e0003 */
[----:B------:R-:W-:Y:S02]  /*6f390*/  IMAD.MOV.U32 R36, RZ, RZ, R11 ;  /* 0x000000ffff247224 */ /* 0x000fe400078e000b */
[----:B------:R-:W-:-:S07]  /*6f3a0*/  IMAD.MOV.U32 R3, RZ, RZ, R6 ;  /* 0x000000ffff037224 */ /* 0x000fce00078e0006 */
.L_x_66996:
[----:B------:R-:W-:Y:S05]  /*6f3b0*/  BSYNC B1 ;  /* 0x0000000000017941 */ /* 0x000fea0003800000 */
.L_x_66994:
        /* <DEDUP_REMOVED lines=16> */
.L_x_66998:
[----:B------:R-:W-:Y:S02]  /*6f4c0*/  IMAD.MOV.U32 R6, RZ, RZ, R17 ;  /* 0x000000ffff067224 */ /* 0x000fe400078e0011 */
[----:B------:R-:W-:Y:S02]  /*6f4d0*/  IMAD.MOV.U32 R38, RZ, RZ, R71 ;  /* 0x000000ffff267224 */ /* 0x000fe400078e0047 */
[----:B------:R-:W-:Y:S02]  /*6f4e0*/  IMAD.MOV.U32 R17, RZ, RZ, R8 ;  /* 0x000000ffff117224 */ /* 0x000fe400078e0008 */
[----:B------:R-:W-:-:S07]  /*6f4f0*/  IMAD.MOV.U32 R71, RZ, RZ, R10 ;  /* 0x000000ffff477224 */ /* 0x000fce00078e000a */
.L_x_66999:
[----:B------:R-:W-:Y:S05]  /*6f500*/  BSYNC B1 ;  /* 0x0000000000017941 */ /* 0x000fea0003800000 */
.L_x_66997:
        /* <DEDUP_REMOVED lines=9> */
.L_x_67001:
[----:B------:R-:W-:Y:S02]  /*6f5a0*/  IMAD.MOV.U32 R11, RZ, RZ, R6 ;  /* 0x000000ffff0b7224 */ /* 0x000fe400078e0006 */
[----:B------:R-:W-:Y:S02]  /*6f5b0*/  IMAD.MOV.U32 R8, RZ, RZ, R38 ;  /* 0x000000ffff087224 */ /* 0x000fe400078e0026 */
[----:B------:R-:W-:Y:S02]  /*6f5c0*/  IMAD.MOV.U32 R6, RZ, RZ, R21 ;  /* 0x000000ffff067224 */ /* 0x000fe400078e0015 */
[----:B------:R-:W-:-:S07]  /*6f5d0*/  IMAD.MOV.U32 R38, RZ, RZ, R45 ;  /* 0x000000ffff267224 */ /* 0x000fce00078e002d */
.L_x_67002:
[----:B------:R-:W-:Y:S05]  /*6f5e0*/  BSYNC B1 ;  /* 0x0000000000017941 */ /* 0x000fea0003800000 */
.L_x_67000:
        /* <DEDUP_REMOVED lines=9> */
.L_x_67004:
[----:B------:R-:W-:Y:S02]  /*6f680*/  IMAD.MOV.U32 R21, RZ, RZ, R11 ;  /* 0x000000ffff157224 */ /* 0x000fe400078e000b */
[----:B------:R-:W-:Y:S02]  /*6f690*/  IMAD.MOV.U32 R23, RZ, RZ, R8 ;  /* 0x000000ffff177224 */ /* 0x000fe400078e0008 */
[----:B------:R-:W-:Y:S02]  /*6f6a0*/  IMAD.MOV.U32 R11, RZ, RZ, R20 ;  /* 0x000000ffff0b7224 */ /* 0x000fe400078e0014 */
[----:B------:R-:W-:-:S07]  /*6f6b0*/  IMAD.MOV.U32 R8, RZ, RZ, R33 ;  /* 0x000000ffff087224 */ /* 0x000fce00078e0021 */
.L_x_67005:
[----:B------:R-:W-:Y:S05]  /*6f6c0*/  BSYNC B1 ;  /* 0x0000000000017941 */ /* 0x000fea0003800000 */
.L_x_67003:
        /* <DEDUP_REMOVED lines=9> */
.L_x_67007:
[----:B------:R-:W-:Y:S02]  /*6f760*/  IMAD.MOV.U32 R33, RZ, RZ, R21 ;  /* 0x000000ffff217224 */ /* 0x000fe400078e0015 */
[----:B------:R-:W-:Y:S02]  /*6f770*/  IMAD.MOV.U32 R10, RZ, RZ, R23 ;  /* 0x000000ffff0a7224 */ /* 0x000fe400078e0017 */
[----:B------:R-:W-:Y:S02]  /*6f780*/  IMAD.MOV.U32 R21, RZ, RZ, R22 ;  /* 0x000000ffff157224 */ /* 0x000fe400078e0016 */
[----:B------:R-:W-:-:S07]  /*6f790*/  IMAD.MOV.U32 R23, RZ, RZ, R32 ;  /* 0x000000ffff177224 */ /* 0x000fce00078e0020 */
.L_x_67008:
[----:B------:R-:W-:Y:S05]  /*6f7a0*/  BSYNC B1 ;  /* 0x0000000000017941 */ /* 0x000fea0003800000 */
.L_x_67006:
        /* <DEDUP_REMOVED lines=9> */
.L_x_67010:
[----:B------:R-:W-:Y:S02]  /*6f840*/  IMAD.MOV.U32 R20, RZ, RZ, R33 ;  /* 0x000000ffff147224 */ /* 0x000fe400078e0021 */
[----:B------:R-:W-:Y:S02]  /*6f850*/  IMAD.MOV.U32 R22, RZ, RZ, R10 ;  /* 0x000000ffff167224 */ /* 0x000fe400078e000a */
[----:B------:R-:W-:Y:S02]  /*6f860*/  IMAD.MOV.U32 R33, RZ, RZ, R14 ;  /* 0x000000ffff217224 */ /* 0x000fe400078e000e */
[----:B------:R-:W-:-:S07]  /*6f870*/  IMAD.MOV.U32 R10, RZ, RZ, R15 ;  /* 0x000000ffff0a7224 */ /* 0x000fce00078e000f */
.L_x_67011:
[----:B------:R-:W-:Y:S05]  /*6f880*/  BSYNC B1 ;  /* 0x0000000000017941 */ /* 0x000fea0003800000 */
.L_x_67009:
        /* <DEDUP_REMOVED lines=9> */
.L_x_67013:
[----:B------:R-:W-:Y:S02]  /*6f920*/  IMAD.MOV.U32 R15, RZ, RZ, R20 ;  /* 0x000000ffff0f7224 */ /* 0x000fe400078e0014 */
[----:B------:R-:W-:Y:S02]  /*6f930*/  IMAD.MOV.U32 R14, RZ, RZ, R22 ;  /* 0x000000ffff0e7224 */ /* 0x000fe400078e0016 */
[----:B------:R-:W-:Y:S02]  /*6f940*/  IMAD.MOV.U32 R20, RZ, RZ, R13 ;  /* 0x000000ffff147224 */ /* 0x000fe400078e000d */
[----:B------:R-:W-:-:S07]  /*6f950*/  IMAD.MOV.U32 R22, RZ, RZ, R31 ;  /* 0x000000ffff167224 */ /* 0x000fce00078e001f */
.L_x_67014:
[----:B------:R-:W-:Y:S05]  /*6f960*/  BSYNC B1 ;  /* 0x0000000000017941 */ /* 0x000fea0003800000 */
.L_x_67012:
        /* <DEDUP_REMOVED lines=9> */
.L_x_67016:
[----:B------:R-:W-:Y:S02]  /*6fa00*/  IMAD.MOV.U32 R32, RZ, RZ, R15 ;  /* 0x000000ffff207224 */ /* 0x000fe400078e000f */
[----:B------:R-:W-:Y:S02]  /*6fa10*/  IMAD.MOV.U32 R13, RZ, RZ, R14 ;  /* 0x000000ffff0d7224 */ /* 0x000fe400078e000e */
[----:B------:R-:W-:Y:S02]  /*6fa20*/  IMAD.MOV.U32 R15, RZ, RZ, R12 ;  /* 0x000000ffff0f7224 */ /* 0x000fe400078e000c */
[----:B------:R-:W-:-:S07]  /*6fa30*/  IMAD.MOV.U32 R14, RZ, RZ, R29 ;  /* 0x000000ffff0e7224 */ /* 0x000fce00078e001d */
.L_x_67017:
[----:B------:R-:W-:Y:S05]  /*6fa40*/  BSYNC B1 ;  /* 0x0000000000017941 */ /* 0x000fea0003800000 */
.L_x_67015:
        /* <DEDUP_REMOVED lines=9> */
.L_x_67019:
[----:B------:R-:W-:Y:S02]  /*6fae0*/  IMAD.MOV.U32 R29, RZ, RZ, R32 ;  /* 0x000000ffff1d7224 */ /* 0x000fe400078e0020 */
[----:B------:R-:W-:Y:S02]  /*6faf0*/  IMAD.MOV.U32 R31, RZ, RZ, R13 ;  /* 0x000000ffff1f7224 */ /* 0x000fe400078e000d */
[----:B------:R-:W-:Y:S02]  /*6fb00*/  IMAD.MOV.U32 R32, RZ, RZ, R47 ;  /* 0x000000ffff207224 */ /* 0x000fe400078e002f */
[----:B------:R-:W-:-:S07]  /*6fb10*/  IMAD.MOV.U32 R13, RZ, RZ, R28 ;  /* 0x000000ffff0d7224 */ /* 0x000fce00078e001c */
.L_x_67020:
[----:B------:R-:W-:Y:S05]  /*6fb20*/  BSYNC B1 ;  /* 0x0000000000017941 */ /* 0x000fea0003800000 */
.L_x_67018:
        /* <DEDUP_REMOVED lines=9> */
.L_x_67022:
[----:B------:R-:W-:Y:S02]  /*6fbc0*/  IMAD.MOV.U32 R12, RZ, RZ, R29 ;  /* 0x000000ffff0c7224 */ /* 0x000fe400078e001d */
[----:B------:R-:W-:Y:S02]  /*6fbd0*/  IMAD.MOV.U32 R28, RZ, RZ, R31 ;  /* 0x000000ffff1c7224 */ /* 0x000fe400078e001f */
[----:B------:R-:W-:Y:S02]  /*6fbe0*/  IMAD.MOV.U32 R29, RZ, RZ, R26 ;  /* 0x000000ffff1d7224 */ /* 0x000fe400078e001a */
[----:B------:R-:W-:-:S07]  /*6fbf0*/  IMAD.MOV.U32 R31, RZ, RZ, R30 ;  /* 0x000000ffff1f7224 */ /* 0x000fce00078e001e */
.L_x_67023:
[----:B------:R-:W-:Y:S05]  /*6fc00*/  BSYNC B1 ;  /* 0x0000000000017941 */ /* 0x000fea0003800000 */
.L_x_67021:
        /* <DEDUP_REMOVED lines=9> */
.L_x_67025:
[----:B------:R-:W-:Y:S02]  /*6fca0*/  IMAD.MOV.U32 R35, RZ, RZ, R12 ;  /* 0x000000ffff237224 */ /* 0x000fe400078e000c */
[----:B------:R-:W-:Y:S02]  /*6fcb0*/  IMAD.MOV.U32 R26, RZ, RZ, R28 ;  /* 0x000000ffff1a7224 */ /* 0x000fe400078e001c */
[----:B------:R-:W-:Y:S02]  /*6fcc0*/  IMAD.MOV.U32 R12, RZ, RZ, R25 ;  /* 0x000000ffff0c7224 */ /* 0x000fe400078e0019 */
[----:B------:R-:W-:-:S07]  /*6fcd0*/  IMAD.MOV.U32 R28, RZ, RZ, R27 ;  /* 0x000000ffff1c7224 */ /* 0x000fce00078e001b */
.L_x_67026:
[----:B------:R-:W-:Y:S05]  /*6fce0*/  BSYNC B1 ;  /* 0x0000000000017941 */ /* 0x000fea0003800000 */
.L_x_67024:
        /* <DEDUP_REMOVED lines=9> */
.L_x_67028:
[----:B------:R-:W-:Y:S02]  /*6fd80*/  IMAD.MOV.U32 R25, RZ, RZ, R35 ;  /* 0x000000ffff197224 */ /* 0x000fe400078e0023 */
[----:B------:R-:W-:Y:S02]  /*6fd90*/  IMAD.MOV.U32 R30, RZ, RZ, R26 ;  /* 0x000000ffff1e7224 */ /* 0x000fe400078e001a */
[----:B------:R-:W-:Y:S02]  /*6fda0*/  IMAD.MOV.U32 R35, RZ, RZ, R34 ;  /* 0x000000ffff237224 */ /* 0x000fe400078e0022 */
[----:B------:R-:W-:-:S07]  /*6fdb0*/  IMAD.MOV.U32 R26, RZ, RZ, R37 ;  /* 0x000000ffff1a7224 */ /* 0x000fce00078e0025 */
.L_x_67029:
[----:B------:R-:W-:Y:S05]  /*6fdc0*/  BSYNC B1 ;  /* 0x0000000000017941 */ /* 0x000fea0003800000 */
.L_x_67027:
        /* <DEDUP_REMOVED lines=9> */
.L_x_67031:
[----:B------:R-:W-:Y:S02]  /*6fe60*/  IMAD.MOV.U32 R27, RZ, RZ, R25 ;  /* 0x000000ffff1b7224 */ /* 0x000fe400078e0019 */
[----:B------:R-:W-:Y:S02]  /*6fe70*/  IMAD.MOV.U32 R37, RZ, RZ, R30 ;  /* 0x000000ffff257224 */ /* 0x000fe400078e001e */
[----:B------:R-:W-:Y:S02]  /*6fe80*/  IMAD.MOV.U32 R25, RZ, RZ, R16 ;  /* 0x000000ffff197224 */ /* 0x000fe400078e0010 */
[----:B------:R-:W-:-:S07]  /*6fe90*/  IMAD.MOV.U32 R30, RZ, RZ, R39 ;  /* 0x000000ffff1e7224 */ /* 0x000fce00078e0027 */
.L_x_67032:
[----:B------:R-:W-:Y:S05]  /*6fea0*/  BSYNC B1 ;  /* 0x0000000000017941 */ /* 0x000fea0003800000 */
.L_x_67030:
        /* <DEDUP_REMOVED lines=9> */
.L_x_67034:
[----:B------:R-:W-:Y:S02]  /*6ff40*/  IMAD.MOV.U32 R39, RZ, RZ, R27 ;  /* 0x000000ffff277224 */ /* 0x000fe400078e001b */
[----:B------:R-:W-:Y:S02]  /*6ff50*/  IMAD.MOV.U32 R16, RZ, RZ, R37 ;  /* 0x000000ffff107224 */ /* 0x000fe400078e0025 */
[----:B------:R-:W-:Y:S02]  /*6ff60*/  IMAD.MOV.U32 R27, RZ, RZ, R2 ;  /* 0x000000ffff1b7224 */ /* 0x000fe400078e0002 */
[----:B------:R-:W-:-:S07]  /*6ff70*/  IMAD.MOV.U32 R37, RZ, RZ, R24 ;  /* 0x000000ffff257224 */ /* 0x000fce00078e0018 */
.L_x_67035:
[----:B------:R-:W-:Y:S05]  /*6ff80*/  BSYNC B1 ;  /* 0x0000000000017941 */ /* 0x000fea0003800000 */
.L_x_67033:
        /* <DEDUP_REMOVED lines=9> */
.L_x_67037:
[----:B------:R-:W-:Y:S02]  /*70020*/  IMAD.MOV.U32 R2, RZ, RZ, R39 ;  /* 0x000000ffff027224 */ /* 0x000fe400078e0027 */
[----:B------:R-:W-:Y:S02]  /*70030*/  IMAD.MOV.U32 R24, RZ, RZ, R16 ;  /* 0x000000ffff187224 */ /* 0x000fe400078e0010 */
[----:B------:R-:W-:Y:S02]  /*70040*/  IMAD.MOV.U32 R39, RZ, RZ, R36 ;  /* 0x000000ffff277224 */ /* 0x000fe400078e0024 */
[----:B------:R-:W-:-:S07]  /*70050*/  IMAD.MOV.U32 R16, RZ, RZ, R3 ;  /* 0x000000ffff107224 */ /* 0x000fce00078e0003 */
.L_x_67038:
[----:B------:R-:W-:Y:S05]  /*70060*/  BSYNC B1 ;  /* 0x0000000000017941 */ /* 0x000fea0003800000 */
.L_x_67036:
        /* <DEDUP_REMOVED lines=9> */
.L_x_67040:
[----:B------:R-:W-:Y:S02]  /*70100*/  IMAD.MOV.U32 R3, RZ, RZ, R2 ;  /* 0x000000ffff037224 */ /* 0x000fe400078e0002 */
[----:B------:R-:W-:Y:S02]  /*70110*/  IMAD.MOV.U32 R34, RZ, RZ, R24 ;  /* 0x000000ffff227224 */ /* 0x000fe400078e0018 */
[----:B------:R-:W-:Y:S02]  /*70120*/  IMAD.MOV.U32 R2, RZ, RZ, R7 ;  /* 0x000000ffff027224 */ /* 0x000fe400078e0007 */
[----:B------:R-:W-:-:S07]  /*70130*/  IMAD.MOV.U32 R24, RZ, RZ, R9 ;  /* 0x000000ffff187224 */ /* 0x000fce00078e0009 */
.L_x_67041:
[----:B------:R-:W-:Y:S05]  /*70140*/  BSYNC B1 ;  /* 0x0000000000017941 */ /* 0x000fea0003800000 */
.L_x_67039:
        /* <DEDUP_REMOVED lines=16> */
.L_x_67043:
[----:B------:R-:W-:Y:S01]  /*70250*/  IMAD.MOV.U32 R4, RZ, RZ, R17 ;  /* 0x000000ffff047224 */ /* 0x000fe200078e0011 */
[----:B------:R-:W-:Y:S01]  /*70260*/  MOV R17, R6 ;  /* 0x0000000600117202 */ /* 0x000fe20000000f00 */
[----:B------:R-:W-:Y:S02]  /*70270*/  IMAD.MOV.U32 R7, RZ, RZ, R71 ;  /* 0x000000ffff077224 */ /* 0x000fe400078e0047 */
[----:B------:R-:W-:-:S07]  /*70280*/  IMAD.MOV.U32 R71, RZ, RZ, R38 ;  /* 0x000000ffff477224 */ /* 0x000fce00078e0026 */
.L_x_67044:
[----:B------:R-:W-:Y:S05]  /*70290*/  BSYNC B1 ;  /* 0x0000000000017941 */ /* 0x000fea0003800000 */
.L_x_67042:
        /* <DEDUP_REMOVED lines=9> */
.L_x_67046:
[----:B------:R-:W-:Y:S01]  /*70330*/  IMAD.MOV.U32 R6, RZ, RZ, R4 ;  /* 0x000000ffff067224 */ /* 0x000fe200078e0004 */
[----:B------:R-:W-:Y:S01]  /*70340*/  MOV R4, R11 ;  /* 0x0000000b00047202 */ /* 0x000fe20000000f00 */
[----:B------:R-:W-:Y:S02]  /*70350*/  IMAD.MOV.U32 R9, RZ, RZ, R7 ;  /* 0x000000ffff097224 */ /* 0x000fe400078e0007 */
[----:B------:R-:W-:-:S07]  /*70360*/  IMAD.MOV.U32 R7, RZ, RZ, R8 ;  /* 0x000000ffff077224 */ /* 0x000fce00078e0008 */
.L_x_67047:
[----:B------:R-:W-:Y:S05]  /*70370*/  BSYNC B1 ;  /* 0x0000000000017941 */ /* 0x000fea0003800000 */
.L_x_67045:
        /* <DEDUP_REMOVED lines=9> */
.L_x_67049:
[----:B------:R-:W-:Y:S01]  /*70410*/  IMAD.MOV.U32 R8, RZ, RZ, R6 ;  /* 0x000000ffff087224 */ /* 0x000fe200078e0006 */
[----:B------:R-:W-:Y:S01]  /*70420*/  MOV R6, R21 ;  /* 0x0000001500067202 */ /* 0x000fe20000000f00 */
[----:B------:R-:W-:Y:S02]  /*70430*/  IMAD.MOV.U32 R11, RZ, RZ, R9 ;  /* 0x000000ffff0b7224 */ /* 0x000fe400078e0009 */
[----:B------:R-:W-:-:S07]  /*70440*/  IMAD.MOV.U32 R9, RZ, RZ, R23 ;  /* 0x000000ffff097224 */ /* 0x000fce00078e0017 */
.L_x_67050:
[----:B------:R-:W-:Y:S05]  /*70450*/  BSYNC B1 ;  /* 0x0000000000017941 */ /* 0x000fea0003800000 */
.L_x_67048:
        /* <DEDUP_REMOVED lines=9> */
.L_x_67052:
[----:B------:R-:W-:Y:S01]  /*704f0*/  IMAD.MOV.U32 R21, RZ, RZ, R8 ;  /* 0x000000ffff157224 */ /* 0x000fe200078e0008 */
[----:B------:R-:W-:Y:S01]  /*70500*/  MOV R8, R33 ;  /* 0x0000002100087202 */ /* 0x000fe20000000f00 */
[----:B------:R-:W-:Y:S02]  /*70510*/  IMAD.MOV.U32 R23, RZ, RZ, R11 ;  /* 0x000000ffff177224 */ /* 0x000fe400078e000b */
[----:B------:R-:W-:-:S07]  /*70520*/  IMAD.MOV.U32 R11, RZ, RZ, R10 ;  /* 0x000000ffff0b7224 */ /* 0x000fce00078e000a */
.L_x_67053:
[----:B------:R-:W-:Y:S05]  /*70530*/  BSYNC B1 ;  /* 0x0000000000017941 */ /* 0x000fea0003800000 */
.L_x_67051:
        /* <DEDUP_REMOVED lines=9> */
.L_x_67055:
[----:B------:R-:W-:Y:S01]  /*705d0*/  IMAD.MOV.U32 R10, RZ, RZ, R21 ;  /* 0x000000ffff0a7224 */ /* 0x000fe200078e0015 */
[----:B------:R-:W-:Y:S01]  /*705e0*/  MOV R21, R20 ;  /* 0x0000001400157202 */ /* 0x000fe20000000f00 */
[----:B------:R-:W-:Y:S02]  /*705f0*/  IMAD.MOV.U32 R33, RZ, RZ, R23 ;  /* 0x000000ffff217224 */ /* 0x000fe400078e0017 */
[----:B------:R-:W-:-:S07]  /*70600*/  IMAD.MOV.U32 R23, RZ, RZ, R22 ;  /* 0x000000ffff177224 */ /* 0x000fce00078e0016 */
.L_x_67056:
[----:B------:R-:W-:Y:S05]  /*70610*/  BSYNC B1 ;  /* 0x0000000000017941 */ /* 0x000fea0003800000 */
.L_x_67054:
        /* <DEDUP_REMOVED lines=9> */
.L_x_67058:
[----:B------:R-:W-:Y:S01]  /*706b0*/  IMAD.MOV.U32 R43, RZ, RZ, R10 ;  /* 0x000000ffff2b7224 */ /* 0x000fe200078e000a */
[----:B------:R-:W-:Y:S01]  /*706c0*/  MOV R10, R15 ;  /* 0x0000000f000a7202 */ /* 0x000fe20000000f00 */
[----:B------:R-:W-:Y:S02]  /*706d0*/  IMAD.MOV.U32 R20, RZ, RZ, R33 ;  /* 0x000000ffff147224 */ /* 0x000fe400078e0021 */
[----:B------:R-:W-:-:S07]  /*706e0*/  IMAD.MOV.U32 R33, RZ, RZ, R14 ;  /* 0x000000ffff217224 */ /* 0x000fce00078e000e */
.L_x_67059:
[----:B------:R-:W-:Y:S05]  /*706f0*/  BSYNC B1 ;  /* 0x0000000000017941 */ /* 0x000fea0003800000 */
.L_x_67057:
        /* <DEDUP_REMOVED lines=9> */
.L_x_67061:
[----:B------:R-:W-:Y:S01]  /*70790*/  IMAD.MOV.U32 R22, RZ, RZ, R43 ;  /* 0x000000ffff167224 */ /* 0x000fe200078e002b */
[----:B------:R-:W-:Y:S01]  /*707a0*/  MOV R43, R32 ;  /* 0x00000020002b7202 */ /* 0x000fe20000000f00 */
[----:B------:R-:W-:Y:S02]  /*707b0*/  IMAD.MOV.U32 R36, RZ, RZ, R20 ;  /* 0x000000ffff247224 */ /* 0x000fe400078e0014 */
[----:B------:R-:W-:-:S07]  /*707c0*/  IMAD.MOV.U32 R20, RZ, RZ, R13 ;  /* 0x000000ffff147224 */ /* 0x000fce00078e000d */
.L_x_67062:
[----:B------:R-:W-:Y:S05]  /*707d0*/  BSYNC B1 ;  /* 0x0000000000017941 */ /* 0x000fea0003800000 */
.L_x_67060:
        /* <DEDUP_REMOVED lines=9> */
.L_x_67064:
[----:B------:R-:W-:Y:S01]  /*70870*/  IMAD.MOV.U32 R45, RZ, RZ, R22 ;  /* 0x000000ffff2d7224 */ /* 0x000fe200078e0016 */
[----:B------:R-:W-:Y:S01]  /*70880*/  MOV R22, R29 ;  /* 0x0000001d00167202 */ /* 0x000fe20000000f00 */
[----:B------:R-:W-:Y:S02]  /*70890*/  IMAD.MOV.U32 R47, RZ, RZ, R36 ;  /* 0x000000ffff2f7224 */ /* 0x000fe400078e0024 */
[----:B------:R-:W-:-:S07]  /*708a0*/  IMAD.MOV.U32 R36, RZ, RZ, R31 ;  /* 0x000000ffff247224 */ /* 0x000fce00078e001f */
.L_x_67065:
[----:B------:R-:W-:Y:S05]  /*708b0*/  BSYNC B1 ;  /* 0x0000000000017941 */ /* 0x000fea0003800000 */
.L_x_67063:
        /* <DEDUP_REMOVED lines=9> */
.L_x_67067:
[----:B------:R-:W-:Y:S01]  /*70950*/  IMAD.MOV.U32 R32, RZ, RZ, R45 ;  /* 0x000000ffff207224 */ /* 0x000fe200078e002d */
[----:B------:R-:W-:Y:S01]  /*70960*/  MOV R45, R12 ;  /* 0x0000000c002d7202 */ /* 0x000fe20000000f00 */
[----:B------:R-:W-:Y:S02]  /*70970*/  IMAD.MOV.U32 R29, RZ, RZ, R47 ;  /* 0x000000ffff1d7224 */ /* 0x000fe400078e002f */
[----:B------:R-:W-:-:S07]  /*70980*/  IMAD.MOV.U32 R47, RZ, RZ, R28 ;  /* 0x000000ffff2f7224 */ /* 0x000fce00078e001c */
.L_x_67068:
[----:B------:R-:W-:Y:S05]  /*70990*/  BSYNC B1 ;  /* 0x0000000000017941 */ /* 0x000fea0003800000 */
.L_x_67066:
        /* <DEDUP_REMOVED lines=9> */
.L_x_67070:
[----:B------:R-:W-:Y:S01]  /*70a30*/  IMAD.MOV.U32 R28, RZ, RZ, R32 ;  /* 0x000000ffff1c7224 */ /* 0x000fe200078e0020 */
[----:B------:R-:W-:Y:S01]  /*70a40*/  MOV R32, R35 ;  /* 0x0000002300207202 */ /* 0x000fe20000000f00 */
[----:B------:R-:W-:Y:S02]  /*70a50*/  IMAD.MOV.U32 R31, RZ, RZ, R29 ;  /* 0x000000ffff1f7224 */ /* 0x000fe400078e001d */
[----:B------:R-:W-:-:S07]  /*70a60*/  IMAD.MOV.U32 R29, RZ, RZ, R26 ;  /* 0x000000ffff1d7224 */ /* 0x000fce00078e001a */
.L_x_67071:
[----:B------:R-:W-:Y:S05]  /*70a70*/  BSYNC B1 ;  /* 0x0000000000017941 */ /* 0x000fea0003800000 */
.L_x_67069:
        /* <DEDUP_REMOVED lines=9> */
.L_x_67073:
[----:B------:R-:W-:Y:S01]  /*70b10*/  IMAD.MOV.U32 R26, RZ, RZ, R28 ;  /* 0x000000ffff1a7224 */ /* 0x000fe200078e001c */
[----:B------:R-:W-:Y:S01]  /*70b20*/  MOV R28, R25 ;  /* 0x00000019001c7202 */ /* 0x000fe20000000f00 */
[----:B------:R-:W-:Y:S02]  /*70b30*/  IMAD.MOV.U32 R38, RZ, RZ, R31 ;  /* 0x000000ffff267224 */ /* 0x000fe400078e001f */
[----:B------:R-:W-:-:S07]  /*70b40*/  IMAD.MOV.U32 R31, RZ, RZ, R30 ;  /* 0x000000ffff1f7224 */ /* 0x000fce00078e001e */
.L_x_67074:
[----:B------:R-:W-:Y:S05]  /*70b50*/  BSYNC B1 ;  /* 0x0000000000017941 */ /* 0x000fea0003800000 */
.L_x_67072:
        /* <DEDUP_REMOVED lines=9> */
.L_x_67076:
[----:B------:R-:W-:Y:S01]  /*70bf0*/  IMAD.MOV.U32 R25, RZ, RZ, R26 ;  /* 0x000000ffff197224 */ /* 0x000fe200078e001a */
[----:B------:R-:W-:Y:S01]  /*70c00*/  MOV R26, R27 ;  /* 0x0000001b001a7202 */ /* 0x000fe20000000f00 */
[----:B------:R-:W-:Y:S02]  /*70c10*/  IMAD.MOV.U32 R35, RZ, RZ, R38 ;  /* 0x000000ffff237224 */ /* 0x000fe400078e0026 */
[----:B------:R-:W-:-:S07]  /*70c20*/  IMAD.MOV.U32 R38, RZ, RZ, R37 ;  /* 0x000000ffff267224 */ /* 0x000fce00078e0025 */
.L_x_67077:
[----:B------:R-:W-:Y:S05]  /*70c30*/  BSYNC B1 ;  /* 0x0000000000017941 */ /* 0x000fea0003800000 */
.L_x_67075:
        /* <DEDUP_REMOVED lines=9> */
.L_x_67079:
[----:B------:R-:W-:Y:S01]  /*70cd0*/  IMAD.MOV.U32 R27, RZ, RZ, R25 ;  /* 0x000000ffff1b7224 */ /* 0x000fe200078e0019 */
[----:B------:R-:W-:Y:S01]  /*70ce0*/  MOV R25, R39 ;  /* 0x0000002700197202 */ /* 0x000fe20000000f00 */
[----:B------:R-:W-:Y:S02]  /*70cf0*/  IMAD.MOV.U32 R30, RZ, RZ, R35 ;  /* 0x000000ffff1e7224 */ /* 0x000fe400078e0023 */
[----:B------:R-:W-:-:S07]  /*70d00*/  IMAD.MOV.U32 R35, RZ, RZ, R16 ;  /* 0x000000ffff237224 */ /* 0x000fce00078e0010 */
.L_x_67080:
[----:B------:R-:W-:Y:S05]  /*70d10*/  BSYNC B1 ;  /* 0x0000000000017941 */ /* 0x000fea0003800000 */
.L_x_67078:
        /* <DEDUP_REMOVED lines=9> */
.L_x_67082:
[----:B------:R-:W-:Y:S01]  /*70db0*/  IMAD.MOV.U32 R37, RZ, RZ, R27 ;  /* 0x000000ffff257224 */ /* 0x000fe200078e001b */
[----:B------:R-:W-:Y:S01]  /*70dc0*/  MOV R27, R2 ;  /* 0x00000002001b7202 */ /* 0x000fe20000000f00 */
[----:B------:R-:W-:Y:S02]  /*70dd0*/  IMAD.MOV.U32 R39, RZ, RZ, R30 ;  /* 0x000000ffff277224 */ /* 0x000fe400078e001e */
[----:B------:R-:W-:-:S07]  /*70de0*/  IMAD.MOV.U32 R30, RZ, RZ, R24 ;  /* 0x000000ffff1e7224 */ /* 0x000fce00078e0018 */
.L_x_67083:
[----:B------:R-:W-:Y:S05]  /*70df0*/  BSYNC B1 ;  /* 0x0000000000017941 */ /* 0x000fea0003800000 */
.L_x_67081:
        /* <DEDUP_REMOVED lines=9> */
.L_x_67085:
[----:B------:R-:W-:Y:S01]  /*70e90*/  IMAD.MOV.U32 R24, RZ, RZ, R37 ;  /* 0x000000ffff187224 */ /* 0x000fe200078e0025 */
[----:B------:R-:W-:Y:S01]  /*70ea0*/  MOV R37, R3 ;  /* 0x0000000300257202 */ /* 0x000fe20000000f00 */
[----:B------:R-:W-:Y:S02]  /*70eb0*/  IMAD.MOV.U32 R40, RZ, RZ, R39 ;  /* 0x000000ffff287224 */ /* 0x000fe400078e0027 */
[----:B------:R-:W-:-:S07]  /*70ec0*/  IMAD.MOV.U32 R39, RZ, RZ, R34 ;  /* 0x000000ffff277224 */ /* 0x000fce00078e0022 */
.L_x_67086:
[----:B------:R-:W-:Y:S05]  /*70ed0*/  BSYNC B1 ;  /* 0x0000000000017941 */ /* 0x000fea0003800000 */
.L_x_67084:
        /* <DEDUP_REMOVED lines=16> */
.L_x_67088:
[----:B------:R-:W-:Y:S01]  /*70fe0*/  MOV R16, R17 ;  /* 0x0000001100107202 */ /* 0x000fe20000000f00 */
[----:B------:R-:W-:Y:S02]  /*70ff0*/  IMAD.MOV.U32 R70, RZ, RZ, R71 ;  /* 0x000000ffff467224 */ /* 0x000fe400078e0047 */
[----:B------:R-:W-:Y:S02]  /*71000*/  IMAD.MOV.U32 R17, RZ, RZ, R4 ;  /* 0x000000ffff117224 */ /* 0x000fe400078e0004 */
[----:B------:R-:W-:-:S07]  /*71010*/  IMAD.MOV.U32 R71, RZ, RZ, R7 ;  /* 0x000000ffff477224 */ /* 0x000fce00078e0007 */
.L_x_67089:
[----:B------:R-:W-:Y:S05]  /*71020*/  BSYNC B1 ;  /* 0x0000000000017941 */ /* 0x000fea0003800000 */
.L_x_67087:
        /* <DEDUP_REMOVED lines=9> */
.L_x_67091:
[----:B------:R-:W-:Y:S01]  /*710c0*/  MOV R15, R16 ;  /* 0x00000010000f7202 */ /* 0x000fe20000000f00 */
[----:B------:R-:W-:Y:S02]  /*710d0*/  IMAD.MOV.U32 R69, RZ, RZ, R70 ;  /* 0x000000ffff457224 */ /* 0x000fe400078e0046 */
[----:B------:R-:W-:Y:S02]  /*710e0*/  IMAD.MOV.U32 R16, RZ, RZ, R6 ;  /* 0x000000ffff107224 */ /* 0x000fe400078e0006 */
[----:B------:R-:W-:-:S07]  /*710f0*/  IMAD.MOV.U32 R70, RZ, RZ, R9 ;  /* 0x000000ffff467224 */ /* 0x000fce00078e0009 */
.L_x_67092:
[----:B------:R-:W-:Y:S05]  /*71100*/  BSYNC B1 ;  /* 0x0000000000017941 */ /* 0x000fea0003800000 */
.L_x_67090:
        /* <DEDUP_REMOVED lines=9> */
.L_x_67094:
[----:B------:R-:W-:Y:S01]  /*711a0*/  MOV R14, R15 ;  /* 0x0000000f000e7202 */ /* 0x000fe20000000f00 */
[----:B------:R-:W-:Y:S02]  /*711b0*/  IMAD.MOV.U32 R68, RZ, RZ, R69 ;  /* 0x000000ffff447224 */ /* 0x000fe400078e0045 */
[----:B------:R-:W-:Y:S02]  /*711c0*/  IMAD.MOV.U32 R15, RZ, RZ, R8 ;  /* 0x000000ffff0f7224 */ /* 0x000fe400078e0008 */
[----:B------:R-:W-:-:S07]  /*711d0*/  IMAD.MOV.U32 R69, RZ, RZ, R11 ;  /* 0x000000ffff457224 */ /* 0x000fce00078e000b */
.L_x_67095:
[----:B------:R-:W-:Y:S05]  /*711e0*/  BSYNC B1 ;  /* 0x0000000000017941 */ /* 0x000fea0003800000 */
.L_x_67093:
        /* <DEDUP_REMOVED lines=9> */
.L_x_67097:
[----:B------:R-:W-:Y:S01]  /*71280*/  MOV R13, R14 ;  /* 0x0000000e000d7202 */ /* 0x000fe20000000f00 */
[----:B------:R-:W-:Y:S02]  /*71290*/  IMAD.MOV.U32 R67, RZ, RZ, R68 ;  /* 0x000000ffff437224 */ /* 0x000fe400078e0044 */
[----:B------:R-:W-:Y:S02]  /*712a0*/  IMAD.MOV.U32 R14, RZ, RZ, R21 ;  /* 0x000000ffff0e7224 */ /* 0x000fe400078e0015 */
[----:B------:R-:W-:-:S07]  /*712b0*/  IMAD.MOV.U32 R68, RZ, RZ, R23 ;  /* 0x000000ffff447224 */ /* 0x000fce00078e0017 */
.L_x_67098:
[----:B------:R-:W-:Y:S05]  /*712c0*/  BSYNC B1 ;  /* 0x0000000000017941 */ /* 0x000fea0003800000 */
.L_x_67096:
        /* <DEDUP_REMOVED lines=9> */
.L_x_67100:
[----:B------:R-:W-:Y:S01]  /*71360*/  MOV R12, R13 ;  /* 0x0000000d000c7202 */ /* 0x000fe20000000f00 */
[----:B------:R-:W-:Y:S02]  /*71370*/  IMAD.MOV.U32 R66, RZ, RZ, R67 ;  /* 0x000000ffff427224 */ /* 0x000fe400078e0043 */
[----:B------:R-:W-:Y:S02]  /*71380*/  IMAD.MOV.U32 R13, RZ, RZ, R10 ;  /* 0x000000ffff0d7224 */ /* 0x000fe400078e000a */
[----:B------:R-:W-:-:S07]  /*71390*/  IMAD.MOV.U32 R67, RZ, RZ, R33 ;  /* 0x000000ffff437224 */ /* 0x000fce00078e0021 */
.L_x_67101:
[----:B------:R-:W-:Y:S05]  /*713a0*/  BSYNC B1 ;  /* 0x0000000000017941 */ /* 0x000fea0003800000 */
.L_x_67099:
        /* <DEDUP_REMOVED lines=9> */
.L_x_67103:
[----:B------:R-:W-:Y:S01]  /*71440*/  MOV R11, R12 ;  /* 0x0000000c000b7202 */ /* 0x000fe20000000f00 */
[----:B------:R-:W-:Y:S02]  /*71450*/  IMAD.MOV.U32 R65, RZ, RZ, R66 ;  /* 0x000000ffff417224 */ /* 0x000fe400078e0042 */
[----:B------:R-:W-:Y:S02]  /*71460*/  IMAD.MOV.U32 R12, RZ, RZ, R43 ;  /* 0x000000ffff0c7224 */ /* 0x000fe400078e002b */
[----:B------:R-:W-:-:S07]  /*71470*/  IMAD.MOV.U32 R66, RZ, RZ, R20 ;  /* 0x000000ffff427224 */ /* 0x000fce00078e0014 */
.L_x_67104:
[----:B------:R-:W-:Y:S05]  /*71480*/  BSYNC B1 ;  /* 0x0000000000017941 */ /* 0x000fea0003800000 */
.L_x_67102:
        /* <DEDUP_REMOVED lines=9> */
.L_x_67106:
[----:B------:R-:W-:Y:S01]  /*71520*/  MOV R10, R11 ;  /* 0x0000000b000a7202 */ /* 0x000fe20000000f00 */
[----:B------:R-:W-:Y:S02]  /*71530*/  IMAD.MOV.U32 R64, RZ, RZ, R65 ;  /* 0x000000ffff407224 */ /* 0x000fe400078e0041 */
[----:B------:R-:W-:Y:S02]  /*71540*/  IMAD.MOV.U32 R11, RZ, RZ, R22 ;  /* 0x000000ffff0b7224 */ /* 0x000fe400078e0016 */
[----:B------:R-:W-:-:S07]  /*71550*/  IMAD.MOV.U32 R65, RZ, RZ, R36 ;  /* 0x000000ffff417224 */ /* 0x000fce00078e0024 */
.L_x_67107:
[----:B------:R-:W-:Y:S05]  /*71560*/  BSYNC B1 ;  /* 0x0000000000017941 */ /* 0x000fea0003800000 */
.L_x_67105:
        /* <DEDUP_REMOVED lines=9> */
.L_x_67109:
[----:B------:R-:W-:Y:S01]  /*71600*/  MOV R9, R10 ;  /* 0x0000000a00097202 */ /* 0x000fe20000000f00 */
[----:B------:R-:W-:Y:S02]  /*71610*/  IMAD.MOV.U32 R63, RZ, RZ, R64 ;  /* 0x000000ffff3f7224 */ /* 0x000fe400078e0040 */
[----:B------:R-:W-:Y:S02]  /*71620*/  IMAD.MOV.U32 R10, RZ, RZ, R45 ;  /* 0x000000ffff0a7224 */ /* 0x000fe400078e002d */
[----:B------:R-:W-:-:S07]  /*71630*/  IMAD.MOV.U32 R64, RZ, RZ, R47 ;  /* 0x000000ffff407224 */ /* 0x000fce00078e002f */
.L_x_67110:
[----:B------:R-:W-:Y:S05]  /*71640*/  BSYNC B1 ;  /* 0x0000000000017941 */ /* 0x000fea0003800000 */
.L_x_67108:
        /* <DEDUP_REMOVED lines=9> */
.L_x_67112:
[----:B------:R-:W-:Y:S01]  /*716e0*/  MOV R8, R9 ;  /* 0x0000000900087202 */ /* 0x000fe20000000f00 */
[----:B------:R-:W-:Y:S02]  /*716f0*/  IMAD.MOV.U32 R62, RZ, RZ, R63 ;  /* 0x000000ffff3e7224 */ /* 0x000fe400078e003f */
[----:B------:R-:W-:Y:S02]  /*71700*/  IMAD.MOV.U32 R9, RZ, RZ, R32 ;  /* 0x000000ffff097224 */ /* 0x000fe400078e0020 */
[----:B------:R-:W-:-:S07]  /*71710*/  IMAD.MOV.U32 R63, RZ, RZ, R29 ;  /* 0x000000ffff3f7224 */ /* 0x000fce00078e001d */
.L_x_67113:
[----:B------:R-:W-:Y:S05]  /*71720*/  BSYNC B1 ;  /* 0x0000000000017941 */ /* 0x000fea0003800000 */
.L_x_67111:
        /* <DEDUP_REMOVED lines=9> */
.L_x_67115:
[----:B------:R-:W-:Y:S01]  /*717c0*/  MOV R7, R8 ;  /* 0x0000000800077202 */ /* 0x000fe20000000f00 */
[----:B------:R-:W-:Y:S02]  /*717d0*/  IMAD.MOV.U32 R61, RZ, RZ, R62 ;  /* 0x000000ffff3d7224 */ /* 0x000fe400078e003e */
[----:B------:R-:W-:Y:S02]  /*717e0*/  IMAD.MOV.U32 R8, RZ, RZ, R28 ;  /* 0x000000ffff087224 */ /* 0x000fe400078e001c */
[----:B------:R-:W-:-:S07]  /*717f0*/  IMAD.MOV.U32 R62, RZ, RZ, R31 ;  /* 0x000000ffff3e7224 */ /* 0x000fce00078e001f */
.L_x_67116:
[----:B------:R-:W-:Y:S05]  /*71800*/  BSYNC B1 ;  /* 0x0000000000017941 */ /* 0x000fea0003800000 */
.L_x_67114:
        /* <DEDUP_REMOVED lines=9> */
.L_x_67118:
[----:B------:R-:W-:Y:S01]  /*718a0*/  MOV R6, R7 ;  /* 0x0000000700067202 */ /* 0x000fe20000000f00 */
[----:B------:R-:W-:Y:S02]  /*718b0*/  IMAD.MOV.U32 R60, RZ, RZ, R61 ;  /* 0x000000ffff3c7224 */ /* 0x000fe400078e003d */
[----:B------:R-:W-:Y:S02]  /*718c0*/  IMAD.MOV.U32 R7, RZ, RZ, R26 ;  /* 0x000000ffff077224 */ /* 0x000fe400078e001a */
[----:B------:R-:W-:-:S07]  /*718d0*/  IMAD.MOV.U32 R61, RZ, RZ, R38 ;  /* 0x000000ffff3d7224 */ /* 0x000fce00078e0026 */
.L_x_67119:
[----:B------:R-:W-:Y:S05]  /*718e0*/  BSYNC B1 ;  /* 0x0000000000017941 */ /* 0x000fea0003800000 */
.L_x_67117:
        /* <DEDUP_REMOVED lines=9> */
.L_x_67121:
[----:B------:R-:W-:Y:S01]  /*71980*/  MOV R5, R6 ;  /* 0x0000000600057202 */ /* 0x000fe20000000f00 */
[----:B------:R-:W-:Y:S02]  /*71990*/  IMAD.MOV.U32 R59, RZ, RZ, R60 ;  /* 0x000000ffff3b7224 */ /* 0x000fe400078e003c */
[----:B------:R-:W-:Y:S02]  /*719a0*/  IMAD.MOV.U32 R6, RZ, RZ, R25 ;  /* 0x000000ffff067224 */ /* 0x000fe400078e0019 */
[----:B------:R-:W-:-:S07]  /*719b0*/  IMAD.MOV.U32 R60, RZ, RZ, R35 ;  /* 0x000000ffff3c7224 */ /* 0x000fce00078e0023 */
.L_x_67122:
[----:B------:R-:W-:Y:S05]  /*719c0*/  BSYNC B1 ;  /* 0x0000000000017941 */ /* 0x000fea0003800000 */
.L_x_67120:
        /* <DEDUP_REMOVED lines=9> */
.L_x_67124:
[----:B------:R-:W-:Y:S01]  /*71a60*/  MOV R4, R5 ;  /* 0x0000000500047202 */ /* 0x000fe20000000f00 */
[----:B------:R-:W-:Y:S02]  /*71a70*/  IMAD.MOV.U32 R58, RZ, RZ, R59 ;  /* 0x000000ffff3a7224 */ /* 0x000fe400078e003b */
[----:B------:R-:W-:Y:S02]  /*71a80*/  IMAD.MOV.U32 R5, RZ, RZ, R27 ;  /* 0x000000ffff057224 */ /* 0x000fe400078e001b */
[----:B------:R-:W-:-:S07]  /*71a90*/  IMAD.MOV.U32 R59, RZ, RZ, R30 ;  /* 0x000000ffff3b7224 */ /* 0x000fce00078e001e */
.L_x_67125:
[----:B------:R-:W-:Y:S05]  /*71aa0*/  BSYNC B1 ;  /* 0x0000000000017941 */ /* 0x000fea0003800000 */
.L_x_67123:
        /* <DEDUP_REMOVED lines=9> */
.L_x_67127:
[----:B------:R-:W-:Y:S01]  /*71b40*/  MOV R3, R4 ;  /* 0x0000000400037202 */ /* 0x000fe20000000f00 */
[----:B------:R-:W-:Y:S02]  /*71b50*/  IMAD.MOV.U32 R57, RZ, RZ, R58 ;  /* 0x000000ffff397224 */ /* 0x000fe400078e003a */
[----:B------:R-:W-:Y:S02]  /*71b60*/  IMAD.MOV.U32 R4, RZ, RZ, R37 ;  /* 0x000000ffff047224 */ /* 0x000fe400078e0025 */
[----:B------:R-:W-:-:S07]  /*71b70*/  IMAD.MOV.U32 R58, RZ, RZ, R39 ;  /* 0x000000ffff3a7224 */ /* 0x000fce00078e0027 */
.L_x_67128:
[----:B------:R-:W-:Y:S05]  /*71b80*/  BSYNC B1 ;  /* 0x0000000000017941 */ /* 0x000fea0003800000 */
.L_x_67126:
        /* <DEDUP_REMOVED lines=9> */
.L_x_67130:
[----:B------:R-:W-:Y:S01]  /*71c20*/  MOV R2, R3 ;  /* 0x0000000300027202 */ /* 0x000fe20000000f00 */
[----:B------:R-:W-:Y:S02]  /*71c30*/  IMAD.MOV.U32 R56, RZ, RZ, R57 ;  /* 0x000000ffff387224 */ /* 0x000fe400078e0039 */
[----:B------:R-:W-:Y:S02]  /*71c40*/  IMAD.MOV.U32 R3, RZ, RZ, R24 ;  /* 0x000000ffff037224 */ /* 0x000fe400078e0018 */
[----:B------:R-:W-:-:S07]  /*71c50*/  IMAD.MOV.U32 R57, RZ, RZ, R40 ;  /* 0x000000ffff397224 */ /* 0x000fce00078e0028 */
.L_x_67131:
[----:B------:R-:W-:Y:S05]  /*71c60*/  BSYNC B1 ;  /* 0x0000000000017941 */ /* 0x000fea0003800000 */
.L_x_67129:
[----:B------:R-:W-:-:S07]  /*71c70*/  FADD.FTZ R19, R19, R0 ;  /* 0x0000000013137221 */ /* 0x000fce0000010000 */
.L_x_64971:
[----:B------:R-:W-:Y:S05]  /*71c80*/  BSYNC B0 ;  /* 0x0000000000007941 */ /* 0x000fea0003800000 */
.L_x_64970:
        /* <DEDUP_REMOVED lines=22> */
[----:B------:R-:W-:Y:S01]  /*71df0*/  IMAD.SHL.U32 R0, R0, 0x2, RZ ;  /* 0x0000000200007824 */ /* 0x000fe200078e00ff */
[----:B0-----:R-:W-:-:S04]  /*71e00*/  HFMA2.MMA R14, -RZ, RZ, 0, 0 ;  /* 0x00000000ff0e7435 */ /* 0x001fc800000001ff */
[----:B------:R-:W-:-:S05]  /*71e10*/  VIMNMX R15, R0, 0x1, !PT ;  /* 0x00000001000f7848 */ /* 0x000fca0007fe0100 */
[----:B------:R-:W-:-:S05]  /*71e20*/  VIADD R0, R15, 0xffffffff ;  /* 0xffffffff0f007836 */ /* 0x000fca0000000000 */
[----:B------:R-:W-:Y:S02]  /*71e30*/  ISETP.GE.U32.AND P0, PT, R0, 0x3, PT ;  /* 0x000000030000780c */ /* 0x000fe40003f06070 */
[----:B------:R-:W-:-:S11]  /*71e40*/  LOP3.LUT R0, R15, 0x3, RZ, 0xc0, !PT ;  /* 0x000000030f007812 */ /* 0x000fd600078ec0ff */
[----:B------:R-:W-:Y:S05]  /*71e50*/  @!P0 BRA `(.L_x_67135) ;  /* 0x0000000800848947 */ /* 0x000fea0003800000 */
[----:B------:R-:W-:Y:S02]  /*71e60*/  IMAD.IADD R15, R15, 0x1, -R0 ;  /* 0x000000010f0f7824 */ /* 0x000fe400078e0a00 */
[----:B------:R-:W-:-:S03]  /*71e70*/  IMAD.MOV.U32 R14, RZ, RZ, RZ ;  /* 0x000000ffff0e7224 */ /* 0x000fc600078e00ff */
[----:B------:R-:W-:-:S13]  /*71e80*/  ISETP.GT.AND P0, PT, R15, RZ, PT ;  /* 0x000000ff0f00720c */ /* 0x000fda0003f04270 */
        /* <DEDUP_REMOVED lines=9> */
.L_x_67138:
[C---:B0-----:R-:W-:Y:S02]  /*71f20*/  VIADD R2, R14.reuse, 0x4 ;  /* 0x000000040e027836 */ /* 0x041fe40000000000 */
[----:B------:R-:W-:-:S03]  /*71f30*/  IMAD R8, R14, 0x4, R1 ;  /* 0x000000040e087824 */ /* 0x000fc600078e0201 */
[----:B------:R-:W-:Y:S01]  /*71f40*/  LEA R22, R2, R1, 0x2 ;  /* 0x0000000102167211 */ /* 0x000fe200078e10ff */
[C---:B------:R-:W-:Y:S01]  /*71f50*/  VIADD R2, R14.reuse, 0x8 ;  /* 0x000000080e027836 */ /* 0x040fe20000000000 */
[----:B------:R-:W2:Y:S01]  /*71f60*/  LDL.64 R20, [R8+0x8] ;  /* 0x0000080008147983 */ /* 0x000ea20000100a00 */
[----:B------:R-:W-:Y:S02]  /*71f70*/  VIADD R4, R14, 0xc ;  /* 0x0000000c0e047836 */ /* 0x000fe40000000000 */
[--C-:B------:R-:W-:Y:S01]  /*71f80*/  IMAD R36, R2, 0x4, R1.reuse ;  /* 0x0000000402247824 */ /* 0x100fe200078e0201 */
[----:B------:R-:W3:Y:S01]  /*71f90*/  LDL.64 R28, [R8+0x10] ;  /* 0x00001000081c7983 */ /* 0x000ee20000100a00 */
[----:B------:R-:W-:-:S03]  /*71fa0*/  IMAD R37, R4, 0x4, R1 ;  /* 0x0000000404257824 */ /* 0x000fc600078e0201 */
        /* <DEDUP_REMOVED lines=13> */
[----:B------:R-:W5:Y:S01]  /*72080*/  LDL.64 R16, [R37+0x50] ;  /* 0x0000500025107983 */ /* 0x000f620000100a00 */
[----:B------:R-:W-:-:S02]  /*72090*/  IMAD R25, R14, 0x4, R23 ;  /* 0x000000040e197824 */ /* 0x000fc400078e0217 */
[----:B------:R-:W-:-:S05]  /*720a0*/  VIADD R15, R15, 0xfffffff0 ;  /* 0xfffffff00f0f7836 */ /* 0x000fca0000000000 */
[----:B------:R-:W-:Y:S01]  /*720b0*/  ISETP.GT.AND P1, PT, R15, 0xc, PT ;  /* 0x0000000c0f00780c */ /* 0x000fe20003f24270 */
[----:B------:R-:W-:Y:S01]  /*720c0*/  VIADD R14, R14, 0x10 ;  /* 0x000000100e0e7836 */ /* 0x000fe20000000000 */
[C---:B--2---:R-:W-:Y:S01]  /*720d0*/  IADD3 R20, R74.reuse, R20, RZ ;  /* 0x000000144a147210 */ /* 0x044fe20007ffe0ff */
[C---:B0-----:R-:W-:Y:S02]  /*720e0*/  IMAD.IADD R22, R74.reuse, 0x1, R21 ;  /* 0x000000014a167824 */ /* 0x041fe400078e0215 */
[C---:B---3--:R-:W-:Y:S02]  /*720f0*/  IMAD.IADD R24, R74.reuse, 0x1, R29 ;  /* 0x000000014a187824 */ /* 0x048fe400078e021d */
[----:B------:R4:W-:Y:S04]  /*72100*/  STS [R25], R20 ;  /* 0x0000001419007388 */ /* 0x0009e80000000800 */
[----:B------:R5:W-:Y:S01]  /*72110*/  STS [R25+0x4], R22 ;  /* 0x0000041619007388 */ /* 0x000be20000000800 */
[----:B----4-:R-:W-:-:S02]  /*72120*/  IMAD.IADD R20, R74, 0x1, R39 ;  /* 0x000000014a147824 */ /* 0x010fc400078e0227 */
[C---:B-----5:R-:W-:Y:S01]  /*72130*/  IMAD.IADD R22, R74.reuse, 0x1, R43 ;  /* 0x000000014a167824 */ /* 0x060fe200078e022b */
[----:B------:R0:W-:Y:S01]  /*72140*/  STS [R25+0xc], R24 ;  /* 0x00000c1819007388 */ /* 0x0001e20000000800 */
[C---:B------:R-:W-:Y:S01]  /*72150*/  IMAD.IADD R28, R74.reuse, 0x1, R28 ;  /* 0x000000014a1c7824 */ /* 0x040fe200078e021c */
[C---:B------:R-:W-:Y:S01]  /*72160*/  IADD3 R38, R74.reuse, R38, RZ ;  /* 0x000000264a267210 */ /* 0x040fe20007ffe0ff */
[C---:B------:R-:W-:Y:S01]  /*72170*/  IMAD.IADD R32, R74.reuse, 0x1, R32 ;  /* 0x000000014a207824 */ /* 0x040fe200078e0220 */
[----:B------:R2:W-:Y:S01]  /*72180*/  STS [R25+0x1c], R20 ;  /* 0x00001c1419007388 */ /* 0x0005e20000000800 */
[C---:B-1----:R-:W-:Y:S01]  /*72190*/  IMAD.IADD R36, R74.reuse, 0x1, R33 ;  /* 0x000000014a247824 */ /* 0x042fe200078e0221 */
[C---:B------:R-:W-:Y:S01]  /*721a0*/  IADD3 R6, R74.reuse, R6, RZ ;  /* 0x000000064a067210 */ /* 0x040fe20007ffe0ff */
[C---:B------:R-:W-:Y:S01]  /*721b0*/  IMAD.IADD R42, R74.reuse, 0x1, R42 ;  /* 0x000000014a2a7824 */ /* 0x040fe200078e022a */
[----:B------:R1:W-:Y:S01]  /*721c0*/  STS [R25+0x24], R22 ;  /* 0x0000241619007388 */ /* 0x0003e20000000800 */
[----:B------:R-:W-:-:S02]  /*721d0*/  IMAD.IADD R2, R74, 0x1, R2 ;  /* 0x000000014a027824 */ /* 0x000fc400078e0202 */
[C---:B0-----:R-:W-:Y:S02]  /*721e0*/  IMAD.IADD R24, R74.reuse, 0x1, R3 ;  /* 0x000000014a187824 */ /* 0x041fe400078e0203 */
[C---:B------:R-:W-:Y:S02]  /*721f0*/  IMAD.IADD R10, R74.reuse, 0x1, R10 ;  /* 0x000000014a0a7824 */ /* 0x040fe400078e020a */
[C---:B--2---:R-:W-:Y:S02]  /*72200*/  IMAD.IADD R20, R74.reuse, 0x1, R7 ;  /* 0x000000014a147824 */ /* 0x044fe400078e0207 */
[----:B-1----:R-:W-:Y:S01]  /*72210*/  IMAD.IADD R22, R74, 0x1, R11 ;  /* 0x000000014a167824 */ /* 0x002fe200078e020b */
        /* <DEDUP_REMOVED lines=28> */
.L_x_67137:
[----:B------:R-:W-:-:S13]  /*723e0*/  ISETP.GT.AND P1, PT, R15, 0x4, PT ;  /* 0x000000040f00780c */ /* 0x000fda0003f24270 */
[----:B------:R-:W-:Y:S05]  /*723f0*/  @!P1 BRA `(.L_x_67139) ;  /* 0x0000000000ac9947 */ /* 0x000fea0003800000 */
[C---:B0-----:R-:W-:Y:S01]  /*72400*/  LEA R2, R14.reuse, R1, 0x2 ;  /* 0x000000010e027211 */ /* 0x041fe200078e10ff */
[----:B------:R-:W-:-:S04]  /*72410*/  VIADD R6, R14, 0x4 ;  /* 0x000000040e067836 */ /* 0x000fc80000000000 */
        /* <DEDUP_REMOVED lines=15> */
[----:B------:R-:W-:Y:S02]  /*72510*/  VIADD R15, R15, 0xfffffff8 ;  /* 0xfffffff80f0f7836 */ /* 0x000fe40000000000 */
[----:B------:R-:W-:Y:S02]  /*72520*/  VIADD R14, R14, 0x8 ;  /* 0x000000080e0e7836 */ /* 0x000fe40000000000 */
[C---:B--2---:R-:W-:Y:S01]  /*72530*/  IMAD.IADD R4, R74.reuse, 0x1, R4 ;  /* 0x000000014a047824 */ /* 0x044fe200078e0204 */
[C---:B------:R-:W-:Y:S01]  /*72540*/  IADD3 R8, R74.reuse, R5, RZ ;  /* 0x000000054a087210 */ /* 0x040fe20007ffe0ff */
[----:B---3--:R-:W-:-:S03]  /*72550*/  IMAD.IADD R10, R74, 0x1, R10 ;  /* 0x000000014a0a7824 */ /* 0x008fc600078e020a */
[----:B------:R1:W-:Y:S01]  /*72560*/  STS [R3], R4 ;  /* 0x0000000403007388 */ /* 0x0003e20000000800 */
[C---:B0-----:R-:W-:Y:S02]  /*72570*/  IMAD.IADD R2, R74.reuse, 0x1, R11 ;  /* 0x000000014a027824 */ /* 0x041fe400078e020b */
[C---:B----4-:R-:W-:Y:S02]  /*72580*/  IMAD.IADD R16, R74.reuse, 0x1, R16 ;  /* 0x000000014a107824 */ /* 0x050fe400078e0210 */
[C---:B------:R-:W-:Y:S02]  /*72590*/  IMAD.IADD R22, R74.reuse, 0x1, R17 ;  /* 0x000000014a167824 */ /* 0x040fe400078e0211 */
[C---:B-----5:R-:W-:Y:S01]  /*725a0*/  IMAD.IADD R24, R74.reuse, 0x1, R24 ;  /* 0x000000014a187824 */ /* 0x060fe200078e0218 */
[----:B-1----:R-:W-:Y:S01]  /*725b0*/  IADD3 R4, R74, R25, RZ ;  /* 0x000000194a047210 */ /* 0x002fe20007ffe0ff */
        /* <DEDUP_REMOVED lines=15> */
.L_x_67139:
[----:B------:R-:W-:-:S13]  /*726b0*/  ISETP.NE.OR P0, PT, R15, RZ, P0 ;  /* 0x000000ff0f00720c */ /* 0x000fda0000705670 */
[----:B------:R-:W-:Y:S05]  /*726c0*/  @!P0 BRA `(.L_x_67135) ;  /* 0x0000000000688947 */ /* 0x000fea0003800000 */
.L_x_67136:
[----:B-1----:R-:W1:Y:S01]  /*726d0*/  S2R R3, SR_CgaCtaId ;  /* 0x0000000000037919 */ /* 0x002e620000008800 */
[----:B0-----:R-:W-:-:S05]  /*726e0*/  MOV R2, 0x400 ;  /* 0x0000040000027802 */ /* 0x001fca0000000f00 */
[----:B------:R-:W-:-:S05]  /*726f0*/  VIADD R2, R2, 0x2b0 ;  /* 0x000002b002027836 */ /* 0x000fca0000000000 */
[----:B-1----:R-:W-:-:S07]  /*72700*/  LEA R11, R3, R2, 0x18 ;  /* 0x00000002030b7211 */ /* 0x002fce00078ec0ff */
.L_x_67140:
[----:B------:R-:W-:-:S05]  /*72710*/  IMAD R10, R14, 0x4, R1 ;  /* 0x000000040e0a7824 */ /* 0x000fca00078e0201 */
[----:B--2---:R-:W2:Y:S04]  /*72720*/  LDL.64 R2, [R10+0x8] ;  /* 0x000008000a027983 */ /* 0x004ea80000100a00 */
[----:B------:R-:W3:Y:S04]  /*72730*/  LDL.64 R6, [R10+0x10] ;  /* 0x000010000a067983 */ /* 0x000ee80000100a00 */
[----:B------:R-:W4:Y:S04]  /*72740*/  LDL.64 R4, [R10+0x48] ;  /* 0x000048000a047983 */ /* 0x000f280000100a00 */
[----:B------:R-:W5:Y:S01]  /*72750*/  LDL.64 R8, [R10+0x50] ;  /* 0x000050000a087983 */ /* 0x000f620000100a00 */
[----:B------:R-:W-:-:S02]  /*72760*/  IMAD R12, R14, 0x4, R11 ;  /* 0x000000040e0c7824 */ /* 0x000fc400078e020b */
[----:B------:R-:W-:Y:S02]  /*72770*/  VIADD R15, R15, 0xfffffffc ;  /* 0xfffffffc0f0f7836 */ /* 0x000fe40000000000 */
[----:B------:R-:W-:-:S03]  /*72780*/  VIADD R14, R14, 0x4 ;  /* 0x000000040e0e7836 */ /* 0x000fc60000000000 */
[----:B------:R-:W-:Y:S02]  /*72790*/  ISETP.NE.AND P0, PT, R15, RZ, PT ;  /* 0x000000ff0f00720c */ /* 0x000fe40003f05270 */
[C---:B--2---:R-:W-:Y:S01]  /*727a0*/  IADD3 R2, R74.reuse, R2, RZ ;  /* 0x000000024a027210 */ /* 0x044fe20007ffe0ff */
[C---:B------:R-:W-:Y:S02]  /*727b0*/  IMAD.IADD R3, R74.reuse, 0x1, R3 ;  /* 0x000000014a037824 */ /* 0x040fe400078e0203 */
[C---:B---3--:R-:W-:Y:S02]  /*727c0*/  IMAD.IADD R6, R74.reuse, 0x1, R6 ;  /* 0x000000014a067824 */ /* 0x048fe400078e0206 */
[----:B------:R2:W-:Y:S01]  /*727d0*/  STS [R12], R2 ;  /* 0x000000020c007388 */ /* 0x0005e20000000800 */
[----:B------:R-:W-:-:S03]  /*727e0*/  IMAD.IADD R7, R74, 0x1, R7 ;  /* 0x000000014a077824 */ /* 0x000fc600078e0207 */
        /* <DEDUP_REMOVED lines=8> */
.L_x_67135:
[----:B------:R-:W-:-:S13]  /*72870*/  ISETP.NE.AND P0, PT, R0, RZ, PT ;  /* 0x000000ff0000720c */ /* 0x000fda0003f05270 */
[----:B------:R-:W-:Y:S05]  /*72880*/  @!P0 BRA `(.L_x_67134) ;  /* 0x0000000000488947 */ /* 0x000fea0003800000 */
[----:B-12---:R-:W1:Y:S01]  /*72890*/  S2R R3, SR_CgaCtaId ;  /* 0x0000000000037919 */ /* 0x006e620000008800 */
[----:B0-----:R-:W-:-:S04]  /*728a0*/  MOV R2, 0x400 ;  /* 0x0000040000027802 */ /* 0x001fc80000000f00 */
[----:B------:R-:W-:-:S04]  /*728b0*/  IADD3 R2, R2, 0x2b0, RZ ;  /* 0x000002b002027810 */ /* 0x000fc80007ffe0ff */
[----:B-1----:R-:W-:Y:S01]  /*728c0*/  LEA R3, R3, R2, 0x18 ;  /* 0x0000000203037211 */ /* 0x002fe200078ec0ff */
[----:B------:R-:W-:-:S04]  /*728d0*/  IMAD R2, R14, 0x4, R1 ;  /* 0x000000040e027824 */ /* 0x000fc800078e0201 */
[----:B------:R-:W-:Y:S02]  /*728e0*/  IMAD R14, R14, 0x4, R3 ;  /* 0x000000040e0e7824 */ /* 0x000fe400078e0203 */
[----:B------:R-:W-:Y:S02]  /*728f0*/  VIADD R2, R2, 0x48 ;  /* 0x0000004802027836 */ /* 0x000fe40000000000 */
[----:B------:R-:W-:-:S07]  /*72900*/  VIADD R14, R14, 0x40 ;  /* 0x000000400e0e7836 */ /* 0x000fce0000000000 */
.L_x_67141:
[----:B------:R-:W2:Y:S04]  /*72910*/  LDL R3, [R2+-0x40] ;  /* 0xffffc00002037983 */ /* 0x000ea80000100800 */
[----:B------:R0:W3:Y:S01]  /*72920*/  LDL R5, [R2] ;  /* 0x0000000002057983 */ /* 0x0000e20000100800 */
[----:B------:R-:W-:-:S05]  /*72930*/  VIADD R0, R0, 0xffffffff ;  /* 0xffffffff00007836 */ /* 0x000fca0000000000 */
[----:B------:R-:W-:Y:S02]  /*72940*/  ISETP.NE.AND P0, PT, R0, RZ, PT ;  /* 0x000000ff0000720c */ /* 0x000fe40003f05270 */
[----:B0-----:R-:W-:Y:S01]  /*72950*/  IADD3 R2, R2, 0x4, RZ ;  /* 0x0000000402027810 */ /* 0x001fe20007ffe0ff */
[----:B--2---:R-:W-:Y:S01]  /*72960*/  IMAD.IADD R3, R74, 0x1, R3 ;  /* 0x000000014a037824 */ /* 0x004fe200078e0203 */
[----:B---3--:R-:W-:Y:S04]  /*72970*/  STS [R14], R5 ;  /* 0x000000050e007388 */ /* 0x008fe80000000800 */
[----:B------:R0:W-:Y:S02]  /*72980*/  STS [R14+-0x40], R3 ;  /* 0xffffc0030e007388 */ /* 0x0001e40000000800 */
[----:B0-----:R-:W-:-:S03]  /*72990*/  VIADD R14, R14, 0x4 ;  /* 0x000000040e0e7836 */ /* 0x001fc60000000000 */
[----:B------:R-:W-:Y:S05]  /*729a0*/  @P0 BRA `(.L_x_67141) ;  /* 0xfffffffc00d80947 */ /* 0x000fea000383ffff */
.L_x_67134:
[----:B------:R-:W3:Y:S01]  /*729b0*/  S2UR UR5, SR_CgaCtaId ;  /* 0x00000000000579c3 */ /* 0x000ee20000008800 */
[----:B------:R-:W-:Y:S01]  /*729c0*/  UMOV UR4, 0x400 ;  /* 0x0000040000047882 */ /* 0x000fe20000000000 */
[----:B012---:R-:W-:Y:S02]  /*729d0*/  IMAD.MOV.U32 R2, RZ, RZ, R19 ;  /* 0x000000ffff027224 */ /* 0x007fe400078e0013 */
[----:B------:R-:W-:Y:S01]  /*729e0*/  IMAD.MOV.U32 R3, RZ, RZ, R18 ;  /* 0x000000ffff037224 */ /* 0x000fe200078e0012 */
[----:B---3--:R-:W-:-:S09]  /*729f0*/  ULEA UR4, UR5, UR4, 0x18 ;  /* 0x0000000405047291 */ /* 0x008fd2000f8ec03f */
[----:B------:R2:W-:Y:S03]  /*72a00*/  STS.64 [UR4+0x330], R2 ;  /* 0x00033002ff007988 */ /* 0x0005e60008000a04 */
.L_x_67133:
[----:B------:R-:W-:Y:S05]  /*72a10*/  BSYNC B0 ;  /* 0x0000000000007941 */ /* 0x000fea0003800000 */
.L_x_67132:
[----:B------:R-:W-:Y:S01]  /*72a20*/  BAR.SYNC.DEFER_BLOCKING 0x0 ;  /* 0x0000000000007b1d */ /* 0x000fe20000010000 */
[----:B------:R-:W-:-:S13]  /*72a30*/  ISETP.GT.AND P0, PT, R72, 0x21, PT ;  /* 0x000000214800780c */ /* 0x000fda0003f04270 */
[----:B------:R-:W-:Y:S05]  /*72a40*/  @P0 EXIT ;  /* 0x000000000000094d */ /* 0x000fea0003800000 */
[----:B012---:R-:W0:Y:S01]  /*72a50*/  S2R R2, SR_CTAID.X ;  /* 0x0000000000027919 */ /* 0x007e220000002500 */
[----:B------:R-:W0:Y:S01]  /*72a60*/  S2UR UR4, SR_CTAID.Y ;  /* 0x00000000000479c3 */ /* 0x000e220000002600 */
[C---:B------:R-:W-:Y:S01]  /*72a70*/  VIMNMX R3, R72.reuse, -0x5e, !PT ;  /* 0xffffffa248037848 */ /* 0x040fe20007fe0100 */
        /* <DEDUP_REMOVED lines=10> */
[----:B------:R-:W-:Y:S01]  /*72b20*/  IMAD R9, R7, 0x22, R72 ;  /* 0x0000002207097824 */ /* 0x000fe200078e0248 */
[----:B------:R-:W-:-:S05]  /*72b30*/  UIADD3 UR4, UR4, 0x2b0, URZ ;  /* 0x000002b004047890 */ /* 0x000fca000fffe03f */
[----:B------:R-:W1:Y:S01]  /*72b40*/  LDC.64 R4, c[0x0][0x228] ;  /* 0x00008a00ff047b82 */ /* 0x000e620000000a00 */
[----:B0-----:R-:W-:-:S06]  /*72b50*/  ULEA UR4, UR5, UR4, 0x18 ;  /* 0x0000000405047291 */ /* 0x001fcc000f8ec03f */
[----:B------:R-:W-:-:S07]  /*72b60*/  LEA R6, R72, UR4, 0x2 ;  /* 0x0000000448067c11 */ /* 0x000fce000f8e10ff */
.L_x_67144:
        /* <DEDUP_REMOVED lines=9> */
.L_x_67143:
[----:B------:R-:W-:Y:S05]  /*72c00*/  BSYNC B0 ;  /* 0x0000000000007941 */ /* 0x000fea0003800000 */
.L_x_67142:
[----:B------:R-:W-:Y:S05]  /*72c10*/  @!P1 EXIT ;  /* 0x000000000000994d */ /* 0x000fea0003800000 */
[----:B------:R-:W1:Y:S01]  /*72c20*/  S2UR UR5, SR_CgaCtaId ;  /* 0x00000000000579c3 */ /* 0x000e620000008800 */
[----:B------:R-:W-:Y:S01]  /*72c30*/  VIADD R6, R72, 0xfffffe00 ;  /* 0xfffffe0048067836 */ /* 0x000fe20000000000 */
[----:B------:R-:W-:Y:S01]  /*72c40*/  UMOV UR4, 0x400 ;  /* 0x0000040000047882 */ /* 0x000fe20000000000 */
[----:B0-----:R-:W-:Y:S01]  /*72c50*/  IMAD R2, R7, 0x22, R72 ;  /* 0x0000002207027824 */ /* 0x001fe200078e0248 */
[----:B------:R-:W-:Y:S01]  /*72c60*/  UIADD3 UR4, UR4, 0x2b0, URZ ;  /* 0x000002b004047890 */ /* 0x000fe2000fffe03f */
[----:B------:R-:W-:Y:S01]  /*72c70*/  BSSY B0, `(.L_x_67145) ;  /* 0x000004f000007945 */ /* 0x000fe20003800000 */
[----:B------:R-:W-:Y:S02]  /*72c80*/  IADD3 R0, -R6, -0x1de, RZ ;  /* 0xfffffe2206007810 */ /* 0x000fe40007ffe1ff */
[----:B------:R-:W-:Y:S02]  /*72c90*/  PLOP3.LUT P0, PT, PT, PT, PT, 0x80, 0x0 ;  /* 0x000000000000781c */ /* 0x000fe40003f0f070 */
[----:B------:R-:W-:Y:S01]  /*72ca0*/  ISETP.GT.AND P1, PT, R0, 0x600, PT ;  /* 0x000006000000780c */ /* 0x000fe20003f24270 */
[----:B------:R-:W-:Y:S01]  /*72cb0*/  VIADD R0, R2, 0x180 ;  /* 0x0000018002007836 */ /* 0x000fe20000000000 */
[----:B-1----:R-:W-:-:S06]  /*72cc0*/  ULEA UR4, UR5, UR4, 0x18 ;  /* 0x0000000405047291 */ /* 0x002fcc000f8ec03f */
[----:B------:R-:W-:-:S05]  /*72cd0*/  LEA R3, R72, UR4, 0x2 ;  /* 0x0000000448037c11 */ /* 0x000fca000f8e10ff */
[----:B------:R-:W-:Y:S01]  /*72ce0*/  VIADD R3, R3, 0x400 ;  /* 0x0000040003037836 */ /* 0x000fe20000000000 */
[----:B------:R-:W-:Y:S06]  /*72cf0*/  @!P1 BRA `(.L_x_67146) ;  /* 0x0000000400189947 */ /* 0x000fec0003800000 */
[----:B------:R-:W0:Y:S01]  /*72d00*/  LDC.64 R4, c[0x0][0x228] ;  /* 0x00008a00ff047b82 */ /* 0x000e220000000a00 */
[----:B------:R-:W-:-:S13]  /*72d10*/  PLOP3.LUT P0, PT, PT, PT, PT, 0x8, 0x0 ;  /* 0x000000000000781c */ /* 0x000fda0003f0e170 */
.L_x_67147:
[----:B------:R-:W1:Y:S01]  /*72d20*/  LDS R7, [R3+-0x400] ;  /* 0xfffc000003077984 */ /* 0x000e620000000800 */
[--C-:B0---4-:R-:W-:Y:S01]  /*72d30*/  IMAD.WIDE.U32 R8, R2, 0x4, R4.reuse ;  /* 0x0000000402087825 */ /* 0x111fe200078e0004 */
[C---:B------:R-:W-:Y:S02]  /*72d40*/  IADD3 R13, R0.reuse, -0x80, RZ ;  /* 0xffffff80000d7810 */ /* 0x040fe40007ffe0ff */
[----:B------:R-:W0:Y:S01]  /*72d50*/  LDS R21, [R3+-0x200] ;  /* 0xfffe000003157984 */ /* 0x000e220000000800 */
[C---:B------:R-:W-:Y:S01]  /*72d60*/  VIADD R11, R0.reuse, 0xffffff00 ;  /* 0xffffff00000b7836 */ /* 0x040fe20000000000 */
[----:B------:R-:W-:Y:S01]  /*72d70*/  IADD3 R41, R0, 0x300, RZ ;  /* 0x0000030000297810 */ /* 0x000fe20007ffe0ff */
[----:B------:R-:W-:Y:S01]  /*72d80*/  VIADD R15, R2, 0x200 ;  /* 0x00000200020f7836 */ /* 0x000fe20000000000 */
[----:B------:R-:W2:Y:S01]  /*72d90*/  LDS R23, [R3] ;  /* 0x0000000003177984 */ /* 0x000ea20000000800 */
[C---:B------:R-:W-:Y:S02]  /*72da0*/  VIADD R17, R0.reuse, 0x100 ;  /* 0x0000010000117836 */ /* 0x040fe40000000000 */
[--C-:B------:R-:W-:Y:S01]  /*72db0*/  IMAD.WIDE.U32 R10, R11, 0x4, R4.reuse ;  /* 0x000000040b0a7825 */ /* 0x100fe200078e0004 */
[----:B------:R-:W3:Y:S03]  /*72dc0*/  LDS R25, [R3+0x200] ;  /* 0x0002000003197984 */ /* 0x000ee60000000800 */
[--C-:B------:R-:W-:Y:S01]  /*72dd0*/  IMAD.WIDE.U32 R14, R15, 0x4, R4.reuse ;  /* 0x000000040f0e7825 */ /* 0x100fe200078e0004 */
[----:B------:R-:W4:Y:S03]  /*72de0*/  LDS R27, [R3+0x400] ;  /* 0x00040000031b7984 */ /* 0x000f260000000800 */
[----:B------:R-:W-:Y:S01]  /*72df0*/  IMAD.WIDE.U32 R16, R17, 0x4, R4 ;  /* 0x0000000411107825 */ /* 0x000fe200078e0004 */
[----:B------:R-:W5:Y:S03]  /*72e00*/  LDS R29, [R3+0x600] ;  /* 0x00060000031d7984 */ /* 0x000f660000000800 */
[----:B------:R-:W-:Y:S01]  /*72e10*/  VIADD R19, R0, 0x180 ;  /* 0x0000018000137836 */ /* 0x000fe20000000000 */
[----:B------:R-:W5:Y:S01]  /*72e20*/  LDS R31, [R3+0x800] ;  /* 0x00080000031f7984 */ /* 0x000f620000000800 */
[----:B------:R-:W-:-:S02]  /*72e30*/  VIADD R35, R2, 0x400 ;  /* 0x0000040002237836 */ /* 0x000fc40000000000 */
[----:B------:R-:W-:Y:S01]  /*72e40*/  VIADD R45, R0, 0x380 ;  /* 0x00000380002d7836 */ /* 0x000fe20000000000 */
[----:B------:R-:W5:Y:S01]  /*72e50*/  LDS R33, [R3+0xa00] ;  /* 0x000a000003217984 */ /* 0x000f620000000800 */
[----:B------:R-:W-:-:S03]  /*72e60*/  IMAD.WIDE.U32 R18, R19, 0x4, R4 ;  /* 0x0000000413127825 */ /* 0x000fc600078e0004 */
        /* <DEDUP_REMOVED lines=16> */
[----:B------:R-:W-:Y:S01]  /*72f70*/  VIADD R7, R0, 0x200 ;  /* 0x0000020000077836 */ /* 0x000fe20000000000 */
[----:B---3--:R2:W-:Y:S01]  /*72f80*/  STG.E desc[UR6][R12.64], R25 ;  /* 0x000000190c007986 */ /* 0x0085e2000c101906 */
[----:B0-----:R-:W-:Y:S02]  /*72f90*/  VIADD R21, R2, 0x600 ;  /* 0x0000060002157836 */ /* 0x001fe40000000000 */
[----:B------:R-:W-:Y:S01]  /*72fa0*/  IMAD.WIDE.U32 R10, R7, 0x4, R4 ;  /* 0x00000004070a7825 */ /* 0x000fe200078e0004 */
[----:B----4-:R0:W-:Y:S01]  /*72fb0*/  STG.E desc[UR6][R14.64], R27 ;  /* 0x0000001b0e007986 */ /* 0x0101e2000c101906 */
[----:B------:R-:W-:-:S02]  /*72fc0*/  IADD3 R7, R0, 0x600, RZ ;  /* 0x0000060000077810 */ /* 0x000fc40007ffe0ff */
[----:B------:R-:W-:Y:S01]  /*72fd0*/  VIADD R2, R2, 0x800 ;  /* 0x0000080002027836 */ /* 0x000fe20000000000 */
[----:B-----5:R3:W-:Y:S01]  /*72fe0*/  STG.E desc[UR6][R16.64], R29 ;  /* 0x0000001d10007986 */ /* 0x0207e2000c101906 */
[----:B-1----:R-:W-:-:S03]  /*72ff0*/  IMAD.WIDE.U32 R8, R35, 0x4, R4 ;  /* 0x0000000423087825 */ /* 0x002fc600078e0004 */
[----:B------:R1:W-:Y:S01]  /*73000*/  STG.E desc[UR6][R18.64], R31 ;  /* 0x0000001f12007986 */ /* 0x0003e2000c101906 */
[----:B--2---:R-:W-:-:S03]  /*73010*/  IMAD.WIDE.U32 R12, R41, 0x4, R4 ;  /* 0x00000004290c7825 */ /* 0x004fc600078e0004 */
[----:B------:R2:W-:Y:S01]  /*73020*/  STG.E desc[UR6][R10.64], R33 ;  /* 0x000000210a007986 */ /* 0x0005e2000c101906 */
[C---:B------:R-:W-:Y:S02]  /*73030*/  VIADD R23, R0.reuse, 0x500 ;  /* 0x0000050000177836 */ /* 0x040fe40000000000 */
[--C-:B0-----:R-:W-:Y:S01]  /*73040*/  IMAD.WIDE.U32 R14, R45, 0x4, R4.reuse ;  /* 0x000000042d0e7825 */ /* 0x101fe200078e0004 */
[----:B------:R0:W-:Y:S03]  /*73050*/  STG.E desc[UR6][R8.64], R37 ;  /* 0x0000002508007986 */ /* 0x0001e6000c101906 */
[C---:B---3--:R-:W-:Y:S01]  /*73060*/  VIADD R17, R0.reuse, 0x400 ;  /* 0x0000040000117836 */ /* 0x048fe20000000000 */
[----:B------:R3:W-:Y:S01]  /*73070*/  STG.E desc[UR6][R12.64], R39 ;  /* 0x000000270c007986 */ /* 0x0007e2000c101906 */
[C---:B------:R-:W-:Y:S02]  /*73080*/  VIADD R25, R0.reuse, 0x580 ;  /* 0x0000058000197836 */ /* 0x040fe40000000000 */
[--C-:B------:R-:W-:Y:S01]  /*73090*/  IMAD.WIDE.U32 R16, R17, 0x4, R4.reuse ;  /* 0x0000000411107825 */ /* 0x100fe200078e0004 */
[----:B------:R4:W-:Y:S03]  /*730a0*/  STG.E desc[UR6][R14.64], R43 ;  /* 0x0000002b0e007986 */ /* 0x0009e6000c101906 */
[--C-:B-1----:R-:W-:Y:S01]  /*730b0*/  IMAD.WIDE.U32 R18, R21, 0x4, R4.reuse ;  /* 0x0000000415127825 */ /* 0x102fe200078e0004 */
[----:B------:R4:W-:Y:S03]  /*730c0*/  STG.E desc[UR6][R16.64], R47 ;  /* 0x0000002f10007986 */ /* 0x0009e6000c101906 */
[--C-:B--2---:R-:W-:Y:S01]  /*730d0*/  IMAD.WIDE.U32 R10, R23, 0x4, R4.reuse ;  /* 0x00000004170a7825 */ /* 0x104fe200078e0004 */
[----:B------:R4:W-:Y:S03]  /*730e0*/  STG.E desc[UR6][R18.64], R49 ;  /* 0x0000003112007986 */ /* 0x0009e6000c101906 */
[--C-:B0-----:R-:W-:Y:S01]  /*730f0*/  IMAD.WIDE.U32 R8, R25, 0x4, R4.reuse ;  /* 0x0000000419087825 */ /* 0x101fe200078e0004 */
[----:B------:R4:W-:Y:S03]  /*73100*/  STG.E desc[UR6][R10.64], R51 ;  /* 0x000000330a007986 */ /* 0x0009e6000c101906 */
[----:B---3--:R-:W-:Y:S01]  /*73110*/  IMAD.WIDE.U32 R12, R7, 0x4, R4 ;  /* 0x00000004070c7825 */ /* 0x008fe200078e0004 */
[----:B------:R4:W-:Y:S03]  /*73120*/  STG.E desc[UR6][R8.64], R53 ;  /* 0x0000003508007986 */ /* 0x0009e6000c101906 */
[----:B------:R-:W-:Y:S01]  /*73130*/  VIADD R0, R0, 0x800 ;  /* 0x0000080000007836 */ /* 0x000fe20000000000 */
[----:B------:R4:W-:Y:S01]  /*73140*/  STG.E desc[UR6][R12.64], R55 ;  /* 0x000000370c007986 */ /* 0x0009e2000c101906 */
[----:B------:R-:W-:Y:S05]  /*73150*/  @!P1 BRA `(.L_x_67147) ;  /* 0xfffffff800f09947 */ /* 0x000fea000383ffff */
.L_x_67146:
[----:B------:R-:W-:Y:S05]  /*73160*/  BSYNC B0 ;  /* 0x0000000000007941 */ /* 0x000fea0003800000 */
.L_x_67145:
[----:B------:R-:W-:Y:S01]  /*73170*/  IADD3 R4, -R6, -0x1de, RZ ;  /* 0xfffffe2206047810 */ /* 0x000fe20007ffe1ff */
[----:B------:R-:W-:Y:S03]  /*73180*/  BSSY B0, `(.L_x_67148) ;  /* 0x0000027000007945 */ /* 0x000fe60003800000 */
[----:B------:R-:W-:-:S13]  /*73190*/  ISETP.GT.AND P1, PT, R4, 0x200, PT ;  /* 0x000002000400780c */ /* 0x000fda0003f24270 */
[----:B------:R-:W-:Y:S05]  /*731a0*/  @!P1 BRA `(.L_x_67149) ;  /* 0x0000000000909947 */ /* 0x000fea0003800000 */
[----:B------:R-:W0:Y:S01]  /*731b0*/  LDS R7, [R3+-0x400] ;  /* 0xfffc000003077984 */ /* 0x000e220000000800 */
[----:B------:R-:W1:Y:S01]  /*731c0*/  LDC.64 R20, c[0x0][0x228] ;  /* 0x00008a00ff147b82 */ /* 0x000e620000000a00 */
[C---:B----4-:R-:W-:Y:S01]  /*731d0*/  VIADD R9, R0.reuse, 0xffffff00 ;  /* 0xffffff0000097836 */ /* 0x050fe20000000000 */
[----:B------:R-:W-:Y:S01]  /*731e0*/  IADD3 R11, R0, -0x80, RZ ;  /* 0xffffff80000b7810 */ /* 0x000fe20007ffe0ff */
[----:B------:R-:W2:Y:S01]  /*731f0*/  LDS R23, [R3+-0x200] ;  /* 0xfffe000003177984 */ /* 0x000ea20000000800 */
[----:B------:R-:W-:Y:S01]  /*73200*/  VIADD R15, R2, 0x200 ;  /* 0x00000200020f7836 */ /* 0x000fe20000000000 */
[----:B------:R-:W-:Y:S01]  /*73210*/  PLOP3.LUT P0, PT, PT, PT, PT, 0x8, 0x0 ;  /* 0x000000000000781c */ /* 0x000fe20003f0e170 */
[C---:B------:R-:W-:Y:S01]  /*73220*/  VIADD R17, R0.reuse, 0x100 ;  /* 0x0000010000117836 */ /* 0x040fe20000000000 */
[----:B------:R-:W3:Y:S01]  /*73230*/  LDS R25, [R3] ;  /* 0x0000000003197984 */ /* 0x000ee20000000800 */
[C---:B------:R-:W-:Y:S02]  /*73240*/  VIADD R19, R0.reuse, 0x180 ;  /* 0x0000018000137836 */ /* 0x040fe40000000000 */
[----:B------:R-:W-:Y:S01]  /*73250*/  VIADD R29, R0, 0x200 ;  /* 0x00000200001d7836 */ /* 0x000fe20000000000 */
[----:B------:R-:W4:Y:S01]  /*73260*/  LDS R27, [R3+0x200] ;  /* 0x00020000031b7984 */ /* 0x000f220000000800 */
[----:B------:R-:W-:-:S03]  /*73270*/  VIADD R6, R6, 0x400 ;  /* 0x0000040006067836 */ /* 0x000fc60000000000 */
        /* <DEDUP_REMOVED lines=8> */
[C-C-:B------:R-:W-:Y:S01]  /*73300*/  IMAD.WIDE.U32 R12, R0.reuse, 0x4, R20.reuse ;  /* 0x00000004000c7825 */ /* 0x140fe200078e0014 */
        /* <DEDUP_REMOVED lines=14> */
.L_x_67149:
[----:B------:R-:W-:Y:S05]  /*733f0*/  BSYNC B0 ;  /* 0x0000000000007941 */ /* 0x000fea0003800000 */
.L_x_67148:
        /* <DEDUP_REMOVED lines=18> */
.L_x_67150:
        /* <DEDUP_REMOVED lines=14> */
.L_x_74368:


//--------------------- .text._ZN17fastertransformer38beam_online_softmax_topk_stage2_kernelIfLi4ELi128EEEvPKfS2_PiPT_ii --------------------------
	.section	.text._ZN17fastertransformer38beam_online_softmax_topk_stage2_kernelIfLi4ELi128EEEvPKfS2_PiPT_ii,"ax",@progbits
	.align	128
        .global         _ZN17fastertransformer38beam_online_softmax_topk_stage2_kernelIfLi4ELi128EEEvPKfS2_PiPT_ii
        .type           _ZN17fastertransformer38beam_online_softmax_topk_stage2_kernelIfLi4ELi128EEEvPKfS2_PiPT_ii,@function
        .size           _ZN17fastertransformer38beam_online_softmax_topk_stage2_kernelIfLi4ELi128EEEvPKfS2_PiPT_ii,(.L_x_74369 - _ZN17fastertransformer38beam_online_softmax_topk_stage2_kernelIfLi4ELi128EEEvPKfS2_PiPT_ii)
        .other          _ZN17fastertransformer38beam_online_softmax_topk_stage2_kernelIfLi4ELi128EEEvPKfS2_PiPT_ii,@"STO_CUDA_ENTRY STV_DEFAULT"
_ZN17fastertransformer38beam_online_softmax_topk_stage2_kernelIfLi4ELi128EEEvPKfS2_PiPT_ii:
.text._ZN17fastertransformer38beam_online_softmax_topk_stage2_kernelIfLi4ELi128EEEvPKfS2_PiPT_ii:
        /* <DEDUP_REMOVED lines=14> */
[----:B-1----:R-:W-:-:S05]  /*00e0*/  IMAD R7, R5, 0xa, RZ ;  /* 0x0000000a05077824 */ /* 0x002fca00078e02ff */
[----:B0-----:R-:W-:-:S13]  /*00f0*/  ISETP.GE.AND P0, PT, R16, R7, PT ;  /* 0x000000071000720c */ /* 0x001fda0003f06270 */
[----:B--2---:R-:W-:Y:S05]  /*0100*/  @P0 BRA `(.L_x_67152) ;  /* 0x0000000800080947 */ /* 0x004fea0003800000 */
[----:B------:R-:W-:Y:S01]  /*0110*/  IMAD.MOV.U32 R4, RZ, RZ, R16 ;  /* 0x000000ffff047224 */ /* 0x000fe200078e0010 */
[----:B------:R-:W-:Y:S01]  /*0120*/  LOP3.LUT R6, RZ, R16, RZ, 0x33, !PT ;  /* 0x00000010ff067212 */ /* 0x000fe200078e33ff */
[----:B------:R-:W-:Y:S01]  /*0130*/  IMAD R17, R0, R7, RZ ;  /* 0x0000000700117224 */ /* 0x000fe200078e02ff */
[----:B------:R-:W-:Y:S02]  /*0140*/  BSSY B1, `(.L_x_67153) ;  /* 0x0000020000017945 */ /* 0x000fe40003800000 */
[----:B------:R-:W-:Y:S01]  /*0150*/  LOP3.LUT R2, RZ, R4, RZ, 0x33, !PT ;  /* 0x00000004ff027212 */ /* 0x000fe200078e33ff */
[----:B------:R-:W-:Y:S01]  /*0160*/  IMAD.IADD R6, R7, 0x1, R6 ;  /* 0x0000000107067824 */ /* 0x000fe200078e0206 */
[----:B------:R-:W-:-:S03]  /*0170*/  SHF.R.S32.HI R19, RZ, 0x1f, R17 ;  /* 0x0000001fff137819 */ /* 0x000fc60000011411 */
[----:B------:R-:W-:Y:S01]  /*0180*/  IMAD.IADD R2, R7, 0x1, R2 ;  /* 0x0000000107027824 */ /* 0x000fe200078e0202 */
[----:B------:R-:W-:-:S04]  /*0190*/  ISETP.GE.U32.AND P1, PT, R6, 0x180, PT ;  /* 0x000001800600780c */ /* 0x000fc80003f26070 */
[----:B------:R-:W-:-:S04]  /*01a0*/  LEA.HI R2, R2, 0x1, RZ, 0x19 ;  /* 0x0000000102027811 */ /* 0x000fc800078fc8ff */
        /* <DEDUP_REMOVED lines=14> */
.L_x_67155:
[----:B------:R-:W-:Y:S01]  /*0290*/  IMAD.MOV.U32 R3, RZ, RZ, R21 ;  /* 0x000000ffff037224 */ /* 0x000fe200078e0015 */
[----:B------:R-:W-:-:S05]  /*02a0*/  MOV R2, R20 ;  /* 0x0000001400027202 */ /* 0x000fca0000000f00 */
        /* <DEDUP_REMOVED lines=9> */
.L_x_67154:
[----:B------:R-:W-:Y:S05]  /*0340*/  BSYNC B1 ;  /* 0x0000000000017941 */ /* 0x000fea0003800000 */
.L_x_67153:
        /* <DEDUP_REMOVED lines=19> */
.L_x_67158:
        /* <DEDUP_REMOVED lines=11> */
[----:B--2---:R0:W-:Y:S04]  /*0530*/  STS [R6+-0x400], R19 ;  /* 0xfffc001306007388 */ /* 0x0041e80000000800 */
[----:B---3--:R1:W-:Y:S04]  /*0540*/  STS [R6+-0x200], R21 ;  /* 0xfffe001506007388 */ /* 0x0083e80000000800 */
[----:B----4-:R2:W-:Y:S04]  /*0550*/  STS [R6], R23 ;  /* 0x0000001706007388 */ /* 0x0105e80000000800 */
[----:B-----5:R3:W-:Y:S04]  /*0560*/  STS [R6+0x200], R25 ;  /* 0x0002001906007388 */ /* 0x0207e80000000800 */
[----:B------:R4:W-:Y:S04]  /*0570*/  STS [R6+0x400], R27 ;  /* 0x0004001b06007388 */ /* 0x0009e80000000800 */
[----:B0-----:R-:W5:Y:S04]  /*0580*/  LDG.E.CONSTANT R19, desc[UR6][R2.64+0x1600] ;  /* 0x0016000602137981 */ /* 0x001f68000c1e9900 */
[----:B-1----:R-:W5:Y:S04]  /*0590*/  LDG.E.CONSTANT R21, desc[UR6][R2.64+0x1800] ;  /* 0x0018000602157981 */ /* 0x002f68000c1e9900 */
[----:B--2---:R-:W2:Y:S04]  /*05a0*/  LDG.E.CONSTANT R23, desc[UR6][R2.64+0x1a00] ;  /* 0x001a000602177981 */ /* 0x004ea8000c1e9900 */
[----:B---3--:R-:W3:Y:S04]  /*05b0*/  LDG.E.CONSTANT R25, desc[UR6][R2.64+0x1c00] ;  /* 0x001c000602197981 */ /* 0x008ee8000c1e9900 */
[----:B----4-:R0:W4:Y:S01]  /*05c0*/  LDG.E.CONSTANT R27, desc[UR6][R2.64+0x1e00] ;  /* 0x001e0006021b7981 */ /* 0x010122000c1e9900 */
[----:B------:R-:W-:-:S03]  /*05d0*/  VIADD R4, R4, 0x800 ;  /* 0x0000080004047836 */ /* 0x000fc60000000000 */
[----:B------:R-:W-:Y:S02]  /*05e0*/  STS [R6+0x600], R29 ;  /* 0x0006001d06007388 */ /* 0x000fe40000000800 */
[----:B------:R-:W-:Y:S02]  /*05f0*/  ISETP.GE.AND P1, PT, R4, R17, PT ;  /* 0x000000110400720c */ /* 0x000fe40003f26270 */
[----:B------:R-:W-:Y:S01]  /*0600*/  STS [R6+0x800], R18 ;  /* 0x0008001206007388 */ /* 0x000fe20000000800 */
[----:B0-----:R-:W-:-:S03]  /*0610*/  IADD3 R2, P2, R2, 0x2000, RZ ;  /* 0x0000200002027810 */ /* 0x001fc60007f5e0ff */
[----:B------:R-:W-:Y:S02]  /*0620*/  STS [R6+0xa00], R20 ;  /* 0x000a001406007388 */ /* 0x000fe40000000800 */
[----:B------:R-:W-:Y:S02]  /*0630*/  IMAD.X R3, RZ, RZ, R3, P2 ;  /* 0x000000ffff037224 */ /* 0x000fe400010e0603 */
[----:B------:R-:W-:Y:S04]  /*0640*/  STS [R6+0xc00], R22 ;  /* 0x000c001606007388 */ /* 0x000fe80000000800 */
[----:B------:R-:W-:Y:S04]  /*0650*/  STS [R6+0xe00], R24 ;  /* 0x000e001806007388 */ /* 0x000fe80000000800 */
[----:B------:R-:W-:Y:S04]  /*0660*/  STS [R6+0x1000], R26 ;  /* 0x0010001a06007388 */ /* 0x000fe80000000800 */
[----:B-----5:R-:W-:Y:S04]  /*0670*/  STS [R6+0x1200], R19 ;  /* 0x0012001306007388 */ /* 0x020fe80000000800 */
[----:B------:R-:W-:Y:S04]  /*0680*/  STS [R6+0x1400], R21 ;  /* 0x0014001506007388 */ /* 0x000fe80000000800 */
[----:B--2---:R-:W-:Y:S04]  /*0690*/  STS [R6+0x1600], R23 ;  /* 0x0016001706007388 */ /* 0x004fe80000000800 */
[----:B---3--:R-:W-:Y:S04]  /*06a0*/  STS [R6+0x1800], R25 ;  /* 0x0018001906007388 */ /* 0x008fe80000000800 */
[----:B----4-:R0:W-:Y:S02]  /*06b0*/  STS [R6+0x1a00], R27 ;  /* 0x001a001b06007388 */ /* 0x0101e40000000800 */
[----:B0-----:R-:W-:Y:S01]  /*06c0*/  VIADD R6, R6, 0x2000 ;  /* 0x0000200006067836 */ /* 0x001fe20000000000 */
[----:B------:R-:W-:Y:S06]  /*06d0*/  @!P1 BRA `(.L_x_67158) ;  /* 0xfffffffc00689947 */ /* 0x000fec000383ffff */
.L_x_67157:
[----:B------:R-:W-:Y:S05]  /*06e0*/  BSYNC B1 ;  /* 0x0000000000017941 */ /* 0x000fea0003800000 */
.L_x_67156:
        /* <DEDUP_REMOVED lines=25> */
.L_x_67160:
[----:B------:R-:W-:Y:S05]  /*0880*/  BSYNC B1 ;  /* 0x0000000000017941 */ /* 0x000fea0003800000 */
.L_x_67159:
        /* <DEDUP_REMOVED lines=10> */
.L_x_67152:
[----:B------:R-:W-:Y:S05]  /*0930*/  BSYNC B0 ;  /* 0x0000000000007941 */ /* 0x000fea0003800000 */
.L_x_67151:
[----:B------:R-:W-:Y:S01]  /*0940*/  ISETP.GE.U32.AND P0, PT, R16, R5, PT ;  /* 0x000000051000720c */ /* 0x000fe20003f06070 */
[----:B------:R-:W-:Y:S01]  /*0950*/  BAR.SYNC.DEFER_BLOCKING 0x0 ;  /* 0x0000000000007b1d */ /* 0x000fe20000010000 */
[----:B------:R-:W-:Y:S01]  /*0960*/  IMAD.MOV.U32 R22, RZ, RZ, RZ ;  /* 0x000000ffff167224 */ /* 0x000fe200078e00ff */
[----:B------:R-:W-:Y:S01]  /*0970*/  MOV R5, 0xff7fffff ;  /* 0xff7fffff00057802 */ /* 0x000fe20000000f00 */
[----:B0-----:R-:W-:Y:S02]  /*0980*/  IMAD.MOV.U32 R6, RZ, RZ, -0x1 ;  /* 0xffffffffff067424 */ /* 0x001fe400078e00ff */
[----:B------:R-:W-:Y:S01]  /*0990*/  IMAD.MOV.U32 R2, RZ, RZ, -0x800001 ;  /* 0xff7fffffff027424 */ /* 0x000fe200078e00ff */
[----:B------:R-:W-:Y:S01]  /*09a0*/  BSSY B0, `(.L_x_67161) ;  /* 0x00001a8000007945 */ /* 0x000fe20003800000 */
        /* <DEDUP_REMOVED lines=10> */
[----:B------:R-:W-:Y:S01]  /*0a50*/  IMAD.SHL.U32 R20, R20, 0x2, RZ ;  /* 0x0000000214147824 */ /* 0x000fe200078e00ff */
[----:B------:R-:W-:-:S04]  /*0a60*/  HFMA2.MMA R21, -RZ, RZ, 0, 0 ;  /* 0x00000000ff157435 */ /* 0x000fc800000001ff */
[----:B------:R-:W-:-:S05]  /*0a70*/  VIMNMX R20, R20, 0x1, !PT ;  /* 0x0000000114147848 */ /* 0x000fca0007fe0100 */
[----:B------:R-:W-:-:S05]  /*0a80*/  VIADD R2, R20, 0xffffffff ;  /* 0xffffffff14027836 */ /* 0x000fca0000000000 */
[----:B------:R-:W-:-:S13]  /*0a90*/  ISETP.GE.U32.AND P0, PT, R2, 0x3, PT ;  /* 0x000000030200780c */ /* 0x000fda0003f06070 */
        /* <DEDUP_REMOVED lines=14> */
.L_x_67167:
[----:B------:R-:W-:Y:S01]  /*0b80*/  IMAD R22, R16, 0xa, R21 ;  /* 0x0000000a10167824 */ /* 0x000fe200078e0215 */
[----:B------:R-:W-:Y:S01]  /*0b90*/  IADD3 R17, R17, -0x10, RZ ;  /* 0xfffffff011117810 */ /* 0x000fe20007ffe0ff */
[----:B------:R-:W-:-:S03]  /*0ba0*/  IMAD.SHL.U32 R23, R21, 0x4, RZ ;  /* 0x0000000415177824 */ /* 0x000fc600078e00ff */
[----:B------:R-:W-:Y:S02]  /*0bb0*/  LEA R22, R22, UR4, 0x2 ;  /* 0x0000000416167c11 */ /* 0x000fe4000f8e10ff */
[C---:B------:R-:W-:Y:S02]  /*0bc0*/  ISETP.EQ.AND P1, PT, R23.reuse, 0x18, PT ;  /* 0x000000181700780c */ /* 0x040fe40003f22270 */
[C---:B------:R-:W-:Y:S01]  /*0bd0*/  ISETP.EQ.AND P4, PT, R23.reuse, RZ, PT ;  /* 0x000000ff1700720c */ /* 0x040fe20003f82270 */
[----:B------:R-:W0:Y:S01]  /*0be0*/  LDS.64 R4, [R22] ;  /* 0x0000000016047984 */ /* 0x000e220000000a00 */
[C---:B------:R-:W-:Y:S02]  /*0bf0*/  ISETP.EQ.AND P2, PT, R23.reuse, 0x8, PT ;  /* 0x000000081700780c */ /* 0x040fe40003f42270 */
[C---:B------:R-:W-:Y:S01]  /*0c00*/  ISETP.EQ.AND P5, PT, R23.reuse, 0x10, PT ;  /* 0x000000101700780c */ /* 0x040fe20003fa2270 */
[----:B------:R-:W1:Y:S01]  /*0c10*/  LDS.64 R18, [R22+0x10] ;  /* 0x0000100016127984 */ /* 0x000e620000000a00 */
[----:B------:R-:W-:-:S02]  /*0c20*/  ISETP.EQ.AND P3, PT, R23, -0x10, PT ;  /* 0xfffffff01700780c */ /* 0x000fc40003f62270 */
[C---:B------:R-:W-:Y:S01]  /*0c30*/  ISETP.EQ.AND P6, PT, R23.reuse, -0x8, PT ;  /* 0xfffffff81700780c */ /* 0x040fe20003fc2270 */
[----:B------:R-:W2:Y:S04]  /*0c40*/  LDS.64 R6, [R22+0x8] ;  /* 0x0000080016067984 */ /* 0x000ea80000000a00 */
[----:B------:R-:W3:Y:S01]  /*0c50*/  LDS.64 R2, [R22+0x18] ;  /* 0x0000180016027984 */ /* 0x000ee20000000a00 */
[--C-:B0-----:R-:W-:Y:S01]  /*0c60*/  @P1 IMAD.MOV.U32 R9, RZ, RZ, R4.reuse ;  /* 0x000000ffff091224 */ /* 0x101fe200078e0004 */
[----:B------:R-:W-:Y:S01]  /*0c70*/  @P2 MOV R13, R4 ;  /* 0x00000004000d2202 */ /* 0x000fe20000000f00 */
[----:B------:R-:W-:Y:S01]  /*0c80*/  @P1 IMAD.MOV.U32 R8, RZ, RZ, R5 ;  /* 0x000000ffff081224 */ /* 0x000fe200078e0005 */
[----:B------:R-:W-:Y:S01]  /*0c90*/  ISETP.EQ.AND P1, PT, R23, -0x18, PT ;  /* 0xffffffe81700780c */ /* 0x000fe20003f22270 */
[--C-:B------:R-:W-:Y:S01]  /*0ca0*/  @P4 IMAD.MOV.U32 R15, RZ, RZ, R4.reuse ;  /* 0x000000ffff0f4224 */ /* 0x100fe200078e0004 */
[----:B-1----:R-:W-:Y:S01]  /*0cb0*/  @P3 MOV R15, R18 ;  /* 0x00000012000f3202 */ /* 0x002fe20000000f00 */
[----:B------:R-:W-:-:S02]  /*0cc0*/  @P5 IMAD.MOV.U32 R11, RZ, RZ, R4 ;  /* 0x000000ffff0b5224 */ /* 0x000fc400078e0004 */
[--C-:B------:R-:W-:Y:S02]  /*0cd0*/  @P4 IMAD.MOV.U32 R14, RZ, RZ, R5.reuse ;  /* 0x000000ffff0e4224 */ /* 0x100fe400078e0005 */
[--C-:B------:R-:W-:Y:S02]  /*0ce0*/  @P2 IMAD.MOV.U32 R12, RZ, RZ, R5.reuse ;  /* 0x000000ffff0c2224 */ /* 0x100fe400078e0005 */
[----:B------:R-:W-:Y:S02]  /*0cf0*/  @P5 IMAD.MOV.U32 R10, RZ, RZ, R5 ;  /* 0x000000ffff0a5224 */ /* 0x000fe400078e0005 */
[----:B------:R-:W0:Y:S01]  /*0d00*/  LDS.64 R4, [R22+0x20] ;  /* 0x0000200016047984 */ /* 0x000e220000000a00 */
[--C-:B------:R-:W-:Y:S02]  /*0d10*/  @P4 IMAD.MOV.U32 R11, RZ, RZ, R18.reuse ;  /* 0x000000ffff0b4224 */ /* 0x100fe400078e0012 */
[--C-:B------:R-:W-:Y:S02]  /*0d20*/  @P6 IMAD.MOV.U32 R13, RZ, RZ, R18.reuse ;  /* 0x000000ffff0d6224 */ /* 0x100fe400078e0012 */
[----:B------:R-:W-:-:S02]  /*0d30*/  @P2 IMAD.MOV.U32 R9, RZ, RZ, R18 ;  /* 0x000000ffff092224 */ /* 0x000fc400078e0012 */
[--C-:B------:R-:W-:Y:S02]  /*0d40*/  @P4 IMAD.MOV.U32 R10, RZ, RZ, R19.reuse ;  /* 0x000000ffff0a4224 */ /* 0x100fe400078e0013 */
[--C-:B------:R-:W-:Y:S02]  /*0d50*/  @P3 IMAD.MOV.U32 R14, RZ, RZ, R19.reuse ;  /* 0x000000ffff0e3224 */ /* 0x100fe400078e0013 */
[--C-:B------:R-:W-:Y:S01]  /*0d60*/  @P6 IMAD.MOV.U32 R12, RZ, RZ, R19.reuse ;  /* 0x000000ffff0c6224 */ /* 0x100fe200078e0013 */
[----:B--2---:R-:W-:Y:S01]  /*0d70*/  @P4 MOV R12, R7 ;  /* 0x00000007000c4202 */ /* 0x004fe20000000f00 */
[----:B------:R-:W-:Y:S02]  /*0d80*/  @P2 IMAD.MOV.U32 R8, RZ, RZ, R19 ;  /* 0x000000ffff082224 */ /* 0x000fe400078e0013 */
[--C-:B------:R-:W-:Y:S02]  /*0d90*/  @P2 IMAD.MOV.U32 R11, RZ, RZ, R6.reuse ;  /* 0x000000ffff0b2224 */ /* 0x100fe400078e0006 */
[----:B------:R-:W-:-:S02]  /*0da0*/  @P6 IMAD.MOV.U32 R15, RZ, RZ, R6 ;  /* 0x000000ffff0f6224 */ /* 0x000fc400078e0006 */
[--C-:B------:R-:W-:Y:S02]  /*0db0*/  @P4 IMAD.MOV.U32 R13, RZ, RZ, R6.reuse ;  /* 0x000000ffff0d4224 */ /* 0x100fe400078e0006 */
[----:B------:R-:W-:Y:S02]  /*0dc0*/  @P5 IMAD.MOV.U32 R9, RZ, RZ, R6 ;  /* 0x000000ffff095224 */ /* 0x000fe400078e0006 */
[--C-:B------:R-:W-:Y:S01]  /*0dd0*/  @P2 IMAD.MOV.U32 R10, RZ, RZ, R7.reuse ;  /* 0x000000ffff0a2224 */ /* 0x100fe200078e0007 */
[----:B---3--:R-:W-:Y:S01]  /*0de0*/  @P6 MOV R10, R3 ;  /* 0x00000003000a6202 */ /* 0x008fe20000000f00 */
[--C-:B------:R-:W-:Y:S02]  /*0df0*/  @P6 IMAD.MOV.U32 R14, RZ, RZ, R7.reuse ;  /* 0x000000ffff0e6224 */ /* 0x100fe400078e0007 */
[----:B------:R-:W-:Y:S02]  /*0e00*/  @P5 IMAD.MOV.U32 R8, RZ, RZ, R7 ;  /* 0x000000ffff085224 */ /* 0x000fe400078e0007 */
[----:B------:R-:W1:Y:S01]  /*0e10*/  LDS.64 R6, [R22+0x28] ;  /* 0x0000280016067984 */ /* 0x000e620000000a00 */
[----:B------:R-:W-:-:S02]  /*0e20*/  VIADD R23, R21, 0x4 ;  /* 0x0000000415177836 */ /* 0x000fc40000000000 */
[--C-:B------:R-:W-:Y:S02]  /*0e30*/  @P1 IMAD.MOV.U32 R15, RZ, RZ, R2.reuse ;  /* 0x000000ffff0f1224 */ /* 0x100fe400078e0002 */
[--C-:B------:R-:W-:Y:S01]  /*0e40*/  @P1 IMAD.MOV.U32 R14, RZ, RZ, R3.reuse ;  /* 0x000000ffff0e1224 */ /* 0x100fe200078e0003 */
[----:B------:R-:W-:Y:S01]  /*0e50*/  SHF.L.U32 R23, R23, 0x2, RZ ;  /* 0x0000000217177819 */ /* 0x000fe200000006ff */
[--C-:B------:R-:W-:Y:S02]  /*0e60*/  @P3 IMAD.MOV.U32 R13, RZ, RZ, R2.reuse ;  /* 0x000000ffff0d3224 */ /* 0x100fe400078e0002 */
[--C-:B------:R-:W-:Y:S01]  /*0e70*/  @P3 IMAD.MOV.U32 R12, RZ, RZ, R3.reuse ;  /* 0x000000ffff0c3224 */ /* 0x100fe200078e0003 */
[C---:B------:R-:W-:Y:S01]  /*0e80*/  ISETP.EQ.AND P2, PT, R23.reuse, 0x18, PT ;  /* 0x000000181700780c */ /* 0x040fe20003f42270 */
[--C-:B------:R-:W-:Y:S01]  /*0e90*/  @P6 IMAD.MOV.U32 R11, RZ, RZ, R2.reuse ;  /* 0x000000ffff0b6224 */ /* 0x100fe200078e0002 */
[C---:B------:R-:W-:Y:S01]  /*0ea0*/  ISETP.EQ.AND P5, PT, R23.reuse, RZ, PT ;  /* 0x000000ff1700720c */ /* 0x040fe20003fa2270 */
[----:B------:R-:W-:Y:S01]  /*0eb0*/  @P4 IMAD.MOV.U32 R9, RZ, RZ, R2 ;  /* 0x000000ffff094224 */ /* 0x000fe200078e0002 */
[C---:B------:R-:W-:Y:S01]  /*0ec0*/  ISETP.EQ.AND P1, PT, R23.reuse, 0x8, PT ;  /* 0x000000081700780c */ /* 0x040fe20003f22270 */
[----:B------:R-:W-:Y:S01]  /*0ed0*/  @P4 IMAD.MOV.U32 R8, RZ, RZ, R3 ;  /* 0x000000ffff084224 */ /* 0x000fe200078e0003 */
[----:B------:R-:W-:-:S02]  /*0ee0*/  ISETP.EQ.AND P3, PT, R23, 0x10, PT ;  /* 0x000000101700780c */ /* 0x000fc40003f62270 */
[C---:B------:R-:W-:Y:S02]  /*0ef0*/  ISETP.EQ.AND P4, PT, R23.reuse, -0x10, PT ;  /* 0xfffffff01700780c */ /* 0x040fe40003f82270 */
[----:B------:R-:W-:-:S03]  /*0f00*/  ISETP.EQ.AND P6, PT, R23, -0x8, PT ;  /* 0xfffffff81700780c */ /* 0x000fc60003fc2270 */
[--C-:B------:R-:W-:Y:S02]  /*0f10*/  @P2 IMAD.MOV.U32 R9, RZ, RZ, R18.reuse ;  /* 0x000000ffff092224 */ /* 0x100fe400078e0012 */
[--C-:B------:R-:W-:Y:S01]  /*0f20*/  @P2 IMAD.MOV.U32 R8, RZ, RZ, R19.reuse ;  /* 0x000000ffff082224 */ /* 0x100fe200078e0013 */
[----:B------:R-:W-:Y:S01]  /*0f30*/  ISETP.EQ.AND P2, PT, R23, -0x18, PT ;  /* 0xffffffe81700780c */ /* 0x000fe20003f42270 */
[--C-:B------:R-:W-:Y:S02]  /*0f40*/  @P5 IMAD.MOV.U32 R15, RZ, RZ, R18.reuse ;  /* 0x000000ffff0f5224 */ /* 0x100fe400078e0012 */
[----:B------:R-:W-:Y:S01]  /*0f50*/  @P1 IMAD.MOV.U32 R13, RZ, RZ, R18 ;  /* 0x000000ffff0d1224 */ /* 0x000fe200078e0012 */
[----:B------:R-:W-:Y:S01]  /*0f60*/  @P3 MOV R11, R18 ;  /* 0x00000012000b3202 */ /* 0x000fe20000000f00 */
[--C-:B------:R-:W-:Y:S02]  /*0f70*/  @P5 IMAD.MOV.U32 R14, RZ, RZ, R19.reuse ;  /* 0x000000ffff0e5224 */ /* 0x100fe400078e0013 */
[--C-:B------:R-:W-:Y:S01]  /*0f80*/  @P1 IMAD.MOV.U32 R12, RZ, RZ, R19.reuse ;  /* 0x000000ffff0c1224 */ /* 0x100fe200078e0013 */
[----:B0-----:R-:W-:Y:S01]  /*0f90*/  @P6 MOV R13, R4 ;  /* 0x00000004000d6202 */ /* 0x001fe20000000f00 */
[----:B------:R-:W-:Y:S01]  /*0fa0*/  @P3 IMAD.MOV.U32 R10, RZ, RZ, R19 ;  /* 0x000000ffff0a3224 */ /* 0x000fe200078e0013 */
[----:B------:R-:W-:Y:S01]  /*0fb0*/  @P5 MOV R10, R5 ;  /* 0x00000005000a5202 */ /* 0x000fe20000000f00 */
[----:B------:R-:W0:Y:S01]  /*0fc0*/  LDS.64 R18, [R22+0x30] ;  /* 0x0000300016127984 */ /* 0x000e220000000a00 */
[----:B------:R-:W-:-:S02]  /*0fd0*/  VIADD R23, R21, 0x8 ;  /* 0x0000000815177836 */ /* 0x000fc40000000000 */
[--C-:B------:R-:W-:Y:S02]  /*0fe0*/  @P5 IMAD.MOV.U32 R11, RZ, RZ, R4.reuse ;  /* 0x000000ffff0b5224 */ /* 0x100fe400078e0004 */
[----:B------:R-:W-:Y:S02]  /*0ff0*/  IMAD.SHL.U32 R23, R23, 0x4, RZ ;  /* 0x0000000417177824 */ /* 0x000fe400078e00ff */
[--C-:B------:R-:W-:Y:S02]  /*1000*/  @P4 IMAD.MOV.U32 R15, RZ, RZ, R4.reuse ;  /* 0x000000ffff0f4224 */ /* 0x100fe400078e0004 */
[----:B------:R-:W-:Y:S02]  /*1010*/  @P1 IMAD.MOV.U32 R9, RZ, RZ, R4 ;  /* 0x000000ffff091224 */ /* 0x000fe400078e0004 */
[--C-:B------:R-:W-:Y:S02]  /*1020*/  @P4 IMAD.MOV.U32 R14, RZ, RZ, R5.reuse ;  /* 0x000000ffff0e4224 */ /* 0x100fe400078e0005 */
[----:B------:R-:W-:-:S02]  /*1030*/  @P6 IMAD.MOV.U32 R12, RZ, RZ, R5 ;  /* 0x000000ffff0c6224 */ /* 0x000fc400078e0005 */
[----:B------:R-:W-:Y:S01]  /*1040*/  @P1 IMAD.MOV.U32 R8, RZ, RZ, R5 ;  /* 0x000000ffff081224 */ /* 0x000fe200078e0005 */
[----:B------:R-:W-:Y:S01]  /*1050*/  @P3 MOV R8, R3 ;  /* 0x0000000300083202 */ /* 0x000fe20000000f00 */
[--C-:B------:R-:W-:Y:S02]  /*1060*/  @P1 IMAD.MOV.U32 R11, RZ, RZ, R2.reuse ;  /* 0x000000ffff0b1224 */ /* 0x100fe400078e0002 */
[--C-:B------:R-:W-:Y:S02]  /*1070*/  @P6 IMAD.MOV.U32 R15, RZ, RZ, R2.reuse ;  /* 0x000000ffff0f6224 */ /* 0x100fe400078e0002 */
[--C-:B------:R-:W-:Y:S02]  /*1080*/  @P5 IMAD.MOV.U32 R13, RZ, RZ, R2.reuse ;  /* 0x000000ffff0d5224 */ /* 0x100fe400078e0002 */
[----:B------:R-:W-:Y:S01]  /*1090*/  @P3 IMAD.MOV.U32 R9, RZ, RZ, R2 ;  /* 0x000000ffff093224 */ /* 0x000fe200078e0002 */
[C---:B------:R-:W-:Y:S01]  /*10a0*/  ISETP.EQ.AND P3, PT, R23.reuse, RZ, PT ;  /* 0x000000ff1700720c */ /* 0x040fe20003f62270 */
[--C-:B------:R-:W-:Y:S01]  /*10b0*/  @P1 IMAD.MOV.U32 R10, RZ, RZ, R3.reuse ;  /* 0x000000ffff0a1224 */ /* 0x100fe200078e0003 */
[----:B------:R-:W-:Y:S01]  /*10c0*/  ISETP.EQ.AND P1, PT, R23, 0x18, PT ;  /* 0x000000181700780c */ /* 0x000fe20003f22270 */
[--C-:B------:R-:W-:Y:S01]  /*10d0*/  @P6 IMAD.MOV.U32 R14, RZ, RZ, R3.reuse ;  /* 0x000000ffff0e6224 */ /* 0x100fe200078e0003 */
[----:B-1----:R-:W-:Y:S01]  /*10e0*/  @P5 MOV R9, R6 ;  /* 0x0000000600095202 */ /* 0x002fe20000000f00 */
[----:B------:R-:W-:-:S02]  /*10f0*/  @P5 IMAD.MOV.U32 R12, RZ, RZ, R3 ;  /* 0x000000ffff0c5224 */ /* 0x000fc400078e0003 */
[--C-:B------:R-:W-:Y:S01]  /*1100*/  @P2 IMAD.MOV.U32 R15, RZ, RZ, R6.reuse ;  /* 0x000000ffff0f2224 */ /* 0x100fe200078e0006 */
[----:B------:R-:W1:Y:S01]  /*1110*/  LDS.64 R2, [R22+0x38] ;  /* 0x0000380016027984 */ /* 0x000e620000000a00 */
[--C-:B------:R-:W-:Y:S01]  /*1120*/  @P2 IMAD.MOV.U32 R14, RZ, RZ, R7.reuse ;  /* 0x000000ffff0e2224 */ /* 0x100fe200078e0007 */
[C---:B------:R-:W-:Y:S01]  /*1130*/  ISETP.EQ.AND P2, PT, R23.reuse, 0x8, PT ;  /* 0x000000081700780c */ /* 0x040fe20003f42270 */
[--C-:B------:R-:W-:Y:S02]  /*1140*/  @P4 IMAD.MOV.U32 R13, RZ, RZ, R6.reuse ;  /* 0x000000ffff0d4224 */ /* 0x100fe400078e0006 */
[--C-:B------:R-:W-:Y:S01]  /*1150*/  @P4 IMAD.MOV.U32 R12, RZ, RZ, R7.reuse ;  /* 0x000000ffff0c4224 */ /* 0x100fe200078e0007 */
[C---:B------:R-:W-:Y:S01]  /*1160*/  ISETP.EQ.AND P4, PT, R23.reuse, 0x10, PT ;  /* 0x000000101700780c */ /* 0x040fe20003f82270 */
[----:B------:R-:W-:Y:S01]  /*1170*/  @P6 IMAD.MOV.U32 R11, RZ, RZ, R6 ;  /* 0x000000ffff0b6224 */ /* 0x000fe200078e0006 */
[----:B------:R-:W-:Y:S01]  /*1180*/  @P3 MOV R14, R5 ;  /* 0x00000005000e3202 */ /* 0x000fe20000000f00 */
[--C-:B------:R-:W-:Y:S01]  /*1190*/  @P6 IMAD.MOV.U32 R10, RZ, RZ, R7.reuse ;  /* 0x000000ffff0a6224 */ /* 0x100fe200078e0007 */
[C---:B------:R-:W-:Y:S01]  /*11a0*/  ISETP.EQ.AND P6, PT, R23.reuse, -0x8, PT ;  /* 0xfffffff81700780c */ /* 0x040fe20003fc2270 */
[----:B------:R-:W-:Y:S01]  /*11b0*/  @P5 IMAD.MOV.U32 R8, RZ, RZ, R7 ;  /* 0x000000ffff085224 */ /* 0x000fe200078e0007 */
[----:B------:R-:W-:Y:S01]  /*11c0*/  ISETP.EQ.AND P5, PT, R23, -0x10, PT ;  /* 0xfffffff01700780c */ /* 0x000fe20003fa2270 */
[----:B------:R-:W-:-:S02]  /*11d0*/  @P1 IMAD.MOV.U32 R9, RZ, RZ, R4 ;  /* 0x000000ffff091224 */ /* 0x000fc400078e0004 */
[--C-:B------:R-:W-:Y:S01]  /*11e0*/  @P1 IMAD.MOV.U32 R8, RZ, RZ, R5.reuse ;  /* 0x000000ffff081224 */ /* 0x100fe200078e0005 */
[----:B------:R-:W-:Y:S01]  /*11f0*/  ISETP.EQ.AND P1, PT, R23, -0x18, PT ;  /* 0xffffffe81700780c */ /* 0x000fe20003f22270 */
[--C-:B------:R-:W-:Y:S01]  /*1200*/  @P3 IMAD.MOV.U32 R15, RZ, RZ, R4.reuse ;  /* 0x000000ffff0f3224 */ /* 0x100fe200078e0004 */
[----:B0-----:R-:W-:Y:S01]  /*1210*/  @P2 MOV R9, R18 ;  /* 0x0000001200092202 */ /* 0x001fe20000000f00 */
[--C-:B------:R-:W-:Y:S02]  /*1220*/  @P2 IMAD.MOV.U32 R13, RZ, RZ, R4.reuse ;  /* 0x000000ffff0d2224 */ /* 0x100fe400078e0004 */
[----:B------:R-:W-:Y:S02]  /*1230*/  @P4 IMAD.MOV.U32 R11, RZ, RZ, R4 ;  /* 0x000000ffff0b4224 */ /* 0x000fe400078e0004 */
[--C-:B------:R-:W-:Y:S02]  /*1240*/  @P2 IMAD.MOV.U32 R12, RZ, RZ, R5.reuse ;  /* 0x000000ffff0c2224 */ /* 0x100fe400078e0005 */
[----:B------:R-:W-:Y:S01]  /*1250*/  @P4 IMAD.MOV.U32 R10, RZ, RZ, R5 ;  /* 0x000000ffff0a4224 */ /* 0x000fe200078e0005 */
[----:B------:R-:W-:Y:S01]  /*1260*/  @P5 MOV R14, R19 ;  /* 0x00000013000e5202 */ /* 0x000fe20000000f00 */
[----:B------:R-:W0:Y:S01]  /*1270*/  LDS.64 R4, [R22+0x40] ;  /* 0x0000400016047984 */ /* 0x000e220000000a00 */
[----:B------:R-:W-:-:S02]  /*1280*/  @P3 IMAD.MOV.U32 R11, RZ, RZ, R18 ;  /* 0x000000ffff0b3224 */ /* 0x000fc400078e0012 */
[--C-:B------:R-:W-:Y:S02]  /*1290*/  @P5 IMAD.MOV.U32 R15, RZ, RZ, R18.reuse ;  /* 0x000000ffff0f5224 */ /* 0x100fe400078e0012 */
[----:B------:R-:W-:Y:S02]  /*12a0*/  @P6 IMAD.MOV.U32 R13, RZ, RZ, R18 ;  /* 0x000000ffff0d6224 */ /* 0x000fe400078e0012 */
[--C-:B------:R-:W-:Y:S02]  /*12b0*/  @P3 IMAD.MOV.U32 R10, RZ, RZ, R19.reuse ;  /* 0x000000ffff0a3224 */ /* 0x100fe400078e0013 */
[--C-:B------:R-:W-:Y:S02]  /*12c0*/  @P6 IMAD.MOV.U32 R12, RZ, RZ, R19.reuse ;  /* 0x000000ffff0c6224 */ /* 0x100fe400078e0013 */
[----:B------:R-:W-:Y:S02]  /*12d0*/  @P2 IMAD.MOV.U32 R8, RZ, RZ, R19 ;  /* 0x000000ffff082224 */ /* 0x000fe400078e0013 */
[----:B------:R-:W-:-:S02]  /*12e0*/  @P2 IMAD.MOV.U32 R11, RZ, RZ, R6 ;  /* 0x000000ffff0b2224 */ /* 0x000fc400078e0006 */
[--C-:B------:R-:W-:Y:S01]  /*12f0*/  @P6 IMAD.MOV.U32 R15, RZ, RZ, R6.reuse ;  /* 0x000000ffff0f6224 */ /* 0x100fe200078e0006 */
[----:B-1----:R-:W-:Y:S01]  /*1300*/  @P1 MOV R15, R2 ;  /* 0x00000002000f1202 */ /* 0x002fe20000000f00 */
[--C-:B------:R-:W-:Y:S02]  /*1310*/  @P3 IMAD.MOV.U32 R13, RZ, RZ, R6.reuse ;  /* 0x000000ffff0d3224 */ /* 0x100fe400078e0006 */
[----:B------:R-:W-:Y:S02]  /*1320*/  @P4 IMAD.MOV.U32 R9, RZ, RZ, R6 ;  /* 0x000000ffff094224 */ /* 0x000fe400078e0006 */
[--C-:B------:R-:W-:Y:S02]  /*1330*/  @P2 IMAD.MOV.U32 R10, RZ, RZ, R7.reuse ;  /* 0x000000ffff0a2224 */ /* 0x100fe400078e0007 */
[--C-:B------:R-:W-:Y:S02]  /*1340*/  @P6 IMAD.MOV.U32 R14, RZ, RZ, R7.reuse ;  /* 0x000000ffff0e6224 */ /* 0x100fe400078e0007 */
[----:B------:R-:W-:-:S02]  /*1350*/  @P3 IMAD.MOV.U32 R12, RZ, RZ, R7 ;  /* 0x000000ffff0c3224 */ /* 0x000fc400078e0007 */
[----:B------:R-:W-:Y:S01]  /*1360*/  @P4 IMAD.MOV.U32 R8, RZ, RZ, R7 ;  /* 0x000000ffff084224 */ /* 0x000fe200078e0007 */
[----:B------:R-:W-:Y:S01]  /*1370*/  @P3 MOV R8, R3 ;  /* 0x0000000300083202 */ /* 0x000fe20000000f00 */
[----:B------:R-:W-:Y:S01]  /*1380*/  VIADD R23, R21, 0xc ;  /* 0x0000000c15177836 */ /* 0x000fe20000000000 */
[----:B------:R-:W1:Y:S01]  /*1390*/  LDS.64 R6, [R22+0x48] ;  /* 0x0000480016067984 */ /* 0x000e620000000a00 */
[--C-:B------:R-:W-:Y:S02]  /*13a0*/  @P5 IMAD.MOV.U32 R13, RZ, RZ, R2.reuse ;  /* 0x000000ffff0d5224 */ /* 0x100fe400078e0002 */
[----:B------:R-:W-:Y:S02]  /*13b0*/  IMAD.SHL.U32 R23, R23, 0x4, RZ ;  /* 0x0000000417177824 */ /* 0x000fe400078e00ff */
        /* <DEDUP_REMOVED lines=8> */
[----:B------:R-:W-:Y:S01]  /*1440*/  ISETP.EQ.AND P1, PT, R23, 0x8, PT ;  /* 0x000000081700780c */ /* 0x000fe20003f22270 */
[----:B------:R-:W-:Y:S01]  /*1450*/  VIADD R21, R21, 0x10 ;  /* 0x0000001015157836 */ /* 0x000fe20000000000 */
[----:B------:R-:W-:-:S02]  /*1460*/  ISETP.EQ.AND P6, PT, R23, -0x10, PT ;  /* 0xfffffff01700780c */ /* 0x000fc40003fc2270 */
[----:B------:R-:W-:-:S03]  /*1470*/  ISETP.EQ.AND P3, PT, R23, -0x8, PT ;  /* 0xfffffff81700780c */ /* 0x000fc60003f62270 */
[--C-:B------:R-:W-:Y:S02]  /*1480*/  @P5 IMAD.MOV.U32 R11, RZ, RZ, R18.reuse ;  /* 0x000000ffff0b5224 */ /* 0x100fe400078e0012 */
[--C-:B------:R-:W-:Y:S02]  /*1490*/  @P5 IMAD.MOV.U32 R10, RZ, RZ, R19.reuse ;  /* 0x000000ffff0a5224 */ /* 0x100fe400078e0013 */
[----:B------:R-:W-:Y:S02]  /*14a0*/  @P4 IMAD.MOV.U32 R9, RZ, RZ, R18 ;  /* 0x000000ffff094224 */ /* 0x000fe400078e0012 */
[----:B------:R-:W-:Y:S01]  /*14b0*/  @P4 IMAD.MOV.U32 R8, RZ, RZ, R19 ;  /* 0x000000ffff084224 */ /* 0x000fe200078e0013 */
[----:B------:R-:W-:Y:S01]  /*14c0*/  @P1 MOV R12, R19 ;  /* 0x00000013000c1202 */ /* 0x000fe20000000f00 */
[----:B0-----:R-:W-:Y:S01]  /*14d0*/  @P2 IMAD.MOV.U32 R11, RZ, RZ, R4 ;  /* 0x000000ffff0b2224 */ /* 0x001fe200078e0004 */
[----:B------:R-:W-:Y:S01]  /*14e0*/  ISETP.EQ.AND P4, PT, R23, -0x18, PT ;  /* 0xffffffe81700780c */ /* 0x000fe20003f82270 */
[----:B------:R-:W-:-:S02]  /*14f0*/  @P2 IMAD.MOV.U32 R10, RZ, RZ, R5 ;  /* 0x000000ffff0a2224 */ /* 0x000fc400078e0005 */
[----:B------:R-:W-:Y:S02]  /*1500*/  @P1 IMAD.MOV.U32 R13, RZ, RZ, R18 ;  /* 0x000000ffff0d1224 */ /* 0x000fe400078e0012 */
[----:B------:R-:W-:Y:S02]  /*1510*/  @P1 IMAD.MOV.U32 R9, RZ, RZ, R4 ;  /* 0x000000ffff091224 */ /* 0x000fe400078e0004 */
[----:B------:R-:W-:Y:S02]  /*1520*/  @P1 IMAD.MOV.U32 R8, RZ, RZ, R5 ;  /* 0x000000ffff081224 */ /* 0x000fe400078e0005 */
[----:B------:R-:W-:Y:S01]  /*1530*/  @P1 IMAD.MOV.U32 R11, RZ, RZ, R2 ;  /* 0x000000ffff0b1224 */ /* 0x000fe200078e0002 */
[----:B-1----:R-:W-:Y:S01]  /*1540*/  @P3 MOV R11, R6 ;  /* 0x00000006000b3202 */ /* 0x002fe20000000f00 */
[----:B------:R-:W-:Y:S01]  /*1550*/  @P1 IMAD.MOV.U32 R10, RZ, RZ, R3 ;  /* 0x000000ffff0a1224 */ /* 0x000fe200078e0003 */
[----:B------:R-:W-:Y:S01]  /*1560*/  ISETP.GT.AND P1, PT, R17, 0xc, PT ;  /* 0x0000000c1100780c */ /* 0x000fe20003f24270 */
[----:B------:R-:W-:-:S02]  /*1570*/  @P2 IMAD.MOV.U32 R15, RZ, RZ, R18 ;  /* 0x000000ffff0f2224 */ /* 0x000fc400078e0012 */
[----:B------:R-:W-:Y:S01]  /*1580*/  @P2 IMAD.MOV.U32 R14, RZ, RZ, R19 ;  /* 0x000000ffff0e2224 */ /* 0x000fe200078e0013 */
[----:B------:R-:W-:Y:S01]  /*1590*/  @P6 MOV R14, R5 ;  /* 0x00000005000e6202 */ /* 0x000fe20000000f00 */
[--C-:B------:R-:W-:Y:S02]  /*15a0*/  @P6 IMAD.MOV.U32 R15, RZ, RZ, R4.reuse ;  /* 0x000000ffff0f6224 */ /* 0x100fe400078e0004 */
[----:B------:R-:W-:Y:S02]  /*15b0*/  @P3 IMAD.MOV.U32 R13, RZ, RZ, R4 ;  /* 0x000000ffff0d3224 */ /* 0x000fe400078e0004 */
[----:B------:R-:W-:Y:S02]  /*15c0*/  @P3 IMAD.MOV.U32 R12, RZ, RZ, R5 ;  /* 0x000000ffff0c3224 */ /* 0x000fe400078e0005 */
[--C-:B------:R-:W-:Y:S02]  /*15d0*/  @P3 IMAD.MOV.U32 R15, RZ, RZ, R2.reuse ;  /* 0x000000ffff0f3224 */ /* 0x100fe400078e0002 */
[----:B------:R-:W-:-:S02]  /*15e0*/  @P2 IMAD.MOV.U32 R13, RZ, RZ, R2 ;  /* 0x000000ffff0d2224 */ /* 0x000fc400078e0002 */
[----:B------:R-:W-:Y:S02]  /*15f0*/  @P5 IMAD.MOV.U32 R9, RZ, RZ, R2 ;  /* 0x000000ffff095224 */ /* 0x000fe400078e0002 */
[--C-:B------:R-:W-:Y:S02]  /*1600*/  @P3 IMAD.MOV.U32 R14, RZ, RZ, R3.reuse ;  /* 0x000000ffff0e3224 */ /* 0x100fe400078e0003 */
[--C-:B------:R-:W-:Y:S02]  /*1610*/  @P2 IMAD.MOV.U32 R12, RZ, RZ, R3.reuse ;  /* 0x000000ffff0c2224 */ /* 0x100fe400078e0003 */
[----:B------:R-:W-:Y:S02]  /*1620*/  @P5 IMAD.MOV.U32 R8, RZ, RZ, R3 ;  /* 0x000000ffff085224 */ /* 0x000fe400078e0003 */
[--C-:B------:R-:W-:Y:S02]  /*1630*/  @P4 IMAD.MOV.U32 R15, RZ, RZ, R6.reuse ;  /* 0x000000ffff0f4224 */ /* 0x100fe400078e0006 */
[----:B------:R-:W-:-:S02]  /*1640*/  @P6 IMAD.MOV.U32 R13, RZ, RZ, R6 ;  /* 0x000000ffff0d6224 */ /* 0x000fc400078e0006 */
[----:B------:R-:W-:Y:S02]  /*1650*/  @P2 IMAD.MOV.U32 R9, RZ, RZ, R6 ;  /* 0x000000ffff092224 */ /* 0x000fe400078e0006 */
[--C-:B------:R-:W-:Y:S02]  /*1660*/  @P4 IMAD.MOV.U32 R14, RZ, RZ, R7.reuse ;  /* 0x000000ffff0e4224 */ /* 0x100fe400078e0007 */
[--C-:B------:R-:W-:Y:S02]  /*1670*/  @P6 IMAD.MOV.U32 R12, RZ, RZ, R7.reuse ;  /* 0x000000ffff0c6224 */ /* 0x100fe400078e0007 */
[--C-:B------:R-:W-:Y:S02]  /*1680*/  @P3 IMAD.MOV.U32 R10, RZ, RZ, R7.reuse ;  /* 0x000000ffff0a3224 */ /* 0x100fe400078e0007 */
[----:B------:R-:W-:Y:S01]  /*1690*/  @P2 IMAD.MOV.U32 R8, RZ, RZ, R7 ;  /* 0x000000ffff082224 */ /* 0x000fe200078e0007 */
[----:B------:R-:W-:Y:S06]  /*16a0*/  @P1 BRA `(.L_x_67167) ;  /* 0xfffffff400341947 */ /* 0x000fec000383ffff */
.L_x_67166:
[----:B------:R-:W-:-:S13]  /*16b0*/  ISETP.GT.AND P1, PT, R17, 0x4, PT ;  /* 0x000000041100780c */ /* 0x000fda0003f24270 */
[----:B------:R-:W-:Y:S05]  /*16c0*/  @!P1 BRA `(.L_x_67168) ;  /* 0x0000000400809947 */ /* 0x000fea0003800000 */
[----:B------:R-:W0:Y:S01]  /*16d0*/  S2UR UR5, SR_CgaCtaId ;  /* 0x00000000000579c3 */ /* 0x000e220000008800 */
[----:B------:R-:W-:Y:S01]  /*16e0*/  UMOV UR4, 0x400 ;  /* 0x0000040000047882 */ /* 0x000fe20000000000 */
[----:B------:R-:W-:Y:S01]  /*16f0*/  IMAD R2, R16, 0xa, R21 ;  /* 0x0000000a10027824 */ /* 0x000fe200078e0215 */
[----:B------:R-:W-:Y:S01]  /*1700*/  UIADD3 UR4, UR4, 0xd0, URZ ;  /* 0x000000d004047890 */ /* 0x000fe2000fffe03f */
[----:B------:R-:W-:Y:S01]  /*1710*/  SHF.L.U32 R23, R21, 0x2, RZ ;  /* 0x0000000215177819 */ /* 0x000fe200000006ff */
[----:B------:R-:W-:-:S03]  /*1720*/  VIADD R17, R17, 0xfffffff8 ;  /* 0xfffffff811117836 */ /* 0x000fc60000000000 */
[C---:B------:R-:W-:Y:S02]  /*1730*/  ISETP.EQ.AND P4, PT, R23.reuse, RZ, PT ;  /* 0x000000ff1700720c */ /* 0x040fe40003f82270 */
[C---:B------:R-:W-:Y:S02]  /*1740*/  ISETP.EQ.AND P0, PT, R23.reuse, 0x8, PT ;  /* 0x000000081700780c */ /* 0x040fe40003f02270 */
[C---:B------:R-:W-:Y:S02]  /*1750*/  ISETP.EQ.AND P1, PT, R23.reuse, 0x10, PT ;  /* 0x000000101700780c */ /* 0x040fe40003f22270 */
[C---:B------:R-:W-:Y:S02]  /*1760*/  ISETP.EQ.AND P5, PT, R23.reuse, 0x18, PT ;  /* 0x000000181700780c */ /* 0x040fe40003fa2270 */
[C---:B------:R-:W-:Y:S02]  /*1770*/  ISETP.EQ.AND P2, PT, R23.reuse, -0x10, PT ;  /* 0xfffffff01700780c */ /* 0x040fe40003f42270 */
[----:B------:R-:W-:-:S02]  /*1780*/  ISETP.EQ.AND P3, PT, R23, -0x8, PT ;  /* 0xfffffff81700780c */ /* 0x000fc40003f62270 */
[----:B------:R-:W-:Y:S01]  /*1790*/  ISETP.EQ.AND P6, PT, R23, -0x18, PT ;  /* 0xffffffe81700780c */ /* 0x000fe20003fc2270 */
[C---:B------:R-:W-:Y:S02]  /*17a0*/  VIADD R23, R21.reuse, 0x4 ;  /* 0x0000000415177836 */ /* 0x040fe40000000000 */
[----:B------:R-:W-:Y:S01]  /*17b0*/  VIADD R21, R21, 0x8 ;  /* 0x0000000815157836 */ /* 0x000fe20000000000 */
[----:B0-----:R-:W-:Y:S01]  /*17c0*/  ULEA UR4, UR5, UR4, 0x18 ;  /* 0x0000000405047291 */ /* 0x001fe2000f8ec03f */
[----:B------:R-:W-:-:S05]  /*17d0*/  IMAD.SHL.U32 R23, R23, 0x4, RZ ;  /* 0x0000000417177824 */ /* 0x000fca00078e00ff */
[----:B------:R-:W-:-:S05]  /*17e0*/  LEA R22, R2, UR4, 0x2 ;  /* 0x0000000402167c11 */ /* 0x000fca000f8e10ff */
[----:B------:R-:W0:Y:S04]  /*17f0*/  LDS.64 R18, [R22] ;  /* 0x0000000016127984 */ /* 0x000e280000000a00 */
[----:B------:R-:W1:Y:S04]  /*1800*/  LDS.64 R2, [R22+0x10] ;  /* 0x0000100016027984 */ /* 0x000e680000000a00 */
[----:B------:R-:W2:Y:S04]  /*1810*/  LDS.64 R4, [R22+0x8] ;  /* 0x0000080016047984 */ /* 0x000ea80000000a00 */
[----:B------:R-:W3:Y:S01]  /*1820*/  LDS.64 R6, [R22+0x18] ;  /* 0x0000180016067984 */ /* 0x000ee20000000a00 */
[--C-:B0-----:R-:W-:Y:S01]  /*1830*/  @P4 IMAD.MOV.U32 R15, RZ, RZ, R18.reuse ;  /* 0x000000ffff0f4224 */ /* 0x101fe200078e0012 */
[----:B------:R-:W-:Y:S01]  /*1840*/  @P1 MOV R10, R19 ;  /* 0x00000013000a1202 */ /* 0x000fe20000000f00 */
[----:B------:R-:W-:-:S02]  /*1850*/  @P0 IMAD.MOV.U32 R13, RZ, RZ, R18 ;  /* 0x000000ffff0d0224 */ /* 0x000fc400078e0012 */
[--C-:B------:R-:W-:Y:S02]  /*1860*/  @P1 IMAD.MOV.U32 R11, RZ, RZ, R18.reuse ;  /* 0x000000ffff0b1224 */ /* 0x100fe400078e0012 */
[----:B------:R-:W-:Y:S02]  /*1870*/  @P5 IMAD.MOV.U32 R9, RZ, RZ, R18 ;  /* 0x000000ffff095224 */ /* 0x000fe400078e0012 */
[--C-:B------:R-:W-:Y:S02]  /*1880*/  @P4 IMAD.MOV.U32 R14, RZ, RZ, R19.reuse ;  /* 0x000000ffff0e4224 */ /* 0x100fe400078e0013 */
[--C-:B------:R-:W-:Y:S01]  /*1890*/  @P0 IMAD.MOV.U32 R12, RZ, RZ, R19.reuse ;  /* 0x000000ffff0c0224 */ /* 0x100fe200078e0013 */
[----:B-1----:R-:W-:Y:S01]  /*18a0*/  @P3 MOV R12, R3 ;  /* 0x00000003000c3202 */ /* 0x002fe20000000f00 */
[----:B------:R-:W-:Y:S01]  /*18b0*/  @P5 IMAD.MOV.U32 R8, RZ, RZ, R19 ;  /* 0x000000ffff085224 */ /* 0x000fe200078e0013 */
[----:B------:R-:W-:Y:S01]  /*18c0*/  ISETP.EQ.AND P5, PT, R23, 0x10, PT ;  /* 0x000000101700780c */ /* 0x000fe20003fa2270 */
[----:B------:R-:W0:Y:S01]  /*18d0*/  LDS.64 R18, [R22+0x20] ;  /* 0x0000200016127984 */ /* 0x000e220000000a00 */
[--C-:B------:R-:W-:Y:S01]  /*18e0*/  @P4 IMAD.MOV.U32 R11, RZ, RZ, R2.reuse ;  /* 0x000000ffff0b4224 */ /* 0x100fe200078e0002 */
[----:B--2---:R-:W-:Y:S01]  /*18f0*/  @P0 MOV R11, R4 ;  /* 0x00000004000b0202 */ /* 0x004fe20000000f00 */
[----:B------:R-:W-:-:S02]  /*1900*/  @P2 IMAD.MOV.U32 R15, RZ, RZ, R2 ;  /* 0x000000ffff0f2224 */ /* 0x000fc400078e0002 */
[--C-:B------:R-:W-:Y:S02]  /*1910*/  @P3 IMAD.MOV.U32 R13, RZ, RZ, R2.reuse ;  /* 0x000000ffff0d3224 */ /* 0x100fe400078e0002 */
[----:B------:R-:W-:Y:S02]  /*1920*/  @P0 IMAD.MOV.U32 R9, RZ, RZ, R2 ;  /* 0x000000ffff090224 */ /* 0x000fe400078e0002 */
[--C-:B------:R-:W-:Y:S02]  /*1930*/  @P4 IMAD.MOV.U32 R10, RZ, RZ, R3.reuse ;  /* 0x000000ffff0a4224 */ /* 0x100fe400078e0003 */
[--C-:B------:R-:W-:Y:S02]  /*1940*/  @P2 IMAD.MOV.U32 R14, RZ, RZ, R3.reuse ;  /* 0x000000ffff0e2224 */ /* 0x100fe400078e0003 */
[----:B------:R-:W-:Y:S02]  /*1950*/  @P0 IMAD.MOV.U32 R8, RZ, RZ, R3 ;  /* 0x000000ffff080224 */ /* 0x000fe400078e0003 */
[----:B------:R-:W-:-:S02]  /*1960*/  @P3 IMAD.MOV.U32 R15, RZ, RZ, R4 ;  /* 0x000000ffff0f3224 */ /* 0x000fc400078e0004 */
[--C-:B------:R-:W-:Y:S02]  /*1970*/  @P4 IMAD.MOV.U32 R13, RZ, RZ, R4.reuse ;  /* 0x000000ffff0d4224 */ /* 0x100fe400078e0004 */
[----:B------:R-:W-:Y:S02]  /*1980*/  @P1 IMAD.MOV.U32 R9, RZ, RZ, R4 ;  /* 0x000000ffff091224 */ /* 0x000fe400078e0004 */
[--C-:B------:R-:W-:Y:S01]  /*1990*/  @P0 IMAD.MOV.U32 R10, RZ, RZ, R5.reuse ;  /* 0x000000ffff0a0224 */ /* 0x100fe200078e0005 */
[C---:B------:R-:W-:Y:S01]  /*19a0*/  ISETP.EQ.AND P0, PT, R23.reuse, 0x8, PT ;  /* 0x000000081700780c */ /* 0x040fe20003f02270 */
[--C-:B------:R-:W-:Y:S01]  /*19b0*/  @P3 IMAD.MOV.U32 R14, RZ, RZ, R5.reuse ;  /* 0x000000ffff0e3224 */ /* 0x100fe200078e0005 */
[-C--:B---3--:R-:W-:Y:S01]  /*19c0*/  @P6 MOV R14, R7.reuse ;  /* 0x00000007000e6202 */ /* 0x088fe20000000f00 */
[--C-:B------:R-:W-:Y:S02]  /*19d0*/  @P4 IMAD.MOV.U32 R12, RZ, RZ, R5.reuse ;  /* 0x000000ffff0c4224 */ /* 0x100fe400078e0005 */
[----:B------:R-:W-:Y:S01]  /*19e0*/  @P1 IMAD.MOV.U32 R8, RZ, RZ, R5 ;  /* 0x000000ffff081224 */ /* 0x000fe200078e0005 */
[C---:B------:R-:W-:Y:S01]  /*19f0*/  ISETP.EQ.AND P1, PT, R23.reuse, RZ, PT ;  /* 0x000000ff1700720c */ /* 0x040fe20003f22270 */
[----:B------:R-:W1:Y:S01]  /*1a00*/  LDS.64 R4, [R22+0x28] ;  /* 0x0000280016047984 */ /* 0x000e620000000a00 */
[--C-:B------:R-:W-:Y:S01]  /*1a10*/  @P6 IMAD.MOV.U32 R15, RZ, RZ, R6.reuse ;  /* 0x000000ffff0f6224 */ /* 0x100fe200078e0006 */
[C---:B------:R-:W-:Y:S01]  /*1a20*/  ISETP.EQ.AND P6, PT, R23.reuse, 0x18, PT ;  /* 0x000000181700780c */ /* 0x040fe20003fc2270 */
[--C-:B------:R-:W-:Y:S01]  /*1a30*/  @P2 IMAD.MOV.U32 R13, RZ, RZ, R6.reuse ;  /* 0x000000ffff0d2224 */ /* 0x100fe200078e0006 */
[----:B------:R-:W-:Y:S01]  /*1a40*/  @P4 MOV R8, R7 ;  /* 0x0000000700084202 */ /* 0x000fe20000000f00 */
[--C-:B------:R-:W-:Y:S01]  /*1a50*/  @P2 IMAD.MOV.U32 R12, RZ, RZ, R7.reuse ;  /* 0x000000ffff0c2224 */ /* 0x100fe200078e0007 */
[C---:B------:R-:W-:Y:S01]  /*1a60*/  ISETP.EQ.AND P2, PT, R23.reuse, -0x10, PT ;  /* 0xfffffff01700780c */ /* 0x040fe20003f42270 */
[--C-:B------:R-:W-:Y:S01]  /*1a70*/  @P3 IMAD.MOV.U32 R11, RZ, RZ, R6.reuse ;  /* 0x000000ffff0b3224 */ /* 0x100fe200078e0006 */
[----:B------:R-:W-:Y:S01]  /*1a80*/  @P0 MOV R12, R3 ;  /* 0x00000003000c0202 */ /* 0x000fe20000000f00 */
[----:B------:R-:W-:Y:S01]  /*1a90*/  @P3 IMAD.MOV.U32 R10, RZ, RZ, R7 ;  /* 0x000000ffff0a3224 */ /* 0x000fe200078e0007 */
[C---:B------:R-:W-:Y:S01]  /*1aa0*/  ISETP.EQ.AND P3, PT, R23.reuse, -0x8, PT ;  /* 0xfffffff81700780c */ /* 0x040fe20003f62270 */
[----:B------:R-:W-:Y:S01]  /*1ab0*/  @P4 IMAD.MOV.U32 R9, RZ, RZ, R6 ;  /* 0x000000ffff094224 */ /* 0x000fe200078e0006 */
[----:B------:R-:W-:Y:S01]  /*1ac0*/  ISETP.EQ.AND P4, PT, R23, -0x18, PT ;  /* 0xffffffe81700780c */ /* 0x000fe20003f82270 */
[----:B------:R-:W-:-:S02]  /*1ad0*/  @P1 IMAD.MOV.U32 R15, RZ, RZ, R2 ;  /* 0x000000ffff0f1224 */ /* 0x000fc400078e0002 */
[--C-:B------:R-:W-:Y:S02]  /*1ae0*/  @P0 IMAD.MOV.U32 R13, RZ, RZ, R2.reuse ;  /* 0x000000ffff0d0224 */ /* 0x100fe400078e0002 */
[--C-:B------:R-:W-:Y:S02]  /*1af0*/  @P5 IMAD.MOV.U32 R11, RZ, RZ, R2.reuse ;  /* 0x000000ffff0b5224 */ /* 0x100fe400078e0002 */
[----:B------:R-:W-:Y:S01]  /*1b00*/  @P6 IMAD.MOV.U32 R9, RZ, RZ, R2 ;  /* 0x000000ffff096224 */ /* 0x000fe200078e0002 */
[----:B0-----:R-:W-:Y:S01]  /*1b10*/  @P0 MOV R9, R18 ;  /* 0x0000001200090202 */ /* 0x001fe20000000f00 */
[--C-:B------:R-:W-:Y:S02]  /*1b20*/  @P1 IMAD.MOV.U32 R14, RZ, RZ, R3.reuse ;  /* 0x000000ffff0e1224 */ /* 0x100fe400078e0003 */
[--C-:B------:R-:W-:Y:S02]  /*1b30*/  @P5 IMAD.MOV.U32 R10, RZ, RZ, R3.reuse ;  /* 0x000000ffff0a5224 */ /* 0x100fe400078e0003 */
[----:B------:R-:W-:-:S02]  /*1b40*/  @P6 IMAD.MOV.U32 R8, RZ, RZ, R3 ;  /* 0x000000ffff086224 */ /* 0x000fc400078e0003 */
[--C-:B------:R-:W-:Y:S02]  /*1b50*/  @P1 IMAD.MOV.U32 R11, RZ, RZ, R18.reuse ;  /* 0x000000ffff0b1224 */ /* 0x100fe400078e0012 */
[--C-:B------:R-:W-:Y:S01]  /*1b60*/  @P2 IMAD.MOV.U32 R15, RZ, RZ, R18.reuse ;  /* 0x000000ffff0f2224 */ /* 0x100fe200078e0012 */
[----:B------:R-:W-:Y:S01]  /*1b70*/  @P3 MOV R15, R6 ;  /* 0x00000006000f3202 */ /* 0x000fe20000000f00 */
[----:B------:R-:W-:Y:S02]  /*1b80*/  @P3 IMAD.MOV.U32 R13, RZ, RZ, R18 ;  /* 0x000000ffff0d3224 */ /* 0x000fe400078e0012 */
[--C-:B------:R-:W-:Y:S02]  /*1b90*/  @P1 IMAD.MOV.U32 R10, RZ, RZ, R19.reuse ;  /* 0x000000ffff0a1224 */ /* 0x100fe400078e0013 */
[--C-:B------:R-:W-:Y:S02]  /*1ba0*/  @P2 IMAD.MOV.U32 R14, RZ, RZ, R19.reuse ;  /* 0x000000ffff0e2224 */ /* 0x100fe400078e0013 */
[----:B------:R-:W-:-:S02]  /*1bb0*/  @P3 IMAD.MOV.U32 R12, RZ, RZ, R19 ;  /* 0x000000ffff0c3224 */ /* 0x000fc400078e0013 */
[----:B------:R-:W-:Y:S01]  /*1bc0*/  @P0 IMAD.MOV.U32 R8, RZ, RZ, R19 ;  /* 0x000000ffff080224 */ /* 0x000fe200078e0013 */
[----:B------:R-:W-:Y:S01]  /*1bd0*/  @P5 MOV R8, R7 ;  /* 0x0000000700085202 */ /* 0x000fe20000000f00 */
[--C-:B------:R-:W-:Y:S02]  /*1be0*/  @P0 IMAD.MOV.U32 R11, RZ, RZ, R6.reuse ;  /* 0x000000ffff0b0224 */ /* 0x100fe400078e0006 */
[--C-:B------:R-:W-:Y:S02]  /*1bf0*/  @P1 IMAD.MOV.U32 R13, RZ, RZ, R6.reuse ;  /* 0x000000ffff0d1224 */ /* 0x100fe400078e0006 */
[----:B------:R-:W-:Y:S02]  /*1c00*/  @P5 IMAD.MOV.U32 R9, RZ, RZ, R6 ;  /* 0x000000ffff095224 */ /* 0x000fe400078e0006 */
[--C-:B------:R-:W-:Y:S01]  /*1c10*/  @P0 IMAD.MOV.U32 R10, RZ, RZ, R7.reuse ;  /* 0x000000ffff0a0224 */ /* 0x100fe200078e0007 */
[----:B------:R-:W-:Y:S01]  /*1c20*/  PLOP3.LUT P0, PT, PT, PT, PT, 0x8, 0x0 ;  /* 0x000000000000781c */ /* 0x000fe20003f0e170 */
[----:B------:R-:W-:-:S02]  /*1c30*/  @P3 IMAD.MOV.U32 R14, RZ, RZ, R7 ;  /* 0x000000ffff0e3224 */ /* 0x000fc400078e0007 */
[----:B------:R-:W-:Y:S01]  /*1c40*/  @P1 IMAD.MOV.U32 R12, RZ, RZ, R7 ;  /* 0x000000ffff0c1224 */ /* 0x000fe200078e0007 */
[----:B-1----:R-:W-:Y:S01]  /*1c50*/  @P2 MOV R12, R5 ;  /* 0x00000005000c2202 */ /* 0x002fe20000000f00 */
[--C-:B------:R-:W-:Y:S02]  /*1c60*/  @P4 IMAD.MOV.U32 R15, RZ, RZ, R4.reuse ;  /* 0x000000ffff0f4224 */ /* 0x100fe400078e0004 */
[--C-:B------:R-:W-:Y:S02]  /*1c70*/  @P2 IMAD.MOV.U32 R13, RZ, RZ, R4.reuse ;  /* 0x000000ffff0d2224 */ /* 0x100fe400078e0004 */
[--C-:B------:R-:W-:Y:S02]  /*1c80*/  @P3 IMAD.MOV.U32 R11, RZ, RZ, R4.reuse ;  /* 0x000000ffff0b3224 */ /* 0x100fe400078e0004 */
[----:B------:R-:W-:Y:S02]  /*1c90*/  @P1 IMAD.MOV.U32 R9, RZ, RZ, R4 ;  /* 0x000000ffff091224 */ /* 0x000fe400078e0004 */
[----:B------:R-:W-:-:S02]  /*1ca0*/  @P4 IMAD.MOV.U32 R14, RZ, RZ, R5 ;  /* 0x000000ffff0e4224 */ /* 0x000fc400078e0005 */
[--C-:B------:R-:W-:Y:S02]  /*1cb0*/  @P3 IMAD.MOV.U32 R10, RZ, RZ, R5.reuse ;  /* 0x000000ffff0a3224 */ /* 0x100fe400078e0005 */
[----:B------:R-:W-:-:S07]  /*1cc0*/  @P1 IMAD.MOV.U32 R8, RZ, RZ, R5 ;  /* 0x000000ffff081224 */ /* 0x000fce00078e0005 */
.L_x_67168:
[----:B------:R-:W-:-:S13]  /*1cd0*/  ISETP.NE.OR P0, PT, R17, RZ, P0 ;  /* 0x000000ff1100720c */ /* 0x000fda0000705670 */
[----:B------:R-:W-:Y:S05]  /*1ce0*/  @!P0 BRA `(.L_x_67164) ;  /* 0x0000000000d88947 */ /* 0x000fea0003800000 */
.L_x_67165:
[----:B------:R-:W0:Y:S01]  /*1cf0*/  S2UR UR5, SR_CgaCtaId ;  /* 0x00000000000579c3 */ /* 0x000e220000008800 */
[----:B------:R-:W-:Y:S02]  /*1d00*/  UMOV UR4, 0x400 ;  /* 0x0000040000047882 */ /* 0x000fe40000000000 */
[----:B------:R-:W-:-:S04]  /*1d10*/  UIADD3 UR4, UR4, 0xd0, URZ ;  /* 0x000000d004047890 */ /* 0x000fc8000fffe03f */
[----:B0-----:R-:W-:-:S12]  /*1d20*/  ULEA UR4, UR5, UR4, 0x18 ;  /* 0x0000000405047291 */ /* 0x001fd8000f8ec03f */
.L_x_67169:
[----:B------:R-:W-:Y:S02]  /*1d30*/  IMAD R2, R16, 0xa, R21 ;  /* 0x0000000a10027824 */ /* 0x000fe400078e0215 */
[----:B------:R-:W-:Y:S02]  /*1d40*/  IMAD.SHL.U32 R23, R21, 0x4, RZ ;  /* 0x0000000415177824 */ /* 0x000fe400078e00ff */
[----:B------:R-:W-:Y:S01]  /*1d50*/  VIADD R17, R17, 0xfffffffc ;  /* 0xfffffffc11117836 */ /* 0x000fe20000000000 */
[----:B------:R-:W-:Y:S01]  /*1d60*/  LEA R22, R2, UR4, 0x2 ;  /* 0x0000000402167c11 */ /* 0x000fe2000f8e10ff */
[----:B------:R-:W-:Y:S01]  /*1d70*/  VIADD R21, R21, 0x4 ;  /* 0x0000000415157836 */ /* 0x000fe20000000000 */
[C---:B------:R-:W-:Y:S02]  /*1d80*/  ISETP.EQ.AND P5, PT, R23.reuse, 0x10, PT ;  /* 0x000000101700780c */ /* 0x040fe40003fa2270 */
[C---:B------:R-:W-:Y:S01]  /*1d90*/  ISETP.EQ.AND P0, PT, R23.reuse, RZ, PT ;  /* 0x000000ff1700720c */ /* 0x040fe20003f02270 */
[----:B------:R-:W0:Y:S01]  /*1da0*/  LDS.64 R2, [R22] ;  /* 0x0000000016027984 */ /* 0x000e220000000a00 */
[----:B------:R-:W-:-:S02]  /*1db0*/  ISETP.EQ.AND P6, PT, R23, 0x18, PT ;  /* 0x000000181700780c */ /* 0x000fc40003fc2270 */
[C---:B------:R-:W-:Y:S01]  /*1dc0*/  ISETP.EQ.AND P4, PT, R23.reuse, 0x8, PT ;  /* 0x000000081700780c */ /* 0x040fe20003f82270 */
[----:B------:R-:W1:Y:S01]  /*1dd0*/  LDS.64 R4, [R22+0x10] ;  /* 0x0000100016047984 */ /* 0x000e620000000a00 */
[C---:B------:R-:W-:Y:S02]  /*1de0*/  ISETP.EQ.AND P1, PT, R23.reuse, -0x10, PT ;  /* 0xfffffff01700780c */ /* 0x040fe40003f22270 */
[C---:B------:R-:W-:Y:S01]  /*1df0*/  ISETP.EQ.AND P2, PT, R23.reuse, -0x8, PT ;  /* 0xfffffff81700780c */ /* 0x040fe20003f42270 */
[----:B------:R-:W2:Y:S01]  /*1e00*/  LDS.64 R6, [R22+0x8] ;  /* 0x0000080016067984 */ /* 0x000ea20000000a00 */
[----:B------:R-:W-:-:S03]  /*1e10*/  ISETP.EQ.AND P3, PT, R23, -0x18, PT ;  /* 0xffffffe81700780c */ /* 0x000fc60003f62270 */
[----:B------:R-:W3:Y:S01]  /*1e20*/  LDS.64 R18, [R22+0x18] ;  /* 0x0000180016127984 */ /* 0x000ee20000000a00 */
[--C-:B0-----:R-:W-:Y:S01]  /*1e30*/  @P5 IMAD.MOV.U32 R11, RZ, RZ, R2.reuse ;  /* 0x000000ffff0b5224 */ /* 0x101fe200078e0002 */
[----:B------:R-:W-:Y:S01]  /*1e40*/  @P5 MOV R10, R3 ;  /* 0x00000003000a5202 */ /* 0x000fe20000000f00 */
[----:B------:R-:W-:Y:S01]  /*1e50*/  @P6 IMAD.MOV.U32 R9, RZ, RZ, R2 ;  /* 0x000000ffff096224 */ /* 0x000fe200078e0002 */
[----:B------:R-:W-:Y:S01]  /*1e60*/  @P0 MOV R15, R2 ;  /* 0x00000002000f0202 */ /* 0x000fe20000000f00 */
[----:B------:R-:W-:Y:S02]  /*1e70*/  @P6 IMAD.MOV.U32 R8, RZ, RZ, R3 ;  /* 0x000000ffff086224 */ /* 0x000fe400078e0003 */
[----:B-1----:R-:W-:Y:S02]  /*1e80*/  @P0 IMAD.MOV.U32 R11, RZ, RZ, R4 ;  /* 0x000000ffff0b0224 */ /* 0x002fe400078e0004 */
[----:B------:R-:W-:Y:S02]  /*1e90*/  @P0 IMAD.MOV.U32 R10, RZ, RZ, R5 ;  /* 0x000000ffff0a0224 */ /* 0x000fe400078e0005 */
[----:B------:R-:W-:-:S02]  /*1ea0*/  @P4 IMAD.MOV.U32 R13, RZ, RZ, R2 ;  /* 0x000000ffff0d4224 */ /* 0x000fc400078e0002 */
[----:B------:R-:W-:Y:S02]  /*1eb0*/  @P4 IMAD.MOV.U32 R12, RZ, RZ, R3 ;  /* 0x000000ffff0c4224 */ /* 0x000fe400078e0003 */
[----:B------:R-:W-:Y:S02]  /*1ec0*/  @P4 IMAD.MOV.U32 R9, RZ, RZ, R4 ;  /* 0x000000ffff094224 */ /* 0x000fe400078e0004 */
[----:B------:R-:W-:Y:S01]  /*1ed0*/  @P4 IMAD.MOV.U32 R8, RZ, RZ, R5 ;  /* 0x000000ffff084224 */ /* 0x000fe200078e0005 */
[----:B--2---:R-:W-:Y:S01]  /*1ee0*/  @P5 MOV R8, R7 ;  /* 0x0000000700085202 */ /* 0x004fe20000000f00 */
[----:B------:R-:W-:Y:S02]  /*1ef0*/  @P4 IMAD.MOV.U32 R11, RZ, RZ, R6 ;  /* 0x000000ffff0b4224 */ /* 0x000fe400078e0006 */
[----:B------:R-:W-:Y:S01]  /*1f00*/  @P4 IMAD.MOV.U32 R10, RZ, RZ, R7 ;  /* 0x000000ffff0a4224 */ /* 0x000fe200078e0007 */
[----:B------:R-:W-:Y:S01]  /*1f10*/  ISETP.NE.AND P4, PT, R17, RZ, PT ;  /* 0x000000ff1100720c */ /* 0x000fe20003f85270 */
[----:B------:R-:W-:Y:S01]  /*1f20*/  @P0 IMAD.MOV.U32 R14, RZ, RZ, R3 ;  /* 0x000000ffff0e0224 */ /* 0x000fe200078e0003 */
[----:B------:R-:W-:Y:S01]  /*1f30*/  @P1 MOV R14, R5 ;  /* 0x00000005000e1202 */ /* 0x000fe20000000f00 */
[----:B------:R-:W-:-:S02]  /*1f40*/  @P1 IMAD.MOV.U32 R15, RZ, RZ, R4 ;  /* 0x000000ffff0f1224 */ /* 0x000fc400078e0004 */
[----:B------:R-:W-:Y:S01]  /*1f50*/  @P2 IMAD.MOV.U32 R13, RZ, RZ, R4 ;  /* 0x000000ffff0d2224 */ /* 0x000fe200078e0004 */
[----:B------:R-:W-:Y:S01]  /*1f60*/  @P0 MOV R13, R6 ;  /* 0x00000006000d0202 */ /* 0x000fe20000000f00 */
[----:B------:R-:W-:Y:S02]  /*1f70*/  @P2 IMAD.MOV.U32 R12, RZ, RZ, R5 ;  /* 0x000000ffff0c2224 */ /* 0x000fe400078e0005 */
[--C-:B------:R-:W-:Y:S02]  /*1f80*/  @P2 IMAD.MOV.U32 R15, RZ, RZ, R6.reuse ;  /* 0x000000ffff0f2224 */ /* 0x100fe400078e0006 */
[----:B------:R-:W-:Y:S02]  /*1f90*/  @P5 IMAD.MOV.U32 R9, RZ, RZ, R6 ;  /* 0x000000ffff095224 */ /* 0x000fe400078e0006 */
[--C-:B------:R-:W-:Y:S02]  /*1fa0*/  @P2 IMAD.MOV.U32 R14, RZ, RZ, R7.reuse ;  /* 0x000000ffff0e2224 */ /* 0x100fe400078e0007 */
[----:B------:R-:W-:Y:S01]  /*1fb0*/  @P0 IMAD.MOV.U32 R12, RZ, RZ, R7 ;  /* 0x000000ffff0c0224 */ /* 0x000fe200078e0007 */
[----:B---3--:R-:W-:Y:S01]  /*1fc0*/  @P1 MOV R12, R19 ;  /* 0x00000013000c1202 */ /* 0x008fe20000000f00 */
[----:B------:R-:W-:-:S02]  /*1fd0*/  @P3 IMAD.MOV.U32 R15, RZ, RZ, R18 ;  /* 0x000000ffff0f3224 */ /* 0x000fc400078e0012 */
[--C-:B------:R-:W-:Y:S02]  /*1fe0*/  @P1 IMAD.MOV.U32 R13, RZ, RZ, R18.reuse ;  /* 0x000000ffff0d1224 */ /* 0x100fe400078e0012 */
[--C-:B------:R-:W-:Y:S02]  /*1ff0*/  @P2 IMAD.MOV.U32 R11, RZ, RZ, R18.reuse ;  /* 0x000000ffff0b2224 */ /* 0x100fe400078e0012 */
[----:B------:R-:W-:Y:S02]  /*2000*/  @P0 IMAD.MOV.U32 R9, RZ, RZ, R18 ;  /* 0x000000ffff090224 */ /* 0x000fe400078e0012 */
[--C-:B------:R-:W-:Y:S02]  /*2010*/  @P3 IMAD.MOV.U32 R14, RZ, RZ, R19.reuse ;  /* 0x000000ffff0e3224 */ /* 0x100fe400078e0013 */
[--C-:B------:R-:W-:Y:S02]  /*2020*/  @P2 IMAD.MOV.U32 R10, RZ, RZ, R19.reuse ;  /* 0x000000ffff0a2224 */ /* 0x100fe400078e0013 */
[----:B------:R-:W-:Y:S01]  /*2030*/  @P0 IMAD.MOV.U32 R8, RZ, RZ, R19 ;  /* 0x000000ffff080224 */ /* 0x000fe200078e0013 */
[----:B------:R-:W-:Y:S06]  /*2040*/  @P4 BRA `(.L_x_67169) ;  /* 0xfffffffc00384947 */ /* 0x000fec000383ffff */
.L_x_67164:
[----:B------:R-:W-:-:S13]  /*2050*/  LOP3.LUT P0, RZ, R20, 0x3, RZ, 0xc0, !PT ;  /* 0x0000000314ff7812 */ /* 0x000fda000780c0ff */
[----:B------:R-:W-:Y:S05]  /*2060*/  @!P0 BRA `(.L_x_67163) ;  /* 0x0000000000b48947 */ /* 0x000fea0003800000 */
[----:B------:R-:W0:Y:S01]  /*2070*/  S2UR UR5, SR_CgaCtaId ;  /* 0x00000000000579c3 */ /* 0x000e220000008800 */
[----:B------:R-:W-:Y:S01]  /*2080*/  UMOV UR4, 0x400 ;  /* 0x0000040000047882 */ /* 0x000fe20000000000 */
[----:B------:R-:W-:Y:S01]  /*2090*/  IMAD R2, R16, 0xa, R21 ;  /* 0x0000000a10027824 */ /* 0x000fe200078e0215 */
[----:B------:R-:W-:Y:S01]  /*20a0*/  UIADD3 UR4, UR4, 0xd0, URZ ;  /* 0x000000d004047890 */ /* 0x000fe2000fffe03f */
[----:B------:R-:W-:Y:S01]  /*20b0*/  IMAD.SHL.U32 R21, R21, 0x4, RZ ;  /* 0x0000000415157824 */ /* 0x000fe200078e00ff */
[----:B------:R-:W-:-:S03]  /*20c0*/  LOP3.LUT R20, R20, 0x3, RZ, 0xc0, !PT ;  /* 0x0000000314147812 */ /* 0x000fc600078ec0ff */
[----:B------:R-:W-:Y:S01]  /*20d0*/  VIADD R21, R21, 0x18 ;  /* 0x0000001815157836 */ /* 0x000fe20000000000 */
[----:B0-----:R-:W-:-:S06]  /*20e0*/  ULEA UR4, UR5, UR4, 0x18 ;  /* 0x0000000405047291 */ /* 0x001fcc000f8ec03f */
[----:B------:R-:W-:-:S04]  /*20f0*/  LEA R2, R2, UR4, 0x2 ;  /* 0x0000000402027c11 */ /* 0x000fc8000f8e10ff */
[----:B------:R-:W-:-:S07]  /*2100*/  IADD3 R2, R2, 0x10, RZ ;  /* 0x0000001002027810 */ /* 0x000fce0007ffe0ff */
.L_x_67170:
        /* <DEDUP_REMOVED lines=8> */
[C---:B------:R-:W-:Y:S01]  /*2190*/  ISETP.EQ.AND P5, PT, R21.reuse, 0x18, PT ;  /* 0x000000181500780c */ /* 0x040fe20003fa2270 */
[----:B-1----:R-:W-:Y:S01]  /*21a0*/  VIADD R2, R2, 0x4 ;  /* 0x0000000402027836 */ /* 0x002fe20000000000 */
[C---:B------:R-:W-:Y:S01]  /*21b0*/  ISETP.EQ.AND P0, PT, R21.reuse, 0x20, PT ;  /* 0x000000201500780c */ /* 0x040fe20003f02270 */
[--C-:B0-----:R-:W-:Y:S01]  /*21c0*/  @P4 IMAD.MOV.U32 R10, RZ, RZ, R4.reuse ;  /* 0x000000ffff0a4224 */ /* 0x101fe200078e0004 */
[----:B------:R-:W-:Y:S01]  /*21d0*/  ISETP.EQ.AND P4, PT, R21, 0x8, PT ;  /* 0x000000081500780c */ /* 0x000fe20003f82270 */
[----:B------:R-:W-:-:S02]  /*21e0*/  @P2 IMAD.MOV.U32 R14, RZ, RZ, R4 ;  /* 0x000000ffff0e2224 */ /* 0x000fc400078e0004 */
[--C-:B--2---:R-:W-:Y:S01]  /*21f0*/  @P2 IMAD.MOV.U32 R10, RZ, RZ, R3.reuse ;  /* 0x000000ffff0a2224 */ /* 0x104fe200078e0003 */
[----:B------:R-:W-:Y:S01]  /*2200*/  ISETP.NE.AND P2, PT, R20, RZ, PT ;  /* 0x000000ff1400720c */ /* 0x000fe20003f45270 */
[--C-:B------:R-:W-:Y:S01]  /*2210*/  @P1 IMAD.MOV.U32 R11, RZ, RZ, R4.reuse ;  /* 0x000000ffff0b1224 */ /* 0x100fe200078e0004 */
[C---:B------:R-:W-:Y:S01]  /*2220*/  ISETP.EQ.AND P1, PT, R21.reuse, 0x24, PT ;  /* 0x000000241500780c */ /* 0x040fe20003f22270 */
[--C-:B------:R-:W-:Y:S02]  /*2230*/  @P3 IMAD.MOV.U32 R9, RZ, RZ, R4.reuse ;  /* 0x000000ffff093224 */ /* 0x100fe400078e0004 */
[-C--:B------:R-:W-:Y:S01]  /*2240*/  @P5 MOV R11, R3.reuse ;  /* 0x00000003000b5202 */ /* 0x080fe20000000f00 */
[--C-:B------:R-:W-:Y:S01]  /*2250*/  @P6 IMAD.MOV.U32 R8, RZ, RZ, R4.reuse ;  /* 0x000000ffff086224 */ /* 0x100fe200078e0004 */
[C---:B------:R-:W-:Y:S01]  /*2260*/  ISETP.EQ.AND P3, PT, R21.reuse, 0xc, PT ;  /* 0x0000000c1500780c */ /* 0x040fe20003f62270 */
[--C-:B------:R-:W-:Y:S01]  /*2270*/  @P5 IMAD.MOV.U32 R15, RZ, RZ, R4.reuse ;  /* 0x000000ffff0f5224 */ /* 0x100fe200078e0004 */
[C---:B------:R-:W-:Y:S01]  /*2280*/  ISETP.EQ.AND P6, PT, R21.reuse, 0x10, PT ;  /* 0x000000101500780c */ /* 0x040fe20003fc2270 */
[----:B------:R-:W-:Y:S01]  /*2290*/  @P0 IMAD.MOV.U32 R13, RZ, RZ, R4 ;  /* 0x000000ffff0d0224 */ /* 0x000fe200078e0004 */
[----:B------:R-:W-:Y:S01]  /*22a0*/  ISETP.EQ.AND P5, PT, R21, 0x14, PT ;  /* 0x000000141500780c */ /* 0x000fe20003fa2270 */
[----:B------:R-:W-:Y:S01]  /*22b0*/  @P4 IMAD.MOV.U32 R15, RZ, RZ, R3 ;  /* 0x000000ffff0f4224 */ /* 0x000fe200078e0003 */
[----:B------:R-:W-:-:S02]  /*22c0*/  @P0 MOV R9, R3 ;  /* 0x0000000300090202 */ /* 0x000fc40000000f00 */
[----:B------:R-:W-:Y:S01]  /*22d0*/  IADD3 R21, R21, 0x4, RZ ;  /* 0x0000000415157810 */ /* 0x000fe20007ffe0ff */
[----:B------:R-:W-:Y:S02]  /*22e0*/  @P1 IMAD.MOV.U32 R12, RZ, RZ, R4 ;  /* 0x000000ffff0c1224 */ /* 0x000fe400078e0004 */
[--C-:B------:R-:W-:Y:S02]  /*22f0*/  @P1 IMAD.MOV.U32 R8, RZ, RZ, R3.reuse ;  /* 0x000000ffff081224 */ /* 0x100fe400078e0003 */
[--C-:B------:R-:W-:Y:S02]  /*2300*/  @P3 IMAD.MOV.U32 R14, RZ, RZ, R3.reuse ;  /* 0x000000ffff0e3224 */ /* 0x100fe400078e0003 */
[--C-:B------:R-:W-:Y:S02]  /*2310*/  @P6 IMAD.MOV.U32 R13, RZ, RZ, R3.reuse ;  /* 0x000000ffff0d6224 */ /* 0x100fe400078e0003 */
[----:B------:R-:W-:Y:S01]  /*2320*/  @P5 IMAD.MOV.U32 R12, RZ, RZ, R3 ;  /* 0x000000ffff0c5224 */ /* 0x000fe200078e0003 */
[----:B------:R-:W-:Y:S06]  /*2330*/  @P2 BRA `(.L_x_67170) ;  /* 0xfffffffc00742947 */ /* 0x000fec000383ffff */
.L_x_67163:
[----:B------:R-:W0:Y:S01]  /*2340*/  S2R R3, SR_CgaCtaId ;  /* 0x0000000000037919 */ /* 0x000e220000008800 */
[----:B------:R-:W-:Y:S01]  /*2350*/  MOV R2, 0x400 ;  /* 0x0000040000027802 */ /* 0x000fe20000000f00 */
[----:B------:R-:W-:Y:S01]  /*2360*/  IMAD.MOV.U32 R20, RZ, RZ, R15 ;  /* 0x000000ffff147224 */ /* 0x000fe200078e000f */
[----:B------:R-:W-:Y:S01]  /*2370*/  MOV R7, R12 ;  /* 0x0000000c00077202 */ /* 0x000fe20000000f00 */
[----:B------:R-:W-:Y:S02]  /*2380*/  IMAD.MOV.U32 R21, RZ, RZ, R14 ;  /* 0x000000ffff157224 */ /* 0x000fe400078e000e */
[----:B------:R-:W-:Y:S02]  /*2390*/  VIADD R2, R2, 0xd0 ;  /* 0x000000d002027836 */ /* 0x000fe40000000000 */
[----:B------:R-:W-:Y:S02]  /*23a0*/  IMAD.MOV.U32 R6, RZ, RZ, R13 ;  /* 0x000000ffff067224 */ /* 0x000fe400078e000d */
[----:B------:R-:W-:-:S02]  /*23b0*/  IMAD.MOV.U32 R4, RZ, RZ, R11 ;  /* 0x000000ffff047224 */ /* 0x000fc400078e000b */
[----:B------:R-:W-:Y:S01]  /*23c0*/  IMAD.MOV.U32 R5, RZ, RZ, R10 ;  /* 0x000000ffff057224 */ /* 0x000fe200078e000a */
[----:B0-----:R-:W-:Y:S01]  /*23d0*/  LEA R3, R3, R2, 0x18 ;  /* 0x0000000203037211 */ /* 0x001fe200078ec0ff */
[----:B------:R-:W-:-:S04]  /*23e0*/  IMAD.MOV.U32 R2, RZ, RZ, R9 ;  /* 0x000000ffff027224 */ /* 0x000fc800078e0009 */
[----:B------:R-:W-:Y:S02]  /*23f0*/  IMAD R22, R16, 0x28, R3 ;  /* 0x0000002810167824 */ /* 0x000fe400078e0203 */
[----:B------:R-:W-:-:S04]  /*2400*/  IMAD.MOV.U32 R3, RZ, RZ, R8 ;  /* 0x000000ffff037224 */ /* 0x000fc800078e0008 */
[----:B------:R-:W0:Y:S03]  /*2410*/  LDS.64 R22, [R22+0x20] ;  /* 0x0000200016167984 */ /* 0x000e260000000a00 */
.L_x_67162:
[----:B------:R-:W-:Y:S05]  /*2420*/  BSYNC B0 ;  /* 0x0000000000007941 */ /* 0x000fea0003800000 */
.L_x_67161:
        /* <DEDUP_REMOVED lines=25> */
[----:B-1----:R-:W-:Y:S02]  /*25c0*/  @!P1 IMAD.MOV.U32 R3, RZ, RZ, R17 ;  /* 0x000000ffff039224 */ /* 0x002fe400078e0011 */
[----:B------:R-:W-:Y:S01]  /*25d0*/  FMUL.FTZ R13, R9, 1.4426950216293334961 ;  /* 0x3fb8aa3b090d7820 */ /* 0x000fe20000410000 */
[----:B------:R-:W-:Y:S02]  /*25e0*/  FSEL R9, R15, R22, P2 ;  /* 0x000000160f097208 */ /* 0x000fe40001000000 */
[----:B------:R-:W-:Y:S02]  /*25f0*/  FSEL R22, R22, R15, P2 ;  /* 0x0000000f16167208 */ /* 0x000fe40001000000 */
[----:B------:R-:W-:Y:S01]  /*2600*/  FSETP.GT.FTZ.AND P0, PT, R3, R2, PT ;  /* 0x000000020300720b */ /* 0x000fe20003f14000 */
[----:B------:R-:W0:Y:S01]  /*2610*/  MUFU.EX2 R13, R13 ;  /* 0x0000000d000d7308 */ /* 0x000e220000000800 */
[----:B------:R-:W-:Y:S02]  /*2620*/  @!P1 MOV R7, R28 ;  /* 0x0000001c00079202 */ /* 0x000fe40000000f00 */
        /* <DEDUP_REMOVED lines=8> */
.L_x_67174:
[----:B------:R-:W-:Y:S02]  /*26b0*/  IMAD.MOV.U32 R28, RZ, RZ, R7 ;  /* 0x000000ffff1c7224 */ /* 0x000fe400078e0007 */
[----:B------:R-:W-:Y:S01]  /*26c0*/  IMAD.MOV.U32 R13, RZ, RZ, R3 ;  /* 0x000000ffff0d7224 */ /* 0x000fe200078e0003 */
[----:B------:R-:W-:Y:S01]  /*26d0*/  MOV R3, R2 ;  /* 0x0000000200037202 */ /* 0x000fe20000000f00 */
[----:B------:R-:W-:-:S07]  /*26e0*/  IMAD.MOV.U32 R7, RZ, RZ, R6 ;  /* 0x000000ffff077224 */ /* 0x000fce00078e0006 */
.L_x_67175:
[----:B------:R-:W-:Y:S05]  /*26f0*/  BSYNC B1 ;  /* 0x0000000000017941 */ /* 0x000fea0003800000 */
.L_x_67173:
        /* <DEDUP_REMOVED lines=9> */
.L_x_67177:
[----:B------:R-:W-:Y:S02]  /*2790*/  IMAD.MOV.U32 R15, RZ, RZ, R28 ;  /* 0x000000ffff0f7224 */ /* 0x000fe400078e001c */
[----:B------:R-:W-:Y:S01]  /*27a0*/  IMAD.MOV.U32 R17, RZ, RZ, R13 ;  /* 0x000000ffff117224 */ /* 0x000fe200078e000d */
[----:B------:R-:W-:Y:S01]  /*27b0*/  MOV R13, R5 ;  /* 0x00000005000d7202 */ /* 0x000fe20000000f00 */
[----:B------:R-:W-:-:S07]  /*27c0*/  IMAD.MOV.U32 R28, RZ, RZ, R21 ;  /* 0x000000ffff1c7224 */ /* 0x000fce00078e0015 */
.L_x_67178:
[----:B------:R-:W-:Y:S05]  /*27d0*/  BSYNC B1 ;  /* 0x0000000000017941 */ /* 0x000fea0003800000 */
.L_x_67176:
        /* <DEDUP_REMOVED lines=9> */
.L_x_67180:
[----:B------:R-:W-:Y:S02]  /*2870*/  IMAD.MOV.U32 R2, RZ, RZ, R15 ;  /* 0x000000ffff027224 */ /* 0x000fe400078e000f */
[----:B------:R-:W-:Y:S01]  /*2880*/  IMAD.MOV.U32 R5, RZ, RZ, R17 ;  /* 0x000000ffff057224 */ /* 0x000fe200078e0011 */
[----:B------:R-:W-:Y:S01]  /*2890*/  MOV R17, R4 ;  /* 0x0000000400117202 */ /* 0x000fe20000000f00 */
[----:B------:R-:W-:-:S07]  /*28a0*/  IMAD.MOV.U32 R15, RZ, RZ, R20 ;  /* 0x000000ffff0f7224 */ /* 0x000fce00078e0014 */
.L_x_67181:
[----:B------:R-:W-:Y:S05]  /*28b0*/  BSYNC B1 ;  /* 0x0000000000017941 */ /* 0x000fea0003800000 */
.L_x_67179:
        /* <DEDUP_REMOVED lines=16> */
.L_x_67183:
[----:B------:R-:W-:Y:S01]  /*29c0*/  IMAD.MOV.U32 R4, RZ, RZ, R7 ;  /* 0x000000ffff047224 */ /* 0x000fe200078e0007 */
[----:B------:R-:W-:Y:S01]  /*29d0*/  MOV R6, R3 ;  /* 0x0000000300067202 */ /* 0x000fe20000000f00 */
[----:B------:R-:W-:Y:S02]  /*29e0*/  IMAD.MOV.U32 R7, RZ, RZ, R28 ;  /* 0x000000ffff077224 */ /* 0x000fe400078e001c */
[----:B------:R-:W-:-:S07]  /*29f0*/  IMAD.MOV.U32 R3, RZ, RZ, R13 ;  /* 0x000000ffff037224 */ /* 0x000fce00078e000d */
.L_x_67184:
[----:B------:R-:W-:Y:S05]  /*2a00*/  BSYNC B1 ;  /* 0x0000000000017941 */ /* 0x000fea0003800000 */
.L_x_67182:
        /* <DEDUP_REMOVED lines=9> */
.L_x_67186:
[----:B------:R-:W-:Y:S01]  /*2aa0*/  IMAD.MOV.U32 R13, RZ, RZ, R4 ;  /* 0x000000ffff0d7224 */ /* 0x000fe200078e0004 */
[----:B------:R-:W-:Y:S01]  /*2ab0*/  MOV R14, R6 ;  /* 0x00000006000e7202 */ /* 0x000fe20000000f00 */
[----:B------:R-:W-:Y:S02]  /*2ac0*/  IMAD.MOV.U32 R4, RZ, RZ, R15 ;  /* 0x000000ffff047224 */ /* 0x000fe400078e000f */
[----:B------:R-:W-:-:S07]  /*2ad0*/  IMAD.MOV.U32 R6, RZ, RZ, R17 ;  /* 0x000000ffff067224 */ /* 0x000fce00078e0011 */
.L_x_67187:
[----:B------:R-:W-:Y:S05]  /*2ae0*/  BSYNC B1 ;  /* 0x0000000000017941 */ /* 0x000fea0003800000 */
.L_x_67185:
        /* <DEDUP_REMOVED lines=9> */
.L_x_67189:
[----:B------:R-:W-:Y:S01]  /*2b80*/  IMAD.MOV.U32 R15, RZ, RZ, R13 ;  /* 0x000000ffff0f7224 */ /* 0x000fe200078e000d */
[----:B------:R-:W-:Y:S01]  /*2b90*/  MOV R17, R14 ;  /* 0x0000000e00117202 */ /* 0x000fe20000000f00 */
[----:B------:R-:W-:Y:S02]  /*2ba0*/  IMAD.MOV.U32 R13, RZ, RZ, R2 ;  /* 0x000000ffff0d7224 */ /* 0x000fe400078e0002 */
[----:B------:R-:W-:-:S07]  /*2bb0*/  IMAD.MOV.U32 R14, RZ, RZ, R5 ;  /* 0x000000ffff0e7224 */ /* 0x000fce00078e0005 */
.L_x_67190:
[----:B------:R-:W-:Y:S05]  /*2bc0*/  BSYNC B1 ;  /* 0x0000000000017941 */ /* 0x000fea0003800000 */
.L_x_67188:
        /* <DEDUP_REMOVED lines=16> */
.L_x_67192:
[----:B------:R-:W-:Y:S02]  /*2cd0*/  IMAD.MOV.U32 R12, RZ, RZ, R7 ;  /* 0x000000ffff0c7224 */ /* 0x000fe400078e0007 */
[----:B------:R-:W-:Y:S02]  /*2ce0*/  IMAD.MOV.U32 R5, RZ, RZ, R3 ;  /* 0x000000ffff057224 */ /* 0x000fe400078e0003 */
[----:B------:R-:W-:Y:S02]  /*2cf0*/  IMAD.MOV.U32 R7, RZ, RZ, R4 ;  /* 0x000000ffff077224 */ /* 0x000fe400078e0004 */
[----:B------:R-:W-:-:S07]  /*2d00*/  IMAD.MOV.U32 R3, RZ, RZ, R6 ;  /* 0x000000ffff037224 */ /* 0x000fce00078e0006 */
.L_x_67193:
[----:B------:R-:W-:Y:S05]  /*2d10*/  BSYNC B1 ;  /* 0x0000000000017941 */ /* 0x000fea0003800000 */
.L_x_67191:
        /* <DEDUP_REMOVED lines=9> */
.L_x_67195:
[----:B------:R-:W-:Y:S02]  /*2db0*/  IMAD.MOV.U32 R4, RZ, RZ, R12 ;  /* 0x000000ffff047224 */ /* 0x000fe400078e000c */
[----:B------:R-:W-:Y:S02]  /*2dc0*/  IMAD.MOV.U32 R19, RZ, RZ, R5 ;  /* 0x000000ffff137224 */ /* 0x000fe400078e0005 */
[----:B------:R-:W-:Y:S02]  /*2dd0*/  IMAD.MOV.U32 R12, RZ, RZ, R13 ;  /* 0x000000ffff0c7224 */ /* 0x000fe400078e000d */
[----:B------:R-:W-:-:S07]  /*2de0*/  IMAD.MOV.U32 R5, RZ, RZ, R14 ;  /* 0x000000ffff057224 */ /* 0x000fce00078e000e */
.L_x_67196:
[----:B------:R-:W-:Y:S05]  /*2df0*/  BSYNC B1 ;  /* 0x0000000000017941 */ /* 0x000fea0003800000 */
.L_x_67194:
        /* <DEDUP_REMOVED lines=9> */
.L_x_67198:
[----:B------:R-:W-:Y:S02]  /*2e90*/  IMAD.MOV.U32 R14, RZ, RZ, R4 ;  /* 0x000000ffff0e7224 */ /* 0x000fe400078e0004 */
[----:B------:R-:W-:Y:S02]  /*2ea0*/  IMAD.MOV.U32 R24, RZ, RZ, R19 ;  /* 0x000000ffff187224 */ /* 0x000fe400078e0013 */
[----:B------:R-:W-:Y:S02]  /*2eb0*/  IMAD.MOV.U32 R4, RZ, RZ, R15 ;  /* 0x000000ffff047224 */ /* 0x000fe400078e000f */
[----:B------:R-:W-:-:S07]  /*2ec0*/  IMAD.MOV.U32 R19, RZ, RZ, R17 ;  /* 0x000000ffff137224 */ /* 0x000fce00078e0011 */
.L_x_67199:
[----:B------:R-:W-:Y:S05]  /*2ed0*/  BSYNC B1 ;  /* 0x0000000000017941 */ /* 0x000fea0003800000 */
.L_x_67197:
        /* <DEDUP_REMOVED lines=16> */
.L_x_67201:
[----:B------:R-:W-:Y:S02]  /*2fe0*/  IMAD.MOV.U32 R6, RZ, RZ, R7 ;  /* 0x000000ffff067224 */ /* 0x000fe400078e0007 */
[----:B------:R-:W-:Y:S01]  /*2ff0*/  IMAD.MOV.U32 R2, RZ, RZ, R3 ;  /* 0x000000ffff027224 */ /* 0x000fe200078e0003 */
[----:B------:R-:W-:Y:S01]  /*3000*/  MOV R3, R5 ;  /* 0x0000000500037202 */ /* 0x000fe20000000f00 */
[----:B------:R-:W-:-:S07]  /*3010*/  IMAD.MOV.U32 R7, RZ, RZ, R12 ;  /* 0x000000ffff077224 */ /* 0x000fce00078e000c */
.L_x_67202:
[----:B------:R-:W-:Y:S05]  /*3020*/  BSYNC B1 ;  /* 0x0000000000017941 */ /* 0x000fea0003800000 */
.L_x_67200:
        /* <DEDUP_REMOVED lines=9> */
.L_x_67204:
[----:B------:R-:W-:Y:S02]  /*30c0*/  IMAD.MOV.U32 R21, RZ, RZ, R6 ;  /* 0x000000ffff157224 */ /* 0x000fe400078e0006 */
[----:B------:R-:W-:Y:S01]  /*30d0*/  IMAD.MOV.U32 R5, RZ, RZ, R2 ;  /* 0x000000ffff057224 */ /* 0x000fe200078e0002 */
[----:B------:R-:W-:Y:S01]  /*30e0*/  MOV R2, R19 ;  /* 0x0000001300027202 */ /* 0x000fe20000000f00 */
[----:B------:R-:W-:-:S07]  /*30f0*/  IMAD.MOV.U32 R6, RZ, RZ, R4 ;  /* 0x000000ffff067224 */ /* 0x000fce00078e0004 */
.L_x_67205:
[----:B------:R-:W-:Y:S05]  /*3100*/  BSYNC B1 ;  /* 0x0000000000017941 */ /* 0x000fea0003800000 */
.L_x_67203:
        /* <DEDUP_REMOVED lines=9> */
.L_x_67207:
[----:B------:R-:W-:Y:S02]  /*31a0*/  IMAD.MOV.U32 R20, RZ, RZ, R21 ;  /* 0x000000ffff147224 */ /* 0x000fe400078e0015 */
[----:B------:R-:W-:Y:S01]  /*31b0*/  IMAD.MOV.U32 R4, RZ, RZ, R5 ;  /* 0x000000ffff047224 */ /* 0x000fe200078e0005 */
[----:B------:R-:W-:Y:S01]  /*31c0*/  MOV R5, R24 ;  /* 0x0000001800057202 */ /* 0x000fe20000000f00 */
[----:B------:R-:W-:-:S07]  /*31d0*/  IMAD.MOV.U32 R21, RZ, RZ, R14 ;  /* 0x000000ffff157224 */ /* 0x000fce00078e000e */
.L_x_67208:
[----:B------:R-:W-:Y:S05]  /*31e0*/  BSYNC B1 ;  /* 0x0000000000017941 */ /* 0x000fea0003800000 */
.L_x_67206:
[----:B------:R-:W-:Y:S01]  /*31f0*/  FADD.FTZ R22, R22, R9 ;  /* 0x0000000916167221 */ /* 0x000fe20000010000 */
[----:B------:R-:W-:-:S07]  /*3200*/  IMAD.MOV.U32 R23, RZ, RZ, R8 ;  /* 0x000000ffff177224 */ /* 0x000fce00078e0008 */
.L_x_67172:
[----:B------:R-:W-:Y:S05]  /*3210*/  BSYNC B0 ;  /* 0x0000000000007941 */ /* 0x000fea0003800000 */
.L_x_67171:
        /* <DEDUP_REMOVED lines=23> */
[----:B--2---:R-:W-:Y:S02]  /*3390*/  @!P0 IMAD.MOV.U32 R3, RZ, RZ, R17 ;  /* 0x000000ffff038224 */ /* 0x004fe400078e0011 */
        /* <DEDUP_REMOVED lines=14> */
.L_x_67212:
[----:B------:R-:W-:Y:S01]  /*3480*/  MOV R28, R7 ;  /* 0x00000007001c7202 */ /* 0x000fe20000000f00 */
[----:B------:R-:W-:Y:S02]  /*3490*/  IMAD.MOV.U32 R13, RZ, RZ, R3 ;  /* 0x000000ffff0d7224 */ /* 0x000fe400078e0003 */
[----:B------:R-:W-:Y:S02]  /*34a0*/  IMAD.MOV.U32 R7, RZ, RZ, R6 ;  /* 0x000000ffff077224 */ /* 0x000fe400078e0006 */
[----:B------:R-:W-:-:S07]  /*34b0*/  IMAD.MOV.U32 R3, RZ, RZ, R2 ;  /* 0x000000ffff037224 */ /* 0x000fce00078e0002 */
.L_x_67213:
[----:B------:R-:W-:Y:S05]  /*34c0*/  BSYNC B1 ;  /* 0x0000000000017941 */ /* 0x000fea0003800000 */
.L_x_67211:
        /* <DEDUP_REMOVED lines=9> */
.L_x_67215:
[----:B------:R-:W-:Y:S01]  /*3560*/  MOV R15, R28 ;  /* 0x0000001c000f7202 */ /* 0x000fe20000000f00 */
[----:B------:R-:W-:Y:S02]  /*3570*/  IMAD.MOV.U32 R17, RZ, RZ, R13 ;  /* 0x000000ffff117224 */ /* 0x000fe400078e000d */
[----:B------:R-:W-:Y:S02]  /*3580*/  IMAD.MOV.U32 R28, RZ, RZ, R21 ;  /* 0x000000ffff1c7224 */ /* 0x000fe400078e0015 */
[----:B------:R-:W-:-:S07]  /*3590*/  IMAD.MOV.U32 R13, RZ, RZ, R5 ;  /* 0x000000ffff0d7224 */ /* 0x000fce00078e0005 */
.L_x_67216:
[----:B------:R-:W-:Y:S05]  /*35a0*/  BSYNC B1 ;  /* 0x0000000000017941 */ /* 0x000fea0003800000 */
.L_x_67214:
        /* <DEDUP_REMOVED lines=9> */
.L_x_67218:
[----:B------:R-:W-:Y:S01]  /*3640*/  MOV R2, R15 ;  /* 0x0000000f00027202 */ /* 0x000fe20000000f00 */
[----:B------:R-:W-:Y:S02]  /*3650*/  IMAD.MOV.U32 R5, RZ, RZ, R17 ;  /* 0x000000ffff057224 */ /* 0x000fe400078e0011 */
[----:B------:R-:W-:Y:S02]  /*3660*/  IMAD.MOV.U32 R15, RZ, RZ, R20 ;  /* 0x000000ffff0f7224 */ /* 0x000fe400078e0014 */
[----:B------:R-:W-:-:S07]  /*3670*/  IMAD.MOV.U32 R17, RZ, RZ, R4 ;  /* 0x000000ffff117224 */ /* 0x000fce00078e0004 */
.L_x_67219:
[----:B------:R-:W-:Y:S05]  /*3680*/  BSYNC B1 ;  /* 0x0000000000017941 */ /* 0x000fea0003800000 */
.L_x_67217:
        /* <DEDUP_REMOVED lines=16> */
.L_x_67221:
[----:B------:R-:W-:Y:S02]  /*3790*/  IMAD.MOV.U32 R4, RZ, RZ, R7 ;  /* 0x000000ffff047224 */ /* 0x000fe400078e0007 */
[----:B------:R-:W-:Y:S02]  /*37a0*/  IMAD.MOV.U32 R6, RZ, RZ, R3 ;  /* 0x000000ffff067224 */ /* 0x000fe400078e0003 */
[----:B------:R-:W-:Y:S02]  /*37b0*/  IMAD.MOV.U32 R7, RZ, RZ, R28 ;  /* 0x000000ffff077224 */ /* 0x000fe400078e001c */
[----:B------:R-:W-:-:S07]  /*37c0*/  IMAD.MOV.U32 R3, RZ, RZ, R13 ;  /* 0x000000ffff037224 */ /* 0x000fce00078e000d */
.L_x_67222:
[----:B------:R-:W-:Y:S05]  /*37d0*/  BSYNC B1 ;  /* 0x0000000000017941 */ /* 0x000fea0003800000 */
.L_x_67220:
        /* <DEDUP_REMOVED lines=9> */
.L_x_67224:
[----:B------:R-:W-:Y:S02]  /*3870*/  IMAD.MOV.U32 R13, RZ, RZ, R4 ;  /* 0x000000ffff0d7224 */ /* 0x000fe400078e0004 */
[----:B------:R-:W-:Y:S02]  /*3880*/  IMAD.MOV.U32 R14, RZ, RZ, R6 ;  /* 0x000000ffff0e7224 */ /* 0x000fe400078e0006 */
[----:B------:R-:W-:Y:S02]  /*3890*/  IMAD.MOV.U32 R4, RZ, RZ, R15 ;  /* 0x000000ffff047224 */ /* 0x000fe400078e000f */
[----:B------:R-:W-:-:S07]  /*38a0*/  IMAD.MOV.U32 R6, RZ, RZ, R17 ;  /* 0x000000ffff067224 */ /* 0x000fce00078e0011 */
.L_x_67225:
[----:B------:R-:W-:Y:S05]  /*38b0*/  BSYNC B1 ;  /* 0x0000000000017941 */ /* 0x000fea0003800000 */
.L_x_67223:
        /* <DEDUP_REMOVED lines=9> */
.L_x_67227:
[----:B------:R-:W-:Y:S02]  /*3950*/  IMAD.MOV.U32 R15, RZ, RZ, R13 ;  /* 0x000000ffff0f7224 */ /* 0x000fe400078e000d */
[----:B------:R-:W-:Y:S02]  /*3960*/  IMAD.MOV.U32 R17, RZ, RZ, R14 ;  /* 0x000000ffff117224 */ /* 0x000fe400078e000e */
[----:B------:R-:W-:Y:S02]  /*3970*/  IMAD.MOV.U32 R13, RZ, RZ, R2 ;  /* 0x000000ffff0d7224 */ /* 0x000fe400078e0002 */
[----:B------:R-:W-:-:S07]  /*3980*/  IMAD.MOV.U32 R14, RZ, RZ, R5 ;  /* 0x000000ffff0e7224 */ /* 0x000fce00078e0005 */
.L_x_67228:
[----:B------:R-:W-:Y:S05]  /*3990*/  BSYNC B1 ;  /* 0x0000000000017941 */ /* 0x000fea0003800000 */
.L_x_67226:
        /* <DEDUP_REMOVED lines=16> */
.L_x_67230:
[----:B------:R-:W-:Y:S01]  /*3aa0*/  IMAD.MOV.U32 R12, RZ, RZ, R7 ;  /* 0x000000ffff0c7224 */ /* 0x000fe200078e0007 */
[----:B------:R-:W-:Y:S01]  /*3ab0*/  MOV R7, R4 ;  /* 0x0000000400077202 */ /* 0x000fe20000000f00 */
[----:B------:R-:W-:Y:S02]  /*3ac0*/  IMAD.MOV.U32 R5, RZ, RZ, R3 ;  /* 0x000000ffff057224 */ /* 0x000fe400078e0003 */
[----:B------:R-:W-:-:S07]  /*3ad0*/  IMAD.MOV.U32 R3, RZ, RZ, R6 ;  /* 0x000000ffff037224 */ /* 0x000fce00078e0006 */
.L_x_67231:
[----:B------:R-:W-:Y:S05]  /*3ae0*/  BSYNC B1 ;  /* 0x0000000000017941 */ /* 0x000fea0003800000 */
.L_x_67229:
        /* <DEDUP_REMOVED lines=9> */
.L_x_67233:
[----:B------:R-:W-:Y:S01]  /*3b80*/  IMAD.MOV.U32 R4, RZ, RZ, R12 ;  /* 0x000000ffff047224 */ /* 0x000fe200078e000c */
[----:B------:R-:W-:Y:S01]  /*3b90*/  MOV R12, R13 ;  /* 0x0000000d000c7202 */ /* 0x000fe20000000f00 */
[----:B------:R-:W-:Y:S02]  /*3ba0*/  IMAD.MOV.U32 R19, RZ, RZ, R5 ;  /* 0x000000ffff137224 */ /* 0x000fe400078e0005 */
[----:B------:R-:W-:-:S07]  /*3bb0*/  IMAD.MOV.U32 R5, RZ, RZ, R14 ;  /* 0x000000ffff057224 */ /* 0x000fce00078e000e */
.L_x_67234:
[----:B------:R-:W-:Y:S05]  /*3bc0*/  BSYNC B1 ;  /* 0x0000000000017941 */ /* 0x000fea0003800000 */
.L_x_67232:
        /* <DEDUP_REMOVED lines=9> */
.L_x_67236:
[----:B------:R-:W-:Y:S01]  /*3c60*/  IMAD.MOV.U32 R14, RZ, RZ, R4 ;  /* 0x000000ffff0e7224 */ /* 0x000fe200078e0004 */
[----:B------:R-:W-:Y:S01]  /*3c70*/  MOV R4, R15 ;  /* 0x0000000f00047202 */ /* 0x000fe20000000f00 */
[----:B------:R-:W-:Y:S02]  /*3c80*/  IMAD.MOV.U32 R24, RZ, RZ, R19 ;  /* 0x000000ffff187224 */ /* 0x000fe400078e0013 */
[----:B------:R-:W-:-:S07]  /*3c90*/  IMAD.MOV.U32 R19, RZ, RZ, R17 ;  /* 0x000000ffff137224 */ /* 0x000fce00078e0011 */
.L_x_67237:
[----:B------:R-:W-:Y:S05]  /*3ca0*/  BSYNC B1 ;  /* 0x0000000000017941 */ /* 0x000fea0003800000 */
.L_x_67235:
        /* <DEDUP_REMOVED lines=16> */
.L_x_67239:
[----:B------:R-:W-:Y:S01]  /*3db0*/  MOV R6, R7 ;  /* 0x0000000700067202 */ /* 0x000fe20000000f00 */
[----:B------:R-:W-:Y:S02]  /*3dc0*/  IMAD.MOV.U32 R2, RZ, RZ, R3 ;  /* 0x000000ffff027224 */ /* 0x000fe400078e0003 */
[----:B------:R-:W-:Y:S02]  /*3dd0*/  IMAD.MOV.U32 R7, RZ, RZ, R12 ;  /* 0x000000ffff077224 */ /* 0x000fe400078e000c */
[----:B------:R-:W-:-:S07]  /*3de0*/  IMAD.MOV.U32 R3, RZ, RZ, R5 ;  /* 0x000000ffff037224 */ /* 0x000fce00078e0005 */
.L_x_67240:
[----:B------:R-:W-:Y:S05]  /*3df0*/  BSYNC B1 ;  /* 0x0000000000017941 */ /* 0x000fea0003800000 */
.L_x_67238:
        /* <DEDUP_REMOVED lines=9> */
.L_x_67242:
[----:B------:R-:W-:Y:S01]  /*3e90*/  MOV R21, R6 ;  /* 0x0000000600157202 */ /* 0x000fe20000000f00 */
[----:B------:R-:W-:Y:S02]  /*3ea0*/  IMAD.MOV.U32 R5, RZ, RZ, R2 ;  /* 0x000000ffff057224 */ /* 0x000fe400078e0002 */
[----:B------:R-:W-:Y:S02]  /*3eb0*/  IMAD.MOV.U32 R6, RZ, RZ, R4 ;  /* 0x000000ffff067224 */ /* 0x000fe400078e0004 */
[----:B------:R-:W-:-:S07]  /*3ec0*/  IMAD.MOV.U32 R2, RZ, RZ, R19 ;  /* 0x000000ffff027224 */ /* 0x000fce00078e0013 */
.L_x_67243:
[----:B------:R-:W-:Y:S05]  /*3ed0*/  BSYNC B1 ;  /* 0x0000000000017941 */ /* 0x000fea0003800000 */
.L_x_67241:
        /* <DEDUP_REMOVED lines=9> */
.L_x_67245:
[----:B------:R-:W-:Y:S01]  /*3f70*/  MOV R20, R21 ;  /* 0x0000001500147202 */ /* 0x000fe20000000f00 */
[----:B------:R-:W-:Y:S02]  /*3f80*/  IMAD.MOV.U32 R4, RZ, RZ, R5 ;  /* 0x000000ffff047224 */ /* 0x000fe400078e0005 */
[----:B------:R-:W-:Y:S02]  /*3f90*/  IMAD.MOV.U32 R21, RZ, RZ, R14 ;  /* 0x000000ffff157224 */ /* 0x000fe400078e000e */
[----:B------:R-:W-:-:S07]  /*3fa0*/  IMAD.MOV.U32 R5, RZ, RZ, R24 ;  /* 0x000000ffff057224 */ /* 0x000fce00078e0018 */
.L_x_67246:
[----:B------:R-:W-:Y:S05]  /*3fb0*/  BSYNC B1 ;  /* 0x0000000000017941 */ /* 0x000fea0003800000 */
.L_x_67244:
[----:B------:R-:W-:Y:S01]  /*3fc0*/  FADD.FTZ R22, R22, R9 ;  /* 0x0000000916167221 */ /* 0x000fe20000010000 */
[----:B------:R-:W-:-:S07]  /*3fd0*/  IMAD.MOV.U32 R23, RZ, RZ, R8 ;  /* 0x000000ffff177224 */ /* 0x000fce00078e0008 */
.L_x_67210:
[----:B------:R-:W-:Y:S05]  /*3fe0*/  BSYNC B0 ;  /* 0x0000000000007941 */ /* 0x000fea0003800000 */
.L_x_67209:
        /* <DEDUP_REMOVED lines=38> */
.L_x_67250:
[----:B------:R-:W-:Y:S02]  /*4250*/  IMAD.MOV.U32 R28, RZ, RZ, R7 ;  /* 0x000000ffff1c7224 */ /* 0x000fe400078e0007 */
[----:B------:R-:W-:Y:S01]  /*4260*/  IMAD.MOV.U32 R13, RZ, RZ, R3 ;  /* 0x000000ffff0d7224 */ /* 0x000fe200078e0003 */
[----:B------:R-:W-:Y:S01]  /*4270*/  MOV R3, R2 ;  /* 0x0000000200037202 */ /* 0x000fe20000000f00 */
[----:B------:R-:W-:-:S07]  /*4280*/  IMAD.MOV.U32 R7, RZ, RZ, R6 ;  /* 0x000000ffff077224 */ /* 0x000fce00078e0006 */
.L_x_67251:
[----:B------:R-:W-:Y:S05]  /*4290*/  BSYNC B1 ;  /* 0x0000000000017941 */ /* 0x000fea0003800000 */
.L_x_67249:
        /* <DEDUP_REMOVED lines=9> */
.L_x_67253:
[----:B------:R-:W-:Y:S02]  /*4330*/  IMAD.MOV.U32 R15, RZ, RZ, R28 ;  /* 0x000000ffff0f7224 */ /* 0x000fe400078e001c */
[----:B------:R-:W-:Y:S01]  /*4340*/  IMAD.MOV.U32 R17, RZ, RZ, R13 ;  /* 0x000000ffff117224 */ /* 0x000fe200078e000d */
[----:B------:R-:W-:Y:S01]  /*4350*/  MOV R13, R5 ;  /* 0x00000005000d7202 */ /* 0x000fe20000000f00 */
[----:B------:R-:W-:-:S07]  /*4360*/  IMAD.MOV.U32 R28, RZ, RZ, R21 ;  /* 0x000000ffff1c7224 */ /* 0x000fce00078e0015 */
.L_x_67254:
[----:B------:R-:W-:Y:S05]  /*4370*/  BSYNC B1 ;  /* 0x0000000000017941 */ /* 0x000fea0003800000 */
.L_x_67252:
        /* <DEDUP_REMOVED lines=9> */
.L_x_67256:
[----:B------:R-:W-:Y:S02]  /*4410*/  IMAD.MOV.U32 R2, RZ, RZ, R15 ;  /* 0x000000ffff027224 */ /* 0x000fe400078e000f */
[----:B------:R-:W-:Y:S01]  /*4420*/  IMAD.MOV.U32 R5, RZ, RZ, R17 ;  /* 0x000000ffff057224 */ /* 0x000fe200078e0011 */
[----:B------:R-:W-:Y:S01]  /*4430*/  MOV R17, R4 ;  /* 0x0000000400117202 */ /* 0x000fe20000000f00 */
[----:B------:R-:W-:-:S07]  /*4440*/  IMAD.MOV.U32 R15, RZ, RZ, R20 ;  /* 0x000000ffff0f7224 */ /* 0x000fce00078e0014 */
.L_x_67257:
[----:B------:R-:W-:Y:S05]  /*4450*/  BSYNC B1 ;  /* 0x0000000000017941 */ /* 0x000fea0003800000 */
.L_x_67255:
        /* <DEDUP_REMOVED lines=16> */
.L_x_67259:
[----:B------:R-:W-:Y:S01]  /*4560*/  IMAD.MOV.U32 R4, RZ, RZ, R7 ;  /* 0x000000ffff047224 */ /* 0x000fe200078e0007 */
[----:B------:R-:W-:Y:S01]  /*4570*/  MOV R6, R3 ;  /* 0x0000000300067202 */ /* 0x000fe20000000f00 */
[----:B------:R-:W-:Y:S02]  /*4580*/  IMAD.MOV.U32 R7, RZ, RZ, R28 ;  /* 0x000000ffff077224 */ /* 0x000fe400078e001c */
[----:B------:R-:W-:-:S07]  /*4590*/  IMAD.MOV.U32 R3, RZ, RZ, R13 ;  /* 0x000000ffff037224 */ /* 0x000fce00078e000d */
.L_x_67260:
[----:B------:R-:W-:Y:S05]  /*45a0*/  BSYNC B1 ;  /* 0x0000000000017941 */ /* 0x000fea0003800000 */
.L_x_67258:
        /* <DEDUP_REMOVED lines=9> */
.L_x_67262:
[----:B------:R-:W-:Y:S01]  /*4640*/  IMAD.MOV.U32 R13, RZ, RZ, R4 ;  /* 0x000000ffff0d7224 */ /* 0x000fe200078e0004 */
[----:B------:R-:W-:Y:S01]  /*4650*/  MOV R14, R6 ;  /* 0x00000006000e7202 */ /* 0x000fe20000000f00 */
[----:B------:R-:W-:Y:S02]  /*4660*/  IMAD.MOV.U32 R4, RZ, RZ, R15 ;  /* 0x000000ffff047224 */ /* 0x000fe400078e000f */
[----:B------:R-:W-:-:S07]  /*4670*/  IMAD.MOV.U32 R6, RZ, RZ, R17 ;  /* 0x000000ffff067224 */ /* 0x000fce00078e0011 */
.L_x_67263:
[----:B------:R-:W-:Y:S05]  /*4680*/  BSYNC B1 ;  /* 0x0000000000017941 */ /* 0x000fea0003800000 */
.L_x_67261:
        /* <DEDUP_REMOVED lines=9> */
.L_x_67265:
[----:B------:R-:W-:Y:S01]  /*4720*/  IMAD.MOV.U32 R15, RZ, RZ, R13 ;  /* 0x000000ffff0f7224 */ /* 0x000fe200078e000d */
[----:B------:R-:W-:Y:S01]  /*4730*/  MOV R17, R14 ;  /* 0x0000000e00117202 */ /* 0x000fe20000000f00 */
[----:B------:R-:W-:Y:S02]  /*4740*/  IMAD.MOV.U32 R13, RZ, RZ, R2 ;  /* 0x000000ffff0d7224 */ /* 0x000fe400078e0002 */
[----:B------:R-:W-:-:S07]  /*4750*/  IMAD.MOV.U32 R14, RZ, RZ, R5 ;  /* 0x000000ffff0e7224 */ /* 0x000fce00078e0005 */
.L_x_67266:
[----:B------:R-:W-:Y:S05]  /*4760*/  BSYNC B1 ;  /* 0x0000000000017941 */ /* 0x000fea0003800000 */
.L_x_67264:
        /* <DEDUP_REMOVED lines=16> */
.L_x_67268:
[----:B------:R-:W-:Y:S02]  /*4870*/  IMAD.MOV.U32 R12, RZ, RZ, R7 ;  /* 0x000000ffff0c7224 */ /* 0x000fe400078e0007 */
[----:B------:R-:W-:Y:S02]  /*4880*/  IMAD.MOV.U32 R5, RZ, RZ, R3 ;  /* 0x000000ffff057224 */ /* 0x000fe400078e0003 */
[----:B------:R-:W-:Y:S02]  /*4890*/  IMAD.MOV.U32 R7, RZ, RZ, R4 ;  /* 0x000000ffff077224 */ /* 0x000fe400078e0004 */
[----:B------:R-:W-:-:S07]  /*48a0*/  IMAD.MOV.U32 R3, RZ, RZ, R6 ;  /* 0x000000ffff037224 */ /* 0x000fce00078e0006 */
.L_x_67269:
[----:B------:R-:W-:Y:S05]  /*48b0*/  BSYNC B1 ;  /* 0x0000000000017941 */ /* 0x000fea0003800000 */
.L_x_67267:
        /* <DEDUP_REMOVED lines=9> */
.L_x_67271:
[----:B------:R-:W-:Y:S02]  /*4950*/  IMAD.MOV.U32 R4, RZ, RZ, R12 ;  /* 0x000000ffff047224 */ /* 0x000fe400078e000c */
[----:B------:R-:W-:Y:S02]  /*4960*/  IMAD.MOV.U32 R19, RZ, RZ, R5 ;  /* 0x000000ffff137224 */ /* 0x000fe400078e0005 */
[----:B------:R-:W-:Y:S02]  /*4970*/  IMAD.MOV.U32 R12, RZ, RZ, R13 ;  /* 0x000000ffff0c7224 */ /* 0x000fe400078e000d */
[----:B------:R-:W-:-:S07]  /*4980*/  IMAD.MOV.U32 R5, RZ, RZ, R14 ;  /* 0x000000ffff057224 */ /* 0x000fce00078e000e */
.L_x_67272:
[----:B------:R-:W-:Y:S05]  /*4990*/  BSYNC B1 ;  /* 0x0000000000017941 */ /* 0x000fea0003800000 */
.L_x_67270:
        /* <DEDUP_REMOVED lines=9> */
.L_x_67274:
[----:B------:R-:W-:Y:S02]  /*4a30*/  IMAD.MOV.U32 R14, RZ, RZ, R4 ;  /* 0x000000ffff0e7224 */ /* 0x000fe400078e0004 */
[----:B------:R-:W-:Y:S02]  /*4a40*/  IMAD.MOV.U32 R24, RZ, RZ, R19 ;  /* 0x000000ffff187224 */ /* 0x000fe400078e0013 */
[----:B------:R-:W-:Y:S02]  /*4a50*/  IMAD.MOV.U32 R4, RZ, RZ, R15 ;  /* 0x000000ffff047224 */ /* 0x000fe400078e000f */
[----:B------:R-:W-:-:S07]  /*4a60*/  IMAD.MOV.U32 R19, RZ, RZ, R17 ;  /* 0x000000ffff137224 */ /* 0x000fce00078e0011 */
.L_x_67275:
[----:B------:R-:W-:Y:S05]  /*4a70*/  BSYNC B1 ;  /* 0x0000000000017941 */ /* 0x000fea0003800000 */
.L_x_67273:
        /* <DEDUP_REMOVED lines=16> */
.L_x_67277:
[----:B------:R-:W-:Y:S02]  /*4b80*/  IMAD.MOV.U32 R6, RZ, RZ, R7 ;  /* 0x000000ffff067224 */ /* 0x000fe400078e0007 */
[----:B------:R-:W-:Y:S01]  /*4b90*/  IMAD.MOV.U32 R2, RZ, RZ, R3 ;  /* 0x000000ffff027224 */ /* 0x000fe200078e0003 */
[----:B------:R-:W-:Y:S01]  /*4ba0*/  MOV R3, R5 ;  /* 0x0000000500037202 */ /* 0x000fe20000000f00 */
[----:B------:R-:W-:-:S07]  /*4bb0*/  IMAD.MOV.U32 R7, RZ, RZ, R12 ;  /* 0x000000ffff077224 */ /* 0x000fce00078e000c */
.L_x_67278:
[----:B------:R-:W-:Y:S05]  /*4bc0*/  BSYNC B1 ;  /* 0x0000000000017941 */ /* 0x000fea0003800000 */
.L_x_67276:
        /* <DEDUP_REMOVED lines=9> */
.L_x_67280:
[----:B------:R-:W-:Y:S02]  /*4c60*/  IMAD.MOV.U32 R21, RZ, RZ, R6 ;  /* 0x000000ffff157224 */ /* 0x000fe400078e0006 */
[----:B------:R-:W-:Y:S01]  /*4c70*/  IMAD.MOV.U32 R5, RZ, RZ, R2 ;  /* 0x000000ffff057224 */ /* 0x000fe200078e0002 */
[----:B------:R-:W-:Y:S01]  /*4c80*/  MOV R2, R19 ;  /* 0x0000001300027202 */ /* 0x000fe20000000f00 */
[----:B------:R-:W-:-:S07]  /*4c90*/  IMAD.MOV.U32 R6, RZ, RZ, R4 ;  /* 0x000000ffff067224 */ /* 0x000fce00078e0004 */
.L_x_67281:
[----:B------:R-:W-:Y:S05]  /*4ca0*/  BSYNC B1 ;  /* 0x0000000000017941 */ /* 0x000fea0003800000 */
.L_x_67279:
        /* <DEDUP_REMOVED lines=9> */
.L_x_67283:
[----:B------:R-:W-:Y:S02]  /*4d40*/  IMAD.MOV.U32 R20, RZ, RZ, R21 ;  /* 0x000000ffff147224 */ /* 0x000fe400078e0015 */
[----:B------:R-:W-:Y:S01]  /*4d50*/  IMAD.MOV.U32 R4, RZ, RZ, R5 ;  /* 0x000000ffff047224 */ /* 0x000fe200078e0005 */
[----:B------:R-:W-:Y:S01]  /*4d60*/  MOV R5, R24 ;  /* 0x0000001800057202 */ /* 0x000fe20000000f00 */
[----:B------:R-:W-:-:S07]  /*4d70*/  IMAD.MOV.U32 R21, RZ, RZ, R14 ;  /* 0x000000ffff157224 */ /* 0x000fce00078e000e */
.L_x_67284:
[----:B------:R-:W-:Y:S05]  /*4d80*/  BSYNC B1 ;  /* 0x0000000000017941 */ /* 0x000fea0003800000 */
.L_x_67282:
[----:B------:R-:W-:Y:S01]  /*4d90*/  FADD.FTZ R22, R22, R9 ;  /* 0x0000000916167221 */ /* 0x000fe20000010000 */
[----:B------:R-:W-:-:S07]  /*4da0*/  IMAD.MOV.U32 R23, RZ, RZ, R8 ;  /* 0x000000ffff177224 */ /* 0x000fce00078e0008 */
.L_x_67248:
[----:B------:R-:W-:Y:S05]  /*4db0*/  BSYNC B0 ;  /* 0x0000000000007941 */ /* 0x000fea0003800000 */
.L_x_67247:
        /* <DEDUP_REMOVED lines=38> */
.L_x_67288:
[----:B------:R-:W-:Y:S01]  /*5020*/  MOV R28, R7 ;  /* 0x00000007001c7202 */ /* 0x000fe20000000f00 */
[----:B------:R-:W-:Y:S02]  /*5030*/  IMAD.MOV.U32 R13, RZ, RZ, R3 ;  /* 0x000000ffff0d7224 */ /* 0x000fe400078e0003 */
[----:B------:R-:W-:Y:S02]  /*5040*/  IMAD.MOV.U32 R7, RZ, RZ, R6 ;  /* 0x000000ffff077224 */ /* 0x000fe400078e0006 */
[----:B------:R-:W-:-:S07]  /*5050*/  IMAD.MOV.U32 R3, RZ, RZ, R2 ;  /* 0x000000ffff037224 */ /* 0x000fce00078e0002 */
.L_x_67289:
[----:B------:R-:W-:Y:S05]  /*5060*/  BSYNC B1 ;  /* 0x0000000000017941 */ /* 0x000fea0003800000 */
.L_x_67287:
        /* <DEDUP_REMOVED lines=9> */
.L_x_67291:
[----:B------:R-:W-:Y:S01]  /*5100*/  MOV R15, R28 ;  /* 0x0000001c000f7202 */ /* 0x000fe20000000f00 */
[----:B------:R-:W-:Y:S02]  /*5110*/  IMAD.MOV.U32 R17, RZ, RZ, R13 ;  /* 0x000000ffff117224 */ /* 0x000fe400078e000d */
[----:B------:R-:W-:Y:S02]  /*5120*/  IMAD.MOV.U32 R28, RZ, RZ, R21 ;  /* 0x000000ffff1c7224 */ /* 0x000fe400078e0015 */
[----:B------:R-:W-:-:S07]  /*5130*/  IMAD.MOV.U32 R13, RZ, RZ, R5 ;  /* 0x000000ffff0d7224 */ /* 0x000fce00078e0005 */
.L_x_67292:
[----:B------:R-:W-:Y:S05]  /*5140*/  BSYNC B1 ;  /* 0x0000000000017941 */ /* 0x000fea0003800000 */
.L_x_67290:
        /* <DEDUP_REMOVED lines=9> */
.L_x_67294:
[----:B------:R-:W-:Y:S01]  /*51e0*/  MOV R2, R15 ;  /* 0x0000000f00027202 */ /* 0x000fe20000000f00 */
[----:B------:R-:W-:Y:S02]  /*51f0*/  IMAD.MOV.U32 R5, RZ, RZ, R17 ;  /* 0x000000ffff057224 */ /* 0x000fe400078e0011 */
[----:B------:R-:W-:Y:S02]  /*5200*/  IMAD.MOV.U32 R15, RZ, RZ, R20 ;  /* 0x000000ffff0f7224 */ /* 0x000fe400078e0014 */
[----:B------:R-:W-:-:S07]  /*5210*/  IMAD.MOV.U32 R17, RZ, RZ, R4 ;  /* 0x000000ffff117224 */ /* 0x000fce00078e0004 */
.L_x_67295:
[----:B------:R-:W-:Y:S05]  /*5220*/  BSYNC B1 ;  /* 0x0000000000017941 */ /* 0x000fea0003800000 */
.L_x_67293:
        /* <DEDUP_REMOVED lines=16> */
.L_x_67297:
[----:B------:R-:W-:Y:S02]  /*5330*/  IMAD.MOV.U32 R4, RZ, RZ, R7 ;  /* 0x000000ffff047224 */ /* 0x000fe400078e0007 */
[----:B------:R-:W-:Y:S02]  /*5340*/  IMAD.MOV.U32 R6, RZ, RZ, R3 ;  /* 0x000000ffff067224 */ /* 0x000fe400078e0003 */
[----:B------:R-:W-:Y:S02]  /*5350*/  IMAD.MOV.U32 R7, RZ, RZ, R28 ;  /* 0x000000ffff077224 */ /* 0x000fe400078e001c */
[----:B------:R-:W-:-:S07]  /*5360*/  IMAD.MOV.U32 R3, RZ, RZ, R13 ;  /* 0x000000ffff037224 */ /* 0x000fce00078e000d */
.L_x_67298:
[----:B------:R-:W-:Y:S05]  /*5370*/  BSYNC B1 ;  /* 0x0000000000017941 */ /* 0x000fea0003800000 */
.L_x_67296:
        /* <DEDUP_REMOVED lines=9> */
.L_x_67300:
[----:B------:R-:W-:Y:S02]  /*5410*/  IMAD.MOV.U32 R13, RZ, RZ, R4 ;  /* 0x000000ffff0d7224 */ /* 0x000fe400078e0004 */
[----:B------:R-:W-:Y:S02]  /*5420*/  IMAD.MOV.U32 R14, RZ, RZ, R6 ;  /* 0x000000ffff0e7224 */ /* 0x000fe400078e0006 */
[----:B------:R-:W-:Y:S02]  /*5430*/  IMAD.MOV.U32 R4, RZ, RZ, R15 ;  /* 0x000000ffff047224 */ /* 0x000fe400078e000f */
[----:B------:R-:W-:-:S07]  /*5440*/  IMAD.MOV.U32 R6, RZ, RZ, R17 ;  /* 0x000000ffff067224 */ /* 0x000fce00078e0011 */
.L_x_67301:
[----:B------:R-:W-:Y:S05]  /*5450*/  BSYNC B1 ;  /* 0x0000000000017941 */ /* 0x000fea0003800000 */
.L_x_67299:
        /* <DEDUP_REMOVED lines=9> */
.L_x_67303:
[----:B------:R-:W-:Y:S02]  /*54f0*/  IMAD.MOV.U32 R15, RZ, RZ, R13 ;  /* 0x000000ffff0f7224 */ /* 0x000fe400078e000d */
[----:B------:R-:W-:Y:S02]  /*5500*/  IMAD.MOV.U32 R17, RZ, RZ, R14 ;  /* 0x000000ffff117224 */ /* 0x000fe400078e000e */
[----:B------:R-:W-:Y:S02]  /*5510*/  IMAD.MOV.U32 R13, RZ, RZ, R2 ;  /* 0x000000ffff0d7224 */ /* 0x000fe400078e0002 */
[----:B------:R-:W-:-:S07]  /*5520*/  IMAD.MOV.U32 R14, RZ, RZ, R5 ;  /* 0x000000ffff0e7224 */ /* 0x000fce00078e0005 */
.L_x_67304:
[----:B------:R-:W-:Y:S05]  /*5530*/  BSYNC B1 ;  /* 0x0000000000017941 */ /* 0x000fea0003800000 */
.L_x_67302:
        /* <DEDUP_REMOVED lines=16> */
.L_x_67306:
[----:B------:R-:W-:Y:S01]  /*5640*/  IMAD.MOV.U32 R12, RZ, RZ, R7 ;  /* 0x000000ffff0c7224 */ /* 0x000fe200078e0007 */
[----:B------:R-:W-:Y:S01]  /*5650*/  MOV R7, R4 ;  /* 0x0000000400077202 */ /* 0x000fe20000000f00 */
[----:B------:R-:W-:Y:S02]  /*5660*/  IMAD.MOV.U32 R5, RZ, RZ, R3 ;  /* 0x000000ffff057224 */ /* 0x000fe400078e0003 */
[----:B------:R-:W-:-:S07]  /*5670*/  IMAD.MOV.U32 R3, RZ, RZ, R6 ;  /* 0x000000ffff037224 */ /* 0x000fce00078e0006 */
.L_x_67307:
[----:B------:R-:W-:Y:S05]  /*5680*/  BSYNC B1 ;  /* 0x0000000000017941 */ /* 0x000fea0003800000 */
.L_x_67305:
        /* <DEDUP_REMOVED lines=9> */
.L_x_67309:
[----:B------:R-:W-:Y:S01]  /*5720*/  IMAD.MOV.U32 R4, RZ, RZ, R12 ;  /* 0x000000ffff047224 */ /* 0x000fe200078e000c */
[----:B------:R-:W-:Y:S01]  /*5730*/  MOV R12, R13 ;  /* 0x0000000d000c7202 */ /* 0x000fe20000000f00 */
[----:B------:R-:W-:Y:S02]  /*5740*/  IMAD.MOV.U32 R19, RZ, RZ, R5 ;  /* 0x000000ffff137224 */ /* 0x000fe400078e0005 */
[----:B------:R-:W-:-:S07]  /*5750*/  IMAD.MOV.U32 R5, RZ, RZ, R14 ;  /* 0x000000ffff057224 */ /* 0x000fce00078e000e */
.L_x_67310:
[----:B------:R-:W-:Y:S05]  /*5760*/  BSYNC B1 ;  /* 0x0000000000017941 */ /* 0x000fea0003800000 */
.L_x_67308:
        /* <DEDUP_REMOVED lines=9> */
.L_x_67312:
[----:B------:R-:W-:Y:S01]  /*5800*/  IMAD.MOV.U32 R14, RZ, RZ, R4 ;  /* 0x000000ffff0e7224 */ /* 0x000fe200078e0004 */
[----:B------:R-:W-:Y:S01]  /*5810*/  MOV R4, R15 ;  /* 0x0000000f00047202 */ /* 0x000fe20000000f00 */
[----:B------:R-:W-:Y:S02]  /*5820*/  IMAD.MOV.U32 R24, RZ, RZ, R19 ;  /* 0x000000ffff187224 */ /* 0x000fe400078e0013 */
[----:B------:R-:W-:-:S07]  /*5830*/  IMAD.MOV.U32 R19, RZ, RZ, R17 ;  /* 0x000000ffff137224 */ /* 0x000fce00078e0011 */
.L_x_67313:
[----:B------:R-:W-:Y:S05]  /*5840*/  BSYNC B1 ;  /* 0x0000000000017941 */ /* 0x000fea0003800000 */
.L_x_67311:
        /* <DEDUP_REMOVED lines=16> */
.L_x_67315:
[----:B------:R-:W-:Y:S01]  /*5950*/  MOV R6, R7 ;  /* 0x0000000700067202 */ /* 0x000fe20000000f00 */
[----:B------:R-:W-:Y:S02]  /*5960*/  IMAD.MOV.U32 R2, RZ, RZ, R3 ;  /* 0x000000ffff027224 */ /* 0x000fe400078e0003 */
[----:B------:R-:W-:Y:S02]  /*5970*/  IMAD.MOV.U32 R7, RZ, RZ, R12 ;  /* 0x000000ffff077224 */ /* 0x000fe400078e000c */
[----:B------:R-:W-:-:S07]  /*5980*/  IMAD.MOV.U32 R3, RZ, RZ, R5 ;  /* 0x000000ffff037224 */ /* 0x000fce00078e0005 */
.L_x_67316:
[----:B------:R-:W-:Y:S05]  /*5990*/  BSYNC B1 ;  /* 0x0000000000017941 */ /* 0x000fea0003800000 */
.L_x_67314:
        /* <DEDUP_REMOVED lines=9> */
.L_x_67318:
[----:B------:R-:W-:Y:S01]  /*5a30*/  MOV R21, R6 ;  /* 0x0000000600157202 */ /* 0x000fe20000000f00 */
[----:B------:R-:W-:Y:S02]  /*5a40*/  IMAD.MOV.U32 R5, RZ, RZ, R2 ;  /* 0x000000ffff057224 */ /* 0x000fe400078e0002 */
[----:B------:R-:W-:Y:S02]  /*5a50*/  IMAD.MOV.U32 R6, RZ, RZ, R4 ;  /* 0x000000ffff067224 */ /* 0x000fe400078e0004 */
[----:B------:R-:W-:-:S07]  /*5a60*/  IMAD.MOV.U32 R2, RZ, RZ, R19 ;  /* 0x000000ffff027224 */ /* 0x000fce00078e0013 */
.L_x_67319:
[----:B------:R-:W-:Y:S05]  /*5a70*/  BSYNC B1 ;  /* 0x0000000000017941 */ /* 0x000fea0003800000 */
.L_x_67317:
        /* <DEDUP_REMOVED lines=9> */
.L_x_67321:
[----:B------:R-:W-:Y:S01]  /*5b10*/  MOV R20, R21 ;  /* 0x0000001500147202 */ /* 0x000fe20000000f00 */
[----:B------:R-:W-:Y:S02]  /*5b20*/  IMAD.MOV.U32 R4, RZ, RZ, R5 ;  /* 0x000000ffff047224 */ /* 0x000fe400078e0005 */
[----:B------:R-:W-:Y:S02]  /*5b30*/  IMAD.MOV.U32 R21, RZ, RZ, R14 ;  /* 0x000000ffff157224 */ /* 0x000fe400078e000e */
[----:B------:R-:W-:-:S07]  /*5b40*/  IMAD.MOV.U32 R5, RZ, RZ, R24 ;  /* 0x000000ffff057224 */ /* 0x000fce00078e0018 */
.L_x_67322:
[----:B------:R-:W-:Y:S05]  /*5b50*/  BSYNC B1 ;  /* 0x0000000000017941 */ /* 0x000fea0003800000 */
.L_x_67320:
[----:B------:R-:W-:Y:S01]  /*5b60*/  FADD.FTZ R22, R22, R9 ;  /* 0x0000000916167221 */ /* 0x000fe20000010000 */
[----:B------:R-:W-:-:S07]  /*5b70*/  IMAD.MOV.U32 R23, RZ, RZ, R8 ;  /* 0x000000ffff177224 */ /* 0x000fce00078e0008 */
.L_x_67286:
[----:B------:R-:W-:Y:S05]  /*5b80*/  BSYNC B0 ;  /* 0x0000000000007941 */ /* 0x000fea0003800000 */
.L_x_67285:
        /* <DEDUP_REMOVED lines=38> */
.L_x_67326:
[----:B------:R-:W-:Y:S02]  /*5df0*/  IMAD.MOV.U32 R28, RZ, RZ, R7 ;  /* 0x000000ffff1c7224 */ /* 0x000fe400078e0007 */
[----:B------:R-:W-:Y:S01]  /*5e00*/  IMAD.MOV.U32 R13, RZ, RZ, R3 ;  /* 0x000000ffff0d7224 */ /* 0x000fe200078e0003 */
[----:B------:R-:W-:Y:S01]  /*5e10*/  MOV R3, R2 ;  /* 0x0000000200037202 */ /* 0x000fe20000000f00 */
[----:B------:R-:W-:-:S07]  /*5e20*/  IMAD.MOV.U32 R7, RZ, RZ, R6 ;  /* 0x000000ffff077224 */ /* 0x000fce00078e0006 */
.L_x_67327:
[----:B------:R-:W-:Y:S05]  /*5e30*/  BSYNC B1 ;  /* 0x0000000000017941 */ /* 0x000fea0003800000 */
.L_x_67325:
        /* <DEDUP_REMOVED lines=9> */
.L_x_67329:
[----:B------:R-:W-:Y:S02]  /*5ed0*/  IMAD.MOV.U32 R15, RZ, RZ, R28 ;  /* 0x000000ffff0f7224 */ /* 0x000fe400078e001c */
[----:B------:R-:W-:Y:S01]  /*5ee0*/  IMAD.MOV.U32 R17, RZ, RZ, R13 ;  /* 0x000000ffff117224 */ /* 0x000fe200078e000d */
[----:B------:R-:W-:Y:S01]  /*5ef0*/  MOV R13, R5 ;  /* 0x00000005000d7202 */ /* 0x000fe20000000f00 */
[----:B------:R-:W-:-:S07]  /*5f00*/  IMAD.MOV.U32 R28, RZ, RZ, R21 ;  /* 0x000000ffff1c7224 */ /* 0x000fce00078e0015 */
.L_x_67330:
[----:B------:R-:W-:Y:S05]  /*5f10*/  BSYNC B1 ;  /* 0x0000000000017941 */ /* 0x000fea0003800000 */
.L_x_67328:
        /* <DEDUP_REMOVED lines=9> */
.L_x_67332:
[----:B------:R-:W-:Y:S02]  /*5fb0*/  IMAD.MOV.U32 R2, RZ, RZ, R15 ;  /* 0x000000ffff027224 */ /* 0x000fe400078e000f */
[----:B------:R-:W-:Y:S01]  /*5fc0*/  IMAD.MOV.U32 R5, RZ, RZ, R17 ;  /* 0x000000ffff057224 */ /* 0x000fe200078e0011 */
[----:B------:R-:W-:Y:S01]  /*5fd0*/  MOV R17, R4 ;  /* 0x0000000400117202 */ /* 0x000fe20000000f00 */
[----:B------:R-:W-:-:S07]  /*5fe0*/  IMAD.MOV.U32 R15, RZ, RZ, R20 ;  /* 0x000000ffff0f7224 */ /* 0x000fce00078e0014 */
.L_x_67333:
[----:B------:R-:W-:Y:S05]  /*5ff0*/  BSYNC B1 ;  /* 0x0000000000017941 */ /* 0x000fea0003800000 */
.L_x_67331:
        /* <DEDUP_REMOVED lines=16> */
.L_x_67335:
[----:B------:R-:W-:Y:S01]  /*6100*/  IMAD.MOV.U32 R4, RZ, RZ, R7 ;  /* 0x000000ffff047224 */ /* 0x000fe200078e0007 */
[----:B------:R-:W-:Y:S01]  /*6110*/  MOV R6, R3 ;  /* 0x0000000300067202 */ /* 0x000fe20000000f00 */
[----:B------:R-:W-:Y:S02]  /*6120*/  IMAD.MOV.U32 R7, RZ, RZ, R28 ;  /* 0x000000ffff077224 */ /* 0x000fe400078e001c */
[----:B------:R-:W-:-:S07]  /*6130*/  IMAD.MOV.U32 R3, RZ, RZ, R13 ;  /* 0x000000ffff037224 */ /* 0x000fce00078e000d */
.L_x_67336:
[----:B------:R-:W-:Y:S05]  /*6140*/  BSYNC B1 ;  /* 0x0000000000017941 */ /* 0x000fea0003800000 */
.L_x_67334:
        /* <DEDUP_REMOVED lines=9> */
.L_x_67338:
[----:B------:R-:W-:Y:S01]  /*61e0*/  IMAD.MOV.U32 R13, RZ, RZ, R4 ;  /* 0x000000ffff0d7224 */ /* 0x000fe200078e0004 */
[----:B------:R-:W-:Y:S01]  /*61f0*/  MOV R14, R6 ;  /* 0x00000006000e7202 */ /* 0x000fe20000000f00 */
[----:B------:R-:W-:Y:S02]  /*6200*/  IMAD.MOV.U32 R4, RZ, RZ, R15 ;  /* 0x000000ffff047224 */ /* 0x000fe400078e000f */
[----:B------:R-:W-:-:S07]  /*6210*/  IMAD.MOV.U32 R6, RZ, RZ, R17 ;  /* 0x000000ffff067224 */ /* 0x000fce00078e0011 */
.L_x_67339:
[----:B------:R-:W-:Y:S05]  /*6220*/  BSYNC B1 ;  /* 0x0000000000017941 */ /* 0x000fea0003800000 */
.L_x_67337:
        /* <DEDUP_REMOVED lines=9> */
.L_x_67341:
[----:B------:R-:W-:Y:S01]  /*62c0*/  IMAD.MOV.U32 R15, RZ, RZ, R13 ;  /* 0x000000ffff0f7224 */ /* 0x000fe200078e000d */
[----:B------:R-:W-:Y:S01]  /*62d0*/  MOV R17, R14 ;  /* 0x0000000e00117202 */ /* 0x000fe20000000f00 */
[----:B------:R-:W-:Y:S02]  /*62e0*/  IMAD.MOV.U32 R13, RZ, RZ, R2 ;  /* 0x000000ffff0d7224 */ /* 0x000fe400078e0002 */
[----:B------:R-:W-:-:S07]  /*62f0*/  IMAD.MOV.U32 R14, RZ, RZ, R5 ;  /* 0x000000ffff0e7224 */ /* 0x000fce00078e0005 */
.L_x_67342:
[----:B------:R-:W-:Y:S05]  /*6300*/  BSYNC B1 ;  /* 0x0000000000017941 */ /* 0x000fea0003800000 */
.L_x_67340:
        /* <DEDUP_REMOVED lines=16> */
.L_x_67344:
[----:B------:R-:W-:Y:S02]  /*6410*/  IMAD.MOV.U32 R12, RZ, RZ, R7 ;  /* 0x000000ffff0c7224 */ /* 0x000fe400078e0007 */
[----:B------:R-:W-:Y:S02]  /*6420*/  IMAD.MOV.U32 R5, RZ, RZ, R3 ;  /* 0x000000ffff057224 */ /* 0x000fe400078e0003 */
[----:B------:R-:W-:Y:S02]  /*6430*/  IMAD.MOV.U32 R7, RZ, RZ, R4 ;  /* 0x000000ffff077224 */ /* 0x000fe400078e0004 */
[----:B------:R-:W-:-:S07]  /*6440*/  IMAD.MOV.U32 R3, RZ, RZ, R6 ;  /* 0x000000ffff037224 */ /* 0x000fce00078e0006 */
.L_x_67345:
[----:B------:R-:W-:Y:S05]  /*6450*/  BSYNC B1 ;  /* 0x0000000000017941 */ /* 0x000fea0003800000 */
.L_x_67343:
        /* <DEDUP_REMOVED lines=9> */
.L_x_67347:
[----:B------:R-:W-:Y:S02]  /*64f0*/  IMAD.MOV.U32 R4, RZ, RZ, R12 ;  /* 0x000000ffff047224 */ /* 0x000fe400078e000c */
[----:B------:R-:W-:Y:S02]  /*6500*/  IMAD.MOV.U32 R19, RZ, RZ, R5 ;  /* 0x000000ffff137224 */ /* 0x000fe400078e0005 */
[----:B------:R-:W-:Y:S02]  /*6510*/  IMAD.MOV.U32 R12, RZ, RZ, R13 ;  /* 0x000000ffff0c7224 */ /* 0x000fe400078e000d */
[----:B------:R-:W-:-:S07]  /*6520*/  IMAD.MOV.U32 R5, RZ, RZ, R14 ;  /* 0x000000ffff057224 */ /* 0x000fce00078e000e */
.L_x_67348:
[----:B------:R-:W-:Y:S05]  /*6530*/  BSYNC B1 ;  /* 0x0000000000017941 */ /* 0x000fea0003800000 */
.L_x_67346:
        /* <DEDUP_REMOVED lines=9> */
.L_x_67350:
[----:B------:R-:W-:Y:S02]  /*65d0*/  IMAD.MOV.U32 R14, RZ, RZ, R4 ;  /* 0x000000ffff0e7224 */ /* 0x000fe400078e0004 */
[----:B------:R-:W-:Y:S02]  /*65e0*/  IMAD.MOV.U32 R24, RZ, RZ, R19 ;  /* 0x000000ffff187224 */ /* 0x000fe400078e0013 */
[----:B------:R-:W-:Y:S02]  /*65f0*/  IMAD.MOV.U32 R4, RZ, RZ, R15 ;  /* 0x000000ffff047224 */ /* 0x000fe400078e000f */
[----:B------:R-:W-:-:S07]  /*6600*/  IMAD.MOV.U32 R19, RZ, RZ, R17 ;  /* 0x000000ffff137224 */ /* 0x000fce00078e0011 */
.L_x_67351:
[----:B------:R-:W-:Y:S05]  /*6610*/  BSYNC B1 ;  /* 0x0000000000017941 */ /* 0x000fea0003800000 */
.L_x_67349:
        /* <DEDUP_REMOVED lines=16> */
.L_x_67353:
[----:B------:R-:W-:Y:S02]  /*6720*/  IMAD.MOV.U32 R6, RZ, RZ, R7 ;  /* 0x000000ffff067224 */ /* 0x000fe400078e0007 */
[----:B------:R-:W-:Y:S01]  /*6730*/  IMAD.MOV.U32 R2, RZ, RZ, R3 ;  /* 0x000000ffff027224 */ /* 0x000fe200078e0003 */
[----:B------:R-:W-:Y:S01]  /*6740*/  MOV R3, R5 ;  /* 0x0000000500037202 */ /* 0x000fe20000000f00 */
[----:B------:R-:W-:-:S07]  /*6750*/  IMAD.MOV.U32 R7, RZ, RZ, R12 ;  /* 0x000000ffff077224 */ /* 0x000fce00078e000c */
.L_x_67354:
[----:B------:R-:W-:Y:S05]  /*6760*/  BSYNC B1 ;  /* 0x0000000000017941 */ /* 0x000fea0003800000 */
.L_x_67352:
        /* <DEDUP_REMOVED lines=9> */
.L_x_67356:
[----:B------:R-:W-:Y:S02]  /*6800*/  IMAD.MOV.U32 R21, RZ, RZ, R6 ;  /* 0x000000ffff157224 */ /* 0x000fe400078e0006 */
[----:B------:R-:W-:Y:S01]  /*6810*/  IMAD.MOV.U32 R5, RZ, RZ, R2 ;  /* 0x000000ffff057224 */ /* 0x000fe200078e0002 */
[----:B------:R-:W-:Y:S01]  /*6820*/  MOV R2, R19 ;  /* 0x0000001300027202 */ /* 0x000fe20000000f00 */
[----:B------:R-:W-:-:S07]  /*6830*/  IMAD.MOV.U32 R6, RZ, RZ, R4 ;  /* 0x000000ffff067224 */ /* 0x000fce00078e0004 */
.L_x_67357:
[----:B------:R-:W-:Y:S05]  /*6840*/  BSYNC B1 ;  /* 0x0000000000017941 */ /* 0x000fea0003800000 */
.L_x_67355:
        /* <DEDUP_REMOVED lines=9> */
.L_x_67359:
[----:B------:R-:W-:Y:S02]  /*68e0*/  IMAD.MOV.U32 R20, RZ, RZ, R21 ;  /* 0x000000ffff147224 */ /* 0x000fe400078e0015 */
[----:B------:R-:W-:Y:S01]  /*68f0*/  IMAD.MOV.U32 R4, RZ, RZ, R5 ;  /* 0x000000ffff047224 */ /* 0x000fe200078e0005 */
[----:B------:R-:W-:Y:S01]  /*6900*/  MOV R5, R24 ;  /* 0x0000001800057202 */ /* 0x000fe20000000f00 */
[----:B------:R-:W-:-:S07]  /*6910*/  IMAD.MOV.U32 R21, RZ, RZ, R14 ;  /* 0x000000ffff157224 */ /* 0x000fce00078e000e */
.L_x_67360:
[----:B------:R-:W-:Y:S05]  /*6920*/  BSYNC B1 ;  /* 0x0000000000017941 */ /* 0x000fea0003800000 */
.L_x_67358:
[----:B------:R-:W-:Y:S01]  /*6930*/  FADD.FTZ R22, R22, R9 ;  /* 0x0000000916167221 */ /* 0x000fe20000010000 */
[----:B------:R-:W-:-:S07]  /*6940*/  IMAD.MOV.U32 R23, RZ, RZ, R8 ;  /* 0x000000ffff177224 */ /* 0x000fce00078e0008 */
.L_x_67324:
[----:B------:R-:W-:Y:S05]  /*6950*/  BSYNC B0 ;  /* 0x0000000000007941 */ /* 0x000fea0003800000 */
.L_x_67323:
[----:B------:R-:W-:Y:S01]  /*6960*/  ISETP.NE.AND P0, PT, R11, RZ, PT ;  /* 0x000000ff0b00720c */ /* 0x000fe20003f05270 */
[----:B------:R-:W-:-:S12]  /*6970*/  BSSY B0, `(.L_x_67361) ;  /* 0x0000010000007945 */ /* 0x000fd80003800000 */
[----:B------:R-:W-:Y:S05]  /*6980*/  @P0 BRA `(.L_x_67362) ;  /* 0x0000000000380947 */ /* 0x000fea0003800000 */
[----:B------:R-:W1:Y:S01]  /*6990*/  S2R R11, SR_CgaCtaId ;  /* 0x00000000000b7919 */ /* 0x000e620000008800 */
[----:B------:R-:W-:Y:S01]  /*69a0*/  SHF.R.S32.HI R9, RZ, 0x1f, R16 ;  /* 0x0000001fff097819 */ /* 0x000fe20000011410 */
[----:B0-----:R-:W-:Y:S01]  /*69b0*/  IMAD.MOV.U32 R10, RZ, RZ, R23 ;  /* 0x000000ffff0a7224 */ /* 0x001fe200078e0017 */
[----:B------:R-:W-:Y:S02]  /*69c0*/  MOV R8, 0x400 ;  /* 0x0000040000087802 */ /* 0x000fe40000000f00 */
[----:B------:R-:W-:-:S04]  /*69d0*/  LEA.HI R9, R9, R16, RZ, 0x5 ;  /* 0x0000001009097211 */ /* 0x000fc800078f28ff */
[----:B------:R-:W-:Y:S02]  /*69e0*/  SHF.R.S32.HI R9, RZ, 0x5, R9 ;  /* 0x00000005ff097819 */ /* 0x000fe40000011409 */
[----:B-1----:R-:W-:Y:S01]  /*69f0*/  LEA R8, R11, R8, 0x18 ;  /* 0x000000080b087211 */ /* 0x002fe200078ec0ff */
[----:B------:R-:W-:-:S04]  /*6a00*/  IMAD.MOV.U32 R11, RZ, RZ, R22 ;  /* 0x000000ffff0b7224 */ /* 0x000fc800078e0016 */
[----:B------:R-:W-:-:S05]  /*6a10*/  IMAD R8, R9, 0x28, R8 ;  /* 0x0000002809087824 */ /* 0x000fca00078e0208 */
[----:B------:R1:W-:Y:S04]  /*6a20*/  STS.64 [R8+0x8], R10 ;  /* 0x0000080a08007388 */ /* 0x0003e80000000a00 */
[----:B------:R1:W-:Y:S04]  /*6a30*/  STS.64 [R8+0x10], R20 ;  /* 0x0000101408007388 */ /* 0x0003e80000000a00 */
[----:B------:R1:W-:Y:S04]  /*6a40*/  STS.64 [R8+0x18], R6 ;  /* 0x0000180608007388 */ /* 0x0003e80000000a00 */
[----:B------:R1:W-:Y:S04]  /*6a50*/  STS.64 [R8+0x20], R4 ;  /* 0x0000200408007388 */ /* 0x0003e80000000a00 */
[----:B------:R1:W-:Y:S02]  /*6a60*/  STS.64 [R8+0x28], R2 ;  /* 0x0000280208007388 */ /* 0x0003e40000000a00 */
.L_x_67362:
[----:B------:R-:W-:Y:S05]  /*6a70*/  BSYNC B0 ;  /* 0x0000000000007941 */ /* 0x000fea0003800000 */
.L_x_67361:
[----:B------:R-:W-:Y:S01]  /*6a80*/  BAR.SYNC.DEFER_BLOCKING 0x0 ;  /* 0x0000000000007b1d */ /* 0x000fe20000010000 */
[----:B------:R-:W-:-:S05]  /*6a90*/  ISETP.NE.AND P2, PT, R16, RZ, PT ;  /* 0x000000ff1000720c */ /* 0x000fca0003f45270 */
[----:B------:R-:W-:Y:S08]  /*6aa0*/  BSSY B0, `(.L_x_67363) ;  /* 0x0000277000007945 */ /* 0x000ff00003800000 */
[----:B------:R-:W-:Y:S05]  /*6ab0*/  @P2 BRA `(.L_x_67364) ;  /* 0x0000002400d42947 */ /* 0x000fea0003800000 */
[----:B------:R-:W3:Y:S01]  /*6ac0*/  S2R R9, SR_CgaCtaId ;  /* 0x0000000000097919 */ /* 0x000ee20000008800 */
[----:B0-----:R-:W-:Y:S01]  /*6ad0*/  MOV R24, 0x400 ;  /* 0x0000040000187802 */ /* 0x001fe20000000f00 */
[----:B------:R-:W-:Y:S03]  /*6ae0*/  BSSY B1, `(.L_x_67365) ;  /* 0x0000021000017945 */ /* 0x000fe60003800000 */
[----:B---3--:R-:W-:-:S05]  /*6af0*/  LEA R24, R9, R24, 0x18 ;  /* 0x0000001809187211 */ /* 0x008fca00078ec0ff */
[----:B------:R-:W0:Y:S04]  /*6b00*/  LDS.128 R16, [R24+0x40] ;  /* 0x0000400018107984 */ /* 0x000e280000000c00 */
[----:B------:R-:W3:Y:S04]  /*6b10*/  LDS.128 R12, [R24+0x30] ;  /* 0x00003000180c7984 */ /* 0x000ee80000000c00 */
[----:B-1----:R1:W4:Y:S01]  /*6b20*/  LDS.128 R8, [R24+0x50] ;  /* 0x0000500018087984 */ /* 0x0023220000000c00 */
[CC--:B0-----:R-:W-:Y:S02]  /*6b30*/  FSETP.GEU.FTZ.AND P0, PT, R3.reuse, R18.reuse, PT ;  /* 0x000000120300720b */ /* 0x0c1fe40003f1e000 */
[----:B------:R-:W-:-:S02]  /*6b40*/  FSETP.NEU.FTZ.AND P1, PT, R3, R18, PT ;  /* 0x000000120300720b */ /* 0x000fc40003f3d000 */
[C---:B------:R-:W-:Y:S02]  /*6b50*/  ISETP.EQ.OR P0, PT, R7.reuse, -0x1, !P0 ;  /* 0xffffffff0700780c */ /* 0x040fe40004702670 */
[----:B---3--:R-:W-:Y:S02]  /*6b60*/  ISETP.LE.OR P1, PT, R7, R14, P1 ;  /* 0x0000000e0700720c */ /* 0x008fe40000f23670 */
[CC--:B------:R-:W-:Y:S02]  /*6b70*/  FSETP.GT.FTZ.AND P3, PT, R23.reuse, R12.reuse, PT ;  /* 0x0000000c1700720b */ /* 0x0c0fe40003f74000 */
[----:B------:R-:W-:Y:S02]  /*6b80*/  PLOP3.LUT P0, PT, P0, P1, PT, 0x8, 0x0 ;  /* 0x000000000000781c */ /* 0x000fe40000702170 */
[----:B------:R-:W-:Y:S02]  /*6b90*/  FSEL R25, R23, R12, P3 ;  /* 0x0000000c17197208 */ /* 0x000fe40001800000 */
[----:B------:R-:W-:-:S02]  /*6ba0*/  FSEL R12, R12, R23, P3 ;  /* 0x000000170c0c7208 */ /* 0x000fc40001800000 */
[----:B--2---:R-:W-:-:S03]  /*6bb0*/  FSEL R23, R22, R13, P3 ;  /* 0x0000000d16177208 */ /* 0x004fc60001800000 */
[----:B------:R-:W-:-:S04]  /*6bc0*/  FADD.FTZ R12, -R25, R12 ;  /* 0x0000000c190c7221 */ /* 0x000fc80000010100 */
[----:B------:R-:W-:Y:S02]  /*6bd0*/  @!P0 IMAD.MOV.U32 R3, RZ, RZ, R18 ;  /* 0x000000ffff038224 */ /* 0x000fe400078e0012 */
[----:B------:R-:W-:Y:S01]  /*6be0*/  FMUL.FTZ R26, R12, 1.4426950216293334961 ;  /* 0x3fb8aa3b0c1a7820 */ /* 0x000fe20000410000 */
[----:B------:R-:W-:Y:S01]  /*6bf0*/  FSEL R12, R13, R22, P3 ;  /* 0x000000160d0c7208 */ /* 0x000fe20001800000 */
[----:B------:R-:W-:Y:S01]  /*6c00*/  @!P0 IMAD.MOV.U32 R7, RZ, RZ, R14 ;  /* 0x000000ffff078224 */ /* 0x000fe200078e000e */
[----:B------:R-:W-:Y:S01]  /*6c10*/  FSETP.GT.FTZ.AND P1, PT, R3, R2, PT ;  /* 0x000000020300720b */ /* 0x000fe20003f34000 */
[----:B------:R-:W0:Y:S03]  /*6c20*/  MUFU.EX2 R27, R26 ;  /* 0x0000001a001b7308 */ /* 0x000e260000000800 */
        /* <DEDUP_REMOVED lines=8> */
.L_x_67366:
[----:B------:R-:W-:Y:S02]  /*6cb0*/  IMAD.MOV.U32 R12, RZ, RZ, R7 ;  /* 0x000000ffff0c7224 */ /* 0x000fe400078e0007 */
[----:B------:R-:W-:Y:S02]  /*6cc0*/  IMAD.MOV.U32 R14, RZ, RZ, R3 ;  /* 0x000000ffff0e7224 */ /* 0x000fe400078e0003 */
[----:B------:R-:W-:Y:S02]  /*6cd0*/  IMAD.MOV.U32 R7, RZ, RZ, R6 ;  /* 0x000000ffff077224 */ /* 0x000fe400078e0006 */
[----:B------:R-:W-:-:S07]  /*6ce0*/  IMAD.MOV.U32 R3, RZ, RZ, R2 ;  /* 0x000000ffff037224 */ /* 0x000fce00078e0002 */
.L_x_67367:
[----:B------:R-:W-:Y:S05]  /*6cf0*/  BSYNC B1 ;  /* 0x0000000000017941 */ /* 0x000fea0003800000 */
.L_x_67365:
        /* <DEDUP_REMOVED lines=9> */
.L_x_67369:
[----:B------:R-:W-:Y:S02]  /*6d90*/  IMAD.MOV.U32 R13, RZ, RZ, R12 ;  /* 0x000000ffff0d7224 */ /* 0x000fe400078e000c */
[----:B------:R-:W-:Y:S02]  /*6da0*/  IMAD.MOV.U32 R27, RZ, RZ, R14 ;  /* 0x000000ffff1b7224 */ /* 0x000fe400078e000e */
[----:B------:R-:W-:Y:S02]  /*6db0*/  IMAD.MOV.U32 R12, RZ, RZ, R21 ;  /* 0x000000ffff0c7224 */ /* 0x000fe400078e0015 */
[----:B------:R-:W-:-:S07]  /*6dc0*/  IMAD.MOV.U32 R14, RZ, RZ, R5 ;  /* 0x000000ffff0e7224 */ /* 0x000fce00078e0005 */
.L_x_67370:
[----:B------:R-:W-:Y:S05]  /*6dd0*/  BSYNC B1 ;  /* 0x0000000000017941 */ /* 0x000fea0003800000 */
.L_x_67368:
        /* <DEDUP_REMOVED lines=9> */
.L_x_67372:
[----:B------:R-:W-:Y:S02]  /*6e70*/  IMAD.MOV.U32 R2, RZ, RZ, R13 ;  /* 0x000000ffff027224 */ /* 0x000fe400078e000d */
[----:B------:R-:W-:Y:S02]  /*6e80*/  IMAD.MOV.U32 R5, RZ, RZ, R27 ;  /* 0x000000ffff057224 */ /* 0x000fe400078e001b */
[----:B------:R-:W-:Y:S02]  /*6e90*/  IMAD.MOV.U32 R13, RZ, RZ, R20 ;  /* 0x000000ffff0d7224 */ /* 0x000fe400078e0014 */
[----:B------:R-:W-:-:S07]  /*6ea0*/  IMAD.MOV.U32 R27, RZ, RZ, R4 ;  /* 0x000000ffff1b7224 */ /* 0x000fce00078e0004 */
.L_x_67373:
[----:B------:R-:W-:Y:S05]  /*6eb0*/  BSYNC B1 ;  /* 0x0000000000017941 */ /* 0x000fea0003800000 */
.L_x_67371:
        /* <DEDUP_REMOVED lines=16> */
.L_x_67375:
[----:B------:R-:W-:Y:S01]  /*6fc0*/  IMAD.MOV.U32 R4, RZ, RZ, R7 ;  /* 0x000000ffff047224 */ /* 0x000fe200078e0007 */
[----:B------:R-:W-:Y:S01]  /*6fd0*/  MOV R7, R12 ;  /* 0x0000000c00077202 */ /* 0x000fe20000000f00 */
[----:B------:R-:W-:Y:S02]  /*6fe0*/  IMAD.MOV.U32 R6, RZ, RZ, R3 ;  /* 0x000000ffff067224 */ /* 0x000fe400078e0003 */
[----:B------:R-:W-:-:S07]  /*6ff0*/  IMAD.MOV.U32 R3, RZ, RZ, R14 ;  /* 0x000000ffff037224 */ /* 0x000fce00078e000e */
.L_x_67376:
[----:B------:R-:W-:Y:S05]  /*7000*/  BSYNC B1 ;  /* 0x0000000000017941 */ /* 0x000fea0003800000 */
.L_x_67374:
        /* <DEDUP_REMOVED lines=9> */
.L_x_67378:
[----:B------:R-:W-:Y:S01]  /*70a0*/  IMAD.MOV.U32 R15, RZ, RZ, R4 ;  /* 0x000000ffff0f7224 */ /* 0x000fe200078e0004 */
[----:B------:R-:W-:Y:S01]  /*70b0*/  MOV R4, R13 ;  /* 0x0000000d00047202 */ /* 0x000fe20000000f00 */
[----:B------:R-:W-:Y:S02]  /*70c0*/  IMAD.MOV.U32 R12, RZ, RZ, R6 ;  /* 0x000000ffff0c7224 */ /* 0x000fe400078e0006 */
[----:B------:R-:W-:-:S07]  /*70d0*/  IMAD.MOV.U32 R6, RZ, RZ, R27 ;  /* 0x000000ffff067224 */ /* 0x000fce00078e001b */
.L_x_67379:
[----:B------:R-:W-:Y:S05]  /*70e0*/  BSYNC B1 ;  /* 0x0000000000017941 */ /* 0x000fea0003800000 */
.L_x_67377:
        /* <DEDUP_REMOVED lines=9> */
.L_x_67381:
[----:B------:R-:W-:Y:S01]  /*7180*/  IMAD.MOV.U32 R13, RZ, RZ, R15 ;  /* 0x000000ffff0d7224 */ /* 0x000fe200078e000f */
[----:B------:R-:W-:Y:S01]  /*7190*/  MOV R15, R2 ;  /* 0x00000002000f7202 */ /* 0x000fe20000000f00 */
[----:B------:R-:W-:Y:S02]  /*71a0*/  IMAD.MOV.U32 R14, RZ, RZ, R12 ;  /* 0x000000ffff0e7224 */ /* 0x000fe400078e000c */
[----:B------:R-:W-:-:S07]  /*71b0*/  IMAD.MOV.U32 R12, RZ, RZ, R5 ;  /* 0x000000ffff0c7224 */ /* 0x000fce00078e0005 */
.L_x_67382:
[----:B------:R-:W-:Y:S05]  /*71c0*/  BSYNC B1 ;  /* 0x0000000000017941 */ /* 0x000fea0003800000 */
.L_x_67380:
        /* <DEDUP_REMOVED lines=16> */
.L_x_67384:
[----:B------:R-:W-:Y:S01]  /*72d0*/  MOV R2, R7 ;  /* 0x0000000700027202 */ /* 0x000fe20000000f00 */
[----:B------:R-:W-:Y:S02]  /*72e0*/  IMAD.MOV.U32 R5, RZ, RZ, R3 ;  /* 0x000000ffff057224 */ /* 0x000fe400078e0003 */
[----:B------:R-:W-:Y:S02]  /*72f0*/  IMAD.MOV.U32 R7, RZ, RZ, R4 ;  /* 0x000000ffff077224 */ /* 0x000fe400078e0004 */
[----:B------:R-:W-:-:S07]  /*7300*/  IMAD.MOV.U32 R3, RZ, RZ, R6 ;  /* 0x000000ffff037224 */ /* 0x000fce00078e0006 */
.L_x_67385:
[----:B------:R-:W-:Y:S05]  /*7310*/  BSYNC B1 ;  /* 0x0000000000017941 */ /* 0x000fea0003800000 */
.L_x_67383:
        /* <DEDUP_REMOVED lines=9> */
.L_x_67387:
[----:B------:R-:W-:Y:S01]  /*73b0*/  MOV R16, R2 ;  /* 0x0000000200107202 */ /* 0x000fe20000000f00 */
[----:B------:R-:W-:Y:S02]  /*73c0*/  IMAD.MOV.U32 R19, RZ, RZ, R5 ;  /* 0x000000ffff137224 */ /* 0x000fe400078e0005 */
[----:B------:R-:W-:Y:S02]  /*73d0*/  IMAD.MOV.U32 R2, RZ, RZ, R15 ;  /* 0x000000ffff027224 */ /* 0x000fe400078e000f */
[----:B------:R-:W-:-:S07]  /*73e0*/  IMAD.MOV.U32 R5, RZ, RZ, R12 ;  /* 0x000000ffff057224 */ /* 0x000fce00078e000c */
.L_x_67388:
[----:B------:R-:W-:Y:S05]  /*73f0*/  BSYNC B1 ;  /* 0x0000000000017941 */ /* 0x000fea0003800000 */
.L_x_67386:
        /* <DEDUP_REMOVED lines=9> */
.L_x_67390:
[----:B------:R-:W-:Y:S01]  /*7490*/  MOV R15, R16 ;  /* 0x00000010000f7202 */ /* 0x000fe20000000f00 */
[----:B------:R-:W-:Y:S02]  /*74a0*/  IMAD.MOV.U32 R12, RZ, RZ, R19 ;  /* 0x000000ffff0c7224 */ /* 0x000fe400078e0013 */
[----:B------:R-:W-:Y:S02]  /*74b0*/  IMAD.MOV.U32 R16, RZ, RZ, R13 ;  /* 0x000000ffff107224 */ /* 0x000fe400078e000d */
[----:B------:R-:W-:-:S07]  /*74c0*/  IMAD.MOV.U32 R19, RZ, RZ, R14 ;  /* 0x000000ffff137224 */ /* 0x000fce00078e000e */
.L_x_67391:
[----:B------:R-:W-:Y:S05]  /*74d0*/  BSYNC B1 ;  /* 0x0000000000017941 */ /* 0x000fea0003800000 */
.L_x_67389:
        /* <DEDUP_REMOVED lines=16> */
.L_x_67393:
[----:B------:R-:W-:Y:S02]  /*75e0*/  IMAD.MOV.U32 R4, RZ, RZ, R7 ;  /* 0x000000ffff047224 */ /* 0x000fe400078e0007 */
[----:B------:R-:W-:Y:S02]  /*75f0*/  IMAD.MOV.U32 R6, RZ, RZ, R3 ;  /* 0x000000ffff067224 */ /* 0x000fe400078e0003 */
[----:B------:R-:W-:Y:S02]  /*7600*/  IMAD.MOV.U32 R7, RZ, RZ, R2 ;  /* 0x000000ffff077224 */ /* 0x000fe400078e0002 */
[----:B------:R-:W-:-:S07]  /*7610*/  IMAD.MOV.U32 R3, RZ, RZ, R5 ;  /* 0x000000ffff037224 */ /* 0x000fce00078e0005 */
.L_x_67394:
[----:B------:R-:W-:Y:S05]  /*7620*/  BSYNC B1 ;  /* 0x0000000000017941 */ /* 0x000fea0003800000 */
.L_x_67392:
        /* <DEDUP_REMOVED lines=9> */
.L_x_67396:
[----:B------:R-:W-:Y:S02]  /*76c0*/  IMAD.MOV.U32 R8, RZ, RZ, R4 ;  /* 0x000000ffff087224 */ /* 0x000fe400078e0004 */
[----:B------:R-:W-:Y:S02]  /*76d0*/  IMAD.MOV.U32 R9, RZ, RZ, R6 ;  /* 0x000000ffff097224 */ /* 0x000fe400078e0006 */
[----:B------:R-:W-:Y:S02]  /*76e0*/  IMAD.MOV.U32 R4, RZ, RZ, R16 ;  /* 0x000000ffff047224 */ /* 0x000fe400078e0010 */
[----:B------:R-:W-:-:S07]  /*76f0*/  IMAD.MOV.U32 R6, RZ, RZ, R19 ;  /* 0x000000ffff067224 */ /* 0x000fce00078e0013 */
.L_x_67397:
[----:B------:R-:W-:Y:S05]  /*7700*/  BSYNC B1 ;  /* 0x0000000000017941 */ /* 0x000fea0003800000 */
.L_x_67395:
        /* <DEDUP_REMOVED lines=9> */
.L_x_67399:
[----:B------:R-:W-:Y:S02]  /*77a0*/  IMAD.MOV.U32 R20, RZ, RZ, R8 ;  /* 0x000000ffff147224 */ /* 0x000fe400078e0008 */
[----:B------:R-:W-:Y:S02]  /*77b0*/  IMAD.MOV.U32 R26, RZ, RZ, R9 ;  /* 0x000000ffff1a7224 */ /* 0x000fe400078e0009 */
[----:B------:R-:W-:Y:S02]  /*77c0*/  IMAD.MOV.U32 R8, RZ, RZ, R15 ;  /* 0x000000ffff087224 */ /* 0x000fe400078e000f */
[----:B------:R-:W-:-:S07]  /*77d0*/  IMAD.MOV.U32 R9, RZ, RZ, R12 ;  /* 0x000000ffff097224 */ /* 0x000fce00078e000c */
.L_x_67400:
[----:B------:R-:W-:Y:S05]  /*77e0*/  BSYNC B1 ;  /* 0x0000000000017941 */ /* 0x000fea0003800000 */
.L_x_67398:
[----:B------:R-:W0:Y:S01]  /*77f0*/  LDS.128 R12, [R24+0x70] ;  /* 0x00007000180c7984 */ /* 0x000e220000000c00 */
[-C--:B------:R-:W-:Y:S01]  /*7800*/  FSETP.GT.FTZ.AND P3, PT, R25, R10.reuse, PT ;  /* 0x0000000a1900720b */ /* 0x080fe20003f74000 */
[----:B------:R-:W-:Y:S01]  /*7810*/  FADD.FTZ R22, R23, R22 ;  /* 0x0000001617167221 */ /* 0x000fe20000010000 */
[----:B------:R-:W-:Y:S01]  /*7820*/  BSSY B1, `(.L_x_67401) ;  /* 0x000001d000017945 */ /* 0x000fe20003800000 */
[----:B------:R-:W1:Y:S01]  /*7830*/  LDS.128 R16, [R24+0x60] ;  /* 0x0000600018107984 */ /* 0x000e620000000c00 */
[----:B------:R-:W-:Y:S02]  /*7840*/  FSEL R5, R25, R10, P3 ;  /* 0x0000000a19057208 */ /* 0x000fe40001800000 */
[----:B------:R-:W-:Y:S02]  /*7850*/  FSEL R10, R10, R25, P3 ;  /* 0x000000190a0a7208 */ /* 0x000fe40001800000 */
[----:B------:R-:W-:Y:S02]  /*7860*/  FSEL R21, R11, R22, P3 ;  /* 0x000000160b157208 */ /* 0x000fe40001800000 */
[----:B------:R-:W-:Y:S01]  /*7870*/  FSEL R2, R22, R11, P3 ;  /* 0x0000000b16027208 */ /* 0x000fe20001800000 */
[----:B------:R-:W-:-:S04]  /*7880*/  FADD.FTZ R10, -R5, R10 ;  /* 0x0000000a050a7221 */ /* 0x000fc80000010100 */
[----:B------:R-:W-:-:S06]  /*7890*/  FMUL.FTZ R10, R10, 1.4426950216293334961 ;  /* 0x3fb8aa3b0a0a7820 */ /* 0x000fcc0000410000 */
[----:B------:R-:W2:Y:S02]  /*78a0*/  MUFU.EX2 R10, R10 ;  /* 0x0000000a000a7308 */ /* 0x000ea40000000800 */
[----:B--2---:R-:W-:Y:S01]  /*78b0*/  FMUL.FTZ R21, R21, R10 ;  /* 0x0000000a15157220 */ /* 0x004fe20000410000 */
[CC--:B0-----:R-:W-:Y:S02]  /*78c0*/  FSETP.GEU.FTZ.AND P0, PT, R3.reuse, R12.reuse, PT ;  /* 0x0000000c0300720b */ /* 0x0c1fe40003f1e000 */
[----:B------:R-:W-:Y:S02]  /*78d0*/  FSETP.NEU.FTZ.AND P1, PT, R3, R12, PT ;  /* 0x0000000c0300720b */ /* 0x000fe40003f3d000 */
[C---:B------:R-:W-:Y:S02]  /*78e0*/  ISETP.EQ.OR P0, PT, R7.reuse, -0x1, !P0 ;  /* 0xffffffff0700780c */ /* 0x040fe40004702670 */
[----:B-1----:R-:W-:-:S04]  /*78f0*/  ISETP.LE.OR P1, PT, R7, R16, P1 ;  /* 0x000000100700720c */ /* 0x002fc80000f23670 */
        /* <DEDUP_REMOVED lines=11> */
.L_x_67402:
[----:B------:R-:W-:Y:S01]  /*79b0*/  IMAD.MOV.U32 R10, RZ, RZ, R7 ;  /* 0x000000ffff0a7224 */ /* 0x000fe200078e0007 */
[----:B------:R-:W-:Y:S01]  /*79c0*/  MOV R7, R4 ;  /* 0x0000000400077202 */ /* 0x000fe20000000f00 */
[----:B------:R-:W-:Y:S02]  /*79d0*/  IMAD.MOV.U32 R12, RZ, RZ, R3 ;  /* 0x000000ffff0c7224 */ /* 0x000fe400078e0003 */
[----:B------:R-:W-:-:S07]  /*79e0*/  IMAD.MOV.U32 R3, RZ, RZ, R6 ;  /* 0x000000ffff037224 */ /* 0x000fce00078e0006 */
.L_x_67403:
[----:B------:R-:W-:Y:S05]  /*79f0*/  BSYNC B1 ;  /* 0x0000000000017941 */ /* 0x000fea0003800000 */
.L_x_67401:
        /* <DEDUP_REMOVED lines=9> */
.L_x_67405:
[----:B------:R-:W-:Y:S01]  /*7a90*/  IMAD.MOV.U32 R11, RZ, RZ, R10 ;  /* 0x000000ffff0b7224 */ /* 0x000fe200078e000a */
[----:B------:R-:W-:Y:S01]  /*7aa0*/  MOV R10, R8 ;  /* 0x00000008000a7202 */ /* 0x000fe20000000f00 */
[----:B------:R-:W-:Y:S02]  /*7ab0*/  IMAD.MOV.U32 R23, RZ, RZ, R12 ;  /* 0x000000ffff177224 */ /* 0x000fe400078e000c */
[----:B------:R-:W-:-:S07]  /*7ac0*/  IMAD.MOV.U32 R12, RZ, RZ, R9 ;  /* 0x000000ffff0c7224 */ /* 0x000fce00078e0009 */
.L_x_67406:
[----:B------:R-:W-:Y:S05]  /*7ad0*/  BSYNC B1 ;  /* 0x0000000000017941 */ /* 0x000fea0003800000 */
.L_x_67404:
        /* <DEDUP_REMOVED lines=9> */
.L_x_67408:
[----:B------:R-:W-:Y:S01]  /*7b70*/  IMAD.MOV.U32 R4, RZ, RZ, R11 ;  /* 0x000000ffff047224 */ /* 0x000fe200078e000b */
[----:B------:R-:W-:Y:S01]  /*7b80*/  MOV R11, R20 ;  /* 0x00000014000b7202 */ /* 0x000fe20000000f00 */
[----:B------:R-:W-:Y:S02]  /*7b90*/  IMAD.MOV.U32 R6, RZ, RZ, R23 ;  /* 0x000000ffff067224 */ /* 0x000fe400078e0017 */
[----:B------:R-:W-:-:S07]  /*7ba0*/  IMAD.MOV.U32 R23, RZ, RZ, R26 ;  /* 0x000000ffff177224 */ /* 0x000fce00078e001a */
.L_x_67409:
[----:B------:R-:W-:Y:S05]  /*7bb0*/  BSYNC B1 ;  /* 0x0000000000017941 */ /* 0x000fea0003800000 */
.L_x_67407:
        /* <DEDUP_REMOVED lines=16> */
.L_x_67411:
[----:B------:R-:W-:Y:S01]  /*7cc0*/  MOV R8, R7 ;  /* 0x0000000700087202 */ /* 0x000fe20000000f00 */
[----:B------:R-:W-:Y:S02]  /*7cd0*/  IMAD.MOV.U32 R16, RZ, RZ, R3 ;  /* 0x000000ffff107224 */ /* 0x000fe400078e0003 */
[----:B------:R-:W-:Y:S02]  /*7ce0*/  IMAD.MOV.U32 R7, RZ, RZ, R10 ;  /* 0x000000ffff077224 */ /* 0x000fe400078e000a */
[----:B------:R-:W-:-:S07]  /*7cf0*/  IMAD.MOV.U32 R3, RZ, RZ, R12 ;  /* 0x000000ffff037224 */ /* 0x000fce00078e000c */
.L_x_67412:
[----:B------:R-:W-:Y:S05]  /*7d00*/  BSYNC B1 ;  /* 0x0000000000017941 */ /* 0x000fea0003800000 */
.L_x_67410:
        /* <DEDUP_REMOVED lines=9> */
.L_x_67414:
[----:B------:R-:W-:Y:S01]  /*7da0*/  MOV R9, R8 ;  /* 0x0000000800097202 */ /* 0x000fe20000000f00 */
[----:B------:R-:W-:Y:S02]  /*7db0*/  IMAD.MOV.U32 R13, RZ, RZ, R16 ;  /* 0x000000ffff0d7224 */ /* 0x000fe400078e0010 */
[----:B------:R-:W-:Y:S02]  /*7dc0*/  IMAD.MOV.U32 R8, RZ, RZ, R11 ;  /* 0x000000ffff087224 */ /* 0x000fe400078e000b */
[----:B------:R-:W-:-:S07]  /*7dd0*/  IMAD.MOV.U32 R16, RZ, RZ, R23 ;  /* 0x000000ffff107224 */ /* 0x000fce00078e0017 */
.L_x_67415:
[----:B------:R-:W-:Y:S05]  /*7de0*/  BSYNC B1 ;  /* 0x0000000000017941 */ /* 0x000fea0003800000 */
.L_x_67413:
        /* <DEDUP_REMOVED lines=9> */
.L_x_67417:
[----:B------:R-:W-:Y:S01]  /*7e80*/  MOV R10, R9 ;  /* 0x00000009000a7202 */ /* 0x000fe20000000f00 */
[----:B------:R-:W-:Y:S02]  /*7e90*/  IMAD.MOV.U32 R11, RZ, RZ, R13 ;  /* 0x000000ffff0b7224 */ /* 0x000fe400078e000d */
[----:B------:R-:W-:Y:S02]  /*7ea0*/  IMAD.MOV.U32 R9, RZ, RZ, R4 ;  /* 0x000000ffff097224 */ /* 0x000fe400078e0004 */
[----:B------:R-:W-:-:S07]  /*7eb0*/  IMAD.MOV.U32 R13, RZ, RZ, R6 ;  /* 0x000000ffff0d7224 */ /* 0x000fce00078e0006 */
.L_x_67418:
[----:B------:R-:W-:Y:S05]  /*7ec0*/  BSYNC B1 ;  /* 0x0000000000017941 */ /* 0x000fea0003800000 */
.L_x_67416:
        /* <DEDUP_REMOVED lines=16> */
.L_x_67420:
[----:B------:R-:W-:Y:S02]  /*7fd0*/  IMAD.MOV.U32 R4, RZ, RZ, R7 ;  /* 0x000000ffff047224 */ /* 0x000fe400078e0007 */
[----:B------:R-:W-:Y:S02]  /*7fe0*/  IMAD.MOV.U32 R12, RZ, RZ, R3 ;  /* 0x000000ffff0c7224 */ /* 0x000fe400078e0003 */
[----:B------:R-:W-:Y:S02]  /*7ff0*/  IMAD.MOV.U32 R7, RZ, RZ, R8 ;  /* 0x000000ffff077224 */ /* 0x000fe400078e0008 */
[----:B------:R-:W-:-:S07]  /*8000*/  IMAD.MOV.U32 R3, RZ, RZ, R16 ;  /* 0x000000ffff037224 */ /* 0x000fce00078e0010 */
.L_x_67421:
[----:B------:R-:W-:Y:S05]  /*8010*/  BSYNC B1 ;  /* 0x0000000000017941 */ /* 0x000fea0003800000 */
.L_x_67419:
        /* <DEDUP_REMOVED lines=9> */
.L_x_67423:
[----:B------:R-:W-:Y:S02]  /*80b0*/  IMAD.MOV.U32 R23, RZ, RZ, R4 ;  /* 0x000000ffff177224 */ /* 0x000fe400078e0004 */
[----:B------:R-:W-:Y:S02]  /*80c0*/  IMAD.MOV.U32 R8, RZ, RZ, R12 ;  /* 0x000000ffff087224 */ /* 0x000fe400078e000c */
[----:B------:R-:W-:Y:S02]  /*80d0*/  IMAD.MOV.U32 R4, RZ, RZ, R9 ;  /* 0x000000ffff047224 */ /* 0x000fe400078e0009 */
[----:B------:R-:W-:-:S07]  /*80e0*/  IMAD.MOV.U32 R12, RZ, RZ, R13 ;  /* 0x000000ffff0c7224 */ /* 0x000fce00078e000d */
.L_x_67424:
[----:B------:R-:W-:Y:S05]  /*80f0*/  BSYNC B1 ;  /* 0x0000000000017941 */ /* 0x000fea0003800000 */
.L_x_67422:
        /* <DEDUP_REMOVED lines=9> */
.L_x_67426:
[----:B------:R-:W-:Y:S02]  /*8190*/  IMAD.MOV.U32 R14, RZ, RZ, R23 ;  /* 0x000000ffff0e7224 */ /* 0x000fe400078e0017 */
[----:B------:R-:W-:Y:S02]  /*81a0*/  IMAD.MOV.U32 R9, RZ, RZ, R8 ;  /* 0x000000ffff097224 */ /* 0x000fe400078e0008 */
[----:B------:R-:W-:Y:S02]  /*81b0*/  IMAD.MOV.U32 R23, RZ, RZ, R10 ;  /* 0x000000ffff177224 */ /* 0x000fe400078e000a */
[----:B------:R-:W-:-:S07]  /*81c0*/  IMAD.MOV.U32 R8, RZ, RZ, R11 ;  /* 0x000000ffff087224 */ /* 0x000fce00078e000b */
.L_x_67427:
[----:B------:R-:W-:Y:S05]  /*81d0*/  BSYNC B1 ;  /* 0x0000000000017941 */ /* 0x000fea0003800000 */
.L_x_67425:
        /* <DEDUP_REMOVED lines=16> */
.L_x_67429:
[----:B------:R-:W-:Y:S01]  /*82e0*/  IMAD.MOV.U32 R6, RZ, RZ, R7 ;  /* 0x000000ffff067224 */ /* 0x000fe200078e0007 */
[----:B------:R-:W-:Y:S01]  /*82f0*/  MOV R7, R4 ;  /* 0x0000000400077202 */ /* 0x000fe20000000f00 */
[----:B------:R-:W-:Y:S02]  /*8300*/  IMAD.MOV.U32 R16, RZ, RZ, R3 ;  /* 0x000000ffff107224 */ /* 0x000fe400078e0003 */
[----:B------:R-:W-:-:S07]  /*8310*/  IMAD.MOV.U32 R3, RZ, RZ, R12 ;  /* 0x000000ffff037224 */ /* 0x000fce00078e000c */
.L_x_67430:
[----:B------:R-:W-:Y:S05]  /*8320*/  BSYNC B1 ;  /* 0x0000000000017941 */ /* 0x000fea0003800000 */
.L_x_67428:
        /* <DEDUP_REMOVED lines=9> */
.L_x_67432:
[----:B------:R-:W-:Y:S01]  /*83c0*/  IMAD.MOV.U32 R17, RZ, RZ, R6 ;  /* 0x000000ffff117224 */ /* 0x000fe200078e0006 */
[----:B------:R-:W-:Y:S01]  /*83d0*/  MOV R6, R23 ;  /* 0x0000001700067202 */ /* 0x000fe20000000f00 */
[----:B------:R-:W-:Y:S02]  /*83e0*/  IMAD.MOV.U32 R18, RZ, RZ, R16 ;  /* 0x000000ffff127224 */ /* 0x000fe400078e0010 */
[----:B------:R-:W-:-:S07]  /*83f0*/  IMAD.MOV.U32 R16, RZ, RZ, R8 ;  /* 0x000000ffff107224 */ /* 0x000fce00078e0008 */
.L_x_67433:
[----:B------:R-:W-:Y:S05]  /*8400*/  BSYNC B1 ;  /* 0x0000000000017941 */ /* 0x000fea0003800000 */
.L_x_67431:
        /* <DEDUP_REMOVED lines=9> */
.L_x_67435:
[----:B------:R-:W-:Y:S01]  /*84a0*/  IMAD.MOV.U32 R19, RZ, RZ, R17 ;  /* 0x000000ffff137224 */ /* 0x000fe200078e0011 */
[----:B------:R-:W-:Y:S01]  /*84b0*/  MOV R17, R14 ;  /* 0x0000000e00117202 */ /* 0x000fe20000000f00 */
[----:B------:R-:W-:Y:S02]  /*84c0*/  IMAD.MOV.U32 R20, RZ, RZ, R18 ;  /* 0x000000ffff147224 */ /* 0x000fe400078e0012 */
[----:B------:R-:W-:-:S07]  /*84d0*/  IMAD.MOV.U32 R18, RZ, RZ, R9 ;  /* 0x000000ffff127224 */ /* 0x000fce00078e0009 */
.L_x_67436:
[----:B------:R-:W-:Y:S05]  /*84e0*/  BSYNC B1 ;  /* 0x0000000000017941 */ /* 0x000fea0003800000 */
.L_x_67434:
[----:B------:R-:W0:Y:S01]  /*84f0*/  LDS.128 R12, [R24+0x90] ;  /* 0x00009000180c7984 */ /* 0x000e220000000c00 */
[----:B------:R-:W-:Y:S01]  /*8500*/  FADD.FTZ R2, R2, R21 ;  /* 0x0000001502027221 */ /* 0x000fe20000010000 */
[----:B------:R-:W-:Y:S02]  /*8510*/  BSSY B1, `(.L_x_67437) ;  /* 0x000001f000017945 */ /* 0x000fe40003800000 */
[----:B------:R-:W1:Y:S01]  /*8520*/  LDS.128 R8, [R24+0x80] ;  /* 0x0000800018087984 */ /* 0x000e620000000c00 */
[CC--:B0-----:R-:W-:Y:S02]  /*8530*/  FSETP.GEU.FTZ.AND P0, PT, R3.reuse, R14.reuse, PT ;  /* 0x0000000e0300720b */ /* 0x0c1fe40003f1e000 */
[----:B------:R-:W-:Y:S02]  /*8540*/  FSETP.NEU.FTZ.AND P1, PT, R3, R14, PT ;  /* 0x0000000e0300720b */ /* 0x000fe40003f3d000 */
[----:B-1----:R-:W-:Y:S02]  /*8550*/  FSETP.GT.FTZ.AND P3, PT, R5, R8, PT ;  /* 0x000000080500720b */ /* 0x002fe40003f74000 */
[----:B------:R-:W-:-:S02]  /*8560*/  ISETP.EQ.OR P0, PT, R7, -0x1, !P0 ;  /* 0xffffffff0700780c */ /* 0x000fc40004702670 */
[----:B------:R-:W-:Y:S02]  /*8570*/  ISETP.LE.OR P1, PT, R7, R10, P1 ;  /* 0x0000000a0700720c */ /* 0x000fe40000f23670 */
[----:B------:R-:W-:Y:S02]  /*8580*/  FSEL R22, R8, R5, P3 ;  /* 0x0000000508167208 */ /* 0x000fe40001800000 */
[----:B------:R-:W-:Y:S02]  /*8590*/  FSEL R23, R5, R8, P3 ;  /* 0x0000000805177208 */ /* 0x000fe40001800000 */
[----:B------:R-:W-:Y:S01]  /*85a0*/  PLOP3.LUT P1, PT, P0, P1, PT, 0x8, 0x0 ;  /* 0x000000000000781c */ /* 0x000fe20000722170 */
[----:B------:R0:W1:Y:S02]  /*85b0*/  LDS.64 R4, [R24+0xa0] ;  /* 0x0000a00018047984 */ /* 0x0000640000000a00 */
[----:B------:R-:W-:-:S04]  /*85c0*/  FADD.FTZ R22, -R23, R22 ;  /* 0x0000001617167221 */ /* 0x000fc80000010100 */
[----:B------:R-:W-:Y:S01]  /*85d0*/  FMUL.FTZ R8, R22, 1.4426950216293334961 ;  /* 0x3fb8aa3b16087820 */ /* 0x000fe20000410000 */
[----:B------:R-:W-:Y:S02]  /*85e0*/  FSEL R22, R9, R2, P3 ;  /* 0x0000000209167208 */ /* 0x000fe40001800000 */
[----:B------:R-:W-:Y:S01]  /*85f0*/  FSEL R9, R2, R9, P3 ;  /* 0x0000000902097208 */ /* 0x000fe20001800000 */
[----:B------:R-:W2:Y:S02]  /*8600*/  MUFU.EX2 R25, R8 ;  /* 0x0000000800197308 */ /* 0x000ea40000000800 */
[----:B------:R-:W-:Y:S02]  /*8610*/  @!P1 IMAD.MOV.U32 R3, RZ, RZ, R14 ;  /* 0x000000ffff039224 */ /* 0x000fe400078e000e */
[----:B------:R-:W-:-:S03]  /*8620*/  @!P1 IMAD.MOV.U32 R7, RZ, RZ, R10 ;  /* 0x000000ffff079224 */ /* 0x000fc600078e000a */
[----:B------:R-:W-:-:S04]  /*8630*/  FSETP.GT.FTZ.AND P0, PT, R3, R16, PT ;  /* 0x000000100300720b */ /* 0x000fc80003f14000 */
[----:B------:R-:W-:Y:S01]  /*8640*/  ISETP.EQ.OR P0, PT, R6, -0x1, P0 ;  /* 0xffffffff0600780c */ /* 0x000fe20000702670 */
[----:B--2---:R-:W-:-:S12]  /*8650*/  FMUL.FTZ R22, R22, R25 ;  /* 0x0000001916167220 */ /* 0x004fd80000410000 */
[----:B0-----:R-:W-:Y:S05]  /*8660*/  @P0 BRA `(.L_x_67438) ;  /* 0x0000000000140947 */ /* 0x001fea0003800000 */
[----:B------:R-:W-:Y:S01]  /*8670*/  FSETP.NEU.FTZ.AND P0, PT, R3, R16, PT ;  /* 0x000000100300720b */ /* 0x000fe20003f1d000 */
[----:B------:R-:W-:Y:S02]  /*8680*/  IMAD.MOV.U32 R2, RZ, RZ, R6 ;  /* 0x000000ffff027224 */ /* 0x000fe400078e0006 */
[----:B------:R-:W-:Y:S01]  /*8690*/  IMAD.MOV.U32 R8, RZ, RZ, R16 ;  /* 0x000000ffff087224 */ /* 0x000fe200078e0010 */
[----:B------:R-:W-:-:S13]  /*86a0*/  ISETP.GE.OR P0, PT, R7, R6, P0 ;  /* 0x000000060700720c */ /* 0x000fda0000706670 */
[----:B------:R-:W-:Y:S05]  /*86b0*/  @P0 BRA `(.L_x_67439) ;  /* 0x0000000000100947 */ /* 0x000fea0003800000 */
.L_x_67438:
[----:B------:R-:W-:Y:S01]  /*86c0*/  MOV R2, R7 ;  /* 0x0000000700027202 */ /* 0x000fe20000000f00 */
[----:B------:R-:W-:Y:S02]  /*86d0*/  IMAD.MOV.U32 R8, RZ, RZ, R3 ;  /* 0x000000ffff087224 */ /* 0x000fe400078e0003 */
[----:B------:R-:W-:Y:S02]  /*86e0*/  IMAD.MOV.U32 R7, RZ, RZ, R6 ;  /* 0x000000ffff077224 */ /* 0x000fe400078e0006 */
[----:B------:R-:W-:-:S07]  /*86f0*/  IMAD.MOV.U32 R3, RZ, RZ, R16 ;  /* 0x000000ffff037224 */ /* 0x000fce00078e0010 */
.L_x_67439:
[----:B------:R-:W-:Y:S05]  /*8700*/  BSYNC B1 ;  /* 0x0000000000017941 */ /* 0x000fea0003800000 */
.L_x_67437:
        /* <DEDUP_REMOVED lines=9> */
.L_x_67441:
[----:B------:R-:W-:Y:S01]  /*87a0*/  MOV R6, R2 ;  /* 0x0000000200067202 */ /* 0x000fe20000000f00 */
[----:B------:R-:W-:Y:S02]  /*87b0*/  IMAD.MOV.U32 R21, RZ, RZ, R8 ;  /* 0x000000ffff157224 */ /* 0x000fe400078e0008 */
[----:B------:R-:W-:Y:S02]  /*87c0*/  IMAD.MOV.U32 R2, RZ, RZ, R17 ;  /* 0x000000ffff027224 */ /* 0x000fe400078e0011 */
[----:B------:R-:W-:-:S07]  /*87d0*/  IMAD.MOV.U32 R8, RZ, RZ, R18 ;  /* 0x000000ffff087224 */ /* 0x000fce00078e0012 */
.L_x_67442:
[----:B------:R-:W-:Y:S05]  /*87e0*/  BSYNC B1 ;  /* 0x0000000000017941 */ /* 0x000fea0003800000 */
.L_x_67440:
        /* <DEDUP_REMOVED lines=9> */
.L_x_67444:
[----:B------:R-:W-:Y:S01]  /*8880*/  MOV R10, R6 ;  /* 0x00000006000a7202 */ /* 0x000fe20000000f00 */
[----:B------:R-:W-:Y:S02]  /*8890*/  IMAD.MOV.U32 R14, RZ, RZ, R21 ;  /* 0x000000ffff0e7224 */ /* 0x000fe400078e0015 */
[----:B------:R-:W-:Y:S02]  /*88a0*/  IMAD.MOV.U32 R6, RZ, RZ, R19 ;  /* 0x000000ffff067224 */ /* 0x000fe400078e0013 */
[----:B------:R-:W-:-:S07]  /*88b0*/  IMAD.MOV.U32 R21, RZ, RZ, R20 ;  /* 0x000000ffff157224 */ /* 0x000fce00078e0014 */
.L_x_67445:
[----:B------:R-:W-:Y:S05]  /*88c0*/  BSYNC B1 ;  /* 0x0000000000017941 */ /* 0x000fea0003800000 */
.L_x_67443:
        /* <DEDUP_REMOVED lines=16> */
.L_x_67447:
[----:B------:R-:W-:Y:S02]  /*89d0*/  IMAD.MOV.U32 R11, RZ, RZ, R7 ;  /* 0x000000ffff0b7224 */ /* 0x000fe400078e0007 */
[----:B------:R-:W-:Y:S02]  /*89e0*/  IMAD.MOV.U32 R16, RZ, RZ, R3 ;  /* 0x000000ffff107224 */ /* 0x000fe400078e0003 */
[----:B------:R-:W-:Y:S02]  /*89f0*/  IMAD.MOV.U32 R7, RZ, RZ, R2 ;  /* 0x000000ffff077224 */ /* 0x000fe400078e0002 */
[----:B------:R-:W-:-:S07]  /*8a00*/  IMAD.MOV.U32 R3, RZ, RZ, R8 ;  /* 0x000000ffff037224 */ /* 0x000fce00078e0008 */
.L_x_67448:
[----:B------:R-:W-:Y:S05]  /*8a10*/  BSYNC B1 ;  /* 0x0000000000017941 */ /* 0x000fea0003800000 */
.L_x_67446:
        /* <DEDUP_REMOVED lines=9> */
.L_x_67450:
[----:B------:R-:W-:Y:S02]  /*8ab0*/  IMAD.MOV.U32 R15, RZ, RZ, R11 ;  /* 0x000000ffff0f7224 */ /* 0x000fe400078e000b */
[----:B------:R-:W-:Y:S02]  /*8ac0*/  IMAD.MOV.U32 R17, RZ, RZ, R16 ;  /* 0x000000ffff117224 */ /* 0x000fe400078e0010 */
[----:B------:R-:W-:Y:S02]  /*8ad0*/  IMAD.MOV.U32 R11, RZ, RZ, R6 ;  /* 0x000000ffff0b7224 */ /* 0x000fe400078e0006 */
[----:B------:R-:W-:-:S07]  /*8ae0*/  IMAD.MOV.U32 R16, RZ, RZ, R21 ;  /* 0x000000ffff107224 */ /* 0x000fce00078e0015 */
.L_x_67451:
[----:B------:R-:W-:Y:S05]  /*8af0*/  BSYNC B1 ;  /* 0x0000000000017941 */ /* 0x000fea0003800000 */
.L_x_67449:
        /* <DEDUP_REMOVED lines=9> */
.L_x_67453:
[----:B------:R-:W-:Y:S02]  /*8b90*/  IMAD.MOV.U32 R2, RZ, RZ, R15 ;  /* 0x000000ffff027224 */ /* 0x000fe400078e000f */
[----:B------:R-:W-:Y:S02]  /*8ba0*/  IMAD.MOV.U32 R6, RZ, RZ, R17 ;  /* 0x000000ffff067224 */ /* 0x000fe400078e0011 */
[----:B------:R-:W-:Y:S02]  /*8bb0*/  IMAD.MOV.U32 R15, RZ, RZ, R10 ;  /* 0x000000ffff0f7224 */ /* 0x000fe400078e000a */
[----:B------:R-:W-:-:S07]  /*8bc0*/  IMAD.MOV.U32 R17, RZ, RZ, R14 ;  /* 0x000000ffff117224 */ /* 0x000fce00078e000e */
.L_x_67454:
[----:B------:R-:W-:Y:S05]  /*8bd0*/  BSYNC B1 ;  /* 0x0000000000017941 */ /* 0x000fea0003800000 */
.L_x_67452:
[CC--:B-1----:R-:W-:Y:S01]  /*8be0*/  FSETP.GEU.FTZ.AND P0, PT, R3.reuse, R4.reuse, PT ;  /* 0x000000040300720b */ /* 0x0c2fe20003f1e000 */
        /* <DEDUP_REMOVED lines=15> */
.L_x_67456:
[----:B------:R-:W-:Y:S01]  /*8ce0*/  IMAD.MOV.U32 R4, RZ, RZ, R7 ;  /* 0x000000ffff047224 */ /* 0x000fe200078e0007 */
[----:B------:R-:W-:Y:S01]  /*8cf0*/  MOV R7, R11 ;  /* 0x0000000b00077202 */ /* 0x000fe20000000f00 */
[----:B------:R-:W-:Y:S02]  /*8d00*/  IMAD.MOV.U32 R8, RZ, RZ, R3 ;  /* 0x000000ffff087224 */ /* 0x000fe400078e0003 */
[----:B------:R-:W-:-:S07]  /*8d10*/  IMAD.MOV.U32 R3, RZ, RZ, R16 ;  /* 0x000000ffff037224 */ /* 0x000fce00078e0010 */
.L_x_67457:
[----:B------:R-:W-:Y:S05]  /*8d20*/  BSYNC B1 ;  /* 0x0000000000017941 */ /* 0x000fea0003800000 */
.L_x_67455:
        /* <DEDUP_REMOVED lines=9> */
.L_x_67459:
[----:B------:R-:W-:Y:S01]  /*8dc0*/  IMAD.MOV.U32 R11, RZ, RZ, R4 ;  /* 0x000000ffff0b7224 */ /* 0x000fe200078e0004 */
[----:B------:R-:W-:Y:S01]  /*8dd0*/  MOV R4, R15 ;  /* 0x0000000f00047202 */ /* 0x000fe20000000f00 */
[----:B------:R-:W-:Y:S02]  /*8de0*/  IMAD.MOV.U32 R19, RZ, RZ, R8 ;  /* 0x000000ffff137224 */ /* 0x000fe400078e0008 */
[----:B------:R-:W-:-:S07]  /*8df0*/  IMAD.MOV.U32 R8, RZ, RZ, R17 ;  /* 0x000000ffff087224 */ /* 0x000fce00078e0011 */
.L_x_67460:
[----:B------:R-:W-:Y:S05]  /*8e00*/  BSYNC B1 ;  /* 0x0000000000017941 */ /* 0x000fea0003800000 */
.L_x_67458:
        /* <DEDUP_REMOVED lines=9> */
.L_x_67462:
[----:B------:R-:W-:Y:S01]  /*8ea0*/  IMAD.MOV.U32 R10, RZ, RZ, R11 ;  /* 0x000000ffff0a7224 */ /* 0x000fe200078e000b */
[----:B------:R-:W-:Y:S01]  /*8eb0*/  MOV R11, R2 ;  /* 0x00000002000b7202 */ /* 0x000fe20000000f00 */
[----:B------:R-:W-:Y:S02]  /*8ec0*/  IMAD.MOV.U32 R12, RZ, RZ, R19 ;  /* 0x000000ffff0c7224 */ /* 0x000fe400078e0013 */
[----:B------:R-:W-:-:S07]  /*8ed0*/  IMAD.MOV.U32 R19, RZ, RZ, R6 ;  /* 0x000000ffff137224 */ /* 0x000fce00078e0006 */
.L_x_67463:
[----:B------:R-:W-:Y:S05]  /*8ee0*/  BSYNC B1 ;  /* 0x0000000000017941 */ /* 0x000fea0003800000 */
.L_x_67461:
        /* <DEDUP_REMOVED lines=16> */
.L_x_67465:
[----:B------:R-:W-:Y:S01]  /*8ff0*/  MOV R6, R7 ;  /* 0x0000000700067202 */ /* 0x000fe20000000f00 */
[----:B------:R-:W-:Y:S02]  /*9000*/  IMAD.MOV.U32 R2, RZ, RZ, R3 ;  /* 0x000000ffff027224 */ /* 0x000fe400078e0003 */
[----:B------:R-:W-:Y:S02]  /*9010*/  IMAD.MOV.U32 R7, RZ, RZ, R4 ;  /* 0x000000ffff077224 */ /* 0x000fe400078e0004 */
[----:B------:R-:W-:-:S07]  /*9020*/  IMAD.MOV.U32 R3, RZ, RZ, R8 ;  /* 0x000000ffff037224 */ /* 0x000fce00078e0008 */
.L_x_67466:
[----:B------:R-:W-:Y:S05]  /*9030*/  BSYNC B1 ;  /* 0x0000000000017941 */ /* 0x000fea0003800000 */
.L_x_67464:
        /* <DEDUP_REMOVED lines=9> */
.L_x_67468:
[----:B------:R-:W-:Y:S01]  /*90d0*/  MOV R21, R6 ;  /* 0x0000000600157202 */ /* 0x000fe20000000f00 */
[----:B------:R-:W-:Y:S02]  /*90e0*/  IMAD.MOV.U32 R5, RZ, RZ, R2 ;  /* 0x000000ffff057224 */ /* 0x000fe400078e0002 */
[----:B------:R-:W-:Y:S02]  /*90f0*/  IMAD.MOV.U32 R6, RZ, RZ, R11 ;  /* 0x000000ffff067224 */ /* 0x000fe400078e000b */
[----:B------:R-:W-:-:S07]  /*9100*/  IMAD.MOV.U32 R2, RZ, RZ, R19 ;  /* 0x000000ffff027224 */ /* 0x000fce00078e0013 */
.L_x_67469:
[----:B------:R-:W-:Y:S05]  /*9110*/  BSYNC B1 ;  /* 0x0000000000017941 */ /* 0x000fea0003800000 */
.L_x_67467:
        /* <DEDUP_REMOVED lines=9> */
.L_x_67471:
[----:B------:R-:W-:Y:S01]  /*91b0*/  MOV R20, R21 ;  /* 0x0000001500147202 */ /* 0x000fe20000000f00 */
[----:B------:R-:W-:Y:S02]  /*91c0*/  IMAD.MOV.U32 R4, RZ, RZ, R5 ;  /* 0x000000ffff047224 */ /* 0x000fe400078e0005 */
[----:B------:R-:W-:Y:S02]  /*91d0*/  IMAD.MOV.U32 R21, RZ, RZ, R10 ;  /* 0x000000ffff157224 */ /* 0x000fe400078e000a */
[----:B------:R-:W-:-:S07]  /*91e0*/  IMAD.MOV.U32 R5, RZ, RZ, R12 ;  /* 0x000000ffff057224 */ /* 0x000fce00078e000c */
.L_x_67472:
[----:B------:R-:W-:Y:S05]  /*91f0*/  BSYNC B1 ;  /* 0x0000000000017941 */ /* 0x000fea0003800000 */
.L_x_67470:
[----:B------:R-:W-:-:S07]  /*9200*/  FADD.FTZ R22, R9, R22 ;  /* 0x0000001609167221 */ /* 0x000fce0000010000 */
.L_x_67364:
[----:B------:R-:W-:Y:S05]  /*9210*/  BSYNC B0 ;  /* 0x0000000000007941 */ /* 0x000fea0003800000 */
.L_x_67363:
[----:B------:R-:W-:Y:S05]  /*9220*/  @P2 EXIT ;  /* 0x000000000000294d */ /* 0x000fea0003800000 */
[----:B------:R-:W3:Y:S01]  /*9230*/  LDC R15, c[0x0][0x230] ;  /* 0x00008c00ff0f7b82 */ /* 0x000ee20000000800 */
[----:B--2---:R-:W2:Y:S07]  /*9240*/  MUFU.LG2 R22, R22 ;  /* 0x0000001600167308 */ /* 0x004eae0000000c00 */
[----:B-1----:R-:W1:Y:S08]  /*9250*/  LDC.64 R8, c[0x0][0x218] ;  /* 0x00008600ff087b82 */ /* 0x002e700000000a00 */
[----:B0-----:R-:W0:Y:S08]  /*9260*/  LDC.64 R10, c[0x0][0x220] ;  /* 0x00008800ff0a7b82 */ /* 0x001e300000000a00 */
[----:B------:R-:W4:Y:S01]  /*9270*/  LDC.64 R12, c[0x0][0x228] ;  /* 0x00008a00ff0c7b82 */ /* 0x000f220000000a00 */
[C---:B---3--:R-:W-:Y:S01]  /*9280*/  ISETP.GE.AND P1, PT, R15.reuse, 0x1, PT ;  /* 0x000000010f00780c */ /* 0x048fe20003f26270 */
[----:B------:R-:W-:Y:S01]  /*9290*/  IMAD R14, R0, R15, RZ ;  /* 0x0000000f000e7224 */ /* 0x000fe200078e02ff */
[----:B------:R-:W-:-:S03]  /*92a0*/  ISETP.GE.AND P0, PT, R15, 0x2, PT ;  /* 0x000000020f00780c */ /* 0x000fc60003f06270 */
[----:B------:R-:W-:Y:S02]  /*92b0*/  IMAD.SHL.U32 R15, R14, 0x2, RZ ;  /* 0x000000020e0f7824 */ /* 0x000fe400078e00ff */
[----:B-1----:R-:W-:-:S04]  /*92c0*/  IMAD.WIDE R8, R0, 0x4, R8 ;  /* 0x0000000400087825 */ /* 0x002fc800078e0208 */
[----:B0-----:R-:W-:-:S04]  /*92d0*/  IMAD.WIDE R10, R15, 0x4, R10 ;  /* 0x000000040f0a7825 */ /* 0x001fc800078e020a */
[----:B----4-:R-:W-:Y:S01]  /*92e0*/  IMAD.WIDE R12, R15, 0x4, R12 ;  /* 0x000000040f0c7825 */ /* 0x010fe200078e020c */
[----:B--2---:R-:W-:Y:S06]  /*92f0*/  @!P1 BRA `(.L_x_67473) ;  /* 0x0000000000309947 */ /* 0x004fec0003800000 */
[----:B------:R-:W2:Y:S04]  /*9300*/  LDG.E.CONSTANT R0, desc[UR6][R8.64] ;  /* 0x0000000608007981 */ /* 0x000ea8000c1e9900 */
[----:B------:R-:W3:Y:S01]  /*9310*/  LDG.E.CONSTANT R14, desc[UR6][R8.64] ;  /* 0x00000006080e7981 */ /* 0x000ee2000c1e9900 */
[C---:B------:R-:W-:Y:S01]  /*9320*/  FADD.FTZ R15, -R23.reuse, R4 ;  /* 0x00000004170f7221 */ /* 0x040fe20000010100 */
[----:B------:R-:W-:Y:S02]  /*9330*/  FADD.FTZ R5, -R23, R5 ;  /* 0x0000000517057221 */ /* 0x000fe40000010100 */
        /* <DEDUP_REMOVED lines=8> */
.L_x_67473:
[----:B------:R-:W-:Y:S05]  /*93c0*/  @!P0 BRA `(.L_x_67474) ;  /* 0x0000000000188947 */ /* 0x000fea0003800000 */
[----:B------:R-:W2:Y:S01]  /*93d0*/  LDG.E.CONSTANT R0, desc[UR6][R8.64] ;  /* 0x0000000608007981 */ /* 0x000ea2000c1e9900 */
[----:B0-----:R-:W-:-:S03]  /*93e0*/  FADD.FTZ R5, -R23, R2 ;  /* 0x0000000217057221 */ /* 0x001fc60000010100 */
[----:B------:R1:W-:Y:S01]  /*93f0*/  STG.E desc[UR6][R10.64+0x8], R6 ;  /* 0x000008060a007986 */ /* 0x0003e2000c101906 */
[----:B------:R-:W-:-:S04]  /*9400*/  FFMA.FTZ R5, R22, -0.69314718246459960938, R5 ;  /* 0xbf31721816057823 */ /* 0x000fc80000010005 */
[----:B--2---:R-:W-:-:S05]  /*9410*/  FADD.FTZ R5, R0, R5 ;  /* 0x0000000500057221 */ /* 0x004fca0000010000 */
[----:B------:R1:W-:Y:S02]  /*9420*/  STG.E desc[UR6][R12.64+0x8], R5 ;  /* 0x000008050c007986 */ /* 0x0003e4000c101906 */
.L_x_67474:
[----:B------:R-:W-:Y:S05]  /*9430*/  @!P0 EXIT ;  /* 0x000000000000894d */ /* 0x000fea0003800000 */
[----:B------:R-:W2:Y:S01]  /*9440*/  LDG.E.CONSTANT R8, desc[UR6][R8.64] ;  /* 0x0000000608087981 */ /* 0x000ea2000c1e9900 */
[----:B------:R-:W-:-:S03]  /*9450*/  FADD.FTZ R3, -R23, R3 ;  /* 0x0000000317037221 */ /* 0x000fc60000010100 */
[----:B------:R-:W-:Y:S01]  /*9460*/  STG.E desc[UR6][R10.64+0xc], R7 ;  /* 0x00000c070a007986 */ /* 0x000fe2000c101906 */
[----:B------:R-:W-:-:S04]  /*9470*/  FFMA.FTZ R3, R22, -0.69314718246459960938, R3 ;  /* 0xbf31721816037823 */ /* 0x000fc80000010003 */
[----:B--2---:R-:W-:-:S05]  /*9480*/  FADD.FTZ R3, R8, R3 ;  /* 0x0000000308037221 */ /* 0x004fca0000010000 */
[----:B------:R-:W-:Y:S01]  /*9490*/  STG.E desc[UR6][R12.64+0xc], R3 ;  /* 0x00000c030c007986 */ /* 0x000fe2000c101906 */
[----:B------:R-:W-:Y:S05]  /*94a0*/  EXIT ;  /* 0x000000000000794d */ /* 0x000fea0003800000 */
.L_x_67475:
        /* <DEDUP_REMOVED lines=13> */
.L_x_74369:


//--------------------- .text._ZN17fastertransformer38beam_online_softmax_topk_stage2_kernelIfLi4ELi64EEEvPKfS2_PiPT_ii --------------------------
	.section	.text._ZN17fastertransformer38beam_online_softmax_topk_stage2_kernelIfLi4ELi64EEEvPKfS2_PiPT_ii,"ax",@progbits
	.align	128
        .global         _ZN17fastertransformer38beam_online_softmax_topk_stage2_kernelIfLi4ELi64EEEvPKfS2_PiPT_ii
        .type           _ZN17fastertransformer38beam_online_softmax_topk_stage2_kernelIfLi4ELi64EEEvPKfS2_PiPT_ii,@function
        .size           _ZN17fastertransformer38beam_online_softmax_topk_stage2_kernelIfLi4ELi64EEEvPKfS2_PiPT_ii,(.L_x_74370 - _ZN17fastertransformer38beam_online_softmax_topk_stage2_kernelIfLi4ELi64EEEvPKfS2_PiPT_ii)
        .other          _ZN17fastertransformer38beam_online_softmax_topk_stage2_kernelIfLi4ELi64EEEvPKfS2_PiPT_ii,@"STO_CUDA_ENTRY STV_DEFAULT"
_ZN17fastertransformer38beam_online_softmax_topk_stage2_kernelIfLi4ELi64EEEvPKfS2_PiPT_ii:
.text._ZN17fastertransformer38beam_online_softmax_topk_stage2_kernelIfLi4ELi64EEEvPKfS2_PiPT_ii:
        /* <DEDUP_REMOVED lines=41> */
.L_x_67480:
[----:B------:R-:W-:Y:S02]  /*0290*/  IMAD.MOV.U32 R3, RZ, RZ, R21 ;  /* 0x000000ffff037224 */ /* 0x000fe400078e0015 */
[----:B------:R-:W-:-:S05]  /*02a0*/  IMAD.MOV.U32 R2, RZ, RZ, R18 ;  /* 0x000000ffff027224 */ /* 0x000fca00078e0012 */
[----:B------:R-:W2:Y:S01]  /*02b0*/  LDG.E.CONSTANT R3, desc[UR6][R2.64] ;  /* 0x0000000602037981 */ /* 0x000ea2000c1e9900 */
[----:B------:R-:W-:Y:S01]  /*02c0*/  VIADD R6, R6, 0xffffffff ;  /* 0xffffffff06067836 */ /* 0x000fe20000000000 */
[----:B------:R-:W-:Y:S01]  /*02d0*/  IADD3 R18, P2, R18, 0x100, RZ ;  /* 0x0000010012127810 */ /* 0x000fe20007f5e0ff */
[----:B------:R-:W-:-:S03]  /*02e0*/  VIADD R4, R4, 0x40 ;  /* 0x0000004004047836 */ /* 0x000fc60000000000 */
[----:B------:R-:W-:Y:S02]  /*02f0*/  ISETP.NE.AND P0, PT, R6, RZ, PT ;  /* 0x000000ff0600720c */ /* 0x000fe40003f05270 */
[----:B------:R-:W-:Y:S01]  /*0300*/  IADD3.X R21, RZ, R21, RZ, P2, !PT ;  /* 0x00000015ff157210 */ /* 0x000fe200017fe4ff */
[----:B--2---:R0:W-:Y:S02]  /*0310*/  STS [R16], R3 ;  /* 0x0000000310007388 */ /* 0x0041e40000000800 */
[----:B0-----:R-:W-:-:S08]  /*0320*/  VIADD R16, R16, 0x100 ;  /* 0x0000010010107836 */ /* 0x001fd00000000000 */
[----:B------:R-:W-:Y:S05]  /*0330*/  @P0 BRA `(.L_x_67480) ;  /* 0xfffffffc00d40947 */ /* 0x000fea000383ffff */
.L_x_67479:
[----:B------:R-:W-:Y:S05]  /*0340*/  BSYNC B1 ;  /* 0x0000000000017941 */ /* 0x000fea0003800000 */
.L_x_67478:
        /* <DEDUP_REMOVED lines=19> */
.L_x_67483:
        /* <DEDUP_REMOVED lines=26> */
[----:B------:R-:W-:Y:S01]  /*0620*/  STS [R6+0x500], R18 ;  /* 0x0005001206007388 */ /* 0x000fe20000000800 */
[----:B------:R-:W-:-:S03]  /*0630*/  IADD3.X R3, RZ, R3, RZ, P2, !PT ;  /* 0x00000003ff037210 */ /* 0x000fc600017fe4ff */
        /* <DEDUP_REMOVED lines=10> */
.L_x_67482:
[----:B------:R-:W-:Y:S05]  /*06e0*/  BSYNC B1 ;  /* 0x0000000000017941 */ /* 0x000fea0003800000 */
.L_x_67481:
        /* <DEDUP_REMOVED lines=25> */
.L_x_67485:
[----:B------:R-:W-:Y:S05]  /*0880*/  BSYNC B1 ;  /* 0x0000000000017941 */ /* 0x000fea0003800000 */
.L_x_67484:
        /* <DEDUP_REMOVED lines=10> */
.L_x_67477:
[----:B------:R-:W-:Y:S05]  /*0930*/  BSYNC B0 ;  /* 0x0000000000007941 */ /* 0x000fea0003800000 */
.L_x_67476:
[----:B------:R-:W-:Y:S01]  /*0940*/  ISETP.GE.U32.AND P0, PT, R20, R5, PT ;  /* 0x000000051400720c */ /* 0x000fe20003f06070 */
[----:B------:R-:W-:Y:S01]  /*0950*/  BAR.SYNC.DEFER_BLOCKING 0x0 ;  /* 0x0000000000007b1d */ /* 0x000fe20000010000 */
[----:B------:R-:W-:Y:S01]  /*0960*/  HFMA2.MMA R18, -RZ, RZ, 0, 0 ;  /* 0x00000000ff127435 */ /* 0x000fe200000001ff */
[----:B0-----:R-:W-:Y:S01]  /*0970*/  IMAD.MOV.U32 R6, RZ, RZ, -0x1 ;  /* 0xffffffffff067424 */ /* 0x001fe200078e00ff */
[----:B------:R-:W-:Y:S01]  /*0980*/  MOV R7, 0xffffffff ;  /* 0xffffffff00077802 */ /* 0x000fe20000000f00 */
[----:B------:R-:W-:Y:S02]  /*0990*/  IMAD.MOV.U32 R2, RZ, RZ, -0x800001 ;  /* 0xff7fffffff027424 */ /* 0x000fe400078e00ff */
        /* <DEDUP_REMOVED lines=30> */
.L_x_67492:
        /* <DEDUP_REMOVED lines=19> */
[----:B------:R-:W-:Y:S01]  /*0cb0*/  IADD3 R23, R19, 0x4, RZ ;  /* 0x0000000413177810 */ /* 0x000fe20007ffe0ff */
[----:B------:R-:W-:-:S02]  /*0cc0*/  @P5 IMAD.MOV.U32 R11, RZ, RZ, R4 ;  /* 0x000000ffff0b5224 */ /* 0x000fc400078e0004 */
[--C-:B------:R-:W-:Y:S02]  /*0cd0*/  @P4 IMAD.MOV.U32 R14, RZ, RZ, R5.reuse ;  /* 0x000000ffff0e4224 */ /* 0x100fe400078e0005 */
[--C-:B------:R-:W-:Y:S01]  /*0ce0*/  @P2 IMAD.MOV.U32 R12, RZ, RZ, R5.reuse ;  /* 0x000000ffff0c2224 */ /* 0x100fe200078e0005 */
[----:B-1----:R-:W-:Y:S01]  /*0cf0*/  @P6 MOV R12, R17 ;  /* 0x00000011000c6202 */ /* 0x002fe20000000f00 */
[----:B------:R-:W-:Y:S02]  /*0d00*/  @P5 IMAD.MOV.U32 R10, RZ, RZ, R5 ;  /* 0x000000ffff0a5224 */ /* 0x000fe400078e0005 */
[----:B------:R-:W0:Y:S01]  /*0d10*/  LDS.64 R4, [R22+0x20] ;  /* 0x0000200016047984 */ /* 0x000e220000000a00 */
[--C-:B------:R-:W-:Y:S02]  /*0d20*/  @P4 IMAD.MOV.U32 R11, RZ, RZ, R16.reuse ;  /* 0x000000ffff0b4224 */ /* 0x100fe400078e0010 */
[--C-:B------:R-:W-:Y:S01]  /*0d30*/  @P3 IMAD.MOV.U32 R15, RZ, RZ, R16.reuse ;  /* 0x000000ffff0f3224 */ /* 0x100fe200078e0010 */
[----:B--2---:R-:W-:Y:S01]  /*0d40*/  @P6 MOV R15, R6 ;  /* 0x00000006000f6202 */ /* 0x004fe20000000f00 */
[--C-:B------:R-:W-:Y:S01]  /*0d50*/  @P6 IMAD.MOV.U32 R13, RZ, RZ, R16.reuse ;  /* 0x000000ffff0d6224 */ /* 0x100fe200078e0010 */
        /* <DEDUP_REMOVED lines=8> */
[----:B------:R-:W-:Y:S01]  /*0de0*/  @P4 MOV R9, R2 ;  /* 0x0000000200094202 */ /* 0x000fe20000000f00 */
[----:B------:R-:W-:-:S02]  /*0df0*/  @P2 IMAD.MOV.U32 R10, RZ, RZ, R7 ;  /* 0x000000ffff0a2224 */ /* 0x000fc400078e0007 */
[--C-:B------:R-:W-:Y:S02]  /*0e00*/  @P6 IMAD.MOV.U32 R14, RZ, RZ, R7.reuse ;  /* 0x000000ffff0e6224 */ /* 0x100fe400078e0007 */
[--C-:B------:R-:W-:Y:S02]  /*0e10*/  @P4 IMAD.MOV.U32 R12, RZ, RZ, R7.reuse ;  /* 0x000000ffff0c4224 */ /* 0x100fe400078e0007 */
[----:B------:R-:W-:Y:S02]  /*0e20*/  @P5 IMAD.MOV.U32 R8, RZ, RZ, R7 ;  /* 0x000000ffff085224 */ /* 0x000fe400078e0007 */
[----:B------:R-:W1:Y:S01]  /*0e30*/  LDS.64 R6, [R22+0x28] ;  /* 0x0000280016067984 */ /* 0x000e620000000a00 */
        /* <DEDUP_REMOVED lines=8> */
[--C-:B------:R-:W-:Y:S01]  /*0ec0*/  @P6 IMAD.MOV.U32 R10, RZ, RZ, R3.reuse ;  /* 0x000000ffff0a6224 */ /* 0x100fe200078e0003 */
[C---:B------:R-:W-:Y:S01]  /*0ed0*/  ISETP.EQ.AND P3, PT, R23.reuse, 0x10, PT ;  /* 0x000000101700780c */ /* 0x040fe20003f62270 */
[----:B------:R-:W-:Y:S01]  /*0ee0*/  @P4 IMAD.MOV.U32 R8, RZ, RZ, R3 ;  /* 0x000000ffff084224 */ /* 0x000fe200078e0003 */
[----:B------:R-:W-:-:S02]  /*0ef0*/  ISETP.EQ.AND P4, PT, R23, -0x10, PT ;  /* 0xfffffff01700780c */ /* 0x000fc40003f82270 */
[----:B------:R-:W-:-:S03]  /*0f00*/  ISETP.EQ.AND P6, PT, R23, -0x8, PT ;  /* 0xfffffff81700780c */ /* 0x000fc60003fc2270 */
[--C-:B------:R-:W-:Y:S02]  /*0f10*/  @P2 IMAD.MOV.U32 R9, RZ, RZ, R16.reuse ;  /* 0x000000ffff092224 */ /* 0x100fe400078e0010 */
[--C-:B------:R-:W-:Y:S01]  /*0f20*/  @P2 IMAD.MOV.U32 R8, RZ, RZ, R17.reuse ;  /* 0x000000ffff082224 */ /* 0x100fe200078e0011 */
[----:B------:R-:W-:Y:S01]  /*0f30*/  ISETP.EQ.AND P2, PT, R23, -0x18, PT ;  /* 0xffffffe81700780c */ /* 0x000fe20003f42270 */
[--C-:B------:R-:W-:Y:S02]  /*0f40*/  @P5 IMAD.MOV.U32 R15, RZ, RZ, R16.reuse ;  /* 0x000000ffff0f5224 */ /* 0x100fe400078e0010 */
[----:B------:R-:W-:Y:S01]  /*0f50*/  @P1 IMAD.MOV.U32 R13, RZ, RZ, R16 ;  /* 0x000000ffff0d1224 */ /* 0x000fe200078e0010 */
[----:B------:R-:W-:Y:S01]  /*0f60*/  @P3 MOV R11, R16 ;  /* 0x00000010000b3202 */ /* 0x000fe20000000f00 */
[--C-:B------:R-:W-:Y:S01]  /*0f70*/  @P5 IMAD.MOV.U32 R14, RZ, RZ, R17.reuse ;  /* 0x000000ffff0e5224 */ /* 0x100fe200078e0011 */
[----:B0-----:R-:W-:Y:S01]  /*0f80*/  @P4 MOV R15, R4 ;  /* 0x00000004000f4202 */ /* 0x001fe20000000f00 */
[----:B------:R-:W-:-:S02]  /*0f90*/  @P1 IMAD.MOV.U32 R12, RZ, RZ, R17 ;  /* 0x000000ffff0c1224 */ /* 0x000fc400078e0011 */
[----:B------:R-:W-:Y:S02]  /*0fa0*/  @P3 IMAD.MOV.U32 R10, RZ, RZ, R17 ;  /* 0x000000ffff0a3224 */ /* 0x000fe400078e0011 */
[----:B------:R-:W0:Y:S01]  /*0fb0*/  LDS.64 R16, [R22+0x30] ;  /* 0x0000300016107984 */ /* 0x000e220000000a00 */
[----:B------:R-:W-:Y:S02]  /*0fc0*/  VIADD R23, R19, 0x8 ;  /* 0x0000000813177836 */ /* 0x000fe40000000000 */
[--C-:B------:R-:W-:Y:S02]  /*0fd0*/  @P5 IMAD.MOV.U32 R11, RZ, RZ, R4.reuse ;  /* 0x000000ffff0b5224 */ /* 0x100fe400078e0004 */
[----:B------:R-:W-:Y:S02]  /*0fe0*/  IMAD.SHL.U32 R23, R23, 0x4, RZ ;  /* 0x0000000417177824 */ /* 0x000fe400078e00ff */
[--C-:B------:R-:W-:Y:S02]  /*0ff0*/  @P6 IMAD.MOV.U32 R13, RZ, RZ, R4.reuse ;  /* 0x000000ffff0d6224 */ /* 0x100fe400078e0004 */
[----:B------:R-:W-:Y:S01]  /*1000*/  @P1 IMAD.MOV.U32 R9, RZ, RZ, R4 ;  /* 0x000000ffff091224 */ /* 0x000fe200078e0004 */
[----:B------:R-:W-:Y:S01]  /*1010*/  @P3 MOV R9, R2 ;  /* 0x0000000200093202 */ /* 0x000fe20000000f00 */
[--C-:B------:R-:W-:Y:S01]  /*1020*/  @P5 IMAD.MOV.U32 R10, RZ, RZ, R5.reuse ;  /* 0x000000ffff0a5224 */ /* 0x100fe200078e0005 */
[----:B------:R-:W-:Y:S01]  /*1030*/  @P1 MOV R10, R3 ;  /* 0x00000003000a1202 */ /* 0x000fe20000000f00 */
[----:B------:R-:W-:-:S02]  /*1040*/  @P4 IMAD.MOV.U32 R14, RZ, RZ, R5 ;  /* 0x000000ffff0e4224 */ /* 0x000fc400078e0005 */
[--C-:B------:R-:W-:Y:S02]  /*1050*/  @P6 IMAD.MOV.U32 R12, RZ, RZ, R5.reuse ;  /* 0x000000ffff0c6224 */ /* 0x100fe400078e0005 */
[----:B------:R-:W-:Y:S02]  /*1060*/  @P1 IMAD.MOV.U32 R8, RZ, RZ, R5 ;  /* 0x000000ffff081224 */ /* 0x000fe400078e0005 */
[--C-:B------:R-:W-:Y:S01]  /*1070*/  @P1 IMAD.MOV.U32 R11, RZ, RZ, R2.reuse ;  /* 0x000000ffff0b1224 */ /* 0x100fe200078e0002 */
[----:B------:R-:W-:Y:S01]  /*1080*/  ISETP.EQ.AND P1, PT, R23, 0x18, PT ;  /* 0x000000181700780c */ /* 0x000fe20003f22270 */
[--C-:B------:R-:W-:Y:S02]  /*1090*/  @P6 IMAD.MOV.U32 R15, RZ, RZ, R2.reuse ;  /* 0x000000ffff0f6224 */ /* 0x100fe400078e0002 */
[----:B------:R-:W-:Y:S01]  /*10a0*/  @P5 IMAD.MOV.U32 R13, RZ, RZ, R2 ;  /* 0x000000ffff0d5224 */ /* 0x000fe200078e0002 */
[----:B-1----:R-:W-:Y:S01]  /*10b0*/  @P4 MOV R13, R6 ;  /* 0x00000006000d4202 */ /* 0x002fe20000000f00 */
[----:B------:R-:W-:-:S02]  /*10c0*/  @P6 IMAD.MOV.U32 R14, RZ, RZ, R3 ;  /* 0x000000ffff0e6224 */ /* 0x000fc400078e0003 */
[--C-:B------:R-:W-:Y:S02]  /*10d0*/  @P5 IMAD.MOV.U32 R12, RZ, RZ, R3.reuse ;  /* 0x000000ffff0c5224 */ /* 0x100fe400078e0003 */
[----:B------:R-:W-:Y:S01]  /*10e0*/  @P3 IMAD.MOV.U32 R8, RZ, RZ, R3 ;  /* 0x000000ffff083224 */ /* 0x000fe200078e0003 */
[C---:B------:R-:W-:Y:S01]  /*10f0*/  ISETP.EQ.AND P3, PT, R23.reuse, RZ, PT ;  /* 0x000000ff1700720c */ /* 0x040fe20003f62270 */
[--C-:B------:R-:W-:Y:S01]  /*1100*/  @P2 IMAD.MOV.U32 R15, RZ, RZ, R6.reuse ;  /* 0x000000ffff0f2224 */ /* 0x100fe200078e0006 */
[----:B------:R-:W1:Y:S01]  /*1110*/  LDS.64 R2, [R22+0x38] ;  /* 0x0000380016027984 */ /* 0x000e620000000a00 */
[--C-:B------:R-:W-:Y:S01]  /*1120*/  @P2 IMAD.MOV.U32 R14, RZ, RZ, R7.reuse ;  /* 0x000000ffff0e2224 */ /* 0x100fe200078e0007 */
[C---:B------:R-:W-:Y:S01]  /*1130*/  ISETP.EQ.AND P2, PT, R23.reuse, 0x8, PT ;  /* 0x000000081700780c */ /* 0x040fe20003f42270 */
[----:B------:R-:W-:Y:S01]  /*1140*/  @P4 IMAD.MOV.U32 R12, RZ, RZ, R7 ;  /* 0x000000ffff0c4224 */ /* 0x000fe200078e0007 */
[----:B------:R-:W-:Y:S01]  /*1150*/  ISETP.EQ.AND P4, PT, R23, 0x10, PT ;  /* 0x000000101700780c */ /* 0x000fe20003f82270 */
[----:B------:R-:W-:-:S02]  /*1160*/  @P6 IMAD.MOV.U32 R11, RZ, RZ, R6 ;  /* 0x000000ffff0b6224 */ /* 0x000fc400078e0006 */
[--C-:B------:R-:W-:Y:S01]  /*1170*/  @P6 IMAD.MOV.U32 R10, RZ, RZ, R7.reuse ;  /* 0x000000ffff0a6224 */ /* 0x100fe200078e0007 */
[C---:B------:R-:W-:Y:S01]  /*1180*/  ISETP.EQ.AND P6, PT, R23.reuse, -0x8, PT ;  /* 0xfffffff81700780c */ /* 0x040fe20003fc2270 */
[----:B------:R-:W-:Y:S01]  /*1190*/  @P5 IMAD.MOV.U32 R9, RZ, RZ, R6 ;  /* 0x000000ffff095224 */ /* 0x000fe200078e0006 */
[----:B------:R-:W-:Y:S01]  /*11a0*/  @P1 MOV R9, R4 ;  /* 0x0000000400091202 */ /* 0x000fe20000000f00 */
[----:B------:R-:W-:Y:S01]  /*11b0*/  @P5 IMAD.MOV.U32 R8, RZ, RZ, R7 ;  /* 0x000000ffff085224 */ /* 0x000fe200078e0007 */
[C---:B------:R-:W-:Y:S01]  /*11c0*/  ISETP.EQ.AND P5, PT, R23.reuse, -0x10, PT ;  /* 0xfffffff01700780c */ /* 0x040fe20003fa2270 */
[----:B------:R-:W-:Y:S01]  /*11d0*/  @P1 IMAD.MOV.U32 R8, RZ, RZ, R5 ;  /* 0x000000ffff081224 */ /* 0x000fe200078e0005 */
[----:B------:R-:W-:Y:S01]  /*11e0*/  ISETP.EQ.AND P1, PT, R23, -0x18, PT ;  /* 0xffffffe81700780c */ /* 0x000fe20003f22270 */
[--C-:B------:R-:W-:Y:S01]  /*11f0*/  @P3 IMAD.MOV.U32 R15, RZ, RZ, R4.reuse ;  /* 0x000000ffff0f3224 */ /* 0x100fe200078e0004 */
[----:B------:R-:W-:Y:S01]  /*1200*/  @P2 MOV R12, R5 ;  /* 0x00000005000c2202 */ /* 0x000fe20000000f00 */
[--C-:B------:R-:W-:Y:S01]  /*1210*/  @P2 IMAD.MOV.U32 R13, RZ, RZ, R4.reuse ;  /* 0x000000ffff0d2224 */ /* 0x100fe200078e0004 */
[----:B0-----:R-:W-:Y:S01]  /*1220*/  @P2 MOV R9, R16 ;  /* 0x0000001000092202 */ /* 0x001fe20000000f00 */
[----:B------:R-:W-:-:S02]  /*1230*/  @P4 IMAD.MOV.U32 R11, RZ, RZ, R4 ;  /* 0x000000ffff0b4224 */ /* 0x000fc400078e0004 */
[--C-:B------:R-:W-:Y:S02]  /*1240*/  @P3 IMAD.MOV.U32 R14, RZ, RZ, R5.reuse ;  /* 0x000000ffff0e3224 */ /* 0x100fe400078e0005 */
[----:B------:R-:W-:Y:S01]  /*1250*/  @P4 IMAD.MOV.U32 R10, RZ, RZ, R5 ;  /* 0x000000ffff0a4224 */ /* 0x000fe200078e0005 */
[----:B------:R-:W-:Y:S01]  /*1260*/  @P3 MOV R10, R17 ;  /* 0x00000011000a3202 */ /* 0x000fe20000000f00 */
[----:B------:R-:W0:Y:S01]  /*1270*/  LDS.64 R4, [R22+0x40] ;  /* 0x0000400016047984 */ /* 0x000e220000000a00 */
[--C-:B------:R-:W-:Y:S02]  /*1280*/  @P3 IMAD.MOV.U32 R11, RZ, RZ, R16.reuse ;  /* 0x000000ffff0b3224 */ /* 0x100fe400078e0010 */
[--C-:B------:R-:W-:Y:S02]  /*1290*/  @P5 IMAD.MOV.U32 R15, RZ, RZ, R16.reuse ;  /* 0x000000ffff0f5224 */ /* 0x100fe400078e0010 */
[----:B------:R-:W-:Y:S02]  /*12a0*/  @P6 IMAD.MOV.U32 R13, RZ, RZ, R16 ;  /* 0x000000ffff0d6224 */ /* 0x000fe400078e0010 */
[----:B------:R-:W-:-:S02]  /*12b0*/  @P5 IMAD.MOV.U32 R14, RZ, RZ, R17 ;  /* 0x000000ffff0e5224 */ /* 0x000fc400078e0011 */
[--C-:B------:R-:W-:Y:S01]  /*12c0*/  @P6 IMAD.MOV.U32 R12, RZ, RZ, R17.reuse ;  /* 0x000000ffff0c6224 */ /* 0x100fe200078e0011 */
[----:B------:R-:W-:Y:S01]  /*12d0*/  @P3 MOV R12, R7 ;  /* 0x00000007000c3202 */ /* 0x000fe20000000f00 */
[----:B------:R-:W-:Y:S02]  /*12e0*/  @P2 IMAD.MOV.U32 R8, RZ, RZ, R17 ;  /* 0x000000ffff082224 */ /* 0x000fe400078e0011 */
[--C-:B------:R-:W-:Y:S02]  /*12f0*/  @P2 IMAD.MOV.U32 R11, RZ, RZ, R6.reuse ;  /* 0x000000ffff0b2224 */ /* 0x100fe400078e0006 */
[--C-:B------:R-:W-:Y:S01]  /*1300*/  @P6 IMAD.MOV.U32 R15, RZ, RZ, R6.reuse ;  /* 0x000000ffff0f6224 */ /* 0x100fe200078e0006 */
[----:B-1----:R-:W-:Y:S01]  /*1310*/  @P6 MOV R11, R2 ;  /* 0x00000002000b6202 */ /* 0x002fe20000000f00 */
[--C-:B------:R-:W-:Y:S02]  /*1320*/  @P3 IMAD.MOV.U32 R13, RZ, RZ, R6.reuse ;  /* 0x000000ffff0d3224 */ /* 0x100fe400078e0006 */
[----:B------:R-:W-:-:S02]  /*1330*/  @P4 IMAD.MOV.U32 R9, RZ, RZ, R6 ;  /* 0x000000ffff094224 */ /* 0x000fc400078e0006 */
[--C-:B------:R-:W-:Y:S02]  /*1340*/  @P2 IMAD.MOV.U32 R10, RZ, RZ, R7.reuse ;  /* 0x000000ffff0a2224 */ /* 0x100fe400078e0007 */
[--C-:B------:R-:W-:Y:S02]  /*1350*/  @P6 IMAD.MOV.U32 R14, RZ, RZ, R7.reuse ;  /* 0x000000ffff0e6224 */ /* 0x100fe400078e0007 */
[----:B------:R-:W-:Y:S02]  /*1360*/  @P4 IMAD.MOV.U32 R8, RZ, RZ, R7 ;  /* 0x000000ffff084224 */ /* 0x000fe400078e0007 */
[----:B------:R-:W-:Y:S01]  /*1370*/  VIADD R23, R19, 0xc ;  /* 0x0000000c13177836 */ /* 0x000fe20000000000 */
[----:B------:R-:W1:Y:S01]  /*1380*/  LDS.64 R6, [R22+0x48] ;  /* 0x0000480016067984 */ /* 0x000e620000000a00 */
[----:B------:R-:W-:Y:S02]  /*1390*/  @P5 IMAD.MOV.U32 R13, RZ, RZ, R2 ;  /* 0x000000ffff0d5224 */ /* 0x000fe400078e0002 */
[----:B------:R-:W-:-:S02]  /*13a0*/  IMAD.SHL.U32 R23, R23, 0x4, RZ ;  /* 0x0000000417177824 */ /* 0x000fc400078e00ff */
[--C-:B------:R-:W-:Y:S02]  /*13b0*/  @P5 IMAD.MOV.U32 R12, RZ, RZ, R3.reuse ;  /* 0x000000ffff0c5224 */ /* 0x100fe400078e0003 */
[--C-:B------:R-:W-:Y:S01]  /*13c0*/  @P1 IMAD.MOV.U32 R15, RZ, RZ, R2.reuse ;  /* 0x000000ffff0f1224 */ /* 0x100fe200078e0002 */
[C---:B------:R-:W-:Y:S01]  /*13d0*/  ISETP.EQ.AND P5, PT, R23.reuse, 0x10, PT ;  /* 0x000000101700780c */ /* 0x040fe20003fa2270 */
[--C-:B------:R-:W-:Y:S01]  /*13e0*/  @P1 IMAD.MOV.U32 R14, RZ, RZ, R3.reuse ;  /* 0x000000ffff0e1224 */ /* 0x100fe200078e0003 */
[C---:B------:R-:W-:Y:S01]  /*13f0*/  ISETP.EQ.AND P2, PT, R23.reuse, RZ, PT ;  /* 0x000000ff1700720c */ /* 0x040fe20003f42270 */
[--C-:B------:R-:W-:Y:S01]  /*1400*/  @P6 IMAD.MOV.U32 R10, RZ, RZ, R3.reuse ;  /* 0x000000ffff0a6224 */ /* 0x100fe200078e0003 */
[C---:B------:R-:W-:Y:S01]  /*1410*/  ISETP.EQ.AND P4, PT, R23.reuse, 0x18, PT ;  /* 0x000000181700780c */ /* 0x040fe20003f82270 */
[----:B------:R-:W-:Y:S01]  /*1420*/  @P3 IMAD.MOV.U32 R9, RZ, RZ, R2 ;  /* 0x000000ffff093224 */ /* 0x000fe200078e0002 */
[C---:B------:R-:W-:Y:S01]  /*1430*/  ISETP.EQ.AND P1, PT, R23.reuse, 0x8, PT ;  /* 0x000000081700780c */ /* 0x040fe20003f22270 */
[----:B------:R-:W-:Y:S01]  /*1440*/  @P3 IMAD.MOV.U32 R8, RZ, RZ, R3 ;  /* 0x000000ffff083224 */ /* 0x000fe200078e0003 */
[----:B------:R-:W-:Y:S01]  /*1450*/  ISETP.EQ.AND P6, PT, R23, -0x10, PT ;  /* 0xfffffff01700780c */ /* 0x000fe20003fc2270 */
[----:B------:R-:W-:Y:S01]  /*1460*/  VIADD R19, R19, 0x10 ;  /* 0x0000001013137836 */ /* 0x000fe20000000000 */
[----:B------:R-:W-:-:S03]  /*1470*/  ISETP.EQ.AND P3, PT, R23, -0x8, PT ;  /* 0xfffffff81700780c */ /* 0x000fc60003f62270 */
[--C-:B------:R-:W-:Y:S02]  /*1480*/  @P5 IMAD.MOV.U32 R11, RZ, RZ, R16.reuse ;  /* 0x000000ffff0b5224 */ /* 0x100fe400078e0010 */
[--C-:B------:R-:W-:Y:S01]  /*1490*/  @P5 IMAD.MOV.U32 R10, RZ, RZ, R17.reuse ;  /* 0x000000ffff0a5224 */ /* 0x100fe200078e0011 */
[----:B0-----:R-:W-:Y:S01]  /*14a0*/  @P2 MOV R11, R4 ;  /* 0x00000004000b2202 */ /* 0x001fe20000000f00 */
[--C-:B------:R-:W-:Y:S01]  /*14b0*/  @P4 IMAD.MOV.U32 R9, RZ, RZ, R16.reuse ;  /* 0x000000ffff094224 */ /* 0x100fe200078e0010 */
[----:B------:R-:W-:Y:S01]  /*14c0*/  @P2 MOV R15, R16 ;  /* 0x00000010000f2202 */ /* 0x000fe20000000f00 */
[----:B------:R-:W-:Y:S01]  /*14d0*/  @P4 IMAD.MOV.U32 R8, RZ, RZ, R17 ;  /* 0x000000ffff084224 */ /* 0x000fe200078e0011 */
[----:B------:R-:W-:Y:S01]  /*14e0*/  ISETP.EQ.AND P4, PT, R23, -0x18, PT ;  /* 0xffffffe81700780c */ /* 0x000fe20003f82270 */
[----:B------:R-:W-:Y:S02]  /*14f0*/  @P2 IMAD.MOV.U32 R10, RZ, RZ, R5 ;  /* 0x000000ffff0a2224 */ /* 0x000fe400078e0005 */
[----:B------:R-:W-:-:S02]  /*1500*/  @P1 IMAD.MOV.U32 R13, RZ, RZ, R16 ;  /* 0x000000ffff0d1224 */ /* 0x000fc400078e0010 */
[----:B------:R-:W-:Y:S01]  /*1510*/  @P1 IMAD.MOV.U32 R12, RZ, RZ, R17 ;  /* 0x000000ffff0c1224 */ /* 0x000fe200078e0011 */
[----:B------:R-:W-:Y:S01]  /*1520*/  @P3 MOV R12, R5 ;  /* 0x00000005000c3202 */ /* 0x000fe20000000f00 */
[----:B------:R-:W-:Y:S02]  /*1530*/  @P1 IMAD.MOV.U32 R9, RZ, RZ, R4 ;  /* 0x000000ffff091224 */ /* 0x000fe400078e0004 */
[----:B------:R-:W-:Y:S02]  /*1540*/  @P1 IMAD.MOV.U32 R8, RZ, RZ, R5 ;  /* 0x000000ffff081224 */ /* 0x000fe400078e0005 */
[----:B------:R-:W-:Y:S02]  /*1550*/  @P1 IMAD.MOV.U32 R11, RZ, RZ, R2 ;  /* 0x000000ffff0b1224 */ /* 0x000fe400078e0002 */
[----:B------:R-:W-:Y:S01]  /*1560*/  @P1 IMAD.MOV.U32 R10, RZ, RZ, R3 ;  /* 0x000000ffff0a1224 */ /* 0x000fe200078e0003 */
[----:B------:R-:W-:Y:S01]  /*1570*/  ISETP.GT.AND P1, PT, R18, 0xc, PT ;  /* 0x0000000c1200780c */ /* 0x000fe20003f24270 */
[----:B------:R-:W-:-:S02]  /*1580*/  @P2 IMAD.MOV.U32 R14, RZ, RZ, R17 ;  /* 0x000000ffff0e2224 */ /* 0x000fc400078e0011 */
[--C-:B------:R-:W-:Y:S02]  /*1590*/  @P6 IMAD.MOV.U32 R15, RZ, RZ, R4.reuse ;  /* 0x000000ffff0f6224 */ /* 0x100fe400078e0004 */
[----:B------:R-:W-:Y:S02]  /*15a0*/  @P3 IMAD.MOV.U32 R13, RZ, RZ, R4 ;  /* 0x000000ffff0d3224 */ /* 0x000fe400078e0004 */
[----:B------:R-:W-:Y:S02]  /*15b0*/  @P6 IMAD.MOV.U32 R14, RZ, RZ, R5 ;  /* 0x000000ffff0e6224 */ /* 0x000fe400078e0005 */
[--C-:B------:R-:W-:Y:S02]  /*15c0*/  @P3 IMAD.MOV.U32 R15, RZ, RZ, R2.reuse ;  /* 0x000000ffff0f3224 */ /* 0x100fe400078e0002 */
[--C-:B------:R-:W-:Y:S01]  /*15d0*/  @P2 IMAD.MOV.U32 R13, RZ, RZ, R2.reuse ;  /* 0x000000ffff0d2224 */ /* 0x100fe200078e0002 */
[----:B-1----:R-:W-:Y:S01]  /*15e0*/  @P6 MOV R13, R6 ;  /* 0x00000006000d6202 */ /* 0x002fe20000000f00 */
[----:B------:R-:W-:-:S02]  /*15f0*/  @P5 IMAD.MOV.U32 R9, RZ, RZ, R2 ;  /* 0x000000ffff095224 */ /* 0x000fc400078e0002 */
[--C-:B------:R-:W-:Y:S02]  /*1600*/  @P3 IMAD.MOV.U32 R14, RZ, RZ, R3.reuse ;  /* 0x000000ffff0e3224 */ /* 0x100fe400078e0003 */
[--C-:B------:R-:W-:Y:S02]  /*1610*/  @P2 IMAD.MOV.U32 R12, RZ, RZ, R3.reuse ;  /* 0x000000ffff0c2224 */ /* 0x100fe400078e0003 */
[----:B------:R-:W-:Y:S01]  /*1620*/  @P5 IMAD.MOV.U32 R8, RZ, RZ, R3 ;  /* 0x000000ffff085224 */ /* 0x000fe200078e0003 */
[----:B------:R-:W-:Y:S01]  /*1630*/  @P2 MOV R8, R7 ;  /* 0x0000000700082202 */ /* 0x000fe20000000f00 */
[--C-:B------:R-:W-:Y:S02]  /*1640*/  @P4 IMAD.MOV.U32 R15, RZ, RZ, R6.reuse ;  /* 0x000000ffff0f4224 */ /* 0x100fe400078e0006 */
[--C-:B------:R-:W-:Y:S02]  /*1650*/  @P3 IMAD.MOV.U32 R11, RZ, RZ, R6.reuse ;  /* 0x000000ffff0b3224 */ /* 0x100fe400078e0006 */
[----:B------:R-:W-:-:S02]  /*1660*/  @P2 IMAD.MOV.U32 R9, RZ, RZ, R6 ;  /* 0x000000ffff092224 */ /* 0x000fc400078e0006 */
[--C-:B------:R-:W-:Y:S02]  /*1670*/  @P4 IMAD.MOV.U32 R14, RZ, RZ, R7.reuse ;  /* 0x000000ffff0e4224 */ /* 0x100fe400078e0007 */
[--C-:B------:R-:W-:Y:S02]  /*1680*/  @P6 IMAD.MOV.U32 R12, RZ, RZ, R7.reuse ;  /* 0x000000ffff0c6224 */ /* 0x100fe400078e0007 */
[----:B------:R-:W-:Y:S01]  /*1690*/  @P3 IMAD.MOV.U32 R10, RZ, RZ, R7 ;  /* 0x000000ffff0a3224 */ /* 0x000fe200078e0007 */
[----:B------:R-:W-:Y:S06]  /*16a0*/  @P1 BRA `(.L_x_67492) ;  /* 0xfffffff400341947 */ /* 0x000fec000383ffff */
.L_x_67491:
[----:B------:R-:W-:-:S13]  /*16b0*/  ISETP.GT.AND P1, PT, R18, 0x4, PT ;  /* 0x000000041200780c */ /* 0x000fda0003f24270 */
[----:B------:R-:W-:Y:S05]  /*16c0*/  @!P1 BRA `(.L_x_67493) ;  /* 0x0000000400809947 */ /* 0x000fea0003800000 */
[----:B------:R-:W0:Y:S01]  /*16d0*/  S2UR UR5, SR_CgaCtaId ;  /* 0x00000000000579c3 */ /* 0x000e220000008800 */
[----:B------:R-:W-:Y:S01]  /*16e0*/  UMOV UR4, 0x400 ;  /* 0x0000040000047882 */ /* 0x000fe20000000000 */
[----:B------:R-:W-:Y:S01]  /*16f0*/  IMAD R2, R20, 0xa, R19 ;  /* 0x0000000a14027824 */ /* 0x000fe200078e0213 */
[----:B------:R-:W-:Y:S01]  /*1700*/  UIADD3 UR4, UR4, 0x80, URZ ;  /* 0x0000008004047890 */ /* 0x000fe2000fffe03f */
[----:B------:R-:W-:Y:S02]  /*1710*/  IMAD.SHL.U32 R23, R19, 0x4, RZ ;  /* 0x0000000413177824 */ /* 0x000fe400078e00ff */
        /* <DEDUP_REMOVED lines=8> */
[C---:B------:R-:W-:Y:S01]  /*17a0*/  VIADD R23, R19.reuse, 0x4 ;  /* 0x0000000413177836 */ /* 0x040fe20000000000 */
[----:B0-----:R-:W-:Y:S01]  /*17b0*/  ULEA UR4, UR5, UR4, 0x18 ;  /* 0x0000000405047291 */ /* 0x001fe2000f8ec03f */
[----:B------:R-:W-:Y:S02]  /*17c0*/  VIADD R19, R19, 0x8 ;  /* 0x0000000813137836 */ /* 0x000fe40000000000 */
[----:B------:R-:W-:-:S03]  /*17d0*/  IMAD.SHL.U32 R23, R23, 0x4, RZ ;  /* 0x0000000417177824 */ /* 0x000fc600078e00ff */
        /* <DEDUP_REMOVED lines=8> */
[----:B------:R-:W-:Y:S01]  /*1860*/  @P1 IMAD.MOV.U32 R11, RZ, RZ, R16 ;  /* 0x000000ffff0b1224 */ /* 0x000fe200078e0010 */
[----:B-1----:R-:W-:Y:S01]  /*1870*/  @P4 MOV R11, R2 ;  /* 0x00000002000b4202 */ /* 0x002fe20000000f00 */
[--C-:B------:R-:W-:Y:S02]  /*1880*/  @P4 IMAD.MOV.U32 R14, RZ, RZ, R17.reuse ;  /* 0x000000ffff0e4224 */ /* 0x100fe400078e0011 */
[--C-:B------:R-:W-:Y:S02]  /*1890*/  @P0 IMAD.MOV.U32 R12, RZ, RZ, R17.reuse ;  /* 0x000000ffff0c0224 */ /* 0x100fe400078e0011 */
[--C-:B------:R-:W-:Y:S02]  /*18a0*/  @P1 IMAD.MOV.U32 R10, RZ, RZ, R17.reuse ;  /* 0x000000ffff0a1224 */ /* 0x100fe400078e0011 */
[----:B------:R-:W-:Y:S01]  /*18b0*/  @P5 IMAD.MOV.U32 R8, RZ, RZ, R17 ;  /* 0x000000ffff085224 */ /* 0x000fe200078e0011 */
[----:B------:R-:W-:Y:S01]  /*18c0*/  @P0 MOV R8, R3 ;  /* 0x0000000300080202 */ /* 0x000fe20000000f00 */
[----:B------:R-:W0:Y:S01]  /*18d0*/  LDS.64 R16, [R22+0x20] ;  /* 0x0000200016107984 */ /* 0x000e220000000a00 */
[--C-:B------:R-:W-:Y:S01]  /*18e0*/  @P2 IMAD.MOV.U32 R15, RZ, RZ, R2.reuse ;  /* 0x000000ffff0f2224 */ /* 0x100fe200078e0002 */
[----:B------:R-:W-:Y:S01]  /*18f0*/  ISETP.EQ.AND P5, PT, R23, 0x10, PT ;  /* 0x000000101700780c */ /* 0x000fe20003fa2270 */
[--C-:B------:R-:W-:Y:S01]  /*1900*/  @P3 IMAD.MOV.U32 R13, RZ, RZ, R2.reuse ;  /* 0x000000ffff0d3224 */ /* 0x100fe200078e0002 */
[----:B--2---:R-:W-:Y:S01]  /*1910*/  @P4 MOV R13, R4 ;  /* 0x00000004000d4202 */ /* 0x004fe20000000f00 */
[----:B------:R-:W-:-:S02]  /*1920*/  @P0 IMAD.MOV.U32 R9, RZ, RZ, R2 ;  /* 0x000000ffff090224 */ /* 0x000fc400078e0002 */
[--C-:B------:R-:W-:Y:S02]  /*1930*/  @P4 IMAD.MOV.U32 R10, RZ, RZ, R3.reuse ;  /* 0x000000ffff0a4224 */ /* 0x100fe400078e0003 */
[--C-:B------:R-:W-:Y:S02]  /*1940*/  @P2 IMAD.MOV.U32 R14, RZ, RZ, R3.reuse ;  /* 0x000000ffff0e2224 */ /* 0x100fe400078e0003 */
[----:B------:R-:W-:Y:S02]  /*1950*/  @P3 IMAD.MOV.U32 R12, RZ, RZ, R3 ;  /* 0x000000ffff0c3224 */ /* 0x000fe400078e0003 */
[--C-:B------:R-:W-:Y:S02]  /*1960*/  @P0 IMAD.MOV.U32 R11, RZ, RZ, R4.reuse ;  /* 0x000000ffff0b0224 */ /* 0x100fe400078e0004 */
[--C-:B------:R-:W-:Y:S02]  /*1970*/  @P3 IMAD.MOV.U32 R15, RZ, RZ, R4.reuse ;  /* 0x000000ffff0f3224 */ /* 0x100fe400078e0004 */
[----:B------:R-:W-:-:S02]  /*1980*/  @P1 IMAD.MOV.U32 R9, RZ, RZ, R4 ;  /* 0x000000ffff091224 */ /* 0x000fc400078e0004 */
        /* <DEDUP_REMOVED lines=52> */
.L_x_67493:
[----:B------:R-:W-:-:S13]  /*1cd0*/  ISETP.NE.OR P0, PT, R18, RZ, P0 ;  /* 0x000000ff1200720c */ /* 0x000fda0000705670 */
[----:B------:R-:W-:Y:S05]  /*1ce0*/  @!P0 BRA `(.L_x_67489) ;  /* 0x0000000000d88947 */ /* 0x000fea0003800000 */
.L_x_67490:
[----:B------:R-:W0:Y:S01]  /*1cf0*/  S2UR UR5, SR_CgaCtaId ;  /* 0x00000000000579c3 */ /* 0x000e220000008800 */
[----:B------:R-:W-:Y:S02]  /*1d00*/  UMOV UR4, 0x400 ;  /* 0x0000040000047882 */ /* 0x000fe40000000000 */
[----:B------:R-:W-:-:S04]  /*1d10*/  UIADD3 UR4, UR4, 0x80, URZ ;  /* 0x0000008004047890 */ /* 0x000fc8000fffe03f */
[----:B0-----:R-:W-:-:S12]  /*1d20*/  ULEA UR4, UR5, UR4, 0x18 ;  /* 0x0000000405047291 */ /* 0x001fd8000f8ec03f */
.L_x_67494:
[----:B------:R-:W-:Y:S02]  /*1d30*/  IMAD R2, R20, 0xa, R19 ;  /* 0x0000000a14027824 */ /* 0x000fe400078e0213 */
[C---:B------:R-:W-:Y:S02]  /*1d40*/  IMAD.SHL.U32 R23, R19.reuse, 0x4, RZ ;  /* 0x0000000413177824 */ /* 0x040fe400078e00ff */
        /* <DEDUP_REMOVED lines=48> */
.L_x_67489:
        /* <DEDUP_REMOVED lines=12> */
.L_x_67495:
[----:B------:R-:W0:Y:S01]  /*2110*/  LDS R4, [R2+-0x10] ;  /* 0xfffff00002047984 */ /* 0x000e220000000800 */
[----:B------:R-:W-:Y:S01]  /*2120*/  ISETP.EQ.AND P4, PT, R19, 0x2c, PT ;  /* 0x0000002c1300780c */ /* 0x000fe20003f82270 */
        /* <DEDUP_REMOVED lines=33> */
.L_x_67488:
        /* <DEDUP_REMOVED lines=14> */
.L_x_67487:
[----:B------:R-:W-:Y:S05]  /*2420*/  BSYNC B0 ;  /* 0x0000000000007941 */ /* 0x000fea0003800000 */
.L_x_67486:
        /* <DEDUP_REMOVED lines=40> */
.L_x_67499:
[----:B------:R-:W-:Y:S02]  /*26b0*/  IMAD.MOV.U32 R28, RZ, RZ, R7 ;  /* 0x000000ffff1c7224 */ /* 0x000fe400078e0007 */
[----:B------:R-:W-:Y:S01]  /*26c0*/  IMAD.MOV.U32 R13, RZ, RZ, R3 ;  /* 0x000000ffff0d7224 */ /* 0x000fe200078e0003 */
[----:B------:R-:W-:Y:S01]  /*26d0*/  MOV R3, R2 ;  /* 0x0000000200037202 */ /* 0x000fe20000000f00 */
[----:B------:R-:W-:-:S07]  /*26e0*/  IMAD.MOV.U32 R7, RZ, RZ, R6 ;  /* 0x000000ffff077224 */ /* 0x000fce00078e0006 */
.L_x_67500:
[----:B------:R-:W-:Y:S05]  /*26f0*/  BSYNC B1 ;  /* 0x0000000000017941 */ /* 0x000fea0003800000 */
.L_x_67498:
        /* <DEDUP_REMOVED lines=9> */
.L_x_67502:
[----:B------:R-:W-:Y:S02]  /*2790*/  IMAD.MOV.U32 R15, RZ, RZ, R28 ;  /* 0x000000ffff0f7224 */ /* 0x000fe400078e001c */
[----:B------:R-:W-:Y:S01]  /*27a0*/  IMAD.MOV.U32 R19, RZ, RZ, R13 ;  /* 0x000000ffff137224 */ /* 0x000fe200078e000d */
[----:B------:R-:W-:Y:S01]  /*27b0*/  MOV R13, R5 ;  /* 0x00000005000d7202 */ /* 0x000fe20000000f00 */
[----:B------:R-:W-:-:S07]  /*27c0*/  IMAD.MOV.U32 R28, RZ, RZ, R17 ;  /* 0x000000ffff1c7224 */ /* 0x000fce00078e0011 */
.L_x_67503:
[----:B------:R-:W-:Y:S05]  /*27d0*/  BSYNC B1 ;  /* 0x0000000000017941 */ /* 0x000fea0003800000 */
.L_x_67501:
        /* <DEDUP_REMOVED lines=9> */
.L_x_67505:
[----:B------:R-:W-:Y:S02]  /*2870*/  IMAD.MOV.U32 R2, RZ, RZ, R15 ;  /* 0x000000ffff027224 */ /* 0x000fe400078e000f */
[----:B------:R-:W-:Y:S01]  /*2880*/  IMAD.MOV.U32 R5, RZ, RZ, R19 ;  /* 0x000000ffff057224 */ /* 0x000fe200078e0013 */
[----:B------:R-:W-:Y:S01]  /*2890*/  MOV R19, R4 ;  /* 0x0000000400137202 */ /* 0x000fe20000000f00 */
[----:B------:R-:W-:-:S07]  /*28a0*/  IMAD.MOV.U32 R15, RZ, RZ, R16 ;  /* 0x000000ffff0f7224 */ /* 0x000fce00078e0010 */
.L_x_67506:
[----:B------:R-:W-:Y:S05]  /*28b0*/  BSYNC B1 ;  /* 0x0000000000017941 */ /* 0x000fea0003800000 */
.L_x_67504:
        /* <DEDUP_REMOVED lines=16> */
.L_x_67508:
[----:B------:R-:W-:Y:S01]  /*29c0*/  IMAD.MOV.U32 R4, RZ, RZ, R7 ;  /* 0x000000ffff047224 */ /* 0x000fe200078e0007 */
[----:B------:R-:W-:Y:S01]  /*29d0*/  MOV R6, R3 ;  /* 0x0000000300067202 */ /* 0x000fe20000000f00 */
[----:B------:R-:W-:Y:S02]  /*29e0*/  IMAD.MOV.U32 R7, RZ, RZ, R28 ;  /* 0x000000ffff077224 */ /* 0x000fe400078e001c */
[----:B------:R-:W-:-:S07]  /*29f0*/  IMAD.MOV.U32 R3, RZ, RZ, R13 ;  /* 0x000000ffff037224 */ /* 0x000fce00078e000d */
.L_x_67509:
[----:B------:R-:W-:Y:S05]  /*2a00*/  BSYNC B1 ;  /* 0x0000000000017941 */ /* 0x000fea0003800000 */
.L_x_67507:
        /* <DEDUP_REMOVED lines=9> */
.L_x_67511:
[----:B------:R-:W-:Y:S01]  /*2aa0*/  IMAD.MOV.U32 R13, RZ, RZ, R4 ;  /* 0x000000ffff0d7224 */ /* 0x000fe200078e0004 */
[----:B------:R-:W-:Y:S01]  /*2ab0*/  MOV R14, R6 ;  /* 0x00000006000e7202 */ /* 0x000fe20000000f00 */
[----:B------:R-:W-:Y:S02]  /*2ac0*/  IMAD.MOV.U32 R4, RZ, RZ, R15 ;  /* 0x000000ffff047224 */ /* 0x000fe400078e000f */
[----:B------:R-:W-:-:S07]  /*2ad0*/  IMAD.MOV.U32 R6, RZ, RZ, R19 ;  /* 0x000000ffff067224 */ /* 0x000fce00078e0013 */
.L_x_67512:
[----:B------:R-:W-:Y:S05]  /*2ae0*/  BSYNC B1 ;  /* 0x0000000000017941 */ /* 0x000fea0003800000 */
.L_x_67510:
        /* <DEDUP_REMOVED lines=9> */
.L_x_67514:
[----:B------:R-:W-:Y:S01]  /*2b80*/  IMAD.MOV.U32 R15, RZ, RZ, R13 ;  /* 0x000000ffff0f7224 */ /* 0x000fe200078e000d */
[----:B------:R-:W-:Y:S01]  /*2b90*/  MOV R16, R14 ;  /* 0x0000000e00107202 */ /* 0x000fe20000000f00 */
[----:B------:R-:W-:Y:S02]  /*2ba0*/  IMAD.MOV.U32 R13, RZ, RZ, R2 ;  /* 0x000000ffff0d7224 */ /* 0x000fe400078e0002 */
[----:B------:R-:W-:-:S07]  /*2bb0*/  IMAD.MOV.U32 R14, RZ, RZ, R5 ;  /* 0x000000ffff0e7224 */ /* 0x000fce00078e0005 */
.L_x_67515:
[----:B------:R-:W-:Y:S05]  /*2bc0*/  BSYNC B1 ;  /* 0x0000000000017941 */ /* 0x000fea0003800000 */
.L_x_67513:
        /* <DEDUP_REMOVED lines=16> */
.L_x_67517:
[----:B------:R-:W-:Y:S02]  /*2cd0*/  IMAD.MOV.U32 R12, RZ, RZ, R7 ;  /* 0x000000ffff0c7224 */ /* 0x000fe400078e0007 */
[----:B------:R-:W-:Y:S02]  /*2ce0*/  IMAD.MOV.U32 R5, RZ, RZ, R3 ;  /* 0x000000ffff057224 */ /* 0x000fe400078e0003 */
[----:B------:R-:W-:Y:S02]  /*2cf0*/  IMAD.MOV.U32 R7, RZ, RZ, R4 ;  /* 0x000000ffff077224 */ /* 0x000fe400078e0004 */
[----:B------:R-:W-:-:S07]  /*2d00*/  IMAD.MOV.U32 R3, RZ, RZ, R6 ;  /* 0x000000ffff037224 */ /* 0x000fce00078e0006 */
.L_x_67518:
[----:B------:R-:W-:Y:S05]  /*2d10*/  BSYNC B1 ;  /* 0x0000000000017941 */ /* 0x000fea0003800000 */
.L_x_67516:
        /* <DEDUP_REMOVED lines=9> */
.L_x_67520:
[----:B------:R-:W-:Y:S02]  /*2db0*/  IMAD.MOV.U32 R4, RZ, RZ, R12 ;  /* 0x000000ffff047224 */ /* 0x000fe400078e000c */
[----:B------:R-:W-:Y:S02]  /*2dc0*/  IMAD.MOV.U32 R19, RZ, RZ, R5 ;  /* 0x000000ffff137224 */ /* 0x000fe400078e0005 */
[----:B------:R-:W-:Y:S02]  /*2dd0*/  IMAD.MOV.U32 R12, RZ, RZ, R13 ;  /* 0x000000ffff0c7224 */ /* 0x000fe400078e000d */
[----:B------:R-:W-:-:S07]  /*2de0*/  IMAD.MOV.U32 R5, RZ, RZ, R14 ;  /* 0x000000ffff057224 */ /* 0x000fce00078e000e */
.L_x_67521:
[----:B------:R-:W-:Y:S05]  /*2df0*/  BSYNC B1 ;  /* 0x0000000000017941 */ /* 0x000fea0003800000 */
.L_x_67519:
        /* <DEDUP_REMOVED lines=9> */
.L_x_67523:
[----:B------:R-:W-:Y:S02]  /*2e90*/  IMAD.MOV.U32 R14, RZ, RZ, R4 ;  /* 0x000000ffff0e7224 */ /* 0x000fe400078e0004 */
[----:B------:R-:W-:Y:S02]  /*2ea0*/  IMAD.MOV.U32 R24, RZ, RZ, R19 ;  /* 0x000000ffff187224 */ /* 0x000fe400078e0013 */
[----:B------:R-:W-:Y:S02]  /*2eb0*/  IMAD.MOV.U32 R4, RZ, RZ, R15 ;  /* 0x000000ffff047224 */ /* 0x000fe400078e000f */
[----:B------:R-:W-:-:S07]  /*2ec0*/  IMAD.MOV.U32 R19, RZ, RZ, R16 ;  /* 0x000000ffff137224 */ /* 0x000fce00078e0010 */
.L_x_67524:
[----:B------:R-:W-:Y:S05]  /*2ed0*/  BSYNC B1 ;  /* 0x0000000000017941 */ /* 0x000fea0003800000 */
.L_x_67522:
        /* <DEDUP_REMOVED lines=16> */
.L_x_67526:
[----:B------:R-:W-:Y:S02]  /*2fe0*/  IMAD.MOV.U32 R6, RZ, RZ, R7 ;  /* 0x000000ffff067224 */ /* 0x000fe400078e0007 */
[----:B------:R-:W-:Y:S01]  /*2ff0*/  IMAD.MOV.U32 R2, RZ, RZ, R3 ;  /* 0x000000ffff027224 */ /* 0x000fe200078e0003 */
[----:B------:R-:W-:Y:S01]  /*3000*/  MOV R3, R5 ;  /* 0x0000000500037202 */ /* 0x000fe20000000f00 */
[----:B------:R-:W-:-:S07]  /*3010*/  IMAD.MOV.U32 R7, RZ, RZ, R12 ;  /* 0x000000ffff077224 */ /* 0x000fce00078e000c */
.L_x_67527:
[----:B------:R-:W-:Y:S05]  /*3020*/  BSYNC B1 ;  /* 0x0000000000017941 */ /* 0x000fea0003800000 */
.L_x_67525:
        /* <DEDUP_REMOVED lines=9> */
.L_x_67529:
[----:B------:R-:W-:Y:S02]  /*30c0*/  IMAD.MOV.U32 R17, RZ, RZ, R6 ;  /* 0x000000ffff117224 */ /* 0x000fe400078e0006 */
[----:B------:R-:W-:Y:S01]  /*30d0*/  IMAD.MOV.U32 R5, RZ, RZ, R2 ;  /* 0x000000ffff057224 */ /* 0x000fe200078e0002 */
[----:B------:R-:W-:Y:S01]  /*30e0*/  MOV R2, R19 ;  /* 0x0000001300027202 */ /* 0x000fe20000000f00 */
[----:B------:R-:W-:-:S07]  /*30f0*/  IMAD.MOV.U32 R6, RZ, RZ, R4 ;  /* 0x000000ffff067224 */ /* 0x000fce00078e0004 */
.L_x_67530:
[----:B------:R-:W-:Y:S05]  /*3100*/  BSYNC B1 ;  /* 0x0000000000017941 */ /* 0x000fea0003800000 */
.L_x_67528:
        /* <DEDUP_REMOVED lines=9> */
.L_x_67532:
[----:B------:R-:W-:Y:S02]  /*31a0*/  IMAD.MOV.U32 R16, RZ, RZ, R17 ;  /* 0x000000ffff107224 */ /* 0x000fe400078e0011 */
[----:B------:R-:W-:Y:S01]  /*31b0*/  IMAD.MOV.U32 R4, RZ, RZ, R5 ;  /* 0x000000ffff047224 */ /* 0x000fe200078e0005 */
[----:B------:R-:W-:Y:S01]  /*31c0*/  MOV R5, R24 ;  /* 0x0000001800057202 */ /* 0x000fe20000000f00 */
[----:B------:R-:W-:-:S07]  /*31d0*/  IMAD.MOV.U32 R17, RZ, RZ, R14 ;  /* 0x000000ffff117224 */ /* 0x000fce00078e000e */
.L_x_67533:
[----:B------:R-:W-:Y:S05]  /*31e0*/  BSYNC B1 ;  /* 0x0000000000017941 */ /* 0x000fea0003800000 */
.L_x_67531:
[----:B------:R-:W-:Y:S01]  /*31f0*/  FADD.FTZ R18, R18, R9 ;  /* 0x0000000912127221 */ /* 0x000fe20000010000 */
[----:B------:R-:W-:-:S07]  /*3200*/  IMAD.MOV.U32 R19, RZ, RZ, R8 ;  /* 0x000000ffff137224 */ /* 0x000fce00078e0008 */
.L_x_67497:
[----:B------:R-:W-:Y:S05]  /*3210*/  BSYNC B0 ;  /* 0x0000000000007941 */ /* 0x000fea0003800000 */
.L_x_67496:
        /* <DEDUP_REMOVED lines=38> */
.L_x_67537:
[----:B------:R-:W-:Y:S01]  /*3480*/  MOV R28, R7 ;  /* 0x00000007001c7202 */ /* 0x000fe20000000f00 */
[----:B------:R-:W-:Y:S02]  /*3490*/  IMAD.MOV.U32 R13, RZ, RZ, R3 ;  /* 0x000000ffff0d7224 */ /* 0x000fe400078e0003 */
[----:B------:R-:W-:Y:S02]  /*34a0*/  IMAD.MOV.U32 R7, RZ, RZ, R6 ;  /* 0x000000ffff077224 */ /* 0x000fe400078e0006 */
[----:B------:R-:W-:-:S07]  /*34b0*/  IMAD.MOV.U32 R3, RZ, RZ, R2 ;  /* 0x000000ffff037224 */ /* 0x000fce00078e0002 */
.L_x_67538:
[----:B------:R-:W-:Y:S05]  /*34c0*/  BSYNC B1 ;  /* 0x0000000000017941 */ /* 0x000fea0003800000 */
.L_x_67536:
        /* <DEDUP_REMOVED lines=9> */
.L_x_67540:
[----:B------:R-:W-:Y:S01]  /*3560*/  MOV R15, R28 ;  /* 0x0000001c000f7202 */ /* 0x000fe20000000f00 */
[----:B------:R-:W-:Y:S02]  /*3570*/  IMAD.MOV.U32 R19, RZ, RZ, R13 ;  /* 0x000000ffff137224 */ /* 0x000fe400078e000d */
[----:B------:R-:W-:Y:S02]  /*3580*/  IMAD.MOV.U32 R28, RZ, RZ, R17 ;  /* 0x000000ffff1c7224 */ /* 0x000fe400078e0011 */
[----:B------:R-:W-:-:S07]  /*3590*/  IMAD.MOV.U32 R13, RZ, RZ, R5 ;  /* 0x000000ffff0d7224 */ /* 0x000fce00078e0005 */
.L_x_67541:
[----:B------:R-:W-:Y:S05]  /*35a0*/  BSYNC B1 ;  /* 0x0000000000017941 */ /* 0x000fea0003800000 */
.L_x_67539:
        /* <DEDUP_REMOVED lines=9> */
.L_x_67543:
[----:B------:R-:W-:Y:S01]  /*3640*/  MOV R2, R15 ;  /* 0x0000000f00027202 */ /* 0x000fe20000000f00 */
[----:B------:R-:W-:Y:S02]  /*3650*/  IMAD.MOV.U32 R5, RZ, RZ, R19 ;  /* 0x000000ffff057224 */ /* 0x000fe400078e0013 */
[----:B------:R-:W-:Y:S02]  /*3660*/  IMAD.MOV.U32 R15, RZ, RZ, R16 ;  /* 0x000000ffff0f7224 */ /* 0x000fe400078e0010 */
[----:B------:R-:W-:-:S07]  /*3670*/  IMAD.MOV.U32 R19, RZ, RZ, R4 ;  /* 0x000000ffff137224 */ /* 0x000fce00078e0004 */
.L_x_67544:
[----:B------:R-:W-:Y:S05]  /*3680*/  BSYNC B1 ;  /* 0x0000000000017941 */ /* 0x000fea0003800000 */
.L_x_67542:
        /* <DEDUP_REMOVED lines=16> */
.L_x_67546:
[----:B------:R-:W-:Y:S02]  /*3790*/  IMAD.MOV.U32 R4, RZ, RZ, R7 ;  /* 0x000000ffff047224 */ /* 0x000fe400078e0007 */
[----:B------:R-:W-:Y:S02]  /*37a0*/  IMAD.MOV.U32 R6, RZ, RZ, R3 ;  /* 0x000000ffff067224 */ /* 0x000fe400078e0003 */
[----:B------:R-:W-:Y:S02]  /*37b0*/  IMAD.MOV.U32 R7, RZ, RZ, R28 ;  /* 0x000000ffff077224 */ /* 0x000fe400078e001c */
[----:B------:R-:W-:-:S07]  /*37c0*/  IMAD.MOV.U32 R3, RZ, RZ, R13 ;  /* 0x000000ffff037224 */ /* 0x000fce00078e000d */
.L_x_67547:
[----:B------:R-:W-:Y:S05]  /*37d0*/  BSYNC B1 ;  /* 0x0000000000017941 */ /* 0x000fea0003800000 */
.L_x_67545:
        /* <DEDUP_REMOVED lines=9> */
.L_x_67549:
[----:B------:R-:W-:Y:S02]  /*3870*/  IMAD.MOV.U32 R13, RZ, RZ, R4 ;  /* 0x000000ffff0d7224 */ /* 0x000fe400078e0004 */
[----:B------:R-:W-:Y:S02]  /*3880*/  IMAD.MOV.U32 R14, RZ, RZ, R6 ;  /* 0x000000ffff0e7224 */ /* 0x000fe400078e0006 */
[----:B------:R-:W-:Y:S02]  /*3890*/  IMAD.MOV.U32 R4, RZ, RZ, R15 ;  /* 0x000000ffff047224 */ /* 0x000fe400078e000f */
[----:B------:R-:W-:-:S07]  /*38a0*/  IMAD.MOV.U32 R6, RZ, RZ, R19 ;  /* 0x000000ffff067224 */ /* 0x000fce00078e0013 */
.L_x_67550:
[----:B------:R-:W-:Y:S05]  /*38b0*/  BSYNC B1 ;  /* 0x0000000000017941 */ /* 0x000fea0003800000 */
.L_x_67548:
        /* <DEDUP_REMOVED lines=9> */
.L_x_67552:
[----:B------:R-:W-:Y:S02]  /*3950*/  IMAD.MOV.U32 R15, RZ, RZ, R13 ;  /* 0x000000ffff0f7224 */ /* 0x000fe400078e000d */
[----:B------:R-:W-:Y:S01]  /*3960*/  IMAD.MOV.U32 R16, RZ, RZ, R14 ;  /* 0x000000ffff107224 */ /* 0x000fe200078e000e */
[----:B------:R-:W-:Y:S01]  /*3970*/  MOV R14, R5 ;  /* 0x00000005000e7202 */ /* 0x000fe20000000f00 */
[----:B------:R-:W-:-:S07]  /*3980*/  IMAD.MOV.U32 R13, RZ, RZ, R2 ;  /* 0x000000ffff0d7224 */ /* 0x000fce00078e0002 */
.L_x_67553:
[----:B------:R-:W-:Y:S05]  /*3990*/  BSYNC B1 ;  /* 0x0000000000017941 */ /* 0x000fea0003800000 */
.L_x_67551:
        /* <DEDUP_REMOVED lines=16> */
.L_x_67555:
[----:B------:R-:W-:Y:S01]  /*3aa0*/  MOV R12, R7 ;  /* 0x00000007000c7202 */ /* 0x000fe20000000f00 */
[----:B------:R-:W-:Y:S02]  /*3ab0*/  IMAD.MOV.U32 R5, RZ, RZ, R3 ;  /* 0x000000ffff057224 */ /* 0x000fe400078e0003 */
[----:B------:R-:W-:Y:S02]  /*3ac0*/  IMAD.MOV.U32 R7, RZ, RZ, R4 ;  /* 0x000000ffff077224 */ /* 0x000fe400078e0004 */
[----:B------:R-:W-:-:S07]  /*3ad0*/  IMAD.MOV.U32 R3, RZ, RZ, R6 ;  /* 0x000000ffff037224 */ /* 0x000fce00078e0006 */
.L_x_67556:
[----:B------:R-:W-:Y:S05]  /*3ae0*/  BSYNC B1 ;  /* 0x0000000000017941 */ /* 0x000fea0003800000 */
.L_x_67554:
        /* <DEDUP_REMOVED lines=9> */
.L_x_67558:
[----:B------:R-:W-:Y:S02]  /*3b80*/  IMAD.MOV.U32 R4, RZ, RZ, R12 ;  /* 0x000000ffff047224 */ /* 0x000fe400078e000c */
[----:B------:R-:W-:Y:S02]  /*3b90*/  IMAD.MOV.U32 R19, RZ, RZ, R5 ;  /* 0x000000ffff137224 */ /* 0x000fe400078e0005 */
[----:B------:R-:W-:Y:S02]  /*3ba0*/  IMAD.MOV.U32 R12, RZ, RZ, R13 ;  /* 0x000000ffff0c7224 */ /* 0x000fe400078e000d */
[----:B------:R-:W-:-:S07]  /*3bb0*/  IMAD.MOV.U32 R5, RZ, RZ, R14 ;  /* 0x000000ffff057224 */ /* 0x000fce00078e000e */
.L_x_67559:
[----:B------:R-:W-:Y:S05]  /*3bc0*/  BSYNC B1 ;  /* 0x0000000000017941 */ /* 0x000fea0003800000 */
.L_x_67557:
        /* <DEDUP_REMOVED lines=9> */
.L_x_67561:
[----:B------:R-:W-:Y:S02]  /*3c60*/  IMAD.MOV.U32 R14, RZ, RZ, R4 ;  /* 0x000000ffff0e7224 */ /* 0x000fe400078e0004 */
[----:B------:R-:W-:Y:S01]  /*3c70*/  IMAD.MOV.U32 R24, RZ, RZ, R19 ;  /* 0x000000ffff187224 */ /* 0x000fe200078e0013 */
[----:B------:R-:W-:Y:S01]  /*3c80*/  MOV R19, R16 ;  /* 0x0000001000137202 */ /* 0x000fe20000000f00 */
[----:B------:R-:W-:-:S07]  /*3c90*/  IMAD.MOV.U32 R4, RZ, RZ, R15 ;  /* 0x000000ffff047224 */ /* 0x000fce00078e000f */
.L_x_67562:
[----:B------:R-:W-:Y:S05]  /*3ca0*/  BSYNC B1 ;  /* 0x0000000000017941 */ /* 0x000fea0003800000 */
.L_x_67560:
        /* <DEDUP_REMOVED lines=16> */
.L_x_67564:
[----:B------:R-:W-:Y:S01]  /*3db0*/  MOV R6, R7 ;  /* 0x0000000700067202 */ /* 0x000fe20000000f00 */
[----:B------:R-:W-:Y:S02]  /*3dc0*/  IMAD.MOV.U32 R2, RZ, RZ, R3 ;  /* 0x000000ffff027224 */ /* 0x000fe400078e0003 */
[----:B------:R-:W-:Y:S02]  /*3dd0*/  IMAD.MOV.U32 R7, RZ, RZ, R12 ;  /* 0x000000ffff077224 */ /* 0x000fe400078e000c */
[----:B------:R-:W-:-:S07]  /*3de0*/  IMAD.MOV.U32 R3, RZ, RZ, R5 ;  /* 0x000000ffff037224 */ /* 0x000fce00078e0005 */
.L_x_67565:
[----:B------:R-:W-:Y:S05]  /*3df0*/  BSYNC B1 ;  /* 0x0000000000017941 */ /* 0x000fea0003800000 */
.L_x_67563:
        /* <DEDUP_REMOVED lines=9> */
.L_x_67567:
[----:B------:R-:W-:Y:S02]  /*3e90*/  IMAD.MOV.U32 R17, RZ, RZ, R6 ;  /* 0x000000ffff117224 */ /* 0x000fe400078e0006 */
[----:B------:R-:W-:Y:S02]  /*3ea0*/  IMAD.MOV.U32 R5, RZ, RZ, R2 ;  /* 0x000000ffff057224 */ /* 0x000fe400078e0002 */
[----:B------:R-:W-:Y:S02]  /*3eb0*/  IMAD.MOV.U32 R6, RZ, RZ, R4 ;  /* 0x000000ffff067224 */ /* 0x000fe400078e0004 */
[----:B------:R-:W-:-:S07]  /*3ec0*/  IMAD.MOV.U32 R2, RZ, RZ, R19 ;  /* 0x000000ffff027224 */ /* 0x000fce00078e0013 */
.L_x_67568:
[----:B------:R-:W-:Y:S05]  /*3ed0*/  BSYNC B1 ;  /* 0x0000000000017941 */ /* 0x000fea0003800000 */
.L_x_67566:
        /* <DEDUP_REMOVED lines=9> */
.L_x_67570:
[----:B------:R-:W-:Y:S02]  /*3f70*/  IMAD.MOV.U32 R16, RZ, RZ, R17 ;  /* 0x000000ffff107224 */ /* 0x000fe400078e0011 */
[----:B------:R-:W-:Y:S01]  /*3f80*/  IMAD.MOV.U32 R4, RZ, RZ, R5 ;  /* 0x000000ffff047224 */ /* 0x000fe200078e0005 */
[----:B------:R-:W-:Y:S01]  /*3f90*/  MOV R5, R24 ;  /* 0x0000001800057202 */ /* 0x000fe20000000f00 */
[----:B------:R-:W-:-:S07]  /*3fa0*/  IMAD.MOV.U32 R17, RZ, RZ, R14 ;  /* 0x000000ffff117224 */ /* 0x000fce00078e000e */
.L_x_67571:
[----:B------:R-:W-:Y:S05]  /*3fb0*/  BSYNC B1 ;  /* 0x0000000000017941 */ /* 0x000fea0003800000 */
.L_x_67569:
[----:B------:R-:W-:Y:S01]  /*3fc0*/  FADD.FTZ R18, R18, R9 ;  /* 0x0000000912127221 */ /* 0x000fe20000010000 */
[----:B------:R-:W-:-:S07]  /*3fd0*/  IMAD.MOV.U32 R19, RZ, RZ, R8 ;  /* 0x000000ffff137224 */ /* 0x000fce00078e0008 */
.L_x_67535:
[----:B------:R-:W-:Y:S05]  /*3fe0*/  BSYNC B0 ;  /* 0x0000000000007941 */ /* 0x000fea0003800000 */
.L_x_67534:
        /* <DEDUP_REMOVED lines=38> */
.L_x_67575:
[----:B------:R-:W-:Y:S02]  /*4250*/  IMAD.MOV.U32 R28, RZ, RZ, R7 ;  /* 0x000000ffff1c7224 */ /* 0x000fe400078e0007 */
[----:B------:R-:W-:Y:S02]  /*4260*/  IMAD.MOV.U32 R13, RZ, RZ, R3 ;  /* 0x000000ffff0d7224 */ /* 0x000fe400078e0003 */
[----:B------:R-:W-:Y:S02]  /*4270*/  IMAD.MOV.U32 R7, RZ, RZ, R6 ;  /* 0x000000ffff077224 */ /* 0x000fe400078e0006 */
[----:B------:R-:W-:-:S07]  /*4280*/  IMAD.MOV.U32 R3, RZ, RZ, R2 ;  /* 0x000000ffff037224 */ /* 0x000fce00078e0002 */
.L_x_67576:
[----:B------:R-:W-:Y:S05]  /*4290*/  BSYNC B1 ;  /* 0x0000000000017941 */ /* 0x000fea0003800000 */
.L_x_67574:
        /* <DEDUP_REMOVED lines=9> */
.L_x_67578:
[----:B------:R-:W-:Y:S02]  /*4330*/  IMAD.MOV.U32 R15, RZ, RZ, R28 ;  /* 0x000000ffff0f7224 */ /* 0x000fe400078e001c */
[----:B------:R-:W-:Y:S01]  /*4340*/  IMAD.MOV.U32 R19, RZ, RZ, R13 ;  /* 0x000000ffff137224 */ /* 0x000fe200078e000d */
[----:B------:R-:W-:Y:S01]  /*4350*/  MOV R13, R5 ;  /* 0x00000005000d7202 */ /* 0x000fe20000000f00 */
[----:B------:R-:W-:-:S07]  /*4360*/  IMAD.MOV.U32 R28, RZ, RZ, R17 ;  /* 0x000000ffff1c7224 */ /* 0x000fce00078e0011 */
.L_x_67579:
[----:B------:R-:W-:Y:S05]  /*4370*/  BSYNC B1 ;  /* 0x0000000000017941 */ /* 0x000fea0003800000 */
.L_x_67577:
        /* <DEDUP_REMOVED lines=9> */
.L_x_67581:
[----:B------:R-:W-:Y:S01]  /*4410*/  IMAD.MOV.U32 R2, RZ, RZ, R15 ;  /* 0x000000ffff027224 */ /* 0x000fe200078e000f */
[----:B------:R-:W-:Y:S01]  /*4420*/  MOV R15, R16 ;  /* 0x00000010000f7202 */ /* 0x000fe20000000f00 */
[----:B------:R-:W-:Y:S02]  /*4430*/  IMAD.MOV.U32 R5, RZ, RZ, R19 ;  /* 0x000000ffff057224 */ /* 0x000fe400078e0013 */
[----:B------:R-:W-:-:S07]  /*4440*/  IMAD.MOV.U32 R19, RZ, RZ, R4 ;  /* 0x000000ffff137224 */ /* 0x000fce00078e0004 */
.L_x_67582:
[----:B------:R-:W-:Y:S05]  /*4450*/  BSYNC B1 ;  /* 0x0000000000017941 */ /* 0x000fea0003800000 */
.L_x_67580:
        /* <DEDUP_REMOVED lines=16> */
.L_x_67584:
[----:B------:R-:W-:Y:S02]  /*4560*/  IMAD.MOV.U32 R4, RZ, RZ, R7 ;  /* 0x000000ffff047224 */ /* 0x000fe400078e0007 */
[----:B------:R-:W-:Y:S02]  /*4570*/  IMAD.MOV.U32 R6, RZ, RZ, R3 ;  /* 0x000000ffff067224 */ /* 0x000fe400078e0003 */
[----:B------:R-:W-:Y:S02]  /*4580*/  IMAD.MOV.U32 R7, RZ, RZ, R28 ;  /* 0x000000ffff077224 */ /* 0x000fe400078e001c */
[----:B------:R-:W-:-:S07]  /*4590*/  IMAD.MOV.U32 R3, RZ, RZ, R13 ;  /* 0x000000ffff037224 */ /* 0x000fce00078e000d */
.L_x_67585:
[----:B------:R-:W-:Y:S05]  /*45a0*/  BSYNC B1 ;  /* 0x0000000000017941 */ /* 0x000fea0003800000 */
.L_x_67583:
        /* <DEDUP_REMOVED lines=9> */
.L_x_67587:
[----:B------:R-:W-:Y:S02]  /*4640*/  IMAD.MOV.U32 R13, RZ, RZ, R4 ;  /* 0x000000ffff0d7224 */ /* 0x000fe400078e0004 */
[----:B------:R-:W-:Y:S01]  /*4650*/  IMAD.MOV.U32 R14, RZ, RZ, R6 ;  /* 0x000000ffff0e7224 */ /* 0x000fe200078e0006 */
[----:B------:R-:W-:Y:S01]  /*4660*/  MOV R6, R19 ;  /* 0x0000001300067202 */ /* 0x000fe20000000f00 */
[----:B------:R-:W-:-:S07]  /*4670*/  IMAD.MOV.U32 R4, RZ, RZ, R15 ;  /* 0x000000ffff047224 */ /* 0x000fce00078e000f */
.L_x_67588:
[----:B------:R-:W-:Y:S05]  /*4680*/  BSYNC B1 ;  /* 0x0000000000017941 */ /* 0x000fea0003800000 */
.L_x_67586:
        /* <DEDUP_REMOVED lines=9> */
.L_x_67590:
[----:B------:R-:W-:Y:S01]  /*4720*/  IMAD.MOV.U32 R15, RZ, RZ, R13 ;  /* 0x000000ffff0f7224 */ /* 0x000fe200078e000d */
[----:B------:R-:W-:Y:S01]  /*4730*/  MOV R13, R2 ;  /* 0x00000002000d7202 */ /* 0x000fe20000000f00 */
[----:B------:R-:W-:Y:S02]  /*4740*/  IMAD.MOV.U32 R16, RZ, RZ, R14 ;  /* 0x000000ffff107224 */ /* 0x000fe400078e000e */
[----:B------:R-:W-:-:S07]  /*4750*/  IMAD.MOV.U32 R14, RZ, RZ, R5 ;  /* 0x000000ffff0e7224 */ /* 0x000fce00078e0005 */
.L_x_67591:
[----:B------:R-:W-:Y:S05]  /*4760*/  BSYNC B1 ;  /* 0x0000000000017941 */ /* 0x000fea0003800000 */
.L_x_67589:
        /* <DEDUP_REMOVED lines=16> */
.L_x_67593:
[----:B------:R-:W-:Y:S02]  /*4870*/  IMAD.MOV.U32 R12, RZ, RZ, R7 ;  /* 0x000000ffff0c7224 */ /* 0x000fe400078e0007 */
[----:B------:R-:W-:Y:S02]  /*4880*/  IMAD.MOV.U32 R5, RZ, RZ, R3 ;  /* 0x000000ffff057224 */ /* 0x000fe400078e0003 */
[----:B------:R-:W-:Y:S02]  /*4890*/  IMAD.MOV.U32 R7, RZ, RZ, R4 ;  /* 0x000000ffff077224 */ /* 0x000fe400078e0004 */
[----:B------:R-:W-:-:S07]  /*48a0*/  IMAD.MOV.U32 R3, RZ, RZ, R6 ;  /* 0x000000ffff037224 */ /* 0x000fce00078e0006 */
.L_x_67594:
[----:B------:R-:W-:Y:S05]  /*48b0*/  BSYNC B1 ;  /* 0x0000000000017941 */ /* 0x000fea0003800000 */
.L_x_67592:
        /* <DEDUP_REMOVED lines=9> */
.L_x_67596:
[----:B------:R-:W-:Y:S02]  /*4950*/  IMAD.MOV.U32 R4, RZ, RZ, R12 ;  /* 0x000000ffff047224 */ /* 0x000fe400078e000c */
[----:B------:R-:W-:Y:S01]  /*4960*/  IMAD.MOV.U32 R19, RZ, RZ, R5 ;  /* 0x000000ffff137224 */ /* 0x000fe200078e0005 */
[----:B------:R-:W-:Y:S01]  /*4970*/  MOV R5, R14 ;  /* 0x0000000e00057202 */ /* 0x000fe20000000f00 */
[----:B------:R-:W-:-:S07]  /*4980*/  IMAD.MOV.U32 R12, RZ, RZ, R13 ;  /* 0x000000ffff0c7224 */ /* 0x000fce00078e000d */
.L_x_67597:
[----:B------:R-:W-:Y:S05]  /*4990*/  BSYNC B1 ;  /* 0x0000000000017941 */ /* 0x000fea0003800000 */
.L_x_67595:
        /* <DEDUP_REMOVED lines=9> */
.L_x_67599:
[----:B------:R-:W-:Y:S01]  /*4a30*/  IMAD.MOV.U32 R14, RZ, RZ, R4 ;  /* 0x000000ffff0e7224 */ /* 0x000fe200078e0004 */
[----:B------:R-:W-:Y:S01]  /*4a40*/  MOV R4, R15 ;  /* 0x0000000f00047202 */ /* 0x000fe20000000f00 */
[----:B------:R-:W-:Y:S02]  /*4a50*/  IMAD.MOV.U32 R24, RZ, RZ, R19 ;  /* 0x000000ffff187224 */ /* 0x000fe400078e0013 */
[----:B------:R-:W-:-:S07]  /*4a60*/  IMAD.MOV.U32 R19, RZ, RZ, R16 ;  /* 0x000000ffff137224 */ /* 0x000fce00078e0010 */
.L_x_67600:
[----:B------:R-:W-:Y:S05]  /*4a70*/  BSYNC B1 ;  /* 0x0000000000017941 */ /* 0x000fea0003800000 */
.L_x_67598:
        /* <DEDUP_REMOVED lines=16> */
.L_x_67602:
[----:B------:R-:W-:Y:S02]  /*4b80*/  IMAD.MOV.U32 R6, RZ, RZ, R7 ;  /* 0x000000ffff067224 */ /* 0x000fe400078e0007 */
[----:B------:R-:W-:Y:S02]  /*4b90*/  IMAD.MOV.U32 R2, RZ, RZ, R3 ;  /* 0x000000ffff027224 */ /* 0x000fe400078e0003 */
[----:B------:R-:W-:Y:S02]  /*4ba0*/  IMAD.MOV.U32 R7, RZ, RZ, R12 ;  /* 0x000000ffff077224 */ /* 0x000fe400078e000c */
[----:B------:R-:W-:-:S07]  /*4bb0*/  IMAD.MOV.U32 R3, RZ, RZ, R5 ;  /* 0x000000ffff037224 */ /* 0x000fce00078e0005 */
.L_x_67603:
[----:B------:R-:W-:Y:S05]  /*4bc0*/  BSYNC B1 ;  /* 0x0000000000017941 */ /* 0x000fea0003800000 */
.L_x_67601:
        /* <DEDUP_REMOVED lines=9> */
.L_x_67605:
[----:B------:R-:W-:Y:S02]  /*4c60*/  IMAD.MOV.U32 R17, RZ, RZ, R6 ;  /* 0x000000ffff117224 */ /* 0x000fe400078e0006 */
[----:B------:R-:W-:Y:S01]  /*4c70*/  IMAD.MOV.U32 R5, RZ, RZ, R2 ;  /* 0x000000ffff057224 */ /* 0x000fe200078e0002 */
[----:B------:R-:W-:Y:S01]  /*4c80*/  MOV R2, R19 ;  /* 0x0000001300027202 */ /* 0x000fe20000000f00 */
[----:B------:R-:W-:-:S07]  /*4c90*/  IMAD.MOV.U32 R6, RZ, RZ, R4 ;  /* 0x000000ffff067224 */ /* 0x000fce00078e0004 */
.L_x_67606:
[----:B------:R-:W-:Y:S05]  /*4ca0*/  BSYNC B1 ;  /* 0x0000000000017941 */ /* 0x000fea0003800000 */
.L_x_67604:
        /* <DEDUP_REMOVED lines=9> */
.L_x_67608:
[----:B------:R-:W-:Y:S01]  /*4d40*/  IMAD.MOV.U32 R16, RZ, RZ, R17 ;  /* 0x000000ffff107224 */ /* 0x000fe200078e0011 */
[----:B------:R-:W-:Y:S01]  /*4d50*/  MOV R17, R14 ;  /* 0x0000000e00117202 */ /* 0x000fe20000000f00 */
[----:B------:R-:W-:Y:S02]  /*4d60*/  IMAD.MOV.U32 R4, RZ, RZ, R5 ;  /* 0x000000ffff047224 */ /* 0x000fe400078e0005 */
[----:B------:R-:W-:-:S07]  /*4d70*/  IMAD.MOV.U32 R5, RZ, RZ, R24 ;  /* 0x000000ffff057224 */ /* 0x000fce00078e0018 */
.L_x_67609:
[----:B------:R-:W-:Y:S05]  /*4d80*/  BSYNC B1 ;  /* 0x0000000000017941 */ /* 0x000fea0003800000 */
.L_x_67607:
[----:B------:R-:W-:Y:S01]  /*4d90*/  FADD.FTZ R18, R18, R9 ;  /* 0x0000000912127221 */ /* 0x000fe20000010000 */
[----:B------:R-:W-:-:S07]  /*4da0*/  IMAD.MOV.U32 R19, RZ, RZ, R8 ;  /* 0x000000ffff137224 */ /* 0x000fce00078e0008 */
.L_x_67573:
[----:B------:R-:W-:Y:S05]  /*4db0*/  BSYNC B0 ;  /* 0x0000000000007941 */ /* 0x000fea0003800000 */
.L_x_67572:
        /* <DEDUP_REMOVED lines=38> */
.L_x_67613:
[----:B------:R-:W-:Y:S02]  /*5020*/  IMAD.MOV.U32 R28, RZ, RZ, R7 ;  /* 0x000000ffff1c7224 */ /* 0x000fe400078e0007 */
[----:B------:R-:W-:Y:S01]  /*5030*/  IMAD.MOV.U32 R13, RZ, RZ, R3 ;  /* 0x000000ffff0d7224 */ /* 0x000fe200078e0003 */
[----:B------:R-:W-:Y:S01]  /*5040*/  MOV R3, R2 ;  /* 0x0000000200037202 */ /* 0x000fe20000000f00 */
[----:B------:R-:W-:-:S07]  /*5050*/  IMAD.MOV.U32 R7, RZ, RZ, R6 ;  /* 0x000000ffff077224 */ /* 0x000fce00078e0006 */
.L_x_67614:
[----:B------:R-:W-:Y:S05]  /*5060*/  BSYNC B1 ;  /* 0x0000000000017941 */ /* 0x000fea0003800000 */
.L_x_67612:
        /* <DEDUP_REMOVED lines=9> */
.L_x_67616:
[----:B------:R-:W-:Y:S01]  /*5100*/  IMAD.MOV.U32 R15, RZ, RZ, R28 ;  /* 0x000000ffff0f7224 */ /* 0x000fe200078e001c */
[----:B------:R-:W-:Y:S01]  /*5110*/  MOV R28, R17 ;  /* 0x00000011001c7202 */ /* 0x000fe20000000f00 */
[----:B------:R-:W-:Y:S02]  /*5120*/  IMAD.MOV.U32 R19, RZ, RZ, R13 ;  /* 0x000000ffff137224 */ /* 0x000fe400078e000d */
[----:B------:R-:W-:-:S07]  /*5130*/  IMAD.MOV.U32 R13, RZ, RZ, R5 ;  /* 0x000000ffff0d7224 */ /* 0x000fce00078e0005 */
.L_x_67617:
[----:B------:R-:W-:Y:S05]  /*5140*/  BSYNC B1 ;  /* 0x0000000000017941 */ /* 0x000fea0003800000 */
.L_x_67615:
        /* <DEDUP_REMOVED lines=9> */
.L_x_67619:
[----:B------:R-:W-:Y:S01]  /*51e0*/  IMAD.MOV.U32 R2, RZ, RZ, R15 ;  /* 0x000000ffff027224 */ /* 0x000fe200078e000f */
[----:B------:R-:W-:Y:S01]  /*51f0*/  MOV R5, R19 ;  /* 0x0000001300057202 */ /* 0x000fe20000000f00 */
[----:B------:R-:W-:Y:S02]  /*5200*/  IMAD.MOV.U32 R15, RZ, RZ, R16 ;  /* 0x000000ffff0f7224 */ /* 0x000fe400078e0010 */
[----:B------:R-:W-:-:S07]  /*5210*/  IMAD.MOV.U32 R19, RZ, RZ, R4 ;  /* 0x000000ffff137224 */ /* 0x000fce00078e0004 */
.L_x_67620:
[----:B------:R-:W-:Y:S05]  /*5220*/  BSYNC B1 ;  /* 0x0000000000017941 */ /* 0x000fea0003800000 */
.L_x_67618:
        /* <DEDUP_REMOVED lines=16> */
.L_x_67622:
[----:B------:R-:W-:Y:S02]  /*5330*/  IMAD.MOV.U32 R4, RZ, RZ, R7 ;  /* 0x000000ffff047224 */ /* 0x000fe400078e0007 */
[----:B------:R-:W-:Y:S01]  /*5340*/  IMAD.MOV.U32 R6, RZ, RZ, R3 ;  /* 0x000000ffff067224 */ /* 0x000fe200078e0003 */
[----:B------:R-:W-:Y:S01]  /*5350*/  MOV R3, R13 ;  /* 0x0000000d00037202 */ /* 0x000fe20000000f00 */
[----:B------:R-:W-:-:S07]  /*5360*/  IMAD.MOV.U32 R7, RZ, RZ, R28 ;  /* 0x000000ffff077224 */ /* 0x000fce00078e001c */
.L_x_67623:
[----:B------:R-:W-:Y:S05]  /*5370*/  BSYNC B1 ;  /* 0x0000000000017941 */ /* 0x000fea0003800000 */
.L_x_67621:
        /* <DEDUP_REMOVED lines=9> */
.L_x_67625:
[----:B------:R-:W-:Y:S01]  /*5410*/  IMAD.MOV.U32 R13, RZ, RZ, R4 ;  /* 0x000000ffff0d7224 */ /* 0x000fe200078e0004 */
[----:B------:R-:W-:Y:S01]  /*5420*/  MOV R4, R15 ;  /* 0x0000000f00047202 */ /* 0x000fe20000000f00 */
[----:B------:R-:W-:Y:S02]  /*5430*/  IMAD.MOV.U32 R14, RZ, RZ, R6 ;  /* 0x000000ffff0e7224 */ /* 0x000fe400078e0006 */
[----:B------:R-:W-:-:S07]  /*5440*/  IMAD.MOV.U32 R6, RZ, RZ, R19 ;  /* 0x000000ffff067224 */ /* 0x000fce00078e0013 */
.L_x_67626:
[----:B------:R-:W-:Y:S05]  /*5450*/  BSYNC B1 ;  /* 0x0000000000017941 */ /* 0x000fea0003800000 */
.L_x_67624:
        /* <DEDUP_REMOVED lines=9> */
.L_x_67628:
[----:B------:R-:W-:Y:S01]  /*54f0*/  IMAD.MOV.U32 R15, RZ, RZ, R13 ;  /* 0x000000ffff0f7224 */ /* 0x000fe200078e000d */
[----:B------:R-:W-:Y:S01]  /*5500*/  MOV R16, R14 ;  /* 0x0000000e00107202 */ /* 0x000fe20000000f00 */
[----:B------:R-:W-:Y:S02]  /*5510*/  IMAD.MOV.U32 R13, RZ, RZ, R2 ;  /* 0x000000ffff0d7224 */ /* 0x000fe400078e0002 */
[----:B------:R-:W-:-:S07]  /*5520*/  IMAD.MOV.U32 R14, RZ, RZ, R5 ;  /* 0x000000ffff0e7224 */ /* 0x000fce00078e0005 */
.L_x_67629:
[----:B------:R-:W-:Y:S05]  /*5530*/  BSYNC B1 ;  /* 0x0000000000017941 */ /* 0x000fea0003800000 */
.L_x_67627:
        /* <DEDUP_REMOVED lines=16> */
.L_x_67631:
[----:B------:R-:W-:Y:S02]  /*5640*/  IMAD.MOV.U32 R12, RZ, RZ, R7 ;  /* 0x000000ffff0c7224 */ /* 0x000fe400078e0007 */
[----:B------:R-:W-:Y:S01]  /*5650*/  IMAD.MOV.U32 R5, RZ, RZ, R3 ;  /* 0x000000ffff057224 */ /* 0x000fe200078e0003 */
[----:B------:R-:W-:Y:S01]  /*5660*/  MOV R3, R6 ;  /* 0x0000000600037202 */ /* 0x000fe20000000f00 */
[----:B------:R-:W-:-:S07]  /*5670*/  IMAD.MOV.U32 R7, RZ, RZ, R4 ;  /* 0x000000ffff077224 */ /* 0x000fce00078e0004 */
.L_x_67632:
[----:B------:R-:W-:Y:S05]  /*5680*/  BSYNC B1 ;  /* 0x0000000000017941 */ /* 0x000fea0003800000 */
.L_x_67630:
        /* <DEDUP_REMOVED lines=9> */
.L_x_67634:
[----:B------:R-:W-:Y:S01]  /*5720*/  IMAD.MOV.U32 R4, RZ, RZ, R12 ;  /* 0x000000ffff047224 */ /* 0x000fe200078e000c */
[----:B------:R-:W-:Y:S01]  /*5730*/  MOV R12, R13 ;  /* 0x0000000d000c7202 */ /* 0x000fe20000000f00 */
[----:B------:R-:W-:Y:S02]  /*5740*/  IMAD.MOV.U32 R19, RZ, RZ, R5 ;  /* 0x000000ffff137224 */ /* 0x000fe400078e0005 */
[----:B------:R-:W-:-:S07]  /*5750*/  IMAD.MOV.U32 R5, RZ, RZ, R14 ;  /* 0x000000ffff057224 */ /* 0x000fce00078e000e */
.L_x_67635:
[----:B------:R-:W-:Y:S05]  /*5760*/  BSYNC B1 ;  /* 0x0000000000017941 */ /* 0x000fea0003800000 */
.L_x_67633:
        /* <DEDUP_REMOVED lines=9> */
.L_x_67637:
[----:B------:R-:W-:Y:S01]  /*5800*/  IMAD.MOV.U32 R14, RZ, RZ, R4 ;  /* 0x000000ffff0e7224 */ /* 0x000fe200078e0004 */
[----:B------:R-:W-:Y:S01]  /*5810*/  MOV R24, R19 ;  /* 0x0000001300187202 */ /* 0x000fe20000000f00 */
[----:B------:R-:W-:Y:S02]  /*5820*/  IMAD.MOV.U32 R4, RZ, RZ, R15 ;  /* 0x000000ffff047224 */ /* 0x000fe400078e000f */
[----:B------:R-:W-:-:S07]  /*5830*/  IMAD.MOV.U32 R19, RZ, RZ, R16 ;  /* 0x000000ffff137224 */ /* 0x000fce00078e0010 */
.L_x_67638:
[----:B------:R-:W-:Y:S05]  /*5840*/  BSYNC B1 ;  /* 0x0000000000017941 */ /* 0x000fea0003800000 */
.L_x_67636:
        /* <DEDUP_REMOVED lines=16> */
.L_x_67640:
[----:B------:R-:W-:Y:S02]  /*5950*/  IMAD.MOV.U32 R6, RZ, RZ, R7 ;  /* 0x000000ffff067224 */ /* 0x000fe400078e0007 */
[----:B------:R-:W-:Y:S01]  /*5960*/  IMAD.MOV.U32 R2, RZ, RZ, R3 ;  /* 0x000000ffff027224 */ /* 0x000fe200078e0003 */
[----:B------:R-:W-:Y:S01]  /*5970*/  MOV R3, R5 ;  /* 0x0000000500037202 */ /* 0x000fe20000000f00 */
[----:B------:R-:W-:-:S07]  /*5980*/  IMAD.MOV.U32 R7, RZ, RZ, R12 ;  /* 0x000000ffff077224 */ /* 0x000fce00078e000c */
.L_x_67641:
[----:B------:R-:W-:Y:S05]  /*5990*/  BSYNC B1 ;  /* 0x0000000000017941 */ /* 0x000fea0003800000 */
.L_x_67639:
        /* <DEDUP_REMOVED lines=9> */
.L_x_67643:
[----:B------:R-:W-:Y:S01]  /*5a30*/  IMAD.MOV.U32 R17, RZ, RZ, R6 ;  /* 0x000000ffff117224 */ /* 0x000fe200078e0006 */
[----:B------:R-:W-:Y:S01]  /*5a40*/  MOV R6, R4 ;  /* 0x0000000400067202 */ /* 0x000fe20000000f00 */
[----:B------:R-:W-:Y:S02]  /*5a50*/  IMAD.MOV.U32 R5, RZ, RZ, R2 ;  /* 0x000000ffff057224 */ /* 0x000fe400078e0002 */
[----:B------:R-:W-:-:S07]  /*5a60*/  IMAD.MOV.U32 R2, RZ, RZ, R19 ;  /* 0x000000ffff027224 */ /* 0x000fce00078e0013 */
.L_x_67644:
[----:B------:R-:W-:Y:S05]  /*5a70*/  BSYNC B1 ;  /* 0x0000000000017941 */ /* 0x000fea0003800000 */
.L_x_67642:
        /* <DEDUP_REMOVED lines=9> */
.L_x_67646:
[----:B------:R-:W-:Y:S01]  /*5b10*/  IMAD.MOV.U32 R16, RZ, RZ, R17 ;  /* 0x000000ffff107224 */ /* 0x000fe200078e0011 */
[----:B------:R-:W-:Y:S01]  /*5b20*/  MOV R4, R5 ;  /* 0x0000000500047202 */ /* 0x000fe20000000f00 */
[----:B------:R-:W-:Y:S02]  /*5b30*/  IMAD.MOV.U32 R17, RZ, RZ, R14 ;  /* 0x000000ffff117224 */ /* 0x000fe400078e000e */
[----:B------:R-:W-:-:S07]  /*5b40*/  IMAD.MOV.U32 R5, RZ, RZ, R24 ;  /* 0x000000ffff057224 */ /* 0x000fce00078e0018 */
.L_x_67647:
[----:B------:R-:W-:Y:S05]  /*5b50*/  BSYNC B1 ;  /* 0x0000000000017941 */ /* 0x000fea0003800000 */
.L_x_67645:
[----:B------:R-:W-:Y:S01]  /*5b60*/  FADD.FTZ R18, R18, R9 ;  /* 0x0000000912127221 */ /* 0x000fe20000010000 */
[----:B------:R-:W-:-:S07]  /*5b70*/  IMAD.MOV.U32 R19, RZ, RZ, R8 ;  /* 0x000000ffff137224 */ /* 0x000fce00078e0008 */
.L_x_67611:
[----:B------:R-:W-:Y:S05]  /*5b80*/  BSYNC B0 ;  /* 0x0000000000007941 */ /* 0x000fea0003800000 */
.L_x_67610:
        /* <DEDUP_REMOVED lines=38> */
.L_x_67651:
[----:B------:R-:W-:Y:S01]  /*5df0*/  IMAD.MOV.U32 R28, RZ, RZ, R7 ;  /* 0x000000ffff1c7224 */ /* 0x000fe200078e0007 */
[----:B------:R-:W-:Y:S01]  /*5e00*/  MOV R7, R6 ;  /* 0x0000000600077202 */ /* 0x000fe20000000f00 */
[----:B------:R-:W-:Y:S02]  /*5e10*/  IMAD.MOV.U32 R13, RZ, RZ, R3 ;  /* 0x000000ffff0d7224 */ /* 0x000fe400078e0003 */
[----:B------:R-:W-:-:S07]  /*5e20*/  IMAD.MOV.U32 R3, RZ, RZ, R2 ;  /* 0x000000ffff037224 */ /* 0x000fce00078e0002 */
.L_x_67652:
[----:B------:R-:W-:Y:S05]  /*5e30*/  BSYNC B1 ;  /* 0x0000000000017941 */ /* 0x000fea0003800000 */
.L_x_67650:
        /* <DEDUP_REMOVED lines=9> */
.L_x_67654:
[----:B------:R-:W-:Y:S01]  /*5ed0*/  IMAD.MOV.U32 R15, RZ, RZ, R28 ;  /* 0x000000ffff0f7224 */ /* 0x000fe200078e001c */
[----:B------:R-:W-:Y:S01]  /*5ee0*/  MOV R19, R13 ;  /* 0x0000000d00137202 */ /* 0x000fe20000000f00 */
[----:B------:R-:W-:Y:S02]  /*5ef0*/  IMAD.MOV.U32 R28, RZ, RZ, R17 ;  /* 0x000000ffff1c7224 */ /* 0x000fe400078e0011 */
[----:B------:R-:W-:-:S07]  /*5f00*/  IMAD.MOV.U32 R13, RZ, RZ, R5 ;  /* 0x000000ffff0d7224 */ /* 0x000fce00078e0005 */
.L_x_67655:
[----:B------:R-:W-:Y:S05]  /*5f10*/  BSYNC B1 ;  /* 0x0000000000017941 */ /* 0x000fea0003800000 */
.L_x_67653:
        /* <DEDUP_REMOVED lines=9> */
.L_x_67657:
[----:B------:R-:W-:Y:S01]  /*5fb0*/  MOV R2, R15 ;  /* 0x0000000f00027202 */ /* 0x000fe20000000f00 */
[----:B------:R-:W-:Y:S02]  /*5fc0*/  IMAD.MOV.U32 R5, RZ, RZ, R19 ;  /* 0x000000ffff057224 */ /* 0x000fe400078e0013 */
[----:B------:R-:W-:Y:S02]  /*5fd0*/  IMAD.MOV.U32 R15, RZ, RZ, R16 ;  /* 0x000000ffff0f7224 */ /* 0x000fe400078e0010 */
[----:B------:R-:W-:-:S07]  /*5fe0*/  IMAD.MOV.U32 R19, RZ, RZ, R4 ;  /* 0x000000ffff137224 */ /* 0x000fce00078e0004 */
.L_x_67658:
[----:B------:R-:W-:Y:S05]  /*5ff0*/  BSYNC B1 ;  /* 0x0000000000017941 */ /* 0x000fea0003800000 */
.L_x_67656:
        /* <DEDUP_REMOVED lines=16> */
.L_x_67660:
[----:B------:R-:W-:Y:S01]  /*6100*/  IMAD.MOV.U32 R4, RZ, RZ, R7 ;  /* 0x000000ffff047224 */ /* 0x000fe200078e0007 */
[----:B------:R-:W-:Y:S01]  /*6110*/  MOV R7, R28 ;  /* 0x0000001c00077202 */ /* 0x000fe20000000f00 */
[----:B------:R-:W-:Y:S02]  /*6120*/  IMAD.MOV.U32 R6, RZ, RZ, R3 ;  /* 0x000000ffff067224 */ /* 0x000fe400078e0003 */
[----:B------:R-:W-:-:S07]  /*6130*/  IMAD.MOV.U32 R3, RZ, RZ, R13 ;  /* 0x000000ffff037224 */ /* 0x000fce00078e000d */
.L_x_67661:
[----:B------:R-:W-:Y:S05]  /*6140*/  BSYNC B1 ;  /* 0x0000000000017941 */ /* 0x000fea0003800000 */
.L_x_67659:
        /* <DEDUP_REMOVED lines=9> */
.L_x_67663:
[----:B------:R-:W-:Y:S01]  /*61e0*/  IMAD.MOV.U32 R13, RZ, RZ, R4 ;  /* 0x000000ffff0d7224 */ /* 0x000fe200078e0004 */
[----:B------:R-:W-:Y:S01]  /*61f0*/  MOV R14, R6 ;  /* 0x00000006000e7202 */ /* 0x000fe20000000f00 */
[----:B------:R-:W-:Y:S02]  /*6200*/  IMAD.MOV.U32 R4, RZ, RZ, R15 ;  /* 0x000000ffff047224 */ /* 0x000fe400078e000f */
[----:B------:R-:W-:-:S07]  /*6210*/  IMAD.MOV.U32 R6, RZ, RZ, R19 ;  /* 0x000000ffff067224 */ /* 0x000fce00078e0013 */
.L_x_67664:
[----:B------:R-:W-:Y:S05]  /*6220*/  BSYNC B1 ;  /* 0x0000000000017941 */ /* 0x000fea0003800000 */
.L_x_67662:
        /* <DEDUP_REMOVED lines=9> */
.L_x_67666:
[----:B------:R-:W-:Y:S01]  /*62c0*/  MOV R15, R13 ;  /* 0x0000000d000f7202 */ /* 0x000fe20000000f00 */
[----:B------:R-:W-:Y:S02]  /*62d0*/  IMAD.MOV.U32 R16, RZ, RZ, R14 ;  /* 0x000000ffff107224 */ /* 0x000fe400078e000e */
[----:B------:R-:W-:Y:S02]  /*62e0*/  IMAD.MOV.U32 R13, RZ, RZ, R2 ;  /* 0x000000ffff0d7224 */ /* 0x000fe400078e0002 */
[----:B------:R-:W-:-:S07]  /*62f0*/  IMAD.MOV.U32 R14, RZ, RZ, R5 ;  /* 0x000000ffff0e7224 */ /* 0x000fce00078e0005 */
.L_x_67667:
[----:B------:R-:W-:Y:S05]  /*6300*/  BSYNC B1 ;  /* 0x0000000000017941 */ /* 0x000fea0003800000 */
.L_x_67665:
        /* <DEDUP_REMOVED lines=16> */
.L_x_67669:
[----:B------:R-:W-:Y:S01]  /*6410*/  IMAD.MOV.U32 R12, RZ, RZ, R7 ;  /* 0x000000ffff0c7224 */ /* 0x000fe200078e0007 */
[----:B------:R-:W-:Y:S01]  /*6420*/  MOV R7, R4 ;  /* 0x0000000400077202 */ /* 0x000fe20000000f00 */
[----:B------:R-:W-:Y:S02]  /*6430*/  IMAD.MOV.U32 R5, RZ, RZ, R3 ;  /* 0x000000ffff057224 */ /* 0x000fe400078e0003 */
[----:B------:R-:W-:-:S07]  /*6440*/  IMAD.MOV.U32 R3, RZ, RZ, R6 ;  /* 0x000000ffff037224 */ /* 0x000fce00078e0006 */
.L_x_67670:
[----:B------:R-:W-:Y:S05]  /*6450*/  BSYNC B1 ;  /* 0x0000000000017941 */ /* 0x000fea0003800000 */
.L_x_67668:
        /* <DEDUP_REMOVED lines=9> */
.L_x_67672:
[----:B------:R-:W-:Y:S01]  /*64f0*/  IMAD.MOV.U32 R4, RZ, RZ, R12 ;  /* 0x000000ffff047224 */ /* 0x000fe200078e000c */
[----:B------:R-:W-:Y:S01]  /*6500*/  MOV R19, R5 ;  /* 0x0000000500137202 */ /* 0x000fe20000000f00 */
[----:B------:R-:W-:Y:S02]  /*6510*/  IMAD.MOV.U32 R12, RZ, RZ, R13 ;  /* 0x000000ffff0c7224 */ /* 0x000fe400078e000d */
[----:B------:R-:W-:-:S07]  /*6520*/  IMAD.MOV.U32 R5, RZ, RZ, R14 ;  /* 0x000000ffff057224 */ /* 0x000fce00078e000e */
.L_x_67673:
[----:B------:R-:W-:Y:S05]  /*6530*/  BSYNC B1 ;  /* 0x0000000000017941 */ /* 0x000fea0003800000 */
.L_x_67671:
        /* <DEDUP_REMOVED lines=9> */
.L_x_67675:
[----:B------:R-:W-:Y:S01]  /*65d0*/  MOV R14, R4 ;  /* 0x00000004000e7202 */ /* 0x000fe20000000f00 */
[----:B------:R-:W-:Y:S02]  /*65e0*/  IMAD.MOV.U32 R24, RZ, RZ, R19 ;  /* 0x000000ffff187224 */ /* 0x000fe400078e0013 */
[----:B------:R-:W-:Y:S02]  /*65f0*/  IMAD.MOV.U32 R4, RZ, RZ, R15 ;  /* 0x000000ffff047224 */ /* 0x000fe400078e000f */
[----:B------:R-:W-:-:S07]  /*6600*/  IMAD.MOV.U32 R19, RZ, RZ, R16 ;  /* 0x000000ffff137224 */ /* 0x000fce00078e0010 */
.L_x_67676:
[----:B------:R-:W-:Y:S05]  /*6610*/  BSYNC B1 ;  /* 0x0000000000017941 */ /* 0x000fea0003800000 */
.L_x_67674:
        /* <DEDUP_REMOVED lines=16> */
.L_x_67678:
[----:B------:R-:W-:Y:S01]  /*6720*/  IMAD.MOV.U32 R6, RZ, RZ, R7 ;  /* 0x000000ffff067224 */ /* 0x000fe200078e0007 */
[----:B------:R-:W-:Y:S01]  /*6730*/  MOV R7, R12 ;  /* 0x0000000c00077202 */ /* 0x000fe20000000f00 */
[----:B------:R-:W-:Y:S02]  /*6740*/  IMAD.MOV.U32 R2, RZ, RZ, R3 ;  /* 0x000000ffff027224 */ /* 0x000fe400078e0003 */
[----:B------:R-:W-:-:S07]  /*6750*/  IMAD.MOV.U32 R3, RZ, RZ, R5 ;  /* 0x000000ffff037224 */ /* 0x000fce00078e0005 */
.L_x_67679:
[----:B------:R-:W-:Y:S05]  /*6760*/  BSYNC B1 ;  /* 0x0000000000017941 */ /* 0x000fea0003800000 */
.L_x_67677:
        /* <DEDUP_REMOVED lines=9> */
.L_x_67681:
[----:B------:R-:W-:Y:S01]  /*6800*/  IMAD.MOV.U32 R17, RZ, RZ, R6 ;  /* 0x000000ffff117224 */ /* 0x000fe200078e0006 */
[----:B------:R-:W-:Y:S01]  /*6810*/  MOV R5, R2 ;  /* 0x0000000200057202 */ /* 0x000fe20000000f00 */
[----:B------:R-:W-:Y:S02]  /*6820*/  IMAD.MOV.U32 R6, RZ, RZ, R4 ;  /* 0x000000ffff067224 */ /* 0x000fe400078e0004 */
[----:B------:R-:W-:-:S07]  /*6830*/  IMAD.MOV.U32 R2, RZ, RZ, R19 ;  /* 0x000000ffff027224 */ /* 0x000fce00078e0013 */
.L_x_67682:
[----:B------:R-:W-:Y:S05]  /*6840*/  BSYNC B1 ;  /* 0x0000000000017941 */ /* 0x000fea0003800000 */
.L_x_67680:
        /* <DEDUP_REMOVED lines=9> */
.L_x_67684:
[----:B------:R-:W-:Y:S01]  /*68e0*/  MOV R16, R17 ;  /* 0x0000001100107202 */ /* 0x000fe20000000f00 */
[----:B------:R-:W-:Y:S02]  /*68f0*/  IMAD.MOV.U32 R4, RZ, RZ, R5 ;  /* 0x000000ffff047224 */ /* 0x000fe400078e0005 */
[----:B------:R-:W-:Y:S02]  /*6900*/  IMAD.MOV.U32 R17, RZ, RZ, R14 ;  /* 0x000000ffff117224 */ /* 0x000fe400078e000e */
[----:B------:R-:W-:-:S07]  /*6910*/  IMAD.MOV.U32 R5, RZ, RZ, R24 ;  /* 0x000000ffff057224 */ /* 0x000fce00078e0018 */
.L_x_67685:
[----:B------:R-:W-:Y:S05]  /*6920*/  BSYNC B1 ;  /* 0x0000000000017941 */ /* 0x000fea0003800000 */
.L_x_67683:
[----:B------:R-:W-:Y:S01]  /*6930*/  FADD.FTZ R18, R18, R9 ;  /* 0x0000000912127221 */ /* 0x000fe20000010000 */
[----:B------:R-:W-:-:S07]  /*6940*/  IMAD.MOV.U32 R19, RZ, RZ, R8 ;  /* 0x000000ffff137224 */ /* 0x000fce00078e0008 */
.L_x_67649:
[----:B------:R-:W-:Y:S05]  /*6950*/  BSYNC B0 ;  /* 0x0000000000007941 */ /* 0x000fea0003800000 */
.L_x_67648:
[----:B------:R-:W-:Y:S01]  /*6960*/  ISETP.NE.AND P0, PT, R11, RZ, PT ;  /* 0x000000ff0b00720c */ /* 0x000fe20003f05270 */
[----:B------:R-:W-:-:S12]  /*6970*/  BSSY B0, `(.L_x_67686) ;  /* 0x0000010000007945 */ /* 0x000fd80003800000 */
[----:B------:R-:W-:Y:S05]  /*6980*/  @P0 BRA `(.L_x_67687) ;  /* 0x0000000000380947 */ /* 0x000fea0003800000 */
[----:B------:R-:W1:Y:S01]  /*6990*/  S2R R11, SR_CgaCtaId ;  /* 0x00000000000b7919 */ /* 0x000e620000008800 */
[----:B------:R-:W-:Y:S02]  /*69a0*/  SHF.R.S32.HI R9, RZ, 0x1f, R20 ;  /* 0x0000001fff097819 */ /* 0x000fe40000011414 */
[----:B------:R-:W-:Y:S02]  /*69b0*/  MOV R8, 0x400 ;  /* 0x0000040000087802 */ /* 0x000fe40000000f00 */
[----:B------:R-:W-:Y:S02]  /*69c0*/  LEA.HI R9, R9, R20, RZ, 0x5 ;  /* 0x0000001409097211 */ /* 0x000fe400078f28ff */
[----:B0-----:R-:W-:Y:S02]  /*69d0*/  MOV R10, R19 ;  /* 0x00000013000a7202 */ /* 0x001fe40000000f00 */
        /* <DEDUP_REMOVED lines=9> */
.L_x_67687:
[----:B------:R-:W-:Y:S05]  /*6a70*/  BSYNC B0 ;  /* 0x0000000000007941 */ /* 0x000fea0003800000 */
.L_x_67686:
[----:B------:R-:W-:Y:S01]  /*6a80*/  BAR.SYNC.DEFER_BLOCKING 0x0 ;  /* 0x0000000000007b1d */ /* 0x000fe20000010000 */
[----:B------:R-:W-:-:S05]  /*6a90*/  ISETP.NE.AND P2, PT, R20, RZ, PT ;  /* 0x000000ff1400720c */ /* 0x000fca0003f45270 */
[----:B------:R-:W-:Y:S08]  /*6aa0*/  BSSY B0, `(.L_x_67688) ;  /* 0x00000d7000007945 */ /* 0x000ff00003800000 */
[----:B------:R-:W-:Y:S05]  /*6ab0*/  @P2 BRA `(.L_x_67689) ;  /* 0x0000000c00542947 */ /* 0x000fea0003800000 */
[----:B------:R-:W3:Y:S01]  /*6ac0*/  S2UR UR5, SR_CgaCtaId ;  /* 0x00000000000579c3 */ /* 0x000ee20000008800 */
[----:B------:R-:W-:Y:S01]  /*6ad0*/  UMOV UR4, 0x400 ;  /* 0x0000040000047882 */ /* 0x000fe20000000000 */
[----:B------:R-:W-:Y:S01]  /*6ae0*/  BSSY B1, `(.L_x_67690) ;  /* 0x0000021000017945 */ /* 0x000fe20003800000 */
[----:B---3--:R-:W-:-:S09]  /*6af0*/  ULEA UR4, UR5, UR4, 0x18 ;  /* 0x0000000405047291 */ /* 0x008fd2000f8ec03f */
[----:B0-----:R-:W0:Y:S04]  /*6b00*/  LDS.128 R12, [UR4+0x40] ;  /* 0x00004004ff0c7984 */ /* 0x001e280008000c00 */
[----:B-1----:R-:W1:Y:S04]  /*6b10*/  LDS.128 R8, [UR4+0x30] ;  /* 0x00003004ff087984 */ /* 0x002e680008000c00 */
[----:B------:R-:W3:Y:S01]  /*6b20*/  LDS.64 R20, [UR4+0x50] ;  /* 0x00005004ff147984 */ /* 0x000ee20008000a00 */
[CC--:B0-----:R-:W-:Y:S02]  /*6b30*/  FSETP.GEU.FTZ.AND P0, PT, R3.reuse, R14.reuse, PT ;  /* 0x0000000e0300720b */ /* 0x0c1fe40003f1e000 */
[----:B------:R-:W-:-:S02]  /*6b40*/  FSETP.NEU.FTZ.AND P1, PT, R3, R14, PT ;  /* 0x0000000e0300720b */ /* 0x000fc40003f3d000 */
[C---:B------:R-:W-:Y:S02]  /*6b50*/  ISETP.EQ.OR P0, PT, R7.reuse, -0x1, !P0 ;  /* 0xffffffff0700780c */ /* 0x040fe40004702670 */
[----:B-1----:R-:W-:Y:S02]  /*6b60*/  ISETP.LE.OR P1, PT, R7, R10, P1 ;  /* 0x0000000a0700720c */ /* 0x002fe40000f23670 */
[CC--:B------:R-:W-:Y:S02]  /*6b70*/  FSETP.GT.FTZ.AND P3, PT, R19.reuse, R8.reuse, PT ;  /* 0x000000081300720b */ /* 0x0c0fe40003f74000 */
[----:B------:R-:W-:Y:S02]  /*6b80*/  PLOP3.LUT P0, PT, P0, P1, PT, 0x8, 0x0 ;  /* 0x000000000000781c */ /* 0x000fe40000702170 */
[----:B------:R-:W-:Y:S02]  /*6b90*/  FSEL R22, R19, R8, P3 ;  /* 0x0000000813167208 */ /* 0x000fe40001800000 */
[----:B--2---:R-:W-:-:S02]  /*6ba0*/  FSEL R19, R8, R19, P3 ;  /* 0x0000001308137208 */ /* 0x004fc40001800000 */
        /* <DEDUP_REMOVED lines=10> */
[----:B---3--:R-:W-:Y:S05]  /*6c50*/  @P1 BRA `(.L_x_67691) ;  /* 0x0000000000141947 */ /* 0x008fea0003800000 */
[-C--:B------:R-:W-:Y:S01]  /*6c60*/  FSETP.NEU.FTZ.AND P0, PT, R3, R2.reuse, PT ;  /* 0x000000020300720b */ /* 0x080fe20003f1d000 */
[----:B------:R-:W-:Y:S01]  /*6c70*/  IMAD.MOV.U32 R8, RZ, RZ, R6 ;  /* 0x000000ffff087224 */ /* 0x000fe200078e0006 */
[----:B------:R-:W-:Y:S02]  /*6c80*/  MOV R10, R2 ;  /* 0x00000002000a7202 */ /* 0x000fe40000000f00 */
[----:B------:R-:W-:-:S13]  /*6c90*/  ISETP.GE.OR P0, PT, R7, R6, P0 ;  /* 0x000000060700720c */ /* 0x000fda0000706670 */
[----:B------:R-:W-:Y:S05]  /*6ca0*/  @P0 BRA `(.L_x_67692) ;  /* 0x0000000000100947 */ /* 0x000fea0003800000 */
.L_x_67691:
[----:B------:R-:W-:Y:S02]  /*6cb0*/  IMAD.MOV.U32 R8, RZ, RZ, R7 ;  /* 0x000000ffff087224 */ /* 0x000fe400078e0007 */
[----:B------:R-:W-:Y:S02]  /*6cc0*/  IMAD.MOV.U32 R10, RZ, RZ, R3 ;  /* 0x000000ffff0a7224 */ /* 0x000fe400078e0003 */
[----:B------:R-:W-:Y:S02]  /*6cd0*/  IMAD.MOV.U32 R7, RZ, RZ, R6 ;  /* 0x000000ffff077224 */ /* 0x000fe400078e0006 */
[----:B------:R-:W-:-:S07]  /*6ce0*/  IMAD.MOV.U32 R3, RZ, RZ, R2 ;  /* 0x000000ffff037224 */ /* 0x000fce00078e0002 */
.L_x_67692:
[----:B------:R-:W-:Y:S05]  /*6cf0*/  BSYNC B1 ;  /* 0x0000000000017941 */ /* 0x000fea0003800000 */
.L_x_67690:
        /* <DEDUP_REMOVED lines=9> */
.L_x_67694:
[----:B------:R-:W-:Y:S02]  /*6d90*/  IMAD.MOV.U32 R19, RZ, RZ, R8 ;  /* 0x000000ffff137224 */ /* 0x000fe400078e0008 */
[----:B------:R-:W-:Y:S01]  /*6da0*/  IMAD.MOV.U32 R23, RZ, RZ, R10 ;  /* 0x000000ffff177224 */ /* 0x000fe200078e000a */
[----:B------:R-:W-:Y:S01]  /*6db0*/  MOV R10, R5 ;  /* 0x00000005000a7202 */ /* 0x000fe20000000f00 */
[----:B------:R-:W-:-:S07]  /*6dc0*/  IMAD.MOV.U32 R8, RZ, RZ, R17 ;  /* 0x000000ffff087224 */ /* 0x000fce00078e0011 */
.L_x_67695:
[----:B------:R-:W-:Y:S05]  /*6dd0*/  BSYNC B1 ;  /* 0x0000000000017941 */ /* 0x000fea0003800000 */
.L_x_67693:
        /* <DEDUP_REMOVED lines=9> */
.L_x_67697:
[----:B------:R-:W-:Y:S01]  /*6e70*/  IMAD.MOV.U32 R2, RZ, RZ, R19 ;  /* 0x000000ffff027224 */ /* 0x000fe200078e0013 */
[----:B------:R-:W-:Y:S01]  /*6e80*/  MOV R19, R16 ;  /* 0x0000001000137202 */ /* 0x000fe20000000f00 */
[----:B------:R-:W-:Y:S02]  /*6e90*/  IMAD.MOV.U32 R5, RZ, RZ, R23 ;  /* 0x000000ffff057224 */ /* 0x000fe400078e0017 */
[----:B------:R-:W-:-:S07]  /*6ea0*/  IMAD.MOV.U32 R23, RZ, RZ, R4 ;  /* 0x000000ffff177224 */ /* 0x000fce00078e0004 */
.L_x_67698:
[----:B------:R-:W-:Y:S05]  /*6eb0*/  BSYNC B1 ;  /* 0x0000000000017941 */ /* 0x000fea0003800000 */
.L_x_67696:
        /* <DEDUP_REMOVED lines=16> */
.L_x_67700:
[----:B------:R-:W-:Y:S02]  /*6fc0*/  IMAD.MOV.U32 R4, RZ, RZ, R7 ;  /* 0x000000ffff047224 */ /* 0x000fe400078e0007 */
[----:B------:R-:W-:Y:S02]  /*6fd0*/  IMAD.MOV.U32 R6, RZ, RZ, R3 ;  /* 0x000000ffff067224 */ /* 0x000fe400078e0003 */
[----:B------:R-:W-:Y:S02]  /*6fe0*/  IMAD.MOV.U32 R7, RZ, RZ, R8 ;  /* 0x000000ffff077224 */ /* 0x000fe400078e0008 */
[----:B------:R-:W-:-:S07]  /*6ff0*/  IMAD.MOV.U32 R3, RZ, RZ, R10 ;  /* 0x000000ffff037224 */ /* 0x000fce00078e000a */
.L_x_67701:
[----:B------:R-:W-:Y:S05]  /*7000*/  BSYNC B1 ;  /* 0x0000000000017941 */ /* 0x000fea0003800000 */
.L_x_67699:
        /* <DEDUP_REMOVED lines=9> */
.L_x_67703:
[----:B------:R-:W-:Y:S02]  /*70a0*/  IMAD.MOV.U32 R11, RZ, RZ, R4 ;  /* 0x000000ffff0b7224 */ /* 0x000fe400078e0004 */
[----:B------:R-:W-:Y:S01]  /*70b0*/  IMAD.MOV.U32 R8, RZ, RZ, R6 ;  /* 0x000000ffff087224 */ /* 0x000fe200078e0006 */
[----:B------:R-:W-:Y:S01]  /*70c0*/  MOV R6, R23 ;  /* 0x0000001700067202 */ /* 0x000fe20000000f00 */
[----:B------:R-:W-:-:S07]  /*70d0*/  IMAD.MOV.U32 R4, RZ, RZ, R19 ;  /* 0x000000ffff047224 */ /* 0x000fce00078e0013 */
.L_x_67704:
[----:B------:R-:W-:Y:S05]  /*70e0*/  BSYNC B1 ;  /* 0x0000000000017941 */ /* 0x000fea0003800000 */
.L_x_67702:
        /* <DEDUP_REMOVED lines=9> */
.L_x_67706:
[----:B------:R-:W-:Y:S01]  /*7180*/  IMAD.MOV.U32 R10, RZ, RZ, R11 ;  /* 0x000000ffff0a7224 */ /* 0x000fe200078e000b */
[----:B------:R-:W-:Y:S01]  /*7190*/  MOV R11, R2 ;  /* 0x00000002000b7202 */ /* 0x000fe20000000f00 */
[----:B------:R-:W-:Y:S02]  /*71a0*/  IMAD.MOV.U32 R14, RZ, RZ, R8 ;  /* 0x000000ffff0e7224 */ /* 0x000fe400078e0008 */
[----:B------:R-:W-:-:S07]  /*71b0*/  IMAD.MOV.U32 R8, RZ, RZ, R5 ;  /* 0x000000ffff087224 */ /* 0x000fce00078e0005 */
.L_x_67707:
[----:B------:R-:W-:Y:S05]  /*71c0*/  BSYNC B1 ;  /* 0x0000000000017941 */ /* 0x000fea0003800000 */
.L_x_67705:
        /* <DEDUP_REMOVED lines=16> */
.L_x_67709:
[----:B------:R-:W-:Y:S02]  /*72d0*/  IMAD.MOV.U32 R12, RZ, RZ, R7 ;  /* 0x000000ffff0c7224 */ /* 0x000fe400078e0007 */
[----:B------:R-:W-:Y:S02]  /*72e0*/  IMAD.MOV.U32 R5, RZ, RZ, R3 ;  /* 0x000000ffff057224 */ /* 0x000fe400078e0003 */
[----:B------:R-:W-:Y:S02]  /*72f0*/  IMAD.MOV.U32 R7, RZ, RZ, R4 ;  /* 0x000000ffff077224 */ /* 0x000fe400078e0004 */
[----:B------:R-:W-:-:S07]  /*7300*/  IMAD.MOV.U32 R3, RZ, RZ, R6 ;  /* 0x000000ffff037224 */ /* 0x000fce00078e0006 */
.L_x_67710:
[----:B------:R-:W-:Y:S05]  /*7310*/  BSYNC B1 ;  /* 0x0000000000017941 */ /* 0x000fea0003800000 */
.L_x_67708:
        /* <DEDUP_REMOVED lines=9> */
.L_x_67712:
[----:B------:R-:W-:Y:S02]  /*73b0*/  IMAD.MOV.U32 R15, RZ, RZ, R12 ;  /* 0x000000ffff0f7224 */ /* 0x000fe400078e000c */
[----:B------:R-:W-:Y:S01]  /*73c0*/  IMAD.MOV.U32 R19, RZ, RZ, R5 ;  /* 0x000000ffff137224 */ /* 0x000fe200078e0005 */
[----:B------:R-:W-:Y:S01]  /*73d0*/  MOV R5, R8 ;  /* 0x0000000800057202 */ /* 0x000fe20000000f00 */
[----:B------:R-:W-:-:S07]  /*73e0*/  IMAD.MOV.U32 R12, RZ, RZ, R11 ;  /* 0x000000ffff0c7224 */ /* 0x000fce00078e000b */
.L_x_67713:
[----:B------:R-:W-:Y:S05]  /*73f0*/  BSYNC B1 ;  /* 0x0000000000017941 */ /* 0x000fea0003800000 */
.L_x_67711:
        /* <DEDUP_REMOVED lines=9> */
.L_x_67715:
[----:B------:R-:W-:Y:S01]  /*7490*/  IMAD.MOV.U32 R8, RZ, RZ, R15 ;  /* 0x000000ffff087224 */ /* 0x000fe200078e000f */
[----:B------:R-:W-:Y:S01]  /*74a0*/  MOV R15, R10 ;  /* 0x0000000a000f7202 */ /* 0x000fe20000000f00 */
[----:B------:R-:W-:Y:S02]  /*74b0*/  IMAD.MOV.U32 R20, RZ, RZ, R19 ;  /* 0x000000ffff147224 */ /* 0x000fe400078e0013 */
[----:B------:R-:W-:-:S07]  /*74c0*/  IMAD.MOV.U32 R19, RZ, RZ, R14 ;  /* 0x000000ffff137224 */ /* 0x000fce00078e000e */
.L_x_67716:
[----:B------:R-:W-:Y:S05]  /*74d0*/  BSYNC B1 ;  /* 0x0000000000017941 */ /* 0x000fea0003800000 */
.L_x_67714:
        /* <DEDUP_REMOVED lines=16> */
.L_x_67718:
[----:B------:R-:W-:Y:S02]  /*75e0*/  IMAD.MOV.U32 R6, RZ, RZ, R7 ;  /* 0x000000ffff067224 */ /* 0x000fe400078e0007 */
[----:B------:R-:W-:Y:S02]  /*75f0*/  IMAD.MOV.U32 R2, RZ, RZ, R3 ;  /* 0x000000ffff027224 */ /* 0x000fe400078e0003 */
[----:B------:R-:W-:Y:S02]  /*7600*/  IMAD.MOV.U32 R7, RZ, RZ, R12 ;  /* 0x000000ffff077224 */ /* 0x000fe400078e000c */
[----:B------:R-:W-:-:S07]  /*7610*/  IMAD.MOV.U32 R3, RZ, RZ, R5 ;  /* 0x000000ffff037224 */ /* 0x000fce00078e0005 */
.L_x_67719:
[----:B------:R-:W-:Y:S05]  /*7620*/  BSYNC B1 ;  /* 0x0000000000017941 */ /* 0x000fea0003800000 */
.L_x_67717:
        /* <DEDUP_REMOVED lines=9> */
.L_x_67721:
[----:B------:R-:W-:Y:S02]  /*76c0*/  IMAD.MOV.U32 R17, RZ, RZ, R6 ;  /* 0x000000ffff117224 */ /* 0x000fe400078e0006 */
[----:B------:R-:W-:Y:S01]  /*76d0*/  IMAD.MOV.U32 R5, RZ, RZ, R2 ;  /* 0x000000ffff057224 */ /* 0x000fe200078e0002 */
[----:B------:R-:W-:Y:S01]  /*76e0*/  MOV R2, R19 ;  /* 0x0000001300027202 */ /* 0x000fe20000000f00 */
[----:B------:R-:W-:-:S07]  /*76f0*/  IMAD.MOV.U32 R6, RZ, RZ, R15 ;  /* 0x000000ffff067224 */ /* 0x000fce00078e000f */
.L_x_67722:
[----:B------:R-:W-:Y:S05]  /*7700*/  BSYNC B1 ;  /* 0x0000000000017941 */ /* 0x000fea0003800000 */
.L_x_67720:
        /* <DEDUP_REMOVED lines=9> */
.L_x_67724:
[----:B------:R-:W-:Y:S01]  /*77a0*/  IMAD.MOV.U32 R16, RZ, RZ, R17 ;  /* 0x000000ffff107224 */ /* 0x000fe200078e0011 */
[----:B------:R-:W-:Y:S01]  /*77b0*/  MOV R17, R8 ;  /* 0x0000000800117202 */ /* 0x000fe20000000f00 */
[----:B------:R-:W-:Y:S02]  /*77c0*/  IMAD.MOV.U32 R4, RZ, RZ, R5 ;  /* 0x000000ffff047224 */ /* 0x000fe400078e0005 */
[----:B------:R-:W-:-:S07]  /*77d0*/  IMAD.MOV.U32 R5, RZ, RZ, R20 ;  /* 0x000000ffff057224 */ /* 0x000fce00078e0014 */
.L_x_67725:
[----:B------:R-:W-:Y:S05]  /*77e0*/  BSYNC B1 ;  /* 0x0000000000017941 */ /* 0x000fea0003800000 */
.L_x_67723:
[----:B------:R-:W-:Y:S01]  /*77f0*/  FADD.FTZ R18, R18, R9 ;  /* 0x0000000912127221 */ /* 0x000fe20000010000 */
[----:B------:R-:W-:-:S07]  /*7800*/  IMAD.MOV.U32 R19, RZ, RZ, R22 ;  /* 0x000000ffff137224 */ /* 0x000fce00078e0016 */
.L_x_67689:
[----:B------:R-:W-:Y:S05]  /*7810*/  BSYNC B0 ;  /* 0x0000000000007941 */ /* 0x000fea0003800000 */
.L_x_67688:
        /* <DEDUP_REMOVED lines=26> */
.L_x_67726:
[----:B------:R-:W-:Y:S05]  /*79c0*/  @!P0 BRA `(.L_x_67727) ;  /* 0x0000000000188947 */ /* 0x000fea0003800000 */
[----:B------:R-:W2:Y:S01]  /*79d0*/  LDG.E.CONSTANT R0, desc[UR6][R8.64] ;  /* 0x0000000608007981 */ /* 0x000ea2000c1e9900 */
[----:B0-----:R-:W-:-:S03]  /*79e0*/  FADD.FTZ R5, -R19, R2 ;  /* 0x0000000213057221 */ /* 0x001fc60000010100 */
[----:B------:R1:W-:Y:S01]  /*79f0*/  STG.E desc[UR6][R10.64+0x8], R6 ;  /* 0x000008060a007986 */ /* 0x0003e2000c101906 */
[----:B------:R-:W-:-:S04]  /*7a00*/  FFMA.FTZ R5, R18, -0.69314718246459960938, R5 ;  /* 0xbf31721812057823 */ /* 0x000fc80000010005 */
[----:B--2---:R-:W-:-:S05]  /*7a10*/  FADD.FTZ R5, R0, R5 ;  /* 0x0000000500057221 */ /* 0x004fca0000010000 */
[----:B------:R1:W-:Y:S02]  /*7a20*/  STG.E desc[UR6][R12.64+0x8], R5 ;  /* 0x000008050c007986 */ /* 0x0003e4000c101906 */
.L_x_67727:
        /* <DEDUP_REMOVED lines=8> */
.L_x_67728:
        /* <DEDUP_REMOVED lines=13> */
.L_x_74370:


//--------------------- .text._ZN17fastertransformer38beam_online_softmax_topk_stage2_kernelIfLi4ELi32EEEvPKfS2_PiPT_ii --------------------------
	.section	.text._ZN17fastertransformer38beam_online_softmax_topk_stage2_kernelIfLi4ELi32EEEvPKfS2_PiPT_ii,"ax",@progbits
	.align	128
        .global         _ZN17fastertransformer38beam_online_softmax_topk_stage2_kernelIfLi4ELi32EEEvPKfS2_PiPT_ii
        .type           _ZN17fastertransformer38beam_online_softmax_topk_stage2_kernelIfLi4ELi32EEEvPKfS2_PiPT_ii,@function
        .size           _ZN17fastertransformer38beam_online_softmax_topk_stage2_kernelIfLi4ELi32EEEvPKfS2_PiPT_ii,(.L_x_74371 - _ZN17fastertransformer38beam_online_softmax_topk_stage2_kernelIfLi4ELi32EEEvPKfS2_PiPT_ii)
        .other          _ZN17fastertransformer38beam_online_softmax_topk_stage2_kernelIfLi4ELi32EEEvPKfS2_PiPT_ii,@"STO_CUDA_ENTRY STV_DEFAULT"
_ZN17fastertransformer38beam_online_softmax_topk_stage2_kernelIfLi4ELi32EEEvPKfS2_PiPT_ii:
.text._ZN17fastertransformer38beam_online_softmax_topk_stage2_kernelIfLi4ELi32EEEvPKfS2_PiPT_ii:
        /* <DEDUP_REMOVED lines=41> */
.L_x_67733:
        /* <DEDUP_REMOVED lines=11> */
.L_x_67732:
[----:B------:R-:W-:Y:S05]  /*0340*/  BSYNC B1 ;  /* 0x0000000000017941 */ /* 0x000fea0003800000 */
.L_x_67731:
        /* <DEDUP_REMOVED lines=19> */
.L_x_67736:
        /* <DEDUP_REMOVED lines=38> */
.L_x_67735:
[----:B------:R-:W-:Y:S05]  /*06e0*/  BSYNC B1 ;  /* 0x0000000000017941 */ /* 0x000fea0003800000 */
.L_x_67734:
        /* <DEDUP_REMOVED lines=25> */
.L_x_67738:
[----:B------:R-:W-:Y:S05]  /*0880*/  BSYNC B1 ;  /* 0x0000000000017941 */ /* 0x000fea0003800000 */
.L_x_67737:
        /* <DEDUP_REMOVED lines=10> */
.L_x_67730:
[----:B------:R-:W-:Y:S05]  /*0930*/  BSYNC B0 ;  /* 0x0000000000007941 */ /* 0x000fea0003800000 */
.L_x_67729:
        /* <DEDUP_REMOVED lines=36> */
.L_x_67745:
[----:B------:R-:W-:Y:S02]  /*0b80*/  IMAD R7, R2, 0xa, R5 ;  /* 0x0000000a02077824 */ /* 0x000fe400078e0205 */
[----:B------:R-:W-:Y:S02]  /*0b90*/  IMAD.SHL.U32 R8, R5, 0x4, RZ ;  /* 0x0000000405087824 */ /* 0x000fe400078e00ff */
[----:B------:R-:W-:Y:S01]  /*0ba0*/  VIADD R6, R6, 0xfffffff0 ;  /* 0xfffffff006067836 */ /* 0x000fe20000000000 */
[----:B------:R-:W-:Y:S02]  /*0bb0*/  LEA R7, R7, UR4, 0x2 ;  /* 0x0000000407077c11 */ /* 0x000fe4000f8e10ff */
        /* <DEDUP_REMOVED lines=8> */
[----:B------:R-:W2:Y:S04]  /*0c40*/  LDS.64 R12, [R7+0x8] ;  /* 0x00000800070c7984 */ /* 0x000ea80000000a00 */
[----:B------:R-:W3:Y:S04]  /*0c50*/  LDS.64 R22, [R7+0x18] ;  /* 0x0000180007167984 */ /* 0x000ee80000000a00 */
[----:B------:R-:W-:Y:S01]  /*0c60*/  LDS.64 R26, [R7+0x30] ;  /* 0x00003000071a7984 */ /* 0x000fe20000000a00 */
        /* <DEDUP_REMOVED lines=44> */
[----:B------:R-:W-:Y:S01]  /*0f30*/  @P2 IMAD.MOV.U32 R3, RZ, RZ, R11 ;  /* 0x000000ffff032224 */ /* 0x000fe200078e000b */
[----:B------:R-:W-:Y:S01]  /*0f40*/  ISETP.EQ.AND P2, PT, R8, -0x18, PT ;  /* 0xffffffe80800780c */ /* 0x000fe20003f42270 */
[----:B------:R-:W-:Y:S01]  /*0f50*/  VIADD R8, R5, 0x8 ;  /* 0x0000000805087836 */ /* 0x000fe20000000000 */
[----:B0-----:R-:W-:Y:S01]  /*0f60*/  @P1 MOV R3, R25 ;  /* 0x0000001900031202 */ /* 0x001fe20000000f00 */
[--C-:B------:R-:W-:Y:S01]  /*0f70*/  @P5 IMAD.MOV.U32 R19, RZ, RZ, R10.reuse ;  /* 0x000000ffff135224 */ /* 0x100fe200078e000a */
[----:B------:R-:W-:Y:S01]  /*0f80*/  @P3 MOV R20, R10 ;  /* 0x0000000a00143202 */ /* 0x000fe20000000f00 */
[----:B------:R-:W-:Y:S01]  /*0f90*/  IMAD.SHL.U32 R8, R8, 0x4, RZ ;  /* 0x0000000408087824 */ /* 0x000fe200078e00ff */
[----:B------:R-:W-:Y:S01]  /*0fa0*/  @P4 MOV R19, R24 ;  /* 0x0000001800134202 */ /* 0x000fe20000000f00 */
[----:B------:R-:W-:-:S02]  /*0fb0*/  @P1 IMAD.MOV.U32 R18, RZ, RZ, R10 ;  /* 0x000000ffff121224 */ /* 0x000fc400078e000a */
[--C-:B------:R-:W-:Y:S02]  /*0fc0*/  @P5 IMAD.MOV.U32 R15, RZ, RZ, R11.reuse ;  /* 0x000000ffff0f5224 */ /* 0x100fe400078e000b */
[--C-:B------:R-:W-:Y:S02]  /*0fd0*/  @P1 IMAD.MOV.U32 R14, RZ, RZ, R11.reuse ;  /* 0x000000ffff0e1224 */ /* 0x100fe400078e000b */
[----:B------:R-:W-:Y:S02]  /*0fe0*/  @P3 IMAD.MOV.U32 R16, RZ, RZ, R11 ;  /* 0x000000ffff103224 */ /* 0x000fe400078e000b */
[--C-:B------:R-:W-:Y:S01]  /*0ff0*/  @P5 IMAD.MOV.U32 R20, RZ, RZ, R24.reuse ;  /* 0x000000ffff145224 */ /* 0x100fe200078e0018 */
[----:B------:R-:W-:Y:S01]  /*1000*/  LDS.64 R10, [R7+0x48] ;  /* 0x00004800070a7984 */ /* 0x000fe20000000a00 */
[--C-:B------:R-:W-:Y:S02]  /*1010*/  @P6 IMAD.MOV.U32 R18, RZ, RZ, R24.reuse ;  /* 0x000000ffff126224 */ /* 0x100fe400078e0018 */
[----:B------:R-:W-:Y:S01]  /*1020*/  @P1 IMAD.MOV.U32 R17, RZ, RZ, R24 ;  /* 0x000000ffff111224 */ /* 0x000fe200078e0018 */
[----:B------:R-:W-:Y:S01]  /*1030*/  @P3 MOV R17, R22 ;  /* 0x0000001600113202 */ /* 0x000fe20000000f00 */
[----:B------:R-:W-:-:S02]  /*1040*/  @P5 IMAD.MOV.U32 R16, RZ, RZ, R25 ;  /* 0x000000ffff105224 */ /* 0x000fc400078e0019 */
[--C-:B------:R-:W-:Y:S02]  /*1050*/  @P4 IMAD.MOV.U32 R15, RZ, RZ, R25.reuse ;  /* 0x000000ffff0f4224 */ /* 0x100fe400078e0019 */
[----:B------:R-:W-:Y:S02]  /*1060*/  @P6 IMAD.MOV.U32 R14, RZ, RZ, R25 ;  /* 0x000000ffff0e6224 */ /* 0x000fe400078e0019 */
[--C-:B------:R-:W-:Y:S02]  /*1070*/  @P1 IMAD.MOV.U32 R20, RZ, RZ, R22.reuse ;  /* 0x000000ffff141224 */ /* 0x100fe400078e0016 */
[--C-:B------:R-:W-:Y:S01]  /*1080*/  @P6 IMAD.MOV.U32 R19, RZ, RZ, R22.reuse ;  /* 0x000000ffff136224 */ /* 0x100fe200078e0016 */
[----:B-1----:R-:W-:Y:S01]  /*1090*/  @P2 MOV R19, R12 ;  /* 0x0000000c00132202 */ /* 0x002fe20000000f00 */
[----:B------:R-:W-:Y:S02]  /*10a0*/  @P5 IMAD.MOV.U32 R18, RZ, RZ, R22 ;  /* 0x000000ffff125224 */ /* 0x000fe400078e0016 */
[--C-:B------:R-:W-:Y:S01]  /*10b0*/  @P1 IMAD.MOV.U32 R16, RZ, RZ, R23.reuse ;  /* 0x000000ffff101224 */ /* 0x100fe200078e0017 */
[----:B------:R-:W-:Y:S01]  /*10c0*/  ISETP.EQ.AND P1, PT, R8, 0x18, PT ;  /* 0x000000180800780c */ /* 0x000fe20003f22270 */
[--C-:B------:R-:W-:Y:S01]  /*10d0*/  @P6 IMAD.MOV.U32 R15, RZ, RZ, R23.reuse ;  /* 0x000000ffff0f6224 */ /* 0x100fe200078e0017 */
[----:B------:R-:W-:Y:S01]  /*10e0*/  @P6 MOV R16, R13 ;  /* 0x0000000d00106202 */ /* 0x000fe20000000f00 */
[----:B------:R-:W-:-:S02]  /*10f0*/  @P5 IMAD.MOV.U32 R14, RZ, RZ, R23 ;  /* 0x000000ffff0e5224 */ /* 0x000fc400078e0017 */
[----:B------:R-:W-:Y:S01]  /*1100*/  @P3 IMAD.MOV.U32 R3, RZ, RZ, R23 ;  /* 0x000000ffff033224 */ /* 0x000fe200078e0017 */
[C---:B------:R-:W-:Y:S01]  /*1110*/  ISETP.EQ.AND P3, PT, R8.reuse, RZ, PT ;  /* 0x000000ff0800720c */ /* 0x040fe20003f62270 */
[--C-:B------:R-:W-:Y:S01]  /*1120*/  @P2 IMAD.MOV.U32 R15, RZ, RZ, R13.reuse ;  /* 0x000000ffff0f2224 */ /* 0x100fe200078e000d */
[----:B------:R-:W0:Y:S01]  /*1130*/  LDS.64 R22, [R7+0x38] ;  /* 0x0000380007167984 */ /* 0x000e220000000a00 */
[--C-:B------:R-:W-:Y:S01]  /*1140*/  @P4 IMAD.MOV.U32 R18, RZ, RZ, R12.reuse ;  /* 0x000000ffff124224 */ /* 0x100fe200078e000c */
[C---:B------:R-:W-:Y:S01]  /*1150*/  ISETP.EQ.AND P2, PT, R8.reuse, 0x8, PT ;  /* 0x000000080800780c */ /* 0x040fe20003f42270 */
[----:B------:R-:W-:Y:S01]  /*1160*/  @P4 IMAD.MOV.U32 R14, RZ, RZ, R13 ;  /* 0x000000ffff0e4224 */ /* 0x000fe200078e000d */
[C---:B------:R-:W-:Y:S01]  /*1170*/  ISETP.EQ.AND P4, PT, R8.reuse, 0x10, PT ;  /* 0x000000100800780c */ /* 0x040fe20003f82270 */
[--C-:B------:R-:W-:Y:S01]  /*1180*/  @P6 IMAD.MOV.U32 R20, RZ, RZ, R12.reuse ;  /* 0x000000ffff146224 */ /* 0x100fe200078e000c */
[----:B------:R-:W-:Y:S01]  /*1190*/  ISETP.EQ.AND P6, PT, R8, -0x8, PT ;  /* 0xfffffff80800780c */ /* 0x000fe20003fc2270 */
[----:B------:R-:W-:-:S02]  /*11a0*/  @P5 IMAD.MOV.U32 R17, RZ, RZ, R12 ;  /* 0x000000ffff115224 */ /* 0x000fc400078e000c */
[----:B------:R-:W-:Y:S01]  /*11b0*/  @P5 IMAD.MOV.U32 R3, RZ, RZ, R13 ;  /* 0x000000ffff035224 */ /* 0x000fe200078e000d */
[C---:B------:R-:W-:Y:S01]  /*11c0*/  ISETP.EQ.AND P5, PT, R8.reuse, -0x10, PT ;  /* 0xfffffff00800780c */ /* 0x040fe20003fa2270 */
[--C-:B------:R-:W-:Y:S01]  /*11d0*/  @P1 IMAD.MOV.U32 R17, RZ, RZ, R24.reuse ;  /* 0x000000ffff111224 */ /* 0x100fe200078e0018 */
[----:B------:R-:W-:Y:S01]  /*11e0*/  @P3 MOV R19, R24 ;  /* 0x0000001800133202 */ /* 0x000fe20000000f00 */
[--C-:B------:R-:W-:Y:S01]  /*11f0*/  @P1 IMAD.MOV.U32 R3, RZ, RZ, R25.reuse ;  /* 0x000000ffff031224 */ /* 0x100fe200078e0019 */
[----:B------:R-:W-:Y:S01]  /*1200*/  ISETP.EQ.AND P1, PT, R8, -0x18, PT ;  /* 0xffffffe80800780c */ /* 0x000fe20003f22270 */
[--C-:B------:R-:W-:Y:S01]  /*1210*/  @P2 IMAD.MOV.U32 R18, RZ, RZ, R24.reuse ;  /* 0x000000ffff122224 */ /* 0x100fe200078e0018 */
[----:B------:R-:W-:Y:S01]  /*1220*/  @P2 MOV R17, R26 ;  /* 0x0000001a00112202 */ /* 0x000fe20000000f00 */
[----:B------:R-:W-:Y:S01]  /*1230*/  @P4 IMAD.MOV.U32 R20, RZ, RZ, R24 ;  /* 0x000000ffff144224 */ /* 0x000fe200078e0018 */
[----:B------:R-:W-:Y:S01]  /*1240*/  @P4 MOV R16, R25 ;  /* 0x0000001900104202 */ /* 0x000fe20000000f00 */
[----:B------:R-:W-:-:S02]  /*1250*/  @P3 IMAD.MOV.U32 R15, RZ, RZ, R25 ;  /* 0x000000ffff0f3224 */ /* 0x000fc400078e0019 */
[----:B------:R-:W-:Y:S02]  /*1260*/  @P2 IMAD.MOV.U32 R14, RZ, RZ, R25 ;  /* 0x000000ffff0e2224 */ /* 0x000fe400078e0019 */
[----:B------:R-:W1:Y:S01]  /*1270*/  LDS.64 R24, [R7+0x40] ;  /* 0x0000400007187984 */ /* 0x000e620000000a00 */
[C---:B------:R-:W-:Y:S01]  /*1280*/  VIADD R8, R5.reuse, 0xc ;  /* 0x0000000c05087836 */ /* 0x040fe20000000000 */
[----:B------:R-:W-:Y:S01]  /*1290*/  IADD3 R5, R5, 0x10, RZ ;  /* 0x0000001005057810 */ /* 0x000fe20007ffe0ff */
[----:B------:R-:W-:Y:S02]  /*12a0*/  @P6 IMAD.MOV.U32 R18, RZ, RZ, R26 ;  /* 0x000000ffff126224 */ /* 0x000fe400078e001a */
[----:B------:R-:W-:Y:S01]  /*12b0*/  @P6 IMAD.MOV.U32 R14, RZ, RZ, R27 ;  /* 0x000000ffff0e6224 */ /* 0x000fe200078e001b */
[----:B------:R-:W-:Y:S01]  /*12c0*/  SHF.L.U32 R8, R8, 0x2, RZ ;  /* 0x0000000208087819 */ /* 0x000fe200000006ff */
[----:B------:R-:W-:Y:S02]  /*12d0*/  @P3 IMAD.MOV.U32 R18, RZ, RZ, R12 ;  /* 0x000000ffff123224 */ /* 0x000fe400078e000c */
[----:B------:R-:W-:-:S02]  /*12e0*/  @P3 IMAD.MOV.U32 R14, RZ, RZ, R13 ;  /* 0x000000ffff0e3224 */ /* 0x000fc400078e000d */
[--C-:B------:R-:W-:Y:S02]  /*12f0*/  @P3 IMAD.MOV.U32 R20, RZ, RZ, R26.reuse ;  /* 0x000000ffff143224 */ /* 0x100fe400078e001a */
[----:B------:R-:W-:Y:S02]  /*1300*/  @P5 IMAD.MOV.U32 R19, RZ, RZ, R26 ;  /* 0x000000ffff135224 */ /* 0x000fe400078e001a */
[--C-:B------:R-:W-:Y:S01]  /*1310*/  @P3 IMAD.MOV.U32 R16, RZ, RZ, R27.reuse ;  /* 0x000000ffff103224 */ /* 0x100fe200078e001b */
[----:B------:R-:W-:Y:S01]  /*1320*/  @P2 MOV R16, R13 ;  /* 0x0000000d00102202 */ /* 0x000fe20000000f00 */
[--C-:B------:R-:W-:Y:S02]  /*1330*/  @P5 IMAD.MOV.U32 R15, RZ, RZ, R27.reuse ;  /* 0x000000ffff0f5224 */ /* 0x100fe400078e001b */
[----:B------:R-:W-:Y:S02]  /*1340*/  @P2 IMAD.MOV.U32 R3, RZ, RZ, R27 ;  /* 0x000000ffff032224 */ /* 0x000fe400078e001b */
[----:B0-----:R-:W-:-:S02]  /*1350*/  @P5 IMAD.MOV.U32 R18, RZ, RZ, R22 ;  /* 0x000000ffff125224 */ /* 0x001fc400078e0016 */
[----:B------:R-:W-:Y:S01]  /*1360*/  @P5 IMAD.MOV.U32 R14, RZ, RZ, R23 ;  /* 0x000000ffff0e5224 */ /* 0x000fe200078e0017 */
[C---:B------:R-:W-:Y:S01]  /*1370*/  ISETP.EQ.AND P5, PT, R8.reuse, 0x10, PT ;  /* 0x000000100800780c */ /* 0x040fe20003fa2270 */
[--C-:B------:R-:W-:Y:S01]  /*1380*/  @P2 IMAD.MOV.U32 R20, RZ, RZ, R12.reuse ;  /* 0x000000ffff142224 */ /* 0x100fe200078e000c */
[C---:B------:R-:W-:Y:S01]  /*1390*/  ISETP.EQ.AND P2, PT, R8.reuse, RZ, PT ;  /* 0x000000ff0800720c */ /* 0x040fe20003f42270 */
[--C-:B------:R-:W-:Y:S02]  /*13a0*/  @P6 IMAD.MOV.U32 R19, RZ, RZ, R12.reuse ;  /* 0x000000ffff136224 */ /* 0x100fe400078e000c */
[----:B------:R-:W-:Y:S01]  /*13b0*/  @P4 IMAD.MOV.U32 R17, RZ, RZ, R12 ;  /* 0x000000ffff114224 */ /* 0x000fe200078e000c */
[----:B------:R-:W-:Y:S01]  /*13c0*/  @P3 MOV R17, R22 ;  /* 0x0000001600113202 */ /* 0x000fe20000000f00 */
[--C-:B------:R-:W-:Y:S01]  /*13d0*/  @P6 IMAD.MOV.U32 R15, RZ, RZ, R13.reuse ;  /* 0x000000ffff0f6224 */ /* 0x100fe200078e000d */
[----:B------:R-:W-:Y:S01]  /*13e0*/  @P1 MOV R15, R23 ;  /* 0x00000017000f1202 */ /* 0x000fe20000000f00 */
[----:B------:R-:W-:Y:S01]  /*13f0*/  @P4 IMAD.MOV.U32 R3, RZ, RZ, R13 ;  /* 0x000000ffff034224 */ /* 0x000fe200078e000d */
[C---:B------:R-:W-:Y:S01]  /*1400*/  ISETP.EQ.AND P4, PT, R8.reuse, 0x18, PT ;  /* 0x000000180800780c */ /* 0x040fe20003f82270 */
[--C-:B------:R-:W-:Y:S01]  /*1410*/  @P1 IMAD.MOV.U32 R19, RZ, RZ, R22.reuse ;  /* 0x000000ffff131224 */ /* 0x100fe200078e0016 */
[----:B------:R-:W-:Y:S01]  /*1420*/  ISETP.EQ.AND P1, PT, R8, 0x8, PT ;  /* 0x000000080800780c */ /* 0x000fe20003f22270 */
[----:B------:R-:W-:-:S02]  /*1430*/  @P6 IMAD.MOV.U32 R20, RZ, RZ, R22 ;  /* 0x000000ffff146224 */ /* 0x000fc400078e0016 */
[--C-:B------:R-:W-:Y:S01]  /*1440*/  @P6 IMAD.MOV.U32 R16, RZ, RZ, R23.reuse ;  /* 0x000000ffff106224 */ /* 0x100fe200078e0017 */
[C---:B------:R-:W-:Y:S01]  /*1450*/  ISETP.EQ.AND P6, PT, R8.reuse, -0x10, PT ;  /* 0xfffffff00800780c */ /* 0x040fe20003fc2270 */
[----:B------:R-:W-:Y:S01]  /*1460*/  @P3 IMAD.MOV.U32 R3, RZ, RZ, R23 ;  /* 0x000000ffff033224 */ /* 0x000fe200078e0017 */
[C---:B------:R-:W-:Y:S01]  /*1470*/  ISETP.EQ.AND P3, PT, R8.reuse, -0x8, PT ;  /* 0xfffffff80800780c */ /* 0x040fe20003f62270 */
[--C-:B------:R-:W-:Y:S01]  /*1480*/  @P5 IMAD.MOV.U32 R20, RZ, RZ, R26.reuse ;  /* 0x000000ffff145224 */ /* 0x100fe200078e001a */
[----:B-1----:R-:W-:Y:S01]  /*1490*/  @P2 MOV R20, R24 ;  /* 0x0000001800142202 */ /* 0x002fe20000000f00 */
[--C-:B------:R-:W-:Y:S02]  /*14a0*/  @P5 IMAD.MOV.U32 R16, RZ, RZ, R27.reuse ;  /* 0x000000ffff105224 */ /* 0x100fe400078e001b */
        /* <DEDUP_REMOVED lines=8> */
[----:B------:R-:W-:Y:S02]  /*1530*/  @P1 IMAD.MOV.U32 R20, RZ, RZ, R22 ;  /* 0x000000ffff141224 */ /* 0x000fe400078e0016 */
[----:B------:R-:W-:Y:S01]  /*1540*/  @P1 IMAD.MOV.U32 R16, RZ, RZ, R23 ;  /* 0x000000ffff101224 */ /* 0x000fe200078e0017 */
[----:B------:R-:W-:Y:S01]  /*1550*/  ISETP.GT.AND P1, PT, R6, 0xc, PT ;  /* 0x0000000c0600780c */ /* 0x000fe20003f24270 */
[----:B------:R-:W-:Y:S02]  /*1560*/  @P2 IMAD.MOV.U32 R19, RZ, RZ, R26 ;  /* 0x000000ffff132224 */ /* 0x000fe400078e001a */
[----:B------:R-:W-:Y:S01]  /*1570*/  @P2 IMAD.MOV.U32 R15, RZ, RZ, R27 ;  /* 0x000000ffff0f2224 */ /* 0x000fe200078e001b */
[----:B------:R-:W-:Y:S01]  /*1580*/  @P6 MOV R15, R25 ;  /* 0x00000019000f6202 */ /* 0x000fe20000000f00 */
[----:B------:R-:W-:-:S02]  /*1590*/  @P6 IMAD.MOV.U32 R19, RZ, RZ, R24 ;  /* 0x000000ffff136224 */ /* 0x000fc400078e0018 */
[----:B------:R-:W-:Y:S01]  /*15a0*/  @P3 IMAD.MOV.U32 R18, RZ, RZ, R24 ;  /* 0x000000ffff123224 */ /* 0x000fe200078e0018 */
[----:B------:R-:W-:Y:S01]  /*15b0*/  @P2 MOV R18, R22 ;  /* 0x0000001600122202 */ /* 0x000fe20000000f00 */
[----:B------:R-:W-:Y:S01]  /*15c0*/  @P3 IMAD.MOV.U32 R14, RZ, RZ, R25 ;  /* 0x000000ffff0e3224 */ /* 0x000fe200078e0019 */
[----:B------:R-:W-:Y:S01]  /*15d0*/  @P2 MOV R14, R23 ;  /* 0x00000017000e2202 */ /* 0x000fe20000000f00 */
[--C-:B------:R-:W-:Y:S02]  /*15e0*/  @P3 IMAD.MOV.U32 R19, RZ, RZ, R22.reuse ;  /* 0x000000ffff133224 */ /* 0x100fe400078e0016 */
[----:B------:R-:W-:Y:S01]  /*15f0*/  @P5 IMAD.MOV.U32 R17, RZ, RZ, R22 ;  /* 0x000000ffff115224 */ /* 0x000fe200078e0016 */
[----:B------:R-:W-:Y:S01]  /*1600*/  @P2 MOV R17, R10 ;  /* 0x0000000a00112202 */ /* 0x000fe20000000f00 */
[--C-:B------:R-:W-:Y:S02]  /*1610*/  @P3 IMAD.MOV.U32 R15, RZ, RZ, R23.reuse ;  /* 0x000000ffff0f3224 */ /* 0x100fe400078e0017 */
[----:B------:R-:W-:-:S02]  /*1620*/  @P5 IMAD.MOV.U32 R3, RZ, RZ, R23 ;  /* 0x000000ffff035224 */ /* 0x000fc400078e0017 */
[--C-:B------:R-:W-:Y:S02]  /*1630*/  @P4 IMAD.MOV.U32 R19, RZ, RZ, R10.reuse ;  /* 0x000000ffff134224 */ /* 0x100fe400078e000a */
[--C-:B------:R-:W-:Y:S02]  /*1640*/  @P6 IMAD.MOV.U32 R18, RZ, RZ, R10.reuse ;  /* 0x000000ffff126224 */ /* 0x100fe400078e000a */
[----:B------:R-:W-:Y:S02]  /*1650*/  @P3 IMAD.MOV.U32 R20, RZ, RZ, R10 ;  /* 0x000000ffff143224 */ /* 0x000fe400078e000a */
[--C-:B------:R-:W-:Y:S02]  /*1660*/  @P4 IMAD.MOV.U32 R15, RZ, RZ, R11.reuse ;  /* 0x000000ffff0f4224 */ /* 0x100fe400078e000b */
[--C-:B------:R-:W-:Y:S02]  /*1670*/  @P6 IMAD.MOV.U32 R14, RZ, RZ, R11.reuse ;  /* 0x000000ffff0e6224 */ /* 0x100fe400078e000b */
[----:B------:R-:W-:-:S02]  /*1680*/  @P3 IMAD.MOV.U32 R16, RZ, RZ, R11 ;  /* 0x000000ffff103224 */ /* 0x000fc400078e000b */
[----:B------:R-:W-:Y:S01]  /*1690*/  @P2 IMAD.MOV.U32 R3, RZ, RZ, R11 ;  /* 0x000000ffff032224 */ /* 0x000fe200078e000b */
[----:B------:R-:W-:Y:S06]  /*16a0*/  @P1 BRA `(.L_x_67745) ;  /* 0xfffffff400341947 */ /* 0x000fec000383ffff */
.L_x_67744:
        /* <DEDUP_REMOVED lines=14> */
[----:B------:R-:W-:Y:S02]  /*1790*/  ISETP.EQ.AND P6, PT, R8, -0x18, PT ;  /* 0xffffffe80800780c */ /* 0x000fe40003fc2270 */
[C---:B------:R-:W-:Y:S01]  /*17a0*/  IADD3 R8, R5.reuse, 0x4, RZ ;  /* 0x0000000405087810 */ /* 0x040fe20007ffe0ff */
[----:B0-----:R-:W-:Y:S01]  /*17b0*/  ULEA UR4, UR5, UR4, 0x18 ;  /* 0x0000000405047291 */ /* 0x001fe2000f8ec03f */
[----:B------:R-:W-:-:S03]  /*17c0*/  VIADD R5, R5, 0x8 ;  /* 0x0000000805057836 */ /* 0x000fc60000000000 */
[----:B------:R-:W-:Y:S02]  /*17d0*/  IMAD.SHL.U32 R8, R8, 0x4, RZ ;  /* 0x0000000408087824 */ /* 0x000fe400078e00ff */
        /* <DEDUP_REMOVED lines=8> */
[----:B------:R-:W-:Y:S02]  /*1860*/  @P1 IMAD.MOV.U32 R20, RZ, RZ, R24 ;  /* 0x000000ffff141224 */ /* 0x000fe400078e0018 */
[--C-:B------:R-:W-:Y:S02]  /*1870*/  @P4 IMAD.MOV.U32 R15, RZ, RZ, R25.reuse ;  /* 0x000000ffff0f4224 */ /* 0x100fe400078e0019 */
        /* <DEDUP_REMOVED lines=11> */
[--C-:B------:R-:W-:Y:S01]  /*1930*/  @P2 IMAD.MOV.U32 R15, RZ, RZ, R11.reuse ;  /* 0x000000ffff0f2224 */ /* 0x100fe200078e000b */
[----:B------:R-:W-:Y:S01]  /*1940*/  @P3 MOV R15, R13 ;  /* 0x0000000d000f3202 */ /* 0x000fe20000000f00 */
[--C-:B------:R-:W-:Y:S02]  /*1950*/  @P3 IMAD.MOV.U32 R14, RZ, RZ, R11.reuse ;  /* 0x000000ffff0e3224 */ /* 0x100fe400078e000b */
[----:B------:R-:W-:Y:S02]  /*1960*/  @P0 IMAD.MOV.U32 R3, RZ, RZ, R11 ;  /* 0x000000ffff030224 */ /* 0x000fe400078e000b */
[----:B------:R-:W-:-:S02]  /*1970*/  @P3 IMAD.MOV.U32 R19, RZ, RZ, R12 ;  /* 0x000000ffff133224 */ /* 0x000fc400078e000c */
[--C-:B------:R-:W-:Y:S01]  /*1980*/  @P4 IMAD.MOV.U32 R18, RZ, RZ, R12.reuse ;  /* 0x000000ffff124224 */ /* 0x100fe200078e000c */
[----:B---3--:R-:W-:Y:S01]  /*1990*/  @P2 MOV R18, R22 ;  /* 0x0000001600122202 */ /* 0x008fe20000000f00 */
[----:B------:R-:W-:Y:S02]  /*19a0*/  @P1 IMAD.MOV.U32 R17, RZ, RZ, R12 ;  /* 0x000000ffff111224 */ /* 0x000fe400078e000c */
[--C-:B------:R-:W-:Y:S01]  /*19b0*/  @P0 IMAD.MOV.U32 R16, RZ, RZ, R13.reuse ;  /* 0x000000ffff100224 */ /* 0x100fe200078e000d */
[C---:B------:R-:W-:Y:S01]  /*19c0*/  ISETP.EQ.AND P0, PT, R8.reuse, 0x8, PT ;  /* 0x000000080800780c */ /* 0x040fe20003f02270 */
[--C-:B------:R-:W-:Y:S02]  /*19d0*/  @P4 IMAD.MOV.U32 R14, RZ, RZ, R13.reuse ;  /* 0x000000ffff0e4224 */ /* 0x100fe400078e000d */
[----:B------:R-:W-:Y:S01]  /*19e0*/  @P1 IMAD.MOV.U32 R3, RZ, RZ, R13 ;  /* 0x000000ffff031224 */ /* 0x000fe200078e000d */
[C---:B------:R-:W-:Y:S01]  /*19f0*/  ISETP.EQ.AND P1, PT, R8.reuse, RZ, PT ;  /* 0x000000ff0800720c */ /* 0x040fe20003f22270 */
[----:B------:R-:W1:Y:S01]  /*1a00*/  LDS.64 R12, [R7+0x28] ;  /* 0x00002800070c7984 */ /* 0x000e620000000a00 */
[--C-:B------:R-:W-:Y:S01]  /*1a10*/  @P6 IMAD.MOV.U32 R19, RZ, RZ, R22.reuse ;  /* 0x000000ffff136224 */ /* 0x100fe200078e0016 */
[----:B------:R-:W-:Y:S01]  /*1a20*/  @P4 MOV R3, R23 ;  /* 0x0000001700034202 */ /* 0x000fe20000000f00 */
[--C-:B------:R-:W-:Y:S01]  /*1a30*/  @P6 IMAD.MOV.U32 R15, RZ, RZ, R23.reuse ;  /* 0x000000ffff0f6224 */ /* 0x100fe200078e0017 */
[C---:B------:R-:W-:Y:S01]  /*1a40*/  ISETP.EQ.AND P6, PT, R8.reuse, 0x18, PT ;  /* 0x000000180800780c */ /* 0x040fe20003fc2270 */
[----:B------:R-:W-:Y:S01]  /*1a50*/  @P2 IMAD.MOV.U32 R14, RZ, RZ, R23 ;  /* 0x000000ffff0e2224 */ /* 0x000fe200078e0017 */
[----:B------:R-:W-:Y:S01]  /*1a60*/  ISETP.EQ.AND P2, PT, R8, -0x10, PT ;  /* 0xfffffff00800780c */ /* 0x000fe20003f42270 */
[----:B------:R-:W-:-:S02]  /*1a70*/  @P3 IMAD.MOV.U32 R20, RZ, RZ, R22 ;  /* 0x000000ffff143224 */ /* 0x000fc400078e0016 */
[----:B------:R-:W-:Y:S01]  /*1a80*/  @P3 IMAD.MOV.U32 R16, RZ, RZ, R23 ;  /* 0x000000ffff103224 */ /* 0x000fe200078e0017 */
[C---:B------:R-:W-:Y:S01]  /*1a90*/  ISETP.EQ.AND P3, PT, R8.reuse, -0x8, PT ;  /* 0xfffffff80800780c */ /* 0x040fe20003f62270 */
[----:B------:R-:W-:Y:S01]  /*1aa0*/  @P4 IMAD.MOV.U32 R17, RZ, RZ, R22 ;  /* 0x000000ffff114224 */ /* 0x000fe200078e0016 */
[----:B------:R-:W-:Y:S01]  /*1ab0*/  ISETP.EQ.AND P4, PT, R8, -0x18, PT ;  /* 0xffffffe80800780c */ /* 0x000fe20003f82270 */
[--C-:B------:R-:W-:Y:S01]  /*1ac0*/  @P1 IMAD.MOV.U32 R19, RZ, RZ, R10.reuse ;  /* 0x000000ffff131224 */ /* 0x100fe200078e000a */
[----:B------:R-:W-:Y:S01]  /*1ad0*/  @P1 MOV R15, R11 ;  /* 0x0000000b000f1202 */ /* 0x000fe20000000f00 */
[--C-:B------:R-:W-:Y:S02]  /*1ae0*/  @P0 IMAD.MOV.U32 R18, RZ, RZ, R10.reuse ;  /* 0x000000ffff120224 */ /* 0x100fe400078e000a */
[--C-:B------:R-:W-:Y:S02]  /*1af0*/  @P5 IMAD.MOV.U32 R20, RZ, RZ, R10.reuse ;  /* 0x000000ffff145224 */ /* 0x100fe400078e000a */
[----:B------:R-:W-:Y:S01]  /*1b00*/  @P6 IMAD.MOV.U32 R17, RZ, RZ, R10 ;  /* 0x000000ffff116224 */ /* 0x000fe200078e000a */
[----:B0-----:R-:W-:Y:S01]  /*1b10*/  @P2 MOV R19, R24 ;  /* 0x0000001800132202 */ /* 0x001fe20000000f00 */
[----:B------:R-:W-:-:S02]  /*1b20*/  @P0 IMAD.MOV.U32 R14, RZ, RZ, R11 ;  /* 0x000000ffff0e0224 */ /* 0x000fc400078e000b */
[--C-:B------:R-:W-:Y:S01]  /*1b30*/  @P5 IMAD.MOV.U32 R16, RZ, RZ, R11.reuse ;  /* 0x000000ffff105224 */ /* 0x100fe200078e000b */
[----:B------:R-:W-:Y:S01]  /*1b40*/  @P3 MOV R14, R25 ;  /* 0x00000019000e3202 */ /* 0x000fe20000000f00 */
[----:B------:R-:W-:Y:S02]  /*1b50*/  @P6 IMAD.MOV.U32 R3, RZ, RZ, R11 ;  /* 0x000000ffff036224 */ /* 0x000fe400078e000b */
[--C-:B------:R-:W-:Y:S02]  /*1b60*/  @P1 IMAD.MOV.U32 R20, RZ, RZ, R24.reuse ;  /* 0x000000ffff141224 */ /* 0x100fe400078e0018 */
        /* <DEDUP_REMOVED lines=11> */
[----:B------:R-:W-:Y:S01]  /*1c20*/  PLOP3.LUT P0, PT, PT, PT, PT, 0x8, 0x0 ;  /* 0x000000000000781c */ /* 0x000fe20003f0e170 */
[----:B------:R-:W-:-:S02]  /*1c30*/  @P3 IMAD.MOV.U32 R15, RZ, RZ, R23 ;  /* 0x000000ffff0f3224 */ /* 0x000fc400078e0017 */
[--C-:B------:R-:W-:Y:S01]  /*1c40*/  @P1 IMAD.MOV.U32 R14, RZ, RZ, R23.reuse ;  /* 0x000000ffff0e1224 */ /* 0x100fe200078e0017 */
[----:B------:R-:W-:Y:S01]  /*1c50*/  @P2 MOV R14, R13 ;  /* 0x0000000d000e2202 */ /* 0x000fe20000000f00 */
[----:B------:R-:W-:Y:S02]  /*1c60*/  @P5 IMAD.MOV.U32 R3, RZ, RZ, R23 ;  /* 0x000000ffff035224 */ /* 0x000fe400078e0017 */
[--C-:B------:R-:W-:Y:S02]  /*1c70*/  @P2 IMAD.MOV.U32 R18, RZ, RZ, R12.reuse ;  /* 0x000000ffff122224 */ /* 0x100fe400078e000c */
[--C-:B------:R-:W-:Y:S02]  /*1c80*/  @P3 IMAD.MOV.U32 R20, RZ, RZ, R12.reuse ;  /* 0x000000ffff143224 */ /* 0x100fe400078e000c */
[----:B------:R-:W-:Y:S02]  /*1c90*/  @P1 IMAD.MOV.U32 R17, RZ, RZ, R12 ;  /* 0x000000ffff111224 */ /* 0x000fe400078e000c */
[----:B------:R-:W-:-:S02]  /*1ca0*/  @P4 IMAD.MOV.U32 R15, RZ, RZ, R13 ;  /* 0x000000ffff0f4224 */ /* 0x000fc400078e000d */
[--C-:B------:R-:W-:Y:S02]  /*1cb0*/  @P3 IMAD.MOV.U32 R16, RZ, RZ, R13.reuse ;  /* 0x000000ffff103224 */ /* 0x100fe400078e000d */
[----:B------:R-:W-:-:S07]  /*1cc0*/  @P1 IMAD.MOV.U32 R3, RZ, RZ, R13 ;  /* 0x000000ffff031224 */ /* 0x000fce00078e000d */
.L_x_67746:
[----:B------:R-:W-:-:S13]  /*1cd0*/  ISETP.NE.OR P0, PT, R6, RZ, P0 ;  /* 0x000000ff0600720c */ /* 0x000fda0000705670 */
[----:B------:R-:W-:Y:S05]  /*1ce0*/  @!P0 BRA `(.L_x_67742) ;  /* 0x0000000000d88947 */ /* 0x000fea0003800000 */
.L_x_67743:
[----:B------:R-:W0:Y:S01]  /*1cf0*/  S2UR UR5, SR_CgaCtaId ;  /* 0x00000000000579c3 */ /* 0x000e220000008800 */
[----:B------:R-:W-:Y:S02]  /*1d00*/  UMOV UR4, 0x400 ;  /* 0x0000040000047882 */ /* 0x000fe40000000000 */
[----:B------:R-:W-:-:S04]  /*1d10*/  UIADD3 UR4, UR4, 0x60, URZ ;  /* 0x0000006004047890 */ /* 0x000fc8000fffe03f */
[----:B0-----:R-:W-:-:S12]  /*1d20*/  ULEA UR4, UR5, UR4, 0x18 ;  /* 0x0000000405047291 */ /* 0x001fd8000f8ec03f */
.L_x_67747:
[----:B------:R-:W-:Y:S01]  /*1d30*/  IMAD R7, R2, 0xa, R5 ;  /* 0x0000000a02077824 */ /* 0x000fe200078e0205 */
[C---:B------:R-:W-:Y:S01]  /*1d40*/  SHF.L.U32 R21, R5.reuse, 0x2, RZ ;  /* 0x0000000205157819 */ /* 0x040fe200000006ff */
[----:B------:R-:W-:Y:S02]  /*1d50*/  VIADD R6, R6, 0xfffffffc ;  /* 0xfffffffc06067836 */ /* 0x000fe40000000000 */
        /* <DEDUP_REMOVED lines=15> */
[--C-:B------:R-:W-:Y:S02]  /*1e50*/  @P5 IMAD.MOV.U32 R16, RZ, RZ, R23.reuse ;  /* 0x000000ffff105224 */ /* 0x100fe400078e0017 */
[----:B------:R-:W-:Y:S01]  /*1e60*/  @P6 IMAD.MOV.U32 R17, RZ, RZ, R22 ;  /* 0x000000ffff116224 */ /* 0x000fe200078e0016 */
[----:B-1----:R-:W-:Y:S01]  /*1e70*/  @P0 MOV R16, R9 ;  /* 0x0000000900100202 */ /* 0x002fe20000000f00 */
[--C-:B------:R-:W-:Y:S02]  /*1e80*/  @P6 IMAD.MOV.U32 R3, RZ, RZ, R23.reuse ;  /* 0x000000ffff036224 */ /* 0x100fe400078e0017 */
[----:B------:R-:W-:Y:S02]  /*1e90*/  @P0 IMAD.MOV.U32 R20, RZ, RZ, R8 ;  /* 0x000000ffff140224 */ /* 0x000fe400078e0008 */
[----:B------:R-:W-:Y:S01]  /*1ea0*/  @P4 IMAD.MOV.U32 R18, RZ, RZ, R22 ;  /* 0x000000ffff124224 */ /* 0x000fe200078e0016 */
[----:B------:R-:W-:Y:S01]  /*1eb0*/  @P2 MOV R18, R8 ;  /* 0x0000000800122202 */ /* 0x000fe20000000f00 */
[----:B------:R-:W-:-:S02]  /*1ec0*/  @P4 IMAD.MOV.U32 R14, RZ, RZ, R23 ;  /* 0x000000ffff0e4224 */ /* 0x000fc400078e0017 */
[----:B------:R-:W-:Y:S01]  /*1ed0*/  @P4 IMAD.MOV.U32 R17, RZ, RZ, R8 ;  /* 0x000000ffff114224 */ /* 0x000fe200078e0008 */
[----:B--2---:R-:W-:Y:S01]  /*1ee0*/  @P5 MOV R17, R10 ;  /* 0x0000000a00115202 */ /* 0x004fe20000000f00 */
[----:B------:R-:W-:Y:S01]  /*1ef0*/  @P4 IMAD.MOV.U32 R3, RZ, RZ, R9 ;  /* 0x000000ffff034224 */ /* 0x000fe200078e0009 */
[----:B------:R-:W-:Y:S01]  /*1f00*/  @P5 MOV R3, R11 ;  /* 0x0000000b00035202 */ /* 0x000fe20000000f00 */
[----:B------:R-:W-:Y:S02]  /*1f10*/  @P4 IMAD.MOV.U32 R20, RZ, RZ, R10 ;  /* 0x000000ffff144224 */ /* 0x000fe400078e000a */
[----:B------:R-:W-:Y:S01]  /*1f20*/  @P4 IMAD.MOV.U32 R16, RZ, RZ, R11 ;  /* 0x000000ffff104224 */ /* 0x000fe200078e000b */
[----:B------:R-:W-:Y:S01]  /*1f30*/  ISETP.NE.AND P4, PT, R6, RZ, PT ;  /* 0x000000ff0600720c */ /* 0x000fe20003f85270 */
[----:B------:R-:W-:Y:S02]  /*1f40*/  @P0 IMAD.MOV.U32 R19, RZ, RZ, R22 ;  /* 0x000000ffff130224 */ /* 0x000fe400078e0016 */
[----:B------:R-:W-:-:S02]  /*1f50*/  @P1 IMAD.MOV.U32 R19, RZ, RZ, R8 ;  /* 0x000000ffff131224 */ /* 0x000fc400078e0008 */
[--C-:B------:R-:W-:Y:S02]  /*1f60*/  @P1 IMAD.MOV.U32 R15, RZ, RZ, R9.reuse ;  /* 0x000000ffff0f1224 */ /* 0x100fe400078e0009 */
[----:B------:R-:W-:Y:S02]  /*1f70*/  @P2 IMAD.MOV.U32 R14, RZ, RZ, R9 ;  /* 0x000000ffff0e2224 */ /* 0x000fe400078e0009 */
[--C-:B------:R-:W-:Y:S02]  /*1f80*/  @P2 IMAD.MOV.U32 R19, RZ, RZ, R10.reuse ;  /* 0x000000ffff132224 */ /* 0x100fe400078e000a */
[----:B------:R-:W-:Y:S02]  /*1f90*/  @P0 IMAD.MOV.U32 R18, RZ, RZ, R10 ;  /* 0x000000ffff120224 */ /* 0x000fe400078e000a */
[--C-:B------:R-:W-:Y:S01]  /*1fa0*/  @P2 IMAD.MOV.U32 R15, RZ, RZ, R11.reuse ;  /* 0x000000ffff0f2224 */ /* 0x100fe200078e000b */
[----:B---3--:R-:W-:Y:S01]  /*1fb0*/  @P3 MOV R15, R13 ;  /* 0x0000000d000f3202 */ /* 0x008fe20000000f00 */
[----:B------:R-:W-:-:S02]  /*1fc0*/  @P0 IMAD.MOV.U32 R14, RZ, RZ, R11 ;  /* 0x000000ffff0e0224 */ /* 0x000fc400078e000b */
[--C-:B------:R-:W-:Y:S02]  /*1fd0*/  @P3 IMAD.MOV.U32 R19, RZ, RZ, R12.reuse ;  /* 0x000000ffff133224 */ /* 0x100fe400078e000c */
[--C-:B------:R-:W-:Y:S02]  /*1fe0*/  @P1 IMAD.MOV.U32 R18, RZ, RZ, R12.reuse ;  /* 0x000000ffff121224 */ /* 0x100fe400078e000c */
[--C-:B------:R-:W-:Y:S02]  /*1ff0*/  @P2 IMAD.MOV.U32 R20, RZ, RZ, R12.reuse ;  /* 0x000000ffff142224 */ /* 0x100fe400078e000c */
[----:B------:R-:W-:Y:S02]  /*2000*/  @P0 IMAD.MOV.U32 R17, RZ, RZ, R12 ;  /* 0x000000ffff110224 */ /* 0x000fe400078e000c */
[--C-:B------:R-:W-:Y:S02]  /*2010*/  @P1 IMAD.MOV.U32 R14, RZ, RZ, R13.reuse ;  /* 0x000000ffff0e1224 */ /* 0x100fe400078e000d */
[----:B------:R-:W-:-:S02]  /*2020*/  @P2 IMAD.MOV.U32 R16, RZ, RZ, R13 ;  /* 0x000000ffff102224 */ /* 0x000fc400078e000d */
[----:B------:R-:W-:Y:S01]  /*2030*/  @P0 IMAD.MOV.U32 R3, RZ, RZ, R13 ;  /* 0x000000ffff030224 */ /* 0x000fe200078e000d */
[----:B------:R-:W-:Y:S06]  /*2040*/  @P4 BRA `(.L_x_67747) ;  /* 0xfffffffc00384947 */ /* 0x000fec000383ffff */
.L_x_67742:
[----:B------:R-:W-:-:S13]  /*2050*/  LOP3.LUT P0, RZ, R4, 0x3, RZ, 0xc0, !PT ;  /* 0x0000000304ff7812 */ /* 0x000fda000780c0ff */
[----:B------:R-:W-:Y:S05]  /*2060*/  @!P0 BRA `(.L_x_67741) ;  /* 0x0000000000b48947 */ /* 0x000fea0003800000 */
[----:B------:R-:W0:Y:S01]  /*2070*/  S2UR UR5, SR_CgaCtaId ;  /* 0x00000000000579c3 */ /* 0x000e220000008800 */
[----:B------:R-:W-:Y:S01]  /*2080*/  UMOV UR4, 0x400 ;  /* 0x0000040000047882 */ /* 0x000fe20000000000 */
[----:B------:R-:W-:Y:S01]  /*2090*/  IMAD R7, R2, 0xa, R5 ;  /* 0x0000000a02077824 */ /* 0x000fe200078e0205 */
[----:B------:R-:W-:Y:S01]  /*20a0*/  UIADD3 UR4, UR4, 0x60, URZ ;  /* 0x0000006004047890 */ /* 0x000fe2000fffe03f */
[----:B------:R-:W-:Y:S02]  /*20b0*/  SHF.L.U32 R6, R5, 0x2, RZ ;  /* 0x0000000205067819 */ /* 0x000fe400000006ff */
[----:B------:R-:W-:Y:S01]  /*20c0*/  LOP3.LUT R4, R4, 0x3, RZ, 0xc0, !PT ;  /* 0x0000000304047812 */ /* 0x000fe200078ec0ff */
[----:B0-----:R-:W-:-:S06]  /*20d0*/  ULEA UR4, UR5, UR4, 0x18 ;  /* 0x0000000405047291 */ /* 0x001fcc000f8ec03f */
[----:B------:R-:W-:Y:S01]  /*20e0*/  LEA R5, R7, UR4, 0x2 ;  /* 0x0000000407057c11 */ /* 0x000fe2000f8e10ff */
[----:B------:R-:W-:-:S04]  /*20f0*/  VIADD R7, R6, 0x18 ;  /* 0x0000001806077836 */ /* 0x000fc80000000000 */
[----:B------:R-:W-:-:S07]  /*2100*/  VIADD R5, R5, 0x10 ;  /* 0x0000001005057836 */ /* 0x000fce0000000000 */
.L_x_67748:
        /* <DEDUP_REMOVED lines=8> */
[----:B------:R-:W-:Y:S01]  /*2190*/  ISETP.EQ.AND P5, PT, R7, 0x18, PT ;  /* 0x000000180700780c */ /* 0x000fe20003fa2270 */
[----:B-1----:R-:W-:Y:S01]  /*21a0*/  VIADD R5, R5, 0x4 ;  /* 0x0000000405057836 */ /* 0x002fe20000000000 */
[----:B------:R-:W-:Y:S01]  /*21b0*/  ISETP.EQ.AND P0, PT, R7, 0x20, PT ;  /* 0x000000200700780c */ /* 0x000fe20003f02270 */
[----:B0-----:R-:W-:-:S02]  /*21c0*/  @P4 IMAD.MOV.U32 R16, RZ, RZ, R8 ;  /* 0x000000ffff104224 */ /* 0x001fc400078e0008 */
[-C--:B------:R-:W-:Y:S02]  /*21d0*/  @P2 MOV R15, R8.reuse ;  /* 0x00000008000f2202 */ /* 0x080fe40000000f00 */
[----:B------:R-:W-:Y:S01]  /*21e0*/  @P1 IMAD.MOV.U32 R20, RZ, RZ, R8 ;  /* 0x000000ffff141224 */ /* 0x000fe200078e0008 */
[C---:B------:R-:W-:Y:S01]  /*21f0*/  ISETP.EQ.AND P1, PT, R7.reuse, 0x24, PT ;  /* 0x000000240700780c */ /* 0x040fe20003f22270 */
[----:B--2---:R-:W-:Y:S01]  /*2200*/  @P2 IMAD.MOV.U32 R16, RZ, RZ, R6 ;  /* 0x000000ffff102224 */ /* 0x004fe200078e0006 */
[----:B------:R-:W-:Y:S01]  /*2210*/  ISETP.NE.AND P2, PT, R4, RZ, PT ;  /* 0x000000ff0400720c */ /* 0x000fe20003f45270 */
[--C-:B------:R-:W-:Y:S01]  /*2220*/  @P6 IMAD.MOV.U32 R3, RZ, RZ, R8.reuse ;  /* 0x000000ffff036224 */ /* 0x100fe200078e0008 */
[----:B------:R-:W-:Y:S01]  /*2230*/  @P3 MOV R17, R8 ;  /* 0x0000000800113202 */ /* 0x000fe20000000f00 */
[----:B------:R-:W-:Y:S01]  /*2240*/  @P5 IMAD.MOV.U32 R19, RZ, RZ, R8 ;  /* 0x000000ffff135224 */ /* 0x000fe200078e0008 */
[C---:B------:R-:W-:Y:S01]  /*2250*/  ISETP.EQ.AND P4, PT, R7.reuse, 0x8, PT ;  /* 0x000000080700780c */ /* 0x040fe20003f82270 */
[----:B------:R-:W-:Y:S01]  /*2260*/  @P5 IMAD.MOV.U32 R20, RZ, RZ, R6 ;  /* 0x000000ffff145224 */ /* 0x000fe200078e0006 */
[C---:B------:R-:W-:Y:S01]  /*2270*/  ISETP.EQ.AND P3, PT, R7.reuse, 0xc, PT ;  /* 0x0000000c0700780c */ /* 0x040fe20003f62270 */
[----:B------:R-:W-:Y:S01]  /*2280*/  @P0 IMAD.MOV.U32 R18, RZ, RZ, R8 ;  /* 0x000000ffff120224 */ /* 0x000fe200078e0008 */
[C---:B------:R-:W-:Y:S01]  /*2290*/  ISETP.EQ.AND P6, PT, R7.reuse, 0x10, PT ;  /* 0x000000100700780c */ /* 0x040fe20003fc2270 */
[----:B------:R-:W-:Y:S01]  /*22a0*/  @P0 IMAD.MOV.U32 R17, RZ, RZ, R6 ;  /* 0x000000ffff110224 */ /* 0x000fe200078e0006 */
[C---:B------:R-:W-:Y:S01]  /*22b0*/  ISETP.EQ.AND P5, PT, R7.reuse, 0x14, PT ;  /* 0x000000140700780c */ /* 0x040fe20003fa2270 */
[----:B------:R-:W-:Y:S01]  /*22c0*/  @P1 IMAD.MOV.U32 R14, RZ, RZ, R8 ;  /* 0x000000ffff0e1224 */ /* 0x000fe200078e0008 */
[----:B------:R-:W-:Y:S01]  /*22d0*/  IADD3 R7, R7, 0x4, RZ ;  /* 0x0000000407077810 */ /* 0x000fe20007ffe0ff */
[----:B------:R-:W-:-:S04]  /*22e0*/  @P1 IMAD.MOV.U32 R3, RZ, RZ, R6 ;  /* 0x000000ffff031224 */ /* 0x000fc800078e0006 */
[----:B------:R-:W-:Y:S02]  /*22f0*/  @P4 MOV R19, R6 ;  /* 0x0000000600134202 */ /* 0x000fe40000000f00 */
[--C-:B------:R-:W-:Y:S02]  /*2300*/  @P3 IMAD.MOV.U32 R15, RZ, RZ, R6.reuse ;  /* 0x000000ffff0f3224 */ /* 0x100fe400078e0006 */
[--C-:B------:R-:W-:Y:S02]  /*2310*/  @P6 IMAD.MOV.U32 R18, RZ, RZ, R6.reuse ;  /* 0x000000ffff126224 */ /* 0x100fe400078e0006 */
[----:B------:R-:W-:Y:S01]  /*2320*/  @P5 IMAD.MOV.U32 R14, RZ, RZ, R6 ;  /* 0x000000ffff0e5224 */ /* 0x000fe200078e0006 */
[----:B------:R-:W-:Y:S06]  /*2330*/  @P2 BRA `(.L_x_67748) ;  /* 0xfffffffc00742947 */ /* 0x000fec000383ffff */
.L_x_67741:
[----:B------:R-:W0:Y:S01]  /*2340*/  S2R R5, SR_CgaCtaId ;  /* 0x0000000000057919 */ /* 0x000e220000008800 */
[----:B------:R-:W-:Y:S01]  /*2350*/  MOV R4, 0x400 ;  /* 0x0000040000047802 */ /* 0x000fe20000000f00 */
[----:B------:R-:W-:Y:S01]  /*2360*/  IMAD.MOV.U32 R8, RZ, RZ, R19 ;  /* 0x000000ffff087224 */ /* 0x000fe200078e0013 */
[----:B------:R-:W-:Y:S01]  /*2370*/  MOV R10, R18 ;  /* 0x00000012000a7202 */ /* 0x000fe20000000f00 */
[----:B------:R-:W-:Y:S01]  /*2380*/  IMAD.MOV.U32 R9, RZ, RZ, R15 ;  /* 0x000000ffff097224 */ /* 0x000fe200078e000f */
[----:B------:R-:W-:Y:S01]  /*2390*/  MOV R7, R3 ;  /* 0x0000000300077202 */ /* 0x000fe20000000f00 */
[----:B------:R-:W-:Y:S02]  /*23a0*/  VIADD R4, R4, 0x60 ;  /* 0x0000006004047836 */ /* 0x000fe40000000000 */
[----:B------:R-:W-:Y:S02]  /*23b0*/  IMAD.MOV.U32 R11, RZ, RZ, R14 ;  /* 0x000000ffff0b7224 */ /* 0x000fe400078e000e */
[----:B------:R-:W-:Y:S01]  /*23c0*/  IMAD.MOV.U32 R6, RZ, RZ, R17 ;  /* 0x000000ffff067224 */ /* 0x000fe200078e0011 */
[----:B0-----:R-:W-:Y:S01]  /*23d0*/  LEA R5, R5, R4, 0x18 ;  /* 0x0000000405057211 */ /* 0x001fe200078ec0ff */
[----:B------:R-:W-:-:S04]  /*23e0*/  IMAD.MOV.U32 R4, RZ, RZ, R20 ;  /* 0x000000ffff047224 */ /* 0x000fc800078e0014 */
[----:B------:R-:W-:Y:S02]  /*23f0*/  IMAD R12, R2, 0x28, R5 ;  /* 0x00000028020c7824 */ /* 0x000fe400078e0205 */
[----:B------:R-:W-:-:S04]  /*2400*/  IMAD.MOV.U32 R5, RZ, RZ, R16 ;  /* 0x000000ffff057224 */ /* 0x000fc800078e0010 */
[----:B------:R-:W0:Y:S03]  /*2410*/  LDS.64 R12, [R12+0x20] ;  /* 0x000020000c0c7984 */ /* 0x000e260000000a00 */
.L_x_67740:
[----:B------:R-:W-:Y:S05]  /*2420*/  BSYNC B0 ;  /* 0x0000000000007941 */ /* 0x000fea0003800000 */
.L_x_67739:
        /* <DEDUP_REMOVED lines=40> */
.L_x_67752:
[----:B------:R-:W-:Y:S01]  /*26b0*/  MOV R12, R11 ;  /* 0x0000000b000c7202 */ /* 0x000fe20000000f00 */
[----:B------:R-:W-:Y:S02]  /*26c0*/  IMAD.MOV.U32 R14, RZ, RZ, R7 ;  /* 0x000000ffff0e7224 */ /* 0x000fe400078e0007 */
[----:B------:R-:W-:Y:S02]  /*26d0*/  IMAD.MOV.U32 R11, RZ, RZ, R10 ;  /* 0x000000ffff0b7224 */ /* 0x000fe400078e000a */
[----:B------:R-:W-:-:S07]  /*26e0*/  IMAD.MOV.U32 R7, RZ, RZ, R6 ;  /* 0x000000ffff077224 */ /* 0x000fce00078e0006 */
.L_x_67753:
[----:B------:R-:W-:Y:S05]  /*26f0*/  BSYNC B1 ;  /* 0x0000000000017941 */ /* 0x000fea0003800000 */
.L_x_67751:
        /* <DEDUP_REMOVED lines=9> */
.L_x_67755:
[----:B------:R-:W-:Y:S02]  /*2790*/  IMAD.MOV.U32 R3, RZ, RZ, R12 ;  /* 0x000000ffff037224 */ /* 0x000fe400078e000c */
[----:B------:R-:W-:Y:S02]  /*27a0*/  IMAD.MOV.U32 R13, RZ, RZ, R14 ;  /* 0x000000ffff0d7224 */ /* 0x000fe400078e000e */
[----:B------:R-:W-:Y:S02]  /*27b0*/  IMAD.MOV.U32 R12, RZ, RZ, R9 ;  /* 0x000000ffff0c7224 */ /* 0x000fe400078e0009 */
[----:B------:R-:W-:-:S07]  /*27c0*/  IMAD.MOV.U32 R14, RZ, RZ, R5 ;  /* 0x000000ffff0e7224 */ /* 0x000fce00078e0005 */
.L_x_67756:
[----:B------:R-:W-:Y:S05]  /*27d0*/  BSYNC B1 ;  /* 0x0000000000017941 */ /* 0x000fea0003800000 */
.L_x_67754:
        /* <DEDUP_REMOVED lines=9> */
.L_x_67758:
[----:B------:R-:W-:Y:S02]  /*2870*/  IMAD.MOV.U32 R5, RZ, RZ, R3 ;  /* 0x000000ffff057224 */ /* 0x000fe400078e0003 */
[----:B------:R-:W-:Y:S01]  /*2880*/  IMAD.MOV.U32 R6, RZ, RZ, R13 ;  /* 0x000000ffff067224 */ /* 0x000fe200078e000d */
[----:B------:R-:W-:Y:S01]  /*2890*/  MOV R13, R4 ;  /* 0x00000004000d7202 */ /* 0x000fe20000000f00 */
[----:B------:R-:W-:-:S07]  /*28a0*/  IMAD.MOV.U32 R3, RZ, RZ, R8 ;  /* 0x000000ffff037224 */ /* 0x000fce00078e0008 */
.L_x_67759:
[----:B------:R-:W-:Y:S05]  /*28b0*/  BSYNC B1 ;  /* 0x0000000000017941 */ /* 0x000fea0003800000 */
.L_x_67757:
        /* <DEDUP_REMOVED lines=16> */
.L_x_67761:
[----:B------:R-:W-:Y:S01]  /*29c0*/  MOV R4, R11 ;  /* 0x0000000b00047202 */ /* 0x000fe20000000f00 */
[----:B------:R-:W-:Y:S02]  /*29d0*/  IMAD.MOV.U32 R8, RZ, RZ, R7 ;  /* 0x000000ffff087224 */ /* 0x000fe400078e0007 */
[----:B------:R-:W-:Y:S02]  /*29e0*/  IMAD.MOV.U32 R11, RZ, RZ, R12 ;  /* 0x000000ffff0b7224 */ /* 0x000fe400078e000c */
[----:B------:R-:W-:-:S07]  /*29f0*/  IMAD.MOV.U32 R7, RZ, RZ, R14 ;  /* 0x000000ffff077224 */ /* 0x000fce00078e000e */
.L_x_67762:
[----:B------:R-:W-:Y:S05]  /*2a00*/  BSYNC B1 ;  /* 0x0000000000017941 */ /* 0x000fea0003800000 */
.L_x_67760:
        /* <DEDUP_REMOVED lines=9> */
.L_x_67764:
[----:B------:R-:W-:Y:S02]  /*2aa0*/  IMAD.MOV.U32 R10, RZ, RZ, R4 ;  /* 0x000000ffff0a7224 */ /* 0x000fe400078e0004 */
[----:B------:R-:W-:Y:S02]  /*2ab0*/  IMAD.MOV.U32 R9, RZ, RZ, R8 ;  /* 0x000000ffff097224 */ /* 0x000fe400078e0008 */
[----:B------:R-:W-:Y:S02]  /*2ac0*/  IMAD.MOV.U32 R4, RZ, RZ, R3 ;  /* 0x000000ffff047224 */ /* 0x000fe400078e0003 */
[----:B------:R-:W-:-:S07]  /*2ad0*/  IMAD.MOV.U32 R8, RZ, RZ, R13 ;  /* 0x000000ffff087224 */ /* 0x000fce00078e000d */
.L_x_67765:
[----:B------:R-:W-:Y:S05]  /*2ae0*/  BSYNC B1 ;  /* 0x0000000000017941 */ /* 0x000fea0003800000 */
.L_x_67763:
        /* <DEDUP_REMOVED lines=9> */
.L_x_67767:
[----:B------:R-:W-:Y:S02]  /*2b80*/  IMAD.MOV.U32 R3, RZ, RZ, R10 ;  /* 0x000000ffff037224 */ /* 0x000fe400078e000a */
[----:B------:R-:W-:Y:S01]  /*2b90*/  IMAD.MOV.U32 R12, RZ, RZ, R9 ;  /* 0x000000ffff0c7224 */ /* 0x000fe200078e0009 */
[----:B------:R-:W-:Y:S01]  /*2ba0*/  MOV R9, R6 ;  /* 0x0000000600097202 */ /* 0x000fe20000000f00 */
[----:B------:R-:W-:-:S07]  /*2bb0*/  IMAD.MOV.U32 R10, RZ, RZ, R5 ;  /* 0x000000ffff0a7224 */ /* 0x000fce00078e0005 */
.L_x_67768:
[----:B------:R-:W-:Y:S05]  /*2bc0*/  BSYNC B1 ;  /* 0x0000000000017941 */ /* 0x000fea0003800000 */
.L_x_67766:
        /* <DEDUP_REMOVED lines=16> */
.L_x_67770:
[----:B------:R-:W-:Y:S01]  /*2cd0*/  MOV R5, R11 ;  /* 0x0000000b00057202 */ /* 0x000fe20000000f00 */
[----:B------:R-:W-:Y:S02]  /*2ce0*/  IMAD.MOV.U32 R14, RZ, RZ, R7 ;  /* 0x000000ffff0e7224 */ /* 0x000fe400078e0007 */
[----:B------:R-:W-:Y:S02]  /*2cf0*/  IMAD.MOV.U32 R11, RZ, RZ, R4 ;  /* 0x000000ffff0b7224 */ /* 0x000fe400078e0004 */
[----:B------:R-:W-:-:S07]  /*2d00*/  IMAD.MOV.U32 R7, RZ, RZ, R8 ;  /* 0x000000ffff077224 */ /* 0x000fce00078e0008 */
.L_x_67771:
[----:B------:R-:W-:Y:S05]  /*2d10*/  BSYNC B1 ;  /* 0x0000000000017941 */ /* 0x000fea0003800000 */
.L_x_67769:
        /* <DEDUP_REMOVED lines=9> */
.L_x_67773:
[----:B------:R-:W-:Y:S02]  /*2db0*/  IMAD.MOV.U32 R4, RZ, RZ, R5 ;  /* 0x000000ffff047224 */ /* 0x000fe400078e0005 */
[----:B------:R-:W-:Y:S02]  /*2dc0*/  IMAD.MOV.U32 R13, RZ, RZ, R14 ;  /* 0x000000ffff0d7224 */ /* 0x000fe400078e000e */
[----:B------:R-:W-:Y:S02]  /*2dd0*/  IMAD.MOV.U32 R5, RZ, RZ, R10 ;  /* 0x000000ffff057224 */ /* 0x000fe400078e000a */
[----:B------:R-:W-:-:S07]  /*2de0*/  IMAD.MOV.U32 R14, RZ, RZ, R9 ;  /* 0x000000ffff0e7224 */ /* 0x000fce00078e0009 */
.L_x_67774:
[----:B------:R-:W-:Y:S05]  /*2df0*/  BSYNC B1 ;  /* 0x0000000000017941 */ /* 0x000fea0003800000 */
.L_x_67772:
        /* <DEDUP_REMOVED lines=9> */
.L_x_67776:
[----:B------:R-:W-:Y:S02]  /*2e90*/  IMAD.MOV.U32 R16, RZ, RZ, R4 ;  /* 0x000000ffff107224 */ /* 0x000fe400078e0004 */
[----:B------:R-:W-:Y:S01]  /*2ea0*/  IMAD.MOV.U32 R18, RZ, RZ, R13 ;  /* 0x000000ffff127224 */ /* 0x000fe200078e000d */
[----:B------:R-:W-:Y:S01]  /*2eb0*/  MOV R13, R12 ;  /* 0x0000000c000d7202 */ /* 0x000fe20000000f00 */
[----:B------:R-:W-:-:S07]  /*2ec0*/  IMAD.MOV.U32 R4, RZ, RZ, R3 ;  /* 0x000000ffff047224 */ /* 0x000fce00078e0003 */
.L_x_67777:
[----:B------:R-:W-:Y:S05]  /*2ed0*/  BSYNC B1 ;  /* 0x0000000000017941 */ /* 0x000fea0003800000 */
.L_x_67775:
        /* <DEDUP_REMOVED lines=16> */
.L_x_67779:
[----:B------:R-:W-:Y:S01]  /*2fe0*/  MOV R10, R11 ;  /* 0x0000000b000a7202 */ /* 0x000fe20000000f00 */
[----:B------:R-:W-:Y:S02]  /*2ff0*/  IMAD.MOV.U32 R6, RZ, RZ, R7 ;  /* 0x000000ffff067224 */ /* 0x000fe400078e0007 */
[----:B------:R-:W-:Y:S02]  /*3000*/  IMAD.MOV.U32 R11, RZ, RZ, R5 ;  /* 0x000000ffff0b7224 */ /* 0x000fe400078e0005 */
[----:B------:R-:W-:-:S07]  /*3010*/  IMAD.MOV.U32 R7, RZ, RZ, R14 ;  /* 0x000000ffff077224 */ /* 0x000fce00078e000e */
.L_x_67780:
[----:B------:R-:W-:Y:S05]  /*3020*/  BSYNC B1 ;  /* 0x0000000000017941 */ /* 0x000fea0003800000 */
.L_x_67778:
        /* <DEDUP_REMOVED lines=9> */
.L_x_67782:
[----:B------:R-:W-:Y:S02]  /*30c0*/  IMAD.MOV.U32 R9, RZ, RZ, R10 ;  /* 0x000000ffff097224 */ /* 0x000fe400078e000a */
[----:B------:R-:W-:Y:S02]  /*30d0*/  IMAD.MOV.U32 R5, RZ, RZ, R6 ;  /* 0x000000ffff057224 */ /* 0x000fe400078e0006 */
[----:B------:R-:W-:Y:S02]  /*30e0*/  IMAD.MOV.U32 R10, RZ, RZ, R4 ;  /* 0x000000ffff0a7224 */ /* 0x000fe400078e0004 */
[----:B------:R-:W-:-:S07]  /*30f0*/  IMAD.MOV.U32 R6, RZ, RZ, R13 ;  /* 0x000000ffff067224 */ /* 0x000fce00078e000d */
.L_x_67783:
[----:B------:R-:W-:Y:S05]  /*3100*/  BSYNC B1 ;  /* 0x0000000000017941 */ /* 0x000fea0003800000 */
.L_x_67781:
        /* <DEDUP_REMOVED lines=9> */
.L_x_67785:
[----:B------:R-:W-:Y:S02]  /*31a0*/  IMAD.MOV.U32 R8, RZ, RZ, R9 ;  /* 0x000000ffff087224 */ /* 0x000fe400078e0009 */
[----:B------:R-:W-:Y:S01]  /*31b0*/  IMAD.MOV.U32 R4, RZ, RZ, R5 ;  /* 0x000000ffff047224 */ /* 0x000fe200078e0005 */
[----:B------:R-:W-:Y:S01]  /*31c0*/  MOV R5, R18 ;  /* 0x0000001200057202 */ /* 0x000fe20000000f00 */
[----:B------:R-:W-:-:S07]  /*31d0*/  IMAD.MOV.U32 R9, RZ, RZ, R16 ;  /* 0x000000ffff097224 */ /* 0x000fce00078e0010 */
.L_x_67786:
[----:B------:R-:W-:Y:S05]  /*31e0*/  BSYNC B1 ;  /* 0x0000000000017941 */ /* 0x000fea0003800000 */
.L_x_67784:
[----:B------:R-:W-:Y:S01]  /*31f0*/  FADD.FTZ R12, R17, R24 ;  /* 0x00000018110c7221 */ /* 0x000fe20000010000 */
[----:B------:R-:W-:-:S07]  /*3200*/  IMAD.MOV.U32 R13, RZ, RZ, R32 ;  /* 0x000000ffff0d7224 */ /* 0x000fce00078e0020 */
.L_x_67750:
[----:B------:R-:W-:Y:S05]  /*3210*/  BSYNC B0 ;  /* 0x0000000000007941 */ /* 0x000fea0003800000 */
.L_x_67749:
        /* <DEDUP_REMOVED lines=38> */
.L_x_67790:
[----:B------:R-:W-:Y:S02]  /*3480*/  IMAD.MOV.U32 R12, RZ, RZ, R11 ;  /* 0x000000ffff0c7224 */ /* 0x000fe400078e000b */
[----:B------:R-:W-:Y:S02]  /*3490*/  IMAD.MOV.U32 R14, RZ, RZ, R7 ;  /* 0x000000ffff0e7224 */ /* 0x000fe400078e0007 */
[----:B------:R-:W-:Y:S02]  /*34a0*/  IMAD.MOV.U32 R11, RZ, RZ, R10 ;  /* 0x000000ffff0b7224 */ /* 0x000fe400078e000a */
[----:B------:R-:W-:-:S07]  /*34b0*/  IMAD.MOV.U32 R7, RZ, RZ, R6 ;  /* 0x000000ffff077224 */ /* 0x000fce00078e0006 */
.L_x_67791:
[----:B------:R-:W-:Y:S05]  /*34c0*/  BSYNC B1 ;  /* 0x0000000000017941 */ /* 0x000fea0003800000 */
.L_x_67789:
        /* <DEDUP_REMOVED lines=9> */
.L_x_67793:
[----:B------:R-:W-:Y:S02]  /*3560*/  IMAD.MOV.U32 R3, RZ, RZ, R12 ;  /* 0x000000ffff037224 */ /* 0x000fe400078e000c */
[----:B------:R-:W-:Y:S01]  /*3570*/  IMAD.MOV.U32 R13, RZ, RZ, R14 ;  /* 0x000000ffff0d7224 */ /* 0x000fe200078e000e */
[----:B------:R-:W-:Y:S01]  /*3580*/  MOV R14, R5 ;  /* 0x00000005000e7202 */ /* 0x000fe20000000f00 */
[----:B------:R-:W-:-:S07]  /*3590*/  IMAD.MOV.U32 R12, RZ, RZ, R9 ;  /* 0x000000ffff0c7224 */ /* 0x000fce00078e0009 */
.L_x_67794:
[----:B------:R-:W-:Y:S05]  /*35a0*/  BSYNC B1 ;  /* 0x0000000000017941 */ /* 0x000fea0003800000 */
.L_x_67792:
        /* <DEDUP_REMOVED lines=9> */
.L_x_67796:
[----:B------:R-:W-:Y:S01]  /*3640*/  IMAD.MOV.U32 R5, RZ, RZ, R3 ;  /* 0x000000ffff057224 */ /* 0x000fe200078e0003 */
[----:B------:R-:W-:Y:S01]  /*3650*/  MOV R3, R8 ;  /* 0x0000000800037202 */ /* 0x000fe20000000f00 */
[----:B------:R-:W-:Y:S02]  /*3660*/  IMAD.MOV.U32 R6, RZ, RZ, R13 ;  /* 0x000000ffff067224 */ /* 0x000fe400078e000d */
[----:B------:R-:W-:-:S07]  /*3670*/  IMAD.MOV.U32 R13, RZ, RZ, R4 ;  /* 0x000000ffff0d7224 */ /* 0x000fce00078e0004 */
.L_x_67797:
[----:B------:R-:W-:Y:S05]  /*3680*/  BSYNC B1 ;  /* 0x0000000000017941 */ /* 0x000fea0003800000 */
.L_x_67795:
        /* <DEDUP_REMOVED lines=16> */
.L_x_67799:
[----:B------:R-:W-:Y:S02]  /*3790*/  IMAD.MOV.U32 R4, RZ, RZ, R11 ;  /* 0x000000ffff047224 */ /* 0x000fe400078e000b */
[----:B------:R-:W-:Y:S02]  /*37a0*/  IMAD.MOV.U32 R8, RZ, RZ, R7 ;  /* 0x000000ffff087224 */ /* 0x000fe400078e0007 */
[----:B------:R-:W-:Y:S02]  /*37b0*/  IMAD.MOV.U32 R11, RZ, RZ, R12 ;  /* 0x000000ffff0b7224 */ /* 0x000fe400078e000c */
[----:B------:R-:W-:-:S07]  /*37c0*/  IMAD.MOV.U32 R7, RZ, RZ, R14 ;  /* 0x000000ffff077224 */ /* 0x000fce00078e000e */
.L_x_67800:
[----:B------:R-:W-:Y:S05]  /*37d0*/  BSYNC B1 ;  /* 0x0000000000017941 */ /* 0x000fea0003800000 */
.L_x_67798:
        /* <DEDUP_REMOVED lines=9> */
.L_x_67802:
[----:B------:R-:W-:Y:S02]  /*3870*/  IMAD.MOV.U32 R10, RZ, RZ, R4 ;  /* 0x000000ffff0a7224 */ /* 0x000fe400078e0004 */
[----:B------:R-:W-:Y:S01]  /*3880*/  IMAD.MOV.U32 R9, RZ, RZ, R8 ;  /* 0x000000ffff097224 */ /* 0x000fe200078e0008 */
[----:B------:R-:W-:Y:S01]  /*3890*/  MOV R8, R13 ;  /* 0x0000000d00087202 */ /* 0x000fe20000000f00 */
[----:B------:R-:W-:-:S07]  /*38a0*/  IMAD.MOV.U32 R4, RZ, RZ, R3 ;  /* 0x000000ffff047224 */ /* 0x000fce00078e0003 */
.L_x_67803:
[----:B------:R-:W-:Y:S05]  /*38b0*/  BSYNC B1 ;  /* 0x0000000000017941 */ /* 0x000fea0003800000 */
.L_x_67801:
        /* <DEDUP_REMOVED lines=9> */
.L_x_67805:
[----:B------:R-:W-:Y:S01]  /*3950*/  IMAD.MOV.U32 R3, RZ, RZ, R10 ;  /* 0x000000ffff037224 */ /* 0x000fe200078e000a */
[----:B------:R-:W-:Y:S01]  /*3960*/  MOV R10, R5 ;  /* 0x00000005000a7202 */ /* 0x000fe20000000f00 */
[----:B------:R-:W-:Y:S02]  /*3970*/  IMAD.MOV.U32 R12, RZ, RZ, R9 ;  /* 0x000000ffff0c7224 */ /* 0x000fe400078e0009 */
[----:B------:R-:W-:-:S07]  /*3980*/  IMAD.MOV.U32 R9, RZ, RZ, R6 ;  /* 0x000000ffff097224 */ /* 0x000fce00078e0006 */
.L_x_67806:
[----:B------:R-:W-:Y:S05]  /*3990*/  BSYNC B1 ;  /* 0x0000000000017941 */ /* 0x000fea0003800000 */
.L_x_67804:
        /* <DEDUP_REMOVED lines=16> */
.L_x_67808:
[----:B------:R-:W-:Y:S02]  /*3aa0*/  IMAD.MOV.U32 R5, RZ, RZ, R11 ;  /* 0x000000ffff057224 */ /* 0x000fe400078e000b */
[----:B------:R-:W-:Y:S02]  /*3ab0*/  IMAD.MOV.U32 R14, RZ, RZ, R7 ;  /* 0x000000ffff0e7224 */ /* 0x000fe400078e0007 */
[----:B------:R-:W-:Y:S02]  /*3ac0*/  IMAD.MOV.U32 R11, RZ, RZ, R4 ;  /* 0x000000ffff0b7224 */ /* 0x000fe400078e0004 */
[----:B------:R-:W-:-:S07]  /*3ad0*/  IMAD.MOV.U32 R7, RZ, RZ, R8 ;  /* 0x000000ffff077224 */ /* 0x000fce00078e0008 */
.L_x_67809:
[----:B------:R-:W-:Y:S05]  /*3ae0*/  BSYNC B1 ;  /* 0x0000000000017941 */ /* 0x000fea0003800000 */
.L_x_67807:
        /* <DEDUP_REMOVED lines=9> */
.L_x_67811:
[----:B------:R-:W-:Y:S02]  /*3b80*/  IMAD.MOV.U32 R4, RZ, RZ, R5 ;  /* 0x000000ffff047224 */ /* 0x000fe400078e0005 */
[----:B------:R-:W-:Y:S01]  /*3b90*/  IMAD.MOV.U32 R13, RZ, RZ, R14 ;  /* 0x000000ffff0d7224 */ /* 0x000fe200078e000e */
[----:B------:R-:W-:Y:S01]  /*3ba0*/  MOV R14, R9 ;  /* 0x00000009000e7202 */ /* 0x000fe20000000f00 */
[----:B------:R-:W-:-:S07]  /*3bb0*/  IMAD.MOV.U32 R5, RZ, RZ, R10 ;  /* 0x000000ffff057224 */ /* 0x000fce00078e000a */
.L_x_67812:
[----:B------:R-:W-:Y:S05]  /*3bc0*/  BSYNC B1 ;  /* 0x0000000000017941 */ /* 0x000fea0003800000 */
.L_x_67810:
        /* <DEDUP_REMOVED lines=9> */
.L_x_67814:
[----:B------:R-:W-:Y:S01]  /*3c60*/  IMAD.MOV.U32 R16, RZ, RZ, R4 ;  /* 0x000000ffff107224 */ /* 0x000fe200078e0004 */
[----:B------:R-:W-:Y:S01]  /*3c70*/  MOV R4, R3 ;  /* 0x0000000300047202 */ /* 0x000fe20000000f00 */
[----:B------:R-:W-:Y:S02]  /*3c80*/  IMAD.MOV.U32 R18, RZ, RZ, R13 ;  /* 0x000000ffff127224 */ /* 0x000fe400078e000d */
[----:B------:R-:W-:-:S07]  /*3c90*/  IMAD.MOV.U32 R13, RZ, RZ, R12 ;  /* 0x000000ffff0d7224 */ /* 0x000fce00078e000c */
.L_x_67815:
[----:B------:R-:W-:Y:S05]  /*3ca0*/  BSYNC B1 ;  /* 0x0000000000017941 */ /* 0x000fea0003800000 */
.L_x_67813:
        /* <DEDUP_REMOVED lines=16> */
.L_x_67817:
[----:B------:R-:W-:Y:S02]  /*3db0*/  IMAD.MOV.U32 R10, RZ, RZ, R11 ;  /* 0x000000ffff0a7224 */ /* 0x000fe400078e000b */
[----:B------:R-:W-:Y:S02]  /*3dc0*/  IMAD.MOV.U32 R6, RZ, RZ, R7 ;  /* 0x000000ffff067224 */ /* 0x000fe400078e0007 */
[----:B------:R-:W-:Y:S02]  /*3dd0*/  IMAD.MOV.U32 R11, RZ, RZ, R5 ;  /* 0x000000ffff0b7224 */ /* 0x000fe400078e0005 */
[----:B------:R-:W-:-:S07]  /*3de0*/  IMAD.MOV.U32 R7, RZ, RZ, R14 ;  /* 0x000000ffff077224 */ /* 0x000fce00078e000e */
.L_x_67818:
[----:B------:R-:W-:Y:S05]  /*3df0*/  BSYNC B1 ;  /* 0x0000000000017941 */ /* 0x000fea0003800000 */
.L_x_67816:
        /* <DEDUP_REMOVED lines=9> */
.L_x_67820:
[----:B------:R-:W-:Y:S02]  /*3e90*/  IMAD.MOV.U32 R9, RZ, RZ, R10 ;  /* 0x000000ffff097224 */ /* 0x000fe400078e000a */
[----:B------:R-:W-:Y:S01]  /*3ea0*/  IMAD.MOV.U32 R5, RZ, RZ, R6 ;  /* 0x000000ffff057224 */ /* 0x000fe200078e0006 */
[----:B------:R-:W-:Y:S01]  /*3eb0*/  MOV R6, R13 ;  /* 0x0000000d00067202 */ /* 0x000fe20000000f00 */
[----:B------:R-:W-:-:S07]  /*3ec0*/  IMAD.MOV.U32 R10, RZ, RZ, R4 ;  /* 0x000000ffff0a7224 */ /* 0x000fce00078e0004 */
.L_x_67821:
[----:B------:R-:W-:Y:S05]  /*3ed0*/  BSYNC B1 ;  /* 0x0000000000017941 */ /* 0x000fea0003800000 */
.L_x_67819:
        /* <DEDUP_REMOVED lines=9> */
.L_x_67823:
[----:B------:R-:W-:Y:S01]  /*3f70*/  IMAD.MOV.U32 R8, RZ, RZ, R9 ;  /* 0x000000ffff087224 */ /* 0x000fe200078e0009 */
[----:B------:R-:W-:Y:S01]  /*3f80*/  MOV R9, R16 ;  /* 0x0000001000097202 */ /* 0x000fe20000000f00 */
[----:B------:R-:W-:Y:S02]  /*3f90*/  IMAD.MOV.U32 R4, RZ, RZ, R5 ;  /* 0x000000ffff047224 */ /* 0x000fe400078e0005 */
[----:B------:R-:W-:-:S07]  /*3fa0*/  IMAD.MOV.U32 R5, RZ, RZ, R18 ;  /* 0x000000ffff057224 */ /* 0x000fce00078e0012 */
.L_x_67824:
[----:B------:R-:W-:Y:S05]  /*3fb0*/  BSYNC B1 ;  /* 0x0000000000017941 */ /* 0x000fea0003800000 */
.L_x_67822:
[----:B------:R-:W-:Y:S01]  /*3fc0*/  FADD.FTZ R12, R17, R24 ;  /* 0x00000018110c7221 */ /* 0x000fe20000010000 */
[----:B------:R-:W-:-:S07]  /*3fd0*/  IMAD.MOV.U32 R13, RZ, RZ, R32 ;  /* 0x000000ffff0d7224 */ /* 0x000fce00078e0020 */
.L_x_67788:
[----:B------:R-:W-:Y:S05]  /*3fe0*/  BSYNC B0 ;  /* 0x0000000000007941 */ /* 0x000fea0003800000 */
.L_x_67787:
        /* <DEDUP_REMOVED lines=38> */
.L_x_67828:
[----:B------:R-:W-:Y:S02]  /*4250*/  IMAD.MOV.U32 R12, RZ, RZ, R11 ;  /* 0x000000ffff0c7224 */ /* 0x000fe400078e000b */
[----:B------:R-:W-:Y:S01]  /*4260*/  IMAD.MOV.U32 R14, RZ, RZ, R7 ;  /* 0x000000ffff0e7224 */ /* 0x000fe200078e0007 */
[----:B------:R-:W-:Y:S01]  /*4270*/  MOV R7, R6 ;  /* 0x0000000600077202 */ /* 0x000fe20000000f00 */
[----:B------:R-:W-:-:S07]  /*4280*/  IMAD.MOV.U32 R11, RZ, RZ, R10 ;  /* 0x000000ffff0b7224 */ /* 0x000fce00078e000a */
.L_x_67829:
[----:B------:R-:W-:Y:S05]  /*4290*/  BSYNC B1 ;  /* 0x0000000000017941 */ /* 0x000fea0003800000 */
.L_x_67827:
        /* <DEDUP_REMOVED lines=9> */
.L_x_67831:
[----:B------:R-:W-:Y:S01]  /*4330*/  IMAD.MOV.U32 R3, RZ, RZ, R12 ;  /* 0x000000ffff037224 */ /* 0x000fe200078e000c */
[----:B------:R-:W-:Y:S01]  /*4340*/  MOV R12, R9 ;  /* 0x00000009000c7202 */ /* 0x000fe20000000f00 */
[----:B------:R-:W-:Y:S02]  /*4350*/  IMAD.MOV.U32 R13, RZ, RZ, R14 ;  /* 0x000000ffff0d7224 */ /* 0x000fe400078e000e */
[----:B------:R-:W-:-:S07]  /*4360*/  IMAD.MOV.U32 R14, RZ, RZ, R5 ;  /* 0x000000ffff0e7224 */ /* 0x000fce00078e0005 */
.L_x_67832:
[----:B------:R-:W-:Y:S05]  /*4370*/  BSYNC B1 ;  /* 0x0000000000017941 */ /* 0x000fea0003800000 */
.L_x_67830:
        /* <DEDUP_REMOVED lines=9> */
.L_x_67834:
[----:B------:R-:W-:Y:S01]  /*4410*/  IMAD.MOV.U32 R5, RZ, RZ, R3 ;  /* 0x000000ffff057224 */ /* 0x000fe200078e0003 */
[----:B------:R-:W-:Y:S01]  /*4420*/  MOV R6, R13 ;  /* 0x0000000d00067202 */ /* 0x000fe20000000f00 */
[----:B------:R-:W-:Y:S02]  /*4430*/  IMAD.MOV.U32 R3, RZ, RZ, R8 ;  /* 0x000000ffff037224 */ /* 0x000fe400078e0008 */
[----:B------:R-:W-:-:S07]  /*4440*/  IMAD.MOV.U32 R13, RZ, RZ, R4 ;  /* 0x000000ffff0d7224 */ /* 0x000fce00078e0004 */
.L_x_67835:
[----:B------:R-:W-:Y:S05]  /*4450*/  BSYNC B1 ;  /* 0x0000000000017941 */ /* 0x000fea0003800000 */
.L_x_67833:
        /* <DEDUP_REMOVED lines=16> */
.L_x_67837:
[----:B------:R-:W-:Y:S02]  /*4560*/  IMAD.MOV.U32 R4, RZ, RZ, R11 ;  /* 0x000000ffff047224 */ /* 0x000fe400078e000b */
[----:B------:R-:W-:Y:S01]  /*4570*/  IMAD.MOV.U32 R8, RZ, RZ, R7 ;  /* 0x000000ffff087224 */ /* 0x000fe200078e0007 */
[----:B------:R-:W-:Y:S01]  /*4580*/  MOV R7, R14 ;  /* 0x0000000e00077202 */ /* 0x000fe20000000f00 */
[----:B------:R-:W-:-:S07]  /*4590*/  IMAD.MOV.U32 R11, RZ, RZ, R12 ;  /* 0x000000ffff0b7224 */ /* 0x000fce00078e000c */
.L_x_67838:
[----:B------:R-:W-:Y:S05]  /*45a0*/  BSYNC B1 ;  /* 0x0000000000017941 */ /* 0x000fea0003800000 */
.L_x_67836:
        /* <DEDUP_REMOVED lines=9> */
.L_x_67840:
[----:B------:R-:W-:Y:S01]  /*4640*/  IMAD.MOV.U32 R10, RZ, RZ, R4 ;  /* 0x000000ffff0a7224 */ /* 0x000fe200078e0004 */
[----:B------:R-:W-:Y:S01]  /*4650*/  MOV R4, R3 ;  /* 0x0000000300047202 */ /* 0x000fe20000000f00 */
[----:B------:R-:W-:Y:S02]  /*4660*/  IMAD.MOV.U32 R9, RZ, RZ, R8 ;  /* 0x000000ffff097224 */ /* 0x000fe400078e0008 */
[----:B------:R-:W-:-:S07]  /*4670*/  IMAD.MOV.U32 R8, RZ, RZ, R13 ;  /* 0x000000ffff087224 */ /* 0x000fce00078e000d */
.L_x_67841:
[----:B------:R-:W-:Y:S05]  /*4680*/  BSYNC B1 ;  /* 0x0000000000017941 */ /* 0x000fea0003800000 */
.L_x_67839:
        /* <DEDUP_REMOVED lines=9> */
.L_x_67843:
[----:B------:R-:W-:Y:S01]  /*4720*/  IMAD.MOV.U32 R3, RZ, RZ, R10 ;  /* 0x000000ffff037224 */ /* 0x000fe200078e000a */
[----:B------:R-:W-:Y:S01]  /*4730*/  MOV R12, R9 ;  /* 0x00000009000c7202 */ /* 0x000fe20000000f00 */
[----:B------:R-:W-:Y:S02]  /*4740*/  IMAD.MOV.U32 R10, RZ, RZ, R5 ;  /* 0x000000ffff0a7224 */ /* 0x000fe400078e0005 */
[----:B------:R-:W-:-:S07]  /*4750*/  IMAD.MOV.U32 R9, RZ, RZ, R6 ;  /* 0x000000ffff097224 */ /* 0x000fce00078e0006 */
.L_x_67844:
[----:B------:R-:W-:Y:S05]  /*4760*/  BSYNC B1 ;  /* 0x0000000000017941 */ /* 0x000fea0003800000 */
.L_x_67842:
        /* <DEDUP_REMOVED lines=16> */
.L_x_67846:
[----:B------:R-:W-:Y:S02]  /*4870*/  IMAD.MOV.U32 R5, RZ, RZ, R11 ;  /* 0x000000ffff057224 */ /* 0x000fe400078e000b */
[----:B------:R-:W-:Y:S01]  /*4880*/  IMAD.MOV.U32 R14, RZ, RZ, R7 ;  /* 0x000000ffff0e7224 */ /* 0x000fe200078e0007 */
[----:B------:R-:W-:Y:S01]  /*4890*/  MOV R7, R8 ;  /* 0x0000000800077202 */ /* 0x000fe20000000f00 */
[----:B------:R-:W-:-:S07]  /*48a0*/  IMAD.MOV.U32 R11, RZ, RZ, R4 ;  /* 0x000000ffff0b7224 */ /* 0x000fce00078e0004 */
.L_x_67847:
[----:B------:R-:W-:Y:S05]  /*48b0*/  BSYNC B1 ;  /* 0x0000000000017941 */ /* 0x000fea0003800000 */
.L_x_67845:
        /* <DEDUP_REMOVED lines=9> */
.L_x_67849:
[----:B------:R-:W-:Y:S01]  /*4950*/  IMAD.MOV.U32 R4, RZ, RZ, R5 ;  /* 0x000000ffff047224 */ /* 0x000fe200078e0005 */
[----:B------:R-:W-:Y:S01]  /*4960*/  MOV R5, R10 ;  /* 0x0000000a00057202 */ /* 0x000fe20000000f00 */
[----:B------:R-:W-:Y:S02]  /*4970*/  IMAD.MOV.U32 R13, RZ, RZ, R14 ;  /* 0x000000ffff0d7224 */ /* 0x000fe400078e000e */
[----:B------:R-:W-:-:S07]  /*4980*/  IMAD.MOV.U32 R14, RZ, RZ, R9 ;  /* 0x000000ffff0e7224 */ /* 0x000fce00078e0009 */
.L_x_67850:
[----:B------:R-:W-:Y:S05]  /*4990*/  BSYNC B1 ;  /* 0x0000000000017941 */ /* 0x000fea0003800000 */
.L_x_67848:
        /* <DEDUP_REMOVED lines=9> */
.L_x_67852:
[----:B------:R-:W-:Y:S01]  /*4a30*/  IMAD.MOV.U32 R16, RZ, RZ, R4 ;  /* 0x000000ffff107224 */ /* 0x000fe200078e0004 */
[----:B------:R-:W-:Y:S01]  /*4a40*/  MOV R18, R13 ;  /* 0x0000000d00127202 */ /* 0x000fe20000000f00 */
[----:B------:R-:W-:Y:S02]  /*4a50*/  IMAD.MOV.U32 R4, RZ, RZ, R3 ;  /* 0x000000ffff047224 */ /* 0x000fe400078e0003 */
[----:B------:R-:W-:-:S07]  /*4a60*/  IMAD.MOV.U32 R13, RZ, RZ, R12 ;  /* 0x000000ffff0d7224 */ /* 0x000fce00078e000c */
.L_x_67853:
[----:B------:R-:W-:Y:S05]  /*4a70*/  BSYNC B1 ;  /* 0x0000000000017941 */ /* 0x000fea0003800000 */
.L_x_67851:
        /* <DEDUP_REMOVED lines=16> */
.L_x_67855:
[----:B------:R-:W-:Y:S02]  /*4b80*/  IMAD.MOV.U32 R10, RZ, RZ, R11 ;  /* 0x000000ffff0a7224 */ /* 0x000fe400078e000b */
[----:B------:R-:W-:Y:S01]  /*4b90*/  IMAD.MOV.U32 R6, RZ, RZ, R7 ;  /* 0x000000ffff067224 */ /* 0x000fe200078e0007 */
[----:B------:R-:W-:Y:S01]  /*4ba0*/  MOV R7, R14 ;  /* 0x0000000e00077202 */ /* 0x000fe20000000f00 */
[----:B------:R-:W-:-:S07]  /*4bb0*/  IMAD.MOV.U32 R11, RZ, RZ, R5 ;  /* 0x000000ffff0b7224 */ /* 0x000fce00078e0005 */
.L_x_67856:
[----:B------:R-:W-:Y:S05]  /*4bc0*/  BSYNC B1 ;  /* 0x0000000000017941 */ /* 0x000fea0003800000 */
.L_x_67854:
        /* <DEDUP_REMOVED lines=9> */
.L_x_67858:
[----:B------:R-:W-:Y:S01]  /*4c60*/  IMAD.MOV.U32 R9, RZ, RZ, R10 ;  /* 0x000000ffff097224 */ /* 0x000fe200078e000a */
[----:B------:R-:W-:Y:S01]  /*4c70*/  MOV R10, R4 ;  /* 0x00000004000a7202 */ /* 0x000fe20000000f00 */
[----:B------:R-:W-:Y:S02]  /*4c80*/  IMAD.MOV.U32 R5, RZ, RZ, R6 ;  /* 0x000000ffff057224 */ /* 0x000fe400078e0006 */
[----:B------:R-:W-:-:S07]  /*4c90*/  IMAD.MOV.U32 R6, RZ, RZ, R13 ;  /* 0x000000ffff067224 */ /* 0x000fce00078e000d */
.L_x_67859:
[----:B------:R-:W-:Y:S05]  /*4ca0*/  BSYNC B1 ;  /* 0x0000000000017941 */ /* 0x000fea0003800000 */
.L_x_67857:
        /* <DEDUP_REMOVED lines=9> */
.L_x_67861:
[----:B------:R-:W-:Y:S01]  /*4d40*/  IMAD.MOV.U32 R8, RZ, RZ, R9 ;  /* 0x000000ffff087224 */ /* 0x000fe200078e0009 */
[----:B------:R-:W-:Y:S01]  /*4d50*/  MOV R4, R5 ;  /* 0x0000000500047202 */ /* 0x000fe20000000f00 */
[----:B------:R-:W-:Y:S02]  /*4d60*/  IMAD.MOV.U32 R9, RZ, RZ, R16 ;  /* 0x000000ffff097224 */ /* 0x000fe400078e0010 */
[----:B------:R-:W-:-:S07]  /*4d70*/  IMAD.MOV.U32 R5, RZ, RZ, R18 ;  /* 0x000000ffff057224 */ /* 0x000fce00078e0012 */
.L_x_67862:
[----:B------:R-:W-:Y:S05]  /*4d80*/  BSYNC B1 ;  /* 0x0000000000017941 */ /* 0x000fea0003800000 */
.L_x_67860:
[----:B------:R-:W-:Y:S01]  /*4d90*/  FADD.FTZ R12, R17, R24 ;  /* 0x00000018110c7221 */ /* 0x000fe20000010000 */
[----:B------:R-:W-:-:S07]  /*4da0*/  IMAD.MOV.U32 R13, RZ, RZ, R32 ;  /* 0x000000ffff0d7224 */ /* 0x000fce00078e0020 */
.L_x_67826:
[----:B------:R-:W-:Y:S05]  /*4db0*/  BSYNC B0 ;  /* 0x0000000000007941 */ /* 0x000fea0003800000 */
.L_x_67825:
        /* <DEDUP_REMOVED lines=26> */
[----:B------:R-:W-:Y:S01]  /*4f60*/  FSEL R17, R12, R17, P2 ;  /* 0x000000110c117208 */ /* 0x000fe20001000000 */
[----:B------:R-:W0:Y:S01]  /*4f70*/  MUFU.EX2 R14, R13 ;  /* 0x0000000d000e7308 */ /* 0x000e220000000800 */
[----:B------:R-:W-:Y:S02]  /*4f80*/  FSETP.GT.FTZ.AND P1, PT, R7, R6, PT ;  /* 0x000000060700720b */ /* 0x000fe40003f34000 */
        /* <DEDUP_REMOVED lines=9> */
.L_x_67866:
[----:B------:R-:W-:Y:S01]  /*5020*/  IMAD.MOV.U32 R12, RZ, RZ, R11 ;  /* 0x000000ffff0c7224 */ /* 0x000fe200078e000b */
[----:B------:R-:W-:Y:S01]  /*5030*/  MOV R11, R10 ;  /* 0x0000000a000b7202 */ /* 0x000fe20000000f00 */
[----:B------:R-:W-:Y:S02]  /*5040*/  IMAD.MOV.U32 R14, RZ, RZ, R7 ;  /* 0x000000ffff0e7224 */ /* 0x000fe400078e0007 */
[----:B------:R-:W-:-:S07]  /*5050*/  IMAD.MOV.U32 R7, RZ, RZ, R6 ;  /* 0x000000ffff077224 */ /* 0x000fce00078e0006 */
.L_x_67867:
[----:B------:R-:W-:Y:S05]  /*5060*/  BSYNC B1 ;  /* 0x0000000000017941 */ /* 0x000fea0003800000 */
.L_x_67865:
        /* <DEDUP_REMOVED lines=9> */
.L_x_67869:
[----:B------:R-:W-:Y:S01]  /*5100*/  IMAD.MOV.U32 R3, RZ, RZ, R12 ;  /* 0x000000ffff037224 */ /* 0x000fe200078e000c */
[----:B------:R-:W-:Y:S01]  /*5110*/  MOV R13, R14 ;  /* 0x0000000e000d7202 */ /* 0x000fe20000000f00 */
[----:B------:R-:W-:Y:S02]  /*5120*/  IMAD.MOV.U32 R12, RZ, RZ, R9 ;  /* 0x000000ffff0c7224 */ /* 0x000fe400078e0009 */
[----:B------:R-:W-:-:S07]  /*5130*/  IMAD.MOV.U32 R14, RZ, RZ, R5 ;  /* 0x000000ffff0e7224 */ /* 0x000fce00078e0005 */
.L_x_67870:
[----:B------:R-:W-:Y:S05]  /*5140*/  BSYNC B1 ;  /* 0x0000000000017941 */ /* 0x000fea0003800000 */
.L_x_67868:
        /* <DEDUP_REMOVED lines=9> */
.L_x_67872:
[----:B------:R-:W-:Y:S01]  /*51e0*/  MOV R5, R3 ;  /* 0x0000000300057202 */ /* 0x000fe20000000f00 */
[----:B------:R-:W-:Y:S02]  /*51f0*/  IMAD.MOV.U32 R6, RZ, RZ, R13 ;  /* 0x000000ffff067224 */ /* 0x000fe400078e000d */
[----:B------:R-:W-:Y:S02]  /*5200*/  IMAD.MOV.U32 R3, RZ, RZ, R8 ;  /* 0x000000ffff037224 */ /* 0x000fe400078e0008 */
[----:B------:R-:W-:-:S07]  /*5210*/  IMAD.MOV.U32 R13, RZ, RZ, R4 ;  /* 0x000000ffff0d7224 */ /* 0x000fce00078e0004 */
.L_x_67873:
[----:B------:R-:W-:Y:S05]  /*5220*/  BSYNC B1 ;  /* 0x0000000000017941 */ /* 0x000fea0003800000 */
.L_x_67871:
        /* <DEDUP_REMOVED lines=16> */
.L_x_67875:
[----:B------:R-:W-:Y:S01]  /*5330*/  IMAD.MOV.U32 R4, RZ, RZ, R11 ;  /* 0x000000ffff047224 */ /* 0x000fe200078e000b */
[----:B------:R-:W-:Y:S01]  /*5340*/  MOV R11, R12 ;  /* 0x0000000c000b7202 */ /* 0x000fe20000000f00 */
[----:B------:R-:W-:Y:S02]  /*5350*/  IMAD.MOV.U32 R8, RZ, RZ, R7 ;  /* 0x000000ffff087224 */ /* 0x000fe400078e0007 */
[----:B------:R-:W-:-:S07]  /*5360*/  IMAD.MOV.U32 R7, RZ, RZ, R14 ;  /* 0x000000ffff077224 */ /* 0x000fce00078e000e */
.L_x_67876:
[----:B------:R-:W-:Y:S05]  /*5370*/  BSYNC B1 ;  /* 0x0000000000017941 */ /* 0x000fea0003800000 */
.L_x_67874:
        /* <DEDUP_REMOVED lines=9> */
.L_x_67878:
[----:B------:R-:W-:Y:S01]  /*5410*/  IMAD.MOV.U32 R10, RZ, RZ, R4 ;  /* 0x000000ffff0a7224 */ /* 0x000fe200078e0004 */
[----:B------:R-:W-:Y:S01]  /*5420*/  MOV R9, R8 ;  /* 0x0000000800097202 */ /* 0x000fe20000000f00 */
[----:B------:R-:W-:Y:S02]  /*5430*/  IMAD.MOV.U32 R4, RZ, RZ, R3 ;  /* 0x000000ffff047224 */ /* 0x000fe400078e0003 */
[----:B------:R-:W-:-:S07]  /*5440*/  IMAD.MOV.U32 R8, RZ, RZ, R13 ;  /* 0x000000ffff087224 */ /* 0x000fce00078e000d */
.L_x_67879:
[----:B------:R-:W-:Y:S05]  /*5450*/  BSYNC B1 ;  /* 0x0000000000017941 */ /* 0x000fea0003800000 */
.L_x_67877:
        /* <DEDUP_REMOVED lines=9> */
.L_x_67881:
[----:B------:R-:W-:Y:S01]  /*54f0*/  MOV R3, R10 ;  /* 0x0000000a00037202 */ /* 0x000fe20000000f00 */
[----:B------:R-:W-:Y:S02]  /*5500*/  IMAD.MOV.U32 R12, RZ, RZ, R9 ;  /* 0x000000ffff0c7224 */ /* 0x000fe400078e0009 */
[----:B------:R-:W-:Y:S02]  /*5510*/  IMAD.MOV.U32 R10, RZ, RZ, R5 ;  /* 0x000000ffff0a7224 */ /* 0x000fe400078e0005 */
[----:B------:R-:W-:-:S07]  /*5520*/  IMAD.MOV.U32 R9, RZ, RZ, R6 ;  /* 0x000000ffff097224 */ /* 0x000fce00078e0006 */
.L_x_67882:
[----:B------:R-:W-:Y:S05]  /*5530*/  BSYNC B1 ;  /* 0x0000000000017941 */ /* 0x000fea0003800000 */
.L_x_67880:
        /* <DEDUP_REMOVED lines=16> */
.L_x_67884:
[----:B------:R-:W-:Y:S01]  /*5640*/  IMAD.MOV.U32 R5, RZ, RZ, R11 ;  /* 0x000000ffff057224 */ /* 0x000fe200078e000b */
[----:B------:R-:W-:Y:S01]  /*5650*/  MOV R11, R4 ;  /* 0x00000004000b7202 */ /* 0x000fe20000000f00 */
[----:B------:R-:W-:Y:S02]  /*5660*/  IMAD.MOV.U32 R14, RZ, RZ, R7 ;  /* 0x000000ffff0e7224 */ /* 0x000fe400078e0007 */
[----:B------:R-:W-:-:S07]  /*5670*/  IMAD.MOV.U32 R7, RZ, RZ, R8 ;  /* 0x000000ffff077224 */ /* 0x000fce00078e0008 */
.L_x_67885:
[----:B------:R-:W-:Y:S05]  /*5680*/  BSYNC B1 ;  /* 0x0000000000017941 */ /* 0x000fea0003800000 */
.L_x_67883:
        /* <DEDUP_REMOVED lines=9> */
.L_x_67887:
[----:B------:R-:W-:Y:S01]  /*5720*/  IMAD.MOV.U32 R4, RZ, RZ, R5 ;  /* 0x000000ffff047224 */ /* 0x000fe200078e0005 */
[----:B------:R-:W-:Y:S01]  /*5730*/  MOV R13, R14 ;  /* 0x0000000e000d7202 */ /* 0x000fe20000000f00 */
[----:B------:R-:W-:Y:S02]  /*5740*/  IMAD.MOV.U32 R5, RZ, RZ, R10 ;  /* 0x000000ffff057224 */ /* 0x000fe400078e000a */
[----:B------:R-:W-:-:S07]  /*5750*/  IMAD.MOV.U32 R14, RZ, RZ, R9 ;  /* 0x000000ffff0e7224 */ /* 0x000fce00078e0009 */
.L_x_67888:
[----:B------:R-:W-:Y:S05]  /*5760*/  BSYNC B1 ;  /* 0x0000000000017941 */ /* 0x000fea0003800000 */
.L_x_67886:
        /* <DEDUP_REMOVED lines=9> */
.L_x_67890:
[----:B------:R-:W-:Y:S01]  /*5800*/  MOV R16, R4 ;  /* 0x0000000400107202 */ /* 0x000fe20000000f00 */
[----:B------:R-:W-:Y:S02]  /*5810*/  IMAD.MOV.U32 R18, RZ, RZ, R13 ;  /* 0x000000ffff127224 */ /* 0x000fe400078e000d */
[----:B------:R-:W-:Y:S02]  /*5820*/  IMAD.MOV.U32 R4, RZ, RZ, R3 ;  /* 0x000000ffff047224 */ /* 0x000fe400078e0003 */
[----:B------:R-:W-:-:S07]  /*5830*/  IMAD.MOV.U32 R13, RZ, RZ, R12 ;  /* 0x000000ffff0d7224 */ /* 0x000fce00078e000c */
.L_x_67891:
[----:B------:R-:W-:Y:S05]  /*5840*/  BSYNC B1 ;  /* 0x0000000000017941 */ /* 0x000fea0003800000 */
.L_x_67889:
        /* <DEDUP_REMOVED lines=16> */
.L_x_67893:
[----:B------:R-:W-:Y:S01]  /*5950*/  IMAD.MOV.U32 R10, RZ, RZ, R11 ;  /* 0x000000ffff0a7224 */ /* 0x000fe200078e000b */
[----:B------:R-:W-:Y:S01]  /*5960*/  MOV R11, R5 ;  /* 0x00000005000b7202 */ /* 0x000fe20000000f00 */
[----:B------:R-:W-:Y:S02]  /*5970*/  IMAD.MOV.U32 R6, RZ, RZ, R7 ;  /* 0x000000ffff067224 */ /* 0x000fe400078e0007 */
[----:B------:R-:W-:-:S07]  /*5980*/  IMAD.MOV.U32 R7, RZ, RZ, R14 ;  /* 0x000000ffff077224 */ /* 0x000fce00078e000e */
.L_x_67894:
[----:B------:R-:W-:Y:S05]  /*5990*/  BSYNC B1 ;  /* 0x0000000000017941 */ /* 0x000fea0003800000 */
.L_x_67892:
        /* <DEDUP_REMOVED lines=9> */
.L_x_67896:
[----:B------:R-:W-:Y:S01]  /*5a30*/  IMAD.MOV.U32 R9, RZ, RZ, R10 ;  /* 0x000000ffff097224 */ /* 0x000fe200078e000a */
[----:B------:R-:W-:Y:S01]  /*5a40*/  MOV R5, R6 ;  /* 0x0000000600057202 */ /* 0x000fe20000000f00 */
[----:B------:R-:W-:Y:S02]  /*5a50*/  IMAD.MOV.U32 R10, RZ, RZ, R4 ;  /* 0x000000ffff0a7224 */ /* 0x000fe400078e0004 */
[----:B------:R-:W-:-:S07]  /*5a60*/  IMAD.MOV.U32 R6, RZ, RZ, R13 ;  /* 0x000000ffff067224 */ /* 0x000fce00078e000d */
.L_x_67897:
[----:B------:R-:W-:Y:S05]  /*5a70*/  BSYNC B1 ;  /* 0x0000000000017941 */ /* 0x000fea0003800000 */
.L_x_67895:
        /* <DEDUP_REMOVED lines=9> */
.L_x_67899:
[----:B------:R-:W-:Y:S01]  /*5b10*/  MOV R8, R9 ;  /* 0x0000000900087202 */ /* 0x000fe20000000f00 */
[----:B------:R-:W-:Y:S02]  /*5b20*/  IMAD.MOV.U32 R4, RZ, RZ, R5 ;  /* 0x000000ffff047224 */ /* 0x000fe400078e0005 */
[----:B------:R-:W-:Y:S02]  /*5b30*/  IMAD.MOV.U32 R9, RZ, RZ, R16 ;  /* 0x000000ffff097224 */ /* 0x000fe400078e0010 */
[----:B------:R-:W-:-:S07]  /*5b40*/  IMAD.MOV.U32 R5, RZ, RZ, R18 ;  /* 0x000000ffff057224 */ /* 0x000fce00078e0012 */
.L_x_67900:
[----:B------:R-:W-:Y:S05]  /*5b50*/  BSYNC B1 ;  /* 0x0000000000017941 */ /* 0x000fea0003800000 */
.L_x_67898:
[----:B------:R-:W-:Y:S01]  /*5b60*/  FADD.FTZ R12, R17, R24 ;  /* 0x00000018110c7221 */ /* 0x000fe20000010000 */
[----:B------:R-:W-:-:S07]  /*5b70*/  IMAD.MOV.U32 R13, RZ, RZ, R32 ;  /* 0x000000ffff0d7224 */ /* 0x000fce00078e0020 */
.L_x_67864:
[----:B------:R-:W-:Y:S05]  /*5b80*/  BSYNC B0 ;  /* 0x0000000000007941 */ /* 0x000fea0003800000 */
.L_x_67863:
        /* <DEDUP_REMOVED lines=23> */
[----:B--2---:R-:W-:Y:S01]  /*5d00*/  @!P0 MOV R7, R24 ;  /* 0x0000001800078202 */ /* 0x004fe20000000f00 */
[----:B------:R-:W-:Y:S01]  /*5d10*/  FMUL.FTZ R13, R3, 1.4426950216293334961 ;  /* 0x3fb8aa3b030d7820 */ /* 0x000fe20000410000 */
[----:B------:R-:W-:Y:S01]  /*5d20*/  FSEL R3, R17, R12, P2 ;  /* 0x0000000c11037208 */ /* 0x000fe20001000000 */
[----:B------:R-:W-:Y:S01]  /*5d30*/  @!P0 IMAD.MOV.U32 R11, RZ, RZ, R16 ;  /* 0x000000ffff0b8224 */ /* 0x000fe200078e0010 */
[----:B------:R-:W-:Y:S01]  /*5d40*/  FSETP.GT.FTZ.AND P1, PT, R7, R6, PT ;  /* 0x000000060700720b */ /* 0x000fe20003f34000 */
[----:B------:R-:W0:Y:S01]  /*5d50*/  MUFU.EX2 R14, R13 ;  /* 0x0000000d000e7308 */ /* 0x000e220000000800 */
[----:B------:R-:W-:Y:S02]  /*5d60*/  FSEL R17, R12, R17, P2 ;  /* 0x000000110c117208 */ /* 0x000fe40001000000 */
        /* <DEDUP_REMOVED lines=8> */
.L_x_67904:
[----:B------:R-:W-:Y:S01]  /*5df0*/  IMAD.MOV.U32 R12, RZ, RZ, R11 ;  /* 0x000000ffff0c7224 */ /* 0x000fe200078e000b */
[----:B------:R-:W-:Y:S01]  /*5e00*/  MOV R14, R7 ;  /* 0x00000007000e7202 */ /* 0x000fe20000000f00 */
[----:B------:R-:W-:Y:S02]  /*5e10*/  IMAD.MOV.U32 R11, RZ, RZ, R10 ;  /* 0x000000ffff0b7224 */ /* 0x000fe400078e000a */
[----:B------:R-:W-:-:S07]  /*5e20*/  IMAD.MOV.U32 R7, RZ, RZ, R6 ;  /* 0x000000ffff077224 */ /* 0x000fce00078e0006 */
.L_x_67905:
[----:B------:R-:W-:Y:S05]  /*5e30*/  BSYNC B1 ;  /* 0x0000000000017941 */ /* 0x000fea0003800000 */
.L_x_67903:
        /* <DEDUP_REMOVED lines=9> */
.L_x_67907:
[----:B------:R-:W-:Y:S01]  /*5ed0*/  MOV R3, R12 ;  /* 0x0000000c00037202 */ /* 0x000fe20000000f00 */
[----:B------:R-:W-:Y:S02]  /*5ee0*/  IMAD.MOV.U32 R13, RZ, RZ, R14 ;  /* 0x000000ffff0d7224 */ /* 0x000fe400078e000e */
[----:B------:R-:W-:Y:S02]  /*5ef0*/  IMAD.MOV.U32 R12, RZ, RZ, R9 ;  /* 0x000000ffff0c7224 */ /* 0x000fe400078e0009 */
[----:B------:R-:W-:-:S07]  /*5f00*/  IMAD.MOV.U32 R14, RZ, RZ, R5 ;  /* 0x000000ffff0e7224 */ /* 0x000fce00078e0005 */
.L_x_67908:
[----:B------:R-:W-:Y:S05]  /*5f10*/  BSYNC B1 ;  /* 0x0000000000017941 */ /* 0x000fea0003800000 */
.L_x_67906:
        /* <DEDUP_REMOVED lines=9> */
.L_x_67910:
[----:B------:R-:W-:Y:S02]  /*5fb0*/  IMAD.MOV.U32 R5, RZ, RZ, R3 ;  /* 0x000000ffff057224 */ /* 0x000fe400078e0003 */
[----:B------:R-:W-:Y:S02]  /*5fc0*/  IMAD.MOV.U32 R6, RZ, RZ, R13 ;  /* 0x000000ffff067224 */ /* 0x000fe400078e000d */
[----:B------:R-:W-:Y:S02]  /*5fd0*/  IMAD.MOV.U32 R3, RZ, RZ, R8 ;  /* 0x000000ffff037224 */ /* 0x000fe400078e0008 */
[----:B------:R-:W-:-:S07]  /*5fe0*/  IMAD.MOV.U32 R13, RZ, RZ, R4 ;  /* 0x000000ffff0d7224 */ /* 0x000fce00078e0004 */
.L_x_67911:
[----:B------:R-:W-:Y:S05]  /*5ff0*/  BSYNC B1 ;  /* 0x0000000000017941 */ /* 0x000fea0003800000 */
.L_x_67909:
        /* <DEDUP_REMOVED lines=16> */
.L_x_67913:
[----:B------:R-:W-:Y:S01]  /*6100*/  IMAD.MOV.U32 R4, RZ, RZ, R11 ;  /* 0x000000ffff047224 */ /* 0x000fe200078e000b */
[----:B------:R-:W-:Y:S01]  /*6110*/  MOV R8, R7 ;  /* 0x0000000700087202 */ /* 0x000fe20000000f00 */
[----:B------:R-:W-:Y:S02]  /*6120*/  IMAD.MOV.U32 R11, RZ, RZ, R12 ;  /* 0x000000ffff0b7224 */ /* 0x000fe400078e000c */
[----:B------:R-:W-:-:S07]  /*6130*/  IMAD.MOV.U32 R7, RZ, RZ, R14 ;  /* 0x000000ffff077224 */ /* 0x000fce00078e000e */
.L_x_67914:
[----:B------:R-:W-:Y:S05]  /*6140*/  BSYNC B1 ;  /* 0x0000000000017941 */ /* 0x000fea0003800000 */
.L_x_67912:
        /* <DEDUP_REMOVED lines=9> */
.L_x_67916:
[----:B------:R-:W-:Y:S01]  /*61e0*/  MOV R10, R4 ;  /* 0x00000004000a7202 */ /* 0x000fe20000000f00 */
[----:B------:R-:W-:Y:S02]  /*61f0*/  IMAD.MOV.U32 R9, RZ, RZ, R8 ;  /* 0x000000ffff097224 */ /* 0x000fe400078e0008 */
[----:B------:R-:W-:Y:S02]  /*6200*/  IMAD.MOV.U32 R4, RZ, RZ, R3 ;  /* 0x000000ffff047224 */ /* 0x000fe400078e0003 */
[----:B------:R-:W-:-:S07]  /*6210*/  IMAD.MOV.U32 R8, RZ, RZ, R13 ;  /* 0x000000ffff087224 */ /* 0x000fce00078e000d */
.L_x_67917:
[----:B------:R-:W-:Y:S05]  /*6220*/  BSYNC B1 ;  /* 0x0000000000017941 */ /* 0x000fea0003800000 */
.L_x_67915:
        /* <DEDUP_REMOVED lines=9> */
.L_x_67919:
[----:B------:R-:W-:Y:S02]  /*62c0*/  IMAD.MOV.U32 R3, RZ, RZ, R10 ;  /* 0x000000ffff037224 */ /* 0x000fe400078e000a */
[----:B------:R-:W-:Y:S02]  /*62d0*/  IMAD.MOV.U32 R12, RZ, RZ, R9 ;  /* 0x000000ffff0c7224 */ /* 0x000fe400078e0009 */
[----:B------:R-:W-:Y:S02]  /*62e0*/  IMAD.MOV.U32 R10, RZ, RZ, R5 ;  /* 0x000000ffff0a7224 */ /* 0x000fe400078e0005 */
[----:B------:R-:W-:-:S07]  /*62f0*/  IMAD.MOV.U32 R9, RZ, RZ, R6 ;  /* 0x000000ffff097224 */ /* 0x000fce00078e0006 */
.L_x_67920:
[----:B------:R-:W-:Y:S05]  /*6300*/  BSYNC B1 ;  /* 0x0000000000017941 */ /* 0x000fea0003800000 */
.L_x_67918:
        /* <DEDUP_REMOVED lines=16> */
.L_x_67922:
[----:B------:R-:W-:Y:S01]  /*6410*/  IMAD.MOV.U32 R5, RZ, RZ, R11 ;  /* 0x000000ffff057224 */ /* 0x000fe200078e000b */
[----:B------:R-:W-:Y:S01]  /*6420*/  MOV R14, R7 ;  /* 0x00000007000e7202 */ /* 0x000fe20000000f00 */
[----:B------:R-:W-:Y:S02]  /*6430*/  IMAD.MOV.U32 R11, RZ, RZ, R4 ;  /* 0x000000ffff0b7224 */ /* 0x000fe400078e0004 */
[----:B------:R-:W-:-:S07]  /*6440*/  IMAD.MOV.U32 R7, RZ, RZ, R8 ;  /* 0x000000ffff077224 */ /* 0x000fce00078e0008 */
.L_x_67923:
[----:B------:R-:W-:Y:S05]  /*6450*/  BSYNC B1 ;  /* 0x0000000000017941 */ /* 0x000fea0003800000 */
.L_x_67921:
        /* <DEDUP_REMOVED lines=9> */
.L_x_67925:
[----:B------:R-:W-:Y:S01]  /*64f0*/  MOV R4, R5 ;  /* 0x0000000500047202 */ /* 0x000fe20000000f00 */
[----:B------:R-:W-:Y:S02]  /*6500*/  IMAD.MOV.U32 R13, RZ, RZ, R14 ;  /* 0x000000ffff0d7224 */ /* 0x000fe400078e000e */
[----:B------:R-:W-:Y:S02]  /*6510*/  IMAD.MOV.U32 R5, RZ, RZ, R10 ;  /* 0x000000ffff057224 */ /* 0x000fe400078e000a */
[----:B------:R-:W-:-:S07]  /*6520*/  IMAD.MOV.U32 R14, RZ, RZ, R9 ;  /* 0x000000ffff0e7224 */ /* 0x000fce00078e0009 */
.L_x_67926:
[----:B------:R-:W-:Y:S05]  /*6530*/  BSYNC B1 ;  /* 0x0000000000017941 */ /* 0x000fea0003800000 */
.L_x_67924:
        /* <DEDUP_REMOVED lines=9> */
.L_x_67928:
[----:B------:R-:W-:Y:S02]  /*65d0*/  IMAD.MOV.U32 R16, RZ, RZ, R4 ;  /* 0x000000ffff107224 */ /* 0x000fe400078e0004 */
[----:B------:R-:W-:Y:S02]  /*65e0*/  IMAD.MOV.U32 R18, RZ, RZ, R13 ;  /* 0x000000ffff127224 */ /* 0x000fe400078e000d */
[----:B------:R-:W-:Y:S02]  /*65f0*/  IMAD.MOV.U32 R4, RZ, RZ, R3 ;  /* 0x000000ffff047224 */ /* 0x000fe400078e0003 */
[----:B------:R-:W-:-:S07]  /*6600*/  IMAD.MOV.U32 R13, RZ, RZ, R12 ;  /* 0x000000ffff0d7224 */ /* 0x000fce00078e000c */
.L_x_67929:
[----:B------:R-:W-:Y:S05]  /*6610*/  BSYNC B1 ;  /* 0x0000000000017941 */ /* 0x000fea0003800000 */
.L_x_67927:
        /* <DEDUP_REMOVED lines=16> */
.L_x_67931:
[----:B------:R-:W-:Y:S01]  /*6720*/  IMAD.MOV.U32 R10, RZ, RZ, R11 ;  /* 0x000000ffff0a7224 */ /* 0x000fe200078e000b */
[----:B------:R-:W-:Y:S01]  /*6730*/  MOV R6, R7 ;  /* 0x0000000700067202 */ /* 0x000fe20000000f00 */
[----:B------:R-:W-:Y:S02]  /*6740*/  IMAD.MOV.U32 R11, RZ, RZ, R5 ;  /* 0x000000ffff0b7224 */ /* 0x000fe400078e0005 */
[----:B------:R-:W-:-:S07]  /*6750*/  IMAD.MOV.U32 R7, RZ, RZ, R14 ;  /* 0x000000ffff077224 */ /* 0x000fce00078e000e */
.L_x_67932:
[----:B------:R-:W-:Y:S05]  /*6760*/  BSYNC B1 ;  /* 0x0000000000017941 */ /* 0x000fea0003800000 */
.L_x_67930:
        /* <DEDUP_REMOVED lines=9> */
.L_x_67934:
[----:B------:R-:W-:Y:S01]  /*6800*/  MOV R9, R10 ;  /* 0x0000000a00097202 */ /* 0x000fe20000000f00 */
[----:B------:R-:W-:Y:S02]  /*6810*/  IMAD.MOV.U32 R5, RZ, RZ, R6 ;  /* 0x000000ffff057224 */ /* 0x000fe400078e0006 */
[----:B------:R-:W-:Y:S02]  /*6820*/  IMAD.MOV.U32 R10, RZ, RZ, R4 ;  /* 0x000000ffff0a7224 */ /* 0x000fe400078e0004 */
[----:B------:R-:W-:-:S07]  /*6830*/  IMAD.MOV.U32 R6, RZ, RZ, R13 ;  /* 0x000000ffff067224 */ /* 0x000fce00078e000d */
.L_x_67935:
[----:B------:R-:W-:Y:S05]  /*6840*/  BSYNC B1 ;  /* 0x0000000000017941 */ /* 0x000fea0003800000 */
.L_x_67933:
        /* <DEDUP_REMOVED lines=9> */
.L_x_67937:
[----:B------:R-:W-:Y:S02]  /*68e0*/  IMAD.MOV.U32 R8, RZ, RZ, R9 ;  /* 0x000000ffff087224 */ /* 0x000fe400078e0009 */
[----:B------:R-:W-:Y:S02]  /*68f0*/  IMAD.MOV.U32 R4, RZ, RZ, R5 ;  /* 0x000000ffff047224 */ /* 0x000fe400078e0005 */
[----:B------:R-:W-:Y:S02]  /*6900*/  IMAD.MOV.U32 R9, RZ, RZ, R16 ;  /* 0x000000ffff097224 */ /* 0x000fe400078e0010 */
[----:B------:R-:W-:-:S07]  /*6910*/  IMAD.MOV.U32 R5, RZ, RZ, R18 ;  /* 0x000000ffff057224 */ /* 0x000fce00078e0012 */
.L_x_67938:
[----:B------:R-:W-:Y:S05]  /*6920*/  BSYNC B1 ;  /* 0x0000000000017941 */ /* 0x000fea0003800000 */
.L_x_67936:
[----:B------:R-:W-:Y:S01]  /*6930*/  FADD.FTZ R12, R17, R24 ;  /* 0x00000018110c7221 */ /* 0x000fe20000010000 */
[----:B------:R-:W-:-:S07]  /*6940*/  MOV R13, R32 ;  /* 0x00000020000d7202 */ /* 0x000fce0000000f00 */
.L_x_67902:
[----:B------:R-:W-:Y:S05]  /*6950*/  BSYNC B0 ;  /* 0x0000000000007941 */ /* 0x000fea0003800000 */
.L_x_67901:
[----:B------:R-:W-:Y:S01]  /*6960*/  ISETP.NE.AND P0, PT, R15, RZ, PT ;  /* 0x000000ff0f00720c */ /* 0x000fe20003f05270 */
[----:B------:R-:W-:Y:S01]  /*6970*/  IMAD.MOV.U32 R16, RZ, RZ, R13 ;  /* 0x000000ffff107224 */ /* 0x000fe200078e000d */
[----:B------:R-:W-:Y:S01]  /*6980*/  ISETP.NE.AND P1, PT, R2, RZ, PT ;  /* 0x000000ff0200720c */ /* 0x000fe20003f25270 */
[----:B------:R-:W-:-:S10]  /*6990*/  IMAD.MOV.U32 R17, RZ, RZ, R12 ;  /* 0x000000ffff117224 */ /* 0x000fd400078e000c */
[----:B------:R-:W1:Y:S01]  /*69a0*/  @!P0 S2R R14, SR_CgaCtaId ;  /* 0x00000000000e8919 */ /* 0x000e620000008800 */
[----:B------:R-:W-:-:S04]  /*69b0*/  @!P0 MOV R3, 0x400 ;  /* 0x0000040000038802 */ /* 0x000fc80000000f00 */
[----:B-1----:R-:W-:-:S05]  /*69c0*/  @!P0 LEA R3, R14, R3, 0x18 ;  /* 0x000000030e038211 */ /* 0x002fca00078ec0ff */
[----:B------:R1:W-:Y:S04]  /*69d0*/  @!P0 STS.64 [R3+0x8], R16 ;  /* 0x0000081003008388 */ /* 0x0003e80000000a00 */
[----:B------:R1:W-:Y:S04]  /*69e0*/  @!P0 STS.128 [R3+0x10], R8 ;  /* 0x0000100803008388 */ /* 0x0003e80000000c00 */
[----:B------:R1:W-:Y:S01]  /*69f0*/  @!P0 STS.128 [R3+0x20], R4 ;  /* 0x0000200403008388 */ /* 0x0003e20000000c00 */
[----:B------:R-:W-:Y:S06]  /*6a00*/  BAR.SYNC.DEFER_BLOCKING 0x0 ;  /* 0x0000000000007b1d */ /* 0x000fec0000010000 */
[----:B------:R-:W-:Y:S05]  /*6a10*/  @P1 EXIT ;  /* 0x000000000000194d */ /* 0x000fea0003800000 */
[----:B------:R-:W3:Y:S01]  /*6a20*/  LDC R19, c[0x0][0x230] ;  /* 0x00008c00ff137b82 */ /* 0x000ee20000000800 */
[----:B------:R4:W0:Y:S07]  /*6a30*/  MUFU.LG2 R21, R12 ;  /* 0x0000000c00157308 */ /* 0x00082e0000000c00 */
[----:B-1----:R-:W1:Y:S08]  /*6a40*/  LDC.64 R2, c[0x0][0x218] ;  /* 0x00008600ff027b82 */ /* 0x002e700000000a00 */
[----:B------:R-:W5:Y:S08]  /*6a50*/  LDC.64 R14, c[0x0][0x220] ;  /* 0x00008800ff0e7b82 */ /* 0x000f700000000a00 */
[----:B------:R-:W2:Y:S01]  /*6a60*/  LDC.64 R16, c[0x0][0x228] ;  /* 0x00008a00ff107b82 */ /* 0x000ea20000000a00 */
[C---:B---3--:R-:W-:Y:S01]  /*6a70*/  ISETP.GE.AND P1, PT, R19.reuse, 0x1, PT ;  /* 0x000000011300780c */ /* 0x048fe20003f26270 */
[----:B0-----:R-:W-:Y:S01]  /*6a80*/  IMAD R18, R0, R19, RZ ;  /* 0x0000001300127224 */ /* 0x001fe200078e02ff */
[----:B------:R-:W-:-:S03]  /*6a90*/  ISETP.GE.AND P0, PT, R19, 0x2, PT ;  /* 0x000000021300780c */ /* 0x000fc60003f06270 */
[----:B------:R-:W-:Y:S02]  /*6aa0*/  IMAD.SHL.U32 R19, R18, 0x2, RZ ;  /* 0x0000000212137824 */ /* 0x000fe400078e00ff */
[----:B-1----:R-:W-:-:S04]  /*6ab0*/  IMAD.WIDE R2, R0, 0x4, R2 ;  /* 0x0000000400027825 */ /* 0x002fc800078e0202 */
[----:B-----5:R-:W-:-:S04]  /*6ac0*/  IMAD.WIDE R14, R19, 0x4, R14 ;  /* 0x00000004130e7825 */ /* 0x020fc800078e020e */
[----:B--2---:R-:W-:Y:S01]  /*6ad0*/  IMAD.WIDE R16, R19, 0x4, R16 ;  /* 0x0000000413107825 */ /* 0x004fe200078e0210 */
[----:B----4-:R-:W-:Y:S06]  /*6ae0*/  @!P1 BRA `(.L_x_67939) ;  /* 0x0000000000309947 */ /* 0x010fec0003800000 */
        /* <DEDUP_REMOVED lines=12> */
.L_x_67939:
[----:B------:R-:W-:Y:S05]  /*6bb0*/  @!P0 BRA `(.L_x_67940) ;  /* 0x0000000000188947 */ /* 0x000fea0003800000 */
[----:B0-----:R-:W2:Y:S01]  /*6bc0*/  LDG.E.CONSTANT R5, desc[UR6][R2.64] ;  /* 0x0000000602057981 */ /* 0x001ea2000c1e9900 */
[----:B------:R-:W-:-:S03]  /*6bd0*/  FADD.FTZ R0, -R13, R6 ;  /* 0x000000060d007221 */ /* 0x000fc60000010100 */
[----:B------:R1:W-:Y:S01]  /*6be0*/  STG.E desc[UR6][R14.64+0x8], R10 ;  /* 0x0000080a0e007986 */ /* 0x0003e2000c101906 */
[----:B------:R-:W-:-:S04]  /*6bf0*/  FFMA.FTZ R0, R21, -0.69314718246459960938, R0 ;  /* 0xbf31721815007823 */ /* 0x000fc80000010000 */
[----:B--2---:R-:W-:-:S05]  /*6c00*/  FADD.FTZ R5, R5, R0 ;  /* 0x0000000005057221 */ /* 0x004fca0000010000 */
[----:B------:R1:W-:Y:S02]  /*6c10*/  STG.E desc[UR6][R16.64+0x8], R5 ;  /* 0x0000080510007986 */ /* 0x0003e4000c101906 */
.L_x_67940:
[----:B------:R-:W-:Y:S05]  /*6c20*/  @!P0 EXIT ;  /* 0x000000000000894d */ /* 0x000fea0003800000 */
[----:B------:R-:W2:Y:S01]  /*6c30*/  LDG.E.CONSTANT R2, desc[UR6][R2.64] ;  /* 0x0000000602027981 */ /* 0x000ea2000c1e9900 */
[----:B------:R-:W-:-:S03]  /*6c40*/  FADD.FTZ R7, -R13, R7 ;  /* 0x000000070d077221 */ /* 0x000fc60000010100 */
[----:B------:R-:W-:Y:S01]  /*6c50*/  STG.E desc[UR6][R14.64+0xc], R11 ;  /* 0x00000c0b0e007986 */ /* 0x000fe2000c101906 */
[----:B01----:R-:W-:-:S04]  /*6c60*/  FFMA.FTZ R5, R21, -0.69314718246459960938, R7 ;  /* 0xbf31721815057823 */ /* 0x003fc80000010007 */
[----:B--2---:R-:W-:-:S05]  /*6c70*/  FADD.FTZ R5, R2, R5 ;  /* 0x0000000502057221 */ /* 0x004fca0000010000 */
[----:B------:R-:W-:Y:S01]  /*6c80*/  STG.E desc[UR6][R16.64+0xc], R5 ;  /* 0x00000c0510007986 */ /* 0x000fe2000c101906 */
[----:B------:R-:W-:Y:S05]  /*6c90*/  EXIT ;  /* 0x000000000000794d */ /* 0x000fea0003800000 */
.L_x_67941:
        /* <DEDUP_REMOVED lines=14> */
.L_x_74371:


//--------------------- .text._ZN17fastertransformer17batch_topk_kernelIfLi8ELi32EEEvPKiPKT_PiPfS7_PKbS2_NS_14BeamHypothesesEiiifS3_ --------------------------
	.section	.text._ZN17fastertransformer17batch_topk_kernelIfLi8ELi32EEEvPKiPKT_PiPfS7_PKbS2_NS_14BeamHypothesesEiiifS3_,"ax",@progbits
	.align	128
        .global         _ZN17fastertransformer17batch_topk_kernelIfLi8ELi32EEEvPKiPKT_PiPfS7_PKbS2_NS_14BeamHypothesesEiiifS3_
        .type           _ZN17fastertransformer17batch_topk_kernelIfLi8ELi32EEEvPKiPKT_PiPfS7_PKbS2_NS_14BeamHypothesesEiiifS3_,@function
        .size           _ZN17fastertransformer17batch_topk_kernelIfLi8ELi32EEEvPKiPKT_PiPfS7_PKbS2_NS_14BeamHypothesesEiiifS3_,(.L_x_74372 - _ZN17fastertransformer17batch_topk_kernelIfLi8ELi32EEEvPKiPKT_PiPfS7_PKbS2_NS_14BeamHypothesesEiiifS3_)
        .other          _ZN17fastertransformer17batch_topk_kernelIfLi8ELi32EEEvPKiPKT_PiPfS7_PKbS2_NS_14BeamHypothesesEiiifS3_,@"STO_CUDA_ENTRY STV_DEFAULT"
_ZN17fastertransformer17batch_topk_kernelIfLi8ELi32EEEvPKiPKT_PiPfS7_PKbS2_NS_14BeamHypothesesEiiifS3_:
.text._ZN17fastertransformer17batch_topk_kernelIfLi8ELi32EEEvPKiPKT_PiPfS7_PKbS2_NS_14BeamHypothesesEiiifS3_:
        /* <DEDUP_REMOVED lines=44> */
.L_x_67943:
[----:B------:R-:W0:Y:S02]  /*02c0*/  LDC.64 R2, c[0x0][0x270] ;  /* 0x00009c00ff027b82 */ /* 0x000e240000000a00 */
[----:B0-----:R-:W-:-:S04]  /*02d0*/  LEA R2, P0, R5, R2, 0x2 ;  /* 0x0000000205027211 */ /* 0x001fc800078010ff */
[----:B------:R-:W-:Y:S01]  /*02e0*/  LEA.HI.X R3, R5, R3, R4, 0x2, P0 ;  /* 0x0000000305037211 */ /* 0x000fe200000f1404 */
[----:B------:R-:W-:-:S05]  /*02f0*/  IMAD.MOV.U32 R5, RZ, RZ, 0x7f7fffff ;  /* 0x7f7fffffff057424 */ /* 0x000fca00078e00ff */
[----:B------:R0:W-:Y:S03]  /*0300*/  STG.E desc[UR6][R2.64], R5 ;  /* 0x0000000502007986 */ /* 0x0001e6000c101906 */
.L_x_67944:
[----:B------:R-:W-:Y:S05]  /*0310*/  BSYNC B0 ;  /* 0x0000000000007941 */ /* 0x000fea0003800000 */
.L_x_67942:
[----:B------:R-:W-:Y:S01]  /*0320*/  ISETP.GE.AND P0, PT, R0, UR4, PT ;  /* 0x0000000400007c0c */ /* 0x000fe2000bf06270 */
        /* <DEDUP_REMOVED lines=36> */
[----:B------:R-:W-:Y:S01]  /*0570*/  MOV R5, 0xff7fffff ;  /* 0xff7fffff00057802 */ /* 0x000fe20000000f00 */
[----:B------:R-:W-:Y:S01]  /*0580*/  IMAD.MOV.U32 R25, RZ, RZ, -0x1 ;  /* 0xffffffffff197424 */ /* 0x000fe200078e00ff */
[----:B------:R-:W-:Y:S01]  /*0590*/  MOV R20, 0xff7fffff ;  /* 0xff7fffff00147802 */ /* 0x000fe20000000f00 */
        /* <DEDUP_REMOVED lines=19> */
[----:B------:R0:W1:Y:S02]  /*06d0*/  MUFU.EX2 R15, -R8 ;  /* 0x80000008000f7308 */ /* 0x0000640000000800 */
.L_x_67973:
[----:B------:R-:W-:-:S04]  /*06e0*/  IADD3 R4, P0, R29, R0, RZ ;  /* 0x000000001d047210 */ /* 0x000fc80007f1e0ff */
[----:B------:R-:W-:Y:S02]  /*06f0*/  LEA.HI.X.SX32 R7, R0, R27, 0x1, P0 ;  /* 0x0000001b00077211 */ /* 0x000fe400000f0eff */
[----:B------:R-:W-:-:S04]  /*0700*/  LEA R6, P0, R4, UR8, 0x2 ;  /* 0x0000000804067c11 */ /* 0x000fc8000f8010ff */
[----:B------:R-:W-:-:S05]  /*0710*/  LEA.HI.X R7, R4, UR9, R7, 0x2, P0 ;  /* 0x0000000904077c11 */ /* 0x000fca00080f1407 */
[----:B------:R2:W1:Y:S01]  /*0720*/  LDG.E.CONSTANT R6, desc[UR6][R6.64] ;  /* 0x0000000606067981 */ /* 0x000462000c1e9900 */
[----:B------:R-:W-:Y:S01]  /*0730*/  MOV R19, UR17 ;  /* 0x0000001100137c02 */ /* 0x000fe20008000f00 */
[----:B------:R-:W-:Y:S01]  /*0740*/  BSSY B2, `(.L_x_67949) ;  /* 0x0000022000027945 */ /* 0x000fe20003800000 */
[----:B------:R-:W-:Y:S02]  /*0750*/  ISETP.GE.AND P2, PT, R0, RZ, PT ;  /* 0x000000ff0000720c */ /* 0x000fe40003f46270 */
[----:B------:R-:W-:-:S04]  /*0760*/  IABS R11, R19 ;  /* 0x00000013000b7213 */ /* 0x000fc80000000000 */
[----:B------:R-:W3:Y:S08]  /*0770*/  I2F.RP R4, R11 ;  /* 0x0000000b00047306 */ /* 0x000ef00000209400 */
[----:B---3--:R-:W0:Y:S02]  /*0780*/  MUFU.RCP R4, R4 ;  /* 0x0000000400047308 */ /* 0x008e240000001000 */
[----:B0-----:R-:W-:-:S06]  /*0790*/  VIADD R8, R4, 0xffffffe ;  /* 0x0ffffffe04087836 */ /* 0x001fcc0000000000 */
[----:B------:R0:W3:Y:S02]  /*07a0*/  F2I.FTZ.U32.TRUNC.NTZ R9, R8 ;  /* 0x0000000800097305 */ /* 0x0000e4000021f000 */
[----:B0-----:R-:W-:Y:S02]  /*07b0*/  IMAD.MOV.U32 R8, RZ, RZ, RZ ;  /* 0x000000ffff087224 */ /* 0x001fe400078e00ff */
        /* <DEDUP_REMOVED lines=15> */
[----:B--2---:R-:W-:-:S05]  /*08b0*/  I2FP.F32.S32 R7, R4 ;  /* 0x0000000400077245 */ /* 0x004fca0000201400 */
[----:B-1----:R-:W-:-:S04]  /*08c0*/  @P1 FMUL.FTZ R6, R6, R15 ;  /* 0x0000000f06061220 */ /* 0x002fc80000410000 */
[----:B------:R-:W-:-:S05]  /*08d0*/  FFMA.FTZ R6, R7, UR10, R6 ;  /* 0x0000000a07067c23 */ /* 0x000fca0008010006 */
[----:B------:R-:W-:-:S04]  /*08e0*/  FSETP.GEU.FTZ.AND P0, PT, R5, R6, PT ;  /* 0x000000060500720b */ /* 0x000fc80003f1e000 */
[----:B------:R-:W-:-:S13]  /*08f0*/  ISETP.EQ.OR P0, PT, R32, -0x1, !P0 ;  /* 0xffffffff2000780c */ /* 0x000fda0004702670 */
[----:B------:R-:W-:Y:S05]  /*0900*/  @P0 BRA `(.L_x_67950) ;  /* 0x00000000000c0947 */ /* 0x000fea0003800000 */
[----:B------:R-:W-:-:S04]  /*0910*/  FSETP.NEU.FTZ.AND P0, PT, R5, R6, PT ;  /* 0x000000060500720b */ /* 0x000fc80003f1d000 */
[----:B------:R-:W-:-:S13]  /*0920*/  ISETP.LE.OR P0, PT, R32, R0, P0 ;  /* 0x000000002000720c */ /* 0x000fda0000703670 */
[----:B------:R-:W-:Y:S05]  /*0930*/  @P0 BRA `(.L_x_67951) ;  /* 0x0000000000080947 */ /* 0x000fea0003800000 */
.L_x_67950:
[----:B------:R-:W-:Y:S01]  /*0940*/  MOV R5, R6 ;  /* 0x0000000600057202 */ /* 0x000fe20000000f00 */
[----:B------:R-:W-:-:S07]  /*0950*/  IMAD.MOV.U32 R32, RZ, RZ, R0 ;  /* 0x000000ffff207224 */ /* 0x000fce00078e0000 */
.L_x_67951:
[----:B------:R-:W-:Y:S05]  /*0960*/  BSYNC B2 ;  /* 0x0000000000027941 */ /* 0x000fea0003800000 */
.L_x_67949:
        /* <DEDUP_REMOVED lines=9> */
.L_x_67953:
[----:B------:R-:W-:Y:S02]  /*0a00*/  IMAD.MOV.U32 R7, RZ, RZ, R5 ;  /* 0x000000ffff077224 */ /* 0x000fe400078e0005 */
[----:B------:R-:W-:Y:S02]  /*0a10*/  IMAD.MOV.U32 R9, RZ, RZ, R32 ;  /* 0x000000ffff097224 */ /* 0x000fe400078e0020 */
[----:B------:R-:W-:Y:S02]  /*0a20*/  IMAD.MOV.U32 R5, RZ, RZ, R23 ;  /* 0x000000ffff057224 */ /* 0x000fe400078e0017 */
[----:B------:R-:W-:-:S07]  /*0a30*/  IMAD.MOV.U32 R32, RZ, RZ, R39 ;  /* 0x000000ffff207224 */ /* 0x000fce00078e0027 */
.L_x_67954:
[----:B------:R-:W-:Y:S05]  /*0a40*/  BSYNC B2 ;  /* 0x0000000000027941 */ /* 0x000fea0003800000 */
.L_x_67952:
        /* <DEDUP_REMOVED lines=11> */
.L_x_67956:
[----:B------:R-:W-:Y:S02]  /*0b00*/  IMAD.MOV.U32 R4, RZ, RZ, R7 ;  /* 0x000000ffff047224 */ /* 0x000fe400078e0007 */
[----:B------:R-:W-:Y:S02]  /*0b10*/  IMAD.MOV.U32 R6, RZ, RZ, R9 ;  /* 0x000000ffff067224 */ /* 0x000fe400078e0009 */
[----:B------:R-:W-:Y:S02]  /*0b20*/  IMAD.MOV.U32 R23, RZ, RZ, R22 ;  /* 0x000000ffff177224 */ /* 0x000fe400078e0016 */
[----:B------:R-:W-:-:S07]  /*0b30*/  IMAD.MOV.U32 R39, RZ, RZ, R38 ;  /* 0x000000ffff277224 */ /* 0x000fce00078e0026 */
.L_x_67957:
[----:B------:R-:W-:Y:S05]  /*0b40*/  BSYNC B2 ;  /* 0x0000000000027941 */ /* 0x000fea0003800000 */
.L_x_67955:
        /* <DEDUP_REMOVED lines=11> */
.L_x_67959:
[----:B------:R-:W-:Y:S02]  /*0c00*/  IMAD.MOV.U32 R7, RZ, RZ, R4 ;  /* 0x000000ffff077224 */ /* 0x000fe400078e0004 */
[----:B------:R-:W-:Y:S02]  /*0c10*/  IMAD.MOV.U32 R9, RZ, RZ, R6 ;  /* 0x000000ffff097224 */ /* 0x000fe400078e0006 */
[----:B------:R-:W-:Y:S02]  /*0c20*/  IMAD.MOV.U32 R22, RZ, RZ, R21 ;  /* 0x000000ffff167224 */ /* 0x000fe400078e0015 */
[----:B------:R-:W-:-:S07]  /*0c30*/  IMAD.MOV.U32 R38, RZ, RZ, R37 ;  /* 0x000000ffff267224 */ /* 0x000fce00078e0025 */
.L_x_67960:
[----:B------:R-:W-:Y:S05]  /*0c40*/  BSYNC B2 ;  /* 0x0000000000027941 */ /* 0x000fea0003800000 */
.L_x_67958:
        /* <DEDUP_REMOVED lines=11> */
.L_x_67962:
[----:B------:R-:W-:Y:S02]  /*0d00*/  IMAD.MOV.U32 R4, RZ, RZ, R7 ;  /* 0x000000ffff047224 */ /* 0x000fe400078e0007 */
[----:B------:R-:W-:Y:S02]  /*0d10*/  IMAD.MOV.U32 R6, RZ, RZ, R9 ;  /* 0x000000ffff067224 */ /* 0x000fe400078e0009 */
[----:B------:R-:W-:Y:S02]  /*0d20*/  IMAD.MOV.U32 R21, RZ, RZ, R20 ;  /* 0x000000ffff157224 */ /* 0x000fe400078e0014 */
[----:B------:R-:W-:-:S07]  /*0d30*/  IMAD.MOV.U32 R37, RZ, RZ, R36 ;  /* 0x000000ffff257224 */ /* 0x000fce00078e0024 */
.L_x_67963:
[----:B------:R-:W-:Y:S05]  /*0d40*/  BSYNC B2 ;  /* 0x0000000000027941 */ /* 0x000fea0003800000 */
.L_x_67961:
        /* <DEDUP_REMOVED lines=11> */
.L_x_67965:
[----:B------:R-:W-:Y:S02]  /*0e00*/  IMAD.MOV.U32 R7, RZ, RZ, R4 ;  /* 0x000000ffff077224 */ /* 0x000fe400078e0004 */
[----:B------:R-:W-:Y:S02]  /*0e10*/  IMAD.MOV.U32 R9, RZ, RZ, R6 ;  /* 0x000000ffff097224 */ /* 0x000fe400078e0006 */
[----:B------:R-:W-:Y:S02]  /*0e20*/  IMAD.MOV.U32 R20, RZ, RZ, R35 ;  /* 0x000000ffff147224 */ /* 0x000fe400078e0023 */
[----:B------:R-:W-:-:S07]  /*0e30*/  IMAD.MOV.U32 R36, RZ, RZ, R25 ;  /* 0x000000ffff247224 */ /* 0x000fce00078e0019 */
.L_x_67966:
[----:B------:R-:W-:Y:S05]  /*0e40*/  BSYNC B2 ;  /* 0x0000000000027941 */ /* 0x000fea0003800000 */
.L_x_67964:
        /* <DEDUP_REMOVED lines=11> */
.L_x_67968:
[----:B------:R-:W-:Y:S02]  /*0f00*/  IMAD.MOV.U32 R4, RZ, RZ, R7 ;  /* 0x000000ffff047224 */ /* 0x000fe400078e0007 */
[----:B------:R-:W-:Y:S02]  /*0f10*/  IMAD.MOV.U32 R11, RZ, RZ, R9 ;  /* 0x000000ffff0b7224 */ /* 0x000fe400078e0009 */
[----:B------:R-:W-:Y:S02]  /*0f20*/  IMAD.MOV.U32 R25, RZ, RZ, R24 ;  /* 0x000000ffff197224 */ /* 0x000fe400078e0018 */
[----:B------:R-:W-:-:S07]  /*0f30*/  IMAD.MOV.U32 R35, RZ, RZ, R34 ;  /* 0x000000ffff237224 */ /* 0x000fce00078e0022 */
.L_x_67969:
[----:B------:R-:W-:Y:S05]  /*0f40*/  BSYNC B2 ;  /* 0x0000000000027941 */ /* 0x000fea0003800000 */
.L_x_67967:
        /* <DEDUP_REMOVED lines=9> */
.L_x_67971:
[----:B------:R-:W-:Y:S02]  /*0fe0*/  IMAD.MOV.U32 R24, RZ, RZ, R2 ;  /* 0x000000ffff187224 */ /* 0x000fe400078e0002 */
[----:B------:R-:W-:Y:S02]  /*0ff0*/  IMAD.MOV.U32 R34, RZ, RZ, R33 ;  /* 0x000000ffff227224 */ /* 0x000fe400078e0021 */
[----:B------:R-:W-:Y:S02]  /*1000*/  IMAD.MOV.U32 R2, RZ, RZ, R11 ;  /* 0x000000ffff027224 */ /* 0x000fe400078e000b */
[----:B------:R-:W-:-:S07]  /*1010*/  IMAD.MOV.U32 R33, RZ, RZ, R4 ;  /* 0x000000ffff217224 */ /* 0x000fce00078e0004 */
.L_x_67972:
[----:B------:R-:W-:Y:S05]  /*1020*/  BSYNC B2 ;  /* 0x0000000000027941 */ /* 0x000fea0003800000 */
.L_x_67970:
[----:B------:R-:W-:-:S05]  /*1030*/  VIADD R0, R0, 0x20 ;  /* 0x0000002000007836 */ /* 0x000fca0000000000 */
[----:B------:R-:W-:-:S13]  /*1040*/  ISETP.GE.AND P0, PT, R0, UR11, PT ;  /* 0x0000000b00007c0c */ /* 0x000fda000bf06270 */
[----:B------:R-:W-:Y:S05]  /*1050*/  @!P0 BRA `(.L_x_67973) ;  /* 0xfffffff400a08947 */ /* 0x000fea000383ffff */
[----:B------:R-:W-:Y:S05]  /*1060*/  BSYNC B0 ;  /* 0x0000000000007941 */ /* 0x000fea0003800000 */
.L_x_67948:
[----:B------:R-:W-:Y:S05]  /*1070*/  BRA `(.L_x_67946) ;  /* 0x0000001400547947 */ /* 0x000fea0003800000 */
.L_x_67947:
[----:B------:R-:W-:Y:S01]  /*1080*/  LOP3.LUT R2, RZ, R0, RZ, 0x33, !PT ;  /* 0x00000000ff027212 */ /* 0x000fe200078e33ff */
[----:B------:R-:W-:Y:S01]  /*1090*/  BSSY B0, `(.L_x_67974) ;  /* 0x0000028000007945 */ /* 0x000fe20003800000 */
[----:B------:R-:W-:Y:S01]  /*10a0*/  MOV R5, 0xff7fffff ;  /* 0xff7fffff00057802 */ /* 0x000fe20000000f00 */
[----:B------:R-:W-:Y:S02]  /*10b0*/  IMAD.MOV.U32 R33, RZ, RZ, -0x800001 ;  /* 0xff7fffffff217424 */ /* 0x000fe400078e00ff */
[----:B------:R-:W-:-:S05]  /*10c0*/  VIADD R2, R2, UR4 ;  /* 0x0000000402027c36 */ /* 0x000fca0008000000 */
[C---:B------:R-:W-:Y:S02]  /*10d0*/  LOP3.LUT P1, RZ, R2.reuse, 0x20, RZ, 0xc0, !PT ;  /* 0x0000002002ff7812 */ /* 0x040fe4000782c0ff */
[----:B------:R-:W-:Y:S01]  /*10e0*/  LOP3.LUT P0, RZ, R2, 0xffffffe0, RZ, 0xc0, !PT ;  /* 0xffffffe002ff7812 */ /* 0x000fe2000780c0ff */
[----:B------:R-:W-:-:S10]  /*10f0*/  IMAD.MOV.U32 R2, RZ, RZ, -0x1 ;  /* 0xffffffffff027424 */ /* 0x000fd400078e00ff */
[----:B------:R-:W-:Y:S05]  /*1100*/  @P1 BRA `(.L_x_67975) ;  /* 0x0000000000801947 */ /* 0x000fea0003800000 */
[----:B------:R-:W-:Y:S01]  /*1110*/  IMAD.MOV.U32 R2, RZ, RZ, R0 ;  /* 0x000000ffff027224 */ /* 0x000fe200078e0000 */
[----:B------:R-:W-:Y:S01]  /*1120*/  ULDC.64 UR12, c[0x0][0x218] ;  /* 0x00008600000c7ab9 */ /* 0x000fe20000000a00 */
[----:B------:R-:W-:Y:S01]  /*1130*/  IABS R10, R19 ;  /* 0x00000013000a7213 */ /* 0x000fe20000000000 */
[----:B------:R-:W-:Y:S02]  /*1140*/  ULDC UR5, c[0x0][0x2e0] ;  /* 0x0000b80000057ab9 */ /* 0x000fe40000000800 */
[----:B------:R-:W-:-:S04]  /*1150*/  IADD3 R3, P1, R29, R2, RZ ;  /* 0x000000021d037210 */ /* 0x000fc80007f3e0ff */
[----:B------:R-:W-:Y:S02]  /*1160*/  LEA.HI.X.SX32 R4, R2, R27, 0x1, P1 ;  /* 0x0000001b02047211 */ /* 0x000fe400008f0eff */
[----:B------:R-:W-:-:S04]  /*1170*/  LEA R6, P1, R3, UR12, 0x2 ;  /* 0x0000000c03067c11 */ /* 0x000fc8000f8210ff */
[----:B------:R-:W-:-:S05]  /*1180*/  LEA.HI.X R7, R3, UR13, R4, 0x2, P1 ;  /* 0x0000000d03077c11 */ /* 0x000fca00088f1404 */
[----:B------:R-:W2:Y:S01]  /*1190*/  LDG.E.CONSTANT R6, desc[UR6][R6.64] ;  /* 0x0000000606067981 */ /* 0x000ea2000c1e9900 */
[----:B------:R-:W0:Y:S01]  /*11a0*/  I2F.RP R11, R10 ;  /* 0x0000000a000b7306 */ /* 0x000e220000209400 */
[----:B------:R-:W-:Y:S02]  /*11b0*/  IABS R4, R0 ;  /* 0x0000000000047213 */ /* 0x000fe40000000000 */
[----:B------:R-:W-:Y:S01]  /*11c0*/  ISETP.GE.AND P2, PT, R0, RZ, PT ;  /* 0x000000ff0000720c */ /* 0x000fe20003f46270 */
[----:B------:R-:W-:Y:S01]  /*11d0*/  VIADD R0, R2, 0x20 ;  /* 0x0000002002007836 */ /* 0x000fe20000000000 */
[----:B------:R-:W-:-:S03]  /*11e0*/  ISETP.NE.AND P3, PT, R19, RZ, PT ;  /* 0x000000ff1300720c */ /* 0x000fc60003f65270 */
[----:B0-----:R-:W0:Y:S02]  /*11f0*/  MUFU.RCP R11, R11 ;  /* 0x0000000b000b7308 */ /* 0x001e240000001000 */
[----:B0-----:R-:W-:-:S06]  /*1200*/  VIADD R8, R11, 0xffffffe ;  /* 0x0ffffffe0b087836 */ /* 0x001fcc0000000000 */
[----:B------:R0:W1:Y:S02]  /*1210*/  F2I.FTZ.U32.TRUNC.NTZ R9, R8 ;  /* 0x0000000800097305 */ /* 0x000064000021f000 */
[----:B0-----:R-:W-:Y:S02]  /*1220*/  IMAD.MOV.U32 R8, RZ, RZ, RZ ;  /* 0x000000ffff087224 */ /* 0x001fe400078e00ff */
[----:B-1----:R-:W-:-:S04]  /*1230*/  IMAD.MOV R3, RZ, RZ, -R9 ;  /* 0x000000ffff037224 */ /* 0x002fc800078e0a09 */
[----:B------:R-:W-:-:S04]  /*1240*/  IMAD R3, R3, R10, RZ ;  /* 0x0000000a03037224 */ /* 0x000fc800078e02ff */
[----:B------:R-:W-:-:S06]  /*1250*/  IMAD.HI.U32 R3, R9, R3, R8 ;  /* 0x0000000309037227 */ /* 0x000fcc00078e0008 */
        /* <DEDUP_REMOVED lines=9> */
[----:B------:R-:W-:-:S05]  /*12f0*/  I2FP.F32.S32 R3, R3 ;  /* 0x0000000300037245 */ /* 0x000fca0000201400 */
[----:B--2---:R-:W-:-:S07]  /*1300*/  FFMA.FTZ R33, R3, UR5, R6 ;  /* 0x0000000503217c23 */ /* 0x004fce0008010006 */
.L_x_67975:
[----:B------:R-:W-:Y:S05]  /*1310*/  BSYNC B0 ;  /* 0x0000000000007941 */ /* 0x000fea0003800000 */
.L_x_67974:
[----:B------:R-:W-:Y:S01]  /*1320*/  IMAD.MOV.U32 R25, RZ, RZ, -0x1 ;  /* 0xffffffffff197424 */ /* 0x000fe200078e00ff */
        /* <DEDUP_REMOVED lines=12> */
[----:B------:R-:W-:Y:S06]  /*13f0*/  @!P0 BRA `(.L_x_67946) ;  /* 0x0000001000748947 */ /* 0x000fec0003800000 */
[----:B------:R-:W-:Y:S01]  /*1400*/  IABS R8, R19 ;  /* 0x0000001300087213 */ /* 0x000fe20000000000 */
[----:B------:R-:W0:Y:S01]  /*1410*/  LDC R3, c[0x0][0x2e0] ;  /* 0x0000b800ff037b82 */ /* 0x000e220000000800 */
[----:B------:R-:W-:Y:S01]  /*1420*/  IMAD.MOV.U32 R5, RZ, RZ, -0x800001 ;  /* 0xff7fffffff057424 */ /* 0x000fe200078e00ff */
[----:B------:R-:W-:Y:S01]  /*1430*/  MOV R23, 0xff7fffff ;  /* 0xff7fffff00177802 */ /* 0x000fe20000000f00 */
[----:B------:R-:W1:Y:S01]  /*1440*/  I2F.RP R4, R8 ;  /* 0x0000000800047306 */ /* 0x000e620000209400 */
[----:B------:R-:W-:Y:S01]  /*1450*/  IMAD.MOV.U32 R25, RZ, RZ, -0x1 ;  /* 0xffffffffff197424 */ /* 0x000fe200078e00ff */
[----:B------:R-:W-:Y:S01]  /*1460*/  MOV R37, 0xffffffff ;  /* 0xffffffff00257802 */ /* 0x000fe20000000f00 */
[----:B------:R-:W-:Y:S02]  /*1470*/  IMAD.MOV.U32 R24, RZ, RZ, -0x1 ;  /* 0xffffffffff187424 */ /* 0x000fe400078e00ff */
[----:B------:R-:W-:Y:S02]  /*1480*/  IMAD.MOV.U32 R32, RZ, RZ, -0x1 ;  /* 0xffffffffff207424 */ /* 0x000fe400078e00ff */
[----:B------:R-:W-:-:S02]  /*1490*/  IMAD.MOV.U32 R22, RZ, RZ, -0x800001 ;  /* 0xff7fffffff167424 */ /* 0x000fc400078e00ff */
[----:B------:R-:W-:Y:S02]  /*14a0*/  IMAD.MOV.U32 R21, RZ, RZ, -0x800001 ;  /* 0xff7fffffff157424 */ /* 0x000fe400078e00ff */
[----:B------:R-:W-:Y:S02]  /*14b0*/  IMAD.MOV.U32 R20, RZ, RZ, -0x800001 ;  /* 0xff7fffffff147424 */ /* 0x000fe400078e00ff */
[----:B------:R-:W-:Y:S01]  /*14c0*/  IMAD.MOV.U32 R35, RZ, RZ, -0x800001 ;  /* 0xff7fffffff237424 */ /* 0x000fe200078e00ff */
[----:B-1----:R-:W1:Y:S01]  /*14d0*/  MUFU.RCP R4, R4 ;  /* 0x0000000400047308 */ /* 0x002e620000001000 */
[----:B------:R-:W-:Y:S02]  /*14e0*/  IMAD.MOV.U32 R34, RZ, RZ, -0x800001 ;  /* 0xff7fffffff227424 */ /* 0x000fe400078e00ff */
[----:B------:R-:W-:Y:S02]  /*14f0*/  IMAD.MOV.U32 R39, RZ, RZ, -0x1 ;  /* 0xffffffffff277424 */ /* 0x000fe400078e00ff */
[----:B------:R-:W-:-:S02]  /*1500*/  IMAD.MOV.U32 R38, RZ, RZ, -0x1 ;  /* 0xffffffffff267424 */ /* 0x000fc400078e00ff */
[----:B------:R-:W-:Y:S02]  /*1510*/  IMAD.MOV.U32 R36, RZ, RZ, -0x1 ;  /* 0xffffffffff247424 */ /* 0x000fe400078e00ff */
[----:B-1----:R-:W-:-:S04]  /*1520*/  VIADD R6, R4, 0xffffffe ;  /* 0x0ffffffe04067836 */ /* 0x002fc80000000000 */
[----:B------:R1:W2:Y:S02]  /*1530*/  F2I.FTZ.U32.TRUNC.NTZ R7, R6 ;  /* 0x0000000600077305 */ /* 0x0002a4000021f000 */
[----:B-1----:R-:W-:Y:S02]  /*1540*/  IMAD.MOV.U32 R6, RZ, RZ, RZ ;  /* 0x000000ffff067224 */ /* 0x002fe400078e00ff */
[----:B--2---:R-:W-:-:S04]  /*1550*/  IMAD.MOV R9, RZ, RZ, -R7 ;  /* 0x000000ffff097224 */ /* 0x004fc800078e0a07 */
[----:B------:R-:W-:-:S04]  /*1560*/  IMAD R9, R9, R8, RZ ;  /* 0x0000000809097224 */ /* 0x000fc800078e02ff */
[----:B0-----:R-:W-:-:S07]  /*1570*/  IMAD.HI.U32 R30, R7, R9, R6 ;  /* 0x00000009071e7227 */ /* 0x001fce00078e0006 */
.L_x_68018:
[----:B------:R-:W-:-:S04]  /*1580*/  IADD3 R4, P0, R29, R0, RZ ;  /* 0x000000001d047210 */ /* 0x000fc80007f1e0ff */
[----:B------:R-:W-:Y:S02]  /*1590*/  LEA.HI.X.SX32 R7, R0, R27, 0x1, P0 ;  /* 0x0000001b00077211 */ /* 0x000fe400000f0eff */
[----:B------:R-:W-:-:S04]  /*15a0*/  LEA R6, P0, R4, UR14, 0x2 ;  /* 0x0000000e04067c11 */ /* 0x000fc8000f8010ff */
[----:B------:R-:W-:-:S05]  /*15b0*/  LEA.HI.X R7, R4, UR15, R7, 0x2, P0 ;  /* 0x0000000f04077c11 */ /* 0x000fca00080f1407 */
        /* <DEDUP_REMOVED lines=14> */
[----:B------:R-:W-:Y:S01]  /*16a0*/  IMAD.MOV.U32 R8, RZ, RZ, R9 ;  /* 0x000000ffff087224 */ /* 0x000fe200078e0009 */
[----:B------:R-:W-:-:S03]  /*16b0*/  LOP3.LUT R9, RZ, R19, RZ, 0x33, !PT ;  /* 0x00000013ff097212 */ /* 0x000fc600078e33ff */
[----:B------:R-:W-:-:S05]  /*16c0*/  @!P1 IMAD.MOV R8, RZ, RZ, -R8 ;  /* 0x000000ffff089224 */ /* 0x000fca00078e0a08 */
[----:B------:R-:W-:-:S04]  /*16d0*/  SEL R8, R9, R8, !P2 ;  /* 0x0000000809087207 */ /* 0x000fc80005000000 */
[----:B------:R-:W-:-:S05]  /*16e0*/  I2FP.F32.S32 R8, R8 ;  /* 0x0000000800087245 */ /* 0x000fca0000201400 */
[----:B--2---:R-:W-:-:S05]  /*16f0*/  FFMA.FTZ R8, R8, R3, R11 ;  /* 0x0000000308087223 */ /* 0x004fca000001000b */
[CC--:B------:R-:W-:Y:S02]  /*1700*/  FSETP.GEU.FTZ.AND P0, PT, R5.reuse, R8.reuse, PT ;  /* 0x000000080500720b */ /* 0x0c0fe40003f1e000 */
        /* <DEDUP_REMOVED lines=14> */
.L_x_67977:
[----:B------:R-:W-:Y:S02]  /*17f0*/  IMAD.MOV.U32 R10, RZ, RZ, R23 ;  /* 0x000000ffff0a7224 */ /* 0x000fe400078e0017 */
[----:B------:R-:W-:Y:S02]  /*1800*/  IMAD.MOV.U32 R11, RZ, RZ, R39 ;  /* 0x000000ffff0b7224 */ /* 0x000fe400078e0027 */
[----:B------:R-:W-:Y:S02]  /*1810*/  IMAD.MOV.U32 R39, RZ, RZ, R32 ;  /* 0x000000ffff277224 */ /* 0x000fe400078e0020 */
[----:B------:R-:W-:-:S07]  /*1820*/  IMAD.MOV.U32 R23, RZ, RZ, R5 ;  /* 0x000000ffff177224 */ /* 0x000fce00078e0005 */
.L_x_67978:
[----:B------:R-:W-:Y:S05]  /*1830*/  BSYNC B0 ;  /* 0x0000000000007941 */ /* 0x000fea0003800000 */
.L_x_67976:
        /* <DEDUP_REMOVED lines=9> */
.L_x_67980:
[----:B------:R-:W-:Y:S02]  /*18d0*/  IMAD.MOV.U32 R13, RZ, RZ, R22 ;  /* 0x000000ffff0d7224 */ /* 0x000fe400078e0016 */
[----:B------:R-:W-:Y:S02]  /*18e0*/  IMAD.MOV.U32 R12, RZ, RZ, R38 ;  /* 0x000000ffff0c7224 */ /* 0x000fe400078e0026 */
[----:B------:R-:W-:Y:S02]  /*18f0*/  IMAD.MOV.U32 R22, RZ, RZ, R23 ;  /* 0x000000ffff167224 */ /* 0x000fe400078e0017 */
[----:B------:R-:W-:-:S07]  /*1900*/  IMAD.MOV.U32 R38, RZ, RZ, R39 ;  /* 0x000000ffff267224 */ /* 0x000fce00078e0027 */
.L_x_67981:
[----:B------:R-:W-:Y:S05]  /*1910*/  BSYNC B0 ;  /* 0x0000000000007941 */ /* 0x000fea0003800000 */
.L_x_67979:
        /* <DEDUP_REMOVED lines=9> */
.L_x_67983:
[----:B------:R-:W-:Y:S01]  /*19b0*/  MOV R14, R21 ;  /* 0x00000015000e7202 */ /* 0x000fe20000000f00 */
[----:B------:R-:W-:Y:S02]  /*19c0*/  IMAD.MOV.U32 R15, RZ, RZ, R37 ;  /* 0x000000ffff0f7224 */ /* 0x000fe400078e0025 */
[----:B------:R-:W-:Y:S02]  /*19d0*/  IMAD.MOV.U32 R21, RZ, RZ, R22 ;  /* 0x000000ffff157224 */ /* 0x000fe400078e0016 */
[----:B------:R-:W-:-:S07]  /*19e0*/  IMAD.MOV.U32 R37, RZ, RZ, R38 ;  /* 0x000000ffff257224 */ /* 0x000fce00078e0026 */
.L_x_67984:
[----:B------:R-:W-:Y:S05]  /*19f0*/  BSYNC B0 ;  /* 0x0000000000007941 */ /* 0x000fea0003800000 */
.L_x_67982:
        /* <DEDUP_REMOVED lines=9> */
.L_x_67986:
[----:B------:R-:W-:Y:S01]  /*1a90*/  IMAD.MOV.U32 R17, RZ, RZ, R20 ;  /* 0x000000ffff117224 */ /* 0x000fe200078e0014 */
[----:B------:R-:W-:Y:S01]  /*1aa0*/  MOV R20, R21 ;  /* 0x0000001500147202 */ /* 0x000fe20000000f00 */
[----:B------:R-:W-:Y:S02]  /*1ab0*/  IMAD.MOV.U32 R16, RZ, RZ, R36 ;  /* 0x000000ffff107224 */ /* 0x000fe400078e0024 */
[----:B------:R-:W-:-:S07]  /*1ac0*/  IMAD.MOV.U32 R36, RZ, RZ, R37 ;  /* 0x000000ffff247224 */ /* 0x000fce00078e0025 */
.L_x_67987:
[----:B------:R-:W-:Y:S05]  /*1ad0*/  BSYNC B0 ;  /* 0x0000000000007941 */ /* 0x000fea0003800000 */
.L_x_67985:
        /* <DEDUP_REMOVED lines=9> */
.L_x_67989:
[----:B------:R-:W-:Y:S02]  /*1b70*/  IMAD.MOV.U32 R18, RZ, RZ, R35 ;  /* 0x000000ffff127224 */ /* 0x000fe400078e0023 */
[----:B------:R-:W-:Y:S02]  /*1b80*/  IMAD.MOV.U32 R31, RZ, RZ, R25 ;  /* 0x000000ffff1f7224 */ /* 0x000fe400078e0019 */
[----:B------:R-:W-:Y:S02]  /*1b90*/  IMAD.MOV.U32 R25, RZ, RZ, R36 ;  /* 0x000000ffff197224 */ /* 0x000fe400078e0024 */
[----:B------:R-:W-:-:S07]  /*1ba0*/  IMAD.MOV.U32 R35, RZ, RZ, R20 ;  /* 0x000000ffff237224 */ /* 0x000fce00078e0014 */
.L_x_67990:
[----:B------:R-:W-:Y:S05]  /*1bb0*/  BSYNC B0 ;  /* 0x0000000000007941 */ /* 0x000fea0003800000 */
.L_x_67988:
        /* <DEDUP_REMOVED lines=9> */
.L_x_67992:
[----:B------:R-:W-:Y:S02]  /*1c50*/  IMAD.MOV.U32 R41, RZ, RZ, R34 ;  /* 0x000000ffff297224 */ /* 0x000fe400078e0022 */
[----:B------:R-:W-:Y:S02]  /*1c60*/  IMAD.MOV.U32 R26, RZ, RZ, R24 ;  /* 0x000000ffff1a7224 */ /* 0x000fe400078e0018 */
[----:B------:R-:W-:Y:S02]  /*1c70*/  IMAD.MOV.U32 R24, RZ, RZ, R25 ;  /* 0x000000ffff187224 */ /* 0x000fe400078e0019 */
[----:B------:R-:W-:-:S07]  /*1c80*/  IMAD.MOV.U32 R34, RZ, RZ, R35 ;  /* 0x000000ffff227224 */ /* 0x000fce00078e0023 */
.L_x_67993:
[----:B------:R-:W-:Y:S05]  /*1c90*/  BSYNC B0 ;  /* 0x0000000000007941 */ /* 0x000fea0003800000 */
.L_x_67991:
        /* <DEDUP_REMOVED lines=9> */
.L_x_67995:
[----:B------:R-:W-:Y:S01]  /*1d30*/  MOV R43, R2 ;  /* 0x00000002002b7202 */ /* 0x000fe20000000f00 */
[----:B------:R-:W-:Y:S02]  /*1d40*/  IMAD.MOV.U32 R28, RZ, RZ, R33 ;  /* 0x000000ffff1c7224 */ /* 0x000fe400078e0021 */
[----:B------:R-:W-:Y:S02]  /*1d50*/  IMAD.MOV.U32 R2, RZ, RZ, R24 ;  /* 0x000000ffff027224 */ /* 0x000fe400078e0018 */
[----:B------:R-:W-:-:S07]  /*1d60*/  IMAD.MOV.U32 R33, RZ, RZ, R34 ;  /* 0x000000ffff217224 */ /* 0x000fce00078e0022 */
.L_x_67996:
[----:B------:R-:W-:Y:S05]  /*1d70*/  BSYNC B0 ;  /* 0x0000000000007941 */ /* 0x000fea0003800000 */
.L_x_67994:
[----:B------:R-:W2:Y:S01]  /*1d80*/  LDG.E.CONSTANT R7, desc[UR6][R6.64+0x80] ;  /* 0x0000800606077981 */ /* 0x000ea2000c1e9900 */
[----:B------:R-:W0:Y:S01]  /*1d90*/  I2F.RP R5, R4 ;  /* 0x0000000400057306 */ /* 0x000e220000209400 */
[----:B------:R-:W-:Y:S01]  /*1da0*/  VIADD R22, R0, 0x20 ;  /* 0x0000002000167836 */ /* 0x000fe20000000000 */
[----:B------:R-:W-:Y:S04]  /*1db0*/  BSSY B0, `(.L_x_67997) ;  /* 0x000002a000007945 */ /* 0x000fe80003800000 */
[----:B------:R-:W-:Y:S02]  /*1dc0*/  IABS R8, R22 ;  /* 0x0000001600087213 */ /* 0x000fe40000000000 */
[----:B------:R-:W-:Y:S01]  /*1dd0*/  ISETP.GE.AND P1, PT, R22, RZ, PT ;  /* 0x000000ff1600720c */ /* 0x000fe20003f26270 */
[----:B0-----:R-:W0:Y:S02]  /*1de0*/  MUFU.RCP R5, R5 ;  /* 0x0000000500057308 */ /* 0x001e240000001000 */
[----:B0-----:R-:W-:-:S06]  /*1df0*/  VIADD R20, R5, 0xffffffe ;  /* 0x0ffffffe05147836 */ /* 0x001fcc0000000000 */
[----:B------:R0:W1:Y:S02]  /*1e00*/  F2I.FTZ.U32.TRUNC.NTZ R21, R20 ;  /* 0x0000001400157305 */ /* 0x000064000021f000 */
[----:B0-----:R-:W-:Y:S02]  /*1e10*/  IMAD.MOV.U32 R20, RZ, RZ, RZ ;  /* 0x000000ffff147224 */ /* 0x001fe400078e00ff */
[----:B-1----:R-:W-:-:S04]  /*1e20*/  IMAD.MOV R23, RZ, RZ, -R21 ;  /* 0x000000ffff177224 */ /* 0x002fc800078e0a15 */
[----:B------:R-:W-:-:S04]  /*1e30*/  IMAD R23, R23, R4, RZ ;  /* 0x0000000417177224 */ /* 0x000fc800078e02ff */
[----:B------:R-:W-:Y:S01]  /*1e40*/  IMAD.HI.U32 R30, R21, R23, R20 ;  /* 0x00000017151e7227 */ /* 0x000fe200078e0014 */
[----:B------:R-:W-:-:S03]  /*1e50*/  MOV R21, R8 ;  /* 0x0000000800157202 */ /* 0x000fc60000000f00 */
[----:B------:R-:W-:Y:S02]  /*1e60*/  IMAD.MOV.U32 R8, RZ, RZ, R4 ;  /* 0x000000ffff087224 */ /* 0x000fe400078e0004 */
[----:B------:R-:W-:-:S04]  /*1e70*/  IMAD.HI.U32 R5, R30, R21, RZ ;  /* 0x000000151e057227 */ /* 0x000fc800078e00ff */
[----:B------:R-:W-:-:S04]  /*1e80*/  IMAD.MOV R5, RZ, RZ, -R5 ;  /* 0x000000ffff057224 */ /* 0x000fc800078e0a05 */
[----:B------:R-:W-:-:S05]  /*1e90*/  IMAD R5, R4, R5, R21 ;  /* 0x0000000504057224 */ /* 0x000fca00078e0215 */
[----:B------:R-:W-:-:S13]  /*1ea0*/  ISETP.GT.U32.AND P0, PT, R8, R5, PT ;  /* 0x000000050800720c */ /* 0x000fda0003f04070 */
[----:B------:R-:W-:-:S05]  /*1eb0*/  @!P0 IMAD.IADD R5, R5, 0x1, -R4 ;  /* 0x0000000105058824 */ /* 0x000fca00078e0a04 */
[----:B------:R-:W-:-:S13]  /*1ec0*/  ISETP.GT.U32.AND P0, PT, R8, R5, PT ;  /* 0x000000050800720c */ /* 0x000fda0003f04070 */
[----:B------:R-:W-:-:S04]  /*1ed0*/  @!P0 IMAD.IADD R5, R5, 0x1, -R4 ;  /* 0x0000000105058824 */ /* 0x000fc800078e0a04 */
        /* <DEDUP_REMOVED lines=16> */
[----:B------:R-:W-:Y:S02]  /*1fe0*/  MOV R5, R10 ;  /* 0x0000000a00057202 */ /* 0x000fe40000000f00 */
[----:B------:R-:W-:-:S13]  /*1ff0*/  ISETP.GE.OR P0, PT, R11, R12, P0 ;  /* 0x0000000c0b00720c */ /* 0x000fda0000706670 */
[----:B------:R-:W-:Y:S05]  /*2000*/  @P0 BRA `(.L_x_67999) ;  /* 0x0000000000100947 */ /* 0x000fea0003800000 */
.L_x_67998:
[----:B------:R-:W-:Y:S02]  /*2010*/  IMAD.MOV.U32 R5, RZ, RZ, R13 ;  /* 0x000000ffff057224 */ /* 0x000fe400078e000d */
[----:B------:R-:W-:Y:S02]  /*2020*/  IMAD.MOV.U32 R32, RZ, RZ, R12 ;  /* 0x000000ffff207224 */ /* 0x000fe400078e000c */
[----:B------:R-:W-:Y:S02]  /*2030*/  IMAD.MOV.U32 R13, RZ, RZ, R10 ;  /* 0x000000ffff0d7224 */ /* 0x000fe400078e000a */
[----:B------:R-:W-:-:S07]  /*2040*/  IMAD.MOV.U32 R12, RZ, RZ, R11 ;  /* 0x000000ffff0c7224 */ /* 0x000fce00078e000b */
.L_x_67999:
[----:B------:R-:W-:Y:S05]  /*2050*/  BSYNC B0 ;  /* 0x0000000000007941 */ /* 0x000fea0003800000 */
.L_x_67997:
        /* <DEDUP_REMOVED lines=9> */
.L_x_68001:
[----:B------:R-:W-:Y:S01]  /*20f0*/  MOV R23, R14 ;  /* 0x0000000e00177202 */ /* 0x000fe20000000f00 */
[----:B------:R-:W-:Y:S02]  /*2100*/  IMAD.MOV.U32 R39, RZ, RZ, R15 ;  /* 0x000000ffff277224 */ /* 0x000fe400078e000f */
[----:B------:R-:W-:Y:S02]  /*2110*/  IMAD.MOV.U32 R14, RZ, RZ, R13 ;  /* 0x000000ffff0e7224 */ /* 0x000fe400078e000d */
[----:B------:R-:W-:-:S07]  /*2120*/  IMAD.MOV.U32 R15, RZ, RZ, R12 ;  /* 0x000000ffff0f7224 */ /* 0x000fce00078e000c */
.L_x_68002:
[----:B------:R-:W-:Y:S05]  /*2130*/  BSYNC B0 ;  /* 0x0000000000007941 */ /* 0x000fea0003800000 */
.L_x_68000:
        /* <DEDUP_REMOVED lines=9> */
.L_x_68004:
[----:B------:R-:W-:Y:S01]  /*21d0*/  IMAD.MOV.U32 R22, RZ, RZ, R17 ;  /* 0x000000ffff167224 */ /* 0x000fe200078e0011 */
[----:B------:R-:W-:Y:S01]  /*21e0*/  MOV R17, R14 ;  /* 0x0000000e00117202 */ /* 0x000fe20000000f00 */
[----:B------:R-:W-:Y:S02]  /*21f0*/  IMAD.MOV.U32 R38, RZ, RZ, R16 ;  /* 0x000000ffff267224 */ /* 0x000fe400078e0010 */
[----:B------:R-:W-:-:S07]  /*2200*/  IMAD.MOV.U32 R16, RZ, RZ, R15 ;  /* 0x000000ffff107224 */ /* 0x000fce00078e000f */
.L_x_68005:
[----:B------:R-:W-:Y:S05]  /*2210*/  BSYNC B0 ;  /* 0x0000000000007941 */ /* 0x000fea0003800000 */
.L_x_68003:
        /* <DEDUP_REMOVED lines=9> */
.L_x_68007:
[----:B------:R-:W-:Y:S02]  /*22b0*/  IMAD.MOV.U32 R21, RZ, RZ, R18 ;  /* 0x000000ffff157224 */ /* 0x000fe400078e0012 */
[----:B------:R-:W-:Y:S02]  /*22c0*/  IMAD.MOV.U32 R37, RZ, RZ, R31 ;  /* 0x000000ffff257224 */ /* 0x000fe400078e001f */
[----:B------:R-:W-:Y:S02]  /*22d0*/  IMAD.MOV.U32 R18, RZ, RZ, R17 ;  /* 0x000000ffff127224 */ /* 0x000fe400078e0011 */
[----:B------:R-:W-:-:S07]  /*22e0*/  IMAD.MOV.U32 R31, RZ, RZ, R16 ;  /* 0x000000ffff1f7224 */ /* 0x000fce00078e0010 */
.L_x_68008:
[----:B------:R-:W-:Y:S05]  /*22f0*/  BSYNC B0 ;  /* 0x0000000000007941 */ /* 0x000fea0003800000 */
.L_x_68006:
        /* <DEDUP_REMOVED lines=9> */
.L_x_68010:
[----:B------:R-:W-:Y:S02]  /*2390*/  IMAD.MOV.U32 R20, RZ, RZ, R41 ;  /* 0x000000ffff147224 */ /* 0x000fe400078e0029 */
[----:B------:R-:W-:Y:S02]  /*23a0*/  IMAD.MOV.U32 R36, RZ, RZ, R26 ;  /* 0x000000ffff247224 */ /* 0x000fe400078e001a */
[----:B------:R-:W-:Y:S02]  /*23b0*/  IMAD.MOV.U32 R41, RZ, RZ, R18 ;  /* 0x000000ffff297224 */ /* 0x000fe400078e0012 */
[----:B------:R-:W-:-:S07]  /*23c0*/  IMAD.MOV.U32 R26, RZ, RZ, R31 ;  /* 0x000000ffff1a7224 */ /* 0x000fce00078e001f */
.L_x_68011:
[----:B------:R-:W-:Y:S05]  /*23d0*/  BSYNC B0 ;  /* 0x0000000000007941 */ /* 0x000fea0003800000 */
.L_x_68009:
        /* <DEDUP_REMOVED lines=9> */
.L_x_68013:
[----:B------:R-:W-:Y:S01]  /*2470*/  MOV R25, R43 ;  /* 0x0000002b00197202 */ /* 0x000fe20000000f00 */
[----:B------:R-:W-:Y:S02]  /*2480*/  IMAD.MOV.U32 R35, RZ, RZ, R28 ;  /* 0x000000ffff237224 */ /* 0x000fe400078e001c */
[----:B------:R-:W-:Y:S02]  /*2490*/  IMAD.MOV.U32 R28, RZ, RZ, R41 ;  /* 0x000000ffff1c7224 */ /* 0x000fe400078e0029 */
[----:B------:R-:W-:-:S07]  /*24a0*/  IMAD.MOV.U32 R43, RZ, RZ, R26 ;  /* 0x000000ffff2b7224 */ /* 0x000fce00078e001a */
.L_x_68014:
[----:B------:R-:W-:Y:S05]  /*24b0*/  BSYNC B0 ;  /* 0x0000000000007941 */ /* 0x000fea0003800000 */
.L_x_68012:
        /* <DEDUP_REMOVED lines=9> */
.L_x_68016:
[----:B------:R-:W-:Y:S01]  /*2550*/  IMAD.MOV.U32 R24, RZ, RZ, R2 ;  /* 0x000000ffff187224 */ /* 0x000fe200078e0002 */
[----:B------:R-:W-:Y:S01]  /*2560*/  MOV R2, R43 ;  /* 0x0000002b00027202 */ /* 0x000fe20000000f00 */
[----:B------:R-:W-:Y:S02]  /*2570*/  IMAD.MOV.U32 R34, RZ, RZ, R33 ;  /* 0x000000ffff227224 */ /* 0x000fe400078e0021 */
[----:B------:R-:W-:-:S07]  /*2580*/  IMAD.MOV.U32 R33, RZ, RZ, R28 ;  /* 0x000000ffff217224 */ /* 0x000fce00078e001c */
.L_x_68017:
[----:B------:R-:W-:Y:S05]  /*2590*/  BSYNC B0 ;  /* 0x0000000000007941 */ /* 0x000fea0003800000 */
.L_x_68015:
[----:B------:R-:W-:-:S05]  /*25a0*/  VIADD R0, R0, 0x40 ;  /* 0x0000004000007836 */ /* 0x000fca0000000000 */
[----:B------:R-:W-:-:S13]  /*25b0*/  ISETP.GE.AND P0, PT, R0, UR16, PT ;  /* 0x0000001000007c0c */ /* 0x000fda000bf06270 */
[----:B------:R-:W-:Y:S05]  /*25c0*/  @!P0 BRA `(.L_x_68018) ;  /* 0xffffffec00ec8947 */ /* 0x000fea000383ffff */
.L_x_67946:
[----:B------:R-:W-:Y:S05]  /*25d0*/  BSYNC B1 ;  /* 0x0000000000017941 */ /* 0x000fea0003800000 */
.L_x_67945:
        /* <DEDUP_REMOVED lines=36> */
.L_x_68022:
[----:B------:R-:W-:Y:S01]  /*2820*/  IMAD.MOV.U32 R14, RZ, RZ, R5 ;  /* 0x000000ffff0e7224 */ /* 0x000fe200078e0005 */
[----:B------:R-:W-:Y:S01]  /*2830*/  MOV R17, R32 ;  /* 0x0000002000117202 */ /* 0x000fe20000000f00 */
[----:B------:R-:W-:Y:S02]  /*2840*/  IMAD.MOV.U32 R5, RZ, RZ, R23 ;  /* 0x000000ffff057224 */ /* 0x000fe400078e0017 */
[----:B------:R-:W-:-:S07]  /*2850*/  IMAD.MOV.U32 R32, RZ, RZ, R39 ;  /* 0x000000ffff207224 */ /* 0x000fce00078e0027 */
.L_x_68023:
[----:B------:R-:W-:Y:S05]  /*2860*/  BSYNC B1 ;  /* 0x0000000000017941 */ /* 0x000fea0003800000 */
.L_x_68021:
        /* <DEDUP_REMOVED lines=9> */
.L_x_68025:
[----:B------:R-:W-:Y:S02]  /*2900*/  IMAD.MOV.U32 R16, RZ, RZ, R17 ;  /* 0x000000ffff107224 */ /* 0x000fe400078e0011 */
[----:B------:R-:W-:Y:S01]  /*2910*/  IMAD.MOV.U32 R26, RZ, RZ, R14 ;  /* 0x000000ffff1a7224 */ /* 0x000fe200078e000e */
[----:B------:R-:W-:Y:S01]  /*2920*/  MOV R14, R22 ;  /* 0x00000016000e7202 */ /* 0x000fe20000000f00 */
[----:B------:R-:W-:-:S07]  /*2930*/  IMAD.MOV.U32 R17, RZ, RZ, R38 ;  /* 0x000000ffff117224 */ /* 0x000fce00078e0026 */
.L_x_68026:
[----:B------:R-:W-:Y:S05]  /*2940*/  BSYNC B1 ;  /* 0x0000000000017941 */ /* 0x000fea0003800000 */
.L_x_68024:
        /* <DEDUP_REMOVED lines=9> */
.L_x_68028:
[----:B------:R-:W-:Y:S02]  /*29e0*/  IMAD.MOV.U32 R23, RZ, RZ, R16 ;  /* 0x000000ffff177224 */ /* 0x000fe400078e0010 */
[----:B------:R-:W-:Y:S02]  /*29f0*/  IMAD.MOV.U32 R31, RZ, RZ, R26 ;  /* 0x000000ffff1f7224 */ /* 0x000fe400078e001a */
[----:B------:R-:W-:Y:S02]  /*2a00*/  IMAD.MOV.U32 R16, RZ, RZ, R37 ;  /* 0x000000ffff107224 */ /* 0x000fe400078e0025 */
[----:B------:R-:W-:-:S07]  /*2a10*/  IMAD.MOV.U32 R26, RZ, RZ, R21 ;  /* 0x000000ffff1a7224 */ /* 0x000fce00078e0015 */
.L_x_68029:
[----:B------:R-:W-:Y:S05]  /*2a20*/  BSYNC B1 ;  /* 0x0000000000017941 */ /* 0x000fea0003800000 */
.L_x_68027:
        /* <DEDUP_REMOVED lines=9> */
.L_x_68031:
[----:B------:R-:W-:Y:S02]  /*2ac0*/  IMAD.MOV.U32 R22, RZ, RZ, R23 ;  /* 0x000000ffff167224 */ /* 0x000fe400078e0017 */
[----:B------:R-:W-:Y:S02]  /*2ad0*/  IMAD.MOV.U32 R28, RZ, RZ, R31 ;  /* 0x000000ffff1c7224 */ /* 0x000fe400078e001f */
[----:B------:R-:W-:Y:S02]  /*2ae0*/  IMAD.MOV.U32 R23, RZ, RZ, R36 ;  /* 0x000000ffff177224 */ /* 0x000fe400078e0024 */
[----:B------:R-:W-:-:S07]  /*2af0*/  IMAD.MOV.U32 R31, RZ, RZ, R20 ;  /* 0x000000ffff1f7224 */ /* 0x000fce00078e0014 */
.L_x_68032:
[----:B------:R-:W-:Y:S05]  /*2b00*/  BSYNC B1 ;  /* 0x0000000000017941 */ /* 0x000fea0003800000 */
.L_x_68030:
        /* <DEDUP_REMOVED lines=9> */
.L_x_68034:
[----:B------:R-:W-:Y:S01]  /*2ba0*/  IMAD.MOV.U32 R21, RZ, RZ, R22 ;  /* 0x000000ffff157224 */ /* 0x000fe200078e0016 */
[----:B------:R-:W-:Y:S01]  /*2bb0*/  MOV R37, R28 ;  /* 0x0000001c00257202 */ /* 0x000fe20000000f00 */
[----:B------:R-:W-:Y:S02]  /*2bc0*/  IMAD.MOV.U32 R28, RZ, RZ, R35 ;  /* 0x000000ffff1c7224 */ /* 0x000fe400078e0023 */
[----:B------:R-:W-:-:S07]  /*2bd0*/  IMAD.MOV.U32 R22, RZ, RZ, R25 ;  /* 0x000000ffff167224 */ /* 0x000fce00078e0019 */
.L_x_68035:
[----:B------:R-:W-:Y:S05]  /*2be0*/  BSYNC B1 ;  /* 0x0000000000017941 */ /* 0x000fea0003800000 */
.L_x_68033:
        /* <DEDUP_REMOVED lines=9> */
.L_x_68037:
[----:B------:R-:W-:Y:S02]  /*2c80*/  IMAD.MOV.U32 R25, RZ, RZ, R21 ;  /* 0x000000ffff197224 */ /* 0x000fe400078e0015 */
[----:B------:R-:W-:Y:S01]  /*2c90*/  IMAD.MOV.U32 R20, RZ, RZ, R37 ;  /* 0x000000ffff147224 */ /* 0x000fe200078e0025 */
[----:B------:R-:W-:Y:S01]  /*2ca0*/  MOV R37, R34 ;  /* 0x0000002200257202 */ /* 0x000fe20000000f00 */
[----:B------:R-:W-:-:S07]  /*2cb0*/  IMAD.MOV.U32 R21, RZ, RZ, R24 ;  /* 0x000000ffff157224 */ /* 0x000fce00078e0018 */
.L_x_68038:
[----:B------:R-:W-:Y:S05]  /*2cc0*/  BSYNC B1 ;  /* 0x0000000000017941 */ /* 0x000fea0003800000 */
.L_x_68036:
        /* <DEDUP_REMOVED lines=9> */
.L_x_68040:
[----:B------:R-:W-:Y:S02]  /*2d60*/  IMAD.MOV.U32 R24, RZ, RZ, R25 ;  /* 0x000000ffff187224 */ /* 0x000fe400078e0019 */
[----:B------:R-:W-:Y:S02]  /*2d70*/  IMAD.MOV.U32 R30, RZ, RZ, R20 ;  /* 0x000000ffff1e7224 */ /* 0x000fe400078e0014 */
[----:B------:R-:W-:Y:S02]  /*2d80*/  IMAD.MOV.U32 R25, RZ, RZ, R2 ;  /* 0x000000ffff197224 */ /* 0x000fe400078e0002 */
[----:B------:R-:W-:-:S07]  /*2d90*/  IMAD.MOV.U32 R20, RZ, RZ, R33 ;  /* 0x000000ffff147224 */ /* 0x000fce00078e0021 */
.L_x_68041:
[----:B------:R-:W-:Y:S05]  /*2da0*/  BSYNC B1 ;  /* 0x0000000000017941 */ /* 0x000fea0003800000 */
.L_x_68039:
        /* <DEDUP_REMOVED lines=16> */
.L_x_68043:
[----:B------:R-:W-:Y:S02]  /*2eb0*/  IMAD.MOV.U32 R33, RZ, RZ, R32 ;  /* 0x000000ffff217224 */ /* 0x000fe400078e0020 */
[----:B------:R-:W-:Y:S02]  /*2ec0*/  IMAD.MOV.U32 R2, RZ, RZ, R5 ;  /* 0x000000ffff027224 */ /* 0x000fe400078e0005 */
[----:B------:R-:W-:Y:S02]  /*2ed0*/  IMAD.MOV.U32 R5, RZ, RZ, R14 ;  /* 0x000000ffff057224 */ /* 0x000fe400078e000e */
[----:B------:R-:W-:-:S07]  /*2ee0*/  IMAD.MOV.U32 R32, RZ, RZ, R17 ;  /* 0x000000ffff207224 */ /* 0x000fce00078e0011 */
.L_x_68044:
[----:B------:R-:W-:Y:S05]  /*2ef0*/  BSYNC B1 ;  /* 0x0000000000017941 */ /* 0x000fea0003800000 */
.L_x_68042:
        /* <DEDUP_REMOVED lines=9> */
.L_x_68046:
[----:B------:R-:W-:Y:S02]  /*2f90*/  IMAD.MOV.U32 R14, RZ, RZ, R33 ;  /* 0x000000ffff0e7224 */ /* 0x000fe400078e0021 */
[----:B------:R-:W-:Y:S02]  /*2fa0*/  IMAD.MOV.U32 R34, RZ, RZ, R2 ;  /* 0x000000ffff227224 */ /* 0x000fe400078e0002 */
[----:B------:R-:W-:Y:S02]  /*2fb0*/  IMAD.MOV.U32 R33, RZ, RZ, R16 ;  /* 0x000000ffff217224 */ /* 0x000fe400078e0010 */
[----:B------:R-:W-:-:S07]  /*2fc0*/  IMAD.MOV.U32 R2, RZ, RZ, R26 ;  /* 0x000000ffff027224 */ /* 0x000fce00078e001a */
.L_x_68047:
[----:B------:R-:W-:Y:S05]  /*2fd0*/  BSYNC B1 ;  /* 0x0000000000017941 */ /* 0x000fea0003800000 */
.L_x_68045:
        /* <DEDUP_REMOVED lines=9> */
.L_x_68049:
[----:B------:R-:W-:Y:S01]  /*3070*/  IMAD.MOV.U32 R17, RZ, RZ, R14 ;  /* 0x000000ffff117224 */ /* 0x000fe200078e000e */
[----:B------:R-:W-:Y:S01]  /*3080*/  MOV R35, R34 ;  /* 0x0000002200237202 */ /* 0x000fe20000000f00 */
[----:B------:R-:W-:Y:S02]  /*3090*/  IMAD.MOV.U32 R14, RZ, RZ, R23 ;  /* 0x000000ffff0e7224 */ /* 0x000fe400078e0017 */
[----:B------:R-:W-:-:S07]  /*30a0*/  IMAD.MOV.U32 R34, RZ, RZ, R31 ;  /* 0x000000ffff227224 */ /* 0x000fce00078e001f */
.L_x_68050:
[----:B------:R-:W-:Y:S05]  /*30b0*/  BSYNC B1 ;  /* 0x0000000000017941 */ /* 0x000fea0003800000 */
.L_x_68048:
        /* <DEDUP_REMOVED lines=9> */
.L_x_68052:
[----:B------:R-:W-:Y:S02]  /*3150*/  IMAD.MOV.U32 R16, RZ, RZ, R17 ;  /* 0x000000ffff107224 */ /* 0x000fe400078e0011 */
[----:B------:R-:W-:Y:S01]  /*3160*/  IMAD.MOV.U32 R26, RZ, RZ, R35 ;  /* 0x000000ffff1a7224 */ /* 0x000fe200078e0023 */
[----:B------:R-:W-:Y:S01]  /*3170*/  MOV R35, R28 ;  /* 0x0000001c00237202 */ /* 0x000fe20000000f00 */
[----:B------:R-:W-:-:S07]  /*3180*/  IMAD.MOV.U32 R17, RZ, RZ, R22 ;  /* 0x000000ffff117224 */ /* 0x000fce00078e0016 */
.L_x_68053:
[----:B------:R-:W-:Y:S05]  /*3190*/  BSYNC B1 ;  /* 0x0000000000017941 */ /* 0x000fea0003800000 */
.L_x_68051:
        /* <DEDUP_REMOVED lines=9> */
.L_x_68055:
[----:B------:R-:W-:Y:S02]  /*3230*/  IMAD.MOV.U32 R22, RZ, RZ, R16 ;  /* 0x000000ffff167224 */ /* 0x000fe400078e0010 */
[----:B------:R-:W-:Y:S02]  /*3240*/  IMAD.MOV.U32 R23, RZ, RZ, R26 ;  /* 0x000000ffff177224 */ /* 0x000fe400078e001a */
[----:B------:R-:W-:Y:S02]  /*3250*/  IMAD.MOV.U32 R16, RZ, RZ, R21 ;  /* 0x000000ffff107224 */ /* 0x000fe400078e0015 */
[----:B------:R-:W-:-:S07]  /*3260*/  IMAD.MOV.U32 R26, RZ, RZ, R37 ;  /* 0x000000ffff1a7224 */ /* 0x000fce00078e0025 */
.L_x_68056:
[----:B------:R-:W-:Y:S05]  /*3270*/  BSYNC B1 ;  /* 0x0000000000017941 */ /* 0x000fea0003800000 */
.L_x_68054:
        /* <DEDUP_REMOVED lines=9> */
.L_x_68058:
[----:B------:R-:W-:Y:S02]  /*3310*/  IMAD.MOV.U32 R21, RZ, RZ, R22 ;  /* 0x000000ffff157224 */ /* 0x000fe400078e0016 */
[----:B------:R-:W-:Y:S02]  /*3320*/  IMAD.MOV.U32 R31, RZ, RZ, R23 ;  /* 0x000000ffff1f7224 */ /* 0x000fe400078e0017 */
[----:B------:R-:W-:Y:S02]  /*3330*/  IMAD.MOV.U32 R22, RZ, RZ, R25 ;  /* 0x000000ffff167224 */ /* 0x000fe400078e0019 */
[----:B------:R-:W-:-:S07]  /*3340*/  IMAD.MOV.U32 R23, RZ, RZ, R20 ;  /* 0x000000ffff177224 */ /* 0x000fce00078e0014 */
.L_x_68059:
[----:B------:R-:W-:Y:S05]  /*3350*/  BSYNC B1 ;  /* 0x0000000000017941 */ /* 0x000fea0003800000 */
.L_x_68057:
        /* <DEDUP_REMOVED lines=9> */
.L_x_68061:
[----:B------:R-:W-:Y:S01]  /*33f0*/  IMAD.MOV.U32 R20, RZ, RZ, R21 ;  /* 0x000000ffff147224 */ /* 0x000fe200078e0015 */
[----:B------:R-:W-:Y:S01]  /*3400*/  MOV R25, R31 ;  /* 0x0000001f00197202 */ /* 0x000fe20000000f00 */
[----:B------:R-:W-:Y:S02]  /*3410*/  IMAD.MOV.U32 R21, RZ, RZ, R24 ;  /* 0x000000ffff157224 */ /* 0x000fe400078e0018 */
[----:B------:R-:W-:-:S07]  /*3420*/  IMAD.MOV.U32 R31, RZ, RZ, R30 ;  /* 0x000000ffff1f7224 */ /* 0x000fce00078e001e */
.L_x_68062:
[----:B------:R-:W-:Y:S05]  /*3430*/  BSYNC B1 ;  /* 0x0000000000017941 */ /* 0x000fea0003800000 */
.L_x_68060:
        /* <DEDUP_REMOVED lines=16> */
.L_x_68064:
[----:B------:R-:W-:Y:S01]  /*3540*/  IMAD.MOV.U32 R15, RZ, RZ, R32 ;  /* 0x000000ffff0f7224 */ /* 0x000fe200078e0020 */
[----:B------:R-:W-:Y:S01]  /*3550*/  MOV R12, R5 ;  /* 0x00000005000c7202 */ /* 0x000fe20000000f00 */
[----:B------:R-:W-:Y:S02]  /*3560*/  IMAD.MOV.U32 R5, RZ, RZ, R2 ;  /* 0x000000ffff057224 */ /* 0x000fe400078e0002 */
[----:B------:R-:W-:-:S07]  /*3570*/  IMAD.MOV.U32 R32, RZ, RZ, R33 ;  /* 0x000000ffff207224 */ /* 0x000fce00078e0021 */
.L_x_68065:
[----:B------:R-:W-:Y:S05]  /*3580*/  BSYNC B1 ;  /* 0x0000000000017941 */ /* 0x000fea0003800000 */
.L_x_68063:
        /* <DEDUP_REMOVED lines=9> */
.L_x_68067:
[----:B------:R-:W-:Y:S02]  /*3620*/  IMAD.MOV.U32 R2, RZ, RZ, R15 ;  /* 0x000000ffff027224 */ /* 0x000fe400078e000f */
[----:B------:R-:W-:Y:S01]  /*3630*/  IMAD.MOV.U32 R24, RZ, RZ, R12 ;  /* 0x000000ffff187224 */ /* 0x000fe200078e000c */
[----:B------:R-:W-:Y:S01]  /*3640*/  MOV R12, R34 ;  /* 0x00000022000c7202 */ /* 0x000fe20000000f00 */
[----:B------:R-:W-:-:S07]  /*3650*/  IMAD.MOV.U32 R15, RZ, RZ, R14 ;  /* 0x000000ffff0f7224 */ /* 0x000fce00078e000e */
.L_x_68068:
[----:B------:R-:W-:Y:S05]  /*3660*/  BSYNC B1 ;  /* 0x0000000000017941 */ /* 0x000fea0003800000 */
.L_x_68066:
        /* <DEDUP_REMOVED lines=9> */
.L_x_68070:
[----:B------:R-:W-:Y:S02]  /*3700*/  IMAD.MOV.U32 R33, RZ, RZ, R2 ;  /* 0x000000ffff217224 */ /* 0x000fe400078e0002 */
[----:B------:R-:W-:Y:S02]  /*3710*/  IMAD.MOV.U32 R37, RZ, RZ, R24 ;  /* 0x000000ffff257224 */ /* 0x000fe400078e0018 */
[----:B------:R-:W-:Y:S02]  /*3720*/  IMAD.MOV.U32 R2, RZ, RZ, R17 ;  /* 0x000000ffff027224 */ /* 0x000fe400078e0011 */
[----:B------:R-:W-:-:S07]  /*3730*/  IMAD.MOV.U32 R24, RZ, RZ, R35 ;  /* 0x000000ffff187224 */ /* 0x000fce00078e0023 */
.L_x_68071:
[----:B------:R-:W-:Y:S05]  /*3740*/  BSYNC B1 ;  /* 0x0000000000017941 */ /* 0x000fea0003800000 */
.L_x_68069:
        /* <DEDUP_REMOVED lines=9> */
.L_x_68073:
[----:B------:R-:W-:Y:S02]  /*37e0*/  IMAD.MOV.U32 R17, RZ, RZ, R33 ;  /* 0x000000ffff117224 */ /* 0x000fe400078e0021 */
[----:B------:R-:W-:Y:S02]  /*37f0*/  IMAD.MOV.U32 R14, RZ, RZ, R37 ;  /* 0x000000ffff0e7224 */ /* 0x000fe400078e0025 */
[----:B------:R-:W-:Y:S02]  /*3800*/  IMAD.MOV.U32 R33, RZ, RZ, R16 ;  /* 0x000000ffff217224 */ /* 0x000fe400078e0010 */
[----:B------:R-:W-:-:S07]  /*3810*/  IMAD.MOV.U32 R37, RZ, RZ, R26 ;  /* 0x000000ffff257224 */ /* 0x000fce00078e001a */
.L_x_68074:
[----:B------:R-:W-:Y:S05]  /*3820*/  BSYNC B1 ;  /* 0x0000000000017941 */ /* 0x000fea0003800000 */
.L_x_68072:
        /* <DEDUP_REMOVED lines=9> */
.L_x_68076:
[----:B------:R-:W-:Y:S01]  /*38c0*/  IMAD.MOV.U32 R16, RZ, RZ, R17 ;  /* 0x000000ffff107224 */ /* 0x000fe200078e0011 */
[----:B------:R-:W-:Y:S01]  /*38d0*/  MOV R26, R14 ;  /* 0x0000000e001a7202 */ /* 0x000fe20000000f00 */
[----:B------:R-:W-:Y:S02]  /*38e0*/  IMAD.MOV.U32 R17, RZ, RZ, R22 ;  /* 0x000000ffff117224 */ /* 0x000fe400078e0016 */
[----:B------:R-:W-:-:S07]  /*38f0*/  IMAD.MOV.U32 R14, RZ, RZ, R23 ;  /* 0x000000ffff0e7224 */ /* 0x000fce00078e0017 */
.L_x_68077:
[----:B------:R-:W-:Y:S05]  /*3900*/  BSYNC B1 ;  /* 0x0000000000017941 */ /* 0x000fea0003800000 */
.L_x_68075:
        /* <DEDUP_REMOVED lines=9> */
.L_x_68079:
[----:B------:R-:W-:Y:S02]  /*39a0*/  IMAD.MOV.U32 R23, RZ, RZ, R16 ;  /* 0x000000ffff177224 */ /* 0x000fe400078e0010 */
[----:B------:R-:W-:Y:S01]  /*39b0*/  IMAD.MOV.U32 R22, RZ, RZ, R26 ;  /* 0x000000ffff167224 */ /* 0x000fe200078e001a */
[----:B------:R-:W-:Y:S01]  /*39c0*/  MOV R26, R31 ;  /* 0x0000001f001a7202 */ /* 0x000fe20000000f00 */
[----:B------:R-:W-:-:S07]  /*39d0*/  IMAD.MOV.U32 R16, RZ, RZ, R21 ;  /* 0x000000ffff107224 */ /* 0x000fce00078e0015 */
.L_x_68080:
[----:B------:R-:W-:Y:S05]  /*39e0*/  BSYNC B1 ;  /* 0x0000000000017941 */ /* 0x000fea0003800000 */
.L_x_68078:
        /* <DEDUP_REMOVED lines=9> */
.L_x_68082:
[----:B------:R-:W-:Y:S02]  /*3a80*/  IMAD.MOV.U32 R21, RZ, RZ, R23 ;  /* 0x000000ffff157224 */ /* 0x000fe400078e0017 */
[----:B------:R-:W-:Y:S02]  /*3a90*/  IMAD.MOV.U32 R28, RZ, RZ, R22 ;  /* 0x000000ffff1c7224 */ /* 0x000fe400078e0016 */
[----:B------:R-:W-:Y:S02]  /*3aa0*/  IMAD.MOV.U32 R23, RZ, RZ, R20 ;  /* 0x000000ffff177224 */ /* 0x000fe400078e0014 */
[----:B------:R-:W-:-:S07]  /*3ab0*/  IMAD.MOV.U32 R22, RZ, RZ, R25 ;  /* 0x000000ffff167224 */ /* 0x000fce00078e0019 */
.L_x_68083:
[----:B------:R-:W-:Y:S05]  /*3ac0*/  BSYNC B1 ;  /* 0x0000000000017941 */ /* 0x000fea0003800000 */
.L_x_68081:
        /* <DEDUP_REMOVED lines=16> */
.L_x_68085:
[----:B------:R-:W-:Y:S02]  /*3bd0*/  IMAD.MOV.U32 R13, RZ, RZ, R32 ;  /* 0x000000ffff0d7224 */ /* 0x000fe400078e0020 */
[----:B------:R-:W-:Y:S02]  /*3be0*/  IMAD.MOV.U32 R10, RZ, RZ, R5 ;  /* 0x000000ffff0a7224 */ /* 0x000fe400078e0005 */
[----:B------:R-:W-:Y:S02]  /*3bf0*/  IMAD.MOV.U32 R5, RZ, RZ, R12 ;  /* 0x000000ffff057224 */ /* 0x000fe400078e000c */
[----:B------:R-:W-:-:S07]  /*3c00*/  IMAD.MOV.U32 R32, RZ, RZ, R15 ;  /* 0x000000ffff207224 */ /* 0x000fce00078e000f */
.L_x_68086:
[----:B------:R-:W-:Y:S05]  /*3c10*/  BSYNC B1 ;  /* 0x0000000000017941 */ /* 0x000fea0003800000 */
.L_x_68084:
        /* <DEDUP_REMOVED lines=9> */
.L_x_68088:
[----:B------:R-:W-:Y:S02]  /*3cb0*/  IMAD.MOV.U32 R12, RZ, RZ, R13 ;  /* 0x000000ffff0c7224 */ /* 0x000fe400078e000d */
[----:B------:R-:W-:Y:S02]  /*3cc0*/  IMAD.MOV.U32 R20, RZ, RZ, R10 ;  /* 0x000000ffff147224 */ /* 0x000fe400078e000a */
[----:B------:R-:W-:Y:S02]  /*3cd0*/  IMAD.MOV.U32 R13, RZ, RZ, R2 ;  /* 0x000000ffff0d7224 */ /* 0x000fe400078e0002 */
[----:B------:R-:W-:-:S07]  /*3ce0*/  IMAD.MOV.U32 R10, RZ, RZ, R24 ;  /* 0x000000ffff0a7224 */ /* 0x000fce00078e0018 */
.L_x_68089:
[----:B------:R-:W-:Y:S05]  /*3cf0*/  BSYNC B1 ;  /* 0x0000000000017941 */ /* 0x000fea0003800000 */
.L_x_68087:
        /* <DEDUP_REMOVED lines=9> */
.L_x_68091:
[----:B------:R-:W-:Y:S01]  /*3d90*/  IMAD.MOV.U32 R2, RZ, RZ, R12 ;  /* 0x000000ffff027224 */ /* 0x000fe200078e000c */
[----:B------:R-:W-:Y:S01]  /*3da0*/  MOV R15, R20 ;  /* 0x00000014000f7202 */ /* 0x000fe20000000f00 */
[----:B------:R-:W-:Y:S02]  /*3db0*/  IMAD.MOV.U32 R12, RZ, RZ, R33 ;  /* 0x000000ffff0c7224 */ /* 0x000fe400078e0021 */
[----:B------:R-:W-:-:S07]  /*3dc0*/  IMAD.MOV.U32 R20, RZ, RZ, R37 ;  /* 0x000000ffff147224 */ /* 0x000fce00078e0025 */
.L_x_68092:
[----:B------:R-:W-:Y:S05]  /*3dd0*/  BSYNC B1 ;  /* 0x0000000000017941 */ /* 0x000fea0003800000 */
.L_x_68090:
        /* <DEDUP_REMOVED lines=9> */
.L_x_68094:
[----:B------:R-:W-:Y:S02]  /*3e70*/  IMAD.MOV.U32 R25, RZ, RZ, R2 ;  /* 0x000000ffff197224 */ /* 0x000fe400078e0002 */
[----:B------:R-:W-:Y:S01]  /*3e80*/  IMAD.MOV.U32 R31, RZ, RZ, R15 ;  /* 0x000000ffff1f7224 */ /* 0x000fe200078e000f */
[----:B------:R-:W-:Y:S01]  /*3e90*/  MOV R15, R14 ;  /* 0x0000000e000f7202 */ /* 0x000fe20000000f00 */
[----:B------:R-:W-:-:S07]  /*3ea0*/  IMAD.MOV.U32 R2, RZ, RZ, R17 ;  /* 0x000000ffff027224 */ /* 0x000fce00078e0011 */
.L_x_68095:
[----:B------:R-:W-:Y:S05]  /*3eb0*/  BSYNC B1 ;  /* 0x0000000000017941 */ /* 0x000fea0003800000 */
.L_x_68093:
        /* <DEDUP_REMOVED lines=9> */
.L_x_68097:
[----:B------:R-:W-:Y:S02]  /*3f50*/  IMAD.MOV.U32 R14, RZ, RZ, R25 ;  /* 0x000000ffff0e7224 */ /* 0x000fe400078e0019 */
[----:B------:R-:W-:Y:S02]  /*3f60*/  IMAD.MOV.U32 R17, RZ, RZ, R31 ;  /* 0x000000ffff117224 */ /* 0x000fe400078e001f */
[----:B------:R-:W-:Y:S02]  /*3f70*/  IMAD.MOV.U32 R25, RZ, RZ, R16 ;  /* 0x000000ffff197224 */ /* 0x000fe400078e0010 */
[----:B------:R-:W-:-:S07]  /*3f80*/  IMAD.MOV.U32 R31, RZ, RZ, R26 ;  /* 0x000000ffff1f7224 */ /* 0x000fce00078e001a */
.L_x_68098:
[----:B------:R-:W-:Y:S05]  /*3f90*/  BSYNC B1 ;  /* 0x0000000000017941 */ /* 0x000fea0003800000 */
.L_x_68096:
        /* <DEDUP_REMOVED lines=9> */
.L_x_68100:
[----:B------:R-:W-:Y:S02]  /*4030*/  IMAD.MOV.U32 R16, RZ, RZ, R14 ;  /* 0x000000ffff107224 */ /* 0x000fe400078e000e */
[----:B------:R-:W-:Y:S02]  /*4040*/  IMAD.MOV.U32 R33, RZ, RZ, R17 ;  /* 0x000000ffff217224 */ /* 0x000fe400078e0011 */
[----:B------:R-:W-:Y:S02]  /*4050*/  IMAD.MOV.U32 R14, RZ, RZ, R23 ;  /* 0x000000ffff0e7224 */ /* 0x000fe400078e0017 */
[----:B------:R-:W-:-:S07]  /*4060*/  IMAD.MOV.U32 R17, RZ, RZ, R22 ;  /* 0x000000ffff117224 */ /* 0x000fce00078e0016 */
.L_x_68101:
[----:B------:R-:W-:Y:S05]  /*4070*/  BSYNC B1 ;  /* 0x0000000000017941 */ /* 0x000fea0003800000 */
.L_x_68099:
        /* <DEDUP_REMOVED lines=9> */
.L_x_68103:
[----:B------:R-:W-:Y:S01]  /*4110*/  IMAD.MOV.U32 R22, RZ, RZ, R16 ;  /* 0x000000ffff167224 */ /* 0x000fe200078e0010 */
[----:B------:R-:W-:Y:S01]  /*4120*/  MOV R23, R33 ;  /* 0x0000002100177202 */ /* 0x000fe20000000f00 */
[----:B------:R-:W-:Y:S02]  /*4130*/  IMAD.MOV.U32 R16, RZ, RZ, R21 ;  /* 0x000000ffff107224 */ /* 0x000fe400078e0015 */
[----:B------:R-:W-:-:S07]  /*4140*/  IMAD.MOV.U32 R33, RZ, RZ, R28 ;  /* 0x000000ffff217224 */ /* 0x000fce00078e001c */
.L_x_68104:
[----:B------:R-:W-:Y:S05]  /*4150*/  BSYNC B1 ;  /* 0x0000000000017941 */ /* 0x000fea0003800000 */
.L_x_68102:
        /* <DEDUP_REMOVED lines=16> */
.L_x_68106:
[----:B------:R-:W-:Y:S01]  /*4260*/  IMAD.MOV.U32 R11, RZ, RZ, R32 ;  /* 0x000000ffff0b7224 */ /* 0x000fe200078e0020 */
[----:B------:R-:W-:Y:S01]  /*4270*/  MOV R8, R5 ;  /* 0x0000000500087202 */ /* 0x000fe20000000f00 */
[----:B------:R-:W-:Y:S02]  /*4280*/  IMAD.MOV.U32 R5, RZ, RZ, R10 ;  /* 0x000000ffff057224 */ /* 0x000fe400078e000a */
[----:B------:R-:W-:-:S07]  /*4290*/  IMAD.MOV.U32 R32, RZ, RZ, R13 ;  /* 0x000000ffff207224 */ /* 0x000fce00078e000d */
.L_x_68107:
[----:B------:R-:W-:Y:S05]  /*42a0*/  BSYNC B1 ;  /* 0x0000000000017941 */ /* 0x000fea0003800000 */
.L_x_68105:
        /* <DEDUP_REMOVED lines=9> */
.L_x_68109:
[----:B------:R-:W-:Y:S02]  /*4340*/  IMAD.MOV.U32 R13, RZ, RZ, R11 ;  /* 0x000000ffff0d7224 */ /* 0x000fe400078e000b */
[----:B------:R-:W-:Y:S01]  /*4350*/  IMAD.MOV.U32 R10, RZ, RZ, R8 ;  /* 0x000000ffff0a7224 */ /* 0x000fe200078e0008 */
[----:B------:R-:W-:Y:S01]  /*4360*/  MOV R8, R20 ;  /* 0x0000001400087202 */ /* 0x000fe20000000f00 */
[----:B------:R-:W-:-:S07]  /*4370*/  IMAD.MOV.U32 R11, RZ, RZ, R12 ;  /* 0x000000ffff0b7224 */ /* 0x000fce00078e000c */
.L_x_68110:
[----:B------:R-:W-:Y:S05]  /*4380*/  BSYNC B1 ;  /* 0x0000000000017941 */ /* 0x000fea0003800000 */
.L_x_68108:
        /* <DEDUP_REMOVED lines=9> */
.L_x_68112:
[----:B------:R-:W-:Y:S02]  /*4420*/  IMAD.MOV.U32 R12, RZ, RZ, R13 ;  /* 0x000000ffff0c7224 */ /* 0x000fe400078e000d */
[----:B------:R-:W-:Y:S02]  /*4430*/  IMAD.MOV.U32 R20, RZ, RZ, R10 ;  /* 0x000000ffff147224 */ /* 0x000fe400078e000a */
[----:B------:R-:W-:Y:S02]  /*4440*/  IMAD.MOV.U32 R13, RZ, RZ, R2 ;  /* 0x000000ffff0d7224 */ /* 0x000fe400078e0002 */
[----:B------:R-:W-:-:S07]  /*4450*/  IMAD.MOV.U32 R10, RZ, RZ, R15 ;  /* 0x000000ffff0a7224 */ /* 0x000fce00078e000f */
.L_x_68113:
[----:B------:R-:W-:Y:S05]  /*4460*/  BSYNC B1 ;  /* 0x0000000000017941 */ /* 0x000fea0003800000 */
.L_x_68111:
        /* <DEDUP_REMOVED lines=9> */
.L_x_68115:
[----:B------:R-:W-:Y:S02]  /*4500*/  IMAD.MOV.U32 R15, RZ, RZ, R12 ;  /* 0x000000ffff0f7224 */ /* 0x000fe400078e000c */
[----:B------:R-:W-:Y:S02]  /*4510*/  IMAD.MOV.U32 R2, RZ, RZ, R20 ;  /* 0x000000ffff027224 */ /* 0x000fe400078e0014 */
[----:B------:R-:W-:Y:S02]  /*4520*/  IMAD.MOV.U32 R12, RZ, RZ, R25 ;  /* 0x000000ffff0c7224 */ /* 0x000fe400078e0019 */
[----:B------:R-:W-:-:S07]  /*4530*/  IMAD.MOV.U32 R20, RZ, RZ, R31 ;  /* 0x000000ffff147224 */ /* 0x000fce00078e001f */
.L_x_68116:
[----:B------:R-:W-:Y:S05]  /*4540*/  BSYNC B1 ;  /* 0x0000000000017941 */ /* 0x000fea0003800000 */
.L_x_68114:
        /* <DEDUP_REMOVED lines=9> */
.L_x_68118:
[----:B------:R-:W-:Y:S01]  /*45e0*/  IMAD.MOV.U32 R21, RZ, RZ, R15 ;  /* 0x000000ffff157224 */ /* 0x000fe200078e000f */
[----:B------:R-:W-:Y:S01]  /*45f0*/  MOV R24, R2 ;  /* 0x0000000200187202 */ /* 0x000fe20000000f00 */
[----:B------:R-:W-:Y:S02]  /*4600*/  IMAD.MOV.U32 R15, RZ, RZ, R14 ;  /* 0x000000ffff0f7224 */ /* 0x000fe400078e000e */
[----:B------:R-:W-:-:S07]  /*4610*/  IMAD.MOV.U32 R2, RZ, RZ, R17 ;  /* 0x000000ffff027224 */ /* 0x000fce00078e0011 */
.L_x_68119:
[----:B------:R-:W-:Y:S05]  /*4620*/  BSYNC B1 ;  /* 0x0000000000017941 */ /* 0x000fea0003800000 */
.L_x_68117:
        /* <DEDUP_REMOVED lines=9> */
.L_x_68121:
[----:B------:R-:W-:Y:S02]  /*46c0*/  IMAD.MOV.U32 R17, RZ, RZ, R21 ;  /* 0x000000ffff117224 */ /* 0x000fe400078e0015 */
[----:B------:R-:W-:Y:S01]  /*46d0*/  IMAD.MOV.U32 R14, RZ, RZ, R24 ;  /* 0x000000ffff0e7224 */ /* 0x000fe200078e0018 */
[----:B------:R-:W-:Y:S01]  /*46e0*/  MOV R24, R33 ;  /* 0x0000002100187202 */ /* 0x000fe20000000f00 */
[----:B------:R-:W-:-:S07]  /*46f0*/  IMAD.MOV.U32 R21, RZ, RZ, R16 ;  /* 0x000000ffff157224 */ /* 0x000fce00078e0010 */
.L_x_68122:
[----:B------:R-:W-:Y:S05]  /*4700*/  BSYNC B1 ;  /* 0x0000000000017941 */ /* 0x000fea0003800000 */
.L_x_68120:
        /* <DEDUP_REMOVED lines=9> */
.L_x_68124:
[----:B------:R-:W-:Y:S02]  /*47a0*/  IMAD.MOV.U32 R16, RZ, RZ, R17 ;  /* 0x000000ffff107224 */ /* 0x000fe400078e0011 */
[----:B------:R-:W-:Y:S02]  /*47b0*/  IMAD.MOV.U32 R25, RZ, RZ, R14 ;  /* 0x000000ffff197224 */ /* 0x000fe400078e000e */
[----:B------:R-:W-:Y:S02]  /*47c0*/  IMAD.MOV.U32 R17, RZ, RZ, R22 ;  /* 0x000000ffff117224 */ /* 0x000fe400078e0016 */
[----:B------:R-:W-:-:S07]  /*47d0*/  IMAD.MOV.U32 R14, RZ, RZ, R23 ;  /* 0x000000ffff0e7224 */ /* 0x000fce00078e0017 */
.L_x_68125:
[----:B------:R-:W-:Y:S05]  /*47e0*/  BSYNC B1 ;  /* 0x0000000000017941 */ /* 0x000fea0003800000 */
.L_x_68123:
        /* <DEDUP_REMOVED lines=16> */
.L_x_68127:
[----:B------:R-:W-:Y:S02]  /*48f0*/  IMAD.MOV.U32 R6, RZ, RZ, R32 ;  /* 0x000000ffff067224 */ /* 0x000fe400078e0020 */
[----:B------:R-:W-:Y:S02]  /*4900*/  IMAD.MOV.U32 R9, RZ, RZ, R5 ;  /* 0x000000ffff097224 */ /* 0x000fe400078e0005 */
[----:B------:R-:W-:Y:S02]  /*4910*/  IMAD.MOV.U32 R5, RZ, RZ, R8 ;  /* 0x000000ffff057224 */ /* 0x000fe400078e0008 */
[----:B------:R-:W-:-:S07]  /*4920*/  IMAD.MOV.U32 R32, RZ, RZ, R11 ;  /* 0x000000ffff207224 */ /* 0x000fce00078e000b */
.L_x_68128:
[----:B------:R-:W-:Y:S05]  /*4930*/  BSYNC B1 ;  /* 0x0000000000017941 */ /* 0x000fea0003800000 */
.L_x_68126:
        /* <DEDUP_REMOVED lines=9> */
.L_x_68130:
[----:B------:R-:W-:Y:S02]  /*49d0*/  IMAD.MOV.U32 R11, RZ, RZ, R6 ;  /* 0x000000ffff0b7224 */ /* 0x000fe400078e0006 */
[----:B------:R-:W-:Y:S02]  /*49e0*/  IMAD.MOV.U32 R23, RZ, RZ, R9 ;  /* 0x000000ffff177224 */ /* 0x000fe400078e0009 */
[----:B------:R-:W-:Y:S02]  /*49f0*/  IMAD.MOV.U32 R6, RZ, RZ, R13 ;  /* 0x000000ffff067224 */ /* 0x000fe400078e000d */
[----:B------:R-:W-:-:S07]  /*4a00*/  IMAD.MOV.U32 R9, RZ, RZ, R10 ;  /* 0x000000ffff097224 */ /* 0x000fce00078e000a */
.L_x_68131:
[----:B------:R-:W-:Y:S05]  /*4a10*/  BSYNC B1 ;  /* 0x0000000000017941 */ /* 0x000fea0003800000 */
.L_x_68129:
        /* <DEDUP_REMOVED lines=9> */
.L_x_68133:
[----:B------:R-:W-:Y:S01]  /*4ab0*/  IMAD.MOV.U32 R8, RZ, RZ, R11 ;  /* 0x000000ffff087224 */ /* 0x000fe200078e000b */
[----:B------:R-:W-:Y:S01]  /*4ac0*/  MOV R13, R23 ;  /* 0x00000017000d7202 */ /* 0x000fe20000000f00 */
[----:B------:R-:W-:Y:S02]  /*4ad0*/  IMAD.MOV.U32 R11, RZ, RZ, R12 ;  /* 0x000000ffff0b7224 */ /* 0x000fe400078e000c */
[----:B------:R-:W-:-:S07]  /*4ae0*/  IMAD.MOV.U32 R23, RZ, RZ, R20 ;  /* 0x000000ffff177224 */ /* 0x000fce00078e0014 */
.L_x_68134:
[----:B------:R-:W-:Y:S05]  /*4af0*/  BSYNC B1 ;  /* 0x0000000000017941 */ /* 0x000fea0003800000 */
.L_x_68132:
        /* <DEDUP_REMOVED lines=9> */
.L_x_68136:
[----:B------:R-:W-:Y:S02]  /*4b90*/  IMAD.MOV.U32 R10, RZ, RZ, R8 ;  /* 0x000000ffff0a7224 */ /* 0x000fe400078e0008 */
[----:B------:R-:W-:Y:S01]  /*4ba0*/  IMAD.MOV.U32 R31, RZ, RZ, R13 ;  /* 0x000000ffff1f7224 */ /* 0x000fe200078e000d */
[----:B------:R-:W-:Y:S01]  /*4bb0*/  MOV R13, R2 ;  /* 0x00000002000d7202 */ /* 0x000fe20000000f00 */
[----:B------:R-:W-:-:S07]  /*4bc0*/  IMAD.MOV.U32 R8, RZ, RZ, R15 ;  /* 0x000000ffff087224 */ /* 0x000fce00078e000f */
.L_x_68137:
[----:B------:R-:W-:Y:S05]  /*4bd0*/  BSYNC B1 ;  /* 0x0000000000017941 */ /* 0x000fea0003800000 */
.L_x_68135:
        /* <DEDUP_REMOVED lines=9> */
.L_x_68139:
[----:B------:R-:W-:Y:S02]  /*4c70*/  IMAD.MOV.U32 R2, RZ, RZ, R10 ;  /* 0x000000ffff027224 */ /* 0x000fe400078e000a */
[----:B------:R-:W-:Y:S02]  /*4c80*/  IMAD.MOV.U32 R15, RZ, RZ, R31 ;  /* 0x000000ffff0f7224 */ /* 0x000fe400078e001f */
[----:B------:R-:W-:Y:S02]  /*4c90*/  IMAD.MOV.U32 R10, RZ, RZ, R21 ;  /* 0x000000ffff0a7224 */ /* 0x000fe400078e0015 */
[----:B------:R-:W-:-:S07]  /*4ca0*/  IMAD.MOV.U32 R31, RZ, RZ, R24 ;  /* 0x000000ffff1f7224 */ /* 0x000fce00078e0018 */
.L_x_68140:
[----:B------:R-:W-:Y:S05]  /*4cb0*/  BSYNC B1 ;  /* 0x0000000000017941 */ /* 0x000fea0003800000 */
.L_x_68138:
        /* <DEDUP_REMOVED lines=9> */
.L_x_68142:
[----:B------:R-:W-:Y:S02]  /*4d50*/  IMAD.MOV.U32 R21, RZ, RZ, R2 ;  /* 0x000000ffff157224 */ /* 0x000fe400078e0002 */
[----:B------:R-:W-:Y:S02]  /*4d60*/  IMAD.MOV.U32 R12, RZ, RZ, R15 ;  /* 0x000000ffff0c7224 */ /* 0x000fe400078e000f */
[----:B------:R-:W-:Y:S02]  /*4d70*/  IMAD.MOV.U32 R2, RZ, RZ, R17 ;  /* 0x000000ffff027224 */ /* 0x000fe400078e0011 */
[----:B------:R-:W-:-:S07]  /*4d80*/  IMAD.MOV.U32 R15, RZ, RZ, R14 ;  /* 0x000000ffff0f7224 */ /* 0x000fce00078e000e */
.L_x_68143:
[----:B------:R-:W-:Y:S05]  /*4d90*/  BSYNC B1 ;  /* 0x0000000000017941 */ /* 0x000fea0003800000 */
.L_x_68141:
        /* <DEDUP_REMOVED lines=9> */
.L_x_68145:
[----:B------:R-:W-:Y:S01]  /*4e30*/  IMAD.MOV.U32 R14, RZ, RZ, R21 ;  /* 0x000000ffff0e7224 */ /* 0x000fe200078e0015 */
[----:B------:R-:W-:Y:S01]  /*4e40*/  MOV R17, R12 ;  /* 0x0000000c00117202 */ /* 0x000fe20000000f00 */
[----:B------:R-:W-:Y:S02]  /*4e50*/  IMAD.MOV.U32 R21, RZ, RZ, R16 ;  /* 0x000000ffff157224 */ /* 0x000fe400078e0010 */
[----:B------:R-:W-:-:S07]  /*4e60*/  IMAD.MOV.U32 R12, RZ, RZ, R25 ;  /* 0x000000ffff0c7224 */ /* 0x000fce00078e0019 */
.L_x_68146:
[----:B------:R-:W-:Y:S05]  /*4e70*/  BSYNC B1 ;  /* 0x0000000000017941 */ /* 0x000fea0003800000 */
.L_x_68144:
        /* <DEDUP_REMOVED lines=16> */
.L_x_68148:
[----:B------:R-:W-:Y:S01]  /*4f80*/  IMAD.MOV.U32 R4, RZ, RZ, R32 ;  /* 0x000000ffff047224 */ /* 0x000fe200078e0020 */
[----:B------:R-:W-:Y:S01]  /*4f90*/  MOV R16, R5 ;  /* 0x0000000500107202 */ /* 0x000fe20000000f00 */
[----:B------:R-:W-:Y:S02]  /*4fa0*/  IMAD.MOV.U32 R5, RZ, RZ, R9 ;  /* 0x000000ffff057224 */ /* 0x000fe400078e0009 */
[----:B------:R-:W-:-:S07]  /*4fb0*/  IMAD.MOV.U32 R32, RZ, RZ, R6 ;  /* 0x000000ffff207224 */ /* 0x000fce00078e0006 */
.L_x_68149:
[----:B------:R-:W-:Y:S05]  /*4fc0*/  BSYNC B1 ;  /* 0x0000000000017941 */ /* 0x000fea0003800000 */
.L_x_68147:
        /* <DEDUP_REMOVED lines=9> */
.L_x_68151:
[----:B------:R-:W-:Y:S02]  /*5060*/  IMAD.MOV.U32 R6, RZ, RZ, R4 ;  /* 0x000000ffff067224 */ /* 0x000fe400078e0004 */
[----:B------:R-:W-:Y:S01]  /*5070*/  IMAD.MOV.U32 R20, RZ, RZ, R16 ;  /* 0x000000ffff147224 */ /* 0x000fe200078e0010 */
[----:B------:R-:W-:Y:S01]  /*5080*/  MOV R16, R23 ;  /* 0x0000001700107202 */ /* 0x000fe20000000f00 */
[----:B------:R-:W-:-:S07]  /*5090*/  IMAD.MOV.U32 R4, RZ, RZ, R11 ;  /* 0x000000ffff047224 */ /* 0x000fce00078e000b */
.L_x_68152:
[----:B------:R-:W-:Y:S05]  /*50a0*/  BSYNC B1 ;  /* 0x0000000000017941 */ /* 0x000fea0003800000 */
.L_x_68150:
        /* <DEDUP_REMOVED lines=9> */
.L_x_68154:
[----:B------:R-:W-:Y:S02]  /*5140*/  IMAD.MOV.U32 R7, RZ, RZ, R6 ;  /* 0x000000ffff077224 */ /* 0x000fe400078e0006 */
[----:B------:R-:W-:Y:S02]  /*5150*/  IMAD.MOV.U32 R9, RZ, RZ, R20 ;  /* 0x000000ffff097224 */ /* 0x000fe400078e0014 */
[----:B------:R-:W-:Y:S02]  /*5160*/  IMAD.MOV.U32 R6, RZ, RZ, R8 ;  /* 0x000000ffff067224 */ /* 0x000fe400078e0008 */
[----:B------:R-:W-:-:S07]  /*5170*/  IMAD.MOV.U32 R20, RZ, RZ, R13 ;  /* 0x000000ffff147224 */ /* 0x000fce00078e000d */
.L_x_68155:
[----:B------:R-:W-:Y:S05]  /*5180*/  BSYNC B1 ;  /* 0x0000000000017941 */ /* 0x000fea0003800000 */
.L_x_68153:
        /* <DEDUP_REMOVED lines=9> */
.L_x_68157:
[----:B------:R-:W-:Y:S02]  /*5220*/  IMAD.MOV.U32 R8, RZ, RZ, R7 ;  /* 0x000000ffff087224 */ /* 0x000fe400078e0007 */
[----:B------:R-:W-:Y:S02]  /*5230*/  IMAD.MOV.U32 R24, RZ, RZ, R9 ;  /* 0x000000ffff187224 */ /* 0x000fe400078e0009 */
[----:B------:R-:W-:Y:S02]  /*5240*/  IMAD.MOV.U32 R7, RZ, RZ, R10 ;  /* 0x000000ffff077224 */ /* 0x000fe400078e000a */
[----:B------:R-:W-:-:S07]  /*5250*/  IMAD.MOV.U32 R9, RZ, RZ, R31 ;  /* 0x000000ffff097224 */ /* 0x000fce00078e001f */
.L_x_68158:
[----:B------:R-:W-:Y:S05]  /*5260*/  BSYNC B1 ;  /* 0x0000000000017941 */ /* 0x000fea0003800000 */
.L_x_68156:
        /* <DEDUP_REMOVED lines=9> */
.L_x_68160:
[----:B------:R-:W-:Y:S01]  /*5300*/  IMAD.MOV.U32 R10, RZ, RZ, R8 ;  /* 0x000000ffff0a7224 */ /* 0x000fe200078e0008 */
[----:B------:R-:W-:Y:S01]  /*5310*/  MOV R11, R24 ;  /* 0x00000018000b7202 */ /* 0x000fe20000000f00 */
[----:B------:R-:W-:Y:S02]  /*5320*/  IMAD.MOV.U32 R8, RZ, RZ, R2 ;  /* 0x000000ffff087224 */ /* 0x000fe400078e0002 */
[----:B------:R-:W-:-:S07]  /*5330*/  IMAD.MOV.U32 R24, RZ, RZ, R15 ;  /* 0x000000ffff187224 */ /* 0x000fce00078e000f */
.L_x_68161:
[----:B------:R-:W-:Y:S05]  /*5340*/  BSYNC B1 ;  /* 0x0000000000017941 */ /* 0x000fea0003800000 */
.L_x_68159:
        /* <DEDUP_REMOVED lines=9> */
.L_x_68163:
[----:B------:R-:W-:Y:S02]  /*53e0*/  IMAD.MOV.U32 R2, RZ, RZ, R10 ;  /* 0x000000ffff027224 */ /* 0x000fe400078e000a */
[----:B------:R-:W-:Y:S01]  /*53f0*/  IMAD.MOV.U32 R26, RZ, RZ, R11 ;  /* 0x000000ffff1a7224 */ /* 0x000fe200078e000b */
[----:B------:R-:W-:Y:S01]  /*5400*/  MOV R11, R12 ;  /* 0x0000000c000b7202 */ /* 0x000fe20000000f00 */
[----:B------:R-:W-:-:S07]  /*5410*/  IMAD.MOV.U32 R10, RZ, RZ, R21 ;  /* 0x000000ffff0a7224 */ /* 0x000fce00078e0015 */
.L_x_68164:
[----:B------:R-:W-:Y:S05]  /*5420*/  BSYNC B1 ;  /* 0x0000000000017941 */ /* 0x000fea0003800000 */
.L_x_68162:
        /* <DEDUP_REMOVED lines=9> */
.L_x_68166:
[----:B------:R-:W-:Y:S02]  /*54c0*/  IMAD.MOV.U32 R13, RZ, RZ, R2 ;  /* 0x000000ffff0d7224 */ /* 0x000fe400078e0002 */
[----:B------:R-:W-:Y:S02]  /*54d0*/  IMAD.MOV.U32 R15, RZ, RZ, R26 ;  /* 0x000000ffff0f7224 */ /* 0x000fe400078e001a */
[----:B------:R-:W-:Y:S02]  /*54e0*/  IMAD.MOV.U32 R2, RZ, RZ, R14 ;  /* 0x000000ffff027224 */ /* 0x000fe400078e000e */
[----:B------:R-:W-:-:S07]  /*54f0*/  IMAD.MOV.U32 R26, RZ, RZ, R17 ;  /* 0x000000ffff1a7224 */ /* 0x000fce00078e0011 */
.L_x_68167:
[----:B------:R-:W-:Y:S05]  /*5500*/  BSYNC B1 ;  /* 0x0000000000017941 */ /* 0x000fea0003800000 */
.L_x_68165:
        /* <DEDUP_REMOVED lines=16> */
.L_x_68169:
[----:B------:R-:W-:Y:S02]  /*5610*/  IMAD.MOV.U32 R39, RZ, RZ, R32 ;  /* 0x000000ffff277224 */ /* 0x000fe400078e0020 */
[----:B------:R-:W-:Y:S02]  /*5620*/  IMAD.MOV.U32 R23, RZ, RZ, R5 ;  /* 0x000000ffff177224 */ /* 0x000fe400078e0005 */
[----:B------:R-:W-:Y:S02]  /*5630*/  IMAD.MOV.U32 R5, RZ, RZ, R16 ;  /* 0x000000ffff057224 */ /* 0x000fe400078e0010 */
[----:B------:R-:W-:-:S07]  /*5640*/  IMAD.MOV.U32 R32, RZ, RZ, R4 ;  /* 0x000000ffff207224 */ /* 0x000fce00078e0004 */
.L_x_68170:
[----:B------:R-:W-:Y:S05]  /*5650*/  BSYNC B1 ;  /* 0x0000000000017941 */ /* 0x000fea0003800000 */
.L_x_68168:
        /* <DEDUP_REMOVED lines=9> */
.L_x_68172:
[----:B------:R-:W-:Y:S02]  /*56f0*/  IMAD.MOV.U32 R38, RZ, RZ, R39 ;  /* 0x000000ffff267224 */ /* 0x000fe400078e0027 */
[----:B------:R-:W-:Y:S02]  /*5700*/  IMAD.MOV.U32 R22, RZ, RZ, R23 ;  /* 0x000000ffff167224 */ /* 0x000fe400078e0017 */
[----:B------:R-:W-:Y:S02]  /*5710*/  IMAD.MOV.U32 R39, RZ, RZ, R6 ;  /* 0x000000ffff277224 */ /* 0x000fe400078e0006 */
[----:B------:R-:W-:-:S07]  /*5720*/  IMAD.MOV.U32 R23, RZ, RZ, R20 ;  /* 0x000000ffff177224 */ /* 0x000fce00078e0014 */
.L_x_68173:
[----:B------:R-:W-:Y:S05]  /*5730*/  BSYNC B1 ;  /* 0x0000000000017941 */ /* 0x000fea0003800000 */
.L_x_68171:
        /* <DEDUP_REMOVED lines=9> */
.L_x_68175:
[----:B------:R-:W-:Y:S01]  /*57d0*/  IMAD.MOV.U32 R37, RZ, RZ, R38 ;  /* 0x000000ffff257224 */ /* 0x000fe200078e0026 */
[----:B------:R-:W-:Y:S01]  /*57e0*/  MOV R21, R22 ;  /* 0x0000001600157202 */ /* 0x000fe20000000f00 */
[----:B------:R-:W-:Y:S02]  /*57f0*/  IMAD.MOV.U32 R38, RZ, RZ, R7 ;  /* 0x000000ffff267224 */ /* 0x000fe400078e0007 */
[----:B------:R-:W-:-:S07]  /*5800*/  IMAD.MOV.U32 R22, RZ, RZ, R9 ;  /* 0x000000ffff167224 */ /* 0x000fce00078e0009 */
.L_x_68176:
[----:B------:R-:W-:Y:S05]  /*5810*/  BSYNC B1 ;  /* 0x0000000000017941 */ /* 0x000fea0003800000 */
.L_x_68174:
        /* <DEDUP_REMOVED lines=9> */
.L_x_68178:
[----:B------:R-:W-:Y:S02]  /*58b0*/  IMAD.MOV.U32 R36, RZ, RZ, R37 ;  /* 0x000000ffff247224 */ /* 0x000fe400078e0025 */
[----:B------:R-:W-:Y:S01]  /*58c0*/  IMAD.MOV.U32 R20, RZ, RZ, R21 ;  /* 0x000000ffff147224 */ /* 0x000fe200078e0015 */
[----:B------:R-:W-:Y:S01]  /*58d0*/  MOV R21, R24 ;  /* 0x0000001800157202 */ /* 0x000fe20000000f00 */
[----:B------:R-:W-:-:S07]  /*58e0*/  IMAD.MOV.U32 R37, RZ, RZ, R8 ;  /* 0x000000ffff257224 */ /* 0x000fce00078e0008 */
.L_x_68179:
[----:B------:R-:W-:Y:S05]  /*58f0*/  BSYNC B1 ;  /* 0x0000000000017941 */ /* 0x000fea0003800000 */
.L_x_68177:
        /* <DEDUP_REMOVED lines=9> */
.L_x_68181:
[----:B------:R-:W-:Y:S02]  /*5990*/  IMAD.MOV.U32 R25, RZ, RZ, R36 ;  /* 0x000000ffff197224 */ /* 0x000fe400078e0024 */
[----:B------:R-:W-:Y:S02]  /*59a0*/  IMAD.MOV.U32 R35, RZ, RZ, R20 ;  /* 0x000000ffff237224 */ /* 0x000fe400078e0014 */
[----:B------:R-:W-:Y:S02]  /*59b0*/  IMAD.MOV.U32 R36, RZ, RZ, R10 ;  /* 0x000000ffff247224 */ /* 0x000fe400078e000a */
[----:B------:R-:W-:-:S07]  /*59c0*/  IMAD.MOV.U32 R20, RZ, RZ, R11 ;  /* 0x000000ffff147224 */ /* 0x000fce00078e000b */
.L_x_68182:
[----:B------:R-:W-:Y:S05]  /*59d0*/  BSYNC B1 ;  /* 0x0000000000017941 */ /* 0x000fea0003800000 */
.L_x_68180:
        /* <DEDUP_REMOVED lines=9> */
.L_x_68184:
[----:B------:R-:W-:Y:S02]  /*5a70*/  IMAD.MOV.U32 R24, RZ, RZ, R25 ;  /* 0x000000ffff187224 */ /* 0x000fe400078e0019 */
[----:B------:R-:W-:Y:S02]  /*5a80*/  IMAD.MOV.U32 R34, RZ, RZ, R35 ;  /* 0x000000ffff227224 */ /* 0x000fe400078e0023 */
[----:B------:R-:W-:Y:S02]  /*5a90*/  IMAD.MOV.U32 R25, RZ, RZ, R2 ;  /* 0x000000ffff197224 */ /* 0x000fe400078e0002 */
[----:B------:R-:W-:-:S07]  /*5aa0*/  IMAD.MOV.U32 R35, RZ, RZ, R26 ;  /* 0x000000ffff237224 */ /* 0x000fce00078e001a */
.L_x_68185:
[----:B------:R-:W-:Y:S05]  /*5ab0*/  BSYNC B1 ;  /* 0x0000000000017941 */ /* 0x000fea0003800000 */
.L_x_68183:
        /* <DEDUP_REMOVED lines=8> */
.L_x_68186:
[----:B------:R-:W-:Y:S01]  /*5b40*/  IMAD.MOV.U32 R2, RZ, RZ, R24 ;  /* 0x000000ffff027224 */ /* 0x000fe200078e0018 */
[----:B------:R-:W-:Y:S01]  /*5b50*/  MOV R33, R34 ;  /* 0x0000002200217202 */ /* 0x000fe20000000f00 */
[----:B------:R-:W-:Y:S02]  /*5b60*/  IMAD.MOV.U32 R24, RZ, RZ, R13 ;  /* 0x000000ffff187224 */ /* 0x000fe400078e000d */
[----:B------:R-:W-:-:S07]  /*5b70*/  IMAD.MOV.U32 R34, RZ, RZ, R15 ;  /* 0x000000ffff227224 */ /* 0x000fce00078e000f */
.L_x_68020:
[----:B------:R-:W-:Y:S05]  /*5b80*/  BSYNC B0 ;  /* 0x0000000000007941 */ /* 0x000fea0003800000 */
.L_x_68019:
        /* <DEDUP_REMOVED lines=35> */
.L_x_68190:
[----:B------:R-:W-:Y:S01]  /*5dc0*/  IMAD.MOV.U32 R14, RZ, RZ, R5 ;  /* 0x000000ffff0e7224 */ /* 0x000fe200078e0005 */
[----:B------:R-:W-:Y:S01]  /*5dd0*/  MOV R17, R32 ;  /* 0x0000002000117202 */ /* 0x000fe20000000f00 */
[----:B------:R-:W-:Y:S02]  /*5de0*/  IMAD.MOV.U32 R5, RZ, RZ, R23 ;  /* 0x000000ffff057224 */ /* 0x000fe400078e0017 */
[----:B------:R-:W-:-:S07]  /*5df0*/  IMAD.MOV.U32 R32, RZ, RZ, R39 ;  /* 0x000000ffff207224 */ /* 0x000fce00078e0027 */
.L_x_68191:
[----:B------:R-:W-:Y:S05]  /*5e00*/  BSYNC B1 ;  /* 0x0000000000017941 */ /* 0x000fea0003800000 */
.L_x_68189:
        /* <DEDUP_REMOVED lines=9> */
.L_x_68193:
[----:B------:R-:W-:Y:S02]  /*5ea0*/  IMAD.MOV.U32 R16, RZ, RZ, R17 ;  /* 0x000000ffff107224 */ /* 0x000fe400078e0011 */
[----:B------:R-:W-:Y:S01]  /*5eb0*/  IMAD.MOV.U32 R26, RZ, RZ, R14 ;  /* 0x000000ffff1a7224 */ /* 0x000fe200078e000e */
[----:B------:R-:W-:Y:S01]  /*5ec0*/  MOV R14, R22 ;  /* 0x00000016000e7202 */ /* 0x000fe20000000f00 */
[----:B------:R-:W-:-:S07]  /*5ed0*/  IMAD.MOV.U32 R17, RZ, RZ, R38 ;  /* 0x000000ffff117224 */ /* 0x000fce00078e0026 */
.L_x_68194:
[----:B------:R-:W-:Y:S05]  /*5ee0*/  BSYNC B1 ;  /* 0x0000000000017941 */ /* 0x000fea0003800000 */
.L_x_68192:
        /* <DEDUP_REMOVED lines=9> */
.L_x_68196:
[----:B------:R-:W-:Y:S02]  /*5f80*/  IMAD.MOV.U32 R23, RZ, RZ, R16 ;  /* 0x000000ffff177224 */ /* 0x000fe400078e0010 */
[----:B------:R-:W-:Y:S02]  /*5f90*/  IMAD.MOV.U32 R31, RZ, RZ, R26 ;  /* 0x000000ffff1f7224 */ /* 0x000fe400078e001a */
[----:B------:R-:W-:Y:S02]  /*5fa0*/  IMAD.MOV.U32 R16, RZ, RZ, R37 ;  /* 0x000000ffff107224 */ /* 0x000fe400078e0025 */
[----:B------:R-:W-:-:S07]  /*5fb0*/  IMAD.MOV.U32 R26, RZ, RZ, R21 ;  /* 0x000000ffff1a7224 */ /* 0x000fce00078e0015 */
.L_x_68197:
[----:B------:R-:W-:Y:S05]  /*5fc0*/  BSYNC B1 ;  /* 0x0000000000017941 */ /* 0x000fea0003800000 */
.L_x_68195:
        /* <DEDUP_REMOVED lines=9> */
.L_x_68199:
[----:B------:R-:W-:Y:S02]  /*6060*/  IMAD.MOV.U32 R22, RZ, RZ, R23 ;  /* 0x000000ffff167224 */ /* 0x000fe400078e0017 */
[----:B------:R-:W-:Y:S02]  /*6070*/  IMAD.MOV.U32 R28, RZ, RZ, R31 ;  /* 0x000000ffff1c7224 */ /* 0x000fe400078e001f */
[----:B------:R-:W-:Y:S02]  /*6080*/  IMAD.MOV.U32 R23, RZ, RZ, R36 ;  /* 0x000000ffff177224 */ /* 0x000fe400078e0024 */
[----:B------:R-:W-:-:S07]  /*6090*/  IMAD.MOV.U32 R31, RZ, RZ, R20 ;  /* 0x000000ffff1f7224 */ /* 0x000fce00078e0014 */
.L_x_68200:
[----:B------:R-:W-:Y:S05]  /*60a0*/  BSYNC B1 ;  /* 0x0000000000017941 */ /* 0x000fea0003800000 */
.L_x_68198:
        /* <DEDUP_REMOVED lines=9> */
.L_x_68202:
[----:B------:R-:W-:Y:S01]  /*6140*/  IMAD.MOV.U32 R21, RZ, RZ, R22 ;  /* 0x000000ffff157224 */ /* 0x000fe200078e0016 */
[----:B------:R-:W-:Y:S01]  /*6150*/  MOV R37, R28 ;  /* 0x0000001c00257202 */ /* 0x000fe20000000f00 */
[----:B------:R-:W-:Y:S02]  /*6160*/  IMAD.MOV.U32 R28, RZ, RZ, R35 ;  /* 0x000000ffff1c7224 */ /* 0x000fe400078e0023 */
[----:B------:R-:W-:-:S07]  /*6170*/  IMAD.MOV.U32 R22, RZ, RZ, R25 ;  /* 0x000000ffff167224 */ /* 0x000fce00078e0019 */
.L_x_68203:
[----:B------:R-:W-:Y:S05]  /*6180*/  BSYNC B1 ;  /* 0x0000000000017941 */ /* 0x000fea0003800000 */
.L_x_68201:
        /* <DEDUP_REMOVED lines=9> */
.L_x_68205:
[----:B------:R-:W-:Y:S02]  /*6220*/  IMAD.MOV.U32 R25, RZ, RZ, R21 ;  /* 0x000000ffff197224 */ /* 0x000fe400078e0015 */
[----:B------:R-:W-:Y:S01]  /*6230*/  IMAD.MOV.U32 R20, RZ, RZ, R37 ;  /* 0x000000ffff147224 */ /* 0x000fe200078e0025 */
[----:B------:R-:W-:Y:S01]  /*6240*/  MOV R37, R34 ;  /* 0x0000002200257202 */ /* 0x000fe20000000f00 */
[----:B------:R-:W-:-:S07]  /*6250*/  IMAD.MOV.U32 R21, RZ, RZ, R24 ;  /* 0x000000ffff157224 */ /* 0x000fce00078e0018 */
.L_x_68206:
[----:B------:R-:W-:Y:S05]  /*6260*/  BSYNC B1 ;  /* 0x0000000000017941 */ /* 0x000fea0003800000 */
.L_x_68204:
        /* <DEDUP_REMOVED lines=9> */
.L_x_68208:
[----:B------:R-:W-:Y:S02]  /*6300*/  IMAD.MOV.U32 R24, RZ, RZ, R25 ;  /* 0x000000ffff187224 */ /* 0x000fe400078e0019 */
[----:B------:R-:W-:Y:S02]  /*6310*/  IMAD.MOV.U32 R30, RZ, RZ, R20 ;  /* 0x000000ffff1e7224 */ /* 0x000fe400078e0014 */
[----:B------:R-:W-:Y:S02]  /*6320*/  IMAD.MOV.U32 R25, RZ, RZ, R2 ;  /* 0x000000ffff197224 */ /* 0x000fe400078e0002 */
[----:B------:R-:W-:-:S07]  /*6330*/  IMAD.MOV.U32 R20, RZ, RZ, R33 ;  /* 0x000000ffff147224 */ /* 0x000fce00078e0021 */
.L_x_68209:
[----:B------:R-:W-:Y:S05]  /*6340*/  BSYNC B1 ;  /* 0x0000000000017941 */ /* 0x000fea0003800000 */
.L_x_68207:
        /* <DEDUP_REMOVED lines=16> */
.L_x_68211:
[----:B------:R-:W-:Y:S02]  /*6450*/  IMAD.MOV.U32 R33, RZ, RZ, R32 ;  /* 0x000000ffff217224 */ /* 0x000fe400078e0020 */
[----:B------:R-:W-:Y:S02]  /*6460*/  IMAD.MOV.U32 R2, RZ, RZ, R5 ;  /* 0x000000ffff027224 */ /* 0x000fe400078e0005 */
[----:B------:R-:W-:Y:S02]  /*6470*/  IMAD.MOV.U32 R5, RZ, RZ, R14 ;  /* 0x000000ffff057224 */ /* 0x000fe400078e000e */
[----:B------:R-:W-:-:S07]  /*6480*/  IMAD.MOV.U32 R32, RZ, RZ, R17 ;  /* 0x000000ffff207224 */ /* 0x000fce00078e0011 */
.L_x_68212:
[----:B------:R-:W-:Y:S05]  /*6490*/  BSYNC B1 ;  /* 0x0000000000017941 */ /* 0x000fea0003800000 */
.L_x_68210:
        /* <DEDUP_REMOVED lines=9> */
.L_x_68214:
[----:B------:R-:W-:Y:S02]  /*6530*/  IMAD.MOV.U32 R14, RZ, RZ, R33 ;  /* 0x000000ffff0e7224 */ /* 0x000fe400078e0021 */
[----:B------:R-:W-:Y:S02]  /*6540*/  IMAD.MOV.U32 R34, RZ, RZ, R2 ;  /* 0x000000ffff227224 */ /* 0x000fe400078e0002 */
[----:B------:R-:W-:Y:S02]  /*6550*/  IMAD.MOV.U32 R33, RZ, RZ, R16 ;  /* 0x000000ffff217224 */ /* 0x000fe400078e0010 */
[----:B------:R-:W-:-:S07]  /*6560*/  IMAD.MOV.U32 R2, RZ, RZ, R26 ;  /* 0x000000ffff027224 */ /* 0x000fce00078e001a */
.L_x_68215:
[----:B------:R-:W-:Y:S05]  /*6570*/  BSYNC B1 ;  /* 0x0000000000017941 */ /* 0x000fea0003800000 */
.L_x_68213:
        /* <DEDUP_REMOVED lines=9> */
.L_x_68217:
[----:B------:R-:W-:Y:S01]  /*6610*/  IMAD.MOV.U32 R17, RZ, RZ, R14 ;  /* 0x000000ffff117224 */ /* 0x000fe200078e000e */
[----:B------:R-:W-:Y:S01]  /*6620*/  MOV R35, R34 ;  /* 0x0000002200237202 */ /* 0x000fe20000000f00 */
[----:B------:R-:W-:Y:S02]  /*6630*/  IMAD.MOV.U32 R14, RZ, RZ, R23 ;  /* 0x000000ffff0e7224 */ /* 0x000fe400078e0017 */
[----:B------:R-:W-:-:S07]  /*6640*/  IMAD.MOV.U32 R34, RZ, RZ, R31 ;  /* 0x000000ffff227224 */ /* 0x000fce00078e001f */
.L_x_68218:
[----:B------:R-:W-:Y:S05]  /*6650*/  BSYNC B1 ;  /* 0x0000000000017941 */ /* 0x000fea0003800000 */
.L_x_68216:
        /* <DEDUP_REMOVED lines=9> */
.L_x_68220:
[----:B------:R-:W-:Y:S02]  /*66f0*/  IMAD.MOV.U32 R16, RZ, RZ, R17 ;  /* 0x000000ffff107224 */ /* 0x000fe400078e0011 */
[----:B------:R-:W-:Y:S01]  /*6700*/  IMAD.MOV.U32 R26, RZ, RZ, R35 ;  /* 0x000000ffff1a7224 */ /* 0x000fe200078e0023 */
[----:B------:R-:W-:Y:S01]  /*6710*/  MOV R35, R28 ;  /* 0x0000001c00237202 */ /* 0x000fe20000000f00 */
[----:B------:R-:W-:-:S07]  /*6720*/  IMAD.MOV.U32 R17, RZ, RZ, R22 ;  /* 0x000000ffff117224 */ /* 0x000fce00078e0016 */
.L_x_68221:
[----:B------:R-:W-:Y:S05]  /*6730*/  BSYNC B1 ;  /* 0x0000000000017941 */ /* 0x000fea0003800000 */
.L_x_68219:
        /* <DEDUP_REMOVED lines=9> */
.L_x_68223:
[----:B------:R-:W-:Y:S02]  /*67d0*/  IMAD.MOV.U32 R22, RZ, RZ, R16 ;  /* 0x000000ffff167224 */ /* 0x000fe400078e0010 */
[----:B------:R-:W-:Y:S02]  /*67e0*/  IMAD.MOV.U32 R23, RZ, RZ, R26 ;  /* 0x000000ffff177224 */ /* 0x000fe400078e001a */
[----:B------:R-:W-:Y:S02]  /*67f0*/  IMAD.MOV.U32 R16, RZ, RZ, R21 ;  /* 0x000000ffff107224 */ /* 0x000fe400078e0015 */
[----:B------:R-:W-:-:S07]  /*6800*/  IMAD.MOV.U32 R26, RZ, RZ, R37 ;  /* 0x000000ffff1a7224 */ /* 0x000fce00078e0025 */
.L_x_68224:
[----:B------:R-:W-:Y:S05]  /*6810*/  BSYNC B1 ;  /* 0x0000000000017941 */ /* 0x000fea0003800000 */
.L_x_68222:
        /* <DEDUP_REMOVED lines=9> */
.L_x_68226:
[----:B------:R-:W-:Y:S02]  /*68b0*/  IMAD.MOV.U32 R21, RZ, RZ, R22 ;  /* 0x000000ffff157224 */ /* 0x000fe400078e0016 */
[----:B------:R-:W-:Y:S02]  /*68c0*/  IMAD.MOV.U32 R31, RZ, RZ, R23 ;  /* 0x000000ffff1f7224 */ /* 0x000fe400078e0017 */
[----:B------:R-:W-:Y:S02]  /*68d0*/  IMAD.MOV.U32 R22, RZ, RZ, R25 ;  /* 0x000000ffff167224 */ /* 0x000fe400078e0019 */
[----:B------:R-:W-:-:S07]  /*68e0*/  IMAD.MOV.U32 R23, RZ, RZ, R20 ;  /* 0x000000ffff177224 */ /* 0x000fce00078e0014 */
.L_x_68227:
[----:B------:R-:W-:Y:S05]  /*68f0*/  BSYNC B1 ;  /* 0x0000000000017941 */ /* 0x000fea0003800000 */
.L_x_68225:
        /* <DEDUP_REMOVED lines=9> */
.L_x_68229:
[----:B------:R-:W-:Y:S01]  /*6990*/  IMAD.MOV.U32 R20, RZ, RZ, R21 ;  /* 0x000000ffff147224 */ /* 0x000fe200078e0015 */
[----:B------:R-:W-:Y:S01]  /*69a0*/  MOV R25, R31 ;  /* 0x0000001f00197202 */ /* 0x000fe20000000f00 */
[----:B------:R-:W-:Y:S02]  /*69b0*/  IMAD.MOV.U32 R21, RZ, RZ, R24 ;  /* 0x000000ffff157224 */ /* 0x000fe400078e0018 */
[----:B------:R-:W-:-:S07]  /*69c0*/  IMAD.MOV.U32 R31, RZ, RZ, R30 ;  /* 0x000000ffff1f7224 */ /* 0x000fce00078e001e */
.L_x_68230:
[----:B------:R-:W-:Y:S05]  /*69d0*/  BSYNC B1 ;  /* 0x0000000000017941 */ /* 0x000fea0003800000 */
.L_x_68228:
        /* <DEDUP_REMOVED lines=16> */
.L_x_68232:
[----:B------:R-:W-:Y:S01]  /*6ae0*/  IMAD.MOV.U32 R15, RZ, RZ, R32 ;  /* 0x000000ffff0f7224 */ /* 0x000fe200078e0020 */
[----:B------:R-:W-:Y:S01]  /*6af0*/  MOV R12, R5 ;  /* 0x00000005000c7202 */ /* 0x000fe20000000f00 */
[----:B------:R-:W-:Y:S02]  /*6b00*/  IMAD.MOV.U32 R5, RZ, RZ, R2 ;  /* 0x000000ffff057224 */ /* 0x000fe400078e0002 */
[----:B------:R-:W-:-:S07]  /*6b10*/  IMAD.MOV.U32 R32, RZ, RZ, R33 ;  /* 0x000000ffff207224 */ /* 0x000fce00078e0021 */
.L_x_68233:
[----:B------:R-:W-:Y:S05]  /*6b20*/  BSYNC B1 ;  /* 0x0000000000017941 */ /* 0x000fea0003800000 */
.L_x_68231:
        /* <DEDUP_REMOVED lines=9> */
.L_x_68235:
[----:B------:R-:W-:Y:S02]  /*6bc0*/  IMAD.MOV.U32 R2, RZ, RZ, R15 ;  /* 0x000000ffff027224 */ /* 0x000fe400078e000f */
[----:B------:R-:W-:Y:S01]  /*6bd0*/  IMAD.MOV.U32 R24, RZ, RZ, R12 ;  /* 0x000000ffff187224 */ /* 0x000fe200078e000c */
[----:B------:R-:W-:Y:S01]  /*6be0*/  MOV R12, R34 ;  /* 0x00000022000c7202 */ /* 0x000fe20000000f00 */
[----:B------:R-:W-:-:S07]  /*6bf0*/  IMAD.MOV.U32 R15, RZ, RZ, R14 ;  /* 0x000000ffff0f7224 */ /* 0x000fce00078e000e */
.L_x_68236:
[----:B------:R-:W-:Y:S05]  /*6c00*/  BSYNC B1 ;  /* 0x0000000000017941 */ /* 0x000fea0003800000 */
.L_x_68234:
        /* <DEDUP_REMOVED lines=9> */
.L_x_68238:
[----:B------:R-:W-:Y:S02]  /*6ca0*/  IMAD.MOV.U32 R33, RZ, RZ, R2 ;  /* 0x000000ffff217224 */ /* 0x000fe400078e0002 */
[----:B------:R-:W-:Y:S02]  /*6cb0*/  IMAD.MOV.U32 R37, RZ, RZ, R24 ;  /* 0x000000ffff257224 */ /* 0x000fe400078e0018 */
[----:B------:R-:W-:Y:S02]  /*6cc0*/  IMAD.MOV.U32 R2, RZ, RZ, R17 ;  /* 0x000000ffff027224 */ /* 0x000fe400078e0011 */
[----:B------:R-:W-:-:S07]  /*6cd0*/  IMAD.MOV.U32 R24, RZ, RZ, R35 ;  /* 0x000000ffff187224 */ /* 0x000fce00078e0023 */
.L_x_68239:
[----:B------:R-:W-:Y:S05]  /*6ce0*/  BSYNC B1 ;  /* 0x0000000000017941 */ /* 0x000fea0003800000 */
.L_x_68237:
        /* <DEDUP_REMOVED lines=9> */
.L_x_68241:
[----:B------:R-:W-:Y:S02]  /*6d80*/  IMAD.MOV.U32 R17, RZ, RZ, R33 ;  /* 0x000000ffff117224 */ /* 0x000fe400078e0021 */
[----:B------:R-:W-:Y:S02]  /*6d90*/  IMAD.MOV.U32 R14, RZ, RZ, R37 ;  /* 0x000000ffff0e7224 */ /* 0x000fe400078e0025 */
[----:B------:R-:W-:Y:S02]  /*6da0*/  IMAD.MOV.U32 R33, RZ, RZ, R16 ;  /* 0x000000ffff217224 */ /* 0x000fe400078e0010 */
[----:B------:R-:W-:-:S07]  /*6db0*/  IMAD.MOV.U32 R37, RZ, RZ, R26 ;  /* 0x000000ffff257224 */ /* 0x000fce00078e001a */
.L_x_68242:
[----:B------:R-:W-:Y:S05]  /*6dc0*/  BSYNC B1 ;  /* 0x0000000000017941 */ /* 0x000fea0003800000 */
.L_x_68240:
        /* <DEDUP_REMOVED lines=9> */
.L_x_68244:
[----:B------:R-:W-:Y:S01]  /*6e60*/  IMAD.MOV.U32 R16, RZ, RZ, R17 ;  /* 0x000000ffff107224 */ /* 0x000fe200078e0011 */
[----:B------:R-:W-:Y:S01]  /*6e70*/  MOV R26, R14 ;  /* 0x0000000e001a7202 */ /* 0x000fe20000000f00 */
[----:B------:R-:W-:Y:S02]  /*6e80*/  IMAD.MOV.U32 R17, RZ, RZ, R22 ;  /* 0x000000ffff117224 */ /* 0x000fe400078e0016 */
[----:B------:R-:W-:-:S07]  /*6e90*/  IMAD.MOV.U32 R14, RZ, RZ, R23 ;  /* 0x000000ffff0e7224 */ /* 0x000fce00078e0017 */
.L_x_68245:
[----:B------:R-:W-:Y:S05]  /*6ea0*/  BSYNC B1 ;  /* 0x0000000000017941 */ /* 0x000fea0003800000 */
.L_x_68243:
        /* <DEDUP_REMOVED lines=9> */
.L_x_68247:
[----:B------:R-:W-:Y:S02]  /*6f40*/  IMAD.MOV.U32 R23, RZ, RZ, R16 ;  /* 0x000000ffff177224 */ /* 0x000fe400078e0010 */
[----:B------:R-:W-:Y:S01]  /*6f50*/  IMAD.MOV.U32 R22, RZ, RZ, R26 ;  /* 0x000000ffff167224 */ /* 0x000fe200078e001a */
[----:B------:R-:W-:Y:S01]  /*6f60*/  MOV R26, R31 ;  /* 0x0000001f001a7202 */ /* 0x000fe20000000f00 */
[----:B------:R-:W-:-:S07]  /*6f70*/  IMAD.MOV.U32 R16, RZ, RZ, R21 ;  /* 0x000000ffff107224 */ /* 0x000fce00078e0015 */
.L_x_68248:
[----:B------:R-:W-:Y:S05]  /*6f80*/  BSYNC B1 ;  /* 0x0000000000017941 */ /* 0x000fea0003800000 */
.L_x_68246:
        /* <DEDUP_REMOVED lines=9> */
.L_x_68250:
[----:B------:R-:W-:Y:S02]  /*7020*/  IMAD.MOV.U32 R21, RZ, RZ, R23 ;  /* 0x000000ffff157224 */ /* 0x000fe400078e0017 */
[----:B------:R-:W-:Y:S02]  /*7030*/  IMAD.MOV.U32 R28, RZ, RZ, R22 ;  /* 0x000000ffff1c7224 */ /* 0x000fe400078e0016 */
[----:B------:R-:W-:Y:S02]  /*7040*/  IMAD.MOV.U32 R23, RZ, RZ, R20 ;  /* 0x000000ffff177224 */ /* 0x000fe400078e0014 */
[----:B------:R-:W-:-:S07]  /*7050*/  IMAD.MOV.U32 R22, RZ, RZ, R25 ;  /* 0x000000ffff167224 */ /* 0x000fce00078e0019 */
.L_x_68251:
[----:B------:R-:W-:Y:S05]  /*7060*/  BSYNC B1 ;  /* 0x0000000000017941 */ /* 0x000fea0003800000 */
.L_x_68249:
        /* <DEDUP_REMOVED lines=16> */
.L_x_68253:
[----:B------:R-:W-:Y:S02]  /*7170*/  IMAD.MOV.U32 R13, RZ, RZ, R32 ;  /* 0x000000ffff0d7224 */ /* 0x000fe400078e0020 */
[----:B------:R-:W-:Y:S02]  /*7180*/  IMAD.MOV.U32 R10, RZ, RZ, R5 ;  /* 0x000000ffff0a7224 */ /* 0x000fe400078e0005 */
[----:B------:R-:W-:Y:S02]  /*7190*/  IMAD.MOV.U32 R5, RZ, RZ, R12 ;  /* 0x000000ffff057224 */ /* 0x000fe400078e000c */
[----:B------:R-:W-:-:S07]  /*71a0*/  IMAD.MOV.U32 R32, RZ, RZ, R15 ;  /* 0x000000ffff207224 */ /* 0x000fce00078e000f */
.L_x_68254:
[----:B------:R-:W-:Y:S05]  /*71b0*/  BSYNC B1 ;  /* 0x0000000000017941 */ /* 0x000fea0003800000 */
.L_x_68252:
        /* <DEDUP_REMOVED lines=9> */
.L_x_68256:
[----:B------:R-:W-:Y:S02]  /*7250*/  IMAD.MOV.U32 R12, RZ, RZ, R13 ;  /* 0x000000ffff0c7224 */ /* 0x000fe400078e000d */
[----:B------:R-:W-:Y:S02]  /*7260*/  IMAD.MOV.U32 R20, RZ, RZ, R10 ;  /* 0x000000ffff147224 */ /* 0x000fe400078e000a */
[----:B------:R-:W-:Y:S02]  /*7270*/  IMAD.MOV.U32 R13, RZ, RZ, R2 ;  /* 0x000000ffff0d7224 */ /* 0x000fe400078e0002 */
[----:B------:R-:W-:-:S07]  /*7280*/  IMAD.MOV.U32 R10, RZ, RZ, R24 ;  /* 0x000000ffff0a7224 */ /* 0x000fce00078e0018 */
.L_x_68257:
[----:B------:R-:W-:Y:S05]  /*7290*/  BSYNC B1 ;  /* 0x0000000000017941 */ /* 0x000fea0003800000 */
.L_x_68255:
        /* <DEDUP_REMOVED lines=9> */
.L_x_68259:
[----:B------:R-:W-:Y:S01]  /*7330*/  IMAD.MOV.U32 R2, RZ, RZ, R12 ;  /* 0x000000ffff027224 */ /* 0x000fe200078e000c */
[----:B------:R-:W-:Y:S01]  /*7340*/  MOV R15, R20 ;  /* 0x00000014000f7202 */ /* 0x000fe20000000f00 */
[----:B------:R-:W-:Y:S02]  /*7350*/  IMAD.MOV.U32 R12, RZ, RZ, R33 ;  /* 0x000000ffff0c7224 */ /* 0x000fe400078e0021 */
[----:B------:R-:W-:-:S07]  /*7360*/  IMAD.MOV.U32 R20, RZ, RZ, R37 ;  /* 0x000000ffff147224 */ /* 0x000fce00078e0025 */
.L_x_68260:
[----:B------:R-:W-:Y:S05]  /*7370*/  BSYNC B1 ;  /* 0x0000000000017941 */ /* 0x000fea0003800000 */
.L_x_68258:
        /* <DEDUP_REMOVED lines=9> */
.L_x_68262:
[----:B------:R-:W-:Y:S02]  /*7410*/  IMAD.MOV.U32 R25, RZ, RZ, R2 ;  /* 0x000000ffff197224 */ /* 0x000fe400078e0002 */
[----:B------:R-:W-:Y:S01]  /*7420*/  IMAD.MOV.U32 R31, RZ, RZ, R15 ;  /* 0x000000ffff1f7224 */ /* 0x000fe200078e000f */
[----:B------:R-:W-:Y:S01]  /*7430*/  MOV R15, R14 ;  /* 0x0000000e000f7202 */ /* 0x000fe20000000f00 */
[----:B------:R-:W-:-:S07]  /*7440*/  IMAD.MOV.U32 R2, RZ, RZ, R17 ;  /* 0x000000ffff027224 */ /* 0x000fce00078e0011 */
.L_x_68263:
[----:B------:R-:W-:Y:S05]  /*7450*/  BSYNC B1 ;  /* 0x0000000000017941 */ /* 0x000fea0003800000 */
.L_x_68261:
        /* <DEDUP_REMOVED lines=9> */
.L_x_68265:
[----:B------:R-:W-:Y:S02]  /*74f0*/  IMAD.MOV.U32 R14, RZ, RZ, R25 ;  /* 0x000000ffff0e7224 */ /* 0x000fe400078e0019 */
[----:B------:R-:W-:Y:S02]  /*7500*/  IMAD.MOV.U32 R17, RZ, RZ, R31 ;  /* 0x000000ffff117224 */ /* 0x000fe400078e001f */
[----:B------:R-:W-:Y:S02]  /*7510*/  IMAD.MOV.U32 R25, RZ, RZ, R16 ;  /* 0x000000ffff197224 */ /* 0x000fe400078e0010 */
[----:B------:R-:W-:-:S07]  /*7520*/  IMAD.MOV.U32 R31, RZ, RZ, R26 ;  /* 0x000000ffff1f7224 */ /* 0x000fce00078e001a */
.L_x_68266:
[----:B------:R-:W-:Y:S05]  /*7530*/  BSYNC B1 ;  /* 0x0000000000017941 */ /* 0x000fea0003800000 */
.L_x_68264:
        /* <DEDUP_REMOVED lines=9> */
.L_x_68268:
[----:B------:R-:W-:Y:S02]  /*75d0*/  IMAD.MOV.U32 R16, RZ, RZ, R14 ;  /* 0x000000ffff107224 */ /* 0x000fe400078e000e */
[----:B------:R-:W-:Y:S02]  /*75e0*/  IMAD.MOV.U32 R33, RZ, RZ, R17 ;  /* 0x000000ffff217224 */ /* 0x000fe400078e0011 */
[----:B------:R-:W-:Y:S02]  /*75f0*/  IMAD.MOV.U32 R14, RZ, RZ, R23 ;  /* 0x000000ffff0e7224 */ /* 0x000fe400078e0017 */
[----:B------:R-:W-:-:S07]  /*7600*/  IMAD.MOV.U32 R17, RZ, RZ, R22 ;  /* 0x000000ffff117224 */ /* 0x000fce00078e0016 */
.L_x_68269:
[----:B------:R-:W-:Y:S05]  /*7610*/  BSYNC B1 ;  /* 0x0000000000017941 */ /* 0x000fea0003800000 */
.L_x_68267:
        /* <DEDUP_REMOVED lines=9> */
.L_x_68271:
[----:B------:R-:W-:Y:S01]  /*76b0*/  IMAD.MOV.U32 R22, RZ, RZ, R16 ;  /* 0x000000ffff167224 */ /* 0x000fe200078e0010 */
[----:B------:R-:W-:Y:S01]  /*76c0*/  MOV R23, R33 ;  /* 0x0000002100177202 */ /* 0x000fe20000000f00 */
[----:B------:R-:W-:Y:S02]  /*76d0*/  IMAD.MOV.U32 R16, RZ, RZ, R21 ;  /* 0x000000ffff107224 */ /* 0x000fe400078e0015 */
[----:B------:R-:W-:-:S07]  /*76e0*/  IMAD.MOV.U32 R33, RZ, RZ, R28 ;  /* 0x000000ffff217224 */ /* 0x000fce00078e001c */
.L_x_68272:
[----:B------:R-:W-:Y:S05]  /*76f0*/  BSYNC B1 ;  /* 0x0000000000017941 */ /* 0x000fea0003800000 */
.L_x_68270:
        /* <DEDUP_REMOVED lines=16> */
.L_x_68274:
[----:B------:R-:W-:Y:S01]  /*7800*/  IMAD.MOV.U32 R11, RZ, RZ, R32 ;  /* 0x000000ffff0b7224 */ /* 0x000fe200078e0020 */
[----:B------:R-:W-:Y:S01]  /*7810*/  MOV R8, R5 ;  /* 0x0000000500087202 */ /* 0x000fe20000000f00 */
[----:B------:R-:W-:Y:S02]  /*7820*/  IMAD.MOV.U32 R5, RZ, RZ, R10 ;  /* 0x000000ffff057224 */ /* 0x000fe400078e000a */
[----:B------:R-:W-:-:S07]  /*7830*/  IMAD.MOV.U32 R32, RZ, RZ, R13 ;  /* 0x000000ffff207224 */ /* 0x000fce00078e000d */
.L_x_68275:
[----:B------:R-:W-:Y:S05]  /*7840*/  BSYNC B1 ;  /* 0x0000000000017941 */ /* 0x000fea0003800000 */
.L_x_68273:
        /* <DEDUP_REMOVED lines=9> */
.L_x_68277:
[----:B------:R-:W-:Y:S02]  /*78e0*/  IMAD.MOV.U32 R13, RZ, RZ, R11 ;  /* 0x000000ffff0d7224 */ /* 0x000fe400078e000b */
[----:B------:R-:W-:Y:S01]  /*78f0*/  IMAD.MOV.U32 R10, RZ, RZ, R8 ;  /* 0x000000ffff0a7224 */ /* 0x000fe200078e0008 */
[----:B------:R-:W-:Y:S01]  /*7900*/  MOV R8, R20 ;  /* 0x0000001400087202 */ /* 0x000fe20000000f00 */
[----:B------:R-:W-:-:S07]  /*7910*/  IMAD.MOV.U32 R11, RZ, RZ, R12 ;  /* 0x000000ffff0b7224 */ /* 0x000fce00078e000c */
.L_x_68278:
[----:B------:R-:W-:Y:S05]  /*7920*/  BSYNC B1 ;  /* 0x0000000000017941 */ /* 0x000fea0003800000 */
.L_x_68276:
        /* <DEDUP_REMOVED lines=9> */
.L_x_68280:
[----:B------:R-:W-:Y:S02]  /*79c0*/  IMAD.MOV.U32 R12, RZ, RZ, R13 ;  /* 0x000000ffff0c7224 */ /* 0x000fe400078e000d */
[----:B------:R-:W-:Y:S02]  /*79d0*/  IMAD.MOV.U32 R20, RZ, RZ, R10 ;  /* 0x000000ffff147224 */ /* 0x000fe400078e000a */
[----:B------:R-:W-:Y:S02]  /*79e0*/  IMAD.MOV.U32 R13, RZ, RZ, R2 ;  /* 0x000000ffff0d7224 */ /* 0x000fe400078e0002 */
[----:B------:R-:W-:-:S07]  /*79f0*/  IMAD.MOV.U32 R10, RZ, RZ, R15 ;  /* 0x000000ffff0a7224 */ /* 0x000fce00078e000f */
.L_x_68281:
[----:B------:R-:W-:Y:S05]  /*7a00*/  BSYNC B1 ;  /* 0x0000000000017941 */ /* 0x000fea0003800000 */
.L_x_68279:
        /* <DEDUP_REMOVED lines=9> */
.L_x_68283:
[----:B------:R-:W-:Y:S02]  /*7aa0*/  IMAD.MOV.U32 R15, RZ, RZ, R12 ;  /* 0x000000ffff0f7224 */ /* 0x000fe400078e000c */
[----:B------:R-:W-:Y:S02]  /*7ab0*/  IMAD.MOV.U32 R2, RZ, RZ, R20 ;  /* 0x000000ffff027224 */ /* 0x000fe400078e0014 */
[----:B------:R-:W-:Y:S02]  /*7ac0*/  IMAD.MOV.U32 R12, RZ, RZ, R25 ;  /* 0x000000ffff0c7224 */ /* 0x000fe400078e0019 */
[----:B------:R-:W-:-:S07]  /*7ad0*/  IMAD.MOV.U32 R20, RZ, RZ, R31 ;  /* 0x000000ffff147224 */ /* 0x000fce00078e001f */
.L_x_68284:
[----:B------:R-:W-:Y:S05]  /*7ae0*/  BSYNC B1 ;  /* 0x0000000000017941 */ /* 0x000fea0003800000 */
.L_x_68282:
        /* <DEDUP_REMOVED lines=9> */
.L_x_68286:
[----:B------:R-:W-:Y:S01]  /*7b80*/  IMAD.MOV.U32 R21, RZ, RZ, R15 ;  /* 0x000000ffff157224 */ /* 0x000fe200078e000f */
[----:B------:R-:W-:Y:S01]  /*7b90*/  MOV R24, R2 ;  /* 0x0000000200187202 */ /* 0x000fe20000000f00 */
[----:B------:R-:W-:Y:S02]  /*7ba0*/  IMAD.MOV.U32 R15, RZ, RZ, R14 ;  /* 0x000000ffff0f7224 */ /* 0x000fe400078e000e */
[----:B------:R-:W-:-:S07]  /*7bb0*/  IMAD.MOV.U32 R2, RZ, RZ, R17 ;  /* 0x000000ffff027224 */ /* 0x000fce00078e0011 */
.L_x_68287:
[----:B------:R-:W-:Y:S05]  /*7bc0*/  BSYNC B1 ;  /* 0x0000000000017941 */ /* 0x000fea0003800000 */
.L_x_68285:
        /* <DEDUP_REMOVED lines=9> */
.L_x_68289:
[----:B------:R-:W-:Y:S02]  /*7c60*/  IMAD.MOV.U32 R17, RZ, RZ, R21 ;  /* 0x000000ffff117224 */ /* 0x000fe400078e0015 */
[----:B------:R-:W-:Y:S01]  /*7c70*/  IMAD.MOV.U32 R14, RZ, RZ, R24 ;  /* 0x000000ffff0e7224 */ /* 0x000fe200078e0018 */
[----:B------:R-:W-:Y:S01]  /*7c80*/  MOV R24, R33 ;  /* 0x0000002100187202 */ /* 0x000fe20000000f00 */
[----:B------:R-:W-:-:S07]  /*7c90*/  IMAD.MOV.U32 R21, RZ, RZ, R16 ;  /* 0x000000ffff157224 */ /* 0x000fce00078e0010 */
.L_x_68290:
[----:B------:R-:W-:Y:S05]  /*7ca0*/  BSYNC B1 ;  /* 0x0000000000017941 */ /* 0x000fea0003800000 */
.L_x_68288:
        /* <DEDUP_REMOVED lines=9> */
.L_x_68292:
[----:B------:R-:W-:Y:S02]  /*7d40*/  IMAD.MOV.U32 R16, RZ, RZ, R17 ;  /* 0x000000ffff107224 */ /* 0x000fe400078e0011 */
[----:B------:R-:W-:Y:S02]  /*7d50*/  IMAD.MOV.U32 R25, RZ, RZ, R14 ;  /* 0x000000ffff197224 */ /* 0x000fe400078e000e */
[----:B------:R-:W-:Y:S02]  /*7d60*/  IMAD.MOV.U32 R17, RZ, RZ, R22 ;  /* 0x000000ffff117224 */ /* 0x000fe400078e0016 */
[----:B------:R-:W-:-:S07]  /*7d70*/  IMAD.MOV.U32 R14, RZ, RZ, R23 ;  /* 0x000000ffff0e7224 */ /* 0x000fce00078e0017 */
.L_x_68293:
[----:B------:R-:W-:Y:S05]  /*7d80*/  BSYNC B1 ;  /* 0x0000000000017941 */ /* 0x000fea0003800000 */
.L_x_68291:
        /* <DEDUP_REMOVED lines=16> */
.L_x_68295:
[----:B------:R-:W-:Y:S02]  /*7e90*/  IMAD.MOV.U32 R6, RZ, RZ, R32 ;  /* 0x000000ffff067224 */ /* 0x000fe400078e0020 */
[----:B------:R-:W-:Y:S02]  /*7ea0*/  IMAD.MOV.U32 R9, RZ, RZ, R5 ;  /* 0x000000ffff097224 */ /* 0x000fe400078e0005 */
[----:B------:R-:W-:Y:S02]  /*7eb0*/  IMAD.MOV.U32 R5, RZ, RZ, R8 ;  /* 0x000000ffff057224 */ /* 0x000fe400078e0008 */
[----:B------:R-:W-:-:S07]  /*7ec0*/  IMAD.MOV.U32 R32, RZ, RZ, R11 ;  /* 0x000000ffff207224 */ /* 0x000fce00078e000b */
.L_x_68296:
[----:B------:R-:W-:Y:S05]  /*7ed0*/  BSYNC B1 ;  /* 0x0000000000017941 */ /* 0x000fea0003800000 */
.L_x_68294:
        /* <DEDUP_REMOVED lines=9> */
.L_x_68298:
[----:B------:R-:W-:Y:S02]  /*7f70*/  IMAD.MOV.U32 R11, RZ, RZ, R6 ;  /* 0x000000ffff0b7224 */ /* 0x000fe400078e0006 */
[----:B------:R-:W-:Y:S02]  /*7f80*/  IMAD.MOV.U32 R23, RZ, RZ, R9 ;  /* 0x000000ffff177224 */ /* 0x000fe400078e0009 */
[----:B------:R-:W-:Y:S02]  /*7f90*/  IMAD.MOV.U32 R6, RZ, RZ, R13 ;  /* 0x000000ffff067224 */ /* 0x000fe400078e000d */
[----:B------:R-:W-:-:S07]  /*7fa0*/  IMAD.MOV.U32 R9, RZ, RZ, R10 ;  /* 0x000000ffff097224 */ /* 0x000fce00078e000a */
.L_x_68299:
[----:B------:R-:W-:Y:S05]  /*7fb0*/  BSYNC B1 ;  /* 0x0000000000017941 */ /* 0x000fea0003800000 */
.L_x_68297:
        /* <DEDUP_REMOVED lines=9> */
.L_x_68301:
[----:B------:R-:W-:Y:S01]  /*8050*/  IMAD.MOV.U32 R8, RZ, RZ, R11 ;  /* 0x000000ffff087224 */ /* 0x000fe200078e000b */
[----:B------:R-:W-:Y:S01]  /*8060*/  MOV R13, R23 ;  /* 0x00000017000d7202 */ /* 0x000fe20000000f00 */
[----:B------:R-:W-:Y:S02]  /*8070*/  IMAD.MOV.U32 R11, RZ, RZ, R12 ;  /* 0x000000ffff0b7224 */ /* 0x000fe400078e000c */
[----:B------:R-:W-:-:S07]  /*8080*/  IMAD.MOV.U32 R23, RZ, RZ, R20 ;  /* 0x000000ffff177224 */ /* 0x000fce00078e0014 */
.L_x_68302:
[----:B------:R-:W-:Y:S05]  /*8090*/  BSYNC B1 ;  /* 0x0000000000017941 */ /* 0x000fea0003800000 */
.L_x_68300:
        /* <DEDUP_REMOVED lines=9> */
.L_x_68304:
[----:B------:R-:W-:Y:S02]  /*8130*/  IMAD.MOV.U32 R10, RZ, RZ, R8 ;  /* 0x000000ffff0a7224 */ /* 0x000fe400078e0008 */
[----:B------:R-:W-:Y:S01]  /*8140*/  IMAD.MOV.U32 R31, RZ, RZ, R13 ;  /* 0x000000ffff1f7224 */ /* 0x000fe200078e000d */
[----:B------:R-:W-:Y:S01]  /*8150*/  MOV R13, R2 ;  /* 0x00000002000d7202 */ /* 0x000fe20000000f00 */
[----:B------:R-:W-:-:S07]  /*8160*/  IMAD.MOV.U32 R8, RZ, RZ, R15 ;  /* 0x000000ffff087224 */ /* 0x000fce00078e000f */
.L_x_68305:
[----:B------:R-:W-:Y:S05]  /*8170*/  BSYNC B1 ;  /* 0x0000000000017941 */ /* 0x000fea0003800000 */
.L_x_68303:
        /* <DEDUP_REMOVED lines=9> */
.L_x_68307:
[----:B------:R-:W-:Y:S02]  /*8210*/  IMAD.MOV.U32 R2, RZ, RZ, R10 ;  /* 0x000000ffff027224 */ /* 0x000fe400078e000a */
[----:B------:R-:W-:Y:S02]  /*8220*/  IMAD.MOV.U32 R15, RZ, RZ, R31 ;  /* 0x000000ffff0f7224 */ /* 0x000fe400078e001f */
[----:B------:R-:W-:Y:S02]  /*8230*/  IMAD.MOV.U32 R10, RZ, RZ, R21 ;  /* 0x000000ffff0a7224 */ /* 0x000fe400078e0015 */
[----:B------:R-:W-:-:S07]  /*8240*/  IMAD.MOV.U32 R31, RZ, RZ, R24 ;  /* 0x000000ffff1f7224 */ /* 0x000fce00078e0018 */
.L_x_68308:
[----:B------:R-:W-:Y:S05]  /*8250*/  BSYNC B1 ;  /* 0x0000000000017941 */ /* 0x000fea0003800000 */
.L_x_68306:
        /* <DEDUP_REMOVED lines=9> */
.L_x_68310:
[----:B------:R-:W-:Y:S02]  /*82f0*/  IMAD.MOV.U32 R21, RZ, RZ, R2 ;  /* 0x000000ffff157224 */ /* 0x000fe400078e0002 */
[----:B------:R-:W-:Y:S02]  /*8300*/  IMAD.MOV.U32 R12, RZ, RZ, R15 ;  /* 0x000000ffff0c7224 */ /* 0x000fe400078e000f */
[----:B------:R-:W-:Y:S02]  /*8310*/  IMAD.MOV.U32 R2, RZ, RZ, R17 ;  /* 0x000000ffff027224 */ /* 0x000fe400078e0011 */
[----:B------:R-:W-:-:S07]  /*8320*/  IMAD.MOV.U32 R15, RZ, RZ, R14 ;  /* 0x000000ffff0f7224 */ /* 0x000fce00078e000e */
.L_x_68311:
[----:B------:R-:W-:Y:S05]  /*8330*/  BSYNC B1 ;  /* 0x0000000000017941 */ /* 0x000fea0003800000 */
.L_x_68309:
        /* <DEDUP_REMOVED lines=9> */
.L_x_68313:
[----:B------:R-:W-:Y:S01]  /*83d0*/  IMAD.MOV.U32 R14, RZ, RZ, R21 ;  /* 0x000000ffff0e7224 */ /* 0x000fe200078e0015 */
[----:B------:R-:W-:Y:S01]  /*83e0*/  MOV R17, R12 ;  /* 0x0000000c00117202 */ /* 0x000fe20000000f00 */
[----:B------:R-:W-:Y:S02]  /*83f0*/  IMAD.MOV.U32 R21, RZ, RZ, R16 ;  /* 0x000000ffff157224 */ /* 0x000fe400078e0010 */
[----:B------:R-:W-:-:S07]  /*8400*/  IMAD.MOV.U32 R12, RZ, RZ, R25 ;  /* 0x000000ffff0c7224 */ /* 0x000fce00078e0019 */
.L_x_68314:
[----:B------:R-:W-:Y:S05]  /*8410*/  BSYNC B1 ;  /* 0x0000000000017941 */ /* 0x000fea0003800000 */
.L_x_68312:
        /* <DEDUP_REMOVED lines=16> */
.L_x_68316:
[----:B------:R-:W-:Y:S01]  /*8520*/  IMAD.MOV.U32 R4, RZ, RZ, R32 ;  /* 0x000000ffff047224 */ /* 0x000fe200078e0020 */
[----:B------:R-:W-:Y:S01]  /*8530*/  MOV R16, R5 ;  /* 0x0000000500107202 */ /* 0x000fe20000000f00 */
[----:B------:R-:W-:Y:S02]  /*8540*/  IMAD.MOV.U32 R5, RZ, RZ, R9 ;  /* 0x000000ffff057224 */ /* 0x000fe400078e0009 */
[----:B------:R-:W-:-:S07]  /*8550*/  IMAD.MOV.U32 R32, RZ, RZ, R6 ;  /* 0x000000ffff207224 */ /* 0x000fce00078e0006 */
.L_x_68317:
[----:B------:R-:W-:Y:S05]  /*8560*/  BSYNC B1 ;  /* 0x0000000000017941 */ /* 0x000fea0003800000 */
.L_x_68315:
        /* <DEDUP_REMOVED lines=9> */
.L_x_68319:
[----:B------:R-:W-:Y:S02]  /*8600*/  IMAD.MOV.U32 R6, RZ, RZ, R4 ;  /* 0x000000ffff067224 */ /* 0x000fe400078e0004 */
[----:B------:R-:W-:Y:S01]  /*8610*/  IMAD.MOV.U32 R20, RZ, RZ, R16 ;  /* 0x000000ffff147224 */ /* 0x000fe200078e0010 */
[----:B------:R-:W-:Y:S01]  /*8620*/  MOV R16, R23 ;  /* 0x0000001700107202 */ /* 0x000fe20000000f00 */
[----:B------:R-:W-:-:S07]  /*8630*/  IMAD.MOV.U32 R4, RZ, RZ, R11 ;  /* 0x000000ffff047224 */ /* 0x000fce00078e000b */
.L_x_68320:
[----:B------:R-:W-:Y:S05]  /*8640*/  BSYNC B1 ;  /* 0x0000000000017941 */ /* 0x000fea0003800000 */
.L_x_68318:
        /* <DEDUP_REMOVED lines=9> */
.L_x_68322:
[----:B------:R-:W-:Y:S02]  /*86e0*/  IMAD.MOV.U32 R7, RZ, RZ, R6 ;  /* 0x000000ffff077224 */ /* 0x000fe400078e0006 */
[----:B------:R-:W-:Y:S02]  /*86f0*/  IMAD.MOV.U32 R9, RZ, RZ, R20 ;  /* 0x000000ffff097224 */ /* 0x000fe400078e0014 */
[----:B------:R-:W-:Y:S02]  /*8700*/  IMAD.MOV.U32 R6, RZ, RZ, R8 ;  /* 0x000000ffff067224 */ /* 0x000fe400078e0008 */
[----:B------:R-:W-:-:S07]  /*8710*/  IMAD.MOV.U32 R20, RZ, RZ, R13 ;  /* 0x000000ffff147224 */ /* 0x000fce00078e000d */
.L_x_68323:
[----:B------:R-:W-:Y:S05]  /*8720*/  BSYNC B1 ;  /* 0x0000000000017941 */ /* 0x000fea0003800000 */
.L_x_68321:
        /* <DEDUP_REMOVED lines=9> */
.L_x_68325:
[----:B------:R-:W-:Y:S02]  /*87c0*/  IMAD.MOV.U32 R8, RZ, RZ, R7 ;  /* 0x000000ffff087224 */ /* 0x000fe400078e0007 */
[----:B------:R-:W-:Y:S02]  /*87d0*/  IMAD.MOV.U32 R24, RZ, RZ, R9 ;  /* 0x000000ffff187224 */ /* 0x000fe400078e0009 */
[----:B------:R-:W-:Y:S02]  /*87e0*/  IMAD.MOV.U32 R7, RZ, RZ, R10 ;  /* 0x000000ffff077224 */ /* 0x000fe400078e000a */
[----:B------:R-:W-:-:S07]  /*87f0*/  IMAD.MOV.U32 R9, RZ, RZ, R31 ;  /* 0x000000ffff097224 */ /* 0x000fce00078e001f */
.L_x_68326:
[----:B------:R-:W-:Y:S05]  /*8800*/  BSYNC B1 ;  /* 0x0000000000017941 */ /* 0x000fea0003800000 */
.L_x_68324:
        /* <DEDUP_REMOVED lines=9> */
.L_x_68328:
[----:B------:R-:W-:Y:S01]  /*88a0*/  IMAD.MOV.U32 R10, RZ, RZ, R8 ;  /* 0x000000ffff0a7224 */ /* 0x000fe200078e0008 */
[----:B------:R-:W-:Y:S01]  /*88b0*/  MOV R11, R24 ;  /* 0x00000018000b7202 */ /* 0x000fe20000000f00 */
[----:B------:R-:W-:Y:S02]  /*88c0*/  IMAD.MOV.U32 R8, RZ, RZ, R2 ;  /* 0x000000ffff087224 */ /* 0x000fe400078e0002 */
[----:B------:R-:W-:-:S07]  /*88d0*/  IMAD.MOV.U32 R24, RZ, RZ, R15 ;  /* 0x000000ffff187224 */ /* 0x000fce00078e000f */
.L_x_68329:
[----:B------:R-:W-:Y:S05]  /*88e0*/  BSYNC B1 ;  /* 0x0000000000017941 */ /* 0x000fea0003800000 */
.L_x_68327:
        /* <DEDUP_REMOVED lines=9> */
.L_x_68331:
[----:B------:R-:W-:Y:S02]  /*8980*/  IMAD.MOV.U32 R2, RZ, RZ, R10 ;  /* 0x000000ffff027224 */ /* 0x000fe400078e000a */
[----:B------:R-:W-:Y:S01]  /*8990*/  IMAD.MOV.U32 R26, RZ, RZ, R11 ;  /* 0x000000ffff1a7224 */ /* 0x000fe200078e000b */
[----:B------:R-:W-:Y:S01]  /*89a0*/  MOV R11, R12 ;  /* 0x0000000c000b7202 */ /* 0x000fe20000000f00 */
[----:B------:R-:W-:-:S07]  /*89b0*/  IMAD.MOV.U32 R10, RZ, RZ, R21 ;  /* 0x000000ffff0a7224 */ /* 0x000fce00078e0015 */
.L_x_68332:
[----:B------:R-:W-:Y:S05]  /*89c0*/  BSYNC B1 ;  /* 0x0000000000017941 */ /* 0x000fea0003800000 */
.L_x_68330:
        /* <DEDUP_REMOVED lines=9> */
.L_x_68334:
[----:B------:R-:W-:Y:S02]  /*8a60*/  IMAD.MOV.U32 R13, RZ, RZ, R2 ;  /* 0x000000ffff0d7224 */ /* 0x000fe400078e0002 */
[----:B------:R-:W-:Y:S02]  /*8a70*/  IMAD.MOV.U32 R15, RZ, RZ, R26 ;  /* 0x000000ffff0f7224 */ /* 0x000fe400078e001a */
[----:B------:R-:W-:Y:S02]  /*8a80*/  IMAD.MOV.U32 R2, RZ, RZ, R14 ;  /* 0x000000ffff027224 */ /* 0x000fe400078e000e */
[----:B------:R-:W-:-:S07]  /*8a90*/  IMAD.MOV.U32 R26, RZ, RZ, R17 ;  /* 0x000000ffff1a7224 */ /* 0x000fce00078e0011 */
.L_x_68335:
[----:B------:R-:W-:Y:S05]  /*8aa0*/  BSYNC B1 ;  /* 0x0000000000017941 */ /* 0x000fea0003800000 */
.L_x_68333:
        /* <DEDUP_REMOVED lines=16> */
.L_x_68337:
[----:B------:R-:W-:Y:S02]  /*8bb0*/  IMAD.MOV.U32 R39, RZ, RZ, R32 ;  /* 0x000000ffff277224 */ /* 0x000fe400078e0020 */
[----:B------:R-:W-:Y:S02]  /*8bc0*/  IMAD.MOV.U32 R23, RZ, RZ, R5 ;  /* 0x000000ffff177224 */ /* 0x000fe400078e0005 */
[----:B------:R-:W-:Y:S02]  /*8bd0*/  IMAD.MOV.U32 R5, RZ, RZ, R16 ;  /* 0x000000ffff057224 */ /* 0x000fe400078e0010 */
[----:B------:R-:W-:-:S07]  /*8be0*/  IMAD.MOV.U32 R32, RZ, RZ, R4 ;  /* 0x000000ffff207224 */ /* 0x000fce00078e0004 */
.L_x_68338:
[----:B------:R-:W-:Y:S05]  /*8bf0*/  BSYNC B1 ;  /* 0x0000000000017941 */ /* 0x000fea0003800000 */
.L_x_68336:
        /* <DEDUP_REMOVED lines=9> */
.L_x_68340:
[----:B------:R-:W-:Y:S02]  /*8c90*/  IMAD.MOV.U32 R38, RZ, RZ, R39 ;  /* 0x000000ffff267224 */ /* 0x000fe400078e0027 */
[----:B------:R-:W-:Y:S02]  /*8ca0*/  IMAD.MOV.U32 R22, RZ, RZ, R23 ;  /* 0x000000ffff167224 */ /* 0x000fe400078e0017 */
[----:B------:R-:W-:Y:S02]  /*8cb0*/  IMAD.MOV.U32 R39, RZ, RZ, R6 ;  /* 0x000000ffff277224 */ /* 0x000fe400078e0006 */
[----:B------:R-:W-:-:S07]  /*8cc0*/  IMAD.MOV.U32 R23, RZ, RZ, R20 ;  /* 0x000000ffff177224 */ /* 0x000fce00078e0014 */
.L_x_68341:
[----:B------:R-:W-:Y:S05]  /*8cd0*/  BSYNC B1 ;  /* 0x0000000000017941 */ /* 0x000fea0003800000 */
.L_x_68339:
        /* <DEDUP_REMOVED lines=9> */
.L_x_68343:
[----:B------:R-:W-:Y:S01]  /*8d70*/  IMAD.MOV.U32 R37, RZ, RZ, R38 ;  /* 0x000000ffff257224 */ /* 0x000fe200078e0026 */
[----:B------:R-:W-:Y:S01]  /*8d80*/  MOV R21, R22 ;  /* 0x0000001600157202 */ /* 0x000fe20000000f00 */
[----:B------:R-:W-:Y:S02]  /*8d90*/  IMAD.MOV.U32 R38, RZ, RZ, R7 ;  /* 0x000000ffff267224 */ /* 0x000fe400078e0007 */
[----:B------:R-:W-:-:S07]  /*8da0*/  IMAD.MOV.U32 R22, RZ, RZ, R9 ;  /* 0x000000ffff167224 */ /* 0x000fce00078e0009 */
.L_x_68344:
[----:B------:R-:W-:Y:S05]  /*8db0*/  BSYNC B1 ;  /* 0x0000000000017941 */ /* 0x000fea0003800000 */
.L_x_68342:
        /* <DEDUP_REMOVED lines=9> */
.L_x_68346:
[----:B------:R-:W-:Y:S02]  /*8e50*/  IMAD.MOV.U32 R36, RZ, RZ, R37 ;  /* 0x000000ffff247224 */ /* 0x000fe400078e0025 */
[----:B------:R-:W-:Y:S01]  /*8e60*/  IMAD.MOV.U32 R20, RZ, RZ, R21 ;  /* 0x000000ffff147224 */ /* 0x000fe200078e0015 */
[----:B------:R-:W-:Y:S01]  /*8e70*/  MOV R21, R24 ;  /* 0x0000001800157202 */ /* 0x000fe20000000f00 */
[----:B------:R-:W-:-:S07]  /*8e80*/  IMAD.MOV.U32 R37, RZ, RZ, R8 ;  /* 0x000000ffff257224 */ /* 0x000fce00078e0008 */
.L_x_68347:
[----:B------:R-:W-:Y:S05]  /*8e90*/  BSYNC B1 ;  /* 0x0000000000017941 */ /* 0x000fea0003800000 */
.L_x_68345:
        /* <DEDUP_REMOVED lines=9> */
.L_x_68349:
[----:B------:R-:W-:Y:S02]  /*8f30*/  IMAD.MOV.U32 R25, RZ, RZ, R36 ;  /* 0x000000ffff197224 */ /* 0x000fe400078e0024 */
[----:B------:R-:W-:Y:S02]  /*8f40*/  IMAD.MOV.U32 R35, RZ, RZ, R20 ;  /* 0x000000ffff237224 */ /* 0x000fe400078e0014 */
[----:B------:R-:W-:Y:S02]  /*8f50*/  IMAD.MOV.U32 R36, RZ, RZ, R10 ;  /* 0x000000ffff247224 */ /* 0x000fe400078e000a */
[----:B------:R-:W-:-:S07]  /*8f60*/  IMAD.MOV.U32 R20, RZ, RZ, R11 ;  /* 0x000000ffff147224 */ /* 0x000fce00078e000b */
.L_x_68350:
[----:B------:R-:W-:Y:S05]  /*8f70*/  BSYNC B1 ;  /* 0x0000000000017941 */ /* 0x000fea0003800000 */
.L_x_68348:
        /* <DEDUP_REMOVED lines=9> */
.L_x_68352:
[----:B------:R-:W-:Y:S02]  /*9010*/  IMAD.MOV.U32 R24, RZ, RZ, R25 ;  /* 0x000000ffff187224 */ /* 0x000fe400078e0019 */
[----:B------:R-:W-:Y:S02]  /*9020*/  IMAD.MOV.U32 R34, RZ, RZ, R35 ;  /* 0x000000ffff227224 */ /* 0x000fe400078e0023 */
[----:B------:R-:W-:Y:S02]  /*9030*/  IMAD.MOV.U32 R25, RZ, RZ, R2 ;  /* 0x000000ffff197224 */ /* 0x000fe400078e0002 */
[----:B------:R-:W-:-:S07]  /*9040*/  IMAD.MOV.U32 R35, RZ, RZ, R26 ;  /* 0x000000ffff237224 */ /* 0x000fce00078e001a */
.L_x_68353:
[----:B------:R-:W-:Y:S05]  /*9050*/  BSYNC B1 ;  /* 0x0000000000017941 */ /* 0x000fea0003800000 */
.L_x_68351:
        /* <DEDUP_REMOVED lines=8> */
.L_x_68354:
[----:B------:R-:W-:Y:S01]  /*90e0*/  IMAD.MOV.U32 R2, RZ, RZ, R24 ;  /* 0x000000ffff027224 */ /* 0x000fe200078e0018 */
[----:B------:R-:W-:Y:S01]  /*90f0*/  MOV R33, R34 ;  /* 0x0000002200217202 */ /* 0x000fe20000000f00 */
[----:B------:R-:W-:Y:S02]  /*9100*/  IMAD.MOV.U32 R24, RZ, RZ, R13 ;  /* 0x000000ffff187224 */ /* 0x000fe400078e000d */
[----:B------:R-:W-:-:S07]  /*9110*/  IMAD.MOV.U32 R34, RZ, RZ, R15 ;  /* 0x000000ffff227224 */ /* 0x000fce00078e000f */
.L_x_68188:
[----:B------:R-:W-:Y:S05]  /*9120*/  BSYNC B0 ;  /* 0x0000000000007941 */ /* 0x000fea0003800000 */
.L_x_68187:
        /* <DEDUP_REMOVED lines=35> */
.L_x_68358:
[----:B------:R-:W-:Y:S01]  /*9360*/  IMAD.MOV.U32 R14, RZ, RZ, R5 ;  /* 0x000000ffff0e7224 */ /* 0x000fe200078e0005 */
[----:B------:R-:W-:Y:S01]  /*9370*/  MOV R17, R32 ;  /* 0x0000002000117202 */ /* 0x000fe20000000f00 */
[----:B------:R-:W-:Y:S02]  /*9380*/  IMAD.MOV.U32 R5, RZ, RZ, R23 ;  /* 0x000000ffff057224 */ /* 0x000fe400078e0017 */
[----:B------:R-:W-:-:S07]  /*9390*/  IMAD.MOV.U32 R32, RZ, RZ, R39 ;  /* 0x000000ffff207224 */ /* 0x000fce00078e0027 */
.L_x_68359:
[----:B------:R-:W-:Y:S05]  /*93a0*/  BSYNC B1 ;  /* 0x0000000000017941 */ /* 0x000fea0003800000 */
.L_x_68357:
        /* <DEDUP_REMOVED lines=9> */
.L_x_68361:
[----:B------:R-:W-:Y:S02]  /*9440*/  IMAD.MOV.U32 R16, RZ, RZ, R17 ;  /* 0x000000ffff107224 */ /* 0x000fe400078e0011 */
[----:B------:R-:W-:Y:S01]  /*9450*/  IMAD.MOV.U32 R26, RZ, RZ, R14 ;  /* 0x000000ffff1a7224 */ /* 0x000fe200078e000e */
[----:B------:R-:W-:Y:S01]  /*9460*/  MOV R14, R22 ;  /* 0x00000016000e7202 */ /* 0x000fe20000000f00 */
[----:B------:R-:W-:-:S07]  /*9470*/  IMAD.MOV.U32 R17, RZ, RZ, R38 ;  /* 0x000000ffff117224 */ /* 0x000fce00078e0026 */
.L_x_68362:
[----:B------:R-:W-:Y:S05]  /*9480*/  BSYNC B1 ;  /* 0x0000000000017941 */ /* 0x000fea0003800000 */
.L_x_68360:
        /* <DEDUP_REMOVED lines=9> */
.L_x_68364:
[----:B------:R-:W-:Y:S02]  /*9520*/  IMAD.MOV.U32 R23, RZ, RZ, R16 ;  /* 0x000000ffff177224 */ /* 0x000fe400078e0010 */
[----:B------:R-:W-:Y:S02]  /*9530*/  IMAD.MOV.U32 R31, RZ, RZ, R26 ;  /* 0x000000ffff1f7224 */ /* 0x000fe400078e001a */
[----:B------:R-:W-:Y:S02]  /*9540*/  IMAD.MOV.U32 R16, RZ, RZ, R37 ;  /* 0x000000ffff107224 */ /* 0x000fe400078e0025 */
[----:B------:R-:W-:-:S07]  /*9550*/  IMAD.MOV.U32 R26, RZ, RZ, R21 ;  /* 0x000000ffff1a7224 */ /* 0x000fce00078e0015 */
.L_x_68365:
[----:B------:R-:W-:Y:S05]  /*9560*/  BSYNC B1 ;  /* 0x0000000000017941 */ /* 0x000fea0003800000 */
.L_x_68363:
        /* <DEDUP_REMOVED lines=9> */
.L_x_68367:
[----:B------:R-:W-:Y:S02]  /*9600*/  IMAD.MOV.U32 R22, RZ, RZ, R23 ;  /* 0x000000ffff167224 */ /* 0x000fe400078e0017 */
[----:B------:R-:W-:Y:S02]  /*9610*/  IMAD.MOV.U32 R28, RZ, RZ, R31 ;  /* 0x000000ffff1c7224 */ /* 0x000fe400078e001f */
[----:B------:R-:W-:Y:S02]  /*9620*/  IMAD.MOV.U32 R23, RZ, RZ, R36 ;  /* 0x000000ffff177224 */ /* 0x000fe400078e0024 */
[----:B------:R-:W-:-:S07]  /*9630*/  IMAD.MOV.U32 R31, RZ, RZ, R20 ;  /* 0x000000ffff1f7224 */ /* 0x000fce00078e0014 */
.L_x_68368:
[----:B------:R-:W-:Y:S05]  /*9640*/  BSYNC B1 ;  /* 0x0000000000017941 */ /* 0x000fea0003800000 */
.L_x_68366:
        /* <DEDUP_REMOVED lines=9> */
.L_x_68370:
[----:B------:R-:W-:Y:S01]  /*96e0*/  IMAD.MOV.U32 R21, RZ, RZ, R22 ;  /* 0x000000ffff157224 */ /* 0x000fe200078e0016 */
[----:B------:R-:W-:Y:S01]  /*96f0*/  MOV R37, R28 ;  /* 0x0000001c00257202 */ /* 0x000fe20000000f00 */
[----:B------:R-:W-:Y:S02]  /*9700*/  IMAD.MOV.U32 R28, RZ, RZ, R35 ;  /* 0x000000ffff1c7224 */ /* 0x000fe400078e0023 */
[----:B------:R-:W-:-:S07]  /*9710*/  IMAD.MOV.U32 R22, RZ, RZ, R25 ;  /* 0x000000ffff167224 */ /* 0x000fce00078e0019 */
.L_x_68371:
[----:B------:R-:W-:Y:S05]  /*9720*/  BSYNC B1 ;  /* 0x0000000000017941 */ /* 0x000fea0003800000 */
.L_x_68369:
        /* <DEDUP_REMOVED lines=9> */
.L_x_68373:
[----:B------:R-:W-:Y:S02]  /*97c0*/  IMAD.MOV.U32 R25, RZ, RZ, R21 ;  /* 0x000000ffff197224 */ /* 0x000fe400078e0015 */
[----:B------:R-:W-:Y:S01]  /*97d0*/  IMAD.MOV.U32 R20, RZ, RZ, R37 ;  /* 0x000000ffff147224 */ /* 0x000fe200078e0025 */
[----:B------:R-:W-:Y:S01]  /*97e0*/  MOV R37, R34 ;  /* 0x0000002200257202 */ /* 0x000fe20000000f00 */
[----:B------:R-:W-:-:S07]  /*97f0*/  IMAD.MOV.U32 R21, RZ, RZ, R24 ;  /* 0x000000ffff157224 */ /* 0x000fce00078e0018 */
.L_x_68374:
[----:B------:R-:W-:Y:S05]  /*9800*/  BSYNC B1 ;  /* 0x0000000000017941 */ /* 0x000fea0003800000 */
.L_x_68372:
        /* <DEDUP_REMOVED lines=9> */
.L_x_68376:
[----:B------:R-:W-:Y:S02]  /*98a0*/  IMAD.MOV.U32 R24, RZ, RZ, R25 ;  /* 0x000000ffff187224 */ /* 0x000fe400078e0019 */
[----:B------:R-:W-:Y:S02]  /*98b0*/  IMAD.MOV.U32 R30, RZ, RZ, R20 ;  /* 0x000000ffff1e7224 */ /* 0x000fe400078e0014 */
[----:B------:R-:W-:Y:S02]  /*98c0*/  IMAD.MOV.U32 R25, RZ, RZ, R2 ;  /* 0x000000ffff197224 */ /* 0x000fe400078e0002 */
[----:B------:R-:W-:-:S07]  /*98d0*/  IMAD.MOV.U32 R20, RZ, RZ, R33 ;  /* 0x000000ffff147224 */ /* 0x000fce00078e0021 */
.L_x_68377:
[----:B------:R-:W-:Y:S05]  /*98e0*/  BSYNC B1 ;  /* 0x0000000000017941 */ /* 0x000fea0003800000 */
.L_x_68375:
        /* <DEDUP_REMOVED lines=16> */
.L_x_68379:
[----:B------:R-:W-:Y:S02]  /*99f0*/  IMAD.MOV.U32 R33, RZ, RZ, R32 ;  /* 0x000000ffff217224 */ /* 0x000fe400078e0020 */
[----:B------:R-:W-:Y:S02]  /*9a00*/  IMAD.MOV.U32 R2, RZ, RZ, R5 ;  /* 0x000000ffff027224 */ /* 0x000fe400078e0005 */
[----:B------:R-:W-:Y:S02]  /*9a10*/  IMAD.MOV.U32 R5, RZ, RZ, R14 ;  /* 0x000000ffff057224 */ /* 0x000fe400078e000e */
[----:B------:R-:W-:-:S07]  /*9a20*/  IMAD.MOV.U32 R32, RZ, RZ, R17 ;  /* 0x000000ffff207224 */ /* 0x000fce00078e0011 */
.L_x_68380:
[----:B------:R-:W-:Y:S05]  /*9a30*/  BSYNC B1 ;  /* 0x0000000000017941 */ /* 0x000fea0003800000 */
.L_x_68378:
        /* <DEDUP_REMOVED lines=9> */
.L_x_68382:
[----:B------:R-:W-:Y:S02]  /*9ad0*/  IMAD.MOV.U32 R14, RZ, RZ, R33 ;  /* 0x000000ffff0e7224 */ /* 0x000fe400078e0021 */
[----:B------:R-:W-:Y:S02]  /*9ae0*/  IMAD.MOV.U32 R34, RZ, RZ, R2 ;  /* 0x000000ffff227224 */ /* 0x000fe400078e0002 */
[----:B------:R-:W-:Y:S02]  /*9af0*/  IMAD.MOV.U32 R33, RZ, RZ, R16 ;  /* 0x000000ffff217224 */ /* 0x000fe400078e0010 */
[----:B------:R-:W-:-:S07]  /*9b00*/  IMAD.MOV.U32 R2, RZ, RZ, R26 ;  /* 0x000000ffff027224 */ /* 0x000fce00078e001a */
.L_x_68383:
[----:B------:R-:W-:Y:S05]  /*9b10*/  BSYNC B1 ;  /* 0x0000000000017941 */ /* 0x000fea0003800000 */
.L_x_68381:
        /* <DEDUP_REMOVED lines=9> */
.L_x_68385:
[----:B------:R-:W-:Y:S01]  /*9bb0*/  IMAD.MOV.U32 R17, RZ, RZ, R14 ;  /* 0x000000ffff117224 */ /* 0x000fe200078e000e */
[----:B------:R-:W-:Y:S01]  /*9bc0*/  MOV R35, R34 ;  /* 0x0000002200237202 */ /* 0x000fe20000000f00 */
[----:B------:R-:W-:Y:S02]  /*9bd0*/  IMAD.MOV.U32 R14, RZ, RZ, R23 ;  /* 0x000000ffff0e7224 */ /* 0x000fe400078e0017 */
[----:B------:R-:W-:-:S07]  /*9be0*/  IMAD.MOV.U32 R34, RZ, RZ, R31 ;  /* 0x000000ffff227224 */ /* 0x000fce00078e001f */
.L_x_68386:
[----:B------:R-:W-:Y:S05]  /*9bf0*/  BSYNC B1 ;  /* 0x0000000000017941 */ /* 0x000fea0003800000 */
.L_x_68384:
        /* <DEDUP_REMOVED lines=9> */
.L_x_68388:
[----:B------:R-:W-:Y:S02]  /*9c90*/  IMAD.MOV.U32 R16, RZ, RZ, R17 ;  /* 0x000000ffff107224 */ /* 0x000fe400078e0011 */
[----:B------:R-:W-:Y:S01]  /*9ca0*/  IMAD.MOV.U32 R26, RZ, RZ, R35 ;  /* 0x000000ffff1a7224 */ /* 0x000fe200078e0023 */
[----:B------:R-:W-:Y:S01]  /*9cb0*/  MOV R35, R28 ;  /* 0x0000001c00237202 */ /* 0x000fe20000000f00 */
[----:B------:R-:W-:-:S07]  /*9cc0*/  IMAD.MOV.U32 R17, RZ, RZ, R22 ;  /* 0x000000ffff117224 */ /* 0x000fce00078e0016 */
.L_x_68389:
[----:B------:R-:W-:Y:S05]  /*9cd0*/  BSYNC B1 ;  /* 0x0000000000017941 */ /* 0x000fea0003800000 */
.L_x_68387:
        /* <DEDUP_REMOVED lines=9> */
.L_x_68391:
[----:B------:R-:W-:Y:S02]  /*9d70*/  IMAD.MOV.U32 R22, RZ, RZ, R16 ;  /* 0x000000ffff167224 */ /* 0x000fe400078e0010 */
[----:B------:R-:W-:Y:S02]  /*9d80*/  IMAD.MOV.U32 R23, RZ, RZ, R26 ;  /* 0x000000ffff177224 */ /* 0x000fe400078e001a */
[----:B------:R-:W-:Y:S02]  /*9d90*/  IMAD.MOV.U32 R16, RZ, RZ, R21 ;  /* 0x000000ffff107224 */ /* 0x000fe400078e0015 */
[----:B------:R-:W-:-:S07]  /*9da0*/  IMAD.MOV.U32 R26, RZ, RZ, R37 ;  /* 0x000000ffff1a7224 */ /* 0x000fce00078e0025 */
.L_x_68392:
[----:B------:R-:W-:Y:S05]  /*9db0*/  BSYNC B1 ;  /* 0x0000000000017941 */ /* 0x000fea0003800000 */
.L_x_68390:
        /* <DEDUP_REMOVED lines=9> */
.L_x_68394:
[----:B------:R-:W-:Y:S02]  /*9e50*/  IMAD.MOV.U32 R21, RZ, RZ, R22 ;  /* 0x000000ffff157224 */ /* 0x000fe400078e0016 */
[----:B------:R-:W-:Y:S02]  /*9e60*/  IMAD.MOV.U32 R31, RZ, RZ, R23 ;  /* 0x000000ffff1f7224 */ /* 0x000fe400078e0017 */
[----:B------:R-:W-:Y:S02]  /*9e70*/  IMAD.MOV.U32 R22, RZ, RZ, R25 ;  /* 0x000000ffff167224 */ /* 0x000fe400078e0019 */
[----:B------:R-:W-:-:S07]  /*9e80*/  IMAD.MOV.U32 R23, RZ, RZ, R20 ;  /* 0x000000ffff177224 */ /* 0x000fce00078e0014 */
.L_x_68395:
[----:B------:R-:W-:Y:S05]  /*9e90*/  BSYNC B1 ;  /* 0x0000000000017941 */ /* 0x000fea0003800000 */
.L_x_68393:
        /* <DEDUP_REMOVED lines=9> */
.L_x_68397:
[----:B------:R-:W-:Y:S01]  /*9f30*/  IMAD.MOV.U32 R20, RZ, RZ, R21 ;  /* 0x000000ffff147224 */ /* 0x000fe200078e0015 */
[----:B------:R-:W-:Y:S01]  /*9f40*/  MOV R25, R31 ;  /* 0x0000001f00197202 */ /* 0x000fe20000000f00 */
[----:B------:R-:W-:Y:S02]  /*9f50*/  IMAD.MOV.U32 R21, RZ, RZ, R24 ;  /* 0x000000ffff157224 */ /* 0x000fe400078e0018 */
[----:B------:R-:W-:-:S07]  /*9f60*/  IMAD.MOV.U32 R31, RZ, RZ, R30 ;  /* 0x000000ffff1f7224 */ /* 0x000fce00078e001e */
.L_x_68398:
[----:B------:R-:W-:Y:S05]  /*9f70*/  BSYNC B1 ;  /* 0x0000000000017941 */ /* 0x000fea0003800000 */
.L_x_68396:
        /* <DEDUP_REMOVED lines=16> */
.L_x_68400:
[----:B------:R-:W-:Y:S01]  /*a080*/  IMAD.MOV.U32 R15, RZ, RZ, R32 ;  /* 0x000000ffff0f7224 */ /* 0x000fe200078e0020 */
[----:B------:R-:W-:Y:S01]  /*a090*/  MOV R12, R5 ;  /* 0x00000005000c7202 */ /* 0x000fe20000000f00 */
[----:B------:R-:W-:Y:S02]  /*a0a0*/  IMAD.MOV.U32 R5, RZ, RZ, R2 ;  /* 0x000000ffff057224 */ /* 0x000fe400078e0002 */
[----:B------:R-:W-:-:S07]  /*a0b0*/  IMAD.MOV.U32 R32, RZ, RZ, R33 ;  /* 0x000000ffff207224 */ /* 0x000fce00078e0021 */
.L_x_68401:
[----:B------:R-:W-:Y:S05]  /*a0c0*/  BSYNC B1 ;  /* 0x0000000000017941 */ /* 0x000fea0003800000 */
.L_x_68399:
        /* <DEDUP_REMOVED lines=9> */
.L_x_68403:
[----:B------:R-:W-:Y:S02]  /*a160*/  IMAD.MOV.U32 R2, RZ, RZ, R15 ;  /* 0x000000ffff027224 */ /* 0x000fe400078e000f */
[----:B------:R-:W-:Y:S01]  /*a170*/  IMAD.MOV.U32 R24, RZ, RZ, R12 ;  /* 0x000000ffff187224 */ /* 0x000fe200078e000c */
[----:B------:R-:W-:Y:S01]  /*a180*/  MOV R12, R34 ;  /* 0x00000022000c7202 */ /* 0x000fe20000000f00 */
[----:B------:R-:W-:-:S07]  /*a190*/  IMAD.MOV.U32 R15, RZ, RZ, R14 ;  /* 0x000000ffff0f7224 */ /* 0x000fce00078e000e */
.L_x_68404:
[----:B------:R-:W-:Y:S05]  /*a1a0*/  BSYNC B1 ;  /* 0x0000000000017941 */ /* 0x000fea0003800000 */
.L_x_68402:
        /* <DEDUP_REMOVED lines=9> */
.L_x_68406:
[----:B------:R-:W-:Y:S02]  /*a240*/  IMAD.MOV.U32 R33, RZ, RZ, R2 ;  /* 0x000000ffff217224 */ /* 0x000fe400078e0002 */
[----:B------:R-:W-:Y:S02]  /*a250*/  IMAD.MOV.U32 R37, RZ, RZ, R24 ;  /* 0x000000ffff257224 */ /* 0x000fe400078e0018 */
[----:B------:R-:W-:Y:S02]  /*a260*/  IMAD.MOV.U32 R2, RZ, RZ, R17 ;  /* 0x000000ffff027224 */ /* 0x000fe400078e0011 */
[----:B------:R-:W-:-:S07]  /*a270*/  IMAD.MOV.U32 R24, RZ, RZ, R35 ;  /* 0x000000ffff187224 */ /* 0x000fce00078e0023 */
.L_x_68407:
[----:B------:R-:W-:Y:S05]  /*a280*/  BSYNC B1 ;  /* 0x0000000000017941 */ /* 0x000fea0003800000 */
.L_x_68405:
        /* <DEDUP_REMOVED lines=9> */
.L_x_68409:
[----:B------:R-:W-:Y:S02]  /*a320*/  IMAD.MOV.U32 R17, RZ, RZ, R33 ;  /* 0x000000ffff117224 */ /* 0x000fe400078e0021 */
[----:B------:R-:W-:Y:S02]  /*a330*/  IMAD.MOV.U32 R14, RZ, RZ, R37 ;  /* 0x000000ffff0e7224 */ /* 0x000fe400078e0025 */
[----:B------:R-:W-:Y:S02]  /*a340*/  IMAD.MOV.U32 R33, RZ, RZ, R16 ;  /* 0x000000ffff217224 */ /* 0x000fe400078e0010 */
[----:B------:R-:W-:-:S07]  /*a350*/  IMAD.MOV.U32 R37, RZ, RZ, R26 ;  /* 0x000000ffff257224 */ /* 0x000fce00078e001a */
.L_x_68410:
[----:B------:R-:W-:Y:S05]  /*a360*/  BSYNC B1 ;  /* 0x0000000000017941 */ /* 0x000fea0003800000 */
.L_x_68408:
        /* <DEDUP_REMOVED lines=9> */
.L_x_68412:
[----:B------:R-:W-:Y:S01]  /*a400*/  IMAD.MOV.U32 R16, RZ, RZ, R17 ;  /* 0x000000ffff107224 */ /* 0x000fe200078e0011 */
[----:B------:R-:W-:Y:S01]  /*a410*/  MOV R26, R14 ;  /* 0x0000000e001a7202 */ /* 0x000fe20000000f00 */
[----:B------:R-:W-:Y:S02]  /*a420*/  IMAD.MOV.U32 R17, RZ, RZ, R22 ;  /* 0x000000ffff117224 */ /* 0x000fe400078e0016 */
[----:B------:R-:W-:-:S07]  /*a430*/  IMAD.MOV.U32 R14, RZ, RZ, R23 ;  /* 0x000000ffff0e7224 */ /* 0x000fce00078e0017 */
.L_x_68413:
[----:B------:R-:W-:Y:S05]  /*a440*/  BSYNC B1 ;  /* 0x0000000000017941 */ /* 0x000fea0003800000 */
.L_x_68411:
        /* <DEDUP_REMOVED lines=9> */
.L_x_68415:
[----:B------:R-:W-:Y:S02]  /*a4e0*/  IMAD.MOV.U32 R23, RZ, RZ, R16 ;  /* 0x000000ffff177224 */ /* 0x000fe400078e0010 */
[----:B------:R-:W-:Y:S01]  /*a4f0*/  IMAD.MOV.U32 R22, RZ, RZ, R26 ;  /* 0x000000ffff167224 */ /* 0x000fe200078e001a */
[----:B------:R-:W-:Y:S01]  /*a500*/  MOV R26, R31 ;  /* 0x0000001f001a7202 */ /* 0x000fe20000000f00 */
[----:B------:R-:W-:-:S07]  /*a510*/  IMAD.MOV.U32 R16, RZ, RZ, R21 ;  /* 0x000000ffff107224 */ /* 0x000fce00078e0015 */
.L_x_68416:
[----:B------:R-:W-:Y:S05]  /*a520*/  BSYNC B1 ;  /* 0x0000000000017941 */ /* 0x000fea0003800000 */
.L_x_68414:
        /* <DEDUP_REMOVED lines=9> */
.L_x_68418:
[----:B------:R-:W-:Y:S02]  /*a5c0*/  IMAD.MOV.U32 R21, RZ, RZ, R23 ;  /* 0x000000ffff157224 */ /* 0x000fe400078e0017 */
[----:B------:R-:W-:Y:S02]  /*a5d0*/  IMAD.MOV.U32 R28, RZ, RZ, R22 ;  /* 0x000000ffff1c7224 */ /* 0x000fe400078e0016 */
[----:B------:R-:W-:Y:S02]  /*a5e0*/  IMAD.MOV.U32 R23, RZ, RZ, R20 ;  /* 0x000000ffff177224 */ /* 0x000fe400078e0014 */
[----:B------:R-:W-:-:S07]  /*a5f0*/  IMAD.MOV.U32 R22, RZ, RZ, R25 ;  /* 0x000000ffff167224 */ /* 0x000fce00078e0019 */
.L_x_68419:
[----:B------:R-:W-:Y:S05]  /*a600*/  BSYNC B1 ;  /* 0x0000000000017941 */ /* 0x000fea0003800000 */
.L_x_68417:
        /* <DEDUP_REMOVED lines=16> */
.L_x_68421:
[----:B------:R-:W-:Y:S02]  /*a710*/  IMAD.MOV.U32 R13, RZ, RZ, R32 ;  /* 0x000000ffff0d7224 */ /* 0x000fe400078e0020 */
[----:B------:R-:W-:Y:S02]  /*a720*/  IMAD.MOV.U32 R10, RZ, RZ, R5 ;  /* 0x000000ffff0a7224 */ /* 0x000fe400078e0005 */
[----:B------:R-:W-:Y:S02]  /*a730*/  IMAD.MOV.U32 R5, RZ, RZ, R12 ;  /* 0x000000ffff057224 */ /* 0x000fe400078e000c */
[----:B------:R-:W-:-:S07]  /*a740*/  IMAD.MOV.U32 R32, RZ, RZ, R15 ;  /* 0x000000ffff207224 */ /* 0x000fce00078e000f */
.L_x_68422:
[----:B------:R-:W-:Y:S05]  /*a750*/  BSYNC B1 ;  /* 0x0000000000017941 */ /* 0x000fea0003800000 */
.L_x_68420:
        /* <DEDUP_REMOVED lines=9> */
.L_x_68424:
[----:B------:R-:W-:Y:S02]  /*a7f0*/  IMAD.MOV.U32 R12, RZ, RZ, R13 ;  /* 0x000000ffff0c7224 */ /* 0x000fe400078e000d */
[----:B------:R-:W-:Y:S02]  /*a800*/  IMAD.MOV.U32 R20, RZ, RZ, R10 ;  /* 0x000000ffff147224 */ /* 0x000fe400078e000a */
[----:B------:R-:W-:Y:S02]  /*a810*/  IMAD.MOV.U32 R13, RZ, RZ, R2 ;  /* 0x000000ffff0d7224 */ /* 0x000fe400078e0002 */
[----:B------:R-:W-:-:S07]  /*a820*/  IMAD.MOV.U32 R10, RZ, RZ, R24 ;  /* 0x000000ffff0a7224 */ /* 0x000fce00078e0018 */
.L_x_68425:
[----:B------:R-:W-:Y:S05]  /*a830*/  BSYNC B1 ;  /* 0x0000000000017941 */ /* 0x000fea0003800000 */
.L_x_68423:
        /* <DEDUP_REMOVED lines=9> */
.L_x_68427:
[----:B------:R-:W-:Y:S01]  /*a8d0*/  IMAD.MOV.U32 R2, RZ, RZ, R12 ;  /* 0x000000ffff027224 */ /* 0x000fe200078e000c */
[----:B------:R-:W-:Y:S01]  /*a8e0*/  MOV R15, R20 ;  /* 0x00000014000f7202 */ /* 0x000fe20000000f00 */
[----:B------:R-:W-:Y:S02]  /*a8f0*/  IMAD.MOV.U32 R12, RZ, RZ, R33 ;  /* 0x000000ffff0c7224 */ /* 0x000fe400078e0021 */
[----:B------:R-:W-:-:S07]  /*a900*/  IMAD.MOV.U32 R20, RZ, RZ, R37 ;  /* 0x000000ffff147224 */ /* 0x000fce00078e0025 */
.L_x_68428:
[----:B------:R-:W-:Y:S05]  /*a910*/  BSYNC B1 ;  /* 0x0000000000017941 */ /* 0x000fea0003800000 */
.L_x_68426:
        /* <DEDUP_REMOVED lines=9> */
.L_x_68430:
[----:B------:R-:W-:Y:S02]  /*a9b0*/  IMAD.MOV.U32 R25, RZ, RZ, R2 ;  /* 0x000000ffff197224 */ /* 0x000fe400078e0002 */
[----:B------:R-:W-:Y:S01]  /*a9c0*/  IMAD.MOV.U32 R31, RZ, RZ, R15 ;  /* 0x000000ffff1f7224 */ /* 0x000fe200078e000f */
[----:B------:R-:W-:Y:S01]  /*a9d0*/  MOV R15, R14 ;  /* 0x0000000e000f7202 */ /* 0x000fe20000000f00 */
[----:B------:R-:W-:-:S07]  /*a9e0*/  IMAD.MOV.U32 R2, RZ, RZ, R17 ;  /* 0x000000ffff027224 */ /* 0x000fce00078e0011 */
.L_x_68431:
[----:B------:R-:W-:Y:S05]  /*a9f0*/  BSYNC B1 ;  /* 0x0000000000017941 */ /* 0x000fea0003800000 */
.L_x_68429:
        /* <DEDUP_REMOVED lines=9> */
.L_x_68433:
[----:B------:R-:W-:Y:S02]  /*aa90*/  IMAD.MOV.U32 R14, RZ, RZ, R25 ;  /* 0x000000ffff0e7224 */ /* 0x000fe400078e0019 */
[----:B------:R-:W-:Y:S02]  /*aaa0*/  IMAD.MOV.U32 R17, RZ, RZ, R31 ;  /* 0x000000ffff117224 */ /* 0x000fe400078e001f */
[----:B------:R-:W-:Y:S02]  /*aab0*/  IMAD.MOV.U32 R25, RZ, RZ, R16 ;  /* 0x000000ffff197224 */ /* 0x000fe400078e0010 */
[----:B------:R-:W-:-:S07]  /*aac0*/  IMAD.MOV.U32 R31, RZ, RZ, R26 ;  /* 0x000000ffff1f7224 */ /* 0x000fce00078e001a */
.L_x_68434:
[----:B------:R-:W-:Y:S05]  /*aad0*/  BSYNC B1 ;  /* 0x0000000000017941 */ /* 0x000fea0003800000 */
.L_x_68432:
        /* <DEDUP_REMOVED lines=9> */
.L_x_68436:
[----:B------:R-:W-:Y:S02]  /*ab70*/  IMAD.MOV.U32 R16, RZ, RZ, R14 ;  /* 0x000000ffff107224 */ /* 0x000fe400078e000e */
[----:B------:R-:W-:Y:S02]  /*ab80*/  IMAD.MOV.U32 R33, RZ, RZ, R17 ;  /* 0x000000ffff217224 */ /* 0x000fe400078e0011 */
[----:B------:R-:W-:Y:S02]  /*ab90*/  IMAD.MOV.U32 R14, RZ, RZ, R23 ;  /* 0x000000ffff0e7224 */ /* 0x000fe400078e0017 */
[----:B------:R-:W-:-:S07]  /*aba0*/  IMAD.MOV.U32 R17, RZ, RZ, R22 ;  /* 0x000000ffff117224 */ /* 0x000fce00078e0016 */
.L_x_68437:
[----:B------:R-:W-:Y:S05]  /*abb0*/  BSYNC B1 ;  /* 0x0000000000017941 */ /* 0x000fea0003800000 */
.L_x_68435:
        /* <DEDUP_REMOVED lines=9> */
.L_x_68439:
[----:B------:R-:W-:Y:S01]  /*ac50*/  IMAD.MOV.U32 R22, RZ, RZ, R16 ;  /* 0x000000ffff167224 */ /* 0x000fe200078e0010 */
[----:B------:R-:W-:Y:S01]  /*ac60*/  MOV R23, R33 ;  /* 0x0000002100177202 */ /* 0x000fe20000000f00 */
[----:B------:R-:W-:Y:S02]  /*ac70*/  IMAD.MOV.U32 R16, RZ, RZ, R21 ;  /* 0x000000ffff107224 */ /* 0x000fe400078e0015 */
[----:B------:R-:W-:-:S07]  /*ac80*/  IMAD.MOV.U32 R33, RZ, RZ, R28 ;  /* 0x000000ffff217224 */ /* 0x000fce00078e001c */
.L_x_68440:
[----:B------:R-:W-:Y:S05]  /*ac90*/  BSYNC B1 ;  /* 0x0000000000017941 */ /* 0x000fea0003800000 */
.L_x_68438:
        /* <DEDUP_REMOVED lines=16> */
.L_x_68442:
[----:B------:R-:W-:Y:S01]  /*ada0*/  IMAD.MOV.U32 R11, RZ, RZ, R32 ;  /* 0x000000ffff0b7224 */ /* 0x000fe200078e0020 */
[----:B------:R-:W-:Y:S01]  /*adb0*/  MOV R8, R5 ;  /* 0x0000000500087202 */ /* 0x000fe20000000f00 */
[----:B------:R-:W-:Y:S02]  /*adc0*/  IMAD.MOV.U32 R5, RZ, RZ, R10 ;  /* 0x000000ffff057224 */ /* 0x000fe400078e000a */
[----:B------:R-:W-:-:S07]  /*add0*/  IMAD.MOV.U32 R32, RZ, RZ, R13 ;  /* 0x000000ffff207224 */ /* 0x000fce00078e000d */
.L_x_68443:
[----:B------:R-:W-:Y:S05]  /*ade0*/  BSYNC B1 ;  /* 0x0000000000017941 */ /* 0x000fea0003800000 */
.L_x_68441:
        /* <DEDUP_REMOVED lines=9> */
.L_x_68445:
[----:B------:R-:W-:Y:S02]  /*ae80*/  IMAD.MOV.U32 R13, RZ, RZ, R11 ;  /* 0x000000ffff0d7224 */ /* 0x000fe400078e000b */
[----:B------:R-:W-:Y:S01]  /*ae90*/  IMAD.MOV.U32 R10, RZ, RZ, R8 ;  /* 0x000000ffff0a7224 */ /* 0x000fe200078e0008 */
[----:B------:R-:W-:Y:S01]  /*aea0*/  MOV R8, R20 ;  /* 0x0000001400087202 */ /* 0x000fe20000000f00 */
[----:B------:R-:W-:-:S07]  /*aeb0*/  IMAD.MOV.U32 R11, RZ, RZ, R12 ;  /* 0x000000ffff0b7224 */ /* 0x000fce00078e000c */
.L_x_68446:
[----:B------:R-:W-:Y:S05]  /*aec0*/  BSYNC B1 ;  /* 0x0000000000017941 */ /* 0x000fea0003800000 */
.L_x_68444:
        /* <DEDUP_REMOVED lines=9> */
.L_x_68448:
[----:B------:R-:W-:Y:S02]  /*af60*/  IMAD.MOV.U32 R12, RZ, RZ, R13 ;  /* 0x000000ffff0c7224 */ /* 0x000fe400078e000d */
[----:B------:R-:W-:Y:S02]  /*af70*/  IMAD.MOV.U32 R20, RZ, RZ, R10 ;  /* 0x000000ffff147224 */ /* 0x000fe400078e000a */
[----:B------:R-:W-:Y:S02]  /*af80*/  IMAD.MOV.U32 R13, RZ, RZ, R2 ;  /* 0x000000ffff0d7224 */ /* 0x000fe400078e0002 */
[----:B------:R-:W-:-:S07]  /*af90*/  IMAD.MOV.U32 R10, RZ, RZ, R15 ;  /* 0x000000ffff0a7224 */ /* 0x000fce00078e000f */
.L_x_68449:
[----:B------:R-:W-:Y:S05]  /*afa0*/  BSYNC B1 ;  /* 0x0000000000017941 */ /* 0x000fea0003800000 */
.L_x_68447:
        /* <DEDUP_REMOVED lines=9> */
.L_x_68451:
[----:B------:R-:W-:Y:S02]  /*b040*/  IMAD.MOV.U32 R15, RZ, RZ, R12 ;  /* 0x000000ffff0f7224 */ /* 0x000fe400078e000c */
[----:B------:R-:W-:Y:S02]  /*b050*/  IMAD.MOV.U32 R2, RZ, RZ, R20 ;  /* 0x000000ffff027224 */ /* 0x000fe400078e0014 */
[----:B------:R-:W-:Y:S02]  /*b060*/  IMAD.MOV.U32 R12, RZ, RZ, R25 ;  /* 0x000000ffff0c7224 */ /* 0x000fe400078e0019 */
[----:B------:R-:W-:-:S07]  /*b070*/  IMAD.MOV.U32 R20, RZ, RZ, R31 ;  /* 0x000000ffff147224 */ /* 0x000fce00078e001f */
.L_x_68452:
[----:B------:R-:W-:Y:S05]  /*b080*/  BSYNC B1 ;  /* 0x0000000000017941 */ /* 0x000fea0003800000 */
.L_x_68450:
        /* <DEDUP_REMOVED lines=9> */
.L_x_68454:
[----:B------:R-:W-:Y:S01]  /*b120*/  IMAD.MOV.U32 R21, RZ, RZ, R15 ;  /* 0x000000ffff157224 */ /* 0x000fe200078e000f */
[----:B------:R-:W-:Y:S01]  /*b130*/  MOV R24, R2 ;  /* 0x0000000200187202 */ /* 0x000fe20000000f00 */
[----:B------:R-:W-:Y:S02]  /*b140*/  IMAD.MOV.U32 R15, RZ, RZ, R14 ;  /* 0x000000ffff0f7224 */ /* 0x000fe400078e000e */
[----:B------:R-:W-:-:S07]  /*b150*/  IMAD.MOV.U32 R2, RZ, RZ, R17 ;  /* 0x000000ffff027224 */ /* 0x000fce00078e0011 */
.L_x_68455:
[----:B------:R-:W-:Y:S05]  /*b160*/  BSYNC B1 ;  /* 0x0000000000017941 */ /* 0x000fea0003800000 */
.L_x_68453:
        /* <DEDUP_REMOVED lines=9> */
.L_x_68457:
[----:B------:R-:W-:Y:S02]  /*b200*/  IMAD.MOV.U32 R17, RZ, RZ, R21 ;  /* 0x000000ffff117224 */ /* 0x000fe400078e0015 */
[----:B------:R-:W-:Y:S01]  /*b210*/  IMAD.MOV.U32 R14, RZ, RZ, R24 ;  /* 0x000000ffff0e7224 */ /* 0x000fe200078e0018 */
[----:B------:R-:W-:Y:S01]  /*b220*/  MOV R24, R33 ;  /* 0x0000002100187202 */ /* 0x000fe20000000f00 */
[----:B------:R-:W-:-:S07]  /*b230*/  IMAD.MOV.U32 R21, RZ, RZ, R16 ;  /* 0x000000ffff157224 */ /* 0x000fce00078e0010 */
.L_x_68458:
[----:B------:R-:W-:Y:S05]  /*b240*/  BSYNC B1 ;  /* 0x0000000000017941 */ /* 0x000fea0003800000 */
.L_x_68456:
        /* <DEDUP_REMOVED lines=9> */
.L_x_68460:
[----:B------:R-:W-:Y:S02]  /*b2e0*/  IMAD.MOV.U32 R16, RZ, RZ, R17 ;  /* 0x000000ffff107224 */ /* 0x000fe400078e0011 */
[----:B------:R-:W-:Y:S02]  /*b2f0*/  IMAD.MOV.U32 R25, RZ, RZ, R14 ;  /* 0x000000ffff197224 */ /* 0x000fe400078e000e */
[----:B------:R-:W-:Y:S02]  /*b300*/  IMAD.MOV.U32 R17, RZ, RZ, R22 ;  /* 0x000000ffff117224 */ /* 0x000fe400078e0016 */
[----:B------:R-:W-:-:S07]  /*b310*/  IMAD.MOV.U32 R14, RZ, RZ, R23 ;  /* 0x000000ffff0e7224 */ /* 0x000fce00078e0017 */
.L_x_68461:
[----:B------:R-:W-:Y:S05]  /*b320*/  BSYNC B1 ;  /* 0x0000000000017941 */ /* 0x000fea0003800000 */
.L_x_68459:
        /* <DEDUP_REMOVED lines=16> */
.L_x_68463:
[----:B------:R-:W-:Y:S02]  /*b430*/  IMAD.MOV.U32 R6, RZ, RZ, R32 ;  /* 0x000000ffff067224 */ /* 0x000fe400078e0020 */
[----:B------:R-:W-:Y:S02]  /*b440*/  IMAD.MOV.U32 R9, RZ, RZ, R5 ;  /* 0x000000ffff097224 */ /* 0x000fe400078e0005 */
[----:B------:R-:W-:Y:S02]  /*b450*/  IMAD.MOV.U32 R5, RZ, RZ, R8 ;  /* 0x000000ffff057224 */ /* 0x000fe400078e0008 */
[----:B------:R-:W-:-:S07]  /*b460*/  IMAD.MOV.U32 R32, RZ, RZ, R11 ;  /* 0x000000ffff207224 */ /* 0x000fce00078e000b */
.L_x_68464:
[----:B------:R-:W-:Y:S05]  /*b470*/  BSYNC B1 ;  /* 0x0000000000017941 */ /* 0x000fea0003800000 */
.L_x_68462:
        /* <DEDUP_REMOVED lines=9> */
.L_x_68466:
[----:B------:R-:W-:Y:S02]  /*b510*/  IMAD.MOV.U32 R11, RZ, RZ, R6 ;  /* 0x000000ffff0b7224 */ /* 0x000fe400078e0006 */
[----:B------:R-:W-:Y:S02]  /*b520*/  IMAD.MOV.U32 R23, RZ, RZ, R9 ;  /* 0x000000ffff177224 */ /* 0x000fe400078e0009 */
[----:B------:R-:W-:Y:S02]  /*b530*/  IMAD.MOV.U32 R6, RZ, RZ, R13 ;  /* 0x000000ffff067224 */ /* 0x000fe400078e000d */
[----:B------:R-:W-:-:S07]  /*b540*/  IMAD.MOV.U32 R9, RZ, RZ, R10 ;  /* 0x000000ffff097224 */ /* 0x000fce00078e000a */
.L_x_68467:
[----:B------:R-:W-:Y:S05]  /*b550*/  BSYNC B1 ;  /* 0x0000000000017941 */ /* 0x000fea0003800000 */
.L_x_68465:
        /* <DEDUP_REMOVED lines=9> */
.L_x_68469:
[----:B------:R-:W-:Y:S01]  /*b5f0*/  IMAD.MOV.U32 R8, RZ, RZ, R11 ;  /* 0x000000ffff087224 */ /* 0x000fe200078e000b */
[----:B------:R-:W-:Y:S01]  /*b600*/  MOV R13, R23 ;  /* 0x00000017000d7202 */ /* 0x000fe20000000f00 */
[----:B------:R-:W-:Y:S02]  /*b610*/  IMAD.MOV.U32 R11, RZ, RZ, R12 ;  /* 0x000000ffff0b7224 */ /* 0x000fe400078e000c */
[----:B------:R-:W-:-:S07]  /*b620*/  IMAD.MOV.U32 R23, RZ, RZ, R20 ;  /* 0x000000ffff177224 */ /* 0x000fce00078e0014 */
.L_x_68470:
[----:B------:R-:W-:Y:S05]  /*b630*/  BSYNC B1 ;  /* 0x0000000000017941 */ /* 0x000fea0003800000 */
.L_x_68468:
        /* <DEDUP_REMOVED lines=9> */
.L_x_68472:
[----:B------:R-:W-:Y:S02]  /*b6d0*/  IMAD.MOV.U32 R10, RZ, RZ, R8 ;  /* 0x000000ffff0a7224 */ /* 0x000fe400078e0008 */
[----:B------:R-:W-:Y:S01]  /*b6e0*/  IMAD.MOV.U32 R31, RZ, RZ, R13 ;  /* 0x000000ffff1f7224 */ /* 0x000fe200078e000d */
[----:B------:R-:W-:Y:S01]  /*b6f0*/  MOV R13, R2 ;  /* 0x00000002000d7202 */ /* 0x000fe20000000f00 */
[----:B------:R-:W-:-:S07]  /*b700*/  IMAD.MOV.U32 R8, RZ, RZ, R15 ;  /* 0x000000ffff087224 */ /* 0x000fce00078e000f */
.L_x_68473:
[----:B------:R-:W-:Y:S05]  /*b710*/  BSYNC B1 ;  /* 0x0000000000017941 */ /* 0x000fea0003800000 */
.L_x_68471:
        /* <DEDUP_REMOVED lines=9> */
.L_x_68475:
[----:B------:R-:W-:Y:S02]  /*b7b0*/  IMAD.MOV.U32 R2, RZ, RZ, R10 ;  /* 0x000000ffff027224 */ /* 0x000fe400078e000a */
[----:B------:R-:W-:Y:S02]  /*b7c0*/  IMAD.MOV.U32 R15, RZ, RZ, R31 ;  /* 0x000000ffff0f7224 */ /* 0x000fe400078e001f */
[----:B------:R-:W-:Y:S02]  /*b7d0*/  IMAD.MOV.U32 R10, RZ, RZ, R21 ;  /* 0x000000ffff0a7224 */ /* 0x000fe400078e0015 */
[----:B------:R-:W-:-:S07]  /*b7e0*/  IMAD.MOV.U32 R31, RZ, RZ, R24 ;  /* 0x000000ffff1f7224 */ /* 0x000fce00078e0018 */
.L_x_68476:
[----:B------:R-:W-:Y:S05]  /*b7f0*/  BSYNC B1 ;  /* 0x0000000000017941 */ /* 0x000fea0003800000 */
.L_x_68474:
        /* <DEDUP_REMOVED lines=9> */
.L_x_68478:
[----:B------:R-:W-:Y:S02]  /*b890*/  IMAD.MOV.U32 R21, RZ, RZ, R2 ;  /* 0x000000ffff157224 */ /* 0x000fe400078e0002 */
[----:B------:R-:W-:Y:S02]  /*b8a0*/  IMAD.MOV.U32 R12, RZ, RZ, R15 ;  /* 0x000000ffff0c7224 */ /* 0x000fe400078e000f */
[----:B------:R-:W-:Y:S02]  /*b8b0*/  IMAD.MOV.U32 R2, RZ, RZ, R17 ;  /* 0x000000ffff027224 */ /* 0x000fe400078e0011 */
[----:B------:R-:W-:-:S07]  /*b8c0*/  IMAD.MOV.U32 R15, RZ, RZ, R14 ;  /* 0x000000ffff0f7224 */ /* 0x000fce00078e000e */
.L_x_68479:
[----:B------:R-:W-:Y:S05]  /*b8d0*/  BSYNC B1 ;  /* 0x0000000000017941 */ /* 0x000fea0003800000 */
.L_x_68477:
        /* <DEDUP_REMOVED lines=9> */
.L_x_68481:
[----:B------:R-:W-:Y:S01]  /*b970*/  IMAD.MOV.U32 R14, RZ, RZ, R21 ;  /* 0x000000ffff0e7224 */ /* 0x000fe200078e0015 */
[----:B------:R-:W-:Y:S01]  /*b980*/  MOV R17, R12 ;  /* 0x0000000c00117202 */ /* 0x000fe20000000f00 */
[----:B------:R-:W-:Y:S02]  /*b990*/  IMAD.MOV.U32 R21, RZ, RZ, R16 ;  /* 0x000000ffff157224 */ /* 0x000fe400078e0010 */
[----:B------:R-:W-:-:S07]  /*b9a0*/  IMAD.MOV.U32 R12, RZ, RZ, R25 ;  /* 0x000000ffff0c7224 */ /* 0x000fce00078e0019 */
.L_x_68482:
[----:B------:R-:W-:Y:S05]  /*b9b0*/  BSYNC B1 ;  /* 0x0000000000017941 */ /* 0x000fea0003800000 */
.L_x_68480:
        /* <DEDUP_REMOVED lines=16> */
.L_x_68484:
[----:B------:R-:W-:Y:S01]  /*bac0*/  IMAD.MOV.U32 R4, RZ, RZ, R32 ;  /* 0x000000ffff047224 */ /* 0x000fe200078e0020 */
[----:B------:R-:W-:Y:S01]  /*bad0*/  MOV R16, R5 ;  /* 0x0000000500107202 */ /* 0x000fe20000000f00 */
[----:B------:R-:W-:Y:S02]  /*bae0*/  IMAD.MOV.U32 R5, RZ, RZ, R9 ;  /* 0x000000ffff057224 */ /* 0x000fe400078e0009 */
[----:B------:R-:W-:-:S07]  /*baf0*/  IMAD.MOV.U32 R32, RZ, RZ, R6 ;  /* 0x000000ffff207224 */ /* 0x000fce00078e0006 */
.L_x_68485:
[----:B------:R-:W-:Y:S05]  /*bb00*/  BSYNC B1 ;  /* 0x0000000000017941 */ /* 0x000fea0003800000 */
.L_x_68483:
        /* <DEDUP_REMOVED lines=9> */
.L_x_68487:
[----:B------:R-:W-:Y:S02]  /*bba0*/  IMAD.MOV.U32 R6, RZ, RZ, R4 ;  /* 0x000000ffff067224 */ /* 0x000fe400078e0004 */
[----:B------:R-:W-:Y:S01]  /*bbb0*/  IMAD.MOV.U32 R20, RZ, RZ, R16 ;  /* 0x000000ffff147224 */ /* 0x000fe200078e0010 */
[----:B------:R-:W-:Y:S01]  /*bbc0*/  MOV R16, R23 ;  /* 0x0000001700107202 */ /* 0x000fe20000000f00 */
[----:B------:R-:W-:-:S07]  /*bbd0*/  IMAD.MOV.U32 R4, RZ, RZ, R11 ;  /* 0x000000ffff047224 */ /* 0x000fce00078e000b */
.L_x_68488:
[----:B------:R-:W-:Y:S05]  /*bbe0*/  BSYNC B1 ;  /* 0x0000000000017941 */ /* 0x000fea0003800000 */
.L_x_68486:
        /* <DEDUP_REMOVED lines=9> */
.L_x_68490:
[----:B------:R-:W-:Y:S02]  /*bc80*/  IMAD.MOV.U32 R7, RZ, RZ, R6 ;  /* 0x000000ffff077224 */ /* 0x000fe400078e0006 */
[----:B------:R-:W-:Y:S02]  /*bc90*/  IMAD.MOV.U32 R9, RZ, RZ, R20 ;  /* 0x000000ffff097224 */ /* 0x000fe400078e0014 */
[----:B------:R-:W-:Y:S02]  /*bca0*/  IMAD.MOV.U32 R6, RZ, RZ, R8 ;  /* 0x000000ffff067224 */ /* 0x000fe400078e0008 */
[----:B------:R-:W-:-:S07]  /*bcb0*/  IMAD.MOV.U32 R20, RZ, RZ, R13 ;  /* 0x000000ffff147224 */ /* 0x000fce00078e000d */
.L_x_68491:
[----:B------:R-:W-:Y:S05]  /*bcc0*/  BSYNC B1 ;  /* 0x0000000000017941 */ /* 0x000fea0003800000 */
.L_x_68489:
        /* <DEDUP_REMOVED lines=9> */
.L_x_68493:
[----:B------:R-:W-:Y:S02]  /*bd60*/  IMAD.MOV.U32 R8, RZ, RZ, R7 ;  /* 0x000000ffff087224 */ /* 0x000fe400078e0007 */
[----:B------:R-:W-:Y:S02]  /*bd70*/  IMAD.MOV.U32 R24, RZ, RZ, R9 ;  /* 0x000000ffff187224 */ /* 0x000fe400078e0009 */
[----:B------:R-:W-:Y:S02]  /*bd80*/  IMAD.MOV.U32 R7, RZ, RZ, R10 ;  /* 0x000000ffff077224 */ /* 0x000fe400078e000a */
[----:B------:R-:W-:-:S07]  /*bd90*/  IMAD.MOV.U32 R9, RZ, RZ, R31 ;  /* 0x000000ffff097224 */ /* 0x000fce00078e001f */
.L_x_68494:
[----:B------:R-:W-:Y:S05]  /*bda0*/  BSYNC B1 ;  /* 0x0000000000017941 */ /* 0x000fea0003800000 */
.L_x_68492:
        /* <DEDUP_REMOVED lines=9> */
.L_x_68496:
[----:B------:R-:W-:Y:S01]  /*be40*/  IMAD.MOV.U32 R10, RZ, RZ, R8 ;  /* 0x000000ffff0a7224 */ /* 0x000fe200078e0008 */
[----:B------:R-:W-:Y:S01]  /*be50*/  MOV R11, R24 ;  /* 0x00000018000b7202 */ /* 0x000fe20000000f00 */
[----:B------:R-:W-:Y:S02]  /*be60*/  IMAD.MOV.U32 R8, RZ, RZ, R2 ;  /* 0x000000ffff087224 */ /* 0x000fe400078e0002 */
[----:B------:R-:W-:-:S07]  /*be70*/  IMAD.MOV.U32 R24, RZ, RZ, R15 ;  /* 0x000000ffff187224 */ /* 0x000fce00078e000f */
.L_x_68497:
[----:B------:R-:W-:Y:S05]  /*be80*/  BSYNC B1 ;  /* 0x0000000000017941 */ /* 0x000fea0003800000 */
.L_x_68495:
        /* <DEDUP_REMOVED lines=9> */
.L_x_68499:
[----:B------:R-:W-:Y:S02]  /*bf20*/  IMAD.MOV.U32 R2, RZ, RZ, R10 ;  /* 0x000000ffff027224 */ /* 0x000fe400078e000a */
[----:B------:R-:W-:Y:S01]  /*bf30*/  IMAD.MOV.U32 R26, RZ, RZ, R11 ;  /* 0x000000ffff1a7224 */ /* 0x000fe200078e000b */
[----:B------:R-:W-:Y:S01]  /*bf40*/  MOV R11, R12 ;  /* 0x0000000c000b7202 */ /* 0x000fe20000000f00 */
[----:B------:R-:W-:-:S07]  /*bf50*/  IMAD.MOV.U32 R10, RZ, RZ, R21 ;  /* 0x000000ffff0a7224 */ /* 0x000fce00078e0015 */
.L_x_68500:
[----:B------:R-:W-:Y:S05]  /*bf60*/  BSYNC B1 ;  /* 0x0000000000017941 */ /* 0x000fea0003800000 */
.L_x_68498:
        /* <DEDUP_REMOVED lines=9> */
.L_x_68502:
[----:B------:R-:W-:Y:S02]  /*c000*/  IMAD.MOV.U32 R13, RZ, RZ, R2 ;  /* 0x000000ffff0d7224 */ /* 0x000fe400078e0002 */
[----:B------:R-:W-:Y:S02]  /*c010*/  IMAD.MOV.U32 R15, RZ, RZ, R26 ;  /* 0x000000ffff0f7224 */ /* 0x000fe400078e001a */
[----:B------:R-:W-:Y:S02]  /*c020*/  IMAD.MOV.U32 R2, RZ, RZ, R14 ;  /* 0x000000ffff027224 */ /* 0x000fe400078e000e */
[----:B------:R-:W-:-:S07]  /*c030*/  IMAD.MOV.U32 R26, RZ, RZ, R17 ;  /* 0x000000ffff1a7224 */ /* 0x000fce00078e0011 */
.L_x_68503:
[----:B------:R-:W-:Y:S05]  /*c040*/  BSYNC B1 ;  /* 0x0000000000017941 */ /* 0x000fea0003800000 */
.L_x_68501:
        /* <DEDUP_REMOVED lines=16> */
.L_x_68505:
[----:B------:R-:W-:Y:S02]  /*c150*/  IMAD.MOV.U32 R39, RZ, RZ, R32 ;  /* 0x000000ffff277224 */ /* 0x000fe400078e0020 */
[----:B------:R-:W-:Y:S02]  /*c160*/  IMAD.MOV.U32 R23, RZ, RZ, R5 ;  /* 0x000000ffff177224 */ /* 0x000fe400078e0005 */
[----:B------:R-:W-:Y:S02]  /*c170*/  IMAD.MOV.U32 R5, RZ, RZ, R16 ;  /* 0x000000ffff057224 */ /* 0x000fe400078e0010 */
[----:B------:R-:W-:-:S07]  /*c180*/  IMAD.MOV.U32 R32, RZ, RZ, R4 ;  /* 0x000000ffff207224 */ /* 0x000fce00078e0004 */
.L_x_68506:
[----:B------:R-:W-:Y:S05]  /*c190*/  BSYNC B1 ;  /* 0x0000000000017941 */ /* 0x000fea0003800000 */
.L_x_68504:
        /* <DEDUP_REMOVED lines=9> */
.L_x_68508:
[----:B------:R-:W-:Y:S02]  /*c230*/  IMAD.MOV.U32 R38, RZ, RZ, R39 ;  /* 0x000000ffff267224 */ /* 0x000fe400078e0027 */
[----:B------:R-:W-:Y:S02]  /*c240*/  IMAD.MOV.U32 R22, RZ, RZ, R23 ;  /* 0x000000ffff167224 */ /* 0x000fe400078e0017 */
[----:B------:R-:W-:Y:S02]  /*c250*/  IMAD.MOV.U32 R39, RZ, RZ, R6 ;  /* 0x000000ffff277224 */ /* 0x000fe400078e0006 */
[----:B------:R-:W-:-:S07]  /*c260*/  IMAD.MOV.U32 R23, RZ, RZ, R20 ;  /* 0x000000ffff177224 */ /* 0x000fce00078e0014 */
.L_x_68509:
[----:B------:R-:W-:Y:S05]  /*c270*/  BSYNC B1 ;  /* 0x0000000000017941 */ /* 0x000fea0003800000 */
.L_x_68507:
        /* <DEDUP_REMOVED lines=9> */
.L_x_68511:
[----:B------:R-:W-:Y:S01]  /*c310*/  IMAD.MOV.U32 R37, RZ, RZ, R38 ;  /* 0x000000ffff257224 */ /* 0x000fe200078e0026 */
[----:B------:R-:W-:Y:S01]  /*c320*/  MOV R21, R22 ;  /* 0x0000001600157202 */ /* 0x000fe20000000f00 */
[----:B------:R-:W-:Y:S02]  /*c330*/  IMAD.MOV.U32 R38, RZ, RZ, R7 ;  /* 0x000000ffff267224 */ /* 0x000fe400078e0007 */
[----:B------:R-:W-:-:S07]  /*c340*/  IMAD.MOV.U32 R22, RZ, RZ, R9 ;  /* 0x000000ffff167224 */ /* 0x000fce00078e0009 */
.L_x_68512:
[----:B------:R-:W-:Y:S05]  /*c350*/  BSYNC B1 ;  /* 0x0000000000017941 */ /* 0x000fea0003800000 */
.L_x_68510:
        /* <DEDUP_REMOVED lines=9> */
.L_x_68514:
[----:B------:R-:W-:Y:S02]  /*c3f0*/  IMAD.MOV.U32 R36, RZ, RZ, R37 ;  /* 0x000000ffff247224 */ /* 0x000fe400078e0025 */
[----:B------:R-:W-:Y:S01]  /*c400*/  IMAD.MOV.U32 R20, RZ, RZ, R21 ;  /* 0x000000ffff147224 */ /* 0x000fe200078e0015 */
[----:B------:R-:W-:Y:S01]  /*c410*/  MOV R21, R24 ;  /* 0x0000001800157202 */ /* 0x000fe20000000f00 */
[----:B------:R-:W-:-:S07]  /*c420*/  IMAD.MOV.U32 R37, RZ, RZ, R8 ;  /* 0x000000ffff257224 */ /* 0x000fce00078e0008 */
.L_x_68515:
[----:B------:R-:W-:Y:S05]  /*c430*/  BSYNC B1 ;  /* 0x0000000000017941 */ /* 0x000fea0003800000 */
.L_x_68513:
        /* <DEDUP_REMOVED lines=9> */
.L_x_68517:
[----:B------:R-:W-:Y:S02]  /*c4d0*/  IMAD.MOV.U32 R25, RZ, RZ, R36 ;  /* 0x000000ffff197224 */ /* 0x000fe400078e0024 */
[----:B------:R-:W-:Y:S02]  /*c4e0*/  IMAD.MOV.U32 R35, RZ, RZ, R20 ;  /* 0x000000ffff237224 */ /* 0x000fe400078e0014 */
[----:B------:R-:W-:Y:S02]  /*c4f0*/  IMAD.MOV.U32 R36, RZ, RZ, R10 ;  /* 0x000000ffff247224 */ /* 0x000fe400078e000a */
[----:B------:R-:W-:-:S07]  /*c500*/  IMAD.MOV.U32 R20, RZ, RZ, R11 ;  /* 0x000000ffff147224 */ /* 0x000fce00078e000b */
.L_x_68518:
[----:B------:R-:W-:Y:S05]  /*c510*/  BSYNC B1 ;  /* 0x0000000000017941 */ /* 0x000fea0003800000 */
.L_x_68516:
        /* <DEDUP_REMOVED lines=9> */
.L_x_68520:
[----:B------:R-:W-:Y:S02]  /*c5b0*/  IMAD.MOV.U32 R24, RZ, RZ, R25 ;  /* 0x000000ffff187224 */ /* 0x000fe400078e0019 */
[----:B------:R-:W-:Y:S02]  /*c5c0*/  IMAD.MOV.U32 R34, RZ, RZ, R35 ;  /* 0x000000ffff227224 */ /* 0x000fe400078e0023 */
[----:B------:R-:W-:Y:S02]  /*c5d0*/  IMAD.MOV.U32 R25, RZ, RZ, R2 ;  /* 0x000000ffff197224 */ /* 0x000fe400078e0002 */
[----:B------:R-:W-:-:S07]  /*c5e0*/  IMAD.MOV.U32 R35, RZ, RZ, R26 ;  /* 0x000000ffff237224 */ /* 0x000fce00078e001a */
.L_x_68521:
[----:B------:R-:W-:Y:S05]  /*c5f0*/  BSYNC B1 ;  /* 0x0000000000017941 */ /* 0x000fea0003800000 */
.L_x_68519:
        /* <DEDUP_REMOVED lines=8> */
.L_x_68522:
[----:B------:R-:W-:Y:S01]  /*c680*/  IMAD.MOV.U32 R2, RZ, RZ, R24 ;  /* 0x000000ffff027224 */ /* 0x000fe200078e0018 */
[----:B------:R-:W-:Y:S01]  /*c690*/  MOV R33, R34 ;  /* 0x0000002200217202 */ /* 0x000fe20000000f00 */
[----:B------:R-:W-:Y:S02]  /*c6a0*/  IMAD.MOV.U32 R24, RZ, RZ, R13 ;  /* 0x000000ffff187224 */ /* 0x000fe400078e000d */
[----:B------:R-:W-:-:S07]  /*c6b0*/  IMAD.MOV.U32 R34, RZ, RZ, R15 ;  /* 0x000000ffff227224 */ /* 0x000fce00078e000f */
.L_x_68356:
[----:B------:R-:W-:Y:S05]  /*c6c0*/  BSYNC B0 ;  /* 0x0000000000007941 */ /* 0x000fea0003800000 */
.L_x_68355:
        /* <DEDUP_REMOVED lines=35> */
.L_x_68526:
[----:B------:R-:W-:Y:S01]  /*c900*/  IMAD.MOV.U32 R14, RZ, RZ, R5 ;  /* 0x000000ffff0e7224 */ /* 0x000fe200078e0005 */
[----:B------:R-:W-:Y:S01]  /*c910*/  MOV R17, R32 ;  /* 0x0000002000117202 */ /* 0x000fe20000000f00 */
[----:B------:R-:W-:Y:S02]  /*c920*/  IMAD.MOV.U32 R5, RZ, RZ, R23 ;  /* 0x000000ffff057224 */ /* 0x000fe400078e0017 */
[----:B------:R-:W-:-:S07]  /*c930*/  IMAD.MOV.U32 R32, RZ, RZ, R39 ;  /* 0x000000ffff207224 */ /* 0x000fce00078e0027 */
.L_x_68527:
[----:B------:R-:W-:Y:S05]  /*c940*/  BSYNC B1 ;  /* 0x0000000000017941 */ /* 0x000fea0003800000 */
.L_x_68525:
        /* <DEDUP_REMOVED lines=9> */
.L_x_68529:
[----:B------:R-:W-:Y:S02]  /*c9e0*/  IMAD.MOV.U32 R16, RZ, RZ, R17 ;  /* 0x000000ffff107224 */ /* 0x000fe400078e0011 */
[----:B------:R-:W-:Y:S01]  /*c9f0*/  IMAD.MOV.U32 R26, RZ, RZ, R14 ;  /* 0x000000ffff1a7224 */ /* 0x000fe200078e000e */
[----:B------:R-:W-:Y:S01]  /*ca00*/  MOV R14, R22 ;  /* 0x00000016000e7202 */ /* 0x000fe20000000f00 */
[----:B------:R-:W-:-:S07]  /*ca10*/  IMAD.MOV.U32 R17, RZ, RZ, R38 ;  /* 0x000000ffff117224 */ /* 0x000fce00078e0026 */
.L_x_68530:
[----:B------:R-:W-:Y:S05]  /*ca20*/  BSYNC B1 ;  /* 0x0000000000017941 */ /* 0x000fea0003800000 */
.L_x_68528:
        /* <DEDUP_REMOVED lines=9> */
.L_x_68532:
[----:B------:R-:W-:Y:S02]  /*cac0*/  IMAD.MOV.U32 R23, RZ, RZ, R16 ;  /* 0x000000ffff177224 */ /* 0x000fe400078e0010 */
[----:B------:R-:W-:Y:S02]  /*cad0*/  IMAD.MOV.U32 R31, RZ, RZ, R26 ;  /* 0x000000ffff1f7224 */ /* 0x000fe400078e001a */
[----:B------:R-:W-:Y:S02]  /*cae0*/  IMAD.MOV.U32 R16, RZ, RZ, R37 ;  /* 0x000000ffff107224 */ /* 0x000fe400078e0025 */
[----:B------:R-:W-:-:S07]  /*caf0*/  IMAD.MOV.U32 R26, RZ, RZ, R21 ;  /* 0x000000ffff1a7224 */ /* 0x000fce00078e0015 */
.L_x_68533:
[----:B------:R-:W-:Y:S05]  /*cb00*/  BSYNC B1 ;  /* 0x0000000000017941 */ /* 0x000fea0003800000 */
.L_x_68531:
        /* <DEDUP_REMOVED lines=9> */
.L_x_68535:
[----:B------:R-:W-:Y:S02]  /*cba0*/  IMAD.MOV.U32 R22, RZ, RZ, R23 ;  /* 0x000000ffff167224 */ /* 0x000fe400078e0017 */
[----:B------:R-:W-:Y:S02]  /*cbb0*/  IMAD.MOV.U32 R28, RZ, RZ, R31 ;  /* 0x000000ffff1c7224 */ /* 0x000fe400078e001f */
[----:B------:R-:W-:Y:S02]  /*cbc0*/  IMAD.MOV.U32 R23, RZ, RZ, R36 ;  /* 0x000000ffff177224 */ /* 0x000fe400078e0024 */
[----:B------:R-:W-:-:S07]  /*cbd0*/  IMAD.MOV.U32 R31, RZ, RZ, R20 ;  /* 0x000000ffff1f7224 */ /* 0x000fce00078e0014 */
.L_x_68536:
[----:B------:R-:W-:Y:S05]  /*cbe0*/  BSYNC B1 ;  /* 0x0000000000017941 */ /* 0x000fea0003800000 */
.L_x_68534:
        /* <DEDUP_REMOVED lines=9> */
.L_x_68538:
[----:B------:R-:W-:Y:S01]  /*cc80*/  IMAD.MOV.U32 R21, RZ, RZ, R22 ;  /* 0x000000ffff157224 */ /* 0x000fe200078e0016 */
[----:B------:R-:W-:Y:S01]  /*cc90*/  MOV R37, R28 ;  /* 0x0000001c00257202 */ /* 0x000fe20000000f00 */
[----:B------:R-:W-:Y:S02]  /*cca0*/  IMAD.MOV.U32 R28, RZ, RZ, R35 ;  /* 0x000000ffff1c7224 */ /* 0x000fe400078e0023 */
[----:B------:R-:W-:-:S07]  /*ccb0*/  IMAD.MOV.U32 R22, RZ, RZ, R25 ;  /* 0x000000ffff167224 */ /* 0x000fce00078e0019 */
.L_x_68539:
[----:B------:R-:W-:Y:S05]  /*ccc0*/  BSYNC B1 ;  /* 0x0000000000017941 */ /* 0x000fea0003800000 */
.L_x_68537:
        /* <DEDUP_REMOVED lines=9> */
.L_x_68541:
[----:B------:R-:W-:Y:S02]  /*cd60*/  IMAD.MOV.U32 R25, RZ, RZ, R21 ;  /* 0x000000ffff197224 */ /* 0x000fe400078e0015 */
[----:B------:R-:W-:Y:S01]  /*cd70*/  IMAD.MOV.U32 R20, RZ, RZ, R37 ;  /* 0x000000ffff147224 */ /* 0x000fe200078e0025 */
[----:B------:R-:W-:Y:S01]  /*cd80*/  MOV R37, R34 ;  /* 0x0000002200257202 */ /* 0x000fe20000000f00 */
[----:B------:R-:W-:-:S07]  /*cd90*/  IMAD.MOV.U32 R21, RZ, RZ, R24 ;  /* 0x000000ffff157224 */ /* 0x000fce00078e0018 */
.L_x_68542:
[----:B------:R-:W-:Y:S05]  /*cda0*/  BSYNC B1 ;  /* 0x0000000000017941 */ /* 0x000fea0003800000 */
.L_x_68540:
        /* <DEDUP_REMOVED lines=9> */
.L_x_68544:
[----:B------:R-:W-:Y:S02]  /*ce40*/  IMAD.MOV.U32 R24, RZ, RZ, R25 ;  /* 0x000000ffff187224 */ /* 0x000fe400078e0019 */
[----:B------:R-:W-:Y:S02]  /*ce50*/  IMAD.MOV.U32 R30, RZ, RZ, R20 ;  /* 0x000000ffff1e7224 */ /* 0x000fe400078e0014 */
[----:B------:R-:W-:Y:S02]  /*ce60*/  IMAD.MOV.U32 R25, RZ, RZ, R2 ;  /* 0x000000ffff197224 */ /* 0x000fe400078e0002 */
[----:B------:R-:W-:-:S07]  /*ce70*/  IMAD.MOV.U32 R20, RZ, RZ, R33 ;  /* 0x000000ffff147224 */ /* 0x000fce00078e0021 */
.L_x_68545:
[----:B------:R-:W-:Y:S05]  /*ce80*/  BSYNC B1 ;  /* 0x0000000000017941 */ /* 0x000fea0003800000 */
.L_x_68543:
        /* <DEDUP_REMOVED lines=16> */
.L_x_68547:
[----:B------:R-:W-:Y:S02]  /*cf90*/  IMAD.MOV.U32 R33, RZ, RZ, R32 ;  /* 0x000000ffff217224 */ /* 0x000fe400078e0020 */
[----:B------:R-:W-:Y:S02]  /*cfa0*/  IMAD.MOV.U32 R2, RZ, RZ, R5 ;  /* 0x000000ffff027224 */ /* 0x000fe400078e0005 */
[----:B------:R-:W-:Y:S02]  /*cfb0*/  IMAD.MOV.U32 R5, RZ, RZ, R14 ;  /* 0x000000ffff057224 */ /* 0x000fe400078e000e */
[----:B------:R-:W-:-:S07]  /*cfc0*/  IMAD.MOV.U32 R32, RZ, RZ, R17 ;  /* 0x000000ffff207224 */ /* 0x000fce00078e0011 */
.L_x_68548:
[----:B------:R-:W-:Y:S05]  /*cfd0*/  BSYNC B1 ;  /* 0x0000000000017941 */ /* 0x000fea0003800000 */
.L_x_68546:
        /* <DEDUP_REMOVED lines=9> */
.L_x_68550:
[----:B------:R-:W-:Y:S02]  /*d070*/  IMAD.MOV.U32 R14, RZ, RZ, R33 ;  /* 0x000000ffff0e7224 */ /* 0x000fe400078e0021 */
[----:B------:R-:W-:Y:S02]  /*d080*/  IMAD.MOV.U32 R34, RZ, RZ, R2 ;  /* 0x000000ffff227224 */ /* 0x000fe400078e0002 */
[----:B------:R-:W-:Y:S02]  /*d090*/  IMAD.MOV.U32 R33, RZ, RZ, R16 ;  /* 0x000000ffff217224 */ /* 0x000fe400078e0010 */
[----:B------:R-:W-:-:S07]  /*d0a0*/  IMAD.MOV.U32 R2, RZ, RZ, R26 ;  /* 0x000000ffff027224 */ /* 0x000fce00078e001a */
.L_x_68551:
[----:B------:R-:W-:Y:S05]  /*d0b0*/  BSYNC B1 ;  /* 0x0000000000017941 */ /* 0x000fea0003800000 */
.L_x_68549:
        /* <DEDUP_REMOVED lines=9> */
.L_x_68553:
[----:B------:R-:W-:Y:S01]  /*d150*/  IMAD.MOV.U32 R17, RZ, RZ, R14 ;  /* 0x000000ffff117224 */ /* 0x000fe200078e000e */
[----:B------:R-:W-:Y:S01]  /*d160*/  MOV R35, R34 ;  /* 0x0000002200237202 */ /* 0x000fe20000000f00 */
[----:B------:R-:W-:Y:S02]  /*d170*/  IMAD.MOV.U32 R14, RZ, RZ, R23 ;  /* 0x000000ffff0e7224 */ /* 0x000fe400078e0017 */
[----:B------:R-:W-:-:S07]  /*d180*/  IMAD.MOV.U32 R34, RZ, RZ, R31 ;  /* 0x000000ffff227224 */ /* 0x000fce00078e001f */
.L_x_68554:
[----:B------:R-:W-:Y:S05]  /*d190*/  BSYNC B1 ;  /* 0x0000000000017941 */ /* 0x000fea0003800000 */
.L_x_68552:
        /* <DEDUP_REMOVED lines=9> */
.L_x_68556:
[----:B------:R-:W-:Y:S02]  /*d230*/  IMAD.MOV.U32 R16, RZ, RZ, R17 ;  /* 0x000000ffff107224 */ /* 0x000fe400078e0011 */
[----:B------:R-:W-:Y:S01]  /*d240*/  IMAD.MOV.U32 R26, RZ, RZ, R35 ;  /* 0x000000ffff1a7224 */ /* 0x000fe200078e0023 */
[----:B------:R-:W-:Y:S01]  /*d250*/  MOV R35, R28 ;  /* 0x0000001c00237202 */ /* 0x000fe20000000f00 */
[----:B------:R-:W-:-:S07]  /*d260*/  IMAD.MOV.U32 R17, RZ, RZ, R22 ;  /* 0x000000ffff117224 */ /* 0x000fce00078e0016 */
.L_x_68557:
[----:B------:R-:W-:Y:S05]  /*d270*/  BSYNC B1 ;  /* 0x0000000000017941 */ /* 0x000fea0003800000 */
.L_x_68555:
        /* <DEDUP_REMOVED lines=9> */
.L_x_68559:
[----:B------:R-:W-:Y:S02]  /*d310*/  IMAD.MOV.U32 R22, RZ, RZ, R16 ;  /* 0x000000ffff167224 */ /* 0x000fe400078e0010 */
[----:B------:R-:W-:Y:S02]  /*d320*/  IMAD.MOV.U32 R23, RZ, RZ, R26 ;  /* 0x000000ffff177224 */ /* 0x000fe400078e001a */
[----:B------:R-:W-:Y:S02]  /*d330*/  IMAD.MOV.U32 R16, RZ, RZ, R21 ;  /* 0x000000ffff107224 */ /* 0x000fe400078e0015 */
[----:B------:R-:W-:-:S07]  /*d340*/  IMAD.MOV.U32 R26, RZ, RZ, R37 ;  /* 0x000000ffff1a7224 */ /* 0x000fce00078e0025 */
.L_x_68560:
[----:B------:R-:W-:Y:S05]  /*d350*/  BSYNC B1 ;  /* 0x0000000000017941 */ /* 0x000fea0003800000 */
.L_x_68558:
        /* <DEDUP_REMOVED lines=9> */
.L_x_68562:
[----:B------:R-:W-:Y:S02]  /*d3f0*/  IMAD.MOV.U32 R21, RZ, RZ, R22 ;  /* 0x000000ffff157224 */ /* 0x000fe400078e0016 */
[----:B------:R-:W-:Y:S02]  /*d400*/  IMAD.MOV.U32 R31, RZ, RZ, R23 ;  /* 0x000000ffff1f7224 */ /* 0x000fe400078e0017 */
[----:B------:R-:W-:Y:S02]  /*d410*/  IMAD.MOV.U32 R22, RZ, RZ, R25 ;  /* 0x000000ffff167224 */ /* 0x000fe400078e0019 */
[----:B------:R-:W-:-:S07]  /*d420*/  IMAD.MOV.U32 R23, RZ, RZ, R20 ;  /* 0x000000ffff177224 */ /* 0x000fce00078e0014 */
.L_x_68563:
[----:B------:R-:W-:Y:S05]  /*d430*/  BSYNC B1 ;  /* 0x0000000000017941 */ /* 0x000fea0003800000 */
.L_x_68561:
        /* <DEDUP_REMOVED lines=9> */
.L_x_68565:
[----:B------:R-:W-:Y:S01]  /*d4d0*/  IMAD.MOV.U32 R20, RZ, RZ, R21 ;  /* 0x000000ffff147224 */ /* 0x000fe200078e0015 */
[----:B------:R-:W-:Y:S01]  /*d4e0*/  MOV R25, R31 ;  /* 0x0000001f00197202 */ /* 0x000fe20000000f00 */
[----:B------:R-:W-:Y:S02]  /*d4f0*/  IMAD.MOV.U32 R21, RZ, RZ, R24 ;  /* 0x000000ffff157224 */ /* 0x000fe400078e0018 */
[----:B------:R-:W-:-:S07]  /*d500*/  IMAD.MOV.U32 R31, RZ, RZ, R30 ;  /* 0x000000ffff1f7224 */ /* 0x000fce00078e001e */
.L_x_68566:
[----:B------:R-:W-:Y:S05]  /*d510*/  BSYNC B1 ;  /* 0x0000000000017941 */ /* 0x000fea0003800000 */
.L_x_68564:
        /* <DEDUP_REMOVED lines=16> */
.L_x_68568:
[----:B------:R-:W-:Y:S01]  /*d620*/  IMAD.MOV.U32 R15, RZ, RZ, R32 ;  /* 0x000000ffff0f7224 */ /* 0x000fe200078e0020 */
[----:B------:R-:W-:Y:S01]  /*d630*/  MOV R12, R5 ;  /* 0x00000005000c7202 */ /* 0x000fe20000000f00 */
[----:B------:R-:W-:Y:S02]  /*d640*/  IMAD.MOV.U32 R5, RZ, RZ, R2 ;  /* 0x000000ffff057224 */ /* 0x000fe400078e0002 */
[----:B------:R-:W-:-:S07]  /*d650*/  IMAD.MOV.U32 R32, RZ, RZ, R33 ;  /* 0x000000ffff207224 */ /* 0x000fce00078e0021 */
.L_x_68569:
[----:B------:R-:W-:Y:S05]  /*d660*/  BSYNC B1 ;  /* 0x0000000000017941 */ /* 0x000fea0003800000 */
.L_x_68567:
        /* <DEDUP_REMOVED lines=9> */
.L_x_68571:
[----:B------:R-:W-:Y:S02]  /*d700*/  IMAD.MOV.U32 R2, RZ, RZ, R15 ;  /* 0x000000ffff027224 */ /* 0x000fe400078e000f */
[----:B------:R-:W-:Y:S01]  /*d710*/  IMAD.MOV.U32 R24, RZ, RZ, R12 ;  /* 0x000000ffff187224 */ /* 0x000fe200078e000c */
[----:B------:R-:W-:Y:S01]  /*d720*/  MOV R12, R34 ;  /* 0x00000022000c7202 */ /* 0x000fe20000000f00 */
[----:B------:R-:W-:-:S07]  /*d730*/  IMAD.MOV.U32 R15, RZ, RZ, R14 ;  /* 0x000000ffff0f7224 */ /* 0x000fce00078e000e */
.L_x_68572:
[----:B------:R-:W-:Y:S05]  /*d740*/  BSYNC B1 ;  /* 0x0000000000017941 */ /* 0x000fea0003800000 */
.L_x_68570:
        /* <DEDUP_REMOVED lines=9> */
.L_x_68574:
[----:B------:R-:W-:Y:S02]  /*d7e0*/  IMAD.MOV.U32 R33, RZ, RZ, R2 ;  /* 0x000000ffff217224 */ /* 0x000fe400078e0002 */
[----:B------:R-:W-:Y:S02]  /*d7f0*/  IMAD.MOV.U32 R37, RZ, RZ, R24 ;  /* 0x000000ffff257224 */ /* 0x000fe400078e0018 */
[----:B------:R-:W-:Y:S02]  /*d800*/  IMAD.MOV.U32 R2, RZ, RZ, R17 ;  /* 0x000000ffff027224 */ /* 0x000fe400078e0011 */
[----:B------:R-:W-:-:S07]  /*d810*/  IMAD.MOV.U32 R24, RZ, RZ, R35 ;  /* 0x000000ffff187224 */ /* 0x000fce00078e0023 */
.L_x_68575:
[----:B------:R-:W-:Y:S05]  /*d820*/  BSYNC B1 ;  /* 0x0000000000017941 */ /* 0x000fea0003800000 */
.L_x_68573:
        /* <DEDUP_REMOVED lines=9> */
.L_x_68577:
[----:B------:R-:W-:Y:S02]  /*d8c0*/  IMAD.MOV.U32 R17, RZ, RZ, R33 ;  /* 0x000000ffff117224 */ /* 0x000fe400078e0021 */
[----:B------:R-:W-:Y:S02]  /*d8d0*/  IMAD.MOV.U32 R14, RZ, RZ, R37 ;  /* 0x000000ffff0e7224 */ /* 0x000fe400078e0025 */
[----:B------:R-:W-:Y:S02]  /*d8e0*/  IMAD.MOV.U32 R33, RZ, RZ, R16 ;  /* 0x000000ffff217224 */ /* 0x000fe400078e0010 */
[----:B------:R-:W-:-:S07]  /*d8f0*/  IMAD.MOV.U32 R37, RZ, RZ, R26 ;  /* 0x000000ffff257224 */ /* 0x000fce00078e001a */
.L_x_68578:
[----:B------:R-:W-:Y:S05]  /*d900*/  BSYNC B1 ;  /* 0x0000000000017941 */ /* 0x000fea0003800000 */
.L_x_68576:
        /* <DEDUP_REMOVED lines=9> */
.L_x_68580:
[----:B------:R-:W-:Y:S01]  /*d9a0*/  IMAD.MOV.U32 R16, RZ, RZ, R17 ;  /* 0x000000ffff107224 */ /* 0x000fe200078e0011 */
[----:B------:R-:W-:Y:S01]  /*d9b0*/  MOV R26, R14 ;  /* 0x0000000e001a7202 */ /* 0x000fe20000000f00 */
[----:B------:R-:W-:Y:S02]  /*d9c0*/  IMAD.MOV.U32 R17, RZ, RZ, R22 ;  /* 0x000000ffff117224 */ /* 0x000fe400078e0016 */
[----:B------:R-:W-:-:S07]  /*d9d0*/  IMAD.MOV.U32 R14, RZ, RZ, R23 ;  /* 0x000000ffff0e7224 */ /* 0x000fce00078e0017 */
.L_x_68581:
[----:B------:R-:W-:Y:S05]  /*d9e0*/  BSYNC B1 ;  /* 0x0000000000017941 */ /* 0x000fea0003800000 */
.L_x_68579:
        /* <DEDUP_REMOVED lines=9> */
.L_x_68583:
[----:B------:R-:W-:Y:S02]  /*da80*/  IMAD.MOV.U32 R23, RZ, RZ, R16 ;  /* 0x000000ffff177224 */ /* 0x000fe400078e0010 */
[----:B------:R-:W-:Y:S01]  /*da90*/  IMAD.MOV.U32 R22, RZ, RZ, R26 ;  /* 0x000000ffff167224 */ /* 0x000fe200078e001a */
[----:B------:R-:W-:Y:S01]  /*daa0*/  MOV R26, R31 ;  /* 0x0000001f001a7202 */ /* 0x000fe20000000f00 */
[----:B------:R-:W-:-:S07]  /*dab0*/  IMAD.MOV.U32 R16, RZ, RZ, R21 ;  /* 0x000000ffff107224 */ /* 0x000fce00078e0015 */
.L_x_68584:
[----:B------:R-:W-:Y:S05]  /*dac0*/  BSYNC B1 ;  /* 0x0000000000017941 */ /* 0x000fea0003800000 */
.L_x_68582:
        /* <DEDUP_REMOVED lines=9> */
.L_x_68586:
[----:B------:R-:W-:Y:S02]  /*db60*/  IMAD.MOV.U32 R21, RZ, RZ, R23 ;  /* 0x000000ffff157224 */ /* 0x000fe400078e0017 */
[----:B------:R-:W-:Y:S02]  /*db70*/  IMAD.MOV.U32 R28, RZ, RZ, R22 ;  /* 0x000000ffff1c7224 */ /* 0x000fe400078e0016 */
[----:B------:R-:W-:Y:S02]  /*db80*/  IMAD.MOV.U32 R23, RZ, RZ, R20 ;  /* 0x000000ffff177224 */ /* 0x000fe400078e0014 */
[----:B------:R-:W-:-:S07]  /*db90*/  IMAD.MOV.U32 R22, RZ, RZ, R25 ;  /* 0x000000ffff167224 */ /* 0x000fce00078e0019 */
.L_x_68587:
[----:B------:R-:W-:Y:S05]  /*dba0*/  BSYNC B1 ;  /* 0x0000000000017941 */ /* 0x000fea0003800000 */
.L_x_68585:
        /* <DEDUP_REMOVED lines=16> */
.L_x_68589:
[----:B------:R-:W-:Y:S02]  /*dcb0*/  IMAD.MOV.U32 R13, RZ, RZ, R32 ;  /* 0x000000ffff0d7224 */ /* 0x000fe400078e0020 */
[----:B------:R-:W-:Y:S02]  /*dcc0*/  IMAD.MOV.U32 R10, RZ, RZ, R5 ;  /* 0x000000ffff0a7224 */ /* 0x000fe400078e0005 */
[----:B------:R-:W-:Y:S02]  /*dcd0*/  IMAD.MOV.U32 R5, RZ, RZ, R12 ;  /* 0x000000ffff057224 */ /* 0x000fe400078e000c */
[----:B------:R-:W-:-:S07]  /*dce0*/  IMAD.MOV.U32 R32, RZ, RZ, R15 ;  /* 0x000000ffff207224 */ /* 0x000fce00078e000f */
.L_x_68590:
[----:B------:R-:W-:Y:S05]  /*dcf0*/  BSYNC B1 ;  /* 0x0000000000017941 */ /* 0x000fea0003800000 */
.L_x_68588:
        /* <DEDUP_REMOVED lines=9> */
.L_x_68592:
[----:B------:R-:W-:Y:S02]  /*dd90*/  IMAD.MOV.U32 R12, RZ, RZ, R13 ;  /* 0x000000ffff0c7224 */ /* 0x000fe400078e000d */
[----:B------:R-:W-:Y:S02]  /*dda0*/  IMAD.MOV.U32 R20, RZ, RZ, R10 ;  /* 0x000000ffff147224 */ /* 0x000fe400078e000a */
[----:B------:R-:W-:Y:S02]  /*ddb0*/  IMAD.MOV.U32 R13, RZ, RZ, R2 ;  /* 0x000000ffff0d7224 */ /* 0x000fe400078e0002 */
[----:B------:R-:W-:-:S07]  /*ddc0*/  IMAD.MOV.U32 R10, RZ, RZ, R24 ;  /* 0x000000ffff0a7224 */ /* 0x000fce00078e0018 */
.L_x_68593:
[----:B------:R-:W-:Y:S05]  /*ddd0*/  BSYNC B1 ;  /* 0x0000000000017941 */ /* 0x000fea0003800000 */
.L_x_68591:
        /* <DEDUP_REMOVED lines=9> */
.L_x_68595:
[----:B------:R-:W-:Y:S01]  /*de70*/  IMAD.MOV.U32 R2, RZ, RZ, R12 ;  /* 0x000000ffff027224 */ /* 0x000fe200078e000c */
[----:B------:R-:W-:Y:S01]  /*de80*/  MOV R15, R20 ;  /* 0x00000014000f7202 */ /* 0x000fe20000000f00 */
[----:B------:R-:W-:Y:S02]  /*de90*/  IMAD.MOV.U32 R12, RZ, RZ, R33 ;  /* 0x000000ffff0c7224 */ /* 0x000fe400078e0021 */
[----:B------:R-:W-:-:S07]  /*dea0*/  IMAD.MOV.U32 R20, RZ, RZ, R37 ;  /* 0x000000ffff147224 */ /* 0x000fce00078e0025 */
.L_x_68596:
[----:B------:R-:W-:Y:S05]  /*deb0*/  BSYNC B1 ;  /* 0x0000000000017941 */ /* 0x000fea0003800000 */
.L_x_68594:
        /* <DEDUP_REMOVED lines=9> */
.L_x_68598:
[----:B------:R-:W-:Y:S02]  /*df50*/  IMAD.MOV.U32 R25, RZ, RZ, R2 ;  /* 0x000000ffff197224 */ /* 0x000fe400078e0002 */
[----:B------:R-:W-:Y:S01]  /*df60*/  IMAD.MOV.U32 R31, RZ, RZ, R15 ;  /* 0x000000ffff1f7224 */ /* 0x000fe200078e000f */
[----:B------:R-:W-:Y:S01]  /*df70*/  MOV R15, R14 ;  /* 0x0000000e000f7202 */ /* 0x000fe20000000f00 */
[----:B------:R-:W-:-:S07]  /*df80*/  IMAD.MOV.U32 R2, RZ, RZ, R17 ;  /* 0x000000ffff027224 */ /* 0x000fce00078e0011 */
.L_x_68599:
[----:B------:R-:W-:Y:S05]  /*df90*/  BSYNC B1 ;  /* 0x0000000000017941 */ /* 0x000fea0003800000 */
.L_x_68597:
        /* <DEDUP_REMOVED lines=9> */
.L_x_68601:
[----:B------:R-:W-:Y:S02]  /*e030*/  IMAD.MOV.U32 R14, RZ, RZ, R25 ;  /* 0x000000ffff0e7224 */ /* 0x000fe400078e0019 */
[----:B------:R-:W-:Y:S02]  /*e040*/  IMAD.MOV.U32 R17, RZ, RZ, R31 ;  /* 0x000000ffff117224 */ /* 0x000fe400078e001f */
[----:B------:R-:W-:Y:S02]  /*e050*/  IMAD.MOV.U32 R25, RZ, RZ, R16 ;  /* 0x000000ffff197224 */ /* 0x000fe400078e0010 */
[----:B------:R-:W-:-:S07]  /*e060*/  IMAD.MOV.U32 R31, RZ, RZ, R26 ;  /* 0x000000ffff1f7224 */ /* 0x000fce00078e001a */
.L_x_68602:
[----:B------:R-:W-:Y:S05]  /*e070*/  BSYNC B1 ;  /* 0x0000000000017941 */ /* 0x000fea0003800000 */
.L_x_68600:
        /* <DEDUP_REMOVED lines=9> */
.L_x_68604:
[----:B------:R-:W-:Y:S02]  /*e110*/  IMAD.MOV.U32 R16, RZ, RZ, R14 ;  /* 0x000000ffff107224 */ /* 0x000fe400078e000e */
[----:B------:R-:W-:Y:S02]  /*e120*/  IMAD.MOV.U32 R33, RZ, RZ, R17 ;  /* 0x000000ffff217224 */ /* 0x000fe400078e0011 */
[----:B------:R-:W-:Y:S02]  /*e130*/  IMAD.MOV.U32 R14, RZ, RZ, R23 ;  /* 0x000000ffff0e7224 */ /* 0x000fe400078e0017 */
[----:B------:R-:W-:-:S07]  /*e140*/  IMAD.MOV.U32 R17, RZ, RZ, R22 ;  /* 0x000000ffff117224 */ /* 0x000fce00078e0016 */
.L_x_68605:
[----:B------:R-:W-:Y:S05]  /*e150*/  BSYNC B1 ;  /* 0x0000000000017941 */ /* 0x000fea0003800000 */
.L_x_68603:
        /* <DEDUP_REMOVED lines=9> */
.L_x_68607:
[----:B------:R-:W-:Y:S01]  /*e1f0*/  IMAD.MOV.U32 R22, RZ, RZ, R16 ;  /* 0x000000ffff167224 */ /* 0x000fe200078e0010 */
[----:B------:R-:W-:Y:S01]  /*e200*/  MOV R23, R33 ;  /* 0x0000002100177202 */ /* 0x000fe20000000f00 */
[----:B------:R-:W-:Y:S02]  /*e210*/  IMAD.MOV.U32 R16, RZ, RZ, R21 ;  /* 0x000000ffff107224 */ /* 0x000fe400078e0015 */
[----:B------:R-:W-:-:S07]  /*e220*/  IMAD.MOV.U32 R33, RZ, RZ, R28 ;  /* 0x000000ffff217224 */ /* 0x000fce00078e001c */
.L_x_68608:
[----:B------:R-:W-:Y:S05]  /*e230*/  BSYNC B1 ;  /* 0x0000000000017941 */ /* 0x000fea0003800000 */
.L_x_68606:
        /* <DEDUP_REMOVED lines=16> */
.L_x_68610:
[----:B------:R-:W-:Y:S01]  /*e340*/  IMAD.MOV.U32 R11, RZ, RZ, R32 ;  /* 0x000000ffff0b7224 */ /* 0x000fe200078e0020 */
[----:B------:R-:W-:Y:S01]  /*e350*/  MOV R8, R5 ;  /* 0x0000000500087202 */ /* 0x000fe20000000f00 */
[----:B------:R-:W-:Y:S02]  /*e360*/  IMAD.MOV.U32 R5, RZ, RZ, R10 ;  /* 0x000000ffff057224 */ /* 0x000fe400078e000a */
[----:B------:R-:W-:-:S07]  /*e370*/  IMAD.MOV.U32 R32, RZ, RZ, R13 ;  /* 0x000000ffff207224 */ /* 0x000fce00078e000d */
.L_x_68611:
[----:B------:R-:W-:Y:S05]  /*e380*/  BSYNC B1 ;  /* 0x0000000000017941 */ /* 0x000fea0003800000 */
.L_x_68609:
        /* <DEDUP_REMOVED lines=9> */
.L_x_68613:
[----:B------:R-:W-:Y:S01]  /*e420*/  IMAD.MOV.U32 R13, RZ, RZ, R11 ;  /* 0x000000ffff0d7224 */ /* 0x000fe200078e000b */
[----:B------:R-:W-:Y:S01]  /*e430*/  MOV R11, R12 ;  /* 0x0000000c000b7202 */ /* 0x000fe20000000f00 */
[----:B------:R-:W-:Y:S02]  /*e440*/  IMAD.MOV.U32 R10, RZ, RZ, R8 ;  /* 0x000000ffff0a7224 */ /* 0x000fe400078e0008 */
[----:B------:R-:W-:-:S07]  /*e450*/  IMAD.MOV.U32 R8, RZ, RZ, R20 ;  /* 0x000000ffff087224 */ /* 0x000fce00078e0014 */
.L_x_68614:
[----:B------:R-:W-:Y:S05]  /*e460*/  BSYNC B1 ;  /* 0x0000000000017941 */ /* 0x000fea0003800000 */
.L_x_68612:
        /* <DEDUP_REMOVED lines=9> */
.L_x_68616:
[----:B------:R-:W-:Y:S02]  /*e500*/  IMAD.MOV.U32 R12, RZ, RZ, R13 ;  /* 0x000000ffff0c7224 */ /* 0x000fe400078e000d */
[----:B------:R-:W-:Y:S01]  /*e510*/  IMAD.MOV.U32 R20, RZ, RZ, R10 ;  /* 0x000000ffff147224 */ /* 0x000fe200078e000a */
[----:B------:R-:W-:Y:S01]  /*e520*/  MOV R10, R15 ;  /* 0x0000000f000a7202 */ /* 0x000fe20000000f00 */
[----:B------:R-:W-:-:S07]  /*e530*/  IMAD.MOV.U32 R13, RZ, RZ, R2 ;  /* 0x000000ffff0d7224 */ /* 0x000fce00078e0002 */
.L_x_68617:
[----:B------:R-:W-:Y:S05]  /*e540*/  BSYNC B1 ;  /* 0x0000000000017941 */ /* 0x000fea0003800000 */
.L_x_68615:
        /* <DEDUP_REMOVED lines=9> */
.L_x_68619:
[----:B------:R-:W-:Y:S02]  /*e5e0*/  IMAD.MOV.U32 R15, RZ, RZ, R12 ;  /* 0x000000ffff0f7224 */ /* 0x000fe400078e000c */
[----:B------:R-:W-:Y:S02]  /*e5f0*/  IMAD.MOV.U32 R2, RZ, RZ, R20 ;  /* 0x000000ffff027224 */ /* 0x000fe400078e0014 */
[----:B------:R-:W-:Y:S02]  /*e600*/  IMAD.MOV.U32 R12, RZ, RZ, R25 ;  /* 0x000000ffff0c7224 */ /* 0x000fe400078e0019 */
[----:B------:R-:W-:-:S07]  /*e610*/  IMAD.MOV.U32 R20, RZ, RZ, R31 ;  /* 0x000000ffff147224 */ /* 0x000fce00078e001f */
.L_x_68620:
[----:B------:R-:W-:Y:S05]  /*e620*/  BSYNC B1 ;  /* 0x0000000000017941 */ /* 0x000fea0003800000 */
.L_x_68618:
        /* <DEDUP_REMOVED lines=9> */
.L_x_68622:
[----:B------:R-:W-:Y:S02]  /*e6c0*/  IMAD.MOV.U32 R21, RZ, RZ, R15 ;  /* 0x000000ffff157224 */ /* 0x000fe400078e000f */
[----:B------:R-:W-:Y:S02]  /*e6d0*/  IMAD.MOV.U32 R24, RZ, RZ, R2 ;  /* 0x000000ffff187224 */ /* 0x000fe400078e0002 */
[----:B------:R-:W-:Y:S02]  /*e6e0*/  IMAD.MOV.U32 R15, RZ, RZ, R14 ;  /* 0x000000ffff0f7224 */ /* 0x000fe400078e000e */
[----:B------:R-:W-:-:S07]  /*e6f0*/  IMAD.MOV.U32 R2, RZ, RZ, R17 ;  /* 0x000000ffff027224 */ /* 0x000fce00078e0011 */
.L_x_68623:
[----:B------:R-:W-:Y:S05]  /*e700*/  BSYNC B1 ;  /* 0x0000000000017941 */ /* 0x000fea0003800000 */
.L_x_68621:
        /* <DEDUP_REMOVED lines=9> */
.L_x_68625:
[----:B------:R-:W-:Y:S02]  /*e7a0*/  IMAD.MOV.U32 R17, RZ, RZ, R21 ;  /* 0x000000ffff117224 */ /* 0x000fe400078e0015 */
[----:B------:R-:W-:Y:S02]  /*e7b0*/  IMAD.MOV.U32 R14, RZ, RZ, R24 ;  /* 0x000000ffff0e7224 */ /* 0x000fe400078e0018 */
[----:B------:R-:W-:Y:S02]  /*e7c0*/  IMAD.MOV.U32 R21, RZ, RZ, R16 ;  /* 0x000000ffff157224 */ /* 0x000fe400078e0010 */
[----:B------:R-:W-:-:S07]  /*e7d0*/  IMAD.MOV.U32 R24, RZ, RZ, R33 ;  /* 0x000000ffff187224 */ /* 0x000fce00078e0021 */
.L_x_68626:
[----:B------:R-:W-:Y:S05]  /*e7e0*/  BSYNC B1 ;  /* 0x0000000000017941 */ /* 0x000fea0003800000 */
.L_x_68624:
        /* <DEDUP_REMOVED lines=9> */
.L_x_68628:
[----:B------:R-:W-:Y:S01]  /*e880*/  MOV R16, R17 ;  /* 0x0000001100107202 */ /* 0x000fe20000000f00 */
[----:B------:R-:W-:Y:S02]  /*e890*/  IMAD.MOV.U32 R25, RZ, RZ, R14 ;  /* 0x000000ffff197224 */ /* 0x000fe400078e000e */
[----:B------:R-:W-:Y:S02]  /*e8a0*/  IMAD.MOV.U32 R17, RZ, RZ, R22 ;  /* 0x000000ffff117224 */ /* 0x000fe400078e0016 */
[----:B------:R-:W-:-:S07]  /*e8b0*/  IMAD.MOV.U32 R14, RZ, RZ, R23 ;  /* 0x000000ffff0e7224 */ /* 0x000fce00078e0017 */
.L_x_68629:
[----:B------:R-:W-:Y:S05]  /*e8c0*/  BSYNC B1 ;  /* 0x0000000000017941 */ /* 0x000fea0003800000 */
.L_x_68627:
        /* <DEDUP_REMOVED lines=16> */
.L_x_68631:
[----:B------:R-:W-:Y:S02]  /*e9d0*/  IMAD.MOV.U32 R6, RZ, RZ, R32 ;  /* 0x000000ffff067224 */ /* 0x000fe400078e0020 */
[----:B------:R-:W-:Y:S02]  /*e9e0*/  IMAD.MOV.U32 R9, RZ, RZ, R5 ;  /* 0x000000ffff097224 */ /* 0x000fe400078e0005 */
[----:B------:R-:W-:Y:S02]  /*e9f0*/  IMAD.MOV.U32 R5, RZ, RZ, R8 ;  /* 0x000000ffff057224 */ /* 0x000fe400078e0008 */
[----:B------:R-:W-:-:S07]  /*ea00*/  IMAD.MOV.U32 R32, RZ, RZ, R11 ;  /* 0x000000ffff207224 */ /* 0x000fce00078e000b */
.L_x_68632:
[----:B------:R-:W-:Y:S05]  /*ea10*/  BSYNC B1 ;  /* 0x0000000000017941 */ /* 0x000fea0003800000 */
.L_x_68630:
        /* <DEDUP_REMOVED lines=9> */
.L_x_68634:
[----:B------:R-:W-:Y:S01]  /*eab0*/  MOV R11, R6 ;  /* 0x00000006000b7202 */ /* 0x000fe20000000f00 */
[----:B------:R-:W-:Y:S02]  /*eac0*/  IMAD.MOV.U32 R23, RZ, RZ, R9 ;  /* 0x000000ffff177224 */ /* 0x000fe400078e0009 */
[----:B------:R-:W-:Y:S02]  /*ead0*/  IMAD.MOV.U32 R6, RZ, RZ, R13 ;  /* 0x000000ffff067224 */ /* 0x000fe400078e000d */
[----:B------:R-:W-:-:S07]  /*eae0*/  IMAD.MOV.U32 R9, RZ, RZ, R10 ;  /* 0x000000ffff097224 */ /* 0x000fce00078e000a */
.L_x_68635:
[----:B------:R-:W-:Y:S05]  /*eaf0*/  BSYNC B1 ;  /* 0x0000000000017941 */ /* 0x000fea0003800000 */
.L_x_68633:
        /* <DEDUP_REMOVED lines=9> */
.L_x_68637:
[----:B------:R-:W-:Y:S01]  /*eb90*/  IMAD.MOV.U32 R8, RZ, RZ, R11 ;  /* 0x000000ffff087224 */ /* 0x000fe200078e000b */
[----:B------:R-:W-:Y:S01]  /*eba0*/  MOV R13, R23 ;  /* 0x00000017000d7202 */ /* 0x000fe20000000f00 */
[----:B------:R-:W-:Y:S02]  /*ebb0*/  IMAD.MOV.U32 R11, RZ, RZ, R12 ;  /* 0x000000ffff0b7224 */ /* 0x000fe400078e000c */
[----:B------:R-:W-:-:S07]  /*ebc0*/  IMAD.MOV.U32 R23, RZ, RZ, R20 ;  /* 0x000000ffff177224 */ /* 0x000fce00078e0014 */
.L_x_68638:
[----:B------:R-:W-:Y:S05]  /*ebd0*/  BSYNC B1 ;  /* 0x0000000000017941 */ /* 0x000fea0003800000 */
.L_x_68636:
        /* <DEDUP_REMOVED lines=9> */
.L_x_68640:
[----:B------:R-:W-:Y:S01]  /*ec70*/  IMAD.MOV.U32 R10, RZ, RZ, R8 ;  /* 0x000000ffff0a7224 */ /* 0x000fe200078e0008 */
[----:B------:R-:W-:Y:S01]  /*ec80*/  MOV R8, R15 ;  /* 0x0000000f00087202 */ /* 0x000fe20000000f00 */
[----:B------:R-:W-:Y:S02]  /*ec90*/  IMAD.MOV.U32 R31, RZ, RZ, R13 ;  /* 0x000000ffff1f7224 */ /* 0x000fe400078e000d */
[----:B------:R-:W-:-:S07]  /*eca0*/  IMAD.MOV.U32 R13, RZ, RZ, R2 ;  /* 0x000000ffff0d7224 */ /* 0x000fce00078e0002 */
.L_x_68641:
[----:B------:R-:W-:Y:S05]  /*ecb0*/  BSYNC B1 ;  /* 0x0000000000017941 */ /* 0x000fea0003800000 */
.L_x_68639:
        /* <DEDUP_REMOVED lines=9> */
.L_x_68643:
[----:B------:R-:W-:Y:S02]  /*ed50*/  IMAD.MOV.U32 R2, RZ, RZ, R10 ;  /* 0x000000ffff027224 */ /* 0x000fe400078e000a */
[----:B------:R-:W-:Y:S01]  /*ed60*/  IMAD.MOV.U32 R15, RZ, RZ, R31 ;  /* 0x000000ffff0f7224 */ /* 0x000fe200078e001f */
[----:B------:R-:W-:Y:S01]  /*ed70*/  MOV R31, R24 ;  /* 0x00000018001f7202 */ /* 0x000fe20000000f00 */
[----:B------:R-:W-:-:S07]  /*ed80*/  IMAD.MOV.U32 R10, RZ, RZ, R21 ;  /* 0x000000ffff0a7224 */ /* 0x000fce00078e0015 */
.L_x_68644:
[----:B------:R-:W-:Y:S05]  /*ed90*/  BSYNC B1 ;  /* 0x0000000000017941 */ /* 0x000fea0003800000 */
.L_x_68642:
        /* <DEDUP_REMOVED lines=9> */
.L_x_68646:
[----:B------:R-:W-:Y:S02]  /*ee30*/  IMAD.MOV.U32 R21, RZ, RZ, R2 ;  /* 0x000000ffff157224 */ /* 0x000fe400078e0002 */
[----:B------:R-:W-:Y:S02]  /*ee40*/  IMAD.MOV.U32 R12, RZ, RZ, R15 ;  /* 0x000000ffff0c7224 */ /* 0x000fe400078e000f */
[----:B------:R-:W-:Y:S02]  /*ee50*/  IMAD.MOV.U32 R2, RZ, RZ, R17 ;  /* 0x000000ffff027224 */ /* 0x000fe400078e0011 */
[----:B------:R-:W-:-:S07]  /*ee60*/  IMAD.MOV.U32 R15, RZ, RZ, R14 ;  /* 0x000000ffff0f7224 */ /* 0x000fce00078e000e */
.L_x_68647:
[----:B------:R-:W-:Y:S05]  /*ee70*/  BSYNC B1 ;  /* 0x0000000000017941 */ /* 0x000fea0003800000 */
.L_x_68645:
        /* <DEDUP_REMOVED lines=9> */
.L_x_68649:
[----:B------:R-:W-:Y:S02]  /*ef10*/  IMAD.MOV.U32 R14, RZ, RZ, R21 ;  /* 0x000000ffff0e7224 */ /* 0x000fe400078e0015 */
[----:B------:R-:W-:Y:S02]  /*ef20*/  IMAD.MOV.U32 R17, RZ, RZ, R12 ;  /* 0x000000ffff117224 */ /* 0x000fe400078e000c */
[----:B------:R-:W-:Y:S02]  /*ef30*/  IMAD.MOV.U32 R21, RZ, RZ, R16 ;  /* 0x000000ffff157224 */ /* 0x000fe400078e0010 */
[----:B------:R-:W-:-:S07]  /*ef40*/  IMAD.MOV.U32 R12, RZ, RZ, R25 ;  /* 0x000000ffff0c7224 */ /* 0x000fce00078e0019 */
.L_x_68650:
[----:B------:R-:W-:Y:S05]  /*ef50*/  BSYNC B1 ;  /* 0x0000000000017941 */ /* 0x000fea0003800000 */
.L_x_68648:
        /* <DEDUP_REMOVED lines=16> */
.L_x_68652:
[----:B------:R-:W-:Y:S02]  /*f060*/  IMAD.MOV.U32 R4, RZ, RZ, R32 ;  /* 0x000000ffff047224 */ /* 0x000fe400078e0020 */
[----:B------:R-:W-:Y:S02]  /*f070*/  IMAD.MOV.U32 R16, RZ, RZ, R5 ;  /* 0x000000ffff107224 */ /* 0x000fe400078e0005 */
[----:B------:R-:W-:Y:S02]  /*f080*/  IMAD.MOV.U32 R5, RZ, RZ, R9 ;  /* 0x000000ffff057224 */ /* 0x000fe400078e0009 */
[----:B------:R-:W-:-:S07]  /*f090*/  IMAD.MOV.U32 R32, RZ, RZ, R6 ;  /* 0x000000ffff207224 */ /* 0x000fce00078e0006 */
.L_x_68653:
[----:B------:R-:W-:Y:S05]  /*f0a0*/  BSYNC B1 ;  /* 0x0000000000017941 */ /* 0x000fea0003800000 */
.L_x_68651:
        /* <DEDUP_REMOVED lines=9> */
.L_x_68655:
[----:B------:R-:W-:Y:S02]  /*f140*/  IMAD.MOV.U32 R6, RZ, RZ, R4 ;  /* 0x000000ffff067224 */ /* 0x000fe400078e0004 */
[----:B------:R-:W-:Y:S02]  /*f150*/  IMAD.MOV.U32 R20, RZ, RZ, R16 ;  /* 0x000000ffff147224 */ /* 0x000fe400078e0010 */
[----:B------:R-:W-:Y:S02]  /*f160*/  IMAD.MOV.U32 R4, RZ, RZ, R11 ;  /* 0x000000ffff047224 */ /* 0x000fe400078e000b */
[----:B------:R-:W-:-:S07]  /*f170*/  IMAD.MOV.U32 R16, RZ, RZ, R23 ;  /* 0x000000ffff107224 */ /* 0x000fce00078e0017 */
.L_x_68656:
[----:B------:R-:W-:Y:S05]  /*f180*/  BSYNC B1 ;  /* 0x0000000000017941 */ /* 0x000fea0003800000 */
.L_x_68654:
        /* <DEDUP_REMOVED lines=9> */
.L_x_68658:
[----:B------:R-:W-:Y:S02]  /*f220*/  IMAD.MOV.U32 R7, RZ, RZ, R6 ;  /* 0x000000ffff077224 */ /* 0x000fe400078e0006 */
[----:B------:R-:W-:Y:S02]  /*f230*/  IMAD.MOV.U32 R9, RZ, RZ, R20 ;  /* 0x000000ffff097224 */ /* 0x000fe400078e0014 */
[----:B------:R-:W-:Y:S02]  /*f240*/  IMAD.MOV.U32 R6, RZ, RZ, R8 ;  /* 0x000000ffff067224 */ /* 0x000fe400078e0008 */
[----:B------:R-:W-:-:S07]  /*f250*/  IMAD.MOV.U32 R20, RZ, RZ, R13 ;  /* 0x000000ffff147224 */ /* 0x000fce00078e000d */
.L_x_68659:
[----:B------:R-:W-:Y:S05]  /*f260*/  BSYNC B1 ;  /* 0x0000000000017941 */ /* 0x000fea0003800000 */
.L_x_68657:
        /* <DEDUP_REMOVED lines=9> */
.L_x_68661:
[----:B------:R-:W-:Y:S01]  /*f300*/  MOV R8, R7 ;  /* 0x0000000700087202 */ /* 0x000fe20000000f00 */
[----:B------:R-:W-:Y:S02]  /*f310*/  IMAD.MOV.U32 R24, RZ, RZ, R9 ;  /* 0x000000ffff187224 */ /* 0x000fe400078e0009 */
[----:B------:R-:W-:Y:S02]  /*f320*/  IMAD.MOV.U32 R7, RZ, RZ, R10 ;  /* 0x000000ffff077224 */ /* 0x000fe400078e000a */
[----:B------:R-:W-:-:S07]  /*f330*/  IMAD.MOV.U32 R9, RZ, RZ, R31 ;  /* 0x000000ffff097224 */ /* 0x000fce00078e001f */
.L_x_68662:
[----:B------:R-:W-:Y:S05]  /*f340*/  BSYNC B1 ;  /* 0x0000000000017941 */ /* 0x000fea0003800000 */
.L_x_68660:
        /* <DEDUP_REMOVED lines=9> */
.L_x_68664:
[----:B------:R-:W-:Y:S01]  /*f3e0*/  IMAD.MOV.U32 R10, RZ, RZ, R8 ;  /* 0x000000ffff0a7224 */ /* 0x000fe200078e0008 */
[----:B------:R-:W-:Y:S01]  /*f3f0*/  MOV R11, R24 ;  /* 0x00000018000b7202 */ /* 0x000fe20000000f00 */
[----:B------:R-:W-:Y:S02]  /*f400*/  IMAD.MOV.U32 R8, RZ, RZ, R2 ;  /* 0x000000ffff087224 */ /* 0x000fe400078e0002 */
[----:B------:R-:W-:-:S07]  /*f410*/  IMAD.MOV.U32 R24, RZ, RZ, R15 ;  /* 0x000000ffff187224 */ /* 0x000fce00078e000f */
.L_x_68665:
[----:B------:R-:W-:Y:S05]  /*f420*/  BSYNC B1 ;  /* 0x0000000000017941 */ /* 0x000fea0003800000 */
.L_x_68663:
        /* <DEDUP_REMOVED lines=9> */
.L_x_68667:
[----:B------:R-:W-:Y:S01]  /*f4c0*/  IMAD.MOV.U32 R2, RZ, RZ, R10 ;  /* 0x000000ffff027224 */ /* 0x000fe200078e000a */
[----:B------:R-:W-:Y:S01]  /*f4d0*/  MOV R10, R21 ;  /* 0x00000015000a7202 */ /* 0x000fe20000000f00 */
[----:B------:R-:W-:Y:S02]  /*f4e0*/  IMAD.MOV.U32 R26, RZ, RZ, R11 ;  /* 0x000000ffff1a7224 */ /* 0x000fe400078e000b */
[----:B------:R-:W-:-:S07]  /*f4f0*/  IMAD.MOV.U32 R11, RZ, RZ, R12 ;  /* 0x000000ffff0b7224 */ /* 0x000fce00078e000c */
.L_x_68668:
[----:B------:R-:W-:Y:S05]  /*f500*/  BSYNC B1 ;  /* 0x0000000000017941 */ /* 0x000fea0003800000 */
.L_x_68666:
        /* <DEDUP_REMOVED lines=9> */
.L_x_68670:
[----:B------:R-:W-:Y:S02]  /*f5a0*/  IMAD.MOV.U32 R13, RZ, RZ, R2 ;  /* 0x000000ffff0d7224 */ /* 0x000fe400078e0002 */
[----:B------:R-:W-:Y:S01]  /*f5b0*/  IMAD.MOV.U32 R15, RZ, RZ, R26 ;  /* 0x000000ffff0f7224 */ /* 0x000fe200078e001a */
[----:B------:R-:W-:Y:S01]  /*f5c0*/  MOV R26, R17 ;  /* 0x00000011001a7202 */ /* 0x000fe20000000f00 */
[----:B------:R-:W-:-:S07]  /*f5d0*/  IMAD.MOV.U32 R2, RZ, RZ, R14 ;  /* 0x000000ffff027224 */ /* 0x000fce00078e000e */
.L_x_68671:
[----:B------:R-:W-:Y:S05]  /*f5e0*/  BSYNC B1 ;  /* 0x0000000000017941 */ /* 0x000fea0003800000 */
.L_x_68669:
        /* <DEDUP_REMOVED lines=16> */
.L_x_68673:
[----:B------:R-:W-:Y:S02]  /*f6f0*/  IMAD.MOV.U32 R39, RZ, RZ, R32 ;  /* 0x000000ffff277224 */ /* 0x000fe400078e0020 */
[----:B------:R-:W-:Y:S01]  /*f700*/  IMAD.MOV.U32 R23, RZ, RZ, R5 ;  /* 0x000000ffff177224 */ /* 0x000fe200078e0005 */
[----:B------:R-:W-:Y:S01]  /*f710*/  MOV R5, R16 ;  /* 0x0000001000057202 */ /* 0x000fe20000000f00 */
[----:B------:R-:W-:-:S07]  /*f720*/  IMAD.MOV.U32 R32, RZ, RZ, R4 ;  /* 0x000000ffff207224 */ /* 0x000fce00078e0004 */
.L_x_68674:
[----:B------:R-:W-:Y:S05]  /*f730*/  BSYNC B1 ;  /* 0x0000000000017941 */ /* 0x000fea0003800000 */
.L_x_68672:
        /* <DEDUP_REMOVED lines=9> */
.L_x_68676:
[----:B------:R-:W-:Y:S02]  /*f7d0*/  IMAD.MOV.U32 R38, RZ, RZ, R39 ;  /* 0x000000ffff267224 */ /* 0x000fe400078e0027 */
[----:B------:R-:W-:Y:S01]  /*f7e0*/  IMAD.MOV.U32 R22, RZ, RZ, R23 ;  /* 0x000000ffff167224 */ /* 0x000fe200078e0017 */
[----:B------:R-:W-:Y:S01]  /*f7f0*/  MOV R23, R20 ;  /* 0x0000001400177202 */ /* 0x000fe20000000f00 */
[----:B------:R-:W-:-:S07]  /*f800*/  IMAD.MOV.U32 R39, RZ, RZ, R6 ;  /* 0x000000ffff277224 */ /* 0x000fce00078e0006 */
.L_x_68677:
[----:B------:R-:W-:Y:S05]  /*f810*/  BSYNC B1 ;  /* 0x0000000000017941 */ /* 0x000fea0003800000 */
.L_x_68675:
        /* <DEDUP_REMOVED lines=9> */
.L_x_68679:
[----:B------:R-:W-:Y:S02]  /*f8b0*/  IMAD.MOV.U32 R37, RZ, RZ, R38 ;  /* 0x000000ffff257224 */ /* 0x000fe400078e0026 */
[----:B------:R-:W-:Y:S02]  /*f8c0*/  IMAD.MOV.U32 R21, RZ, RZ, R22 ;  /* 0x000000ffff157224 */ /* 0x000fe400078e0016 */
[----:B------:R-:W-:Y:S02]  /*f8d0*/  IMAD.MOV.U32 R38, RZ, RZ, R7 ;  /* 0x000000ffff267224 */ /* 0x000fe400078e0007 */
[----:B------:R-:W-:-:S07]  /*f8e0*/  IMAD.MOV.U32 R22, RZ, RZ, R9 ;  /* 0x000000ffff167224 */ /* 0x000fce00078e0009 */
.L_x_68680:
[----:B------:R-:W-:Y:S05]  /*f8f0*/  BSYNC B1 ;  /* 0x0000000000017941 */ /* 0x000fea0003800000 */
.L_x_68678:
        /* <DEDUP_REMOVED lines=9> */
.L_x_68682:
[----:B------:R-:W-:Y:S02]  /*f990*/  IMAD.MOV.U32 R36, RZ, RZ, R37 ;  /* 0x000000ffff247224 */ /* 0x000fe400078e0025 */
[----:B------:R-:W-:Y:S02]  /*f9a0*/  IMAD.MOV.U32 R20, RZ, RZ, R21 ;  /* 0x000000ffff147224 */ /* 0x000fe400078e0015 */
[----:B------:R-:W-:Y:S02]  /*f9b0*/  IMAD.MOV.U32 R37, RZ, RZ, R8 ;  /* 0x000000ffff257224 */ /* 0x000fe400078e0008 */
[----:B------:R-:W-:-:S07]  /*f9c0*/  IMAD.MOV.U32 R21, RZ, RZ, R24 ;  /* 0x000000ffff157224 */ /* 0x000fce00078e0018 */
.L_x_68683:
[----:B------:R-:W-:Y:S05]  /*f9d0*/  BSYNC B1 ;  /* 0x0000000000017941 */ /* 0x000fea0003800000 */
.L_x_68681:
        /* <DEDUP_REMOVED lines=9> */
.L_x_68685:
[----:B------:R-:W-:Y:S02]  /*fa70*/  IMAD.MOV.U32 R25, RZ, RZ, R36 ;  /* 0x000000ffff197224 */ /* 0x000fe400078e0024 */
[----:B------:R-:W-:Y:S02]  /*fa80*/  IMAD.MOV.U32 R35, RZ, RZ, R20 ;  /* 0x000000ffff237224 */ /* 0x000fe400078e0014 */
[----:B------:R-:W-:Y:S02]  /*fa90*/  IMAD.MOV.U32 R36, RZ, RZ, R10 ;  /* 0x000000ffff247224 */ /* 0x000fe400078e000a */
[----:B------:R-:W-:-:S07]  /*faa0*/  IMAD.MOV.U32 R20, RZ, RZ, R11 ;  /* 0x000000ffff147224 */ /* 0x000fce00078e000b */
.L_x_68686:
[----:B------:R-:W-:Y:S05]  /*fab0*/  BSYNC B1 ;  /* 0x0000000000017941 */ /* 0x000fea0003800000 */
.L_x_68684:
        /* <DEDUP_REMOVED lines=9> */
.L_x_68688:
[----:B------:R-:W-:Y:S01]  /*fb50*/  MOV R24, R25 ;  /* 0x0000001900187202 */ /* 0x000fe20000000f00 */
[----:B------:R-:W-:Y:S02]  /*fb60*/  IMAD.MOV.U32 R34, RZ, RZ, R35 ;  /* 0x000000ffff227224 */ /* 0x000fe400078e0023 */
[----:B------:R-:W-:Y:S02]  /*fb70*/  IMAD.MOV.U32 R25, RZ, RZ, R2 ;  /* 0x000000ffff197224 */ /* 0x000fe400078e0002 */
[----:B------:R-:W-:-:S07]  /*fb80*/  IMAD.MOV.U32 R35, RZ, RZ, R26 ;  /* 0x000000ffff237224 */ /* 0x000fce00078e001a */
.L_x_68689:
[----:B------:R-:W-:Y:S05]  /*fb90*/  BSYNC B1 ;  /* 0x0000000000017941 */ /* 0x000fea0003800000 */
.L_x_68687:
        /* <DEDUP_REMOVED lines=8> */
.L_x_68690:
[----:B------:R-:W-:Y:S01]  /*fc20*/  IMAD.MOV.U32 R2, RZ, RZ, R24 ;  /* 0x000000ffff027224 */ /* 0x000fe200078e0018 */
[----:B------:R-:W-:Y:S01]  /*fc30*/  MOV R33, R34 ;  /* 0x0000002200217202 */ /* 0x000fe20000000f00 */
[----:B------:R-:W-:Y:S02]  /*fc40*/  IMAD.MOV.U32 R24, RZ, RZ, R13 ;  /* 0x000000ffff187224 */ /* 0x000fe400078e000d */
[----:B------:R-:W-:-:S07]  /*fc50*/  IMAD.MOV.U32 R34, RZ, RZ, R15 ;  /* 0x000000ffff227224 */ /* 0x000fce00078e000f */
.L_x_68524:
[----:B------:R-:W-:Y:S05]  /*fc60*/  BSYNC B0 ;  /* 0x0000000000007941 */ /* 0x000fea0003800000 */
.L_x_68523:
        /* <DEDUP_REMOVED lines=35> */
.L_x_68694:
[----:B------:R-:W-:Y:S01]  /*fea0*/  MOV R14, R5 ;  /* 0x00000005000e7202 */ /* 0x000fe20000000f00 */
[----:B------:R-:W-:Y:S02]  /*feb0*/  IMAD.MOV.U32 R17, RZ, RZ, R32 ;  /* 0x000000ffff117224 */ /* 0x000fe400078e0020 */
[----:B------:R-:W-:Y:S02]  /*fec0*/  IMAD.MOV.U32 R5, RZ, RZ, R23 ;  /* 0x000000ffff057224 */ /* 0x000fe400078e0017 */
[----:B------:R-:W-:-:S07]  /*fed0*/  IMAD.MOV.U32 R32, RZ, RZ, R39 ;  /* 0x000000ffff207224 */ /* 0x000fce00078e0027 */
.L_x_68695:
[----:B------:R-:W-:Y:S05]  /*fee0*/  BSYNC B1 ;  /* 0x0000000000017941 */ /* 0x000fea0003800000 */
.L_x_68693:
        /* <DEDUP_REMOVED lines=9> */
.L_x_68697:
[----:B------:R-:W-:Y:S01]  /*ff80*/  IMAD.MOV.U32 R16, RZ, RZ, R17 ;  /* 0x000000ffff107224 */ /* 0x000fe200078e0011 */
[----:B------:R-:W-:Y:S01]  /*ff90*/  MOV R26, R14 ;  /* 0x0000000e001a7202 */ /* 0x000fe20000000f00 */
[----:B------:R-:W-:Y:S02]  /*ffa0*/  IMAD.MOV.U32 R17, RZ, RZ, R38 ;  /* 0x000000ffff117224 */ /* 0x000fe400078e0026 */
[----:B------:R-:W-:-:S07]  /*ffb0*/  IMAD.MOV.U32 R14, RZ, RZ, R22 ;  /* 0x000000ffff0e7224 */ /* 0x000fce00078e0016 */
.L_x_68698:
[----:B------:R-:W-:Y:S05]  /*ffc0*/  BSYNC B1 ;  /* 0x0000000000017941 */ /* 0x000fea0003800000 */
.L_x_68696:
        /* <DEDUP_REMOVED lines=9> */
.L_x_68700:
[----:B------:R-:W-:Y:S01]  /*10060*/  IMAD.MOV.U32 R23, RZ, RZ, R16 ;  /* 0x000000ffff177224 */ /* 0x000fe200078e0010 */
[----:B------:R-:W-:Y:S01]  /*10070*/  MOV R16, R37 ;  /* 0x0000002500107202 */ /* 0x000fe20000000f00 */
[----:B------:R-:W-:Y:S02]  /*10080*/  IMAD.MOV.U32 R31, RZ, RZ, R26 ;  /* 0x000000ffff1f7224 */ /* 0x000fe400078e001a */
[----:B------:R-:W-:-:S07]  /*10090*/  IMAD.MOV.U32 R26, RZ, RZ, R21 ;  /* 0x000000ffff1a7224 */ /* 0x000fce00078e0015 */
.L_x_68701:
[----:B------:R-:W-:Y:S05]  /*100a0*/  BSYNC B1 ;  /* 0x0000000000017941 */ /* 0x000fea0003800000 */
.L_x_68699:
        /* <DEDUP_REMOVED lines=9> */
.L_x_68703:
[----:B------:R-:W-:Y:S02]  /*10140*/  IMAD.MOV.U32 R22, RZ, RZ, R23 ;  /* 0x000000ffff167224 */ /* 0x000fe400078e0017 */
[----:B------:R-:W-:Y:S01]  /*10150*/  IMAD.MOV.U32 R28, RZ, RZ, R31 ;  /* 0x000000ffff1c7224 */ /* 0x000fe200078e001f */
[----:B------:R-:W-:Y:S01]  /*10160*/  MOV R31, R20 ;  /* 0x00000014001f7202 */ /* 0x000fe20000000f00 */
[----:B------:R-:W-:-:S07]  /*10170*/  IMAD.MOV.U32 R23, RZ, RZ, R36 ;  /* 0x000000ffff177224 */ /* 0x000fce00078e0024 */
.L_x_68704:
[----:B------:R-:W-:Y:S05]  /*10180*/  BSYNC B1 ;  /* 0x0000000000017941 */ /* 0x000fea0003800000 */
.L_x_68702:
        /* <DEDUP_REMOVED lines=9> */
.L_x_68706:
[----:B------:R-:W-:Y:S02]  /*10220*/  IMAD.MOV.U32 R21, RZ, RZ, R22 ;  /* 0x000000ffff157224 */ /* 0x000fe400078e0016 */
[----:B------:R-:W-:Y:S02]  /*10230*/  IMAD.MOV.U32 R37, RZ, RZ, R28 ;  /* 0x000000ffff257224 */ /* 0x000fe400078e001c */
[----:B------:R-:W-:Y:S02]  /*10240*/  IMAD.MOV.U32 R28, RZ, RZ, R35 ;  /* 0x000000ffff1c7224 */ /* 0x000fe400078e0023 */
[----:B------:R-:W-:-:S07]  /*10250*/  IMAD.MOV.U32 R22, RZ, RZ, R25 ;  /* 0x000000ffff167224 */ /* 0x000fce00078e0019 */
.L_x_68707:
[----:B------:R-:W-:Y:S05]  /*10260*/  BSYNC B1 ;  /* 0x0000000000017941 */ /* 0x000fea0003800000 */
.L_x_68705:
        /* <DEDUP_REMOVED lines=9> */
.L_x_68709:
[----:B------:R-:W-:Y:S02]  /*10300*/  IMAD.MOV.U32 R25, RZ, RZ, R21 ;  /* 0x000000ffff197224 */ /* 0x000fe400078e0015 */
[----:B------:R-:W-:Y:S02]  /*10310*/  IMAD.MOV.U32 R20, RZ, RZ, R37 ;  /* 0x000000ffff147224 */ /* 0x000fe400078e0025 */
[----:B------:R-:W-:Y:S02]  /*10320*/  IMAD.MOV.U32 R21, RZ, RZ, R24 ;  /* 0x000000ffff157224 */ /* 0x000fe400078e0018 */
[----:B------:R-:W-:-:S07]  /*10330*/  IMAD.MOV.U32 R37, RZ, RZ, R34 ;  /* 0x000000ffff257224 */ /* 0x000fce00078e0022 */
.L_x_68710:
[----:B------:R-:W-:Y:S05]  /*10340*/  BSYNC B1 ;  /* 0x0000000000017941 */ /* 0x000fea0003800000 */
.L_x_68708:
        /* <DEDUP_REMOVED lines=9> */
.L_x_68712:
[----:B------:R-:W-:Y:S02]  /*103e0*/  IMAD.MOV.U32 R24, RZ, RZ, R25 ;  /* 0x000000ffff187224 */ /* 0x000fe400078e0019 */
[----:B------:R-:W-:Y:S02]  /*103f0*/  IMAD.MOV.U32 R30, RZ, RZ, R20 ;  /* 0x000000ffff1e7224 */ /* 0x000fe400078e0014 */
[----:B------:R-:W-:Y:S02]  /*10400*/  IMAD.MOV.U32 R25, RZ, RZ, R2 ;  /* 0x000000ffff197224 */ /* 0x000fe400078e0002 */
[----:B------:R-:W-:-:S07]  /*10410*/  IMAD.MOV.U32 R20, RZ, RZ, R33 ;  /* 0x000000ffff147224 */ /* 0x000fce00078e0021 */
.L_x_68713:
[----:B------:R-:W-:Y:S05]  /*10420*/  BSYNC B1 ;  /* 0x0000000000017941 */ /* 0x000fea0003800000 */
.L_x_68711:
        /* <DEDUP_REMOVED lines=16> */
.L_x_68715:
[----:B------:R-:W-:Y:S02]  /*10530*/  IMAD.MOV.U32 R33, RZ, RZ, R32 ;  /* 0x000000ffff217224 */ /* 0x000fe400078e0020 */
[----:B------:R-:W-:Y:S02]  /*10540*/  IMAD.MOV.U32 R2, RZ, RZ, R5 ;  /* 0x000000ffff027224 */ /* 0x000fe400078e0005 */
[----:B------:R-:W-:Y:S02]  /*10550*/  IMAD.MOV.U32 R5, RZ, RZ, R14 ;  /* 0x000000ffff057224 */ /* 0x000fe400078e000e */
[----:B------:R-:W-:-:S07]  /*10560*/  IMAD.MOV.U32 R32, RZ, RZ, R17 ;  /* 0x000000ffff207224 */ /* 0x000fce00078e0011 */
.L_x_68716:
[----:B------:R-:W-:Y:S05]  /*10570*/  BSYNC B1 ;  /* 0x0000000000017941 */ /* 0x000fea0003800000 */
.L_x_68714:
        /* <DEDUP_REMOVED lines=9> */
.L_x_68718:
[----:B------:R-:W-:Y:S02]  /*10610*/  IMAD.MOV.U32 R14, RZ, RZ, R33 ;  /* 0x000000ffff0e7224 */ /* 0x000fe400078e0021 */
[----:B------:R-:W-:Y:S02]  /*10620*/  IMAD.MOV.U32 R34, RZ, RZ, R2 ;  /* 0x000000ffff227224 */ /* 0x000fe400078e0002 */
[----:B------:R-:W-:Y:S02]  /*10630*/  IMAD.MOV.U32 R33, RZ, RZ, R16 ;  /* 0x000000ffff217224 */ /* 0x000fe400078e0010 */
[----:B------:R-:W-:-:S07]  /*10640*/  IMAD.MOV.U32 R2, RZ, RZ, R26 ;  /* 0x000000ffff027224 */ /* 0x000fce00078e001a */
.L_x_68719:
[----:B------:R-:W-:Y:S05]  /*10650*/  BSYNC B1 ;  /* 0x0000000000017941 */ /* 0x000fea0003800000 */
.L_x_68717:
        /* <DEDUP_REMOVED lines=9> */
.L_x_68721:
[----:B------:R-:W-:Y:S01]  /*106f0*/  MOV R17, R14 ;  /* 0x0000000e00117202 */ /* 0x000fe20000000f00 */
[----:B------:R-:W-:Y:S02]  /*10700*/  IMAD.MOV.U32 R35, RZ, RZ, R34 ;  /* 0x000000ffff237224 */ /* 0x000fe400078e0022 */
[----:B------:R-:W-:Y:S02]  /*10710*/  IMAD.MOV.U32 R14, RZ, RZ, R23 ;  /* 0x000000ffff0e7224 */ /* 0x000fe400078e0017 */
[----:B------:R-:W-:-:S07]  /*10720*/  IMAD.MOV.U32 R34, RZ, RZ, R31 ;  /* 0x000000ffff227224 */ /* 0x000fce00078e001f */
.L_x_68722:
[----:B------:R-:W-:Y:S05]  /*10730*/  BSYNC B1 ;  /* 0x0000000000017941 */ /* 0x000fea0003800000 */
.L_x_68720:
        /* <DEDUP_REMOVED lines=9> */
.L_x_68724:
[----:B------:R-:W-:Y:S01]  /*107d0*/  IMAD.MOV.U32 R16, RZ, RZ, R17 ;  /* 0x000000ffff107224 */ /* 0x000fe200078e0011 */
[----:B------:R-:W-:Y:S01]  /*107e0*/  MOV R26, R35 ;  /* 0x00000023001a7202 */ /* 0x000fe20000000f00 */
[----:B------:R-:W-:Y:S02]  /*107f0*/  IMAD.MOV.U32 R17, RZ, RZ, R22 ;  /* 0x000000ffff117224 */ /* 0x000fe400078e0016 */
[----:B------:R-:W-:-:S07]  /*10800*/  IMAD.MOV.U32 R35, RZ, RZ, R28 ;  /* 0x000000ffff237224 */ /* 0x000fce00078e001c */
.L_x_68725:
[----:B------:R-:W-:Y:S05]  /*10810*/  BSYNC B1 ;  /* 0x0000000000017941 */ /* 0x000fea0003800000 */
.L_x_68723:
        /* <DEDUP_REMOVED lines=9> */
.L_x_68727:
[----:B------:R-:W-:Y:S01]  /*108b0*/  IMAD.MOV.U32 R22, RZ, RZ, R16 ;  /* 0x000000ffff167224 */ /* 0x000fe200078e0010 */
[----:B------:R-:W-:Y:S01]  /*108c0*/  MOV R16, R21 ;  /* 0x0000001500107202 */ /* 0x000fe20000000f00 */
[----:B------:R-:W-:Y:S02]  /*108d0*/  IMAD.MOV.U32 R23, RZ, RZ, R26 ;  /* 0x000000ffff177224 */ /* 0x000fe400078e001a */
[----:B------:R-:W-:-:S07]  /*108e0*/  IMAD.MOV.U32 R26, RZ, RZ, R37 ;  /* 0x000000ffff1a7224 */ /* 0x000fce00078e0025 */
.L_x_68728:
[----:B------:R-:W-:Y:S05]  /*108f0*/  BSYNC B1 ;  /* 0x0000000000017941 */ /* 0x000fea0003800000 */
.L_x_68726:
        /* <DEDUP_REMOVED lines=9> */
.L_x_68730:
[----:B------:R-:W-:Y:S02]  /*10990*/  IMAD.MOV.U32 R21, RZ, RZ, R22 ;  /* 0x000000ffff157224 */ /* 0x000fe400078e0016 */
[----:B------:R-:W-:Y:S01]  /*109a0*/  IMAD.MOV.U32 R31, RZ, RZ, R23 ;  /* 0x000000ffff1f7224 */ /* 0x000fe200078e0017 */
[----:B------:R-:W-:Y:S01]  /*109b0*/  MOV R23, R20 ;  /* 0x0000001400177202 */ /* 0x000fe20000000f00 */
[----:B------:R-:W-:-:S07]  /*109c0*/  IMAD.MOV.U32 R22, RZ, RZ, R25 ;  /* 0x000000ffff167224 */ /* 0x000fce00078e0019 */
.L_x_68731:
[----:B------:R-:W-:Y:S05]  /*109d0*/  BSYNC B1 ;  /* 0x0000000000017941 */ /* 0x000fea0003800000 */
.L_x_68729:
        /* <DEDUP_REMOVED lines=9> */
.L_x_68733:
[----:B------:R-:W-:Y:S02]  /*10a70*/  IMAD.MOV.U32 R20, RZ, RZ, R21 ;  /* 0x000000ffff147224 */ /* 0x000fe400078e0015 */
[----:B------:R-:W-:Y:S02]  /*10a80*/  IMAD.MOV.U32 R25, RZ, RZ, R31 ;  /* 0x000000ffff197224 */ /* 0x000fe400078e001f */
[----:B------:R-:W-:Y:S02]  /*10a90*/  IMAD.MOV.U32 R21, RZ, RZ, R24 ;  /* 0x000000ffff157224 */ /* 0x000fe400078e0018 */
[----:B------:R-:W-:-:S07]  /*10aa0*/  IMAD.MOV.U32 R31, RZ, RZ, R30 ;  /* 0x000000ffff1f7224 */ /* 0x000fce00078e001e */
.L_x_68734:
[----:B------:R-:W-:Y:S05]  /*10ab0*/  BSYNC B1 ;  /* 0x0000000000017941 */ /* 0x000fea0003800000 */
.L_x_68732:
        /* <DEDUP_REMOVED lines=16> */
.L_x_68736:
[----:B------:R-:W-:Y:S01]  /*10bc0*/  IMAD.MOV.U32 R15, RZ, RZ, R32 ;  /* 0x000000ffff0f7224 */ /* 0x000fe200078e0020 */
[----:B------:R-:W-:Y:S01]  /*10bd0*/  MOV R32, R33 ;  /* 0x0000002100207202 */ /* 0x000fe20000000f00 */
[----:B------:R-:W-:Y:S02]  /*10be0*/  IMAD.MOV.U32 R12, RZ, RZ, R5 ;  /* 0x000000ffff0c7224 */ /* 0x000fe400078e0005 */
[----:B------:R-:W-:-:S07]  /*10bf0*/  IMAD.MOV.U32 R5, RZ, RZ, R2 ;  /* 0x000000ffff057224 */ /* 0x000fce00078e0002 */
.L_x_68737:
[----:B------:R-:W-:Y:S05]  /*10c00*/  BSYNC B1 ;  /* 0x0000000000017941 */ /* 0x000fea0003800000 */
.L_x_68735:
        /* <DEDUP_REMOVED lines=9> */
.L_x_68739:
[----:B------:R-:W-:Y:S02]  /*10ca0*/  IMAD.MOV.U32 R2, RZ, RZ, R15 ;  /* 0x000000ffff027224 */ /* 0x000fe400078e000f */
[----:B------:R-:W-:Y:S02]  /*10cb0*/  IMAD.MOV.U32 R24, RZ, RZ, R12 ;  /* 0x000000ffff187224 */ /* 0x000fe400078e000c */
[----:B------:R-:W-:Y:S02]  /*10cc0*/  IMAD.MOV.U32 R15, RZ, RZ, R14 ;  /* 0x000000ffff0f7224 */ /* 0x000fe400078e000e */
[----:B------:R-:W-:-:S07]  /*10cd0*/  IMAD.MOV.U32 R12, RZ, RZ, R34 ;  /* 0x000000ffff0c7224 */ /* 0x000fce00078e0022 */
.L_x_68740:
[----:B------:R-:W-:Y:S05]  /*10ce0*/  BSYNC B1 ;  /* 0x0000000000017941 */ /* 0x000fea0003800000 */
.L_x_68738:
        /* <DEDUP_REMOVED lines=9> */
.L_x_68742:
[----:B------:R-:W-:Y:S02]  /*10d80*/  IMAD.MOV.U32 R33, RZ, RZ, R2 ;  /* 0x000000ffff217224 */ /* 0x000fe400078e0002 */
[----:B------:R-:W-:Y:S02]  /*10d90*/  IMAD.MOV.U32 R37, RZ, RZ, R24 ;  /* 0x000000ffff257224 */ /* 0x000fe400078e0018 */
[----:B------:R-:W-:Y:S02]  /*10da0*/  IMAD.MOV.U32 R2, RZ, RZ, R17 ;  /* 0x000000ffff027224 */ /* 0x000fe400078e0011 */
[----:B------:R-:W-:-:S07]  /*10db0*/  IMAD.MOV.U32 R24, RZ, RZ, R35 ;  /* 0x000000ffff187224 */ /* 0x000fce00078e0023 */
.L_x_68743:
[----:B------:R-:W-:Y:S05]  /*10dc0*/  BSYNC B1 ;  /* 0x0000000000017941 */ /* 0x000fea0003800000 */
.L_x_68741:
        /* <DEDUP_REMOVED lines=9> */
.L_x_68745:
[----:B------:R-:W-:Y:S02]  /*10e60*/  IMAD.MOV.U32 R17, RZ, RZ, R33 ;  /* 0x000000ffff117224 */ /* 0x000fe400078e0021 */
[----:B------:R-:W-:Y:S02]  /*10e70*/  IMAD.MOV.U32 R14, RZ, RZ, R37 ;  /* 0x000000ffff0e7224 */ /* 0x000fe400078e0025 */
[----:B------:R-:W-:Y:S02]  /*10e80*/  IMAD.MOV.U32 R33, RZ, RZ, R16 ;  /* 0x000000ffff217224 */ /* 0x000fe400078e0010 */
[----:B------:R-:W-:-:S07]  /*10e90*/  IMAD.MOV.U32 R37, RZ, RZ, R26 ;  /* 0x000000ffff257224 */ /* 0x000fce00078e001a */
.L_x_68746:
[----:B------:R-:W-:Y:S05]  /*10ea0*/  BSYNC B1 ;  /* 0x0000000000017941 */ /* 0x000fea0003800000 */
.L_x_68744:
        /* <DEDUP_REMOVED lines=9> */
.L_x_68748:
[----:B------:R-:W-:Y:S01]  /*10f40*/  MOV R16, R17 ;  /* 0x0000001100107202 */ /* 0x000fe20000000f00 */
[----:B------:R-:W-:Y:S02]  /*10f50*/  IMAD.MOV.U32 R26, RZ, RZ, R14 ;  /* 0x000000ffff1a7224 */ /* 0x000fe400078e000e */
[----:B------:R-:W-:Y:S02]  /*10f60*/  IMAD.MOV.U32 R17, RZ, RZ, R22 ;  /* 0x000000ffff117224 */ /* 0x000fe400078e0016 */
[----:B------:R-:W-:-:S07]  /*10f70*/  IMAD.MOV.U32 R14, RZ, RZ, R23 ;  /* 0x000000ffff0e7224 */ /* 0x000fce00078e0017 */
.L_x_68749:
[----:B------:R-:W-:Y:S05]  /*10f80*/  BSYNC B1 ;  /* 0x0000000000017941 */ /* 0x000fea0003800000 */
.L_x_68747:
        /* <DEDUP_REMOVED lines=9> */
.L_x_68751:
[----:B------:R-:W-:Y:S01]  /*11020*/  IMAD.MOV.U32 R23, RZ, RZ, R16 ;  /* 0x000000ffff177224 */ /* 0x000fe200078e0010 */
[----:B------:R-:W-:Y:S01]  /*11030*/  MOV R22, R26 ;  /* 0x0000001a00167202 */ /* 0x000fe20000000f00 */
[----:B------:R-:W-:Y:S02]  /*11040*/  IMAD.MOV.U32 R16, RZ, RZ, R21 ;  /* 0x000000ffff107224 */ /* 0x000fe400078e0015 */
[----:B------:R-:W-:-:S07]  /*11050*/  IMAD.MOV.U32 R26, RZ, RZ, R31 ;  /* 0x000000ffff1a7224 */ /* 0x000fce00078e001f */
.L_x_68752:
[----:B------:R-:W-:Y:S05]  /*11060*/  BSYNC B1 ;  /* 0x0000000000017941 */ /* 0x000fea0003800000 */
.L_x_68750:
        /* <DEDUP_REMOVED lines=9> */
.L_x_68754:
[----:B------:R-:W-:Y:S01]  /*11100*/  IMAD.MOV.U32 R21, RZ, RZ, R23 ;  /* 0x000000ffff157224 */ /* 0x000fe200078e0017 */
[----:B------:R-:W-:Y:S01]  /*11110*/  MOV R23, R20 ;  /* 0x0000001400177202 */ /* 0x000fe20000000f00 */
[----:B------:R-:W-:Y:S02]  /*11120*/  IMAD.MOV.U32 R28, RZ, RZ, R22 ;  /* 0x000000ffff1c7224 */ /* 0x000fe400078e0016 */
[----:B------:R-:W-:-:S07]  /*11130*/  IMAD.MOV.U32 R22, RZ, RZ, R25 ;  /* 0x000000ffff167224 */ /* 0x000fce00078e0019 */
.L_x_68755:
[----:B------:R-:W-:Y:S05]  /*11140*/  BSYNC B1 ;  /* 0x0000000000017941 */ /* 0x000fea0003800000 */
.L_x_68753:
        /* <DEDUP_REMOVED lines=16> */
.L_x_68757:
[----:B------:R-:W-:Y:S01]  /*11250*/  IMAD.MOV.U32 R13, RZ, RZ, R32 ;  /* 0x000000ffff0d7224 */ /* 0x000fe200078e0020 */
[----:B------:R-:W-:Y:S01]  /*11260*/  MOV R10, R5 ;  /* 0x00000005000a7202 */ /* 0x000fe20000000f00 */
[----:B------:R-:W-:Y:S02]  /*11270*/  IMAD.MOV.U32 R5, RZ, RZ, R12 ;  /* 0x000000ffff057224 */ /* 0x000fe400078e000c */
[----:B------:R-:W-:-:S07]  /*11280*/  IMAD.MOV.U32 R32, RZ, RZ, R15 ;  /* 0x000000ffff207224 */ /* 0x000fce00078e000f */
.L_x_68758:
[----:B------:R-:W-:Y:S05]  /*11290*/  BSYNC B1 ;  /* 0x0000000000017941 */ /* 0x000fea0003800000 */
.L_x_68756:
        /* <DEDUP_REMOVED lines=9> */
.L_x_68760:
[----:B------:R-:W-:Y:S01]  /*11330*/  IMAD.MOV.U32 R12, RZ, RZ, R13 ;  /* 0x000000ffff0c7224 */ /* 0x000fe200078e000d */
[----:B------:R-:W-:Y:S01]  /*11340*/  MOV R13, R2 ;  /* 0x00000002000d7202 */ /* 0x000fe20000000f00 */
[----:B------:R-:W-:Y:S02]  /*11350*/  IMAD.MOV.U32 R20, RZ, RZ, R10 ;  /* 0x000000ffff147224 */ /* 0x000fe400078e000a */
[----:B------:R-:W-:-:S07]  /*11360*/  IMAD.MOV.U32 R10, RZ, RZ, R24 ;  /* 0x000000ffff0a7224 */ /* 0x000fce00078e0018 */
.L_x_68761:
[----:B------:R-:W-:Y:S05]  /*11370*/  BSYNC B1 ;  /* 0x0000000000017941 */ /* 0x000fea0003800000 */
.L_x_68759:
        /* <DEDUP_REMOVED lines=9> */
.L_x_68763:
[----:B------:R-:W-:Y:S02]  /*11410*/  IMAD.MOV.U32 R2, RZ, RZ, R12 ;  /* 0x000000ffff027224 */ /* 0x000fe400078e000c */
[----:B------:R-:W-:Y:S01]  /*11420*/  IMAD.MOV.U32 R15, RZ, RZ, R20 ;  /* 0x000000ffff0f7224 */ /* 0x000fe200078e0014 */
[----:B------:R-:W-:Y:S01]  /*11430*/  MOV R20, R37 ;  /* 0x0000002500147202 */ /* 0x000fe20000000f00 */
[----:B------:R-:W-:-:S07]  /*11440*/  IMAD.MOV.U32 R12, RZ, RZ, R33 ;  /* 0x000000ffff0c7224 */ /* 0x000fce00078e0021 */
.L_x_68764:
[----:B------:R-:W-:Y:S05]  /*11450*/  BSYNC B1 ;  /* 0x0000000000017941 */ /* 0x000fea0003800000 */
.L_x_68762:
        /* <DEDUP_REMOVED lines=9> */
.L_x_68766:
[----:B------:R-:W-:Y:S02]  /*114f0*/  IMAD.MOV.U32 R25, RZ, RZ, R2 ;  /* 0x000000ffff197224 */ /* 0x000fe400078e0002 */
[----:B------:R-:W-:Y:S02]  /*11500*/  IMAD.MOV.U32 R31, RZ, RZ, R15 ;  /* 0x000000ffff1f7224 */ /* 0x000fe400078e000f */
[----:B------:R-:W-:Y:S02]  /*11510*/  IMAD.MOV.U32 R2, RZ, RZ, R17 ;  /* 0x000000ffff027224 */ /* 0x000fe400078e0011 */
[----:B------:R-:W-:-:S07]  /*11520*/  IMAD.MOV.U32 R15, RZ, RZ, R14 ;  /* 0x000000ffff0f7224 */ /* 0x000fce00078e000e */
.L_x_68767:
[----:B------:R-:W-:Y:S05]  /*11530*/  BSYNC B1 ;  /* 0x0000000000017941 */ /* 0x000fea0003800000 */
.L_x_68765:
        /* <DEDUP_REMOVED lines=9> */
.L_x_68769:
[----:B------:R-:W-:Y:S02]  /*115d0*/  IMAD.MOV.U32 R14, RZ, RZ, R25 ;  /* 0x000000ffff0e7224 */ /* 0x000fe400078e0019 */
[----:B------:R-:W-:Y:S02]  /*115e0*/  IMAD.MOV.U32 R17, RZ, RZ, R31 ;  /* 0x000000ffff117224 */ /* 0x000fe400078e001f */
[----:B------:R-:W-:Y:S02]  /*115f0*/  IMAD.MOV.U32 R25, RZ, RZ, R16 ;  /* 0x000000ffff197224 */ /* 0x000fe400078e0010 */
[----:B------:R-:W-:-:S07]  /*11600*/  IMAD.MOV.U32 R31, RZ, RZ, R26 ;  /* 0x000000ffff1f7224 */ /* 0x000fce00078e001a */
.L_x_68770:
[----:B------:R-:W-:Y:S05]  /*11610*/  BSYNC B1 ;  /* 0x0000000000017941 */ /* 0x000fea0003800000 */
.L_x_68768:
        /* <DEDUP_REMOVED lines=9> */
.L_x_68772:
[----:B------:R-:W-:Y:S02]  /*116b0*/  IMAD.MOV.U32 R16, RZ, RZ, R14 ;  /* 0x000000ffff107224 */ /* 0x000fe400078e000e */
[----:B------:R-:W-:Y:S02]  /*116c0*/  IMAD.MOV.U32 R33, RZ, RZ, R17 ;  /* 0x000000ffff217224 */ /* 0x000fe400078e0011 */
[----:B------:R-:W-:Y:S02]  /*116d0*/  IMAD.MOV.U32 R14, RZ, RZ, R23 ;  /* 0x000000ffff0e7224 */ /* 0x000fe400078e0017 */
[----:B------:R-:W-:-:S07]  /*116e0*/  IMAD.MOV.U32 R17, RZ, RZ, R22 ;  /* 0x000000ffff117224 */ /* 0x000fce00078e0016 */
.L_x_68773:
[----:B------:R-:W-:Y:S05]  /*116f0*/  BSYNC B1 ;  /* 0x0000000000017941 */ /* 0x000fea0003800000 */
.L_x_68771:
        /* <DEDUP_REMOVED lines=9> */
.L_x_68775:
[----:B------:R-:W-:Y:S01]  /*11790*/  MOV R22, R16 ;  /* 0x0000001000167202 */ /* 0x000fe20000000f00 */
[----:B------:R-:W-:Y:S02]  /*117a0*/  IMAD.MOV.U32 R23, RZ, RZ, R33 ;  /* 0x000000ffff177224 */ /* 0x000fe400078e0021 */
[----:B------:R-:W-:Y:S02]  /*117b0*/  IMAD.MOV.U32 R16, RZ, RZ, R21 ;  /* 0x000000ffff107224 */ /* 0x000fe400078e0015 */
[----:B------:R-:W-:-:S07]  /*117c0*/  IMAD.MOV.U32 R33, RZ, RZ, R28 ;  /* 0x000000ffff217224 */ /* 0x000fce00078e001c */
.L_x_68776:
[----:B------:R-:W-:Y:S05]  /*117d0*/  BSYNC B1 ;  /* 0x0000000000017941 */ /* 0x000fea0003800000 */
.L_x_68774:
        /* <DEDUP_REMOVED lines=16> */
.L_x_68778:
[----:B------:R-:W-:Y:S02]  /*118e0*/  IMAD.MOV.U32 R11, RZ, RZ, R32 ;  /* 0x000000ffff0b7224 */ /* 0x000fe400078e0020 */
[----:B------:R-:W-:Y:S02]  /*118f0*/  IMAD.MOV.U32 R8, RZ, RZ, R5 ;  /* 0x000000ffff087224 */ /* 0x000fe400078e0005 */
[----:B------:R-:W-:Y:S02]  /*11900*/  IMAD.MOV.U32 R5, RZ, RZ, R10 ;  /* 0x000000ffff057224 */ /* 0x000fe400078e000a */
[----:B------:R-:W-:-:S07]  /*11910*/  IMAD.MOV.U32 R32, RZ, RZ, R13 ;  /* 0x000000ffff207224 */ /* 0x000fce00078e000d */
.L_x_68779:
[----:B------:R-:W-:Y:S05]  /*11920*/  BSYNC B1 ;  /* 0x0000000000017941 */ /* 0x000fea0003800000 */
.L_x_68777:
        /* <DEDUP_REMOVED lines=9> */
.L_x_68781:
[----:B------:R-:W-:Y:S01]  /*119c0*/  MOV R13, R11 ;  /* 0x0000000b000d7202 */ /* 0x000fe20000000f00 */
[----:B------:R-:W-:Y:S02]  /*119d0*/  IMAD.MOV.U32 R10, RZ, RZ, R8 ;  /* 0x000000ffff0a7224 */ /* 0x000fe400078e0008 */
[----:B------:R-:W-:Y:S02]  /*119e0*/  IMAD.MOV.U32 R11, RZ, RZ, R12 ;  /* 0x000000ffff0b7224 */ /* 0x000fe400078e000c */
[----:B------:R-:W-:-:S07]  /*119f0*/  IMAD.MOV.U32 R8, RZ, RZ, R20 ;  /* 0x000000ffff087224 */ /* 0x000fce00078e0014 */
.L_x_68782:
[----:B------:R-:W-:Y:S05]  /*11a00*/  BSYNC B1 ;  /* 0x0000000000017941 */ /* 0x000fea0003800000 */
.L_x_68780:
        /* <DEDUP_REMOVED lines=9> */
.L_x_68784:
[----:B------:R-:W-:Y:S01]  /*11aa0*/  IMAD.MOV.U32 R12, RZ, RZ, R13 ;  /* 0x000000ffff0c7224 */ /* 0x000fe200078e000d */
[----:B------:R-:W-:Y:S01]  /*11ab0*/  MOV R20, R10 ;  /* 0x0000000a00147202 */ /* 0x000fe20000000f00 */
[----:B------:R-:W-:Y:S02]  /*11ac0*/  IMAD.MOV.U32 R13, RZ, RZ, R2 ;  /* 0x000000ffff0d7224 */ /* 0x000fe400078e0002 */
[----:B------:R-:W-:-:S07]  /*11ad0*/  IMAD.MOV.U32 R10, RZ, RZ, R15 ;  /* 0x000000ffff0a7224 */ /* 0x000fce00078e000f */
.L_x_68785:
[----:B------:R-:W-:Y:S05]  /*11ae0*/  BSYNC B1 ;  /* 0x0000000000017941 */ /* 0x000fea0003800000 */
.L_x_68783:
        /* <DEDUP_REMOVED lines=9> */
.L_x_68787:
[----:B------:R-:W-:Y:S01]  /*11b80*/  IMAD.MOV.U32 R15, RZ, RZ, R12 ;  /* 0x000000ffff0f7224 */ /* 0x000fe200078e000c */
[----:B------:R-:W-:Y:S01]  /*11b90*/  MOV R12, R25 ;  /* 0x00000019000c7202 */ /* 0x000fe20000000f00 */
[----:B------:R-:W-:Y:S02]  /*11ba0*/  IMAD.MOV.U32 R2, RZ, RZ, R20 ;  /* 0x000000ffff027224 */ /* 0x000fe400078e0014 */
[----:B------:R-:W-:-:S07]  /*11bb0*/  IMAD.MOV.U32 R20, RZ, RZ, R31 ;  /* 0x000000ffff147224 */ /* 0x000fce00078e001f */
.L_x_68788:
[----:B------:R-:W-:Y:S05]  /*11bc0*/  BSYNC B1 ;  /* 0x0000000000017941 */ /* 0x000fea0003800000 */
.L_x_68786:
        /* <DEDUP_REMOVED lines=9> */
.L_x_68790:
[----:B------:R-:W-:Y:S02]  /*11c60*/  IMAD.MOV.U32 R21, RZ, RZ, R15 ;  /* 0x000000ffff157224 */ /* 0x000fe400078e000f */
[----:B------:R-:W-:Y:S01]  /*11c70*/  IMAD.MOV.U32 R24, RZ, RZ, R2 ;  /* 0x000000ffff187224 */ /* 0x000fe200078e0002 */
[----:B------:R-:W-:Y:S01]  /*11c80*/  MOV R2, R17 ;  /* 0x0000001100027202 */ /* 0x000fe20000000f00 */
[----:B------:R-:W-:-:S07]  /*11c90*/  IMAD.MOV.U32 R15, RZ, RZ, R14 ;  /* 0x000000ffff0f7224 */ /* 0x000fce00078e000e */
.L_x_68791:
[----:B------:R-:W-:Y:S05]  /*11ca0*/  BSYNC B1 ;  /* 0x0000000000017941 */ /* 0x000fea0003800000 */
.L_x_68789:
        /* <DEDUP_REMOVED lines=9> */
.L_x_68793:
[----:B------:R-:W-:Y:S02]  /*11d40*/  IMAD.MOV.U32 R17, RZ, RZ, R21 ;  /* 0x000000ffff117224 */ /* 0x000fe400078e0015 */
[----:B------:R-:W-:Y:S02]  /*11d50*/  IMAD.MOV.U32 R14, RZ, RZ, R24 ;  /* 0x000000ffff0e7224 */ /* 0x000fe400078e0018 */
[----:B------:R-:W-:Y:S02]  /*11d60*/  IMAD.MOV.U32 R21, RZ, RZ, R16 ;  /* 0x000000ffff157224 */ /* 0x000fe400078e0010 */
[----:B------:R-:W-:-:S07]  /*11d70*/  IMAD.MOV.U32 R24, RZ, RZ, R33 ;  /* 0x000000ffff187224 */ /* 0x000fce00078e0021 */
.L_x_68794:
[----:B------:R-:W-:Y:S05]  /*11d80*/  BSYNC B1 ;  /* 0x0000000000017941 */ /* 0x000fea0003800000 */
.L_x_68792:
        /* <DEDUP_REMOVED lines=9> */
.L_x_68796:
[----:B------:R-:W-:Y:S02]  /*11e20*/  IMAD.MOV.U32 R16, RZ, RZ, R17 ;  /* 0x000000ffff107224 */ /* 0x000fe400078e0011 */
[----:B------:R-:W-:Y:S02]  /*11e30*/  IMAD.MOV.U32 R25, RZ, RZ, R14 ;  /* 0x000000ffff197224 */ /* 0x000fe400078e000e */
[----:B------:R-:W-:Y:S02]  /*11e40*/  IMAD.MOV.U32 R17, RZ, RZ, R22 ;  /* 0x000000ffff117224 */ /* 0x000fe400078e0016 */
[----:B------:R-:W-:-:S07]  /*11e50*/  IMAD.MOV.U32 R14, RZ, RZ, R23 ;  /* 0x000000ffff0e7224 */ /* 0x000fce00078e0017 */
.L_x_68797:
[----:B------:R-:W-:Y:S05]  /*11e60*/  BSYNC B1 ;  /* 0x0000000000017941 */ /* 0x000fea0003800000 */
.L_x_68795:
        /* <DEDUP_REMOVED lines=16> */
.L_x_68799:
[----:B------:R-:W-:Y:S02]  /*11f70*/  IMAD.MOV.U32 R6, RZ, RZ, R32 ;  /* 0x000000ffff067224 */ /* 0x000fe400078e0020 */
[----:B------:R-:W-:Y:S02]  /*11f80*/  IMAD.MOV.U32 R9, RZ, RZ, R5 ;  /* 0x000000ffff097224 */ /* 0x000fe400078e0005 */
[----:B------:R-:W-:Y:S02]  /*11f90*/  IMAD.MOV.U32 R5, RZ, RZ, R8 ;  /* 0x000000ffff057224 */ /* 0x000fe400078e0008 */
[----:B------:R-:W-:-:S07]  /*11fa0*/  IMAD.MOV.U32 R32, RZ, RZ, R11 ;  /* 0x000000ffff207224 */ /* 0x000fce00078e000b */
.L_x_68800:
[----:B------:R-:W-:Y:S05]  /*11fb0*/  BSYNC B1 ;  /* 0x0000000000017941 */ /* 0x000fea0003800000 */
.L_x_68798:
        /* <DEDUP_REMOVED lines=9> */
.L_x_68802:
[----:B------:R-:W-:Y:S02]  /*12050*/  IMAD.MOV.U32 R11, RZ, RZ, R6 ;  /* 0x000000ffff0b7224 */ /* 0x000fe400078e0006 */
[----:B------:R-:W-:Y:S02]  /*12060*/  IMAD.MOV.U32 R23, RZ, RZ, R9 ;  /* 0x000000ffff177224 */ /* 0x000fe400078e0009 */
[----:B------:R-:W-:Y:S02]  /*12070*/  IMAD.MOV.U32 R6, RZ, RZ, R13 ;  /* 0x000000ffff067224 */ /* 0x000fe400078e000d */
[----:B------:R-:W-:-:S07]  /*12080*/  IMAD.MOV.U32 R9, RZ, RZ, R10 ;  /* 0x000000ffff097224 */ /* 0x000fce00078e000a */
.L_x_68803:
[----:B------:R-:W-:Y:S05]  /*12090*/  BSYNC B1 ;  /* 0x0000000000017941 */ /* 0x000fea0003800000 */
.L_x_68801:
        /* <DEDUP_REMOVED lines=9> */
.L_x_68805:
[----:B------:R-:W-:Y:S02]  /*12130*/  IMAD.MOV.U32 R8, RZ, RZ, R11 ;  /* 0x000000ffff087224 */ /* 0x000fe400078e000b */
[----:B------:R-:W-:Y:S02]  /*12140*/  IMAD.MOV.U32 R13, RZ, RZ, R23 ;  /* 0x000000ffff0d7224 */ /* 0x000fe400078e0017 */
[----:B------:R-:W-:Y:S02]  /*12150*/  IMAD.MOV.U32 R11, RZ, RZ, R12 ;  /* 0x000000ffff0b7224 */ /* 0x000fe400078e000c */
[----:B------:R-:W-:-:S07]  /*12160*/  IMAD.MOV.U32 R23, RZ, RZ, R20 ;  /* 0x000000ffff177224 */ /* 0x000fce00078e0014 */
.L_x_68806:
[----:B------:R-:W-:Y:S05]  /*12170*/  BSYNC B1 ;  /* 0x0000000000017941 */ /* 0x000fea0003800000 */
.L_x_68804:
        /* <DEDUP_REMOVED lines=9> */
.L_x_68808:
[----:B------:R-:W-:Y:S01]  /*12210*/  MOV R10, R8 ;  /* 0x00000008000a7202 */ /* 0x000fe20000000f00 */
[----:B------:R-:W-:Y:S02]  /*12220*/  IMAD.MOV.U32 R31, RZ, RZ, R13 ;  /* 0x000000ffff1f7224 */ /* 0x000fe400078e000d */
[----:B------:R-:W-:Y:S02]  /*12230*/  IMAD.MOV.U32 R8, RZ, RZ, R15 ;  /* 0x000000ffff087224 */ /* 0x000fe400078e000f */
[----:B------:R-:W-:-:S07]  /*12240*/  IMAD.MOV.U32 R13, RZ, RZ, R2 ;  /* 0x000000ffff0d7224 */ /* 0x000fce00078e0002 */
.L_x_68809:
[----:B------:R-:W-:Y:S05]  /*12250*/  BSYNC B1 ;  /* 0x0000000000017941 */ /* 0x000fea0003800000 */
.L_x_68807:
        /* <DEDUP_REMOVED lines=9> */
.L_x_68811:
[----:B------:R-:W-:Y:S01]  /*122f0*/  IMAD.MOV.U32 R2, RZ, RZ, R10 ;  /* 0x000000ffff027224 */ /* 0x000fe200078e000a */
[----:B------:R-:W-:Y:S01]  /*12300*/  MOV R15, R31 ;  /* 0x0000001f000f7202 */ /* 0x000fe20000000f00 */
[----:B------:R-:W-:Y:S02]  /*12310*/  IMAD.MOV.U32 R10, RZ, RZ, R21 ;  /* 0x000000ffff0a7224 */ /* 0x000fe400078e0015 */
[----:B------:R-:W-:-:S07]  /*12320*/  IMAD.MOV.U32 R31, RZ, RZ, R24 ;  /* 0x000000ffff1f7224 */ /* 0x000fce00078e0018 */
.L_x_68812:
[----:B------:R-:W-:Y:S05]  /*12330*/  BSYNC B1 ;  /* 0x0000000000017941 */ /* 0x000fea0003800000 */
.L_x_68810:
        /* <DEDUP_REMOVED lines=9> */
.L_x_68814:
[----:B------:R-:W-:Y:S01]  /*123d0*/  IMAD.MOV.U32 R21, RZ, RZ, R2 ;  /* 0x000000ffff157224 */ /* 0x000fe200078e0002 */
[----:B------:R-:W-:Y:S01]  /*123e0*/  MOV R2, R17 ;  /* 0x0000001100027202 */ /* 0x000fe20000000f00 */
[----:B------:R-:W-:Y:S02]  /*123f0*/  IMAD.MOV.U32 R12, RZ, RZ, R15 ;  /* 0x000000ffff0c7224 */ /* 0x000fe400078e000f */
[----:B------:R-:W-:-:S07]  /*12400*/  IMAD.MOV.U32 R15, RZ, RZ, R14 ;  /* 0x000000ffff0f7224 */ /* 0x000fce00078e000e */
.L_x_68815:
[----:B------:R-:W-:Y:S05]  /*12410*/  BSYNC B1 ;  /* 0x0000000000017941 */ /* 0x000fea0003800000 */
.L_x_68813:
        /* <DEDUP_REMOVED lines=9> */
.L_x_68817:
[----:B------:R-:W-:Y:S02]  /*124b0*/  IMAD.MOV.U32 R14, RZ, RZ, R21 ;  /* 0x000000ffff0e7224 */ /* 0x000fe400078e0015 */
[----:B------:R-:W-:Y:S01]  /*124c0*/  IMAD.MOV.U32 R17, RZ, RZ, R12 ;  /* 0x000000ffff117224 */ /* 0x000fe200078e000c */
[----:B------:R-:W-:Y:S01]  /*124d0*/  MOV R12, R25 ;  /* 0x00000019000c7202 */ /* 0x000fe20000000f00 */
[----:B------:R-:W-:-:S07]  /*124e0*/  IMAD.MOV.U32 R21, RZ, RZ, R16 ;  /* 0x000000ffff157224 */ /* 0x000fce00078e0010 */
.L_x_68818:
[----:B------:R-:W-:Y:S05]  /*124f0*/  BSYNC B1 ;  /* 0x0000000000017941 */ /* 0x000fea0003800000 */
.L_x_68816:
        /* <DEDUP_REMOVED lines=16> */
.L_x_68820:
[----:B------:R-:W-:Y:S02]  /*12600*/  IMAD.MOV.U32 R4, RZ, RZ, R32 ;  /* 0x000000ffff047224 */ /* 0x000fe400078e0020 */
[----:B------:R-:W-:Y:S01]  /*12610*/  IMAD.MOV.U32 R16, RZ, RZ, R5 ;  /* 0x000000ffff107224 */ /* 0x000fe200078e0005 */
[----:B------:R-:W-:Y:S01]  /*12620*/  MOV R5, R9 ;  /* 0x0000000900057202 */ /* 0x000fe20000000f00 */
[----:B------:R-:W-:-:S07]  /*12630*/  IMAD.MOV.U32 R32, RZ, RZ, R6 ;  /* 0x000000ffff207224 */ /* 0x000fce00078e0006 */
.L_x_68821:
[----:B------:R-:W-:Y:S05]  /*12640*/  BSYNC B1 ;  /* 0x0000000000017941 */ /* 0x000fea0003800000 */
.L_x_68819:
        /* <DEDUP_REMOVED lines=9> */
.L_x_68823:
[----:B------:R-:W-:Y:S02]  /*126e0*/  IMAD.MOV.U32 R6, RZ, RZ, R4 ;  /* 0x000000ffff067224 */ /* 0x000fe400078e0004 */
[----:B------:R-:W-:Y:S01]  /*126f0*/  IMAD.MOV.U32 R20, RZ, RZ, R16 ;  /* 0x000000ffff147224 */ /* 0x000fe200078e0010 */
[----:B------:R-:W-:Y:S01]  /*12700*/  MOV R16, R23 ;  /* 0x0000001700107202 */ /* 0x000fe20000000f00 */
[----:B------:R-:W-:-:S07]  /*12710*/  IMAD.MOV.U32 R4, RZ, RZ, R11 ;  /* 0x000000ffff047224 */ /* 0x000fce00078e000b */
.L_x_68824:
[----:B------:R-:W-:Y:S05]  /*12720*/  BSYNC B1 ;  /* 0x0000000000017941 */ /* 0x000fea0003800000 */
.L_x_68822:
        /* <DEDUP_REMOVED lines=9> */
.L_x_68826:
[----:B------:R-:W-:Y:S02]  /*127c0*/  IMAD.MOV.U32 R7, RZ, RZ, R6 ;  /* 0x000000ffff077224 */ /* 0x000fe400078e0006 */
[----:B------:R-:W-:Y:S02]  /*127d0*/  IMAD.MOV.U32 R9, RZ, RZ, R20 ;  /* 0x000000ffff097224 */ /* 0x000fe400078e0014 */
[----:B------:R-:W-:Y:S02]  /*127e0*/  IMAD.MOV.U32 R6, RZ, RZ, R8 ;  /* 0x000000ffff067224 */ /* 0x000fe400078e0008 */
[----:B------:R-:W-:-:S07]  /*127f0*/  IMAD.MOV.U32 R20, RZ, RZ, R13 ;  /* 0x000000ffff147224 */ /* 0x000fce00078e000d */
.L_x_68827:
[----:B------:R-:W-:Y:S05]  /*12800*/  BSYNC B1 ;  /* 0x0000000000017941 */ /* 0x000fea0003800000 */
.L_x_68825:
        /* <DEDUP_REMOVED lines=9> */
.L_x_68829:
[----:B------:R-:W-:Y:S02]  /*128a0*/  IMAD.MOV.U32 R8, RZ, RZ, R7 ;  /* 0x000000ffff087224 */ /* 0x000fe400078e0007 */
[----:B------:R-:W-:Y:S02]  /*128b0*/  IMAD.MOV.U32 R24, RZ, RZ, R9 ;  /* 0x000000ffff187224 */ /* 0x000fe400078e0009 */
[----:B------:R-:W-:Y:S02]  /*128c0*/  IMAD.MOV.U32 R7, RZ, RZ, R10 ;  /* 0x000000ffff077224 */ /* 0x000fe400078e000a */
[----:B------:R-:W-:-:S07]  /*128d0*/  IMAD.MOV.U32 R9, RZ, RZ, R31 ;  /* 0x000000ffff097224 */ /* 0x000fce00078e001f */
.L_x_68830:
[----:B------:R-:W-:Y:S05]  /*128e0*/  BSYNC B1 ;  /* 0x0000000000017941 */ /* 0x000fea0003800000 */
.L_x_68828:
        /* <DEDUP_REMOVED lines=9> */
.L_x_68832:
[----:B------:R-:W-:Y:S02]  /*12980*/  IMAD.MOV.U32 R10, RZ, RZ, R8 ;  /* 0x000000ffff0a7224 */ /* 0x000fe400078e0008 */
[----:B------:R-:W-:Y:S02]  /*12990*/  IMAD.MOV.U32 R11, RZ, RZ, R24 ;  /* 0x000000ffff0b7224 */ /* 0x000fe400078e0018 */
[----:B------:R-:W-:Y:S02]  /*129a0*/  IMAD.MOV.U32 R8, RZ, RZ, R2 ;  /* 0x000000ffff087224 */ /* 0x000fe400078e0002 */
[----:B------:R-:W-:-:S07]  /*129b0*/  IMAD.MOV.U32 R24, RZ, RZ, R15 ;  /* 0x000000ffff187224 */ /* 0x000fce00078e000f */
.L_x_68833:
[----:B------:R-:W-:Y:S05]  /*129c0*/  BSYNC B1 ;  /* 0x0000000000017941 */ /* 0x000fea0003800000 */
.L_x_68831:
        /* <DEDUP_REMOVED lines=9> */
.L_x_68835:
[----:B------:R-:W-:Y:S01]  /*12a60*/  MOV R2, R10 ;  /* 0x0000000a00027202 */ /* 0x000fe20000000f00 */
[----:B------:R-:W-:Y:S02]  /*12a70*/  IMAD.MOV.U32 R26, RZ, RZ, R11 ;  /* 0x000000ffff1a7224 */ /* 0x000fe400078e000b */
[----:B------:R-:W-:Y:S02]  /*12a80*/  IMAD.MOV.U32 R10, RZ, RZ, R21 ;  /* 0x000000ffff0a7224 */ /* 0x000fe400078e0015 */
[----:B------:R-:W-:-:S07]  /*12a90*/  IMAD.MOV.U32 R11, RZ, RZ, R12 ;  /* 0x000000ffff0b7224 */ /* 0x000fce00078e000c */
.L_x_68836:
[----:B------:R-:W-:Y:S05]  /*12aa0*/  BSYNC B1 ;  /* 0x0000000000017941 */ /* 0x000fea0003800000 */
.L_x_68834:
        /* <DEDUP_REMOVED lines=9> */
.L_x_68838:
[----:B------:R-:W-:Y:S01]  /*12b40*/  IMAD.MOV.U32 R13, RZ, RZ, R2 ;  /* 0x000000ffff0d7224 */ /* 0x000fe200078e0002 */
[----:B------:R-:W-:Y:S01]  /*12b50*/  MOV R15, R26 ;  /* 0x0000001a000f7202 */ /* 0x000fe20000000f00 */
[----:B------:R-:W-:Y:S02]  /*12b60*/  IMAD.MOV.U32 R2, RZ, RZ, R14 ;  /* 0x000000ffff027224 */ /* 0x000fe400078e000e */
[----:B------:R-:W-:-:S07]  /*12b70*/  IMAD.MOV.U32 R26, RZ, RZ, R17 ;  /* 0x000000ffff1a7224 */ /* 0x000fce00078e0011 */
.L_x_68839:
[----:B------:R-:W-:Y:S05]  /*12b80*/  BSYNC B1 ;  /* 0x0000000000017941 */ /* 0x000fea0003800000 */
.L_x_68837:
        /* <DEDUP_REMOVED lines=16> */
.L_x_68841:
[----:B------:R-:W-:Y:S01]  /*12c90*/  MOV R39, R32 ;  /* 0x0000002000277202 */ /* 0x000fe20000000f00 */
[----:B------:R-:W-:Y:S02]  /*12ca0*/  IMAD.MOV.U32 R23, RZ, RZ, R5 ;  /* 0x000000ffff177224 */ /* 0x000fe400078e0005 */
[----:B------:R-:W-:Y:S02]  /*12cb0*/  IMAD.MOV.U32 R5, RZ, RZ, R16 ;  /* 0x000000ffff057224 */ /* 0x000fe400078e0010 */
[----:B------:R-:W-:-:S07]  /*12cc0*/  IMAD.MOV.U32 R32, RZ, RZ, R4 ;  /* 0x000000ffff207224 */ /* 0x000fce00078e0004 */
.L_x_68842:
[----:B------:R-:W-:Y:S05]  /*12cd0*/  BSYNC B1 ;  /* 0x0000000000017941 */ /* 0x000fea0003800000 */
.L_x_68840:
        /* <DEDUP_REMOVED lines=9> */
.L_x_68844:
[----:B------:R-:W-:Y:S01]  /*12d70*/  IMAD.MOV.U32 R38, RZ, RZ, R39 ;  /* 0x000000ffff267224 */ /* 0x000fe200078e0027 */
[----:B------:R-:W-:Y:S01]  /*12d80*/  MOV R22, R23 ;  /* 0x0000001700167202 */ /* 0x000fe20000000f00 */
[----:B------:R-:W-:Y:S02]  /*12d90*/  IMAD.MOV.U32 R39, RZ, RZ, R6 ;  /* 0x000000ffff277224 */ /* 0x000fe400078e0006 */
[----:B------:R-:W-:-:S07]  /*12da0*/  IMAD.MOV.U32 R23, RZ, RZ, R20 ;  /* 0x000000ffff177224 */ /* 0x000fce00078e0014 */
.L_x_68845:
[----:B------:R-:W-:Y:S05]  /*12db0*/  BSYNC B1 ;  /* 0x0000000000017941 */ /* 0x000fea0003800000 */
.L_x_68843:
        /* <DEDUP_REMOVED lines=9> */
.L_x_68847:
[----:B------:R-:W-:Y:S01]  /*12e50*/  IMAD.MOV.U32 R37, RZ, RZ, R38 ;  /* 0x000000ffff257224 */ /* 0x000fe200078e0026 */
[----:B------:R-:W-:Y:S01]  /*12e60*/  MOV R38, R7 ;  /* 0x0000000700267202 */ /* 0x000fe20000000f00 */
[----:B------:R-:W-:Y:S02]  /*12e70*/  IMAD.MOV.U32 R21, RZ, RZ, R22 ;  /* 0x000000ffff157224 */ /* 0x000fe400078e0016 */
[----:B------:R-:W-:-:S07]  /*12e80*/  IMAD.MOV.U32 R22, RZ, RZ, R9 ;  /* 0x000000ffff167224 */ /* 0x000fce00078e0009 */
.L_x_68848:
[----:B------:R-:W-:Y:S05]  /*12e90*/  BSYNC B1 ;  /* 0x0000000000017941 */ /* 0x000fea0003800000 */
.L_x_68846:
        /* <DEDUP_REMOVED lines=9> */
.L_x_68850:
[----:B------:R-:W-:Y:S02]  /*12f30*/  IMAD.MOV.U32 R36, RZ, RZ, R37 ;  /* 0x000000ffff247224 */ /* 0x000fe400078e0025 */
[----:B------:R-:W-:Y:S01]  /*12f40*/  IMAD.MOV.U32 R20, RZ, RZ, R21 ;  /* 0x000000ffff147224 */ /* 0x000fe200078e0015 */
[----:B------:R-:W-:Y:S01]  /*12f50*/  MOV R21, R24 ;  /* 0x0000001800157202 */ /* 0x000fe20000000f00 */
[----:B------:R-:W-:-:S07]  /*12f60*/  IMAD.MOV.U32 R37, RZ, RZ, R8 ;  /* 0x000000ffff257224 */ /* 0x000fce00078e0008 */
.L_x_68851:
[----:B------:R-:W-:Y:S05]  /*12f70*/  BSYNC B1 ;  /* 0x0000000000017941 */ /* 0x000fea0003800000 */
.L_x_68849:
        /* <DEDUP_REMOVED lines=9> */
.L_x_68853:
[----:B------:R-:W-:Y:S02]  /*13010*/  IMAD.MOV.U32 R25, RZ, RZ, R36 ;  /* 0x000000ffff197224 */ /* 0x000fe400078e0024 */
[----:B------:R-:W-:Y:S02]  /*13020*/  IMAD.MOV.U32 R35, RZ, RZ, R20 ;  /* 0x000000ffff237224 */ /* 0x000fe400078e0014 */
[----:B------:R-:W-:Y:S02]  /*13030*/  IMAD.MOV.U32 R36, RZ, RZ, R10 ;  /* 0x000000ffff247224 */ /* 0x000fe400078e000a */
[----:B------:R-:W-:-:S07]  /*13040*/  IMAD.MOV.U32 R20, RZ, RZ, R11 ;  /* 0x000000ffff147224 */ /* 0x000fce00078e000b */
.L_x_68854:
[----:B------:R-:W-:Y:S05]  /*13050*/  BSYNC B1 ;  /* 0x0000000000017941 */ /* 0x000fea0003800000 */
.L_x_68852:
        /* <DEDUP_REMOVED lines=9> */
.L_x_68856:
[----:B------:R-:W-:Y:S02]  /*130f0*/  IMAD.MOV.U32 R24, RZ, RZ, R25 ;  /* 0x000000ffff187224 */ /* 0x000fe400078e0019 */
[----:B------:R-:W-:Y:S02]  /*13100*/  IMAD.MOV.U32 R34, RZ, RZ, R35 ;  /* 0x000000ffff227224 */ /* 0x000fe400078e0023 */
[----:B------:R-:W-:Y:S02]  /*13110*/  IMAD.MOV.U32 R25, RZ, RZ, R2 ;  /* 0x000000ffff197224 */ /* 0x000fe400078e0002 */
[----:B------:R-:W-:-:S07]  /*13120*/  IMAD.MOV.U32 R35, RZ, RZ, R26 ;  /* 0x000000ffff237224 */ /* 0x000fce00078e001a */
.L_x_68857:
[----:B------:R-:W-:Y:S05]  /*13130*/  BSYNC B1 ;  /* 0x0000000000017941 */ /* 0x000fea0003800000 */
.L_x_68855:
        /* <DEDUP_REMOVED lines=8> */
.L_x_68858:
[----:B------:R-:W-:Y:S02]  /*131c0*/  IMAD.MOV.U32 R2, RZ, RZ, R24 ;  /* 0x000000ffff027224 */ /* 0x000fe400078e0018 */
[----:B------:R-:W-:Y:S02]  /*131d0*/  IMAD.MOV.U32 R33, RZ, RZ, R34 ;  /* 0x000000ffff217224 */ /* 0x000fe400078e0022 */
[----:B------:R-:W-:Y:S02]  /*131e0*/  IMAD.MOV.U32 R24, RZ, RZ, R13 ;  /* 0x000000ffff187224 */ /* 0x000fe400078e000d */
[----:B------:R-:W-:-:S07]  /*131f0*/  IMAD.MOV.U32 R34, RZ, RZ, R15 ;  /* 0x000000ffff227224 */ /* 0x000fce00078e000f */
.L_x_68692:
[----:B------:R-:W-:Y:S05]  /*13200*/  BSYNC B0 ;  /* 0x0000000000007941 */ /* 0x000fea0003800000 */
.L_x_68691:
[----:B0-----:R-:W-:Y:S01]  /*13210*/  IMAD.MOV.U32 R6, RZ, RZ, R25 ;  /* 0x000000ffff067224 */ /* 0x001fe200078e0019 */
[----:B------:R-:W-:Y:S01]  /*13220*/  MOV R8, R37 ;  /* 0x0000002500087202 */ /* 0x000fe20000000f00 */
[----:B------:R-:W-:Y:S01]  /*13230*/  IMAD.MOV.U32 R7, RZ, RZ, R36 ;  /* 0x000000ffff077224 */ /* 0x000fe200078e0024 */
[----:B------:R-:W-:Y:S01]  /*13240*/  MOV R15, R20 ;  /* 0x00000014000f7202 */ /* 0x000fe20000000f00 */
[----:B------:R-:W-:Y:S01]  /*13250*/  IMAD.MOV.U32 R9, RZ, RZ, R38 ;  /* 0x000000ffff097224 */ /* 0x000fe200078e0026 */
[----:B------:R-:W0:Y:S01]  /*13260*/  S2R R0, SR_TID.X ;  /* 0x0000000000007919 */ /* 0x000e220000002100 */
[----:B------:R-:W-:Y:S01]  /*13270*/  IMAD.MOV.U32 R10, RZ, RZ, R39 ;  /* 0x000000ffff0a7224 */ /* 0x000fe200078e0027 */
[----:B------:R-:W-:Y:S01]  /*13280*/  ISETP.NE.AND P0, PT, R18, RZ, PT ;  /* 0x000000ff1200720c */ /* 0x000fe20003f05270 */
        /* <DEDUP_REMOVED lines=12> */
[----:B------:R-:W-:-:S03]  /*13350*/  IMAD.MOV.U32 R4, RZ, RZ, R23 ;  /* 0x000000ffff047224 */ /* 0x000fc600078e0017 */
[----:B------:R1:W-:Y:S04]  /*13360*/  STL.64 [R1+0x28], R14 ;  /* 0x0000280e01007387 */ /* 0x0003e80000100a00 */
[----:B------:R1:W-:Y:S04]  /*13370*/  STL.64 [R1+0x30], R16 ;  /* 0x0000301001007387 */ /* 0x0003e80000100a00 */
[----:B------:R1:W-:Y:S04]  /*13380*/  STL.64 [R1], R2 ;  /* 0x0000000201007387 */ /* 0x0003e80000100a00 */
[----:B------:R1:W-:Y:S01]  /*13390*/  STL.64 [R1+0x38], R4 ;  /* 0x0000380401007387 */ /* 0x0003e20000100a00 */
[----:B0-----:R-:W-:Y:S05]  /*133a0*/  @P0 BRA `(.L_x_68860) ;  /* 0x0000000000240947 */ /* 0x001fea0003800000 */
[----:B------:R-:W0:Y:S01]  /*133b0*/  S2UR UR5, SR_CgaCtaId ;  /* 0x00000000000579c3 */ /* 0x000e220000008800 */
[----:B------:R-:W-:Y:S02]  /*133c0*/  UMOV UR4, 0x400 ;  /* 0x0000040000047882 */ /* 0x000fe40000000000 */
[----:B0-----:R-:W-:-:S09]  /*133d0*/  ULEA UR4, UR5, UR4, 0x18 ;  /* 0x0000000405047291 */ /* 0x001fd2000f8ec03f */
[----:B------:R0:W-:Y:S04]  /*133e0*/  STS.128 [UR4+0x10], R36 ;  /* 0x00001024ff007988 */ /* 0x0001e80008000c04 */
[----:B------:R0:W-:Y:S04]  /*133f0*/  STS.128 [UR4+0x20], R32 ;  /* 0x00002020ff007988 */ /* 0x0001e80008000c04 */
[----:B------:R0:W-:Y:S04]  /*13400*/  STS.128 [UR4+0x30], R20 ;  /* 0x00003014ff007988 */ /* 0x0001e80008000c04 */
[----:B------:R0:W-:Y:S04]  /*13410*/  STS.64 [UR4+0x8], R24 ;  /* 0x00000818ff007988 */ /* 0x0001e80008000a04 */
[----:B------:R0:W-:Y:S04]  /*13420*/  STS [UR4+0x4], R2 ;  /* 0x00000402ff007988 */ /* 0x0001e80008000804 */
[----:B------:R0:W-:Y:S02]  /*13430*/  STS [UR4+0x40], R5 ;  /* 0x00004005ff007988 */ /* 0x0001e40008000804 */
.L_x_68860:
[----:B------:R-:W-:Y:S05]  /*13440*/  BSYNC B0 ;  /* 0x0000000000007941 */ /* 0x000fea0003800000 */
.L_x_68859:
[----:B------:R-:W-:Y:S01]  /*13450*/  BAR.SYNC.DEFER_BLOCKING 0x0 ;  /* 0x0000000000007b1d */ /* 0x000fe20000010000 */
[----:B------:R-:W-:-:S05]  /*13460*/  ISETP.NE.AND P0, PT, R0, RZ, PT ;  /* 0x000000ff0000720c */ /* 0x000fca0003f05270 */
[----:B------:R-:W-:Y:S08]  /*13470*/  BSSY B3, `(.L_x_68861) ;  /* 0x00002a6000037945 */ /* 0x000ff00003800000 */
[----:B------:R-:W-:Y:S05]  /*13480*/  @P0 BRA `(.L_x_68862) ;  /* 0x0000002800900947 */ /* 0x000fea0003800000 */
[----:B0-----:R-:W0:Y:S01]  /*13490*/  LDC.64 R34, c[0x0][0x2b0] ;  /* 0x0000ac00ff227b82 */ /* 0x001e220000000a00 */
[----:B------:R-:W2:Y:S01]  /*134a0*/  S2R R18, SR_CTAID.X ;  /* 0x0000000000127919 */ /* 0x000ea20000002500 */
[----:B------:R-:W-:Y:S01]  /*134b0*/  ULDC.64 UR4, c[0x0][0x2a8] ;  /* 0x0000aa0000047ab9 */ /* 0x000fe20000000a00 */
[C---:B------:R-:W-:Y:S01]  /*134c0*/  LOP3.LUT R37, R19.reuse, 0x3, RZ, 0xc0, !PT ;  /* 0x0000000313257812 */ /* 0x040fe200078ec0ff */
[----:B------:R-:W-:Y:S01]  /*134d0*/  VIADD R36, R19, 0xffffffff ;  /* 0xffffffff13247836 */ /* 0x000fe20000000000 */
[----:B------:R-:W-:Y:S01]  /*134e0*/  ISETP.NE.U32.AND P1, PT, RZ, UR4, PT ;  /* 0x00000004ff007c0c */ /* 0x000fe2000bf25070 */
[----:B------:R-:W-:Y:S01]  /*134f0*/  IMAD.MOV.U32 R38, RZ, RZ, RZ ;  /* 0x000000ffff267224 */ /* 0x000fe200078e00ff */
[----:B------:R-:W-:Y:S01]  /*13500*/  IADD3 R40, -R37, R19, RZ ;  /* 0x0000001325287210 */ /* 0x000fe20007ffe1ff */
[----:B------:R-:W3:Y:S01]  /*13510*/  LDC.64 R32, c[0x0][0x2b8] ;  /* 0x0000ae00ff207b82 */ /* 0x000ee20000000a00 */
[----:B------:R-:W-:-:S07]  /*13520*/  ISETP.NE.AND.EX P1, PT, RZ, UR5, PT, P1 ;  /* 0x00000005ff007c0c */ /* 0x000fce000bf25310 */
[----:B-1----:R-:W1:Y:S08]  /*13530*/  LDC.64 R14, c[0x0][0x268] ;  /* 0x00009a00ff0e7b82 */ /* 0x002e700000000a00 */
[----:B------:R-:W4:Y:S01]  /*13540*/  LDC.64 R16, c[0x0][0x248] ;  /* 0x00009200ff107b82 */ /* 0x000f220000000a00 */
[----:B0-----:R-:W-:Y:S01]  /*13550*/  LOP3.LUT R0, RZ, R34, RZ, 0x33, !PT ;  /* 0x00000022ff007212 */ /* 0x001fe200078e33ff */
[----:B------:R-:W-:-:S03]  /*13560*/  VIADD R31, R34, 0xffffffff ;  /* 0xffffffff221f7836 */ /* 0x000fc60000000000 */
[----:B------:R-:W-:-:S03]  /*13570*/  VIMNMX R3, R0, -0x2, !PT ;  /* 0xfffffffe00037848 */ /* 0x000fc60007fe0100 */
[----:B------:R-:W0:Y:S01]  /*13580*/  LDC.64 R6, c[0x0][0x2a0] ;  /* 0x0000a800ff067b82 */ /* 0x000e220000000a00 */
[-C--:B---3--:R-:W-:Y:S02]  /*13590*/  IMAD R5, R31, R32.reuse, -R32 ;  /* 0x000000201f057224 */ /* 0x088fe400078e0a20 */
[----:B------:R-:W-:Y:S02]  /*135a0*/  IMAD.IADD R12, R3, 0x1, R34 ;  /* 0x00000001030c7824 */ /* 0x000fe400078e0222 */
[--C-:B--2---:R-:W-:Y:S01]  /*135b0*/  IMAD R26, R31, R32, R18.reuse ;  /* 0x000000201f1a7224 */ /* 0x104fe200078e0212 */
[----:B------:R-:W-:Y:S01]  /*135c0*/  IADD3 R28, R5, R18, RZ ;  /* 0x00000012051c7210 */ /* 0x000fe20007ffe0ff */
[----:B------:R-:W-:Y:S01]  /*135d0*/  VIADD R2, R12, 0x1 ;  /* 0x000000010c027836 */ /* 0x000fe20000000000 */
[----:B------:R-:W2:Y:S01]  /*135e0*/  LDC.64 R8, c[0x0][0x278] ;  /* 0x00009e00ff087b82 */ /* 0x000ea20000000a00 */
[-C--:B------:R-:W-:Y:S01]  /*135f0*/  IADD3 R30, R18, -R32.reuse, R5 ;  /* 0x80000020121e7210 */ /* 0x080fe20007ffe005 */
[CC--:B------:R-:W-:Y:S01]  /*13600*/  IMAD R0, R33.reuse, R35.reuse, R18 ;  /* 0x0000002321007224 */ /* 0x0c0fe200078e0212 */
[----:B-1----:R-:W-:Y:S01]  /*13610*/  ISETP.NE.U32.AND P0, PT, R14, RZ, PT ;  /* 0x000000ff0e00720c */ /* 0x002fe20003f05070 */
[CC--:B------:R-:W-:Y:S01]  /*13620*/  IMAD R26, R33.reuse, R35.reuse, R26 ;  /* 0x00000023211a7224 */ /* 0x0c0fe200078e021a */
[----:B------:R-:W-:Y:S01]  /*13630*/  ISETP.GE.U32.AND P3, PT, R2, 0x3, PT ;  /* 0x000000030200780c */ /* 0x000fe20003f66070 */
[CC--:B------:R-:W-:Y:S01]  /*13640*/  IMAD R28, R33.reuse, R35.reuse, R28 ;  /* 0x00000023211c7224 */ /* 0x0c0fe200078e021c */
[----:B------:R-:W-:Y:S01]  /*13650*/  IADD3 R4, P4, R14, -0x4, RZ ;  /* 0xfffffffc0e047810 */ /* 0x000fe20007f9e0ff */
[----:B------:R-:W1:Y:S01]  /*13660*/  LDC.64 R10, c[0x0][0x270] ;  /* 0x00009c00ff0a7b82 */ /* 0x000e620000000a00 */
[----:B------:R-:W-:Y:S01]  /*13670*/  IMAD R30, R33, R35, R30 ;  /* 0x00000023211e7224 */ /* 0x000fe200078e021e */
[----:B----4-:R-:W-:Y:S01]  /*13680*/  IADD3 R2, P2, R16, -0x4, RZ ;  /* 0xfffffffc10027810 */ /* 0x010fe20007f5e0ff */
[----:B------:R-:W-:Y:S01]  /*13690*/  VIADD R42, R12, 0x2 ;  /* 0x000000020c2a7836 */ /* 0x000fe20000000000 */
[----:B------:R-:W-:Y:S01]  /*136a0*/  ISETP.NE.AND.EX P1, PT, R15, RZ, P1, P0 ;  /* 0x000000ff0f00720c */ /* 0x000fe20000f25300 */
[----:B------:R-:W-:Y:S01]  /*136b0*/  IMAD.SHL.U32 R35, R19, 0x2, RZ ;  /* 0x0000000213237824 */ /* 0x000fe200078e00ff */
[----:B------:R-:W-:Y:S01]  /*136c0*/  IADD3.X R5, R15, -0x1, RZ, P4, !PT ;  /* 0xffffffff0f057810 */ /* 0x000fe200027fe4ff */
[----:B------:R-:W-:Y:S01]  /*136d0*/  VIADD R33, R34, 0xfffffffe ;  /* 0xfffffffe22217836 */ /* 0x000fe20000000000 */
[----:B------:R-:W-:Y:S01]  /*136e0*/  IADD3.X R3, R17, -0x1, RZ, P2, !PT ;  /* 0xffffffff11037810 */ /* 0x000fe200017fe4ff */
[----:B------:R-:W-:Y:S01]  /*136f0*/  IMAD R32, R19, R32, RZ ;  /* 0x0000002013207224 */ /* 0x000fe200078e02ff */
[----:B------:R-:W-:Y:S01]  /*13700*/  LOP3.LUT R42, R42, 0x3, RZ, 0xc0, !PT ;  /* 0x000000032a2a7812 */ /* 0x000fe200078ec0ff */
[----:B------:R-:W-:-:S02]  /*13710*/  VIADD R34, R34, 0xfffffffd ;  /* 0xfffffffd22227836 */ /* 0x000fc40000000000 */
[----:B0-----:R-:W-:-:S04]  /*13720*/  IMAD.WIDE R6, R18, 0x4, R6 ;  /* 0x0000000412067825 */ /* 0x001fc800078e0206 */
[----:B------:R-:W-:Y:S02]  /*13730*/  IMAD R39, R18, R19, RZ ;  /* 0x0000001312277224 */ /* 0x000fe400078e02ff */
[C---:B------:R-:W-:Y:S02]  /*13740*/  IMAD R41, R0.reuse, R35, RZ ;  /* 0x0000002300297224 */ /* 0x040fe400078e02ff */
[----:B--2---:R-:W-:-:S04]  /*13750*/  IMAD.WIDE R8, R0, 0x4, R8 ;  /* 0x0000000400087825 */ /* 0x004fc800078e0208 */
[----:B-1----:R-:W-:-:S07]  /*13760*/  IMAD.WIDE R10, R0, 0x4, R10 ;  /* 0x00000004000a7825 */ /* 0x002fce00078e020a */
.L_x_68884:
        /* <DEDUP_REMOVED lines=26> */
[----:B------:R-:W-:-:S05]  /*13910*/  IMAD.HI.U32 R13, R13, R16, RZ ;  /* 0x000000100d0d7227 */ /* 0x000fca00078e00ff */
[----:B------:R-:W-:-:S05]  /*13920*/  IADD3 R13, -R13, RZ, RZ ;  /* 0x000000ff0d0d7210 */ /* 0x000fca0007ffe1ff */
        /* <DEDUP_REMOVED lines=30> */
.L_x_68869:
[----:B------:R-:W-:-:S05]  /*13b10*/  IADD3 R15, R41, R22, RZ ;  /* 0x00000016290f7210 */ /* 0x000fca0007ffe0ff */
        /* <DEDUP_REMOVED lines=10> */
.L_x_68868:
        /* <DEDUP_REMOVED lines=13> */
[----:B------:R-:W-:Y:S01]  /*13c90*/  IMAD.MOV.U32 R24, RZ, RZ, RZ ;  /* 0x000000ffff187224 */ /* 0x000fe200078e00ff */
[----:B0-----:R-:W-:-:S10]  /*13ca0*/  MOV R19, R40 ;  /* 0x0000002800137202 */ /* 0x001fd40000000f00 */
[----:B-1----:R-:W-:Y:S05]  /*13cb0*/  @!P0 BRA `(.L_x_68873) ;  /* 0x0000000400a08947 */ /* 0x002fea0003800000 */
[----:B------:R-:W-:Y:S01]  /*13cc0*/  ISETP.GT.AND P2, PT, R19, 0xc, PT ;  /* 0x0000000c1300780c */ /* 0x000fe20003f44270 */
[----:B------:R-:W-:Y:S01]  /*13cd0*/  BSSY B4, `(.L_x_68874) ;  /* 0x0000040000047945 */ /* 0x000fe20003800000 */
[----:B------:R-:W-:-:S11]  /*13ce0*/  PLOP3.LUT P0, PT, PT, PT, PT, 0x80, 0x0 ;  /* 0x000000000000781c */ /* 0x000fd60003f0f070 */
[----:B------:R-:W-:Y:S05]  /*13cf0*/  @!P2 BRA `(.L_x_68875) ;  /* 0x0000000000f4a947 */ /* 0x000fea0003800000 */
[----:B------:R-:W-:-:S13]  /*13d00*/  PLOP3.LUT P0, PT, PT, PT, PT, 0x8, 0x0 ;  /* 0x000000000000781c */ /* 0x000fda0003f0e170 */
.L_x_68876:
        /* <DEDUP_REMOVED lines=60> */
.L_x_68875:
[----:B------:R-:W-:Y:S05]  /*140d0*/  BSYNC B4 ;  /* 0x0000000000047941 */ /* 0x000fea0003800000 */
.L_x_68874:
        /* <DEDUP_REMOVED lines=34> */
.L_x_68878:
[----:B------:R-:W-:Y:S05]  /*14300*/  BSYNC B4 ;  /* 0x0000000000047941 */ /* 0x000fea0003800000 */
.L_x_68877:
[----:B------:R-:W-:-:S13]  /*14310*/  ISETP.NE.OR P0, PT, R19, RZ, P0 ;  /* 0x000000ff1300720c */ /* 0x000fda0000705670 */
[----:B------:R-:W-:Y:S05]  /*14320*/  @!P0 BREAK B0 ;  /* 0x0000000000008942 */ /* 0x000fea0003800000 */
[----:B------:R-:W-:Y:S05]  /*14330*/  @!P0 BRA `(.L_x_68871) ;  /* 0x00000000004c8947 */ /* 0x000fea0003800000 */
.L_x_68873:
[----:B------:R-:W-:Y:S05]  /*14340*/  BSYNC B0 ;  /* 0x0000000000007941 */ /* 0x000fea0003800000 */
.L_x_68872:
[----:B-12---:R-:W-:-:S05]  /*14350*/  IADD3 R15, R41, R24, RZ ;  /* 0x00000018290f7210 */ /* 0x006fca0007ffe0ff */
        /* <DEDUP_REMOVED lines=17> */
.L_x_68871:
[----:B------:R-:W-:Y:S05]  /*14470*/  BSYNC B1 ;  /* 0x0000000000017941 */ /* 0x000fea0003800000 */
.L_x_68870:
        /* <DEDUP_REMOVED lines=17> */
.L_x_68867:
[----:B------:R-:W-:Y:S05]  /*14590*/  BSYNC B2 ;  /* 0x0000000000027941 */ /* 0x000fea0003800000 */
.L_x_68865:
[----:B0-----:R-:W3:Y:S01]  /*145a0*/  LDG.E R19, desc[UR6][R6.64] ;  /* 0x0000000606137981 */ /* 0x001ee2000c1e1900 */
[----:B------:R-:W0:Y:S01]  /*145b0*/  LDC R13, c[0x0][0x2b0] ;  /* 0x0000ac00ff0d7b82 */ /* 0x000e220000000800 */
[----:B------:R-:W-:Y:S01]  /*145c0*/  IMAD.IADD R44, R41, 0x1, R22 ;  /* 0x00000001292c7824 */ /* 0x000fe200078e0216 */
[----:B------:R-:W-:Y:S01]  /*145d0*/  ULDC UR8, c[0x0][0x2c0] ;  /* 0x0000b00000087ab9 */ /* 0x000fe20000000800 */
[----:B------:R-:W-:Y:S01]  /*145e0*/  ULDC.64 UR10, c[0x0][0x268] ;  /* 0x00009a00000a7ab9 */ /* 0x000fe20000000a00 */
[----:B------:R-:W-:Y:S01]  /*145f0*/  ULDC.64 UR4, c[0x0][0x218] ;  /* 0x0000860000047ab9 */ /* 0x000fe20000000a00 */
[----:B------:R-:W-:Y:S02]  /*14600*/  ISETP.NE.U32.AND P0, PT, RZ, UR10, PT ;  /* 0x0000000aff007c0c */ /* 0x000fe4000bf05070 */
[----:B------:R-:W-:Y:S01]  /*14610*/  IADD3 R12, P4, R21, UR4, RZ ;  /* 0x00000004150c7c10 */ /* 0x000fe2000ff9e0ff */
[----:B-12-4-:R-:W1:Y:S01]  /*14620*/  LDC.64 R14, c[0x0][0x248] ;  /* 0x00009200ff0e7b82 */ /* 0x016e620000000a00 */
[----:B------:R-:W-:-:S07]  /*14630*/  ISETP.NE.AND.EX P0, PT, RZ, UR11, PT, P0 ;  /* 0x0000000bff007c0c */ /* 0x000fce000bf05300 */
[----:B---3--:R-:W2:Y:S01]  /*14640*/  LDC.64 R16, c[0x0][0x268] ;  /* 0x00009a00ff107b82 */ /* 0x008ea20000000a00 */
[----:B0----5:R-:W-:Y:S01]  /*14650*/  IMAD R23, R44, UR8, R13 ;  /* 0x000000082c177c24 */ /* 0x021fe2000f8e020d */
[----:B------:R-:W-:Y:S02]  /*14660*/  ISETP.GE.AND P2, PT, R13, 0x1, PT ;  /* 0x000000010d00780c */ /* 0x000fe40003f46270 */
[----:B------:R-:W-:Y:S01]  /*14670*/  IADD3.X R13, R18, UR5, RZ, P4, !PT ;  /* 0x00000005120d7c10 */ /* 0x000fe2000a7fe4ff */
[----:B-1----:R-:W-:-:S04]  /*14680*/  IMAD.WIDE R14, R23, 0x4, R14 ;  /* 0x00000004170e7825 */ /* 0x002fc800078e020e */
[----:B--2---:R-:W-:Y:S01]  /*14690*/  IMAD.WIDE R16, R23, 0x4, R16 ;  /* 0x0000000417107825 */ /* 0x004fe200078e0210 */
[----:B------:R0:W-:Y:S01]  /*146a0*/  STG.E desc[UR6][R14.64], R19 ;  /* 0x000000130e007986 */ /* 0x0001e2000c101906 */
[----:B------:R-:W-:Y:S05]  /*146b0*/  @!P0 BRA `(.L_x_68879) ;  /* 0x0000000000e48947 */ /* 0x000fea0003800000 */
[----:B------:R-:W2:Y:S01]  /*146c0*/  LDG.E.CONSTANT R21, desc[UR6][R12.64] ;  /* 0x000000060c157981 */ /* 0x000ea2000c1e9900 */
        /* <DEDUP_REMOVED lines=13> */
[----:B0-----:R-:W-:Y:S01]  /*147a0*/  HFMA2.MMA R18, -RZ, RZ, 0, 0 ;  /* 0x00000000ff127435 */ /* 0x001fe200000001ff */
[----:B-1----:R-:W-:-:S04]  /*147b0*/  IMAD.MOV R46, RZ, RZ, -R19 ;  /* 0x000000ffff2e7224 */ /* 0x002fc800078e0a13 */
[----:B------:R-:W-:Y:S01]  /*147c0*/  IMAD R45, R46, R25, RZ ;  /* 0x000000192e2d7224 */ /* 0x000fe200078e02ff */
[----:B------:R-:W-:-:S04]  /*147d0*/  IABS R46, R20 ;  /* 0x00000014002e7213 */ /* 0x000fc80000000000 */
        /* <DEDUP_REMOVED lines=16> */
[----:B------:R-:W-:Y:S01]  /*148e0*/  IMAD.MOV.U32 R25, RZ, RZ, R45 ;  /* 0x000000ffff197224 */ /* 0x000fe200078e002d */
[----:B0-----:R-:W-:-:S03]  /*148f0*/  IADD3 R45, RZ, -R19, RZ ;  /* 0x80000013ff2d7210 */ /* 0x001fc60007ffe0ff */
        /* <DEDUP_REMOVED lines=14> */
[----:B------:R-:W-:-:S05]  /*149e0*/  @!P0 IMAD.IADD R19, R19, 0x1, -R24 ;  /* 0x0000000113138824 */ /* 0x000fca00078e0a18 */
[----:B------:R-:W-:Y:S02]  /*149f0*/  @!P4 IADD3 R19, -R19, RZ, RZ ;  /* 0x000000ff1313c210 */ /* 0x000fe40007ffe1ff */
[----:B------:R-:W-:-:S04]  /*14a00*/  @!P5 LOP3.LUT R19, RZ, R22, RZ, 0x33, !PT ;  /* 0x00000016ff13d212 */ /* 0x000fc800078e33ff */
[----:B------:R-:W-:-:S05]  /*14a10*/  LEA R19, R19, UR4, 0x2 ;  /* 0x0000000413137c11 */ /* 0x000fca000f8e10ff */
[----:B------:R-:W2:Y:S02]  /*14a20*/  LDS R18, [R19] ;  /* 0x0000000013127984 */ /* 0x000ea40000000800 */
[----:B--2---:R-:W-:-:S05]  /*14a30*/  FADD.FTZ R21, R21, -R18 ;  /* 0x8000001215157221 */ /* 0x004fca0000010000 */
[----:B------:R1:W-:Y:S02]  /*14a40*/  STG.E desc[UR6][R16.64], R21 ;  /* 0x0000001510007986 */ /* 0x0003e4000c101906 */
.L_x_68879:
[----:B------:R-:W-:Y:S05]  /*14a50*/  @!P2 BRA `(.L_x_68880) ;  /* 0x0000000c0004a947 */ /* 0x000fea0003800000 */
[----:B-1----:R-:W1:Y:S01]  /*14a60*/  LDC R21, c[0x0][0x2d8] ;  /* 0x0000b600ff157b82 */ /* 0x002e620000000800 */
[----:B------:R-:W-:Y:S01]  /*14a70*/  IABS R45, R20 ;  /* 0x00000014002d7213 */ /* 0x000fe20000000000 */
[----:B------:R-:W-:-:S06]  /*14a80*/  ULDC UR4, c[0x0][0x2b0] ;  /* 0x0000ac0000047ab9 */ /* 0x000fcc0000000800 */
        /* <DEDUP_REMOVED lines=8> */
[----:B0-----:R0:W1:Y:S02]  /*14b10*/  F2I.FTZ.U32.TRUNC.NTZ R19, R18 ;  /* 0x0000001200137305 */ /* 0x001064000021f000 */
        /* <DEDUP_REMOVED lines=16> */
[----:B------:R-:W-:Y:S01]  /*14c20*/  IMAD.MOV.U32 R18, RZ, RZ, RZ ;  /* 0x000000ffff127224 */ /* 0x000fe200078e00ff */
        /* <DEDUP_REMOVED lines=8> */
[----:B------:R-:W-:Y:S01]  /*14cb0*/  IMAD.U32 R25, RZ, RZ, UR4 ;  /* 0x00000004ff197e24 */ /* 0x000fe2000f8e00ff */
[----:B------:R-:W-:Y:S01]  /*14cc0*/  IABS R23, R20 ;  /* 0x0000001400177213 */ /* 0x000fe20000000000 */
[----:B------:R-:W-:Y:S01]  /*14cd0*/  IMAD.HI.U32 R18, R19, R21, R18 ;  /* 0x0000001513127227 */ /* 0x000fe200078e0012 */
[----:B------:R-:W-:-:S02]  /*14ce0*/  ISETP.GE.AND P2, PT, R20, RZ, PT ;  /* 0x000000ff1400720c */ /* 0x000fc40003f46270 */
[----:B------:R-:W-:-:S05]  /*14cf0*/  MOV R19, R23 ;  /* 0x0000001700137202 */ /* 0x000fca0000000f00 */
        /* <DEDUP_REMOVED lines=16> */
[----:B0-----:R-:W-:-:S05]  /*14e00*/  IMAD.WIDE R24, R23, 0x4, R20 ;  /* 0x0000000417187825 */ /* 0x001fca00078e0214 */
        /* <DEDUP_REMOVED lines=43> */
.L_x_68881:
[----:B------:R-:W-:Y:S05]  /*150c0*/  @!P3 BRA `(.L_x_68880) ;  /* 0x000000040068b947 */ /* 0x000fea0003800000 */
[----:B012---:R-:W0:Y:S01]  /*150d0*/  LDC.64 R14, c[0x0][0x288] ;  /* 0x0000a200ff0e7b82 */ /* 0x007e220000000a00 */
[C---:B------:R-:W-:Y:S01]  /*150e0*/  VIADD R21, R25.reuse, 0xfffffffe ;  /* 0xfffffffe19157836 */ /* 0x040fe20000000000 */
[----:B------:R-:W-:Y:S01]  /*150f0*/  ULDC UR4, c[0x0][0x2b8] ;  /* 0x0000ae0000047ab9 */ /* 0x000fe20000000800 */
[C---:B------:R-:W-:Y:S02]  /*15100*/  VIADD R23, R25.reuse, 0xfffffffd ;  /* 0xfffffffd19177836 */ /* 0x040fe40000000000 */
[C---:B------:R-:W-:Y:S02]  /*15110*/  VIADD R45, R25.reuse, 0xfffffffc ;  /* 0xfffffffc192d7836 */ /* 0x040fe40000000000 */
[----:B------:R-:W-:Y:S02]  /*15120*/  VIADD R47, R25, 0xffffffff ;  /* 0xffffffff192f7836 */ /* 0x000fe40000000000 */
[----:B------:R-:W-:Y:S02]  /*15130*/  IMAD R17, R44, UR8, R25 ;  /* 0x000000082c117c24 */ /* 0x000fe4000f8e0219 */
[----:B------:R-:W-:-:S02]  /*15140*/  IMAD R20, R21, UR4, R0 ;  /* 0x0000000415147c24 */ /* 0x000fc4000f8e0200 */
[--C-:B------:R-:W-:Y:S02]  /*15150*/  IMAD R24, R23, UR4, R0.reuse ;  /* 0x0000000417187c24 */ /* 0x100fe4000f8e0200 */
[----:B------:R-:W-:Y:S02]  /*15160*/  IMAD R46, R45, UR4, R0 ;  /* 0x000000042d2e7c24 */ /* 0x000fe4000f8e0200 */
[----:B------:R-:W-:-:S04]  /*15170*/  IMAD.WIDE R18, R17, 0x4, R2 ;  /* 0x0000000411127825 */ /* 0x000fc800078e0202 */
[----:B------:R-:W-:Y:S01]  /*15180*/  IMAD R48, R47, UR4, R0 ;  /* 0x000000042f307c24 */ /* 0x000fe2000f8e0200 */
[----:B------:R-:W-:Y:S01]  /*15190*/  ULDC.64 UR4, c[0x0][0x290] ;  /* 0x0000a40000047ab9 */ /* 0x000fe20000000a00 */
[----:B------:R-:W-:-:S04]  /*151a0*/  IMAD.WIDE R16, R17, 0x4, R4 ;  /* 0x0000000411107825 */ /* 0x000fc800078e0204 */
[-C--:B------:R-:W-:Y:S02]  /*151b0*/  IMAD R45, R20, R51.reuse, RZ ;  /* 0x00000033142d7224 */ /* 0x080fe400078e02ff */
[-C--:B------:R-:W-:Y:S02]  /*151c0*/  IMAD R47, R24, R51.reuse, RZ ;  /* 0x00000033182f7224 */ /* 0x080fe400078e02ff */
[-C--:B------:R-:W-:Y:S02]  /*151d0*/  IMAD R49, R46, R51.reuse, RZ ;  /* 0x000000332e317224 */ /* 0x080fe400078e02ff */
[----:B------:R-:W-:Y:S01]  /*151e0*/  IMAD R51, R48, R51, RZ ;  /* 0x0000003330337224 */ /* 0x000fe200078e02ff */
[----:B------:R-:W-:Y:S01]  /*151f0*/  MOV R48, R18 ;  /* 0x0000001200307202 */ /* 0x000fe20000000f00 */
[----:B------:R-:W-:Y:S02]  /*15200*/  IMAD.MOV.U32 R55, RZ, RZ, R19 ;  /* 0x000000ffff377224 */ /* 0x000fe400078e0013 */
[----:B------:R-:W-:-:S02]  /*15210*/  IMAD.MOV.U32 R24, RZ, RZ, R16 ;  /* 0x000000ffff187224 */ /* 0x000fc400078e0010 */
[----:B------:R-:W-:Y:S02]  /*15220*/  IMAD.MOV.U32 R57, RZ, RZ, R17 ;  /* 0x000000ffff397224 */ /* 0x000fe400078e0011 */
[----:B------:R-:W-:-:S07]  /*15230*/  VIADD R46, R25, 0x4 ;  /* 0x00000004192e7836 */ /* 0x000fce0000000000 */
.L_x_68882:
        /* <DEDUP_REMOVED lines=8> */
[----:B------:R-:W-:Y:S02]  /*152c0*/  @P1 LEA.HI.X R19, R23, R17, R50, 0x2, P0 ;  /* 0x0000001117131211 */ /* 0x000fe400000f1432 */
[----:B------:R-:W-:-:S05]  /*152d0*/  MOV R17, R55 ;  /* 0x0000003700117202 */ /* 0x000fca0000000f00 */
        /* <DEDUP_REMOVED lines=57> */
.L_x_68880:
[----:B0123--:R-:W0:Y:S01]  /*15670*/  LDC.64 R16, c[0x0][0x250] ;  /* 0x00009400ff107b82 */ /* 0x00fe220000000a00 */
[----:B------:R-:W2:Y:S07]  /*15680*/  LDG.E.CONSTANT R13, desc[UR6][R12.64] ;  /* 0x000000060c0d7981 */ /* 0x000eae000c1e9900 */
        /* <DEDUP_REMOVED lines=11> */
[----:B-1----:R-:W-:Y:S01]  /*15740*/  IMAD.WIDE R44, R44, 0x4, R18 ;  /* 0x000000042c2c7825 */ /* 0x002fe200078e0212 */
[----:B---3--:R-:W-:-:S05]  /*15750*/  IADD3 R23, R20, 0x1, RZ ;  /* 0x0000000114177810 */ /* 0x008fca0007ffe0ff */
[----:B------:R0:W-:Y:S04]  /*15760*/  STG.E desc[UR6][R8.64], R23 ;  /* 0x0000001708007986 */ /* 0x0001e8000c101906 */
[----:B--2---:R0:W-:Y:S01]  /*15770*/  STG.E desc[UR6][R44.64], R13 ;  /* 0x0000000d2c007986 */ /* 0x0041e2000c101906 */
[----:B------:R-:W-:Y:S05]  /*15780*/  BRA `(.L_x_68864) ;  /* 0x0000000400a07947 */ /* 0x000fea0003800000 */
.L_x_68866:
[----:B------:R-:W0:Y:S01]  /*15790*/  S2UR UR5, SR_CgaCtaId ;  /* 0x00000000000579c3 */ /* 0x000e220000008800 */
[----:B------:R-:W-:Y:S02]  /*157a0*/  UMOV UR4, 0x400 ;  /* 0x0000040000047882 */ /* 0x000fe40000000000 */
[----:B0-----:R-:W-:-:S09]  /*157b0*/  ULEA UR4, UR5, UR4, 0x18 ;  /* 0x0000000405047291 */ /* 0x001fd2000f8ec03f */
[----:B------:R2:W-:Y:S01]  /*157c0*/  STS [UR4+0x84], R19 ;  /* 0x00008413ff007988 */ /* 0x0005e20008000804 */
[----:B------:R-:W-:Y:S05]  /*157d0*/  BRA `(.L_x_68862) ;  /* 0x0000000400bc7947 */ /* 0x000fea0003800000 */
.L_x_68863:
        /* <DEDUP_REMOVED lines=30> */
[----:B------:R-:W-:Y:S01]  /*159c0*/  LEA.HI.X.SX32 R23, R39, R18, 0x1, P0 ;  /* 0x0000001227177211 */ /* 0x000fe200000f0eff */
[----:B------:R-:W-:Y:S01]  /*159d0*/  VIADD R18, R16, 0x1 ;  /* 0x0000000110127836 */ /* 0x000fe20000000000 */
[----:B------:R-:W-:Y:S02]  /*159e0*/  ISETP.NE.U32.AND P0, PT, RZ, UR8, PT ;  /* 0x00000008ff007c0c */ /* 0x000fe4000bf05070 */
[----:B------:R-:W-:Y:S02]  /*159f0*/  SHF.L.U64.HI R13, R20, 0x2, R23 ;  /* 0x00000002140d7819 */ /* 0x000fe40000010217 */
[----:B---3--:R-:W-:Y:S02]  /*15a00*/  IADD3 R14, P2, R12, UR10, RZ ;  /* 0x0000000a0c0e7c10 */ /* 0x008fe4000ff5e0ff */
[----:B------:R-:W-:Y:S02]  /*15a10*/  ISETP.NE.AND.EX P0, PT, RZ, UR9, PT, P0 ;  /* 0x00000009ff007c0c */ /* 0x000fe4000bf05300 */
[----:B------:R-:W-:-:S02]  /*15a20*/  IADD3.X R15, R13, UR11, RZ, P2, !PT ;  /* 0x0000000b0d0f7c10 */ /* 0x000fc400097fe4ff */
[----:B------:R-:W-:-:S04]  /*15a30*/  IADD3 R12, P4, R12, UR12, RZ ;  /* 0x0000000c0c0c7c10 */ /* 0x000fc8000ff9e0ff */
[----:B------:R-:W-:Y:S01]  /*15a40*/  IADD3.X R13, R13, UR13, RZ, P4, !PT ;  /* 0x0000000d0d0d7c10 */ /* 0x000fe2000a7fe4ff */
[----:B--2---:R0:W-:Y:S04]  /*15a50*/  STG.E desc[UR6][R14.64], R21 ;  /* 0x000000150e007986 */ /* 0x0041e8000c101906 */
[----:B------:R-:W-:Y:S05]  /*15a60*/  @!P0 BRA `(.L_x_68883) ;  /* 0x0000000000e08947 */ /* 0x000fea0003800000 */
[----:B------:R-:W1:Y:S01]  /*15a70*/  LDC R20, c[0x0][0x2d8] ;  /* 0x0000b600ff147b82 */ /* 0x000e620000000800 */
[----:B------:R-:W-:Y:S01]  /*15a80*/  IABS R22, R21 ;  /* 0x0000001500167213 */ /* 0x000fe20000000000 */
[----:B------:R-:W-:-:S04]  /*15a90*/  UIADD3 UR4, UR4, 0x88, URZ ;  /* 0x0000008804047890 */ /* 0x000fc8000fffe03f */
        /* <DEDUP_REMOVED lines=15> */
[----:B------:R-:W-:-:S05]  /*15b90*/  IMAD.HI.U32 R14, R25, R22, RZ ;  /* 0x00000016190e7227 */ /* 0x000fca00078e00ff */
[----:B------:R-:W-:-:S05]  /*15ba0*/  IADD3 R15, -R14, RZ, RZ ;  /* 0x000000ff0e0f7210 */ /* 0x000fca0007ffe1ff */
        /* <DEDUP_REMOVED lines=18> */
[----:B------:R-:W-:Y:S02]  /*15cd0*/  ISETP.GE.AND P2, PT, R21, RZ, PT ;  /* 0x000000ff1500720c */ /* 0x000fe40003f46270 */
[----:B------:R-:W-:Y:S01]  /*15ce0*/  IADD3 R21, R39, R16, RZ ;  /* 0x0000001027157210 */ /* 0x000fe20007ffe0ff */
        /* <DEDUP_REMOVED lines=11> */
[----:B------:R-:W0:Y:S03]  /*15da0*/  LDC.64 R14, c[0x0][0x230] ;  /* 0x00008c00ff0e7b82 */ /* 0x000e260000000a00 */
[----:B------:R-:W1:Y:S01]  /*15db0*/  LDS R20, [R17] ;  /* 0x0000000011147984 */ /* 0x000e620000000800 */
[----:B0-----:R-:W-:-:S04]  /*15dc0*/  IMAD.WIDE R14, R21, 0x4, R14 ;  /* 0x00000004150e7825 */ /* 0x001fc800078e020e */
[----:B-1---5:R-:W-:-:S05]  /*15dd0*/  FADD.FTZ R21, R19, -R20 ;  /* 0x8000001413157221 */ /* 0x022fca0000010000 */
[----:B------:R1:W-:Y:S02]  /*15de0*/  STG.E desc[UR6][R14.64], R21 ;  /* 0x000000150e007986 */ /* 0x0003e4000c101906 */
.L_x_68883:
[----:B-----5:R2:W-:Y:S04]  /*15df0*/  STG.E desc[UR6][R12.64], R19 ;  /* 0x000000130c007986 */ /* 0x0205e8000c101906 */
[----:B------:R2:W-:Y:S02]  /*15e00*/  STS [UR14+0x84], R18 ;  /* 0x00008412ff007988 */ /* 0x0005e4000800080e */
.L_x_68864:
        /* <DEDUP_REMOVED lines=9> */
[----:B------:R-:W-:-:S05]  /*15ea0*/  IMAD.U32 R19, RZ, RZ, UR4 ;  /* 0x00000004ff137e24 */ /* 0x000fca000f8e00ff */
[----:B--2---:R-:W-:-:S13]  /*15eb0*/  ISETP.GE.AND P0, PT, R12, R19, PT ;  /* 0x000000130c00720c */ /* 0x004fda0003f06270 */
[----:B------:R-:W-:Y:S05]  /*15ec0*/  @!P0 BRA P2, `(.L_x_68884) ;  /* 0xffffffd800288947 */ /* 0x000fea000103ffff */
.L_x_68862:
[----:B------:R-:W-:Y:S05]  /*15ed0*/  BSYNC B3 ;  /* 0x0000000000037941 */ /* 0x000fea0003800000 */
.L_x_68861:
[----:B------:R-:W3:Y:S01]  /*15ee0*/  S2R R0, SR_TID.X ;  /* 0x0000000000007919 */ /* 0x000ee20000002100 */
[----:B------:R-:W-:Y:S02]  /*15ef0*/  ULDC.64 UR4, c[0x0][0x278] ;  /* 0x00009e0000047ab9 */ /* 0x000fe40000000a00 */
[----:B------:R-:W-:-:S04]  /*15f00*/  ISETP.NE.U32.AND P0, PT, RZ, UR4, PT ;  /* 0x00000004ff007c0c */ /* 0x000fc8000bf05070 */
[----:B------:R-:W-:-:S04]  /*15f10*/  ISETP.NE.AND.EX P0, PT, RZ, UR5, PT, P0 ;  /* 0x00000005ff007c0c */ /* 0x000fc8000bf05300 */
[----:B---3--:R-:W-:-:S13]  /*15f20*/  ISETP.NE.OR P0, PT, R0, RZ, !P0 ;  /* 0x000000ff0000720c */ /* 0x008fda0004705670 */
[----:B------:R-:W-:Y:S05]  /*15f30*/  @P0 EXIT ;  /* 0x000000000000094d */ /* 0x000fea0003800000 */
[----:B01----:R-:W0:Y:S01]  /*15f40*/  S2R R5, SR_CTAID.X ;  /* 0x0000000000057919 */ /* 0x003e220000002500 */
        /* <DEDUP_REMOVED lines=14> */
.L_x_68885:
[----:B------:R-:W-:Y:S02]  /*16030*/  ULDC.64 UR4, c[0x0][0x280] ;  /* 0x0000a00000047ab9 */ /* 0x000fe40000000a00 */
[----:B------:R-:W-:-:S05]  /*16040*/  IADD3 R2, P0, R5, UR4, RZ ;  /* 0x0000000405027c10 */ /* 0x000fca000ff1e0ff */
[----:B------:R-:W-:-:S05]  /*16050*/  IMAD.X R3, RZ, RZ, UR5, P0 ;  /* 0x00000005ff037e24 */ /* 0x000fca00080e06ff */
[----:B------:R-:W-:Y:S01]  /*16060*/  STG.E.U8 desc[UR6][R2.64], RZ ;  /* 0x000000ff02007986 */ /* 0x000fe2000c101106 */
[----:B------:R-:W-:Y:S05]  /*16070*/  EXIT ;  /* 0x000000000000794d */ /* 0x000fea0003800000 */
.L_x_68886:
        /* <DEDUP_REMOVED lines=16> */
.L_x_74372:


//--------------------- .text._ZN17fastertransformer38beam_online_softmax_topk_stage2_kernelIfLi8ELi128EEEvPKfS2_PiPT_ii --------------------------
	.section	.text._ZN17fastertransformer38beam_online_softmax_topk_stage2_kernelIfLi8ELi128EEEvPKfS2_PiPT_ii,"ax",@progbits
	.align	128
        .global         _ZN17fastertransformer38beam_online_softmax_topk_stage2_kernelIfLi8ELi128EEEvPKfS2_PiPT_ii
        .type           _ZN17fastertransformer38beam_online_softmax_topk_stage2_kernelIfLi8ELi128EEEvPKfS2_PiPT_ii,@function
        .size           _ZN17fastertransformer38beam_online_softmax_topk_stage2_kernelIfLi8ELi128EEEvPKfS2_PiPT_ii,(.L_x_74373 - _ZN17fastertransformer38beam_online_softmax_topk_stage2_kernelIfLi8ELi128EEEvPKfS2_PiPT_ii)
        .other          _ZN17fastertransformer38beam_online_softmax_topk_stage2_kernelIfLi8ELi128EEEvPKfS2_PiPT_ii,@"STO_CUDA_ENTRY STV_DEFAULT"
_ZN17fastertransformer38beam_online_softmax_topk_stage2_kernelIfLi8ELi128EEEvPKfS2_PiPT_ii:
.text._ZN17fastertransformer38beam_online_softmax_topk_stage2_kernelIfLi8ELi128EEEvPKfS2_PiPT_ii:
        /* <DEDUP_REMOVED lines=18> */
[----:B-1----:R-:W-:Y:S02]  /*0120*/  IMAD R7, R5, 0x12, RZ ;  /* 0x0000001205077824 */ /* 0x002fe400078e02ff */
[----:B------:R-:W-:Y:S02]  /*0130*/  IMAD.MOV.U32 R22, RZ, RZ, -0x1 ;  /* 0xffffffffff167424 */ /* 0x000fe400078e00ff */
[----:B------:R-:W-:Y:S02]  /*0140*/  IMAD.MOV.U32 R21, RZ, RZ, -0x1 ;  /* 0xffffffffff157424 */ /* 0x000fe400078e00ff */
[----:B------:R-:W-:Y:S01]  /*0150*/  IMAD.MOV.U32 R14, RZ, RZ, -0x800001 ;  /* 0xff7fffffff0e7424 */ /* 0x000fe200078e00ff */
[----:B0-----:R-:W-:Y:S01]  /*0160*/  ISETP.GE.AND P0, PT, R30, R7, PT ;  /* 0x000000071e00720c */ /* 0x001fe20003f06270 */
[----:B------:R-:W-:-:S12]  /*0170*/  IMAD.MOV.U32 R13, RZ, RZ, -0x800001 ;  /* 0xff7fffffff0d7424 */ /* 0x000fd800078e00ff */
[----:B--2---:R-:W-:Y:S05]  /*0180*/  @P0 BRA `(.L_x_68888) ;  /* 0x0000000800080947 */ /* 0x004fea0003800000 */
[----:B------:R-:W-:Y:S01]  /*0190*/  IMAD.MOV.U32 R4, RZ, RZ, R30 ;  /* 0x000000ffff047224 */ /* 0x000fe200078e001e */
[----:B------:R-:W-:Y:S01]  /*01a0*/  LOP3.LUT R6, RZ, R30, RZ, 0x33, !PT ;  /* 0x0000001eff067212 */ /* 0x000fe200078e33ff */
[----:B------:R-:W-:Y:S01]  /*01b0*/  IMAD R9, R0, R7, RZ ;  /* 0x0000000700097224 */ /* 0x000fe200078e02ff */
[----:B------:R-:W-:Y:S02]  /*01c0*/  BSSY B1, `(.L_x_68889) ;  /* 0x0000020000017945 */ /* 0x000fe40003800000 */
[----:B------:R-:W-:Y:S01]  /*01d0*/  LOP3.LUT R2, RZ, R4, RZ, 0x33, !PT ;  /* 0x00000004ff027212 */ /* 0x000fe200078e33ff */
[C---:B------:R-:W-:Y:S01]  /*01e0*/  IMAD.IADD R6, R7.reuse, 0x1, R6 ;  /* 0x0000000107067824 */ /* 0x040fe200078e0206 */
[----:B------:R-:W-:Y:S02]  /*01f0*/  SHF.R.S32.HI R11, RZ, 0x1f, R9 ;  /* 0x0000001fff0b7819 */ /* 0x000fe40000011409 */
[----:B------:R-:W-:Y:S02]  /*0200*/  IADD3 R2, R7, R2, RZ ;  /* 0x0000000207027210 */ /* 0x000fe40007ffe0ff */
[----:B------:R-:W-:-:S02]  /*0210*/  ISETP.GE.U32.AND P1, PT, R6, 0x180, PT ;  /* 0x000001800600780c */ /* 0x000fc40003f26070 */
        /* <DEDUP_REMOVED lines=15> */
.L_x_68891:
        /* <DEDUP_REMOVED lines=11> */
.L_x_68890:
[----:B------:R-:W-:Y:S05]  /*03c0*/  BSYNC B1 ;  /* 0x0000000000017941 */ /* 0x000fea0003800000 */
.L_x_68889:
        /* <DEDUP_REMOVED lines=19> */
.L_x_68894:
        /* <DEDUP_REMOVED lines=38> */
.L_x_68893:
[----:B------:R-:W-:Y:S05]  /*0760*/  BSYNC B1 ;  /* 0x0000000000017941 */ /* 0x000fea0003800000 */
.L_x_68892:
        /* <DEDUP_REMOVED lines=25> */
.L_x_68896:
[----:B------:R-:W-:Y:S05]  /*0900*/  BSYNC B1 ;  /* 0x0000000000017941 */ /* 0x000fea0003800000 */
.L_x_68895:
        /* <DEDUP_REMOVED lines=10> */
.L_x_68888:
[----:B------:R-:W-:Y:S05]  /*09b0*/  BSYNC B0 ;  /* 0x0000000000007941 */ /* 0x000fea0003800000 */
.L_x_68887:
        /* <DEDUP_REMOVED lines=23> */
[----:B------:R-:W-:-:S06]  /*0b30*/  UISETP.GE.AND UP0, UPT, UR4, 0x1, UPT ;  /* 0x000000010400788c */ /* 0x000fcc000bf06270 */
[----:B------:R-:W-:-:S13]  /*0b40*/  PLOP3.LUT P0, PT, PT, PT, UP0, 0x80, 0x0 ;  /* 0x000000000000781c */ /* 0x000fda0003f0f008 */
[----:B------:R-:W-:Y:S05]  /*0b50*/  @!P0 BRA `(.L_x_68899) ;  /* 0x0000002c00088947 */ /* 0x000fea0003800000 */
[----:B------:R-:W-:Y:S01]  /*0b60*/  USHF.L.U32 UR4, UR4, 0x1, URZ ;  /* 0x0000000104047899 */ /* 0x000fe2000800063f */
[----:B------:R-:W-:-:S03]  /*0b70*/  IMAD.MOV.U32 R31, RZ, RZ, RZ ;  /* 0x000000ffff1f7224 */ /* 0x000fc600078e00ff */
[----:B------:R-:W-:-:S04]  /*0b80*/  UISETP.LT.AND UP0, UPT, UR4, 0x1, UPT ;  /* 0x000000010400788c */ /* 0x000fc8000bf01270 */
[----:B------:R-:W-:-:S04]  /*0b90*/  USEL UR4, UR4, 0x1, !UP0 ;  /* 0x0000000104047887 */ /* 0x000fc8000c000000 */
[----:B------:R-:W-:-:S04]  /*0ba0*/  UIADD3 UR5, UR4, -0x1, URZ ;  /* 0xffffffff04057890 */ /* 0x000fc8000fffe03f */
[----:B------:R-:W-:Y:S02]  /*0bb0*/  UISETP.GE.U32.AND UP0, UPT, UR5, 0x3, UPT ;  /* 0x000000030500788c */ /* 0x000fe4000bf06070 */
[----:B------:R-:W-:-:S04]  /*0bc0*/  ULOP3.LUT UR5, UR4, 0x3, URZ, 0xc0, !UPT ;  /* 0x0000000304057892 */ /* 0x000fc8000f8ec03f */
[----:B------:R-:W-:-:S13]  /*0bd0*/  PLOP3.LUT P0, PT, PT, PT, UP0, 0x80, 0x0 ;  /* 0x000000000000781c */ /* 0x000fda0003f0f008 */
[----:B------:R-:W-:Y:S05]  /*0be0*/  @!P0 BRA `(.L_x_68900) ;  /* 0x0000002400ac8947 */ /* 0x000fea0003800000 */
[----:B------:R-:W-:Y:S01]  /*0bf0*/  UIADD3 UR4, UR4, -UR5, URZ ;  /* 0x8000000504047290 */ /* 0x000fe2000fffe03f */
[----:B------:R-:W-:-:S05]  /*0c00*/  IMAD.MOV.U32 R31, RZ, RZ, RZ ;  /* 0x000000ffff1f7224 */ /* 0x000fca00078e00ff */
[----:B------:R-:W-:-:S13]  /*0c10*/  ISETP.LT.AND P0, PT, RZ, UR4, PT ;  /* 0x00000004ff007c0c */ /* 0x000fda000bf01270 */
[----:B------:R-:W-:Y:S05]  /*0c20*/  @!P0 BRA `(.L_x_68901) ;  /* 0x00000020002c8947 */ /* 0x000fea0003800000 */
[----:B------:R-:W-:-:S06]  /*0c30*/  UISETP.GT.AND UP0, UPT, UR4, 0xc, UPT ;  /* 0x0000000c0400788c */ /* 0x000fcc000bf04270 */
[----:B------:R-:W-:Y:S01]  /*0c40*/  PLOP3.LUT P0, PT, PT, PT, UP0, 0x80, 0x0 ;  /* 0x000000000000781c */ /* 0x000fe20003f0f008 */
[----:B------:R-:W-:-:S12]  /*0c50*/  UPLOP3.LUT UP0, UPT, UPT, UPT, UPT, 0x80, 0x0 ;  /* 0x000000000000789c */ /* 0x000fd80003f0f070 */
[----:B------:R-:W-:Y:S05]  /*0c60*/  @!P0 BRA `(.L_x_68902) ;  /* 0x00000014004c8947 */ /* 0x000fea0003800000 */
[----:B------:R-:W0:Y:S01]  /*0c70*/  S2UR UR6, SR_CgaCtaId ;  /* 0x00000000000679c3 */ /* 0x000e220000008800 */
[----:B------:R-:W-:Y:S01]  /*0c80*/  UMOV UR5, 0x400 ;  /* 0x0000040000057882 */ /* 0x000fe20000000000 */
[----:B------:R-:W-:Y:S02]  /*0c90*/  UPLOP3.LUT UP0, UPT, UPT, UPT, UPT, 0x40, 0x0 ;  /* 0x000000000000789c */ /* 0x000fe40003f0e870 */
[----:B------:R-:W-:-:S04]  /*0ca0*/  UIADD3 UR5, UR5, 0x170, URZ ;  /* 0x0000017005057890 */ /* 0x000fc8000fffe03f */
[----:B0-----:R-:W-:-:S12]  /*0cb0*/  ULEA UR5, UR6, UR5, 0x18 ;  /* 0x0000000506057291 */ /* 0x001fd8000f8ec03f */
.L_x_68903:
[----:B------:R-:W-:Y:S01]  /*0cc0*/  IMAD R32, R30, 0x12, R31 ;  /* 0x000000121e207824 */ /* 0x000fe200078e021f */
[----:B------:R-:W-:Y:S01]  /*0cd0*/  UIADD3 UR4, UR4, -0x10, URZ ;  /* 0xfffffff004047890 */ /* 0x000fe2000fffe03f */
[----:B------:R-:W-:-:S03]  /*0ce0*/  IMAD.SHL.U32 R4, R31, 0x4, RZ ;  /* 0x000000041f047824 */ /* 0x000fc600078e00ff */
[----:B------:R-:W-:Y:S01]  /*0cf0*/  LEA R32, R32, UR5, 0x2 ;  /* 0x0000000520207c11 */ /* 0x000fe2000f8e10ff */
[----:B------:R-:W-:Y:S01]  /*0d00*/  UISETP.GT.AND UP1, UPT, UR4, 0xc, UPT ;  /* 0x0000000c0400788c */ /* 0x000fe2000bf24270 */
[C---:B------:R-:W-:Y:S02]  /*0d10*/  ISETP.EQ.AND P1, PT, R4.reuse, 0x38, PT ;  /* 0x000000380400780c */ /* 0x040fe40003f22270 */
[C---:B------:R-:W-:Y:S01]  /*0d20*/  ISETP.EQ.AND P6, PT, R4.reuse, 0x20, PT ;  /* 0x000000200400780c */ /* 0x040fe20003fc2270 */
[----:B------:R-:W0:Y:S01]  /*0d30*/  LDS.64 R2, [R32] ;  /* 0x0000000020027984 */ /* 0x000e220000000a00 */
[C---:B------:R-:W-:Y:S02]  /*0d40*/  ISETP.EQ.AND P0, PT, R4.reuse, RZ, PT ;  /* 0x000000ff0400720c */ /* 0x040fe40003f02270 */
[C---:B------:R-:W-:Y:S01]  /*0d50*/  ISETP.EQ.AND P2, PT, R4.reuse, 0x28, PT ;  /* 0x000000280400780c */ /* 0x040fe20003f42270 */
[----:B------:R-:W1:Y:S01]  /*0d60*/  LDS.64 R10, [R32+0x20] ;  /* 0x00002000200a7984 */ /* 0x000e620000000a00 */
[----:B------:R-:W-:-:S02]  /*0d70*/  ISETP.EQ.AND P5, PT, R4, 0x18, PT ;  /* 0x000000180400780c */ /* 0x000fc40003fa2270 */
[C---:B------:R-:W-:Y:S01]  /*0d80*/  ISETP.EQ.AND P3, PT, R4.reuse, 0x8, PT ;  /* 0x000000080400780c */ /* 0x040fe20003f62270 */
[----:B------:R-:W2:Y:S01]  /*0d90*/  LDS.64 R6, [R32+0x8] ;  /* 0x0000080020067984 */ /* 0x000ea20000000a00 */
[----:B------:R-:W-:-:S03]  /*0da0*/  ISETP.EQ.AND P4, PT, R4, 0x10, PT ;  /* 0x000000100400780c */ /* 0x000fc60003f82270 */
[----:B------:R-:W3:Y:S04]  /*0db0*/  LDS.64 R8, [R32+0x28] ;  /* 0x0000280020087984 */ /* 0x000ee80000000a00 */
[----:B------:R-:W4:Y:S01]  /*0dc0*/  LDS.64 R28, [R32+0x10] ;  /* 0x00001000201c7984 */ /* 0x000f220000000a00 */
[--C-:B0-----:R-:W-:Y:S01]  /*0dd0*/  @P1 IMAD.MOV.U32 R14, RZ, RZ, R2.reuse ;  /* 0x000000ffff0e1224 */ /* 0x101fe200078e0002 */
[----:B------:R-:W-:Y:S01]  /*0de0*/  @P1 MOV R13, R3 ;  /* 0x00000003000d1202 */ /* 0x000fe20000000f00 */
[----:B------:R-:W-:Y:S01]  /*0df0*/  @P6 IMAD.MOV.U32 R20, RZ, RZ, R2 ;  /* 0x000000ffff146224 */ /* 0x000fe200078e0002 */
[----:B------:R-:W-:Y:S01]  /*0e00*/  ISETP.EQ.AND P1, PT, R4, 0x30, PT ;  /* 0x000000300400780c */ /* 0x000fe20003f22270 */
[--C-:B------:R-:W-:Y:S01]  /*0e10*/  @P6 IMAD.MOV.U32 R19, RZ, RZ, R3.reuse ;  /* 0x000000ffff136224 */ /* 0x100fe200078e0003 */
[----:B-1----:R-:W-:Y:S01]  /*0e20*/  @P0 MOV R19, R11 ;  /* 0x0000000b00130202 */ /* 0x002fe20000000f00 */
[----:B------:R-:W-:Y:S01]  /*0e30*/  @P0 IMAD.MOV.U32 R20, RZ, RZ, R10 ;  /* 0x000000ffff140224 */ /* 0x000fe200078e000a */
[-C--:B------:R-:W-:Y:S01]  /*0e40*/  @P2 MOV R17, R3.reuse ;  /* 0x0000000300112202 */ /* 0x080fe20000000f00 */
[--C-:B------:R-:W-:Y:S01]  /*0e50*/  @P2 IMAD.MOV.U32 R18, RZ, RZ, R2.reuse ;  /* 0x000000ffff122224 */ /* 0x100fe200078e0002 */
[-C--:B------:R-:W-:Y:S01]  /*0e60*/  @P0 MOV R12, R3.reuse ;  /* 0x00000003000c0202 */ /* 0x080fe20000000f00 */
[----:B------:R-:W-:Y:S01]  /*0e70*/  @P5 IMAD.MOV.U32 R22, RZ, RZ, R2 ;  /* 0x000000ffff165224 */ /* 0x000fe200078e0002 */
[----:B------:R-:W-:Y:S01]  /*0e80*/  @P4 MOV R23, R3 ;  /* 0x0000000300174202 */ /* 0x000fe20000000f00 */
[----:B------:R-:W-:-:S02]  /*0e90*/  @P5 IMAD.MOV.U32 R21, RZ, RZ, R3 ;  /* 0x000000ffff155224 */ /* 0x000fc400078e0003 */
[----:B------:R-:W-:Y:S02]  /*0ea0*/  @P5 IMAD.MOV.U32 R14, RZ, RZ, R10 ;  /* 0x000000ffff0e5224 */ /* 0x000fe400078e000a */
[----:B------:R-:W-:Y:S01]  /*0eb0*/  @P5 IMAD.MOV.U32 R13, RZ, RZ, R11 ;  /* 0x000000ffff0d5224 */ /* 0x000fe200078e000b */
[----:B--2---:R-:W-:Y:S01]  /*0ec0*/  @P1 MOV R13, R7 ;  /* 0x00000007000d1202 */ /* 0x004fe20000000f00 */
[----:B------:R-:W-:Y:S02]  /*0ed0*/  @P5 IMAD.MOV.U32 R20, RZ, RZ, R6 ;  /* 0x000000ffff145224 */ /* 0x000fe400078e0006 */
[----:B------:R-:W-:Y:S01]  /*0ee0*/  @P5 IMAD.MOV.U32 R19, RZ, RZ, R7 ;  /* 0x000000ffff135224 */ /* 0x000fe200078e0007 */
[----:B------:R-:W-:Y:S01]  /*0ef0*/  ISETP.EQ.AND P5, PT, R4, -0x20, PT ;  /* 0xffffffe00400780c */ /* 0x000fe20003fa2270 */
[----:B------:R-:W-:Y:S02]  /*0f00*/  @P1 IMAD.MOV.U32 R16, RZ, RZ, R2 ;  /* 0x000000ffff101224 */ /* 0x000fe400078e0002 */
[----:B------:R-:W-:Y:S01]  /*0f10*/  @P1 IMAD.MOV.U32 R15, RZ, RZ, R3 ;  /* 0x000000ffff0f1224 */ /* 0x000fe200078e0003 */
[----:B------:R-:W-:Y:S01]  /*0f20*/  @P4 MOV R15, R11 ;  /* 0x0000000b000f4202 */ /* 0x000fe20000000f00 */
[----:B------:R-:W-:-:S02]  /*0f30*/  @P3 IMAD.MOV.U32 R18, RZ, RZ, R10 ;  /* 0x000000ffff123224 */ /* 0x000fc400078e000a */
[----:B------:R-:W-:Y:S02]  /*0f40*/  @P3 IMAD.MOV.U32 R17, RZ, RZ, R11 ;  /* 0x000000ffff113224 */ /* 0x000fe400078e000b */
[----:B------:R-:W-:Y:S02]  /*0f50*/  @P4 IMAD.MOV.U32 R16, RZ, RZ, R10 ;  /* 0x000000ffff104224 */ /* 0x000fe400078e000a */
[--C-:B------:R-:W-:Y:S02]  /*0f60*/  @P6 IMAD.MOV.U32 R18, RZ, RZ, R6.reuse ;  /* 0x000000ffff126224 */ /* 0x100fe400078e0006 */
[--C-:B------:R-:W-:Y:S01]  /*0f70*/  @P6 IMAD.MOV.U32 R17, RZ, RZ, R7.reuse ;  /* 0x000000ffff116224 */ /* 0x100fe200078e0007 */
[C---:B------:R-:W-:Y:S01]  /*0f80*/  ISETP.EQ.AND P6, PT, R4.reuse, -0x8, PT ;  /* 0xfffffff80400780c */ /* 0x040fe20003fc2270 */
[----:B------:R-:W-:Y:S01]  /*0f90*/  @P2 IMAD.MOV.U32 R16, RZ, RZ, R6 ;  /* 0x000000ffff102224 */ /* 0x000fe200078e0006 */
[----:B---3--:R-:W-:Y:S01]  /*0fa0*/  @P0 MOV R17, R9 ;  /* 0x0000000900110202 */ /* 0x008fe20000000f00 */
[----:B------:R-:W-:Y:S01]  /*0fb0*/  @P2 IMAD.MOV.U32 R15, RZ, RZ, R7 ;  /* 0x000000ffff0f2224 */ /* 0x000fe200078e0007 */
[----:B------:R-:W-:Y:S01]  /*0fc0*/  ISETP.EQ.AND P2, PT, R4, -0x28, PT ;  /* 0xffffffd80400780c */ /* 0x000fe20003f42270 */
[----:B------:R-:W-:-:S02]  /*0fd0*/  @P0 IMAD.MOV.U32 R27, RZ, RZ, R2 ;  /* 0x000000ffff1b0224 */ /* 0x000fc400078e0002 */
[----:B------:R-:W-:Y:S02]  /*0fe0*/  @P5 IMAD.MOV.U32 R27, RZ, RZ, R10 ;  /* 0x000000ffff1b5224 */ /* 0x000fe400078e000a */
[----:B------:R-:W-:Y:S02]  /*0ff0*/  @P5 IMAD.MOV.U32 R12, RZ, RZ, R11 ;  /* 0x000000ffff0c5224 */ /* 0x000fe400078e000b */
[--C-:B------:R-:W-:Y:S01]  /*1000*/  @P1 IMAD.MOV.U32 R14, RZ, RZ, R6.reuse ;  /* 0x000000ffff0e1224 */ /* 0x100fe200078e0006 */
[----:B------:R-:W-:Y:S01]  /*1010*/  ISETP.EQ.AND P1, PT, R4, -0x18, PT ;  /* 0xffffffe80400780c */ /* 0x000fe20003f22270 */
[----:B------:R-:W-:Y:S02]  /*1020*/  @P6 IMAD.MOV.U32 R27, RZ, RZ, R6 ;  /* 0x000000ffff1b6224 */ /* 0x000fe400078e0006 */
[----:B------:R-:W-:Y:S02]  /*1030*/  @P6 IMAD.MOV.U32 R12, RZ, RZ, R7 ;  /* 0x000000ffff0c6224 */ /* 0x000fe400078e0007 */
[----:B------:R-:W-:-:S02]  /*1040*/  @P2 IMAD.MOV.U32 R27, RZ, RZ, R8 ;  /* 0x000000ffff1b2224 */ /* 0x000fc400078e0008 */
[----:B------:R-:W-:Y:S01]  /*1050*/  @P2 IMAD.MOV.U32 R12, RZ, RZ, R9 ;  /* 0x000000ffff0c2224 */ /* 0x000fe200078e0009 */
[----:B------:R-:W-:Y:S01]  /*1060*/  ISETP.EQ.AND P2, PT, R4, -0x10, PT ;  /* 0xfffffff00400780c */ /* 0x000fe20003f42270 */
[--C-:B------:R-:W-:Y:S01]  /*1070*/  @P3 IMAD.MOV.U32 R26, RZ, RZ, R2.reuse ;  /* 0x000000ffff1a3224 */ /* 0x100fe200078e0002 */
[----:B------:R-:W0:Y:S01]  /*1080*/  LDS.64 R4, [R32+0x30] ;  /* 0x0000300020047984 */ /* 0x000e220000000a00 */
[----:B------:R-:W-:Y:S02]  /*1090*/  @P4 IMAD.MOV.U32 R24, RZ, RZ, R2 ;  /* 0x000000ffff184224 */ /* 0x000fe400078e0002 */
[----:B------:R-:W-:Y:S02]  /*10a0*/  @P3 IMAD.MOV.U32 R25, RZ, RZ, R3 ;  /* 0x000000ffff193224 */ /* 0x000fe400078e0003 */
[----:B------:R-:W1:Y:S01]  /*10b0*/  LDS.64 R2, [R32+0x18] ;  /* 0x0000180020027984 */ /* 0x000e620000000a00 */
[--C-:B------:R-:W-:Y:S02]  /*10c0*/  @P1 IMAD.MOV.U32 R26, RZ, RZ, R10.reuse ;  /* 0x000000ffff1a1224 */ /* 0x100fe400078e000a */
[----:B------:R-:W-:Y:S01]  /*10d0*/  @P6 IMAD.MOV.U32 R22, RZ, RZ, R10 ;  /* 0x000000ffff166224 */ /* 0x000fe200078e000a */
[----:B------:R-:W-:Y:S01]  /*10e0*/  @P4 MOV R22, R6 ;  /* 0x0000000600164202 */ /* 0x000fe20000000f00 */
[----:B------:R-:W-:-:S02]  /*10f0*/  @P0 IMAD.MOV.U32 R26, RZ, RZ, R6 ;  /* 0x000000ffff1a0224 */ /* 0x000fc400078e0006 */
[----:B------:R-:W-:Y:S02]  /*1100*/  @P2 IMAD.MOV.U32 R24, RZ, RZ, R10 ;  /* 0x000000ffff182224 */ /* 0x000fe400078e000a */
[----:B------:R-:W-:Y:S02]  /*1110*/  @P3 IMAD.MOV.U32 R24, RZ, RZ, R6 ;  /* 0x000000ffff183224 */ /* 0x000fe400078e0006 */
[----:B------:R-:W-:Y:S02]  /*1120*/  VIADD R6, R31, 0x4 ;  /* 0x000000041f067836 */ /* 0x000fe40000000000 */
[----:B------:R-:W-:Y:S02]  /*1130*/  @P6 IMAD.MOV.U32 R21, RZ, RZ, R11 ;  /* 0x000000ffff156224 */ /* 0x000fe400078e000b */
[----:B------:R-:W-:Y:S02]  /*1140*/  IMAD.SHL.U32 R33, R6, 0x4, RZ ;  /* 0x0000000406217824 */ /* 0x000fe400078e00ff */
[----:B------:R-:W-:-:S02]  /*1150*/  @P4 IMAD.MOV.U32 R21, RZ, RZ, R7 ;  /* 0x000000ffff154224 */ /* 0x000fc400078e0007 */
[----:B------:R-:W-:Y:S02]  /*1160*/  @P2 IMAD.MOV.U32 R23, RZ, RZ, R11 ;  /* 0x000000ffff172224 */ /* 0x000fe400078e000b */
[--C-:B------:R-:W-:Y:S02]  /*1170*/  @P2 IMAD.MOV.U32 R22, RZ, RZ, R8.reuse ;  /* 0x000000ffff162224 */ /* 0x100fe400078e0008 */
[----:B------:R-:W-:Y:S01]  /*1180*/  @P2 IMAD.MOV.U32 R21, RZ, RZ, R9 ;  /* 0x000000ffff152224 */ /* 0x000fe200078e0009 */
[----:B------:R-:W-:Y:S01]  /*1190*/  ISETP.EQ.AND P2, PT, R33, 0x38, PT ;  /* 0x000000382100780c */ /* 0x000fe20003f42270 */
[----:B------:R-:W-:Y:S01]  /*11a0*/  @P1 IMAD.MOV.U32 R25, RZ, RZ, R11 ;  /* 0x000000ffff191224 */ /* 0x000fe200078e000b */
[----:B------:R-:W-:Y:S01]  /*11b0*/  @P0 MOV R25, R7 ;  /* 0x0000000700190202 */ /* 0x000fe20000000f00 */
[----:B------:R-:W-:Y:S01]  /*11c0*/  @P3 IMAD.MOV.U32 R23, RZ, RZ, R7 ;  /* 0x000000ffff173224 */ /* 0x000fe200078e0007 */
[----:B------:R-:W-:Y:S01]  /*11d0*/  @P1 MOV R23, R9 ;  /* 0x0000000900171202 */ /* 0x000fe20000000f00 */
[----:B------:R-:W2:Y:S01]  /*11e0*/  LDS.64 R6, [R32+0x38] ;  /* 0x0000380020067984 */ /* 0x000ea20000000a00 */
[----:B------:R-:W-:-:S02]  /*11f0*/  @P6 IMAD.MOV.U32 R20, RZ, RZ, R8 ;  /* 0x000000ffff146224 */ /* 0x000fc400078e0008 */
[--C-:B------:R-:W-:Y:S01]  /*1200*/  @P6 IMAD.MOV.U32 R19, RZ, RZ, R9.reuse ;  /* 0x000000ffff136224 */ /* 0x100fe200078e0009 */
[C---:B------:R-:W-:Y:S01]  /*1210*/  ISETP.EQ.AND P6, PT, R33.reuse, 0x20, PT ;  /* 0x000000202100780c */ /* 0x040fe20003fc2270 */
[--C-:B------:R-:W-:Y:S02]  /*1220*/  @P5 IMAD.MOV.U32 R26, RZ, RZ, R8.reuse ;  /* 0x000000ffff1a5224 */ /* 0x100fe400078e0008 */
[--C-:B------:R-:W-:Y:S01]  /*1230*/  @P5 IMAD.MOV.U32 R25, RZ, RZ, R9.reuse ;  /* 0x000000ffff195224 */ /* 0x100fe200078e0009 */
[C---:B------:R-:W-:Y:S01]  /*1240*/  ISETP.EQ.AND P5, PT, R33.reuse, RZ, PT ;  /* 0x000000ff2100720c */ /* 0x040fe20003fa2270 */
[--C-:B------:R-:W-:Y:S02]  /*1250*/  @P3 IMAD.MOV.U32 R16, RZ, RZ, R8.reuse ;  /* 0x000000ffff103224 */ /* 0x100fe400078e0008 */
[----:B------:R-:W-:Y:S01]  /*1260*/  @P3 IMAD.MOV.U32 R15, RZ, RZ, R9 ;  /* 0x000000ffff0f3224 */ /* 0x000fe200078e0009 */
[----:B------:R-:W-:Y:S01]  /*1270*/  ISETP.EQ.AND P3, PT, R33, 0x28, PT ;  /* 0x000000282100780c */ /* 0x000fe20003f62270 */
[----:B------:R-:W-:-:S02]  /*1280*/  @P4 IMAD.MOV.U32 R14, RZ, RZ, R8 ;  /* 0x000000ffff0e4224 */ /* 0x000fc400078e0008 */
[----:B------:R-:W-:Y:S01]  /*1290*/  @P4 IMAD.MOV.U32 R13, RZ, RZ, R9 ;  /* 0x000000ffff0d4224 */ /* 0x000fe200078e0009 */
[----:B----4-:R-:W-:Y:S01]  /*12a0*/  @P2 MOV R13, R29 ;  /* 0x0000001d000d2202 */ /* 0x010fe20000000f00 */
[--C-:B------:R-:W-:Y:S01]  /*12b0*/  @P1 IMAD.MOV.U32 R24, RZ, RZ, R8.reuse ;  /* 0x000000ffff181224 */ /* 0x100fe200078e0008 */
[C---:B------:R-:W-:Y:S01]  /*12c0*/  ISETP.EQ.AND P1, PT, R33.reuse, 0x8, PT ;  /* 0x000000082100780c */ /* 0x040fe20003f22270 */
[----:B------:R-:W-:Y:S01]  /*12d0*/  @P0 IMAD.MOV.U32 R18, RZ, RZ, R8 ;  /* 0x000000ffff120224 */ /* 0x000fe200078e0008 */
[C---:B------:R-:W-:Y:S01]  /*12e0*/  ISETP.EQ.AND P0, PT, R33.reuse, 0x18, PT ;  /* 0x000000182100780c */ /* 0x040fe20003f02270 */
[--C-:B------:R-:W-:Y:S01]  /*12f0*/  @P2 IMAD.MOV.U32 R14, RZ, RZ, R28.reuse ;  /* 0x000000ffff0e2224 */ /* 0x100fe200078e001c */
[C---:B------:R-:W-:Y:S01]  /*1300*/  ISETP.EQ.AND P2, PT, R33.reuse, 0x30, PT ;  /* 0x000000302100780c */ /* 0x040fe20003f42270 */
[----:B------:R-:W-:Y:S01]  /*1310*/  @P6 IMAD.MOV.U32 R20, RZ, RZ, R28 ;  /* 0x000000ffff146224 */ /* 0x000fe200078e001c */
[----:B------:R-:W-:Y:S01]  /*1320*/  ISETP.EQ.AND P4, PT, R33, 0x10, PT ;  /* 0x000000102100780c */ /* 0x000fe20003f82270 */
[----:B------:R-:W-:Y:S01]  /*1330*/  @P6 IMAD.MOV.U32 R19, RZ, RZ, R29 ;  /* 0x000000ffff136224 */ /* 0x000fe200078e001d */
[----:B0-----:R-:W-:Y:S01]  /*1340*/  @P5 MOV R19, R5 ;  /* 0x0000000500135202 */ /* 0x001fe20000000f00 */
[----:B------:R-:W-:Y:S01]  /*1350*/  @P5 IMAD.MOV.U32 R20, RZ, RZ, R4 ;  /* 0x000000ffff145224 */ /* 0x000fe200078e0004 */
[-C--:B------:R-:W-:Y:S01]  /*1360*/  @P3 MOV R17, R29.reuse ;  /* 0x0000001d00113202 */ /* 0x080fe20000000f00 */
[----:B------:R-:W-:Y:S01]  /*1370*/  @P3 IMAD.MOV.U32 R18, RZ, RZ, R28 ;  /* 0x000000ffff123224 */ /* 0x000fe200078e001c */
[----:B------:R-:W-:Y:S01]  /*1380*/  @P5 MOV R12, R29 ;  /* 0x0000001d000c5202 */ /* 0x000fe20000000f00 */
[----:B------:R-:W-:-:S02]  /*1390*/  @P1 IMAD.MOV.U32 R18, RZ, RZ, R4 ;  /* 0x000000ffff121224 */ /* 0x000fc400078e0004 */
[----:B------:R-:W-:Y:S02]  /*13a0*/  @P0 IMAD.MOV.U32 R22, RZ, RZ, R28 ;  /* 0x000000ffff160224 */ /* 0x000fe400078e001c */
[----:B------:R-:W-:Y:S02]  /*13b0*/  @P0 IMAD.MOV.U32 R21, RZ, RZ, R29 ;  /* 0x000000ffff150224 */ /* 0x000fe400078e001d */
[----:B------:R-:W-:Y:S02]  /*13c0*/  @P0 IMAD.MOV.U32 R14, RZ, RZ, R4 ;  /* 0x000000ffff0e0224 */ /* 0x000fe400078e0004 */
[----:B------:R-:W-:Y:S01]  /*13d0*/  @P0 IMAD.MOV.U32 R13, RZ, RZ, R5 ;  /* 0x000000ffff0d0224 */ /* 0x000fe200078e0005 */
[----:B-1----:R-:W-:Y:S01]  /*13e0*/  @P2 MOV R13, R3 ;  /* 0x00000003000d2202 */ /* 0x002fe20000000f00 */
[----:B------:R-:W-:Y:S02]  /*13f0*/  @P0 IMAD.MOV.U32 R20, RZ, RZ, R2 ;  /* 0x000000ffff140224 */ /* 0x000fe400078e0002 */
[----:B------:R-:W-:Y:S01]  /*1400*/  @P0 IMAD.MOV.U32 R19, RZ, RZ, R3 ;  /* 0x000000ffff130224 */ /* 0x000fe200078e0003 */
[----:B------:R-:W-:Y:S01]  /*1410*/  ISETP.EQ.AND P0, PT, R33, -0x20, PT ;  /* 0xffffffe02100780c */ /* 0x000fe20003f02270 */
[----:B------:R-:W-:-:S02]  /*1420*/  @P2 IMAD.MOV.U32 R16, RZ, RZ, R28 ;  /* 0x000000ffff102224 */ /* 0x000fc400078e001c */
[----:B------:R-:W-:Y:S01]  /*1430*/  @P2 IMAD.MOV.U32 R15, RZ, RZ, R29 ;  /* 0x000000ffff0f2224 */ /* 0x000fe200078e001d */
[----:B------:R-:W-:Y:S01]  /*1440*/  @P4 MOV R15, R5 ;  /* 0x00000005000f4202 */ /* 0x000fe20000000f00 */
[----:B------:R-:W-:Y:S02]  /*1450*/  @P1 IMAD.MOV.U32 R17, RZ, RZ, R5 ;  /* 0x000000ffff111224 */ /* 0x000fe400078e0005 */
[----:B------:R-:W-:Y:S02]  /*1460*/  @P4 IMAD.MOV.U32 R16, RZ, RZ, R4 ;  /* 0x000000ffff104224 */ /* 0x000fe400078e0004 */
[--C-:B------:R-:W-:Y:S02]  /*1470*/  @P6 IMAD.MOV.U32 R18, RZ, RZ, R2.reuse ;  /* 0x000000ffff126224 */ /* 0x100fe400078e0002 */
[--C-:B------:R-:W-:Y:S01]  /*1480*/  @P6 IMAD.MOV.U32 R17, RZ, RZ, R3.reuse ;  /* 0x000000ffff116224 */ /* 0x100fe200078e0003 */
[C---:B------:R-:W-:Y:S01]  /*1490*/  ISETP.EQ.AND P6, PT, R33.reuse, -0x8, PT ;  /* 0xfffffff82100780c */ /* 0x040fe20003fc2270 */
[----:B------:R-:W-:Y:S01]  /*14a0*/  @P3 IMAD.MOV.U32 R16, RZ, RZ, R2 ;  /* 0x000000ffff103224 */ /* 0x000fe200078e0002 */
[----:B--2---:R-:W-:Y:S01]  /*14b0*/  @P5 MOV R17, R7 ;  /* 0x0000000700115202 */ /* 0x004fe20000000f00 */
        /* <DEDUP_REMOVED lines=12> */
[--C-:B------:R-:W-:Y:S02]  /*1580*/  @P1 IMAD.MOV.U32 R26, RZ, RZ, R28.reuse ;  /* 0x000000ffff1a1224 */ /* 0x100fe400078e001c */
[----:B------:R-:W-:Y:S02]  /*1590*/  @P4 IMAD.MOV.U32 R24, RZ, RZ, R28 ;  /* 0x000000ffff184224 */ /* 0x000fe400078e001c */
[--C-:B------:R-:W-:Y:S01]  /*15a0*/  @P1 IMAD.MOV.U32 R25, RZ, RZ, R29.reuse ;  /* 0x000000ffff191224 */ /* 0x100fe200078e001d */
[----:B------:R-:W-:Y:S01]  /*15b0*/  @P2 MOV R26, R4 ;  /* 0x00000004001a2202 */ /* 0x000fe20000000f00 */
[----:B------:R-:W-:Y:S02]  /*15c0*/  @P4 IMAD.MOV.U32 R23, RZ, RZ, R29 ;  /* 0x000000ffff174224 */ /* 0x000fe400078e001d */
[----:B------:R-:W0:Y:S01]  /*15d0*/  LDS.64 R28, [R32+0x40] ;  /* 0x00004000201c7984 */ /* 0x000e220000000a00 */
        /* <DEDUP_REMOVED lines=9> */
[--C-:B------:R-:W-:Y:S01]  /*1670*/  @P2 IMAD.MOV.U32 R25, RZ, RZ, R5.reuse ;  /* 0x000000ffff192224 */ /* 0x100fe200078e0005 */
[----:B------:R-:W-:Y:S01]  /*1680*/  @P5 MOV R25, R3 ;  /* 0x0000000300195202 */ /* 0x000fe20000000f00 */
[----:B------:R-:W-:Y:S02]  /*1690*/  @P3 IMAD.MOV.U32 R23, RZ, RZ, R5 ;  /* 0x000000ffff173224 */ /* 0x000fe400078e0005 */
[--C-:B------:R-:W-:Y:S02]  /*16a0*/  @P3 IMAD.MOV.U32 R22, RZ, RZ, R6.reuse ;  /* 0x000000ffff163224 */ /* 0x100fe400078e0006 */
[----:B------:R-:W-:Y:S01]  /*16b0*/  @P3 IMAD.MOV.U32 R21, RZ, RZ, R7 ;  /* 0x000000ffff153224 */ /* 0x000fe200078e0007 */
[----:B------:R-:W-:Y:S01]  /*16c0*/  ISETP.EQ.AND P3, PT, R33, 0x38, PT ;  /* 0x000000382100780c */ /* 0x000fe20003f62270 */
[----:B------:R-:W-:Y:S01]  /*16d0*/  @P1 IMAD.MOV.U32 R23, RZ, RZ, R3 ;  /* 0x000000ffff171224 */ /* 0x000fe200078e0003 */
[----:B------:R-:W-:Y:S01]  /*16e0*/  @P2 MOV R23, R7 ;  /* 0x0000000700172202 */ /* 0x000fe20000000f00 */
[----:B------:R-:W1:Y:S01]  /*16f0*/  LDS.64 R2, [R32+0x48] ;  /* 0x0000480020027984 */ /* 0x000e620000000a00 */
[----:B------:R-:W-:-:S02]  /*1700*/  @P6 IMAD.MOV.U32 R20, RZ, RZ, R6 ;  /* 0x000000ffff146224 */ /* 0x000fc400078e0006 */
[--C-:B------:R-:W-:Y:S01]  /*1710*/  @P6 IMAD.MOV.U32 R19, RZ, RZ, R7.reuse ;  /* 0x000000ffff136224 */ /* 0x100fe200078e0007 */
[C---:B------:R-:W-:Y:S01]  /*1720*/  ISETP.EQ.AND P6, PT, R33.reuse, 0x28, PT ;  /* 0x000000282100780c */ /* 0x040fe20003fc2270 */
[--C-:B------:R-:W-:Y:S01]  /*1730*/  @P5 IMAD.MOV.U32 R18, RZ, RZ, R6.reuse ;  /* 0x000000ffff125224 */ /* 0x100fe200078e0006 */
[C---:B------:R-:W-:Y:S01]  /*1740*/  ISETP.EQ.AND P5, PT, R33.reuse, 0x30, PT ;  /* 0x000000302100780c */ /* 0x040fe20003fa2270 */
[--C-:B------:R-:W-:Y:S02]  /*1750*/  @P1 IMAD.MOV.U32 R16, RZ, RZ, R6.reuse ;  /* 0x000000ffff101224 */ /* 0x100fe400078e0006 */
[----:B------:R-:W-:Y:S01]  /*1760*/  @P1 IMAD.MOV.U32 R15, RZ, RZ, R7 ;  /* 0x000000ffff0f1224 */ /* 0x000fe200078e0007 */
[C---:B------:R-:W-:Y:S01]  /*1770*/  ISETP.EQ.AND P1, PT, R33.reuse, 0x8, PT ;  /* 0x000000082100780c */ /* 0x040fe20003f22270 */
[--C-:B------:R-:W-:Y:S01]  /*1780*/  @P2 IMAD.MOV.U32 R24, RZ, RZ, R6.reuse ;  /* 0x000000ffff182224 */ /* 0x100fe200078e0006 */
[----:B------:R-:W-:Y:S01]  /*1790*/  ISETP.EQ.AND P2, PT, R33, 0x20, PT ;  /* 0x000000202100780c */ /* 0x000fe20003f42270 */
[----:B------:R-:W-:-:S02]  /*17a0*/  @P4 IMAD.MOV.U32 R14, RZ, RZ, R6 ;  /* 0x000000ffff0e4224 */ /* 0x000fc400078e0006 */
[--C-:B------:R-:W-:Y:S01]  /*17b0*/  @P4 IMAD.MOV.U32 R13, RZ, RZ, R7.reuse ;  /* 0x000000ffff0d4224 */ /* 0x100fe200078e0007 */
[C---:B------:R-:W-:Y:S01]  /*17c0*/  ISETP.EQ.AND P4, PT, R33.reuse, 0x10, PT ;  /* 0x000000102100780c */ /* 0x040fe20003f82270 */
[----:B------:R-:W-:Y:S01]  /*17d0*/  @P0 IMAD.MOV.U32 R26, RZ, RZ, R6 ;  /* 0x000000ffff1a0224 */ /* 0x000fe200078e0006 */
[-C--:B------:R-:W-:Y:S01]  /*17e0*/  @P3 MOV R13, R11.reuse ;  /* 0x0000000b000d3202 */ /* 0x080fe20000000f00 */
[----:B------:R-:W-:Y:S01]  /*17f0*/  @P0 IMAD.MOV.U32 R25, RZ, RZ, R7 ;  /* 0x000000ffff190224 */ /* 0x000fe200078e0007 */
[C---:B------:R-:W-:Y:S01]  /*1800*/  ISETP.EQ.AND P0, PT, R33.reuse, RZ, PT ;  /* 0x000000ff2100720c */ /* 0x040fe20003f02270 */
[--C-:B------:R-:W-:Y:S01]  /*1810*/  @P3 IMAD.MOV.U32 R14, RZ, RZ, R10.reuse ;  /* 0x000000ffff0e3224 */ /* 0x100fe200078e000a */
[----:B------:R-:W-:Y:S01]  /*1820*/  ISETP.EQ.AND P3, PT, R33, 0x18, PT ;  /* 0x000000182100780c */ /* 0x000fe20003f62270 */
[----:B------:R-:W-:Y:S01]  /*1830*/  @P6 IMAD.MOV.U32 R18, RZ, RZ, R10 ;  /* 0x000000ffff126224 */ /* 0x000fe200078e000a */
[----:B------:R-:W-:Y:S01]  /*1840*/  @P5 MOV R15, R11 ;  /* 0x0000000b000f5202 */ /* 0x000fe20000000f00 */
[----:B------:R-:W-:-:S02]  /*1850*/  @P6 IMAD.MOV.U32 R17, RZ, RZ, R11 ;  /* 0x000000ffff116224 */ /* 0x000fc400078e000b */
[----:B------:R-:W-:Y:S02]  /*1860*/  @P5 IMAD.MOV.U32 R16, RZ, RZ, R10 ;  /* 0x000000ffff105224 */ /* 0x000fe400078e000a */
[----:B0-----:R-:W-:Y:S01]  /*1870*/  @P1 IMAD.MOV.U32 R18, RZ, RZ, R28 ;  /* 0x000000ffff121224 */ /* 0x001fe200078e001c */
[----:B------:R-:W-:Y:S01]  /*1880*/  @P4 MOV R23, R11 ;  /* 0x0000000b00174202 */ /* 0x000fe20000000f00 */
[----:B------:R-:W-:Y:S01]  /*1890*/  @P1 IMAD.MOV.U32 R17, RZ, RZ, R29 ;  /* 0x000000ffff111224 */ /* 0x000fe200078e001d */
[----:B------:R-:W-:Y:S01]  /*18a0*/  @P2 MOV R17, R9 ;  /* 0x0000000900112202 */ /* 0x000fe20000000f00 */
        /* <DEDUP_REMOVED lines=10> */
[----:B------:R-:W-:Y:S01]  /*1950*/  ISETP.EQ.AND P6, PT, R33, -0x8, PT ;  /* 0xfffffff82100780c */ /* 0x000fe20003fc2270 */
[----:B------:R-:W-:Y:S02]  /*1960*/  @P0 IMAD.MOV.U32 R20, RZ, RZ, R28 ;  /* 0x000000ffff140224 */ /* 0x000fe400078e001c */
[----:B------:R-:W-:-:S02]  /*1970*/  @P3 IMAD.MOV.U32 R22, RZ, RZ, R10 ;  /* 0x000000ffff163224 */ /* 0x000fc400078e000a */
[----:B------:R-:W-:Y:S02]  /*1980*/  @P3 IMAD.MOV.U32 R21, RZ, RZ, R11 ;  /* 0x000000ffff153224 */ /* 0x000fe400078e000b */
[----:B------:R-:W-:Y:S02]  /*1990*/  @P3 IMAD.MOV.U32 R14, RZ, RZ, R28 ;  /* 0x000000ffff0e3224 */ /* 0x000fe400078e001c */
[----:B------:R-:W-:Y:S01]  /*19a0*/  @P3 IMAD.MOV.U32 R13, RZ, RZ, R29 ;  /* 0x000000ffff0d3224 */ /* 0x000fe200078e001d */
[----:B------:R-:W-:Y:S01]  /*19b0*/  @P5 MOV R13, R9 ;  /* 0x00000009000d5202 */ /* 0x000fe20000000f00 */
[----:B------:R-:W-:Y:S02]  /*19c0*/  @P3 IMAD.MOV.U32 R20, RZ, RZ, R8 ;  /* 0x000000ffff143224 */ /* 0x000fe400078e0008 */
[----:B------:R-:W-:Y:S01]  /*19d0*/  @P3 IMAD.MOV.U32 R19, RZ, RZ, R9 ;  /* 0x000000ffff133224 */ /* 0x000fe200078e0009 */
[----:B------:R-:W-:Y:S01]  /*19e0*/  ISETP.EQ.AND P3, PT, R33, -0x28, PT ;  /* 0xffffffd82100780c */ /* 0x000fe20003f62270 */
[----:B------:R-:W-:Y:S01]  /*19f0*/  @P0 IMAD.MOV.U32 R27, RZ, RZ, R10 ;  /* 0x000000ffff1b0224 */ /* 0x000fe200078e000a */
[----:B------:R-:W-:Y:S01]  /*1a00*/  @P6 MOV R21, R29 ;  /* 0x0000001d00156202 */ /* 0x000fe20000000f00 */
[----:B------:R-:W-:Y:S01]  /*1a10*/  @P2 IMAD.MOV.U32 R27, RZ, RZ, R28 ;  /* 0x000000ffff1b2224 */ /* 0x000fe200078e001c */
[----:B-1----:R-:W-:Y:S01]  /*1a20*/  @P6 MOV R20, R2 ;  /* 0x0000000200146202 */ /* 0x002fe20000000f00 */
[----:B------:R-:W-:-:S02]  /*1a30*/  @P2 IMAD.MOV.U32 R12, RZ, RZ, R29 ;  /* 0x000000ffff0c2224 */ /* 0x000fc400078e001d */
[--C-:B------:R-:W-:Y:S02]  /*1a40*/  @P6 IMAD.MOV.U32 R27, RZ, RZ, R8.reuse ;  /* 0x000000ffff1b6224 */ /* 0x100fe400078e0008 */
[----:B------:R-:W-:Y:S02]  /*1a50*/  @P6 IMAD.MOV.U32 R12, RZ, RZ, R9 ;  /* 0x000000ffff0c6224 */ /* 0x000fe400078e0009 */
[----:B------:R-:W-:Y:S01]  /*1a60*/  @P5 IMAD.MOV.U32 R14, RZ, RZ, R8 ;  /* 0x000000ffff0e5224 */ /* 0x000fe200078e0008 */
[C---:B------:R-:W-:Y:S01]  /*1a70*/  ISETP.EQ.AND P5, PT, R33.reuse, -0x18, PT ;  /* 0xffffffe82100780c */ /* 0x040fe20003fa2270 */
[----:B------:R-:W-:Y:S02]  /*1a80*/  @P3 IMAD.MOV.U32 R27, RZ, RZ, R2 ;  /* 0x000000ffff1b3224 */ /* 0x000fe400078e0002 */
[----:B------:R-:W-:Y:S01]  /*1a90*/  @P3 IMAD.MOV.U32 R12, RZ, RZ, R3 ;  /* 0x000000ffff0c3224 */ /* 0x000fe200078e0003 */
[----:B------:R-:W-:Y:S01]  /*1aa0*/  ISETP.EQ.AND P3, PT, R33, -0x10, PT ;  /* 0xfffffff02100780c */ /* 0x000fe20003f62270 */
[----:B------:R-:W-:-:S02]  /*1ab0*/  @P1 IMAD.MOV.U32 R26, RZ, RZ, R10 ;  /* 0x000000ffff1a1224 */ /* 0x000fc400078e000a */
[----:B------:R-:W-:Y:S02]  /*1ac0*/  @P4 IMAD.MOV.U32 R24, RZ, RZ, R10 ;  /* 0x000000ffff184224 */ /* 0x000fe400078e000a */
[----:B------:R-:W-:Y:S02]  /*1ad0*/  @P1 IMAD.MOV.U32 R25, RZ, RZ, R11 ;  /* 0x000000ffff191224 */ /* 0x000fe400078e000b */
[----:B------:R-:W0:Y:S01]  /*1ae0*/  LDS.64 R10, [R32+0x50] ;  /* 0x00005000200a7984 */ /* 0x000e220000000a00 */
[--C-:B------:R-:W-:Y:S02]  /*1af0*/  @P6 IMAD.MOV.U32 R22, RZ, RZ, R28.reuse ;  /* 0x000000ffff166224 */ /* 0x100fe400078e001c */
[----:B------:R-:W-:Y:S02]  /*1b00*/  @P5 IMAD.MOV.U32 R26, RZ, RZ, R28 ;  /* 0x000000ffff1a5224 */ /* 0x000fe400078e001c */
[----:B------:R-:W-:Y:S02]  /*1b10*/  @P0 IMAD.MOV.U32 R26, RZ, RZ, R8 ;  /* 0x000000ffff1a0224 */ /* 0x000fe400078e0008 */
[----:B------:R-:W-:-:S02]  /*1b20*/  @P3 IMAD.MOV.U32 R24, RZ, RZ, R28 ;  /* 0x000000ffff183224 */ /* 0x000fc400078e001c */
[--C-:B------:R-:W-:Y:S02]  /*1b30*/  @P1 IMAD.MOV.U32 R24, RZ, RZ, R8.reuse ;  /* 0x000000ffff181224 */ /* 0x100fe400078e0008 */
[----:B------:R-:W-:Y:S02]  /*1b40*/  @P4 IMAD.MOV.U32 R22, RZ, RZ, R8 ;  /* 0x000000ffff164224 */ /* 0x000fe400078e0008 */
[----:B------:R-:W-:Y:S02]  /*1b50*/  VIADD R8, R31, 0xc ;  /* 0x0000000c1f087836 */ /* 0x000fe40000000000 */
[----:B------:R-:W-:Y:S02]  /*1b60*/  @P5 IMAD.MOV.U32 R25, RZ, RZ, R29 ;  /* 0x000000ffff195224 */ /* 0x000fe400078e001d */
[----:B------:R-:W-:Y:S02]  /*1b70*/  IMAD.SHL.U32 R8, R8, 0x4, RZ ;  /* 0x0000000408087824 */ /* 0x000fe400078e00ff */
[----:B------:R-:W-:-:S02]  /*1b80*/  @P0 IMAD.MOV.U32 R25, RZ, RZ, R9 ;  /* 0x000000ffff190224 */ /* 0x000fc400078e0009 */
[--C-:B------:R-:W-:Y:S02]  /*1b90*/  @P2 IMAD.MOV.U32 R26, RZ, RZ, R2.reuse ;  /* 0x000000ffff1a2224 */ /* 0x100fe400078e0002 */
[----:B------:R-:W-:Y:S01]  /*1ba0*/  @P2 IMAD.MOV.U32 R25, RZ, RZ, R3 ;  /* 0x000000ffff192224 */ /* 0x000fe200078e0003 */
[C---:B------:R-:W-:Y:S01]  /*1bb0*/  ISETP.EQ.AND P2, PT, R8.reuse, 0x38, PT ;  /* 0x000000380800780c */ /* 0x040fe20003f42270 */
[----:B------:R-:W-:Y:S01]  /*1bc0*/  @P3 IMAD.MOV.U32 R23, RZ, RZ, R29 ;  /* 0x000000ffff173224 */ /* 0x000fe200078e001d */
[----:B------:R-:W-:Y:S01]  /*1bd0*/  @P1 MOV R23, R9 ;  /* 0x0000000900171202 */ /* 0x000fe20000000f00 */
[----:B------:R-:W-:Y:S01]  /*1be0*/  @P4 IMAD.MOV.U32 R21, RZ, RZ, R9 ;  /* 0x000000ffff154224 */ /* 0x000fe200078e0009 */
[----:B------:R-:W-:Y:S01]  /*1bf0*/  @P3 MOV R21, R3 ;  /* 0x0000000300153202 */ /* 0x000fe20000000f00 */
[--C-:B------:R-:W-:Y:S02]  /*1c00*/  @P5 IMAD.MOV.U32 R24, RZ, RZ, R2.reuse ;  /* 0x000000ffff185224 */ /* 0x100fe400078e0002 */
[--C-:B------:R-:W-:Y:S01]  /*1c10*/  @P3 IMAD.MOV.U32 R22, RZ, RZ, R2.reuse ;  /* 0x000000ffff163224 */ /* 0x100fe200078e0002 */
[----:B------:R-:W-:Y:S01]  /*1c20*/  ISETP.EQ.AND P3, PT, R8, 0x28, PT ;  /* 0x000000280800780c */ /* 0x000fe20003f62270 */
[----:B------:R-:W-:-:S02]  /*1c30*/  @P0 IMAD.MOV.U32 R18, RZ, RZ, R2 ;  /* 0x000000ffff120224 */ /* 0x000fc400078e0002 */
[--C-:B------:R-:W-:Y:S02]  /*1c40*/  @P1 IMAD.MOV.U32 R16, RZ, RZ, R2.reuse ;  /* 0x000000ffff101224 */ /* 0x100fe400078e0002 */
        /* <DEDUP_REMOVED lines=10> */
[-C--:B------:R-:W-:Y:S01]  /*1cf0*/  @P2 MOV R13, R5.reuse ;  /* 0x00000005000d2202 */ /* 0x080fe20000000f00 */
[----:B------:R-:W1:Y:S01]  /*1d00*/  LDS.64 R2, [R32+0x58] ;  /* 0x0000580020027984 */ /* 0x000e620000000a00 */
[--C-:B------:R-:W-:Y:S01]  /*1d10*/  @P2 IMAD.MOV.U32 R14, RZ, RZ, R4.reuse ;  /* 0x000000ffff0e2224 */ /* 0x100fe200078e0004 */
[C---:B------:R-:W-:Y:S01]  /*1d20*/  ISETP.EQ.AND P2, PT, R8.reuse, 0x18, PT ;  /* 0x000000180800780c */ /* 0x040fe20003f42270 */
[--C-:B------:R-:W-:Y:S01]  /*1d30*/  @P3 IMAD.MOV.U32 R18, RZ, RZ, R4.reuse ;  /* 0x000000ffff123224 */ /* 0x100fe200078e0004 */
[----:B------:R-:W-:Y:S01]  /*1d40*/  ISETP.EQ.AND P4, PT, R8, RZ, PT ;  /* 0x000000ff0800720c */ /* 0x000fe20003f82270 */
[----:B------:R-:W-:Y:S01]  /*1d50*/  @P3 IMAD.MOV.U32 R17, RZ, RZ, R5 ;  /* 0x000000ffff113224 */ /* 0x000fe200078e0005 */
[-C--:B------:R-:W-:Y:S01]  /*1d60*/  @P6 MOV R15, R5.reuse ;  /* 0x00000005000f6202 */ /* 0x080fe20000000f00 */
[--C-:B------:R-:W-:Y:S01]  /*1d70*/  @P6 IMAD.MOV.U32 R16, RZ, RZ, R4.reuse ;  /* 0x000000ffff106224 */ /* 0x100fe200078e0004 */
[----:B------:R-:W-:Y:S01]  /*1d80*/  @P0 MOV R23, R5 ;  /* 0x0000000500170202 */ /* 0x000fe20000000f00 */
[----:B------:R-:W-:-:S02]  /*1d90*/  @P5 IMAD.MOV.U32 R20, RZ, RZ, R4 ;  /* 0x000000ffff145224 */ /* 0x000fc400078e0004 */
[--C-:B0-----:R-:W-:Y:S02]  /*1da0*/  @P1 IMAD.MOV.U32 R18, RZ, RZ, R10.reuse ;  /* 0x000000ffff121224 */ /* 0x101fe400078e000a */
[--C-:B------:R-:W-:Y:S01]  /*1db0*/  @P1 IMAD.MOV.U32 R17, RZ, RZ, R11.reuse ;  /* 0x000000ffff111224 */ /* 0x100fe200078e000b */
[-C--:B------:R-:W-:Y:S01]  /*1dc0*/  @P5 MOV R17, R7.reuse ;  /* 0x0000000700115202 */ /* 0x080fe20000000f00 */
[--C-:B------:R-:W-:Y:S02]  /*1dd0*/  @P2 IMAD.MOV.U32 R14, RZ, RZ, R10.reuse ;  /* 0x000000ffff0e2224 */ /* 0x100fe400078e000a */
[----:B------:R-:W-:Y:S01]  /*1de0*/  @P2 IMAD.MOV.U32 R13, RZ, RZ, R11 ;  /* 0x000000ffff0d2224 */ /* 0x000fe200078e000b */
[----:B------:R-:W-:Y:S01]  /*1df0*/  @P6 MOV R13, R7 ;  /* 0x00000007000d6202 */ /* 0x000fe20000000f00 */
[----:B------:R-:W-:Y:S01]  /*1e00*/  @P5 IMAD.MOV.U32 R19, RZ, RZ, R5 ;  /* 0x000000ffff135224 */ /* 0x000fe200078e0005 */
[----:B------:R-:W-:Y:S01]  /*1e10*/  @P4 MOV R19, R11 ;  /* 0x0000000b00134202 */ /* 0x000fe20000000f00 */
[----:B------:R-:W-:Y:S01]  /*1e20*/  @P0 IMAD.MOV.U32 R16, RZ, RZ, R10 ;  /* 0x000000ffff100224 */ /* 0x000fe200078e000a */
[----:B------:R-:W-:Y:S01]  /*1e30*/  @P4 MOV R12, R5 ;  /* 0x00000005000c4202 */ /* 0x000fe20000000f00 */
[----:B------:R-:W-:-:S02]  /*1e40*/  @P0 IMAD.MOV.U32 R15, RZ, RZ, R11 ;  /* 0x000000ffff0f0224 */ /* 0x000fc400078e000b */
[--C-:B------:R-:W-:Y:S01]  /*1e50*/  @P5 IMAD.MOV.U32 R18, RZ, RZ, R6.reuse ;  /* 0x000000ffff125224 */ /* 0x100fe200078e0006 */
[C---:B------:R-:W-:Y:S01]  /*1e60*/  ISETP.EQ.AND P5, PT, R8.reuse, -0x20, PT ;  /* 0xffffffe00800780c */ /* 0x040fe20003fa2270 */
        /* <DEDUP_REMOVED lines=8> */
[----:B------:R-:W-:Y:S01]  /*1ef0*/  @P2 IMAD.MOV.U32 R20, RZ, RZ, R6 ;  /* 0x000000ffff142224 */ /* 0x000fe200078e0006 */
[----:B-1----:R-:W-:Y:S01]  /*1f00*/  @P1 MOV R16, R2 ;  /* 0x0000000200101202 */ /* 0x002fe20000000f00 */
[----:B------:R-:W-:Y:S01]  /*1f10*/  @P2 IMAD.MOV.U32 R19, RZ, RZ, R7 ;  /* 0x000000ffff132224 */ /* 0x000fe200078e0007 */
[----:B------:R-:W-:Y:S01]  /*1f20*/  ISETP.EQ.AND P2, PT, R8, -0x28, PT ;  /* 0xffffffd80800780c */ /* 0x000fe20003f42270 */
[--C-:B------:R-:W-:Y:S01]  /*1f30*/  @P4 IMAD.MOV.U32 R27, RZ, RZ, R4.reuse ;  /* 0x000000ffff1b4224 */ /* 0x100fe200078e0004 */
[----:B------:R-:W-:Y:S01]  /*1f40*/  @P4 MOV R17, R3 ;  /* 0x0000000300114202 */ /* 0x000fe20000000f00 */
[----:B------:R-:W-:Y:S01]  /*1f50*/  @P1 IMAD.MOV.U32 R26, RZ, RZ, R4 ;  /* 0x000000ffff1a1224 */ /* 0x000fe200078e0004 */
[----:B------:R-:W-:Y:S01]  /*1f60*/  @P3 MOV R21, R11 ;  /* 0x0000000b00153202 */ /* 0x000fe20000000f00 */
[----:B------:R-:W-:Y:S01]  /*1f70*/  @P1 IMAD.MOV.U32 R25, RZ, RZ, R5 ;  /* 0x000000ffff191224 */ /* 0x000fe200078e0005 */
[----:B------:R-:W-:Y:S01]  /*1f80*/  @P0 MOV R21, R7 ;  /* 0x0000000700150202 */ /* 0x000fe20000000f00 */
[----:B------:R-:W-:-:S02]  /*1f90*/  @P5 IMAD.MOV.U32 R27, RZ, RZ, R10 ;  /* 0x000000ffff1b5224 */ /* 0x000fc400078e000a */
[--C-:B------:R-:W-:Y:S02]  /*1fa0*/  @P5 IMAD.MOV.U32 R12, RZ, RZ, R11.reuse ;  /* 0x000000ffff0c5224 */ /* 0x100fe400078e000b */
[----:B------:R-:W-:Y:S02]  /*1fb0*/  @P6 IMAD.MOV.U32 R26, RZ, RZ, R10 ;  /* 0x000000ffff1a6224 */ /* 0x000fe400078e000a */
[----:B------:R-:W-:Y:S02]  /*1fc0*/  @P6 IMAD.MOV.U32 R25, RZ, RZ, R11 ;  /* 0x000000ffff196224 */ /* 0x000fe400078e000b */
[--C-:B------:R-:W-:Y:S02]  /*1fd0*/  @P3 IMAD.MOV.U32 R27, RZ, RZ, R6.reuse ;  /* 0x000000ffff1b3224 */ /* 0x100fe400078e0006 */
[----:B------:R-:W-:Y:S02]  /*1fe0*/  @P3 IMAD.MOV.U32 R12, RZ, RZ, R7 ;  /* 0x000000ffff0c3224 */ /* 0x000fe400078e0007 */
[----:B------:R-:W-:-:S02]  /*1ff0*/  @P4 IMAD.MOV.U32 R26, RZ, RZ, R6 ;  /* 0x000000ffff1a4224 */ /* 0x000fc400078e0006 */
[----:B------:R-:W-:Y:S02]  /*2000*/  @P4 IMAD.MOV.U32 R25, RZ, RZ, R7 ;  /* 0x000000ffff194224 */ /* 0x000fe400078e0007 */
[--C-:B------:R-:W-:Y:S02]  /*2010*/  @P2 IMAD.MOV.U32 R27, RZ, RZ, R2.reuse ;  /* 0x000000ffff1b2224 */ /* 0x100fe400078e0002 */
[--C-:B------:R-:W-:Y:S01]  /*2020*/  @P2 IMAD.MOV.U32 R12, RZ, RZ, R3.reuse ;  /* 0x000000ffff0c2224 */ /* 0x100fe200078e0003 */
[----:B------:R-:W-:Y:S01]  /*2030*/  ISETP.EQ.AND P2, PT, R8, -0x10, PT ;  /* 0xfffffff00800780c */ /* 0x000fe20003f42270 */
[----:B------:R-:W-:Y:S02]  /*2040*/  @P5 IMAD.MOV.U32 R26, RZ, RZ, R2 ;  /* 0x000000ffff1a5224 */ /* 0x000fe400078e0002 */
[----:B------:R-:W-:Y:S01]  /*2050*/  @P5 IMAD.MOV.U32 R25, RZ, RZ, R3 ;  /* 0x000000ffff195224 */ /* 0x000fe200078e0003 */
[----:B------:R-:W-:Y:S01]  /*2060*/  PLOP3.LUT P5, PT, PT, PT, UP1, 0x80, 0x0 ;  /* 0x000000000000781c */ /* 0x000fe20003faf018 */
[----:B------:R-:W-:-:S02]  /*2070*/  @P0 IMAD.MOV.U32 R24, RZ, RZ, R4 ;  /* 0x000000ffff180224 */ /* 0x000fc400078e0004 */
[----:B------:R-:W-:Y:S02]  /*2080*/  @P3 IMAD.MOV.U32 R22, RZ, RZ, R10 ;  /* 0x000000ffff163224 */ /* 0x000fe400078e000a */
[----:B------:R-:W-:Y:S02]  /*2090*/  @P0 IMAD.MOV.U32 R22, RZ, RZ, R6 ;  /* 0x000000ffff160224 */ /* 0x000fe400078e0006 */
[----:B------:R-:W-:Y:S02]  /*20a0*/  @P3 IMAD.MOV.U32 R20, RZ, RZ, R2 ;  /* 0x000000ffff143224 */ /* 0x000fe400078e0002 */
[----:B------:R-:W-:Y:S02]  /*20b0*/  @P2 IMAD.MOV.U32 R24, RZ, RZ, R10 ;  /* 0x000000ffff182224 */ /* 0x000fe400078e000a */
[----:B------:R-:W-:Y:S02]  /*20c0*/  @P2 IMAD.MOV.U32 R23, RZ, RZ, R11 ;  /* 0x000000ffff172224 */ /* 0x000fe400078e000b */
[----:B------:R-:W-:-:S02]  /*20d0*/  @P1 IMAD.MOV.U32 R24, RZ, RZ, R6 ;  /* 0x000000ffff181224 */ /* 0x000fc400078e0006 */
[----:B------:R-:W-:Y:S02]  /*20e0*/  @P1 IMAD.MOV.U32 R23, RZ, RZ, R7 ;  /* 0x000000ffff171224 */ /* 0x000fe400078e0007 */
[--C-:B------:R-:W-:Y:S02]  /*20f0*/  @P6 IMAD.MOV.U32 R24, RZ, RZ, R2.reuse ;  /* 0x000000ffff186224 */ /* 0x100fe400078e0002 */
[--C-:B------:R-:W-:Y:S02]  /*2100*/  @P2 IMAD.MOV.U32 R22, RZ, RZ, R2.reuse ;  /* 0x000000ffff162224 */ /* 0x100fe400078e0002 */
[--C-:B------:R-:W-:Y:S02]  /*2110*/  @P4 IMAD.MOV.U32 R18, RZ, RZ, R2.reuse ;  /* 0x000000ffff124224 */ /* 0x100fe400078e0002 */
[----:B------:R-:W-:Y:S02]  /*2120*/  @P0 IMAD.MOV.U32 R14, RZ, RZ, R2 ;  /* 0x000000ffff0e0224 */ /* 0x000fe400078e0002 */
[----:B------:R-:W-:-:S02]  /*2130*/  @P6 IMAD.MOV.U32 R23, RZ, RZ, R3 ;  /* 0x000000ffff176224 */ /* 0x000fc400078e0003 */
[--C-:B------:R-:W-:Y:S02]  /*2140*/  @P2 IMAD.MOV.U32 R21, RZ, RZ, R3.reuse ;  /* 0x000000ffff152224 */ /* 0x100fe400078e0003 */
[--C-:B------:R-:W-:Y:S02]  /*2150*/  @P3 IMAD.MOV.U32 R19, RZ, RZ, R3.reuse ;  /* 0x000000ffff133224 */ /* 0x100fe400078e0003 */
[--C-:B------:R-:W-:Y:S02]  /*2160*/  @P1 IMAD.MOV.U32 R15, RZ, RZ, R3.reuse ;  /* 0x000000ffff0f1224 */ /* 0x100fe400078e0003 */
[----:B------:R-:W-:Y:S02]  /*2170*/  @P0 IMAD.MOV.U32 R13, RZ, RZ, R3 ;  /* 0x000000ffff0d0224 */ /* 0x000fe400078e0003 */
[----:B------:R-:W-:Y:S01]  /*2180*/  VIADD R31, R31, 0x10 ;  /* 0x000000101f1f7836 */ /* 0x000fe20000000000 */
[----:B------:R-:W-:Y:S06]  /*2190*/  @P5 BRA `(.L_x_68903) ;  /* 0xffffffe800c85947 */ /* 0x000fec000383ffff */
.L_x_68902:
[----:B------:R-:W-:-:S06]  /*21a0*/  UISETP.GT.AND UP1, UPT, UR4, 0x4, UPT ;  /* 0x000000040400788c */ /* 0x000fcc000bf24270 */
[----:B------:R-:W-:-:S13]  /*21b0*/  PLOP3.LUT P0, PT, PT, PT, UP1, 0x80, 0x0 ;  /* 0x000000000000781c */ /* 0x000fda0003f0f018 */
[----:B------:R-:W-:Y:S05]  /*21c0*/  @!P0 BRA `(.L_x_68904) ;  /* 0x0000000800b88947 */ /* 0x000fea0003800000 */
[----:B------:R-:W0:Y:S01]  /*21d0*/  S2UR UR6, SR_CgaCtaId ;  /* 0x00000000000679c3 */ /* 0x000e220000008800 */
[----:B------:R-:W-:Y:S01]  /*21e0*/  UMOV UR5, 0x400 ;  /* 0x0000040000057882 */ /* 0x000fe20000000000 */
[----:B------:R-:W-:Y:S01]  /*21f0*/  IMAD R2, R30, 0x12, R31 ;  /* 0x000000121e027824 */ /* 0x000fe200078e021f */
[----:B------:R-:W-:Y:S02]  /*2200*/  UIADD3 UR5, UR5, 0x170, URZ ;  /* 0x0000017005057890 */ /* 0x000fe4000fffe03f */
[----:B------:R-:W-:Y:S02]  /*2210*/  UPLOP3.LUT UP0, UPT, UPT, UPT, UPT, 0x40, 0x0 ;  /* 0x000000000000789c */ /* 0x000fe40003f0e870 */
[----:B------:R-:W-:Y:S02]  /*2220*/  UIADD3 UR4, UR4, -0x8, URZ ;  /* 0xfffffff804047890 */ /* 0x000fe4000fffe03f */
[----:B0-----:R-:W-:-:S06]  /*2230*/  ULEA UR5, UR6, UR5, 0x18 ;  /* 0x0000000506057291 */ /* 0x001fcc000f8ec03f */
[----:B------:R-:W-:Y:S01]  /*2240*/  LEA R28, R2, UR5, 0x2 ;  /* 0x00000005021c7c11 */ /* 0x000fe2000f8e10ff */
[----:B------:R-:W-:-:S04]  /*2250*/  IMAD.SHL.U32 R2, R31, 0x4, RZ ;  /* 0x000000041f027824 */ /* 0x000fc800078e00ff */
[----:B------:R-:W0:Y:S01]  /*2260*/  LDS.64 R10, [R28] ;  /* 0x000000001c0a7984 */ /* 0x000e220000000a00 */
[C---:B------:R-:W-:Y:S02]  /*2270*/  ISETP.EQ.AND P1, PT, R2.reuse, 0x38, PT ;  /* 0x000000380200780c */ /* 0x040fe40003f22270 */
[C---:B------:R-:W-:Y:S01]  /*2280*/  ISETP.EQ.AND P5, PT, R2.reuse, 0x20, PT ;  /* 0x000000200200780c */ /* 0x040fe20003fa2270 */
[----:B------:R-:W1:Y:S01]  /*2290*/  LDS.64 R4, [R28+0x20] ;  /* 0x000020001c047984 */ /* 0x000e620000000a00 */
[C---:B------:R-:W-:Y:S02]  /*22a0*/  ISETP.EQ.AND P0, PT, R2.reuse, RZ, PT ;  /* 0x000000ff0200720c */ /* 0x040fe40003f02270 */
[C---:B------:R-:W-:Y:S01]  /*22b0*/  ISETP.EQ.AND P6, PT, R2.reuse, 0x28, PT ;  /* 0x000000280200780c */ /* 0x040fe20003fc2270 */
[----:B------:R-:W2:Y:S01]  /*22c0*/  LDS.64 R6, [R28+0x8] ;  /* 0x000008001c067984 */ /* 0x000ea20000000a00 */
[C---:B------:R-:W-:Y:S02]  /*22d0*/  ISETP.EQ.AND P2, PT, R2.reuse, 0x18, PT ;  /* 0x000000180200780c */ /* 0x040fe40003f42270 */
[C---:B------:R-:W-:Y:S01]  /*22e0*/  ISETP.EQ.AND P4, PT, R2.reuse, 0x8, PT ;  /* 0x000000080200780c */ /* 0x040fe20003f82270 */
[----:B------:R-:W3:Y:S01]  /*22f0*/  LDS.64 R8, [R28+0x28] ;  /* 0x000028001c087984 */ /* 0x000ee20000000a00 */
[C---:B------:R-:W-:Y:S01]  /*2300*/  ISETP.EQ.AND P3, PT, R2.reuse, 0x10, PT ;  /* 0x000000100200780c */ /* 0x040fe20003f62270 */
[--C-:B0-----:R-:W-:Y:S01]  /*2310*/  @P1 IMAD.MOV.U32 R14, RZ, RZ, R10.reuse ;  /* 0x000000ffff0e1224 */ /* 0x101fe200078e000a */
[----:B------:R-:W-:Y:S01]  /*2320*/  @P1 MOV R13, R11 ;  /* 0x0000000b000d1202 */ /* 0x000fe20000000f00 */
[----:B------:R-:W-:Y:S01]  /*2330*/  @P5 IMAD.MOV.U32 R20, RZ, RZ, R10 ;  /* 0x000000ffff145224 */ /* 0x000fe200078e000a */
[----:B------:R-:W-:Y:S01]  /*2340*/  ISETP.EQ.AND P1, PT, R2, 0x30, PT ;  /* 0x000000300200780c */ /* 0x000fe20003f22270 */
[----:B------:R-:W-:Y:S01]  /*2350*/  @P5 IMAD.MOV.U32 R19, RZ, RZ, R11 ;  /* 0x000000ffff135224 */ /* 0x000fe200078e000b */
[----:B-1----:R-:W-:Y:S01]  /*2360*/  @P0 MOV R19, R5 ;  /* 0x0000000500130202 */ /* 0x002fe20000000f00 */
[----:B------:R-:W-:Y:S01]  /*2370*/  @P0 IMAD.MOV.U32 R20, RZ, RZ, R4 ;  /* 0x000000ffff140224 */ /* 0x000fe200078e0004 */
[-C--:B------:R-:W-:Y:S01]  /*2380*/  @P6 MOV R17, R11.reuse ;  /* 0x0000000b00116202 */ /* 0x080fe20000000f00 */
[--C-:B------:R-:W-:Y:S01]  /*2390*/  @P6 IMAD.MOV.U32 R18, RZ, RZ, R10.reuse ;  /* 0x000000ffff126224 */ /* 0x100fe200078e000a */
[----:B------:R-:W-:Y:S01]  /*23a0*/  @P0 MOV R12, R11 ;  /* 0x0000000b000c0202 */ /* 0x000fe20000000f00 */
[----:B------:R-:W-:-:S02]  /*23b0*/  @P2 IMAD.MOV.U32 R22, RZ, RZ, R10 ;  /* 0x000000ffff162224 */ /* 0x000fc400078e000a */
[----:B------:R-:W-:Y:S01]  /*23c0*/  @P3 MOV R23, R11 ;  /* 0x0000000b00173202 */ /* 0x000fe20000000f00 */
[----:B------:R-:W-:Y:S02]  /*23d0*/  @P2 IMAD.MOV.U32 R21, RZ, RZ, R11 ;  /* 0x000000ffff152224 */ /* 0x000fe400078e000b */
[----:B------:R-:W-:Y:S02]  /*23e0*/  @P2 IMAD.MOV.U32 R14, RZ, RZ, R4 ;  /* 0x000000ffff0e2224 */ /* 0x000fe400078e0004 */
[----:B------:R-:W-:Y:S01]  /*23f0*/  @P2 IMAD.MOV.U32 R13, RZ, RZ, R5 ;  /* 0x000000ffff0d2224 */ /* 0x000fe200078e0005 */
[----:B--2---:R-:W-:Y:S01]  /*2400*/  @P1 MOV R13, R7 ;  /* 0x00000007000d1202 */ /* 0x004fe20000000f00 */
[----:B------:R-:W-:Y:S02]  /*2410*/  @P2 IMAD.MOV.U32 R20, RZ, RZ, R6 ;  /* 0x000000ffff142224 */ /* 0x000fe400078e0006 */
[----:B------:R-:W-:Y:S01]  /*2420*/  @P2 IMAD.MOV.U32 R19, RZ, RZ, R7 ;  /* 0x000000ffff132224 */ /* 0x000fe200078e0007 */
[----:B------:R-:W-:Y:S01]  /*2430*/  ISETP.EQ.AND P2, PT, R2, -0x20, PT ;  /* 0xffffffe00200780c */ /* 0x000fe20003f42270 */
[----:B------:R-:W-:-:S02]  /*2440*/  @P1 IMAD.MOV.U32 R16, RZ, RZ, R10 ;  /* 0x000000ffff101224 */ /* 0x000fc400078e000a */
[----:B------:R-:W-:Y:S01]  /*2450*/  @P1 IMAD.MOV.U32 R15, RZ, RZ, R11 ;  /* 0x000000ffff0f1224 */ /* 0x000fe200078e000b */
[----:B------:R-:W-:Y:S01]  /*2460*/  @P3 MOV R15, R5 ;  /* 0x00000005000f3202 */ /* 0x000fe20000000f00 */
[--C-:B------:R-:W-:Y:S02]  /*2470*/  @P4 IMAD.MOV.U32 R18, RZ, RZ, R4.reuse ;  /* 0x000000ffff124224 */ /* 0x100fe400078e0004 */
[----:B------:R-:W-:Y:S02]  /*2480*/  @P4 IMAD.MOV.U32 R17, RZ, RZ, R5 ;  /* 0x000000ffff114224 */ /* 0x000fe400078e0005 */
[----:B------:R-:W-:Y:S02]  /*2490*/  @P3 IMAD.MOV.U32 R16, RZ, RZ, R4 ;  /* 0x000000ffff103224 */ /* 0x000fe400078e0004 */
[--C-:B------:R-:W-:Y:S02]  /*24a0*/  @P5 IMAD.MOV.U32 R18, RZ, RZ, R6.reuse ;  /* 0x000000ffff125224 */ /* 0x100fe400078e0006 */
[----:B------:R-:W-:Y:S01]  /*24b0*/  @P5 IMAD.MOV.U32 R17, RZ, RZ, R7 ;  /* 0x000000ffff115224 */ /* 0x000fe200078e0007 */
[----:B------:R-:W-:Y:S01]  /*24c0*/  ISETP.EQ.AND P5, PT, R2, -0x8, PT ;  /* 0xfffffff80200780c */ /* 0x000fe20003fa2270 */
[----:B------:R-:W-:-:S02]  /*24d0*/  @P6 IMAD.MOV.U32 R16, RZ, RZ, R6 ;  /* 0x000000ffff106224 */ /* 0x000fc400078e0006 */
[----:B------:R-:W-:Y:S01]  /*24e0*/  @P6 IMAD.MOV.U32 R15, RZ, RZ, R7 ;  /* 0x000000ffff0f6224 */ /* 0x000fe200078e0007 */
[C---:B------:R-:W-:Y:S01]  /*24f0*/  ISETP.EQ.AND P6, PT, R2.reuse, -0x28, PT ;  /* 0xffffffd80200780c */ /* 0x040fe20003fc2270 */
[----:B------:R-:W-:Y:S02]  /*2500*/  @P0 IMAD.MOV.U32 R27, RZ, RZ, R10 ;  /* 0x000000ffff1b0224 */ /* 0x000fe400078e000a */
[----:B------:R-:W-:Y:S02]  /*2510*/  @P2 IMAD.MOV.U32 R27, RZ, RZ, R4 ;  /* 0x000000ffff1b2224 */ /* 0x000fe400078e0004 */
[----:B------:R-:W-:Y:S02]  /*2520*/  @P2 IMAD.MOV.U32 R12, RZ, RZ, R5 ;  /* 0x000000ffff0c2224 */ /* 0x000fe400078e0005 */
[--C-:B------:R-:W-:Y:S01]  /*2530*/  @P1 IMAD.MOV.U32 R14, RZ, RZ, R6.reuse ;  /* 0x000000ffff0e1224 */ /* 0x100fe200078e0006 */
[----:B------:R-:W-:Y:S01]  /*2540*/  ISETP.EQ.AND P1, PT, R2, -0x18, PT ;  /* 0xffffffe80200780c */ /* 0x000fe20003f22270 */
[----:B------:R-:W-:Y:S01]  /*2550*/  @P5 IMAD.MOV.U32 R27, RZ, RZ, R6 ;  /* 0x000000ffff1b5224 */ /* 0x000fe200078e0006 */
[----:B------:R-:W-:Y:S01]  /*2560*/  @P5 MOV R21, R5 ;  /* 0x0000000500155202 */ /* 0x000fe20000000f00 */
[----:B------:R-:W-:Y:S01]  /*2570*/  @P5 IMAD.MOV.U32 R12, RZ, RZ, R7 ;  /* 0x000000ffff0c5224 */ /* 0x000fe200078e0007 */
[----:B---3--:R-:W-:Y:S01]  /*2580*/  @P5 MOV R20, R8 ;  /* 0x0000000800145202 */ /* 0x008fe20000000f00 */
[----:B------:R-:W-:-:S02]  /*2590*/  @P6 IMAD.MOV.U32 R27, RZ, RZ, R8 ;  /* 0x000000ffff1b6224 */ /* 0x000fc400078e0008 */
[----:B------:R-:W-:Y:S01]  /*25a0*/  @P6 IMAD.MOV.U32 R12, RZ, RZ, R9 ;  /* 0x000000ffff0c6224 */ /* 0x000fe200078e0009 */
[----:B------:R-:W-:Y:S01]  /*25b0*/  ISETP.EQ.AND P6, PT, R2, -0x10, PT ;  /* 0xfffffff00200780c */ /* 0x000fe20003fc2270 */
[--C-:B------:R-:W-:Y:S01]  /*25c0*/  @P4 IMAD.MOV.U32 R26, RZ, RZ, R10.reuse ;  /* 0x000000ffff1a4224 */ /* 0x100fe200078e000a */
[----:B------:R-:W0:Y:S01]  /*25d0*/  LDS.64 R2, [R28+0x10] ;  /* 0x000010001c027984 */ /* 0x000e220000000a00 */
[----:B------:R-:W-:Y:S02]  /*25e0*/  @P3 IMAD.MOV.U32 R24, RZ, RZ, R10 ;  /* 0x000000ffff183224 */ /* 0x000fe400078e000a */
[----:B------:R-:W-:Y:S02]  /*25f0*/  @P4 IMAD.MOV.U32 R25, RZ, RZ, R11 ;  /* 0x000000ffff194224 */ /* 0x000fe400078e000b */
[--C-:B------:R-:W-:Y:S01]  /*2600*/  @P1 IMAD.MOV.U32 R26, RZ, RZ, R4.reuse ;  /* 0x000000ffff1a1224 */ /* 0x100fe200078e0004 */
[----:B------:R-:W1:Y:S01]  /*2610*/  LDS.64 R10, [R28+0x30] ;  /* 0x000030001c0a7984 */ /* 0x000e620000000a00 */
[----:B------:R-:W-:-:S02]  /*2620*/  @P5 IMAD.MOV.U32 R22, RZ, RZ, R4 ;  /* 0x000000ffff165224 */ /* 0x000fc400078e0004 */
[--C-:B------:R-:W-:Y:S02]  /*2630*/  @P1 IMAD.MOV.U32 R25, RZ, RZ, R5.reuse ;  /* 0x000000ffff191224 */ /* 0x100fe400078e0005 */
[----:B------:R-:W-:Y:S02]  /*2640*/  @P6 IMAD.MOV.U32 R24, RZ, RZ, R4 ;  /* 0x000000ffff186224 */ /* 0x000fe400078e0004 */
[----:B------:R-:W-:Y:S01]  /*2650*/  @P6 IMAD.MOV.U32 R23, RZ, RZ, R5 ;  /* 0x000000ffff176224 */ /* 0x000fe200078e0005 */
[----:B------:R-:W-:Y:S01]  /*2660*/  @P4 MOV R23, R7 ;  /* 0x0000000700174202 */ /* 0x000fe20000000f00 */
[----:B------:R-:W2:Y:S01]  /*2670*/  LDS.64 R4, [R28+0x18] ;  /* 0x000018001c047984 */ /* 0x000ea20000000a00 */
[--C-:B------:R-:W-:Y:S02]  /*2680*/  @P0 IMAD.MOV.U32 R26, RZ, RZ, R6.reuse ;  /* 0x000000ffff1a0224 */ /* 0x100fe400078e0006 */
[--C-:B------:R-:W-:Y:S02]  /*2690*/  @P4 IMAD.MOV.U32 R24, RZ, RZ, R6.reuse ;  /* 0x000000ffff184224 */ /* 0x100fe400078e0006 */
[----:B------:R-:W-:-:S02]  /*26a0*/  @P3 IMAD.MOV.U32 R22, RZ, RZ, R6 ;  /* 0x000000ffff163224 */ /* 0x000fc400078e0006 */
[----:B------:R-:W-:Y:S02]  /*26b0*/  VIADD R6, R31, 0x4 ;  /* 0x000000041f067836 */ /* 0x000fe40000000000 */
[----:B------:R-:W-:Y:S02]  /*26c0*/  @P0 IMAD.MOV.U32 R25, RZ, RZ, R7 ;  /* 0x000000ffff190224 */ /* 0x000fe400078e0007 */
[----:B------:R-:W-:Y:S02]  /*26d0*/  IMAD.SHL.U32 R29, R6, 0x4, RZ ;  /* 0x00000004061d7824 */ /* 0x000fe400078e00ff */
[--C-:B------:R-:W-:Y:S02]  /*26e0*/  @P2 IMAD.MOV.U32 R26, RZ, RZ, R8.reuse ;  /* 0x000000ffff1a2224 */ /* 0x100fe400078e0008 */
[----:B------:R-:W-:Y:S01]  /*26f0*/  @P2 IMAD.MOV.U32 R25, RZ, RZ, R9 ;  /* 0x000000ffff192224 */ /* 0x000fe200078e0009 */
[C---:B------:R-:W-:Y:S01]  /*2700*/  ISETP.EQ.AND P2, PT, R29.reuse, 0x38, PT ;  /* 0x000000381d00780c */ /* 0x040fe20003f42270 */
[----:B------:R-:W-:Y:S01]  /*2710*/  @P3 IMAD.MOV.U32 R21, RZ, RZ, R7 ;  /* 0x000000ffff153224 */ /* 0x000fe200078e0007 */
[----:B------:R-:W-:Y:S01]  /*2720*/  @P6 MOV R21, R9 ;  /* 0x0000000900156202 */ /* 0x000fe20000000f00 */
[----:B------:R-:W3:Y:S01]  /*2730*/  LDS.64 R6, [R28+0x38] ;  /* 0x000038001c067984 */ /* 0x000ee20000000a00 */
[--C-:B------:R-:W-:Y:S01]  /*2740*/  @P6 IMAD.MOV.U32 R22, RZ, RZ, R8.reuse ;  /* 0x000000ffff166224 */ /* 0x100fe200078e0008 */
[----:B------:R-:W-:Y:S01]  /*2750*/  ISETP.EQ.AND P6, PT, R29, 0x20, PT ;  /* 0x000000201d00780c */ /* 0x000fe20003fc2270 */
[----:B------:R-:W-:-:S02]  /*2760*/  @P1 IMAD.MOV.U32 R24, RZ, RZ, R8 ;  /* 0x000000ffff181224 */ /* 0x000fc400078e0008 */
[--C-:B------:R-:W-:Y:S02]  /*2770*/  @P4 IMAD.MOV.U32 R16, RZ, RZ, R8.reuse ;  /* 0x000000ffff104224 */ /* 0x100fe400078e0008 */
[----:B------:R-:W-:Y:S02]  /*2780*/  @P3 IMAD.MOV.U32 R14, RZ, RZ, R8 ;  /* 0x000000ffff0e3224 */ /* 0x000fe400078e0008 */
[--C-:B------:R-:W-:Y:S01]  /*2790*/  @P1 IMAD.MOV.U32 R23, RZ, RZ, R9.reuse ;  /* 0x000000ffff171224 */ /* 0x100fe200078e0009 */
[C---:B------:R-:W-:Y:S01]  /*27a0*/  ISETP.EQ.AND P1, PT, R29.reuse, RZ, PT ;  /* 0x000000ff1d00720c */ /* 0x040fe20003f22270 */
[--C-:B------:R-:W-:Y:S01]  /*27b0*/  @P4 IMAD.MOV.U32 R15, RZ, RZ, R9.reuse ;  /* 0x000000ffff0f4224 */ /* 0x100fe200078e0009 */
[C---:B------:R-:W-:Y:S01]  /*27c0*/  ISETP.EQ.AND P4, PT, R29.reuse, 0x28, PT ;  /* 0x000000281d00780c */ /* 0x040fe20003f82270 */
[--C-:B------:R-:W-:Y:S01]  /*27d0*/  @P3 IMAD.MOV.U32 R13, RZ, RZ, R9.reuse ;  /* 0x000000ffff0d3224 */ /* 0x100fe200078e0009 */
[-C--:B0-----:R-:W-:Y:S01]  /*27e0*/  @P2 MOV R13, R3.reuse ;  /* 0x00000003000d2202 */ /* 0x081fe20000000f00 */
[--C-:B------:R-:W-:Y:S01]  /*27f0*/  @P5 IMAD.MOV.U32 R19, RZ, RZ, R9.reuse ;  /* 0x000000ffff135224 */ /* 0x100fe200078e0009 */
[C---:B------:R-:W-:Y:S01]  /*2800*/  ISETP.EQ.AND P5, PT, R29.reuse, 0x18, PT ;  /* 0x000000181d00780c */ /* 0x040fe20003fa2270 */
[----:B------:R-:W-:Y:S01]  /*2810*/  @P2 IMAD.MOV.U32 R14, RZ, RZ, R2 ;  /* 0x000000ffff0e2224 */ /* 0x000fe200078e0002 */
[C---:B------:R-:W-:Y:S01]  /*2820*/  ISETP.EQ.AND P3, PT, R29.reuse, 0x8, PT ;  /* 0x000000081d00780c */ /* 0x040fe20003f62270 */
[----:B------:R-:W-:Y:S01]  /*2830*/  @P0 IMAD.MOV.U32 R18, RZ, RZ, R8 ;  /* 0x000000ffff120224 */ /* 0x000fe200078e0008 */
[C---:B------:R-:W-:Y:S01]  /*2840*/  ISETP.EQ.AND P2, PT, R29.reuse, 0x30, PT ;  /* 0x000000301d00780c */ /* 0x040fe20003f42270 */
[----:B------:R-:W-:Y:S01]  /*2850*/  @P0 IMAD.MOV.U32 R17, RZ, RZ, R9 ;  /* 0x000000ffff110224 */ /* 0x000fe200078e0009 */
[----:B------:R-:W-:Y:S01]  /*2860*/  ISETP.EQ.AND P0, PT, R29, 0x10, PT ;  /* 0x000000101d00780c */ /* 0x000fe20003f02270 */
[----:B------:R-:W-:Y:S01]  /*2870*/  @P6 IMAD.MOV.U32 R20, RZ, RZ, R2 ;  /* 0x000000ffff146224 */ /* 0x000fe200078e0002 */
[----:B------:R-:W-:Y:S01]  /*2880*/  @P1 MOV R12, R3 ;  /* 0x00000003000c1202 */ /* 0x000fe20000000f00 */
[----:B------:R-:W-:Y:S01]  /*2890*/  @P6 IMAD.MOV.U32 R19, RZ, RZ, R3 ;  /* 0x000000ffff136224 */ /* 0x000fe200078e0003 */
[----:B-1----:R-:W-:Y:S01]  /*28a0*/  @P1 MOV R19, R11 ;  /* 0x0000000b00131202 */ /* 0x002fe20000000f00 */
[----:B------:R-:W-:Y:S01]  /*28b0*/  @P1 IMAD.MOV.U32 R20, RZ, RZ, R10 ;  /* 0x000000ffff141224 */ /* 0x000fe200078e000a */
[----:B------:R-:W-:Y:S01]  /*28c0*/  @P4 MOV R17, R3 ;  /* 0x0000000300114202 */ /* 0x000fe20000000f00 */
[----:B------:R-:W-:-:S02]  /*28d0*/  @P4 IMAD.MOV.U32 R18, RZ, RZ, R2 ;  /* 0x000000ffff124224 */ /* 0x000fc400078e0002 */
[----:B------:R-:W-:Y:S02]  /*28e0*/  @P5 IMAD.MOV.U32 R22, RZ, RZ, R2 ;  /* 0x000000ffff165224 */ /* 0x000fe400078e0002 */
[----:B------:R-:W-:Y:S02]  /*28f0*/  @P5 IMAD.MOV.U32 R21, RZ, RZ, R3 ;  /* 0x000000ffff155224 */ /* 0x000fe400078e0003 */
[----:B------:R-:W-:Y:S01]  /*2900*/  @P5 IMAD.MOV.U32 R14, RZ, RZ, R10 ;  /* 0x000000ffff0e5224 */ /* 0x000fe200078e000a */
[----:B------:R-:W-:Y:S01]  /*2910*/  @P0 MOV R23, R3 ;  /* 0x0000000300170202 */ /* 0x000fe20000000f00 */
        /* <DEDUP_REMOVED lines=18> */
[----:B------:R-:W-:Y:S01]  /*2a40*/  @P1 IMAD.MOV.U32 R27, RZ, RZ, R2 ;  /* 0x000000ffff1b1224 */ /* 0x000fe200078e0002 */
[----:B------:R-:W-:Y:S01]  /*2a50*/  @P1 MOV R17, R7 ;  /* 0x0000000700111202 */ /* 0x000fe20000000f00 */
[----:B------:R-:W-:-:S02]  /*2a60*/  @P5 IMAD.MOV.U32 R27, RZ, RZ, R10 ;  /* 0x000000ffff1b5224 */ /* 0x000fc400078e000a */
[----:B------:R-:W-:Y:S02]  /*2a70*/  @P5 IMAD.MOV.U32 R12, RZ, RZ, R11 ;  /* 0x000000ffff0c5224 */ /* 0x000fe400078e000b */
[--C-:B------:R-:W-:Y:S01]  /*2a80*/  @P2 IMAD.MOV.U32 R14, RZ, RZ, R4.reuse ;  /* 0x000000ffff0e2224 */ /* 0x100fe200078e0004 */
[C---:B------:R-:W-:Y:S01]  /*2a90*/  ISETP.EQ.AND P2, PT, R29.reuse, -0x18, PT ;  /* 0xffffffe81d00780c */ /* 0x040fe20003f42270 */
        /* <DEDUP_REMOVED lines=10> */
[--C-:B------:R-:W-:Y:S02]  /*2b40*/  @P2 IMAD.MOV.U32 R26, RZ, RZ, R10.reuse ;  /* 0x000000ffff1a2224 */ /* 0x100fe400078e000a */
[--C-:B------:R-:W-:Y:S02]  /*2b50*/  @P6 IMAD.MOV.U32 R22, RZ, RZ, R10.reuse ;  /* 0x000000ffff166224 */ /* 0x100fe400078e000a */
[----:B------:R-:W-:Y:S02]  /*2b60*/  @P2 IMAD.MOV.U32 R25, RZ, RZ, R11 ;  /* 0x000000ffff192224 */ /* 0x000fe400078e000b */
[----:B------:R-:W-:-:S02]  /*2b70*/  @P4 IMAD.MOV.U32 R24, RZ, RZ, R10 ;  /* 0x000000ffff184224 */ /* 0x000fc400078e000a */
[----:B------:R-:W-:Y:S02]  /*2b80*/  @P4 IMAD.MOV.U32 R23, RZ, RZ, R11 ;  /* 0x000000ffff174224 */ /* 0x000fe400078e000b */
[--C-:B------:R-:W-:Y:S02]  /*2b90*/  @P1 IMAD.MOV.U32 R26, RZ, RZ, R4.reuse ;  /* 0x000000ffff1a1224 */ /* 0x100fe400078e0004 */
[--C-:B------:R-:W-:Y:S02]  /*2ba0*/  @P3 IMAD.MOV.U32 R24, RZ, RZ, R4.reuse ;  /* 0x000000ffff183224 */ /* 0x100fe400078e0004 */
[----:B------:R-:W-:Y:S02]  /*2bb0*/  @P0 IMAD.MOV.U32 R22, RZ, RZ, R4 ;  /* 0x000000ffff160224 */ /* 0x000fe400078e0004 */
[--C-:B------:R-:W-:Y:S02]  /*2bc0*/  @P1 IMAD.MOV.U32 R25, RZ, RZ, R5.reuse ;  /* 0x000000ffff191224 */ /* 0x100fe400078e0005 */
[----:B------:R-:W-:-:S02]  /*2bd0*/  @P3 IMAD.MOV.U32 R23, RZ, RZ, R5 ;  /* 0x000000ffff173224 */ /* 0x000fc400078e0005 */
[--C-:B------:R-:W-:Y:S02]  /*2be0*/  @P5 IMAD.MOV.U32 R26, RZ, RZ, R6.reuse ;  /* 0x000000ffff1a5224 */ /* 0x100fe400078e0006 */
[--C-:B------:R-:W-:Y:S02]  /*2bf0*/  @P2 IMAD.MOV.U32 R24, RZ, RZ, R6.reuse ;  /* 0x000000ffff182224 */ /* 0x100fe400078e0006 */
[--C-:B------:R-:W-:Y:S02]  /*2c00*/  @P4 IMAD.MOV.U32 R22, RZ, RZ, R6.reuse ;  /* 0x000000ffff164224 */ /* 0x100fe400078e0006 */
[--C-:B------:R-:W-:Y:S02]  /*2c10*/  @P6 IMAD.MOV.U32 R20, RZ, RZ, R6.reuse ;  /* 0x000000ffff146224 */ /* 0x100fe400078e0006 */
        /* <DEDUP_REMOVED lines=8> */
[----:B------:R-:W-:-:S07]  /*2ca0*/  VIADD R31, R31, 0x8 ;  /* 0x000000081f1f7836 */ /* 0x000fce0000000000 */
.L_x_68904:
[----:B------:R-:W-:-:S06]  /*2cb0*/  UISETP.NE.OR UP0, UPT, UR4, URZ, UP0 ;  /* 0x0000003f0400728c */ /* 0x000fcc0008705670 */
[----:B------:R-:W-:-:S13]  /*2cc0*/  PLOP3.LUT P0, PT, PT, PT, UP0, 0x80, 0x0 ;  /* 0x000000000000781c */ /* 0x000fda0003f0f008 */
[----:B------:R-:W-:Y:S05]  /*2cd0*/  @!P0 BRA `(.L_x_68900) ;  /* 0x0000000400708947 */ /* 0x000fea0003800000 */
.L_x_68901:
[----:B------:R-:W0:Y:S01]  /*2ce0*/  S2UR UR6, SR_CgaCtaId ;  /* 0x00000000000679c3 */ /* 0x000e220000008800 */
[----:B------:R-:W-:Y:S02]  /*2cf0*/  UMOV UR5, 0x400 ;  /* 0x0000040000057882 */ /* 0x000fe40000000000 */
[----:B------:R-:W-:-:S04]  /*2d00*/  UIADD3 UR5, UR5, 0x170, URZ ;  /* 0x0000017005057890 */ /* 0x000fc8000fffe03f */
[----:B0-----:R-:W-:-:S12]  /*2d10*/  ULEA UR5, UR6, UR5, 0x18 ;  /* 0x0000000506057291 */ /* 0x001fd8000f8ec03f */
.L_x_68905:
[----:B------:R-:W-:Y:S01]  /*2d20*/  IMAD R2, R30, 0x12, R31 ;  /* 0x000000121e027824 */ /* 0x000fe200078e021f */
[----:B------:R-:W-:Y:S01]  /*2d30*/  UIADD3 UR4, UR4, -0x4, URZ ;  /* 0xfffffffc04047890 */ /* 0x000fe2000fffe03f */
[C---:B------:R-:W-:Y:S02]  /*2d40*/  IMAD.SHL.U32 R10, R31.reuse, 0x4, RZ ;  /* 0x000000041f0a7824 */ /* 0x040fe400078e00ff */
[----:B------:R-:W-:Y:S01]  /*2d50*/  VIADD R31, R31, 0x4 ;  /* 0x000000041f1f7836 */ /* 0x000fe20000000000 */
[----:B------:R-:W-:Y:S02]  /*2d60*/  LEA R8, R2, UR5, 0x2 ;  /* 0x0000000502087c11 */ /* 0x000fe4000f8e10ff */
        /* <DEDUP_REMOVED lines=9> */
[----:B------:R-:W-:-:S03]  /*2e00*/  ISETP.EQ.AND P0, PT, R10, 0x10, PT ;  /* 0x000000100a00780c */ /* 0x000fc60003f02270 */
[----:B------:R-:W3:Y:S01]  /*2e10*/  LDS.64 R8, [R8+0x28] ;  /* 0x0000280008087984 */ /* 0x000ee20000000a00 */
[--C-:B0-----:R-:W-:Y:S01]  /*2e20*/  @P3 IMAD.MOV.U32 R14, RZ, RZ, R2.reuse ;  /* 0x000000ffff0e3224 */ /* 0x101fe200078e0002 */
[----:B------:R-:W-:Y:S01]  /*2e30*/  @P3 MOV R13, R3 ;  /* 0x00000003000d3202 */ /* 0x000fe20000000f00 */
[----:B------:R-:W-:Y:S01]  /*2e40*/  @P5 IMAD.MOV.U32 R20, RZ, RZ, R2 ;  /* 0x000000ffff145224 */ /* 0x000fe200078e0002 */
[----:B------:R-:W-:Y:S01]  /*2e50*/  ISETP.EQ.AND P3, PT, R10, 0x30, PT ;  /* 0x000000300a00780c */ /* 0x000fe20003f62270 */
[----:B------:R-:W-:Y:S01]  /*2e60*/  @P5 IMAD.MOV.U32 R19, RZ, RZ, R3 ;  /* 0x000000ffff135224 */ /* 0x000fe200078e0003 */
[----:B-1----:R-:W-:Y:S01]  /*2e70*/  @P2 MOV R19, R5 ;  /* 0x0000000500132202 */ /* 0x002fe20000000f00 */
[--C-:B------:R-:W-:Y:S01]  /*2e80*/  @P2 IMAD.MOV.U32 R20, RZ, RZ, R4.reuse ;  /* 0x000000ffff142224 */ /* 0x100fe200078e0004 */
[-C--:B------:R-:W-:Y:S01]  /*2e90*/  @P6 MOV R17, R3.reuse ;  /* 0x0000000300116202 */ /* 0x080fe20000000f00 */
[----:B------:R-:W-:Y:S01]  /*2ea0*/  @P4 IMAD.MOV.U32 R14, RZ, RZ, R4 ;  /* 0x000000ffff0e4224 */ /* 0x000fe200078e0004 */
        /* <DEDUP_REMOVED lines=15> */
[----:B------:R-:W-:Y:S01]  /*2fa0*/  @P3 IMAD.MOV.U32 R14, RZ, RZ, R6 ;  /* 0x000000ffff0e3224 */ /* 0x000fe200078e0006 */
[C---:B------:R-:W-:Y:S01]  /*2fb0*/  ISETP.EQ.AND P3, PT, R10.reuse, -0x18, PT ;  /* 0xffffffe80a00780c */ /* 0x040fe20003f62270 */
        /* <DEDUP_REMOVED lines=8> */
[--C-:B------:R-:W-:Y:S01]  /*3040*/  @P2 IMAD.MOV.U32 R27, RZ, RZ, R2.reuse ;  /* 0x000000ffff1b2224 */ /* 0x100fe200078e0002 */
[----:B------:R-:W-:Y:S01]  /*3050*/  @P2 MOV R17, R9 ;  /* 0x0000000900112202 */ /* 0x000fe20000000f00 */
[----:B------:R-:W-:-:S02]  /*3060*/  @P1 IMAD.MOV.U32 R26, RZ, RZ, R2 ;  /* 0x000000ffff1a1224 */ /* 0x000fc400078e0002 */
[----:B------:R-:W-:Y:S02]  /*3070*/  @P1 IMAD.MOV.U32 R25, RZ, RZ, R3 ;  /* 0x000000ffff191224 */ /* 0x000fe400078e0003 */
[--C-:B------:R-:W-:Y:S02]  /*3080*/  @P4 IMAD.MOV.U32 R27, RZ, RZ, R4.reuse ;  /* 0x000000ffff1b4224 */ /* 0x100fe400078e0004 */
[--C-:B------:R-:W-:Y:S01]  /*3090*/  @P4 IMAD.MOV.U32 R12, RZ, RZ, R5.reuse ;  /* 0x000000ffff0c4224 */ /* 0x100fe200078e0005 */
[----:B------:R-:W-:Y:S01]  /*30a0*/  @P5 MOV R21, R5 ;  /* 0x0000000500155202 */ /* 0x000fe20000000f00 */
[----:B------:R-:W-:Y:S01]  /*30b0*/  @P3 IMAD.MOV.U32 R26, RZ, RZ, R4 ;  /* 0x000000ffff1a3224 */ /* 0x000fe200078e0004 */
[----:B------:R-:W-:Y:S01]  /*30c0*/  @P0 MOV R21, R7 ;  /* 0x0000000700150202 */ /* 0x000fe20000000f00 */
[----:B------:R-:W-:Y:S02]  /*30d0*/  @P3 IMAD.MOV.U32 R25, RZ, RZ, R5 ;  /* 0x000000ffff193224 */ /* 0x000fe400078e0005 */
[----:B------:R-:W-:-:S02]  /*30e0*/  @P5 IMAD.MOV.U32 R27, RZ, RZ, R6 ;  /* 0x000000ffff1b5224 */ /* 0x000fc400078e0006 */
        /* <DEDUP_REMOVED lines=8> */
[----:B------:R-:W-:Y:S01]  /*3170*/  ISETP.NE.AND P4, PT, RZ, UR4, PT ;  /* 0x00000004ff007c0c */ /* 0x000fe2000bf85270 */
[----:B------:R-:W-:Y:S02]  /*3180*/  @P0 IMAD.MOV.U32 R24, RZ, RZ, R2 ;  /* 0x000000ffff180224 */ /* 0x000fe400078e0002 */
[----:B------:R-:W-:Y:S02]  /*3190*/  @P5 IMAD.MOV.U32 R22, RZ, RZ, R4 ;  /* 0x000000ffff165224 */ /* 0x000fe400078e0004 */
[----:B------:R-:W-:Y:S02]  /*31a0*/  @P0 IMAD.MOV.U32 R22, RZ, RZ, R6 ;  /* 0x000000ffff160224 */ /* 0x000fe400078e0006 */
[----:B------:R-:W-:Y:S02]  /*31b0*/  @P5 IMAD.MOV.U32 R20, RZ, RZ, R8 ;  /* 0x000000ffff145224 */ /* 0x000fe400078e0008 */
[----:B------:R-:W-:-:S02]  /*31c0*/  @P6 IMAD.MOV.U32 R24, RZ, RZ, R4 ;  /* 0x000000ffff186224 */ /* 0x000fc400078e0004 */
[----:B------:R-:W-:Y:S02]  /*31d0*/  @P6 IMAD.MOV.U32 R23, RZ, RZ, R5 ;  /* 0x000000ffff176224 */ /* 0x000fe400078e0005 */
[----:B------:R-:W-:Y:S02]  /*31e0*/  @P1 IMAD.MOV.U32 R24, RZ, RZ, R6 ;  /* 0x000000ffff181224 */ /* 0x000fe400078e0006 */
[----:B------:R-:W-:Y:S02]  /*31f0*/  @P1 IMAD.MOV.U32 R23, RZ, RZ, R7 ;  /* 0x000000ffff171224 */ /* 0x000fe400078e0007 */
[--C-:B------:R-:W-:Y:S02]  /*3200*/  @P3 IMAD.MOV.U32 R24, RZ, RZ, R8.reuse ;  /* 0x000000ffff183224 */ /* 0x100fe400078e0008 */
[--C-:B------:R-:W-:Y:S02]  /*3210*/  @P6 IMAD.MOV.U32 R22, RZ, RZ, R8.reuse ;  /* 0x000000ffff166224 */ /* 0x100fe400078e0008 */
[----:B------:R-:W-:-:S02]  /*3220*/  @P2 IMAD.MOV.U32 R18, RZ, RZ, R8 ;  /* 0x000000ffff122224 */ /* 0x000fc400078e0008 */
[----:B------:R-:W-:Y:S02]  /*3230*/  @P0 IMAD.MOV.U32 R14, RZ, RZ, R8 ;  /* 0x000000ffff0e0224 */ /* 0x000fe400078e0008 */
[--C-:B------:R-:W-:Y:S02]  /*3240*/  @P3 IMAD.MOV.U32 R23, RZ, RZ, R9.reuse ;  /* 0x000000ffff173224 */ /* 0x100fe400078e0009 */
[--C-:B------:R-:W-:Y:S02]  /*3250*/  @P6 IMAD.MOV.U32 R21, RZ, RZ, R9.reuse ;  /* 0x000000ffff156224 */ /* 0x100fe400078e0009 */
[--C-:B------:R-:W-:Y:S02]  /*3260*/  @P5 IMAD.MOV.U32 R19, RZ, RZ, R9.reuse ;  /* 0x000000ffff135224 */ /* 0x100fe400078e0009 */
[--C-:B------:R-:W-:Y:S02]  /*3270*/  @P1 IMAD.MOV.U32 R15, RZ, RZ, R9.reuse ;  /* 0x000000ffff0f1224 */ /* 0x100fe400078e0009 */
[----:B------:R-:W-:Y:S01]  /*3280*/  @P0 IMAD.MOV.U32 R13, RZ, RZ, R9 ;  /* 0x000000ffff0d0224 */ /* 0x000fe200078e0009 */
[----:B------:R-:W-:Y:S06]  /*3290*/  @P4 BRA `(.L_x_68905) ;  /* 0xfffffff800a04947 */ /* 0x000fec000383ffff */
.L_x_68900:
[----:B------:R-:W0:Y:S02]  /*32a0*/  LDC R2, c[0x0][0x230] ;  /* 0x00008c00ff027b82 */ /* 0x000e240000000800 */
[----:B0-----:R-:W-:-:S05]  /*32b0*/  IMAD.SHL.U32 R2, R2, 0x2, RZ ;  /* 0x0000000202027824 */ /* 0x001fca00078e00ff */
[----:B------:R-:W-:-:S04]  /*32c0*/  VIMNMX R3, R2, 0x1, !PT ;  /* 0x0000000102037848 */ /* 0x000fc80007fe0100 */
[----:B------:R-:W-:-:S13]  /*32d0*/  LOP3.LUT P0, RZ, R3, 0x3, RZ, 0xc0, !PT ;  /* 0x0000000303ff7812 */ /* 0x000fda000780c0ff */
[----:B------:R-:W-:Y:S05]  /*32e0*/  @!P0 BRA `(.L_x_68899) ;  /* 0x0000000400248947 */ /* 0x000fea0003800000 */
[----:B------:R-:W0:Y:S01]  /*32f0*/  S2UR UR5, SR_CgaCtaId ;  /* 0x00000000000579c3 */ /* 0x000e220000008800 */
[----:B------:R-:W-:Y:S01]  /*3300*/  UMOV UR4, 0x400 ;  /* 0x0000040000047882 */ /* 0x000fe20000000000 */
[----:B------:R-:W-:Y:S01]  /*3310*/  IMAD R2, R30, 0x12, R31 ;  /* 0x000000121e027824 */ /* 0x000fe200078e021f */
[----:B------:R-:W-:Y:S01]  /*3320*/  UIADD3 UR4, UR4, 0x170, URZ ;  /* 0x0000017004047890 */ /* 0x000fe2000fffe03f */
[----:B------:R-:W-:Y:S01]  /*3330*/  IMAD.SHL.U32 R31, R31, 0x4, RZ ;  /* 0x000000041f1f7824 */ /* 0x000fe200078e00ff */
[----:B------:R-:W-:-:S04]  /*3340*/  LOP3.LUT R3, R3, 0x3, RZ, 0xc0, !PT ;  /* 0x0000000303037812 */ /* 0x000fc800078ec0ff */
[----:B------:R-:W-:Y:S01]  /*3350*/  IADD3 R31, R31, 0x28, RZ ;  /* 0x000000281f1f7810 */ /* 0x000fe20007ffe0ff */
[----:B0-----:R-:W-:-:S06]  /*3360*/  ULEA UR4, UR5, UR4, 0x18 ;  /* 0x0000000405047291 */ /* 0x001fcc000f8ec03f */
[----:B------:R-:W-:-:S05]  /*3370*/  LEA R2, R2, UR4, 0x2 ;  /* 0x0000000402027c11 */ /* 0x000fca000f8e10ff */
[----:B------:R-:W-:-:S07]  /*3380*/  VIADD R2, R2, 0x20 ;  /* 0x0000002002027836 */ /* 0x000fce0000000000 */
.L_x_68906:
        /* <DEDUP_REMOVED lines=24> */
[C---:B------:R-:W-:Y:S01]  /*3510*/  ISETP.EQ.AND P0, PT, R31.reuse, 0x3c, PT ;  /* 0x0000003c1f00780c */ /* 0x040fe20003f02270 */
[--C-:B------:R-:W-:Y:S02]  /*3520*/  @P3 IMAD.MOV.U32 R25, RZ, RZ, R5.reuse ;  /* 0x000000ffff193224 */ /* 0x100fe400078e0005 */
[--C-:B--2---:R-:W-:Y:S01]  /*3530*/  @P3 IMAD.MOV.U32 R17, RZ, RZ, R4.reuse ;  /* 0x000000ffff113224 */ /* 0x104fe200078e0004 */
        /* <DEDUP_REMOVED lines=12> */
[----:B------:R-:W-:Y:S01]  /*3600*/  ISETP.EQ.AND P1, PT, R31, 0x44, PT ;  /* 0x000000441f00780c */ /* 0x000fe20003f22270 */
[--C-:B------:R-:W-:Y:S01]  /*3610*/  @P3 IMAD.MOV.U32 R26, RZ, RZ, R4.reuse ;  /* 0x000000ffff1a3224 */ /* 0x100fe200078e0004 */
[----:B------:R-:W-:Y:S01]  /*3620*/  ISETP.NE.AND P3, PT, R3, RZ, PT ;  /* 0x000000ff0300720c */ /* 0x000fe20003f65270 */
[----:B------:R-:W-:Y:S01]  /*3630*/  @P2 IMAD.MOV.U32 R16, RZ, RZ, R4 ;  /* 0x000000ffff102224 */ /* 0x000fe200078e0004 */
[----:B------:R-:W-:Y:S01]  /*3640*/  ISETP.EQ.AND P2, PT, R31, 0x14, PT ;  /* 0x000000141f00780c */ /* 0x000fe20003f42270 */
[----:B------:R-:W-:-:S02]  /*3650*/  @P0 IMAD.MOV.U32 R23, RZ, RZ, R5 ;  /* 0x000000ffff170224 */ /* 0x000fc400078e0005 */
[--C-:B------:R-:W-:Y:S01]  /*3660*/  @P0 IMAD.MOV.U32 R15, RZ, RZ, R4.reuse ;  /* 0x000000ffff0f0224 */ /* 0x100fe200078e0004 */
[----:B------:R-:W-:Y:S01]  /*3670*/  @P6 MOV R27, R4 ;  /* 0x00000004001b6202 */ /* 0x000fe20000000f00 */
[--C-:B------:R-:W-:Y:S01]  /*3680*/  @P4 IMAD.MOV.U32 R22, RZ, RZ, R5.reuse ;  /* 0x000000ffff164224 */ /* 0x100fe200078e0005 */
[C---:B------:R-:W-:Y:S01]  /*3690*/  ISETP.EQ.AND P0, PT, R31.reuse, 0x18, PT ;  /* 0x000000181f00780c */ /* 0x040fe20003f02270 */
[--C-:B------:R-:W-:Y:S01]  /*36a0*/  @P4 IMAD.MOV.U32 R14, RZ, RZ, R4.reuse ;  /* 0x000000ffff0e4224 */ /* 0x100fe200078e0004 */
[C---:B------:R-:W-:Y:S01]  /*36b0*/  ISETP.EQ.AND P4, PT, R31.reuse, 0x1c, PT ;  /* 0x0000001c1f00780c */ /* 0x040fe20003f82270 */
[--C-:B------:R-:W-:Y:S01]  /*36c0*/  @P5 IMAD.MOV.U32 R12, RZ, RZ, R4.reuse ;  /* 0x000000ffff0c5224 */ /* 0x100fe200078e0004 */
[C---:B------:R-:W-:Y:S01]  /*36d0*/  ISETP.EQ.AND P6, PT, R31.reuse, 0x20, PT ;  /* 0x000000201f00780c */ /* 0x040fe20003fc2270 */
[----:B------:R-:W-:Y:S01]  /*36e0*/  @P1 IMAD.MOV.U32 R21, RZ, RZ, R5 ;  /* 0x000000ffff151224 */ /* 0x000fe200078e0005 */
[----:B------:R-:W-:Y:S01]  /*36f0*/  ISETP.EQ.AND P5, PT, R31, 0x24, PT ;  /* 0x000000241f00780c */ /* 0x000fe20003fa2270 */
[----:B------:R-:W-:-:S02]  /*3700*/  @P2 IMAD.MOV.U32 R25, RZ, RZ, R4 ;  /* 0x000000ffff192224 */ /* 0x000fc400078e0004 */
[--C-:B------:R-:W-:Y:S02]  /*3710*/  @P1 IMAD.MOV.U32 R13, RZ, RZ, R4.reuse ;  /* 0x000000ffff0d1224 */ /* 0x100fe400078e0004 */
[----:B------:R-:W-:Y:S02]  /*3720*/  VIADD R31, R31, 0x4 ;  /* 0x000000041f1f7836 */ /* 0x000fe40000000000 */
[----:B------:R-:W-:Y:S02]  /*3730*/  @P0 MOV R24, R4 ;  /* 0x0000000400180202 */ /* 0x000fe40000000f00 */
[--C-:B------:R-:W-:Y:S02]  /*3740*/  @P4 IMAD.MOV.U32 R23, RZ, RZ, R4.reuse ;  /* 0x000000ffff174224 */ /* 0x100fe400078e0004 */
[--C-:B------:R-:W-:Y:S02]  /*3750*/  @P6 IMAD.MOV.U32 R22, RZ, RZ, R4.reuse ;  /* 0x000000ffff166224 */ /* 0x100fe400078e0004 */
[----:B------:R-:W-:Y:S01]  /*3760*/  @P5 IMAD.MOV.U32 R21, RZ, RZ, R4 ;  /* 0x000000ffff155224 */ /* 0x000fe200078e0004 */
[----:B------:R-:W-:Y:S06]  /*3770*/  @P3 BRA `(.L_x_68906) ;  /* 0xfffffffc00043947 */ /* 0x000fec000383ffff */
.L_x_68899:
        /* <DEDUP_REMOVED lines=16> */
[----:B------:R-:W-:Y:S01]  /*3880*/  IMAD.MOV.U32 R5, RZ, RZ, R15 ;  /* 0x000000ffff057224 */ /* 0x000fe200078e000f */
[----:B0-----:R-:W-:Y:S01]  /*3890*/  LEA R3, R3, R2, 0x18 ;  /* 0x0000000203037211 */ /* 0x001fe200078ec0ff */
[----:B------:R-:W-:-:S04]  /*38a0*/  IMAD.MOV.U32 R2, RZ, RZ, R14 ;  /* 0x000000ffff027224 */ /* 0x000fc800078e000e */
[----:B------:R-:W-:Y:S02]  /*38b0*/  IMAD R38, R30, 0x48, R3 ;  /* 0x000000481e267824 */ /* 0x000fe400078e0203 */
[----:B------:R-:W-:-:S04]  /*38c0*/  IMAD.MOV.U32 R3, RZ, RZ, R13 ;  /* 0x000000ffff037224 */ /* 0x000fc800078e000d */
[----:B------:R-:W0:Y:S03]  /*38d0*/  LDS.64 R38, [R38+0x40] ;  /* 0x0000400026267984 */ /* 0x000e260000000a00 */
.L_x_68898:
[----:B------:R-:W-:Y:S05]  /*38e0*/  BSYNC B0 ;  /* 0x0000000000007941 */ /* 0x000fea0003800000 */
.L_x_68897:
        /* <DEDUP_REMOVED lines=33> */
[----:B------:R-:W-:Y:S01]  /*3b00*/  FMUL.FTZ R25, R21, 1.4426950216293334961 ;  /* 0x3fb8aa3b15197820 */ /* 0x000fe20000410000 */
[----:B-1----:R-:W-:Y:S01]  /*3b10*/  @!P1 MOV R3, R27 ;  /* 0x0000001b00039202 */ /* 0x002fe20000000f00 */
[----:B------:R-:W-:Y:S01]  /*3b20*/  @!P1 IMAD.MOV.U32 R11, RZ, RZ, R19 ;  /* 0x000000ffff0b9224 */ /* 0x000fe200078e0013 */
[----:B------:R-:W-:Y:S02]  /*3b30*/  FSEL R21, R23, R38, P2 ;  /* 0x0000002617157208 */ /* 0x000fe40001000000 */
        /* <DEDUP_REMOVED lines=11> */
.L_x_68910:
[----:B------:R-:W-:Y:S01]  /*3bf0*/  IMAD.MOV.U32 R19, RZ, RZ, R11 ;  /* 0x000000ffff137224 */ /* 0x000fe200078e000b */
[----:B------:R-:W-:Y:S01]  /*3c00*/  MOV R11, R10 ;  /* 0x0000000a000b7202 */ /* 0x000fe20000000f00 */
[----:B------:R-:W-:Y:S02]  /*3c10*/  IMAD.MOV.U32 R38, RZ, RZ, R3 ;  /* 0x000000ffff267224 */ /* 0x000fe400078e0003 */
[----:B------:R-:W-:-:S07]  /*3c20*/  IMAD.MOV.U32 R3, RZ, RZ, R2 ;  /* 0x000000ffff037224 */ /* 0x000fce00078e0002 */
.L_x_68911:
[----:B------:R-:W-:Y:S05]  /*3c30*/  BSYNC B1 ;  /* 0x0000000000017941 */ /* 0x000fea0003800000 */
.L_x_68909:
        /* <DEDUP_REMOVED lines=9> */
.L_x_68913:
[----:B------:R-:W-:Y:S01]  /*3cd0*/  IMAD.MOV.U32 R27, RZ, RZ, R19 ;  /* 0x000000ffff1b7224 */ /* 0x000fe200078e0013 */
[----:B------:R-:W-:Y:S01]  /*3ce0*/  MOV R19, R33 ;  /* 0x0000002100137202 */ /* 0x000fe20000000f00 */
[----:B------:R-:W-:Y:S02]  /*3cf0*/  IMAD.MOV.U32 R25, RZ, RZ, R38 ;  /* 0x000000ffff197224 */ /* 0x000fe400078e0026 */
[----:B------:R-:W-:-:S07]  /*3d00*/  IMAD.MOV.U32 R38, RZ, RZ, R5 ;  /* 0x000000ffff267224 */ /* 0x000fce00078e0005 */
.L_x_68914:
[----:B------:R-:W-:Y:S05]  /*3d10*/  BSYNC B1 ;  /* 0x0000000000017941 */ /* 0x000fea0003800000 */
.L_x_68912:
        /* <DEDUP_REMOVED lines=9> */
.L_x_68916:
[----:B------:R-:W-:Y:S01]  /*3db0*/  IMAD.MOV.U32 R10, RZ, RZ, R27 ;  /* 0x000000ffff0a7224 */ /* 0x000fe200078e001b */
[----:B------:R-:W-:Y:S01]  /*3dc0*/  MOV R27, R32 ;  /* 0x00000020001b7202 */ /* 0x000fe20000000f00 */
[----:B------:R-:W-:Y:S02]  /*3dd0*/  IMAD.MOV.U32 R2, RZ, RZ, R25 ;  /* 0x000000ffff027224 */ /* 0x000fe400078e0019 */
[----:B------:R-:W-:-:S07]  /*3de0*/  IMAD.MOV.U32 R25, RZ, RZ, R4 ;  /* 0x000000ffff197224 */ /* 0x000fce00078e0004 */
.L_x_68917:
[----:B------:R-:W-:Y:S05]  /*3df0*/  BSYNC B1 ;  /* 0x0000000000017941 */ /* 0x000fea0003800000 */
.L_x_68915:
        /* <DEDUP_REMOVED lines=9> */
.L_x_68919:
[----:B------:R-:W-:Y:S01]  /*3e90*/  IMAD.MOV.U32 R31, RZ, RZ, R10 ;  /* 0x000000ffff1f7224 */ /* 0x000fe200078e000a */
[----:B------:R-:W-:Y:S01]  /*3ea0*/  MOV R10, R35 ;  /* 0x00000023000a7202 */ /* 0x000fe20000000f00 */
[----:B------:R-:W-:Y:S02]  /*3eb0*/  IMAD.MOV.U32 R5, RZ, RZ, R2 ;  /* 0x000000ffff057224 */ /* 0x000fe400078e0002 */
[----:B------:R-:W-:-:S07]  /*3ec0*/  IMAD.MOV.U32 R2, RZ, RZ, R7 ;  /* 0x000000ffff027224 */ /* 0x000fce00078e0007 */
.L_x_68920:
[----:B------:R-:W-:Y:S05]  /*3ed0*/  BSYNC B1 ;  /* 0x0000000000017941 */ /* 0x000fea0003800000 */
.L_x_68918:
        /* <DEDUP_REMOVED lines=9> */
.L_x_68922:
[----:B------:R-:W-:Y:S01]  /*3f70*/  IMAD.MOV.U32 R32, RZ, RZ, R31 ;  /* 0x000000ffff207224 */ /* 0x000fe200078e001f */
[----:B------:R-:W-:Y:S01]  /*3f80*/  MOV R31, R34 ;  /* 0x00000022001f7202 */ /* 0x000fe20000000f00 */
[----:B------:R-:W-:Y:S02]  /*3f90*/  IMAD.MOV.U32 R4, RZ, RZ, R5 ;  /* 0x000000ffff047224 */ /* 0x000fe400078e0005 */
[----:B------:R-:W-:-:S07]  /*3fa0*/  IMAD.MOV.U32 R5, RZ, RZ, R6 ;  /* 0x000000ffff057224 */ /* 0x000fce00078e0006 */
.L_x_68923:
[----:B------:R-:W-:Y:S05]  /*3fb0*/  BSYNC B1 ;  /* 0x0000000000017941 */ /* 0x000fea0003800000 */
.L_x_68921:
        /* <DEDUP_REMOVED lines=9> */
.L_x_68925:
[----:B------:R-:W-:Y:S01]  /*4050*/  IMAD.MOV.U32 R33, RZ, RZ, R32 ;  /* 0x000000ffff217224 */ /* 0x000fe200078e0020 */
[----:B------:R-:W-:Y:S01]  /*4060*/  MOV R32, R37 ;  /* 0x0000002500207202 */ /* 0x000fe20000000f00 */
[----:B------:R-:W-:Y:S02]  /*4070*/  IMAD.MOV.U32 R7, RZ, RZ, R4 ;  /* 0x000000ffff077224 */ /* 0x000fe400078e0004 */
[----:B------:R-:W-:-:S07]  /*4080*/  IMAD.MOV.U32 R4, RZ, RZ, R9 ;  /* 0x000000ffff047224 */ /* 0x000fce00078e0009 */
.L_x_68926:
[----:B------:R-:W-:Y:S05]  /*4090*/  BSYNC B1 ;  /* 0x0000000000017941 */ /* 0x000fea0003800000 */
.L_x_68924:
        /* <DEDUP_REMOVED lines=9> */
.L_x_68928:
[----:B------:R-:W-:Y:S01]  /*4130*/  IMAD.MOV.U32 R9, RZ, RZ, R33 ;  /* 0x000000ffff097224 */ /* 0x000fe200078e0021 */
[----:B------:R-:W-:Y:S01]  /*4140*/  MOV R33, R36 ;  /* 0x0000002400217202 */ /* 0x000fe20000000f00 */
[----:B------:R-:W-:Y:S02]  /*4150*/  IMAD.MOV.U32 R6, RZ, RZ, R7 ;  /* 0x000000ffff067224 */ /* 0x000fe400078e0007 */
[----:B------:R-:W-:-:S07]  /*4160*/  IMAD.MOV.U32 R7, RZ, RZ, R8 ;  /* 0x000000ffff077224 */ /* 0x000fce00078e0008 */
.L_x_68929:
[----:B------:R-:W-:Y:S05]  /*4170*/  BSYNC B1 ;  /* 0x0000000000017941 */ /* 0x000fea0003800000 */
.L_x_68927:
        /* <DEDUP_REMOVED lines=16> */
.L_x_68931:
[----:B------:R-:W-:Y:S01]  /*4280*/  MOV R26, R11 ;  /* 0x0000000b001a7202 */ /* 0x000fe20000000f00 */
[----:B------:R-:W-:Y:S02]  /*4290*/  IMAD.MOV.U32 R8, RZ, RZ, R3 ;  /* 0x000000ffff087224 */ /* 0x000fe400078e0003 */
[----:B------:R-:W-:Y:S02]  /*42a0*/  IMAD.MOV.U32 R11, RZ, RZ, R19 ;  /* 0x000000ffff0b7224 */ /* 0x000fe400078e0013 */
[----:B------:R-:W-:-:S07]  /*42b0*/  IMAD.MOV.U32 R3, RZ, RZ, R38 ;  /* 0x000000ffff037224 */ /* 0x000fce00078e0026 */
.L_x_68932:
[----:B------:R-:W-:Y:S05]  /*42c0*/  BSYNC B1 ;  /* 0x0000000000017941 */ /* 0x000fea0003800000 */
.L_x_68930:
        /* <DEDUP_REMOVED lines=9> */
.L_x_68934:
[----:B------:R-:W-:Y:S01]  /*4360*/  MOV R19, R26 ;  /* 0x0000001a00137202 */ /* 0x000fe20000000f00 */
[----:B------:R-:W-:Y:S02]  /*4370*/  IMAD.MOV.U32 R17, RZ, RZ, R8 ;  /* 0x000000ffff117224 */ /* 0x000fe400078e0008 */
[----:B------:R-:W-:Y:S02]  /*4380*/  IMAD.MOV.U32 R26, RZ, RZ, R27 ;  /* 0x000000ffff1a7224 */ /* 0x000fe400078e001b */
[----:B------:R-:W-:-:S07]  /*4390*/  IMAD.MOV.U32 R8, RZ, RZ, R25 ;  /* 0x000000ffff087224 */ /* 0x000fce00078e0019 */
.L_x_68935:
[----:B------:R-:W-:Y:S05]  /*43a0*/  BSYNC B1 ;  /* 0x0000000000017941 */ /* 0x000fea0003800000 */
.L_x_68933:
        /* <DEDUP_REMOVED lines=9> */
.L_x_68937:
[----:B------:R-:W-:Y:S01]  /*4440*/  MOV R36, R19 ;  /* 0x0000001300247202 */ /* 0x000fe20000000f00 */
[----:B------:R-:W-:Y:S02]  /*4450*/  IMAD.MOV.U32 R34, RZ, RZ, R17 ;  /* 0x000000ffff227224 */ /* 0x000fe400078e0011 */
[----:B------:R-:W-:Y:S02]  /*4460*/  IMAD.MOV.U32 R19, RZ, RZ, R10 ;  /* 0x000000ffff137224 */ /* 0x000fe400078e000a */
[----:B------:R-:W-:-:S07]  /*4470*/  IMAD.MOV.U32 R17, RZ, RZ, R2 ;  /* 0x000000ffff117224 */ /* 0x000fce00078e0002 */
.L_x_68938:
[----:B------:R-:W-:Y:S05]  /*4480*/  BSYNC B1 ;  /* 0x0000000000017941 */ /* 0x000fea0003800000 */
.L_x_68936:
        /* <DEDUP_REMOVED lines=9> */
.L_x_68940:
[----:B------:R-:W-:Y:S01]  /*4520*/  MOV R27, R36 ;  /* 0x00000024001b7202 */ /* 0x000fe20000000f00 */
[----:B------:R-:W-:Y:S02]  /*4530*/  IMAD.MOV.U32 R25, RZ, RZ, R34 ;  /* 0x000000ffff197224 */ /* 0x000fe400078e0022 */
[----:B------:R-:W-:Y:S02]  /*4540*/  IMAD.MOV.U32 R36, RZ, RZ, R31 ;  /* 0x000000ffff247224 */ /* 0x000fe400078e001f */
[----:B------:R-:W-:-:S07]  /*4550*/  IMAD.MOV.U32 R34, RZ, RZ, R5 ;  /* 0x000000ffff227224 */ /* 0x000fce00078e0005 */
.L_x_68941:
[----:B------:R-:W-:Y:S05]  /*4560*/  BSYNC B1 ;  /* 0x0000000000017941 */ /* 0x000fea0003800000 */
.L_x_68939:
        /* <DEDUP_REMOVED lines=9> */
.L_x_68943:
[----:B------:R-:W-:Y:S01]  /*4600*/  MOV R10, R27 ;  /* 0x0000001b000a7202 */ /* 0x000fe20000000f00 */
[----:B------:R-:W-:Y:S02]  /*4610*/  IMAD.MOV.U32 R2, RZ, RZ, R25 ;  /* 0x000000ffff027224 */ /* 0x000fe400078e0019 */
[----:B------:R-:W-:Y:S02]  /*4620*/  IMAD.MOV.U32 R27, RZ, RZ, R32 ;  /* 0x000000ffff1b7224 */ /* 0x000fe400078e0020 */
[----:B------:R-:W-:-:S07]  /*4630*/  IMAD.MOV.U32 R25, RZ, RZ, R4 ;  /* 0x000000ffff197224 */ /* 0x000fce00078e0004 */
.L_x_68944:
[----:B------:R-:W-:Y:S05]  /*4640*/  BSYNC B1 ;  /* 0x0000000000017941 */ /* 0x000fea0003800000 */
.L_x_68942:
        /* <DEDUP_REMOVED lines=9> */
.L_x_68946:
[----:B------:R-:W-:Y:S01]  /*46e0*/  MOV R4, R10 ;  /* 0x0000000a00047202 */ /* 0x000fe20000000f00 */
[----:B------:R-:W-:Y:S02]  /*46f0*/  IMAD.MOV.U32 R5, RZ, RZ, R2 ;  /* 0x000000ffff057224 */ /* 0x000fe400078e0002 */
[----:B------:R-:W-:Y:S02]  /*4700*/  IMAD.MOV.U32 R10, RZ, RZ, R33 ;  /* 0x000000ffff0a7224 */ /* 0x000fe400078e0021 */
[----:B------:R-:W-:-:S07]  /*4710*/  IMAD.MOV.U32 R2, RZ, RZ, R7 ;  /* 0x000000ffff027224 */ /* 0x000fce00078e0007 */
.L_x_68947:
[----:B------:R-:W-:Y:S05]  /*4720*/  BSYNC B1 ;  /* 0x0000000000017941 */ /* 0x000fea0003800000 */
.L_x_68945:
        /* <DEDUP_REMOVED lines=9> */
.L_x_68949:
[----:B------:R-:W-:Y:S01]  /*47c0*/  MOV R31, R4 ;  /* 0x00000004001f7202 */ /* 0x000fe20000000f00 */
[----:B------:R-:W-:Y:S02]  /*47d0*/  IMAD.MOV.U32 R7, RZ, RZ, R5 ;  /* 0x000000ffff077224 */ /* 0x000fe400078e0005 */
[----:B------:R-:W-:Y:S02]  /*47e0*/  IMAD.MOV.U32 R4, RZ, RZ, R9 ;  /* 0x000000ffff047224 */ /* 0x000fe400078e0009 */
[----:B------:R-:W-:-:S07]  /*47f0*/  IMAD.MOV.U32 R5, RZ, RZ, R6 ;  /* 0x000000ffff057224 */ /* 0x000fce00078e0006 */
.L_x_68950:
[----:B------:R-:W-:Y:S05]  /*4800*/  BSYNC B1 ;  /* 0x0000000000017941 */ /* 0x000fea0003800000 */
.L_x_68948:
        /* <DEDUP_REMOVED lines=16> */
.L_x_68952:
[----:B------:R-:W-:Y:S02]  /*4910*/  IMAD.MOV.U32 R24, RZ, RZ, R11 ;  /* 0x000000ffff187224 */ /* 0x000fe400078e000b */
[----:B------:R-:W-:Y:S02]  /*4920*/  IMAD.MOV.U32 R6, RZ, RZ, R3 ;  /* 0x000000ffff067224 */ /* 0x000fe400078e0003 */
[----:B------:R-:W-:Y:S02]  /*4930*/  IMAD.MOV.U32 R11, RZ, RZ, R26 ;  /* 0x000000ffff0b7224 */ /* 0x000fe400078e001a */
[----:B------:R-:W-:-:S07]  /*4940*/  IMAD.MOV.U32 R3, RZ, RZ, R8 ;  /* 0x000000ffff037224 */ /* 0x000fce00078e0008 */
.L_x_68953:
[----:B------:R-:W-:Y:S05]  /*4950*/  BSYNC B1 ;  /* 0x0000000000017941 */ /* 0x000fea0003800000 */
.L_x_68951:
        /* <DEDUP_REMOVED lines=9> */
.L_x_68955:
[----:B------:R-:W-:Y:S02]  /*49f0*/  IMAD.MOV.U32 R15, RZ, RZ, R24 ;  /* 0x000000ffff0f7224 */ /* 0x000fe400078e0018 */
[----:B------:R-:W-:Y:S02]  /*4a00*/  IMAD.MOV.U32 R9, RZ, RZ, R6 ;  /* 0x000000ffff097224 */ /* 0x000fe400078e0006 */
[----:B------:R-:W-:Y:S02]  /*4a10*/  IMAD.MOV.U32 R24, RZ, RZ, R19 ;  /* 0x000000ffff187224 */ /* 0x000fe400078e0013 */
[----:B------:R-:W-:-:S07]  /*4a20*/  IMAD.MOV.U32 R6, RZ, RZ, R17 ;  /* 0x000000ffff067224 */ /* 0x000fce00078e0011 */
.L_x_68956:
[----:B------:R-:W-:Y:S05]  /*4a30*/  BSYNC B1 ;  /* 0x0000000000017941 */ /* 0x000fea0003800000 */
.L_x_68954:
        /* <DEDUP_REMOVED lines=9> */
.L_x_68958:
[----:B------:R-:W-:Y:S02]  /*4ad0*/  IMAD.MOV.U32 R26, RZ, RZ, R15 ;  /* 0x000000ffff1a7224 */ /* 0x000fe400078e000f */
[----:B------:R-:W-:Y:S02]  /*4ae0*/  IMAD.MOV.U32 R8, RZ, RZ, R9 ;  /* 0x000000ffff087224 */ /* 0x000fe400078e0009 */
[----:B------:R-:W-:Y:S02]  /*4af0*/  IMAD.MOV.U32 R15, RZ, RZ, R36 ;  /* 0x000000ffff0f7224 */ /* 0x000fe400078e0024 */
[----:B------:R-:W-:-:S07]  /*4b00*/  IMAD.MOV.U32 R9, RZ, RZ, R34 ;  /* 0x000000ffff097224 */ /* 0x000fce00078e0022 */
.L_x_68959:
[----:B------:R-:W-:Y:S05]  /*4b10*/  BSYNC B1 ;  /* 0x0000000000017941 */ /* 0x000fea0003800000 */
.L_x_68957:
        /* <DEDUP_REMOVED lines=9> */
.L_x_68961:
[----:B------:R-:W-:Y:S02]  /*4bb0*/  IMAD.MOV.U32 R19, RZ, RZ, R26 ;  /* 0x000000ffff137224 */ /* 0x000fe400078e001a */
[----:B------:R-:W-:Y:S02]  /*4bc0*/  IMAD.MOV.U32 R17, RZ, RZ, R8 ;  /* 0x000000ffff117224 */ /* 0x000fe400078e0008 */
[----:B------:R-:W-:Y:S02]  /*4bd0*/  IMAD.MOV.U32 R26, RZ, RZ, R27 ;  /* 0x000000ffff1a7224 */ /* 0x000fe400078e001b */
[----:B------:R-:W-:-:S07]  /*4be0*/  IMAD.MOV.U32 R8, RZ, RZ, R25 ;  /* 0x000000ffff087224 */ /* 0x000fce00078e0019 */
.L_x_68962:
[----:B------:R-:W-:Y:S05]  /*4bf0*/  BSYNC B1 ;  /* 0x0000000000017941 */ /* 0x000fea0003800000 */
.L_x_68960:
        /* <DEDUP_REMOVED lines=9> */
.L_x_68964:
[----:B------:R-:W-:Y:S02]  /*4c90*/  IMAD.MOV.U32 R25, RZ, RZ, R19 ;  /* 0x000000ffff197224 */ /* 0x000fe400078e0013 */
[----:B------:R-:W-:Y:S02]  /*4ca0*/  IMAD.MOV.U32 R32, RZ, RZ, R17 ;  /* 0x000000ffff207224 */ /* 0x000fe400078e0011 */
[----:B------:R-:W-:Y:S02]  /*4cb0*/  IMAD.MOV.U32 R19, RZ, RZ, R10 ;  /* 0x000000ffff137224 */ /* 0x000fe400078e000a */
[----:B------:R-:W-:-:S07]  /*4cc0*/  IMAD.MOV.U32 R17, RZ, RZ, R2 ;  /* 0x000000ffff117224 */ /* 0x000fce00078e0002 */
.L_x_68965:
[----:B------:R-:W-:Y:S05]  /*4cd0*/  BSYNC B1 ;  /* 0x0000000000017941 */ /* 0x000fea0003800000 */
.L_x_68963:
        /* <DEDUP_REMOVED lines=9> */
.L_x_68967:
[----:B------:R-:W-:Y:S02]  /*4d70*/  IMAD.MOV.U32 R10, RZ, RZ, R25 ;  /* 0x000000ffff0a7224 */ /* 0x000fe400078e0019 */
[----:B------:R-:W-:Y:S02]  /*4d80*/  IMAD.MOV.U32 R2, RZ, RZ, R32 ;  /* 0x000000ffff027224 */ /* 0x000fe400078e0020 */
[----:B------:R-:W-:Y:S02]  /*4d90*/  IMAD.MOV.U32 R25, RZ, RZ, R4 ;  /* 0x000000ffff197224 */ /* 0x000fe400078e0004 */
[----:B------:R-:W-:-:S07]  /*4da0*/  IMAD.MOV.U32 R32, RZ, RZ, R5 ;  /* 0x000000ffff207224 */ /* 0x000fce00078e0005 */
.L_x_68968:
[----:B------:R-:W-:Y:S05]  /*4db0*/  BSYNC B1 ;  /* 0x0000000000017941 */ /* 0x000fea0003800000 */
.L_x_68966:
        /* <DEDUP_REMOVED lines=9> */
.L_x_68970:
[----:B------:R-:W-:Y:S02]  /*4e50*/  IMAD.MOV.U32 R5, RZ, RZ, R10 ;  /* 0x000000ffff057224 */ /* 0x000fe400078e000a */
[----:B------:R-:W-:Y:S02]  /*4e60*/  IMAD.MOV.U32 R4, RZ, RZ, R2 ;  /* 0x000000ffff047224 */ /* 0x000fe400078e0002 */
[----:B------:R-:W-:Y:S02]  /*4e70*/  IMAD.MOV.U32 R10, RZ, RZ, R31 ;  /* 0x000000ffff0a7224 */ /* 0x000fe400078e001f */
[----:B------:R-:W-:-:S07]  /*4e80*/  IMAD.MOV.U32 R2, RZ, RZ, R7 ;  /* 0x000000ffff027224 */ /* 0x000fce00078e0007 */
.L_x_68971:
[----:B------:R-:W-:Y:S05]  /*4e90*/  BSYNC B1 ;  /* 0x0000000000017941 */ /* 0x000fea0003800000 */
.L_x_68969:
        /* <DEDUP_REMOVED lines=16> */
.L_x_68973:
[----:B------:R-:W-:Y:S01]  /*4fa0*/  IMAD.MOV.U32 R34, RZ, RZ, R11 ;  /* 0x000000ffff227224 */ /* 0x000fe200078e000b */
[----:B------:R-:W-:Y:S01]  /*4fb0*/  MOV R11, R24 ;  /* 0x00000018000b7202 */ /* 0x000fe20000000f00 */
[----:B------:R-:W-:Y:S02]  /*4fc0*/  IMAD.MOV.U32 R22, RZ, RZ, R3 ;  /* 0x000000ffff167224 */ /* 0x000fe400078e0003 */
[----:B------:R-:W-:-:S07]  /*4fd0*/  IMAD.MOV.U32 R3, RZ, RZ, R6 ;  /* 0x000000ffff037224 */ /* 0x000fce00078e0006 */
.L_x_68974:
[----:B------:R-:W-:Y:S05]  /*4fe0*/  BSYNC B1 ;  /* 0x0000000000017941 */ /* 0x000fea0003800000 */
.L_x_68972:
        /* <DEDUP_REMOVED lines=9> */
.L_x_68976:
[----:B------:R-:W-:Y:S01]  /*5080*/  IMAD.MOV.U32 R13, RZ, RZ, R34 ;  /* 0x000000ffff0d7224 */ /* 0x000fe200078e0022 */
[----:B------:R-:W-:Y:S01]  /*5090*/  MOV R34, R15 ;  /* 0x0000000f00227202 */ /* 0x000fe20000000f00 */
[----:B------:R-:W-:Y:S02]  /*50a0*/  IMAD.MOV.U32 R7, RZ, RZ, R22 ;  /* 0x000000ffff077224 */ /* 0x000fe400078e0016 */
[----:B------:R-:W-:-:S07]  /*50b0*/  IMAD.MOV.U32 R22, RZ, RZ, R9 ;  /* 0x000000ffff167224 */ /* 0x000fce00078e0009 */
.L_x_68977:
[----:B------:R-:W-:Y:S05]  /*50c0*/  BSYNC B1 ;  /* 0x0000000000017941 */ /* 0x000fea0003800000 */
.L_x_68975:
        /* <DEDUP_REMOVED lines=9> */
.L_x_68979:
[----:B------:R-:W-:Y:S01]  /*5160*/  IMAD.MOV.U32 R24, RZ, RZ, R13 ;  /* 0x000000ffff187224 */ /* 0x000fe200078e000d */
[----:B------:R-:W-:Y:S01]  /*5170*/  MOV R13, R26 ;  /* 0x0000001a000d7202 */ /* 0x000fe20000000f00 */
[----:B------:R-:W-:Y:S02]  /*5180*/  IMAD.MOV.U32 R6, RZ, RZ, R7 ;  /* 0x000000ffff067224 */ /* 0x000fe400078e0007 */
[----:B------:R-:W-:-:S07]  /*5190*/  IMAD.MOV.U32 R7, RZ, RZ, R8 ;  /* 0x000000ffff077224 */ /* 0x000fce00078e0008 */
.L_x_68980:
[----:B------:R-:W-:Y:S05]  /*51a0*/  BSYNC B1 ;  /* 0x0000000000017941 */ /* 0x000fea0003800000 */
.L_x_68978:
        /* <DEDUP_REMOVED lines=9> */
.L_x_68982:
[----:B------:R-:W-:Y:S01]  /*5240*/  IMAD.MOV.U32 R8, RZ, RZ, R24 ;  /* 0x000000ffff087224 */ /* 0x000fe200078e0018 */
[----:B------:R-:W-:Y:S01]  /*5250*/  MOV R24, R19 ;  /* 0x0000001300187202 */ /* 0x000fe20000000f00 */
[----:B------:R-:W-:Y:S02]  /*5260*/  IMAD.MOV.U32 R9, RZ, RZ, R6 ;  /* 0x000000ffff097224 */ /* 0x000fe400078e0006 */
[----:B------:R-:W-:-:S07]  /*5270*/  IMAD.MOV.U32 R6, RZ, RZ, R17 ;  /* 0x000000ffff067224 */ /* 0x000fce00078e0011 */
.L_x_68983:
[----:B------:R-:W-:Y:S05]  /*5280*/  BSYNC B1 ;  /* 0x0000000000017941 */ /* 0x000fea0003800000 */
.L_x_68981:
        /* <DEDUP_REMOVED lines=9> */
.L_x_68985:
[----:B------:R-:W-:Y:S01]  /*5320*/  IMAD.MOV.U32 R17, RZ, RZ, R8 ;  /* 0x000000ffff117224 */ /* 0x000fe200078e0008 */
[----:B------:R-:W-:Y:S01]  /*5330*/  MOV R8, R25 ;  /* 0x0000001900087202 */ /* 0x000fe20000000f00 */
[----:B------:R-:W-:Y:S02]  /*5340*/  IMAD.MOV.U32 R15, RZ, RZ, R9 ;  /* 0x000000ffff0f7224 */ /* 0x000fe400078e0009 */
[----:B------:R-:W-:-:S07]  /*5350*/  IMAD.MOV.U32 R9, RZ, RZ, R32 ;  /* 0x000000ffff097224 */ /* 0x000fce00078e0020 */
.L_x_68986:
[----:B------:R-:W-:Y:S05]  /*5360*/  BSYNC B1 ;  /* 0x0000000000017941 */ /* 0x000fea0003800000 */
.L_x_68984:
        /* <DEDUP_REMOVED lines=9> */
.L_x_68988:
[----:B------:R-:W-:Y:S01]  /*5400*/  IMAD.MOV.U32 R26, RZ, RZ, R17 ;  /* 0x000000ffff1a7224 */ /* 0x000fe200078e0011 */
[----:B------:R-:W-:Y:S01]  /*5410*/  MOV R17, R10 ;  /* 0x0000000a00117202 */ /* 0x000fe20000000f00 */
[----:B------:R-:W-:Y:S02]  /*5420*/  IMAD.MOV.U32 R19, RZ, RZ, R15 ;  /* 0x000000ffff137224 */ /* 0x000fe400078e000f */
[----:B------:R-:W-:-:S07]  /*5430*/  IMAD.MOV.U32 R15, RZ, RZ, R2 ;  /* 0x000000ffff0f7224 */ /* 0x000fce00078e0002 */
.L_x_68989:
[----:B------:R-:W-:Y:S05]  /*5440*/  BSYNC B1 ;  /* 0x0000000000017941 */ /* 0x000fea0003800000 */
.L_x_68987:
        /* <DEDUP_REMOVED lines=9> */
.L_x_68991:
[----:B------:R-:W-:Y:S01]  /*54e0*/  IMAD.MOV.U32 R10, RZ, RZ, R26 ;  /* 0x000000ffff0a7224 */ /* 0x000fe200078e001a */
[----:B------:R-:W-:Y:S01]  /*54f0*/  MOV R26, R5 ;  /* 0x00000005001a7202 */ /* 0x000fe20000000f00 */
[----:B------:R-:W-:Y:S02]  /*5500*/  IMAD.MOV.U32 R2, RZ, RZ, R19 ;  /* 0x000000ffff027224 */ /* 0x000fe400078e0013 */
[----:B------:R-:W-:-:S07]  /*5510*/  IMAD.MOV.U32 R19, RZ, RZ, R4 ;  /* 0x000000ffff137224 */ /* 0x000fce00078e0004 */
.L_x_68992:
[----:B------:R-:W-:Y:S05]  /*5520*/  BSYNC B1 ;  /* 0x0000000000017941 */ /* 0x000fea0003800000 */
.L_x_68990:
        /* <DEDUP_REMOVED lines=16> */
.L_x_68994:
[----:B------:R-:W-:Y:S01]  /*5630*/  MOV R4, R11 ;  /* 0x0000000b00047202 */ /* 0x000fe20000000f00 */
[----:B------:R-:W-:Y:S02]  /*5640*/  IMAD.MOV.U32 R20, RZ, RZ, R3 ;  /* 0x000000ffff147224 */ /* 0x000fe400078e0003 */
[----:B------:R-:W-:Y:S02]  /*5650*/  IMAD.MOV.U32 R11, RZ, RZ, R34 ;  /* 0x000000ffff0b7224 */ /* 0x000fe400078e0022 */
[----:B------:R-:W-:-:S07]  /*5660*/  IMAD.MOV.U32 R3, RZ, RZ, R22 ;  /* 0x000000ffff037224 */ /* 0x000fce00078e0016 */
.L_x_68995:
[----:B------:R-:W-:Y:S05]  /*5670*/  BSYNC B1 ;  /* 0x0000000000017941 */ /* 0x000fea0003800000 */
.L_x_68993:
        /* <DEDUP_REMOVED lines=9> */
.L_x_68997:
[----:B------:R-:W-:Y:S01]  /*5710*/  MOV R5, R4 ;  /* 0x0000000400057202 */ /* 0x000fe20000000f00 */
[----:B------:R-:W-:Y:S02]  /*5720*/  IMAD.MOV.U32 R25, RZ, RZ, R20 ;  /* 0x000000ffff197224 */ /* 0x000fe400078e0014 */
[----:B------:R-:W-:Y:S02]  /*5730*/  IMAD.MOV.U32 R4, RZ, RZ, R13 ;  /* 0x000000ffff047224 */ /* 0x000fe400078e000d */
[----:B------:R-:W-:-:S07]  /*5740*/  IMAD.MOV.U32 R20, RZ, RZ, R7 ;  /* 0x000000ffff147224 */ /* 0x000fce00078e0007 */
.L_x_68998:
[----:B------:R-:W-:Y:S05]  /*5750*/  BSYNC B1 ;  /* 0x0000000000017941 */ /* 0x000fea0003800000 */
.L_x_68996:
        /* <DEDUP_REMOVED lines=9> */
.L_x_69000:
[----:B------:R-:W-:Y:S01]  /*57f0*/  MOV R7, R5 ;  /* 0x0000000500077202 */ /* 0x000fe20000000f00 */
[----:B------:R-:W-:Y:S02]  /*5800*/  IMAD.MOV.U32 R22, RZ, RZ, R25 ;  /* 0x000000ffff167224 */ /* 0x000fe400078e0019 */
[----:B------:R-:W-:Y:S02]  /*5810*/  IMAD.MOV.U32 R5, RZ, RZ, R24 ;  /* 0x000000ffff057224 */ /* 0x000fe400078e0018 */
[----:B------:R-:W-:-:S07]  /*5820*/  IMAD.MOV.U32 R25, RZ, RZ, R6 ;  /* 0x000000ffff197224 */ /* 0x000fce00078e0006 */
.L_x_69001:
[----:B------:R-:W-:Y:S05]  /*5830*/  BSYNC B1 ;  /* 0x0000000000017941 */ /* 0x000fea0003800000 */
.L_x_68999:
        /* <DEDUP_REMOVED lines=9> */
.L_x_69003:
[----:B------:R-:W-:Y:S01]  /*58d0*/  MOV R6, R7 ;  /* 0x0000000700067202 */ /* 0x000fe20000000f00 */
[----:B------:R-:W-:Y:S02]  /*58e0*/  IMAD.MOV.U32 R24, RZ, RZ, R22 ;  /* 0x000000ffff187224 */ /* 0x000fe400078e0016 */
[----:B------:R-:W-:Y:S02]  /*58f0*/  IMAD.MOV.U32 R7, RZ, RZ, R8 ;  /* 0x000000ffff077224 */ /* 0x000fe400078e0008 */
[----:B------:R-:W-:-:S07]  /*5900*/  IMAD.MOV.U32 R22, RZ, RZ, R9 ;  /* 0x000000ffff167224 */ /* 0x000fce00078e0009 */
.L_x_69004:
[----:B------:R-:W-:Y:S05]  /*5910*/  BSYNC B1 ;  /* 0x0000000000017941 */ /* 0x000fea0003800000 */
.L_x_69002:
        /* <DEDUP_REMOVED lines=9> */
.L_x_69006:
[----:B------:R-:W-:Y:S01]  /*59b0*/  MOV R9, R6 ;  /* 0x0000000600097202 */ /* 0x000fe20000000f00 */
[----:B------:R-:W-:Y:S02]  /*59c0*/  IMAD.MOV.U32 R8, RZ, RZ, R24 ;  /* 0x000000ffff087224 */ /* 0x000fe400078e0018 */
[----:B------:R-:W-:Y:S02]  /*59d0*/  IMAD.MOV.U32 R6, RZ, RZ, R17 ;  /* 0x000000ffff067224 */ /* 0x000fe400078e0011 */
[----:B------:R-:W-:-:S07]  /*59e0*/  IMAD.MOV.U32 R24, RZ, RZ, R15 ;  /* 0x000000ffff187224 */ /* 0x000fce00078e000f */
.L_x_69007:
[----:B------:R-:W-:Y:S05]  /*59f0*/  BSYNC B1 ;  /* 0x0000000000017941 */ /* 0x000fea0003800000 */
.L_x_69005:
        /* <DEDUP_REMOVED lines=9> */
.L_x_69009:
[----:B------:R-:W-:Y:S01]  /*5a90*/  MOV R13, R9 ;  /* 0x00000009000d7202 */ /* 0x000fe20000000f00 */
[----:B------:R-:W-:Y:S02]  /*5aa0*/  IMAD.MOV.U32 R15, RZ, RZ, R8 ;  /* 0x000000ffff0f7224 */ /* 0x000fe400078e0008 */
[----:B------:R-:W-:Y:S02]  /*5ab0*/  IMAD.MOV.U32 R9, RZ, RZ, R26 ;  /* 0x000000ffff097224 */ /* 0x000fe400078e001a */
[----:B------:R-:W-:-:S07]  /*5ac0*/  IMAD.MOV.U32 R8, RZ, RZ, R19 ;  /* 0x000000ffff087224 */ /* 0x000fce00078e0013 */
.L_x_69010:
[----:B------:R-:W-:Y:S05]  /*5ad0*/  BSYNC B1 ;  /* 0x0000000000017941 */ /* 0x000fea0003800000 */
.L_x_69008:
        /* <DEDUP_REMOVED lines=9> */
.L_x_69012:
[----:B------:R-:W-:Y:S01]  /*5b70*/  MOV R17, R13 ;  /* 0x0000000d00117202 */ /* 0x000fe20000000f00 */
[----:B------:R-:W-:Y:S02]  /*5b80*/  IMAD.MOV.U32 R19, RZ, RZ, R15 ;  /* 0x000000ffff137224 */ /* 0x000fe400078e000f */
[----:B------:R-:W-:Y:S02]  /*5b90*/  IMAD.MOV.U32 R13, RZ, RZ, R10 ;  /* 0x000000ffff0d7224 */ /* 0x000fe400078e000a */
[----:B------:R-:W-:-:S07]  /*5ba0*/  IMAD.MOV.U32 R15, RZ, RZ, R2 ;  /* 0x000000ffff0f7224 */ /* 0x000fce00078e0002 */
.L_x_69013:
[----:B------:R-:W-:Y:S05]  /*5bb0*/  BSYNC B1 ;  /* 0x0000000000017941 */ /* 0x000fea0003800000 */
.L_x_69011:
        /* <DEDUP_REMOVED lines=16> */
.L_x_69015:
[----:B------:R-:W-:Y:S02]  /*5cc0*/  IMAD.MOV.U32 R2, RZ, RZ, R11 ;  /* 0x000000ffff027224 */ /* 0x000fe400078e000b */
[----:B------:R-:W-:Y:S02]  /*5cd0*/  IMAD.MOV.U32 R10, RZ, RZ, R3 ;  /* 0x000000ffff0a7224 */ /* 0x000fe400078e0003 */
[----:B------:R-:W-:Y:S02]  /*5ce0*/  IMAD.MOV.U32 R11, RZ, RZ, R4 ;  /* 0x000000ffff0b7224 */ /* 0x000fe400078e0004 */
[----:B------:R-:W-:-:S07]  /*5cf0*/  IMAD.MOV.U32 R3, RZ, RZ, R20 ;  /* 0x000000ffff037224 */ /* 0x000fce00078e0014 */
.L_x_69016:
[----:B------:R-:W-:Y:S05]  /*5d00*/  BSYNC B1 ;  /* 0x0000000000017941 */ /* 0x000fea0003800000 */
.L_x_69014:
        /* <DEDUP_REMOVED lines=9> */
.L_x_69018:
[----:B------:R-:W-:Y:S02]  /*5da0*/  IMAD.MOV.U32 R4, RZ, RZ, R2 ;  /* 0x000000ffff047224 */ /* 0x000fe400078e0002 */
[----:B------:R-:W-:Y:S02]  /*5db0*/  IMAD.MOV.U32 R27, RZ, RZ, R10 ;  /* 0x000000ffff1b7224 */ /* 0x000fe400078e000a */
[----:B------:R-:W-:Y:S02]  /*5dc0*/  IMAD.MOV.U32 R2, RZ, RZ, R5 ;  /* 0x000000ffff027224 */ /* 0x000fe400078e0005 */
[----:B------:R-:W-:-:S07]  /*5dd0*/  IMAD.MOV.U32 R10, RZ, RZ, R25 ;  /* 0x000000ffff0a7224 */ /* 0x000fce00078e0019 */
.L_x_69019:
[----:B------:R-:W-:Y:S05]  /*5de0*/  BSYNC B1 ;  /* 0x0000000000017941 */ /* 0x000fea0003800000 */
.L_x_69017:
        /* <DEDUP_REMOVED lines=9> */
.L_x_69021:
[----:B------:R-:W-:Y:S02]  /*5e80*/  IMAD.MOV.U32 R5, RZ, RZ, R4 ;  /* 0x000000ffff057224 */ /* 0x000fe400078e0004 */
[----:B------:R-:W-:Y:S02]  /*5e90*/  IMAD.MOV.U32 R25, RZ, RZ, R27 ;  /* 0x000000ffff197224 */ /* 0x000fe400078e001b */
[----:B------:R-:W-:Y:S02]  /*5ea0*/  IMAD.MOV.U32 R4, RZ, RZ, R7 ;  /* 0x000000ffff047224 */ /* 0x000fe400078e0007 */
[----:B------:R-:W-:-:S07]  /*5eb0*/  IMAD.MOV.U32 R27, RZ, RZ, R22 ;  /* 0x000000ffff1b7224 */ /* 0x000fce00078e0016 */
.L_x_69022:
[----:B------:R-:W-:Y:S05]  /*5ec0*/  BSYNC B1 ;  /* 0x0000000000017941 */ /* 0x000fea0003800000 */
.L_x_69020:
        /* <DEDUP_REMOVED lines=9> */
.L_x_69024:
[----:B------:R-:W-:Y:S02]  /*5f60*/  IMAD.MOV.U32 R18, RZ, RZ, R5 ;  /* 0x000000ffff127224 */ /* 0x000fe400078e0005 */
[----:B------:R-:W-:Y:S02]  /*5f70*/  IMAD.MOV.U32 R7, RZ, RZ, R25 ;  /* 0x000000ffff077224 */ /* 0x000fe400078e0019 */
[----:B------:R-:W-:Y:S02]  /*5f80*/  IMAD.MOV.U32 R5, RZ, RZ, R6 ;  /* 0x000000ffff057224 */ /* 0x000fe400078e0006 */
[----:B------:R-:W-:-:S07]  /*5f90*/  IMAD.MOV.U32 R25, RZ, RZ, R24 ;  /* 0x000000ffff197224 */ /* 0x000fce00078e0018 */
.L_x_69025:
[----:B------:R-:W-:Y:S05]  /*5fa0*/  BSYNC B1 ;  /* 0x0000000000017941 */ /* 0x000fea0003800000 */
.L_x_69023:
        /* <DEDUP_REMOVED lines=9> */
.L_x_69027:
[----:B------:R-:W-:Y:S02]  /*6040*/  IMAD.MOV.U32 R6, RZ, RZ, R18 ;  /* 0x000000ffff067224 */ /* 0x000fe400078e0012 */
[----:B------:R-:W-:Y:S02]  /*6050*/  IMAD.MOV.U32 R20, RZ, RZ, R7 ;  /* 0x000000ffff147224 */ /* 0x000fe400078e0007 */
[----:B------:R-:W-:Y:S02]  /*6060*/  IMAD.MOV.U32 R18, RZ, RZ, R9 ;  /* 0x000000ffff127224 */ /* 0x000fe400078e0009 */
[----:B------:R-:W-:-:S07]  /*6070*/  IMAD.MOV.U32 R7, RZ, RZ, R8 ;  /* 0x000000ffff077224 */ /* 0x000fce00078e0008 */
.L_x_69028:
[----:B------:R-:W-:Y:S05]  /*6080*/  BSYNC B1 ;  /* 0x0000000000017941 */ /* 0x000fea0003800000 */
.L_x_69026:
        /* <DEDUP_REMOVED lines=9> */
.L_x_69030:
[----:B------:R-:W-:Y:S02]  /*6120*/  IMAD.MOV.U32 R8, RZ, RZ, R6 ;  /* 0x000000ffff087224 */ /* 0x000fe400078e0006 */
[----:B------:R-:W-:Y:S02]  /*6130*/  IMAD.MOV.U32 R22, RZ, RZ, R20 ;  /* 0x000000ffff167224 */ /* 0x000fe400078e0014 */
[----:B------:R-:W-:Y:S02]  /*6140*/  IMAD.MOV.U32 R6, RZ, RZ, R13 ;  /* 0x000000ffff067224 */ /* 0x000fe400078e000d */
[----:B------:R-:W-:-:S07]  /*6150*/  IMAD.MOV.U32 R20, RZ, RZ, R15 ;  /* 0x000000ffff147224 */ /* 0x000fce00078e000f */
.L_x_69031:
[----:B------:R-:W-:Y:S05]  /*6160*/  BSYNC B1 ;  /* 0x0000000000017941 */ /* 0x000fea0003800000 */
.L_x_69029:
        /* <DEDUP_REMOVED lines=9> */
.L_x_69033:
[----:B------:R-:W-:Y:S02]  /*6200*/  IMAD.MOV.U32 R9, RZ, RZ, R8 ;  /* 0x000000ffff097224 */ /* 0x000fe400078e0008 */
[----:B------:R-:W-:Y:S02]  /*6210*/  IMAD.MOV.U32 R13, RZ, RZ, R22 ;  /* 0x000000ffff0d7224 */ /* 0x000fe400078e0016 */
[----:B------:R-:W-:Y:S02]  /*6220*/  IMAD.MOV.U32 R8, RZ, RZ, R17 ;  /* 0x000000ffff087224 */ /* 0x000fe400078e0011 */
[----:B------:R-:W-:-:S07]  /*6230*/  IMAD.MOV.U32 R22, RZ, RZ, R19 ;  /* 0x000000ffff167224 */ /* 0x000fce00078e0013 */
.L_x_69034:
[----:B------:R-:W-:Y:S05]  /*6240*/  BSYNC B1 ;  /* 0x0000000000017941 */ /* 0x000fea0003800000 */
.L_x_69032:
        /* <DEDUP_REMOVED lines=16> */
.L_x_69036:
[----:B------:R-:W-:Y:S01]  /*6350*/  IMAD.MOV.U32 R15, RZ, RZ, R11 ;  /* 0x000000ffff0f7224 */ /* 0x000fe200078e000b */
[----:B------:R-:W-:Y:S01]  /*6360*/  MOV R11, R2 ;  /* 0x00000002000b7202 */ /* 0x000fe20000000f00 */
[----:B------:R-:W-:Y:S02]  /*6370*/  IMAD.MOV.U32 R16, RZ, RZ, R3 ;  /* 0x000000ffff107224 */ /* 0x000fe400078e0003 */
[----:B------:R-:W-:-:S07]  /*6380*/  IMAD.MOV.U32 R3, RZ, RZ, R10 ;  /* 0x000000ffff037224 */ /* 0x000fce00078e000a */
.L_x_69037:
[----:B------:R-:W-:Y:S05]  /*6390*/  BSYNC B1 ;  /* 0x0000000000017941 */ /* 0x000fea0003800000 */
.L_x_69035:
        /* <DEDUP_REMOVED lines=9> */
.L_x_69039:
[----:B------:R-:W-:Y:S01]  /*6430*/  IMAD.MOV.U32 R17, RZ, RZ, R15 ;  /* 0x000000ffff117224 */ /* 0x000fe200078e000f */
[----:B------:R-:W-:Y:S01]  /*6440*/  MOV R15, R4 ;  /* 0x00000004000f7202 */ /* 0x000fe20000000f00 */
[----:B------:R-:W-:Y:S02]  /*6450*/  IMAD.MOV.U32 R19, RZ, RZ, R16 ;  /* 0x000000ffff137224 */ /* 0x000fe400078e0010 */
[----:B------:R-:W-:-:S07]  /*6460*/  IMAD.MOV.U32 R16, RZ, RZ, R27 ;  /* 0x000000ffff107224 */ /* 0x000fce00078e001b */
.L_x_69040:
[----:B------:R-:W-:Y:S05]  /*6470*/  BSYNC B1 ;  /* 0x0000000000017941 */ /* 0x000fea0003800000 */
.L_x_69038:
        /* <DEDUP_REMOVED lines=9> */
.L_x_69042:
[----:B------:R-:W-:Y:S01]  /*6510*/  IMAD.MOV.U32 R24, RZ, RZ, R17 ;  /* 0x000000ffff187224 */ /* 0x000fe200078e0011 */
[----:B------:R-:W-:Y:S01]  /*6520*/  MOV R17, R5 ;  /* 0x0000000500117202 */ /* 0x000fe20000000f00 */
[----:B------:R-:W-:Y:S02]  /*6530*/  IMAD.MOV.U32 R26, RZ, RZ, R19 ;  /* 0x000000ffff1a7224 */ /* 0x000fe400078e0013 */
[----:B------:R-:W-:-:S07]  /*6540*/  IMAD.MOV.U32 R19, RZ, RZ, R25 ;  /* 0x000000ffff137224 */ /* 0x000fce00078e0019 */
.L_x_69043:
[----:B------:R-:W-:Y:S05]  /*6550*/  BSYNC B1 ;  /* 0x0000000000017941 */ /* 0x000fea0003800000 */
.L_x_69041:
        /* <DEDUP_REMOVED lines=9> */
.L_x_69045:
[----:B------:R-:W-:Y:S01]  /*65f0*/  IMAD.MOV.U32 R25, RZ, RZ, R24 ;  /* 0x000000ffff197224 */ /* 0x000fe200078e0018 */
[----:B------:R-:W-:Y:S01]  /*6600*/  MOV R24, R18 ;  /* 0x0000001200187202 */ /* 0x000fe20000000f00 */
[----:B------:R-:W-:Y:S02]  /*6610*/  IMAD.MOV.U32 R27, RZ, RZ, R26 ;  /* 0x000000ffff1b7224 */ /* 0x000fe400078e001a */
[----:B------:R-:W-:-:S07]  /*6620*/  IMAD.MOV.U32 R26, RZ, RZ, R7 ;  /* 0x000000ffff1a7224 */ /* 0x000fce00078e0007 */
.L_x_69046:
[----:B------:R-:W-:Y:S05]  /*6630*/  BSYNC B1 ;  /* 0x0000000000017941 */ /* 0x000fea0003800000 */
.L_x_69044:
        /* <DEDUP_REMOVED lines=9> */
.L_x_69048:
[----:B------:R-:W-:Y:S01]  /*66d0*/  IMAD.MOV.U32 R18, RZ, RZ, R25 ;  /* 0x000000ffff127224 */ /* 0x000fe200078e0019 */
[----:B------:R-:W-:Y:S01]  /*66e0*/  MOV R25, R6 ;  /* 0x0000000600197202 */ /* 0x000fe20000000f00 */
[----:B------:R-:W-:Y:S02]  /*66f0*/  IMAD.MOV.U32 R31, RZ, RZ, R27 ;  /* 0x000000ffff1f7224 */ /* 0x000fe400078e001b */
[----:B------:R-:W-:-:S07]  /*6700*/  IMAD.MOV.U32 R27, RZ, RZ, R20 ;  /* 0x000000ffff1b7224 */ /* 0x000fce00078e0014 */
.L_x_69049:
[----:B------:R-:W-:Y:S05]  /*6710*/  BSYNC B1 ;  /* 0x0000000000017941 */ /* 0x000fea0003800000 */
.L_x_69047:
        /* <DEDUP_REMOVED lines=9> */
.L_x_69051:
[----:B------:R-:W-:Y:S01]  /*67b0*/  IMAD.MOV.U32 R20, RZ, RZ, R18 ;  /* 0x000000ffff147224 */ /* 0x000fe200078e0012 */
[----:B------:R-:W-:Y:S01]  /*67c0*/  MOV R18, R8 ;  /* 0x0000000800127202 */ /* 0x000fe20000000f00 */
[----:B------:R-:W-:Y:S02]  /*67d0*/  IMAD.MOV.U32 R36, RZ, RZ, R31 ;  /* 0x000000ffff247224 */ /* 0x000fe400078e001f */
[----:B------:R-:W-:-:S07]  /*67e0*/  IMAD.MOV.U32 R31, RZ, RZ, R22 ;  /* 0x000000ffff1f7224 */ /* 0x000fce00078e0016 */
.L_x_69052:
[----:B------:R-:W-:Y:S05]  /*67f0*/  BSYNC B1 ;  /* 0x0000000000017941 */ /* 0x000fea0003800000 */
.L_x_69050:
        /* <DEDUP_REMOVED lines=9> */
.L_x_69054:
[----:B------:R-:W-:Y:S01]  /*6890*/  IMAD.MOV.U32 R22, RZ, RZ, R20 ;  /* 0x000000ffff167224 */ /* 0x000fe200078e0014 */
[----:B------:R-:W-:Y:S01]  /*68a0*/  MOV R20, R9 ;  /* 0x0000000900147202 */ /* 0x000fe20000000f00 */
[----:B------:R-:W-:Y:S02]  /*68b0*/  IMAD.MOV.U32 R38, RZ, RZ, R36 ;  /* 0x000000ffff267224 */ /* 0x000fe400078e0024 */
[----:B------:R-:W-:-:S07]  /*68c0*/  IMAD.MOV.U32 R36, RZ, RZ, R13 ;  /* 0x000000ffff247224 */ /* 0x000fce00078e000d */
.L_x_69055:
[----:B------:R-:W-:Y:S05]  /*68d0*/  BSYNC B1 ;  /* 0x0000000000017941 */ /* 0x000fea0003800000 */
.L_x_69053:
        /* <DEDUP_REMOVED lines=16> */
.L_x_69057:
[----:B------:R-:W-:Y:S01]  /*69e0*/  MOV R10, R11 ;  /* 0x0000000b000a7202 */ /* 0x000fe20000000f00 */
[----:B------:R-:W-:Y:S02]  /*69f0*/  IMAD.MOV.U32 R2, RZ, RZ, R3 ;  /* 0x000000ffff027224 */ /* 0x000fe400078e0003 */
[----:B------:R-:W-:Y:S02]  /*6a00*/  IMAD.MOV.U32 R11, RZ, RZ, R15 ;  /* 0x000000ffff0b7224 */ /* 0x000fe400078e000f */
[----:B------:R-:W-:-:S07]  /*6a10*/  IMAD.MOV.U32 R3, RZ, RZ, R16 ;  /* 0x000000ffff037224 */ /* 0x000fce00078e0010 */
.L_x_69058:
[----:B------:R-:W-:Y:S05]  /*6a20*/  BSYNC B1 ;  /* 0x0000000000017941 */ /* 0x000fea0003800000 */
.L_x_69056:
        /* <DEDUP_REMOVED lines=9> */
.L_x_69060:
[----:B------:R-:W-:Y:S01]  /*6ac0*/  MOV R33, R10 ;  /* 0x0000000a00217202 */ /* 0x000fe20000000f00 */
[----:B------:R-:W-:Y:S02]  /*6ad0*/  IMAD.MOV.U32 R5, RZ, RZ, R2 ;  /* 0x000000ffff057224 */ /* 0x000fe400078e0002 */
[----:B------:R-:W-:Y:S02]  /*6ae0*/  IMAD.MOV.U32 R10, RZ, RZ, R17 ;  /* 0x000000ffff0a7224 */ /* 0x000fe400078e0011 */
[----:B------:R-:W-:-:S07]  /*6af0*/  IMAD.MOV.U32 R2, RZ, RZ, R19 ;  /* 0x000000ffff027224 */ /* 0x000fce00078e0013 */
.L_x_69061:
[----:B------:R-:W-:Y:S05]  /*6b00*/  BSYNC B1 ;  /* 0x0000000000017941 */ /* 0x000fea0003800000 */
.L_x_69059:
        /* <DEDUP_REMOVED lines=9> */
.L_x_69063:
[----:B------:R-:W-:Y:S01]  /*6ba0*/  MOV R32, R33 ;  /* 0x0000002100207202 */ /* 0x000fe20000000f00 */
[----:B------:R-:W-:Y:S02]  /*6bb0*/  IMAD.MOV.U32 R4, RZ, RZ, R5 ;  /* 0x000000ffff047224 */ /* 0x000fe400078e0005 */
[----:B------:R-:W-:Y:S02]  /*6bc0*/  IMAD.MOV.U32 R33, RZ, RZ, R24 ;  /* 0x000000ffff217224 */ /* 0x000fe400078e0018 */
[----:B------:R-:W-:-:S07]  /*6bd0*/  IMAD.MOV.U32 R5, RZ, RZ, R26 ;  /* 0x000000ffff057224 */ /* 0x000fce00078e001a */
.L_x_69064:
[----:B------:R-:W-:Y:S05]  /*6be0*/  BSYNC B1 ;  /* 0x0000000000017941 */ /* 0x000fea0003800000 */
.L_x_69062:
        /* <DEDUP_REMOVED lines=9> */
.L_x_69066:
[----:B------:R-:W-:Y:S01]  /*6c80*/  MOV R35, R32 ;  /* 0x0000002000237202 */ /* 0x000fe20000000f00 */
[----:B------:R-:W-:Y:S02]  /*6c90*/  IMAD.MOV.U32 R7, RZ, RZ, R4 ;  /* 0x000000ffff077224 */ /* 0x000fe400078e0004 */
[----:B------:R-:W-:Y:S02]  /*6ca0*/  IMAD.MOV.U32 R32, RZ, RZ, R25 ;  /* 0x000000ffff207224 */ /* 0x000fe400078e0019 */
[----:B------:R-:W-:-:S07]  /*6cb0*/  IMAD.MOV.U32 R4, RZ, RZ, R27 ;  /* 0x000000ffff047224 */ /* 0x000fce00078e001b */
.L_x_69067:
[----:B------:R-:W-:Y:S05]  /*6cc0*/  BSYNC B1 ;  /* 0x0000000000017941 */ /* 0x000fea0003800000 */
.L_x_69065:
        /* <DEDUP_REMOVED lines=9> */
.L_x_69069:
[----:B------:R-:W-:Y:S01]  /*6d60*/  MOV R34, R35 ;  /* 0x0000002300227202 */ /* 0x000fe20000000f00 */
[----:B------:R-:W-:Y:S02]  /*6d70*/  IMAD.MOV.U32 R6, RZ, RZ, R7 ;  /* 0x000000ffff067224 */ /* 0x000fe400078e0007 */
[----:B------:R-:W-:Y:S02]  /*6d80*/  IMAD.MOV.U32 R35, RZ, RZ, R18 ;  /* 0x000000ffff237224 */ /* 0x000fe400078e0012 */
[----:B------:R-:W-:-:S07]  /*6d90*/  IMAD.MOV.U32 R7, RZ, RZ, R31 ;  /* 0x000000ffff077224 */ /* 0x000fce00078e001f */
.L_x_69070:
[----:B------:R-:W-:Y:S05]  /*6da0*/  BSYNC B1 ;  /* 0x0000000000017941 */ /* 0x000fea0003800000 */
.L_x_69068:
        /* <DEDUP_REMOVED lines=9> */
.L_x_69072:
[----:B------:R-:W-:Y:S01]  /*6e40*/  MOV R37, R34 ;  /* 0x0000002200257202 */ /* 0x000fe20000000f00 */
[----:B------:R-:W-:Y:S02]  /*6e50*/  IMAD.MOV.U32 R9, RZ, RZ, R6 ;  /* 0x000000ffff097224 */ /* 0x000fe400078e0006 */
[----:B------:R-:W-:Y:S02]  /*6e60*/  IMAD.MOV.U32 R34, RZ, RZ, R20 ;  /* 0x000000ffff227224 */ /* 0x000fe400078e0014 */
[----:B------:R-:W-:-:S07]  /*6e70*/  IMAD.MOV.U32 R6, RZ, RZ, R36 ;  /* 0x000000ffff067224 */ /* 0x000fce00078e0024 */
.L_x_69073:
[----:B------:R-:W-:Y:S05]  /*6e80*/  BSYNC B1 ;  /* 0x0000000000017941 */ /* 0x000fea0003800000 */
.L_x_69071:
        /* <DEDUP_REMOVED lines=9> */
.L_x_69075:
[----:B------:R-:W-:Y:S01]  /*6f20*/  MOV R36, R37 ;  /* 0x0000002500247202 */ /* 0x000fe20000000f00 */
[----:B------:R-:W-:Y:S02]  /*6f30*/  IMAD.MOV.U32 R8, RZ, RZ, R9 ;  /* 0x000000ffff087224 */ /* 0x000fe400078e0009 */
[----:B------:R-:W-:Y:S02]  /*6f40*/  IMAD.MOV.U32 R37, RZ, RZ, R22 ;  /* 0x000000ffff257224 */ /* 0x000fe400078e0016 */
[----:B------:R-:W-:-:S07]  /*6f50*/  IMAD.MOV.U32 R9, RZ, RZ, R38 ;  /* 0x000000ffff097224 */ /* 0x000fce00078e0026 */
.L_x_69076:
[----:B------:R-:W-:Y:S05]  /*6f60*/  BSYNC B1 ;  /* 0x0000000000017941 */ /* 0x000fea0003800000 */
.L_x_69074:
[----:B------:R-:W-:Y:S01]  /*6f70*/  FADD.FTZ R38, R23, R21 ;  /* 0x0000001517267221 */ /* 0x000fe20000010000 */
[----:B------:R-:W-:-:S07]  /*6f80*/  IMAD.MOV.U32 R39, RZ, RZ, R12 ;  /* 0x000000ffff277224 */ /* 0x000fce00078e000c */
.L_x_68908:
[----:B------:R-:W-:Y:S05]  /*6f90*/  BSYNC B0 ;  /* 0x0000000000007941 */ /* 0x000fea0003800000 */
.L_x_68907:
        /* <DEDUP_REMOVED lines=46> */
.L_x_69080:
[----:B------:R-:W-:Y:S02]  /*7280*/  IMAD.MOV.U32 R19, RZ, RZ, R11 ;  /* 0x000000ffff137224 */ /* 0x000fe400078e000b */
[----:B------:R-:W-:Y:S01]  /*7290*/  IMAD.MOV.U32 R38, RZ, RZ, R3 ;  /* 0x000000ffff267224 */ /* 0x000fe200078e0003 */
[----:B------:R-:W-:Y:S01]  /*72a0*/  MOV R3, R2 ;  /* 0x0000000200037202 */ /* 0x000fe20000000f00 */
[----:B------:R-:W-:-:S07]  /*72b0*/  IMAD.MOV.U32 R11, RZ, RZ, R10 ;  /* 0x000000ffff0b7224 */ /* 0x000fce00078e000a */
.L_x_69081:
[----:B------:R-:W-:Y:S05]  /*72c0*/  BSYNC B1 ;  /* 0x0000000000017941 */ /* 0x000fea0003800000 */
.L_x_69079:
        /* <DEDUP_REMOVED lines=9> */
.L_x_69083:
[----:B------:R-:W-:Y:S02]  /*7360*/  IMAD.MOV.U32 R27, RZ, RZ, R19 ;  /* 0x000000ffff1b7224 */ /* 0x000fe400078e0013 */
[----:B------:R-:W-:Y:S01]  /*7370*/  IMAD.MOV.U32 R25, RZ, RZ, R38 ;  /* 0x000000ffff197224 */ /* 0x000fe200078e0026 */
[----:B------:R-:W-:Y:S01]  /*7380*/  MOV R38, R5 ;  /* 0x0000000500267202 */ /* 0x000fe20000000f00 */
[----:B------:R-:W-:-:S07]  /*7390*/  IMAD.MOV.U32 R19, RZ, RZ, R33 ;  /* 0x000000ffff137224 */ /* 0x000fce00078e0021 */
.L_x_69084:
[----:B------:R-:W-:Y:S05]  /*73a0*/  BSYNC B1 ;  /* 0x0000000000017941 */ /* 0x000fea0003800000 */
.L_x_69082:
        /* <DEDUP_REMOVED lines=9> */
.L_x_69086:
[----:B------:R-:W-:Y:S02]  /*7440*/  IMAD.MOV.U32 R10, RZ, RZ, R27 ;  /* 0x000000ffff0a7224 */ /* 0x000fe400078e001b */
[----:B------:R-:W-:Y:S01]  /*7450*/  IMAD.MOV.U32 R2, RZ, RZ, R25 ;  /* 0x000000ffff027224 */ /* 0x000fe200078e0019 */
[----:B------:R-:W-:Y:S01]  /*7460*/  MOV R25, R4 ;  /* 0x0000000400197202 */ /* 0x000fe20000000f00 */
[----:B------:R-:W-:-:S07]  /*7470*/  IMAD.MOV.U32 R27, RZ, RZ, R32 ;  /* 0x000000ffff1b7224 */ /* 0x000fce00078e0020 */
.L_x_69087:
[----:B------:R-:W-:Y:S05]  /*7480*/  BSYNC B1 ;  /* 0x0000000000017941 */ /* 0x000fea0003800000 */
.L_x_69085:
        /* <DEDUP_REMOVED lines=9> */
.L_x_69089:
[----:B------:R-:W-:Y:S02]  /*7520*/  IMAD.MOV.U32 R31, RZ, RZ, R10 ;  /* 0x000000ffff1f7224 */ /* 0x000fe400078e000a */
[----:B------:R-:W-:Y:S01]  /*7530*/  IMAD.MOV.U32 R5, RZ, RZ, R2 ;  /* 0x000000ffff057224 */ /* 0x000fe200078e0002 */
[----:B------:R-:W-:Y:S01]  /*7540*/  MOV R2, R7 ;  /* 0x0000000700027202 */ /* 0x000fe20000000f00 */
[----:B------:R-:W-:-:S07]  /*7550*/  IMAD.MOV.U32 R10, RZ, RZ, R35 ;  /* 0x000000ffff0a7224 */ /* 0x000fce00078e0023 */
.L_x_69090:
[----:B------:R-:W-:Y:S05]  /*7560*/  BSYNC B1 ;  /* 0x0000000000017941 */ /* 0x000fea0003800000 */
.L_x_69088:
        /* <DEDUP_REMOVED lines=9> */
.L_x_69092:
[----:B------:R-:W-:Y:S02]  /*7600*/  IMAD.MOV.U32 R32, RZ, RZ, R31 ;  /* 0x000000ffff207224 */ /* 0x000fe400078e001f */
[----:B------:R-:W-:Y:S01]  /*7610*/  IMAD.MOV.U32 R4, RZ, RZ, R5 ;  /* 0x000000ffff047224 */ /* 0x000fe200078e0005 */
[----:B------:R-:W-:Y:S01]  /*7620*/  MOV R5, R6 ;  /* 0x0000000600057202 */ /* 0x000fe20000000f00 */
[----:B------:R-:W-:-:S07]  /*7630*/  IMAD.MOV.U32 R31, RZ, RZ, R34 ;  /* 0x000000ffff1f7224 */ /* 0x000fce00078e0022 */
.L_x_69093:
[----:B------:R-:W-:Y:S05]  /*7640*/  BSYNC B1 ;  /* 0x0000000000017941 */ /* 0x000fea0003800000 */
.L_x_69091:
        /* <DEDUP_REMOVED lines=9> */
.L_x_69095:
[----:B------:R-:W-:Y:S02]  /*76e0*/  IMAD.MOV.U32 R33, RZ, RZ, R32 ;  /* 0x000000ffff217224 */ /* 0x000fe400078e0020 */
[----:B------:R-:W-:Y:S01]  /*76f0*/  IMAD.MOV.U32 R7, RZ, RZ, R4 ;  /* 0x000000ffff077224 */ /* 0x000fe200078e0004 */
[----:B------:R-:W-:Y:S01]  /*7700*/  MOV R4, R9 ;  /* 0x0000000900047202 */ /* 0x000fe20000000f00 */
[----:B------:R-:W-:-:S07]  /*7710*/  IMAD.MOV.U32 R32, RZ, RZ, R37 ;  /* 0x000000ffff207224 */ /* 0x000fce00078e0025 */
.L_x_69096:
[----:B------:R-:W-:Y:S05]  /*7720*/  BSYNC B1 ;  /* 0x0000000000017941 */ /* 0x000fea0003800000 */
.L_x_69094:
        /* <DEDUP_REMOVED lines=9> */
.L_x_69098:
[----:B------:R-:W-:Y:S02]  /*77c0*/  IMAD.MOV.U32 R9, RZ, RZ, R33 ;  /* 0x000000ffff097224 */ /* 0x000fe400078e0021 */
[----:B------:R-:W-:Y:S01]  /*77d0*/  IMAD.MOV.U32 R6, RZ, RZ, R7 ;  /* 0x000000ffff067224 */ /* 0x000fe200078e0007 */
[----:B------:R-:W-:Y:S01]  /*77e0*/  MOV R7, R8 ;  /* 0x0000000800077202 */ /* 0x000fe20000000f00 */
[----:B------:R-:W-:-:S07]  /*77f0*/  IMAD.MOV.U32 R33, RZ, RZ, R36 ;  /* 0x000000ffff217224 */ /* 0x000fce00078e0024 */
.L_x_69099:
[----:B------:R-:W-:Y:S05]  /*7800*/  BSYNC B1 ;  /* 0x0000000000017941 */ /* 0x000fea0003800000 */
.L_x_69097:
        /* <DEDUP_REMOVED lines=16> */
.L_x_69101:
[----:B------:R-:W-:Y:S01]  /*7910*/  IMAD.MOV.U32 R26, RZ, RZ, R11 ;  /* 0x000000ffff1a7224 */ /* 0x000fe200078e000b */
[----:B------:R-:W-:Y:S01]  /*7920*/  MOV R8, R3 ;  /* 0x0000000300087202 */ /* 0x000fe20000000f00 */
[----:B------:R-:W-:Y:S02]  /*7930*/  IMAD.MOV.U32 R11, RZ, RZ, R19 ;  /* 0x000000ffff0b7224 */ /* 0x000fe400078e0013 */
[----:B------:R-:W-:-:S07]  /*7940*/  IMAD.MOV.U32 R3, RZ, RZ, R38 ;  /* 0x000000ffff037224 */ /* 0x000fce00078e0026 */
.L_x_69102:
[----:B------:R-:W-:Y:S05]  /*7950*/  BSYNC B1 ;  /* 0x0000000000017941 */ /* 0x000fea0003800000 */
.L_x_69100:
        /* <DEDUP_REMOVED lines=9> */
.L_x_69104:
[----:B------:R-:W-:Y:S01]  /*79f0*/  IMAD.MOV.U32 R19, RZ, RZ, R26 ;  /* 0x000000ffff137224 */ /* 0x000fe200078e001a */
[----:B------:R-:W-:Y:S01]  /*7a00*/  MOV R17, R8 ;  /* 0x0000000800117202 */ /* 0x000fe20000000f00 */
[----:B------:R-:W-:Y:S02]  /*7a10*/  IMAD.MOV.U32 R26, RZ, RZ, R27 ;  /* 0x000000ffff1a7224 */ /* 0x000fe400078e001b */
[----:B------:R-:W-:-:S07]  /*7a20*/  IMAD.MOV.U32 R8, RZ, RZ, R25 ;  /* 0x000000ffff087224 */ /* 0x000fce00078e0019 */
.L_x_69105:
[----:B------:R-:W-:Y:S05]  /*7a30*/  BSYNC B1 ;  /* 0x0000000000017941 */ /* 0x000fea0003800000 */
.L_x_69103:
        /* <DEDUP_REMOVED lines=9> */
.L_x_69107:
[----:B------:R-:W-:Y:S01]  /*7ad0*/  IMAD.MOV.U32 R36, RZ, RZ, R19 ;  /* 0x000000ffff247224 */ /* 0x000fe200078e0013 */
[----:B------:R-:W-:Y:S01]  /*7ae0*/  MOV R34, R17 ;  /* 0x0000001100227202 */ /* 0x000fe20000000f00 */
[----:B------:R-:W-:Y:S02]  /*7af0*/  IMAD.MOV.U32 R19, RZ, RZ, R10 ;  /* 0x000000ffff137224 */ /* 0x000fe400078e000a */
[----:B------:R-:W-:-:S07]  /*7b00*/  IMAD.MOV.U32 R17, RZ, RZ, R2 ;  /* 0x000000ffff117224 */ /* 0x000fce00078e0002 */
.L_x_69108:
[----:B------:R-:W-:Y:S05]  /*7b10*/  BSYNC B1 ;  /* 0x0000000000017941 */ /* 0x000fea0003800000 */
.L_x_69106:
        /* <DEDUP_REMOVED lines=9> */
.L_x_69110:
[----:B------:R-:W-:Y:S01]  /*7bb0*/  IMAD.MOV.U32 R27, RZ, RZ, R36 ;  /* 0x000000ffff1b7224 */ /* 0x000fe200078e0024 */
[----:B------:R-:W-:Y:S01]  /*7bc0*/  MOV R25, R34 ;  /* 0x0000002200197202 */ /* 0x000fe20000000f00 */
[----:B------:R-:W-:Y:S02]  /*7bd0*/  IMAD.MOV.U32 R36, RZ, RZ, R31 ;  /* 0x000000ffff247224 */ /* 0x000fe400078e001f */
[----:B------:R-:W-:-:S07]  /*7be0*/  IMAD.MOV.U32 R34, RZ, RZ, R5 ;  /* 0x000000ffff227224 */ /* 0x000fce00078e0005 */
.L_x_69111:
[----:B------:R-:W-:Y:S05]  /*7bf0*/  BSYNC B1 ;  /* 0x0000000000017941 */ /* 0x000fea0003800000 */
.L_x_69109:
        /* <DEDUP_REMOVED lines=9> */
.L_x_69113:
[----:B------:R-:W-:Y:S01]  /*7c90*/  IMAD.MOV.U32 R10, RZ, RZ, R27 ;  /* 0x000000ffff0a7224 */ /* 0x000fe200078e001b */
[----:B------:R-:W-:Y:S01]  /*7ca0*/  MOV R2, R25 ;  /* 0x0000001900027202 */ /* 0x000fe20000000f00 */
[----:B------:R-:W-:Y:S02]  /*7cb0*/  IMAD.MOV.U32 R27, RZ, RZ, R32 ;  /* 0x000000ffff1b7224 */ /* 0x000fe400078e0020 */
[----:B------:R-:W-:-:S07]  /*7cc0*/  IMAD.MOV.U32 R25, RZ, RZ, R4 ;  /* 0x000000ffff197224 */ /* 0x000fce00078e0004 */
.L_x_69114:
[----:B------:R-:W-:Y:S05]  /*7cd0*/  BSYNC B1 ;  /* 0x0000000000017941 */ /* 0x000fea0003800000 */
.L_x_69112:
        /* <DEDUP_REMOVED lines=9> */
.L_x_69116:
[----:B------:R-:W-:Y:S01]  /*7d70*/  IMAD.MOV.U32 R4, RZ, RZ, R10 ;  /* 0x000000ffff047224 */ /* 0x000fe200078e000a */
[----:B------:R-:W-:Y:S01]  /*7d80*/  MOV R5, R2 ;  /* 0x0000000200057202 */ /* 0x000fe20000000f00 */
[----:B------:R-:W-:Y:S02]  /*7d90*/  IMAD.MOV.U32 R10, RZ, RZ, R33 ;  /* 0x000000ffff0a7224 */ /* 0x000fe400078e0021 */
[----:B------:R-:W-:-:S07]  /*7da0*/  IMAD.MOV.U32 R2, RZ, RZ, R7 ;  /* 0x000000ffff027224 */ /* 0x000fce00078e0007 */
.L_x_69117:
[----:B------:R-:W-:Y:S05]  /*7db0*/  BSYNC B1 ;  /* 0x0000000000017941 */ /* 0x000fea0003800000 */
.L_x_69115:
        /* <DEDUP_REMOVED lines=9> */
.L_x_69119:
[----:B------:R-:W-:Y:S01]  /*7e50*/  IMAD.MOV.U32 R31, RZ, RZ, R4 ;  /* 0x000000ffff1f7224 */ /* 0x000fe200078e0004 */
[----:B------:R-:W-:Y:S01]  /*7e60*/  MOV R7, R5 ;  /* 0x0000000500077202 */ /* 0x000fe20000000f00 */
[----:B------:R-:W-:Y:S02]  /*7e70*/  IMAD.MOV.U32 R4, RZ, RZ, R9 ;  /* 0x000000ffff047224 */ /* 0x000fe400078e0009 */
[----:B------:R-:W-:-:S07]  /*7e80*/  IMAD.MOV.U32 R5, RZ, RZ, R6 ;  /* 0x000000ffff057224 */ /* 0x000fce00078e0006 */
.L_x_69120:
[----:B------:R-:W-:Y:S05]  /*7e90*/  BSYNC B1 ;  /* 0x0000000000017941 */ /* 0x000fea0003800000 */
.L_x_69118:
        /* <DEDUP_REMOVED lines=16> */
.L_x_69122:
[----:B------:R-:W-:Y:S02]  /*7fa0*/  IMAD.MOV.U32 R24, RZ, RZ, R11 ;  /* 0x000000ffff187224 */ /* 0x000fe400078e000b */
[----:B------:R-:W-:Y:S02]  /*7fb0*/  IMAD.MOV.U32 R6, RZ, RZ, R3 ;  /* 0x000000ffff067224 */ /* 0x000fe400078e0003 */
[----:B------:R-:W-:Y:S02]  /*7fc0*/  IMAD.MOV.U32 R11, RZ, RZ, R26 ;  /* 0x000000ffff0b7224 */ /* 0x000fe400078e001a */
[----:B------:R-:W-:-:S07]  /*7fd0*/  IMAD.MOV.U32 R3, RZ, RZ, R8 ;  /* 0x000000ffff037224 */ /* 0x000fce00078e0008 */
.L_x_69123:
[----:B------:R-:W-:Y:S05]  /*7fe0*/  BSYNC B1 ;  /* 0x0000000000017941 */ /* 0x000fea0003800000 */
.L_x_69121:
        /* <DEDUP_REMOVED lines=9> */
.L_x_69125:
[----:B------:R-:W-:Y:S02]  /*8080*/  IMAD.MOV.U32 R15, RZ, RZ, R24 ;  /* 0x000000ffff0f7224 */ /* 0x000fe400078e0018 */
[----:B------:R-:W-:Y:S02]  /*8090*/  IMAD.MOV.U32 R9, RZ, RZ, R6 ;  /* 0x000000ffff097224 */ /* 0x000fe400078e0006 */
[----:B------:R-:W-:Y:S02]  /*80a0*/  IMAD.MOV.U32 R24, RZ, RZ, R19 ;  /* 0x000000ffff187224 */ /* 0x000fe400078e0013 */
[----:B------:R-:W-:-:S07]  /*80b0*/  IMAD.MOV.U32 R6, RZ, RZ, R17 ;  /* 0x000000ffff067224 */ /* 0x000fce00078e0011 */
.L_x_69126:
[----:B------:R-:W-:Y:S05]  /*80c0*/  BSYNC B1 ;  /* 0x0000000000017941 */ /* 0x000fea0003800000 */
.L_x_69124:
        /* <DEDUP_REMOVED lines=9> */
.L_x_69128:
[----:B------:R-:W-:Y:S02]  /*8160*/  IMAD.MOV.U32 R26, RZ, RZ, R15 ;  /* 0x000000ffff1a7224 */ /* 0x000fe400078e000f */
[----:B------:R-:W-:Y:S02]  /*8170*/  IMAD.MOV.U32 R8, RZ, RZ, R9 ;  /* 0x000000ffff087224 */ /* 0x000fe400078e0009 */
[----:B------:R-:W-:Y:S02]  /*8180*/  IMAD.MOV.U32 R15, RZ, RZ, R36 ;  /* 0x000000ffff0f7224 */ /* 0x000fe400078e0024 */
[----:B------:R-:W-:-:S07]  /*8190*/  IMAD.MOV.U32 R9, RZ, RZ, R34 ;  /* 0x000000ffff097224 */ /* 0x000fce00078e0022 */
.L_x_69129:
[----:B------:R-:W-:Y:S05]  /*81a0*/  BSYNC B1 ;  /* 0x0000000000017941 */ /* 0x000fea0003800000 */
.L_x_69127:
        /* <DEDUP_REMOVED lines=9> */
.L_x_69131:
[----:B------:R-:W-:Y:S02]  /*8240*/  IMAD.MOV.U32 R19, RZ, RZ, R26 ;  /* 0x000000ffff137224 */ /* 0x000fe400078e001a */
[----:B------:R-:W-:Y:S02]  /*8250*/  IMAD.MOV.U32 R17, RZ, RZ, R8 ;  /* 0x000000ffff117224 */ /* 0x000fe400078e0008 */
[----:B------:R-:W-:Y:S02]  /*8260*/  IMAD.MOV.U32 R26, RZ, RZ, R27 ;  /* 0x000000ffff1a7224 */ /* 0x000fe400078e001b */
[----:B------:R-:W-:-:S07]  /*8270*/  IMAD.MOV.U32 R8, RZ, RZ, R25 ;  /* 0x000000ffff087224 */ /* 0x000fce00078e0019 */
.L_x_69132:
[----:B------:R-:W-:Y:S05]  /*8280*/  BSYNC B1 ;  /* 0x0000000000017941 */ /* 0x000fea0003800000 */
.L_x_69130:
        /* <DEDUP_REMOVED lines=9> */
.L_x_69134:
[----:B------:R-:W-:Y:S02]  /*8320*/  IMAD.MOV.U32 R25, RZ, RZ, R19 ;  /* 0x000000ffff197224 */ /* 0x000fe400078e0013 */
[----:B------:R-:W-:Y:S02]  /*8330*/  IMAD.MOV.U32 R32, RZ, RZ, R17 ;  /* 0x000000ffff207224 */ /* 0x000fe400078e0011 */
[----:B------:R-:W-:Y:S02]  /*8340*/  IMAD.MOV.U32 R19, RZ, RZ, R10 ;  /* 0x000000ffff137224 */ /* 0x000fe400078e000a */
[----:B------:R-:W-:-:S07]  /*8350*/  IMAD.MOV.U32 R17, RZ, RZ, R2 ;  /* 0x000000ffff117224 */ /* 0x000fce00078e0002 */
.L_x_69135:
[----:B------:R-:W-:Y:S05]  /*8360*/  BSYNC B1 ;  /* 0x0000000000017941 */ /* 0x000fea0003800000 */
.L_x_69133:
        /* <DEDUP_REMOVED lines=9> */
.L_x_69137:
[----:B------:R-:W-:Y:S02]  /*8400*/  IMAD.MOV.U32 R10, RZ, RZ, R25 ;  /* 0x000000ffff0a7224 */ /* 0x000fe400078e0019 */
[----:B------:R-:W-:Y:S02]  /*8410*/  IMAD.MOV.U32 R2, RZ, RZ, R32 ;  /* 0x000000ffff027224 */ /* 0x000fe400078e0020 */
[----:B------:R-:W-:Y:S02]  /*8420*/  IMAD.MOV.U32 R25, RZ, RZ, R4 ;  /* 0x000000ffff197224 */ /* 0x000fe400078e0004 */
[----:B------:R-:W-:-:S07]  /*8430*/  IMAD.MOV.U32 R32, RZ, RZ, R5 ;  /* 0x000000ffff207224 */ /* 0x000fce00078e0005 */
.L_x_69138:
[----:B------:R-:W-:Y:S05]  /*8440*/  BSYNC B1 ;  /* 0x0000000000017941 */ /* 0x000fea0003800000 */
.L_x_69136:
        /* <DEDUP_REMOVED lines=9> */
.L_x_69140:
[----:B------:R-:W-:Y:S02]  /*84e0*/  IMAD.MOV.U32 R5, RZ, RZ, R10 ;  /* 0x000000ffff057224 */ /* 0x000fe400078e000a */
[----:B------:R-:W-:Y:S02]  /*84f0*/  IMAD.MOV.U32 R4, RZ, RZ, R2 ;  /* 0x000000ffff047224 */ /* 0x000fe400078e0002 */
[----:B------:R-:W-:Y:S02]  /*8500*/  IMAD.MOV.U32 R10, RZ, RZ, R31 ;  /* 0x000000ffff0a7224 */ /* 0x000fe400078e001f */
[----:B------:R-:W-:-:S07]  /*8510*/  IMAD.MOV.U32 R2, RZ, RZ, R7 ;  /* 0x000000ffff027224 */ /* 0x000fce00078e0007 */
.L_x_69141:
[----:B------:R-:W-:Y:S05]  /*8520*/  BSYNC B1 ;  /* 0x0000000000017941 */ /* 0x000fea0003800000 */
.L_x_69139:
        /* <DEDUP_REMOVED lines=16> */
.L_x_69143:
[----:B------:R-:W-:Y:S02]  /*8630*/  IMAD.MOV.U32 R34, RZ, RZ, R11 ;  /* 0x000000ffff227224 */ /* 0x000fe400078e000b */
[----:B------:R-:W-:Y:S01]  /*8640*/  IMAD.MOV.U32 R22, RZ, RZ, R3 ;  /* 0x000000ffff167224 */ /* 0x000fe200078e0003 */
[----:B------:R-:W-:Y:S01]  /*8650*/  MOV R3, R6 ;  /* 0x0000000600037202 */ /* 0x000fe20000000f00 */
[----:B------:R-:W-:-:S07]  /*8660*/  IMAD.MOV.U32 R11, RZ, RZ, R24 ;  /* 0x000000ffff0b7224 */ /* 0x000fce00078e0018 */
.L_x_69144:
[----:B------:R-:W-:Y:S05]  /*8670*/  BSYNC B1 ;  /* 0x0000000000017941 */ /* 0x000fea0003800000 */
.L_x_69142:
        /* <DEDUP_REMOVED lines=9> */
.L_x_69146:
[----:B------:R-:W-:Y:S02]  /*8710*/  IMAD.MOV.U32 R13, RZ, RZ, R34 ;  /* 0x000000ffff0d7224 */ /* 0x000fe400078e0022 */
[----:B------:R-:W-:Y:S01]  /*8720*/  IMAD.MOV.U32 R7, RZ, RZ, R22 ;  /* 0x000000ffff077224 */ /* 0x000fe200078e0016 */
[----:B------:R-:W-:Y:S01]  /*8730*/  MOV R22, R9 ;  /* 0x0000000900167202 */ /* 0x000fe20000000f00 */
[----:B------:R-:W-:-:S07]  /*8740*/  IMAD.MOV.U32 R34, RZ, RZ, R15 ;  /* 0x000000ffff227224 */ /* 0x000fce00078e000f */
.L_x_69147:
[----:B------:R-:W-:Y:S05]  /*8750*/  BSYNC B1 ;  /* 0x0000000000017941 */ /* 0x000fea0003800000 */
.L_x_69145:
        /* <DEDUP_REMOVED lines=9> */
.L_x_69149:
[----:B------:R-:W-:Y:S02]  /*87f0*/  IMAD.MOV.U32 R24, RZ, RZ, R13 ;  /* 0x000000ffff187224 */ /* 0x000fe400078e000d */
[----:B------:R-:W-:Y:S01]  /*8800*/  IMAD.MOV.U32 R6, RZ, RZ, R7 ;  /* 0x000000ffff067224 */ /* 0x000fe200078e0007 */
[----:B------:R-:W-:Y:S01]  /*8810*/  MOV R7, R8 ;  /* 0x0000000800077202 */ /* 0x000fe20000000f00 */
[----:B------:R-:W-:-:S07]  /*8820*/  IMAD.MOV.U32 R13, RZ, RZ, R26 ;  /* 0x000000ffff0d7224 */ /* 0x000fce00078e001a */
.L_x_69150:
[----:B------:R-:W-:Y:S05]  /*8830*/  BSYNC B1 ;  /* 0x0000000000017941 */ /* 0x000fea0003800000 */
.L_x_69148:
        /* <DEDUP_REMOVED lines=9> */
.L_x_69152:
[----:B------:R-:W-:Y:S02]  /*88d0*/  IMAD.MOV.U32 R8, RZ, RZ, R24 ;  /* 0x000000ffff087224 */ /* 0x000fe400078e0018 */
[----:B------:R-:W-:Y:S01]  /*88e0*/  IMAD.MOV.U32 R9, RZ, RZ, R6 ;  /* 0x000000ffff097224 */ /* 0x000fe200078e0006 */
[----:B------:R-:W-:Y:S01]  /*88f0*/  MOV R6, R17 ;  /* 0x0000001100067202 */ /* 0x000fe20000000f00 */
[----:B------:R-:W-:-:S07]  /*8900*/  IMAD.MOV.U32 R24, RZ, RZ, R19 ;  /* 0x000000ffff187224 */ /* 0x000fce00078e0013 */
.L_x_69153:
[----:B------:R-:W-:Y:S05]  /*8910*/  BSYNC B1 ;  /* 0x0000000000017941 */ /* 0x000fea0003800000 */
.L_x_69151:
        /* <DEDUP_REMOVED lines=9> */
.L_x_69155:
[----:B------:R-:W-:Y:S02]  /*89b0*/  IMAD.MOV.U32 R17, RZ, RZ, R8 ;  /* 0x000000ffff117224 */ /* 0x000fe400078e0008 */
[----:B------:R-:W-:Y:S01]  /*89c0*/  IMAD.MOV.U32 R15, RZ, RZ, R9 ;  /* 0x000000ffff0f7224 */ /* 0x000fe200078e0009 */
[----:B------:R-:W-:Y:S01]  /*89d0*/  MOV R9, R32 ;  /* 0x0000002000097202 */ /* 0x000fe20000000f00 */
[----:B------:R-:W-:-:S07]  /*89e0*/  IMAD.MOV.U32 R8, RZ, RZ, R25 ;  /* 0x000000ffff087224 */ /* 0x000fce00078e0019 */
.L_x_69156:
[----:B------:R-:W-:Y:S05]  /*89f0*/  BSYNC B1 ;  /* 0x0000000000017941 */ /* 0x000fea0003800000 */
.L_x_69154:
        /* <DEDUP_REMOVED lines=9> */
.L_x_69158:
[----:B------:R-:W-:Y:S02]  /*8a90*/  IMAD.MOV.U32 R26, RZ, RZ, R17 ;  /* 0x000000ffff1a7224 */ /* 0x000fe400078e0011 */
[----:B------:R-:W-:Y:S01]  /*8aa0*/  IMAD.MOV.U32 R19, RZ, RZ, R15 ;  /* 0x000000ffff137224 */ /* 0x000fe200078e000f */
[----:B------:R-:W-:Y:S01]  /*8ab0*/  MOV R15, R2 ;  /* 0x00000002000f7202 */ /* 0x000fe20000000f00 */
[----:B------:R-:W-:-:S07]  /*8ac0*/  IMAD.MOV.U32 R17, RZ, RZ, R10 ;  /* 0x000000ffff117224 */ /* 0x000fce00078e000a */
.L_x_69159:
[----:B------:R-:W-:Y:S05]  /*8ad0*/  BSYNC B1 ;  /* 0x0000000000017941 */ /* 0x000fea0003800000 */
.L_x_69157:
        /* <DEDUP_REMOVED lines=9> */
.L_x_69161:
[----:B------:R-:W-:Y:S02]  /*8b70*/  IMAD.MOV.U32 R10, RZ, RZ, R26 ;  /* 0x000000ffff0a7224 */ /* 0x000fe400078e001a */
[----:B------:R-:W-:Y:S01]  /*8b80*/  IMAD.MOV.U32 R2, RZ, RZ, R19 ;  /* 0x000000ffff027224 */ /* 0x000fe200078e0013 */
[----:B------:R-:W-:Y:S01]  /*8b90*/  MOV R19, R4 ;  /* 0x0000000400137202 */ /* 0x000fe20000000f00 */
[----:B------:R-:W-:-:S07]  /*8ba0*/  IMAD.MOV.U32 R26, RZ, RZ, R5 ;  /* 0x000000ffff1a7224 */ /* 0x000fce00078e0005 */
.L_x_69162:
[----:B------:R-:W-:Y:S05]  /*8bb0*/  BSYNC B1 ;  /* 0x0000000000017941 */ /* 0x000fea0003800000 */
.L_x_69160:
        /* <DEDUP_REMOVED lines=16> */
.L_x_69164:
[----:B------:R-:W-:Y:S01]  /*8cc0*/  IMAD.MOV.U32 R4, RZ, RZ, R11 ;  /* 0x000000ffff047224 */ /* 0x000fe200078e000b */
[----:B------:R-:W-:Y:S01]  /*8cd0*/  MOV R20, R3 ;  /* 0x0000000300147202 */ /* 0x000fe20000000f00 */
[----:B------:R-:W-:Y:S02]  /*8ce0*/  IMAD.MOV.U32 R11, RZ, RZ, R34 ;  /* 0x000000ffff0b7224 */ /* 0x000fe400078e0022 */
[----:B------:R-:W-:-:S07]  /*8cf0*/  IMAD.MOV.U32 R3, RZ, RZ, R22 ;  /* 0x000000ffff037224 */ /* 0x000fce00078e0016 */
.L_x_69165:
[----:B------:R-:W-:Y:S05]  /*8d00*/  BSYNC B1 ;  /* 0x0000000000017941 */ /* 0x000fea0003800000 */
.L_x_69163:
        /* <DEDUP_REMOVED lines=9> */
.L_x_69167:
[----:B------:R-:W-:Y:S01]  /*8da0*/  IMAD.MOV.U32 R5, RZ, RZ, R4 ;  /* 0x000000ffff057224 */ /* 0x000fe200078e0004 */
[----:B------:R-:W-:Y:S01]  /*8db0*/  MOV R25, R20 ;  /* 0x0000001400197202 */ /* 0x000fe20000000f00 */
[----:B------:R-:W-:Y:S02]  /*8dc0*/  IMAD.MOV.U32 R4, RZ, RZ, R13 ;  /* 0x000000ffff047224 */ /* 0x000fe400078e000d */
[----:B------:R-:W-:-:S07]  /*8dd0*/  IMAD.MOV.U32 R20, RZ, RZ, R7 ;  /* 0x000000ffff147224 */ /* 0x000fce00078e0007 */
.L_x_69168:
[----:B------:R-:W-:Y:S05]  /*8de0*/  BSYNC B1 ;  /* 0x0000000000017941 */ /* 0x000fea0003800000 */
.L_x_69166:
        /* <DEDUP_REMOVED lines=9> */
.L_x_69170:
[----:B------:R-:W-:Y:S01]  /*8e80*/  IMAD.MOV.U32 R7, RZ, RZ, R5 ;  /* 0x000000ffff077224 */ /* 0x000fe200078e0005 */
[----:B------:R-:W-:Y:S01]  /*8e90*/  MOV R22, R25 ;  /* 0x0000001900167202 */ /* 0x000fe20000000f00 */
[----:B------:R-:W-:Y:S02]  /*8ea0*/  IMAD.MOV.U32 R5, RZ, RZ, R24 ;  /* 0x000000ffff057224 */ /* 0x000fe400078e0018 */
[----:B------:R-:W-:-:S07]  /*8eb0*/  IMAD.MOV.U32 R25, RZ, RZ, R6 ;  /* 0x000000ffff197224 */ /* 0x000fce00078e0006 */
.L_x_69171:
[----:B------:R-:W-:Y:S05]  /*8ec0*/  BSYNC B1 ;  /* 0x0000000000017941 */ /* 0x000fea0003800000 */
.L_x_69169:
        /* <DEDUP_REMOVED lines=9> */
.L_x_69173:
[----:B------:R-:W-:Y:S01]  /*8f60*/  IMAD.MOV.U32 R6, RZ, RZ, R7 ;  /* 0x000000ffff067224 */ /* 0x000fe200078e0007 */
[----:B------:R-:W-:Y:S01]  /*8f70*/  MOV R24, R22 ;  /* 0x0000001600187202 */ /* 0x000fe20000000f00 */
[----:B------:R-:W-:Y:S02]  /*8f80*/  IMAD.MOV.U32 R7, RZ, RZ, R8 ;  /* 0x000000ffff077224 */ /* 0x000fe400078e0008 */
[----:B------:R-:W-:-:S07]  /*8f90*/  IMAD.MOV.U32 R22, RZ, RZ, R9 ;  /* 0x000000ffff167224 */ /* 0x000fce00078e0009 */
.L_x_69174:
[----:B------:R-:W-:Y:S05]  /*8fa0*/  BSYNC B1 ;  /* 0x0000000000017941 */ /* 0x000fea0003800000 */
.L_x_69172:
        /* <DEDUP_REMOVED lines=9> */
.L_x_69176:
[----:B------:R-:W-:Y:S01]  /*9040*/  IMAD.MOV.U32 R9, RZ, RZ, R6 ;  /* 0x000000ffff097224 */ /* 0x000fe200078e0006 */
[----:B------:R-:W-:Y:S01]  /*9050*/  MOV R8, R24 ;  /* 0x0000001800087202 */ /* 0x000fe20000000f00 */
[----:B------:R-:W-:Y:S02]  /*9060*/  IMAD.MOV.U32 R6, RZ, RZ, R17 ;  /* 0x000000ffff067224 */ /* 0x000fe400078e0011 */
[----:B------:R-:W-:-:S07]  /*9070*/  IMAD.MOV.U32 R24, RZ, RZ, R15 ;  /* 0x000000ffff187224 */ /* 0x000fce00078e000f */
.L_x_69177:
[----:B------:R-:W-:Y:S05]  /*9080*/  BSYNC B1 ;  /* 0x0000000000017941 */ /* 0x000fea0003800000 */
.L_x_69175:
        /* <DEDUP_REMOVED lines=9> */
.L_x_69179:
[----:B------:R-:W-:Y:S01]  /*9120*/  IMAD.MOV.U32 R13, RZ, RZ, R9 ;  /* 0x000000ffff0d7224 */ /* 0x000fe200078e0009 */
[----:B------:R-:W-:Y:S01]  /*9130*/  MOV R15, R8 ;  /* 0x00000008000f7202 */ /* 0x000fe20000000f00 */
[----:B------:R-:W-:Y:S02]  /*9140*/  IMAD.MOV.U32 R9, RZ, RZ, R26 ;  /* 0x000000ffff097224 */ /* 0x000fe400078e001a */
[----:B------:R-:W-:-:S07]  /*9150*/  IMAD.MOV.U32 R8, RZ, RZ, R19 ;  /* 0x000000ffff087224 */ /* 0x000fce00078e0013 */
.L_x_69180:
[----:B------:R-:W-:Y:S05]  /*9160*/  BSYNC B1 ;  /* 0x0000000000017941 */ /* 0x000fea0003800000 */
.L_x_69178:
        /* <DEDUP_REMOVED lines=9> */
.L_x_69182:
[----:B------:R-:W-:Y:S01]  /*9200*/  IMAD.MOV.U32 R17, RZ, RZ, R13 ;  /* 0x000000ffff117224 */ /* 0x000fe200078e000d */
[----:B------:R-:W-:Y:S01]  /*9210*/  MOV R19, R15 ;  /* 0x0000000f00137202 */ /* 0x000fe20000000f00 */
[----:B------:R-:W-:Y:S02]  /*9220*/  IMAD.MOV.U32 R13, RZ, RZ, R10 ;  /* 0x000000ffff0d7224 */ /* 0x000fe400078e000a */
[----:B------:R-:W-:-:S07]  /*9230*/  IMAD.MOV.U32 R15, RZ, RZ, R2 ;  /* 0x000000ffff0f7224 */ /* 0x000fce00078e0002 */
.L_x_69183:
[----:B------:R-:W-:Y:S05]  /*9240*/  BSYNC B1 ;  /* 0x0000000000017941 */ /* 0x000fea0003800000 */
.L_x_69181:
        /* <DEDUP_REMOVED lines=16> */
.L_x_69185:
[----:B------:R-:W-:Y:S02]  /*9350*/  IMAD.MOV.U32 R2, RZ, RZ, R11 ;  /* 0x000000ffff027224 */ /* 0x000fe400078e000b */
[----:B------:R-:W-:Y:S02]  /*9360*/  IMAD.MOV.U32 R10, RZ, RZ, R3 ;  /* 0x000000ffff0a7224 */ /* 0x000fe400078e0003 */
[----:B------:R-:W-:Y:S02]  /*9370*/  IMAD.MOV.U32 R11, RZ, RZ, R4 ;  /* 0x000000ffff0b7224 */ /* 0x000fe400078e0004 */
[----:B------:R-:W-:-:S07]  /*9380*/  IMAD.MOV.U32 R3, RZ, RZ, R20 ;  /* 0x000000ffff037224 */ /* 0x000fce00078e0014 */
.L_x_69186:
[----:B------:R-:W-:Y:S05]  /*9390*/  BSYNC B1 ;  /* 0x0000000000017941 */ /* 0x000fea0003800000 */
.L_x_69184:
        /* <DEDUP_REMOVED lines=9> */
.L_x_69188:
[----:B------:R-:W-:Y:S02]  /*9430*/  IMAD.MOV.U32 R4, RZ, RZ, R2 ;  /* 0x000000ffff047224 */ /* 0x000fe400078e0002 */
[----:B------:R-:W-:Y:S02]  /*9440*/  IMAD.MOV.U32 R27, RZ, RZ, R10 ;  /* 0x000000ffff1b7224 */ /* 0x000fe400078e000a */
[----:B------:R-:W-:Y:S02]  /*9450*/  IMAD.MOV.U32 R2, RZ, RZ, R5 ;  /* 0x000000ffff027224 */ /* 0x000fe400078e0005 */
[----:B------:R-:W-:-:S07]  /*9460*/  IMAD.MOV.U32 R10, RZ, RZ, R25 ;  /* 0x000000ffff0a7224 */ /* 0x000fce00078e0019 */
.L_x_69189:
[----:B------:R-:W-:Y:S05]  /*9470*/  BSYNC B1 ;  /* 0x0000000000017941 */ /* 0x000fea0003800000 */
.L_x_69187:
        /* <DEDUP_REMOVED lines=9> */
.L_x_69191:
[----:B------:R-:W-:Y:S02]  /*9510*/  IMAD.MOV.U32 R5, RZ, RZ, R4 ;  /* 0x000000ffff057224 */ /* 0x000fe400078e0004 */
[----:B------:R-:W-:Y:S02]  /*9520*/  IMAD.MOV.U32 R25, RZ, RZ, R27 ;  /* 0x000000ffff197224 */ /* 0x000fe400078e001b */
[----:B------:R-:W-:Y:S02]  /*9530*/  IMAD.MOV.U32 R4, RZ, RZ, R7 ;  /* 0x000000ffff047224 */ /* 0x000fe400078e0007 */
[----:B------:R-:W-:-:S07]  /*9540*/  IMAD.MOV.U32 R27, RZ, RZ, R22 ;  /* 0x000000ffff1b7224 */ /* 0x000fce00078e0016 */
.L_x_69192:
[----:B------:R-:W-:Y:S05]  /*9550*/  BSYNC B1 ;  /* 0x0000000000017941 */ /* 0x000fea0003800000 */
.L_x_69190:
        /* <DEDUP_REMOVED lines=9> */
.L_x_69194:
[----:B------:R-:W-:Y:S02]  /*95f0*/  IMAD.MOV.U32 R18, RZ, RZ, R5 ;  /* 0x000000ffff127224 */ /* 0x000fe400078e0005 */
[----:B------:R-:W-:Y:S02]  /*9600*/  IMAD.MOV.U32 R7, RZ, RZ, R25 ;  /* 0x000000ffff077224 */ /* 0x000fe400078e0019 */
[----:B------:R-:W-:Y:S02]  /*9610*/  IMAD.MOV.U32 R5, RZ, RZ, R6 ;  /* 0x000000ffff057224 */ /* 0x000fe400078e0006 */
[----:B------:R-:W-:-:S07]  /*9620*/  IMAD.MOV.U32 R25, RZ, RZ, R24 ;  /* 0x000000ffff197224 */ /* 0x000fce00078e0018 */
.L_x_69195:
[----:B------:R-:W-:Y:S05]  /*9630*/  BSYNC B1 ;  /* 0x0000000000017941 */ /* 0x000fea0003800000 */
.L_x_69193:
        /* <DEDUP_REMOVED lines=9> */
.L_x_69197:
[----:B------:R-:W-:Y:S02]  /*96d0*/  IMAD.MOV.U32 R6, RZ, RZ, R18 ;  /* 0x000000ffff067224 */ /* 0x000fe400078e0012 */
[----:B------:R-:W-:Y:S02]  /*96e0*/  IMAD.MOV.U32 R20, RZ, RZ, R7 ;  /* 0x000000ffff147224 */ /* 0x000fe400078e0007 */
[----:B------:R-:W-:Y:S02]  /*96f0*/  IMAD.MOV.U32 R18, RZ, RZ, R9 ;  /* 0x000000ffff127224 */ /* 0x000fe400078e0009 */
[----:B------:R-:W-:-:S07]  /*9700*/  IMAD.MOV.U32 R7, RZ, RZ, R8 ;  /* 0x000000ffff077224 */ /* 0x000fce00078e0008 */
.L_x_69198:
[----:B------:R-:W-:Y:S05]  /*9710*/  BSYNC B1 ;  /* 0x0000000000017941 */ /* 0x000fea0003800000 */
.L_x_69196:
        /* <DEDUP_REMOVED lines=9> */
.L_x_69200:
[----:B------:R-:W-:Y:S02]  /*97b0*/  IMAD.MOV.U32 R8, RZ, RZ, R6 ;  /* 0x000000ffff087224 */ /* 0x000fe400078e0006 */
[----:B------:R-:W-:Y:S02]  /*97c0*/  IMAD.MOV.U32 R22, RZ, RZ, R20 ;  /* 0x000000ffff167224 */ /* 0x000fe400078e0014 */
[----:B------:R-:W-:Y:S02]  /*97d0*/  IMAD.MOV.U32 R6, RZ, RZ, R13 ;  /* 0x000000ffff067224 */ /* 0x000fe400078e000d */
[----:B------:R-:W-:-:S07]  /*97e0*/  IMAD.MOV.U32 R20, RZ, RZ, R15 ;  /* 0x000000ffff147224 */ /* 0x000fce00078e000f */
.L_x_69201:
[----:B------:R-:W-:Y:S05]  /*97f0*/  BSYNC B1 ;  /* 0x0000000000017941 */ /* 0x000fea0003800000 */
.L_x_69199:
        /* <DEDUP_REMOVED lines=9> */
.L_x_69203:
[----:B------:R-:W-:Y:S02]  /*9890*/  IMAD.MOV.U32 R9, RZ, RZ, R8 ;  /* 0x000000ffff097224 */ /* 0x000fe400078e0008 */
[----:B------:R-:W-:Y:S02]  /*98a0*/  IMAD.MOV.U32 R13, RZ, RZ, R22 ;  /* 0x000000ffff0d7224 */ /* 0x000fe400078e0016 */
[----:B------:R-:W-:Y:S02]  /*98b0*/  IMAD.MOV.U32 R8, RZ, RZ, R17 ;  /* 0x000000ffff087224 */ /* 0x000fe400078e0011 */
[----:B------:R-:W-:-:S07]  /*98c0*/  IMAD.MOV.U32 R22, RZ, RZ, R19 ;  /* 0x000000ffff167224 */ /* 0x000fce00078e0013 */
.L_x_69204:
[----:B------:R-:W-:Y:S05]  /*98d0*/  BSYNC B1 ;  /* 0x0000000000017941 */ /* 0x000fea0003800000 */
.L_x_69202:
        /* <DEDUP_REMOVED lines=16> */
.L_x_69206:
[----:B------:R-:W-:Y:S02]  /*99e0*/  IMAD.MOV.U32 R15, RZ, RZ, R11 ;  /* 0x000000ffff0f7224 */ /* 0x000fe400078e000b */
[----:B------:R-:W-:Y:S01]  /*99f0*/  IMAD.MOV.U32 R16, RZ, RZ, R3 ;  /* 0x000000ffff107224 */ /* 0x000fe200078e0003 */
[----:B------:R-:W-:Y:S01]  /*9a00*/  MOV R3, R10 ;  /* 0x0000000a00037202 */ /* 0x000fe20000000f00 */
[----:B------:R-:W-:-:S07]  /*9a10*/  IMAD.MOV.U32 R11, RZ, RZ, R2 ;  /* 0x000000ffff0b7224 */ /* 0x000fce00078e0002 */
.L_x_69207:
[----:B------:R-:W-:Y:S05]  /*9a20*/  BSYNC B1 ;  /* 0x0000000000017941 */ /* 0x000fea0003800000 */
.L_x_69205:
        /* <DEDUP_REMOVED lines=9> */
.L_x_69209:
[----:B------:R-:W-:Y:S02]  /*9ac0*/  IMAD.MOV.U32 R17, RZ, RZ, R15 ;  /* 0x000000ffff117224 */ /* 0x000fe400078e000f */
[----:B------:R-:W-:Y:S01]  /*9ad0*/  IMAD.MOV.U32 R19, RZ, RZ, R16 ;  /* 0x000000ffff137224 */ /* 0x000fe200078e0010 */
[----:B------:R-:W-:Y:S01]  /*9ae0*/  MOV R16, R27 ;  /* 0x0000001b00107202 */ /* 0x000fe20000000f00 */
[----:B------:R-:W-:-:S07]  /*9af0*/  IMAD.MOV.U32 R15, RZ, RZ, R4 ;  /* 0x000000ffff0f7224 */ /* 0x000fce00078e0004 */
.L_x_69210:
[----:B------:R-:W-:Y:S05]  /*9b00*/  BSYNC B1 ;  /* 0x0000000000017941 */ /* 0x000fea0003800000 */
.L_x_69208:
        /* <DEDUP_REMOVED lines=9> */
.L_x_69212:
[----:B------:R-:W-:Y:S02]  /*9ba0*/  IMAD.MOV.U32 R24, RZ, RZ, R17 ;  /* 0x000000ffff187224 */ /* 0x000fe400078e0011 */
[----:B------:R-:W-:Y:S01]  /*9bb0*/  IMAD.MOV.U32 R26, RZ, RZ, R19 ;  /* 0x000000ffff1a7224 */ /* 0x000fe200078e0013 */
[----:B------:R-:W-:Y:S01]  /*9bc0*/  MOV R19, R25 ;  /* 0x0000001900137202 */ /* 0x000fe20000000f00 */
[----:B------:R-:W-:-:S07]  /*9bd0*/  IMAD.MOV.U32 R17, RZ, RZ, R5 ;  /* 0x000000ffff117224 */ /* 0x000fce00078e0005 */
.L_x_69213:
[----:B------:R-:W-:Y:S05]  /*9be0*/  BSYNC B1 ;  /* 0x0000000000017941 */ /* 0x000fea0003800000 */
.L_x_69211:
        /* <DEDUP_REMOVED lines=9> */
.L_x_69215:
[----:B------:R-:W-:Y:S02]  /*9c80*/  IMAD.MOV.U32 R25, RZ, RZ, R24 ;  /* 0x000000ffff197224 */ /* 0x000fe400078e0018 */
[----:B------:R-:W-:Y:S01]  /*9c90*/  IMAD.MOV.U32 R27, RZ, RZ, R26 ;  /* 0x000000ffff1b7224 */ /* 0x000fe200078e001a */
[----:B------:R-:W-:Y:S01]  /*9ca0*/  MOV R26, R7 ;  /* 0x00000007001a7202 */ /* 0x000fe20000000f00 */
[----:B------:R-:W-:-:S07]  /*9cb0*/  IMAD.MOV.U32 R24, RZ, RZ, R18 ;  /* 0x000000ffff187224 */ /* 0x000fce00078e0012 */
.L_x_69216:
[----:B------:R-:W-:Y:S05]  /*9cc0*/  BSYNC B1 ;  /* 0x0000000000017941 */ /* 0x000fea0003800000 */
.L_x_69214:
        /* <DEDUP_REMOVED lines=9> */
.L_x_69218:
[----:B------:R-:W-:Y:S02]  /*9d60*/  IMAD.MOV.U32 R18, RZ, RZ, R25 ;  /* 0x000000ffff127224 */ /* 0x000fe400078e0019 */
[----:B------:R-:W-:Y:S01]  /*9d70*/  IMAD.MOV.U32 R31, RZ, RZ, R27 ;  /* 0x000000ffff1f7224 */ /* 0x000fe200078e001b */
[----:B------:R-:W-:Y:S01]  /*9d80*/  MOV R27, R20 ;  /* 0x00000014001b7202 */ /* 0x000fe20000000f00 */
[----:B------:R-:W-:-:S07]  /*9d90*/  IMAD.MOV.U32 R25, RZ, RZ, R6 ;  /* 0x000000ffff197224 */ /* 0x000fce00078e0006 */
.L_x_69219:
[----:B------:R-:W-:Y:S05]  /*9da0*/  BSYNC B1 ;  /* 0x0000000000017941 */ /* 0x000fea0003800000 */
.L_x_69217:
        /* <DEDUP_REMOVED lines=9> */
.L_x_69221:
[----:B------:R-:W-:Y:S02]  /*9e40*/  IMAD.MOV.U32 R20, RZ, RZ, R18 ;  /* 0x000000ffff147224 */ /* 0x000fe400078e0012 */
[----:B------:R-:W-:Y:S01]  /*9e50*/  IMAD.MOV.U32 R36, RZ, RZ, R31 ;  /* 0x000000ffff247224 */ /* 0x000fe200078e001f */
[----:B------:R-:W-:Y:S01]  /*9e60*/  MOV R31, R22 ;  /* 0x00000016001f7202 */ /* 0x000fe20000000f00 */
[----:B------:R-:W-:-:S07]  /*9e70*/  IMAD.MOV.U32 R18, RZ, RZ, R8 ;  /* 0x000000ffff127224 */ /* 0x000fce00078e0008 */
.L_x_69222:
[----:B------:R-:W-:Y:S05]  /*9e80*/  BSYNC B1 ;  /* 0x0000000000017941 */ /* 0x000fea0003800000 */
.L_x_69220:
        /* <DEDUP_REMOVED lines=9> */
.L_x_69224:
[----:B------:R-:W-:Y:S02]  /*9f20*/  IMAD.MOV.U32 R22, RZ, RZ, R20 ;  /* 0x000000ffff167224 */ /* 0x000fe400078e0014 */
[----:B------:R-:W-:Y:S01]  /*9f30*/  IMAD.MOV.U32 R38, RZ, RZ, R36 ;  /* 0x000000ffff267224 */ /* 0x000fe200078e0024 */
[----:B------:R-:W-:Y:S01]  /*9f40*/  MOV R36, R13 ;  /* 0x0000000d00247202 */ /* 0x000fe20000000f00 */
[----:B------:R-:W-:-:S07]  /*9f50*/  IMAD.MOV.U32 R20, RZ, RZ, R9 ;  /* 0x000000ffff147224 */ /* 0x000fce00078e0009 */
.L_x_69225:
[----:B------:R-:W-:Y:S05]  /*9f60*/  BSYNC B1 ;  /* 0x0000000000017941 */ /* 0x000fea0003800000 */
.L_x_69223:
        /* <DEDUP_REMOVED lines=16> */
.L_x_69227:
[----:B------:R-:W-:Y:S01]  /*a070*/  IMAD.MOV.U32 R10, RZ, RZ, R11 ;  /* 0x000000ffff0a7224 */ /* 0x000fe200078e000b */
[----:B------:R-:W-:Y:S01]  /*a080*/  MOV R2, R3 ;  /* 0x0000000300027202 */ /* 0x000fe20000000f00 */
[----:B------:R-:W-:Y:S02]  /*a090*/  IMAD.MOV.U32 R11, RZ, RZ, R15 ;  /* 0x000000ffff0b7224 */ /* 0x000fe400078e000f */
[----:B------:R-:W-:-:S07]  /*a0a0*/  IMAD.MOV.U32 R3, RZ, RZ, R16 ;  /* 0x000000ffff037224 */ /* 0x000fce00078e0010 */
.L_x_69228:
[----:B------:R-:W-:Y:S05]  /*a0b0*/  BSYNC B1 ;  /* 0x0000000000017941 */ /* 0x000fea0003800000 */
.L_x_69226:
        /* <DEDUP_REMOVED lines=9> */
.L_x_69230:
[----:B------:R-:W-:Y:S01]  /*a150*/  IMAD.MOV.U32 R33, RZ, RZ, R10 ;  /* 0x000000ffff217224 */ /* 0x000fe200078e000a */
[----:B------:R-:W-:Y:S01]  /*a160*/  MOV R5, R2 ;  /* 0x0000000200057202 */ /* 0x000fe20000000f00 */
[----:B------:R-:W-:Y:S02]  /*a170*/  IMAD.MOV.U32 R10, RZ, RZ, R17 ;  /* 0x000000ffff0a7224 */ /* 0x000fe400078e0011 */
[----:B------:R-:W-:-:S07]  /*a180*/  IMAD.MOV.U32 R2, RZ, RZ, R19 ;  /* 0x000000ffff027224 */ /* 0x000fce00078e0013 */
.L_x_69231:
[----:B------:R-:W-:Y:S05]  /*a190*/  BSYNC B1 ;  /* 0x0000000000017941 */ /* 0x000fea0003800000 */
.L_x_69229:
        /* <DEDUP_REMOVED lines=9> */
.L_x_69233:
[----:B------:R-:W-:Y:S01]  /*a230*/  IMAD.MOV.U32 R32, RZ, RZ, R33 ;  /* 0x000000ffff207224 */ /* 0x000fe200078e0021 */
[----:B------:R-:W-:Y:S01]  /*a240*/  MOV R4, R5 ;  /* 0x0000000500047202 */ /* 0x000fe20000000f00 */
[----:B------:R-:W-:Y:S02]  /*a250*/  IMAD.MOV.U32 R33, RZ, RZ, R24 ;  /* 0x000000ffff217224 */ /* 0x000fe400078e0018 */
[----:B------:R-:W-:-:S07]  /*a260*/  IMAD.MOV.U32 R5, RZ, RZ, R26 ;  /* 0x000000ffff057224 */ /* 0x000fce00078e001a */
.L_x_69234:
[----:B------:R-:W-:Y:S05]  /*a270*/  BSYNC B1 ;  /* 0x0000000000017941 */ /* 0x000fea0003800000 */
.L_x_69232:
        /* <DEDUP_REMOVED lines=9> */
.L_x_69236:
[----:B------:R-:W-:Y:S01]  /*a310*/  IMAD.MOV.U32 R35, RZ, RZ, R32 ;  /* 0x000000ffff237224 */ /* 0x000fe200078e0020 */
[----:B------:R-:W-:Y:S01]  /*a320*/  MOV R7, R4 ;  /* 0x0000000400077202 */ /* 0x000fe20000000f00 */
[----:B------:R-:W-:Y:S02]  /*a330*/  IMAD.MOV.U32 R32, RZ, RZ, R25 ;  /* 0x000000ffff207224 */ /* 0x000fe400078e0019 */
[----:B------:R-:W-:-:S07]  /*a340*/  IMAD.MOV.U32 R4, RZ, RZ, R27 ;  /* 0x000000ffff047224 */ /* 0x000fce00078e001b */
.L_x_69237:
[----:B------:R-:W-:Y:S05]  /*a350*/  BSYNC B1 ;  /* 0x0000000000017941 */ /* 0x000fea0003800000 */
.L_x_69235:
        /* <DEDUP_REMOVED lines=9> */
.L_x_69239:
[----:B------:R-:W-:Y:S01]  /*a3f0*/  IMAD.MOV.U32 R34, RZ, RZ, R35 ;  /* 0x000000ffff227224 */ /* 0x000fe200078e0023 */
[----:B------:R-:W-:Y:S01]  /*a400*/  MOV R6, R7 ;  /* 0x0000000700067202 */ /* 0x000fe20000000f00 */
[----:B------:R-:W-:Y:S02]  /*a410*/  IMAD.MOV.U32 R35, RZ, RZ, R18 ;  /* 0x000000ffff237224 */ /* 0x000fe400078e0012 */
[----:B------:R-:W-:-:S07]  /*a420*/  IMAD.MOV.U32 R7, RZ, RZ, R31 ;  /* 0x000000ffff077224 */ /* 0x000fce00078e001f */
.L_x_69240:
[----:B------:R-:W-:Y:S05]  /*a430*/  BSYNC B1 ;  /* 0x0000000000017941 */ /* 0x000fea0003800000 */
.L_x_69238:
        /* <DEDUP_REMOVED lines=9> */
.L_x_69242:
[----:B------:R-:W-:Y:S01]  /*a4d0*/  IMAD.MOV.U32 R37, RZ, RZ, R34 ;  /* 0x000000ffff257224 */ /* 0x000fe200078e0022 */
[----:B------:R-:W-:Y:S01]  /*a4e0*/  MOV R9, R6 ;  /* 0x0000000600097202 */ /* 0x000fe20000000f00 */
[----:B------:R-:W-:Y:S02]  /*a4f0*/  IMAD.MOV.U32 R34, RZ, RZ, R20 ;  /* 0x000000ffff227224 */ /* 0x000fe400078e0014 */
[----:B------:R-:W-:-:S07]  /*a500*/  IMAD.MOV.U32 R6, RZ, RZ, R36 ;  /* 0x000000ffff067224 */ /* 0x000fce00078e0024 */
.L_x_69243:
[----:B------:R-:W-:Y:S05]  /*a510*/  BSYNC B1 ;  /* 0x0000000000017941 */ /* 0x000fea0003800000 */
.L_x_69241:
        /* <DEDUP_REMOVED lines=9> */
.L_x_69245:
[----:B------:R-:W-:Y:S01]  /*a5b0*/  IMAD.MOV.U32 R36, RZ, RZ, R37 ;  /* 0x000000ffff247224 */ /* 0x000fe200078e0025 */
[----:B------:R-:W-:Y:S01]  /*a5c0*/  MOV R8, R9 ;  /* 0x0000000900087202 */ /* 0x000fe20000000f00 */
[----:B------:R-:W-:Y:S02]  /*a5d0*/  IMAD.MOV.U32 R37, RZ, RZ, R22 ;  /* 0x000000ffff257224 */ /* 0x000fe400078e0016 */
[----:B------:R-:W-:-:S07]  /*a5e0*/  IMAD.MOV.U32 R9, RZ, RZ, R38 ;  /* 0x000000ffff097224 */ /* 0x000fce00078e0026 */
.L_x_69246:
[----:B------:R-:W-:Y:S05]  /*a5f0*/  BSYNC B1 ;  /* 0x0000000000017941 */ /* 0x000fea0003800000 */
.L_x_69244:
[----:B------:R-:W-:Y:S01]  /*a600*/  FADD.FTZ R38, R23, R21 ;  /* 0x0000001517267221 */ /* 0x000fe20000010000 */
[----:B------:R-:W-:-:S07]  /*a610*/  IMAD.MOV.U32 R39, RZ, RZ, R12 ;  /* 0x000000ffff277224 */ /* 0x000fce00078e000c */
.L_x_69078:
[----:B------:R-:W-:Y:S05]  /*a620*/  BSYNC B0 ;  /* 0x0000000000007941 */ /* 0x000fea0003800000 */
.L_x_69077:
        /* <DEDUP_REMOVED lines=46> */
.L_x_69250:
[----:B------:R-:W-:Y:S02]  /*a910*/  IMAD.MOV.U32 R19, RZ, RZ, R11 ;  /* 0x000000ffff137224 */ /* 0x000fe400078e000b */
[----:B------:R-:W-:Y:S02]  /*a920*/  IMAD.MOV.U32 R38, RZ, RZ, R3 ;  /* 0x000000ffff267224 */ /* 0x000fe400078e0003 */
[----:B------:R-:W-:Y:S02]  /*a930*/  IMAD.MOV.U32 R11, RZ, RZ, R10 ;  /* 0x000000ffff0b7224 */ /* 0x000fe400078e000a */
[----:B------:R-:W-:-:S07]  /*a940*/  IMAD.MOV.U32 R3, RZ, RZ, R2 ;  /* 0x000000ffff037224 */ /* 0x000fce00078e0002 */
.L_x_69251:
[----:B------:R-:W-:Y:S05]  /*a950*/  BSYNC B1 ;  /* 0x0000000000017941 */ /* 0x000fea0003800000 */
.L_x_69249:
        /* <DEDUP_REMOVED lines=9> */
.L_x_69253:
[----:B------:R-:W-:Y:S02]  /*a9f0*/  IMAD.MOV.U32 R27, RZ, RZ, R19 ;  /* 0x000000ffff1b7224 */ /* 0x000fe400078e0013 */
[----:B------:R-:W-:Y:S02]  /*aa00*/  IMAD.MOV.U32 R25, RZ, RZ, R38 ;  /* 0x000000ffff197224 */ /* 0x000fe400078e0026 */
[----:B------:R-:W-:Y:S02]  /*aa10*/  IMAD.MOV.U32 R19, RZ, RZ, R33 ;  /* 0x000000ffff137224 */ /* 0x000fe400078e0021 */
[----:B------:R-:W-:-:S07]  /*aa20*/  IMAD.MOV.U32 R38, RZ, RZ, R5 ;  /* 0x000000ffff267224 */ /* 0x000fce00078e0005 */
.L_x_69254:
[----:B------:R-:W-:Y:S05]  /*aa30*/  BSYNC B1 ;  /* 0x0000000000017941 */ /* 0x000fea0003800000 */
.L_x_69252:
        /* <DEDUP_REMOVED lines=9> */
.L_x_69256:
[----:B------:R-:W-:Y:S02]  /*aad0*/  IMAD.MOV.U32 R10, RZ, RZ, R27 ;  /* 0x000000ffff0a7224 */ /* 0x000fe400078e001b */
[----:B------:R-:W-:Y:S02]  /*aae0*/  IMAD.MOV.U32 R2, RZ, RZ, R25 ;  /* 0x000000ffff027224 */ /* 0x000fe400078e0019 */
[----:B------:R-:W-:Y:S02]  /*aaf0*/  IMAD.MOV.U32 R27, RZ, RZ, R32 ;  /* 0x000000ffff1b7224 */ /* 0x000fe400078e0020 */
[----:B------:R-:W-:-:S07]  /*ab00*/  IMAD.MOV.U32 R25, RZ, RZ, R4 ;  /* 0x000000ffff197224 */ /* 0x000fce00078e0004 */
.L_x_69257:
[----:B------:R-:W-:Y:S05]  /*ab10*/  BSYNC B1 ;  /* 0x0000000000017941 */ /* 0x000fea0003800000 */
.L_x_69255:
        /* <DEDUP_REMOVED lines=9> */
.L_x_69259:
[----:B------:R-:W-:Y:S02]  /*abb0*/  IMAD.MOV.U32 R31, RZ, RZ, R10 ;  /* 0x000000ffff1f7224 */ /* 0x000fe400078e000a */
[----:B------:R-:W-:Y:S02]  /*abc0*/  IMAD.MOV.U32 R5, RZ, RZ, R2 ;  /* 0x000000ffff057224 */ /* 0x000fe400078e0002 */
[----:B------:R-:W-:Y:S02]  /*abd0*/  IMAD.MOV.U32 R10, RZ, RZ, R35 ;  /* 0x000000ffff0a7224 */ /* 0x000fe400078e0023 */
[----:B------:R-:W-:-:S07]  /*abe0*/  IMAD.MOV.U32 R2, RZ, RZ, R7 ;  /* 0x000000ffff027224 */ /* 0x000fce00078e0007 */
.L_x_69260:
[----:B------:R-:W-:Y:S05]  /*abf0*/  BSYNC B1 ;  /* 0x0000000000017941 */ /* 0x000fea0003800000 */
.L_x_69258:
        /* <DEDUP_REMOVED lines=9> */
.L_x_69262:
[----:B------:R-:W-:Y:S02]  /*ac90*/  IMAD.MOV.U32 R32, RZ, RZ, R31 ;  /* 0x000000ffff207224 */ /* 0x000fe400078e001f */
[----:B------:R-:W-:Y:S02]  /*aca0*/  IMAD.MOV.U32 R4, RZ, RZ, R5 ;  /* 0x000000ffff047224 */ /* 0x000fe400078e0005 */
[----:B------:R-:W-:Y:S02]  /*acb0*/  IMAD.MOV.U32 R31, RZ, RZ, R34 ;  /* 0x000000ffff1f7224 */ /* 0x000fe400078e0022 */
[----:B------:R-:W-:-:S07]  /*acc0*/  IMAD.MOV.U32 R5, RZ, RZ, R6 ;  /* 0x000000ffff057224 */ /* 0x000fce00078e0006 */
.L_x_69263:
[----:B------:R-:W-:Y:S05]  /*acd0*/  BSYNC B1 ;  /* 0x0000000000017941 */ /* 0x000fea0003800000 */
.L_x_69261:
        /* <DEDUP_REMOVED lines=9> */
.L_x_69265:
[----:B------:R-:W-:Y:S02]  /*ad70*/  IMAD.MOV.U32 R33, RZ, RZ, R32 ;  /* 0x000000ffff217224 */ /* 0x000fe400078e0020 */
[----:B------:R-:W-:Y:S02]  /*ad80*/  IMAD.MOV.U32 R7, RZ, RZ, R4 ;  /* 0x000000ffff077224 */ /* 0x000fe400078e0004 */
[----:B------:R-:W-:Y:S02]  /*ad90*/  IMAD.MOV.U32 R32, RZ, RZ, R37 ;  /* 0x000000ffff207224 */ /* 0x000fe400078e0025 */
[----:B------:R-:W-:-:S07]  /*ada0*/  IMAD.MOV.U32 R4, RZ, RZ, R9 ;  /* 0x000000ffff047224 */ /* 0x000fce00078e0009 */
.L_x_69266:
[----:B------:R-:W-:Y:S05]  /*adb0*/  BSYNC B1 ;  /* 0x0000000000017941 */ /* 0x000fea0003800000 */
.L_x_69264:
        /* <DEDUP_REMOVED lines=9> */
.L_x_69268:
[----:B------:R-:W-:Y:S02]  /*ae50*/  IMAD.MOV.U32 R9, RZ, RZ, R33 ;  /* 0x000000ffff097224 */ /* 0x000fe400078e0021 */
[----:B------:R-:W-:Y:S02]  /*ae60*/  IMAD.MOV.U32 R6, RZ, RZ, R7 ;  /* 0x000000ffff067224 */ /* 0x000fe400078e0007 */
[----:B------:R-:W-:Y:S02]  /*ae70*/  IMAD.MOV.U32 R33, RZ, RZ, R36 ;  /* 0x000000ffff217224 */ /* 0x000fe400078e0024 */
[----:B------:R-:W-:-:S07]  /*ae80*/  IMAD.MOV.U32 R7, RZ, RZ, R8 ;  /* 0x000000ffff077224 */ /* 0x000fce00078e0008 */
.L_x_69269:
[----:B------:R-:W-:Y:S05]  /*ae90*/  BSYNC B1 ;  /* 0x0000000000017941 */ /* 0x000fea0003800000 */
.L_x_69267:
        /* <DEDUP_REMOVED lines=16> */
.L_x_69271:
[----:B------:R-:W-:Y:S01]  /*afa0*/  IMAD.MOV.U32 R26, RZ, RZ, R11 ;  /* 0x000000ffff1a7224 */ /* 0x000fe200078e000b */
[----:B------:R-:W-:Y:S01]  /*afb0*/  MOV R11, R19 ;  /* 0x00000013000b7202 */ /* 0x000fe20000000f00 */
[----:B------:R-:W-:Y:S02]  /*afc0*/  IMAD.MOV.U32 R8, RZ, RZ, R3 ;  /* 0x000000ffff087224 */ /* 0x000fe400078e0003 */
[----:B------:R-:W-:-:S07]  /*afd0*/  IMAD.MOV.U32 R3, RZ, RZ, R38 ;  /* 0x000000ffff037224 */ /* 0x000fce00078e0026 */
.L_x_69272:
[----:B------:R-:W-:Y:S05]  /*afe0*/  BSYNC B1 ;  /* 0x0000000000017941 */ /* 0x000fea0003800000 */
.L_x_69270:
        /* <DEDUP_REMOVED lines=9> */
.L_x_69274:
[----:B------:R-:W-:Y:S01]  /*b080*/  IMAD.MOV.U32 R19, RZ, RZ, R26 ;  /* 0x000000ffff137224 */ /* 0x000fe200078e001a */
[----:B------:R-:W-:Y:S01]  /*b090*/  MOV R26, R27 ;  /* 0x0000001b001a7202 */ /* 0x000fe20000000f00 */
[----:B------:R-:W-:Y:S02]  /*b0a0*/  IMAD.MOV.U32 R17, RZ, RZ, R8 ;  /* 0x000000ffff117224 */ /* 0x000fe400078e0008 */
[----:B------:R-:W-:-:S07]  /*b0b0*/  IMAD.MOV.U32 R8, RZ, RZ, R25 ;  /* 0x000000ffff087224 */ /* 0x000fce00078e0019 */
.L_x_69275:
[----:B------:R-:W-:Y:S05]  /*b0c0*/  BSYNC B1 ;  /* 0x0000000000017941 */ /* 0x000fea0003800000 */
.L_x_69273:
        /* <DEDUP_REMOVED lines=9> */
.L_x_69277:
[----:B------:R-:W-:Y:S01]  /*b160*/  IMAD.MOV.U32 R36, RZ, RZ, R19 ;  /* 0x000000ffff247224 */ /* 0x000fe200078e0013 */
[----:B------:R-:W-:Y:S01]  /*b170*/  MOV R19, R10 ;  /* 0x0000000a00137202 */ /* 0x000fe20000000f00 */
[----:B------:R-:W-:Y:S02]  /*b180*/  IMAD.MOV.U32 R34, RZ, RZ, R17 ;  /* 0x000000ffff227224 */ /* 0x000fe400078e0011 */
[----:B------:R-:W-:-:S07]  /*b190*/  IMAD.MOV.U32 R17, RZ, RZ, R2 ;  /* 0x000000ffff117224 */ /* 0x000fce00078e0002 */
.L_x_69278:
[----:B------:R-:W-:Y:S05]  /*b1a0*/  BSYNC B1 ;  /* 0x0000000000017941 */ /* 0x000fea0003800000 */
.L_x_69276:
        /* <DEDUP_REMOVED lines=9> */
.L_x_69280:
[----:B------:R-:W-:Y:S01]  /*b240*/  IMAD.MOV.U32 R27, RZ, RZ, R36 ;  /* 0x000000ffff1b7224 */ /* 0x000fe200078e0024 */
[----:B------:R-:W-:Y:S01]  /*b250*/  MOV R36, R31 ;  /* 0x0000001f00247202 */ /* 0x000fe20000000f00 */
[----:B------:R-:W-:Y:S02]  /*b260*/  IMAD.MOV.U32 R25, RZ, RZ, R34 ;  /* 0x000000ffff197224 */ /* 0x000fe400078e0022 */
[----:B------:R-:W-:-:S07]  /*b270*/  IMAD.MOV.U32 R34, RZ, RZ, R5 ;  /* 0x000000ffff227224 */ /* 0x000fce00078e0005 */
.L_x_69281:
[----:B------:R-:W-:Y:S05]  /*b280*/  BSYNC B1 ;  /* 0x0000000000017941 */ /* 0x000fea0003800000 */
.L_x_69279:
        /* <DEDUP_REMOVED lines=9> */
.L_x_69283:
[----:B------:R-:W-:Y:S01]  /*b320*/  IMAD.MOV.U32 R10, RZ, RZ, R27 ;  /* 0x000000ffff0a7224 */ /* 0x000fe200078e001b */
[----:B------:R-:W-:Y:S01]  /*b330*/  MOV R27, R32 ;  /* 0x00000020001b7202 */ /* 0x000fe20000000f00 */
[----:B------:R-:W-:Y:S02]  /*b340*/  IMAD.MOV.U32 R2, RZ, RZ, R25 ;  /* 0x000000ffff027224 */ /* 0x000fe400078e0019 */
[----:B------:R-:W-:-:S07]  /*b350*/  IMAD.MOV.U32 R25, RZ, RZ, R4 ;  /* 0x000000ffff197224 */ /* 0x000fce00078e0004 */
.L_x_69284:
[----:B------:R-:W-:Y:S05]  /*b360*/  BSYNC B1 ;  /* 0x0000000000017941 */ /* 0x000fea0003800000 */
.L_x_69282:
        /* <DEDUP_REMOVED lines=9> */
.L_x_69286:
[----:B------:R-:W-:Y:S01]  /*b400*/  IMAD.MOV.U32 R4, RZ, RZ, R10 ;  /* 0x000000ffff047224 */ /* 0x000fe200078e000a */
[----:B------:R-:W-:Y:S01]  /*b410*/  MOV R10, R33 ;  /* 0x00000021000a7202 */ /* 0x000fe20000000f00 */
[----:B------:R-:W-:Y:S02]  /*b420*/  IMAD.MOV.U32 R5, RZ, RZ, R2 ;  /* 0x000000ffff057224 */ /* 0x000fe400078e0002 */
[----:B------:R-:W-:-:S07]  /*b430*/  IMAD.MOV.U32 R2, RZ, RZ, R7 ;  /* 0x000000ffff027224 */ /* 0x000fce00078e0007 */
.L_x_69287:
[----:B------:R-:W-:Y:S05]  /*b440*/  BSYNC B1 ;  /* 0x0000000000017941 */ /* 0x000fea0003800000 */
.L_x_69285:
        /* <DEDUP_REMOVED lines=9> */
.L_x_69289:
[----:B------:R-:W-:Y:S01]  /*b4e0*/  IMAD.MOV.U32 R31, RZ, RZ, R4 ;  /* 0x000000ffff1f7224 */ /* 0x000fe200078e0004 */
[----:B------:R-:W-:Y:S01]  /*b4f0*/  MOV R4, R9 ;  /* 0x0000000900047202 */ /* 0x000fe20000000f00 */
[----:B------:R-:W-:Y:S02]  /*b500*/  IMAD.MOV.U32 R7, RZ, RZ, R5 ;  /* 0x000000ffff077224 */ /* 0x000fe400078e0005 */
[----:B------:R-:W-:-:S07]  /*b510*/  IMAD.MOV.U32 R5, RZ, RZ, R6 ;  /* 0x000000ffff057224 */ /* 0x000fce00078e0006 */
.L_x_69290:
[----:B------:R-:W-:Y:S05]  /*b520*/  BSYNC B1 ;  /* 0x0000000000017941 */ /* 0x000fea0003800000 */
.L_x_69288:
        /* <DEDUP_REMOVED lines=16> */
.L_x_69292:
[----:B------:R-:W-:Y:S01]  /*b630*/  MOV R24, R11 ;  /* 0x0000000b00187202 */ /* 0x000fe20000000f00 */
[----:B------:R-:W-:Y:S02]  /*b640*/  IMAD.MOV.U32 R6, RZ, RZ, R3 ;  /* 0x000000ffff067224 */ /* 0x000fe400078e0003 */
[----:B------:R-:W-:Y:S02]  /*b650*/  IMAD.MOV.U32 R11, RZ, RZ, R26 ;  /* 0x000000ffff0b7224 */ /* 0x000fe400078e001a */
[----:B------:R-:W-:-:S07]  /*b660*/  IMAD.MOV.U32 R3, RZ, RZ, R8 ;  /* 0x000000ffff037224 */ /* 0x000fce00078e0008 */
.L_x_69293:
[----:B------:R-:W-:Y:S05]  /*b670*/  BSYNC B1 ;  /* 0x0000000000017941 */ /* 0x000fea0003800000 */
.L_x_69291:
        /* <DEDUP_REMOVED lines=9> */
.L_x_69295:
[----:B------:R-:W-:Y:S01]  /*b710*/  MOV R15, R24 ;  /* 0x00000018000f7202 */ /* 0x000fe20000000f00 */
[----:B------:R-:W-:Y:S02]  /*b720*/  IMAD.MOV.U32 R9, RZ, RZ, R6 ;  /* 0x000000ffff097224 */ /* 0x000fe400078e0006 */
[----:B------:R-:W-:Y:S02]  /*b730*/  IMAD.MOV.U32 R24, RZ, RZ, R19 ;  /* 0x000000ffff187224 */ /* 0x000fe400078e0013 */
[----:B------:R-:W-:-:S07]  /*b740*/  IMAD.MOV.U32 R6, RZ, RZ, R17 ;  /* 0x000000ffff067224 */ /* 0x000fce00078e0011 */
.L_x_69296:
[----:B------:R-:W-:Y:S05]  /*b750*/  BSYNC B1 ;  /* 0x0000000000017941 */ /* 0x000fea0003800000 */
.L_x_69294:
        /* <DEDUP_REMOVED lines=9> */
.L_x_69298:
[----:B------:R-:W-:Y:S01]  /*b7f0*/  MOV R26, R15 ;  /* 0x0000000f001a7202 */ /* 0x000fe20000000f00 */
[----:B------:R-:W-:Y:S02]  /*b800*/  IMAD.MOV.U32 R8, RZ, RZ, R9 ;  /* 0x000000ffff087224 */ /* 0x000fe400078e0009 */
[----:B------:R-:W-:Y:S02]  /*b810*/  IMAD.MOV.U32 R15, RZ, RZ, R36 ;  /* 0x000000ffff0f7224 */ /* 0x000fe400078e0024 */
[----:B------:R-:W-:-:S07]  /*b820*/  IMAD.MOV.U32 R9, RZ, RZ, R34 ;  /* 0x000000ffff097224 */ /* 0x000fce00078e0022 */
.L_x_69299:
[----:B------:R-:W-:Y:S05]  /*b830*/  BSYNC B1 ;  /* 0x0000000000017941 */ /* 0x000fea0003800000 */
.L_x_69297:
        /* <DEDUP_REMOVED lines=9> */
.L_x_69301:
[----:B------:R-:W-:Y:S01]  /*b8d0*/  MOV R19, R26 ;  /* 0x0000001a00137202 */ /* 0x000fe20000000f00 */
[----:B------:R-:W-:Y:S02]  /*b8e0*/  IMAD.MOV.U32 R17, RZ, RZ, R8 ;  /* 0x000000ffff117224 */ /* 0x000fe400078e0008 */
[----:B------:R-:W-:Y:S02]  /*b8f0*/  IMAD.MOV.U32 R26, RZ, RZ, R27 ;  /* 0x000000ffff1a7224 */ /* 0x000fe400078e001b */
[----:B------:R-:W-:-:S07]  /*b900*/  IMAD.MOV.U32 R8, RZ, RZ, R25 ;  /* 0x000000ffff087224 */ /* 0x000fce00078e0019 */
.L_x_69302:
[----:B------:R-:W-:Y:S05]  /*b910*/  BSYNC B1 ;  /* 0x0000000000017941 */ /* 0x000fea0003800000 */
.L_x_69300:
        /* <DEDUP_REMOVED lines=9> */
.L_x_69304:
[----:B------:R-:W-:Y:S01]  /*b9b0*/  MOV R25, R19 ;  /* 0x0000001300197202 */ /* 0x000fe20000000f00 */
[----:B------:R-:W-:Y:S02]  /*b9c0*/  IMAD.MOV.U32 R32, RZ, RZ, R17 ;  /* 0x000000ffff207224 */ /* 0x000fe400078e0011 */
[----:B------:R-:W-:Y:S02]  /*b9d0*/  IMAD.MOV.U32 R19, RZ, RZ, R10 ;  /* 0x000000ffff137224 */ /* 0x000fe400078e000a */
[----:B------:R-:W-:-:S07]  /*b9e0*/  IMAD.MOV.U32 R17, RZ, RZ, R2 ;  /* 0x000000ffff117224 */ /* 0x000fce00078e0002 */
.L_x_69305:
[----:B------:R-:W-:Y:S05]  /*b9f0*/  BSYNC B1 ;  /* 0x0000000000017941 */ /* 0x000fea0003800000 */
.L_x_69303:
        /* <DEDUP_REMOVED lines=9> */
.L_x_69307:
[----:B------:R-:W-:Y:S01]  /*ba90*/  MOV R10, R25 ;  /* 0x00000019000a7202 */ /* 0x000fe20000000f00 */
[----:B------:R-:W-:Y:S02]  /*baa0*/  IMAD.MOV.U32 R2, RZ, RZ, R32 ;  /* 0x000000ffff027224 */ /* 0x000fe400078e0020 */
[----:B------:R-:W-:Y:S02]  /*bab0*/  IMAD.MOV.U32 R25, RZ, RZ, R4 ;  /* 0x000000ffff197224 */ /* 0x000fe400078e0004 */
[----:B------:R-:W-:-:S07]  /*bac0*/  IMAD.MOV.U32 R32, RZ, RZ, R5 ;  /* 0x000000ffff207224 */ /* 0x000fce00078e0005 */
.L_x_69308:
[----:B------:R-:W-:Y:S05]  /*bad0*/  BSYNC B1 ;  /* 0x0000000000017941 */ /* 0x000fea0003800000 */
.L_x_69306:
        /* <DEDUP_REMOVED lines=9> */
.L_x_69310:
[----:B------:R-:W-:Y:S01]  /*bb70*/  MOV R5, R10 ;  /* 0x0000000a00057202 */ /* 0x000fe20000000f00 */
[----:B------:R-:W-:Y:S02]  /*bb80*/  IMAD.MOV.U32 R4, RZ, RZ, R2 ;  /* 0x000000ffff047224 */ /* 0x000fe400078e0002 */
[----:B------:R-:W-:Y:S02]  /*bb90*/  IMAD.MOV.U32 R10, RZ, RZ, R31 ;  /* 0x000000ffff0a7224 */ /* 0x000fe400078e001f */
[----:B------:R-:W-:-:S07]  /*bba0*/  IMAD.MOV.U32 R2, RZ, RZ, R7 ;  /* 0x000000ffff027224 */ /* 0x000fce00078e0007 */
.L_x_69311:
[----:B------:R-:W-:Y:S05]  /*bbb0*/  BSYNC B1 ;  /* 0x0000000000017941 */ /* 0x000fea0003800000 */
.L_x_69309:
        /* <DEDUP_REMOVED lines=16> */
.L_x_69313:
[----:B------:R-:W-:Y:S02]  /*bcc0*/  IMAD.MOV.U32 R34, RZ, RZ, R11 ;  /* 0x000000ffff227224 */ /* 0x000fe400078e000b */
[----:B------:R-:W-:Y:S02]  /*bcd0*/  IMAD.MOV.U32 R22, RZ, RZ, R3 ;  /* 0x000000ffff167224 */ /* 0x000fe400078e0003 */
[----:B------:R-:W-:Y:S02]  /*bce0*/  IMAD.MOV.U32 R11, RZ, RZ, R24 ;  /* 0x000000ffff0b7224 */ /* 0x000fe400078e0018 */
[----:B------:R-:W-:-:S07]  /*bcf0*/  IMAD.MOV.U32 R3, RZ, RZ, R6 ;  /* 0x000000ffff037224 */ /* 0x000fce00078e0006 */
.L_x_69314:
[----:B------:R-:W-:Y:S05]  /*bd00*/  BSYNC B1 ;  /* 0x0000000000017941 */ /* 0x000fea0003800000 */
.L_x_69312:
        /* <DEDUP_REMOVED lines=9> */
.L_x_69316:
[----:B------:R-:W-:Y:S02]  /*bda0*/  IMAD.MOV.U32 R13, RZ, RZ, R34 ;  /* 0x000000ffff0d7224 */ /* 0x000fe400078e0022 */
[----:B------:R-:W-:Y:S02]  /*bdb0*/  IMAD.MOV.U32 R7, RZ, RZ, R22 ;  /* 0x000000ffff077224 */ /* 0x000fe400078e0016 */
[----:B------:R-:W-:Y:S02]  /*bdc0*/  IMAD.MOV.U32 R34, RZ, RZ, R15 ;  /* 0x000000ffff227224 */ /* 0x000fe400078e000f */
[----:B------:R-:W-:-:S07]  /*bdd0*/  IMAD.MOV.U32 R22, RZ, RZ, R9 ;  /* 0x000000ffff167224 */ /* 0x000fce00078e0009 */
.L_x_69317:
[----:B------:R-:W-:Y:S05]  /*bde0*/  BSYNC B1 ;  /* 0x0000000000017941 */ /* 0x000fea0003800000 */
.L_x_69315:
        /* <DEDUP_REMOVED lines=9> */
.L_x_69319:
[----:B------:R-:W-:Y:S02]  /*be80*/  IMAD.MOV.U32 R24, RZ, RZ, R13 ;  /* 0x000000ffff187224 */ /* 0x000fe400078e000d */
[----:B------:R-:W-:Y:S02]  /*be90*/  IMAD.MOV.U32 R6, RZ, RZ, R7 ;  /* 0x000000ffff067224 */ /* 0x000fe400078e0007 */
[----:B------:R-:W-:Y:S02]  /*bea0*/  IMAD.MOV.U32 R13, RZ, RZ, R26 ;  /* 0x000000ffff0d7224 */ /* 0x000fe400078e001a */
[----:B------:R-:W-:-:S07]  /*beb0*/  IMAD.MOV.U32 R7, RZ, RZ, R8 ;  /* 0x000000ffff077224 */ /* 0x000fce00078e0008 */
.L_x_69320:
[----:B------:R-:W-:Y:S05]  /*bec0*/  BSYNC B1 ;  /* 0x0000000000017941 */ /* 0x000fea0003800000 */
.L_x_69318:
        /* <DEDUP_REMOVED lines=9> */
.L_x_69322:
[----:B------:R-:W-:Y:S02]  /*bf60*/  IMAD.MOV.U32 R8, RZ, RZ, R24 ;  /* 0x000000ffff087224 */ /* 0x000fe400078e0018 */
[----:B------:R-:W-:Y:S02]  /*bf70*/  IMAD.MOV.U32 R9, RZ, RZ, R6 ;  /* 0x000000ffff097224 */ /* 0x000fe400078e0006 */
[----:B------:R-:W-:Y:S02]  /*bf80*/  IMAD.MOV.U32 R24, RZ, RZ, R19 ;  /* 0x000000ffff187224 */ /* 0x000fe400078e0013 */
[----:B------:R-:W-:-:S07]  /*bf90*/  IMAD.MOV.U32 R6, RZ, RZ, R17 ;  /* 0x000000ffff067224 */ /* 0x000fce00078e0011 */
.L_x_69323:
[----:B------:R-:W-:Y:S05]  /*bfa0*/  BSYNC B1 ;  /* 0x0000000000017941 */ /* 0x000fea0003800000 */
.L_x_69321:
        /* <DEDUP_REMOVED lines=9> */
.L_x_69325:
[----:B------:R-:W-:Y:S02]  /*c040*/  IMAD.MOV.U32 R17, RZ, RZ, R8 ;  /* 0x000000ffff117224 */ /* 0x000fe400078e0008 */
[----:B------:R-:W-:Y:S02]  /*c050*/  IMAD.MOV.U32 R15, RZ, RZ, R9 ;  /* 0x000000ffff0f7224 */ /* 0x000fe400078e0009 */
[----:B------:R-:W-:Y:S02]  /*c060*/  IMAD.MOV.U32 R8, RZ, RZ, R25 ;  /* 0x000000ffff087224 */ /* 0x000fe400078e0019 */
[----:B------:R-:W-:-:S07]  /*c070*/  IMAD.MOV.U32 R9, RZ, RZ, R32 ;  /* 0x000000ffff097224 */ /* 0x000fce00078e0020 */
.L_x_69326:
[----:B------:R-:W-:Y:S05]  /*c080*/  BSYNC B1 ;  /* 0x0000000000017941 */ /* 0x000fea0003800000 */
.L_x_69324:
        /* <DEDUP_REMOVED lines=9> */
.L_x_69328:
[----:B------:R-:W-:Y:S02]  /*c120*/  IMAD.MOV.U32 R26, RZ, RZ, R17 ;  /* 0x000000ffff1a7224 */ /* 0x000fe400078e0011 */
[----:B------:R-:W-:Y:S02]  /*c130*/  IMAD.MOV.U32 R19, RZ, RZ, R15 ;  /* 0x000000ffff137224 */ /* 0x000fe400078e000f */
[----:B------:R-:W-:Y:S02]  /*c140*/  IMAD.MOV.U32 R17, RZ, RZ, R10 ;  /* 0x000000ffff117224 */ /* 0x000fe400078e000a */
[----:B------:R-:W-:-:S07]  /*c150*/  IMAD.MOV.U32 R15, RZ, RZ, R2 ;  /* 0x000000ffff0f7224 */ /* 0x000fce00078e0002 */
.L_x_69329:
[----:B------:R-:W-:Y:S05]  /*c160*/  BSYNC B1 ;  /* 0x0000000000017941 */ /* 0x000fea0003800000 */
.L_x_69327:
        /* <DEDUP_REMOVED lines=9> */
.L_x_69331:
[----:B------:R-:W-:Y:S02]  /*c200*/  IMAD.MOV.U32 R10, RZ, RZ, R26 ;  /* 0x000000ffff0a7224 */ /* 0x000fe400078e001a */
[----:B------:R-:W-:Y:S02]  /*c210*/  IMAD.MOV.U32 R2, RZ, RZ, R19 ;  /* 0x000000ffff027224 */ /* 0x000fe400078e0013 */
[----:B------:R-:W-:Y:S02]  /*c220*/  IMAD.MOV.U32 R26, RZ, RZ, R5 ;  /* 0x000000ffff1a7224 */ /* 0x000fe400078e0005 */
[----:B------:R-:W-:-:S07]  /*c230*/  IMAD.MOV.U32 R19, RZ, RZ, R4 ;  /* 0x000000ffff137224 */ /* 0x000fce00078e0004 */
.L_x_69332:
[----:B------:R-:W-:Y:S05]  /*c240*/  BSYNC B1 ;  /* 0x0000000000017941 */ /* 0x000fea0003800000 */
.L_x_69330:
        /* <DEDUP_REMOVED lines=16> */
.L_x_69334:
[----:B------:R-:W-:Y:S01]  /*c350*/  IMAD.MOV.U32 R4, RZ, RZ, R11 ;  /* 0x000000ffff047224 */ /* 0x000fe200078e000b */
[----:B------:R-:W-:Y:S01]  /*c360*/  MOV R11, R34 ;  /* 0x00000022000b7202 */ /* 0x000fe20000000f00 */
[----:B------:R-:W-:Y:S02]  /*c370*/  IMAD.MOV.U32 R20, RZ, RZ, R3 ;  /* 0x000000ffff147224 */ /* 0x000fe400078e0003 */
[----:B------:R-:W-:-:S07]  /*c380*/  IMAD.MOV.U32 R3, RZ, RZ, R22 ;  /* 0x000000ffff037224 */ /* 0x000fce00078e0016 */
.L_x_69335:
[----:B------:R-:W-:Y:S05]  /*c390*/  BSYNC B1 ;  /* 0x0000000000017941 */ /* 0x000fea0003800000 */
.L_x_69333:
        /* <DEDUP_REMOVED lines=9> */
.L_x_69337:
[----:B------:R-:W-:Y:S01]  /*c430*/  IMAD.MOV.U32 R5, RZ, RZ, R4 ;  /* 0x000000ffff057224 */ /* 0x000fe200078e0004 */
[----:B------:R-:W-:Y:S01]  /*c440*/  MOV R4, R13 ;  /* 0x0000000d00047202 */ /* 0x000fe20000000f00 */
[----:B------:R-:W-:Y:S02]  /*c450*/  IMAD.MOV.U32 R25, RZ, RZ, R20 ;  /* 0x000000ffff197224 */ /* 0x000fe400078e0014 */
[----:B------:R-:W-:-:S07]  /*c460*/  IMAD.MOV.U32 R20, RZ, RZ, R7 ;  /* 0x000000ffff147224 */ /* 0x000fce00078e0007 */
.L_x_69338:
[----:B------:R-:W-:Y:S05]  /*c470*/  BSYNC B1 ;  /* 0x0000000000017941 */ /* 0x000fea0003800000 */
.L_x_69336:
        /* <DEDUP_REMOVED lines=9> */
.L_x_69340:
[----:B------:R-:W-:Y:S01]  /*c510*/  IMAD.MOV.U32 R7, RZ, RZ, R5 ;  /* 0x000000ffff077224 */ /* 0x000fe200078e0005 */
[----:B------:R-:W-:Y:S01]  /*c520*/  MOV R5, R24 ;  /* 0x0000001800057202 */ /* 0x000fe20000000f00 */
[----:B------:R-:W-:Y:S02]  /*c530*/  IMAD.MOV.U32 R22, RZ, RZ, R25 ;  /* 0x000000ffff167224 */ /* 0x000fe400078e0019 */
[----:B------:R-:W-:-:S07]  /*c540*/  IMAD.MOV.U32 R25, RZ, RZ, R6 ;  /* 0x000000ffff197224 */ /* 0x000fce00078e0006 */
.L_x_69341:
[----:B------:R-:W-:Y:S05]  /*c550*/  BSYNC B1 ;  /* 0x0000000000017941 */ /* 0x000fea0003800000 */
.L_x_69339:
        /* <DEDUP_REMOVED lines=9> */
.L_x_69343:
[----:B------:R-:W-:Y:S01]  /*c5f0*/  IMAD.MOV.U32 R6, RZ, RZ, R7 ;  /* 0x000000ffff067224 */ /* 0x000fe200078e0007 */
[----:B------:R-:W-:Y:S01]  /*c600*/  MOV R7, R8 ;  /* 0x0000000800077202 */ /* 0x000fe20000000f00 */
[----:B------:R-:W-:Y:S02]  /*c610*/  IMAD.MOV.U32 R24, RZ, RZ, R22 ;  /* 0x000000ffff187224 */ /* 0x000fe400078e0016 */
[----:B------:R-:W-:-:S07]  /*c620*/  IMAD.MOV.U32 R22, RZ, RZ, R9 ;  /* 0x000000ffff167224 */ /* 0x000fce00078e0009 */
.L_x_69344:
[----:B------:R-:W-:Y:S05]  /*c630*/  BSYNC B1 ;  /* 0x0000000000017941 */ /* 0x000fea0003800000 */
.L_x_69342:
        /* <DEDUP_REMOVED lines=9> */
.L_x_69346:
[----:B------:R-:W-:Y:S01]  /*c6d0*/  IMAD.MOV.U32 R9, RZ, RZ, R6 ;  /* 0x000000ffff097224 */ /* 0x000fe200078e0006 */
[----:B------:R-:W-:Y:S01]  /*c6e0*/  MOV R6, R17 ;  /* 0x0000001100067202 */ /* 0x000fe20000000f00 */
[----:B------:R-:W-:Y:S02]  /*c6f0*/  IMAD.MOV.U32 R8, RZ, RZ, R24 ;  /* 0x000000ffff087224 */ /* 0x000fe400078e0018 */
[----:B------:R-:W-:-:S07]  /*c700*/  IMAD.MOV.U32 R24, RZ, RZ, R15 ;  /* 0x000000ffff187224 */ /* 0x000fce00078e000f */
.L_x_69347:
[----:B------:R-:W-:Y:S05]  /*c710*/  BSYNC B1 ;  /* 0x0000000000017941 */ /* 0x000fea0003800000 */
.L_x_69345:
        /* <DEDUP_REMOVED lines=9> */
.L_x_69349:
[----:B------:R-:W-:Y:S01]  /*c7b0*/  IMAD.MOV.U32 R13, RZ, RZ, R9 ;  /* 0x000000ffff0d7224 */ /* 0x000fe200078e0009 */
[----:B------:R-:W-:Y:S01]  /*c7c0*/  MOV R9, R26 ;  /* 0x0000001a00097202 */ /* 0x000fe20000000f00 */
[----:B------:R-:W-:Y:S02]  /*c7d0*/  IMAD.MOV.U32 R15, RZ, RZ, R8 ;  /* 0x000000ffff0f7224 */ /* 0x000fe400078e0008 */
[----:B------:R-:W-:-:S07]  /*c7e0*/  IMAD.MOV.U32 R8, RZ, RZ, R19 ;  /* 0x000000ffff087224 */ /* 0x000fce00078e0013 */
.L_x_69350:
[----:B------:R-:W-:Y:S05]  /*c7f0*/  BSYNC B1 ;  /* 0x0000000000017941 */ /* 0x000fea0003800000 */
.L_x_69348:
        /* <DEDUP_REMOVED lines=9> */
.L_x_69352:
[----:B------:R-:W-:Y:S01]  /*c890*/  IMAD.MOV.U32 R17, RZ, RZ, R13 ;  /* 0x000000ffff117224 */ /* 0x000fe200078e000d */
[----:B------:R-:W-:Y:S01]  /*c8a0*/  MOV R13, R10 ;  /* 0x0000000a000d7202 */ /* 0x000fe20000000f00 */
[----:B------:R-:W-:Y:S02]  /*c8b0*/  IMAD.MOV.U32 R19, RZ, RZ, R15 ;  /* 0x000000ffff137224 */ /* 0x000fe400078e000f */
[----:B------:R-:W-:-:S07]  /*c8c0*/  IMAD.MOV.U32 R15, RZ, RZ, R2 ;  /* 0x000000ffff0f7224 */ /* 0x000fce00078e0002 */
.L_x_69353:
[----:B------:R-:W-:Y:S05]  /*c8d0*/  BSYNC B1 ;  /* 0x0000000000017941 */ /* 0x000fea0003800000 */
.L_x_69351:
        /* <DEDUP_REMOVED lines=16> */
.L_x_69355:
[----:B------:R-:W-:Y:S01]  /*c9e0*/  MOV R2, R11 ;  /* 0x0000000b00027202 */ /* 0x000fe20000000f00 */
[----:B------:R-:W-:Y:S02]  /*c9f0*/  IMAD.MOV.U32 R10, RZ, RZ, R3 ;  /* 0x000000ffff0a7224 */ /* 0x000fe400078e0003 */
[----:B------:R-:W-:Y:S02]  /*ca00*/  IMAD.MOV.U32 R11, RZ, RZ, R4 ;  /* 0x000000ffff0b7224 */ /* 0x000fe400078e0004 */
[----:B------:R-:W-:-:S07]  /*ca10*/  IMAD.MOV.U32 R3, RZ, RZ, R20 ;  /* 0x000000ffff037224 */ /* 0x000fce00078e0014 */
.L_x_69356:
[----:B------:R-:W-:Y:S05]  /*ca20*/  BSYNC B1 ;  /* 0x0000000000017941 */ /* 0x000fea0003800000 */
.L_x_69354:
        /* <DEDUP_REMOVED lines=9> */
.L_x_69358:
[----:B------:R-:W-:Y:S01]  /*cac0*/  MOV R4, R2 ;  /* 0x0000000200047202 */ /* 0x000fe20000000f00 */
[----:B------:R-:W-:Y:S02]  /*cad0*/  IMAD.MOV.U32 R27, RZ, RZ, R10 ;  /* 0x000000ffff1b7224 */ /* 0x000fe400078e000a */
[----:B------:R-:W-:Y:S02]  /*cae0*/  IMAD.MOV.U32 R2, RZ, RZ, R5 ;  /* 0x000000ffff027224 */ /* 0x000fe400078e0005 */
[----:B------:R-:W-:-:S07]  /*caf0*/  IMAD.MOV.U32 R10, RZ, RZ, R25 ;  /* 0x000000ffff0a7224 */ /* 0x000fce00078e0019 */
.L_x_69359:
[----:B------:R-:W-:Y:S05]  /*cb00*/  BSYNC B1 ;  /* 0x0000000000017941 */ /* 0x000fea0003800000 */
.L_x_69357:
        /* <DEDUP_REMOVED lines=9> */
.L_x_69361:
[----:B------:R-:W-:Y:S01]  /*cba0*/  MOV R5, R4 ;  /* 0x0000000400057202 */ /* 0x000fe20000000f00 */
[----:B------:R-:W-:Y:S02]  /*cbb0*/  IMAD.MOV.U32 R25, RZ, RZ, R27 ;  /* 0x000000ffff197224 */ /* 0x000fe400078e001b */
[----:B------:R-:W-:Y:S02]  /*cbc0*/  IMAD.MOV.U32 R4, RZ, RZ, R7 ;  /* 0x000000ffff047224 */ /* 0x000fe400078e0007 */
[----:B------:R-:W-:-:S07]  /*cbd0*/  IMAD.MOV.U32 R27, RZ, RZ, R22 ;  /* 0x000000ffff1b7224 */ /* 0x000fce00078e0016 */
.L_x_69362:
[----:B------:R-:W-:Y:S05]  /*cbe0*/  BSYNC B1 ;  /* 0x0000000000017941 */ /* 0x000fea0003800000 */
.L_x_69360:
        /* <DEDUP_REMOVED lines=9> */
.L_x_69364:
[----:B------:R-:W-:Y:S01]  /*cc80*/  MOV R18, R5 ;  /* 0x0000000500127202 */ /* 0x000fe20000000f00 */
[----:B------:R-:W-:Y:S02]  /*cc90*/  IMAD.MOV.U32 R7, RZ, RZ, R25 ;  /* 0x000000ffff077224 */ /* 0x000fe400078e0019 */
[----:B------:R-:W-:Y:S02]  /*cca0*/  IMAD.MOV.U32 R5, RZ, RZ, R6 ;  /* 0x000000ffff057224 */ /* 0x000fe400078e0006 */
[----:B------:R-:W-:-:S07]  /*ccb0*/  IMAD.MOV.U32 R25, RZ, RZ, R24 ;  /* 0x000000ffff197224 */ /* 0x000fce00078e0018 */
.L_x_69365:
[----:B------:R-:W-:Y:S05]  /*ccc0*/  BSYNC B1 ;  /* 0x0000000000017941 */ /* 0x000fea0003800000 */
.L_x_69363:
        /* <DEDUP_REMOVED lines=9> */
.L_x_69367:
[----:B------:R-:W-:Y:S01]  /*cd60*/  MOV R6, R18 ;  /* 0x0000001200067202 */ /* 0x000fe20000000f00 */
[----:B------:R-:W-:Y:S02]  /*cd70*/  IMAD.MOV.U32 R20, RZ, RZ, R7 ;  /* 0x000000ffff147224 */ /* 0x000fe400078e0007 */
[----:B------:R-:W-:Y:S02]  /*cd80*/  IMAD.MOV.U32 R18, RZ, RZ, R9 ;  /* 0x000000ffff127224 */ /* 0x000fe400078e0009 */
[----:B------:R-:W-:-:S07]  /*cd90*/  IMAD.MOV.U32 R7, RZ, RZ, R8 ;  /* 0x000000ffff077224 */ /* 0x000fce00078e0008 */
.L_x_69368:
[----:B------:R-:W-:Y:S05]  /*cda0*/  BSYNC B1 ;  /* 0x0000000000017941 */ /* 0x000fea0003800000 */
.L_x_69366:
        /* <DEDUP_REMOVED lines=9> */
.L_x_69370:
[----:B------:R-:W-:Y:S01]  /*ce40*/  MOV R8, R6 ;  /* 0x0000000600087202 */ /* 0x000fe20000000f00 */
[----:B------:R-:W-:Y:S02]  /*ce50*/  IMAD.MOV.U32 R22, RZ, RZ, R20 ;  /* 0x000000ffff167224 */ /* 0x000fe400078e0014 */
[----:B------:R-:W-:Y:S02]  /*ce60*/  IMAD.MOV.U32 R6, RZ, RZ, R13 ;  /* 0x000000ffff067224 */ /* 0x000fe400078e000d */
[----:B------:R-:W-:-:S07]  /*ce70*/  IMAD.MOV.U32 R20, RZ, RZ, R15 ;  /* 0x000000ffff147224 */ /* 0x000fce00078e000f */
.L_x_69371:
[----:B------:R-:W-:Y:S05]  /*ce80*/  BSYNC B1 ;  /* 0x0000000000017941 */ /* 0x000fea0003800000 */
.L_x_69369:
        /* <DEDUP_REMOVED lines=9> */
.L_x_69373:
[----:B------:R-:W-:Y:S01]  /*cf20*/  MOV R9, R8 ;  /* 0x0000000800097202 */ /* 0x000fe20000000f00 */
[----:B------:R-:W-:Y:S02]  /*cf30*/  IMAD.MOV.U32 R13, RZ, RZ, R22 ;  /* 0x000000ffff0d7224 */ /* 0x000fe400078e0016 */
[----:B------:R-:W-:Y:S02]  /*cf40*/  IMAD.MOV.U32 R8, RZ, RZ, R17 ;  /* 0x000000ffff087224 */ /* 0x000fe400078e0011 */
[----:B------:R-:W-:-:S07]  /*cf50*/  IMAD.MOV.U32 R22, RZ, RZ, R19 ;  /* 0x000000ffff167224 */ /* 0x000fce00078e0013 */
.L_x_69374:
[----:B------:R-:W-:Y:S05]  /*cf60*/  BSYNC B1 ;  /* 0x0000000000017941 */ /* 0x000fea0003800000 */
.L_x_69372:
        /* <DEDUP_REMOVED lines=16> */
.L_x_69376:
[----:B------:R-:W-:Y:S02]  /*d070*/  IMAD.MOV.U32 R15, RZ, RZ, R11 ;  /* 0x000000ffff0f7224 */ /* 0x000fe400078e000b */
[----:B------:R-:W-:Y:S02]  /*d080*/  IMAD.MOV.U32 R16, RZ, RZ, R3 ;  /* 0x000000ffff107224 */ /* 0x000fe400078e0003 */
[----:B------:R-:W-:Y:S02]  /*d090*/  IMAD.MOV.U32 R11, RZ, RZ, R2 ;  /* 0x000000ffff0b7224 */ /* 0x000fe400078e0002 */
[----:B------:R-:W-:-:S07]  /*d0a0*/  IMAD.MOV.U32 R3, RZ, RZ, R10 ;  /* 0x000000ffff037224 */ /* 0x000fce00078e000a */
.L_x_69377:
[----:B------:R-:W-:Y:S05]  /*d0b0*/  BSYNC B1 ;  /* 0x0000000000017941 */ /* 0x000fea0003800000 */
.L_x_69375:
        /* <DEDUP_REMOVED lines=9> */
.L_x_69379:
[----:B------:R-:W-:Y:S02]  /*d150*/  IMAD.MOV.U32 R17, RZ, RZ, R15 ;  /* 0x000000ffff117224 */ /* 0x000fe400078e000f */
[----:B------:R-:W-:Y:S02]  /*d160*/  IMAD.MOV.U32 R19, RZ, RZ, R16 ;  /* 0x000000ffff137224 */ /* 0x000fe400078e0010 */
[----:B------:R-:W-:Y:S02]  /*d170*/  IMAD.MOV.U32 R15, RZ, RZ, R4 ;  /* 0x000000ffff0f7224 */ /* 0x000fe400078e0004 */
[----:B------:R-:W-:-:S07]  /*d180*/  IMAD.MOV.U32 R16, RZ, RZ, R27 ;  /* 0x000000ffff107224 */ /* 0x000fce00078e001b */
.L_x_69380:
[----:B------:R-:W-:Y:S05]  /*d190*/  BSYNC B1 ;  /* 0x0000000000017941 */ /* 0x000fea0003800000 */
.L_x_69378:
        /* <DEDUP_REMOVED lines=9> */
.L_x_69382:
[----:B------:R-:W-:Y:S02]  /*d230*/  IMAD.MOV.U32 R24, RZ, RZ, R17 ;  /* 0x000000ffff187224 */ /* 0x000fe400078e0011 */
[----:B------:R-:W-:Y:S02]  /*d240*/  IMAD.MOV.U32 R26, RZ, RZ, R19 ;  /* 0x000000ffff1a7224 */ /* 0x000fe400078e0013 */
[----:B------:R-:W-:Y:S02]  /*d250*/  IMAD.MOV.U32 R17, RZ, RZ, R5 ;  /* 0x000000ffff117224 */ /* 0x000fe400078e0005 */
[----:B------:R-:W-:-:S07]  /*d260*/  IMAD.MOV.U32 R19, RZ, RZ, R25 ;  /* 0x000000ffff137224 */ /* 0x000fce00078e0019 */
.L_x_69383:
[----:B------:R-:W-:Y:S05]  /*d270*/  BSYNC B1 ;  /* 0x0000000000017941 */ /* 0x000fea0003800000 */
.L_x_69381:
        /* <DEDUP_REMOVED lines=9> */
.L_x_69385:
[----:B------:R-:W-:Y:S02]  /*d310*/  IMAD.MOV.U32 R25, RZ, RZ, R24 ;  /* 0x000000ffff197224 */ /* 0x000fe400078e0018 */
[----:B------:R-:W-:Y:S02]  /*d320*/  IMAD.MOV.U32 R27, RZ, RZ, R26 ;  /* 0x000000ffff1b7224 */ /* 0x000fe400078e001a */
[----:B------:R-:W-:Y:S02]  /*d330*/  IMAD.MOV.U32 R24, RZ, RZ, R18 ;  /* 0x000000ffff187224 */ /* 0x000fe400078e0012 */
[----:B------:R-:W-:-:S07]  /*d340*/  IMAD.MOV.U32 R26, RZ, RZ, R7 ;  /* 0x000000ffff1a7224 */ /* 0x000fce00078e0007 */
.L_x_69386:
[----:B------:R-:W-:Y:S05]  /*d350*/  BSYNC B1 ;  /* 0x0000000000017941 */ /* 0x000fea0003800000 */
.L_x_69384:
        /* <DEDUP_REMOVED lines=9> */
.L_x_69388:
[----:B------:R-:W-:Y:S02]  /*d3f0*/  IMAD.MOV.U32 R18, RZ, RZ, R25 ;  /* 0x000000ffff127224 */ /* 0x000fe400078e0019 */
[----:B------:R-:W-:Y:S02]  /*d400*/  IMAD.MOV.U32 R31, RZ, RZ, R27 ;  /* 0x000000ffff1f7224 */ /* 0x000fe400078e001b */
[----:B------:R-:W-:Y:S02]  /*d410*/  IMAD.MOV.U32 R25, RZ, RZ, R6 ;  /* 0x000000ffff197224 */ /* 0x000fe400078e0006 */
[----:B------:R-:W-:-:S07]  /*d420*/  IMAD.MOV.U32 R27, RZ, RZ, R20 ;  /* 0x000000ffff1b7224 */ /* 0x000fce00078e0014 */
.L_x_69389:
[----:B------:R-:W-:Y:S05]  /*d430*/  BSYNC B1 ;  /* 0x0000000000017941 */ /* 0x000fea0003800000 */
.L_x_69387:
        /* <DEDUP_REMOVED lines=9> */
.L_x_69391:
[----:B------:R-:W-:Y:S02]  /*d4d0*/  IMAD.MOV.U32 R20, RZ, RZ, R18 ;  /* 0x000000ffff147224 */ /* 0x000fe400078e0012 */
[----:B------:R-:W-:Y:S02]  /*d4e0*/  IMAD.MOV.U32 R36, RZ, RZ, R31 ;  /* 0x000000ffff247224 */ /* 0x000fe400078e001f */
[----:B------:R-:W-:Y:S02]  /*d4f0*/  IMAD.MOV.U32 R18, RZ, RZ, R8 ;  /* 0x000000ffff127224 */ /* 0x000fe400078e0008 */
[----:B------:R-:W-:-:S07]  /*d500*/  IMAD.MOV.U32 R31, RZ, RZ, R22 ;  /* 0x000000ffff1f7224 */ /* 0x000fce00078e0016 */
.L_x_69392:
[----:B------:R-:W-:Y:S05]  /*d510*/  BSYNC B1 ;  /* 0x0000000000017941 */ /* 0x000fea0003800000 */
.L_x_69390:
        /* <DEDUP_REMOVED lines=9> */
.L_x_69394:
[----:B------:R-:W-:Y:S02]  /*d5b0*/  IMAD.MOV.U32 R22, RZ, RZ, R20 ;  /* 0x000000ffff167224 */ /* 0x000fe400078e0014 */
[----:B------:R-:W-:Y:S02]  /*d5c0*/  IMAD.MOV.U32 R38, RZ, RZ, R36 ;  /* 0x000000ffff267224 */ /* 0x000fe400078e0024 */
[----:B------:R-:W-:Y:S02]  /*d5d0*/  IMAD.MOV.U32 R20, RZ, RZ, R9 ;  /* 0x000000ffff147224 */ /* 0x000fe400078e0009 */
[----:B------:R-:W-:-:S07]  /*d5e0*/  IMAD.MOV.U32 R36, RZ, RZ, R13 ;  /* 0x000000ffff247224 */ /* 0x000fce00078e000d */
.L_x_69395:
[----:B------:R-:W-:Y:S05]  /*d5f0*/  BSYNC B1 ;  /* 0x0000000000017941 */ /* 0x000fea0003800000 */
.L_x_69393:
        /* <DEDUP_REMOVED lines=16> */
.L_x_69397:
[----:B------:R-:W-:Y:S01]  /*d700*/  IMAD.MOV.U32 R10, RZ, RZ, R11 ;  /* 0x000000ffff0a7224 */ /* 0x000fe200078e000b */
[----:B------:R-:W-:Y:S01]  /*d710*/  MOV R11, R15 ;  /* 0x0000000f000b7202 */ /* 0x000fe20000000f00 */
[----:B------:R-:W-:Y:S02]  /*d720*/  IMAD.MOV.U32 R2, RZ, RZ, R3 ;  /* 0x000000ffff027224 */ /* 0x000fe400078e0003 */
[----:B------:R-:W-:-:S07]  /*d730*/  IMAD.MOV.U32 R3, RZ, RZ, R16 ;  /* 0x000000ffff037224 */ /* 0x000fce00078e0010 */
.L_x_69398:
[----:B------:R-:W-:Y:S05]  /*d740*/  BSYNC B1 ;  /* 0x0000000000017941 */ /* 0x000fea0003800000 */
.L_x_69396:
        /* <DEDUP_REMOVED lines=9> */
.L_x_69400:
[----:B------:R-:W-:Y:S01]  /*d7e0*/  IMAD.MOV.U32 R33, RZ, RZ, R10 ;  /* 0x000000ffff217224 */ /* 0x000fe200078e000a */
[----:B------:R-:W-:Y:S01]  /*d7f0*/  MOV R10, R17 ;  /* 0x00000011000a7202 */ /* 0x000fe20000000f00 */
[----:B------:R-:W-:Y:S02]  /*d800*/  IMAD.MOV.U32 R5, RZ, RZ, R2 ;  /* 0x000000ffff057224 */ /* 0x000fe400078e0002 */
[----:B------:R-:W-:-:S07]  /*d810*/  IMAD.MOV.U32 R2, RZ, RZ, R19 ;  /* 0x000000ffff027224 */ /* 0x000fce00078e0013 */
.L_x_69401:
[----:B------:R-:W-:Y:S05]  /*d820*/  BSYNC B1 ;  /* 0x0000000000017941 */ /* 0x000fea0003800000 */
.L_x_69399:
        /* <DEDUP_REMOVED lines=9> */
.L_x_69403:
[----:B------:R-:W-:Y:S01]  /*d8c0*/  IMAD.MOV.U32 R32, RZ, RZ, R33 ;  /* 0x000000ffff207224 */ /* 0x000fe200078e0021 */
[----:B------:R-:W-:Y:S01]  /*d8d0*/  MOV R33, R24 ;  /* 0x0000001800217202 */ /* 0x000fe20000000f00 */
[----:B------:R-:W-:Y:S02]  /*d8e0*/  IMAD.MOV.U32 R4, RZ, RZ, R5 ;  /* 0x000000ffff047224 */ /* 0x000fe400078e0005 */
[----:B------:R-:W-:-:S07]  /*d8f0*/  IMAD.MOV.U32 R5, RZ, RZ, R26 ;  /* 0x000000ffff057224 */ /* 0x000fce00078e001a */
.L_x_69404:
[----:B------:R-:W-:Y:S05]  /*d900*/  BSYNC B1 ;  /* 0x0000000000017941 */ /* 0x000fea0003800000 */
.L_x_69402:
        /* <DEDUP_REMOVED lines=9> */
.L_x_69406:
[----:B------:R-:W-:Y:S01]  /*d9a0*/  IMAD.MOV.U32 R35, RZ, RZ, R32 ;  /* 0x000000ffff237224 */ /* 0x000fe200078e0020 */
[----:B------:R-:W-:Y:S01]  /*d9b0*/  MOV R32, R25 ;  /* 0x0000001900207202 */ /* 0x000fe20000000f00 */
[----:B------:R-:W-:Y:S02]  /*d9c0*/  IMAD.MOV.U32 R7, RZ, RZ, R4 ;  /* 0x000000ffff077224 */ /* 0x000fe400078e0004 */
[----:B------:R-:W-:-:S07]  /*d9d0*/  IMAD.MOV.U32 R4, RZ, RZ, R27 ;  /* 0x000000ffff047224 */ /* 0x000fce00078e001b */
.L_x_69407:
[----:B------:R-:W-:Y:S05]  /*d9e0*/  BSYNC B1 ;  /* 0x0000000000017941 */ /* 0x000fea0003800000 */
.L_x_69405:
        /* <DEDUP_REMOVED lines=9> */
.L_x_69409:
[----:B------:R-:W-:Y:S01]  /*da80*/  IMAD.MOV.U32 R34, RZ, RZ, R35 ;  /* 0x000000ffff227224 */ /* 0x000fe200078e0023 */
[----:B------:R-:W-:Y:S01]  /*da90*/  MOV R35, R18 ;  /* 0x0000001200237202 */ /* 0x000fe20000000f00 */
[----:B------:R-:W-:Y:S02]  /*daa0*/  IMAD.MOV.U32 R6, RZ, RZ, R7 ;  /* 0x000000ffff067224 */ /* 0x000fe400078e0007 */
[----:B------:R-:W-:-:S07]  /*dab0*/  IMAD.MOV.U32 R7, RZ, RZ, R31 ;  /* 0x000000ffff077224 */ /* 0x000fce00078e001f */
.L_x_69410:
[----:B------:R-:W-:Y:S05]  /*dac0*/  BSYNC B1 ;  /* 0x0000000000017941 */ /* 0x000fea0003800000 */
.L_x_69408:
        /* <DEDUP_REMOVED lines=9> */
.L_x_69412:
[----:B------:R-:W-:Y:S01]  /*db60*/  IMAD.MOV.U32 R37, RZ, RZ, R34 ;  /* 0x000000ffff257224 */ /* 0x000fe200078e0022 */
[----:B------:R-:W-:Y:S01]  /*db70*/  MOV R34, R20 ;  /* 0x0000001400227202 */ /* 0x000fe20000000f00 */
[----:B------:R-:W-:Y:S02]  /*db80*/  IMAD.MOV.U32 R9, RZ, RZ, R6 ;  /* 0x000000ffff097224 */ /* 0x000fe400078e0006 */
[----:B------:R-:W-:-:S07]  /*db90*/  IMAD.MOV.U32 R6, RZ, RZ, R36 ;  /* 0x000000ffff067224 */ /* 0x000fce00078e0024 */
.L_x_69413:
[----:B------:R-:W-:Y:S05]  /*dba0*/  BSYNC B1 ;  /* 0x0000000000017941 */ /* 0x000fea0003800000 */
.L_x_69411:
        /* <DEDUP_REMOVED lines=9> */
.L_x_69415:
[----:B------:R-:W-:Y:S01]  /*dc40*/  IMAD.MOV.U32 R36, RZ, RZ, R37 ;  /* 0x000000ffff247224 */ /* 0x000fe200078e0025 */
[----:B------:R-:W-:Y:S01]  /*dc50*/  MOV R37, R22 ;  /* 0x0000001600257202 */ /* 0x000fe20000000f00 */
[----:B------:R-:W-:Y:S02]  /*dc60*/  IMAD.MOV.U32 R8, RZ, RZ, R9 ;  /* 0x000000ffff087224 */ /* 0x000fe400078e0009 */
[----:B------:R-:W-:-:S07]  /*dc70*/  IMAD.MOV.U32 R9, RZ, RZ, R38 ;  /* 0x000000ffff097224 */ /* 0x000fce00078e0026 */
.L_x_69416:
[----:B------:R-:W-:Y:S05]  /*dc80*/  BSYNC B1 ;  /* 0x0000000000017941 */ /* 0x000fea0003800000 */
.L_x_69414:
[----:B------:R-:W-:Y:S01]  /*dc90*/  FADD.FTZ R38, R23, R21 ;  /* 0x0000001517267221 */ /* 0x000fe20000010000 */
[----:B------:R-:W-:-:S07]  /*dca0*/  IMAD.MOV.U32 R39, RZ, RZ, R12 ;  /* 0x000000ffff277224 */ /* 0x000fce00078e000c */
.L_x_69248:
[----:B------:R-:W-:Y:S05]  /*dcb0*/  BSYNC B0 ;  /* 0x0000000000007941 */ /* 0x000fea0003800000 */
.L_x_69247:
        /* <DEDUP_REMOVED lines=46> */
.L_x_69420:
[----:B------:R-:W-:Y:S02]  /*dfa0*/  IMAD.MOV.U32 R19, RZ, RZ, R11 ;  /* 0x000000ffff137224 */ /* 0x000fe400078e000b */
[----:B------:R-:W-:Y:S02]  /*dfb0*/  IMAD.MOV.U32 R38, RZ, RZ, R3 ;  /* 0x000000ffff267224 */ /* 0x000fe400078e0003 */
[----:B------:R-:W-:Y:S02]  /*dfc0*/  IMAD.MOV.U32 R11, RZ, RZ, R10 ;  /* 0x000000ffff0b7224 */ /* 0x000fe400078e000a */
[----:B------:R-:W-:-:S07]  /*dfd0*/  IMAD.MOV.U32 R3, RZ, RZ, R2 ;  /* 0x000000ffff037224 */ /* 0x000fce00078e0002 */
.L_x_69421:
[----:B------:R-:W-:Y:S05]  /*dfe0*/  BSYNC B1 ;  /* 0x0000000000017941 */ /* 0x000fea0003800000 */
.L_x_69419:
        /* <DEDUP_REMOVED lines=9> */
.L_x_69423:
[----:B------:R-:W-:Y:S02]  /*e080*/  IMAD.MOV.U32 R27, RZ, RZ, R19 ;  /* 0x000000ffff1b7224 */ /* 0x000fe400078e0013 */
[----:B------:R-:W-:Y:S02]  /*e090*/  IMAD.MOV.U32 R25, RZ, RZ, R38 ;  /* 0x000000ffff197224 */ /* 0x000fe400078e0026 */
[----:B------:R-:W-:Y:S02]  /*e0a0*/  IMAD.MOV.U32 R19, RZ, RZ, R33 ;  /* 0x000000ffff137224 */ /* 0x000fe400078e0021 */
[----:B------:R-:W-:-:S07]  /*e0b0*/  IMAD.MOV.U32 R38, RZ, RZ, R5 ;  /* 0x000000ffff267224 */ /* 0x000fce00078e0005 */
.L_x_69424:
[----:B------:R-:W-:Y:S05]  /*e0c0*/  BSYNC B1 ;  /* 0x0000000000017941 */ /* 0x000fea0003800000 */
.L_x_69422:
        /* <DEDUP_REMOVED lines=9> */
.L_x_69426:
[----:B------:R-:W-:Y:S02]  /*e160*/  IMAD.MOV.U32 R10, RZ, RZ, R27 ;  /* 0x000000ffff0a7224 */ /* 0x000fe400078e001b */
[----:B------:R-:W-:Y:S02]  /*e170*/  IMAD.MOV.U32 R2, RZ, RZ, R25 ;  /* 0x000000ffff027224 */ /* 0x000fe400078e0019 */
[----:B------:R-:W-:Y:S02]  /*e180*/  IMAD.MOV.U32 R27, RZ, RZ, R32 ;  /* 0x000000ffff1b7224 */ /* 0x000fe400078e0020 */
[----:B------:R-:W-:-:S07]  /*e190*/  IMAD.MOV.U32 R25, RZ, RZ, R4 ;  /* 0x000000ffff197224 */ /* 0x000fce00078e0004 */
.L_x_69427:
[----:B------:R-:W-:Y:S05]  /*e1a0*/  BSYNC B1 ;  /* 0x0000000000017941 */ /* 0x000fea0003800000 */
.L_x_69425:
        /* <DEDUP_REMOVED lines=9> */
.L_x_69429:
[----:B------:R-:W-:Y:S02]  /*e240*/  IMAD.MOV.U32 R31, RZ, RZ, R10 ;  /* 0x000000ffff1f7224 */ /* 0x000fe400078e000a */
[----:B------:R-:W-:Y:S02]  /*e250*/  IMAD.MOV.U32 R5, RZ, RZ, R2 ;  /* 0x000000ffff057224 */ /* 0x000fe400078e0002 */
[----:B------:R-:W-:Y:S02]  /*e260*/  IMAD.MOV.U32 R10, RZ, RZ, R35 ;  /* 0x000000ffff0a7224 */ /* 0x000fe400078e0023 */
[----:B------:R-:W-:-:S07]  /*e270*/  IMAD.MOV.U32 R2, RZ, RZ, R7 ;  /* 0x000000ffff027224 */ /* 0x000fce00078e0007 */
.L_x_69430:
[----:B------:R-:W-:Y:S05]  /*e280*/  BSYNC B1 ;  /* 0x0000000000017941 */ /* 0x000fea0003800000 */
.L_x_69428:
        /* <DEDUP_REMOVED lines=9> */
.L_x_69432:
[----:B------:R-:W-:Y:S02]  /*e320*/  IMAD.MOV.U32 R32, RZ, RZ, R31 ;  /* 0x000000ffff207224 */ /* 0x000fe400078e001f */
[----:B------:R-:W-:Y:S02]  /*e330*/  IMAD.MOV.U32 R4, RZ, RZ, R5 ;  /* 0x000000ffff047224 */ /* 0x000fe400078e0005 */
[----:B------:R-:W-:Y:S02]  /*e340*/  IMAD.MOV.U32 R31, RZ, RZ, R34 ;  /* 0x000000ffff1f7224 */ /* 0x000fe400078e0022 */
[----:B------:R-:W-:-:S07]  /*e350*/  IMAD.MOV.U32 R5, RZ, RZ, R6 ;  /* 0x000000ffff057224 */ /* 0x000fce00078e0006 */
.L_x_69433:
[----:B------:R-:W-:Y:S05]  /*e360*/  BSYNC B1 ;  /* 0x0000000000017941 */ /* 0x000fea0003800000 */
.L_x_69431:
        /* <DEDUP_REMOVED lines=9> */
.L_x_69435:
[----:B------:R-:W-:Y:S02]  /*e400*/  IMAD.MOV.U32 R33, RZ, RZ, R32 ;  /* 0x000000ffff217224 */ /* 0x000fe400078e0020 */
[----:B------:R-:W-:Y:S02]  /*e410*/  IMAD.MOV.U32 R7, RZ, RZ, R4 ;  /* 0x000000ffff077224 */ /* 0x000fe400078e0004 */
[----:B------:R-:W-:Y:S02]  /*e420*/  IMAD.MOV.U32 R32, RZ, RZ, R37 ;  /* 0x000000ffff207224 */ /* 0x000fe400078e0025 */
[----:B------:R-:W-:-:S07]  /*e430*/  IMAD.MOV.U32 R4, RZ, RZ, R9 ;  /* 0x000000ffff047224 */ /* 0x000fce00078e0009 */
.L_x_69436:
[----:B------:R-:W-:Y:S05]  /*e440*/  BSYNC B1 ;  /* 0x0000000000017941 */ /* 0x000fea0003800000 */
.L_x_69434:
        /* <DEDUP_REMOVED lines=9> */
.L_x_69438:
[----:B------:R-:W-:Y:S02]  /*e4e0*/  IMAD.MOV.U32 R9, RZ, RZ, R33 ;  /* 0x000000ffff097224 */ /* 0x000fe400078e0021 */
[----:B------:R-:W-:Y:S02]  /*e4f0*/  IMAD.MOV.U32 R6, RZ, RZ, R7 ;  /* 0x000000ffff067224 */ /* 0x000fe400078e0007 */
[----:B------:R-:W-:Y:S02]  /*e500*/  IMAD.MOV.U32 R33, RZ, RZ, R36 ;  /* 0x000000ffff217224 */ /* 0x000fe400078e0024 */
[----:B------:R-:W-:-:S07]  /*e510*/  IMAD.MOV.U32 R7, RZ, RZ, R8 ;  /* 0x000000ffff077224 */ /* 0x000fce00078e0008 */
.L_x_69439:
[----:B------:R-:W-:Y:S05]  /*e520*/  BSYNC B1 ;  /* 0x0000000000017941 */ /* 0x000fea0003800000 */
.L_x_69437:
        /* <DEDUP_REMOVED lines=16> */
.L_x_69441:
[----:B------:R-:W-:Y:S02]  /*e630*/  IMAD.MOV.U32 R26, RZ, RZ, R11 ;  /* 0x000000ffff1a7224 */ /* 0x000fe400078e000b */
[----:B------:R-:W-:Y:S01]  /*e640*/  IMAD.MOV.U32 R8, RZ, RZ, R3 ;  /* 0x000000ffff087224 */ /* 0x000fe200078e0003 */
[----:B------:R-:W-:Y:S01]  /*e650*/  MOV R3, R38 ;  /* 0x0000002600037202 */ /* 0x000fe20000000f00 */
[----:B------:R-:W-:-:S07]  /*e660*/  IMAD.MOV.U32 R11, RZ, RZ, R19 ;  /* 0x000000ffff0b7224 */ /* 0x000fce00078e0013 */
.L_x_69442:
[----:B------:R-:W-:Y:S05]  /*e670*/  BSYNC B1 ;  /* 0x0000000000017941 */ /* 0x000fea0003800000 */
.L_x_69440:
        /* <DEDUP_REMOVED lines=9> */
.L_x_69444:
[----:B------:R-:W-:Y:S02]  /*e710*/  IMAD.MOV.U32 R19, RZ, RZ, R26 ;  /* 0x000000ffff137224 */ /* 0x000fe400078e001a */
[----:B------:R-:W-:Y:S01]  /*e720*/  IMAD.MOV.U32 R17, RZ, RZ, R8 ;  /* 0x000000ffff117224 */ /* 0x000fe200078e0008 */
[----:B------:R-:W-:Y:S01]  /*e730*/  MOV R8, R25 ;  /* 0x0000001900087202 */ /* 0x000fe20000000f00 */
[----:B------:R-:W-:-:S07]  /*e740*/  IMAD.MOV.U32 R26, RZ, RZ, R27 ;  /* 0x000000ffff1a7224 */ /* 0x000fce00078e001b */
.L_x_69445:
[----:B------:R-:W-:Y:S05]  /*e750*/  BSYNC B1 ;  /* 0x0000000000017941 */ /* 0x000fea0003800000 */
.L_x_69443:
        /* <DEDUP_REMOVED lines=9> */
.L_x_69447:
[----:B------:R-:W-:Y:S02]  /*e7f0*/  IMAD.MOV.U32 R36, RZ, RZ, R19 ;  /* 0x000000ffff247224 */ /* 0x000fe400078e0013 */
[----:B------:R-:W-:Y:S01]  /*e800*/  IMAD.MOV.U32 R34, RZ, RZ, R17 ;  /* 0x000000ffff227224 */ /* 0x000fe200078e0011 */
[----:B------:R-:W-:Y:S01]  /*e810*/  MOV R17, R2 ;  /* 0x0000000200117202 */ /* 0x000fe20000000f00 */
[----:B------:R-:W-:-:S07]  /*e820*/  IMAD.MOV.U32 R19, RZ, RZ, R10 ;  /* 0x000000ffff137224 */ /* 0x000fce00078e000a */
.L_x_69448:
[----:B------:R-:W-:Y:S05]  /*e830*/  BSYNC B1 ;  /* 0x0000000000017941 */ /* 0x000fea0003800000 */
.L_x_69446:
        /* <DEDUP_REMOVED lines=9> */
.L_x_69450:
[----:B------:R-:W-:Y:S02]  /*e8d0*/  IMAD.MOV.U32 R27, RZ, RZ, R36 ;  /* 0x000000ffff1b7224 */ /* 0x000fe400078e0024 */
[----:B------:R-:W-:Y:S01]  /*e8e0*/  IMAD.MOV.U32 R25, RZ, RZ, R34 ;  /* 0x000000ffff197224 */ /* 0x000fe200078e0022 */
[----:B------:R-:W-:Y:S01]  /*e8f0*/  MOV R34, R5 ;  /* 0x0000000500227202 */ /* 0x000fe20000000f00 */
[----:B------:R-:W-:-:S07]  /*e900*/  IMAD.MOV.U32 R36, RZ, RZ, R31 ;  /* 0x000000ffff247224 */ /* 0x000fce00078e001f */
.L_x_69451:
[----:B------:R-:W-:Y:S05]  /*e910*/  BSYNC B1 ;  /* 0x0000000000017941 */ /* 0x000fea0003800000 */
.L_x_69449:
        /* <DEDUP_REMOVED lines=9> */
.L_x_69453:
[----:B------:R-:W-:Y:S02]  /*e9b0*/  IMAD.MOV.U32 R10, RZ, RZ, R27 ;  /* 0x000000ffff0a7224 */ /* 0x000fe400078e001b */
[----:B------:R-:W-:Y:S01]  /*e9c0*/  IMAD.MOV.U32 R2, RZ, RZ, R25 ;  /* 0x000000ffff027224 */ /* 0x000fe200078e0019 */
[----:B------:R-:W-:Y:S01]  /*e9d0*/  MOV R25, R4 ;  /* 0x0000000400197202 */ /* 0x000fe20000000f00 */
[----:B------:R-:W-:-:S07]  /*e9e0*/  IMAD.MOV.U32 R27, RZ, RZ, R32 ;  /* 0x000000ffff1b7224 */ /* 0x000fce00078e0020 */
.L_x_69454:
[----:B------:R-:W-:Y:S05]  /*e9f0*/  BSYNC B1 ;  /* 0x0000000000017941 */ /* 0x000fea0003800000 */
.L_x_69452:
        /* <DEDUP_REMOVED lines=9> */
.L_x_69456:
[----:B------:R-:W-:Y:S02]  /*ea90*/  IMAD.MOV.U32 R4, RZ, RZ, R10 ;  /* 0x000000ffff047224 */ /* 0x000fe400078e000a */
[----:B------:R-:W-:Y:S01]  /*eaa0*/  IMAD.MOV.U32 R5, RZ, RZ, R2 ;  /* 0x000000ffff057224 */ /* 0x000fe200078e0002 */
[----:B------:R-:W-:Y:S01]  /*eab0*/  MOV R2, R7 ;  /* 0x0000000700027202 */ /* 0x000fe20000000f00 */
[----:B------:R-:W-:-:S07]  /*eac0*/  IMAD.MOV.U32 R10, RZ, RZ, R33 ;  /* 0x000000ffff0a7224 */ /* 0x000fce00078e0021 */
.L_x_69457:
[----:B------:R-:W-:Y:S05]  /*ead0*/  BSYNC B1 ;  /* 0x0000000000017941 */ /* 0x000fea0003800000 */
.L_x_69455:
        /* <DEDUP_REMOVED lines=9> */
.L_x_69459:
[----:B------:R-:W-:Y:S02]  /*eb70*/  IMAD.MOV.U32 R31, RZ, RZ, R4 ;  /* 0x000000ffff1f7224 */ /* 0x000fe400078e0004 */
[----:B------:R-:W-:Y:S01]  /*eb80*/  IMAD.MOV.U32 R7, RZ, RZ, R5 ;  /* 0x000000ffff077224 */ /* 0x000fe200078e0005 */
[----:B------:R-:W-:Y:S01]  /*eb90*/  MOV R5, R6 ;  /* 0x0000000600057202 */ /* 0x000fe20000000f00 */
[----:B------:R-:W-:-:S07]  /*eba0*/  IMAD.MOV.U32 R4, RZ, RZ, R9 ;  /* 0x000000ffff047224 */ /* 0x000fce00078e0009 */
.L_x_69460:
[----:B------:R-:W-:Y:S05]  /*ebb0*/  BSYNC B1 ;  /* 0x0000000000017941 */ /* 0x000fea0003800000 */
.L_x_69458:
        /* <DEDUP_REMOVED lines=16> */
.L_x_69462:
[----:B------:R-:W-:Y:S01]  /*ecc0*/  IMAD.MOV.U32 R24, RZ, RZ, R11 ;  /* 0x000000ffff187224 */ /* 0x000fe200078e000b */
[----:B------:R-:W-:Y:S01]  /*ecd0*/  MOV R6, R3 ;  /* 0x0000000300067202 */ /* 0x000fe20000000f00 */
[----:B------:R-:W-:Y:S02]  /*ece0*/  IMAD.MOV.U32 R11, RZ, RZ, R26 ;  /* 0x000000ffff0b7224 */ /* 0x000fe400078e001a */
[----:B------:R-:W-:-:S07]  /*ecf0*/  IMAD.MOV.U32 R3, RZ, RZ, R8 ;  /* 0x000000ffff037224 */ /* 0x000fce00078e0008 */
.L_x_69463:
[----:B------:R-:W-:Y:S05]  /*ed00*/  BSYNC B1 ;  /* 0x0000000000017941 */ /* 0x000fea0003800000 */
.L_x_69461:
        /* <DEDUP_REMOVED lines=9> */
.L_x_69465:
[----:B------:R-:W-:Y:S01]  /*eda0*/  IMAD.MOV.U32 R15, RZ, RZ, R24 ;  /* 0x000000ffff0f7224 */ /* 0x000fe200078e0018 */
[----:B------:R-:W-:Y:S01]  /*edb0*/  MOV R9, R6 ;  /* 0x0000000600097202 */ /* 0x000fe20000000f00 */
[----:B------:R-:W-:Y:S02]  /*edc0*/  IMAD.MOV.U32 R24, RZ, RZ, R19 ;  /* 0x000000ffff187224 */ /* 0x000fe400078e0013 */
[----:B------:R-:W-:-:S07]  /*edd0*/  IMAD.MOV.U32 R6, RZ, RZ, R17 ;  /* 0x000000ffff067224 */ /* 0x000fce00078e0011 */
.L_x_69466:
[----:B------:R-:W-:Y:S05]  /*ede0*/  BSYNC B1 ;  /* 0x0000000000017941 */ /* 0x000fea0003800000 */
.L_x_69464:
        /* <DEDUP_REMOVED lines=9> */
.L_x_69468:
[----:B------:R-:W-:Y:S01]  /*ee80*/  IMAD.MOV.U32 R26, RZ, RZ, R15 ;  /* 0x000000ffff1a7224 */ /* 0x000fe200078e000f */
[----:B------:R-:W-:Y:S01]  /*ee90*/  MOV R8, R9 ;  /* 0x0000000900087202 */ /* 0x000fe20000000f00 */
[----:B------:R-:W-:Y:S02]  /*eea0*/  IMAD.MOV.U32 R15, RZ, RZ, R36 ;  /* 0x000000ffff0f7224 */ /* 0x000fe400078e0024 */
[----:B------:R-:W-:-:S07]  /*eeb0*/  IMAD.MOV.U32 R9, RZ, RZ, R34 ;  /* 0x000000ffff097224 */ /* 0x000fce00078e0022 */
.L_x_69469:
[----:B------:R-:W-:Y:S05]  /*eec0*/  BSYNC B1 ;  /* 0x0000000000017941 */ /* 0x000fea0003800000 */
.L_x_69467:
        /* <DEDUP_REMOVED lines=9> */
.L_x_69471:
[----:B------:R-:W-:Y:S01]  /*ef60*/  IMAD.MOV.U32 R19, RZ, RZ, R26 ;  /* 0x000000ffff137224 */ /* 0x000fe200078e001a */
[----:B------:R-:W-:Y:S01]  /*ef70*/  MOV R17, R8 ;  /* 0x0000000800117202 */ /* 0x000fe20000000f00 */
[----:B------:R-:W-:Y:S02]  /*ef80*/  IMAD.MOV.U32 R26, RZ, RZ, R27 ;  /* 0x000000ffff1a7224 */ /* 0x000fe400078e001b */
[----:B------:R-:W-:-:S07]  /*ef90*/  IMAD.MOV.U32 R8, RZ, RZ, R25 ;  /* 0x000000ffff087224 */ /* 0x000fce00078e0019 */
.L_x_69472:
[----:B------:R-:W-:Y:S05]  /*efa0*/  BSYNC B1 ;  /* 0x0000000000017941 */ /* 0x000fea0003800000 */
.L_x_69470:
        /* <DEDUP_REMOVED lines=9> */
.L_x_69474:
[----:B------:R-:W-:Y:S01]  /*f040*/  IMAD.MOV.U32 R25, RZ, RZ, R19 ;  /* 0x000000ffff197224 */ /* 0x000fe200078e0013 */
[----:B------:R-:W-:Y:S01]  /*f050*/  MOV R32, R17 ;  /* 0x0000001100207202 */ /* 0x000fe20000000f00 */
[----:B------:R-:W-:Y:S02]  /*f060*/  IMAD.MOV.U32 R19, RZ, RZ, R10 ;  /* 0x000000ffff137224 */ /* 0x000fe400078e000a */
[----:B------:R-:W-:-:S07]  /*f070*/  IMAD.MOV.U32 R17, RZ, RZ, R2 ;  /* 0x000000ffff117224 */ /* 0x000fce00078e0002 */
.L_x_69475:
[----:B------:R-:W-:Y:S05]  /*f080*/  BSYNC B1 ;  /* 0x0000000000017941 */ /* 0x000fea0003800000 */
.L_x_69473:
        /* <DEDUP_REMOVED lines=9> */
.L_x_69477:
[----:B------:R-:W-:Y:S01]  /*f120*/  IMAD.MOV.U32 R10, RZ, RZ, R25 ;  /* 0x000000ffff0a7224 */ /* 0x000fe200078e0019 */
[----:B------:R-:W-:Y:S01]  /*f130*/  MOV R2, R32 ;  /* 0x0000002000027202 */ /* 0x000fe20000000f00 */
[----:B------:R-:W-:Y:S02]  /*f140*/  IMAD.MOV.U32 R25, RZ, RZ, R4 ;  /* 0x000000ffff197224 */ /* 0x000fe400078e0004 */
[----:B------:R-:W-:-:S07]  /*f150*/  IMAD.MOV.U32 R32, RZ, RZ, R5 ;  /* 0x000000ffff207224 */ /* 0x000fce00078e0005 */
.L_x_69478:
[----:B------:R-:W-:Y:S05]  /*f160*/  BSYNC B1 ;  /* 0x0000000000017941 */ /* 0x000fea0003800000 */
.L_x_69476:
        /* <DEDUP_REMOVED lines=9> */
.L_x_69480:
[----:B------:R-:W-:Y:S01]  /*f200*/  IMAD.MOV.U32 R5, RZ, RZ, R10 ;  /* 0x000000ffff057224 */ /* 0x000fe200078e000a */
[----:B------:R-:W-:Y:S01]  /*f210*/  MOV R4, R2 ;  /* 0x0000000200047202 */ /* 0x000fe20000000f00 */
[----:B------:R-:W-:Y:S02]  /*f220*/  IMAD.MOV.U32 R10, RZ, RZ, R31 ;  /* 0x000000ffff0a7224 */ /* 0x000fe400078e001f */
[----:B------:R-:W-:-:S07]  /*f230*/  IMAD.MOV.U32 R2, RZ, RZ, R7 ;  /* 0x000000ffff027224 */ /* 0x000fce00078e0007 */
.L_x_69481:
[----:B------:R-:W-:Y:S05]  /*f240*/  BSYNC B1 ;  /* 0x0000000000017941 */ /* 0x000fea0003800000 */
.L_x_69479:
        /* <DEDUP_REMOVED lines=16> */
.L_x_69483:
[----:B------:R-:W-:Y:S02]  /*f350*/  IMAD.MOV.U32 R34, RZ, RZ, R11 ;  /* 0x000000ffff227224 */ /* 0x000fe400078e000b */
[----:B------:R-:W-:Y:S02]  /*f360*/  IMAD.MOV.U32 R22, RZ, RZ, R3 ;  /* 0x000000ffff167224 */ /* 0x000fe400078e0003 */
[----:B------:R-:W-:Y:S02]  /*f370*/  IMAD.MOV.U32 R11, RZ, RZ, R24 ;  /* 0x000000ffff0b7224 */ /* 0x000fe400078e0018 */
[----:B------:R-:W-:-:S07]  /*f380*/  IMAD.MOV.U32 R3, RZ, RZ, R6 ;  /* 0x000000ffff037224 */ /* 0x000fce00078e0006 */
.L_x_69484:
[----:B------:R-:W-:Y:S05]  /*f390*/  BSYNC B1 ;  /* 0x0000000000017941 */ /* 0x000fea0003800000 */
.L_x_69482:
        /* <DEDUP_REMOVED lines=9> */
.L_x_69486:
[----:B------:R-:W-:Y:S02]  /*f430*/  IMAD.MOV.U32 R13, RZ, RZ, R34 ;  /* 0x000000ffff0d7224 */ /* 0x000fe400078e0022 */
[----:B------:R-:W-:Y:S02]  /*f440*/  IMAD.MOV.U32 R7, RZ, RZ, R22 ;  /* 0x000000ffff077224 */ /* 0x000fe400078e0016 */
[----:B------:R-:W-:Y:S02]  /*f450*/  IMAD.MOV.U32 R34, RZ, RZ, R15 ;  /* 0x000000ffff227224 */ /* 0x000fe400078e000f */
[----:B------:R-:W-:-:S07]  /*f460*/  IMAD.MOV.U32 R22, RZ, RZ, R9 ;  /* 0x000000ffff167224 */ /* 0x000fce00078e0009 */
.L_x_69487:
[----:B------:R-:W-:Y:S05]  /*f470*/  BSYNC B1 ;  /* 0x0000000000017941 */ /* 0x000fea0003800000 */
.L_x_69485:
        /* <DEDUP_REMOVED lines=9> */
.L_x_69489:
[----:B------:R-:W-:Y:S02]  /*f510*/  IMAD.MOV.U32 R24, RZ, RZ, R13 ;  /* 0x000000ffff187224 */ /* 0x000fe400078e000d */
[----:B------:R-:W-:Y:S02]  /*f520*/  IMAD.MOV.U32 R6, RZ, RZ, R7 ;  /* 0x000000ffff067224 */ /* 0x000fe400078e0007 */
[----:B------:R-:W-:Y:S02]  /*f530*/  IMAD.MOV.U32 R13, RZ, RZ, R26 ;  /* 0x000000ffff0d7224 */ /* 0x000fe400078e001a */
[----:B------:R-:W-:-:S07]  /*f540*/  IMAD.MOV.U32 R7, RZ, RZ, R8 ;  /* 0x000000ffff077224 */ /* 0x000fce00078e0008 */
.L_x_69490:
[----:B------:R-:W-:Y:S05]  /*f550*/  BSYNC B1 ;  /* 0x0000000000017941 */ /* 0x000fea0003800000 */
.L_x_69488:
        /* <DEDUP_REMOVED lines=9> */
.L_x_69492:
[----:B------:R-:W-:Y:S02]  /*f5f0*/  IMAD.MOV.U32 R8, RZ, RZ, R24 ;  /* 0x000000ffff087224 */ /* 0x000fe400078e0018 */
[----:B------:R-:W-:Y:S02]  /*f600*/  IMAD.MOV.U32 R9, RZ, RZ, R6 ;  /* 0x000000ffff097224 */ /* 0x000fe400078e0006 */
[----:B------:R-:W-:Y:S02]  /*f610*/  IMAD.MOV.U32 R24, RZ, RZ, R19 ;  /* 0x000000ffff187224 */ /* 0x000fe400078e0013 */
[----:B------:R-:W-:-:S07]  /*f620*/  IMAD.MOV.U32 R6, RZ, RZ, R17 ;  /* 0x000000ffff067224 */ /* 0x000fce00078e0011 */
.L_x_69493:
[----:B------:R-:W-:Y:S05]  /*f630*/  BSYNC B1 ;  /* 0x0000000000017941 */ /* 0x000fea0003800000 */
.L_x_69491:
        /* <DEDUP_REMOVED lines=9> */
.L_x_69495:
[----:B------:R-:W-:Y:S02]  /*f6d0*/  IMAD.MOV.U32 R17, RZ, RZ, R8 ;  /* 0x000000ffff117224 */ /* 0x000fe400078e0008 */
[----:B------:R-:W-:Y:S02]  /*f6e0*/  IMAD.MOV.U32 R15, RZ, RZ, R9 ;  /* 0x000000ffff0f7224 */ /* 0x000fe400078e0009 */
[----:B------:R-:W-:Y:S02]  /*f6f0*/  IMAD.MOV.U32 R8, RZ, RZ, R25 ;  /* 0x000000ffff087224 */ /* 0x000fe400078e0019 */
[----:B------:R-:W-:-:S07]  /*f700*/  IMAD.MOV.U32 R9, RZ, RZ, R32 ;  /* 0x000000ffff097224 */ /* 0x000fce00078e0020 */
.L_x_69496:
[----:B------:R-:W-:Y:S05]  /*f710*/  BSYNC B1 ;  /* 0x0000000000017941 */ /* 0x000fea0003800000 */
.L_x_69494:
        /* <DEDUP_REMOVED lines=9> */
.L_x_69498:
[----:B------:R-:W-:Y:S02]  /*f7b0*/  IMAD.MOV.U32 R26, RZ, RZ, R17 ;  /* 0x000000ffff1a7224 */ /* 0x000fe400078e0011 */
[----:B------:R-:W-:Y:S02]  /*f7c0*/  IMAD.MOV.U32 R19, RZ, RZ, R15 ;  /* 0x000000ffff137224 */ /* 0x000fe400078e000f */
[----:B------:R-:W-:Y:S02]  /*f7d0*/  IMAD.MOV.U32 R17, RZ, RZ, R10 ;  /* 0x000000ffff117224 */ /* 0x000fe400078e000a */
[----:B------:R-:W-:-:S07]  /*f7e0*/  IMAD.MOV.U32 R15, RZ, RZ, R2 ;  /* 0x000000ffff0f7224 */ /* 0x000fce00078e0002 */
.L_x_69499:
[----:B------:R-:W-:Y:S05]  /*f7f0*/  BSYNC B1 ;  /* 0x0000000000017941 */ /* 0x000fea0003800000 */
.L_x_69497:
        /* <DEDUP_REMOVED lines=9> */
.L_x_69501:
[----:B------:R-:W-:Y:S02]  /*f890*/  IMAD.MOV.U32 R10, RZ, RZ, R26 ;  /* 0x000000ffff0a7224 */ /* 0x000fe400078e001a */
[----:B------:R-:W-:Y:S02]  /*f8a0*/  IMAD.MOV.U32 R2, RZ, RZ, R19 ;  /* 0x000000ffff027224 */ /* 0x000fe400078e0013 */
[----:B------:R-:W-:Y:S02]  /*f8b0*/  IMAD.MOV.U32 R26, RZ, RZ, R5 ;  /* 0x000000ffff1a7224 */ /* 0x000fe400078e0005 */
[----:B------:R-:W-:-:S07]  /*f8c0*/  IMAD.MOV.U32 R19, RZ, RZ, R4 ;  /* 0x000000ffff137224 */ /* 0x000fce00078e0004 */
.L_x_69502:
[----:B------:R-:W-:Y:S05]  /*f8d0*/  BSYNC B1 ;  /* 0x0000000000017941 */ /* 0x000fea0003800000 */
.L_x_69500:
        /* <DEDUP_REMOVED lines=16> */
.L_x_69504:
[----:B------:R-:W-:Y:S02]  /*f9e0*/  IMAD.MOV.U32 R4, RZ, RZ, R11 ;  /* 0x000000ffff047224 */ /* 0x000fe400078e000b */
[----:B------:R-:W-:Y:S01]  /*f9f0*/  IMAD.MOV.U32 R20, RZ, RZ, R3 ;  /* 0x000000ffff147224 */ /* 0x000fe200078e0003 */
[----:B------:R-:W-:Y:S01]  /*fa00*/  MOV R3, R22 ;  /* 0x0000001600037202 */ /* 0x000fe20000000f00 */
[----:B------:R-:W-:-:S07]  /*fa10*/  IMAD.MOV.U32 R11, RZ, RZ, R34 ;  /* 0x000000ffff0b7224 */ /* 0x000fce00078e0022 */
.L_x_69505:
[----:B------:R-:W-:Y:S05]  /*fa20*/  BSYNC B1 ;  /* 0x0000000000017941 */ /* 0x000fea0003800000 */
.L_x_69503:
        /* <DEDUP_REMOVED lines=9> */
.L_x_69507:
[----:B------:R-:W-:Y:S02]  /*fac0*/  IMAD.MOV.U32 R5, RZ, RZ, R4 ;  /* 0x000000ffff057224 */ /* 0x000fe400078e0004 */
[----:B------:R-:W-:Y:S01]  /*fad0*/  IMAD.MOV.U32 R25, RZ, RZ, R20 ;  /* 0x000000ffff197224 */ /* 0x000fe200078e0014 */
[----:B------:R-:W-:Y:S01]  /*fae0*/  MOV R20, R7 ;  /* 0x0000000700147202 */ /* 0x000fe20000000f00 */
[----:B------:R-:W-:-:S07]  /*faf0*/  IMAD.MOV.U32 R4, RZ, RZ, R13 ;  /* 0x000000ffff047224 */ /* 0x000fce00078e000d */
.L_x_69508:
[----:B------:R-:W-:Y:S05]  /*fb00*/  BSYNC B1 ;  /* 0x0000000000017941 */ /* 0x000fea0003800000 */
.L_x_69506:
        /* <DEDUP_REMOVED lines=9> */
.L_x_69510:
[----:B------:R-:W-:Y:S02]  /*fba0*/  IMAD.MOV.U32 R7, RZ, RZ, R5 ;  /* 0x000000ffff077224 */ /* 0x000fe400078e0005 */
[----:B------:R-:W-:Y:S01]  /*fbb0*/  IMAD.MOV.U32 R22, RZ, RZ, R25 ;  /* 0x000000ffff167224 */ /* 0x000fe200078e0019 */
[----:B------:R-:W-:Y:S01]  /*fbc0*/  MOV R25, R6 ;  /* 0x0000000600197202 */ /* 0x000fe20000000f00 */
[----:B------:R-:W-:-:S07]  /*fbd0*/  IMAD.MOV.U32 R5, RZ, RZ, R24 ;  /* 0x000000ffff057224 */ /* 0x000fce00078e0018 */
.L_x_69511:
[----:B------:R-:W-:Y:S05]  /*fbe0*/  BSYNC B1 ;  /* 0x0000000000017941 */ /* 0x000fea0003800000 */
.L_x_69509:
        /* <DEDUP_REMOVED lines=9> */
.L_x_69513:
[----:B------:R-:W-:Y:S02]  /*fc80*/  IMAD.MOV.U32 R6, RZ, RZ, R7 ;  /* 0x000000ffff067224 */ /* 0x000fe400078e0007 */
[----:B------:R-:W-:Y:S01]  /*fc90*/  IMAD.MOV.U32 R24, RZ, RZ, R22 ;  /* 0x000000ffff187224 */ /* 0x000fe200078e0016 */
[----:B------:R-:W-:Y:S01]  /*fca0*/  MOV R22, R9 ;  /* 0x0000000900167202 */ /* 0x000fe20000000f00 */
[----:B------:R-:W-:-:S07]  /*fcb0*/  IMAD.MOV.U32 R7, RZ, RZ, R8 ;  /* 0x000000ffff077224 */ /* 0x000fce00078e0008 */
.L_x_69514:
[----:B------:R-:W-:Y:S05]  /*fcc0*/  BSYNC B1 ;  /* 0x0000000000017941 */ /* 0x000fea0003800000 */
.L_x_69512:
        /* <DEDUP_REMOVED lines=9> */
.L_x_69516:
[----:B------:R-:W-:Y:S02]  /*fd60*/  IMAD.MOV.U32 R9, RZ, RZ, R6 ;  /* 0x000000ffff097224 */ /* 0x000fe400078e0006 */
[----:B------:R-:W-:Y:S01]  /*fd70*/  IMAD.MOV.U32 R8, RZ, RZ, R24 ;  /* 0x000000ffff087224 */ /* 0x000fe200078e0018 */
[----:B------:R-:W-:Y:S01]  /*fd80*/  MOV R24, R15 ;  /* 0x0000000f00187202 */ /* 0x000fe20000000f00 */
[----:B------:R-:W-:-:S07]  /*fd90*/  IMAD.MOV.U32 R6, RZ, RZ, R17 ;  /* 0x000000ffff067224 */ /* 0x000fce00078e0011 */
.L_x_69517:
[----:B------:R-:W-:Y:S05]  /*fda0*/  BSYNC B1 ;  /* 0x0000000000017941 */ /* 0x000fea0003800000 */
.L_x_69515:
        /* <DEDUP_REMOVED lines=9> */
.L_x_69519:
[----:B------:R-:W-:Y:S02]  /*fe40*/  IMAD.MOV.U32 R13, RZ, RZ, R9 ;  /* 0x000000ffff0d7224 */ /* 0x000fe400078e0009 */
[----:B------:R-:W-:Y:S01]  /*fe50*/  IMAD.MOV.U32 R15, RZ, RZ, R8 ;  /* 0x000000ffff0f7224 */ /* 0x000fe200078e0008 */
[----:B------:R-:W-:Y:S01]  /*fe60*/  MOV R8, R19 ;  /* 0x0000001300087202 */ /* 0x000fe20000000f00 */
[----:B------:R-:W-:-:S07]  /*fe70*/  IMAD.MOV.U32 R9, RZ, RZ, R26 ;  /* 0x000000ffff097224 */ /* 0x000fce00078e001a */
.L_x_69520:
[----:B------:R-:W-:Y:S05]  /*fe80*/  BSYNC B1 ;  /* 0x0000000000017941 */ /* 0x000fea0003800000 */
.L_x_69518:
        /* <DEDUP_REMOVED lines=9> */
.L_x_69522:
[----:B------:R-:W-:Y:S02]  /*ff20*/  IMAD.MOV.U32 R17, RZ, RZ, R13 ;  /* 0x000000ffff117224 */ /* 0x000fe400078e000d */
[----:B------:R-:W-:Y:S01]  /*ff30*/  IMAD.MOV.U32 R19, RZ, RZ, R15 ;  /* 0x000000ffff137224 */ /* 0x000fe200078e000f */
[----:B------:R-:W-:Y:S01]  /*ff40*/  MOV R15, R2 ;  /* 0x00000002000f7202 */ /* 0x000fe20000000f00 */
[----:B------:R-:W-:-:S07]  /*ff50*/  IMAD.MOV.U32 R13, RZ, RZ, R10 ;  /* 0x000000ffff0d7224 */ /* 0x000fce00078e000a */
.L_x_69523:
[----:B------:R-:W-:Y:S05]  /*ff60*/  BSYNC B1 ;  /* 0x0000000000017941 */ /* 0x000fea0003800000 */
.L_x_69521:
        /* <DEDUP_REMOVED lines=16> */
.L_x_69525:
[----:B------:R-:W-:Y:S01]  /*10070*/  IMAD.MOV.U32 R2, RZ, RZ, R11 ;  /* 0x000000ffff027224 */ /* 0x000fe200078e000b */
[----:B------:R-:W-:Y:S01]  /*10080*/  MOV R10, R3 ;  /* 0x00000003000a7202 */ /* 0x000fe20000000f00 */
[----:B------:R-:W-:Y:S02]  /*10090*/  IMAD.MOV.U32 R11, RZ, RZ, R4 ;  /* 0x000000ffff0b7224 */ /* 0x000fe400078e0004 */
[----:B------:R-:W-:-:S07]  /*100a0*/  IMAD.MOV.U32 R3, RZ, RZ, R20 ;  /* 0x000000ffff037224 */ /* 0x000fce00078e0014 */
.L_x_69526:
[----:B------:R-:W-:Y:S05]  /*100b0*/  BSYNC B1 ;  /* 0x0000000000017941 */ /* 0x000fea0003800000 */
.L_x_69524:
        /* <DEDUP_REMOVED lines=9> */
.L_x_69528:
[----:B------:R-:W-:Y:S01]  /*10150*/  IMAD.MOV.U32 R4, RZ, RZ, R2 ;  /* 0x000000ffff047224 */ /* 0x000fe200078e0002 */
[----:B------:R-:W-:Y:S01]  /*10160*/  MOV R27, R10 ;  /* 0x0000000a001b7202 */ /* 0x000fe20000000f00 */
[----:B------:R-:W-:Y:S02]  /*10170*/  IMAD.MOV.U32 R2, RZ, RZ, R5 ;  /* 0x000000ffff027224 */ /* 0x000fe400078e0005 */
[----:B------:R-:W-:-:S07]  /*10180*/  IMAD.MOV.U32 R10, RZ, RZ, R25 ;  /* 0x000000ffff0a7224 */ /* 0x000fce00078e0019 */
.L_x_69529:
[----:B------:R-:W-:Y:S05]  /*10190*/  BSYNC B1 ;  /* 0x0000000000017941 */ /* 0x000fea0003800000 */
.L_x_69527:
        /* <DEDUP_REMOVED lines=9> */
.L_x_69531:
[----:B------:R-:W-:Y:S01]  /*10230*/  IMAD.MOV.U32 R5, RZ, RZ, R4 ;  /* 0x000000ffff057224 */ /* 0x000fe200078e0004 */
[----:B------:R-:W-:Y:S01]  /*10240*/  MOV R25, R27 ;  /* 0x0000001b00197202 */ /* 0x000fe20000000f00 */
[----:B------:R-:W-:Y:S02]  /*10250*/  IMAD.MOV.U32 R4, RZ, RZ, R7 ;  /* 0x000000ffff047224 */ /* 0x000fe400078e0007 */
[----:B------:R-:W-:-:S07]  /*10260*/  IMAD.MOV.U32 R27, RZ, RZ, R22 ;  /* 0x000000ffff1b7224 */ /* 0x000fce00078e0016 */
.L_x_69532:
[----:B------:R-:W-:Y:S05]  /*10270*/  BSYNC B1 ;  /* 0x0000000000017941 */ /* 0x000fea0003800000 */
.L_x_69530:
        /* <DEDUP_REMOVED lines=9> */
.L_x_69534:
[----:B------:R-:W-:Y:S01]  /*10310*/  IMAD.MOV.U32 R18, RZ, RZ, R5 ;  /* 0x000000ffff127224 */ /* 0x000fe200078e0005 */
[----:B------:R-:W-:Y:S01]  /*10320*/  MOV R7, R25 ;  /* 0x0000001900077202 */ /* 0x000fe20000000f00 */
[----:B------:R-:W-:Y:S02]  /*10330*/  IMAD.MOV.U32 R5, RZ, RZ, R6 ;  /* 0x000000ffff057224 */ /* 0x000fe400078e0006 */
[----:B------:R-:W-:-:S07]  /*10340*/  IMAD.MOV.U32 R25, RZ, RZ, R24 ;  /* 0x000000ffff197224 */ /* 0x000fce00078e0018 */
.L_x_69535:
[----:B------:R-:W-:Y:S05]  /*10350*/  BSYNC B1 ;  /* 0x0000000000017941 */ /* 0x000fea0003800000 */
.L_x_69533:
        /* <DEDUP_REMOVED lines=9> */
.L_x_69537:
[----:B------:R-:W-:Y:S01]  /*103f0*/  IMAD.MOV.U32 R6, RZ, RZ, R18 ;  /* 0x000000ffff067224 */ /* 0x000fe200078e0012 */
[----:B------:R-:W-:Y:S01]  /*10400*/  MOV R20, R7 ;  /* 0x0000000700147202 */ /* 0x000fe20000000f00 */
[----:B------:R-:W-:Y:S02]  /*10410*/  IMAD.MOV.U32 R18, RZ, RZ, R9 ;  /* 0x000000ffff127224 */ /* 0x000fe400078e0009 */
[----:B------:R-:W-:-:S07]  /*10420*/  IMAD.MOV.U32 R7, RZ, RZ, R8 ;  /* 0x000000ffff077224 */ /* 0x000fce00078e0008 */
.L_x_69538:
[----:B------:R-:W-:Y:S05]  /*10430*/  BSYNC B1 ;  /* 0x0000000000017941 */ /* 0x000fea0003800000 */
.L_x_69536:
        /* <DEDUP_REMOVED lines=9> */
.L_x_69540:
[----:B------:R-:W-:Y:S01]  /*104d0*/  IMAD.MOV.U32 R8, RZ, RZ, R6 ;  /* 0x000000ffff087224 */ /* 0x000fe200078e0006 */
[----:B------:R-:W-:Y:S01]  /*104e0*/  MOV R22, R20 ;  /* 0x0000001400167202 */ /* 0x000fe20000000f00 */
[----:B------:R-:W-:Y:S02]  /*104f0*/  IMAD.MOV.U32 R6, RZ, RZ, R13 ;  /* 0x000000ffff067224 */ /* 0x000fe400078e000d */
[----:B------:R-:W-:-:S07]  /*10500*/  IMAD.MOV.U32 R20, RZ, RZ, R15 ;  /* 0x000000ffff147224 */ /* 0x000fce00078e000f */
.L_x_69541:
[----:B------:R-:W-:Y:S05]  /*10510*/  BSYNC B1 ;  /* 0x0000000000017941 */ /* 0x000fea0003800000 */
.L_x_69539:
        /* <DEDUP_REMOVED lines=9> */
.L_x_69543:
[----:B------:R-:W-:Y:S01]  /*105b0*/  IMAD.MOV.U32 R9, RZ, RZ, R8 ;  /* 0x000000ffff097224 */ /* 0x000fe200078e0008 */
[----:B------:R-:W-:Y:S01]  /*105c0*/  MOV R13, R22 ;  /* 0x00000016000d7202 */ /* 0x000fe20000000f00 */
[----:B------:R-:W-:Y:S02]  /*105d0*/  IMAD.MOV.U32 R8, RZ, RZ, R17 ;  /* 0x000000ffff087224 */ /* 0x000fe400078e0011 */
[----:B------:R-:W-:-:S07]  /*105e0*/  IMAD.MOV.U32 R22, RZ, RZ, R19 ;  /* 0x000000ffff167224 */ /* 0x000fce00078e0013 */
.L_x_69544:
[----:B------:R-:W-:Y:S05]  /*105f0*/  BSYNC B1 ;  /* 0x0000000000017941 */ /* 0x000fea0003800000 */
.L_x_69542:
        /* <DEDUP_REMOVED lines=16> */
.L_x_69546:
[----:B------:R-:W-:Y:S02]  /*10700*/  IMAD.MOV.U32 R15, RZ, RZ, R11 ;  /* 0x000000ffff0f7224 */ /* 0x000fe400078e000b */
[----:B------:R-:W-:Y:S02]  /*10710*/  IMAD.MOV.U32 R16, RZ, RZ, R3 ;  /* 0x000000ffff107224 */ /* 0x000fe400078e0003 */
[----:B------:R-:W-:Y:S02]  /*10720*/  IMAD.MOV.U32 R11, RZ, RZ, R2 ;  /* 0x000000ffff0b7224 */ /* 0x000fe400078e0002 */
[----:B------:R-:W-:-:S07]  /*10730*/  IMAD.MOV.U32 R3, RZ, RZ, R10 ;  /* 0x000000ffff037224 */ /* 0x000fce00078e000a */
.L_x_69547:
[----:B------:R-:W-:Y:S05]  /*10740*/  BSYNC B1 ;  /* 0x0000000000017941 */ /* 0x000fea0003800000 */
.L_x_69545:
        /* <DEDUP_REMOVED lines=9> */
.L_x_69549:
[----:B------:R-:W-:Y:S02]  /*107e0*/  IMAD.MOV.U32 R17, RZ, RZ, R15 ;  /* 0x000000ffff117224 */ /* 0x000fe400078e000f */
[----:B------:R-:W-:Y:S02]  /*107f0*/  IMAD.MOV.U32 R19, RZ, RZ, R16 ;  /* 0x000000ffff137224 */ /* 0x000fe400078e0010 */
[----:B------:R-:W-:Y:S02]  /*10800*/  IMAD.MOV.U32 R15, RZ, RZ, R4 ;  /* 0x000000ffff0f7224 */ /* 0x000fe400078e0004 */
[----:B------:R-:W-:-:S07]  /*10810*/  IMAD.MOV.U32 R16, RZ, RZ, R27 ;  /* 0x000000ffff107224 */ /* 0x000fce00078e001b */
.L_x_69550:
[----:B------:R-:W-:Y:S05]  /*10820*/  BSYNC B1 ;  /* 0x0000000000017941 */ /* 0x000fea0003800000 */
.L_x_69548:
        /* <DEDUP_REMOVED lines=9> */
.L_x_69552:
[----:B------:R-:W-:Y:S02]  /*108c0*/  IMAD.MOV.U32 R24, RZ, RZ, R17 ;  /* 0x000000ffff187224 */ /* 0x000fe400078e0011 */
[----:B------:R-:W-:Y:S02]  /*108d0*/  IMAD.MOV.U32 R26, RZ, RZ, R19 ;  /* 0x000000ffff1a7224 */ /* 0x000fe400078e0013 */
[----:B------:R-:W-:Y:S02]  /*108e0*/  IMAD.MOV.U32 R17, RZ, RZ, R5 ;  /* 0x000000ffff117224 */ /* 0x000fe400078e0005 */
[----:B------:R-:W-:-:S07]  /*108f0*/  IMAD.MOV.U32 R19, RZ, RZ, R25 ;  /* 0x000000ffff137224 */ /* 0x000fce00078e0019 */
.L_x_69553:
[----:B------:R-:W-:Y:S05]  /*10900*/  BSYNC B1 ;  /* 0x0000000000017941 */ /* 0x000fea0003800000 */
.L_x_69551:
        /* <DEDUP_REMOVED lines=9> */
.L_x_69555:
[----:B------:R-:W-:Y:S02]  /*109a0*/  IMAD.MOV.U32 R25, RZ, RZ, R24 ;  /* 0x000000ffff197224 */ /* 0x000fe400078e0018 */
[----:B------:R-:W-:Y:S02]  /*109b0*/  IMAD.MOV.U32 R27, RZ, RZ, R26 ;  /* 0x000000ffff1b7224 */ /* 0x000fe400078e001a */
[----:B------:R-:W-:Y:S02]  /*109c0*/  IMAD.MOV.U32 R24, RZ, RZ, R18 ;  /* 0x000000ffff187224 */ /* 0x000fe400078e0012 */
[----:B------:R-:W-:-:S07]  /*109d0*/  IMAD.MOV.U32 R26, RZ, RZ, R7 ;  /* 0x000000ffff1a7224 */ /* 0x000fce00078e0007 */
.L_x_69556:
[----:B------:R-:W-:Y:S05]  /*109e0*/  BSYNC B1 ;  /* 0x0000000000017941 */ /* 0x000fea0003800000 */
.L_x_69554:
        /* <DEDUP_REMOVED lines=9> */
.L_x_69558:
[----:B------:R-:W-:Y:S02]  /*10a80*/  IMAD.MOV.U32 R18, RZ, RZ, R25 ;  /* 0x000000ffff127224 */ /* 0x000fe400078e0019 */
[----:B------:R-:W-:Y:S02]  /*10a90*/  IMAD.MOV.U32 R31, RZ, RZ, R27 ;  /* 0x000000ffff1f7224 */ /* 0x000fe400078e001b */
[----:B------:R-:W-:Y:S02]  /*10aa0*/  IMAD.MOV.U32 R25, RZ, RZ, R6 ;  /* 0x000000ffff197224 */ /* 0x000fe400078e0006 */
[----:B------:R-:W-:-:S07]  /*10ab0*/  IMAD.MOV.U32 R27, RZ, RZ, R20 ;  /* 0x000000ffff1b7224 */ /* 0x000fce00078e0014 */
.L_x_69559:
[----:B------:R-:W-:Y:S05]  /*10ac0*/  BSYNC B1 ;  /* 0x0000000000017941 */ /* 0x000fea0003800000 */
.L_x_69557:
        /* <DEDUP_REMOVED lines=9> */
.L_x_69561:
[----:B------:R-:W-:Y:S02]  /*10b60*/  IMAD.MOV.U32 R20, RZ, RZ, R18 ;  /* 0x000000ffff147224 */ /* 0x000fe400078e0012 */
[----:B------:R-:W-:Y:S02]  /*10b70*/  IMAD.MOV.U32 R36, RZ, RZ, R31 ;  /* 0x000000ffff247224 */ /* 0x000fe400078e001f */
[----:B------:R-:W-:Y:S02]  /*10b80*/  IMAD.MOV.U32 R18, RZ, RZ, R8 ;  /* 0x000000ffff127224 */ /* 0x000fe400078e0008 */
[----:B------:R-:W-:-:S07]  /*10b90*/  IMAD.MOV.U32 R31, RZ, RZ, R22 ;  /* 0x000000ffff1f7224 */ /* 0x000fce00078e0016 */
.L_x_69562:
[----:B------:R-:W-:Y:S05]  /*10ba0*/  BSYNC B1 ;  /* 0x0000000000017941 */ /* 0x000fea0003800000 */
.L_x_69560:
        /* <DEDUP_REMOVED lines=9> */
.L_x_69564:
[----:B------:R-:W-:Y:S02]  /*10c40*/  IMAD.MOV.U32 R22, RZ, RZ, R20 ;  /* 0x000000ffff167224 */ /* 0x000fe400078e0014 */
[----:B------:R-:W-:Y:S02]  /*10c50*/  IMAD.MOV.U32 R38, RZ, RZ, R36 ;  /* 0x000000ffff267224 */ /* 0x000fe400078e0024 */
[----:B------:R-:W-:Y:S02]  /*10c60*/  IMAD.MOV.U32 R20, RZ, RZ, R9 ;  /* 0x000000ffff147224 */ /* 0x000fe400078e0009 */
[----:B------:R-:W-:-:S07]  /*10c70*/  IMAD.MOV.U32 R36, RZ, RZ, R13 ;  /* 0x000000ffff247224 */ /* 0x000fce00078e000d */
.L_x_69565:
[----:B------:R-:W-:Y:S05]  /*10c80*/  BSYNC B1 ;  /* 0x0000000000017941 */ /* 0x000fea0003800000 */
.L_x_69563:
        /* <DEDUP_REMOVED lines=16> */
.L_x_69567:
[----:B------:R-:W-:Y:S02]  /*10d90*/  IMAD.MOV.U32 R10, RZ, RZ, R11 ;  /* 0x000000ffff0a7224 */ /* 0x000fe400078e000b */
[----:B------:R-:W-:Y:S01]  /*10da0*/  IMAD.MOV.U32 R2, RZ, RZ, R3 ;  /* 0x000000ffff027224 */ /* 0x000fe200078e0003 */
[----:B------:R-:W-:Y:S01]  /*10db0*/  MOV R3, R16 ;  /* 0x0000001000037202 */ /* 0x000fe20000000f00 */
[----:B------:R-:W-:-:S07]  /*10dc0*/  IMAD.MOV.U32 R11, RZ, RZ, R15 ;  /* 0x000000ffff0b7224 */ /* 0x000fce00078e000f */
.L_x_69568:
[----:B------:R-:W-:Y:S05]  /*10dd0*/  BSYNC B1 ;  /* 0x0000000000017941 */ /* 0x000fea0003800000 */
.L_x_69566:
        /* <DEDUP_REMOVED lines=9> */
.L_x_69570:
[----:B------:R-:W-:Y:S02]  /*10e70*/  IMAD.MOV.U32 R33, RZ, RZ, R10 ;  /* 0x000000ffff217224 */ /* 0x000fe400078e000a */
[----:B------:R-:W-:Y:S01]  /*10e80*/  IMAD.MOV.U32 R5, RZ, RZ, R2 ;  /* 0x000000ffff057224 */ /* 0x000fe200078e0002 */
[----:B------:R-:W-:Y:S01]  /*10e90*/  MOV R2, R19 ;  /* 0x0000001300027202 */ /* 0x000fe20000000f00 */
[----:B------:R-:W-:-:S07]  /*10ea0*/  IMAD.MOV.U32 R10, RZ, RZ, R17 ;  /* 0x000000ffff0a7224 */ /* 0x000fce00078e0011 */
.L_x_69571:
[----:B------:R-:W-:Y:S05]  /*10eb0*/  BSYNC B1 ;  /* 0x0000000000017941 */ /* 0x000fea0003800000 */
.L_x_69569:
        /* <DEDUP_REMOVED lines=9> */
.L_x_69573:
[----:B------:R-:W-:Y:S02]  /*10f50*/  IMAD.MOV.U32 R32, RZ, RZ, R33 ;  /* 0x000000ffff207224 */ /* 0x000fe400078e0021 */
[----:B------:R-:W-:Y:S01]  /*10f60*/  IMAD.MOV.U32 R4, RZ, RZ, R5 ;  /* 0x000000ffff047224 */ /* 0x000fe200078e0005 */
[----:B------:R-:W-:Y:S01]  /*10f70*/  MOV R5, R26 ;  /* 0x0000001a00057202 */ /* 0x000fe20000000f00 */
[----:B------:R-:W-:-:S07]  /*10f80*/  IMAD.MOV.U32 R33, RZ, RZ, R24 ;  /* 0x000000ffff217224 */ /* 0x000fce00078e0018 */
.L_x_69574:
[----:B------:R-:W-:Y:S05]  /*10f90*/  BSYNC B1 ;  /* 0x0000000000017941 */ /* 0x000fea0003800000 */
.L_x_69572:
        /* <DEDUP_REMOVED lines=9> */
.L_x_69576:
[----:B------:R-:W-:Y:S02]  /*11030*/  IMAD.MOV.U32 R35, RZ, RZ, R32 ;  /* 0x000000ffff237224 */ /* 0x000fe400078e0020 */
[----:B------:R-:W-:Y:S01]  /*11040*/  IMAD.MOV.U32 R7, RZ, RZ, R4 ;  /* 0x000000ffff077224 */ /* 0x000fe200078e0004 */
[----:B------:R-:W-:Y:S01]  /*11050*/  MOV R4, R27 ;  /* 0x0000001b00047202 */ /* 0x000fe20000000f00 */
[----:B------:R-:W-:-:S07]  /*11060*/  IMAD.MOV.U32 R32, RZ, RZ, R25 ;  /* 0x000000ffff207224 */ /* 0x000fce00078e0019 */
.L_x_69577:
[----:B------:R-:W-:Y:S05]  /*11070*/  BSYNC B1 ;  /* 0x0000000000017941 */ /* 0x000fea0003800000 */
.L_x_69575:
        /* <DEDUP_REMOVED lines=9> */
.L_x_69579:
[----:B------:R-:W-:Y:S02]  /*11110*/  IMAD.MOV.U32 R34, RZ, RZ, R35 ;  /* 0x000000ffff227224 */ /* 0x000fe400078e0023 */
[----:B------:R-:W-:Y:S01]  /*11120*/  IMAD.MOV.U32 R6, RZ, RZ, R7 ;  /* 0x000000ffff067224 */ /* 0x000fe200078e0007 */
[----:B------:R-:W-:Y:S01]  /*11130*/  MOV R7, R31 ;  /* 0x0000001f00077202 */ /* 0x000fe20000000f00 */
[----:B------:R-:W-:-:S07]  /*11140*/  IMAD.MOV.U32 R35, RZ, RZ, R18 ;  /* 0x000000ffff237224 */ /* 0x000fce00078e0012 */
.L_x_69580:
[----:B------:R-:W-:Y:S05]  /*11150*/  BSYNC B1 ;  /* 0x0000000000017941 */ /* 0x000fea0003800000 */
.L_x_69578:
        /* <DEDUP_REMOVED lines=9> */
.L_x_69582:
[----:B------:R-:W-:Y:S02]  /*111f0*/  IMAD.MOV.U32 R37, RZ, RZ, R34 ;  /* 0x000000ffff257224 */ /* 0x000fe400078e0022 */
[----:B------:R-:W-:Y:S01]  /*11200*/  IMAD.MOV.U32 R9, RZ, RZ, R6 ;  /* 0x000000ffff097224 */ /* 0x000fe200078e0006 */
[----:B------:R-:W-:Y:S01]  /*11210*/  MOV R6, R36 ;  /* 0x0000002400067202 */ /* 0x000fe20000000f00 */
[----:B------:R-:W-:-:S07]  /*11220*/  IMAD.MOV.U32 R34, RZ, RZ, R20 ;  /* 0x000000ffff227224 */ /* 0x000fce00078e0014 */
.L_x_69583:
[----:B------:R-:W-:Y:S05]  /*11230*/  BSYNC B1 ;  /* 0x0000000000017941 */ /* 0x000fea0003800000 */
.L_x_69581:
        /* <DEDUP_REMOVED lines=9> */
.L_x_69585:
[----:B------:R-:W-:Y:S02]  /*112d0*/  IMAD.MOV.U32 R36, RZ, RZ, R37 ;  /* 0x000000ffff247224 */ /* 0x000fe400078e0025 */
[----:B------:R-:W-:Y:S01]  /*112e0*/  IMAD.MOV.U32 R8, RZ, RZ, R9 ;  /* 0x000000ffff087224 */ /* 0x000fe200078e0009 */
[----:B------:R-:W-:Y:S01]  /*112f0*/  MOV R9, R38 ;  /* 0x0000002600097202 */ /* 0x000fe20000000f00 */
[----:B------:R-:W-:-:S07]  /*11300*/  IMAD.MOV.U32 R37, RZ, RZ, R22 ;  /* 0x000000ffff257224 */ /* 0x000fce00078e0016 */
.L_x_69586:
[----:B------:R-:W-:Y:S05]  /*11310*/  BSYNC B1 ;  /* 0x0000000000017941 */ /* 0x000fea0003800000 */
.L_x_69584:
[----:B------:R-:W-:Y:S01]  /*11320*/  FADD.FTZ R38, R23, R21 ;  /* 0x0000001517267221 */ /* 0x000fe20000010000 */
[----:B------:R-:W-:-:S07]  /*11330*/  IMAD.MOV.U32 R39, RZ, RZ, R12 ;  /* 0x000000ffff277224 */ /* 0x000fce00078e000c */
.L_x_69418:
[----:B------:R-:W-:Y:S05]  /*11340*/  BSYNC B0 ;  /* 0x0000000000007941 */ /* 0x000fea0003800000 */
.L_x_69417:
        /* <DEDUP_REMOVED lines=46> */
.L_x_69590:
[----:B------:R-:W-:Y:S01]  /*11630*/  MOV R19, R11 ;  /* 0x0000000b00137202 */ /* 0x000fe20000000f00 */
[----:B------:R-:W-:Y:S02]  /*11640*/  IMAD.MOV.U32 R38, RZ, RZ, R3 ;  /* 0x000000ffff267224 */ /* 0x000fe400078e0003 */
[----:B------:R-:W-:Y:S02]  /*11650*/  IMAD.MOV.U32 R11, RZ, RZ, R10 ;  /* 0x000000ffff0b7224 */ /* 0x000fe400078e000a */
[----:B------:R-:W-:-:S07]  /*11660*/  IMAD.MOV.U32 R3, RZ, RZ, R2 ;  /* 0x000000ffff037224 */ /* 0x000fce00078e0002 */
.L_x_69591:
[----:B------:R-:W-:Y:S05]  /*11670*/  BSYNC B1 ;  /* 0x0000000000017941 */ /* 0x000fea0003800000 */
.L_x_69589:
        /* <DEDUP_REMOVED lines=9> */
.L_x_69593:
[----:B------:R-:W-:Y:S01]  /*11710*/  MOV R27, R19 ;  /* 0x00000013001b7202 */ /* 0x000fe20000000f00 */
[----:B------:R-:W-:Y:S02]  /*11720*/  IMAD.MOV.U32 R25, RZ, RZ, R38 ;  /* 0x000000ffff197224 */ /* 0x000fe400078e0026 */
[----:B------:R-:W-:Y:S02]  /*11730*/  IMAD.MOV.U32 R19, RZ, RZ, R33 ;  /* 0x000000ffff137224 */ /* 0x000fe400078e0021 */
[----:B------:R-:W-:-:S07]  /*11740*/  IMAD.MOV.U32 R38, RZ, RZ, R5 ;  /* 0x000000ffff267224 */ /* 0x000fce00078e0005 */
.L_x_69594:
[----:B------:R-:W-:Y:S05]  /*11750*/  BSYNC B1 ;  /* 0x0000000000017941 */ /* 0x000fea0003800000 */
.L_x_69592:
        /* <DEDUP_REMOVED lines=9> */
.L_x_69596:
[----:B------:R-:W-:Y:S01]  /*117f0*/  MOV R10, R27 ;  /* 0x0000001b000a7202 */ /* 0x000fe20000000f00 */
[----:B------:R-:W-:Y:S02]  /*11800*/  IMAD.MOV.U32 R2, RZ, RZ, R25 ;  /* 0x000000ffff027224 */ /* 0x000fe400078e0019 */
[----:B------:R-:W-:Y:S02]  /*11810*/  IMAD.MOV.U32 R27, RZ, RZ, R32 ;  /* 0x000000ffff1b7224 */ /* 0x000fe400078e0020 */
[----:B------:R-:W-:-:S07]  /*11820*/  IMAD.MOV.U32 R25, RZ, RZ, R4 ;  /* 0x000000ffff197224 */ /* 0x000fce00078e0004 */
.L_x_69597:
[----:B------:R-:W-:Y:S05]  /*11830*/  BSYNC B1 ;  /* 0x0000000000017941 */ /* 0x000fea0003800000 */
.L_x_69595:
        /* <DEDUP_REMOVED lines=9> */
.L_x_69599:
[----:B------:R-:W-:Y:S01]  /*118d0*/  MOV R31, R10 ;  /* 0x0000000a001f7202 */ /* 0x000fe20000000f00 */
[----:B------:R-:W-:Y:S02]  /*118e0*/  IMAD.MOV.U32 R5, RZ, RZ, R2 ;  /* 0x000000ffff057224 */ /* 0x000fe400078e0002 */
[----:B------:R-:W-:Y:S02]  /*118f0*/  IMAD.MOV.U32 R10, RZ, RZ, R35 ;  /* 0x000000ffff0a7224 */ /* 0x000fe400078e0023 */
[----:B------:R-:W-:-:S07]  /*11900*/  IMAD.MOV.U32 R2, RZ, RZ, R7 ;  /* 0x000000ffff027224 */ /* 0x000fce00078e0007 */
.L_x_69600:
[----:B------:R-:W-:Y:S05]  /*11910*/  BSYNC B1 ;  /* 0x0000000000017941 */ /* 0x000fea0003800000 */
.L_x_69598:
        /* <DEDUP_REMOVED lines=9> */
.L_x_69602:
[----:B------:R-:W-:Y:S01]  /*119b0*/  MOV R32, R31 ;  /* 0x0000001f00207202 */ /* 0x000fe20000000f00 */
[----:B------:R-:W-:Y:S02]  /*119c0*/  IMAD.MOV.U32 R4, RZ, RZ, R5 ;  /* 0x000000ffff047224 */ /* 0x000fe400078e0005 */
[----:B------:R-:W-:Y:S02]  /*119d0*/  IMAD.MOV.U32 R31, RZ, RZ, R34 ;  /* 0x000000ffff1f7224 */ /* 0x000fe400078e0022 */
[----:B------:R-:W-:-:S07]  /*119e0*/  IMAD.MOV.U32 R5, RZ, RZ, R6 ;  /* 0x000000ffff057224 */ /* 0x000fce00078e0006 */
.L_x_69603:
[----:B------:R-:W-:Y:S05]  /*119f0*/  BSYNC B1 ;  /* 0x0000000000017941 */ /* 0x000fea0003800000 */
.L_x_69601:
        /* <DEDUP_REMOVED lines=9> */
.L_x_69605:
[----:B------:R-:W-:Y:S01]  /*11a90*/  MOV R33, R32 ;  /* 0x0000002000217202 */ /* 0x000fe20000000f00 */
[----:B------:R-:W-:Y:S02]  /*11aa0*/  IMAD.MOV.U32 R7, RZ, RZ, R4 ;  /* 0x000000ffff077224 */ /* 0x000fe400078e0004 */
[----:B------:R-:W-:Y:S02]  /*11ab0*/  IMAD.MOV.U32 R32, RZ, RZ, R37 ;  /* 0x000000ffff207224 */ /* 0x000fe400078e0025 */
[----:B------:R-:W-:-:S07]  /*11ac0*/  IMAD.MOV.U32 R4, RZ, RZ, R9 ;  /* 0x000000ffff047224 */ /* 0x000fce00078e0009 */
.L_x_69606:
[----:B------:R-:W-:Y:S05]  /*11ad0*/  BSYNC B1 ;  /* 0x0000000000017941 */ /* 0x000fea0003800000 */
.L_x_69604:
        /* <DEDUP_REMOVED lines=9> */
.L_x_69608:
[----:B------:R-:W-:Y:S01]  /*11b70*/  MOV R9, R33 ;  /* 0x0000002100097202 */ /* 0x000fe20000000f00 */
[----:B------:R-:W-:Y:S02]  /*11b80*/  IMAD.MOV.U32 R6, RZ, RZ, R7 ;  /* 0x000000ffff067224 */ /* 0x000fe400078e0007 */
[----:B------:R-:W-:Y:S02]  /*11b90*/  IMAD.MOV.U32 R33, RZ, RZ, R36 ;  /* 0x000000ffff217224 */ /* 0x000fe400078e0024 */
[----:B------:R-:W-:-:S07]  /*11ba0*/  IMAD.MOV.U32 R7, RZ, RZ, R8 ;  /* 0x000000ffff077224 */ /* 0x000fce00078e0008 */
.L_x_69609:
[----:B------:R-:W-:Y:S05]  /*11bb0*/  BSYNC B1 ;  /* 0x0000000000017941 */ /* 0x000fea0003800000 */
.L_x_69607:
        /* <DEDUP_REMOVED lines=16> */
.L_x_69611:
[----:B------:R-:W-:Y:S02]  /*11cc0*/  IMAD.MOV.U32 R26, RZ, RZ, R11 ;  /* 0x000000ffff1a7224 */ /* 0x000fe400078e000b */
[----:B------:R-:W-:Y:S02]  /*11cd0*/  IMAD.MOV.U32 R8, RZ, RZ, R3 ;  /* 0x000000ffff087224 */ /* 0x000fe400078e0003 */
[----:B------:R-:W-:Y:S02]  /*11ce0*/  IMAD.MOV.U32 R11, RZ, RZ, R19 ;  /* 0x000000ffff0b7224 */ /* 0x000fe400078e0013 */
[----:B------:R-:W-:-:S07]  /*11cf0*/  IMAD.MOV.U32 R3, RZ, RZ, R38 ;  /* 0x000000ffff037224 */ /* 0x000fce00078e0026 */
.L_x_69612:
[----:B------:R-:W-:Y:S05]  /*11d00*/  BSYNC B1 ;  /* 0x0000000000017941 */ /* 0x000fea0003800000 */
.L_x_69610:
        /* <DEDUP_REMOVED lines=9> */
.L_x_69614:
[----:B------:R-:W-:Y:S02]  /*11da0*/  IMAD.MOV.U32 R19, RZ, RZ, R26 ;  /* 0x000000ffff137224 */ /* 0x000fe400078e001a */
[----:B------:R-:W-:Y:S02]  /*11db0*/  IMAD.MOV.U32 R17, RZ, RZ, R8 ;  /* 0x000000ffff117224 */ /* 0x000fe400078e0008 */
[----:B------:R-:W-:Y:S02]  /*11dc0*/  IMAD.MOV.U32 R26, RZ, RZ, R27 ;  /* 0x000000ffff1a7224 */ /* 0x000fe400078e001b */
[----:B------:R-:W-:-:S07]  /*11dd0*/  IMAD.MOV.U32 R8, RZ, RZ, R25 ;  /* 0x000000ffff087224 */ /* 0x000fce00078e0019 */
.L_x_69615:
[----:B------:R-:W-:Y:S05]  /*11de0*/  BSYNC B1 ;  /* 0x0000000000017941 */ /* 0x000fea0003800000 */
.L_x_69613:
        /* <DEDUP_REMOVED lines=9> */
.L_x_69617:
[----:B------:R-:W-:Y:S02]  /*11e80*/  IMAD.MOV.U32 R36, RZ, RZ, R19 ;  /* 0x000000ffff247224 */ /* 0x000fe400078e0013 */
[----:B------:R-:W-:Y:S02]  /*11e90*/  IMAD.MOV.U32 R34, RZ, RZ, R17 ;  /* 0x000000ffff227224 */ /* 0x000fe400078e0011 */
[----:B------:R-:W-:Y:S02]  /*11ea0*/  IMAD.MOV.U32 R19, RZ, RZ, R10 ;  /* 0x000000ffff137224 */ /* 0x000fe400078e000a */
[----:B------:R-:W-:-:S07]  /*11eb0*/  IMAD.MOV.U32 R17, RZ, RZ, R2 ;  /* 0x000000ffff117224 */ /* 0x000fce00078e0002 */
.L_x_69618:
[----:B------:R-:W-:Y:S05]  /*11ec0*/  BSYNC B1 ;  /* 0x0000000000017941 */ /* 0x000fea0003800000 */
.L_x_69616:
        /* <DEDUP_REMOVED lines=9> */
.L_x_69620:
[----:B------:R-:W-:Y:S02]  /*11f60*/  IMAD.MOV.U32 R27, RZ, RZ, R36 ;  /* 0x000000ffff1b7224 */ /* 0x000fe400078e0024 */
[----:B------:R-:W-:Y:S02]  /*11f70*/  IMAD.MOV.U32 R25, RZ, RZ, R34 ;  /* 0x000000ffff197224 */ /* 0x000fe400078e0022 */
[----:B------:R-:W-:Y:S02]  /*11f80*/  IMAD.MOV.U32 R36, RZ, RZ, R31 ;  /* 0x000000ffff247224 */ /* 0x000fe400078e001f */
[----:B------:R-:W-:-:S07]  /*11f90*/  IMAD.MOV.U32 R34, RZ, RZ, R5 ;  /* 0x000000ffff227224 */ /* 0x000fce00078e0005 */
.L_x_69621:
[----:B------:R-:W-:Y:S05]  /*11fa0*/  BSYNC B1 ;  /* 0x0000000000017941 */ /* 0x000fea0003800000 */
.L_x_69619:
        /* <DEDUP_REMOVED lines=9> */
.L_x_69623:
[----:B------:R-:W-:Y:S02]  /*12040*/  IMAD.MOV.U32 R10, RZ, RZ, R27 ;  /* 0x000000ffff0a7224 */ /* 0x000fe400078e001b */
[----:B------:R-:W-:Y:S02]  /*12050*/  IMAD.MOV.U32 R2, RZ, RZ, R25 ;  /* 0x000000ffff027224 */ /* 0x000fe400078e0019 */
[----:B------:R-:W-:Y:S02]  /*12060*/  IMAD.MOV.U32 R27, RZ, RZ, R32 ;  /* 0x000000ffff1b7224 */ /* 0x000fe400078e0020 */
[----:B------:R-:W-:-:S07]  /*12070*/  IMAD.MOV.U32 R25, RZ, RZ, R4 ;  /* 0x000000ffff197224 */ /* 0x000fce00078e0004 */
.L_x_69624:
[----:B------:R-:W-:Y:S05]  /*12080*/  BSYNC B1 ;  /* 0x0000000000017941 */ /* 0x000fea0003800000 */
.L_x_69622:
        /* <DEDUP_REMOVED lines=9> */
.L_x_69626:
[----:B------:R-:W-:Y:S02]  /*12120*/  IMAD.MOV.U32 R4, RZ, RZ, R10 ;  /* 0x000000ffff047224 */ /* 0x000fe400078e000a */
[----:B------:R-:W-:Y:S02]  /*12130*/  IMAD.MOV.U32 R5, RZ, RZ, R2 ;  /* 0x000000ffff057224 */ /* 0x000fe400078e0002 */
[----:B------:R-:W-:Y:S02]  /*12140*/  IMAD.MOV.U32 R10, RZ, RZ, R33 ;  /* 0x000000ffff0a7224 */ /* 0x000fe400078e0021 */
[----:B------:R-:W-:-:S07]  /*12150*/  IMAD.MOV.U32 R2, RZ, RZ, R7 ;  /* 0x000000ffff027224 */ /* 0x000fce00078e0007 */
.L_x_69627:
[----:B------:R-:W-:Y:S05]  /*12160*/  BSYNC B1 ;  /* 0x0000000000017941 */ /* 0x000fea0003800000 */
.L_x_69625:
        /* <DEDUP_REMOVED lines=9> */
.L_x_69629:
[----:B------:R-:W-:Y:S02]  /*12200*/  IMAD.MOV.U32 R31, RZ, RZ, R4 ;  /* 0x000000ffff1f7224 */ /* 0x000fe400078e0004 */
[----:B------:R-:W-:Y:S02]  /*12210*/  IMAD.MOV.U32 R7, RZ, RZ, R5 ;  /* 0x000000ffff077224 */ /* 0x000fe400078e0005 */
[----:B------:R-:W-:Y:S02]  /*12220*/  IMAD.MOV.U32 R4, RZ, RZ, R9 ;  /* 0x000000ffff047224 */ /* 0x000fe400078e0009 */
[----:B------:R-:W-:-:S07]  /*12230*/  IMAD.MOV.U32 R5, RZ, RZ, R6 ;  /* 0x000000ffff057224 */ /* 0x000fce00078e0006 */
.L_x_69630:
[----:B------:R-:W-:Y:S05]  /*12240*/  BSYNC B1 ;  /* 0x0000000000017941 */ /* 0x000fea0003800000 */
.L_x_69628:
        /* <DEDUP_REMOVED lines=16> */
.L_x_69632:
[----:B------:R-:W-:Y:S01]  /*12350*/  IMAD.MOV.U32 R24, RZ, RZ, R11 ;  /* 0x000000ffff187224 */ /* 0x000fe200078e000b */
[----:B------:R-:W-:Y:S01]  /*12360*/  MOV R11, R26 ;  /* 0x0000001a000b7202 */ /* 0x000fe20000000f00 */
[----:B------:R-:W-:Y:S02]  /*12370*/  IMAD.MOV.U32 R6, RZ, RZ, R3 ;  /* 0x000000ffff067224 */ /* 0x000fe400078e0003 */
[----:B------:R-:W-:-:S07]  /*12380*/  IMAD.MOV.U32 R3, RZ, RZ, R8 ;  /* 0x000000ffff037224 */ /* 0x000fce00078e0008 */
.L_x_69633:
[----:B------:R-:W-:Y:S05]  /*12390*/  BSYNC B1 ;  /* 0x0000000000017941 */ /* 0x000fea0003800000 */
.L_x_69631:
        /* <DEDUP_REMOVED lines=9> */
.L_x_69635:
[----:B------:R-:W-:Y:S01]  /*12430*/  IMAD.MOV.U32 R15, RZ, RZ, R24 ;  /* 0x000000ffff0f7224 */ /* 0x000fe200078e0018 */
[----:B------:R-:W-:Y:S01]  /*12440*/  MOV R24, R19 ;  /* 0x0000001300187202 */ /* 0x000fe20000000f00 */
[----:B------:R-:W-:Y:S02]  /*12450*/  IMAD.MOV.U32 R9, RZ, RZ, R6 ;  /* 0x000000ffff097224 */ /* 0x000fe400078e0006 */
[----:B------:R-:W-:-:S07]  /*12460*/  IMAD.MOV.U32 R6, RZ, RZ, R17 ;  /* 0x000000ffff067224 */ /* 0x000fce00078e0011 */
.L_x_69636:
[----:B------:R-:W-:Y:S05]  /*12470*/  BSYNC B1 ;  /* 0x0000000000017941 */ /* 0x000fea0003800000 */
.L_x_69634:
        /* <DEDUP_REMOVED lines=9> */
.L_x_69638:
[----:B------:R-:W-:Y:S01]  /*12510*/  IMAD.MOV.U32 R26, RZ, RZ, R15 ;  /* 0x000000ffff1a7224 */ /* 0x000fe200078e000f */
[----:B------:R-:W-:Y:S01]  /*12520*/  MOV R15, R36 ;  /* 0x00000024000f7202 */ /* 0x000fe20000000f00 */
[----:B------:R-:W-:Y:S02]  /*12530*/  IMAD.MOV.U32 R8, RZ, RZ, R9 ;  /* 0x000000ffff087224 */ /* 0x000fe400078e0009 */
[----:B------:R-:W-:-:S07]  /*12540*/  IMAD.MOV.U32 R9, RZ, RZ, R34 ;  /* 0x000000ffff097224 */ /* 0x000fce00078e0022 */
.L_x_69639:
[----:B------:R-:W-:Y:S05]  /*12550*/  BSYNC B1 ;  /* 0x0000000000017941 */ /* 0x000fea0003800000 */
.L_x_69637:
        /* <DEDUP_REMOVED lines=9> */
.L_x_69641:
[----:B------:R-:W-:Y:S01]  /*125f0*/  IMAD.MOV.U32 R19, RZ, RZ, R26 ;  /* 0x000000ffff137224 */ /* 0x000fe200078e001a */
[----:B------:R-:W-:Y:S01]  /*12600*/  MOV R26, R27 ;  /* 0x0000001b001a7202 */ /* 0x000fe20000000f00 */
[----:B------:R-:W-:Y:S02]  /*12610*/  IMAD.MOV.U32 R17, RZ, RZ, R8 ;  /* 0x000000ffff117224 */ /* 0x000fe400078e0008 */
[----:B------:R-:W-:-:S07]  /*12620*/  IMAD.MOV.U32 R8, RZ, RZ, R25 ;  /* 0x000000ffff087224 */ /* 0x000fce00078e0019 */
.L_x_69642:
[----:B------:R-:W-:Y:S05]  /*12630*/  BSYNC B1 ;  /* 0x0000000000017941 */ /* 0x000fea0003800000 */
.L_x_69640:
        /* <DEDUP_REMOVED lines=9> */
.L_x_69644:
[----:B------:R-:W-:Y:S01]  /*126d0*/  IMAD.MOV.U32 R25, RZ, RZ, R19 ;  /* 0x000000ffff197224 */ /* 0x000fe200078e0013 */
[----:B------:R-:W-:Y:S01]  /*126e0*/  MOV R19, R10 ;  /* 0x0000000a00137202 */ /* 0x000fe20000000f00 */
[----:B------:R-:W-:Y:S02]  /*126f0*/  IMAD.MOV.U32 R32, RZ, RZ, R17 ;  /* 0x000000ffff207224 */ /* 0x000fe400078e0011 */
[----:B------:R-:W-:-:S07]  /*12700*/  IMAD.MOV.U32 R17, RZ, RZ, R2 ;  /* 0x000000ffff117224 */ /* 0x000fce00078e0002 */
.L_x_69645:
[----:B------:R-:W-:Y:S05]  /*12710*/  BSYNC B1 ;  /* 0x0000000000017941 */ /* 0x000fea0003800000 */
.L_x_69643:
        /* <DEDUP_REMOVED lines=9> */
.L_x_69647:
[----:B------:R-:W-:Y:S01]  /*127b0*/  IMAD.MOV.U32 R10, RZ, RZ, R25 ;  /* 0x000000ffff0a7224 */ /* 0x000fe200078e0019 */
[----:B------:R-:W-:Y:S01]  /*127c0*/  MOV R25, R4 ;  /* 0x0000000400197202 */ /* 0x000fe20000000f00 */
[----:B------:R-:W-:Y:S02]  /*127d0*/  IMAD.MOV.U32 R2, RZ, RZ, R32 ;  /* 0x000000ffff027224 */ /* 0x000fe400078e0020 */
[----:B------:R-:W-:-:S07]  /*127e0*/  IMAD.MOV.U32 R32, RZ, RZ, R5 ;  /* 0x000000ffff207224 */ /* 0x000fce00078e0005 */
.L_x_69648:
[----:B------:R-:W-:Y:S05]  /*127f0*/  BSYNC B1 ;  /* 0x0000000000017941 */ /* 0x000fea0003800000 */
.L_x_69646:
        /* <DEDUP_REMOVED lines=9> */
.L_x_69650:
[----:B------:R-:W-:Y:S01]  /*12890*/  IMAD.MOV.U32 R5, RZ, RZ, R10 ;  /* 0x000000ffff057224 */ /* 0x000fe200078e000a */
[----:B------:R-:W-:Y:S01]  /*128a0*/  MOV R10, R31 ;  /* 0x0000001f000a7202 */ /* 0x000fe20000000f00 */
[----:B------:R-:W-:Y:S02]  /*128b0*/  IMAD.MOV.U32 R4, RZ, RZ, R2 ;  /* 0x000000ffff047224 */ /* 0x000fe400078e0002 */
[----:B------:R-:W-:-:S07]  /*128c0*/  IMAD.MOV.U32 R2, RZ, RZ, R7 ;  /* 0x000000ffff027224 */ /* 0x000fce00078e0007 */
.L_x_69651:
[----:B------:R-:W-:Y:S05]  /*128d0*/  BSYNC B1 ;  /* 0x0000000000017941 */ /* 0x000fea0003800000 */
.L_x_69649:
        /* <DEDUP_REMOVED lines=16> */
.L_x_69653:
[----:B------:R-:W-:Y:S01]  /*129e0*/  MOV R34, R11 ;  /* 0x0000000b00227202 */ /* 0x000fe20000000f00 */
[----:B------:R-:W-:Y:S02]  /*129f0*/  IMAD.MOV.U32 R22, RZ, RZ, R3 ;  /* 0x000000ffff167224 */ /* 0x000fe400078e0003 */
[----:B------:R-:W-:Y:S02]  /*12a00*/  IMAD.MOV.U32 R11, RZ, RZ, R24 ;  /* 0x000000ffff0b7224 */ /* 0x000fe400078e0018 */
[----:B------:R-:W-:-:S07]  /*12a10*/  IMAD.MOV.U32 R3, RZ, RZ, R6 ;  /* 0x000000ffff037224 */ /* 0x000fce00078e0006 */
.L_x_69654:
[----:B------:R-:W-:Y:S05]  /*12a20*/  BSYNC B1 ;  /* 0x0000000000017941 */ /* 0x000fea0003800000 */
.L_x_69652:
        /* <DEDUP_REMOVED lines=9> */
.L_x_69656:
[----:B------:R-:W-:Y:S01]  /*12ac0*/  MOV R13, R34 ;  /* 0x00000022000d7202 */ /* 0x000fe20000000f00 */
[----:B------:R-:W-:Y:S02]  /*12ad0*/  IMAD.MOV.U32 R7, RZ, RZ, R22 ;  /* 0x000000ffff077224 */ /* 0x000fe400078e0016 */
[----:B------:R-:W-:Y:S02]  /*12ae0*/  IMAD.MOV.U32 R34, RZ, RZ, R15 ;  /* 0x000000ffff227224 */ /* 0x000fe400078e000f */
[----:B------:R-:W-:-:S07]  /*12af0*/  IMAD.MOV.U32 R22, RZ, RZ, R9 ;  /* 0x000000ffff167224 */ /* 0x000fce00078e0009 */
.L_x_69657:
[----:B------:R-:W-:Y:S05]  /*12b00*/  BSYNC B1 ;  /* 0x0000000000017941 */ /* 0x000fea0003800000 */
.L_x_69655:
        /* <DEDUP_REMOVED lines=9> */
.L_x_69659:
[----:B------:R-:W-:Y:S01]  /*12ba0*/  MOV R24, R13 ;  /* 0x0000000d00187202 */ /* 0x000fe20000000f00 */
[----:B------:R-:W-:Y:S02]  /*12bb0*/  IMAD.MOV.U32 R6, RZ, RZ, R7 ;  /* 0x000000ffff067224 */ /* 0x000fe400078e0007 */
[----:B------:R-:W-:Y:S02]  /*12bc0*/  IMAD.MOV.U32 R13, RZ, RZ, R26 ;  /* 0x000000ffff0d7224 */ /* 0x000fe400078e001a */
[----:B------:R-:W-:-:S07]  /*12bd0*/  IMAD.MOV.U32 R7, RZ, RZ, R8 ;  /* 0x000000ffff077224 */ /* 0x000fce00078e0008 */
.L_x_69660:
[----:B------:R-:W-:Y:S05]  /*12be0*/  BSYNC B1 ;  /* 0x0000000000017941 */ /* 0x000fea0003800000 */
.L_x_69658:
        /* <DEDUP_REMOVED lines=9> */
.L_x_69662:
[----:B------:R-:W-:Y:S01]  /*12c80*/  MOV R8, R24 ;  /* 0x0000001800087202 */ /* 0x000fe20000000f00 */
[----:B------:R-:W-:Y:S02]  /*12c90*/  IMAD.MOV.U32 R9, RZ, RZ, R6 ;  /* 0x000000ffff097224 */ /* 0x000fe400078e0006 */
[----:B------:R-:W-:Y:S02]  /*12ca0*/  IMAD.MOV.U32 R24, RZ, RZ, R19 ;  /* 0x000000ffff187224 */ /* 0x000fe400078e0013 */
[----:B------:R-:W-:-:S07]  /*12cb0*/  IMAD.MOV.U32 R6, RZ, RZ, R17 ;  /* 0x000000ffff067224 */ /* 0x000fce00078e0011 */
.L_x_69663:
[----:B------:R-:W-:Y:S05]  /*12cc0*/  BSYNC B1 ;  /* 0x0000000000017941 */ /* 0x000fea0003800000 */
.L_x_69661:
        /* <DEDUP_REMOVED lines=9> */
.L_x_69665:
[----:B------:R-:W-:Y:S01]  /*12d60*/  MOV R17, R8 ;  /* 0x0000000800117202 */ /* 0x000fe20000000f00 */
[----:B------:R-:W-:Y:S02]  /*12d70*/  IMAD.MOV.U32 R15, RZ, RZ, R9 ;  /* 0x000000ffff0f7224 */ /* 0x000fe400078e0009 */
[----:B------:R-:W-:Y:S02]  /*12d80*/  IMAD.MOV.U32 R8, RZ, RZ, R25 ;  /* 0x000000ffff087224 */ /* 0x000fe400078e0019 */
[----:B------:R-:W-:-:S07]  /*12d90*/  IMAD.MOV.U32 R9, RZ, RZ, R32 ;  /* 0x000000ffff097224 */ /* 0x000fce00078e0020 */
.L_x_69666:
[----:B------:R-:W-:Y:S05]  /*12da0*/  BSYNC B1 ;  /* 0x0000000000017941 */ /* 0x000fea0003800000 */
.L_x_69664:
        /* <DEDUP_REMOVED lines=9> */
.L_x_69668:
[----:B------:R-:W-:Y:S01]  /*12e40*/  MOV R26, R17 ;  /* 0x00000011001a7202 */ /* 0x000fe20000000f00 */
[----:B------:R-:W-:Y:S02]  /*12e50*/  IMAD.MOV.U32 R19, RZ, RZ, R15 ;  /* 0x000000ffff137224 */ /* 0x000fe400078e000f */
[----:B------:R-:W-:Y:S02]  /*12e60*/  IMAD.MOV.U32 R17, RZ, RZ, R10 ;  /* 0x000000ffff117224 */ /* 0x000fe400078e000a */
[----:B------:R-:W-:-:S07]  /*12e70*/  IMAD.MOV.U32 R15, RZ, RZ, R2 ;  /* 0x000000ffff0f7224 */ /* 0x000fce00078e0002 */
.L_x_69669:
[----:B------:R-:W-:Y:S05]  /*12e80*/  BSYNC B1 ;  /* 0x0000000000017941 */ /* 0x000fea0003800000 */
.L_x_69667:
        /* <DEDUP_REMOVED lines=9> */
.L_x_69671:
[----:B------:R-:W-:Y:S01]  /*12f20*/  MOV R10, R26 ;  /* 0x0000001a000a7202 */ /* 0x000fe20000000f00 */
[----:B------:R-:W-:Y:S02]  /*12f30*/  IMAD.MOV.U32 R2, RZ, RZ, R19 ;  /* 0x000000ffff027224 */ /* 0x000fe400078e0013 */
[----:B------:R-:W-:Y:S02]  /*12f40*/  IMAD.MOV.U32 R26, RZ, RZ, R5 ;  /* 0x000000ffff1a7224 */ /* 0x000fe400078e0005 */
[----:B------:R-:W-:-:S07]  /*12f50*/  IMAD.MOV.U32 R19, RZ, RZ, R4 ;  /* 0x000000ffff137224 */ /* 0x000fce00078e0004 */
.L_x_69672:
[----:B------:R-:W-:Y:S05]  /*12f60*/  BSYNC B1 ;  /* 0x0000000000017941 */ /* 0x000fea0003800000 */
.L_x_69670:
        /* <DEDUP_REMOVED lines=16> */
.L_x_69674:
[----:B------:R-:W-:Y:S02]  /*13070*/  IMAD.MOV.U32 R4, RZ, RZ, R11 ;  /* 0x000000ffff047224 */ /* 0x000fe400078e000b */
[----:B------:R-:W-:Y:S02]  /*13080*/  IMAD.MOV.U32 R20, RZ, RZ, R3 ;  /* 0x000000ffff147224 */ /* 0x000fe400078e0003 */
[----:B------:R-:W-:Y:S02]  /*13090*/  IMAD.MOV.U32 R11, RZ, RZ, R34 ;  /* 0x000000ffff0b7224 */ /* 0x000fe400078e0022 */
[----:B------:R-:W-:-:S07]  /*130a0*/  IMAD.MOV.U32 R3, RZ, RZ, R22 ;  /* 0x000000ffff037224 */ /* 0x000fce00078e0016 */
.L_x_69675:
[----:B------:R-:W-:Y:S05]  /*130b0*/  BSYNC B1 ;  /* 0x0000000000017941 */ /* 0x000fea0003800000 */
.L_x_69673:
        /* <DEDUP_REMOVED lines=9> */
.L_x_69677:
[----:B------:R-:W-:Y:S02]  /*13150*/  IMAD.MOV.U32 R5, RZ, RZ, R4 ;  /* 0x000000ffff057224 */ /* 0x000fe400078e0004 */
[----:B------:R-:W-:Y:S02]  /*13160*/  IMAD.MOV.U32 R25, RZ, RZ, R20 ;  /* 0x000000ffff197224 */ /* 0x000fe400078e0014 */
[----:B------:R-:W-:Y:S02]  /*13170*/  IMAD.MOV.U32 R4, RZ, RZ, R13 ;  /* 0x000000ffff047224 */ /* 0x000fe400078e000d */
[----:B------:R-:W-:-:S07]  /*13180*/  IMAD.MOV.U32 R20, RZ, RZ, R7 ;  /* 0x000000ffff147224 */ /* 0x000fce00078e0007 */
.L_x_69678:
[----:B------:R-:W-:Y:S05]  /*13190*/  BSYNC B1 ;  /* 0x0000000000017941 */ /* 0x000fea0003800000 */
.L_x_69676:
        /* <DEDUP_REMOVED lines=9> */
.L_x_69680:
[----:B------:R-:W-:Y:S02]  /*13230*/  IMAD.MOV.U32 R7, RZ, RZ, R5 ;  /* 0x000000ffff077224 */ /* 0x000fe400078e0005 */
[----:B------:R-:W-:Y:S02]  /*13240*/  IMAD.MOV.U32 R22, RZ, RZ, R25 ;  /* 0x000000ffff167224 */ /* 0x000fe400078e0019 */
[----:B------:R-:W-:Y:S02]  /*13250*/  IMAD.MOV.U32 R5, RZ, RZ, R24 ;  /* 0x000000ffff057224 */ /* 0x000fe400078e0018 */
[----:B------:R-:W-:-:S07]  /*13260*/  IMAD.MOV.U32 R25, RZ, RZ, R6 ;  /* 0x000000ffff197224 */ /* 0x000fce00078e0006 */
.L_x_69681:
[----:B------:R-:W-:Y:S05]  /*13270*/  BSYNC B1 ;  /* 0x0000000000017941 */ /* 0x000fea0003800000 */
.L_x_69679:
        /* <DEDUP_REMOVED lines=9> */
.L_x_69683:
[----:B------:R-:W-:Y:S02]  /*13310*/  IMAD.MOV.U32 R6, RZ, RZ, R7 ;  /* 0x000000ffff067224 */ /* 0x000fe400078e0007 */
[----:B------:R-:W-:Y:S02]  /*13320*/  IMAD.MOV.U32 R24, RZ, RZ, R22 ;  /* 0x000000ffff187224 */ /* 0x000fe400078e0016 */
[----:B------:R-:W-:Y:S02]  /*13330*/  IMAD.MOV.U32 R7, RZ, RZ, R8 ;  /* 0x000000ffff077224 */ /* 0x000fe400078e0008 */
[----:B------:R-:W-:-:S07]  /*13340*/  IMAD.MOV.U32 R22, RZ, RZ, R9 ;  /* 0x000000ffff167224 */ /* 0x000fce00078e0009 */
.L_x_69684:
[----:B------:R-:W-:Y:S05]  /*13350*/  BSYNC B1 ;  /* 0x0000000000017941 */ /* 0x000fea0003800000 */
.L_x_69682:
        /* <DEDUP_REMOVED lines=9> */
.L_x_69686:
[----:B------:R-:W-:Y:S02]  /*133f0*/  IMAD.MOV.U32 R9, RZ, RZ, R6 ;  /* 0x000000ffff097224 */ /* 0x000fe400078e0006 */
[----:B------:R-:W-:Y:S02]  /*13400*/  IMAD.MOV.U32 R8, RZ, RZ, R24 ;  /* 0x000000ffff087224 */ /* 0x000fe400078e0018 */
[----:B------:R-:W-:Y:S02]  /*13410*/  IMAD.MOV.U32 R6, RZ, RZ, R17 ;  /* 0x000000ffff067224 */ /* 0x000fe400078e0011 */
[----:B------:R-:W-:-:S07]  /*13420*/  IMAD.MOV.U32 R24, RZ, RZ, R15 ;  /* 0x000000ffff187224 */ /* 0x000fce00078e000f */
.L_x_69687:
[----:B------:R-:W-:Y:S05]  /*13430*/  BSYNC B1 ;  /* 0x0000000000017941 */ /* 0x000fea0003800000 */
.L_x_69685:
        /* <DEDUP_REMOVED lines=9> */
.L_x_69689:
[----:B------:R-:W-:Y:S02]  /*134d0*/  IMAD.MOV.U32 R13, RZ, RZ, R9 ;  /* 0x000000ffff0d7224 */ /* 0x000fe400078e0009 */
[----:B------:R-:W-:Y:S02]  /*134e0*/  IMAD.MOV.U32 R15, RZ, RZ, R8 ;  /* 0x000000ffff0f7224 */ /* 0x000fe400078e0008 */
[----:B------:R-:W-:Y:S02]  /*134f0*/  IMAD.MOV.U32 R9, RZ, RZ, R26 ;  /* 0x000000ffff097224 */ /* 0x000fe400078e001a */
[----:B------:R-:W-:-:S07]  /*13500*/  IMAD.MOV.U32 R8, RZ, RZ, R19 ;  /* 0x000000ffff087224 */ /* 0x000fce00078e0013 */
.L_x_69690:
[----:B------:R-:W-:Y:S05]  /*13510*/  BSYNC B1 ;  /* 0x0000000000017941 */ /* 0x000fea0003800000 */
.L_x_69688:
        /* <DEDUP_REMOVED lines=9> */
.L_x_69692:
[----:B------:R-:W-:Y:S02]  /*135b0*/  IMAD.MOV.U32 R17, RZ, RZ, R13 ;  /* 0x000000ffff117224 */ /* 0x000fe400078e000d */
[----:B------:R-:W-:Y:S02]  /*135c0*/  IMAD.MOV.U32 R19, RZ, RZ, R15 ;  /* 0x000000ffff137224 */ /* 0x000fe400078e000f */
[----:B------:R-:W-:Y:S02]  /*135d0*/  IMAD.MOV.U32 R13, RZ, RZ, R10 ;  /* 0x000000ffff0d7224 */ /* 0x000fe400078e000a */
[----:B------:R-:W-:-:S07]  /*135e0*/  IMAD.MOV.U32 R15, RZ, RZ, R2 ;  /* 0x000000ffff0f7224 */ /* 0x000fce00078e0002 */
.L_x_69693:
[----:B------:R-:W-:Y:S05]  /*135f0*/  BSYNC B1 ;  /* 0x0000000000017941 */ /* 0x000fea0003800000 */
.L_x_69691:
        /* <DEDUP_REMOVED lines=16> */
.L_x_69695:
[----:B------:R-:W-:Y:S01]  /*13700*/  IMAD.MOV.U32 R2, RZ, RZ, R11 ;  /* 0x000000ffff027224 */ /* 0x000fe200078e000b */
[----:B------:R-:W-:Y:S01]  /*13710*/  MOV R11, R4 ;  /* 0x00000004000b7202 */ /* 0x000fe20000000f00 */
[----:B------:R-:W-:Y:S02]  /*13720*/  IMAD.MOV.U32 R10, RZ, RZ, R3 ;  /* 0x000000ffff0a7224 */ /* 0x000fe400078e0003 */
[----:B------:R-:W-:-:S07]  /*13730*/  IMAD.MOV.U32 R3, RZ, RZ, R20 ;  /* 0x000000ffff037224 */ /* 0x000fce00078e0014 */
.L_x_69696:
[----:B------:R-:W-:Y:S05]  /*13740*/  BSYNC B1 ;  /* 0x0000000000017941 */ /* 0x000fea0003800000 */
.L_x_69694:
        /* <DEDUP_REMOVED lines=9> */
.L_x_69698:
[----:B------:R-:W-:Y:S01]  /*137e0*/  IMAD.MOV.U32 R4, RZ, RZ, R2 ;  /* 0x000000ffff047224 */ /* 0x000fe200078e0002 */
[----:B------:R-:W-:Y:S01]  /*137f0*/  MOV R2, R5 ;  /* 0x0000000500027202 */ /* 0x000fe20000000f00 */
[----:B------:R-:W-:Y:S02]  /*13800*/  IMAD.MOV.U32 R27, RZ, RZ, R10 ;  /* 0x000000ffff1b7224 */ /* 0x000fe400078e000a */
[----:B------:R-:W-:-:S07]  /*13810*/  IMAD.MOV.U32 R10, RZ, RZ, R25 ;  /* 0x000000ffff0a7224 */ /* 0x000fce00078e0019 */
.L_x_69699:
[----:B------:R-:W-:Y:S05]  /*13820*/  BSYNC B1 ;  /* 0x0000000000017941 */ /* 0x000fea0003800000 */
.L_x_69697:
        /* <DEDUP_REMOVED lines=9> */
.L_x_69701:
[----:B------:R-:W-:Y:S01]  /*138c0*/  IMAD.MOV.U32 R5, RZ, RZ, R4 ;  /* 0x000000ffff057224 */ /* 0x000fe200078e0004 */
[----:B------:R-:W-:Y:S01]  /*138d0*/  MOV R4, R7 ;  /* 0x0000000700047202 */ /* 0x000fe20000000f00 */
[----:B------:R-:W-:Y:S02]  /*138e0*/  IMAD.MOV.U32 R25, RZ, RZ, R27 ;  /* 0x000000ffff197224 */ /* 0x000fe400078e001b */
[----:B------:R-:W-:-:S07]  /*138f0*/  IMAD.MOV.U32 R27, RZ, RZ, R22 ;  /* 0x000000ffff1b7224 */ /* 0x000fce00078e0016 */
.L_x_69702:
[----:B------:R-:W-:Y:S05]  /*13900*/  BSYNC B1 ;  /* 0x0000000000017941 */ /* 0x000fea0003800000 */
.L_x_69700:
        /* <DEDUP_REMOVED lines=9> */
.L_x_69704:
[----:B------:R-:W-:Y:S01]  /*139a0*/  IMAD.MOV.U32 R18, RZ, RZ, R5 ;  /* 0x000000ffff127224 */ /* 0x000fe200078e0005 */
[----:B------:R-:W-:Y:S01]  /*139b0*/  MOV R5, R6 ;  /* 0x0000000600057202 */ /* 0x000fe20000000f00 */
[----:B------:R-:W-:Y:S02]  /*139c0*/  IMAD.MOV.U32 R7, RZ, RZ, R25 ;  /* 0x000000ffff077224 */ /* 0x000fe400078e0019 */
[----:B------:R-:W-:-:S07]  /*139d0*/  IMAD.MOV.U32 R25, RZ, RZ, R24 ;  /* 0x000000ffff197224 */ /* 0x000fce00078e0018 */
.L_x_69705:
[----:B------:R-:W-:Y:S05]  /*139e0*/  BSYNC B1 ;  /* 0x0000000000017941 */ /* 0x000fea0003800000 */
.L_x_69703:
        /* <DEDUP_REMOVED lines=9> */
.L_x_69707:
[----:B------:R-:W-:Y:S01]  /*13a80*/  IMAD.MOV.U32 R6, RZ, RZ, R18 ;  /* 0x000000ffff067224 */ /* 0x000fe200078e0012 */
[----:B------:R-:W-:Y:S01]  /*13a90*/  MOV R18, R9 ;  /* 0x0000000900127202 */ /* 0x000fe20000000f00 */
[----:B------:R-:W-:Y:S02]  /*13aa0*/  IMAD.MOV.U32 R20, RZ, RZ, R7 ;  /* 0x000000ffff147224 */ /* 0x000fe400078e0007 */
[----:B------:R-:W-:-:S07]  /*13ab0*/  IMAD.MOV.U32 R7, RZ, RZ, R8 ;  /* 0x000000ffff077224 */ /* 0x000fce00078e0008 */
.L_x_69708:
[----:B------:R-:W-:Y:S05]  /*13ac0*/  BSYNC B1 ;  /* 0x0000000000017941 */ /* 0x000fea0003800000 */
.L_x_69706:
        /* <DEDUP_REMOVED lines=9> */
.L_x_69710:
[----:B------:R-:W-:Y:S01]  /*13b60*/  IMAD.MOV.U32 R8, RZ, RZ, R6 ;  /* 0x000000ffff087224 */ /* 0x000fe200078e0006 */
[----:B------:R-:W-:Y:S01]  /*13b70*/  MOV R6, R13 ;  /* 0x0000000d00067202 */ /* 0x000fe20000000f00 */
[----:B------:R-:W-:Y:S02]  /*13b80*/  IMAD.MOV.U32 R22, RZ, RZ, R20 ;  /* 0x000000ffff167224 */ /* 0x000fe400078e0014 */
[----:B------:R-:W-:-:S07]  /*13b90*/  IMAD.MOV.U32 R20, RZ, RZ, R15 ;  /* 0x000000ffff147224 */ /* 0x000fce00078e000f */
.L_x_69711:
[----:B------:R-:W-:Y:S05]  /*13ba0*/  BSYNC B1 ;  /* 0x0000000000017941 */ /* 0x000fea0003800000 */
.L_x_69709:
        /* <DEDUP_REMOVED lines=9> */
.L_x_69713:
[----:B------:R-:W-:Y:S01]  /*13c40*/  IMAD.MOV.U32 R9, RZ, RZ, R8 ;  /* 0x000000ffff097224 */ /* 0x000fe200078e0008 */
[----:B------:R-:W-:Y:S01]  /*13c50*/  MOV R8, R17 ;  /* 0x0000001100087202 */ /* 0x000fe20000000f00 */
[----:B------:R-:W-:Y:S02]  /*13c60*/  IMAD.MOV.U32 R13, RZ, RZ, R22 ;  /* 0x000000ffff0d7224 */ /* 0x000fe400078e0016 */
[----:B------:R-:W-:-:S07]  /*13c70*/  IMAD.MOV.U32 R22, RZ, RZ, R19 ;  /* 0x000000ffff167224 */ /* 0x000fce00078e0013 */
.L_x_69714:
[----:B------:R-:W-:Y:S05]  /*13c80*/  BSYNC B1 ;  /* 0x0000000000017941 */ /* 0x000fea0003800000 */
.L_x_69712:
        /* <DEDUP_REMOVED lines=16> */
.L_x_69716:
[----:B------:R-:W-:Y:S01]  /*13d90*/  MOV R15, R11 ;  /* 0x0000000b000f7202 */ /* 0x000fe20000000f00 */
[----:B------:R-:W-:Y:S02]  /*13da0*/  IMAD.MOV.U32 R16, RZ, RZ, R3 ;  /* 0x000000ffff107224 */ /* 0x000fe400078e0003 */
[----:B------:R-:W-:Y:S02]  /*13db0*/  IMAD.MOV.U32 R11, RZ, RZ, R2 ;  /* 0x000000ffff0b7224 */ /* 0x000fe400078e0002 */
[----:B------:R-:W-:-:S07]  /*13dc0*/  IMAD.MOV.U32 R3, RZ, RZ, R10 ;  /* 0x000000ffff037224 */ /* 0x000fce00078e000a */
.L_x_69717:
[----:B------:R-:W-:Y:S05]  /*13dd0*/  BSYNC B1 ;  /* 0x0000000000017941 */ /* 0x000fea0003800000 */
.L_x_69715:
        /* <DEDUP_REMOVED lines=9> */
.L_x_69719:
[----:B------:R-:W-:Y:S01]  /*13e70*/  MOV R17, R15 ;  /* 0x0000000f00117202 */ /* 0x000fe20000000f00 */
[----:B------:R-:W-:Y:S02]  /*13e80*/  IMAD.MOV.U32 R19, RZ, RZ, R16 ;  /* 0x000000ffff137224 */ /* 0x000fe400078e0010 */
[----:B------:R-:W-:Y:S02]  /*13e90*/  IMAD.MOV.U32 R15, RZ, RZ, R4 ;  /* 0x000000ffff0f7224 */ /* 0x000fe400078e0004 */
[----:B------:R-:W-:-:S07]  /*13ea0*/  IMAD.MOV.U32 R16, RZ, RZ, R27 ;  /* 0x000000ffff107224 */ /* 0x000fce00078e001b */
.L_x_69720:
[----:B------:R-:W-:Y:S05]  /*13eb0*/  BSYNC B1 ;  /* 0x0000000000017941 */ /* 0x000fea0003800000 */
.L_x_69718:
        /* <DEDUP_REMOVED lines=9> */
.L_x_69722:
[----:B------:R-:W-:Y:S01]  /*13f50*/  MOV R24, R17 ;  /* 0x0000001100187202 */ /* 0x000fe20000000f00 */
[----:B------:R-:W-:Y:S02]  /*13f60*/  IMAD.MOV.U32 R26, RZ, RZ, R19 ;  /* 0x000000ffff1a7224 */ /* 0x000fe400078e0013 */
[----:B------:R-:W-:Y:S02]  /*13f70*/  IMAD.MOV.U32 R17, RZ, RZ, R5 ;  /* 0x000000ffff117224 */ /* 0x000fe400078e0005 */
[----:B------:R-:W-:-:S07]  /*13f80*/  IMAD.MOV.U32 R19, RZ, RZ, R25 ;  /* 0x000000ffff137224 */ /* 0x000fce00078e0019 */
.L_x_69723:
[----:B------:R-:W-:Y:S05]  /*13f90*/  BSYNC B1 ;  /* 0x0000000000017941 */ /* 0x000fea0003800000 */
.L_x_69721:
        /* <DEDUP_REMOVED lines=9> */
.L_x_69725:
[----:B------:R-:W-:Y:S01]  /*14030*/  MOV R25, R24 ;  /* 0x0000001800197202 */ /* 0x000fe20000000f00 */
[----:B------:R-:W-:Y:S02]  /*14040*/  IMAD.MOV.U32 R27, RZ, RZ, R26 ;  /* 0x000000ffff1b7224 */ /* 0x000fe400078e001a */
[----:B------:R-:W-:Y:S02]  /*14050*/  IMAD.MOV.U32 R24, RZ, RZ, R18 ;  /* 0x000000ffff187224 */ /* 0x000fe400078e0012 */
[----:B------:R-:W-:-:S07]  /*14060*/  IMAD.MOV.U32 R26, RZ, RZ, R7 ;  /* 0x000000ffff1a7224 */ /* 0x000fce00078e0007 */
.L_x_69726:
[----:B------:R-:W-:Y:S05]  /*14070*/  BSYNC B1 ;  /* 0x0000000000017941 */ /* 0x000fea0003800000 */
.L_x_69724:
        /* <DEDUP_REMOVED lines=9> */
.L_x_69728:
[----:B------:R-:W-:Y:S01]  /*14110*/  MOV R18, R25 ;  /* 0x0000001900127202 */ /* 0x000fe20000000f00 */
[----:B------:R-:W-:Y:S02]  /*14120*/  IMAD.MOV.U32 R31, RZ, RZ, R27 ;  /* 0x000000ffff1f7224 */ /* 0x000fe400078e001b */
[----:B------:R-:W-:Y:S02]  /*14130*/  IMAD.MOV.U32 R25, RZ, RZ, R6 ;  /* 0x000000ffff197224 */ /* 0x000fe400078e0006 */
[----:B------:R-:W-:-:S07]  /*14140*/  IMAD.MOV.U32 R27, RZ, RZ, R20 ;  /* 0x000000ffff1b7224 */ /* 0x000fce00078e0014 */
.L_x_69729:
[----:B------:R-:W-:Y:S05]  /*14150*/  BSYNC B1 ;  /* 0x0000000000017941 */ /* 0x000fea0003800000 */
.L_x_69727:
        /* <DEDUP_REMOVED lines=9> */
.L_x_69731:
[----:B------:R-:W-:Y:S01]  /*141f0*/  MOV R20, R18 ;  /* 0x0000001200147202 */ /* 0x000fe20000000f00 */
[----:B------:R-:W-:Y:S02]  /*14200*/  IMAD.MOV.U32 R36, RZ, RZ, R31 ;  /* 0x000000ffff247224 */ /* 0x000fe400078e001f */
[----:B------:R-:W-:Y:S02]  /*14210*/  IMAD.MOV.U32 R18, RZ, RZ, R8 ;  /* 0x000000ffff127224 */ /* 0x000fe400078e0008 */
[----:B------:R-:W-:-:S07]  /*14220*/  IMAD.MOV.U32 R31, RZ, RZ, R22 ;  /* 0x000000ffff1f7224 */ /* 0x000fce00078e0016 */
.L_x_69732:
[----:B------:R-:W-:Y:S05]  /*14230*/  BSYNC B1 ;  /* 0x0000000000017941 */ /* 0x000fea0003800000 */
.L_x_69730:
        /* <DEDUP_REMOVED lines=9> */
.L_x_69734:
[----:B------:R-:W-:Y:S01]  /*142d0*/  MOV R22, R20 ;  /* 0x0000001400167202 */ /* 0x000fe20000000f00 */
[----:B------:R-:W-:Y:S02]  /*142e0*/  IMAD.MOV.U32 R38, RZ, RZ, R36 ;  /* 0x000000ffff267224 */ /* 0x000fe400078e0024 */
[----:B------:R-:W-:Y:S02]  /*142f0*/  IMAD.MOV.U32 R20, RZ, RZ, R9 ;  /* 0x000000ffff147224 */ /* 0x000fe400078e0009 */
[----:B------:R-:W-:-:S07]  /*14300*/  IMAD.MOV.U32 R36, RZ, RZ, R13 ;  /* 0x000000ffff247224 */ /* 0x000fce00078e000d */
.L_x_69735:
[----:B------:R-:W-:Y:S05]  /*14310*/  BSYNC B1 ;  /* 0x0000000000017941 */ /* 0x000fea0003800000 */
.L_x_69733:
        /* <DEDUP_REMOVED lines=16> */
.L_x_69737:
[----:B------:R-:W-:Y:S02]  /*14420*/  IMAD.MOV.U32 R10, RZ, RZ, R11 ;  /* 0x000000ffff0a7224 */ /* 0x000fe400078e000b */
[----:B------:R-:W-:Y:S02]  /*14430*/  IMAD.MOV.U32 R2, RZ, RZ, R3 ;  /* 0x000000ffff027224 */ /* 0x000fe400078e0003 */
[----:B------:R-:W-:Y:S02]  /*14440*/  IMAD.MOV.U32 R11, RZ, RZ, R15 ;  /* 0x000000ffff0b7224 */ /* 0x000fe400078e000f */
[----:B------:R-:W-:-:S07]  /*14450*/  IMAD.MOV.U32 R3, RZ, RZ, R16 ;  /* 0x000000ffff037224 */ /* 0x000fce00078e0010 */
.L_x_69738:
[----:B------:R-:W-:Y:S05]  /*14460*/  BSYNC B1 ;  /* 0x0000000000017941 */ /* 0x000fea0003800000 */
.L_x_69736:
        /* <DEDUP_REMOVED lines=9> */
.L_x_69740:
[----:B------:R-:W-:Y:S02]  /*14500*/  IMAD.MOV.U32 R33, RZ, RZ, R10 ;  /* 0x000000ffff217224 */ /* 0x000fe400078e000a */
[----:B------:R-:W-:Y:S02]  /*14510*/  IMAD.MOV.U32 R5, RZ, RZ, R2 ;  /* 0x000000ffff057224 */ /* 0x000fe400078e0002 */
[----:B------:R-:W-:Y:S02]  /*14520*/  IMAD.MOV.U32 R10, RZ, RZ, R17 ;  /* 0x000000ffff0a7224 */ /* 0x000fe400078e0011 */
[----:B------:R-:W-:-:S07]  /*14530*/  IMAD.MOV.U32 R2, RZ, RZ, R19 ;  /* 0x000000ffff027224 */ /* 0x000fce00078e0013 */
.L_x_69741:
[----:B------:R-:W-:Y:S05]  /*14540*/  BSYNC B1 ;  /* 0x0000000000017941 */ /* 0x000fea0003800000 */
.L_x_69739:
        /* <DEDUP_REMOVED lines=9> */
.L_x_69743:
[----:B------:R-:W-:Y:S02]  /*145e0*/  IMAD.MOV.U32 R32, RZ, RZ, R33 ;  /* 0x000000ffff207224 */ /* 0x000fe400078e0021 */
[----:B------:R-:W-:Y:S02]  /*145f0*/  IMAD.MOV.U32 R4, RZ, RZ, R5 ;  /* 0x000000ffff047224 */ /* 0x000fe400078e0005 */
[----:B------:R-:W-:Y:S02]  /*14600*/  IMAD.MOV.U32 R33, RZ, RZ, R24 ;  /* 0x000000ffff217224 */ /* 0x000fe400078e0018 */
[----:B------:R-:W-:-:S07]  /*14610*/  IMAD.MOV.U32 R5, RZ, RZ, R26 ;  /* 0x000000ffff057224 */ /* 0x000fce00078e001a */
.L_x_69744:
[----:B------:R-:W-:Y:S05]  /*14620*/  BSYNC B1 ;  /* 0x0000000000017941 */ /* 0x000fea0003800000 */
.L_x_69742:
        /* <DEDUP_REMOVED lines=9> */
.L_x_69746:
[----:B------:R-:W-:Y:S02]  /*146c0*/  IMAD.MOV.U32 R35, RZ, RZ, R32 ;  /* 0x000000ffff237224 */ /* 0x000fe400078e0020 */
[----:B------:R-:W-:Y:S02]  /*146d0*/  IMAD.MOV.U32 R7, RZ, RZ, R4 ;  /* 0x000000ffff077224 */ /* 0x000fe400078e0004 */
[----:B------:R-:W-:Y:S02]  /*146e0*/  IMAD.MOV.U32 R32, RZ, RZ, R25 ;  /* 0x000000ffff207224 */ /* 0x000fe400078e0019 */
[----:B------:R-:W-:-:S07]  /*146f0*/  IMAD.MOV.U32 R4, RZ, RZ, R27 ;  /* 0x000000ffff047224 */ /* 0x000fce00078e001b */
.L_x_69747:
[----:B------:R-:W-:Y:S05]  /*14700*/  BSYNC B1 ;  /* 0x0000000000017941 */ /* 0x000fea0003800000 */
.L_x_69745:
        /* <DEDUP_REMOVED lines=9> */
.L_x_69749:
[----:B------:R-:W-:Y:S02]  /*147a0*/  IMAD.MOV.U32 R34, RZ, RZ, R35 ;  /* 0x000000ffff227224 */ /* 0x000fe400078e0023 */
[----:B------:R-:W-:Y:S02]  /*147b0*/  IMAD.MOV.U32 R6, RZ, RZ, R7 ;  /* 0x000000ffff067224 */ /* 0x000fe400078e0007 */
[----:B------:R-:W-:Y:S02]  /*147c0*/  IMAD.MOV.U32 R35, RZ, RZ, R18 ;  /* 0x000000ffff237224 */ /* 0x000fe400078e0012 */
[----:B------:R-:W-:-:S07]  /*147d0*/  IMAD.MOV.U32 R7, RZ, RZ, R31 ;  /* 0x000000ffff077224 */ /* 0x000fce00078e001f */
.L_x_69750:
[----:B------:R-:W-:Y:S05]  /*147e0*/  BSYNC B1 ;  /* 0x0000000000017941 */ /* 0x000fea0003800000 */
.L_x_69748:
        /* <DEDUP_REMOVED lines=9> */
.L_x_69752:
[----:B------:R-:W-:Y:S02]  /*14880*/  IMAD.MOV.U32 R37, RZ, RZ, R34 ;  /* 0x000000ffff257224 */ /* 0x000fe400078e0022 */
[----:B------:R-:W-:Y:S02]  /*14890*/  IMAD.MOV.U32 R9, RZ, RZ, R6 ;  /* 0x000000ffff097224 */ /* 0x000fe400078e0006 */
[----:B------:R-:W-:Y:S02]  /*148a0*/  IMAD.MOV.U32 R34, RZ, RZ, R20 ;  /* 0x000000ffff227224 */ /* 0x000fe400078e0014 */
[----:B------:R-:W-:-:S07]  /*148b0*/  IMAD.MOV.U32 R6, RZ, RZ, R36 ;  /* 0x000000ffff067224 */ /* 0x000fce00078e0024 */
.L_x_69753:
[----:B------:R-:W-:Y:S05]  /*148c0*/  BSYNC B1 ;  /* 0x0000000000017941 */ /* 0x000fea0003800000 */
.L_x_69751:
        /* <DEDUP_REMOVED lines=9> */
.L_x_69755:
[----:B------:R-:W-:Y:S02]  /*14960*/  IMAD.MOV.U32 R36, RZ, RZ, R37 ;  /* 0x000000ffff247224 */ /* 0x000fe400078e0025 */
[----:B------:R-:W-:Y:S02]  /*14970*/  IMAD.MOV.U32 R8, RZ, RZ, R9 ;  /* 0x000000ffff087224 */ /* 0x000fe400078e0009 */
[----:B------:R-:W-:Y:S02]  /*14980*/  IMAD.MOV.U32 R37, RZ, RZ, R22 ;  /* 0x000000ffff257224 */ /* 0x000fe400078e0016 */
[----:B------:R-:W-:-:S07]  /*14990*/  IMAD.MOV.U32 R9, RZ, RZ, R38 ;  /* 0x000000ffff097224 */ /* 0x000fce00078e0026 */
.L_x_69756:
[----:B------:R-:W-:Y:S05]  /*149a0*/  BSYNC B1 ;  /* 0x0000000000017941 */ /* 0x000fea0003800000 */
.L_x_69754:
[----:B------:R-:W-:Y:S01]  /*149b0*/  FADD.FTZ R38, R23, R21 ;  /* 0x0000001517267221 */ /* 0x000fe20000010000 */
[----:B------:R-:W-:-:S07]  /*149c0*/  MOV R39, R12 ;  /* 0x0000000c00277202 */ /* 0x000fce0000000f00 */
.L_x_69588:
[----:B------:R-:W-:Y:S05]  /*149d0*/  BSYNC B0 ;  /* 0x0000000000007941 */ /* 0x000fea0003800000 */
.L_x_69587:
        /* <DEDUP_REMOVED lines=21> */
.L_x_69758:
[----:B------:R-:W-:Y:S05]  /*14b30*/  BSYNC B0 ;  /* 0x0000000000007941 */ /* 0x000fea0003800000 */
.L_x_69757:
        /* <DEDUP_REMOVED lines=37> */
.L_x_69762:
[----:B------:R-:W-:Y:S02]  /*14d90*/  IMAD.MOV.U32 R30, RZ, RZ, R11 ;  /* 0x000000ffff1e7224 */ /* 0x000fe400078e000b */
[----:B------:R-:W-:Y:S02]  /*14da0*/  IMAD.MOV.U32 R26, RZ, RZ, R3 ;  /* 0x000000ffff1a7224 */ /* 0x000fe400078e0003 */
[----:B------:R-:W-:Y:S02]  /*14db0*/  IMAD.MOV.U32 R11, RZ, RZ, R10 ;  /* 0x000000ffff0b7224 */ /* 0x000fe400078e000a */
[----:B------:R-:W-:-:S07]  /*14dc0*/  IMAD.MOV.U32 R3, RZ, RZ, R2 ;  /* 0x000000ffff037224 */ /* 0x000fce00078e0002 */
.L_x_69763:
[----:B------:R-:W-:Y:S05]  /*14dd0*/  BSYNC B1 ;  /* 0x0000000000017941 */ /* 0x000fea0003800000 */
.L_x_69761:
        /* <DEDUP_REMOVED lines=9> */
.L_x_69765:
[----:B------:R-:W-:Y:S02]  /*14e70*/  IMAD.MOV.U32 R43, RZ, RZ, R30 ;  /* 0x000000ffff2b7224 */ /* 0x000fe400078e001e */
[----:B------:R-:W-:Y:S02]  /*14e80*/  IMAD.MOV.U32 R39, RZ, RZ, R26 ;  /* 0x000000ffff277224 */ /* 0x000fe400078e001a */
[----:B------:R-:W-:Y:S02]  /*14e90*/  IMAD.MOV.U32 R30, RZ, RZ, R33 ;  /* 0x000000ffff1e7224 */ /* 0x000fe400078e0021 */
[----:B------:R-:W-:-:S07]  /*14ea0*/  IMAD.MOV.U32 R26, RZ, RZ, R5 ;  /* 0x000000ffff1a7224 */ /* 0x000fce00078e0005 */
.L_x_69766:
[----:B------:R-:W-:Y:S05]  /*14eb0*/  BSYNC B1 ;  /* 0x0000000000017941 */ /* 0x000fea0003800000 */
.L_x_69764:
        /* <DEDUP_REMOVED lines=9> */
.L_x_69768:
[----:B------:R-:W-:Y:S02]  /*14f50*/  IMAD.MOV.U32 R10, RZ, RZ, R43 ;  /* 0x000000ffff0a7224 */ /* 0x000fe400078e002b */
[----:B------:R-:W-:Y:S02]  /*14f60*/  IMAD.MOV.U32 R2, RZ, RZ, R39 ;  /* 0x000000ffff027224 */ /* 0x000fe400078e0027 */
[----:B------:R-:W-:Y:S02]  /*14f70*/  IMAD.MOV.U32 R43, RZ, RZ, R32 ;  /* 0x000000ffff2b7224 */ /* 0x000fe400078e0020 */
[----:B------:R-:W-:-:S07]  /*14f80*/  IMAD.MOV.U32 R39, RZ, RZ, R4 ;  /* 0x000000ffff277224 */ /* 0x000fce00078e0004 */
.L_x_69769:
[----:B------:R-:W-:Y:S05]  /*14f90*/  BSYNC B1 ;  /* 0x0000000000017941 */ /* 0x000fea0003800000 */
.L_x_69767:
        /* <DEDUP_REMOVED lines=9> */
.L_x_69771:
[----:B------:R-:W-:Y:S02]  /*15030*/  IMAD.MOV.U32 R33, RZ, RZ, R10 ;  /* 0x000000ffff217224 */ /* 0x000fe400078e000a */
[----:B------:R-:W-:Y:S02]  /*15040*/  IMAD.MOV.U32 R5, RZ, RZ, R2 ;  /* 0x000000ffff057224 */ /* 0x000fe400078e0002 */
[----:B------:R-:W-:Y:S02]  /*15050*/  IMAD.MOV.U32 R10, RZ, RZ, R35 ;  /* 0x000000ffff0a7224 */ /* 0x000fe400078e0023 */
[----:B------:R-:W-:-:S07]  /*15060*/  IMAD.MOV.U32 R2, RZ, RZ, R7 ;  /* 0x000000ffff027224 */ /* 0x000fce00078e0007 */
.L_x_69772:
[----:B------:R-:W-:Y:S05]  /*15070*/  BSYNC B1 ;  /* 0x0000000000017941 */ /* 0x000fea0003800000 */
.L_x_69770:
        /* <DEDUP_REMOVED lines=9> */
.L_x_69774:
[----:B------:R-:W-:Y:S02]  /*15110*/  IMAD.MOV.U32 R32, RZ, RZ, R33 ;  /* 0x000000ffff207224 */ /* 0x000fe400078e0021 */
[----:B------:R-:W-:Y:S02]  /*15120*/  IMAD.MOV.U32 R4, RZ, RZ, R5 ;  /* 0x000000ffff047224 */ /* 0x000fe400078e0005 */
[----:B------:R-:W-:Y:S02]  /*15130*/  IMAD.MOV.U32 R33, RZ, RZ, R34 ;  /* 0x000000ffff217224 */ /* 0x000fe400078e0022 */
[----:B------:R-:W-:-:S07]  /*15140*/  IMAD.MOV.U32 R5, RZ, RZ, R6 ;  /* 0x000000ffff057224 */ /* 0x000fce00078e0006 */
.L_x_69775:
[----:B------:R-:W-:Y:S05]  /*15150*/  BSYNC B1 ;  /* 0x0000000000017941 */ /* 0x000fea0003800000 */
.L_x_69773:
        /* <DEDUP_REMOVED lines=9> */
.L_x_69777:
[----:B------:R-:W-:Y:S02]  /*151f0*/  IMAD.MOV.U32 R35, RZ, RZ, R32 ;  /* 0x000000ffff237224 */ /* 0x000fe400078e0020 */
[----:B------:R-:W-:Y:S02]  /*15200*/  IMAD.MOV.U32 R7, RZ, RZ, R4 ;  /* 0x000000ffff077224 */ /* 0x000fe400078e0004 */
[----:B------:R-:W-:Y:S02]  /*15210*/  IMAD.MOV.U32 R32, RZ, RZ, R37 ;  /* 0x000000ffff207224 */ /* 0x000fe400078e0025 */
[----:B------:R-:W-:-:S07]  /*15220*/  IMAD.MOV.U32 R4, RZ, RZ, R9 ;  /* 0x000000ffff047224 */ /* 0x000fce00078e0009 */
.L_x_69778:
[----:B------:R-:W-:Y:S05]  /*15230*/  BSYNC B1 ;  /* 0x0000000000017941 */ /* 0x000fea0003800000 */
.L_x_69776:
        /* <DEDUP_REMOVED lines=9> */
.L_x_69780:
[----:B------:R-:W-:Y:S02]  /*152d0*/  IMAD.MOV.U32 R9, RZ, RZ, R35 ;  /* 0x000000ffff097224 */ /* 0x000fe400078e0023 */
[----:B------:R-:W-:Y:S02]  /*152e0*/  IMAD.MOV.U32 R6, RZ, RZ, R7 ;  /* 0x000000ffff067224 */ /* 0x000fe400078e0007 */
[----:B------:R-:W-:Y:S02]  /*152f0*/  IMAD.MOV.U32 R35, RZ, RZ, R36 ;  /* 0x000000ffff237224 */ /* 0x000fe400078e0024 */
[----:B------:R-:W-:-:S07]  /*15300*/  IMAD.MOV.U32 R7, RZ, RZ, R8 ;  /* 0x000000ffff077224 */ /* 0x000fce00078e0008 */
.L_x_69781:
[----:B------:R-:W-:Y:S05]  /*15310*/  BSYNC B1 ;  /* 0x0000000000017941 */ /* 0x000fea0003800000 */
.L_x_69779:
        /* <DEDUP_REMOVED lines=16> */
.L_x_69783:
[----:B------:R-:W-:Y:S02]  /*15420*/  IMAD.MOV.U32 R34, RZ, RZ, R11 ;  /* 0x000000ffff227224 */ /* 0x000fe400078e000b */
[----:B------:R-:W-:Y:S01]  /*15430*/  IMAD.MOV.U32 R8, RZ, RZ, R3 ;  /* 0x000000ffff087224 */ /* 0x000fe200078e0003 */
[----:B------:R-:W-:Y:S01]  /*15440*/  MOV R3, R26 ;  /* 0x0000001a00037202 */ /* 0x000fe20000000f00 */
[----:B------:R-:W-:-:S07]  /*15450*/  IMAD.MOV.U32 R11, RZ, RZ, R30 ;  /* 0x000000ffff0b7224 */ /* 0x000fce00078e001e */
.L_x_69784:
[----:B------:R-:W-:Y:S05]  /*15460*/  BSYNC B1 ;  /* 0x0000000000017941 */ /* 0x000fea0003800000 */
.L_x_69782:
        /* <DEDUP_REMOVED lines=9> */
.L_x_69786:
[----:B------:R-:W-:Y:S02]  /*15500*/  IMAD.MOV.U32 R31, RZ, RZ, R34 ;  /* 0x000000ffff1f7224 */ /* 0x000fe400078e0022 */
[----:B------:R-:W-:Y:S01]  /*15510*/  IMAD.MOV.U32 R27, RZ, RZ, R8 ;  /* 0x000000ffff1b7224 */ /* 0x000fe200078e0008 */
[----:B------:R-:W-:Y:S01]  /*15520*/  MOV R8, R39 ;  /* 0x0000002700087202 */ /* 0x000fe20000000f00 */
[----:B------:R-:W-:-:S07]  /*15530*/  IMAD.MOV.U32 R34, RZ, RZ, R43 ;  /* 0x000000ffff227224 */ /* 0x000fce00078e002b */
.L_x_69787:
[----:B------:R-:W-:Y:S05]  /*15540*/  BSYNC B1 ;  /* 0x0000000000017941 */ /* 0x000fea0003800000 */
.L_x_69785:
        /* <DEDUP_REMOVED lines=9> */
.L_x_69789:
[----:B------:R-:W-:Y:S02]  /*155e0*/  IMAD.MOV.U32 R30, RZ, RZ, R31 ;  /* 0x000000ffff1e7224 */ /* 0x000fe400078e001f */
[----:B------:R-:W-:Y:S01]  /*155f0*/  IMAD.MOV.U32 R26, RZ, RZ, R27 ;  /* 0x000000ffff1a7224 */ /* 0x000fe200078e001b */
[----:B------:R-:W-:Y:S01]  /*15600*/  MOV R27, R2 ;  /* 0x00000002001b7202 */ /* 0x000fe20000000f00 */
[----:B------:R-:W-:-:S07]  /*15610*/  IMAD.MOV.U32 R31, RZ, RZ, R10 ;  /* 0x000000ffff1f7224 */ /* 0x000fce00078e000a */
.L_x_69790:
[----:B------:R-:W-:Y:S05]  /*15620*/  BSYNC B1 ;  /* 0x0000000000017941 */ /* 0x000fea0003800000 */
.L_x_69788:
        /* <DEDUP_REMOVED lines=9> */
.L_x_69792:
[----:B------:R-:W-:Y:S02]  /*156c0*/  IMAD.MOV.U32 R39, RZ, RZ, R30 ;  /* 0x000000ffff277224 */ /* 0x000fe400078e001e */
[----:B------:R-:W-:Y:S01]  /*156d0*/  IMAD.MOV.U32 R37, RZ, RZ, R26 ;  /* 0x000000ffff257224 */ /* 0x000fe200078e001a */
[----:B------:R-:W-:Y:S01]  /*156e0*/  MOV R26, R5 ;  /* 0x00000005001a7202 */ /* 0x000fe20000000f00 */
[----:B------:R-:W-:-:S07]  /*156f0*/  IMAD.MOV.U32 R30, RZ, RZ, R33 ;  /* 0x000000ffff1e7224 */ /* 0x000fce00078e0021 */
.L_x_69793:
[----:B------:R-:W-:Y:S05]  /*15700*/  BSYNC B1 ;  /* 0x0000000000017941 */ /* 0x000fea0003800000 */
.L_x_69791:
        /* <DEDUP_REMOVED lines=9> */
.L_x_69795:
[----:B------:R-:W-:Y:S02]  /*157a0*/  IMAD.MOV.U32 R10, RZ, RZ, R39 ;  /* 0x000000ffff0a7224 */ /* 0x000fe400078e0027 */
[----:B------:R-:W-:Y:S01]  /*157b0*/  IMAD.MOV.U32 R2, RZ, RZ, R37 ;  /* 0x000000ffff027224 */ /* 0x000fe200078e0025 */
[----:B------:R-:W-:Y:S01]  /*157c0*/  MOV R37, R4 ;  /* 0x0000000400257202 */ /* 0x000fe20000000f00 */
[----:B------:R-:W-:-:S07]  /*157d0*/  IMAD.MOV.U32 R39, RZ, RZ, R32 ;  /* 0x000000ffff277224 */ /* 0x000fce00078e0020 */
.L_x_69796:
[----:B------:R-:W-:Y:S05]  /*157e0*/  BSYNC B1 ;  /* 0x0000000000017941 */ /* 0x000fea0003800000 */
.L_x_69794:
        /* <DEDUP_REMOVED lines=9> */
.L_x_69798:
[----:B------:R-:W-:Y:S02]  /*15880*/  IMAD.MOV.U32 R4, RZ, RZ, R10 ;  /* 0x000000ffff047224 */ /* 0x000fe400078e000a */
[----:B------:R-:W-:Y:S01]  /*15890*/  IMAD.MOV.U32 R5, RZ, RZ, R2 ;  /* 0x000000ffff057224 */ /* 0x000fe200078e0002 */
[----:B------:R-:W-:Y:S01]  /*158a0*/  MOV R2, R7 ;  /* 0x0000000700027202 */ /* 0x000fe20000000f00 */
[----:B------:R-:W-:-:S07]  /*158b0*/  IMAD.MOV.U32 R10, RZ, RZ, R35 ;  /* 0x000000ffff0a7224 */ /* 0x000fce00078e0023 */
.L_x_69799:
[----:B------:R-:W-:Y:S05]  /*158c0*/  BSYNC B1 ;  /* 0x0000000000017941 */ /* 0x000fea0003800000 */
.L_x_69797:
        /* <DEDUP_REMOVED lines=9> */
.L_x_69801:
[----:B------:R-:W-:Y:S02]  /*15960*/  IMAD.MOV.U32 R32, RZ, RZ, R4 ;  /* 0x000000ffff207224 */ /* 0x000fe400078e0004 */
[----:B------:R-:W-:Y:S01]  /*15970*/  IMAD.MOV.U32 R7, RZ, RZ, R5 ;  /* 0x000000ffff077224 */ /* 0x000fe200078e0005 */
[----:B------:R-:W-:Y:S01]  /*15980*/  MOV R5, R6 ;  /* 0x0000000600057202 */ /* 0x000fe20000000f00 */
[----:B------:R-:W-:-:S07]  /*15990*/  IMAD.MOV.U32 R4, RZ, RZ, R9 ;  /* 0x000000ffff047224 */ /* 0x000fce00078e0009 */
.L_x_69802:
[----:B------:R-:W-:Y:S05]  /*159a0*/  BSYNC B1 ;  /* 0x0000000000017941 */ /* 0x000fea0003800000 */
.L_x_69800:
        /* <DEDUP_REMOVED lines=16> */
.L_x_69804:
[----:B------:R-:W-:Y:S01]  /*15ab0*/  IMAD.MOV.U32 R12, RZ, RZ, R11 ;  /* 0x000000ffff0c7224 */ /* 0x000fe200078e000b */
[----:B------:R-:W-:Y:S01]  /*15ac0*/  MOV R6, R3 ;  /* 0x0000000300067202 */ /* 0x000fe20000000f00 */
[----:B------:R-:W-:Y:S02]  /*15ad0*/  IMAD.MOV.U32 R11, RZ, RZ, R34 ;  /* 0x000000ffff0b7224 */ /* 0x000fe400078e0022 */
[----:B------:R-:W-:-:S07]  /*15ae0*/  IMAD.MOV.U32 R3, RZ, RZ, R8 ;  /* 0x000000ffff037224 */ /* 0x000fce00078e0008 */
.L_x_69805:
[----:B------:R-:W-:Y:S05]  /*15af0*/  BSYNC B1 ;  /* 0x0000000000017941 */ /* 0x000fea0003800000 */
.L_x_69803:
        /* <DEDUP_REMOVED lines=9> */
.L_x_69807:
[----:B------:R-:W-:Y:S01]  /*15b90*/  IMAD.MOV.U32 R33, RZ, RZ, R12 ;  /* 0x000000ffff217224 */ /* 0x000fe200078e000c */
[----:B------:R-:W-:Y:S01]  /*15ba0*/  MOV R9, R6 ;  /* 0x0000000600097202 */ /* 0x000fe20000000f00 */
[----:B------:R-:W-:Y:S02]  /*15bb0*/  IMAD.MOV.U32 R12, RZ, RZ, R31 ;  /* 0x000000ffff0c7224 */ /* 0x000fe400078e001f */
[----:B------:R-:W-:-:S07]  /*15bc0*/  IMAD.MOV.U32 R6, RZ, RZ, R27 ;  /* 0x000000ffff067224 */ /* 0x000fce00078e001b */
.L_x_69808:
[----:B------:R-:W-:Y:S05]  /*15bd0*/  BSYNC B1 ;  /* 0x0000000000017941 */ /* 0x000fea0003800000 */
.L_x_69806:
        /* <DEDUP_REMOVED lines=9> */
.L_x_69810:
[----:B------:R-:W-:Y:S01]  /*15c70*/  IMAD.MOV.U32 R16, RZ, RZ, R33 ;  /* 0x000000ffff107224 */ /* 0x000fe200078e0021 */
[----:B------:R-:W-:Y:S01]  /*15c80*/  MOV R8, R9 ;  /* 0x0000000900087202 */ /* 0x000fe20000000f00 */
[----:B------:R-:W-:Y:S02]  /*15c90*/  IMAD.MOV.U32 R33, RZ, RZ, R30 ;  /* 0x000000ffff217224 */ /* 0x000fe400078e001e */
[----:B------:R-:W-:-:S07]  /*15ca0*/  IMAD.MOV.U32 R9, RZ, RZ, R26 ;  /* 0x000000ffff097224 */ /* 0x000fce00078e001a */
.L_x_69811:
[----:B------:R-:W-:Y:S05]  /*15cb0*/  BSYNC B1 ;  /* 0x0000000000017941 */ /* 0x000fea0003800000 */
.L_x_69809:
        /* <DEDUP_REMOVED lines=9> */
.L_x_69813:
[----:B------:R-:W-:Y:S01]  /*15d50*/  IMAD.MOV.U32 R31, RZ, RZ, R16 ;  /* 0x000000ffff1f7224 */ /* 0x000fe200078e0010 */
[----:B------:R-:W-:Y:S01]  /*15d60*/  MOV R27, R8 ;  /* 0x00000008001b7202 */ /* 0x000fe20000000f00 */
[----:B------:R-:W-:Y:S02]  /*15d70*/  IMAD.MOV.U32 R16, RZ, RZ, R39 ;  /* 0x000000ffff107224 */ /* 0x000fe400078e0027 */
[----:B------:R-:W-:-:S07]  /*15d80*/  IMAD.MOV.U32 R8, RZ, RZ, R37 ;  /* 0x000000ffff087224 */ /* 0x000fce00078e0025 */
.L_x_69814:
[----:B------:R-:W-:Y:S05]  /*15d90*/  BSYNC B1 ;  /* 0x0000000000017941 */ /* 0x000fea0003800000 */
.L_x_69812:
        /* <DEDUP_REMOVED lines=9> */
.L_x_69816:
[----:B------:R-:W-:Y:S01]  /*15e30*/  IMAD.MOV.U32 R35, RZ, RZ, R31 ;  /* 0x000000ffff237224 */ /* 0x000fe200078e001f */
[----:B------:R-:W-:Y:S01]  /*15e40*/  MOV R26, R27 ;  /* 0x0000001b001a7202 */ /* 0x000fe20000000f00 */
[----:B------:R-:W-:Y:S02]  /*15e50*/  IMAD.MOV.U32 R31, RZ, RZ, R10 ;  /* 0x000000ffff1f7224 */ /* 0x000fe400078e000a */
[----:B------:R-:W-:-:S07]  /*15e60*/  IMAD.MOV.U32 R27, RZ, RZ, R2 ;  /* 0x000000ffff1b7224 */ /* 0x000fce00078e0002 */
.L_x_69817:
[----:B------:R-:W-:Y:S05]  /*15e70*/  BSYNC B1 ;  /* 0x0000000000017941 */ /* 0x000fea0003800000 */
.L_x_69815:
        /* <DEDUP_REMOVED lines=9> */
.L_x_69819:
[----:B------:R-:W-:Y:S01]  /*15f10*/  IMAD.MOV.U32 R37, RZ, RZ, R35 ;  /* 0x000000ffff257224 */ /* 0x000fe200078e0023 */
[----:B------:R-:W-:Y:S01]  /*15f20*/  MOV R2, R26 ;  /* 0x0000001a00027202 */ /* 0x000fe20000000f00 */
[----:B------:R-:W-:Y:S02]  /*15f30*/  IMAD.MOV.U32 R35, RZ, RZ, R4 ;  /* 0x000000ffff237224 */ /* 0x000fe400078e0004 */
[----:B------:R-:W-:-:S07]  /*15f40*/  IMAD.MOV.U32 R26, RZ, RZ, R5 ;  /* 0x000000ffff1a7224 */ /* 0x000fce00078e0005 */
.L_x_69820:
[----:B------:R-:W-:Y:S05]  /*15f50*/  BSYNC B1 ;  /* 0x0000000000017941 */ /* 0x000fea0003800000 */
.L_x_69818:
        /* <DEDUP_REMOVED lines=9> */
.L_x_69822:
[----:B------:R-:W-:Y:S01]  /*15ff0*/  IMAD.MOV.U32 R5, RZ, RZ, R37 ;  /* 0x000000ffff057224 */ /* 0x000fe200078e0025 */
[----:B------:R-:W-:Y:S01]  /*16000*/  MOV R4, R2 ;  /* 0x0000000200047202 */ /* 0x000fe20000000f00 */
[----:B------:R-:W-:Y:S02]  /*16010*/  IMAD.MOV.U32 R37, RZ, RZ, R32 ;  /* 0x000000ffff257224 */ /* 0x000fe400078e0020 */
[----:B------:R-:W-:-:S07]  /*16020*/  IMAD.MOV.U32 R2, RZ, RZ, R7 ;  /* 0x000000ffff027224 */ /* 0x000fce00078e0007 */
.L_x_69823:
[----:B------:R-:W-:Y:S05]  /*16030*/  BSYNC B1 ;  /* 0x0000000000017941 */ /* 0x000fea0003800000 */
.L_x_69821:
        /* <DEDUP_REMOVED lines=16> */
.L_x_69825:
[----:B------:R-:W-:Y:S02]  /*16140*/  IMAD.MOV.U32 R30, RZ, RZ, R11 ;  /* 0x000000ffff1e7224 */ /* 0x000fe400078e000b */
[----:B------:R-:W-:Y:S02]  /*16150*/  IMAD.MOV.U32 R10, RZ, RZ, R3 ;  /* 0x000000ffff0a7224 */ /* 0x000fe400078e0003 */
[----:B------:R-:W-:Y:S02]  /*16160*/  IMAD.MOV.U32 R11, RZ, RZ, R12 ;  /* 0x000000ffff0b7224 */ /* 0x000fe400078e000c */
[----:B------:R-:W-:-:S07]  /*16170*/  IMAD.MOV.U32 R3, RZ, RZ, R6 ;  /* 0x000000ffff037224 */ /* 0x000fce00078e0006 */
.L_x_69826:
[----:B------:R-:W-:Y:S05]  /*16180*/  BSYNC B1 ;  /* 0x0000000000017941 */ /* 0x000fea0003800000 */
.L_x_69824:
        /* <DEDUP_REMOVED lines=9> */
.L_x_69828:
[----:B------:R-:W-:Y:S02]  /*16220*/  IMAD.MOV.U32 R13, RZ, RZ, R30 ;  /* 0x000000ffff0d7224 */ /* 0x000fe400078e001e */
[----:B------:R-:W-:Y:S02]  /*16230*/  IMAD.MOV.U32 R7, RZ, RZ, R10 ;  /* 0x000000ffff077224 */ /* 0x000fe400078e000a */
[----:B------:R-:W-:Y:S02]  /*16240*/  IMAD.MOV.U32 R30, RZ, RZ, R33 ;  /* 0x000000ffff1e7224 */ /* 0x000fe400078e0021 */
[----:B------:R-:W-:-:S07]  /*16250*/  IMAD.MOV.U32 R10, RZ, RZ, R9 ;  /* 0x000000ffff0a7224 */ /* 0x000fce00078e0009 */
.L_x_69829:
[----:B------:R-:W-:Y:S05]  /*16260*/  BSYNC B1 ;  /* 0x0000000000017941 */ /* 0x000fea0003800000 */
.L_x_69827:
        /* <DEDUP_REMOVED lines=9> */
.L_x_69831:
[----:B------:R-:W-:Y:S02]  /*16300*/  IMAD.MOV.U32 R12, RZ, RZ, R13 ;  /* 0x000000ffff0c7224 */ /* 0x000fe400078e000d */
[----:B------:R-:W-:Y:S02]  /*16310*/  IMAD.MOV.U32 R6, RZ, RZ, R7 ;  /* 0x000000ffff067224 */ /* 0x000fe400078e0007 */
[----:B------:R-:W-:Y:S02]  /*16320*/  IMAD.MOV.U32 R13, RZ, RZ, R16 ;  /* 0x000000ffff0d7224 */ /* 0x000fe400078e0010 */
[----:B------:R-:W-:-:S07]  /*16330*/  IMAD.MOV.U32 R7, RZ, RZ, R8 ;  /* 0x000000ffff077224 */ /* 0x000fce00078e0008 */
.L_x_69832:
[----:B------:R-:W-:Y:S05]  /*16340*/  BSYNC B1 ;  /* 0x0000000000017941 */ /* 0x000fea0003800000 */
.L_x_69830:
        /* <DEDUP_REMOVED lines=9> */
.L_x_69834:
[----:B------:R-:W-:Y:S02]  /*163e0*/  IMAD.MOV.U32 R8, RZ, RZ, R12 ;  /* 0x000000ffff087224 */ /* 0x000fe400078e000c */
[----:B------:R-:W-:Y:S02]  /*163f0*/  IMAD.MOV.U32 R9, RZ, RZ, R6 ;  /* 0x000000ffff097224 */ /* 0x000fe400078e0006 */
[----:B------:R-:W-:Y:S02]  /*16400*/  IMAD.MOV.U32 R12, RZ, RZ, R31 ;  /* 0x000000ffff0c7224 */ /* 0x000fe400078e001f */
[----:B------:R-:W-:-:S07]  /*16410*/  IMAD.MOV.U32 R6, RZ, RZ, R27 ;  /* 0x000000ffff067224 */ /* 0x000fce00078e001b */
.L_x_69835:
[----:B------:R-:W-:Y:S05]  /*16420*/  BSYNC B1 ;  /* 0x0000000000017941 */ /* 0x000fea0003800000 */
.L_x_69833:
        /* <DEDUP_REMOVED lines=9> */
.L_x_69837:
[----:B------:R-:W-:Y:S02]  /*164c0*/  IMAD.MOV.U32 R16, RZ, RZ, R8 ;  /* 0x000000ffff107224 */ /* 0x000fe400078e0008 */
[----:B------:R-:W-:Y:S02]  /*164d0*/  IMAD.MOV.U32 R17, RZ, RZ, R9 ;  /* 0x000000ffff117224 */ /* 0x000fe400078e0009 */
[----:B------:R-:W-:Y:S02]  /*164e0*/  IMAD.MOV.U32 R8, RZ, RZ, R35 ;  /* 0x000000ffff087224 */ /* 0x000fe400078e0023 */
[----:B------:R-:W-:-:S07]  /*164f0*/  IMAD.MOV.U32 R9, RZ, RZ, R26 ;  /* 0x000000ffff097224 */ /* 0x000fce00078e001a */
.L_x_69838:
[----:B------:R-:W-:Y:S05]  /*16500*/  BSYNC B1 ;  /* 0x0000000000017941 */ /* 0x000fea0003800000 */
.L_x_69836:
        /* <DEDUP_REMOVED lines=9> */
.L_x_69840:
[----:B------:R-:W-:Y:S02]  /*165a0*/  IMAD.MOV.U32 R26, RZ, RZ, R16 ;  /* 0x000000ffff1a7224 */ /* 0x000fe400078e0010 */
[----:B------:R-:W-:Y:S02]  /*165b0*/  IMAD.MOV.U32 R27, RZ, RZ, R17 ;  /* 0x000000ffff1b7224 */ /* 0x000fe400078e0011 */
[----:B------:R-:W-:Y:S02]  /*165c0*/  IMAD.MOV.U32 R16, RZ, RZ, R37 ;  /* 0x000000ffff107224 */ /* 0x000fe400078e0025 */
[----:B------:R-:W-:-:S07]  /*165d0*/  IMAD.MOV.U32 R17, RZ, RZ, R2 ;  /* 0x000000ffff117224 */ /* 0x000fce00078e0002 */
.L_x_69841:
[----:B------:R-:W-:Y:S05]  /*165e0*/  BSYNC B1 ;  /* 0x0000000000017941 */ /* 0x000fea0003800000 */
.L_x_69839:
        /* <DEDUP_REMOVED lines=9> */
.L_x_69843:
[----:B------:R-:W-:Y:S02]  /*16680*/  IMAD.MOV.U32 R31, RZ, RZ, R26 ;  /* 0x000000ffff1f7224 */ /* 0x000fe400078e001a */
[----:B------:R-:W-:Y:S02]  /*16690*/  IMAD.MOV.U32 R2, RZ, RZ, R27 ;  /* 0x000000ffff027224 */ /* 0x000fe400078e001b */
[----:B------:R-:W-:Y:S02]  /*166a0*/  IMAD.MOV.U32 R26, RZ, RZ, R5 ;  /* 0x000000ffff1a7224 */ /* 0x000fe400078e0005 */
[----:B------:R-:W-:-:S07]  /*166b0*/  IMAD.MOV.U32 R27, RZ, RZ, R4 ;  /* 0x000000ffff1b7224 */ /* 0x000fce00078e0004 */
.L_x_69844:
[----:B------:R-:W-:Y:S05]  /*166c0*/  BSYNC B1 ;  /* 0x0000000000017941 */ /* 0x000fea0003800000 */
.L_x_69842:
        /* <DEDUP_REMOVED lines=16> */
.L_x_69846:
[----:B------:R-:W-:Y:S02]  /*167d0*/  IMAD.MOV.U32 R4, RZ, RZ, R11 ;  /* 0x000000ffff047224 */ /* 0x000fe400078e000b */
[----:B------:R-:W-:Y:S01]  /*167e0*/  IMAD.MOV.U32 R14, RZ, RZ, R3 ;  /* 0x000000ffff0e7224 */ /* 0x000fe200078e0003 */
[----:B------:R-:W-:Y:S01]  /*167f0*/  MOV R3, R10 ;  /* 0x0000000a00037202 */ /* 0x000fe20000000f00 */
[----:B------:R-:W-:-:S07]  /*16800*/  IMAD.MOV.U32 R11, RZ, RZ, R30 ;  /* 0x000000ffff0b7224 */ /* 0x000fce00078e001e */
.L_x_69847:
[----:B------:R-:W-:Y:S05]  /*16810*/  BSYNC B1 ;  /* 0x0000000000017941 */ /* 0x000fea0003800000 */
.L_x_69845:
        /* <DEDUP_REMOVED lines=9> */
.L_x_69849:
[----:B------:R-:W-:Y:S02]  /*168b0*/  IMAD.MOV.U32 R5, RZ, RZ, R4 ;  /* 0x000000ffff057224 */ /* 0x000fe400078e0004 */
[----:B------:R-:W-:Y:S01]  /*168c0*/  IMAD.MOV.U32 R33, RZ, RZ, R14 ;  /* 0x000000ffff217224 */ /* 0x000fe200078e000e */
[----:B------:R-:W-:Y:S01]  /*168d0*/  MOV R14, R7 ;  /* 0x00000007000e7202 */ /* 0x000fe20000000f00 */
[----:B------:R-:W-:-:S07]  /*168e0*/  IMAD.MOV.U32 R4, RZ, RZ, R13 ;  /* 0x000000ffff047224 */ /* 0x000fce00078e000d */
.L_x_69850:
[----:B------:R-:W-:Y:S05]  /*168f0*/  BSYNC B1 ;  /* 0x0000000000017941 */ /* 0x000fea0003800000 */
.L_x_69848:
        /* <DEDUP_REMOVED lines=9> */
.L_x_69852:
[----:B------:R-:W-:Y:S02]  /*16990*/  IMAD.MOV.U32 R7, RZ, RZ, R5 ;  /* 0x000000ffff077224 */ /* 0x000fe400078e0005 */
[----:B------:R-:W-:Y:S01]  /*169a0*/  IMAD.MOV.U32 R10, RZ, RZ, R33 ;  /* 0x000000ffff0a7224 */ /* 0x000fe200078e0021 */
[----:B------:R-:W-:Y:S01]  /*169b0*/  MOV R33, R6 ;  /* 0x0000000600217202 */ /* 0x000fe20000000f00 */
[----:B------:R-:W-:-:S07]  /*169c0*/  IMAD.MOV.U32 R5, RZ, RZ, R12 ;  /* 0x000000ffff057224 */ /* 0x000fce00078e000c */
.L_x_69853:
[----:B------:R-:W-:Y:S05]  /*169d0*/  BSYNC B1 ;  /* 0x0000000000017941 */ /* 0x000fea0003800000 */
.L_x_69851:
        /* <DEDUP_REMOVED lines=9> */
.L_x_69855:
[----:B------:R-:W-:Y:S02]  /*16a70*/  IMAD.MOV.U32 R13, RZ, RZ, R7 ;  /* 0x000000ffff0d7224 */ /* 0x000fe400078e0007 */
[----:B------:R-:W-:Y:S01]  /*16a80*/  IMAD.MOV.U32 R6, RZ, RZ, R10 ;  /* 0x000000ffff067224 */ /* 0x000fe200078e000a */
[----:B------:R-:W-:Y:S01]  /*16a90*/  MOV R10, R9 ;  /* 0x00000009000a7202 */ /* 0x000fe20000000f00 */
[----:B------:R-:W-:-:S07]  /*16aa0*/  IMAD.MOV.U32 R7, RZ, RZ, R8 ;  /* 0x000000ffff077224 */ /* 0x000fce00078e0008 */
.L_x_69856:
[----:B------:R-:W-:Y:S05]  /*16ab0*/  BSYNC B1 ;  /* 0x0000000000017941 */ /* 0x000fea0003800000 */
.L_x_69854:
        /* <DEDUP_REMOVED lines=9> */
.L_x_69858:
[----:B------:R-:W-:Y:S02]  /*16b50*/  IMAD.MOV.U32 R9, RZ, RZ, R13 ;  /* 0x000000ffff097224 */ /* 0x000fe400078e000d */
[----:B------:R-:W-:Y:S01]  /*16b60*/  IMAD.MOV.U32 R8, RZ, RZ, R6 ;  /* 0x000000ffff087224 */ /* 0x000fe200078e0006 */
[----:B------:R-:W-:Y:S01]  /*16b70*/  MOV R6, R17 ;  /* 0x0000001100067202 */ /* 0x000fe20000000f00 */
[----:B------:R-:W-:-:S07]  /*16b80*/  IMAD.MOV.U32 R13, RZ, RZ, R16 ;  /* 0x000000ffff0d7224 */ /* 0x000fce00078e0010 */
.L_x_69859:
[----:B------:R-:W-:Y:S05]  /*16b90*/  BSYNC B1 ;  /* 0x0000000000017941 */ /* 0x000fea0003800000 */
.L_x_69857:
        /* <DEDUP_REMOVED lines=9> */
.L_x_69861:
[----:B------:R-:W-:Y:S02]  /*16c30*/  IMAD.MOV.U32 R12, RZ, RZ, R9 ;  /* 0x000000ffff0c7224 */ /* 0x000fe400078e0009 */
[----:B------:R-:W-:Y:S01]  /*16c40*/  IMAD.MOV.U32 R17, RZ, RZ, R8 ;  /* 0x000000ffff117224 */ /* 0x000fe200078e0008 */
[----:B------:R-:W-:Y:S01]  /*16c50*/  MOV R8, R27 ;  /* 0x0000001b00087202 */ /* 0x000fe20000000f00 */
[----:B------:R-:W-:-:S07]  /*16c60*/  IMAD.MOV.U32 R9, RZ, RZ, R26 ;  /* 0x000000ffff097224 */ /* 0x000fce00078e001a */
.L_x_69862:
[----:B------:R-:W-:Y:S05]  /*16c70*/  BSYNC B1 ;  /* 0x0000000000017941 */ /* 0x000fea0003800000 */
.L_x_69860:
        /* <DEDUP_REMOVED lines=9> */
.L_x_69864:
[----:B------:R-:W-:Y:S02]  /*16d10*/  IMAD.MOV.U32 R16, RZ, RZ, R12 ;  /* 0x000000ffff107224 */ /* 0x000fe400078e000c */
[----:B------:R-:W-:Y:S01]  /*16d20*/  IMAD.MOV.U32 R18, RZ, RZ, R17 ;  /* 0x000000ffff127224 */ /* 0x000fe200078e0011 */
[----:B------:R-:W-:Y:S01]  /*16d30*/  MOV R17, R2 ;  /* 0x0000000200117202 */ /* 0x000fe20000000f00 */
[----:B------:R-:W-:-:S07]  /*16d40*/  IMAD.MOV.U32 R12, RZ, RZ, R31 ;  /* 0x000000ffff0c7224 */ /* 0x000fce00078e001f */
.L_x_69865:
[----:B------:R-:W-:Y:S05]  /*16d50*/  BSYNC B1 ;  /* 0x0000000000017941 */ /* 0x000fea0003800000 */
.L_x_69863:
        /* <DEDUP_REMOVED lines=16> */
.L_x_69867:
[----:B------:R-:W-:Y:S01]  /*16e60*/  IMAD.MOV.U32 R2, RZ, RZ, R11 ;  /* 0x000000ffff027224 */ /* 0x000fe200078e000b */
[----:B------:R-:W-:Y:S01]  /*16e70*/  MOV R26, R3 ;  /* 0x00000003001a7202 */ /* 0x000fe20000000f00 */
[----:B------:R-:W-:Y:S02]  /*16e80*/  IMAD.MOV.U32 R11, RZ, RZ, R4 ;  /* 0x000000ffff0b7224 */ /* 0x000fe400078e0004 */
[----:B------:R-:W-:-:S07]  /*16e90*/  IMAD.MOV.U32 R3, RZ, RZ, R14 ;  /* 0x000000ffff037224 */ /* 0x000fce00078e000e */
.L_x_69868:
[----:B------:R-:W-:Y:S05]  /*16ea0*/  BSYNC B1 ;  /* 0x0000000000017941 */ /* 0x000fea0003800000 */
.L_x_69866:
        /* <DEDUP_REMOVED lines=9> */
.L_x_69870:
[----:B------:R-:W-:Y:S01]  /*16f40*/  IMAD.MOV.U32 R4, RZ, RZ, R2 ;  /* 0x000000ffff047224 */ /* 0x000fe200078e0002 */
[----:B------:R-:W-:Y:S01]  /*16f50*/  MOV R15, R26 ;  /* 0x0000001a000f7202 */ /* 0x000fe20000000f00 */
[----:B------:R-:W-:Y:S02]  /*16f60*/  IMAD.MOV.U32 R2, RZ, RZ, R5 ;  /* 0x000000ffff027224 */ /* 0x000fe400078e0005 */
[----:B------:R-:W-:-:S07]  /*16f70*/  IMAD.MOV.U32 R26, RZ, RZ, R33 ;  /* 0x000000ffff1a7224 */ /* 0x000fce00078e0021 */
.L_x_69871:
[----:B------:R-:W-:Y:S05]  /*16f80*/  BSYNC B1 ;  /* 0x0000000000017941 */ /* 0x000fea0003800000 */
.L_x_69869:
        /* <DEDUP_REMOVED lines=9> */
.L_x_69873:
[----:B------:R-:W-:Y:S01]  /*17020*/  IMAD.MOV.U32 R14, RZ, RZ, R4 ;  /* 0x000000ffff0e7224 */ /* 0x000fe200078e0004 */
[----:B------:R-:W-:Y:S01]  /*17030*/  MOV R5, R15 ;  /* 0x0000000f00057202 */ /* 0x000fe20000000f00 */
[----:B------:R-:W-:Y:S02]  /*17040*/  IMAD.MOV.U32 R4, RZ, RZ, R7 ;  /* 0x000000ffff047224 */ /* 0x000fe400078e0007 */
[----:B------:R-:W-:-:S07]  /*17050*/  IMAD.MOV.U32 R15, RZ, RZ, R10 ;  /* 0x000000ffff0f7224 */ /* 0x000fce00078e000a */
.L_x_69874:
[----:B------:R-:W-:Y:S05]  /*17060*/  BSYNC B1 ;  /* 0x0000000000017941 */ /* 0x000fea0003800000 */
.L_x_69872:
        /* <DEDUP_REMOVED lines=9> */
.L_x_69876:
[----:B------:R-:W-:Y:S01]  /*17100*/  IMAD.MOV.U32 R10, RZ, RZ, R14 ;  /* 0x000000ffff0a7224 */ /* 0x000fe200078e000e */
[----:B------:R-:W-:Y:S01]  /*17110*/  MOV R7, R5 ;  /* 0x0000000500077202 */ /* 0x000fe20000000f00 */
[----:B------:R-:W-:Y:S02]  /*17120*/  IMAD.MOV.U32 R14, RZ, RZ, R13 ;  /* 0x000000ffff0e7224 */ /* 0x000fe400078e000d */
[----:B------:R-:W-:-:S07]  /*17130*/  IMAD.MOV.U32 R5, RZ, RZ, R6 ;  /* 0x000000ffff057224 */ /* 0x000fce00078e0006 */
.L_x_69877:
[----:B------:R-:W-:Y:S05]  /*17140*/  BSYNC B1 ;  /* 0x0000000000017941 */ /* 0x000fea0003800000 */
.L_x_69875:
        /* <DEDUP_REMOVED lines=9> */
.L_x_69879:
[----:B------:R-:W-:Y:S01]  /*171e0*/  IMAD.MOV.U32 R13, RZ, RZ, R10 ;  /* 0x000000ffff0d7224 */ /* 0x000fe200078e000a */
[----:B------:R-:W-:Y:S01]  /*171f0*/  MOV R6, R7 ;  /* 0x0000000700067202 */ /* 0x000fe20000000f00 */
[----:B------:R-:W-:Y:S02]  /*17200*/  IMAD.MOV.U32 R10, RZ, RZ, R9 ;  /* 0x000000ffff0a7224 */ /* 0x000fe400078e0009 */
[----:B------:R-:W-:-:S07]  /*17210*/  IMAD.MOV.U32 R7, RZ, RZ, R8 ;  /* 0x000000ffff077224 */ /* 0x000fce00078e0008 */
.L_x_69880:
[----:B------:R-:W-:Y:S05]  /*17220*/  BSYNC B1 ;  /* 0x0000000000017941 */ /* 0x000fea0003800000 */
.L_x_69878:
        /* <DEDUP_REMOVED lines=9> */
.L_x_69882:
[----:B------:R-:W-:Y:S01]  /*172c0*/  IMAD.MOV.U32 R9, RZ, RZ, R13 ;  /* 0x000000ffff097224 */ /* 0x000fe200078e000d */
[----:B------:R-:W-:Y:S01]  /*172d0*/  MOV R19, R6 ;  /* 0x0000000600137202 */ /* 0x000fe20000000f00 */
[----:B------:R-:W-:Y:S02]  /*172e0*/  IMAD.MOV.U32 R13, RZ, RZ, R12 ;  /* 0x000000ffff0d7224 */ /* 0x000fe400078e000c */
[----:B------:R-:W-:-:S07]  /*172f0*/  IMAD.MOV.U32 R6, RZ, RZ, R17 ;  /* 0x000000ffff067224 */ /* 0x000fce00078e0011 */
.L_x_69883:
[----:B------:R-:W-:Y:S05]  /*17300*/  BSYNC B1 ;  /* 0x0000000000017941 */ /* 0x000fea0003800000 */
.L_x_69881:
        /* <DEDUP_REMOVED lines=9> */
.L_x_69885:
[----:B------:R-:W-:Y:S01]  /*173a0*/  IMAD.MOV.U32 R8, RZ, RZ, R9 ;  /* 0x000000ffff087224 */ /* 0x000fe200078e0009 */
[----:B------:R-:W-:Y:S01]  /*173b0*/  MOV R12, R19 ;  /* 0x00000013000c7202 */ /* 0x000fe20000000f00 */
[----:B------:R-:W-:Y:S02]  /*173c0*/  IMAD.MOV.U32 R9, RZ, RZ, R16 ;  /* 0x000000ffff097224 */ /* 0x000fe400078e0010 */
[----:B------:R-:W-:-:S07]  /*173d0*/  IMAD.MOV.U32 R19, RZ, RZ, R18 ;  /* 0x000000ffff137224 */ /* 0x000fce00078e0012 */
.L_x_69886:
[----:B------:R-:W-:Y:S05]  /*173e0*/  BSYNC B1 ;  /* 0x0000000000017941 */ /* 0x000fea0003800000 */
.L_x_69884:
        /* <DEDUP_REMOVED lines=16> */
.L_x_69888:
[----:B------:R-:W-:Y:S02]  /*174f0*/  IMAD.MOV.U32 R16, RZ, RZ, R11 ;  /* 0x000000ffff107224 */ /* 0x000fe400078e000b */
[----:B------:R-:W-:Y:S02]  /*17500*/  IMAD.MOV.U32 R18, RZ, RZ, R3 ;  /* 0x000000ffff127224 */ /* 0x000fe400078e0003 */
[----:B------:R-:W-:Y:S02]  /*17510*/  IMAD.MOV.U32 R11, RZ, RZ, R2 ;  /* 0x000000ffff0b7224 */ /* 0x000fe400078e0002 */
[----:B------:R-:W-:-:S07]  /*17520*/  IMAD.MOV.U32 R3, RZ, RZ, R26 ;  /* 0x000000ffff037224 */ /* 0x000fce00078e001a */
.L_x_69889:
[----:B------:R-:W-:Y:S05]  /*17530*/  BSYNC B1 ;  /* 0x0000000000017941 */ /* 0x000fea0003800000 */
.L_x_69887:
        /* <DEDUP_REMOVED lines=9> */
.L_x_69891:
[----:B------:R-:W-:Y:S02]  /*175d0*/  IMAD.MOV.U32 R17, RZ, RZ, R16 ;  /* 0x000000ffff117224 */ /* 0x000fe400078e0010 */
[----:B------:R-:W-:Y:S02]  /*175e0*/  IMAD.MOV.U32 R2, RZ, RZ, R18 ;  /* 0x000000ffff027224 */ /* 0x000fe400078e0012 */
[----:B------:R-:W-:Y:S02]  /*175f0*/  IMAD.MOV.U32 R16, RZ, RZ, R4 ;  /* 0x000000ffff107224 */ /* 0x000fe400078e0004 */
[----:B------:R-:W-:-:S07]  /*17600*/  IMAD.MOV.U32 R18, RZ, RZ, R15 ;  /* 0x000000ffff127224 */ /* 0x000fce00078e000f */
.L_x_69892:
[----:B------:R-:W-:Y:S05]  /*17610*/  BSYNC B1 ;  /* 0x0000000000017941 */ /* 0x000fea0003800000 */
.L_x_69890:
        /* <DEDUP_REMOVED lines=9> */
.L_x_69894:
[----:B------:R-:W-:Y:S02]  /*176b0*/  IMAD.MOV.U32 R4, RZ, RZ, R17 ;  /* 0x000000ffff047224 */ /* 0x000fe400078e0011 */
[----:B------:R-:W-:Y:S02]  /*176c0*/  IMAD.MOV.U32 R20, RZ, RZ, R2 ;  /* 0x000000ffff147224 */ /* 0x000fe400078e0002 */
[----:B------:R-:W-:Y:S02]  /*176d0*/  IMAD.MOV.U32 R17, RZ, RZ, R14 ;  /* 0x000000ffff117224 */ /* 0x000fe400078e000e */
[----:B------:R-:W-:-:S07]  /*176e0*/  IMAD.MOV.U32 R2, RZ, RZ, R5 ;  /* 0x000000ffff027224 */ /* 0x000fce00078e0005 */
.L_x_69895:
[----:B------:R-:W-:Y:S05]  /*176f0*/  BSYNC B1 ;  /* 0x0000000000017941 */ /* 0x000fea0003800000 */
.L_x_69893:
        /* <DEDUP_REMOVED lines=9> */
.L_x_69897:
[----:B------:R-:W-:Y:S02]  /*17790*/  IMAD.MOV.U32 R14, RZ, RZ, R4 ;  /* 0x000000ffff0e7224 */ /* 0x000fe400078e0004 */
[----:B------:R-:W-:Y:S02]  /*177a0*/  IMAD.MOV.U32 R5, RZ, RZ, R20 ;  /* 0x000000ffff057224 */ /* 0x000fe400078e0014 */
[----:B------:R-:W-:Y:S02]  /*177b0*/  IMAD.MOV.U32 R4, RZ, RZ, R10 ;  /* 0x000000ffff047224 */ /* 0x000fe400078e000a */
[----:B------:R-:W-:-:S07]  /*177c0*/  IMAD.MOV.U32 R20, RZ, RZ, R7 ;  /* 0x000000ffff147224 */ /* 0x000fce00078e0007 */
.L_x_69898:
[----:B------:R-:W-:Y:S05]  /*177d0*/  BSYNC B1 ;  /* 0x0000000000017941 */ /* 0x000fea0003800000 */
.L_x_69896:
        /* <DEDUP_REMOVED lines=9> */
.L_x_69900:
[----:B------:R-:W-:Y:S02]  /*17870*/  IMAD.MOV.U32 R10, RZ, RZ, R14 ;  /* 0x000000ffff0a7224 */ /* 0x000fe400078e000e */
[----:B------:R-:W-:Y:S02]  /*17880*/  IMAD.MOV.U32 R7, RZ, RZ, R5 ;  /* 0x000000ffff077224 */ /* 0x000fe400078e0005 */
[----:B------:R-:W-:Y:S02]  /*17890*/  IMAD.MOV.U32 R14, RZ, RZ, R13 ;  /* 0x000000ffff0e7224 */ /* 0x000fe400078e000d */
[----:B------:R-:W-:-:S07]  /*178a0*/  IMAD.MOV.U32 R5, RZ, RZ, R6 ;  /* 0x000000ffff057224 */ /* 0x000fce00078e0006 */
.L_x_69901:
[----:B------:R-:W-:Y:S05]  /*178b0*/  BSYNC B1 ;  /* 0x0000000000017941 */ /* 0x000fea0003800000 */
.L_x_69899:
        /* <DEDUP_REMOVED lines=9> */
.L_x_69903:
[----:B------:R-:W-:Y:S02]  /*17950*/  IMAD.MOV.U32 R6, RZ, RZ, R10 ;  /* 0x000000ffff067224 */ /* 0x000fe400078e000a */
[----:B------:R-:W-:Y:S02]  /*17960*/  IMAD.MOV.U32 R13, RZ, RZ, R7 ;  /* 0x000000ffff0d7224 */ /* 0x000fe400078e0007 */
[----:B------:R-:W-:Y:S02]  /*17970*/  IMAD.MOV.U32 R10, RZ, RZ, R9 ;  /* 0x000000ffff0a7224 */ /* 0x000fe400078e0009 */
[----:B------:R-:W-:-:S07]  /*17980*/  IMAD.MOV.U32 R7, RZ, RZ, R19 ;  /* 0x000000ffff077224 */ /* 0x000fce00078e0013 */
.L_x_69904:
[----:B------:R-:W-:Y:S05]  /*17990*/  BSYNC B1 ;  /* 0x0000000000017941 */ /* 0x000fea0003800000 */
.L_x_69902:
        /* <DEDUP_REMOVED lines=9> */
.L_x_69906:
[----:B------:R-:W-:Y:S02]  /*17a30*/  IMAD.MOV.U32 R28, RZ, RZ, R6 ;  /* 0x000000ffff1c7224 */ /* 0x000fe400078e0006 */
[----:B------:R-:W-:Y:S02]  /*17a40*/  IMAD.MOV.U32 R9, RZ, RZ, R13 ;  /* 0x000000ffff097224 */ /* 0x000fe400078e000d */
[----:B------:R-:W-:Y:S02]  /*17a50*/  IMAD.MOV.U32 R6, RZ, RZ, R8 ;  /* 0x000000ffff067224 */ /* 0x000fe400078e0008 */
[----:B------:R-:W-:-:S07]  /*17a60*/  IMAD.MOV.U32 R13, RZ, RZ, R12 ;  /* 0x000000ffff0d7224 */ /* 0x000fce00078e000c */
.L_x_69907:
[----:B------:R-:W-:Y:S05]  /*17a70*/  BSYNC B1 ;  /* 0x0000000000017941 */ /* 0x000fea0003800000 */
.L_x_69905:
        /* <DEDUP_REMOVED lines=16> */
.L_x_69909:
[----:B------:R-:W-:Y:S02]  /*17b80*/  IMAD.MOV.U32 R36, RZ, RZ, R11 ;  /* 0x000000ffff247224 */ /* 0x000fe400078e000b */
[----:B------:R-:W-:Y:S01]  /*17b90*/  IMAD.MOV.U32 R38, RZ, RZ, R3 ;  /* 0x000000ffff267224 */ /* 0x000fe200078e0003 */
[----:B------:R-:W-:Y:S01]  /*17ba0*/  MOV R3, R18 ;  /* 0x0000001200037202 */ /* 0x000fe20000000f00 */
[----:B------:R-:W-:-:S07]  /*17bb0*/  IMAD.MOV.U32 R11, RZ, RZ, R16 ;  /* 0x000000ffff0b7224 */ /* 0x000fce00078e0010 */
.L_x_69910:
[----:B------:R-:W-:Y:S05]  /*17bc0*/  BSYNC B1 ;  /* 0x0000000000017941 */ /* 0x000fea0003800000 */
.L_x_69908:
        /* <DEDUP_REMOVED lines=9> */
.L_x_69912:
[----:B------:R-:W-:Y:S02]  /*17c60*/  IMAD.MOV.U32 R43, RZ, RZ, R36 ;  /* 0x000000ffff2b7224 */ /* 0x000fe400078e0024 */
[----:B------:R-:W-:Y:S01]  /*17c70*/  IMAD.MOV.U32 R45, RZ, RZ, R38 ;  /* 0x000000ffff2d7224 */ /* 0x000fe200078e0026 */
[----:B------:R-:W-:Y:S01]  /*17c80*/  MOV R38, R2 ;  /* 0x0000000200267202 */ /* 0x000fe20000000f00 */
[----:B------:R-:W-:-:S07]  /*17c90*/  IMAD.MOV.U32 R36, RZ, RZ, R17 ;  /* 0x000000ffff247224 */ /* 0x000fce00078e0011 */
.L_x_69913:
[----:B------:R-:W-:Y:S05]  /*17ca0*/  BSYNC B1 ;  /* 0x0000000000017941 */ /* 0x000fea0003800000 */
.L_x_69911:
        /* <DEDUP_REMOVED lines=9> */
.L_x_69915:
[----:B------:R-:W-:Y:S02]  /*17d40*/  IMAD.MOV.U32 R35, RZ, RZ, R43 ;  /* 0x000000ffff237224 */ /* 0x000fe400078e002b */
[----:B------:R-:W-:Y:S01]  /*17d50*/  IMAD.MOV.U32 R37, RZ, RZ, R45 ;  /* 0x000000ffff257224 */ /* 0x000fe200078e002d */
[----:B------:R-:W-:Y:S01]  /*17d60*/  MOV R45, R20 ;  /* 0x00000014002d7202 */ /* 0x000fe20000000f00 */
[----:B------:R-:W-:-:S07]  /*17d70*/  IMAD.MOV.U32 R43, RZ, RZ, R4 ;  /* 0x000000ffff2b7224 */ /* 0x000fce00078e0004 */
.L_x_69916:
[----:B------:R-:W-:Y:S05]  /*17d80*/  BSYNC B1 ;  /* 0x0000000000017941 */ /* 0x000fea0003800000 */
.L_x_69914:
        /* <DEDUP_REMOVED lines=9> */
.L_x_69918:
[----:B------:R-:W-:Y:S02]  /*17e20*/  IMAD.MOV.U32 R33, RZ, RZ, R35 ;  /* 0x000000ffff217224 */ /* 0x000fe400078e0023 */
[----:B------:R-:W-:Y:S01]  /*17e30*/  IMAD.MOV.U32 R32, RZ, RZ, R37 ;  /* 0x000000ffff207224 */ /* 0x000fe200078e0025 */
[----:B------:R-:W-:Y:S01]  /*17e40*/  MOV R37, R5 ;  /* 0x0000000500257202 */ /* 0x000fe20000000f00 */
[----:B------:R-:W-:-:S07]  /*17e50*/  IMAD.MOV.U32 R35, RZ, RZ, R14 ;  /* 0x000000ffff237224 */ /* 0x000fce00078e000e */
.L_x_69919:
[----:B------:R-:W-:Y:S05]  /*17e60*/  BSYNC B1 ;  /* 0x0000000000017941 */ /* 0x000fea0003800000 */
.L_x_69917:
        /* <DEDUP_REMOVED lines=9> */
.L_x_69921:
[----:B------:R-:W-:Y:S02]  /*17f00*/  IMAD.MOV.U32 R27, RZ, RZ, R33 ;  /* 0x000000ffff1b7224 */ /* 0x000fe400078e0021 */
[----:B------:R-:W-:Y:S01]  /*17f10*/  IMAD.MOV.U32 R26, RZ, RZ, R32 ;  /* 0x000000ffff1a7224 */ /* 0x000fe200078e0020 */
[----:B------:R-:W-:Y:S01]  /*17f20*/  MOV R32, R7 ;  /* 0x0000000700207202 */ /* 0x000fe20000000f00 */
[----:B------:R-:W-:-:S07]  /*17f30*/  IMAD.MOV.U32 R33, RZ, RZ, R10 ;  /* 0x000000ffff217224 */ /* 0x000fce00078e000a */
.L_x_69922:
[----:B------:R-:W-:Y:S05]  /*17f40*/  BSYNC B1 ;  /* 0x0000000000017941 */ /* 0x000fea0003800000 */
.L_x_69920:
        /* <DEDUP_REMOVED lines=9> */
.L_x_69924:
[----:B------:R-:W-:Y:S02]  /*17fe0*/  IMAD.MOV.U32 R21, RZ, RZ, R27 ;  /* 0x000000ffff157224 */ /* 0x000fe400078e001b */
[----:B------:R-:W-:Y:S01]  /*17ff0*/  IMAD.MOV.U32 R20, RZ, RZ, R26 ;  /* 0x000000ffff147224 */ /* 0x000fe200078e001a */
[----:B------:R-:W-:Y:S01]  /*18000*/  MOV R26, R13 ;  /* 0x0000000d001a7202 */ /* 0x000fe20000000f00 */
[----:B------:R-:W-:-:S07]  /*18010*/  IMAD.MOV.U32 R27, RZ, RZ, R6 ;  /* 0x000000ffff1b7224 */ /* 0x000fce00078e0006 */
.L_x_69925:
[----:B------:R-:W-:Y:S05]  /*18020*/  BSYNC B1 ;  /* 0x0000000000017941 */ /* 0x000fea0003800000 */
.L_x_69923:
        /* <DEDUP_REMOVED lines=9> */
.L_x_69927:
[----:B------:R-:W-:Y:S02]  /*180c0*/  IMAD.MOV.U32 R10, RZ, RZ, R21 ;  /* 0x000000ffff0a7224 */ /* 0x000fe400078e0015 */
[----:B------:R-:W-:Y:S01]  /*180d0*/  IMAD.MOV.U32 R8, RZ, RZ, R20 ;  /* 0x000000ffff087224 */ /* 0x000fe200078e0014 */
[----:B------:R-:W-:Y:S01]  /*180e0*/  MOV R20, R9 ;  /* 0x0000000900147202 */ /* 0x000fe20000000f00 */
[----:B------:R-:W-:-:S07]  /*180f0*/  IMAD.MOV.U32 R21, RZ, RZ, R28 ;  /* 0x000000ffff157224 */ /* 0x000fce00078e001c */
.L_x_69928:
[----:B------:R-:W-:Y:S05]  /*18100*/  BSYNC B1 ;  /* 0x0000000000017941 */ /* 0x000fea0003800000 */
.L_x_69926:
        /* <DEDUP_REMOVED lines=11> */
[----:B------:R-:W-:-:S04]  /*181c0*/  FADD.FTZ R22, -R39, R22 ;  /* 0x0000001627167221 */ /* 0x000fc80000010100 */
[----:B------:R-:W-:-:S06]  /*181d0*/  FMUL.FTZ R22, R22, 1.4426950216293334961 ;  /* 0x3fb8aa3b16167820 */ /* 0x000fcc0000410000 */
[----:B------:R-:W5:Y:S01]  /*181e0*/  MUFU.EX2 R22, R22 ;  /* 0x0000001600167308 */ /* 0x000f620000000800 */
[----:B0-----:R-:W-:Y:S01]  /*181f0*/  FSETP.GEU.FTZ.AND P0, PT, R3, R16, PT ;  /* 0x000000100300720b */ /* 0x001fe20003f1e000 */
[----:B-----5:R-:W-:Y:S01]  /*18200*/  FMUL.FTZ R9, R9, R22 ;  /* 0x0000001609097220 */ /* 0x020fe20000410000 */
        /* <DEDUP_REMOVED lines=14> */
.L_x_69930:
[----:B------:R-:W-:Y:S01]  /*182f0*/  IMAD.MOV.U32 R34, RZ, RZ, R11 ;  /* 0x000000ffff227224 */ /* 0x000fe200078e000b */
[----:B------:R-:W-:Y:S01]  /*18300*/  MOV R28, R3 ;  /* 0x00000003001c7202 */ /* 0x000fe20000000f00 */
[----:B------:R-:W-:Y:S02]  /*18310*/  IMAD.MOV.U32 R11, RZ, RZ, R36 ;  /* 0x000000ffff0b7224 */ /* 0x000fe400078e0024 */
[----:B------:R-:W-:-:S07]  /*18320*/  IMAD.MOV.U32 R3, RZ, RZ, R38 ;  /* 0x000000ffff037224 */ /* 0x000fce00078e0026 */
.L_x_69931:
[----:B------:R-:W-:Y:S05]  /*18330*/  BSYNC B1 ;  /* 0x0000000000017941 */ /* 0x000fea0003800000 */
.L_x_69929:
        /* <DEDUP_REMOVED lines=9> */
.L_x_69933:
[----:B------:R-:W-:Y:S01]  /*183d0*/  IMAD.MOV.U32 R24, RZ, RZ, R34 ;  /* 0x000000ffff187224 */ /* 0x000fe200078e0022 */
[----:B------:R-:W-:Y:S01]  /*183e0*/  MOV R22, R28 ;  /* 0x0000001c00167202 */ /* 0x000fe20000000f00 */
[----:B------:R-:W-:Y:S02]  /*183f0*/  IMAD.MOV.U32 R34, RZ, RZ, R43 ;  /* 0x000000ffff227224 */ /* 0x000fe400078e002b */
[----:B------:R-:W-:-:S07]  /*18400*/  IMAD.MOV.U32 R28, RZ, RZ, R45 ;  /* 0x000000ffff1c7224 */ /* 0x000fce00078e002d */
.L_x_69934:
[----:B------:R-:W-:Y:S05]  /*18410*/  BSYNC B1 ;  /* 0x0000000000017941 */ /* 0x000fea0003800000 */
.L_x_69932:
        /* <DEDUP_REMOVED lines=9> */
.L_x_69936:
[----:B------:R-:W-:Y:S01]  /*184b0*/  IMAD.MOV.U32 R16, RZ, RZ, R24 ;  /* 0x000000ffff107224 */ /* 0x000fe200078e0018 */
[----:B------:R-:W-:Y:S01]  /*184c0*/  MOV R23, R22 ;  /* 0x0000001600177202 */ /* 0x000fe20000000f00 */
[----:B------:R-:W-:Y:S02]  /*184d0*/  IMAD.MOV.U32 R24, RZ, RZ, R35 ;  /* 0x000000ffff187224 */ /* 0x000fe400078e0023 */
[----:B------:R-:W-:-:S07]  /*184e0*/  IMAD.MOV.U32 R22, RZ, RZ, R37 ;  /* 0x000000ffff167224 */ /* 0x000fce00078e0025 */
.L_x_69937:
[----:B------:R-:W-:Y:S05]  /*184f0*/  BSYNC B1 ;  /* 0x0000000000017941 */ /* 0x000fea0003800000 */
.L_x_69935:
        /* <DEDUP_REMOVED lines=9> */
.L_x_69939:
[----:B------:R-:W-:Y:S01]  /*18590*/  IMAD.MOV.U32 R36, RZ, RZ, R16 ;  /* 0x000000ffff247224 */ /* 0x000fe200078e0010 */
[----:B------:R-:W-:Y:S01]  /*185a0*/  MOV R25, R23 ;  /* 0x0000001700197202 */ /* 0x000fe20000000f00 */
[----:B------:R-:W-:Y:S02]  /*185b0*/  IMAD.MOV.U32 R16, RZ, RZ, R33 ;  /* 0x000000ffff107224 */ /* 0x000fe400078e0021 */
[----:B------:R-:W-:-:S07]  /*185c0*/  IMAD.MOV.U32 R23, RZ, RZ, R32 ;  /* 0x000000ffff177224 */ /* 0x000fce00078e0020 */
.L_x_69940:
[----:B------:R-:W-:Y:S05]  /*185d0*/  BSYNC B1 ;  /* 0x0000000000017941 */ /* 0x000fea0003800000 */
.L_x_69938:
        /* <DEDUP_REMOVED lines=9> */
.L_x_69942:
[----:B------:R-:W-:Y:S01]  /*18670*/  IMAD.MOV.U32 R32, RZ, RZ, R36 ;  /* 0x000000ffff207224 */ /* 0x000fe200078e0024 */
[----:B------:R-:W-:Y:S01]  /*18680*/  MOV R33, R25 ;  /* 0x0000001900217202 */ /* 0x000fe20000000f00 */
[----:B------:R-:W-:Y:S02]  /*18690*/  IMAD.MOV.U32 R36, RZ, RZ, R27 ;  /* 0x000000ffff247224 */ /* 0x000fe400078e001b */
[----:B------:R-:W-:-:S07]  /*186a0*/  IMAD.MOV.U32 R25, RZ, RZ, R26 ;  /* 0x000000ffff197224 */ /* 0x000fce00078e001a */
.L_x_69943:
[----:B------:R-:W-:Y:S05]  /*186b0*/  BSYNC B1 ;  /* 0x0000000000017941 */ /* 0x000fea0003800000 */
.L_x_69941:
        /* <DEDUP_REMOVED lines=9> */
.L_x_69945:
[----:B------:R-:W-:Y:S01]  /*18750*/  IMAD.MOV.U32 R35, RZ, RZ, R32 ;  /* 0x000000ffff237224 */ /* 0x000fe200078e0020 */
[----:B------:R-:W-:Y:S01]  /*18760*/  MOV R27, R33 ;  /* 0x00000021001b7202 */ /* 0x000fe20000000f00 */
[----:B------:R-:W-:Y:S02]  /*18770*/  IMAD.MOV.U32 R32, RZ, RZ, R21 ;  /* 0x000000ffff207224 */ /* 0x000fe400078e0015 */
[----:B------:R-:W-:-:S07]  /*18780*/  IMAD.MOV.U32 R33, RZ, RZ, R20 ;  /* 0x000000ffff217224 */ /* 0x000fce00078e0014 */
.L_x_69946:
[----:B------:R-:W-:Y:S05]  /*18790*/  BSYNC B1 ;  /* 0x0000000000017941 */ /* 0x000fea0003800000 */
.L_x_69944:
        /* <DEDUP_REMOVED lines=9> */
.L_x_69948:
[----:B------:R-:W-:Y:S01]  /*18830*/  IMAD.MOV.U32 R21, RZ, RZ, R35 ;  /* 0x000000ffff157224 */ /* 0x000fe200078e0023 */
[----:B------:R-:W-:Y:S01]  /*18840*/  MOV R20, R27 ;  /* 0x0000001b00147202 */ /* 0x000fe20000000f00 */
[----:B------:R-:W-:Y:S02]  /*18850*/  IMAD.MOV.U32 R35, RZ, RZ, R10 ;  /* 0x000000ffff237224 */ /* 0x000fe400078e000a */
[----:B------:R-:W-:-:S07]  /*18860*/  IMAD.MOV.U32 R27, RZ, RZ, R8 ;  /* 0x000000ffff1b7224 */ /* 0x000fce00078e0008 */
.L_x_69949:
[----:B------:R-:W-:Y:S05]  /*18870*/  BSYNC B1 ;  /* 0x0000000000017941 */ /* 0x000fea0003800000 */
.L_x_69947:
        /* <DEDUP_REMOVED lines=16> */
.L_x_69951:
[----:B------:R-:W-:Y:S02]  /*18980*/  IMAD.MOV.U32 R10, RZ, RZ, R11 ;  /* 0x000000ffff0a7224 */ /* 0x000fe400078e000b */
[----:B------:R-:W-:Y:S02]  /*18990*/  IMAD.MOV.U32 R8, RZ, RZ, R3 ;  /* 0x000000ffff087224 */ /* 0x000fe400078e0003 */
[----:B------:R-:W-:Y:S02]  /*189a0*/  IMAD.MOV.U32 R11, RZ, RZ, R34 ;  /* 0x000000ffff0b7224 */ /* 0x000fe400078e0022 */
[----:B------:R-:W-:-:S07]  /*189b0*/  IMAD.MOV.U32 R3, RZ, RZ, R28 ;  /* 0x000000ffff037224 */ /* 0x000fce00078e001c */
.L_x_69952:
[----:B------:R-:W-:Y:S05]  /*189c0*/  BSYNC B1 ;  /* 0x0000000000017941 */ /* 0x000fea0003800000 */
.L_x_69950:
        /* <DEDUP_REMOVED lines=9> */
.L_x_69954:
[----:B------:R-:W-:Y:S02]  /*18a60*/  IMAD.MOV.U32 R17, RZ, RZ, R10 ;  /* 0x000000ffff117224 */ /* 0x000fe400078e000a */
[----:B------:R-:W-:Y:S02]  /*18a70*/  IMAD.MOV.U32 R26, RZ, RZ, R8 ;  /* 0x000000ffff1a7224 */ /* 0x000fe400078e0008 */
[----:B------:R-:W-:Y:S02]  /*18a80*/  IMAD.MOV.U32 R10, RZ, RZ, R24 ;  /* 0x000000ffff0a7224 */ /* 0x000fe400078e0018 */
[----:B------:R-:W-:-:S07]  /*18a90*/  IMAD.MOV.U32 R8, RZ, RZ, R22 ;  /* 0x000000ffff087224 */ /* 0x000fce00078e0016 */
.L_x_69955:
[----:B------:R-:W-:Y:S05]  /*18aa0*/  BSYNC B1 ;  /* 0x0000000000017941 */ /* 0x000fea0003800000 */
.L_x_69953:
        /* <DEDUP_REMOVED lines=9> */
.L_x_69957:
[----:B------:R-:W-:Y:S02]  /*18b40*/  IMAD.MOV.U32 R29, RZ, RZ, R17 ;  /* 0x000000ffff1d7224 */ /* 0x000fe400078e0011 */
[----:B------:R-:W-:Y:S02]  /*18b50*/  IMAD.MOV.U32 R22, RZ, RZ, R26 ;  /* 0x000000ffff167224 */ /* 0x000fe400078e001a */
[----:B------:R-:W-:Y:S02]  /*18b60*/  IMAD.MOV.U32 R17, RZ, RZ, R16 ;  /* 0x000000ffff117224 */ /* 0x000fe400078e0010 */
[----:B------:R-:W-:-:S07]  /*18b70*/  IMAD.MOV.U32 R26, RZ, RZ, R23 ;  /* 0x000000ffff1a7224 */ /* 0x000fce00078e0017 */
.L_x_69958:
[----:B------:R-:W-:Y:S05]  /*18b80*/  BSYNC B1 ;  /* 0x0000000000017941 */ /* 0x000fea0003800000 */
.L_x_69956:
        /* <DEDUP_REMOVED lines=9> */
.L_x_69960:
[----:B------:R-:W-:Y:S02]  /*18c20*/  IMAD.MOV.U32 R23, RZ, RZ, R29 ;  /* 0x000000ffff177224 */ /* 0x000fe400078e001d */
[----:B------:R-:W-:Y:S02]  /*18c30*/  IMAD.MOV.U32 R16, RZ, RZ, R22 ;  /* 0x000000ffff107224 */ /* 0x000fe400078e0016 */
[----:B------:R-:W-:Y:S02]  /*18c40*/  IMAD.MOV.U32 R29, RZ, RZ, R36 ;  /* 0x000000ffff1d7224 */ /* 0x000fe400078e0024 */
[----:B------:R-:W-:-:S07]  /*18c50*/  IMAD.MOV.U32 R22, RZ, RZ, R25 ;  /* 0x000000ffff167224 */ /* 0x000fce00078e0019 */
.L_x_69961:
[----:B------:R-:W-:Y:S05]  /*18c60*/  BSYNC B1 ;  /* 0x0000000000017941 */ /* 0x000fea0003800000 */
.L_x_69959:
        /* <DEDUP_REMOVED lines=9> */
.L_x_69963:
[----:B------:R-:W-:Y:S02]  /*18d00*/  IMAD.MOV.U32 R28, RZ, RZ, R23 ;  /* 0x000000ffff1c7224 */ /* 0x000fe400078e0017 */
[----:B------:R-:W-:Y:S02]  /*18d10*/  IMAD.MOV.U32 R24, RZ, RZ, R16 ;  /* 0x000000ffff187224 */ /* 0x000fe400078e0010 */
[----:B------:R-:W-:Y:S02]  /*18d20*/  IMAD.MOV.U32 R23, RZ, RZ, R32 ;  /* 0x000000ffff177224 */ /* 0x000fe400078e0020 */
[----:B------:R-:W-:-:S07]  /*18d30*/  IMAD.MOV.U32 R16, RZ, RZ, R33 ;  /* 0x000000ffff107224 */ /* 0x000fce00078e0021 */
.L_x_69964:
[----:B------:R-:W-:Y:S05]  /*18d40*/  BSYNC B1 ;  /* 0x0000000000017941 */ /* 0x000fea0003800000 */
.L_x_69962:
        /* <DEDUP_REMOVED lines=9> */
.L_x_69966:
[----:B------:R-:W-:Y:S02]  /*18de0*/  IMAD.MOV.U32 R32, RZ, RZ, R28 ;  /* 0x000000ffff207224 */ /* 0x000fe400078e001c */
[----:B------:R-:W-:Y:S02]  /*18df0*/  IMAD.MOV.U32 R25, RZ, RZ, R24 ;  /* 0x000000ffff197224 */ /* 0x000fe400078e0018 */
[----:B------:R-:W-:Y:S02]  /*18e00*/  IMAD.MOV.U32 R28, RZ, RZ, R35 ;  /* 0x000000ffff1c7224 */ /* 0x000fe400078e0023 */
[----:B------:R-:W-:-:S07]  /*18e10*/  IMAD.MOV.U32 R24, RZ, RZ, R27 ;  /* 0x000000ffff187224 */ /* 0x000fce00078e001b */
.L_x_69967:
[----:B------:R-:W-:Y:S05]  /*18e20*/  BSYNC B1 ;  /* 0x0000000000017941 */ /* 0x000fea0003800000 */
.L_x_69965:
        /* <DEDUP_REMOVED lines=9> */
.L_x_69969:
[----:B------:R-:W-:Y:S02]  /*18ec0*/  IMAD.MOV.U32 R33, RZ, RZ, R32 ;  /* 0x000000ffff217224 */ /* 0x000fe400078e0020 */
[----:B------:R-:W-:Y:S02]  /*18ed0*/  IMAD.MOV.U32 R27, RZ, RZ, R25 ;  /* 0x000000ffff1b7224 */ /* 0x000fe400078e0019 */
[----:B------:R-:W-:Y:S02]  /*18ee0*/  IMAD.MOV.U32 R32, RZ, RZ, R21 ;  /* 0x000000ffff207224 */ /* 0x000fe400078e0015 */
[----:B------:R-:W-:-:S07]  /*18ef0*/  IMAD.MOV.U32 R25, RZ, RZ, R20 ;  /* 0x000000ffff197224 */ /* 0x000fce00078e0014 */
.L_x_69970:
[----:B------:R-:W-:Y:S05]  /*18f00*/  BSYNC B1 ;  /* 0x0000000000017941 */ /* 0x000fea0003800000 */
.L_x_69968:
        /* <DEDUP_REMOVED lines=16> */
.L_x_69972:
[----:B------:R-:W-:Y:S02]  /*19010*/  IMAD.MOV.U32 R20, RZ, RZ, R11 ;  /* 0x000000ffff147224 */ /* 0x000fe400078e000b */
[----:B------:R-:W-:Y:S01]  /*19020*/  IMAD.MOV.U32 R18, RZ, RZ, R3 ;  /* 0x000000ffff127224 */ /* 0x000fe200078e0003 */
[----:B------:R-:W-:Y:S01]  /*19030*/  MOV R3, R8 ;  /* 0x0000000800037202 */ /* 0x000fe20000000f00 */
[----:B------:R-:W-:-:S07]  /*19040*/  IMAD.MOV.U32 R11, RZ, RZ, R10 ;  /* 0x000000ffff0b7224 */ /* 0x000fce00078e000a */
.L_x_69973:
[----:B------:R-:W-:Y:S05]  /*19050*/  BSYNC B1 ;  /* 0x0000000000017941 */ /* 0x000fea0003800000 */
.L_x_69971:
        /* <DEDUP_REMOVED lines=9> */
.L_x_69975:
[----:B------:R-:W-:Y:S02]  /*190f0*/  IMAD.MOV.U32 R8, RZ, RZ, R20 ;  /* 0x000000ffff087224 */ /* 0x000fe400078e0014 */
[----:B------:R-:W-:Y:S01]  /*19100*/  IMAD.MOV.U32 R21, RZ, RZ, R18 ;  /* 0x000000ffff157224 */ /* 0x000fe200078e0012 */
[----:B------:R-:W-:Y:S01]  /*19110*/  MOV R18, R26 ;  /* 0x0000001a00127202 */ /* 0x000fe20000000f00 */
[----:B------:R-:W-:-:S07]  /*19120*/  IMAD.MOV.U32 R20, RZ, RZ, R17 ;  /* 0x000000ffff147224 */ /* 0x000fce00078e0011 */
.L_x_69976:
[----:B------:R-:W-:Y:S05]  /*19130*/  BSYNC B1 ;  /* 0x0000000000017941 */ /* 0x000fea0003800000 */
.L_x_69974:
        /* <DEDUP_REMOVED lines=9> */
.L_x_69978:
[----:B------:R-:W-:Y:S02]  /*191d0*/  IMAD.MOV.U32 R10, RZ, RZ, R8 ;  /* 0x000000ffff0a7224 */ /* 0x000fe400078e0008 */
[----:B------:R-:W-:Y:S01]  /*191e0*/  IMAD.MOV.U32 R17, RZ, RZ, R21 ;  /* 0x000000ffff117224 */ /* 0x000fe200078e0015 */
[----:B------:R-:W-:Y:S01]  /*191f0*/  MOV R21, R22 ;  /* 0x0000001600157202 */ /* 0x000fe20000000f00 */
[----:B------:R-:W-:-:S07]  /*19200*/  IMAD.MOV.U32 R8, RZ, RZ, R29 ;  /* 0x000000ffff087224 */ /* 0x000fce00078e001d */
.L_x_69979:
[----:B------:R-:W-:Y:S05]  /*19210*/  BSYNC B1 ;  /* 0x0000000000017941 */ /* 0x000fea0003800000 */
.L_x_69977:
        /* <DEDUP_REMOVED lines=9> */
.L_x_69981:
[----:B------:R-:W-:Y:S02]  /*192b0*/  IMAD.MOV.U32 R35, RZ, RZ, R10 ;  /* 0x000000ffff237224 */ /* 0x000fe400078e000a */
[----:B------:R-:W-:Y:S01]  /*192c0*/  IMAD.MOV.U32 R29, RZ, RZ, R17 ;  /* 0x000000ffff1d7224 */ /* 0x000fe200078e0011 */
[----:B------:R-:W-:Y:S01]  /*192d0*/  MOV R17, R16 ;  /* 0x0000001000117202 */ /* 0x000fe20000000f00 */
[----:B------:R-:W-:-:S07]  /*192e0*/  IMAD.MOV.U32 R10, RZ, RZ, R23 ;  /* 0x000000ffff0a7224 */ /* 0x000fce00078e0017 */
.L_x_69982:
[----:B------:R-:W-:Y:S05]  /*192f0*/  BSYNC B1 ;  /* 0x0000000000017941 */ /* 0x000fea0003800000 */
.L_x_69980:
        /* <DEDUP_REMOVED lines=9> */
.L_x_69984:
[----:B------:R-:W-:Y:S02]  /*19390*/  IMAD.MOV.U32 R23, RZ, RZ, R35 ;  /* 0x000000ffff177224 */ /* 0x000fe400078e0023 */
[----:B------:R-:W-:Y:S01]  /*193a0*/  IMAD.MOV.U32 R16, RZ, RZ, R29 ;  /* 0x000000ffff107224 */ /* 0x000fe200078e001d */
[----:B------:R-:W-:Y:S01]  /*193b0*/  MOV R29, R24 ;  /* 0x00000018001d7202 */ /* 0x000fe20000000f00 */
[----:B------:R-:W-:-:S07]  /*193c0*/  IMAD.MOV.U32 R35, RZ, RZ, R28 ;  /* 0x000000ffff237224 */ /* 0x000fce00078e001c */
.L_x_69985:
[----:B------:R-:W-:Y:S05]  /*193d0*/  BSYNC B1 ;  /* 0x0000000000017941 */ /* 0x000fea0003800000 */
.L_x_69983:
        /* <DEDUP_REMOVED lines=9> */
.L_x_69987:
[----:B------:R-:W-:Y:S02]  /*19470*/  IMAD.MOV.U32 R24, RZ, RZ, R23 ;  /* 0x000000ffff187224 */ /* 0x000fe400078e0017 */
[----:B------:R-:W-:Y:S01]  /*19480*/  IMAD.MOV.U32 R22, RZ, RZ, R16 ;  /* 0x000000ffff167224 */ /* 0x000fe200078e0010 */
[----:B------:R-:W-:Y:S01]  /*19490*/  MOV R16, R25 ;  /* 0x0000001900107202 */ /* 0x000fe20000000f00 */
[----:B------:R-:W-:-:S07]  /*194a0*/  IMAD.MOV.U32 R23, RZ, RZ, R32 ;  /* 0x000000ffff177224 */ /* 0x000fce00078e0020 */
.L_x_69988:
[----:B------:R-:W-:Y:S05]  /*194b0*/  BSYNC B1 ;  /* 0x0000000000017941 */ /* 0x000fea0003800000 */
.L_x_69986:
        /* <DEDUP_REMOVED lines=9> */
.L_x_69990:
[----:B------:R-:W-:Y:S02]  /*19550*/  IMAD.MOV.U32 R26, RZ, RZ, R24 ;  /* 0x000000ffff1a7224 */ /* 0x000fe400078e0018 */
[----:B------:R-:W-:Y:S01]  /*19560*/  IMAD.MOV.U32 R25, RZ, RZ, R22 ;  /* 0x000000ffff197224 */ /* 0x000fe200078e0016 */
[----:B------:R-:W-:Y:S01]  /*19570*/  MOV R22, R27 ;  /* 0x0000001b00167202 */ /* 0x000fe20000000f00 */
[----:B------:R-:W-:-:S07]  /*19580*/  IMAD.MOV.U32 R24, RZ, RZ, R33 ;  /* 0x000000ffff187224 */ /* 0x000fce00078e0021 */
.L_x_69991:
[----:B------:R-:W-:Y:S05]  /*19590*/  BSYNC B1 ;  /* 0x0000000000017941 */ /* 0x000fea0003800000 */
.L_x_69989:
        /* <DEDUP_REMOVED lines=16> */
.L_x_69993:
[----:B------:R-:W-:Y:S01]  /*196a0*/  IMAD.MOV.U32 R19, RZ, RZ, R11 ;  /* 0x000000ffff137224 */ /* 0x000fe200078e000b */
[----:B------:R-:W-:Y:S01]  /*196b0*/  MOV R28, R3 ;  /* 0x00000003001c7202 */ /* 0x000fe20000000f00 */
[----:B------:R-:W-:Y:S02]  /*196c0*/  IMAD.MOV.U32 R11, RZ, RZ, R20 ;  /* 0x000000ffff0b7224 */ /* 0x000fe400078e0014 */
[----:B------:R-:W-:-:S07]  /*196d0*/  IMAD.MOV.U32 R3, RZ, RZ, R18 ;  /* 0x000000ffff037224 */ /* 0x000fce00078e0012 */
.L_x_69994:
[----:B------:R-:W-:Y:S05]  /*196e0*/  BSYNC B1 ;  /* 0x0000000000017941 */ /* 0x000fea0003800000 */
.L_x_69992:
        /* <DEDUP_REMOVED lines=9> */
.L_x_69996:
[----:B------:R-:W-:Y:S01]  /*19780*/  IMAD.MOV.U32 R27, RZ, RZ, R19 ;  /* 0x000000ffff1b7224 */ /* 0x000fe200078e0013 */
[----:B------:R-:W-:Y:S01]  /*19790*/  MOV R18, R28 ;  /* 0x0000001c00127202 */ /* 0x000fe20000000f00 */
[----:B------:R-:W-:Y:S02]  /*197a0*/  IMAD.MOV.U32 R19, RZ, RZ, R8 ;  /* 0x000000ffff137224 */ /* 0x000fe400078e0008 */
[----:B------:R-:W-:-:S07]  /*197b0*/  IMAD.MOV.U32 R28, RZ, RZ, R21 ;  /* 0x000000ffff1c7224 */ /* 0x000fce00078e0015 */
.L_x_69997:
[----:B------:R-:W-:Y:S05]  /*197c0*/  BSYNC B1 ;  /* 0x0000000000017941 */ /* 0x000fea0003800000 */
.L_x_69995:
        /* <DEDUP_REMOVED lines=9> */
.L_x_69999:
[----:B------:R-:W-:Y:S01]  /*19860*/  IMAD.MOV.U32 R8, RZ, RZ, R27 ;  /* 0x000000ffff087224 */ /* 0x000fe200078e001b */
[----:B------:R-:W-:Y:S01]  /*19870*/  MOV R20, R18 ;  /* 0x0000001200147202 */ /* 0x000fe20000000f00 */
[----:B------:R-:W-:Y:S02]  /*19880*/  IMAD.MOV.U32 R27, RZ, RZ, R10 ;  /* 0x000000ffff1b7224 */ /* 0x000fe400078e000a */
[----:B------:R-:W-:-:S07]  /*19890*/  IMAD.MOV.U32 R18, RZ, RZ, R17 ;  /* 0x000000ffff127224 */ /* 0x000fce00078e0011 */
.L_x_70000:
[----:B------:R-:W-:Y:S05]  /*198a0*/  BSYNC B1 ;  /* 0x0000000000017941 */ /* 0x000fea0003800000 */
.L_x_69998:
        /* <DEDUP_REMOVED lines=9> */
.L_x_70002:
[----:B------:R-:W-:Y:S01]  /*19940*/  IMAD.MOV.U32 R10, RZ, RZ, R8 ;  /* 0x000000ffff0a7224 */ /* 0x000fe200078e0008 */
[----:B------:R-:W-:Y:S01]  /*19950*/  MOV R17, R20 ;  /* 0x0000001400117202 */ /* 0x000fe20000000f00 */
[----:B------:R-:W-:Y:S02]  /*19960*/  IMAD.MOV.U32 R8, RZ, RZ, R35 ;  /* 0x000000ffff087224 */ /* 0x000fe400078e0023 */
[----:B------:R-:W-:-:S07]  /*19970*/  IMAD.MOV.U32 R20, RZ, RZ, R29 ;  /* 0x000000ffff147224 */ /* 0x000fce00078e001d */
.L_x_70003:
[----:B------:R-:W-:Y:S05]  /*19980*/  BSYNC B1 ;  /* 0x0000000000017941 */ /* 0x000fea0003800000 */
.L_x_70001:
        /* <DEDUP_REMOVED lines=9> */
.L_x_70005:
[----:B------:R-:W-:Y:S01]  /*19a20*/  IMAD.MOV.U32 R21, RZ, RZ, R10 ;  /* 0x000000ffff157224 */ /* 0x000fe200078e000a */
[----:B------:R-:W-:Y:S01]  /*19a30*/  MOV R29, R17 ;  /* 0x00000011001d7202 */ /* 0x000fe20000000f00 */
[----:B------:R-:W-:Y:S02]  /*19a40*/  IMAD.MOV.U32 R10, RZ, RZ, R23 ;  /* 0x000000ffff0a7224 */ /* 0x000fe400078e0017 */
[----:B------:R-:W-:-:S07]  /*19a50*/  IMAD.MOV.U32 R17, RZ, RZ, R16 ;  /* 0x000000ffff117224 */ /* 0x000fce00078e0010 */
.L_x_70006:
[----:B------:R-:W-:Y:S05]  /*19a60*/  BSYNC B1 ;  /* 0x0000000000017941 */ /* 0x000fea0003800000 */
.L_x_70004:
        /* <DEDUP_REMOVED lines=9> */
.L_x_70008:
[----:B------:R-:W-:Y:S01]  /*19b00*/  IMAD.MOV.U32 R23, RZ, RZ, R21 ;  /* 0x000000ffff177224 */ /* 0x000fe200078e0015 */
[----:B------:R-:W-:Y:S01]  /*19b10*/  MOV R16, R29 ;  /* 0x0000001d00107202 */ /* 0x000fe20000000f00 */
[----:B------:R-:W-:Y:S02]  /*19b20*/  IMAD.MOV.U32 R21, RZ, RZ, R24 ;  /* 0x000000ffff157224 */ /* 0x000fe400078e0018 */
[----:B------:R-:W-:-:S07]  /*19b30*/  IMAD.MOV.U32 R29, RZ, RZ, R22 ;  /* 0x000000ffff1d7224 */ /* 0x000fce00078e0016 */
.L_x_70009:
[----:B------:R-:W-:Y:S05]  /*19b40*/  BSYNC B1 ;  /* 0x0000000000017941 */ /* 0x000fea0003800000 */
.L_x_70007:
        /* <DEDUP_REMOVED lines=9> */
.L_x_70011:
[----:B------:R-:W-:Y:S01]  /*19be0*/  IMAD.MOV.U32 R22, RZ, RZ, R23 ;  /* 0x000000ffff167224 */ /* 0x000fe200078e0017 */
[----:B------:R-:W-:Y:S01]  /*19bf0*/  MOV R24, R16 ;  /* 0x0000001000187202 */ /* 0x000fe20000000f00 */
[----:B------:R-:W-:Y:S02]  /*19c00*/  IMAD.MOV.U32 R23, RZ, RZ, R26 ;  /* 0x000000ffff177224 */ /* 0x000fe400078e001a */
[----:B------:R-:W-:-:S07]  /*19c10*/  IMAD.MOV.U32 R16, RZ, RZ, R25 ;  /* 0x000000ffff107224 */ /* 0x000fce00078e0019 */
.L_x_70012:
[----:B------:R-:W-:Y:S05]  /*19c20*/  BSYNC B1 ;  /* 0x0000000000017941 */ /* 0x000fea0003800000 */
.L_x_70010:
        /* <DEDUP_REMOVED lines=16> */
.L_x_70014:
[----:B------:R-:W-:Y:S02]  /*19d30*/  IMAD.MOV.U32 R4, RZ, RZ, R11 ;  /* 0x000000ffff047224 */ /* 0x000fe400078e000b */
[----:B------:R-:W-:Y:S02]  /*19d40*/  IMAD.MOV.U32 R12, RZ, RZ, R3 ;  /* 0x000000ffff0c7224 */ /* 0x000fe400078e0003 */
[----:B------:R-:W-:Y:S02]  /*19d50*/  IMAD.MOV.U32 R11, RZ, RZ, R19 ;  /* 0x000000ffff0b7224 */ /* 0x000fe400078e0013 */
[----:B------:R-:W-:-:S07]  /*19d60*/  IMAD.MOV.U32 R3, RZ, RZ, R28 ;  /* 0x000000ffff037224 */ /* 0x000fce00078e001c */
.L_x_70015:
[----:B------:R-:W-:Y:S05]  /*19d70*/  BSYNC B1 ;  /* 0x0000000000017941 */ /* 0x000fea0003800000 */
.L_x_70013:
        /* <DEDUP_REMOVED lines=9> */
.L_x_70017:
[----:B------:R-:W-:Y:S02]  /*19e10*/  IMAD.MOV.U32 R19, RZ, RZ, R4 ;  /* 0x000000ffff137224 */ /* 0x000fe400078e0004 */
[----:B------:R-:W-:Y:S02]  /*19e20*/  IMAD.MOV.U32 R25, RZ, RZ, R12 ;  /* 0x000000ffff197224 */ /* 0x000fe400078e000c */
[----:B------:R-:W-:Y:S02]  /*19e30*/  IMAD.MOV.U32 R4, RZ, RZ, R27 ;  /* 0x000000ffff047224 */ /* 0x000fe400078e001b */
[----:B------:R-:W-:-:S07]  /*19e40*/  IMAD.MOV.U32 R12, RZ, RZ, R18 ;  /* 0x000000ffff0c7224 */ /* 0x000fce00078e0012 */
.L_x_70018:
[----:B------:R-:W-:Y:S05]  /*19e50*/  BSYNC B1 ;  /* 0x0000000000017941 */ /* 0x000fea0003800000 */
.L_x_70016:
        /* <DEDUP_REMOVED lines=9> */
.L_x_70020:
[----:B------:R-:W-:Y:S02]  /*19ef0*/  IMAD.MOV.U32 R27, RZ, RZ, R19 ;  /* 0x000000ffff1b7224 */ /* 0x000fe400078e0013 */
[----:B------:R-:W-:Y:S02]  /*19f00*/  IMAD.MOV.U32 R18, RZ, RZ, R25 ;  /* 0x000000ffff127224 */ /* 0x000fe400078e0019 */
[----:B------:R-:W-:Y:S02]  /*19f10*/  IMAD.MOV.U32 R19, RZ, RZ, R8 ;  /* 0x000000ffff137224 */ /* 0x000fe400078e0008 */
[----:B------:R-:W-:-:S07]  /*19f20*/  IMAD.MOV.U32 R25, RZ, RZ, R20 ;  /* 0x000000ffff197224 */ /* 0x000fce00078e0014 */
.L_x_70021:
[----:B------:R-:W-:Y:S05]  /*19f30*/  BSYNC B1 ;  /* 0x0000000000017941 */ /* 0x000fea0003800000 */
.L_x_70019:
        /* <DEDUP_REMOVED lines=9> */
.L_x_70023:
[----:B------:R-:W-:Y:S02]  /*19fd0*/  IMAD.MOV.U32 R8, RZ, RZ, R27 ;  /* 0x000000ffff087224 */ /* 0x000fe400078e001b */
[----:B------:R-:W-:Y:S02]  /*19fe0*/  IMAD.MOV.U32 R20, RZ, RZ, R18 ;  /* 0x000000ffff147224 */ /* 0x000fe400078e0012 */
[----:B------:R-:W-:Y:S02]  /*19ff0*/  IMAD.MOV.U32 R27, RZ, RZ, R10 ;  /* 0x000000ffff1b7224 */ /* 0x000fe400078e000a */
[----:B------:R-:W-:-:S07]  /*1a000*/  IMAD.MOV.U32 R18, RZ, RZ, R17 ;  /* 0x000000ffff127224 */ /* 0x000fce00078e0011 */
.L_x_70024:
[----:B------:R-:W-:Y:S05]  /*1a010*/  BSYNC B1 ;  /* 0x0000000000017941 */ /* 0x000fea0003800000 */
.L_x_70022:
        /* <DEDUP_REMOVED lines=9> */
.L_x_70026:
[----:B------:R-:W-:Y:S02]  /*1a0b0*/  IMAD.MOV.U32 R10, RZ, RZ, R8 ;  /* 0x000000ffff0a7224 */ /* 0x000fe400078e0008 */
[----:B------:R-:W-:Y:S02]  /*1a0c0*/  IMAD.MOV.U32 R17, RZ, RZ, R20 ;  /* 0x000000ffff117224 */ /* 0x000fe400078e0014 */
[----:B------:R-:W-:Y:S02]  /*1a0d0*/  IMAD.MOV.U32 R8, RZ, RZ, R21 ;  /* 0x000000ffff087224 */ /* 0x000fe400078e0015 */
[----:B------:R-:W-:-:S07]  /*1a0e0*/  IMAD.MOV.U32 R20, RZ, RZ, R29 ;  /* 0x000000ffff147224 */ /* 0x000fce00078e001d */
.L_x_70027:
[----:B------:R-:W-:Y:S05]  /*1a0f0*/  BSYNC B1 ;  /* 0x0000000000017941 */ /* 0x000fea0003800000 */
.L_x_70025:
        /* <DEDUP_REMOVED lines=9> */
.L_x_70029:
[----:B------:R-:W-:Y:S02]  /*1a190*/  IMAD.MOV.U32 R21, RZ, RZ, R10 ;  /* 0x000000ffff157224 */ /* 0x000fe400078e000a */
[----:B------:R-:W-:Y:S02]  /*1a1a0*/  IMAD.MOV.U32 R29, RZ, RZ, R17 ;  /* 0x000000ffff1d7224 */ /* 0x000fe400078e0011 */
[----:B------:R-:W-:Y:S02]  /*1a1b0*/  IMAD.MOV.U32 R10, RZ, RZ, R23 ;  /* 0x000000ffff0a7224 */ /* 0x000fe400078e0017 */
[----:B------:R-:W-:-:S07]  /*1a1c0*/  IMAD.MOV.U32 R17, RZ, RZ, R16 ;  /* 0x000000ffff117224 */ /* 0x000fce00078e0010 */
.L_x_70030:
[----:B------:R-:W-:Y:S05]  /*1a1d0*/  BSYNC B1 ;  /* 0x0000000000017941 */ /* 0x000fea0003800000 */
.L_x_70028:
        /* <DEDUP_REMOVED lines=9> */
.L_x_70032:
[----:B------:R-:W-:Y:S02]  /*1a270*/  IMAD.MOV.U32 R16, RZ, RZ, R21 ;  /* 0x000000ffff107224 */ /* 0x000fe400078e0015 */
[----:B------:R-:W-:Y:S02]  /*1a280*/  IMAD.MOV.U32 R23, RZ, RZ, R29 ;  /* 0x000000ffff177224 */ /* 0x000fe400078e001d */
[----:B------:R-:W-:Y:S02]  /*1a290*/  IMAD.MOV.U32 R21, RZ, RZ, R22 ;  /* 0x000000ffff157224 */ /* 0x000fe400078e0016 */
[----:B------:R-:W-:-:S07]  /*1a2a0*/  IMAD.MOV.U32 R29, RZ, RZ, R24 ;  /* 0x000000ffff1d7224 */ /* 0x000fce00078e0018 */
.L_x_70033:
[----:B------:R-:W-:Y:S05]  /*1a2b0*/  BSYNC B1 ;  /* 0x0000000000017941 */ /* 0x000fea0003800000 */
.L_x_70031:
        /* <DEDUP_REMOVED lines=16> */
.L_x_70035:
[----:B------:R-:W-:Y:S02]  /*1a3c0*/  IMAD.MOV.U32 R22, RZ, RZ, R11 ;  /* 0x000000ffff167224 */ /* 0x000fe400078e000b */
[----:B------:R-:W-:Y:S01]  /*1a3d0*/  IMAD.MOV.U32 R24, RZ, RZ, R3 ;  /* 0x000000ffff187224 */ /* 0x000fe200078e0003 */
[----:B------:R-:W-:Y:S01]  /*1a3e0*/  MOV R3, R12 ;  /* 0x0000000c00037202 */ /* 0x000fe20000000f00 */
[----:B------:R-:W-:-:S07]  /*1a3f0*/  IMAD.MOV.U32 R11, RZ, RZ, R4 ;  /* 0x000000ffff0b7224 */ /* 0x000fce00078e0004 */
.L_x_70036:
[----:B------:R-:W-:Y:S05]  /*1a400*/  BSYNC B1 ;  /* 0x0000000000017941 */ /* 0x000fea0003800000 */
.L_x_70034:
        /* <DEDUP_REMOVED lines=9> */
.L_x_70038:
[----:B------:R-:W-:Y:S02]  /*1a4a0*/  IMAD.MOV.U32 R4, RZ, RZ, R22 ;  /* 0x000000ffff047224 */ /* 0x000fe400078e0016 */
[----:B------:R-:W-:Y:S01]  /*1a4b0*/  IMAD.MOV.U32 R5, RZ, RZ, R24 ;  /* 0x000000ffff057224 */ /* 0x000fe200078e0018 */
[----:B------:R-:W-:Y:S01]  /*1a4c0*/  MOV R24, R25 ;  /* 0x0000001900187202 */ /* 0x000fe20000000f00 */
[----:B------:R-:W-:-:S07]  /*1a4d0*/  IMAD.MOV.U32 R22, RZ, RZ, R19 ;  /* 0x000000ffff167224 */ /* 0x000fce00078e0013 */
.L_x_70039:
[----:B------:R-:W-:Y:S05]  /*1a4e0*/  BSYNC B1 ;  /* 0x0000000000017941 */ /* 0x000fea0003800000 */
.L_x_70037:
        /* <DEDUP_REMOVED lines=9> */
.L_x_70041:
[----:B------:R-:W-:Y:S02]  /*1a580*/  IMAD.MOV.U32 R13, RZ, RZ, R4 ;  /* 0x000000ffff0d7224 */ /* 0x000fe400078e0004 */
[----:B------:R-:W-:Y:S01]  /*1a590*/  IMAD.MOV.U32 R19, RZ, RZ, R5 ;  /* 0x000000ffff137224 */ /* 0x000fe200078e0005 */
[----:B------:R-:W-:Y:S01]  /*1a5a0*/  MOV R5, R18 ;  /* 0x0000001200057202 */ /* 0x000fe20000000f00 */
[----:B------:R-:W-:-:S07]  /*1a5b0*/  IMAD.MOV.U32 R4, RZ, RZ, R27 ;  /* 0x000000ffff047224 */ /* 0x000fce00078e001b */
.L_x_70042:
[----:B------:R-:W-:Y:S05]  /*1a5c0*/  BSYNC B1 ;  /* 0x0000000000017941 */ /* 0x000fea0003800000 */
.L_x_70040:
        /* <DEDUP_REMOVED lines=9> */
.L_x_70044:
[----:B------:R-:W-:Y:S02]  /*1a660*/  IMAD.MOV.U32 R25, RZ, RZ, R13 ;  /* 0x000000ffff197224 */ /* 0x000fe400078e000d */
[----:B------:R-:W-:Y:S01]  /*1a670*/  IMAD.MOV.U32 R12, RZ, RZ, R19 ;  /* 0x000000ffff0c7224 */ /* 0x000fe200078e0013 */
[----:B------:R-:W-:Y:S01]  /*1a680*/  MOV R19, R20 ;  /* 0x0000001400137202 */ /* 0x000fe20000000f00 */
[----:B------:R-:W-:-:S07]  /*1a690*/  IMAD.MOV.U32 R13, RZ, RZ, R8 ;  /* 0x000000ffff0d7224 */ /* 0x000fce00078e0008 */
.L_x_70045:
[----:B------:R-:W-:Y:S05]  /*1a6a0*/  BSYNC B1 ;  /* 0x0000000000017941 */ /* 0x000fea0003800000 */
.L_x_70043:
        /* <DEDUP_REMOVED lines=9> */
.L_x_70047:
[----:B------:R-:W-:Y:S02]  /*1a740*/  IMAD.MOV.U32 R8, RZ, RZ, R25 ;  /* 0x000000ffff087224 */ /* 0x000fe400078e0019 */
[----:B------:R-:W-:Y:S01]  /*1a750*/  IMAD.MOV.U32 R18, RZ, RZ, R12 ;  /* 0x000000ffff127224 */ /* 0x000fe200078e000c */
[----:B------:R-:W-:Y:S01]  /*1a760*/  MOV R12, R17 ;  /* 0x00000011000c7202 */ /* 0x000fe20000000f00 */
[----:B------:R-:W-:-:S07]  /*1a770*/  IMAD.MOV.U32 R25, RZ, RZ, R10 ;  /* 0x000000ffff197224 */ /* 0x000fce00078e000a */
.L_x_70048:
[----:B------:R-:W-:Y:S05]  /*1a780*/  BSYNC B1 ;  /* 0x0000000000017941 */ /* 0x000fea0003800000 */
.L_x_70046:
        /* <DEDUP_REMOVED lines=9> */
.L_x_70050:
[----:B------:R-:W-:Y:S02]  /*1a820*/  IMAD.MOV.U32 R17, RZ, RZ, R8 ;  /* 0x000000ffff117224 */ /* 0x000fe400078e0008 */
[----:B------:R-:W-:Y:S01]  /*1a830*/  IMAD.MOV.U32 R10, RZ, RZ, R18 ;  /* 0x000000ffff0a7224 */ /* 0x000fe200078e0012 */
[----:B------:R-:W-:Y:S01]  /*1a840*/  MOV R18, R29 ;  /* 0x0000001d00127202 */ /* 0x000fe20000000f00 */
[----:B------:R-:W-:-:S07]  /*1a850*/  IMAD.MOV.U32 R8, RZ, RZ, R21 ;  /* 0x000000ffff087224 */ /* 0x000fce00078e0015 */
.L_x_70051:
[----:B------:R-:W-:Y:S05]  /*1a860*/  BSYNC B1 ;  /* 0x0000000000017941 */ /* 0x000fea0003800000 */
.L_x_70049:
        /* <DEDUP_REMOVED lines=9> */
.L_x_70053:
[----:B------:R-:W-:Y:S02]  /*1a900*/  IMAD.MOV.U32 R20, RZ, RZ, R17 ;  /* 0x000000ffff147224 */ /* 0x000fe400078e0011 */
[----:B------:R-:W-:Y:S01]  /*1a910*/  IMAD.MOV.U32 R21, RZ, RZ, R10 ;  /* 0x000000ffff157224 */ /* 0x000fe200078e000a */
[----:B------:R-:W-:Y:S01]  /*1a920*/  MOV R10, R23 ;  /* 0x00000017000a7202 */ /* 0x000fe20000000f00 */
[----:B------:R-:W-:-:S07]  /*1a930*/  IMAD.MOV.U32 R17, RZ, RZ, R16 ;  /* 0x000000ffff117224 */ /* 0x000fce00078e0010 */
.L_x_70054:
[----:B------:R-:W-:Y:S05]  /*1a940*/  BSYNC B1 ;  /* 0x0000000000017941 */ /* 0x000fea0003800000 */
.L_x_70052:
        /* <DEDUP_REMOVED lines=16> */
.L_x_70056:
[----:B------:R-:W-:Y:S01]  /*1aa50*/  IMAD.MOV.U32 R6, RZ, RZ, R11 ;  /* 0x000000ffff067224 */ /* 0x000fe200078e000b */
[----:B------:R-:W-:Y:S01]  /*1aa60*/  MOV R14, R3 ;  /* 0x00000003000e7202 */ /* 0x000fe20000000f00 */
[----:B------:R-:W-:Y:S02]  /*1aa70*/  IMAD.MOV.U32 R11, RZ, RZ, R22 ;  /* 0x000000ffff0b7224 */ /* 0x000fe400078e0016 */
[----:B------:R-:W-:-:S07]  /*1aa80*/  IMAD.MOV.U32 R3, RZ, RZ, R24 ;  /* 0x000000ffff037224 */ /* 0x000fce00078e0018 */
.L_x_70057:
[----:B------:R-:W-:Y:S05]  /*1aa90*/  BSYNC B1 ;  /* 0x0000000000017941 */ /* 0x000fea0003800000 */
.L_x_70055:
        /* <DEDUP_REMOVED lines=9> */
.L_x_70059:
[----:B------:R-:W-:Y:S01]  /*1ab30*/  IMAD.MOV.U32 R16, RZ, RZ, R6 ;  /* 0x000000ffff107224 */ /* 0x000fe200078e0006 */
[----:B------:R-:W-:Y:S01]  /*1ab40*/  MOV R22, R14 ;  /* 0x0000000e00167202 */ /* 0x000fe20000000f00 */
[----:B------:R-:W-:Y:S02]  /*1ab50*/  IMAD.MOV.U32 R6, RZ, RZ, R4 ;  /* 0x000000ffff067224 */ /* 0x000fe400078e0004 */
[----:B------:R-:W-:-:S07]  /*1ab60*/  IMAD.MOV.U32 R14, RZ, RZ, R5 ;  /* 0x000000ffff0e7224 */ /* 0x000fce00078e0005 */
.L_x_70060:
[----:B------:R-:W-:Y:S05]  /*1ab70*/  BSYNC B1 ;  /* 0x0000000000017941 */ /* 0x000fea0003800000 */
.L_x_70058:
        /* <DEDUP_REMOVED lines=9> */
.L_x_70062:
[----:B------:R-:W-:Y:S01]  /*1ac10*/  IMAD.MOV.U32 R4, RZ, RZ, R16 ;  /* 0x000000ffff047224 */ /* 0x000fe200078e0010 */
[----:B------:R-:W-:Y:S01]  /*1ac20*/  MOV R5, R22 ;  /* 0x0000001600057202 */ /* 0x000fe20000000f00 */
[----:B------:R-:W-:Y:S02]  /*1ac30*/  IMAD.MOV.U32 R16, RZ, RZ, R13 ;  /* 0x000000ffff107224 */ /* 0x000fe400078e000d */
[----:B------:R-:W-:-:S07]  /*1ac40*/  IMAD.MOV.U32 R22, RZ, RZ, R19 ;  /* 0x000000ffff167224 */ /* 0x000fce00078e0013 */
.L_x_70063:
[----:B------:R-:W-:Y:S05]  /*1ac50*/  BSYNC B1 ;  /* 0x0000000000017941 */ /* 0x000fea0003800000 */
.L_x_70061:
        /* <DEDUP_REMOVED lines=9> */
.L_x_70065:
[----:B------:R-:W-:Y:S01]  /*1acf0*/  IMAD.MOV.U32 R13, RZ, RZ, R4 ;  /* 0x000000ffff0d7224 */ /* 0x000fe200078e0004 */
[----:B------:R-:W-:Y:S01]  /*1ad00*/  MOV R19, R5 ;  /* 0x0000000500137202 */ /* 0x000fe20000000f00 */
[----:B------:R-:W-:Y:S02]  /*1ad10*/  IMAD.MOV.U32 R4, RZ, RZ, R25 ;  /* 0x000000ffff047224 */ /* 0x000fe400078e0019 */
[----:B------:R-:W-:-:S07]  /*1ad20*/  IMAD.MOV.U32 R5, RZ, RZ, R12 ;  /* 0x000000ffff057224 */ /* 0x000fce00078e000c */
.L_x_70066:
[----:B------:R-:W-:Y:S05]  /*1ad30*/  BSYNC B1 ;  /* 0x0000000000017941 */ /* 0x000fea0003800000 */
.L_x_70064:
        /* <DEDUP_REMOVED lines=9> */
.L_x_70068:
[----:B------:R-:W-:Y:S01]  /*1add0*/  IMAD.MOV.U32 R12, RZ, RZ, R13 ;  /* 0x000000ffff0c7224 */ /* 0x000fe200078e000d */
[----:B------:R-:W-:Y:S01]  /*1ade0*/  MOV R23, R19 ;  /* 0x0000001300177202 */ /* 0x000fe20000000f00 */
[----:B------:R-:W-:Y:S02]  /*1adf0*/  IMAD.MOV.U32 R13, RZ, RZ, R8 ;  /* 0x000000ffff0d7224 */ /* 0x000fe400078e0008 */
[----:B------:R-:W-:-:S07]  /*1ae00*/  IMAD.MOV.U32 R19, RZ, RZ, R18 ;  /* 0x000000ffff137224 */ /* 0x000fce00078e0012 */
.L_x_70069:
[----:B------:R-:W-:Y:S05]  /*1ae10*/  BSYNC B1 ;  /* 0x0000000000017941 */ /* 0x000fea0003800000 */
.L_x_70067:
        /* <DEDUP_REMOVED lines=9> */
.L_x_70071:
[----:B------:R-:W-:Y:S01]  /*1aeb0*/  IMAD.MOV.U32 R8, RZ, RZ, R12 ;  /* 0x000000ffff087224 */ /* 0x000fe200078e000c */
[----:B------:R-:W-:Y:S01]  /*1aec0*/  MOV R18, R23 ;  /* 0x0000001700127202 */ /* 0x000fe20000000f00 */
[----:B------:R-:W-:Y:S02]  /*1aed0*/  IMAD.MOV.U32 R12, RZ, RZ, R17 ;  /* 0x000000ffff0c7224 */ /* 0x000fe400078e0011 */
[----:B------:R-:W-:-:S07]  /*1aee0*/  IMAD.MOV.U32 R23, RZ, RZ, R10 ;  /* 0x000000ffff177224 */ /* 0x000fce00078e000a */
.L_x_70072:
[----:B------:R-:W-:Y:S05]  /*1aef0*/  BSYNC B1 ;  /* 0x0000000000017941 */ /* 0x000fea0003800000 */
.L_x_70070:
        /* <DEDUP_REMOVED lines=9> */
.L_x_70074:
[----:B------:R-:W-:Y:S01]  /*1af90*/  IMAD.MOV.U32 R24, RZ, RZ, R8 ;  /* 0x000000ffff187224 */ /* 0x000fe200078e0008 */
[----:B------:R-:W-:Y:S01]  /*1afa0*/  MOV R17, R18 ;  /* 0x0000001200117202 */ /* 0x000fe20000000f00 */
[----:B------:R-:W-:Y:S02]  /*1afb0*/  IMAD.MOV.U32 R8, RZ, RZ, R20 ;  /* 0x000000ffff087224 */ /* 0x000fe400078e0014 */
[----:B------:R-:W-:-:S07]  /*1afc0*/  IMAD.MOV.U32 R18, RZ, RZ, R21 ;  /* 0x000000ffff127224 */ /* 0x000fce00078e0015 */
.L_x_70075:
[----:B------:R-:W-:Y:S05]  /*1afd0*/  BSYNC B1 ;  /* 0x0000000000017941 */ /* 0x000fea0003800000 */
.L_x_70073:
        /* <DEDUP_REMOVED lines=16> */
.L_x_70077:
[----:B------:R-:W-:Y:S02]  /*1b0e0*/  IMAD.MOV.U32 R34, RZ, RZ, R11 ;  /* 0x000000ffff227224 */ /* 0x000fe400078e000b */
[----:B------:R-:W-:Y:S02]  /*1b0f0*/  IMAD.MOV.U32 R36, RZ, RZ, R3 ;  /* 0x000000ffff247224 */ /* 0x000fe400078e0003 */
[----:B------:R-:W-:Y:S02]  /*1b100*/  IMAD.MOV.U32 R11, RZ, RZ, R6 ;  /* 0x000000ffff0b7224 */ /* 0x000fe400078e0006 */
[----:B------:R-:W-:-:S07]  /*1b110*/  IMAD.MOV.U32 R3, RZ, RZ, R14 ;  /* 0x000000ffff037224 */ /* 0x000fce00078e000e */
.L_x_70078:
[----:B------:R-:W-:Y:S05]  /*1b120*/  BSYNC B1 ;  /* 0x0000000000017941 */ /* 0x000fea0003800000 */
.L_x_70076:
        /* <DEDUP_REMOVED lines=9> */
.L_x_70080:
[----:B------:R-:W-:Y:S02]  /*1b1c0*/  IMAD.MOV.U32 R37, RZ, RZ, R34 ;  /* 0x000000ffff257224 */ /* 0x000fe400078e0022 */
[----:B------:R-:W-:Y:S02]  /*1b1d0*/  IMAD.MOV.U32 R41, RZ, RZ, R36 ;  /* 0x000000ffff297224 */ /* 0x000fe400078e0024 */
[----:B------:R-:W-:Y:S02]  /*1b1e0*/  IMAD.MOV.U32 R34, RZ, RZ, R16 ;  /* 0x000000ffff227224 */ /* 0x000fe400078e0010 */
[----:B------:R-:W-:-:S07]  /*1b1f0*/  IMAD.MOV.U32 R36, RZ, RZ, R22 ;  /* 0x000000ffff247224 */ /* 0x000fce00078e0016 */
.L_x_70081:
[----:B------:R-:W-:Y:S05]  /*1b200*/  BSYNC B1 ;  /* 0x0000000000017941 */ /* 0x000fea0003800000 */
.L_x_70079:
        /* <DEDUP_REMOVED lines=9> */
.L_x_70083:
[----:B------:R-:W-:Y:S02]  /*1b2a0*/  IMAD.MOV.U32 R33, RZ, RZ, R37 ;  /* 0x000000ffff217224 */ /* 0x000fe400078e0025 */
[----:B------:R-:W-:Y:S02]  /*1b2b0*/  IMAD.MOV.U32 R35, RZ, RZ, R41 ;  /* 0x000000ffff237224 */ /* 0x000fe400078e0029 */
[----:B------:R-:W-:Y:S02]  /*1b2c0*/  IMAD.MOV.U32 R37, RZ, RZ, R4 ;  /* 0x000000ffff257224 */ /* 0x000fe400078e0004 */
[----:B------:R-:W-:-:S07]  /*1b2d0*/  IMAD.MOV.U32 R41, RZ, RZ, R5 ;  /* 0x000000ffff297224 */ /* 0x000fce00078e0005 */
.L_x_70084:
[----:B------:R-:W-:Y:S05]  /*1b2e0*/  BSYNC B1 ;  /* 0x0000000000017941 */ /* 0x000fea0003800000 */
.L_x_70082:
        /* <DEDUP_REMOVED lines=9> */
.L_x_70086:
[----:B------:R-:W-:Y:S02]  /*1b380*/  IMAD.MOV.U32 R31, RZ, RZ, R33 ;  /* 0x000000ffff1f7224 */ /* 0x000fe400078e0021 */
[----:B------:R-:W-:Y:S02]  /*1b390*/  IMAD.MOV.U32 R30, RZ, RZ, R35 ;  /* 0x000000ffff1e7224 */ /* 0x000fe400078e0023 */
[----:B------:R-:W-:Y:S02]  /*1b3a0*/  IMAD.MOV.U32 R33, RZ, RZ, R13 ;  /* 0x000000ffff217224 */ /* 0x000fe400078e000d */
[----:B------:R-:W-:-:S07]  /*1b3b0*/  IMAD.MOV.U32 R35, RZ, RZ, R19 ;  /* 0x000000ffff237224 */ /* 0x000fce00078e0013 */
.L_x_70087:
[----:B------:R-:W-:Y:S05]  /*1b3c0*/  BSYNC B1 ;  /* 0x0000000000017941 */ /* 0x000fea0003800000 */
.L_x_70085:
        /* <DEDUP_REMOVED lines=9> */
.L_x_70089:
[----:B------:R-:W-:Y:S02]  /*1b460*/  IMAD.MOV.U32 R29, RZ, RZ, R31 ;  /* 0x000000ffff1d7224 */ /* 0x000fe400078e001f */
[----:B------:R-:W-:Y:S02]  /*1b470*/  IMAD.MOV.U32 R28, RZ, RZ, R30 ;  /* 0x000000ffff1c7224 */ /* 0x000fe400078e001e */
[----:B------:R-:W-:Y:S02]  /*1b480*/  IMAD.MOV.U32 R31, RZ, RZ, R12 ;  /* 0x000000ffff1f7224 */ /* 0x000fe400078e000c */
[----:B------:R-:W-:-:S07]  /*1b490*/  IMAD.MOV.U32 R30, RZ, RZ, R23 ;  /* 0x000000ffff1e7224 */ /* 0x000fce00078e0017 */
.L_x_70090:
[----:B------:R-:W-:Y:S05]  /*1b4a0*/  BSYNC B1 ;  /* 0x0000000000017941 */ /* 0x000fea0003800000 */
.L_x_70088:
        /* <DEDUP_REMOVED lines=9> */
.L_x_70092:
[----:B------:R-:W-:Y:S02]  /*1b540*/  IMAD.MOV.U32 R27, RZ, RZ, R29 ;  /* 0x000000ffff1b7224 */ /* 0x000fe400078e001d */
[----:B------:R-:W-:Y:S02]  /*1b550*/  IMAD.MOV.U32 R26, RZ, RZ, R28 ;  /* 0x000000ffff1a7224 */ /* 0x000fe400078e001c */
[----:B------:R-:W-:Y:S02]  /*1b560*/  IMAD.MOV.U32 R29, RZ, RZ, R8 ;  /* 0x000000ffff1d7224 */ /* 0x000fe400078e0008 */
[----:B------:R-:W-:-:S07]  /*1b570*/  IMAD.MOV.U32 R28, RZ, RZ, R18 ;  /* 0x000000ffff1c7224 */ /* 0x000fce00078e0012 */
.L_x_70093:
[----:B------:R-:W-:Y:S05]  /*1b580*/  BSYNC B1 ;  /* 0x0000000000017941 */ /* 0x000fea0003800000 */
.L_x_70091:
        /* <DEDUP_REMOVED lines=9> */
.L_x_70095:
[----:B------:R-:W-:Y:S02]  /*1b620*/  IMAD.MOV.U32 R10, RZ, RZ, R27 ;  /* 0x000000ffff0a7224 */ /* 0x000fe400078e001b */
[----:B------:R-:W-:Y:S02]  /*1b630*/  IMAD.MOV.U32 R8, RZ, RZ, R26 ;  /* 0x000000ffff087224 */ /* 0x000fe400078e001a */
[----:B------:R-:W-:Y:S02]  /*1b640*/  IMAD.MOV.U32 R27, RZ, RZ, R24 ;  /* 0x000000ffff1b7224 */ /* 0x000fe400078e0018 */
[----:B------:R-:W-:-:S07]  /*1b650*/  IMAD.MOV.U32 R26, RZ, RZ, R17 ;  /* 0x000000ffff1a7224 */ /* 0x000fce00078e0011 */
.L_x_70096:
[----:B------:R-:W-:Y:S05]  /*1b660*/  BSYNC B1 ;  /* 0x0000000000017941 */ /* 0x000fea0003800000 */
.L_x_70094:
[----:B------:R-:W0:Y:S01]  /*1b670*/  LDS.128 R16, [R40+0x100] ;  /* 0x0001000028107984 */ /* 0x000e220000000c00 */
[----:B------:R-:W-:Y:S01]  /*1b680*/  FADD.FTZ R2, R2, R9 ;  /* 0x0000000902027221 */ /* 0x000fe20000010000 */
[----:B------:R-:W-:Y:S02]  /*1b690*/  BSSY B1, `(.L_x_70097) ;  /* 0x0000021000017945 */ /* 0x000fe40003800000 */
[----:B------:R-:W1:Y:S04]  /*1b6a0*/  LDS.128 R12, [R40+0xe0] ;  /* 0x0000e000280c7984 */ /* 0x000e680000000c00 */
[----:B------:R2:W3:Y:S04]  /*1b6b0*/  LDS.64 R24, [R40+0x120] ;  /* 0x0001200028187984 */ /* 0x0004e80000000a00 */
[----:B------:R2:W4:Y:S04]  /*1b6c0*/  LDS.128 R4, [R40+0xf0] ;  /* 0x0000f00028047984 */ /* 0x0005280000000c00 */
[----:B------:R2:W2:Y:S01]  /*1b6d0*/  LDS.128 R20, [R40+0x110] ;  /* 0x0001100028147984 */ /* 0x0004a20000000c00 */
        /* <DEDUP_REMOVED lines=13> */
[----:B------:R-:W-:Y:S02]  /*1b7b0*/  @!P1 MOV R11, R14 ;  /* 0x0000000e000b9202 */ /* 0x000fe40000000f00 */
        /* <DEDUP_REMOVED lines=10> */
.L_x_70098:
[----:B------:R-:W-:Y:S02]  /*1b860*/  IMAD.MOV.U32 R32, RZ, RZ, R11 ;  /* 0x000000ffff207224 */ /* 0x000fe400078e000b */
[----:B------:R-:W-:Y:S01]  /*1b870*/  IMAD.MOV.U32 R18, RZ, RZ, R3 ;  /* 0x000000ffff127224 */ /* 0x000fe200078e0003 */
[----:B------:R-:W-:Y:S01]  /*1b880*/  MOV R3, R36 ;  /* 0x0000002400037202 */ /* 0x000fe20000000f00 */
[----:B------:R-:W-:-:S07]  /*1b890*/  IMAD.MOV.U32 R11, RZ, RZ, R34 ;  /* 0x000000ffff0b7224 */ /* 0x000fce00078e0022 */
.L_x_70099:
[----:B------:R-:W-:Y:S05]  /*1b8a0*/  BSYNC B1 ;  /* 0x0000000000017941 */ /* 0x000fea0003800000 */
.L_x_70097:
        /* <DEDUP_REMOVED lines=9> */
.L_x_70101:
[----:B------:R-:W-:Y:S02]  /*1b940*/  IMAD.MOV.U32 R14, RZ, RZ, R32 ;  /* 0x000000ffff0e7224 */ /* 0x000fe400078e0020 */
[----:B------:R-:W-:Y:S01]  /*1b950*/  IMAD.MOV.U32 R12, RZ, RZ, R18 ;  /* 0x000000ffff0c7224 */ /* 0x000fe200078e0012 */
[----:B------:R-:W-:Y:S01]  /*1b960*/  MOV R18, R41 ;  /* 0x0000002900127202 */ /* 0x000fe20000000f00 */
[----:B------:R-:W-:-:S07]  /*1b970*/  IMAD.MOV.U32 R32, RZ, RZ, R37 ;  /* 0x000000ffff207224 */ /* 0x000fce00078e0025 */
.L_x_70102:
[----:B------:R-:W-:Y:S05]  /*1b980*/  BSYNC B1 ;  /* 0x0000000000017941 */ /* 0x000fea0003800000 */
.L_x_70100:
        /* <DEDUP_REMOVED lines=9> */
.L_x_70104:
[----:B------:R-:W-:Y:S02]  /*1ba20*/  IMAD.MOV.U32 R2, RZ, RZ, R14 ;  /* 0x000000ffff027224 */ /* 0x000fe400078e000e */
[----:B------:R-:W-:Y:S01]  /*1ba30*/  IMAD.MOV.U32 R9, RZ, RZ, R12 ;  /* 0x000000ffff097224 */ /* 0x000fe200078e000c */
[----:B------:R-:W-:Y:S01]  /*1ba40*/  MOV R12, R35 ;  /* 0x00000023000c7202 */ /* 0x000fe20000000f00 */
[----:B------:R-:W-:-:S07]  /*1ba50*/  IMAD.MOV.U32 R14, RZ, RZ, R33 ;  /* 0x000000ffff0e7224 */ /* 0x000fce00078e0021 */
.L_x_70105:
[----:B------:R-:W-:Y:S05]  /*1ba60*/  BSYNC B1 ;  /* 0x0000000000017941 */ /* 0x000fea0003800000 */
.L_x_70103:
        /* <DEDUP_REMOVED lines=9> */
.L_x_70107:
[----:B------:R-:W-:Y:S02]  /*1bb00*/  IMAD.MOV.U32 R34, RZ, RZ, R2 ;  /* 0x000000ffff227224 */ /* 0x000fe400078e0002 */
[----:B------:R-:W-:Y:S01]  /*1bb10*/  IMAD.MOV.U32 R33, RZ, RZ, R9 ;  /* 0x000000ffff217224 */ /* 0x000fe200078e0009 */
[----:B------:R-:W-:Y:S01]  /*1bb20*/  MOV R9, R30 ;  /* 0x0000001e00097202 */ /* 0x000fe20000000f00 */
[----:B------:R-:W-:-:S07]  /*1bb30*/  IMAD.MOV.U32 R2, RZ, RZ, R31 ;  /* 0x000000ffff027224 */ /* 0x000fce00078e001f */
.L_x_70108:
[----:B------:R-:W-:Y:S05]  /*1bb40*/  BSYNC B1 ;  /* 0x0000000000017941 */ /* 0x000fea0003800000 */
.L_x_70106:
        /* <DEDUP_REMOVED lines=9> */
.L_x_70110:
[----:B------:R-:W-:Y:S02]  /*1bbe0*/  IMAD.MOV.U32 R30, RZ, RZ, R34 ;  /* 0x000000ffff1e7224 */ /* 0x000fe400078e0022 */
[----:B------:R-:W-:Y:S01]  /*1bbf0*/  IMAD.MOV.U32 R31, RZ, RZ, R33 ;  /* 0x000000ffff1f7224 */ /* 0x000fe200078e0021 */
[----:B------:R-:W-:Y:S01]  /*1bc00*/  MOV R33, R28 ;  /* 0x0000001c00217202 */ /* 0x000fe20000000f00 */
[----:B------:R-:W-:-:S07]  /*1bc10*/  IMAD.MOV.U32 R34, RZ, RZ, R29 ;  /* 0x000000ffff227224 */ /* 0x000fce00078e001d */
.L_x_70111:
[----:B------:R-:W-:Y:S05]  /*1bc20*/  BSYNC B1 ;  /* 0x0000000000017941 */ /* 0x000fea0003800000 */
.L_x_70109:
        /* <DEDUP_REMOVED lines=9> */
.L_x_70113:
[----:B------:R-:W-:Y:S02]  /*1bcc0*/  IMAD.MOV.U32 R35, RZ, RZ, R30 ;  /* 0x000000ffff237224 */ /* 0x000fe400078e001e */
[----:B------:R-:W-:Y:S01]  /*1bcd0*/  IMAD.MOV.U32 R29, RZ, RZ, R31 ;  /* 0x000000ffff1d7224 */ /* 0x000fe200078e001f */
[----:B------:R-:W-:Y:S01]  /*1bce0*/  MOV R31, R26 ;  /* 0x0000001a001f7202 */ /* 0x000fe20000000f00 */
[----:B------:R-:W-:-:S07]  /*1bcf0*/  IMAD.MOV.U32 R30, RZ, RZ, R27 ;  /* 0x000000ffff1e7224 */ /* 0x000fce00078e001b */
.L_x_70114:
[----:B------:R-:W-:Y:S05]  /*1bd00*/  BSYNC B1 ;  /* 0x0000000000017941 */ /* 0x000fea0003800000 */
.L_x_70112:
        /* <DEDUP_REMOVED lines=9> */
.L_x_70116:
[----:B------:R-:W-:Y:S02]  /*1bda0*/  IMAD.MOV.U32 R27, RZ, RZ, R35 ;  /* 0x000000ffff1b7224 */ /* 0x000fe400078e0023 */
[----:B------:R-:W-:Y:S01]  /*1bdb0*/  IMAD.MOV.U32 R26, RZ, RZ, R29 ;  /* 0x000000ffff1a7224 */ /* 0x000fe200078e001d */
[----:B------:R-:W-:Y:S01]  /*1bdc0*/  MOV R29, R8 ;  /* 0x00000008001d7202 */ /* 0x000fe20000000f00 */
[----:B------:R-:W-:-:S07]  /*1bdd0*/  IMAD.MOV.U32 R35, RZ, RZ, R10 ;  /* 0x000000ffff237224 */ /* 0x000fce00078e000a */
.L_x_70117:
[----:B------:R-:W-:Y:S05]  /*1bde0*/  BSYNC B1 ;  /* 0x0000000000017941 */ /* 0x000fea0003800000 */
.L_x_70115:
        /* <DEDUP_REMOVED lines=16> */
.L_x_70119:
[----:B------:R-:W-:Y:S01]  /*1bef0*/  IMAD.MOV.U32 R10, RZ, RZ, R11 ;  /* 0x000000ffff0a7224 */ /* 0x000fe200078e000b */
[----:B------:R-:W-:Y:S01]  /*1bf00*/  MOV R8, R3 ;  /* 0x0000000300087202 */ /* 0x000fe20000000f00 */
[----:B------:R-:W-:Y:S02]  /*1bf10*/  IMAD.MOV.U32 R11, RZ, RZ, R32 ;  /* 0x000000ffff0b7224 */ /* 0x000fe400078e0020 */
[----:B------:R-:W-:-:S07]  /*1bf20*/  IMAD.MOV.U32 R3, RZ, RZ, R18 ;  /* 0x000000ffff037224 */ /* 0x000fce00078e0012 */
.L_x_70120:
[----:B------:R-:W-:Y:S05]  /*1bf30*/  BSYNC B1 ;  /* 0x0000000000017941 */ /* 0x000fea0003800000 */
.L_x_70118:
        /* <DEDUP_REMOVED lines=9> */
.L_x_70122:
[----:B------:R-:W-:Y:S01]  /*1bfd0*/  IMAD.MOV.U32 R15, RZ, RZ, R10 ;  /* 0x000000ffff0f7224 */ /* 0x000fe200078e000a */
[----:B------:R-:W-:Y:S01]  /*1bfe0*/  MOV R18, R8 ;  /* 0x0000000800127202 */ /* 0x000fe20000000f00 */
[----:B------:R-:W-:Y:S02]  /*1bff0*/  IMAD.MOV.U32 R10, RZ, RZ, R14 ;  /* 0x000000ffff0a7224 */ /* 0x000fe400078e000e */
[----:B------:R-:W-:-:S07]  /*1c000*/  IMAD.MOV.U32 R8, RZ, RZ, R12 ;  /* 0x000000ffff087224 */ /* 0x000fce00078e000c */
.L_x_70123:
[----:B------:R-:W-:Y:S05]  /*1c010*/  BSYNC B1 ;  /* 0x0000000000017941 */ /* 0x000fea0003800000 */
.L_x_70121:
        /* <DEDUP_REMOVED lines=9> */
.L_x_70125:
[----:B------:R-:W-:Y:S01]  /*1c0b0*/  IMAD.MOV.U32 R19, RZ, RZ, R15 ;  /* 0x000000ffff137224 */ /* 0x000fe200078e000f */
[----:B------:R-:W-:Y:S01]  /*1c0c0*/  MOV R12, R18 ;  /* 0x00000012000c7202 */ /* 0x000fe20000000f00 */
[----:B------:R-:W-:Y:S02]  /*1c0d0*/  IMAD.MOV.U32 R15, RZ, RZ, R2 ;  /* 0x000000ffff0f7224 */ /* 0x000fe400078e0002 */
[----:B------:R-:W-:-:S07]  /*1c0e0*/  IMAD.MOV.U32 R18, RZ, RZ, R9 ;  /* 0x000000ffff127224 */ /* 0x000fce00078e0009 */
.L_x_70126:
[----:B------:R-:W-:Y:S05]  /*1c0f0*/  BSYNC B1 ;  /* 0x0000000000017941 */ /* 0x000fea0003800000 */
.L_x_70124:
        /* <DEDUP_REMOVED lines=9> */
.L_x_70128:
[----:B------:R-:W-:Y:S01]  /*1c190*/  IMAD.MOV.U32 R9, RZ, RZ, R19 ;  /* 0x000000ffff097224 */ /* 0x000fe200078e0013 */
[----:B------:R-:W-:Y:S01]  /*1c1a0*/  MOV R2, R12 ;  /* 0x0000000c00027202 */ /* 0x000fe20000000f00 */
[----:B------:R-:W-:Y:S02]  /*1c1b0*/  IMAD.MOV.U32 R19, RZ, RZ, R34 ;  /* 0x000000ffff137224 */ /* 0x000fe400078e0022 */
[----:B------:R-:W-:-:S07]  /*1c1c0*/  IMAD.MOV.U32 R12, RZ, RZ, R33 ;  /* 0x000000ffff0c7224 */ /* 0x000fce00078e0021 */
.L_x_70129:
[----:B------:R-:W-:Y:S05]  /*1c1d0*/  BSYNC B1 ;  /* 0x0000000000017941 */ /* 0x000fea0003800000 */
.L_x_70127:
        /* <DEDUP_REMOVED lines=9> */
.L_x_70131:
[----:B------:R-:W-:Y:S01]  /*1c270*/  IMAD.MOV.U32 R28, RZ, RZ, R9 ;  /* 0x000000ffff1c7224 */ /* 0x000fe200078e0009 */
[----:B------:R-:W-:Y:S01]  /*1c280*/  MOV R14, R2 ;  /* 0x00000002000e7202 */ /* 0x000fe20000000f00 */
[----:B------:R-:W-:Y:S02]  /*1c290*/  IMAD.MOV.U32 R9, RZ, RZ, R30 ;  /* 0x000000ffff097224 */ /* 0x000fe400078e001e */
[----:B------:R-:W-:-:S07]  /*1c2a0*/  IMAD.MOV.U32 R2, RZ, RZ, R31 ;  /* 0x000000ffff027224 */ /* 0x000fce00078e001f */
.L_x_70132:
[----:B------:R-:W-:Y:S05]  /*1c2b0*/  BSYNC B1 ;  /* 0x0000000000017941 */ /* 0x000fea0003800000 */
.L_x_70130:
        /* <DEDUP_REMOVED lines=9> */
.L_x_70134:
[----:B------:R-:W-:Y:S01]  /*1c350*/  IMAD.MOV.U32 R30, RZ, RZ, R28 ;  /* 0x000000ffff1e7224 */ /* 0x000fe200078e001c */
[----:B------:R-:W-:Y:S01]  /*1c360*/  MOV R31, R14 ;  /* 0x0000000e001f7202 */ /* 0x000fe20000000f00 */
[----:B------:R-:W-:Y:S02]  /*1c370*/  IMAD.MOV.U32 R28, RZ, RZ, R35 ;  /* 0x000000ffff1c7224 */ /* 0x000fe400078e0023 */
[----:B------:R-:W-:-:S07]  /*1c380*/  IMAD.MOV.U32 R14, RZ, RZ, R29 ;  /* 0x000000ffff0e7224 */ /* 0x000fce00078e001d */
.L_x_70135:
[----:B------:R-:W-:Y:S05]  /*1c390*/  BSYNC B1 ;  /* 0x0000000000017941 */ /* 0x000fea0003800000 */
.L_x_70133:
        /* <DEDUP_REMOVED lines=9> */
.L_x_70137:
[----:B------:R-:W-:Y:S01]  /*1c430*/  IMAD.MOV.U32 R32, RZ, RZ, R30 ;  /* 0x000000ffff207224 */ /* 0x000fe200078e001e */
[----:B------:R-:W-:Y:S01]  /*1c440*/  MOV R29, R31 ;  /* 0x0000001f001d7202 */ /* 0x000fe20000000f00 */
[----:B------:R-:W-:Y:S02]  /*1c450*/  IMAD.MOV.U32 R30, RZ, RZ, R27 ;  /* 0x000000ffff1e7224 */ /* 0x000fe400078e001b */
[----:B------:R-:W-:-:S07]  /*1c460*/  IMAD.MOV.U32 R31, RZ, RZ, R26 ;  /* 0x000000ffff1f7224 */ /* 0x000fce00078e001a */
.L_x_70138:
[----:B------:R-:W-:Y:S05]  /*1c470*/  BSYNC B1 ;  /* 0x0000000000017941 */ /* 0x000fea0003800000 */
.L_x_70136:
        /* <DEDUP_REMOVED lines=16> */
.L_x_70140:
[----:B------:R-:W-:Y:S02]  /*1c580*/  IMAD.MOV.U32 R20, RZ, RZ, R11 ;  /* 0x000000ffff147224 */ /* 0x000fe400078e000b */
[----:B------:R-:W-:Y:S02]  /*1c590*/  IMAD.MOV.U32 R4, RZ, RZ, R3 ;  /* 0x000000ffff047224 */ /* 0x000fe400078e0003 */
[----:B------:R-:W-:Y:S02]  /*1c5a0*/  IMAD.MOV.U32 R11, RZ, RZ, R10 ;  /* 0x000000ffff0b7224 */ /* 0x000fe400078e000a */
[----:B------:R-:W-:-:S07]  /*1c5b0*/  IMAD.MOV.U32 R3, RZ, RZ, R8 ;  /* 0x000000ffff037224 */ /* 0x000fce00078e0008 */
.L_x_70141:
[----:B------:R-:W-:Y:S05]  /*1c5c0*/  BSYNC B1 ;  /* 0x0000000000017941 */ /* 0x000fea0003800000 */
.L_x_70139:
        /* <DEDUP_REMOVED lines=9> */
.L_x_70143:
[----:B------:R-:W-:Y:S02]  /*1c660*/  IMAD.MOV.U32 R8, RZ, RZ, R20 ;  /* 0x000000ffff087224 */ /* 0x000fe400078e0014 */
[----:B------:R-:W-:Y:S02]  /*1c670*/  IMAD.MOV.U32 R27, RZ, RZ, R4 ;  /* 0x000000ffff1b7224 */ /* 0x000fe400078e0004 */
[----:B------:R-:W-:Y:S02]  /*1c680*/  IMAD.MOV.U32 R20, RZ, RZ, R15 ;  /* 0x000000ffff147224 */ /* 0x000fe400078e000f */
[----:B------:R-:W-:-:S07]  /*1c690*/  IMAD.MOV.U32 R4, RZ, RZ, R18 ;  /* 0x000000ffff047224 */ /* 0x000fce00078e0012 */
.L_x_70144:
[----:B------:R-:W-:Y:S05]  /*1c6a0*/  BSYNC B1 ;  /* 0x0000000000017941 */ /* 0x000fea0003800000 */
.L_x_70142:
        /* <DEDUP_REMOVED lines=9> */
.L_x_70146:
[----:B------:R-:W-:Y:S02]  /*1c740*/  IMAD.MOV.U32 R10, RZ, RZ, R8 ;  /* 0x000000ffff0a7224 */ /* 0x000fe400078e0008 */
[----:B------:R-:W-:Y:S02]  /*1c750*/  IMAD.MOV.U32 R15, RZ, RZ, R27 ;  /* 0x000000ffff0f7224 */ /* 0x000fe400078e001b */
[----:B------:R-:W-:Y:S02]  /*1c760*/  IMAD.MOV.U32 R8, RZ, RZ, R19 ;  /* 0x000000ffff087224 */ /* 0x000fe400078e0013 */
[----:B------:R-:W-:-:S07]  /*1c770*/  IMAD.MOV.U32 R27, RZ, RZ, R12 ;  /* 0x000000ffff1b7224 */ /* 0x000fce00078e000c */
.L_x_70147:
[----:B------:R-:W-:Y:S05]  /*1c780*/  BSYNC B1 ;  /* 0x0000000000017941 */ /* 0x000fea0003800000 */
.L_x_70145:
        /* <DEDUP_REMOVED lines=9> */
.L_x_70149:
[----:B------:R-:W-:Y:S02]  /*1c820*/  IMAD.MOV.U32 R33, RZ, RZ, R10 ;  /* 0x000000ffff217224 */ /* 0x000fe400078e000a */
[----:B------:R-:W-:Y:S02]  /*1c830*/  IMAD.MOV.U32 R19, RZ, RZ, R15 ;  /* 0x000000ffff137224 */ /* 0x000fe400078e000f */
[----:B------:R-:W-:Y:S02]  /*1c840*/  IMAD.MOV.U32 R10, RZ, RZ, R9 ;  /* 0x000000ffff0a7224 */ /* 0x000fe400078e0009 */
[----:B------:R-:W-:-:S07]  /*1c850*/  IMAD.MOV.U32 R15, RZ, RZ, R2 ;  /* 0x000000ffff0f7224 */ /* 0x000fce00078e0002 */
.L_x_70150:
[----:B------:R-:W-:Y:S05]  /*1c860*/  BSYNC B1 ;  /* 0x0000000000017941 */ /* 0x000fea0003800000 */
.L_x_70148:
        /* <DEDUP_REMOVED lines=9> */
.L_x_70152:
[----:B------:R-:W-:Y:S02]  /*1c900*/  IMAD.MOV.U32 R9, RZ, RZ, R33 ;  /* 0x000000ffff097224 */ /* 0x000fe400078e0021 */
[----:B------:R-:W-:Y:S02]  /*1c910*/  IMAD.MOV.U32 R2, RZ, RZ, R19 ;  /* 0x000000ffff027224 */ /* 0x000fe400078e0013 */
[----:B------:R-:W-:Y:S02]  /*1c920*/  IMAD.MOV.U32 R33, RZ, RZ, R28 ;  /* 0x000000ffff217224 */ /* 0x000fe400078e001c */
[----:B------:R-:W-:-:S07]  /*1c930*/  IMAD.MOV.U32 R19, RZ, RZ, R14 ;  /* 0x000000ffff137224 */ /* 0x000fce00078e000e */
.L_x_70153:
[----:B------:R-:W-:Y:S05]  /*1c940*/  BSYNC B1 ;  /* 0x0000000000017941 */ /* 0x000fea0003800000 */
.L_x_70151:
        /* <DEDUP_REMOVED lines=9> */
.L_x_70155:
[----:B------:R-:W-:Y:S02]  /*1c9e0*/  IMAD.MOV.U32 R35, RZ, RZ, R9 ;  /* 0x000000ffff237224 */ /* 0x000fe400078e0009 */
[----:B------:R-:W-:Y:S02]  /*1c9f0*/  IMAD.MOV.U32 R12, RZ, RZ, R2 ;  /* 0x000000ffff0c7224 */ /* 0x000fe400078e0002 */
[----:B------:R-:W-:Y:S02]  /*1ca00*/  IMAD.MOV.U32 R9, RZ, RZ, R30 ;  /* 0x000000ffff097224 */ /* 0x000fe400078e001e */
[----:B------:R-:W-:-:S07]  /*1ca10*/  IMAD.MOV.U32 R2, RZ, RZ, R31 ;  /* 0x000000ffff027224 */ /* 0x000fce00078e001f */
.L_x_70156:
[----:B------:R-:W-:Y:S05]  /*1ca20*/  BSYNC B1 ;  /* 0x0000000000017941 */ /* 0x000fea0003800000 */
.L_x_70154:
        /* <DEDUP_REMOVED lines=9> */
.L_x_70158:
[----:B------:R-:W-:Y:S02]  /*1cac0*/  IMAD.MOV.U32 R18, RZ, RZ, R35 ;  /* 0x000000ffff127224 */ /* 0x000fe400078e0023 */
[----:B------:R-:W-:Y:S02]  /*1cad0*/  IMAD.MOV.U32 R14, RZ, RZ, R12 ;  /* 0x000000ffff0e7224 */ /* 0x000fe400078e000c */
[----:B------:R-:W-:Y:S02]  /*1cae0*/  IMAD.MOV.U32 R35, RZ, RZ, R32 ;  /* 0x000000ffff237224 */ /* 0x000fe400078e0020 */
[----:B------:R-:W-:-:S07]  /*1caf0*/  IMAD.MOV.U32 R12, RZ, RZ, R29 ;  /* 0x000000ffff0c7224 */ /* 0x000fce00078e001d */
.L_x_70159:
[----:B------:R-:W-:Y:S05]  /*1cb00*/  BSYNC B1 ;  /* 0x0000000000017941 */ /* 0x000fea0003800000 */
.L_x_70157:
        /* <DEDUP_REMOVED lines=16> */
.L_x_70161:
[----:B------:R-:W-:Y:S02]  /*1cc10*/  IMAD.MOV.U32 R5, RZ, RZ, R11 ;  /* 0x000000ffff057224 */ /* 0x000fe400078e000b */
[----:B------:R-:W-:Y:S01]  /*1cc20*/  IMAD.MOV.U32 R26, RZ, RZ, R3 ;  /* 0x000000ffff1a7224 */ /* 0x000fe200078e0003 */
[----:B------:R-:W-:Y:S01]  /*1cc30*/  MOV R3, R4 ;  /* 0x0000000400037202 */ /* 0x000fe20000000f00 */
[----:B------:R-:W-:-:S07]  /*1cc40*/  IMAD.MOV.U32 R11, RZ, RZ, R20 ;  /* 0x000000ffff0b7224 */ /* 0x000fce00078e0014 */
.L_x_70162:
[----:B------:R-:W-:Y:S05]  /*1cc50*/  BSYNC B1 ;  /* 0x0000000000017941 */ /* 0x000fea0003800000 */
.L_x_70160:
        /* <DEDUP_REMOVED lines=9> */
.L_x_70164:
[----:B------:R-:W-:Y:S02]  /*1ccf0*/  IMAD.MOV.U32 R21, RZ, RZ, R5 ;  /* 0x000000ffff157224 */ /* 0x000fe400078e0005 */
[----:B------:R-:W-:Y:S01]  /*1cd00*/  IMAD.MOV.U32 R4, RZ, RZ, R26 ;  /* 0x000000ffff047224 */ /* 0x000fe200078e001a */
[----:B------:R-:W-:Y:S01]  /*1cd10*/  MOV R26, R27 ;  /* 0x0000001b001a7202 */ /* 0x000fe20000000f00 */
[----:B------:R-:W-:-:S07]  /*1cd20*/  IMAD.MOV.U32 R5, RZ, RZ, R8 ;  /* 0x000000ffff057224 */ /* 0x000fce00078e0008 */
.L_x_70165:
[----:B------:R-:W-:Y:S05]  /*1cd30*/  BSYNC B1 ;  /* 0x0000000000017941 */ /* 0x000fea0003800000 */
.L_x_70163:
        /* <DEDUP_REMOVED lines=9> */
.L_x_70167:
[----:B------:R-:W-:Y:S02]  /*1cdd0*/  IMAD.MOV.U32 R8, RZ, RZ, R21 ;  /* 0x000000ffff087224 */ /* 0x000fe400078e0015 */
[----:B------:R-:W-:Y:S01]  /*1cde0*/  IMAD.MOV.U32 R20, RZ, RZ, R4 ;  /* 0x000000ffff147224 */ /* 0x000fe200078e0004 */
[----:B------:R-:W-:Y:S01]  /*1cdf0*/  MOV R4, R15 ;  /* 0x0000000f00047202 */ /* 0x000fe20000000f00 */
[----:B------:R-:W-:-:S07]  /*1ce00*/  IMAD.MOV.U32 R21, RZ, RZ, R10 ;  /* 0x000000ffff157224 */ /* 0x000fce00078e000a */
.L_x_70168:
[----:B------:R-:W-:Y:S05]  /*1ce10*/  BSYNC B1 ;  /* 0x0000000000017941 */ /* 0x000fea0003800000 */
.L_x_70166:
        /* <DEDUP_REMOVED lines=9> */
.L_x_70170:
[----:B------:R-:W-:Y:S02]  /*1ceb0*/  IMAD.MOV.U32 R10, RZ, RZ, R8 ;  /* 0x000000ffff0a7224 */ /* 0x000fe400078e0008 */
[----:B------:R-:W-:Y:S01]  /*1cec0*/  IMAD.MOV.U32 R15, RZ, RZ, R20 ;  /* 0x000000ffff0f7224 */ /* 0x000fe200078e0014 */
[----:B------:R-:W-:Y:S01]  /*1ced0*/  MOV R20, R19 ;  /* 0x0000001300147202 */ /* 0x000fe20000000f00 */
[----:B------:R-:W-:-:S07]  /*1cee0*/  IMAD.MOV.U32 R8, RZ, RZ, R33 ;  /* 0x000000ffff087224 */ /* 0x000fce00078e0021 */
.L_x_70171:
[----:B------:R-:W-:Y:S05]  /*1cef0*/  BSYNC B1 ;  /* 0x0000000000017941 */ /* 0x000fea0003800000 */
.L_x_70169:
        /* <DEDUP_REMOVED lines=9> */
.L_x_70173:
[----:B------:R-:W-:Y:S02]  /*1cf90*/  IMAD.MOV.U32 R28, RZ, RZ, R10 ;  /* 0x000000ffff1c7224 */ /* 0x000fe400078e000a */
[----:B------:R-:W-:Y:S01]  /*1cfa0*/  IMAD.MOV.U32 R19, RZ, RZ, R15 ;  /* 0x000000ffff137224 */ /* 0x000fe200078e000f */
[----:B------:R-:W-:Y:S01]  /*1cfb0*/  MOV R15, R2 ;  /* 0x00000002000f7202 */ /* 0x000fe20000000f00 */
[----:B------:R-:W-:-:S07]  /*1cfc0*/  IMAD.MOV.U32 R10, RZ, RZ, R9 ;  /* 0x000000ffff0a7224 */ /* 0x000fce00078e0009 */
.L_x_70174:
[----:B------:R-:W-:Y:S05]  /*1cfd0*/  BSYNC B1 ;  /* 0x0000000000017941 */ /* 0x000fea0003800000 */
.L_x_70172:
        /* <DEDUP_REMOVED lines=9> */
.L_x_70176:
[----:B------:R-:W-:Y:S02]  /*1d070*/  IMAD.MOV.U32 R9, RZ, RZ, R28 ;  /* 0x000000ffff097224 */ /* 0x000fe400078e001c */
[----:B------:R-:W-:Y:S01]  /*1d080*/  IMAD.MOV.U32 R27, RZ, RZ, R19 ;  /* 0x000000ffff1b7224 */ /* 0x000fe200078e0013 */
[----:B------:R-:W-:Y:S01]  /*1d090*/  MOV R19, R12 ;  /* 0x0000000c00137202 */ /* 0x000fe20000000f00 */
[----:B------:R-:W-:-:S07]  /*1d0a0*/  IMAD.MOV.U32 R28, RZ, RZ, R35 ;  /* 0x000000ffff1c7224 */ /* 0x000fce00078e0023 */
.L_x_70177:
[----:B------:R-:W-:Y:S05]  /*1d0b0*/  BSYNC B1 ;  /* 0x0000000000017941 */ /* 0x000fea0003800000 */
.L_x_70175:
        /* <DEDUP_REMOVED lines=9> */
.L_x_70179:
[----:B------:R-:W-:Y:S02]  /*1d150*/  IMAD.MOV.U32 R2, RZ, RZ, R9 ;  /* 0x000000ffff027224 */ /* 0x000fe400078e0009 */
[----:B------:R-:W-:Y:S01]  /*1d160*/  IMAD.MOV.U32 R12, RZ, RZ, R27 ;  /* 0x000000ffff0c7224 */ /* 0x000fe200078e001b */
[----:B------:R-:W-:Y:S01]  /*1d170*/  MOV R27, R14 ;  /* 0x0000000e001b7202 */ /* 0x000fe20000000f00 */
[----:B------:R-:W-:-:S07]  /*1d180*/  IMAD.MOV.U32 R9, RZ, RZ, R18 ;  /* 0x000000ffff097224 */ /* 0x000fce00078e0012 */
.L_x_70180:
[----:B------:R-:W-:Y:S05]  /*1d190*/  BSYNC B1 ;  /* 0x0000000000017941 */ /* 0x000fea0003800000 */
.L_x_70178:
        /* <DEDUP_REMOVED lines=16> */
.L_x_70182:
[----:B------:R-:W-:Y:S01]  /*1d2a0*/  IMAD.MOV.U32 R6, RZ, RZ, R11 ;  /* 0x000000ffff067224 */ /* 0x000fe200078e000b */
[----:B------:R-:W-:Y:S01]  /*1d2b0*/  MOV R14, R3 ;  /* 0x00000003000e7202 */ /* 0x000fe20000000f00 */
[----:B------:R-:W-:Y:S02]  /*1d2c0*/  IMAD.MOV.U32 R11, RZ, RZ, R5 ;  /* 0x000000ffff0b7224 */ /* 0x000fe400078e0005 */
[----:B------:R-:W-:-:S07]  /*1d2d0*/  IMAD.MOV.U32 R3, RZ, RZ, R26 ;  /* 0x000000ffff037224 */ /* 0x000fce00078e001a */
.L_x_70183:
[----:B------:R-:W-:Y:S05]  /*1d2e0*/  BSYNC B1 ;  /* 0x0000000000017941 */ /* 0x000fea0003800000 */
.L_x_70181:
        /* <DEDUP_REMOVED lines=9> */
.L_x_70185:
[----:B------:R-:W-:Y:S01]  /*1d380*/  IMAD.MOV.U32 R5, RZ, RZ, R6 ;  /* 0x000000ffff057224 */ /* 0x000fe200078e0006 */
[----:B------:R-:W-:Y:S01]  /*1d390*/  MOV R29, R14 ;  /* 0x0000000e001d7202 */ /* 0x000fe20000000f00 */
[----:B------:R-:W-:Y:S02]  /*1d3a0*/  IMAD.MOV.U32 R6, RZ, RZ, R21 ;  /* 0x000000ffff067224 */ /* 0x000fe400078e0015 */
[----:B------:R-:W-:-:S07]  /*1d3b0*/  IMAD.MOV.U32 R14, RZ, RZ, R4 ;  /* 0x000000ffff0e7224 */ /* 0x000fce00078e0004 */
.L_x_70186:
[----:B------:R-:W-:Y:S05]  /*1d3c0*/  BSYNC B1 ;  /* 0x0000000000017941 */ /* 0x000fea0003800000 */
.L_x_70184:
        /* <DEDUP_REMOVED lines=9> */
.L_x_70188:
[----:B------:R-:W-:Y:S01]  /*1d460*/  IMAD.MOV.U32 R21, RZ, RZ, R5 ;  /* 0x000000ffff157224 */ /* 0x000fe200078e0005 */
[----:B------:R-:W-:Y:S01]  /*1d470*/  MOV R4, R29 ;  /* 0x0000001d00047202 */ /* 0x000fe20000000f00 */
[----:B------:R-:W-:Y:S02]  /*1d480*/  IMAD.MOV.U32 R5, RZ, RZ, R8 ;  /* 0x000000ffff057224 */ /* 0x000fe400078e0008 */
[----:B------:R-:W-:-:S07]  /*1d490*/  IMAD.MOV.U32 R29, RZ, RZ, R20 ;  /* 0x000000ffff1d7224 */ /* 0x000fce00078e0014 */
.L_x_70189:
[----:B------:R-:W-:Y:S05]  /*1d4a0*/  BSYNC B1 ;  /* 0x0000000000017941 */ /* 0x000fea0003800000 */
.L_x_70187:
        /* <DEDUP_REMOVED lines=9> */
.L_x_70191:
[----:B------:R-:W-:Y:S01]  /*1d540*/  IMAD.MOV.U32 R31, RZ, RZ, R21 ;  /* 0x000000ffff1f7224 */ /* 0x000fe200078e0015 */
[----:B------:R-:W-:Y:S01]  /*1d550*/  MOV R8, R4 ;  /* 0x0000000400087202 */ /* 0x000fe20000000f00 */
[----:B------:R-:W-:Y:S02]  /*1d560*/  IMAD.MOV.U32 R21, RZ, RZ, R10 ;  /* 0x000000ffff157224 */ /* 0x000fe400078e000a */
[----:B------:R-:W-:-:S07]  /*1d570*/  IMAD.MOV.U32 R4, RZ, RZ, R15 ;  /* 0x000000ffff047224 */ /* 0x000fce00078e000f */
.L_x_70192:
[----:B------:R-:W-:Y:S05]  /*1d580*/  BSYNC B1 ;  /* 0x0000000000017941 */ /* 0x000fea0003800000 */
.L_x_70190:
        /* <DEDUP_REMOVED lines=9> */
.L_x_70194:
[----:B------:R-:W-:Y:S01]  /*1d620*/  IMAD.MOV.U32 R10, RZ, RZ, R31 ;  /* 0x000000ffff0a7224 */ /* 0x000fe200078e001f */
[----:B------:R-:W-:Y:S01]  /*1d630*/  MOV R18, R8 ;  /* 0x0000000800127202 */ /* 0x000fe20000000f00 */
[----:B------:R-:W-:Y:S02]  /*1d640*/  IMAD.MOV.U32 R31, RZ, RZ, R28 ;  /* 0x000000ffff1f7224 */ /* 0x000fe400078e001c */
[----:B------:R-:W-:-:S07]  /*1d650*/  IMAD.MOV.U32 R8, RZ, RZ, R19 ;  /* 0x000000ffff087224 */ /* 0x000fce00078e0013 */
.L_x_70195:
[----:B------:R-:W-:Y:S05]  /*1d660*/  BSYNC B1 ;  /* 0x0000000000017941 */ /* 0x000fea0003800000 */
.L_x_70193:
        /* <DEDUP_REMOVED lines=9> */
.L_x_70197:
[----:B------:R-:W-:Y:S01]  /*1d700*/  IMAD.MOV.U32 R15, RZ, RZ, R10 ;  /* 0x000000ffff0f7224 */ /* 0x000fe200078e000a */
[----:B------:R-:W-:Y:S01]  /*1d710*/  MOV R19, R18 ;  /* 0x0000001200137202 */ /* 0x000fe20000000f00 */
[----:B------:R-:W-:Y:S02]  /*1d720*/  IMAD.MOV.U32 R10, RZ, RZ, R9 ;  /* 0x000000ffff0a7224 */ /* 0x000fe400078e0009 */
[----:B------:R-:W-:-:S07]  /*1d730*/  IMAD.MOV.U32 R18, RZ, RZ, R27 ;  /* 0x000000ffff127224 */ /* 0x000fce00078e001b */
.L_x_70198:
[----:B------:R-:W-:Y:S05]  /*1d740*/  BSYNC B1 ;  /* 0x0000000000017941 */ /* 0x000fea0003800000 */
.L_x_70196:
        /* <DEDUP_REMOVED lines=9> */
.L_x_70200:
[----:B------:R-:W-:Y:S01]  /*1d7e0*/  IMAD.MOV.U32 R9, RZ, RZ, R15 ;  /* 0x000000ffff097224 */ /* 0x000fe200078e000f */
[----:B------:R-:W-:Y:S01]  /*1d7f0*/  MOV R20, R19 ;  /* 0x0000001300147202 */ /* 0x000fe20000000f00 */
[----:B------:R-:W-:Y:S02]  /*1d800*/  IMAD.MOV.U32 R15, RZ, RZ, R2 ;  /* 0x000000ffff0f7224 */ /* 0x000fe400078e0002 */
[----:B------:R-:W-:-:S07]  /*1d810*/  IMAD.MOV.U32 R19, RZ, RZ, R12 ;  /* 0x000000ffff137224 */ /* 0x000fce00078e000c */
.L_x_70201:
[----:B------:R-:W-:Y:S05]  /*1d820*/  BSYNC B1 ;  /* 0x0000000000017941 */ /* 0x000fea0003800000 */
.L_x_70199:
        /* <DEDUP_REMOVED lines=16> */
.L_x_70203:
[----:B------:R-:W-:Y:S02]  /*1d930*/  IMAD.MOV.U32 R2, RZ, RZ, R11 ;  /* 0x000000ffff027224 */ /* 0x000fe400078e000b */
[----:B------:R-:W-:Y:S02]  /*1d940*/  IMAD.MOV.U32 R12, RZ, RZ, R3 ;  /* 0x000000ffff0c7224 */ /* 0x000fe400078e0003 */
[----:B------:R-:W-:Y:S02]  /*1d950*/  IMAD.MOV.U32 R11, RZ, RZ, R6 ;  /* 0x000000ffff0b7224 */ /* 0x000fe400078e0006 */
[----:B------:R-:W-:-:S07]  /*1d960*/  IMAD.MOV.U32 R3, RZ, RZ, R14 ;  /* 0x000000ffff037224 */ /* 0x000fce00078e000e */
.L_x_70204:
[----:B------:R-:W-:Y:S05]  /*1d970*/  BSYNC B1 ;  /* 0x0000000000017941 */ /* 0x000fea0003800000 */
.L_x_70202:
        /* <DEDUP_REMOVED lines=9> */
.L_x_70206:
[----:B------:R-:W-:Y:S02]  /*1da10*/  IMAD.MOV.U32 R6, RZ, RZ, R2 ;  /* 0x000000ffff067224 */ /* 0x000fe400078e0002 */
[----:B------:R-:W-:Y:S02]  /*1da20*/  IMAD.MOV.U32 R7, RZ, RZ, R12 ;  /* 0x000000ffff077224 */ /* 0x000fe400078e000c */
[----:B------:R-:W-:Y:S02]  /*1da30*/  IMAD.MOV.U32 R2, RZ, RZ, R5 ;  /* 0x000000ffff027224 */ /* 0x000fe400078e0005 */
[----:B------:R-:W-:-:S07]  /*1da40*/  IMAD.MOV.U32 R12, RZ, RZ, R29 ;  /* 0x000000ffff0c7224 */ /* 0x000fce00078e001d */
.L_x_70207:
[----:B------:R-:W-:Y:S05]  /*1da50*/  BSYNC B1 ;  /* 0x0000000000017941 */ /* 0x000fea0003800000 */
.L_x_70205:
        /* <DEDUP_REMOVED lines=9> */
.L_x_70209:
[----:B------:R-:W-:Y:S02]  /*1daf0*/  IMAD.MOV.U32 R14, RZ, RZ, R6 ;  /* 0x000000ffff0e7224 */ /* 0x000fe400078e0006 */
[----:B------:R-:W-:Y:S02]  /*1db00*/  IMAD.MOV.U32 R5, RZ, RZ, R7 ;  /* 0x000000ffff057224 */ /* 0x000fe400078e0007 */
[----:B------:R-:W-:Y:S02]  /*1db10*/  IMAD.MOV.U32 R6, RZ, RZ, R21 ;  /* 0x000000ffff067224 */ /* 0x000fe400078e0015 */
[----:B------:R-:W-:-:S07]  /*1db20*/  IMAD.MOV.U32 R7, RZ, RZ, R4 ;  /* 0x000000ffff077224 */ /* 0x000fce00078e0004 */
.L_x_70210:
[----:B------:R-:W-:Y:S05]  /*1db30*/  BSYNC B1 ;  /* 0x0000000000017941 */ /* 0x000fea0003800000 */
.L_x_70208:
        /* <DEDUP_REMOVED lines=9> */
.L_x_70212:
[----:B------:R-:W-:Y:S02]  /*1dbd0*/  IMAD.MOV.U32 R21, RZ, RZ, R14 ;  /* 0x000000ffff157224 */ /* 0x000fe400078e000e */
[----:B------:R-:W-:Y:S02]  /*1dbe0*/  IMAD.MOV.U32 R23, RZ, RZ, R5 ;  /* 0x000000ffff177224 */ /* 0x000fe400078e0005 */
[----:B------:R-:W-:Y:S02]  /*1dbf0*/  IMAD.MOV.U32 R14, RZ, RZ, R31 ;  /* 0x000000ffff0e7224 */ /* 0x000fe400078e001f */
[----:B------:R-:W-:-:S07]  /*1dc00*/  IMAD.MOV.U32 R5, RZ, RZ, R8 ;  /* 0x000000ffff057224 */ /* 0x000fce00078e0008 */
.L_x_70213:
[----:B------:R-:W-:Y:S05]  /*1dc10*/  BSYNC B1 ;  /* 0x0000000000017941 */ /* 0x000fea0003800000 */
.L_x_70211:
        /* <DEDUP_REMOVED lines=9> */
.L_x_70215:
[----:B------:R-:W-:Y:S02]  /*1dcb0*/  IMAD.MOV.U32 R4, RZ, RZ, R21 ;  /* 0x000000ffff047224 */ /* 0x000fe400078e0015 */
[----:B------:R-:W-:Y:S02]  /*1dcc0*/  IMAD.MOV.U32 R8, RZ, RZ, R23 ;  /* 0x000000ffff087224 */ /* 0x000fe400078e0017 */
[----:B------:R-:W-:Y:S02]  /*1dcd0*/  IMAD.MOV.U32 R21, RZ, RZ, R10 ;  /* 0x000000ffff157224 */ /* 0x000fe400078e000a */
[----:B------:R-:W-:-:S07]  /*1dce0*/  IMAD.MOV.U32 R23, RZ, RZ, R18 ;  /* 0x000000ffff177224 */ /* 0x000fce00078e0012 */
.L_x_70216:
[----:B------:R-:W-:Y:S05]  /*1dcf0*/  BSYNC B1 ;  /* 0x0000000000017941 */ /* 0x000fea0003800000 */
.L_x_70214:
        /* <DEDUP_REMOVED lines=9> */
.L_x_70218:
[----:B------:R-:W-:Y:S02]  /*1dd90*/  IMAD.MOV.U32 R10, RZ, RZ, R4 ;  /* 0x000000ffff0a7224 */ /* 0x000fe400078e0004 */
[----:B------:R-:W-:Y:S02]  /*1dda0*/  IMAD.MOV.U32 R27, RZ, RZ, R8 ;  /* 0x000000ffff1b7224 */ /* 0x000fe400078e0008 */
[----:B------:R-:W-:Y:S02]  /*1ddb0*/  IMAD.MOV.U32 R4, RZ, RZ, R15 ;  /* 0x000000ffff047224 */ /* 0x000fe400078e000f */
[----:B------:R-:W-:-:S07]  /*1ddc0*/  IMAD.MOV.U32 R8, RZ, RZ, R19 ;  /* 0x000000ffff087224 */ /* 0x000fce00078e0013 */
.L_x_70219:
[----:B------:R-:W-:Y:S05]  /*1ddd0*/  BSYNC B1 ;  /* 0x0000000000017941 */ /* 0x000fea0003800000 */
.L_x_70217:
        /* <DEDUP_REMOVED lines=9> */
.L_x_70221:
[----:B------:R-:W-:Y:S02]  /*1de70*/  IMAD.MOV.U32 R15, RZ, RZ, R10 ;  /* 0x000000ffff0f7224 */ /* 0x000fe400078e000a */
[----:B------:R-:W-:Y:S02]  /*1de80*/  IMAD.MOV.U32 R18, RZ, RZ, R27 ;  /* 0x000000ffff127224 */ /* 0x000fe400078e001b */
[----:B------:R-:W-:Y:S02]  /*1de90*/  IMAD.MOV.U32 R10, RZ, RZ, R9 ;  /* 0x000000ffff0a7224 */ /* 0x000fe400078e0009 */
[----:B------:R-:W-:-:S07]  /*1dea0*/  IMAD.MOV.U32 R27, RZ, RZ, R20 ;  /* 0x000000ffff1b7224 */ /* 0x000fce00078e0014 */
.L_x_70222:
[----:B------:R-:W-:Y:S05]  /*1deb0*/  BSYNC B1 ;  /* 0x0000000000017941 */ /* 0x000fea0003800000 */
.L_x_70220:
        /* <DEDUP_REMOVED lines=16> */
.L_x_70224:
[----:B------:R-:W-:Y:S01]  /*1dfc0*/  IMAD.MOV.U32 R9, RZ, RZ, R11 ;  /* 0x000000ffff097224 */ /* 0x000fe200078e000b */
[----:B------:R-:W-:Y:S01]  /*1dfd0*/  MOV R16, R3 ;  /* 0x0000000300107202 */ /* 0x000fe20000000f00 */
[----:B------:R-:W-:Y:S02]  /*1dfe0*/  IMAD.MOV.U32 R11, RZ, RZ, R2 ;  /* 0x000000ffff0b7224 */ /* 0x000fe400078e0002 */
[----:B------:R-:W-:-:S07]  /*1dff0*/  IMAD.MOV.U32 R3, RZ, RZ, R12 ;  /* 0x000000ffff037224 */ /* 0x000fce00078e000c */
.L_x_70225:
[----:B------:R-:W-:Y:S05]  /*1e000*/  BSYNC B1 ;  /* 0x0000000000017941 */ /* 0x000fea0003800000 */
.L_x_70223:
        /* <DEDUP_REMOVED lines=9> */
.L_x_70227:
[----:B------:R-:W-:Y:S01]  /*1e0a0*/  MOV R19, R9 ;  /* 0x0000000900137202 */ /* 0x000fe20000000f00 */
[----:B------:R-:W-:Y:S02]  /*1e0b0*/  IMAD.MOV.U32 R12, RZ, RZ, R16 ;  /* 0x000000ffff0c7224 */ /* 0x000fe400078e0010 */
[----:B------:R-:W-:Y:S02]  /*1e0c0*/  IMAD.MOV.U32 R9, RZ, RZ, R6 ;  /* 0x000000ffff097224 */ /* 0x000fe400078e0006 */
[----:B------:R-:W-:-:S07]  /*1e0d0*/  IMAD.MOV.U32 R16, RZ, RZ, R7 ;  /* 0x000000ffff107224 */ /* 0x000fce00078e0007 */
.L_x_70228:
[----:B------:R-:W-:Y:S05]  /*1e0e0*/  BSYNC B1 ;  /* 0x0000000000017941 */ /* 0x000fea0003800000 */
.L_x_70226:
        /* <DEDUP_REMOVED lines=9> */
.L_x_70230:
[----:B------:R-:W-:Y:S02]  /*1e180*/  IMAD.MOV.U32 R6, RZ, RZ, R19 ;  /* 0x000000ffff067224 */ /* 0x000fe400078e0013 */
[----:B------:R-:W-:Y:S02]  /*1e190*/  IMAD.MOV.U32 R20, RZ, RZ, R12 ;  /* 0x000000ffff147224 */ /* 0x000fe400078e000c */
[----:B------:R-:W-:Y:S02]  /*1e1a0*/  IMAD.MOV.U32 R19, RZ, RZ, R14 ;  /* 0x000000ffff137224 */ /* 0x000fe400078e000e */
[----:B------:R-:W-:-:S07]  /*1e1b0*/  IMAD.MOV.U32 R12, RZ, RZ, R5 ;  /* 0x000000ffff0c7224 */ /* 0x000fce00078e0005 */
.L_x_70231:
[----:B------:R-:W-:Y:S05]  /*1e1c0*/  BSYNC B1 ;  /* 0x0000000000017941 */ /* 0x000fea0003800000 */
.L_x_70229:
        /* <DEDUP_REMOVED lines=9> */
.L_x_70233:
[----:B------:R-:W-:Y:S02]  /*1e260*/  IMAD.MOV.U32 R29, RZ, RZ, R6 ;  /* 0x000000ffff1d7224 */ /* 0x000fe400078e0006 */
[----:B------:R-:W-:Y:S01]  /*1e270*/  IMAD.MOV.U32 R31, RZ, RZ, R20 ;  /* 0x000000ffff1f7224 */ /* 0x000fe200078e0014 */
[----:B------:R-:W-:Y:S01]  /*1e280*/  MOV R20, R23 ;  /* 0x0000001700147202 */ /* 0x000fe20000000f00 */
[----:B------:R-:W-:-:S07]  /*1e290*/  IMAD.MOV.U32 R6, RZ, RZ, R21 ;  /* 0x000000ffff067224 */ /* 0x000fce00078e0015 */
.L_x_70234:
[----:B------:R-:W-:Y:S05]  /*1e2a0*/  BSYNC B1 ;  /* 0x0000000000017941 */ /* 0x000fea0003800000 */
.L_x_70232:
        /* <DEDUP_REMOVED lines=9> */
.L_x_70236:
[----:B------:R-:W-:Y:S01]  /*1e340*/  IMAD.MOV.U32 R14, RZ, RZ, R29 ;  /* 0x000000ffff0e7224 */ /* 0x000fe200078e001d */
[----:B------:R-:W-:Y:S01]  /*1e350*/  MOV R29, R4 ;  /* 0x00000004001d7202 */ /* 0x000fe20000000f00 */
[----:B------:R-:W-:Y:S02]  /*1e360*/  IMAD.MOV.U32 R22, RZ, RZ, R31 ;  /* 0x000000ffff167224 */ /* 0x000fe400078e001f */
[----:B------:R-:W-:-:S07]  /*1e370*/  IMAD.MOV.U32 R31, RZ, RZ, R8 ;  /* 0x000000ffff1f7224 */ /* 0x000fce00078e0008 */
.L_x_70237:
[----:B------:R-:W-:Y:S05]  /*1e380*/  BSYNC B1 ;  /* 0x0000000000017941 */ /* 0x000fea0003800000 */
.L_x_70235:
        /* <DEDUP_REMOVED lines=9> */
.L_x_70239:
[----:B------:R-:W-:Y:S01]  /*1e420*/  IMAD.MOV.U32 R8, RZ, RZ, R14 ;  /* 0x000000ffff087224 */ /* 0x000fe200078e000e */
[----:B------:R-:W-:Y:S01]  /*1e430*/  MOV R21, R22 ;  /* 0x0000001600157202 */ /* 0x000fe20000000f00 */
[----:B------:R-:W-:Y:S02]  /*1e440*/  IMAD.MOV.U32 R14, RZ, RZ, R10 ;  /* 0x000000ffff0e7224 */ /* 0x000fe400078e000a */
[----:B------:R-:W-:-:S07]  /*1e450*/  IMAD.MOV.U32 R22, RZ, RZ, R27 ;  /* 0x000000ffff167224 */ /* 0x000fce00078e001b */
.L_x_70240:
[----:B------:R-:W-:Y:S05]  /*1e460*/  BSYNC B1 ;  /* 0x0000000000017941 */ /* 0x000fea0003800000 */
.L_x_70238:
        /* <DEDUP_REMOVED lines=9> */
.L_x_70242:
[----:B------:R-:W-:Y:S01]  /*1e500*/  MOV R24, R8 ;  /* 0x0000000800187202 */ /* 0x000fe20000000f00 */
[----:B------:R-:W-:Y:S02]  /*1e510*/  IMAD.MOV.U32 R26, RZ, RZ, R21 ;  /* 0x000000ffff1a7224 */ /* 0x000fe400078e0015 */
[----:B------:R-:W-:Y:S02]  /*1e520*/  IMAD.MOV.U32 R8, RZ, RZ, R15 ;  /* 0x000000ffff087224 */ /* 0x000fe400078e000f */
[----:B------:R-:W-:-:S07]  /*1e530*/  IMAD.MOV.U32 R21, RZ, RZ, R18 ;  /* 0x000000ffff157224 */ /* 0x000fce00078e0012 */
.L_x_70243:
[----:B------:R-:W-:Y:S05]  /*1e540*/  BSYNC B1 ;  /* 0x0000000000017941 */ /* 0x000fea0003800000 */
.L_x_70241:
        /* <DEDUP_REMOVED lines=16> */
.L_x_70245:
[----:B------:R-:W-:Y:S01]  /*1e650*/  IMAD.MOV.U32 R10, RZ, RZ, R11 ;  /* 0x000000ffff0a7224 */ /* 0x000fe200078e000b */
[----:B------:R-:W-:Y:S01]  /*1e660*/  MOV R11, R9 ;  /* 0x00000009000b7202 */ /* 0x000fe20000000f00 */
[----:B------:R-:W-:Y:S02]  /*1e670*/  IMAD.MOV.U32 R2, RZ, RZ, R3 ;  /* 0x000000ffff027224 */ /* 0x000fe400078e0003 */
[----:B------:R-:W-:-:S07]  /*1e680*/  IMAD.MOV.U32 R3, RZ, RZ, R16 ;  /* 0x000000ffff037224 */ /* 0x000fce00078e0010 */
.L_x_70246:
[----:B------:R-:W-:Y:S05]  /*1e690*/  BSYNC B1 ;  /* 0x0000000000017941 */ /* 0x000fea0003800000 */
.L_x_70244:
        /* <DEDUP_REMOVED lines=9> */
.L_x_70248:
[----:B------:R-:W-:Y:S01]  /*1e730*/  IMAD.MOV.U32 R33, RZ, RZ, R10 ;  /* 0x000000ffff217224 */ /* 0x000fe200078e000a */
[----:B------:R-:W-:Y:S01]  /*1e740*/  MOV R5, R2 ;  /* 0x0000000200057202 */ /* 0x000fe20000000f00 */
[----:B------:R-:W-:Y:S02]  /*1e750*/  IMAD.MOV.U32 R10, RZ, RZ, R19 ;  /* 0x000000ffff0a7224 */ /* 0x000fe400078e0013 */
[----:B------:R-:W-:-:S07]  /*1e760*/  IMAD.MOV.U32 R2, RZ, RZ, R12 ;  /* 0x000000ffff027224 */ /* 0x000fce00078e000c */
.L_x_70249:
[----:B------:R-:W-:Y:S05]  /*1e770*/  BSYNC B1 ;  /* 0x0000000000017941 */ /* 0x000fea0003800000 */
.L_x_70247:
        /* <DEDUP_REMOVED lines=9> */
.L_x_70251:
[----:B------:R-:W-:Y:S01]  /*1e810*/  MOV R32, R33 ;  /* 0x0000002100207202 */ /* 0x000fe20000000f00 */
[----:B------:R-:W-:Y:S02]  /*1e820*/  IMAD.MOV.U32 R4, RZ, RZ, R5 ;  /* 0x000000ffff047224 */ /* 0x000fe400078e0005 */
[----:B------:R-:W-:Y:S02]  /*1e830*/  IMAD.MOV.U32 R33, RZ, RZ, R6 ;  /* 0x000000ffff217224 */ /* 0x000fe400078e0006 */
[----:B------:R-:W-:-:S07]  /*1e840*/  IMAD.MOV.U32 R5, RZ, RZ, R20 ;  /* 0x000000ffff057224 */ /* 0x000fce00078e0014 */
.L_x_70252:
[----:B------:R-:W-:Y:S05]  /*1e850*/  BSYNC B1 ;  /* 0x0000000000017941 */ /* 0x000fea0003800000 */
.L_x_70250:
        /* <DEDUP_REMOVED lines=9> */
.L_x_70254:
[----:B------:R-:W-:Y:S02]  /*1e8f0*/  IMAD.MOV.U32 R35, RZ, RZ, R32 ;  /* 0x000000ffff237224 */ /* 0x000fe400078e0020 */
[----:B------:R-:W-:Y:S02]  /*1e900*/  IMAD.MOV.U32 R7, RZ, RZ, R4 ;  /* 0x000000ffff077224 */ /* 0x000fe400078e0004 */
[----:B------:R-:W-:Y:S02]  /*1e910*/  IMAD.MOV.U32 R32, RZ, RZ, R29 ;  /* 0x000000ffff207224 */ /* 0x000fe400078e001d */
[----:B------:R-:W-:-:S07]  /*1e920*/  IMAD.MOV.U32 R4, RZ, RZ, R31 ;  /* 0x000000ffff047224 */ /* 0x000fce00078e001f */
.L_x_70255:
[----:B------:R-:W-:Y:S05]  /*1e930*/  BSYNC B1 ;  /* 0x0000000000017941 */ /* 0x000fea0003800000 */
.L_x_70253:
        /* <DEDUP_REMOVED lines=9> */
.L_x_70257:
[----:B------:R-:W-:Y:S02]  /*1e9d0*/  IMAD.MOV.U32 R34, RZ, RZ, R35 ;  /* 0x000000ffff227224 */ /* 0x000fe400078e0023 */
[----:B------:R-:W-:Y:S01]  /*1e9e0*/  IMAD.MOV.U32 R6, RZ, RZ, R7 ;  /* 0x000000ffff067224 */ /* 0x000fe200078e0007 */
[----:B------:R-:W-:Y:S01]  /*1e9f0*/  MOV R7, R22 ;  /* 0x0000001600077202 */ /* 0x000fe20000000f00 */
[----:B------:R-:W-:-:S07]  /*1ea00*/  IMAD.MOV.U32 R35, RZ, RZ, R14 ;  /* 0x000000ffff237224 */ /* 0x000fce00078e000e */
.L_x_70258:
[----:B------:R-:W-:Y:S05]  /*1ea10*/  BSYNC B1 ;  /* 0x0000000000017941 */ /* 0x000fea0003800000 */
.L_x_70256:
        /* <DEDUP_REMOVED lines=9> */
.L_x_70260:
[----:B------:R-:W-:Y:S01]  /*1eab0*/  IMAD.MOV.U32 R37, RZ, RZ, R34 ;  /* 0x000000ffff257224 */ /* 0x000fe200078e0022 */
[----:B------:R-:W-:Y:S01]  /*1eac0*/  MOV R34, R8 ;  /* 0x0000000800227202 */ /* 0x000fe20000000f00 */
[----:B------:R-:W-:Y:S02]  /*1ead0*/  IMAD.MOV.U32 R9, RZ, RZ, R6 ;  /* 0x000000ffff097224 */ /* 0x000fe400078e0006 */
[----:B------:R-:W-:-:S07]  /*1eae0*/  IMAD.MOV.U32 R6, RZ, RZ, R21 ;  /* 0x000000ffff067224 */ /* 0x000fce00078e0015 */
.L_x_70261:
[----:B------:R-:W-:Y:S05]  /*1eaf0*/  BSYNC B1 ;  /* 0x0000000000017941 */ /* 0x000fea0003800000 */
.L_x_70259:
        /* <DEDUP_REMOVED lines=9> */
.L_x_70263:
[----:B------:R-:W-:Y:S01]  /*1eb90*/  IMAD.MOV.U32 R36, RZ, RZ, R37 ;  /* 0x000000ffff247224 */ /* 0x000fe200078e0025 */
[----:B------:R-:W-:Y:S01]  /*1eba0*/  MOV R8, R9 ;  /* 0x0000000900087202 */ /* 0x000fe20000000f00 */
[----:B------:R-:W-:Y:S02]  /*1ebb0*/  IMAD.MOV.U32 R37, RZ, RZ, R24 ;  /* 0x000000ffff257224 */ /* 0x000fe400078e0018 */
[----:B------:R-:W-:-:S07]  /*1ebc0*/  IMAD.MOV.U32 R9, RZ, RZ, R26 ;  /* 0x000000ffff097224 */ /* 0x000fce00078e001a */
.L_x_70264:
[----:B------:R-:W-:Y:S05]  /*1ebd0*/  BSYNC B1 ;  /* 0x0000000000017941 */ /* 0x000fea0003800000 */
.L_x_70262:
[----:B------:R-:W-:-:S07]  /*1ebe0*/  FADD.FTZ R38, R13, R38 ;  /* 0x000000260d267221 */ /* 0x000fce0000010000 */
.L_x_69760:
[----:B------:R-:W-:Y:S05]  /*1ebf0*/  BSYNC B0 ;  /* 0x0000000000007941 */ /* 0x000fea0003800000 */
.L_x_69759:
[----:B------:R-:W-:Y:S05]  /*1ec00*/  @P2 EXIT ;  /* 0x000000000000294d */ /* 0x000fea0003800000 */
[----:B------:R-:W3:Y:S01]  /*1ec10*/  LDC R19, c[0x0][0x230] ;  /* 0x00008c00ff137b82 */ /* 0x000ee20000000800 */
[----:B--2---:R-:W2:Y:S07]  /*1ec20*/  MUFU.LG2 R38, R38 ;  /* 0x0000002600267308 */ /* 0x004eae0000000c00 */
[----:B01----:R-:W0:Y:S08]  /*1ec30*/  LDC.64 R12, c[0x0][0x218] ;  /* 0x00008600ff0c7b82 */ /* 0x003e300000000a00 */
[----:B------:R-:W1:Y:S08]  /*1ec40*/  LDC.64 R14, c[0x0][0x220] ;  /* 0x00008800ff0e7b82 */ /* 0x000e700000000a00 */
[----:B------:R-:W4:Y:S01]  /*1ec50*/  LDC.64 R16, c[0x0][0x228] ;  /* 0x00008a00ff107b82 */ /* 0x000f220000000a00 */
[C---:B---3--:R-:W-:Y:S01]  /*1ec60*/  ISETP.GE.AND P3, PT, R19.reuse, 0x1, PT ;  /* 0x000000011300780c */ /* 0x048fe20003f66270 */
[----:B------:R-:W-:Y:S01]  /*1ec70*/  IMAD R18, R0, R19, RZ ;  /* 0x0000001300127224 */ /* 0x000fe200078e02ff */
[----:B------:R-:W-:-:S02]  /*1ec80*/  ISETP.GE.AND P0, PT, R19, 0x2, PT ;  /* 0x000000021300780c */ /* 0x000fc40003f06270 */
[C---:B------:R-:W-:Y:S02]  /*1ec90*/  ISETP.GE.AND P1, PT, R19.reuse, 0x3, PT ;  /* 0x000000031300780c */ /* 0x040fe40003f26270 */
[----:B------:R-:W-:Y:S01]  /*1eca0*/  ISETP.GE.AND P2, PT, R19, 0x4, PT ;  /* 0x000000041300780c */ /* 0x000fe20003f46270 */
[----:B------:R-:W-:Y:S02]  /*1ecb0*/  IMAD.SHL.U32 R19, R18, 0x2, RZ ;  /* 0x0000000212137824 */ /* 0x000fe400078e00ff */
[----:B0-----:R-:W-:-:S04]  /*1ecc0*/  IMAD.WIDE R12, R0, 0x4, R12 ;  /* 0x00000004000c7825 */ /* 0x001fc800078e020c */
[----:B-1----:R-:W-:-:S04]  /*1ecd0*/  IMAD.WIDE R14, R19, 0x4, R14 ;  /* 0x00000004130e7825 */ /* 0x002fc800078e020e */
        /* <DEDUP_REMOVED lines=14> */
.L_x_70265:
[----:B------:R-:W-:Y:S05]  /*1edc0*/  @!P0 BRA `(.L_x_70266) ;  /* 0x0000000000308947 */ /* 0x000fea0003800000 */
[----:B------:R-:W2:Y:S04]  /*1edd0*/  LDG.E.CONSTANT R0, desc[UR8][R12.64] ;  /* 0x000000080c007981 */ /* 0x000ea8000c1e9900 */
[----:B------:R-:W3:Y:S01]  /*1ede0*/  LDG.E.CONSTANT R8, desc[UR8][R12.64] ;  /* 0x000000080c087981 */ /* 0x000ee2000c1e9900 */
[C---:B0-----:R-:W-:Y:S01]  /*1edf0*/  FADD.FTZ R9, -R39.reuse, R6 ;  /* 0x0000000627097221 */ /* 0x041fe20000010100 */
        /* <DEDUP_REMOVED lines=9> */
.L_x_70266:
[----:B------:R-:W-:Y:S05]  /*1ee90*/  @!P1 BRA `(.L_x_70267) ;  /* 0x0000000000309947 */ /* 0x000fea0003800000 */
[----:B------:R-:W2:Y:S04]  /*1eea0*/  LDG.E.CONSTANT R0, desc[UR8][R12.64] ;  /* 0x000000080c007981 */ /* 0x000ea8000c1e9900 */
[----:B------:R-:W3:Y:S01]  /*1eeb0*/  LDG.E.CONSTANT R6, desc[UR8][R12.64] ;  /* 0x000000080c067981 */ /* 0x000ee2000c1e9900 */
[C---:B-1----:R-:W-:Y:S01]  /*1eec0*/  FADD.FTZ R7, -R39.reuse, R4 ;  /* 0x0000000427077221 */ /* 0x042fe20000010100 */
        /* <DEDUP_REMOVED lines=9> */
.L_x_70267:
[----:B------:R-:W-:Y:S05]  /*1ef60*/  @!P2 BRA `(.L_x_70268) ;  /* 0x000000000018a947 */ /* 0x000fea0003800000 */
[----:B------:R-:W2:Y:S01]  /*1ef70*/  LDG.E.CONSTANT R0, desc[UR8][R12.64] ;  /* 0x000000080c007981 */ /* 0x000ea2000c1e9900 */
[----:B----4-:R-:W-:-:S03]  /*1ef80*/  FADD.FTZ R5, -R39, R2 ;  /* 0x0000000227057221 */ /* 0x010fc60000010100 */
[----:B------:R3:W-:Y:S01]  /*1ef90*/  STG.E desc[UR8][R14.64+0x18], R10 ;  /* 0x0000180a0e007986 */ /* 0x0007e2000c101908 */
[----:B------:R-:W-:-:S04]  /*1efa0*/  FFMA.FTZ R5, R38, -0.69314718246459960938, R5 ;  /* 0xbf31721826057823 */ /* 0x000fc80000010005 */
[----:B--2---:R-:W-:-:S05]  /*1efb0*/  FADD.FTZ R5, R0, R5 ;  /* 0x0000000500057221 */ /* 0x004fca0000010000 */
[----:B------:R3:W-:Y:S02]  /*1efc0*/  STG.E desc[UR8][R16.64+0x18], R5 ;  /* 0x0000180510007986 */ /* 0x0007e4000c101908 */
.L_x_70268:
        /* <DEDUP_REMOVED lines=8> */
.L_x_70269:
        /* <DEDUP_REMOVED lines=11> */
.L_x_74373:


//--------------------- .text._ZN17fastertransformer38beam_online_softmax_topk_stage2_kernelIfLi8ELi64EEEvPKfS2_PiPT_ii --------------------------
	.section	.text._ZN17fastertransformer38beam_online_softmax_topk_stage2_kernelIfLi8ELi64EEEvPKfS2_PiPT_ii,"ax",@progbits
	.align	128
        .global         _ZN17fastertransformer38beam_online_softmax_topk_stage2_kernelIfLi8ELi64EEEvPKfS2_PiPT_ii
        .type           _ZN17fastertransformer38beam_online_softmax_topk_stage2_kernelIfLi8ELi64EEEvPKfS2_PiPT_ii,@function
        .size           _ZN17fastertransformer38beam_online_softmax_topk_stage2_kernelIfLi8ELi64EEEvPKfS2_PiPT_ii,(.L_x_74374 - _ZN17fastertransformer38beam_online_softmax_topk_stage2_kernelIfLi8ELi64EEEvPKfS2_PiPT_ii)
        .other          _ZN17fastertransformer38beam_online_softmax_topk_stage2_kernelIfLi8ELi64EEEvPKfS2_PiPT_ii,@"STO_CUDA_ENTRY STV_DEFAULT"
_ZN17fastertransformer38beam_online_softmax_topk_stage2_kernelIfLi8ELi64EEEvPKfS2_PiPT_ii:
.text._ZN17fastertransformer38beam_online_softmax_topk_stage2_kernelIfLi8ELi64EEEvPKfS2_PiPT_ii:
        /* <DEDUP_REMOVED lines=49> */
.L_x_70274:
        /* <DEDUP_REMOVED lines=11> */
.L_x_70273:
[----:B------:R-:W-:Y:S05]  /*03c0*/  BSYNC B1 ;  /* 0x0000000000017941 */ /* 0x000fea0003800000 */
.L_x_70272:
        /* <DEDUP_REMOVED lines=19> */
.L_x_70277:
        /* <DEDUP_REMOVED lines=38> */
.L_x_70276:
[----:B------:R-:W-:Y:S05]  /*0760*/  BSYNC B1 ;  /* 0x0000000000017941 */ /* 0x000fea0003800000 */
.L_x_70275:
        /* <DEDUP_REMOVED lines=25> */
.L_x_70279:
[----:B------:R-:W-:Y:S05]  /*0900*/  BSYNC B1 ;  /* 0x0000000000017941 */ /* 0x000fea0003800000 */
.L_x_70278:
        /* <DEDUP_REMOVED lines=10> */
.L_x_70271:
[----:B------:R-:W-:Y:S05]  /*09b0*/  BSYNC B0 ;  /* 0x0000000000007941 */ /* 0x000fea0003800000 */
.L_x_70270:
        /* <DEDUP_REMOVED lines=48> */
.L_x_70286:
        /* <DEDUP_REMOVED lines=334> */
.L_x_70285:
        /* <DEDUP_REMOVED lines=177> */
.L_x_70287:
[----:B------:R-:W-:-:S06]  /*2cb0*/  UISETP.NE.OR UP0, UPT, UR4, URZ, UP0 ;  /* 0x0000003f0400728c */ /* 0x000fcc0008705670 */
[----:B------:R-:W-:-:S13]  /*2cc0*/  PLOP3.LUT P0, PT, PT, PT, UP0, 0x80, 0x0 ;  /* 0x000000000000781c */ /* 0x000fda0003f0f008 */
[----:B------:R-:W-:Y:S05]  /*2cd0*/  @!P0 BRA `(.L_x_70283) ;  /* 0x0000000400708947 */ /* 0x000fea0003800000 */
.L_x_70284:
[----:B------:R-:W0:Y:S01]  /*2ce0*/  S2UR UR6, SR_CgaCtaId ;  /* 0x00000000000679c3 */ /* 0x000e220000008800 */
[----:B------:R-:W-:Y:S02]  /*2cf0*/  UMOV UR5, 0x400 ;  /* 0x0000040000057882 */ /* 0x000fe40000000000 */
[----:B------:R-:W-:-:S04]  /*2d00*/  UIADD3 UR5, UR5, 0xe0, URZ ;  /* 0x000000e005057890 */ /* 0x000fc8000fffe03f */
[----:B0-----:R-:W-:-:S12]  /*2d10*/  ULEA UR5, UR6, UR5, 0x18 ;  /* 0x0000000506057291 */ /* 0x001fd8000f8ec03f */
.L_x_70288:
        /* <DEDUP_REMOVED lines=88> */
.L_x_70283:
        /* <DEDUP_REMOVED lines=15> */
.L_x_70289:
        /* <DEDUP_REMOVED lines=63> */
.L_x_70282:
        /* <DEDUP_REMOVED lines=22> */
.L_x_70281:
[----:B------:R-:W-:Y:S05]  /*38e0*/  BSYNC B0 ;  /* 0x0000000000007941 */ /* 0x000fea0003800000 */
.L_x_70280:
        /* <DEDUP_REMOVED lines=48> */
.L_x_70293:
[----:B------:R-:W-:Y:S01]  /*3bf0*/  IMAD.MOV.U32 R19, RZ, RZ, R11 ;  /* 0x000000ffff137224 */ /* 0x000fe200078e000b */
[----:B------:R-:W-:Y:S01]  /*3c00*/  MOV R11, R10 ;  /* 0x0000000a000b7202 */ /* 0x000fe20000000f00 */
[----:B------:R-:W-:Y:S02]  /*3c10*/  IMAD.MOV.U32 R34, RZ, RZ, R3 ;  /* 0x000000ffff227224 */ /* 0x000fe400078e0003 */
[----:B------:R-:W-:-:S07]  /*3c20*/  IMAD.MOV.U32 R3, RZ, RZ, R2 ;  /* 0x000000ffff037224 */ /* 0x000fce00078e0002 */
.L_x_70294:
[----:B------:R-:W-:Y:S05]  /*3c30*/  BSYNC B1 ;  /* 0x0000000000017941 */ /* 0x000fea0003800000 */
.L_x_70292:
        /* <DEDUP_REMOVED lines=9> */
.L_x_70296:
[----:B------:R-:W-:Y:S01]  /*3cd0*/  IMAD.MOV.U32 R27, RZ, RZ, R19 ;  /* 0x000000ffff1b7224 */ /* 0x000fe200078e0013 */
[----:B------:R-:W-:Y:S01]  /*3ce0*/  MOV R19, R29 ;  /* 0x0000001d00137202 */ /* 0x000fe20000000f00 */
[----:B------:R-:W-:Y:S02]  /*3cf0*/  IMAD.MOV.U32 R25, RZ, RZ, R34 ;  /* 0x000000ffff197224 */ /* 0x000fe400078e0022 */
[----:B------:R-:W-:-:S07]  /*3d00*/  IMAD.MOV.U32 R34, RZ, RZ, R5 ;  /* 0x000000ffff227224 */ /* 0x000fce00078e0005 */
.L_x_70297:
[----:B------:R-:W-:Y:S05]  /*3d10*/  BSYNC B1 ;  /* 0x0000000000017941 */ /* 0x000fea0003800000 */
.L_x_70295:
        /* <DEDUP_REMOVED lines=9> */
.L_x_70299:
[----:B------:R-:W-:Y:S01]  /*3db0*/  IMAD.MOV.U32 R10, RZ, RZ, R27 ;  /* 0x000000ffff0a7224 */ /* 0x000fe200078e001b */
[----:B------:R-:W-:Y:S01]  /*3dc0*/  MOV R27, R28 ;  /* 0x0000001c001b7202 */ /* 0x000fe20000000f00 */
[----:B------:R-:W-:Y:S02]  /*3dd0*/  IMAD.MOV.U32 R2, RZ, RZ, R25 ;  /* 0x000000ffff027224 */ /* 0x000fe400078e0019 */
[----:B------:R-:W-:-:S07]  /*3de0*/  IMAD.MOV.U32 R25, RZ, RZ, R4 ;  /* 0x000000ffff197224 */ /* 0x000fce00078e0004 */
.L_x_70300:
[----:B------:R-:W-:Y:S05]  /*3df0*/  BSYNC B1 ;  /* 0x0000000000017941 */ /* 0x000fea0003800000 */
.L_x_70298:
        /* <DEDUP_REMOVED lines=9> */
.L_x_70302:
[----:B------:R-:W-:Y:S01]  /*3e90*/  IMAD.MOV.U32 R29, RZ, RZ, R10 ;  /* 0x000000ffff1d7224 */ /* 0x000fe200078e000a */
[----:B------:R-:W-:Y:S01]  /*3ea0*/  MOV R10, R31 ;  /* 0x0000001f000a7202 */ /* 0x000fe20000000f00 */
[----:B------:R-:W-:Y:S02]  /*3eb0*/  IMAD.MOV.U32 R5, RZ, RZ, R2 ;  /* 0x000000ffff057224 */ /* 0x000fe400078e0002 */
[----:B------:R-:W-:-:S07]  /*3ec0*/  IMAD.MOV.U32 R2, RZ, RZ, R7 ;  /* 0x000000ffff027224 */ /* 0x000fce00078e0007 */
.L_x_70303:
[----:B------:R-:W-:Y:S05]  /*3ed0*/  BSYNC B1 ;  /* 0x0000000000017941 */ /* 0x000fea0003800000 */
.L_x_70301:
        /* <DEDUP_REMOVED lines=9> */
.L_x_70305:
[----:B------:R-:W-:Y:S01]  /*3f70*/  IMAD.MOV.U32 R28, RZ, RZ, R29 ;  /* 0x000000ffff1c7224 */ /* 0x000fe200078e001d */
[----:B------:R-:W-:Y:S01]  /*3f80*/  MOV R29, R30 ;  /* 0x0000001e001d7202 */ /* 0x000fe20000000f00 */
[----:B------:R-:W-:Y:S02]  /*3f90*/  IMAD.MOV.U32 R4, RZ, RZ, R5 ;  /* 0x000000ffff047224 */ /* 0x000fe400078e0005 */
[----:B------:R-:W-:-:S07]  /*3fa0*/  IMAD.MOV.U32 R5, RZ, RZ, R6 ;  /* 0x000000ffff057224 */ /* 0x000fce00078e0006 */
.L_x_70306:
[----:B------:R-:W-:Y:S05]  /*3fb0*/  BSYNC B1 ;  /* 0x0000000000017941 */ /* 0x000fea0003800000 */
.L_x_70304:
        /* <DEDUP_REMOVED lines=9> */
.L_x_70308:
[----:B------:R-:W-:Y:S01]  /*4050*/  IMAD.MOV.U32 R31, RZ, RZ, R28 ;  /* 0x000000ffff1f7224 */ /* 0x000fe200078e001c */
[----:B------:R-:W-:Y:S01]  /*4060*/  MOV R28, R33 ;  /* 0x00000021001c7202 */ /* 0x000fe20000000f00 */
[----:B------:R-:W-:Y:S02]  /*4070*/  IMAD.MOV.U32 R7, RZ, RZ, R4 ;  /* 0x000000ffff077224 */ /* 0x000fe400078e0004 */
[----:B------:R-:W-:-:S07]  /*4080*/  IMAD.MOV.U32 R4, RZ, RZ, R9 ;  /* 0x000000ffff047224 */ /* 0x000fce00078e0009 */
.L_x_70309:
[----:B------:R-:W-:Y:S05]  /*4090*/  BSYNC B1 ;  /* 0x0000000000017941 */ /* 0x000fea0003800000 */
.L_x_70307:
        /* <DEDUP_REMOVED lines=9> */
.L_x_70311:
[----:B------:R-:W-:Y:S01]  /*4130*/  IMAD.MOV.U32 R9, RZ, RZ, R31 ;  /* 0x000000ffff097224 */ /* 0x000fe200078e001f */
[----:B------:R-:W-:Y:S01]  /*4140*/  MOV R31, R32 ;  /* 0x00000020001f7202 */ /* 0x000fe20000000f00 */
[----:B------:R-:W-:Y:S02]  /*4150*/  IMAD.MOV.U32 R6, RZ, RZ, R7 ;  /* 0x000000ffff067224 */ /* 0x000fe400078e0007 */
[----:B------:R-:W-:-:S07]  /*4160*/  IMAD.MOV.U32 R7, RZ, RZ, R8 ;  /* 0x000000ffff077224 */ /* 0x000fce00078e0008 */
.L_x_70312:
[----:B------:R-:W-:Y:S05]  /*4170*/  BSYNC B1 ;  /* 0x0000000000017941 */ /* 0x000fea0003800000 */
.L_x_70310:
        /* <DEDUP_REMOVED lines=16> */
.L_x_70314:
[----:B------:R-:W-:Y:S01]  /*4280*/  MOV R26, R11 ;  /* 0x0000000b001a7202 */ /* 0x000fe20000000f00 */
[----:B------:R-:W-:Y:S02]  /*4290*/  IMAD.MOV.U32 R8, RZ, RZ, R3 ;  /* 0x000000ffff087224 */ /* 0x000fe400078e0003 */
[----:B------:R-:W-:Y:S02]  /*42a0*/  IMAD.MOV.U32 R11, RZ, RZ, R19 ;  /* 0x000000ffff0b7224 */ /* 0x000fe400078e0013 */
[----:B------:R-:W-:-:S07]  /*42b0*/  IMAD.MOV.U32 R3, RZ, RZ, R34 ;  /* 0x000000ffff037224 */ /* 0x000fce00078e0022 */
.L_x_70315:
[----:B------:R-:W-:Y:S05]  /*42c0*/  BSYNC B1 ;  /* 0x0000000000017941 */ /* 0x000fea0003800000 */
.L_x_70313:
        /* <DEDUP_REMOVED lines=9> */
.L_x_70317:
[----:B------:R-:W-:Y:S01]  /*4360*/  MOV R19, R26 ;  /* 0x0000001a00137202 */ /* 0x000fe20000000f00 */
[----:B------:R-:W-:Y:S02]  /*4370*/  IMAD.MOV.U32 R17, RZ, RZ, R8 ;  /* 0x000000ffff117224 */ /* 0x000fe400078e0008 */
[----:B------:R-:W-:Y:S02]  /*4380*/  IMAD.MOV.U32 R26, RZ, RZ, R27 ;  /* 0x000000ffff1a7224 */ /* 0x000fe400078e001b */
[----:B------:R-:W-:-:S07]  /*4390*/  IMAD.MOV.U32 R8, RZ, RZ, R25 ;  /* 0x000000ffff087224 */ /* 0x000fce00078e0019 */
.L_x_70318:
[----:B------:R-:W-:Y:S05]  /*43a0*/  BSYNC B1 ;  /* 0x0000000000017941 */ /* 0x000fea0003800000 */
.L_x_70316:
        /* <DEDUP_REMOVED lines=9> */
.L_x_70320:
[----:B------:R-:W-:Y:S01]  /*4440*/  MOV R32, R19 ;  /* 0x0000001300207202 */ /* 0x000fe20000000f00 */
[----:B------:R-:W-:Y:S02]  /*4450*/  IMAD.MOV.U32 R30, RZ, RZ, R17 ;  /* 0x000000ffff1e7224 */ /* 0x000fe400078e0011 */
[----:B------:R-:W-:Y:S02]  /*4460*/  IMAD.MOV.U32 R19, RZ, RZ, R10 ;  /* 0x000000ffff137224 */ /* 0x000fe400078e000a */
[----:B------:R-:W-:-:S07]  /*4470*/  IMAD.MOV.U32 R17, RZ, RZ, R2 ;  /* 0x000000ffff117224 */ /* 0x000fce00078e0002 */
.L_x_70321:
[----:B------:R-:W-:Y:S05]  /*4480*/  BSYNC B1 ;  /* 0x0000000000017941 */ /* 0x000fea0003800000 */
.L_x_70319:
        /* <DEDUP_REMOVED lines=9> */
.L_x_70323:
[----:B------:R-:W-:Y:S01]  /*4520*/  MOV R27, R32 ;  /* 0x00000020001b7202 */ /* 0x000fe20000000f00 */
[----:B------:R-:W-:Y:S02]  /*4530*/  IMAD.MOV.U32 R25, RZ, RZ, R30 ;  /* 0x000000ffff197224 */ /* 0x000fe400078e001e */
[----:B------:R-:W-:Y:S02]  /*4540*/  IMAD.MOV.U32 R32, RZ, RZ, R29 ;  /* 0x000000ffff207224 */ /* 0x000fe400078e001d */
[----:B------:R-:W-:-:S07]  /*4550*/  IMAD.MOV.U32 R30, RZ, RZ, R5 ;  /* 0x000000ffff1e7224 */ /* 0x000fce00078e0005 */
.L_x_70324:
[----:B------:R-:W-:Y:S05]  /*4560*/  BSYNC B1 ;  /* 0x0000000000017941 */ /* 0x000fea0003800000 */
.L_x_70322:
        /* <DEDUP_REMOVED lines=9> */
.L_x_70326:
[----:B------:R-:W-:Y:S01]  /*4600*/  MOV R10, R27 ;  /* 0x0000001b000a7202 */ /* 0x000fe20000000f00 */
[----:B------:R-:W-:Y:S02]  /*4610*/  IMAD.MOV.U32 R2, RZ, RZ, R25 ;  /* 0x000000ffff027224 */ /* 0x000fe400078e0019 */
[----:B------:R-:W-:Y:S02]  /*4620*/  IMAD.MOV.U32 R27, RZ, RZ, R28 ;  /* 0x000000ffff1b7224 */ /* 0x000fe400078e001c */
[----:B------:R-:W-:-:S07]  /*4630*/  IMAD.MOV.U32 R25, RZ, RZ, R4 ;  /* 0x000000ffff197224 */ /* 0x000fce00078e0004 */
.L_x_70327:
[----:B------:R-:W-:Y:S05]  /*4640*/  BSYNC B1 ;  /* 0x0000000000017941 */ /* 0x000fea0003800000 */
.L_x_70325:
        /* <DEDUP_REMOVED lines=9> */
.L_x_70329:
[----:B------:R-:W-:Y:S01]  /*46e0*/  MOV R4, R10 ;  /* 0x0000000a00047202 */ /* 0x000fe20000000f00 */
[----:B------:R-:W-:Y:S02]  /*46f0*/  IMAD.MOV.U32 R5, RZ, RZ, R2 ;  /* 0x000000ffff057224 */ /* 0x000fe400078e0002 */
[----:B------:R-:W-:Y:S02]  /*4700*/  IMAD.MOV.U32 R10, RZ, RZ, R31 ;  /* 0x000000ffff0a7224 */ /* 0x000fe400078e001f */
[----:B------:R-:W-:-:S07]  /*4710*/  IMAD.MOV.U32 R2, RZ, RZ, R7 ;  /* 0x000000ffff027224 */ /* 0x000fce00078e0007 */
.L_x_70330:
[----:B------:R-:W-:Y:S05]  /*4720*/  BSYNC B1 ;  /* 0x0000000000017941 */ /* 0x000fea0003800000 */
.L_x_70328:
        /* <DEDUP_REMOVED lines=9> */
.L_x_70332:
[----:B------:R-:W-:Y:S01]  /*47c0*/  MOV R28, R4 ;  /* 0x00000004001c7202 */ /* 0x000fe20000000f00 */
[----:B------:R-:W-:Y:S02]  /*47d0*/  IMAD.MOV.U32 R7, RZ, RZ, R5 ;  /* 0x000000ffff077224 */ /* 0x000fe400078e0005 */
[----:B------:R-:W-:Y:S02]  /*47e0*/  IMAD.MOV.U32 R4, RZ, RZ, R9 ;  /* 0x000000ffff047224 */ /* 0x000fe400078e0009 */
[----:B------:R-:W-:-:S07]  /*47f0*/  IMAD.MOV.U32 R5, RZ, RZ, R6 ;  /* 0x000000ffff057224 */ /* 0x000fce00078e0006 */
.L_x_70333:
[----:B------:R-:W-:Y:S05]  /*4800*/  BSYNC B1 ;  /* 0x0000000000017941 */ /* 0x000fea0003800000 */
.L_x_70331:
        /* <DEDUP_REMOVED lines=16> */
.L_x_70335:
[----:B------:R-:W-:Y:S02]  /*4910*/  IMAD.MOV.U32 R24, RZ, RZ, R11 ;  /* 0x000000ffff187224 */ /* 0x000fe400078e000b */
[----:B------:R-:W-:Y:S02]  /*4920*/  IMAD.MOV.U32 R6, RZ, RZ, R3 ;  /* 0x000000ffff067224 */ /* 0x000fe400078e0003 */
[----:B------:R-:W-:Y:S02]  /*4930*/  IMAD.MOV.U32 R11, RZ, RZ, R26 ;  /* 0x000000ffff0b7224 */ /* 0x000fe400078e001a */
[----:B------:R-:W-:-:S07]  /*4940*/  IMAD.MOV.U32 R3, RZ, RZ, R8 ;  /* 0x000000ffff037224 */ /* 0x000fce00078e0008 */
.L_x_70336:
[----:B------:R-:W-:Y:S05]  /*4950*/  BSYNC B1 ;  /* 0x0000000000017941 */ /* 0x000fea0003800000 */
.L_x_70334:
        /* <DEDUP_REMOVED lines=9> */
.L_x_70338:
[----:B------:R-:W-:Y:S02]  /*49f0*/  IMAD.MOV.U32 R15, RZ, RZ, R24 ;  /* 0x000000ffff0f7224 */ /* 0x000fe400078e0018 */
[----:B------:R-:W-:Y:S02]  /*4a00*/  IMAD.MOV.U32 R9, RZ, RZ, R6 ;  /* 0x000000ffff097224 */ /* 0x000fe400078e0006 */
[----:B------:R-:W-:Y:S02]  /*4a10*/  IMAD.MOV.U32 R24, RZ, RZ, R19 ;  /* 0x000000ffff187224 */ /* 0x000fe400078e0013 */
[----:B------:R-:W-:-:S07]  /*4a20*/  IMAD.MOV.U32 R6, RZ, RZ, R17 ;  /* 0x000000ffff067224 */ /* 0x000fce00078e0011 */
.L_x_70339:
[----:B------:R-:W-:Y:S05]  /*4a30*/  BSYNC B1 ;  /* 0x0000000000017941 */ /* 0x000fea0003800000 */
.L_x_70337:
        /* <DEDUP_REMOVED lines=9> */
.L_x_70341:
[----:B------:R-:W-:Y:S02]  /*4ad0*/  IMAD.MOV.U32 R26, RZ, RZ, R15 ;  /* 0x000000ffff1a7224 */ /* 0x000fe400078e000f */
[----:B------:R-:W-:Y:S02]  /*4ae0*/  IMAD.MOV.U32 R8, RZ, RZ, R9 ;  /* 0x000000ffff087224 */ /* 0x000fe400078e0009 */
[----:B------:R-:W-:Y:S02]  /*4af0*/  IMAD.MOV.U32 R15, RZ, RZ, R32 ;  /* 0x000000ffff0f7224 */ /* 0x000fe400078e0020 */
[----:B------:R-:W-:-:S07]  /*4b00*/  IMAD.MOV.U32 R9, RZ, RZ, R30 ;  /* 0x000000ffff097224 */ /* 0x000fce00078e001e */
.L_x_70342:
[----:B------:R-:W-:Y:S05]  /*4b10*/  BSYNC B1 ;  /* 0x0000000000017941 */ /* 0x000fea0003800000 */
.L_x_70340:
        /* <DEDUP_REMOVED lines=9> */
.L_x_70344:
[----:B------:R-:W-:Y:S02]  /*4bb0*/  IMAD.MOV.U32 R19, RZ, RZ, R26 ;  /* 0x000000ffff137224 */ /* 0x000fe400078e001a */
[----:B------:R-:W-:Y:S02]  /*4bc0*/  IMAD.MOV.U32 R17, RZ, RZ, R8 ;  /* 0x000000ffff117224 */ /* 0x000fe400078e0008 */
[----:B------:R-:W-:Y:S02]  /*4bd0*/  IMAD.MOV.U32 R26, RZ, RZ, R27 ;  /* 0x000000ffff1a7224 */ /* 0x000fe400078e001b */
[----:B------:R-:W-:-:S07]  /*4be0*/  IMAD.MOV.U32 R8, RZ, RZ, R25 ;  /* 0x000000ffff087224 */ /* 0x000fce00078e0019 */
.L_x_70345:
[----:B------:R-:W-:Y:S05]  /*4bf0*/  BSYNC B1 ;  /* 0x0000000000017941 */ /* 0x000fea0003800000 */
.L_x_70343:
        /* <DEDUP_REMOVED lines=9> */
.L_x_70347:
[----:B------:R-:W-:Y:S02]  /*4c90*/  IMAD.MOV.U32 R25, RZ, RZ, R19 ;  /* 0x000000ffff197224 */ /* 0x000fe400078e0013 */
[----:B------:R-:W-:Y:S02]  /*4ca0*/  IMAD.MOV.U32 R30, RZ, RZ, R17 ;  /* 0x000000ffff1e7224 */ /* 0x000fe400078e0011 */
[----:B------:R-:W-:Y:S02]  /*4cb0*/  IMAD.MOV.U32 R19, RZ, RZ, R10 ;  /* 0x000000ffff137224 */ /* 0x000fe400078e000a */
[----:B------:R-:W-:-:S07]  /*4cc0*/  IMAD.MOV.U32 R17, RZ, RZ, R2 ;  /* 0x000000ffff117224 */ /* 0x000fce00078e0002 */
.L_x_70348:
[----:B------:R-:W-:Y:S05]  /*4cd0*/  BSYNC B1 ;  /* 0x0000000000017941 */ /* 0x000fea0003800000 */
.L_x_70346:
        /* <DEDUP_REMOVED lines=9> */
.L_x_70350:
[----:B------:R-:W-:Y:S02]  /*4d70*/  IMAD.MOV.U32 R27, RZ, RZ, R25 ;  /* 0x000000ffff1b7224 */ /* 0x000fe400078e0019 */
[----:B------:R-:W-:Y:S02]  /*4d80*/  IMAD.MOV.U32 R2, RZ, RZ, R30 ;  /* 0x000000ffff027224 */ /* 0x000fe400078e001e */
[----:B------:R-:W-:Y:S02]  /*4d90*/  IMAD.MOV.U32 R25, RZ, RZ, R4 ;  /* 0x000000ffff197224 */ /* 0x000fe400078e0004 */
[----:B------:R-:W-:-:S07]  /*4da0*/  IMAD.MOV.U32 R30, RZ, RZ, R5 ;  /* 0x000000ffff1e7224 */ /* 0x000fce00078e0005 */
.L_x_70351:
[----:B------:R-:W-:Y:S05]  /*4db0*/  BSYNC B1 ;  /* 0x0000000000017941 */ /* 0x000fea0003800000 */
.L_x_70349:
        /* <DEDUP_REMOVED lines=9> */
.L_x_70353:
[----:B------:R-:W-:Y:S02]  /*4e50*/  IMAD.MOV.U32 R5, RZ, RZ, R27 ;  /* 0x000000ffff057224 */ /* 0x000fe400078e001b */
[----:B------:R-:W-:Y:S02]  /*4e60*/  IMAD.MOV.U32 R4, RZ, RZ, R2 ;  /* 0x000000ffff047224 */ /* 0x000fe400078e0002 */
[----:B------:R-:W-:Y:S02]  /*4e70*/  IMAD.MOV.U32 R27, RZ, RZ, R28 ;  /* 0x000000ffff1b7224 */ /* 0x000fe400078e001c */
[----:B------:R-:W-:-:S07]  /*4e80*/  IMAD.MOV.U32 R2, RZ, RZ, R7 ;  /* 0x000000ffff027224 */ /* 0x000fce00078e0007 */
.L_x_70354:
[----:B------:R-:W-:Y:S05]  /*4e90*/  BSYNC B1 ;  /* 0x0000000000017941 */ /* 0x000fea0003800000 */
.L_x_70352:
        /* <DEDUP_REMOVED lines=16> */
.L_x_70356:
[----:B------:R-:W-:Y:S01]  /*4fa0*/  IMAD.MOV.U32 R22, RZ, RZ, R11 ;  /* 0x000000ffff167224 */ /* 0x000fe200078e000b */
[----:B------:R-:W-:Y:S01]  /*4fb0*/  MOV R11, R24 ;  /* 0x00000018000b7202 */ /* 0x000fe20000000f00 */
[----:B------:R-:W-:Y:S02]  /*4fc0*/  IMAD.MOV.U32 R10, RZ, RZ, R3 ;  /* 0x000000ffff0a7224 */ /* 0x000fe400078e0003 */
[----:B------:R-:W-:-:S07]  /*4fd0*/  IMAD.MOV.U32 R3, RZ, RZ, R6 ;  /* 0x000000ffff037224 */ /* 0x000fce00078e0006 */
.L_x_70357:
[----:B------:R-:W-:Y:S05]  /*4fe0*/  BSYNC B1 ;  /* 0x0000000000017941 */ /* 0x000fea0003800000 */
.L_x_70355:
        /* <DEDUP_REMOVED lines=9> */
.L_x_70359:
[----:B------:R-:W-:Y:S01]  /*5080*/  IMAD.MOV.U32 R13, RZ, RZ, R22 ;  /* 0x000000ffff0d7224 */ /* 0x000fe200078e0016 */
[----:B------:R-:W-:Y:S01]  /*5090*/  MOV R22, R15 ;  /* 0x0000000f00167202 */ /* 0x000fe20000000f00 */
[----:B------:R-:W-:Y:S02]  /*50a0*/  IMAD.MOV.U32 R7, RZ, RZ, R10 ;  /* 0x000000ffff077224 */ /* 0x000fe400078e000a */
[----:B------:R-:W-:-:S07]  /*50b0*/  IMAD.MOV.U32 R10, RZ, RZ, R9 ;  /* 0x000000ffff0a7224 */ /* 0x000fce00078e0009 */
.L_x_70360:
[----:B------:R-:W-:Y:S05]  /*50c0*/  BSYNC B1 ;  /* 0x0000000000017941 */ /* 0x000fea0003800000 */
.L_x_70358:
        /* <DEDUP_REMOVED lines=9> */
.L_x_70362:
[----:B------:R-:W-:Y:S01]  /*5160*/  IMAD.MOV.U32 R24, RZ, RZ, R13 ;  /* 0x000000ffff187224 */ /* 0x000fe200078e000d */
[----:B------:R-:W-:Y:S01]  /*5170*/  MOV R13, R26 ;  /* 0x0000001a000d7202 */ /* 0x000fe20000000f00 */
[----:B------:R-:W-:Y:S02]  /*5180*/  IMAD.MOV.U32 R6, RZ, RZ, R7 ;  /* 0x000000ffff067224 */ /* 0x000fe400078e0007 */
[----:B------:R-:W-:-:S07]  /*5190*/  IMAD.MOV.U32 R7, RZ, RZ, R8 ;  /* 0x000000ffff077224 */ /* 0x000fce00078e0008 */
.L_x_70363:
[----:B------:R-:W-:Y:S05]  /*51a0*/  BSYNC B1 ;  /* 0x0000000000017941 */ /* 0x000fea0003800000 */
.L_x_70361:
        /* <DEDUP_REMOVED lines=9> */
.L_x_70365:
[----:B------:R-:W-:Y:S01]  /*5240*/  IMAD.MOV.U32 R8, RZ, RZ, R24 ;  /* 0x000000ffff087224 */ /* 0x000fe200078e0018 */
[----:B------:R-:W-:Y:S01]  /*5250*/  MOV R24, R19 ;  /* 0x0000001300187202 */ /* 0x000fe20000000f00 */
[----:B------:R-:W-:Y:S02]  /*5260*/  IMAD.MOV.U32 R9, RZ, RZ, R6 ;  /* 0x000000ffff097224 */ /* 0x000fe400078e0006 */
[----:B------:R-:W-:-:S07]  /*5270*/  IMAD.MOV.U32 R6, RZ, RZ, R17 ;  /* 0x000000ffff067224 */ /* 0x000fce00078e0011 */
.L_x_70366:
[----:B------:R-:W-:Y:S05]  /*5280*/  BSYNC B1 ;  /* 0x0000000000017941 */ /* 0x000fea0003800000 */
.L_x_70364:
        /* <DEDUP_REMOVED lines=9> */
.L_x_70368:
[----:B------:R-:W-:Y:S01]  /*5320*/  IMAD.MOV.U32 R26, RZ, RZ, R8 ;  /* 0x000000ffff1a7224 */ /* 0x000fe200078e0008 */
[----:B------:R-:W-:Y:S01]  /*5330*/  MOV R8, R25 ;  /* 0x0000001900087202 */ /* 0x000fe20000000f00 */
[----:B------:R-:W-:Y:S02]  /*5340*/  IMAD.MOV.U32 R15, RZ, RZ, R9 ;  /* 0x000000ffff0f7224 */ /* 0x000fe400078e0009 */
[----:B------:R-:W-:-:S07]  /*5350*/  IMAD.MOV.U32 R9, RZ, RZ, R30 ;  /* 0x000000ffff097224 */ /* 0x000fce00078e001e */
.L_x_70369:
[----:B------:R-:W-:Y:S05]  /*5360*/  BSYNC B1 ;  /* 0x0000000000017941 */ /* 0x000fea0003800000 */
.L_x_70367:
        /* <DEDUP_REMOVED lines=9> */
.L_x_70371:
[----:B------:R-:W-:Y:S01]  /*5400*/  IMAD.MOV.U32 R28, RZ, RZ, R26 ;  /* 0x000000ffff1c7224 */ /* 0x000fe200078e001a */
[----:B------:R-:W-:Y:S01]  /*5410*/  MOV R26, R27 ;  /* 0x0000001b001a7202 */ /* 0x000fe20000000f00 */
[----:B------:R-:W-:Y:S02]  /*5420*/  IMAD.MOV.U32 R17, RZ, RZ, R15 ;  /* 0x000000ffff117224 */ /* 0x000fe400078e000f */
[----:B------:R-:W-:-:S07]  /*5430*/  IMAD.MOV.U32 R15, RZ, RZ, R2 ;  /* 0x000000ffff0f7224 */ /* 0x000fce00078e0002 */
.L_x_70372:
[----:B------:R-:W-:Y:S05]  /*5440*/  BSYNC B1 ;  /* 0x0000000000017941 */ /* 0x000fea0003800000 */
.L_x_70370:
        /* <DEDUP_REMOVED lines=9> */
.L_x_70374:
[----:B------:R-:W-:Y:S01]  /*54e0*/  IMAD.MOV.U32 R19, RZ, RZ, R28 ;  /* 0x000000ffff137224 */ /* 0x000fe200078e001c */
[----:B------:R-:W-:Y:S01]  /*54f0*/  MOV R28, R5 ;  /* 0x00000005001c7202 */ /* 0x000fe20000000f00 */
[----:B------:R-:W-:Y:S02]  /*5500*/  IMAD.MOV.U32 R2, RZ, RZ, R17 ;  /* 0x000000ffff027224 */ /* 0x000fe400078e0011 */
[----:B------:R-:W-:-:S07]  /*5510*/  IMAD.MOV.U32 R17, RZ, RZ, R4 ;  /* 0x000000ffff117224 */ /* 0x000fce00078e0004 */
.L_x_70375:
[----:B------:R-:W-:Y:S05]  /*5520*/  BSYNC B1 ;  /* 0x0000000000017941 */ /* 0x000fea0003800000 */
.L_x_70373:
        /* <DEDUP_REMOVED lines=16> */
.L_x_70377:
[----:B------:R-:W-:Y:S01]  /*5630*/  MOV R4, R11 ;  /* 0x0000000b00047202 */ /* 0x000fe20000000f00 */
[----:B------:R-:W-:Y:S02]  /*5640*/  IMAD.MOV.U32 R20, RZ, RZ, R3 ;  /* 0x000000ffff147224 */ /* 0x000fe400078e0003 */
[----:B------:R-:W-:Y:S02]  /*5650*/  IMAD.MOV.U32 R11, RZ, RZ, R22 ;  /* 0x000000ffff0b7224 */ /* 0x000fe400078e0016 */
[----:B------:R-:W-:-:S07]  /*5660*/  IMAD.MOV.U32 R3, RZ, RZ, R10 ;  /* 0x000000ffff037224 */ /* 0x000fce00078e000a */
.L_x_70378:
[----:B------:R-:W-:Y:S05]  /*5670*/  BSYNC B1 ;  /* 0x0000000000017941 */ /* 0x000fea0003800000 */
.L_x_70376:
        /* <DEDUP_REMOVED lines=9> */
.L_x_70380:
[----:B------:R-:W-:Y:S01]  /*5710*/  MOV R5, R4 ;  /* 0x0000000400057202 */ /* 0x000fe20000000f00 */
[----:B------:R-:W-:Y:S02]  /*5720*/  IMAD.MOV.U32 R25, RZ, RZ, R20 ;  /* 0x000000ffff197224 */ /* 0x000fe400078e0014 */
[----:B------:R-:W-:Y:S02]  /*5730*/  IMAD.MOV.U32 R4, RZ, RZ, R13 ;  /* 0x000000ffff047224 */ /* 0x000fe400078e000d */
[----:B------:R-:W-:-:S07]  /*5740*/  IMAD.MOV.U32 R20, RZ, RZ, R7 ;  /* 0x000000ffff147224 */ /* 0x000fce00078e0007 */
.L_x_70381:
[----:B------:R-:W-:Y:S05]  /*5750*/  BSYNC B1 ;  /* 0x0000000000017941 */ /* 0x000fea0003800000 */
.L_x_70379:
        /* <DEDUP_REMOVED lines=9> */
.L_x_70383:
[----:B------:R-:W-:Y:S01]  /*57f0*/  MOV R7, R5 ;  /* 0x0000000500077202 */ /* 0x000fe20000000f00 */
[----:B------:R-:W-:Y:S02]  /*5800*/  IMAD.MOV.U32 R10, RZ, RZ, R25 ;  /* 0x000000ffff0a7224 */ /* 0x000fe400078e0019 */
[----:B------:R-:W-:Y:S02]  /*5810*/  IMAD.MOV.U32 R5, RZ, RZ, R24 ;  /* 0x000000ffff057224 */ /* 0x000fe400078e0018 */
[----:B------:R-:W-:-:S07]  /*5820*/  IMAD.MOV.U32 R25, RZ, RZ, R6 ;  /* 0x000000ffff197224 */ /* 0x000fce00078e0006 */
.L_x_70384:
[----:B------:R-:W-:Y:S05]  /*5830*/  BSYNC B1 ;  /* 0x0000000000017941 */ /* 0x000fea0003800000 */
.L_x_70382:
        /* <DEDUP_REMOVED lines=9> */
.L_x_70386:
[----:B------:R-:W-:Y:S01]  /*58d0*/  MOV R13, R7 ;  /* 0x00000007000d7202 */ /* 0x000fe20000000f00 */
[----:B------:R-:W-:Y:S02]  /*58e0*/  IMAD.MOV.U32 R6, RZ, RZ, R10 ;  /* 0x000000ffff067224 */ /* 0x000fe400078e000a */
[----:B------:R-:W-:Y:S02]  /*58f0*/  IMAD.MOV.U32 R7, RZ, RZ, R8 ;  /* 0x000000ffff077224 */ /* 0x000fe400078e0008 */
[----:B------:R-:W-:-:S07]  /*5900*/  IMAD.MOV.U32 R10, RZ, RZ, R9 ;  /* 0x000000ffff0a7224 */ /* 0x000fce00078e0009 */
.L_x_70387:
[----:B------:R-:W-:Y:S05]  /*5910*/  BSYNC B1 ;  /* 0x0000000000017941 */ /* 0x000fea0003800000 */
.L_x_70385:
        /* <DEDUP_REMOVED lines=9> */
.L_x_70389:
[----:B------:R-:W-:Y:S01]  /*59b0*/  MOV R9, R13 ;  /* 0x0000000d00097202 */ /* 0x000fe20000000f00 */
[----:B------:R-:W-:Y:S02]  /*59c0*/  IMAD.MOV.U32 R8, RZ, RZ, R6 ;  /* 0x000000ffff087224 */ /* 0x000fe400078e0006 */
[----:B------:R-:W-:Y:S02]  /*59d0*/  IMAD.MOV.U32 R13, RZ, RZ, R26 ;  /* 0x000000ffff0d7224 */ /* 0x000fe400078e001a */
[----:B------:R-:W-:-:S07]  /*59e0*/  IMAD.MOV.U32 R6, RZ, RZ, R15 ;  /* 0x000000ffff067224 */ /* 0x000fce00078e000f */
.L_x_70390:
[----:B------:R-:W-:Y:S05]  /*59f0*/  BSYNC B1 ;  /* 0x0000000000017941 */ /* 0x000fea0003800000 */
.L_x_70388:
        /* <DEDUP_REMOVED lines=9> */
.L_x_70392:
[----:B------:R-:W-:Y:S01]  /*5a90*/  MOV R22, R9 ;  /* 0x0000000900167202 */ /* 0x000fe20000000f00 */
[----:B------:R-:W-:Y:S02]  /*5aa0*/  IMAD.MOV.U32 R15, RZ, RZ, R8 ;  /* 0x000000ffff0f7224 */ /* 0x000fe400078e0008 */
[----:B------:R-:W-:Y:S02]  /*5ab0*/  IMAD.MOV.U32 R9, RZ, RZ, R28 ;  /* 0x000000ffff097224 */ /* 0x000fe400078e001c */
[----:B------:R-:W-:-:S07]  /*5ac0*/  IMAD.MOV.U32 R8, RZ, RZ, R17 ;  /* 0x000000ffff087224 */ /* 0x000fce00078e0011 */
.L_x_70393:
[----:B------:R-:W-:Y:S05]  /*5ad0*/  BSYNC B1 ;  /* 0x0000000000017941 */ /* 0x000fea0003800000 */
.L_x_70391:
        /* <DEDUP_REMOVED lines=9> */
.L_x_70395:
[----:B------:R-:W-:Y:S01]  /*5b70*/  MOV R17, R22 ;  /* 0x0000001600117202 */ /* 0x000fe20000000f00 */
[----:B------:R-:W-:Y:S02]  /*5b80*/  IMAD.MOV.U32 R24, RZ, RZ, R15 ;  /* 0x000000ffff187224 */ /* 0x000fe400078e000f */
[----:B------:R-:W-:Y:S02]  /*5b90*/  IMAD.MOV.U32 R22, RZ, RZ, R19 ;  /* 0x000000ffff167224 */ /* 0x000fe400078e0013 */
[----:B------:R-:W-:-:S07]  /*5ba0*/  IMAD.MOV.U32 R15, RZ, RZ, R2 ;  /* 0x000000ffff0f7224 */ /* 0x000fce00078e0002 */
.L_x_70396:
[----:B------:R-:W-:Y:S05]  /*5bb0*/  BSYNC B1 ;  /* 0x0000000000017941 */ /* 0x000fea0003800000 */
.L_x_70394:
        /* <DEDUP_REMOVED lines=16> */
.L_x_70398:
[----:B------:R-:W-:Y:S02]  /*5cc0*/  IMAD.MOV.U32 R2, RZ, RZ, R11 ;  /* 0x000000ffff027224 */ /* 0x000fe400078e000b */
[----:B------:R-:W-:Y:S02]  /*5cd0*/  IMAD.MOV.U32 R18, RZ, RZ, R3 ;  /* 0x000000ffff127224 */ /* 0x000fe400078e0003 */
[----:B------:R-:W-:Y:S02]  /*5ce0*/  IMAD.MOV.U32 R11, RZ, RZ, R4 ;  /* 0x000000ffff0b7224 */ /* 0x000fe400078e0004 */
[----:B------:R-:W-:-:S07]  /*5cf0*/  IMAD.MOV.U32 R3, RZ, RZ, R20 ;  /* 0x000000ffff037224 */ /* 0x000fce00078e0014 */
.L_x_70399:
[----:B------:R-:W-:Y:S05]  /*5d00*/  BSYNC B1 ;  /* 0x0000000000017941 */ /* 0x000fea0003800000 */
.L_x_70397:
        /* <DEDUP_REMOVED lines=9> */
.L_x_70401:
[----:B------:R-:W-:Y:S02]  /*5da0*/  IMAD.MOV.U32 R4, RZ, RZ, R2 ;  /* 0x000000ffff047224 */ /* 0x000fe400078e0002 */
[----:B------:R-:W-:Y:S02]  /*5db0*/  IMAD.MOV.U32 R19, RZ, RZ, R18 ;  /* 0x000000ffff137224 */ /* 0x000fe400078e0012 */
[----:B------:R-:W-:Y:S02]  /*5dc0*/  IMAD.MOV.U32 R2, RZ, RZ, R5 ;  /* 0x000000ffff027224 */ /* 0x000fe400078e0005 */
[----:B------:R-:W-:-:S07]  /*5dd0*/  IMAD.MOV.U32 R18, RZ, RZ, R25 ;  /* 0x000000ffff127224 */ /* 0x000fce00078e0019 */
.L_x_70402:
[----:B------:R-:W-:Y:S05]  /*5de0*/  BSYNC B1 ;  /* 0x0000000000017941 */ /* 0x000fea0003800000 */
.L_x_70400:
        /* <DEDUP_REMOVED lines=9> */
.L_x_70404:
[----:B------:R-:W-:Y:S02]  /*5e80*/  IMAD.MOV.U32 R20, RZ, RZ, R4 ;  /* 0x000000ffff147224 */ /* 0x000fe400078e0004 */
[----:B------:R-:W-:Y:S02]  /*5e90*/  IMAD.MOV.U32 R5, RZ, RZ, R19 ;  /* 0x000000ffff057224 */ /* 0x000fe400078e0013 */
[----:B------:R-:W-:Y:S02]  /*5ea0*/  IMAD.MOV.U32 R4, RZ, RZ, R7 ;  /* 0x000000ffff047224 */ /* 0x000fe400078e0007 */
[----:B------:R-:W-:-:S07]  /*5eb0*/  IMAD.MOV.U32 R19, RZ, RZ, R10 ;  /* 0x000000ffff137224 */ /* 0x000fce00078e000a */
.L_x_70405:
[----:B------:R-:W-:Y:S05]  /*5ec0*/  BSYNC B1 ;  /* 0x0000000000017941 */ /* 0x000fea0003800000 */
.L_x_70403:
        /* <DEDUP_REMOVED lines=9> */
.L_x_70407:
[----:B------:R-:W-:Y:S02]  /*5f60*/  IMAD.MOV.U32 R10, RZ, RZ, R20 ;  /* 0x000000ffff0a7224 */ /* 0x000fe400078e0014 */
[----:B------:R-:W-:Y:S02]  /*5f70*/  IMAD.MOV.U32 R7, RZ, RZ, R5 ;  /* 0x000000ffff077224 */ /* 0x000fe400078e0005 */
[----:B------:R-:W-:Y:S02]  /*5f80*/  IMAD.MOV.U32 R20, RZ, RZ, R13 ;  /* 0x000000ffff147224 */ /* 0x000fe400078e000d */
[----:B------:R-:W-:-:S07]  /*5f90*/  IMAD.MOV.U32 R5, RZ, RZ, R6 ;  /* 0x000000ffff057224 */ /* 0x000fce00078e0006 */
.L_x_70408:
[----:B------:R-:W-:Y:S05]  /*5fa0*/  BSYNC B1 ;  /* 0x0000000000017941 */ /* 0x000fea0003800000 */
.L_x_70406:
        /* <DEDUP_REMOVED lines=9> */
.L_x_70410:
[----:B------:R-:W-:Y:S02]  /*6040*/  IMAD.MOV.U32 R13, RZ, RZ, R10 ;  /* 0x000000ffff0d7224 */ /* 0x000fe400078e000a */
[----:B------:R-:W-:Y:S02]  /*6050*/  IMAD.MOV.U32 R6, RZ, RZ, R7 ;  /* 0x000000ffff067224 */ /* 0x000fe400078e0007 */
[----:B------:R-:W-:Y:S02]  /*6060*/  IMAD.MOV.U32 R10, RZ, RZ, R9 ;  /* 0x000000ffff0a7224 */ /* 0x000fe400078e0009 */
[----:B------:R-:W-:-:S07]  /*6070*/  IMAD.MOV.U32 R7, RZ, RZ, R8 ;  /* 0x000000ffff077224 */ /* 0x000fce00078e0008 */
.L_x_70411:
[----:B------:R-:W-:Y:S05]  /*6080*/  BSYNC B1 ;  /* 0x0000000000017941 */ /* 0x000fea0003800000 */
.L_x_70409:
        /* <DEDUP_REMOVED lines=9> */
.L_x_70413:
[----:B------:R-:W-:Y:S02]  /*6120*/  IMAD.MOV.U32 R8, RZ, RZ, R13 ;  /* 0x000000ffff087224 */ /* 0x000fe400078e000d */
[----:B------:R-:W-:Y:S02]  /*6130*/  IMAD.MOV.U32 R9, RZ, RZ, R6 ;  /* 0x000000ffff097224 */ /* 0x000fe400078e0006 */
[----:B------:R-:W-:Y:S02]  /*6140*/  IMAD.MOV.U32 R13, RZ, RZ, R22 ;  /* 0x000000ffff0d7224 */ /* 0x000fe400078e0016 */
[----:B------:R-:W-:-:S07]  /*6150*/  IMAD.MOV.U32 R6, RZ, RZ, R15 ;  /* 0x000000ffff067224 */ /* 0x000fce00078e000f */
.L_x_70414:
[----:B------:R-:W-:Y:S05]  /*6160*/  BSYNC B1 ;  /* 0x0000000000017941 */ /* 0x000fea0003800000 */
.L_x_70412:
        /* <DEDUP_REMOVED lines=9> */
.L_x_70416:
[----:B------:R-:W-:Y:S02]  /*6200*/  IMAD.MOV.U32 R15, RZ, RZ, R8 ;  /* 0x000000ffff0f7224 */ /* 0x000fe400078e0008 */
[----:B------:R-:W-:Y:S02]  /*6210*/  IMAD.MOV.U32 R22, RZ, RZ, R9 ;  /* 0x000000ffff167224 */ /* 0x000fe400078e0009 */
[----:B------:R-:W-:Y:S02]  /*6220*/  IMAD.MOV.U32 R8, RZ, RZ, R17 ;  /* 0x000000ffff087224 */ /* 0x000fe400078e0011 */
[----:B------:R-:W-:-:S07]  /*6230*/  IMAD.MOV.U32 R9, RZ, RZ, R24 ;  /* 0x000000ffff097224 */ /* 0x000fce00078e0018 */
.L_x_70417:
[----:B------:R-:W-:Y:S05]  /*6240*/  BSYNC B1 ;  /* 0x0000000000017941 */ /* 0x000fea0003800000 */
.L_x_70415:
        /* <DEDUP_REMOVED lines=16> */
.L_x_70419:
[----:B------:R-:W-:Y:S01]  /*6350*/  IMAD.MOV.U32 R16, RZ, RZ, R11 ;  /* 0x000000ffff107224 */ /* 0x000fe200078e000b */
[----:B------:R-:W-:Y:S01]  /*6360*/  MOV R11, R2 ;  /* 0x00000002000b7202 */ /* 0x000fe20000000f00 */
[----:B------:R-:W-:Y:S02]  /*6370*/  IMAD.MOV.U32 R24, RZ, RZ, R3 ;  /* 0x000000ffff187224 */ /* 0x000fe400078e0003 */
[----:B------:R-:W-:-:S07]  /*6380*/  IMAD.MOV.U32 R3, RZ, RZ, R18 ;  /* 0x000000ffff037224 */ /* 0x000fce00078e0012 */
.L_x_70420:
[----:B------:R-:W-:Y:S05]  /*6390*/  BSYNC B1 ;  /* 0x0000000000017941 */ /* 0x000fea0003800000 */
.L_x_70418:
        /* <DEDUP_REMOVED lines=9> */
.L_x_70422:
[----:B------:R-:W-:Y:S01]  /*6430*/  IMAD.MOV.U32 R17, RZ, RZ, R16 ;  /* 0x000000ffff117224 */ /* 0x000fe200078e0010 */
[----:B------:R-:W-:Y:S01]  /*6440*/  MOV R16, R4 ;  /* 0x0000000400107202 */ /* 0x000fe20000000f00 */
[----:B------:R-:W-:Y:S02]  /*6450*/  IMAD.MOV.U32 R18, RZ, RZ, R24 ;  /* 0x000000ffff127224 */ /* 0x000fe400078e0018 */
[----:B------:R-:W-:-:S07]  /*6460*/  IMAD.MOV.U32 R24, RZ, RZ, R19 ;  /* 0x000000ffff187224 */ /* 0x000fce00078e0013 */
.L_x_70423:
[----:B------:R-:W-:Y:S05]  /*6470*/  BSYNC B1 ;  /* 0x0000000000017941 */ /* 0x000fea0003800000 */
.L_x_70421:
        /* <DEDUP_REMOVED lines=9> */
.L_x_70425:
[----:B------:R-:W-:Y:S01]  /*6510*/  IMAD.MOV.U32 R19, RZ, RZ, R17 ;  /* 0x000000ffff137224 */ /* 0x000fe200078e0011 */
[----:B------:R-:W-:Y:S01]  /*6520*/  MOV R17, R20 ;  /* 0x0000001400117202 */ /* 0x000fe20000000f00 */
[----:B------:R-:W-:Y:S02]  /*6530*/  IMAD.MOV.U32 R26, RZ, RZ, R18 ;  /* 0x000000ffff1a7224 */ /* 0x000fe400078e0012 */
[----:B------:R-:W-:-:S07]  /*6540*/  IMAD.MOV.U32 R18, RZ, RZ, R5 ;  /* 0x000000ffff127224 */ /* 0x000fce00078e0005 */
.L_x_70426:
[----:B------:R-:W-:Y:S05]  /*6550*/  BSYNC B1 ;  /* 0x0000000000017941 */ /* 0x000fea0003800000 */
.L_x_70424:
        /* <DEDUP_REMOVED lines=9> */
.L_x_70428:
[----:B------:R-:W-:Y:S01]  /*65f0*/  IMAD.MOV.U32 R20, RZ, RZ, R19 ;  /* 0x000000ffff147224 */ /* 0x000fe200078e0013 */
[----:B------:R-:W-:Y:S01]  /*6600*/  MOV R19, R10 ;  /* 0x0000000a00137202 */ /* 0x000fe20000000f00 */
[----:B------:R-:W-:Y:S02]  /*6610*/  IMAD.MOV.U32 R25, RZ, RZ, R26 ;  /* 0x000000ffff197224 */ /* 0x000fe400078e001a */
[----:B------:R-:W-:-:S07]  /*6620*/  IMAD.MOV.U32 R26, RZ, RZ, R7 ;  /* 0x000000ffff1a7224 */ /* 0x000fce00078e0007 */
.L_x_70429:
[----:B------:R-:W-:Y:S05]  /*6630*/  BSYNC B1 ;  /* 0x0000000000017941 */ /* 0x000fea0003800000 */
.L_x_70427:
        /* <DEDUP_REMOVED lines=9> */
.L_x_70431:
[----:B------:R-:W-:Y:S01]  /*66d0*/  IMAD.MOV.U32 R27, RZ, RZ, R20 ;  /* 0x000000ffff1b7224 */ /* 0x000fe200078e0014 */
[----:B------:R-:W-:Y:S01]  /*66e0*/  MOV R20, R13 ;  /* 0x0000000d00147202 */ /* 0x000fe20000000f00 */
[----:B------:R-:W-:Y:S02]  /*66f0*/  IMAD.MOV.U32 R32, RZ, RZ, R25 ;  /* 0x000000ffff207224 */ /* 0x000fe400078e0019 */
[----:B------:R-:W-:-:S07]  /*6700*/  IMAD.MOV.U32 R25, RZ, RZ, R6 ;  /* 0x000000ffff197224 */ /* 0x000fce00078e0006 */
.L_x_70432:
[----:B------:R-:W-:Y:S05]  /*6710*/  BSYNC B1 ;  /* 0x0000000000017941 */ /* 0x000fea0003800000 */
.L_x_70430:
        /* <DEDUP_REMOVED lines=9> */
.L_x_70434:
[----:B------:R-:W-:Y:S01]  /*67b0*/  IMAD.MOV.U32 R13, RZ, RZ, R27 ;  /* 0x000000ffff0d7224 */ /* 0x000fe200078e001b */
[----:B------:R-:W-:Y:S01]  /*67c0*/  MOV R27, R8 ;  /* 0x00000008001b7202 */ /* 0x000fe20000000f00 */
[----:B------:R-:W-:Y:S02]  /*67d0*/  IMAD.MOV.U32 R35, RZ, RZ, R32 ;  /* 0x000000ffff237224 */ /* 0x000fe400078e0020 */
[----:B------:R-:W-:-:S07]  /*67e0*/  IMAD.MOV.U32 R32, RZ, RZ, R9 ;  /* 0x000000ffff207224 */ /* 0x000fce00078e0009 */
.L_x_70435:
[----:B------:R-:W-:Y:S05]  /*67f0*/  BSYNC B1 ;  /* 0x0000000000017941 */ /* 0x000fea0003800000 */
.L_x_70433:
        /* <DEDUP_REMOVED lines=9> */
.L_x_70437:
[----:B------:R-:W-:Y:S01]  /*6890*/  IMAD.MOV.U32 R34, RZ, RZ, R13 ;  /* 0x000000ffff227224 */ /* 0x000fe200078e000d */
[----:B------:R-:W-:Y:S01]  /*68a0*/  MOV R13, R15 ;  /* 0x0000000f000d7202 */ /* 0x000fe20000000f00 */
[----:B------:R-:W-:Y:S02]  /*68b0*/  IMAD.MOV.U32 R40, RZ, RZ, R35 ;  /* 0x000000ffff287224 */ /* 0x000fe400078e0023 */
[----:B------:R-:W-:-:S07]  /*68c0*/  IMAD.MOV.U32 R35, RZ, RZ, R22 ;  /* 0x000000ffff237224 */ /* 0x000fce00078e0016 */
.L_x_70438:
[----:B------:R-:W-:Y:S05]  /*68d0*/  BSYNC B1 ;  /* 0x0000000000017941 */ /* 0x000fea0003800000 */
.L_x_70436:
        /* <DEDUP_REMOVED lines=16> */
.L_x_70440:
[----:B------:R-:W-:Y:S01]  /*69e0*/  MOV R10, R11 ;  /* 0x0000000b000a7202 */ /* 0x000fe20000000f00 */
[----:B------:R-:W-:Y:S02]  /*69f0*/  IMAD.MOV.U32 R2, RZ, RZ, R3 ;  /* 0x000000ffff027224 */ /* 0x000fe400078e0003 */
[----:B------:R-:W-:Y:S02]  /*6a00*/  IMAD.MOV.U32 R11, RZ, RZ, R16 ;  /* 0x000000ffff0b7224 */ /* 0x000fe400078e0010 */
[----:B------:R-:W-:-:S07]  /*6a10*/  IMAD.MOV.U32 R3, RZ, RZ, R24 ;  /* 0x000000ffff037224 */ /* 0x000fce00078e0018 */
.L_x_70441:
[----:B------:R-:W-:Y:S05]  /*6a20*/  BSYNC B1 ;  /* 0x0000000000017941 */ /* 0x000fea0003800000 */
.L_x_70439:
        /* <DEDUP_REMOVED lines=9> */
.L_x_70443:
[----:B------:R-:W-:Y:S01]  /*6ac0*/  MOV R29, R10 ;  /* 0x0000000a001d7202 */ /* 0x000fe20000000f00 */
[----:B------:R-:W-:Y:S02]  /*6ad0*/  IMAD.MOV.U32 R5, RZ, RZ, R2 ;  /* 0x000000ffff057224 */ /* 0x000fe400078e0002 */
[----:B------:R-:W-:Y:S02]  /*6ae0*/  IMAD.MOV.U32 R10, RZ, RZ, R17 ;  /* 0x000000ffff0a7224 */ /* 0x000fe400078e0011 */
[----:B------:R-:W-:-:S07]  /*6af0*/  IMAD.MOV.U32 R2, RZ, RZ, R18 ;  /* 0x000000ffff027224 */ /* 0x000fce00078e0012 */
.L_x_70444:
[----:B------:R-:W-:Y:S05]  /*6b00*/  BSYNC B1 ;  /* 0x0000000000017941 */ /* 0x000fea0003800000 */
.L_x_70442:
        /* <DEDUP_REMOVED lines=9> */
.L_x_70446:
[----:B------:R-:W-:Y:S01]  /*6ba0*/  MOV R28, R29 ;  /* 0x0000001d001c7202 */ /* 0x000fe20000000f00 */
[----:B------:R-:W-:Y:S02]  /*6bb0*/  IMAD.MOV.U32 R4, RZ, RZ, R5 ;  /* 0x000000ffff047224 */ /* 0x000fe400078e0005 */
[----:B------:R-:W-:Y:S02]  /*6bc0*/  IMAD.MOV.U32 R29, RZ, RZ, R19 ;  /* 0x000000ffff1d7224 */ /* 0x000fe400078e0013 */
[----:B------:R-:W-:-:S07]  /*6bd0*/  IMAD.MOV.U32 R5, RZ, RZ, R26 ;  /* 0x000000ffff057224 */ /* 0x000fce00078e001a */
.L_x_70447:
[----:B------:R-:W-:Y:S05]  /*6be0*/  BSYNC B1 ;  /* 0x0000000000017941 */ /* 0x000fea0003800000 */
.L_x_70445:
        /* <DEDUP_REMOVED lines=9> */
.L_x_70449:
[----:B------:R-:W-:Y:S01]  /*6c80*/  MOV R31, R28 ;  /* 0x0000001c001f7202 */ /* 0x000fe20000000f00 */
[----:B------:R-:W-:Y:S02]  /*6c90*/  IMAD.MOV.U32 R7, RZ, RZ, R4 ;  /* 0x000000ffff077224 */ /* 0x000fe400078e0004 */
[----:B------:R-:W-:Y:S02]  /*6ca0*/  IMAD.MOV.U32 R28, RZ, RZ, R20 ;  /* 0x000000ffff1c7224 */ /* 0x000fe400078e0014 */
[----:B------:R-:W-:-:S07]  /*6cb0*/  IMAD.MOV.U32 R4, RZ, RZ, R25 ;  /* 0x000000ffff047224 */ /* 0x000fce00078e0019 */
.L_x_70450:
[----:B------:R-:W-:Y:S05]  /*6cc0*/  BSYNC B1 ;  /* 0x0000000000017941 */ /* 0x000fea0003800000 */
.L_x_70448:
        /* <DEDUP_REMOVED lines=9> */
.L_x_70452:
[----:B------:R-:W-:Y:S01]  /*6d60*/  MOV R30, R31 ;  /* 0x0000001f001e7202 */ /* 0x000fe20000000f00 */
[----:B------:R-:W-:Y:S02]  /*6d70*/  IMAD.MOV.U32 R6, RZ, RZ, R7 ;  /* 0x000000ffff067224 */ /* 0x000fe400078e0007 */
[----:B------:R-:W-:Y:S02]  /*6d80*/  IMAD.MOV.U32 R31, RZ, RZ, R27 ;  /* 0x000000ffff1f7224 */ /* 0x000fe400078e001b */
[----:B------:R-:W-:-:S07]  /*6d90*/  IMAD.MOV.U32 R7, RZ, RZ, R32 ;  /* 0x000000ffff077224 */ /* 0x000fce00078e0020 */
.L_x_70453:
[----:B------:R-:W-:Y:S05]  /*6da0*/  BSYNC B1 ;  /* 0x0000000000017941 */ /* 0x000fea0003800000 */
.L_x_70451:
        /* <DEDUP_REMOVED lines=9> */
.L_x_70455:
[----:B------:R-:W-:Y:S01]  /*6e40*/  MOV R33, R30 ;  /* 0x0000001e00217202 */ /* 0x000fe20000000f00 */
[----:B------:R-:W-:Y:S02]  /*6e50*/  IMAD.MOV.U32 R9, RZ, RZ, R6 ;  /* 0x000000ffff097224 */ /* 0x000fe400078e0006 */
[----:B------:R-:W-:Y:S02]  /*6e60*/  IMAD.MOV.U32 R30, RZ, RZ, R13 ;  /* 0x000000ffff1e7224 */ /* 0x000fe400078e000d */
[----:B------:R-:W-:-:S07]  /*6e70*/  IMAD.MOV.U32 R6, RZ, RZ, R35 ;  /* 0x000000ffff067224 */ /* 0x000fce00078e0023 */
.L_x_70456:
[----:B------:R-:W-:Y:S05]  /*6e80*/  BSYNC B1 ;  /* 0x0000000000017941 */ /* 0x000fea0003800000 */
.L_x_70454:
        /* <DEDUP_REMOVED lines=9> */
.L_x_70458:
[----:B------:R-:W-:Y:S01]  /*6f20*/  MOV R32, R33 ;  /* 0x0000002100207202 */ /* 0x000fe20000000f00 */
[----:B------:R-:W-:Y:S02]  /*6f30*/  IMAD.MOV.U32 R8, RZ, RZ, R9 ;  /* 0x000000ffff087224 */ /* 0x000fe400078e0009 */
[----:B------:R-:W-:Y:S02]  /*6f40*/  IMAD.MOV.U32 R33, RZ, RZ, R34 ;  /* 0x000000ffff217224 */ /* 0x000fe400078e0022 */
[----:B------:R-:W-:-:S07]  /*6f50*/  IMAD.MOV.U32 R9, RZ, RZ, R40 ;  /* 0x000000ffff097224 */ /* 0x000fce00078e0028 */
.L_x_70459:
[----:B------:R-:W-:Y:S05]  /*6f60*/  BSYNC B1 ;  /* 0x0000000000017941 */ /* 0x000fea0003800000 */
.L_x_70457:
[----:B------:R-:W-:Y:S01]  /*6f70*/  FADD.FTZ R34, R23, R21 ;  /* 0x0000001517227221 */ /* 0x000fe20000010000 */
[----:B------:R-:W-:-:S07]  /*6f80*/  IMAD.MOV.U32 R35, RZ, RZ, R12 ;  /* 0x000000ffff237224 */ /* 0x000fce00078e000c */
.L_x_70291:
[----:B------:R-:W-:Y:S05]  /*6f90*/  BSYNC B0 ;  /* 0x0000000000007941 */ /* 0x000fea0003800000 */
.L_x_70290:
        /* <DEDUP_REMOVED lines=46> */
.L_x_70463:
[----:B------:R-:W-:Y:S02]  /*7280*/  IMAD.MOV.U32 R19, RZ, RZ, R11 ;  /* 0x000000ffff137224 */ /* 0x000fe400078e000b */
[----:B------:R-:W-:Y:S01]  /*7290*/  IMAD.MOV.U32 R34, RZ, RZ, R3 ;  /* 0x000000ffff227224 */ /* 0x000fe200078e0003 */
[----:B------:R-:W-:Y:S01]  /*72a0*/  MOV R3, R2 ;  /* 0x0000000200037202 */ /* 0x000fe20000000f00 */
[----:B------:R-:W-:-:S07]  /*72b0*/  IMAD.MOV.U32 R11, RZ, RZ, R10 ;  /* 0x000000ffff0b7224 */ /* 0x000fce00078e000a */
.L_x_70464:
[----:B------:R-:W-:Y:S05]  /*72c0*/  BSYNC B1 ;  /* 0x0000000000017941 */ /* 0x000fea0003800000 */
.L_x_70462:
        /* <DEDUP_REMOVED lines=9> */
.L_x_70466:
[----:B------:R-:W-:Y:S02]  /*7360*/  IMAD.MOV.U32 R27, RZ, RZ, R19 ;  /* 0x000000ffff1b7224 */ /* 0x000fe400078e0013 */
[----:B------:R-:W-:Y:S01]  /*7370*/  IMAD.MOV.U32 R25, RZ, RZ, R34 ;  /* 0x000000ffff197224 */ /* 0x000fe200078e0022 */
[----:B------:R-:W-:Y:S01]  /*7380*/  MOV R34, R5 ;  /* 0x0000000500227202 */ /* 0x000fe20000000f00 */
[----:B------:R-:W-:-:S07]  /*7390*/  IMAD.MOV.U32 R19, RZ, RZ, R29 ;  /* 0x000000ffff137224 */ /* 0x000fce00078e001d */
.L_x_70467:
[----:B------:R-:W-:Y:S05]  /*73a0*/  BSYNC B1 ;  /* 0x0000000000017941 */ /* 0x000fea0003800000 */
.L_x_70465:
        /* <DEDUP_REMOVED lines=9> */
.L_x_70469:
[----:B------:R-:W-:Y:S02]  /*7440*/  IMAD.MOV.U32 R10, RZ, RZ, R27 ;  /* 0x000000ffff0a7224 */ /* 0x000fe400078e001b */
[----:B------:R-:W-:Y:S01]  /*7450*/  IMAD.MOV.U32 R2, RZ, RZ, R25 ;  /* 0x000000ffff027224 */ /* 0x000fe200078e0019 */
[----:B------:R-:W-:Y:S01]  /*7460*/  MOV R25, R4 ;  /* 0x0000000400197202 */ /* 0x000fe20000000f00 */
[----:B------:R-:W-:-:S07]  /*7470*/  IMAD.MOV.U32 R27, RZ, RZ, R28 ;  /* 0x000000ffff1b7224 */ /* 0x000fce00078e001c */
.L_x_70470:
[----:B------:R-:W-:Y:S05]  /*7480*/  BSYNC B1 ;  /* 0x0000000000017941 */ /* 0x000fea0003800000 */
.L_x_70468:
        /* <DEDUP_REMOVED lines=9> */
.L_x_70472:
[----:B------:R-:W-:Y:S02]  /*7520*/  IMAD.MOV.U32 R29, RZ, RZ, R10 ;  /* 0x000000ffff1d7224 */ /* 0x000fe400078e000a */
[----:B------:R-:W-:Y:S01]  /*7530*/  IMAD.MOV.U32 R5, RZ, RZ, R2 ;  /* 0x000000ffff057224 */ /* 0x000fe200078e0002 */
[----:B------:R-:W-:Y:S01]  /*7540*/  MOV R2, R7 ;  /* 0x0000000700027202 */ /* 0x000fe20000000f00 */
[----:B------:R-:W-:-:S07]  /*7550*/  IMAD.MOV.U32 R10, RZ, RZ, R31 ;  /* 0x000000ffff0a7224 */ /* 0x000fce00078e001f */
.L_x_70473:
[----:B------:R-:W-:Y:S05]  /*7560*/  BSYNC B1 ;  /* 0x0000000000017941 */ /* 0x000fea0003800000 */
.L_x_70471:
        /* <DEDUP_REMOVED lines=9> */
.L_x_70475:
[----:B------:R-:W-:Y:S02]  /*7600*/  IMAD.MOV.U32 R28, RZ, RZ, R29 ;  /* 0x000000ffff1c7224 */ /* 0x000fe400078e001d */
[----:B------:R-:W-:Y:S01]  /*7610*/  IMAD.MOV.U32 R4, RZ, RZ, R5 ;  /* 0x000000ffff047224 */ /* 0x000fe200078e0005 */
[----:B------:R-:W-:Y:S01]  /*7620*/  MOV R5, R6 ;  /* 0x0000000600057202 */ /* 0x000fe20000000f00 */
[----:B------:R-:W-:-:S07]  /*7630*/  IMAD.MOV.U32 R29, RZ, RZ, R30 ;  /* 0x000000ffff1d7224 */ /* 0x000fce00078e001e */
.L_x_70476:
[----:B------:R-:W-:Y:S05]  /*7640*/  BSYNC B1 ;  /* 0x0000000000017941 */ /* 0x000fea0003800000 */
.L_x_70474:
        /* <DEDUP_REMOVED lines=9> */
.L_x_70478:
[----:B------:R-:W-:Y:S02]  /*76e0*/  IMAD.MOV.U32 R31, RZ, RZ, R28 ;  /* 0x000000ffff1f7224 */ /* 0x000fe400078e001c */
[----:B------:R-:W-:Y:S01]  /*76f0*/  IMAD.MOV.U32 R7, RZ, RZ, R4 ;  /* 0x000000ffff077224 */ /* 0x000fe200078e0004 */
[----:B------:R-:W-:Y:S01]  /*7700*/  MOV R4, R9 ;  /* 0x0000000900047202 */ /* 0x000fe20000000f00 */
[----:B------:R-:W-:-:S07]  /*7710*/  IMAD.MOV.U32 R28, RZ, RZ, R33 ;  /* 0x000000ffff1c7224 */ /* 0x000fce00078e0021 */
.L_x_70479:
[----:B------:R-:W-:Y:S05]  /*7720*/  BSYNC B1 ;  /* 0x0000000000017941 */ /* 0x000fea0003800000 */
.L_x_70477:
        /* <DEDUP_REMOVED lines=9> */
.L_x_70481:
[----:B------:R-:W-:Y:S02]  /*77c0*/  IMAD.MOV.U32 R9, RZ, RZ, R31 ;  /* 0x000000ffff097224 */ /* 0x000fe400078e001f */
[----:B------:R-:W-:Y:S01]  /*77d0*/  IMAD.MOV.U32 R6, RZ, RZ, R7 ;  /* 0x000000ffff067224 */ /* 0x000fe200078e0007 */
[----:B------:R-:W-:Y:S01]  /*77e0*/  MOV R7, R8 ;  /* 0x0000000800077202 */ /* 0x000fe20000000f00 */
[----:B------:R-:W-:-:S07]  /*77f0*/  IMAD.MOV.U32 R31, RZ, RZ, R32 ;  /* 0x000000ffff1f7224 */ /* 0x000fce00078e0020 */
.L_x_70482:
[----:B------:R-:W-:Y:S05]  /*7800*/  BSYNC B1 ;  /* 0x0000000000017941 */ /* 0x000fea0003800000 */
.L_x_70480:
        /* <DEDUP_REMOVED lines=16> */
.L_x_70484:
[----:B------:R-:W-:Y:S01]  /*7910*/  IMAD.MOV.U32 R26, RZ, RZ, R11 ;  /* 0x000000ffff1a7224 */ /* 0x000fe200078e000b */
[----:B------:R-:W-:Y:S01]  /*7920*/  MOV R8, R3 ;  /* 0x0000000300087202 */ /* 0x000fe20000000f00 */
[----:B------:R-:W-:Y:S02]  /*7930*/  IMAD.MOV.U32 R11, RZ, RZ, R19 ;  /* 0x000000ffff0b7224 */ /* 0x000fe400078e0013 */
[----:B------:R-:W-:-:S07]  /*7940*/  IMAD.MOV.U32 R3, RZ, RZ, R34 ;  /* 0x000000ffff037224 */ /* 0x000fce00078e0022 */
.L_x_70485:
[----:B------:R-:W-:Y:S05]  /*7950*/  BSYNC B1 ;  /* 0x0000000000017941 */ /* 0x000fea0003800000 */
.L_x_70483:
        /* <DEDUP_REMOVED lines=9> */
.L_x_70487:
[----:B------:R-:W-:Y:S01]  /*79f0*/  IMAD.MOV.U32 R19, RZ, RZ, R26 ;  /* 0x000000ffff137224 */ /* 0x000fe200078e001a */
[----:B------:R-:W-:Y:S01]  /*7a00*/  MOV R17, R8 ;  /* 0x0000000800117202 */ /* 0x000fe20000000f00 */
[----:B------:R-:W-:Y:S02]  /*7a10*/  IMAD.MOV.U32 R26, RZ, RZ, R27 ;  /* 0x000000ffff1a7224 */ /* 0x000fe400078e001b */
[----:B------:R-:W-:-:S07]  /*7a20*/  IMAD.MOV.U32 R8, RZ, RZ, R25 ;  /* 0x000000ffff087224 */ /* 0x000fce00078e0019 */
.L_x_70488:
[----:B------:R-:W-:Y:S05]  /*7a30*/  BSYNC B1 ;  /* 0x0000000000017941 */ /* 0x000fea0003800000 */
.L_x_70486:
        /* <DEDUP_REMOVED lines=9> */
.L_x_70490:
[----:B------:R-:W-:Y:S01]  /*7ad0*/  IMAD.MOV.U32 R32, RZ, RZ, R19 ;  /* 0x000000ffff207224 */ /* 0x000fe200078e0013 */
[----:B------:R-:W-:Y:S01]  /*7ae0*/  MOV R30, R17 ;  /* 0x00000011001e7202 */ /* 0x000fe20000000f00 */
[----:B------:R-:W-:Y:S02]  /*7af0*/  IMAD.MOV.U32 R19, RZ, RZ, R10 ;  /* 0x000000ffff137224 */ /* 0x000fe400078e000a */
[----:B------:R-:W-:-:S07]  /*7b00*/  IMAD.MOV.U32 R17, RZ, RZ, R2 ;  /* 0x000000ffff117224 */ /* 0x000fce00078e0002 */
.L_x_70491:
[----:B------:R-:W-:Y:S05]  /*7b10*/  BSYNC B1 ;  /* 0x0000000000017941 */ /* 0x000fea0003800000 */
.L_x_70489:
        /* <DEDUP_REMOVED lines=9> */
.L_x_70493:
[----:B------:R-:W-:Y:S01]  /*7bb0*/  IMAD.MOV.U32 R27, RZ, RZ, R32 ;  /* 0x000000ffff1b7224 */ /* 0x000fe200078e0020 */
[----:B------:R-:W-:Y:S01]  /*7bc0*/  MOV R25, R30 ;  /* 0x0000001e00197202 */ /* 0x000fe20000000f00 */
[----:B------:R-:W-:Y:S02]  /*7bd0*/  IMAD.MOV.U32 R32, RZ, RZ, R29 ;  /* 0x000000ffff207224 */ /* 0x000fe400078e001d */
[----:B------:R-:W-:-:S07]  /*7be0*/  IMAD.MOV.U32 R30, RZ, RZ, R5 ;  /* 0x000000ffff1e7224 */ /* 0x000fce00078e0005 */
.L_x_70494:
[----:B------:R-:W-:Y:S05]  /*7bf0*/  BSYNC B1 ;  /* 0x0000000000017941 */ /* 0x000fea0003800000 */
.L_x_70492:
        /* <DEDUP_REMOVED lines=9> */
.L_x_70496:
[----:B------:R-:W-:Y:S01]  /*7c90*/  IMAD.MOV.U32 R10, RZ, RZ, R27 ;  /* 0x000000ffff0a7224 */ /* 0x000fe200078e001b */
[----:B------:R-:W-:Y:S01]  /*7ca0*/  MOV R2, R25 ;  /* 0x0000001900027202 */ /* 0x000fe20000000f00 */
[----:B------:R-:W-:Y:S02]  /*7cb0*/  IMAD.MOV.U32 R27, RZ, RZ, R28 ;  /* 0x000000ffff1b7224 */ /* 0x000fe400078e001c */
[----:B------:R-:W-:-:S07]  /*7cc0*/  IMAD.MOV.U32 R25, RZ, RZ, R4 ;  /* 0x000000ffff197224 */ /* 0x000fce00078e0004 */
.L_x_70497:
[----:B------:R-:W-:Y:S05]  /*7cd0*/  BSYNC B1 ;  /* 0x0000000000017941 */ /* 0x000fea0003800000 */
.L_x_70495:
        /* <DEDUP_REMOVED lines=9> */
.L_x_70499:
[----:B------:R-:W-:Y:S01]  /*7d70*/  IMAD.MOV.U32 R4, RZ, RZ, R10 ;  /* 0x000000ffff047224 */ /* 0x000fe200078e000a */
[----:B------:R-:W-:Y:S01]  /*7d80*/  MOV R5, R2 ;  /* 0x0000000200057202 */ /* 0x000fe20000000f00 */
[----:B------:R-:W-:Y:S02]  /*7d90*/  IMAD.MOV.U32 R10, RZ, RZ, R31 ;  /* 0x000000ffff0a7224 */ /* 0x000fe400078e001f */
[----:B------:R-:W-:-:S07]  /*7da0*/  IMAD.MOV.U32 R2, RZ, RZ, R7 ;  /* 0x000000ffff027224 */ /* 0x000fce00078e0007 */
.L_x_70500:
[----:B------:R-:W-:Y:S05]  /*7db0*/  BSYNC B1 ;  /* 0x0000000000017941 */ /* 0x000fea0003800000 */
.L_x_70498:
        /* <DEDUP_REMOVED lines=9> */
.L_x_70502:
[----:B------:R-:W-:Y:S01]  /*7e50*/  IMAD.MOV.U32 R28, RZ, RZ, R4 ;  /* 0x000000ffff1c7224 */ /* 0x000fe200078e0004 */
[----:B------:R-:W-:Y:S01]  /*7e60*/  MOV R7, R5 ;  /* 0x0000000500077202 */ /* 0x000fe20000000f00 */
[----:B------:R-:W-:Y:S02]  /*7e70*/  IMAD.MOV.U32 R4, RZ, RZ, R9 ;  /* 0x000000ffff047224 */ /* 0x000fe400078e0009 */
[----:B------:R-:W-:-:S07]  /*7e80*/  IMAD.MOV.U32 R5, RZ, RZ, R6 ;  /* 0x000000ffff057224 */ /* 0x000fce00078e0006 */
.L_x_70503:
[----:B------:R-:W-:Y:S05]  /*7e90*/  BSYNC B1 ;  /* 0x0000000000017941 */ /* 0x000fea0003800000 */
.L_x_70501:
        /* <DEDUP_REMOVED lines=16> */
.L_x_70505:
[----:B------:R-:W-:Y:S02]  /*7fa0*/  IMAD.MOV.U32 R24, RZ, RZ, R11 ;  /* 0x000000ffff187224 */ /* 0x000fe400078e000b */
[----:B------:R-:W-:Y:S02]  /*7fb0*/  IMAD.MOV.U32 R6, RZ, RZ, R3 ;  /* 0x000000ffff067224 */ /* 0x000fe400078e0003 */
[----:B------:R-:W-:Y:S02]  /*7fc0*/  IMAD.MOV.U32 R11, RZ, RZ, R26 ;  /* 0x000000ffff0b7224 */ /* 0x000fe400078e001a */
[----:B------:R-:W-:-:S07]  /*7fd0*/  IMAD.MOV.U32 R3, RZ, RZ, R8 ;  /* 0x000000ffff037224 */ /* 0x000fce00078e0008 */
.L_x_70506:
[----:B------:R-:W-:Y:S05]  /*7fe0*/  BSYNC B1 ;  /* 0x0000000000017941 */ /* 0x000fea0003800000 */
.L_x_70504:
        /* <DEDUP_REMOVED lines=9> */
.L_x_70508:
[----:B------:R-:W-:Y:S02]  /*8080*/  IMAD.MOV.U32 R15, RZ, RZ, R24 ;  /* 0x000000ffff0f7224 */ /* 0x000fe400078e0018 */
[----:B------:R-:W-:Y:S02]  /*8090*/  IMAD.MOV.U32 R9, RZ, RZ, R6 ;  /* 0x000000ffff097224 */ /* 0x000fe400078e0006 */
[----:B------:R-:W-:Y:S02]  /*80a0*/  IMAD.MOV.U32 R24, RZ, RZ, R19 ;  /* 0x000000ffff187224 */ /* 0x000fe400078e0013 */
[----:B------:R-:W-:-:S07]  /*80b0*/  IMAD.MOV.U32 R6, RZ, RZ, R17 ;  /* 0x000000ffff067224 */ /* 0x000fce00078e0011 */
.L_x_70509:
[----:B------:R-:W-:Y:S05]  /*80c0*/  BSYNC B1 ;  /* 0x0000000000017941 */ /* 0x000fea0003800000 */
.L_x_70507:
        /* <DEDUP_REMOVED lines=9> */
.L_x_70511:
[----:B------:R-:W-:Y:S02]  /*8160*/  IMAD.MOV.U32 R26, RZ, RZ, R15 ;  /* 0x000000ffff1a7224 */ /* 0x000fe400078e000f */
[----:B------:R-:W-:Y:S02]  /*8170*/  IMAD.MOV.U32 R8, RZ, RZ, R9 ;  /* 0x000000ffff087224 */ /* 0x000fe400078e0009 */
[----:B------:R-:W-:Y:S02]  /*8180*/  IMAD.MOV.U32 R15, RZ, RZ, R32 ;  /* 0x000000ffff0f7224 */ /* 0x000fe400078e0020 */
[----:B------:R-:W-:-:S07]  /*8190*/  IMAD.MOV.U32 R9, RZ, RZ, R30 ;  /* 0x000000ffff097224 */ /* 0x000fce00078e001e */
.L_x_70512:
[----:B------:R-:W-:Y:S05]  /*81a0*/  BSYNC B1 ;  /* 0x0000000000017941 */ /* 0x000fea0003800000 */
.L_x_70510:
        /* <DEDUP_REMOVED lines=9> */
.L_x_70514:
[----:B------:R-:W-:Y:S02]  /*8240*/  IMAD.MOV.U32 R19, RZ, RZ, R26 ;  /* 0x000000ffff137224 */ /* 0x000fe400078e001a */
[----:B------:R-:W-:Y:S02]  /*8250*/  IMAD.MOV.U32 R17, RZ, RZ, R8 ;  /* 0x000000ffff117224 */ /* 0x000fe400078e0008 */
[----:B------:R-:W-:Y:S02]  /*8260*/  IMAD.MOV.U32 R26, RZ, RZ, R27 ;  /* 0x000000ffff1a7224 */ /* 0x000fe400078e001b */
[----:B------:R-:W-:-:S07]  /*8270*/  IMAD.MOV.U32 R8, RZ, RZ, R25 ;  /* 0x000000ffff087224 */ /* 0x000fce00078e0019 */
.L_x_70515:
[----:B------:R-:W-:Y:S05]  /*8280*/  BSYNC B1 ;  /* 0x0000000000017941 */ /* 0x000fea0003800000 */
.L_x_70513:
        /* <DEDUP_REMOVED lines=9> */
.L_x_70517:
[----:B------:R-:W-:Y:S02]  /*8320*/  IMAD.MOV.U32 R25, RZ, RZ, R19 ;  /* 0x000000ffff197224 */ /* 0x000fe400078e0013 */
[----:B------:R-:W-:Y:S02]  /*8330*/  IMAD.MOV.U32 R30, RZ, RZ, R17 ;  /* 0x000000ffff1e7224 */ /* 0x000fe400078e0011 */
[----:B------:R-:W-:Y:S02]  /*8340*/  IMAD.MOV.U32 R19, RZ, RZ, R10 ;  /* 0x000000ffff137224 */ /* 0x000fe400078e000a */
[----:B------:R-:W-:-:S07]  /*8350*/  IMAD.MOV.U32 R17, RZ, RZ, R2 ;  /* 0x000000ffff117224 */ /* 0x000fce00078e0002 */
.L_x_70518:
[----:B------:R-:W-:Y:S05]  /*8360*/  BSYNC B1 ;  /* 0x0000000000017941 */ /* 0x000fea0003800000 */
.L_x_70516:
        /* <DEDUP_REMOVED lines=9> */
.L_x_70520:
[----:B------:R-:W-:Y:S02]  /*8400*/  IMAD.MOV.U32 R27, RZ, RZ, R25 ;  /* 0x000000ffff1b7224 */ /* 0x000fe400078e0019 */
[----:B------:R-:W-:Y:S02]  /*8410*/  IMAD.MOV.U32 R2, RZ, RZ, R30 ;  /* 0x000000ffff027224 */ /* 0x000fe400078e001e */
[----:B------:R-:W-:Y:S02]  /*8420*/  IMAD.MOV.U32 R25, RZ, RZ, R4 ;  /* 0x000000ffff197224 */ /* 0x000fe400078e0004 */
[----:B------:R-:W-:-:S07]  /*8430*/  IMAD.MOV.U32 R30, RZ, RZ, R5 ;  /* 0x000000ffff1e7224 */ /* 0x000fce00078e0005 */
.L_x_70521:
[----:B------:R-:W-:Y:S05]  /*8440*/  BSYNC B1 ;  /* 0x0000000000017941 */ /* 0x000fea0003800000 */
.L_x_70519:
        /* <DEDUP_REMOVED lines=9> */
.L_x_70523:
[----:B------:R-:W-:Y:S02]  /*84e0*/  IMAD.MOV.U32 R5, RZ, RZ, R27 ;  /* 0x000000ffff057224 */ /* 0x000fe400078e001b */
[----:B------:R-:W-:Y:S02]  /*84f0*/  IMAD.MOV.U32 R4, RZ, RZ, R2 ;  /* 0x000000ffff047224 */ /* 0x000fe400078e0002 */
[----:B------:R-:W-:Y:S02]  /*8500*/  IMAD.MOV.U32 R27, RZ, RZ, R28 ;  /* 0x000000ffff1b7224 */ /* 0x000fe400078e001c */
[----:B------:R-:W-:-:S07]  /*8510*/  IMAD.MOV.U32 R2, RZ, RZ, R7 ;  /* 0x000000ffff027224 */ /* 0x000fce00078e0007 */
.L_x_70524:
[----:B------:R-:W-:Y:S05]  /*8520*/  BSYNC B1 ;  /* 0x0000000000017941 */ /* 0x000fea0003800000 */
.L_x_70522:
        /* <DEDUP_REMOVED lines=16> */
.L_x_70526:
[----:B------:R-:W-:Y:S02]  /*8630*/  IMAD.MOV.U32 R22, RZ, RZ, R11 ;  /* 0x000000ffff167224 */ /* 0x000fe400078e000b */
[----:B------:R-:W-:Y:S01]  /*8640*/  IMAD.MOV.U32 R10, RZ, RZ, R3 ;  /* 0x000000ffff0a7224 */ /* 0x000fe200078e0003 */
[----:B------:R-:W-:Y:S01]  /*8650*/  MOV R3, R6 ;  /* 0x0000000600037202 */ /* 0x000fe20000000f00 */
[----:B------:R-:W-:-:S07]  /*8660*/  IMAD.MOV.U32 R11, RZ, RZ, R24 ;  /* 0x000000ffff0b7224 */ /* 0x000fce00078e0018 */
.L_x_70527:
[----:B------:R-:W-:Y:S05]  /*8670*/  BSYNC B1 ;  /* 0x0000000000017941 */ /* 0x000fea0003800000 */
.L_x_70525:
        /* <DEDUP_REMOVED lines=9> */
.L_x_70529:
[----:B------:R-:W-:Y:S02]  /*8710*/  IMAD.MOV.U32 R13, RZ, RZ, R22 ;  /* 0x000000ffff0d7224 */ /* 0x000fe400078e0016 */
[----:B------:R-:W-:Y:S01]  /*8720*/  IMAD.MOV.U32 R7, RZ, RZ, R10 ;  /* 0x000000ffff077224 */ /* 0x000fe200078e000a */
[----:B------:R-:W-:Y:S01]  /*8730*/  MOV R10, R9 ;  /* 0x00000009000a7202 */ /* 0x000fe20000000f00 */
[----:B------:R-:W-:-:S07]  /*8740*/  IMAD.MOV.U32 R22, RZ, RZ, R15 ;  /* 0x000000ffff167224 */ /* 0x000fce00078e000f */
.L_x_70530:
[----:B------:R-:W-:Y:S05]  /*8750*/  BSYNC B1 ;  /* 0x0000000000017941 */ /* 0x000fea0003800000 */
.L_x_70528:
        /* <DEDUP_REMOVED lines=9> */
.L_x_70532:
[----:B------:R-:W-:Y:S02]  /*87f0*/  IMAD.MOV.U32 R24, RZ, RZ, R13 ;  /* 0x000000ffff187224 */ /* 0x000fe400078e000d */
[----:B------:R-:W-:Y:S01]  /*8800*/  IMAD.MOV.U32 R6, RZ, RZ, R7 ;  /* 0x000000ffff067224 */ /* 0x000fe200078e0007 */
[----:B------:R-:W-:Y:S01]  /*8810*/  MOV R7, R8 ;  /* 0x0000000800077202 */ /* 0x000fe20000000f00 */
[----:B------:R-:W-:-:S07]  /*8820*/  IMAD.MOV.U32 R13, RZ, RZ, R26 ;  /* 0x000000ffff0d7224 */ /* 0x000fce00078e001a */
.L_x_70533:
[----:B------:R-:W-:Y:S05]  /*8830*/  BSYNC B1 ;  /* 0x0000000000017941 */ /* 0x000fea0003800000 */
.L_x_70531:
        /* <DEDUP_REMOVED lines=9> */
.L_x_70535:
[----:B------:R-:W-:Y:S02]  /*88d0*/  IMAD.MOV.U32 R8, RZ, RZ, R24 ;  /* 0x000000ffff087224 */ /* 0x000fe400078e0018 */
[----:B------:R-:W-:Y:S01]  /*88e0*/  IMAD.MOV.U32 R9, RZ, RZ, R6 ;  /* 0x000000ffff097224 */ /* 0x000fe200078e0006 */
[----:B------:R-:W-:Y:S01]  /*88f0*/  MOV R6, R17 ;  /* 0x0000001100067202 */ /* 0x000fe20000000f00 */
[----:B------:R-:W-:-:S07]  /*8900*/  IMAD.MOV.U32 R24, RZ, RZ, R19 ;  /* 0x000000ffff187224 */ /* 0x000fce00078e0013 */
.L_x_70536:
[----:B------:R-:W-:Y:S05]  /*8910*/  BSYNC B1 ;  /* 0x0000000000017941 */ /* 0x000fea0003800000 */
.L_x_70534:
        /* <DEDUP_REMOVED lines=9> */
.L_x_70538:
[----:B------:R-:W-:Y:S02]  /*89b0*/  IMAD.MOV.U32 R26, RZ, RZ, R8 ;  /* 0x000000ffff1a7224 */ /* 0x000fe400078e0008 */
[----:B------:R-:W-:Y:S01]  /*89c0*/  IMAD.MOV.U32 R15, RZ, RZ, R9 ;  /* 0x000000ffff0f7224 */ /* 0x000fe200078e0009 */
[----:B------:R-:W-:Y:S01]  /*89d0*/  MOV R9, R30 ;  /* 0x0000001e00097202 */ /* 0x000fe20000000f00 */
[----:B------:R-:W-:-:S07]  /*89e0*/  IMAD.MOV.U32 R8, RZ, RZ, R25 ;  /* 0x000000ffff087224 */ /* 0x000fce00078e0019 */
.L_x_70539:
[----:B------:R-:W-:Y:S05]  /*89f0*/  BSYNC B1 ;  /* 0x0000000000017941 */ /* 0x000fea0003800000 */
.L_x_70537:
        /* <DEDUP_REMOVED lines=9> */
.L_x_70541:
[----:B------:R-:W-:Y:S02]  /*8a90*/  IMAD.MOV.U32 R28, RZ, RZ, R26 ;  /* 0x000000ffff1c7224 */ /* 0x000fe400078e001a */
[----:B------:R-:W-:Y:S01]  /*8aa0*/  IMAD.MOV.U32 R17, RZ, RZ, R15 ;  /* 0x000000ffff117224 */ /* 0x000fe200078e000f */
[----:B------:R-:W-:Y:S01]  /*8ab0*/  MOV R15, R2 ;  /* 0x00000002000f7202 */ /* 0x000fe20000000f00 */
[----:B------:R-:W-:-:S07]  /*8ac0*/  IMAD.MOV.U32 R26, RZ, RZ, R27 ;  /* 0x000000ffff1a7224 */ /* 0x000fce00078e001b */
.L_x_70542:
[----:B------:R-:W-:Y:S05]  /*8ad0*/  BSYNC B1 ;  /* 0x0000000000017941 */ /* 0x000fea0003800000 */
.L_x_70540:
        /* <DEDUP_REMOVED lines=9> */
.L_x_70544:
[----:B------:R-:W-:Y:S02]  /*8b70*/  IMAD.MOV.U32 R19, RZ, RZ, R28 ;  /* 0x000000ffff137224 */ /* 0x000fe400078e001c */
[----:B------:R-:W-:Y:S01]  /*8b80*/  IMAD.MOV.U32 R2, RZ, RZ, R17 ;  /* 0x000000ffff027224 */ /* 0x000fe200078e0011 */
[----:B------:R-:W-:Y:S01]  /*8b90*/  MOV R17, R4 ;  /* 0x0000000400117202 */ /* 0x000fe20000000f00 */
[----:B------:R-:W-:-:S07]  /*8ba0*/  IMAD.MOV.U32 R28, RZ, RZ, R5 ;  /* 0x000000ffff1c7224 */ /* 0x000fce00078e0005 */
.L_x_70545:
[----:B------:R-:W-:Y:S05]  /*8bb0*/  BSYNC B1 ;  /* 0x0000000000017941 */ /* 0x000fea0003800000 */
.L_x_70543:
        /* <DEDUP_REMOVED lines=16> */
.L_x_70547:
[----:B------:R-:W-:Y:S01]  /*8cc0*/  IMAD.MOV.U32 R4, RZ, RZ, R11 ;  /* 0x000000ffff047224 */ /* 0x000fe200078e000b */
[----:B------:R-:W-:Y:S01]  /*8cd0*/  MOV R20, R3 ;  /* 0x0000000300147202 */ /* 0x000fe20000000f00 */
[----:B------:R-:W-:Y:S02]  /*8ce0*/  IMAD.MOV.U32 R11, RZ, RZ, R22 ;  /* 0x000000ffff0b7224 */ /* 0x000fe400078e0016 */
[----:B------:R-:W-:-:S07]  /*8cf0*/  IMAD.MOV.U32 R3, RZ, RZ, R10 ;  /* 0x000000ffff037224 */ /* 0x000fce00078e000a */
.L_x_70548:
[----:B------:R-:W-:Y:S05]  /*8d00*/  BSYNC B1 ;  /* 0x0000000000017941 */ /* 0x000fea0003800000 */
.L_x_70546:
        /* <DEDUP_REMOVED lines=9> */
.L_x_70550:
[----:B------:R-:W-:Y:S01]  /*8da0*/  IMAD.MOV.U32 R5, RZ, RZ, R4 ;  /* 0x000000ffff057224 */ /* 0x000fe200078e0004 */
[----:B------:R-:W-:Y:S01]  /*8db0*/  MOV R25, R20 ;  /* 0x0000001400197202 */ /* 0x000fe20000000f00 */
[----:B------:R-:W-:Y:S02]  /*8dc0*/  IMAD.MOV.U32 R4, RZ, RZ, R13 ;  /* 0x000000ffff047224 */ /* 0x000fe400078e000d */
[----:B------:R-:W-:-:S07]  /*8dd0*/  IMAD.MOV.U32 R20, RZ, RZ, R7 ;  /* 0x000000ffff147224 */ /* 0x000fce00078e0007 */
.L_x_70551:
[----:B------:R-:W-:Y:S05]  /*8de0*/  BSYNC B1 ;  /* 0x0000000000017941 */ /* 0x000fea0003800000 */
.L_x_70549:
        /* <DEDUP_REMOVED lines=9> */
.L_x_70553:
[----:B------:R-:W-:Y:S01]  /*8e80*/  IMAD.MOV.U32 R7, RZ, RZ, R5 ;  /* 0x000000ffff077224 */ /* 0x000fe200078e0005 */
[----:B------:R-:W-:Y:S01]  /*8e90*/  MOV R10, R25 ;  /* 0x00000019000a7202 */ /* 0x000fe20000000f00 */
[----:B------:R-:W-:Y:S02]  /*8ea0*/  IMAD.MOV.U32 R5, RZ, RZ, R24 ;  /* 0x000000ffff057224 */ /* 0x000fe400078e0018 */
[----:B------:R-:W-:-:S07]  /*8eb0*/  IMAD.MOV.U32 R25, RZ, RZ, R6 ;  /* 0x000000ffff197224 */ /* 0x000fce00078e0006 */
.L_x_70554:
[----:B------:R-:W-:Y:S05]  /*8ec0*/  BSYNC B1 ;  /* 0x0000000000017941 */ /* 0x000fea0003800000 */
.L_x_70552:
        /* <DEDUP_REMOVED lines=9> */
.L_x_70556:
[----:B------:R-:W-:Y:S01]  /*8f60*/  IMAD.MOV.U32 R13, RZ, RZ, R7 ;  /* 0x000000ffff0d7224 */ /* 0x000fe200078e0007 */
[----:B------:R-:W-:Y:S01]  /*8f70*/  MOV R6, R10 ;  /* 0x0000000a00067202 */ /* 0x000fe20000000f00 */
[----:B------:R-:W-:Y:S02]  /*8f80*/  IMAD.MOV.U32 R7, RZ, RZ, R8 ;  /* 0x000000ffff077224 */ /* 0x000fe400078e0008 */
[----:B------:R-:W-:-:S07]  /*8f90*/  IMAD.MOV.U32 R10, RZ, RZ, R9 ;  /* 0x000000ffff0a7224 */ /* 0x000fce00078e0009 */
.L_x_70557:
[----:B------:R-:W-:Y:S05]  /*8fa0*/  BSYNC B1 ;  /* 0x0000000000017941 */ /* 0x000fea0003800000 */
.L_x_70555:
        /* <DEDUP_REMOVED lines=9> */
.L_x_70559:
[----:B------:R-:W-:Y:S01]  /*9040*/  IMAD.MOV.U32 R9, RZ, RZ, R13 ;  /* 0x000000ffff097224 */ /* 0x000fe200078e000d */
[----:B------:R-:W-:Y:S01]  /*9050*/  MOV R8, R6 ;  /* 0x0000000600087202 */ /* 0x000fe20000000f00 */
[----:B------:R-:W-:Y:S02]  /*9060*/  IMAD.MOV.U32 R13, RZ, RZ, R26 ;  /* 0x000000ffff0d7224 */ /* 0x000fe400078e001a */
[----:B------:R-:W-:-:S07]  /*9070*/  IMAD.MOV.U32 R6, RZ, RZ, R15 ;  /* 0x000000ffff067224 */ /* 0x000fce00078e000f */
.L_x_70560:
[----:B------:R-:W-:Y:S05]  /*9080*/  BSYNC B1 ;  /* 0x0000000000017941 */ /* 0x000fea0003800000 */
.L_x_70558:
        /* <DEDUP_REMOVED lines=9> */
.L_x_70562:
[----:B------:R-:W-:Y:S01]  /*9120*/  IMAD.MOV.U32 R22, RZ, RZ, R9 ;  /* 0x000000ffff167224 */ /* 0x000fe200078e0009 */
[----:B------:R-:W-:Y:S01]  /*9130*/  MOV R15, R8 ;  /* 0x00000008000f7202 */ /* 0x000fe20000000f00 */
[----:B------:R-:W-:Y:S02]  /*9140*/  IMAD.MOV.U32 R9, RZ, RZ, R28 ;  /* 0x000000ffff097224 */ /* 0x000fe400078e001c */
[----:B------:R-:W-:-:S07]  /*9150*/  IMAD.MOV.U32 R8, RZ, RZ, R17 ;  /* 0x000000ffff087224 */ /* 0x000fce00078e0011 */
.L_x_70563:
[----:B------:R-:W-:Y:S05]  /*9160*/  BSYNC B1 ;  /* 0x0000000000017941 */ /* 0x000fea0003800000 */
.L_x_70561:
        /* <DEDUP_REMOVED lines=9> */
.L_x_70565:
[----:B------:R-:W-:Y:S01]  /*9200*/  IMAD.MOV.U32 R17, RZ, RZ, R22 ;  /* 0x000000ffff117224 */ /* 0x000fe200078e0016 */
[----:B------:R-:W-:Y:S01]  /*9210*/  MOV R24, R15 ;  /* 0x0000000f00187202 */ /* 0x000fe20000000f00 */
[----:B------:R-:W-:Y:S02]  /*9220*/  IMAD.MOV.U32 R22, RZ, RZ, R19 ;  /* 0x000000ffff167224 */ /* 0x000fe400078e0013 */
[----:B------:R-:W-:-:S07]  /*9230*/  IMAD.MOV.U32 R15, RZ, RZ, R2 ;  /* 0x000000ffff0f7224 */ /* 0x000fce00078e0002 */
.L_x_70566:
[----:B------:R-:W-:Y:S05]  /*9240*/  BSYNC B1 ;  /* 0x0000000000017941 */ /* 0x000fea0003800000 */
.L_x_70564:
        /* <DEDUP_REMOVED lines=16> */
.L_x_70568:
[----:B------:R-:W-:Y:S02]  /*9350*/  IMAD.MOV.U32 R2, RZ, RZ, R11 ;  /* 0x000000ffff027224 */ /* 0x000fe400078e000b */
[----:B------:R-:W-:Y:S02]  /*9360*/  IMAD.MOV.U32 R18, RZ, RZ, R3 ;  /* 0x000000ffff127224 */ /* 0x000fe400078e0003 */
[----:B------:R-:W-:Y:S02]  /*9370*/  IMAD.MOV.U32 R11, RZ, RZ, R4 ;  /* 0x000000ffff0b7224 */ /* 0x000fe400078e0004 */
[----:B------:R-:W-:-:S07]  /*9380*/  IMAD.MOV.U32 R3, RZ, RZ, R20 ;  /* 0x000000ffff037224 */ /* 0x000fce00078e0014 */
.L_x_70569:
[----:B------:R-:W-:Y:S05]  /*9390*/  BSYNC B1 ;  /* 0x0000000000017941 */ /* 0x000fea0003800000 */
.L_x_70567:
        /* <DEDUP_REMOVED lines=9> */
.L_x_70571:
[----:B------:R-:W-:Y:S02]  /*9430*/  IMAD.MOV.U32 R4, RZ, RZ, R2 ;  /* 0x000000ffff047224 */ /* 0x000fe400078e0002 */
[----:B------:R-:W-:Y:S02]  /*9440*/  IMAD.MOV.U32 R19, RZ, RZ, R18 ;  /* 0x000000ffff137224 */ /* 0x000fe400078e0012 */
[----:B------:R-:W-:Y:S02]  /*9450*/  IMAD.MOV.U32 R2, RZ, RZ, R5 ;  /* 0x000000ffff027224 */ /* 0x000fe400078e0005 */
[----:B------:R-:W-:-:S07]  /*9460*/  IMAD.MOV.U32 R18, RZ, RZ, R25 ;  /* 0x000000ffff127224 */ /* 0x000fce00078e0019 */
.L_x_70572:
[----:B------:R-:W-:Y:S05]  /*9470*/  BSYNC B1 ;  /* 0x0000000000017941 */ /* 0x000fea0003800000 */
.L_x_70570:
        /* <DEDUP_REMOVED lines=9> */
.L_x_70574:
[----:B------:R-:W-:Y:S02]  /*9510*/  IMAD.MOV.U32 R20, RZ, RZ, R4 ;  /* 0x000000ffff147224 */ /* 0x000fe400078e0004 */
[----:B------:R-:W-:Y:S02]  /*9520*/  IMAD.MOV.U32 R5, RZ, RZ, R19 ;  /* 0x000000ffff057224 */ /* 0x000fe400078e0013 */
[----:B------:R-:W-:Y:S02]  /*9530*/  IMAD.MOV.U32 R4, RZ, RZ, R7 ;  /* 0x000000ffff047224 */ /* 0x000fe400078e0007 */
[----:B------:R-:W-:-:S07]  /*9540*/  IMAD.MOV.U32 R19, RZ, RZ, R10 ;  /* 0x000000ffff137224 */ /* 0x000fce00078e000a */
.L_x_70575:
[----:B------:R-:W-:Y:S05]  /*9550*/  BSYNC B1 ;  /* 0x0000000000017941 */ /* 0x000fea0003800000 */
.L_x_70573:
        /* <DEDUP_REMOVED lines=9> */
.L_x_70577:
[----:B------:R-:W-:Y:S02]  /*95f0*/  IMAD.MOV.U32 R10, RZ, RZ, R20 ;  /* 0x000000ffff0a7224 */ /* 0x000fe400078e0014 */
[----:B------:R-:W-:Y:S02]  /*9600*/  IMAD.MOV.U32 R7, RZ, RZ, R5 ;  /* 0x000000ffff077224 */ /* 0x000fe400078e0005 */
[----:B------:R-:W-:Y:S02]  /*9610*/  IMAD.MOV.U32 R20, RZ, RZ, R13 ;  /* 0x000000ffff147224 */ /* 0x000fe400078e000d */
[----:B------:R-:W-:-:S07]  /*9620*/  IMAD.MOV.U32 R5, RZ, RZ, R6 ;  /* 0x000000ffff057224 */ /* 0x000fce00078e0006 */
.L_x_70578:
[----:B------:R-:W-:Y:S05]  /*9630*/  BSYNC B1 ;  /* 0x0000000000017941 */ /* 0x000fea0003800000 */
.L_x_70576:
        /* <DEDUP_REMOVED lines=9> */
.L_x_70580:
[----:B------:R-:W-:Y:S02]  /*96d0*/  IMAD.MOV.U32 R13, RZ, RZ, R10 ;  /* 0x000000ffff0d7224 */ /* 0x000fe400078e000a */
[----:B------:R-:W-:Y:S02]  /*96e0*/  IMAD.MOV.U32 R6, RZ, RZ, R7 ;  /* 0x000000ffff067224 */ /* 0x000fe400078e0007 */
[----:B------:R-:W-:Y:S02]  /*96f0*/  IMAD.MOV.U32 R10, RZ, RZ, R9 ;  /* 0x000000ffff0a7224 */ /* 0x000fe400078e0009 */
[----:B------:R-:W-:-:S07]  /*9700*/  IMAD.MOV.U32 R7, RZ, RZ, R8 ;  /* 0x000000ffff077224 */ /* 0x000fce00078e0008 */
.L_x_70581:
[----:B------:R-:W-:Y:S05]  /*9710*/  BSYNC B1 ;  /* 0x0000000000017941 */ /* 0x000fea0003800000 */
.L_x_70579:
        /* <DEDUP_REMOVED lines=9> */
.L_x_70583:
[----:B------:R-:W-:Y:S02]  /*97b0*/  IMAD.MOV.U32 R8, RZ, RZ, R13 ;  /* 0x000000ffff087224 */ /* 0x000fe400078e000d */
[----:B------:R-:W-:Y:S02]  /*97c0*/  IMAD.MOV.U32 R9, RZ, RZ, R6 ;  /* 0x000000ffff097224 */ /* 0x000fe400078e0006 */
[----:B------:R-:W-:Y:S02]  /*97d0*/  IMAD.MOV.U32 R13, RZ, RZ, R22 ;  /* 0x000000ffff0d7224 */ /* 0x000fe400078e0016 */
[----:B------:R-:W-:-:S07]  /*97e0*/  IMAD.MOV.U32 R6, RZ, RZ, R15 ;  /* 0x000000ffff067224 */ /* 0x000fce00078e000f */
.L_x_70584:
[----:B------:R-:W-:Y:S05]  /*97f0*/  BSYNC B1 ;  /* 0x0000000000017941 */ /* 0x000fea0003800000 */
.L_x_70582:
        /* <DEDUP_REMOVED lines=9> */
.L_x_70586:
[----:B------:R-:W-:Y:S02]  /*9890*/  IMAD.MOV.U32 R15, RZ, RZ, R8 ;  /* 0x000000ffff0f7224 */ /* 0x000fe400078e0008 */
[----:B------:R-:W-:Y:S02]  /*98a0*/  IMAD.MOV.U32 R22, RZ, RZ, R9 ;  /* 0x000000ffff167224 */ /* 0x000fe400078e0009 */
[----:B------:R-:W-:Y:S02]  /*98b0*/  IMAD.MOV.U32 R8, RZ, RZ, R17 ;  /* 0x000000ffff087224 */ /* 0x000fe400078e0011 */
[----:B------:R-:W-:-:S07]  /*98c0*/  IMAD.MOV.U32 R9, RZ, RZ, R24 ;  /* 0x000000ffff097224 */ /* 0x000fce00078e0018 */
.L_x_70587:
[----:B------:R-:W-:Y:S05]  /*98d0*/  BSYNC B1 ;  /* 0x0000000000017941 */ /* 0x000fea0003800000 */
.L_x_70585:
        /* <DEDUP_REMOVED lines=16> */
.L_x_70589:
[----:B------:R-:W-:Y:S02]  /*99e0*/  IMAD.MOV.U32 R16, RZ, RZ, R11 ;  /* 0x000000ffff107224 */ /* 0x000fe400078e000b */
[----:B------:R-:W-:Y:S01]  /*99f0*/  IMAD.MOV.U32 R24, RZ, RZ, R3 ;  /* 0x000000ffff187224 */ /* 0x000fe200078e0003 */
[----:B------:R-:W-:Y:S01]  /*9a00*/  MOV R3, R18 ;  /* 0x0000001200037202 */ /* 0x000fe20000000f00 */
[----:B------:R-:W-:-:S07]  /*9a10*/  IMAD.MOV.U32 R11, RZ, RZ, R2 ;  /* 0x000000ffff0b7224 */ /* 0x000fce00078e0002 */
.L_x_70590:
[----:B------:R-:W-:Y:S05]  /*9a20*/  BSYNC B1 ;  /* 0x0000000000017941 */ /* 0x000fea0003800000 */
.L_x_70588:
        /* <DEDUP_REMOVED lines=9> */
.L_x_70592:
[----:B------:R-:W-:Y:S02]  /*9ac0*/  IMAD.MOV.U32 R17, RZ, RZ, R16 ;  /* 0x000000ffff117224 */ /* 0x000fe400078e0010 */
[----:B------:R-:W-:Y:S01]  /*9ad0*/  IMAD.MOV.U32 R18, RZ, RZ, R24 ;  /* 0x000000ffff127224 */ /* 0x000fe200078e0018 */
[----:B------:R-:W-:Y:S01]  /*9ae0*/  MOV R24, R19 ;  /* 0x0000001300187202 */ /* 0x000fe20000000f00 */
[----:B------:R-:W-:-:S07]  /*9af0*/  IMAD.MOV.U32 R16, RZ, RZ, R4 ;  /* 0x000000ffff107224 */ /* 0x000fce00078e0004 */
.L_x_70593:
[----:B------:R-:W-:Y:S05]  /*9b00*/  BSYNC B1 ;  /* 0x0000000000017941 */ /* 0x000fea0003800000 */
.L_x_70591:
        /* <DEDUP_REMOVED lines=9> */
.L_x_70595:
[----:B------:R-:W-:Y:S02]  /*9ba0*/  IMAD.MOV.U32 R19, RZ, RZ, R17 ;  /* 0x000000ffff137224 */ /* 0x000fe400078e0011 */
[----:B------:R-:W-:Y:S01]  /*9bb0*/  IMAD.MOV.U32 R26, RZ, RZ, R18 ;  /* 0x000000ffff1a7224 */ /* 0x000fe200078e0012 */
[----:B------:R-:W-:Y:S01]  /*9bc0*/  MOV R18, R5 ;  /* 0x0000000500127202 */ /* 0x000fe20000000f00 */
[----:B------:R-:W-:-:S07]  /*9bd0*/  IMAD.MOV.U32 R17, RZ, RZ, R20 ;  /* 0x000000ffff117224 */ /* 0x000fce00078e0014 */
.L_x_70596:
[----:B------:R-:W-:Y:S05]  /*9be0*/  BSYNC B1 ;  /* 0x0000000000017941 */ /* 0x000fea0003800000 */
.L_x_70594:
        /* <DEDUP_REMOVED lines=9> */
.L_x_70598:
[----:B------:R-:W-:Y:S02]  /*9c80*/  IMAD.MOV.U32 R20, RZ, RZ, R19 ;  /* 0x000000ffff147224 */ /* 0x000fe400078e0013 */
[----:B------:R-:W-:Y:S01]  /*9c90*/  IMAD.MOV.U32 R25, RZ, RZ, R26 ;  /* 0x000000ffff197224 */ /* 0x000fe200078e001a */
[----:B------:R-:W-:Y:S01]  /*9ca0*/  MOV R26, R7 ;  /* 0x00000007001a7202 */ /* 0x000fe20000000f00 */
[----:B------:R-:W-:-:S07]  /*9cb0*/  IMAD.MOV.U32 R19, RZ, RZ, R10 ;  /* 0x000000ffff137224 */ /* 0x000fce00078e000a */
.L_x_70599:
[----:B------:R-:W-:Y:S05]  /*9cc0*/  BSYNC B1 ;  /* 0x0000000000017941 */ /* 0x000fea0003800000 */
.L_x_70597:
        /* <DEDUP_REMOVED lines=9> */
.L_x_70601:
[----:B------:R-:W-:Y:S02]  /*9d60*/  IMAD.MOV.U32 R27, RZ, RZ, R20 ;  /* 0x000000ffff1b7224 */ /* 0x000fe400078e0014 */
[----:B------:R-:W-:Y:S01]  /*9d70*/  IMAD.MOV.U32 R32, RZ, RZ, R25 ;  /* 0x000000ffff207224 */ /* 0x000fe200078e0019 */
[----:B------:R-:W-:Y:S01]  /*9d80*/  MOV R25, R6 ;  /* 0x0000000600197202 */ /* 0x000fe20000000f00 */
[----:B------:R-:W-:-:S07]  /*9d90*/  IMAD.MOV.U32 R20, RZ, RZ, R13 ;  /* 0x000000ffff147224 */ /* 0x000fce00078e000d */
.L_x_70602:
[----:B------:R-:W-:Y:S05]  /*9da0*/  BSYNC B1 ;  /* 0x0000000000017941 */ /* 0x000fea0003800000 */
.L_x_70600:
        /* <DEDUP_REMOVED lines=9> */
.L_x_70604:
[----:B------:R-:W-:Y:S02]  /*9e40*/  IMAD.MOV.U32 R13, RZ, RZ, R27 ;  /* 0x000000ffff0d7224 */ /* 0x000fe400078e001b */
[----:B------:R-:W-:Y:S01]  /*9e50*/  IMAD.MOV.U32 R35, RZ, RZ, R32 ;  /* 0x000000ffff237224 */ /* 0x000fe200078e0020 */
[----:B------:R-:W-:Y:S01]  /*9e60*/  MOV R32, R9 ;  /* 0x0000000900207202 */ /* 0x000fe20000000f00 */
[----:B------:R-:W-:-:S07]  /*9e70*/  IMAD.MOV.U32 R27, RZ, RZ, R8 ;  /* 0x000000ffff1b7224 */ /* 0x000fce00078e0008 */
.L_x_70605:
[----:B------:R-:W-:Y:S05]  /*9e80*/  BSYNC B1 ;  /* 0x0000000000017941 */ /* 0x000fea0003800000 */
.L_x_70603:
        /* <DEDUP_REMOVED lines=9> */
.L_x_70607:
[----:B------:R-:W-:Y:S02]  /*9f20*/  IMAD.MOV.U32 R34, RZ, RZ, R13 ;  /* 0x000000ffff227224 */ /* 0x000fe400078e000d */
[----:B------:R-:W-:Y:S01]  /*9f30*/  IMAD.MOV.U32 R40, RZ, RZ, R35 ;  /* 0x000000ffff287224 */ /* 0x000fe200078e0023 */
[----:B------:R-:W-:Y:S01]  /*9f40*/  MOV R35, R22 ;  /* 0x0000001600237202 */ /* 0x000fe20000000f00 */
[----:B------:R-:W-:-:S07]  /*9f50*/  IMAD.MOV.U32 R13, RZ, RZ, R15 ;  /* 0x000000ffff0d7224 */ /* 0x000fce00078e000f */
.L_x_70608:
[----:B------:R-:W-:Y:S05]  /*9f60*/  BSYNC B1 ;  /* 0x0000000000017941 */ /* 0x000fea0003800000 */
.L_x_70606:
        /* <DEDUP_REMOVED lines=16> */
.L_x_70610:
[----:B------:R-:W-:Y:S01]  /*a070*/  IMAD.MOV.U32 R10, RZ, RZ, R11 ;  /* 0x000000ffff0a7224 */ /* 0x000fe200078e000b */
[----:B------:R-:W-:Y:S01]  /*a080*/  MOV R2, R3 ;  /* 0x0000000300027202 */ /* 0x000fe20000000f00 */
[----:B------:R-:W-:Y:S02]  /*a090*/  IMAD.MOV.U32 R11, RZ, RZ, R16 ;  /* 0x000000ffff0b7224 */ /* 0x000fe400078e0010 */
[----:B------:R-:W-:-:S07]  /*a0a0*/  IMAD.MOV.U32 R3, RZ, RZ, R24 ;  /* 0x000000ffff037224 */ /* 0x000fce00078e0018 */
.L_x_70611:
[----:B------:R-:W-:Y:S05]  /*a0b0*/  BSYNC B1 ;  /* 0x0000000000017941 */ /* 0x000fea0003800000 */
.L_x_70609:
        /* <DEDUP_REMOVED lines=9> */
.L_x_70613:
[----:B------:R-:W-:Y:S01]  /*a150*/  IMAD.MOV.U32 R29, RZ, RZ, R10 ;  /* 0x000000ffff1d7224 */ /* 0x000fe200078e000a */
[----:B------:R-:W-:Y:S01]  /*a160*/  MOV R5, R2 ;  /* 0x0000000200057202 */ /* 0x000fe20000000f00 */
[----:B------:R-:W-:Y:S02]  /*a170*/  IMAD.MOV.U32 R10, RZ, RZ, R17 ;  /* 0x000000ffff0a7224 */ /* 0x000fe400078e0011 */
[----:B------:R-:W-:-:S07]  /*a180*/  IMAD.MOV.U32 R2, RZ, RZ, R18 ;  /* 0x000000ffff027224 */ /* 0x000fce00078e0012 */
.L_x_70614:
[----:B------:R-:W-:Y:S05]  /*a190*/  BSYNC B1 ;  /* 0x0000000000017941 */ /* 0x000fea0003800000 */
.L_x_70612:
        /* <DEDUP_REMOVED lines=9> */
.L_x_70616:
[----:B------:R-:W-:Y:S01]  /*a230*/  IMAD.MOV.U32 R28, RZ, RZ, R29 ;  /* 0x000000ffff1c7224 */ /* 0x000fe200078e001d */
[----:B------:R-:W-:Y:S01]  /*a240*/  MOV R4, R5 ;  /* 0x0000000500047202 */ /* 0x000fe20000000f00 */
[----:B------:R-:W-:Y:S02]  /*a250*/  IMAD.MOV.U32 R29, RZ, RZ, R19 ;  /* 0x000000ffff1d7224 */ /* 0x000fe400078e0013 */
[----:B------:R-:W-:-:S07]  /*a260*/  IMAD.MOV.U32 R5, RZ, RZ, R26 ;  /* 0x000000ffff057224 */ /* 0x000fce00078e001a */
.L_x_70617:
[----:B------:R-:W-:Y:S05]  /*a270*/  BSYNC B1 ;  /* 0x0000000000017941 */ /* 0x000fea0003800000 */
.L_x_70615:
        /* <DEDUP_REMOVED lines=9> */
.L_x_70619:
[----:B------:R-:W-:Y:S01]  /*a310*/  IMAD.MOV.U32 R31, RZ, RZ, R28 ;  /* 0x000000ffff1f7224 */ /* 0x000fe200078e001c */
[----:B------:R-:W-:Y:S01]  /*a320*/  MOV R7, R4 ;  /* 0x0000000400077202 */ /* 0x000fe20000000f00 */
[----:B------:R-:W-:Y:S02]  /*a330*/  IMAD.MOV.U32 R28, RZ, RZ, R20 ;  /* 0x000000ffff1c7224 */ /* 0x000fe400078e0014 */
[----:B------:R-:W-:-:S07]  /*a340*/  IMAD.MOV.U32 R4, RZ, RZ, R25 ;  /* 0x000000ffff047224 */ /* 0x000fce00078e0019 */
.L_x_70620:
[----:B------:R-:W-:Y:S05]  /*a350*/  BSYNC B1 ;  /* 0x0000000000017941 */ /* 0x000fea0003800000 */
.L_x_70618:
        /* <DEDUP_REMOVED lines=9> */
.L_x_70622:
[----:B------:R-:W-:Y:S01]  /*a3f0*/  IMAD.MOV.U32 R30, RZ, RZ, R31 ;  /* 0x000000ffff1e7224 */ /* 0x000fe200078e001f */
[----:B------:R-:W-:Y:S01]  /*a400*/  MOV R6, R7 ;  /* 0x0000000700067202 */ /* 0x000fe20000000f00 */
[----:B------:R-:W-:Y:S02]  /*a410*/  IMAD.MOV.U32 R31, RZ, RZ, R27 ;  /* 0x000000ffff1f7224 */ /* 0x000fe400078e001b */
[----:B------:R-:W-:-:S07]  /*a420*/  IMAD.MOV.U32 R7, RZ, RZ, R32 ;  /* 0x000000ffff077224 */ /* 0x000fce00078e0020 */
.L_x_70623:
[----:B------:R-:W-:Y:S05]  /*a430*/  BSYNC B1 ;  /* 0x0000000000017941 */ /* 0x000fea0003800000 */
.L_x_70621:
        /* <DEDUP_REMOVED lines=9> */
.L_x_70625:
[----:B------:R-:W-:Y:S01]  /*a4d0*/  IMAD.MOV.U32 R33, RZ, RZ, R30 ;  /* 0x000000ffff217224 */ /* 0x000fe200078e001e */
[----:B------:R-:W-:Y:S01]  /*a4e0*/  MOV R9, R6 ;  /* 0x0000000600097202 */ /* 0x000fe20000000f00 */
[----:B------:R-:W-:Y:S02]  /*a4f0*/  IMAD.MOV.U32 R30, RZ, RZ, R13 ;  /* 0x000000ffff1e7224 */ /* 0x000fe400078e000d */
[----:B------:R-:W-:-:S07]  /*a500*/  IMAD.MOV.U32 R6, RZ, RZ, R35 ;  /* 0x000000ffff067224 */ /* 0x000fce00078e0023 */
.L_x_70626:
[----:B------:R-:W-:Y:S05]  /*a510*/  BSYNC B1 ;  /* 0x0000000000017941 */ /* 0x000fea0003800000 */
.L_x_70624:
        /* <DEDUP_REMOVED lines=9> */
.L_x_70628:
[----:B------:R-:W-:Y:S01]  /*a5b0*/  IMAD.MOV.U32 R32, RZ, RZ, R33 ;  /* 0x000000ffff207224 */ /* 0x000fe200078e0021 */
[----:B------:R-:W-:Y:S01]  /*a5c0*/  MOV R8, R9 ;  /* 0x0000000900087202 */ /* 0x000fe20000000f00 */
[----:B------:R-:W-:Y:S02]  /*a5d0*/  IMAD.MOV.U32 R33, RZ, RZ, R34 ;  /* 0x000000ffff217224 */ /* 0x000fe400078e0022 */
[----:B------:R-:W-:-:S07]  /*a5e0*/  IMAD.MOV.U32 R9, RZ, RZ, R40 ;  /* 0x000000ffff097224 */ /* 0x000fce00078e0028 */
.L_x_70629:
[----:B------:R-:W-:Y:S05]  /*a5f0*/  BSYNC B1 ;  /* 0x0000000000017941 */ /* 0x000fea0003800000 */
.L_x_70627:
[----:B------:R-:W-:Y:S01]  /*a600*/  FADD.FTZ R34, R23, R21 ;  /* 0x0000001517227221 */ /* 0x000fe20000010000 */
[----:B------:R-:W-:-:S07]  /*a610*/  IMAD.MOV.U32 R35, RZ, RZ, R12 ;  /* 0x000000ffff237224 */ /* 0x000fce00078e000c */
.L_x_70461:
[----:B------:R-:W-:Y:S05]  /*a620*/  BSYNC B0 ;  /* 0x0000000000007941 */ /* 0x000fea0003800000 */
.L_x_70460:
        /* <DEDUP_REMOVED lines=46> */
.L_x_70633:
[----:B------:R-:W-:Y:S02]  /*a910*/  IMAD.MOV.U32 R19, RZ, RZ, R11 ;  /* 0x000000ffff137224 */ /* 0x000fe400078e000b */
[----:B------:R-:W-:Y:S02]  /*a920*/  IMAD.MOV.U32 R34, RZ, RZ, R3 ;  /* 0x000000ffff227224 */ /* 0x000fe400078e0003 */
[----:B------:R-:W-:Y:S02]  /*a930*/  IMAD.MOV.U32 R11, RZ, RZ, R10 ;  /* 0x000000ffff0b7224 */ /* 0x000fe400078e000a */
[----:B------:R-:W-:-:S07]  /*a940*/  IMAD.MOV.U32 R3, RZ, RZ, R2 ;  /* 0x000000ffff037224 */ /* 0x000fce00078e0002 */
.L_x_70634:
[----:B------:R-:W-:Y:S05]  /*a950*/  BSYNC B1 ;  /* 0x0000000000017941 */ /* 0x000fea0003800000 */
.L_x_70632:
        /* <DEDUP_REMOVED lines=9> */
.L_x_70636:
[----:B------:R-:W-:Y:S02]  /*a9f0*/  IMAD.MOV.U32 R27, RZ, RZ, R19 ;  /* 0x000000ffff1b7224 */ /* 0x000fe400078e0013 */
[----:B------:R-:W-:Y:S02]  /*aa00*/  IMAD.MOV.U32 R25, RZ, RZ, R34 ;  /* 0x000000ffff197224 */ /* 0x000fe400078e0022 */
[----:B------:R-:W-:Y:S02]  /*aa10*/  IMAD.MOV.U32 R19, RZ, RZ, R29 ;  /* 0x000000ffff137224 */ /* 0x000fe400078e001d */
[----:B------:R-:W-:-:S07]  /*aa20*/  IMAD.MOV.U32 R34, RZ, RZ, R5 ;  /* 0x000000ffff227224 */ /* 0x000fce00078e0005 */
.L_x_70637:
[----:B------:R-:W-:Y:S05]  /*aa30*/  BSYNC B1 ;  /* 0x0000000000017941 */ /* 0x000fea0003800000 */
.L_x_70635:
        /* <DEDUP_REMOVED lines=9> */
.L_x_70639:
[----:B------:R-:W-:Y:S02]  /*aad0*/  IMAD.MOV.U32 R10, RZ, RZ, R27 ;  /* 0x000000ffff0a7224 */ /* 0x000fe400078e001b */
[----:B------:R-:W-:Y:S02]  /*aae0*/  IMAD.MOV.U32 R2, RZ, RZ, R25 ;  /* 0x000000ffff027224 */ /* 0x000fe400078e0019 */
[----:B------:R-:W-:Y:S02]  /*aaf0*/  IMAD.MOV.U32 R27, RZ, RZ, R28 ;  /* 0x000000ffff1b7224 */ /* 0x000fe400078e001c */
[----:B------:R-:W-:-:S07]  /*ab00*/  IMAD.MOV.U32 R25, RZ, RZ, R4 ;  /* 0x000000ffff197224 */ /* 0x000fce00078e0004 */
.L_x_70640:
[----:B------:R-:W-:Y:S05]  /*ab10*/  BSYNC B1 ;  /* 0x0000000000017941 */ /* 0x000fea0003800000 */
.L_x_70638:
        /* <DEDUP_REMOVED lines=9> */
.L_x_70642:
[----:B------:R-:W-:Y:S02]  /*abb0*/  IMAD.MOV.U32 R29, RZ, RZ, R10 ;  /* 0x000000ffff1d7224 */ /* 0x000fe400078e000a */
[----:B------:R-:W-:Y:S02]  /*abc0*/  IMAD.MOV.U32 R5, RZ, RZ, R2 ;  /* 0x000000ffff057224 */ /* 0x000fe400078e0002 */
[----:B------:R-:W-:Y:S02]  /*abd0*/  IMAD.MOV.U32 R10, RZ, RZ, R31 ;  /* 0x000000ffff0a7224 */ /* 0x000fe400078e001f */
[----:B------:R-:W-:-:S07]  /*abe0*/  IMAD.MOV.U32 R2, RZ, RZ, R7 ;  /* 0x000000ffff027224 */ /* 0x000fce00078e0007 */
.L_x_70643:
[----:B------:R-:W-:Y:S05]  /*abf0*/  BSYNC B1 ;  /* 0x0000000000017941 */ /* 0x000fea0003800000 */
.L_x_70641:
        /* <DEDUP_REMOVED lines=9> */
.L_x_70645:
[----:B------:R-:W-:Y:S02]  /*ac90*/  IMAD.MOV.U32 R28, RZ, RZ, R29 ;  /* 0x000000ffff1c7224 */ /* 0x000fe400078e001d */
[----:B------:R-:W-:Y:S02]  /*aca0*/  IMAD.MOV.U32 R4, RZ, RZ, R5 ;  /* 0x000000ffff047224 */ /* 0x000fe400078e0005 */
[----:B------:R-:W-:Y:S02]  /*acb0*/  IMAD.MOV.U32 R29, RZ, RZ, R30 ;  /* 0x000000ffff1d7224 */ /* 0x000fe400078e001e */
[----:B------:R-:W-:-:S07]  /*acc0*/  IMAD.MOV.U32 R5, RZ, RZ, R6 ;  /* 0x000000ffff057224 */ /* 0x000fce00078e0006 */
.L_x_70646:
[----:B------:R-:W-:Y:S05]  /*acd0*/  BSYNC B1 ;  /* 0x0000000000017941 */ /* 0x000fea0003800000 */
.L_x_70644:
        /* <DEDUP_REMOVED lines=9> */
.L_x_70648:
[----:B------:R-:W-:Y:S02]  /*ad70*/  IMAD.MOV.U32 R31, RZ, RZ, R28 ;  /* 0x000000ffff1f7224 */ /* 0x000fe400078e001c */
[----:B------:R-:W-:Y:S02]  /*ad80*/  IMAD.MOV.U32 R7, RZ, RZ, R4 ;  /* 0x000000ffff077224 */ /* 0x000fe400078e0004 */
[----:B------:R-:W-:Y:S02]  /*ad90*/  IMAD.MOV.U32 R28, RZ, RZ, R33 ;  /* 0x000000ffff1c7224 */ /* 0x000fe400078e0021 */
[----:B------:R-:W-:-:S07]  /*ada0*/  IMAD.MOV.U32 R4, RZ, RZ, R9 ;  /* 0x000000ffff047224 */ /* 0x000fce00078e0009 */
.L_x_70649:
[----:B------:R-:W-:Y:S05]  /*adb0*/  BSYNC B1 ;  /* 0x0000000000017941 */ /* 0x000fea0003800000 */
.L_x_70647:
        /* <DEDUP_REMOVED lines=9> */
.L_x_70651:
[----:B------:R-:W-:Y:S02]  /*ae50*/  IMAD.MOV.U32 R9, RZ, RZ, R31 ;  /* 0x000000ffff097224 */ /* 0x000fe400078e001f */
[----:B------:R-:W-:Y:S02]  /*ae60*/  IMAD.MOV.U32 R6, RZ, RZ, R7 ;  /* 0x000000ffff067224 */ /* 0x000fe400078e0007 */
[----:B------:R-:W-:Y:S02]  /*ae70*/  IMAD.MOV.U32 R31, RZ, RZ, R32 ;  /* 0x000000ffff1f7224 */ /* 0x000fe400078e0020 */
[----:B------:R-:W-:-:S07]  /*ae80*/  IMAD.MOV.U32 R7, RZ, RZ, R8 ;  /* 0x000000ffff077224 */ /* 0x000fce00078e0008 */
.L_x_70652:
[----:B------:R-:W-:Y:S05]  /*ae90*/  BSYNC B1 ;  /* 0x0000000000017941 */ /* 0x000fea0003800000 */
.L_x_70650:
        /* <DEDUP_REMOVED lines=16> */
.L_x_70654:
[----:B------:R-:W-:Y:S01]  /*afa0*/  IMAD.MOV.U32 R26, RZ, RZ, R11 ;  /* 0x000000ffff1a7224 */ /* 0x000fe200078e000b */
[----:B------:R-:W-:Y:S01]  /*afb0*/  MOV R11, R19 ;  /* 0x00000013000b7202 */ /* 0x000fe20000000f00 */
[----:B------:R-:W-:Y:S02]  /*afc0*/  IMAD.MOV.U32 R8, RZ, RZ, R3 ;  /* 0x000000ffff087224 */ /* 0x000fe400078e0003 */
[----:B------:R-:W-:-:S07]  /*afd0*/  IMAD.MOV.U32 R3, RZ, RZ, R34 ;  /* 0x000000ffff037224 */ /* 0x000fce00078e0022 */
.L_x_70655:
[----:B------:R-:W-:Y:S05]  /*afe0*/  BSYNC B1 ;  /* 0x0000000000017941 */ /* 0x000fea0003800000 */
.L_x_70653:
        /* <DEDUP_REMOVED lines=9> */
.L_x_70657:
[----:B------:R-:W-:Y:S01]  /*b080*/  IMAD.MOV.U32 R19, RZ, RZ, R26 ;  /* 0x000000ffff137224 */ /* 0x000fe200078e001a */
[----:B------:R-:W-:Y:S01]  /*b090*/  MOV R26, R27 ;  /* 0x0000001b001a7202 */ /* 0x000fe20000000f00 */
[----:B------:R-:W-:Y:S02]  /*b0a0*/  IMAD.MOV.U32 R17, RZ, RZ, R8 ;  /* 0x000000ffff117224 */ /* 0x000fe400078e0008 */
[----:B------:R-:W-:-:S07]  /*b0b0*/  IMAD.MOV.U32 R8, RZ, RZ, R25 ;  /* 0x000000ffff087224 */ /* 0x000fce00078e0019 */
.L_x_70658:
[----:B------:R-:W-:Y:S05]  /*b0c0*/  BSYNC B1 ;  /* 0x0000000000017941 */ /* 0x000fea0003800000 */
.L_x_70656:
        /* <DEDUP_REMOVED lines=9> */
.L_x_70660:
[----:B------:R-:W-:Y:S01]  /*b160*/  IMAD.MOV.U32 R32, RZ, RZ, R19 ;  /* 0x000000ffff207224 */ /* 0x000fe200078e0013 */
[----:B------:R-:W-:Y:S01]  /*b170*/  MOV R19, R10 ;  /* 0x0000000a00137202 */ /* 0x000fe20000000f00 */
[----:B------:R-:W-:Y:S02]  /*b180*/  IMAD.MOV.U32 R30, RZ, RZ, R17 ;  /* 0x000000ffff1e7224 */ /* 0x000fe400078e0011 */
[----:B------:R-:W-:-:S07]  /*b190*/  IMAD.MOV.U32 R17, RZ, RZ, R2 ;  /* 0x000000ffff117224 */ /* 0x000fce00078e0002 */
.L_x_70661:
[----:B------:R-:W-:Y:S05]  /*b1a0*/  BSYNC B1 ;  /* 0x0000000000017941 */ /* 0x000fea0003800000 */
.L_x_70659:
        /* <DEDUP_REMOVED lines=9> */
.L_x_70663:
[----:B------:R-:W-:Y:S01]  /*b240*/  IMAD.MOV.U32 R27, RZ, RZ, R32 ;  /* 0x000000ffff1b7224 */ /* 0x000fe200078e0020 */
[----:B------:R-:W-:Y:S01]  /*b250*/  MOV R32, R29 ;  /* 0x0000001d00207202 */ /* 0x000fe20000000f00 */
[----:B------:R-:W-:Y:S02]  /*b260*/  IMAD.MOV.U32 R25, RZ, RZ, R30 ;  /* 0x000000ffff197224 */ /* 0x000fe400078e001e */
[----:B------:R-:W-:-:S07]  /*b270*/  IMAD.MOV.U32 R30, RZ, RZ, R5 ;  /* 0x000000ffff1e7224 */ /* 0x000fce00078e0005 */
.L_x_70664:
[----:B------:R-:W-:Y:S05]  /*b280*/  BSYNC B1 ;  /* 0x0000000000017941 */ /* 0x000fea0003800000 */
.L_x_70662:
        /* <DEDUP_REMOVED lines=9> */
.L_x_70666:
[----:B------:R-:W-:Y:S01]  /*b320*/  IMAD.MOV.U32 R10, RZ, RZ, R27 ;  /* 0x000000ffff0a7224 */ /* 0x000fe200078e001b */
[----:B------:R-:W-:Y:S01]  /*b330*/  MOV R27, R28 ;  /* 0x0000001c001b7202 */ /* 0x000fe20000000f00 */
[----:B------:R-:W-:Y:S02]  /*b340*/  IMAD.MOV.U32 R2, RZ, RZ, R25 ;  /* 0x000000ffff027224 */ /* 0x000fe400078e0019 */
[----:B------:R-:W-:-:S07]  /*b350*/  IMAD.MOV.U32 R25, RZ, RZ, R4 ;  /* 0x000000ffff197224 */ /* 0x000fce00078e0004 */
.L_x_70667:
[----:B------:R-:W-:Y:S05]  /*b360*/  BSYNC B1 ;  /* 0x0000000000017941 */ /* 0x000fea0003800000 */
.L_x_70665:
        /* <DEDUP_REMOVED lines=9> */
.L_x_70669:
[----:B------:R-:W-:Y:S01]  /*b400*/  IMAD.MOV.U32 R4, RZ, RZ, R10 ;  /* 0x000000ffff047224 */ /* 0x000fe200078e000a */
[----:B------:R-:W-:Y:S01]  /*b410*/  MOV R10, R31 ;  /* 0x0000001f000a7202 */ /* 0x000fe20000000f00 */
[----:B------:R-:W-:Y:S02]  /*b420*/  IMAD.MOV.U32 R5, RZ, RZ, R2 ;  /* 0x000000ffff057224 */ /* 0x000fe400078e0002 */
[----:B------:R-:W-:-:S07]  /*b430*/  IMAD.MOV.U32 R2, RZ, RZ, R7 ;  /* 0x000000ffff027224 */ /* 0x000fce00078e0007 */
.L_x_70670:
[----:B------:R-:W-:Y:S05]  /*b440*/  BSYNC B1 ;  /* 0x0000000000017941 */ /* 0x000fea0003800000 */
.L_x_70668:
        /* <DEDUP_REMOVED lines=9> */
.L_x_70672:
[----:B------:R-:W-:Y:S01]  /*b4e0*/  IMAD.MOV.U32 R28, RZ, RZ, R4 ;  /* 0x000000ffff1c7224 */ /* 0x000fe200078e0004 */
[----:B------:R-:W-:Y:S01]  /*b4f0*/  MOV R4, R9 ;  /* 0x0000000900047202 */ /* 0x000fe20000000f00 */
[----:B------:R-:W-:Y:S02]  /*b500*/  IMAD.MOV.U32 R7, RZ, RZ, R5 ;  /* 0x000000ffff077224 */ /* 0x000fe400078e0005 */
[----:B------:R-:W-:-:S07]  /*b510*/  IMAD.MOV.U32 R5, RZ, RZ, R6 ;  /* 0x000000ffff057224 */ /* 0x000fce00078e0006 */
.L_x_70673:
[----:B------:R-:W-:Y:S05]  /*b520*/  BSYNC B1 ;  /* 0x0000000000017941 */ /* 0x000fea0003800000 */
.L_x_70671:
        /* <DEDUP_REMOVED lines=16> */
.L_x_70675:
[----:B------:R-:W-:Y:S01]  /*b630*/  MOV R24, R11 ;  /* 0x0000000b00187202 */ /* 0x000fe20000000f00 */
[----:B------:R-:W-:Y:S02]  /*b640*/  IMAD.MOV.U32 R6, RZ, RZ, R3 ;  /* 0x000000ffff067224 */ /* 0x000fe400078e0003 */
[----:B------:R-:W-:Y:S02]  /*b650*/  IMAD.MOV.U32 R11, RZ, RZ, R26 ;  /* 0x000000ffff0b7224 */ /* 0x000fe400078e001a */
[----:B------:R-:W-:-:S07]  /*b660*/  IMAD.MOV.U32 R3, RZ, RZ, R8 ;  /* 0x000000ffff037224 */ /* 0x000fce00078e0008 */
.L_x_70676:
[----:B------:R-:W-:Y:S05]  /*b670*/  BSYNC B1 ;  /* 0x0000000000017941 */ /* 0x000fea0003800000 */
.L_x_70674:
        /* <DEDUP_REMOVED lines=9> */
.L_x_70678:
[----:B------:R-:W-:Y:S01]  /*b710*/  MOV R15, R24 ;  /* 0x00000018000f7202 */ /* 0x000fe20000000f00 */
[----:B------:R-:W-:Y:S02]  /*b720*/  IMAD.MOV.U32 R9, RZ, RZ, R6 ;  /* 0x000000ffff097224 */ /* 0x000fe400078e0006 */
[----:B------:R-:W-:Y:S02]  /*b730*/  IMAD.MOV.U32 R24, RZ, RZ, R19 ;  /* 0x000000ffff187224 */ /* 0x000fe400078e0013 */
[----:B------:R-:W-:-:S07]  /*b740*/  IMAD.MOV.U32 R6, RZ, RZ, R17 ;  /* 0x000000ffff067224 */ /* 0x000fce00078e0011 */
.L_x_70679:
[----:B------:R-:W-:Y:S05]  /*b750*/  BSYNC B1 ;  /* 0x0000000000017941 */ /* 0x000fea0003800000 */
.L_x_70677:
        /* <DEDUP_REMOVED lines=9> */
.L_x_70681:
[----:B------:R-:W-:Y:S01]  /*b7f0*/  MOV R26, R15 ;  /* 0x0000000f001a7202 */ /* 0x000fe20000000f00 */
[----:B------:R-:W-:Y:S02]  /*b800*/  IMAD.MOV.U32 R8, RZ, RZ, R9 ;  /* 0x000000ffff087224 */ /* 0x000fe400078e0009 */
[----:B------:R-:W-:Y:S02]  /*b810*/  IMAD.MOV.U32 R15, RZ, RZ, R32 ;  /* 0x000000ffff0f7224 */ /* 0x000fe400078e0020 */
[----:B------:R-:W-:-:S07]  /*b820*/  IMAD.MOV.U32 R9, RZ, RZ, R30 ;  /* 0x000000ffff097224 */ /* 0x000fce00078e001e */
.L_x_70682:
[----:B------:R-:W-:Y:S05]  /*b830*/  BSYNC B1 ;  /* 0x0000000000017941 */ /* 0x000fea0003800000 */
.L_x_70680:
        /* <DEDUP_REMOVED lines=9> */
.L_x_70684:
[----:B------:R-:W-:Y:S01]  /*b8d0*/  MOV R19, R26 ;  /* 0x0000001a00137202 */ /* 0x000fe20000000f00 */
[----:B------:R-:W-:Y:S02]  /*b8e0*/  IMAD.MOV.U32 R17, RZ, RZ, R8 ;  /* 0x000000ffff117224 */ /* 0x000fe400078e0008 */
[----:B------:R-:W-:Y:S02]  /*b8f0*/  IMAD.MOV.U32 R26, RZ, RZ, R27 ;  /* 0x000000ffff1a7224 */ /* 0x000fe400078e001b */
[----:B------:R-:W-:-:S07]  /*b900*/  IMAD.MOV.U32 R8, RZ, RZ, R25 ;  /* 0x000000ffff087224 */ /* 0x000fce00078e0019 */
.L_x_70685:
[----:B------:R-:W-:Y:S05]  /*b910*/  BSYNC B1 ;  /* 0x0000000000017941 */ /* 0x000fea0003800000 */
.L_x_70683:
        /* <DEDUP_REMOVED lines=9> */
.L_x_70687:
[----:B------:R-:W-:Y:S01]  /*b9b0*/  MOV R25, R19 ;  /* 0x0000001300197202 */ /* 0x000fe20000000f00 */
[----:B------:R-:W-:Y:S02]  /*b9c0*/  IMAD.MOV.U32 R30, RZ, RZ, R17 ;  /* 0x000000ffff1e7224 */ /* 0x000fe400078e0011 */
[----:B------:R-:W-:Y:S02]  /*b9d0*/  IMAD.MOV.U32 R19, RZ, RZ, R10 ;  /* 0x000000ffff137224 */ /* 0x000fe400078e000a */
[----:B------:R-:W-:-:S07]  /*b9e0*/  IMAD.MOV.U32 R17, RZ, RZ, R2 ;  /* 0x000000ffff117224 */ /* 0x000fce00078e0002 */
.L_x_70688:
[----:B------:R-:W-:Y:S05]  /*b9f0*/  BSYNC B1 ;  /* 0x0000000000017941 */ /* 0x000fea0003800000 */
.L_x_70686:
        /* <DEDUP_REMOVED lines=9> */
.L_x_70690:
[----:B------:R-:W-:Y:S01]  /*ba90*/  MOV R27, R25 ;  /* 0x00000019001b7202 */ /* 0x000fe20000000f00 */
[----:B------:R-:W-:Y:S02]  /*baa0*/  IMAD.MOV.U32 R2, RZ, RZ, R30 ;  /* 0x000000ffff027224 */ /* 0x000fe400078e001e */
[----:B------:R-:W-:Y:S02]  /*bab0*/  IMAD.MOV.U32 R25, RZ, RZ, R4 ;  /* 0x000000ffff197224 */ /* 0x000fe400078e0004 */
[----:B------:R-:W-:-:S07]  /*bac0*/  IMAD.MOV.U32 R30, RZ, RZ, R5 ;  /* 0x000000ffff1e7224 */ /* 0x000fce00078e0005 */
.L_x_70691:
[----:B------:R-:W-:Y:S05]  /*bad0*/  BSYNC B1 ;  /* 0x0000000000017941 */ /* 0x000fea0003800000 */
.L_x_70689:
        /* <DEDUP_REMOVED lines=9> */
.L_x_70693:
[----:B------:R-:W-:Y:S01]  /*bb70*/  MOV R5, R27 ;  /* 0x0000001b00057202 */ /* 0x000fe20000000f00 */
[----:B------:R-:W-:Y:S02]  /*bb80*/  IMAD.MOV.U32 R4, RZ, RZ, R2 ;  /* 0x000000ffff047224 */ /* 0x000fe400078e0002 */
[----:B------:R-:W-:Y:S02]  /*bb90*/  IMAD.MOV.U32 R27, RZ, RZ, R28 ;  /* 0x000000ffff1b7224 */ /* 0x000fe400078e001c */
[----:B------:R-:W-:-:S07]  /*bba0*/  IMAD.MOV.U32 R2, RZ, RZ, R7 ;  /* 0x000000ffff027224 */ /* 0x000fce00078e0007 */
.L_x_70694:
[----:B------:R-:W-:Y:S05]  /*bbb0*/  BSYNC B1 ;  /* 0x0000000000017941 */ /* 0x000fea0003800000 */
.L_x_70692:
        /* <DEDUP_REMOVED lines=16> */
.L_x_70696:
[----:B------:R-:W-:Y:S02]  /*bcc0*/  IMAD.MOV.U32 R22, RZ, RZ, R11 ;  /* 0x000000ffff167224 */ /* 0x000fe400078e000b */
[----:B------:R-:W-:Y:S02]  /*bcd0*/  IMAD.MOV.U32 R10, RZ, RZ, R3 ;  /* 0x000000ffff0a7224 */ /* 0x000fe400078e0003 */
[----:B------:R-:W-:Y:S02]  /*bce0*/  IMAD.MOV.U32 R11, RZ, RZ, R24 ;  /* 0x000000ffff0b7224 */ /* 0x000fe400078e0018 */
[----:B------:R-:W-:-:S07]  /*bcf0*/  IMAD.MOV.U32 R3, RZ, RZ, R6 ;  /* 0x000000ffff037224 */ /* 0x000fce00078e0006 */
.L_x_70697:
[----:B------:R-:W-:Y:S05]  /*bd00*/  BSYNC B1 ;  /* 0x0000000000017941 */ /* 0x000fea0003800000 */
.L_x_70695:
        /* <DEDUP_REMOVED lines=9> */
.L_x_70699:
[----:B------:R-:W-:Y:S02]  /*bda0*/  IMAD.MOV.U32 R13, RZ, RZ, R22 ;  /* 0x000000ffff0d7224 */ /* 0x000fe400078e0016 */
[----:B------:R-:W-:Y:S02]  /*bdb0*/  IMAD.MOV.U32 R7, RZ, RZ, R10 ;  /* 0x000000ffff077224 */ /* 0x000fe400078e000a */
[----:B------:R-:W-:Y:S02]  /*bdc0*/  IMAD.MOV.U32 R22, RZ, RZ, R15 ;  /* 0x000000ffff167224 */ /* 0x000fe400078e000f */
[----:B------:R-:W-:-:S07]  /*bdd0*/  IMAD.MOV.U32 R10, RZ, RZ, R9 ;  /* 0x000000ffff0a7224 */ /* 0x000fce00078e0009 */
.L_x_70700:
[----:B------:R-:W-:Y:S05]  /*bde0*/  BSYNC B1 ;  /* 0x0000000000017941 */ /* 0x000fea0003800000 */
.L_x_70698:
        /* <DEDUP_REMOVED lines=9> */
.L_x_70702:
[----:B------:R-:W-:Y:S02]  /*be80*/  IMAD.MOV.U32 R24, RZ, RZ, R13 ;  /* 0x000000ffff187224 */ /* 0x000fe400078e000d */
[----:B------:R-:W-:Y:S02]  /*be90*/  IMAD.MOV.U32 R6, RZ, RZ, R7 ;  /* 0x000000ffff067224 */ /* 0x000fe400078e0007 */
[----:B------:R-:W-:Y:S02]  /*bea0*/  IMAD.MOV.U32 R13, RZ, RZ, R26 ;  /* 0x000000ffff0d7224 */ /* 0x000fe400078e001a */
[----:B------:R-:W-:-:S07]  /*beb0*/  IMAD.MOV.U32 R7, RZ, RZ, R8 ;  /* 0x000000ffff077224 */ /* 0x000fce00078e0008 */
.L_x_70703:
[----:B------:R-:W-:Y:S05]  /*bec0*/  BSYNC B1 ;  /* 0x0000000000017941 */ /* 0x000fea0003800000 */
.L_x_70701:
        /* <DEDUP_REMOVED lines=9> */
.L_x_70705:
[----:B------:R-:W-:Y:S02]  /*bf60*/  IMAD.MOV.U32 R8, RZ, RZ, R24 ;  /* 0x000000ffff087224 */ /* 0x000fe400078e0018 */
[----:B------:R-:W-:Y:S02]  /*bf70*/  IMAD.MOV.U32 R9, RZ, RZ, R6 ;  /* 0x000000ffff097224 */ /* 0x000fe400078e0006 */
[----:B------:R-:W-:Y:S02]  /*bf80*/  IMAD.MOV.U32 R24, RZ, RZ, R19 ;  /* 0x000000ffff187224 */ /* 0x000fe400078e0013 */
[----:B------:R-:W-:-:S07]  /*bf90*/  IMAD.MOV.U32 R6, RZ, RZ, R17 ;  /* 0x000000ffff067224 */ /* 0x000fce00078e0011 */
.L_x_70706:
[----:B------:R-:W-:Y:S05]  /*bfa0*/  BSYNC B1 ;  /* 0x0000000000017941 */ /* 0x000fea0003800000 */
.L_x_70704:
        /* <DEDUP_REMOVED lines=9> */
.L_x_70708:
[----:B------:R-:W-:Y:S02]  /*c040*/  IMAD.MOV.U32 R26, RZ, RZ, R8 ;  /* 0x000000ffff1a7224 */ /* 0x000fe400078e0008 */
[----:B------:R-:W-:Y:S02]  /*c050*/  IMAD.MOV.U32 R15, RZ, RZ, R9 ;  /* 0x000000ffff0f7224 */ /* 0x000fe400078e0009 */
[----:B------:R-:W-:Y:S02]  /*c060*/  IMAD.MOV.U32 R8, RZ, RZ, R25 ;  /* 0x000000ffff087224 */ /* 0x000fe400078e0019 */
[----:B------:R-:W-:-:S07]  /*c070*/  IMAD.MOV.U32 R9, RZ, RZ, R30 ;  /* 0x000000ffff097224 */ /* 0x000fce00078e001e */
.L_x_70709:
[----:B------:R-:W-:Y:S05]  /*c080*/  BSYNC B1 ;  /* 0x0000000000017941 */ /* 0x000fea0003800000 */
.L_x_70707:
        /* <DEDUP_REMOVED lines=9> */
.L_x_70711:
[----:B------:R-:W-:Y:S02]  /*c120*/  IMAD.MOV.U32 R28, RZ, RZ, R26 ;  /* 0x000000ffff1c7224 */ /* 0x000fe400078e001a */
[----:B------:R-:W-:Y:S02]  /*c130*/  IMAD.MOV.U32 R17, RZ, RZ, R15 ;  /* 0x000000ffff117224 */ /* 0x000fe400078e000f */
[----:B------:R-:W-:Y:S02]  /*c140*/  IMAD.MOV.U32 R26, RZ, RZ, R27 ;  /* 0x000000ffff1a7224 */ /* 0x000fe400078e001b */
[----:B------:R-:W-:-:S07]  /*c150*/  IMAD.MOV.U32 R15, RZ, RZ, R2 ;  /* 0x000000ffff0f7224 */ /* 0x000fce00078e0002 */
.L_x_70712:
[----:B------:R-:W-:Y:S05]  /*c160*/  BSYNC B1 ;  /* 0x0000000000017941 */ /* 0x000fea0003800000 */
.L_x_70710:
        /* <DEDUP_REMOVED lines=9> */
.L_x_70714:
[----:B------:R-:W-:Y:S02]  /*c200*/  IMAD.MOV.U32 R19, RZ, RZ, R28 ;  /* 0x000000ffff137224 */ /* 0x000fe400078e001c */
[----:B------:R-:W-:Y:S02]  /*c210*/  IMAD.MOV.U32 R2, RZ, RZ, R17 ;  /* 0x000000ffff027224 */ /* 0x000fe400078e0011 */
[----:B------:R-:W-:Y:S02]  /*c220*/  IMAD.MOV.U32 R28, RZ, RZ, R5 ;  /* 0x000000ffff1c7224 */ /* 0x000fe400078e0005 */
[----:B------:R-:W-:-:S07]  /*c230*/  IMAD.MOV.U32 R17, RZ, RZ, R4 ;  /* 0x000000ffff117224 */ /* 0x000fce00078e0004 */
.L_x_70715:
[----:B------:R-:W-:Y:S05]  /*c240*/  BSYNC B1 ;  /* 0x0000000000017941 */ /* 0x000fea0003800000 */
.L_x_70713:
        /* <DEDUP_REMOVED lines=16> */
.L_x_70717:
[----:B------:R-:W-:Y:S01]  /*c350*/  IMAD.MOV.U32 R4, RZ, RZ, R11 ;  /* 0x000000ffff047224 */ /* 0x000fe200078e000b */
[----:B------:R-:W-:Y:S01]  /*c360*/  MOV R11, R22 ;  /* 0x00000016000b7202 */ /* 0x000fe20000000f00 */
[----:B------:R-:W-:Y:S02]  /*c370*/  IMAD.MOV.U32 R20, RZ, RZ, R3 ;  /* 0x000000ffff147224 */ /* 0x000fe400078e0003 */
[----:B------:R-:W-:-:S07]  /*c380*/  IMAD.MOV.U32 R3, RZ, RZ, R10 ;  /* 0x000000ffff037224 */ /* 0x000fce00078e000a */
.L_x_70718:
[----:B------:R-:W-:Y:S05]  /*c390*/  BSYNC B1 ;  /* 0x0000000000017941 */ /* 0x000fea0003800000 */
.L_x_70716:
        /* <DEDUP_REMOVED lines=9> */
.L_x_70720:
[----:B------:R-:W-:Y:S01]  /*c430*/  IMAD.MOV.U32 R5, RZ, RZ, R4 ;  /* 0x000000ffff057224 */ /* 0x000fe200078e0004 */
[----:B------:R-:W-:Y:S01]  /*c440*/  MOV R4, R13 ;  /* 0x0000000d00047202 */ /* 0x000fe20000000f00 */
[----:B------:R-:W-:Y:S02]  /*c450*/  IMAD.MOV.U32 R25, RZ, RZ, R20 ;  /* 0x000000ffff197224 */ /* 0x000fe400078e0014 */
[----:B------:R-:W-:-:S07]  /*c460*/  IMAD.MOV.U32 R20, RZ, RZ, R7 ;  /* 0x000000ffff147224 */ /* 0x000fce00078e0007 */
.L_x_70721:
[----:B------:R-:W-:Y:S05]  /*c470*/  BSYNC B1 ;  /* 0x0000000000017941 */ /* 0x000fea0003800000 */
.L_x_70719:
        /* <DEDUP_REMOVED lines=9> */
.L_x_70723:
[----:B------:R-:W-:Y:S01]  /*c510*/  IMAD.MOV.U32 R7, RZ, RZ, R5 ;  /* 0x000000ffff077224 */ /* 0x000fe200078e0005 */
[----:B------:R-:W-:Y:S01]  /*c520*/  MOV R5, R24 ;  /* 0x0000001800057202 */ /* 0x000fe20000000f00 */
[----:B------:R-:W-:Y:S02]  /*c530*/  IMAD.MOV.U32 R10, RZ, RZ, R25 ;  /* 0x000000ffff0a7224 */ /* 0x000fe400078e0019 */
[----:B------:R-:W-:-:S07]  /*c540*/  IMAD.MOV.U32 R25, RZ, RZ, R6 ;  /* 0x000000ffff197224 */ /* 0x000fce00078e0006 */
.L_x_70724:
[----:B------:R-:W-:Y:S05]  /*c550*/  BSYNC B1 ;  /* 0x0000000000017941 */ /* 0x000fea0003800000 */
.L_x_70722:
        /* <DEDUP_REMOVED lines=9> */
.L_x_70726:
[----:B------:R-:W-:Y:S01]  /*c5f0*/  IMAD.MOV.U32 R13, RZ, RZ, R7 ;  /* 0x000000ffff0d7224 */ /* 0x000fe200078e0007 */
[----:B------:R-:W-:Y:S01]  /*c600*/  MOV R7, R8 ;  /* 0x0000000800077202 */ /* 0x000fe20000000f00 */
[----:B------:R-:W-:Y:S02]  /*c610*/  IMAD.MOV.U32 R6, RZ, RZ, R10 ;  /* 0x000000ffff067224 */ /* 0x000fe400078e000a */
[----:B------:R-:W-:-:S07]  /*c620*/  IMAD.MOV.U32 R10, RZ, RZ, R9 ;  /* 0x000000ffff0a7224 */ /* 0x000fce00078e0009 */
.L_x_70727:
[----:B------:R-:W-:Y:S05]  /*c630*/  BSYNC B1 ;  /* 0x0000000000017941 */ /* 0x000fea0003800000 */
.L_x_70725:
        /* <DEDUP_REMOVED lines=9> */
.L_x_70729:
[----:B------:R-:W-:Y:S01]  /*c6d0*/  IMAD.MOV.U32 R9, RZ, RZ, R13 ;  /* 0x000000ffff097224 */ /* 0x000fe200078e000d */
[----:B------:R-:W-:Y:S01]  /*c6e0*/  MOV R13, R26 ;  /* 0x0000001a000d7202 */ /* 0x000fe20000000f00 */
[----:B------:R-:W-:Y:S02]  /*c6f0*/  IMAD.MOV.U32 R8, RZ, RZ, R6 ;  /* 0x000000ffff087224 */ /* 0x000fe400078e0006 */
[----:B------:R-:W-:-:S07]  /*c700*/  IMAD.MOV.U32 R6, RZ, RZ, R15 ;  /* 0x000000ffff067224 */ /* 0x000fce00078e000f */
.L_x_70730:
[----:B------:R-:W-:Y:S05]  /*c710*/  BSYNC B1 ;  /* 0x0000000000017941 */ /* 0x000fea0003800000 */
.L_x_70728:
        /* <DEDUP_REMOVED lines=9> */
.L_x_70732:
[----:B------:R-:W-:Y:S01]  /*c7b0*/  IMAD.MOV.U32 R22, RZ, RZ, R9 ;  /* 0x000000ffff167224 */ /* 0x000fe200078e0009 */
[----:B------:R-:W-:Y:S01]  /*c7c0*/  MOV R9, R28 ;  /* 0x0000001c00097202 */ /* 0x000fe20000000f00 */
[----:B------:R-:W-:Y:S02]  /*c7d0*/  IMAD.MOV.U32 R15, RZ, RZ, R8 ;  /* 0x000000ffff0f7224 */ /* 0x000fe400078e0008 */
[----:B------:R-:W-:-:S07]  /*c7e0*/  IMAD.MOV.U32 R8, RZ, RZ, R17 ;  /* 0x000000ffff087224 */ /* 0x000fce00078e0011 */
.L_x_70733:
[----:B------:R-:W-:Y:S05]  /*c7f0*/  BSYNC B1 ;  /* 0x0000000000017941 */ /* 0x000fea0003800000 */
.L_x_70731:
        /* <DEDUP_REMOVED lines=9> */
.L_x_70735:
[----:B------:R-:W-:Y:S01]  /*c890*/  IMAD.MOV.U32 R17, RZ, RZ, R22 ;  /* 0x000000ffff117224 */ /* 0x000fe200078e0016 */
[----:B------:R-:W-:Y:S01]  /*c8a0*/  MOV R22, R19 ;  /* 0x0000001300167202 */ /* 0x000fe20000000f00 */
[----:B------:R-:W-:Y:S02]  /*c8b0*/  IMAD.MOV.U32 R24, RZ, RZ, R15 ;  /* 0x000000ffff187224 */ /* 0x000fe400078e000f */
[----:B------:R-:W-:-:S07]  /*c8c0*/  IMAD.MOV.U32 R15, RZ, RZ, R2 ;  /* 0x000000ffff0f7224 */ /* 0x000fce00078e0002 */
.L_x_70736:
[----:B------:R-:W-:Y:S05]  /*c8d0*/  BSYNC B1 ;  /* 0x0000000000017941 */ /* 0x000fea0003800000 */
.L_x_70734:
        /* <DEDUP_REMOVED lines=16> */
.L_x_70738:
[----:B------:R-:W-:Y:S01]  /*c9e0*/  MOV R2, R11 ;  /* 0x0000000b00027202 */ /* 0x000fe20000000f00 */
[----:B------:R-:W-:Y:S02]  /*c9f0*/  IMAD.MOV.U32 R18, RZ, RZ, R3 ;  /* 0x000000ffff127224 */ /* 0x000fe400078e0003 */
[----:B------:R-:W-:Y:S02]  /*ca00*/  IMAD.MOV.U32 R11, RZ, RZ, R4 ;  /* 0x000000ffff0b7224 */ /* 0x000fe400078e0004 */
[----:B------:R-:W-:-:S07]  /*ca10*/  IMAD.MOV.U32 R3, RZ, RZ, R20 ;  /* 0x000000ffff037224 */ /* 0x000fce00078e0014 */
.L_x_70739:
[----:B------:R-:W-:Y:S05]  /*ca20*/  BSYNC B1 ;  /* 0x0000000000017941 */ /* 0x000fea0003800000 */
.L_x_70737:
        /* <DEDUP_REMOVED lines=9> */
.L_x_70741:
[----:B------:R-:W-:Y:S01]  /*cac0*/  MOV R4, R2 ;  /* 0x0000000200047202 */ /* 0x000fe20000000f00 */
[----:B------:R-:W-:Y:S02]  /*cad0*/  IMAD.MOV.U32 R19, RZ, RZ, R18 ;  /* 0x000000ffff137224 */ /* 0x000fe400078e0012 */
[----:B------:R-:W-:Y:S02]  /*cae0*/  IMAD.MOV.U32 R2, RZ, RZ, R5 ;  /* 0x000000ffff027224 */ /* 0x000fe400078e0005 */
[----:B------:R-:W-:-:S07]  /*caf0*/  IMAD.MOV.U32 R18, RZ, RZ, R25 ;  /* 0x000000ffff127224 */ /* 0x000fce00078e0019 */
.L_x_70742:
[----:B------:R-:W-:Y:S05]  /*cb00*/  BSYNC B1 ;  /* 0x0000000000017941 */ /* 0x000fea0003800000 */
.L_x_70740:
        /* <DEDUP_REMOVED lines=9> */
.L_x_70744:
[----:B------:R-:W-:Y:S01]  /*cba0*/  MOV R20, R4 ;  /* 0x0000000400147202 */ /* 0x000fe20000000f00 */
[----:B------:R-:W-:Y:S02]  /*cbb0*/  IMAD.MOV.U32 R5, RZ, RZ, R19 ;  /* 0x000000ffff057224 */ /* 0x000fe400078e0013 */
[----:B------:R-:W-:Y:S02]  /*cbc0*/  IMAD.MOV.U32 R4, RZ, RZ, R7 ;  /* 0x000000ffff047224 */ /* 0x000fe400078e0007 */
[----:B------:R-:W-:-:S07]  /*cbd0*/  IMAD.MOV.U32 R19, RZ, RZ, R10 ;  /* 0x000000ffff137224 */ /* 0x000fce00078e000a */
.L_x_70745:
[----:B------:R-:W-:Y:S05]  /*cbe0*/  BSYNC B1 ;  /* 0x0000000000017941 */ /* 0x000fea0003800000 */
.L_x_70743:
        /* <DEDUP_REMOVED lines=9> */
.L_x_70747:
[----:B------:R-:W-:Y:S01]  /*cc80*/  MOV R10, R20 ;  /* 0x00000014000a7202 */ /* 0x000fe20000000f00 */
[----:B------:R-:W-:Y:S02]  /*cc90*/  IMAD.MOV.U32 R7, RZ, RZ, R5 ;  /* 0x000000ffff077224 */ /* 0x000fe400078e0005 */
[----:B------:R-:W-:Y:S02]  /*cca0*/  IMAD.MOV.U32 R20, RZ, RZ, R13 ;  /* 0x000000ffff147224 */ /* 0x000fe400078e000d */
[----:B------:R-:W-:-:S07]  /*ccb0*/  IMAD.MOV.U32 R5, RZ, RZ, R6 ;  /* 0x000000ffff057224 */ /* 0x000fce00078e0006 */
.L_x_70748:
[----:B------:R-:W-:Y:S05]  /*ccc0*/  BSYNC B1 ;  /* 0x0000000000017941 */ /* 0x000fea0003800000 */
.L_x_70746:
        /* <DEDUP_REMOVED lines=9> */
.L_x_70750:
[----:B------:R-:W-:Y:S01]  /*cd60*/  MOV R13, R10 ;  /* 0x0000000a000d7202 */ /* 0x000fe20000000f00 */
[----:B------:R-:W-:Y:S02]  /*cd70*/  IMAD.MOV.U32 R6, RZ, RZ, R7 ;  /* 0x000000ffff067224 */ /* 0x000fe400078e0007 */
[----:B------:R-:W-:Y:S02]  /*cd80*/  IMAD.MOV.U32 R10, RZ, RZ, R9 ;  /* 0x000000ffff0a7224 */ /* 0x000fe400078e0009 */
[----:B------:R-:W-:-:S07]  /*cd90*/  IMAD.MOV.U32 R7, RZ, RZ, R8 ;  /* 0x000000ffff077224 */ /* 0x000fce00078e0008 */
.L_x_70751:
[----:B------:R-:W-:Y:S05]  /*cda0*/  BSYNC B1 ;  /* 0x0000000000017941 */ /* 0x000fea0003800000 */
.L_x_70749:
        /* <DEDUP_REMOVED lines=9> */
.L_x_70753:
[----:B------:R-:W-:Y:S01]  /*ce40*/  MOV R8, R13 ;  /* 0x0000000d00087202 */ /* 0x000fe20000000f00 */
[----:B------:R-:W-:Y:S02]  /*ce50*/  IMAD.MOV.U32 R9, RZ, RZ, R6 ;  /* 0x000000ffff097224 */ /* 0x000fe400078e0006 */
[----:B------:R-:W-:Y:S02]  /*ce60*/  IMAD.MOV.U32 R13, RZ, RZ, R22 ;  /* 0x000000ffff0d7224 */ /* 0x000fe400078e0016 */
[----:B------:R-:W-:-:S07]  /*ce70*/  IMAD.MOV.U32 R6, RZ, RZ, R15 ;  /* 0x000000ffff067224 */ /* 0x000fce00078e000f */
.L_x_70754:
[----:B------:R-:W-:Y:S05]  /*ce80*/  BSYNC B1 ;  /* 0x0000000000017941 */ /* 0x000fea0003800000 */
.L_x_70752:
        /* <DEDUP_REMOVED lines=9> */
.L_x_70756:
[----:B------:R-:W-:Y:S01]  /*cf20*/  MOV R15, R8 ;  /* 0x00000008000f7202 */ /* 0x000fe20000000f00 */
[----:B------:R-:W-:Y:S02]  /*cf30*/  IMAD.MOV.U32 R22, RZ, RZ, R9 ;  /* 0x000000ffff167224 */ /* 0x000fe400078e0009 */
[----:B------:R-:W-:Y:S02]  /*cf40*/  IMAD.MOV.U32 R8, RZ, RZ, R17 ;  /* 0x000000ffff087224 */ /* 0x000fe400078e0011 */
[----:B------:R-:W-:-:S07]  /*cf50*/  IMAD.MOV.U32 R9, RZ, RZ, R24 ;  /* 0x000000ffff097224 */ /* 0x000fce00078e0018 */
.L_x_70757:
[----:B------:R-:W-:Y:S05]  /*cf60*/  BSYNC B1 ;  /* 0x0000000000017941 */ /* 0x000fea0003800000 */
.L_x_70755:
        /* <DEDUP_REMOVED lines=16> */
.L_x_70759:
[----:B------:R-:W-:Y:S02]  /*d070*/  IMAD.MOV.U32 R16, RZ, RZ, R11 ;  /* 0x000000ffff107224 */ /* 0x000fe400078e000b */
[----:B------:R-:W-:Y:S02]  /*d080*/  IMAD.MOV.U32 R24, RZ, RZ, R3 ;  /* 0x000000ffff187224 */ /* 0x000fe400078e0003 */
[----:B------:R-:W-:Y:S02]  /*d090*/  IMAD.MOV.U32 R11, RZ, RZ, R2 ;  /* 0x000000ffff0b7224 */ /* 0x000fe400078e0002 */
[----:B------:R-:W-:-:S07]  /*d0a0*/  IMAD.MOV.U32 R3, RZ, RZ, R18 ;  /* 0x000000ffff037224 */ /* 0x000fce00078e0012 */
.L_x_70760:
[----:B------:R-:W-:Y:S05]  /*d0b0*/  BSYNC B1 ;  /* 0x0000000000017941 */ /* 0x000fea0003800000 */
.L_x_70758:
        /* <DEDUP_REMOVED lines=9> */
.L_x_70762:
[----:B------:R-:W-:Y:S02]  /*d150*/  IMAD.MOV.U32 R17, RZ, RZ, R16 ;  /* 0x000000ffff117224 */ /* 0x000fe400078e0010 */
[----:B------:R-:W-:Y:S02]  /*d160*/  IMAD.MOV.U32 R18, RZ, RZ, R24 ;  /* 0x000000ffff127224 */ /* 0x000fe400078e0018 */
[----:B------:R-:W-:Y:S02]  /*d170*/  IMAD.MOV.U32 R16, RZ, RZ, R4 ;  /* 0x000000ffff107224 */ /* 0x000fe400078e0004 */
[----:B------:R-:W-:-:S07]  /*d180*/  IMAD.MOV.U32 R24, RZ, RZ, R19 ;  /* 0x000000ffff187224 */ /* 0x000fce00078e0013 */
.L_x_70763:
[----:B------:R-:W-:Y:S05]  /*d190*/  BSYNC B1 ;  /* 0x0000000000017941 */ /* 0x000fea0003800000 */
.L_x_70761:
        /* <DEDUP_REMOVED lines=9> */
.L_x_70765:
[----:B------:R-:W-:Y:S02]  /*d230*/  IMAD.MOV.U32 R19, RZ, RZ, R17 ;  /* 0x000000ffff137224 */ /* 0x000fe400078e0011 */
[----:B------:R-:W-:Y:S02]  /*d240*/  IMAD.MOV.U32 R26, RZ, RZ, R18 ;  /* 0x000000ffff1a7224 */ /* 0x000fe400078e0012 */
[----:B------:R-:W-:Y:S02]  /*d250*/  IMAD.MOV.U32 R17, RZ, RZ, R20 ;  /* 0x000000ffff117224 */ /* 0x000fe400078e0014 */
[----:B------:R-:W-:-:S07]  /*d260*/  IMAD.MOV.U32 R18, RZ, RZ, R5 ;  /* 0x000000ffff127224 */ /* 0x000fce00078e0005 */
.L_x_70766:
[----:B------:R-:W-:Y:S05]  /*d270*/  BSYNC B1 ;  /* 0x0000000000017941 */ /* 0x000fea0003800000 */
.L_x_70764:
        /* <DEDUP_REMOVED lines=9> */
.L_x_70768:
[----:B------:R-:W-:Y:S02]  /*d310*/  IMAD.MOV.U32 R20, RZ, RZ, R19 ;  /* 0x000000ffff147224 */ /* 0x000fe400078e0013 */
[----:B------:R-:W-:Y:S02]  /*d320*/  IMAD.MOV.U32 R25, RZ, RZ, R26 ;  /* 0x000000ffff197224 */ /* 0x000fe400078e001a */
[----:B------:R-:W-:Y:S02]  /*d330*/  IMAD.MOV.U32 R19, RZ, RZ, R10 ;  /* 0x000000ffff137224 */ /* 0x000fe400078e000a */
[----:B------:R-:W-:-:S07]  /*d340*/  IMAD.MOV.U32 R26, RZ, RZ, R7 ;  /* 0x000000ffff1a7224 */ /* 0x000fce00078e0007 */
.L_x_70769:
[----:B------:R-:W-:Y:S05]  /*d350*/  BSYNC B1 ;  /* 0x0000000000017941 */ /* 0x000fea0003800000 */
.L_x_70767:
        /* <DEDUP_REMOVED lines=9> */
.L_x_70771:
[----:B------:R-:W-:Y:S02]  /*d3f0*/  IMAD.MOV.U32 R27, RZ, RZ, R20 ;  /* 0x000000ffff1b7224 */ /* 0x000fe400078e0014 */
[----:B------:R-:W-:Y:S02]  /*d400*/  IMAD.MOV.U32 R32, RZ, RZ, R25 ;  /* 0x000000ffff207224 */ /* 0x000fe400078e0019 */
[----:B------:R-:W-:Y:S02]  /*d410*/  IMAD.MOV.U32 R20, RZ, RZ, R13 ;  /* 0x000000ffff147224 */ /* 0x000fe400078e000d */
[----:B------:R-:W-:-:S07]  /*d420*/  IMAD.MOV.U32 R25, RZ, RZ, R6 ;  /* 0x000000ffff197224 */ /* 0x000fce00078e0006 */
.L_x_70772:
[----:B------:R-:W-:Y:S05]  /*d430*/  BSYNC B1 ;  /* 0x0000000000017941 */ /* 0x000fea0003800000 */
.L_x_70770:
        /* <DEDUP_REMOVED lines=9> */
.L_x_70774:
[----:B------:R-:W-:Y:S02]  /*d4d0*/  IMAD.MOV.U32 R13, RZ, RZ, R27 ;  /* 0x000000ffff0d7224 */ /* 0x000fe400078e001b */
[----:B------:R-:W-:Y:S02]  /*d4e0*/  IMAD.MOV.U32 R35, RZ, RZ, R32 ;  /* 0x000000ffff237224 */ /* 0x000fe400078e0020 */
[----:B------:R-:W-:Y:S02]  /*d4f0*/  IMAD.MOV.U32 R27, RZ, RZ, R8 ;  /* 0x000000ffff1b7224 */ /* 0x000fe400078e0008 */
[----:B------:R-:W-:-:S07]  /*d500*/  IMAD.MOV.U32 R32, RZ, RZ, R9 ;  /* 0x000000ffff207224 */ /* 0x000fce00078e0009 */
.L_x_70775:
[----:B------:R-:W-:Y:S05]  /*d510*/  BSYNC B1 ;  /* 0x0000000000017941 */ /* 0x000fea0003800000 */
.L_x_70773:
        /* <DEDUP_REMOVED lines=9> */
.L_x_70777:
[----:B------:R-:W-:Y:S02]  /*d5b0*/  IMAD.MOV.U32 R34, RZ, RZ, R13 ;  /* 0x000000ffff227224 */ /* 0x000fe400078e000d */
[----:B------:R-:W-:Y:S02]  /*d5c0*/  IMAD.MOV.U32 R40, RZ, RZ, R35 ;  /* 0x000000ffff287224 */ /* 0x000fe400078e0023 */
[----:B------:R-:W-:Y:S02]  /*d5d0*/  IMAD.MOV.U32 R13, RZ, RZ, R15 ;  /* 0x000000ffff0d7224 */ /* 0x000fe400078e000f */
[----:B------:R-:W-:-:S07]  /*d5e0*/  IMAD.MOV.U32 R35, RZ, RZ, R22 ;  /* 0x000000ffff237224 */ /* 0x000fce00078e0016 */
.L_x_70778:
[----:B------:R-:W-:Y:S05]  /*d5f0*/  BSYNC B1 ;  /* 0x0000000000017941 */ /* 0x000fea0003800000 */
.L_x_70776:
        /* <DEDUP_REMOVED lines=16> */
.L_x_70780:
[----:B------:R-:W-:Y:S01]  /*d700*/  IMAD.MOV.U32 R10, RZ, RZ, R11 ;  /* 0x000000ffff0a7224 */ /* 0x000fe200078e000b */
[----:B------:R-:W-:Y:S01]  /*d710*/  MOV R11, R16 ;  /* 0x00000010000b7202 */ /* 0x000fe20000000f00 */
[----:B------:R-:W-:Y:S02]  /*d720*/  IMAD.MOV.U32 R2, RZ, RZ, R3 ;  /* 0x000000ffff027224 */ /* 0x000fe400078e0003 */
[----:B------:R-:W-:-:S07]  /*d730*/  IMAD.MOV.U32 R3, RZ, RZ, R24 ;  /* 0x000000ffff037224 */ /* 0x000fce00078e0018 */
.L_x_70781:
[----:B------:R-:W-:Y:S05]  /*d740*/  BSYNC B1 ;  /* 0x0000000000017941 */ /* 0x000fea0003800000 */
.L_x_70779:
        /* <DEDUP_REMOVED lines=9> */
.L_x_70783:
[----:B------:R-:W-:Y:S01]  /*d7e0*/  IMAD.MOV.U32 R29, RZ, RZ, R10 ;  /* 0x000000ffff1d7224 */ /* 0x000fe200078e000a */
[----:B------:R-:W-:Y:S01]  /*d7f0*/  MOV R10, R17 ;  /* 0x00000011000a7202 */ /* 0x000fe20000000f00 */
[----:B------:R-:W-:Y:S02]  /*d800*/  IMAD.MOV.U32 R5, RZ, RZ, R2 ;  /* 0x000000ffff057224 */ /* 0x000fe400078e0002 */
[----:B------:R-:W-:-:S07]  /*d810*/  IMAD.MOV.U32 R2, RZ, RZ, R18 ;  /* 0x000000ffff027224 */ /* 0x000fce00078e0012 */
.L_x_70784:
[----:B------:R-:W-:Y:S05]  /*d820*/  BSYNC B1 ;  /* 0x0000000000017941 */ /* 0x000fea0003800000 */
.L_x_70782:
        /* <DEDUP_REMOVED lines=9> */
.L_x_70786:
[----:B------:R-:W-:Y:S01]  /*d8c0*/  IMAD.MOV.U32 R28, RZ, RZ, R29 ;  /* 0x000000ffff1c7224 */ /* 0x000fe200078e001d */
[----:B------:R-:W-:Y:S01]  /*d8d0*/  MOV R29, R19 ;  /* 0x00000013001d7202 */ /* 0x000fe20000000f00 */
[----:B------:R-:W-:Y:S02]  /*d8e0*/  IMAD.MOV.U32 R4, RZ, RZ, R5 ;  /* 0x000000ffff047224 */ /* 0x000fe400078e0005 */
[----:B------:R-:W-:-:S07]  /*d8f0*/  IMAD.MOV.U32 R5, RZ, RZ, R26 ;  /* 0x000000ffff057224 */ /* 0x000fce00078e001a */
.L_x_70787:
[----:B------:R-:W-:Y:S05]  /*d900*/  BSYNC B1 ;  /* 0x0000000000017941 */ /* 0x000fea0003800000 */
.L_x_70785:
        /* <DEDUP_REMOVED lines=9> */
.L_x_70789:
[----:B------:R-:W-:Y:S01]  /*d9a0*/  IMAD.MOV.U32 R31, RZ, RZ, R28 ;  /* 0x000000ffff1f7224 */ /* 0x000fe200078e001c */
[----:B------:R-:W-:Y:S01]  /*d9b0*/  MOV R28, R20 ;  /* 0x00000014001c7202 */ /* 0x000fe20000000f00 */
[----:B------:R-:W-:Y:S02]  /*d9c0*/  IMAD.MOV.U32 R7, RZ, RZ, R4 ;  /* 0x000000ffff077224 */ /* 0x000fe400078e0004 */
[----:B------:R-:W-:-:S07]  /*d9d0*/  IMAD.MOV.U32 R4, RZ, RZ, R25 ;  /* 0x000000ffff047224 */ /* 0x000fce00078e0019 */
.L_x_70790:
[----:B------:R-:W-:Y:S05]  /*d9e0*/  BSYNC B1 ;  /* 0x0000000000017941 */ /* 0x000fea0003800000 */
.L_x_70788:
        /* <DEDUP_REMOVED lines=9> */
.L_x_70792:
[----:B------:R-:W-:Y:S01]  /*da80*/  IMAD.MOV.U32 R30, RZ, RZ, R31 ;  /* 0x000000ffff1e7224 */ /* 0x000fe200078e001f */
[----:B------:R-:W-:Y:S01]  /*da90*/  MOV R31, R27 ;  /* 0x0000001b001f7202 */ /* 0x000fe20000000f00 */
[----:B------:R-:W-:Y:S02]  /*daa0*/  IMAD.MOV.U32 R6, RZ, RZ, R7 ;  /* 0x000000ffff067224 */ /* 0x000fe400078e0007 */
[----:B------:R-:W-:-:S07]  /*dab0*/  IMAD.MOV.U32 R7, RZ, RZ, R32 ;  /* 0x000000ffff077224 */ /* 0x000fce00078e0020 */
.L_x_70793:
[----:B------:R-:W-:Y:S05]  /*dac0*/  BSYNC B1 ;  /* 0x0000000000017941 */ /* 0x000fea0003800000 */
.L_x_70791:
        /* <DEDUP_REMOVED lines=9> */
.L_x_70795:
[----:B------:R-:W-:Y:S01]  /*db60*/  IMAD.MOV.U32 R33, RZ, RZ, R30 ;  /* 0x000000ffff217224 */ /* 0x000fe200078e001e */
[----:B------:R-:W-:Y:S01]  /*db70*/  MOV R30, R13 ;  /* 0x0000000d001e7202 */ /* 0x000fe20000000f00 */
[----:B------:R-:W-:Y:S02]  /*db80*/  IMAD.MOV.U32 R9, RZ, RZ, R6 ;  /* 0x000000ffff097224 */ /* 0x000fe400078e0006 */
[----:B------:R-:W-:-:S07]  /*db90*/  IMAD.MOV.U32 R6, RZ, RZ, R35 ;  /* 0x000000ffff067224 */ /* 0x000fce00078e0023 */
.L_x_70796:
[----:B------:R-:W-:Y:S05]  /*dba0*/  BSYNC B1 ;  /* 0x0000000000017941 */ /* 0x000fea0003800000 */
.L_x_70794:
        /* <DEDUP_REMOVED lines=9> */
.L_x_70798:
[----:B------:R-:W-:Y:S01]  /*dc40*/  IMAD.MOV.U32 R32, RZ, RZ, R33 ;  /* 0x000000ffff207224 */ /* 0x000fe200078e0021 */
[----:B------:R-:W-:Y:S01]  /*dc50*/  MOV R33, R34 ;  /* 0x0000002200217202 */ /* 0x000fe20000000f00 */
[----:B------:R-:W-:Y:S02]  /*dc60*/  IMAD.MOV.U32 R8, RZ, RZ, R9 ;  /* 0x000000ffff087224 */ /* 0x000fe400078e0009 */
[----:B------:R-:W-:-:S07]  /*dc70*/  IMAD.MOV.U32 R9, RZ, RZ, R40 ;  /* 0x000000ffff097224 */ /* 0x000fce00078e0028 */
.L_x_70799:
[----:B------:R-:W-:Y:S05]  /*dc80*/  BSYNC B1 ;  /* 0x0000000000017941 */ /* 0x000fea0003800000 */
.L_x_70797:
[----:B------:R-:W-:Y:S01]  /*dc90*/  FADD.FTZ R34, R23, R21 ;  /* 0x0000001517227221 */ /* 0x000fe20000010000 */
[----:B------:R-:W-:-:S07]  /*dca0*/  IMAD.MOV.U32 R35, RZ, RZ, R12 ;  /* 0x000000ffff237224 */ /* 0x000fce00078e000c */
.L_x_70631:
[----:B------:R-:W-:Y:S05]  /*dcb0*/  BSYNC B0 ;  /* 0x0000000000007941 */ /* 0x000fea0003800000 */
.L_x_70630:
        /* <DEDUP_REMOVED lines=46> */
.L_x_70803:
[----:B------:R-:W-:Y:S02]  /*dfa0*/  IMAD.MOV.U32 R19, RZ, RZ, R11 ;  /* 0x000000ffff137224 */ /* 0x000fe400078e000b */
[----:B------:R-:W-:Y:S02]  /*dfb0*/  IMAD.MOV.U32 R34, RZ, RZ, R3 ;  /* 0x000000ffff227224 */ /* 0x000fe400078e0003 */
[----:B------:R-:W-:Y:S02]  /*dfc0*/  IMAD.MOV.U32 R11, RZ, RZ, R10 ;  /* 0x000000ffff0b7224 */ /* 0x000fe400078e000a */
[----:B------:R-:W-:-:S07]  /*dfd0*/  IMAD.MOV.U32 R3, RZ, RZ, R2 ;  /* 0x000000ffff037224 */ /* 0x000fce00078e0002 */
.L_x_70804:
[----:B------:R-:W-:Y:S05]  /*dfe0*/  BSYNC B1 ;  /* 0x0000000000017941 */ /* 0x000fea0003800000 */
.L_x_70802:
        /* <DEDUP_REMOVED lines=9> */
.L_x_70806:
[----:B------:R-:W-:Y:S02]  /*e080*/  IMAD.MOV.U32 R27, RZ, RZ, R19 ;  /* 0x000000ffff1b7224 */ /* 0x000fe400078e0013 */
[----:B------:R-:W-:Y:S02]  /*e090*/  IMAD.MOV.U32 R25, RZ, RZ, R34 ;  /* 0x000000ffff197224 */ /* 0x000fe400078e0022 */
[----:B------:R-:W-:Y:S02]  /*e0a0*/  IMAD.MOV.U32 R19, RZ, RZ, R29 ;  /* 0x000000ffff137224 */ /* 0x000fe400078e001d */
[----:B------:R-:W-:-:S07]  /*e0b0*/  IMAD.MOV.U32 R34, RZ, RZ, R5 ;  /* 0x000000ffff227224 */ /* 0x000fce00078e0005 */
.L_x_70807:
[----:B------:R-:W-:Y:S05]  /*e0c0*/  BSYNC B1 ;  /* 0x0000000000017941 */ /* 0x000fea0003800000 */
.L_x_70805:
        /* <DEDUP_REMOVED lines=9> */
.L_x_70809:
[----:B------:R-:W-:Y:S02]  /*e160*/  IMAD.MOV.U32 R10, RZ, RZ, R27 ;  /* 0x000000ffff0a7224 */ /* 0x000fe400078e001b */
[----:B------:R-:W-:Y:S02]  /*e170*/  IMAD.MOV.U32 R2, RZ, RZ, R25 ;  /* 0x000000ffff027224 */ /* 0x000fe400078e0019 */
[----:B------:R-:W-:Y:S02]  /*e180*/  IMAD.MOV.U32 R27, RZ, RZ, R28 ;  /* 0x000000ffff1b7224 */ /* 0x000fe400078e001c */
[----:B------:R-:W-:-:S07]  /*e190*/  IMAD.MOV.U32 R25, RZ, RZ, R4 ;  /* 0x000000ffff197224 */ /* 0x000fce00078e0004 */
.L_x_70810:
[----:B------:R-:W-:Y:S05]  /*e1a0*/  BSYNC B1 ;  /* 0x0000000000017941 */ /* 0x000fea0003800000 */
.L_x_70808:
        /* <DEDUP_REMOVED lines=9> */
.L_x_70812:
[----:B------:R-:W-:Y:S02]  /*e240*/  IMAD.MOV.U32 R29, RZ, RZ, R10 ;  /* 0x000000ffff1d7224 */ /* 0x000fe400078e000a */
[----:B------:R-:W-:Y:S02]  /*e250*/  IMAD.MOV.U32 R5, RZ, RZ, R2 ;  /* 0x000000ffff057224 */ /* 0x000fe400078e0002 */
[----:B------:R-:W-:Y:S02]  /*e260*/  IMAD.MOV.U32 R10, RZ, RZ, R31 ;  /* 0x000000ffff0a7224 */ /* 0x000fe400078e001f */
[----:B------:R-:W-:-:S07]  /*e270*/  IMAD.MOV.U32 R2, RZ, RZ, R7 ;  /* 0x000000ffff027224 */ /* 0x000fce00078e0007 */
.L_x_70813:
[----:B------:R-:W-:Y:S05]  /*e280*/  BSYNC B1 ;  /* 0x0000000000017941 */ /* 0x000fea0003800000 */
.L_x_70811:
        /* <DEDUP_REMOVED lines=9> */
.L_x_70815:
[----:B------:R-:W-:Y:S02]  /*e320*/  IMAD.MOV.U32 R28, RZ, RZ, R29 ;  /* 0x000000ffff1c7224 */ /* 0x000fe400078e001d */
[----:B------:R-:W-:Y:S02]  /*e330*/  IMAD.MOV.U32 R4, RZ, RZ, R5 ;  /* 0x000000ffff047224 */ /* 0x000fe400078e0005 */
[----:B------:R-:W-:Y:S02]  /*e340*/  IMAD.MOV.U32 R29, RZ, RZ, R30 ;  /* 0x000000ffff1d7224 */ /* 0x000fe400078e001e */
[----:B------:R-:W-:-:S07]  /*e350*/  IMAD.MOV.U32 R5, RZ, RZ, R6 ;  /* 0x000000ffff057224 */ /* 0x000fce00078e0006 */
.L_x_70816:
[----:B------:R-:W-:Y:S05]  /*e360*/  BSYNC B1 ;  /* 0x0000000000017941 */ /* 0x000fea0003800000 */
.L_x_70814:
        /* <DEDUP_REMOVED lines=9> */
.L_x_70818:
[----:B------:R-:W-:Y:S02]  /*e400*/  IMAD.MOV.U32 R31, RZ, RZ, R28 ;  /* 0x000000ffff1f7224 */ /* 0x000fe400078e001c */
[----:B------:R-:W-:Y:S02]  /*e410*/  IMAD.MOV.U32 R7, RZ, RZ, R4 ;  /* 0x000000ffff077224 */ /* 0x000fe400078e0004 */
[----:B------:R-:W-:Y:S02]  /*e420*/  IMAD.MOV.U32 R28, RZ, RZ, R33 ;  /* 0x000000ffff1c7224 */ /* 0x000fe400078e0021 */
[----:B------:R-:W-:-:S07]  /*e430*/  IMAD.MOV.U32 R4, RZ, RZ, R9 ;  /* 0x000000ffff047224 */ /* 0x000fce00078e0009 */
.L_x_70819:
[----:B------:R-:W-:Y:S05]  /*e440*/  BSYNC B1 ;  /* 0x0000000000017941 */ /* 0x000fea0003800000 */
.L_x_70817:
        /* <DEDUP_REMOVED lines=9> */
.L_x_70821:
[----:B------:R-:W-:Y:S02]  /*e4e0*/  IMAD.MOV.U32 R9, RZ, RZ, R31 ;  /* 0x000000ffff097224 */ /* 0x000fe400078e001f */
[----:B------:R-:W-:Y:S01]  /*e4f0*/  IMAD.MOV.U32 R6, RZ, RZ, R7 ;  /* 0x000000ffff067224 */ /* 0x000fe200078e0007 */
[----:B------:R-:W-:Y:S01]  /*e500*/  MOV R7, R8 ;  /* 0x0000000800077202 */ /* 0x000fe20000000f00 */
[----:B------:R-:W-:-:S07]  /*e510*/  IMAD.MOV.U32 R31, RZ, RZ, R32 ;  /* 0x000000ffff1f7224 */ /* 0x000fce00078e0020 */
.L_x_70822:
[----:B------:R-:W-:Y:S05]  /*e520*/  BSYNC B1 ;  /* 0x0000000000017941 */ /* 0x000fea0003800000 */
.L_x_70820:
        /* <DEDUP_REMOVED lines=16> */
.L_x_70824:
[----:B------:R-:W-:Y:S01]  /*e630*/  MOV R26, R11 ;  /* 0x0000000b001a7202 */ /* 0x000fe20000000f00 */
[----:B------:R-:W-:Y:S02]  /*e640*/  IMAD.MOV.U32 R8, RZ, RZ, R3 ;  /* 0x000000ffff087224 */ /* 0x000fe400078e0003 */
[----:B------:R-:W-:Y:S02]  /*e650*/  IMAD.MOV.U32 R11, RZ, RZ, R19 ;  /* 0x000000ffff0b7224 */ /* 0x000fe400078e0013 */
[----:B------:R-:W-:-:S07]  /*e660*/  IMAD.MOV.U32 R3, RZ, RZ, R34 ;  /* 0x000000ffff037224 */ /* 0x000fce00078e0022 */
.L_x_70825:
[----:B------:R-:W-:Y:S05]  /*e670*/  BSYNC B1 ;  /* 0x0000000000017941 */ /* 0x000fea0003800000 */
.L_x_70823:
        /* <DEDUP_REMOVED lines=9> */
.L_x_70827:
[----:B------:R-:W-:Y:S02]  /*e710*/  IMAD.MOV.U32 R19, RZ, RZ, R26 ;  /* 0x000000ffff137224 */ /* 0x000fe400078e001a */
[----:B------:R-:W-:Y:S02]  /*e720*/  IMAD.MOV.U32 R17, RZ, RZ, R8 ;  /* 0x000000ffff117224 */ /* 0x000fe400078e0008 */
[----:B------:R-:W-:Y:S02]  /*e730*/  IMAD.MOV.U32 R26, RZ, RZ, R27 ;  /* 0x000000ffff1a7224 */ /* 0x000fe400078e001b */
[----:B------:R-:W-:-:S07]  /*e740*/  IMAD.MOV.U32 R8, RZ, RZ, R25 ;  /* 0x000000ffff087224 */ /* 0x000fce00078e0019 */
.L_x_70828:
[----:B------:R-:W-:Y:S05]  /*e750*/  BSYNC B1 ;  /* 0x0000000000017941 */ /* 0x000fea0003800000 */
.L_x_70826:
        /* <DEDUP_REMOVED lines=9> */
.L_x_70830:
[----:B------:R-:W-:Y:S02]  /*e7f0*/  IMAD.MOV.U32 R32, RZ, RZ, R19 ;  /* 0x000000ffff207224 */ /* 0x000fe400078e0013 */
[----:B------:R-:W-:Y:S01]  /*e800*/  IMAD.MOV.U32 R30, RZ, RZ, R17 ;  /* 0x000000ffff1e7224 */ /* 0x000fe200078e0011 */
[----:B------:R-:W-:Y:S01]  /*e810*/  MOV R17, R2 ;  /* 0x0000000200117202 */ /* 0x000fe20000000f00 */
[----:B------:R-:W-:-:S07]  /*e820*/  IMAD.MOV.U32 R19, RZ, RZ, R10 ;  /* 0x000000ffff137224 */ /* 0x000fce00078e000a */
.L_x_70831:
[----:B------:R-:W-:Y:S05]  /*e830*/  BSYNC B1 ;  /* 0x0000000000017941 */ /* 0x000fea0003800000 */
.L_x_70829:
        /* <DEDUP_REMOVED lines=9> */
.L_x_70833:
[----:B------:R-:W-:Y:S01]  /*e8d0*/  IMAD.MOV.U32 R27, RZ, RZ, R32 ;  /* 0x000000ffff1b7224 */ /* 0x000fe200078e0020 */
[----:B------:R-:W-:Y:S01]  /*e8e0*/  MOV R32, R29 ;  /* 0x0000001d00207202 */ /* 0x000fe20000000f00 */
[----:B------:R-:W-:Y:S02]  /*e8f0*/  IMAD.MOV.U32 R25, RZ, RZ, R30 ;  /* 0x000000ffff197224 */ /* 0x000fe400078e001e */
[----:B------:R-:W-:-:S07]  /*e900*/  IMAD.MOV.U32 R30, RZ, RZ, R5 ;  /* 0x000000ffff1e7224 */ /* 0x000fce00078e0005 */
.L_x_70834:
[----:B------:R-:W-:Y:S05]  /*e910*/  BSYNC B1 ;  /* 0x0000000000017941 */ /* 0x000fea0003800000 */
.L_x_70832:
        /* <DEDUP_REMOVED lines=9> */
.L_x_70836:
[----:B------:R-:W-:Y:S01]  /*e9b0*/  IMAD.MOV.U32 R10, RZ, RZ, R27 ;  /* 0x000000ffff0a7224 */ /* 0x000fe200078e001b */
[----:B------:R-:W-:Y:S01]  /*e9c0*/  MOV R2, R25 ;  /* 0x0000001900027202 */ /* 0x000fe20000000f00 */
[----:B------:R-:W-:Y:S02]  /*e9d0*/  IMAD.MOV.U32 R27, RZ, RZ, R28 ;  /* 0x000000ffff1b7224 */ /* 0x000fe400078e001c */
[----:B------:R-:W-:-:S07]  /*e9e0*/  IMAD.MOV.U32 R25, RZ, RZ, R4 ;  /* 0x000000ffff197224 */ /* 0x000fce00078e0004 */
.L_x_70837:
[----:B------:R-:W-:Y:S05]  /*e9f0*/  BSYNC B1 ;  /* 0x0000000000017941 */ /* 0x000fea0003800000 */
.L_x_70835:
        /* <DEDUP_REMOVED lines=9> */
.L_x_70839:
[----:B------:R-:W-:Y:S01]  /*ea90*/  MOV R4, R10 ;  /* 0x0000000a00047202 */ /* 0x000fe20000000f00 */
[----:B------:R-:W-:Y:S02]  /*eaa0*/  IMAD.MOV.U32 R5, RZ, RZ, R2 ;  /* 0x000000ffff057224 */ /* 0x000fe400078e0002 */
[----:B------:R-:W-:Y:S02]  /*eab0*/  IMAD.MOV.U32 R10, RZ, RZ, R31 ;  /* 0x000000ffff0a7224 */ /* 0x000fe400078e001f */
[----:B------:R-:W-:-:S07]  /*eac0*/  IMAD.MOV.U32 R2, RZ, RZ, R7 ;  /* 0x000000ffff027224 */ /* 0x000fce00078e0007 */
.L_x_70840:
[----:B------:R-:W-:Y:S05]  /*ead0*/  BSYNC B1 ;  /* 0x0000000000017941 */ /* 0x000fea0003800000 */
.L_x_70838:
        /* <DEDUP_REMOVED lines=9> */
.L_x_70842:
[----:B------:R-:W-:Y:S02]  /*eb70*/  IMAD.MOV.U32 R28, RZ, RZ, R4 ;  /* 0x000000ffff1c7224 */ /* 0x000fe400078e0004 */
[----:B------:R-:W-:Y:S02]  /*eb80*/  IMAD.MOV.U32 R7, RZ, RZ, R5 ;  /* 0x000000ffff077224 */ /* 0x000fe400078e0005 */
[----:B------:R-:W-:Y:S02]  /*eb90*/  IMAD.MOV.U32 R4, RZ, RZ, R9 ;  /* 0x000000ffff047224 */ /* 0x000fe400078e0009 */
[----:B------:R-:W-:-:S07]  /*eba0*/  IMAD.MOV.U32 R5, RZ, RZ, R6 ;  /* 0x000000ffff057224 */ /* 0x000fce00078e0006 */
.L_x_70843:
[----:B------:R-:W-:Y:S05]  /*ebb0*/  BSYNC B1 ;  /* 0x0000000000017941 */ /* 0x000fea0003800000 */
.L_x_70841:
        /* <DEDUP_REMOVED lines=16> */
.L_x_70845:
[----:B------:R-:W-:Y:S01]  /*ecc0*/  IMAD.MOV.U32 R24, RZ, RZ, R11 ;  /* 0x000000ffff187224 */ /* 0x000fe200078e000b */
[----:B------:R-:W-:Y:S01]  /*ecd0*/  MOV R6, R3 ;  /* 0x0000000300067202 */ /* 0x000fe20000000f00 */
[----:B------:R-:W-:Y:S02]  /*ece0*/  IMAD.MOV.U32 R11, RZ, RZ, R26 ;  /* 0x000000ffff0b7224 */ /* 0x000fe400078e001a */
[----:B------:R-:W-:-:S07]  /*ecf0*/  IMAD.MOV.U32 R3, RZ, RZ, R8 ;  /* 0x000000ffff037224 */ /* 0x000fce00078e0008 */
.L_x_70846:
[----:B------:R-:W-:Y:S05]  /*ed00*/  BSYNC B1 ;  /* 0x0000000000017941 */ /* 0x000fea0003800000 */
.L_x_70844:
        /* <DEDUP_REMOVED lines=9> */
.L_x_70848:
[----:B------:R-:W-:Y:S01]  /*eda0*/  MOV R15, R24 ;  /* 0x00000018000f7202 */ /* 0x000fe20000000f00 */
[----:B------:R-:W-:Y:S02]  /*edb0*/  IMAD.MOV.U32 R9, RZ, RZ, R6 ;  /* 0x000000ffff097224 */ /* 0x000fe400078e0006 */
[----:B------:R-:W-:Y:S02]  /*edc0*/  IMAD.MOV.U32 R24, RZ, RZ, R19 ;  /* 0x000000ffff187224 */ /* 0x000fe400078e0013 */
[----:B------:R-:W-:-:S07]  /*edd0*/  IMAD.MOV.U32 R6, RZ, RZ, R17 ;  /* 0x000000ffff067224 */ /* 0x000fce00078e0011 */
.L_x_70849:
[----:B------:R-:W-:Y:S05]  /*ede0*/  BSYNC B1 ;  /* 0x0000000000017941 */ /* 0x000fea0003800000 */
.L_x_70847:
        /* <DEDUP_REMOVED lines=9> */
.L_x_70851:
[----:B------:R-:W-:Y:S02]  /*ee80*/  IMAD.MOV.U32 R26, RZ, RZ, R15 ;  /* 0x000000ffff1a7224 */ /* 0x000fe400078e000f */
[----:B------:R-:W-:Y:S02]  /*ee90*/  IMAD.MOV.U32 R8, RZ, RZ, R9 ;  /* 0x000000ffff087224 */ /* 0x000fe400078e0009 */
[----:B------:R-:W-:Y:S02]  /*eea0*/  IMAD.MOV.U32 R15, RZ, RZ, R32 ;  /* 0x000000ffff0f7224 */ /* 0x000fe400078e0020 */
[----:B------:R-:W-:-:S07]  /*eeb0*/  IMAD.MOV.U32 R9, RZ, RZ, R30 ;  /* 0x000000ffff097224 */ /* 0x000fce00078e001e */
.L_x_70852:
[----:B------:R-:W-:Y:S05]  /*eec0*/  BSYNC B1 ;  /* 0x0000000000017941 */ /* 0x000fea0003800000 */
.L_x_70850:
        /* <DEDUP_REMOVED lines=9> */
.L_x_70854:
[----:B------:R-:W-:Y:S02]  /*ef60*/  IMAD.MOV.U32 R19, RZ, RZ, R26 ;  /* 0x000000ffff137224 */ /* 0x000fe400078e001a */
[----:B------:R-:W-:Y:S01]  /*ef70*/  IMAD.MOV.U32 R17, RZ, RZ, R8 ;  /* 0x000000ffff117224 */ /* 0x000fe200078e0008 */
[----:B------:R-:W-:Y:S01]  /*ef80*/  MOV R8, R25 ;  /* 0x0000001900087202 */ /* 0x000fe20000000f00 */
[----:B------:R-:W-:-:S07]  /*ef90*/  IMAD.MOV.U32 R26, RZ, RZ, R27 ;  /* 0x000000ffff1a7224 */ /* 0x000fce00078e001b */
.L_x_70855:
[----:B------:R-:W-:Y:S05]  /*efa0*/  BSYNC B1 ;  /* 0x0000000000017941 */ /* 0x000fea0003800000 */
.L_x_70853:
        /* <DEDUP_REMOVED lines=9> */
.L_x_70857:
[----:B------:R-:W-:Y:S01]  /*f040*/  IMAD.MOV.U32 R25, RZ, RZ, R19 ;  /* 0x000000ffff197224 */ /* 0x000fe200078e0013 */
[----:B------:R-:W-:Y:S01]  /*f050*/  MOV R19, R10 ;  /* 0x0000000a00137202 */ /* 0x000fe20000000f00 */
[----:B------:R-:W-:Y:S02]  /*f060*/  IMAD.MOV.U32 R30, RZ, RZ, R17 ;  /* 0x000000ffff1e7224 */ /* 0x000fe400078e0011 */
[----:B------:R-:W-:-:S07]  /*f070*/  IMAD.MOV.U32 R17, RZ, RZ, R2 ;  /* 0x000000ffff117224 */ /* 0x000fce00078e0002 */
.L_x_70858:
[----:B------:R-:W-:Y:S05]  /*f080*/  BSYNC B1 ;  /* 0x0000000000017941 */ /* 0x000fea0003800000 */
.L_x_70856:
        /* <DEDUP_REMOVED lines=9> */
.L_x_70860:
[----:B------:R-:W-:Y:S01]  /*f120*/  IMAD.MOV.U32 R27, RZ, RZ, R25 ;  /* 0x000000ffff1b7224 */ /* 0x000fe200078e0019 */
[----:B------:R-:W-:Y:S01]  /*f130*/  MOV R2, R30 ;  /* 0x0000001e00027202 */ /* 0x000fe20000000f00 */
[----:B------:R-:W-:Y:S02]  /*f140*/  IMAD.MOV.U32 R25, RZ, RZ, R4 ;  /* 0x000000ffff197224 */ /* 0x000fe400078e0004 */
[----:B------:R-:W-:-:S07]  /*f150*/  IMAD.MOV.U32 R30, RZ, RZ, R5 ;  /* 0x000000ffff1e7224 */ /* 0x000fce00078e0005 */
.L_x_70861:
[----:B------:R-:W-:Y:S05]  /*f160*/  BSYNC B1 ;  /* 0x0000000000017941 */ /* 0x000fea0003800000 */
.L_x_70859:
        /* <DEDUP_REMOVED lines=9> */
.L_x_70863:
[----:B------:R-:W-:Y:S01]  /*f200*/  MOV R5, R27 ;  /* 0x0000001b00057202 */ /* 0x000fe20000000f00 */
[----:B------:R-:W-:Y:S02]  /*f210*/  IMAD.MOV.U32 R4, RZ, RZ, R2 ;  /* 0x000000ffff047224 */ /* 0x000fe400078e0002 */
[----:B------:R-:W-:Y:S02]  /*f220*/  IMAD.MOV.U32 R27, RZ, RZ, R28 ;  /* 0x000000ffff1b7224 */ /* 0x000fe400078e001c */
[----:B------:R-:W-:-:S07]  /*f230*/  IMAD.MOV.U32 R2, RZ, RZ, R7 ;  /* 0x000000ffff027224 */ /* 0x000fce00078e0007 */
.L_x_70864:
[----:B------:R-:W-:Y:S05]  /*f240*/  BSYNC B1 ;  /* 0x0000000000017941 */ /* 0x000fea0003800000 */
.L_x_70862:
        /* <DEDUP_REMOVED lines=16> */
.L_x_70866:
[----:B------:R-:W-:Y:S01]  /*f350*/  IMAD.MOV.U32 R22, RZ, RZ, R11 ;  /* 0x000000ffff167224 */ /* 0x000fe200078e000b */
[----:B------:R-:W-:Y:S01]  /*f360*/  MOV R11, R24 ;  /* 0x00000018000b7202 */ /* 0x000fe20000000f00 */
[----:B------:R-:W-:Y:S02]  /*f370*/  IMAD.MOV.U32 R10, RZ, RZ, R3 ;  /* 0x000000ffff0a7224 */ /* 0x000fe400078e0003 */
[----:B------:R-:W-:-:S07]  /*f380*/  IMAD.MOV.U32 R3, RZ, RZ, R6 ;  /* 0x000000ffff037224 */ /* 0x000fce00078e0006 */
.L_x_70867:
[----:B------:R-:W-:Y:S05]  /*f390*/  BSYNC B1 ;  /* 0x0000000000017941 */ /* 0x000fea0003800000 */
.L_x_70865:
        /* <DEDUP_REMOVED lines=9> */
.L_x_70869:
[----:B------:R-:W-:Y:S01]  /*f430*/  IMAD.MOV.U32 R13, RZ, RZ, R22 ;  /* 0x000000ffff0d7224 */ /* 0x000fe200078e0016 */
[----:B------:R-:W-:Y:S01]  /*f440*/  MOV R7, R10 ;  /* 0x0000000a00077202 */ /* 0x000fe20000000f00 */
[----:B------:R-:W-:Y:S02]  /*f450*/  IMAD.MOV.U32 R22, RZ, RZ, R15 ;  /* 0x000000ffff167224 */ /* 0x000fe400078e000f */
[----:B------:R-:W-:-:S07]  /*f460*/  IMAD.MOV.U32 R10, RZ, RZ, R9 ;  /* 0x000000ffff0a7224 */ /* 0x000fce00078e0009 */
.L_x_70870:
[----:B------:R-:W-:Y:S05]  /*f470*/  BSYNC B1 ;  /* 0x0000000000017941 */ /* 0x000fea0003800000 */
.L_x_70868:
        /* <DEDUP_REMOVED lines=9> */
.L_x_70872:
[----:B------:R-:W-:Y:S01]  /*f510*/  MOV R24, R13 ;  /* 0x0000000d00187202 */ /* 0x000fe20000000f00 */
[----:B------:R-:W-:Y:S02]  /*f520*/  IMAD.MOV.U32 R6, RZ, RZ, R7 ;  /* 0x000000ffff067224 */ /* 0x000fe400078e0007 */
[----:B------:R-:W-:Y:S02]  /*f530*/  IMAD.MOV.U32 R13, RZ, RZ, R26 ;  /* 0x000000ffff0d7224 */ /* 0x000fe400078e001a */
[----:B------:R-:W-:-:S07]  /*f540*/  IMAD.MOV.U32 R7, RZ, RZ, R8 ;  /* 0x000000ffff077224 */ /* 0x000fce00078e0008 */
.L_x_70873:
[----:B------:R-:W-:Y:S05]  /*f550*/  BSYNC B1 ;  /* 0x0000000000017941 */ /* 0x000fea0003800000 */
.L_x_70871:
        /* <DEDUP_REMOVED lines=9> */
.L_x_70875:
[----:B------:R-:W-:Y:S02]  /*f5f0*/  IMAD.MOV.U32 R8, RZ, RZ, R24 ;  /* 0x000000ffff087224 */ /* 0x000fe400078e0018 */
[----:B------:R-:W-:Y:S02]  /*f600*/  IMAD.MOV.U32 R9, RZ, RZ, R6 ;  /* 0x000000ffff097224 */ /* 0x000fe400078e0006 */
[----:B------:R-:W-:Y:S02]  /*f610*/  IMAD.MOV.U32 R24, RZ, RZ, R19 ;  /* 0x000000ffff187224 */ /* 0x000fe400078e0013 */
[----:B------:R-:W-:-:S07]  /*f620*/  IMAD.MOV.U32 R6, RZ, RZ, R17 ;  /* 0x000000ffff067224 */ /* 0x000fce00078e0011 */
.L_x_70876:
[----:B------:R-:W-:Y:S05]  /*f630*/  BSYNC B1 ;  /* 0x0000000000017941 */ /* 0x000fea0003800000 */
.L_x_70874:
        /* <DEDUP_REMOVED lines=9> */
.L_x_70878:
[----:B------:R-:W-:Y:S02]  /*f6d0*/  IMAD.MOV.U32 R26, RZ, RZ, R8 ;  /* 0x000000ffff1a7224 */ /* 0x000fe400078e0008 */
[----:B------:R-:W-:Y:S01]  /*f6e0*/  IMAD.MOV.U32 R15, RZ, RZ, R9 ;  /* 0x000000ffff0f7224 */ /* 0x000fe200078e0009 */
[----:B------:R-:W-:Y:S01]  /*f6f0*/  MOV R9, R30 ;  /* 0x0000001e00097202 */ /* 0x000fe20000000f00 */
[----:B------:R-:W-:-:S07]  /*f700*/  IMAD.MOV.U32 R8, RZ, RZ, R25 ;  /* 0x000000ffff087224 */ /* 0x000fce00078e0019 */
.L_x_70879:
[----:B------:R-:W-:Y:S05]  /*f710*/  BSYNC B1 ;  /* 0x0000000000017941 */ /* 0x000fea0003800000 */
.L_x_70877:
        /* <DEDUP_REMOVED lines=9> */
.L_x_70881:
[----:B------:R-:W-:Y:S01]  /*f7b0*/  IMAD.MOV.U32 R28, RZ, RZ, R26 ;  /* 0x000000ffff1c7224 */ /* 0x000fe200078e001a */
[----:B------:R-:W-:Y:S01]  /*f7c0*/  MOV R26, R27 ;  /* 0x0000001b001a7202 */ /* 0x000fe20000000f00 */
[----:B------:R-:W-:Y:S02]  /*f7d0*/  IMAD.MOV.U32 R17, RZ, RZ, R15 ;  /* 0x000000ffff117224 */ /* 0x000fe400078e000f */
[----:B------:R-:W-:-:S07]  /*f7e0*/  IMAD.MOV.U32 R15, RZ, RZ, R2 ;  /* 0x000000ffff0f7224 */ /* 0x000fce00078e0002 */
.L_x_70882:
[----:B------:R-:W-:Y:S05]  /*f7f0*/  BSYNC B1 ;  /* 0x0000000000017941 */ /* 0x000fea0003800000 */
.L_x_70880:
        /* <DEDUP_REMOVED lines=9> */
.L_x_70884:
[----:B------:R-:W-:Y:S01]  /*f890*/  IMAD.MOV.U32 R19, RZ, RZ, R28 ;  /* 0x000000ffff137224 */ /* 0x000fe200078e001c */
[----:B------:R-:W-:Y:S01]  /*f8a0*/  MOV R2, R17 ;  /* 0x0000001100027202 */ /* 0x000fe20000000f00 */
[----:B------:R-:W-:Y:S02]  /*f8b0*/  IMAD.MOV.U32 R28, RZ, RZ, R5 ;  /* 0x000000ffff1c7224 */ /* 0x000fe400078e0005 */
[----:B------:R-:W-:-:S07]  /*f8c0*/  IMAD.MOV.U32 R17, RZ, RZ, R4 ;  /* 0x000000ffff117224 */ /* 0x000fce00078e0004 */
.L_x_70885:
[----:B------:R-:W-:Y:S05]  /*f8d0*/  BSYNC B1 ;  /* 0x0000000000017941 */ /* 0x000fea0003800000 */
.L_x_70883:
        /* <DEDUP_REMOVED lines=16> */
.L_x_70887:
[----:B------:R-:W-:Y:S02]  /*f9e0*/  IMAD.MOV.U32 R4, RZ, RZ, R11 ;  /* 0x000000ffff047224 */ /* 0x000fe400078e000b */
[----:B------:R-:W-:Y:S01]  /*f9f0*/  IMAD.MOV.U32 R20, RZ, RZ, R3 ;  /* 0x000000ffff147224 */ /* 0x000fe200078e0003 */
[----:B------:R-:W-:Y:S01]  /*fa00*/  MOV R3, R10 ;  /* 0x0000000a00037202 */ /* 0x000fe20000000f00 */
[----:B------:R-:W-:-:S07]  /*fa10*/  IMAD.MOV.U32 R11, RZ, RZ, R22 ;  /* 0x000000ffff0b7224 */ /* 0x000fce00078e0016 */
.L_x_70888:
[----:B------:R-:W-:Y:S05]  /*fa20*/  BSYNC B1 ;  /* 0x0000000000017941 */ /* 0x000fea0003800000 */
.L_x_70886:
        /* <DEDUP_REMOVED lines=9> */
.L_x_70890:
[----:B------:R-:W-:Y:S01]  /*fac0*/  IMAD.MOV.U32 R5, RZ, RZ, R4 ;  /* 0x000000ffff057224 */ /* 0x000fe200078e0004 */
[----:B------:R-:W-:Y:S01]  /*fad0*/  MOV R4, R13 ;  /* 0x0000000d00047202 */ /* 0x000fe20000000f00 */
[----:B------:R-:W-:Y:S02]  /*fae0*/  IMAD.MOV.U32 R25, RZ, RZ, R20 ;  /* 0x000000ffff197224 */ /* 0x000fe400078e0014 */
[----:B------:R-:W-:-:S07]  /*faf0*/  IMAD.MOV.U32 R20, RZ, RZ, R7 ;  /* 0x000000ffff147224 */ /* 0x000fce00078e0007 */
.L_x_70891:
[----:B------:R-:W-:Y:S05]  /*fb00*/  BSYNC B1 ;  /* 0x0000000000017941 */ /* 0x000fea0003800000 */
.L_x_70889:
        /* <DEDUP_REMOVED lines=9> */
.L_x_70893:
[----:B------:R-:W-:Y:S01]  /*fba0*/  IMAD.MOV.U32 R7, RZ, RZ, R5 ;  /* 0x000000ffff077224 */ /* 0x000fe200078e0005 */
[----:B------:R-:W-:Y:S01]  /*fbb0*/  MOV R10, R25 ;  /* 0x00000019000a7202 */ /* 0x000fe20000000f00 */
[----:B------:R-:W-:Y:S02]  /*fbc0*/  IMAD.MOV.U32 R5, RZ, RZ, R24 ;  /* 0x000000ffff057224 */ /* 0x000fe400078e0018 */
[----:B------:R-:W-:-:S07]  /*fbd0*/  IMAD.MOV.U32 R25, RZ, RZ, R6 ;  /* 0x000000ffff197224 */ /* 0x000fce00078e0006 */
.L_x_70894:
[----:B------:R-:W-:Y:S05]  /*fbe0*/  BSYNC B1 ;  /* 0x0000000000017941 */ /* 0x000fea0003800000 */
.L_x_70892:
        /* <DEDUP_REMOVED lines=9> */
.L_x_70896:
[----:B------:R-:W-:Y:S01]  /*fc80*/  MOV R13, R7 ;  /* 0x00000007000d7202 */ /* 0x000fe20000000f00 */
[----:B------:R-:W-:Y:S02]  /*fc90*/  IMAD.MOV.U32 R6, RZ, RZ, R10 ;  /* 0x000000ffff067224 */ /* 0x000fe400078e000a */
[----:B------:R-:W-:Y:S02]  /*fca0*/  IMAD.MOV.U32 R7, RZ, RZ, R8 ;  /* 0x000000ffff077224 */ /* 0x000fe400078e0008 */
[----:B------:R-:W-:-:S07]  /*fcb0*/  IMAD.MOV.U32 R10, RZ, RZ, R9 ;  /* 0x000000ffff0a7224 */ /* 0x000fce00078e0009 */
.L_x_70897:
[----:B------:R-:W-:Y:S05]  /*fcc0*/  BSYNC B1 ;  /* 0x0000000000017941 */ /* 0x000fea0003800000 */
.L_x_70895:
        /* <DEDUP_REMOVED lines=9> */
.L_x_70899:
[----:B------:R-:W-:Y:S02]  /*fd60*/  IMAD.MOV.U32 R9, RZ, RZ, R13 ;  /* 0x000000ffff097224 */ /* 0x000fe400078e000d */
[----:B------:R-:W-:Y:S02]  /*fd70*/  IMAD.MOV.U32 R8, RZ, RZ, R6 ;  /* 0x000000ffff087224 */ /* 0x000fe400078e0006 */
[----:B------:R-:W-:Y:S02]  /*fd80*/  IMAD.MOV.U32 R13, RZ, RZ, R26 ;  /* 0x000000ffff0d7224 */ /* 0x000fe400078e001a */
[----:B------:R-:W-:-:S07]  /*fd90*/  IMAD.MOV.U32 R6, RZ, RZ, R15 ;  /* 0x000000ffff067224 */ /* 0x000fce00078e000f */
.L_x_70900:
[----:B------:R-:W-:Y:S05]  /*fda0*/  BSYNC B1 ;  /* 0x0000000000017941 */ /* 0x000fea0003800000 */
.L_x_70898:
        /* <DEDUP_REMOVED lines=9> */
.L_x_70902:
[----:B------:R-:W-:Y:S02]  /*fe40*/  IMAD.MOV.U32 R22, RZ, RZ, R9 ;  /* 0x000000ffff167224 */ /* 0x000fe400078e0009 */
[----:B------:R-:W-:Y:S01]  /*fe50*/  IMAD.MOV.U32 R15, RZ, RZ, R8 ;  /* 0x000000ffff0f7224 */ /* 0x000fe200078e0008 */
[----:B------:R-:W-:Y:S01]  /*fe60*/  MOV R8, R17 ;  /* 0x0000001100087202 */ /* 0x000fe20000000f00 */
[----:B------:R-:W-:-:S07]  /*fe70*/  IMAD.MOV.U32 R9, RZ, RZ, R28 ;  /* 0x000000ffff097224 */ /* 0x000fce00078e001c */
.L_x_70903:
[----:B------:R-:W-:Y:S05]  /*fe80*/  BSYNC B1 ;  /* 0x0000000000017941 */ /* 0x000fea0003800000 */
.L_x_70901:
        /* <DEDUP_REMOVED lines=9> */
.L_x_70905:
[----:B------:R-:W-:Y:S01]  /*ff20*/  IMAD.MOV.U32 R17, RZ, RZ, R22 ;  /* 0x000000ffff117224 */ /* 0x000fe200078e0016 */
[----:B------:R-:W-:Y:S01]  /*ff30*/  MOV R22, R19 ;  /* 0x0000001300167202 */ /* 0x000fe20000000f00 */
[----:B------:R-:W-:Y:S02]  /*ff40*/  IMAD.MOV.U32 R24, RZ, RZ, R15 ;  /* 0x000000ffff187224 */ /* 0x000fe400078e000f */
[----:B------:R-:W-:-:S07]  /*ff50*/  IMAD.MOV.U32 R15, RZ, RZ, R2 ;  /* 0x000000ffff0f7224 */ /* 0x000fce00078e0002 */
.L_x_70906:
[----:B------:R-:W-:Y:S05]  /*ff60*/  BSYNC B1 ;  /* 0x0000000000017941 */ /* 0x000fea0003800000 */
.L_x_70904:
        /* <DEDUP_REMOVED lines=16> */
.L_x_70908:
[----:B------:R-:W-:Y:S02]  /*10070*/  IMAD.MOV.U32 R2, RZ, RZ, R11 ;  /* 0x000000ffff027224 */ /* 0x000fe400078e000b */
[----:B------:R-:W-:Y:S02]  /*10080*/  IMAD.MOV.U32 R18, RZ, RZ, R3 ;  /* 0x000000ffff127224 */ /* 0x000fe400078e0003 */
[----:B------:R-:W-:Y:S02]  /*10090*/  IMAD.MOV.U32 R11, RZ, RZ, R4 ;  /* 0x000000ffff0b7224 */ /* 0x000fe400078e0004 */
[----:B------:R-:W-:-:S07]  /*100a0*/  IMAD.MOV.U32 R3, RZ, RZ, R20 ;  /* 0x000000ffff037224 */ /* 0x000fce00078e0014 */
.L_x_70909:
[----:B------:R-:W-:Y:S05]  /*100b0*/  BSYNC B1 ;  /* 0x0000000000017941 */ /* 0x000fea0003800000 */
.L_x_70907:
        /* <DEDUP_REMOVED lines=9> */
.L_x_70911:
[----:B------:R-:W-:Y:S02]  /*10150*/  IMAD.MOV.U32 R4, RZ, RZ, R2 ;  /* 0x000000ffff047224 */ /* 0x000fe400078e0002 */
[----:B------:R-:W-:Y:S01]  /*10160*/  IMAD.MOV.U32 R19, RZ, RZ, R18 ;  /* 0x000000ffff137224 */ /* 0x000fe200078e0012 */
[----:B------:R-:W-:Y:S01]  /*10170*/  MOV R18, R25 ;  /* 0x0000001900127202 */ /* 0x000fe20000000f00 */
[----:B------:R-:W-:-:S07]  /*10180*/  IMAD.MOV.U32 R2, RZ, RZ, R5 ;  /* 0x000000ffff027224 */ /* 0x000fce00078e0005 */
.L_x_70912:
[----:B------:R-:W-:Y:S05]  /*10190*/  BSYNC B1 ;  /* 0x0000000000017941 */ /* 0x000fea0003800000 */
.L_x_70910:
        /* <DEDUP_REMOVED lines=9> */
.L_x_70914:
[----:B------:R-:W-:Y:S01]  /*10230*/  IMAD.MOV.U32 R20, RZ, RZ, R4 ;  /* 0x000000ffff147224 */ /* 0x000fe200078e0004 */
[----:B------:R-:W-:Y:S01]  /*10240*/  MOV R4, R7 ;  /* 0x0000000700047202 */ /* 0x000fe20000000f00 */
[----:B------:R-:W-:Y:S02]  /*10250*/  IMAD.MOV.U32 R5, RZ, RZ, R19 ;  /* 0x000000ffff057224 */ /* 0x000fe400078e0013 */
[----:B------:R-:W-:-:S07]  /*10260*/  IMAD.MOV.U32 R19, RZ, RZ, R10 ;  /* 0x000000ffff137224 */ /* 0x000fce00078e000a */
.L_x_70915:
[----:B------:R-:W-:Y:S05]  /*10270*/  BSYNC B1 ;  /* 0x0000000000017941 */ /* 0x000fea0003800000 */
.L_x_70913:
        /* <DEDUP_REMOVED lines=9> */
.L_x_70917:
[----:B------:R-:W-:Y:S01]  /*10310*/  IMAD.MOV.U32 R10, RZ, RZ, R20 ;  /* 0x000000ffff0a7224 */ /* 0x000fe200078e0014 */
[----:B------:R-:W-:Y:S01]  /*10320*/  MOV R7, R5 ;  /* 0x0000000500077202 */ /* 0x000fe20000000f00 */
[----:B------:R-:W-:Y:S02]  /*10330*/  IMAD.MOV.U32 R20, RZ, RZ, R13 ;  /* 0x000000ffff147224 */ /* 0x000fe400078e000d */
[----:B------:R-:W-:-:S07]  /*10340*/  IMAD.MOV.U32 R5, RZ, RZ, R6 ;  /* 0x000000ffff057224 */ /* 0x000fce00078e0006 */
.L_x_70918:
[----:B------:R-:W-:Y:S05]  /*10350*/  BSYNC B1 ;  /* 0x0000000000017941 */ /* 0x000fea0003800000 */
.L_x_70916:
        /* <DEDUP_REMOVED lines=9> */
.L_x_70920:
[----:B------:R-:W-:Y:S01]  /*103f0*/  MOV R13, R10 ;  /* 0x0000000a000d7202 */ /* 0x000fe20000000f00 */
[----:B------:R-:W-:Y:S02]  /*10400*/  IMAD.MOV.U32 R6, RZ, RZ, R7 ;  /* 0x000000ffff067224 */ /* 0x000fe400078e0007 */
[----:B------:R-:W-:Y:S02]  /*10410*/  IMAD.MOV.U32 R10, RZ, RZ, R9 ;  /* 0x000000ffff0a7224 */ /* 0x000fe400078e0009 */
[----:B------:R-:W-:-:S07]  /*10420*/  IMAD.MOV.U32 R7, RZ, RZ, R8 ;  /* 0x000000ffff077224 */ /* 0x000fce00078e0008 */
.L_x_70921:
[----:B------:R-:W-:Y:S05]  /*10430*/  BSYNC B1 ;  /* 0x0000000000017941 */ /* 0x000fea0003800000 */
.L_x_70919:
        /* <DEDUP_REMOVED lines=9> */
.L_x_70923:
[----:B------:R-:W-:Y:S02]  /*104d0*/  IMAD.MOV.U32 R8, RZ, RZ, R13 ;  /* 0x000000ffff087224 */ /* 0x000fe400078e000d */
[----:B------:R-:W-:Y:S02]  /*104e0*/  IMAD.MOV.U32 R9, RZ, RZ, R6 ;  /* 0x000000ffff097224 */ /* 0x000fe400078e0006 */
[----:B------:R-:W-:Y:S02]  /*104f0*/  IMAD.MOV.U32 R13, RZ, RZ, R22 ;  /* 0x000000ffff0d7224 */ /* 0x000fe400078e0016 */
[----:B------:R-:W-:-:S07]  /*10500*/  IMAD.MOV.U32 R6, RZ, RZ, R15 ;  /* 0x000000ffff067224 */ /* 0x000fce00078e000f */
.L_x_70924:
[----:B------:R-:W-:Y:S05]  /*10510*/  BSYNC B1 ;  /* 0x0000000000017941 */ /* 0x000fea0003800000 */
.L_x_70922:
        /* <DEDUP_REMOVED lines=9> */
.L_x_70926:
[----:B------:R-:W-:Y:S02]  /*105b0*/  IMAD.MOV.U32 R15, RZ, RZ, R8 ;  /* 0x000000ffff0f7224 */ /* 0x000fe400078e0008 */
[----:B------:R-:W-:Y:S01]  /*105c0*/  IMAD.MOV.U32 R22, RZ, RZ, R9 ;  /* 0x000000ffff167224 */ /* 0x000fe200078e0009 */
[----:B------:R-:W-:Y:S01]  /*105d0*/  MOV R9, R24 ;  /* 0x0000001800097202 */ /* 0x000fe20000000f00 */
[----:B------:R-:W-:-:S07]  /*105e0*/  IMAD.MOV.U32 R8, RZ, RZ, R17 ;  /* 0x000000ffff087224 */ /* 0x000fce00078e0011 */
.L_x_70927:
[----:B------:R-:W-:Y:S05]  /*105f0*/  BSYNC B1 ;  /* 0x0000000000017941 */ /* 0x000fea0003800000 */
.L_x_70925:
        /* <DEDUP_REMOVED lines=16> */
.L_x_70929:
[----:B------:R-:W-:Y:S01]  /*10700*/  MOV R16, R11 ;  /* 0x0000000b00107202 */ /* 0x000fe20000000f00 */
[----:B------:R-:W-:Y:S02]  /*10710*/  IMAD.MOV.U32 R24, RZ, RZ, R3 ;  /* 0x000000ffff187224 */ /* 0x000fe400078e0003 */
[----:B------:R-:W-:Y:S02]  /*10720*/  IMAD.MOV.U32 R11, RZ, RZ, R2 ;  /* 0x000000ffff0b7224 */ /* 0x000fe400078e0002 */
[----:B------:R-:W-:-:S07]  /*10730*/  IMAD.MOV.U32 R3, RZ, RZ, R18 ;  /* 0x000000ffff037224 */ /* 0x000fce00078e0012 */
.L_x_70930:
[----:B------:R-:W-:Y:S05]  /*10740*/  BSYNC B1 ;  /* 0x0000000000017941 */ /* 0x000fea0003800000 */
.L_x_70928:
        /* <DEDUP_REMOVED lines=9> */
.L_x_70932:
[----:B------:R-:W-:Y:S02]  /*107e0*/  IMAD.MOV.U32 R17, RZ, RZ, R16 ;  /* 0x000000ffff117224 */ /* 0x000fe400078e0010 */
[----:B------:R-:W-:Y:S02]  /*107f0*/  IMAD.MOV.U32 R18, RZ, RZ, R24 ;  /* 0x000000ffff127224 */ /* 0x000fe400078e0018 */
[----:B------:R-:W-:Y:S02]  /*10800*/  IMAD.MOV.U32 R16, RZ, RZ, R4 ;  /* 0x000000ffff107224 */ /* 0x000fe400078e0004 */
[----:B------:R-:W-:-:S07]  /*10810*/  IMAD.MOV.U32 R24, RZ, RZ, R19 ;  /* 0x000000ffff187224 */ /* 0x000fce00078e0013 */
.L_x_70933:
[----:B------:R-:W-:Y:S05]  /*10820*/  BSYNC B1 ;  /* 0x0000000000017941 */ /* 0x000fea0003800000 */
.L_x_70931:
        /* <DEDUP_REMOVED lines=9> */
.L_x_70935:
[----:B------:R-:W-:Y:S02]  /*108c0*/  IMAD.MOV.U32 R19, RZ, RZ, R17 ;  /* 0x000000ffff137224 */ /* 0x000fe400078e0011 */
[----:B------:R-:W-:Y:S01]  /*108d0*/  IMAD.MOV.U32 R26, RZ, RZ, R18 ;  /* 0x000000ffff1a7224 */ /* 0x000fe200078e0012 */
[----:B------:R-:W-:Y:S01]  /*108e0*/  MOV R18, R5 ;  /* 0x0000000500127202 */ /* 0x000fe20000000f00 */
[----:B------:R-:W-:-:S07]  /*108f0*/  IMAD.MOV.U32 R17, RZ, RZ, R20 ;  /* 0x000000ffff117224 */ /* 0x000fce00078e0014 */
.L_x_70936:
[----:B------:R-:W-:Y:S05]  /*10900*/  BSYNC B1 ;  /* 0x0000000000017941 */ /* 0x000fea0003800000 */
.L_x_70934:
        /* <DEDUP_REMOVED lines=9> */
.L_x_70938:
[----:B------:R-:W-:Y:S01]  /*109a0*/  IMAD.MOV.U32 R20, RZ, RZ, R19 ;  /* 0x000000ffff147224 */ /* 0x000fe200078e0013 */
[----:B------:R-:W-:Y:S01]  /*109b0*/  MOV R19, R10 ;  /* 0x0000000a00137202 */ /* 0x000fe20000000f00 */
[----:B------:R-:W-:Y:S02]  /*109c0*/  IMAD.MOV.U32 R25, RZ, RZ, R26 ;  /* 0x000000ffff197224 */ /* 0x000fe400078e001a */
[----:B------:R-:W-:-:S07]  /*109d0*/  IMAD.MOV.U32 R26, RZ, RZ, R7 ;  /* 0x000000ffff1a7224 */ /* 0x000fce00078e0007 */
.L_x_70939:
[----:B------:R-:W-:Y:S05]  /*109e0*/  BSYNC B1 ;  /* 0x0000000000017941 */ /* 0x000fea0003800000 */
.L_x_70937:
        /* <DEDUP_REMOVED lines=9> */
.L_x_70941:
[----:B------:R-:W-:Y:S01]  /*10a80*/  IMAD.MOV.U32 R27, RZ, RZ, R20 ;  /* 0x000000ffff1b7224 */ /* 0x000fe200078e0014 */
[----:B------:R-:W-:Y:S01]  /*10a90*/  MOV R32, R25 ;  /* 0x0000001900207202 */ /* 0x000fe20000000f00 */
[----:B------:R-:W-:Y:S02]  /*10aa0*/  IMAD.MOV.U32 R20, RZ, RZ, R13 ;  /* 0x000000ffff147224 */ /* 0x000fe400078e000d */
[----:B------:R-:W-:-:S07]  /*10ab0*/  IMAD.MOV.U32 R25, RZ, RZ, R6 ;  /* 0x000000ffff197224 */ /* 0x000fce00078e0006 */
.L_x_70942:
[----:B------:R-:W-:Y:S05]  /*10ac0*/  BSYNC B1 ;  /* 0x0000000000017941 */ /* 0x000fea0003800000 */
.L_x_70940:
        /* <DEDUP_REMOVED lines=9> */
.L_x_70944:
[----:B------:R-:W-:Y:S01]  /*10b60*/  MOV R13, R27 ;  /* 0x0000001b000d7202 */ /* 0x000fe20000000f00 */
[----:B------:R-:W-:Y:S02]  /*10b70*/  IMAD.MOV.U32 R35, RZ, RZ, R32 ;  /* 0x000000ffff237224 */ /* 0x000fe400078e0020 */
[----:B------:R-:W-:Y:S02]  /*10b80*/  IMAD.MOV.U32 R27, RZ, RZ, R8 ;  /* 0x000000ffff1b7224 */ /* 0x000fe400078e0008 */
[----:B------:R-:W-:-:S07]  /*10b90*/  IMAD.MOV.U32 R32, RZ, RZ, R9 ;  /* 0x000000ffff207224 */ /* 0x000fce00078e0009 */
.L_x_70945:
[----:B------:R-:W-:Y:S05]  /*10ba0*/  BSYNC B1 ;  /* 0x0000000000017941 */ /* 0x000fea0003800000 */
.L_x_70943:
        /* <DEDUP_REMOVED lines=9> */
.L_x_70947:
[----:B------:R-:W-:Y:S02]  /*10c40*/  IMAD.MOV.U32 R34, RZ, RZ, R13 ;  /* 0x000000ffff227224 */ /* 0x000fe400078e000d */
[----:B------:R-:W-:Y:S02]  /*10c50*/  IMAD.MOV.U32 R40, RZ, RZ, R35 ;  /* 0x000000ffff287224 */ /* 0x000fe400078e0023 */
[----:B------:R-:W-:Y:S02]  /*10c60*/  IMAD.MOV.U32 R13, RZ, RZ, R15 ;  /* 0x000000ffff0d7224 */ /* 0x000fe400078e000f */
[----:B------:R-:W-:-:S07]  /*10c70*/  IMAD.MOV.U32 R35, RZ, RZ, R22 ;  /* 0x000000ffff237224 */ /* 0x000fce00078e0016 */
.L_x_70948:
[----:B------:R-:W-:Y:S05]  /*10c80*/  BSYNC B1 ;  /* 0x0000000000017941 */ /* 0x000fea0003800000 */
.L_x_70946:
        /* <DEDUP_REMOVED lines=16> */
.L_x_70950:
[----:B------:R-:W-:Y:S01]  /*10d90*/  IMAD.MOV.U32 R10, RZ, RZ, R11 ;  /* 0x000000ffff0a7224 */ /* 0x000fe200078e000b */
[----:B------:R-:W-:Y:S01]  /*10da0*/  MOV R2, R3 ;  /* 0x0000000300027202 */ /* 0x000fe20000000f00 */
[----:B------:R-:W-:Y:S02]  /*10db0*/  IMAD.MOV.U32 R11, RZ, RZ, R16 ;  /* 0x000000ffff0b7224 */ /* 0x000fe400078e0010 */
[----:B------:R-:W-:-:S07]  /*10dc0*/  IMAD.MOV.U32 R3, RZ, RZ, R24 ;  /* 0x000000ffff037224 */ /* 0x000fce00078e0018 */
.L_x_70951:
[----:B------:R-:W-:Y:S05]  /*10dd0*/  BSYNC B1 ;  /* 0x0000000000017941 */ /* 0x000fea0003800000 */
.L_x_70949:
        /* <DEDUP_REMOVED lines=9> */
.L_x_70953:
[----:B------:R-:W-:Y:S01]  /*10e70*/  MOV R29, R10 ;  /* 0x0000000a001d7202 */ /* 0x000fe20000000f00 */
[----:B------:R-:W-:Y:S02]  /*10e80*/  IMAD.MOV.U32 R5, RZ, RZ, R2 ;  /* 0x000000ffff057224 */ /* 0x000fe400078e0002 */
[----:B------:R-:W-:Y:S02]  /*10e90*/  IMAD.MOV.U32 R10, RZ, RZ, R17 ;  /* 0x000000ffff0a7224 */ /* 0x000fe400078e0011 */
[----:B------:R-:W-:-:S07]  /*10ea0*/  IMAD.MOV.U32 R2, RZ, RZ, R18 ;  /* 0x000000ffff027224 */ /* 0x000fce00078e0012 */
.L_x_70954:
[----:B------:R-:W-:Y:S05]  /*10eb0*/  BSYNC B1 ;  /* 0x0000000000017941 */ /* 0x000fea0003800000 */
.L_x_70952:
        /* <DEDUP_REMOVED lines=9> */
.L_x_70956:
[----:B------:R-:W-:Y:S02]  /*10f50*/  IMAD.MOV.U32 R28, RZ, RZ, R29 ;  /* 0x000000ffff1c7224 */ /* 0x000fe400078e001d */
[----:B------:R-:W-:Y:S02]  /*10f60*/  IMAD.MOV.U32 R4, RZ, RZ, R5 ;  /* 0x000000ffff047224 */ /* 0x000fe400078e0005 */
[----:B------:R-:W-:Y:S02]  /*10f70*/  IMAD.MOV.U32 R29, RZ, RZ, R19 ;  /* 0x000000ffff1d7224 */ /* 0x000fe400078e0013 */
[----:B------:R-:W-:-:S07]  /*10f80*/  IMAD.MOV.U32 R5, RZ, RZ, R26 ;  /* 0x000000ffff057224 */ /* 0x000fce00078e001a */
.L_x_70957:
[----:B------:R-:W-:Y:S05]  /*10f90*/  BSYNC B1 ;  /* 0x0000000000017941 */ /* 0x000fea0003800000 */
.L_x_70955:
        /* <DEDUP_REMOVED lines=9> */
.L_x_70959:
[----:B------:R-:W-:Y:S02]  /*11030*/  IMAD.MOV.U32 R31, RZ, RZ, R28 ;  /* 0x000000ffff1f7224 */ /* 0x000fe400078e001c */
[----:B------:R-:W-:Y:S01]  /*11040*/  IMAD.MOV.U32 R7, RZ, RZ, R4 ;  /* 0x000000ffff077224 */ /* 0x000fe200078e0004 */
[----:B------:R-:W-:Y:S01]  /*11050*/  MOV R4, R25 ;  /* 0x0000001900047202 */ /* 0x000fe20000000f00 */
[----:B------:R-:W-:-:S07]  /*11060*/  IMAD.MOV.U32 R28, RZ, RZ, R20 ;  /* 0x000000ffff1c7224 */ /* 0x000fce00078e0014 */
.L_x_70960:
[----:B------:R-:W-:Y:S05]  /*11070*/  BSYNC B1 ;  /* 0x0000000000017941 */ /* 0x000fea0003800000 */
.L_x_70958:
        /* <DEDUP_REMOVED lines=9> */
.L_x_70962:
[----:B------:R-:W-:Y:S01]  /*11110*/  IMAD.MOV.U32 R30, RZ, RZ, R31 ;  /* 0x000000ffff1e7224 */ /* 0x000fe200078e001f */
[----:B------:R-:W-:Y:S01]  /*11120*/  MOV R31, R27 ;  /* 0x0000001b001f7202 */ /* 0x000fe20000000f00 */
[----:B------:R-:W-:Y:S02]  /*11130*/  IMAD.MOV.U32 R6, RZ, RZ, R7 ;  /* 0x000000ffff067224 */ /* 0x000fe400078e0007 */
[----:B------:R-:W-:-:S07]  /*11140*/  IMAD.MOV.U32 R7, RZ, RZ, R32 ;  /* 0x000000ffff077224 */ /* 0x000fce00078e0020 */
.L_x_70963:
[----:B------:R-:W-:Y:S05]  /*11150*/  BSYNC B1 ;  /* 0x0000000000017941 */ /* 0x000fea0003800000 */
.L_x_70961:
        /* <DEDUP_REMOVED lines=9> */
.L_x_70965:
[----:B------:R-:W-:Y:S01]  /*111f0*/  IMAD.MOV.U32 R33, RZ, RZ, R30 ;  /* 0x000000ffff217224 */ /* 0x000fe200078e001e */
[----:B------:R-:W-:Y:S01]  /*11200*/  MOV R9, R6 ;  /* 0x0000000600097202 */ /* 0x000fe20000000f00 */
[----:B------:R-:W-:Y:S02]  /*11210*/  IMAD.MOV.U32 R30, RZ, RZ, R13 ;  /* 0x000000ffff1e7224 */ /* 0x000fe400078e000d */
[----:B------:R-:W-:-:S07]  /*11220*/  IMAD.MOV.U32 R6, RZ, RZ, R35 ;  /* 0x000000ffff067224 */ /* 0x000fce00078e0023 */
.L_x_70966:
[----:B------:R-:W-:Y:S05]  /*11230*/  BSYNC B1 ;  /* 0x0000000000017941 */ /* 0x000fea0003800000 */
.L_x_70964:
        /* <DEDUP_REMOVED lines=9> */
.L_x_70968:
[----:B------:R-:W-:Y:S01]  /*112d0*/  MOV R32, R33 ;  /* 0x0000002100207202 */ /* 0x000fe20000000f00 */
[----:B------:R-:W-:Y:S02]  /*112e0*/  IMAD.MOV.U32 R8, RZ, RZ, R9 ;  /* 0x000000ffff087224 */ /* 0x000fe400078e0009 */
[----:B------:R-:W-:Y:S02]  /*112f0*/  IMAD.MOV.U32 R33, RZ, RZ, R34 ;  /* 0x000000ffff217224 */ /* 0x000fe400078e0022 */
[----:B------:R-:W-:-:S07]  /*11300*/  IMAD.MOV.U32 R9, RZ, RZ, R40 ;  /* 0x000000ffff097224 */ /* 0x000fce00078e0028 */
.L_x_70969:
[----:B------:R-:W-:Y:S05]  /*11310*/  BSYNC B1 ;  /* 0x0000000000017941 */ /* 0x000fea0003800000 */
.L_x_70967:
[----:B------:R-:W-:Y:S01]  /*11320*/  FADD.FTZ R34, R23, R21 ;  /* 0x0000001517227221 */ /* 0x000fe20000010000 */
[----:B------:R-:W-:-:S07]  /*11330*/  IMAD.MOV.U32 R35, RZ, RZ, R12 ;  /* 0x000000ffff237224 */ /* 0x000fce00078e000c */
.L_x_70801:
[----:B------:R-:W-:Y:S05]  /*11340*/  BSYNC B0 ;  /* 0x0000000000007941 */ /* 0x000fea0003800000 */
.L_x_70800:
        /* <DEDUP_REMOVED lines=32> */
[----:B--2---:R-:W-:Y:S01]  /*11550*/  @!P0 MOV R3, R27 ;  /* 0x0000001b00038202 */ /* 0x004fe20000000f00 */
        /* <DEDUP_REMOVED lines=13> */
.L_x_70973:
[----:B------:R-:W-:Y:S01]  /*11630*/  IMAD.MOV.U32 R19, RZ, RZ, R11 ;  /* 0x000000ffff137224 */ /* 0x000fe200078e000b */
[----:B------:R-:W-:Y:S01]  /*11640*/  MOV R34, R3 ;  /* 0x0000000300227202 */ /* 0x000fe20000000f00 */
[----:B------:R-:W-:Y:S02]  /*11650*/  IMAD.MOV.U32 R11, RZ, RZ, R10 ;  /* 0x000000ffff0b7224 */ /* 0x000fe400078e000a */
[----:B------:R-:W-:-:S07]  /*11660*/  IMAD.MOV.U32 R3, RZ, RZ, R2 ;  /* 0x000000ffff037224 */ /* 0x000fce00078e0002 */
.L_x_70974:
[----:B------:R-:W-:Y:S05]  /*11670*/  BSYNC B1 ;  /* 0x0000000000017941 */ /* 0x000fea0003800000 */
.L_x_70972:
        /* <DEDUP_REMOVED lines=9> */
.L_x_70976:
[----:B------:R-:W-:Y:S01]  /*11710*/  MOV R27, R19 ;  /* 0x00000013001b7202 */ /* 0x000fe20000000f00 */
[----:B------:R-:W-:Y:S02]  /*11720*/  IMAD.MOV.U32 R25, RZ, RZ, R34 ;  /* 0x000000ffff197224 */ /* 0x000fe400078e0022 */
[----:B------:R-:W-:Y:S02]  /*11730*/  IMAD.MOV.U32 R19, RZ, RZ, R29 ;  /* 0x000000ffff137224 */ /* 0x000fe400078e001d */
[----:B------:R-:W-:-:S07]  /*11740*/  IMAD.MOV.U32 R34, RZ, RZ, R5 ;  /* 0x000000ffff227224 */ /* 0x000fce00078e0005 */
.L_x_70977:
[----:B------:R-:W-:Y:S05]  /*11750*/  BSYNC B1 ;  /* 0x0000000000017941 */ /* 0x000fea0003800000 */
.L_x_70975:
        /* <DEDUP_REMOVED lines=9> */
.L_x_70979:
[----:B------:R-:W-:Y:S02]  /*117f0*/  IMAD.MOV.U32 R10, RZ, RZ, R27 ;  /* 0x000000ffff0a7224 */ /* 0x000fe400078e001b */
[----:B------:R-:W-:Y:S02]  /*11800*/  IMAD.MOV.U32 R2, RZ, RZ, R25 ;  /* 0x000000ffff027224 */ /* 0x000fe400078e0019 */
[----:B------:R-:W-:Y:S02]  /*11810*/  IMAD.MOV.U32 R27, RZ, RZ, R28 ;  /* 0x000000ffff1b7224 */ /* 0x000fe400078e001c */
[----:B------:R-:W-:-:S07]  /*11820*/  IMAD.MOV.U32 R25, RZ, RZ, R4 ;  /* 0x000000ffff197224 */ /* 0x000fce00078e0004 */
.L_x_70980:
[----:B------:R-:W-:Y:S05]  /*11830*/  BSYNC B1 ;  /* 0x0000000000017941 */ /* 0x000fea0003800000 */
.L_x_70978:
        /* <DEDUP_REMOVED lines=9> */
.L_x_70982:
[----:B------:R-:W-:Y:S02]  /*118d0*/  IMAD.MOV.U32 R29, RZ, RZ, R10 ;  /* 0x000000ffff1d7224 */ /* 0x000fe400078e000a */
[----:B------:R-:W-:Y:S01]  /*118e0*/  IMAD.MOV.U32 R5, RZ, RZ, R2 ;  /* 0x000000ffff057224 */ /* 0x000fe200078e0002 */
[----:B------:R-:W-:Y:S01]  /*118f0*/  MOV R2, R7 ;  /* 0x0000000700027202 */ /* 0x000fe20000000f00 */
[----:B------:R-:W-:-:S07]  /*11900*/  IMAD.MOV.U32 R10, RZ, RZ, R31 ;  /* 0x000000ffff0a7224 */ /* 0x000fce00078e001f */
.L_x_70983:
[----:B------:R-:W-:Y:S05]  /*11910*/  BSYNC B1 ;  /* 0x0000000000017941 */ /* 0x000fea0003800000 */
.L_x_70981:
        /* <DEDUP_REMOVED lines=9> */
.L_x_70985:
[----:B------:R-:W-:Y:S01]  /*119b0*/  IMAD.MOV.U32 R28, RZ, RZ, R29 ;  /* 0x000000ffff1c7224 */ /* 0x000fe200078e001d */
[----:B------:R-:W-:Y:S01]  /*119c0*/  MOV R29, R30 ;  /* 0x0000001e001d7202 */ /* 0x000fe20000000f00 */
[----:B------:R-:W-:Y:S02]  /*119d0*/  IMAD.MOV.U32 R4, RZ, RZ, R5 ;  /* 0x000000ffff047224 */ /* 0x000fe400078e0005 */
[----:B------:R-:W-:-:S07]  /*119e0*/  IMAD.MOV.U32 R5, RZ, RZ, R6 ;  /* 0x000000ffff057224 */ /* 0x000fce00078e0006 */
.L_x_70986:
[----:B------:R-:W-:Y:S05]  /*119f0*/  BSYNC B1 ;  /* 0x0000000000017941 */ /* 0x000fea0003800000 */
.L_x_70984:
        /* <DEDUP_REMOVED lines=9> */
.L_x_70988:
[----:B------:R-:W-:Y:S01]  /*11a90*/  IMAD.MOV.U32 R31, RZ, RZ, R28 ;  /* 0x000000ffff1f7224 */ /* 0x000fe200078e001c */
[----:B------:R-:W-:Y:S01]  /*11aa0*/  MOV R7, R4 ;  /* 0x0000000400077202 */ /* 0x000fe20000000f00 */
[----:B------:R-:W-:Y:S02]  /*11ab0*/  IMAD.MOV.U32 R28, RZ, RZ, R33 ;  /* 0x000000ffff1c7224 */ /* 0x000fe400078e0021 */
[----:B------:R-:W-:-:S07]  /*11ac0*/  IMAD.MOV.U32 R4, RZ, RZ, R9 ;  /* 0x000000ffff047224 */ /* 0x000fce00078e0009 */
.L_x_70989:
[----:B------:R-:W-:Y:S05]  /*11ad0*/  BSYNC B1 ;  /* 0x0000000000017941 */ /* 0x000fea0003800000 */
.L_x_70987:
        /* <DEDUP_REMOVED lines=9> */
.L_x_70991:
[----:B------:R-:W-:Y:S01]  /*11b70*/  MOV R9, R31 ;  /* 0x0000001f00097202 */ /* 0x000fe20000000f00 */
[----:B------:R-:W-:Y:S02]  /*11b80*/  IMAD.MOV.U32 R6, RZ, RZ, R7 ;  /* 0x000000ffff067224 */ /* 0x000fe400078e0007 */
[----:B------:R-:W-:Y:S02]  /*11b90*/  IMAD.MOV.U32 R31, RZ, RZ, R32 ;  /* 0x000000ffff1f7224 */ /* 0x000fe400078e0020 */
[----:B------:R-:W-:-:S07]  /*11ba0*/  IMAD.MOV.U32 R7, RZ, RZ, R8 ;  /* 0x000000ffff077224 */ /* 0x000fce00078e0008 */
.L_x_70992:
[----:B------:R-:W-:Y:S05]  /*11bb0*/  BSYNC B1 ;  /* 0x0000000000017941 */ /* 0x000fea0003800000 */
.L_x_70990:
        /* <DEDUP_REMOVED lines=16> */
.L_x_70994:
[----:B------:R-:W-:Y:S01]  /*11cc0*/  IMAD.MOV.U32 R26, RZ, RZ, R11 ;  /* 0x000000ffff1a7224 */ /* 0x000fe200078e000b */
[----:B------:R-:W-:Y:S01]  /*11cd0*/  MOV R11, R19 ;  /* 0x00000013000b7202 */ /* 0x000fe20000000f00 */
[----:B------:R-:W-:Y:S02]  /*11ce0*/  IMAD.MOV.U32 R8, RZ, RZ, R3 ;  /* 0x000000ffff087224 */ /* 0x000fe400078e0003 */
[----:B------:R-:W-:-:S07]  /*11cf0*/  IMAD.MOV.U32 R3, RZ, RZ, R34 ;  /* 0x000000ffff037224 */ /* 0x000fce00078e0022 */
.L_x_70995:
[----:B------:R-:W-:Y:S05]  /*11d00*/  BSYNC B1 ;  /* 0x0000000000017941 */ /* 0x000fea0003800000 */
.L_x_70993:
        /* <DEDUP_REMOVED lines=9> */
.L_x_70997:
[----:B------:R-:W-:Y:S01]  /*11da0*/  IMAD.MOV.U32 R19, RZ, RZ, R26 ;  /* 0x000000ffff137224 */ /* 0x000fe200078e001a */
[----:B------:R-:W-:Y:S01]  /*11db0*/  MOV R17, R8 ;  /* 0x0000000800117202 */ /* 0x000fe20000000f00 */
[----:B------:R-:W-:Y:S02]  /*11dc0*/  IMAD.MOV.U32 R26, RZ, RZ, R27 ;  /* 0x000000ffff1a7224 */ /* 0x000fe400078e001b */
[----:B------:R-:W-:-:S07]  /*11dd0*/  IMAD.MOV.U32 R8, RZ, RZ, R25 ;  /* 0x000000ffff087224 */ /* 0x000fce00078e0019 */
.L_x_70998:
[----:B------:R-:W-:Y:S05]  /*11de0*/  BSYNC B1 ;  /* 0x0000000000017941 */ /* 0x000fea0003800000 */
.L_x_70996:
        /* <DEDUP_REMOVED lines=9> */
.L_x_71000:
[----:B------:R-:W-:Y:S01]  /*11e80*/  MOV R32, R19 ;  /* 0x0000001300207202 */ /* 0x000fe20000000f00 */
[----:B------:R-:W-:Y:S02]  /*11e90*/  IMAD.MOV.U32 R30, RZ, RZ, R17 ;  /* 0x000000ffff1e7224 */ /* 0x000fe400078e0011 */
[----:B------:R-:W-:Y:S02]  /*11ea0*/  IMAD.MOV.U32 R19, RZ, RZ, R10 ;  /* 0x000000ffff137224 */ /* 0x000fe400078e000a */
[----:B------:R-:W-:-:S07]  /*11eb0*/  IMAD.MOV.U32 R17, RZ, RZ, R2 ;  /* 0x000000ffff117224 */ /* 0x000fce00078e0002 */
.L_x_71001:
[----:B------:R-:W-:Y:S05]  /*11ec0*/  BSYNC B1 ;  /* 0x0000000000017941 */ /* 0x000fea0003800000 */
.L_x_70999:
        /* <DEDUP_REMOVED lines=9> */
.L_x_71003:
[----:B------:R-:W-:Y:S02]  /*11f60*/  IMAD.MOV.U32 R27, RZ, RZ, R32 ;  /* 0x000000ffff1b7224 */ /* 0x000fe400078e0020 */
[----:B------:R-:W-:Y:S02]  /*11f70*/  IMAD.MOV.U32 R25, RZ, RZ, R30 ;  /* 0x000000ffff197224 */ /* 0x000fe400078e001e */
[----:B------:R-:W-:Y:S02]  /*11f80*/  IMAD.MOV.U32 R32, RZ, RZ, R29 ;  /* 0x000000ffff207224 */ /* 0x000fe400078e001d */
[----:B------:R-:W-:-:S07]  /*11f90*/  IMAD.MOV.U32 R30, RZ, RZ, R5 ;  /* 0x000000ffff1e7224 */ /* 0x000fce00078e0005 */
.L_x_71004:
[----:B------:R-:W-:Y:S05]  /*11fa0*/  BSYNC B1 ;  /* 0x0000000000017941 */ /* 0x000fea0003800000 */
.L_x_71002:
        /* <DEDUP_REMOVED lines=9> */
.L_x_71006:
[----:B------:R-:W-:Y:S02]  /*12040*/  IMAD.MOV.U32 R10, RZ, RZ, R27 ;  /* 0x000000ffff0a7224 */ /* 0x000fe400078e001b */
[----:B------:R-:W-:Y:S01]  /*12050*/  IMAD.MOV.U32 R2, RZ, RZ, R25 ;  /* 0x000000ffff027224 */ /* 0x000fe200078e0019 */
[----:B------:R-:W-:Y:S01]  /*12060*/  MOV R25, R4 ;  /* 0x0000000400197202 */ /* 0x000fe20000000f00 */
[----:B------:R-:W-:-:S07]  /*12070*/  IMAD.MOV.U32 R27, RZ, RZ, R28 ;  /* 0x000000ffff1b7224 */ /* 0x000fce00078e001c */
.L_x_71007:
[----:B------:R-:W-:Y:S05]  /*12080*/  BSYNC B1 ;  /* 0x0000000000017941 */ /* 0x000fea0003800000 */
.L_x_71005:
        /* <DEDUP_REMOVED lines=9> */
.L_x_71009:
[----:B------:R-:W-:Y:S01]  /*12120*/  IMAD.MOV.U32 R4, RZ, RZ, R10 ;  /* 0x000000ffff047224 */ /* 0x000fe200078e000a */
[----:B------:R-:W-:Y:S01]  /*12130*/  MOV R10, R31 ;  /* 0x0000001f000a7202 */ /* 0x000fe20000000f00 */
[----:B------:R-:W-:Y:S02]  /*12140*/  IMAD.MOV.U32 R5, RZ, RZ, R2 ;  /* 0x000000ffff057224 */ /* 0x000fe400078e0002 */
[----:B------:R-:W-:-:S07]  /*12150*/  IMAD.MOV.U32 R2, RZ, RZ, R7 ;  /* 0x000000ffff027224 */ /* 0x000fce00078e0007 */
.L_x_71010:
[----:B------:R-:W-:Y:S05]  /*12160*/  BSYNC B1 ;  /* 0x0000000000017941 */ /* 0x000fea0003800000 */
.L_x_71008:
        /* <DEDUP_REMOVED lines=9> */
.L_x_71012:
[----:B------:R-:W-:Y:S01]  /*12200*/  IMAD.MOV.U32 R28, RZ, RZ, R4 ;  /* 0x000000ffff1c7224 */ /* 0x000fe200078e0004 */
[----:B------:R-:W-:Y:S01]  /*12210*/  MOV R7, R5 ;  /* 0x0000000500077202 */ /* 0x000fe20000000f00 */
[----:B------:R-:W-:Y:S02]  /*12220*/  IMAD.MOV.U32 R4, RZ, RZ, R9 ;  /* 0x000000ffff047224 */ /* 0x000fe400078e0009 */
[----:B------:R-:W-:-:S07]  /*12230*/  IMAD.MOV.U32 R5, RZ, RZ, R6 ;  /* 0x000000ffff057224 */ /* 0x000fce00078e0006 */
.L_x_71013:
[----:B------:R-:W-:Y:S05]  /*12240*/  BSYNC B1 ;  /* 0x0000000000017941 */ /* 0x000fea0003800000 */
.L_x_71011:
        /* <DEDUP_REMOVED lines=16> */
.L_x_71015:
[----:B------:R-:W-:Y:S02]  /*12350*/  IMAD.MOV.U32 R24, RZ, RZ, R11 ;  /* 0x000000ffff187224 */ /* 0x000fe400078e000b */
[----:B------:R-:W-:Y:S01]  /*12360*/  IMAD.MOV.U32 R6, RZ, RZ, R3 ;  /* 0x000000ffff067224 */ /* 0x000fe200078e0003 */
[----:B------:R-:W-:Y:S01]  /*12370*/  MOV R3, R8 ;  /* 0x0000000800037202 */ /* 0x000fe20000000f00 */
[----:B------:R-:W-:-:S07]  /*12380*/  IMAD.MOV.U32 R11, RZ, RZ, R26 ;  /* 0x000000ffff0b7224 */ /* 0x000fce00078e001a */
.L_x_71016:
[----:B------:R-:W-:Y:S05]  /*12390*/  BSYNC B1 ;  /* 0x0000000000017941 */ /* 0x000fea0003800000 */
.L_x_71014:
        /* <DEDUP_REMOVED lines=9> */
.L_x_71018:
[----:B------:R-:W-:Y:S01]  /*12430*/  IMAD.MOV.U32 R15, RZ, RZ, R24 ;  /* 0x000000ffff0f7224 */ /* 0x000fe200078e0018 */
[----:B------:R-:W-:Y:S01]  /*12440*/  MOV R24, R19 ;  /* 0x0000001300187202 */ /* 0x000fe20000000f00 */
[----:B------:R-:W-:Y:S02]  /*12450*/  IMAD.MOV.U32 R9, RZ, RZ, R6 ;  /* 0x000000ffff097224 */ /* 0x000fe400078e0006 */
[----:B------:R-:W-:-:S07]  /*12460*/  IMAD.MOV.U32 R6, RZ, RZ, R17 ;  /* 0x000000ffff067224 */ /* 0x000fce00078e0011 */
.L_x_71019:
[----:B------:R-:W-:Y:S05]  /*12470*/  BSYNC B1 ;  /* 0x0000000000017941 */ /* 0x000fea0003800000 */
.L_x_71017:
        /* <DEDUP_REMOVED lines=9> */
.L_x_71021:
[----:B------:R-:W-:Y:S01]  /*12510*/  IMAD.MOV.U32 R26, RZ, RZ, R15 ;  /* 0x000000ffff1a7224 */ /* 0x000fe200078e000f */
[----:B------:R-:W-:Y:S01]  /*12520*/  MOV R8, R9 ;  /* 0x0000000900087202 */ /* 0x000fe20000000f00 */
[----:B------:R-:W-:Y:S02]  /*12530*/  IMAD.MOV.U32 R15, RZ, RZ, R32 ;  /* 0x000000ffff0f7224 */ /* 0x000fe400078e0020 */
[----:B------:R-:W-:-:S07]  /*12540*/  IMAD.MOV.U32 R9, RZ, RZ, R30 ;  /* 0x000000ffff097224 */ /* 0x000fce00078e001e */
.L_x_71022:
[----:B------:R-:W-:Y:S05]  /*12550*/  BSYNC B1 ;  /* 0x0000000000017941 */ /* 0x000fea0003800000 */
.L_x_71020:
        /* <DEDUP_REMOVED lines=9> */
.L_x_71024:
[----:B------:R-:W-:Y:S01]  /*125f0*/  MOV R19, R26 ;  /* 0x0000001a00137202 */ /* 0x000fe20000000f00 */
[----:B------:R-:W-:Y:S02]  /*12600*/  IMAD.MOV.U32 R17, RZ, RZ, R8 ;  /* 0x000000ffff117224 */ /* 0x000fe400078e0008 */
[----:B------:R-:W-:Y:S02]  /*12610*/  IMAD.MOV.U32 R26, RZ, RZ, R27 ;  /* 0x000000ffff1a7224 */ /* 0x000fe400078e001b */
[----:B------:R-:W-:-:S07]  /*12620*/  IMAD.MOV.U32 R8, RZ, RZ, R25 ;  /* 0x000000ffff087224 */ /* 0x000fce00078e0019 */
.L_x_71025:
[----:B------:R-:W-:Y:S05]  /*12630*/  BSYNC B1 ;  /* 0x0000000000017941 */ /* 0x000fea0003800000 */
.L_x_71023:
        /* <DEDUP_REMOVED lines=9> */
.L_x_71027:
[----:B------:R-:W-:Y:S02]  /*126d0*/  IMAD.MOV.U32 R25, RZ, RZ, R19 ;  /* 0x000000ffff197224 */ /* 0x000fe400078e0013 */
[----:B------:R-:W-:Y:S02]  /*126e0*/  IMAD.MOV.U32 R30, RZ, RZ, R17 ;  /* 0x000000ffff1e7224 */ /* 0x000fe400078e0011 */
[----:B------:R-:W-:Y:S02]  /*126f0*/  IMAD.MOV.U32 R19, RZ, RZ, R10 ;  /* 0x000000ffff137224 */ /* 0x000fe400078e000a */
[----:B------:R-:W-:-:S07]  /*12700*/  IMAD.MOV.U32 R17, RZ, RZ, R2 ;  /* 0x000000ffff117224 */ /* 0x000fce00078e0002 */
.L_x_71028:
[----:B------:R-:W-:Y:S05]  /*12710*/  BSYNC B1 ;  /* 0x0000000000017941 */ /* 0x000fea0003800000 */
.L_x_71026:
        /* <DEDUP_REMOVED lines=9> */
.L_x_71030:
[----:B------:R-:W-:Y:S02]  /*127b0*/  IMAD.MOV.U32 R27, RZ, RZ, R25 ;  /* 0x000000ffff1b7224 */ /* 0x000fe400078e0019 */
[----:B------:R-:W-:Y:S01]  /*127c0*/  IMAD.MOV.U32 R2, RZ, RZ, R30 ;  /* 0x000000ffff027224 */ /* 0x000fe200078e001e */
[----:B------:R-:W-:Y:S01]  /*127d0*/  MOV R30, R5 ;  /* 0x00000005001e7202 */ /* 0x000fe20000000f00 */
[----:B------:R-:W-:-:S07]  /*127e0*/  IMAD.MOV.U32 R25, RZ, RZ, R4 ;  /* 0x000000ffff197224 */ /* 0x000fce00078e0004 */
.L_x_71031:
[----:B------:R-:W-:Y:S05]  /*127f0*/  BSYNC B1 ;  /* 0x0000000000017941 */ /* 0x000fea0003800000 */
.L_x_71029:
        /* <DEDUP_REMOVED lines=9> */
.L_x_71033:
[----:B------:R-:W-:Y:S01]  /*12890*/  IMAD.MOV.U32 R5, RZ, RZ, R27 ;  /* 0x000000ffff057224 */ /* 0x000fe200078e001b */
[----:B------:R-:W-:Y:S01]  /*128a0*/  MOV R27, R28 ;  /* 0x0000001c001b7202 */ /* 0x000fe20000000f00 */
[----:B------:R-:W-:Y:S02]  /*128b0*/  IMAD.MOV.U32 R4, RZ, RZ, R2 ;  /* 0x000000ffff047224 */ /* 0x000fe400078e0002 */
[----:B------:R-:W-:-:S07]  /*128c0*/  IMAD.MOV.U32 R2, RZ, RZ, R7 ;  /* 0x000000ffff027224 */ /* 0x000fce00078e0007 */
.L_x_71034:
[----:B------:R-:W-:Y:S05]  /*128d0*/  BSYNC B1 ;  /* 0x0000000000017941 */ /* 0x000fea0003800000 */
.L_x_71032:
        /* <DEDUP_REMOVED lines=16> */
.L_x_71036:
[----:B------:R-:W-:Y:S02]  /*129e0*/  IMAD.MOV.U32 R22, RZ, RZ, R11 ;  /* 0x000000ffff167224 */ /* 0x000fe400078e000b */
[----:B------:R-:W-:Y:S02]  /*129f0*/  IMAD.MOV.U32 R10, RZ, RZ, R3 ;  /* 0x000000ffff0a7224 */ /* 0x000fe400078e0003 */
[----:B------:R-:W-:Y:S02]  /*12a00*/  IMAD.MOV.U32 R11, RZ, RZ, R24 ;  /* 0x000000ffff0b7224 */ /* 0x000fe400078e0018 */
[----:B------:R-:W-:-:S07]  /*12a10*/  IMAD.MOV.U32 R3, RZ, RZ, R6 ;  /* 0x000000ffff037224 */ /* 0x000fce00078e0006 */
.L_x_71037:
[----:B------:R-:W-:Y:S05]  /*12a20*/  BSYNC B1 ;  /* 0x0000000000017941 */ /* 0x000fea0003800000 */
.L_x_71035:
        /* <DEDUP_REMOVED lines=9> */
.L_x_71039:
[----:B------:R-:W-:Y:S02]  /*12ac0*/  IMAD.MOV.U32 R13, RZ, RZ, R22 ;  /* 0x000000ffff0d7224 */ /* 0x000fe400078e0016 */
[----:B------:R-:W-:Y:S01]  /*12ad0*/  IMAD.MOV.U32 R7, RZ, RZ, R10 ;  /* 0x000000ffff077224 */ /* 0x000fe200078e000a */
[----:B------:R-:W-:Y:S01]  /*12ae0*/  MOV R10, R9 ;  /* 0x00000009000a7202 */ /* 0x000fe20000000f00 */
[----:B------:R-:W-:-:S07]  /*12af0*/  IMAD.MOV.U32 R22, RZ, RZ, R15 ;  /* 0x000000ffff167224 */ /* 0x000fce00078e000f */
.L_x_71040:
[----:B------:R-:W-:Y:S05]  /*12b00*/  BSYNC B1 ;  /* 0x0000000000017941 */ /* 0x000fea0003800000 */
.L_x_71038:
        /* <DEDUP_REMOVED lines=9> */
.L_x_71042:
[----:B------:R-:W-:Y:S01]  /*12ba0*/  IMAD.MOV.U32 R24, RZ, RZ, R13 ;  /* 0x000000ffff187224 */ /* 0x000fe200078e000d */
[----:B------:R-:W-:Y:S01]  /*12bb0*/  MOV R13, R26 ;  /* 0x0000001a000d7202 */ /* 0x000fe20000000f00 */
[----:B------:R-:W-:Y:S02]  /*12bc0*/  IMAD.MOV.U32 R6, RZ, RZ, R7 ;  /* 0x000000ffff067224 */ /* 0x000fe400078e0007 */
[----:B------:R-:W-:-:S07]  /*12bd0*/  IMAD.MOV.U32 R7, RZ, RZ, R8 ;  /* 0x000000ffff077224 */ /* 0x000fce00078e0008 */
.L_x_71043:
[----:B------:R-:W-:Y:S05]  /*12be0*/  BSYNC B1 ;  /* 0x0000000000017941 */ /* 0x000fea0003800000 */
.L_x_71041:
        /* <DEDUP_REMOVED lines=9> */
.L_x_71045:
[----:B------:R-:W-:Y:S01]  /*12c80*/  IMAD.MOV.U32 R8, RZ, RZ, R24 ;  /* 0x000000ffff087224 */ /* 0x000fe200078e0018 */
[----:B------:R-:W-:Y:S01]  /*12c90*/  MOV R9, R6 ;  /* 0x0000000600097202 */ /* 0x000fe20000000f00 */
[----:B------:R-:W-:Y:S02]  /*12ca0*/  IMAD.MOV.U32 R24, RZ, RZ, R19 ;  /* 0x000000ffff187224 */ /* 0x000fe400078e0013 */
[----:B------:R-:W-:-:S07]  /*12cb0*/  IMAD.MOV.U32 R6, RZ, RZ, R17 ;  /* 0x000000ffff067224 */ /* 0x000fce00078e0011 */
.L_x_71046:
[----:B------:R-:W-:Y:S05]  /*12cc0*/  BSYNC B1 ;  /* 0x0000000000017941 */ /* 0x000fea0003800000 */
.L_x_71044:
        /* <DEDUP_REMOVED lines=9> */
.L_x_71048:
[----:B------:R-:W-:Y:S01]  /*12d60*/  MOV R26, R8 ;  /* 0x00000008001a7202 */ /* 0x000fe20000000f00 */
[----:B------:R-:W-:Y:S02]  /*12d70*/  IMAD.MOV.U32 R15, RZ, RZ, R9 ;  /* 0x000000ffff0f7224 */ /* 0x000fe400078e0009 */
[----:B------:R-:W-:Y:S02]  /*12d80*/  IMAD.MOV.U32 R8, RZ, RZ, R25 ;  /* 0x000000ffff087224 */ /* 0x000fe400078e0019 */
[----:B------:R-:W-:-:S07]  /*12d90*/  IMAD.MOV.U32 R9, RZ, RZ, R30 ;  /* 0x000000ffff097224 */ /* 0x000fce00078e001e */
.L_x_71049:
[----:B------:R-:W-:Y:S05]  /*12da0*/  BSYNC B1 ;  /* 0x0000000000017941 */ /* 0x000fea0003800000 */
.L_x_71047:
        /* <DEDUP_REMOVED lines=9> */
.L_x_71051:
[----:B------:R-:W-:Y:S02]  /*12e40*/  IMAD.MOV.U32 R28, RZ, RZ, R26 ;  /* 0x000000ffff1c7224 */ /* 0x000fe400078e001a */
[----:B------:R-:W-:Y:S02]  /*12e50*/  IMAD.MOV.U32 R17, RZ, RZ, R15 ;  /* 0x000000ffff117224 */ /* 0x000fe400078e000f */
[----:B------:R-:W-:Y:S02]  /*12e60*/  IMAD.MOV.U32 R26, RZ, RZ, R27 ;  /* 0x000000ffff1a7224 */ /* 0x000fe400078e001b */
[----:B------:R-:W-:-:S07]  /*12e70*/  IMAD.MOV.U32 R15, RZ, RZ, R2 ;  /* 0x000000ffff0f7224 */ /* 0x000fce00078e0002 */
.L_x_71052:
[----:B------:R-:W-:Y:S05]  /*12e80*/  BSYNC B1 ;  /* 0x0000000000017941 */ /* 0x000fea0003800000 */
.L_x_71050:
        /* <DEDUP_REMOVED lines=9> */
.L_x_71054:
[----:B------:R-:W-:Y:S02]  /*12f20*/  IMAD.MOV.U32 R19, RZ, RZ, R28 ;  /* 0x000000ffff137224 */ /* 0x000fe400078e001c */
[----:B------:R-:W-:Y:S01]  /*12f30*/  IMAD.MOV.U32 R2, RZ, RZ, R17 ;  /* 0x000000ffff027224 */ /* 0x000fe200078e0011 */
[----:B------:R-:W-:Y:S01]  /*12f40*/  MOV R17, R4 ;  /* 0x0000000400117202 */ /* 0x000fe20000000f00 */
[----:B------:R-:W-:-:S07]  /*12f50*/  IMAD.MOV.U32 R28, RZ, RZ, R5 ;  /* 0x000000ffff1c7224 */ /* 0x000fce00078e0005 */
.L_x_71055:
[----:B------:R-:W-:Y:S05]  /*12f60*/  BSYNC B1 ;  /* 0x0000000000017941 */ /* 0x000fea0003800000 */
.L_x_71053:
        /* <DEDUP_REMOVED lines=16> */
.L_x_71057:
[----:B------:R-:W-:Y:S01]  /*13070*/  MOV R4, R11 ;  /* 0x0000000b00047202 */ /* 0x000fe20000000f00 */
[----:B------:R-:W-:Y:S02]  /*13080*/  IMAD.MOV.U32 R20, RZ, RZ, R3 ;  /* 0x000000ffff147224 */ /* 0x000fe400078e0003 */
[----:B------:R-:W-:Y:S02]  /*13090*/  IMAD.MOV.U32 R11, RZ, RZ, R22 ;  /* 0x000000ffff0b7224 */ /* 0x000fe400078e0016 */
[----:B------:R-:W-:-:S07]  /*130a0*/  IMAD.MOV.U32 R3, RZ, RZ, R10 ;  /* 0x000000ffff037224 */ /* 0x000fce00078e000a */
.L_x_71058:
[----:B------:R-:W-:Y:S05]  /*130b0*/  BSYNC B1 ;  /* 0x0000000000017941 */ /* 0x000fea0003800000 */
.L_x_71056:
        /* <DEDUP_REMOVED lines=9> */
.L_x_71060:
[----:B------:R-:W-:Y:S02]  /*13150*/  IMAD.MOV.U32 R5, RZ, RZ, R4 ;  /* 0x000000ffff057224 */ /* 0x000fe400078e0004 */
[----:B------:R-:W-:Y:S02]  /*13160*/  IMAD.MOV.U32 R25, RZ, RZ, R20 ;  /* 0x000000ffff197224 */ /* 0x000fe400078e0014 */
[----:B------:R-:W-:Y:S02]  /*13170*/  IMAD.MOV.U32 R4, RZ, RZ, R13 ;  /* 0x000000ffff047224 */ /* 0x000fe400078e000d */
[----:B------:R-:W-:-:S07]  /*13180*/  IMAD.MOV.U32 R20, RZ, RZ, R7 ;  /* 0x000000ffff147224 */ /* 0x000fce00078e0007 */
.L_x_71061:
[----:B------:R-:W-:Y:S05]  /*13190*/  BSYNC B1 ;  /* 0x0000000000017941 */ /* 0x000fea0003800000 */
.L_x_71059:
        /* <DEDUP_REMOVED lines=9> */
.L_x_71063:
[----:B------:R-:W-:Y:S02]  /*13230*/  IMAD.MOV.U32 R7, RZ, RZ, R5 ;  /* 0x000000ffff077224 */ /* 0x000fe400078e0005 */
[----:B------:R-:W-:Y:S01]  /*13240*/  IMAD.MOV.U32 R10, RZ, RZ, R25 ;  /* 0x000000ffff0a7224 */ /* 0x000fe200078e0019 */
[----:B------:R-:W-:Y:S01]  /*13250*/  MOV R25, R6 ;  /* 0x0000000600197202 */ /* 0x000fe20000000f00 */
[----:B------:R-:W-:-:S07]  /*13260*/  IMAD.MOV.U32 R5, RZ, RZ, R24 ;  /* 0x000000ffff057224 */ /* 0x000fce00078e0018 */
.L_x_71064:
[----:B------:R-:W-:Y:S05]  /*13270*/  BSYNC B1 ;  /* 0x0000000000017941 */ /* 0x000fea0003800000 */
.L_x_71062:
        /* <DEDUP_REMOVED lines=9> */
.L_x_71066:
[----:B------:R-:W-:Y:S01]  /*13310*/  IMAD.MOV.U32 R13, RZ, RZ, R7 ;  /* 0x000000ffff0d7224 */ /* 0x000fe200078e0007 */
[----:B------:R-:W-:Y:S01]  /*13320*/  MOV R7, R8 ;  /* 0x0000000800077202 */ /* 0x000fe20000000f00 */
[----:B------:R-:W-:Y:S02]  /*13330*/  IMAD.MOV.U32 R6, RZ, RZ, R10 ;  /* 0x000000ffff067224 */ /* 0x000fe400078e000a */
[----:B------:R-:W-:-:S07]  /*13340*/  IMAD.MOV.U32 R10, RZ, RZ, R9 ;  /* 0x000000ffff0a7224 */ /* 0x000fce00078e0009 */
.L_x_71067:
[----:B------:R-:W-:Y:S05]  /*13350*/  BSYNC B1 ;  /* 0x0000000000017941 */ /* 0x000fea0003800000 */
.L_x_71065:
        /* <DEDUP_REMOVED lines=9> */
.L_x_71069:
[----:B------:R-:W-:Y:S01]  /*133f0*/  IMAD.MOV.U32 R9, RZ, RZ, R13 ;  /* 0x000000ffff097224 */ /* 0x000fe200078e000d */
[----:B------:R-:W-:Y:S01]  /*13400*/  MOV R8, R6 ;  /* 0x0000000600087202 */ /* 0x000fe20000000f00 */
[----:B------:R-:W-:Y:S02]  /*13410*/  IMAD.MOV.U32 R13, RZ, RZ, R26 ;  /* 0x000000ffff0d7224 */ /* 0x000fe400078e001a */
[----:B------:R-:W-:-:S07]  /*13420*/  IMAD.MOV.U32 R6, RZ, RZ, R15 ;  /* 0x000000ffff067224 */ /* 0x000fce00078e000f */
.L_x_71070:
[----:B------:R-:W-:Y:S05]  /*13430*/  BSYNC B1 ;  /* 0x0000000000017941 */ /* 0x000fea0003800000 */
.L_x_71068:
        /* <DEDUP_REMOVED lines=9> */
.L_x_71072:
[----:B------:R-:W-:Y:S01]  /*134d0*/  MOV R22, R9 ;  /* 0x0000000900167202 */ /* 0x000fe20000000f00 */
[----:B------:R-:W-:Y:S02]  /*134e0*/  IMAD.MOV.U32 R15, RZ, RZ, R8 ;  /* 0x000000ffff0f7224 */ /* 0x000fe400078e0008 */
[----:B------:R-:W-:Y:S02]  /*134f0*/  IMAD.MOV.U32 R9, RZ, RZ, R28 ;  /* 0x000000ffff097224 */ /* 0x000fe400078e001c */
[----:B------:R-:W-:-:S07]  /*13500*/  IMAD.MOV.U32 R8, RZ, RZ, R17 ;  /* 0x000000ffff087224 */ /* 0x000fce00078e0011 */
.L_x_71073:
[----:B------:R-:W-:Y:S05]  /*13510*/  BSYNC B1 ;  /* 0x0000000000017941 */ /* 0x000fea0003800000 */
.L_x_71071:
        /* <DEDUP_REMOVED lines=9> */
.L_x_71075:
[----:B------:R-:W-:Y:S02]  /*135b0*/  IMAD.MOV.U32 R17, RZ, RZ, R22 ;  /* 0x000000ffff117224 */ /* 0x000fe400078e0016 */
[----:B------:R-:W-:Y:S02]  /*135c0*/  IMAD.MOV.U32 R24, RZ, RZ, R15 ;  /* 0x000000ffff187224 */ /* 0x000fe400078e000f */
[----:B------:R-:W-:Y:S02]  /*135d0*/  IMAD.MOV.U32 R22, RZ, RZ, R19 ;  /* 0x000000ffff167224 */ /* 0x000fe400078e0013 */
[----:B------:R-:W-:-:S07]  /*135e0*/  IMAD.MOV.U32 R15, RZ, RZ, R2 ;  /* 0x000000ffff0f7224 */ /* 0x000fce00078e0002 */
.L_x_71076:
[----:B------:R-:W-:Y:S05]  /*135f0*/  BSYNC B1 ;  /* 0x0000000000017941 */ /* 0x000fea0003800000 */
.L_x_71074:
        /* <DEDUP_REMOVED lines=16> */
.L_x_71078:
[----:B------:R-:W-:Y:S01]  /*13700*/  IMAD.MOV.U32 R2, RZ, RZ, R11 ;  /* 0x000000ffff027224 */ /* 0x000fe200078e000b */
[----:B------:R-:W-:Y:S01]  /*13710*/  MOV R18, R3 ;  /* 0x0000000300127202 */ /* 0x000fe20000000f00 */
[----:B------:R-:W-:Y:S02]  /*13720*/  IMAD.MOV.U32 R11, RZ, RZ, R4 ;  /* 0x000000ffff0b7224 */ /* 0x000fe400078e0004 */
[----:B------:R-:W-:-:S07]  /*13730*/  IMAD.MOV.U32 R3, RZ, RZ, R20 ;  /* 0x000000ffff037224 */ /* 0x000fce00078e0014 */
.L_x_71079:
[----:B------:R-:W-:Y:S05]  /*13740*/  BSYNC B1 ;  /* 0x0000000000017941 */ /* 0x000fea0003800000 */
.L_x_71077:
        /* <DEDUP_REMOVED lines=9> */
.L_x_71081:
[----:B------:R-:W-:Y:S01]  /*137e0*/  MOV R4, R2 ;  /* 0x0000000200047202 */ /* 0x000fe20000000f00 */
[----:B------:R-:W-:Y:S02]  /*137f0*/  IMAD.MOV.U32 R19, RZ, RZ, R18 ;  /* 0x000000ffff137224 */ /* 0x000fe400078e0012 */
[----:B------:R-:W-:Y:S02]  /*13800*/  IMAD.MOV.U32 R2, RZ, RZ, R5 ;  /* 0x000000ffff027224 */ /* 0x000fe400078e0005 */
[----:B------:R-:W-:-:S07]  /*13810*/  IMAD.MOV.U32 R18, RZ, RZ, R25 ;  /* 0x000000ffff127224 */ /* 0x000fce00078e0019 */
.L_x_71082:
[----:B------:R-:W-:Y:S05]  /*13820*/  BSYNC B1 ;  /* 0x0000000000017941 */ /* 0x000fea0003800000 */
.L_x_71080:
        /* <DEDUP_REMOVED lines=9> */
.L_x_71084:
[----:B------:R-:W-:Y:S02]  /*138c0*/  IMAD.MOV.U32 R20, RZ, RZ, R4 ;  /* 0x000000ffff147224 */ /* 0x000fe400078e0004 */
[----:B------:R-:W-:Y:S02]  /*138d0*/  IMAD.MOV.U32 R5, RZ, RZ, R19 ;  /* 0x000000ffff057224 */ /* 0x000fe400078e0013 */
[----:B------:R-:W-:Y:S02]  /*138e0*/  IMAD.MOV.U32 R4, RZ, RZ, R7 ;  /* 0x000000ffff047224 */ /* 0x000fe400078e0007 */
[----:B------:R-:W-:-:S07]  /*138f0*/  IMAD.MOV.U32 R19, RZ, RZ, R10 ;  /* 0x000000ffff137224 */ /* 0x000fce00078e000a */
.L_x_71085:
[----:B------:R-:W-:Y:S05]  /*13900*/  BSYNC B1 ;  /* 0x0000000000017941 */ /* 0x000fea0003800000 */
.L_x_71083:
        /* <DEDUP_REMOVED lines=9> */
.L_x_71087:
[----:B------:R-:W-:Y:S02]  /*139a0*/  IMAD.MOV.U32 R10, RZ, RZ, R20 ;  /* 0x000000ffff0a7224 */ /* 0x000fe400078e0014 */
[----:B------:R-:W-:Y:S01]  /*139b0*/  IMAD.MOV.U32 R7, RZ, RZ, R5 ;  /* 0x000000ffff077224 */ /* 0x000fe200078e0005 */
[----:B------:R-:W-:Y:S01]  /*139c0*/  MOV R5, R6 ;  /* 0x0000000600057202 */ /* 0x000fe20000000f00 */
[----:B------:R-:W-:-:S07]  /*139d0*/  IMAD.MOV.U32 R20, RZ, RZ, R13 ;  /* 0x000000ffff147224 */ /* 0x000fce00078e000d */
.L_x_71088:
[----:B------:R-:W-:Y:S05]  /*139e0*/  BSYNC B1 ;  /* 0x0000000000017941 */ /* 0x000fea0003800000 */
.L_x_71086:
        /* <DEDUP_REMOVED lines=9> */
.L_x_71090:
[----:B------:R-:W-:Y:S01]  /*13a80*/  IMAD.MOV.U32 R13, RZ, RZ, R10 ;  /* 0x000000ffff0d7224 */ /* 0x000fe200078e000a */
[----:B------:R-:W-:Y:S01]  /*13a90*/  MOV R10, R9 ;  /* 0x00000009000a7202 */ /* 0x000fe20000000f00 */
[----:B------:R-:W-:Y:S02]  /*13aa0*/  IMAD.MOV.U32 R6, RZ, RZ, R7 ;  /* 0x000000ffff067224 */ /* 0x000fe400078e0007 */
[----:B------:R-:W-:-:S07]  /*13ab0*/  IMAD.MOV.U32 R7, RZ, RZ, R8 ;  /* 0x000000ffff077224 */ /* 0x000fce00078e0008 */
.L_x_71091:
[----:B------:R-:W-:Y:S05]  /*13ac0*/  BSYNC B1 ;  /* 0x0000000000017941 */ /* 0x000fea0003800000 */
.L_x_71089:
        /* <DEDUP_REMOVED lines=9> */
.L_x_71093:
[----:B------:R-:W-:Y:S01]  /*13b60*/  IMAD.MOV.U32 R8, RZ, RZ, R13 ;  /* 0x000000ffff087224 */ /* 0x000fe200078e000d */
[----:B------:R-:W-:Y:S01]  /*13b70*/  MOV R9, R6 ;  /* 0x0000000600097202 */ /* 0x000fe20000000f00 */
[----:B------:R-:W-:Y:S02]  /*13b80*/  IMAD.MOV.U32 R13, RZ, RZ, R22 ;  /* 0x000000ffff0d7224 */ /* 0x000fe400078e0016 */
[----:B------:R-:W-:-:S07]  /*13b90*/  IMAD.MOV.U32 R6, RZ, RZ, R15 ;  /* 0x000000ffff067224 */ /* 0x000fce00078e000f */
.L_x_71094:
[----:B------:R-:W-:Y:S05]  /*13ba0*/  BSYNC B1 ;  /* 0x0000000000017941 */ /* 0x000fea0003800000 */
.L_x_71092:
        /* <DEDUP_REMOVED lines=9> */
.L_x_71096:
[----:B------:R-:W-:Y:S01]  /*13c40*/  MOV R15, R8 ;  /* 0x00000008000f7202 */ /* 0x000fe20000000f00 */
[----:B------:R-:W-:Y:S02]  /*13c50*/  IMAD.MOV.U32 R22, RZ, RZ, R9 ;  /* 0x000000ffff167224 */ /* 0x000fe400078e0009 */
[----:B------:R-:W-:Y:S02]  /*13c60*/  IMAD.MOV.U32 R8, RZ, RZ, R17 ;  /* 0x000000ffff087224 */ /* 0x000fe400078e0011 */
[----:B------:R-:W-:-:S07]  /*13c70*/  IMAD.MOV.U32 R9, RZ, RZ, R24 ;  /* 0x000000ffff097224 */ /* 0x000fce00078e0018 */
.L_x_71097:
[----:B------:R-:W-:Y:S05]  /*13c80*/  BSYNC B1 ;  /* 0x0000000000017941 */ /* 0x000fea0003800000 */
.L_x_71095:
        /* <DEDUP_REMOVED lines=16> */
.L_x_71099:
[----:B------:R-:W-:Y:S01]  /*13d90*/  IMAD.MOV.U32 R16, RZ, RZ, R11 ;  /* 0x000000ffff107224 */ /* 0x000fe200078e000b */
[----:B------:R-:W-:Y:S01]  /*13da0*/  MOV R11, R2 ;  /* 0x00000002000b7202 */ /* 0x000fe20000000f00 */
[----:B------:R-:W-:Y:S02]  /*13db0*/  IMAD.MOV.U32 R24, RZ, RZ, R3 ;  /* 0x000000ffff187224 */ /* 0x000fe400078e0003 */
[----:B------:R-:W-:-:S07]  /*13dc0*/  IMAD.MOV.U32 R3, RZ, RZ, R18 ;  /* 0x000000ffff037224 */ /* 0x000fce00078e0012 */
.L_x_71100:
[----:B------:R-:W-:Y:S05]  /*13dd0*/  BSYNC B1 ;  /* 0x0000000000017941 */ /* 0x000fea0003800000 */
.L_x_71098:
        /* <DEDUP_REMOVED lines=9> */
.L_x_71102:
[----:B------:R-:W-:Y:S01]  /*13e70*/  IMAD.MOV.U32 R17, RZ, RZ, R16 ;  /* 0x000000ffff117224 */ /* 0x000fe200078e0010 */
[----:B------:R-:W-:Y:S01]  /*13e80*/  MOV R18, R24 ;  /* 0x0000001800127202 */ /* 0x000fe20000000f00 */
[----:B------:R-:W-:Y:S02]  /*13e90*/  IMAD.MOV.U32 R16, RZ, RZ, R4 ;  /* 0x000000ffff107224 */ /* 0x000fe400078e0004 */
[----:B------:R-:W-:-:S07]  /*13ea0*/  IMAD.MOV.U32 R24, RZ, RZ, R19 ;  /* 0x000000ffff187224 */ /* 0x000fce00078e0013 */
.L_x_71103:
[----:B------:R-:W-:Y:S05]  /*13eb0*/  BSYNC B1 ;  /* 0x0000000000017941 */ /* 0x000fea0003800000 */
.L_x_71101:
        /* <DEDUP_REMOVED lines=9> */
.L_x_71105:
[----:B------:R-:W-:Y:S01]  /*13f50*/  MOV R19, R17 ;  /* 0x0000001100137202 */ /* 0x000fe20000000f00 */
[----:B------:R-:W-:Y:S02]  /*13f60*/  IMAD.MOV.U32 R26, RZ, RZ, R18 ;  /* 0x000000ffff1a7224 */ /* 0x000fe400078e0012 */
[----:B------:R-:W-:Y:S02]  /*13f70*/  IMAD.MOV.U32 R17, RZ, RZ, R20 ;  /* 0x000000ffff117224 */ /* 0x000fe400078e0014 */
[----:B------:R-:W-:-:S07]  /*13f80*/  IMAD.MOV.U32 R18, RZ, RZ, R5 ;  /* 0x000000ffff127224 */ /* 0x000fce00078e0005 */
.L_x_71106:
[----:B------:R-:W-:Y:S05]  /*13f90*/  BSYNC B1 ;  /* 0x0000000000017941 */ /* 0x000fea0003800000 */
.L_x_71104:
        /* <DEDUP_REMOVED lines=9> */
.L_x_71108:
[----:B------:R-:W-:Y:S02]  /*14030*/  IMAD.MOV.U32 R20, RZ, RZ, R19 ;  /* 0x000000ffff147224 */ /* 0x000fe400078e0013 */
[----:B------:R-:W-:Y:S02]  /*14040*/  IMAD.MOV.U32 R25, RZ, RZ, R26 ;  /* 0x000000ffff197224 */ /* 0x000fe400078e001a */
[----:B------:R-:W-:Y:S02]  /*14050*/  IMAD.MOV.U32 R19, RZ, RZ, R10 ;  /* 0x000000ffff137224 */ /* 0x000fe400078e000a */
[----:B------:R-:W-:-:S07]  /*14060*/  IMAD.MOV.U32 R26, RZ, RZ, R7 ;  /* 0x000000ffff1a7224 */ /* 0x000fce00078e0007 */
.L_x_71109:
[----:B------:R-:W-:Y:S05]  /*14070*/  BSYNC B1 ;  /* 0x0000000000017941 */ /* 0x000fea0003800000 */
.L_x_71107:
        /* <DEDUP_REMOVED lines=9> */
.L_x_71111:
[----:B------:R-:W-:Y:S02]  /*14110*/  IMAD.MOV.U32 R27, RZ, RZ, R20 ;  /* 0x000000ffff1b7224 */ /* 0x000fe400078e0014 */
[----:B------:R-:W-:Y:S01]  /*14120*/  IMAD.MOV.U32 R32, RZ, RZ, R25 ;  /* 0x000000ffff207224 */ /* 0x000fe200078e0019 */
[----:B------:R-:W-:Y:S01]  /*14130*/  MOV R25, R6 ;  /* 0x0000000600197202 */ /* 0x000fe20000000f00 */
[----:B------:R-:W-:-:S07]  /*14140*/  IMAD.MOV.U32 R20, RZ, RZ, R13 ;  /* 0x000000ffff147224 */ /* 0x000fce00078e000d */
.L_x_71112:
[----:B------:R-:W-:Y:S05]  /*14150*/  BSYNC B1 ;  /* 0x0000000000017941 */ /* 0x000fea0003800000 */
.L_x_71110:
        /* <DEDUP_REMOVED lines=9> */
.L_x_71114:
[----:B------:R-:W-:Y:S01]  /*141f0*/  IMAD.MOV.U32 R13, RZ, RZ, R27 ;  /* 0x000000ffff0d7224 */ /* 0x000fe200078e001b */
[----:B------:R-:W-:Y:S01]  /*14200*/  MOV R27, R8 ;  /* 0x00000008001b7202 */ /* 0x000fe20000000f00 */
[----:B------:R-:W-:Y:S02]  /*14210*/  IMAD.MOV.U32 R35, RZ, RZ, R32 ;  /* 0x000000ffff237224 */ /* 0x000fe400078e0020 */
[----:B------:R-:W-:-:S07]  /*14220*/  IMAD.MOV.U32 R32, RZ, RZ, R9 ;  /* 0x000000ffff207224 */ /* 0x000fce00078e0009 */
.L_x_71115:
[----:B------:R-:W-:Y:S05]  /*14230*/  BSYNC B1 ;  /* 0x0000000000017941 */ /* 0x000fea0003800000 */
.L_x_71113:
        /* <DEDUP_REMOVED lines=9> */
.L_x_71117:
[----:B------:R-:W-:Y:S01]  /*142d0*/  IMAD.MOV.U32 R34, RZ, RZ, R13 ;  /* 0x000000ffff227224 */ /* 0x000fe200078e000d */
[----:B------:R-:W-:Y:S01]  /*142e0*/  MOV R40, R35 ;  /* 0x0000002300287202 */ /* 0x000fe20000000f00 */
[----:B------:R-:W-:Y:S02]  /*142f0*/  IMAD.MOV.U32 R13, RZ, RZ, R15 ;  /* 0x000000ffff0d7224 */ /* 0x000fe400078e000f */
[----:B------:R-:W-:-:S07]  /*14300*/  IMAD.MOV.U32 R35, RZ, RZ, R22 ;  /* 0x000000ffff237224 */ /* 0x000fce00078e0016 */
.L_x_71118:
[----:B------:R-:W-:Y:S05]  /*14310*/  BSYNC B1 ;  /* 0x0000000000017941 */ /* 0x000fea0003800000 */
.L_x_71116:
        /* <DEDUP_REMOVED lines=16> */
.L_x_71120:
[----:B------:R-:W-:Y:S02]  /*14420*/  IMAD.MOV.U32 R10, RZ, RZ, R11 ;  /* 0x000000ffff0a7224 */ /* 0x000fe400078e000b */
[----:B------:R-:W-:Y:S01]  /*14430*/  IMAD.MOV.U32 R2, RZ, RZ, R3 ;  /* 0x000000ffff027224 */ /* 0x000fe200078e0003 */
[----:B------:R-:W-:Y:S01]  /*14440*/  MOV R3, R24 ;  /* 0x0000001800037202 */ /* 0x000fe20000000f00 */
[----:B------:R-:W-:-:S07]  /*14450*/  IMAD.MOV.U32 R11, RZ, RZ, R16 ;  /* 0x000000ffff0b7224 */ /* 0x000fce00078e0010 */
.L_x_71121:
[----:B------:R-:W-:Y:S05]  /*14460*/  BSYNC B1 ;  /* 0x0000000000017941 */ /* 0x000fea0003800000 */
.L_x_71119:
        /* <DEDUP_REMOVED lines=9> */
.L_x_71123:
[----:B------:R-:W-:Y:S01]  /*14500*/  IMAD.MOV.U32 R29, RZ, RZ, R10 ;  /* 0x000000ffff1d7224 */ /* 0x000fe200078e000a */
[----:B------:R-:W-:Y:S01]  /*14510*/  MOV R10, R17 ;  /* 0x00000011000a7202 */ /* 0x000fe20000000f00 */
[----:B------:R-:W-:Y:S02]  /*14520*/  IMAD.MOV.U32 R5, RZ, RZ, R2 ;  /* 0x000000ffff057224 */ /* 0x000fe400078e0002 */
[----:B------:R-:W-:-:S07]  /*14530*/  IMAD.MOV.U32 R2, RZ, RZ, R18 ;  /* 0x000000ffff027224 */ /* 0x000fce00078e0012 */
.L_x_71124:
[----:B------:R-:W-:Y:S05]  /*14540*/  BSYNC B1 ;  /* 0x0000000000017941 */ /* 0x000fea0003800000 */
.L_x_71122:
        /* <DEDUP_REMOVED lines=9> */
.L_x_71126:
[----:B------:R-:W-:Y:S01]  /*145e0*/  IMAD.MOV.U32 R28, RZ, RZ, R29 ;  /* 0x000000ffff1c7224 */ /* 0x000fe200078e001d */
[----:B------:R-:W-:Y:S01]  /*145f0*/  MOV R4, R5 ;  /* 0x0000000500047202 */ /* 0x000fe20000000f00 */
[----:B------:R-:W-:Y:S02]  /*14600*/  IMAD.MOV.U32 R29, RZ, RZ, R19 ;  /* 0x000000ffff1d7224 */ /* 0x000fe400078e0013 */
[----:B------:R-:W-:-:S07]  /*14610*/  IMAD.MOV.U32 R5, RZ, RZ, R26 ;  /* 0x000000ffff057224 */ /* 0x000fce00078e001a */
.L_x_71127:
[----:B------:R-:W-:Y:S05]  /*14620*/  BSYNC B1 ;  /* 0x0000000000017941 */ /* 0x000fea0003800000 */
.L_x_71125:
        /* <DEDUP_REMOVED lines=9> */
.L_x_71129:
[----:B------:R-:W-:Y:S01]  /*146c0*/  MOV R31, R28 ;  /* 0x0000001c001f7202 */ /* 0x000fe20000000f00 */
[----:B------:R-:W-:Y:S02]  /*146d0*/  IMAD.MOV.U32 R7, RZ, RZ, R4 ;  /* 0x000000ffff077224 */ /* 0x000fe400078e0004 */
[----:B------:R-:W-:Y:S02]  /*146e0*/  IMAD.MOV.U32 R28, RZ, RZ, R20 ;  /* 0x000000ffff1c7224 */ /* 0x000fe400078e0014 */
[----:B------:R-:W-:-:S07]  /*146f0*/  IMAD.MOV.U32 R4, RZ, RZ, R25 ;  /* 0x000000ffff047224 */ /* 0x000fce00078e0019 */
.L_x_71130:
[----:B------:R-:W-:Y:S05]  /*14700*/  BSYNC B1 ;  /* 0x0000000000017941 */ /* 0x000fea0003800000 */
.L_x_71128:
        /* <DEDUP_REMOVED lines=9> */
.L_x_71132:
[----:B------:R-:W-:Y:S02]  /*147a0*/  IMAD.MOV.U32 R30, RZ, RZ, R31 ;  /* 0x000000ffff1e7224 */ /* 0x000fe400078e001f */
[----:B------:R-:W-:Y:S02]  /*147b0*/  IMAD.MOV.U32 R6, RZ, RZ, R7 ;  /* 0x000000ffff067224 */ /* 0x000fe400078e0007 */
[----:B------:R-:W-:Y:S02]  /*147c0*/  IMAD.MOV.U32 R31, RZ, RZ, R27 ;  /* 0x000000ffff1f7224 */ /* 0x000fe400078e001b */
[----:B------:R-:W-:-:S07]  /*147d0*/  IMAD.MOV.U32 R7, RZ, RZ, R32 ;  /* 0x000000ffff077224 */ /* 0x000fce00078e0020 */
.L_x_71133:
[----:B------:R-:W-:Y:S05]  /*147e0*/  BSYNC B1 ;  /* 0x0000000000017941 */ /* 0x000fea0003800000 */
.L_x_71131:
        /* <DEDUP_REMOVED lines=9> */
.L_x_71135:
[----:B------:R-:W-:Y:S02]  /*14880*/  IMAD.MOV.U32 R33, RZ, RZ, R30 ;  /* 0x000000ffff217224 */ /* 0x000fe400078e001e */
[----:B------:R-:W-:Y:S01]  /*14890*/  IMAD.MOV.U32 R9, RZ, RZ, R6 ;  /* 0x000000ffff097224 */ /* 0x000fe200078e0006 */
[----:B------:R-:W-:Y:S01]  /*148a0*/  MOV R6, R35 ;  /* 0x0000002300067202 */ /* 0x000fe20000000f00 */
[----:B------:R-:W-:-:S07]  /*148b0*/  IMAD.MOV.U32 R30, RZ, RZ, R13 ;  /* 0x000000ffff1e7224 */ /* 0x000fce00078e000d */
.L_x_71136:
[----:B------:R-:W-:Y:S05]  /*148c0*/  BSYNC B1 ;  /* 0x0000000000017941 */ /* 0x000fea0003800000 */
.L_x_71134:
        /* <DEDUP_REMOVED lines=9> */
.L_x_71138:
[----:B------:R-:W-:Y:S01]  /*14960*/  IMAD.MOV.U32 R32, RZ, RZ, R33 ;  /* 0x000000ffff207224 */ /* 0x000fe200078e0021 */
[----:B------:R-:W-:Y:S01]  /*14970*/  MOV R33, R34 ;  /* 0x0000002200217202 */ /* 0x000fe20000000f00 */
[----:B------:R-:W-:Y:S02]  /*14980*/  IMAD.MOV.U32 R8, RZ, RZ, R9 ;  /* 0x000000ffff087224 */ /* 0x000fe400078e0009 */
[----:B------:R-:W-:-:S07]  /*14990*/  IMAD.MOV.U32 R9, RZ, RZ, R40 ;  /* 0x000000ffff097224 */ /* 0x000fce00078e0028 */
.L_x_71139:
[----:B------:R-:W-:Y:S05]  /*149a0*/  BSYNC B1 ;  /* 0x0000000000017941 */ /* 0x000fea0003800000 */
.L_x_71137:
[----:B------:R-:W-:Y:S01]  /*149b0*/  FADD.FTZ R34, R23, R21 ;  /* 0x0000001517227221 */ /* 0x000fe20000010000 */
[----:B------:R-:W-:-:S07]  /*149c0*/  IMAD.MOV.U32 R35, RZ, RZ, R12 ;  /* 0x000000ffff237224 */ /* 0x000fce00078e000c */
.L_x_70971:
[----:B------:R-:W-:Y:S05]  /*149d0*/  BSYNC B0 ;  /* 0x0000000000007941 */ /* 0x000fea0003800000 */
.L_x_70970:
        /* <DEDUP_REMOVED lines=21> */
.L_x_71141:
[----:B------:R-:W-:Y:S05]  /*14b30*/  BSYNC B0 ;  /* 0x0000000000007941 */ /* 0x000fea0003800000 */
.L_x_71140:
        /* <DEDUP_REMOVED lines=9> */
[----:B------:R-:W3:Y:S04]  /*14bd0*/  LDS.128 R20, [UR4+0x50] ;  /* 0x00005004ff147984 */ /* 0x000ee80008000c00 */
[----:B------:R-:W4:Y:S04]  /*14be0*/  LDS.64 R36, [UR4+0x90] ;  /* 0x00009004ff247984 */ /* 0x000f280008000a00 */
[----:B-1----:R-:W1:Y:S04]  /*14bf0*/  LDS.128 R12, [UR4+0x60] ;  /* 0x00006004ff0c7984 */ /* 0x002e680008000c00 */
        /* <DEDUP_REMOVED lines=8> */
[----:B--2---:R-:W-:Y:S02]  /*14c80*/  FSEL R35, R20, R35, P3 ;  /* 0x0000002314237208 */ /* 0x004fe40001800000 */
[----:B------:R-:W-:Y:S02]  /*14c90*/  FSEL R20, R21, R34, P3 ;  /* 0x0000002215147208 */ /* 0x000fe40001800000 */
[----:B------:R-:W-:Y:S01]  /*14ca0*/  FSEL R21, R34, R21, P3 ;  /* 0x0000001522157208 */ /* 0x000fe20001800000 */
[----:B------:R-:W-:-:S04]  /*14cb0*/  FADD.FTZ R35, -R38, R35 ;  /* 0x0000002326237221 */ /* 0x000fc80000010100 */
[----:B------:R-:W-:Y:S01]  /*14cc0*/  FMUL.FTZ R35, R35, 1.4426950216293334961 ;  /* 0x3fb8aa3b23237820 */ /* 0x000fe20000410000 */
[----:B------:R-:W-:Y:S01]  /*14cd0*/  @!P0 MOV R3, R26 ;  /* 0x0000001a00038202 */ /* 0x000fe20000000f00 */
[----:B------:R-:W-:-:S03]  /*14ce0*/  @!P0 IMAD.MOV.U32 R11, RZ, RZ, R22 ;  /* 0x000000ffff0b8224 */ /* 0x000fc600078e0016 */
[----:B------:R-:W-:Y:S01]  /*14cf0*/  FSETP.GT.FTZ.AND P1, PT, R3, R2, PT ;  /* 0x000000020300720b */ /* 0x000fe20003f34000 */
[----:B------:R-:W0:Y:S03]  /*14d00*/  MUFU.EX2 R35, R35 ;  /* 0x0000002300237308 */ /* 0x000e260000000800 */
[----:B------:R-:W-:Y:S01]  /*14d10*/  ISETP.EQ.OR P1, PT, R10, -0x1, P1 ;  /* 0xffffffff0a00780c */ /* 0x000fe20000f22670 */
[----:B0-----:R-:W-:-:S12]  /*14d20*/  FMUL.FTZ R34, R20, R35 ;  /* 0x0000002314227220 */ /* 0x001fd80000410000 */
[----:B-1--4-:R-:W-:Y:S05]  /*14d30*/  @P1 BRA `(.L_x_71145) ;  /* 0x0000000000141947 */ /* 0x012fea0003800000 */
[----:B------:R-:W-:Y:S01]  /*14d40*/  FSETP.NEU.FTZ.AND P0, PT, R3, R2, PT ;  /* 0x000000020300720b */ /* 0x000fe20003f1d000 */
[----:B------:R-:W-:Y:S02]  /*14d50*/  IMAD.MOV.U32 R22, RZ, RZ, R10 ;  /* 0x000000ffff167224 */ /* 0x000fe400078e000a */
[----:B------:R-:W-:Y:S01]  /*14d60*/  IMAD.MOV.U32 R20, RZ, RZ, R2 ;  /* 0x000000ffff147224 */ /* 0x000fe200078e0002 */
[----:B------:R-:W-:-:S13]  /*14d70*/  ISETP.GE.OR P0, PT, R11, R10, P0 ;  /* 0x0000000a0b00720c */ /* 0x000fda0000706670 */
[----:B------:R-:W-:Y:S05]  /*14d80*/  @P0 BRA `(.L_x_71146) ;  /* 0x0000000000100947 */ /* 0x000fea0003800000 */
.L_x_71145:
[----:B------:R-:W-:Y:S01]  /*14d90*/  IMAD.MOV.U32 R22, RZ, RZ, R11 ;  /* 0x000000ffff167224 */ /* 0x000fe200078e000b */
[----:B------:R-:W-:Y:S01]  /*14da0*/  MOV R20, R3 ;  /* 0x0000000300147202 */ /* 0x000fe20000000f00 */
[----:B------:R-:W-:Y:S02]  /*14db0*/  IMAD.MOV.U32 R11, RZ, RZ, R10 ;  /* 0x000000ffff0b7224 */ /* 0x000fe400078e000a */
[----:B------:R-:W-:-:S07]  /*14dc0*/  IMAD.MOV.U32 R3, RZ, RZ, R2 ;  /* 0x000000ffff037224 */ /* 0x000fce00078e0002 */
.L_x_71146:
[----:B------:R-:W-:Y:S05]  /*14dd0*/  BSYNC B1 ;  /* 0x0000000000017941 */ /* 0x000fea0003800000 */
.L_x_71144:
        /* <DEDUP_REMOVED lines=9> */
.L_x_71148:
[----:B------:R-:W-:Y:S01]  /*14e70*/  MOV R39, R22 ;  /* 0x0000001600277202 */ /* 0x000fe20000000f00 */
[----:B------:R-:W-:Y:S02]  /*14e80*/  IMAD.MOV.U32 R35, RZ, RZ, R20 ;  /* 0x000000ffff237224 */ /* 0x000fe400078e0014 */
[----:B------:R-:W-:Y:S02]  /*14e90*/  IMAD.MOV.U32 R22, RZ, RZ, R29 ;  /* 0x000000ffff167224 */ /* 0x000fe400078e001d */
[----:B------:R-:W-:-:S07]  /*14ea0*/  IMAD.MOV.U32 R20, RZ, RZ, R5 ;  /* 0x000000ffff147224 */ /* 0x000fce00078e0005 */
.L_x_71149:
[----:B------:R-:W-:Y:S05]  /*14eb0*/  BSYNC B1 ;  /* 0x0000000000017941 */ /* 0x000fea0003800000 */
.L_x_71147:
        /* <DEDUP_REMOVED lines=9> */
.L_x_71151:
[----:B------:R-:W-:Y:S02]  /*14f50*/  IMAD.MOV.U32 R10, RZ, RZ, R39 ;  /* 0x000000ffff0a7224 */ /* 0x000fe400078e0027 */
[----:B------:R-:W-:Y:S02]  /*14f60*/  IMAD.MOV.U32 R2, RZ, RZ, R35 ;  /* 0x000000ffff027224 */ /* 0x000fe400078e0023 */
[----:B------:R-:W-:Y:S02]  /*14f70*/  IMAD.MOV.U32 R39, RZ, RZ, R28 ;  /* 0x000000ffff277224 */ /* 0x000fe400078e001c */
[----:B------:R-:W-:-:S07]  /*14f80*/  IMAD.MOV.U32 R35, RZ, RZ, R4 ;  /* 0x000000ffff237224 */ /* 0x000fce00078e0004 */
.L_x_71152:
[----:B------:R-:W-:Y:S05]  /*14f90*/  BSYNC B1 ;  /* 0x0000000000017941 */ /* 0x000fea0003800000 */
.L_x_71150:
        /* <DEDUP_REMOVED lines=9> */
.L_x_71154:
[----:B------:R-:W-:Y:S02]  /*15030*/  IMAD.MOV.U32 R29, RZ, RZ, R10 ;  /* 0x000000ffff1d7224 */ /* 0x000fe400078e000a */
[----:B------:R-:W-:Y:S01]  /*15040*/  IMAD.MOV.U32 R5, RZ, RZ, R2 ;  /* 0x000000ffff057224 */ /* 0x000fe200078e0002 */
[----:B------:R-:W-:Y:S01]  /*15050*/  MOV R2, R7 ;  /* 0x0000000700027202 */ /* 0x000fe20000000f00 */
[----:B------:R-:W-:-:S07]  /*15060*/  IMAD.MOV.U32 R10, RZ, RZ, R31 ;  /* 0x000000ffff0a7224 */ /* 0x000fce00078e001f */
.L_x_71155:
[----:B------:R-:W-:Y:S05]  /*15070*/  BSYNC B1 ;  /* 0x0000000000017941 */ /* 0x000fea0003800000 */
.L_x_71153:
        /* <DEDUP_REMOVED lines=9> */
.L_x_71157:
[----:B------:R-:W-:Y:S01]  /*15110*/  IMAD.MOV.U32 R26, RZ, RZ, R29 ;  /* 0x000000ffff1a7224 */ /* 0x000fe200078e001d */
[----:B------:R-:W-:Y:S01]  /*15120*/  MOV R29, R30 ;  /* 0x0000001e001d7202 */ /* 0x000fe20000000f00 */
[----:B------:R-:W-:Y:S02]  /*15130*/  IMAD.MOV.U32 R4, RZ, RZ, R5 ;  /* 0x000000ffff047224 */ /* 0x000fe400078e0005 */
[----:B------:R-:W-:-:S07]  /*15140*/  IMAD.MOV.U32 R5, RZ, RZ, R6 ;  /* 0x000000ffff057224 */ /* 0x000fce00078e0006 */
.L_x_71158:
[----:B------:R-:W-:Y:S05]  /*15150*/  BSYNC B1 ;  /* 0x0000000000017941 */ /* 0x000fea0003800000 */
.L_x_71156:
        /* <DEDUP_REMOVED lines=9> */
.L_x_71160:
[----:B------:R-:W-:Y:S01]  /*151f0*/  IMAD.MOV.U32 R31, RZ, RZ, R26 ;  /* 0x000000ffff1f7224 */ /* 0x000fe200078e001a */
[----:B------:R-:W-:Y:S01]  /*15200*/  MOV R7, R4 ;  /* 0x0000000400077202 */ /* 0x000fe20000000f00 */
[----:B------:R-:W-:Y:S02]  /*15210*/  IMAD.MOV.U32 R26, RZ, RZ, R33 ;  /* 0x000000ffff1a7224 */ /* 0x000fe400078e0021 */
[----:B------:R-:W-:-:S07]  /*15220*/  IMAD.MOV.U32 R4, RZ, RZ, R9 ;  /* 0x000000ffff047224 */ /* 0x000fce00078e0009 */
.L_x_71161:
[----:B------:R-:W-:Y:S05]  /*15230*/  BSYNC B1 ;  /* 0x0000000000017941 */ /* 0x000fea0003800000 */
.L_x_71159:
        /* <DEDUP_REMOVED lines=9> */
.L_x_71163:
[----:B------:R-:W-:Y:S01]  /*152d0*/  MOV R9, R31 ;  /* 0x0000001f00097202 */ /* 0x000fe20000000f00 */
[----:B------:R-:W-:Y:S02]  /*152e0*/  IMAD.MOV.U32 R6, RZ, RZ, R7 ;  /* 0x000000ffff067224 */ /* 0x000fe400078e0007 */
[----:B------:R-:W-:Y:S02]  /*152f0*/  IMAD.MOV.U32 R31, RZ, RZ, R32 ;  /* 0x000000ffff1f7224 */ /* 0x000fe400078e0020 */
[----:B------:R-:W-:-:S07]  /*15300*/  IMAD.MOV.U32 R7, RZ, RZ, R8 ;  /* 0x000000ffff077224 */ /* 0x000fce00078e0008 */
.L_x_71164:
[----:B------:R-:W-:Y:S05]  /*15310*/  BSYNC B1 ;  /* 0x0000000000017941 */ /* 0x000fea0003800000 */
.L_x_71162:
        /* <DEDUP_REMOVED lines=16> */
.L_x_71166:
[----:B------:R-:W-:Y:S01]  /*15420*/  IMAD.MOV.U32 R28, RZ, RZ, R11 ;  /* 0x000000ffff1c7224 */ /* 0x000fe200078e000b */
[----:B------:R-:W-:Y:S01]  /*15430*/  MOV R11, R22 ;  /* 0x00000016000b7202 */ /* 0x000fe20000000f00 */
[----:B------:R-:W-:Y:S02]  /*15440*/  IMAD.MOV.U32 R8, RZ, RZ, R3 ;  /* 0x000000ffff087224 */ /* 0x000fe400078e0003 */
[----:B------:R-:W-:-:S07]  /*15450*/  IMAD.MOV.U32 R3, RZ, RZ, R20 ;  /* 0x000000ffff037224 */ /* 0x000fce00078e0014 */
.L_x_71167:
[----:B------:R-:W-:Y:S05]  /*15460*/  BSYNC B1 ;  /* 0x0000000000017941 */ /* 0x000fea0003800000 */
.L_x_71165:
        /* <DEDUP_REMOVED lines=9> */
.L_x_71169:
[----:B------:R-:W-:Y:S01]  /*15500*/  IMAD.MOV.U32 R27, RZ, RZ, R28 ;  /* 0x000000ffff1b7224 */ /* 0x000fe200078e001c */
[----:B------:R-:W-:Y:S01]  /*15510*/  MOV R23, R8 ;  /* 0x0000000800177202 */ /* 0x000fe20000000f00 */
[----:B------:R-:W-:Y:S02]  /*15520*/  IMAD.MOV.U32 R28, RZ, RZ, R39 ;  /* 0x000000ffff1c7224 */ /* 0x000fe400078e0027 */
[----:B------:R-:W-:-:S07]  /*15530*/  IMAD.MOV.U32 R8, RZ, RZ, R35 ;  /* 0x000000ffff087224 */ /* 0x000fce00078e0023 */
.L_x_71170:
[----:B------:R-:W-:Y:S05]  /*15540*/  BSYNC B1 ;  /* 0x0000000000017941 */ /* 0x000fea0003800000 */
.L_x_71168:
        /* <DEDUP_REMOVED lines=9> */
.L_x_71172:
[----:B------:R-:W-:Y:S01]  /*155e0*/  MOV R22, R27 ;  /* 0x0000001b00167202 */ /* 0x000fe20000000f00 */
[----:B------:R-:W-:Y:S02]  /*155f0*/  IMAD.MOV.U32 R20, RZ, RZ, R23 ;  /* 0x000000ffff147224 */ /* 0x000fe400078e0017 */
[----:B------:R-:W-:Y:S02]  /*15600*/  IMAD.MOV.U32 R27, RZ, RZ, R10 ;  /* 0x000000ffff1b7224 */ /* 0x000fe400078e000a */
[----:B------:R-:W-:-:S07]  /*15610*/  IMAD.MOV.U32 R23, RZ, RZ, R2 ;  /* 0x000000ffff177224 */ /* 0x000fce00078e0002 */
.L_x_71173:
[----:B------:R-:W-:Y:S05]  /*15620*/  BSYNC B1 ;  /* 0x0000000000017941 */ /* 0x000fea0003800000 */
.L_x_71171:
        /* <DEDUP_REMOVED lines=9> */
.L_x_71175:
[----:B------:R-:W-:Y:S02]  /*156c0*/  IMAD.MOV.U32 R35, RZ, RZ, R22 ;  /* 0x000000ffff237224 */ /* 0x000fe400078e0016 */
[----:B------:R-:W-:Y:S02]  /*156d0*/  IMAD.MOV.U32 R33, RZ, RZ, R20 ;  /* 0x000000ffff217224 */ /* 0x000fe400078e0014 */
[----:B------:R-:W-:Y:S02]  /*156e0*/  IMAD.MOV.U32 R22, RZ, RZ, R29 ;  /* 0x000000ffff167224 */ /* 0x000fe400078e001d */
[----:B------:R-:W-:-:S07]  /*156f0*/  IMAD.MOV.U32 R20, RZ, RZ, R5 ;  /* 0x000000ffff147224 */ /* 0x000fce00078e0005 */
.L_x_71176:
[----:B------:R-:W-:Y:S05]  /*15700*/  BSYNC B1 ;  /* 0x0000000000017941 */ /* 0x000fea0003800000 */
.L_x_71174:
        /* <DEDUP_REMOVED lines=9> */
.L_x_71178:
[----:B------:R-:W-:Y:S02]  /*157a0*/  IMAD.MOV.U32 R10, RZ, RZ, R35 ;  /* 0x000000ffff0a7224 */ /* 0x000fe400078e0023 */
[----:B------:R-:W-:Y:S01]  /*157b0*/  IMAD.MOV.U32 R2, RZ, RZ, R33 ;  /* 0x000000ffff027224 */ /* 0x000fe200078e0021 */
[----:B------:R-:W-:Y:S01]  /*157c0*/  MOV R33, R4 ;  /* 0x0000000400217202 */ /* 0x000fe20000000f00 */
[----:B------:R-:W-:-:S07]  /*157d0*/  IMAD.MOV.U32 R35, RZ, RZ, R26 ;  /* 0x000000ffff237224 */ /* 0x000fce00078e001a */
.L_x_71179:
[----:B------:R-:W-:Y:S05]  /*157e0*/  BSYNC B1 ;  /* 0x0000000000017941 */ /* 0x000fea0003800000 */
.L_x_71177:
        /* <DEDUP_REMOVED lines=9> */
.L_x_71181:
[----:B------:R-:W-:Y:S01]  /*15880*/  IMAD.MOV.U32 R4, RZ, RZ, R10 ;  /* 0x000000ffff047224 */ /* 0x000fe200078e000a */
[----:B------:R-:W-:Y:S01]  /*15890*/  MOV R10, R31 ;  /* 0x0000001f000a7202 */ /* 0x000fe20000000f00 */
[----:B------:R-:W-:Y:S02]  /*158a0*/  IMAD.MOV.U32 R5, RZ, RZ, R2 ;  /* 0x000000ffff057224 */ /* 0x000fe400078e0002 */
[----:B------:R-:W-:-:S07]  /*158b0*/  IMAD.MOV.U32 R2, RZ, RZ, R7 ;  /* 0x000000ffff027224 */ /* 0x000fce00078e0007 */
.L_x_71182:
[----:B------:R-:W-:Y:S05]  /*158c0*/  BSYNC B1 ;  /* 0x0000000000017941 */ /* 0x000fea0003800000 */
.L_x_71180:
        /* <DEDUP_REMOVED lines=9> */
.L_x_71184:
[----:B------:R-:W-:Y:S01]  /*15960*/  IMAD.MOV.U32 R26, RZ, RZ, R4 ;  /* 0x000000ffff1a7224 */ /* 0x000fe200078e0004 */
[----:B------:R-:W-:Y:S01]  /*15970*/  MOV R7, R5 ;  /* 0x0000000500077202 */ /* 0x000fe20000000f00 */
[----:B------:R-:W-:Y:S02]  /*15980*/  IMAD.MOV.U32 R4, RZ, RZ, R9 ;  /* 0x000000ffff047224 */ /* 0x000fe400078e0009 */
[----:B------:R-:W-:-:S07]  /*15990*/  IMAD.MOV.U32 R5, RZ, RZ, R6 ;  /* 0x000000ffff057224 */ /* 0x000fce00078e0006 */
.L_x_71185:
[----:B------:R-:W-:Y:S05]  /*159a0*/  BSYNC B1 ;  /* 0x0000000000017941 */ /* 0x000fea0003800000 */
.L_x_71183:
        /* <DEDUP_REMOVED lines=16> */
.L_x_71187:
[----:B------:R-:W-:Y:S02]  /*15ab0*/  IMAD.MOV.U32 R12, RZ, RZ, R11 ;  /* 0x000000ffff0c7224 */ /* 0x000fe400078e000b */
[----:B------:R-:W-:Y:S01]  /*15ac0*/  IMAD.MOV.U32 R6, RZ, RZ, R3 ;  /* 0x000000ffff067224 */ /* 0x000fe200078e0003 */
[----:B------:R-:W-:Y:S01]  /*15ad0*/  MOV R3, R8 ;  /* 0x0000000800037202 */ /* 0x000fe20000000f00 */
[----:B------:R-:W-:-:S07]  /*15ae0*/  IMAD.MOV.U32 R11, RZ, RZ, R28 ;  /* 0x000000ffff0b7224 */ /* 0x000fce00078e001c */
.L_x_71188:
[----:B------:R-:W-:Y:S05]  /*15af0*/  BSYNC B1 ;  /* 0x0000000000017941 */ /* 0x000fea0003800000 */
.L_x_71186:
        /* <DEDUP_REMOVED lines=9> */
.L_x_71190:
[----:B------:R-:W-:Y:S01]  /*15b90*/  IMAD.MOV.U32 R29, RZ, RZ, R12 ;  /* 0x000000ffff1d7224 */ /* 0x000fe200078e000c */
[----:B------:R-:W-:Y:S01]  /*15ba0*/  MOV R12, R27 ;  /* 0x0000001b000c7202 */ /* 0x000fe20000000f00 */
[----:B------:R-:W-:Y:S02]  /*15bb0*/  IMAD.MOV.U32 R9, RZ, RZ, R6 ;  /* 0x000000ffff097224 */ /* 0x000fe400078e0006 */
[----:B------:R-:W-:-:S07]  /*15bc0*/  IMAD.MOV.U32 R6, RZ, RZ, R23 ;  /* 0x000000ffff067224 */ /* 0x000fce00078e0017 */
.L_x_71191:
[----:B------:R-:W-:Y:S05]  /*15bd0*/  BSYNC B1 ;  /* 0x0000000000017941 */ /* 0x000fea0003800000 */
.L_x_71189:
        /* <DEDUP_REMOVED lines=9> */
.L_x_71193:
[----:B------:R-:W-:Y:S01]  /*15c70*/  IMAD.MOV.U32 R16, RZ, RZ, R29 ;  /* 0x000000ffff107224 */ /* 0x000fe200078e001d */
[----:B------:R-:W-:Y:S01]  /*15c80*/  MOV R8, R9 ;  /* 0x0000000900087202 */ /* 0x000fe20000000f00 */
[----:B------:R-:W-:Y:S02]  /*15c90*/  IMAD.MOV.U32 R29, RZ, RZ, R22 ;  /* 0x000000ffff1d7224 */ /* 0x000fe400078e0016 */
[----:B------:R-:W-:-:S07]  /*15ca0*/  IMAD.MOV.U32 R9, RZ, RZ, R20 ;  /* 0x000000ffff097224 */ /* 0x000fce00078e0014 */
.L_x_71194:
[----:B------:R-:W-:Y:S05]  /*15cb0*/  BSYNC B1 ;  /* 0x0000000000017941 */ /* 0x000fea0003800000 */
.L_x_71192:
        /* <DEDUP_REMOVED lines=9> */
.L_x_71196:
[----:B------:R-:W-:Y:S01]  /*15d50*/  MOV R27, R16 ;  /* 0x00000010001b7202 */ /* 0x000fe20000000f00 */
[----:B------:R-:W-:Y:S02]  /*15d60*/  IMAD.MOV.U32 R23, RZ, RZ, R8 ;  /* 0x000000ffff177224 */ /* 0x000fe400078e0008 */
[----:B------:R-:W-:Y:S02]  /*15d70*/  IMAD.MOV.U32 R16, RZ, RZ, R35 ;  /* 0x000000ffff107224 */ /* 0x000fe400078e0023 */
[----:B------:R-:W-:-:S07]  /*15d80*/  IMAD.MOV.U32 R8, RZ, RZ, R33 ;  /* 0x000000ffff087224 */ /* 0x000fce00078e0021 */
.L_x_71197:
[----:B------:R-:W-:Y:S05]  /*15d90*/  BSYNC B1 ;  /* 0x0000000000017941 */ /* 0x000fea0003800000 */
.L_x_71195:
        /* <DEDUP_REMOVED lines=9> */
.L_x_71199:
[----:B------:R-:W-:Y:S02]  /*15e30*/  IMAD.MOV.U32 R31, RZ, RZ, R27 ;  /* 0x000000ffff1f7224 */ /* 0x000fe400078e001b */
[----:B------:R-:W-:Y:S02]  /*15e40*/  IMAD.MOV.U32 R20, RZ, RZ, R23 ;  /* 0x000000ffff147224 */ /* 0x000fe400078e0017 */
[----:B------:R-:W-:Y:S02]  /*15e50*/  IMAD.MOV.U32 R27, RZ, RZ, R10 ;  /* 0x000000ffff1b7224 */ /* 0x000fe400078e000a */
[----:B------:R-:W-:-:S07]  /*15e60*/  IMAD.MOV.U32 R23, RZ, RZ, R2 ;  /* 0x000000ffff177224 */ /* 0x000fce00078e0002 */
.L_x_71200:
[----:B------:R-:W-:Y:S05]  /*15e70*/  BSYNC B1 ;  /* 0x0000000000017941 */ /* 0x000fea0003800000 */
.L_x_71198:
        /* <DEDUP_REMOVED lines=9> */
.L_x_71202:
[----:B------:R-:W-:Y:S02]  /*15f10*/  IMAD.MOV.U32 R33, RZ, RZ, R31 ;  /* 0x000000ffff217224 */ /* 0x000fe400078e001f */
[----:B------:R-:W-:Y:S01]  /*15f20*/  IMAD.MOV.U32 R2, RZ, RZ, R20 ;  /* 0x000000ffff027224 */ /* 0x000fe200078e0014 */
[----:B------:R-:W-:Y:S01]  /*15f30*/  MOV R20, R5 ;  /* 0x0000000500147202 */ /* 0x000fe20000000f00 */
[----:B------:R-:W-:-:S07]  /*15f40*/  IMAD.MOV.U32 R31, RZ, RZ, R4 ;  /* 0x000000ffff1f7224 */ /* 0x000fce00078e0004 */
.L_x_71203:
[----:B------:R-:W-:Y:S05]  /*15f50*/  BSYNC B1 ;  /* 0x0000000000017941 */ /* 0x000fea0003800000 */
.L_x_71201:
        /* <DEDUP_REMOVED lines=9> */
.L_x_71205:
[----:B------:R-:W-:Y:S01]  /*15ff0*/  IMAD.MOV.U32 R5, RZ, RZ, R33 ;  /* 0x000000ffff057224 */ /* 0x000fe200078e0021 */
[----:B------:R-:W-:Y:S01]  /*16000*/  MOV R33, R26 ;  /* 0x0000001a00217202 */ /* 0x000fe20000000f00 */
[----:B------:R-:W-:Y:S02]  /*16010*/  IMAD.MOV.U32 R4, RZ, RZ, R2 ;  /* 0x000000ffff047224 */ /* 0x000fe400078e0002 */
[----:B------:R-:W-:-:S07]  /*16020*/  IMAD.MOV.U32 R2, RZ, RZ, R7 ;  /* 0x000000ffff027224 */ /* 0x000fce00078e0007 */
.L_x_71206:
[----:B------:R-:W-:Y:S05]  /*16030*/  BSYNC B1 ;  /* 0x0000000000017941 */ /* 0x000fea0003800000 */
.L_x_71204:
        /* <DEDUP_REMOVED lines=16> */
.L_x_71208:
[----:B------:R-:W-:Y:S02]  /*16140*/  IMAD.MOV.U32 R10, RZ, RZ, R11 ;  /* 0x000000ffff0a7224 */ /* 0x000fe400078e000b */
[----:B------:R-:W-:Y:S02]  /*16150*/  IMAD.MOV.U32 R22, RZ, RZ, R3 ;  /* 0x000000ffff167224 */ /* 0x000fe400078e0003 */
[----:B------:R-:W-:Y:S02]  /*16160*/  IMAD.MOV.U32 R11, RZ, RZ, R12 ;  /* 0x000000ffff0b7224 */ /* 0x000fe400078e000c */
[----:B------:R-:W-:-:S07]  /*16170*/  IMAD.MOV.U32 R3, RZ, RZ, R6 ;  /* 0x000000ffff037224 */ /* 0x000fce00078e0006 */
.L_x_71209:
[----:B------:R-:W-:Y:S05]  /*16180*/  BSYNC B1 ;  /* 0x0000000000017941 */ /* 0x000fea0003800000 */
.L_x_71207:
        /* <DEDUP_REMOVED lines=9> */
.L_x_71211:
[----:B------:R-:W-:Y:S02]  /*16220*/  IMAD.MOV.U32 R7, RZ, RZ, R10 ;  /* 0x000000ffff077224 */ /* 0x000fe400078e000a */
[----:B------:R-:W-:Y:S01]  /*16230*/  IMAD.MOV.U32 R13, RZ, RZ, R22 ;  /* 0x000000ffff0d7224 */ /* 0x000fe200078e0016 */
[----:B------:R-:W-:Y:S01]  /*16240*/  MOV R22, R9 ;  /* 0x0000000900167202 */ /* 0x000fe20000000f00 */
[----:B------:R-:W-:-:S07]  /*16250*/  IMAD.MOV.U32 R10, RZ, RZ, R29 ;  /* 0x000000ffff0a7224 */ /* 0x000fce00078e001d */
.L_x_71212:
[----:B------:R-:W-:Y:S05]  /*16260*/  BSYNC B1 ;  /* 0x0000000000017941 */ /* 0x000fea0003800000 */
.L_x_71210:
        /* <DEDUP_REMOVED lines=9> */
.L_x_71214:
[----:B------:R-:W-:Y:S01]  /*16300*/  IMAD.MOV.U32 R6, RZ, RZ, R7 ;  /* 0x000000ffff067224 */ /* 0x000fe200078e0007 */
[----:B------:R-:W-:Y:S01]  /*16310*/  MOV R7, R16 ;  /* 0x0000001000077202 */ /* 0x000fe20000000f00 */
[----:B------:R-:W-:Y:S02]  /*16320*/  IMAD.MOV.U32 R12, RZ, RZ, R13 ;  /* 0x000000ffff0c7224 */ /* 0x000fe400078e000d */
[----:B------:R-:W-:-:S07]  /*16330*/  IMAD.MOV.U32 R13, RZ, RZ, R8 ;  /* 0x000000ffff0d7224 */ /* 0x000fce00078e0008 */
.L_x_71215:
[----:B------:R-:W-:Y:S05]  /*16340*/  BSYNC B1 ;  /* 0x0000000000017941 */ /* 0x000fea0003800000 */
.L_x_71213:
        /* <DEDUP_REMOVED lines=9> */
.L_x_71217:
[----:B------:R-:W-:Y:S01]  /*163e0*/  IMAD.MOV.U32 R8, RZ, RZ, R6 ;  /* 0x000000ffff087224 */ /* 0x000fe200078e0006 */
[----:B------:R-:W-:Y:S01]  /*163f0*/  MOV R9, R12 ;  /* 0x0000000c00097202 */ /* 0x000fe20000000f00 */
[----:B------:R-:W-:Y:S02]  /*16400*/  IMAD.MOV.U32 R6, RZ, RZ, R27 ;  /* 0x000000ffff067224 */ /* 0x000fe400078e001b */
[----:B------:R-:W-:-:S07]  /*16410*/  IMAD.MOV.U32 R12, RZ, RZ, R23 ;  /* 0x000000ffff0c7224 */ /* 0x000fce00078e0017 */
.L_x_71218:
[----:B------:R-:W-:Y:S05]  /*16420*/  BSYNC B1 ;  /* 0x0000000000017941 */ /* 0x000fea0003800000 */
.L_x_71216:
        /* <DEDUP_REMOVED lines=9> */
.L_x_71220:
[----:B------:R-:W-:Y:S01]  /*164c0*/  MOV R16, R8 ;  /* 0x0000000800107202 */ /* 0x000fe20000000f00 */
[----:B------:R-:W-:Y:S02]  /*164d0*/  IMAD.MOV.U32 R17, RZ, RZ, R9 ;  /* 0x000000ffff117224 */ /* 0x000fe400078e0009 */
[----:B------:R-:W-:Y:S02]  /*164e0*/  IMAD.MOV.U32 R8, RZ, RZ, R31 ;  /* 0x000000ffff087224 */ /* 0x000fe400078e001f */
[----:B------:R-:W-:-:S07]  /*164f0*/  IMAD.MOV.U32 R9, RZ, RZ, R20 ;  /* 0x000000ffff097224 */ /* 0x000fce00078e0014 */
.L_x_71221:
[----:B------:R-:W-:Y:S05]  /*16500*/  BSYNC B1 ;  /* 0x0000000000017941 */ /* 0x000fea0003800000 */
.L_x_71219:
        /* <DEDUP_REMOVED lines=9> */
.L_x_71223:
[----:B------:R-:W-:Y:S02]  /*165a0*/  IMAD.MOV.U32 R20, RZ, RZ, R16 ;  /* 0x000000ffff147224 */ /* 0x000fe400078e0010 */
[----:B------:R-:W-:Y:S02]  /*165b0*/  IMAD.MOV.U32 R23, RZ, RZ, R17 ;  /* 0x000000ffff177224 */ /* 0x000fe400078e0011 */
[----:B------:R-:W-:Y:S02]  /*165c0*/  IMAD.MOV.U32 R16, RZ, RZ, R33 ;  /* 0x000000ffff107224 */ /* 0x000fe400078e0021 */
[----:B------:R-:W-:-:S07]  /*165d0*/  IMAD.MOV.U32 R17, RZ, RZ, R2 ;  /* 0x000000ffff117224 */ /* 0x000fce00078e0002 */
.L_x_71224:
[----:B------:R-:W-:Y:S05]  /*165e0*/  BSYNC B1 ;  /* 0x0000000000017941 */ /* 0x000fea0003800000 */
.L_x_71222:
        /* <DEDUP_REMOVED lines=9> */
.L_x_71226:
[----:B------:R-:W-:Y:S02]  /*16680*/  IMAD.MOV.U32 R2, RZ, RZ, R20 ;  /* 0x000000ffff027224 */ /* 0x000fe400078e0014 */
[----:B------:R-:W-:Y:S01]  /*16690*/  IMAD.MOV.U32 R26, RZ, RZ, R23 ;  /* 0x000000ffff1a7224 */ /* 0x000fe200078e0017 */
[----:B------:R-:W-:Y:S01]  /*166a0*/  MOV R23, R4 ;  /* 0x0000000400177202 */ /* 0x000fe20000000f00 */
[----:B------:R-:W-:-:S07]  /*166b0*/  IMAD.MOV.U32 R20, RZ, RZ, R5 ;  /* 0x000000ffff147224 */ /* 0x000fce00078e0005 */
.L_x_71227:
[----:B------:R-:W-:Y:S05]  /*166c0*/  BSYNC B1 ;  /* 0x0000000000017941 */ /* 0x000fea0003800000 */
.L_x_71225:
        /* <DEDUP_REMOVED lines=16> */
.L_x_71229:
[----:B------:R-:W-:Y:S01]  /*167d0*/  MOV R4, R11 ;  /* 0x0000000b00047202 */ /* 0x000fe20000000f00 */
[----:B------:R-:W-:Y:S02]  /*167e0*/  IMAD.MOV.U32 R14, RZ, RZ, R3 ;  /* 0x000000ffff0e7224 */ /* 0x000fe400078e0003 */
[----:B------:R-:W-:Y:S02]  /*167f0*/  IMAD.MOV.U32 R11, RZ, RZ, R10 ;  /* 0x000000ffff0b7224 */ /* 0x000fe400078e000a */
[----:B------:R-:W-:-:S07]  /*16800*/  IMAD.MOV.U32 R3, RZ, RZ, R22 ;  /* 0x000000ffff037224 */ /* 0x000fce00078e0016 */
.L_x_71230:
[----:B------:R-:W-:Y:S05]  /*16810*/  BSYNC B1 ;  /* 0x0000000000017941 */ /* 0x000fea0003800000 */
.L_x_71228:
        /* <DEDUP_REMOVED lines=9> */
.L_x_71232:
[----:B------:R-:W-:Y:S02]  /*168b0*/  IMAD.MOV.U32 R5, RZ, RZ, R4 ;  /* 0x000000ffff057224 */ /* 0x000fe400078e0004 */
[----:B------:R-:W-:Y:S02]  /*168c0*/  IMAD.MOV.U32 R27, RZ, RZ, R14 ;  /* 0x000000ffff1b7224 */ /* 0x000fe400078e000e */
[----:B------:R-:W-:Y:S02]  /*168d0*/  IMAD.MOV.U32 R4, RZ, RZ, R7 ;  /* 0x000000ffff047224 */ /* 0x000fe400078e0007 */
[----:B------:R-:W-:-:S07]  /*168e0*/  IMAD.MOV.U32 R14, RZ, RZ, R13 ;  /* 0x000000ffff0e7224 */ /* 0x000fce00078e000d */
.L_x_71233:
[----:B------:R-:W-:Y:S05]  /*168f0*/  BSYNC B1 ;  /* 0x0000000000017941 */ /* 0x000fea0003800000 */
.L_x_71231:
        /* <DEDUP_REMOVED lines=9> */
.L_x_71235:
[----:B------:R-:W-:Y:S02]  /*16990*/  IMAD.MOV.U32 R7, RZ, RZ, R5 ;  /* 0x000000ffff077224 */ /* 0x000fe400078e0005 */
[----:B------:R-:W-:Y:S01]  /*169a0*/  IMAD.MOV.U32 R10, RZ, RZ, R27 ;  /* 0x000000ffff0a7224 */ /* 0x000fe200078e001b */
[----:B------:R-:W-:Y:S01]  /*169b0*/  MOV R27, R12 ;  /* 0x0000000c001b7202 */ /* 0x000fe20000000f00 */
[----:B------:R-:W-:-:S07]  /*169c0*/  IMAD.MOV.U32 R5, RZ, RZ, R6 ;  /* 0x000000ffff057224 */ /* 0x000fce00078e0006 */
.L_x_71236:
[----:B------:R-:W-:Y:S05]  /*169d0*/  BSYNC B1 ;  /* 0x0000000000017941 */ /* 0x000fea0003800000 */
.L_x_71234:
        /* <DEDUP_REMOVED lines=9> */
.L_x_71238:
[----:B------:R-:W-:Y:S01]  /*16a70*/  IMAD.MOV.U32 R13, RZ, RZ, R7 ;  /* 0x000000ffff0d7224 */ /* 0x000fe200078e0007 */
[----:B------:R-:W-:Y:S01]  /*16a80*/  MOV R7, R8 ;  /* 0x0000000800077202 */ /* 0x000fe20000000f00 */
[----:B------:R-:W-:Y:S02]  /*16a90*/  IMAD.MOV.U32 R6, RZ, RZ, R10 ;  /* 0x000000ffff067224 */ /* 0x000fe400078e000a */
[----:B------:R-:W-:-:S07]  /*16aa0*/  IMAD.MOV.U32 R10, RZ, RZ, R9 ;  /* 0x000000ffff0a7224 */ /* 0x000fce00078e0009 */
.L_x_71239:
[----:B------:R-:W-:Y:S05]  /*16ab0*/  BSYNC B1 ;  /* 0x0000000000017941 */ /* 0x000fea0003800000 */
.L_x_71237:
        /* <DEDUP_REMOVED lines=9> */
.L_x_71241:
[----:B------:R-:W-:Y:S01]  /*16b50*/  IMAD.MOV.U32 R9, RZ, RZ, R13 ;  /* 0x000000ffff097224 */ /* 0x000fe200078e000d */
[----:B------:R-:W-:Y:S01]  /*16b60*/  MOV R8, R6 ;  /* 0x0000000600087202 */ /* 0x000fe20000000f00 */
[----:B------:R-:W-:Y:S02]  /*16b70*/  IMAD.MOV.U32 R13, RZ, RZ, R16 ;  /* 0x000000ffff0d7224 */ /* 0x000fe400078e0010 */
[----:B------:R-:W-:-:S07]  /*16b80*/  IMAD.MOV.U32 R6, RZ, RZ, R17 ;  /* 0x000000ffff067224 */ /* 0x000fce00078e0011 */
.L_x_71242:
[----:B------:R-:W-:Y:S05]  /*16b90*/  BSYNC B1 ;  /* 0x0000000000017941 */ /* 0x000fea0003800000 */
.L_x_71240:
        /* <DEDUP_REMOVED lines=9> */
.L_x_71244:
[----:B------:R-:W-:Y:S01]  /*16c30*/  MOV R17, R9 ;  /* 0x0000000900117202 */ /* 0x000fe20000000f00 */
[----:B------:R-:W-:Y:S02]  /*16c40*/  IMAD.MOV.U32 R29, RZ, RZ, R8 ;  /* 0x000000ffff1d7224 */ /* 0x000fe400078e0008 */
[----:B------:R-:W-:Y:S02]  /*16c50*/  IMAD.MOV.U32 R9, RZ, RZ, R20 ;  /* 0x000000ffff097224 */ /* 0x000fe400078e0014 */
[----:B------:R-:W-:-:S07]  /*16c60*/  IMAD.MOV.U32 R8, RZ, RZ, R23 ;  /* 0x000000ffff087224 */ /* 0x000fce00078e0017 */
.L_x_71245:
[----:B------:R-:W-:Y:S05]  /*16c70*/  BSYNC B1 ;  /* 0x0000000000017941 */ /* 0x000fea0003800000 */
.L_x_71243:
        /* <DEDUP_REMOVED lines=9> */
.L_x_71247:
[----:B------:R-:W-:Y:S02]  /*16d10*/  IMAD.MOV.U32 R12, RZ, RZ, R17 ;  /* 0x000000ffff0c7224 */ /* 0x000fe400078e0011 */
[----:B------:R-:W-:Y:S02]  /*16d20*/  IMAD.MOV.U32 R16, RZ, RZ, R29 ;  /* 0x000000ffff107224 */ /* 0x000fe400078e001d */
[----:B------:R-:W-:Y:S02]  /*16d30*/  IMAD.MOV.U32 R17, RZ, RZ, R2 ;  /* 0x000000ffff117224 */ /* 0x000fe400078e0002 */
[----:B------:R-:W-:-:S07]  /*16d40*/  IMAD.MOV.U32 R29, RZ, RZ, R26 ;  /* 0x000000ffff1d7224 */ /* 0x000fce00078e001a */
.L_x_71248:
[----:B------:R-:W-:Y:S05]  /*16d50*/  BSYNC B1 ;  /* 0x0000000000017941 */ /* 0x000fea0003800000 */
.L_x_71246:
        /* <DEDUP_REMOVED lines=16> */
.L_x_71250:
[----:B------:R-:W-:Y:S01]  /*16e60*/  IMAD.MOV.U32 R2, RZ, RZ, R11 ;  /* 0x000000ffff027224 */ /* 0x000fe200078e000b */
[----:B------:R-:W-:Y:S01]  /*16e70*/  MOV R18, R3 ;  /* 0x0000000300127202 */ /* 0x000fe20000000f00 */
[----:B------:R-:W-:Y:S02]  /*16e80*/  IMAD.MOV.U32 R11, RZ, RZ, R4 ;  /* 0x000000ffff0b7224 */ /* 0x000fe400078e0004 */
[----:B------:R-:W-:-:S07]  /*16e90*/  IMAD.MOV.U32 R3, RZ, RZ, R14 ;  /* 0x000000ffff037224 */ /* 0x000fce00078e000e */
.L_x_71251:
[----:B------:R-:W-:Y:S05]  /*16ea0*/  BSYNC B1 ;  /* 0x0000000000017941 */ /* 0x000fea0003800000 */
.L_x_71249:
        /* <DEDUP_REMOVED lines=9> */
.L_x_71253:
[----:B------:R-:W-:Y:S01]  /*16f40*/  MOV R4, R2 ;  /* 0x0000000200047202 */ /* 0x000fe20000000f00 */
[----:B------:R-:W-:Y:S02]  /*16f50*/  IMAD.MOV.U32 R15, RZ, RZ, R18 ;  /* 0x000000ffff0f7224 */ /* 0x000fe400078e0012 */
[----:B------:R-:W-:Y:S02]  /*16f60*/  IMAD.MOV.U32 R2, RZ, RZ, R5 ;  /* 0x000000ffff027224 */ /* 0x000fe400078e0005 */
[----:B------:R-:W-:-:S07]  /*16f70*/  IMAD.MOV.U32 R18, RZ, RZ, R27 ;  /* 0x000000ffff127224 */ /* 0x000fce00078e001b */
.L_x_71254:
[----:B------:R-:W-:Y:S05]  /*16f80*/  BSYNC B1 ;  /* 0x0000000000017941 */ /* 0x000fea0003800000 */
.L_x_71252:
        /* <DEDUP_REMOVED lines=9> */
.L_x_71256:
[----:B------:R-:W-:Y:S02]  /*17020*/  IMAD.MOV.U32 R14, RZ, RZ, R4 ;  /* 0x000000ffff0e7224 */ /* 0x000fe400078e0004 */
[----:B------:R-:W-:Y:S02]  /*17030*/  IMAD.MOV.U32 R5, RZ, RZ, R15 ;  /* 0x000000ffff057224 */ /* 0x000fe400078e000f */
[----:B------:R-:W-:Y:S02]  /*17040*/  IMAD.MOV.U32 R4, RZ, RZ, R7 ;  /* 0x000000ffff047224 */ /* 0x000fe400078e0007 */
[----:B------:R-:W-:-:S07]  /*17050*/  IMAD.MOV.U32 R15, RZ, RZ, R10 ;  /* 0x000000ffff0f7224 */ /* 0x000fce00078e000a */
.L_x_71257:
[----:B------:R-:W-:Y:S05]  /*17060*/  BSYNC B1 ;  /* 0x0000000000017941 */ /* 0x000fea0003800000 */
.L_x_71255:
        /* <DEDUP_REMOVED lines=9> */
.L_x_71259:
[----:B------:R-:W-:Y:S02]  /*17100*/  IMAD.MOV.U32 R10, RZ, RZ, R14 ;  /* 0x000000ffff0a7224 */ /* 0x000fe400078e000e */
[----:B------:R-:W-:Y:S01]  /*17110*/  IMAD.MOV.U32 R7, RZ, RZ, R5 ;  /* 0x000000ffff077224 */ /* 0x000fe200078e0005 */
[----:B------:R-:W-:Y:S01]  /*17120*/  MOV R5, R6 ;  /* 0x0000000600057202 */ /* 0x000fe20000000f00 */
[----:B------:R-:W-:-:S07]  /*17130*/  IMAD.MOV.U32 R14, RZ, RZ, R13 ;  /* 0x000000ffff0e7224 */ /* 0x000fce00078e000d */
.L_x_71260:
[----:B------:R-:W-:Y:S05]  /*17140*/  BSYNC B1 ;  /* 0x0000000000017941 */ /* 0x000fea0003800000 */
.L_x_71258:
        /* <DEDUP_REMOVED lines=9> */
.L_x_71262:
[----:B------:R-:W-:Y:S01]  /*171e0*/  IMAD.MOV.U32 R6, RZ, RZ, R10 ;  /* 0x000000ffff067224 */ /* 0x000fe200078e000a */
[----:B------:R-:W-:Y:S01]  /*171f0*/  MOV R10, R9 ;  /* 0x00000009000a7202 */ /* 0x000fe20000000f00 */
[----:B------:R-:W-:Y:S02]  /*17200*/  IMAD.MOV.U32 R20, RZ, RZ, R7 ;  /* 0x000000ffff147224 */ /* 0x000fe400078e0007 */
[----:B------:R-:W-:-:S07]  /*17210*/  IMAD.MOV.U32 R7, RZ, RZ, R8 ;  /* 0x000000ffff077224 */ /* 0x000fce00078e0008 */
.L_x_71263:
[----:B------:R-:W-:Y:S05]  /*17220*/  BSYNC B1 ;  /* 0x0000000000017941 */ /* 0x000fea0003800000 */
.L_x_71261:
        /* <DEDUP_REMOVED lines=9> */
.L_x_71265:
[----:B------:R-:W-:Y:S01]  /*172c0*/  IMAD.MOV.U32 R9, RZ, RZ, R6 ;  /* 0x000000ffff097224 */ /* 0x000fe200078e0006 */
[----:B------:R-:W-:Y:S01]  /*172d0*/  MOV R13, R20 ;  /* 0x00000014000d7202 */ /* 0x000fe20000000f00 */
[----:B------:R-:W-:Y:S02]  /*172e0*/  IMAD.MOV.U32 R6, RZ, RZ, R17 ;  /* 0x000000ffff067224 */ /* 0x000fe400078e0011 */
[----:B------:R-:W-:-:S07]  /*172f0*/  IMAD.MOV.U32 R20, RZ, RZ, R29 ;  /* 0x000000ffff147224 */ /* 0x000fce00078e001d */
.L_x_71266:
[----:B------:R-:W-:Y:S05]  /*17300*/  BSYNC B1 ;  /* 0x0000000000017941 */ /* 0x000fea0003800000 */
.L_x_71264:
        /* <DEDUP_REMOVED lines=9> */
.L_x_71268:
[----:B------:R-:W-:Y:S01]  /*173a0*/  MOV R8, R9 ;  /* 0x0000000900087202 */ /* 0x000fe20000000f00 */
[----:B------:R-:W-:Y:S02]  /*173b0*/  IMAD.MOV.U32 R17, RZ, RZ, R13 ;  /* 0x000000ffff117224 */ /* 0x000fe400078e000d */
[----:B------:R-:W-:Y:S02]  /*173c0*/  IMAD.MOV.U32 R9, RZ, RZ, R12 ;  /* 0x000000ffff097224 */ /* 0x000fe400078e000c */
[----:B------:R-:W-:-:S07]  /*173d0*/  IMAD.MOV.U32 R13, RZ, RZ, R16 ;  /* 0x000000ffff0d7224 */ /* 0x000fce00078e0010 */
.L_x_71269:
[----:B------:R-:W-:Y:S05]  /*173e0*/  BSYNC B1 ;  /* 0x0000000000017941 */ /* 0x000fea0003800000 */
.L_x_71267:
        /* <DEDUP_REMOVED lines=16> */
.L_x_71271:
[----:B------:R-:W-:Y:S01]  /*174f0*/  IMAD.MOV.U32 R12, RZ, RZ, R11 ;  /* 0x000000ffff0c7224 */ /* 0x000fe200078e000b */
[----:B------:R-:W-:Y:S01]  /*17500*/  MOV R11, R2 ;  /* 0x00000002000b7202 */ /* 0x000fe20000000f00 */
[----:B------:R-:W-:Y:S02]  /*17510*/  IMAD.MOV.U32 R16, RZ, RZ, R3 ;  /* 0x000000ffff107224 */ /* 0x000fe400078e0003 */
[----:B------:R-:W-:-:S07]  /*17520*/  IMAD.MOV.U32 R3, RZ, RZ, R18 ;  /* 0x000000ffff037224 */ /* 0x000fce00078e0012 */
.L_x_71272:
[----:B------:R-:W-:Y:S05]  /*17530*/  BSYNC B1 ;  /* 0x0000000000017941 */ /* 0x000fea0003800000 */
.L_x_71270:
        /* <DEDUP_REMOVED lines=9> */
.L_x_71274:
[----:B------:R-:W-:Y:S01]  /*175d0*/  IMAD.MOV.U32 R19, RZ, RZ, R12 ;  /* 0x000000ffff137224 */ /* 0x000fe200078e000c */
[----:B------:R-:W-:Y:S01]  /*175e0*/  MOV R18, R16 ;  /* 0x0000001000127202 */ /* 0x000fe20000000f00 */
[----:B------:R-:W-:Y:S02]  /*175f0*/  IMAD.MOV.U32 R12, RZ, RZ, R4 ;  /* 0x000000ffff0c7224 */ /* 0x000fe400078e0004 */
[----:B------:R-:W-:-:S07]  /*17600*/  IMAD.MOV.U32 R16, RZ, RZ, R15 ;  /* 0x000000ffff107224 */ /* 0x000fce00078e000f */
.L_x_71275:
[----:B------:R-:W-:Y:S05]  /*17610*/  BSYNC B1 ;  /* 0x0000000000017941 */ /* 0x000fea0003800000 */
.L_x_71273:
        /* <DEDUP_REMOVED lines=9> */
.L_x_71277:
[----:B------:R-:W-:Y:S01]  /*176b0*/  MOV R15, R19 ;  /* 0x00000013000f7202 */ /* 0x000fe20000000f00 */
[----:B------:R-:W-:Y:S02]  /*176c0*/  IMAD.MOV.U32 R22, RZ, RZ, R18 ;  /* 0x000000ffff167224 */ /* 0x000fe400078e0012 */
[----:B------:R-:W-:Y:S02]  /*176d0*/  IMAD.MOV.U32 R19, RZ, RZ, R14 ;  /* 0x000000ffff137224 */ /* 0x000fe400078e000e */
[----:B------:R-:W-:-:S07]  /*176e0*/  IMAD.MOV.U32 R18, RZ, RZ, R5 ;  /* 0x000000ffff127224 */ /* 0x000fce00078e0005 */
.L_x_71278:
[----:B------:R-:W-:Y:S05]  /*176f0*/  BSYNC B1 ;  /* 0x0000000000017941 */ /* 0x000fea0003800000 */
.L_x_71276:
        /* <DEDUP_REMOVED lines=9> */
.L_x_71280:
[----:B------:R-:W-:Y:S02]  /*17790*/  IMAD.MOV.U32 R23, RZ, RZ, R15 ;  /* 0x000000ffff177224 */ /* 0x000fe400078e000f */
[----:B------:R-:W-:Y:S02]  /*177a0*/  IMAD.MOV.U32 R27, RZ, RZ, R22 ;  /* 0x000000ffff1b7224 */ /* 0x000fe400078e0016 */
[----:B------:R-:W-:Y:S02]  /*177b0*/  IMAD.MOV.U32 R15, RZ, RZ, R10 ;  /* 0x000000ffff0f7224 */ /* 0x000fe400078e000a */
[----:B------:R-:W-:-:S07]  /*177c0*/  IMAD.MOV.U32 R22, RZ, RZ, R7 ;  /* 0x000000ffff167224 */ /* 0x000fce00078e0007 */
.L_x_71281:
[----:B------:R-:W-:Y:S05]  /*177d0*/  BSYNC B1 ;  /* 0x0000000000017941 */ /* 0x000fea0003800000 */
.L_x_71279:
        /* <DEDUP_REMOVED lines=9> */
.L_x_71283:
[----:B------:R-:W-:Y:S02]  /*17870*/  IMAD.MOV.U32 R14, RZ, RZ, R23 ;  /* 0x000000ffff0e7224 */ /* 0x000fe400078e0017 */
[----:B------:R-:W-:Y:S01]  /*17880*/  IMAD.MOV.U32 R24, RZ, RZ, R27 ;  /* 0x000000ffff187224 */ /* 0x000fe200078e001b */
[----:B------:R-:W-:Y:S01]  /*17890*/  MOV R27, R20 ;  /* 0x00000014001b7202 */ /* 0x000fe20000000f00 */
[----:B------:R-:W-:-:S07]  /*178a0*/  IMAD.MOV.U32 R23, RZ, RZ, R6 ;  /* 0x000000ffff177224 */ /* 0x000fce00078e0006 */
.L_x_71284:
[----:B------:R-:W-:Y:S05]  /*178b0*/  BSYNC B1 ;  /* 0x0000000000017941 */ /* 0x000fea0003800000 */
.L_x_71282:
        /* <DEDUP_REMOVED lines=9> */
.L_x_71286:
[----:B------:R-:W-:Y:S01]  /*17950*/  IMAD.MOV.U32 R35, RZ, RZ, R14 ;  /* 0x000000ffff237224 */ /* 0x000fe200078e000e */
[----:B------:R-:W-:Y:S01]  /*17960*/  MOV R14, R9 ;  /* 0x00000009000e7202 */ /* 0x000fe20000000f00 */
[----:B------:R-:W-:Y:S02]  /*17970*/  IMAD.MOV.U32 R20, RZ, RZ, R24 ;  /* 0x000000ffff147224 */ /* 0x000fe400078e0018 */
[----:B------:R-:W-:-:S07]  /*17980*/  IMAD.MOV.U32 R24, RZ, RZ, R13 ;  /* 0x000000ffff187224 */ /* 0x000fce00078e000d */
.L_x_71287:
[----:B------:R-:W-:Y:S05]  /*17990*/  BSYNC B1 ;  /* 0x0000000000017941 */ /* 0x000fea0003800000 */
.L_x_71285:
        /* <DEDUP_REMOVED lines=9> */
.L_x_71289:
[----:B------:R-:W-:Y:S01]  /*17a30*/  IMAD.MOV.U32 R26, RZ, RZ, R35 ;  /* 0x000000ffff1a7224 */ /* 0x000fe200078e0023 */
[----:B------:R-:W-:Y:S01]  /*17a40*/  MOV R36, R20 ;  /* 0x0000001400247202 */ /* 0x000fe20000000f00 */
[----:B------:R-:W-:Y:S02]  /*17a50*/  IMAD.MOV.U32 R35, RZ, RZ, R8 ;  /* 0x000000ffff237224 */ /* 0x000fe400078e0008 */
[----:B------:R-:W-:-:S07]  /*17a60*/  IMAD.MOV.U32 R20, RZ, RZ, R17 ;  /* 0x000000ffff147224 */ /* 0x000fce00078e0011 */
.L_x_71290:
[----:B------:R-:W-:Y:S05]  /*17a70*/  BSYNC B1 ;  /* 0x0000000000017941 */ /* 0x000fea0003800000 */
.L_x_71288:
        /* <DEDUP_REMOVED lines=16> */
.L_x_71292:
[----:B------:R-:W-:Y:S02]  /*17b80*/  IMAD.MOV.U32 R10, RZ, RZ, R11 ;  /* 0x000000ffff0a7224 */ /* 0x000fe400078e000b */
[----:B------:R-:W-:Y:S01]  /*17b90*/  IMAD.MOV.U32 R2, RZ, RZ, R3 ;  /* 0x000000ffff027224 */ /* 0x000fe200078e0003 */
[----:B------:R-:W-:Y:S01]  /*17ba0*/  MOV R3, R16 ;  /* 0x0000001000037202 */ /* 0x000fe20000000f00 */
[----:B------:R-:W-:-:S07]  /*17bb0*/  IMAD.MOV.U32 R11, RZ, RZ, R12 ;  /* 0x000000ffff0b7224 */ /* 0x000fce00078e000c */
.L_x_71293:
[----:B------:R-:W-:Y:S05]  /*17bc0*/  BSYNC B1 ;  /* 0x0000000000017941 */ /* 0x000fea0003800000 */
.L_x_71291:
        /* <DEDUP_REMOVED lines=9> */
.L_x_71295:
[----:B------:R-:W-:Y:S01]  /*17c60*/  IMAD.MOV.U32 R29, RZ, RZ, R10 ;  /* 0x000000ffff1d7224 */ /* 0x000fe200078e000a */
[----:B------:R-:W-:Y:S01]  /*17c70*/  MOV R10, R19 ;  /* 0x00000013000a7202 */ /* 0x000fe20000000f00 */
[----:B------:R-:W-:Y:S02]  /*17c80*/  IMAD.MOV.U32 R5, RZ, RZ, R2 ;  /* 0x000000ffff057224 */ /* 0x000fe400078e0002 */
[----:B------:R-:W-:-:S07]  /*17c90*/  IMAD.MOV.U32 R2, RZ, RZ, R18 ;  /* 0x000000ffff027224 */ /* 0x000fce00078e0012 */
.L_x_71296:
[----:B------:R-:W-:Y:S05]  /*17ca0*/  BSYNC B1 ;  /* 0x0000000000017941 */ /* 0x000fea0003800000 */
.L_x_71294:
        /* <DEDUP_REMOVED lines=9> */
.L_x_71298:
[----:B------:R-:W-:Y:S01]  /*17d40*/  IMAD.MOV.U32 R28, RZ, RZ, R29 ;  /* 0x000000ffff1c7224 */ /* 0x000fe200078e001d */
[----:B------:R-:W-:Y:S01]  /*17d50*/  MOV R4, R5 ;  /* 0x0000000500047202 */ /* 0x000fe20000000f00 */
[----:B------:R-:W-:Y:S02]  /*17d60*/  IMAD.MOV.U32 R29, RZ, RZ, R15 ;  /* 0x000000ffff1d7224 */ /* 0x000fe400078e000f */
[----:B------:R-:W-:-:S07]  /*17d70*/  IMAD.MOV.U32 R5, RZ, RZ, R22 ;  /* 0x000000ffff057224 */ /* 0x000fce00078e0016 */
.L_x_71299:
[----:B------:R-:W-:Y:S05]  /*17d80*/  BSYNC B1 ;  /* 0x0000000000017941 */ /* 0x000fea0003800000 */
.L_x_71297:
        /* <DEDUP_REMOVED lines=9> */
.L_x_71301:
[----:B------:R-:W-:Y:S01]  /*17e20*/  MOV R31, R28 ;  /* 0x0000001c001f7202 */ /* 0x000fe20000000f00 */
[----:B------:R-:W-:Y:S02]  /*17e30*/  IMAD.MOV.U32 R7, RZ, RZ, R4 ;  /* 0x000000ffff077224 */ /* 0x000fe400078e0004 */
[----:B------:R-:W-:Y:S02]  /*17e40*/  IMAD.MOV.U32 R28, RZ, RZ, R23 ;  /* 0x000000ffff1c7224 */ /* 0x000fe400078e0017 */
[----:B------:R-:W-:-:S07]  /*17e50*/  IMAD.MOV.U32 R4, RZ, RZ, R27 ;  /* 0x000000ffff047224 */ /* 0x000fce00078e001b */
.L_x_71302:
[----:B------:R-:W-:Y:S05]  /*17e60*/  BSYNC B1 ;  /* 0x0000000000017941 */ /* 0x000fea0003800000 */
.L_x_71300:
        /* <DEDUP_REMOVED lines=9> */
.L_x_71304:
[----:B------:R-:W-:Y:S02]  /*17f00*/  IMAD.MOV.U32 R30, RZ, RZ, R31 ;  /* 0x000000ffff1e7224 */ /* 0x000fe400078e001f */
[----:B------:R-:W-:Y:S02]  /*17f10*/  IMAD.MOV.U32 R6, RZ, RZ, R7 ;  /* 0x000000ffff067224 */ /* 0x000fe400078e0007 */
[----:B------:R-:W-:Y:S02]  /*17f20*/  IMAD.MOV.U32 R31, RZ, RZ, R14 ;  /* 0x000000ffff1f7224 */ /* 0x000fe400078e000e */
[----:B------:R-:W-:-:S07]  /*17f30*/  IMAD.MOV.U32 R7, RZ, RZ, R24 ;  /* 0x000000ffff077224 */ /* 0x000fce00078e0018 */
.L_x_71305:
[----:B------:R-:W-:Y:S05]  /*17f40*/  BSYNC B1 ;  /* 0x0000000000017941 */ /* 0x000fea0003800000 */
.L_x_71303:
        /* <DEDUP_REMOVED lines=9> */
.L_x_71307:
[----:B------:R-:W-:Y:S02]  /*17fe0*/  IMAD.MOV.U32 R33, RZ, RZ, R30 ;  /* 0x000000ffff217224 */ /* 0x000fe400078e001e */
[----:B------:R-:W-:Y:S01]  /*17ff0*/  IMAD.MOV.U32 R9, RZ, RZ, R6 ;  /* 0x000000ffff097224 */ /* 0x000fe200078e0006 */
[----:B------:R-:W-:Y:S01]  /*18000*/  MOV R6, R20 ;  /* 0x0000001400067202 */ /* 0x000fe20000000f00 */
[----:B------:R-:W-:-:S07]  /*18010*/  IMAD.MOV.U32 R30, RZ, RZ, R35 ;  /* 0x000000ffff1e7224 */ /* 0x000fce00078e0023 */
.L_x_71308:
[----:B------:R-:W-:Y:S05]  /*18020*/  BSYNC B1 ;  /* 0x0000000000017941 */ /* 0x000fea0003800000 */
.L_x_71306:
        /* <DEDUP_REMOVED lines=9> */
.L_x_71310:
[----:B------:R-:W-:Y:S01]  /*180c0*/  IMAD.MOV.U32 R32, RZ, RZ, R33 ;  /* 0x000000ffff207224 */ /* 0x000fe200078e0021 */
[----:B------:R-:W-:Y:S01]  /*180d0*/  MOV R33, R26 ;  /* 0x0000001a00217202 */ /* 0x000fe20000000f00 */
[----:B------:R-:W-:Y:S02]  /*180e0*/  IMAD.MOV.U32 R8, RZ, RZ, R9 ;  /* 0x000000ffff087224 */ /* 0x000fe400078e0009 */
[----:B------:R-:W-:-:S07]  /*180f0*/  IMAD.MOV.U32 R9, RZ, RZ, R36 ;  /* 0x000000ffff097224 */ /* 0x000fce00078e0024 */
.L_x_71311:
[----:B------:R-:W-:Y:S05]  /*18100*/  BSYNC B1 ;  /* 0x0000000000017941 */ /* 0x000fea0003800000 */
.L_x_71309:
[----:B------:R-:W-:Y:S01]  /*18110*/  FADD.FTZ R34, R21, R34 ;  /* 0x0000002215227221 */ /* 0x000fe20000010000 */
[----:B------:R-:W-:-:S07]  /*18120*/  IMAD.MOV.U32 R35, RZ, RZ, R38 ;  /* 0x000000ffff237224 */ /* 0x000fce00078e0026 */
.L_x_71143:
[----:B------:R-:W-:Y:S05]  /*18130*/  BSYNC B0 ;  /* 0x0000000000007941 */ /* 0x000fea0003800000 */
.L_x_71142:
        /* <DEDUP_REMOVED lines=28> */
.L_x_71312:
        /* <DEDUP_REMOVED lines=13> */
.L_x_71313:
        /* <DEDUP_REMOVED lines=13> */
.L_x_71314:
[----:B------:R-:W-:Y:S05]  /*184a0*/  @!P2 BRA `(.L_x_71315) ;  /* 0x000000000018a947 */ /* 0x000fea0003800000 */
[----:B------:R-:W2:Y:S01]  /*184b0*/  LDG.E.CONSTANT R0, desc[UR8][R12.64] ;  /* 0x000000080c007981 */ /* 0x000ea2000c1e9900 */
[----:B----4-:R-:W-:-:S03]  /*184c0*/  FADD.FTZ R5, -R35, R2 ;  /* 0x0000000223057221 */ /* 0x010fc60000010100 */
[----:B------:R3:W-:Y:S01]  /*184d0*/  STG.E desc[UR8][R14.64+0x18], R10 ;  /* 0x0000180a0e007986 */ /* 0x0007e2000c101908 */
[----:B------:R-:W-:-:S04]  /*184e0*/  FFMA.FTZ R5, R34, -0.69314718246459960938, R5 ;  /* 0xbf31721822057823 */ /* 0x000fc80000010005 */
[----:B--2---:R-:W-:-:S05]  /*184f0*/  FADD.FTZ R5, R0, R5 ;  /* 0x0000000500057221 */ /* 0x004fca0000010000 */
[----:B------:R3:W-:Y:S02]  /*18500*/  STG.E desc[UR8][R16.64+0x18], R5 ;  /* 0x0000180510007986 */ /* 0x0007e4000c101908 */
.L_x_71315:
        /* <DEDUP_REMOVED lines=8> */
.L_x_71316:
        /* <DEDUP_REMOVED lines=15> */
.L_x_74374:


//--------------------- .text._ZN17fastertransformer38beam_online_softmax_topk_stage2_kernelIfLi8ELi32EEEvPKfS2_PiPT_ii --------------------------
	.section	.text._ZN17fastertransformer38beam_online_softmax_topk_stage2_kernelIfLi8ELi32EEEvPKfS2_PiPT_ii,"ax",@progbits
	.align	128
        .global         _ZN17fastertransformer38beam_online_softmax_topk_stage2_kernelIfLi8ELi32EEEvPKfS2_PiPT_ii
        .type           _ZN17fastertransformer38beam_online_softmax_topk_stage2_kernelIfLi8ELi32EEEvPKfS2_PiPT_ii,@function
        .size           _ZN17fastertransformer38beam_online_softmax_topk_stage2_kernelIfLi8ELi32EEEvPKfS2_PiPT_ii,(.L_x_74375 - _ZN17fastertransformer38beam_online_softmax_topk_stage2_kernelIfLi8ELi32EEEvPKfS2_PiPT_ii)
        .other          _ZN17fastertransformer38beam_online_softmax_topk_stage2_kernelIfLi8ELi32EEEvPKfS2_PiPT_ii,@"STO_CUDA_ENTRY STV_DEFAULT"
_ZN17fastertransformer38beam_online_softmax_topk_stage2_kernelIfLi8ELi32EEEvPKfS2_PiPT_ii:
.text._ZN17fastertransformer38beam_online_softmax_topk_stage2_kernelIfLi8ELi32EEEvPKfS2_PiPT_ii:
        /* <DEDUP_REMOVED lines=49> */
.L_x_71321:
        /* <DEDUP_REMOVED lines=11> */
.L_x_71320:
[----:B------:R-:W-:Y:S05]  /*03c0*/  BSYNC B1 ;  /* 0x0000000000017941 */ /* 0x000fea0003800000 */
.L_x_71319:
        /* <DEDUP_REMOVED lines=19> */
.L_x_71324:
        /* <DEDUP_REMOVED lines=38> */
.L_x_71323:
[----:B------:R-:W-:Y:S05]  /*0760*/  BSYNC B1 ;  /* 0x0000000000017941 */ /* 0x000fea0003800000 */
.L_x_71322:
        /* <DEDUP_REMOVED lines=25> */
.L_x_71326:
[----:B------:R-:W-:Y:S05]  /*0900*/  BSYNC B1 ;  /* 0x0000000000017941 */ /* 0x000fea0003800000 */
.L_x_71325:
        /* <DEDUP_REMOVED lines=10> */
.L_x_71318:
[----:B------:R-:W-:Y:S05]  /*09b0*/  BSYNC B0 ;  /* 0x0000000000007941 */ /* 0x000fea0003800000 */
.L_x_71317:
[----:B------:R-:W-:Y:S01]  /*09c0*/  ISETP.GE.U32.AND P0, PT, R20, R5, PT ;  /* 0x000000051400720c */ /* 0x000fe20003f06070 */
[----:B------:R-:W-:Y:S01]  /*09d0*/  BAR.SYNC.DEFER_BLOCKING 0x0 ;  /* 0x0000000000007b1d */ /* 0x000fe20000010000 */
[----:B------:R-:W-:Y:S01]  /*09e0*/  IMAD.MOV.U32 R2, RZ, RZ, RZ ;  /* 0x000000ffff027224 */ /* 0x000fe200078e00ff */
[----:B0-----:R-:W-:Y:S01]  /*09f0*/  MOV R7, 0xff7fffff ;  /* 0xff7fffff00077802 */ /* 0x001fe20000000f00 */
[----:B------:R-:W-:Y:S01]  /*0a00*/  IMAD.MOV.U32 R3, RZ, RZ, -0x800001 ;  /* 0xff7fffffff037424 */ /* 0x000fe200078e00ff */
[----:B------:R-:W-:Y:S01]  /*0a10*/  MOV R9, 0xff7fffff ;  /* 0xff7fffff00097802 */ /* 0x000fe20000000f00 */
        /* <DEDUP_REMOVED lines=38> */
.L_x_71333:
[----:B------:R-:W-:Y:S01]  /*0c80*/  IMAD R2, R20, 0x12, R13 ;  /* 0x0000001214027824 */ /* 0x000fe200078e020d */
[----:B------:R-:W-:Y:S01]  /*0c90*/  IADD3 R37, R37, -0x10, RZ ;  /* 0xfffffff025257810 */ /* 0x000fe20007ffe0ff */
[C---:B------:R-:W-:Y:S02]  /*0ca0*/  IMAD.SHL.U32 R6, R13.reuse, 0x4, RZ ;  /* 0x000000040d067824 */ /* 0x040fe400078e00ff */
[----:B------:R-:W-:Y:S01]  /*0cb0*/  VIADD R14, R13, 0x4 ;  /* 0x000000040d0e7836 */ /* 0x000fe20000000000 */
[----:B------:R-:W-:Y:S02]  /*0cc0*/  LEA R12, R2, UR4, 0x2 ;  /* 0x00000004020c7c11 */ /* 0x000fe4000f8e10ff */
[C---:B------:R-:W-:Y:S02]  /*0cd0*/  ISETP.EQ.AND P3, PT, R6.reuse, 0x20, PT ;  /* 0x000000200600780c */ /* 0x040fe40003f62270 */
[C---:B------:R-:W-:Y:S01]  /*0ce0*/  ISETP.EQ.AND P6, PT, R6.reuse, 0x38, PT ;  /* 0x000000380600780c */ /* 0x040fe20003fc2270 */
[----:B------:R-:W0:Y:S01]  /*0cf0*/  LDS.64 R8, [R12] ;  /* 0x000000000c087984 */ /* 0x000e220000000a00 */
[----:B------:R-:W-:-:S02]  /*0d00*/  ISETP.EQ.AND P2, PT, R6, RZ, PT ;  /* 0x000000ff0600720c */ /* 0x000fc40003f42270 */
[C---:B------:R-:W-:Y:S01]  /*0d10*/  ISETP.EQ.AND P5, PT, R6.reuse, 0x18, PT ;  /* 0x000000180600780c */ /* 0x040fe20003fa2270 */
[----:B------:R-:W1:Y:S01]  /*0d20*/  LDS.64 R2, [R12+0x20] ;  /* 0x000020000c027984 */ /* 0x000e620000000a00 */
[C---:B------:R-:W-:Y:S02]  /*0d30*/  ISETP.EQ.AND P4, PT, R6.reuse, 0x28, PT ;  /* 0x000000280600780c */ /* 0x040fe40003f82270 */
[----:B------:R-:W-:Y:S01]  /*0d40*/  ISETP.EQ.AND P1, PT, R6, 0x8, PT ;  /* 0x000000080600780c */ /* 0x000fe20003f22270 */
[----:B------:R-:W2:Y:S01]  /*0d50*/  LDS.64 R4, [R12+0x8] ;  /* 0x000008000c047984 */ /* 0x000ea20000000a00 */
[----:B------:R-:W-:-:S03]  /*0d60*/  SHF.L.U32 R14, R14, 0x2, RZ ;  /* 0x000000020e0e7819 */ /* 0x000fc600000006ff */
[----:B------:R-:W3:Y:S04]  /*0d70*/  LDS.64 R16, [R12+0x28] ;  /* 0x000028000c107984 */ /* 0x000ee80000000a00 */
[----:B------:R-:W4:Y:S04]  /*0d80*/  LDS.64 R18, [R12+0x10] ;  /* 0x000010000c127984 */ /* 0x000f280000000a00 */
[----:B------:R-:W-:Y:S01]  /*0d90*/  LDS.64 R38, [R12+0x38] ;  /* 0x000038000c267984 */ /* 0x000fe20000000a00 */
[--C-:B0-----:R-:W-:Y:S01]  /*0da0*/  @P3 IMAD.MOV.U32 R34, RZ, RZ, R8.reuse ;  /* 0x000000ffff223224 */ /* 0x101fe200078e0008 */
[-C--:B------:R-:W-:Y:S01]  /*0db0*/  @P5 MOV R24, R8.reuse ;  /* 0x0000000800185202 */ /* 0x080fe20000000f00 */
[----:B------:R-:W-:Y:S01]  /*0dc0*/  @P3 IMAD.MOV.U32 R33, RZ, RZ, R9 ;  /* 0x000000ffff213224 */ /* 0x000fe200078e0009 */
[----:B------:R-:W-:Y:S01]  /*0dd0*/  @P1 MOV R32, R8 ;  /* 0x0000000800201202 */ /* 0x000fe20000000f00 */
[----:B------:R-:W-:-:S02]  /*0de0*/  @P6 IMAD.MOV.U32 R22, RZ, RZ, R8 ;  /* 0x000000ffff166224 */ /* 0x000fc400078e0008 */
[----:B------:R-:W-:Y:S01]  /*0df0*/  @P6 IMAD.MOV.U32 R21, RZ, RZ, R9 ;  /* 0x000000ffff156224 */ /* 0x000fe200078e0009 */
[----:B------:R-:W-:Y:S01]  /*0e00*/  ISETP.EQ.AND P6, PT, R6, 0x30, PT ;  /* 0x000000300600780c */ /* 0x000fe20003fc2270 */
[--C-:B-1----:R-:W-:Y:S01]  /*0e10*/  @P2 IMAD.MOV.U32 R34, RZ, RZ, R2.reuse ;  /* 0x000000ffff222224 */ /* 0x102fe200078e0002 */
[----:B--2---:R-:W-:Y:S01]  /*0e20*/  @P5 MOV R34, R4 ;  /* 0x0000000400225202 */ /* 0x004fe20000000f00 */
[----:B------:R-:W-:Y:S02]  /*0e30*/  @P2 IMAD.MOV.U32 R33, RZ, RZ, R3 ;  /* 0x000000ffff212224 */ /* 0x000fe400078e0003 */
[----:B------:R-:W-:Y:S02]  /*0e40*/  @P5 IMAD.MOV.U32 R23, RZ, RZ, R9 ;  /* 0x000000ffff175224 */ /* 0x000fe400078e0009 */
[----:B------:R-:W-:Y:S02]  /*0e50*/  @P5 IMAD.MOV.U32 R22, RZ, RZ, R2 ;  /* 0x000000ffff165224 */ /* 0x000fe400078e0002 */
[----:B------:R-:W-:-:S02]  /*0e60*/  @P5 IMAD.MOV.U32 R21, RZ, RZ, R3 ;  /* 0x000000ffff155224 */ /* 0x000fc400078e0003 */
[----:B------:R-:W-:Y:S01]  /*0e70*/  @P5 IMAD.MOV.U32 R33, RZ, RZ, R5 ;  /* 0x000000ffff215224 */ /* 0x000fe200078e0005 */
[----:B------:R-:W-:Y:S01]  /*0e80*/  ISETP.EQ.AND P5, PT, R6, 0x10, PT ;  /* 0x000000100600780c */ /* 0x000fe20003fa2270 */
[--C-:B------:R-:W-:Y:S01]  /*0e90*/  @P4 IMAD.MOV.U32 R30, RZ, RZ, R8.reuse ;  /* 0x000000ffff1e4224 */ /* 0x100fe200078e0008 */
[----:B------:R-:W-:Y:S01]  /*0ea0*/  @P1 MOV R30, R2 ;  /* 0x00000002001e1202 */ /* 0x000fe20000000f00 */
        /* <DEDUP_REMOVED lines=8> */
[--C-:B------:R-:W-:Y:S01]  /*0f30*/  @P3 IMAD.MOV.U32 R29, RZ, RZ, R5.reuse ;  /* 0x000000ffff1d3224 */ /* 0x100fe200078e0005 */
[C---:B------:R-:W-:Y:S01]  /*0f40*/  ISETP.EQ.AND P3, PT, R6.reuse, -0x20, PT ;  /* 0xffffffe00600780c */ /* 0x040fe20003f62270 */
[--C-:B------:R-:W-:Y:S01]  /*0f50*/  @P4 IMAD.MOV.U32 R25, RZ, RZ, R5.reuse ;  /* 0x000000ffff194224 */ /* 0x100fe200078e0005 */
[C---:B------:R-:W-:Y:S01]  /*0f60*/  ISETP.EQ.AND P4, PT, R6.reuse, -0x8, PT ;  /* 0xfffffff80600780c */ /* 0x040fe20003f82270 */
[----:B------:R-:W-:Y:S01]  /*0f70*/  @P6 IMAD.MOV.U32 R22, RZ, RZ, R4 ;  /* 0x000000ffff166224 */ /* 0x000fe200078e0004 */
[----:B---3--:R-:W-:Y:S01]  /*0f80*/  @P5 MOV R22, R16 ;  /* 0x0000001000165202 */ /* 0x008fe20000000f00 */
[----:B------:R-:W-:Y:S01]  /*0f90*/  @P6 IMAD.MOV.U32 R21, RZ, RZ, R5 ;  /* 0x000000ffff156224 */ /* 0x000fe200078e0005 */
[----:B------:R-:W-:Y:S01]  /*0fa0*/  ISETP.EQ.AND P6, PT, R6, -0x28, PT ;  /* 0xffffffd80600780c */ /* 0x000fe20003fc2270 */
[----:B------:R-:W-:-:S02]  /*0fb0*/  @P2 IMAD.MOV.U32 R36, RZ, RZ, R8 ;  /* 0x000000ffff242224 */ /* 0x000fc400078e0008 */
[--C-:B------:R-:W-:Y:S02]  /*0fc0*/  @P2 IMAD.MOV.U32 R35, RZ, RZ, R9.reuse ;  /* 0x000000ffff232224 */ /* 0x100fe400078e0009 */
[----:B------:R-:W-:Y:S02]  /*0fd0*/  @P1 IMAD.MOV.U32 R31, RZ, RZ, R9 ;  /* 0x000000ffff1f1224 */ /* 0x000fe400078e0009 */
[-C--:B------:R-:W-:Y:S01]  /*0fe0*/  @P3 MOV R36, R2.reuse ;  /* 0x0000000200243202 */ /* 0x080fe20000000f00 */
[----:B------:R-:W-:Y:S01]  /*0ff0*/  @P3 IMAD.MOV.U32 R35, RZ, RZ, R3 ;  /* 0x000000ffff233224 */ /* 0x000fe200078e0003 */
[----:B------:R-:W-:Y:S01]  /*1000*/  @P4 MOV R24, R2 ;  /* 0x0000000200184202 */ /* 0x000fe20000000f00 */
[----:B------:R-:W-:Y:S01]  /*1010*/  @P4 IMAD.MOV.U32 R36, RZ, RZ, R4 ;  /* 0x000000ffff244224 */ /* 0x000fe200078e0004 */
[----:B------:R-:W-:Y:S01]  /*1020*/  @P4 MOV R34, R16 ;  /* 0x0000001000224202 */ /* 0x000fe20000000f00 */
[----:B------:R-:W-:Y:S02]  /*1030*/  @P4 IMAD.MOV.U32 R35, RZ, RZ, R5 ;  /* 0x000000ffff234224 */ /* 0x000fe400078e0005 */
[----:B------:R-:W-:-:S02]  /*1040*/  @P6 IMAD.MOV.U32 R36, RZ, RZ, R16 ;  /* 0x000000ffff246224 */ /* 0x000fc400078e0010 */
[----:B------:R-:W-:Y:S01]  /*1050*/  @P6 IMAD.MOV.U32 R35, RZ, RZ, R17 ;  /* 0x000000ffff236224 */ /* 0x000fe200078e0011 */
[----:B------:R-:W-:Y:S01]  /*1060*/  ISETP.EQ.AND P6, PT, R6, -0x18, PT ;  /* 0xffffffe80600780c */ /* 0x000fe20003fc2270 */
[----:B------:R-:W-:Y:S02]  /*1070*/  @P5 IMAD.MOV.U32 R28, RZ, RZ, R8 ;  /* 0x000000ffff1c5224 */ /* 0x000fe400078e0008 */
[----:B------:R-:W-:Y:S02]  /*1080*/  @P5 IMAD.MOV.U32 R27, RZ, RZ, R9 ;  /* 0x000000ffff1b5224 */ /* 0x000fe400078e0009 */
[----:B------:R-:W-:Y:S01]  /*1090*/  LDS.64 R8, [R12+0x18] ;  /* 0x000018000c087984 */ /* 0x000fe20000000a00 */
[----:B------:R-:W-:Y:S02]  /*10a0*/  @P4 IMAD.MOV.U32 R23, RZ, RZ, R3 ;  /* 0x000000ffff174224 */ /* 0x000fe400078e0003 */
[----:B------:R-:W-:Y:S02]  /*10b0*/  @P5 IMAD.MOV.U32 R24, RZ, RZ, R4 ;  /* 0x000000ffff185224 */ /* 0x000fe400078e0004 */
[----:B------:R-:W-:-:S02]  /*10c0*/  @P5 IMAD.MOV.U32 R23, RZ, RZ, R5 ;  /* 0x000000ffff175224 */ /* 0x000fc400078e0005 */
[----:B------:R-:W-:Y:S01]  /*10d0*/  @P4 IMAD.MOV.U32 R33, RZ, RZ, R17 ;  /* 0x000000ffff214224 */ /* 0x000fe200078e0011 */
[----:B------:R-:W-:Y:S01]  /*10e0*/  ISETP.EQ.AND P4, PT, R14, 0x20, PT ;  /* 0x000000200e00780c */ /* 0x000fe20003f82270 */
[----:B------:R-:W-:Y:S02]  /*10f0*/  @P6 IMAD.MOV.U32 R32, RZ, RZ, R2 ;  /* 0x000000ffff206224 */ /* 0x000fe400078e0002 */
[----:B------:R-:W-:Y:S02]  /*1100*/  @P6 IMAD.MOV.U32 R31, RZ, RZ, R3 ;  /* 0x000000ffff1f6224 */ /* 0x000fe400078e0003 */
[----:B------:R-:W-:Y:S01]  /*1110*/  @P2 IMAD.MOV.U32 R32, RZ, RZ, R4 ;  /* 0x000000ffff202224 */ /* 0x000fe200078e0004 */
[----:B------:R-:W-:Y:S01]  /*1120*/  @P3 MOV R32, R16 ;  /* 0x0000001000203202 */ /* 0x000fe20000000f00 */
[----:B------:R-:W-:Y:S02]  /*1130*/  @P2 IMAD.MOV.U32 R31, RZ, RZ, R5 ;  /* 0x000000ffff1f2224 */ /* 0x000fe400078e0005 */
[--C-:B------:R-:W-:Y:S01]  /*1140*/  @P3 IMAD.MOV.U32 R31, RZ, RZ, R17.reuse ;  /* 0x000000ffff1f3224 */ /* 0x100fe200078e0011 */
[----:B------:R-:W-:Y:S01]  /*1150*/  ISETP.EQ.AND P3, PT, R6, -0x10, PT ;  /* 0xfffffff00600780c */ /* 0x000fe20003f62270 */
[----:B------:R-:W-:Y:S01]  /*1160*/  @P2 IMAD.MOV.U32 R30, RZ, RZ, R16 ;  /* 0x000000ffff1e2224 */ /* 0x000fe200078e0010 */
[----:B------:R-:W0:Y:S01]  /*1170*/  LDS.64 R6, [R12+0x30] ;  /* 0x000030000c067984 */ /* 0x000e220000000a00 */
[--C-:B------:R-:W-:Y:S01]  /*1180*/  @P2 IMAD.MOV.U32 R29, RZ, RZ, R17.reuse ;  /* 0x000000ffff1d2224 */ /* 0x100fe200078e0011 */
[C---:B------:R-:W-:Y:S01]  /*1190*/  ISETP.EQ.AND P2, PT, R14.reuse, 0x18, PT ;  /* 0x000000180e00780c */ /* 0x040fe20003f42270 */
[----:B------:R-:W-:Y:S01]  /*11a0*/  @P5 IMAD.MOV.U32 R21, RZ, RZ, R17 ;  /* 0x000000ffff155224 */ /* 0x000fe200078e0011 */
[----:B------:R-:W-:Y:S01]  /*11b0*/  ISETP.EQ.AND P5, PT, R14, 0x28, PT ;  /* 0x000000280e00780c */ /* 0x000fe20003fa2270 */
[----:B----4-:R-:W-:-:S02]  /*11c0*/  @P4 IMAD.MOV.U32 R34, RZ, RZ, R18 ;  /* 0x000000ffff224224 */ /* 0x010fc400078e0012 */
[----:B------:R-:W-:Y:S02]  /*11d0*/  @P4 IMAD.MOV.U32 R33, RZ, RZ, R19 ;  /* 0x000000ffff214224 */ /* 0x000fe400078e0013 */
[----:B------:R-:W-:Y:S02]  /*11e0*/  @P1 IMAD.MOV.U32 R26, RZ, RZ, R16 ;  /* 0x000000ffff1a1224 */ /* 0x000fe400078e0010 */
[----:B------:R-:W-:Y:S02]  /*11f0*/  @P3 IMAD.MOV.U32 R28, RZ, RZ, R2 ;  /* 0x000000ffff1c3224 */ /* 0x000fe400078e0002 */
[----:B------:R-:W-:Y:S02]  /*1200*/  @P3 IMAD.MOV.U32 R27, RZ, RZ, R3 ;  /* 0x000000ffff1b3224 */ /* 0x000fe400078e0003 */
[----:B------:R-:W-:Y:S02]  /*1210*/  @P1 IMAD.MOV.U32 R28, RZ, RZ, R4 ;  /* 0x000000ffff1c1224 */ /* 0x000fe400078e0004 */
[----:B------:R-:W-:-:S02]  /*1220*/  @P1 IMAD.MOV.U32 R27, RZ, RZ, R5 ;  /* 0x000000ffff1b1224 */ /* 0x000fc400078e0005 */
[--C-:B------:R-:W-:Y:S02]  /*1230*/  @P6 IMAD.MOV.U32 R28, RZ, RZ, R16.reuse ;  /* 0x000000ffff1c6224 */ /* 0x100fe400078e0010 */
[--C-:B------:R-:W-:Y:S01]  /*1240*/  @P6 IMAD.MOV.U32 R27, RZ, RZ, R17.reuse ;  /* 0x000000ffff1b6224 */ /* 0x100fe200078e0011 */
[C---:B------:R-:W-:Y:S01]  /*1250*/  ISETP.EQ.AND P6, PT, R14.reuse, RZ, PT ;  /* 0x000000ff0e00720c */ /* 0x040fe20003fc2270 */
[----:B------:R-:W-:Y:S01]  /*1260*/  @P3 IMAD.MOV.U32 R24, RZ, RZ, R16 ;  /* 0x000000ffff183224 */ /* 0x000fe200078e0010 */
[----:B------:R-:W-:Y:S01]  /*1270*/  @P2 MOV R24, R18 ;  /* 0x0000001200182202 */ /* 0x000fe20000000f00 */
[--C-:B------:R-:W-:Y:S01]  /*1280*/  @P3 IMAD.MOV.U32 R23, RZ, RZ, R17.reuse ;  /* 0x000000ffff173224 */ /* 0x100fe200078e0011 */
[C---:B------:R-:W-:Y:S01]  /*1290*/  ISETP.EQ.AND P3, PT, R14.reuse, 0x38, PT ;  /* 0x000000380e00780c */ /* 0x040fe20003f62270 */
[----:B------:R-:W-:Y:S01]  /*12a0*/  @P1 IMAD.MOV.U32 R25, RZ, RZ, R17 ;  /* 0x000000ffff191224 */ /* 0x000fe200078e0011 */
[----:B------:R-:W-:Y:S01]  /*12b0*/  ISETP.EQ.AND P1, PT, R14, 0x8, PT ;  /* 0x000000080e00780c */ /* 0x000fe20003f22270 */
[----:B------:R-:W-:-:S02]  /*12c0*/  @P2 IMAD.MOV.U32 R23, RZ, RZ, R19 ;  /* 0x000000ffff172224 */ /* 0x000fc400078e0013 */
[--C-:B------:R-:W-:Y:S02]  /*12d0*/  @P5 IMAD.MOV.U32 R30, RZ, RZ, R18.reuse ;  /* 0x000000ffff1e5224 */ /* 0x100fe400078e0012 */
[--C-:B------:R-:W-:Y:S02]  /*12e0*/  @P5 IMAD.MOV.U32 R29, RZ, RZ, R19.reuse ;  /* 0x000000ffff1d5224 */ /* 0x100fe400078e0013 */
[--C-:B------:R-:W-:Y:S02]  /*12f0*/  @P6 IMAD.MOV.U32 R36, RZ, RZ, R18.reuse ;  /* 0x000000ffff246224 */ /* 0x100fe400078e0012 */
[--C-:B------:R-:W-:Y:S02]  /*1300*/  @P6 IMAD.MOV.U32 R35, RZ, RZ, R19.reuse ;  /* 0x000000ffff236224 */ /* 0x100fe400078e0013 */
[----:B------:R-:W-:Y:S02]  /*1310*/  @P3 IMAD.MOV.U32 R22, RZ, RZ, R18 ;  /* 0x000000ffff163224 */ /* 0x000fe400078e0012 */
[----:B------:R-:W-:Y:S01]  /*1320*/  @P3 IMAD.MOV.U32 R21, RZ, RZ, R19 ;  /* 0x000000ffff153224 */ /* 0x000fe200078e0013 */
[----:B------:R-:W-:Y:S01]  /*1330*/  ISETP.EQ.AND P3, PT, R14, 0x30, PT ;  /* 0x000000300e00780c */ /* 0x000fe20003f62270 */
[--C-:B0-----:R-:W-:Y:S01]  /*1340*/  @P6 IMAD.MOV.U32 R34, RZ, RZ, R6.reuse ;  /* 0x000000ffff226224 */ /* 0x101fe200078e0006 */
[----:B------:R-:W-:Y:S01]  /*1350*/  @P2 MOV R34, R8 ;  /* 0x0000000800222202 */ /* 0x000fe20000000f00 */
[--C-:B------:R-:W-:Y:S01]  /*1360*/  @P6 IMAD.MOV.U32 R33, RZ, RZ, R7.reuse ;  /* 0x000000ffff216224 */ /* 0x100fe200078e0007 */
        /* <DEDUP_REMOVED lines=9> */
[--C-:B------:R-:W-:Y:S02]  /*1400*/  @P4 IMAD.MOV.U32 R30, RZ, RZ, R8.reuse ;  /* 0x000000ffff1e4224 */ /* 0x100fe400078e0008 */
[----:B------:R-:W-:Y:S01]  /*1410*/  @P4 IMAD.MOV.U32 R29, RZ, RZ, R9 ;  /* 0x000000ffff1d4224 */ /* 0x000fe200078e0009 */
[----:B------:R-:W-:Y:S01]  /*1420*/  ISETP.EQ.AND P4, PT, R14, -0x20, PT ;  /* 0xffffffe00e00780c */ /* 0x000fe20003f82270 */
[----:B------:R-:W-:-:S02]  /*1430*/  @P3 IMAD.MOV.U32 R22, RZ, RZ, R8 ;  /* 0x000000ffff163224 */ /* 0x000fc400078e0008 */
[----:B------:R-:W-:Y:S01]  /*1440*/  @P2 IMAD.MOV.U32 R26, RZ, RZ, R6 ;  /* 0x000000ffff1a2224 */ /* 0x000fe200078e0006 */
[----:B------:R-:W-:Y:S01]  /*1450*/  @P5 MOV R26, R8 ;  /* 0x00000008001a5202 */ /* 0x000fe20000000f00 */
[----:B------:R-:W-:Y:S01]  /*1460*/  @P2 IMAD.MOV.U32 R25, RZ, RZ, R7 ;  /* 0x000000ffff192224 */ /* 0x000fe200078e0007 */
[----:B------:R-:W-:Y:S01]  /*1470*/  @P2 MOV R22, R38 ;  /* 0x0000002600162202 */ /* 0x000fe20000000f00 */
[--C-:B------:R-:W-:Y:S01]  /*1480*/  @P5 IMAD.MOV.U32 R25, RZ, RZ, R9.reuse ;  /* 0x000000ffff195224 */ /* 0x100fe200078e0009 */
[C---:B------:R-:W-:Y:S01]  /*1490*/  ISETP.EQ.AND P5, PT, R14.reuse, -0x8, PT ;  /* 0xfffffff80e00780c */ /* 0x040fe20003fa2270 */
[----:B------:R-:W-:Y:S01]  /*14a0*/  @P3 IMAD.MOV.U32 R21, RZ, RZ, R9 ;  /* 0x000000ffff153224 */ /* 0x000fe200078e0009 */
[----:B------:R-:W-:Y:S01]  /*14b0*/  ISETP.EQ.AND P3, PT, R14, -0x28, PT ;  /* 0xffffffd80e00780c */ /* 0x000fe20003f62270 */
[----:B------:R-:W-:Y:S02]  /*14c0*/  @P1 IMAD.MOV.U32 R31, RZ, RZ, R19 ;  /* 0x000000ffff1f1224 */ /* 0x000fe400078e0013 */
[----:B------:R-:W-:Y:S01]  /*14d0*/  @P4 MOV R36, R6 ;  /* 0x0000000600244202 */ /* 0x000fe20000000f00 */
[----:B------:R-:W-:-:S02]  /*14e0*/  @P4 IMAD.MOV.U32 R35, RZ, RZ, R7 ;  /* 0x000000ffff234224 */ /* 0x000fc400078e0007 */
[----:B------:R-:W-:Y:S02]  /*14f0*/  VIADD R4, R13, 0x8 ;  /* 0x000000080d047836 */ /* 0x000fe40000000000 */
[----:B------:R-:W-:Y:S02]  /*1500*/  @P2 IMAD.MOV.U32 R28, RZ, RZ, R18 ;  /* 0x000000ffff1c2224 */ /* 0x000fe400078e0012 */
[----:B------:R-:W-:Y:S01]  /*1510*/  @P2 IMAD.MOV.U32 R27, RZ, RZ, R19 ;  /* 0x000000ffff1b2224 */ /* 0x000fe200078e0013 */
[----:B------:R-:W-:Y:S01]  /*1520*/  SHF.L.U32 R4, R4, 0x2, RZ ;  /* 0x0000000204047819 */ /* 0x000fe200000006ff */
[----:B------:R-:W-:Y:S01]  /*1530*/  @P5 IMAD.MOV.U32 R36, RZ, RZ, R8 ;  /* 0x000000ffff245224 */ /* 0x000fe200078e0008 */
[----:B------:R-:W-:Y:S01]  /*1540*/  @P5 MOV R24, R6 ;  /* 0x0000000600185202 */ /* 0x000fe20000000f00 */
[----:B------:R-:W-:Y:S01]  /*1550*/  @P5 IMAD.MOV.U32 R35, RZ, RZ, R9 ;  /* 0x000000ffff235224 */ /* 0x000fe200078e0009 */
[----:B------:R-:W-:Y:S01]  /*1560*/  @P5 MOV R34, R38 ;  /* 0x0000002600225202 */ /* 0x000fe20000000f00 */
[----:B------:R-:W-:-:S02]  /*1570*/  @P3 IMAD.MOV.U32 R36, RZ, RZ, R38 ;  /* 0x000000ffff243224 */ /* 0x000fc400078e0026 */
[----:B------:R-:W-:Y:S01]  /*1580*/  @P3 IMAD.MOV.U32 R35, RZ, RZ, R39 ;  /* 0x000000ffff233224 */ /* 0x000fe200078e0027 */
[----:B------:R-:W-:Y:S01]  /*1590*/  ISETP.EQ.AND P3, PT, R14, -0x18, PT ;  /* 0xffffffe80e00780c */ /* 0x000fe20003f62270 */
[----:B------:R-:W-:Y:S02]  /*15a0*/  @P5 IMAD.MOV.U32 R23, RZ, RZ, R7 ;  /* 0x000000ffff175224 */ /* 0x000fe400078e0007 */
[----:B------:R-:W-:Y:S01]  /*15b0*/  @P5 IMAD.MOV.U32 R33, RZ, RZ, R39 ;  /* 0x000000ffff215224 */ /* 0x000fe200078e0027 */
[----:B------:R-:W-:Y:S01]  /*15c0*/  ISETP.EQ.AND P5, PT, R4, 0x8, PT ;  /* 0x000000080400780c */ /* 0x000fe20003fa2270 */
[----:B------:R-:W-:Y:S02]  /*15d0*/  @P2 IMAD.MOV.U32 R24, RZ, RZ, R8 ;  /* 0x000000ffff182224 */ /* 0x000fe400078e0008 */
[----:B------:R-:W-:Y:S02]  /*15e0*/  @P2 IMAD.MOV.U32 R23, RZ, RZ, R9 ;  /* 0x000000ffff172224 */ /* 0x000fe400078e0009 */
[----:B------:R-:W-:-:S02]  /*15f0*/  @P6 IMAD.MOV.U32 R30, RZ, RZ, R38 ;  /* 0x000000ffff1e6224 */ /* 0x000fc400078e0026 */
[----:B------:R-:W-:Y:S02]  /*1600*/  @P6 IMAD.MOV.U32 R29, RZ, RZ, R39 ;  /* 0x000000ffff1d6224 */ /* 0x000fe400078e0027 */
[----:B------:R-:W-:Y:S02]  /*1610*/  @P3 IMAD.MOV.U32 R32, RZ, RZ, R6 ;  /* 0x000000ffff203224 */ /* 0x000fe400078e0006 */
[----:B------:R-:W-:Y:S02]  /*1620*/  @P3 IMAD.MOV.U32 R31, RZ, RZ, R7 ;  /* 0x000000ffff1f3224 */ /* 0x000fe400078e0007 */
[----:B------:R-:W-:Y:S01]  /*1630*/  @P6 IMAD.MOV.U32 R32, RZ, RZ, R8 ;  /* 0x000000ffff206224 */ /* 0x000fe200078e0008 */
[----:B------:R-:W-:Y:S01]  /*1640*/  @P4 MOV R32, R38 ;  /* 0x0000002600204202 */ /* 0x000fe20000000f00 */
[----:B------:R-:W-:Y:S01]  /*1650*/  @P6 IMAD.MOV.U32 R31, RZ, RZ, R9 ;  /* 0x000000ffff1f6224 */ /* 0x000fe200078e0009 */
[----:B------:R-:W-:Y:S01]  /*1660*/  ISETP.EQ.AND P6, PT, R4, 0x20, PT ;  /* 0x000000200400780c */ /* 0x000fe20003fc2270 */
[--C-:B------:R-:W-:Y:S01]  /*1670*/  @P4 IMAD.MOV.U32 R31, RZ, RZ, R39.reuse ;  /* 0x000000ffff1f4224 */ /* 0x100fe200078e0027 */
[----:B------:R-:W-:Y:S01]  /*1680*/  ISETP.EQ.AND P4, PT, R14, -0x10, PT ;  /* 0xfffffff00e00780c */ /* 0x000fe20003f82270 */
[--C-:B------:R-:W-:Y:S01]  /*1690*/  @P2 IMAD.MOV.U32 R21, RZ, RZ, R39.reuse ;  /* 0x000000ffff152224 */ /* 0x100fe200078e0027 */
[----:B------:R-:W0:Y:S01]  /*16a0*/  LDS.64 R14, [R12+0x40] ;  /* 0x000040000c0e7984 */ /* 0x000e220000000a00 */
[----:B------:R-:W-:Y:S01]  /*16b0*/  @P1 IMAD.MOV.U32 R26, RZ, RZ, R38 ;  /* 0x000000ffff1a1224 */ /* 0x000fe200078e0026 */
[----:B------:R-:W-:Y:S01]  /*16c0*/  ISETP.EQ.AND P2, PT, R4, 0x30, PT ;  /* 0x000000300400780c */ /* 0x000fe20003f42270 */
[----:B------:R-:W-:Y:S01]  /*16d0*/  @P1 IMAD.MOV.U32 R25, RZ, RZ, R39 ;  /* 0x000000ffff191224 */ /* 0x000fe200078e0027 */
[----:B------:R-:W-:Y:S01]  /*16e0*/  @P5 MOV R32, R2 ;  /* 0x0000000200205202 */ /* 0x000fe20000000f00 */
[----:B------:R-:W-:-:S04]  /*16f0*/  @P5 IMAD.MOV.U32 R31, RZ, RZ, R3 ;  /* 0x000000ffff1f5224 */ /* 0x000fc800078e0003 */
[----:B------:R-:W-:Y:S02]  /*1700*/  @P6 IMAD.MOV.U32 R34, RZ, RZ, R2 ;  /* 0x000000ffff226224 */ /* 0x000fe400078e0002 */
[----:B------:R-:W-:Y:S02]  /*1710*/  @P4 IMAD.MOV.U32 R28, RZ, RZ, R6 ;  /* 0x000000ffff1c4224 */ /* 0x000fe400078e0006 */
[----:B------:R-:W-:Y:S02]  /*1720*/  @P4 IMAD.MOV.U32 R27, RZ, RZ, R7 ;  /* 0x000000ffff1b4224 */ /* 0x000fe400078e0007 */
[----:B------:R-:W-:Y:S01]  /*1730*/  @P1 IMAD.MOV.U32 R28, RZ, RZ, R8 ;  /* 0x000000ffff1c1224 */ /* 0x000fe200078e0008 */
[----:B------:R-:W-:Y:S01]  /*1740*/  @P2 MOV R26, R2 ;  /* 0x00000002001a2202 */ /* 0x000fe20000000f00 */
[----:B------:R-:W-:Y:S01]  /*1750*/  @P1 IMAD.MOV.U32 R27, RZ, RZ, R9 ;  /* 0x000000ffff1b1224 */ /* 0x000fe200078e0009 */
[C---:B------:R-:W-:Y:S01]  /*1760*/  ISETP.EQ.AND P1, PT, R4.reuse, 0x10, PT ;  /* 0x000000100400780c */ /* 0x040fe20003f22270 */
[--C-:B------:R-:W-:Y:S01]  /*1770*/  @P3 IMAD.MOV.U32 R28, RZ, RZ, R38.reuse ;  /* 0x000000ffff1c3224 */ /* 0x100fe200078e0026 */
[----:B------:R-:W1:Y:S01]  /*1780*/  LDS.64 R8, [R12+0x48] ;  /* 0x000048000c087984 */ /* 0x000e620000000a00 */
[----:B------:R-:W-:Y:S01]  /*1790*/  @P3 IMAD.MOV.U32 R27, RZ, RZ, R39 ;  /* 0x000000ffff1b3224 */ /* 0x000fe200078e0027 */
[----:B------:R-:W-:Y:S01]  /*17a0*/  ISETP.EQ.AND P3, PT, R4, 0x28, PT ;  /* 0x000000280400780c */ /* 0x000fe20003f62270 */
        /* <DEDUP_REMOVED lines=10> */
[----:B0-----:R-:W-:Y:S01]  /*1850*/  @P5 MOV R30, R14 ;  /* 0x0000000e001e5202 */ /* 0x001fe20000000f00 */
[----:B------:R-:W-:Y:S02]  /*1860*/  @P5 IMAD.MOV.U32 R29, RZ, RZ, R15 ;  /* 0x000000ffff1d5224 */ /* 0x000fe400078e000f */
[----:B------:R-:W-:Y:S02]  /*1870*/  @P6 IMAD.MOV.U32 R30, RZ, RZ, R16 ;  /* 0x000000ffff1e6224 */ /* 0x000fe400078e0010 */
[----:B------:R-:W-:Y:S01]  /*1880*/  @P6 IMAD.MOV.U32 R29, RZ, RZ, R17 ;  /* 0x000000ffff1d6224 */ /* 0x000fe200078e0011 */
[C---:B------:R-:W-:Y:S01]  /*1890*/  ISETP.EQ.AND P6, PT, R4.reuse, RZ, PT ;  /* 0x000000ff0400720c */ /* 0x040fe20003fc2270 */
[----:B------:R-:W-:Y:S01]  /*18a0*/  @P4 IMAD.MOV.U32 R21, RZ, RZ, R3 ;  /* 0x000000ffff154224 */ /* 0x000fe200078e0003 */
[----:B------:R-:W-:Y:S01]  /*18b0*/  ISETP.EQ.AND P4, PT, R4, 0x18, PT ;  /* 0x000000180400780c */ /* 0x000fe20003f82270 */
[----:B------:R-:W-:-:S02]  /*18c0*/  @P1 IMAD.MOV.U32 R26, RZ, RZ, R14 ;  /* 0x000000ffff1a1224 */ /* 0x000fc400078e000e */
[----:B------:R-:W-:Y:S02]  /*18d0*/  @P1 IMAD.MOV.U32 R25, RZ, RZ, R15 ;  /* 0x000000ffff191224 */ /* 0x000fe400078e000f */
[----:B------:R-:W-:Y:S02]  /*18e0*/  @P3 IMAD.MOV.U32 R26, RZ, RZ, R16 ;  /* 0x000000ffff1a3224 */ /* 0x000fe400078e0010 */
[----:B------:R-:W-:Y:S01]  /*18f0*/  @P3 IMAD.MOV.U32 R25, RZ, RZ, R17 ;  /* 0x000000ffff193224 */ /* 0x000fe200078e0011 */
[----:B------:R-:W-:-:S03]  /*1900*/  ISETP.EQ.AND P3, PT, R4, -0x20, PT ;  /* 0xffffffe00400780c */ /* 0x000fc60003f62270 */
[--C-:B------:R-:W-:Y:S01]  /*1910*/  @P6 IMAD.MOV.U32 R34, RZ, RZ, R14.reuse ;  /* 0x000000ffff226224 */ /* 0x100fe200078e000e */
[----:B-1----:R-:W-:Y:S01]  /*1920*/  @P5 MOV R25, R9 ;  /* 0x0000000900195202 */ /* 0x002fe20000000f00 */
[----:B------:R-:W-:Y:S01]  /*1930*/  @P6 IMAD.MOV.U32 R33, RZ, RZ, R15 ;  /* 0x000000ffff216224 */ /* 0x000fe200078e000f */
        /* <DEDUP_REMOVED lines=9> */
[----:B------:R-:W-:Y:S01]  /*19d0*/  ISETP.EQ.AND P2, PT, R4, -0x28, PT ;  /* 0xffffffd80400780c */ /* 0x000fe20003f42270 */
[----:B------:R-:W-:Y:S01]  /*19e0*/  @P6 IMAD.MOV.U32 R36, RZ, RZ, R2 ;  /* 0x000000ffff246224 */ /* 0x000fe200078e0002 */
[----:B------:R-:W-:Y:S01]  /*19f0*/  @P3 MOV R36, R14 ;  /* 0x0000000e00243202 */ /* 0x000fe20000000f00 */
[----:B------:R-:W-:Y:S02]  /*1a00*/  @P6 IMAD.MOV.U32 R35, RZ, RZ, R3 ;  /* 0x000000ffff236224 */ /* 0x000fe400078e0003 */
[----:B------:R-:W-:Y:S02]  /*1a10*/  @P3 IMAD.MOV.U32 R35, RZ, RZ, R15 ;  /* 0x000000ffff233224 */ /* 0x000fe400078e000f */
[----:B------:R-:W-:Y:S02]  /*1a20*/  VIADD R2, R13, 0xc ;  /* 0x0000000c0d027836 */ /* 0x000fe40000000000 */
[----:B------:R-:W-:Y:S01]  /*1a30*/  @P4 IMAD.MOV.U32 R36, RZ, RZ, R16 ;  /* 0x000000ffff244224 */ /* 0x000fe200078e0010 */
[----:B------:R-:W-:Y:S01]  /*1a40*/  @P4 MOV R34, R8 ;  /* 0x0000000800224202 */ /* 0x000fe20000000f00 */
[----:B------:R-:W-:Y:S01]  /*1a50*/  @P4 IMAD.MOV.U32 R35, RZ, RZ, R17 ;  /* 0x000000ffff234224 */ /* 0x000fe200078e0011 */
[----:B------:R-:W-:Y:S01]  /*1a60*/  SHF.L.U32 R2, R2, 0x2, RZ ;  /* 0x0000000202027819 */ /* 0x000fe200000006ff */
[----:B------:R-:W-:-:S02]  /*1a70*/  @P2 IMAD.MOV.U32 R36, RZ, RZ, R8 ;  /* 0x000000ffff242224 */ /* 0x000fc400078e0008 */
[----:B------:R-:W-:Y:S01]  /*1a80*/  @P2 IMAD.MOV.U32 R35, RZ, RZ, R9 ;  /* 0x000000ffff232224 */ /* 0x000fe200078e0009 */
[----:B------:R-:W-:Y:S01]  /*1a90*/  ISETP.EQ.AND P2, PT, R4, -0x18, PT ;  /* 0xffffffe80400780c */ /* 0x000fe20003f42270 */
[----:B------:R-:W-:Y:S02]  /*1aa0*/  @P4 IMAD.MOV.U32 R24, RZ, RZ, R14 ;  /* 0x000000ffff184224 */ /* 0x000fe400078e000e */
[----:B------:R-:W-:Y:S02]  /*1ab0*/  @P4 IMAD.MOV.U32 R23, RZ, RZ, R15 ;  /* 0x000000ffff174224 */ /* 0x000fe400078e000f */
[----:B------:R-:W-:Y:S01]  /*1ac0*/  @P4 IMAD.MOV.U32 R33, RZ, RZ, R9 ;  /* 0x000000ffff214224 */ /* 0x000fe200078e0009 */
[----:B------:R-:W-:Y:S01]  /*1ad0*/  ISETP.EQ.AND P4, PT, R2, 0x8, PT ;  /* 0x000000080200780c */ /* 0x000fe20003f82270 */
        /* <DEDUP_REMOVED lines=8> */
[----:B------:R-:W-:Y:S01]  /*1b60*/  @P4 MOV R32, R6 ;  /* 0x0000000600204202 */ /* 0x000fe20000000f00 */
[--C-:B------:R-:W-:Y:S01]  /*1b70*/  @P3 IMAD.MOV.U32 R31, RZ, RZ, R9.reuse ;  /* 0x000000ffff1f3224 */ /* 0x100fe200078e0009 */
[----:B------:R-:W-:Y:S01]  /*1b80*/  ISETP.EQ.AND P3, PT, R4, -0x10, PT ;  /* 0xfffffff00400780c */ /* 0x000fe20003f62270 */
[----:B------:R-:W-:Y:S01]  /*1b90*/  @P6 IMAD.MOV.U32 R29, RZ, RZ, R9 ;  /* 0x000000ffff1d6224 */ /* 0x000fe200078e0009 */
[----:B------:R-:W0:Y:S01]  /*1ba0*/  LDS.64 R4, [R12+0x50] ;  /* 0x000050000c047984 */ /* 0x000e220000000a00 */
[----:B------:R-:W-:Y:S01]  /*1bb0*/  ISETP.EQ.AND P6, PT, R2, 0x20, PT ;  /* 0x000000200200780c */ /* 0x000fe20003fc2270 */
[----:B------:R-:W-:-:S02]  /*1bc0*/  @P5 IMAD.MOV.U32 R26, RZ, RZ, R8 ;  /* 0x000000ffff1a5224 */ /* 0x000fc400078e0008 */
[----:B------:R-:W-:Y:S02]  /*1bd0*/  @P1 IMAD.MOV.U32 R22, RZ, RZ, R8 ;  /* 0x000000ffff161224 */ /* 0x000fe400078e0008 */
[----:B------:R-:W-:Y:S01]  /*1be0*/  @P1 IMAD.MOV.U32 R21, RZ, RZ, R9 ;  /* 0x000000ffff151224 */ /* 0x000fe200078e0009 */
[----:B------:R-:W-:Y:S01]  /*1bf0*/  ISETP.EQ.AND P1, PT, R2, 0x10, PT ;  /* 0x000000100200780c */ /* 0x000fe20003f22270 */
[----:B------:R-:W-:Y:S02]  /*1c00*/  @P4 IMAD.MOV.U32 R31, RZ, RZ, R7 ;  /* 0x000000ffff1f4224 */ /* 0x000fe400078e0007 */
[----:B------:R-:W-:Y:S01]  /*1c10*/  VIADD R13, R13, 0x10 ;  /* 0x000000100d0d7836 */ /* 0x000fe20000000000 */
[----:B------:R-:W-:Y:S01]  /*1c20*/  @P3 MOV R27, R15 ;  /* 0x0000000f001b3202 */ /* 0x000fe20000000f00 */
[----:B------:R-:W-:Y:S02]  /*1c30*/  @P3 IMAD.MOV.U32 R28, RZ, RZ, R14 ;  /* 0x000000ffff1c3224 */ /* 0x000fe400078e000e */
[----:B------:R-:W-:-:S02]  /*1c40*/  @P5 IMAD.MOV.U32 R28, RZ, RZ, R16 ;  /* 0x000000ffff1c5224 */ /* 0x000fc400078e0010 */
[----:B------:R-:W-:Y:S01]  /*1c50*/  @P5 IMAD.MOV.U32 R27, RZ, RZ, R17 ;  /* 0x000000ffff1b5224 */ /* 0x000fe200078e0011 */
[C---:B------:R-:W-:Y:S01]  /*1c60*/  ISETP.EQ.AND P5, PT, R2.reuse, 0x30, PT ;  /* 0x000000300200780c */ /* 0x040fe20003fa2270 */
[--C-:B------:R-:W-:Y:S02]  /*1c70*/  @P2 IMAD.MOV.U32 R28, RZ, RZ, R8.reuse ;  /* 0x000000ffff1c2224 */ /* 0x100fe400078e0008 */
[--C-:B------:R-:W-:Y:S01]  /*1c80*/  @P2 IMAD.MOV.U32 R27, RZ, RZ, R9.reuse ;  /* 0x000000ffff1b2224 */ /* 0x100fe200078e0009 */
[C---:B------:R-:W-:Y:S01]  /*1c90*/  ISETP.EQ.AND P2, PT, R2.reuse, 0x28, PT ;  /* 0x000000280200780c */ /* 0x040fe20003f42270 */
[----:B------:R-:W-:Y:S02]  /*1ca0*/  @P3 IMAD.MOV.U32 R24, RZ, RZ, R8 ;  /* 0x000000ffff183224 */ /* 0x000fe400078e0008 */
[----:B------:R-:W-:Y:S01]  /*1cb0*/  @P3 IMAD.MOV.U32 R23, RZ, RZ, R9 ;  /* 0x000000ffff173224 */ /* 0x000fe200078e0009 */
[----:B------:R-:W-:Y:S01]  /*1cc0*/  ISETP.EQ.AND P3, PT, R2, 0x38, PT ;  /* 0x000000380200780c */ /* 0x000fe20003f62270 */
[----:B------:R-:W1:Y:S01]  /*1cd0*/  LDS.64 R8, [R12+0x58] ;  /* 0x000058000c087984 */ /* 0x000e620000000a00 */
[----:B------:R-:W-:-:S02]  /*1ce0*/  @P6 IMAD.MOV.U32 R34, RZ, RZ, R6 ;  /* 0x000000ffff226224 */ /* 0x000fc400078e0006 */
[--C-:B------:R-:W-:Y:S01]  /*1cf0*/  @P6 IMAD.MOV.U32 R33, RZ, RZ, R7.reuse ;  /* 0x000000ffff216224 */ /* 0x100fe200078e0007 */
[----:B------:R-:W-:Y:S01]  /*1d00*/  @P5 MOV R26, R6 ;  /* 0x00000006001a5202 */ /* 0x000fe20000000f00 */
[--C-:B------:R-:W-:Y:S02]  /*1d10*/  @P5 IMAD.MOV.U32 R25, RZ, RZ, R7.reuse ;  /* 0x000000ffff195224 */ /* 0x100fe400078e0007 */
[--C-:B------:R-:W-:Y:S02]  /*1d20*/  @P1 IMAD.MOV.U32 R28, RZ, RZ, R6.reuse ;  /* 0x000000ffff1c1224 */ /* 0x100fe400078e0006 */
[--C-:B------:R-:W-:Y:S02]  /*1d30*/  @P2 IMAD.MOV.U32 R30, RZ, RZ, R6.reuse ;  /* 0x000000ffff1e2224 */ /* 0x100fe400078e0006 */
[----:B------:R-:W-:Y:S02]  /*1d40*/  @P2 IMAD.MOV.U32 R29, RZ, RZ, R7 ;  /* 0x000000ffff1d2224 */ /* 0x000fe400078e0007 */
[----:B------:R-:W-:Y:S01]  /*1d50*/  @P3 IMAD.MOV.U32 R22, RZ, RZ, R6 ;  /* 0x000000ffff163224 */ /* 0x000fe200078e0006 */
[----:B0-----:R-:W-:Y:S01]  /*1d60*/  @P4 MOV R30, R4 ;  /* 0x00000004001e4202 */ /* 0x001fe20000000f00 */
[----:B------:R-:W-:-:S02]  /*1d70*/  @P4 IMAD.MOV.U32 R29, RZ, RZ, R5 ;  /* 0x000000ffff1d4224 */ /* 0x000fc400078e0005 */
[----:B------:R-:W-:Y:S02]  /*1d80*/  @P6 IMAD.MOV.U32 R30, RZ, RZ, R38 ;  /* 0x000000ffff1e6224 */ /* 0x000fe400078e0026 */
[----:B------:R-:W-:Y:S01]  /*1d90*/  @P6 IMAD.MOV.U32 R29, RZ, RZ, R39 ;  /* 0x000000ffff1d6224 */ /* 0x000fe200078e0027 */
[C---:B------:R-:W-:Y:S01]  /*1da0*/  ISETP.EQ.AND P6, PT, R2.reuse, RZ, PT ;  /* 0x000000ff0200720c */ /* 0x040fe20003fc2270 */
[----:B------:R-:W-:Y:S01]  /*1db0*/  @P3 IMAD.MOV.U32 R21, RZ, RZ, R7 ;  /* 0x000000ffff153224 */ /* 0x000fe200078e0007 */
[----:B------:R-:W-:Y:S01]  /*1dc0*/  ISETP.EQ.AND P3, PT, R2, 0x18, PT ;  /* 0x000000180200780c */ /* 0x000fe20003f62270 */
[----:B------:R-:W-:Y:S02]  /*1dd0*/  @P1 IMAD.MOV.U32 R26, RZ, RZ, R4 ;  /* 0x000000ffff1a1224 */ /* 0x000fe400078e0004 */
[----:B------:R-:W-:Y:S02]  /*1de0*/  @P1 IMAD.MOV.U32 R25, RZ, RZ, R5 ;  /* 0x000000ffff191224 */ /* 0x000fe400078e0005 */
[----:B------:R-:W-:-:S02]  /*1df0*/  @P2 IMAD.MOV.U32 R26, RZ, RZ, R38 ;  /* 0x000000ffff1a2224 */ /* 0x000fc400078e0026 */
[----:B------:R-:W-:Y:S01]  /*1e00*/  @P2 IMAD.MOV.U32 R25, RZ, RZ, R39 ;  /* 0x000000ffff192224 */ /* 0x000fe200078e0027 */
[----:B------:R-:W-:Y:S01]  /*1e10*/  ISETP.EQ.AND P2, PT, R2, -0x20, PT ;  /* 0xffffffe00200780c */ /* 0x000fe20003f42270 */
[----:B------:R-:W-:Y:S02]  /*1e20*/  @P1 IMAD.MOV.U32 R27, RZ, RZ, R7 ;  /* 0x000000ffff1b1224 */ /* 0x000fe400078e0007 */
[--C-:B------:R-:W-:Y:S02]  /*1e30*/  @P6 IMAD.MOV.U32 R34, RZ, RZ, R4.reuse ;  /* 0x000000ffff226224 */ /* 0x100fe400078e0004 */
        /* <DEDUP_REMOVED lines=8> */
[----:B------:R-:W-:Y:S01]  /*1ec0*/  @P5 IMAD.MOV.U32 R22, RZ, RZ, R38 ;  /* 0x000000ffff165224 */ /* 0x000fe200078e0026 */
[----:B-1----:R-:W-:Y:S01]  /*1ed0*/  @P1 MOV R22, R8 ;  /* 0x0000000800161202 */ /* 0x002fe20000000f00 */
[----:B------:R-:W-:Y:S01]  /*1ee0*/  @P5 IMAD.MOV.U32 R21, RZ, RZ, R39 ;  /* 0x000000ffff155224 */ /* 0x000fe200078e0027 */
[----:B------:R-:W-:Y:S01]  /*1ef0*/  ISETP.EQ.AND P5, PT, R2, -0x28, PT ;  /* 0xffffffd80200780c */ /* 0x000fe20003fa2270 */
[----:B------:R-:W-:Y:S01]  /*1f00*/  @P6 IMAD.MOV.U32 R36, RZ, RZ, R6 ;  /* 0x000000ffff246224 */ /* 0x000fe200078e0006 */
[----:B------:R-:W-:Y:S01]  /*1f10*/  @P2 MOV R36, R4 ;  /* 0x0000000400242202 */ /* 0x000fe20000000f00 */
[----:B------:R-:W-:Y:S01]  /*1f20*/  @P6 IMAD.MOV.U32 R35, RZ, RZ, R7 ;  /* 0x000000ffff236224 */ /* 0x000fe200078e0007 */
[----:B------:R-:W-:Y:S01]  /*1f30*/  @P1 MOV R21, R9 ;  /* 0x0000000900151202 */ /* 0x000fe20000000f00 */
[----:B------:R-:W-:-:S02]  /*1f40*/  @P2 IMAD.MOV.U32 R35, RZ, RZ, R5 ;  /* 0x000000ffff232224 */ /* 0x000fc400078e0005 */
[----:B------:R-:W-:Y:S02]  /*1f50*/  @P6 IMAD.MOV.U32 R30, RZ, RZ, R8 ;  /* 0x000000ffff1e6224 */ /* 0x000fe400078e0008 */
[----:B------:R-:W-:Y:S02]  /*1f60*/  @P3 IMAD.MOV.U32 R36, RZ, RZ, R38 ;  /* 0x000000ffff243224 */ /* 0x000fe400078e0026 */
[----:B------:R-:W-:Y:S02]  /*1f70*/  @P3 IMAD.MOV.U32 R35, RZ, RZ, R39 ;  /* 0x000000ffff233224 */ /* 0x000fe400078e0027 */
[----:B------:R-:W-:Y:S02]  /*1f80*/  @P5 IMAD.MOV.U32 R36, RZ, RZ, R8 ;  /* 0x000000ffff245224 */ /* 0x000fe400078e0008 */
[----:B------:R-:W-:Y:S01]  /*1f90*/  @P5 IMAD.MOV.U32 R35, RZ, RZ, R9 ;  /* 0x000000ffff235224 */ /* 0x000fe200078e0009 */
[----:B------:R-:W-:Y:S01]  /*1fa0*/  ISETP.EQ.AND P5, PT, R2, -0x18, PT ;  /* 0xffffffe80200780c */ /* 0x000fe20003fa2270 */
[----:B------:R-:W-:-:S02]  /*1fb0*/  @P3 IMAD.MOV.U32 R24, RZ, RZ, R4 ;  /* 0x000000ffff183224 */ /* 0x000fc400078e0004 */
[----:B------:R-:W-:Y:S02]  /*1fc0*/  @P3 IMAD.MOV.U32 R23, RZ, RZ, R5 ;  /* 0x000000ffff173224 */ /* 0x000fe400078e0005 */
[----:B------:R-:W-:Y:S02]  /*1fd0*/  @P1 IMAD.MOV.U32 R24, RZ, RZ, R38 ;  /* 0x000000ffff181224 */ /* 0x000fe400078e0026 */
[----:B------:R-:W-:Y:S02]  /*1fe0*/  @P1 IMAD.MOV.U32 R23, RZ, RZ, R39 ;  /* 0x000000ffff171224 */ /* 0x000fe400078e0027 */
[--C-:B------:R-:W-:Y:S02]  /*1ff0*/  @P3 IMAD.MOV.U32 R34, RZ, RZ, R8.reuse ;  /* 0x000000ffff223224 */ /* 0x100fe400078e0008 */
[----:B------:R-:W-:Y:S02]  /*2000*/  @P4 IMAD.MOV.U32 R26, RZ, RZ, R8 ;  /* 0x000000ffff1a4224 */ /* 0x000fe400078e0008 */
[----:B------:R-:W-:-:S02]  /*2010*/  @P5 IMAD.MOV.U32 R32, RZ, RZ, R4 ;  /* 0x000000ffff205224 */ /* 0x000fc400078e0004 */
[----:B------:R-:W-:Y:S02]  /*2020*/  @P5 IMAD.MOV.U32 R31, RZ, RZ, R5 ;  /* 0x000000ffff1f5224 */ /* 0x000fe400078e0005 */
[----:B------:R-:W-:Y:S01]  /*2030*/  @P6 IMAD.MOV.U32 R32, RZ, RZ, R38 ;  /* 0x000000ffff206224 */ /* 0x000fe200078e0026 */
[----:B------:R-:W-:Y:S01]  /*2040*/  @P2 MOV R32, R8 ;  /* 0x0000000800202202 */ /* 0x000fe20000000f00 */
[----:B------:R-:W-:Y:S02]  /*2050*/  @P6 IMAD.MOV.U32 R31, RZ, RZ, R39 ;  /* 0x000000ffff1f6224 */ /* 0x000fe400078e0027 */
[--C-:B------:R-:W-:Y:S01]  /*2060*/  @P2 IMAD.MOV.U32 R31, RZ, RZ, R9.reuse ;  /* 0x000000ffff1f2224 */ /* 0x100fe200078e0009 */
[----:B------:R-:W-:Y:S01]  /*2070*/  ISETP.EQ.AND P2, PT, R2, -0x10, PT ;  /* 0xfffffff00200780c */ /* 0x000fe20003f42270 */
[--C-:B------:R-:W-:Y:S02]  /*2080*/  @P3 IMAD.MOV.U32 R33, RZ, RZ, R9.reuse ;  /* 0x000000ffff213224 */ /* 0x100fe400078e0009 */
[----:B------:R-:W-:-:S02]  /*2090*/  @P6 IMAD.MOV.U32 R29, RZ, RZ, R9 ;  /* 0x000000ffff1d6224 */ /* 0x000fc400078e0009 */
[----:B------:R-:W-:-:S08]  /*20a0*/  @P4 IMAD.MOV.U32 R25, RZ, RZ, R9 ;  /* 0x000000ffff194224 */ /* 0x000fd000078e0009 */
[----:B------:R-:W-:Y:S01]  /*20b0*/  @P2 IMAD.MOV.U32 R28, RZ, RZ, R4 ;  /* 0x000000ffff1c2224 */ /* 0x000fe200078e0004 */
[----:B------:R-:W-:Y:S01]  /*20c0*/  @P2 MOV R27, R5 ;  /* 0x00000005001b2202 */ /* 0x000fe20000000f00 */
[----:B------:R-:W-:Y:S02]  /*20d0*/  @P4 IMAD.MOV.U32 R28, RZ, RZ, R38 ;  /* 0x000000ffff1c4224 */ /* 0x000fe400078e0026 */
[----:B------:R-:W-:Y:S02]  /*20e0*/  @P4 IMAD.MOV.U32 R27, RZ, RZ, R39 ;  /* 0x000000ffff1b4224 */ /* 0x000fe400078e0027 */
[--C-:B------:R-:W-:Y:S02]  /*20f0*/  @P5 IMAD.MOV.U32 R28, RZ, RZ, R8.reuse ;  /* 0x000000ffff1c5224 */ /* 0x100fe400078e0008 */
[----:B------:R-:W-:Y:S01]  /*2100*/  @P5 IMAD.MOV.U32 R27, RZ, RZ, R9 ;  /* 0x000000ffff1b5224 */ /* 0x000fe200078e0009 */
[----:B------:R-:W-:Y:S01]  /*2110*/  ISETP.GT.AND P5, PT, R37, 0xc, PT ;  /* 0x0000000c2500780c */ /* 0x000fe20003fa4270 */
[----:B------:R-:W-:-:S02]  /*2120*/  @P2 IMAD.MOV.U32 R24, RZ, RZ, R8 ;  /* 0x000000ffff182224 */ /* 0x000fc400078e0008 */
[----:B------:R-:W-:-:S10]  /*2130*/  @P2 IMAD.MOV.U32 R23, RZ, RZ, R9 ;  /* 0x000000ffff172224 */ /* 0x000fd400078e0009 */
[----:B------:R-:W-:Y:S05]  /*2140*/  @P5 BRA `(.L_x_71333) ;  /* 0xffffffe800cc5947 */ /* 0x000fea000383ffff */
.L_x_71332:
        /* <DEDUP_REMOVED lines=14> */
[----:B------:R-:W-:Y:S01]  /*2230*/  ISETP.EQ.AND P2, PT, R4, 0x10, PT ;  /* 0x000000100400780c */ /* 0x000fe20003f42270 */
[----:B0-----:R-:W-:-:S06]  /*2240*/  ULEA UR4, UR5, UR4, 0x18 ;  /* 0x0000000405047291 */ /* 0x001fcc000f8ec03f */
[----:B------:R-:W-:-:S05]  /*2250*/  LEA R8, R2, UR4, 0x2 ;  /* 0x0000000402087c11 */ /* 0x000fca000f8e10ff */
[----:B------:R-:W0:Y:S04]  /*2260*/  LDS.64 R18, [R8] ;  /* 0x0000000008127984 */ /* 0x000e280000000a00 */
[----:B------:R-:W1:Y:S04]  /*2270*/  LDS.64 R6, [R8+0x20] ;  /* 0x0000200008067984 */ /* 0x000e680000000a00 */
[----:B------:R-:W2:Y:S04]  /*2280*/  LDS.64 R2, [R8+0x8] ;  /* 0x0000080008027984 */ /* 0x000ea80000000a00 */
[----:B------:R-:W3:Y:S04]  /*2290*/  LDS.64 R14, [R8+0x28] ;  /* 0x00002800080e7984 */ /* 0x000ee80000000a00 */
[----:B------:R-:W4:Y:S01]  /*22a0*/  LDS.64 R16, [R8+0x10] ;  /* 0x0000100008107984 */ /* 0x000f220000000a00 */
[--C-:B0-----:R-:W-:Y:S01]  /*22b0*/  @P3 IMAD.MOV.U32 R22, RZ, RZ, R18.reuse ;  /* 0x000000ffff163224 */ /* 0x101fe200078e0012 */
[----:B------:R-:W-:Y:S01]  /*22c0*/  @P0 MOV R33, R19 ;  /* 0x0000001300210202 */ /* 0x000fe20000000f00 */
[----:B------:R-:W-:Y:S01]  /*22d0*/  @P3 IMAD.MOV.U32 R21, RZ, RZ, R19 ;  /* 0x000000ffff153224 */ /* 0x000fe200078e0013 */
[----:B------:R-:W-:Y:S01]  /*22e0*/  ISETP.EQ.AND P3, PT, R4, 0x30, PT ;  /* 0x000000300400780c */ /* 0x000fe20003f62270 */
[----:B------:R-:W-:Y:S01]  /*22f0*/  @P0 IMAD.MOV.U32 R34, RZ, RZ, R18 ;  /* 0x000000ffff220224 */ /* 0x000fe200078e0012 */
[----:B-1----:R-:W-:Y:S01]  /*2300*/  @P5 MOV R21, R7 ;  /* 0x0000000700155202 */ /* 0x002fe20000000f00 */
[----:B------:R-:W-:-:S02]  /*2310*/  @P1 IMAD.MOV.U32 R34, RZ, RZ, R6 ;  /* 0x000000ffff221224 */ /* 0x000fc400078e0006 */
[----:B------:R-:W-:Y:S02]  /*2320*/  @P1 IMAD.MOV.U32 R33, RZ, RZ, R7 ;  /* 0x000000ffff211224 */ /* 0x000fe400078e0007 */
[--C-:B------:R-:W-:Y:S02]  /*2330*/  @P4 IMAD.MOV.U32 R30, RZ, RZ, R18.reuse ;  /* 0x000000ffff1e4224 */ /* 0x100fe400078e0012 */
[--C-:B------:R-:W-:Y:S02]  /*2340*/  @P4 IMAD.MOV.U32 R29, RZ, RZ, R19.reuse ;  /* 0x000000ffff1d4224 */ /* 0x100fe400078e0013 */
[----:B------:R-:W-:Y:S02]  /*2350*/  @P5 IMAD.MOV.U32 R24, RZ, RZ, R18 ;  /* 0x000000ffff185224 */ /* 0x000fe400078e0012 */
[----:B------:R-:W-:Y:S01]  /*2360*/  @P5 IMAD.MOV.U32 R23, RZ, RZ, R19 ;  /* 0x000000ffff175224 */ /* 0x000fe200078e0013 */
[----:B------:R-:W-:Y:S01]  /*2370*/  @P3 MOV R25, R19 ;  /* 0x0000001300193202 */ /* 0x000fe20000000f00 */
[----:B------:R-:W-:-:S02]  /*2380*/  @P5 IMAD.MOV.U32 R22, RZ, RZ, R6 ;  /* 0x000000ffff165224 */ /* 0x000fc400078e0006 */
[----:B--2---:R-:W-:Y:S02]  /*2390*/  @P5 IMAD.MOV.U32 R34, RZ, RZ, R2 ;  /* 0x000000ffff225224 */ /* 0x004fe400078e0002 */
[----:B------:R-:W-:Y:S01]  /*23a0*/  @P5 IMAD.MOV.U32 R33, RZ, RZ, R3 ;  /* 0x000000ffff215224 */ /* 0x000fe200078e0003 */
[----:B------:R-:W-:Y:S01]  /*23b0*/  ISETP.EQ.AND P5, PT, R4, -0x20, PT ;  /* 0xffffffe00400780c */ /* 0x000fe20003fa2270 */
[----:B------:R-:W-:Y:S02]  /*23c0*/  @P3 IMAD.MOV.U32 R26, RZ, RZ, R18 ;  /* 0x000000ffff1a3224 */ /* 0x000fe400078e0012 */
[--C-:B------:R-:W-:Y:S02]  /*23d0*/  @P6 IMAD.MOV.U32 R30, RZ, RZ, R6.reuse ;  /* 0x000000ffff1e6224 */ /* 0x100fe400078e0006 */
[--C-:B------:R-:W-:Y:S01]  /*23e0*/  @P6 IMAD.MOV.U32 R29, RZ, RZ, R7.reuse ;  /* 0x000000ffff1d6224 */ /* 0x100fe200078e0007 */
[----:B------:R-:W-:Y:S01]  /*23f0*/  @P0 MOV R29, R3 ;  /* 0x00000003001d0202 */ /* 0x000fe20000000f00 */
[----:B------:R-:W-:Y:S01]  /*2400*/  @P2 IMAD.MOV.U32 R26, RZ, RZ, R6 ;  /* 0x000000ffff1a2224 */ /* 0x000fe200078e0006 */
[----:B---3--:R-:W-:Y:S01]  /*2410*/  @P1 MOV R29, R15 ;  /* 0x0000000f001d1202 */ /* 0x008fe20000000f00 */
[----:B------:R-:W-:-:S02]  /*2420*/  @P2 IMAD.MOV.U32 R25, RZ, RZ, R7 ;  /* 0x000000ffff192224 */ /* 0x000fc400078e0007 */
[--C-:B------:R-:W-:Y:S01]  /*2430*/  @P0 IMAD.MOV.U32 R30, RZ, RZ, R2.reuse ;  /* 0x000000ffff1e0224 */ /* 0x100fe200078e0002 */
[C---:B------:R-:W-:Y:S01]  /*2440*/  ISETP.EQ.AND P0, PT, R4.reuse, -0x8, PT ;  /* 0xfffffff80400780c */ /* 0x040fe20003f02270 */
[----:B------:R-:W-:Y:S01]  /*2450*/  @P4 IMAD.MOV.U32 R26, RZ, RZ, R2 ;  /* 0x000000ffff1a4224 */ /* 0x000fe200078e0002 */
[----:B------:R-:W-:Y:S01]  /*2460*/  @P6 MOV R26, R14 ;  /* 0x0000000e001a6202 */ /* 0x000fe20000000f00 */
[----:B------:R-:W-:Y:S01]  /*2470*/  @P4 IMAD.MOV.U32 R25, RZ, RZ, R3 ;  /* 0x000000ffff194224 */ /* 0x000fe200078e0003 */
[----:B------:R-:W-:Y:S01]  /*2480*/  ISETP.EQ.AND P4, PT, R4, -0x28, PT ;  /* 0xffffffd80400780c */ /* 0x000fe20003f82270 */
[----:B------:R-:W-:Y:S02]  /*2490*/  @P1 IMAD.MOV.U32 R36, RZ, RZ, R18 ;  /* 0x000000ffff241224 */ /* 0x000fe400078e0012 */
[----:B------:R-:W-:Y:S01]  /*24a0*/  @P1 IMAD.MOV.U32 R35, RZ, RZ, R19 ;  /* 0x000000ffff231224 */ /* 0x000fe200078e0013 */
[----:B------:R-:W-:Y:S01]  /*24b0*/  @P5 MOV R35, R7 ;  /* 0x0000000700235202 */ /* 0x000fe20000000f00 */
[----:B------:R-:W-:-:S02]  /*24c0*/  @P5 IMAD.MOV.U32 R36, RZ, RZ, R6 ;  /* 0x000000ffff245224 */ /* 0x000fc400078e0006 */
[--C-:B------:R-:W-:Y:S02]  /*24d0*/  @P3 IMAD.MOV.U32 R22, RZ, RZ, R2.reuse ;  /* 0x000000ffff163224 */ /* 0x100fe400078e0002 */
[----:B------:R-:W-:Y:S02]  /*24e0*/  @P0 IMAD.MOV.U32 R36, RZ, RZ, R2 ;  /* 0x000000ffff240224 */ /* 0x000fe400078e0002 */
[--C-:B------:R-:W-:Y:S02]  /*24f0*/  @P0 IMAD.MOV.U32 R35, RZ, RZ, R3.reuse ;  /* 0x000000ffff230224 */ /* 0x100fe400078e0003 */
[----:B------:R-:W-:Y:S01]  /*2500*/  @P3 IMAD.MOV.U32 R21, RZ, RZ, R3 ;  /* 0x000000ffff153224 */ /* 0x000fe200078e0003 */
[----:B------:R-:W-:Y:S01]  /*2510*/  @P4 MOV R35, R15 ;  /* 0x0000000f00234202 */ /* 0x000fe20000000f00 */
[----:B------:R-:W-:Y:S01]  /*2520*/  @P4 IMAD.MOV.U32 R36, RZ, RZ, R14 ;  /* 0x000000ffff244224 */ /* 0x000fe200078e000e */
[C---:B------:R-:W-:Y:S01]  /*2530*/  ISETP.EQ.AND P3, PT, R4.reuse, -0x18, PT ;  /* 0xffffffe80400780c */ /* 0x040fe20003f62270 */
[--C-:B------:R-:W-:Y:S01]  /*2540*/  @P6 IMAD.MOV.U32 R32, RZ, RZ, R18.reuse ;  /* 0x000000ffff206224 */ /* 0x100fe200078e0012 */
[----:B------:R-:W-:Y:S01]  /*2550*/  ISETP.EQ.AND P4, PT, R4, -0x10, PT ;  /* 0xfffffff00400780c */ /* 0x000fe20003f82270 */
[----:B------:R-:W-:Y:S01]  /*2560*/  @P2 IMAD.MOV.U32 R28, RZ, RZ, R18 ;  /* 0x000000ffff1c2224 */ /* 0x000fe200078e0012 */
[----:B------:R-:W0:Y:S01]  /*2570*/  LDS.64 R4, [R8+0x30] ;  /* 0x0000300008047984 */ /* 0x000e220000000a00 */
[----:B------:R-:W-:-:S02]  /*2580*/  @P6 IMAD.MOV.U32 R31, RZ, RZ, R19 ;  /* 0x000000ffff1f6224 */ /* 0x000fc400078e0013 */
[----:B------:R-:W-:Y:S02]  /*2590*/  @P2 IMAD.MOV.U32 R27, RZ, RZ, R19 ;  /* 0x000000ffff1b2224 */ /* 0x000fe400078e0013 */
[--C-:B------:R-:W-:Y:S02]  /*25a0*/  @P0 IMAD.MOV.U32 R24, RZ, RZ, R6.reuse ;  /* 0x000000ffff180224 */ /* 0x100fe400078e0006 */
[--C-:B------:R-:W-:Y:S02]  /*25b0*/  @P0 IMAD.MOV.U32 R23, RZ, RZ, R7.reuse ;  /* 0x000000ffff170224 */ /* 0x100fe400078e0007 */
[----:B------:R-:W-:Y:S02]  /*25c0*/  @P3 IMAD.MOV.U32 R32, RZ, RZ, R6 ;  /* 0x000000ffff203224 */ /* 0x000fe400078e0006 */
[----:B------:R-:W-:Y:S01]  /*25d0*/  @P4 MOV R28, R6 ;  /* 0x00000006001c4202 */ /* 0x000fe20000000f00 */
[--C-:B------:R-:W-:Y:S01]  /*25e0*/  @P3 IMAD.MOV.U32 R31, RZ, RZ, R7.reuse ;  /* 0x000000ffff1f3224 */ /* 0x100fe200078e0007 */
[----:B------:R-:W-:Y:S01]  /*25f0*/  @P6 MOV R28, R2 ;  /* 0x00000002001c6202 */ /* 0x000fe20000000f00 */
[----:B------:R-:W-:-:S02]  /*2600*/  @P4 IMAD.MOV.U32 R27, RZ, RZ, R7 ;  /* 0x000000ffff1b4224 */ /* 0x000fc400078e0007 */
[----:B------:R-:W1:Y:S01]  /*2610*/  LDS.64 R6, [R8+0x18] ;  /* 0x0000180008067984 */ /* 0x000e620000000a00 */
[--C-:B------:R-:W-:Y:S02]  /*2620*/  @P1 IMAD.MOV.U32 R32, RZ, RZ, R2.reuse ;  /* 0x000000ffff201224 */ /* 0x100fe400078e0002 */
[----:B------:R-:W-:Y:S01]  /*2630*/  @P2 IMAD.MOV.U32 R24, RZ, RZ, R2 ;  /* 0x000000ffff182224 */ /* 0x000fe200078e0002 */
[----:B------:R-:W2:Y:S01]  /*2640*/  LDS.64 R8, [R8+0x38] ;  /* 0x0000380008087984 */ /* 0x000ea20000000a00 */
[----:B------:R-:W-:Y:S02]  /*2650*/  VIADD R2, R13, 0x4 ;  /* 0x000000040d027836 */ /* 0x000fe40000000000 */
[----:B------:R-:W-:Y:S02]  /*2660*/  @P1 IMAD.MOV.U32 R31, RZ, RZ, R3 ;  /* 0x000000ffff1f1224 */ /* 0x000fe400078e0003 */
[----:B------:R-:W-:Y:S01]  /*2670*/  @P5 IMAD.MOV.U32 R32, RZ, RZ, R14 ;  /* 0x000000ffff205224 */ /* 0x000fe200078e000e */
[----:B------:R-:W-:Y:S01]  /*2680*/  SHF.L.U32 R2, R2, 0x2, RZ ;  /* 0x0000000202027819 */ /* 0x000fe200000006ff */
[----:B------:R-:W-:-:S02]  /*2690*/  @P5 IMAD.MOV.U32 R31, RZ, RZ, R15 ;  /* 0x000000ffff1f5224 */ /* 0x000fc400078e000f */
[--C-:B------:R-:W-:Y:S01]  /*26a0*/  @P2 IMAD.MOV.U32 R23, RZ, RZ, R3.reuse ;  /* 0x000000ffff172224 */ /* 0x100fe200078e0003 */
[C---:B------:R-:W-:Y:S01]  /*26b0*/  ISETP.EQ.AND P5, PT, R2.reuse, 0x38, PT ;  /* 0x000000380200780c */ /* 0x040fe20003fa2270 */
[----:B------:R-:W-:Y:S02]  /*26c0*/  @P6 IMAD.MOV.U32 R27, RZ, RZ, R3 ;  /* 0x000000ffff1b6224 */ /* 0x000fe400078e0003 */
[--C-:B------:R-:W-:Y:S02]  /*26d0*/  @P4 IMAD.MOV.U32 R24, RZ, RZ, R14.reuse ;  /* 0x000000ffff184224 */ /* 0x100fe400078e000e */
[----:B------:R-:W-:Y:S01]  /*26e0*/  @P4 IMAD.MOV.U32 R23, RZ, RZ, R15 ;  /* 0x000000ffff174224 */ /* 0x000fe200078e000f */
[----:B------:R-:W-:Y:S01]  /*26f0*/  ISETP.EQ.AND P4, PT, R2, 0x20, PT ;  /* 0x000000200200780c */ /* 0x000fe20003f82270 */
[--C-:B------:R-:W-:Y:S02]  /*2700*/  @P3 IMAD.MOV.U32 R28, RZ, RZ, R14.reuse ;  /* 0x000000ffff1c3224 */ /* 0x100fe400078e000e */
[----:B------:R-:W-:-:S02]  /*2710*/  @P2 IMAD.MOV.U32 R22, RZ, RZ, R14 ;  /* 0x000000ffff162224 */ /* 0x000fc400078e000e */
[--C-:B------:R-:W-:Y:S01]  /*2720*/  @P3 IMAD.MOV.U32 R27, RZ, RZ, R15.reuse ;  /* 0x000000ffff1b3224 */ /* 0x100fe200078e000f */
[C---:B------:R-:W-:Y:S01]  /*2730*/  ISETP.EQ.AND P3, PT, R2.reuse, RZ, PT ;  /* 0x000000ff0200720c */ /* 0x040fe20003f62270 */
[--C-:B------:R-:W-:Y:S01]  /*2740*/  @P6 IMAD.MOV.U32 R25, RZ, RZ, R15.reuse ;  /* 0x000000ffff196224 */ /* 0x100fe200078e000f */
[C---:B------:R-:W-:Y:S01]  /*2750*/  ISETP.EQ.AND P6, PT, R2.reuse, 0x28, PT ;  /* 0x000000280200780c */ /* 0x040fe20003fc2270 */
[--C-:B------:R-:W-:Y:S01]  /*2760*/  @P2 IMAD.MOV.U32 R21, RZ, RZ, R15.reuse ;  /* 0x000000ffff152224 */ /* 0x100fe200078e000f */
[C---:B------:R-:W-:Y:S01]  /*2770*/  ISETP.EQ.AND P2, PT, R2.reuse, 0x8, PT ;  /* 0x000000080200780c */ /* 0x040fe20003f42270 */
[----:B------:R-:W-:Y:S02]  /*2780*/  @P0 IMAD.MOV.U32 R34, RZ, RZ, R14 ;  /* 0x000000ffff220224 */ /* 0x000fe400078e000e */
[----:B------:R-:W-:Y:S01]  /*2790*/  @P0 IMAD.MOV.U32 R33, RZ, RZ, R15 ;  /* 0x000000ffff210224 */ /* 0x000fe200078e000f */
[C---:B------:R-:W-:Y:S01]  /*27a0*/  ISETP.EQ.AND P0, PT, R2.reuse, 0x18, PT ;  /* 0x000000180200780c */ /* 0x040fe20003f02270 */
[----:B----4-:R-:W-:Y:S01]  /*27b0*/  @P5 IMAD.MOV.U32 R22, RZ, RZ, R16 ;  /* 0x000000ffff165224 */ /* 0x010fe200078e0010 */
[----:B------:R-:W-:Y:S01]  /*27c0*/  @P4 MOV R33, R17 ;  /* 0x0000001100214202 */ /* 0x000fe20000000f00 */
[----:B------:R-:W-:Y:S01]  /*27d0*/  @P5 IMAD.MOV.U32 R21, RZ, RZ, R17 ;  /* 0x000000ffff155224 */ /* 0x000fe200078e0011 */
[C---:B------:R-:W-:Y:S01]  /*27e0*/  ISETP.EQ.AND P5, PT, R2.reuse, 0x30, PT ;  /* 0x000000300200780c */ /* 0x040fe20003fa2270 */
[----:B------:R-:W-:Y:S01]  /*27f0*/  @P1 IMAD.MOV.U32 R30, RZ, RZ, R14 ;  /* 0x000000ffff1e1224 */ /* 0x000fe200078e000e */
[----:B------:R-:W-:Y:S01]  /*2800*/  ISETP.EQ.AND P1, PT, R2, 0x10, PT ;  /* 0x000000100200780c */ /* 0x000fe20003f22270 */
[----:B------:R-:W-:-:S02]  /*2810*/  @P4 IMAD.MOV.U32 R34, RZ, RZ, R16 ;  /* 0x000000ffff224224 */ /* 0x000fc400078e0010 */
[----:B0-----:R-:W-:Y:S02]  /*2820*/  @P3 IMAD.MOV.U32 R34, RZ, RZ, R4 ;  /* 0x000000ffff223224 */ /* 0x001fe400078e0004 */
[----:B------:R-:W-:Y:S02]  /*2830*/  @P3 IMAD.MOV.U32 R33, RZ, RZ, R5 ;  /* 0x000000ffff213224 */ /* 0x000fe400078e0005 */
[--C-:B------:R-:W-:Y:S01]  /*2840*/  @P6 IMAD.MOV.U32 R30, RZ, RZ, R16.reuse ;  /* 0x000000ffff1e6224 */ /* 0x100fe200078e0010 */
[----:B------:R-:W-:Y:S01]  /*2850*/  @P0 MOV R21, R5 ;  /* 0x0000000500150202 */ /* 0x000fe20000000f00 */
[--C-:B------:R-:W-:Y:S02]  /*2860*/  @P6 IMAD.MOV.U32 R29, RZ, RZ, R17.reuse ;  /* 0x000000ffff1d6224 */ /* 0x100fe400078e0011 */
[----:B------:R-:W-:Y:S01]  /*2870*/  @P0 IMAD.MOV.U32 R24, RZ, RZ, R16 ;  /* 0x000000ffff180224 */ /* 0x000fe200078e0010 */
[----:B------:R-:W-:Y:S01]  /*2880*/  @P5 MOV R25, R17 ;  /* 0x0000001100195202 */ /* 0x000fe20000000f00 */
[----:B------:R-:W-:-:S02]  /*2890*/  @P0 IMAD.MOV.U32 R23, RZ, RZ, R17 ;  /* 0x000000ffff170224 */ /* 0x000fc400078e0011 */
[----:B------:R-:W-:Y:S02]  /*28a0*/  @P0 IMAD.MOV.U32 R22, RZ, RZ, R4 ;  /* 0x000000ffff160224 */ /* 0x000fe400078e0004 */
[----:B-1----:R-:W-:Y:S02]  /*28b0*/  @P0 IMAD.MOV.U32 R34, RZ, RZ, R6 ;  /* 0x000000ffff220224 */ /* 0x002fe400078e0006 */
[----:B------:R-:W-:Y:S01]  /*28c0*/  @P0 IMAD.MOV.U32 R33, RZ, RZ, R7 ;  /* 0x000000ffff210224 */ /* 0x000fe200078e0007 */
[----:B------:R-:W-:Y:S01]  /*28d0*/  ISETP.EQ.AND P0, PT, R2, -0x20, PT ;  /* 0xffffffe00200780c */ /* 0x000fe20003f02270 */
[----:B------:R-:W-:Y:S02]  /*28e0*/  @P5 IMAD.MOV.U32 R26, RZ, RZ, R16 ;  /* 0x000000ffff1a5224 */ /* 0x000fe400078e0010 */
[--C-:B------:R-:W-:Y:S02]  /*28f0*/  @P2 IMAD.MOV.U32 R30, RZ, RZ, R4.reuse ;  /* 0x000000ffff1e2224 */ /* 0x100fe400078e0004 */
        /* <DEDUP_REMOVED lines=17> */
[C---:B------:R-:W-:Y:S01]  /*2a10*/  ISETP.EQ.AND P5, PT, R2.reuse, -0x18, PT ;  /* 0xffffffe80200780c */ /* 0x040fe20003fa2270 */
[----:B--2---:R-:W-:Y:S01]  /*2a20*/  @P6 IMAD.MOV.U32 R36, RZ, RZ, R8 ;  /* 0x000000ffff246224 */ /* 0x004fe200078e0008 */
[-C--:B------:R-:W-:Y:S01]  /*2a30*/  @P6 MOV R35, R9.reuse ;  /* 0x0000000900236202 */ /* 0x080fe20000000f00 */
[--C-:B------:R-:W-:Y:S01]  /*2a40*/  @P2 IMAD.MOV.U32 R32, RZ, RZ, R16.reuse ;  /* 0x000000ffff202224 */ /* 0x100fe200078e0010 */
[----:B------:R-:W-:Y:S01]  /*2a50*/  ISETP.EQ.AND P6, PT, R2, -0x10, PT ;  /* 0xfffffff00200780c */ /* 0x000fe20003fc2270 */
[----:B------:R-:W-:Y:S01]  /*2a60*/  @P2 IMAD.MOV.U32 R31, RZ, RZ, R17 ;  /* 0x000000ffff1f2224 */ /* 0x000fe200078e0011 */
[----:B------:R-:W-:Y:S01]  /*2a70*/  @P1 MOV R21, R9 ;  /* 0x0000000900151202 */ /* 0x000fe20000000f00 */
[----:B------:R-:W-:-:S02]  /*2a80*/  @P1 IMAD.MOV.U32 R28, RZ, RZ, R16 ;  /* 0x000000ffff1c1224 */ /* 0x000fc400078e0010 */
[----:B------:R-:W-:Y:S02]  /*2a90*/  @P1 IMAD.MOV.U32 R27, RZ, RZ, R17 ;  /* 0x000000ffff1b1224 */ /* 0x000fe400078e0011 */
[--C-:B------:R-:W-:Y:S02]  /*2aa0*/  @P4 IMAD.MOV.U32 R24, RZ, RZ, R4.reuse ;  /* 0x000000ffff184224 */ /* 0x100fe400078e0004 */
[----:B------:R-:W-:Y:S02]  /*2ab0*/  @P5 IMAD.MOV.U32 R32, RZ, RZ, R4 ;  /* 0x000000ffff205224 */ /* 0x000fe400078e0004 */
[--C-:B------:R-:W-:Y:S02]  /*2ac0*/  @P5 IMAD.MOV.U32 R31, RZ, RZ, R5.reuse ;  /* 0x000000ffff1f5224 */ /* 0x100fe400078e0005 */
[----:B------:R-:W-:Y:S01]  /*2ad0*/  @P6 MOV R28, R4 ;  /* 0x00000004001c6202 */ /* 0x000fe20000000f00 */
[--C-:B------:R-:W-:Y:S01]  /*2ae0*/  @P6 IMAD.MOV.U32 R27, RZ, RZ, R5.reuse ;  /* 0x000000ffff1b6224 */ /* 0x100fe200078e0005 */
[----:B------:R-:W-:Y:S01]  /*2af0*/  @P2 MOV R28, R6 ;  /* 0x00000006001c2202 */ /* 0x000fe20000000f00 */
[----:B------:R-:W-:Y:S01]  /*2b00*/  @P4 IMAD.MOV.U32 R23, RZ, RZ, R5 ;  /* 0x000000ffff174224 */ /* 0x000fe200078e0005 */
[----:B------:R-:W-:Y:S01]  /*2b10*/  @P5 MOV R28, R8 ;  /* 0x00000008001c5202 */ /* 0x000fe20000000f00 */
[----:B------:R-:W-:-:S02]  /*2b20*/  @P3 IMAD.MOV.U32 R32, RZ, RZ, R6 ;  /* 0x000000ffff203224 */ /* 0x000fc400078e0006 */
[--C-:B------:R-:W-:Y:S01]  /*2b30*/  @P3 IMAD.MOV.U32 R31, RZ, RZ, R7.reuse ;  /* 0x000000ffff1f3224 */ /* 0x100fe200078e0007 */
[----:B------:R-:W-:Y:S01]  /*2b40*/  @P0 MOV R31, R9 ;  /* 0x00000009001f0202 */ /* 0x000fe20000000f00 */
[----:B------:R-:W-:Y:S02]  /*2b50*/  @P1 IMAD.MOV.U32 R24, RZ, RZ, R6 ;  /* 0x000000ffff181224 */ /* 0x000fe400078e0006 */
[--C-:B------:R-:W-:Y:S02]  /*2b60*/  @P2 IMAD.MOV.U32 R27, RZ, RZ, R7.reuse ;  /* 0x000000ffff1b2224 */ /* 0x100fe400078e0007 */
[----:B------:R-:W-:Y:S02]  /*2b70*/  @P1 IMAD.MOV.U32 R23, RZ, RZ, R7 ;  /* 0x000000ffff171224 */ /* 0x000fe400078e0007 */
[--C-:B------:R-:W-:Y:S01]  /*2b80*/  @P0 IMAD.MOV.U32 R32, RZ, RZ, R8.reuse ;  /* 0x000000ffff200224 */ /* 0x100fe200078e0008 */
[----:B------:R-:W-:Y:S01]  /*2b90*/  PLOP3.LUT P0, PT, PT, PT, PT, 0x8, 0x0 ;  /* 0x000000000000781c */ /* 0x000fe20003f0e170 */
[----:B------:R-:W-:-:S02]  /*2ba0*/  @P6 IMAD.MOV.U32 R24, RZ, RZ, R8 ;  /* 0x000000ffff186224 */ /* 0x000fc400078e0008 */
[--C-:B------:R-:W-:Y:S02]  /*2bb0*/  @P4 IMAD.MOV.U32 R34, RZ, RZ, R8.reuse ;  /* 0x000000ffff224224 */ /* 0x100fe400078e0008 */
[--C-:B------:R-:W-:Y:S02]  /*2bc0*/  @P3 IMAD.MOV.U32 R30, RZ, RZ, R8.reuse ;  /* 0x000000ffff1e3224 */ /* 0x100fe400078e0008 */
[--C-:B------:R-:W-:Y:S02]  /*2bd0*/  @P2 IMAD.MOV.U32 R26, RZ, RZ, R8.reuse ;  /* 0x000000ffff1a2224 */ /* 0x100fe400078e0008 */
[----:B------:R-:W-:Y:S02]  /*2be0*/  @P1 IMAD.MOV.U32 R22, RZ, RZ, R8 ;  /* 0x000000ffff161224 */ /* 0x000fe400078e0008 */
[--C-:B------:R-:W-:Y:S02]  /*2bf0*/  @P5 IMAD.MOV.U32 R27, RZ, RZ, R9.reuse ;  /* 0x000000ffff1b5224 */ /* 0x100fe400078e0009 */
[----:B------:R-:W-:-:S02]  /*2c00*/  @P6 IMAD.MOV.U32 R23, RZ, RZ, R9 ;  /* 0x000000ffff176224 */ /* 0x000fc400078e0009 */
[--C-:B------:R-:W-:Y:S02]  /*2c10*/  @P4 IMAD.MOV.U32 R33, RZ, RZ, R9.reuse ;  /* 0x000000ffff214224 */ /* 0x100fe400078e0009 */
[--C-:B------:R-:W-:Y:S02]  /*2c20*/  @P3 IMAD.MOV.U32 R29, RZ, RZ, R9.reuse ;  /* 0x000000ffff1d3224 */ /* 0x100fe400078e0009 */
[----:B------:R-:W-:Y:S02]  /*2c30*/  @P2 IMAD.MOV.U32 R25, RZ, RZ, R9 ;  /* 0x000000ffff192224 */ /* 0x000fe400078e0009 */
[----:B------:R-:W-:-:S07]  /*2c40*/  VIADD R13, R13, 0x8 ;  /* 0x000000080d0d7836 */ /* 0x000fce0000000000 */
.L_x_71334:
[----:B------:R-:W-:-:S13]  /*2c50*/  ISETP.NE.OR P0, PT, R37, RZ, P0 ;  /* 0x000000ff2500720c */ /* 0x000fda0000705670 */
[----:B------:R-:W-:Y:S05]  /*2c60*/  @!P0 BRA `(.L_x_71330) ;  /* 0x0000000400708947 */ /* 0x000fea0003800000 */
.L_x_71331:
[----:B------:R-:W0:Y:S01]  /*2c70*/  S2UR UR5, SR_CgaCtaId ;  /* 0x00000000000579c3 */ /* 0x000e220000008800 */
[----:B------:R-:W-:Y:S02]  /*2c80*/  UMOV UR4, 0x400 ;  /* 0x0000040000047882 */ /* 0x000fe40000000000 */
[----:B------:R-:W-:-:S04]  /*2c90*/  UIADD3 UR4, UR4, 0xa0, URZ ;  /* 0x000000a004047890 */ /* 0x000fc8000fffe03f */
[----:B0-----:R-:W-:-:S12]  /*2ca0*/  ULEA UR4, UR5, UR4, 0x18 ;  /* 0x0000000405047291 */ /* 0x001fd8000f8ec03f */
.L_x_71335:
        /* <DEDUP_REMOVED lines=16> */
[----:B0-----:R-:W-:Y:S01]  /*2db0*/  @P3 IMAD.MOV.U32 R22, RZ, RZ, R14 ;  /* 0x000000ffff163224 */ /* 0x001fe200078e000e */
[----:B------:R-:W-:Y:S01]  /*2dc0*/  @P5 MOV R34, R14 ;  /* 0x0000000e00225202 */ /* 0x000fe20000000f00 */
[--C-:B------:R-:W-:Y:S01]  /*2dd0*/  @P3 IMAD.MOV.U32 R21, RZ, RZ, R15.reuse ;  /* 0x000000ffff153224 */ /* 0x100fe200078e000f */
[----:B------:R-:W-:Y:S01]  /*2de0*/  ISETP.EQ.AND P3, PT, R8, 0x30, PT ;  /* 0x000000300800780c */ /* 0x000fe20003f62270 */
[----:B------:R-:W-:Y:S01]  /*2df0*/  @P5 IMAD.MOV.U32 R33, RZ, RZ, R15 ;  /* 0x000000ffff215224 */ /* 0x000fe200078e000f */
[----:B-1----:R-:W-:Y:S01]  /*2e00*/  @P4 MOV R22, R2 ;  /* 0x0000000200164202 */ /* 0x002fe20000000f00 */
[----:B------:R-:W-:Y:S02]  /*2e10*/  @P2 IMAD.MOV.U32 R34, RZ, RZ, R2 ;  /* 0x000000ffff222224 */ /* 0x000fe400078e0002 */
[--C-:B------:R-:W-:Y:S02]  /*2e20*/  @P2 IMAD.MOV.U32 R33, RZ, RZ, R3.reuse ;  /* 0x000000ffff212224 */ /* 0x100fe400078e0003 */
[----:B------:R-:W-:-:S02]  /*2e30*/  @P4 IMAD.MOV.U32 R21, RZ, RZ, R3 ;  /* 0x000000ffff154224 */ /* 0x000fc400078e0003 */
[--C-:B------:R-:W-:Y:S02]  /*2e40*/  @P6 IMAD.MOV.U32 R30, RZ, RZ, R14.reuse ;  /* 0x000000ffff1e6224 */ /* 0x100fe400078e000e */
[--C-:B------:R-:W-:Y:S02]  /*2e50*/  @P6 IMAD.MOV.U32 R29, RZ, RZ, R15.reuse ;  /* 0x000000ffff1d6224 */ /* 0x100fe400078e000f */
[----:B------:R-:W-:Y:S01]  /*2e60*/  @P4 IMAD.MOV.U32 R24, RZ, RZ, R14 ;  /* 0x000000ffff184224 */ /* 0x000fe200078e000e */
[----:B------:R-:W-:Y:S01]  /*2e70*/  @P3 MOV R26, R14 ;  /* 0x0000000e001a3202 */ /* 0x000fe20000000f00 */
[----:B------:R-:W-:Y:S02]  /*2e80*/  @P4 IMAD.MOV.U32 R23, RZ, RZ, R15 ;  /* 0x000000ffff174224 */ /* 0x000fe400078e000f */
[----:B--2---:R-:W-:Y:S02]  /*2e90*/  @P4 IMAD.MOV.U32 R34, RZ, RZ, R4 ;  /* 0x000000ffff224224 */ /* 0x004fe400078e0004 */
[----:B------:R-:W-:Y:S01]  /*2ea0*/  @P4 IMAD.MOV.U32 R33, RZ, RZ, R5 ;  /* 0x000000ffff214224 */ /* 0x000fe200078e0005 */
[----:B------:R-:W-:Y:S01]  /*2eb0*/  ISETP.EQ.AND P4, PT, R8, -0x20, PT ;  /* 0xffffffe00800780c */ /* 0x000fe20003f82270 */
[----:B------:R-:W-:-:S02]  /*2ec0*/  @P3 IMAD.MOV.U32 R25, RZ, RZ, R15 ;  /* 0x000000ffff193224 */ /* 0x000fc400078e000f */
[----:B------:R-:W-:Y:S01]  /*2ed0*/  @P1 IMAD.MOV.U32 R30, RZ, RZ, R2 ;  /* 0x000000ffff1e1224 */ /* 0x000fe200078e0002 */
[----:B------:R-:W-:Y:S01]  /*2ee0*/  @P5 MOV R30, R4 ;  /* 0x00000004001e5202 */ /* 0x000fe20000000f00 */
[----:B------:R-:W-:Y:S02]  /*2ef0*/  @P1 IMAD.MOV.U32 R29, RZ, RZ, R3 ;  /* 0x000000ffff1d1224 */ /* 0x000fe400078e0003 */
[----:B------:R-:W-:Y:S02]  /*2f00*/  @P3 IMAD.MOV.U32 R22, RZ, RZ, R4 ;  /* 0x000000ffff163224 */ /* 0x000fe400078e0004 */
[----:B------:R-:W-:Y:S01]  /*2f10*/  @P3 IMAD.MOV.U32 R21, RZ, RZ, R5 ;  /* 0x000000ffff153224 */ /* 0x000fe200078e0005 */
[----:B------:R-:W-:Y:S01]  /*2f20*/  ISETP.EQ.AND P3, PT, R8, -0x18, PT ;  /* 0xffffffe80800780c */ /* 0x000fe20003f62270 */
[----:B------:R-:W-:Y:S02]  /*2f30*/  @P0 IMAD.MOV.U32 R26, RZ, RZ, R2 ;  /* 0x000000ffff1a0224 */ /* 0x000fe400078e0002 */
[----:B------:R-:W-:-:S02]  /*2f40*/  @P0 IMAD.MOV.U32 R25, RZ, RZ, R3 ;  /* 0x000000ffff190224 */ /* 0x000fc400078e0003 */
[--C-:B------:R-:W-:Y:S01]  /*2f50*/  @P5 IMAD.MOV.U32 R29, RZ, RZ, R5.reuse ;  /* 0x000000ffff1d5224 */ /* 0x100fe200078e0005 */
[C---:B------:R-:W-:Y:S01]  /*2f60*/  ISETP.EQ.AND P5, PT, R8.reuse, -0x8, PT ;  /* 0xfffffff80800780c */ /* 0x040fe20003fa2270 */
[----:B------:R-:W-:Y:S01]  /*2f70*/  @P6 IMAD.MOV.U32 R26, RZ, RZ, R4 ;  /* 0x000000ffff1a6224 */ /* 0x000fe200078e0004 */
[----:B---3--:R-:W-:Y:S01]  /*2f80*/  @P1 MOV R26, R6 ;  /* 0x00000006001a1202 */ /* 0x008fe20000000f00 */
[----:B------:R-:W-:Y:S01]  /*2f90*/  @P6 IMAD.MOV.U32 R25, RZ, RZ, R5 ;  /* 0x000000ffff196224 */ /* 0x000fe200078e0005 */
[----:B------:R-:W-:Y:S01]  /*2fa0*/  ISETP.EQ.AND P6, PT, R8, -0x28, PT ;  /* 0xffffffd80800780c */ /* 0x000fe20003fc2270 */
[--C-:B------:R-:W-:Y:S01]  /*2fb0*/  @P2 IMAD.MOV.U32 R36, RZ, RZ, R14.reuse ;  /* 0x000000ffff242224 */ /* 0x100fe200078e000e */
[-C--:B------:R-:W-:Y:S01]  /*2fc0*/  @P4 MOV R36, R2.reuse ;  /* 0x0000000200244202 */ /* 0x080fe20000000f00 */
[--C-:B------:R-:W-:Y:S01]  /*2fd0*/  @P2 IMAD.MOV.U32 R35, RZ, RZ, R15.reuse ;  /* 0x000000ffff232224 */ /* 0x100fe200078e000f */
[----:B------:R-:W-:Y:S01]  /*2fe0*/  @P2 MOV R29, R7 ;  /* 0x00000007001d2202 */ /* 0x000fe20000000f00 */
[----:B------:R-:W-:Y:S01]  /*2ff0*/  @P1 IMAD.MOV.U32 R32, RZ, RZ, R14 ;  /* 0x000000ffff201224 */ /* 0x000fe200078e000e */
[----:B------:R-:W-:Y:S01]  /*3000*/  @P3 MOV R32, R2 ;  /* 0x0000000200203202 */ /* 0x000fe20000000f00 */
[----:B------:R-:W-:Y:S01]  /*3010*/  @P1 IMAD.MOV.U32 R31, RZ, RZ, R15 ;  /* 0x000000ffff1f1224 */ /* 0x000fe200078e000f */
[----:B------:R-:W-:Y:S01]  /*3020*/  @P2 MOV R32, R4 ;  /* 0x0000000400202202 */ /* 0x000fe20000000f00 */
[----:B------:R-:W-:-:S02]  /*3030*/  @P4 IMAD.MOV.U32 R35, RZ, RZ, R3 ;  /* 0x000000ffff234224 */ /* 0x000fc400078e0003 */
[----:B------:R-:W-:Y:S02]  /*3040*/  @P3 IMAD.MOV.U32 R31, RZ, RZ, R3 ;  /* 0x000000ffff1f3224 */ /* 0x000fe400078e0003 */
[----:B------:R-:W-:Y:S01]  /*3050*/  @P5 IMAD.MOV.U32 R36, RZ, RZ, R4 ;  /* 0x000000ffff245224 */ /* 0x000fe200078e0004 */
[----:B------:R-:W-:Y:S01]  /*3060*/  @P6 MOV R36, R6 ;  /* 0x0000000600246202 */ /* 0x000fe20000000f00 */
[--C-:B------:R-:W-:Y:S02]  /*3070*/  @P5 IMAD.MOV.U32 R35, RZ, RZ, R5.reuse ;  /* 0x000000ffff235224 */ /* 0x100fe400078e0005 */
[----:B------:R-:W-:Y:S02]  /*3080*/  @P2 IMAD.MOV.U32 R31, RZ, RZ, R5 ;  /* 0x000000ffff1f2224 */ /* 0x000fe400078e0005 */
[----:B------:R-:W-:Y:S01]  /*3090*/  @P6 IMAD.MOV.U32 R35, RZ, RZ, R7 ;  /* 0x000000ffff236224 */ /* 0x000fe200078e0007 */
[----:B------:R-:W-:Y:S01]  /*30a0*/  ISETP.EQ.AND P6, PT, R8, -0x10, PT ;  /* 0xfffffff00800780c */ /* 0x000fe20003fc2270 */
[----:B------:R-:W-:-:S02]  /*30b0*/  @P4 IMAD.MOV.U32 R32, RZ, RZ, R6 ;  /* 0x000000ffff204224 */ /* 0x000fc400078e0006 */
[----:B------:R-:W-:Y:S01]  /*30c0*/  @P4 IMAD.MOV.U32 R31, RZ, RZ, R7 ;  /* 0x000000ffff1f4224 */ /* 0x000fe200078e0007 */
[----:B------:R-:W-:Y:S01]  /*30d0*/  ISETP.NE.AND P4, PT, R37, RZ, PT ;  /* 0x000000ff2500720c */ /* 0x000fe20003f85270 */
[----:B------:R-:W-:Y:S02]  /*30e0*/  @P0 IMAD.MOV.U32 R28, RZ, RZ, R14 ;  /* 0x000000ffff1c0224 */ /* 0x000fe400078e000e */
[----:B------:R-:W-:Y:S02]  /*30f0*/  @P0 IMAD.MOV.U32 R27, RZ, RZ, R15 ;  /* 0x000000ffff1b0224 */ /* 0x000fe400078e000f */
[--C-:B------:R-:W-:Y:S02]  /*3100*/  @P5 IMAD.MOV.U32 R24, RZ, RZ, R2.reuse ;  /* 0x000000ffff185224 */ /* 0x100fe400078e0002 */
[----:B------:R-:W-:Y:S02]  /*3110*/  @P5 IMAD.MOV.U32 R23, RZ, RZ, R3 ;  /* 0x000000ffff175224 */ /* 0x000fe400078e0003 */
[----:B------:R-:W-:-:S02]  /*3120*/  @P6 IMAD.MOV.U32 R28, RZ, RZ, R2 ;  /* 0x000000ffff1c6224 */ /* 0x000fc400078e0002 */
[----:B------:R-:W-:Y:S02]  /*3130*/  @P6 IMAD.MOV.U32 R27, RZ, RZ, R3 ;  /* 0x000000ffff1b6224 */ /* 0x000fe400078e0003 */
[--C-:B------:R-:W-:Y:S02]  /*3140*/  @P1 IMAD.MOV.U32 R28, RZ, RZ, R4.reuse ;  /* 0x000000ffff1c1224 */ /* 0x100fe400078e0004 */
[----:B------:R-:W-:Y:S02]  /*3150*/  @P0 IMAD.MOV.U32 R24, RZ, RZ, R4 ;  /* 0x000000ffff180224 */ /* 0x000fe400078e0004 */
[--C-:B------:R-:W-:Y:S02]  /*3160*/  @P1 IMAD.MOV.U32 R27, RZ, RZ, R5.reuse ;  /* 0x000000ffff1b1224 */ /* 0x100fe400078e0005 */
[----:B------:R-:W-:Y:S02]  /*3170*/  @P0 IMAD.MOV.U32 R23, RZ, RZ, R5 ;  /* 0x000000ffff170224 */ /* 0x000fe400078e0005 */
        /* <DEDUP_REMOVED lines=9> */
[----:B------:R-:W-:Y:S01]  /*3210*/  @P0 IMAD.MOV.U32 R21, RZ, RZ, R7 ;  /* 0x000000ffff150224 */ /* 0x000fe200078e0007 */
[----:B------:R-:W-:Y:S06]  /*3220*/  @P4 BRA `(.L_x_71335) ;  /* 0xfffffff800a04947 */ /* 0x000fec000383ffff */
.L_x_71330:
[----:B------:R-:W-:-:S13]  /*3230*/  LOP3.LUT P0, RZ, R11, 0x3, RZ, 0xc0, !PT ;  /* 0x000000030bff7812 */ /* 0x000fda000780c0ff */
        /* <DEDUP_REMOVED lines=8> */
[----:B------:R-:W-:-:S04]  /*32c0*/  LEA R2, R2, UR4, 0x2 ;  /* 0x0000000402027c11 */ /* 0x000fc8000f8e10ff */
[----:B------:R-:W-:-:S07]  /*32d0*/  IADD3 R2, R2, 0x20, RZ ;  /* 0x0000002002027810 */ /* 0x000fce0007ffe0ff */
.L_x_71336:
        /* <DEDUP_REMOVED lines=20> */
[----:B------:R-:W-:-:S03]  /*3420*/  ISETP.EQ.AND P1, PT, R13, 0x28, PT ;  /* 0x000000280d00780c */ /* 0x000fc60003f22270 */
[--C-:B------:R-:W-:Y:S01]  /*3430*/  @P0 IMAD.MOV.U32 R22, RZ, RZ, R4.reuse ;  /* 0x000000ffff160224 */ /* 0x100fe200078e0004 */
[----:B------:R-:W-:Y:S02]  /*3440*/  @P2 MOV R25, R4 ;  /* 0x0000000400192202 */ /* 0x000fe40000000f00 */
[C---:B------:R-:W-:Y:S01]  /*3450*/  ISETP.EQ.AND P2, PT, R13.reuse, 0x38, PT ;  /* 0x000000380d00780c */ /* 0x040fe20003f42270 */
[--C-:B------:R-:W-:Y:S01]  /*3460*/  @P3 IMAD.MOV.U32 R31, RZ, RZ, R4.reuse ;  /* 0x000000ffff1f3224 */ /* 0x100fe200078e0004 */
[C---:B------:R-:W-:Y:S01]  /*3470*/  ISETP.EQ.AND P0, PT, R13.reuse, 0x3c, PT ;  /* 0x0000003c0d00780c */ /* 0x040fe20003f02270 */
        /* <DEDUP_REMOVED lines=15> */
[----:B------:R-:W-:Y:S01]  /*3570*/  ISETP.NE.AND P3, PT, R10, RZ, PT ;  /* 0x000000ff0a00720c */ /* 0x000fe20003f65270 */
[--C-:B------:R-:W-:Y:S01]  /*3580*/  @P2 IMAD.MOV.U32 R28, RZ, RZ, R4.reuse ;  /* 0x000000ffff1c2224 */ /* 0x100fe200078e0004 */
        /* <DEDUP_REMOVED lines=14> */
[--C-:B------:R-:W-:Y:S02]  /*3670*/  @P0 IMAD.MOV.U32 R28, RZ, RZ, R3.reuse ;  /* 0x000000ffff1c0224 */ /* 0x100fe400078e0003 */
[----:B------:R-:W-:Y:S02]  /*3680*/  VIADD R13, R13, 0x4 ;  /* 0x000000040d0d7836 */ /* 0x000fe40000000000 */
[----:B------:R-:W-:Y:S02]  /*3690*/  @P4 MOV R27, R3 ;  /* 0x00000003001b4202 */ /* 0x000fe40000000f00 */
[--C-:B------:R-:W-:Y:S02]  /*36a0*/  @P6 IMAD.MOV.U32 R24, RZ, RZ, R3.reuse ;  /* 0x000000ffff186224 */ /* 0x100fe400078e0003 */
[----:B------:R-:W-:Y:S01]  /*36b0*/  @P5 IMAD.MOV.U32 R23, RZ, RZ, R3 ;  /* 0x000000ffff175224 */ /* 0x000fe200078e0003 */
[----:B------:R-:W-:Y:S06]  /*36c0*/  @P3 BRA `(.L_x_71336) ;  /* 0xfffffffc00043947 */ /* 0x000fec000383ffff */
.L_x_71329:
[----:B------:R-:W0:Y:S01]  /*36d0*/  S2R R3, SR_CgaCtaId ;  /* 0x0000000000037919 */ /* 0x000e220000008800 */
[----:B------:R-:W-:Y:S01]  /*36e0*/  MOV R2, 0x400 ;  /* 0x0000040000027802 */ /* 0x000fe20000000f00 */
[----:B------:R-:W-:Y:S01]  /*36f0*/  IMAD.MOV.U32 R16, RZ, RZ, R36 ;  /* 0x000000ffff107224 */ /* 0x000fe200078e0024 */
[----:B------:R-:W-:Y:S01]  /*3700*/  MOV R13, R27 ;  /* 0x0000001b000d7202 */ /* 0x000fe20000000f00 */
[----:B------:R-:W-:Y:S01]  /*3710*/  IMAD.MOV.U32 R17, RZ, RZ, R35 ;  /* 0x000000ffff117224 */ /* 0x000fe200078e0023 */
[----:B------:R-:W-:Y:S01]  /*3720*/  IADD3 R2, R2, 0xa0, RZ ;  /* 0x000000a002027810 */ /* 0x000fe20007ffe0ff */
[----:B------:R-:W-:Y:S01]  /*3730*/  IMAD.MOV.U32 R18, RZ, RZ, R32 ;  /* 0x000000ffff127224 */ /* 0x000fe200078e0020 */
[----:B------:R-:W-:Y:S01]  /*3740*/  MOV R11, R29 ;  /* 0x0000001d000b7202 */ /* 0x000fe20000000f00 */
        /* <DEDUP_REMOVED lines=11> */
[----:B0-----:R-:W-:-:S05]  /*3800*/  LEA R3, R3, R2, 0x18 ;  /* 0x0000000203037211 */ /* 0x001fca00078ec0ff */
[----:B------:R-:W-:-:S06]  /*3810*/  IMAD R2, R20, 0x48, R3 ;  /* 0x0000004814027824 */ /* 0x000fcc00078e0203 */
[----:B------:R-:W0:Y:S02]  /*3820*/  LDS.64 R2, [R2+0x40] ;  /* 0x0000400002027984 */ /* 0x000e240000000a00 */
.L_x_71328:
[----:B------:R-:W-:Y:S05]  /*3830*/  BSYNC B0 ;  /* 0x0000000000007941 */ /* 0x000fea0003800000 */
.L_x_71327:
        /* <DEDUP_REMOVED lines=48> */
.L_x_71340:
[----:B------:R-:W-:Y:S02]  /*3b40*/  IMAD.MOV.U32 R46, RZ, RZ, R15 ;  /* 0x000000ffff2e7224 */ /* 0x000fe400078e000f */
[----:B------:R-:W-:Y:S01]  /*3b50*/  IMAD.MOV.U32 R48, RZ, RZ, R7 ;  /* 0x000000ffff307224 */ /* 0x000fe200078e0007 */
[----:B------:R-:W-:Y:S01]  /*3b60*/  MOV R7, R6 ;  /* 0x0000000600077202 */ /* 0x000fe20000000f00 */
[----:B------:R-:W-:-:S07]  /*3b70*/  IMAD.MOV.U32 R15, RZ, RZ, R14 ;  /* 0x000000ffff0f7224 */ /* 0x000fce00078e000e */
.L_x_71341:
[----:B------:R-:W-:Y:S05]  /*3b80*/  BSYNC B1 ;  /* 0x0000000000017941 */ /* 0x000fea0003800000 */
.L_x_71339:
        /* <DEDUP_REMOVED lines=9> */
.L_x_71343:
[----:B------:R-:W-:Y:S02]  /*3c20*/  IMAD.MOV.U32 R25, RZ, RZ, R46 ;  /* 0x000000ffff197224 */ /* 0x000fe400078e002e */
[----:B------:R-:W-:Y:S01]  /*3c30*/  IMAD.MOV.U32 R27, RZ, RZ, R48 ;  /* 0x000000ffff1b7224 */ /* 0x000fe200078e0030 */
[----:B------:R-:W-:Y:S01]  /*3c40*/  MOV R48, R5 ;  /* 0x0000000500307202 */ /* 0x000fe20000000f00 */
[----:B------:R-:W-:-:S07]  /*3c50*/  IMAD.MOV.U32 R46, RZ, RZ, R13 ;  /* 0x000000ffff2e7224 */ /* 0x000fce00078e000d */
.L_x_71344:
[----:B------:R-:W-:Y:S05]  /*3c60*/  BSYNC B1 ;  /* 0x0000000000017941 */ /* 0x000fea0003800000 */
.L_x_71342:
        /* <DEDUP_REMOVED lines=9> */
.L_x_71346:
[----:B------:R-:W-:Y:S02]  /*3d00*/  IMAD.MOV.U32 R6, RZ, RZ, R25 ;  /* 0x000000ffff067224 */ /* 0x000fe400078e0019 */
[----:B------:R-:W-:Y:S01]  /*3d10*/  IMAD.MOV.U32 R14, RZ, RZ, R27 ;  /* 0x000000ffff0e7224 */ /* 0x000fe200078e001b */
[----:B------:R-:W-:Y:S01]  /*3d20*/  MOV R27, R4 ;  /* 0x00000004001b7202 */ /* 0x000fe20000000f00 */
[----:B------:R-:W-:-:S07]  /*3d30*/  IMAD.MOV.U32 R25, RZ, RZ, R12 ;  /* 0x000000ffff197224 */ /* 0x000fce00078e000c */
.L_x_71347:
[----:B------:R-:W-:Y:S05]  /*3d40*/  BSYNC B1 ;  /* 0x0000000000017941 */ /* 0x000fea0003800000 */
.L_x_71345:
        /* <DEDUP_REMOVED lines=9> */
.L_x_71349:
[----:B------:R-:W-:Y:S02]  /*3de0*/  IMAD.MOV.U32 R5, RZ, RZ, R6 ;  /* 0x000000ffff057224 */ /* 0x000fe400078e0006 */
[----:B------:R-:W-:Y:S01]  /*3df0*/  IMAD.MOV.U32 R13, RZ, RZ, R14 ;  /* 0x000000ffff0d7224 */ /* 0x000fe200078e000e */
[----:B------:R-:W-:Y:S01]  /*3e00*/  MOV R14, R11 ;  /* 0x0000000b000e7202 */ /* 0x000fe20000000f00 */
[----:B------:R-:W-:-:S07]  /*3e10*/  IMAD.MOV.U32 R6, RZ, RZ, R19 ;  /* 0x000000ffff067224 */ /* 0x000fce00078e0013 */
.L_x_71350:
[----:B------:R-:W-:Y:S05]  /*3e20*/  BSYNC B1 ;  /* 0x0000000000017941 */ /* 0x000fea0003800000 */
.L_x_71348:
        /* <DEDUP_REMOVED lines=9> */
.L_x_71352:
[----:B------:R-:W-:Y:S02]  /*3ec0*/  IMAD.MOV.U32 R4, RZ, RZ, R5 ;  /* 0x000000ffff047224 */ /* 0x000fe400078e0005 */
[----:B------:R-:W-:Y:S01]  /*3ed0*/  IMAD.MOV.U32 R12, RZ, RZ, R13 ;  /* 0x000000ffff0c7224 */ /* 0x000fe200078e000d */
[----:B------:R-:W-:Y:S01]  /*3ee0*/  MOV R13, R10 ;  /* 0x0000000a000d7202 */ /* 0x000fe20000000f00 */
[----:B------:R-:W-:-:S07]  /*3ef0*/  IMAD.MOV.U32 R5, RZ, RZ, R18 ;  /* 0x000000ffff057224 */ /* 0x000fce00078e0012 */
.L_x_71353:
[----:B------:R-:W-:Y:S05]  /*3f00*/  BSYNC B1 ;  /* 0x0000000000017941 */ /* 0x000fea0003800000 */
.L_x_71351:
        /* <DEDUP_REMOVED lines=9> */
.L_x_71355:
[----:B------:R-:W-:Y:S02]  /*3fa0*/  IMAD.MOV.U32 R11, RZ, RZ, R4 ;  /* 0x000000ffff0b7224 */ /* 0x000fe400078e0004 */
[----:B------:R-:W-:Y:S01]  /*3fb0*/  IMAD.MOV.U32 R19, RZ, RZ, R12 ;  /* 0x000000ffff137224 */ /* 0x000fe200078e000c */
[----:B------:R-:W-:Y:S01]  /*3fc0*/  MOV R12, R9 ;  /* 0x00000009000c7202 */ /* 0x000fe20000000f00 */
[----:B------:R-:W-:-:S07]  /*3fd0*/  IMAD.MOV.U32 R4, RZ, RZ, R17 ;  /* 0x000000ffff047224 */ /* 0x000fce00078e0011 */
.L_x_71356:
[----:B------:R-:W-:Y:S05]  /*3fe0*/  BSYNC B1 ;  /* 0x0000000000017941 */ /* 0x000fea0003800000 */
.L_x_71354:
        /* <DEDUP_REMOVED lines=9> */
.L_x_71358:
[----:B------:R-:W-:Y:S02]  /*4080*/  IMAD.MOV.U32 R9, RZ, RZ, R11 ;  /* 0x000000ffff097224 */ /* 0x000fe400078e000b */
[----:B------:R-:W-:Y:S01]  /*4090*/  IMAD.MOV.U32 R10, RZ, RZ, R19 ;  /* 0x000000ffff0a7224 */ /* 0x000fe200078e0013 */
[----:B------:R-:W-:Y:S01]  /*40a0*/  MOV R19, R8 ;  /* 0x0000000800137202 */ /* 0x000fe20000000f00 */
[----:B------:R-:W-:-:S07]  /*40b0*/  IMAD.MOV.U32 R11, RZ, RZ, R16 ;  /* 0x000000ffff0b7224 */ /* 0x000fce00078e0010 */
.L_x_71359:
[----:B------:R-:W-:Y:S05]  /*40c0*/  BSYNC B1 ;  /* 0x0000000000017941 */ /* 0x000fea0003800000 */
.L_x_71357:
        /* <DEDUP_REMOVED lines=16> */
.L_x_71361:
[----:B------:R-:W-:Y:S01]  /*41d0*/  IMAD.MOV.U32 R8, RZ, RZ, R15 ;  /* 0x000000ffff087224 */ /* 0x000fe200078e000f */
[----:B------:R-:W-:Y:S01]  /*41e0*/  MOV R16, R7 ;  /* 0x0000000700107202 */ /* 0x000fe20000000f00 */
[----:B------:R-:W-:Y:S02]  /*41f0*/  IMAD.MOV.U32 R15, RZ, RZ, R46 ;  /* 0x000000ffff0f7224 */ /* 0x000fe400078e002e */
[----:B------:R-:W-:-:S07]  /*4200*/  IMAD.MOV.U32 R7, RZ, RZ, R48 ;  /* 0x000000ffff077224 */ /* 0x000fce00078e0030 */
.L_x_71362:
[----:B------:R-:W-:Y:S05]  /*4210*/  BSYNC B1 ;  /* 0x0000000000017941 */ /* 0x000fea0003800000 */
.L_x_71360:
        /* <DEDUP_REMOVED lines=9> */
.L_x_71364:
[----:B------:R-:W-:Y:S01]  /*42b0*/  IMAD.MOV.U32 R17, RZ, RZ, R8 ;  /* 0x000000ffff117224 */ /* 0x000fe200078e0008 */
[----:B------:R-:W-:Y:S01]  /*42c0*/  MOV R29, R16 ;  /* 0x00000010001d7202 */ /* 0x000fe20000000f00 */
[----:B------:R-:W-:Y:S02]  /*42d0*/  IMAD.MOV.U32 R8, RZ, RZ, R25 ;  /* 0x000000ffff087224 */ /* 0x000fe400078e0019 */
[----:B------:R-:W-:-:S07]  /*42e0*/  IMAD.MOV.U32 R16, RZ, RZ, R27 ;  /* 0x000000ffff107224 */ /* 0x000fce00078e001b */
.L_x_71365:
[----:B------:R-:W-:Y:S05]  /*42f0*/  BSYNC B1 ;  /* 0x0000000000017941 */ /* 0x000fea0003800000 */
.L_x_71363:
        /* <DEDUP_REMOVED lines=9> */
.L_x_71367:
[----:B------:R-:W-:Y:S01]  /*4390*/  IMAD.MOV.U32 R18, RZ, RZ, R17 ;  /* 0x000000ffff127224 */ /* 0x000fe200078e0011 */
[----:B------:R-:W-:Y:S01]  /*43a0*/  MOV R46, R29 ;  /* 0x0000001d002e7202 */ /* 0x000fe20000000f00 */
[----:B------:R-:W-:Y:S02]  /*43b0*/  IMAD.MOV.U32 R17, RZ, RZ, R6 ;  /* 0x000000ffff117224 */ /* 0x000fe400078e0006 */
[----:B------:R-:W-:-:S07]  /*43c0*/  IMAD.MOV.U32 R29, RZ, RZ, R14 ;  /* 0x000000ffff1d7224 */ /* 0x000fce00078e000e */
.L_x_71368:
[----:B------:R-:W-:Y:S05]  /*43d0*/  BSYNC B1 ;  /* 0x0000000000017941 */ /* 0x000fea0003800000 */
.L_x_71366:
        /* <DEDUP_REMOVED lines=9> */
.L_x_71370:
[----:B------:R-:W-:Y:S01]  /*4470*/  IMAD.MOV.U32 R25, RZ, RZ, R18 ;  /* 0x000000ffff197224 */ /* 0x000fe200078e0012 */
[----:B------:R-:W-:Y:S01]  /*4480*/  MOV R27, R46 ;  /* 0x0000002e001b7202 */ /* 0x000fe20000000f00 */
[----:B------:R-:W-:Y:S02]  /*4490*/  IMAD.MOV.U32 R18, RZ, RZ, R5 ;  /* 0x000000ffff127224 */ /* 0x000fe400078e0005 */
[----:B------:R-:W-:-:S07]  /*44a0*/  IMAD.MOV.U32 R46, RZ, RZ, R13 ;  /* 0x000000ffff2e7224 */ /* 0x000fce00078e000d */
.L_x_71371:
[----:B------:R-:W-:Y:S05]  /*44b0*/  BSYNC B1 ;  /* 0x0000000000017941 */ /* 0x000fea0003800000 */
.L_x_71369:
        /* <DEDUP_REMOVED lines=9> */
.L_x_71373:
[----:B------:R-:W-:Y:S01]  /*4550*/  IMAD.MOV.U32 R6, RZ, RZ, R25 ;  /* 0x000000ffff067224 */ /* 0x000fe200078e0019 */
[----:B------:R-:W-:Y:S01]  /*4560*/  MOV R14, R27 ;  /* 0x0000001b000e7202 */ /* 0x000fe20000000f00 */
[----:B------:R-:W-:Y:S02]  /*4570*/  IMAD.MOV.U32 R25, RZ, RZ, R4 ;  /* 0x000000ffff197224 */ /* 0x000fe400078e0004 */
[----:B------:R-:W-:-:S07]  /*4580*/  IMAD.MOV.U32 R27, RZ, RZ, R12 ;  /* 0x000000ffff1b7224 */ /* 0x000fce00078e000c */
.L_x_71374:
[----:B------:R-:W-:Y:S05]  /*4590*/  BSYNC B1 ;  /* 0x0000000000017941 */ /* 0x000fea0003800000 */
.L_x_71372:
        /* <DEDUP_REMOVED lines=9> */
.L_x_71376:
[----:B------:R-:W-:Y:S01]  /*4630*/  IMAD.MOV.U32 R4, RZ, RZ, R6 ;  /* 0x000000ffff047224 */ /* 0x000fe200078e0006 */
[----:B------:R-:W-:Y:S01]  /*4640*/  MOV R5, R14 ;  /* 0x0000000e00057202 */ /* 0x000fe20000000f00 */
[----:B------:R-:W-:Y:S02]  /*4650*/  IMAD.MOV.U32 R6, RZ, RZ, R11 ;  /* 0x000000ffff067224 */ /* 0x000fe400078e000b */
[----:B------:R-:W-:-:S07]  /*4660*/  IMAD.MOV.U32 R14, RZ, RZ, R19 ;  /* 0x000000ffff0e7224 */ /* 0x000fce00078e0013 */
.L_x_71377:
[----:B------:R-:W-:Y:S05]  /*4670*/  BSYNC B1 ;  /* 0x0000000000017941 */ /* 0x000fea0003800000 */
.L_x_71375:
        /* <DEDUP_REMOVED lines=9> */
.L_x_71379:
[----:B------:R-:W-:Y:S01]  /*4710*/  IMAD.MOV.U32 R11, RZ, RZ, R4 ;  /* 0x000000ffff0b7224 */ /* 0x000fe200078e0004 */
[----:B------:R-:W-:Y:S01]  /*4720*/  MOV R12, R5 ;  /* 0x00000005000c7202 */ /* 0x000fe20000000f00 */
[----:B------:R-:W-:Y:S02]  /*4730*/  IMAD.MOV.U32 R4, RZ, RZ, R9 ;  /* 0x000000ffff047224 */ /* 0x000fe400078e0009 */
[----:B------:R-:W-:-:S07]  /*4740*/  IMAD.MOV.U32 R5, RZ, RZ, R10 ;  /* 0x000000ffff057224 */ /* 0x000fce00078e000a */
.L_x_71380:
[----:B------:R-:W-:Y:S05]  /*4750*/  BSYNC B1 ;  /* 0x0000000000017941 */ /* 0x000fea0003800000 */
.L_x_71378:
        /* <DEDUP_REMOVED lines=16> */
.L_x_71382:
[----:B------:R-:W-:Y:S02]  /*4860*/  IMAD.MOV.U32 R10, RZ, RZ, R15 ;  /* 0x000000ffff0a7224 */ /* 0x000fe400078e000f */
[----:B------:R-:W-:Y:S02]  /*4870*/  IMAD.MOV.U32 R32, RZ, RZ, R7 ;  /* 0x000000ffff207224 */ /* 0x000fe400078e0007 */
[----:B------:R-:W-:Y:S02]  /*4880*/  IMAD.MOV.U32 R15, RZ, RZ, R8 ;  /* 0x000000ffff0f7224 */ /* 0x000fe400078e0008 */
[----:B------:R-:W-:-:S07]  /*4890*/  IMAD.MOV.U32 R7, RZ, RZ, R16 ;  /* 0x000000ffff077224 */ /* 0x000fce00078e0010 */
.L_x_71383:
[----:B------:R-:W-:Y:S05]  /*48a0*/  BSYNC B1 ;  /* 0x0000000000017941 */ /* 0x000fea0003800000 */
.L_x_71381:
        /* <DEDUP_REMOVED lines=9> */
.L_x_71385:
[----:B------:R-:W-:Y:S02]  /*4940*/  IMAD.MOV.U32 R9, RZ, RZ, R10 ;  /* 0x000000ffff097224 */ /* 0x000fe400078e000a */
[----:B------:R-:W-:Y:S02]  /*4950*/  IMAD.MOV.U32 R13, RZ, RZ, R32 ;  /* 0x000000ffff0d7224 */ /* 0x000fe400078e0020 */
[----:B------:R-:W-:Y:S02]  /*4960*/  IMAD.MOV.U32 R10, RZ, RZ, R17 ;  /* 0x000000ffff0a7224 */ /* 0x000fe400078e0011 */
[----:B------:R-:W-:-:S07]  /*4970*/  IMAD.MOV.U32 R32, RZ, RZ, R29 ;  /* 0x000000ffff207224 */ /* 0x000fce00078e001d */
.L_x_71386:
[----:B------:R-:W-:Y:S05]  /*4980*/  BSYNC B1 ;  /* 0x0000000000017941 */ /* 0x000fea0003800000 */
.L_x_71384:
        /* <DEDUP_REMOVED lines=9> */
.L_x_71388:
[----:B------:R-:W-:Y:S02]  /*4a20*/  IMAD.MOV.U32 R8, RZ, RZ, R9 ;  /* 0x000000ffff087224 */ /* 0x000fe400078e0009 */
[----:B------:R-:W-:Y:S02]  /*4a30*/  IMAD.MOV.U32 R16, RZ, RZ, R13 ;  /* 0x000000ffff107224 */ /* 0x000fe400078e000d */
[----:B------:R-:W-:Y:S02]  /*4a40*/  IMAD.MOV.U32 R9, RZ, RZ, R18 ;  /* 0x000000ffff097224 */ /* 0x000fe400078e0012 */
[----:B------:R-:W-:-:S07]  /*4a50*/  IMAD.MOV.U32 R13, RZ, RZ, R46 ;  /* 0x000000ffff0d7224 */ /* 0x000fce00078e002e */
.L_x_71389:
[----:B------:R-:W-:Y:S05]  /*4a60*/  BSYNC B1 ;  /* 0x0000000000017941 */ /* 0x000fea0003800000 */
.L_x_71387:
        /* <DEDUP_REMOVED lines=9> */
.L_x_71391:
[----:B------:R-:W-:Y:S02]  /*4b00*/  IMAD.MOV.U32 R17, RZ, RZ, R8 ;  /* 0x000000ffff117224 */ /* 0x000fe400078e0008 */
[----:B------:R-:W-:Y:S02]  /*4b10*/  IMAD.MOV.U32 R19, RZ, RZ, R16 ;  /* 0x000000ffff137224 */ /* 0x000fe400078e0010 */
[----:B------:R-:W-:Y:S02]  /*4b20*/  IMAD.MOV.U32 R8, RZ, RZ, R25 ;  /* 0x000000ffff087224 */ /* 0x000fe400078e0019 */
[----:B------:R-:W-:-:S07]  /*4b30*/  IMAD.MOV.U32 R16, RZ, RZ, R27 ;  /* 0x000000ffff107224 */ /* 0x000fce00078e001b */
.L_x_71392:
[----:B------:R-:W-:Y:S05]  /*4b40*/  BSYNC B1 ;  /* 0x0000000000017941 */ /* 0x000fea0003800000 */
.L_x_71390:
        /* <DEDUP_REMOVED lines=9> */
.L_x_71394:
[----:B------:R-:W-:Y:S02]  /*4be0*/  IMAD.MOV.U32 R25, RZ, RZ, R17 ;  /* 0x000000ffff197224 */ /* 0x000fe400078e0011 */
[----:B------:R-:W-:Y:S02]  /*4bf0*/  IMAD.MOV.U32 R18, RZ, RZ, R19 ;  /* 0x000000ffff127224 */ /* 0x000fe400078e0013 */
[----:B------:R-:W-:Y:S02]  /*4c00*/  IMAD.MOV.U32 R17, RZ, RZ, R6 ;  /* 0x000000ffff117224 */ /* 0x000fe400078e0006 */
[----:B------:R-:W-:-:S07]  /*4c10*/  IMAD.MOV.U32 R19, RZ, RZ, R14 ;  /* 0x000000ffff137224 */ /* 0x000fce00078e000e */
.L_x_71395:
[----:B------:R-:W-:Y:S05]  /*4c20*/  BSYNC B1 ;  /* 0x0000000000017941 */ /* 0x000fea0003800000 */
.L_x_71393:
        /* <DEDUP_REMOVED lines=9> */
.L_x_71397:
[----:B------:R-:W-:Y:S02]  /*4cc0*/  IMAD.MOV.U32 R6, RZ, RZ, R25 ;  /* 0x000000ffff067224 */ /* 0x000fe400078e0019 */
[----:B------:R-:W-:Y:S02]  /*4cd0*/  IMAD.MOV.U32 R27, RZ, RZ, R18 ;  /* 0x000000ffff1b7224 */ /* 0x000fe400078e0012 */
[----:B------:R-:W-:Y:S02]  /*4ce0*/  IMAD.MOV.U32 R25, RZ, RZ, R4 ;  /* 0x000000ffff197224 */ /* 0x000fe400078e0004 */
[----:B------:R-:W-:-:S07]  /*4cf0*/  IMAD.MOV.U32 R18, RZ, RZ, R5 ;  /* 0x000000ffff127224 */ /* 0x000fce00078e0005 */
.L_x_71398:
[----:B------:R-:W-:Y:S05]  /*4d00*/  BSYNC B1 ;  /* 0x0000000000017941 */ /* 0x000fea0003800000 */
.L_x_71396:
        /* <DEDUP_REMOVED lines=9> */
.L_x_71400:
[----:B------:R-:W-:Y:S02]  /*4da0*/  IMAD.MOV.U32 R4, RZ, RZ, R6 ;  /* 0x000000ffff047224 */ /* 0x000fe400078e0006 */
[----:B------:R-:W-:Y:S02]  /*4db0*/  IMAD.MOV.U32 R5, RZ, RZ, R27 ;  /* 0x000000ffff057224 */ /* 0x000fe400078e001b */
[----:B------:R-:W-:Y:S02]  /*4dc0*/  IMAD.MOV.U32 R6, RZ, RZ, R11 ;  /* 0x000000ffff067224 */ /* 0x000fe400078e000b */
[----:B------:R-:W-:-:S07]  /*4dd0*/  IMAD.MOV.U32 R27, RZ, RZ, R12 ;  /* 0x000000ffff1b7224 */ /* 0x000fce00078e000c */
.L_x_71401:
[----:B------:R-:W-:Y:S05]  /*4de0*/  BSYNC B1 ;  /* 0x0000000000017941 */ /* 0x000fea0003800000 */
.L_x_71399:
        /* <DEDUP_REMOVED lines=16> */
.L_x_71403:
[----:B------:R-:W-:Y:S02]  /*4ef0*/  IMAD.MOV.U32 R12, RZ, RZ, R15 ;  /* 0x000000ffff0c7224 */ /* 0x000fe400078e000f */
[----:B------:R-:W-:Y:S01]  /*4f00*/  IMAD.MOV.U32 R14, RZ, RZ, R7 ;  /* 0x000000ffff0e7224 */ /* 0x000fe200078e0007 */
[----:B------:R-:W-:Y:S01]  /*4f10*/  MOV R7, R32 ;  /* 0x0000002000077202 */ /* 0x000fe20000000f00 */
[----:B------:R-:W-:-:S07]  /*4f20*/  IMAD.MOV.U32 R15, RZ, RZ, R10 ;  /* 0x000000ffff0f7224 */ /* 0x000fce00078e000a */
.L_x_71404:
[----:B------:R-:W-:Y:S05]  /*4f30*/  BSYNC B1 ;  /* 0x0000000000017941 */ /* 0x000fea0003800000 */
.L_x_71402:
        /* <DEDUP_REMOVED lines=9> */
.L_x_71406:
[----:B------:R-:W-:Y:S02]  /*4fd0*/  IMAD.MOV.U32 R11, RZ, RZ, R12 ;  /* 0x000000ffff0b7224 */ /* 0x000fe400078e000c */
[----:B------:R-:W-:Y:S01]  /*4fe0*/  IMAD.MOV.U32 R29, RZ, RZ, R14 ;  /* 0x000000ffff1d7224 */ /* 0x000fe200078e000e */
[----:B------:R-:W-:Y:S01]  /*4ff0*/  MOV R14, R13 ;  /* 0x0000000d000e7202 */ /* 0x000fe20000000f00 */
[----:B------:R-:W-:-:S07]  /*5000*/  IMAD.MOV.U32 R12, RZ, RZ, R9 ;  /* 0x000000ffff0c7224 */ /* 0x000fce00078e0009 */
.L_x_71407:
[----:B------:R-:W-:Y:S05]  /*5010*/  BSYNC B1 ;  /* 0x0000000000017941 */ /* 0x000fea0003800000 */
.L_x_71405:
        /* <DEDUP_REMOVED lines=9> */
.L_x_71409:
[----:B------:R-:W-:Y:S02]  /*50b0*/  IMAD.MOV.U32 R10, RZ, RZ, R11 ;  /* 0x000000ffff0a7224 */ /* 0x000fe400078e000b */
[----:B------:R-:W-:Y:S01]  /*50c0*/  IMAD.MOV.U32 R30, RZ, RZ, R29 ;  /* 0x000000ffff1e7224 */ /* 0x000fe200078e001d */
[----:B------:R-:W-:Y:S01]  /*50d0*/  MOV R29, R16 ;  /* 0x00000010001d7202 */ /* 0x000fe20000000f00 */
[----:B------:R-:W-:-:S07]  /*50e0*/  IMAD.MOV.U32 R11, RZ, RZ, R8 ;  /* 0x000000ffff0b7224 */ /* 0x000fce00078e0008 */
.L_x_71410:
[----:B------:R-:W-:Y:S05]  /*50f0*/  BSYNC B1 ;  /* 0x0000000000017941 */ /* 0x000fea0003800000 */
.L_x_71408:
        /* <DEDUP_REMOVED lines=9> */
.L_x_71412:
[----:B------:R-:W-:Y:S02]  /*5190*/  IMAD.MOV.U32 R8, RZ, RZ, R10 ;  /* 0x000000ffff087224 */ /* 0x000fe400078e000a */
[----:B------:R-:W-:Y:S01]  /*51a0*/  IMAD.MOV.U32 R9, RZ, RZ, R30 ;  /* 0x000000ffff097224 */ /* 0x000fe200078e001e */
[----:B------:R-:W-:Y:S01]  /*51b0*/  MOV R30, R19 ;  /* 0x00000013001e7202 */ /* 0x000fe20000000f00 */
[----:B------:R-:W-:-:S07]  /*51c0*/  IMAD.MOV.U32 R10, RZ, RZ, R17 ;  /* 0x000000ffff0a7224 */ /* 0x000fce00078e0011 */
.L_x_71413:
[----:B------:R-:W-:Y:S05]  /*51d0*/  BSYNC B1 ;  /* 0x0000000000017941 */ /* 0x000fea0003800000 */
.L_x_71411:
        /* <DEDUP_REMOVED lines=9> */
.L_x_71415:
[----:B------:R-:W-:Y:S02]  /*5270*/  IMAD.MOV.U32 R13, RZ, RZ, R8 ;  /* 0x000000ffff0d7224 */ /* 0x000fe400078e0008 */
[----:B------:R-:W-:Y:S01]  /*5280*/  IMAD.MOV.U32 R16, RZ, RZ, R9 ;  /* 0x000000ffff107224 */ /* 0x000fe200078e0009 */
[----:B------:R-:W-:Y:S01]  /*5290*/  MOV R9, R18 ;  /* 0x0000001200097202 */ /* 0x000fe20000000f00 */
[----:B------:R-:W-:-:S07]  /*52a0*/  IMAD.MOV.U32 R8, RZ, RZ, R25 ;  /* 0x000000ffff087224 */ /* 0x000fce00078e0019 */
.L_x_71416:
[----:B------:R-:W-:Y:S05]  /*52b0*/  BSYNC B1 ;  /* 0x0000000000017941 */ /* 0x000fea0003800000 */
.L_x_71414:
        /* <DEDUP_REMOVED lines=9> */
.L_x_71418:
[----:B------:R-:W-:Y:S02]  /*5350*/  IMAD.MOV.U32 R17, RZ, RZ, R13 ;  /* 0x000000ffff117224 */ /* 0x000fe400078e000d */
[----:B------:R-:W-:Y:S01]  /*5360*/  IMAD.MOV.U32 R18, RZ, RZ, R16 ;  /* 0x000000ffff127224 */ /* 0x000fe200078e0010 */
[----:B------:R-:W-:Y:S01]  /*5370*/  MOV R16, R27 ;  /* 0x0000001b00107202 */ /* 0x000fe20000000f00 */
[----:B------:R-:W-:-:S07]  /*5380*/  IMAD.MOV.U32 R13, RZ, RZ, R6 ;  /* 0x000000ffff0d7224 */ /* 0x000fce00078e0006 */
.L_x_71419:
[----:B------:R-:W-:Y:S05]  /*5390*/  BSYNC B1 ;  /* 0x0000000000017941 */ /* 0x000fea0003800000 */
.L_x_71417:
        /* <DEDUP_REMOVED lines=9> */
.L_x_71421:
[----:B------:R-:W-:Y:S02]  /*5430*/  IMAD.MOV.U32 R6, RZ, RZ, R17 ;  /* 0x000000ffff067224 */ /* 0x000fe400078e0011 */
[----:B------:R-:W-:Y:S01]  /*5440*/  IMAD.MOV.U32 R19, RZ, RZ, R18 ;  /* 0x000000ffff137224 */ /* 0x000fe200078e0012 */
[----:B------:R-:W-:Y:S01]  /*5450*/  MOV R18, R5 ;  /* 0x0000000500127202 */ /* 0x000fe20000000f00 */
[----:B------:R-:W-:-:S07]  /*5460*/  IMAD.MOV.U32 R17, RZ, RZ, R4 ;  /* 0x000000ffff117224 */ /* 0x000fce00078e0004 */
.L_x_71422:
[----:B------:R-:W-:Y:S05]  /*5470*/  BSYNC B1 ;  /* 0x0000000000017941 */ /* 0x000fea0003800000 */
.L_x_71420:
        /* <DEDUP_REMOVED lines=16> */
.L_x_71424:
[----:B------:R-:W-:Y:S01]  /*5580*/  IMAD.MOV.U32 R4, RZ, RZ, R15 ;  /* 0x000000ffff047224 */ /* 0x000fe200078e000f */
[----:B------:R-:W-:Y:S01]  /*5590*/  MOV R28, R7 ;  /* 0x00000007001c7202 */ /* 0x000fe20000000f00 */
[----:B------:R-:W-:Y:S02]  /*55a0*/  IMAD.MOV.U32 R15, RZ, RZ, R12 ;  /* 0x000000ffff0f7224 */ /* 0x000fe400078e000c */
[----:B------:R-:W-:-:S07]  /*55b0*/  IMAD.MOV.U32 R7, RZ, RZ, R14 ;  /* 0x000000ffff077224 */ /* 0x000fce00078e000e */
.L_x_71425:
[----:B------:R-:W-:Y:S05]  /*55c0*/  BSYNC B1 ;  /* 0x0000000000017941 */ /* 0x000fea0003800000 */
.L_x_71423:
        /* <DEDUP_REMOVED lines=9> */
.L_x_71427:
[----:B------:R-:W-:Y:S01]  /*5660*/  IMAD.MOV.U32 R5, RZ, RZ, R4 ;  /* 0x000000ffff057224 */ /* 0x000fe200078e0004 */
[----:B------:R-:W-:Y:S01]  /*5670*/  MOV R25, R28 ;  /* 0x0000001c00197202 */ /* 0x000fe20000000f00 */
[----:B------:R-:W-:Y:S02]  /*5680*/  IMAD.MOV.U32 R4, RZ, RZ, R11 ;  /* 0x000000ffff047224 */ /* 0x000fe400078e000b */
[----:B------:R-:W-:-:S07]  /*5690*/  IMAD.MOV.U32 R28, RZ, RZ, R29 ;  /* 0x000000ffff1c7224 */ /* 0x000fce00078e001d */
.L_x_71428:
[----:B------:R-:W-:Y:S05]  /*56a0*/  BSYNC B1 ;  /* 0x0000000000017941 */ /* 0x000fea0003800000 */
.L_x_71426:
        /* <DEDUP_REMOVED lines=9> */
.L_x_71430:
[----:B------:R-:W-:Y:S01]  /*5740*/  IMAD.MOV.U32 R11, RZ, RZ, R5 ;  /* 0x000000ffff0b7224 */ /* 0x000fe200078e0005 */
[----:B------:R-:W-:Y:S01]  /*5750*/  MOV R12, R25 ;  /* 0x00000019000c7202 */ /* 0x000fe20000000f00 */
[----:B------:R-:W-:Y:S02]  /*5760*/  IMAD.MOV.U32 R5, RZ, RZ, R10 ;  /* 0x000000ffff057224 */ /* 0x000fe400078e000a */
[----:B------:R-:W-:-:S07]  /*5770*/  IMAD.MOV.U32 R25, RZ, RZ, R30 ;  /* 0x000000ffff197224 */ /* 0x000fce00078e001e */
.L_x_71431:
[----:B------:R-:W-:Y:S05]  /*5780*/  BSYNC B1 ;  /* 0x0000000000017941 */ /* 0x000fea0003800000 */
.L_x_71429:
        /* <DEDUP_REMOVED lines=9> */
.L_x_71433:
[----:B------:R-:W-:Y:S01]  /*5820*/  IMAD.MOV.U32 R10, RZ, RZ, R11 ;  /* 0x000000ffff0a7224 */ /* 0x000fe200078e000b */
[----:B------:R-:W-:Y:S01]  /*5830*/  MOV R27, R12 ;  /* 0x0000000c001b7202 */ /* 0x000fe20000000f00 */
[----:B------:R-:W-:Y:S02]  /*5840*/  IMAD.MOV.U32 R11, RZ, RZ, R8 ;  /* 0x000000ffff0b7224 */ /* 0x000fe400078e0008 */
[----:B------:R-:W-:-:S07]  /*5850*/  IMAD.MOV.U32 R12, RZ, RZ, R9 ;  /* 0x000000ffff0c7224 */ /* 0x000fce00078e0009 */
.L_x_71434:
[----:B------:R-:W-:Y:S05]  /*5860*/  BSYNC B1 ;  /* 0x0000000000017941 */ /* 0x000fea0003800000 */
.L_x_71432:
        /* <DEDUP_REMOVED lines=9> */
.L_x_71436:
[----:B------:R-:W-:Y:S01]  /*5900*/  IMAD.MOV.U32 R8, RZ, RZ, R10 ;  /* 0x000000ffff087224 */ /* 0x000fe200078e000a */
[----:B------:R-:W-:Y:S01]  /*5910*/  MOV R9, R27 ;  /* 0x0000001b00097202 */ /* 0x000fe20000000f00 */
[----:B------:R-:W-:Y:S02]  /*5920*/  IMAD.MOV.U32 R10, RZ, RZ, R13 ;  /* 0x000000ffff0a7224 */ /* 0x000fe400078e000d */
[----:B------:R-:W-:-:S07]  /*5930*/  IMAD.MOV.U32 R27, RZ, RZ, R16 ;  /* 0x000000ffff1b7224 */ /* 0x000fce00078e0010 */
.L_x_71437:
[----:B------:R-:W-:Y:S05]  /*5940*/  BSYNC B1 ;  /* 0x0000000000017941 */ /* 0x000fea0003800000 */
.L_x_71435:
        /* <DEDUP_REMOVED lines=9> */
.L_x_71439:
[----:B------:R-:W-:Y:S01]  /*59e0*/  IMAD.MOV.U32 R13, RZ, RZ, R8 ;  /* 0x000000ffff0d7224 */ /* 0x000fe200078e0008 */
[----:B------:R-:W-:Y:S01]  /*59f0*/  MOV R14, R9 ;  /* 0x00000009000e7202 */ /* 0x000fe20000000f00 */
[----:B------:R-:W-:Y:S02]  /*5a00*/  IMAD.MOV.U32 R8, RZ, RZ, R17 ;  /* 0x000000ffff087224 */ /* 0x000fe400078e0011 */
[----:B------:R-:W-:-:S07]  /*5a10*/  IMAD.MOV.U32 R9, RZ, RZ, R18 ;  /* 0x000000ffff097224 */ /* 0x000fce00078e0012 */
.L_x_71440:
[----:B------:R-:W-:Y:S05]  /*5a20*/  BSYNC B1 ;  /* 0x0000000000017941 */ /* 0x000fea0003800000 */
.L_x_71438:
        /* <DEDUP_REMOVED lines=9> */
.L_x_71442:
[----:B------:R-:W-:Y:S01]  /*5ac0*/  IMAD.MOV.U32 R16, RZ, RZ, R13 ;  /* 0x000000ffff107224 */ /* 0x000fe200078e000d */
[----:B------:R-:W-:Y:S01]  /*5ad0*/  MOV R17, R14 ;  /* 0x0000000e00117202 */ /* 0x000fe20000000f00 */
[----:B------:R-:W-:Y:S02]  /*5ae0*/  IMAD.MOV.U32 R13, RZ, RZ, R6 ;  /* 0x000000ffff0d7224 */ /* 0x000fe400078e0006 */
[----:B------:R-:W-:-:S07]  /*5af0*/  IMAD.MOV.U32 R14, RZ, RZ, R19 ;  /* 0x000000ffff0e7224 */ /* 0x000fce00078e0013 */
.L_x_71443:
[----:B------:R-:W-:Y:S05]  /*5b00*/  BSYNC B1 ;  /* 0x0000000000017941 */ /* 0x000fea0003800000 */
.L_x_71441:
        /* <DEDUP_REMOVED lines=16> */
.L_x_71445:
[----:B------:R-:W-:Y:S02]  /*5c10*/  IMAD.MOV.U32 R6, RZ, RZ, R15 ;  /* 0x000000ffff067224 */ /* 0x000fe400078e000f */
[----:B------:R-:W-:Y:S02]  /*5c20*/  IMAD.MOV.U32 R18, RZ, RZ, R7 ;  /* 0x000000ffff127224 */ /* 0x000fe400078e0007 */
[----:B------:R-:W-:Y:S02]  /*5c30*/  IMAD.MOV.U32 R15, RZ, RZ, R4 ;  /* 0x000000ffff0f7224 */ /* 0x000fe400078e0004 */
[----:B------:R-:W-:-:S07]  /*5c40*/  IMAD.MOV.U32 R7, RZ, RZ, R28 ;  /* 0x000000ffff077224 */ /* 0x000fce00078e001c */
.L_x_71446:
[----:B------:R-:W-:Y:S05]  /*5c50*/  BSYNC B1 ;  /* 0x0000000000017941 */ /* 0x000fea0003800000 */
.L_x_71444:
        /* <DEDUP_REMOVED lines=9> */
.L_x_71448:
[----:B------:R-:W-:Y:S02]  /*5cf0*/  IMAD.MOV.U32 R4, RZ, RZ, R6 ;  /* 0x000000ffff047224 */ /* 0x000fe400078e0006 */
[----:B------:R-:W-:Y:S02]  /*5d00*/  IMAD.MOV.U32 R19, RZ, RZ, R18 ;  /* 0x000000ffff137224 */ /* 0x000fe400078e0012 */
[----:B------:R-:W-:Y:S02]  /*5d10*/  IMAD.MOV.U32 R6, RZ, RZ, R5 ;  /* 0x000000ffff067224 */ /* 0x000fe400078e0005 */
[----:B------:R-:W-:-:S07]  /*5d20*/  IMAD.MOV.U32 R18, RZ, RZ, R25 ;  /* 0x000000ffff127224 */ /* 0x000fce00078e0019 */
.L_x_71449:
[----:B------:R-:W-:Y:S05]  /*5d30*/  BSYNC B1 ;  /* 0x0000000000017941 */ /* 0x000fea0003800000 */
.L_x_71447:
        /* <DEDUP_REMOVED lines=9> */
.L_x_71451:
[----:B------:R-:W-:Y:S02]  /*5dd0*/  IMAD.MOV.U32 R5, RZ, RZ, R4 ;  /* 0x000000ffff057224 */ /* 0x000fe400078e0004 */
[----:B------:R-:W-:Y:S02]  /*5de0*/  IMAD.MOV.U32 R26, RZ, RZ, R19 ;  /* 0x000000ffff1a7224 */ /* 0x000fe400078e0013 */
[----:B------:R-:W-:Y:S02]  /*5df0*/  IMAD.MOV.U32 R4, RZ, RZ, R11 ;  /* 0x000000ffff047224 */ /* 0x000fe400078e000b */
[----:B------:R-:W-:-:S07]  /*5e00*/  IMAD.MOV.U32 R19, RZ, RZ, R12 ;  /* 0x000000ffff137224 */ /* 0x000fce00078e000c */
.L_x_71452:
[----:B------:R-:W-:Y:S05]  /*5e10*/  BSYNC B1 ;  /* 0x0000000000017941 */ /* 0x000fea0003800000 */
.L_x_71450:
        /* <DEDUP_REMOVED lines=9> */
.L_x_71454:
[----:B------:R-:W-:Y:S02]  /*5eb0*/  IMAD.MOV.U32 R11, RZ, RZ, R5 ;  /* 0x000000ffff0b7224 */ /* 0x000fe400078e0005 */
[----:B------:R-:W-:Y:S02]  /*5ec0*/  IMAD.MOV.U32 R12, RZ, RZ, R26 ;  /* 0x000000ffff0c7224 */ /* 0x000fe400078e001a */
[----:B------:R-:W-:Y:S02]  /*5ed0*/  IMAD.MOV.U32 R5, RZ, RZ, R10 ;  /* 0x000000ffff057224 */ /* 0x000fe400078e000a */
[----:B------:R-:W-:-:S07]  /*5ee0*/  IMAD.MOV.U32 R26, RZ, RZ, R27 ;  /* 0x000000ffff1a7224 */ /* 0x000fce00078e001b */
.L_x_71455:
[----:B------:R-:W-:Y:S05]  /*5ef0*/  BSYNC B1 ;  /* 0x0000000000017941 */ /* 0x000fea0003800000 */
.L_x_71453:
        /* <DEDUP_REMOVED lines=9> */
.L_x_71457:
[----:B------:R-:W-:Y:S02]  /*5f90*/  IMAD.MOV.U32 R10, RZ, RZ, R11 ;  /* 0x000000ffff0a7224 */ /* 0x000fe400078e000b */
[----:B------:R-:W-:Y:S02]  /*5fa0*/  IMAD.MOV.U32 R25, RZ, RZ, R12 ;  /* 0x000000ffff197224 */ /* 0x000fe400078e000c */
[----:B------:R-:W-:Y:S02]  /*5fb0*/  IMAD.MOV.U32 R11, RZ, RZ, R8 ;  /* 0x000000ffff0b7224 */ /* 0x000fe400078e0008 */
[----:B------:R-:W-:-:S07]  /*5fc0*/  IMAD.MOV.U32 R12, RZ, RZ, R9 ;  /* 0x000000ffff0c7224 */ /* 0x000fce00078e0009 */
.L_x_71458:
[----:B------:R-:W-:Y:S05]  /*5fd0*/  BSYNC B1 ;  /* 0x0000000000017941 */ /* 0x000fea0003800000 */
.L_x_71456:
        /* <DEDUP_REMOVED lines=9> */
.L_x_71460:
[----:B------:R-:W-:Y:S02]  /*6070*/  IMAD.MOV.U32 R9, RZ, RZ, R10 ;  /* 0x000000ffff097224 */ /* 0x000fe400078e000a */
[----:B------:R-:W-:Y:S02]  /*6080*/  IMAD.MOV.U32 R8, RZ, RZ, R25 ;  /* 0x000000ffff087224 */ /* 0x000fe400078e0019 */
[----:B------:R-:W-:Y:S02]  /*6090*/  IMAD.MOV.U32 R10, RZ, RZ, R13 ;  /* 0x000000ffff0a7224 */ /* 0x000fe400078e000d */
[----:B------:R-:W-:-:S07]  /*60a0*/  IMAD.MOV.U32 R25, RZ, RZ, R14 ;  /* 0x000000ffff197224 */ /* 0x000fce00078e000e */
.L_x_71461:
[----:B------:R-:W-:Y:S05]  /*60b0*/  BSYNC B1 ;  /* 0x0000000000017941 */ /* 0x000fea0003800000 */
.L_x_71459:
        /* <DEDUP_REMOVED lines=9> */
.L_x_71463:
[----:B------:R-:W-:Y:S02]  /*6150*/  IMAD.MOV.U32 R13, RZ, RZ, R9 ;  /* 0x000000ffff0d7224 */ /* 0x000fe400078e0009 */
[----:B------:R-:W-:Y:S02]  /*6160*/  IMAD.MOV.U32 R14, RZ, RZ, R8 ;  /* 0x000000ffff0e7224 */ /* 0x000fe400078e0008 */
[----:B------:R-:W-:Y:S02]  /*6170*/  IMAD.MOV.U32 R9, RZ, RZ, R16 ;  /* 0x000000ffff097224 */ /* 0x000fe400078e0010 */
[----:B------:R-:W-:-:S07]  /*6180*/  IMAD.MOV.U32 R8, RZ, RZ, R17 ;  /* 0x000000ffff087224 */ /* 0x000fce00078e0011 */
.L_x_71464:
[----:B------:R-:W-:Y:S05]  /*6190*/  BSYNC B1 ;  /* 0x0000000000017941 */ /* 0x000fea0003800000 */
.L_x_71462:
        /* <DEDUP_REMOVED lines=16> */
.L_x_71466:
[----:B------:R-:W-:Y:S01]  /*62a0*/  IMAD.MOV.U32 R16, RZ, RZ, R15 ;  /* 0x000000ffff107224 */ /* 0x000fe200078e000f */
[----:B------:R-:W-:Y:S01]  /*62b0*/  MOV R24, R7 ;  /* 0x0000000700187202 */ /* 0x000fe20000000f00 */
[----:B------:R-:W-:Y:S02]  /*62c0*/  IMAD.MOV.U32 R15, RZ, RZ, R6 ;  /* 0x000000ffff0f7224 */ /* 0x000fe400078e0006 */
[----:B------:R-:W-:-:S07]  /*62d0*/  IMAD.MOV.U32 R7, RZ, RZ, R18 ;  /* 0x000000ffff077224 */ /* 0x000fce00078e0012 */
.L_x_71467:
[----:B------:R-:W-:Y:S05]  /*62e0*/  BSYNC B1 ;  /* 0x0000000000017941 */ /* 0x000fea0003800000 */
.L_x_71465:
        /* <DEDUP_REMOVED lines=9> */
.L_x_71469:
[----:B------:R-:W-:Y:S01]  /*6380*/  MOV R17, R16 ;  /* 0x0000001000117202 */ /* 0x000fe20000000f00 */
[----:B------:R-:W-:Y:S02]  /*6390*/  IMAD.MOV.U32 R27, RZ, RZ, R24 ;  /* 0x000000ffff1b7224 */ /* 0x000fe400078e0018 */
[----:B------:R-:W-:Y:S02]  /*63a0*/  IMAD.MOV.U32 R16, RZ, RZ, R4 ;  /* 0x000000ffff107224 */ /* 0x000fe400078e0004 */
[----:B------:R-:W-:-:S07]  /*63b0*/  IMAD.MOV.U32 R24, RZ, RZ, R19 ;  /* 0x000000ffff187224 */ /* 0x000fce00078e0013 */
.L_x_71470:
[----:B------:R-:W-:Y:S05]  /*63c0*/  BSYNC B1 ;  /* 0x0000000000017941 */ /* 0x000fea0003800000 */
.L_x_71468:
        /* <DEDUP_REMOVED lines=9> */
.L_x_71472:
[----:B------:R-:W-:Y:S02]  /*6460*/  IMAD.MOV.U32 R18, RZ, RZ, R17 ;  /* 0x000000ffff127224 */ /* 0x000fe400078e0011 */
[----:B------:R-:W-:Y:S02]  /*6470*/  IMAD.MOV.U32 R19, RZ, RZ, R27 ;  /* 0x000000ffff137224 */ /* 0x000fe400078e001b */
[----:B------:R-:W-:Y:S02]  /*6480*/  IMAD.MOV.U32 R17, RZ, RZ, R5 ;  /* 0x000000ffff117224 */ /* 0x000fe400078e0005 */
[----:B------:R-:W-:-:S07]  /*6490*/  IMAD.MOV.U32 R27, RZ, RZ, R26 ;  /* 0x000000ffff1b7224 */ /* 0x000fce00078e001a */
.L_x_71473:
[----:B------:R-:W-:Y:S05]  /*64a0*/  BSYNC B1 ;  /* 0x0000000000017941 */ /* 0x000fea0003800000 */
.L_x_71471:
        /* <DEDUP_REMOVED lines=9> */
.L_x_71475:
[----:B------:R-:W-:Y:S02]  /*6540*/  IMAD.MOV.U32 R29, RZ, RZ, R18 ;  /* 0x000000ffff1d7224 */ /* 0x000fe400078e0012 */
[----:B------:R-:W-:Y:S01]  /*6550*/  IMAD.MOV.U32 R26, RZ, RZ, R19 ;  /* 0x000000ffff1a7224 */ /* 0x000fe200078e0013 */
[----:B------:R-:W-:Y:S01]  /*6560*/  MOV R19, R12 ;  /* 0x0000000c00137202 */ /* 0x000fe20000000f00 */
[----:B------:R-:W-:-:S07]  /*6570*/  IMAD.MOV.U32 R18, RZ, RZ, R11 ;  /* 0x000000ffff127224 */ /* 0x000fce00078e000b */
.L_x_71476:
[----:B------:R-:W-:Y:S05]  /*6580*/  BSYNC B1 ;  /* 0x0000000000017941 */ /* 0x000fea0003800000 */
.L_x_71474:
        /* <DEDUP_REMOVED lines=9> */
.L_x_71478:
[----:B------:R-:W-:Y:S01]  /*6620*/  IMAD.MOV.U32 R28, RZ, RZ, R29 ;  /* 0x000000ffff1c7224 */ /* 0x000fe200078e001d */
[----:B------:R-:W-:Y:S01]  /*6630*/  MOV R29, R10 ;  /* 0x0000000a001d7202 */ /* 0x000fe20000000f00 */
[----:B------:R-:W-:Y:S02]  /*6640*/  IMAD.MOV.U32 R30, RZ, RZ, R26 ;  /* 0x000000ffff1e7224 */ /* 0x000fe400078e001a */
[----:B------:R-:W-:-:S07]  /*6650*/  IMAD.MOV.U32 R26, RZ, RZ, R25 ;  /* 0x000000ffff1a7224 */ /* 0x000fce00078e0019 */
.L_x_71479:
[----:B------:R-:W-:Y:S05]  /*6660*/  BSYNC B1 ;  /* 0x0000000000017941 */ /* 0x000fea0003800000 */
.L_x_71477:
        /* <DEDUP_REMOVED lines=9> */
.L_x_71481:
[----:B------:R-:W-:Y:S01]  /*6700*/  IMAD.MOV.U32 R25, RZ, RZ, R28 ;  /* 0x000000ffff197224 */ /* 0x000fe200078e001c */
[----:B------:R-:W-:Y:S01]  /*6710*/  MOV R31, R30 ;  /* 0x0000001e001f7202 */ /* 0x000fe20000000f00 */
[----:B------:R-:W-:Y:S02]  /*6720*/  IMAD.MOV.U32 R28, RZ, RZ, R9 ;  /* 0x000000ffff1c7224 */ /* 0x000fe400078e0009 */
[----:B------:R-:W-:-:S07]  /*6730*/  IMAD.MOV.U32 R30, RZ, RZ, R8 ;  /* 0x000000ffff1e7224 */ /* 0x000fce00078e0008 */
.L_x_71482:
[----:B------:R-:W-:Y:S05]  /*6740*/  BSYNC B1 ;  /* 0x0000000000017941 */ /* 0x000fea0003800000 */
.L_x_71480:
        /* <DEDUP_REMOVED lines=9> */
.L_x_71484:
[----:B------:R-:W-:Y:S01]  /*67e0*/  MOV R32, R25 ;  /* 0x0000001900207202 */ /* 0x000fe20000000f00 */
[----:B------:R-:W-:Y:S02]  /*67f0*/  IMAD.MOV.U32 R36, RZ, RZ, R31 ;  /* 0x000000ffff247224 */ /* 0x000fe400078e001f */
[----:B------:R-:W-:Y:S02]  /*6800*/  IMAD.MOV.U32 R25, RZ, RZ, R13 ;  /* 0x000000ffff197224 */ /* 0x000fe400078e000d */
[----:B------:R-:W-:-:S07]  /*6810*/  IMAD.MOV.U32 R31, RZ, RZ, R14 ;  /* 0x000000ffff1f7224 */ /* 0x000fce00078e000e */
.L_x_71485:
[----:B------:R-:W-:Y:S05]  /*6820*/  BSYNC B1 ;  /* 0x0000000000017941 */ /* 0x000fea0003800000 */
.L_x_71483:
        /* <DEDUP_REMOVED lines=16> */
.L_x_71487:
[----:B------:R-:W-:Y:S01]  /*6930*/  IMAD.MOV.U32 R14, RZ, RZ, R15 ;  /* 0x000000ffff0e7224 */ /* 0x000fe200078e000f */
[----:B------:R-:W-:Y:S01]  /*6940*/  MOV R15, R16 ;  /* 0x00000010000f7202 */ /* 0x000fe20000000f00 */
[----:B------:R-:W-:Y:S02]  /*6950*/  IMAD.MOV.U32 R6, RZ, RZ, R7 ;  /* 0x000000ffff067224 */ /* 0x000fe400078e0007 */
[----:B------:R-:W-:-:S07]  /*6960*/  IMAD.MOV.U32 R7, RZ, RZ, R24 ;  /* 0x000000ffff077224 */ /* 0x000fce00078e0018 */
.L_x_71488:
[----:B------:R-:W-:Y:S05]  /*6970*/  BSYNC B1 ;  /* 0x0000000000017941 */ /* 0x000fea0003800000 */
.L_x_71486:
        /* <DEDUP_REMOVED lines=9> */
.L_x_71490:
[----:B------:R-:W-:Y:S01]  /*6a10*/  IMAD.MOV.U32 R13, RZ, RZ, R14 ;  /* 0x000000ffff0d7224 */ /* 0x000fe200078e000e */
[----:B------:R-:W-:Y:S01]  /*6a20*/  MOV R5, R6 ;  /* 0x0000000600057202 */ /* 0x000fe20000000f00 */
[----:B------:R-:W-:Y:S02]  /*6a30*/  IMAD.MOV.U32 R14, RZ, RZ, R17 ;  /* 0x000000ffff0e7224 */ /* 0x000fe400078e0011 */
[----:B------:R-:W-:-:S07]  /*6a40*/  IMAD.MOV.U32 R6, RZ, RZ, R27 ;  /* 0x000000ffff067224 */ /* 0x000fce00078e001b */
.L_x_71491:
[----:B------:R-:W-:Y:S05]  /*6a50*/  BSYNC B1 ;  /* 0x0000000000017941 */ /* 0x000fea0003800000 */
.L_x_71489:
        /* <DEDUP_REMOVED lines=9> */
.L_x_71493:
[----:B------:R-:W-:Y:S01]  /*6af0*/  MOV R12, R13 ;  /* 0x0000000d000c7202 */ /* 0x000fe20000000f00 */
[----:B------:R-:W-:Y:S02]  /*6b00*/  IMAD.MOV.U32 R4, RZ, RZ, R5 ;  /* 0x000000ffff047224 */ /* 0x000fe400078e0005 */
[----:B------:R-:W-:Y:S02]  /*6b10*/  IMAD.MOV.U32 R13, RZ, RZ, R18 ;  /* 0x000000ffff0d7224 */ /* 0x000fe400078e0012 */
[----:B------:R-:W-:-:S07]  /*6b20*/  IMAD.MOV.U32 R5, RZ, RZ, R19 ;  /* 0x000000ffff057224 */ /* 0x000fce00078e0013 */
.L_x_71494:
[----:B------:R-:W-:Y:S05]  /*6b30*/  BSYNC B1 ;  /* 0x0000000000017941 */ /* 0x000fea0003800000 */
.L_x_71492:
        /* <DEDUP_REMOVED lines=9> */
.L_x_71496:
[----:B------:R-:W-:Y:S02]  /*6bd0*/  IMAD.MOV.U32 R19, RZ, RZ, R12 ;  /* 0x000000ffff137224 */ /* 0x000fe400078e000c */
[----:B------:R-:W-:Y:S02]  /*6be0*/  IMAD.MOV.U32 R11, RZ, RZ, R4 ;  /* 0x000000ffff0b7224 */ /* 0x000fe400078e0004 */
[----:B------:R-:W-:Y:S02]  /*6bf0*/  IMAD.MOV.U32 R12, RZ, RZ, R29 ;  /* 0x000000ffff0c7224 */ /* 0x000fe400078e001d */
[----:B------:R-:W-:-:S07]  /*6c00*/  IMAD.MOV.U32 R4, RZ, RZ, R26 ;  /* 0x000000ffff047224 */ /* 0x000fce00078e001a */
.L_x_71497:
[----:B------:R-:W-:Y:S05]  /*6c10*/  BSYNC B1 ;  /* 0x0000000000017941 */ /* 0x000fea0003800000 */
.L_x_71495:
        /* <DEDUP_REMOVED lines=9> */
.L_x_71499:
[----:B------:R-:W-:Y:S02]  /*6cb0*/  IMAD.MOV.U32 R18, RZ, RZ, R19 ;  /* 0x000000ffff127224 */ /* 0x000fe400078e0013 */
[----:B------:R-:W-:Y:S01]  /*6cc0*/  IMAD.MOV.U32 R10, RZ, RZ, R11 ;  /* 0x000000ffff0a7224 */ /* 0x000fe200078e000b */
[----:B------:R-:W-:Y:S01]  /*6cd0*/  MOV R11, R30 ;  /* 0x0000001e000b7202 */ /* 0x000fe20000000f00 */
[----:B------:R-:W-:-:S07]  /*6ce0*/  IMAD.MOV.U32 R19, RZ, RZ, R28 ;  /* 0x000000ffff137224 */ /* 0x000fce00078e001c */
.L_x_71500:
[----:B------:R-:W-:Y:S05]  /*6cf0*/  BSYNC B1 ;  /* 0x0000000000017941 */ /* 0x000fea0003800000 */
.L_x_71498:
        /* <DEDUP_REMOVED lines=9> */
.L_x_71502:
[----:B------:R-:W-:Y:S01]  /*6d90*/  IMAD.MOV.U32 R17, RZ, RZ, R18 ;  /* 0x000000ffff117224 */ /* 0x000fe200078e0012 */
[----:B------:R-:W-:Y:S01]  /*6da0*/  MOV R18, R25 ;  /* 0x0000001900127202 */ /* 0x000fe20000000f00 */
[----:B------:R-:W-:Y:S02]  /*6db0*/  IMAD.MOV.U32 R9, RZ, RZ, R10 ;  /* 0x000000ffff097224 */ /* 0x000fe400078e000a */
[----:B------:R-:W-:-:S07]  /*6dc0*/  IMAD.MOV.U32 R10, RZ, RZ, R31 ;  /* 0x000000ffff0a7224 */ /* 0x000fce00078e001f */
.L_x_71503:
[----:B------:R-:W-:Y:S05]  /*6dd0*/  BSYNC B1 ;  /* 0x0000000000017941 */ /* 0x000fea0003800000 */
.L_x_71501:
        /* <DEDUP_REMOVED lines=9> */
.L_x_71505:
[----:B------:R-:W-:Y:S01]  /*6e70*/  IMAD.MOV.U32 R16, RZ, RZ, R17 ;  /* 0x000000ffff107224 */ /* 0x000fe200078e0011 */
[----:B------:R-:W-:Y:S01]  /*6e80*/  MOV R8, R9 ;  /* 0x0000000900087202 */ /* 0x000fe20000000f00 */
[----:B------:R-:W-:Y:S02]  /*6e90*/  IMAD.MOV.U32 R17, RZ, RZ, R32 ;  /* 0x000000ffff117224 */ /* 0x000fe400078e0020 */
[----:B------:R-:W-:-:S07]  /*6ea0*/  IMAD.MOV.U32 R9, RZ, RZ, R36 ;  /* 0x000000ffff097224 */ /* 0x000fce00078e0024 */
.L_x_71506:
[----:B------:R-:W-:Y:S05]  /*6eb0*/  BSYNC B1 ;  /* 0x0000000000017941 */ /* 0x000fea0003800000 */
.L_x_71504:
[----:B------:R-:W-:Y:S01]  /*6ec0*/  FADD.FTZ R2, R2, R3 ;  /* 0x0000000302027221 */ /* 0x000fe20000010000 */
[----:B------:R-:W-:-:S07]  /*6ed0*/  IMAD.MOV.U32 R3, RZ, RZ, R21 ;  /* 0x000000ffff037224 */ /* 0x000fce00078e0015 */
.L_x_71338:
[----:B------:R-:W-:Y:S05]  /*6ee0*/  BSYNC B0 ;  /* 0x0000000000007941 */ /* 0x000fea0003800000 */
.L_x_71337:
        /* <DEDUP_REMOVED lines=30> */
[----:B--2---:R-:W-:Y:S02]  /*70d0*/  FSEL R3, R25, R2, P2 ;  /* 0x0000000219037208 */ /* 0x004fe40001000000 */
        /* <DEDUP_REMOVED lines=15> */
.L_x_71510:
[----:B------:R-:W-:Y:S01]  /*71d0*/  IMAD.MOV.U32 R46, RZ, RZ, R15 ;  /* 0x000000ffff2e7224 */ /* 0x000fe200078e000f */
[----:B------:R-:W-:Y:S01]  /*71e0*/  MOV R15, R14 ;  /* 0x0000000e000f7202 */ /* 0x000fe20000000f00 */
[----:B------:R-:W-:Y:S02]  /*71f0*/  IMAD.MOV.U32 R48, RZ, RZ, R7 ;  /* 0x000000ffff307224 */ /* 0x000fe400078e0007 */
[----:B------:R-:W-:-:S07]  /*7200*/  IMAD.MOV.U32 R7, RZ, RZ, R6 ;  /* 0x000000ffff077224 */ /* 0x000fce00078e0006 */
.L_x_71511:
[----:B------:R-:W-:Y:S05]  /*7210*/  BSYNC B1 ;  /* 0x0000000000017941 */ /* 0x000fea0003800000 */
.L_x_71509:
        /* <DEDUP_REMOVED lines=9> */
.L_x_71513:
[----:B------:R-:W-:Y:S01]  /*72b0*/  IMAD.MOV.U32 R25, RZ, RZ, R46 ;  /* 0x000000ffff197224 */ /* 0x000fe200078e002e */
[----:B------:R-:W-:Y:S01]  /*72c0*/  MOV R27, R48 ;  /* 0x00000030001b7202 */ /* 0x000fe20000000f00 */
[----:B------:R-:W-:Y:S02]  /*72d0*/  IMAD.MOV.U32 R46, RZ, RZ, R13 ;  /* 0x000000ffff2e7224 */ /* 0x000fe400078e000d */
[----:B------:R-:W-:-:S07]  /*72e0*/  IMAD.MOV.U32 R48, RZ, RZ, R5 ;  /* 0x000000ffff307224 */ /* 0x000fce00078e0005 */
.L_x_71514:
[----:B------:R-:W-:Y:S05]  /*72f0*/  BSYNC B1 ;  /* 0x0000000000017941 */ /* 0x000fea0003800000 */
.L_x_71512:
        /* <DEDUP_REMOVED lines=9> */
.L_x_71516:
[----:B------:R-:W-:Y:S01]  /*7390*/  MOV R6, R25 ;  /* 0x0000001900067202 */ /* 0x000fe20000000f00 */
[----:B------:R-:W-:Y:S02]  /*73a0*/  IMAD.MOV.U32 R14, RZ, RZ, R27 ;  /* 0x000000ffff0e7224 */ /* 0x000fe400078e001b */
[----:B------:R-:W-:Y:S02]  /*73b0*/  IMAD.MOV.U32 R25, RZ, RZ, R12 ;  /* 0x000000ffff197224 */ /* 0x000fe400078e000c */
[----:B------:R-:W-:-:S07]  /*73c0*/  IMAD.MOV.U32 R27, RZ, RZ, R4 ;  /* 0x000000ffff1b7224 */ /* 0x000fce00078e0004 */
.L_x_71517:
[----:B------:R-:W-:Y:S05]  /*73d0*/  BSYNC B1 ;  /* 0x0000000000017941 */ /* 0x000fea0003800000 */
.L_x_71515:
        /* <DEDUP_REMOVED lines=9> */
.L_x_71519:
[----:B------:R-:W-:Y:S02]  /*7470*/  IMAD.MOV.U32 R5, RZ, RZ, R6 ;  /* 0x000000ffff057224 */ /* 0x000fe400078e0006 */
[----:B------:R-:W-:Y:S02]  /*7480*/  IMAD.MOV.U32 R13, RZ, RZ, R14 ;  /* 0x000000ffff0d7224 */ /* 0x000fe400078e000e */
[----:B------:R-:W-:Y:S02]  /*7490*/  IMAD.MOV.U32 R6, RZ, RZ, R19 ;  /* 0x000000ffff067224 */ /* 0x000fe400078e0013 */
[----:B------:R-:W-:-:S07]  /*74a0*/  IMAD.MOV.U32 R14, RZ, RZ, R11 ;  /* 0x000000ffff0e7224 */ /* 0x000fce00078e000b */
.L_x_71520:
[----:B------:R-:W-:Y:S05]  /*74b0*/  BSYNC B1 ;  /* 0x0000000000017941 */ /* 0x000fea0003800000 */
.L_x_71518:
        /* <DEDUP_REMOVED lines=9> */
.L_x_71522:
[----:B------:R-:W-:Y:S02]  /*7550*/  IMAD.MOV.U32 R4, RZ, RZ, R5 ;  /* 0x000000ffff047224 */ /* 0x000fe400078e0005 */
[----:B------:R-:W-:Y:S01]  /*7560*/  IMAD.MOV.U32 R12, RZ, RZ, R13 ;  /* 0x000000ffff0c7224 */ /* 0x000fe200078e000d */
[----:B------:R-:W-:Y:S01]  /*7570*/  MOV R13, R10 ;  /* 0x0000000a000d7202 */ /* 0x000fe20000000f00 */
[----:B------:R-:W-:-:S07]  /*7580*/  IMAD.MOV.U32 R5, RZ, RZ, R18 ;  /* 0x000000ffff057224 */ /* 0x000fce00078e0012 */
.L_x_71523:
[----:B------:R-:W-:Y:S05]  /*7590*/  BSYNC B1 ;  /* 0x0000000000017941 */ /* 0x000fea0003800000 */
.L_x_71521:
        /* <DEDUP_REMOVED lines=9> */
.L_x_71525:
[----:B------:R-:W-:Y:S01]  /*7630*/  IMAD.MOV.U32 R11, RZ, RZ, R4 ;  /* 0x000000ffff0b7224 */ /* 0x000fe200078e0004 */
[----:B------:R-:W-:Y:S01]  /*7640*/  MOV R4, R17 ;  /* 0x0000001100047202 */ /* 0x000fe20000000f00 */
[----:B------:R-:W-:Y:S02]  /*7650*/  IMAD.MOV.U32 R19, RZ, RZ, R12 ;  /* 0x000000ffff137224 */ /* 0x000fe400078e000c */
[----:B------:R-:W-:-:S07]  /*7660*/  IMAD.MOV.U32 R12, RZ, RZ, R9 ;  /* 0x000000ffff0c7224 */ /* 0x000fce00078e0009 */
.L_x_71526:
[----:B------:R-:W-:Y:S05]  /*7670*/  BSYNC B1 ;  /* 0x0000000000017941 */ /* 0x000fea0003800000 */
.L_x_71524:
        /* <DEDUP_REMOVED lines=9> */
.L_x_71528:
[----:B------:R-:W-:Y:S01]  /*7710*/  IMAD.MOV.U32 R9, RZ, RZ, R11 ;  /* 0x000000ffff097224 */ /* 0x000fe200078e000b */
[----:B------:R-:W-:Y:S01]  /*7720*/  MOV R10, R19 ;  /* 0x00000013000a7202 */ /* 0x000fe20000000f00 */
[----:B------:R-:W-:Y:S02]  /*7730*/  IMAD.MOV.U32 R11, RZ, RZ, R16 ;  /* 0x000000ffff0b7224 */ /* 0x000fe400078e0010 */
[----:B------:R-:W-:-:S07]  /*7740*/  IMAD.MOV.U32 R19, RZ, RZ, R8 ;  /* 0x000000ffff137224 */ /* 0x000fce00078e0008 */
.L_x_71529:
[----:B------:R-:W-:Y:S05]  /*7750*/  BSYNC B1 ;  /* 0x0000000000017941 */ /* 0x000fea0003800000 */
.L_x_71527:
        /* <DEDUP_REMOVED lines=16> */
.L_x_71531:
[----:B------:R-:W-:Y:S02]  /*7860*/  IMAD.MOV.U32 R8, RZ, RZ, R15 ;  /* 0x000000ffff087224 */ /* 0x000fe400078e000f */
[----:B------:R-:W-:Y:S01]  /*7870*/  IMAD.MOV.U32 R16, RZ, RZ, R7 ;  /* 0x000000ffff107224 */ /* 0x000fe200078e0007 */
[----:B------:R-:W-:Y:S01]  /*7880*/  MOV R7, R48 ;  /* 0x0000003000077202 */ /* 0x000fe20000000f00 */
[----:B------:R-:W-:-:S07]  /*7890*/  IMAD.MOV.U32 R15, RZ, RZ, R46 ;  /* 0x000000ffff0f7224 */ /* 0x000fce00078e002e */
.L_x_71532:
[----:B------:R-:W-:Y:S05]  /*78a0*/  BSYNC B1 ;  /* 0x0000000000017941 */ /* 0x000fea0003800000 */
.L_x_71530:
        /* <DEDUP_REMOVED lines=9> */
.L_x_71534:
[----:B------:R-:W-:Y:S01]  /*7940*/  IMAD.MOV.U32 R17, RZ, RZ, R8 ;  /* 0x000000ffff117224 */ /* 0x000fe200078e0008 */
[----:B------:R-:W-:Y:S01]  /*7950*/  MOV R8, R25 ;  /* 0x0000001900087202 */ /* 0x000fe20000000f00 */
[----:B------:R-:W-:Y:S02]  /*7960*/  IMAD.MOV.U32 R29, RZ, RZ, R16 ;  /* 0x000000ffff1d7224 */ /* 0x000fe400078e0010 */
[----:B------:R-:W-:-:S07]  /*7970*/  IMAD.MOV.U32 R16, RZ, RZ, R27 ;  /* 0x000000ffff107224 */ /* 0x000fce00078e001b */
.L_x_71535:
[----:B------:R-:W-:Y:S05]  /*7980*/  BSYNC B1 ;  /* 0x0000000000017941 */ /* 0x000fea0003800000 */
.L_x_71533:
        /* <DEDUP_REMOVED lines=9> */
.L_x_71537:
[----:B------:R-:W-:Y:S01]  /*7a20*/  IMAD.MOV.U32 R18, RZ, RZ, R17 ;  /* 0x000000ffff127224 */ /* 0x000fe200078e0011 */
[----:B------:R-:W-:Y:S01]  /*7a30*/  MOV R46, R29 ;  /* 0x0000001d002e7202 */ /* 0x000fe20000000f00 */
[----:B------:R-:W-:Y:S02]  /*7a40*/  IMAD.MOV.U32 R17, RZ, RZ, R6 ;  /* 0x000000ffff117224 */ /* 0x000fe400078e0006 */
[----:B------:R-:W-:-:S07]  /*7a50*/  IMAD.MOV.U32 R29, RZ, RZ, R14 ;  /* 0x000000ffff1d7224 */ /* 0x000fce00078e000e */
.L_x_71538:
[----:B------:R-:W-:Y:S05]  /*7a60*/  BSYNC B1 ;  /* 0x0000000000017941 */ /* 0x000fea0003800000 */
.L_x_71536:
        /* <DEDUP_REMOVED lines=9> */
.L_x_71540:
[----:B------:R-:W-:Y:S01]  /*7b00*/  MOV R25, R18 ;  /* 0x0000001200197202 */ /* 0x000fe20000000f00 */
[----:B------:R-:W-:Y:S02]  /*7b10*/  IMAD.MOV.U32 R27, RZ, RZ, R46 ;  /* 0x000000ffff1b7224 */ /* 0x000fe400078e002e */
[----:B------:R-:W-:Y:S02]  /*7b20*/  IMAD.MOV.U32 R18, RZ, RZ, R5 ;  /* 0x000000ffff127224 */ /* 0x000fe400078e0005 */
[----:B------:R-:W-:-:S07]  /*7b30*/  IMAD.MOV.U32 R46, RZ, RZ, R13 ;  /* 0x000000ffff2e7224 */ /* 0x000fce00078e000d */
.L_x_71541:
[----:B------:R-:W-:Y:S05]  /*7b40*/  BSYNC B1 ;  /* 0x0000000000017941 */ /* 0x000fea0003800000 */
.L_x_71539:
        /* <DEDUP_REMOVED lines=9> */
.L_x_71543:
[----:B------:R-:W-:Y:S02]  /*7be0*/  IMAD.MOV.U32 R6, RZ, RZ, R25 ;  /* 0x000000ffff067224 */ /* 0x000fe400078e0019 */
[----:B------:R-:W-:Y:S02]  /*7bf0*/  IMAD.MOV.U32 R14, RZ, RZ, R27 ;  /* 0x000000ffff0e7224 */ /* 0x000fe400078e001b */
[----:B------:R-:W-:Y:S02]  /*7c00*/  IMAD.MOV.U32 R25, RZ, RZ, R4 ;  /* 0x000000ffff197224 */ /* 0x000fe400078e0004 */
[----:B------:R-:W-:-:S07]  /*7c10*/  IMAD.MOV.U32 R27, RZ, RZ, R12 ;  /* 0x000000ffff1b7224 */ /* 0x000fce00078e000c */
.L_x_71544:
[----:B------:R-:W-:Y:S05]  /*7c20*/  BSYNC B1 ;  /* 0x0000000000017941 */ /* 0x000fea0003800000 */
.L_x_71542:
        /* <DEDUP_REMOVED lines=9> */
.L_x_71546:
[----:B------:R-:W-:Y:S02]  /*7cc0*/  IMAD.MOV.U32 R4, RZ, RZ, R6 ;  /* 0x000000ffff047224 */ /* 0x000fe400078e0006 */
[----:B------:R-:W-:Y:S01]  /*7cd0*/  IMAD.MOV.U32 R5, RZ, RZ, R14 ;  /* 0x000000ffff057224 */ /* 0x000fe200078e000e */
[----:B------:R-:W-:Y:S01]  /*7ce0*/  MOV R14, R19 ;  /* 0x00000013000e7202 */ /* 0x000fe20000000f00 */
[----:B------:R-:W-:-:S07]  /*7cf0*/  IMAD.MOV.U32 R6, RZ, RZ, R11 ;  /* 0x000000ffff067224 */ /* 0x000fce00078e000b */
.L_x_71547:
[----:B------:R-:W-:Y:S05]  /*7d00*/  BSYNC B1 ;  /* 0x0000000000017941 */ /* 0x000fea0003800000 */
.L_x_71545:
        /* <DEDUP_REMOVED lines=9> */
.L_x_71549:
[----:B------:R-:W-:Y:S01]  /*7da0*/  IMAD.MOV.U32 R11, RZ, RZ, R4 ;  /* 0x000000ffff0b7224 */ /* 0x000fe200078e0004 */
[----:B------:R-:W-:Y:S01]  /*7db0*/  MOV R4, R9 ;  /* 0x0000000900047202 */ /* 0x000fe20000000f00 */
[----:B------:R-:W-:Y:S02]  /*7dc0*/  IMAD.MOV.U32 R12, RZ, RZ, R5 ;  /* 0x000000ffff0c7224 */ /* 0x000fe400078e0005 */
[----:B------:R-:W-:-:S07]  /*7dd0*/  IMAD.MOV.U32 R5, RZ, RZ, R10 ;  /* 0x000000ffff057224 */ /* 0x000fce00078e000a */
.L_x_71550:
[----:B------:R-:W-:Y:S05]  /*7de0*/  BSYNC B1 ;  /* 0x0000000000017941 */ /* 0x000fea0003800000 */
.L_x_71548:
        /* <DEDUP_REMOVED lines=16> */
.L_x_71552:
[----:B------:R-:W-:Y:S02]  /*7ef0*/  IMAD.MOV.U32 R10, RZ, RZ, R15 ;  /* 0x000000ffff0a7224 */ /* 0x000fe400078e000f */
[----:B------:R-:W-:Y:S02]  /*7f00*/  IMAD.MOV.U32 R32, RZ, RZ, R7 ;  /* 0x000000ffff207224 */ /* 0x000fe400078e0007 */
[----:B------:R-:W-:Y:S02]  /*7f10*/  IMAD.MOV.U32 R15, RZ, RZ, R8 ;  /* 0x000000ffff0f7224 */ /* 0x000fe400078e0008 */
[----:B------:R-:W-:-:S07]  /*7f20*/  IMAD.MOV.U32 R7, RZ, RZ, R16 ;  /* 0x000000ffff077224 */ /* 0x000fce00078e0010 */
.L_x_71553:
[----:B------:R-:W-:Y:S05]  /*7f30*/  BSYNC B1 ;  /* 0x0000000000017941 */ /* 0x000fea0003800000 */
.L_x_71551:
        /* <DEDUP_REMOVED lines=9> */
.L_x_71555:
[----:B------:R-:W-:Y:S02]  /*7fd0*/  IMAD.MOV.U32 R9, RZ, RZ, R10 ;  /* 0x000000ffff097224 */ /* 0x000fe400078e000a */
[----:B------:R-:W-:Y:S01]  /*7fe0*/  IMAD.MOV.U32 R13, RZ, RZ, R32 ;  /* 0x000000ffff0d7224 */ /* 0x000fe200078e0020 */
[----:B------:R-:W-:Y:S01]  /*7ff0*/  MOV R32, R29 ;  /* 0x0000001d00207202 */ /* 0x000fe20000000f00 */
[----:B------:R-:W-:-:S07]  /*8000*/  IMAD.MOV.U32 R10, RZ, RZ, R17 ;  /* 0x000000ffff0a7224 */ /* 0x000fce00078e0011 */
.L_x_71556:
[----:B------:R-:W-:Y:S05]  /*8010*/  BSYNC B1 ;  /* 0x0000000000017941 */ /* 0x000fea0003800000 */
.L_x_71554:
        /* <DEDUP_REMOVED lines=9> */
.L_x_71558:
[----:B------:R-:W-:Y:S01]  /*80b0*/  IMAD.MOV.U32 R8, RZ, RZ, R9 ;  /* 0x000000ffff087224 */ /* 0x000fe200078e0009 */
[----:B------:R-:W-:Y:S01]  /*80c0*/  MOV R9, R18 ;  /* 0x0000001200097202 */ /* 0x000fe20000000f00 */
[----:B------:R-:W-:Y:S02]  /*80d0*/  IMAD.MOV.U32 R16, RZ, RZ, R13 ;  /* 0x000000ffff107224 */ /* 0x000fe400078e000d */
[----:B------:R-:W-:-:S07]  /*80e0*/  IMAD.MOV.U32 R13, RZ, RZ, R46 ;  /* 0x000000ffff0d7224 */ /* 0x000fce00078e002e */
.L_x_71559:
[----:B------:R-:W-:Y:S05]  /*80f0*/  BSYNC B1 ;  /* 0x0000000000017941 */ /* 0x000fea0003800000 */
.L_x_71557:
        /* <DEDUP_REMOVED lines=9> */
.L_x_71561:
[----:B------:R-:W-:Y:S01]  /*8190*/  IMAD.MOV.U32 R17, RZ, RZ, R8 ;  /* 0x000000ffff117224 */ /* 0x000fe200078e0008 */
[----:B------:R-:W-:Y:S01]  /*81a0*/  MOV R19, R16 ;  /* 0x0000001000137202 */ /* 0x000fe20000000f00 */
[----:B------:R-:W-:Y:S02]  /*81b0*/  IMAD.MOV.U32 R8, RZ, RZ, R25 ;  /* 0x000000ffff087224 */ /* 0x000fe400078e0019 */
[----:B------:R-:W-:-:S07]  /*81c0*/  IMAD.MOV.U32 R16, RZ, RZ, R27 ;  /* 0x000000ffff107224 */ /* 0x000fce00078e001b */
.L_x_71562:
[----:B------:R-:W-:Y:S05]  /*81d0*/  BSYNC B1 ;  /* 0x0000000000017941 */ /* 0x000fea0003800000 */
.L_x_71560:
        /* <DEDUP_REMOVED lines=9> */
.L_x_71564:
[----:B------:R-:W-:Y:S01]  /*8270*/  MOV R25, R17 ;  /* 0x0000001100197202 */ /* 0x000fe20000000f00 */
[----:B------:R-:W-:Y:S02]  /*8280*/  IMAD.MOV.U32 R18, RZ, RZ, R19 ;  /* 0x000000ffff127224 */ /* 0x000fe400078e0013 */
[----:B------:R-:W-:Y:S02]  /*8290*/  IMAD.MOV.U32 R17, RZ, RZ, R6 ;  /* 0x000000ffff117224 */ /* 0x000fe400078e0006 */
[----:B------:R-:W-:-:S07]  /*82a0*/  IMAD.MOV.U32 R19, RZ, RZ, R14 ;  /* 0x000000ffff137224 */ /* 0x000fce00078e000e */
.L_x_71565:
[----:B------:R-:W-:Y:S05]  /*82b0*/  BSYNC B1 ;  /* 0x0000000000017941 */ /* 0x000fea0003800000 */
.L_x_71563:
        /* <DEDUP_REMOVED lines=9> */
.L_x_71567:
[----:B------:R-:W-:Y:S02]  /*8350*/  IMAD.MOV.U32 R6, RZ, RZ, R25 ;  /* 0x000000ffff067224 */ /* 0x000fe400078e0019 */
[----:B------:R-:W-:Y:S02]  /*8360*/  IMAD.MOV.U32 R27, RZ, RZ, R18 ;  /* 0x000000ffff1b7224 */ /* 0x000fe400078e0012 */
[----:B------:R-:W-:Y:S02]  /*8370*/  IMAD.MOV.U32 R25, RZ, RZ, R4 ;  /* 0x000000ffff197224 */ /* 0x000fe400078e0004 */
[----:B------:R-:W-:-:S07]  /*8380*/  IMAD.MOV.U32 R18, RZ, RZ, R5 ;  /* 0x000000ffff127224 */ /* 0x000fce00078e0005 */
.L_x_71568:
[----:B------:R-:W-:Y:S05]  /*8390*/  BSYNC B1 ;  /* 0x0000000000017941 */ /* 0x000fea0003800000 */
.L_x_71566:
        /* <DEDUP_REMOVED lines=9> */
.L_x_71570:
[----:B------:R-:W-:Y:S02]  /*8430*/  IMAD.MOV.U32 R4, RZ, RZ, R6 ;  /* 0x000000ffff047224 */ /* 0x000fe400078e0006 */
[----:B------:R-:W-:Y:S01]  /*8440*/  IMAD.MOV.U32 R5, RZ, RZ, R27 ;  /* 0x000000ffff057224 */ /* 0x000fe200078e001b */
[----:B------:R-:W-:Y:S01]  /*8450*/  MOV R27, R12 ;  /* 0x0000000c001b7202 */ /* 0x000fe20000000f00 */
[----:B------:R-:W-:-:S07]  /*8460*/  IMAD.MOV.U32 R6, RZ, RZ, R11 ;  /* 0x000000ffff067224 */ /* 0x000fce00078e000b */
.L_x_71571:
[----:B------:R-:W-:Y:S05]  /*8470*/  BSYNC B1 ;  /* 0x0000000000017941 */ /* 0x000fea0003800000 */
.L_x_71569:
        /* <DEDUP_REMOVED lines=16> */
.L_x_71573:
[----:B------:R-:W-:Y:S01]  /*8580*/  MOV R12, R15 ;  /* 0x0000000f000c7202 */ /* 0x000fe20000000f00 */
[----:B------:R-:W-:Y:S02]  /*8590*/  IMAD.MOV.U32 R14, RZ, RZ, R7 ;  /* 0x000000ffff0e7224 */ /* 0x000fe400078e0007 */
[----:B------:R-:W-:Y:S02]  /*85a0*/  IMAD.MOV.U32 R15, RZ, RZ, R10 ;  /* 0x000000ffff0f7224 */ /* 0x000fe400078e000a */
[----:B------:R-:W-:-:S07]  /*85b0*/  IMAD.MOV.U32 R7, RZ, RZ, R32 ;  /* 0x000000ffff077224 */ /* 0x000fce00078e0020 */
.L_x_71574:
[----:B------:R-:W-:Y:S05]  /*85c0*/  BSYNC B1 ;  /* 0x0000000000017941 */ /* 0x000fea0003800000 */
.L_x_71572:
        /* <DEDUP_REMOVED lines=9> */
.L_x_71576:
[----:B------:R-:W-:Y:S02]  /*8660*/  IMAD.MOV.U32 R11, RZ, RZ, R12 ;  /* 0x000000ffff0b7224 */ /* 0x000fe400078e000c */
[----:B------:R-:W-:Y:S02]  /*8670*/  IMAD.MOV.U32 R29, RZ, RZ, R14 ;  /* 0x000000ffff1d7224 */ /* 0x000fe400078e000e */
[----:B------:R-:W-:Y:S02]  /*8680*/  IMAD.MOV.U32 R12, RZ, RZ, R9 ;  /* 0x000000ffff0c7224 */ /* 0x000fe400078e0009 */
[----:B------:R-:W-:-:S07]  /*8690*/  IMAD.MOV.U32 R14, RZ, RZ, R13 ;  /* 0x000000ffff0e7224 */ /* 0x000fce00078e000d */
.L_x_71577:
[----:B------:R-:W-:Y:S05]  /*86a0*/  BSYNC B1 ;  /* 0x0000000000017941 */ /* 0x000fea0003800000 */
.L_x_71575:
        /* <DEDUP_REMOVED lines=9> */
.L_x_71579:
[----:B------:R-:W-:Y:S02]  /*8740*/  IMAD.MOV.U32 R10, RZ, RZ, R11 ;  /* 0x000000ffff0a7224 */ /* 0x000fe400078e000b */
[----:B------:R-:W-:Y:S01]  /*8750*/  IMAD.MOV.U32 R30, RZ, RZ, R29 ;  /* 0x000000ffff1e7224 */ /* 0x000fe200078e001d */
[----:B------:R-:W-:Y:S01]  /*8760*/  MOV R29, R16 ;  /* 0x00000010001d7202 */ /* 0x000fe20000000f00 */
[----:B------:R-:W-:-:S07]  /*8770*/  IMAD.MOV.U32 R11, RZ, RZ, R8 ;  /* 0x000000ffff0b7224 */ /* 0x000fce00078e0008 */
.L_x_71580:
[----:B------:R-:W-:Y:S05]  /*8780*/  BSYNC B1 ;  /* 0x0000000000017941 */ /* 0x000fea0003800000 */
.L_x_71578:
        /* <DEDUP_REMOVED lines=9> */
.L_x_71582:
[----:B------:R-:W-:Y:S01]  /*8820*/  IMAD.MOV.U32 R8, RZ, RZ, R10 ;  /* 0x000000ffff087224 */ /* 0x000fe200078e000a */
[----:B------:R-:W-:Y:S01]  /*8830*/  MOV R10, R17 ;  /* 0x00000011000a7202 */ /* 0x000fe20000000f00 */
[----:B------:R-:W-:Y:S02]  /*8840*/  IMAD.MOV.U32 R9, RZ, RZ, R30 ;  /* 0x000000ffff097224 */ /* 0x000fe400078e001e */
[----:B------:R-:W-:-:S07]  /*8850*/  IMAD.MOV.U32 R30, RZ, RZ, R19 ;  /* 0x000000ffff1e7224 */ /* 0x000fce00078e0013 */
.L_x_71583:
[----:B------:R-:W-:Y:S05]  /*8860*/  BSYNC B1 ;  /* 0x0000000000017941 */ /* 0x000fea0003800000 */
.L_x_71581:
        /* <DEDUP_REMOVED lines=9> */
.L_x_71585:
[----:B------:R-:W-:Y:S01]  /*8900*/  IMAD.MOV.U32 R13, RZ, RZ, R8 ;  /* 0x000000ffff0d7224 */ /* 0x000fe200078e0008 */
[----:B------:R-:W-:Y:S01]  /*8910*/  MOV R16, R9 ;  /* 0x0000000900107202 */ /* 0x000fe20000000f00 */
[----:B------:R-:W-:Y:S02]  /*8920*/  IMAD.MOV.U32 R8, RZ, RZ, R25 ;  /* 0x000000ffff087224 */ /* 0x000fe400078e0019 */
[----:B------:R-:W-:-:S07]  /*8930*/  IMAD.MOV.U32 R9, RZ, RZ, R18 ;  /* 0x000000ffff097224 */ /* 0x000fce00078e0012 */
.L_x_71586:
[----:B------:R-:W-:Y:S05]  /*8940*/  BSYNC B1 ;  /* 0x0000000000017941 */ /* 0x000fea0003800000 */
.L_x_71584:
        /* <DEDUP_REMOVED lines=9> */
.L_x_71588:
[----:B------:R-:W-:Y:S01]  /*89e0*/  MOV R17, R13 ;  /* 0x0000000d00117202 */ /* 0x000fe20000000f00 */
[----:B------:R-:W-:Y:S02]  /*89f0*/  IMAD.MOV.U32 R18, RZ, RZ, R16 ;  /* 0x000000ffff127224 */ /* 0x000fe400078e0010 */
[----:B------:R-:W-:Y:S02]  /*8a00*/  IMAD.MOV.U32 R13, RZ, RZ, R6 ;  /* 0x000000ffff0d7224 */ /* 0x000fe400078e0006 */
[----:B------:R-:W-:-:S07]  /*8a10*/  IMAD.MOV.U32 R16, RZ, RZ, R27 ;  /* 0x000000ffff107224 */ /* 0x000fce00078e001b */
.L_x_71589:
[----:B------:R-:W-:Y:S05]  /*8a20*/  BSYNC B1 ;  /* 0x0000000000017941 */ /* 0x000fea0003800000 */
.L_x_71587:
        /* <DEDUP_REMOVED lines=9> */
.L_x_71591:
[----:B------:R-:W-:Y:S02]  /*8ac0*/  IMAD.MOV.U32 R6, RZ, RZ, R17 ;  /* 0x000000ffff067224 */ /* 0x000fe400078e0011 */
[----:B------:R-:W-:Y:S02]  /*8ad0*/  IMAD.MOV.U32 R19, RZ, RZ, R18 ;  /* 0x000000ffff137224 */ /* 0x000fe400078e0012 */
[----:B------:R-:W-:Y:S02]  /*8ae0*/  IMAD.MOV.U32 R17, RZ, RZ, R4 ;  /* 0x000000ffff117224 */ /* 0x000fe400078e0004 */
[----:B------:R-:W-:-:S07]  /*8af0*/  IMAD.MOV.U32 R18, RZ, RZ, R5 ;  /* 0x000000ffff127224 */ /* 0x000fce00078e0005 */
.L_x_71592:
[----:B------:R-:W-:Y:S05]  /*8b00*/  BSYNC B1 ;  /* 0x0000000000017941 */ /* 0x000fea0003800000 */
.L_x_71590:
        /* <DEDUP_REMOVED lines=16> */
.L_x_71594:
[----:B------:R-:W-:Y:S01]  /*8c10*/  IMAD.MOV.U32 R4, RZ, RZ, R15 ;  /* 0x000000ffff047224 */ /* 0x000fe200078e000f */
[----:B------:R-:W-:Y:S01]  /*8c20*/  MOV R28, R7 ;  /* 0x00000007001c7202 */ /* 0x000fe20000000f00 */
[----:B------:R-:W-:Y:S02]  /*8c30*/  IMAD.MOV.U32 R15, RZ, RZ, R12 ;  /* 0x000000ffff0f7224 */ /* 0x000fe400078e000c */
[----:B------:R-:W-:-:S07]  /*8c40*/  IMAD.MOV.U32 R7, RZ, RZ, R14 ;  /* 0x000000ffff077224 */ /* 0x000fce00078e000e */
.L_x_71595:
[----:B------:R-:W-:Y:S05]  /*8c50*/  BSYNC B1 ;  /* 0x0000000000017941 */ /* 0x000fea0003800000 */
.L_x_71593:
        /* <DEDUP_REMOVED lines=9> */
.L_x_71597:
[----:B------:R-:W-:Y:S01]  /*8cf0*/  MOV R5, R4 ;  /* 0x0000000400057202 */ /* 0x000fe20000000f00 */
[----:B------:R-:W-:Y:S02]  /*8d00*/  IMAD.MOV.U32 R25, RZ, RZ, R28 ;  /* 0x000000ffff197224 */ /* 0x000fe400078e001c */
[----:B------:R-:W-:Y:S02]  /*8d10*/  IMAD.MOV.U32 R4, RZ, RZ, R11 ;  /* 0x000000ffff047224 */ /* 0x000fe400078e000b */
[----:B------:R-:W-:-:S07]  /*8d20*/  IMAD.MOV.U32 R28, RZ, RZ, R29 ;  /* 0x000000ffff1c7224 */ /* 0x000fce00078e001d */
.L_x_71598:
[----:B------:R-:W-:Y:S05]  /*8d30*/  BSYNC B1 ;  /* 0x0000000000017941 */ /* 0x000fea0003800000 */
.L_x_71596:
        /* <DEDUP_REMOVED lines=9> */
.L_x_71600:
[----:B------:R-:W-:Y:S02]  /*8dd0*/  IMAD.MOV.U32 R11, RZ, RZ, R5 ;  /* 0x000000ffff0b7224 */ /* 0x000fe400078e0005 */
[----:B------:R-:W-:Y:S02]  /*8de0*/  IMAD.MOV.U32 R12, RZ, RZ, R25 ;  /* 0x000000ffff0c7224 */ /* 0x000fe400078e0019 */
[----:B------:R-:W-:Y:S02]  /*8df0*/  IMAD.MOV.U32 R5, RZ, RZ, R10 ;  /* 0x000000ffff057224 */ /* 0x000fe400078e000a */
[----:B------:R-:W-:-:S07]  /*8e00*/  IMAD.MOV.U32 R25, RZ, RZ, R30 ;  /* 0x000000ffff197224 */ /* 0x000fce00078e001e */
.L_x_71601:
[----:B------:R-:W-:Y:S05]  /*8e10*/  BSYNC B1 ;  /* 0x0000000000017941 */ /* 0x000fea0003800000 */
.L_x_71599:
        /* <DEDUP_REMOVED lines=9> */
.L_x_71603:
[----:B------:R-:W-:Y:S02]  /*8eb0*/  IMAD.MOV.U32 R10, RZ, RZ, R11 ;  /* 0x000000ffff0a7224 */ /* 0x000fe400078e000b */
[----:B------:R-:W-:Y:S01]  /*8ec0*/  IMAD.MOV.U32 R27, RZ, RZ, R12 ;  /* 0x000000ffff1b7224 */ /* 0x000fe200078e000c */
[----:B------:R-:W-:Y:S01]  /*8ed0*/  MOV R12, R9 ;  /* 0x00000009000c7202 */ /* 0x000fe20000000f00 */
[----:B------:R-:W-:-:S07]  /*8ee0*/  IMAD.MOV.U32 R11, RZ, RZ, R8 ;  /* 0x000000ffff0b7224 */ /* 0x000fce00078e0008 */
.L_x_71604:
[----:B------:R-:W-:Y:S05]  /*8ef0*/  BSYNC B1 ;  /* 0x0000000000017941 */ /* 0x000fea0003800000 */
.L_x_71602:
        /* <DEDUP_REMOVED lines=9> */
.L_x_71606:
[----:B------:R-:W-:Y:S01]  /*8f90*/  IMAD.MOV.U32 R8, RZ, RZ, R10 ;  /* 0x000000ffff087224 */ /* 0x000fe200078e000a */
[----:B------:R-:W-:Y:S01]  /*8fa0*/  MOV R10, R13 ;  /* 0x0000000d000a7202 */ /* 0x000fe20000000f00 */
[----:B------:R-:W-:Y:S02]  /*8fb0*/  IMAD.MOV.U32 R9, RZ, RZ, R27 ;  /* 0x000000ffff097224 */ /* 0x000fe400078e001b */
[----:B------:R-:W-:-:S07]  /*8fc0*/  IMAD.MOV.U32 R27, RZ, RZ, R16 ;  /* 0x000000ffff1b7224 */ /* 0x000fce00078e0010 */
.L_x_71607:
[----:B------:R-:W-:Y:S05]  /*8fd0*/  BSYNC B1 ;  /* 0x0000000000017941 */ /* 0x000fea0003800000 */
.L_x_71605:
        /* <DEDUP_REMOVED lines=9> */
.L_x_71609:
[----:B------:R-:W-:Y:S01]  /*9070*/  IMAD.MOV.U32 R13, RZ, RZ, R8 ;  /* 0x000000ffff0d7224 */ /* 0x000fe200078e0008 */
[----:B------:R-:W-:Y:S01]  /*9080*/  MOV R14, R9 ;  /* 0x00000009000e7202 */ /* 0x000fe20000000f00 */
[----:B------:R-:W-:Y:S02]  /*9090*/  IMAD.MOV.U32 R8, RZ, RZ, R17 ;  /* 0x000000ffff087224 */ /* 0x000fe400078e0011 */
[----:B------:R-:W-:-:S07]  /*90a0*/  IMAD.MOV.U32 R9, RZ, RZ, R18 ;  /* 0x000000ffff097224 */ /* 0x000fce00078e0012 */
.L_x_71610:
[----:B------:R-:W-:Y:S05]  /*90b0*/  BSYNC B1 ;  /* 0x0000000000017941 */ /* 0x000fea0003800000 */
.L_x_71608:
        /* <DEDUP_REMOVED lines=9> */
.L_x_71612:
[----:B------:R-:W-:Y:S01]  /*9150*/  MOV R16, R13 ;  /* 0x0000000d00107202 */ /* 0x000fe20000000f00 */
[----:B------:R-:W-:Y:S02]  /*9160*/  IMAD.MOV.U32 R17, RZ, RZ, R14 ;  /* 0x000000ffff117224 */ /* 0x000fe400078e000e */
[----:B------:R-:W-:Y:S02]  /*9170*/  IMAD.MOV.U32 R13, RZ, RZ, R6 ;  /* 0x000000ffff0d7224 */ /* 0x000fe400078e0006 */
[----:B------:R-:W-:-:S07]  /*9180*/  IMAD.MOV.U32 R14, RZ, RZ, R19 ;  /* 0x000000ffff0e7224 */ /* 0x000fce00078e0013 */
.L_x_71613:
[----:B------:R-:W-:Y:S05]  /*9190*/  BSYNC B1 ;  /* 0x0000000000017941 */ /* 0x000fea0003800000 */
.L_x_71611:
        /* <DEDUP_REMOVED lines=16> */
.L_x_71615:
[----:B------:R-:W-:Y:S01]  /*92a0*/  IMAD.MOV.U32 R6, RZ, RZ, R15 ;  /* 0x000000ffff067224 */ /* 0x000fe200078e000f */
[----:B------:R-:W-:Y:S01]  /*92b0*/  MOV R15, R4 ;  /* 0x00000004000f7202 */ /* 0x000fe20000000f00 */
[----:B------:R-:W-:Y:S02]  /*92c0*/  IMAD.MOV.U32 R18, RZ, RZ, R7 ;  /* 0x000000ffff127224 */ /* 0x000fe400078e0007 */
[----:B------:R-:W-:-:S07]  /*92d0*/  IMAD.MOV.U32 R7, RZ, RZ, R28 ;  /* 0x000000ffff077224 */ /* 0x000fce00078e001c */
.L_x_71616:
[----:B------:R-:W-:Y:S05]  /*92e0*/  BSYNC B1 ;  /* 0x0000000000017941 */ /* 0x000fea0003800000 */
.L_x_71614:
        /* <DEDUP_REMOVED lines=9> */
.L_x_71618:
[----:B------:R-:W-:Y:S01]  /*9380*/  IMAD.MOV.U32 R4, RZ, RZ, R6 ;  /* 0x000000ffff047224 */ /* 0x000fe200078e0006 */
[----:B------:R-:W-:Y:S01]  /*9390*/  MOV R19, R18 ;  /* 0x0000001200137202 */ /* 0x000fe20000000f00 */
[----:B------:R-:W-:Y:S02]  /*93a0*/  IMAD.MOV.U32 R6, RZ, RZ, R5 ;  /* 0x000000ffff067224 */ /* 0x000fe400078e0005 */
[----:B------:R-:W-:-:S07]  /*93b0*/  IMAD.MOV.U32 R18, RZ, RZ, R25 ;  /* 0x000000ffff127224 */ /* 0x000fce00078e0019 */
.L_x_71619:
[----:B------:R-:W-:Y:S05]  /*93c0*/  BSYNC B1 ;  /* 0x0000000000017941 */ /* 0x000fea0003800000 */
.L_x_71617:
        /* <DEDUP_REMOVED lines=9> */
.L_x_71621:
[----:B------:R-:W-:Y:S01]  /*9460*/  MOV R5, R4 ;  /* 0x0000000400057202 */ /* 0x000fe20000000f00 */
[----:B------:R-:W-:Y:S02]  /*9470*/  IMAD.MOV.U32 R26, RZ, RZ, R19 ;  /* 0x000000ffff1a7224 */ /* 0x000fe400078e0013 */
[----:B------:R-:W-:Y:S02]  /*9480*/  IMAD.MOV.U32 R4, RZ, RZ, R11 ;  /* 0x000000ffff047224 */ /* 0x000fe400078e000b */
[----:B------:R-:W-:-:S07]  /*9490*/  IMAD.MOV.U32 R19, RZ, RZ, R12 ;  /* 0x000000ffff137224 */ /* 0x000fce00078e000c */
.L_x_71622:
[----:B------:R-:W-:Y:S05]  /*94a0*/  BSYNC B1 ;  /* 0x0000000000017941 */ /* 0x000fea0003800000 */
.L_x_71620:
        /* <DEDUP_REMOVED lines=9> */
.L_x_71624:
[----:B------:R-:W-:Y:S02]  /*9540*/  IMAD.MOV.U32 R11, RZ, RZ, R5 ;  /* 0x000000ffff0b7224 */ /* 0x000fe400078e0005 */
[----:B------:R-:W-:Y:S02]  /*9550*/  IMAD.MOV.U32 R12, RZ, RZ, R26 ;  /* 0x000000ffff0c7224 */ /* 0x000fe400078e001a */
[----:B------:R-:W-:Y:S02]  /*9560*/  IMAD.MOV.U32 R5, RZ, RZ, R10 ;  /* 0x000000ffff057224 */ /* 0x000fe400078e000a */
[----:B------:R-:W-:-:S07]  /*9570*/  IMAD.MOV.U32 R26, RZ, RZ, R27 ;  /* 0x000000ffff1a7224 */ /* 0x000fce00078e001b */
.L_x_71625:
[----:B------:R-:W-:Y:S05]  /*9580*/  BSYNC B1 ;  /* 0x0000000000017941 */ /* 0x000fea0003800000 */
.L_x_71623:
        /* <DEDUP_REMOVED lines=9> */
.L_x_71627:
[----:B------:R-:W-:Y:S02]  /*9620*/  IMAD.MOV.U32 R10, RZ, RZ, R11 ;  /* 0x000000ffff0a7224 */ /* 0x000fe400078e000b */
[----:B------:R-:W-:Y:S01]  /*9630*/  IMAD.MOV.U32 R25, RZ, RZ, R12 ;  /* 0x000000ffff197224 */ /* 0x000fe200078e000c */
[----:B------:R-:W-:Y:S01]  /*9640*/  MOV R12, R9 ;  /* 0x00000009000c7202 */ /* 0x000fe20000000f00 */
[----:B------:R-:W-:-:S07]  /*9650*/  IMAD.MOV.U32 R11, RZ, RZ, R8 ;  /* 0x000000ffff0b7224 */ /* 0x000fce00078e0008 */
.L_x_71628:
[----:B------:R-:W-:Y:S05]  /*9660*/  BSYNC B1 ;  /* 0x0000000000017941 */ /* 0x000fea0003800000 */
.L_x_71626:
        /* <DEDUP_REMOVED lines=9> */
.L_x_71630:
[----:B------:R-:W-:Y:S01]  /*9700*/  IMAD.MOV.U32 R9, RZ, RZ, R10 ;  /* 0x000000ffff097224 */ /* 0x000fe200078e000a */
[----:B------:R-:W-:Y:S01]  /*9710*/  MOV R10, R13 ;  /* 0x0000000d000a7202 */ /* 0x000fe20000000f00 */
[----:B------:R-:W-:Y:S02]  /*9720*/  IMAD.MOV.U32 R8, RZ, RZ, R25 ;  /* 0x000000ffff087224 */ /* 0x000fe400078e0019 */
[----:B------:R-:W-:-:S07]  /*9730*/  IMAD.MOV.U32 R25, RZ, RZ, R14 ;  /* 0x000000ffff197224 */ /* 0x000fce00078e000e */
.L_x_71631:
[----:B------:R-:W-:Y:S05]  /*9740*/  BSYNC B1 ;  /* 0x0000000000017941 */ /* 0x000fea0003800000 */
.L_x_71629:
        /* <DEDUP_REMOVED lines=9> */
.L_x_71633:
[----:B------:R-:W-:Y:S01]  /*97e0*/  IMAD.MOV.U32 R13, RZ, RZ, R9 ;  /* 0x000000ffff0d7224 */ /* 0x000fe200078e0009 */
[----:B------:R-:W-:Y:S01]  /*97f0*/  MOV R14, R8 ;  /* 0x00000008000e7202 */ /* 0x000fe20000000f00 */
[----:B------:R-:W-:Y:S02]  /*9800*/  IMAD.MOV.U32 R9, RZ, RZ, R16 ;  /* 0x000000ffff097224 */ /* 0x000fe400078e0010 */
[----:B------:R-:W-:-:S07]  /*9810*/  IMAD.MOV.U32 R8, RZ, RZ, R17 ;  /* 0x000000ffff087224 */ /* 0x000fce00078e0011 */
.L_x_71634:
[----:B------:R-:W-:Y:S05]  /*9820*/  BSYNC B1 ;  /* 0x0000000000017941 */ /* 0x000fea0003800000 */
.L_x_71632:
        /* <DEDUP_REMOVED lines=16> */
.L_x_71636:
[----:B------:R-:W-:Y:S02]  /*9930*/  IMAD.MOV.U32 R16, RZ, RZ, R15 ;  /* 0x000000ffff107224 */ /* 0x000fe400078e000f */
[----:B------:R-:W-:Y:S01]  /*9940*/  IMAD.MOV.U32 R24, RZ, RZ, R7 ;  /* 0x000000ffff187224 */ /* 0x000fe200078e0007 */
[----:B------:R-:W-:Y:S01]  /*9950*/  MOV R7, R18 ;  /* 0x0000001200077202 */ /* 0x000fe20000000f00 */
[----:B------:R-:W-:-:S07]  /*9960*/  IMAD.MOV.U32 R15, RZ, RZ, R6 ;  /* 0x000000ffff0f7224 */ /* 0x000fce00078e0006 */
.L_x_71637:
[----:B------:R-:W-:Y:S05]  /*9970*/  BSYNC B1 ;  /* 0x0000000000017941 */ /* 0x000fea0003800000 */
.L_x_71635:
        /* <DEDUP_REMOVED lines=9> */
.L_x_71639:
[----:B------:R-:W-:Y:S01]  /*9a10*/  IMAD.MOV.U32 R17, RZ, RZ, R16 ;  /* 0x000000ffff117224 */ /* 0x000fe200078e0010 */
[----:B------:R-:W-:Y:S01]  /*9a20*/  MOV R16, R4 ;  /* 0x0000000400107202 */ /* 0x000fe20000000f00 */
[----:B------:R-:W-:Y:S02]  /*9a30*/  IMAD.MOV.U32 R27, RZ, RZ, R24 ;  /* 0x000000ffff1b7224 */ /* 0x000fe400078e0018 */
[----:B------:R-:W-:-:S07]  /*9a40*/  IMAD.MOV.U32 R24, RZ, RZ, R19 ;  /* 0x000000ffff187224 */ /* 0x000fce00078e0013 */
.L_x_71640:
[----:B------:R-:W-:Y:S05]  /*9a50*/  BSYNC B1 ;  /* 0x0000000000017941 */ /* 0x000fea0003800000 */
.L_x_71638:
        /* <DEDUP_REMOVED lines=9> */
.L_x_71642:
[----:B------:R-:W-:Y:S01]  /*9af0*/  IMAD.MOV.U32 R18, RZ, RZ, R17 ;  /* 0x000000ffff127224 */ /* 0x000fe200078e0011 */
[----:B------:R-:W-:Y:S01]  /*9b00*/  MOV R19, R27 ;  /* 0x0000001b00137202 */ /* 0x000fe20000000f00 */
[----:B------:R-:W-:Y:S02]  /*9b10*/  IMAD.MOV.U32 R17, RZ, RZ, R5 ;  /* 0x000000ffff117224 */ /* 0x000fe400078e0005 */
[----:B------:R-:W-:-:S07]  /*9b20*/  IMAD.MOV.U32 R27, RZ, RZ, R26 ;  /* 0x000000ffff1b7224 */ /* 0x000fce00078e001a */
.L_x_71643:
[----:B------:R-:W-:Y:S05]  /*9b30*/  BSYNC B1 ;  /* 0x0000000000017941 */ /* 0x000fea0003800000 */
.L_x_71641:
        /* <DEDUP_REMOVED lines=9> */
.L_x_71645:
[----:B------:R-:W-:Y:S01]  /*9bd0*/  MOV R29, R18 ;  /* 0x00000012001d7202 */ /* 0x000fe20000000f00 */
[----:B------:R-:W-:Y:S02]  /*9be0*/  IMAD.MOV.U32 R26, RZ, RZ, R19 ;  /* 0x000000ffff1a7224 */ /* 0x000fe400078e0013 */
[----:B------:R-:W-:Y:S02]  /*9bf0*/  IMAD.MOV.U32 R18, RZ, RZ, R11 ;  /* 0x000000ffff127224 */ /* 0x000fe400078e000b */
[----:B------:R-:W-:-:S07]  /*9c00*/  IMAD.MOV.U32 R19, RZ, RZ, R12 ;  /* 0x000000ffff137224 */ /* 0x000fce00078e000c */
.L_x_71646:
[----:B------:R-:W-:Y:S05]  /*9c10*/  BSYNC B1 ;  /* 0x0000000000017941 */ /* 0x000fea0003800000 */
.L_x_71644:
        /* <DEDUP_REMOVED lines=9> */
.L_x_71648:
[----:B------:R-:W-:Y:S02]  /*9cb0*/  IMAD.MOV.U32 R28, RZ, RZ, R29 ;  /* 0x000000ffff1c7224 */ /* 0x000fe400078e001d */
[----:B------:R-:W-:Y:S02]  /*9cc0*/  IMAD.MOV.U32 R30, RZ, RZ, R26 ;  /* 0x000000ffff1e7224 */ /* 0x000fe400078e001a */
[----:B------:R-:W-:Y:S02]  /*9cd0*/  IMAD.MOV.U32 R29, RZ, RZ, R10 ;  /* 0x000000ffff1d7224 */ /* 0x000fe400078e000a */
[----:B------:R-:W-:-:S07]  /*9ce0*/  IMAD.MOV.U32 R26, RZ, RZ, R25 ;  /* 0x000000ffff1a7224 */ /* 0x000fce00078e0019 */
.L_x_71649:
[----:B------:R-:W-:Y:S05]  /*9cf0*/  BSYNC B1 ;  /* 0x0000000000017941 */ /* 0x000fea0003800000 */
.L_x_71647:
        /* <DEDUP_REMOVED lines=9> */
.L_x_71651:
[----:B------:R-:W-:Y:S02]  /*9d90*/  IMAD.MOV.U32 R25, RZ, RZ, R28 ;  /* 0x000000ffff197224 */ /* 0x000fe400078e001c */
[----:B------:R-:W-:Y:S01]  /*9da0*/  IMAD.MOV.U32 R31, RZ, RZ, R30 ;  /* 0x000000ffff1f7224 */ /* 0x000fe200078e001e */
[----:B------:R-:W-:Y:S01]  /*9db0*/  MOV R30, R8 ;  /* 0x00000008001e7202 */ /* 0x000fe20000000f00 */
[----:B------:R-:W-:-:S07]  /*9dc0*/  IMAD.MOV.U32 R28, RZ, RZ, R9 ;  /* 0x000000ffff1c7224 */ /* 0x000fce00078e0009 */
.L_x_71652:
[----:B------:R-:W-:Y:S05]  /*9dd0*/  BSYNC B1 ;  /* 0x0000000000017941 */ /* 0x000fea0003800000 */
.L_x_71650:
        /* <DEDUP_REMOVED lines=9> */
.L_x_71654:
[----:B------:R-:W-:Y:S01]  /*9e70*/  IMAD.MOV.U32 R32, RZ, RZ, R25 ;  /* 0x000000ffff207224 */ /* 0x000fe200078e0019 */
[----:B------:R-:W-:Y:S01]  /*9e80*/  MOV R25, R13 ;  /* 0x0000000d00197202 */ /* 0x000fe20000000f00 */
[----:B------:R-:W-:Y:S02]  /*9e90*/  IMAD.MOV.U32 R36, RZ, RZ, R31 ;  /* 0x000000ffff247224 */ /* 0x000fe400078e001f */
[----:B------:R-:W-:-:S07]  /*9ea0*/  IMAD.MOV.U32 R31, RZ, RZ, R14 ;  /* 0x000000ffff1f7224 */ /* 0x000fce00078e000e */
.L_x_71655:
[----:B------:R-:W-:Y:S05]  /*9eb0*/  BSYNC B1 ;  /* 0x0000000000017941 */ /* 0x000fea0003800000 */
.L_x_71653:
        /* <DEDUP_REMOVED lines=16> */
.L_x_71657:
[----:B------:R-:W-:Y:S02]  /*9fc0*/  IMAD.MOV.U32 R14, RZ, RZ, R15 ;  /* 0x000000ffff0e7224 */ /* 0x000fe400078e000f */
[----:B------:R-:W-:Y:S02]  /*9fd0*/  IMAD.MOV.U32 R6, RZ, RZ, R7 ;  /* 0x000000ffff067224 */ /* 0x000fe400078e0007 */
[----:B------:R-:W-:Y:S02]  /*9fe0*/  IMAD.MOV.U32 R15, RZ, RZ, R16 ;  /* 0x000000ffff0f7224 */ /* 0x000fe400078e0010 */
[----:B------:R-:W-:-:S07]  /*9ff0*/  IMAD.MOV.U32 R7, RZ, RZ, R24 ;  /* 0x000000ffff077224 */ /* 0x000fce00078e0018 */
.L_x_71658:
[----:B------:R-:W-:Y:S05]  /*a000*/  BSYNC B1 ;  /* 0x0000000000017941 */ /* 0x000fea0003800000 */
.L_x_71656:
        /* <DEDUP_REMOVED lines=9> */
.L_x_71660:
[----:B------:R-:W-:Y:S02]  /*a0a0*/  IMAD.MOV.U32 R13, RZ, RZ, R14 ;  /* 0x000000ffff0d7224 */ /* 0x000fe400078e000e */
[----:B------:R-:W-:Y:S01]  /*a0b0*/  IMAD.MOV.U32 R5, RZ, RZ, R6 ;  /* 0x000000ffff057224 */ /* 0x000fe200078e0006 */
[----:B------:R-:W-:Y:S01]  /*a0c0*/  MOV R6, R27 ;  /* 0x0000001b00067202 */ /* 0x000fe20000000f00 */
[----:B------:R-:W-:-:S07]  /*a0d0*/  IMAD.MOV.U32 R14, RZ, RZ, R17 ;  /* 0x000000ffff0e7224 */ /* 0x000fce00078e0011 */
.L_x_71661:
[----:B------:R-:W-:Y:S05]  /*a0e0*/  BSYNC B1 ;  /* 0x0000000000017941 */ /* 0x000fea0003800000 */
.L_x_71659:
        /* <DEDUP_REMOVED lines=9> */
.L_x_71663:
[----:B------:R-:W-:Y:S01]  /*a180*/  IMAD.MOV.U32 R12, RZ, RZ, R13 ;  /* 0x000000ffff0c7224 */ /* 0x000fe200078e000d */
[----:B------:R-:W-:Y:S01]  /*a190*/  MOV R13, R18 ;  /* 0x00000012000d7202 */ /* 0x000fe20000000f00 */
[----:B------:R-:W-:Y:S02]  /*a1a0*/  IMAD.MOV.U32 R4, RZ, RZ, R5 ;  /* 0x000000ffff047224 */ /* 0x000fe400078e0005 */
[----:B------:R-:W-:-:S07]  /*a1b0*/  IMAD.MOV.U32 R5, RZ, RZ, R19 ;  /* 0x000000ffff057224 */ /* 0x000fce00078e0013 */
.L_x_71664:
[----:B------:R-:W-:Y:S05]  /*a1c0*/  BSYNC B1 ;  /* 0x0000000000017941 */ /* 0x000fea0003800000 */
.L_x_71662:
        /* <DEDUP_REMOVED lines=9> */
.L_x_71666:
[----:B------:R-:W-:Y:S01]  /*a260*/  IMAD.MOV.U32 R19, RZ, RZ, R12 ;  /* 0x000000ffff137224 */ /* 0x000fe200078e000c */
[----:B------:R-:W-:Y:S01]  /*a270*/  MOV R11, R4 ;  /* 0x00000004000b7202 */ /* 0x000fe20000000f00 */
[----:B------:R-:W-:Y:S02]  /*a280*/  IMAD.MOV.U32 R12, RZ, RZ, R29 ;  /* 0x000000ffff0c7224 */ /* 0x000fe400078e001d */
[----:B------:R-:W-:-:S07]  /*a290*/  IMAD.MOV.U32 R4, RZ, RZ, R26 ;  /* 0x000000ffff047224 */ /* 0x000fce00078e001a */
.L_x_71667:
[----:B------:R-:W-:Y:S05]  /*a2a0*/  BSYNC B1 ;  /* 0x0000000000017941 */ /* 0x000fea0003800000 */
.L_x_71665:
        /* <DEDUP_REMOVED lines=9> */
.L_x_71669:
[----:B------:R-:W-:Y:S01]  /*a340*/  MOV R18, R19 ;  /* 0x0000001300127202 */ /* 0x000fe20000000f00 */
[----:B------:R-:W-:Y:S02]  /*a350*/  IMAD.MOV.U32 R10, RZ, RZ, R11 ;  /* 0x000000ffff0a7224 */ /* 0x000fe400078e000b */
[----:B------:R-:W-:Y:S02]  /*a360*/  IMAD.MOV.U32 R19, RZ, RZ, R28 ;  /* 0x000000ffff137224 */ /* 0x000fe400078e001c */
[----:B------:R-:W-:-:S07]  /*a370*/  IMAD.MOV.U32 R11, RZ, RZ, R30 ;  /* 0x000000ffff0b7224 */ /* 0x000fce00078e001e */
.L_x_71670:
[----:B------:R-:W-:Y:S05]  /*a380*/  BSYNC B1 ;  /* 0x0000000000017941 */ /* 0x000fea0003800000 */
.L_x_71668:
        /* <DEDUP_REMOVED lines=9> */
.L_x_71672:
[----:B------:R-:W-:Y:S02]  /*a420*/  IMAD.MOV.U32 R17, RZ, RZ, R18 ;  /* 0x000000ffff117224 */ /* 0x000fe400078e0012 */
[----:B------:R-:W-:Y:S02]  /*a430*/  IMAD.MOV.U32 R9, RZ, RZ, R10 ;  /* 0x000000ffff097224 */ /* 0x000fe400078e000a */
[----:B------:R-:W-:Y:S02]  /*a440*/  IMAD.MOV.U32 R18, RZ, RZ, R25 ;  /* 0x000000ffff127224 */ /* 0x000fe400078e0019 */
[----:B------:R-:W-:-:S07]  /*a450*/  IMAD.MOV.U32 R10, RZ, RZ, R31 ;  /* 0x000000ffff0a7224 */ /* 0x000fce00078e001f */
.L_x_71673:
[----:B------:R-:W-:Y:S05]  /*a460*/  BSYNC B1 ;  /* 0x0000000000017941 */ /* 0x000fea0003800000 */
.L_x_71671:
        /* <DEDUP_REMOVED lines=9> */
.L_x_71675:
[----:B------:R-:W-:Y:S02]  /*a500*/  IMAD.MOV.U32 R16, RZ, RZ, R17 ;  /* 0x000000ffff107224 */ /* 0x000fe400078e0011 */
[----:B------:R-:W-:Y:S01]  /*a510*/  IMAD.MOV.U32 R8, RZ, RZ, R9 ;  /* 0x000000ffff087224 */ /* 0x000fe200078e0009 */
[----:B------:R-:W-:Y:S01]  /*a520*/  MOV R9, R36 ;  /* 0x0000002400097202 */ /* 0x000fe20000000f00 */
[----:B------:R-:W-:-:S07]  /*a530*/  IMAD.MOV.U32 R17, RZ, RZ, R32 ;  /* 0x000000ffff117224 */ /* 0x000fce00078e0020 */
.L_x_71676:
[----:B------:R-:W-:Y:S05]  /*a540*/  BSYNC B1 ;  /* 0x0000000000017941 */ /* 0x000fea0003800000 */
.L_x_71674:
[----:B------:R-:W-:Y:S01]  /*a550*/  FADD.FTZ R2, R2, R3 ;  /* 0x0000000302027221 */ /* 0x000fe20000010000 */
[----:B------:R-:W-:-:S07]  /*a560*/  IMAD.MOV.U32 R3, RZ, RZ, R21 ;  /* 0x000000ffff037224 */ /* 0x000fce00078e0015 */
.L_x_71508:
[----:B------:R-:W-:Y:S05]  /*a570*/  BSYNC B0 ;  /* 0x0000000000007941 */ /* 0x000fea0003800000 */
.L_x_71507:
        /* <DEDUP_REMOVED lines=46> */
.L_x_71680:
[----:B------:R-:W-:Y:S02]  /*a860*/  IMAD.MOV.U32 R46, RZ, RZ, R15 ;  /* 0x000000ffff2e7224 */ /* 0x000fe400078e000f */
[----:B------:R-:W-:Y:S02]  /*a870*/  IMAD.MOV.U32 R48, RZ, RZ, R7 ;  /* 0x000000ffff307224 */ /* 0x000fe400078e0007 */
[----:B------:R-:W-:Y:S02]  /*a880*/  IMAD.MOV.U32 R15, RZ, RZ, R14 ;  /* 0x000000ffff0f7224 */ /* 0x000fe400078e000e */
[----:B------:R-:W-:-:S07]  /*a890*/  IMAD.MOV.U32 R7, RZ, RZ, R6 ;  /* 0x000000ffff077224 */ /* 0x000fce00078e0006 */
.L_x_71681:
[----:B------:R-:W-:Y:S05]  /*a8a0*/  BSYNC B1 ;  /* 0x0000000000017941 */ /* 0x000fea0003800000 */
.L_x_71679:
        /* <DEDUP_REMOVED lines=9> */
.L_x_71683:
[----:B------:R-:W-:Y:S02]  /*a940*/  IMAD.MOV.U32 R25, RZ, RZ, R46 ;  /* 0x000000ffff197224 */ /* 0x000fe400078e002e */
[----:B------:R-:W-:Y:S01]  /*a950*/  IMAD.MOV.U32 R27, RZ, RZ, R48 ;  /* 0x000000ffff1b7224 */ /* 0x000fe200078e0030 */
[----:B------:R-:W-:Y:S01]  /*a960*/  MOV R48, R5 ;  /* 0x0000000500307202 */ /* 0x000fe20000000f00 */
[----:B------:R-:W-:-:S07]  /*a970*/  IMAD.MOV.U32 R46, RZ, RZ, R13 ;  /* 0x000000ffff2e7224 */ /* 0x000fce00078e000d */
.L_x_71684:
[----:B------:R-:W-:Y:S05]  /*a980*/  BSYNC B1 ;  /* 0x0000000000017941 */ /* 0x000fea0003800000 */
.L_x_71682:
        /* <DEDUP_REMOVED lines=9> */
.L_x_71686:
[----:B------:R-:W-:Y:S01]  /*aa20*/  IMAD.MOV.U32 R6, RZ, RZ, R25 ;  /* 0x000000ffff067224 */ /* 0x000fe200078e0019 */
[----:B------:R-:W-:Y:S01]  /*aa30*/  MOV R25, R12 ;  /* 0x0000000c00197202 */ /* 0x000fe20000000f00 */
[----:B------:R-:W-:Y:S02]  /*aa40*/  IMAD.MOV.U32 R14, RZ, RZ, R27 ;  /* 0x000000ffff0e7224 */ /* 0x000fe400078e001b */
[----:B------:R-:W-:-:S07]  /*aa50*/  IMAD.MOV.U32 R27, RZ, RZ, R4 ;  /* 0x000000ffff1b7224 */ /* 0x000fce00078e0004 */
.L_x_71687:
[----:B------:R-:W-:Y:S05]  /*aa60*/  BSYNC B1 ;  /* 0x0000000000017941 */ /* 0x000fea0003800000 */
.L_x_71685:
        /* <DEDUP_REMOVED lines=9> */
.L_x_71689:
[----:B------:R-:W-:Y:S01]  /*ab00*/  IMAD.MOV.U32 R5, RZ, RZ, R6 ;  /* 0x000000ffff057224 */ /* 0x000fe200078e0006 */
[----:B------:R-:W-:Y:S01]  /*ab10*/  MOV R13, R14 ;  /* 0x0000000e000d7202 */ /* 0x000fe20000000f00 */
[----:B------:R-:W-:Y:S02]  /*ab20*/  IMAD.MOV.U32 R6, RZ, RZ, R19 ;  /* 0x000000ffff067224 */ /* 0x000fe400078e0013 */
[----:B------:R-:W-:-:S07]  /*ab30*/  IMAD.MOV.U32 R14, RZ, RZ, R11 ;  /* 0x000000ffff0e7224 */ /* 0x000fce00078e000b */
.L_x_71690:
[----:B------:R-:W-:Y:S05]  /*ab40*/  BSYNC B1 ;  /* 0x0000000000017941 */ /* 0x000fea0003800000 */
.L_x_71688:
        /* <DEDUP_REMOVED lines=9> */
.L_x_71692:
[----:B------:R-:W-:Y:S01]  /*abe0*/  MOV R4, R5 ;  /* 0x0000000500047202 */ /* 0x000fe20000000f00 */
[----:B------:R-:W-:Y:S02]  /*abf0*/  IMAD.MOV.U32 R12, RZ, RZ, R13 ;  /* 0x000000ffff0c7224 */ /* 0x000fe400078e000d */
[----:B------:R-:W-:Y:S02]  /*ac00*/  IMAD.MOV.U32 R5, RZ, RZ, R18 ;  /* 0x000000ffff057224 */ /* 0x000fe400078e0012 */
[----:B------:R-:W-:-:S07]  /*ac10*/  IMAD.MOV.U32 R13, RZ, RZ, R10 ;  /* 0x000000ffff0d7224 */ /* 0x000fce00078e000a */
.L_x_71693:
[----:B------:R-:W-:Y:S05]  /*ac20*/  BSYNC B1 ;  /* 0x0000000000017941 */ /* 0x000fea0003800000 */
.L_x_71691:
        /* <DEDUP_REMOVED lines=9> */
.L_x_71695:
[----:B------:R-:W-:Y:S02]  /*acc0*/  IMAD.MOV.U32 R11, RZ, RZ, R4 ;  /* 0x000000ffff0b7224 */ /* 0x000fe400078e0004 */
[----:B------:R-:W-:Y:S02]  /*acd0*/  IMAD.MOV.U32 R19, RZ, RZ, R12 ;  /* 0x000000ffff137224 */ /* 0x000fe400078e000c */
[----:B------:R-:W-:Y:S02]  /*ace0*/  IMAD.MOV.U32 R4, RZ, RZ, R17 ;  /* 0x000000ffff047224 */ /* 0x000fe400078e0011 */
[----:B------:R-:W-:-:S07]  /*acf0*/  IMAD.MOV.U32 R12, RZ, RZ, R9 ;  /* 0x000000ffff0c7224 */ /* 0x000fce00078e0009 */
.L_x_71696:
[----:B------:R-:W-:Y:S05]  /*ad00*/  BSYNC B1 ;  /* 0x0000000000017941 */ /* 0x000fea0003800000 */
.L_x_71694:
        /* <DEDUP_REMOVED lines=9> */
.L_x_71698:
[----:B------:R-:W-:Y:S02]  /*ada0*/  IMAD.MOV.U32 R9, RZ, RZ, R11 ;  /* 0x000000ffff097224 */ /* 0x000fe400078e000b */
[----:B------:R-:W-:Y:S01]  /*adb0*/  IMAD.MOV.U32 R10, RZ, RZ, R19 ;  /* 0x000000ffff0a7224 */ /* 0x000fe200078e0013 */
[----:B------:R-:W-:Y:S01]  /*adc0*/  MOV R19, R8 ;  /* 0x0000000800137202 */ /* 0x000fe20000000f00 */
[----:B------:R-:W-:-:S07]  /*add0*/  IMAD.MOV.U32 R11, RZ, RZ, R16 ;  /* 0x000000ffff0b7224 */ /* 0x000fce00078e0010 */
.L_x_71699:
[----:B------:R-:W-:Y:S05]  /*ade0*/  BSYNC B1 ;  /* 0x0000000000017941 */ /* 0x000fea0003800000 */
.L_x_71697:
        /* <DEDUP_REMOVED lines=16> */
.L_x_71701:
[----:B------:R-:W-:Y:S01]  /*aef0*/  MOV R8, R15 ;  /* 0x0000000f00087202 */ /* 0x000fe20000000f00 */
[----:B------:R-:W-:Y:S02]  /*af00*/  IMAD.MOV.U32 R16, RZ, RZ, R7 ;  /* 0x000000ffff107224 */ /* 0x000fe400078e0007 */
[----:B------:R-:W-:Y:S02]  /*af10*/  IMAD.MOV.U32 R15, RZ, RZ, R46 ;  /* 0x000000ffff0f7224 */ /* 0x000fe400078e002e */
[----:B------:R-:W-:-:S07]  /*af20*/  IMAD.MOV.U32 R7, RZ, RZ, R48 ;  /* 0x000000ffff077224 */ /* 0x000fce00078e0030 */
.L_x_71702:
[----:B------:R-:W-:Y:S05]  /*af30*/  BSYNC B1 ;  /* 0x0000000000017941 */ /* 0x000fea0003800000 */
.L_x_71700:
        /* <DEDUP_REMOVED lines=9> */
.L_x_71704:
[----:B------:R-:W-:Y:S02]  /*afd0*/  IMAD.MOV.U32 R17, RZ, RZ, R8 ;  /* 0x000000ffff117224 */ /* 0x000fe400078e0008 */
[----:B------:R-:W-:Y:S02]  /*afe0*/  IMAD.MOV.U32 R29, RZ, RZ, R16 ;  /* 0x000000ffff1d7224 */ /* 0x000fe400078e0010 */
[----:B------:R-:W-:Y:S02]  /*aff0*/  IMAD.MOV.U32 R8, RZ, RZ, R25 ;  /* 0x000000ffff087224 */ /* 0x000fe400078e0019 */
[----:B------:R-:W-:-:S07]  /*b000*/  IMAD.MOV.U32 R16, RZ, RZ, R27 ;  /* 0x000000ffff107224 */ /* 0x000fce00078e001b */
.L_x_71705:
[----:B------:R-:W-:Y:S05]  /*b010*/  BSYNC B1 ;  /* 0x0000000000017941 */ /* 0x000fea0003800000 */
.L_x_71703:
        /* <DEDUP_REMOVED lines=9> */
.L_x_71707:
[----:B------:R-:W-:Y:S02]  /*b0b0*/  IMAD.MOV.U32 R18, RZ, RZ, R17 ;  /* 0x000000ffff127224 */ /* 0x000fe400078e0011 */
[----:B------:R-:W-:Y:S01]  /*b0c0*/  IMAD.MOV.U32 R46, RZ, RZ, R29 ;  /* 0x000000ffff2e7224 */ /* 0x000fe200078e001d */
[----:B------:R-:W-:Y:S01]  /*b0d0*/  MOV R29, R14 ;  /* 0x0000000e001d7202 */ /* 0x000fe20000000f00 */
[----:B------:R-:W-:-:S07]  /*b0e0*/  IMAD.MOV.U32 R17, RZ, RZ, R6 ;  /* 0x000000ffff117224 */ /* 0x000fce00078e0006 */
.L_x_71708:
[----:B------:R-:W-:Y:S05]  /*b0f0*/  BSYNC B1 ;  /* 0x0000000000017941 */ /* 0x000fea0003800000 */
.L_x_71706:
        /* <DEDUP_REMOVED lines=9> */
.L_x_71710:
[----:B------:R-:W-:Y:S01]  /*b190*/  IMAD.MOV.U32 R25, RZ, RZ, R18 ;  /* 0x000000ffff197224 */ /* 0x000fe200078e0012 */
[----:B------:R-:W-:Y:S01]  /*b1a0*/  MOV R18, R5 ;  /* 0x0000000500127202 */ /* 0x000fe20000000f00 */
[----:B------:R-:W-:Y:S02]  /*b1b0*/  IMAD.MOV.U32 R27, RZ, RZ, R46 ;  /* 0x000000ffff1b7224 */ /* 0x000fe400078e002e */
[----:B------:R-:W-:-:S07]  /*b1c0*/  IMAD.MOV.U32 R46, RZ, RZ, R13 ;  /* 0x000000ffff2e7224 */ /* 0x000fce00078e000d */
.L_x_71711:
[----:B------:R-:W-:Y:S05]  /*b1d0*/  BSYNC B1 ;  /* 0x0000000000017941 */ /* 0x000fea0003800000 */
.L_x_71709:
        /* <DEDUP_REMOVED lines=9> */
.L_x_71713:
[----:B------:R-:W-:Y:S01]  /*b270*/  IMAD.MOV.U32 R6, RZ, RZ, R25 ;  /* 0x000000ffff067224 */ /* 0x000fe200078e0019 */
[----:B------:R-:W-:Y:S01]  /*b280*/  MOV R14, R27 ;  /* 0x0000001b000e7202 */ /* 0x000fe20000000f00 */
[----:B------:R-:W-:Y:S02]  /*b290*/  IMAD.MOV.U32 R25, RZ, RZ, R4 ;  /* 0x000000ffff197224 */ /* 0x000fe400078e0004 */
[----:B------:R-:W-:-:S07]  /*b2a0*/  IMAD.MOV.U32 R27, RZ, RZ, R12 ;  /* 0x000000ffff1b7224 */ /* 0x000fce00078e000c */
.L_x_71714:
[----:B------:R-:W-:Y:S05]  /*b2b0*/  BSYNC B1 ;  /* 0x0000000000017941 */ /* 0x000fea0003800000 */
.L_x_71712:
        /* <DEDUP_REMOVED lines=9> */
.L_x_71716:
[----:B------:R-:W-:Y:S01]  /*b350*/  MOV R4, R6 ;  /* 0x0000000600047202 */ /* 0x000fe20000000f00 */
[----:B------:R-:W-:Y:S02]  /*b360*/  IMAD.MOV.U32 R5, RZ, RZ, R14 ;  /* 0x000000ffff057224 */ /* 0x000fe400078e000e */
[----:B------:R-:W-:Y:S02]  /*b370*/  IMAD.MOV.U32 R6, RZ, RZ, R11 ;  /* 0x000000ffff067224 */ /* 0x000fe400078e000b */
[----:B------:R-:W-:-:S07]  /*b380*/  IMAD.MOV.U32 R14, RZ, RZ, R19 ;  /* 0x000000ffff0e7224 */ /* 0x000fce00078e0013 */
.L_x_71717:
[----:B------:R-:W-:Y:S05]  /*b390*/  BSYNC B1 ;  /* 0x0000000000017941 */ /* 0x000fea0003800000 */
.L_x_71715:
        /* <DEDUP_REMOVED lines=9> */
.L_x_71719:
[----:B------:R-:W-:Y:S02]  /*b430*/  IMAD.MOV.U32 R11, RZ, RZ, R4 ;  /* 0x000000ffff0b7224 */ /* 0x000fe400078e0004 */
[----:B------:R-:W-:Y:S02]  /*b440*/  IMAD.MOV.U32 R12, RZ, RZ, R5 ;  /* 0x000000ffff0c7224 */ /* 0x000fe400078e0005 */
[----:B------:R-:W-:Y:S02]  /*b450*/  IMAD.MOV.U32 R4, RZ, RZ, R9 ;  /* 0x000000ffff047224 */ /* 0x000fe400078e0009 */
[----:B------:R-:W-:-:S07]  /*b460*/  IMAD.MOV.U32 R5, RZ, RZ, R10 ;  /* 0x000000ffff057224 */ /* 0x000fce00078e000a */
.L_x_71720:
[----:B------:R-:W-:Y:S05]  /*b470*/  BSYNC B1 ;  /* 0x0000000000017941 */ /* 0x000fea0003800000 */
.L_x_71718:
        /* <DEDUP_REMOVED lines=16> */
.L_x_71722:
[----:B------:R-:W-:Y:S01]  /*b580*/  IMAD.MOV.U32 R10, RZ, RZ, R15 ;  /* 0x000000ffff0a7224 */ /* 0x000fe200078e000f */
[----:B------:R-:W-:Y:S01]  /*b590*/  MOV R32, R7 ;  /* 0x0000000700207202 */ /* 0x000fe20000000f00 */
[----:B------:R-:W-:Y:S02]  /*b5a0*/  IMAD.MOV.U32 R15, RZ, RZ, R8 ;  /* 0x000000ffff0f7224 */ /* 0x000fe400078e0008 */
[----:B------:R-:W-:-:S07]  /*b5b0*/  IMAD.MOV.U32 R7, RZ, RZ, R16 ;  /* 0x000000ffff077224 */ /* 0x000fce00078e0010 */
.L_x_71723:
[----:B------:R-:W-:Y:S05]  /*b5c0*/  BSYNC B1 ;  /* 0x0000000000017941 */ /* 0x000fea0003800000 */
.L_x_71721:
        /* <DEDUP_REMOVED lines=9> */
.L_x_71725:
[----:B------:R-:W-:Y:S01]  /*b660*/  MOV R9, R10 ;  /* 0x0000000a00097202 */ /* 0x000fe20000000f00 */
[----:B------:R-:W-:Y:S02]  /*b670*/  IMAD.MOV.U32 R13, RZ, RZ, R32 ;  /* 0x000000ffff0d7224 */ /* 0x000fe400078e0020 */
[----:B------:R-:W-:Y:S02]  /*b680*/  IMAD.MOV.U32 R10, RZ, RZ, R17 ;  /* 0x000000ffff0a7224 */ /* 0x000fe400078e0011 */
[----:B------:R-:W-:-:S07]  /*b690*/  IMAD.MOV.U32 R32, RZ, RZ, R29 ;  /* 0x000000ffff207224 */ /* 0x000fce00078e001d */
.L_x_71726:
[----:B------:R-:W-:Y:S05]  /*b6a0*/  BSYNC B1 ;  /* 0x0000000000017941 */ /* 0x000fea0003800000 */
.L_x_71724:
        /* <DEDUP_REMOVED lines=9> */
.L_x_71728:
[----:B------:R-:W-:Y:S02]  /*b740*/  IMAD.MOV.U32 R8, RZ, RZ, R9 ;  /* 0x000000ffff087224 */ /* 0x000fe400078e0009 */
[----:B------:R-:W-:Y:S02]  /*b750*/  IMAD.MOV.U32 R16, RZ, RZ, R13 ;  /* 0x000000ffff107224 */ /* 0x000fe400078e000d */
[----:B------:R-:W-:Y:S02]  /*b760*/  IMAD.MOV.U32 R9, RZ, RZ, R18 ;  /* 0x000000ffff097224 */ /* 0x000fe400078e0012 */
[----:B------:R-:W-:-:S07]  /*b770*/  IMAD.MOV.U32 R13, RZ, RZ, R46 ;  /* 0x000000ffff0d7224 */ /* 0x000fce00078e002e */
.L_x_71729:
[----:B------:R-:W-:Y:S05]  /*b780*/  BSYNC B1 ;  /* 0x0000000000017941 */ /* 0x000fea0003800000 */
.L_x_71727:
        /* <DEDUP_REMOVED lines=9> */
.L_x_71731:
[----:B------:R-:W-:Y:S02]  /*b820*/  IMAD.MOV.U32 R17, RZ, RZ, R8 ;  /* 0x000000ffff117224 */ /* 0x000fe400078e0008 */
[----:B------:R-:W-:Y:S01]  /*b830*/  IMAD.MOV.U32 R19, RZ, RZ, R16 ;  /* 0x000000ffff137224 */ /* 0x000fe200078e0010 */
[----:B------:R-:W-:Y:S01]  /*b840*/  MOV R16, R27 ;  /* 0x0000001b00107202 */ /* 0x000fe20000000f00 */
[----:B------:R-:W-:-:S07]  /*b850*/  IMAD.MOV.U32 R8, RZ, RZ, R25 ;  /* 0x000000ffff087224 */ /* 0x000fce00078e0019 */
.L_x_71732:
[----:B------:R-:W-:Y:S05]  /*b860*/  BSYNC B1 ;  /* 0x0000000000017941 */ /* 0x000fea0003800000 */
.L_x_71730:
        /* <DEDUP_REMOVED lines=9> */
.L_x_71734:
[----:B------:R-:W-:Y:S01]  /*b900*/  IMAD.MOV.U32 R25, RZ, RZ, R17 ;  /* 0x000000ffff197224 */ /* 0x000fe200078e0011 */
[----:B------:R-:W-:Y:S01]  /*b910*/  MOV R17, R6 ;  /* 0x0000000600117202 */ /* 0x000fe20000000f00 */
[----:B------:R-:W-:Y:S02]  /*b920*/  IMAD.MOV.U32 R18, RZ, RZ, R19 ;  /* 0x000000ffff127224 */ /* 0x000fe400078e0013 */
[----:B------:R-:W-:-:S07]  /*b930*/  IMAD.MOV.U32 R19, RZ, RZ, R14 ;  /* 0x000000ffff137224 */ /* 0x000fce00078e000e */
.L_x_71735:
[----:B------:R-:W-:Y:S05]  /*b940*/  BSYNC B1 ;  /* 0x0000000000017941 */ /* 0x000fea0003800000 */
.L_x_71733:
        /* <DEDUP_REMOVED lines=9> */
.L_x_71737:
[----:B------:R-:W-:Y:S01]  /*b9e0*/  IMAD.MOV.U32 R6, RZ, RZ, R25 ;  /* 0x000000ffff067224 */ /* 0x000fe200078e0019 */
[----:B------:R-:W-:Y:S01]  /*b9f0*/  MOV R27, R18 ;  /* 0x00000012001b7202 */ /* 0x000fe20000000f00 */
[----:B------:R-:W-:Y:S02]  /*ba00*/  IMAD.MOV.U32 R25, RZ, RZ, R4 ;  /* 0x000000ffff197224 */ /* 0x000fe400078e0004 */
[----:B------:R-:W-:-:S07]  /*ba10*/  IMAD.MOV.U32 R18, RZ, RZ, R5 ;  /* 0x000000ffff127224 */ /* 0x000fce00078e0005 */
.L_x_71738:
[----:B------:R-:W-:Y:S05]  /*ba20*/  BSYNC B1 ;  /* 0x0000000000017941 */ /* 0x000fea0003800000 */
.L_x_71736:
        /* <DEDUP_REMOVED lines=9> */
.L_x_71740:
[----:B------:R-:W-:Y:S01]  /*bac0*/  MOV R4, R6 ;  /* 0x0000000600047202 */ /* 0x000fe20000000f00 */
[----:B------:R-:W-:Y:S02]  /*bad0*/  IMAD.MOV.U32 R5, RZ, RZ, R27 ;  /* 0x000000ffff057224 */ /* 0x000fe400078e001b */
[----:B------:R-:W-:Y:S02]  /*bae0*/  IMAD.MOV.U32 R6, RZ, RZ, R11 ;  /* 0x000000ffff067224 */ /* 0x000fe400078e000b */
[----:B------:R-:W-:-:S07]  /*baf0*/  IMAD.MOV.U32 R27, RZ, RZ, R12 ;  /* 0x000000ffff1b7224 */ /* 0x000fce00078e000c */
.L_x_71741:
[----:B------:R-:W-:Y:S05]  /*bb00*/  BSYNC B1 ;  /* 0x0000000000017941 */ /* 0x000fea0003800000 */
.L_x_71739:
        /* <DEDUP_REMOVED lines=16> */
.L_x_71743:
[----:B------:R-:W-:Y:S01]  /*bc10*/  IMAD.MOV.U32 R12, RZ, RZ, R15 ;  /* 0x000000ffff0c7224 */ /* 0x000fe200078e000f */
[----:B------:R-:W-:Y:S01]  /*bc20*/  MOV R15, R10 ;  /* 0x0000000a000f7202 */ /* 0x000fe20000000f00 */
[----:B------:R-:W-:Y:S02]  /*bc30*/  IMAD.MOV.U32 R14, RZ, RZ, R7 ;  /* 0x000000ffff0e7224 */ /* 0x000fe400078e0007 */
[----:B------:R-:W-:-:S07]  /*bc40*/  IMAD.MOV.U32 R7, RZ, RZ, R32 ;  /* 0x000000ffff077224 */ /* 0x000fce00078e0020 */
.L_x_71744:
[----:B------:R-:W-:Y:S05]  /*bc50*/  BSYNC B1 ;  /* 0x0000000000017941 */ /* 0x000fea0003800000 */
.L_x_71742:
        /* <DEDUP_REMOVED lines=9> */
.L_x_71746:
[----:B------:R-:W-:Y:S01]  /*bcf0*/  IMAD.MOV.U32 R11, RZ, RZ, R12 ;  /* 0x000000ffff0b7224 */ /* 0x000fe200078e000c */
[----:B------:R-:W-:Y:S01]  /*bd00*/  MOV R29, R14 ;  /* 0x0000000e001d7202 */ /* 0x000fe20000000f00 */
[----:B------:R-:W-:Y:S02]  /*bd10*/  IMAD.MOV.U32 R12, RZ, RZ, R9 ;  /* 0x000000ffff0c7224 */ /* 0x000fe400078e0009 */
[----:B------:R-:W-:-:S07]  /*bd20*/  IMAD.MOV.U32 R14, RZ, RZ, R13 ;  /* 0x000000ffff0e7224 */ /* 0x000fce00078e000d */
.L_x_71747:
[----:B------:R-:W-:Y:S05]  /*bd30*/  BSYNC B1 ;  /* 0x0000000000017941 */ /* 0x000fea0003800000 */
.L_x_71745:
        /* <DEDUP_REMOVED lines=9> */
.L_x_71749:
[----:B------:R-:W-:Y:S01]  /*bdd0*/  MOV R10, R11 ;  /* 0x0000000b000a7202 */ /* 0x000fe20000000f00 */
[----:B------:R-:W-:Y:S02]  /*bde0*/  IMAD.MOV.U32 R30, RZ, RZ, R29 ;  /* 0x000000ffff1e7224 */ /* 0x000fe400078e001d */
[----:B------:R-:W-:Y:S02]  /*bdf0*/  IMAD.MOV.U32 R11, RZ, RZ, R8 ;  /* 0x000000ffff0b7224 */ /* 0x000fe400078e0008 */
[----:B------:R-:W-:-:S07]  /*be00*/  IMAD.MOV.U32 R29, RZ, RZ, R16 ;  /* 0x000000ffff1d7224 */ /* 0x000fce00078e0010 */
.L_x_71750:
[----:B------:R-:W-:Y:S05]  /*be10*/  BSYNC B1 ;  /* 0x0000000000017941 */ /* 0x000fea0003800000 */
.L_x_71748:
        /* <DEDUP_REMOVED lines=9> */
.L_x_71752:
[----:B------:R-:W-:Y:S02]  /*beb0*/  IMAD.MOV.U32 R8, RZ, RZ, R10 ;  /* 0x000000ffff087224 */ /* 0x000fe400078e000a */
[----:B------:R-:W-:Y:S02]  /*bec0*/  IMAD.MOV.U32 R9, RZ, RZ, R30 ;  /* 0x000000ffff097224 */ /* 0x000fe400078e001e */
[----:B------:R-:W-:Y:S02]  /*bed0*/  IMAD.MOV.U32 R10, RZ, RZ, R17 ;  /* 0x000000ffff0a7224 */ /* 0x000fe400078e0011 */
[----:B------:R-:W-:-:S07]  /*bee0*/  IMAD.MOV.U32 R30, RZ, RZ, R19 ;  /* 0x000000ffff1e7224 */ /* 0x000fce00078e0013 */
.L_x_71753:
[----:B------:R-:W-:Y:S05]  /*bef0*/  BSYNC B1 ;  /* 0x0000000000017941 */ /* 0x000fea0003800000 */
.L_x_71751:
        /* <DEDUP_REMOVED lines=9> */
.L_x_71755:
[----:B------:R-:W-:Y:S02]  /*bf90*/  IMAD.MOV.U32 R13, RZ, RZ, R8 ;  /* 0x000000ffff0d7224 */ /* 0x000fe400078e0008 */
[----:B------:R-:W-:Y:S01]  /*bfa0*/  IMAD.MOV.U32 R16, RZ, RZ, R9 ;  /* 0x000000ffff107224 */ /* 0x000fe200078e0009 */
[----:B------:R-:W-:Y:S01]  /*bfb0*/  MOV R9, R18 ;  /* 0x0000001200097202 */ /* 0x000fe20000000f00 */
[----:B------:R-:W-:-:S07]  /*bfc0*/  IMAD.MOV.U32 R8, RZ, RZ, R25 ;  /* 0x000000ffff087224 */ /* 0x000fce00078e0019 */
.L_x_71756:
[----:B------:R-:W-:Y:S05]  /*bfd0*/  BSYNC B1 ;  /* 0x0000000000017941 */ /* 0x000fea0003800000 */
.L_x_71754:
        /* <DEDUP_REMOVED lines=9> */
.L_x_71758:
[----:B------:R-:W-:Y:S01]  /*c070*/  IMAD.MOV.U32 R17, RZ, RZ, R13 ;  /* 0x000000ffff117224 */ /* 0x000fe200078e000d */
[----:B------:R-:W-:Y:S01]  /*c080*/  MOV R13, R6 ;  /* 0x00000006000d7202 */ /* 0x000fe20000000f00 */
[----:B------:R-:W-:Y:S02]  /*c090*/  IMAD.MOV.U32 R18, RZ, RZ, R16 ;  /* 0x000000ffff127224 */ /* 0x000fe400078e0010 */
[----:B------:R-:W-:-:S07]  /*c0a0*/  IMAD.MOV.U32 R16, RZ, RZ, R27 ;  /* 0x000000ffff107224 */ /* 0x000fce00078e001b */
.L_x_71759:
[----:B------:R-:W-:Y:S05]  /*c0b0*/  BSYNC B1 ;  /* 0x0000000000017941 */ /* 0x000fea0003800000 */
.L_x_71757:
        /* <DEDUP_REMOVED lines=9> */
.L_x_71761:
[----:B------:R-:W-:Y:S01]  /*c150*/  IMAD.MOV.U32 R6, RZ, RZ, R17 ;  /* 0x000000ffff067224 */ /* 0x000fe200078e0011 */
[----:B------:R-:W-:Y:S01]  /*c160*/  MOV R19, R18 ;  /* 0x0000001200137202 */ /* 0x000fe20000000f00 */
[----:B------:R-:W-:Y:S02]  /*c170*/  IMAD.MOV.U32 R17, RZ, RZ, R4 ;  /* 0x000000ffff117224 */ /* 0x000fe400078e0004 */
[----:B------:R-:W-:-:S07]  /*c180*/  IMAD.MOV.U32 R18, RZ, RZ, R5 ;  /* 0x000000ffff127224 */ /* 0x000fce00078e0005 */
.L_x_71762:
[----:B------:R-:W-:Y:S05]  /*c190*/  BSYNC B1 ;  /* 0x0000000000017941 */ /* 0x000fea0003800000 */
.L_x_71760:
        /* <DEDUP_REMOVED lines=16> */
.L_x_71764:
[----:B------:R-:W-:Y:S02]  /*c2a0*/  IMAD.MOV.U32 R4, RZ, RZ, R15 ;  /* 0x000000ffff047224 */ /* 0x000fe400078e000f */
[----:B------:R-:W-:Y:S01]  /*c2b0*/  IMAD.MOV.U32 R28, RZ, RZ, R7 ;  /* 0x000000ffff1c7224 */ /* 0x000fe200078e0007 */
[----:B------:R-:W-:Y:S01]  /*c2c0*/  MOV R7, R14 ;  /* 0x0000000e00077202 */ /* 0x000fe20000000f00 */
[----:B------:R-:W-:-:S07]  /*c2d0*/  IMAD.MOV.U32 R15, RZ, RZ, R12 ;  /* 0x000000ffff0f7224 */ /* 0x000fce00078e000c */
.L_x_71765:
[----:B------:R-:W-:Y:S05]  /*c2e0*/  BSYNC B1 ;  /* 0x0000000000017941 */ /* 0x000fea0003800000 */
.L_x_71763:
        /* <DEDUP_REMOVED lines=9> */
.L_x_71767:
[----:B------:R-:W-:Y:S01]  /*c380*/  IMAD.MOV.U32 R5, RZ, RZ, R4 ;  /* 0x000000ffff057224 */ /* 0x000fe200078e0004 */
[----:B------:R-:W-:Y:S01]  /*c390*/  MOV R4, R11 ;  /* 0x0000000b00047202 */ /* 0x000fe20000000f00 */
[----:B------:R-:W-:Y:S02]  /*c3a0*/  IMAD.MOV.U32 R25, RZ, RZ, R28 ;  /* 0x000000ffff197224 */ /* 0x000fe400078e001c */
[----:B------:R-:W-:-:S07]  /*c3b0*/  IMAD.MOV.U32 R28, RZ, RZ, R29 ;  /* 0x000000ffff1c7224 */ /* 0x000fce00078e001d */
.L_x_71768:
[----:B------:R-:W-:Y:S05]  /*c3c0*/  BSYNC B1 ;  /* 0x0000000000017941 */ /* 0x000fea0003800000 */
.L_x_71766:
        /* <DEDUP_REMOVED lines=9> */
.L_x_71770:
[----:B------:R-:W-:Y:S01]  /*c460*/  IMAD.MOV.U32 R11, RZ, RZ, R5 ;  /* 0x000000ffff0b7224 */ /* 0x000fe200078e0005 */
[----:B------:R-:W-:Y:S01]  /*c470*/  MOV R12, R25 ;  /* 0x00000019000c7202 */ /* 0x000fe20000000f00 */
[----:B------:R-:W-:Y:S02]  /*c480*/  IMAD.MOV.U32 R5, RZ, RZ, R10 ;  /* 0x000000ffff057224 */ /* 0x000fe400078e000a */
[----:B------:R-:W-:-:S07]  /*c490*/  IMAD.MOV.U32 R25, RZ, RZ, R30 ;  /* 0x000000ffff197224 */ /* 0x000fce00078e001e */
.L_x_71771:
[----:B------:R-:W-:Y:S05]  /*c4a0*/  BSYNC B1 ;  /* 0x0000000000017941 */ /* 0x000fea0003800000 */
.L_x_71769:
        /* <DEDUP_REMOVED lines=9> */
.L_x_71773:
[----:B------:R-:W-:Y:S01]  /*c540*/  MOV R10, R11 ;  /* 0x0000000b000a7202 */ /* 0x000fe20000000f00 */
[----:B------:R-:W-:Y:S02]  /*c550*/  IMAD.MOV.U32 R27, RZ, RZ, R12 ;  /* 0x000000ffff1b7224 */ /* 0x000fe400078e000c */
[----:B------:R-:W-:Y:S02]  /*c560*/  IMAD.MOV.U32 R11, RZ, RZ, R8 ;  /* 0x000000ffff0b7224 */ /* 0x000fe400078e0008 */
[----:B------:R-:W-:-:S07]  /*c570*/  IMAD.MOV.U32 R12, RZ, RZ, R9 ;  /* 0x000000ffff0c7224 */ /* 0x000fce00078e0009 */
.L_x_71774:
[----:B------:R-:W-:Y:S05]  /*c580*/  BSYNC B1 ;  /* 0x0000000000017941 */ /* 0x000fea0003800000 */
.L_x_71772:
        /* <DEDUP_REMOVED lines=9> */
.L_x_71776:
[----:B------:R-:W-:Y:S02]  /*c620*/  IMAD.MOV.U32 R8, RZ, RZ, R10 ;  /* 0x000000ffff087224 */ /* 0x000fe400078e000a */
[----:B------:R-:W-:Y:S02]  /*c630*/  IMAD.MOV.U32 R9, RZ, RZ, R27 ;  /* 0x000000ffff097224 */ /* 0x000fe400078e001b */
[----:B------:R-:W-:Y:S02]  /*c640*/  IMAD.MOV.U32 R10, RZ, RZ, R13 ;  /* 0x000000ffff0a7224 */ /* 0x000fe400078e000d */
[----:B------:R-:W-:-:S07]  /*c650*/  IMAD.MOV.U32 R27, RZ, RZ, R16 ;  /* 0x000000ffff1b7224 */ /* 0x000fce00078e0010 */
.L_x_71777:
[----:B------:R-:W-:Y:S05]  /*c660*/  BSYNC B1 ;  /* 0x0000000000017941 */ /* 0x000fea0003800000 */
.L_x_71775:
        /* <DEDUP_REMOVED lines=9> */
.L_x_71779:
[----:B------:R-:W-:Y:S02]  /*c700*/  IMAD.MOV.U32 R13, RZ, RZ, R8 ;  /* 0x000000ffff0d7224 */ /* 0x000fe400078e0008 */
[----:B------:R-:W-:Y:S01]  /*c710*/  IMAD.MOV.U32 R14, RZ, RZ, R9 ;  /* 0x000000ffff0e7224 */ /* 0x000fe200078e0009 */
[----:B------:R-:W-:Y:S01]  /*c720*/  MOV R9, R18 ;  /* 0x0000001200097202 */ /* 0x000fe20000000f00 */
[----:B------:R-:W-:-:S07]  /*c730*/  IMAD.MOV.U32 R8, RZ, RZ, R17 ;  /* 0x000000ffff087224 */ /* 0x000fce00078e0011 */
.L_x_71780:
[----:B------:R-:W-:Y:S05]  /*c740*/  BSYNC B1 ;  /* 0x0000000000017941 */ /* 0x000fea0003800000 */
.L_x_71778:
        /* <DEDUP_REMOVED lines=9> */
.L_x_71782:
[----:B------:R-:W-:Y:S01]  /*c7e0*/  IMAD.MOV.U32 R16, RZ, RZ, R13 ;  /* 0x000000ffff107224 */ /* 0x000fe200078e000d */
[----:B------:R-:W-:Y:S01]  /*c7f0*/  MOV R13, R6 ;  /* 0x00000006000d7202 */ /* 0x000fe20000000f00 */
[----:B------:R-:W-:Y:S02]  /*c800*/  IMAD.MOV.U32 R17, RZ, RZ, R14 ;  /* 0x000000ffff117224 */ /* 0x000fe400078e000e */
[----:B------:R-:W-:-:S07]  /*c810*/  IMAD.MOV.U32 R14, RZ, RZ, R19 ;  /* 0x000000ffff0e7224 */ /* 0x000fce00078e0013 */
.L_x_71783:
[----:B------:R-:W-:Y:S05]  /*c820*/  BSYNC B1 ;  /* 0x0000000000017941 */ /* 0x000fea0003800000 */
.L_x_71781:
        /* <DEDUP_REMOVED lines=16> */
.L_x_71785:
[----:B------:R-:W-:Y:S02]  /*c930*/  IMAD.MOV.U32 R6, RZ, RZ, R15 ;  /* 0x000000ffff067224 */ /* 0x000fe400078e000f */
[----:B------:R-:W-:Y:S02]  /*c940*/  IMAD.MOV.U32 R18, RZ, RZ, R7 ;  /* 0x000000ffff127224 */ /* 0x000fe400078e0007 */
[----:B------:R-:W-:Y:S02]  /*c950*/  IMAD.MOV.U32 R15, RZ, RZ, R4 ;  /* 0x000000ffff0f7224 */ /* 0x000fe400078e0004 */
[----:B------:R-:W-:-:S07]  /*c960*/  IMAD.MOV.U32 R7, RZ, RZ, R28 ;  /* 0x000000ffff077224 */ /* 0x000fce00078e001c */
.L_x_71786:
[----:B------:R-:W-:Y:S05]  /*c970*/  BSYNC B1 ;  /* 0x0000000000017941 */ /* 0x000fea0003800000 */
.L_x_71784:
        /* <DEDUP_REMOVED lines=9> */
.L_x_71788:
[----:B------:R-:W-:Y:S02]  /*ca10*/  IMAD.MOV.U32 R4, RZ, RZ, R6 ;  /* 0x000000ffff047224 */ /* 0x000fe400078e0006 */
[----:B------:R-:W-:Y:S01]  /*ca20*/  IMAD.MOV.U32 R19, RZ, RZ, R18 ;  /* 0x000000ffff137224 */ /* 0x000fe200078e0012 */
[----:B------:R-:W-:Y:S01]  /*ca30*/  MOV R18, R25 ;  /* 0x0000001900127202 */ /* 0x000fe20000000f00 */
[----:B------:R-:W-:-:S07]  /*ca40*/  IMAD.MOV.U32 R6, RZ, RZ, R5 ;  /* 0x000000ffff067224 */ /* 0x000fce00078e0005 */
.L_x_71789:
[----:B------:R-:W-:Y:S05]  /*ca50*/  BSYNC B1 ;  /* 0x0000000000017941 */ /* 0x000fea0003800000 */
.L_x_71787:
        /* <DEDUP_REMOVED lines=9> */
.L_x_71791:
[----:B------:R-:W-:Y:S01]  /*caf0*/  IMAD.MOV.U32 R5, RZ, RZ, R4 ;  /* 0x000000ffff057224 */ /* 0x000fe200078e0004 */
[----:B------:R-:W-:Y:S01]  /*cb00*/  MOV R4, R11 ;  /* 0x0000000b00047202 */ /* 0x000fe20000000f00 */
[----:B------:R-:W-:Y:S02]  /*cb10*/  IMAD.MOV.U32 R26, RZ, RZ, R19 ;  /* 0x000000ffff1a7224 */ /* 0x000fe400078e0013 */
[----:B------:R-:W-:-:S07]  /*cb20*/  IMAD.MOV.U32 R19, RZ, RZ, R12 ;  /* 0x000000ffff137224 */ /* 0x000fce00078e000c */
.L_x_71792:
[----:B------:R-:W-:Y:S05]  /*cb30*/  BSYNC B1 ;  /* 0x0000000000017941 */ /* 0x000fea0003800000 */
.L_x_71790:
        /* <DEDUP_REMOVED lines=9> */
.L_x_71794:
[----:B------:R-:W-:Y:S01]  /*cbd0*/  IMAD.MOV.U32 R11, RZ, RZ, R5 ;  /* 0x000000ffff0b7224 */ /* 0x000fe200078e0005 */
[----:B------:R-:W-:Y:S01]  /*cbe0*/  MOV R12, R26 ;  /* 0x0000001a000c7202 */ /* 0x000fe20000000f00 */
[----:B------:R-:W-:Y:S02]  /*cbf0*/  IMAD.MOV.U32 R5, RZ, RZ, R10 ;  /* 0x000000ffff057224 */ /* 0x000fe400078e000a */
[----:B------:R-:W-:-:S07]  /*cc00*/  IMAD.MOV.U32 R26, RZ, RZ, R27 ;  /* 0x000000ffff1a7224 */ /* 0x000fce00078e001b */
.L_x_71795:
[----:B------:R-:W-:Y:S05]  /*cc10*/  BSYNC B1 ;  /* 0x0000000000017941 */ /* 0x000fea0003800000 */
.L_x_71793:
        /* <DEDUP_REMOVED lines=9> */
.L_x_71797:
[----:B------:R-:W-:Y:S01]  /*ccb0*/  MOV R10, R11 ;  /* 0x0000000b000a7202 */ /* 0x000fe20000000f00 */
[----:B------:R-:W-:Y:S02]  /*ccc0*/  IMAD.MOV.U32 R25, RZ, RZ, R12 ;  /* 0x000000ffff197224 */ /* 0x000fe400078e000c */
[----:B------:R-:W-:Y:S02]  /*ccd0*/  IMAD.MOV.U32 R11, RZ, RZ, R8 ;  /* 0x000000ffff0b7224 */ /* 0x000fe400078e0008 */
[----:B------:R-:W-:-:S07]  /*cce0*/  IMAD.MOV.U32 R12, RZ, RZ, R9 ;  /* 0x000000ffff0c7224 */ /* 0x000fce00078e0009 */
.L_x_71798:
[----:B------:R-:W-:Y:S05]  /*ccf0*/  BSYNC B1 ;  /* 0x0000000000017941 */ /* 0x000fea0003800000 */
.L_x_71796:
        /* <DEDUP_REMOVED lines=9> */
.L_x_71800:
[----:B------:R-:W-:Y:S02]  /*cd90*/  IMAD.MOV.U32 R9, RZ, RZ, R10 ;  /* 0x000000ffff097224 */ /* 0x000fe400078e000a */
[----:B------:R-:W-:Y:S02]  /*cda0*/  IMAD.MOV.U32 R8, RZ, RZ, R25 ;  /* 0x000000ffff087224 */ /* 0x000fe400078e0019 */
[----:B------:R-:W-:Y:S02]  /*cdb0*/  IMAD.MOV.U32 R10, RZ, RZ, R13 ;  /* 0x000000ffff0a7224 */ /* 0x000fe400078e000d */
[----:B------:R-:W-:-:S07]  /*cdc0*/  IMAD.MOV.U32 R25, RZ, RZ, R14 ;  /* 0x000000ffff197224 */ /* 0x000fce00078e000e */
.L_x_71801:
[----:B------:R-:W-:Y:S05]  /*cdd0*/  BSYNC B1 ;  /* 0x0000000000017941 */ /* 0x000fea0003800000 */
.L_x_71799:
        /* <DEDUP_REMOVED lines=9> */
.L_x_71803:
[----:B------:R-:W-:Y:S02]  /*ce70*/  IMAD.MOV.U32 R13, RZ, RZ, R9 ;  /* 0x000000ffff0d7224 */ /* 0x000fe400078e0009 */
[----:B------:R-:W-:Y:S01]  /*ce80*/  IMAD.MOV.U32 R14, RZ, RZ, R8 ;  /* 0x000000ffff0e7224 */ /* 0x000fe200078e0008 */
[----:B------:R-:W-:Y:S01]  /*ce90*/  MOV R8, R17 ;  /* 0x0000001100087202 */ /* 0x000fe20000000f00 */
[----:B------:R-:W-:-:S07]  /*cea0*/  IMAD.MOV.U32 R9, RZ, RZ, R16 ;  /* 0x000000ffff097224 */ /* 0x000fce00078e0010 */
.L_x_71804:
[----:B------:R-:W-:Y:S05]  /*ceb0*/  BSYNC B1 ;  /* 0x0000000000017941 */ /* 0x000fea0003800000 */
.L_x_71802:
        /* <DEDUP_REMOVED lines=16> */
.L_x_71806:
[----:B------:R-:W-:Y:S01]  /*cfc0*/  MOV R16, R15 ;  /* 0x0000000f00107202 */ /* 0x000fe20000000f00 */
[----:B------:R-:W-:Y:S02]  /*cfd0*/  IMAD.MOV.U32 R24, RZ, RZ, R7 ;  /* 0x000000ffff187224 */ /* 0x000fe400078e0007 */
[----:B------:R-:W-:Y:S02]  /*cfe0*/  IMAD.MOV.U32 R15, RZ, RZ, R6 ;  /* 0x000000ffff0f7224 */ /* 0x000fe400078e0006 */
[----:B------:R-:W-:-:S07]  /*cff0*/  IMAD.MOV.U32 R7, RZ, RZ, R18 ;  /* 0x000000ffff077224 */ /* 0x000fce00078e0012 */
.L_x_71807:
[----:B------:R-:W-:Y:S05]  /*d000*/  BSYNC B1 ;  /* 0x0000000000017941 */ /* 0x000fea0003800000 */
.L_x_71805:
        /* <DEDUP_REMOVED lines=9> */
.L_x_71809:
[----:B------:R-:W-:Y:S02]  /*d0a0*/  IMAD.MOV.U32 R17, RZ, RZ, R16 ;  /* 0x000000ffff117224 */ /* 0x000fe400078e0010 */
[----:B------:R-:W-:Y:S02]  /*d0b0*/  IMAD.MOV.U32 R27, RZ, RZ, R24 ;  /* 0x000000ffff1b7224 */ /* 0x000fe400078e0018 */
[----:B------:R-:W-:Y:S02]  /*d0c0*/  IMAD.MOV.U32 R16, RZ, RZ, R4 ;  /* 0x000000ffff107224 */ /* 0x000fe400078e0004 */
[----:B------:R-:W-:-:S07]  /*d0d0*/  IMAD.MOV.U32 R24, RZ, RZ, R19 ;  /* 0x000000ffff187224 */ /* 0x000fce00078e0013 */
.L_x_71810:
[----:B------:R-:W-:Y:S05]  /*d0e0*/  BSYNC B1 ;  /* 0x0000000000017941 */ /* 0x000fea0003800000 */
.L_x_71808:
        /* <DEDUP_REMOVED lines=9> */
.L_x_71812:
[----:B------:R-:W-:Y:S02]  /*d180*/  IMAD.MOV.U32 R18, RZ, RZ, R17 ;  /* 0x000000ffff127224 */ /* 0x000fe400078e0011 */
[----:B------:R-:W-:Y:S01]  /*d190*/  IMAD.MOV.U32 R19, RZ, RZ, R27 ;  /* 0x000000ffff137224 */ /* 0x000fe200078e001b */
[----:B------:R-:W-:Y:S01]  /*d1a0*/  MOV R27, R26 ;  /* 0x0000001a001b7202 */ /* 0x000fe20000000f00 */
[----:B------:R-:W-:-:S07]  /*d1b0*/  IMAD.MOV.U32 R17, RZ, RZ, R5 ;  /* 0x000000ffff117224 */ /* 0x000fce00078e0005 */
.L_x_71813:
[----:B------:R-:W-:Y:S05]  /*d1c0*/  BSYNC B1 ;  /* 0x0000000000017941 */ /* 0x000fea0003800000 */
.L_x_71811:
        /* <DEDUP_REMOVED lines=9> */
.L_x_71815:
[----:B------:R-:W-:Y:S01]  /*d260*/  IMAD.MOV.U32 R29, RZ, RZ, R18 ;  /* 0x000000ffff1d7224 */ /* 0x000fe200078e0012 */
[----:B------:R-:W-:Y:S01]  /*d270*/  MOV R18, R11 ;  /* 0x0000000b00127202 */ /* 0x000fe20000000f00 */
[----:B------:R-:W-:Y:S02]  /*d280*/  IMAD.MOV.U32 R26, RZ, RZ, R19 ;  /* 0x000000ffff1a7224 */ /* 0x000fe400078e0013 */
[----:B------:R-:W-:-:S07]  /*d290*/  IMAD.MOV.U32 R19, RZ, RZ, R12 ;  /* 0x000000ffff137224 */ /* 0x000fce00078e000c */
.L_x_71816:
[----:B------:R-:W-:Y:S05]  /*d2a0*/  BSYNC B1 ;  /* 0x0000000000017941 */ /* 0x000fea0003800000 */
.L_x_71814:
        /* <DEDUP_REMOVED lines=9> */
.L_x_71818:
[----:B------:R-:W-:Y:S01]  /*d340*/  IMAD.MOV.U32 R28, RZ, RZ, R29 ;  /* 0x000000ffff1c7224 */ /* 0x000fe200078e001d */
[----:B------:R-:W-:Y:S01]  /*d350*/  MOV R30, R26 ;  /* 0x0000001a001e7202 */ /* 0x000fe20000000f00 */
[----:B------:R-:W-:Y:S02]  /*d360*/  IMAD.MOV.U32 R29, RZ, RZ, R10 ;  /* 0x000000ffff1d7224 */ /* 0x000fe400078e000a */
[----:B------:R-:W-:-:S07]  /*d370*/  IMAD.MOV.U32 R26, RZ, RZ, R25 ;  /* 0x000000ffff1a7224 */ /* 0x000fce00078e0019 */
.L_x_71819:
[----:B------:R-:W-:Y:S05]  /*d380*/  BSYNC B1 ;  /* 0x0000000000017941 */ /* 0x000fea0003800000 */
.L_x_71817:
        /* <DEDUP_REMOVED lines=9> */
.L_x_71821:
[----:B------:R-:W-:Y:S01]  /*d420*/  MOV R25, R28 ;  /* 0x0000001c00197202 */ /* 0x000fe20000000f00 */
[----:B------:R-:W-:Y:S02]  /*d430*/  IMAD.MOV.U32 R31, RZ, RZ, R30 ;  /* 0x000000ffff1f7224 */ /* 0x000fe400078e001e */
[----:B------:R-:W-:Y:S02]  /*d440*/  IMAD.MOV.U32 R28, RZ, RZ, R9 ;  /* 0x000000ffff1c7224 */ /* 0x000fe400078e0009 */
[----:B------:R-:W-:-:S07]  /*d450*/  IMAD.MOV.U32 R30, RZ, RZ, R8 ;  /* 0x000000ffff1e7224 */ /* 0x000fce00078e0008 */
.L_x_71822:
[----:B------:R-:W-:Y:S05]  /*d460*/  BSYNC B1 ;  /* 0x0000000000017941 */ /* 0x000fea0003800000 */
.L_x_71820:
        /* <DEDUP_REMOVED lines=9> */
.L_x_71824:
[----:B------:R-:W-:Y:S02]  /*d500*/  IMAD.MOV.U32 R32, RZ, RZ, R25 ;  /* 0x000000ffff207224 */ /* 0x000fe400078e0019 */
[----:B------:R-:W-:Y:S02]  /*d510*/  IMAD.MOV.U32 R36, RZ, RZ, R31 ;  /* 0x000000ffff247224 */ /* 0x000fe400078e001f */
[----:B------:R-:W-:Y:S02]  /*d520*/  IMAD.MOV.U32 R25, RZ, RZ, R13 ;  /* 0x000000ffff197224 */ /* 0x000fe400078e000d */
[----:B------:R-:W-:-:S07]  /*d530*/  IMAD.MOV.U32 R31, RZ, RZ, R14 ;  /* 0x000000ffff1f7224 */ /* 0x000fce00078e000e */
.L_x_71825:
[----:B------:R-:W-:Y:S05]  /*d540*/  BSYNC B1 ;  /* 0x0000000000017941 */ /* 0x000fea0003800000 */
.L_x_71823:
        /* <DEDUP_REMOVED lines=16> */
.L_x_71827:
[----:B------:R-:W-:Y:S01]  /*d650*/  IMAD.MOV.U32 R14, RZ, RZ, R15 ;  /* 0x000000ffff0e7224 */ /* 0x000fe200078e000f */
[----:B------:R-:W-:Y:S01]  /*d660*/  MOV R6, R7 ;  /* 0x0000000700067202 */ /* 0x000fe20000000f00 */
[----:B------:R-:W-:Y:S02]  /*d670*/  IMAD.MOV.U32 R15, RZ, RZ, R16 ;  /* 0x000000ffff0f7224 */ /* 0x000fe400078e0010 */
[----:B------:R-:W-:-:S07]  /*d680*/  IMAD.MOV.U32 R7, RZ, RZ, R24 ;  /* 0x000000ffff077224 */ /* 0x000fce00078e0018 */
.L_x_71828:
[----:B------:R-:W-:Y:S05]  /*d690*/  BSYNC B1 ;  /* 0x0000000000017941 */ /* 0x000fea0003800000 */
.L_x_71826:
        /* <DEDUP_REMOVED lines=9> */
.L_x_71830:
[----:B------:R-:W-:Y:S01]  /*d730*/  MOV R13, R14 ;  /* 0x0000000e000d7202 */ /* 0x000fe20000000f00 */
[----:B------:R-:W-:Y:S02]  /*d740*/  IMAD.MOV.U32 R5, RZ, RZ, R6 ;  /* 0x000000ffff057224 */ /* 0x000fe400078e0006 */
[----:B------:R-:W-:Y:S02]  /*d750*/  IMAD.MOV.U32 R14, RZ, RZ, R17 ;  /* 0x000000ffff0e7224 */ /* 0x000fe400078e0011 */
[----:B------:R-:W-:-:S07]  /*d760*/  IMAD.MOV.U32 R6, RZ, RZ, R27 ;  /* 0x000000ffff067224 */ /* 0x000fce00078e001b */
.L_x_71831:
[----:B------:R-:W-:Y:S05]  /*d770*/  BSYNC B1 ;  /* 0x0000000000017941 */ /* 0x000fea0003800000 */
.L_x_71829:
        /* <DEDUP_REMOVED lines=9> */
.L_x_71833:
[----:B------:R-:W-:Y:S02]  /*d810*/  IMAD.MOV.U32 R12, RZ, RZ, R13 ;  /* 0x000000ffff0c7224 */ /* 0x000fe400078e000d */
[----:B------:R-:W-:Y:S02]  /*d820*/  IMAD.MOV.U32 R4, RZ, RZ, R5 ;  /* 0x000000ffff047224 */ /* 0x000fe400078e0005 */
[----:B------:R-:W-:Y:S02]  /*d830*/  IMAD.MOV.U32 R13, RZ, RZ, R18 ;  /* 0x000000ffff0d7224 */ /* 0x000fe400078e0012 */
[----:B------:R-:W-:-:S07]  /*d840*/  IMAD.MOV.U32 R5, RZ, RZ, R19 ;  /* 0x000000ffff057224 */ /* 0x000fce00078e0013 */
.L_x_71834:
[----:B------:R-:W-:Y:S05]  /*d850*/  BSYNC B1 ;  /* 0x0000000000017941 */ /* 0x000fea0003800000 */
.L_x_71832:
        /* <DEDUP_REMOVED lines=9> */
.L_x_71836:
[----:B------:R-:W-:Y:S02]  /*d8f0*/  IMAD.MOV.U32 R19, RZ, RZ, R12 ;  /* 0x000000ffff137224 */ /* 0x000fe400078e000c */
[----:B------:R-:W-:Y:S01]  /*d900*/  IMAD.MOV.U32 R11, RZ, RZ, R4 ;  /* 0x000000ffff0b7224 */ /* 0x000fe200078e0004 */
[----:B------:R-:W-:Y:S01]  /*d910*/  MOV R4, R26 ;  /* 0x0000001a00047202 */ /* 0x000fe20000000f00 */
[----:B------:R-:W-:-:S07]  /*d920*/  IMAD.MOV.U32 R12, RZ, RZ, R29 ;  /* 0x000000ffff0c7224 */ /* 0x000fce00078e001d */
.L_x_71837:
[----:B------:R-:W-:Y:S05]  /*d930*/  BSYNC B1 ;  /* 0x0000000000017941 */ /* 0x000fea0003800000 */
.L_x_71835:
        /* <DEDUP_REMOVED lines=9> */
.L_x_71839:
[----:B------:R-:W-:Y:S01]  /*d9d0*/  IMAD.MOV.U32 R18, RZ, RZ, R19 ;  /* 0x000000ffff127224 */ /* 0x000fe200078e0013 */
[----:B------:R-:W-:Y:S01]  /*d9e0*/  MOV R19, R28 ;  /* 0x0000001c00137202 */ /* 0x000fe20000000f00 */
[----:B------:R-:W-:Y:S02]  /*d9f0*/  IMAD.MOV.U32 R10, RZ, RZ, R11 ;  /* 0x000000ffff0a7224 */ /* 0x000fe400078e000b */
[----:B------:R-:W-:-:S07]  /*da00*/  IMAD.MOV.U32 R11, RZ, RZ, R30 ;  /* 0x000000ffff0b7224 */ /* 0x000fce00078e001e */
.L_x_71840:
[----:B------:R-:W-:Y:S05]  /*da10*/  BSYNC B1 ;  /* 0x0000000000017941 */ /* 0x000fea0003800000 */
.L_x_71838:
        /* <DEDUP_REMOVED lines=9> */
.L_x_71842:
[----:B------:R-:W-:Y:S01]  /*dab0*/  IMAD.MOV.U32 R17, RZ, RZ, R18 ;  /* 0x000000ffff117224 */ /* 0x000fe200078e0012 */
[----:B------:R-:W-:Y:S01]  /*dac0*/  MOV R9, R10 ;  /* 0x0000000a00097202 */ /* 0x000fe20000000f00 */
[----:B------:R-:W-:Y:S02]  /*dad0*/  IMAD.MOV.U32 R18, RZ, RZ, R25 ;  /* 0x000000ffff127224 */ /* 0x000fe400078e0019 */
[----:B------:R-:W-:-:S07]  /*dae0*/  IMAD.MOV.U32 R10, RZ, RZ, R31 ;  /* 0x000000ffff0a7224 */ /* 0x000fce00078e001f */
.L_x_71843:
[----:B------:R-:W-:Y:S05]  /*daf0*/  BSYNC B1 ;  /* 0x0000000000017941 */ /* 0x000fea0003800000 */
.L_x_71841:
        /* <DEDUP_REMOVED lines=9> */
.L_x_71845:
[----:B------:R-:W-:Y:S01]  /*db90*/  MOV R16, R17 ;  /* 0x0000001100107202 */ /* 0x000fe20000000f00 */
[----:B------:R-:W-:Y:S02]  /*dba0*/  IMAD.MOV.U32 R8, RZ, RZ, R9 ;  /* 0x000000ffff087224 */ /* 0x000fe400078e0009 */
[----:B------:R-:W-:Y:S02]  /*dbb0*/  IMAD.MOV.U32 R17, RZ, RZ, R32 ;  /* 0x000000ffff117224 */ /* 0x000fe400078e0020 */
[----:B------:R-:W-:-:S07]  /*dbc0*/  IMAD.MOV.U32 R9, RZ, RZ, R36 ;  /* 0x000000ffff097224 */ /* 0x000fce00078e0024 */
.L_x_71846:
[----:B------:R-:W-:Y:S05]  /*dbd0*/  BSYNC B1 ;  /* 0x0000000000017941 */ /* 0x000fea0003800000 */
.L_x_71844:
[----:B------:R-:W-:Y:S01]  /*dbe0*/  FADD.FTZ R2, R2, R3 ;  /* 0x0000000302027221 */ /* 0x000fe20000010000 */
[----:B------:R-:W-:-:S07]  /*dbf0*/  IMAD.MOV.U32 R3, RZ, RZ, R21 ;  /* 0x000000ffff037224 */ /* 0x000fce00078e0015 */
.L_x_71678:
[----:B------:R-:W-:Y:S05]  /*dc00*/  BSYNC B0 ;  /* 0x0000000000007941 */ /* 0x000fea0003800000 */
.L_x_71677:
        /* <DEDUP_REMOVED lines=46> */
.L_x_71850:
[----:B------:R-:W-:Y:S01]  /*def0*/  IMAD.MOV.U32 R46, RZ, RZ, R15 ;  /* 0x000000ffff2e7224 */ /* 0x000fe200078e000f */
[----:B------:R-:W-:Y:S01]  /*df00*/  MOV R48, R7 ;  /* 0x0000000700307202 */ /* 0x000fe20000000f00 */
[----:B------:R-:W-:Y:S02]  /*df10*/  IMAD.MOV.U32 R15, RZ, RZ, R14 ;  /* 0x000000ffff0f7224 */ /* 0x000fe400078e000e */
[----:B------:R-:W-:-:S07]  /*df20*/  IMAD.MOV.U32 R7, RZ, RZ, R6 ;  /* 0x000000ffff077224 */ /* 0x000fce00078e0006 */
.L_x_71851:
[----:B------:R-:W-:Y:S05]  /*df30*/  BSYNC B1 ;  /* 0x0000000000017941 */ /* 0x000fea0003800000 */
.L_x_71849:
        /* <DEDUP_REMOVED lines=9> */
.L_x_71853:
[----:B------:R-:W-:Y:S01]  /*dfd0*/  MOV R25, R46 ;  /* 0x0000002e00197202 */ /* 0x000fe20000000f00 */
[----:B------:R-:W-:Y:S02]  /*dfe0*/  IMAD.MOV.U32 R27, RZ, RZ, R48 ;  /* 0x000000ffff1b7224 */ /* 0x000fe400078e0030 */
[----:B------:R-:W-:Y:S02]  /*dff0*/  IMAD.MOV.U32 R46, RZ, RZ, R13 ;  /* 0x000000ffff2e7224 */ /* 0x000fe400078e000d */
[----:B------:R-:W-:-:S07]  /*e000*/  IMAD.MOV.U32 R48, RZ, RZ, R5 ;  /* 0x000000ffff307224 */ /* 0x000fce00078e0005 */
.L_x_71854:
[----:B------:R-:W-:Y:S05]  /*e010*/  BSYNC B1 ;  /* 0x0000000000017941 */ /* 0x000fea0003800000 */
.L_x_71852:
        /* <DEDUP_REMOVED lines=9> */
.L_x_71856:
[----:B------:R-:W-:Y:S02]  /*e0b0*/  IMAD.MOV.U32 R6, RZ, RZ, R25 ;  /* 0x000000ffff067224 */ /* 0x000fe400078e0019 */
[----:B------:R-:W-:Y:S02]  /*e0c0*/  IMAD.MOV.U32 R14, RZ, RZ, R27 ;  /* 0x000000ffff0e7224 */ /* 0x000fe400078e001b */
[----:B------:R-:W-:Y:S02]  /*e0d0*/  IMAD.MOV.U32 R25, RZ, RZ, R12 ;  /* 0x000000ffff197224 */ /* 0x000fe400078e000c */
[----:B------:R-:W-:-:S07]  /*e0e0*/  IMAD.MOV.U32 R27, RZ, RZ, R4 ;  /* 0x000000ffff1b7224 */ /* 0x000fce00078e0004 */
.L_x_71857:
[----:B------:R-:W-:Y:S05]  /*e0f0*/  BSYNC B1 ;  /* 0x0000000000017941 */ /* 0x000fea0003800000 */
.L_x_71855:
        /* <DEDUP_REMOVED lines=9> */
.L_x_71859:
[----:B------:R-:W-:Y:S02]  /*e190*/  IMAD.MOV.U32 R5, RZ, RZ, R6 ;  /* 0x000000ffff057224 */ /* 0x000fe400078e0006 */
[----:B------:R-:W-:Y:S01]  /*e1a0*/  IMAD.MOV.U32 R13, RZ, RZ, R14 ;  /* 0x000000ffff0d7224 */ /* 0x000fe200078e000e */
[----:B------:R-:W-:Y:S01]  /*e1b0*/  MOV R14, R11 ;  /* 0x0000000b000e7202 */ /* 0x000fe20000000f00 */
[----:B------:R-:W-:-:S07]  /*e1c0*/  IMAD.MOV.U32 R6, RZ, RZ, R19 ;  /* 0x000000ffff067224 */ /* 0x000fce00078e0013 */
.L_x_71860:
[----:B------:R-:W-:Y:S05]  /*e1d0*/  BSYNC B1 ;  /* 0x0000000000017941 */ /* 0x000fea0003800000 */
.L_x_71858:
        /* <DEDUP_REMOVED lines=9> */
.L_x_71862:
[----:B------:R-:W-:Y:S01]  /*e270*/  IMAD.MOV.U32 R4, RZ, RZ, R5 ;  /* 0x000000ffff047224 */ /* 0x000fe200078e0005 */
[----:B------:R-:W-:Y:S01]  /*e280*/  MOV R5, R18 ;  /* 0x0000001200057202 */ /* 0x000fe20000000f00 */
[----:B------:R-:W-:Y:S02]  /*e290*/  IMAD.MOV.U32 R12, RZ, RZ, R13 ;  /* 0x000000ffff0c7224 */ /* 0x000fe400078e000d */
[----:B------:R-:W-:-:S07]  /*e2a0*/  IMAD.MOV.U32 R13, RZ, RZ, R10 ;  /* 0x000000ffff0d7224 */ /* 0x000fce00078e000a */
.L_x_71863:
[----:B------:R-:W-:Y:S05]  /*e2b0*/  BSYNC B1 ;  /* 0x0000000000017941 */ /* 0x000fea0003800000 */
.L_x_71861:
        /* <DEDUP_REMOVED lines=9> */
.L_x_71865:
[----:B------:R-:W-:Y:S01]  /*e350*/  IMAD.MOV.U32 R11, RZ, RZ, R4 ;  /* 0x000000ffff0b7224 */ /* 0x000fe200078e0004 */
[----:B------:R-:W-:Y:S01]  /*e360*/  MOV R19, R12 ;  /* 0x0000000c00137202 */ /* 0x000fe20000000f00 */
[----:B------:R-:W-:Y:S02]  /*e370*/  IMAD.MOV.U32 R4, RZ, RZ, R17 ;  /* 0x000000ffff047224 */ /* 0x000fe400078e0011 */
[----:B------:R-:W-:-:S07]  /*e380*/  IMAD.MOV.U32 R12, RZ, RZ, R9 ;  /* 0x000000ffff0c7224 */ /* 0x000fce00078e0009 */
.L_x_71866:
[----:B------:R-:W-:Y:S05]  /*e390*/  BSYNC B1 ;  /* 0x0000000000017941 */ /* 0x000fea0003800000 */
.L_x_71864:
        /* <DEDUP_REMOVED lines=9> */
.L_x_71868:
[----:B------:R-:W-:Y:S01]  /*e430*/  MOV R9, R11 ;  /* 0x0000000b00097202 */ /* 0x000fe20000000f00 */
[----:B------:R-:W-:Y:S02]  /*e440*/  IMAD.MOV.U32 R10, RZ, RZ, R19 ;  /* 0x000000ffff0a7224 */ /* 0x000fe400078e0013 */
[----:B------:R-:W-:Y:S02]  /*e450*/  IMAD.MOV.U32 R11, RZ, RZ, R16 ;  /* 0x000000ffff0b7224 */ /* 0x000fe400078e0010 */
[----:B------:R-:W-:-:S07]  /*e460*/  IMAD.MOV.U32 R19, RZ, RZ, R8 ;  /* 0x000000ffff137224 */ /* 0x000fce00078e0008 */
.L_x_71869:
[----:B------:R-:W-:Y:S05]  /*e470*/  BSYNC B1 ;  /* 0x0000000000017941 */ /* 0x000fea0003800000 */
.L_x_71867:
        /* <DEDUP_REMOVED lines=16> */
.L_x_71871:
[----:B------:R-:W-:Y:S01]  /*e580*/  IMAD.MOV.U32 R8, RZ, RZ, R15 ;  /* 0x000000ffff087224 */ /* 0x000fe200078e000f */
[----:B------:R-:W-:Y:S01]  /*e590*/  MOV R15, R46 ;  /* 0x0000002e000f7202 */ /* 0x000fe20000000f00 */
[----:B------:R-:W-:Y:S02]  /*e5a0*/  IMAD.MOV.U32 R16, RZ, RZ, R7 ;  /* 0x000000ffff107224 */ /* 0x000fe400078e0007 */
[----:B------:R-:W-:-:S07]  /*e5b0*/  IMAD.MOV.U32 R7, RZ, RZ, R48 ;  /* 0x000000ffff077224 */ /* 0x000fce00078e0030 */
.L_x_71872:
[----:B------:R-:W-:Y:S05]  /*e5c0*/  BSYNC B1 ;  /* 0x0000000000017941 */ /* 0x000fea0003800000 */
.L_x_71870:
        /* <DEDUP_REMOVED lines=9> */
.L_x_71874:
[----:B------:R-:W-:Y:S01]  /*e660*/  IMAD.MOV.U32 R17, RZ, RZ, R8 ;  /* 0x000000ffff117224 */ /* 0x000fe200078e0008 */
[----:B------:R-:W-:Y:S01]  /*e670*/  MOV R29, R16 ;  /* 0x00000010001d7202 */ /* 0x000fe20000000f00 */
[----:B------:R-:W-:Y:S02]  /*e680*/  IMAD.MOV.U32 R8, RZ, RZ, R25 ;  /* 0x000000ffff087224 */ /* 0x000fe400078e0019 */
[----:B------:R-:W-:-:S07]  /*e690*/  IMAD.MOV.U32 R16, RZ, RZ, R27 ;  /* 0x000000ffff107224 */ /* 0x000fce00078e001b */
.L_x_71875:
[----:B------:R-:W-:Y:S05]  /*e6a0*/  BSYNC B1 ;  /* 0x0000000000017941 */ /* 0x000fea0003800000 */
.L_x_71873:
        /* <DEDUP_REMOVED lines=9> */
.L_x_71877:
[----:B------:R-:W-:Y:S01]  /*e740*/  MOV R18, R17 ;  /* 0x0000001100127202 */ /* 0x000fe20000000f00 */
[----:B------:R-:W-:Y:S02]  /*e750*/  IMAD.MOV.U32 R46, RZ, RZ, R29 ;  /* 0x000000ffff2e7224 */ /* 0x000fe400078e001d */
[----:B------:R-:W-:Y:S02]  /*e760*/  IMAD.MOV.U32 R17, RZ, RZ, R6 ;  /* 0x000000ffff117224 */ /* 0x000fe400078e0006 */
[----:B------:R-:W-:-:S07]  /*e770*/  IMAD.MOV.U32 R29, RZ, RZ, R14 ;  /* 0x000000ffff1d7224 */ /* 0x000fce00078e000e */
.L_x_71878:
[----:B------:R-:W-:Y:S05]  /*e780*/  BSYNC B1 ;  /* 0x0000000000017941 */ /* 0x000fea0003800000 */
.L_x_71876:
        /* <DEDUP_REMOVED lines=9> */
.L_x_71880:
[----:B------:R-:W-:Y:S02]  /*e820*/  IMAD.MOV.U32 R25, RZ, RZ, R18 ;  /* 0x000000ffff197224 */ /* 0x000fe400078e0012 */
[----:B------:R-:W-:Y:S02]  /*e830*/  IMAD.MOV.U32 R27, RZ, RZ, R46 ;  /* 0x000000ffff1b7224 */ /* 0x000fe400078e002e */
[----:B------:R-:W-:Y:S02]  /*e840*/  IMAD.MOV.U32 R18, RZ, RZ, R5 ;  /* 0x000000ffff127224 */ /* 0x000fe400078e0005 */
[----:B------:R-:W-:-:S07]  /*e850*/  IMAD.MOV.U32 R46, RZ, RZ, R13 ;  /* 0x000000ffff2e7224 */ /* 0x000fce00078e000d */
.L_x_71881:
[----:B------:R-:W-:Y:S05]  /*e860*/  BSYNC B1 ;  /* 0x0000000000017941 */ /* 0x000fea0003800000 */
.L_x_71879:
        /* <DEDUP_REMOVED lines=9> */
.L_x_71883:
[----:B------:R-:W-:Y:S02]  /*e900*/  IMAD.MOV.U32 R6, RZ, RZ, R25 ;  /* 0x000000ffff067224 */ /* 0x000fe400078e0019 */
[----:B------:R-:W-:Y:S01]  /*e910*/  IMAD.MOV.U32 R14, RZ, RZ, R27 ;  /* 0x000000ffff0e7224 */ /* 0x000fe200078e001b */
[----:B------:R-:W-:Y:S01]  /*e920*/  MOV R27, R12 ;  /* 0x0000000c001b7202 */ /* 0x000fe20000000f00 */
[----:B------:R-:W-:-:S07]  /*e930*/  IMAD.MOV.U32 R25, RZ, RZ, R4 ;  /* 0x000000ffff197224 */ /* 0x000fce00078e0004 */
.L_x_71884:
[----:B------:R-:W-:Y:S05]  /*e940*/  BSYNC B1 ;  /* 0x0000000000017941 */ /* 0x000fea0003800000 */
.L_x_71882:
        /* <DEDUP_REMOVED lines=9> */
.L_x_71886:
[----:B------:R-:W-:Y:S01]  /*e9e0*/  IMAD.MOV.U32 R4, RZ, RZ, R6 ;  /* 0x000000ffff047224 */ /* 0x000fe200078e0006 */
[----:B------:R-:W-:Y:S01]  /*e9f0*/  MOV R6, R11 ;  /* 0x0000000b00067202 */ /* 0x000fe20000000f00 */
[----:B------:R-:W-:Y:S02]  /*ea00*/  IMAD.MOV.U32 R5, RZ, RZ, R14 ;  /* 0x000000ffff057224 */ /* 0x000fe400078e000e */
[----:B------:R-:W-:-:S07]  /*ea10*/  IMAD.MOV.U32 R14, RZ, RZ, R19 ;  /* 0x000000ffff0e7224 */ /* 0x000fce00078e0013 */
.L_x_71887:
[----:B------:R-:W-:Y:S05]  /*ea20*/  BSYNC B1 ;  /* 0x0000000000017941 */ /* 0x000fea0003800000 */
.L_x_71885:
        /* <DEDUP_REMOVED lines=9> */
.L_x_71889:
[----:B------:R-:W-:Y:S01]  /*eac0*/  IMAD.MOV.U32 R11, RZ, RZ, R4 ;  /* 0x000000ffff0b7224 */ /* 0x000fe200078e0004 */
[----:B------:R-:W-:Y:S01]  /*ead0*/  MOV R12, R5 ;  /* 0x00000005000c7202 */ /* 0x000fe20000000f00 */
[----:B------:R-:W-:Y:S02]  /*eae0*/  IMAD.MOV.U32 R4, RZ, RZ, R9 ;  /* 0x000000ffff047224 */ /* 0x000fe400078e0009 */
[----:B------:R-:W-:-:S07]  /*eaf0*/  IMAD.MOV.U32 R5, RZ, RZ, R10 ;  /* 0x000000ffff057224 */ /* 0x000fce00078e000a */
.L_x_71890:
[----:B------:R-:W-:Y:S05]  /*eb00*/  BSYNC B1 ;  /* 0x0000000000017941 */ /* 0x000fea0003800000 */
.L_x_71888:
        /* <DEDUP_REMOVED lines=16> */
.L_x_71892:
[----:B------:R-:W-:Y:S02]  /*ec10*/  IMAD.MOV.U32 R10, RZ, RZ, R15 ;  /* 0x000000ffff0a7224 */ /* 0x000fe400078e000f */
[----:B------:R-:W-:Y:S01]  /*ec20*/  IMAD.MOV.U32 R32, RZ, RZ, R7 ;  /* 0x000000ffff207224 */ /* 0x000fe200078e0007 */
[----:B------:R-:W-:Y:S01]  /*ec30*/  MOV R7, R16 ;  /* 0x0000001000077202 */ /* 0x000fe20000000f00 */
[----:B------:R-:W-:-:S07]  /*ec40*/  IMAD.MOV.U32 R15, RZ, RZ, R8 ;  /* 0x000000ffff0f7224 */ /* 0x000fce00078e0008 */
.L_x_71893:
[----:B------:R-:W-:Y:S05]  /*ec50*/  BSYNC B1 ;  /* 0x0000000000017941 */ /* 0x000fea0003800000 */
.L_x_71891:
        /* <DEDUP_REMOVED lines=9> */
.L_x_71895:
[----:B------:R-:W-:Y:S01]  /*ecf0*/  IMAD.MOV.U32 R9, RZ, RZ, R10 ;  /* 0x000000ffff097224 */ /* 0x000fe200078e000a */
[----:B------:R-:W-:Y:S01]  /*ed00*/  MOV R10, R17 ;  /* 0x00000011000a7202 */ /* 0x000fe20000000f00 */
[----:B------:R-:W-:Y:S02]  /*ed10*/  IMAD.MOV.U32 R13, RZ, RZ, R32 ;  /* 0x000000ffff0d7224 */ /* 0x000fe400078e0020 */
[----:B------:R-:W-:-:S07]  /*ed20*/  IMAD.MOV.U32 R32, RZ, RZ, R29 ;  /* 0x000000ffff207224 */ /* 0x000fce00078e001d */
.L_x_71896:
[----:B------:R-:W-:Y:S05]  /*ed30*/  BSYNC B1 ;  /* 0x0000000000017941 */ /* 0x000fea0003800000 */
.L_x_71894:
        /* <DEDUP_REMOVED lines=9> */
.L_x_71898:
[----:B------:R-:W-:Y:S01]  /*edd0*/  IMAD.MOV.U32 R8, RZ, RZ, R9 ;  /* 0x000000ffff087224 */ /* 0x000fe200078e0009 */
[----:B------:R-:W-:Y:S01]  /*ede0*/  MOV R16, R13 ;  /* 0x0000000d00107202 */ /* 0x000fe20000000f00 */
[----:B------:R-:W-:Y:S02]  /*edf0*/  IMAD.MOV.U32 R9, RZ, RZ, R18 ;  /* 0x000000ffff097224 */ /* 0x000fe400078e0012 */
[----:B------:R-:W-:-:S07]  /*ee00*/  IMAD.MOV.U32 R13, RZ, RZ, R46 ;  /* 0x000000ffff0d7224 */ /* 0x000fce00078e002e */
.L_x_71899:
[----:B------:R-:W-:Y:S05]  /*ee10*/  BSYNC B1 ;  /* 0x0000000000017941 */ /* 0x000fea0003800000 */
.L_x_71897:
        /* <DEDUP_REMOVED lines=9> */
.L_x_71901:
[----:B------:R-:W-:Y:S01]  /*eeb0*/  MOV R17, R8 ;  /* 0x0000000800117202 */ /* 0x000fe20000000f00 */
[----:B------:R-:W-:Y:S02]  /*eec0*/  IMAD.MOV.U32 R19, RZ, RZ, R16 ;  /* 0x000000ffff137224 */ /* 0x000fe400078e0010 */
[----:B------:R-:W-:Y:S02]  /*eed0*/  IMAD.MOV.U32 R8, RZ, RZ, R25 ;  /* 0x000000ffff087224 */ /* 0x000fe400078e0019 */
[----:B------:R-:W-:-:S07]  /*eee0*/  IMAD.MOV.U32 R16, RZ, RZ, R27 ;  /* 0x000000ffff107224 */ /* 0x000fce00078e001b */
.L_x_71902:
[----:B------:R-:W-:Y:S05]  /*eef0*/  BSYNC B1 ;  /* 0x0000000000017941 */ /* 0x000fea0003800000 */
.L_x_71900:
        /* <DEDUP_REMOVED lines=9> */
.L_x_71904:
[----:B------:R-:W-:Y:S02]  /*ef90*/  IMAD.MOV.U32 R25, RZ, RZ, R17 ;  /* 0x000000ffff197224 */ /* 0x000fe400078e0011 */
[----:B------:R-:W-:Y:S02]  /*efa0*/  IMAD.MOV.U32 R18, RZ, RZ, R19 ;  /* 0x000000ffff127224 */ /* 0x000fe400078e0013 */
[----:B------:R-:W-:Y:S02]  /*efb0*/  IMAD.MOV.U32 R17, RZ, RZ, R6 ;  /* 0x000000ffff117224 */ /* 0x000fe400078e0006 */
[----:B------:R-:W-:-:S07]  /*efc0*/  IMAD.MOV.U32 R19, RZ, RZ, R14 ;  /* 0x000000ffff137224 */ /* 0x000fce00078e000e */
.L_x_71905:
[----:B------:R-:W-:Y:S05]  /*efd0*/  BSYNC B1 ;  /* 0x0000000000017941 */ /* 0x000fea0003800000 */
.L_x_71903:
        /* <DEDUP_REMOVED lines=9> */
.L_x_71907:
[----:B------:R-:W-:Y:S02]  /*f070*/  IMAD.MOV.U32 R6, RZ, RZ, R25 ;  /* 0x000000ffff067224 */ /* 0x000fe400078e0019 */
[----:B------:R-:W-:Y:S01]  /*f080*/  IMAD.MOV.U32 R27, RZ, RZ, R18 ;  /* 0x000000ffff1b7224 */ /* 0x000fe200078e0012 */
[----:B------:R-:W-:Y:S01]  /*f090*/  MOV R18, R5 ;  /* 0x0000000500127202 */ /* 0x000fe20000000f00 */
[----:B------:R-:W-:-:S07]  /*f0a0*/  IMAD.MOV.U32 R25, RZ, RZ, R4 ;  /* 0x000000ffff197224 */ /* 0x000fce00078e0004 */
.L_x_71908:
[----:B------:R-:W-:Y:S05]  /*f0b0*/  BSYNC B1 ;  /* 0x0000000000017941 */ /* 0x000fea0003800000 */
.L_x_71906:
        /* <DEDUP_REMOVED lines=9> */
.L_x_71910:
[----:B------:R-:W-:Y:S01]  /*f150*/  IMAD.MOV.U32 R4, RZ, RZ, R6 ;  /* 0x000000ffff047224 */ /* 0x000fe200078e0006 */
[----:B------:R-:W-:Y:S01]  /*f160*/  MOV R6, R11 ;  /* 0x0000000b00067202 */ /* 0x000fe20000000f00 */
[----:B------:R-:W-:Y:S02]  /*f170*/  IMAD.MOV.U32 R5, RZ, RZ, R27 ;  /* 0x000000ffff057224 */ /* 0x000fe400078e001b */
[----:B------:R-:W-:-:S07]  /*f180*/  IMAD.MOV.U32 R27, RZ, RZ, R12 ;  /* 0x000000ffff1b7224 */ /* 0x000fce00078e000c */
.L_x_71911:
[----:B------:R-:W-:Y:S05]  /*f190*/  BSYNC B1 ;  /* 0x0000000000017941 */ /* 0x000fea0003800000 */
.L_x_71909:
        /* <DEDUP_REMOVED lines=16> */
.L_x_71913:
[----:B------:R-:W-:Y:S02]  /*f2a0*/  IMAD.MOV.U32 R12, RZ, RZ, R15 ;  /* 0x000000ffff0c7224 */ /* 0x000fe400078e000f */
[----:B------:R-:W-:Y:S02]  /*f2b0*/  IMAD.MOV.U32 R14, RZ, RZ, R7 ;  /* 0x000000ffff0e7224 */ /* 0x000fe400078e0007 */
[----:B------:R-:W-:Y:S02]  /*f2c0*/  IMAD.MOV.U32 R15, RZ, RZ, R10 ;  /* 0x000000ffff0f7224 */ /* 0x000fe400078e000a */
[----:B------:R-:W-:-:S07]  /*f2d0*/  IMAD.MOV.U32 R7, RZ, RZ, R32 ;  /* 0x000000ffff077224 */ /* 0x000fce00078e0020 */
.L_x_71914:
[----:B------:R-:W-:Y:S05]  /*f2e0*/  BSYNC B1 ;  /* 0x0000000000017941 */ /* 0x000fea0003800000 */
.L_x_71912:
        /* <DEDUP_REMOVED lines=9> */
.L_x_71916:
[----:B------:R-:W-:Y:S02]  /*f380*/  IMAD.MOV.U32 R11, RZ, RZ, R12 ;  /* 0x000000ffff0b7224 */ /* 0x000fe400078e000c */
[----:B------:R-:W-:Y:S01]  /*f390*/  IMAD.MOV.U32 R29, RZ, RZ, R14 ;  /* 0x000000ffff1d7224 */ /* 0x000fe200078e000e */
[----:B------:R-:W-:Y:S01]  /*f3a0*/  MOV R14, R13 ;  /* 0x0000000d000e7202 */ /* 0x000fe20000000f00 */
[----:B------:R-:W-:-:S07]  /*f3b0*/  IMAD.MOV.U32 R12, RZ, RZ, R9 ;  /* 0x000000ffff0c7224 */ /* 0x000fce00078e0009 */
.L_x_71917:
[----:B------:R-:W-:Y:S05]  /*f3c0*/  BSYNC B1 ;  /* 0x0000000000017941 */ /* 0x000fea0003800000 */
.L_x_71915:
        /* <DEDUP_REMOVED lines=9> */
.L_x_71919:
[----:B------:R-:W-:Y:S01]  /*f460*/  IMAD.MOV.U32 R10, RZ, RZ, R11 ;  /* 0x000000ffff0a7224 */ /* 0x000fe200078e000b */
[----:B------:R-:W-:Y:S01]  /*f470*/  MOV R11, R8 ;  /* 0x00000008000b7202 */ /* 0x000fe20000000f00 */
[----:B------:R-:W-:Y:S02]  /*f480*/  IMAD.MOV.U32 R30, RZ, RZ, R29 ;  /* 0x000000ffff1e7224 */ /* 0x000fe400078e001d */
[----:B------:R-:W-:-:S07]  /*f490*/  IMAD.MOV.U32 R29, RZ, RZ, R16 ;  /* 0x000000ffff1d7224 */ /* 0x000fce00078e0010 */
.L_x_71920:
[----:B------:R-:W-:Y:S05]  /*f4a0*/  BSYNC B1 ;  /* 0x0000000000017941 */ /* 0x000fea0003800000 */
.L_x_71918:
        /* <DEDUP_REMOVED lines=9> */
.L_x_71922:
[----:B------:R-:W-:Y:S01]  /*f540*/  IMAD.MOV.U32 R8, RZ, RZ, R10 ;  /* 0x000000ffff087224 */ /* 0x000fe200078e000a */
[----:B------:R-:W-:Y:S01]  /*f550*/  MOV R9, R30 ;  /* 0x0000001e00097202 */ /* 0x000fe20000000f00 */
[----:B------:R-:W-:Y:S02]  /*f560*/  IMAD.MOV.U32 R10, RZ, RZ, R17 ;  /* 0x000000ffff0a7224 */ /* 0x000fe400078e0011 */
[----:B------:R-:W-:-:S07]  /*f570*/  IMAD.MOV.U32 R30, RZ, RZ, R19 ;  /* 0x000000ffff1e7224 */ /* 0x000fce00078e0013 */
.L_x_71923:
[----:B------:R-:W-:Y:S05]  /*f580*/  BSYNC B1 ;  /* 0x0000000000017941 */ /* 0x000fea0003800000 */
.L_x_71921:
        /* <DEDUP_REMOVED lines=9> */
.L_x_71925:
[----:B------:R-:W-:Y:S01]  /*f620*/  MOV R13, R8 ;  /* 0x00000008000d7202 */ /* 0x000fe20000000f00 */
[----:B------:R-:W-:Y:S02]  /*f630*/  IMAD.MOV.U32 R16, RZ, RZ, R9 ;  /* 0x000000ffff107224 */ /* 0x000fe400078e0009 */
[----:B------:R-:W-:Y:S02]  /*f640*/  IMAD.MOV.U32 R8, RZ, RZ, R25 ;  /* 0x000000ffff087224 */ /* 0x000fe400078e0019 */
[----:B------:R-:W-:-:S07]  /*f650*/  IMAD.MOV.U32 R9, RZ, RZ, R18 ;  /* 0x000000ffff097224 */ /* 0x000fce00078e0012 */
.L_x_71926:
[----:B------:R-:W-:Y:S05]  /*f660*/  BSYNC B1 ;  /* 0x0000000000017941 */ /* 0x000fea0003800000 */
.L_x_71924:
        /* <DEDUP_REMOVED lines=9> */
.L_x_71928:
[----:B------:R-:W-:Y:S02]  /*f700*/  IMAD.MOV.U32 R17, RZ, RZ, R13 ;  /* 0x000000ffff117224 */ /* 0x000fe400078e000d */
[----:B------:R-:W-:Y:S02]  /*f710*/  IMAD.MOV.U32 R18, RZ, RZ, R16 ;  /* 0x000000ffff127224 */ /* 0x000fe400078e0010 */
[----:B------:R-:W-:Y:S02]  /*f720*/  IMAD.MOV.U32 R13, RZ, RZ, R6 ;  /* 0x000000ffff0d7224 */ /* 0x000fe400078e0006 */
[----:B------:R-:W-:-:S07]  /*f730*/  IMAD.MOV.U32 R16, RZ, RZ, R27 ;  /* 0x000000ffff107224 */ /* 0x000fce00078e001b */
.L_x_71929:
[----:B------:R-:W-:Y:S05]  /*f740*/  BSYNC B1 ;  /* 0x0000000000017941 */ /* 0x000fea0003800000 */
.L_x_71927:
        /* <DEDUP_REMOVED lines=9> */
.L_x_71931:
[----:B------:R-:W-:Y:S02]  /*f7e0*/  IMAD.MOV.U32 R6, RZ, RZ, R17 ;  /* 0x000000ffff067224 */ /* 0x000fe400078e0011 */
[----:B------:R-:W-:Y:S01]  /*f7f0*/  IMAD.MOV.U32 R19, RZ, RZ, R18 ;  /* 0x000000ffff137224 */ /* 0x000fe200078e0012 */
[----:B------:R-:W-:Y:S01]  /*f800*/  MOV R18, R5 ;  /* 0x0000000500127202 */ /* 0x000fe20000000f00 */
[----:B------:R-:W-:-:S07]  /*f810*/  IMAD.MOV.U32 R17, RZ, RZ, R4 ;  /* 0x000000ffff117224 */ /* 0x000fce00078e0004 */
.L_x_71932:
[----:B------:R-:W-:Y:S05]  /*f820*/  BSYNC B1 ;  /* 0x0000000000017941 */ /* 0x000fea0003800000 */
.L_x_71930:
        /* <DEDUP_REMOVED lines=16> */
.L_x_71934:
[----:B------:R-:W-:Y:S01]  /*f930*/  MOV R4, R15 ;  /* 0x0000000f00047202 */ /* 0x000fe20000000f00 */
[----:B------:R-:W-:Y:S02]  /*f940*/  IMAD.MOV.U32 R28, RZ, RZ, R7 ;  /* 0x000000ffff1c7224 */ /* 0x000fe400078e0007 */
[----:B------:R-:W-:Y:S02]  /*f950*/  IMAD.MOV.U32 R15, RZ, RZ, R12 ;  /* 0x000000ffff0f7224 */ /* 0x000fe400078e000c */
[----:B------:R-:W-:-:S07]  /*f960*/  IMAD.MOV.U32 R7, RZ, RZ, R14 ;  /* 0x000000ffff077224 */ /* 0x000fce00078e000e */
.L_x_71935:
[----:B------:R-:W-:Y:S05]  /*f970*/  BSYNC B1 ;  /* 0x0000000000017941 */ /* 0x000fea0003800000 */
.L_x_71933:
        /* <DEDUP_REMOVED lines=9> */
.L_x_71937:
[----:B------:R-:W-:Y:S02]  /*fa10*/  IMAD.MOV.U32 R5, RZ, RZ, R4 ;  /* 0x000000ffff057224 */ /* 0x000fe400078e0004 */
[----:B------:R-:W-:Y:S02]  /*fa20*/  IMAD.MOV.U32 R25, RZ, RZ, R28 ;  /* 0x000000ffff197224 */ /* 0x000fe400078e001c */
[----:B------:R-:W-:Y:S02]  /*fa30*/  IMAD.MOV.U32 R4, RZ, RZ, R11 ;  /* 0x000000ffff047224 */ /* 0x000fe400078e000b */
[----:B------:R-:W-:-:S07]  /*fa40*/  IMAD.MOV.U32 R28, RZ, RZ, R29 ;  /* 0x000000ffff1c7224 */ /* 0x000fce00078e001d */
.L_x_71938:
[----:B------:R-:W-:Y:S05]  /*fa50*/  BSYNC B1 ;  /* 0x0000000000017941 */ /* 0x000fea0003800000 */
.L_x_71936:
        /* <DEDUP_REMOVED lines=9> */
.L_x_71940:
[----:B------:R-:W-:Y:S02]  /*faf0*/  IMAD.MOV.U32 R11, RZ, RZ, R5 ;  /* 0x000000ffff0b7224 */ /* 0x000fe400078e0005 */
[----:B------:R-:W-:Y:S01]  /*fb00*/  IMAD.MOV.U32 R12, RZ, RZ, R25 ;  /* 0x000000ffff0c7224 */ /* 0x000fe200078e0019 */
[----:B------:R-:W-:Y:S01]  /*fb10*/  MOV R25, R30 ;  /* 0x0000001e00197202 */ /* 0x000fe20000000f00 */
[----:B------:R-:W-:-:S07]  /*fb20*/  IMAD.MOV.U32 R5, RZ, RZ, R10 ;  /* 0x000000ffff057224 */ /* 0x000fce00078e000a */
.L_x_71941:
[----:B------:R-:W-:Y:S05]  /*fb30*/  BSYNC B1 ;  /* 0x0000000000017941 */ /* 0x000fea0003800000 */
.L_x_71939:
        /* <DEDUP_REMOVED lines=9> */
.L_x_71943:
[----:B------:R-:W-:Y:S01]  /*fbd0*/  IMAD.MOV.U32 R10, RZ, RZ, R11 ;  /* 0x000000ffff0a7224 */ /* 0x000fe200078e000b */
[----:B------:R-:W-:Y:S01]  /*fbe0*/  MOV R11, R8 ;  /* 0x00000008000b7202 */ /* 0x000fe20000000f00 */
[----:B------:R-:W-:Y:S02]  /*fbf0*/  IMAD.MOV.U32 R27, RZ, RZ, R12 ;  /* 0x000000ffff1b7224 */ /* 0x000fe400078e000c */
[----:B------:R-:W-:-:S07]  /*fc00*/  IMAD.MOV.U32 R12, RZ, RZ, R9 ;  /* 0x000000ffff0c7224 */ /* 0x000fce00078e0009 */
.L_x_71944:
[----:B------:R-:W-:Y:S05]  /*fc10*/  BSYNC B1 ;  /* 0x0000000000017941 */ /* 0x000fea0003800000 */
.L_x_71942:
        /* <DEDUP_REMOVED lines=9> */
.L_x_71946:
[----:B------:R-:W-:Y:S01]  /*fcb0*/  IMAD.MOV.U32 R8, RZ, RZ, R10 ;  /* 0x000000ffff087224 */ /* 0x000fe200078e000a */
[----:B------:R-:W-:Y:S01]  /*fcc0*/  MOV R9, R27 ;  /* 0x0000001b00097202 */ /* 0x000fe20000000f00 */
[----:B------:R-:W-:Y:S02]  /*fcd0*/  IMAD.MOV.U32 R10, RZ, RZ, R13 ;  /* 0x000000ffff0a7224 */ /* 0x000fe400078e000d */
[----:B------:R-:W-:-:S07]  /*fce0*/  IMAD.MOV.U32 R27, RZ, RZ, R16 ;  /* 0x000000ffff1b7224 */ /* 0x000fce00078e0010 */
.L_x_71947:
[----:B------:R-:W-:Y:S05]  /*fcf0*/  BSYNC B1 ;  /* 0x0000000000017941 */ /* 0x000fea0003800000 */
.L_x_71945:
        /* <DEDUP_REMOVED lines=9> */
.L_x_71949:
[----:B------:R-:W-:Y:S01]  /*fd90*/  MOV R13, R8 ;  /* 0x00000008000d7202 */ /* 0x000fe20000000f00 */
[----:B------:R-:W-:Y:S02]  /*fda0*/  IMAD.MOV.U32 R14, RZ, RZ, R9 ;  /* 0x000000ffff0e7224 */ /* 0x000fe400078e0009 */
[----:B------:R-:W-:Y:S02]  /*fdb0*/  IMAD.MOV.U32 R8, RZ, RZ, R17 ;  /* 0x000000ffff087224 */ /* 0x000fe400078e0011 */
[----:B------:R-:W-:-:S07]  /*fdc0*/  IMAD.MOV.U32 R9, RZ, RZ, R18 ;  /* 0x000000ffff097224 */ /* 0x000fce00078e0012 */
.L_x_71950:
[----:B------:R-:W-:Y:S05]  /*fdd0*/  BSYNC B1 ;  /* 0x0000000000017941 */ /* 0x000fea0003800000 */
.L_x_71948:
        /* <DEDUP_REMOVED lines=9> */
.L_x_71952:
[----:B------:R-:W-:Y:S02]  /*fe70*/  IMAD.MOV.U32 R16, RZ, RZ, R13 ;  /* 0x000000ffff107224 */ /* 0x000fe400078e000d */
[----:B------:R-:W-:Y:S02]  /*fe80*/  IMAD.MOV.U32 R17, RZ, RZ, R14 ;  /* 0x000000ffff117224 */ /* 0x000fe400078e000e */
[----:B------:R-:W-:Y:S02]  /*fe90*/  IMAD.MOV.U32 R13, RZ, RZ, R6 ;  /* 0x000000ffff0d7224 */ /* 0x000fe400078e0006 */
[----:B------:R-:W-:-:S07]  /*fea0*/  IMAD.MOV.U32 R14, RZ, RZ, R19 ;  /* 0x000000ffff0e7224 */ /* 0x000fce00078e0013 */
.L_x_71953:
[----:B------:R-:W-:Y:S05]  /*feb0*/  BSYNC B1 ;  /* 0x0000000000017941 */ /* 0x000fea0003800000 */
.L_x_71951:
        /* <DEDUP_REMOVED lines=16> */
.L_x_71955:
[----:B------:R-:W-:Y:S01]  /*ffc0*/  IMAD.MOV.U32 R6, RZ, RZ, R15 ;  /* 0x000000ffff067224 */ /* 0x000fe200078e000f */
[----:B------:R-:W-:Y:S01]  /*ffd0*/  MOV R18, R7 ;  /* 0x0000000700127202 */ /* 0x000fe20000000f00 */
[----:B------:R-:W-:Y:S02]  /*ffe0*/  IMAD.MOV.U32 R15, RZ, RZ, R4 ;  /* 0x000000ffff0f7224 */ /* 0x000fe400078e0004 */
[----:B------:R-:W-:-:S07]  /*fff0*/  IMAD.MOV.U32 R7, RZ, RZ, R28 ;  /* 0x000000ffff077224 */ /* 0x000fce00078e001c */
.L_x_71956:
[----:B------:R-:W-:Y:S05]  /*10000*/  BSYNC B1 ;  /* 0x0000000000017941 */ /* 0x000fea0003800000 */
.L_x_71954:
        /* <DEDUP_REMOVED lines=9> */
.L_x_71958:
[----:B------:R-:W-:Y:S01]  /*100a0*/  MOV R4, R6 ;  /* 0x0000000600047202 */ /* 0x000fe20000000f00 */
[----:B------:R-:W-:Y:S02]  /*100b0*/  IMAD.MOV.U32 R19, RZ, RZ, R18 ;  /* 0x000000ffff137224 */ /* 0x000fe400078e0012 */
[----:B------:R-:W-:Y:S02]  /*100c0*/  IMAD.MOV.U32 R6, RZ, RZ, R5 ;  /* 0x000000ffff067224 */ /* 0x000fe400078e0005 */
[----:B------:R-:W-:-:S07]  /*100d0*/  IMAD.MOV.U32 R18, RZ, RZ, R25 ;  /* 0x000000ffff127224 */ /* 0x000fce00078e0019 */
.L_x_71959:
[----:B------:R-:W-:Y:S05]  /*100e0*/  BSYNC B1 ;  /* 0x0000000000017941 */ /* 0x000fea0003800000 */
.L_x_71957:
        /* <DEDUP_REMOVED lines=9> */
.L_x_71961:
[----:B------:R-:W-:Y:S02]  /*10180*/  IMAD.MOV.U32 R5, RZ, RZ, R4 ;  /* 0x000000ffff057224 */ /* 0x000fe400078e0004 */
[----:B------:R-:W-:Y:S02]  /*10190*/  IMAD.MOV.U32 R26, RZ, RZ, R19 ;  /* 0x000000ffff1a7224 */ /* 0x000fe400078e0013 */
[----:B------:R-:W-:Y:S02]  /*101a0*/  IMAD.MOV.U32 R4, RZ, RZ, R11 ;  /* 0x000000ffff047224 */ /* 0x000fe400078e000b */
[----:B------:R-:W-:-:S07]  /*101b0*/  IMAD.MOV.U32 R19, RZ, RZ, R12 ;  /* 0x000000ffff137224 */ /* 0x000fce00078e000c */
.L_x_71962:
[----:B------:R-:W-:Y:S05]  /*101c0*/  BSYNC B1 ;  /* 0x0000000000017941 */ /* 0x000fea0003800000 */
.L_x_71960:
        /* <DEDUP_REMOVED lines=9> */
.L_x_71964:
[----:B------:R-:W-:Y:S02]  /*10260*/  IMAD.MOV.U32 R11, RZ, RZ, R5 ;  /* 0x000000ffff0b7224 */ /* 0x000fe400078e0005 */
[----:B------:R-:W-:Y:S01]  /*10270*/  IMAD.MOV.U32 R12, RZ, RZ, R26 ;  /* 0x000000ffff0c7224 */ /* 0x000fe200078e001a */
[----:B------:R-:W-:Y:S01]  /*10280*/  MOV R26, R27 ;  /* 0x0000001b001a7202 */ /* 0x000fe20000000f00 */
[----:B------:R-:W-:-:S07]  /*10290*/  IMAD.MOV.U32 R5, RZ, RZ, R10 ;  /* 0x000000ffff057224 */ /* 0x000fce00078e000a */
.L_x_71965:
[----:B------:R-:W-:Y:S05]  /*102a0*/  BSYNC B1 ;  /* 0x0000000000017941 */ /* 0x000fea0003800000 */
.L_x_71963:
        /* <DEDUP_REMOVED lines=9> */
.L_x_71967:
[----:B------:R-:W-:Y:S01]  /*10340*/  IMAD.MOV.U32 R10, RZ, RZ, R11 ;  /* 0x000000ffff0a7224 */ /* 0x000fe200078e000b */
[----:B------:R-:W-:Y:S01]  /*10350*/  MOV R11, R8 ;  /* 0x00000008000b7202 */ /* 0x000fe20000000f00 */
[----:B------:R-:W-:Y:S02]  /*10360*/  IMAD.MOV.U32 R25, RZ, RZ, R12 ;  /* 0x000000ffff197224 */ /* 0x000fe400078e000c */
[----:B------:R-:W-:-:S07]  /*10370*/  IMAD.MOV.U32 R12, RZ, RZ, R9 ;  /* 0x000000ffff0c7224 */ /* 0x000fce00078e0009 */
.L_x_71968:
[----:B------:R-:W-:Y:S05]  /*10380*/  BSYNC B1 ;  /* 0x0000000000017941 */ /* 0x000fea0003800000 */
.L_x_71966:
        /* <DEDUP_REMOVED lines=9> */
.L_x_71970:
[----:B------:R-:W-:Y:S01]  /*10420*/  IMAD.MOV.U32 R9, RZ, RZ, R10 ;  /* 0x000000ffff097224 */ /* 0x000fe200078e000a */
[----:B------:R-:W-:Y:S01]  /*10430*/  MOV R8, R25 ;  /* 0x0000001900087202 */ /* 0x000fe20000000f00 */
[----:B------:R-:W-:Y:S02]  /*10440*/  IMAD.MOV.U32 R10, RZ, RZ, R13 ;  /* 0x000000ffff0a7224 */ /* 0x000fe400078e000d */
[----:B------:R-:W-:-:S07]  /*10450*/  IMAD.MOV.U32 R25, RZ, RZ, R14 ;  /* 0x000000ffff197224 */ /* 0x000fce00078e000e */
.L_x_71971:
[----:B------:R-:W-:Y:S05]  /*10460*/  BSYNC B1 ;  /* 0x0000000000017941 */ /* 0x000fea0003800000 */
.L_x_71969:
        /* <DEDUP_REMOVED lines=9> */
.L_x_71973:
[----:B------:R-:W-:Y:S01]  /*10500*/  MOV R13, R9 ;  /* 0x00000009000d7202 */ /* 0x000fe20000000f00 */
[----:B------:R-:W-:Y:S02]  /*10510*/  IMAD.MOV.U32 R14, RZ, RZ, R8 ;  /* 0x000000ffff0e7224 */ /* 0x000fe400078e0008 */
[----:B------:R-:W-:Y:S02]  /*10520*/  IMAD.MOV.U32 R9, RZ, RZ, R16 ;  /* 0x000000ffff097224 */ /* 0x000fe400078e0010 */
[----:B------:R-:W-:-:S07]  /*10530*/  IMAD.MOV.U32 R8, RZ, RZ, R17 ;  /* 0x000000ffff087224 */ /* 0x000fce00078e0011 */
.L_x_71974:
[----:B------:R-:W-:Y:S05]  /*10540*/  BSYNC B1 ;  /* 0x0000000000017941 */ /* 0x000fea0003800000 */
.L_x_71972:
        /* <DEDUP_REMOVED lines=16> */
.L_x_71976:
[----:B------:R-:W-:Y:S01]  /*10650*/  IMAD.MOV.U32 R16, RZ, RZ, R15 ;  /* 0x000000ffff107224 */ /* 0x000fe200078e000f */
[----:B------:R-:W-:Y:S01]  /*10660*/  MOV R15, R6 ;  /* 0x00000006000f7202 */ /* 0x000fe20000000f00 */
[----:B------:R-:W-:Y:S02]  /*10670*/  IMAD.MOV.U32 R24, RZ, RZ, R7 ;  /* 0x000000ffff187224 */ /* 0x000fe400078e0007 */
[----:B------:R-:W-:-:S07]  /*10680*/  IMAD.MOV.U32 R7, RZ, RZ, R18 ;  /* 0x000000ffff077224 */ /* 0x000fce00078e0012 */
.L_x_71977:
[----:B------:R-:W-:Y:S05]  /*10690*/  BSYNC B1 ;  /* 0x0000000000017941 */ /* 0x000fea0003800000 */
.L_x_71975:
        /* <DEDUP_REMOVED lines=9> */
.L_x_71979:
[----:B------:R-:W-:Y:S01]  /*10730*/  IMAD.MOV.U32 R17, RZ, RZ, R16 ;  /* 0x000000ffff117224 */ /* 0x000fe200078e0010 */
[----:B------:R-:W-:Y:S01]  /*10740*/  MOV R27, R24 ;  /* 0x00000018001b7202 */ /* 0x000fe20000000f00 */
[----:B------:R-:W-:Y:S02]  /*10750*/  IMAD.MOV.U32 R16, RZ, RZ, R4 ;  /* 0x000000ffff107224 */ /* 0x000fe400078e0004 */
[----:B------:R-:W-:-:S07]  /*10760*/  IMAD.MOV.U32 R24, RZ, RZ, R19 ;  /* 0x000000ffff187224 */ /* 0x000fce00078e0013 */
.L_x_71980:
[----:B------:R-:W-:Y:S05]  /*10770*/  BSYNC B1 ;  /* 0x0000000000017941 */ /* 0x000fea0003800000 */
.L_x_71978:
        /* <DEDUP_REMOVED lines=9> */
.L_x_71982:
[----:B------:R-:W-:Y:S01]  /*10810*/  MOV R18, R17 ;  /* 0x0000001100127202 */ /* 0x000fe20000000f00 */
[----:B------:R-:W-:Y:S02]  /*10820*/  IMAD.MOV.U32 R19, RZ, RZ, R27 ;  /* 0x000000ffff137224 */ /* 0x000fe400078e001b */
[----:B------:R-:W-:Y:S02]  /*10830*/  IMAD.MOV.U32 R17, RZ, RZ, R5 ;  /* 0x000000ffff117224 */ /* 0x000fe400078e0005 */
[----:B------:R-:W-:-:S07]  /*10840*/  IMAD.MOV.U32 R27, RZ, RZ, R26 ;  /* 0x000000ffff1b7224 */ /* 0x000fce00078e001a */
.L_x_71983:
[----:B------:R-:W-:Y:S05]  /*10850*/  BSYNC B1 ;  /* 0x0000000000017941 */ /* 0x000fea0003800000 */
.L_x_71981:
        /* <DEDUP_REMOVED lines=9> */
.L_x_71985:
[----:B------:R-:W-:Y:S02]  /*108f0*/  IMAD.MOV.U32 R29, RZ, RZ, R18 ;  /* 0x000000ffff1d7224 */ /* 0x000fe400078e0012 */
[----:B------:R-:W-:Y:S02]  /*10900*/  IMAD.MOV.U32 R26, RZ, RZ, R19 ;  /* 0x000000ffff1a7224 */ /* 0x000fe400078e0013 */
[----:B------:R-:W-:Y:S02]  /*10910*/  IMAD.MOV.U32 R18, RZ, RZ, R11 ;  /* 0x000000ffff127224 */ /* 0x000fe400078e000b */
[----:B------:R-:W-:-:S07]  /*10920*/  IMAD.MOV.U32 R19, RZ, RZ, R12 ;  /* 0x000000ffff137224 */ /* 0x000fce00078e000c */
.L_x_71986:
[----:B------:R-:W-:Y:S05]  /*10930*/  BSYNC B1 ;  /* 0x0000000000017941 */ /* 0x000fea0003800000 */
.L_x_71984:
        /* <DEDUP_REMOVED lines=9> */
.L_x_71988:
[----:B------:R-:W-:Y:S02]  /*109d0*/  IMAD.MOV.U32 R28, RZ, RZ, R29 ;  /* 0x000000ffff1c7224 */ /* 0x000fe400078e001d */
[----:B------:R-:W-:Y:S01]  /*109e0*/  IMAD.MOV.U32 R30, RZ, RZ, R26 ;  /* 0x000000ffff1e7224 */ /* 0x000fe200078e001a */
[----:B------:R-:W-:Y:S01]  /*109f0*/  MOV R26, R25 ;  /* 0x00000019001a7202 */ /* 0x000fe20000000f00 */
[----:B------:R-:W-:-:S07]  /*10a00*/  IMAD.MOV.U32 R29, RZ, RZ, R10 ;  /* 0x000000ffff1d7224 */ /* 0x000fce00078e000a */
.L_x_71989:
[----:B------:R-:W-:Y:S05]  /*10a10*/  BSYNC B1 ;  /* 0x0000000000017941 */ /* 0x000fea0003800000 */
.L_x_71987:
        /* <DEDUP_REMOVED lines=9> */
.L_x_71991:
[----:B------:R-:W-:Y:S01]  /*10ab0*/  IMAD.MOV.U32 R25, RZ, RZ, R28 ;  /* 0x000000ffff197224 */ /* 0x000fe200078e001c */
[----:B------:R-:W-:Y:S01]  /*10ac0*/  MOV R28, R9 ;  /* 0x00000009001c7202 */ /* 0x000fe20000000f00 */
[----:B------:R-:W-:Y:S02]  /*10ad0*/  IMAD.MOV.U32 R31, RZ, RZ, R30 ;  /* 0x000000ffff1f7224 */ /* 0x000fe400078e001e */
[----:B------:R-:W-:-:S07]  /*10ae0*/  IMAD.MOV.U32 R30, RZ, RZ, R8 ;  /* 0x000000ffff1e7224 */ /* 0x000fce00078e0008 */
.L_x_71992:
[----:B------:R-:W-:Y:S05]  /*10af0*/  BSYNC B1 ;  /* 0x0000000000017941 */ /* 0x000fea0003800000 */
.L_x_71990:
        /* <DEDUP_REMOVED lines=9> */
.L_x_71994:
[----:B------:R-:W-:Y:S01]  /*10b90*/  IMAD.MOV.U32 R32, RZ, RZ, R25 ;  /* 0x000000ffff207224 */ /* 0x000fe200078e0019 */
[----:B------:R-:W-:Y:S01]  /*10ba0*/  MOV R36, R31 ;  /* 0x0000001f00247202 */ /* 0x000fe20000000f00 */
[----:B------:R-:W-:Y:S02]  /*10bb0*/  IMAD.MOV.U32 R25, RZ, RZ, R13 ;  /* 0x000000ffff197224 */ /* 0x000fe400078e000d */
[----:B------:R-:W-:-:S07]  /*10bc0*/  IMAD.MOV.U32 R31, RZ, RZ, R14 ;  /* 0x000000ffff1f7224 */ /* 0x000fce00078e000e */
.L_x_71995:
[----:B------:R-:W-:Y:S05]  /*10bd0*/  BSYNC B1 ;  /* 0x0000000000017941 */ /* 0x000fea0003800000 */
.L_x_71993:
        /* <DEDUP_REMOVED lines=16> */
.L_x_71997:
[----:B------:R-:W-:Y:S02]  /*10ce0*/  IMAD.MOV.U32 R14, RZ, RZ, R15 ;  /* 0x000000ffff0e7224 */ /* 0x000fe400078e000f */
[----:B------:R-:W-:Y:S01]  /*10cf0*/  IMAD.MOV.U32 R6, RZ, RZ, R7 ;  /* 0x000000ffff067224 */ /* 0x000fe200078e0007 */
[----:B------:R-:W-:Y:S01]  /*10d00*/  MOV R7, R24 ;  /* 0x0000001800077202 */ /* 0x000fe20000000f00 */
[----:B------:R-:W-:-:S07]  /*10d10*/  IMAD.MOV.U32 R15, RZ, RZ, R16 ;  /* 0x000000ffff0f7224 */ /* 0x000fce00078e0010 */
.L_x_71998:
[----:B------:R-:W-:Y:S05]  /*10d20*/  BSYNC B1 ;  /* 0x0000000000017941 */ /* 0x000fea0003800000 */
.L_x_71996:
        /* <DEDUP_REMOVED lines=9> */
.L_x_72000:
[----:B------:R-:W-:Y:S01]  /*10dc0*/  IMAD.MOV.U32 R13, RZ, RZ, R14 ;  /* 0x000000ffff0d7224 */ /* 0x000fe200078e000e */
[----:B------:R-:W-:Y:S01]  /*10dd0*/  MOV R14, R17 ;  /* 0x00000011000e7202 */ /* 0x000fe20000000f00 */
[----:B------:R-:W-:Y:S02]  /*10de0*/  IMAD.MOV.U32 R5, RZ, RZ, R6 ;  /* 0x000000ffff057224 */ /* 0x000fe400078e0006 */
[----:B------:R-:W-:-:S07]  /*10df0*/  IMAD.MOV.U32 R6, RZ, RZ, R27 ;  /* 0x000000ffff067224 */ /* 0x000fce00078e001b */
.L_x_72001:
[----:B------:R-:W-:Y:S05]  /*10e00*/  BSYNC B1 ;  /* 0x0000000000017941 */ /* 0x000fea0003800000 */
.L_x_71999:
        /* <DEDUP_REMOVED lines=9> */
.L_x_72003:
[----:B------:R-:W-:Y:S01]  /*10ea0*/  IMAD.MOV.U32 R12, RZ, RZ, R13 ;  /* 0x000000ffff0c7224 */ /* 0x000fe200078e000d */
[----:B------:R-:W-:Y:S01]  /*10eb0*/  MOV R4, R5 ;  /* 0x0000000500047202 */ /* 0x000fe20000000f00 */
[----:B------:R-:W-:Y:S02]  /*10ec0*/  IMAD.MOV.U32 R13, RZ, RZ, R18 ;  /* 0x000000ffff0d7224 */ /* 0x000fe400078e0012 */
[----:B------:R-:W-:-:S07]  /*10ed0*/  IMAD.MOV.U32 R5, RZ, RZ, R19 ;  /* 0x000000ffff057224 */ /* 0x000fce00078e0013 */
.L_x_72004:
[----:B------:R-:W-:Y:S05]  /*10ee0*/  BSYNC B1 ;  /* 0x0000000000017941 */ /* 0x000fea0003800000 */
.L_x_72002:
        /* <DEDUP_REMOVED lines=9> */
.L_x_72006:
[----:B------:R-:W-:Y:S01]  /*10f80*/  MOV R19, R12 ;  /* 0x0000000c00137202 */ /* 0x000fe20000000f00 */
[----:B------:R-:W-:Y:S02]  /*10f90*/  IMAD.MOV.U32 R11, RZ, RZ, R4 ;  /* 0x000000ffff0b7224 */ /* 0x000fe400078e0004 */
[----:B------:R-:W-:Y:S02]  /*10fa0*/  IMAD.MOV.U32 R12, RZ, RZ, R29 ;  /* 0x000000ffff0c7224 */ /* 0x000fe400078e001d */
[----:B------:R-:W-:-:S07]  /*10fb0*/  IMAD.MOV.U32 R4, RZ, RZ, R26 ;  /* 0x000000ffff047224 */ /* 0x000fce00078e001a */
.L_x_72007:
[----:B------:R-:W-:Y:S05]  /*10fc0*/  BSYNC B1 ;  /* 0x0000000000017941 */ /* 0x000fea0003800000 */
.L_x_72005:
        /* <DEDUP_REMOVED lines=9> */
.L_x_72009:
[----:B------:R-:W-:Y:S02]  /*11060*/  IMAD.MOV.U32 R18, RZ, RZ, R19 ;  /* 0x000000ffff127224 */ /* 0x000fe400078e0013 */
[----:B------:R-:W-:Y:S02]  /*11070*/  IMAD.MOV.U32 R10, RZ, RZ, R11 ;  /* 0x000000ffff0a7224 */ /* 0x000fe400078e000b */
[----:B------:R-:W-:Y:S02]  /*11080*/  IMAD.MOV.U32 R19, RZ, RZ, R28 ;  /* 0x000000ffff137224 */ /* 0x000fe400078e001c */
[----:B------:R-:W-:-:S07]  /*11090*/  IMAD.MOV.U32 R11, RZ, RZ, R30 ;  /* 0x000000ffff0b7224 */ /* 0x000fce00078e001e */
.L_x_72010:
[----:B------:R-:W-:Y:S05]  /*110a0*/  BSYNC B1 ;  /* 0x0000000000017941 */ /* 0x000fea0003800000 */
.L_x_72008:
        /* <DEDUP_REMOVED lines=9> */
.L_x_72012:
[----:B------:R-:W-:Y:S02]  /*11140*/  IMAD.MOV.U32 R17, RZ, RZ, R18 ;  /* 0x000000ffff117224 */ /* 0x000fe400078e0012 */
[----:B------:R-:W-:Y:S01]  /*11150*/  IMAD.MOV.U32 R9, RZ, RZ, R10 ;  /* 0x000000ffff097224 */ /* 0x000fe200078e000a */
[----:B------:R-:W-:Y:S01]  /*11160*/  MOV R10, R31 ;  /* 0x0000001f000a7202 */ /* 0x000fe20000000f00 */
[----:B------:R-:W-:-:S07]  /*11170*/  IMAD.MOV.U32 R18, RZ, RZ, R25 ;  /* 0x000000ffff127224 */ /* 0x000fce00078e0019 */
.L_x_72013:
[----:B------:R-:W-:Y:S05]  /*11180*/  BSYNC B1 ;  /* 0x0000000000017941 */ /* 0x000fea0003800000 */
.L_x_72011:
        /* <DEDUP_REMOVED lines=9> */
.L_x_72015:
[----:B------:R-:W-:Y:S01]  /*11220*/  IMAD.MOV.U32 R16, RZ, RZ, R17 ;  /* 0x000000ffff107224 */ /* 0x000fe200078e0011 */
[----:B------:R-:W-:Y:S01]  /*11230*/  MOV R17, R32 ;  /* 0x0000002000117202 */ /* 0x000fe20000000f00 */
[----:B------:R-:W-:Y:S02]  /*11240*/  IMAD.MOV.U32 R8, RZ, RZ, R9 ;  /* 0x000000ffff087224 */ /* 0x000fe400078e0009 */
[----:B------:R-:W-:-:S07]  /*11250*/  IMAD.MOV.U32 R9, RZ, RZ, R36 ;  /* 0x000000ffff097224 */ /* 0x000fce00078e0024 */
.L_x_72016:
[----:B------:R-:W-:Y:S05]  /*11260*/  BSYNC B1 ;  /* 0x0000000000017941 */ /* 0x000fea0003800000 */
.L_x_72014:
[----:B------:R-:W-:Y:S01]  /*11270*/  FADD.FTZ R2, R2, R3 ;  /* 0x0000000302027221 */ /* 0x000fe20000010000 */
[----:B------:R-:W-:-:S07]  /*11280*/  IMAD.MOV.U32 R3, RZ, RZ, R21 ;  /* 0x000000ffff037224 */ /* 0x000fce00078e0015 */
.L_x_71848:
[----:B------:R-:W-:Y:S05]  /*11290*/  BSYNC B0 ;  /* 0x0000000000007941 */ /* 0x000fea0003800000 */
.L_x_71847:
        /* <DEDUP_REMOVED lines=46> */
.L_x_72020:
[----:B------:R-:W-:Y:S02]  /*11580*/  IMAD.MOV.U32 R46, RZ, RZ, R15 ;  /* 0x000000ffff2e7224 */ /* 0x000fe400078e000f */
[----:B------:R-:W-:Y:S01]  /*11590*/  IMAD.MOV.U32 R48, RZ, RZ, R7 ;  /* 0x000000ffff307224 */ /* 0x000fe200078e0007 */
[----:B------:R-:W-:Y:S01]  /*115a0*/  MOV R7, R6 ;  /* 0x0000000600077202 */ /* 0x000fe20000000f00 */
[----:B------:R-:W-:-:S07]  /*115b0*/  IMAD.MOV.U32 R15, RZ, RZ, R14 ;  /* 0x000000ffff0f7224 */ /* 0x000fce00078e000e */
.L_x_72021:
[----:B------:R-:W-:Y:S05]  /*115c0*/  BSYNC B1 ;  /* 0x0000000000017941 */ /* 0x000fea0003800000 */
.L_x_72019:
        /* <DEDUP_REMOVED lines=9> */
.L_x_72023:
[----:B------:R-:W-:Y:S01]  /*11660*/  IMAD.MOV.U32 R25, RZ, RZ, R46 ;  /* 0x000000ffff197224 */ /* 0x000fe200078e002e */
[----:B------:R-:W-:Y:S01]  /*11670*/  MOV R46, R13 ;  /* 0x0000000d002e7202 */ /* 0x000fe20000000f00 */
[----:B------:R-:W-:Y:S02]  /*11680*/  IMAD.MOV.U32 R27, RZ, RZ, R48 ;  /* 0x000000ffff1b7224 */ /* 0x000fe400078e0030 */
[----:B------:R-:W-:-:S07]  /*11690*/  IMAD.MOV.U32 R48, RZ, RZ, R5 ;  /* 0x000000ffff307224 */ /* 0x000fce00078e0005 */
.L_x_72024:
[----:B------:R-:W-:Y:S05]  /*116a0*/  BSYNC B1 ;  /* 0x0000000000017941 */ /* 0x000fea0003800000 */
.L_x_72022:
        /* <DEDUP_REMOVED lines=9> */
.L_x_72026:
[----:B------:R-:W-:Y:S01]  /*11740*/  IMAD.MOV.U32 R6, RZ, RZ, R25 ;  /* 0x000000ffff067224 */ /* 0x000fe200078e0019 */
[----:B------:R-:W-:Y:S01]  /*11750*/  MOV R14, R27 ;  /* 0x0000001b000e7202 */ /* 0x000fe20000000f00 */
[----:B------:R-:W-:Y:S02]  /*11760*/  IMAD.MOV.U32 R25, RZ, RZ, R12 ;  /* 0x000000ffff197224 */ /* 0x000fe400078e000c */
[----:B------:R-:W-:-:S07]  /*11770*/  IMAD.MOV.U32 R27, RZ, RZ, R4 ;  /* 0x000000ffff1b7224 */ /* 0x000fce00078e0004 */
.L_x_72027:
[----:B------:R-:W-:Y:S05]  /*11780*/  BSYNC B1 ;  /* 0x0000000000017941 */ /* 0x000fea0003800000 */
.L_x_72025:
        /* <DEDUP_REMOVED lines=9> */
.L_x_72029:
[----:B------:R-:W-:Y:S01]  /*11820*/  MOV R5, R6 ;  /* 0x0000000600057202 */ /* 0x000fe20000000f00 */
[----:B------:R-:W-:Y:S02]  /*11830*/  IMAD.MOV.U32 R13, RZ, RZ, R14 ;  /* 0x000000ffff0d7224 */ /* 0x000fe400078e000e */
[----:B------:R-:W-:Y:S02]  /*11840*/  IMAD.MOV.U32 R6, RZ, RZ, R19 ;  /* 0x000000ffff067224 */ /* 0x000fe400078e0013 */
[----:B------:R-:W-:-:S07]  /*11850*/  IMAD.MOV.U32 R14, RZ, RZ, R11 ;  /* 0x000000ffff0e7224 */ /* 0x000fce00078e000b */
.L_x_72030:
[----:B------:R-:W-:Y:S05]  /*11860*/  BSYNC B1 ;  /* 0x0000000000017941 */ /* 0x000fea0003800000 */
.L_x_72028:
        /* <DEDUP_REMOVED lines=9> */
.L_x_72032:
[----:B------:R-:W-:Y:S02]  /*11900*/  IMAD.MOV.U32 R4, RZ, RZ, R5 ;  /* 0x000000ffff047224 */ /* 0x000fe400078e0005 */
[----:B------:R-:W-:Y:S02]  /*11910*/  IMAD.MOV.U32 R12, RZ, RZ, R13 ;  /* 0x000000ffff0c7224 */ /* 0x000fe400078e000d */
[----:B------:R-:W-:Y:S02]  /*11920*/  IMAD.MOV.U32 R5, RZ, RZ, R18 ;  /* 0x000000ffff057224 */ /* 0x000fe400078e0012 */
[----:B------:R-:W-:-:S07]  /*11930*/  IMAD.MOV.U32 R13, RZ, RZ, R10 ;  /* 0x000000ffff0d7224 */ /* 0x000fce00078e000a */
.L_x_72033:
[----:B------:R-:W-:Y:S05]  /*11940*/  BSYNC B1 ;  /* 0x0000000000017941 */ /* 0x000fea0003800000 */
.L_x_72031:
        /* <DEDUP_REMOVED lines=9> */
.L_x_72035:
[----:B------:R-:W-:Y:S02]  /*119e0*/  IMAD.MOV.U32 R11, RZ, RZ, R4 ;  /* 0x000000ffff0b7224 */ /* 0x000fe400078e0004 */
[----:B------:R-:W-:Y:S01]  /*119f0*/  IMAD.MOV.U32 R19, RZ, RZ, R12 ;  /* 0x000000ffff137224 */ /* 0x000fe200078e000c */
[----:B------:R-:W-:Y:S01]  /*11a00*/  MOV R12, R9 ;  /* 0x00000009000c7202 */ /* 0x000fe20000000f00 */
[----:B------:R-:W-:-:S07]  /*11a10*/  IMAD.MOV.U32 R4, RZ, RZ, R17 ;  /* 0x000000ffff047224 */ /* 0x000fce00078e0011 */
.L_x_72036:
[----:B------:R-:W-:Y:S05]  /*11a20*/  BSYNC B1 ;  /* 0x0000000000017941 */ /* 0x000fea0003800000 */
.L_x_72034:
        /* <DEDUP_REMOVED lines=9> */
.L_x_72038:
[----:B------:R-:W-:Y:S01]  /*11ac0*/  IMAD.MOV.U32 R9, RZ, RZ, R11 ;  /* 0x000000ffff097224 */ /* 0x000fe200078e000b */
[----:B------:R-:W-:Y:S01]  /*11ad0*/  MOV R11, R16 ;  /* 0x00000010000b7202 */ /* 0x000fe20000000f00 */
[----:B------:R-:W-:Y:S02]  /*11ae0*/  IMAD.MOV.U32 R10, RZ, RZ, R19 ;  /* 0x000000ffff0a7224 */ /* 0x000fe400078e0013 */
[----:B------:R-:W-:-:S07]  /*11af0*/  IMAD.MOV.U32 R19, RZ, RZ, R8 ;  /* 0x000000ffff137224 */ /* 0x000fce00078e0008 */
.L_x_72039:
[----:B------:R-:W-:Y:S05]  /*11b00*/  BSYNC B1 ;  /* 0x0000000000017941 */ /* 0x000fea0003800000 */
.L_x_72037:
        /* <DEDUP_REMOVED lines=16> */
.L_x_72041:
[----:B------:R-:W-:Y:S02]  /*11c10*/  IMAD.MOV.U32 R8, RZ, RZ, R15 ;  /* 0x000000ffff087224 */ /* 0x000fe400078e000f */
[----:B------:R-:W-:Y:S02]  /*11c20*/  IMAD.MOV.U32 R16, RZ, RZ, R7 ;  /* 0x000000ffff107224 */ /* 0x000fe400078e0007 */
[----:B------:R-:W-:Y:S02]  /*11c30*/  IMAD.MOV.U32 R15, RZ, RZ, R46 ;  /* 0x000000ffff0f7224 */ /* 0x000fe400078e002e */
[----:B------:R-:W-:-:S07]  /*11c40*/  IMAD.MOV.U32 R7, RZ, RZ, R48 ;  /* 0x000000ffff077224 */ /* 0x000fce00078e0030 */
.L_x_72042:
[----:B------:R-:W-:Y:S05]  /*11c50*/  BSYNC B1 ;  /* 0x0000000000017941 */ /* 0x000fea0003800000 */
.L_x_72040:
        /* <DEDUP_REMOVED lines=9> */
.L_x_72044:
[----:B------:R-:W-:Y:S02]  /*11cf0*/  IMAD.MOV.U32 R17, RZ, RZ, R8 ;  /* 0x000000ffff117224 */ /* 0x000fe400078e0008 */
[----:B------:R-:W-:Y:S01]  /*11d00*/  IMAD.MOV.U32 R29, RZ, RZ, R16 ;  /* 0x000000ffff1d7224 */ /* 0x000fe200078e0010 */
[----:B------:R-:W-:Y:S01]  /*11d10*/  MOV R16, R27 ;  /* 0x0000001b00107202 */ /* 0x000fe20000000f00 */
[----:B------:R-:W-:-:S07]  /*11d20*/  IMAD.MOV.U32 R8, RZ, RZ, R25 ;  /* 0x000000ffff087224 */ /* 0x000fce00078e0019 */
.L_x_72045:
[----:B------:R-:W-:Y:S05]  /*11d30*/  BSYNC B1 ;  /* 0x0000000000017941 */ /* 0x000fea0003800000 */
.L_x_72043:
        /* <DEDUP_REMOVED lines=9> */
.L_x_72047:
[----:B------:R-:W-:Y:S01]  /*11dd0*/  IMAD.MOV.U32 R18, RZ, RZ, R17 ;  /* 0x000000ffff127224 */ /* 0x000fe200078e0011 */
[----:B------:R-:W-:Y:S01]  /*11de0*/  MOV R17, R6 ;  /* 0x0000000600117202 */ /* 0x000fe20000000f00 */
[----:B------:R-:W-:Y:S02]  /*11df0*/  IMAD.MOV.U32 R46, RZ, RZ, R29 ;  /* 0x000000ffff2e7224 */ /* 0x000fe400078e001d */
[----:B------:R-:W-:-:S07]  /*11e00*/  IMAD.MOV.U32 R29, RZ, RZ, R14 ;  /* 0x000000ffff1d7224 */ /* 0x000fce00078e000e */
.L_x_72048:
[----:B------:R-:W-:Y:S05]  /*11e10*/  BSYNC B1 ;  /* 0x0000000000017941 */ /* 0x000fea0003800000 */
.L_x_72046:
        /* <DEDUP_REMOVED lines=9> */
.L_x_72050:
[----:B------:R-:W-:Y:S01]  /*11eb0*/  IMAD.MOV.U32 R25, RZ, RZ, R18 ;  /* 0x000000ffff197224 */ /* 0x000fe200078e0012 */
[----:B------:R-:W-:Y:S01]  /*11ec0*/  MOV R27, R46 ;  /* 0x0000002e001b7202 */ /* 0x000fe20000000f00 */
[----:B------:R-:W-:Y:S02]  /*11ed0*/  IMAD.MOV.U32 R18, RZ, RZ, R5 ;  /* 0x000000ffff127224 */ /* 0x000fe400078e0005 */
[----:B------:R-:W-:-:S07]  /*11ee0*/  IMAD.MOV.U32 R46, RZ, RZ, R13 ;  /* 0x000000ffff2e7224 */ /* 0x000fce00078e000d */
.L_x_72051:
[----:B------:R-:W-:Y:S05]  /*11ef0*/  BSYNC B1 ;  /* 0x0000000000017941 */ /* 0x000fea0003800000 */
.L_x_72049:
        /* <DEDUP_REMOVED lines=9> */
.L_x_72053:
[----:B------:R-:W-:Y:S01]  /*11f90*/  MOV R6, R25 ;  /* 0x0000001900067202 */ /* 0x000fe20000000f00 */
[----:B------:R-:W-:Y:S02]  /*11fa0*/  IMAD.MOV.U32 R14, RZ, RZ, R27 ;  /* 0x000000ffff0e7224 */ /* 0x000fe400078e001b */
[----:B------:R-:W-:Y:S02]  /*11fb0*/  IMAD.MOV.U32 R25, RZ, RZ, R4 ;  /* 0x000000ffff197224 */ /* 0x000fe400078e0004 */
[----:B------:R-:W-:-:S07]  /*11fc0*/  IMAD.MOV.U32 R27, RZ, RZ, R12 ;  /* 0x000000ffff1b7224 */ /* 0x000fce00078e000c */
.L_x_72054:
[----:B------:R-:W-:Y:S05]  /*11fd0*/  BSYNC B1 ;  /* 0x0000000000017941 */ /* 0x000fea0003800000 */
.L_x_72052:
        /* <DEDUP_REMOVED lines=9> */
.L_x_72056:
[----:B------:R-:W-:Y:S02]  /*12070*/  IMAD.MOV.U32 R4, RZ, RZ, R6 ;  /* 0x000000ffff047224 */ /* 0x000fe400078e0006 */
[----:B------:R-:W-:Y:S02]  /*12080*/  IMAD.MOV.U32 R5, RZ, RZ, R14 ;  /* 0x000000ffff057224 */ /* 0x000fe400078e000e */
[----:B------:R-:W-:Y:S02]  /*12090*/  IMAD.MOV.U32 R6, RZ, RZ, R11 ;  /* 0x000000ffff067224 */ /* 0x000fe400078e000b */
[----:B------:R-:W-:-:S07]  /*120a0*/  IMAD.MOV.U32 R14, RZ, RZ, R19 ;  /* 0x000000ffff0e7224 */ /* 0x000fce00078e0013 */
.L_x_72057:
[----:B------:R-:W-:Y:S05]  /*120b0*/  BSYNC B1 ;  /* 0x0000000000017941 */ /* 0x000fea0003800000 */
.L_x_72055:
        /* <DEDUP_REMOVED lines=9> */
.L_x_72059:
[----:B------:R-:W-:Y:S02]  /*12150*/  IMAD.MOV.U32 R11, RZ, RZ, R4 ;  /* 0x000000ffff0b7224 */ /* 0x000fe400078e0004 */
[----:B------:R-:W-:Y:S01]  /*12160*/  IMAD.MOV.U32 R12, RZ, RZ, R5 ;  /* 0x000000ffff0c7224 */ /* 0x000fe200078e0005 */
[----:B------:R-:W-:Y:S01]  /*12170*/  MOV R5, R10 ;  /* 0x0000000a00057202 */ /* 0x000fe20000000f00 */
[----:B------:R-:W-:-:S07]  /*12180*/  IMAD.MOV.U32 R4, RZ, RZ, R9 ;  /* 0x000000ffff047224 */ /* 0x000fce00078e0009 */
.L_x_72060:
[----:B------:R-:W-:Y:S05]  /*12190*/  BSYNC B1 ;  /* 0x0000000000017941 */ /* 0x000fea0003800000 */
.L_x_72058:
        /* <DEDUP_REMOVED lines=16> */
.L_x_72062:
[----:B------:R-:W-:Y:S01]  /*122a0*/  MOV R10, R15 ;  /* 0x0000000f000a7202 */ /* 0x000fe20000000f00 */
[----:B------:R-:W-:Y:S02]  /*122b0*/  IMAD.MOV.U32 R32, RZ, RZ, R7 ;  /* 0x000000ffff207224 */ /* 0x000fe400078e0007 */
[----:B------:R-:W-:Y:S02]  /*122c0*/  IMAD.MOV.U32 R15, RZ, RZ, R8 ;  /* 0x000000ffff0f7224 */ /* 0x000fe400078e0008 */
[----:B------:R-:W-:-:S07]  /*122d0*/  IMAD.MOV.U32 R7, RZ, RZ, R16 ;  /* 0x000000ffff077224 */ /* 0x000fce00078e0010 */
.L_x_72063:
[----:B------:R-:W-:Y:S05]  /*122e0*/  BSYNC B1 ;  /* 0x0000000000017941 */ /* 0x000fea0003800000 */
.L_x_72061:
        /* <DEDUP_REMOVED lines=9> */
.L_x_72065:
[----:B------:R-:W-:Y:S02]  /*12380*/  IMAD.MOV.U32 R9, RZ, RZ, R10 ;  /* 0x000000ffff097224 */ /* 0x000fe400078e000a */
[----:B------:R-:W-:Y:S02]  /*12390*/  IMAD.MOV.U32 R13, RZ, RZ, R32 ;  /* 0x000000ffff0d7224 */ /* 0x000fe400078e0020 */
[----:B------:R-:W-:Y:S02]  /*123a0*/  IMAD.MOV.U32 R10, RZ, RZ, R17 ;  /* 0x000000ffff0a7224 */ /* 0x000fe400078e0011 */
[----:B------:R-:W-:-:S07]  /*123b0*/  IMAD.MOV.U32 R32, RZ, RZ, R29 ;  /* 0x000000ffff207224 */ /* 0x000fce00078e001d */
.L_x_72066:
[----:B------:R-:W-:Y:S05]  /*123c0*/  BSYNC B1 ;  /* 0x0000000000017941 */ /* 0x000fea0003800000 */
.L_x_72064:
        /* <DEDUP_REMOVED lines=9> */
.L_x_72068:
[----:B------:R-:W-:Y:S02]  /*12460*/  IMAD.MOV.U32 R8, RZ, RZ, R9 ;  /* 0x000000ffff087224 */ /* 0x000fe400078e0009 */
[----:B------:R-:W-:Y:S01]  /*12470*/  IMAD.MOV.U32 R16, RZ, RZ, R13 ;  /* 0x000000ffff107224 */ /* 0x000fe200078e000d */
[----:B------:R-:W-:Y:S01]  /*12480*/  MOV R13, R46 ;  /* 0x0000002e000d7202 */ /* 0x000fe20000000f00 */
[----:B------:R-:W-:-:S07]  /*12490*/  IMAD.MOV.U32 R9, RZ, RZ, R18 ;  /* 0x000000ffff097224 */ /* 0x000fce00078e0012 */
.L_x_72069:
[----:B------:R-:W-:Y:S05]  /*124a0*/  BSYNC B1 ;  /* 0x0000000000017941 */ /* 0x000fea0003800000 */
.L_x_72067:
        /* <DEDUP_REMOVED lines=9> */
.L_x_72071:
[----:B------:R-:W-:Y:S01]  /*12540*/  IMAD.MOV.U32 R17, RZ, RZ, R8 ;  /* 0x000000ffff117224 */ /* 0x000fe200078e0008 */
[----:B------:R-:W-:Y:S01]  /*12550*/  MOV R8, R25 ;  /* 0x0000001900087202 */ /* 0x000fe20000000f00 */
[----:B------:R-:W-:Y:S02]  /*12560*/  IMAD.MOV.U32 R19, RZ, RZ, R16 ;  /* 0x000000ffff137224 */ /* 0x000fe400078e0010 */
[----:B------:R-:W-:-:S07]  /*12570*/  IMAD.MOV.U32 R16, RZ, RZ, R27 ;  /* 0x000000ffff107224 */ /* 0x000fce00078e001b */
.L_x_72072:
[----:B------:R-:W-:Y:S05]  /*12580*/  BSYNC B1 ;  /* 0x0000000000017941 */ /* 0x000fea0003800000 */
.L_x_72070:
        /* <DEDUP_REMOVED lines=9> */
.L_x_72074:
[----:B------:R-:W-:Y:S01]  /*12620*/  IMAD.MOV.U32 R25, RZ, RZ, R17 ;  /* 0x000000ffff197224 */ /* 0x000fe200078e0011 */
[----:B------:R-:W-:Y:S01]  /*12630*/  MOV R18, R19 ;  /* 0x0000001300127202 */ /* 0x000fe20000000f00 */
[----:B------:R-:W-:Y:S02]  /*12640*/  IMAD.MOV.U32 R17, RZ, RZ, R6 ;  /* 0x000000ffff117224 */ /* 0x000fe400078e0006 */
[----:B------:R-:W-:-:S07]  /*12650*/  IMAD.MOV.U32 R19, RZ, RZ, R14 ;  /* 0x000000ffff137224 */ /* 0x000fce00078e000e */
.L_x_72075:
[----:B------:R-:W-:Y:S05]  /*12660*/  BSYNC B1 ;  /* 0x0000000000017941 */ /* 0x000fea0003800000 */
.L_x_72073:
        /* <DEDUP_REMOVED lines=9> */
.L_x_72077:
[----:B------:R-:W-:Y:S01]  /*12700*/  MOV R6, R25 ;  /* 0x0000001900067202 */ /* 0x000fe20000000f00 */
[----:B------:R-:W-:Y:S02]  /*12710*/  IMAD.MOV.U32 R27, RZ, RZ, R18 ;  /* 0x000000ffff1b7224 */ /* 0x000fe400078e0012 */
[----:B------:R-:W-:Y:S02]  /*12720*/  IMAD.MOV.U32 R25, RZ, RZ, R4 ;  /* 0x000000ffff197224 */ /* 0x000fe400078e0004 */
[----:B------:R-:W-:-:S07]  /*12730*/  IMAD.MOV.U32 R18, RZ, RZ, R5 ;  /* 0x000000ffff127224 */ /* 0x000fce00078e0005 */
.L_x_72078:
[----:B------:R-:W-:Y:S05]  /*12740*/  BSYNC B1 ;  /* 0x0000000000017941 */ /* 0x000fea0003800000 */
.L_x_72076:
        /* <DEDUP_REMOVED lines=9> */
.L_x_72080:
[----:B------:R-:W-:Y:S02]  /*127e0*/  IMAD.MOV.U32 R4, RZ, RZ, R6 ;  /* 0x000000ffff047224 */ /* 0x000fe400078e0006 */
[----:B------:R-:W-:Y:S02]  /*127f0*/  IMAD.MOV.U32 R5, RZ, RZ, R27 ;  /* 0x000000ffff057224 */ /* 0x000fe400078e001b */
[----:B------:R-:W-:Y:S02]  /*12800*/  IMAD.MOV.U32 R6, RZ, RZ, R11 ;  /* 0x000000ffff067224 */ /* 0x000fe400078e000b */
[----:B------:R-:W-:-:S07]  /*12810*/  IMAD.MOV.U32 R27, RZ, RZ, R12 ;  /* 0x000000ffff1b7224 */ /* 0x000fce00078e000c */
.L_x_72081:
[----:B------:R-:W-:Y:S05]  /*12820*/  BSYNC B1 ;  /* 0x0000000000017941 */ /* 0x000fea0003800000 */
.L_x_72079:
        /* <DEDUP_REMOVED lines=16> */
.L_x_72083:
[----:B------:R-:W-:Y:S01]  /*12930*/  IMAD.MOV.U32 R12, RZ, RZ, R15 ;  /* 0x000000ffff0c7224 */ /* 0x000fe200078e000f */
[----:B------:R-:W-:Y:S01]  /*12940*/  MOV R14, R7 ;  /* 0x00000007000e7202 */ /* 0x000fe20000000f00 */
[----:B------:R-:W-:Y:S02]  /*12950*/  IMAD.MOV.U32 R15, RZ, RZ, R10 ;  /* 0x000000ffff0f7224 */ /* 0x000fe400078e000a */
[----:B------:R-:W-:-:S07]  /*12960*/  IMAD.MOV.U32 R7, RZ, RZ, R32 ;  /* 0x000000ffff077224 */ /* 0x000fce00078e0020 */
.L_x_72084:
[----:B------:R-:W-:Y:S05]  /*12970*/  BSYNC B1 ;  /* 0x0000000000017941 */ /* 0x000fea0003800000 */
.L_x_72082:
        /* <DEDUP_REMOVED lines=9> */
.L_x_72086:
[----:B------:R-:W-:Y:S01]  /*12a10*/  MOV R11, R12 ;  /* 0x0000000c000b7202 */ /* 0x000fe20000000f00 */
[----:B------:R-:W-:Y:S02]  /*12a20*/  IMAD.MOV.U32 R29, RZ, RZ, R14 ;  /* 0x000000ffff1d7224 */ /* 0x000fe400078e000e */
[----:B------:R-:W-:Y:S02]  /*12a30*/  IMAD.MOV.U32 R12, RZ, RZ, R9 ;  /* 0x000000ffff0c7224 */ /* 0x000fe400078e0009 */
[----:B------:R-:W-:-:S07]  /*12a40*/  IMAD.MOV.U32 R14, RZ, RZ, R13 ;  /* 0x000000ffff0e7224 */ /* 0x000fce00078e000d */
.L_x_72087:
[----:B------:R-:W-:Y:S05]  /*12a50*/  BSYNC B1 ;  /* 0x0000000000017941 */ /* 0x000fea0003800000 */
.L_x_72085:
        /* <DEDUP_REMOVED lines=9> */
.L_x_72089:
[----:B------:R-:W-:Y:S02]  /*12af0*/  IMAD.MOV.U32 R10, RZ, RZ, R11 ;  /* 0x000000ffff0a7224 */ /* 0x000fe400078e000b */
[----:B------:R-:W-:Y:S02]  /*12b00*/  IMAD.MOV.U32 R30, RZ, RZ, R29 ;  /* 0x000000ffff1e7224 */ /* 0x000fe400078e001d */
[----:B------:R-:W-:Y:S02]  /*12b10*/  IMAD.MOV.U32 R11, RZ, RZ, R8 ;  /* 0x000000ffff0b7224 */ /* 0x000fe400078e0008 */
[----:B------:R-:W-:-:S07]  /*12b20*/  IMAD.MOV.U32 R29, RZ, RZ, R16 ;  /* 0x000000ffff1d7224 */ /* 0x000fce00078e0010 */
.L_x_72090:
[----:B------:R-:W-:Y:S05]  /*12b30*/  BSYNC B1 ;  /* 0x0000000000017941 */ /* 0x000fea0003800000 */
.L_x_72088:
        /* <DEDUP_REMOVED lines=9> */
.L_x_72092:
[----:B------:R-:W-:Y:S02]  /*12bd0*/  IMAD.MOV.U32 R8, RZ, RZ, R10 ;  /* 0x000000ffff087224 */ /* 0x000fe400078e000a */
[----:B------:R-:W-:Y:S01]  /*12be0*/  IMAD.MOV.U32 R9, RZ, RZ, R30 ;  /* 0x000000ffff097224 */ /* 0x000fe200078e001e */
[----:B------:R-:W-:Y:S01]  /*12bf0*/  MOV R30, R19 ;  /* 0x00000013001e7202 */ /* 0x000fe20000000f00 */
[----:B------:R-:W-:-:S07]  /*12c00*/  IMAD.MOV.U32 R10, RZ, RZ, R17 ;  /* 0x000000ffff0a7224 */ /* 0x000fce00078e0011 */
.L_x_72093:
[----:B------:R-:W-:Y:S05]  /*12c10*/  BSYNC B1 ;  /* 0x0000000000017941 */ /* 0x000fea0003800000 */
.L_x_72091:
        /* <DEDUP_REMOVED lines=9> */
.L_x_72095:
[----:B------:R-:W-:Y:S01]  /*12cb0*/  IMAD.MOV.U32 R13, RZ, RZ, R8 ;  /* 0x000000ffff0d7224 */ /* 0x000fe200078e0008 */
[----:B------:R-:W-:Y:S01]  /*12cc0*/  MOV R8, R25 ;  /* 0x0000001900087202 */ /* 0x000fe20000000f00 */
[----:B------:R-:W-:Y:S02]  /*12cd0*/  IMAD.MOV.U32 R16, RZ, RZ, R9 ;  /* 0x000000ffff107224 */ /* 0x000fe400078e0009 */
[----:B------:R-:W-:-:S07]  /*12ce0*/  IMAD.MOV.U32 R9, RZ, RZ, R18 ;  /* 0x000000ffff097224 */ /* 0x000fce00078e0012 */
.L_x_72096:
[----:B------:R-:W-:Y:S05]  /*12cf0*/  BSYNC B1 ;  /* 0x0000000000017941 */ /* 0x000fea0003800000 */
.L_x_72094:
        /* <DEDUP_REMOVED lines=9> */
.L_x_72098:
[----:B------:R-:W-:Y:S01]  /*12d90*/  IMAD.MOV.U32 R17, RZ, RZ, R13 ;  /* 0x000000ffff117224 */ /* 0x000fe200078e000d */
[----:B------:R-:W-:Y:S01]  /*12da0*/  MOV R18, R16 ;  /* 0x0000001000127202 */ /* 0x000fe20000000f00 */
[----:B------:R-:W-:Y:S02]  /*12db0*/  IMAD.MOV.U32 R13, RZ, RZ, R6 ;  /* 0x000000ffff0d7224 */ /* 0x000fe400078e0006 */
[----:B------:R-:W-:-:S07]  /*12dc0*/  IMAD.MOV.U32 R16, RZ, RZ, R27 ;  /* 0x000000ffff107224 */ /* 0x000fce00078e001b */
.L_x_72099:
[----:B------:R-:W-:Y:S05]  /*12dd0*/  BSYNC B1 ;  /* 0x0000000000017941 */ /* 0x000fea0003800000 */
.L_x_72097:
        /* <DEDUP_REMOVED lines=9> */
.L_x_72101:
[----:B------:R-:W-:Y:S01]  /*12e70*/  MOV R6, R17 ;  /* 0x0000001100067202 */ /* 0x000fe20000000f00 */
[----:B------:R-:W-:Y:S02]  /*12e80*/  IMAD.MOV.U32 R19, RZ, RZ, R18 ;  /* 0x000000ffff137224 */ /* 0x000fe400078e0012 */
[----:B------:R-:W-:Y:S02]  /*12e90*/  IMAD.MOV.U32 R17, RZ, RZ, R4 ;  /* 0x000000ffff117224 */ /* 0x000fe400078e0004 */
[----:B------:R-:W-:-:S07]  /*12ea0*/  IMAD.MOV.U32 R18, RZ, RZ, R5 ;  /* 0x000000ffff127224 */ /* 0x000fce00078e0005 */
.L_x_72102:
[----:B------:R-:W-:Y:S05]  /*12eb0*/  BSYNC B1 ;  /* 0x0000000000017941 */ /* 0x000fea0003800000 */
.L_x_72100:
        /* <DEDUP_REMOVED lines=16> */
.L_x_72104:
[----:B------:R-:W-:Y:S01]  /*12fc0*/  IMAD.MOV.U32 R4, RZ, RZ, R15 ;  /* 0x000000ffff047224 */ /* 0x000fe200078e000f */
[----:B------:R-:W-:Y:S01]  /*12fd0*/  MOV R15, R12 ;  /* 0x0000000c000f7202 */ /* 0x000fe20000000f00 */
[----:B------:R-:W-:Y:S02]  /*12fe0*/  IMAD.MOV.U32 R28, RZ, RZ, R7 ;  /* 0x000000ffff1c7224 */ /* 0x000fe400078e0007 */
[----:B------:R-:W-:-:S07]  /*12ff0*/  IMAD.MOV.U32 R7, RZ, RZ, R14 ;  /* 0x000000ffff077224 */ /* 0x000fce00078e000e */
.L_x_72105:
[----:B------:R-:W-:Y:S05]  /*13000*/  BSYNC B1 ;  /* 0x0000000000017941 */ /* 0x000fea0003800000 */
.L_x_72103:
        /* <DEDUP_REMOVED lines=9> */
.L_x_72107:
[----:B------:R-:W-:Y:S01]  /*130a0*/  IMAD.MOV.U32 R5, RZ, RZ, R4 ;  /* 0x000000ffff057224 */ /* 0x000fe200078e0004 */
[----:B------:R-:W-:Y:S01]  /*130b0*/  MOV R25, R28 ;  /* 0x0000001c00197202 */ /* 0x000fe20000000f00 */
[----:B------:R-:W-:Y:S02]  /*130c0*/  IMAD.MOV.U32 R4, RZ, RZ, R11 ;  /* 0x000000ffff047224 */ /* 0x000fe400078e000b */
[----:B------:R-:W-:-:S07]  /*130d0*/  IMAD.MOV.U32 R28, RZ, RZ, R29 ;  /* 0x000000ffff1c7224 */ /* 0x000fce00078e001d */
.L_x_72108:
[----:B------:R-:W-:Y:S05]  /*130e0*/  BSYNC B1 ;  /* 0x0000000000017941 */ /* 0x000fea0003800000 */
.L_x_72106:
        /* <DEDUP_REMOVED lines=9> */
.L_x_72110:
[----:B------:R-:W-:Y:S01]  /*13180*/  MOV R11, R5 ;  /* 0x00000005000b7202 */ /* 0x000fe20000000f00 */
[----:B------:R-:W-:Y:S02]  /*13190*/  IMAD.MOV.U32 R12, RZ, RZ, R25 ;  /* 0x000000ffff0c7224 */ /* 0x000fe400078e0019 */
[----:B------:R-:W-:Y:S02]  /*131a0*/  IMAD.MOV.U32 R5, RZ, RZ, R10 ;  /* 0x000000ffff057224 */ /* 0x000fe400078e000a */
[----:B------:R-:W-:-:S07]  /*131b0*/  IMAD.MOV.U32 R25, RZ, RZ, R30 ;  /* 0x000000ffff197224 */ /* 0x000fce00078e001e */
.L_x_72111:
[----:B------:R-:W-:Y:S05]  /*131c0*/  BSYNC B1 ;  /* 0x0000000000017941 */ /* 0x000fea0003800000 */
.L_x_72109:
        /* <DEDUP_REMOVED lines=9> */
.L_x_72113:
[----:B------:R-:W-:Y:S02]  /*13260*/  IMAD.MOV.U32 R10, RZ, RZ, R11 ;  /* 0x000000ffff0a7224 */ /* 0x000fe400078e000b */
[----:B------:R-:W-:Y:S02]  /*13270*/  IMAD.MOV.U32 R27, RZ, RZ, R12 ;  /* 0x000000ffff1b7224 */ /* 0x000fe400078e000c */
[----:B------:R-:W-:Y:S02]  /*13280*/  IMAD.MOV.U32 R11, RZ, RZ, R8 ;  /* 0x000000ffff0b7224 */ /* 0x000fe400078e0008 */
[----:B------:R-:W-:-:S07]  /*13290*/  IMAD.MOV.U32 R12, RZ, RZ, R9 ;  /* 0x000000ffff0c7224 */ /* 0x000fce00078e0009 */
.L_x_72114:
[----:B------:R-:W-:Y:S05]  /*132a0*/  BSYNC B1 ;  /* 0x0000000000017941 */ /* 0x000fea0003800000 */
.L_x_72112:
        /* <DEDUP_REMOVED lines=9> */
.L_x_72116:
[----:B------:R-:W-:Y:S02]  /*13340*/  IMAD.MOV.U32 R8, RZ, RZ, R10 ;  /* 0x000000ffff087224 */ /* 0x000fe400078e000a */
[----:B------:R-:W-:Y:S01]  /*13350*/  IMAD.MOV.U32 R9, RZ, RZ, R27 ;  /* 0x000000ffff097224 */ /* 0x000fe200078e001b */
[----:B------:R-:W-:Y:S01]  /*13360*/  MOV R27, R16 ;  /* 0x00000010001b7202 */ /* 0x000fe20000000f00 */
[----:B------:R-:W-:-:S07]  /*13370*/  IMAD.MOV.U32 R10, RZ, RZ, R13 ;  /* 0x000000ffff0a7224 */ /* 0x000fce00078e000d */
.L_x_72117:
[----:B------:R-:W-:Y:S05]  /*13380*/  BSYNC B1 ;  /* 0x0000000000017941 */ /* 0x000fea0003800000 */
.L_x_72115:
        /* <DEDUP_REMOVED lines=9> */
.L_x_72119:
[----:B------:R-:W-:Y:S01]  /*13420*/  IMAD.MOV.U32 R13, RZ, RZ, R8 ;  /* 0x000000ffff0d7224 */ /* 0x000fe200078e0008 */
[----:B------:R-:W-:Y:S01]  /*13430*/  MOV R8, R17 ;  /* 0x0000001100087202 */ /* 0x000fe20000000f00 */
[----:B------:R-:W-:Y:S02]  /*13440*/  IMAD.MOV.U32 R14, RZ, RZ, R9 ;  /* 0x000000ffff0e7224 */ /* 0x000fe400078e0009 */
[----:B------:R-:W-:-:S07]  /*13450*/  IMAD.MOV.U32 R9, RZ, RZ, R18 ;  /* 0x000000ffff097224 */ /* 0x000fce00078e0012 */
.L_x_72120:
[----:B------:R-:W-:Y:S05]  /*13460*/  BSYNC B1 ;  /* 0x0000000000017941 */ /* 0x000fea0003800000 */
.L_x_72118:
        /* <DEDUP_REMOVED lines=9> */
.L_x_72122:
[----:B------:R-:W-:Y:S01]  /*13500*/  IMAD.MOV.U32 R16, RZ, RZ, R13 ;  /* 0x000000ffff107224 */ /* 0x000fe200078e000d */
[----:B------:R-:W-:Y:S01]  /*13510*/  MOV R17, R14 ;  /* 0x0000000e00117202 */ /* 0x000fe20000000f00 */
[----:B------:R-:W-:Y:S02]  /*13520*/  IMAD.MOV.U32 R13, RZ, RZ, R6 ;  /* 0x000000ffff0d7224 */ /* 0x000fe400078e0006 */
[----:B------:R-:W-:-:S07]  /*13530*/  IMAD.MOV.U32 R14, RZ, RZ, R19 ;  /* 0x000000ffff0e7224 */ /* 0x000fce00078e0013 */
.L_x_72123:
[----:B------:R-:W-:Y:S05]  /*13540*/  BSYNC B1 ;  /* 0x0000000000017941 */ /* 0x000fea0003800000 */
.L_x_72121:
        /* <DEDUP_REMOVED lines=16> */
.L_x_72125:
[----:B------:R-:W-:Y:S02]  /*13650*/  IMAD.MOV.U32 R6, RZ, RZ, R15 ;  /* 0x000000ffff067224 */ /* 0x000fe400078e000f */
[----:B------:R-:W-:Y:S01]  /*13660*/  IMAD.MOV.U32 R18, RZ, RZ, R7 ;  /* 0x000000ffff127224 */ /* 0x000fe200078e0007 */
[----:B------:R-:W-:Y:S01]  /*13670*/  MOV R7, R28 ;  /* 0x0000001c00077202 */ /* 0x000fe20000000f00 */
[----:B------:R-:W-:-:S07]  /*13680*/  IMAD.MOV.U32 R15, RZ, RZ, R4 ;  /* 0x000000ffff0f7224 */ /* 0x000fce00078e0004 */
.L_x_72126:
[----:B------:R-:W-:Y:S05]  /*13690*/  BSYNC B1 ;  /* 0x0000000000017941 */ /* 0x000fea0003800000 */
.L_x_72124:
        /* <DEDUP_REMOVED lines=9> */
.L_x_72128:
[----:B------:R-:W-:Y:S01]  /*13730*/  IMAD.MOV.U32 R4, RZ, RZ, R6 ;  /* 0x000000ffff047224 */ /* 0x000fe200078e0006 */
[----:B------:R-:W-:Y:S01]  /*13740*/  MOV R6, R5 ;  /* 0x0000000500067202 */ /* 0x000fe20000000f00 */
[----:B------:R-:W-:Y:S02]  /*13750*/  IMAD.MOV.U32 R19, RZ, RZ, R18 ;  /* 0x000000ffff137224 */ /* 0x000fe400078e0012 */
[----:B------:R-:W-:-:S07]  /*13760*/  IMAD.MOV.U32 R18, RZ, RZ, R25 ;  /* 0x000000ffff127224 */ /* 0x000fce00078e0019 */
.L_x_72129:
[----:B------:R-:W-:Y:S05]  /*13770*/  BSYNC B1 ;  /* 0x0000000000017941 */ /* 0x000fea0003800000 */
.L_x_72127:
        /* <DEDUP_REMOVED lines=9> */
.L_x_72131:
[----:B------:R-:W-:Y:S01]  /*13810*/  IMAD.MOV.U32 R5, RZ, RZ, R4 ;  /* 0x000000ffff057224 */ /* 0x000fe200078e0004 */
[----:B------:R-:W-:Y:S01]  /*13820*/  MOV R26, R19 ;  /* 0x00000013001a7202 */ /* 0x000fe20000000f00 */
[----:B------:R-:W-:Y:S02]  /*13830*/  IMAD.MOV.U32 R4, RZ, RZ, R11 ;  /* 0x000000ffff047224 */ /* 0x000fe400078e000b */
[----:B------:R-:W-:-:S07]  /*13840*/  IMAD.MOV.U32 R19, RZ, RZ, R12 ;  /* 0x000000ffff137224 */ /* 0x000fce00078e000c */
.L_x_72132:
[----:B------:R-:W-:Y:S05]  /*13850*/  BSYNC B1 ;  /* 0x0000000000017941 */ /* 0x000fea0003800000 */
.L_x_72130:
        /* <DEDUP_REMOVED lines=9> */
.L_x_72134:
[----:B------:R-:W-:Y:S01]  /*138f0*/  MOV R11, R5 ;  /* 0x00000005000b7202 */ /* 0x000fe20000000f00 */
[----:B------:R-:W-:Y:S02]  /*13900*/  IMAD.MOV.U32 R12, RZ, RZ, R26 ;  /* 0x000000ffff0c7224 */ /* 0x000fe400078e001a */
[----:B------:R-:W-:Y:S02]  /*13910*/  IMAD.MOV.U32 R5, RZ, RZ, R10 ;  /* 0x000000ffff057224 */ /* 0x000fe400078e000a */
[----:B------:R-:W-:-:S07]  /*13920*/  IMAD.MOV.U32 R26, RZ, RZ, R27 ;  /* 0x000000ffff1a7224 */ /* 0x000fce00078e001b */
.L_x_72135:
[----:B------:R-:W-:Y:S05]  /*13930*/  BSYNC B1 ;  /* 0x0000000000017941 */ /* 0x000fea0003800000 */
.L_x_72133:
        /* <DEDUP_REMOVED lines=9> */
.L_x_72137:
[----:B------:R-:W-:Y:S02]  /*139d0*/  IMAD.MOV.U32 R10, RZ, RZ, R11 ;  /* 0x000000ffff0a7224 */ /* 0x000fe400078e000b */
[----:B------:R-:W-:Y:S02]  /*139e0*/  IMAD.MOV.U32 R25, RZ, RZ, R12 ;  /* 0x000000ffff197224 */ /* 0x000fe400078e000c */
[----:B------:R-:W-:Y:S02]  /*139f0*/  IMAD.MOV.U32 R11, RZ, RZ, R8 ;  /* 0x000000ffff0b7224 */ /* 0x000fe400078e0008 */
[----:B------:R-:W-:-:S07]  /*13a00*/  IMAD.MOV.U32 R12, RZ, RZ, R9 ;  /* 0x000000ffff0c7224 */ /* 0x000fce00078e0009 */
.L_x_72138:
[----:B------:R-:W-:Y:S05]  /*13a10*/  BSYNC B1 ;  /* 0x0000000000017941 */ /* 0x000fea0003800000 */
.L_x_72136:
        /* <DEDUP_REMOVED lines=9> */
.L_x_72140:
[----:B------:R-:W-:Y:S02]  /*13ab0*/  IMAD.MOV.U32 R9, RZ, RZ, R10 ;  /* 0x000000ffff097224 */ /* 0x000fe400078e000a */
[----:B------:R-:W-:Y:S01]  /*13ac0*/  IMAD.MOV.U32 R8, RZ, RZ, R25 ;  /* 0x000000ffff087224 */ /* 0x000fe200078e0019 */
[----:B------:R-:W-:Y:S01]  /*13ad0*/  MOV R25, R14 ;  /* 0x0000000e00197202 */ /* 0x000fe20000000f00 */
[----:B------:R-:W-:-:S07]  /*13ae0*/  IMAD.MOV.U32 R10, RZ, RZ, R13 ;  /* 0x000000ffff0a7224 */ /* 0x000fce00078e000d */
.L_x_72141:
[----:B------:R-:W-:Y:S05]  /*13af0*/  BSYNC B1 ;  /* 0x0000000000017941 */ /* 0x000fea0003800000 */
.L_x_72139:
        /* <DEDUP_REMOVED lines=9> */
.L_x_72143:
[----:B------:R-:W-:Y:S01]  /*13b90*/  IMAD.MOV.U32 R13, RZ, RZ, R9 ;  /* 0x000000ffff0d7224 */ /* 0x000fe200078e0009 */
[----:B------:R-:W-:Y:S01]  /*13ba0*/  MOV R9, R16 ;  /* 0x0000001000097202 */ /* 0x000fe20000000f00 */
[----:B------:R-:W-:Y:S02]  /*13bb0*/  IMAD.MOV.U32 R14, RZ, RZ, R8 ;  /* 0x000000ffff0e7224 */ /* 0x000fe400078e0008 */
[----:B------:R-:W-:-:S07]  /*13bc0*/  IMAD.MOV.U32 R8, RZ, RZ, R17 ;  /* 0x000000ffff087224 */ /* 0x000fce00078e0011 */
.L_x_72144:
[----:B------:R-:W-:Y:S05]  /*13bd0*/  BSYNC B1 ;  /* 0x0000000000017941 */ /* 0x000fea0003800000 */
.L_x_72142:
        /* <DEDUP_REMOVED lines=16> */
.L_x_72146:
[----:B------:R-:W-:Y:S02]  /*13ce0*/  IMAD.MOV.U32 R16, RZ, RZ, R15 ;  /* 0x000000ffff107224 */ /* 0x000fe400078e000f */
[----:B------:R-:W-:Y:S02]  /*13cf0*/  IMAD.MOV.U32 R24, RZ, RZ, R7 ;  /* 0x000000ffff187224 */ /* 0x000fe400078e0007 */
[----:B------:R-:W-:Y:S02]  /*13d00*/  IMAD.MOV.U32 R15, RZ, RZ, R6 ;  /* 0x000000ffff0f7224 */ /* 0x000fe400078e0006 */
[----:B------:R-:W-:-:S07]  /*13d10*/  IMAD.MOV.U32 R7, RZ, RZ, R18 ;  /* 0x000000ffff077224 */ /* 0x000fce00078e0012 */
.L_x_72147:
[----:B------:R-:W-:Y:S05]  /*13d20*/  BSYNC B1 ;  /* 0x0000000000017941 */ /* 0x000fea0003800000 */
.L_x_72145:
        /* <DEDUP_REMOVED lines=9> */
.L_x_72149:
[----:B------:R-:W-:Y:S02]  /*13dc0*/  IMAD.MOV.U32 R17, RZ, RZ, R16 ;  /* 0x000000ffff117224 */ /* 0x000fe400078e0010 */
[----:B------:R-:W-:Y:S01]  /*13dd0*/  IMAD.MOV.U32 R27, RZ, RZ, R24 ;  /* 0x000000ffff1b7224 */ /* 0x000fe200078e0018 */
[----:B------:R-:W-:Y:S01]  /*13de0*/  MOV R24, R19 ;  /* 0x0000001300187202 */ /* 0x000fe20000000f00 */
[----:B------:R-:W-:-:S07]  /*13df0*/  IMAD.MOV.U32 R16, RZ, RZ, R4 ;  /* 0x000000ffff107224 */ /* 0x000fce00078e0004 */
.L_x_72150:
[----:B------:R-:W-:Y:S05]  /*13e00*/  BSYNC B1 ;  /* 0x0000000000017941 */ /* 0x000fea0003800000 */
.L_x_72148:
        /* <DEDUP_REMOVED lines=9> */
.L_x_72152:
[----:B------:R-:W-:Y:S01]  /*13ea0*/  IMAD.MOV.U32 R18, RZ, RZ, R17 ;  /* 0x000000ffff127224 */ /* 0x000fe200078e0011 */
[----:B------:R-:W-:Y:S01]  /*13eb0*/  MOV R17, R5 ;  /* 0x0000000500117202 */ /* 0x000fe20000000f00 */
[----:B------:R-:W-:Y:S02]  /*13ec0*/  IMAD.MOV.U32 R19, RZ, RZ, R27 ;  /* 0x000000ffff137224 */ /* 0x000fe400078e001b */
[----:B------:R-:W-:-:S07]  /*13ed0*/  IMAD.MOV.U32 R27, RZ, RZ, R26 ;  /* 0x000000ffff1b7224 */ /* 0x000fce00078e001a */
.L_x_72153:
[----:B------:R-:W-:Y:S05]  /*13ee0*/  BSYNC B1 ;  /* 0x0000000000017941 */ /* 0x000fea0003800000 */
.L_x_72151:
        /* <DEDUP_REMOVED lines=9> */
.L_x_72155:
[----:B------:R-:W-:Y:S01]  /*13f80*/  IMAD.MOV.U32 R29, RZ, RZ, R18 ;  /* 0x000000ffff1d7224 */ /* 0x000fe200078e0012 */
[----:B------:R-:W-:Y:S01]  /*13f90*/  MOV R26, R19 ;  /* 0x00000013001a7202 */ /* 0x000fe20000000f00 */
[----:B------:R-:W-:Y:S02]  /*13fa0*/  IMAD.MOV.U32 R18, RZ, RZ, R11 ;  /* 0x000000ffff127224 */ /* 0x000fe400078e000b */
[----:B------:R-:W-:-:S07]  /*13fb0*/  IMAD.MOV.U32 R19, RZ, RZ, R12 ;  /* 0x000000ffff137224 */ /* 0x000fce00078e000c */
.L_x_72156:
[----:B------:R-:W-:Y:S05]  /*13fc0*/  BSYNC B1 ;  /* 0x0000000000017941 */ /* 0x000fea0003800000 */
.L_x_72154:
        /* <DEDUP_REMOVED lines=9> */
.L_x_72158:
[----:B------:R-:W-:Y:S01]  /*14060*/  MOV R28, R29 ;  /* 0x0000001d001c7202 */ /* 0x000fe20000000f00 */
[----:B------:R-:W-:Y:S02]  /*14070*/  IMAD.MOV.U32 R30, RZ, RZ, R26 ;  /* 0x000000ffff1e7224 */ /* 0x000fe400078e001a */
[----:B------:R-:W-:Y:S02]  /*14080*/  IMAD.MOV.U32 R29, RZ, RZ, R10 ;  /* 0x000000ffff1d7224 */ /* 0x000fe400078e000a */
[----:B------:R-:W-:-:S07]  /*14090*/  IMAD.MOV.U32 R26, RZ, RZ, R25 ;  /* 0x000000ffff1a7224 */ /* 0x000fce00078e0019 */
.L_x_72159:
[----:B------:R-:W-:Y:S05]  /*140a0*/  BSYNC B1 ;  /* 0x0000000000017941 */ /* 0x000fea0003800000 */
.L_x_72157:
        /* <DEDUP_REMOVED lines=9> */
.L_x_72161:
[----:B------:R-:W-:Y:S02]  /*14140*/  IMAD.MOV.U32 R25, RZ, RZ, R28 ;  /* 0x000000ffff197224 */ /* 0x000fe400078e001c */
[----:B------:R-:W-:Y:S02]  /*14150*/  IMAD.MOV.U32 R31, RZ, RZ, R30 ;  /* 0x000000ffff1f7224 */ /* 0x000fe400078e001e */
[----:B------:R-:W-:Y:S02]  /*14160*/  IMAD.MOV.U32 R28, RZ, RZ, R9 ;  /* 0x000000ffff1c7224 */ /* 0x000fe400078e0009 */
[----:B------:R-:W-:-:S07]  /*14170*/  IMAD.MOV.U32 R30, RZ, RZ, R8 ;  /* 0x000000ffff1e7224 */ /* 0x000fce00078e0008 */
.L_x_72162:
[----:B------:R-:W-:Y:S05]  /*14180*/  BSYNC B1 ;  /* 0x0000000000017941 */ /* 0x000fea0003800000 */
.L_x_72160:
        /* <DEDUP_REMOVED lines=9> */
.L_x_72164:
[----:B------:R-:W-:Y:S02]  /*14220*/  IMAD.MOV.U32 R32, RZ, RZ, R25 ;  /* 0x000000ffff207224 */ /* 0x000fe400078e0019 */
[----:B------:R-:W-:Y:S01]  /*14230*/  IMAD.MOV.U32 R36, RZ, RZ, R31 ;  /* 0x000000ffff247224 */ /* 0x000fe200078e001f */
[----:B------:R-:W-:Y:S01]  /*14240*/  MOV R31, R14 ;  /* 0x0000000e001f7202 */ /* 0x000fe20000000f00 */
[----:B------:R-:W-:-:S07]  /*14250*/  IMAD.MOV.U32 R25, RZ, RZ, R13 ;  /* 0x000000ffff197224 */ /* 0x000fce00078e000d */
.L_x_72165:
[----:B------:R-:W-:Y:S05]  /*14260*/  BSYNC B1 ;  /* 0x0000000000017941 */ /* 0x000fea0003800000 */
.L_x_72163:
        /* <DEDUP_REMOVED lines=16> */
.L_x_72167:
[----:B------:R-:W-:Y:S01]  /*14370*/  MOV R14, R15 ;  /* 0x0000000f000e7202 */ /* 0x000fe20000000f00 */
[----:B------:R-:W-:Y:S02]  /*14380*/  IMAD.MOV.U32 R6, RZ, RZ, R7 ;  /* 0x000000ffff067224 */ /* 0x000fe400078e0007 */
[----:B------:R-:W-:Y:S02]  /*14390*/  IMAD.MOV.U32 R15, RZ, RZ, R16 ;  /* 0x000000ffff0f7224 */ /* 0x000fe400078e0010 */
[----:B------:R-:W-:-:S07]  /*143a0*/  IMAD.MOV.U32 R7, RZ, RZ, R24 ;  /* 0x000000ffff077224 */ /* 0x000fce00078e0018 */
.L_x_72168:
[----:B------:R-:W-:Y:S05]  /*143b0*/  BSYNC B1 ;  /* 0x0000000000017941 */ /* 0x000fea0003800000 */
.L_x_72166:
        /* <DEDUP_REMOVED lines=9> */
.L_x_72170:
[----:B------:R-:W-:Y:S02]  /*14450*/  IMAD.MOV.U32 R13, RZ, RZ, R14 ;  /* 0x000000ffff0d7224 */ /* 0x000fe400078e000e */
[----:B------:R-:W-:Y:S02]  /*14460*/  IMAD.MOV.U32 R5, RZ, RZ, R6 ;  /* 0x000000ffff057224 */ /* 0x000fe400078e0006 */
[----:B------:R-:W-:Y:S02]  /*14470*/  IMAD.MOV.U32 R14, RZ, RZ, R17 ;  /* 0x000000ffff0e7224 */ /* 0x000fe400078e0011 */
[----:B------:R-:W-:-:S07]  /*14480*/  IMAD.MOV.U32 R6, RZ, RZ, R27 ;  /* 0x000000ffff067224 */ /* 0x000fce00078e001b */
.L_x_72171:
[----:B------:R-:W-:Y:S05]  /*14490*/  BSYNC B1 ;  /* 0x0000000000017941 */ /* 0x000fea0003800000 */
.L_x_72169:
        /* <DEDUP_REMOVED lines=9> */
.L_x_72173:
[----:B------:R-:W-:Y:S02]  /*14530*/  IMAD.MOV.U32 R12, RZ, RZ, R13 ;  /* 0x000000ffff0c7224 */ /* 0x000fe400078e000d */
[----:B------:R-:W-:Y:S01]  /*14540*/  IMAD.MOV.U32 R4, RZ, RZ, R5 ;  /* 0x000000ffff047224 */ /* 0x000fe200078e0005 */
[----:B------:R-:W-:Y:S01]  /*14550*/  MOV R5, R19 ;  /* 0x0000001300057202 */ /* 0x000fe20000000f00 */
[----:B------:R-:W-:-:S07]  /*14560*/  IMAD.MOV.U32 R13, RZ, RZ, R18 ;  /* 0x000000ffff0d7224 */ /* 0x000fce00078e0012 */
.L_x_72174:
[----:B------:R-:W-:Y:S05]  /*14570*/  BSYNC B1 ;  /* 0x0000000000017941 */ /* 0x000fea0003800000 */
.L_x_72172:
        /* <DEDUP_REMOVED lines=9> */
.L_x_72176:
[----:B------:R-:W-:Y:S01]  /*14610*/  IMAD.MOV.U32 R19, RZ, RZ, R12 ;  /* 0x000000ffff137224 */ /* 0x000fe200078e000c */
[----:B------:R-:W-:Y:S01]  /*14620*/  MOV R12, R29 ;  /* 0x0000001d000c7202 */ /* 0x000fe20000000f00 */
[----:B------:R-:W-:Y:S02]  /*14630*/  IMAD.MOV.U32 R11, RZ, RZ, R4 ;  /* 0x000000ffff0b7224 */ /* 0x000fe400078e0004 */
[----:B------:R-:W-:-:S07]  /*14640*/  IMAD.MOV.U32 R4, RZ, RZ, R26 ;  /* 0x000000ffff047224 */ /* 0x000fce00078e001a */
.L_x_72177:
[----:B------:R-:W-:Y:S05]  /*14650*/  BSYNC B1 ;  /* 0x0000000000017941 */ /* 0x000fea0003800000 */
.L_x_72175:
        /* <DEDUP_REMOVED lines=9> */
.L_x_72179:
[----:B------:R-:W-:Y:S01]  /*146f0*/  IMAD.MOV.U32 R18, RZ, RZ, R19 ;  /* 0x000000ffff127224 */ /* 0x000fe200078e0013 */
[----:B------:R-:W-:Y:S01]  /*14700*/  MOV R10, R11 ;  /* 0x0000000b000a7202 */ /* 0x000fe20000000f00 */
[----:B------:R-:W-:Y:S02]  /*14710*/  IMAD.MOV.U32 R19, RZ, RZ, R28 ;  /* 0x000000ffff137224 */ /* 0x000fe400078e001c */
[----:B------:R-:W-:-:S07]  /*14720*/  IMAD.MOV.U32 R11, RZ, RZ, R30 ;  /* 0x000000ffff0b7224 */ /* 0x000fce00078e001e */
.L_x_72180:
[----:B------:R-:W-:Y:S05]  /*14730*/  BSYNC B1 ;  /* 0x0000000000017941 */ /* 0x000fea0003800000 */
.L_x_72178:
        /* <DEDUP_REMOVED lines=9> */
.L_x_72182:
[----:B------:R-:W-:Y:S01]  /*147d0*/  MOV R17, R18 ;  /* 0x0000001200117202 */ /* 0x000fe20000000f00 */
[----:B------:R-:W-:Y:S02]  /*147e0*/  IMAD.MOV.U32 R9, RZ, RZ, R10 ;  /* 0x000000ffff097224 */ /* 0x000fe400078e000a */
[----:B------:R-:W-:Y:S02]  /*147f0*/  IMAD.MOV.U32 R18, RZ, RZ, R25 ;  /* 0x000000ffff127224 */ /* 0x000fe400078e0019 */
[----:B------:R-:W-:-:S07]  /*14800*/  IMAD.MOV.U32 R10, RZ, RZ, R31 ;  /* 0x000000ffff0a7224 */ /* 0x000fce00078e001f */
.L_x_72183:
[----:B------:R-:W-:Y:S05]  /*14810*/  BSYNC B1 ;  /* 0x0000000000017941 */ /* 0x000fea0003800000 */
.L_x_72181:
        /* <DEDUP_REMOVED lines=9> */
.L_x_72185:
[----:B------:R-:W-:Y:S02]  /*148b0*/  IMAD.MOV.U32 R16, RZ, RZ, R17 ;  /* 0x000000ffff107224 */ /* 0x000fe400078e0011 */
[----:B------:R-:W-:Y:S02]  /*148c0*/  IMAD.MOV.U32 R8, RZ, RZ, R9 ;  /* 0x000000ffff087224 */ /* 0x000fe400078e0009 */
[----:B------:R-:W-:Y:S02]  /*148d0*/  IMAD.MOV.U32 R17, RZ, RZ, R32 ;  /* 0x000000ffff117224 */ /* 0x000fe400078e0020 */
[----:B------:R-:W-:-:S07]  /*148e0*/  IMAD.MOV.U32 R9, RZ, RZ, R36 ;  /* 0x000000ffff097224 */ /* 0x000fce00078e0024 */
.L_x_72186:
[----:B------:R-:W-:Y:S05]  /*148f0*/  BSYNC B1 ;  /* 0x0000000000017941 */ /* 0x000fea0003800000 */
.L_x_72184:
[----:B------:R-:W-:Y:S01]  /*14900*/  FADD.FTZ R2, R2, R3 ;  /* 0x0000000302027221 */ /* 0x000fe20000010000 */
[----:B------:R-:W-:-:S07]  /*14910*/  MOV R3, R21 ;  /* 0x0000001500037202 */ /* 0x000fce0000000f00 */
.L_x_72018:
[----:B------:R-:W-:Y:S05]  /*14920*/  BSYNC B0 ;  /* 0x0000000000007941 */ /* 0x000fea0003800000 */
.L_x_72017:
[----:B------:R-:W-:Y:S01]  /*14930*/  ISETP.NE.AND P0, PT, R23, RZ, PT ;  /* 0x000000ff1700720c */ /* 0x000fe20003f05270 */
[----:B0-----:R-:W-:Y:S01]  /*14940*/  IMAD.MOV.U32 R24, RZ, RZ, R3 ;  /* 0x000000ffff187224 */ /* 0x001fe200078e0003 */
[----:B------:R-:W-:Y:S01]  /*14950*/  ISETP.NE.AND P1, PT, R20, RZ, PT ;  /* 0x000000ff1400720c */ /* 0x000fe20003f25270 */
[----:B------:R-:W-:-:S10]  /*14960*/  IMAD.MOV.U32 R25, RZ, RZ, R2 ;  /* 0x000000ffff197224 */ /* 0x000fd400078e0002 */
[----:B------:R-:W0:Y:S01]  /*14970*/  @!P0 S2R R22, SR_CgaCtaId ;  /* 0x0000000000168919 */ /* 0x000e220000008800 */
[----:B------:R-:W-:-:S04]  /*14980*/  @!P0 MOV R21, 0x400 ;  /* 0x0000040000158802 */ /* 0x000fc80000000f00 */
[----:B0-----:R-:W-:-:S05]  /*14990*/  @!P0 LEA R21, R22, R21, 0x18 ;  /* 0x0000001516158211 */ /* 0x001fca00078ec0ff */
[----:B------:R0:W-:Y:S04]  /*149a0*/  @!P0 STS.64 [R21+0x8], R24 ;  /* 0x0000081815008388 */ /* 0x0001e80000000a00 */
[----:B------:R0:W-:Y:S04]  /*149b0*/  @!P0 STS.128 [R21+0x10], R16 ;  /* 0x0000101015008388 */ /* 0x0001e80000000c00 */
[----:B------:R0:W-:Y:S04]  /*149c0*/  @!P0 STS.128 [R21+0x20], R12 ;  /* 0x0000200c15008388 */ /* 0x0001e80000000c00 */
[----:B------:R0:W-:Y:S04]  /*149d0*/  @!P0 STS.128 [R21+0x30], R8 ;  /* 0x0000300815008388 */ /* 0x0001e80000000c00 */
[----:B------:R0:W-:Y:S01]  /*149e0*/  @!P0 STS.128 [R21+0x40], R4 ;  /* 0x0000400415008388 */ /* 0x0001e20000000c00 */
[----:B------:R-:W-:Y:S06]  /*149f0*/  BAR.SYNC.DEFER_BLOCKING 0x0 ;  /* 0x0000000000007b1d */ /* 0x000fec0000010000 */
[----:B------:R-:W-:Y:S05]  /*14a00*/  @P1 EXIT ;  /* 0x000000000000194d */ /* 0x000fea0003800000 */
[----:B------:R-:W1:Y:S01]  /*14a10*/  LDC R27, c[0x0][0x230] ;  /* 0x00008c00ff1b7b82 */ /* 0x000e620000000800 */
[----:B------:R3:W4:Y:S07]  /*14a20*/  MUFU.LG2 R29, R2 ;  /* 0x00000002001d7308 */ /* 0x00072e0000000c00 */
[----:B0-----:R-:W0:Y:S08]  /*14a30*/  LDC.64 R20, c[0x0][0x218] ;  /* 0x00008600ff147b82 */ /* 0x001e300000000a00 */
[----:B------:R-:W5:Y:S08]  /*14a40*/  LDC.64 R22, c[0x0][0x220] ;  /* 0x00008800ff167b82 */ /* 0x000f700000000a00 */
[----:B------:R-:W2:Y:S01]  /*14a50*/  LDC.64 R24, c[0x0][0x228] ;  /* 0x00008a00ff187b82 */ /* 0x000ea20000000a00 */
[C---:B-1----:R-:W-:Y:S01]  /*14a60*/  ISETP.GE.AND P3, PT, R27.reuse, 0x1, PT ;  /* 0x000000011b00780c */ /* 0x042fe20003f66270 */
[----:B------:R-:W-:Y:S01]  /*14a70*/  IMAD R26, R0, R27, RZ ;  /* 0x0000001b001a7224 */ /* 0x000fe200078e02ff */
[----:B------:R-:W-:-:S02]  /*14a80*/  ISETP.GE.AND P0, PT, R27, 0x2, PT ;  /* 0x000000021b00780c */ /* 0x000fc40003f06270 */
[C---:B------:R-:W-:Y:S02]  /*14a90*/  ISETP.GE.AND P1, PT, R27.reuse, 0x3, PT ;  /* 0x000000031b00780c */ /* 0x040fe40003f26270 */
[----:B------:R-:W-:Y:S01]  /*14aa0*/  ISETP.GE.AND P2, PT, R27, 0x4, PT ;  /* 0x000000041b00780c */ /* 0x000fe20003f46270 */
[----:B------:R-:W-:Y:S02]  /*14ab0*/  IMAD.SHL.U32 R27, R26, 0x2, RZ ;  /* 0x000000021a1b7824 */ /* 0x000fe400078e00ff */
[----:B0-----:R-:W-:-:S04]  /*14ac0*/  IMAD.WIDE R20, R0, 0x4, R20 ;  /* 0x0000000400147825 */ /* 0x001fc800078e0214 */
[----:B-----5:R-:W-:-:S04]  /*14ad0*/  IMAD.WIDE R22, R27, 0x4, R22 ;  /* 0x000000041b167825 */ /* 0x020fc800078e0216 */
[----:B--2---:R-:W-:Y:S01]  /*14ae0*/  IMAD.WIDE R24, R27, 0x4, R24 ;  /* 0x000000041b187825 */ /* 0x004fe200078e0218 */
[----:B---34-:R-:W-:Y:S06]  /*14af0*/  @!P3 BRA `(.L_x_72187) ;  /* 0x000000000030b947 */ /* 0x018fec0003800000 */
        /* <DEDUP_REMOVED lines=12> */
.L_x_72187:
[----:B------:R-:W-:Y:S05]  /*14bc0*/  @!P0 BRA `(.L_x_72188) ;  /* 0x0000000000308947 */ /* 0x000fea0003800000 */
[----:B0-----:R-:W2:Y:S04]  /*14bd0*/  LDG.E.CONSTANT R9, desc[UR6][R20.64] ;  /* 0x0000000614097981 */ /* 0x001ea8000c1e9900 */
        /* <DEDUP_REMOVED lines=11> */
.L_x_72188:
[----:B------:R-:W-:Y:S05]  /*14c90*/  @!P1 BRA `(.L_x_72189) ;  /* 0x0000000000309947 */ /* 0x000fea0003800000 */
[----:B01----:R-:W2:Y:S04]  /*14ca0*/  LDG.E.CONSTANT R9, desc[UR6][R20.64] ;  /* 0x0000000614097981 */ /* 0x003ea8000c1e9900 */
        /* <DEDUP_REMOVED lines=11> */
.L_x_72189:
[----:B------:R-:W-:Y:S05]  /*14d60*/  @!P2 BRA `(.L_x_72190) ;  /* 0x000000000018a947 */ /* 0x000fea0003800000 */
[----:B----4-:R-:W2:Y:S01]  /*14d70*/  LDG.E.CONSTANT R5, desc[UR6][R20.64] ;  /* 0x0000000614057981 */ /* 0x010ea2000c1e9900 */
[----:B------:R-:W-:-:S03]  /*14d80*/  FADD.FTZ R0, -R3, R6 ;  /* 0x0000000603007221 */ /* 0x000fc60000010100 */
[----:B------:R3:W-:Y:S01]  /*14d90*/  STG.E desc[UR6][R22.64+0x18], R14 ;  /* 0x0000180e16007986 */ /* 0x0007e2000c101906 */
[----:B------:R-:W-:-:S04]  /*14da0*/  FFMA.FTZ R0, R29, -0.69314718246459960938, R0 ;  /* 0xbf3172181d007823 */ /* 0x000fc80000010000 */
[----:B--2---:R-:W-:-:S05]  /*14db0*/  FADD.FTZ R5, R5, R0 ;  /* 0x0000000005057221 */ /* 0x004fca0000010000 */
[----:B------:R3:W-:Y:S02]  /*14dc0*/  STG.E desc[UR6][R24.64+0x18], R5 ;  /* 0x0000180518007986 */ /* 0x0007e4000c101906 */
.L_x_72190:
        /* <DEDUP_REMOVED lines=8> */
.L_x_72191:
        /* <DEDUP_REMOVED lines=11> */
.L_x_74375:


//--------------------- .text._ZN17fastertransformer38beam_online_softmax_topk_stage1_kernelIfLi1ELi8ELi256EEEvPKT_S3_PKbPfiiPKi --------------------------
	.section	.text._ZN17fastertransformer38beam_online_softmax_topk_stage1_kernelIfLi1ELi8ELi256EEEvPKT_S3_PKbPfiiPKi,"ax",@progbits
	.align	128
        .global         _ZN17fastertransformer38beam_online_softmax_topk_stage1_kernelIfLi1ELi8ELi256EEEvPKT_S3_PKbPfiiPKi
        .type           _ZN17fastertransformer38beam_online_softmax_topk_stage1_kernelIfLi1ELi8ELi256EEEvPKT_S3_PKbPfiiPKi,@function
        .size           _ZN17fastertransformer38beam_online_softmax_topk_stage1_kernelIfLi1ELi8ELi256EEEvPKT_S3_PKbPfiiPKi,(.L_x_74376 - _ZN17fastertransformer38beam_online_softmax_topk_stage1_kernelIfLi1ELi8ELi256EEEvPKT_S3_PKbPfiiPKi)
        .other          _ZN17fastertransformer38beam_online_softmax_topk_stage1_kernelIfLi1ELi8ELi256EEEvPKT_S3_PKbPfiiPKi,@"STO_CUDA_ENTRY STV_DEFAULT"
_ZN17fastertransformer38beam_online_softmax_topk_stage1_kernelIfLi1ELi8ELi256EEEvPKT_S3_PKbPfiiPKi:
.text._ZN17fastertransformer38beam_online_softmax_topk_stage1_kernelIfLi1ELi8ELi256EEEvPKT_S3_PKbPfiiPKi:
        /* <DEDUP_REMOVED lines=12> */
[----:B--2---:R-:W-:Y:S01]  /*00c0*/  IMAD R41, R12, R8, RZ ;  /* 0x000000080c297224 */ /* 0x004fe200078e02ff */
[----:B------:R-:W-:Y:S01]  /*00d0*/  BSSY B0, `(.L_x_72192) ;  /* 0x0000227000007945 */ /* 0x000fe20003800000 */
[----:B------:R-:W-:Y:S01]  /*00e0*/  IMAD.MOV.U32 R39, RZ, RZ, -0x800001 ;  /* 0xff7fffffff277424 */ /* 0x000fe200078e00ff */
[----:B------:R-:W-:Y:S01]  /*00f0*/  MOV R34, 0xff7fffff ;  /* 0xff7fffff00227802 */ /* 0x000fe20000000f00 */
[----:B------:R-:W-:Y:S01]  /*0100*/  IMAD.MOV.U32 R38, RZ, RZ, -0x800001 ;  /* 0xff7fffffff267424 */ /* 0x000fe200078e00ff */
[----:B------:R-:W-:Y:S01]  /*0110*/  SHF.R.S32.HI R17, RZ, 0x1f, R41 ;  /* 0x0000001fff117819 */ /* 0x000fe20000011429 */
[----:B------:R-:W-:Y:S02]  /*0120*/  IMAD.MOV.U32 R37, RZ, RZ, -0x800001 ;  /* 0xff7fffffff257424 */ /* 0x000fe400078e00ff */
[----:B------:R-:W-:-:S02]  /*0130*/  IMAD.MOV.U32 R36, RZ, RZ, -0x800001 ;  /* 0xff7fffffff247424 */ /* 0x000fc400078e00ff */
[----:B------:R-:W-:Y:S02]  /*0140*/  IMAD.MOV.U32 R35, RZ, RZ, -0x800001 ;  /* 0xff7fffffff237424 */ /* 0x000fe400078e00ff */
[----:B------:R-:W-:Y:S01]  /*0150*/  IMAD.MOV.U32 R33, RZ, RZ, RZ ;  /* 0x000000ffff217224 */ /* 0x000fe200078e00ff */
[----:B0-----:R-:W0:Y:S01]  /*0160*/  MUFU.RCP R6, R6 ;  /* 0x0000000600067308 */ /* 0x001e220000001000 */
[----:B------:R-:W-:Y:S02]  /*0170*/  IMAD.MOV.U32 R32, RZ, RZ, -0x800001 ;  /* 0xff7fffffff207424 */ /* 0x000fe400078e00ff */
[----:B0-----:R-:W-:-:S05]  /*0180*/  VIADD R4, R6, 0xffffffe ;  /* 0x0ffffffe06047836 */ /* 0x001fca0000000000 */
[----:B------:R0:W2:Y:S02]  /*0190*/  F2I.FTZ.U32.TRUNC.NTZ R5, R4 ;  /* 0x0000000400057305 */ /* 0x0000a4000021f000 */
[----:B0-----:R-:W-:Y:S02]  /*01a0*/  IMAD.MOV.U32 R4, RZ, RZ, RZ ;  /* 0x000000ffff047224 */ /* 0x001fe400078e00ff */
[----:B--2---:R-:W-:-:S04]  /*01b0*/  IMAD.MOV R0, RZ, RZ, -R5 ;  /* 0x000000ffff007224 */ /* 0x004fc800078e0a05 */
[----:B------:R-:W-:Y:S01]  /*01c0*/  IMAD R9, R0, R7, RZ ;  /* 0x0000000700097224 */ /* 0x000fe200078e02ff */
[----:B------:R-:W-:-:S03]  /*01d0*/  IADD3 R0, R7, -0x1, R8 ;  /* 0xffffffff07007810 */ /* 0x000fc60007ffe008 */
[----:B------:R-:W-:Y:S02]  /*01e0*/  IMAD.HI.U32 R5, R5, R9, R4 ;  /* 0x0000000905057227 */ /* 0x000fe400078e0004 */
[----:B------:R-:W0:Y:S04]  /*01f0*/  S2R R4, SR_CTAID.Y ;  /* 0x0000000000047919 */ /* 0x000e280000002600 */
[----:B------:R-:W-:-:S04]  /*0200*/  IMAD.HI.U32 R5, R5, R0, RZ ;  /* 0x0000000005057227 */ /* 0x000fc800078e00ff */
[----:B-1----:R-:W-:-:S04]  /*0210*/  IMAD.MOV R3, RZ, RZ, -R5 ;  /* 0x000000ffff037224 */ /* 0x002fc800078e0a05 */
[----:B------:R-:W-:Y:S02]  /*0220*/  IMAD R0, R7, R3, R0 ;  /* 0x0000000307007224 */ /* 0x000fe400078e0200 */
[----:B------:R-:W1:Y:S03]  /*0230*/  S2R R3, SR_TID.X ;  /* 0x0000000000037919 */ /* 0x000e660000002100 */
[----:B------:R-:W-:-:S13]  /*0240*/  ISETP.GE.U32.AND P0, PT, R0, R7, PT ;  /* 0x000000070000720c */ /* 0x000fda0003f06070 */
[----:B------:R-:W-:Y:S02]  /*0250*/  @P0 IMAD.IADD R0, R0, 0x1, -R7 ;  /* 0x0000000100000824 */ /* 0x000fe400078e0a07 */
[----:B------:R-:W-:-:S03]  /*0260*/  @P0 VIADD R5, R5, 0x1 ;  /* 0x0000000105050836 */ /* 0x000fc60000000000 */
[----:B------:R-:W-:-:S13]  /*0270*/  ISETP.GE.U32.AND P1, PT, R0, R7, PT ;  /* 0x000000070000720c */ /* 0x000fda0003f26070 */
[----:B------:R-:W-:Y:S02]  /*0280*/  @P1 IADD3 R5, R5, 0x1, RZ ;  /* 0x0000000105051810 */ /* 0x000fe40007ffe0ff */
[----:B------:R-:W-:-:S05]  /*0290*/  @!P2 LOP3.LUT R5, RZ, R7, RZ, 0x33, !PT ;  /* 0x00000007ff05a212 */ /* 0x000fca00078e33ff */
[CC--:B0-----:R-:W-:Y:S02]  /*02a0*/  IMAD R13, R5.reuse, R4.reuse, R5 ;  /* 0x00000004050d7224 */ /* 0x0c1fe400078e0205 */
[----:B-1----:R-:W-:Y:S02]  /*02b0*/  IMAD R0, R5, R4, R3 ;  /* 0x0000000405007224 */ /* 0x002fe400078e0203 */
[----:B------:R-:W-:Y:S01]  /*02c0*/  IMAD.MOV.U32 R5, RZ, RZ, -0x800001 ;  /* 0xff7fffffff057424 */ /* 0x000fe200078e00ff */
[----:B------:R-:W-:Y:S01]  /*02d0*/  VIMNMX R13, R13, R8, PT ;  /* 0x000000080d0d7248 */ /* 0x000fe20003fe0100 */
[----:B------:R-:W-:Y:S01]  /*02e0*/  IMAD.MOV.U32 R4, RZ, RZ, -0x800001 ;  /* 0xff7fffffff047424 */ /* 0x000fe200078e00ff */
[----:B---3--:R-:W-:-:S13]  /*02f0*/  ISETP.NE.AND P0, PT, R2, RZ, PT ;  /* 0x000000ff0200720c */ /* 0x008fda0003f05270 */
[----:B------:R-:W-:Y:S05]  /*0300*/  @!P0 BRA `(.L_x_72193) ;  /* 0x0000000800e48947 */ /* 0x000fea0003800000 */
[----:B------:R-:W-:Y:S01]  /*0310*/  ISETP.GE.AND P0, PT, R0, R13, PT ;  /* 0x0000000d0000720c */ /* 0x000fe20003f06270 */
[----:B------:R-:W-:Y:S01]  /*0320*/  BSSY B1, `(.L_x_72194) ;  /* 0x00000b6000017945 */ /* 0x000fe20003800000 */
[----:B------:R-:W-:Y:S01]  /*0330*/  IMAD.MOV.U32 R3, RZ, RZ, -0x1 ;  /* 0xffffffffff037424 */ /* 0x000fe200078e00ff */
[----:B------:R-:W-:Y:S01]  /*0340*/  MOV R8, 0xffffffff ;  /* 0xffffffff00087802 */ /* 0x000fe20000000f00 */
        /* <DEDUP_REMOVED lines=45> */
[----:B0-----:R-:W-:-:S07]  /*0620*/  IMAD.MOV.U32 R34, RZ, RZ, -0x800001 ;  /* 0xff7fffffff227424 */ /* 0x001fce00078e00ff */
.L_x_72220:
        /* <DEDUP_REMOVED lines=19> */
.L_x_72197:
[----:B------:R-:W-:Y:S01]  /*0760*/  MOV R5, R17 ;  /* 0x0000001100057202 */ /* 0x000fe20000000f00 */
[----:B------:R-:W-:-:S07]  /*0770*/  IMAD.MOV.U32 R3, RZ, RZ, R0 ;  /* 0x000000ffff037224 */ /* 0x000fce00078e0000 */
.L_x_72198:
[----:B------:R-:W-:Y:S05]  /*0780*/  BSYNC B2 ;  /* 0x0000000000027941 */ /* 0x000fea0003800000 */
.L_x_72196:
        /* <DEDUP_REMOVED lines=9> */
.L_x_72200:
[----:B------:R-:W-:Y:S02]  /*0820*/  IMAD.MOV.U32 R12, RZ, RZ, R5 ;  /* 0x000000ffff0c7224 */ /* 0x000fe400078e0005 */
[----:B------:R-:W-:Y:S02]  /*0830*/  IMAD.MOV.U32 R14, RZ, RZ, R3 ;  /* 0x000000ffff0e7224 */ /* 0x000fe400078e0003 */
[----:B------:R-:W-:Y:S02]  /*0840*/  IMAD.MOV.U32 R5, RZ, RZ, R4 ;  /* 0x000000ffff057224 */ /* 0x000fe400078e0004 */
[----:B------:R-:W-:-:S07]  /*0850*/  IMAD.MOV.U32 R3, RZ, RZ, R2 ;  /* 0x000000ffff037224 */ /* 0x000fce00078e0002 */
.L_x_72201:
[----:B------:R-:W-:Y:S05]  /*0860*/  BSYNC B2 ;  /* 0x0000000000027941 */ /* 0x000fea0003800000 */
.L_x_72199:
        /* <DEDUP_REMOVED lines=11> */
.L_x_72203:
[----:B------:R-:W-:Y:S02]  /*0920*/  IMAD.MOV.U32 R15, RZ, RZ, R12 ;  /* 0x000000ffff0f7224 */ /* 0x000fe400078e000c */
[----:B------:R-:W-:Y:S02]  /*0930*/  IMAD.MOV.U32 R17, RZ, RZ, R14 ;  /* 0x000000ffff117224 */ /* 0x000fe400078e000e */
[----:B------:R-:W-:Y:S02]  /*0940*/  IMAD.MOV.U32 R4, RZ, RZ, R39 ;  /* 0x000000ffff047224 */ /* 0x000fe400078e0027 */
[----:B------:R-:W-:-:S07]  /*0950*/  IMAD.MOV.U32 R2, RZ, RZ, R11 ;  /* 0x000000ffff027224 */ /* 0x000fce00078e000b */
.L_x_72204:
[----:B------:R-:W-:Y:S05]  /*0960*/  BSYNC B2 ;  /* 0x0000000000027941 */ /* 0x000fea0003800000 */
.L_x_72202:
        /* <DEDUP_REMOVED lines=11> */
.L_x_72206:
[----:B------:R-:W-:Y:S02]  /*0a20*/  IMAD.MOV.U32 R12, RZ, RZ, R15 ;  /* 0x000000ffff0c7224 */ /* 0x000fe400078e000f */
[----:B------:R-:W-:Y:S02]  /*0a30*/  IMAD.MOV.U32 R14, RZ, RZ, R17 ;  /* 0x000000ffff0e7224 */ /* 0x000fe400078e0011 */
[----:B------:R-:W-:Y:S02]  /*0a40*/  IMAD.MOV.U32 R39, RZ, RZ, R38 ;  /* 0x000000ffff277224 */ /* 0x000fe400078e0026 */
[----:B------:R-:W-:-:S07]  /*0a50*/  IMAD.MOV.U32 R11, RZ, RZ, R10 ;  /* 0x000000ffff0b7224 */ /* 0x000fce00078e000a */
.L_x_72207:
[----:B------:R-:W-:Y:S05]  /*0a60*/  BSYNC B2 ;  /* 0x0000000000027941 */ /* 0x000fea0003800000 */
.L_x_72205:
        /* <DEDUP_REMOVED lines=11> */
.L_x_72209:
[----:B------:R-:W-:Y:S02]  /*0b20*/  IMAD.MOV.U32 R15, RZ, RZ, R12 ;  /* 0x000000ffff0f7224 */ /* 0x000fe400078e000c */
[----:B------:R-:W-:Y:S02]  /*0b30*/  IMAD.MOV.U32 R17, RZ, RZ, R14 ;  /* 0x000000ffff117224 */ /* 0x000fe400078e000e */
[----:B------:R-:W-:Y:S02]  /*0b40*/  IMAD.MOV.U32 R38, RZ, RZ, R37 ;  /* 0x000000ffff267224 */ /* 0x000fe400078e0025 */
[----:B------:R-:W-:-:S07]  /*0b50*/  IMAD.MOV.U32 R10, RZ, RZ, R9 ;  /* 0x000000ffff0a7224 */ /* 0x000fce00078e0009 */
.L_x_72210:
[----:B------:R-:W-:Y:S05]  /*0b60*/  BSYNC B2 ;  /* 0x0000000000027941 */ /* 0x000fea0003800000 */
.L_x_72208:
        /* <DEDUP_REMOVED lines=11> */
.L_x_72212:
[----:B------:R-:W-:Y:S02]  /*0c20*/  IMAD.MOV.U32 R12, RZ, RZ, R15 ;  /* 0x000000ffff0c7224 */ /* 0x000fe400078e000f */
[----:B------:R-:W-:Y:S02]  /*0c30*/  IMAD.MOV.U32 R14, RZ, RZ, R17 ;  /* 0x000000ffff0e7224 */ /* 0x000fe400078e0011 */
[----:B------:R-:W-:Y:S02]  /*0c40*/  IMAD.MOV.U32 R37, RZ, RZ, R36 ;  /* 0x000000ffff257224 */ /* 0x000fe400078e0024 */
[----:B------:R-:W-:-:S07]  /*0c50*/  IMAD.MOV.U32 R9, RZ, RZ, R8 ;  /* 0x000000ffff097224 */ /* 0x000fce00078e0008 */
.L_x_72213:
[----:B------:R-:W-:Y:S05]  /*0c60*/  BSYNC B2 ;  /* 0x0000000000027941 */ /* 0x000fea0003800000 */
.L_x_72211:
        /* <DEDUP_REMOVED lines=11> */
.L_x_72215:
[----:B------:R-:W-:Y:S02]  /*0d20*/  IMAD.MOV.U32 R15, RZ, RZ, R12 ;  /* 0x000000ffff0f7224 */ /* 0x000fe400078e000c */
[----:B------:R-:W-:Y:S02]  /*0d30*/  IMAD.MOV.U32 R17, RZ, RZ, R14 ;  /* 0x000000ffff117224 */ /* 0x000fe400078e000e */
[----:B------:R-:W-:Y:S02]  /*0d40*/  IMAD.MOV.U32 R36, RZ, RZ, R35 ;  /* 0x000000ffff247224 */ /* 0x000fe400078e0023 */
[----:B------:R-:W-:-:S07]  /*0d50*/  IMAD.MOV.U32 R8, RZ, RZ, R7 ;  /* 0x000000ffff087224 */ /* 0x000fce00078e0007 */
.L_x_72216:
[----:B------:R-:W-:Y:S05]  /*0d60*/  BSYNC B2 ;  /* 0x0000000000027941 */ /* 0x000fea0003800000 */
.L_x_72214:
        /* <DEDUP_REMOVED lines=9> */
.L_x_72218:
[----:B------:R-:W-:Y:S02]  /*0e00*/  IMAD.MOV.U32 R35, RZ, RZ, R34 ;  /* 0x000000ffff237224 */ /* 0x000fe400078e0022 */
[----:B------:R-:W-:Y:S02]  /*0e10*/  IMAD.MOV.U32 R7, RZ, RZ, R6 ;  /* 0x000000ffff077224 */ /* 0x000fe400078e0006 */
[----:B------:R-:W-:Y:S02]  /*0e20*/  IMAD.MOV.U32 R34, RZ, RZ, R15 ;  /* 0x000000ffff227224 */ /* 0x000fe400078e000f */
[----:B------:R-:W-:-:S07]  /*0e30*/  IMAD.MOV.U32 R6, RZ, RZ, R17 ;  /* 0x000000ffff067224 */ /* 0x000fce00078e0011 */
.L_x_72219:
[----:B------:R-:W-:Y:S05]  /*0e40*/  BSYNC B2 ;  /* 0x0000000000027941 */ /* 0x000fea0003800000 */
.L_x_72217:
[----:B------:R-:W-:-:S05]  /*0e50*/  VIADD R0, R0, 0x100 ;  /* 0x0000010000007836 */ /* 0x000fca0000000000 */
[----:B------:R-:W-:-:S13]  /*0e60*/  ISETP.GE.AND P0, PT, R0, R13, PT ;  /* 0x0000000d0000720c */ /* 0x000fda0003f06270 */
[----:B------:R-:W-:Y:S05]  /*0e70*/  @!P0 BRA `(.L_x_72220) ;  /* 0xfffffff400ec8947 */ /* 0x000fea000383ffff */
.L_x_72195:
[----:B------:R-:W-:Y:S05]  /*0e80*/  BSYNC B1 ;  /* 0x0000000000017941 */ /* 0x000fea0003800000 */
.L_x_72194:
[----:B------:R-:W-:Y:S05]  /*0e90*/  BRA `(.L_x_72221) ;  /* 0x0000001400287947 */ /* 0x000fea0003800000 */
.L_x_72193:
[----:B------:R-:W-:Y:S01]  /*0ea0*/  ISETP.GE.AND P0, PT, R0, R13, PT ;  /* 0x0000000d0000720c */ /* 0x000fe20003f06270 */
[----:B------:R-:W-:Y:S01]  /*0eb0*/  ULDC.64 UR8, c[0x0][0x210] ;  /* 0x0000840000087ab9 */ /* 0x000fe20000000a00 */
[----:B------:R-:W-:Y:S01]  /*0ec0*/  ULDC.64 UR10, c[0x0][0x210] ;  /* 0x00008400000a7ab9 */ /* 0x000fe20000000a00 */
        /* <DEDUP_REMOVED lines=17> */
[----:B------:R-:W-:Y:S01]  /*0fe0*/  IMAD.MOV.U32 R33, RZ, RZ, RZ ;  /* 0x000000ffff217224 */ /* 0x000fe200078e00ff */
        /* <DEDUP_REMOVED lines=14> */
[----:B------:R-:W-:-:S07]  /*10d0*/  IMAD.MOV.U32 R7, RZ, RZ, -0x1 ;  /* 0xffffffffff077424 */ /* 0x000fce00078e00ff */
.L_x_72248:
[----:B------:R-:W-:Y:S01]  /*10e0*/  IADD3 R12, P0, R41, R0, RZ ;  /* 0x00000000290c7210 */ /* 0x000fe20007f1e0ff */
[----:B0-----:R-:W-:-:S03]  /*10f0*/  IMAD.WIDE R18, R0, 0x4, R14 ;  /* 0x0000000400127825 */ /* 0x001fc600078e020e */
        /* <DEDUP_REMOVED lines=22> */
.L_x_72225:
[----:B------:R-:W-:Y:S02]  /*1260*/  IMAD.MOV.U32 R5, RZ, RZ, R25 ;  /* 0x000000ffff057224 */ /* 0x000fe400078e0019 */
[----:B------:R-:W-:-:S07]  /*1270*/  IMAD.MOV.U32 R3, RZ, RZ, R0 ;  /* 0x000000ffff037224 */ /* 0x000fce00078e0000 */
.L_x_72226:
[----:B------:R-:W-:Y:S05]  /*1280*/  BSYNC B2 ;  /* 0x0000000000027941 */ /* 0x000fea0003800000 */
.L_x_72224:
        /* <DEDUP_REMOVED lines=9> */
.L_x_72228:
[----:B------:R-:W-:Y:S02]  /*1320*/  IMAD.MOV.U32 R12, RZ, RZ, R5 ;  /* 0x000000ffff0c7224 */ /* 0x000fe400078e0005 */
[----:B------:R-:W-:Y:S01]  /*1330*/  IMAD.MOV.U32 R16, RZ, RZ, R3 ;  /* 0x000000ffff107224 */ /* 0x000fe200078e0003 */
[----:B------:R-:W-:Y:S01]  /*1340*/  MOV R3, R2 ;  /* 0x0000000200037202 */ /* 0x000fe20000000f00 */
[----:B------:R-:W-:-:S07]  /*1350*/  IMAD.MOV.U32 R5, RZ, RZ, R4 ;  /* 0x000000ffff057224 */ /* 0x000fce00078e0004 */
.L_x_72229:
[----:B------:R-:W-:Y:S05]  /*1360*/  BSYNC B2 ;  /* 0x0000000000027941 */ /* 0x000fea0003800000 */
.L_x_72227:
        /* <DEDUP_REMOVED lines=11> */
.L_x_72231:
[----:B------:R-:W-:Y:S01]  /*1420*/  IMAD.MOV.U32 R19, RZ, RZ, R12 ;  /* 0x000000ffff137224 */ /* 0x000fe200078e000c */
[----:B------:R-:W-:Y:S01]  /*1430*/  MOV R2, R11 ;  /* 0x0000000b00027202 */ /* 0x000fe20000000f00 */
[----:B------:R-:W-:Y:S02]  /*1440*/  IMAD.MOV.U32 R21, RZ, RZ, R16 ;  /* 0x000000ffff157224 */ /* 0x000fe400078e0010 */
[----:B------:R-:W-:-:S07]  /*1450*/  IMAD.MOV.U32 R4, RZ, RZ, R39 ;  /* 0x000000ffff047224 */ /* 0x000fce00078e0027 */
.L_x_72232:
[----:B------:R-:W-:Y:S05]  /*1460*/  BSYNC B2 ;  /* 0x0000000000027941 */ /* 0x000fea0003800000 */
.L_x_72230:
        /* <DEDUP_REMOVED lines=11> */
.L_x_72234:
[----:B------:R-:W-:Y:S01]  /*1520*/  IMAD.MOV.U32 R12, RZ, RZ, R19 ;  /* 0x000000ffff0c7224 */ /* 0x000fe200078e0013 */
[----:B------:R-:W-:Y:S01]  /*1530*/  MOV R11, R10 ;  /* 0x0000000a000b7202 */ /* 0x000fe20000000f00 */
[----:B------:R-:W-:Y:S02]  /*1540*/  IMAD.MOV.U32 R16, RZ, RZ, R21 ;  /* 0x000000ffff107224 */ /* 0x000fe400078e0015 */
[----:B------:R-:W-:-:S07]  /*1550*/  IMAD.MOV.U32 R39, RZ, RZ, R38 ;  /* 0x000000ffff277224 */ /* 0x000fce00078e0026 */
.L_x_72235:
[----:B------:R-:W-:Y:S05]  /*1560*/  BSYNC B2 ;  /* 0x0000000000027941 */ /* 0x000fea0003800000 */
.L_x_72233:
        /* <DEDUP_REMOVED lines=11> */
.L_x_72237:
[----:B------:R-:W-:Y:S01]  /*1620*/  IMAD.MOV.U32 R19, RZ, RZ, R12 ;  /* 0x000000ffff137224 */ /* 0x000fe200078e000c */
[----:B------:R-:W-:Y:S01]  /*1630*/  MOV R10, R9 ;  /* 0x00000009000a7202 */ /* 0x000fe20000000f00 */
[----:B------:R-:W-:Y:S02]  /*1640*/  IMAD.MOV.U32 R21, RZ, RZ, R16 ;  /* 0x000000ffff157224 */ /* 0x000fe400078e0010 */
[----:B------:R-:W-:-:S07]  /*1650*/  IMAD.MOV.U32 R38, RZ, RZ, R37 ;  /* 0x000000ffff267224 */ /* 0x000fce00078e0025 */
.L_x_72238:
[----:B------:R-:W-:Y:S05]  /*1660*/  BSYNC B2 ;  /* 0x0000000000027941 */ /* 0x000fea0003800000 */
.L_x_72236:
        /* <DEDUP_REMOVED lines=11> */
.L_x_72240:
[----:B------:R-:W-:Y:S01]  /*1720*/  IMAD.MOV.U32 R12, RZ, RZ, R19 ;  /* 0x000000ffff0c7224 */ /* 0x000fe200078e0013 */
[----:B------:R-:W-:Y:S01]  /*1730*/  MOV R9, R8 ;  /* 0x0000000800097202 */ /* 0x000fe20000000f00 */
[----:B------:R-:W-:Y:S02]  /*1740*/  IMAD.MOV.U32 R16, RZ, RZ, R21 ;  /* 0x000000ffff107224 */ /* 0x000fe400078e0015 */
[----:B------:R-:W-:-:S07]  /*1750*/  IMAD.MOV.U32 R37, RZ, RZ, R36 ;  /* 0x000000ffff257224 */ /* 0x000fce00078e0024 */
.L_x_72241:
[----:B------:R-:W-:Y:S05]  /*1760*/  BSYNC B2 ;  /* 0x0000000000027941 */ /* 0x000fea0003800000 */
.L_x_72239:
        /* <DEDUP_REMOVED lines=11> */
.L_x_72243:
[----:B------:R-:W-:Y:S01]  /*1820*/  IMAD.MOV.U32 R19, RZ, RZ, R12 ;  /* 0x000000ffff137224 */ /* 0x000fe200078e000c */
[----:B------:R-:W-:Y:S01]  /*1830*/  MOV R8, R7 ;  /* 0x0000000700087202 */ /* 0x000fe20000000f00 */
[----:B------:R-:W-:Y:S02]  /*1840*/  IMAD.MOV.U32 R21, RZ, RZ, R16 ;  /* 0x000000ffff157224 */ /* 0x000fe400078e0010 */
[----:B------:R-:W-:-:S07]  /*1850*/  IMAD.MOV.U32 R36, RZ, RZ, R35 ;  /* 0x000000ffff247224 */ /* 0x000fce00078e0023 */
.L_x_72244:
[----:B------:R-:W-:Y:S05]  /*1860*/  BSYNC B2 ;  /* 0x0000000000027941 */ /* 0x000fea0003800000 */
.L_x_72242:
        /* <DEDUP_REMOVED lines=9> */
.L_x_72246:
[----:B------:R-:W-:Y:S02]  /*1900*/  IMAD.MOV.U32 R35, RZ, RZ, R34 ;  /* 0x000000ffff237224 */ /* 0x000fe400078e0022 */
[----:B------:R-:W-:Y:S02]  /*1910*/  IMAD.MOV.U32 R7, RZ, RZ, R6 ;  /* 0x000000ffff077224 */ /* 0x000fe400078e0006 */
[----:B------:R-:W-:Y:S02]  /*1920*/  IMAD.MOV.U32 R34, RZ, RZ, R19 ;  /* 0x000000ffff227224 */ /* 0x000fe400078e0013 */
[----:B------:R-:W-:-:S07]  /*1930*/  IMAD.MOV.U32 R6, RZ, RZ, R21 ;  /* 0x000000ffff067224 */ /* 0x000fce00078e0015 */
.L_x_72247:
[----:B------:R-:W-:Y:S05]  /*1940*/  BSYNC B2 ;  /* 0x0000000000027941 */ /* 0x000fea0003800000 */
.L_x_72245:
[----:B------:R-:W-:-:S05]  /*1950*/  VIADD R0, R0, 0x100 ;  /* 0x0000010000007836 */ /* 0x000fca0000000000 */
[----:B------:R-:W-:-:S13]  /*1960*/  ISETP.GE.AND P0, PT, R0, R13, PT ;  /* 0x0000000d0000720c */ /* 0x000fda0003f06270 */
[----:B------:R-:W-:Y:S05]  /*1970*/  @!P0 BRA `(.L_x_72248) ;  /* 0xfffffff400d88947 */ /* 0x000fea000383ffff */
[----:B------:R-:W-:Y:S05]  /*1980*/  BSYNC B1 ;  /* 0x0000000000017941 */ /* 0x000fea0003800000 */
.L_x_72223:
[----:B------:R-:W-:Y:S05]  /*1990*/  BRA `(.L_x_72221) ;  /* 0x0000000800687947 */ /* 0x000fea0003800000 */
.L_x_72222:
[----:B------:R-:W-:Y:S01]  /*19a0*/  MOV R32, 0xff7fffff ;  /* 0xff7fffff00207802 */ /* 0x000fe20000000f00 */
[----:B------:R-:W-:Y:S01]  /*19b0*/  IMAD.MOV.U32 R5, RZ, RZ, -0x800001 ;  /* 0xff7fffffff057424 */ /* 0x000fe200078e00ff */
[----:B------:R-:W-:Y:S01]  /*19c0*/  MOV R36, 0xff7fffff ;  /* 0xff7fffff00247802 */ /* 0x000fe20000000f00 */
[----:B------:R-:W-:Y:S01]  /*19d0*/  IMAD.MOV.U32 R33, RZ, RZ, RZ ;  /* 0x000000ffff217224 */ /* 0x000fe200078e00ff */
        /* <DEDUP_REMOVED lines=13> */
[----:B------:R-:W-:-:S07]  /*1ab0*/  IMAD.MOV.U32 R6, RZ, RZ, -0x1 ;  /* 0xffffffffff067424 */ /* 0x000fce00078e00ff */
.L_x_72273:
        /* <DEDUP_REMOVED lines=22> */
.L_x_72250:
[----:B------:R-:W-:Y:S02]  /*1c20*/  IMAD.MOV.U32 R5, RZ, RZ, R21 ;  /* 0x000000ffff057224 */ /* 0x000fe400078e0015 */
[----:B------:R-:W-:-:S07]  /*1c30*/  IMAD.MOV.U32 R3, RZ, RZ, R0 ;  /* 0x000000ffff037224 */ /* 0x000fce00078e0000 */
.L_x_72251:
[----:B------:R-:W-:Y:S05]  /*1c40*/  BSYNC B1 ;  /* 0x0000000000017941 */ /* 0x000fea0003800000 */
.L_x_72249:
        /* <DEDUP_REMOVED lines=9> */
.L_x_72253:
[----:B------:R-:W-:Y:S01]  /*1ce0*/  IMAD.MOV.U32 R12, RZ, RZ, R5 ;  /* 0x000000ffff0c7224 */ /* 0x000fe200078e0005 */
[----:B------:R-:W-:Y:S01]  /*1cf0*/  MOV R5, R4 ;  /* 0x0000000400057202 */ /* 0x000fe20000000f00 */
[----:B------:R-:W-:Y:S02]  /*1d00*/  IMAD.MOV.U32 R14, RZ, RZ, R3 ;  /* 0x000000ffff0e7224 */ /* 0x000fe400078e0003 */
[----:B------:R-:W-:-:S07]  /*1d10*/  IMAD.MOV.U32 R3, RZ, RZ, R2 ;  /* 0x000000ffff037224 */ /* 0x000fce00078e0002 */
.L_x_72254:
[----:B------:R-:W-:Y:S05]  /*1d20*/  BSYNC B1 ;  /* 0x0000000000017941 */ /* 0x000fea0003800000 */
.L_x_72252:
        /* <DEDUP_REMOVED lines=11> */
.L_x_72256:
[----:B------:R-:W-:Y:S01]  /*1de0*/  IMAD.MOV.U32 R15, RZ, RZ, R12 ;  /* 0x000000ffff0f7224 */ /* 0x000fe200078e000c */
[----:B------:R-:W-:Y:S01]  /*1df0*/  MOV R4, R39 ;  /* 0x0000002700047202 */ /* 0x000fe20000000f00 */
[----:B------:R-:W-:Y:S02]  /*1e00*/  IMAD.MOV.U32 R19, RZ, RZ, R14 ;  /* 0x000000ffff137224 */ /* 0x000fe400078e000e */
[----:B------:R-:W-:-:S07]  /*1e10*/  IMAD.MOV.U32 R2, RZ, RZ, R11 ;  /* 0x000000ffff027224 */ /* 0x000fce00078e000b */
.L_x_72257:
[----:B------:R-:W-:Y:S05]  /*1e20*/  BSYNC B1 ;  /* 0x0000000000017941 */ /* 0x000fea0003800000 */
.L_x_72255:
        /* <DEDUP_REMOVED lines=11> */
.L_x_72259:
[----:B------:R-:W-:Y:S01]  /*1ee0*/  IMAD.MOV.U32 R12, RZ, RZ, R15 ;  /* 0x000000ffff0c7224 */ /* 0x000fe200078e000f */
[----:B------:R-:W-:Y:S01]  /*1ef0*/  MOV R39, R38 ;  /* 0x0000002600277202 */ /* 0x000fe20000000f00 */
[----:B------:R-:W-:Y:S02]  /*1f00*/  IMAD.MOV.U32 R14, RZ, RZ, R19 ;  /* 0x000000ffff0e7224 */ /* 0x000fe400078e0013 */
[----:B------:R-:W-:-:S07]  /*1f10*/  IMAD.MOV.U32 R11, RZ, RZ, R10 ;  /* 0x000000ffff0b7224 */ /* 0x000fce00078e000a */
.L_x_72260:
[----:B------:R-:W-:Y:S05]  /*1f20*/  BSYNC B1 ;  /* 0x0000000000017941 */ /* 0x000fea0003800000 */
.L_x_72258:
        /* <DEDUP_REMOVED lines=11> */
.L_x_72262:
[----:B------:R-:W-:Y:S01]  /*1fe0*/  IMAD.MOV.U32 R15, RZ, RZ, R12 ;  /* 0x000000ffff0f7224 */ /* 0x000fe200078e000c */
[----:B------:R-:W-:Y:S01]  /*1ff0*/  MOV R38, R37 ;  /* 0x0000002500267202 */ /* 0x000fe20000000f00 */
[----:B------:R-:W-:Y:S02]  /*2000*/  IMAD.MOV.U32 R19, RZ, RZ, R14 ;  /* 0x000000ffff137224 */ /* 0x000fe400078e000e */
[----:B------:R-:W-:-:S07]  /*2010*/  IMAD.MOV.U32 R10, RZ, RZ, R9 ;  /* 0x000000ffff0a7224 */ /* 0x000fce00078e0009 */
.L_x_72263:
[----:B------:R-:W-:Y:S05]  /*2020*/  BSYNC B1 ;  /* 0x0000000000017941 */ /* 0x000fea0003800000 */
.L_x_72261:
        /* <DEDUP_REMOVED lines=11> */
.L_x_72265:
[----:B------:R-:W-:Y:S01]  /*20e0*/  IMAD.MOV.U32 R12, RZ, RZ, R15 ;  /* 0x000000ffff0c7224 */ /* 0x000fe200078e000f */
[----:B------:R-:W-:Y:S01]  /*20f0*/  MOV R37, R36 ;  /* 0x0000002400257202 */ /* 0x000fe20000000f00 */
[----:B------:R-:W-:Y:S02]  /*2100*/  IMAD.MOV.U32 R14, RZ, RZ, R19 ;  /* 0x000000ffff0e7224 */ /* 0x000fe400078e0013 */
[----:B------:R-:W-:-:S07]  /*2110*/  IMAD.MOV.U32 R9, RZ, RZ, R8 ;  /* 0x000000ffff097224 */ /* 0x000fce00078e0008 */
.L_x_72266:
[----:B------:R-:W-:Y:S05]  /*2120*/  BSYNC B1 ;  /* 0x0000000000017941 */ /* 0x000fea0003800000 */
.L_x_72264:
        /* <DEDUP_REMOVED lines=11> */
.L_x_72268:
[----:B------:R-:W-:Y:S01]  /*21e0*/  IMAD.MOV.U32 R15, RZ, RZ, R12 ;  /* 0x000000ffff0f7224 */ /* 0x000fe200078e000c */
[----:B------:R-:W-:Y:S01]  /*21f0*/  MOV R36, R35 ;  /* 0x0000002300247202 */ /* 0x000fe20000000f00 */
[----:B------:R-:W-:Y:S02]  /*2200*/  IMAD.MOV.U32 R19, RZ, RZ, R14 ;  /* 0x000000ffff137224 */ /* 0x000fe400078e000e */
[----:B------:R-:W-:-:S07]  /*2210*/  IMAD.MOV.U32 R8, RZ, RZ, R7 ;  /* 0x000000ffff087224 */ /* 0x000fce00078e0007 */
.L_x_72269:
[----:B------:R-:W-:Y:S05]  /*2220*/  BSYNC B1 ;  /* 0x0000000000017941 */ /* 0x000fea0003800000 */
.L_x_72267:
        /* <DEDUP_REMOVED lines=9> */
.L_x_72271:
[----:B------:R-:W-:Y:S02]  /*22c0*/  IMAD.MOV.U32 R35, RZ, RZ, R34 ;  /* 0x000000ffff237224 */ /* 0x000fe400078e0022 */
[----:B------:R-:W-:Y:S02]  /*22d0*/  IMAD.MOV.U32 R7, RZ, RZ, R6 ;  /* 0x000000ffff077224 */ /* 0x000fe400078e0006 */
[----:B------:R-:W-:Y:S02]  /*22e0*/  IMAD.MOV.U32 R34, RZ, RZ, R15 ;  /* 0x000000ffff227224 */ /* 0x000fe400078e000f */
[----:B------:R-:W-:-:S07]  /*22f0*/  IMAD.MOV.U32 R6, RZ, RZ, R19 ;  /* 0x000000ffff067224 */ /* 0x000fce00078e0013 */
.L_x_72272:
[----:B------:R-:W-:Y:S05]  /*2300*/  BSYNC B1 ;  /* 0x0000000000017941 */ /* 0x000fea0003800000 */
.L_x_72270:
[----:B------:R-:W-:-:S04]  /*2310*/  IADD3 R0, R0, 0x100, RZ ;  /* 0x0000010000007810 */ /* 0x000fc80007ffe0ff */
[----:B------:R-:W-:-:S13]  /*2320*/  ISETP.GE.AND P0, PT, R0, R13, PT ;  /* 0x0000000d0000720c */ /* 0x000fda0003f06270 */
[----:B------:R-:W-:Y:S05]  /*2330*/  @!P0 BRA `(.L_x_72273) ;  /* 0xfffffff400e08947 */ /* 0x000fea000383ffff */
.L_x_72221:
[----:B------:R-:W-:Y:S05]  /*2340*/  BSYNC B0 ;  /* 0x0000000000007941 */ /* 0x000fea0003800000 */
.L_x_72192:
        /* <DEDUP_REMOVED lines=47> */
.L_x_72277:
[----:B------:R-:W-:Y:S02]  /*2640*/  IMAD.MOV.U32 R15, RZ, RZ, R3 ;  /* 0x000000ffff0f7224 */ /* 0x000fe400078e0003 */
[----:B------:R-:W-:Y:S01]  /*2650*/  IMAD.MOV.U32 R32, RZ, RZ, R5 ;  /* 0x000000ffff207224 */ /* 0x000fe200078e0005 */
[----:B------:R-:W-:Y:S01]  /*2660*/  MOV R5, R4 ;  /* 0x0000000400057202 */ /* 0x000fe20000000f00 */
[----:B------:R-:W-:-:S07]  /*2670*/  IMAD.MOV.U32 R3, RZ, RZ, R2 ;  /* 0x000000ffff037224 */ /* 0x000fce00078e0002 */
.L_x_72278:
[----:B------:R-:W-:Y:S05]  /*2680*/  BSYNC B1 ;  /* 0x0000000000017941 */ /* 0x000fea0003800000 */
.L_x_72276:
        /* <DEDUP_REMOVED lines=9> */
.L_x_72280:
[----:B------:R-:W-:Y:S02]  /*2720*/  IMAD.MOV.U32 R21, RZ, RZ, R15 ;  /* 0x000000ffff157224 */ /* 0x000fe400078e000f */
[----:B------:R-:W-:Y:S02]  /*2730*/  IMAD.MOV.U32 R19, RZ, RZ, R32 ;  /* 0x000000ffff137224 */ /* 0x000fe400078e0020 */
[----:B------:R-:W-:Y:S02]  /*2740*/  IMAD.MOV.U32 R15, RZ, RZ, R11 ;  /* 0x000000ffff0f7224 */ /* 0x000fe400078e000b */
[----:B------:R-:W-:-:S07]  /*2750*/  IMAD.MOV.U32 R32, RZ, RZ, R39 ;  /* 0x000000ffff207224 */ /* 0x000fce00078e0027 */
.L_x_72281:
[----:B------:R-:W-:Y:S05]  /*2760*/  BSYNC B1 ;  /* 0x0000000000017941 */ /* 0x000fea0003800000 */
.L_x_72279:
        /* <DEDUP_REMOVED lines=9> */
.L_x_72283:
[----:B------:R-:W-:Y:S02]  /*2800*/  IMAD.MOV.U32 R4, RZ, RZ, R21 ;  /* 0x000000ffff047224 */ /* 0x000fe400078e0015 */
[----:B------:R-:W-:Y:S02]  /*2810*/  IMAD.MOV.U32 R2, RZ, RZ, R19 ;  /* 0x000000ffff027224 */ /* 0x000fe400078e0013 */
[----:B------:R-:W-:Y:S02]  /*2820*/  IMAD.MOV.U32 R21, RZ, RZ, R10 ;  /* 0x000000ffff157224 */ /* 0x000fe400078e000a */
[----:B------:R-:W-:-:S07]  /*2830*/  IMAD.MOV.U32 R19, RZ, RZ, R38 ;  /* 0x000000ffff137224 */ /* 0x000fce00078e0026 */
.L_x_72284:
[----:B------:R-:W-:Y:S05]  /*2840*/  BSYNC B1 ;  /* 0x0000000000017941 */ /* 0x000fea0003800000 */
.L_x_72282:
        /* <DEDUP_REMOVED lines=9> */
.L_x_72286:
[----:B------:R-:W-:Y:S01]  /*28e0*/  IMAD.MOV.U32 R25, RZ, RZ, R4 ;  /* 0x000000ffff197224 */ /* 0x000fe200078e0004 */
[----:B------:R-:W-:Y:S01]  /*28f0*/  MOV R11, R2 ;  /* 0x00000002000b7202 */ /* 0x000fe20000000f00 */
[----:B------:R-:W-:Y:S02]  /*2900*/  IMAD.MOV.U32 R4, RZ, RZ, R9 ;  /* 0x000000ffff047224 */ /* 0x000fe400078e0009 */
[----:B------:R-:W-:-:S07]  /*2910*/  IMAD.MOV.U32 R2, RZ, RZ, R37 ;  /* 0x000000ffff027224 */ /* 0x000fce00078e0025 */
.L_x_72287:
[----:B------:R-:W-:Y:S05]  /*2920*/  BSYNC B1 ;  /* 0x0000000000017941 */ /* 0x000fea0003800000 */
.L_x_72285:
        /* <DEDUP_REMOVED lines=9> */
.L_x_72289:
[----:B------:R-:W-:Y:S02]  /*29c0*/  IMAD.MOV.U32 R38, RZ, RZ, R25 ;  /* 0x000000ffff267224 */ /* 0x000fe400078e0019 */
[----:B------:R-:W-:Y:S01]  /*29d0*/  IMAD.MOV.U32 R10, RZ, RZ, R11 ;  /* 0x000000ffff0a7224 */ /* 0x000fe200078e000b */
[----:B------:R-:W-:Y:S01]  /*29e0*/  MOV R11, R36 ;  /* 0x00000024000b7202 */ /* 0x000fe20000000f00 */
[----:B------:R-:W-:-:S07]  /*29f0*/  IMAD.MOV.U32 R25, RZ, RZ, R8 ;  /* 0x000000ffff197224 */ /* 0x000fce00078e0008 */
.L_x_72290:
[----:B------:R-:W-:Y:S05]  /*2a00*/  BSYNC B1 ;  /* 0x0000000000017941 */ /* 0x000fea0003800000 */
.L_x_72288:
        /* <DEDUP_REMOVED lines=9> */
.L_x_72292:
[----:B------:R-:W-:Y:S02]  /*2aa0*/  IMAD.MOV.U32 R27, RZ, RZ, R38 ;  /* 0x000000ffff1b7224 */ /* 0x000fe400078e0026 */
[----:B------:R-:W-:Y:S02]  /*2ab0*/  IMAD.MOV.U32 R9, RZ, RZ, R10 ;  /* 0x000000ffff097224 */ /* 0x000fe400078e000a */
[----:B------:R-:W-:Y:S02]  /*2ac0*/  IMAD.MOV.U32 R38, RZ, RZ, R7 ;  /* 0x000000ffff267224 */ /* 0x000fe400078e0007 */
[----:B------:R-:W-:-:S07]  /*2ad0*/  IMAD.MOV.U32 R10, RZ, RZ, R35 ;  /* 0x000000ffff0a7224 */ /* 0x000fce00078e0023 */
.L_x_72293:
[----:B------:R-:W-:Y:S05]  /*2ae0*/  BSYNC B1 ;  /* 0x0000000000017941 */ /* 0x000fea0003800000 */
.L_x_72291:
        /* <DEDUP_REMOVED lines=9> */
.L_x_72295:
[----:B------:R-:W-:Y:S02]  /*2b80*/  IMAD.MOV.U32 R8, RZ, RZ, R27 ;  /* 0x000000ffff087224 */ /* 0x000fe400078e001b */
[----:B------:R-:W-:Y:S02]  /*2b90*/  IMAD.MOV.U32 R7, RZ, RZ, R9 ;  /* 0x000000ffff077224 */ /* 0x000fe400078e0009 */
[----:B------:R-:W-:Y:S02]  /*2ba0*/  IMAD.MOV.U32 R27, RZ, RZ, R6 ;  /* 0x000000ffff1b7224 */ /* 0x000fe400078e0006 */
[----:B------:R-:W-:-:S07]  /*2bb0*/  IMAD.MOV.U32 R9, RZ, RZ, R34 ;  /* 0x000000ffff097224 */ /* 0x000fce00078e0022 */
.L_x_72296:
[----:B------:R-:W-:Y:S05]  /*2bc0*/  BSYNC B1 ;  /* 0x0000000000017941 */ /* 0x000fea0003800000 */
.L_x_72294:
        /* <DEDUP_REMOVED lines=16> */
.L_x_72298:
[----:B------:R-:W-:Y:S02]  /*2cd0*/  IMAD.MOV.U32 R24, RZ, RZ, R3 ;  /* 0x000000ffff187224 */ /* 0x000fe400078e0003 */
[----:B------:R-:W-:Y:S02]  /*2ce0*/  IMAD.MOV.U32 R6, RZ, RZ, R5 ;  /* 0x000000ffff067224 */ /* 0x000fe400078e0005 */
[----:B------:R-:W-:Y:S02]  /*2cf0*/  IMAD.MOV.U32 R3, RZ, RZ, R15 ;  /* 0x000000ffff037224 */ /* 0x000fe400078e000f */
[----:B------:R-:W-:-:S07]  /*2d00*/  IMAD.MOV.U32 R5, RZ, RZ, R32 ;  /* 0x000000ffff057224 */ /* 0x000fce00078e0020 */
.L_x_72299:
[----:B------:R-:W-:Y:S05]  /*2d10*/  BSYNC B1 ;  /* 0x0000000000017941 */ /* 0x000fea0003800000 */
.L_x_72297:
        /* <DEDUP_REMOVED lines=9> */
.L_x_72301:
[----:B------:R-:W-:Y:S01]  /*2db0*/  IMAD.MOV.U32 R15, RZ, RZ, R24 ;  /* 0x000000ffff0f7224 */ /* 0x000fe200078e0018 */
[----:B------:R-:W-:Y:S01]  /*2dc0*/  MOV R13, R6 ;  /* 0x00000006000d7202 */ /* 0x000fe20000000f00 */
[----:B------:R-:W-:Y:S02]  /*2dd0*/  IMAD.MOV.U32 R24, RZ, RZ, R21 ;  /* 0x000000ffff187224 */ /* 0x000fe400078e0015 */
[----:B------:R-:W-:-:S07]  /*2de0*/  IMAD.MOV.U32 R6, RZ, RZ, R19 ;  /* 0x000000ffff067224 */ /* 0x000fce00078e0013 */
.L_x_72302:
[----:B------:R-:W-:Y:S05]  /*2df0*/  BSYNC B1 ;  /* 0x0000000000017941 */ /* 0x000fea0003800000 */
.L_x_72300:
        /* <DEDUP_REMOVED lines=9> */
.L_x_72304:
[----:B------:R-:W-:Y:S02]  /*2e90*/  IMAD.MOV.U32 R34, RZ, RZ, R15 ;  /* 0x000000ffff227224 */ /* 0x000fe400078e000f */
[----:B------:R-:W-:Y:S01]  /*2ea0*/  IMAD.MOV.U32 R32, RZ, RZ, R13 ;  /* 0x000000ffff207224 */ /* 0x000fe200078e000d */
[----:B------:R-:W-:Y:S01]  /*2eb0*/  MOV R13, R2 ;  /* 0x00000002000d7202 */ /* 0x000fe20000000f00 */
[----:B------:R-:W-:-:S07]  /*2ec0*/  IMAD.MOV.U32 R15, RZ, RZ, R4 ;  /* 0x000000ffff0f7224 */ /* 0x000fce00078e0004 */
.L_x_72305:
[----:B------:R-:W-:Y:S05]  /*2ed0*/  BSYNC B1 ;  /* 0x0000000000017941 */ /* 0x000fea0003800000 */
.L_x_72303:
        /* <DEDUP_REMOVED lines=9> */
.L_x_72307:
[----:B------:R-:W-:Y:S02]  /*2f70*/  IMAD.MOV.U32 R21, RZ, RZ, R34 ;  /* 0x000000ffff157224 */ /* 0x000fe400078e0022 */
[----:B------:R-:W-:Y:S02]  /*2f80*/  IMAD.MOV.U32 R19, RZ, RZ, R32 ;  /* 0x000000ffff137224 */ /* 0x000fe400078e0020 */
[----:B------:R-:W-:Y:S02]  /*2f90*/  IMAD.MOV.U32 R34, RZ, RZ, R25 ;  /* 0x000000ffff227224 */ /* 0x000fe400078e0019 */
[----:B------:R-:W-:-:S07]  /*2fa0*/  IMAD.MOV.U32 R32, RZ, RZ, R11 ;  /* 0x000000ffff207224 */ /* 0x000fce00078e000b */
.L_x_72308:
[----:B------:R-:W-:Y:S05]  /*2fb0*/  BSYNC B1 ;  /* 0x0000000000017941 */ /* 0x000fea0003800000 */
.L_x_72306:
        /* <DEDUP_REMOVED lines=9> */
.L_x_72310:
[----:B------:R-:W-:Y:S02]  /*3050*/  IMAD.MOV.U32 R4, RZ, RZ, R21 ;  /* 0x000000ffff047224 */ /* 0x000fe400078e0015 */
[----:B------:R-:W-:Y:S02]  /*3060*/  IMAD.MOV.U32 R2, RZ, RZ, R19 ;  /* 0x000000ffff027224 */ /* 0x000fe400078e0013 */
[----:B------:R-:W-:Y:S02]  /*3070*/  IMAD.MOV.U32 R21, RZ, RZ, R38 ;  /* 0x000000ffff157224 */ /* 0x000fe400078e0026 */
[----:B------:R-:W-:-:S07]  /*3080*/  IMAD.MOV.U32 R19, RZ, RZ, R10 ;  /* 0x000000ffff137224 */ /* 0x000fce00078e000a */
.L_x_72311:
[----:B------:R-:W-:Y:S05]  /*3090*/  BSYNC B1 ;  /* 0x0000000000017941 */ /* 0x000fea0003800000 */
.L_x_72309:
        /* <DEDUP_REMOVED lines=9> */
.L_x_72313:
[----:B------:R-:W-:Y:S01]  /*3130*/  IMAD.MOV.U32 R11, RZ, RZ, R4 ;  /* 0x000000ffff0b7224 */ /* 0x000fe200078e0004 */
[----:B------:R-:W-:Y:S01]  /*3140*/  MOV R10, R2 ;  /* 0x00000002000a7202 */ /* 0x000fe20000000f00 */
[----:B------:R-:W-:Y:S02]  /*3150*/  IMAD.MOV.U32 R4, RZ, RZ, R27 ;  /* 0x000000ffff047224 */ /* 0x000fe400078e001b */
[----:B------:R-:W-:-:S07]  /*3160*/  IMAD.MOV.U32 R2, RZ, RZ, R9 ;  /* 0x000000ffff027224 */ /* 0x000fce00078e0009 */
.L_x_72314:
[----:B------:R-:W-:Y:S05]  /*3170*/  BSYNC B1 ;  /* 0x0000000000017941 */ /* 0x000fea0003800000 */
.L_x_72312:
        /* <DEDUP_REMOVED lines=9> */
.L_x_72316:
[----:B------:R-:W-:Y:S02]  /*3210*/  IMAD.MOV.U32 R25, RZ, RZ, R11 ;  /* 0x000000ffff197224 */ /* 0x000fe400078e000b */
[----:B------:R-:W-:Y:S01]  /*3220*/  IMAD.MOV.U32 R9, RZ, RZ, R10 ;  /* 0x000000ffff097224 */ /* 0x000fe200078e000a */
[----:B------:R-:W-:Y:S01]  /*3230*/  MOV R10, R7 ;  /* 0x00000007000a7202 */ /* 0x000fe20000000f00 */
[----:B------:R-:W-:-:S07]  /*3240*/  IMAD.MOV.U32 R11, RZ, RZ, R8 ;  /* 0x000000ffff0b7224 */ /* 0x000fce00078e0008 */
.L_x_72317:
[----:B------:R-:W-:Y:S05]  /*3250*/  BSYNC B1 ;  /* 0x0000000000017941 */ /* 0x000fea0003800000 */
.L_x_72315:
        /* <DEDUP_REMOVED lines=16> */
.L_x_72319:
[----:B------:R-:W-:Y:S02]  /*3360*/  IMAD.MOV.U32 R22, RZ, RZ, R3 ;  /* 0x000000ffff167224 */ /* 0x000fe400078e0003 */
[----:B------:R-:W-:Y:S01]  /*3370*/  IMAD.MOV.U32 R8, RZ, RZ, R5 ;  /* 0x000000ffff087224 */ /* 0x000fe200078e0005 */
[----:B------:R-:W-:Y:S01]  /*3380*/  MOV R5, R6 ;  /* 0x0000000600057202 */ /* 0x000fe20000000f00 */
[----:B------:R-:W-:-:S07]  /*3390*/  IMAD.MOV.U32 R3, RZ, RZ, R24 ;  /* 0x000000ffff037224 */ /* 0x000fce00078e0018 */
.L_x_72320:
[----:B------:R-:W-:Y:S05]  /*33a0*/  BSYNC B1 ;  /* 0x0000000000017941 */ /* 0x000fea0003800000 */
.L_x_72318:
        /* <DEDUP_REMOVED lines=9> */
.L_x_72322:
[----:B------:R-:W-:Y:S02]  /*3440*/  IMAD.MOV.U32 R27, RZ, RZ, R22 ;  /* 0x000000ffff1b7224 */ /* 0x000fe400078e0016 */
[----:B------:R-:W-:Y:S02]  /*3450*/  IMAD.MOV.U32 R7, RZ, RZ, R8 ;  /* 0x000000ffff077224 */ /* 0x000fe400078e0008 */
[----:B------:R-:W-:Y:S02]  /*3460*/  IMAD.MOV.U32 R22, RZ, RZ, R15 ;  /* 0x000000ffff167224 */ /* 0x000fe400078e000f */
[----:B------:R-:W-:-:S07]  /*3470*/  IMAD.MOV.U32 R8, RZ, RZ, R13 ;  /* 0x000000ffff087224 */ /* 0x000fce00078e000d */
.L_x_72323:
[----:B------:R-:W-:Y:S05]  /*3480*/  BSYNC B1 ;  /* 0x0000000000017941 */ /* 0x000fea0003800000 */
.L_x_72321:
        /* <DEDUP_REMOVED lines=9> */
.L_x_72325:
[----:B------:R-:W-:Y:S02]  /*3520*/  IMAD.MOV.U32 R24, RZ, RZ, R27 ;  /* 0x000000ffff187224 */ /* 0x000fe400078e001b */
[----:B------:R-:W-:Y:S02]  /*3530*/  IMAD.MOV.U32 R6, RZ, RZ, R7 ;  /* 0x000000ffff067224 */ /* 0x000fe400078e0007 */
[----:B------:R-:W-:Y:S02]  /*3540*/  IMAD.MOV.U32 R27, RZ, RZ, R34 ;  /* 0x000000ffff1b7224 */ /* 0x000fe400078e0022 */
[----:B------:R-:W-:-:S07]  /*3550*/  IMAD.MOV.U32 R7, RZ, RZ, R32 ;  /* 0x000000ffff077224 */ /* 0x000fce00078e0020 */
.L_x_72326:
[----:B------:R-:W-:Y:S05]  /*3560*/  BSYNC B1 ;  /* 0x0000000000017941 */ /* 0x000fea0003800000 */
.L_x_72324:
        /* <DEDUP_REMOVED lines=9> */
.L_x_72328:
[----:B------:R-:W-:Y:S01]  /*3600*/  IMAD.MOV.U32 R15, RZ, RZ, R24 ;  /* 0x000000ffff0f7224 */ /* 0x000fe200078e0018 */
[----:B------:R-:W-:Y:S01]  /*3610*/  MOV R13, R6 ;  /* 0x00000006000d7202 */ /* 0x000fe20000000f00 */
[----:B------:R-:W-:Y:S02]  /*3620*/  IMAD.MOV.U32 R24, RZ, RZ, R21 ;  /* 0x000000ffff187224 */ /* 0x000fe400078e0015 */
[----:B------:R-:W-:-:S07]  /*3630*/  IMAD.MOV.U32 R6, RZ, RZ, R19 ;  /* 0x000000ffff067224 */ /* 0x000fce00078e0013 */
.L_x_72329:
[----:B------:R-:W-:Y:S05]  /*3640*/  BSYNC B1 ;  /* 0x0000000000017941 */ /* 0x000fea0003800000 */
.L_x_72327:
        /* <DEDUP_REMOVED lines=9> */
.L_x_72331:
[----:B------:R-:W-:Y:S02]  /*36e0*/  IMAD.MOV.U32 R32, RZ, RZ, R15 ;  /* 0x000000ffff207224 */ /* 0x000fe400078e000f */
[----:B------:R-:W-:Y:S01]  /*36f0*/  IMAD.MOV.U32 R19, RZ, RZ, R13 ;  /* 0x000000ffff137224 */ /* 0x000fe200078e000d */
[----:B------:R-:W-:Y:S01]  /*3700*/  MOV R13, R2 ;  /* 0x00000002000d7202 */ /* 0x000fe20000000f00 */
[----:B------:R-:W-:-:S07]  /*3710*/  IMAD.MOV.U32 R15, RZ, RZ, R4 ;  /* 0x000000ffff0f7224 */ /* 0x000fce00078e0004 */
.L_x_72332:
[----:B------:R-:W-:Y:S05]  /*3720*/  BSYNC B1 ;  /* 0x0000000000017941 */ /* 0x000fea0003800000 */
.L_x_72330:
        /* <DEDUP_REMOVED lines=9> */
.L_x_72334:
[----:B------:R-:W-:Y:S02]  /*37c0*/  IMAD.MOV.U32 R4, RZ, RZ, R32 ;  /* 0x000000ffff047224 */ /* 0x000fe400078e0020 */
[----:B------:R-:W-:Y:S02]  /*37d0*/  IMAD.MOV.U32 R2, RZ, RZ, R19 ;  /* 0x000000ffff027224 */ /* 0x000fe400078e0013 */
[----:B------:R-:W-:Y:S02]  /*37e0*/  IMAD.MOV.U32 R32, RZ, RZ, R11 ;  /* 0x000000ffff207224 */ /* 0x000fe400078e000b */
[----:B------:R-:W-:-:S07]  /*37f0*/  IMAD.MOV.U32 R19, RZ, RZ, R10 ;  /* 0x000000ffff137224 */ /* 0x000fce00078e000a */
.L_x_72335:
[----:B------:R-:W-:Y:S05]  /*3800*/  BSYNC B1 ;  /* 0x0000000000017941 */ /* 0x000fea0003800000 */
.L_x_72333:
        /* <DEDUP_REMOVED lines=9> */
.L_x_72337:
[----:B------:R-:W-:Y:S02]  /*38a0*/  IMAD.MOV.U32 R11, RZ, RZ, R4 ;  /* 0x000000ffff0b7224 */ /* 0x000fe400078e0004 */
[----:B------:R-:W-:Y:S02]  /*38b0*/  IMAD.MOV.U32 R10, RZ, RZ, R2 ;  /* 0x000000ffff0a7224 */ /* 0x000fe400078e0002 */
[----:B------:R-:W-:Y:S02]  /*38c0*/  IMAD.MOV.U32 R4, RZ, RZ, R25 ;  /* 0x000000ffff047224 */ /* 0x000fe400078e0019 */
[----:B------:R-:W-:-:S07]  /*38d0*/  IMAD.MOV.U32 R2, RZ, RZ, R9 ;  /* 0x000000ffff027224 */ /* 0x000fce00078e0009 */
.L_x_72338:
[----:B------:R-:W-:Y:S05]  /*38e0*/  BSYNC B1 ;  /* 0x0000000000017941 */ /* 0x000fea0003800000 */
.L_x_72336:
        /* <DEDUP_REMOVED lines=16> */
.L_x_72340:
[----:B------:R-:W-:Y:S02]  /*39f0*/  IMAD.MOV.U32 R20, RZ, RZ, R3 ;  /* 0x000000ffff147224 */ /* 0x000fe400078e0003 */
[----:B------:R-:W-:Y:S02]  /*3a00*/  IMAD.MOV.U32 R34, RZ, RZ, R5 ;  /* 0x000000ffff227224 */ /* 0x000fe400078e0005 */
[----:B------:R-:W-:Y:S02]  /*3a10*/  IMAD.MOV.U32 R3, RZ, RZ, R22 ;  /* 0x000000ffff037224 */ /* 0x000fe400078e0016 */
[----:B------:R-:W-:-:S07]  /*3a20*/  IMAD.MOV.U32 R5, RZ, RZ, R8 ;  /* 0x000000ffff057224 */ /* 0x000fce00078e0008 */
.L_x_72341:
[----:B------:R-:W-:Y:S05]  /*3a30*/  BSYNC B1 ;  /* 0x0000000000017941 */ /* 0x000fea0003800000 */
.L_x_72339:
        /* <DEDUP_REMOVED lines=9> */
.L_x_72343:
[----:B------:R-:W-:Y:S01]  /*3ad0*/  IMAD.MOV.U32 R9, RZ, RZ, R20 ;  /* 0x000000ffff097224 */ /* 0x000fe200078e0014 */
[----:B------:R-:W-:Y:S01]  /*3ae0*/  MOV R21, R34 ;  /* 0x0000002200157202 */ /* 0x000fe20000000f00 */
[----:B------:R-:W-:Y:S02]  /*3af0*/  IMAD.MOV.U32 R20, RZ, RZ, R27 ;  /* 0x000000ffff147224 */ /* 0x000fe400078e001b */
[----:B------:R-:W-:-:S07]  /*3b00*/  IMAD.MOV.U32 R34, RZ, RZ, R7 ;  /* 0x000000ffff227224 */ /* 0x000fce00078e0007 */
.L_x_72344:
[----:B------:R-:W-:Y:S05]  /*3b10*/  BSYNC B1 ;  /* 0x0000000000017941 */ /* 0x000fea0003800000 */
.L_x_72342:
        /* <DEDUP_REMOVED lines=9> */
.L_x_72346:
[----:B------:R-:W-:Y:S02]  /*3bb0*/  IMAD.MOV.U32 R8, RZ, RZ, R9 ;  /* 0x000000ffff087224 */ /* 0x000fe400078e0009 */
[----:B------:R-:W-:Y:S01]  /*3bc0*/  IMAD.MOV.U32 R22, RZ, RZ, R21 ;  /* 0x000000ffff167224 */ /* 0x000fe200078e0015 */
[----:B------:R-:W-:Y:S01]  /*3bd0*/  MOV R21, R6 ;  /* 0x0000000600157202 */ /* 0x000fe20000000f00 */
[----:B------:R-:W-:-:S07]  /*3be0*/  IMAD.MOV.U32 R9, RZ, RZ, R24 ;  /* 0x000000ffff097224 */ /* 0x000fce00078e0018 */
.L_x_72347:
[----:B------:R-:W-:Y:S05]  /*3bf0*/  BSYNC B1 ;  /* 0x0000000000017941 */ /* 0x000fea0003800000 */
.L_x_72345:
        /* <DEDUP_REMOVED lines=9> */
.L_x_72349:
[----:B------:R-:W-:Y:S02]  /*3c90*/  IMAD.MOV.U32 R7, RZ, RZ, R8 ;  /* 0x000000ffff077224 */ /* 0x000fe400078e0008 */
[----:B------:R-:W-:Y:S02]  /*3ca0*/  IMAD.MOV.U32 R6, RZ, RZ, R22 ;  /* 0x000000ffff067224 */ /* 0x000fe400078e0016 */
[----:B------:R-:W-:Y:S02]  /*3cb0*/  IMAD.MOV.U32 R8, RZ, RZ, R15 ;  /* 0x000000ffff087224 */ /* 0x000fe400078e000f */
[----:B------:R-:W-:-:S07]  /*3cc0*/  IMAD.MOV.U32 R22, RZ, RZ, R13 ;  /* 0x000000ffff167224 */ /* 0x000fce00078e000d */
.L_x_72350:
[----:B------:R-:W-:Y:S05]  /*3cd0*/  BSYNC B1 ;  /* 0x0000000000017941 */ /* 0x000fea0003800000 */
.L_x_72348:
        /* <DEDUP_REMOVED lines=9> */
.L_x_72352:
[----:B------:R-:W-:Y:S02]  /*3d70*/  IMAD.MOV.U32 R13, RZ, RZ, R7 ;  /* 0x000000ffff0d7224 */ /* 0x000fe400078e0007 */
[----:B------:R-:W-:Y:S02]  /*3d80*/  IMAD.MOV.U32 R15, RZ, RZ, R6 ;  /* 0x000000ffff0f7224 */ /* 0x000fe400078e0006 */
[----:B------:R-:W-:Y:S02]  /*3d90*/  IMAD.MOV.U32 R7, RZ, RZ, R32 ;  /* 0x000000ffff077224 */ /* 0x000fe400078e0020 */
[----:B------:R-:W-:-:S07]  /*3da0*/  IMAD.MOV.U32 R6, RZ, RZ, R19 ;  /* 0x000000ffff067224 */ /* 0x000fce00078e0013 */
.L_x_72353:
[----:B------:R-:W-:Y:S05]  /*3db0*/  BSYNC B1 ;  /* 0x0000000000017941 */ /* 0x000fea0003800000 */
.L_x_72351:
        /* <DEDUP_REMOVED lines=9> */
.L_x_72355:
[----:B------:R-:W-:Y:S01]  /*3e50*/  IMAD.MOV.U32 R24, RZ, RZ, R13 ;  /* 0x000000ffff187224 */ /* 0x000fe200078e000d */
[----:B------:R-:W-:Y:S01]  /*3e60*/  MOV R19, R15 ;  /* 0x0000000f00137202 */ /* 0x000fe20000000f00 */
[----:B------:R-:W-:Y:S02]  /*3e70*/  IMAD.MOV.U32 R13, RZ, RZ, R4 ;  /* 0x000000ffff0d7224 */ /* 0x000fe400078e0004 */
[----:B------:R-:W-:-:S07]  /*3e80*/  IMAD.MOV.U32 R15, RZ, RZ, R2 ;  /* 0x000000ffff0f7224 */ /* 0x000fce00078e0002 */
.L_x_72356:
[----:B------:R-:W-:Y:S05]  /*3e90*/  BSYNC B1 ;  /* 0x0000000000017941 */ /* 0x000fea0003800000 */
.L_x_72354:
        /* <DEDUP_REMOVED lines=9> */
.L_x_72358:
[----:B------:R-:W-:Y:S02]  /*3f30*/  IMAD.MOV.U32 R2, RZ, RZ, R24 ;  /* 0x000000ffff027224 */ /* 0x000fe400078e0018 */
[----:B------:R-:W-:Y:S01]  /*3f40*/  IMAD.MOV.U32 R4, RZ, RZ, R19 ;  /* 0x000000ffff047224 */ /* 0x000fe200078e0013 */
[----:B------:R-:W-:Y:S01]  /*3f50*/  MOV R19, R10 ;  /* 0x0000000a00137202 */ /* 0x000fe20000000f00 */
[----:B------:R-:W-:-:S07]  /*3f60*/  IMAD.MOV.U32 R24, RZ, RZ, R11 ;  /* 0x000000ffff187224 */ /* 0x000fce00078e000b */
.L_x_72359:
[----:B------:R-:W-:Y:S05]  /*3f70*/  BSYNC B1 ;  /* 0x0000000000017941 */ /* 0x000fea0003800000 */
.L_x_72357:
        /* <DEDUP_REMOVED lines=16> */
.L_x_72361:
[----:B------:R-:W-:Y:S02]  /*4080*/  IMAD.MOV.U32 R10, RZ, RZ, R3 ;  /* 0x000000ffff0a7224 */ /* 0x000fe400078e0003 */
[----:B------:R-:W-:Y:S01]  /*4090*/  IMAD.MOV.U32 R18, RZ, RZ, R5 ;  /* 0x000000ffff127224 */ /* 0x000fe200078e0005 */
[----:B------:R-:W-:Y:S01]  /*40a0*/  MOV R5, R34 ;  /* 0x0000002200057202 */ /* 0x000fe20000000f00 */
[----:B------:R-:W-:-:S07]  /*40b0*/  IMAD.MOV.U32 R3, RZ, RZ, R20 ;  /* 0x000000ffff037224 */ /* 0x000fce00078e0014 */
.L_x_72362:
[----:B------:R-:W-:Y:S05]  /*40c0*/  BSYNC B1 ;  /* 0x0000000000017941 */ /* 0x000fea0003800000 */
.L_x_72360:
        /* <DEDUP_REMOVED lines=9> */
.L_x_72364:
[----:B------:R-:W-:Y:S02]  /*4160*/  IMAD.MOV.U32 R11, RZ, RZ, R10 ;  /* 0x000000ffff0b7224 */ /* 0x000fe400078e000a */
[----:B------:R-:W-:Y:S02]  /*4170*/  IMAD.MOV.U32 R25, RZ, RZ, R18 ;  /* 0x000000ffff197224 */ /* 0x000fe400078e0012 */
[----:B------:R-:W-:Y:S02]  /*4180*/  IMAD.MOV.U32 R10, RZ, RZ, R9 ;  /* 0x000000ffff0a7224 */ /* 0x000fe400078e0009 */
[----:B------:R-:W-:-:S07]  /*4190*/  IMAD.MOV.U32 R18, RZ, RZ, R21 ;  /* 0x000000ffff127224 */ /* 0x000fce00078e0015 */
.L_x_72365:
[----:B------:R-:W-:Y:S05]  /*41a0*/  BSYNC B1 ;  /* 0x0000000000017941 */ /* 0x000fea0003800000 */
.L_x_72363:
        /* <DEDUP_REMOVED lines=9> */
.L_x_72367:
[----:B------:R-:W-:Y:S02]  /*4240*/  IMAD.MOV.U32 R20, RZ, RZ, R11 ;  /* 0x000000ffff147224 */ /* 0x000fe400078e000b */
[----:B------:R-:W-:Y:S02]  /*4250*/  IMAD.MOV.U32 R9, RZ, RZ, R25 ;  /* 0x000000ffff097224 */ /* 0x000fe400078e0019 */
[----:B------:R-:W-:Y:S02]  /*4260*/  IMAD.MOV.U32 R11, RZ, RZ, R8 ;  /* 0x000000ffff0b7224 */ /* 0x000fe400078e0008 */
[----:B------:R-:W-:-:S07]  /*4270*/  IMAD.MOV.U32 R25, RZ, RZ, R22 ;  /* 0x000000ffff197224 */ /* 0x000fce00078e0016 */
.L_x_72368:
[----:B------:R-:W-:Y:S05]  /*4280*/  BSYNC B1 ;  /* 0x0000000000017941 */ /* 0x000fea0003800000 */
.L_x_72366:
        /* <DEDUP_REMOVED lines=9> */
.L_x_72370:
[----:B------:R-:W-:Y:S01]  /*4320*/  IMAD.MOV.U32 R8, RZ, RZ, R20 ;  /* 0x000000ffff087224 */ /* 0x000fe200078e0014 */
[----:B------:R-:W-:Y:S01]  /*4330*/  MOV R22, R9 ;  /* 0x0000000900167202 */ /* 0x000fe20000000f00 */
[----:B------:R-:W-:Y:S02]  /*4340*/  IMAD.MOV.U32 R20, RZ, RZ, R7 ;  /* 0x000000ffff147224 */ /* 0x000fe400078e0007 */
[----:B------:R-:W-:-:S07]  /*4350*/  IMAD.MOV.U32 R9, RZ, RZ, R6 ;  /* 0x000000ffff097224 */ /* 0x000fce00078e0006 */
.L_x_72371:
[----:B------:R-:W-:Y:S05]  /*4360*/  BSYNC B1 ;  /* 0x0000000000017941 */ /* 0x000fea0003800000 */
.L_x_72369:
        /* <DEDUP_REMOVED lines=9> */
.L_x_72373:
[----:B------:R-:W-:Y:S02]  /*4400*/  IMAD.MOV.U32 R7, RZ, RZ, R8 ;  /* 0x000000ffff077224 */ /* 0x000fe400078e0008 */
[----:B------:R-:W-:Y:S01]  /*4410*/  IMAD.MOV.U32 R6, RZ, RZ, R22 ;  /* 0x000000ffff067224 */ /* 0x000fe200078e0016 */
[----:B------:R-:W-:Y:S01]  /*4420*/  MOV R22, R15 ;  /* 0x0000000f00167202 */ /* 0x000fe20000000f00 */
[----:B------:R-:W-:-:S07]  /*4430*/  IMAD.MOV.U32 R8, RZ, RZ, R13 ;  /* 0x000000ffff087224 */ /* 0x000fce00078e000d */
.L_x_72374:
[----:B------:R-:W-:Y:S05]  /*4440*/  BSYNC B1 ;  /* 0x0000000000017941 */ /* 0x000fea0003800000 */
.L_x_72372:
        /* <DEDUP_REMOVED lines=9> */
.L_x_72376:
[----:B------:R-:W-:Y:S02]  /*44e0*/  IMAD.MOV.U32 R13, RZ, RZ, R7 ;  /* 0x000000ffff0d7224 */ /* 0x000fe400078e0007 */
[----:B------:R-:W-:Y:S02]  /*44f0*/  IMAD.MOV.U32 R15, RZ, RZ, R6 ;  /* 0x000000ffff0f7224 */ /* 0x000fe400078e0006 */
[----:B------:R-:W-:Y:S02]  /*4500*/  IMAD.MOV.U32 R7, RZ, RZ, R24 ;  /* 0x000000ffff077224 */ /* 0x000fe400078e0018 */
[----:B------:R-:W-:-:S07]  /*4510*/  IMAD.MOV.U32 R6, RZ, RZ, R19 ;  /* 0x000000ffff067224 */ /* 0x000fce00078e0013 */
.L_x_72377:
[----:B------:R-:W-:Y:S05]  /*4520*/  BSYNC B1 ;  /* 0x0000000000017941 */ /* 0x000fea0003800000 */
.L_x_72375:
        /* <DEDUP_REMOVED lines=9> */
.L_x_72379:
[----:B------:R-:W-:Y:S02]  /*45c0*/  IMAD.MOV.U32 R19, RZ, RZ, R13 ;  /* 0x000000ffff137224 */ /* 0x000fe400078e000d */
[----:B------:R-:W-:Y:S02]  /*45d0*/  IMAD.MOV.U32 R21, RZ, RZ, R15 ;  /* 0x000000ffff157224 */ /* 0x000fe400078e000f */
[----:B------:R-:W-:Y:S02]  /*45e0*/  IMAD.MOV.U32 R13, RZ, RZ, R2 ;  /* 0x000000ffff0d7224 */ /* 0x000fe400078e0002 */
[----:B------:R-:W-:-:S07]  /*45f0*/  IMAD.MOV.U32 R15, RZ, RZ, R4 ;  /* 0x000000ffff0f7224 */ /* 0x000fce00078e0004 */
.L_x_72380:
[----:B------:R-:W-:Y:S05]  /*4600*/  BSYNC B1 ;  /* 0x0000000000017941 */ /* 0x000fea0003800000 */
.L_x_72378:
        /* <DEDUP_REMOVED lines=16> */
.L_x_72382:
[----:B------:R-:W-:Y:S02]  /*4710*/  IMAD.MOV.U32 R2, RZ, RZ, R3 ;  /* 0x000000ffff027224 */ /* 0x000fe400078e0003 */
[----:B------:R-:W-:Y:S02]  /*4720*/  IMAD.MOV.U32 R4, RZ, RZ, R5 ;  /* 0x000000ffff047224 */ /* 0x000fe400078e0005 */
[----:B------:R-:W-:Y:S02]  /*4730*/  IMAD.MOV.U32 R3, RZ, RZ, R10 ;  /* 0x000000ffff037224 */ /* 0x000fe400078e000a */
[----:B------:R-:W-:-:S07]  /*4740*/  IMAD.MOV.U32 R5, RZ, RZ, R18 ;  /* 0x000000ffff057224 */ /* 0x000fce00078e0012 */
.L_x_72383:
[----:B------:R-:W-:Y:S05]  /*4750*/  BSYNC B1 ;  /* 0x0000000000017941 */ /* 0x000fea0003800000 */
.L_x_72381:
        /* <DEDUP_REMOVED lines=9> */
.L_x_72385:
[----:B------:R-:W-:Y:S01]  /*47f0*/  IMAD.MOV.U32 R27, RZ, RZ, R2 ;  /* 0x000000ffff1b7224 */ /* 0x000fe200078e0002 */
[----:B------:R-:W-:Y:S01]  /*4800*/  MOV R10, R4 ;  /* 0x00000004000a7202 */ /* 0x000fe20000000f00 */
[----:B------:R-:W-:Y:S02]  /*4810*/  IMAD.MOV.U32 R2, RZ, RZ, R11 ;  /* 0x000000ffff027224 */ /* 0x000fe400078e000b */
[----:B------:R-:W-:-:S07]  /*4820*/  IMAD.MOV.U32 R4, RZ, RZ, R25 ;  /* 0x000000ffff047224 */ /* 0x000fce00078e0019 */
.L_x_72386:
[----:B------:R-:W-:Y:S05]  /*4830*/  BSYNC B1 ;  /* 0x0000000000017941 */ /* 0x000fea0003800000 */
.L_x_72384:
        /* <DEDUP_REMOVED lines=9> */
.L_x_72388:
[----:B------:R-:W-:Y:S02]  /*48d0*/  IMAD.MOV.U32 R11, RZ, RZ, R27 ;  /* 0x000000ffff0b7224 */ /* 0x000fe400078e001b */
[----:B------:R-:W-:Y:S01]  /*48e0*/  IMAD.MOV.U32 R25, RZ, RZ, R10 ;  /* 0x000000ffff197224 */ /* 0x000fe200078e000a */
[----:B------:R-:W-:Y:S01]  /*48f0*/  MOV R10, R9 ;  /* 0x00000009000a7202 */ /* 0x000fe20000000f00 */
[----:B------:R-:W-:-:S07]  /*4900*/  IMAD.MOV.U32 R27, RZ, RZ, R20 ;  /* 0x000000ffff1b7224 */ /* 0x000fce00078e0014 */
.L_x_72389:
[----:B------:R-:W-:Y:S05]  /*4910*/  BSYNC B1 ;  /* 0x0000000000017941 */ /* 0x000fea0003800000 */
.L_x_72387:
        /* <DEDUP_REMOVED lines=9> */
.L_x_72391:
[----:B------:R-:W-:Y:S02]  /*49b0*/  IMAD.MOV.U32 R16, RZ, RZ, R11 ;  /* 0x000000ffff107224 */ /* 0x000fe400078e000b */
[----:B------:R-:W-:Y:S02]  /*49c0*/  IMAD.MOV.U32 R9, RZ, RZ, R25 ;  /* 0x000000ffff097224 */ /* 0x000fe400078e0019 */
[----:B------:R-:W-:Y:S02]  /*49d0*/  IMAD.MOV.U32 R11, RZ, RZ, R8 ;  /* 0x000000ffff0b7224 */ /* 0x000fe400078e0008 */
[----:B------:R-:W-:-:S07]  /*49e0*/  IMAD.MOV.U32 R25, RZ, RZ, R22 ;  /* 0x000000ffff197224 */ /* 0x000fce00078e0016 */
.L_x_72392:
[----:B------:R-:W-:Y:S05]  /*49f0*/  BSYNC B1 ;  /* 0x0000000000017941 */ /* 0x000fea0003800000 */
.L_x_72390:
        /* <DEDUP_REMOVED lines=9> */
.L_x_72394:
[----:B------:R-:W-:Y:S02]  /*4a90*/  IMAD.MOV.U32 R8, RZ, RZ, R16 ;  /* 0x000000ffff087224 */ /* 0x000fe400078e0010 */
[----:B------:R-:W-:Y:S02]  /*4aa0*/  IMAD.MOV.U32 R18, RZ, RZ, R9 ;  /* 0x000000ffff127224 */ /* 0x000fe400078e0009 */
[----:B------:R-:W-:Y:S02]  /*4ab0*/  IMAD.MOV.U32 R16, RZ, RZ, R7 ;  /* 0x000000ffff107224 */ /* 0x000fe400078e0007 */
[----:B------:R-:W-:-:S07]  /*4ac0*/  IMAD.MOV.U32 R9, RZ, RZ, R6 ;  /* 0x000000ffff097224 */ /* 0x000fce00078e0006 */
.L_x_72395:
[----:B------:R-:W-:Y:S05]  /*4ad0*/  BSYNC B1 ;  /* 0x0000000000017941 */ /* 0x000fea0003800000 */
.L_x_72393:
        /* <DEDUP_REMOVED lines=9> */
.L_x_72397:
[----:B------:R-:W-:Y:S01]  /*4b70*/  IMAD.MOV.U32 R6, RZ, RZ, R8 ;  /* 0x000000ffff067224 */ /* 0x000fe200078e0008 */
[----:B------:R-:W-:Y:S01]  /*4b80*/  MOV R20, R18 ;  /* 0x0000001200147202 */ /* 0x000fe20000000f00 */
[----:B------:R-:W-:Y:S02]  /*4b90*/  IMAD.MOV.U32 R8, RZ, RZ, R13 ;  /* 0x000000ffff087224 */ /* 0x000fe400078e000d */
[----:B------:R-:W-:-:S07]  /*4ba0*/  IMAD.MOV.U32 R18, RZ, RZ, R15 ;  /* 0x000000ffff127224 */ /* 0x000fce00078e000f */
.L_x_72398:
[----:B------:R-:W-:Y:S05]  /*4bb0*/  BSYNC B1 ;  /* 0x0000000000017941 */ /* 0x000fea0003800000 */
.L_x_72396:
        /* <DEDUP_REMOVED lines=9> */
.L_x_72400:
[----:B------:R-:W-:Y:S02]  /*4c50*/  IMAD.MOV.U32 R7, RZ, RZ, R6 ;  /* 0x000000ffff077224 */ /* 0x000fe400078e0006 */
[----:B------:R-:W-:Y:S01]  /*4c60*/  IMAD.MOV.U32 R13, RZ, RZ, R20 ;  /* 0x000000ffff0d7224 */ /* 0x000fe200078e0014 */
[----:B------:R-:W-:Y:S01]  /*4c70*/  MOV R20, R21 ;  /* 0x0000001500147202 */ /* 0x000fe20000000f00 */
[----:B------:R-:W-:-:S07]  /*4c80*/  IMAD.MOV.U32 R6, RZ, RZ, R19 ;  /* 0x000000ffff067224 */ /* 0x000fce00078e0013 */
.L_x_72401:
[----:B------:R-:W-:Y:S05]  /*4c90*/  BSYNC B1 ;  /* 0x0000000000017941 */ /* 0x000fea0003800000 */
.L_x_72399:
        /* <DEDUP_REMOVED lines=16> */
.L_x_72403:
[----:B------:R-:W-:Y:S02]  /*4da0*/  IMAD.MOV.U32 R14, RZ, RZ, R3 ;  /* 0x000000ffff0e7224 */ /* 0x000fe400078e0003 */
[----:B------:R-:W-:Y:S01]  /*4db0*/  IMAD.MOV.U32 R15, RZ, RZ, R5 ;  /* 0x000000ffff0f7224 */ /* 0x000fe200078e0005 */
[----:B------:R-:W-:Y:S01]  /*4dc0*/  MOV R5, R4 ;  /* 0x0000000400057202 */ /* 0x000fe20000000f00 */
[----:B------:R-:W-:-:S07]  /*4dd0*/  IMAD.MOV.U32 R3, RZ, RZ, R2 ;  /* 0x000000ffff037224 */ /* 0x000fce00078e0002 */
.L_x_72404:
[----:B------:R-:W-:Y:S05]  /*4de0*/  BSYNC B1 ;  /* 0x0000000000017941 */ /* 0x000fea0003800000 */
.L_x_72402:
        /* <DEDUP_REMOVED lines=9> */
.L_x_72406:
[----:B------:R-:W-:Y:S02]  /*4e80*/  IMAD.MOV.U32 R19, RZ, RZ, R14 ;  /* 0x000000ffff137224 */ /* 0x000fe400078e000e */
[----:B------:R-:W-:Y:S02]  /*4e90*/  IMAD.MOV.U32 R21, RZ, RZ, R15 ;  /* 0x000000ffff157224 */ /* 0x000fe400078e000f */
[----:B------:R-:W-:Y:S02]  /*4ea0*/  IMAD.MOV.U32 R14, RZ, RZ, R27 ;  /* 0x000000ffff0e7224 */ /* 0x000fe400078e001b */
[----:B------:R-:W-:-:S07]  /*4eb0*/  IMAD.MOV.U32 R15, RZ, RZ, R10 ;  /* 0x000000ffff0f7224 */ /* 0x000fce00078e000a */
.L_x_72407:
[----:B------:R-:W-:Y:S05]  /*4ec0*/  BSYNC B1 ;  /* 0x0000000000017941 */ /* 0x000fea0003800000 */
.L_x_72405:
        /* <DEDUP_REMOVED lines=9> */
.L_x_72409:
[----:B------:R-:W-:Y:S02]  /*4f60*/  IMAD.MOV.U32 R22, RZ, RZ, R19 ;  /* 0x000000ffff167224 */ /* 0x000fe400078e0013 */
[----:B------:R-:W-:Y:S02]  /*4f70*/  IMAD.MOV.U32 R24, RZ, RZ, R21 ;  /* 0x000000ffff187224 */ /* 0x000fe400078e0015 */
[----:B------:R-:W-:Y:S02]  /*4f80*/  IMAD.MOV.U32 R19, RZ, RZ, R11 ;  /* 0x000000ffff137224 */ /* 0x000fe400078e000b */
[----:B------:R-:W-:-:S07]  /*4f90*/  IMAD.MOV.U32 R21, RZ, RZ, R25 ;  /* 0x000000ffff157224 */ /* 0x000fce00078e0019 */
.L_x_72410:
[----:B------:R-:W-:Y:S05]  /*4fa0*/  BSYNC B1 ;  /* 0x0000000000017941 */ /* 0x000fea0003800000 */
.L_x_72408:
        /* <DEDUP_REMOVED lines=9> */
.L_x_72412:
[----:B------:R-:W-:Y:S01]  /*5040*/  IMAD.MOV.U32 R25, RZ, RZ, R22 ;  /* 0x000000ffff197224 */ /* 0x000fe200078e0016 */
[----:B------:R-:W-:Y:S01]  /*5050*/  MOV R27, R24 ;  /* 0x00000018001b7202 */ /* 0x000fe20000000f00 */
[----:B------:R-:W-:Y:S02]  /*5060*/  IMAD.MOV.U32 R22, RZ, RZ, R16 ;  /* 0x000000ffff167224 */ /* 0x000fe400078e0010 */
[----:B------:R-:W-:-:S07]  /*5070*/  IMAD.MOV.U32 R24, RZ, RZ, R9 ;  /* 0x000000ffff187224 */ /* 0x000fce00078e0009 */
.L_x_72413:
[----:B------:R-:W-:Y:S05]  /*5080*/  BSYNC B1 ;  /* 0x0000000000017941 */ /* 0x000fea0003800000 */
.L_x_72411:
        /* <DEDUP_REMOVED lines=9> */
.L_x_72415:
[----:B------:R-:W-:Y:S02]  /*5120*/  IMAD.MOV.U32 R16, RZ, RZ, R25 ;  /* 0x000000ffff107224 */ /* 0x000fe400078e0019 */
[----:B------:R-:W-:Y:S01]  /*5130*/  IMAD.MOV.U32 R28, RZ, RZ, R27 ;  /* 0x000000ffff1c7224 */ /* 0x000fe200078e001b */
[----:B------:R-:W-:Y:S01]  /*5140*/  MOV R27, R18 ;  /* 0x00000012001b7202 */ /* 0x000fe20000000f00 */
[----:B------:R-:W-:-:S07]  /*5150*/  IMAD.MOV.U32 R25, RZ, RZ, R8 ;  /* 0x000000ffff197224 */ /* 0x000fce00078e0008 */
.L_x_72416:
[----:B------:R-:W-:Y:S05]  /*5160*/  BSYNC B1 ;  /* 0x0000000000017941 */ /* 0x000fea0003800000 */
.L_x_72414:
        /* <DEDUP_REMOVED lines=9> */
.L_x_72418:
[----:B------:R-:W-:Y:S02]  /*5200*/  IMAD.MOV.U32 R18, RZ, RZ, R16 ;  /* 0x000000ffff127224 */ /* 0x000fe400078e0010 */
[----:B------:R-:W-:Y:S02]  /*5210*/  IMAD.MOV.U32 R29, RZ, RZ, R28 ;  /* 0x000000ffff1d7224 */ /* 0x000fe400078e001c */
[----:B------:R-:W-:Y:S02]  /*5220*/  IMAD.MOV.U32 R16, RZ, RZ, R6 ;  /* 0x000000ffff107224 */ /* 0x000fe400078e0006 */
[----:B------:R-:W-:-:S07]  /*5230*/  IMAD.MOV.U32 R28, RZ, RZ, R20 ;  /* 0x000000ffff1c7224 */ /* 0x000fce00078e0014 */
.L_x_72419:
[----:B------:R-:W-:Y:S05]  /*5240*/  BSYNC B1 ;  /* 0x0000000000017941 */ /* 0x000fea0003800000 */
.L_x_72417:
        /* <DEDUP_REMOVED lines=9> */
.L_x_72421:
[----:B------:R-:W-:Y:S02]  /*52e0*/  IMAD.MOV.U32 R20, RZ, RZ, R18 ;  /* 0x000000ffff147224 */ /* 0x000fe400078e0012 */
[----:B------:R-:W-:Y:S02]  /*52f0*/  IMAD.MOV.U32 R30, RZ, RZ, R29 ;  /* 0x000000ffff1e7224 */ /* 0x000fe400078e001d */
[----:B------:R-:W-:Y:S02]  /*5300*/  IMAD.MOV.U32 R18, RZ, RZ, R7 ;  /* 0x000000ffff127224 */ /* 0x000fe400078e0007 */
[----:B------:R-:W-:-:S07]  /*5310*/  IMAD.MOV.U32 R29, RZ, RZ, R13 ;  /* 0x000000ffff1d7224 */ /* 0x000fce00078e000d */
.L_x_72422:
[----:B------:R-:W-:Y:S05]  /*5320*/  BSYNC B1 ;  /* 0x0000000000017941 */ /* 0x000fea0003800000 */
.L_x_72420:
        /* <DEDUP_REMOVED lines=16> */
.L_x_72424:
[----:B------:R-:W-:Y:S02]  /*5430*/  IMAD.MOV.U32 R2, RZ, RZ, R3 ;  /* 0x000000ffff027224 */ /* 0x000fe400078e0003 */
[----:B------:R-:W-:Y:S02]  /*5440*/  IMAD.MOV.U32 R4, RZ, RZ, R5 ;  /* 0x000000ffff047224 */ /* 0x000fe400078e0005 */
[----:B------:R-:W-:Y:S02]  /*5450*/  IMAD.MOV.U32 R3, RZ, RZ, R14 ;  /* 0x000000ffff037224 */ /* 0x000fe400078e000e */
[----:B------:R-:W-:-:S07]  /*5460*/  IMAD.MOV.U32 R5, RZ, RZ, R15 ;  /* 0x000000ffff057224 */ /* 0x000fce00078e000f */
.L_x_72425:
[----:B------:R-:W-:Y:S05]  /*5470*/  BSYNC B1 ;  /* 0x0000000000017941 */ /* 0x000fea0003800000 */
.L_x_72423:
        /* <DEDUP_REMOVED lines=9> */
.L_x_72427:
[----:B------:R-:W-:Y:S01]  /*5510*/  IMAD.MOV.U32 R11, RZ, RZ, R2 ;  /* 0x000000ffff0b7224 */ /* 0x000fe200078e0002 */
[----:B------:R-:W-:Y:S01]  /*5520*/  MOV R39, R4 ;  /* 0x0000000400277202 */ /* 0x000fe20000000f00 */
[----:B------:R-:W-:Y:S02]  /*5530*/  IMAD.MOV.U32 R2, RZ, RZ, R19 ;  /* 0x000000ffff027224 */ /* 0x000fe400078e0013 */
[----:B------:R-:W-:-:S07]  /*5540*/  IMAD.MOV.U32 R4, RZ, RZ, R21 ;  /* 0x000000ffff047224 */ /* 0x000fce00078e0015 */
.L_x_72428:
[----:B------:R-:W-:Y:S05]  /*5550*/  BSYNC B1 ;  /* 0x0000000000017941 */ /* 0x000fea0003800000 */
.L_x_72426:
        /* <DEDUP_REMOVED lines=9> */
.L_x_72430:
[----:B------:R-:W-:Y:S02]  /*55f0*/  IMAD.MOV.U32 R10, RZ, RZ, R11 ;  /* 0x000000ffff0a7224 */ /* 0x000fe400078e000b */
[----:B------:R-:W-:Y:S01]  /*5600*/  IMAD.MOV.U32 R38, RZ, RZ, R39 ;  /* 0x000000ffff267224 */ /* 0x000fe200078e0027 */
[----:B------:R-:W-:Y:S01]  /*5610*/  MOV R39, R24 ;  /* 0x0000001800277202 */ /* 0x000fe20000000f00 */
[----:B------:R-:W-:-:S07]  /*5620*/  IMAD.MOV.U32 R11, RZ, RZ, R22 ;  /* 0x000000ffff0b7224 */ /* 0x000fce00078e0016 */
.L_x_72431:
[----:B------:R-:W-:Y:S05]  /*5630*/  BSYNC B1 ;  /* 0x0000000000017941 */ /* 0x000fea0003800000 */
.L_x_72429:
        /* <DEDUP_REMOVED lines=9> */
.L_x_72433:
[----:B------:R-:W-:Y:S02]  /*56d0*/  IMAD.MOV.U32 R9, RZ, RZ, R10 ;  /* 0x000000ffff097224 */ /* 0x000fe400078e000a */
[----:B------:R-:W-:Y:S02]  /*56e0*/  IMAD.MOV.U32 R37, RZ, RZ, R38 ;  /* 0x000000ffff257224 */ /* 0x000fe400078e0026 */
[----:B------:R-:W-:Y:S02]  /*56f0*/  IMAD.MOV.U32 R10, RZ, RZ, R25 ;  /* 0x000000ffff0a7224 */ /* 0x000fe400078e0019 */
[----:B------:R-:W-:-:S07]  /*5700*/  IMAD.MOV.U32 R38, RZ, RZ, R27 ;  /* 0x000000ffff267224 */ /* 0x000fce00078e001b */
.L_x_72434:
[----:B------:R-:W-:Y:S05]  /*5710*/  BSYNC B1 ;  /* 0x0000000000017941 */ /* 0x000fea0003800000 */
.L_x_72432:
        /* <DEDUP_REMOVED lines=9> */
.L_x_72436:
[----:B------:R-:W-:Y:S02]  /*57b0*/  IMAD.MOV.U32 R8, RZ, RZ, R9 ;  /* 0x000000ffff087224 */ /* 0x000fe400078e0009 */
[----:B------:R-:W-:Y:S02]  /*57c0*/  IMAD.MOV.U32 R36, RZ, RZ, R37 ;  /* 0x000000ffff247224 */ /* 0x000fe400078e0025 */
[----:B------:R-:W-:Y:S02]  /*57d0*/  IMAD.MOV.U32 R9, RZ, RZ, R16 ;  /* 0x000000ffff097224 */ /* 0x000fe400078e0010 */
[----:B------:R-:W-:-:S07]  /*57e0*/  IMAD.MOV.U32 R37, RZ, RZ, R28 ;  /* 0x000000ffff257224 */ /* 0x000fce00078e001c */
.L_x_72437:
[----:B------:R-:W-:Y:S05]  /*57f0*/  BSYNC B1 ;  /* 0x0000000000017941 */ /* 0x000fea0003800000 */
.L_x_72435:
        /* <DEDUP_REMOVED lines=9> */
.L_x_72439:
[----:B------:R-:W-:Y:S01]  /*5890*/  IMAD.MOV.U32 R7, RZ, RZ, R8 ;  /* 0x000000ffff077224 */ /* 0x000fe200078e0008 */
[----:B------:R-:W-:Y:S01]  /*58a0*/  MOV R35, R36 ;  /* 0x0000002400237202 */ /* 0x000fe20000000f00 */
[----:B------:R-:W-:Y:S02]  /*58b0*/  IMAD.MOV.U32 R8, RZ, RZ, R18 ;  /* 0x000000ffff087224 */ /* 0x000fe400078e0012 */
[----:B------:R-:W-:-:S07]  /*58c0*/  IMAD.MOV.U32 R36, RZ, RZ, R29 ;  /* 0x000000ffff247224 */ /* 0x000fce00078e001d */
.L_x_72440:
[----:B------:R-:W-:Y:S05]  /*58d0*/  BSYNC B1 ;  /* 0x0000000000017941 */ /* 0x000fea0003800000 */
.L_x_72438:
        /* <DEDUP_REMOVED lines=9> */
.L_x_72442:
[----:B------:R-:W-:Y:S02]  /*5970*/  IMAD.MOV.U32 R6, RZ, RZ, R7 ;  /* 0x000000ffff067224 */ /* 0x000fe400078e0007 */
[----:B------:R-:W-:Y:S01]  /*5980*/  IMAD.MOV.U32 R34, RZ, RZ, R35 ;  /* 0x000000ffff227224 */ /* 0x000fe200078e0023 */
[----:B------:R-:W-:Y:S01]  /*5990*/  MOV R35, R30 ;  /* 0x0000001e00237202 */ /* 0x000fe20000000f00 */
[----:B------:R-:W-:-:S07]  /*59a0*/  IMAD.MOV.U32 R7, RZ, RZ, R20 ;  /* 0x000000ffff077224 */ /* 0x000fce00078e0014 */
.L_x_72443:
[----:B------:R-:W-:Y:S05]  /*59b0*/  BSYNC B1 ;  /* 0x0000000000017941 */ /* 0x000fea0003800000 */
.L_x_72441:
[----:B------:R-:W-:Y:S01]  /*59c0*/  FADD.FTZ R33, R17, R33 ;  /* 0x0000002111217221 */ /* 0x000fe20000010000 */
[----:B------:R-:W-:-:S07]  /*59d0*/  IMAD.MOV.U32 R32, RZ, RZ, R0 ;  /* 0x000000ffff207224 */ /* 0x000fce00078e0000 */
.L_x_72275:
[----:B------:R-:W-:Y:S05]  /*59e0*/  BSYNC B0 ;  /* 0x0000000000007941 */ /* 0x000fea0003800000 */
.L_x_72274:
        /* <DEDUP_REMOVED lines=46> */
.L_x_72447:
[----:B------:R-:W-:Y:S01]  /*5cd0*/  IMAD.MOV.U32 R15, RZ, RZ, R3 ;  /* 0x000000ffff0f7224 */ /* 0x000fe200078e0003 */
[----:B------:R-:W-:Y:S01]  /*5ce0*/  MOV R3, R2 ;  /* 0x0000000200037202 */ /* 0x000fe20000000f00 */
[----:B------:R-:W-:Y:S02]  /*5cf0*/  IMAD.MOV.U32 R32, RZ, RZ, R5 ;  /* 0x000000ffff207224 */ /* 0x000fe400078e0005 */
[----:B------:R-:W-:-:S07]  /*5d00*/  IMAD.MOV.U32 R5, RZ, RZ, R4 ;  /* 0x000000ffff057224 */ /* 0x000fce00078e0004 */
.L_x_72448:
[----:B------:R-:W-:Y:S05]  /*5d10*/  BSYNC B1 ;  /* 0x0000000000017941 */ /* 0x000fea0003800000 */
.L_x_72446:
        /* <DEDUP_REMOVED lines=9> */
.L_x_72450:
[----:B------:R-:W-:Y:S02]  /*5db0*/  IMAD.MOV.U32 R21, RZ, RZ, R15 ;  /* 0x000000ffff157224 */ /* 0x000fe400078e000f */
[----:B------:R-:W-:Y:S02]  /*5dc0*/  IMAD.MOV.U32 R19, RZ, RZ, R32 ;  /* 0x000000ffff137224 */ /* 0x000fe400078e0020 */
[----:B------:R-:W-:Y:S02]  /*5dd0*/  IMAD.MOV.U32 R15, RZ, RZ, R11 ;  /* 0x000000ffff0f7224 */ /* 0x000fe400078e000b */
[----:B------:R-:W-:-:S07]  /*5de0*/  IMAD.MOV.U32 R32, RZ, RZ, R39 ;  /* 0x000000ffff207224 */ /* 0x000fce00078e0027 */
.L_x_72451:
[----:B------:R-:W-:Y:S05]  /*5df0*/  BSYNC B1 ;  /* 0x0000000000017941 */ /* 0x000fea0003800000 */
.L_x_72449:
        /* <DEDUP_REMOVED lines=9> */
.L_x_72453:
[----:B------:R-:W-:Y:S02]  /*5e90*/  IMAD.MOV.U32 R4, RZ, RZ, R21 ;  /* 0x000000ffff047224 */ /* 0x000fe400078e0015 */
[----:B------:R-:W-:Y:S02]  /*5ea0*/  IMAD.MOV.U32 R2, RZ, RZ, R19 ;  /* 0x000000ffff027224 */ /* 0x000fe400078e0013 */
[----:B------:R-:W-:Y:S02]  /*5eb0*/  IMAD.MOV.U32 R21, RZ, RZ, R10 ;  /* 0x000000ffff157224 */ /* 0x000fe400078e000a */
[----:B------:R-:W-:-:S07]  /*5ec0*/  IMAD.MOV.U32 R19, RZ, RZ, R38 ;  /* 0x000000ffff137224 */ /* 0x000fce00078e0026 */
.L_x_72454:
[----:B------:R-:W-:Y:S05]  /*5ed0*/  BSYNC B1 ;  /* 0x0000000000017941 */ /* 0x000fea0003800000 */
.L_x_72452:
        /* <DEDUP_REMOVED lines=9> */
.L_x_72456:
[----:B------:R-:W-:Y:S01]  /*5f70*/  MOV R25, R4 ;  /* 0x0000000400197202 */ /* 0x000fe20000000f00 */
[----:B------:R-:W-:Y:S02]  /*5f80*/  IMAD.MOV.U32 R11, RZ, RZ, R2 ;  /* 0x000000ffff0b7224 */ /* 0x000fe400078e0002 */
[----:B------:R-:W-:Y:S02]  /*5f90*/  IMAD.MOV.U32 R4, RZ, RZ, R9 ;  /* 0x000000ffff047224 */ /* 0x000fe400078e0009 */
[----:B------:R-:W-:-:S07]  /*5fa0*/  IMAD.MOV.U32 R2, RZ, RZ, R37 ;  /* 0x000000ffff027224 */ /* 0x000fce00078e0025 */
.L_x_72457:
[----:B------:R-:W-:Y:S05]  /*5fb0*/  BSYNC B1 ;  /* 0x0000000000017941 */ /* 0x000fea0003800000 */
.L_x_72455:
        /* <DEDUP_REMOVED lines=9> */
.L_x_72459:
[----:B------:R-:W-:Y:S01]  /*6050*/  IMAD.MOV.U32 R38, RZ, RZ, R25 ;  /* 0x000000ffff267224 */ /* 0x000fe200078e0019 */
[----:B------:R-:W-:Y:S01]  /*6060*/  MOV R25, R8 ;  /* 0x0000000800197202 */ /* 0x000fe20000000f00 */
[----:B------:R-:W-:Y:S02]  /*6070*/  IMAD.MOV.U32 R10, RZ, RZ, R11 ;  /* 0x000000ffff0a7224 */ /* 0x000fe400078e000b */
[----:B------:R-:W-:-:S07]  /*6080*/  IMAD.MOV.U32 R11, RZ, RZ, R36 ;  /* 0x000000ffff0b7224 */ /* 0x000fce00078e0024 */
.L_x_72460:
[----:B------:R-:W-:Y:S05]  /*6090*/  BSYNC B1 ;  /* 0x0000000000017941 */ /* 0x000fea0003800000 */
.L_x_72458:
        /* <DEDUP_REMOVED lines=9> */
.L_x_72462:
[----:B------:R-:W-:Y:S02]  /*6130*/  IMAD.MOV.U32 R27, RZ, RZ, R38 ;  /* 0x000000ffff1b7224 */ /* 0x000fe400078e0026 */
[----:B------:R-:W-:Y:S02]  /*6140*/  IMAD.MOV.U32 R9, RZ, RZ, R10 ;  /* 0x000000ffff097224 */ /* 0x000fe400078e000a */
[----:B------:R-:W-:Y:S02]  /*6150*/  IMAD.MOV.U32 R38, RZ, RZ, R7 ;  /* 0x000000ffff267224 */ /* 0x000fe400078e0007 */
[----:B------:R-:W-:-:S07]  /*6160*/  IMAD.MOV.U32 R10, RZ, RZ, R35 ;  /* 0x000000ffff0a7224 */ /* 0x000fce00078e0023 */
.L_x_72463:
[----:B------:R-:W-:Y:S05]  /*6170*/  BSYNC B1 ;  /* 0x0000000000017941 */ /* 0x000fea0003800000 */
.L_x_72461:
        /* <DEDUP_REMOVED lines=9> */
.L_x_72465:
[----:B------:R-:W-:Y:S02]  /*6210*/  IMAD.MOV.U32 R8, RZ, RZ, R27 ;  /* 0x000000ffff087224 */ /* 0x000fe400078e001b */
[----:B------:R-:W-:Y:S02]  /*6220*/  IMAD.MOV.U32 R7, RZ, RZ, R9 ;  /* 0x000000ffff077224 */ /* 0x000fe400078e0009 */
[----:B------:R-:W-:Y:S02]  /*6230*/  IMAD.MOV.U32 R27, RZ, RZ, R6 ;  /* 0x000000ffff1b7224 */ /* 0x000fe400078e0006 */
[----:B------:R-:W-:-:S07]  /*6240*/  IMAD.MOV.U32 R9, RZ, RZ, R34 ;  /* 0x000000ffff097224 */ /* 0x000fce00078e0022 */
.L_x_72466:
[----:B------:R-:W-:Y:S05]  /*6250*/  BSYNC B1 ;  /* 0x0000000000017941 */ /* 0x000fea0003800000 */
.L_x_72464:
        /* <DEDUP_REMOVED lines=16> */
.L_x_72468:
[----:B------:R-:W-:Y:S02]  /*6360*/  IMAD.MOV.U32 R24, RZ, RZ, R3 ;  /* 0x000000ffff187224 */ /* 0x000fe400078e0003 */
[----:B------:R-:W-:Y:S02]  /*6370*/  IMAD.MOV.U32 R6, RZ, RZ, R5 ;  /* 0x000000ffff067224 */ /* 0x000fe400078e0005 */
[----:B------:R-:W-:Y:S02]  /*6380*/  IMAD.MOV.U32 R3, RZ, RZ, R15 ;  /* 0x000000ffff037224 */ /* 0x000fe400078e000f */
[----:B------:R-:W-:-:S07]  /*6390*/  IMAD.MOV.U32 R5, RZ, RZ, R32 ;  /* 0x000000ffff057224 */ /* 0x000fce00078e0020 */
.L_x_72469:
[----:B------:R-:W-:Y:S05]  /*63a0*/  BSYNC B1 ;  /* 0x0000000000017941 */ /* 0x000fea0003800000 */
.L_x_72467:
        /* <DEDUP_REMOVED lines=9> */
.L_x_72471:
[----:B------:R-:W-:Y:S01]  /*6440*/  MOV R15, R24 ;  /* 0x00000018000f7202 */ /* 0x000fe20000000f00 */
[----:B------:R-:W-:Y:S02]  /*6450*/  IMAD.MOV.U32 R13, RZ, RZ, R6 ;  /* 0x000000ffff0d7224 */ /* 0x000fe400078e0006 */
[----:B------:R-:W-:Y:S02]  /*6460*/  IMAD.MOV.U32 R24, RZ, RZ, R21 ;  /* 0x000000ffff187224 */ /* 0x000fe400078e0015 */
[----:B------:R-:W-:-:S07]  /*6470*/  IMAD.MOV.U32 R6, RZ, RZ, R19 ;  /* 0x000000ffff067224 */ /* 0x000fce00078e0013 */
.L_x_72472:
[----:B------:R-:W-:Y:S05]  /*6480*/  BSYNC B1 ;  /* 0x0000000000017941 */ /* 0x000fea0003800000 */
.L_x_72470:
        /* <DEDUP_REMOVED lines=9> */
.L_x_72474:
[----:B------:R-:W-:Y:S01]  /*6520*/  IMAD.MOV.U32 R34, RZ, RZ, R15 ;  /* 0x000000ffff227224 */ /* 0x000fe200078e000f */
[----:B------:R-:W-:Y:S01]  /*6530*/  MOV R15, R4 ;  /* 0x00000004000f7202 */ /* 0x000fe20000000f00 */
[----:B------:R-:W-:Y:S02]  /*6540*/  IMAD.MOV.U32 R32, RZ, RZ, R13 ;  /* 0x000000ffff207224 */ /* 0x000fe400078e000d */
[----:B------:R-:W-:-:S07]  /*6550*/  IMAD.MOV.U32 R13, RZ, RZ, R2 ;  /* 0x000000ffff0d7224 */ /* 0x000fce00078e0002 */
.L_x_72475:
[----:B------:R-:W-:Y:S05]  /*6560*/  BSYNC B1 ;  /* 0x0000000000017941 */ /* 0x000fea0003800000 */
.L_x_72473:
        /* <DEDUP_REMOVED lines=9> */
.L_x_72477:
[----:B------:R-:W-:Y:S02]  /*6600*/  IMAD.MOV.U32 R21, RZ, RZ, R34 ;  /* 0x000000ffff157224 */ /* 0x000fe400078e0022 */
[----:B------:R-:W-:Y:S02]  /*6610*/  IMAD.MOV.U32 R19, RZ, RZ, R32 ;  /* 0x000000ffff137224 */ /* 0x000fe400078e0020 */
[----:B------:R-:W-:Y:S02]  /*6620*/  IMAD.MOV.U32 R34, RZ, RZ, R25 ;  /* 0x000000ffff227224 */ /* 0x000fe400078e0019 */
[----:B------:R-:W-:-:S07]  /*6630*/  IMAD.MOV.U32 R32, RZ, RZ, R11 ;  /* 0x000000ffff207224 */ /* 0x000fce00078e000b */
.L_x_72478:
[----:B------:R-:W-:Y:S05]  /*6640*/  BSYNC B1 ;  /* 0x0000000000017941 */ /* 0x000fea0003800000 */
.L_x_72476:
        /* <DEDUP_REMOVED lines=9> */
.L_x_72480:
[----:B------:R-:W-:Y:S02]  /*66e0*/  IMAD.MOV.U32 R4, RZ, RZ, R21 ;  /* 0x000000ffff047224 */ /* 0x000fe400078e0015 */
[----:B------:R-:W-:Y:S02]  /*66f0*/  IMAD.MOV.U32 R2, RZ, RZ, R19 ;  /* 0x000000ffff027224 */ /* 0x000fe400078e0013 */
[----:B------:R-:W-:Y:S02]  /*6700*/  IMAD.MOV.U32 R21, RZ, RZ, R38 ;  /* 0x000000ffff157224 */ /* 0x000fe400078e0026 */
[----:B------:R-:W-:-:S07]  /*6710*/  IMAD.MOV.U32 R19, RZ, RZ, R10 ;  /* 0x000000ffff137224 */ /* 0x000fce00078e000a */
.L_x_72481:
[----:B------:R-:W-:Y:S05]  /*6720*/  BSYNC B1 ;  /* 0x0000000000017941 */ /* 0x000fea0003800000 */
.L_x_72479:
        /* <DEDUP_REMOVED lines=9> */
.L_x_72483:
[----:B------:R-:W-:Y:S01]  /*67c0*/  MOV R11, R4 ;  /* 0x00000004000b7202 */ /* 0x000fe20000000f00 */
[----:B------:R-:W-:Y:S02]  /*67d0*/  IMAD.MOV.U32 R10, RZ, RZ, R2 ;  /* 0x000000ffff0a7224 */ /* 0x000fe400078e0002 */
[----:B------:R-:W-:Y:S02]  /*67e0*/  IMAD.MOV.U32 R4, RZ, RZ, R27 ;  /* 0x000000ffff047224 */ /* 0x000fe400078e001b */
[----:B------:R-:W-:-:S07]  /*67f0*/  IMAD.MOV.U32 R2, RZ, RZ, R9 ;  /* 0x000000ffff027224 */ /* 0x000fce00078e0009 */
.L_x_72484:
[----:B------:R-:W-:Y:S05]  /*6800*/  BSYNC B1 ;  /* 0x0000000000017941 */ /* 0x000fea0003800000 */
.L_x_72482:
        /* <DEDUP_REMOVED lines=9> */
.L_x_72486:
[----:B------:R-:W-:Y:S01]  /*68a0*/  IMAD.MOV.U32 R25, RZ, RZ, R11 ;  /* 0x000000ffff197224 */ /* 0x000fe200078e000b */
[----:B------:R-:W-:Y:S01]  /*68b0*/  MOV R11, R8 ;  /* 0x00000008000b7202 */ /* 0x000fe20000000f00 */
[----:B------:R-:W-:Y:S02]  /*68c0*/  IMAD.MOV.U32 R9, RZ, RZ, R10 ;  /* 0x000000ffff097224 */ /* 0x000fe400078e000a */
[----:B------:R-:W-:-:S07]  /*68d0*/  IMAD.MOV.U32 R10, RZ, RZ, R7 ;  /* 0x000000ffff0a7224 */ /* 0x000fce00078e0007 */
.L_x_72487:
[----:B------:R-:W-:Y:S05]  /*68e0*/  BSYNC B1 ;  /* 0x0000000000017941 */ /* 0x000fea0003800000 */
.L_x_72485:
        /* <DEDUP_REMOVED lines=16> */
.L_x_72489:
[----:B------:R-:W-:Y:S01]  /*69f0*/  IMAD.MOV.U32 R22, RZ, RZ, R3 ;  /* 0x000000ffff167224 */ /* 0x000fe200078e0003 */
[----:B------:R-:W-:Y:S01]  /*6a00*/  MOV R3, R24 ;  /* 0x0000001800037202 */ /* 0x000fe20000000f00 */
[----:B------:R-:W-:Y:S02]  /*6a10*/  IMAD.MOV.U32 R8, RZ, RZ, R5 ;  /* 0x000000ffff087224 */ /* 0x000fe400078e0005 */
[----:B------:R-:W-:-:S07]  /*6a20*/  IMAD.MOV.U32 R5, RZ, RZ, R6 ;  /* 0x000000ffff057224 */ /* 0x000fce00078e0006 */
.L_x_72490:
[----:B------:R-:W-:Y:S05]  /*6a30*/  BSYNC B1 ;  /* 0x0000000000017941 */ /* 0x000fea0003800000 */
.L_x_72488:
        /* <DEDUP_REMOVED lines=9> */
.L_x_72492:
[----:B------:R-:W-:Y:S02]  /*6ad0*/  IMAD.MOV.U32 R27, RZ, RZ, R22 ;  /* 0x000000ffff1b7224 */ /* 0x000fe400078e0016 */
[----:B------:R-:W-:Y:S02]  /*6ae0*/  IMAD.MOV.U32 R7, RZ, RZ, R8 ;  /* 0x000000ffff077224 */ /* 0x000fe400078e0008 */
[----:B------:R-:W-:Y:S02]  /*6af0*/  IMAD.MOV.U32 R22, RZ, RZ, R15 ;  /* 0x000000ffff167224 */ /* 0x000fe400078e000f */
[----:B------:R-:W-:-:S07]  /*6b00*/  IMAD.MOV.U32 R8, RZ, RZ, R13 ;  /* 0x000000ffff087224 */ /* 0x000fce00078e000d */
.L_x_72493:
[----:B------:R-:W-:Y:S05]  /*6b10*/  BSYNC B1 ;  /* 0x0000000000017941 */ /* 0x000fea0003800000 */
.L_x_72491:
        /* <DEDUP_REMOVED lines=9> */
.L_x_72495:
[----:B------:R-:W-:Y:S02]  /*6bb0*/  IMAD.MOV.U32 R24, RZ, RZ, R27 ;  /* 0x000000ffff187224 */ /* 0x000fe400078e001b */
[----:B------:R-:W-:Y:S02]  /*6bc0*/  IMAD.MOV.U32 R6, RZ, RZ, R7 ;  /* 0x000000ffff067224 */ /* 0x000fe400078e0007 */
[----:B------:R-:W-:Y:S02]  /*6bd0*/  IMAD.MOV.U32 R27, RZ, RZ, R34 ;  /* 0x000000ffff1b7224 */ /* 0x000fe400078e0022 */
[----:B------:R-:W-:-:S07]  /*6be0*/  IMAD.MOV.U32 R7, RZ, RZ, R32 ;  /* 0x000000ffff077224 */ /* 0x000fce00078e0020 */
.L_x_72496:
[----:B------:R-:W-:Y:S05]  /*6bf0*/  BSYNC B1 ;  /* 0x0000000000017941 */ /* 0x000fea0003800000 */
.L_x_72494:
        /* <DEDUP_REMOVED lines=9> */
.L_x_72498:
[----:B------:R-:W-:Y:S01]  /*6c90*/  MOV R15, R24 ;  /* 0x00000018000f7202 */ /* 0x000fe20000000f00 */
[----:B------:R-:W-:Y:S02]  /*6ca0*/  IMAD.MOV.U32 R13, RZ, RZ, R6 ;  /* 0x000000ffff0d7224 */ /* 0x000fe400078e0006 */
[----:B------:R-:W-:Y:S02]  /*6cb0*/  IMAD.MOV.U32 R24, RZ, RZ, R21 ;  /* 0x000000ffff187224 */ /* 0x000fe400078e0015 */
[----:B------:R-:W-:-:S07]  /*6cc0*/  IMAD.MOV.U32 R6, RZ, RZ, R19 ;  /* 0x000000ffff067224 */ /* 0x000fce00078e0013 */
.L_x_72499:
[----:B------:R-:W-:Y:S05]  /*6cd0*/  BSYNC B1 ;  /* 0x0000000000017941 */ /* 0x000fea0003800000 */
.L_x_72497:
        /* <DEDUP_REMOVED lines=9> */
.L_x_72501:
[----:B------:R-:W-:Y:S01]  /*6d70*/  IMAD.MOV.U32 R32, RZ, RZ, R15 ;  /* 0x000000ffff207224 */ /* 0x000fe200078e000f */
[----:B------:R-:W-:Y:S01]  /*6d80*/  MOV R15, R4 ;  /* 0x00000004000f7202 */ /* 0x000fe20000000f00 */
[----:B------:R-:W-:Y:S02]  /*6d90*/  IMAD.MOV.U32 R19, RZ, RZ, R13 ;  /* 0x000000ffff137224 */ /* 0x000fe400078e000d */
[----:B------:R-:W-:-:S07]  /*6da0*/  IMAD.MOV.U32 R13, RZ, RZ, R2 ;  /* 0x000000ffff0d7224 */ /* 0x000fce00078e0002 */
.L_x_72502:
[----:B------:R-:W-:Y:S05]  /*6db0*/  BSYNC B1 ;  /* 0x0000000000017941 */ /* 0x000fea0003800000 */
.L_x_72500:
        /* <DEDUP_REMOVED lines=9> */
.L_x_72504:
[----:B------:R-:W-:Y:S02]  /*6e50*/  IMAD.MOV.U32 R4, RZ, RZ, R32 ;  /* 0x000000ffff047224 */ /* 0x000fe400078e0020 */
[----:B------:R-:W-:Y:S02]  /*6e60*/  IMAD.MOV.U32 R2, RZ, RZ, R19 ;  /* 0x000000ffff027224 */ /* 0x000fe400078e0013 */
[----:B------:R-:W-:Y:S02]  /*6e70*/  IMAD.MOV.U32 R32, RZ, RZ, R11 ;  /* 0x000000ffff207224 */ /* 0x000fe400078e000b */
[----:B------:R-:W-:-:S07]  /*6e80*/  IMAD.MOV.U32 R19, RZ, RZ, R10 ;  /* 0x000000ffff137224 */ /* 0x000fce00078e000a */
.L_x_72505:
[----:B------:R-:W-:Y:S05]  /*6e90*/  BSYNC B1 ;  /* 0x0000000000017941 */ /* 0x000fea0003800000 */
.L_x_72503:
        /* <DEDUP_REMOVED lines=9> */
.L_x_72507:
[----:B------:R-:W-:Y:S02]  /*6f30*/  IMAD.MOV.U32 R11, RZ, RZ, R4 ;  /* 0x000000ffff0b7224 */ /* 0x000fe400078e0004 */
[----:B------:R-:W-:Y:S02]  /*6f40*/  IMAD.MOV.U32 R10, RZ, RZ, R2 ;  /* 0x000000ffff0a7224 */ /* 0x000fe400078e0002 */
[----:B------:R-:W-:Y:S02]  /*6f50*/  IMAD.MOV.U32 R4, RZ, RZ, R25 ;  /* 0x000000ffff047224 */ /* 0x000fe400078e0019 */
[----:B------:R-:W-:-:S07]  /*6f60*/  IMAD.MOV.U32 R2, RZ, RZ, R9 ;  /* 0x000000ffff027224 */ /* 0x000fce00078e0009 */
.L_x_72508:
[----:B------:R-:W-:Y:S05]  /*6f70*/  BSYNC B1 ;  /* 0x0000000000017941 */ /* 0x000fea0003800000 */
.L_x_72506:
        /* <DEDUP_REMOVED lines=16> */
.L_x_72510:
[----:B------:R-:W-:Y:S02]  /*7080*/  IMAD.MOV.U32 R20, RZ, RZ, R3 ;  /* 0x000000ffff147224 */ /* 0x000fe400078e0003 */
[----:B------:R-:W-:Y:S02]  /*7090*/  IMAD.MOV.U32 R34, RZ, RZ, R5 ;  /* 0x000000ffff227224 */ /* 0x000fe400078e0005 */
[----:B------:R-:W-:Y:S02]  /*70a0*/  IMAD.MOV.U32 R3, RZ, RZ, R22 ;  /* 0x000000ffff037224 */ /* 0x000fe400078e0016 */
[----:B------:R-:W-:-:S07]  /*70b0*/  IMAD.MOV.U32 R5, RZ, RZ, R8 ;  /* 0x000000ffff057224 */ /* 0x000fce00078e0008 */
.L_x_72511:
[----:B------:R-:W-:Y:S05]  /*70c0*/  BSYNC B1 ;  /* 0x0000000000017941 */ /* 0x000fea0003800000 */
.L_x_72509:
        /* <DEDUP_REMOVED lines=9> */
.L_x_72513:
[----:B------:R-:W-:Y:S01]  /*7160*/  MOV R9, R20 ;  /* 0x0000001400097202 */ /* 0x000fe20000000f00 */
[----:B------:R-:W-:Y:S02]  /*7170*/  IMAD.MOV.U32 R21, RZ, RZ, R34 ;  /* 0x000000ffff157224 */ /* 0x000fe400078e0022 */
[----:B------:R-:W-:Y:S02]  /*7180*/  IMAD.MOV.U32 R20, RZ, RZ, R27 ;  /* 0x000000ffff147224 */ /* 0x000fe400078e001b */
[----:B------:R-:W-:-:S07]  /*7190*/  IMAD.MOV.U32 R34, RZ, RZ, R7 ;  /* 0x000000ffff227224 */ /* 0x000fce00078e0007 */
.L_x_72514:
[----:B------:R-:W-:Y:S05]  /*71a0*/  BSYNC B1 ;  /* 0x0000000000017941 */ /* 0x000fea0003800000 */
.L_x_72512:
        /* <DEDUP_REMOVED lines=9> */
.L_x_72516:
[----:B------:R-:W-:Y:S01]  /*7240*/  IMAD.MOV.U32 R8, RZ, RZ, R9 ;  /* 0x000000ffff087224 */ /* 0x000fe200078e0009 */
[----:B------:R-:W-:Y:S01]  /*7250*/  MOV R9, R24 ;  /* 0x0000001800097202 */ /* 0x000fe20000000f00 */
[----:B------:R-:W-:Y:S02]  /*7260*/  IMAD.MOV.U32 R22, RZ, RZ, R21 ;  /* 0x000000ffff167224 */ /* 0x000fe400078e0015 */
[----:B------:R-:W-:-:S07]  /*7270*/  IMAD.MOV.U32 R21, RZ, RZ, R6 ;  /* 0x000000ffff157224 */ /* 0x000fce00078e0006 */
.L_x_72517:
[----:B------:R-:W-:Y:S05]  /*7280*/  BSYNC B1 ;  /* 0x0000000000017941 */ /* 0x000fea0003800000 */
.L_x_72515:
        /* <DEDUP_REMOVED lines=9> */
.L_x_72519:
[----:B------:R-:W-:Y:S02]  /*7320*/  IMAD.MOV.U32 R7, RZ, RZ, R8 ;  /* 0x000000ffff077224 */ /* 0x000fe400078e0008 */
[----:B------:R-:W-:Y:S02]  /*7330*/  IMAD.MOV.U32 R6, RZ, RZ, R22 ;  /* 0x000000ffff067224 */ /* 0x000fe400078e0016 */
[----:B------:R-:W-:Y:S02]  /*7340*/  IMAD.MOV.U32 R8, RZ, RZ, R15 ;  /* 0x000000ffff087224 */ /* 0x000fe400078e000f */
[----:B------:R-:W-:-:S07]  /*7350*/  IMAD.MOV.U32 R22, RZ, RZ, R13 ;  /* 0x000000ffff167224 */ /* 0x000fce00078e000d */
.L_x_72520:
[----:B------:R-:W-:Y:S05]  /*7360*/  BSYNC B1 ;  /* 0x0000000000017941 */ /* 0x000fea0003800000 */
.L_x_72518:
        /* <DEDUP_REMOVED lines=9> */
.L_x_72522:
[----:B------:R-:W-:Y:S02]  /*7400*/  IMAD.MOV.U32 R13, RZ, RZ, R7 ;  /* 0x000000ffff0d7224 */ /* 0x000fe400078e0007 */
[----:B------:R-:W-:Y:S02]  /*7410*/  IMAD.MOV.U32 R15, RZ, RZ, R6 ;  /* 0x000000ffff0f7224 */ /* 0x000fe400078e0006 */
[----:B------:R-:W-:Y:S02]  /*7420*/  IMAD.MOV.U32 R7, RZ, RZ, R32 ;  /* 0x000000ffff077224 */ /* 0x000fe400078e0020 */
[----:B------:R-:W-:-:S07]  /*7430*/  IMAD.MOV.U32 R6, RZ, RZ, R19 ;  /* 0x000000ffff067224 */ /* 0x000fce00078e0013 */
.L_x_72523:
[----:B------:R-:W-:Y:S05]  /*7440*/  BSYNC B1 ;  /* 0x0000000000017941 */ /* 0x000fea0003800000 */
.L_x_72521:
        /* <DEDUP_REMOVED lines=9> */
.L_x_72525:
[----:B------:R-:W-:Y:S01]  /*74e0*/  MOV R24, R13 ;  /* 0x0000000d00187202 */ /* 0x000fe20000000f00 */
[----:B------:R-:W-:Y:S02]  /*74f0*/  IMAD.MOV.U32 R19, RZ, RZ, R15 ;  /* 0x000000ffff137224 */ /* 0x000fe400078e000f */
[----:B------:R-:W-:Y:S02]  /*7500*/  IMAD.MOV.U32 R13, RZ, RZ, R4 ;  /* 0x000000ffff0d7224 */ /* 0x000fe400078e0004 */
[----:B------:R-:W-:-:S07]  /*7510*/  IMAD.MOV.U32 R15, RZ, RZ, R2 ;  /* 0x000000ffff0f7224 */ /* 0x000fce00078e0002 */
.L_x_72526:
[----:B------:R-:W-:Y:S05]  /*7520*/  BSYNC B1 ;  /* 0x0000000000017941 */ /* 0x000fea0003800000 */
.L_x_72524:
        /* <DEDUP_REMOVED lines=9> */
.L_x_72528:
[----:B------:R-:W-:Y:S01]  /*75c0*/  IMAD.MOV.U32 R2, RZ, RZ, R24 ;  /* 0x000000ffff027224 */ /* 0x000fe200078e0018 */
[----:B------:R-:W-:Y:S01]  /*75d0*/  MOV R24, R11 ;  /* 0x0000000b00187202 */ /* 0x000fe20000000f00 */
[----:B------:R-:W-:Y:S02]  /*75e0*/  IMAD.MOV.U32 R4, RZ, RZ, R19 ;  /* 0x000000ffff047224 */ /* 0x000fe400078e0013 */
[----:B------:R-:W-:-:S07]  /*75f0*/  IMAD.MOV.U32 R19, RZ, RZ, R10 ;  /* 0x000000ffff137224 */ /* 0x000fce00078e000a */
.L_x_72529:
[----:B------:R-:W-:Y:S05]  /*7600*/  BSYNC B1 ;  /* 0x0000000000017941 */ /* 0x000fea0003800000 */
.L_x_72527:
        /* <DEDUP_REMOVED lines=16> */
.L_x_72531:
[----:B------:R-:W-:Y:S01]  /*7710*/  IMAD.MOV.U32 R10, RZ, RZ, R3 ;  /* 0x000000ffff0a7224 */ /* 0x000fe200078e0003 */
[----:B------:R-:W-:Y:S01]  /*7720*/  MOV R3, R20 ;  /* 0x0000001400037202 */ /* 0x000fe20000000f00 */
[----:B------:R-:W-:Y:S02]  /*7730*/  IMAD.MOV.U32 R18, RZ, RZ, R5 ;  /* 0x000000ffff127224 */ /* 0x000fe400078e0005 */
[----:B------:R-:W-:-:S07]  /*7740*/  IMAD.MOV.U32 R5, RZ, RZ, R34 ;  /* 0x000000ffff057224 */ /* 0x000fce00078e0022 */
.L_x_72532:
[----:B------:R-:W-:Y:S05]  /*7750*/  BSYNC B1 ;  /* 0x0000000000017941 */ /* 0x000fea0003800000 */
.L_x_72530:
        /* <DEDUP_REMOVED lines=9> */
.L_x_72534:
[----:B------:R-:W-:Y:S02]  /*77f0*/  IMAD.MOV.U32 R11, RZ, RZ, R10 ;  /* 0x000000ffff0b7224 */ /* 0x000fe400078e000a */
[----:B------:R-:W-:Y:S02]  /*7800*/  IMAD.MOV.U32 R25, RZ, RZ, R18 ;  /* 0x000000ffff197224 */ /* 0x000fe400078e0012 */
[----:B------:R-:W-:Y:S02]  /*7810*/  IMAD.MOV.U32 R10, RZ, RZ, R9 ;  /* 0x000000ffff0a7224 */ /* 0x000fe400078e0009 */
[----:B------:R-:W-:-:S07]  /*7820*/  IMAD.MOV.U32 R18, RZ, RZ, R21 ;  /* 0x000000ffff127224 */ /* 0x000fce00078e0015 */
.L_x_72535:
[----:B------:R-:W-:Y:S05]  /*7830*/  BSYNC B1 ;  /* 0x0000000000017941 */ /* 0x000fea0003800000 */
.L_x_72533:
        /* <DEDUP_REMOVED lines=9> */
.L_x_72537:
[----:B------:R-:W-:Y:S02]  /*78d0*/  IMAD.MOV.U32 R20, RZ, RZ, R11 ;  /* 0x000000ffff147224 */ /* 0x000fe400078e000b */
[----:B------:R-:W-:Y:S02]  /*78e0*/  IMAD.MOV.U32 R9, RZ, RZ, R25 ;  /* 0x000000ffff097224 */ /* 0x000fe400078e0019 */
[----:B------:R-:W-:Y:S02]  /*78f0*/  IMAD.MOV.U32 R11, RZ, RZ, R8 ;  /* 0x000000ffff0b7224 */ /* 0x000fe400078e0008 */
[----:B------:R-:W-:-:S07]  /*7900*/  IMAD.MOV.U32 R25, RZ, RZ, R22 ;  /* 0x000000ffff197224 */ /* 0x000fce00078e0016 */
.L_x_72538:
[----:B------:R-:W-:Y:S05]  /*7910*/  BSYNC B1 ;  /* 0x0000000000017941 */ /* 0x000fea0003800000 */
.L_x_72536:
        /* <DEDUP_REMOVED lines=9> */
.L_x_72540:
[----:B------:R-:W-:Y:S01]  /*79b0*/  MOV R8, R20 ;  /* 0x0000001400087202 */ /* 0x000fe20000000f00 */
[----:B------:R-:W-:Y:S02]  /*79c0*/  IMAD.MOV.U32 R22, RZ, RZ, R9 ;  /* 0x000000ffff167224 */ /* 0x000fe400078e0009 */
[----:B------:R-:W-:Y:S02]  /*79d0*/  IMAD.MOV.U32 R20, RZ, RZ, R7 ;  /* 0x000000ffff147224 */ /* 0x000fe400078e0007 */
[----:B------:R-:W-:-:S07]  /*79e0*/  IMAD.MOV.U32 R9, RZ, RZ, R6 ;  /* 0x000000ffff097224 */ /* 0x000fce00078e0006 */
.L_x_72541:
[----:B------:R-:W-:Y:S05]  /*79f0*/  BSYNC B1 ;  /* 0x0000000000017941 */ /* 0x000fea0003800000 */
.L_x_72539:
        /* <DEDUP_REMOVED lines=9> */
.L_x_72543:
[----:B------:R-:W-:Y:S01]  /*7a90*/  IMAD.MOV.U32 R7, RZ, RZ, R8 ;  /* 0x000000ffff077224 */ /* 0x000fe200078e0008 */
[----:B------:R-:W-:Y:S01]  /*7aa0*/  MOV R8, R13 ;  /* 0x0000000d00087202 */ /* 0x000fe20000000f00 */
[----:B------:R-:W-:Y:S02]  /*7ab0*/  IMAD.MOV.U32 R6, RZ, RZ, R22 ;  /* 0x000000ffff067224 */ /* 0x000fe400078e0016 */
[----:B------:R-:W-:-:S07]  /*7ac0*/  IMAD.MOV.U32 R22, RZ, RZ, R15 ;  /* 0x000000ffff167224 */ /* 0x000fce00078e000f */
.L_x_72544:
[----:B------:R-:W-:Y:S05]  /*7ad0*/  BSYNC B1 ;  /* 0x0000000000017941 */ /* 0x000fea0003800000 */
.L_x_72542:
        /* <DEDUP_REMOVED lines=9> */
.L_x_72546:
[----:B------:R-:W-:Y:S02]  /*7b70*/  IMAD.MOV.U32 R13, RZ, RZ, R7 ;  /* 0x000000ffff0d7224 */ /* 0x000fe400078e0007 */
[----:B------:R-:W-:Y:S02]  /*7b80*/  IMAD.MOV.U32 R15, RZ, RZ, R6 ;  /* 0x000000ffff0f7224 */ /* 0x000fe400078e0006 */
[----:B------:R-:W-:Y:S02]  /*7b90*/  IMAD.MOV.U32 R7, RZ, RZ, R24 ;  /* 0x000000ffff077224 */ /* 0x000fe400078e0018 */
[----:B------:R-:W-:-:S07]  /*7ba0*/  IMAD.MOV.U32 R6, RZ, RZ, R19 ;  /* 0x000000ffff067224 */ /* 0x000fce00078e0013 */
.L_x_72547:
[----:B------:R-:W-:Y:S05]  /*7bb0*/  BSYNC B1 ;  /* 0x0000000000017941 */ /* 0x000fea0003800000 */
.L_x_72545:
        /* <DEDUP_REMOVED lines=9> */
.L_x_72549:
[----:B------:R-:W-:Y:S02]  /*7c50*/  IMAD.MOV.U32 R19, RZ, RZ, R13 ;  /* 0x000000ffff137224 */ /* 0x000fe400078e000d */
[----:B------:R-:W-:Y:S02]  /*7c60*/  IMAD.MOV.U32 R21, RZ, RZ, R15 ;  /* 0x000000ffff157224 */ /* 0x000fe400078e000f */
[----:B------:R-:W-:Y:S02]  /*7c70*/  IMAD.MOV.U32 R13, RZ, RZ, R2 ;  /* 0x000000ffff0d7224 */ /* 0x000fe400078e0002 */
[----:B------:R-:W-:-:S07]  /*7c80*/  IMAD.MOV.U32 R15, RZ, RZ, R4 ;  /* 0x000000ffff0f7224 */ /* 0x000fce00078e0004 */
.L_x_72550:
[----:B------:R-:W-:Y:S05]  /*7c90*/  BSYNC B1 ;  /* 0x0000000000017941 */ /* 0x000fea0003800000 */
.L_x_72548:
        /* <DEDUP_REMOVED lines=16> */
.L_x_72552:
[----:B------:R-:W-:Y:S02]  /*7da0*/  IMAD.MOV.U32 R2, RZ, RZ, R3 ;  /* 0x000000ffff027224 */ /* 0x000fe400078e0003 */
[----:B------:R-:W-:Y:S02]  /*7db0*/  IMAD.MOV.U32 R4, RZ, RZ, R5 ;  /* 0x000000ffff047224 */ /* 0x000fe400078e0005 */
[----:B------:R-:W-:Y:S02]  /*7dc0*/  IMAD.MOV.U32 R3, RZ, RZ, R10 ;  /* 0x000000ffff037224 */ /* 0x000fe400078e000a */
[----:B------:R-:W-:-:S07]  /*7dd0*/  IMAD.MOV.U32 R5, RZ, RZ, R18 ;  /* 0x000000ffff057224 */ /* 0x000fce00078e0012 */
.L_x_72553:
[----:B------:R-:W-:Y:S05]  /*7de0*/  BSYNC B1 ;  /* 0x0000000000017941 */ /* 0x000fea0003800000 */
.L_x_72551:
        /* <DEDUP_REMOVED lines=9> */
.L_x_72555:
[----:B------:R-:W-:Y:S01]  /*7e80*/  MOV R27, R2 ;  /* 0x00000002001b7202 */ /* 0x000fe20000000f00 */
[----:B------:R-:W-:Y:S02]  /*7e90*/  IMAD.MOV.U32 R10, RZ, RZ, R4 ;  /* 0x000000ffff0a7224 */ /* 0x000fe400078e0004 */
[----:B------:R-:W-:Y:S02]  /*7ea0*/  IMAD.MOV.U32 R2, RZ, RZ, R11 ;  /* 0x000000ffff027224 */ /* 0x000fe400078e000b */
[----:B------:R-:W-:-:S07]  /*7eb0*/  IMAD.MOV.U32 R4, RZ, RZ, R25 ;  /* 0x000000ffff047224 */ /* 0x000fce00078e0019 */
.L_x_72556:
[----:B------:R-:W-:Y:S05]  /*7ec0*/  BSYNC B1 ;  /* 0x0000000000017941 */ /* 0x000fea0003800000 */
.L_x_72554:
        /* <DEDUP_REMOVED lines=9> */
.L_x_72558:
[----:B------:R-:W-:Y:S01]  /*7f60*/  IMAD.MOV.U32 R11, RZ, RZ, R27 ;  /* 0x000000ffff0b7224 */ /* 0x000fe200078e001b */
[----:B------:R-:W-:Y:S01]  /*7f70*/  MOV R27, R20 ;  /* 0x00000014001b7202 */ /* 0x000fe20000000f00 */
[----:B------:R-:W-:Y:S02]  /*7f80*/  IMAD.MOV.U32 R25, RZ, RZ, R10 ;  /* 0x000000ffff197224 */ /* 0x000fe400078e000a */
[----:B------:R-:W-:-:S07]  /*7f90*/  IMAD.MOV.U32 R10, RZ, RZ, R9 ;  /* 0x000000ffff0a7224 */ /* 0x000fce00078e0009 */
.L_x_72559:
[----:B------:R-:W-:Y:S05]  /*7fa0*/  BSYNC B1 ;  /* 0x0000000000017941 */ /* 0x000fea0003800000 */
.L_x_72557:
        /* <DEDUP_REMOVED lines=9> */
.L_x_72561:
[----:B------:R-:W-:Y:S02]  /*8040*/  IMAD.MOV.U32 R16, RZ, RZ, R11 ;  /* 0x000000ffff107224 */ /* 0x000fe400078e000b */
[----:B------:R-:W-:Y:S02]  /*8050*/  IMAD.MOV.U32 R9, RZ, RZ, R25 ;  /* 0x000000ffff097224 */ /* 0x000fe400078e0019 */
[----:B------:R-:W-:Y:S02]  /*8060*/  IMAD.MOV.U32 R11, RZ, RZ, R8 ;  /* 0x000000ffff0b7224 */ /* 0x000fe400078e0008 */
[----:B------:R-:W-:-:S07]  /*8070*/  IMAD.MOV.U32 R25, RZ, RZ, R22 ;  /* 0x000000ffff197224 */ /* 0x000fce00078e0016 */
.L_x_72562:
[----:B------:R-:W-:Y:S05]  /*8080*/  BSYNC B1 ;  /* 0x0000000000017941 */ /* 0x000fea0003800000 */
.L_x_72560:
        /* <DEDUP_REMOVED lines=9> */
.L_x_72564:
[----:B------:R-:W-:Y:S02]  /*8120*/  IMAD.MOV.U32 R8, RZ, RZ, R16 ;  /* 0x000000ffff087224 */ /* 0x000fe400078e0010 */
[----:B------:R-:W-:Y:S02]  /*8130*/  IMAD.MOV.U32 R18, RZ, RZ, R9 ;  /* 0x000000ffff127224 */ /* 0x000fe400078e0009 */
[----:B------:R-:W-:Y:S02]  /*8140*/  IMAD.MOV.U32 R16, RZ, RZ, R7 ;  /* 0x000000ffff107224 */ /* 0x000fe400078e0007 */
[----:B------:R-:W-:-:S07]  /*8150*/  IMAD.MOV.U32 R9, RZ, RZ, R6 ;  /* 0x000000ffff097224 */ /* 0x000fce00078e0006 */
.L_x_72565:
[----:B------:R-:W-:Y:S05]  /*8160*/  BSYNC B1 ;  /* 0x0000000000017941 */ /* 0x000fea0003800000 */
.L_x_72563:
        /* <DEDUP_REMOVED lines=9> */
.L_x_72567:
[----:B------:R-:W-:Y:S01]  /*8200*/  MOV R6, R8 ;  /* 0x0000000800067202 */ /* 0x000fe20000000f00 */
[----:B------:R-:W-:Y:S02]  /*8210*/  IMAD.MOV.U32 R20, RZ, RZ, R18 ;  /* 0x000000ffff147224 */ /* 0x000fe400078e0012 */
[----:B------:R-:W-:Y:S02]  /*8220*/  IMAD.MOV.U32 R8, RZ, RZ, R13 ;  /* 0x000000ffff087224 */ /* 0x000fe400078e000d */
[----:B------:R-:W-:-:S07]  /*8230*/  IMAD.MOV.U32 R18, RZ, RZ, R15 ;  /* 0x000000ffff127224 */ /* 0x000fce00078e000f */
.L_x_72568:
[----:B------:R-:W-:Y:S05]  /*8240*/  BSYNC B1 ;  /* 0x0000000000017941 */ /* 0x000fea0003800000 */
.L_x_72566:
        /* <DEDUP_REMOVED lines=9> */
.L_x_72570:
[----:B------:R-:W-:Y:S01]  /*82e0*/  IMAD.MOV.U32 R7, RZ, RZ, R6 ;  /* 0x000000ffff077224 */ /* 0x000fe200078e0006 */
[----:B------:R-:W-:Y:S01]  /*82f0*/  MOV R6, R19 ;  /* 0x0000001300067202 */ /* 0x000fe20000000f00 */
[----:B------:R-:W-:Y:S02]  /*8300*/  IMAD.MOV.U32 R13, RZ, RZ, R20 ;  /* 0x000000ffff0d7224 */ /* 0x000fe400078e0014 */
[----:B------:R-:W-:-:S07]  /*8310*/  IMAD.MOV.U32 R20, RZ, RZ, R21 ;  /* 0x000000ffff147224 */ /* 0x000fce00078e0015 */
.L_x_72571:
[----:B------:R-:W-:Y:S05]  /*8320*/  BSYNC B1 ;  /* 0x0000000000017941 */ /* 0x000fea0003800000 */
.L_x_72569:
        /* <DEDUP_REMOVED lines=16> */
.L_x_72573:
[----:B------:R-:W-:Y:S01]  /*8430*/  IMAD.MOV.U32 R14, RZ, RZ, R3 ;  /* 0x000000ffff0e7224 */ /* 0x000fe200078e0003 */
[----:B------:R-:W-:Y:S01]  /*8440*/  MOV R3, R2 ;  /* 0x0000000200037202 */ /* 0x000fe20000000f00 */
[----:B------:R-:W-:Y:S02]  /*8450*/  IMAD.MOV.U32 R15, RZ, RZ, R5 ;  /* 0x000000ffff0f7224 */ /* 0x000fe400078e0005 */
[----:B------:R-:W-:-:S07]  /*8460*/  IMAD.MOV.U32 R5, RZ, RZ, R4 ;  /* 0x000000ffff057224 */ /* 0x000fce00078e0004 */
.L_x_72574:
[----:B------:R-:W-:Y:S05]  /*8470*/  BSYNC B1 ;  /* 0x0000000000017941 */ /* 0x000fea0003800000 */
.L_x_72572:
        /* <DEDUP_REMOVED lines=9> */
.L_x_72576:
[----:B------:R-:W-:Y:S02]  /*8510*/  IMAD.MOV.U32 R19, RZ, RZ, R14 ;  /* 0x000000ffff137224 */ /* 0x000fe400078e000e */
[----:B------:R-:W-:Y:S02]  /*8520*/  IMAD.MOV.U32 R21, RZ, RZ, R15 ;  /* 0x000000ffff157224 */ /* 0x000fe400078e000f */
[----:B------:R-:W-:Y:S02]  /*8530*/  IMAD.MOV.U32 R14, RZ, RZ, R27 ;  /* 0x000000ffff0e7224 */ /* 0x000fe400078e001b */
[----:B------:R-:W-:-:S07]  /*8540*/  IMAD.MOV.U32 R15, RZ, RZ, R10 ;  /* 0x000000ffff0f7224 */ /* 0x000fce00078e000a */
.L_x_72577:
[----:B------:R-:W-:Y:S05]  /*8550*/  BSYNC B1 ;  /* 0x0000000000017941 */ /* 0x000fea0003800000 */
.L_x_72575:
        /* <DEDUP_REMOVED lines=9> */
.L_x_72579:
[----:B------:R-:W-:Y:S02]  /*85f0*/  IMAD.MOV.U32 R22, RZ, RZ, R19 ;  /* 0x000000ffff167224 */ /* 0x000fe400078e0013 */
[----:B------:R-:W-:Y:S02]  /*8600*/  IMAD.MOV.U32 R24, RZ, RZ, R21 ;  /* 0x000000ffff187224 */ /* 0x000fe400078e0015 */
[----:B------:R-:W-:Y:S02]  /*8610*/  IMAD.MOV.U32 R19, RZ, RZ, R11 ;  /* 0x000000ffff137224 */ /* 0x000fe400078e000b */
[----:B------:R-:W-:-:S07]  /*8620*/  IMAD.MOV.U32 R21, RZ, RZ, R25 ;  /* 0x000000ffff157224 */ /* 0x000fce00078e0019 */
.L_x_72580:
[----:B------:R-:W-:Y:S05]  /*8630*/  BSYNC B1 ;  /* 0x0000000000017941 */ /* 0x000fea0003800000 */
.L_x_72578:
        /* <DEDUP_REMOVED lines=9> */
.L_x_72582:
[----:B------:R-:W-:Y:S01]  /*86d0*/  MOV R25, R22 ;  /* 0x0000001600197202 */ /* 0x000fe20000000f00 */
[----:B------:R-:W-:Y:S02]  /*86e0*/  IMAD.MOV.U32 R27, RZ, RZ, R24 ;  /* 0x000000ffff1b7224 */ /* 0x000fe400078e0018 */
[----:B------:R-:W-:Y:S02]  /*86f0*/  IMAD.MOV.U32 R22, RZ, RZ, R16 ;  /* 0x000000ffff167224 */ /* 0x000fe400078e0010 */
[----:B------:R-:W-:-:S07]  /*8700*/  IMAD.MOV.U32 R24, RZ, RZ, R9 ;  /* 0x000000ffff187224 */ /* 0x000fce00078e0009 */
.L_x_72583:
[----:B------:R-:W-:Y:S05]  /*8710*/  BSYNC B1 ;  /* 0x0000000000017941 */ /* 0x000fea0003800000 */
.L_x_72581:
        /* <DEDUP_REMOVED lines=9> */
.L_x_72585:
[----:B------:R-:W-:Y:S01]  /*87b0*/  IMAD.MOV.U32 R16, RZ, RZ, R25 ;  /* 0x000000ffff107224 */ /* 0x000fe200078e0019 */
[----:B------:R-:W-:Y:S01]  /*87c0*/  MOV R25, R8 ;  /* 0x0000000800197202 */ /* 0x000fe20000000f00 */
[----:B------:R-:W-:Y:S02]  /*87d0*/  IMAD.MOV.U32 R28, RZ, RZ, R27 ;  /* 0x000000ffff1c7224 */ /* 0x000fe400078e001b */
[----:B------:R-:W-:-:S07]  /*87e0*/  IMAD.MOV.U32 R27, RZ, RZ, R18 ;  /* 0x000000ffff1b7224 */ /* 0x000fce00078e0012 */
.L_x_72586:
[----:B------:R-:W-:Y:S05]  /*87f0*/  BSYNC B1 ;  /* 0x0000000000017941 */ /* 0x000fea0003800000 */
.L_x_72584:
        /* <DEDUP_REMOVED lines=9> */
.L_x_72588:
[----:B------:R-:W-:Y:S02]  /*8890*/  IMAD.MOV.U32 R18, RZ, RZ, R16 ;  /* 0x000000ffff127224 */ /* 0x000fe400078e0010 */
[----:B------:R-:W-:Y:S02]  /*88a0*/  IMAD.MOV.U32 R29, RZ, RZ, R28 ;  /* 0x000000ffff1d7224 */ /* 0x000fe400078e001c */
[----:B------:R-:W-:Y:S02]  /*88b0*/  IMAD.MOV.U32 R16, RZ, RZ, R6 ;  /* 0x000000ffff107224 */ /* 0x000fe400078e0006 */
[----:B------:R-:W-:-:S07]  /*88c0*/  IMAD.MOV.U32 R28, RZ, RZ, R20 ;  /* 0x000000ffff1c7224 */ /* 0x000fce00078e0014 */
.L_x_72589:
[----:B------:R-:W-:Y:S05]  /*88d0*/  BSYNC B1 ;  /* 0x0000000000017941 */ /* 0x000fea0003800000 */
.L_x_72587:
        /* <DEDUP_REMOVED lines=9> */
.L_x_72591:
[----:B------:R-:W-:Y:S02]  /*8970*/  IMAD.MOV.U32 R20, RZ, RZ, R18 ;  /* 0x000000ffff147224 */ /* 0x000fe400078e0012 */
[----:B------:R-:W-:Y:S02]  /*8980*/  IMAD.MOV.U32 R30, RZ, RZ, R29 ;  /* 0x000000ffff1e7224 */ /* 0x000fe400078e001d */
[----:B------:R-:W-:Y:S02]  /*8990*/  IMAD.MOV.U32 R18, RZ, RZ, R7 ;  /* 0x000000ffff127224 */ /* 0x000fe400078e0007 */
[----:B------:R-:W-:-:S07]  /*89a0*/  IMAD.MOV.U32 R29, RZ, RZ, R13 ;  /* 0x000000ffff1d7224 */ /* 0x000fce00078e000d */
.L_x_72592:
[----:B------:R-:W-:Y:S05]  /*89b0*/  BSYNC B1 ;  /* 0x0000000000017941 */ /* 0x000fea0003800000 */
.L_x_72590:
        /* <DEDUP_REMOVED lines=16> */
.L_x_72594:
[----:B------:R-:W-:Y:S02]  /*8ac0*/  IMAD.MOV.U32 R2, RZ, RZ, R3 ;  /* 0x000000ffff027224 */ /* 0x000fe400078e0003 */
[----:B------:R-:W-:Y:S02]  /*8ad0*/  IMAD.MOV.U32 R4, RZ, RZ, R5 ;  /* 0x000000ffff047224 */ /* 0x000fe400078e0005 */
[----:B------:R-:W-:Y:S02]  /*8ae0*/  IMAD.MOV.U32 R3, RZ, RZ, R14 ;  /* 0x000000ffff037224 */ /* 0x000fe400078e000e */
[----:B------:R-:W-:-:S07]  /*8af0*/  IMAD.MOV.U32 R5, RZ, RZ, R15 ;  /* 0x000000ffff057224 */ /* 0x000fce00078e000f */
.L_x_72595:
[----:B------:R-:W-:Y:S05]  /*8b00*/  BSYNC B1 ;  /* 0x0000000000017941 */ /* 0x000fea0003800000 */
.L_x_72593:
        /* <DEDUP_REMOVED lines=9> */
.L_x_72597:
[----:B------:R-:W-:Y:S01]  /*8ba0*/  MOV R11, R2 ;  /* 0x00000002000b7202 */ /* 0x000fe20000000f00 */
[----:B------:R-:W-:Y:S02]  /*8bb0*/  IMAD.MOV.U32 R39, RZ, RZ, R4 ;  /* 0x000000ffff277224 */ /* 0x000fe400078e0004 */
[----:B------:R-:W-:Y:S02]  /*8bc0*/  IMAD.MOV.U32 R2, RZ, RZ, R19 ;  /* 0x000000ffff027224 */ /* 0x000fe400078e0013 */
[----:B------:R-:W-:-:S07]  /*8bd0*/  IMAD.MOV.U32 R4, RZ, RZ, R21 ;  /* 0x000000ffff047224 */ /* 0x000fce00078e0015 */
.L_x_72598:
[----:B------:R-:W-:Y:S05]  /*8be0*/  BSYNC B1 ;  /* 0x0000000000017941 */ /* 0x000fea0003800000 */
.L_x_72596:
        /* <DEDUP_REMOVED lines=9> */
.L_x_72600:
[----:B------:R-:W-:Y:S01]  /*8c80*/  IMAD.MOV.U32 R10, RZ, RZ, R11 ;  /* 0x000000ffff0a7224 */ /* 0x000fe200078e000b */
[----:B------:R-:W-:Y:S01]  /*8c90*/  MOV R11, R22 ;  /* 0x00000016000b7202 */ /* 0x000fe20000000f00 */
[----:B------:R-:W-:Y:S02]  /*8ca0*/  IMAD.MOV.U32 R38, RZ, RZ, R39 ;  /* 0x000000ffff267224 */ /* 0x000fe400078e0027 */
[----:B------:R-:W-:-:S07]  /*8cb0*/  IMAD.MOV.U32 R39, RZ, RZ, R24 ;  /* 0x000000ffff277224 */ /* 0x000fce00078e0018 */
.L_x_72601:
[----:B------:R-:W-:Y:S05]  /*8cc0*/  BSYNC B1 ;  /* 0x0000000000017941 */ /* 0x000fea0003800000 */
.L_x_72599:
        /* <DEDUP_REMOVED lines=9> */
.L_x_72603:
[----:B------:R-:W-:Y:S02]  /*8d60*/  IMAD.MOV.U32 R9, RZ, RZ, R10 ;  /* 0x000000ffff097224 */ /* 0x000fe400078e000a */
[----:B------:R-:W-:Y:S02]  /*8d70*/  IMAD.MOV.U32 R37, RZ, RZ, R38 ;  /* 0x000000ffff257224 */ /* 0x000fe400078e0026 */
[----:B------:R-:W-:Y:S02]  /*8d80*/  IMAD.MOV.U32 R10, RZ, RZ, R25 ;  /* 0x000000ffff0a7224 */ /* 0x000fe400078e0019 */
[----:B------:R-:W-:-:S07]  /*8d90*/  IMAD.MOV.U32 R38, RZ, RZ, R27 ;  /* 0x000000ffff267224 */ /* 0x000fce00078e001b */
.L_x_72604:
[----:B------:R-:W-:Y:S05]  /*8da0*/  BSYNC B1 ;  /* 0x0000000000017941 */ /* 0x000fea0003800000 */
.L_x_72602:
        /* <DEDUP_REMOVED lines=9> */
.L_x_72606:
[----:B------:R-:W-:Y:S02]  /*8e40*/  IMAD.MOV.U32 R8, RZ, RZ, R9 ;  /* 0x000000ffff087224 */ /* 0x000fe400078e0009 */
[----:B------:R-:W-:Y:S02]  /*8e50*/  IMAD.MOV.U32 R36, RZ, RZ, R37 ;  /* 0x000000ffff247224 */ /* 0x000fe400078e0025 */
[----:B------:R-:W-:Y:S02]  /*8e60*/  IMAD.MOV.U32 R9, RZ, RZ, R16 ;  /* 0x000000ffff097224 */ /* 0x000fe400078e0010 */
[----:B------:R-:W-:-:S07]  /*8e70*/  IMAD.MOV.U32 R37, RZ, RZ, R28 ;  /* 0x000000ffff257224 */ /* 0x000fce00078e001c */
.L_x_72607:
[----:B------:R-:W-:Y:S05]  /*8e80*/  BSYNC B1 ;  /* 0x0000000000017941 */ /* 0x000fea0003800000 */
.L_x_72605:
        /* <DEDUP_REMOVED lines=9> */
.L_x_72609:
[----:B------:R-:W-:Y:S01]  /*8f20*/  MOV R7, R8 ;  /* 0x0000000800077202 */ /* 0x000fe20000000f00 */
[----:B------:R-:W-:Y:S02]  /*8f30*/  IMAD.MOV.U32 R35, RZ, RZ, R36 ;  /* 0x000000ffff237224 */ /* 0x000fe400078e0024 */
[----:B------:R-:W-:Y:S02]  /*8f40*/  IMAD.MOV.U32 R8, RZ, RZ, R18 ;  /* 0x000000ffff087224 */ /* 0x000fe400078e0012 */
[----:B------:R-:W-:-:S07]  /*8f50*/  IMAD.MOV.U32 R36, RZ, RZ, R29 ;  /* 0x000000ffff247224 */ /* 0x000fce00078e001d */
.L_x_72610:
[----:B------:R-:W-:Y:S05]  /*8f60*/  BSYNC B1 ;  /* 0x0000000000017941 */ /* 0x000fea0003800000 */
.L_x_72608:
        /* <DEDUP_REMOVED lines=9> */
.L_x_72612:
[----:B------:R-:W-:Y:S01]  /*9000*/  IMAD.MOV.U32 R6, RZ, RZ, R7 ;  /* 0x000000ffff067224 */ /* 0x000fe200078e0007 */
[----:B------:R-:W-:Y:S01]  /*9010*/  MOV R7, R20 ;  /* 0x0000001400077202 */ /* 0x000fe20000000f00 */
[----:B------:R-:W-:Y:S02]  /*9020*/  IMAD.MOV.U32 R34, RZ, RZ, R35 ;  /* 0x000000ffff227224 */ /* 0x000fe400078e0023 */
[----:B------:R-:W-:-:S07]  /*9030*/  IMAD.MOV.U32 R35, RZ, RZ, R30 ;  /* 0x000000ffff237224 */ /* 0x000fce00078e001e */
.L_x_72613:
[----:B------:R-:W-:Y:S05]  /*9040*/  BSYNC B1 ;  /* 0x0000000000017941 */ /* 0x000fea0003800000 */
.L_x_72611:
[----:B------:R-:W-:Y:S01]  /*9050*/  FADD.FTZ R33, R17, R33 ;  /* 0x0000002111217221 */ /* 0x000fe20000010000 */
[----:B------:R-:W-:-:S07]  /*9060*/  IMAD.MOV.U32 R32, RZ, RZ, R0 ;  /* 0x000000ffff207224 */ /* 0x000fce00078e0000 */
.L_x_72445:
[----:B------:R-:W-:Y:S05]  /*9070*/  BSYNC B0 ;  /* 0x0000000000007941 */ /* 0x000fea0003800000 */
.L_x_72444:
        /* <DEDUP_REMOVED lines=46> */
.L_x_72617:
[----:B------:R-:W-:Y:S01]  /*9360*/  IMAD.MOV.U32 R15, RZ, RZ, R3 ;  /* 0x000000ffff0f7224 */ /* 0x000fe200078e0003 */
[----:B------:R-:W-:Y:S01]  /*9370*/  MOV R32, R5 ;  /* 0x0000000500207202 */ /* 0x000fe20000000f00 */
[----:B------:R-:W-:Y:S02]  /*9380*/  IMAD.MOV.U32 R3, RZ, RZ, R2 ;  /* 0x000000ffff037224 */ /* 0x000fe400078e0002 */
[----:B------:R-:W-:-:S07]  /*9390*/  IMAD.MOV.U32 R5, RZ, RZ, R4 ;  /* 0x000000ffff057224 */ /* 0x000fce00078e0004 */
.L_x_72618:
[----:B------:R-:W-:Y:S05]  /*93a0*/  BSYNC B1 ;  /* 0x0000000000017941 */ /* 0x000fea0003800000 */
.L_x_72616:
        /* <DEDUP_REMOVED lines=9> */
.L_x_72620:
[----:B------:R-:W-:Y:S02]  /*9440*/  IMAD.MOV.U32 R21, RZ, RZ, R15 ;  /* 0x000000ffff157224 */ /* 0x000fe400078e000f */
[----:B------:R-:W-:Y:S01]  /*9450*/  IMAD.MOV.U32 R19, RZ, RZ, R32 ;  /* 0x000000ffff137224 */ /* 0x000fe200078e0020 */
[----:B------:R-:W-:Y:S01]  /*9460*/  MOV R32, R39 ;  /* 0x0000002700207202 */ /* 0x000fe20000000f00 */
[----:B------:R-:W-:-:S07]  /*9470*/  IMAD.MOV.U32 R15, RZ, RZ, R11 ;  /* 0x000000ffff0f7224 */ /* 0x000fce00078e000b */
.L_x_72621:
[----:B------:R-:W-:Y:S05]  /*9480*/  BSYNC B1 ;  /* 0x0000000000017941 */ /* 0x000fea0003800000 */
.L_x_72619:
        /* <DEDUP_REMOVED lines=9> */
.L_x_72623:
[----:B------:R-:W-:Y:S02]  /*9520*/  IMAD.MOV.U32 R4, RZ, RZ, R21 ;  /* 0x000000ffff047224 */ /* 0x000fe400078e0015 */
[----:B------:R-:W-:Y:S02]  /*9530*/  IMAD.MOV.U32 R2, RZ, RZ, R19 ;  /* 0x000000ffff027224 */ /* 0x000fe400078e0013 */
[----:B------:R-:W-:Y:S02]  /*9540*/  IMAD.MOV.U32 R21, RZ, RZ, R10 ;  /* 0x000000ffff157224 */ /* 0x000fe400078e000a */
[----:B------:R-:W-:-:S07]  /*9550*/  IMAD.MOV.U32 R19, RZ, RZ, R38 ;  /* 0x000000ffff137224 */ /* 0x000fce00078e0026 */
.L_x_72624:
[----:B------:R-:W-:Y:S05]  /*9560*/  BSYNC B1 ;  /* 0x0000000000017941 */ /* 0x000fea0003800000 */
.L_x_72622:
        /* <DEDUP_REMOVED lines=9> */
.L_x_72626:
[----:B------:R-:W-:Y:S02]  /*9600*/  IMAD.MOV.U32 R25, RZ, RZ, R4 ;  /* 0x000000ffff197224 */ /* 0x000fe400078e0004 */
[----:B------:R-:W-:Y:S02]  /*9610*/  IMAD.MOV.U32 R11, RZ, RZ, R2 ;  /* 0x000000ffff0b7224 */ /* 0x000fe400078e0002 */
[----:B------:R-:W-:Y:S02]  /*9620*/  IMAD.MOV.U32 R4, RZ, RZ, R9 ;  /* 0x000000ffff047224 */ /* 0x000fe400078e0009 */
[----:B------:R-:W-:-:S07]  /*9630*/  IMAD.MOV.U32 R2, RZ, RZ, R37 ;  /* 0x000000ffff027224 */ /* 0x000fce00078e0025 */
.L_x_72627:
[----:B------:R-:W-:Y:S05]  /*9640*/  BSYNC B1 ;  /* 0x0000000000017941 */ /* 0x000fea0003800000 */
.L_x_72625:
        /* <DEDUP_REMOVED lines=9> */
.L_x_72629:
[----:B------:R-:W-:Y:S01]  /*96e0*/  IMAD.MOV.U32 R38, RZ, RZ, R25 ;  /* 0x000000ffff267224 */ /* 0x000fe200078e0019 */
[----:B------:R-:W-:Y:S01]  /*96f0*/  MOV R10, R11 ;  /* 0x0000000b000a7202 */ /* 0x000fe20000000f00 */
[----:B------:R-:W-:Y:S02]  /*9700*/  IMAD.MOV.U32 R25, RZ, RZ, R8 ;  /* 0x000000ffff197224 */ /* 0x000fe400078e0008 */
[----:B------:R-:W-:-:S07]  /*9710*/  IMAD.MOV.U32 R11, RZ, RZ, R36 ;  /* 0x000000ffff0b7224 */ /* 0x000fce00078e0024 */
.L_x_72630:
[----:B------:R-:W-:Y:S05]  /*9720*/  BSYNC B1 ;  /* 0x0000000000017941 */ /* 0x000fea0003800000 */
.L_x_72628:
        /* <DEDUP_REMOVED lines=9> */
.L_x_72632:
[----:B------:R-:W-:Y:S02]  /*97c0*/  IMAD.MOV.U32 R27, RZ, RZ, R38 ;  /* 0x000000ffff1b7224 */ /* 0x000fe400078e0026 */
[----:B------:R-:W-:Y:S01]  /*97d0*/  IMAD.MOV.U32 R9, RZ, RZ, R10 ;  /* 0x000000ffff097224 */ /* 0x000fe200078e000a */
[----:B------:R-:W-:Y:S01]  /*97e0*/  MOV R10, R35 ;  /* 0x00000023000a7202 */ /* 0x000fe20000000f00 */
[----:B------:R-:W-:-:S07]  /*97f0*/  IMAD.MOV.U32 R38, RZ, RZ, R7 ;  /* 0x000000ffff267224 */ /* 0x000fce00078e0007 */
.L_x_72633:
[----:B------:R-:W-:Y:S05]  /*9800*/  BSYNC B1 ;  /* 0x0000000000017941 */ /* 0x000fea0003800000 */
.L_x_72631:
        /* <DEDUP_REMOVED lines=9> */
.L_x_72635:
[----:B------:R-:W-:Y:S02]  /*98a0*/  IMAD.MOV.U32 R8, RZ, RZ, R27 ;  /* 0x000000ffff087224 */ /* 0x000fe400078e001b */
[----:B------:R-:W-:Y:S02]  /*98b0*/  IMAD.MOV.U32 R7, RZ, RZ, R9 ;  /* 0x000000ffff077224 */ /* 0x000fe400078e0009 */
[----:B------:R-:W-:Y:S02]  /*98c0*/  IMAD.MOV.U32 R27, RZ, RZ, R6 ;  /* 0x000000ffff1b7224 */ /* 0x000fe400078e0006 */
[----:B------:R-:W-:-:S07]  /*98d0*/  IMAD.MOV.U32 R9, RZ, RZ, R34 ;  /* 0x000000ffff097224 */ /* 0x000fce00078e0022 */
.L_x_72636:
[----:B------:R-:W-:Y:S05]  /*98e0*/  BSYNC B1 ;  /* 0x0000000000017941 */ /* 0x000fea0003800000 */
.L_x_72634:
        /* <DEDUP_REMOVED lines=16> */
.L_x_72638:
[----:B------:R-:W-:Y:S02]  /*99f0*/  IMAD.MOV.U32 R24, RZ, RZ, R3 ;  /* 0x000000ffff187224 */ /* 0x000fe400078e0003 */
[----:B------:R-:W-:Y:S02]  /*9a00*/  IMAD.MOV.U32 R6, RZ, RZ, R5 ;  /* 0x000000ffff067224 */ /* 0x000fe400078e0005 */
[----:B------:R-:W-:Y:S02]  /*9a10*/  IMAD.MOV.U32 R3, RZ, RZ, R15 ;  /* 0x000000ffff037224 */ /* 0x000fe400078e000f */
[----:B------:R-:W-:-:S07]  /*9a20*/  IMAD.MOV.U32 R5, RZ, RZ, R32 ;  /* 0x000000ffff057224 */ /* 0x000fce00078e0020 */
.L_x_72639:
[----:B------:R-:W-:Y:S05]  /*9a30*/  BSYNC B1 ;  /* 0x0000000000017941 */ /* 0x000fea0003800000 */
.L_x_72637:
        /* <DEDUP_REMOVED lines=9> */
.L_x_72641:
[----:B------:R-:W-:Y:S02]  /*9ad0*/  IMAD.MOV.U32 R15, RZ, RZ, R24 ;  /* 0x000000ffff0f7224 */ /* 0x000fe400078e0018 */
[----:B------:R-:W-:Y:S02]  /*9ae0*/  IMAD.MOV.U32 R13, RZ, RZ, R6 ;  /* 0x000000ffff0d7224 */ /* 0x000fe400078e0006 */
[----:B------:R-:W-:Y:S02]  /*9af0*/  IMAD.MOV.U32 R24, RZ, RZ, R21 ;  /* 0x000000ffff187224 */ /* 0x000fe400078e0015 */
[----:B------:R-:W-:-:S07]  /*9b00*/  IMAD.MOV.U32 R6, RZ, RZ, R19 ;  /* 0x000000ffff067224 */ /* 0x000fce00078e0013 */
.L_x_72642:
[----:B------:R-:W-:Y:S05]  /*9b10*/  BSYNC B1 ;  /* 0x0000000000017941 */ /* 0x000fea0003800000 */
.L_x_72640:
        /* <DEDUP_REMOVED lines=9> */
.L_x_72644:
[----:B------:R-:W-:Y:S01]  /*9bb0*/  IMAD.MOV.U32 R34, RZ, RZ, R15 ;  /* 0x000000ffff227224 */ /* 0x000fe200078e000f */
[----:B------:R-:W-:Y:S01]  /*9bc0*/  MOV R32, R13 ;  /* 0x0000000d00207202 */ /* 0x000fe20000000f00 */
[----:B------:R-:W-:Y:S02]  /*9bd0*/  IMAD.MOV.U32 R15, RZ, RZ, R4 ;  /* 0x000000ffff0f7224 */ /* 0x000fe400078e0004 */
[----:B------:R-:W-:-:S07]  /*9be0*/  IMAD.MOV.U32 R13, RZ, RZ, R2 ;  /* 0x000000ffff0d7224 */ /* 0x000fce00078e0002 */
.L_x_72645:
[----:B------:R-:W-:Y:S05]  /*9bf0*/  BSYNC B1 ;  /* 0x0000000000017941 */ /* 0x000fea0003800000 */
.L_x_72643:
        /* <DEDUP_REMOVED lines=9> */
.L_x_72647:
[----:B------:R-:W-:Y:S02]  /*9c90*/  IMAD.MOV.U32 R21, RZ, RZ, R34 ;  /* 0x000000ffff157224 */ /* 0x000fe400078e0022 */
[----:B------:R-:W-:Y:S01]  /*9ca0*/  IMAD.MOV.U32 R19, RZ, RZ, R32 ;  /* 0x000000ffff137224 */ /* 0x000fe200078e0020 */
[----:B------:R-:W-:Y:S01]  /*9cb0*/  MOV R32, R11 ;  /* 0x0000000b00207202 */ /* 0x000fe20000000f00 */
[----:B------:R-:W-:-:S07]  /*9cc0*/  IMAD.MOV.U32 R34, RZ, RZ, R25 ;  /* 0x000000ffff227224 */ /* 0x000fce00078e0019 */
.L_x_72648:
[----:B------:R-:W-:Y:S05]  /*9cd0*/  BSYNC B1 ;  /* 0x0000000000017941 */ /* 0x000fea0003800000 */
.L_x_72646:
        /* <DEDUP_REMOVED lines=9> */
.L_x_72650:
[----:B------:R-:W-:Y:S02]  /*9d70*/  IMAD.MOV.U32 R4, RZ, RZ, R21 ;  /* 0x000000ffff047224 */ /* 0x000fe400078e0015 */
[----:B------:R-:W-:Y:S02]  /*9d80*/  IMAD.MOV.U32 R2, RZ, RZ, R19 ;  /* 0x000000ffff027224 */ /* 0x000fe400078e0013 */
[----:B------:R-:W-:Y:S02]  /*9d90*/  IMAD.MOV.U32 R21, RZ, RZ, R38 ;  /* 0x000000ffff157224 */ /* 0x000fe400078e0026 */
[----:B------:R-:W-:-:S07]  /*9da0*/  IMAD.MOV.U32 R19, RZ, RZ, R10 ;  /* 0x000000ffff137224 */ /* 0x000fce00078e000a */
.L_x_72651:
[----:B------:R-:W-:Y:S05]  /*9db0*/  BSYNC B1 ;  /* 0x0000000000017941 */ /* 0x000fea0003800000 */
.L_x_72649:
        /* <DEDUP_REMOVED lines=9> */
.L_x_72653:
[----:B------:R-:W-:Y:S02]  /*9e50*/  IMAD.MOV.U32 R11, RZ, RZ, R4 ;  /* 0x000000ffff0b7224 */ /* 0x000fe400078e0004 */
[----:B------:R-:W-:Y:S02]  /*9e60*/  IMAD.MOV.U32 R10, RZ, RZ, R2 ;  /* 0x000000ffff0a7224 */ /* 0x000fe400078e0002 */
[----:B------:R-:W-:Y:S02]  /*9e70*/  IMAD.MOV.U32 R4, RZ, RZ, R27 ;  /* 0x000000ffff047224 */ /* 0x000fe400078e001b */
[----:B------:R-:W-:-:S07]  /*9e80*/  IMAD.MOV.U32 R2, RZ, RZ, R9 ;  /* 0x000000ffff027224 */ /* 0x000fce00078e0009 */
.L_x_72654:
[----:B------:R-:W-:Y:S05]  /*9e90*/  BSYNC B1 ;  /* 0x0000000000017941 */ /* 0x000fea0003800000 */
.L_x_72652:
        /* <DEDUP_REMOVED lines=9> */
.L_x_72656:
[----:B------:R-:W-:Y:S01]  /*9f30*/  IMAD.MOV.U32 R25, RZ, RZ, R11 ;  /* 0x000000ffff197224 */ /* 0x000fe200078e000b */
[----:B------:R-:W-:Y:S01]  /*9f40*/  MOV R9, R10 ;  /* 0x0000000a00097202 */ /* 0x000fe20000000f00 */
[----:B------:R-:W-:Y:S02]  /*9f50*/  IMAD.MOV.U32 R11, RZ, RZ, R8 ;  /* 0x000000ffff0b7224 */ /* 0x000fe400078e0008 */
[----:B------:R-:W-:-:S07]  /*9f60*/  IMAD.MOV.U32 R10, RZ, RZ, R7 ;  /* 0x000000ffff0a7224 */ /* 0x000fce00078e0007 */
.L_x_72657:
[----:B------:R-:W-:Y:S05]  /*9f70*/  BSYNC B1 ;  /* 0x0000000000017941 */ /* 0x000fea0003800000 */
.L_x_72655:
        /* <DEDUP_REMOVED lines=16> */
.L_x_72659:
[----:B------:R-:W-:Y:S01]  /*a080*/  IMAD.MOV.U32 R22, RZ, RZ, R3 ;  /* 0x000000ffff167224 */ /* 0x000fe200078e0003 */
[----:B------:R-:W-:Y:S01]  /*a090*/  MOV R8, R5 ;  /* 0x0000000500087202 */ /* 0x000fe20000000f00 */
[----:B------:R-:W-:Y:S02]  /*a0a0*/  IMAD.MOV.U32 R3, RZ, RZ, R24 ;  /* 0x000000ffff037224 */ /* 0x000fe400078e0018 */
[----:B------:R-:W-:-:S07]  /*a0b0*/  IMAD.MOV.U32 R5, RZ, RZ, R6 ;  /* 0x000000ffff057224 */ /* 0x000fce00078e0006 */
.L_x_72660:
[----:B------:R-:W-:Y:S05]  /*a0c0*/  BSYNC B1 ;  /* 0x0000000000017941 */ /* 0x000fea0003800000 */
.L_x_72658:
        /* <DEDUP_REMOVED lines=9> */
.L_x_72662:
[----:B------:R-:W-:Y:S02]  /*a160*/  IMAD.MOV.U32 R27, RZ, RZ, R22 ;  /* 0x000000ffff1b7224 */ /* 0x000fe400078e0016 */
[----:B------:R-:W-:Y:S01]  /*a170*/  IMAD.MOV.U32 R7, RZ, RZ, R8 ;  /* 0x000000ffff077224 */ /* 0x000fe200078e0008 */
[----:B------:R-:W-:Y:S01]  /*a180*/  MOV R8, R13 ;  /* 0x0000000d00087202 */ /* 0x000fe20000000f00 */
[----:B------:R-:W-:-:S07]  /*a190*/  IMAD.MOV.U32 R22, RZ, RZ, R15 ;  /* 0x000000ffff167224 */ /* 0x000fce00078e000f */
.L_x_72663:
[----:B------:R-:W-:Y:S05]  /*a1a0*/  BSYNC B1 ;  /* 0x0000000000017941 */ /* 0x000fea0003800000 */
.L_x_72661:
        /* <DEDUP_REMOVED lines=9> */
.L_x_72665:
[----:B------:R-:W-:Y:S02]  /*a240*/  IMAD.MOV.U32 R24, RZ, RZ, R27 ;  /* 0x000000ffff187224 */ /* 0x000fe400078e001b */
[----:B------:R-:W-:Y:S02]  /*a250*/  IMAD.MOV.U32 R6, RZ, RZ, R7 ;  /* 0x000000ffff067224 */ /* 0x000fe400078e0007 */
[----:B------:R-:W-:Y:S02]  /*a260*/  IMAD.MOV.U32 R27, RZ, RZ, R34 ;  /* 0x000000ffff1b7224 */ /* 0x000fe400078e0022 */
[----:B------:R-:W-:-:S07]  /*a270*/  IMAD.MOV.U32 R7, RZ, RZ, R32 ;  /* 0x000000ffff077224 */ /* 0x000fce00078e0020 */
.L_x_72666:
[----:B------:R-:W-:Y:S05]  /*a280*/  BSYNC B1 ;  /* 0x0000000000017941 */ /* 0x000fea0003800000 */
.L_x_72664:
        /* <DEDUP_REMOVED lines=9> */
.L_x_72668:
[----:B------:R-:W-:Y:S02]  /*a320*/  IMAD.MOV.U32 R15, RZ, RZ, R24 ;  /* 0x000000ffff0f7224 */ /* 0x000fe400078e0018 */
[----:B------:R-:W-:Y:S02]  /*a330*/  IMAD.MOV.U32 R13, RZ, RZ, R6 ;  /* 0x000000ffff0d7224 */ /* 0x000fe400078e0006 */
[----:B------:R-:W-:Y:S02]  /*a340*/  IMAD.MOV.U32 R24, RZ, RZ, R21 ;  /* 0x000000ffff187224 */ /* 0x000fe400078e0015 */
[----:B------:R-:W-:-:S07]  /*a350*/  IMAD.MOV.U32 R6, RZ, RZ, R19 ;  /* 0x000000ffff067224 */ /* 0x000fce00078e0013 */
.L_x_72669:
[----:B------:R-:W-:Y:S05]  /*a360*/  BSYNC B1 ;  /* 0x0000000000017941 */ /* 0x000fea0003800000 */
.L_x_72667:
        /* <DEDUP_REMOVED lines=9> */
.L_x_72671:
[----:B------:R-:W-:Y:S01]  /*a400*/  IMAD.MOV.U32 R32, RZ, RZ, R15 ;  /* 0x000000ffff207224 */ /* 0x000fe200078e000f */
[----:B------:R-:W-:Y:S01]  /*a410*/  MOV R19, R13 ;  /* 0x0000000d00137202 */ /* 0x000fe20000000f00 */
[----:B------:R-:W-:Y:S02]  /*a420*/  IMAD.MOV.U32 R15, RZ, RZ, R4 ;  /* 0x000000ffff0f7224 */ /* 0x000fe400078e0004 */
[----:B------:R-:W-:-:S07]  /*a430*/  IMAD.MOV.U32 R13, RZ, RZ, R2 ;  /* 0x000000ffff0d7224 */ /* 0x000fce00078e0002 */
.L_x_72672:
[----:B------:R-:W-:Y:S05]  /*a440*/  BSYNC B1 ;  /* 0x0000000000017941 */ /* 0x000fea0003800000 */
.L_x_72670:
        /* <DEDUP_REMOVED lines=9> */
.L_x_72674:
[----:B------:R-:W-:Y:S02]  /*a4e0*/  IMAD.MOV.U32 R4, RZ, RZ, R32 ;  /* 0x000000ffff047224 */ /* 0x000fe400078e0020 */
[----:B------:R-:W-:Y:S01]  /*a4f0*/  IMAD.MOV.U32 R2, RZ, RZ, R19 ;  /* 0x000000ffff027224 */ /* 0x000fe200078e0013 */
[----:B------:R-:W-:Y:S01]  /*a500*/  MOV R19, R10 ;  /* 0x0000000a00137202 */ /* 0x000fe20000000f00 */
[----:B------:R-:W-:-:S07]  /*a510*/  IMAD.MOV.U32 R32, RZ, RZ, R11 ;  /* 0x000000ffff207224 */ /* 0x000fce00078e000b */
.L_x_72675:
[----:B------:R-:W-:Y:S05]  /*a520*/  BSYNC B1 ;  /* 0x0000000000017941 */ /* 0x000fea0003800000 */
.L_x_72673:
        /* <DEDUP_REMOVED lines=9> */
.L_x_72677:
[----:B------:R-:W-:Y:S02]  /*a5c0*/  IMAD.MOV.U32 R11, RZ, RZ, R4 ;  /* 0x000000ffff0b7224 */ /* 0x000fe400078e0004 */
[----:B------:R-:W-:Y:S02]  /*a5d0*/  IMAD.MOV.U32 R10, RZ, RZ, R2 ;  /* 0x000000ffff0a7224 */ /* 0x000fe400078e0002 */
[----:B------:R-:W-:Y:S02]  /*a5e0*/  IMAD.MOV.U32 R4, RZ, RZ, R25 ;  /* 0x000000ffff047224 */ /* 0x000fe400078e0019 */
[----:B------:R-:W-:-:S07]  /*a5f0*/  IMAD.MOV.U32 R2, RZ, RZ, R9 ;  /* 0x000000ffff027224 */ /* 0x000fce00078e0009 */
.L_x_72678:
[----:B------:R-:W-:Y:S05]  /*a600*/  BSYNC B1 ;  /* 0x0000000000017941 */ /* 0x000fea0003800000 */
.L_x_72676:
        /* <DEDUP_REMOVED lines=16> */
.L_x_72680:
[----:B------:R-:W-:Y:S02]  /*a710*/  IMAD.MOV.U32 R20, RZ, RZ, R3 ;  /* 0x000000ffff147224 */ /* 0x000fe400078e0003 */
[----:B------:R-:W-:Y:S02]  /*a720*/  IMAD.MOV.U32 R34, RZ, RZ, R5 ;  /* 0x000000ffff227224 */ /* 0x000fe400078e0005 */
[----:B------:R-:W-:Y:S02]  /*a730*/  IMAD.MOV.U32 R3, RZ, RZ, R22 ;  /* 0x000000ffff037224 */ /* 0x000fe400078e0016 */
[----:B------:R-:W-:-:S07]  /*a740*/  IMAD.MOV.U32 R5, RZ, RZ, R8 ;  /* 0x000000ffff057224 */ /* 0x000fce00078e0008 */
.L_x_72681:
[----:B------:R-:W-:Y:S05]  /*a750*/  BSYNC B1 ;  /* 0x0000000000017941 */ /* 0x000fea0003800000 */
.L_x_72679:
        /* <DEDUP_REMOVED lines=9> */
.L_x_72683:
[----:B------:R-:W-:Y:S02]  /*a7f0*/  IMAD.MOV.U32 R9, RZ, RZ, R20 ;  /* 0x000000ffff097224 */ /* 0x000fe400078e0014 */
[----:B------:R-:W-:Y:S02]  /*a800*/  IMAD.MOV.U32 R21, RZ, RZ, R34 ;  /* 0x000000ffff157224 */ /* 0x000fe400078e0022 */
[----:B------:R-:W-:Y:S02]  /*a810*/  IMAD.MOV.U32 R20, RZ, RZ, R27 ;  /* 0x000000ffff147224 */ /* 0x000fe400078e001b */
[----:B------:R-:W-:-:S07]  /*a820*/  IMAD.MOV.U32 R34, RZ, RZ, R7 ;  /* 0x000000ffff227224 */ /* 0x000fce00078e0007 */
.L_x_72684:
[----:B------:R-:W-:Y:S05]  /*a830*/  BSYNC B1 ;  /* 0x0000000000017941 */ /* 0x000fea0003800000 */
.L_x_72682:
        /* <DEDUP_REMOVED lines=9> */
.L_x_72686:
[----:B------:R-:W-:Y:S01]  /*a8d0*/  IMAD.MOV.U32 R8, RZ, RZ, R9 ;  /* 0x000000ffff087224 */ /* 0x000fe200078e0009 */
[----:B------:R-:W-:Y:S01]  /*a8e0*/  MOV R22, R21 ;  /* 0x0000001500167202 */ /* 0x000fe20000000f00 */
[----:B------:R-:W-:Y:S02]  /*a8f0*/  IMAD.MOV.U32 R9, RZ, RZ, R24 ;  /* 0x000000ffff097224 */ /* 0x000fe400078e0018 */
[----:B------:R-:W-:-:S07]  /*a900*/  IMAD.MOV.U32 R21, RZ, RZ, R6 ;  /* 0x000000ffff157224 */ /* 0x000fce00078e0006 */
.L_x_72687:
[----:B------:R-:W-:Y:S05]  /*a910*/  BSYNC B1 ;  /* 0x0000000000017941 */ /* 0x000fea0003800000 */
.L_x_72685:
        /* <DEDUP_REMOVED lines=9> */
.L_x_72689:
[----:B------:R-:W-:Y:S02]  /*a9b0*/  IMAD.MOV.U32 R7, RZ, RZ, R8 ;  /* 0x000000ffff077224 */ /* 0x000fe400078e0008 */
[----:B------:R-:W-:Y:S01]  /*a9c0*/  IMAD.MOV.U32 R6, RZ, RZ, R22 ;  /* 0x000000ffff067224 */ /* 0x000fe200078e0016 */
[----:B------:R-:W-:Y:S01]  /*a9d0*/  MOV R22, R13 ;  /* 0x0000000d00167202 */ /* 0x000fe20000000f00 */
[----:B------:R-:W-:-:S07]  /*a9e0*/  IMAD.MOV.U32 R8, RZ, RZ, R15 ;  /* 0x000000ffff087224 */ /* 0x000fce00078e000f */
.L_x_72690:
[----:B------:R-:W-:Y:S05]  /*a9f0*/  BSYNC B1 ;  /* 0x0000000000017941 */ /* 0x000fea0003800000 */
.L_x_72688:
        /* <DEDUP_REMOVED lines=9> */
.L_x_72692:
[----:B------:R-:W-:Y:S02]  /*aa90*/  IMAD.MOV.U32 R13, RZ, RZ, R7 ;  /* 0x000000ffff0d7224 */ /* 0x000fe400078e0007 */
[----:B------:R-:W-:Y:S02]  /*aaa0*/  IMAD.MOV.U32 R15, RZ, RZ, R6 ;  /* 0x000000ffff0f7224 */ /* 0x000fe400078e0006 */
[----:B------:R-:W-:Y:S02]  /*aab0*/  IMAD.MOV.U32 R7, RZ, RZ, R32 ;  /* 0x000000ffff077224 */ /* 0x000fe400078e0020 */
[----:B------:R-:W-:-:S07]  /*aac0*/  IMAD.MOV.U32 R6, RZ, RZ, R19 ;  /* 0x000000ffff067224 */ /* 0x000fce00078e0013 */
.L_x_72693:
[----:B------:R-:W-:Y:S05]  /*aad0*/  BSYNC B1 ;  /* 0x0000000000017941 */ /* 0x000fea0003800000 */
.L_x_72691:
        /* <DEDUP_REMOVED lines=9> */
.L_x_72695:
[----:B------:R-:W-:Y:S02]  /*ab70*/  IMAD.MOV.U32 R24, RZ, RZ, R13 ;  /* 0x000000ffff187224 */ /* 0x000fe400078e000d */
[----:B------:R-:W-:Y:S02]  /*ab80*/  IMAD.MOV.U32 R19, RZ, RZ, R15 ;  /* 0x000000ffff137224 */ /* 0x000fe400078e000f */
[----:B------:R-:W-:Y:S02]  /*ab90*/  IMAD.MOV.U32 R13, RZ, RZ, R4 ;  /* 0x000000ffff0d7224 */ /* 0x000fe400078e0004 */
[----:B------:R-:W-:-:S07]  /*aba0*/  IMAD.MOV.U32 R15, RZ, RZ, R2 ;  /* 0x000000ffff0f7224 */ /* 0x000fce00078e0002 */
.L_x_72696:
[----:B------:R-:W-:Y:S05]  /*abb0*/  BSYNC B1 ;  /* 0x0000000000017941 */ /* 0x000fea0003800000 */
.L_x_72694:
        /* <DEDUP_REMOVED lines=9> */
.L_x_72698:
[----:B------:R-:W-:Y:S01]  /*ac50*/  IMAD.MOV.U32 R2, RZ, RZ, R24 ;  /* 0x000000ffff027224 */ /* 0x000fe200078e0018 */
[----:B------:R-:W-:Y:S01]  /*ac60*/  MOV R4, R19 ;  /* 0x0000001300047202 */ /* 0x000fe20000000f00 */
[----:B------:R-:W-:Y:S02]  /*ac70*/  IMAD.MOV.U32 R24, RZ, RZ, R11 ;  /* 0x000000ffff187224 */ /* 0x000fe400078e000b */
[----:B------:R-:W-:-:S07]  /*ac80*/  IMAD.MOV.U32 R19, RZ, RZ, R10 ;  /* 0x000000ffff137224 */ /* 0x000fce00078e000a */
.L_x_72699:
[----:B------:R-:W-:Y:S05]  /*ac90*/  BSYNC B1 ;  /* 0x0000000000017941 */ /* 0x000fea0003800000 */
.L_x_72697:
        /* <DEDUP_REMOVED lines=16> */
.L_x_72701:
[----:B------:R-:W-:Y:S01]  /*ada0*/  IMAD.MOV.U32 R10, RZ, RZ, R3 ;  /* 0x000000ffff0a7224 */ /* 0x000fe200078e0003 */
[----:B------:R-:W-:Y:S01]  /*adb0*/  MOV R18, R5 ;  /* 0x0000000500127202 */ /* 0x000fe20000000f00 */
[----:B------:R-:W-:Y:S02]  /*adc0*/  IMAD.MOV.U32 R3, RZ, RZ, R20 ;  /* 0x000000ffff037224 */ /* 0x000fe400078e0014 */
[----:B------:R-:W-:-:S07]  /*add0*/  IMAD.MOV.U32 R5, RZ, RZ, R34 ;  /* 0x000000ffff057224 */ /* 0x000fce00078e0022 */
.L_x_72702:
[----:B------:R-:W-:Y:S05]  /*ade0*/  BSYNC B1 ;  /* 0x0000000000017941 */ /* 0x000fea0003800000 */
.L_x_72700:
        /* <DEDUP_REMOVED lines=9> */
.L_x_72704:
[----:B------:R-:W-:Y:S02]  /*ae80*/  IMAD.MOV.U32 R11, RZ, RZ, R10 ;  /* 0x000000ffff0b7224 */ /* 0x000fe400078e000a */
[----:B------:R-:W-:Y:S01]  /*ae90*/  IMAD.MOV.U32 R25, RZ, RZ, R18 ;  /* 0x000000ffff197224 */ /* 0x000fe200078e0012 */
[----:B------:R-:W-:Y:S01]  /*aea0*/  MOV R18, R21 ;  /* 0x0000001500127202 */ /* 0x000fe20000000f00 */
[----:B------:R-:W-:-:S07]  /*aeb0*/  IMAD.MOV.U32 R10, RZ, RZ, R9 ;  /* 0x000000ffff0a7224 */ /* 0x000fce00078e0009 */
.L_x_72705:
[----:B------:R-:W-:Y:S05]  /*aec0*/  BSYNC B1 ;  /* 0x0000000000017941 */ /* 0x000fea0003800000 */
.L_x_72703:
        /* <DEDUP_REMOVED lines=9> */
.L_x_72707:
[----:B------:R-:W-:Y:S02]  /*af60*/  IMAD.MOV.U32 R20, RZ, RZ, R11 ;  /* 0x000000ffff147224 */ /* 0x000fe400078e000b */
[----:B------:R-:W-:Y:S02]  /*af70*/  IMAD.MOV.U32 R9, RZ, RZ, R25 ;  /* 0x000000ffff097224 */ /* 0x000fe400078e0019 */
[----:B------:R-:W-:Y:S02]  /*af80*/  IMAD.MOV.U32 R11, RZ, RZ, R8 ;  /* 0x000000ffff0b7224 */ /* 0x000fe400078e0008 */
[----:B------:R-:W-:-:S07]  /*af90*/  IMAD.MOV.U32 R25, RZ, RZ, R22 ;  /* 0x000000ffff197224 */ /* 0x000fce00078e0016 */
.L_x_72708:
[----:B------:R-:W-:Y:S05]  /*afa0*/  BSYNC B1 ;  /* 0x0000000000017941 */ /* 0x000fea0003800000 */
.L_x_72706:
        /* <DEDUP_REMOVED lines=9> */
.L_x_72710:
[----:B------:R-:W-:Y:S02]  /*b040*/  IMAD.MOV.U32 R8, RZ, RZ, R20 ;  /* 0x000000ffff087224 */ /* 0x000fe400078e0014 */
[----:B------:R-:W-:Y:S02]  /*b050*/  IMAD.MOV.U32 R22, RZ, RZ, R9 ;  /* 0x000000ffff167224 */ /* 0x000fe400078e0009 */
[----:B------:R-:W-:Y:S02]  /*b060*/  IMAD.MOV.U32 R20, RZ, RZ, R7 ;  /* 0x000000ffff147224 */ /* 0x000fe400078e0007 */
[----:B------:R-:W-:-:S07]  /*b070*/  IMAD.MOV.U32 R9, RZ, RZ, R6 ;  /* 0x000000ffff097224 */ /* 0x000fce00078e0006 */
.L_x_72711:
[----:B------:R-:W-:Y:S05]  /*b080*/  BSYNC B1 ;  /* 0x0000000000017941 */ /* 0x000fea0003800000 */
.L_x_72709:
        /* <DEDUP_REMOVED lines=9> */
.L_x_72713:
[----:B------:R-:W-:Y:S01]  /*b120*/  MOV R7, R8 ;  /* 0x0000000800077202 */ /* 0x000fe20000000f00 */
[----:B------:R-:W-:Y:S02]  /*b130*/  IMAD.MOV.U32 R6, RZ, RZ, R22 ;  /* 0x000000ffff067224 */ /* 0x000fe400078e0016 */
[----:B------:R-:W-:Y:S02]  /*b140*/  IMAD.MOV.U32 R8, RZ, RZ, R13 ;  /* 0x000000ffff087224 */ /* 0x000fe400078e000d */
[----:B------:R-:W-:-:S07]  /*b150*/  IMAD.MOV.U32 R22, RZ, RZ, R15 ;  /* 0x000000ffff167224 */ /* 0x000fce00078e000f */
.L_x_72714:
[----:B------:R-:W-:Y:S05]  /*b160*/  BSYNC B1 ;  /* 0x0000000000017941 */ /* 0x000fea0003800000 */
.L_x_72712:
        /* <DEDUP_REMOVED lines=9> */
.L_x_72716:
[----:B------:R-:W-:Y:S01]  /*b200*/  IMAD.MOV.U32 R13, RZ, RZ, R7 ;  /* 0x000000ffff0d7224 */ /* 0x000fe200078e0007 */
[----:B------:R-:W-:Y:S01]  /*b210*/  MOV R15, R6 ;  /* 0x00000006000f7202 */ /* 0x000fe20000000f00 */
[----:B------:R-:W-:Y:S02]  /*b220*/  IMAD.MOV.U32 R7, RZ, RZ, R24 ;  /* 0x000000ffff077224 */ /* 0x000fe400078e0018 */
[----:B------:R-:W-:-:S07]  /*b230*/  IMAD.MOV.U32 R6, RZ, RZ, R19 ;  /* 0x000000ffff067224 */ /* 0x000fce00078e0013 */
.L_x_72717:
[----:B------:R-:W-:Y:S05]  /*b240*/  BSYNC B1 ;  /* 0x0000000000017941 */ /* 0x000fea0003800000 */
.L_x_72715:
        /* <DEDUP_REMOVED lines=9> */
.L_x_72719:
[----:B------:R-:W-:Y:S01]  /*b2e0*/  IMAD.MOV.U32 R19, RZ, RZ, R13 ;  /* 0x000000ffff137224 */ /* 0x000fe200078e000d */
[----:B------:R-:W-:Y:S01]  /*b2f0*/  MOV R13, R2 ;  /* 0x00000002000d7202 */ /* 0x000fe20000000f00 */
[----:B------:R-:W-:Y:S02]  /*b300*/  IMAD.MOV.U32 R21, RZ, RZ, R15 ;  /* 0x000000ffff157224 */ /* 0x000fe400078e000f */
[----:B------:R-:W-:-:S07]  /*b310*/  IMAD.MOV.U32 R15, RZ, RZ, R4 ;  /* 0x000000ffff0f7224 */ /* 0x000fce00078e0004 */
.L_x_72720:
[----:B------:R-:W-:Y:S05]  /*b320*/  BSYNC B1 ;  /* 0x0000000000017941 */ /* 0x000fea0003800000 */
.L_x_72718:
        /* <DEDUP_REMOVED lines=16> */
.L_x_72722:
[----:B------:R-:W-:Y:S01]  /*b430*/  IMAD.MOV.U32 R2, RZ, RZ, R3 ;  /* 0x000000ffff027224 */ /* 0x000fe200078e0003 */
[----:B------:R-:W-:Y:S01]  /*b440*/  MOV R4, R5 ;  /* 0x0000000500047202 */ /* 0x000fe20000000f00 */
[----:B------:R-:W-:Y:S02]  /*b450*/  IMAD.MOV.U32 R3, RZ, RZ, R10 ;  /* 0x000000ffff037224 */ /* 0x000fe400078e000a */
[----:B------:R-:W-:-:S07]  /*b460*/  IMAD.MOV.U32 R5, RZ, RZ, R18 ;  /* 0x000000ffff057224 */ /* 0x000fce00078e0012 */
.L_x_72723:
[----:B------:R-:W-:Y:S05]  /*b470*/  BSYNC B1 ;  /* 0x0000000000017941 */ /* 0x000fea0003800000 */
.L_x_72721:
        /* <DEDUP_REMOVED lines=9> */
.L_x_72725:
[----:B------:R-:W-:Y:S01]  /*b510*/  IMAD.MOV.U32 R27, RZ, RZ, R2 ;  /* 0x000000ffff1b7224 */ /* 0x000fe200078e0002 */
[----:B------:R-:W-:Y:S01]  /*b520*/  MOV R2, R11 ;  /* 0x0000000b00027202 */ /* 0x000fe20000000f00 */
[----:B------:R-:W-:Y:S02]  /*b530*/  IMAD.MOV.U32 R10, RZ, RZ, R4 ;  /* 0x000000ffff0a7224 */ /* 0x000fe400078e0004 */
[----:B------:R-:W-:-:S07]  /*b540*/  IMAD.MOV.U32 R4, RZ, RZ, R25 ;  /* 0x000000ffff047224 */ /* 0x000fce00078e0019 */
.L_x_72726:
[----:B------:R-:W-:Y:S05]  /*b550*/  BSYNC B1 ;  /* 0x0000000000017941 */ /* 0x000fea0003800000 */
.L_x_72724:
        /* <DEDUP_REMOVED lines=9> */
.L_x_72728:
[----:B------:R-:W-:Y:S02]  /*b5f0*/  IMAD.MOV.U32 R11, RZ, RZ, R27 ;  /* 0x000000ffff0b7224 */ /* 0x000fe400078e001b */
[----:B------:R-:W-:Y:S01]  /*b600*/  IMAD.MOV.U32 R25, RZ, RZ, R10 ;  /* 0x000000ffff197224 */ /* 0x000fe200078e000a */
[----:B------:R-:W-:Y:S01]  /*b610*/  MOV R10, R9 ;  /* 0x00000009000a7202 */ /* 0x000fe20000000f00 */
[----:B------:R-:W-:-:S07]  /*b620*/  IMAD.MOV.U32 R27, RZ, RZ, R20 ;  /* 0x000000ffff1b7224 */ /* 0x000fce00078e0014 */
.L_x_72729:
[----:B------:R-:W-:Y:S05]  /*b630*/  BSYNC B1 ;  /* 0x0000000000017941 */ /* 0x000fea0003800000 */
.L_x_72727:
        /* <DEDUP_REMOVED lines=9> */
.L_x_72731:
[----:B------:R-:W-:Y:S02]  /*b6d0*/  IMAD.MOV.U32 R16, RZ, RZ, R11 ;  /* 0x000000ffff107224 */ /* 0x000fe400078e000b */
[----:B------:R-:W-:Y:S02]  /*b6e0*/  IMAD.MOV.U32 R9, RZ, RZ, R25 ;  /* 0x000000ffff097224 */ /* 0x000fe400078e0019 */
[----:B------:R-:W-:Y:S02]  /*b6f0*/  IMAD.MOV.U32 R11, RZ, RZ, R8 ;  /* 0x000000ffff0b7224 */ /* 0x000fe400078e0008 */
[----:B------:R-:W-:-:S07]  /*b700*/  IMAD.MOV.U32 R25, RZ, RZ, R22 ;  /* 0x000000ffff197224 */ /* 0x000fce00078e0016 */
.L_x_72732:
[----:B------:R-:W-:Y:S05]  /*b710*/  BSYNC B1 ;  /* 0x0000000000017941 */ /* 0x000fea0003800000 */
.L_x_72730:
        /* <DEDUP_REMOVED lines=9> */
.L_x_72734:
[----:B------:R-:W-:Y:S02]  /*b7b0*/  IMAD.MOV.U32 R8, RZ, RZ, R16 ;  /* 0x000000ffff087224 */ /* 0x000fe400078e0010 */
[----:B------:R-:W-:Y:S02]  /*b7c0*/  IMAD.MOV.U32 R18, RZ, RZ, R9 ;  /* 0x000000ffff127224 */ /* 0x000fe400078e0009 */
[----:B------:R-:W-:Y:S02]  /*b7d0*/  IMAD.MOV.U32 R16, RZ, RZ, R7 ;  /* 0x000000ffff107224 */ /* 0x000fe400078e0007 */
[----:B------:R-:W-:-:S07]  /*b7e0*/  IMAD.MOV.U32 R9, RZ, RZ, R6 ;  /* 0x000000ffff097224 */ /* 0x000fce00078e0006 */
.L_x_72735:
[----:B------:R-:W-:Y:S05]  /*b7f0*/  BSYNC B1 ;  /* 0x0000000000017941 */ /* 0x000fea0003800000 */
.L_x_72733:
        /* <DEDUP_REMOVED lines=9> */
.L_x_72737:
[----:B------:R-:W-:Y:S02]  /*b890*/  IMAD.MOV.U32 R6, RZ, RZ, R8 ;  /* 0x000000ffff067224 */ /* 0x000fe400078e0008 */
[----:B------:R-:W-:Y:S02]  /*b8a0*/  IMAD.MOV.U32 R20, RZ, RZ, R18 ;  /* 0x000000ffff147224 */ /* 0x000fe400078e0012 */
[----:B------:R-:W-:Y:S02]  /*b8b0*/  IMAD.MOV.U32 R8, RZ, RZ, R13 ;  /* 0x000000ffff087224 */ /* 0x000fe400078e000d */
[----:B------:R-:W-:-:S07]  /*b8c0*/  IMAD.MOV.U32 R18, RZ, RZ, R15 ;  /* 0x000000ffff127224 */ /* 0x000fce00078e000f */
.L_x_72738:
[----:B------:R-:W-:Y:S05]  /*b8d0*/  BSYNC B1 ;  /* 0x0000000000017941 */ /* 0x000fea0003800000 */
.L_x_72736:
        /* <DEDUP_REMOVED lines=9> */
.L_x_72740:
[----:B------:R-:W-:Y:S01]  /*b970*/  MOV R7, R6 ;  /* 0x0000000600077202 */ /* 0x000fe20000000f00 */
[----:B------:R-:W-:Y:S02]  /*b980*/  IMAD.MOV.U32 R13, RZ, RZ, R20 ;  /* 0x000000ffff0d7224 */ /* 0x000fe400078e0014 */
[----:B------:R-:W-:Y:S02]  /*b990*/  IMAD.MOV.U32 R6, RZ, RZ, R19 ;  /* 0x000000ffff067224 */ /* 0x000fe400078e0013 */
[----:B------:R-:W-:-:S07]  /*b9a0*/  IMAD.MOV.U32 R20, RZ, RZ, R21 ;  /* 0x000000ffff147224 */ /* 0x000fce00078e0015 */
.L_x_72741:
[----:B------:R-:W-:Y:S05]  /*b9b0*/  BSYNC B1 ;  /* 0x0000000000017941 */ /* 0x000fea0003800000 */
.L_x_72739:
        /* <DEDUP_REMOVED lines=16> */
.L_x_72743:
[----:B------:R-:W-:Y:S02]  /*bac0*/  IMAD.MOV.U32 R14, RZ, RZ, R3 ;  /* 0x000000ffff0e7224 */ /* 0x000fe400078e0003 */
[----:B------:R-:W-:Y:S02]  /*bad0*/  IMAD.MOV.U32 R15, RZ, RZ, R5 ;  /* 0x000000ffff0f7224 */ /* 0x000fe400078e0005 */
[----:B------:R-:W-:Y:S02]  /*bae0*/  IMAD.MOV.U32 R3, RZ, RZ, R2 ;  /* 0x000000ffff037224 */ /* 0x000fe400078e0002 */
[----:B------:R-:W-:-:S07]  /*baf0*/  IMAD.MOV.U32 R5, RZ, RZ, R4 ;  /* 0x000000ffff057224 */ /* 0x000fce00078e0004 */
.L_x_72744:
[----:B------:R-:W-:Y:S05]  /*bb00*/  BSYNC B1 ;  /* 0x0000000000017941 */ /* 0x000fea0003800000 */
.L_x_72742:
        /* <DEDUP_REMOVED lines=9> */
.L_x_72746:
[----:B------:R-:W-:Y:S01]  /*bba0*/  MOV R19, R14 ;  /* 0x0000000e00137202 */ /* 0x000fe20000000f00 */
[----:B------:R-:W-:Y:S02]  /*bbb0*/  IMAD.MOV.U32 R21, RZ, RZ, R15 ;  /* 0x000000ffff157224 */ /* 0x000fe400078e000f */
[----:B------:R-:W-:Y:S02]  /*bbc0*/  IMAD.MOV.U32 R14, RZ, RZ, R27 ;  /* 0x000000ffff0e7224 */ /* 0x000fe400078e001b */
[----:B------:R-:W-:-:S07]  /*bbd0*/  IMAD.MOV.U32 R15, RZ, RZ, R10 ;  /* 0x000000ffff0f7224 */ /* 0x000fce00078e000a */
.L_x_72747:
[----:B------:R-:W-:Y:S05]  /*bbe0*/  BSYNC B1 ;  /* 0x0000000000017941 */ /* 0x000fea0003800000 */
.L_x_72745:
        /* <DEDUP_REMOVED lines=9> */
.L_x_72749:
[----:B------:R-:W-:Y:S01]  /*bc80*/  IMAD.MOV.U32 R22, RZ, RZ, R19 ;  /* 0x000000ffff167224 */ /* 0x000fe200078e0013 */
[----:B------:R-:W-:Y:S01]  /*bc90*/  MOV R24, R21 ;  /* 0x0000001500187202 */ /* 0x000fe20000000f00 */
[----:B------:R-:W-:Y:S02]  /*bca0*/  IMAD.MOV.U32 R19, RZ, RZ, R11 ;  /* 0x000000ffff137224 */ /* 0x000fe400078e000b */
[----:B------:R-:W-:-:S07]  /*bcb0*/  IMAD.MOV.U32 R21, RZ, RZ, R25 ;  /* 0x000000ffff157224 */ /* 0x000fce00078e0019 */
.L_x_72750:
[----:B------:R-:W-:Y:S05]  /*bcc0*/  BSYNC B1 ;  /* 0x0000000000017941 */ /* 0x000fea0003800000 */
.L_x_72748:
        /* <DEDUP_REMOVED lines=9> */
.L_x_72752:
[----:B------:R-:W-:Y:S01]  /*bd60*/  IMAD.MOV.U32 R25, RZ, RZ, R22 ;  /* 0x000000ffff197224 */ /* 0x000fe200078e0016 */
[----:B------:R-:W-:Y:S01]  /*bd70*/  MOV R22, R16 ;  /* 0x0000001000167202 */ /* 0x000fe20000000f00 */
[----:B------:R-:W-:Y:S02]  /*bd80*/  IMAD.MOV.U32 R27, RZ, RZ, R24 ;  /* 0x000000ffff1b7224 */ /* 0x000fe400078e0018 */
[----:B------:R-:W-:-:S07]  /*bd90*/  IMAD.MOV.U32 R24, RZ, RZ, R9 ;  /* 0x000000ffff187224 */ /* 0x000fce00078e0009 */
.L_x_72753:
[----:B------:R-:W-:Y:S05]  /*bda0*/  BSYNC B1 ;  /* 0x0000000000017941 */ /* 0x000fea0003800000 */
.L_x_72751:
        /* <DEDUP_REMOVED lines=9> */
.L_x_72755:
[----:B------:R-:W-:Y:S02]  /*be40*/  IMAD.MOV.U32 R16, RZ, RZ, R25 ;  /* 0x000000ffff107224 */ /* 0x000fe400078e0019 */
[----:B------:R-:W-:Y:S01]  /*be50*/  IMAD.MOV.U32 R28, RZ, RZ, R27 ;  /* 0x000000ffff1c7224 */ /* 0x000fe200078e001b */
[----:B------:R-:W-:Y:S01]  /*be60*/  MOV R27, R18 ;  /* 0x00000012001b7202 */ /* 0x000fe20000000f00 */
[----:B------:R-:W-:-:S07]  /*be70*/  IMAD.MOV.U32 R25, RZ, RZ, R8 ;  /* 0x000000ffff197224 */ /* 0x000fce00078e0008 */
.L_x_72756:
[----:B------:R-:W-:Y:S05]  /*be80*/  BSYNC B1 ;  /* 0x0000000000017941 */ /* 0x000fea0003800000 */
.L_x_72754:
        /* <DEDUP_REMOVED lines=9> */
.L_x_72758:
[----:B------:R-:W-:Y:S02]  /*bf20*/  IMAD.MOV.U32 R18, RZ, RZ, R16 ;  /* 0x000000ffff127224 */ /* 0x000fe400078e0010 */
[----:B------:R-:W-:Y:S02]  /*bf30*/  IMAD.MOV.U32 R29, RZ, RZ, R28 ;  /* 0x000000ffff1d7224 */ /* 0x000fe400078e001c */
[----:B------:R-:W-:Y:S02]  /*bf40*/  IMAD.MOV.U32 R16, RZ, RZ, R6 ;  /* 0x000000ffff107224 */ /* 0x000fe400078e0006 */
[----:B------:R-:W-:-:S07]  /*bf50*/  IMAD.MOV.U32 R28, RZ, RZ, R20 ;  /* 0x000000ffff1c7224 */ /* 0x000fce00078e0014 */
.L_x_72759:
[----:B------:R-:W-:Y:S05]  /*bf60*/  BSYNC B1 ;  /* 0x0000000000017941 */ /* 0x000fea0003800000 */
.L_x_72757:
        /* <DEDUP_REMOVED lines=9> */
.L_x_72761:
[----:B------:R-:W-:Y:S02]  /*c000*/  IMAD.MOV.U32 R20, RZ, RZ, R18 ;  /* 0x000000ffff147224 */ /* 0x000fe400078e0012 */
[----:B------:R-:W-:Y:S02]  /*c010*/  IMAD.MOV.U32 R30, RZ, RZ, R29 ;  /* 0x000000ffff1e7224 */ /* 0x000fe400078e001d */
[----:B------:R-:W-:Y:S02]  /*c020*/  IMAD.MOV.U32 R18, RZ, RZ, R7 ;  /* 0x000000ffff127224 */ /* 0x000fe400078e0007 */
[----:B------:R-:W-:-:S07]  /*c030*/  IMAD.MOV.U32 R29, RZ, RZ, R13 ;  /* 0x000000ffff1d7224 */ /* 0x000fce00078e000d */
.L_x_72762:
[----:B------:R-:W-:Y:S05]  /*c040*/  BSYNC B1 ;  /* 0x0000000000017941 */ /* 0x000fea0003800000 */
.L_x_72760:
        /* <DEDUP_REMOVED lines=16> */
.L_x_72764:
[----:B------:R-:W-:Y:S02]  /*c150*/  IMAD.MOV.U32 R2, RZ, RZ, R3 ;  /* 0x000000ffff027224 */ /* 0x000fe400078e0003 */
[----:B------:R-:W-:Y:S02]  /*c160*/  IMAD.MOV.U32 R4, RZ, RZ, R5 ;  /* 0x000000ffff047224 */ /* 0x000fe400078e0005 */
[----:B------:R-:W-:Y:S02]  /*c170*/  IMAD.MOV.U32 R3, RZ, RZ, R14 ;  /* 0x000000ffff037224 */ /* 0x000fe400078e000e */
[----:B------:R-:W-:-:S07]  /*c180*/  IMAD.MOV.U32 R5, RZ, RZ, R15 ;  /* 0x000000ffff057224 */ /* 0x000fce00078e000f */
.L_x_72765:
[----:B------:R-:W-:Y:S05]  /*c190*/  BSYNC B1 ;  /* 0x0000000000017941 */ /* 0x000fea0003800000 */
.L_x_72763:
        /* <DEDUP_REMOVED lines=9> */
.L_x_72767:
[----:B------:R-:W-:Y:S02]  /*c230*/  IMAD.MOV.U32 R11, RZ, RZ, R2 ;  /* 0x000000ffff0b7224 */ /* 0x000fe400078e0002 */
[----:B------:R-:W-:Y:S02]  /*c240*/  IMAD.MOV.U32 R39, RZ, RZ, R4 ;  /* 0x000000ffff277224 */ /* 0x000fe400078e0004 */
[----:B------:R-:W-:Y:S02]  /*c250*/  IMAD.MOV.U32 R2, RZ, RZ, R19 ;  /* 0x000000ffff027224 */ /* 0x000fe400078e0013 */
[----:B------:R-:W-:-:S07]  /*c260*/  IMAD.MOV.U32 R4, RZ, RZ, R21 ;  /* 0x000000ffff047224 */ /* 0x000fce00078e0015 */
.L_x_72768:
[----:B------:R-:W-:Y:S05]  /*c270*/  BSYNC B1 ;  /* 0x0000000000017941 */ /* 0x000fea0003800000 */
.L_x_72766:
        /* <DEDUP_REMOVED lines=9> */
.L_x_72770:
[----:B------:R-:W-:Y:S02]  /*c310*/  IMAD.MOV.U32 R10, RZ, RZ, R11 ;  /* 0x000000ffff0a7224 */ /* 0x000fe400078e000b */
[----:B------:R-:W-:Y:S02]  /*c320*/  IMAD.MOV.U32 R38, RZ, RZ, R39 ;  /* 0x000000ffff267224 */ /* 0x000fe400078e0027 */
[----:B------:R-:W-:Y:S02]  /*c330*/  IMAD.MOV.U32 R11, RZ, RZ, R22 ;  /* 0x000000ffff0b7224 */ /* 0x000fe400078e0016 */
[----:B------:R-:W-:-:S07]  /*c340*/  IMAD.MOV.U32 R39, RZ, RZ, R24 ;  /* 0x000000ffff277224 */ /* 0x000fce00078e0018 */
.L_x_72771:
[----:B------:R-:W-:Y:S05]  /*c350*/  BSYNC B1 ;  /* 0x0000000000017941 */ /* 0x000fea0003800000 */
.L_x_72769:
        /* <DEDUP_REMOVED lines=9> */
.L_x_72773:
[----:B------:R-:W-:Y:S01]  /*c3f0*/  MOV R9, R10 ;  /* 0x0000000a00097202 */ /* 0x000fe20000000f00 */
[----:B------:R-:W-:Y:S02]  /*c400*/  IMAD.MOV.U32 R37, RZ, RZ, R38 ;  /* 0x000000ffff257224 */ /* 0x000fe400078e0026 */
[----:B------:R-:W-:Y:S02]  /*c410*/  IMAD.MOV.U32 R10, RZ, RZ, R25 ;  /* 0x000000ffff0a7224 */ /* 0x000fe400078e0019 */
[----:B------:R-:W-:-:S07]  /*c420*/  IMAD.MOV.U32 R38, RZ, RZ, R27 ;  /* 0x000000ffff267224 */ /* 0x000fce00078e001b */
.L_x_72774:
[----:B------:R-:W-:Y:S05]  /*c430*/  BSYNC B1 ;  /* 0x0000000000017941 */ /* 0x000fea0003800000 */
.L_x_72772:
        /* <DEDUP_REMOVED lines=9> */
.L_x_72776:
[----:B------:R-:W-:Y:S01]  /*c4d0*/  IMAD.MOV.U32 R8, RZ, RZ, R9 ;  /* 0x000000ffff087224 */ /* 0x000fe200078e0009 */
[----:B------:R-:W-:Y:S01]  /*c4e0*/  MOV R36, R37 ;  /* 0x0000002500247202 */ /* 0x000fe20000000f00 */
[----:B------:R-:W-:Y:S02]  /*c4f0*/  IMAD.MOV.U32 R9, RZ, RZ, R16 ;  /* 0x000000ffff097224 */ /* 0x000fe400078e0010 */
[----:B------:R-:W-:-:S07]  /*c500*/  IMAD.MOV.U32 R37, RZ, RZ, R28 ;  /* 0x000000ffff257224 */ /* 0x000fce00078e001c */
.L_x_72777:
[----:B------:R-:W-:Y:S05]  /*c510*/  BSYNC B1 ;  /* 0x0000000000017941 */ /* 0x000fea0003800000 */
.L_x_72775:
        /* <DEDUP_REMOVED lines=9> */
.L_x_72779:
[----:B------:R-:W-:Y:S01]  /*c5b0*/  IMAD.MOV.U32 R7, RZ, RZ, R8 ;  /* 0x000000ffff077224 */ /* 0x000fe200078e0008 */
[----:B------:R-:W-:Y:S01]  /*c5c0*/  MOV R8, R18 ;  /* 0x0000001200087202 */ /* 0x000fe20000000f00 */
[----:B------:R-:W-:Y:S02]  /*c5d0*/  IMAD.MOV.U32 R35, RZ, RZ, R36 ;  /* 0x000000ffff237224 */ /* 0x000fe400078e0024 */
[----:B------:R-:W-:-:S07]  /*c5e0*/  IMAD.MOV.U32 R36, RZ, RZ, R29 ;  /* 0x000000ffff247224 */ /* 0x000fce00078e001d */
.L_x_72780:
[----:B------:R-:W-:Y:S05]  /*c5f0*/  BSYNC B1 ;  /* 0x0000000000017941 */ /* 0x000fea0003800000 */
.L_x_72778:
        /* <DEDUP_REMOVED lines=9> */
.L_x_72782:
[----:B------:R-:W-:Y:S02]  /*c690*/  IMAD.MOV.U32 R6, RZ, RZ, R7 ;  /* 0x000000ffff067224 */ /* 0x000fe400078e0007 */
[----:B------:R-:W-:Y:S01]  /*c6a0*/  IMAD.MOV.U32 R34, RZ, RZ, R35 ;  /* 0x000000ffff227224 */ /* 0x000fe200078e0023 */
[----:B------:R-:W-:Y:S01]  /*c6b0*/  MOV R35, R30 ;  /* 0x0000001e00237202 */ /* 0x000fe20000000f00 */
[----:B------:R-:W-:-:S07]  /*c6c0*/  IMAD.MOV.U32 R7, RZ, RZ, R20 ;  /* 0x000000ffff077224 */ /* 0x000fce00078e0014 */
.L_x_72783:
[----:B------:R-:W-:Y:S05]  /*c6d0*/  BSYNC B1 ;  /* 0x0000000000017941 */ /* 0x000fea0003800000 */
.L_x_72781:
[----:B------:R-:W-:Y:S01]  /*c6e0*/  FADD.FTZ R33, R17, R33 ;  /* 0x0000002111217221 */ /* 0x000fe20000010000 */
[----:B------:R-:W-:-:S07]  /*c6f0*/  IMAD.MOV.U32 R32, RZ, RZ, R0 ;  /* 0x000000ffff207224 */ /* 0x000fce00078e0000 */
.L_x_72615:
[----:B------:R-:W-:Y:S05]  /*c700*/  BSYNC B0 ;  /* 0x0000000000007941 */ /* 0x000fea0003800000 */
.L_x_72614:
        /* <DEDUP_REMOVED lines=46> */
.L_x_72787:
[----:B------:R-:W-:Y:S01]  /*c9f0*/  IMAD.MOV.U32 R15, RZ, RZ, R3 ;  /* 0x000000ffff0f7224 */ /* 0x000fe200078e0003 */
[----:B------:R-:W-:Y:S01]  /*ca00*/  MOV R32, R5 ;  /* 0x0000000500207202 */ /* 0x000fe20000000f00 */
[----:B------:R-:W-:Y:S02]  /*ca10*/  IMAD.MOV.U32 R3, RZ, RZ, R2 ;  /* 0x000000ffff037224 */ /* 0x000fe400078e0002 */
[----:B------:R-:W-:-:S07]  /*ca20*/  IMAD.MOV.U32 R5, RZ, RZ, R4 ;  /* 0x000000ffff057224 */ /* 0x000fce00078e0004 */
.L_x_72788:
[----:B------:R-:W-:Y:S05]  /*ca30*/  BSYNC B1 ;  /* 0x0000000000017941 */ /* 0x000fea0003800000 */
.L_x_72786:
        /* <DEDUP_REMOVED lines=9> */
.L_x_72790:
[----:B------:R-:W-:Y:S01]  /*cad0*/  IMAD.MOV.U32 R21, RZ, RZ, R15 ;  /* 0x000000ffff157224 */ /* 0x000fe200078e000f */
[----:B------:R-:W-:Y:S01]  /*cae0*/  MOV R15, R11 ;  /* 0x0000000b000f7202 */ /* 0x000fe20000000f00 */
[----:B------:R-:W-:Y:S02]  /*caf0*/  IMAD.MOV.U32 R19, RZ, RZ, R32 ;  /* 0x000000ffff137224 */ /* 0x000fe400078e0020 */
[----:B------:R-:W-:-:S07]  /*cb00*/  IMAD.MOV.U32 R32, RZ, RZ, R39 ;  /* 0x000000ffff207224 */ /* 0x000fce00078e0027 */
.L_x_72791:
[----:B------:R-:W-:Y:S05]  /*cb10*/  BSYNC B1 ;  /* 0x0000000000017941 */ /* 0x000fea0003800000 */
.L_x_72789:
        /* <DEDUP_REMOVED lines=9> */
.L_x_72793:
[----:B------:R-:W-:Y:S02]  /*cbb0*/  IMAD.MOV.U32 R4, RZ, RZ, R21 ;  /* 0x000000ffff047224 */ /* 0x000fe400078e0015 */
[----:B------:R-:W-:Y:S01]  /*cbc0*/  IMAD.MOV.U32 R2, RZ, RZ, R19 ;  /* 0x000000ffff027224 */ /* 0x000fe200078e0013 */
[----:B------:R-:W-:Y:S01]  /*cbd0*/  MOV R19, R38 ;  /* 0x0000002600137202 */ /* 0x000fe20000000f00 */
[----:B------:R-:W-:-:S07]  /*cbe0*/  IMAD.MOV.U32 R21, RZ, RZ, R10 ;  /* 0x000000ffff157224 */ /* 0x000fce00078e000a */
.L_x_72794:
[----:B------:R-:W-:Y:S05]  /*cbf0*/  BSYNC B1 ;  /* 0x0000000000017941 */ /* 0x000fea0003800000 */
.L_x_72792:
        /* <DEDUP_REMOVED lines=9> */
.L_x_72796:
[----:B------:R-:W-:Y:S02]  /*cc90*/  IMAD.MOV.U32 R25, RZ, RZ, R4 ;  /* 0x000000ffff197224 */ /* 0x000fe400078e0004 */
[----:B------:R-:W-:Y:S02]  /*cca0*/  IMAD.MOV.U32 R11, RZ, RZ, R2 ;  /* 0x000000ffff0b7224 */ /* 0x000fe400078e0002 */
[----:B------:R-:W-:Y:S02]  /*ccb0*/  IMAD.MOV.U32 R4, RZ, RZ, R9 ;  /* 0x000000ffff047224 */ /* 0x000fe400078e0009 */
[----:B------:R-:W-:-:S07]  /*ccc0*/  IMAD.MOV.U32 R2, RZ, RZ, R37 ;  /* 0x000000ffff027224 */ /* 0x000fce00078e0025 */
.L_x_72797:
[----:B------:R-:W-:Y:S05]  /*ccd0*/  BSYNC B1 ;  /* 0x0000000000017941 */ /* 0x000fea0003800000 */
.L_x_72795:
        /* <DEDUP_REMOVED lines=9> */
.L_x_72799:
[----:B------:R-:W-:Y:S02]  /*cd70*/  IMAD.MOV.U32 R38, RZ, RZ, R25 ;  /* 0x000000ffff267224 */ /* 0x000fe400078e0019 */
[----:B------:R-:W-:Y:S02]  /*cd80*/  IMAD.MOV.U32 R10, RZ, RZ, R11 ;  /* 0x000000ffff0a7224 */ /* 0x000fe400078e000b */
[----:B------:R-:W-:Y:S02]  /*cd90*/  IMAD.MOV.U32 R25, RZ, RZ, R8 ;  /* 0x000000ffff197224 */ /* 0x000fe400078e0008 */
[----:B------:R-:W-:-:S07]  /*cda0*/  IMAD.MOV.U32 R11, RZ, RZ, R36 ;  /* 0x000000ffff0b7224 */ /* 0x000fce00078e0024 */
.L_x_72800:
[----:B------:R-:W-:Y:S05]  /*cdb0*/  BSYNC B1 ;  /* 0x0000000000017941 */ /* 0x000fea0003800000 */
.L_x_72798:
        /* <DEDUP_REMOVED lines=9> */
.L_x_72802:
[----:B------:R-:W-:Y:S02]  /*ce50*/  IMAD.MOV.U32 R27, RZ, RZ, R38 ;  /* 0x000000ffff1b7224 */ /* 0x000fe400078e0026 */
[----:B------:R-:W-:Y:S02]  /*ce60*/  IMAD.MOV.U32 R9, RZ, RZ, R10 ;  /* 0x000000ffff097224 */ /* 0x000fe400078e000a */
[----:B------:R-:W-:Y:S02]  /*ce70*/  IMAD.MOV.U32 R38, RZ, RZ, R7 ;  /* 0x000000ffff267224 */ /* 0x000fe400078e0007 */
[----:B------:R-:W-:-:S07]  /*ce80*/  IMAD.MOV.U32 R10, RZ, RZ, R35 ;  /* 0x000000ffff0a7224 */ /* 0x000fce00078e0023 */
.L_x_72803:
[----:B------:R-:W-:Y:S05]  /*ce90*/  BSYNC B1 ;  /* 0x0000000000017941 */ /* 0x000fea0003800000 */
.L_x_72801:
        /* <DEDUP_REMOVED lines=9> */
.L_x_72805:
[----:B------:R-:W-:Y:S01]  /*cf30*/  MOV R8, R27 ;  /* 0x0000001b00087202 */ /* 0x000fe20000000f00 */
[----:B------:R-:W-:Y:S02]  /*cf40*/  IMAD.MOV.U32 R7, RZ, RZ, R9 ;  /* 0x000000ffff077224 */ /* 0x000fe400078e0009 */
[----:B------:R-:W-:Y:S02]  /*cf50*/  IMAD.MOV.U32 R27, RZ, RZ, R6 ;  /* 0x000000ffff1b7224 */ /* 0x000fe400078e0006 */
[----:B------:R-:W-:-:S07]  /*cf60*/  IMAD.MOV.U32 R9, RZ, RZ, R34 ;  /* 0x000000ffff097224 */ /* 0x000fce00078e0022 */
.L_x_72806:
[----:B------:R-:W-:Y:S05]  /*cf70*/  BSYNC B1 ;  /* 0x0000000000017941 */ /* 0x000fea0003800000 */
.L_x_72804:
        /* <DEDUP_REMOVED lines=16> */
.L_x_72808:
[----:B------:R-:W-:Y:S02]  /*d080*/  IMAD.MOV.U32 R24, RZ, RZ, R3 ;  /* 0x000000ffff187224 */ /* 0x000fe400078e0003 */
[----:B------:R-:W-:Y:S02]  /*d090*/  IMAD.MOV.U32 R6, RZ, RZ, R5 ;  /* 0x000000ffff067224 */ /* 0x000fe400078e0005 */
[----:B------:R-:W-:Y:S02]  /*d0a0*/  IMAD.MOV.U32 R3, RZ, RZ, R15 ;  /* 0x000000ffff037224 */ /* 0x000fe400078e000f */
[----:B------:R-:W-:-:S07]  /*d0b0*/  IMAD.MOV.U32 R5, RZ, RZ, R32 ;  /* 0x000000ffff057224 */ /* 0x000fce00078e0020 */
.L_x_72809:
[----:B------:R-:W-:Y:S05]  /*d0c0*/  BSYNC B1 ;  /* 0x0000000000017941 */ /* 0x000fea0003800000 */
.L_x_72807:
        /* <DEDUP_REMOVED lines=9> */
.L_x_72811:
[----:B------:R-:W-:Y:S01]  /*d160*/  MOV R15, R24 ;  /* 0x00000018000f7202 */ /* 0x000fe20000000f00 */
[----:B------:R-:W-:Y:S02]  /*d170*/  IMAD.MOV.U32 R13, RZ, RZ, R6 ;  /* 0x000000ffff0d7224 */ /* 0x000fe400078e0006 */
[----:B------:R-:W-:Y:S02]  /*d180*/  IMAD.MOV.U32 R24, RZ, RZ, R21 ;  /* 0x000000ffff187224 */ /* 0x000fe400078e0015 */
[----:B------:R-:W-:-:S07]  /*d190*/  IMAD.MOV.U32 R6, RZ, RZ, R19 ;  /* 0x000000ffff067224 */ /* 0x000fce00078e0013 */
.L_x_72812:
[----:B------:R-:W-:Y:S05]  /*d1a0*/  BSYNC B1 ;  /* 0x0000000000017941 */ /* 0x000fea0003800000 */
.L_x_72810:
        /* <DEDUP_REMOVED lines=9> */
.L_x_72814:
[----:B------:R-:W-:Y:S01]  /*d240*/  IMAD.MOV.U32 R34, RZ, RZ, R15 ;  /* 0x000000ffff227224 */ /* 0x000fe200078e000f */
[----:B------:R-:W-:Y:S01]  /*d250*/  MOV R32, R13 ;  /* 0x0000000d00207202 */ /* 0x000fe20000000f00 */
[----:B------:R-:W-:Y:S02]  /*d260*/  IMAD.MOV.U32 R15, RZ, RZ, R4 ;  /* 0x000000ffff0f7224 */ /* 0x000fe400078e0004 */
[----:B------:R-:W-:-:S07]  /*d270*/  IMAD.MOV.U32 R13, RZ, RZ, R2 ;  /* 0x000000ffff0d7224 */ /* 0x000fce00078e0002 */
.L_x_72815:
[----:B------:R-:W-:Y:S05]  /*d280*/  BSYNC B1 ;  /* 0x0000000000017941 */ /* 0x000fea0003800000 */
.L_x_72813:
        /* <DEDUP_REMOVED lines=9> */
.L_x_72817:
[----:B------:R-:W-:Y:S01]  /*d320*/  IMAD.MOV.U32 R21, RZ, RZ, R34 ;  /* 0x000000ffff157224 */ /* 0x000fe200078e0022 */
[----:B------:R-:W-:Y:S01]  /*d330*/  MOV R34, R25 ;  /* 0x0000001900227202 */ /* 0x000fe20000000f00 */
[----:B------:R-:W-:Y:S02]  /*d340*/  IMAD.MOV.U32 R19, RZ, RZ, R32 ;  /* 0x000000ffff137224 */ /* 0x000fe400078e0020 */
[----:B------:R-:W-:-:S07]  /*d350*/  IMAD.MOV.U32 R32, RZ, RZ, R11 ;  /* 0x000000ffff207224 */ /* 0x000fce00078e000b */
.L_x_72818:
[----:B------:R-:W-:Y:S05]  /*d360*/  BSYNC B1 ;  /* 0x0000000000017941 */ /* 0x000fea0003800000 */
.L_x_72816:
        /* <DEDUP_REMOVED lines=9> */
.L_x_72820:
[----:B------:R-:W-:Y:S02]  /*d400*/  IMAD.MOV.U32 R4, RZ, RZ, R21 ;  /* 0x000000ffff047224 */ /* 0x000fe400078e0015 */
[----:B------:R-:W-:Y:S01]  /*d410*/  IMAD.MOV.U32 R2, RZ, RZ, R19 ;  /* 0x000000ffff027224 */ /* 0x000fe200078e0013 */
[----:B------:R-:W-:Y:S01]  /*d420*/  MOV R19, R10 ;  /* 0x0000000a00137202 */ /* 0x000fe20000000f00 */
[----:B------:R-:W-:-:S07]  /*d430*/  IMAD.MOV.U32 R21, RZ, RZ, R38 ;  /* 0x000000ffff157224 */ /* 0x000fce00078e0026 */
.L_x_72821:
[----:B------:R-:W-:Y:S05]  /*d440*/  BSYNC B1 ;  /* 0x0000000000017941 */ /* 0x000fea0003800000 */
.L_x_72819:
        /* <DEDUP_REMOVED lines=9> */
.L_x_72823:
[----:B------:R-:W-:Y:S02]  /*d4e0*/  IMAD.MOV.U32 R11, RZ, RZ, R4 ;  /* 0x000000ffff0b7224 */ /* 0x000fe400078e0004 */
[----:B------:R-:W-:Y:S02]  /*d4f0*/  IMAD.MOV.U32 R10, RZ, RZ, R2 ;  /* 0x000000ffff0a7224 */ /* 0x000fe400078e0002 */
[----:B------:R-:W-:Y:S02]  /*d500*/  IMAD.MOV.U32 R4, RZ, RZ, R27 ;  /* 0x000000ffff047224 */ /* 0x000fe400078e001b */
[----:B------:R-:W-:-:S07]  /*d510*/  IMAD.MOV.U32 R2, RZ, RZ, R9 ;  /* 0x000000ffff027224 */ /* 0x000fce00078e0009 */
.L_x_72824:
[----:B------:R-:W-:Y:S05]  /*d520*/  BSYNC B1 ;  /* 0x0000000000017941 */ /* 0x000fea0003800000 */
.L_x_72822:
        /* <DEDUP_REMOVED lines=9> */
.L_x_72826:
[----:B------:R-:W-:Y:S02]  /*d5c0*/  IMAD.MOV.U32 R25, RZ, RZ, R11 ;  /* 0x000000ffff197224 */ /* 0x000fe400078e000b */
[----:B------:R-:W-:Y:S02]  /*d5d0*/  IMAD.MOV.U32 R9, RZ, RZ, R10 ;  /* 0x000000ffff097224 */ /* 0x000fe400078e000a */
[----:B------:R-:W-:Y:S02]  /*d5e0*/  IMAD.MOV.U32 R11, RZ, RZ, R8 ;  /* 0x000000ffff0b7224 */ /* 0x000fe400078e0008 */
[----:B------:R-:W-:-:S07]  /*d5f0*/  IMAD.MOV.U32 R10, RZ, RZ, R7 ;  /* 0x000000ffff0a7224 */ /* 0x000fce00078e0007 */
.L_x_72827:
[----:B------:R-:W-:Y:S05]  /*d600*/  BSYNC B1 ;  /* 0x0000000000017941 */ /* 0x000fea0003800000 */
.L_x_72825:
        /* <DEDUP_REMOVED lines=16> */
.L_x_72829:
[----:B------:R-:W-:Y:S02]  /*d710*/  IMAD.MOV.U32 R22, RZ, RZ, R3 ;  /* 0x000000ffff167224 */ /* 0x000fe400078e0003 */
[----:B------:R-:W-:Y:S02]  /*d720*/  IMAD.MOV.U32 R8, RZ, RZ, R5 ;  /* 0x000000ffff087224 */ /* 0x000fe400078e0005 */
[----:B------:R-:W-:Y:S02]  /*d730*/  IMAD.MOV.U32 R3, RZ, RZ, R24 ;  /* 0x000000ffff037224 */ /* 0x000fe400078e0018 */
[----:B------:R-:W-:-:S07]  /*d740*/  IMAD.MOV.U32 R5, RZ, RZ, R6 ;  /* 0x000000ffff057224 */ /* 0x000fce00078e0006 */
.L_x_72830:
[----:B------:R-:W-:Y:S05]  /*d750*/  BSYNC B1 ;  /* 0x0000000000017941 */ /* 0x000fea0003800000 */
.L_x_72828:
        /* <DEDUP_REMOVED lines=9> */
.L_x_72832:
[----:B------:R-:W-:Y:S02]  /*d7f0*/  IMAD.MOV.U32 R27, RZ, RZ, R22 ;  /* 0x000000ffff1b7224 */ /* 0x000fe400078e0016 */
[----:B------:R-:W-:Y:S02]  /*d800*/  IMAD.MOV.U32 R7, RZ, RZ, R8 ;  /* 0x000000ffff077224 */ /* 0x000fe400078e0008 */
[----:B------:R-:W-:Y:S02]  /*d810*/  IMAD.MOV.U32 R22, RZ, RZ, R15 ;  /* 0x000000ffff167224 */ /* 0x000fe400078e000f */
[----:B------:R-:W-:-:S07]  /*d820*/  IMAD.MOV.U32 R8, RZ, RZ, R13 ;  /* 0x000000ffff087224 */ /* 0x000fce00078e000d */
.L_x_72833:
[----:B------:R-:W-:Y:S05]  /*d830*/  BSYNC B1 ;  /* 0x0000000000017941 */ /* 0x000fea0003800000 */
.L_x_72831:
        /* <DEDUP_REMOVED lines=9> */
.L_x_72835:
[----:B------:R-:W-:Y:S02]  /*d8d0*/  IMAD.MOV.U32 R24, RZ, RZ, R27 ;  /* 0x000000ffff187224 */ /* 0x000fe400078e001b */
[----:B------:R-:W-:Y:S02]  /*d8e0*/  IMAD.MOV.U32 R6, RZ, RZ, R7 ;  /* 0x000000ffff067224 */ /* 0x000fe400078e0007 */
[----:B------:R-:W-:Y:S02]  /*d8f0*/  IMAD.MOV.U32 R27, RZ, RZ, R34 ;  /* 0x000000ffff1b7224 */ /* 0x000fe400078e0022 */
[----:B------:R-:W-:-:S07]  /*d900*/  IMAD.MOV.U32 R7, RZ, RZ, R32 ;  /* 0x000000ffff077224 */ /* 0x000fce00078e0020 */
.L_x_72836:
[----:B------:R-:W-:Y:S05]  /*d910*/  BSYNC B1 ;  /* 0x0000000000017941 */ /* 0x000fea0003800000 */
.L_x_72834:
        /* <DEDUP_REMOVED lines=9> */
.L_x_72838:
[----:B------:R-:W-:Y:S01]  /*d9b0*/  MOV R15, R24 ;  /* 0x00000018000f7202 */ /* 0x000fe20000000f00 */
[----:B------:R-:W-:Y:S02]  /*d9c0*/  IMAD.MOV.U32 R13, RZ, RZ, R6 ;  /* 0x000000ffff0d7224 */ /* 0x000fe400078e0006 */
[----:B------:R-:W-:Y:S02]  /*d9d0*/  IMAD.MOV.U32 R24, RZ, RZ, R21 ;  /* 0x000000ffff187224 */ /* 0x000fe400078e0015 */
[----:B------:R-:W-:-:S07]  /*d9e0*/  IMAD.MOV.U32 R6, RZ, RZ, R19 ;  /* 0x000000ffff067224 */ /* 0x000fce00078e0013 */
.L_x_72839:
[----:B------:R-:W-:Y:S05]  /*d9f0*/  BSYNC B1 ;  /* 0x0000000000017941 */ /* 0x000fea0003800000 */
.L_x_72837:
        /* <DEDUP_REMOVED lines=9> */
.L_x_72841:
[----:B------:R-:W-:Y:S01]  /*da90*/  IMAD.MOV.U32 R32, RZ, RZ, R15 ;  /* 0x000000ffff207224 */ /* 0x000fe200078e000f */
[----:B------:R-:W-:Y:S01]  /*daa0*/  MOV R19, R13 ;  /* 0x0000000d00137202 */ /* 0x000fe20000000f00 */
[----:B------:R-:W-:Y:S02]  /*dab0*/  IMAD.MOV.U32 R15, RZ, RZ, R4 ;  /* 0x000000ffff0f7224 */ /* 0x000fe400078e0004 */
[----:B------:R-:W-:-:S07]  /*dac0*/  IMAD.MOV.U32 R13, RZ, RZ, R2 ;  /* 0x000000ffff0d7224 */ /* 0x000fce00078e0002 */
.L_x_72842:
[----:B------:R-:W-:Y:S05]  /*dad0*/  BSYNC B1 ;  /* 0x0000000000017941 */ /* 0x000fea0003800000 */
.L_x_72840:
        /* <DEDUP_REMOVED lines=9> */
.L_x_72844:
[----:B------:R-:W-:Y:S01]  /*db70*/  IMAD.MOV.U32 R4, RZ, RZ, R32 ;  /* 0x000000ffff047224 */ /* 0x000fe200078e0020 */
[----:B------:R-:W-:Y:S01]  /*db80*/  MOV R32, R11 ;  /* 0x0000000b00207202 */ /* 0x000fe20000000f00 */
[----:B------:R-:W-:Y:S02]  /*db90*/  IMAD.MOV.U32 R2, RZ, RZ, R19 ;  /* 0x000000ffff027224 */ /* 0x000fe400078e0013 */
[----:B------:R-:W-:-:S07]  /*dba0*/  IMAD.MOV.U32 R19, RZ, RZ, R10 ;  /* 0x000000ffff137224 */ /* 0x000fce00078e000a */
.L_x_72845:
[----:B------:R-:W-:Y:S05]  /*dbb0*/  BSYNC B1 ;  /* 0x0000000000017941 */ /* 0x000fea0003800000 */
.L_x_72843:
        /* <DEDUP_REMOVED lines=9> */
.L_x_72847:
[----:B------:R-:W-:Y:S02]  /*dc50*/  IMAD.MOV.U32 R11, RZ, RZ, R4 ;  /* 0x000000ffff0b7224 */ /* 0x000fe400078e0004 */
[----:B------:R-:W-:Y:S01]  /*dc60*/  IMAD.MOV.U32 R10, RZ, RZ, R2 ;  /* 0x000000ffff0a7224 */ /* 0x000fe200078e0002 */
[----:B------:R-:W-:Y:S01]  /*dc70*/  MOV R2, R9 ;  /* 0x0000000900027202 */ /* 0x000fe20000000f00 */
[----:B------:R-:W-:-:S07]  /*dc80*/  IMAD.MOV.U32 R4, RZ, RZ, R25 ;  /* 0x000000ffff047224 */ /* 0x000fce00078e0019 */
.L_x_72848:
[----:B------:R-:W-:Y:S05]  /*dc90*/  BSYNC B1 ;  /* 0x0000000000017941 */ /* 0x000fea0003800000 */
.L_x_72846:
        /* <DEDUP_REMOVED lines=16> */
.L_x_72850:
[----:B------:R-:W-:Y:S01]  /*dda0*/  IMAD.MOV.U32 R20, RZ, RZ, R3 ;  /* 0x000000ffff147224 */ /* 0x000fe200078e0003 */
[----:B------:R-:W-:Y:S01]  /*ddb0*/  MOV R3, R22 ;  /* 0x0000001600037202 */ /* 0x000fe20000000f00 */
[----:B------:R-:W-:Y:S02]  /*ddc0*/  IMAD.MOV.U32 R34, RZ, RZ, R5 ;  /* 0x000000ffff227224 */ /* 0x000fe400078e0005 */
[----:B------:R-:W-:-:S07]  /*ddd0*/  IMAD.MOV.U32 R5, RZ, RZ, R8 ;  /* 0x000000ffff057224 */ /* 0x000fce00078e0008 */
.L_x_72851:
[----:B------:R-:W-:Y:S05]  /*dde0*/  BSYNC B1 ;  /* 0x0000000000017941 */ /* 0x000fea0003800000 */
.L_x_72849:
        /* <DEDUP_REMOVED lines=9> */
.L_x_72853:
[----:B------:R-:W-:Y:S02]  /*de80*/  IMAD.MOV.U32 R9, RZ, RZ, R20 ;  /* 0x000000ffff097224 */ /* 0x000fe400078e0014 */
[----:B------:R-:W-:Y:S01]  /*de90*/  IMAD.MOV.U32 R21, RZ, RZ, R34 ;  /* 0x000000ffff157224 */ /* 0x000fe200078e0022 */
[----:B------:R-:W-:Y:S01]  /*dea0*/  MOV R34, R7 ;  /* 0x0000000700227202 */ /* 0x000fe20000000f00 */
[----:B------:R-:W-:-:S07]  /*deb0*/  IMAD.MOV.U32 R20, RZ, RZ, R27 ;  /* 0x000000ffff147224 */ /* 0x000fce00078e001b */
.L_x_72854:
[----:B------:R-:W-:Y:S05]  /*dec0*/  BSYNC B1 ;  /* 0x0000000000017941 */ /* 0x000fea0003800000 */
.L_x_72852:
        /* <DEDUP_REMOVED lines=9> */
.L_x_72856:
[----:B------:R-:W-:Y:S02]  /*df60*/  IMAD.MOV.U32 R8, RZ, RZ, R9 ;  /* 0x000000ffff087224 */ /* 0x000fe400078e0009 */
[----:B------:R-:W-:Y:S02]  /*df70*/  IMAD.MOV.U32 R22, RZ, RZ, R21 ;  /* 0x000000ffff167224 */ /* 0x000fe400078e0015 */
[----:B------:R-:W-:Y:S02]  /*df80*/  IMAD.MOV.U32 R9, RZ, RZ, R24 ;  /* 0x000000ffff097224 */ /* 0x000fe400078e0018 */
[----:B------:R-:W-:-:S07]  /*df90*/  IMAD.MOV.U32 R21, RZ, RZ, R6 ;  /* 0x000000ffff157224 */ /* 0x000fce00078e0006 */
.L_x_72857:
[----:B------:R-:W-:Y:S05]  /*dfa0*/  BSYNC B1 ;  /* 0x0000000000017941 */ /* 0x000fea0003800000 */
.L_x_72855:
        /* <DEDUP_REMOVED lines=9> */
.L_x_72859:
[----:B------:R-:W-:Y:S02]  /*e040*/  IMAD.MOV.U32 R7, RZ, RZ, R8 ;  /* 0x000000ffff077224 */ /* 0x000fe400078e0008 */
[----:B------:R-:W-:Y:S02]  /*e050*/  IMAD.MOV.U32 R6, RZ, RZ, R22 ;  /* 0x000000ffff067224 */ /* 0x000fe400078e0016 */
[----:B------:R-:W-:Y:S02]  /*e060*/  IMAD.MOV.U32 R8, RZ, RZ, R15 ;  /* 0x000000ffff087224 */ /* 0x000fe400078e000f */
[----:B------:R-:W-:-:S07]  /*e070*/  IMAD.MOV.U32 R22, RZ, RZ, R13 ;  /* 0x000000ffff167224 */ /* 0x000fce00078e000d */
.L_x_72860:
[----:B------:R-:W-:Y:S05]  /*e080*/  BSYNC B1 ;  /* 0x0000000000017941 */ /* 0x000fea0003800000 */
.L_x_72858:
        /* <DEDUP_REMOVED lines=9> */
.L_x_72862:
[----:B------:R-:W-:Y:S02]  /*e120*/  IMAD.MOV.U32 R13, RZ, RZ, R7 ;  /* 0x000000ffff0d7224 */ /* 0x000fe400078e0007 */
[----:B------:R-:W-:Y:S02]  /*e130*/  IMAD.MOV.U32 R15, RZ, RZ, R6 ;  /* 0x000000ffff0f7224 */ /* 0x000fe400078e0006 */
[----:B------:R-:W-:Y:S02]  /*e140*/  IMAD.MOV.U32 R7, RZ, RZ, R32 ;  /* 0x000000ffff077224 */ /* 0x000fe400078e0020 */
[----:B------:R-:W-:-:S07]  /*e150*/  IMAD.MOV.U32 R6, RZ, RZ, R19 ;  /* 0x000000ffff067224 */ /* 0x000fce00078e0013 */
.L_x_72863:
[----:B------:R-:W-:Y:S05]  /*e160*/  BSYNC B1 ;  /* 0x0000000000017941 */ /* 0x000fea0003800000 */
.L_x_72861:
        /* <DEDUP_REMOVED lines=9> */
.L_x_72865:
[----:B------:R-:W-:Y:S01]  /*e200*/  MOV R24, R13 ;  /* 0x0000000d00187202 */ /* 0x000fe20000000f00 */
[----:B------:R-:W-:Y:S02]  /*e210*/  IMAD.MOV.U32 R19, RZ, RZ, R15 ;  /* 0x000000ffff137224 */ /* 0x000fe400078e000f */
[----:B------:R-:W-:Y:S02]  /*e220*/  IMAD.MOV.U32 R13, RZ, RZ, R4 ;  /* 0x000000ffff0d7224 */ /* 0x000fe400078e0004 */
[----:B------:R-:W-:-:S07]  /*e230*/  IMAD.MOV.U32 R15, RZ, RZ, R2 ;  /* 0x000000ffff0f7224 */ /* 0x000fce00078e0002 */
.L_x_72866:
[----:B------:R-:W-:Y:S05]  /*e240*/  BSYNC B1 ;  /* 0x0000000000017941 */ /* 0x000fea0003800000 */
.L_x_72864:
        /* <DEDUP_REMOVED lines=9> */
.L_x_72868:
[----:B------:R-:W-:Y:S01]  /*e2e0*/  IMAD.MOV.U32 R2, RZ, RZ, R24 ;  /* 0x000000ffff027224 */ /* 0x000fe200078e0018 */
[----:B------:R-:W-:Y:S01]  /*e2f0*/  MOV R4, R19 ;  /* 0x0000001300047202 */ /* 0x000fe20000000f00 */
[----:B------:R-:W-:Y:S02]  /*e300*/  IMAD.MOV.U32 R24, RZ, RZ, R11 ;  /* 0x000000ffff187224 */ /* 0x000fe400078e000b */
[----:B------:R-:W-:-:S07]  /*e310*/  IMAD.MOV.U32 R19, RZ, RZ, R10 ;  /* 0x000000ffff137224 */ /* 0x000fce00078e000a */
.L_x_72869:
[----:B------:R-:W-:Y:S05]  /*e320*/  BSYNC B1 ;  /* 0x0000000000017941 */ /* 0x000fea0003800000 */
.L_x_72867:
        /* <DEDUP_REMOVED lines=16> */
.L_x_72871:
[----:B------:R-:W-:Y:S01]  /*e430*/  MOV R10, R3 ;  /* 0x00000003000a7202 */ /* 0x000fe20000000f00 */
[----:B------:R-:W-:Y:S02]  /*e440*/  IMAD.MOV.U32 R18, RZ, RZ, R5 ;  /* 0x000000ffff127224 */ /* 0x000fe400078e0005 */
[----:B------:R-:W-:Y:S02]  /*e450*/  IMAD.MOV.U32 R3, RZ, RZ, R20 ;  /* 0x000000ffff037224 */ /* 0x000fe400078e0014 */
[----:B------:R-:W-:-:S07]  /*e460*/  IMAD.MOV.U32 R5, RZ, RZ, R34 ;  /* 0x000000ffff057224 */ /* 0x000fce00078e0022 */
.L_x_72872:
[----:B------:R-:W-:Y:S05]  /*e470*/  BSYNC B1 ;  /* 0x0000000000017941 */ /* 0x000fea0003800000 */
.L_x_72870:
        /* <DEDUP_REMOVED lines=9> */
.L_x_72874:
[----:B------:R-:W-:Y:S01]  /*e510*/  IMAD.MOV.U32 R11, RZ, RZ, R10 ;  /* 0x000000ffff0b7224 */ /* 0x000fe200078e000a */
[----:B------:R-:W-:Y:S01]  /*e520*/  MOV R25, R18 ;  /* 0x0000001200197202 */ /* 0x000fe20000000f00 */
[----:B------:R-:W-:Y:S02]  /*e530*/  IMAD.MOV.U32 R10, RZ, RZ, R9 ;  /* 0x000000ffff0a7224 */ /* 0x000fe400078e0009 */
[----:B------:R-:W-:-:S07]  /*e540*/  IMAD.MOV.U32 R18, RZ, RZ, R21 ;  /* 0x000000ffff127224 */ /* 0x000fce00078e0015 */
.L_x_72875:
[----:B------:R-:W-:Y:S05]  /*e550*/  BSYNC B1 ;  /* 0x0000000000017941 */ /* 0x000fea0003800000 */
.L_x_72873:
        /* <DEDUP_REMOVED lines=9> */
.L_x_72877:
[----:B------:R-:W-:Y:S01]  /*e5f0*/  IMAD.MOV.U32 R20, RZ, RZ, R11 ;  /* 0x000000ffff147224 */ /* 0x000fe200078e000b */
[----:B------:R-:W-:Y:S01]  /*e600*/  MOV R11, R8 ;  /* 0x00000008000b7202 */ /* 0x000fe20000000f00 */
[----:B------:R-:W-:Y:S02]  /*e610*/  IMAD.MOV.U32 R9, RZ, RZ, R25 ;  /* 0x000000ffff097224 */ /* 0x000fe400078e0019 */
[----:B------:R-:W-:-:S07]  /*e620*/  IMAD.MOV.U32 R25, RZ, RZ, R22 ;  /* 0x000000ffff197224 */ /* 0x000fce00078e0016 */
.L_x_72878:
[----:B------:R-:W-:Y:S05]  /*e630*/  BSYNC B1 ;  /* 0x0000000000017941 */ /* 0x000fea0003800000 */
.L_x_72876:
        /* <DEDUP_REMOVED lines=9> */
.L_x_72880:
[----:B------:R-:W-:Y:S02]  /*e6d0*/  IMAD.MOV.U32 R8, RZ, RZ, R20 ;  /* 0x000000ffff087224 */ /* 0x000fe400078e0014 */
[----:B------:R-:W-:Y:S01]  /*e6e0*/  IMAD.MOV.U32 R22, RZ, RZ, R9 ;  /* 0x000000ffff167224 */ /* 0x000fe200078e0009 */
[----:B------:R-:W-:Y:S01]  /*e6f0*/  MOV R9, R6 ;  /* 0x0000000600097202 */ /* 0x000fe20000000f00 */
[----:B------:R-:W-:-:S07]  /*e700*/  IMAD.MOV.U32 R20, RZ, RZ, R7 ;  /* 0x000000ffff147224 */ /* 0x000fce00078e0007 */
.L_x_72881:
[----:B------:R-:W-:Y:S05]  /*e710*/  BSYNC B1 ;  /* 0x0000000000017941 */ /* 0x000fea0003800000 */
.L_x_72879:
        /* <DEDUP_REMOVED lines=9> */
.L_x_72883:
[----:B------:R-:W-:Y:S02]  /*e7b0*/  IMAD.MOV.U32 R7, RZ, RZ, R8 ;  /* 0x000000ffff077224 */ /* 0x000fe400078e0008 */
[----:B------:R-:W-:Y:S02]  /*e7c0*/  IMAD.MOV.U32 R6, RZ, RZ, R22 ;  /* 0x000000ffff067224 */ /* 0x000fe400078e0016 */
[----:B------:R-:W-:Y:S02]  /*e7d0*/  IMAD.MOV.U32 R8, RZ, RZ, R13 ;  /* 0x000000ffff087224 */ /* 0x000fe400078e000d */
[----:B------:R-:W-:-:S07]  /*e7e0*/  IMAD.MOV.U32 R22, RZ, RZ, R15 ;  /* 0x000000ffff167224 */ /* 0x000fce00078e000f */
.L_x_72884:
[----:B------:R-:W-:Y:S05]  /*e7f0*/  BSYNC B1 ;  /* 0x0000000000017941 */ /* 0x000fea0003800000 */
.L_x_72882:
        /* <DEDUP_REMOVED lines=9> */
.L_x_72886:
[----:B------:R-:W-:Y:S02]  /*e890*/  IMAD.MOV.U32 R13, RZ, RZ, R7 ;  /* 0x000000ffff0d7224 */ /* 0x000fe400078e0007 */
[----:B------:R-:W-:Y:S02]  /*e8a0*/  IMAD.MOV.U32 R15, RZ, RZ, R6 ;  /* 0x000000ffff0f7224 */ /* 0x000fe400078e0006 */
[----:B------:R-:W-:Y:S02]  /*e8b0*/  IMAD.MOV.U32 R7, RZ, RZ, R24 ;  /* 0x000000ffff077224 */ /* 0x000fe400078e0018 */
[----:B------:R-:W-:-:S07]  /*e8c0*/  IMAD.MOV.U32 R6, RZ, RZ, R19 ;  /* 0x000000ffff067224 */ /* 0x000fce00078e0013 */
.L_x_72887:
[----:B------:R-:W-:Y:S05]  /*e8d0*/  BSYNC B1 ;  /* 0x0000000000017941 */ /* 0x000fea0003800000 */
.L_x_72885:
        /* <DEDUP_REMOVED lines=9> */
.L_x_72889:
[----:B------:R-:W-:Y:S02]  /*e970*/  IMAD.MOV.U32 R19, RZ, RZ, R13 ;  /* 0x000000ffff137224 */ /* 0x000fe400078e000d */
[----:B------:R-:W-:Y:S02]  /*e980*/  IMAD.MOV.U32 R21, RZ, RZ, R15 ;  /* 0x000000ffff157224 */ /* 0x000fe400078e000f */
[----:B------:R-:W-:Y:S02]  /*e990*/  IMAD.MOV.U32 R13, RZ, RZ, R2 ;  /* 0x000000ffff0d7224 */ /* 0x000fe400078e0002 */
[----:B------:R-:W-:-:S07]  /*e9a0*/  IMAD.MOV.U32 R15, RZ, RZ, R4 ;  /* 0x000000ffff0f7224 */ /* 0x000fce00078e0004 */
.L_x_72890:
[----:B------:R-:W-:Y:S05]  /*e9b0*/  BSYNC B1 ;  /* 0x0000000000017941 */ /* 0x000fea0003800000 */
.L_x_72888:
        /* <DEDUP_REMOVED lines=16> */
.L_x_72892:
[----:B------:R-:W-:Y:S02]  /*eac0*/  IMAD.MOV.U32 R2, RZ, RZ, R3 ;  /* 0x000000ffff027224 */ /* 0x000fe400078e0003 */
[----:B------:R-:W-:Y:S02]  /*ead0*/  IMAD.MOV.U32 R4, RZ, RZ, R5 ;  /* 0x000000ffff047224 */ /* 0x000fe400078e0005 */
[----:B------:R-:W-:Y:S02]  /*eae0*/  IMAD.MOV.U32 R3, RZ, RZ, R10 ;  /* 0x000000ffff037224 */ /* 0x000fe400078e000a */
[----:B------:R-:W-:-:S07]  /*eaf0*/  IMAD.MOV.U32 R5, RZ, RZ, R18 ;  /* 0x000000ffff057224 */ /* 0x000fce00078e0012 */
.L_x_72893:
[----:B------:R-:W-:Y:S05]  /*eb00*/  BSYNC B1 ;  /* 0x0000000000017941 */ /* 0x000fea0003800000 */
.L_x_72891:
        /* <DEDUP_REMOVED lines=9> */
.L_x_72895:
[----:B------:R-:W-:Y:S02]  /*eba0*/  IMAD.MOV.U32 R27, RZ, RZ, R2 ;  /* 0x000000ffff1b7224 */ /* 0x000fe400078e0002 */
[----:B------:R-:W-:Y:S02]  /*ebb0*/  IMAD.MOV.U32 R10, RZ, RZ, R4 ;  /* 0x000000ffff0a7224 */ /* 0x000fe400078e0004 */
[----:B------:R-:W-:Y:S02]  /*ebc0*/  IMAD.MOV.U32 R2, RZ, RZ, R11 ;  /* 0x000000ffff027224 */ /* 0x000fe400078e000b */
[----:B------:R-:W-:-:S07]  /*ebd0*/  IMAD.MOV.U32 R4, RZ, RZ, R25 ;  /* 0x000000ffff047224 */ /* 0x000fce00078e0019 */
.L_x_72896:
[----:B------:R-:W-:Y:S05]  /*ebe0*/  BSYNC B1 ;  /* 0x0000000000017941 */ /* 0x000fea0003800000 */
.L_x_72894:
        /* <DEDUP_REMOVED lines=9> */
.L_x_72898:
[----:B------:R-:W-:Y:S01]  /*ec80*/  MOV R11, R27 ;  /* 0x0000001b000b7202 */ /* 0x000fe20000000f00 */
[----:B------:R-:W-:Y:S02]  /*ec90*/  IMAD.MOV.U32 R25, RZ, RZ, R10 ;  /* 0x000000ffff197224 */ /* 0x000fe400078e000a */
[----:B------:R-:W-:Y:S02]  /*eca0*/  IMAD.MOV.U32 R27, RZ, RZ, R20 ;  /* 0x000000ffff1b7224 */ /* 0x000fe400078e0014 */
[----:B------:R-:W-:-:S07]  /*ecb0*/  IMAD.MOV.U32 R10, RZ, RZ, R9 ;  /* 0x000000ffff0a7224 */ /* 0x000fce00078e0009 */
.L_x_72899:
[----:B------:R-:W-:Y:S05]  /*ecc0*/  BSYNC B1 ;  /* 0x0000000000017941 */ /* 0x000fea0003800000 */
.L_x_72897:
        /* <DEDUP_REMOVED lines=9> */
.L_x_72901:
[----:B------:R-:W-:Y:S01]  /*ed60*/  IMAD.MOV.U32 R16, RZ, RZ, R11 ;  /* 0x000000ffff107224 */ /* 0x000fe200078e000b */
[----:B------:R-:W-:Y:S01]  /*ed70*/  MOV R9, R25 ;  /* 0x0000001900097202 */ /* 0x000fe20000000f00 */
[----:B------:R-:W-:Y:S02]  /*ed80*/  IMAD.MOV.U32 R11, RZ, RZ, R8 ;  /* 0x000000ffff0b7224 */ /* 0x000fe400078e0008 */
[----:B------:R-:W-:-:S07]  /*ed90*/  IMAD.MOV.U32 R25, RZ, RZ, R22 ;  /* 0x000000ffff197224 */ /* 0x000fce00078e0016 */
.L_x_72902:
[----:B------:R-:W-:Y:S05]  /*eda0*/  BSYNC B1 ;  /* 0x0000000000017941 */ /* 0x000fea0003800000 */
.L_x_72900:
        /* <DEDUP_REMOVED lines=9> */
.L_x_72904:
[----:B------:R-:W-:Y:S01]  /*ee40*/  IMAD.MOV.U32 R8, RZ, RZ, R16 ;  /* 0x000000ffff087224 */ /* 0x000fe200078e0010 */
[----:B------:R-:W-:Y:S01]  /*ee50*/  MOV R16, R7 ;  /* 0x0000000700107202 */ /* 0x000fe20000000f00 */
[----:B------:R-:W-:Y:S02]  /*ee60*/  IMAD.MOV.U32 R18, RZ, RZ, R9 ;  /* 0x000000ffff127224 */ /* 0x000fe400078e0009 */
[----:B------:R-:W-:-:S07]  /*ee70*/  IMAD.MOV.U32 R9, RZ, RZ, R6 ;  /* 0x000000ffff097224 */ /* 0x000fce00078e0006 */
.L_x_72905:
[----:B------:R-:W-:Y:S05]  /*ee80*/  BSYNC B1 ;  /* 0x0000000000017941 */ /* 0x000fea0003800000 */
.L_x_72903:
        /* <DEDUP_REMOVED lines=9> */
.L_x_72907:
[----:B------:R-:W-:Y:S02]  /*ef20*/  IMAD.MOV.U32 R6, RZ, RZ, R8 ;  /* 0x000000ffff067224 */ /* 0x000fe400078e0008 */
[----:B------:R-:W-:Y:S01]  /*ef30*/  IMAD.MOV.U32 R20, RZ, RZ, R18 ;  /* 0x000000ffff147224 */ /* 0x000fe200078e0012 */
[----:B------:R-:W-:Y:S01]  /*ef40*/  MOV R18, R15 ;  /* 0x0000000f00127202 */ /* 0x000fe20000000f00 */
[----:B------:R-:W-:-:S07]  /*ef50*/  IMAD.MOV.U32 R8, RZ, RZ, R13 ;  /* 0x000000ffff087224 */ /* 0x000fce00078e000d */
.L_x_72908:
[----:B------:R-:W-:Y:S05]  /*ef60*/  BSYNC B1 ;  /* 0x0000000000017941 */ /* 0x000fea0003800000 */
.L_x_72906:
        /* <DEDUP_REMOVED lines=9> */
.L_x_72910:
[----:B------:R-:W-:Y:S02]  /*f000*/  IMAD.MOV.U32 R7, RZ, RZ, R6 ;  /* 0x000000ffff077224 */ /* 0x000fe400078e0006 */
[----:B------:R-:W-:Y:S02]  /*f010*/  IMAD.MOV.U32 R13, RZ, RZ, R20 ;  /* 0x000000ffff0d7224 */ /* 0x000fe400078e0014 */
[----:B------:R-:W-:Y:S02]  /*f020*/  IMAD.MOV.U32 R6, RZ, RZ, R19 ;  /* 0x000000ffff067224 */ /* 0x000fe400078e0013 */
[----:B------:R-:W-:-:S07]  /*f030*/  IMAD.MOV.U32 R20, RZ, RZ, R21 ;  /* 0x000000ffff147224 */ /* 0x000fce00078e0015 */
.L_x_72911:
[----:B------:R-:W-:Y:S05]  /*f040*/  BSYNC B1 ;  /* 0x0000000000017941 */ /* 0x000fea0003800000 */
.L_x_72909:
        /* <DEDUP_REMOVED lines=16> */
.L_x_72913:
[----:B------:R-:W-:Y:S02]  /*f150*/  IMAD.MOV.U32 R14, RZ, RZ, R3 ;  /* 0x000000ffff0e7224 */ /* 0x000fe400078e0003 */
[----:B------:R-:W-:Y:S01]  /*f160*/  IMAD.MOV.U32 R15, RZ, RZ, R5 ;  /* 0x000000ffff0f7224 */ /* 0x000fe200078e0005 */
[----:B------:R-:W-:Y:S01]  /*f170*/  MOV R5, R4 ;  /* 0x0000000400057202 */ /* 0x000fe20000000f00 */
[----:B------:R-:W-:-:S07]  /*f180*/  IMAD.MOV.U32 R3, RZ, RZ, R2 ;  /* 0x000000ffff037224 */ /* 0x000fce00078e0002 */
.L_x_72914:
[----:B------:R-:W-:Y:S05]  /*f190*/  BSYNC B1 ;  /* 0x0000000000017941 */ /* 0x000fea0003800000 */
.L_x_72912:
        /* <DEDUP_REMOVED lines=9> */
.L_x_72916:
[----:B------:R-:W-:Y:S02]  /*f230*/  IMAD.MOV.U32 R19, RZ, RZ, R14 ;  /* 0x000000ffff137224 */ /* 0x000fe400078e000e */
[----:B------:R-:W-:Y:S02]  /*f240*/  IMAD.MOV.U32 R21, RZ, RZ, R15 ;  /* 0x000000ffff157224 */ /* 0x000fe400078e000f */
[----:B------:R-:W-:Y:S02]  /*f250*/  IMAD.MOV.U32 R14, RZ, RZ, R27 ;  /* 0x000000ffff0e7224 */ /* 0x000fe400078e001b */
[----:B------:R-:W-:-:S07]  /*f260*/  IMAD.MOV.U32 R15, RZ, RZ, R10 ;  /* 0x000000ffff0f7224 */ /* 0x000fce00078e000a */
.L_x_72917:
[----:B------:R-:W-:Y:S05]  /*f270*/  BSYNC B1 ;  /* 0x0000000000017941 */ /* 0x000fea0003800000 */
.L_x_72915:
        /* <DEDUP_REMOVED lines=9> */
.L_x_72919:
[----:B------:R-:W-:Y:S02]  /*f310*/  IMAD.MOV.U32 R22, RZ, RZ, R19 ;  /* 0x000000ffff167224 */ /* 0x000fe400078e0013 */
[----:B------:R-:W-:Y:S02]  /*f320*/  IMAD.MOV.U32 R24, RZ, RZ, R21 ;  /* 0x000000ffff187224 */ /* 0x000fe400078e0015 */
[----:B------:R-:W-:Y:S02]  /*f330*/  IMAD.MOV.U32 R19, RZ, RZ, R11 ;  /* 0x000000ffff137224 */ /* 0x000fe400078e000b */
[----:B------:R-:W-:-:S07]  /*f340*/  IMAD.MOV.U32 R21, RZ, RZ, R25 ;  /* 0x000000ffff157224 */ /* 0x000fce00078e0019 */
.L_x_72920:
[----:B------:R-:W-:Y:S05]  /*f350*/  BSYNC B1 ;  /* 0x0000000000017941 */ /* 0x000fea0003800000 */
.L_x_72918:
        /* <DEDUP_REMOVED lines=9> */
.L_x_72922:
[----:B------:R-:W-:Y:S02]  /*f3f0*/  IMAD.MOV.U32 R25, RZ, RZ, R22 ;  /* 0x000000ffff197224 */ /* 0x000fe400078e0016 */
[----:B------:R-:W-:Y:S02]  /*f400*/  IMAD.MOV.U32 R27, RZ, RZ, R24 ;  /* 0x000000ffff1b7224 */ /* 0x000fe400078e0018 */
[----:B------:R-:W-:Y:S02]  /*f410*/  IMAD.MOV.U32 R22, RZ, RZ, R16 ;  /* 0x000000ffff167224 */ /* 0x000fe400078e0010 */
[----:B------:R-:W-:-:S07]  /*f420*/  IMAD.MOV.U32 R24, RZ, RZ, R9 ;  /* 0x000000ffff187224 */ /* 0x000fce00078e0009 */
.L_x_72923:
[----:B------:R-:W-:Y:S05]  /*f430*/  BSYNC B1 ;  /* 0x0000000000017941 */ /* 0x000fea0003800000 */
.L_x_72921:
        /* <DEDUP_REMOVED lines=9> */
.L_x_72925:
[----:B------:R-:W-:Y:S01]  /*f4d0*/  MOV R16, R25 ;  /* 0x0000001900107202 */ /* 0x000fe20000000f00 */
[----:B------:R-:W-:Y:S02]  /*f4e0*/  IMAD.MOV.U32 R28, RZ, RZ, R27 ;  /* 0x000000ffff1c7224 */ /* 0x000fe400078e001b */
[----:B------:R-:W-:Y:S02]  /*f4f0*/  IMAD.MOV.U32 R25, RZ, RZ, R8 ;  /* 0x000000ffff197224 */ /* 0x000fe400078e0008 */
[----:B------:R-:W-:-:S07]  /*f500*/  IMAD.MOV.U32 R27, RZ, RZ, R18 ;  /* 0x000000ffff1b7224 */ /* 0x000fce00078e0012 */
.L_x_72926:
[----:B------:R-:W-:Y:S05]  /*f510*/  BSYNC B1 ;  /* 0x0000000000017941 */ /* 0x000fea0003800000 */
.L_x_72924:
        /* <DEDUP_REMOVED lines=9> */
.L_x_72928:
[----:B------:R-:W-:Y:S01]  /*f5b0*/  IMAD.MOV.U32 R18, RZ, RZ, R16 ;  /* 0x000000ffff127224 */ /* 0x000fe200078e0010 */
[----:B------:R-:W-:Y:S01]  /*f5c0*/  MOV R29, R28 ;  /* 0x0000001c001d7202 */ /* 0x000fe20000000f00 */
[----:B------:R-:W-:Y:S02]  /*f5d0*/  IMAD.MOV.U32 R16, RZ, RZ, R6 ;  /* 0x000000ffff107224 */ /* 0x000fe400078e0006 */
[----:B------:R-:W-:-:S07]  /*f5e0*/  IMAD.MOV.U32 R28, RZ, RZ, R20 ;  /* 0x000000ffff1c7224 */ /* 0x000fce00078e0014 */
.L_x_72929:
[----:B------:R-:W-:Y:S05]  /*f5f0*/  BSYNC B1 ;  /* 0x0000000000017941 */ /* 0x000fea0003800000 */
.L_x_72927:
        /* <DEDUP_REMOVED lines=9> */
.L_x_72931:
[----:B------:R-:W-:Y:S01]  /*f690*/  IMAD.MOV.U32 R20, RZ, RZ, R18 ;  /* 0x000000ffff147224 */ /* 0x000fe200078e0012 */
[----:B------:R-:W-:Y:S01]  /*f6a0*/  MOV R18, R7 ;  /* 0x0000000700127202 */ /* 0x000fe20000000f00 */
[----:B------:R-:W-:Y:S02]  /*f6b0*/  IMAD.MOV.U32 R30, RZ, RZ, R29 ;  /* 0x000000ffff1e7224 */ /* 0x000fe400078e001d */
[----:B------:R-:W-:-:S07]  /*f6c0*/  IMAD.MOV.U32 R29, RZ, RZ, R13 ;  /* 0x000000ffff1d7224 */ /* 0x000fce00078e000d */
.L_x_72932:
[----:B------:R-:W-:Y:S05]  /*f6d0*/  BSYNC B1 ;  /* 0x0000000000017941 */ /* 0x000fea0003800000 */
.L_x_72930:
        /* <DEDUP_REMOVED lines=16> */
.L_x_72934:
[----:B------:R-:W-:Y:S01]  /*f7e0*/  IMAD.MOV.U32 R2, RZ, RZ, R3 ;  /* 0x000000ffff027224 */ /* 0x000fe200078e0003 */
[----:B------:R-:W-:Y:S01]  /*f7f0*/  MOV R4, R5 ;  /* 0x0000000500047202 */ /* 0x000fe20000000f00 */
[----:B------:R-:W-:Y:S02]  /*f800*/  IMAD.MOV.U32 R3, RZ, RZ, R14 ;  /* 0x000000ffff037224 */ /* 0x000fe400078e000e */
[----:B------:R-:W-:-:S07]  /*f810*/  IMAD.MOV.U32 R5, RZ, RZ, R15 ;  /* 0x000000ffff057224 */ /* 0x000fce00078e000f */
.L_x_72935:
[----:B------:R-:W-:Y:S05]  /*f820*/  BSYNC B1 ;  /* 0x0000000000017941 */ /* 0x000fea0003800000 */
.L_x_72933:
        /* <DEDUP_REMOVED lines=9> */
.L_x_72937:
[----:B------:R-:W-:Y:S01]  /*f8c0*/  IMAD.MOV.U32 R11, RZ, RZ, R2 ;  /* 0x000000ffff0b7224 */ /* 0x000fe200078e0002 */
[----:B------:R-:W-:Y:S01]  /*f8d0*/  MOV R2, R19 ;  /* 0x0000001300027202 */ /* 0x000fe20000000f00 */
[----:B------:R-:W-:Y:S02]  /*f8e0*/  IMAD.MOV.U32 R39, RZ, RZ, R4 ;  /* 0x000000ffff277224 */ /* 0x000fe400078e0004 */
[----:B------:R-:W-:-:S07]  /*f8f0*/  IMAD.MOV.U32 R4, RZ, RZ, R21 ;  /* 0x000000ffff047224 */ /* 0x000fce00078e0015 */
.L_x_72938:
[----:B------:R-:W-:Y:S05]  /*f900*/  BSYNC B1 ;  /* 0x0000000000017941 */ /* 0x000fea0003800000 */
.L_x_72936:
        /* <DEDUP_REMOVED lines=9> */
.L_x_72940:
[----:B------:R-:W-:Y:S02]  /*f9a0*/  IMAD.MOV.U32 R10, RZ, RZ, R11 ;  /* 0x000000ffff0a7224 */ /* 0x000fe400078e000b */
[----:B------:R-:W-:Y:S01]  /*f9b0*/  IMAD.MOV.U32 R38, RZ, RZ, R39 ;  /* 0x000000ffff267224 */ /* 0x000fe200078e0027 */
[----:B------:R-:W-:Y:S01]  /*f9c0*/  MOV R39, R24 ;  /* 0x0000001800277202 */ /* 0x000fe20000000f00 */
[----:B------:R-:W-:-:S07]  /*f9d0*/  IMAD.MOV.U32 R11, RZ, RZ, R22 ;  /* 0x000000ffff0b7224 */ /* 0x000fce00078e0016 */
.L_x_72941:
[----:B------:R-:W-:Y:S05]  /*f9e0*/  BSYNC B1 ;  /* 0x0000000000017941 */ /* 0x000fea0003800000 */
.L_x_72939:
        /* <DEDUP_REMOVED lines=9> */
.L_x_72943:
[----:B------:R-:W-:Y:S02]  /*fa80*/  IMAD.MOV.U32 R9, RZ, RZ, R10 ;  /* 0x000000ffff097224 */ /* 0x000fe400078e000a */
[----:B------:R-:W-:Y:S02]  /*fa90*/  IMAD.MOV.U32 R37, RZ, RZ, R38 ;  /* 0x000000ffff257224 */ /* 0x000fe400078e0026 */
[----:B------:R-:W-:Y:S02]  /*faa0*/  IMAD.MOV.U32 R10, RZ, RZ, R25 ;  /* 0x000000ffff0a7224 */ /* 0x000fe400078e0019 */
[----:B------:R-:W-:-:S07]  /*fab0*/  IMAD.MOV.U32 R38, RZ, RZ, R27 ;  /* 0x000000ffff267224 */ /* 0x000fce00078e001b */
.L_x_72944:
[----:B------:R-:W-:Y:S05]  /*fac0*/  BSYNC B1 ;  /* 0x0000000000017941 */ /* 0x000fea0003800000 */
.L_x_72942:
        /* <DEDUP_REMOVED lines=9> */
.L_x_72946:
[----:B------:R-:W-:Y:S02]  /*fb60*/  IMAD.MOV.U32 R8, RZ, RZ, R9 ;  /* 0x000000ffff087224 */ /* 0x000fe400078e0009 */
[----:B------:R-:W-:Y:S02]  /*fb70*/  IMAD.MOV.U32 R36, RZ, RZ, R37 ;  /* 0x000000ffff247224 */ /* 0x000fe400078e0025 */
[----:B------:R-:W-:Y:S02]  /*fb80*/  IMAD.MOV.U32 R9, RZ, RZ, R16 ;  /* 0x000000ffff097224 */ /* 0x000fe400078e0010 */
[----:B------:R-:W-:-:S07]  /*fb90*/  IMAD.MOV.U32 R37, RZ, RZ, R28 ;  /* 0x000000ffff257224 */ /* 0x000fce00078e001c */
.L_x_72947:
[----:B------:R-:W-:Y:S05]  /*fba0*/  BSYNC B1 ;  /* 0x0000000000017941 */ /* 0x000fea0003800000 */
.L_x_72945:
        /* <DEDUP_REMOVED lines=9> */
.L_x_72949:
[----:B------:R-:W-:Y:S02]  /*fc40*/  IMAD.MOV.U32 R7, RZ, RZ, R8 ;  /* 0x000000ffff077224 */ /* 0x000fe400078e0008 */
[----:B------:R-:W-:Y:S02]  /*fc50*/  IMAD.MOV.U32 R35, RZ, RZ, R36 ;  /* 0x000000ffff237224 */ /* 0x000fe400078e0024 */
[----:B------:R-:W-:Y:S02]  /*fc60*/  IMAD.MOV.U32 R8, RZ, RZ, R18 ;  /* 0x000000ffff087224 */ /* 0x000fe400078e0012 */
[----:B------:R-:W-:-:S07]  /*fc70*/  IMAD.MOV.U32 R36, RZ, RZ, R29 ;  /* 0x000000ffff247224 */ /* 0x000fce00078e001d */
.L_x_72950:
[----:B------:R-:W-:Y:S05]  /*fc80*/  BSYNC B1 ;  /* 0x0000000000017941 */ /* 0x000fea0003800000 */
.L_x_72948:
        /* <DEDUP_REMOVED lines=9> */
.L_x_72952:
[----:B------:R-:W-:Y:S01]  /*fd20*/  MOV R6, R7 ;  /* 0x0000000700067202 */ /* 0x000fe20000000f00 */
[----:B------:R-:W-:Y:S02]  /*fd30*/  IMAD.MOV.U32 R34, RZ, RZ, R35 ;  /* 0x000000ffff227224 */ /* 0x000fe400078e0023 */
[----:B------:R-:W-:Y:S02]  /*fd40*/  IMAD.MOV.U32 R7, RZ, RZ, R20 ;  /* 0x000000ffff077224 */ /* 0x000fe400078e0014 */
[----:B------:R-:W-:-:S07]  /*fd50*/  IMAD.MOV.U32 R35, RZ, RZ, R30 ;  /* 0x000000ffff237224 */ /* 0x000fce00078e001e */
.L_x_72953:
[----:B------:R-:W-:Y:S05]  /*fd60*/  BSYNC B1 ;  /* 0x0000000000017941 */ /* 0x000fea0003800000 */
.L_x_72951:
[----:B------:R-:W-:Y:S01]  /*fd70*/  FADD.FTZ R33, R17, R33 ;  /* 0x0000002111217221 */ /* 0x000fe20000010000 */
[----:B------:R-:W-:-:S07]  /*fd80*/  IMAD.MOV.U32 R32, RZ, RZ, R0 ;  /* 0x000000ffff207224 */ /* 0x000fce00078e0000 */
.L_x_72785:
[----:B------:R-:W-:Y:S05]  /*fd90*/  BSYNC B0 ;  /* 0x0000000000007941 */ /* 0x000fea0003800000 */
.L_x_72784:
        /* <DEDUP_REMOVED lines=46> */
.L_x_72957:
[----:B------:R-:W-:Y:S02]  /*10080*/  IMAD.MOV.U32 R15, RZ, RZ, R3 ;  /* 0x000000ffff0f7224 */ /* 0x000fe400078e0003 */
[----:B------:R-:W-:Y:S02]  /*10090*/  IMAD.MOV.U32 R32, RZ, RZ, R5 ;  /* 0x000000ffff207224 */ /* 0x000fe400078e0005 */
[----:B------:R-:W-:Y:S02]  /*100a0*/  IMAD.MOV.U32 R3, RZ, RZ, R2 ;  /* 0x000000ffff037224 */ /* 0x000fe400078e0002 */
[----:B------:R-:W-:-:S07]  /*100b0*/  IMAD.MOV.U32 R5, RZ, RZ, R4 ;  /* 0x000000ffff057224 */ /* 0x000fce00078e0004 */
.L_x_72958:
[----:B------:R-:W-:Y:S05]  /*100c0*/  BSYNC B1 ;  /* 0x0000000000017941 */ /* 0x000fea0003800000 */
.L_x_72956:
        /* <DEDUP_REMOVED lines=9> */
.L_x_72960:
[----:B------:R-:W-:Y:S02]  /*10160*/  IMAD.MOV.U32 R21, RZ, RZ, R15 ;  /* 0x000000ffff157224 */ /* 0x000fe400078e000f */
[----:B------:R-:W-:Y:S02]  /*10170*/  IMAD.MOV.U32 R19, RZ, RZ, R32 ;  /* 0x000000ffff137224 */ /* 0x000fe400078e0020 */
[----:B------:R-:W-:Y:S02]  /*10180*/  IMAD.MOV.U32 R15, RZ, RZ, R11 ;  /* 0x000000ffff0f7224 */ /* 0x000fe400078e000b */
[----:B------:R-:W-:-:S07]  /*10190*/  IMAD.MOV.U32 R32, RZ, RZ, R39 ;  /* 0x000000ffff207224 */ /* 0x000fce00078e0027 */
.L_x_72961:
[----:B------:R-:W-:Y:S05]  /*101a0*/  BSYNC B1 ;  /* 0x0000000000017941 */ /* 0x000fea0003800000 */
.L_x_72959:
        /* <DEDUP_REMOVED lines=9> */
.L_x_72963:
[----:B------:R-:W-:Y:S01]  /*10240*/  MOV R4, R21 ;  /* 0x0000001500047202 */ /* 0x000fe20000000f00 */
[----:B------:R-:W-:Y:S02]  /*10250*/  IMAD.MOV.U32 R2, RZ, RZ, R19 ;  /* 0x000000ffff027224 */ /* 0x000fe400078e0013 */
[----:B------:R-:W-:Y:S02]  /*10260*/  IMAD.MOV.U32 R21, RZ, RZ, R10 ;  /* 0x000000ffff157224 */ /* 0x000fe400078e000a */
[----:B------:R-:W-:-:S07]  /*10270*/  IMAD.MOV.U32 R19, RZ, RZ, R38 ;  /* 0x000000ffff137224 */ /* 0x000fce00078e0026 */
.L_x_72964:
[----:B------:R-:W-:Y:S05]  /*10280*/  BSYNC B1 ;  /* 0x0000000000017941 */ /* 0x000fea0003800000 */
.L_x_72962:
        /* <DEDUP_REMOVED lines=9> */
.L_x_72966:
[----:B------:R-:W-:Y:S01]  /*10320*/  IMAD.MOV.U32 R25, RZ, RZ, R4 ;  /* 0x000000ffff197224 */ /* 0x000fe200078e0004 */
[----:B------:R-:W-:Y:S01]  /*10330*/  MOV R11, R2 ;  /* 0x00000002000b7202 */ /* 0x000fe20000000f00 */
[----:B------:R-:W-:Y:S02]  /*10340*/  IMAD.MOV.U32 R4, RZ, RZ, R9 ;  /* 0x000000ffff047224 */ /* 0x000fe400078e0009 */
[----:B------:R-:W-:-:S07]  /*10350*/  IMAD.MOV.U32 R2, RZ, RZ, R37 ;  /* 0x000000ffff027224 */ /* 0x000fce00078e0025 */
.L_x_72967:
[----:B------:R-:W-:Y:S05]  /*10360*/  BSYNC B1 ;  /* 0x0000000000017941 */ /* 0x000fea0003800000 */
.L_x_72965:
        /* <DEDUP_REMOVED lines=9> */
.L_x_72969:
[----:B------:R-:W-:Y:S01]  /*10400*/  IMAD.MOV.U32 R38, RZ, RZ, R25 ;  /* 0x000000ffff267224 */ /* 0x000fe200078e0019 */
[----:B------:R-:W-:Y:S01]  /*10410*/  MOV R25, R8 ;  /* 0x0000000800197202 */ /* 0x000fe20000000f00 */
[----:B------:R-:W-:Y:S02]  /*10420*/  IMAD.MOV.U32 R10, RZ, RZ, R11 ;  /* 0x000000ffff0a7224 */ /* 0x000fe400078e000b */
[----:B------:R-:W-:-:S07]  /*10430*/  IMAD.MOV.U32 R11, RZ, RZ, R36 ;  /* 0x000000ffff0b7224 */ /* 0x000fce00078e0024 */
.L_x_72970:
[----:B------:R-:W-:Y:S05]  /*10440*/  BSYNC B1 ;  /* 0x0000000000017941 */ /* 0x000fea0003800000 */
.L_x_72968:
        /* <DEDUP_REMOVED lines=9> */
.L_x_72972:
[----:B------:R-:W-:Y:S02]  /*104e0*/  IMAD.MOV.U32 R27, RZ, RZ, R38 ;  /* 0x000000ffff1b7224 */ /* 0x000fe400078e0026 */
[----:B------:R-:W-:Y:S01]  /*104f0*/  IMAD.MOV.U32 R9, RZ, RZ, R10 ;  /* 0x000000ffff097224 */ /* 0x000fe200078e000a */
[----:B------:R-:W-:Y:S01]  /*10500*/  MOV R10, R35 ;  /* 0x00000023000a7202 */ /* 0x000fe20000000f00 */
[----:B------:R-:W-:-:S07]  /*10510*/  IMAD.MOV.U32 R38, RZ, RZ, R7 ;  /* 0x000000ffff267224 */ /* 0x000fce00078e0007 */
.L_x_72973:
[----:B------:R-:W-:Y:S05]  /*10520*/  BSYNC B1 ;  /* 0x0000000000017941 */ /* 0x000fea0003800000 */
.L_x_72971:
        /* <DEDUP_REMOVED lines=9> */
.L_x_72975:
[----:B------:R-:W-:Y:S02]  /*105c0*/  IMAD.MOV.U32 R8, RZ, RZ, R27 ;  /* 0x000000ffff087224 */ /* 0x000fe400078e001b */
[----:B------:R-:W-:Y:S02]  /*105d0*/  IMAD.MOV.U32 R7, RZ, RZ, R9 ;  /* 0x000000ffff077224 */ /* 0x000fe400078e0009 */
[----:B------:R-:W-:Y:S02]  /*105e0*/  IMAD.MOV.U32 R27, RZ, RZ, R6 ;  /* 0x000000ffff1b7224 */ /* 0x000fe400078e0006 */
[----:B------:R-:W-:-:S07]  /*105f0*/  IMAD.MOV.U32 R9, RZ, RZ, R34 ;  /* 0x000000ffff097224 */ /* 0x000fce00078e0022 */
.L_x_72976:
[----:B------:R-:W-:Y:S05]  /*10600*/  BSYNC B1 ;  /* 0x0000000000017941 */ /* 0x000fea0003800000 */
.L_x_72974:
        /* <DEDUP_REMOVED lines=16> */
.L_x_72978:
[----:B------:R-:W-:Y:S02]  /*10710*/  IMAD.MOV.U32 R24, RZ, RZ, R3 ;  /* 0x000000ffff187224 */ /* 0x000fe400078e0003 */
[----:B------:R-:W-:Y:S01]  /*10720*/  IMAD.MOV.U32 R6, RZ, RZ, R5 ;  /* 0x000000ffff067224 */ /* 0x000fe200078e0005 */
[----:B------:R-:W-:Y:S01]  /*10730*/  MOV R5, R32 ;  /* 0x0000002000057202 */ /* 0x000fe20000000f00 */
[----:B------:R-:W-:-:S07]  /*10740*/  IMAD.MOV.U32 R3, RZ, RZ, R15 ;  /* 0x000000ffff037224 */ /* 0x000fce00078e000f */
.L_x_72979:
[----:B------:R-:W-:Y:S05]  /*10750*/  BSYNC B1 ;  /* 0x0000000000017941 */ /* 0x000fea0003800000 */
.L_x_72977:
        /* <DEDUP_REMOVED lines=9> */
.L_x_72981:
[----:B------:R-:W-:Y:S02]  /*107f0*/  IMAD.MOV.U32 R15, RZ, RZ, R24 ;  /* 0x000000ffff0f7224 */ /* 0x000fe400078e0018 */
[----:B------:R-:W-:Y:S02]  /*10800*/  IMAD.MOV.U32 R13, RZ, RZ, R6 ;  /* 0x000000ffff0d7224 */ /* 0x000fe400078e0006 */
[----:B------:R-:W-:Y:S02]  /*10810*/  IMAD.MOV.U32 R24, RZ, RZ, R21 ;  /* 0x000000ffff187224 */ /* 0x000fe400078e0015 */
[----:B------:R-:W-:-:S07]  /*10820*/  IMAD.MOV.U32 R6, RZ, RZ, R19 ;  /* 0x000000ffff067224 */ /* 0x000fce00078e0013 */
.L_x_72982:
[----:B------:R-:W-:Y:S05]  /*10830*/  BSYNC B1 ;  /* 0x0000000000017941 */ /* 0x000fea0003800000 */
.L_x_72980:
        /* <DEDUP_REMOVED lines=9> */
.L_x_72984:
[----:B------:R-:W-:Y:S02]  /*108d0*/  IMAD.MOV.U32 R34, RZ, RZ, R15 ;  /* 0x000000ffff227224 */ /* 0x000fe400078e000f */
[----:B------:R-:W-:Y:S02]  /*108e0*/  IMAD.MOV.U32 R32, RZ, RZ, R13 ;  /* 0x000000ffff207224 */ /* 0x000fe400078e000d */
[----:B------:R-:W-:Y:S02]  /*108f0*/  IMAD.MOV.U32 R15, RZ, RZ, R4 ;  /* 0x000000ffff0f7224 */ /* 0x000fe400078e0004 */
[----:B------:R-:W-:-:S07]  /*10900*/  IMAD.MOV.U32 R13, RZ, RZ, R2 ;  /* 0x000000ffff0d7224 */ /* 0x000fce00078e0002 */
.L_x_72985:
[----:B------:R-:W-:Y:S05]  /*10910*/  BSYNC B1 ;  /* 0x0000000000017941 */ /* 0x000fea0003800000 */
.L_x_72983:
        /* <DEDUP_REMOVED lines=9> */
.L_x_72987:
[----:B------:R-:W-:Y:S02]  /*109b0*/  IMAD.MOV.U32 R21, RZ, RZ, R34 ;  /* 0x000000ffff157224 */ /* 0x000fe400078e0022 */
[----:B------:R-:W-:Y:S02]  /*109c0*/  IMAD.MOV.U32 R19, RZ, RZ, R32 ;  /* 0x000000ffff137224 */ /* 0x000fe400078e0020 */
[----:B------:R-:W-:Y:S02]  /*109d0*/  IMAD.MOV.U32 R34, RZ, RZ, R25 ;  /* 0x000000ffff227224 */ /* 0x000fe400078e0019 */
[----:B------:R-:W-:-:S07]  /*109e0*/  IMAD.MOV.U32 R32, RZ, RZ, R11 ;  /* 0x000000ffff207224 */ /* 0x000fce00078e000b */
.L_x_72988:
[----:B------:R-:W-:Y:S05]  /*109f0*/  BSYNC B1 ;  /* 0x0000000000017941 */ /* 0x000fea0003800000 */
.L_x_72986:
        /* <DEDUP_REMOVED lines=9> */
.L_x_72990:
[----:B------:R-:W-:Y:S01]  /*10a90*/  MOV R4, R21 ;  /* 0x0000001500047202 */ /* 0x000fe20000000f00 */
[----:B------:R-:W-:Y:S02]  /*10aa0*/  IMAD.MOV.U32 R2, RZ, RZ, R19 ;  /* 0x000000ffff027224 */ /* 0x000fe400078e0013 */
[----:B------:R-:W-:Y:S02]  /*10ab0*/  IMAD.MOV.U32 R21, RZ, RZ, R38 ;  /* 0x000000ffff157224 */ /* 0x000fe400078e0026 */
[----:B------:R-:W-:-:S07]  /*10ac0*/  IMAD.MOV.U32 R19, RZ, RZ, R10 ;  /* 0x000000ffff137224 */ /* 0x000fce00078e000a */
.L_x_72991:
[----:B------:R-:W-:Y:S05]  /*10ad0*/  BSYNC B1 ;  /* 0x0000000000017941 */ /* 0x000fea0003800000 */
.L_x_72989:
        /* <DEDUP_REMOVED lines=9> */
.L_x_72993:
[----:B------:R-:W-:Y:S01]  /*10b70*/  IMAD.MOV.U32 R11, RZ, RZ, R4 ;  /* 0x000000ffff0b7224 */ /* 0x000fe200078e0004 */
[----:B------:R-:W-:Y:S01]  /*10b80*/  MOV R10, R2 ;  /* 0x00000002000a7202 */ /* 0x000fe20000000f00 */
[----:B------:R-:W-:Y:S02]  /*10b90*/  IMAD.MOV.U32 R4, RZ, RZ, R27 ;  /* 0x000000ffff047224 */ /* 0x000fe400078e001b */
[----:B------:R-:W-:-:S07]  /*10ba0*/  IMAD.MOV.U32 R2, RZ, RZ, R9 ;  /* 0x000000ffff027224 */ /* 0x000fce00078e0009 */
.L_x_72994:
[----:B------:R-:W-:Y:S05]  /*10bb0*/  BSYNC B1 ;  /* 0x0000000000017941 */ /* 0x000fea0003800000 */
.L_x_72992:
        /* <DEDUP_REMOVED lines=9> */
.L_x_72996:
[----:B------:R-:W-:Y:S01]  /*10c50*/  IMAD.MOV.U32 R25, RZ, RZ, R11 ;  /* 0x000000ffff197224 */ /* 0x000fe200078e000b */
[----:B------:R-:W-:Y:S01]  /*10c60*/  MOV R11, R8 ;  /* 0x00000008000b7202 */ /* 0x000fe20000000f00 */
[----:B------:R-:W-:Y:S02]  /*10c70*/  IMAD.MOV.U32 R9, RZ, RZ, R10 ;  /* 0x000000ffff097224 */ /* 0x000fe400078e000a */
[----:B------:R-:W-:-:S07]  /*10c80*/  IMAD.MOV.U32 R10, RZ, RZ, R7 ;  /* 0x000000ffff0a7224 */ /* 0x000fce00078e0007 */
.L_x_72997:
[----:B------:R-:W-:Y:S05]  /*10c90*/  BSYNC B1 ;  /* 0x0000000000017941 */ /* 0x000fea0003800000 */
.L_x_72995:
        /* <DEDUP_REMOVED lines=16> */
.L_x_72999:
[----:B------:R-:W-:Y:S01]  /*10da0*/  IMAD.MOV.U32 R22, RZ, RZ, R3 ;  /* 0x000000ffff167224 */ /* 0x000fe200078e0003 */
[----:B------:R-:W-:Y:S01]  /*10db0*/  MOV R8, R5 ;  /* 0x0000000500087202 */ /* 0x000fe20000000f00 */
[----:B------:R-:W-:Y:S02]  /*10dc0*/  IMAD.MOV.U32 R3, RZ, RZ, R24 ;  /* 0x000000ffff037224 */ /* 0x000fe400078e0018 */
[----:B------:R-:W-:-:S07]  /*10dd0*/  IMAD.MOV.U32 R5, RZ, RZ, R6 ;  /* 0x000000ffff057224 */ /* 0x000fce00078e0006 */
.L_x_73000:
[----:B------:R-:W-:Y:S05]  /*10de0*/  BSYNC B1 ;  /* 0x0000000000017941 */ /* 0x000fea0003800000 */
.L_x_72998:
        /* <DEDUP_REMOVED lines=9> */
.L_x_73002:
[----:B------:R-:W-:Y:S01]  /*10e80*/  IMAD.MOV.U32 R27, RZ, RZ, R22 ;  /* 0x000000ffff1b7224 */ /* 0x000fe200078e0016 */
[----:B------:R-:W-:Y:S01]  /*10e90*/  MOV R22, R15 ;  /* 0x0000000f00167202 */ /* 0x000fe20000000f00 */
[----:B------:R-:W-:Y:S02]  /*10ea0*/  IMAD.MOV.U32 R7, RZ, RZ, R8 ;  /* 0x000000ffff077224 */ /* 0x000fe400078e0008 */
[----:B------:R-:W-:-:S07]  /*10eb0*/  IMAD.MOV.U32 R8, RZ, RZ, R13 ;  /* 0x000000ffff087224 */ /* 0x000fce00078e000d */
.L_x_73003:
[----:B------:R-:W-:Y:S05]  /*10ec0*/  BSYNC B1 ;  /* 0x0000000000017941 */ /* 0x000fea0003800000 */
.L_x_73001:
        /* <DEDUP_REMOVED lines=9> */
.L_x_73005:
[----:B------:R-:W-:Y:S02]  /*10f60*/  IMAD.MOV.U32 R24, RZ, RZ, R27 ;  /* 0x000000ffff187224 */ /* 0x000fe400078e001b */
[----:B------:R-:W-:Y:S01]  /*10f70*/  IMAD.MOV.U32 R6, RZ, RZ, R7 ;  /* 0x000000ffff067224 */ /* 0x000fe200078e0007 */
[----:B------:R-:W-:Y:S01]  /*10f80*/  MOV R7, R32 ;  /* 0x0000002000077202 */ /* 0x000fe20000000f00 */
[----:B------:R-:W-:-:S07]  /*10f90*/  IMAD.MOV.U32 R27, RZ, RZ, R34 ;  /* 0x000000ffff1b7224 */ /* 0x000fce00078e0022 */
.L_x_73006:
[----:B------:R-:W-:Y:S05]  /*10fa0*/  BSYNC B1 ;  /* 0x0000000000017941 */ /* 0x000fea0003800000 */
.L_x_73004:
        /* <DEDUP_REMOVED lines=9> */
.L_x_73008:
[----:B------:R-:W-:Y:S02]  /*11040*/  IMAD.MOV.U32 R15, RZ, RZ, R24 ;  /* 0x000000ffff0f7224 */ /* 0x000fe400078e0018 */
[----:B------:R-:W-:Y:S02]  /*11050*/  IMAD.MOV.U32 R13, RZ, RZ, R6 ;  /* 0x000000ffff0d7224 */ /* 0x000fe400078e0006 */
[----:B------:R-:W-:Y:S02]  /*11060*/  IMAD.MOV.U32 R24, RZ, RZ, R21 ;  /* 0x000000ffff187224 */ /* 0x000fe400078e0015 */
[----:B------:R-:W-:-:S07]  /*11070*/  IMAD.MOV.U32 R6, RZ, RZ, R19 ;  /* 0x000000ffff067224 */ /* 0x000fce00078e0013 */
.L_x_73009:
[----:B------:R-:W-:Y:S05]  /*11080*/  BSYNC B1 ;  /* 0x0000000000017941 */ /* 0x000fea0003800000 */
.L_x_73007:
        /* <DEDUP_REMOVED lines=9> */
.L_x_73011:
[----:B------:R-:W-:Y:S02]  /*11120*/  IMAD.MOV.U32 R32, RZ, RZ, R15 ;  /* 0x000000ffff207224 */ /* 0x000fe400078e000f */
[----:B------:R-:W-:Y:S02]  /*11130*/  IMAD.MOV.U32 R19, RZ, RZ, R13 ;  /* 0x000000ffff137224 */ /* 0x000fe400078e000d */
[----:B------:R-:W-:Y:S02]  /*11140*/  IMAD.MOV.U32 R15, RZ, RZ, R4 ;  /* 0x000000ffff0f7224 */ /* 0x000fe400078e0004 */
[----:B------:R-:W-:-:S07]  /*11150*/  IMAD.MOV.U32 R13, RZ, RZ, R2 ;  /* 0x000000ffff0d7224 */ /* 0x000fce00078e0002 */
.L_x_73012:
[----:B------:R-:W-:Y:S05]  /*11160*/  BSYNC B1 ;  /* 0x0000000000017941 */ /* 0x000fea0003800000 */
.L_x_73010:
        /* <DEDUP_REMOVED lines=9> */
.L_x_73014:
[----:B------:R-:W-:Y:S02]  /*11200*/  IMAD.MOV.U32 R4, RZ, RZ, R32 ;  /* 0x000000ffff047224 */ /* 0x000fe400078e0020 */
[----:B------:R-:W-:Y:S02]  /*11210*/  IMAD.MOV.U32 R2, RZ, RZ, R19 ;  /* 0x000000ffff027224 */ /* 0x000fe400078e0013 */
[----:B------:R-:W-:Y:S02]  /*11220*/  IMAD.MOV.U32 R32, RZ, RZ, R11 ;  /* 0x000000ffff207224 */ /* 0x000fe400078e000b */
[----:B------:R-:W-:-:S07]  /*11230*/  IMAD.MOV.U32 R19, RZ, RZ, R10 ;  /* 0x000000ffff137224 */ /* 0x000fce00078e000a */
.L_x_73015:
[----:B------:R-:W-:Y:S05]  /*11240*/  BSYNC B1 ;  /* 0x0000000000017941 */ /* 0x000fea0003800000 */
.L_x_73013:
        /* <DEDUP_REMOVED lines=9> */
.L_x_73017:
[----:B------:R-:W-:Y:S01]  /*112e0*/  MOV R11, R4 ;  /* 0x00000004000b7202 */ /* 0x000fe20000000f00 */
[----:B------:R-:W-:Y:S02]  /*112f0*/  IMAD.MOV.U32 R10, RZ, RZ, R2 ;  /* 0x000000ffff0a7224 */ /* 0x000fe400078e0002 */
[----:B------:R-:W-:Y:S02]  /*11300*/  IMAD.MOV.U32 R4, RZ, RZ, R25 ;  /* 0x000000ffff047224 */ /* 0x000fe400078e0019 */
[----:B------:R-:W-:-:S07]  /*11310*/  IMAD.MOV.U32 R2, RZ, RZ, R9 ;  /* 0x000000ffff027224 */ /* 0x000fce00078e0009 */
.L_x_73018:
[----:B------:R-:W-:Y:S05]  /*11320*/  BSYNC B1 ;  /* 0x0000000000017941 */ /* 0x000fea0003800000 */
.L_x_73016:
        /* <DEDUP_REMOVED lines=16> */
.L_x_73020:
[----:B------:R-:W-:Y:S02]  /*11430*/  IMAD.MOV.U32 R20, RZ, RZ, R3 ;  /* 0x000000ffff147224 */ /* 0x000fe400078e0003 */
[----:B------:R-:W-:Y:S02]  /*11440*/  IMAD.MOV.U32 R34, RZ, RZ, R5 ;  /* 0x000000ffff227224 */ /* 0x000fe400078e0005 */
[----:B------:R-:W-:Y:S02]  /*11450*/  IMAD.MOV.U32 R3, RZ, RZ, R22 ;  /* 0x000000ffff037224 */ /* 0x000fe400078e0016 */
[----:B------:R-:W-:-:S07]  /*11460*/  IMAD.MOV.U32 R5, RZ, RZ, R8 ;  /* 0x000000ffff057224 */ /* 0x000fce00078e0008 */
.L_x_73021:
[----:B------:R-:W-:Y:S05]  /*11470*/  BSYNC B1 ;  /* 0x0000000000017941 */ /* 0x000fea0003800000 */
.L_x_73019:
        /* <DEDUP_REMOVED lines=9> */
.L_x_73023:
[----:B------:R-:W-:Y:S01]  /*11510*/  MOV R9, R20 ;  /* 0x0000001400097202 */ /* 0x000fe20000000f00 */
[----:B------:R-:W-:Y:S02]  /*11520*/  IMAD.MOV.U32 R21, RZ, RZ, R34 ;  /* 0x000000ffff157224 */ /* 0x000fe400078e0022 */
[----:B------:R-:W-:Y:S02]  /*11530*/  IMAD.MOV.U32 R20, RZ, RZ, R27 ;  /* 0x000000ffff147224 */ /* 0x000fe400078e001b */
[----:B------:R-:W-:-:S07]  /*11540*/  IMAD.MOV.U32 R34, RZ, RZ, R7 ;  /* 0x000000ffff227224 */ /* 0x000fce00078e0007 */
.L_x_73024:
[----:B------:R-:W-:Y:S05]  /*11550*/  BSYNC B1 ;  /* 0x0000000000017941 */ /* 0x000fea0003800000 */
.L_x_73022:
        /* <DEDUP_REMOVED lines=9> */
.L_x_73026:
[----:B------:R-:W-:Y:S01]  /*115f0*/  IMAD.MOV.U32 R8, RZ, RZ, R9 ;  /* 0x000000ffff087224 */ /* 0x000fe200078e0009 */
[----:B------:R-:W-:Y:S01]  /*11600*/  MOV R22, R21 ;  /* 0x0000001500167202 */ /* 0x000fe20000000f00 */
[----:B------:R-:W-:Y:S02]  /*11610*/  IMAD.MOV.U32 R9, RZ, RZ, R24 ;  /* 0x000000ffff097224 */ /* 0x000fe400078e0018 */
[----:B------:R-:W-:-:S07]  /*11620*/  IMAD.MOV.U32 R21, RZ, RZ, R6 ;  /* 0x000000ffff157224 */ /* 0x000fce00078e0006 */
.L_x_73027:
[----:B------:R-:W-:Y:S05]  /*11630*/  BSYNC B1 ;  /* 0x0000000000017941 */ /* 0x000fea0003800000 */
.L_x_73025:
        /* <DEDUP_REMOVED lines=9> */
.L_x_73029:
[----:B------:R-:W-:Y:S01]  /*116d0*/  IMAD.MOV.U32 R7, RZ, RZ, R8 ;  /* 0x000000ffff077224 */ /* 0x000fe200078e0008 */
[----:B------:R-:W-:Y:S01]  /*116e0*/  MOV R8, R15 ;  /* 0x0000000f00087202 */ /* 0x000fe20000000f00 */
[----:B------:R-:W-:Y:S02]  /*116f0*/  IMAD.MOV.U32 R6, RZ, RZ, R22 ;  /* 0x000000ffff067224 */ /* 0x000fe400078e0016 */
[----:B------:R-:W-:-:S07]  /*11700*/  IMAD.MOV.U32 R22, RZ, RZ, R13 ;  /* 0x000000ffff167224 */ /* 0x000fce00078e000d */
.L_x_73030:
[----:B------:R-:W-:Y:S05]  /*11710*/  BSYNC B1 ;  /* 0x0000000000017941 */ /* 0x000fea0003800000 */
.L_x_73028:
        /* <DEDUP_REMOVED lines=9> */
.L_x_73032:
[----:B------:R-:W-:Y:S02]  /*117b0*/  IMAD.MOV.U32 R13, RZ, RZ, R7 ;  /* 0x000000ffff0d7224 */ /* 0x000fe400078e0007 */
[----:B------:R-:W-:Y:S01]  /*117c0*/  IMAD.MOV.U32 R15, RZ, RZ, R6 ;  /* 0x000000ffff0f7224 */ /* 0x000fe200078e0006 */
[----:B------:R-:W-:Y:S01]  /*117d0*/  MOV R6, R19 ;  /* 0x0000001300067202 */ /* 0x000fe20000000f00 */
[----:B------:R-:W-:-:S07]  /*117e0*/  IMAD.MOV.U32 R7, RZ, RZ, R32 ;  /* 0x000000ffff077224 */ /* 0x000fce00078e0020 */
.L_x_73033:
[----:B------:R-:W-:Y:S05]  /*117f0*/  BSYNC B1 ;  /* 0x0000000000017941 */ /* 0x000fea0003800000 */
.L_x_73031:
        /* <DEDUP_REMOVED lines=9> */
.L_x_73035:
[----:B------:R-:W-:Y:S02]  /*11890*/  IMAD.MOV.U32 R24, RZ, RZ, R13 ;  /* 0x000000ffff187224 */ /* 0x000fe400078e000d */
[----:B------:R-:W-:Y:S02]  /*118a0*/  IMAD.MOV.U32 R19, RZ, RZ, R15 ;  /* 0x000000ffff137224 */ /* 0x000fe400078e000f */
[----:B------:R-:W-:Y:S02]  /*118b0*/  IMAD.MOV.U32 R13, RZ, RZ, R4 ;  /* 0x000000ffff0d7224 */ /* 0x000fe400078e0004 */
[----:B------:R-:W-:-:S07]  /*118c0*/  IMAD.MOV.U32 R15, RZ, RZ, R2 ;  /* 0x000000ffff0f7224 */ /* 0x000fce00078e0002 */
.L_x_73036:
[----:B------:R-:W-:Y:S05]  /*118d0*/  BSYNC B1 ;  /* 0x0000000000017941 */ /* 0x000fea0003800000 */
.L_x_73034:
        /* <DEDUP_REMOVED lines=9> */
.L_x_73038:
[----:B------:R-:W-:Y:S02]  /*11970*/  IMAD.MOV.U32 R2, RZ, RZ, R24 ;  /* 0x000000ffff027224 */ /* 0x000fe400078e0018 */
[----:B------:R-:W-:Y:S02]  /*11980*/  IMAD.MOV.U32 R4, RZ, RZ, R19 ;  /* 0x000000ffff047224 */ /* 0x000fe400078e0013 */
[----:B------:R-:W-:Y:S02]  /*11990*/  IMAD.MOV.U32 R24, RZ, RZ, R11 ;  /* 0x000000ffff187224 */ /* 0x000fe400078e000b */
[----:B------:R-:W-:-:S07]  /*119a0*/  IMAD.MOV.U32 R19, RZ, RZ, R10 ;  /* 0x000000ffff137224 */ /* 0x000fce00078e000a */
.L_x_73039:
[----:B------:R-:W-:Y:S05]  /*119b0*/  BSYNC B1 ;  /* 0x0000000000017941 */ /* 0x000fea0003800000 */
.L_x_73037:
        /* <DEDUP_REMOVED lines=16> */
.L_x_73041:
[----:B------:R-:W-:Y:S02]  /*11ac0*/  IMAD.MOV.U32 R10, RZ, RZ, R3 ;  /* 0x000000ffff0a7224 */ /* 0x000fe400078e0003 */
[----:B------:R-:W-:Y:S02]  /*11ad0*/  IMAD.MOV.U32 R18, RZ, RZ, R5 ;  /* 0x000000ffff127224 */ /* 0x000fe400078e0005 */
[----:B------:R-:W-:Y:S02]  /*11ae0*/  IMAD.MOV.U32 R3, RZ, RZ, R20 ;  /* 0x000000ffff037224 */ /* 0x000fe400078e0014 */
[----:B------:R-:W-:-:S07]  /*11af0*/  IMAD.MOV.U32 R5, RZ, RZ, R34 ;  /* 0x000000ffff057224 */ /* 0x000fce00078e0022 */
.L_x_73042:
[----:B------:R-:W-:Y:S05]  /*11b00*/  BSYNC B1 ;  /* 0x0000000000017941 */ /* 0x000fea0003800000 */
.L_x_73040:
        /* <DEDUP_REMOVED lines=9> */
.L_x_73044:
[----:B------:R-:W-:Y:S02]  /*11ba0*/  IMAD.MOV.U32 R11, RZ, RZ, R10 ;  /* 0x000000ffff0b7224 */ /* 0x000fe400078e000a */
[----:B------:R-:W-:Y:S02]  /*11bb0*/  IMAD.MOV.U32 R25, RZ, RZ, R18 ;  /* 0x000000ffff197224 */ /* 0x000fe400078e0012 */
[----:B------:R-:W-:Y:S02]  /*11bc0*/  IMAD.MOV.U32 R10, RZ, RZ, R9 ;  /* 0x000000ffff0a7224 */ /* 0x000fe400078e0009 */
[----:B------:R-:W-:-:S07]  /*11bd0*/  IMAD.MOV.U32 R18, RZ, RZ, R21 ;  /* 0x000000ffff127224 */ /* 0x000fce00078e0015 */
.L_x_73045:
[----:B------:R-:W-:Y:S05]  /*11be0*/  BSYNC B1 ;  /* 0x0000000000017941 */ /* 0x000fea0003800000 */
.L_x_73043:
        /* <DEDUP_REMOVED lines=9> */
.L_x_73047:
[----:B------:R-:W-:Y:S02]  /*11c80*/  IMAD.MOV.U32 R20, RZ, RZ, R11 ;  /* 0x000000ffff147224 */ /* 0x000fe400078e000b */
[----:B------:R-:W-:Y:S02]  /*11c90*/  IMAD.MOV.U32 R9, RZ, RZ, R25 ;  /* 0x000000ffff097224 */ /* 0x000fe400078e0019 */
[----:B------:R-:W-:Y:S02]  /*11ca0*/  IMAD.MOV.U32 R11, RZ, RZ, R8 ;  /* 0x000000ffff0b7224 */ /* 0x000fe400078e0008 */
[----:B------:R-:W-:-:S07]  /*11cb0*/  IMAD.MOV.U32 R25, RZ, RZ, R22 ;  /* 0x000000ffff197224 */ /* 0x000fce00078e0016 */
.L_x_73048:
[----:B------:R-:W-:Y:S05]  /*11cc0*/  BSYNC B1 ;  /* 0x0000000000017941 */ /* 0x000fea0003800000 */
.L_x_73046:
        /* <DEDUP_REMOVED lines=9> */
.L_x_73050:
[----:B------:R-:W-:Y:S01]  /*11d60*/  MOV R8, R20 ;  /* 0x0000001400087202 */ /* 0x000fe20000000f00 */
[----:B------:R-:W-:Y:S02]  /*11d70*/  IMAD.MOV.U32 R22, RZ, RZ, R9 ;  /* 0x000000ffff167224 */ /* 0x000fe400078e0009 */
[----:B------:R-:W-:Y:S02]  /*11d80*/  IMAD.MOV.U32 R20, RZ, RZ, R7 ;  /* 0x000000ffff147224 */ /* 0x000fe400078e0007 */
[----:B------:R-:W-:-:S07]  /*11d90*/  IMAD.MOV.U32 R9, RZ, RZ, R6 ;  /* 0x000000ffff097224 */ /* 0x000fce00078e0006 */
.L_x_73051:
[----:B------:R-:W-:Y:S05]  /*11da0*/  BSYNC B1 ;  /* 0x0000000000017941 */ /* 0x000fea0003800000 */
.L_x_73049:
        /* <DEDUP_REMOVED lines=9> */
.L_x_73053:
[----:B------:R-:W-:Y:S01]  /*11e40*/  IMAD.MOV.U32 R7, RZ, RZ, R8 ;  /* 0x000000ffff077224 */ /* 0x000fe200078e0008 */
[----:B------:R-:W-:Y:S01]  /*11e50*/  MOV R6, R22 ;  /* 0x0000001600067202 */ /* 0x000fe20000000f00 */
[----:B------:R-:W-:Y:S02]  /*11e60*/  IMAD.MOV.U32 R8, RZ, RZ, R13 ;  /* 0x000000ffff087224 */ /* 0x000fe400078e000d */
[----:B------:R-:W-:-:S07]  /*11e70*/  IMAD.MOV.U32 R22, RZ, RZ, R15 ;  /* 0x000000ffff167224 */ /* 0x000fce00078e000f */
.L_x_73054:
[----:B------:R-:W-:Y:S05]  /*11e80*/  BSYNC B1 ;  /* 0x0000000000017941 */ /* 0x000fea0003800000 */
.L_x_73052:
        /* <DEDUP_REMOVED lines=9> */
.L_x_73056:
[----:B------:R-:W-:Y:S01]  /*11f20*/  IMAD.MOV.U32 R13, RZ, RZ, R7 ;  /* 0x000000ffff0d7224 */ /* 0x000fe200078e0007 */
[----:B------:R-:W-:Y:S01]  /*11f30*/  MOV R7, R24 ;  /* 0x0000001800077202 */ /* 0x000fe20000000f00 */
[----:B------:R-:W-:Y:S02]  /*11f40*/  IMAD.MOV.U32 R15, RZ, RZ, R6 ;  /* 0x000000ffff0f7224 */ /* 0x000fe400078e0006 */
[----:B------:R-:W-:-:S07]  /*11f50*/  IMAD.MOV.U32 R6, RZ, RZ, R19 ;  /* 0x000000ffff067224 */ /* 0x000fce00078e0013 */
.L_x_73057:
[----:B------:R-:W-:Y:S05]  /*11f60*/  BSYNC B1 ;  /* 0x0000000000017941 */ /* 0x000fea0003800000 */
.L_x_73055:
        /* <DEDUP_REMOVED lines=9> */
.L_x_73059:
[----:B------:R-:W-:Y:S02]  /*12000*/  IMAD.MOV.U32 R19, RZ, RZ, R13 ;  /* 0x000000ffff137224 */ /* 0x000fe400078e000d */
[----:B------:R-:W-:Y:S01]  /*12010*/  IMAD.MOV.U32 R21, RZ, RZ, R15 ;  /* 0x000000ffff157224 */ /* 0x000fe200078e000f */
[----:B------:R-:W-:Y:S01]  /*12020*/  MOV R15, R4 ;  /* 0x00000004000f7202 */ /* 0x000fe20000000f00 */
[----:B------:R-:W-:-:S07]  /*12030*/  IMAD.MOV.U32 R13, RZ, RZ, R2 ;  /* 0x000000ffff0d7224 */ /* 0x000fce00078e0002 */
.L_x_73060:
[----:B------:R-:W-:Y:S05]  /*12040*/  BSYNC B1 ;  /* 0x0000000000017941 */ /* 0x000fea0003800000 */
.L_x_73058:
        /* <DEDUP_REMOVED lines=16> */
.L_x_73062:
[----:B------:R-:W-:Y:S01]  /*12150*/  IMAD.MOV.U32 R2, RZ, RZ, R3 ;  /* 0x000000ffff027224 */ /* 0x000fe200078e0003 */
[----:B------:R-:W-:Y:S01]  /*12160*/  MOV R3, R10 ;  /* 0x0000000a00037202 */ /* 0x000fe20000000f00 */
[----:B------:R-:W-:Y:S02]  /*12170*/  IMAD.MOV.U32 R4, RZ, RZ, R5 ;  /* 0x000000ffff047224 */ /* 0x000fe400078e0005 */
[----:B------:R-:W-:-:S07]  /*12180*/  IMAD.MOV.U32 R5, RZ, RZ, R18 ;  /* 0x000000ffff057224 */ /* 0x000fce00078e0012 */
.L_x_73063:
[----:B------:R-:W-:Y:S05]  /*12190*/  BSYNC B1 ;  /* 0x0000000000017941 */ /* 0x000fea0003800000 */
.L_x_73061:
        /* <DEDUP_REMOVED lines=9> */
.L_x_73065:
[----:B------:R-:W-:Y:S02]  /*12230*/  IMAD.MOV.U32 R27, RZ, RZ, R2 ;  /* 0x000000ffff1b7224 */ /* 0x000fe400078e0002 */
[----:B------:R-:W-:Y:S01]  /*12240*/  IMAD.MOV.U32 R10, RZ, RZ, R4 ;  /* 0x000000ffff0a7224 */ /* 0x000fe200078e0004 */
[----:B------:R-:W-:Y:S01]  /*12250*/  MOV R4, R25 ;  /* 0x0000001900047202 */ /* 0x000fe20000000f00 */
[----:B------:R-:W-:-:S07]  /*12260*/  IMAD.MOV.U32 R2, RZ, RZ, R11 ;  /* 0x000000ffff027224 */ /* 0x000fce00078e000b */
.L_x_73066:
[----:B------:R-:W-:Y:S05]  /*12270*/  BSYNC B1 ;  /* 0x0000000000017941 */ /* 0x000fea0003800000 */
.L_x_73064:
        /* <DEDUP_REMOVED lines=9> */
.L_x_73068:
[----:B------:R-:W-:Y:S02]  /*12310*/  IMAD.MOV.U32 R11, RZ, RZ, R27 ;  /* 0x000000ffff0b7224 */ /* 0x000fe400078e001b */
[----:B------:R-:W-:Y:S02]  /*12320*/  IMAD.MOV.U32 R25, RZ, RZ, R10 ;  /* 0x000000ffff197224 */ /* 0x000fe400078e000a */
[----:B------:R-:W-:Y:S02]  /*12330*/  IMAD.MOV.U32 R27, RZ, RZ, R20 ;  /* 0x000000ffff1b7224 */ /* 0x000fe400078e0014 */
[----:B------:R-:W-:-:S07]  /*12340*/  IMAD.MOV.U32 R10, RZ, RZ, R9 ;  /* 0x000000ffff0a7224 */ /* 0x000fce00078e0009 */
.L_x_73069:
[----:B------:R-:W-:Y:S05]  /*12350*/  BSYNC B1 ;  /* 0x0000000000017941 */ /* 0x000fea0003800000 */
.L_x_73067:
        /* <DEDUP_REMOVED lines=9> */
.L_x_73071:
[----:B------:R-:W-:Y:S02]  /*123f0*/  IMAD.MOV.U32 R16, RZ, RZ, R11 ;  /* 0x000000ffff107224 */ /* 0x000fe400078e000b */
[----:B------:R-:W-:Y:S02]  /*12400*/  IMAD.MOV.U32 R9, RZ, RZ, R25 ;  /* 0x000000ffff097224 */ /* 0x000fe400078e0019 */
[----:B------:R-:W-:Y:S02]  /*12410*/  IMAD.MOV.U32 R11, RZ, RZ, R8 ;  /* 0x000000ffff0b7224 */ /* 0x000fe400078e0008 */
[----:B------:R-:W-:-:S07]  /*12420*/  IMAD.MOV.U32 R25, RZ, RZ, R22 ;  /* 0x000000ffff197224 */ /* 0x000fce00078e0016 */
.L_x_73072:
[----:B------:R-:W-:Y:S05]  /*12430*/  BSYNC B1 ;  /* 0x0000000000017941 */ /* 0x000fea0003800000 */
.L_x_73070:
        /* <DEDUP_REMOVED lines=9> */
.L_x_73074:
[----:B------:R-:W-:Y:S02]  /*124d0*/  IMAD.MOV.U32 R8, RZ, RZ, R16 ;  /* 0x000000ffff087224 */ /* 0x000fe400078e0010 */
[----:B------:R-:W-:Y:S02]  /*124e0*/  IMAD.MOV.U32 R18, RZ, RZ, R9 ;  /* 0x000000ffff127224 */ /* 0x000fe400078e0009 */
[----:B------:R-:W-:Y:S02]  /*124f0*/  IMAD.MOV.U32 R16, RZ, RZ, R7 ;  /* 0x000000ffff107224 */ /* 0x000fe400078e0007 */
[----:B------:R-:W-:-:S07]  /*12500*/  IMAD.MOV.U32 R9, RZ, RZ, R6 ;  /* 0x000000ffff097224 */ /* 0x000fce00078e0006 */
.L_x_73075:
[----:B------:R-:W-:Y:S05]  /*12510*/  BSYNC B1 ;  /* 0x0000000000017941 */ /* 0x000fea0003800000 */
.L_x_73073:
        /* <DEDUP_REMOVED lines=9> */
.L_x_73077:
[----:B------:R-:W-:Y:S01]  /*125b0*/  MOV R6, R8 ;  /* 0x0000000800067202 */ /* 0x000fe20000000f00 */
[----:B------:R-:W-:Y:S02]  /*125c0*/  IMAD.MOV.U32 R20, RZ, RZ, R18 ;  /* 0x000000ffff147224 */ /* 0x000fe400078e0012 */
[----:B------:R-:W-:Y:S02]  /*125d0*/  IMAD.MOV.U32 R8, RZ, RZ, R13 ;  /* 0x000000ffff087224 */ /* 0x000fe400078e000d */
[----:B------:R-:W-:-:S07]  /*125e0*/  IMAD.MOV.U32 R18, RZ, RZ, R15 ;  /* 0x000000ffff127224 */ /* 0x000fce00078e000f */
.L_x_73078:
[----:B------:R-:W-:Y:S05]  /*125f0*/  BSYNC B1 ;  /* 0x0000000000017941 */ /* 0x000fea0003800000 */
.L_x_73076:
        /* <DEDUP_REMOVED lines=9> */
.L_x_73080:
[----:B------:R-:W-:Y:S01]  /*12690*/  IMAD.MOV.U32 R7, RZ, RZ, R6 ;  /* 0x000000ffff077224 */ /* 0x000fe200078e0006 */
[----:B------:R-:W-:Y:S01]  /*126a0*/  MOV R13, R20 ;  /* 0x00000014000d7202 */ /* 0x000fe20000000f00 */
[----:B------:R-:W-:Y:S02]  /*126b0*/  IMAD.MOV.U32 R6, RZ, RZ, R19 ;  /* 0x000000ffff067224 */ /* 0x000fe400078e0013 */
[----:B------:R-:W-:-:S07]  /*126c0*/  IMAD.MOV.U32 R20, RZ, RZ, R21 ;  /* 0x000000ffff147224 */ /* 0x000fce00078e0015 */
.L_x_73081:
[----:B------:R-:W-:Y:S05]  /*126d0*/  BSYNC B1 ;  /* 0x0000000000017941 */ /* 0x000fea0003800000 */
.L_x_73079:
        /* <DEDUP_REMOVED lines=16> */
.L_x_73083:
[----:B------:R-:W-:Y:S01]  /*127e0*/  MOV R14, R3 ;  /* 0x00000003000e7202 */ /* 0x000fe20000000f00 */
[----:B------:R-:W-:Y:S02]  /*127f0*/  IMAD.MOV.U32 R15, RZ, RZ, R5 ;  /* 0x000000ffff0f7224 */ /* 0x000fe400078e0005 */
[----:B------:R-:W-:Y:S02]  /*12800*/  IMAD.MOV.U32 R3, RZ, RZ, R2 ;  /* 0x000000ffff037224 */ /* 0x000fe400078e0002 */
[----:B------:R-:W-:-:S07]  /*12810*/  IMAD.MOV.U32 R5, RZ, RZ, R4 ;  /* 0x000000ffff057224 */ /* 0x000fce00078e0004 */
.L_x_73084:
[----:B------:R-:W-:Y:S05]  /*12820*/  BSYNC B1 ;  /* 0x0000000000017941 */ /* 0x000fea0003800000 */
.L_x_73082:
        /* <DEDUP_REMOVED lines=9> */
.L_x_73086:
[----:B------:R-:W-:Y:S01]  /*128c0*/  IMAD.MOV.U32 R19, RZ, RZ, R14 ;  /* 0x000000ffff137224 */ /* 0x000fe200078e000e */
[----:B------:R-:W-:Y:S01]  /*128d0*/  MOV R21, R15 ;  /* 0x0000000f00157202 */ /* 0x000fe20000000f00 */
[----:B------:R-:W-:Y:S02]  /*128e0*/  IMAD.MOV.U32 R14, RZ, RZ, R27 ;  /* 0x000000ffff0e7224 */ /* 0x000fe400078e001b */
[----:B------:R-:W-:-:S07]  /*128f0*/  IMAD.MOV.U32 R15, RZ, RZ, R10 ;  /* 0x000000ffff0f7224 */ /* 0x000fce00078e000a */
.L_x_73087:
[----:B------:R-:W-:Y:S05]  /*12900*/  BSYNC B1 ;  /* 0x0000000000017941 */ /* 0x000fea0003800000 */
.L_x_73085:
        /* <DEDUP_REMOVED lines=9> */
.L_x_73089:
[----:B------:R-:W-:Y:S01]  /*129a0*/  IMAD.MOV.U32 R22, RZ, RZ, R19 ;  /* 0x000000ffff167224 */ /* 0x000fe200078e0013 */
[----:B------:R-:W-:Y:S01]  /*129b0*/  MOV R19, R11 ;  /* 0x0000000b00137202 */ /* 0x000fe20000000f00 */
[----:B------:R-:W-:Y:S02]  /*129c0*/  IMAD.MOV.U32 R24, RZ, RZ, R21 ;  /* 0x000000ffff187224 */ /* 0x000fe400078e0015 */
[----:B------:R-:W-:-:S07]  /*129d0*/  IMAD.MOV.U32 R21, RZ, RZ, R25 ;  /* 0x000000ffff157224 */ /* 0x000fce00078e0019 */
.L_x_73090:
[----:B------:R-:W-:Y:S05]  /*129e0*/  BSYNC B1 ;  /* 0x0000000000017941 */ /* 0x000fea0003800000 */
.L_x_73088:
        /* <DEDUP_REMOVED lines=9> */
.L_x_73092:
[----:B------:R-:W-:Y:S02]  /*12a80*/  IMAD.MOV.U32 R25, RZ, RZ, R22 ;  /* 0x000000ffff197224 */ /* 0x000fe400078e0016 */
[----:B------:R-:W-:Y:S01]  /*12a90*/  IMAD.MOV.U32 R27, RZ, RZ, R24 ;  /* 0x000000ffff1b7224 */ /* 0x000fe200078e0018 */
[----:B------:R-:W-:Y:S01]  /*12aa0*/  MOV R24, R9 ;  /* 0x0000000900187202 */ /* 0x000fe20000000f00 */
[----:B------:R-:W-:-:S07]  /*12ab0*/  IMAD.MOV.U32 R22, RZ, RZ, R16 ;  /* 0x000000ffff167224 */ /* 0x000fce00078e0010 */
.L_x_73093:
[----:B------:R-:W-:Y:S05]  /*12ac0*/  BSYNC B1 ;  /* 0x0000000000017941 */ /* 0x000fea0003800000 */
.L_x_73091:
        /* <DEDUP_REMOVED lines=9> */
.L_x_73095:
[----:B------:R-:W-:Y:S02]  /*12b60*/  IMAD.MOV.U32 R16, RZ, RZ, R25 ;  /* 0x000000ffff107224 */ /* 0x000fe400078e0019 */
[----:B------:R-:W-:Y:S02]  /*12b70*/  IMAD.MOV.U32 R28, RZ, RZ, R27 ;  /* 0x000000ffff1c7224 */ /* 0x000fe400078e001b */
[----:B------:R-:W-:Y:S02]  /*12b80*/  IMAD.MOV.U32 R25, RZ, RZ, R8 ;  /* 0x000000ffff197224 */ /* 0x000fe400078e0008 */
[----:B------:R-:W-:-:S07]  /*12b90*/  IMAD.MOV.U32 R27, RZ, RZ, R18 ;  /* 0x000000ffff1b7224 */ /* 0x000fce00078e0012 */
.L_x_73096:
[----:B------:R-:W-:Y:S05]  /*12ba0*/  BSYNC B1 ;  /* 0x0000000000017941 */ /* 0x000fea0003800000 */
.L_x_73094:
        /* <DEDUP_REMOVED lines=9> */
.L_x_73098:
[----:B------:R-:W-:Y:S02]  /*12c40*/  IMAD.MOV.U32 R18, RZ, RZ, R16 ;  /* 0x000000ffff127224 */ /* 0x000fe400078e0010 */
[----:B------:R-:W-:Y:S02]  /*12c50*/  IMAD.MOV.U32 R29, RZ, RZ, R28 ;  /* 0x000000ffff1d7224 */ /* 0x000fe400078e001c */
[----:B------:R-:W-:Y:S02]  /*12c60*/  IMAD.MOV.U32 R16, RZ, RZ, R6 ;  /* 0x000000ffff107224 */ /* 0x000fe400078e0006 */
[----:B------:R-:W-:-:S07]  /*12c70*/  IMAD.MOV.U32 R28, RZ, RZ, R20 ;  /* 0x000000ffff1c7224 */ /* 0x000fce00078e0014 */
.L_x_73099:
[----:B------:R-:W-:Y:S05]  /*12c80*/  BSYNC B1 ;  /* 0x0000000000017941 */ /* 0x000fea0003800000 */
.L_x_73097:
        /* <DEDUP_REMOVED lines=9> */
.L_x_73101:
[----:B------:R-:W-:Y:S02]  /*12d20*/  IMAD.MOV.U32 R20, RZ, RZ, R18 ;  /* 0x000000ffff147224 */ /* 0x000fe400078e0012 */
[----:B------:R-:W-:Y:S02]  /*12d30*/  IMAD.MOV.U32 R30, RZ, RZ, R29 ;  /* 0x000000ffff1e7224 */ /* 0x000fe400078e001d */
[----:B------:R-:W-:Y:S02]  /*12d40*/  IMAD.MOV.U32 R18, RZ, RZ, R7 ;  /* 0x000000ffff127224 */ /* 0x000fe400078e0007 */
[----:B------:R-:W-:-:S07]  /*12d50*/  IMAD.MOV.U32 R29, RZ, RZ, R13 ;  /* 0x000000ffff1d7224 */ /* 0x000fce00078e000d */
.L_x_73102:
[----:B------:R-:W-:Y:S05]  /*12d60*/  BSYNC B1 ;  /* 0x0000000000017941 */ /* 0x000fea0003800000 */
.L_x_73100:
        /* <DEDUP_REMOVED lines=16> */
.L_x_73104:
[----:B------:R-:W-:Y:S02]  /*12e70*/  IMAD.MOV.U32 R2, RZ, RZ, R3 ;  /* 0x000000ffff027224 */ /* 0x000fe400078e0003 */
[----:B------:R-:W-:Y:S02]  /*12e80*/  IMAD.MOV.U32 R4, RZ, RZ, R5 ;  /* 0x000000ffff047224 */ /* 0x000fe400078e0005 */
[----:B------:R-:W-:Y:S02]  /*12e90*/  IMAD.MOV.U32 R3, RZ, RZ, R14 ;  /* 0x000000ffff037224 */ /* 0x000fe400078e000e */
[----:B------:R-:W-:-:S07]  /*12ea0*/  IMAD.MOV.U32 R5, RZ, RZ, R15 ;  /* 0x000000ffff057224 */ /* 0x000fce00078e000f */
.L_x_73105:
[----:B------:R-:W-:Y:S05]  /*12eb0*/  BSYNC B1 ;  /* 0x0000000000017941 */ /* 0x000fea0003800000 */
.L_x_73103:
        /* <DEDUP_REMOVED lines=9> */
.L_x_73107:
[----:B------:R-:W-:Y:S02]  /*12f50*/  IMAD.MOV.U32 R11, RZ, RZ, R2 ;  /* 0x000000ffff0b7224 */ /* 0x000fe400078e0002 */
[----:B------:R-:W-:Y:S02]  /*12f60*/  IMAD.MOV.U32 R39, RZ, RZ, R4 ;  /* 0x000000ffff277224 */ /* 0x000fe400078e0004 */
[----:B------:R-:W-:Y:S02]  /*12f70*/  IMAD.MOV.U32 R2, RZ, RZ, R19 ;  /* 0x000000ffff027224 */ /* 0x000fe400078e0013 */
[----:B------:R-:W-:-:S07]  /*12f80*/  IMAD.MOV.U32 R4, RZ, RZ, R21 ;  /* 0x000000ffff047224 */ /* 0x000fce00078e0015 */
.L_x_73108:
[----:B------:R-:W-:Y:S05]  /*12f90*/  BSYNC B1 ;  /* 0x0000000000017941 */ /* 0x000fea0003800000 */
.L_x_73106:
        /* <DEDUP_REMOVED lines=9> */
.L_x_73110:
[----:B------:R-:W-:Y:S01]  /*13030*/  MOV R10, R11 ;  /* 0x0000000b000a7202 */ /* 0x000fe20000000f00 */
[----:B------:R-:W-:Y:S02]  /*13040*/  IMAD.MOV.U32 R38, RZ, RZ, R39 ;  /* 0x000000ffff267224 */ /* 0x000fe400078e0027 */
[----:B------:R-:W-:Y:S02]  /*13050*/  IMAD.MOV.U32 R11, RZ, RZ, R22 ;  /* 0x000000ffff0b7224 */ /* 0x000fe400078e0016 */
[----:B------:R-:W-:-:S07]  /*13060*/  IMAD.MOV.U32 R39, RZ, RZ, R24 ;  /* 0x000000ffff277224 */ /* 0x000fce00078e0018 */
.L_x_73111:
[----:B------:R-:W-:Y:S05]  /*13070*/  BSYNC B1 ;  /* 0x0000000000017941 */ /* 0x000fea0003800000 */
.L_x_73109:
        /* <DEDUP_REMOVED lines=9> */
.L_x_73113:
[----:B------:R-:W-:Y:S01]  /*13110*/  IMAD.MOV.U32 R9, RZ, RZ, R10 ;  /* 0x000000ffff097224 */ /* 0x000fe200078e000a */
[----:B------:R-:W-:Y:S01]  /*13120*/  MOV R37, R38 ;  /* 0x0000002600257202 */ /* 0x000fe20000000f00 */
[----:B------:R-:W-:Y:S02]  /*13130*/  IMAD.MOV.U32 R10, RZ, RZ, R25 ;  /* 0x000000ffff0a7224 */ /* 0x000fe400078e0019 */
[----:B------:R-:W-:-:S07]  /*13140*/  IMAD.MOV.U32 R38, RZ, RZ, R27 ;  /* 0x000000ffff267224 */ /* 0x000fce00078e001b */
.L_x_73114:
[----:B------:R-:W-:Y:S05]  /*13150*/  BSYNC B1 ;  /* 0x0000000000017941 */ /* 0x000fea0003800000 */
.L_x_73112:
        /* <DEDUP_REMOVED lines=9> */
.L_x_73116:
[----:B------:R-:W-:Y:S01]  /*131f0*/  IMAD.MOV.U32 R8, RZ, RZ, R9 ;  /* 0x000000ffff087224 */ /* 0x000fe200078e0009 */
[----:B------:R-:W-:Y:S01]  /*13200*/  MOV R9, R16 ;  /* 0x0000001000097202 */ /* 0x000fe20000000f00 */
[----:B------:R-:W-:Y:S02]  /*13210*/  IMAD.MOV.U32 R36, RZ, RZ, R37 ;  /* 0x000000ffff247224 */ /* 0x000fe400078e0025 */
[----:B------:R-:W-:-:S07]  /*13220*/  IMAD.MOV.U32 R37, RZ, RZ, R28 ;  /* 0x000000ffff257224 */ /* 0x000fce00078e001c */
.L_x_73117:
[----:B------:R-:W-:Y:S05]  /*13230*/  BSYNC B1 ;  /* 0x0000000000017941 */ /* 0x000fea0003800000 */
.L_x_73115:
        /* <DEDUP_REMOVED lines=9> */
.L_x_73119:
[----:B------:R-:W-:Y:S02]  /*132d0*/  IMAD.MOV.U32 R7, RZ, RZ, R8 ;  /* 0x000000ffff077224 */ /* 0x000fe400078e0008 */
[----:B------:R-:W-:Y:S01]  /*132e0*/  IMAD.MOV.U32 R35, RZ, RZ, R36 ;  /* 0x000000ffff237224 */ /* 0x000fe200078e0024 */
[----:B------:R-:W-:Y:S01]  /*132f0*/  MOV R36, R29 ;  /* 0x0000001d00247202 */ /* 0x000fe20000000f00 */
[----:B------:R-:W-:-:S07]  /*13300*/  IMAD.MOV.U32 R8, RZ, RZ, R18 ;  /* 0x000000ffff087224 */ /* 0x000fce00078e0012 */
.L_x_73120:
[----:B------:R-:W-:Y:S05]  /*13310*/  BSYNC B1 ;  /* 0x0000000000017941 */ /* 0x000fea0003800000 */
.L_x_73118:
        /* <DEDUP_REMOVED lines=9> */
.L_x_73122:
[----:B------:R-:W-:Y:S02]  /*133b0*/  IMAD.MOV.U32 R6, RZ, RZ, R7 ;  /* 0x000000ffff067224 */ /* 0x000fe400078e0007 */
[----:B------:R-:W-:Y:S02]  /*133c0*/  IMAD.MOV.U32 R34, RZ, RZ, R35 ;  /* 0x000000ffff227224 */ /* 0x000fe400078e0023 */
[----:B------:R-:W-:Y:S02]  /*133d0*/  IMAD.MOV.U32 R7, RZ, RZ, R20 ;  /* 0x000000ffff077224 */ /* 0x000fe400078e0014 */
[----:B------:R-:W-:-:S07]  /*133e0*/  IMAD.MOV.U32 R35, RZ, RZ, R30 ;  /* 0x000000ffff237224 */ /* 0x000fce00078e001e */
.L_x_73123:
[----:B------:R-:W-:Y:S05]  /*133f0*/  BSYNC B1 ;  /* 0x0000000000017941 */ /* 0x000fea0003800000 */
.L_x_73121:
[----:B------:R-:W-:Y:S01]  /*13400*/  FADD.FTZ R33, R17, R33 ;  /* 0x0000002111217221 */ /* 0x000fe20000010000 */
[----:B------:R-:W-:-:S07]  /*13410*/  MOV R32, R0 ;  /* 0x0000000000207202 */ /* 0x000fce0000000f00 */
.L_x_72955:
[----:B------:R-:W-:Y:S05]  /*13420*/  BSYNC B0 ;  /* 0x0000000000007941 */ /* 0x000fea0003800000 */
.L_x_72954:
        /* <DEDUP_REMOVED lines=9> */
[----:B0-----:R-:W-:Y:S02]  /*134c0*/  LEA R13, R13, R12, 0x18 ;  /* 0x0000000c0d0d7211 */ /* 0x001fe400078ec0ff */
        /* <DEDUP_REMOVED lines=11> */
.L_x_73125:
[----:B------:R-:W-:Y:S05]  /*13580*/  BSYNC B0 ;  /* 0x0000000000007941 */ /* 0x000fea0003800000 */
.L_x_73124:
[----:B------:R-:W-:Y:S01]  /*13590*/  BAR.SYNC.DEFER_BLOCKING 0x0 ;  /* 0x0000000000007b1d */ /* 0x000fe20000010000 */
[----:B-1----:R-:W-:-:S05]  /*135a0*/  ISETP.NE.AND P1, PT, R40, RZ, PT ;  /* 0x000000ff2800720c */ /* 0x002fca0003f25270 */
[----:B------:R-:W-:Y:S08]  /*135b0*/  BSSY B0, `(.L_x_73126) ;  /* 0x0001763000007945 */ /* 0x000ff00003800000 */
[----:B------:R-:W-:Y:S05]  /*135c0*/  @P1 BRA `(.L_x_73127) ;  /* 0x0000017400841947 */ /* 0x000fea0003800000 */
[----:B------:R-:W1:Y:S01]  /*135d0*/  S2R R13, SR_CgaCtaId ;  /* 0x00000000000d7919 */ /* 0x000e620000008800 */
[----:B--2---:R-:W-:Y:S01]  /*135e0*/  MOV R0, 0x400 ;  /* 0x0000040000007802 */ /* 0x004fe20000000f00 */
[----:B------:R-:W-:Y:S03]  /*135f0*/  BSSY B1, `(.L_x_73128) ;  /* 0x0000023000017945 */ /* 0x000fe60003800000 */
[----:B-1----:R-:W-:-:S05]  /*13600*/  LEA R0, R13, R0, 0x18 ;  /* 0x000000000d007211 */ /* 0x002fca00078ec0ff */
[----:B0-----:R-:W0:Y:S04]  /*13610*/  LDS.128 R28, [R0+0x70] ;  /* 0x00007000001c7984 */ /* 0x001e280000000c00 */
[----:B------:R-:W1:Y:S04]  /*13620*/  LDS.128 R24, [R0+0x50] ;  /* 0x0000500000187984 */ /* 0x000e680000000c00 */
[----:B------:R2:W3:Y:S04]  /*13630*/  LDS.128 R12, [R0+0x60] ;  /* 0x00006000000c7984 */ /* 0x0004e80000000c00 */
[----:B------:R2:W4:Y:S04]  /*13640*/  LDS.128 R16, [R0+0x80] ;  /* 0x0000800000107984 */ /* 0x0005280000000c00 */
[----:B------:R2:W2:Y:S01]  /*13650*/  LDS.128 R20, [R0+0x90] ;  /* 0x0000900000147984 */ /* 0x0004a20000000c00 */
        /* <DEDUP_REMOVED lines=24> */
.L_x_73129:
[----:B------:R-:W-:Y:S01]  /*137e0*/  IMAD.MOV.U32 R26, RZ, RZ, R3 ;  /* 0x000000ffff1a7224 */ /* 0x000fe200078e0003 */
[----:B------:R-:W-:Y:S01]  /*137f0*/  MOV R3, R2 ;  /* 0x0000000200037202 */ /* 0x000fe20000000f00 */
[----:B------:R-:W-:Y:S02]  /*13800*/  IMAD.MOV.U32 R24, RZ, RZ, R5 ;  /* 0x000000ffff187224 */ /* 0x000fe400078e0005 */
[----:B------:R-:W-:-:S07]  /*13810*/  IMAD.MOV.U32 R5, RZ, RZ, R4 ;  /* 0x000000ffff057224 */ /* 0x000fce00078e0004 */
.L_x_73130:
[----:B------:R-:W-:Y:S05]  /*13820*/  BSYNC B1 ;  /* 0x0000000000017941 */ /* 0x000fea0003800000 */
.L_x_73128:
        /* <DEDUP_REMOVED lines=9> */
.L_x_73132:
[----:B------:R-:W-:Y:S02]  /*138c0*/  IMAD.MOV.U32 R45, RZ, RZ, R26 ;  /* 0x000000ffff2d7224 */ /* 0x000fe400078e001a */
[----:B------:R-:W-:Y:S01]  /*138d0*/  IMAD.MOV.U32 R25, RZ, RZ, R24 ;  /* 0x000000ffff197224 */ /* 0x000fe200078e0018 */
[----:B------:R-:W-:Y:S01]  /*138e0*/  MOV R24, R39 ;  /* 0x0000002700187202 */ /* 0x000fe20000000f00 */
[----:B------:R-:W-:-:S07]  /*138f0*/  IMAD.MOV.U32 R26, RZ, RZ, R11 ;  /* 0x000000ffff1a7224 */ /* 0x000fce00078e000b */
.L_x_73133:
[----:B------:R-:W-:Y:S05]  /*13900*/  BSYNC B1 ;  /* 0x0000000000017941 */ /* 0x000fea0003800000 */
.L_x_73131:
        /* <DEDUP_REMOVED lines=9> */
.L_x_73135:
[----:B------:R-:W-:Y:S02]  /*139a0*/  IMAD.MOV.U32 R4, RZ, RZ, R45 ;  /* 0x000000ffff047224 */ /* 0x000fe400078e002d */
[----:B------:R-:W-:Y:S02]  /*139b0*/  IMAD.MOV.U32 R2, RZ, RZ, R25 ;  /* 0x000000ffff027224 */ /* 0x000fe400078e0019 */
[----:B------:R-:W-:Y:S02]  /*139c0*/  IMAD.MOV.U32 R45, RZ, RZ, R10 ;  /* 0x000000ffff2d7224 */ /* 0x000fe400078e000a */
[----:B------:R-:W-:-:S07]  /*139d0*/  IMAD.MOV.U32 R25, RZ, RZ, R38 ;  /* 0x000000ffff197224 */ /* 0x000fce00078e0026 */
.L_x_73136:
[----:B------:R-:W-:Y:S05]  /*139e0*/  BSYNC B1 ;  /* 0x0000000000017941 */ /* 0x000fea0003800000 */
.L_x_73134:
        /* <DEDUP_REMOVED lines=9> */
.L_x_73138:
[----:B------:R-:W-:Y:S02]  /*13a80*/  IMAD.MOV.U32 R39, RZ, RZ, R4 ;  /* 0x000000ffff277224 */ /* 0x000fe400078e0004 */
[----:B------:R-:W-:Y:S02]  /*13a90*/  IMAD.MOV.U32 R11, RZ, RZ, R2 ;  /* 0x000000ffff0b7224 */ /* 0x000fe400078e0002 */
[----:B------:R-:W-:Y:S02]  /*13aa0*/  IMAD.MOV.U32 R4, RZ, RZ, R9 ;  /* 0x000000ffff047224 */ /* 0x000fe400078e0009 */
[----:B------:R-:W-:-:S07]  /*13ab0*/  IMAD.MOV.U32 R2, RZ, RZ, R37 ;  /* 0x000000ffff027224 */ /* 0x000fce00078e0025 */
.L_x_73139:
[----:B------:R-:W-:Y:S05]  /*13ac0*/  BSYNC B1 ;  /* 0x0000000000017941 */ /* 0x000fea0003800000 */
.L_x_73137:
        /* <DEDUP_REMOVED lines=9> */
.L_x_73141:
[----:B------:R-:W-:Y:S02]  /*13b60*/  IMAD.MOV.U32 R32, RZ, RZ, R39 ;  /* 0x000000ffff207224 */ /* 0x000fe400078e0027 */
[----:B------:R-:W-:Y:S02]  /*13b70*/  IMAD.MOV.U32 R10, RZ, RZ, R11 ;  /* 0x000000ffff0a7224 */ /* 0x000fe400078e000b */
[----:B------:R-:W-:Y:S02]  /*13b80*/  IMAD.MOV.U32 R39, RZ, RZ, R8 ;  /* 0x000000ffff277224 */ /* 0x000fe400078e0008 */
[----:B------:R-:W-:-:S07]  /*13b90*/  IMAD.MOV.U32 R11, RZ, RZ, R36 ;  /* 0x000000ffff0b7224 */ /* 0x000fce00078e0024 */
.L_x_73142:
[----:B------:R-:W-:Y:S05]  /*13ba0*/  BSYNC B1 ;  /* 0x0000000000017941 */ /* 0x000fea0003800000 */
.L_x_73140:
        /* <DEDUP_REMOVED lines=9> */
.L_x_73144:
[----:B------:R-:W-:Y:S01]  /*13c40*/  MOV R37, R32 ;  /* 0x0000002000257202 */ /* 0x000fe20000000f00 */
[----:B------:R-:W-:Y:S02]  /*13c50*/  IMAD.MOV.U32 R9, RZ, RZ, R10 ;  /* 0x000000ffff097224 */ /* 0x000fe400078e000a */
[----:B------:R-:W-:Y:S02]  /*13c60*/  IMAD.MOV.U32 R32, RZ, RZ, R7 ;  /* 0x000000ffff207224 */ /* 0x000fe400078e0007 */
[----:B------:R-:W-:-:S07]  /*13c70*/  IMAD.MOV.U32 R10, RZ, RZ, R35 ;  /* 0x000000ffff0a7224 */ /* 0x000fce00078e0023 */
.L_x_73145:
[----:B------:R-:W-:Y:S05]  /*13c80*/  BSYNC B1 ;  /* 0x0000000000017941 */ /* 0x000fea0003800000 */
.L_x_73143:
        /* <DEDUP_REMOVED lines=9> */
.L_x_73147:
[----:B------:R-:W-:Y:S01]  /*13d20*/  IMAD.MOV.U32 R8, RZ, RZ, R37 ;  /* 0x000000ffff087224 */ /* 0x000fe200078e0025 */
[----:B------:R-:W-:Y:S01]  /*13d30*/  MOV R7, R9 ;  /* 0x0000000900077202 */ /* 0x000fe20000000f00 */
[----:B------:R-:W-:Y:S02]  /*13d40*/  IMAD.MOV.U32 R37, RZ, RZ, R6 ;  /* 0x000000ffff257224 */ /* 0x000fe400078e0006 */
[----:B------:R-:W-:-:S07]  /*13d50*/  IMAD.MOV.U32 R9, RZ, RZ, R34 ;  /* 0x000000ffff097224 */ /* 0x000fce00078e0022 */
.L_x_73148:
[----:B------:R-:W-:Y:S05]  /*13d60*/  BSYNC B1 ;  /* 0x0000000000017941 */ /* 0x000fea0003800000 */
.L_x_73146:
        /* <DEDUP_REMOVED lines=16> */
.L_x_73150:
[----:B------:R-:W-:Y:S01]  /*13e70*/  MOV R34, R3 ;  /* 0x0000000300227202 */ /* 0x000fe20000000f00 */
[----:B------:R-:W-:Y:S02]  /*13e80*/  IMAD.MOV.U32 R6, RZ, RZ, R5 ;  /* 0x000000ffff067224 */ /* 0x000fe400078e0005 */
[----:B------:R-:W-:Y:S02]  /*13e90*/  IMAD.MOV.U32 R3, RZ, RZ, R26 ;  /* 0x000000ffff037224 */ /* 0x000fe400078e001a */
[----:B------:R-:W-:-:S07]  /*13ea0*/  IMAD.MOV.U32 R5, RZ, RZ, R24 ;  /* 0x000000ffff057224 */ /* 0x000fce00078e0018 */
.L_x_73151:
[----:B------:R-:W-:Y:S05]  /*13eb0*/  BSYNC B1 ;  /* 0x0000000000017941 */ /* 0x000fea0003800000 */
.L_x_73149:
        /* <DEDUP_REMOVED lines=9> */
.L_x_73153:
[----:B------:R-:W-:Y:S01]  /*13f50*/  IMAD.MOV.U32 R31, RZ, RZ, R34 ;  /* 0x000000ffff1f7224 */ /* 0x000fe200078e0022 */
[----:B------:R-:W-:Y:S01]  /*13f60*/  MOV R27, R6 ;  /* 0x00000006001b7202 */ /* 0x000fe20000000f00 */
[----:B------:R-:W-:Y:S02]  /*13f70*/  IMAD.MOV.U32 R34, RZ, RZ, R45 ;  /* 0x000000ffff227224 */ /* 0x000fe400078e002d */
[----:B------:R-:W-:-:S07]  /*13f80*/  IMAD.MOV.U32 R6, RZ, RZ, R25 ;  /* 0x000000ffff067224 */ /* 0x000fce00078e0019 */
.L_x_73154:
[----:B------:R-:W-:Y:S05]  /*13f90*/  BSYNC B1 ;  /* 0x0000000000017941 */ /* 0x000fea0003800000 */
.L_x_73152:
        /* <DEDUP_REMOVED lines=9> */
.L_x_73156:
[----:B------:R-:W-:Y:S01]  /*14030*/  IMAD.MOV.U32 R26, RZ, RZ, R31 ;  /* 0x000000ffff1a7224 */ /* 0x000fe200078e001f */
[----:B------:R-:W-:Y:S01]  /*14040*/  MOV R31, R4 ;  /* 0x00000004001f7202 */ /* 0x000fe20000000f00 */
[----:B------:R-:W-:Y:S02]  /*14050*/  IMAD.MOV.U32 R24, RZ, RZ, R27 ;  /* 0x000000ffff187224 */ /* 0x000fe400078e001b */
[----:B------:R-:W-:-:S07]  /*14060*/  IMAD.MOV.U32 R27, RZ, RZ, R2 ;  /* 0x000000ffff1b7224 */ /* 0x000fce00078e0002 */
.L_x_73157:
[----:B------:R-:W-:Y:S05]  /*14070*/  BSYNC B1 ;  /* 0x0000000000017941 */ /* 0x000fea0003800000 */
.L_x_73155:
        /* <DEDUP_REMOVED lines=9> */
.L_x_73159:
[----:B------:R-:W-:Y:S02]  /*14110*/  IMAD.MOV.U32 R35, RZ, RZ, R26 ;  /* 0x000000ffff237224 */ /* 0x000fe400078e001a */
[----:B------:R-:W-:Y:S01]  /*14120*/  IMAD.MOV.U32 R25, RZ, RZ, R24 ;  /* 0x000000ffff197224 */ /* 0x000fe200078e0018 */
[----:B------:R-:W-:Y:S01]  /*14130*/  MOV R24, R11 ;  /* 0x0000000b00187202 */ /* 0x000fe20000000f00 */
[----:B------:R-:W-:-:S07]  /*14140*/  IMAD.MOV.U32 R26, RZ, RZ, R39 ;  /* 0x000000ffff1a7224 */ /* 0x000fce00078e0027 */
.L_x_73160:
[----:B------:R-:W-:Y:S05]  /*14150*/  BSYNC B1 ;  /* 0x0000000000017941 */ /* 0x000fea0003800000 */
.L_x_73158:
        /* <DEDUP_REMOVED lines=9> */
.L_x_73162:
[----:B------:R-:W-:Y:S02]  /*141f0*/  IMAD.MOV.U32 R4, RZ, RZ, R35 ;  /* 0x000000ffff047224 */ /* 0x000fe400078e0023 */
[----:B------:R-:W-:Y:S02]  /*14200*/  IMAD.MOV.U32 R2, RZ, RZ, R25 ;  /* 0x000000ffff027224 */ /* 0x000fe400078e0019 */
[----:B------:R-:W-:Y:S02]  /*14210*/  IMAD.MOV.U32 R35, RZ, RZ, R32 ;  /* 0x000000ffff237224 */ /* 0x000fe400078e0020 */
[----:B------:R-:W-:-:S07]  /*14220*/  IMAD.MOV.U32 R25, RZ, RZ, R10 ;  /* 0x000000ffff197224 */ /* 0x000fce00078e000a */
.L_x_73163:
[----:B------:R-:W-:Y:S05]  /*14230*/  BSYNC B1 ;  /* 0x0000000000017941 */ /* 0x000fea0003800000 */
.L_x_73161:
        /* <DEDUP_REMOVED lines=9> */
.L_x_73165:
[----:B------:R-:W-:Y:S02]  /*142d0*/  IMAD.MOV.U32 R11, RZ, RZ, R4 ;  /* 0x000000ffff0b7224 */ /* 0x000fe400078e0004 */
[----:B------:R-:W-:Y:S02]  /*142e0*/  IMAD.MOV.U32 R10, RZ, RZ, R2 ;  /* 0x000000ffff0a7224 */ /* 0x000fe400078e0002 */
[----:B------:R-:W-:Y:S02]  /*142f0*/  IMAD.MOV.U32 R4, RZ, RZ, R37 ;  /* 0x000000ffff047224 */ /* 0x000fe400078e0025 */
[----:B------:R-:W-:-:S07]  /*14300*/  IMAD.MOV.U32 R2, RZ, RZ, R9 ;  /* 0x000000ffff027224 */ /* 0x000fce00078e0009 */
.L_x_73166:
[----:B------:R-:W-:Y:S05]  /*14310*/  BSYNC B1 ;  /* 0x0000000000017941 */ /* 0x000fea0003800000 */
.L_x_73164:
        /* <DEDUP_REMOVED lines=9> */
.L_x_73168:
[----:B------:R-:W-:Y:S02]  /*143b0*/  IMAD.MOV.U32 R32, RZ, RZ, R11 ;  /* 0x000000ffff207224 */ /* 0x000fe400078e000b */
[----:B------:R-:W-:Y:S02]  /*143c0*/  IMAD.MOV.U32 R9, RZ, RZ, R10 ;  /* 0x000000ffff097224 */ /* 0x000fe400078e000a */
[----:B------:R-:W-:Y:S02]  /*143d0*/  IMAD.MOV.U32 R11, RZ, RZ, R8 ;  /* 0x000000ffff0b7224 */ /* 0x000fe400078e0008 */
[----:B------:R-:W-:-:S07]  /*143e0*/  IMAD.MOV.U32 R10, RZ, RZ, R7 ;  /* 0x000000ffff0a7224 */ /* 0x000fce00078e0007 */
.L_x_73169:
[----:B------:R-:W-:Y:S05]  /*143f0*/  BSYNC B1 ;  /* 0x0000000000017941 */ /* 0x000fea0003800000 */
.L_x_73167:
        /* <DEDUP_REMOVED lines=16> */
.L_x_73171:
[----:B------:R-:W-:Y:S02]  /*14500*/  IMAD.MOV.U32 R12, RZ, RZ, R3 ;  /* 0x000000ffff0c7224 */ /* 0x000fe400078e0003 */
[----:B------:R-:W-:Y:S02]  /*14510*/  IMAD.MOV.U32 R8, RZ, RZ, R5 ;  /* 0x000000ffff087224 */ /* 0x000fe400078e0005 */
[----:B------:R-:W-:Y:S02]  /*14520*/  IMAD.MOV.U32 R3, RZ, RZ, R34 ;  /* 0x000000ffff037224 */ /* 0x000fe400078e0022 */
[----:B------:R-:W-:-:S07]  /*14530*/  IMAD.MOV.U32 R5, RZ, RZ, R6 ;  /* 0x000000ffff057224 */ /* 0x000fce00078e0006 */
.L_x_73172:
[----:B------:R-:W-:Y:S05]  /*14540*/  BSYNC B1 ;  /* 0x0000000000017941 */ /* 0x000fea0003800000 */
.L_x_73170:
        /* <DEDUP_REMOVED lines=9> */
.L_x_73174:
[----:B------:R-:W-:Y:S02]  /*145e0*/  IMAD.MOV.U32 R37, RZ, RZ, R12 ;  /* 0x000000ffff257224 */ /* 0x000fe400078e000c */
[----:B------:R-:W-:Y:S02]  /*145f0*/  IMAD.MOV.U32 R7, RZ, RZ, R8 ;  /* 0x000000ffff077224 */ /* 0x000fe400078e0008 */
[----:B------:R-:W-:Y:S02]  /*14600*/  IMAD.MOV.U32 R12, RZ, RZ, R31 ;  /* 0x000000ffff0c7224 */ /* 0x000fe400078e001f */
[----:B------:R-:W-:-:S07]  /*14610*/  IMAD.MOV.U32 R8, RZ, RZ, R27 ;  /* 0x000000ffff087224 */ /* 0x000fce00078e001b */
.L_x_73175:
[----:B------:R-:W-:Y:S05]  /*14620*/  BSYNC B1 ;  /* 0x0000000000017941 */ /* 0x000fea0003800000 */
.L_x_73173:
        /* <DEDUP_REMOVED lines=9> */
.L_x_73177:
[----:B------:R-:W-:Y:S01]  /*146c0*/  MOV R16, R37 ;  /* 0x0000002500107202 */ /* 0x000fe20000000f00 */
[----:B------:R-:W-:Y:S02]  /*146d0*/  IMAD.MOV.U32 R6, RZ, RZ, R7 ;  /* 0x000000ffff067224 */ /* 0x000fe400078e0007 */
[----:B------:R-:W-:Y:S02]  /*146e0*/  IMAD.MOV.U32 R37, RZ, RZ, R26 ;  /* 0x000000ffff257224 */ /* 0x000fe400078e001a */
[----:B------:R-:W-:-:S07]  /*146f0*/  IMAD.MOV.U32 R7, RZ, RZ, R24 ;  /* 0x000000ffff077224 */ /* 0x000fce00078e0018 */
.L_x_73178:
[----:B------:R-:W-:Y:S05]  /*14700*/  BSYNC B1 ;  /* 0x0000000000017941 */ /* 0x000fea0003800000 */
.L_x_73176:
        /* <DEDUP_REMOVED lines=9> */
.L_x_73180:
[----:B------:R-:W-:Y:S01]  /*147a0*/  IMAD.MOV.U32 R31, RZ, RZ, R16 ;  /* 0x000000ffff1f7224 */ /* 0x000fe200078e0010 */
[----:B------:R-:W-:Y:S01]  /*147b0*/  MOV R27, R6 ;  /* 0x00000006001b7202 */ /* 0x000fe20000000f00 */
[----:B------:R-:W-:Y:S02]  /*147c0*/  IMAD.MOV.U32 R16, RZ, RZ, R35 ;  /* 0x000000ffff107224 */ /* 0x000fe400078e0023 */
[----:B------:R-:W-:-:S07]  /*147d0*/  IMAD.MOV.U32 R6, RZ, RZ, R25 ;  /* 0x000000ffff067224 */ /* 0x000fce00078e0019 */
.L_x_73181:
[----:B------:R-:W-:Y:S05]  /*147e0*/  BSYNC B1 ;  /* 0x0000000000017941 */ /* 0x000fea0003800000 */
.L_x_73179:
        /* <DEDUP_REMOVED lines=9> */
.L_x_73183:
[----:B------:R-:W-:Y:S01]  /*14880*/  IMAD.MOV.U32 R24, RZ, RZ, R31 ;  /* 0x000000ffff187224 */ /* 0x000fe200078e001f */
[----:B------:R-:W-:Y:S01]  /*14890*/  MOV R31, R4 ;  /* 0x00000004001f7202 */ /* 0x000fe20000000f00 */
[----:B------:R-:W-:Y:S02]  /*148a0*/  IMAD.MOV.U32 R25, RZ, RZ, R27 ;  /* 0x000000ffff197224 */ /* 0x000fe400078e001b */
[----:B------:R-:W-:-:S07]  /*148b0*/  IMAD.MOV.U32 R27, RZ, RZ, R2 ;  /* 0x000000ffff1b7224 */ /* 0x000fce00078e0002 */
.L_x_73184:
[----:B------:R-:W-:Y:S05]  /*148c0*/  BSYNC B1 ;  /* 0x0000000000017941 */ /* 0x000fea0003800000 */
.L_x_73182:
        /* <DEDUP_REMOVED lines=9> */
.L_x_73186:
[----:B------:R-:W-:Y:S02]  /*14960*/  IMAD.MOV.U32 R35, RZ, RZ, R24 ;  /* 0x000000ffff237224 */ /* 0x000fe400078e0018 */
[----:B------:R-:W-:Y:S01]  /*14970*/  IMAD.MOV.U32 R2, RZ, RZ, R25 ;  /* 0x000000ffff027224 */ /* 0x000fe200078e0019 */
[----:B------:R-:W-:Y:S01]  /*14980*/  MOV R25, R10 ;  /* 0x0000000a00197202 */ /* 0x000fe20000000f00 */
[----:B------:R-:W-:-:S07]  /*14990*/  IMAD.MOV.U32 R24, RZ, RZ, R11 ;  /* 0x000000ffff187224 */ /* 0x000fce00078e000b */
.L_x_73187:
[----:B------:R-:W-:Y:S05]  /*149a0*/  BSYNC B1 ;  /* 0x0000000000017941 */ /* 0x000fea0003800000 */
.L_x_73185:
        /* <DEDUP_REMOVED lines=9> */
.L_x_73189:
[----:B------:R-:W-:Y:S02]  /*14a40*/  IMAD.MOV.U32 R10, RZ, RZ, R35 ;  /* 0x000000ffff0a7224 */ /* 0x000fe400078e0023 */
[----:B------:R-:W-:Y:S02]  /*14a50*/  IMAD.MOV.U32 R4, RZ, RZ, R2 ;  /* 0x000000ffff047224 */ /* 0x000fe400078e0002 */
[----:B------:R-:W-:Y:S02]  /*14a60*/  IMAD.MOV.U32 R35, RZ, RZ, R32 ;  /* 0x000000ffff237224 */ /* 0x000fe400078e0020 */
[----:B------:R-:W-:-:S07]  /*14a70*/  IMAD.MOV.U32 R2, RZ, RZ, R9 ;  /* 0x000000ffff027224 */ /* 0x000fce00078e0009 */
.L_x_73190:
[----:B------:R-:W-:Y:S05]  /*14a80*/  BSYNC B1 ;  /* 0x0000000000017941 */ /* 0x000fea0003800000 */
.L_x_73188:
        /* <DEDUP_REMOVED lines=16> */
.L_x_73192:
[----:B------:R-:W-:Y:S02]  /*14b90*/  IMAD.MOV.U32 R32, RZ, RZ, R3 ;  /* 0x000000ffff207224 */ /* 0x000fe400078e0003 */
[----:B------:R-:W-:Y:S01]  /*14ba0*/  IMAD.MOV.U32 R26, RZ, RZ, R5 ;  /* 0x000000ffff1a7224 */ /* 0x000fe200078e0005 */
[----:B------:R-:W-:Y:S01]  /*14bb0*/  MOV R5, R8 ;  /* 0x0000000800057202 */ /* 0x000fe20000000f00 */
[----:B------:R-:W-:-:S07]  /*14bc0*/  IMAD.MOV.U32 R3, RZ, RZ, R12 ;  /* 0x000000ffff037224 */ /* 0x000fce00078e000c */
.L_x_73193:
[----:B------:R-:W-:Y:S05]  /*14bd0*/  BSYNC B1 ;  /* 0x0000000000017941 */ /* 0x000fea0003800000 */
.L_x_73191:
        /* <DEDUP_REMOVED lines=9> */
.L_x_73195:
[----:B------:R-:W-:Y:S02]  /*14c70*/  IMAD.MOV.U32 R11, RZ, RZ, R32 ;  /* 0x000000ffff0b7224 */ /* 0x000fe400078e0020 */
[----:B------:R-:W-:Y:S02]  /*14c80*/  IMAD.MOV.U32 R9, RZ, RZ, R26 ;  /* 0x000000ffff097224 */ /* 0x000fe400078e001a */
[----:B------:R-:W-:Y:S02]  /*14c90*/  IMAD.MOV.U32 R32, RZ, RZ, R37 ;  /* 0x000000ffff207224 */ /* 0x000fe400078e0025 */
[----:B------:R-:W-:-:S07]  /*14ca0*/  IMAD.MOV.U32 R26, RZ, RZ, R7 ;  /* 0x000000ffff1a7224 */ /* 0x000fce00078e0007 */
.L_x_73196:
[----:B------:R-:W-:Y:S05]  /*14cb0*/  BSYNC B1 ;  /* 0x0000000000017941 */ /* 0x000fea0003800000 */
.L_x_73194:
        /* <DEDUP_REMOVED lines=9> */
.L_x_73198:
[----:B------:R-:W-:Y:S02]  /*14d50*/  IMAD.MOV.U32 R12, RZ, RZ, R11 ;  /* 0x000000ffff0c7224 */ /* 0x000fe400078e000b */
[----:B------:R-:W-:Y:S02]  /*14d60*/  IMAD.MOV.U32 R8, RZ, RZ, R9 ;  /* 0x000000ffff087224 */ /* 0x000fe400078e0009 */
[----:B------:R-:W-:Y:S02]  /*14d70*/  IMAD.MOV.U32 R11, RZ, RZ, R16 ;  /* 0x000000ffff0b7224 */ /* 0x000fe400078e0010 */
[----:B------:R-:W-:-:S07]  /*14d80*/  IMAD.MOV.U32 R9, RZ, RZ, R6 ;  /* 0x000000ffff097224 */ /* 0x000fce00078e0006 */
.L_x_73199:
[----:B------:R-:W-:Y:S05]  /*14d90*/  BSYNC B1 ;  /* 0x0000000000017941 */ /* 0x000fea0003800000 */
.L_x_73197:
        /* <DEDUP_REMOVED lines=9> */
.L_x_73201:
[----:B------:R-:W-:Y:S02]  /*14e30*/  IMAD.MOV.U32 R7, RZ, RZ, R12 ;  /* 0x000000ffff077224 */ /* 0x000fe400078e000c */
[----:B------:R-:W-:Y:S02]  /*14e40*/  IMAD.MOV.U32 R6, RZ, RZ, R8 ;  /* 0x000000ffff067224 */ /* 0x000fe400078e0008 */
[----:B------:R-:W-:Y:S02]  /*14e50*/  IMAD.MOV.U32 R12, RZ, RZ, R31 ;  /* 0x000000ffff0c7224 */ /* 0x000fe400078e001f */
[----:B------:R-:W-:-:S07]  /*14e60*/  IMAD.MOV.U32 R8, RZ, RZ, R27 ;  /* 0x000000ffff087224 */ /* 0x000fce00078e001b */
.L_x_73202:
[----:B------:R-:W-:Y:S05]  /*14e70*/  BSYNC B1 ;  /* 0x0000000000017941 */ /* 0x000fea0003800000 */
.L_x_73200:
        /* <DEDUP_REMOVED lines=9> */
.L_x_73204:
[----:B------:R-:W-:Y:S01]  /*14f10*/  MOV R16, R7 ;  /* 0x0000000700107202 */ /* 0x000fe20000000f00 */
[----:B------:R-:W-:Y:S02]  /*14f20*/  IMAD.MOV.U32 R13, RZ, RZ, R6 ;  /* 0x000000ffff0d7224 */ /* 0x000fe400078e0006 */
[----:B------:R-:W-:Y:S02]  /*14f30*/  IMAD.MOV.U32 R7, RZ, RZ, R24 ;  /* 0x000000ffff077224 */ /* 0x000fe400078e0018 */
[----:B------:R-:W-:-:S07]  /*14f40*/  IMAD.MOV.U32 R6, RZ, RZ, R25 ;  /* 0x000000ffff067224 */ /* 0x000fce00078e0019 */
.L_x_73205:
[----:B------:R-:W-:Y:S05]  /*14f50*/  BSYNC B1 ;  /* 0x0000000000017941 */ /* 0x000fea0003800000 */
.L_x_73203:
        /* <DEDUP_REMOVED lines=9> */
.L_x_73207:
[----:B------:R-:W-:Y:S01]  /*14ff0*/  IMAD.MOV.U32 R25, RZ, RZ, R16 ;  /* 0x000000ffff197224 */ /* 0x000fe200078e0010 */
[----:B------:R-:W-:Y:S01]  /*15000*/  MOV R17, R13 ;  /* 0x0000000d00117202 */ /* 0x000fe20000000f00 */
[----:B------:R-:W-:Y:S02]  /*15010*/  IMAD.MOV.U32 R16, RZ, RZ, R35 ;  /* 0x000000ffff107224 */ /* 0x000fe400078e0023 */
[----:B------:R-:W-:-:S07]  /*15020*/  IMAD.MOV.U32 R13, RZ, RZ, R2 ;  /* 0x000000ffff0d7224 */ /* 0x000fce00078e0002 */
.L_x_73208:
[----:B------:R-:W-:Y:S05]  /*15030*/  BSYNC B1 ;  /* 0x0000000000017941 */ /* 0x000fea0003800000 */
.L_x_73206:
        /* <DEDUP_REMOVED lines=9> */
.L_x_73210:
[----:B------:R-:W-:Y:S01]  /*150d0*/  IMAD.MOV.U32 R24, RZ, RZ, R25 ;  /* 0x000000ffff187224 */ /* 0x000fe200078e0019 */
[----:B------:R-:W-:Y:S01]  /*150e0*/  MOV R25, R10 ;  /* 0x0000000a00197202 */ /* 0x000fe20000000f00 */
[----:B------:R-:W-:Y:S02]  /*150f0*/  IMAD.MOV.U32 R2, RZ, RZ, R17 ;  /* 0x000000ffff027224 */ /* 0x000fe400078e0011 */
[----:B------:R-:W-:-:S07]  /*15100*/  IMAD.MOV.U32 R17, RZ, RZ, R4 ;  /* 0x000000ffff117224 */ /* 0x000fce00078e0004 */
.L_x_73211:
[----:B------:R-:W-:Y:S05]  /*15110*/  BSYNC B1 ;  /* 0x0000000000017941 */ /* 0x000fea0003800000 */
.L_x_73209:
        /* <DEDUP_REMOVED lines=16> */
.L_x_73213:
[----:B------:R-:W-:Y:S01]  /*15220*/  IMAD.MOV.U32 R10, RZ, RZ, R3 ;  /* 0x000000ffff0a7224 */ /* 0x000fe200078e0003 */
[----:B------:R-:W-:Y:S01]  /*15230*/  MOV R4, R5 ;  /* 0x0000000500047202 */ /* 0x000fe20000000f00 */
[----:B------:R-:W-:Y:S02]  /*15240*/  IMAD.MOV.U32 R3, RZ, RZ, R32 ;  /* 0x000000ffff037224 */ /* 0x000fe400078e0020 */
[----:B------:R-:W-:-:S07]  /*15250*/  IMAD.MOV.U32 R5, RZ, RZ, R26 ;  /* 0x000000ffff057224 */ /* 0x000fce00078e001a */
.L_x_73214:
[----:B------:R-:W-:Y:S05]  /*15260*/  BSYNC B1 ;  /* 0x0000000000017941 */ /* 0x000fea0003800000 */
.L_x_73212:
        /* <DEDUP_REMOVED lines=9> */
.L_x_73216:
[----:B------:R-:W-:Y:S01]  /*15300*/  IMAD.MOV.U32 R31, RZ, RZ, R10 ;  /* 0x000000ffff1f7224 */ /* 0x000fe200078e000a */
[----:B------:R-:W-:Y:S01]  /*15310*/  MOV R10, R11 ;  /* 0x0000000b000a7202 */ /* 0x000fe20000000f00 */
[----:B------:R-:W-:Y:S02]  /*15320*/  IMAD.MOV.U32 R27, RZ, RZ, R4 ;  /* 0x000000ffff1b7224 */ /* 0x000fe400078e0004 */
[----:B------:R-:W-:-:S07]  /*15330*/  IMAD.MOV.U32 R4, RZ, RZ, R9 ;  /* 0x000000ffff047224 */ /* 0x000fce00078e0009 */
.L_x_73217:
[----:B------:R-:W-:Y:S05]  /*15340*/  BSYNC B1 ;  /* 0x0000000000017941 */ /* 0x000fea0003800000 */
.L_x_73215:
        /* <DEDUP_REMOVED lines=9> */
.L_x_73219:
[----:B------:R-:W-:Y:S02]  /*153e0*/  IMAD.MOV.U32 R14, RZ, RZ, R31 ;  /* 0x000000ffff0e7224 */ /* 0x000fe400078e001f */
[----:B------:R-:W-:Y:S01]  /*153f0*/  IMAD.MOV.U32 R9, RZ, RZ, R27 ;  /* 0x000000ffff097224 */ /* 0x000fe200078e001b */
[----:B------:R-:W-:Y:S01]  /*15400*/  MOV R27, R8 ;  /* 0x00000008001b7202 */ /* 0x000fe20000000f00 */
[----:B------:R-:W-:-:S07]  /*15410*/  IMAD.MOV.U32 R31, RZ, RZ, R12 ;  /* 0x000000ffff1f7224 */ /* 0x000fce00078e000c */
.L_x_73220:
[----:B------:R-:W-:Y:S05]  /*15420*/  BSYNC B1 ;  /* 0x0000000000017941 */ /* 0x000fea0003800000 */
.L_x_73218:
        /* <DEDUP_REMOVED lines=9> */
.L_x_73222:
[----:B------:R-:W-:Y:S02]  /*154c0*/  IMAD.MOV.U32 R11, RZ, RZ, R14 ;  /* 0x000000ffff0b7224 */ /* 0x000fe400078e000e */
[----:B------:R-:W-:Y:S02]  /*154d0*/  IMAD.MOV.U32 R8, RZ, RZ, R9 ;  /* 0x000000ffff087224 */ /* 0x000fe400078e0009 */
[----:B------:R-:W-:Y:S02]  /*154e0*/  IMAD.MOV.U32 R14, RZ, RZ, R7 ;  /* 0x000000ffff0e7224 */ /* 0x000fe400078e0007 */
[----:B------:R-:W-:-:S07]  /*154f0*/  IMAD.MOV.U32 R9, RZ, RZ, R6 ;  /* 0x000000ffff097224 */ /* 0x000fce00078e0006 */
.L_x_73223:
[----:B------:R-:W-:Y:S05]  /*15500*/  BSYNC B1 ;  /* 0x0000000000017941 */ /* 0x000fea0003800000 */
.L_x_73221:
        /* <DEDUP_REMOVED lines=9> */
.L_x_73225:
[----:B------:R-:W-:Y:S02]  /*155a0*/  IMAD.MOV.U32 R12, RZ, RZ, R11 ;  /* 0x000000ffff0c7224 */ /* 0x000fe400078e000b */
[----:B------:R-:W-:Y:S02]  /*155b0*/  IMAD.MOV.U32 R6, RZ, RZ, R8 ;  /* 0x000000ffff067224 */ /* 0x000fe400078e0008 */
[----:B------:R-:W-:Y:S02]  /*155c0*/  IMAD.MOV.U32 R11, RZ, RZ, R16 ;  /* 0x000000ffff0b7224 */ /* 0x000fe400078e0010 */
[----:B------:R-:W-:-:S07]  /*155d0*/  IMAD.MOV.U32 R8, RZ, RZ, R13 ;  /* 0x000000ffff087224 */ /* 0x000fce00078e000d */
.L_x_73226:
[----:B------:R-:W-:Y:S05]  /*155e0*/  BSYNC B1 ;  /* 0x0000000000017941 */ /* 0x000fea0003800000 */
.L_x_73224:
        /* <DEDUP_REMOVED lines=9> */
.L_x_73228:
[----:B------:R-:W-:Y:S02]  /*15680*/  IMAD.MOV.U32 R13, RZ, RZ, R12 ;  /* 0x000000ffff0d7224 */ /* 0x000fe400078e000c */
[----:B------:R-:W-:Y:S02]  /*15690*/  IMAD.MOV.U32 R7, RZ, RZ, R6 ;  /* 0x000000ffff077224 */ /* 0x000fe400078e0006 */
[----:B------:R-:W-:Y:S02]  /*156a0*/  IMAD.MOV.U32 R12, RZ, RZ, R25 ;  /* 0x000000ffff0c7224 */ /* 0x000fe400078e0019 */
[----:B------:R-:W-:-:S07]  /*156b0*/  IMAD.MOV.U32 R6, RZ, RZ, R17 ;  /* 0x000000ffff067224 */ /* 0x000fce00078e0011 */
.L_x_73229:
[----:B------:R-:W-:Y:S05]  /*156c0*/  BSYNC B1 ;  /* 0x0000000000017941 */ /* 0x000fea0003800000 */
.L_x_73227:
        /* <DEDUP_REMOVED lines=9> */
.L_x_73231:
[----:B------:R-:W-:Y:S01]  /*15760*/  MOV R17, R13 ;  /* 0x0000000d00117202 */ /* 0x000fe20000000f00 */
[----:B------:R-:W-:Y:S02]  /*15770*/  IMAD.MOV.U32 R16, RZ, RZ, R7 ;  /* 0x000000ffff107224 */ /* 0x000fe400078e0007 */
[----:B------:R-:W-:Y:S02]  /*15780*/  IMAD.MOV.U32 R13, RZ, RZ, R24 ;  /* 0x000000ffff0d7224 */ /* 0x000fe400078e0018 */
[----:B------:R-:W-:-:S07]  /*15790*/  IMAD.MOV.U32 R7, RZ, RZ, R2 ;  /* 0x000000ffff077224 */ /* 0x000fce00078e0002 */
.L_x_73232:
[----:B------:R-:W-:Y:S05]  /*157a0*/  BSYNC B1 ;  /* 0x0000000000017941 */ /* 0x000fea0003800000 */
.L_x_73230:
        /* <DEDUP_REMOVED lines=16> */
.L_x_73234:
[----:B------:R-:W-:Y:S02]  /*158b0*/  IMAD.MOV.U32 R2, RZ, RZ, R3 ;  /* 0x000000ffff027224 */ /* 0x000fe400078e0003 */
[----:B------:R-:W-:Y:S02]  /*158c0*/  IMAD.MOV.U32 R18, RZ, RZ, R5 ;  /* 0x000000ffff127224 */ /* 0x000fe400078e0005 */
[----:B------:R-:W-:Y:S02]  /*158d0*/  IMAD.MOV.U32 R3, RZ, RZ, R10 ;  /* 0x000000ffff037224 */ /* 0x000fe400078e000a */
[----:B------:R-:W-:-:S07]  /*158e0*/  IMAD.MOV.U32 R5, RZ, RZ, R4 ;  /* 0x000000ffff057224 */ /* 0x000fce00078e0004 */
.L_x_73235:
[----:B------:R-:W-:Y:S05]  /*158f0*/  BSYNC B1 ;  /* 0x0000000000017941 */ /* 0x000fea0003800000 */
.L_x_73233:
        /* <DEDUP_REMOVED lines=9> */
.L_x_73237:
[----:B------:R-:W-:Y:S01]  /*15990*/  MOV R15, R2 ;  /* 0x00000002000f7202 */ /* 0x000fe20000000f00 */
[----:B------:R-:W-:Y:S02]  /*159a0*/  IMAD.MOV.U32 R4, RZ, RZ, R18 ;  /* 0x000000ffff047224 */ /* 0x000fe400078e0012 */
[----:B------:R-:W-:Y:S02]  /*159b0*/  IMAD.MOV.U32 R2, RZ, RZ, R31 ;  /* 0x000000ffff027224 */ /* 0x000fe400078e001f */
[----:B------:R-:W-:-:S07]  /*159c0*/  IMAD.MOV.U32 R18, RZ, RZ, R27 ;  /* 0x000000ffff127224 */ /* 0x000fce00078e001b */
.L_x_73238:
[----:B------:R-:W-:Y:S05]  /*159d0*/  BSYNC B1 ;  /* 0x0000000000017941 */ /* 0x000fea0003800000 */
.L_x_73236:
        /* <DEDUP_REMOVED lines=9> */
.L_x_73240:
[----:B------:R-:W-:Y:S01]  /*15a70*/  IMAD.MOV.U32 R10, RZ, RZ, R15 ;  /* 0x000000ffff0a7224 */ /* 0x000fe200078e000f */
[----:B------:R-:W-:Y:S01]  /*15a80*/  MOV R19, R4 ;  /* 0x0000000400137202 */ /* 0x000fe20000000f00 */
[----:B------:R-:W-:Y:S02]  /*15a90*/  IMAD.MOV.U32 R15, RZ, RZ, R14 ;  /* 0x000000ffff0f7224 */ /* 0x000fe400078e000e */
[----:B------:R-:W-:-:S07]  /*15aa0*/  IMAD.MOV.U32 R4, RZ, RZ, R9 ;  /* 0x000000ffff047224 */ /* 0x000fce00078e0009 */
.L_x_73241:
[----:B------:R-:W-:Y:S05]  /*15ab0*/  BSYNC B1 ;  /* 0x0000000000017941 */ /* 0x000fea0003800000 */
.L_x_73239:
        /* <DEDUP_REMOVED lines=9> */
.L_x_73243:
[----:B------:R-:W-:Y:S01]  /*15b50*/  IMAD.MOV.U32 R9, RZ, RZ, R10 ;  /* 0x000000ffff097224 */ /* 0x000fe200078e000a */
[----:B------:R-:W-:Y:S01]  /*15b60*/  MOV R10, R11 ;  /* 0x0000000b000a7202 */ /* 0x000fe20000000f00 */
[----:B------:R-:W-:Y:S02]  /*15b70*/  IMAD.MOV.U32 R25, RZ, RZ, R19 ;  /* 0x000000ffff197224 */ /* 0x000fe400078e0013 */
[----:B------:R-:W-:-:S07]  /*15b80*/  IMAD.MOV.U32 R19, RZ, RZ, R8 ;  /* 0x000000ffff137224 */ /* 0x000fce00078e0008 */
.L_x_73244:
[----:B------:R-:W-:Y:S05]  /*15b90*/  BSYNC B1 ;  /* 0x0000000000017941 */ /* 0x000fea0003800000 */
.L_x_73242:
        /* <DEDUP_REMOVED lines=9> */
.L_x_73246:
[----:B------:R-:W-:Y:S02]  /*15c30*/  IMAD.MOV.U32 R8, RZ, RZ, R9 ;  /* 0x000000ffff087224 */ /* 0x000fe400078e0009 */
[----:B------:R-:W-:Y:S01]  /*15c40*/  IMAD.MOV.U32 R14, RZ, RZ, R25 ;  /* 0x000000ffff0e7224 */ /* 0x000fe200078e0019 */
[----:B------:R-:W-:Y:S01]  /*15c50*/  MOV R25, R6 ;  /* 0x0000000600197202 */ /* 0x000fe20000000f00 */
[----:B------:R-:W-:-:S07]  /*15c60*/  IMAD.MOV.U32 R9, RZ, RZ, R12 ;  /* 0x000000ffff097224 */ /* 0x000fce00078e000c */
.L_x_73247:
[----:B------:R-:W-:Y:S05]  /*15c70*/  BSYNC B1 ;  /* 0x0000000000017941 */ /* 0x000fea0003800000 */
.L_x_73245:
        /* <DEDUP_REMOVED lines=9> */
.L_x_73249:
[----:B------:R-:W-:Y:S02]  /*15d10*/  IMAD.MOV.U32 R6, RZ, RZ, R8 ;  /* 0x000000ffff067224 */ /* 0x000fe400078e0008 */
[----:B------:R-:W-:Y:S02]  /*15d20*/  IMAD.MOV.U32 R11, RZ, RZ, R14 ;  /* 0x000000ffff0b7224 */ /* 0x000fe400078e000e */
[----:B------:R-:W-:Y:S02]  /*15d30*/  IMAD.MOV.U32 R8, RZ, RZ, R13 ;  /* 0x000000ffff087224 */ /* 0x000fe400078e000d */
[----:B------:R-:W-:-:S07]  /*15d40*/  IMAD.MOV.U32 R14, RZ, RZ, R7 ;  /* 0x000000ffff0e7224 */ /* 0x000fce00078e0007 */
.L_x_73250:
[----:B------:R-:W-:Y:S05]  /*15d50*/  BSYNC B1 ;  /* 0x0000000000017941 */ /* 0x000fea0003800000 */
.L_x_73248:
        /* <DEDUP_REMOVED lines=9> */
.L_x_73252:
[----:B------:R-:W-:Y:S02]  /*15df0*/  IMAD.MOV.U32 R7, RZ, RZ, R6 ;  /* 0x000000ffff077224 */ /* 0x000fe400078e0006 */
[----:B------:R-:W-:Y:S02]  /*15e00*/  IMAD.MOV.U32 R12, RZ, RZ, R11 ;  /* 0x000000ffff0c7224 */ /* 0x000fe400078e000b */
[----:B------:R-:W-:Y:S02]  /*15e10*/  IMAD.MOV.U32 R6, RZ, RZ, R17 ;  /* 0x000000ffff067224 */ /* 0x000fe400078e0011 */
[----:B------:R-:W-:-:S07]  /*15e20*/  IMAD.MOV.U32 R11, RZ, RZ, R16 ;  /* 0x000000ffff0b7224 */ /* 0x000fce00078e0010 */
.L_x_73253:
[----:B------:R-:W-:Y:S05]  /*15e30*/  BSYNC B1 ;  /* 0x0000000000017941 */ /* 0x000fea0003800000 */
.L_x_73251:
        /* <DEDUP_REMOVED lines=16> */
.L_x_73255:
[----:B------:R-:W-:Y:S02]  /*15f40*/  IMAD.MOV.U32 R16, RZ, RZ, R3 ;  /* 0x000000ffff107224 */ /* 0x000fe400078e0003 */
[----:B------:R-:W-:Y:S02]  /*15f50*/  IMAD.MOV.U32 R13, RZ, RZ, R5 ;  /* 0x000000ffff0d7224 */ /* 0x000fe400078e0005 */
[----:B------:R-:W-:Y:S02]  /*15f60*/  IMAD.MOV.U32 R3, RZ, RZ, R2 ;  /* 0x000000ffff037224 */ /* 0x000fe400078e0002 */
[----:B------:R-:W-:-:S07]  /*15f70*/  IMAD.MOV.U32 R5, RZ, RZ, R18 ;  /* 0x000000ffff057224 */ /* 0x000fce00078e0012 */
.L_x_73256:
[----:B------:R-:W-:Y:S05]  /*15f80*/  BSYNC B1 ;  /* 0x0000000000017941 */ /* 0x000fea0003800000 */
.L_x_73254:
        /* <DEDUP_REMOVED lines=9> */
.L_x_73258:
[----:B------:R-:W-:Y:S02]  /*16020*/  IMAD.MOV.U32 R17, RZ, RZ, R16 ;  /* 0x000000ffff117224 */ /* 0x000fe400078e0010 */
[----:B------:R-:W-:Y:S02]  /*16030*/  IMAD.MOV.U32 R2, RZ, RZ, R13 ;  /* 0x000000ffff027224 */ /* 0x000fe400078e000d */
[----:B------:R-:W-:Y:S02]  /*16040*/  IMAD.MOV.U32 R16, RZ, RZ, R15 ;  /* 0x000000ffff107224 */ /* 0x000fe400078e000f */
[----:B------:R-:W-:-:S07]  /*16050*/  IMAD.MOV.U32 R13, RZ, RZ, R4 ;  /* 0x000000ffff0d7224 */ /* 0x000fce00078e0004 */
.L_x_73259:
[----:B------:R-:W-:Y:S05]  /*16060*/  BSYNC B1 ;  /* 0x0000000000017941 */ /* 0x000fea0003800000 */
.L_x_73257:
        /* <DEDUP_REMOVED lines=9> */
.L_x_73261:
[----:B------:R-:W-:Y:S02]  /*16100*/  IMAD.MOV.U32 R4, RZ, RZ, R17 ;  /* 0x000000ffff047224 */ /* 0x000fe400078e0011 */
[----:B------:R-:W-:Y:S02]  /*16110*/  IMAD.MOV.U32 R18, RZ, RZ, R2 ;  /* 0x000000ffff127224 */ /* 0x000fe400078e0002 */
[----:B------:R-:W-:Y:S02]  /*16120*/  IMAD.MOV.U32 R17, RZ, RZ, R10 ;  /* 0x000000ffff117224 */ /* 0x000fe400078e000a */
[----:B------:R-:W-:-:S07]  /*16130*/  IMAD.MOV.U32 R2, RZ, RZ, R19 ;  /* 0x000000ffff027224 */ /* 0x000fce00078e0013 */
.L_x_73262:
[----:B------:R-:W-:Y:S05]  /*16140*/  BSYNC B1 ;  /* 0x0000000000017941 */ /* 0x000fea0003800000 */
.L_x_73260:
        /* <DEDUP_REMOVED lines=9> */
.L_x_73264:
[----:B------:R-:W-:Y:S01]  /*161e0*/  MOV R15, R4 ;  /* 0x00000004000f7202 */ /* 0x000fe20000000f00 */
[----:B------:R-:W-:Y:S02]  /*161f0*/  IMAD.MOV.U32 R19, RZ, RZ, R18 ;  /* 0x000000ffff137224 */ /* 0x000fe400078e0012 */
[----:B------:R-:W-:Y:S02]  /*16200*/  IMAD.MOV.U32 R4, RZ, RZ, R9 ;  /* 0x000000ffff047224 */ /* 0x000fe400078e0009 */
[----:B------:R-:W-:-:S07]  /*16210*/  IMAD.MOV.U32 R18, RZ, RZ, R25 ;  /* 0x000000ffff127224 */ /* 0x000fce00078e0019 */
.L_x_73265:
[----:B------:R-:W-:Y:S05]  /*16220*/  BSYNC B1 ;  /* 0x0000000000017941 */ /* 0x000fea0003800000 */
.L_x_73263:
        /* <DEDUP_REMOVED lines=9> */
.L_x_73267:
[----:B------:R-:W-:Y:S01]  /*162c0*/  IMAD.MOV.U32 R9, RZ, RZ, R15 ;  /* 0x000000ffff097224 */ /* 0x000fe200078e000f */
[----:B------:R-:W-:Y:S01]  /*162d0*/  MOV R10, R19 ;  /* 0x00000013000a7202 */ /* 0x000fe20000000f00 */
[----:B------:R-:W-:Y:S02]  /*162e0*/  IMAD.MOV.U32 R15, RZ, RZ, R8 ;  /* 0x000000ffff0f7224 */ /* 0x000fe400078e0008 */
[----:B------:R-:W-:-:S07]  /*162f0*/  IMAD.MOV.U32 R19, RZ, RZ, R14 ;  /* 0x000000ffff137224 */ /* 0x000fce00078e000e */
.L_x_73268:
[----:B------:R-:W-:Y:S05]  /*16300*/  BSYNC B1 ;  /* 0x0000000000017941 */ /* 0x000fea0003800000 */
.L_x_73266:
        /* <DEDUP_REMOVED lines=9> */
.L_x_73270:
[----:B------:R-:W-:Y:S01]  /*163a0*/  IMAD.MOV.U32 R8, RZ, RZ, R9 ;  /* 0x000000ffff087224 */ /* 0x000fe200078e0009 */
[----:B------:R-:W-:Y:S01]  /*163b0*/  MOV R9, R6 ;  /* 0x0000000600097202 */ /* 0x000fe20000000f00 */
[----:B------:R-:W-:Y:S02]  /*163c0*/  IMAD.MOV.U32 R25, RZ, RZ, R10 ;  /* 0x000000ffff197224 */ /* 0x000fe400078e000a */
[----:B------:R-:W-:-:S07]  /*163d0*/  IMAD.MOV.U32 R10, RZ, RZ, R11 ;  /* 0x000000ffff0a7224 */ /* 0x000fce00078e000b */
.L_x_73271:
[----:B------:R-:W-:Y:S05]  /*163e0*/  BSYNC B1 ;  /* 0x0000000000017941 */ /* 0x000fea0003800000 */
.L_x_73269:
        /* <DEDUP_REMOVED lines=9> */
.L_x_73273:
[----:B------:R-:W-:Y:S02]  /*16480*/  IMAD.MOV.U32 R6, RZ, RZ, R8 ;  /* 0x000000ffff067224 */ /* 0x000fe400078e0008 */
[----:B------:R-:W-:Y:S01]  /*16490*/  IMAD.MOV.U32 R11, RZ, RZ, R25 ;  /* 0x000000ffff0b7224 */ /* 0x000fe200078e0019 */
[----:B------:R-:W-:Y:S01]  /*164a0*/  MOV R25, R12 ;  /* 0x0000000c00197202 */ /* 0x000fe20000000f00 */
[----:B------:R-:W-:-:S07]  /*164b0*/  IMAD.MOV.U32 R8, RZ, RZ, R7 ;  /* 0x000000ffff087224 */ /* 0x000fce00078e0007 */
.L_x_73274:
[----:B------:R-:W-:Y:S05]  /*164c0*/  BSYNC B1 ;  /* 0x0000000000017941 */ /* 0x000fea0003800000 */
.L_x_73272:
        /* <DEDUP_REMOVED lines=16> */
.L_x_73276:
[----:B------:R-:W-:Y:S01]  /*165d0*/  IMAD.MOV.U32 R44, RZ, RZ, R3 ;  /* 0x000000ffff2c7224 */ /* 0x000fe200078e0003 */
[----:B------:R-:W-:Y:S01]  /*165e0*/  MOV R3, R16 ;  /* 0x0000001000037202 */ /* 0x000fe20000000f00 */
[----:B------:R-:W-:Y:S02]  /*165f0*/  IMAD.MOV.U32 R42, RZ, RZ, R5 ;  /* 0x000000ffff2a7224 */ /* 0x000fe400078e0005 */
[----:B------:R-:W-:-:S07]  /*16600*/  IMAD.MOV.U32 R5, RZ, RZ, R13 ;  /* 0x000000ffff057224 */ /* 0x000fce00078e000d */
.L_x_73277:
[----:B------:R-:W-:Y:S05]  /*16610*/  BSYNC B1 ;  /* 0x0000000000017941 */ /* 0x000fea0003800000 */
.L_x_73275:
        /* <DEDUP_REMOVED lines=9> */
.L_x_73279:
[----:B------:R-:W-:Y:S02]  /*166b0*/  IMAD.MOV.U32 R38, RZ, RZ, R44 ;  /* 0x000000ffff267224 */ /* 0x000fe400078e002c */
[----:B------:R-:W-:Y:S01]  /*166c0*/  IMAD.MOV.U32 R37, RZ, RZ, R42 ;  /* 0x000000ffff257224 */ /* 0x000fe200078e002a */
[----:B------:R-:W-:Y:S01]  /*166d0*/  MOV R42, R2 ;  /* 0x00000002002a7202 */ /* 0x000fe20000000f00 */
[----:B------:R-:W-:-:S07]  /*166e0*/  IMAD.MOV.U32 R44, RZ, RZ, R17 ;  /* 0x000000ffff2c7224 */ /* 0x000fce00078e0011 */
.L_x_73280:
[----:B------:R-:W-:Y:S05]  /*166f0*/  BSYNC B1 ;  /* 0x0000000000017941 */ /* 0x000fea0003800000 */
.L_x_73278:
        /* <DEDUP_REMOVED lines=9> */
.L_x_73282:
[----:B------:R-:W-:Y:S02]  /*16790*/  IMAD.MOV.U32 R36, RZ, RZ, R38 ;  /* 0x000000ffff247224 */ /* 0x000fe400078e0026 */
[----:B------:R-:W-:Y:S02]  /*167a0*/  IMAD.MOV.U32 R34, RZ, RZ, R37 ;  /* 0x000000ffff227224 */ /* 0x000fe400078e0025 */
[----:B------:R-:W-:Y:S02]  /*167b0*/  IMAD.MOV.U32 R38, RZ, RZ, R4 ;  /* 0x000000ffff267224 */ /* 0x000fe400078e0004 */
[----:B------:R-:W-:-:S07]  /*167c0*/  IMAD.MOV.U32 R37, RZ, RZ, R18 ;  /* 0x000000ffff257224 */ /* 0x000fce00078e0012 */
.L_x_73283:
[----:B------:R-:W-:Y:S05]  /*167d0*/  BSYNC B1 ;  /* 0x0000000000017941 */ /* 0x000fea0003800000 */
.L_x_73281:
        /* <DEDUP_REMOVED lines=9> */
.L_x_73285:
[----:B------:R-:W-:Y:S02]  /*16870*/  IMAD.MOV.U32 R32, RZ, RZ, R36 ;  /* 0x000000ffff207224 */ /* 0x000fe400078e0024 */
[----:B------:R-:W-:Y:S02]  /*16880*/  IMAD.MOV.U32 R31, RZ, RZ, R34 ;  /* 0x000000ffff1f7224 */ /* 0x000fe400078e0022 */
[----:B------:R-:W-:Y:S02]  /*16890*/  IMAD.MOV.U32 R36, RZ, RZ, R15 ;  /* 0x000000ffff247224 */ /* 0x000fe400078e000f */
[----:B------:R-:W-:-:S07]  /*168a0*/  IMAD.MOV.U32 R34, RZ, RZ, R19 ;  /* 0x000000ffff227224 */ /* 0x000fce00078e0013 */
.L_x_73286:
[----:B------:R-:W-:Y:S05]  /*168b0*/  BSYNC B1 ;  /* 0x0000000000017941 */ /* 0x000fea0003800000 */
.L_x_73284:
        /* <DEDUP_REMOVED lines=9> */
.L_x_73288:
[----:B------:R-:W-:Y:S02]  /*16950*/  IMAD.MOV.U32 R29, RZ, RZ, R32 ;  /* 0x000000ffff1d7224 */ /* 0x000fe400078e0020 */
[----:B------:R-:W-:Y:S02]  /*16960*/  IMAD.MOV.U32 R28, RZ, RZ, R31 ;  /* 0x000000ffff1c7224 */ /* 0x000fe400078e001f */
[----:B------:R-:W-:Y:S02]  /*16970*/  IMAD.MOV.U32 R32, RZ, RZ, R9 ;  /* 0x000000ffff207224 */ /* 0x000fe400078e0009 */
[----:B------:R-:W-:-:S07]  /*16980*/  IMAD.MOV.U32 R31, RZ, RZ, R10 ;  /* 0x000000ffff1f7224 */ /* 0x000fce00078e000a */
.L_x_73289:
[----:B------:R-:W-:Y:S05]  /*16990*/  BSYNC B1 ;  /* 0x0000000000017941 */ /* 0x000fea0003800000 */
.L_x_73287:
        /* <DEDUP_REMOVED lines=9> */
.L_x_73291:
[----:B------:R-:W-:Y:S01]  /*16a30*/  MOV R21, R29 ;  /* 0x0000001d00157202 */ /* 0x000fe20000000f00 */
[----:B------:R-:W-:Y:S02]  /*16a40*/  IMAD.MOV.U32 R20, RZ, RZ, R28 ;  /* 0x000000ffff147224 */ /* 0x000fe400078e001c */
[----:B------:R-:W-:Y:S02]  /*16a50*/  IMAD.MOV.U32 R29, RZ, RZ, R8 ;  /* 0x000000ffff1d7224 */ /* 0x000fe400078e0008 */
[----:B------:R-:W-:-:S07]  /*16a60*/  IMAD.MOV.U32 R28, RZ, RZ, R25 ;  /* 0x000000ffff1c7224 */ /* 0x000fce00078e0019 */
.L_x_73292:
[----:B------:R-:W-:Y:S05]  /*16a70*/  BSYNC B1 ;  /* 0x0000000000017941 */ /* 0x000fea0003800000 */
.L_x_73290:
        /* <DEDUP_REMOVED lines=9> */
.L_x_73294:
[----:B------:R-:W-:Y:S01]  /*16b10*/  IMAD.MOV.U32 R4, RZ, RZ, R21 ;  /* 0x000000ffff047224 */ /* 0x000fe200078e0015 */
[----:B------:R-:W-:Y:S01]  /*16b20*/  MOV R2, R20 ;  /* 0x0000001400027202 */ /* 0x000fe20000000f00 */
[----:B------:R-:W-:Y:S02]  /*16b30*/  IMAD.MOV.U32 R21, RZ, RZ, R6 ;  /* 0x000000ffff157224 */ /* 0x000fe400078e0006 */
[----:B------:R-:W-:-:S07]  /*16b40*/  IMAD.MOV.U32 R20, RZ, RZ, R11 ;  /* 0x000000ffff147224 */ /* 0x000fce00078e000b */
.L_x_73295:
[----:B------:R-:W-:Y:S05]  /*16b50*/  BSYNC B1 ;  /* 0x0000000000017941 */ /* 0x000fea0003800000 */
.L_x_73293:
        /* <DEDUP_REMOVED lines=12> */
[----:B------:R-:W-:-:S04]  /*16c20*/  FMUL.FTZ R22, R22, 1.4426950216293334961 ;  /* 0x3fb8aa3b16167820 */ /* 0x000fc80000410000 */
[----:B------:R-:W5:Y:S02]  /*16c30*/  MUFU.EX2 R39, R22 ;  /* 0x0000001600277308 */ /* 0x000f640000000800 */
[----:B-----5:R-:W-:Y:S01]  /*16c40*/  FMUL.FTZ R6, R6, R39 ;  /* 0x0000002706067220 */ /* 0x020fe20000410000 */
[CC--:B0-----:R-:W-:Y:S02]  /*16c50*/  FSETP.GEU.FTZ.AND P0, PT, R5.reuse, R16.reuse, PT ;  /* 0x000000100500720b */ /* 0x0c1fe40003f1e000 */
        /* <DEDUP_REMOVED lines=14> */
.L_x_73297:
[----:B------:R-:W-:Y:S01]  /*16d40*/  MOV R22, R3 ;  /* 0x0000000300167202 */ /* 0x000fe20000000f00 */
[----:B------:R-:W-:Y:S02]  /*16d50*/  IMAD.MOV.U32 R16, RZ, RZ, R5 ;  /* 0x000000ffff107224 */ /* 0x000fe400078e0005 */
[----:B------:R-:W-:Y:S02]  /*16d60*/  IMAD.MOV.U32 R3, RZ, RZ, R44 ;  /* 0x000000ffff037224 */ /* 0x000fe400078e002c */
[----:B------:R-:W-:-:S07]  /*16d70*/  IMAD.MOV.U32 R5, RZ, RZ, R42 ;  /* 0x000000ffff057224 */ /* 0x000fce00078e002a */
.L_x_73298:
[----:B------:R-:W-:Y:S05]  /*16d80*/  BSYNC B1 ;  /* 0x0000000000017941 */ /* 0x000fea0003800000 */
.L_x_73296:
        /* <DEDUP_REMOVED lines=9> */
.L_x_73300:
[----:B------:R-:W-:Y:S01]  /*16e20*/  IMAD.MOV.U32 R33, RZ, RZ, R22 ;  /* 0x000000ffff217224 */ /* 0x000fe200078e0016 */
[----:B------:R-:W-:Y:S01]  /*16e30*/  MOV R23, R16 ;  /* 0x0000001000177202 */ /* 0x000fe20000000f00 */
[----:B------:R-:W-:Y:S02]  /*16e40*/  IMAD.MOV.U32 R22, RZ, RZ, R38 ;  /* 0x000000ffff167224 */ /* 0x000fe400078e0026 */
[----:B------:R-:W-:-:S07]  /*16e50*/  IMAD.MOV.U32 R16, RZ, RZ, R37 ;  /* 0x000000ffff107224 */ /* 0x000fce00078e0025 */
.L_x_73301:
[----:B------:R-:W-:Y:S05]  /*16e60*/  BSYNC B1 ;  /* 0x0000000000017941 */ /* 0x000fea0003800000 */
.L_x_73299:
        /* <DEDUP_REMOVED lines=9> */
.L_x_73303:
[----:B------:R-:W-:Y:S01]  /*16f00*/  IMAD.MOV.U32 R37, RZ, RZ, R33 ;  /* 0x000000ffff257224 */ /* 0x000fe200078e0021 */
[----:B------:R-:W-:Y:S01]  /*16f10*/  MOV R33, R36 ;  /* 0x0000002400217202 */ /* 0x000fe20000000f00 */
[----:B------:R-:W-:Y:S02]  /*16f20*/  IMAD.MOV.U32 R24, RZ, RZ, R23 ;  /* 0x000000ffff187224 */ /* 0x000fe400078e0017 */
[----:B------:R-:W-:-:S07]  /*16f30*/  IMAD.MOV.U32 R23, RZ, RZ, R34 ;  /* 0x000000ffff177224 */ /* 0x000fce00078e0022 */
.L_x_73304:
[----:B------:R-:W-:Y:S05]  /*16f40*/  BSYNC B1 ;  /* 0x0000000000017941 */ /* 0x000fea0003800000 */
.L_x_73302:
        /* <DEDUP_REMOVED lines=9> */
.L_x_73306:
[----:B------:R-:W-:Y:S02]  /*16fe0*/  IMAD.MOV.U32 R30, RZ, RZ, R37 ;  /* 0x000000ffff1e7224 */ /* 0x000fe400078e0025 */
[----:B------:R-:W-:Y:S01]  /*16ff0*/  IMAD.MOV.U32 R39, RZ, RZ, R24 ;  /* 0x000000ffff277224 */ /* 0x000fe200078e0018 */
[----:B------:R-:W-:Y:S01]  /*17000*/  MOV R24, R31 ;  /* 0x0000001f00187202 */ /* 0x000fe20000000f00 */
[----:B------:R-:W-:-:S07]  /*17010*/  IMAD.MOV.U32 R37, RZ, RZ, R32 ;  /* 0x000000ffff257224 */ /* 0x000fce00078e0020 */
.L_x_73307:
[----:B------:R-:W-:Y:S05]  /*17020*/  BSYNC B1 ;  /* 0x0000000000017941 */ /* 0x000fea0003800000 */
.L_x_73305:
        /* <DEDUP_REMOVED lines=9> */
.L_x_73309:
[----:B------:R-:W-:Y:S02]  /*170c0*/  IMAD.MOV.U32 R32, RZ, RZ, R30 ;  /* 0x000000ffff207224 */ /* 0x000fe400078e001e */
[----:B------:R-:W-:Y:S02]  /*170d0*/  IMAD.MOV.U32 R31, RZ, RZ, R39 ;  /* 0x000000ffff1f7224 */ /* 0x000fe400078e0027 */
[----:B------:R-:W-:Y:S02]  /*170e0*/  IMAD.MOV.U32 R30, RZ, RZ, R29 ;  /* 0x000000ffff1e7224 */ /* 0x000fe400078e001d */
[----:B------:R-:W-:-:S07]  /*170f0*/  IMAD.MOV.U32 R39, RZ, RZ, R28 ;  /* 0x000000ffff277224 */ /* 0x000fce00078e001c */
.L_x_73310:
[----:B------:R-:W-:Y:S05]  /*17100*/  BSYNC B1 ;  /* 0x0000000000017941 */ /* 0x000fea0003800000 */
.L_x_73308:
        /* <DEDUP_REMOVED lines=9> */
.L_x_73312:
[----:B------:R-:W-:Y:S02]  /*171a0*/  IMAD.MOV.U32 R43, RZ, RZ, R32 ;  /* 0x000000ffff2b7224 */ /* 0x000fe400078e0020 */
[----:B------:R-:W-:Y:S02]  /*171b0*/  IMAD.MOV.U32 R29, RZ, RZ, R31 ;  /* 0x000000ffff1d7224 */ /* 0x000fe400078e001f */
[----:B------:R-:W-:Y:S02]  /*171c0*/  IMAD.MOV.U32 R32, RZ, RZ, R21 ;  /* 0x000000ffff207224 */ /* 0x000fe400078e0015 */
[----:B------:R-:W-:-:S07]  /*171d0*/  IMAD.MOV.U32 R31, RZ, RZ, R20 ;  /* 0x000000ffff1f7224 */ /* 0x000fce00078e0014 */
.L_x_73313:
[----:B------:R-:W-:Y:S05]  /*171e0*/  BSYNC B1 ;  /* 0x0000000000017941 */ /* 0x000fea0003800000 */
.L_x_73311:
        /* <DEDUP_REMOVED lines=9> */
.L_x_73315:
[----:B------:R-:W-:Y:S02]  /*17280*/  IMAD.MOV.U32 R21, RZ, RZ, R43 ;  /* 0x000000ffff157224 */ /* 0x000fe400078e002b */
[----:B------:R-:W-:Y:S02]  /*17290*/  IMAD.MOV.U32 R20, RZ, RZ, R29 ;  /* 0x000000ffff147224 */ /* 0x000fe400078e001d */
[----:B------:R-:W-:Y:S02]  /*172a0*/  IMAD.MOV.U32 R43, RZ, RZ, R4 ;  /* 0x000000ffff2b7224 */ /* 0x000fe400078e0004 */
[----:B------:R-:W-:-:S07]  /*172b0*/  IMAD.MOV.U32 R29, RZ, RZ, R2 ;  /* 0x000000ffff1d7224 */ /* 0x000fce00078e0002 */
.L_x_73316:
[----:B------:R-:W-:Y:S05]  /*172c0*/  BSYNC B1 ;  /* 0x0000000000017941 */ /* 0x000fea0003800000 */
.L_x_73314:
        /* <DEDUP_REMOVED lines=16> */
.L_x_73318:
[----:B------:R-:W-:Y:S02]  /*173d0*/  IMAD.MOV.U32 R4, RZ, RZ, R3 ;  /* 0x000000ffff047224 */ /* 0x000fe400078e0003 */
[----:B------:R-:W-:Y:S02]  /*173e0*/  IMAD.MOV.U32 R2, RZ, RZ, R5 ;  /* 0x000000ffff027224 */ /* 0x000fe400078e0005 */
[----:B------:R-:W-:Y:S02]  /*173f0*/  IMAD.MOV.U32 R3, RZ, RZ, R22 ;  /* 0x000000ffff037224 */ /* 0x000fe400078e0016 */
[----:B------:R-:W-:-:S07]  /*17400*/  IMAD.MOV.U32 R5, RZ, RZ, R16 ;  /* 0x000000ffff057224 */ /* 0x000fce00078e0010 */
.L_x_73319:
[----:B------:R-:W-:Y:S05]  /*17410*/  BSYNC B1 ;  /* 0x0000000000017941 */ /* 0x000fea0003800000 */
.L_x_73317:
        /* <DEDUP_REMOVED lines=9> */
.L_x_73321:
[----:B------:R-:W-:Y:S02]  /*174b0*/  IMAD.MOV.U32 R16, RZ, RZ, R4 ;  /* 0x000000ffff107224 */ /* 0x000fe400078e0004 */
[----:B------:R-:W-:Y:S02]  /*174c0*/  IMAD.MOV.U32 R17, RZ, RZ, R2 ;  /* 0x000000ffff117224 */ /* 0x000fe400078e0002 */
[----:B------:R-:W-:Y:S02]  /*174d0*/  IMAD.MOV.U32 R4, RZ, RZ, R33 ;  /* 0x000000ffff047224 */ /* 0x000fe400078e0021 */
[----:B------:R-:W-:-:S07]  /*174e0*/  IMAD.MOV.U32 R2, RZ, RZ, R23 ;  /* 0x000000ffff027224 */ /* 0x000fce00078e0017 */
.L_x_73322:
[----:B------:R-:W-:Y:S05]  /*174f0*/  BSYNC B1 ;  /* 0x0000000000017941 */ /* 0x000fea0003800000 */
.L_x_73320:
        /* <DEDUP_REMOVED lines=9> */
.L_x_73324:
[----:B------:R-:W-:Y:S01]  /*17590*/  MOV R23, R16 ;  /* 0x0000001000177202 */ /* 0x000fe20000000f00 */
[----:B------:R-:W-:Y:S02]  /*175a0*/  IMAD.MOV.U32 R22, RZ, RZ, R17 ;  /* 0x000000ffff167224 */ /* 0x000fe400078e0011 */
[----:B------:R-:W-:Y:S02]  /*175b0*/  IMAD.MOV.U32 R16, RZ, RZ, R37 ;  /* 0x000000ffff107224 */ /* 0x000fe400078e0025 */
[----:B------:R-:W-:-:S07]  /*175c0*/  IMAD.MOV.U32 R17, RZ, RZ, R24 ;  /* 0x000000ffff117224 */ /* 0x000fce00078e0018 */
.L_x_73325:
[----:B------:R-:W-:Y:S05]  /*175d0*/  BSYNC B1 ;  /* 0x0000000000017941 */ /* 0x000fea0003800000 */
.L_x_73323:
        /* <DEDUP_REMOVED lines=9> */
.L_x_73327:
[----:B------:R-:W-:Y:S01]  /*17670*/  IMAD.MOV.U32 R25, RZ, RZ, R23 ;  /* 0x000000ffff197224 */ /* 0x000fe200078e0017 */
[----:B------:R-:W-:Y:S01]  /*17680*/  MOV R24, R22 ;  /* 0x0000001600187202 */ /* 0x000fe20000000f00 */
[----:B------:R-:W-:Y:S02]  /*17690*/  IMAD.MOV.U32 R23, RZ, RZ, R30 ;  /* 0x000000ffff177224 */ /* 0x000fe400078e001e */
[----:B------:R-:W-:-:S07]  /*176a0*/  IMAD.MOV.U32 R22, RZ, RZ, R39 ;  /* 0x000000ffff167224 */ /* 0x000fce00078e0027 */
.L_x_73328:
[----:B------:R-:W-:Y:S05]  /*176b0*/  BSYNC B1 ;  /* 0x0000000000017941 */ /* 0x000fea0003800000 */
.L_x_73326:
        /* <DEDUP_REMOVED lines=9> */
.L_x_73330:
[----:B------:R-:W-:Y:S01]  /*17750*/  IMAD.MOV.U32 R30, RZ, RZ, R25 ;  /* 0x000000ffff1e7224 */ /* 0x000fe200078e0019 */
[----:B------:R-:W-:Y:S01]  /*17760*/  MOV R25, R32 ;  /* 0x0000002000197202 */ /* 0x000fe20000000f00 */
[----:B------:R-:W-:Y:S02]  /*17770*/  IMAD.MOV.U32 R28, RZ, RZ, R24 ;  /* 0x000000ffff1c7224 */ /* 0x000fe400078e0018 */
[----:B------:R-:W-:-:S07]  /*17780*/  IMAD.MOV.U32 R24, RZ, RZ, R31 ;  /* 0x000000ffff187224 */ /* 0x000fce00078e001f */
.L_x_73331:
[----:B------:R-:W-:Y:S05]  /*17790*/  BSYNC B1 ;  /* 0x0000000000017941 */ /* 0x000fea0003800000 */
.L_x_73329:
        /* <DEDUP_REMOVED lines=9> */
.L_x_73333:
[----:B------:R-:W-:Y:S02]  /*17830*/  IMAD.MOV.U32 R32, RZ, RZ, R30 ;  /* 0x000000ffff207224 */ /* 0x000fe400078e001e */
[----:B------:R-:W-:Y:S01]  /*17840*/  IMAD.MOV.U32 R31, RZ, RZ, R28 ;  /* 0x000000ffff1f7224 */ /* 0x000fe200078e001c */
[----:B------:R-:W-:Y:S01]  /*17850*/  MOV R28, R29 ;  /* 0x0000001d001c7202 */ /* 0x000fe20000000f00 */
[----:B------:R-:W-:-:S07]  /*17860*/  IMAD.MOV.U32 R30, RZ, RZ, R43 ;  /* 0x000000ffff1e7224 */ /* 0x000fce00078e002b */
.L_x_73334:
[----:B------:R-:W-:Y:S05]  /*17870*/  BSYNC B1 ;  /* 0x0000000000017941 */ /* 0x000fea0003800000 */
.L_x_73332:
        /* <DEDUP_REMOVED lines=9> */
.L_x_73336:
[----:B------:R-:W-:Y:S02]  /*17910*/  IMAD.MOV.U32 R33, RZ, RZ, R32 ;  /* 0x000000ffff217224 */ /* 0x000fe400078e0020 */
[----:B------:R-:W-:Y:S02]  /*17920*/  IMAD.MOV.U32 R29, RZ, RZ, R31 ;  /* 0x000000ffff1d7224 */ /* 0x000fe400078e001f */
[----:B------:R-:W-:Y:S02]  /*17930*/  IMAD.MOV.U32 R32, RZ, RZ, R21 ;  /* 0x000000ffff207224 */ /* 0x000fe400078e0015 */
[----:B------:R-:W-:-:S07]  /*17940*/  IMAD.MOV.U32 R31, RZ, RZ, R20 ;  /* 0x000000ffff1f7224 */ /* 0x000fce00078e0014 */
.L_x_73337:
[----:B------:R-:W-:Y:S05]  /*17950*/  BSYNC B1 ;  /* 0x0000000000017941 */ /* 0x000fea0003800000 */
.L_x_73335:
        /* <DEDUP_REMOVED lines=16> */
.L_x_73339:
[----:B------:R-:W-:Y:S02]  /*17a60*/  IMAD.MOV.U32 R20, RZ, RZ, R3 ;  /* 0x000000ffff147224 */ /* 0x000fe400078e0003 */
[----:B------:R-:W-:Y:S01]  /*17a70*/  IMAD.MOV.U32 R18, RZ, RZ, R5 ;  /* 0x000000ffff127224 */ /* 0x000fe200078e0005 */
[----:B------:R-:W-:Y:S01]  /*17a80*/  MOV R5, R2 ;  /* 0x0000000200057202 */ /* 0x000fe20000000f00 */
[----:B------:R-:W-:-:S07]  /*17a90*/  IMAD.MOV.U32 R3, RZ, RZ, R4 ;  /* 0x000000ffff037224 */ /* 0x000fce00078e0004 */
.L_x_73340:
[----:B------:R-:W-:Y:S05]  /*17aa0*/  BSYNC B1 ;  /* 0x0000000000017941 */ /* 0x000fea0003800000 */
.L_x_73338:
        /* <DEDUP_REMOVED lines=9> */
.L_x_73342:
[----:B------:R-:W-:Y:S02]  /*17b40*/  IMAD.MOV.U32 R2, RZ, RZ, R20 ;  /* 0x000000ffff027224 */ /* 0x000fe400078e0014 */
[----:B------:R-:W-:Y:S02]  /*17b50*/  IMAD.MOV.U32 R21, RZ, RZ, R18 ;  /* 0x000000ffff157224 */ /* 0x000fe400078e0012 */
[----:B------:R-:W-:Y:S02]  /*17b60*/  IMAD.MOV.U32 R20, RZ, RZ, R16 ;  /* 0x000000ffff147224 */ /* 0x000fe400078e0010 */
[----:B------:R-:W-:-:S07]  /*17b70*/  IMAD.MOV.U32 R18, RZ, RZ, R17 ;  /* 0x000000ffff127224 */ /* 0x000fce00078e0011 */
.L_x_73343:
[----:B------:R-:W-:Y:S05]  /*17b80*/  BSYNC B1 ;  /* 0x0000000000017941 */ /* 0x000fea0003800000 */
.L_x_73341:
        /* <DEDUP_REMOVED lines=9> */
.L_x_73345:
[----:B------:R-:W-:Y:S02]  /*17c20*/  IMAD.MOV.U32 R4, RZ, RZ, R2 ;  /* 0x000000ffff047224 */ /* 0x000fe400078e0002 */
[----:B------:R-:W-:Y:S02]  /*17c30*/  IMAD.MOV.U32 R17, RZ, RZ, R21 ;  /* 0x000000ffff117224 */ /* 0x000fe400078e0015 */
[----:B------:R-:W-:Y:S02]  /*17c40*/  IMAD.MOV.U32 R2, RZ, RZ, R23 ;  /* 0x000000ffff027224 */ /* 0x000fe400078e0017 */
[----:B------:R-:W-:-:S07]  /*17c50*/  IMAD.MOV.U32 R21, RZ, RZ, R22 ;  /* 0x000000ffff157224 */ /* 0x000fce00078e0016 */
.L_x_73346:
[----:B------:R-:W-:Y:S05]  /*17c60*/  BSYNC B1 ;  /* 0x0000000000017941 */ /* 0x000fea0003800000 */
.L_x_73344:
        /* <DEDUP_REMOVED lines=9> */
.L_x_73348:
[----:B------:R-:W-:Y:S02]  /*17d00*/  IMAD.MOV.U32 R37, RZ, RZ, R4 ;  /* 0x000000ffff257224 */ /* 0x000fe400078e0004 */
[----:B------:R-:W-:Y:S02]  /*17d10*/  IMAD.MOV.U32 R23, RZ, RZ, R17 ;  /* 0x000000ffff177224 */ /* 0x000fe400078e0011 */
[----:B------:R-:W-:Y:S02]  /*17d20*/  IMAD.MOV.U32 R4, RZ, RZ, R25 ;  /* 0x000000ffff047224 */ /* 0x000fe400078e0019 */
[----:B------:R-:W-:-:S07]  /*17d30*/  IMAD.MOV.U32 R17, RZ, RZ, R24 ;  /* 0x000000ffff117224 */ /* 0x000fce00078e0018 */
.L_x_73349:
[----:B------:R-:W-:Y:S05]  /*17d40*/  BSYNC B1 ;  /* 0x0000000000017941 */ /* 0x000fea0003800000 */
.L_x_73347:
        /* <DEDUP_REMOVED lines=9> */
.L_x_73351:
[----:B------:R-:W-:Y:S01]  /*17de0*/  MOV R25, R37 ;  /* 0x0000002500197202 */ /* 0x000fe20000000f00 */
[----:B------:R-:W-:Y:S02]  /*17df0*/  IMAD.MOV.U32 R16, RZ, RZ, R23 ;  /* 0x000000ffff107224 */ /* 0x000fe400078e0017 */
[----:B------:R-:W-:Y:S02]  /*17e00*/  IMAD.MOV.U32 R37, RZ, RZ, R30 ;  /* 0x000000ffff257224 */ /* 0x000fe400078e001e */
[----:B------:R-:W-:-:S07]  /*17e10*/  IMAD.MOV.U32 R23, RZ, RZ, R28 ;  /* 0x000000ffff177224 */ /* 0x000fce00078e001c */
.L_x_73352:
[----:B------:R-:W-:Y:S05]  /*17e20*/  BSYNC B1 ;  /* 0x0000000000017941 */ /* 0x000fea0003800000 */
.L_x_73350:
        /* <DEDUP_REMOVED lines=9> */
.L_x_73354:
[----:B------:R-:W-:Y:S01]  /*17ec0*/  IMAD.MOV.U32 R24, RZ, RZ, R25 ;  /* 0x000000ffff187224 */ /* 0x000fe200078e0019 */
[----:B------:R-:W-:Y:S01]  /*17ed0*/  MOV R22, R16 ;  /* 0x0000001000167202 */ /* 0x000fe20000000f00 */
[----:B------:R-:W-:Y:S02]  /*17ee0*/  IMAD.MOV.U32 R25, RZ, RZ, R32 ;  /* 0x000000ffff197224 */ /* 0x000fe400078e0020 */
[----:B------:R-:W-:-:S07]  /*17ef0*/  IMAD.MOV.U32 R16, RZ, RZ, R31 ;  /* 0x000000ffff107224 */ /* 0x000fce00078e001f */
.L_x_73355:
[----:B------:R-:W-:Y:S05]  /*17f00*/  BSYNC B1 ;  /* 0x0000000000017941 */ /* 0x000fea0003800000 */
.L_x_73353:
        /* <DEDUP_REMOVED lines=9> */
.L_x_73357:
[----:B------:R-:W-:Y:S01]  /*17fa0*/  IMAD.MOV.U32 R28, RZ, RZ, R24 ;  /* 0x000000ffff1c7224 */ /* 0x000fe200078e0018 */
[----:B------:R-:W-:Y:S01]  /*17fb0*/  MOV R24, R33 ;  /* 0x0000002100187202 */ /* 0x000fe20000000f00 */
[----:B------:R-:W-:Y:S02]  /*17fc0*/  IMAD.MOV.U32 R26, RZ, RZ, R22 ;  /* 0x000000ffff1a7224 */ /* 0x000fe400078e0016 */
[----:B------:R-:W-:-:S07]  /*17fd0*/  IMAD.MOV.U32 R22, RZ, RZ, R29 ;  /* 0x000000ffff167224 */ /* 0x000fce00078e001d */
.L_x_73358:
[----:B------:R-:W-:Y:S05]  /*17fe0*/  BSYNC B1 ;  /* 0x0000000000017941 */ /* 0x000fea0003800000 */
.L_x_73356:
        /* <DEDUP_REMOVED lines=16> */
.L_x_73360:
[----:B------:R-:W-:Y:S01]  /*180f0*/  IMAD.MOV.U32 R19, RZ, RZ, R3 ;  /* 0x000000ffff137224 */ /* 0x000fe200078e0003 */
[----:B------:R-:W-:Y:S01]  /*18100*/  MOV R30, R5 ;  /* 0x00000005001e7202 */ /* 0x000fe20000000f00 */
[----:B------:R-:W-:Y:S02]  /*18110*/  IMAD.MOV.U32 R3, RZ, RZ, R20 ;  /* 0x000000ffff037224 */ /* 0x000fe400078e0014 */
[----:B------:R-:W-:-:S07]  /*18120*/  IMAD.MOV.U32 R5, RZ, RZ, R18 ;  /* 0x000000ffff057224 */ /* 0x000fce00078e0012 */
.L_x_73361:
[----:B------:R-:W-:Y:S05]  /*18130*/  BSYNC B1 ;  /* 0x0000000000017941 */ /* 0x000fea0003800000 */
.L_x_73359:
        /* <DEDUP_REMOVED lines=9> */
.L_x_73363:
[----:B------:R-:W-:Y:S01]  /*181d0*/  IMAD.MOV.U32 R27, RZ, RZ, R19 ;  /* 0x000000ffff1b7224 */ /* 0x000fe200078e0013 */
[----:B------:R-:W-:Y:S01]  /*181e0*/  MOV R19, R2 ;  /* 0x0000000200137202 */ /* 0x000fe20000000f00 */
[----:B------:R-:W-:Y:S02]  /*181f0*/  IMAD.MOV.U32 R18, RZ, RZ, R30 ;  /* 0x000000ffff127224 */ /* 0x000fe400078e001e */
[----:B------:R-:W-:-:S07]  /*18200*/  IMAD.MOV.U32 R30, RZ, RZ, R21 ;  /* 0x000000ffff1e7224 */ /* 0x000fce00078e0015 */
.L_x_73364:
[----:B------:R-:W-:Y:S05]  /*18210*/  BSYNC B1 ;  /* 0x0000000000017941 */ /* 0x000fea0003800000 */
.L_x_73362:
        /* <DEDUP_REMOVED lines=9> */
.L_x_73366:
[----:B------:R-:W-:Y:S02]  /*182b0*/  IMAD.MOV.U32 R20, RZ, RZ, R27 ;  /* 0x000000ffff147224 */ /* 0x000fe400078e001b */
[----:B------:R-:W-:Y:S01]  /*182c0*/  IMAD.MOV.U32 R2, RZ, RZ, R18 ;  /* 0x000000ffff027224 */ /* 0x000fe200078e0012 */
[----:B------:R-:W-:Y:S01]  /*182d0*/  MOV R18, R17 ;  /* 0x0000001100127202 */ /* 0x000fe20000000f00 */
[----:B------:R-:W-:-:S07]  /*182e0*/  IMAD.MOV.U32 R27, RZ, RZ, R4 ;  /* 0x000000ffff1b7224 */ /* 0x000fce00078e0004 */
.L_x_73367:
[----:B------:R-:W-:Y:S05]  /*182f0*/  BSYNC B1 ;  /* 0x0000000000017941 */ /* 0x000fea0003800000 */
.L_x_73365:
        /* <DEDUP_REMOVED lines=9> */
.L_x_73369:
[----:B------:R-:W-:Y:S02]  /*18390*/  IMAD.MOV.U32 R4, RZ, RZ, R20 ;  /* 0x000000ffff047224 */ /* 0x000fe400078e0014 */
[----:B------:R-:W-:Y:S02]  /*183a0*/  IMAD.MOV.U32 R17, RZ, RZ, R2 ;  /* 0x000000ffff117224 */ /* 0x000fe400078e0002 */
[----:B------:R-:W-:Y:S02]  /*183b0*/  IMAD.MOV.U32 R20, RZ, RZ, R37 ;  /* 0x000000ffff147224 */ /* 0x000fe400078e0025 */
[----:B------:R-:W-:-:S07]  /*183c0*/  IMAD.MOV.U32 R2, RZ, RZ, R23 ;  /* 0x000000ffff027224 */ /* 0x000fce00078e0017 */
.L_x_73370:
[----:B------:R-:W-:Y:S05]  /*183d0*/  BSYNC B1 ;  /* 0x0000000000017941 */ /* 0x000fea0003800000 */
.L_x_73368:
        /* <DEDUP_REMOVED lines=9> */
.L_x_73372:
[----:B------:R-:W-:Y:S02]  /*18470*/  IMAD.MOV.U32 R23, RZ, RZ, R4 ;  /* 0x000000ffff177224 */ /* 0x000fe400078e0004 */
[----:B------:R-:W-:Y:S02]  /*18480*/  IMAD.MOV.U32 R21, RZ, RZ, R17 ;  /* 0x000000ffff157224 */ /* 0x000fe400078e0011 */
[----:B------:R-:W-:Y:S02]  /*18490*/  IMAD.MOV.U32 R4, RZ, RZ, R25 ;  /* 0x000000ffff047224 */ /* 0x000fe400078e0019 */
[----:B------:R-:W-:-:S07]  /*184a0*/  IMAD.MOV.U32 R17, RZ, RZ, R16 ;  /* 0x000000ffff117224 */ /* 0x000fce00078e0010 */
.L_x_73373:
[----:B------:R-:W-:Y:S05]  /*184b0*/  BSYNC B1 ;  /* 0x0000000000017941 */ /* 0x000fea0003800000 */
.L_x_73371:
        /* <DEDUP_REMOVED lines=9> */
.L_x_73375:
[----:B------:R-:W-:Y:S02]  /*18550*/  IMAD.MOV.U32 R29, RZ, RZ, R23 ;  /* 0x000000ffff1d7224 */ /* 0x000fe400078e0017 */
[----:B------:R-:W-:Y:S02]  /*18560*/  IMAD.MOV.U32 R25, RZ, RZ, R21 ;  /* 0x000000ffff197224 */ /* 0x000fe400078e0015 */
[----:B------:R-:W-:Y:S02]  /*18570*/  IMAD.MOV.U32 R23, RZ, RZ, R24 ;  /* 0x000000ffff177224 */ /* 0x000fe400078e0018 */
[----:B------:R-:W-:-:S07]  /*18580*/  IMAD.MOV.U32 R21, RZ, RZ, R22 ;  /* 0x000000ffff157224 */ /* 0x000fce00078e0016 */
.L_x_73376:
[----:B------:R-:W-:Y:S05]  /*18590*/  BSYNC B1 ;  /* 0x0000000000017941 */ /* 0x000fea0003800000 */
.L_x_73374:
        /* <DEDUP_REMOVED lines=9> */
.L_x_73378:
[----:B------:R-:W-:Y:S01]  /*18630*/  MOV R22, R29 ;  /* 0x0000001d00167202 */ /* 0x000fe20000000f00 */
[----:B------:R-:W-:Y:S02]  /*18640*/  IMAD.MOV.U32 R16, RZ, RZ, R25 ;  /* 0x000000ffff107224 */ /* 0x000fe400078e0019 */
[----:B------:R-:W-:Y:S02]  /*18650*/  IMAD.MOV.U32 R29, RZ, RZ, R28 ;  /* 0x000000ffff1d7224 */ /* 0x000fe400078e001c */
[----:B------:R-:W-:-:S07]  /*18660*/  IMAD.MOV.U32 R25, RZ, RZ, R26 ;  /* 0x000000ffff197224 */ /* 0x000fce00078e001a */
.L_x_73379:
[----:B------:R-:W-:Y:S05]  /*18670*/  BSYNC B1 ;  /* 0x0000000000017941 */ /* 0x000fea0003800000 */
.L_x_73377:
        /* <DEDUP_REMOVED lines=16> */
.L_x_73381:
[----:B------:R-:W-:Y:S02]  /*18780*/  IMAD.MOV.U32 R8, RZ, RZ, R3 ;  /* 0x000000ffff087224 */ /* 0x000fe400078e0003 */
[----:B------:R-:W-:Y:S02]  /*18790*/  IMAD.MOV.U32 R12, RZ, RZ, R5 ;  /* 0x000000ffff0c7224 */ /* 0x000fe400078e0005 */
[----:B------:R-:W-:Y:S02]  /*187a0*/  IMAD.MOV.U32 R3, RZ, RZ, R19 ;  /* 0x000000ffff037224 */ /* 0x000fe400078e0013 */
[----:B------:R-:W-:-:S07]  /*187b0*/  IMAD.MOV.U32 R5, RZ, RZ, R30 ;  /* 0x000000ffff057224 */ /* 0x000fce00078e001e */
.L_x_73382:
[----:B------:R-:W-:Y:S05]  /*187c0*/  BSYNC B1 ;  /* 0x0000000000017941 */ /* 0x000fea0003800000 */
.L_x_73380:
        /* <DEDUP_REMOVED lines=9> */
.L_x_73384:
[----:B------:R-:W-:Y:S01]  /*18860*/  MOV R19, R8 ;  /* 0x0000000800137202 */ /* 0x000fe20000000f00 */
[----:B------:R-:W-:Y:S02]  /*18870*/  IMAD.MOV.U32 R31, RZ, RZ, R12 ;  /* 0x000000ffff1f7224 */ /* 0x000fe400078e000c */
[----:B------:R-:W-:Y:S02]  /*18880*/  IMAD.MOV.U32 R8, RZ, RZ, R27 ;  /* 0x000000ffff087224 */ /* 0x000fe400078e001b */
[----:B------:R-:W-:-:S07]  /*18890*/  IMAD.MOV.U32 R12, RZ, RZ, R18 ;  /* 0x000000ffff0c7224 */ /* 0x000fce00078e0012 */
.L_x_73385:
[----:B------:R-:W-:Y:S05]  /*188a0*/  BSYNC B1 ;  /* 0x0000000000017941 */ /* 0x000fea0003800000 */
.L_x_73383:
        /* <DEDUP_REMOVED lines=9> */
.L_x_73387:
[----:B------:R-:W-:Y:S01]  /*18940*/  IMAD.MOV.U32 R27, RZ, RZ, R19 ;  /* 0x000000ffff1b7224 */ /* 0x000fe200078e0013 */
[----:B------:R-:W-:Y:S01]  /*18950*/  MOV R18, R31 ;  /* 0x0000001f00127202 */ /* 0x000fe20000000f00 */
[----:B------:R-:W-:Y:S02]  /*18960*/  IMAD.MOV.U32 R19, RZ, RZ, R20 ;  /* 0x000000ffff137224 */ /* 0x000fe400078e0014 */
[----:B------:R-:W-:-:S07]  /*18970*/  IMAD.MOV.U32 R31, RZ, RZ, R2 ;  /* 0x000000ffff1f7224 */ /* 0x000fce00078e0002 */
.L_x_73388:
[----:B------:R-:W-:Y:S05]  /*18980*/  BSYNC B1 ;  /* 0x0000000000017941 */ /* 0x000fea0003800000 */
.L_x_73386:
        /* <DEDUP_REMOVED lines=9> */
.L_x_73390:
[----:B------:R-:W-:Y:S01]  /*18a20*/  IMAD.MOV.U32 R2, RZ, RZ, R27 ;  /* 0x000000ffff027224 */ /* 0x000fe200078e001b */
[----:B------:R-:W-:Y:S01]  /*18a30*/  MOV R27, R4 ;  /* 0x00000004001b7202 */ /* 0x000fe20000000f00 */
[----:B------:R-:W-:Y:S02]  /*18a40*/  IMAD.MOV.U32 R20, RZ, RZ, R18 ;  /* 0x000000ffff147224 */ /* 0x000fe400078e0012 */
[----:B------:R-:W-:-:S07]  /*18a50*/  IMAD.MOV.U32 R18, RZ, RZ, R17 ;  /* 0x000000ffff127224 */ /* 0x000fce00078e0011 */
.L_x_73391:
[----:B------:R-:W-:Y:S05]  /*18a60*/  BSYNC B1 ;  /* 0x0000000000017941 */ /* 0x000fea0003800000 */
.L_x_73389:
        /* <DEDUP_REMOVED lines=9> */
.L_x_73393:
[----:B------:R-:W-:Y:S02]  /*18b00*/  IMAD.MOV.U32 R4, RZ, RZ, R2 ;  /* 0x000000ffff047224 */ /* 0x000fe400078e0002 */
[----:B------:R-:W-:Y:S01]  /*18b10*/  IMAD.MOV.U32 R24, RZ, RZ, R20 ;  /* 0x000000ffff187224 */ /* 0x000fe200078e0014 */
[----:B------:R-:W-:Y:S01]  /*18b20*/  MOV R20, R21 ;  /* 0x0000001500147202 */ /* 0x000fe20000000f00 */
[----:B------:R-:W-:-:S07]  /*18b30*/  IMAD.MOV.U32 R2, RZ, RZ, R23 ;  /* 0x000000ffff027224 */ /* 0x000fce00078e0017 */
.L_x_73394:
[----:B------:R-:W-:Y:S05]  /*18b40*/  BSYNC B1 ;  /* 0x0000000000017941 */ /* 0x000fea0003800000 */
.L_x_73392:
        /* <DEDUP_REMOVED lines=9> */
.L_x_73396:
[----:B------:R-:W-:Y:S02]  /*18be0*/  IMAD.MOV.U32 R17, RZ, RZ, R4 ;  /* 0x000000ffff117224 */ /* 0x000fe400078e0004 */
[----:B------:R-:W-:Y:S02]  /*18bf0*/  IMAD.MOV.U32 R21, RZ, RZ, R24 ;  /* 0x000000ffff157224 */ /* 0x000fe400078e0018 */
[----:B------:R-:W-:Y:S02]  /*18c00*/  IMAD.MOV.U32 R4, RZ, RZ, R29 ;  /* 0x000000ffff047224 */ /* 0x000fe400078e001d */
[----:B------:R-:W-:-:S07]  /*18c10*/  IMAD.MOV.U32 R24, RZ, RZ, R25 ;  /* 0x000000ffff187224 */ /* 0x000fce00078e0019 */
.L_x_73397:
[----:B------:R-:W-:Y:S05]  /*18c20*/  BSYNC B1 ;  /* 0x0000000000017941 */ /* 0x000fea0003800000 */
.L_x_73395:
        /* <DEDUP_REMOVED lines=9> */
.L_x_73399:
[----:B------:R-:W-:Y:S02]  /*18cc0*/  IMAD.MOV.U32 R23, RZ, RZ, R17 ;  /* 0x000000ffff177224 */ /* 0x000fe400078e0011 */
[----:B------:R-:W-:Y:S02]  /*18cd0*/  IMAD.MOV.U32 R25, RZ, RZ, R21 ;  /* 0x000000ffff197224 */ /* 0x000fe400078e0015 */
[----:B------:R-:W-:Y:S02]  /*18ce0*/  IMAD.MOV.U32 R17, RZ, RZ, R22 ;  /* 0x000000ffff117224 */ /* 0x000fe400078e0016 */
[----:B------:R-:W-:-:S07]  /*18cf0*/  IMAD.MOV.U32 R21, RZ, RZ, R16 ;  /* 0x000000ffff157224 */ /* 0x000fce00078e0010 */
.L_x_73400:
[----:B------:R-:W-:Y:S05]  /*18d00*/  BSYNC B1 ;  /* 0x0000000000017941 */ /* 0x000fea0003800000 */
.L_x_73398:
        /* <DEDUP_REMOVED lines=16> */
.L_x_73402:
[----:B------:R-:W-:Y:S02]  /*18e10*/  IMAD.MOV.U32 R16, RZ, RZ, R3 ;  /* 0x000000ffff107224 */ /* 0x000fe400078e0003 */
[----:B------:R-:W-:Y:S02]  /*18e20*/  IMAD.MOV.U32 R22, RZ, RZ, R5 ;  /* 0x000000ffff167224 */ /* 0x000fe400078e0005 */
[----:B------:R-:W-:Y:S02]  /*18e30*/  IMAD.MOV.U32 R3, RZ, RZ, R8 ;  /* 0x000000ffff037224 */ /* 0x000fe400078e0008 */
[----:B------:R-:W-:-:S07]  /*18e40*/  IMAD.MOV.U32 R5, RZ, RZ, R12 ;  /* 0x000000ffff057224 */ /* 0x000fce00078e000c */
.L_x_73403:
[----:B------:R-:W-:Y:S05]  /*18e50*/  BSYNC B1 ;  /* 0x0000000000017941 */ /* 0x000fea0003800000 */
.L_x_73401:
        /* <DEDUP_REMOVED lines=9> */
.L_x_73405:
[----:B------:R-:W-:Y:S02]  /*18ef0*/  IMAD.MOV.U32 R8, RZ, RZ, R16 ;  /* 0x000000ffff087224 */ /* 0x000fe400078e0010 */
[----:B------:R-:W-:Y:S02]  /*18f00*/  IMAD.MOV.U32 R9, RZ, RZ, R22 ;  /* 0x000000ffff097224 */ /* 0x000fe400078e0016 */
[----:B------:R-:W-:Y:S02]  /*18f10*/  IMAD.MOV.U32 R16, RZ, RZ, R19 ;  /* 0x000000ffff107224 */ /* 0x000fe400078e0013 */
[----:B------:R-:W-:-:S07]  /*18f20*/  IMAD.MOV.U32 R22, RZ, RZ, R31 ;  /* 0x000000ffff167224 */ /* 0x000fce00078e001f */
.L_x_73406:
[----:B------:R-:W-:Y:S05]  /*18f30*/  BSYNC B1 ;  /* 0x0000000000017941 */ /* 0x000fea0003800000 */
.L_x_73404:
        /* <DEDUP_REMOVED lines=9> */
.L_x_73408:
[----:B------:R-:W-:Y:S02]  /*18fd0*/  IMAD.MOV.U32 R13, RZ, RZ, R8 ;  /* 0x000000ffff0d7224 */ /* 0x000fe400078e0008 */
[----:B------:R-:W-:Y:S02]  /*18fe0*/  IMAD.MOV.U32 R19, RZ, RZ, R9 ;  /* 0x000000ffff137224 */ /* 0x000fe400078e0009 */
[----:B------:R-:W-:Y:S02]  /*18ff0*/  IMAD.MOV.U32 R8, RZ, RZ, R27 ;  /* 0x000000ffff087224 */ /* 0x000fe400078e001b */
[----:B------:R-:W-:-:S07]  /*19000*/  IMAD.MOV.U32 R9, RZ, RZ, R18 ;  /* 0x000000ffff097224 */ /* 0x000fce00078e0012 */
.L_x_73409:
[----:B------:R-:W-:Y:S05]  /*19010*/  BSYNC B1 ;  /* 0x0000000000017941 */ /* 0x000fea0003800000 */
.L_x_73407:
        /* <DEDUP_REMOVED lines=9> */
.L_x_73411:
[----:B------:R-:W-:Y:S01]  /*190b0*/  MOV R27, R13 ;  /* 0x0000000d001b7202 */ /* 0x000fe20000000f00 */
[----:B------:R-:W-:Y:S02]  /*190c0*/  IMAD.MOV.U32 R29, RZ, RZ, R19 ;  /* 0x000000ffff1d7224 */ /* 0x000fe400078e0013 */
[----:B------:R-:W-:Y:S02]  /*190d0*/  IMAD.MOV.U32 R13, RZ, RZ, R2 ;  /* 0x000000ffff0d7224 */ /* 0x000fe400078e0002 */
[----:B------:R-:W-:-:S07]  /*190e0*/  IMAD.MOV.U32 R19, RZ, RZ, R20 ;  /* 0x000000ffff137224 */ /* 0x000fce00078e0014 */
.L_x_73412:
[----:B------:R-:W-:Y:S05]  /*190f0*/  BSYNC B1 ;  /* 0x0000000000017941 */ /* 0x000fea0003800000 */
.L_x_73410:
        /* <DEDUP_REMOVED lines=9> */
.L_x_73414:
[----:B------:R-:W-:Y:S01]  /*19190*/  IMAD.MOV.U32 R2, RZ, RZ, R27 ;  /* 0x000000ffff027224 */ /* 0x000fe200078e001b */
[----:B------:R-:W-:Y:S01]  /*191a0*/  MOV R12, R29 ;  /* 0x0000001d000c7202 */ /* 0x000fe20000000f00 */
[----:B------:R-:W-:Y:S02]  /*191b0*/  IMAD.MOV.U32 R27, RZ, RZ, R4 ;  /* 0x000000ffff1b7224 */ /* 0x000fe400078e0004 */
[----:B------:R-:W-:-:S07]  /*191c0*/  IMAD.MOV.U32 R29, RZ, RZ, R24 ;  /* 0x000000ffff1d7224 */ /* 0x000fce00078e0018 */
.L_x_73415:
[----:B------:R-:W-:Y:S05]  /*191d0*/  BSYNC B1 ;  /* 0x0000000000017941 */ /* 0x000fea0003800000 */
.L_x_73413:
        /* <DEDUP_REMOVED lines=9> */
.L_x_73417:
[----:B------:R-:W-:Y:S01]  /*19270*/  IMAD.MOV.U32 R4, RZ, RZ, R2 ;  /* 0x000000ffff047224 */ /* 0x000fe200078e0002 */
[----:B------:R-:W-:Y:S01]  /*19280*/  MOV R2, R17 ;  /* 0x0000001100027202 */ /* 0x000fe20000000f00 */
[----:B------:R-:W-:Y:S02]  /*19290*/  IMAD.MOV.U32 R18, RZ, RZ, R12 ;  /* 0x000000ffff127224 */ /* 0x000fe400078e000c */
[----:B------:R-:W-:-:S07]  /*192a0*/  IMAD.MOV.U32 R12, RZ, RZ, R21 ;  /* 0x000000ffff0c7224 */ /* 0x000fce00078e0015 */
.L_x_73418:
[----:B------:R-:W-:Y:S05]  /*192b0*/  BSYNC B1 ;  /* 0x0000000000017941 */ /* 0x000fea0003800000 */
.L_x_73416:
        /* <DEDUP_REMOVED lines=9> */
.L_x_73420:
[----:B------:R-:W-:Y:S02]  /*19350*/  IMAD.MOV.U32 R17, RZ, RZ, R4 ;  /* 0x000000ffff117224 */ /* 0x000fe400078e0004 */
[----:B------:R-:W-:Y:S01]  /*19360*/  IMAD.MOV.U32 R20, RZ, RZ, R18 ;  /* 0x000000ffff147224 */ /* 0x000fe200078e0012 */
[----:B------:R-:W-:Y:S01]  /*19370*/  MOV R18, R25 ;  /* 0x0000001900127202 */ /* 0x000fe20000000f00 */
[----:B------:R-:W-:-:S07]  /*19380*/  IMAD.MOV.U32 R4, RZ, RZ, R23 ;  /* 0x000000ffff047224 */ /* 0x000fce00078e0017 */
.L_x_73421:
[----:B------:R-:W-:Y:S05]  /*19390*/  BSYNC B1 ;  /* 0x0000000000017941 */ /* 0x000fea0003800000 */
.L_x_73419:
        /* <DEDUP_REMOVED lines=16> */
.L_x_73423:
[----:B------:R-:W-:Y:S01]  /*194a0*/  IMAD.MOV.U32 R10, RZ, RZ, R3 ;  /* 0x000000ffff0a7224 */ /* 0x000fe200078e0003 */
[----:B------:R-:W-:Y:S01]  /*194b0*/  MOV R3, R16 ;  /* 0x0000001000037202 */ /* 0x000fe20000000f00 */
[----:B------:R-:W-:Y:S02]  /*194c0*/  IMAD.MOV.U32 R14, RZ, RZ, R5 ;  /* 0x000000ffff0e7224 */ /* 0x000fe400078e0005 */
[----:B------:R-:W-:-:S07]  /*194d0*/  IMAD.MOV.U32 R5, RZ, RZ, R22 ;  /* 0x000000ffff057224 */ /* 0x000fce00078e0016 */
.L_x_73424:
[----:B------:R-:W-:Y:S05]  /*194e0*/  BSYNC B1 ;  /* 0x0000000000017941 */ /* 0x000fea0003800000 */
.L_x_73422:
        /* <DEDUP_REMOVED lines=9> */
.L_x_73426:
[----:B------:R-:W-:Y:S02]  /*19580*/  IMAD.MOV.U32 R16, RZ, RZ, R10 ;  /* 0x000000ffff107224 */ /* 0x000fe400078e000a */
[----:B------:R-:W-:Y:S01]  /*19590*/  IMAD.MOV.U32 R21, RZ, RZ, R14 ;  /* 0x000000ffff157224 */ /* 0x000fe200078e000e */
[----:B------:R-:W-:Y:S01]  /*195a0*/  MOV R14, R9 ;  /* 0x00000009000e7202 */ /* 0x000fe20000000f00 */
[----:B------:R-:W-:-:S07]  /*195b0*/  IMAD.MOV.U32 R10, RZ, RZ, R8 ;  /* 0x000000ffff0a7224 */ /* 0x000fce00078e0008 */
.L_x_73427:
[----:B------:R-:W-:Y:S05]  /*195c0*/  BSYNC B1 ;  /* 0x0000000000017941 */ /* 0x000fea0003800000 */
.L_x_73425:
        /* <DEDUP_REMOVED lines=9> */
.L_x_73429:
[----:B------:R-:W-:Y:S02]  /*19660*/  IMAD.MOV.U32 R8, RZ, RZ, R16 ;  /* 0x000000ffff087224 */ /* 0x000fe400078e0010 */
[----:B------:R-:W-:Y:S02]  /*19670*/  IMAD.MOV.U32 R9, RZ, RZ, R21 ;  /* 0x000000ffff097224 */ /* 0x000fe400078e0015 */
[----:B------:R-:W-:Y:S02]  /*19680*/  IMAD.MOV.U32 R16, RZ, RZ, R13 ;  /* 0x000000ffff107224 */ /* 0x000fe400078e000d */
[----:B------:R-:W-:-:S07]  /*19690*/  IMAD.MOV.U32 R21, RZ, RZ, R19 ;  /* 0x000000ffff157224 */ /* 0x000fce00078e0013 */
.L_x_73430:
[----:B------:R-:W-:Y:S05]  /*196a0*/  BSYNC B1 ;  /* 0x0000000000017941 */ /* 0x000fea0003800000 */
.L_x_73428:
        /* <DEDUP_REMOVED lines=9> */
.L_x_73432:
[----:B------:R-:W-:Y:S02]  /*19740*/  IMAD.MOV.U32 R13, RZ, RZ, R8 ;  /* 0x000000ffff0d7224 */ /* 0x000fe400078e0008 */
[----:B------:R-:W-:Y:S02]  /*19750*/  IMAD.MOV.U32 R19, RZ, RZ, R9 ;  /* 0x000000ffff137224 */ /* 0x000fe400078e0009 */
[----:B------:R-:W-:Y:S02]  /*19760*/  IMAD.MOV.U32 R8, RZ, RZ, R27 ;  /* 0x000000ffff087224 */ /* 0x000fe400078e001b */
[----:B------:R-:W-:-:S07]  /*19770*/  IMAD.MOV.U32 R9, RZ, RZ, R29 ;  /* 0x000000ffff097224 */ /* 0x000fce00078e001d */
.L_x_73433:
[----:B------:R-:W-:Y:S05]  /*19780*/  BSYNC B1 ;  /* 0x0000000000017941 */ /* 0x000fea0003800000 */
.L_x_73431:
        /* <DEDUP_REMOVED lines=9> */
.L_x_73435:
[----:B------:R-:W-:Y:S02]  /*19820*/  IMAD.MOV.U32 R23, RZ, RZ, R13 ;  /* 0x000000ffff177224 */ /* 0x000fe400078e000d */
[----:B------:R-:W-:Y:S02]  /*19830*/  IMAD.MOV.U32 R22, RZ, RZ, R19 ;  /* 0x000000ffff167224 */ /* 0x000fe400078e0013 */
[----:B------:R-:W-:Y:S02]  /*19840*/  IMAD.MOV.U32 R13, RZ, RZ, R2 ;  /* 0x000000ffff0d7224 */ /* 0x000fe400078e0002 */
[----:B------:R-:W-:-:S07]  /*19850*/  IMAD.MOV.U32 R19, RZ, RZ, R12 ;  /* 0x000000ffff137224 */ /* 0x000fce00078e000c */
.L_x_73436:
[----:B------:R-:W-:Y:S05]  /*19860*/  BSYNC B1 ;  /* 0x0000000000017941 */ /* 0x000fea0003800000 */
.L_x_73434:
        /* <DEDUP_REMOVED lines=9> */
.L_x_73438:
[----:B------:R-:W-:Y:S01]  /*19900*/  MOV R12, R23 ;  /* 0x00000017000c7202 */ /* 0x000fe20000000f00 */
[----:B------:R-:W-:Y:S02]  /*19910*/  IMAD.MOV.U32 R25, RZ, RZ, R22 ;  /* 0x000000ffff197224 */ /* 0x000fe400078e0016 */
[----:B------:R-:W-:Y:S02]  /*19920*/  IMAD.MOV.U32 R23, RZ, RZ, R4 ;  /* 0x000000ffff177224 */ /* 0x000fe400078e0004 */
[----:B------:R-:W-:-:S07]  /*19930*/  IMAD.MOV.U32 R22, RZ, RZ, R18 ;  /* 0x000000ffff167224 */ /* 0x000fce00078e0012 */
.L_x_73439:
[----:B------:R-:W-:Y:S05]  /*19940*/  BSYNC B1 ;  /* 0x0000000000017941 */ /* 0x000fea0003800000 */
.L_x_73437:
        /* <DEDUP_REMOVED lines=9> */
.L_x_73441:
[----:B------:R-:W-:Y:S01]  /*199e0*/  IMAD.MOV.U32 R18, RZ, RZ, R12 ;  /* 0x000000ffff127224 */ /* 0x000fe200078e000c */
[----:B------:R-:W-:Y:S01]  /*199f0*/  MOV R27, R25 ;  /* 0x00000019001b7202 */ /* 0x000fe20000000f00 */
[----:B------:R-:W-:Y:S02]  /*19a00*/  IMAD.MOV.U32 R12, RZ, RZ, R17 ;  /* 0x000000ffff0c7224 */ /* 0x000fe400078e0011 */
[----:B------:R-:W-:-:S07]  /*19a10*/  IMAD.MOV.U32 R25, RZ, RZ, R20 ;  /* 0x000000ffff197224 */ /* 0x000fce00078e0014 */
.L_x_73442:
[----:B------:R-:W-:Y:S05]  /*19a20*/  BSYNC B1 ;  /* 0x0000000000017941 */ /* 0x000fea0003800000 */
.L_x_73440:
        /* <DEDUP_REMOVED lines=16> */
.L_x_73444:
[----:B------:R-:W-:Y:S01]  /*19b30*/  MOV R44, R3 ;  /* 0x00000003002c7202 */ /* 0x000fe20000000f00 */
[----:B------:R-:W-:Y:S02]  /*19b40*/  IMAD.MOV.U32 R2, RZ, RZ, R5 ;  /* 0x000000ffff027224 */ /* 0x000fe400078e0005 */
[----:B------:R-:W-:Y:S02]  /*19b50*/  IMAD.MOV.U32 R3, RZ, RZ, R10 ;  /* 0x000000ffff037224 */ /* 0x000fe400078e000a */
[----:B------:R-:W-:-:S07]  /*19b60*/  IMAD.MOV.U32 R5, RZ, RZ, R14 ;  /* 0x000000ffff057224 */ /* 0x000fce00078e000e */
.L_x_73445:
[----:B------:R-:W-:Y:S05]  /*19b70*/  BSYNC B1 ;  /* 0x0000000000017941 */ /* 0x000fea0003800000 */
.L_x_73443:
        /* <DEDUP_REMOVED lines=9> */
.L_x_73447:
[----:B------:R-:W-:Y:S01]  /*19c10*/  IMAD.MOV.U32 R4, RZ, RZ, R44 ;  /* 0x000000ffff047224 */ /* 0x000fe200078e002c */
[----:B------:R-:W-:Y:S01]  /*19c20*/  MOV R28, R2 ;  /* 0x00000002001c7202 */ /* 0x000fe20000000f00 */
[----:B------:R-:W-:Y:S02]  /*19c30*/  IMAD.MOV.U32 R44, RZ, RZ, R16 ;  /* 0x000000ffff2c7224 */ /* 0x000fe400078e0010 */
[----:B------:R-:W-:-:S07]  /*19c40*/  IMAD.MOV.U32 R2, RZ, RZ, R21 ;  /* 0x000000ffff027224 */ /* 0x000fce00078e0015 */
.L_x_73448:
[----:B------:R-:W-:Y:S05]  /*19c50*/  BSYNC B1 ;  /* 0x0000000000017941 */ /* 0x000fea0003800000 */
.L_x_73446:
        /* <DEDUP_REMOVED lines=9> */
.L_x_73450:
[----:B------:R-:W-:Y:S01]  /*19cf0*/  IMAD.MOV.U32 R29, RZ, RZ, R4 ;  /* 0x000000ffff1d7224 */ /* 0x000fe200078e0004 */
[----:B------:R-:W-:Y:S01]  /*19d00*/  MOV R4, R8 ;  /* 0x0000000800047202 */ /* 0x000fe20000000f00 */
[----:B------:R-:W-:Y:S02]  /*19d10*/  IMAD.MOV.U32 R30, RZ, RZ, R28 ;  /* 0x000000ffff1e7224 */ /* 0x000fe400078e001c */
[----:B------:R-:W-:-:S07]  /*19d20*/  IMAD.MOV.U32 R28, RZ, RZ, R9 ;  /* 0x000000ffff1c7224 */ /* 0x000fce00078e0009 */
.L_x_73451:
[----:B------:R-:W-:Y:S05]  /*19d30*/  BSYNC B1 ;  /* 0x0000000000017941 */ /* 0x000fea0003800000 */
.L_x_73449:
        /* <DEDUP_REMOVED lines=9> */
.L_x_73453:
[----:B------:R-:W-:Y:S02]  /*19dd0*/  IMAD.MOV.U32 R32, RZ, RZ, R29 ;  /* 0x000000ffff207224 */ /* 0x000fe400078e001d */
[----:B------:R-:W-:Y:S01]  /*19de0*/  IMAD.MOV.U32 R33, RZ, RZ, R30 ;  /* 0x000000ffff217224 */ /* 0x000fe200078e001e */
[----:B------:R-:W-:Y:S01]  /*19df0*/  MOV R30, R19 ;  /* 0x00000013001e7202 */ /* 0x000fe20000000f00 */
[----:B------:R-:W-:-:S07]  /*19e00*/  IMAD.MOV.U32 R29, RZ, RZ, R13 ;  /* 0x000000ffff1d7224 */ /* 0x000fce00078e000d */
.L_x_73454:
[----:B------:R-:W-:Y:S05]  /*19e10*/  BSYNC B1 ;  /* 0x0000000000017941 */ /* 0x000fea0003800000 */
.L_x_73452:
        /* <DEDUP_REMOVED lines=9> */
.L_x_73456:
[----:B------:R-:W-:Y:S02]  /*19eb0*/  IMAD.MOV.U32 R34, RZ, RZ, R32 ;  /* 0x000000ffff227224 */ /* 0x000fe400078e0020 */
[----:B------:R-:W-:Y:S02]  /*19ec0*/  IMAD.MOV.U32 R36, RZ, RZ, R33 ;  /* 0x000000ffff247224 */ /* 0x000fe400078e0021 */
[----:B------:R-:W-:Y:S02]  /*19ed0*/  IMAD.MOV.U32 R32, RZ, RZ, R23 ;  /* 0x000000ffff207224 */ /* 0x000fe400078e0017 */
[----:B------:R-:W-:-:S07]  /*19ee0*/  IMAD.MOV.U32 R33, RZ, RZ, R22 ;  /* 0x000000ffff217224 */ /* 0x000fce00078e0016 */
.L_x_73457:
[----:B------:R-:W-:Y:S05]  /*19ef0*/  BSYNC B1 ;  /* 0x0000000000017941 */ /* 0x000fea0003800000 */
.L_x_73455:
        /* <DEDUP_REMOVED lines=9> */
.L_x_73459:
[----:B------:R-:W-:Y:S02]  /*19f90*/  IMAD.MOV.U32 R37, RZ, RZ, R34 ;  /* 0x000000ffff257224 */ /* 0x000fe400078e0022 */
[----:B------:R-:W-:Y:S02]  /*19fa0*/  IMAD.MOV.U32 R38, RZ, RZ, R36 ;  /* 0x000000ffff267224 */ /* 0x000fe400078e0024 */
[----:B------:R-:W-:Y:S02]  /*19fb0*/  IMAD.MOV.U32 R34, RZ, RZ, R12 ;  /* 0x000000ffff227224 */ /* 0x000fe400078e000c */
[----:B------:R-:W-:-:S07]  /*19fc0*/  IMAD.MOV.U32 R36, RZ, RZ, R25 ;  /* 0x000000ffff247224 */ /* 0x000fce00078e0019 */
.L_x_73460:
[----:B------:R-:W-:Y:S05]  /*19fd0*/  BSYNC B1 ;  /* 0x0000000000017941 */ /* 0x000fea0003800000 */
.L_x_73458:
        /* <DEDUP_REMOVED lines=9> */
.L_x_73462:
[----:B------:R-:W-:Y:S02]  /*1a070*/  IMAD.MOV.U32 R39, RZ, RZ, R37 ;  /* 0x000000ffff277224 */ /* 0x000fe400078e0025 */
[----:B------:R-:W-:Y:S02]  /*1a080*/  IMAD.MOV.U32 R42, RZ, RZ, R38 ;  /* 0x000000ffff2a7224 */ /* 0x000fe400078e0026 */
[----:B------:R-:W-:Y:S02]  /*1a090*/  IMAD.MOV.U32 R37, RZ, RZ, R18 ;  /* 0x000000ffff257224 */ /* 0x000fe400078e0012 */
[----:B------:R-:W-:-:S07]  /*1a0a0*/  IMAD.MOV.U32 R38, RZ, RZ, R27 ;  /* 0x000000ffff267224 */ /* 0x000fce00078e001b */
.L_x_73463:
[----:B------:R-:W-:Y:S05]  /*1a0b0*/  BSYNC B1 ;  /* 0x0000000000017941 */ /* 0x000fea0003800000 */
.L_x_73461:
[----:B------:R-:W0:Y:S01]  /*1a0c0*/  LDS.128 R24, [R0+0x100] ;  /* 0x0001000000187984 */ /* 0x000e220000000c00 */
[----:B------:R-:W-:Y:S01]  /*1a0d0*/  FADD.FTZ R6, R7, R6 ;  /* 0x0000000607067221 */ /* 0x000fe20000010000 */
[----:B------:R-:W-:Y:S02]  /*1a0e0*/  BSSY B1, `(.L_x_73464) ;  /* 0x0000021000017945 */ /* 0x000fe40003800000 */
        /* <DEDUP_REMOVED lines=28> */
.L_x_73465:
[----:B------:R-:W-:Y:S02]  /*1a2b0*/  IMAD.MOV.U32 R21, RZ, RZ, R3 ;  /* 0x000000ffff157224 */ /* 0x000fe400078e0003 */
[----:B------:R-:W-:Y:S02]  /*1a2c0*/  IMAD.MOV.U32 R20, RZ, RZ, R5 ;  /* 0x000000ffff147224 */ /* 0x000fe400078e0005 */
[----:B------:R-:W-:Y:S02]  /*1a2d0*/  IMAD.MOV.U32 R3, RZ, RZ, R44 ;  /* 0x000000ffff037224 */ /* 0x000fe400078e002c */
[----:B------:R-:W-:-:S07]  /*1a2e0*/  IMAD.MOV.U32 R5, RZ, RZ, R2 ;  /* 0x000000ffff057224 */ /* 0x000fce00078e0002 */
.L_x_73466:
[----:B------:R-:W-:Y:S05]  /*1a2f0*/  BSYNC B1 ;  /* 0x0000000000017941 */ /* 0x000fea0003800000 */
.L_x_73464:
        /* <DEDUP_REMOVED lines=9> */
.L_x_73468:
[----:B------:R-:W-:Y:S02]  /*1a390*/  IMAD.MOV.U32 R2, RZ, RZ, R21 ;  /* 0x000000ffff027224 */ /* 0x000fe400078e0015 */
[----:B------:R-:W-:Y:S02]  /*1a3a0*/  IMAD.MOV.U32 R35, RZ, RZ, R20 ;  /* 0x000000ffff237224 */ /* 0x000fe400078e0014 */
[----:B------:R-:W-:Y:S02]  /*1a3b0*/  IMAD.MOV.U32 R21, RZ, RZ, R4 ;  /* 0x000000ffff157224 */ /* 0x000fe400078e0004 */
[----:B------:R-:W-:-:S07]  /*1a3c0*/  IMAD.MOV.U32 R20, RZ, RZ, R28 ;  /* 0x000000ffff147224 */ /* 0x000fce00078e001c */
.L_x_73469:
[----:B------:R-:W-:Y:S05]  /*1a3d0*/  BSYNC B1 ;  /* 0x0000000000017941 */ /* 0x000fea0003800000 */
.L_x_73467:
        /* <DEDUP_REMOVED lines=9> */
.L_x_73471:
[----:B------:R-:W-:Y:S01]  /*1a470*/  MOV R43, R2 ;  /* 0x00000002002b7202 */ /* 0x000fe20000000f00 */
[----:B------:R-:W-:Y:S02]  /*1a480*/  IMAD.MOV.U32 R4, RZ, RZ, R35 ;  /* 0x000000ffff047224 */ /* 0x000fe400078e0023 */
[----:B------:R-:W-:Y:S02]  /*1a490*/  IMAD.MOV.U32 R2, RZ, RZ, R29 ;  /* 0x000000ffff027224 */ /* 0x000fe400078e001d */
[----:B------:R-:W-:-:S07]  /*1a4a0*/  IMAD.MOV.U32 R35, RZ, RZ, R30 ;  /* 0x000000ffff237224 */ /* 0x000fce00078e001e */
.L_x_73472:
[----:B------:R-:W-:Y:S05]  /*1a4b0*/  BSYNC B1 ;  /* 0x0000000000017941 */ /* 0x000fea0003800000 */
.L_x_73470:
        /* <DEDUP_REMOVED lines=9> */
.L_x_73474:
[----:B------:R-:W-:Y:S01]  /*1a550*/  IMAD.MOV.U32 R45, RZ, RZ, R43 ;  /* 0x000000ffff2d7224 */ /* 0x000fe200078e002b */
[----:B------:R-:W-:Y:S01]  /*1a560*/  MOV R29, R4 ;  /* 0x00000004001d7202 */ /* 0x000fe20000000f00 */
[----:B------:R-:W-:Y:S02]  /*1a570*/  IMAD.MOV.U32 R43, RZ, RZ, R32 ;  /* 0x000000ffff2b7224 */ /* 0x000fe400078e0020 */
[----:B------:R-:W-:-:S07]  /*1a580*/  IMAD.MOV.U32 R4, RZ, RZ, R33 ;  /* 0x000000ffff047224 */ /* 0x000fce00078e0021 */
.L_x_73475:
[----:B------:R-:W-:Y:S05]  /*1a590*/  BSYNC B1 ;  /* 0x0000000000017941 */ /* 0x000fea0003800000 */
.L_x_73473:
        /* <DEDUP_REMOVED lines=9> */
.L_x_73477:
[----:B------:R-:W-:Y:S01]  /*1a630*/  IMAD.MOV.U32 R22, RZ, RZ, R45 ;  /* 0x000000ffff167224 */ /* 0x000fe200078e002d */
[----:B------:R-:W-:Y:S01]  /*1a640*/  MOV R45, R34 ;  /* 0x00000022002d7202 */ /* 0x000fe20000000f00 */
[----:B------:R-:W-:Y:S02]  /*1a650*/  IMAD.MOV.U32 R33, RZ, RZ, R29 ;  /* 0x000000ffff217224 */ /* 0x000fe400078e001d */
[----:B------:R-:W-:-:S07]  /*1a660*/  IMAD.MOV.U32 R29, RZ, RZ, R36 ;  /* 0x000000ffff1d7224 */ /* 0x000fce00078e0024 */
.L_x_73478:
[----:B------:R-:W-:Y:S05]  /*1a670*/  BSYNC B1 ;  /* 0x0000000000017941 */ /* 0x000fea0003800000 */
.L_x_73476:
        /* <DEDUP_REMOVED lines=9> */
.L_x_73480:
[----:B------:R-:W-:Y:S02]  /*1a710*/  IMAD.MOV.U32 R28, RZ, RZ, R22 ;  /* 0x000000ffff1c7224 */ /* 0x000fe400078e0016 */
[----:B------:R-:W-:Y:S01]  /*1a720*/  IMAD.MOV.U32 R26, RZ, RZ, R33 ;  /* 0x000000ffff1a7224 */ /* 0x000fe200078e0021 */
[----:B------:R-:W-:Y:S01]  /*1a730*/  MOV R33, R38 ;  /* 0x0000002600217202 */ /* 0x000fe20000000f00 */
[----:B------:R-:W-:-:S07]  /*1a740*/  IMAD.MOV.U32 R22, RZ, RZ, R37 ;  /* 0x000000ffff167224 */ /* 0x000fce00078e0025 */
.L_x_73481:
[----:B------:R-:W-:Y:S05]  /*1a750*/  BSYNC B1 ;  /* 0x0000000000017941 */ /* 0x000fea0003800000 */
.L_x_73479:
        /* <DEDUP_REMOVED lines=9> */
.L_x_73483:
[----:B------:R-:W-:Y:S02]  /*1a7f0*/  IMAD.MOV.U32 R32, RZ, RZ, R28 ;  /* 0x000000ffff207224 */ /* 0x000fe400078e001c */
[----:B------:R-:W-:Y:S02]  /*1a800*/  IMAD.MOV.U32 R30, RZ, RZ, R26 ;  /* 0x000000ffff1e7224 */ /* 0x000fe400078e001a */
[----:B------:R-:W-:Y:S02]  /*1a810*/  IMAD.MOV.U32 R28, RZ, RZ, R39 ;  /* 0x000000ffff1c7224 */ /* 0x000fe400078e0027 */
[----:B------:R-:W-:-:S07]  /*1a820*/  IMAD.MOV.U32 R26, RZ, RZ, R42 ;  /* 0x000000ffff1a7224 */ /* 0x000fce00078e002a */
.L_x_73484:
[----:B------:R-:W-:Y:S05]  /*1a830*/  BSYNC B1 ;  /* 0x0000000000017941 */ /* 0x000fea0003800000 */
.L_x_73482:
        /* <DEDUP_REMOVED lines=16> */
.L_x_73486:
[----:B------:R-:W-:Y:S02]  /*1a940*/  IMAD.MOV.U32 R23, RZ, RZ, R3 ;  /* 0x000000ffff177224 */ /* 0x000fe400078e0003 */
[----:B------:R-:W-:Y:S01]  /*1a950*/  IMAD.MOV.U32 R34, RZ, RZ, R5 ;  /* 0x000000ffff227224 */ /* 0x000fe200078e0005 */
[----:B------:R-:W-:Y:S01]  /*1a960*/  MOV R5, R20 ;  /* 0x0000001400057202 */ /* 0x000fe20000000f00 */
[----:B------:R-:W-:-:S07]  /*1a970*/  IMAD.MOV.U32 R3, RZ, RZ, R21 ;  /* 0x000000ffff037224 */ /* 0x000fce00078e0015 */
.L_x_73487:
[----:B------:R-:W-:Y:S05]  /*1a980*/  BSYNC B1 ;  /* 0x0000000000017941 */ /* 0x000fea0003800000 */
.L_x_73485:
        /* <DEDUP_REMOVED lines=9> */
.L_x_73489:
[----:B------:R-:W-:Y:S02]  /*1aa20*/  IMAD.MOV.U32 R20, RZ, RZ, R23 ;  /* 0x000000ffff147224 */ /* 0x000fe400078e0017 */
[----:B------:R-:W-:Y:S02]  /*1aa30*/  IMAD.MOV.U32 R21, RZ, RZ, R34 ;  /* 0x000000ffff157224 */ /* 0x000fe400078e0022 */
[----:B------:R-:W-:Y:S02]  /*1aa40*/  IMAD.MOV.U32 R23, RZ, RZ, R2 ;  /* 0x000000ffff177224 */ /* 0x000fe400078e0002 */
[----:B------:R-:W-:-:S07]  /*1aa50*/  IMAD.MOV.U32 R34, RZ, RZ, R35 ;  /* 0x000000ffff227224 */ /* 0x000fce00078e0023 */
.L_x_73490:
[----:B------:R-:W-:Y:S05]  /*1aa60*/  BSYNC B1 ;  /* 0x0000000000017941 */ /* 0x000fea0003800000 */
.L_x_73488:
        /* <DEDUP_REMOVED lines=9> */
.L_x_73492:
[----:B------:R-:W-:Y:S02]  /*1ab00*/  IMAD.MOV.U32 R36, RZ, RZ, R20 ;  /* 0x000000ffff247224 */ /* 0x000fe400078e0014 */
[----:B------:R-:W-:Y:S02]  /*1ab10*/  IMAD.MOV.U32 R2, RZ, RZ, R21 ;  /* 0x000000ffff027224 */ /* 0x000fe400078e0015 */
[----:B------:R-:W-:Y:S02]  /*1ab20*/  IMAD.MOV.U32 R20, RZ, RZ, R43 ;  /* 0x000000ffff147224 */ /* 0x000fe400078e002b */
[----:B------:R-:W-:-:S07]  /*1ab30*/  IMAD.MOV.U32 R21, RZ, RZ, R4 ;  /* 0x000000ffff157224 */ /* 0x000fce00078e0004 */
.L_x_73493:
[----:B------:R-:W-:Y:S05]  /*1ab40*/  BSYNC B1 ;  /* 0x0000000000017941 */ /* 0x000fea0003800000 */
.L_x_73491:
        /* <DEDUP_REMOVED lines=9> */
.L_x_73495:
[----:B------:R-:W-:Y:S02]  /*1abe0*/  IMAD.MOV.U32 R27, RZ, RZ, R36 ;  /* 0x000000ffff1b7224 */ /* 0x000fe400078e0024 */
[----:B------:R-:W-:Y:S02]  /*1abf0*/  IMAD.MOV.U32 R4, RZ, RZ, R2 ;  /* 0x000000ffff047224 */ /* 0x000fe400078e0002 */
[----:B------:R-:W-:Y:S02]  /*1ac00*/  IMAD.MOV.U32 R36, RZ, RZ, R45 ;  /* 0x000000ffff247224 */ /* 0x000fe400078e002d */
[----:B------:R-:W-:-:S07]  /*1ac10*/  IMAD.MOV.U32 R2, RZ, RZ, R29 ;  /* 0x000000ffff027224 */ /* 0x000fce00078e001d */
.L_x_73496:
[----:B------:R-:W-:Y:S05]  /*1ac20*/  BSYNC B1 ;  /* 0x0000000000017941 */ /* 0x000fea0003800000 */
.L_x_73494:
        /* <DEDUP_REMOVED lines=9> */
.L_x_73498:
[----:B------:R-:W-:Y:S01]  /*1acc0*/  MOV R35, R27 ;  /* 0x0000001b00237202 */ /* 0x000fe20000000f00 */
[----:B------:R-:W-:Y:S02]  /*1acd0*/  IMAD.MOV.U32 R29, RZ, RZ, R4 ;  /* 0x000000ffff1d7224 */ /* 0x000fe400078e0004 */
[----:B------:R-:W-:Y:S02]  /*1ace0*/  IMAD.MOV.U32 R27, RZ, RZ, R22 ;  /* 0x000000ffff1b7224 */ /* 0x000fe400078e0016 */
[----:B------:R-:W-:-:S07]  /*1acf0*/  IMAD.MOV.U32 R4, RZ, RZ, R33 ;  /* 0x000000ffff047224 */ /* 0x000fce00078e0021 */
.L_x_73499:
[----:B------:R-:W-:Y:S05]  /*1ad00*/  BSYNC B1 ;  /* 0x0000000000017941 */ /* 0x000fea0003800000 */
.L_x_73497:
        /* <DEDUP_REMOVED lines=9> */
.L_x_73501:
[----:B------:R-:W-:Y:S01]  /*1ada0*/  IMAD.MOV.U32 R37, RZ, RZ, R35 ;  /* 0x000000ffff257224 */ /* 0x000fe200078e0023 */
[----:B------:R-:W-:Y:S01]  /*1adb0*/  MOV R33, R29 ;  /* 0x0000001d00217202 */ /* 0x000fe20000000f00 */
[----:B------:R-:W-:Y:S02]  /*1adc0*/  IMAD.MOV.U32 R35, RZ, RZ, R28 ;  /* 0x000000ffff237224 */ /* 0x000fe400078e001c */
[----:B------:R-:W-:-:S07]  /*1add0*/  IMAD.MOV.U32 R29, RZ, RZ, R26 ;  /* 0x000000ffff1d7224 */ /* 0x000fce00078e001a */
.L_x_73502:
[----:B------:R-:W-:Y:S05]  /*1ade0*/  BSYNC B1 ;  /* 0x0000000000017941 */ /* 0x000fea0003800000 */
.L_x_73500:
        /* <DEDUP_REMOVED lines=9> */
.L_x_73504:
[----:B------:R-:W-:Y:S01]  /*1ae80*/  IMAD.MOV.U32 R26, RZ, RZ, R37 ;  /* 0x000000ffff1a7224 */ /* 0x000fe200078e0025 */
[----:B------:R-:W-:Y:S01]  /*1ae90*/  MOV R37, R32 ;  /* 0x0000002000257202 */ /* 0x000fe20000000f00 */
[----:B------:R-:W-:Y:S02]  /*1aea0*/  IMAD.MOV.U32 R22, RZ, RZ, R33 ;  /* 0x000000ffff167224 */ /* 0x000fe400078e0021 */
[----:B------:R-:W-:-:S07]  /*1aeb0*/  IMAD.MOV.U32 R33, RZ, RZ, R30 ;  /* 0x000000ffff217224 */ /* 0x000fce00078e001e */
.L_x_73505:
[----:B------:R-:W-:Y:S05]  /*1aec0*/  BSYNC B1 ;  /* 0x0000000000017941 */ /* 0x000fea0003800000 */
.L_x_73503:
        /* <DEDUP_REMOVED lines=16> */
.L_x_73507:
[----:B------:R-:W-:Y:S01]  /*1afd0*/  IMAD.MOV.U32 R16, RZ, RZ, R3 ;  /* 0x000000ffff107224 */ /* 0x000fe200078e0003 */
[----:B------:R-:W-:Y:S01]  /*1afe0*/  MOV R12, R5 ;  /* 0x00000005000c7202 */ /* 0x000fe20000000f00 */
[----:B------:R-:W-:Y:S02]  /*1aff0*/  IMAD.MOV.U32 R3, RZ, RZ, R23 ;  /* 0x000000ffff037224 */ /* 0x000fe400078e0017 */
[----:B------:R-:W-:-:S07]  /*1b000*/  IMAD.MOV.U32 R5, RZ, RZ, R34 ;  /* 0x000000ffff057224 */ /* 0x000fce00078e0022 */
.L_x_73508:
[----:B------:R-:W-:Y:S05]  /*1b010*/  BSYNC B1 ;  /* 0x0000000000017941 */ /* 0x000fea0003800000 */
.L_x_73506:
        /* <DEDUP_REMOVED lines=9> */
.L_x_73510:
[----:B------:R-:W-:Y:S01]  /*1b0b0*/  IMAD.MOV.U32 R39, RZ, RZ, R16 ;  /* 0x000000ffff277224 */ /* 0x000fe200078e0010 */
[----:B------:R-:W-:Y:S01]  /*1b0c0*/  MOV R16, R20 ;  /* 0x0000001400107202 */ /* 0x000fe20000000f00 */
[----:B------:R-:W-:Y:S02]  /*1b0d0*/  IMAD.MOV.U32 R23, RZ, RZ, R12 ;  /* 0x000000ffff177224 */ /* 0x000fe400078e000c */
[----:B------:R-:W-:-:S07]  /*1b0e0*/  IMAD.MOV.U32 R12, RZ, RZ, R21 ;  /* 0x000000ffff0c7224 */ /* 0x000fce00078e0015 */
.L_x_73511:
[----:B------:R-:W-:Y:S05]  /*1b0f0*/  BSYNC B1 ;  /* 0x0000000000017941 */ /* 0x000fea0003800000 */
.L_x_73509:
        /* <DEDUP_REMOVED lines=9> */
.L_x_73513:
[----:B------:R-:W-:Y:S02]  /*1b190*/  IMAD.MOV.U32 R20, RZ, RZ, R39 ;  /* 0x000000ffff147224 */ /* 0x000fe400078e0027 */
[----:B------:R-:W-:Y:S01]  /*1b1a0*/  IMAD.MOV.U32 R21, RZ, RZ, R23 ;  /* 0x000000ffff157224 */ /* 0x000fe200078e0017 */
[----:B------:R-:W-:Y:S01]  /*1b1b0*/  MOV R23, R2 ;  /* 0x0000000200177202 */ /* 0x000fe20000000f00 */
[----:B------:R-:W-:-:S07]  /*1b1c0*/  IMAD.MOV.U32 R39, RZ, RZ, R36 ;  /* 0x000000ffff277224 */ /* 0x000fce00078e0024 */
.L_x_73514:
[----:B------:R-:W-:Y:S05]  /*1b1d0*/  BSYNC B1 ;  /* 0x0000000000017941 */ /* 0x000fea0003800000 */
.L_x_73512:
        /* <DEDUP_REMOVED lines=9> */
.L_x_73516:
[----:B------:R-:W-:Y:S02]  /*1b270*/  IMAD.MOV.U32 R28, RZ, RZ, R20 ;  /* 0x000000ffff1c7224 */ /* 0x000fe400078e0014 */
[----:B------:R-:W-:Y:S02]  /*1b280*/  IMAD.MOV.U32 R2, RZ, RZ, R21 ;  /* 0x000000ffff027224 */ /* 0x000fe400078e0015 */
[----:B------:R-:W-:Y:S02]  /*1b290*/  IMAD.MOV.U32 R20, RZ, RZ, R27 ;  /* 0x000000ffff147224 */ /* 0x000fe400078e001b */
[----:B------:R-:W-:-:S07]  /*1b2a0*/  IMAD.MOV.U32 R21, RZ, RZ, R4 ;  /* 0x000000ffff157224 */ /* 0x000fce00078e0004 */
.L_x_73517:
[----:B------:R-:W-:Y:S05]  /*1b2b0*/  BSYNC B1 ;  /* 0x0000000000017941 */ /* 0x000fea0003800000 */
.L_x_73515:
        /* <DEDUP_REMOVED lines=9> */
.L_x_73519:
[----:B------:R-:W-:Y:S02]  /*1b350*/  IMAD.MOV.U32 R30, RZ, RZ, R28 ;  /* 0x000000ffff1e7224 */ /* 0x000fe400078e001c */
[----:B------:R-:W-:Y:S02]  /*1b360*/  IMAD.MOV.U32 R4, RZ, RZ, R2 ;  /* 0x000000ffff047224 */ /* 0x000fe400078e0002 */
[----:B------:R-:W-:Y:S02]  /*1b370*/  IMAD.MOV.U32 R28, RZ, RZ, R35 ;  /* 0x000000ffff1c7224 */ /* 0x000fe400078e0023 */
[----:B------:R-:W-:-:S07]  /*1b380*/  IMAD.MOV.U32 R2, RZ, RZ, R29 ;  /* 0x000000ffff027224 */ /* 0x000fce00078e001d */
.L_x_73520:
[----:B------:R-:W-:Y:S05]  /*1b390*/  BSYNC B1 ;  /* 0x0000000000017941 */ /* 0x000fea0003800000 */
.L_x_73518:
        /* <DEDUP_REMOVED lines=9> */
.L_x_73522:
[----:B------:R-:W-:Y:S02]  /*1b430*/  IMAD.MOV.U32 R29, RZ, RZ, R30 ;  /* 0x000000ffff1d7224 */ /* 0x000fe400078e001e */
[----:B------:R-:W-:Y:S02]  /*1b440*/  IMAD.MOV.U32 R27, RZ, RZ, R4 ;  /* 0x000000ffff1b7224 */ /* 0x000fe400078e0004 */
[----:B------:R-:W-:Y:S02]  /*1b450*/  IMAD.MOV.U32 R30, RZ, RZ, R37 ;  /* 0x000000ffff1e7224 */ /* 0x000fe400078e0025 */
[----:B------:R-:W-:-:S07]  /*1b460*/  IMAD.MOV.U32 R4, RZ, RZ, R33 ;  /* 0x000000ffff047224 */ /* 0x000fce00078e0021 */
.L_x_73523:
[----:B------:R-:W-:Y:S05]  /*1b470*/  BSYNC B1 ;  /* 0x0000000000017941 */ /* 0x000fea0003800000 */
.L_x_73521:
        /* <DEDUP_REMOVED lines=9> */
.L_x_73525:
[----:B------:R-:W-:Y:S01]  /*1b510*/  MOV R33, R29 ;  /* 0x0000001d00217202 */ /* 0x000fe20000000f00 */
[----:B------:R-:W-:Y:S02]  /*1b520*/  IMAD.MOV.U32 R32, RZ, RZ, R27 ;  /* 0x000000ffff207224 */ /* 0x000fe400078e001b */
[----:B------:R-:W-:Y:S02]  /*1b530*/  IMAD.MOV.U32 R29, RZ, RZ, R26 ;  /* 0x000000ffff1d7224 */ /* 0x000fe400078e001a */
[----:B------:R-:W-:-:S07]  /*1b540*/  IMAD.MOV.U32 R27, RZ, RZ, R22 ;  /* 0x000000ffff1b7224 */ /* 0x000fce00078e0016 */
.L_x_73526:
[----:B------:R-:W-:Y:S05]  /*1b550*/  BSYNC B1 ;  /* 0x0000000000017941 */ /* 0x000fea0003800000 */
.L_x_73524:
        /* <DEDUP_REMOVED lines=16> */
.L_x_73528:
[----:B------:R-:W-:Y:S02]  /*1b660*/  IMAD.MOV.U32 R26, RZ, RZ, R3 ;  /* 0x000000ffff1a7224 */ /* 0x000fe400078e0003 */
[----:B------:R-:W-:Y:S02]  /*1b670*/  IMAD.MOV.U32 R22, RZ, RZ, R5 ;  /* 0x000000ffff167224 */ /* 0x000fe400078e0005 */
[----:B------:R-:W-:Y:S02]  /*1b680*/  IMAD.MOV.U32 R3, RZ, RZ, R16 ;  /* 0x000000ffff037224 */ /* 0x000fe400078e0010 */
[----:B------:R-:W-:-:S07]  /*1b690*/  IMAD.MOV.U32 R5, RZ, RZ, R12 ;  /* 0x000000ffff057224 */ /* 0x000fce00078e000c */
.L_x_73529:
[----:B------:R-:W-:Y:S05]  /*1b6a0*/  BSYNC B1 ;  /* 0x0000000000017941 */ /* 0x000fea0003800000 */
.L_x_73527:
        /* <DEDUP_REMOVED lines=9> */
.L_x_73531:
[----:B------:R-:W-:Y:S01]  /*1b740*/  MOV R13, R26 ;  /* 0x0000001a000d7202 */ /* 0x000fe20000000f00 */
[----:B------:R-:W-:Y:S02]  /*1b750*/  IMAD.MOV.U32 R12, RZ, RZ, R22 ;  /* 0x000000ffff0c7224 */ /* 0x000fe400078e0016 */
[----:B------:R-:W-:Y:S02]  /*1b760*/  IMAD.MOV.U32 R26, RZ, RZ, R39 ;  /* 0x000000ffff1a7224 */ /* 0x000fe400078e0027 */
[----:B------:R-:W-:-:S07]  /*1b770*/  IMAD.MOV.U32 R22, RZ, RZ, R23 ;  /* 0x000000ffff167224 */ /* 0x000fce00078e0017 */
.L_x_73532:
[----:B------:R-:W-:Y:S05]  /*1b780*/  BSYNC B1 ;  /* 0x0000000000017941 */ /* 0x000fea0003800000 */
.L_x_73530:
        /* <DEDUP_REMOVED lines=9> */
.L_x_73534:
[----:B------:R-:W-:Y:S01]  /*1b820*/  IMAD.MOV.U32 R23, RZ, RZ, R13 ;  /* 0x000000ffff177224 */ /* 0x000fe200078e000d */
[----:B------:R-:W-:Y:S01]  /*1b830*/  MOV R17, R12 ;  /* 0x0000000c00117202 */ /* 0x000fe20000000f00 */
[----:B------:R-:W-:Y:S02]  /*1b840*/  IMAD.MOV.U32 R13, RZ, RZ, R20 ;  /* 0x000000ffff0d7224 */ /* 0x000fe400078e0014 */
[----:B------:R-:W-:-:S07]  /*1b850*/  IMAD.MOV.U32 R12, RZ, RZ, R21 ;  /* 0x000000ffff0c7224 */ /* 0x000fce00078e0015 */
.L_x_73535:
[----:B------:R-:W-:Y:S05]  /*1b860*/  BSYNC B1 ;  /* 0x0000000000017941 */ /* 0x000fea0003800000 */
.L_x_73533:
        /* <DEDUP_REMOVED lines=9> */
.L_x_73537:
[----:B------:R-:W-:Y:S01]  /*1b900*/  IMAD.MOV.U32 R35, RZ, RZ, R23 ;  /* 0x000000ffff237224 */ /* 0x000fe200078e0017 */
[----:B------:R-:W-:Y:S01]  /*1b910*/  MOV R23, R28 ;  /* 0x0000001c00177202 */ /* 0x000fe20000000f00 */
[----:B------:R-:W-:Y:S02]  /*1b920*/  IMAD.MOV.U32 R21, RZ, RZ, R17 ;  /* 0x000000ffff157224 */ /* 0x000fe400078e0011 */
[----:B------:R-:W-:-:S07]  /*1b930*/  IMAD.MOV.U32 R17, RZ, RZ, R2 ;  /* 0x000000ffff117224 */ /* 0x000fce00078e0002 */
.L_x_73538:
[----:B------:R-:W-:Y:S05]  /*1b940*/  BSYNC B1 ;  /* 0x0000000000017941 */ /* 0x000fea0003800000 */
.L_x_73536:
        /* <DEDUP_REMOVED lines=9> */
.L_x_73540:
[----:B------:R-:W-:Y:S02]  /*1b9e0*/  IMAD.MOV.U32 R16, RZ, RZ, R35 ;  /* 0x000000ffff107224 */ /* 0x000fe400078e0023 */
[----:B------:R-:W-:Y:S01]  /*1b9f0*/  IMAD.MOV.U32 R2, RZ, RZ, R21 ;  /* 0x000000ffff027224 */ /* 0x000fe200078e0015 */
[----:B------:R-:W-:Y:S01]  /*1ba00*/  MOV R21, R4 ;  /* 0x0000000400157202 */ /* 0x000fe20000000f00 */
[----:B------:R-:W-:-:S07]  /*1ba10*/  IMAD.MOV.U32 R35, RZ, RZ, R30 ;  /* 0x000000ffff237224 */ /* 0x000fce00078e001e */
.L_x_73541:
[----:B------:R-:W-:Y:S05]  /*1ba20*/  BSYNC B1 ;  /* 0x0000000000017941 */ /* 0x000fea0003800000 */
.L_x_73539:
        /* <DEDUP_REMOVED lines=9> */
.L_x_73543:
[----:B------:R-:W-:Y:S02]  /*1bac0*/  IMAD.MOV.U32 R4, RZ, RZ, R16 ;  /* 0x000000ffff047224 */ /* 0x000fe400078e0010 */
[----:B------:R-:W-:Y:S02]  /*1bad0*/  IMAD.MOV.U32 R37, RZ, RZ, R2 ;  /* 0x000000ffff257224 */ /* 0x000fe400078e0002 */
[----:B------:R-:W-:Y:S02]  /*1bae0*/  IMAD.MOV.U32 R16, RZ, RZ, R29 ;  /* 0x000000ffff107224 */ /* 0x000fe400078e001d */
[----:B------:R-:W-:-:S07]  /*1baf0*/  IMAD.MOV.U32 R2, RZ, RZ, R27 ;  /* 0x000000ffff027224 */ /* 0x000fce00078e001b */
.L_x_73544:
[----:B------:R-:W-:Y:S05]  /*1bb00*/  BSYNC B1 ;  /* 0x0000000000017941 */ /* 0x000fea0003800000 */
.L_x_73542:
        /* <DEDUP_REMOVED lines=9> */
.L_x_73546:
[----:B------:R-:W-:Y:S02]  /*1bba0*/  IMAD.MOV.U32 R27, RZ, RZ, R4 ;  /* 0x000000ffff1b7224 */ /* 0x000fe400078e0004 */
[----:B------:R-:W-:Y:S02]  /*1bbb0*/  IMAD.MOV.U32 R20, RZ, RZ, R37 ;  /* 0x000000ffff147224 */ /* 0x000fe400078e0025 */
[----:B------:R-:W-:Y:S02]  /*1bbc0*/  IMAD.MOV.U32 R4, RZ, RZ, R33 ;  /* 0x000000ffff047224 */ /* 0x000fe400078e0021 */
[----:B------:R-:W-:-:S07]  /*1bbd0*/  IMAD.MOV.U32 R37, RZ, RZ, R32 ;  /* 0x000000ffff257224 */ /* 0x000fce00078e0020 */
.L_x_73547:
[----:B------:R-:W-:Y:S05]  /*1bbe0*/  BSYNC B1 ;  /* 0x0000000000017941 */ /* 0x000fea0003800000 */
.L_x_73545:
        /* <DEDUP_REMOVED lines=16> */
.L_x_73549:
[----:B------:R-:W-:Y:S02]  /*1bcf0*/  IMAD.MOV.U32 R18, RZ, RZ, R3 ;  /* 0x000000ffff127224 */ /* 0x000fe400078e0003 */
[----:B------:R-:W-:Y:S02]  /*1bd00*/  IMAD.MOV.U32 R14, RZ, RZ, R5 ;  /* 0x000000ffff0e7224 */ /* 0x000fe400078e0005 */
[----:B------:R-:W-:Y:S02]  /*1bd10*/  IMAD.MOV.U32 R3, RZ, RZ, R26 ;  /* 0x000000ffff037224 */ /* 0x000fe400078e001a */
[----:B------:R-:W-:-:S07]  /*1bd20*/  IMAD.MOV.U32 R5, RZ, RZ, R22 ;  /* 0x000000ffff057224 */ /* 0x000fce00078e0016 */
.L_x_73550:
[----:B------:R-:W-:Y:S05]  /*1bd30*/  BSYNC B1 ;  /* 0x0000000000017941 */ /* 0x000fea0003800000 */
.L_x_73548:
        /* <DEDUP_REMOVED lines=9> */
.L_x_73552:
[----:B------:R-:W-:Y:S02]  /*1bdd0*/  IMAD.MOV.U32 R26, RZ, RZ, R18 ;  /* 0x000000ffff1a7224 */ /* 0x000fe400078e0012 */
[----:B------:R-:W-:Y:S02]  /*1bde0*/  IMAD.MOV.U32 R22, RZ, RZ, R14 ;  /* 0x000000ffff167224 */ /* 0x000fe400078e000e */
[----:B------:R-:W-:Y:S02]  /*1bdf0*/  IMAD.MOV.U32 R18, RZ, RZ, R13 ;  /* 0x000000ffff127224 */ /* 0x000fe400078e000d */
[----:B------:R-:W-:-:S07]  /*1be00*/  IMAD.MOV.U32 R14, RZ, RZ, R12 ;  /* 0x000000ffff0e7224 */ /* 0x000fce00078e000c */
.L_x_73553:
[----:B------:R-:W-:Y:S05]  /*1be10*/  BSYNC B1 ;  /* 0x0000000000017941 */ /* 0x000fea0003800000 */
.L_x_73551:
        /* <DEDUP_REMOVED lines=9> */
.L_x_73555:
[----:B------:R-:W-:Y:S02]  /*1beb0*/  IMAD.MOV.U32 R28, RZ, RZ, R26 ;  /* 0x000000ffff1c7224 */ /* 0x000fe400078e001a */
[----:B------:R-:W-:Y:S02]  /*1bec0*/  IMAD.MOV.U32 R12, RZ, RZ, R22 ;  /* 0x000000ffff0c7224 */ /* 0x000fe400078e0016 */
[----:B------:R-:W-:Y:S02]  /*1bed0*/  IMAD.MOV.U32 R26, RZ, RZ, R23 ;  /* 0x000000ffff1a7224 */ /* 0x000fe400078e0017 */
[----:B------:R-:W-:-:S07]  /*1bee0*/  IMAD.MOV.U32 R22, RZ, RZ, R17 ;  /* 0x000000ffff167224 */ /* 0x000fce00078e0011 */
.L_x_73556:
[----:B------:R-:W-:Y:S05]  /*1bef0*/  BSYNC B1 ;  /* 0x0000000000017941 */ /* 0x000fea0003800000 */
.L_x_73554:
        /* <DEDUP_REMOVED lines=9> */
.L_x_73558:
[----:B------:R-:W-:Y:S01]  /*1bf90*/  MOV R17, R28 ;  /* 0x0000001c00117202 */ /* 0x000fe20000000f00 */
[----:B------:R-:W-:Y:S02]  /*1bfa0*/  IMAD.MOV.U32 R13, RZ, RZ, R12 ;  /* 0x000000ffff0d7224 */ /* 0x000fe400078e000c */
[----:B------:R-:W-:Y:S02]  /*1bfb0*/  IMAD.MOV.U32 R28, RZ, RZ, R35 ;  /* 0x000000ffff1c7224 */ /* 0x000fe400078e0023 */
[----:B------:R-:W-:-:S07]  /*1bfc0*/  IMAD.MOV.U32 R12, RZ, RZ, R21 ;  /* 0x000000ffff0c7224 */ /* 0x000fce00078e0015 */
.L_x_73559:
[----:B------:R-:W-:Y:S05]  /*1bfd0*/  BSYNC B1 ;  /* 0x0000000000017941 */ /* 0x000fea0003800000 */
.L_x_73557:
        /* <DEDUP_REMOVED lines=9> */
.L_x_73561:
[----:B------:R-:W-:Y:S01]  /*1c070*/  IMAD.MOV.U32 R21, RZ, RZ, R17 ;  /* 0x000000ffff157224 */ /* 0x000fe200078e0011 */
[----:B------:R-:W-:Y:S01]  /*1c080*/  MOV R30, R13 ;  /* 0x0000000d001e7202 */ /* 0x000fe20000000f00 */
[----:B------:R-:W-:Y:S02]  /*1c090*/  IMAD.MOV.U32 R17, RZ, RZ, R16 ;  /* 0x000000ffff117224 */ /* 0x000fe400078e0010 */
[----:B------:R-:W-:-:S07]  /*1c0a0*/  IMAD.MOV.U32 R13, RZ, RZ, R2 ;  /* 0x000000ffff0d7224 */ /* 0x000fce00078e0002 */
.L_x_73562:
[----:B------:R-:W-:Y:S05]  /*1c0b0*/  BSYNC B1 ;  /* 0x0000000000017941 */ /* 0x000fea0003800000 */
.L_x_73560:
        /* <DEDUP_REMOVED lines=9> */
.L_x_73564:
[----:B------:R-:W-:Y:S01]  /*1c150*/  IMAD.MOV.U32 R2, RZ, RZ, R21 ;  /* 0x000000ffff027224 */ /* 0x000fe200078e0015 */
[----:B------:R-:W-:Y:S01]  /*1c160*/  MOV R21, R4 ;  /* 0x0000000400157202 */ /* 0x000fe20000000f00 */
[----:B------:R-:W-:Y:S02]  /*1c170*/  IMAD.MOV.U32 R23, RZ, RZ, R30 ;  /* 0x000000ffff177224 */ /* 0x000fe400078e001e */
[----:B------:R-:W-:-:S07]  /*1c180*/  IMAD.MOV.U32 R30, RZ, RZ, R37 ;  /* 0x000000ffff1e7224 */ /* 0x000fce00078e0025 */
.L_x_73565:
[----:B------:R-:W-:Y:S05]  /*1c190*/  BSYNC B1 ;  /* 0x0000000000017941 */ /* 0x000fea0003800000 */
.L_x_73563:
        /* <DEDUP_REMOVED lines=9> */
.L_x_73567:
[----:B------:R-:W-:Y:S02]  /*1c230*/  IMAD.MOV.U32 R16, RZ, RZ, R2 ;  /* 0x000000ffff107224 */ /* 0x000fe400078e0002 */
[----:B------:R-:W-:Y:S01]  /*1c240*/  IMAD.MOV.U32 R4, RZ, RZ, R23 ;  /* 0x000000ffff047224 */ /* 0x000fe200078e0017 */
[----:B------:R-:W-:Y:S01]  /*1c250*/  MOV R23, R20 ;  /* 0x0000001400177202 */ /* 0x000fe20000000f00 */
[----:B------:R-:W-:-:S07]  /*1c260*/  IMAD.MOV.U32 R2, RZ, RZ, R27 ;  /* 0x000000ffff027224 */ /* 0x000fce00078e001b */
.L_x_73568:
[----:B------:R-:W-:Y:S05]  /*1c270*/  BSYNC B1 ;  /* 0x0000000000017941 */ /* 0x000fea0003800000 */
.L_x_73566:
        /* <DEDUP_REMOVED lines=16> */
.L_x_73570:
[----:B------:R-:W-:Y:S01]  /*1c380*/  IMAD.MOV.U32 R15, RZ, RZ, R3 ;  /* 0x000000ffff0f7224 */ /* 0x000fe200078e0003 */
[----:B------:R-:W-:Y:S01]  /*1c390*/  MOV R3, R18 ;  /* 0x0000001200037202 */ /* 0x000fe20000000f00 */
[----:B------:R-:W-:Y:S02]  /*1c3a0*/  IMAD.MOV.U32 R19, RZ, RZ, R5 ;  /* 0x000000ffff137224 */ /* 0x000fe400078e0005 */
[----:B------:R-:W-:-:S07]  /*1c3b0*/  IMAD.MOV.U32 R5, RZ, RZ, R14 ;  /* 0x000000ffff057224 */ /* 0x000fce00078e000e */
.L_x_73571:
[----:B------:R-:W-:Y:S05]  /*1c3c0*/  BSYNC B1 ;  /* 0x0000000000017941 */ /* 0x000fea0003800000 */
.L_x_73569:
        /* <DEDUP_REMOVED lines=9> */
.L_x_73573:
[----:B------:R-:W-:Y:S02]  /*1c460*/  IMAD.MOV.U32 R27, RZ, RZ, R15 ;  /* 0x000000ffff1b7224 */ /* 0x000fe400078e000f */
[----:B------:R-:W-:Y:S01]  /*1c470*/  IMAD.MOV.U32 R29, RZ, RZ, R19 ;  /* 0x000000ffff1d7224 */ /* 0x000fe200078e0013 */
[----:B------:R-:W-:Y:S01]  /*1c480*/  MOV R19, R22 ;  /* 0x0000001600137202 */ /* 0x000fe20000000f00 */
[----:B------:R-:W-:-:S07]  /*1c490*/  IMAD.MOV.U32 R15, RZ, RZ, R26 ;  /* 0x000000ffff0f7224 */ /* 0x000fce00078e001a */
.L_x_73574:
[----:B------:R-:W-:Y:S05]  /*1c4a0*/  BSYNC B1 ;  /* 0x0000000000017941 */ /* 0x000fea0003800000 */
.L_x_73572:
        /* <DEDUP_REMOVED lines=9> */
.L_x_73576:
[----:B------:R-:W-:Y:S02]  /*1c540*/  IMAD.MOV.U32 R14, RZ, RZ, R27 ;  /* 0x000000ffff0e7224 */ /* 0x000fe400078e001b */
[----:B------:R-:W-:Y:S02]  /*1c550*/  IMAD.MOV.U32 R18, RZ, RZ, R29 ;  /* 0x000000ffff127224 */ /* 0x000fe400078e001d */
[----:B------:R-:W-:Y:S02]  /*1c560*/  IMAD.MOV.U32 R27, RZ, RZ, R28 ;  /* 0x000000ffff1b7224 */ /* 0x000fe400078e001c */
[----:B------:R-:W-:-:S07]  /*1c570*/  IMAD.MOV.U32 R29, RZ, RZ, R12 ;  /* 0x000000ffff1d7224 */ /* 0x000fce00078e000c */
.L_x_73577:
[----:B------:R-:W-:Y:S05]  /*1c580*/  BSYNC B1 ;  /* 0x0000000000017941 */ /* 0x000fea0003800000 */
.L_x_73575:
        /* <DEDUP_REMOVED lines=9> */
.L_x_73579:
[----:B------:R-:W-:Y:S02]  /*1c620*/  IMAD.MOV.U32 R12, RZ, RZ, R14 ;  /* 0x000000ffff0c7224 */ /* 0x000fe400078e000e */
[----:B------:R-:W-:Y:S02]  /*1c630*/  IMAD.MOV.U32 R33, RZ, RZ, R18 ;  /* 0x000000ffff217224 */ /* 0x000fe400078e0012 */
[----:B------:R-:W-:Y:S02]  /*1c640*/  IMAD.MOV.U32 R14, RZ, RZ, R17 ;  /* 0x000000ffff0e7224 */ /* 0x000fe400078e0011 */
[----:B------:R-:W-:-:S07]  /*1c650*/  IMAD.MOV.U32 R18, RZ, RZ, R13 ;  /* 0x000000ffff127224 */ /* 0x000fce00078e000d */
.L_x_73580:
[----:B------:R-:W-:Y:S05]  /*1c660*/  BSYNC B1 ;  /* 0x0000000000017941 */ /* 0x000fea0003800000 */
.L_x_73578:
        /* <DEDUP_REMOVED lines=9> */
.L_x_73582:
[----:B------:R-:W-:Y:S02]  /*1c700*/  IMAD.MOV.U32 R13, RZ, RZ, R12 ;  /* 0x000000ffff0d7224 */ /* 0x000fe400078e000c */
[----:B------:R-:W-:Y:S02]  /*1c710*/  IMAD.MOV.U32 R20, RZ, RZ, R33 ;  /* 0x000000ffff147224 */ /* 0x000fe400078e0021 */
[----:B------:R-:W-:Y:S02]  /*1c720*/  IMAD.MOV.U32 R12, RZ, RZ, R21 ;  /* 0x000000ffff0c7224 */ /* 0x000fe400078e0015 */
[----:B------:R-:W-:-:S07]  /*1c730*/  IMAD.MOV.U32 R33, RZ, RZ, R30 ;  /* 0x000000ffff217224 */ /* 0x000fce00078e001e */
.L_x_73583:
[----:B------:R-:W-:Y:S05]  /*1c740*/  BSYNC B1 ;  /* 0x0000000000017941 */ /* 0x000fea0003800000 */
.L_x_73581:
        /* <DEDUP_REMOVED lines=9> */
.L_x_73585:
[----:B------:R-:W-:Y:S01]  /*1c7e0*/  MOV R17, R13 ;  /* 0x0000000d00117202 */ /* 0x000fe20000000f00 */
[----:B------:R-:W-:Y:S02]  /*1c7f0*/  IMAD.MOV.U32 R21, RZ, RZ, R20 ;  /* 0x000000ffff157224 */ /* 0x000fe400078e0014 */
[----:B------:R-:W-:Y:S02]  /*1c800*/  IMAD.MOV.U32 R13, RZ, RZ, R2 ;  /* 0x000000ffff0d7224 */ /* 0x000fe400078e0002 */
[----:B------:R-:W-:-:S07]  /*1c810*/  IMAD.MOV.U32 R20, RZ, RZ, R23 ;  /* 0x000000ffff147224 */ /* 0x000fce00078e0017 */
.L_x_73586:
[----:B------:R-:W-:Y:S05]  /*1c820*/  BSYNC B1 ;  /* 0x0000000000017941 */ /* 0x000fea0003800000 */
.L_x_73584:
        /* <DEDUP_REMOVED lines=9> */
.L_x_73588:
[----:B------:R-:W-:Y:S01]  /*1c8c0*/  IMAD.MOV.U32 R2, RZ, RZ, R17 ;  /* 0x000000ffff027224 */ /* 0x000fe200078e0011 */
[----:B------:R-:W-:Y:S01]  /*1c8d0*/  MOV R22, R21 ;  /* 0x0000001500167202 */ /* 0x000fe20000000f00 */
[----:B------:R-:W-:Y:S02]  /*1c8e0*/  IMAD.MOV.U32 R17, RZ, RZ, R16 ;  /* 0x000000ffff117224 */ /* 0x000fe400078e0010 */
[----:B------:R-:W-:-:S07]  /*1c8f0*/  IMAD.MOV.U32 R21, RZ, RZ, R4 ;  /* 0x000000ffff157224 */ /* 0x000fce00078e0004 */
.L_x_73589:
[----:B------:R-:W-:Y:S05]  /*1c900*/  BSYNC B1 ;  /* 0x0000000000017941 */ /* 0x000fea0003800000 */
.L_x_73587:
        /* <DEDUP_REMOVED lines=16> */
.L_x_73591:
[----:B------:R-:W-:Y:S01]  /*1ca10*/  MOV R4, R3 ;  /* 0x0000000300047202 */ /* 0x000fe20000000f00 */
[----:B------:R-:W-:Y:S02]  /*1ca20*/  IMAD.MOV.U32 R8, RZ, RZ, R5 ;  /* 0x000000ffff087224 */ /* 0x000fe400078e0005 */
[----:B------:R-:W-:Y:S02]  /*1ca30*/  IMAD.MOV.U32 R3, RZ, RZ, R15 ;  /* 0x000000ffff037224 */ /* 0x000fe400078e000f */
[----:B------:R-:W-:-:S07]  /*1ca40*/  IMAD.MOV.U32 R5, RZ, RZ, R19 ;  /* 0x000000ffff057224 */ /* 0x000fce00078e0013 */
.L_x_73592:
[----:B------:R-:W-:Y:S05]  /*1ca50*/  BSYNC B1 ;  /* 0x0000000000017941 */ /* 0x000fea0003800000 */
.L_x_73590:
        /* <DEDUP_REMOVED lines=9> */
.L_x_73594:
[----:B------:R-:W-:Y:S01]  /*1caf0*/  IMAD.MOV.U32 R15, RZ, RZ, R4 ;  /* 0x000000ffff0f7224 */ /* 0x000fe200078e0004 */
[----:B------:R-:W-:Y:S01]  /*1cb00*/  MOV R19, R8 ;  /* 0x0000000800137202 */ /* 0x000fe20000000f00 */
[----:B------:R-:W-:Y:S02]  /*1cb10*/  IMAD.MOV.U32 R4, RZ, RZ, R27 ;  /* 0x000000ffff047224 */ /* 0x000fe400078e001b */
[----:B------:R-:W-:-:S07]  /*1cb20*/  IMAD.MOV.U32 R8, RZ, RZ, R29 ;  /* 0x000000ffff087224 */ /* 0x000fce00078e001d */
.L_x_73595:
[----:B------:R-:W-:Y:S05]  /*1cb30*/  BSYNC B1 ;  /* 0x0000000000017941 */ /* 0x000fea0003800000 */
.L_x_73593:
        /* <DEDUP_REMOVED lines=9> */
.L_x_73597:
[----:B------:R-:W-:Y:S01]  /*1cbd0*/  IMAD.MOV.U32 R23, RZ, RZ, R15 ;  /* 0x000000ffff177224 */ /* 0x000fe200078e000f */
[----:B------:R-:W-:Y:S01]  /*1cbe0*/  MOV R15, R14 ;  /* 0x0000000e000f7202 */ /* 0x000fe20000000f00 */
[----:B------:R-:W-:Y:S02]  /*1cbf0*/  IMAD.MOV.U32 R16, RZ, RZ, R19 ;  /* 0x000000ffff107224 */ /* 0x000fe400078e0013 */
[----:B------:R-:W-:-:S07]  /*1cc00*/  IMAD.MOV.U32 R19, RZ, RZ, R18 ;  /* 0x000000ffff137224 */ /* 0x000fce00078e0012 */
.L_x_73598:
[----:B------:R-:W-:Y:S05]  /*1cc10*/  BSYNC B1 ;  /* 0x0000000000017941 */ /* 0x000fea0003800000 */
.L_x_73596:
        /* <DEDUP_REMOVED lines=9> */
.L_x_73600:
[----:B------:R-:W-:Y:S02]  /*1ccb0*/  IMAD.MOV.U32 R14, RZ, RZ, R23 ;  /* 0x000000ffff0e7224 */ /* 0x000fe400078e0017 */
[----:B------:R-:W-:Y:S01]  /*1ccc0*/  IMAD.MOV.U32 R18, RZ, RZ, R16 ;  /* 0x000000ffff127224 */ /* 0x000fe200078e0010 */
[----:B------:R-:W-:Y:S01]  /*1ccd0*/  MOV R16, R33 ;  /* 0x0000002100107202 */ /* 0x000fe20000000f00 */
[----:B------:R-:W-:-:S07]  /*1cce0*/  IMAD.MOV.U32 R23, RZ, RZ, R12 ;  /* 0x000000ffff177224 */ /* 0x000fce00078e000c */
.L_x_73601:
[----:B------:R-:W-:Y:S05]  /*1ccf0*/  BSYNC B1 ;  /* 0x0000000000017941 */ /* 0x000fea0003800000 */
.L_x_73599:
        /* <DEDUP_REMOVED lines=9> */
.L_x_73603:
[----:B------:R-:W-:Y:S02]  /*1cd90*/  IMAD.MOV.U32 R12, RZ, RZ, R14 ;  /* 0x000000ffff0c7224 */ /* 0x000fe400078e000e */
[----:B------:R-:W-:Y:S02]  /*1cda0*/  IMAD.MOV.U32 R24, RZ, RZ, R18 ;  /* 0x000000ffff187224 */ /* 0x000fe400078e0012 */
[----:B------:R-:W-:Y:S02]  /*1cdb0*/  IMAD.MOV.U32 R14, RZ, RZ, R13 ;  /* 0x000000ffff0e7224 */ /* 0x000fe400078e000d */
[----:B------:R-:W-:-:S07]  /*1cdc0*/  IMAD.MOV.U32 R18, RZ, RZ, R20 ;  /* 0x000000ffff127224 */ /* 0x000fce00078e0014 */
.L_x_73604:
[----:B------:R-:W-:Y:S05]  /*1cdd0*/  BSYNC B1 ;  /* 0x0000000000017941 */ /* 0x000fea0003800000 */
.L_x_73602:
        /* <DEDUP_REMOVED lines=9> */
.L_x_73606:
[----:B------:R-:W-:Y:S02]  /*1ce70*/  IMAD.MOV.U32 R13, RZ, RZ, R12 ;  /* 0x000000ffff0d7224 */ /* 0x000fe400078e000c */
[----:B------:R-:W-:Y:S02]  /*1ce80*/  IMAD.MOV.U32 R27, RZ, RZ, R24 ;  /* 0x000000ffff1b7224 */ /* 0x000fe400078e0018 */
[----:B------:R-:W-:Y:S02]  /*1ce90*/  IMAD.MOV.U32 R12, RZ, RZ, R17 ;  /* 0x000000ffff0c7224 */ /* 0x000fe400078e0011 */
[----:B------:R-:W-:-:S07]  /*1cea0*/  IMAD.MOV.U32 R24, RZ, RZ, R21 ;  /* 0x000000ffff187224 */ /* 0x000fce00078e0015 */
.L_x_73607:
[----:B------:R-:W-:Y:S05]  /*1ceb0*/  BSYNC B1 ;  /* 0x0000000000017941 */ /* 0x000fea0003800000 */
.L_x_73605:
        /* <DEDUP_REMOVED lines=9> */
.L_x_73609:
[----:B------:R-:W-:Y:S02]  /*1cf50*/  IMAD.MOV.U32 R20, RZ, RZ, R13 ;  /* 0x000000ffff147224 */ /* 0x000fe400078e000d */
[----:B------:R-:W-:Y:S02]  /*1cf60*/  IMAD.MOV.U32 R17, RZ, RZ, R27 ;  /* 0x000000ffff117224 */ /* 0x000fe400078e001b */
[----:B------:R-:W-:Y:S02]  /*1cf70*/  IMAD.MOV.U32 R13, RZ, RZ, R2 ;  /* 0x000000ffff0d7224 */ /* 0x000fe400078e0002 */
[----:B------:R-:W-:-:S07]  /*1cf80*/  IMAD.MOV.U32 R27, RZ, RZ, R22 ;  /* 0x000000ffff1b7224 */ /* 0x000fce00078e0016 */
.L_x_73610:
[----:B------:R-:W-:Y:S05]  /*1cf90*/  BSYNC B1 ;  /* 0x0000000000017941 */ /* 0x000fea0003800000 */
.L_x_73608:
        /* <DEDUP_REMOVED lines=16> */
.L_x_73612:
[----:B------:R-:W-:Y:S02]  /*1d0a0*/  IMAD.MOV.U32 R44, RZ, RZ, R3 ;  /* 0x000000ffff2c7224 */ /* 0x000fe400078e0003 */
[----:B------:R-:W-:Y:S02]  /*1d0b0*/  IMAD.MOV.U32 R42, RZ, RZ, R5 ;  /* 0x000000ffff2a7224 */ /* 0x000fe400078e0005 */
[----:B------:R-:W-:Y:S02]  /*1d0c0*/  IMAD.MOV.U32 R3, RZ, RZ, R4 ;  /* 0x000000ffff037224 */ /* 0x000fe400078e0004 */
[----:B------:R-:W-:-:S07]  /*1d0d0*/  IMAD.MOV.U32 R5, RZ, RZ, R8 ;  /* 0x000000ffff057224 */ /* 0x000fce00078e0008 */
.L_x_73613:
[----:B------:R-:W-:Y:S05]  /*1d0e0*/  BSYNC B1 ;  /* 0x0000000000017941 */ /* 0x000fea0003800000 */
.L_x_73611:
        /* <DEDUP_REMOVED lines=9> */
.L_x_73615:
[----:B------:R-:W-:Y:S02]  /*1d180*/  IMAD.MOV.U32 R38, RZ, RZ, R44 ;  /* 0x000000ffff267224 */ /* 0x000fe400078e002c */
[----:B------:R-:W-:Y:S02]  /*1d190*/  IMAD.MOV.U32 R37, RZ, RZ, R42 ;  /* 0x000000ffff257224 */ /* 0x000fe400078e002a */
[----:B------:R-:W-:Y:S02]  /*1d1a0*/  IMAD.MOV.U32 R44, RZ, RZ, R15 ;  /* 0x000000ffff2c7224 */ /* 0x000fe400078e000f */
[----:B------:R-:W-:-:S07]  /*1d1b0*/  IMAD.MOV.U32 R42, RZ, RZ, R19 ;  /* 0x000000ffff2a7224 */ /* 0x000fce00078e0013 */
.L_x_73616:
[----:B------:R-:W-:Y:S05]  /*1d1c0*/  BSYNC B1 ;  /* 0x0000000000017941 */ /* 0x000fea0003800000 */
.L_x_73614:
        /* <DEDUP_REMOVED lines=9> */
.L_x_73618:
[----:B------:R-:W-:Y:S01]  /*1d260*/  MOV R36, R38 ;  /* 0x0000002600247202 */ /* 0x000fe20000000f00 */
[----:B------:R-:W-:Y:S02]  /*1d270*/  IMAD.MOV.U32 R35, RZ, RZ, R37 ;  /* 0x000000ffff237224 */ /* 0x000fe400078e0025 */
[----:B------:R-:W-:Y:S02]  /*1d280*/  IMAD.MOV.U32 R38, RZ, RZ, R23 ;  /* 0x000000ffff267224 */ /* 0x000fe400078e0017 */
[----:B------:R-:W-:-:S07]  /*1d290*/  IMAD.MOV.U32 R37, RZ, RZ, R16 ;  /* 0x000000ffff257224 */ /* 0x000fce00078e0010 */
.L_x_73619:
[----:B------:R-:W-:Y:S05]  /*1d2a0*/  BSYNC B1 ;  /* 0x0000000000017941 */ /* 0x000fea0003800000 */
.L_x_73617:
        /* <DEDUP_REMOVED lines=9> */
.L_x_73621:
[----:B------:R-:W-:Y:S01]  /*1d340*/  IMAD.MOV.U32 R34, RZ, RZ, R36 ;  /* 0x000000ffff227224 */ /* 0x000fe200078e0024 */
[----:B------:R-:W-:Y:S01]  /*1d350*/  MOV R33, R35 ;  /* 0x0000002300217202 */ /* 0x000fe20000000f00 */
[----:B------:R-:W-:Y:S02]  /*1d360*/  IMAD.MOV.U32 R36, RZ, RZ, R14 ;  /* 0x000000ffff247224 */ /* 0x000fe400078e000e */
[----:B------:R-:W-:-:S07]  /*1d370*/  IMAD.MOV.U32 R35, RZ, RZ, R18 ;  /* 0x000000ffff237224 */ /* 0x000fce00078e0012 */
.L_x_73622:
[----:B------:R-:W-:Y:S05]  /*1d380*/  BSYNC B1 ;  /* 0x0000000000017941 */ /* 0x000fea0003800000 */
.L_x_73620:
        /* <DEDUP_REMOVED lines=9> */
.L_x_73624:
[----:B------:R-:W-:Y:S01]  /*1d420*/  IMAD.MOV.U32 R32, RZ, RZ, R34 ;  /* 0x000000ffff207224 */ /* 0x000fe200078e0022 */
[----:B------:R-:W-:Y:S01]  /*1d430*/  MOV R34, R12 ;  /* 0x0000000c00227202 */ /* 0x000fe20000000f00 */
[----:B------:R-:W-:Y:S02]  /*1d440*/  IMAD.MOV.U32 R30, RZ, RZ, R33 ;  /* 0x000000ffff1e7224 */ /* 0x000fe400078e0021 */
[----:B------:R-:W-:-:S07]  /*1d450*/  IMAD.MOV.U32 R33, RZ, RZ, R24 ;  /* 0x000000ffff217224 */ /* 0x000fce00078e0018 */
.L_x_73625:
[----:B------:R-:W-:Y:S05]  /*1d460*/  BSYNC B1 ;  /* 0x0000000000017941 */ /* 0x000fea0003800000 */
.L_x_73623:
        /* <DEDUP_REMOVED lines=9> */
.L_x_73627:
[----:B------:R-:W-:Y:S02]  /*1d500*/  IMAD.MOV.U32 R29, RZ, RZ, R32 ;  /* 0x000000ffff1d7224 */ /* 0x000fe400078e0020 */
[----:B------:R-:W-:Y:S01]  /*1d510*/  IMAD.MOV.U32 R28, RZ, RZ, R30 ;  /* 0x000000ffff1c7224 */ /* 0x000fe200078e001e */
[----:B------:R-:W-:Y:S01]  /*1d520*/  MOV R30, R27 ;  /* 0x0000001b001e7202 */ /* 0x000fe20000000f00 */
[----:B------:R-:W-:-:S07]  /*1d530*/  IMAD.MOV.U32 R32, RZ, RZ, R13 ;  /* 0x000000ffff207224 */ /* 0x000fce00078e000d */
.L_x_73628:
[----:B------:R-:W-:Y:S05]  /*1d540*/  BSYNC B1 ;  /* 0x0000000000017941 */ /* 0x000fea0003800000 */
.L_x_73626:
        /* <DEDUP_REMOVED lines=9> */
.L_x_73630:
[----:B------:R-:W-:Y:S02]  /*1d5e0*/  IMAD.MOV.U32 R8, RZ, RZ, R29 ;  /* 0x000000ffff087224 */ /* 0x000fe400078e001d */
[----:B------:R-:W-:Y:S02]  /*1d5f0*/  IMAD.MOV.U32 R4, RZ, RZ, R28 ;  /* 0x000000ffff047224 */ /* 0x000fe400078e001c */
[----:B------:R-:W-:Y:S02]  /*1d600*/  IMAD.MOV.U32 R29, RZ, RZ, R20 ;  /* 0x000000ffff1d7224 */ /* 0x000fe400078e0014 */
[----:B------:R-:W-:-:S07]  /*1d610*/  IMAD.MOV.U32 R28, RZ, RZ, R17 ;  /* 0x000000ffff1c7224 */ /* 0x000fce00078e0011 */
.L_x_73631:
[----:B------:R-:W-:Y:S05]  /*1d620*/  BSYNC B1 ;  /* 0x0000000000017941 */ /* 0x000fea0003800000 */
.L_x_73629:
        /* <DEDUP_REMOVED lines=30> */
.L_x_73633:
[----:B------:R-:W-:Y:S02]  /*1d810*/  IMAD.MOV.U32 R10, RZ, RZ, R3 ;  /* 0x000000ffff0a7224 */ /* 0x000fe400078e0003 */
[----:B------:R-:W-:Y:S01]  /*1d820*/  IMAD.MOV.U32 R6, RZ, RZ, R5 ;  /* 0x000000ffff067224 */ /* 0x000fe200078e0005 */
[----:B------:R-:W-:Y:S01]  /*1d830*/  MOV R5, R42 ;  /* 0x0000002a00057202 */ /* 0x000fe20000000f00 */
[----:B------:R-:W-:-:S07]  /*1d840*/  IMAD.MOV.U32 R3, RZ, RZ, R44 ;  /* 0x000000ffff037224 */ /* 0x000fce00078e002c */
.L_x_73634:
[----:B------:R-:W-:Y:S05]  /*1d850*/  BSYNC B1 ;  /* 0x0000000000017941 */ /* 0x000fea0003800000 */
.L_x_73632:
        /* <DEDUP_REMOVED lines=9> */
.L_x_73636:
[----:B------:R-:W-:Y:S02]  /*1d8f0*/  IMAD.MOV.U32 R11, RZ, RZ, R10 ;  /* 0x000000ffff0b7224 */ /* 0x000fe400078e000a */
[----:B------:R-:W-:Y:S02]  /*1d900*/  IMAD.MOV.U32 R20, RZ, RZ, R6 ;  /* 0x000000ffff147224 */ /* 0x000fe400078e0006 */
[----:B------:R-:W-:Y:S02]  /*1d910*/  IMAD.MOV.U32 R10, RZ, RZ, R38 ;  /* 0x000000ffff0a7224 */ /* 0x000fe400078e0026 */
[----:B------:R-:W-:-:S07]  /*1d920*/  IMAD.MOV.U32 R6, RZ, RZ, R37 ;  /* 0x000000ffff067224 */ /* 0x000fce00078e0025 */
.L_x_73637:
[----:B------:R-:W-:Y:S05]  /*1d930*/  BSYNC B1 ;  /* 0x0000000000017941 */ /* 0x000fea0003800000 */
.L_x_73635:
        /* <DEDUP_REMOVED lines=9> */
.L_x_73639:
[----:B------:R-:W-:Y:S02]  /*1d9d0*/  IMAD.MOV.U32 R31, RZ, RZ, R11 ;  /* 0x000000ffff1f7224 */ /* 0x000fe400078e000b */
[----:B------:R-:W-:Y:S02]  /*1d9e0*/  IMAD.MOV.U32 R24, RZ, RZ, R20 ;  /* 0x000000ffff187224 */ /* 0x000fe400078e0014 */
[----:B------:R-:W-:Y:S02]  /*1d9f0*/  IMAD.MOV.U32 R11, RZ, RZ, R36 ;  /* 0x000000ffff0b7224 */ /* 0x000fe400078e0024 */
[----:B------:R-:W-:-:S07]  /*1da00*/  IMAD.MOV.U32 R20, RZ, RZ, R35 ;  /* 0x000000ffff147224 */ /* 0x000fce00078e0023 */
.L_x_73640:
[----:B------:R-:W-:Y:S05]  /*1da10*/  BSYNC B1 ;  /* 0x0000000000017941 */ /* 0x000fea0003800000 */
.L_x_73638:
        /* <DEDUP_REMOVED lines=9> */
.L_x_73642:
[----:B------:R-:W-:Y:S02]  /*1dab0*/  IMAD.MOV.U32 R37, RZ, RZ, R31 ;  /* 0x000000ffff257224 */ /* 0x000fe400078e001f */
[----:B------:R-:W-:Y:S02]  /*1dac0*/  IMAD.MOV.U32 R35, RZ, RZ, R24 ;  /* 0x000000ffff237224 */ /* 0x000fe400078e0018 */
[----:B------:R-:W-:Y:S02]  /*1dad0*/  IMAD.MOV.U32 R31, RZ, RZ, R34 ;  /* 0x000000ffff1f7224 */ /* 0x000fe400078e0022 */
[----:B------:R-:W-:-:S07]  /*1dae0*/  IMAD.MOV.U32 R24, RZ, RZ, R33 ;  /* 0x000000ffff187224 */ /* 0x000fce00078e0021 */
.L_x_73643:
[----:B------:R-:W-:Y:S05]  /*1daf0*/  BSYNC B1 ;  /* 0x0000000000017941 */ /* 0x000fea0003800000 */
.L_x_73641:
        /* <DEDUP_REMOVED lines=9> */
.L_x_73645:
[----:B------:R-:W-:Y:S01]  /*1db90*/  MOV R34, R37 ;  /* 0x0000002500227202 */ /* 0x000fe20000000f00 */
[----:B------:R-:W-:Y:S02]  /*1dba0*/  IMAD.MOV.U32 R33, RZ, RZ, R35 ;  /* 0x000000ffff217224 */ /* 0x000fe400078e0023 */
[----:B------:R-:W-:Y:S02]  /*1dbb0*/  IMAD.MOV.U32 R37, RZ, RZ, R32 ;  /* 0x000000ffff257224 */ /* 0x000fe400078e0020 */
[----:B------:R-:W-:-:S07]  /*1dbc0*/  IMAD.MOV.U32 R35, RZ, RZ, R30 ;  /* 0x000000ffff237224 */ /* 0x000fce00078e001e */
.L_x_73646:
[----:B------:R-:W-:Y:S05]  /*1dbd0*/  BSYNC B1 ;  /* 0x0000000000017941 */ /* 0x000fea0003800000 */
.L_x_73644:
        /* <DEDUP_REMOVED lines=9> */
.L_x_73648:
[----:B------:R-:W-:Y:S01]  /*1dc70*/  IMAD.MOV.U32 R43, RZ, RZ, R34 ;  /* 0x000000ffff2b7224 */ /* 0x000fe200078e0022 */
[----:B------:R-:W-:Y:S01]  /*1dc80*/  MOV R39, R33 ;  /* 0x0000002100277202 */ /* 0x000fe20000000f00 */
[----:B------:R-:W-:Y:S02]  /*1dc90*/  IMAD.MOV.U32 R34, RZ, RZ, R29 ;  /* 0x000000ffff227224 */ /* 0x000fe400078e001d */
[----:B------:R-:W-:-:S07]  /*1dca0*/  IMAD.MOV.U32 R33, RZ, RZ, R28 ;  /* 0x000000ffff217224 */ /* 0x000fce00078e001c */
.L_x_73649:
[----:B------:R-:W-:Y:S05]  /*1dcb0*/  BSYNC B1 ;  /* 0x0000000000017941 */ /* 0x000fea0003800000 */
.L_x_73647:
        /* <DEDUP_REMOVED lines=9> */
.L_x_73651:
[----:B------:R-:W-:Y:S01]  /*1dd50*/  IMAD.MOV.U32 R29, RZ, RZ, R43 ;  /* 0x000000ffff1d7224 */ /* 0x000fe200078e002b */
[----:B------:R-:W-:Y:S01]  /*1dd60*/  MOV R43, R8 ;  /* 0x00000008002b7202 */ /* 0x000fe20000000f00 */
[----:B------:R-:W-:Y:S02]  /*1dd70*/  IMAD.MOV.U32 R28, RZ, RZ, R39 ;  /* 0x000000ffff1c7224 */ /* 0x000fe400078e0027 */
[----:B------:R-:W-:-:S07]  /*1dd80*/  IMAD.MOV.U32 R39, RZ, RZ, R4 ;  /* 0x000000ffff277224 */ /* 0x000fce00078e0004 */
.L_x_73652:
[----:B------:R-:W-:Y:S05]  /*1dd90*/  BSYNC B1 ;  /* 0x0000000000017941 */ /* 0x000fea0003800000 */
.L_x_73650:
        /* <DEDUP_REMOVED lines=16> */
.L_x_73654:
[----:B------:R-:W-:Y:S01]  /*1dea0*/  IMAD.MOV.U32 R8, RZ, RZ, R3 ;  /* 0x000000ffff087224 */ /* 0x000fe200078e0003 */
[----:B------:R-:W-:Y:S01]  /*1deb0*/  MOV R4, R5 ;  /* 0x0000000500047202 */ /* 0x000fe20000000f00 */
[----:B------:R-:W-:Y:S02]  /*1dec0*/  IMAD.MOV.U32 R3, RZ, RZ, R10 ;  /* 0x000000ffff037224 */ /* 0x000fe400078e000a */
[----:B------:R-:W-:-:S07]  /*1ded0*/  IMAD.MOV.U32 R5, RZ, RZ, R6 ;  /* 0x000000ffff057224 */ /* 0x000fce00078e0006 */
.L_x_73655:
[----:B------:R-:W-:Y:S05]  /*1dee0*/  BSYNC B1 ;  /* 0x0000000000017941 */ /* 0x000fea0003800000 */
.L_x_73653:
        /* <DEDUP_REMOVED lines=9> */
.L_x_73657:
[----:B------:R-:W-:Y:S01]  /*1df80*/  IMAD.MOV.U32 R6, RZ, RZ, R8 ;  /* 0x000000ffff067224 */ /* 0x000fe200078e0008 */
[----:B------:R-:W-:Y:S01]  /*1df90*/  MOV R8, R11 ;  /* 0x0000000b00087202 */ /* 0x000fe20000000f00 */
[----:B------:R-:W-:Y:S02]  /*1dfa0*/  IMAD.MOV.U32 R21, RZ, RZ, R4 ;  /* 0x000000ffff157224 */ /* 0x000fe400078e0004 */
[----:B------:R-:W-:-:S07]  /*1dfb0*/  IMAD.MOV.U32 R4, RZ, RZ, R20 ;  /* 0x000000ffff047224 */ /* 0x000fce00078e0014 */
.L_x_73658:
[----:B------:R-:W-:Y:S05]  /*1dfc0*/  BSYNC B1 ;  /* 0x0000000000017941 */ /* 0x000fea0003800000 */
.L_x_73656:
        /* <DEDUP_REMOVED lines=9> */
.L_x_73660:
[----:B------:R-:W-:Y:S02]  /*1e060*/  IMAD.MOV.U32 R20, RZ, RZ, R6 ;  /* 0x000000ffff147224 */ /* 0x000fe400078e0006 */
[----:B------:R-:W-:Y:S01]  /*1e070*/  IMAD.MOV.U32 R10, RZ, RZ, R21 ;  /* 0x000000ffff0a7224 */ /* 0x000fe200078e0015 */
[----:B------:R-:W-:Y:S01]  /*1e080*/  MOV R21, R24 ;  /* 0x0000001800157202 */ /* 0x000fe20000000f00 */
[----:B------:R-:W-:-:S07]  /*1e090*/  IMAD.MOV.U32 R6, RZ, RZ, R31 ;  /* 0x000000ffff067224 */ /* 0x000fce00078e001f */
.L_x_73661:
[----:B------:R-:W-:Y:S05]  /*1e0a0*/  BSYNC B1 ;  /* 0x0000000000017941 */ /* 0x000fea0003800000 */
.L_x_73659:
        /* <DEDUP_REMOVED lines=9> */
.L_x_73663:
[----:B------:R-:W-:Y:S02]  /*1e140*/  IMAD.MOV.U32 R11, RZ, RZ, R20 ;  /* 0x000000ffff0b7224 */ /* 0x000fe400078e0014 */
[----:B------:R-:W-:Y:S02]  /*1e150*/  IMAD.MOV.U32 R24, RZ, RZ, R10 ;  /* 0x000000ffff187224 */ /* 0x000fe400078e000a */
[----:B------:R-:W-:Y:S02]  /*1e160*/  IMAD.MOV.U32 R20, RZ, RZ, R37 ;  /* 0x000000ffff147224 */ /* 0x000fe400078e0025 */
[----:B------:R-:W-:-:S07]  /*1e170*/  IMAD.MOV.U32 R10, RZ, RZ, R35 ;  /* 0x000000ffff0a7224 */ /* 0x000fce00078e0023 */
.L_x_73664:
[----:B------:R-:W-:Y:S05]  /*1e180*/  BSYNC B1 ;  /* 0x0000000000017941 */ /* 0x000fea0003800000 */
.L_x_73662:
        /* <DEDUP_REMOVED lines=9> */
.L_x_73666:
[----:B------:R-:W-:Y:S02]  /*1e220*/  IMAD.MOV.U32 R32, RZ, RZ, R11 ;  /* 0x000000ffff207224 */ /* 0x000fe400078e000b */
[----:B------:R-:W-:Y:S02]  /*1e230*/  IMAD.MOV.U32 R30, RZ, RZ, R24 ;  /* 0x000000ffff1e7224 */ /* 0x000fe400078e0018 */
[----:B------:R-:W-:Y:S02]  /*1e240*/  IMAD.MOV.U32 R11, RZ, RZ, R34 ;  /* 0x000000ffff0b7224 */ /* 0x000fe400078e0022 */
[----:B------:R-:W-:-:S07]  /*1e250*/  IMAD.MOV.U32 R24, RZ, RZ, R33 ;  /* 0x000000ffff187224 */ /* 0x000fce00078e0021 */
.L_x_73667:
[----:B------:R-:W-:Y:S05]  /*1e260*/  BSYNC B1 ;  /* 0x0000000000017941 */ /* 0x000fea0003800000 */
.L_x_73665:
        /* <DEDUP_REMOVED lines=9> */
.L_x_73669:
[----:B------:R-:W-:Y:S02]  /*1e300*/  IMAD.MOV.U32 R34, RZ, RZ, R32 ;  /* 0x000000ffff227224 */ /* 0x000fe400078e0020 */
[----:B------:R-:W-:Y:S02]  /*1e310*/  IMAD.MOV.U32 R25, RZ, RZ, R30 ;  /* 0x000000ffff197224 */ /* 0x000fe400078e001e */
[----:B------:R-:W-:Y:S02]  /*1e320*/  IMAD.MOV.U32 R32, RZ, RZ, R43 ;  /* 0x000000ffff207224 */ /* 0x000fe400078e002b */
[----:B------:R-:W-:-:S07]  /*1e330*/  IMAD.MOV.U32 R30, RZ, RZ, R39 ;  /* 0x000000ffff1e7224 */ /* 0x000fce00078e0027 */
.L_x_73670:
[----:B------:R-:W-:Y:S05]  /*1e340*/  BSYNC B1 ;  /* 0x0000000000017941 */ /* 0x000fea0003800000 */
.L_x_73668:
        /* <DEDUP_REMOVED lines=9> */
.L_x_73672:
[----:B------:R-:W-:Y:S01]  /*1e3e0*/  MOV R33, R34 ;  /* 0x0000002200217202 */ /* 0x000fe20000000f00 */
[----:B------:R-:W-:Y:S02]  /*1e3f0*/  IMAD.MOV.U32 R31, RZ, RZ, R25 ;  /* 0x000000ffff1f7224 */ /* 0x000fe400078e0019 */
[----:B------:R-:W-:Y:S02]  /*1e400*/  IMAD.MOV.U32 R34, RZ, RZ, R29 ;  /* 0x000000ffff227224 */ /* 0x000fe400078e001d */
[----:B------:R-:W-:-:S07]  /*1e410*/  IMAD.MOV.U32 R25, RZ, RZ, R28 ;  /* 0x000000ffff197224 */ /* 0x000fce00078e001c */
.L_x_73673:
[----:B------:R-:W-:Y:S05]  /*1e420*/  BSYNC B1 ;  /* 0x0000000000017941 */ /* 0x000fea0003800000 */
.L_x_73671:
        /* <DEDUP_REMOVED lines=16> */
.L_x_73675:
[----:B------:R-:W-:Y:S02]  /*1e530*/  IMAD.MOV.U32 R26, RZ, RZ, R3 ;  /* 0x000000ffff1a7224 */ /* 0x000fe400078e0003 */
[----:B------:R-:W-:Y:S02]  /*1e540*/  IMAD.MOV.U32 R22, RZ, RZ, R5 ;  /* 0x000000ffff167224 */ /* 0x000fe400078e0005 */
[----:B------:R-:W-:Y:S02]  /*1e550*/  IMAD.MOV.U32 R3, RZ, RZ, R8 ;  /* 0x000000ffff037224 */ /* 0x000fe400078e0008 */
[----:B------:R-:W-:-:S07]  /*1e560*/  IMAD.MOV.U32 R5, RZ, RZ, R4 ;  /* 0x000000ffff057224 */ /* 0x000fce00078e0004 */
.L_x_73676:
[----:B------:R-:W-:Y:S05]  /*1e570*/  BSYNC B1 ;  /* 0x0000000000017941 */ /* 0x000fea0003800000 */
.L_x_73674:
        /* <DEDUP_REMOVED lines=9> */
.L_x_73678:
[----:B------:R-:W-:Y:S01]  /*1e610*/  MOV R35, R26 ;  /* 0x0000001a00237202 */ /* 0x000fe20000000f00 */
[----:B------:R-:W-:Y:S02]  /*1e620*/  IMAD.MOV.U32 R29, RZ, RZ, R22 ;  /* 0x000000ffff1d7224 */ /* 0x000fe400078e0016 */
[----:B------:R-:W-:Y:S02]  /*1e630*/  IMAD.MOV.U32 R26, RZ, RZ, R6 ;  /* 0x000000ffff1a7224 */ /* 0x000fe400078e0006 */
[----:B------:R-:W-:-:S07]  /*1e640*/  IMAD.MOV.U32 R22, RZ, RZ, R21 ;  /* 0x000000ffff167224 */ /* 0x000fce00078e0015 */
.L_x_73679:
[----:B------:R-:W-:Y:S05]  /*1e650*/  BSYNC B1 ;  /* 0x0000000000017941 */ /* 0x000fea0003800000 */
.L_x_73677:
        /* <DEDUP_REMOVED lines=9> */
.L_x_73681:
[----:B------:R-:W-:Y:S01]  /*1e6f0*/  IMAD.MOV.U32 R4, RZ, RZ, R35 ;  /* 0x000000ffff047224 */ /* 0x000fe200078e0023 */
[----:B------:R-:W-:Y:S01]  /*1e700*/  MOV R21, R29 ;  /* 0x0000001d00157202 */ /* 0x000fe20000000f00 */
[----:B------:R-:W-:Y:S02]  /*1e710*/  IMAD.MOV.U32 R35, RZ, RZ, R20 ;  /* 0x000000ffff237224 */ /* 0x000fe400078e0014 */
[----:B------:R-:W-:-:S07]  /*1e720*/  IMAD.MOV.U32 R29, RZ, RZ, R10 ;  /* 0x000000ffff1d7224 */ /* 0x000fce00078e000a */
.L_x_73682:
[----:B------:R-:W-:Y:S05]  /*1e730*/  BSYNC B1 ;  /* 0x0000000000017941 */ /* 0x000fea0003800000 */
.L_x_73680:
        /* <DEDUP_REMOVED lines=9> */
.L_x_73684:
[----:B------:R-:W-:Y:S01]  /*1e7d0*/  IMAD.MOV.U32 R39, RZ, RZ, R4 ;  /* 0x000000ffff277224 */ /* 0x000fe200078e0004 */
[----:B------:R-:W-:Y:S01]  /*1e7e0*/  MOV R4, R11 ;  /* 0x0000000b00047202 */ /* 0x000fe20000000f00 */
[----:B------:R-:W-:Y:S02]  /*1e7f0*/  IMAD.MOV.U32 R37, RZ, RZ, R21 ;  /* 0x000000ffff257224 */ /* 0x000fe400078e0015 */
[----:B------:R-:W-:-:S07]  /*1e800*/  IMAD.MOV.U32 R21, RZ, RZ, R24 ;  /* 0x000000ffff157224 */ /* 0x000fce00078e0018 */
.L_x_73685:
[----:B------:R-:W-:Y:S05]  /*1e810*/  BSYNC B1 ;  /* 0x0000000000017941 */ /* 0x000fea0003800000 */
.L_x_73683:
        /* <DEDUP_REMOVED lines=9> */
.L_x_73687:
[----:B------:R-:W-:Y:S02]  /*1e8b0*/  IMAD.MOV.U32 R11, RZ, RZ, R39 ;  /* 0x000000ffff0b7224 */ /* 0x000fe400078e0027 */
[----:B------:R-:W-:Y:S01]  /*1e8c0*/  IMAD.MOV.U32 R6, RZ, RZ, R37 ;  /* 0x000000ffff067224 */ /* 0x000fe200078e0025 */
[----:B------:R-:W-:Y:S01]  /*1e8d0*/  MOV R37, R30 ;  /* 0x0000001e00257202 */ /* 0x000fe20000000f00 */
[----:B------:R-:W-:-:S07]  /*1e8e0*/  IMAD.MOV.U32 R39, RZ, RZ, R32 ;  /* 0x000000ffff277224 */ /* 0x000fce00078e0020 */
.L_x_73688:
[----:B------:R-:W-:Y:S05]  /*1e8f0*/  BSYNC B1 ;  /* 0x0000000000017941 */ /* 0x000fea0003800000 */
.L_x_73686:
        /* <DEDUP_REMOVED lines=9> */
.L_x_73690:
[----:B------:R-:W-:Y:S02]  /*1e990*/  IMAD.MOV.U32 R10, RZ, RZ, R11 ;  /* 0x000000ffff0a7224 */ /* 0x000fe400078e000b */
[----:B------:R-:W-:Y:S02]  /*1e9a0*/  IMAD.MOV.U32 R8, RZ, RZ, R6 ;  /* 0x000000ffff087224 */ /* 0x000fe400078e0006 */
[----:B------:R-:W-:Y:S02]  /*1e9b0*/  IMAD.MOV.U32 R11, RZ, RZ, R34 ;  /* 0x000000ffff0b7224 */ /* 0x000fe400078e0022 */
[----:B------:R-:W-:-:S07]  /*1e9c0*/  IMAD.MOV.U32 R6, RZ, RZ, R25 ;  /* 0x000000ffff067224 */ /* 0x000fce00078e0019 */
.L_x_73691:
[----:B------:R-:W-:Y:S05]  /*1e9d0*/  BSYNC B1 ;  /* 0x0000000000017941 */ /* 0x000fea0003800000 */
.L_x_73689:
        /* <DEDUP_REMOVED lines=9> */
.L_x_73693:
[----:B------:R-:W-:Y:S02]  /*1ea70*/  IMAD.MOV.U32 R24, RZ, RZ, R10 ;  /* 0x000000ffff187224 */ /* 0x000fe400078e000a */
[----:B------:R-:W-:Y:S02]  /*1ea80*/  IMAD.MOV.U32 R20, RZ, RZ, R8 ;  /* 0x000000ffff147224 */ /* 0x000fe400078e0008 */
[----:B------:R-:W-:Y:S02]  /*1ea90*/  IMAD.MOV.U32 R10, RZ, RZ, R33 ;  /* 0x000000ffff0a7224 */ /* 0x000fe400078e0021 */
[----:B------:R-:W-:-:S07]  /*1eaa0*/  IMAD.MOV.U32 R8, RZ, RZ, R31 ;  /* 0x000000ffff087224 */ /* 0x000fce00078e001f */
.L_x_73694:
[----:B------:R-:W-:Y:S05]  /*1eab0*/  BSYNC B1 ;  /* 0x0000000000017941 */ /* 0x000fea0003800000 */
.L_x_73692:
        /* <DEDUP_REMOVED lines=16> */
.L_x_73696:
[----:B------:R-:W-:Y:S02]  /*1ebc0*/  IMAD.MOV.U32 R30, RZ, RZ, R3 ;  /* 0x000000ffff1e7224 */ /* 0x000fe400078e0003 */
[----:B------:R-:W-:Y:S02]  /*1ebd0*/  IMAD.MOV.U32 R28, RZ, RZ, R5 ;  /* 0x000000ffff1c7224 */ /* 0x000fe400078e0005 */
[----:B------:R-:W-:Y:S02]  /*1ebe0*/  IMAD.MOV.U32 R3, RZ, RZ, R26 ;  /* 0x000000ffff037224 */ /* 0x000fe400078e001a */
[----:B------:R-:W-:-:S07]  /*1ebf0*/  IMAD.MOV.U32 R5, RZ, RZ, R22 ;  /* 0x000000ffff057224 */ /* 0x000fce00078e0016 */
.L_x_73697:
[----:B------:R-:W-:Y:S05]  /*1ec00*/  BSYNC B1 ;  /* 0x0000000000017941 */ /* 0x000fea0003800000 */
.L_x_73695:
        /* <DEDUP_REMOVED lines=9> */
.L_x_73699:
[----:B------:R-:W-:Y:S02]  /*1eca0*/  IMAD.MOV.U32 R23, RZ, RZ, R30 ;  /* 0x000000ffff177224 */ /* 0x000fe400078e001e */
[----:B------:R-:W-:Y:S02]  /*1ecb0*/  IMAD.MOV.U32 R22, RZ, RZ, R28 ;  /* 0x000000ffff167224 */ /* 0x000fe400078e001c */
[----:B------:R-:W-:Y:S02]  /*1ecc0*/  IMAD.MOV.U32 R30, RZ, RZ, R35 ;  /* 0x000000ffff1e7224 */ /* 0x000fe400078e0023 */
[----:B------:R-:W-:-:S07]  /*1ecd0*/  IMAD.MOV.U32 R28, RZ, RZ, R29 ;  /* 0x000000ffff1c7224 */ /* 0x000fce00078e001d */
.L_x_73700:
[----:B------:R-:W-:Y:S05]  /*1ece0*/  BSYNC B1 ;  /* 0x0000000000017941 */ /* 0x000fea0003800000 */
.L_x_73698:
        /* <DEDUP_REMOVED lines=9> */
.L_x_73702:
[----:B------:R-:W-:Y:S02]  /*1ed80*/  IMAD.MOV.U32 R32, RZ, RZ, R23 ;  /* 0x000000ffff207224 */ /* 0x000fe400078e0017 */
[----:B------:R-:W-:Y:S02]  /*1ed90*/  IMAD.MOV.U32 R26, RZ, RZ, R22 ;  /* 0x000000ffff1a7224 */ /* 0x000fe400078e0016 */
[----:B------:R-:W-:Y:S02]  /*1eda0*/  IMAD.MOV.U32 R23, RZ, RZ, R4 ;  /* 0x000000ffff177224 */ /* 0x000fe400078e0004 */
[----:B------:R-:W-:-:S07]  /*1edb0*/  IMAD.MOV.U32 R22, RZ, RZ, R21 ;  /* 0x000000ffff167224 */ /* 0x000fce00078e0015 */
.L_x_73703:
[----:B------:R-:W-:Y:S05]  /*1edc0*/  BSYNC B1 ;  /* 0x0000000000017941 */ /* 0x000fea0003800000 */
.L_x_73701:
        /* <DEDUP_REMOVED lines=9> */
.L_x_73705:
[----:B------:R-:W-:Y:S01]  /*1ee60*/  MOV R4, R32 ;  /* 0x0000002000047202 */ /* 0x000fe20000000f00 */
[----:B------:R-:W-:Y:S02]  /*1ee70*/  IMAD.MOV.U32 R21, RZ, RZ, R26 ;  /* 0x000000ffff157224 */ /* 0x000fe400078e001a */
[----:B------:R-:W-:Y:S02]  /*1ee80*/  IMAD.MOV.U32 R32, RZ, RZ, R39 ;  /* 0x000000ffff207224 */ /* 0x000fe400078e0027 */
[----:B------:R-:W-:-:S07]  /*1ee90*/  IMAD.MOV.U32 R26, RZ, RZ, R37 ;  /* 0x000000ffff1a7224 */ /* 0x000fce00078e0025 */
.L_x_73706:
[----:B------:R-:W-:Y:S05]  /*1eea0*/  BSYNC B1 ;  /* 0x0000000000017941 */ /* 0x000fea0003800000 */
.L_x_73704:
        /* <DEDUP_REMOVED lines=9> */
.L_x_73708:
[----:B------:R-:W-:Y:S01]  /*1ef40*/  IMAD.MOV.U32 R27, RZ, RZ, R4 ;  /* 0x000000ffff1b7224 */ /* 0x000fe200078e0004 */
[----:B------:R-:W-:Y:S01]  /*1ef50*/  MOV R25, R21 ;  /* 0x0000001500197202 */ /* 0x000fe20000000f00 */
[----:B------:R-:W-:Y:S02]  /*1ef60*/  IMAD.MOV.U32 R4, RZ, RZ, R11 ;  /* 0x000000ffff047224 */ /* 0x000fe400078e000b */
[----:B------:R-:W-:-:S07]  /*1ef70*/  IMAD.MOV.U32 R21, RZ, RZ, R6 ;  /* 0x000000ffff157224 */ /* 0x000fce00078e0006 */
.L_x_73709:
[----:B------:R-:W-:Y:S05]  /*1ef80*/  BSYNC B1 ;  /* 0x0000000000017941 */ /* 0x000fea0003800000 */
.L_x_73707:
        /* <DEDUP_REMOVED lines=9> */
.L_x_73711:
[----:B------:R-:W-:Y:S01]  /*1f020*/  IMAD.MOV.U32 R29, RZ, RZ, R27 ;  /* 0x000000ffff1d7224 */ /* 0x000fe200078e001b */
[----:B------:R-:W-:Y:S01]  /*1f030*/  MOV R27, R10 ;  /* 0x0000000a001b7202 */ /* 0x000fe20000000f00 */
[----:B------:R-:W-:Y:S02]  /*1f040*/  IMAD.MOV.U32 R11, RZ, RZ, R25 ;  /* 0x000000ffff0b7224 */ /* 0x000fe400078e0019 */
[----:B------:R-:W-:-:S07]  /*1f050*/  IMAD.MOV.U32 R25, RZ, RZ, R8 ;  /* 0x000000ffff197224 */ /* 0x000fce00078e0008 */
.L_x_73712:
[----:B------:R-:W-:Y:S05]  /*1f060*/  BSYNC B1 ;  /* 0x0000000000017941 */ /* 0x000fea0003800000 */
.L_x_73710:
        /* <DEDUP_REMOVED lines=9> */
.L_x_73714:
[----:B------:R-:W-:Y:S02]  /*1f100*/  IMAD.MOV.U32 R8, RZ, RZ, R29 ;  /* 0x000000ffff087224 */ /* 0x000fe400078e001d */
[----:B------:R-:W-:Y:S01]  /*1f110*/  IMAD.MOV.U32 R6, RZ, RZ, R11 ;  /* 0x000000ffff067224 */ /* 0x000fe200078e000b */
[----:B------:R-:W-:Y:S01]  /*1f120*/  MOV R11, R20 ;  /* 0x00000014000b7202 */ /* 0x000fe20000000f00 */
[----:B------:R-:W-:-:S07]  /*1f130*/  IMAD.MOV.U32 R29, RZ, RZ, R24 ;  /* 0x000000ffff1d7224 */ /* 0x000fce00078e0018 */
.L_x_73715:
[----:B------:R-:W-:Y:S05]  /*1f140*/  BSYNC B1 ;  /* 0x0000000000017941 */ /* 0x000fea0003800000 */
.L_x_73713:
        /* <DEDUP_REMOVED lines=16> */
.L_x_73717:
[----:B------:R-:W-:Y:S01]  /*1f250*/  IMAD.MOV.U32 R10, RZ, RZ, R3 ;  /* 0x000000ffff0a7224 */ /* 0x000fe200078e0003 */
[----:B------:R-:W-:Y:S01]  /*1f260*/  MOV R3, R30 ;  /* 0x0000001e00037202 */ /* 0x000fe20000000f00 */
[----:B------:R-:W-:Y:S02]  /*1f270*/  IMAD.MOV.U32 R12, RZ, RZ, R5 ;  /* 0x000000ffff0c7224 */ /* 0x000fe400078e0005 */
[----:B------:R-:W-:-:S07]  /*1f280*/  IMAD.MOV.U32 R5, RZ, RZ, R28 ;  /* 0x000000ffff057224 */ /* 0x000fce00078e001c */
.L_x_73718:
[----:B------:R-:W-:Y:S05]  /*1f290*/  BSYNC B1 ;  /* 0x0000000000017941 */ /* 0x000fea0003800000 */
.L_x_73716:
        /* <DEDUP_REMOVED lines=9> */
.L_x_73720:
[----:B------:R-:W-:Y:S02]  /*1f330*/  IMAD.MOV.U32 R31, RZ, RZ, R10 ;  /* 0x000000ffff1f7224 */ /* 0x000fe400078e000a */
[----:B------:R-:W-:Y:S01]  /*1f340*/  IMAD.MOV.U32 R33, RZ, RZ, R12 ;  /* 0x000000ffff217224 */ /* 0x000fe200078e000c */
[----:B------:R-:W-:Y:S01]  /*1f350*/  MOV R12, R22 ;  /* 0x00000016000c7202 */ /* 0x000fe20000000f00 */
[----:B------:R-:W-:-:S07]  /*1f360*/  IMAD.MOV.U32 R10, RZ, RZ, R23 ;  /* 0x000000ffff0a7224 */ /* 0x000fce00078e0017 */
.L_x_73721:
[----:B------:R-:W-:Y:S05]  /*1f370*/  BSYNC B1 ;  /* 0x0000000000017941 */ /* 0x000fea0003800000 */
.L_x_73719:
        /* <DEDUP_REMOVED lines=9> */
.L_x_73723:
[----:B------:R-:W-:Y:S02]  /*1f410*/  IMAD.MOV.U32 R23, RZ, RZ, R31 ;  /* 0x000000ffff177224 */ /* 0x000fe400078e001f */
[----:B------:R-:W-:Y:S02]  /*1f420*/  IMAD.MOV.U32 R16, RZ, RZ, R33 ;  /* 0x000000ffff107224 */ /* 0x000fe400078e0021 */
[----:B------:R-:W-:Y:S02]  /*1f430*/  IMAD.MOV.U32 R31, RZ, RZ, R32 ;  /* 0x000000ffff1f7224 */ /* 0x000fe400078e0020 */
[----:B------:R-:W-:-:S07]  /*1f440*/  IMAD.MOV.U32 R33, RZ, RZ, R26 ;  /* 0x000000ffff217224 */ /* 0x000fce00078e001a */
.L_x_73724:
[----:B------:R-:W-:Y:S05]  /*1f450*/  BSYNC B1 ;  /* 0x0000000000017941 */ /* 0x000fea0003800000 */
.L_x_73722:
        /* <DEDUP_REMOVED lines=9> */
.L_x_73726:
[----:B------:R-:W-:Y:S02]  /*1f4f0*/  IMAD.MOV.U32 R20, RZ, RZ, R23 ;  /* 0x000000ffff147224 */ /* 0x000fe400078e0017 */
[----:B------:R-:W-:Y:S02]  /*1f500*/  IMAD.MOV.U32 R22, RZ, RZ, R16 ;  /* 0x000000ffff167224 */ /* 0x000fe400078e0010 */
[----:B------:R-:W-:Y:S02]  /*1f510*/  IMAD.MOV.U32 R23, RZ, RZ, R4 ;  /* 0x000000ffff177224 */ /* 0x000fe400078e0004 */
[----:B------:R-:W-:-:S07]  /*1f520*/  IMAD.MOV.U32 R16, RZ, RZ, R21 ;  /* 0x000000ffff107224 */ /* 0x000fce00078e0015 */
.L_x_73727:
[----:B------:R-:W-:Y:S05]  /*1f530*/  BSYNC B1 ;  /* 0x0000000000017941 */ /* 0x000fea0003800000 */
.L_x_73725:
        /* <DEDUP_REMOVED lines=9> */
.L_x_73729:
[----:B------:R-:W-:Y:S02]  /*1f5d0*/  IMAD.MOV.U32 R4, RZ, RZ, R20 ;  /* 0x000000ffff047224 */ /* 0x000fe400078e0014 */
[----:B------:R-:W-:Y:S02]  /*1f5e0*/  IMAD.MOV.U32 R24, RZ, RZ, R22 ;  /* 0x000000ffff187224 */ /* 0x000fe400078e0016 */
[----:B------:R-:W-:Y:S02]  /*1f5f0*/  IMAD.MOV.U32 R20, RZ, RZ, R27 ;  /* 0x000000ffff147224 */ /* 0x000fe400078e001b */
[----:B------:R-:W-:-:S07]  /*1f600*/  IMAD.MOV.U32 R22, RZ, RZ, R25 ;  /* 0x000000ffff167224 */ /* 0x000fce00078e0019 */
.L_x_73730:
[----:B------:R-:W-:Y:S05]  /*1f610*/  BSYNC B1 ;  /* 0x0000000000017941 */ /* 0x000fea0003800000 */
.L_x_73728:
        /* <DEDUP_REMOVED lines=9> */
.L_x_73732:
[----:B------:R-:W-:Y:S01]  /*1f6b0*/  MOV R21, R4 ;  /* 0x0000000400157202 */ /* 0x000fe20000000f00 */
[----:B------:R-:W-:Y:S02]  /*1f6c0*/  IMAD.MOV.U32 R25, RZ, RZ, R24 ;  /* 0x000000ffff197224 */ /* 0x000fe400078e0018 */
[----:B------:R-:W-:Y:S02]  /*1f6d0*/  IMAD.MOV.U32 R4, RZ, RZ, R29 ;  /* 0x000000ffff047224 */ /* 0x000fe400078e001d */
[----:B------:R-:W-:-:S07]  /*1f6e0*/  IMAD.MOV.U32 R24, RZ, RZ, R11 ;  /* 0x000000ffff187224 */ /* 0x000fce00078e000b */
.L_x_73733:
[----:B------:R-:W-:Y:S05]  /*1f6f0*/  BSYNC B1 ;  /* 0x0000000000017941 */ /* 0x000fea0003800000 */
.L_x_73731:
        /* <DEDUP_REMOVED lines=9> */
.L_x_73735:
[----:B------:R-:W-:Y:S01]  /*1f790*/  IMAD.MOV.U32 R11, RZ, RZ, R21 ;  /* 0x000000ffff0b7224 */ /* 0x000fe200078e0015 */
[----:B------:R-:W-:Y:S01]  /*1f7a0*/  MOV R26, R25 ;  /* 0x00000019001a7202 */ /* 0x000fe20000000f00 */
[----:B------:R-:W-:Y:S02]  /*1f7b0*/  IMAD.MOV.U32 R21, RZ, RZ, R8 ;  /* 0x000000ffff157224 */ /* 0x000fe400078e0008 */
[----:B------:R-:W-:-:S07]  /*1f7c0*/  IMAD.MOV.U32 R25, RZ, RZ, R6 ;  /* 0x000000ffff197224 */ /* 0x000fce00078e0006 */
.L_x_73736:
[----:B------:R-:W-:Y:S05]  /*1f7d0*/  BSYNC B1 ;  /* 0x0000000000017941 */ /* 0x000fea0003800000 */
.L_x_73734:
        /* <DEDUP_REMOVED lines=16> */
.L_x_73738:
[----:B------:R-:W-:Y:S01]  /*1f8e0*/  MOV R6, R3 ;  /* 0x0000000300067202 */ /* 0x000fe20000000f00 */
[----:B------:R-:W-:Y:S02]  /*1f8f0*/  IMAD.MOV.U32 R8, RZ, RZ, R5 ;  /* 0x000000ffff087224 */ /* 0x000fe400078e0005 */
[----:B------:R-:W-:Y:S02]  /*1f900*/  IMAD.MOV.U32 R3, RZ, RZ, R10 ;  /* 0x000000ffff037224 */ /* 0x000fe400078e000a */
[----:B------:R-:W-:-:S07]  /*1f910*/  IMAD.MOV.U32 R5, RZ, RZ, R12 ;  /* 0x000000ffff057224 */ /* 0x000fce00078e000c */
.L_x_73739:
[----:B------:R-:W-:Y:S05]  /*1f920*/  BSYNC B1 ;  /* 0x0000000000017941 */ /* 0x000fea0003800000 */
.L_x_73737:
        /* <DEDUP_REMOVED lines=9> */
.L_x_73741:
[----:B------:R-:W-:Y:S01]  /*1f9c0*/  IMAD.MOV.U32 R10, RZ, RZ, R6 ;  /* 0x000000ffff0a7224 */ /* 0x000fe200078e0006 */
[----:B------:R-:W-:Y:S01]  /*1f9d0*/  MOV R13, R8 ;  /* 0x00000008000d7202 */ /* 0x000fe20000000f00 */
[----:B------:R-:W-:Y:S02]  /*1f9e0*/  IMAD.MOV.U32 R6, RZ, RZ, R31 ;  /* 0x000000ffff067224 */ /* 0x000fe400078e001f */
[----:B------:R-:W-:-:S07]  /*1f9f0*/  IMAD.MOV.U32 R8, RZ, RZ, R33 ;  /* 0x000000ffff087224 */ /* 0x000fce00078e0021 */
.L_x_73742:
[----:B------:R-:W-:Y:S05]  /*1fa00*/  BSYNC B1 ;  /* 0x0000000000017941 */ /* 0x000fea0003800000 */
.L_x_73740:
        /* <DEDUP_REMOVED lines=9> */
.L_x_73744:
[----:B------:R-:W-:Y:S01]  /*1faa0*/  IMAD.MOV.U32 R17, RZ, RZ, R10 ;  /* 0x000000ffff117224 */ /* 0x000fe200078e000a */
[----:B------:R-:W-:Y:S01]  /*1fab0*/  MOV R10, R23 ;  /* 0x00000017000a7202 */ /* 0x000fe20000000f00 */
[----:B------:R-:W-:Y:S02]  /*1fac0*/  IMAD.MOV.U32 R27, RZ, RZ, R13 ;  /* 0x000000ffff1b7224 */ /* 0x000fe400078e000d */
[----:B------:R-:W-:-:S07]  /*1fad0*/  IMAD.MOV.U32 R13, RZ, RZ, R16 ;  /* 0x000000ffff0d7224 */ /* 0x000fce00078e0010 */
.L_x_73745:
[----:B------:R-:W-:Y:S05]  /*1fae0*/  BSYNC B1 ;  /* 0x0000000000017941 */ /* 0x000fea0003800000 */
.L_x_73743:
        /* <DEDUP_REMOVED lines=9> */
.L_x_73747:
[----:B------:R-:W-:Y:S02]  /*1fb80*/  IMAD.MOV.U32 R23, RZ, RZ, R17 ;  /* 0x000000ffff177224 */ /* 0x000fe400078e0011 */
[----:B------:R-:W-:Y:S01]  /*1fb90*/  IMAD.MOV.U32 R29, RZ, RZ, R27 ;  /* 0x000000ffff1d7224 */ /* 0x000fe200078e001b */
[----:B------:R-:W-:Y:S01]  /*1fba0*/  MOV R27, R22 ;  /* 0x00000016001b7202 */ /* 0x000fe20000000f00 */
[----:B------:R-:W-:-:S07]  /*1fbb0*/  IMAD.MOV.U32 R17, RZ, RZ, R20 ;  /* 0x000000ffff117224 */ /* 0x000fce00078e0014 */
.L_x_73748:
[----:B------:R-:W-:Y:S05]  /*1fbc0*/  BSYNC B1 ;  /* 0x0000000000017941 */ /* 0x000fea0003800000 */
.L_x_73746:
        /* <DEDUP_REMOVED lines=9> */
.L_x_73750:
[----:B------:R-:W-:Y:S02]  /*1fc60*/  IMAD.MOV.U32 R12, RZ, RZ, R23 ;  /* 0x000000ffff0c7224 */ /* 0x000fe400078e0017 */
[----:B------:R-:W-:Y:S02]  /*1fc70*/  IMAD.MOV.U32 R16, RZ, RZ, R29 ;  /* 0x000000ffff107224 */ /* 0x000fe400078e001d */
[----:B------:R-:W-:Y:S02]  /*1fc80*/  IMAD.MOV.U32 R23, RZ, RZ, R4 ;  /* 0x000000ffff177224 */ /* 0x000fe400078e0004 */
[----:B------:R-:W-:-:S07]  /*1fc90*/  IMAD.MOV.U32 R29, RZ, RZ, R24 ;  /* 0x000000ffff1d7224 */ /* 0x000fce00078e0018 */
.L_x_73751:
[----:B------:R-:W-:Y:S05]  /*1fca0*/  BSYNC B1 ;  /* 0x0000000000017941 */ /* 0x000fea0003800000 */
.L_x_73749:
        /* <DEDUP_REMOVED lines=9> */
.L_x_73753:
[----:B------:R-:W-:Y:S02]  /*1fd40*/  IMAD.MOV.U32 R4, RZ, RZ, R12 ;  /* 0x000000ffff047224 */ /* 0x000fe400078e000c */
[----:B------:R-:W-:Y:S02]  /*1fd50*/  IMAD.MOV.U32 R31, RZ, RZ, R16 ;  /* 0x000000ffff1f7224 */ /* 0x000fe400078e0010 */
[----:B------:R-:W-:Y:S02]  /*1fd60*/  IMAD.MOV.U32 R12, RZ, RZ, R21 ;  /* 0x000000ffff0c7224 */ /* 0x000fe400078e0015 */
[----:B------:R-:W-:-:S07]  /*1fd70*/  IMAD.MOV.U32 R16, RZ, RZ, R25 ;  /* 0x000000ffff107224 */ /* 0x000fce00078e0019 */
.L_x_73754:
[----:B------:R-:W-:Y:S05]  /*1fd80*/  BSYNC B1 ;  /* 0x0000000000017941 */ /* 0x000fea0003800000 */
.L_x_73752:
        /* <DEDUP_REMOVED lines=9> */
.L_x_73756:
[----:B------:R-:W-:Y:S02]  /*1fe20*/  IMAD.MOV.U32 R20, RZ, RZ, R4 ;  /* 0x000000ffff147224 */ /* 0x000fe400078e0004 */
[----:B------:R-:W-:Y:S02]  /*1fe30*/  IMAD.MOV.U32 R21, RZ, RZ, R31 ;  /* 0x000000ffff157224 */ /* 0x000fe400078e001f */
[----:B------:R-:W-:Y:S02]  /*1fe40*/  IMAD.MOV.U32 R4, RZ, RZ, R11 ;  /* 0x000000ffff047224 */ /* 0x000fe400078e000b */
[----:B------:R-:W-:-:S07]  /*1fe50*/  IMAD.MOV.U32 R31, RZ, RZ, R26 ;  /* 0x000000ffff1f7224 */ /* 0x000fce00078e001a */
.L_x_73757:
[----:B------:R-:W-:Y:S05]  /*1fe60*/  BSYNC B1 ;  /* 0x0000000000017941 */ /* 0x000fea0003800000 */
.L_x_73755:
        /* <DEDUP_REMOVED lines=16> */
.L_x_73759:
[----:B------:R-:W-:Y:S02]  /*1ff70*/  IMAD.MOV.U32 R11, RZ, RZ, R3 ;  /* 0x000000ffff0b7224 */ /* 0x000fe400078e0003 */
[----:B------:R-:W-:Y:S02]  /*1ff80*/  IMAD.MOV.U32 R14, RZ, RZ, R5 ;  /* 0x000000ffff0e7224 */ /* 0x000fe400078e0005 */
[----:B------:R-:W-:Y:S02]  /*1ff90*/  IMAD.MOV.U32 R3, RZ, RZ, R6 ;  /* 0x000000ffff037224 */ /* 0x000fe400078e0006 */
[----:B------:R-:W-:-:S07]  /*1ffa0*/  IMAD.MOV.U32 R5, RZ, RZ, R8 ;  /* 0x000000ffff057224 */ /* 0x000fce00078e0008 */
.L_x_73760:
[----:B------:R-:W-:Y:S05]  /*1ffb0*/  BSYNC B1 ;  /* 0x0000000000017941 */ /* 0x000fea0003800000 */
.L_x_73758:
        /* <DEDUP_REMOVED lines=9> */
.L_x_73762:
[----:B------:R-:W-:Y:S02]  /*20050*/  IMAD.MOV.U32 R8, RZ, RZ, R11 ;  /* 0x000000ffff087224 */ /* 0x000fe400078e000b */
[----:B------:R-:W-:Y:S02]  /*20060*/  IMAD.MOV.U32 R18, RZ, RZ, R14 ;  /* 0x000000ffff127224 */ /* 0x000fe400078e000e */
[----:B------:R-:W-:Y:S02]  /*20070*/  IMAD.MOV.U32 R11, RZ, RZ, R10 ;  /* 0x000000ffff0b7224 */ /* 0x000fe400078e000a */
[----:B------:R-:W-:-:S07]  /*20080*/  IMAD.MOV.U32 R14, RZ, RZ, R13 ;  /* 0x000000ffff0e7224 */ /* 0x000fce00078e000d */
.L_x_73763:
[----:B------:R-:W-:Y:S05]  /*20090*/  BSYNC B1 ;  /* 0x0000000000017941 */ /* 0x000fea0003800000 */
.L_x_73761:
        /* <DEDUP_REMOVED lines=9> */
.L_x_73765:
[----:B------:R-:W-:Y:S01]  /*20130*/  MOV R10, R8 ;  /* 0x00000008000a7202 */ /* 0x000fe20000000f00 */
[----:B------:R-:W-:Y:S02]  /*20140*/  IMAD.MOV.U32 R13, RZ, RZ, R18 ;  /* 0x000000ffff0d7224 */ /* 0x000fe400078e0012 */
[----:B------:R-:W-:Y:S02]  /*20150*/  IMAD.MOV.U32 R8, RZ, RZ, R17 ;  /* 0x000000ffff087224 */ /* 0x000fe400078e0011 */
[----:B------:R-:W-:-:S07]  /*20160*/  IMAD.MOV.U32 R18, RZ, RZ, R27 ;  /* 0x000000ffff127224 */ /* 0x000fce00078e001b */
.L_x_73766:
[----:B------:R-:W-:Y:S05]  /*20170*/  BSYNC B1 ;  /* 0x0000000000017941 */ /* 0x000fea0003800000 */
.L_x_73764:
        /* <DEDUP_REMOVED lines=9> */
.L_x_73768:
[----:B------:R-:W-:Y:S01]  /*20210*/  IMAD.MOV.U32 R17, RZ, RZ, R10 ;  /* 0x000000ffff117224 */ /* 0x000fe200078e000a */
[----:B------:R-:W-:Y:S01]  /*20220*/  MOV R22, R13 ;  /* 0x0000000d00167202 */ /* 0x000fe20000000f00 */
[----:B------:R-:W-:Y:S02]  /*20230*/  IMAD.MOV.U32 R10, RZ, RZ, R23 ;  /* 0x000000ffff0a7224 */ /* 0x000fe400078e0017 */
[----:B------:R-:W-:-:S07]  /*20240*/  IMAD.MOV.U32 R13, RZ, RZ, R29 ;  /* 0x000000ffff0d7224 */ /* 0x000fce00078e001d */
.L_x_73769:
[----:B------:R-:W-:Y:S05]  /*20250*/  BSYNC B1 ;  /* 0x0000000000017941 */ /* 0x000fea0003800000 */
.L_x_73767:
        /* <DEDUP_REMOVED lines=9> */
.L_x_73771:
[----:B------:R-:W-:Y:S01]  /*202f0*/  IMAD.MOV.U32 R23, RZ, RZ, R17 ;  /* 0x000000ffff177224 */ /* 0x000fe200078e0011 */
[----:B------:R-:W-:Y:S01]  /*20300*/  MOV R17, R12 ;  /* 0x0000000c00117202 */ /* 0x000fe20000000f00 */
[----:B------:R-:W-:Y:S02]  /*20310*/  IMAD.MOV.U32 R24, RZ, RZ, R22 ;  /* 0x000000ffff187224 */ /* 0x000fe400078e0016 */
[----:B------:R-:W-:-:S07]  /*20320*/  IMAD.MOV.U32 R22, RZ, RZ, R16 ;  /* 0x000000ffff167224 */ /* 0x000fce00078e0010 */
.L_x_73772:
[----:B------:R-:W-:Y:S05]  /*20330*/  BSYNC B1 ;  /* 0x0000000000017941 */ /* 0x000fea0003800000 */
.L_x_73770:
        /* <DEDUP_REMOVED lines=9> */
.L_x_73774:
[----:B------:R-:W-:Y:S02]  /*203d0*/  IMAD.MOV.U32 R25, RZ, RZ, R23 ;  /* 0x000000ffff197224 */ /* 0x000fe400078e0017 */
[----:B------:R-:W-:Y:S01]  /*203e0*/  IMAD.MOV.U32 R12, RZ, RZ, R24 ;  /* 0x000000ffff0c7224 */ /* 0x000fe200078e0018 */
[----:B------:R-:W-:Y:S01]  /*203f0*/  MOV R24, R31 ;  /* 0x0000001f00187202 */ /* 0x000fe20000000f00 */
[----:B------:R-:W-:-:S07]  /*20400*/  IMAD.MOV.U32 R23, RZ, RZ, R4 ;  /* 0x000000ffff177224 */ /* 0x000fce00078e0004 */
.L_x_73775:
[----:B------:R-:W-:Y:S05]  /*20410*/  BSYNC B1 ;  /* 0x0000000000017941 */ /* 0x000fea0003800000 */
.L_x_73773:
        /* <DEDUP_REMOVED lines=9> */
.L_x_73777:
[----:B------:R-:W-:Y:S02]  /*204b0*/  IMAD.MOV.U32 R27, RZ, RZ, R25 ;  /* 0x000000ffff1b7224 */ /* 0x000fe400078e0019 */
[----:B------:R-:W-:Y:S02]  /*204c0*/  IMAD.MOV.U32 R16, RZ, RZ, R12 ;  /* 0x000000ffff107224 */ /* 0x000fe400078e000c */
[----:B------:R-:W-:Y:S02]  /*204d0*/  IMAD.MOV.U32 R25, RZ, RZ, R20 ;  /* 0x000000ffff197224 */ /* 0x000fe400078e0014 */
[----:B------:R-:W-:-:S07]  /*204e0*/  IMAD.MOV.U32 R12, RZ, RZ, R21 ;  /* 0x000000ffff0c7224 */ /* 0x000fce00078e0015 */
.L_x_73778:
[----:B------:R-:W-:Y:S05]  /*204f0*/  BSYNC B1 ;  /* 0x0000000000017941 */ /* 0x000fea0003800000 */
.L_x_73776:
        /* <DEDUP_REMOVED lines=16> */
.L_x_73780:
[----:B------:R-:W-:Y:S02]  /*20600*/  IMAD.MOV.U32 R42, RZ, RZ, R3 ;  /* 0x000000ffff2a7224 */ /* 0x000fe400078e0003 */
[----:B------:R-:W-:Y:S01]  /*20610*/  IMAD.MOV.U32 R4, RZ, RZ, R5 ;  /* 0x000000ffff047224 */ /* 0x000fe200078e0005 */
[----:B------:R-:W-:Y:S01]  /*20620*/  MOV R5, R14 ;  /* 0x0000000e00057202 */ /* 0x000fe20000000f00 */
[----:B------:R-:W-:-:S07]  /*20630*/  IMAD.MOV.U32 R3, RZ, RZ, R11 ;  /* 0x000000ffff037224 */ /* 0x000fce00078e000b */
.L_x_73781:
[----:B------:R-:W-:Y:S05]  /*20640*/  BSYNC B1 ;  /* 0x0000000000017941 */ /* 0x000fea0003800000 */
.L_x_73779:
        /* <DEDUP_REMOVED lines=9> */
.L_x_73783:
[----:B------:R-:W-:Y:S02]  /*206e0*/  IMAD.MOV.U32 R6, RZ, RZ, R42 ;  /* 0x000000ffff067224 */ /* 0x000fe400078e002a */
[----:B------:R-:W-:Y:S02]  /*206f0*/  IMAD.MOV.U32 R28, RZ, RZ, R4 ;  /* 0x000000ffff1c7224 */ /* 0x000fe400078e0004 */
[----:B------:R-:W-:Y:S02]  /*20700*/  IMAD.MOV.U32 R42, RZ, RZ, R8 ;  /* 0x000000ffff2a7224 */ /* 0x000fe400078e0008 */
[----:B------:R-:W-:-:S07]  /*20710*/  IMAD.MOV.U32 R4, RZ, RZ, R18 ;  /* 0x000000ffff047224 */ /* 0x000fce00078e0012 */
.L_x_73784:
[----:B------:R-:W-:Y:S05]  /*20720*/  BSYNC B1 ;  /* 0x0000000000017941 */ /* 0x000fea0003800000 */
.L_x_73782:
        /* <DEDUP_REMOVED lines=9> */
.L_x_73786:
[----:B------:R-:W-:Y:S02]  /*207c0*/  IMAD.MOV.U32 R30, RZ, RZ, R6 ;  /* 0x000000ffff1e7224 */ /* 0x000fe400078e0006 */
[----:B------:R-:W-:Y:S02]  /*207d0*/  IMAD.MOV.U32 R31, RZ, RZ, R28 ;  /* 0x000000ffff1f7224 */ /* 0x000fe400078e001c */
[----:B------:R-:W-:Y:S02]  /*207e0*/  IMAD.MOV.U32 R6, RZ, RZ, R10 ;  /* 0x000000ffff067224 */ /* 0x000fe400078e000a */
[----:B------:R-:W-:-:S07]  /*207f0*/  IMAD.MOV.U32 R28, RZ, RZ, R13 ;  /* 0x000000ffff1c7224 */ /* 0x000fce00078e000d */
.L_x_73787:
[----:B------:R-:W-:Y:S05]  /*20800*/  BSYNC B1 ;  /* 0x0000000000017941 */ /* 0x000fea0003800000 */
.L_x_73785:
        /* <DEDUP_REMOVED lines=9> */
.L_x_73789:
[----:B------:R-:W-:Y:S02]  /*208a0*/  IMAD.MOV.U32 R32, RZ, RZ, R30 ;  /* 0x000000ffff207224 */ /* 0x000fe400078e001e */
[----:B------:R-:W-:Y:S02]  /*208b0*/  IMAD.MOV.U32 R33, RZ, RZ, R31 ;  /* 0x000000ffff217224 */ /* 0x000fe400078e001f */
[----:B------:R-:W-:Y:S02]  /*208c0*/  IMAD.MOV.U32 R30, RZ, RZ, R17 ;  /* 0x000000ffff1e7224 */ /* 0x000fe400078e0011 */
[----:B------:R-:W-:-:S07]  /*208d0*/  IMAD.MOV.U32 R31, RZ, RZ, R22 ;  /* 0x000000ffff1f7224 */ /* 0x000fce00078e0016 */
.L_x_73790:
[----:B------:R-:W-:Y:S05]  /*208e0*/  BSYNC B1 ;  /* 0x0000000000017941 */ /* 0x000fea0003800000 */
.L_x_73788:
        /* <DEDUP_REMOVED lines=9> */
.L_x_73792:
[----:B------:R-:W-:Y:S01]  /*20980*/  MOV R34, R32 ;  /* 0x0000002000227202 */ /* 0x000fe20000000f00 */
[----:B------:R-:W-:Y:S02]  /*20990*/  IMAD.MOV.U32 R35, RZ, RZ, R33 ;  /* 0x000000ffff237224 */ /* 0x000fe400078e0021 */
[----:B------:R-:W-:Y:S02]  /*209a0*/  IMAD.MOV.U32 R32, RZ, RZ, R23 ;  /* 0x000000ffff207224 */ /* 0x000fe400078e0017 */
[----:B------:R-:W-:-:S07]  /*209b0*/  IMAD.MOV.U32 R33, RZ, RZ, R24 ;  /* 0x000000ffff217224 */ /* 0x000fce00078e0018 */
.L_x_73793:
[----:B------:R-:W-:Y:S05]  /*209c0*/  BSYNC B1 ;  /* 0x0000000000017941 */ /* 0x000fea0003800000 */
.L_x_73791:
        /* <DEDUP_REMOVED lines=9> */
.L_x_73795:
[----:B------:R-:W-:Y:S01]  /*20a60*/  IMAD.MOV.U32 R36, RZ, RZ, R34 ;  /* 0x000000ffff247224 */ /* 0x000fe200078e0022 */
[----:B------:R-:W-:Y:S01]  /*20a70*/  MOV R37, R35 ;  /* 0x0000002300257202 */ /* 0x000fe20000000f00 */
[----:B------:R-:W-:Y:S02]  /*20a80*/  IMAD.MOV.U32 R34, RZ, RZ, R25 ;  /* 0x000000ffff227224 */ /* 0x000fe400078e0019 */
[----:B------:R-:W-:-:S07]  /*20a90*/  IMAD.MOV.U32 R35, RZ, RZ, R12 ;  /* 0x000000ffff237224 */ /* 0x000fce00078e000c */
.L_x_73796:
[----:B------:R-:W-:Y:S05]  /*20aa0*/  BSYNC B1 ;  /* 0x0000000000017941 */ /* 0x000fea0003800000 */
.L_x_73794:
        /* <DEDUP_REMOVED lines=9> */
.L_x_73798:
[----:B------:R-:W-:Y:S01]  /*20b40*/  IMAD.MOV.U32 R38, RZ, RZ, R36 ;  /* 0x000000ffff267224 */ /* 0x000fe200078e0024 */
[----:B------:R-:W-:Y:S01]  /*20b50*/  MOV R36, R27 ;  /* 0x0000001b00247202 */ /* 0x000fe20000000f00 */
[----:B------:R-:W-:Y:S02]  /*20b60*/  IMAD.MOV.U32 R39, RZ, RZ, R37 ;  /* 0x000000ffff277224 */ /* 0x000fe400078e0025 */
[----:B------:R-:W-:-:S07]  /*20b70*/  IMAD.MOV.U32 R37, RZ, RZ, R16 ;  /* 0x000000ffff257224 */ /* 0x000fce00078e0010 */
.L_x_73799:
[----:B------:R-:W-:Y:S05]  /*20b80*/  BSYNC B1 ;  /* 0x0000000000017941 */ /* 0x000fea0003800000 */
.L_x_73797:
[----:B------:R-:W0:Y:S01]  /*20b90*/  LDS.128 R24, [R0+0x190] ;  /* 0x0001900000187984 */ /* 0x000e220000000c00 */
[----:B------:R-:W-:Y:S01]  /*20ba0*/  FADD.FTZ R2, R7, R2 ;  /* 0x0000000207027221 */ /* 0x000fe20000010000 */
[----:B------:R-:W-:Y:S02]  /*20bb0*/  BSSY B1, `(.L_x_73800) ;  /* 0x0000021000017945 */ /* 0x000fe40003800000 */
[----:B------:R-:W1:Y:S04]  /*20bc0*/  LDS.128 R20, [R0+0x170] ;  /* 0x0001700000147984 */ /* 0x000e680000000c00 */
[----:B------:R2:W3:Y:S04]  /*20bd0*/  LDS.128 R12, [R0+0x180] ;  /* 0x00018000000c7984 */ /* 0x0004e80000000c00 */
[----:B------:R2:W4:Y:S01]  /*20be0*/  LDS.128 R16, [R0+0x1a0] ;  /* 0x0001a00000107984 */ /* 0x0005220000000c00 */
[----:B0-----:R-:W-:-:S02]  /*20bf0*/  FSETP.GEU.FTZ.AND P0, PT, R5, R26, PT ;  /* 0x0000001a0500720b */ /* 0x001fc40003f1e000 */
[----:B------:R-:W-:Y:S02]  /*20c00*/  FSETP.NEU.FTZ.AND P3, PT, R5, R26, PT ;  /* 0x0000001a0500720b */ /* 0x000fe40003f7d000 */
[----:B-1----:R-:W-:Y:S02]  /*20c10*/  FSETP.GT.FTZ.AND P2, PT, R9, R20, PT ;  /* 0x000000140900720b */ /* 0x002fe40003f54000 */
[C---:B------:R-:W-:Y:S02]  /*20c20*/  ISETP.EQ.OR P0, PT, R3.reuse, -0x1, !P0 ;  /* 0xffffffff0300780c */ /* 0x040fe40004702670 */
[----:B------:R-:W-:Y:S02]  /*20c30*/  ISETP.LE.OR P3, PT, R3, R22, P3 ;  /* 0x000000160300720c */ /* 0x000fe40001f63670 */
[----:B------:R-:W-:Y:S02]  /*20c40*/  FSEL R29, R9, R20, P2 ;  /* 0x00000014091d7208 */ /* 0x000fe40001000000 */
[----:B------:R-:W-:-:S02]  /*20c50*/  FSEL R20, R20, R9, P2 ;  /* 0x0000000914147208 */ /* 0x000fc40001000000 */
[----:B------:R-:W-:Y:S01]  /*20c60*/  PLOP3.LUT P0, PT, P0, P3, PT, 0x8, 0x0 ;  /* 0x000000000000781c */ /* 0x000fe20000706170 */
[----:B------:R2:W0:Y:S01]  /*20c70*/  LDS.128 R8, [R0+0x1b0] ;  /* 0x0001b00000087984 */ /* 0x0004220000000c00 */
[----:B------:R-:W-:Y:S01]  /*20c80*/  FSEL R7, R21, R2, P2 ;  /* 0x0000000215077208 */ /* 0x000fe20001000000 */
[----:B------:R-:W-:Y:S01]  /*20c90*/  FADD.FTZ R20, -R29, R20 ;  /* 0x000000141d147221 */ /* 0x000fe20000010100 */
[----:B------:R-:W-:-:S03]  /*20ca0*/  FSEL R2, R2, R21, P2 ;  /* 0x0000001502027208 */ /* 0x000fc60001000000 */
[----:B------:R-:W-:-:S06]  /*20cb0*/  FMUL.FTZ R20, R20, 1.4426950216293334961 ;  /* 0x3fb8aa3b14147820 */ /* 0x000fcc0000410000 */
[----:B------:R-:W-:Y:S01]  /*20cc0*/  @!P0 IMAD.MOV.U32 R5, RZ, RZ, R26 ;  /* 0x000000ffff058224 */ /* 0x000fe200078e001a */
[----:B------:R-:W1:Y:S01]  /*20cd0*/  MUFU.EX2 R20, R20 ;  /* 0x0000001400147308 */ /* 0x000e620000000800 */
[----:B------:R-:W-:-:S03]  /*20ce0*/  @!P0 IMAD.MOV.U32 R3, RZ, RZ, R22 ;  /* 0x000000ffff038224 */ /* 0x000fc600078e0016 */
[----:B------:R-:W-:-:S04]  /*20cf0*/  FSETP.GT.FTZ.AND P3, PT, R5, R4, PT ;  /* 0x000000040500720b */ /* 0x000fc80003f74000 */
[----:B------:R-:W-:Y:S01]  /*20d00*/  ISETP.EQ.OR P3, PT, R42, -0x1, P3 ;  /* 0xffffffff2a00780c */ /* 0x000fe20001f62670 */
[----:B-1----:R-:W-:-:S12]  /*20d10*/  FMUL.FTZ R7, R7, R20 ;  /* 0x0000001407077220 */ /* 0x002fd80000410000 */
[----:B--234-:R-:W-:Y:S05]  /*20d20*/  @P3 BRA `(.L_x_73801) ;  /* 0x0000000000143947 */ /* 0x01cfea0003800000 */
[----:B------:R-:W-:Y:S01]  /*20d30*/  FSETP.NEU.FTZ.AND P0, PT, R5, R4, PT ;  /* 0x000000040500720b */ /* 0x000fe20003f1d000 */
[----:B------:R-:W-:Y:S02]  /*20d40*/  IMAD.MOV.U32 R21, RZ, RZ, R42 ;  /* 0x000000ffff157224 */ /* 0x000fe400078e002a */
[----:B------:R-:W-:Y:S01]  /*20d50*/  IMAD.MOV.U32 R20, RZ, RZ, R4 ;  /* 0x000000ffff147224 */ /* 0x000fe200078e0004 */
[----:B------:R-:W-:-:S13]  /*20d60*/  ISETP.GE.OR P0, PT, R3, R42, P0 ;  /* 0x0000002a0300720c */ /* 0x000fda0000706670 */
[----:B------:R-:W-:Y:S05]  /*20d70*/  @P0 BRA `(.L_x_73802) ;  /* 0x0000000000100947 */ /* 0x000fea0003800000 */
.L_x_73801:
[----:B------:R-:W-:Y:S01]  /*20d80*/  IMAD.MOV.U32 R21, RZ, RZ, R3 ;  /* 0x000000ffff157224 */ /* 0x000fe200078e0003 */
[----:B------:R-:W-:Y:S01]  /*20d90*/  MOV R20, R5 ;  /* 0x0000000500147202 */ /* 0x000fe20000000f00 */
[----:B------:R-:W-:Y:S02]  /*20da0*/  IMAD.MOV.U32 R3, RZ, RZ, R42 ;  /* 0x000000ffff037224 */ /* 0x000fe400078e002a */
[----:B------:R-:W-:-:S07]  /*20db0*/  IMAD.MOV.U32 R5, RZ, RZ, R4 ;  /* 0x000000ffff057224 */ /* 0x000fce00078e0004 */
.L_x_73802:
[----:B------:R-:W-:Y:S05]  /*20dc0*/  BSYNC B1 ;  /* 0x0000000000017941 */ /* 0x000fea0003800000 */
.L_x_73800:
        /* <DEDUP_REMOVED lines=9> */
.L_x_73804:
[----:B------:R-:W-:Y:S01]  /*20e60*/  IMAD.MOV.U32 R43, RZ, RZ, R21 ;  /* 0x000000ffff2b7224 */ /* 0x000fe200078e0015 */
[----:B------:R-:W-:Y:S01]  /*20e70*/  MOV R21, R6 ;  /* 0x0000000600157202 */ /* 0x000fe20000000f00 */
[----:B------:R-:W-:Y:S02]  /*20e80*/  IMAD.MOV.U32 R4, RZ, RZ, R20 ;  /* 0x000000ffff047224 */ /* 0x000fe400078e0014 */
[----:B------:R-:W-:-:S07]  /*20e90*/  IMAD.MOV.U32 R20, RZ, RZ, R28 ;  /* 0x000000ffff147224 */ /* 0x000fce00078e001c */
.L_x_73805:
[----:B------:R-:W-:Y:S05]  /*20ea0*/  BSYNC B1 ;  /* 0x0000000000017941 */ /* 0x000fea0003800000 */
.L_x_73803:
        /* <DEDUP_REMOVED lines=9> */
.L_x_73807:
[----:B------:R-:W-:Y:S02]  /*20f40*/  IMAD.MOV.U32 R45, RZ, RZ, R43 ;  /* 0x000000ffff2d7224 */ /* 0x000fe400078e002b */
[----:B------:R-:W-:Y:S01]  /*20f50*/  IMAD.MOV.U32 R6, RZ, RZ, R4 ;  /* 0x000000ffff067224 */ /* 0x000fe200078e0004 */
[----:B------:R-:W-:Y:S01]  /*20f60*/  MOV R4, R31 ;  /* 0x0000001f00047202 */ /* 0x000fe20000000f00 */
[----:B------:R-:W-:-:S07]  /*20f70*/  IMAD.MOV.U32 R43, RZ, RZ, R30 ;  /* 0x000000ffff2b7224 */ /* 0x000fce00078e001e */
.L_x_73808:
[----:B------:R-:W-:Y:S05]  /*20f80*/  BSYNC B1 ;  /* 0x0000000000017941 */ /* 0x000fea0003800000 */
.L_x_73806:
        /* <DEDUP_REMOVED lines=9> */
.L_x_73810:
[----:B------:R-:W-:Y:S02]  /*21020*/  IMAD.MOV.U32 R31, RZ, RZ, R45 ;  /* 0x000000ffff1f7224 */ /* 0x000fe400078e002d */
[----:B------:R-:W-:Y:S02]  /*21030*/  IMAD.MOV.U32 R22, RZ, RZ, R6 ;  /* 0x000000ffff167224 */ /* 0x000fe400078e0006 */
[----:B------:R-:W-:Y:S02]  /*21040*/  IMAD.MOV.U32 R45, RZ, RZ, R32 ;  /* 0x000000ffff2d7224 */ /* 0x000fe400078e0020 */
[----:B------:R-:W-:-:S07]  /*21050*/  IMAD.MOV.U32 R6, RZ, RZ, R33 ;  /* 0x000000ffff067224 */ /* 0x000fce00078e0021 */
.L_x_73811:
[----:B------:R-:W-:Y:S05]  /*21060*/  BSYNC B1 ;  /* 0x0000000000017941 */ /* 0x000fea0003800000 */
.L_x_73809:
        /* <DEDUP_REMOVED lines=9> */
.L_x_73813:
[----:B------:R-:W-:Y:S02]  /*21100*/  IMAD.MOV.U32 R33, RZ, RZ, R31 ;  /* 0x000000ffff217224 */ /* 0x000fe400078e001f */
[----:B------:R-:W-:Y:S02]  /*21110*/  IMAD.MOV.U32 R26, RZ, RZ, R22 ;  /* 0x000000ffff1a7224 */ /* 0x000fe400078e0016 */
[----:B------:R-:W-:Y:S02]  /*21120*/  IMAD.MOV.U32 R31, RZ, RZ, R34 ;  /* 0x000000ffff1f7224 */ /* 0x000fe400078e0022 */
[----:B------:R-:W-:-:S07]  /*21130*/  IMAD.MOV.U32 R22, RZ, RZ, R35 ;  /* 0x000000ffff167224 */ /* 0x000fce00078e0023 */
.L_x_73814:
[----:B------:R-:W-:Y:S05]  /*21140*/  BSYNC B1 ;  /* 0x0000000000017941 */ /* 0x000fea0003800000 */
.L_x_73812:
        /* <DEDUP_REMOVED lines=9> */
.L_x_73816:
[----:B------:R-:W-:Y:S02]  /*211e0*/  IMAD.MOV.U32 R35, RZ, RZ, R33 ;  /* 0x000000ffff237224 */ /* 0x000fe400078e0021 */
[----:B------:R-:W-:Y:S02]  /*211f0*/  IMAD.MOV.U32 R28, RZ, RZ, R26 ;  /* 0x000000ffff1c7224 */ /* 0x000fe400078e001a */
[----:B------:R-:W-:Y:S02]  /*21200*/  IMAD.MOV.U32 R33, RZ, RZ, R36 ;  /* 0x000000ffff217224 */ /* 0x000fe400078e0024 */
[----:B------:R-:W-:-:S07]  /*21210*/  IMAD.MOV.U32 R26, RZ, RZ, R37 ;  /* 0x000000ffff1a7224 */ /* 0x000fce00078e0025 */
.L_x_73817:
[----:B------:R-:W-:Y:S05]  /*21220*/  BSYNC B1 ;  /* 0x0000000000017941 */ /* 0x000fea0003800000 */
.L_x_73815:
        /* <DEDUP_REMOVED lines=9> */
.L_x_73819:
[----:B------:R-:W-:Y:S01]  /*212c0*/  MOV R32, R35 ;  /* 0x0000002300207202 */ /* 0x000fe20000000f00 */
[----:B------:R-:W-:Y:S02]  /*212d0*/  IMAD.MOV.U32 R30, RZ, RZ, R28 ;  /* 0x000000ffff1e7224 */ /* 0x000fe400078e001c */
[----:B------:R-:W-:Y:S02]  /*212e0*/  IMAD.MOV.U32 R35, RZ, RZ, R38 ;  /* 0x000000ffff237224 */ /* 0x000fe400078e0026 */
[----:B------:R-:W-:-:S07]  /*212f0*/  IMAD.MOV.U32 R28, RZ, RZ, R39 ;  /* 0x000000ffff1c7224 */ /* 0x000fce00078e0027 */
.L_x_73820:
[----:B------:R-:W-:Y:S05]  /*21300*/  BSYNC B1 ;  /* 0x0000000000017941 */ /* 0x000fea0003800000 */
.L_x_73818:
        /* <DEDUP_REMOVED lines=16> */
.L_x_73822:
[----:B------:R-:W-:Y:S02]  /*21410*/  IMAD.MOV.U32 R34, RZ, RZ, R3 ;  /* 0x000000ffff227224 */ /* 0x000fe400078e0003 */
[----:B------:R-:W-:Y:S02]  /*21420*/  IMAD.MOV.U32 R23, RZ, RZ, R5 ;  /* 0x000000ffff177224 */ /* 0x000fe400078e0005 */
[----:B------:R-:W-:Y:S02]  /*21430*/  IMAD.MOV.U32 R3, RZ, RZ, R21 ;  /* 0x000000ffff037224 */ /* 0x000fe400078e0015 */
[----:B------:R-:W-:-:S07]  /*21440*/  IMAD.MOV.U32 R5, RZ, RZ, R20 ;  /* 0x000000ffff057224 */ /* 0x000fce00078e0014 */
.L_x_73823:
[----:B------:R-:W-:Y:S05]  /*21450*/  BSYNC B1 ;  /* 0x0000000000017941 */ /* 0x000fea0003800000 */
.L_x_73821:
        /* <DEDUP_REMOVED lines=9> */
.L_x_73825:
[----:B------:R-:W-:Y:S01]  /*214f0*/  MOV R20, R34 ;  /* 0x0000002200147202 */ /* 0x000fe20000000f00 */
[----:B------:R-:W-:Y:S02]  /*21500*/  IMAD.MOV.U32 R21, RZ, RZ, R23 ;  /* 0x000000ffff157224 */ /* 0x000fe400078e0017 */
[----:B------:R-:W-:Y:S02]  /*21510*/  IMAD.MOV.U32 R34, RZ, RZ, R43 ;  /* 0x000000ffff227224 */ /* 0x000fe400078e002b */
[----:B------:R-:W-:-:S07]  /*21520*/  IMAD.MOV.U32 R23, RZ, RZ, R4 ;  /* 0x000000ffff177224 */ /* 0x000fce00078e0004 */
.L_x_73826:
[----:B------:R-:W-:Y:S05]  /*21530*/  BSYNC B1 ;  /* 0x0000000000017941 */ /* 0x000fea0003800000 */
.L_x_73824:
        /* <DEDUP_REMOVED lines=9> */
.L_x_73828:
[----:B------:R-:W-:Y:S01]  /*215d0*/  IMAD.MOV.U32 R4, RZ, RZ, R20 ;  /* 0x000000ffff047224 */ /* 0x000fe200078e0014 */
[----:B------:R-:W-:Y:S01]  /*215e0*/  MOV R27, R21 ;  /* 0x00000015001b7202 */ /* 0x000fe20000000f00 */
[----:B------:R-:W-:Y:S02]  /*215f0*/  IMAD.MOV.U32 R20, RZ, RZ, R45 ;  /* 0x000000ffff147224 */ /* 0x000fe400078e002d */
[----:B------:R-:W-:-:S07]  /*21600*/  IMAD.MOV.U32 R21, RZ, RZ, R6 ;  /* 0x000000ffff157224 */ /* 0x000fce00078e0006 */
.L_x_73829:
[----:B------:R-:W-:Y:S05]  /*21610*/  BSYNC B1 ;  /* 0x0000000000017941 */ /* 0x000fea0003800000 */
.L_x_73827:
        /* <DEDUP_REMOVED lines=9> */
.L_x_73831:
[----:B------:R-:W-:Y:S01]  /*216b0*/  IMAD.MOV.U32 R6, RZ, RZ, R4 ;  /* 0x000000ffff067224 */ /* 0x000fe200078e0004 */
[----:B------:R-:W-:Y:S01]  /*216c0*/  MOV R4, R31 ;  /* 0x0000001f00047202 */ /* 0x000fe20000000f00 */
[----:B------:R-:W-:Y:S02]  /*216d0*/  IMAD.MOV.U32 R37, RZ, RZ, R27 ;  /* 0x000000ffff257224 */ /* 0x000fe400078e001b */
[----:B------:R-:W-:-:S07]  /*216e0*/  IMAD.MOV.U32 R27, RZ, RZ, R22 ;  /* 0x000000ffff1b7224 */ /* 0x000fce00078e0016 */
.L_x_73832:
[----:B------:R-:W-:Y:S05]  /*216f0*/  BSYNC B1 ;  /* 0x0000000000017941 */ /* 0x000fea0003800000 */
.L_x_73830:
        /* <DEDUP_REMOVED lines=9> */
.L_x_73834:
[----:B------:R-:W-:Y:S02]  /*21790*/  IMAD.MOV.U32 R22, RZ, RZ, R6 ;  /* 0x000000ffff167224 */ /* 0x000fe400078e0006 */
[----:B------:R-:W-:Y:S01]  /*217a0*/  IMAD.MOV.U32 R31, RZ, RZ, R37 ;  /* 0x000000ffff1f7224 */ /* 0x000fe200078e0025 */
[----:B------:R-:W-:Y:S01]  /*217b0*/  MOV R37, R26 ;  /* 0x0000001a00257202 */ /* 0x000fe20000000f00 */
[----:B------:R-:W-:-:S07]  /*217c0*/  IMAD.MOV.U32 R6, RZ, RZ, R33 ;  /* 0x000000ffff067224 */ /* 0x000fce00078e0021 */
.L_x_73835:
[----:B------:R-:W-:Y:S05]  /*217d0*/  BSYNC B1 ;  /* 0x0000000000017941 */ /* 0x000fea0003800000 */
.L_x_73833:
        /* <DEDUP_REMOVED lines=9> */
.L_x_73837:
[----:B------:R-:W-:Y:S02]  /*21870*/  IMAD.MOV.U32 R39, RZ, RZ, R22 ;  /* 0x000000ffff277224 */ /* 0x000fe400078e0016 */
[----:B------:R-:W-:Y:S02]  /*21880*/  IMAD.MOV.U32 R33, RZ, RZ, R31 ;  /* 0x000000ffff217224 */ /* 0x000fe400078e001f */
[----:B------:R-:W-:Y:S02]  /*21890*/  IMAD.MOV.U32 R22, RZ, RZ, R35 ;  /* 0x000000ffff167224 */ /* 0x000fe400078e0023 */
[----:B------:R-:W-:-:S07]  /*218a0*/  IMAD.MOV.U32 R31, RZ, RZ, R28 ;  /* 0x000000ffff1f7224 */ /* 0x000fce00078e001c */
.L_x_73838:
[----:B------:R-:W-:Y:S05]  /*218b0*/  BSYNC B1 ;  /* 0x0000000000017941 */ /* 0x000fea0003800000 */
.L_x_73836:
        /* <DEDUP_REMOVED lines=9> */
.L_x_73840:
[----:B------:R-:W-:Y:S02]  /*21950*/  IMAD.MOV.U32 R28, RZ, RZ, R39 ;  /* 0x000000ffff1c7224 */ /* 0x000fe400078e0027 */
[----:B------:R-:W-:Y:S02]  /*21960*/  IMAD.MOV.U32 R26, RZ, RZ, R33 ;  /* 0x000000ffff1a7224 */ /* 0x000fe400078e0021 */
[----:B------:R-:W-:Y:S02]  /*21970*/  IMAD.MOV.U32 R39, RZ, RZ, R32 ;  /* 0x000000ffff277224 */ /* 0x000fe400078e0020 */
[----:B------:R-:W-:-:S07]  /*21980*/  IMAD.MOV.U32 R33, RZ, RZ, R30 ;  /* 0x000000ffff217224 */ /* 0x000fce00078e001e */
.L_x_73841:
[----:B------:R-:W-:Y:S05]  /*21990*/  BSYNC B1 ;  /* 0x0000000000017941 */ /* 0x000fea0003800000 */
.L_x_73839:
        /* <DEDUP_REMOVED lines=16> */
.L_x_73843:
[----:B------:R-:W-:Y:S02]  /*21aa0*/  IMAD.MOV.U32 R16, RZ, RZ, R3 ;  /* 0x000000ffff107224 */ /* 0x000fe400078e0003 */
[----:B------:R-:W-:Y:S02]  /*21ab0*/  IMAD.MOV.U32 R12, RZ, RZ, R5 ;  /* 0x000000ffff0c7224 */ /* 0x000fe400078e0005 */
[----:B------:R-:W-:Y:S02]  /*21ac0*/  IMAD.MOV.U32 R3, RZ, RZ, R34 ;  /* 0x000000ffff037224 */ /* 0x000fe400078e0022 */
[----:B------:R-:W-:-:S07]  /*21ad0*/  IMAD.MOV.U32 R5, RZ, RZ, R23 ;  /* 0x000000ffff057224 */ /* 0x000fce00078e0017 */
.L_x_73844:
[----:B------:R-:W-:Y:S05]  /*21ae0*/  BSYNC B1 ;  /* 0x0000000000017941 */ /* 0x000fea0003800000 */
.L_x_73842:
        /* <DEDUP_REMOVED lines=9> */
.L_x_73846:
[----:B------:R-:W-:Y:S02]  /*21b80*/  IMAD.MOV.U32 R23, RZ, RZ, R16 ;  /* 0x000000ffff177224 */ /* 0x000fe400078e0010 */
[----:B------:R-:W-:Y:S02]  /*21b90*/  IMAD.MOV.U32 R30, RZ, RZ, R12 ;  /* 0x000000ffff1e7224 */ /* 0x000fe400078e000c */
[----:B------:R-:W-:Y:S02]  /*21ba0*/  IMAD.MOV.U32 R16, RZ, RZ, R20 ;  /* 0x000000ffff107224 */ /* 0x000fe400078e0014 */
[----:B------:R-:W-:-:S07]  /*21bb0*/  IMAD.MOV.U32 R12, RZ, RZ, R21 ;  /* 0x000000ffff0c7224 */ /* 0x000fce00078e0015 */
.L_x_73847:
[----:B------:R-:W-:Y:S05]  /*21bc0*/  BSYNC B1 ;  /* 0x0000000000017941 */ /* 0x000fea0003800000 */
.L_x_73845:
        /* <DEDUP_REMOVED lines=9> */
.L_x_73849:
[----:B------:R-:W-:Y:S02]  /*21c60*/  IMAD.MOV.U32 R21, RZ, RZ, R23 ;  /* 0x000000ffff157224 */ /* 0x000fe400078e0017 */
[----:B------:R-:W-:Y:S02]  /*21c70*/  IMAD.MOV.U32 R20, RZ, RZ, R30 ;  /* 0x000000ffff147224 */ /* 0x000fe400078e001e */
[----:B------:R-:W-:Y:S02]  /*21c80*/  IMAD.MOV.U32 R23, RZ, RZ, R4 ;  /* 0x000000ffff177224 */ /* 0x000fe400078e0004 */
[----:B------:R-:W-:-:S07]  /*21c90*/  IMAD.MOV.U32 R30, RZ, RZ, R27 ;  /* 0x000000ffff1e7224 */ /* 0x000fce00078e001b */
.L_x_73850:
[----:B------:R-:W-:Y:S05]  /*21ca0*/  BSYNC B1 ;  /* 0x0000000000017941 */ /* 0x000fea0003800000 */
.L_x_73848:
        /* <DEDUP_REMOVED lines=9> */
.L_x_73852:
[----:B------:R-:W-:Y:S01]  /*21d40*/  MOV R27, R21 ;  /* 0x00000015001b7202 */ /* 0x000fe20000000f00 */
[----:B------:R-:W-:Y:S02]  /*21d50*/  IMAD.MOV.U32 R4, RZ, RZ, R20 ;  /* 0x000000ffff047224 */ /* 0x000fe400078e0014 */
[----:B------:R-:W-:Y:S02]  /*21d60*/  IMAD.MOV.U32 R21, RZ, RZ, R6 ;  /* 0x000000ffff157224 */ /* 0x000fe400078e0006 */
[----:B------:R-:W-:-:S07]  /*21d70*/  IMAD.MOV.U32 R20, RZ, RZ, R37 ;  /* 0x000000ffff147224 */ /* 0x000fce00078e0025 */
.L_x_73853:
[----:B------:R-:W-:Y:S05]  /*21d80*/  BSYNC B1 ;  /* 0x0000000000017941 */ /* 0x000fea0003800000 */
.L_x_73851:
        /* <DEDUP_REMOVED lines=9> */
.L_x_73855:
[----:B------:R-:W-:Y:S01]  /*21e20*/  IMAD.MOV.U32 R32, RZ, RZ, R27 ;  /* 0x000000ffff207224 */ /* 0x000fe200078e001b */
[----:B------:R-:W-:Y:S01]  /*21e30*/  MOV R6, R4 ;  /* 0x0000000400067202 */ /* 0x000fe20000000f00 */
[----:B------:R-:W-:Y:S02]  /*21e40*/  IMAD.MOV.U32 R27, RZ, RZ, R22 ;  /* 0x000000ffff1b7224 */ /* 0x000fe400078e0016 */
[----:B------:R-:W-:-:S07]  /*21e50*/  IMAD.MOV.U32 R4, RZ, RZ, R31 ;  /* 0x000000ffff047224 */ /* 0x000fce00078e001f */
.L_x_73856:
[----:B------:R-:W-:Y:S05]  /*21e60*/  BSYNC B1 ;  /* 0x0000000000017941 */ /* 0x000fea0003800000 */
.L_x_73854:
        /* <DEDUP_REMOVED lines=9> */
.L_x_73858:
[----:B------:R-:W-:Y:S01]  /*21f00*/  IMAD.MOV.U32 R35, RZ, RZ, R32 ;  /* 0x000000ffff237224 */ /* 0x000fe200078e0020 */
[----:B------:R-:W-:Y:S01]  /*21f10*/  MOV R32, R39 ;  /* 0x0000002700207202 */ /* 0x000fe20000000f00 */
[----:B------:R-:W-:Y:S02]  /*21f20*/  IMAD.MOV.U32 R31, RZ, RZ, R6 ;  /* 0x000000ffff1f7224 */ /* 0x000fe400078e0006 */
[----:B------:R-:W-:-:S07]  /*21f30*/  IMAD.MOV.U32 R6, RZ, RZ, R33 ;  /* 0x000000ffff067224 */ /* 0x000fce00078e0021 */
.L_x_73859:
[----:B------:R-:W-:Y:S05]  /*21f40*/  BSYNC B1 ;  /* 0x0000000000017941 */ /* 0x000fea0003800000 */
.L_x_73857:
        /* <DEDUP_REMOVED lines=9> */
.L_x_73861:
[----:B------:R-:W-:Y:S02]  /*21fe0*/  IMAD.MOV.U32 R33, RZ, RZ, R35 ;  /* 0x000000ffff217224 */ /* 0x000fe400078e0023 */
[----:B------:R-:W-:Y:S01]  /*21ff0*/  IMAD.MOV.U32 R22, RZ, RZ, R31 ;  /* 0x000000ffff167224 */ /* 0x000fe200078e001f */
[----:B------:R-:W-:Y:S01]  /*22000*/  MOV R31, R26 ;  /* 0x0000001a001f7202 */ /* 0x000fe20000000f00 */
[----:B------:R-:W-:-:S07]  /*22010*/  IMAD.MOV.U32 R35, RZ, RZ, R28 ;  /* 0x000000ffff237224 */ /* 0x000fce00078e001c */
.L_x_73862:
[----:B------:R-:W-:Y:S05]  /*22020*/  BSYNC B1 ;  /* 0x0000000000017941 */ /* 0x000fea0003800000 */
.L_x_73860:
        /* <DEDUP_REMOVED lines=16> */
.L_x_73864:
[----:B------:R-:W-:Y:S01]  /*22130*/  IMAD.MOV.U32 R26, RZ, RZ, R3 ;  /* 0x000000ffff1a7224 */ /* 0x000fe200078e0003 */
[----:B------:R-:W-:Y:S01]  /*22140*/  MOV R3, R16 ;  /* 0x0000001000037202 */ /* 0x000fe20000000f00 */
[----:B------:R-:W-:Y:S02]  /*22150*/  IMAD.MOV.U32 R13, RZ, RZ, R5 ;  /* 0x000000ffff0d7224 */ /* 0x000fe400078e0005 */
[----:B------:R-:W-:-:S07]  /*22160*/  IMAD.MOV.U32 R5, RZ, RZ, R12 ;  /* 0x000000ffff057224 */ /* 0x000fce00078e000c */
.L_x_73865:
[----:B------:R-:W-:Y:S05]  /*22170*/  BSYNC B1 ;  /* 0x0000000000017941 */ /* 0x000fea0003800000 */
.L_x_73863:
        /* <DEDUP_REMOVED lines=9> */
.L_x_73867:
[----:B------:R-:W-:Y:S02]  /*22210*/  IMAD.MOV.U32 R12, RZ, RZ, R26 ;  /* 0x000000ffff0c7224 */ /* 0x000fe400078e001a */
[----:B------:R-:W-:Y:S01]  /*22220*/  IMAD.MOV.U32 R17, RZ, RZ, R13 ;  /* 0x000000ffff117224 */ /* 0x000fe200078e000d */
[----:B------:R-:W-:Y:S01]  /*22230*/  MOV R13, R30 ;  /* 0x0000001e000d7202 */ /* 0x000fe20000000f00 */
[----:B------:R-:W-:-:S07]  /*22240*/  IMAD.MOV.U32 R26, RZ, RZ, R23 ;  /* 0x000000ffff1a7224 */ /* 0x000fce00078e0017 */
.L_x_73868:
[----:B------:R-:W-:Y:S05]  /*22250*/  BSYNC B1 ;  /* 0x0000000000017941 */ /* 0x000fea0003800000 */
.L_x_73866:
        /* <DEDUP_REMOVED lines=9> */
.L_x_73870:
[----:B------:R-:W-:Y:S02]  /*222f0*/  IMAD.MOV.U32 R16, RZ, RZ, R12 ;  /* 0x000000ffff107224 */ /* 0x000fe400078e000c */
[----:B------:R-:W-:Y:S02]  /*22300*/  IMAD.MOV.U32 R23, RZ, RZ, R17 ;  /* 0x000000ffff177224 */ /* 0x000fe400078e0011 */
[----:B------:R-:W-:Y:S02]  /*22310*/  IMAD.MOV.U32 R12, RZ, RZ, R21 ;  /* 0x000000ffff0c7224 */ /* 0x000fe400078e0015 */
[----:B------:R-:W-:-:S07]  /*22320*/  IMAD.MOV.U32 R17, RZ, RZ, R20 ;  /* 0x000000ffff117224 */ /* 0x000fce00078e0014 */
.L_x_73871:
[----:B------:R-:W-:Y:S05]  /*22330*/  BSYNC B1 ;  /* 0x0000000000017941 */ /* 0x000fea0003800000 */
.L_x_73869:
        /* <DEDUP_REMOVED lines=9> */
.L_x_73873:
[----:B------:R-:W-:Y:S02]  /*223d0*/  IMAD.MOV.U32 R37, RZ, RZ, R16 ;  /* 0x000000ffff257224 */ /* 0x000fe400078e0010 */
[----:B------:R-:W-:Y:S02]  /*223e0*/  IMAD.MOV.U32 R21, RZ, RZ, R23 ;  /* 0x000000ffff157224 */ /* 0x000fe400078e0017 */
[----:B------:R-:W-:Y:S02]  /*223f0*/  IMAD.MOV.U32 R16, RZ, RZ, R27 ;  /* 0x000000ffff107224 */ /* 0x000fe400078e001b */
[----:B------:R-:W-:-:S07]  /*22400*/  IMAD.MOV.U32 R23, RZ, RZ, R4 ;  /* 0x000000ffff177224 */ /* 0x000fce00078e0004 */
.L_x_73874:
[----:B------:R-:W-:Y:S05]  /*22410*/  BSYNC B1 ;  /* 0x0000000000017941 */ /* 0x000fea0003800000 */
.L_x_73872:
        /* <DEDUP_REMOVED lines=9> */
.L_x_73876:
[----:B------:R-:W-:Y:S02]  /*224b0*/  IMAD.MOV.U32 R20, RZ, RZ, R37 ;  /* 0x000000ffff147224 */ /* 0x000fe400078e0025 */
[----:B------:R-:W-:Y:S02]  /*224c0*/  IMAD.MOV.U32 R4, RZ, RZ, R21 ;  /* 0x000000ffff047224 */ /* 0x000fe400078e0015 */
[----:B------:R-:W-:Y:S02]  /*224d0*/  IMAD.MOV.U32 R37, RZ, RZ, R32 ;  /* 0x000000ffff257224 */ /* 0x000fe400078e0020 */
[----:B------:R-:W-:-:S07]  /*224e0*/  IMAD.MOV.U32 R21, RZ, RZ, R6 ;  /* 0x000000ffff157224 */ /* 0x000fce00078e0006 */
.L_x_73877:
[----:B------:R-:W-:Y:S05]  /*224f0*/  BSYNC B1 ;  /* 0x0000000000017941 */ /* 0x000fea0003800000 */
.L_x_73875:
        /* <DEDUP_REMOVED lines=9> */
.L_x_73879:
[----:B------:R-:W-:Y:S01]  /*22590*/  MOV R6, R20 ;  /* 0x0000001400067202 */ /* 0x000fe20000000f00 */
[----:B------:R-:W-:Y:S02]  /*225a0*/  IMAD.MOV.U32 R27, RZ, RZ, R4 ;  /* 0x000000ffff1b7224 */ /* 0x000fe400078e0004 */
[----:B------:R-:W-:Y:S02]  /*225b0*/  IMAD.MOV.U32 R20, RZ, RZ, R35 ;  /* 0x000000ffff147224 */ /* 0x000fe400078e0023 */
[----:B------:R-:W-:-:S07]  /*225c0*/  IMAD.MOV.U32 R4, RZ, RZ, R31 ;  /* 0x000000ffff047224 */ /* 0x000fce00078e001f */
.L_x_73880:
[----:B------:R-:W-:Y:S05]  /*225d0*/  BSYNC B1 ;  /* 0x0000000000017941 */ /* 0x000fea0003800000 */
.L_x_73878:
        /* <DEDUP_REMOVED lines=9> */
.L_x_73882:
[----:B------:R-:W-:Y:S01]  /*22670*/  IMAD.MOV.U32 R30, RZ, RZ, R6 ;  /* 0x000000ffff1e7224 */ /* 0x000fe200078e0006 */
[----:B------:R-:W-:Y:S01]  /*22680*/  MOV R28, R27 ;  /* 0x0000001b001c7202 */ /* 0x000fe20000000f00 */
[----:B------:R-:W-:Y:S02]  /*22690*/  IMAD.MOV.U32 R6, RZ, RZ, R33 ;  /* 0x000000ffff067224 */ /* 0x000fe400078e0021 */
[----:B------:R-:W-:-:S07]  /*226a0*/  IMAD.MOV.U32 R27, RZ, RZ, R22 ;  /* 0x000000ffff1b7224 */ /* 0x000fce00078e0016 */
.L_x_73883:
[----:B------:R-:W-:Y:S05]  /*226b0*/  BSYNC B1 ;  /* 0x0000000000017941 */ /* 0x000fea0003800000 */
.L_x_73881:
        /* <DEDUP_REMOVED lines=16> */
.L_x_73885:
[----:B------:R-:W-:Y:S01]  /*227c0*/  MOV R18, R3 ;  /* 0x0000000300127202 */ /* 0x000fe20000000f00 */
[----:B------:R-:W-:Y:S02]  /*227d0*/  IMAD.MOV.U32 R14, RZ, RZ, R5 ;  /* 0x000000ffff0e7224 */ /* 0x000fe400078e0005 */
[----:B------:R-:W-:Y:S02]  /*227e0*/  IMAD.MOV.U32 R3, RZ, RZ, R26 ;  /* 0x000000ffff037224 */ /* 0x000fe400078e001a */
[----:B------:R-:W-:-:S07]  /*227f0*/  IMAD.MOV.U32 R5, RZ, RZ, R13 ;  /* 0x000000ffff057224 */ /* 0x000fce00078e000d */
.L_x_73886:
[----:B------:R-:W-:Y:S05]  /*22800*/  BSYNC B1 ;  /* 0x0000000000017941 */ /* 0x000fea0003800000 */
.L_x_73884:
        /* <DEDUP_REMOVED lines=9> */
.L_x_73888:
[----:B------:R-:W-:Y:S01]  /*228a0*/  IMAD.MOV.U32 R13, RZ, RZ, R18 ;  /* 0x000000ffff0d7224 */ /* 0x000fe200078e0012 */
[----:B------:R-:W-:Y:S01]  /*228b0*/  MOV R22, R14 ;  /* 0x0000000e00167202 */ /* 0x000fe20000000f00 */
[----:B------:R-:W-:Y:S02]  /*228c0*/  IMAD.MOV.U32 R18, RZ, RZ, R12 ;  /* 0x000000ffff127224 */ /* 0x000fe400078e000c */
[----:B------:R-:W-:-:S07]  /*228d0*/  IMAD.MOV.U32 R14, RZ, RZ, R17 ;  /* 0x000000ffff0e7224 */ /* 0x000fce00078e0011 */
.L_x_73889:
[----:B------:R-:W-:Y:S05]  /*228e0*/  BSYNC B1 ;  /* 0x0000000000017941 */ /* 0x000fea0003800000 */
.L_x_73887:
        /* <DEDUP_REMOVED lines=9> */
.L_x_73891:
[----:B------:R-:W-:Y:S01]  /*22980*/  IMAD.MOV.U32 R26, RZ, RZ, R13 ;  /* 0x000000ffff1a7224 */ /* 0x000fe200078e000d */
[----:B------:R-:W-:Y:S01]  /*22990*/  MOV R13, R16 ;  /* 0x00000010000d7202 */ /* 0x000fe20000000f00 */
[----:B------:R-:W-:Y:S02]  /*229a0*/  IMAD.MOV.U32 R12, RZ, RZ, R22 ;  /* 0x000000ffff0c7224 */ /* 0x000fe400078e0016 */
[----:B------:R-:W-:-:S07]  /*229b0*/  IMAD.MOV.U32 R22, RZ, RZ, R23 ;  /* 0x000000ffff167224 */ /* 0x000fce00078e0017 */
.L_x_73892:
[----:B------:R-:W-:Y:S05]  /*229c0*/  BSYNC B1 ;  /* 0x0000000000017941 */ /* 0x000fea0003800000 */
.L_x_73890:
        /* <DEDUP_REMOVED lines=9> */
.L_x_73894:
[----:B------:R-:W-:Y:S02]  /*22a60*/  IMAD.MOV.U32 R23, RZ, RZ, R26 ;  /* 0x000000ffff177224 */ /* 0x000fe400078e001a */
[----:B------:R-:W-:Y:S01]  /*22a70*/  IMAD.MOV.U32 R17, RZ, RZ, R12 ;  /* 0x000000ffff117224 */ /* 0x000fe200078e000c */
[----:B------:R-:W-:Y:S01]  /*22a80*/  MOV R12, R21 ;  /* 0x00000015000c7202 */ /* 0x000fe20000000f00 */
[----:B------:R-:W-:-:S07]  /*22a90*/  IMAD.MOV.U32 R26, RZ, RZ, R37 ;  /* 0x000000ffff1a7224 */ /* 0x000fce00078e0025 */
.L_x_73895:
[----:B------:R-:W-:Y:S05]  /*22aa0*/  BSYNC B1 ;  /* 0x0000000000017941 */ /* 0x000fea0003800000 */
.L_x_73893:
        /* <DEDUP_REMOVED lines=9> */
.L_x_73897:
[----:B------:R-:W-:Y:S02]  /*22b40*/  IMAD.MOV.U32 R21, RZ, RZ, R23 ;  /* 0x000000ffff157224 */ /* 0x000fe400078e0017 */
[----:B------:R-:W-:Y:S02]  /*22b50*/  IMAD.MOV.U32 R16, RZ, RZ, R17 ;  /* 0x000000ffff107224 */ /* 0x000fe400078e0011 */
[----:B------:R-:W-:Y:S02]  /*22b60*/  IMAD.MOV.U32 R23, RZ, RZ, R20 ;  /* 0x000000ffff177224 */ /* 0x000fe400078e0014 */
[----:B------:R-:W-:-:S07]  /*22b70*/  IMAD.MOV.U32 R17, RZ, RZ, R4 ;  /* 0x000000ffff117224 */ /* 0x000fce00078e0004 */
.L_x_73898:
[----:B------:R-:W-:Y:S05]  /*22b80*/  BSYNC B1 ;  /* 0x0000000000017941 */ /* 0x000fea0003800000 */
.L_x_73896:
        /* <DEDUP_REMOVED lines=9> */
.L_x_73900:
[----:B------:R-:W-:Y:S02]  /*22c20*/  IMAD.MOV.U32 R33, RZ, RZ, R21 ;  /* 0x000000ffff217224 */ /* 0x000fe400078e0015 */
[----:B------:R-:W-:Y:S02]  /*22c30*/  IMAD.MOV.U32 R31, RZ, RZ, R16 ;  /* 0x000000ffff1f7224 */ /* 0x000fe400078e0010 */
[----:B------:R-:W-:Y:S02]  /*22c40*/  IMAD.MOV.U32 R21, RZ, RZ, R6 ;  /* 0x000000ffff157224 */ /* 0x000fe400078e0006 */
[----:B------:R-:W-:-:S07]  /*22c50*/  IMAD.MOV.U32 R16, RZ, RZ, R27 ;  /* 0x000000ffff107224 */ /* 0x000fce00078e001b */
.L_x_73901:
[----:B------:R-:W-:Y:S05]  /*22c60*/  BSYNC B1 ;  /* 0x0000000000017941 */ /* 0x000fea0003800000 */
.L_x_73899:
        /* <DEDUP_REMOVED lines=9> */
.L_x_73903:
[----:B------:R-:W-:Y:S02]  /*22d00*/  IMAD.MOV.U32 R6, RZ, RZ, R33 ;  /* 0x000000ffff067224 */ /* 0x000fe400078e0021 */
[----:B------:R-:W-:Y:S02]  /*22d10*/  IMAD.MOV.U32 R4, RZ, RZ, R31 ;  /* 0x000000ffff047224 */ /* 0x000fe400078e001f */
[----:B------:R-:W-:Y:S02]  /*22d20*/  IMAD.MOV.U32 R33, RZ, RZ, R30 ;  /* 0x000000ffff217224 */ /* 0x000fe400078e001e */
[----:B------:R-:W-:-:S07]  /*22d30*/  IMAD.MOV.U32 R31, RZ, RZ, R28 ;  /* 0x000000ffff1f7224 */ /* 0x000fce00078e001c */
.L_x_73904:
[----:B------:R-:W-:Y:S05]  /*22d40*/  BSYNC B1 ;  /* 0x0000000000017941 */ /* 0x000fea0003800000 */
.L_x_73902:
        /* <DEDUP_REMOVED lines=16> */
.L_x_73906:
[----:B------:R-:W-:Y:S02]  /*22e50*/  IMAD.MOV.U32 R20, RZ, RZ, R3 ;  /* 0x000000ffff147224 */ /* 0x000fe400078e0003 */
[----:B------:R-:W-:Y:S02]  /*22e60*/  IMAD.MOV.U32 R15, RZ, RZ, R5 ;  /* 0x000000ffff0f7224 */ /* 0x000fe400078e0005 */
[----:B------:R-:W-:Y:S02]  /*22e70*/  IMAD.MOV.U32 R3, RZ, RZ, R18 ;  /* 0x000000ffff037224 */ /* 0x000fe400078e0012 */
[----:B------:R-:W-:-:S07]  /*22e80*/  IMAD.MOV.U32 R5, RZ, RZ, R14 ;  /* 0x000000ffff057224 */ /* 0x000fce00078e000e */
.L_x_73907:
[----:B------:R-:W-:Y:S05]  /*22e90*/  BSYNC B1 ;  /* 0x0000000000017941 */ /* 0x000fea0003800000 */
.L_x_73905:
        /* <DEDUP_REMOVED lines=9> */
.L_x_73909:
[----:B------:R-:W-:Y:S02]  /*22f30*/  IMAD.MOV.U32 R19, RZ, RZ, R20 ;  /* 0x000000ffff137224 */ /* 0x000fe400078e0014 */
[----:B------:R-:W-:Y:S02]  /*22f40*/  IMAD.MOV.U32 R27, RZ, RZ, R15 ;  /* 0x000000ffff1b7224 */ /* 0x000fe400078e000f */
[----:B------:R-:W-:Y:S02]  /*22f50*/  IMAD.MOV.U32 R20, RZ, RZ, R13 ;  /* 0x000000ffff147224 */ /* 0x000fe400078e000d */
[----:B------:R-:W-:-:S07]  /*22f60*/  IMAD.MOV.U32 R15, RZ, RZ, R22 ;  /* 0x000000ffff0f7224 */ /* 0x000fce00078e0016 */
.L_x_73910:
[----:B------:R-:W-:Y:S05]  /*22f70*/  BSYNC B1 ;  /* 0x0000000000017941 */ /* 0x000fea0003800000 */
.L_x_73908:
        /* <DEDUP_REMOVED lines=9> */
.L_x_73912:
[----:B------:R-:W-:Y:S01]  /*23010*/  MOV R14, R19 ;  /* 0x00000013000e7202 */ /* 0x000fe20000000f00 */
[----:B------:R-:W-:Y:S02]  /*23020*/  IMAD.MOV.U32 R18, RZ, RZ, R27 ;  /* 0x000000ffff127224 */ /* 0x000fe400078e001b */
[----:B------:R-:W-:Y:S02]  /*23030*/  IMAD.MOV.U32 R19, RZ, RZ, R26 ;  /* 0x000000ffff137224 */ /* 0x000fe400078e001a */
[----:B------:R-:W-:-:S07]  /*23040*/  IMAD.MOV.U32 R27, RZ, RZ, R12 ;  /* 0x000000ffff1b7224 */ /* 0x000fce00078e000c */
.L_x_73913:
[----:B------:R-:W-:Y:S05]  /*23050*/  BSYNC B1 ;  /* 0x0000000000017941 */ /* 0x000fea0003800000 */
.L_x_73911:
        /* <DEDUP_REMOVED lines=9> */
.L_x_73915:
[----:B------:R-:W-:Y:S01]  /*230f0*/  IMAD.MOV.U32 R12, RZ, RZ, R14 ;  /* 0x000000ffff0c7224 */ /* 0x000fe200078e000e */
[----:B------:R-:W-:Y:S01]  /*23100*/  MOV R13, R18 ;  /* 0x00000012000d7202 */ /* 0x000fe20000000f00 */
[----:B------:R-:W-:Y:S02]  /*23110*/  IMAD.MOV.U32 R14, RZ, RZ, R23 ;  /* 0x000000ffff0e7224 */ /* 0x000fe400078e0017 */
[----:B------:R-:W-:-:S07]  /*23120*/  IMAD.MOV.U32 R18, RZ, RZ, R17 ;  /* 0x000000ffff127224 */ /* 0x000fce00078e0011 */
.L_x_73916:
[----:B------:R-:W-:Y:S05]  /*23130*/  BSYNC B1 ;  /* 0x0000000000017941 */ /* 0x000fea0003800000 */
.L_x_73914:
        /* <DEDUP_REMOVED lines=9> */
.L_x_73918:
[----:B------:R-:W-:Y:S01]  /*231d0*/  IMAD.MOV.U32 R22, RZ, RZ, R12 ;  /* 0x000000ffff167224 */ /* 0x000fe200078e000c */
[----:B------:R-:W-:Y:S01]  /*231e0*/  MOV R12, R21 ;  /* 0x00000015000c7202 */ /* 0x000fe20000000f00 */
[----:B------:R-:W-:Y:S02]  /*231f0*/  IMAD.MOV.U32 R26, RZ, RZ, R13 ;  /* 0x000000ffff1a7224 */ /* 0x000fe400078e000d */
[----:B------:R-:W-:-:S07]  /*23200*/  IMAD.MOV.U32 R13, RZ, RZ, R16 ;  /* 0x000000ffff0d7224 */ /* 0x000fce00078e0010 */
.L_x_73919:
[----:B------:R-:W-:Y:S05]  /*23210*/  BSYNC B1 ;  /* 0x0000000000017941 */ /* 0x000fea0003800000 */
.L_x_73917:
        /* <DEDUP_REMOVED lines=9> */
.L_x_73921:
[----:B------:R-:W-:Y:S02]  /*232b0*/  IMAD.MOV.U32 R17, RZ, RZ, R22 ;  /* 0x000000ffff117224 */ /* 0x000fe400078e0016 */
[----:B------:R-:W-:Y:S01]  /*232c0*/  IMAD.MOV.U32 R21, RZ, RZ, R26 ;  /* 0x000000ffff157224 */ /* 0x000fe200078e001a */
[----:B------:R-:W-:Y:S01]  /*232d0*/  MOV R26, R31 ;  /* 0x0000001f001a7202 */ /* 0x000fe20000000f00 */
[----:B------:R-:W-:-:S07]  /*232e0*/  IMAD.MOV.U32 R22, RZ, RZ, R33 ;  /* 0x000000ffff167224 */ /* 0x000fce00078e0021 */
.L_x_73922:
[----:B------:R-:W-:Y:S05]  /*232f0*/  BSYNC B1 ;  /* 0x0000000000017941 */ /* 0x000fea0003800000 */
.L_x_73920:
        /* <DEDUP_REMOVED lines=9> */
.L_x_73924:
[----:B------:R-:W-:Y:S02]  /*23390*/  IMAD.MOV.U32 R16, RZ, RZ, R17 ;  /* 0x000000ffff107224 */ /* 0x000fe400078e0011 */
[----:B------:R-:W-:Y:S02]  /*233a0*/  IMAD.MOV.U32 R23, RZ, RZ, R21 ;  /* 0x000000ffff177224 */ /* 0x000fe400078e0015 */
[----:B------:R-:W-:Y:S02]  /*233b0*/  IMAD.MOV.U32 R17, RZ, RZ, R6 ;  /* 0x000000ffff117224 */ /* 0x000fe400078e0006 */
[----:B------:R-:W-:-:S07]  /*233c0*/  IMAD.MOV.U32 R21, RZ, RZ, R4 ;  /* 0x000000ffff157224 */ /* 0x000fce00078e0004 */
.L_x_73925:
[----:B------:R-:W-:Y:S05]  /*233d0*/  BSYNC B1 ;  /* 0x0000000000017941 */ /* 0x000fea0003800000 */
.L_x_73923:
[CC--:B0-----:R-:W-:Y:S01]  /*233e0*/  FSETP.GEU.FTZ.AND P0, PT, R5.reuse, R8.reuse, PT ;  /* 0x000000080500720b */ /* 0x0c1fe20003f1e000 */
        /* <DEDUP_REMOVED lines=15> */
.L_x_73927:
[----:B------:R-:W-:Y:S02]  /*234e0*/  IMAD.MOV.U32 R4, RZ, RZ, R3 ;  /* 0x000000ffff047224 */ /* 0x000fe400078e0003 */
[----:B------:R-:W-:Y:S01]  /*234f0*/  IMAD.MOV.U32 R6, RZ, RZ, R5 ;  /* 0x000000ffff067224 */ /* 0x000fe200078e0005 */
[----:B------:R-:W-:Y:S01]  /*23500*/  MOV R5, R15 ;  /* 0x0000000f00057202 */ /* 0x000fe20000000f00 */
[----:B------:R-:W-:-:S07]  /*23510*/  IMAD.MOV.U32 R3, RZ, RZ, R20 ;  /* 0x000000ffff037224 */ /* 0x000fce00078e0014 */
.L_x_73928:
[----:B------:R-:W-:Y:S05]  /*23520*/  BSYNC B1 ;  /* 0x0000000000017941 */ /* 0x000fea0003800000 */
.L_x_73926:
        /* <DEDUP_REMOVED lines=9> */
.L_x_73930:
[----:B------:R-:W-:Y:S02]  /*235c0*/  IMAD.MOV.U32 R15, RZ, RZ, R4 ;  /* 0x000000ffff0f7224 */ /* 0x000fe400078e0004 */
[----:B------:R-:W-:Y:S02]  /*235d0*/  IMAD.MOV.U32 R31, RZ, RZ, R6 ;  /* 0x000000ffff1f7224 */ /* 0x000fe400078e0006 */
[----:B------:R-:W-:Y:S02]  /*235e0*/  IMAD.MOV.U32 R4, RZ, RZ, R19 ;  /* 0x000000ffff047224 */ /* 0x000fe400078e0013 */
[----:B------:R-:W-:-:S07]  /*235f0*/  IMAD.MOV.U32 R6, RZ, RZ, R27 ;  /* 0x000000ffff067224 */ /* 0x000fce00078e001b */
.L_x_73931:
[----:B------:R-:W-:Y:S05]  /*23600*/  BSYNC B1 ;  /* 0x0000000000017941 */ /* 0x000fea0003800000 */
.L_x_73929:
        /* <DEDUP_REMOVED lines=9> */
.L_x_73933:
[----:B------:R-:W-:Y:S02]  /*236a0*/  IMAD.MOV.U32 R8, RZ, RZ, R15 ;  /* 0x000000ffff087224 */ /* 0x000fe400078e000f */
[----:B------:R-:W-:Y:S02]  /*236b0*/  IMAD.MOV.U32 R19, RZ, RZ, R31 ;  /* 0x000000ffff137224 */ /* 0x000fe400078e001f */
[----:B------:R-:W-:Y:S02]  /*236c0*/  IMAD.MOV.U32 R15, RZ, RZ, R14 ;  /* 0x000000ffff0f7224 */ /* 0x000fe400078e000e */
[----:B------:R-:W-:-:S07]  /*236d0*/  IMAD.MOV.U32 R31, RZ, RZ, R18 ;  /* 0x000000ffff1f7224 */ /* 0x000fce00078e0012 */
.L_x_73934:
[----:B------:R-:W-:Y:S05]  /*236e0*/  BSYNC B1 ;  /* 0x0000000000017941 */ /* 0x000fea0003800000 */
.L_x_73932:
        /* <DEDUP_REMOVED lines=9> */
.L_x_73936:
[----:B------:R-:W-:Y:S02]  /*23780*/  IMAD.MOV.U32 R14, RZ, RZ, R8 ;  /* 0x000000ffff0e7224 */ /* 0x000fe400078e0008 */
[----:B------:R-:W-:Y:S02]  /*23790*/  IMAD.MOV.U32 R27, RZ, RZ, R19 ;  /* 0x000000ffff1b7224 */ /* 0x000fe400078e0013 */
[----:B------:R-:W-:Y:S02]  /*237a0*/  IMAD.MOV.U32 R8, RZ, RZ, R12 ;  /* 0x000000ffff087224 */ /* 0x000fe400078e000c */
[----:B------:R-:W-:-:S07]  /*237b0*/  IMAD.MOV.U32 R19, RZ, RZ, R13 ;  /* 0x000000ffff137224 */ /* 0x000fce00078e000d */
.L_x_73937:
[----:B------:R-:W-:Y:S05]  /*237c0*/  BSYNC B1 ;  /* 0x0000000000017941 */ /* 0x000fea0003800000 */
.L_x_73935:
        /* <DEDUP_REMOVED lines=9> */
.L_x_73939:
[----:B------:R-:W-:Y:S01]  /*23860*/  MOV R12, R14 ;  /* 0x0000000e000c7202 */ /* 0x000fe20000000f00 */
[----:B------:R-:W-:Y:S02]  /*23870*/  IMAD.MOV.U32 R13, RZ, RZ, R27 ;  /* 0x000000ffff0d7224 */ /* 0x000fe400078e001b */
[----:B------:R-:W-:Y:S02]  /*23880*/  IMAD.MOV.U32 R14, RZ, RZ, R22 ;  /* 0x000000ffff0e7224 */ /* 0x000fe400078e0016 */
[----:B------:R-:W-:-:S07]  /*23890*/  IMAD.MOV.U32 R27, RZ, RZ, R26 ;  /* 0x000000ffff1b7224 */ /* 0x000fce00078e001a */
.L_x_73940:
[----:B------:R-:W-:Y:S05]  /*238a0*/  BSYNC B1 ;  /* 0x0000000000017941 */ /* 0x000fea0003800000 */
.L_x_73938:
        /* <DEDUP_REMOVED lines=9> */
.L_x_73942:
[----:B------:R-:W-:Y:S01]  /*23940*/  IMAD.MOV.U32 R18, RZ, RZ, R12 ;  /* 0x000000ffff127224 */ /* 0x000fe200078e000c */
[----:B------:R-:W-:Y:S01]  /*23950*/  MOV R20, R13 ;  /* 0x0000000d00147202 */ /* 0x000fe20000000f00 */
[----:B------:R-:W-:Y:S02]  /*23960*/  IMAD.MOV.U32 R12, RZ, RZ, R17 ;  /* 0x000000ffff0c7224 */ /* 0x000fe400078e0011 */
[----:B------:R-:W-:-:S07]  /*23970*/  IMAD.MOV.U32 R13, RZ, RZ, R21 ;  /* 0x000000ffff0d7224 */ /* 0x000fce00078e0015 */
.L_x_73943:
[----:B------:R-:W-:Y:S05]  /*23980*/  BSYNC B1 ;  /* 0x0000000000017941 */ /* 0x000fea0003800000 */
.L_x_73941:
        /* <DEDUP_REMOVED lines=9> */
.L_x_73945:
[----:B------:R-:W-:Y:S01]  /*23a20*/  IMAD.MOV.U32 R17, RZ, RZ, R18 ;  /* 0x000000ffff117224 */ /* 0x000fe200078e0012 */
[----:B------:R-:W-:Y:S01]  /*23a30*/  MOV R18, R16 ;  /* 0x0000001000127202 */ /* 0x000fe20000000f00 */
[----:B------:R-:W-:Y:S02]  /*23a40*/  IMAD.MOV.U32 R21, RZ, RZ, R20 ;  /* 0x000000ffff157224 */ /* 0x000fe400078e0014 */
[----:B------:R-:W-:-:S07]  /*23a50*/  IMAD.MOV.U32 R20, RZ, RZ, R23 ;  /* 0x000000ffff147224 */ /* 0x000fce00078e0017 */
.L_x_73946:
[----:B------:R-:W-:Y:S05]  /*23a60*/  BSYNC B1 ;  /* 0x0000000000017941 */ /* 0x000fea0003800000 */
.L_x_73944:
        /* <DEDUP_REMOVED lines=16> */
.L_x_73948:
[----:B------:R-:W-:Y:S01]  /*23b70*/  IMAD.MOV.U32 R42, RZ, RZ, R3 ;  /* 0x000000ffff2a7224 */ /* 0x000fe200078e0003 */
[----:B------:R-:W-:Y:S01]  /*23b80*/  MOV R38, R5 ;  /* 0x0000000500267202 */ /* 0x000fe20000000f00 */
[----:B------:R-:W-:Y:S02]  /*23b90*/  IMAD.MOV.U32 R3, RZ, RZ, R4 ;  /* 0x000000ffff037224 */ /* 0x000fe400078e0004 */
[----:B------:R-:W-:-:S07]  /*23ba0*/  IMAD.MOV.U32 R5, RZ, RZ, R6 ;  /* 0x000000ffff057224 */ /* 0x000fce00078e0006 */
.L_x_73949:
[----:B------:R-:W-:Y:S05]  /*23bb0*/  BSYNC B1 ;  /* 0x0000000000017941 */ /* 0x000fea0003800000 */
.L_x_73947:
        /* <DEDUP_REMOVED lines=9> */
.L_x_73951:
[----:B------:R-:W-:Y:S01]  /*23c50*/  IMAD.MOV.U32 R37, RZ, RZ, R42 ;  /* 0x000000ffff257224 */ /* 0x000fe200078e002a */
[----:B------:R-:W-:Y:S01]  /*23c60*/  MOV R42, R15 ;  /* 0x0000000f002a7202 */ /* 0x000fe20000000f00 */
[----:B------:R-:W-:Y:S02]  /*23c70*/  IMAD.MOV.U32 R36, RZ, RZ, R38 ;  /* 0x000000ffff247224 */ /* 0x000fe400078e0026 */
[----:B------:R-:W-:-:S07]  /*23c80*/  IMAD.MOV.U32 R38, RZ, RZ, R31 ;  /* 0x000000ffff267224 */ /* 0x000fce00078e001f */
.L_x_73952:
[----:B------:R-:W-:Y:S05]  /*23c90*/  BSYNC B1 ;  /* 0x0000000000017941 */ /* 0x000fea0003800000 */
.L_x_73950:
        /* <DEDUP_REMOVED lines=9> */
.L_x_73954:
[----:B------:R-:W-:Y:S02]  /*23d30*/  IMAD.MOV.U32 R35, RZ, RZ, R37 ;  /* 0x000000ffff237224 */ /* 0x000fe400078e0025 */
[----:B------:R-:W-:Y:S01]  /*23d40*/  IMAD.MOV.U32 R34, RZ, RZ, R36 ;  /* 0x000000ffff227224 */ /* 0x000fe200078e0024 */
[----:B------:R-:W-:Y:S01]  /*23d50*/  MOV R36, R19 ;  /* 0x0000001300247202 */ /* 0x000fe20000000f00 */
[----:B------:R-:W-:-:S07]  /*23d60*/  IMAD.MOV.U32 R37, RZ, RZ, R8 ;  /* 0x000000ffff257224 */ /* 0x000fce00078e0008 */
.L_x_73955:
[----:B------:R-:W-:Y:S05]  /*23d70*/  BSYNC B1 ;  /* 0x0000000000017941 */ /* 0x000fea0003800000 */
.L_x_73953:
        /* <DEDUP_REMOVED lines=9> */
.L_x_73957:
[----:B------:R-:W-:Y:S02]  /*23e10*/  IMAD.MOV.U32 R33, RZ, RZ, R35 ;  /* 0x000000ffff217224 */ /* 0x000fe400078e0023 */
[----:B------:R-:W-:Y:S02]  /*23e20*/  IMAD.MOV.U32 R32, RZ, RZ, R34 ;  /* 0x000000ffff207224 */ /* 0x000fe400078e0022 */
[----:B------:R-:W-:Y:S02]  /*23e30*/  IMAD.MOV.U32 R35, RZ, RZ, R14 ;  /* 0x000000ffff237224 */ /* 0x000fe400078e000e */
[----:B------:R-:W-:-:S07]  /*23e40*/  IMAD.MOV.U32 R34, RZ, RZ, R27 ;  /* 0x000000ffff227224 */ /* 0x000fce00078e001b */
.L_x_73958:
[----:B------:R-:W-:Y:S05]  /*23e50*/  BSYNC B1 ;  /* 0x0000000000017941 */ /* 0x000fea0003800000 */
.L_x_73956:
        /* <DEDUP_REMOVED lines=9> */
.L_x_73960:
[----:B------:R-:W-:Y:S02]  /*23ef0*/  IMAD.MOV.U32 R31, RZ, RZ, R33 ;  /* 0x000000ffff1f7224 */ /* 0x000fe400078e0021 */
[----:B------:R-:W-:Y:S02]  /*23f00*/  IMAD.MOV.U32 R30, RZ, RZ, R32 ;  /* 0x000000ffff1e7224 */ /* 0x000fe400078e0020 */
[----:B------:R-:W-:Y:S02]  /*23f10*/  IMAD.MOV.U32 R33, RZ, RZ, R12 ;  /* 0x000000ffff217224 */ /* 0x000fe400078e000c */
[----:B------:R-:W-:-:S07]  /*23f20*/  IMAD.MOV.U32 R32, RZ, RZ, R13 ;  /* 0x000000ffff207224 */ /* 0x000fce00078e000d */
.L_x_73961:
[----:B------:R-:W-:Y:S05]  /*23f30*/  BSYNC B1 ;  /* 0x0000000000017941 */ /* 0x000fea0003800000 */
.L_x_73959:
        /* <DEDUP_REMOVED lines=9> */
.L_x_73963:
[----:B------:R-:W-:Y:S02]  /*23fd0*/  IMAD.MOV.U32 R28, RZ, RZ, R31 ;  /* 0x000000ffff1c7224 */ /* 0x000fe400078e001f */
[----:B------:R-:W-:Y:S02]  /*23fe0*/  IMAD.MOV.U32 R8, RZ, RZ, R30 ;  /* 0x000000ffff087224 */ /* 0x000fe400078e001e */
[----:B------:R-:W-:Y:S02]  /*23ff0*/  IMAD.MOV.U32 R31, RZ, RZ, R18 ;  /* 0x000000ffff1f7224 */ /* 0x000fe400078e0012 */
[----:B------:R-:W-:-:S07]  /*24000*/  IMAD.MOV.U32 R30, RZ, RZ, R20 ;  /* 0x000000ffff1e7224 */ /* 0x000fce00078e0014 */
.L_x_73964:
[----:B------:R-:W-:Y:S05]  /*24010*/  BSYNC B1 ;  /* 0x0000000000017941 */ /* 0x000fea0003800000 */
.L_x_73962:
        /* <DEDUP_REMOVED lines=9> */
.L_x_73966:
[----:B------:R-:W-:Y:S01]  /*240b0*/  MOV R6, R28 ;  /* 0x0000001c00067202 */ /* 0x000fe20000000f00 */
[----:B------:R-:W-:Y:S02]  /*240c0*/  IMAD.MOV.U32 R4, RZ, RZ, R8 ;  /* 0x000000ffff047224 */ /* 0x000fe400078e0008 */
[----:B------:R-:W-:Y:S02]  /*240d0*/  IMAD.MOV.U32 R28, RZ, RZ, R17 ;  /* 0x000000ffff1c7224 */ /* 0x000fe400078e0011 */
[----:B------:R-:W-:-:S07]  /*240e0*/  IMAD.MOV.U32 R8, RZ, RZ, R21 ;  /* 0x000000ffff087224 */ /* 0x000fce00078e0015 */
.L_x_73967:
[----:B------:R-:W-:Y:S05]  /*240f0*/  BSYNC B1 ;  /* 0x0000000000017941 */ /* 0x000fea0003800000 */
.L_x_73965:
        /* <DEDUP_REMOVED lines=25> */
[-C--:B------:R-:W-:Y:S01]  /*24290*/  FSETP.NEU.FTZ.AND P0, PT, R5, R38.reuse, PT ;  /* 0x000000260500720b */ /* 0x080fe20003f1d000 */
[----:B------:R-:W-:Y:S01]  /*242a0*/  IMAD.MOV.U32 R20, RZ, RZ, R42 ;  /* 0x000000ffff147224 */ /* 0x000fe200078e002a */
[----:B------:R-:W-:Y:S02]  /*242b0*/  MOV R10, R38 ;  /* 0x00000026000a7202 */ /* 0x000fe40000000f00 */
[----:B------:R-:W-:-:S13]  /*242c0*/  ISETP.GE.OR P0, PT, R3, R42, P0 ;  /* 0x0000002a0300720c */ /* 0x000fda0000706670 */
[----:B------:R-:W-:Y:S05]  /*242d0*/  @P0 BRA `(.L_x_73970) ;  /* 0x0000000000100947 */ /* 0x000fea0003800000 */
.L_x_73969:
[----:B------:R-:W-:Y:S02]  /*242e0*/  IMAD.MOV.U32 R20, RZ, RZ, R3 ;  /* 0x000000ffff147224 */ /* 0x000fe400078e0003 */
[----:B------:R-:W-:Y:S02]  /*242f0*/  IMAD.MOV.U32 R10, RZ, RZ, R5 ;  /* 0x000000ffff0a7224 */ /* 0x000fe400078e0005 */
[----:B------:R-:W-:Y:S02]  /*24300*/  IMAD.MOV.U32 R3, RZ, RZ, R42 ;  /* 0x000000ffff037224 */ /* 0x000fe400078e002a */
[----:B------:R-:W-:-:S07]  /*24310*/  IMAD.MOV.U32 R5, RZ, RZ, R38 ;  /* 0x000000ffff057224 */ /* 0x000fce00078e0026 */
.L_x_73970:
[----:B------:R-:W-:Y:S05]  /*24320*/  BSYNC B1 ;  /* 0x0000000000017941 */ /* 0x000fea0003800000 */
.L_x_73968:
        /* <DEDUP_REMOVED lines=9> */
.L_x_73972:
[----:B------:R-:W-:Y:S01]  /*243c0*/  MOV R24, R20 ;  /* 0x0000001400187202 */ /* 0x000fe20000000f00 */
[----:B------:R-:W-:Y:S02]  /*243d0*/  IMAD.MOV.U32 R11, RZ, RZ, R10 ;  /* 0x000000ffff0b7224 */ /* 0x000fe400078e000a */
[----:B------:R-:W-:Y:S02]  /*243e0*/  IMAD.MOV.U32 R20, RZ, RZ, R37 ;  /* 0x000000ffff147224 */ /* 0x000fe400078e0025 */
[----:B------:R-:W-:-:S07]  /*243f0*/  IMAD.MOV.U32 R10, RZ, RZ, R36 ;  /* 0x000000ffff0a7224 */ /* 0x000fce00078e0024 */
.L_x_73973:
[----:B------:R-:W-:Y:S05]  /*24400*/  BSYNC B1 ;  /* 0x0000000000017941 */ /* 0x000fea0003800000 */
.L_x_73971:
        /* <DEDUP_REMOVED lines=9> */
.L_x_73975:
[----:B------:R-:W-:Y:S01]  /*244a0*/  IMAD.MOV.U32 R36, RZ, RZ, R24 ;  /* 0x000000ffff247224 */ /* 0x000fe200078e0018 */
[----:B------:R-:W-:Y:S01]  /*244b0*/  MOV R29, R11 ;  /* 0x0000000b001d7202 */ /* 0x000fe20000000f00 */
[----:B------:R-:W-:Y:S02]  /*244c0*/  IMAD.MOV.U32 R24, RZ, RZ, R35 ;  /* 0x000000ffff187224 */ /* 0x000fe400078e0023 */
[----:B------:R-:W-:-:S07]  /*244d0*/  IMAD.MOV.U32 R11, RZ, RZ, R34 ;  /* 0x000000ffff0b7224 */ /* 0x000fce00078e0022 */
.L_x_73976:
[----:B------:R-:W-:Y:S05]  /*244e0*/  BSYNC B1 ;  /* 0x0000000000017941 */ /* 0x000fea0003800000 */
.L_x_73974:
        /* <DEDUP_REMOVED lines=9> */
.L_x_73978:
[----:B------:R-:W-:Y:S01]  /*24580*/  IMAD.MOV.U32 R34, RZ, RZ, R36 ;  /* 0x000000ffff227224 */ /* 0x000fe200078e0024 */
[----:B------:R-:W-:Y:S01]  /*24590*/  MOV R36, R33 ;  /* 0x0000002100247202 */ /* 0x000fe20000000f00 */
[----:B------:R-:W-:Y:S02]  /*245a0*/  IMAD.MOV.U32 R35, RZ, RZ, R29 ;  /* 0x000000ffff237224 */ /* 0x000fe400078e001d */
[----:B------:R-:W-:-:S07]  /*245b0*/  IMAD.MOV.U32 R29, RZ, RZ, R32 ;  /* 0x000000ffff1d7224 */ /* 0x000fce00078e0020 */
.L_x_73979:
[----:B------:R-:W-:Y:S05]  /*245c0*/  BSYNC B1 ;  /* 0x0000000000017941 */ /* 0x000fea0003800000 */
.L_x_73977:
        /* <DEDUP_REMOVED lines=9> */
.L_x_73981:
[----:B------:R-:W-:Y:S02]  /*24660*/  IMAD.MOV.U32 R37, RZ, RZ, R34 ;  /* 0x000000ffff257224 */ /* 0x000fe400078e0022 */
[----:B------:R-:W-:Y:S01]  /*24670*/  IMAD.MOV.U32 R33, RZ, RZ, R35 ;  /* 0x000000ffff217224 */ /* 0x000fe200078e0023 */
[----:B------:R-:W-:Y:S01]  /*24680*/  MOV R35, R30 ;  /* 0x0000001e00237202 */ /* 0x000fe20000000f00 */
[----:B------:R-:W-:-:S07]  /*24690*/  IMAD.MOV.U32 R34, RZ, RZ, R31 ;  /* 0x000000ffff227224 */ /* 0x000fce00078e001f */
.L_x_73982:
[----:B------:R-:W-:Y:S05]  /*246a0*/  BSYNC B1 ;  /* 0x0000000000017941 */ /* 0x000fea0003800000 */
.L_x_73980:
        /* <DEDUP_REMOVED lines=9> */
.L_x_73984:
[----:B------:R-:W-:Y:S02]  /*24740*/  IMAD.MOV.U32 R39, RZ, RZ, R37 ;  /* 0x000000ffff277224 */ /* 0x000fe400078e0025 */
[----:B------:R-:W-:Y:S02]  /*24750*/  IMAD.MOV.U32 R31, RZ, RZ, R33 ;  /* 0x000000ffff1f7224 */ /* 0x000fe400078e0021 */
[----:B------:R-:W-:Y:S02]  /*24760*/  IMAD.MOV.U32 R37, RZ, RZ, R28 ;  /* 0x000000ffff257224 */ /* 0x000fe400078e001c */
[----:B------:R-:W-:-:S07]  /*24770*/  IMAD.MOV.U32 R33, RZ, RZ, R8 ;  /* 0x000000ffff217224 */ /* 0x000fce00078e0008 */
.L_x_73985:
[----:B------:R-:W-:Y:S05]  /*24780*/  BSYNC B1 ;  /* 0x0000000000017941 */ /* 0x000fea0003800000 */
.L_x_73983:
        /* <DEDUP_REMOVED lines=9> */
.L_x_73987:
[----:B------:R-:W-:Y:S02]  /*24820*/  IMAD.MOV.U32 R28, RZ, RZ, R39 ;  /* 0x000000ffff1c7224 */ /* 0x000fe400078e0027 */
[----:B------:R-:W-:Y:S02]  /*24830*/  IMAD.MOV.U32 R8, RZ, RZ, R31 ;  /* 0x000000ffff087224 */ /* 0x000fe400078e001f */
[----:B------:R-:W-:Y:S02]  /*24840*/  IMAD.MOV.U32 R39, RZ, RZ, R6 ;  /* 0x000000ffff277224 */ /* 0x000fe400078e0006 */
[----:B------:R-:W-:-:S07]  /*24850*/  IMAD.MOV.U32 R31, RZ, RZ, R4 ;  /* 0x000000ffff1f7224 */ /* 0x000fce00078e0004 */
.L_x_73988:
[----:B------:R-:W-:Y:S05]  /*24860*/  BSYNC B1 ;  /* 0x0000000000017941 */ /* 0x000fea0003800000 */
.L_x_73986:
        /* <DEDUP_REMOVED lines=16> */
.L_x_73990:
[----:B------:R-:W-:Y:S02]  /*24970*/  IMAD.MOV.U32 R6, RZ, RZ, R3 ;  /* 0x000000ffff067224 */ /* 0x000fe400078e0003 */
[----:B------:R-:W-:Y:S02]  /*24980*/  IMAD.MOV.U32 R4, RZ, RZ, R5 ;  /* 0x000000ffff047224 */ /* 0x000fe400078e0005 */
[----:B------:R-:W-:Y:S02]  /*24990*/  IMAD.MOV.U32 R3, RZ, RZ, R20 ;  /* 0x000000ffff037224 */ /* 0x000fe400078e0014 */
[----:B------:R-:W-:-:S07]  /*249a0*/  IMAD.MOV.U32 R5, RZ, RZ, R10 ;  /* 0x000000ffff057224 */ /* 0x000fce00078e000a */
.L_x_73991:
[----:B------:R-:W-:Y:S05]  /*249b0*/  BSYNC B1 ;  /* 0x0000000000017941 */ /* 0x000fea0003800000 */
.L_x_73989:
        /* <DEDUP_REMOVED lines=9> */
.L_x_73993:
[----:B------:R-:W-:Y:S02]  /*24a50*/  IMAD.MOV.U32 R21, RZ, RZ, R6 ;  /* 0x000000ffff157224 */ /* 0x000fe400078e0006 */
[----:B------:R-:W-:Y:S02]  /*24a60*/  IMAD.MOV.U32 R10, RZ, RZ, R4 ;  /* 0x000000ffff0a7224 */ /* 0x000fe400078e0004 */
[----:B------:R-:W-:Y:S02]  /*24a70*/  IMAD.MOV.U32 R6, RZ, RZ, R24 ;  /* 0x000000ffff067224 */ /* 0x000fe400078e0018 */
[----:B------:R-:W-:-:S07]  /*24a80*/  IMAD.MOV.U32 R4, RZ, RZ, R11 ;  /* 0x000000ffff047224 */ /* 0x000fce00078e000b */
.L_x_73994:
[----:B------:R-:W-:Y:S05]  /*24a90*/  BSYNC B1 ;  /* 0x0000000000017941 */ /* 0x000fea0003800000 */
.L_x_73992:
        /* <DEDUP_REMOVED lines=9> */
.L_x_73996:
[----:B------:R-:W-:Y:S02]  /*24b30*/  IMAD.MOV.U32 R11, RZ, RZ, R21 ;  /* 0x000000ffff0b7224 */ /* 0x000fe400078e0015 */
[----:B------:R-:W-:Y:S02]  /*24b40*/  IMAD.MOV.U32 R20, RZ, RZ, R10 ;  /* 0x000000ffff147224 */ /* 0x000fe400078e000a */
[----:B------:R-:W-:Y:S02]  /*24b50*/  IMAD.MOV.U32 R21, RZ, RZ, R36 ;  /* 0x000000ffff157224 */ /* 0x000fe400078e0024 */
[----:B------:R-:W-:-:S07]  /*24b60*/  IMAD.MOV.U32 R10, RZ, RZ, R29 ;  /* 0x000000ffff0a7224 */ /* 0x000fce00078e001d */
.L_x_73997:
[----:B------:R-:W-:Y:S05]  /*24b70*/  BSYNC B1 ;  /* 0x0000000000017941 */ /* 0x000fea0003800000 */
.L_x_73995:
        /* <DEDUP_REMOVED lines=9> */
.L_x_73999:
[----:B------:R-:W-:Y:S01]  /*24c10*/  MOV R30, R11 ;  /* 0x0000000b001e7202 */ /* 0x000fe20000000f00 */
[----:B------:R-:W-:Y:S02]  /*24c20*/  IMAD.MOV.U32 R24, RZ, RZ, R20 ;  /* 0x000000ffff187224 */ /* 0x000fe400078e0014 */
[----:B------:R-:W-:Y:S02]  /*24c30*/  IMAD.MOV.U32 R11, RZ, RZ, R34 ;  /* 0x000000ffff0b7224 */ /* 0x000fe400078e0022 */
[----:B------:R-:W-:-:S07]  /*24c40*/  IMAD.MOV.U32 R20, RZ, RZ, R35 ;  /* 0x000000ffff147224 */ /* 0x000fce00078e0023 */
.L_x_74000:
[----:B------:R-:W-:Y:S05]  /*24c50*/  BSYNC B1 ;  /* 0x0000000000017941 */ /* 0x000fea0003800000 */
.L_x_73998:
        /* <DEDUP_REMOVED lines=9> */
.L_x_74002:
[----:B------:R-:W-:Y:S01]  /*24cf0*/  IMAD.MOV.U32 R34, RZ, RZ, R30 ;  /* 0x000000ffff227224 */ /* 0x000fe200078e001e */
[----:B------:R-:W-:Y:S01]  /*24d00*/  MOV R32, R24 ;  /* 0x0000001800207202 */ /* 0x000fe20000000f00 */
[----:B------:R-:W-:Y:S02]  /*24d10*/  IMAD.MOV.U32 R30, RZ, RZ, R37 ;  /* 0x000000ffff1e7224 */ /* 0x000fe400078e0025 */
[----:B------:R-:W-:-:S07]  /*24d20*/  IMAD.MOV.U32 R24, RZ, RZ, R33 ;  /* 0x000000ffff187224 */ /* 0x000fce00078e0021 */
.L_x_74003:
[----:B------:R-:W-:Y:S05]  /*24d30*/  BSYNC B1 ;  /* 0x0000000000017941 */ /* 0x000fea0003800000 */
.L_x_74001:
        /* <DEDUP_REMOVED lines=9> */
.L_x_74005:
[----:B------:R-:W-:Y:S01]  /*24dd0*/  IMAD.MOV.U32 R29, RZ, RZ, R34 ;  /* 0x000000ffff1d7224 */ /* 0x000fe200078e0022 */
[----:B------:R-:W-:Y:S01]  /*24de0*/  MOV R34, R39 ;  /* 0x0000002700227202 */ /* 0x000fe20000000f00 */
[----:B------:R-:W-:Y:S02]  /*24df0*/  IMAD.MOV.U32 R25, RZ, RZ, R32 ;  /* 0x000000ffff197224 */ /* 0x000fe400078e0020 */
[----:B------:R-:W-:-:S07]  /*24e00*/  IMAD.MOV.U32 R32, RZ, RZ, R31 ;  /* 0x000000ffff207224 */ /* 0x000fce00078e001f */
.L_x_74006:
[----:B------:R-:W-:Y:S05]  /*24e10*/  BSYNC B1 ;  /* 0x0000000000017941 */ /* 0x000fea0003800000 */
.L_x_74004:
        /* <DEDUP_REMOVED lines=9> */
.L_x_74008:
[----:B------:R-:W-:Y:S02]  /*24eb0*/  IMAD.MOV.U32 R33, RZ, RZ, R29 ;  /* 0x000000ffff217224 */ /* 0x000fe400078e001d */
[----:B------:R-:W-:Y:S01]  /*24ec0*/  IMAD.MOV.U32 R31, RZ, RZ, R25 ;  /* 0x000000ffff1f7224 */ /* 0x000fe200078e0019 */
[----:B------:R-:W-:Y:S01]  /*24ed0*/  MOV R25, R8 ;  /* 0x0000000800197202 */ /* 0x000fe20000000f00 */
[----:B------:R-:W-:-:S07]  /*24ee0*/  IMAD.MOV.U32 R29, RZ, RZ, R28 ;  /* 0x000000ffff1d7224 */ /* 0x000fce00078e001c */
.L_x_74009:
[----:B------:R-:W-:Y:S05]  /*24ef0*/  BSYNC B1 ;  /* 0x0000000000017941 */ /* 0x000fea0003800000 */
.L_x_74007:
        /* <DEDUP_REMOVED lines=16> */
.L_x_74011:
[----:B------:R-:W-:Y:S01]  /*25000*/  IMAD.MOV.U32 R22, RZ, RZ, R3 ;  /* 0x000000ffff167224 */ /* 0x000fe200078e0003 */
[----:B------:R-:W-:Y:S01]  /*25010*/  MOV R3, R6 ;  /* 0x0000000600037202 */ /* 0x000fe20000000f00 */
[----:B------:R-:W-:Y:S02]  /*25020*/  IMAD.MOV.U32 R8, RZ, RZ, R5 ;  /* 0x000000ffff087224 */ /* 0x000fe400078e0005 */
[----:B------:R-:W-:-:S07]  /*25030*/  IMAD.MOV.U32 R5, RZ, RZ, R4 ;  /* 0x000000ffff057224 */ /* 0x000fce00078e0004 */
.L_x_74012:
[----:B------:R-:W-:Y:S05]  /*25040*/  BSYNC B1 ;  /* 0x0000000000017941 */ /* 0x000fea0003800000 */
.L_x_74010:
        /* <DEDUP_REMOVED lines=9> */
.L_x_74014:
[----:B------:R-:W-:Y:S02]  /*250e0*/  IMAD.MOV.U32 R4, RZ, RZ, R22 ;  /* 0x000000ffff047224 */ /* 0x000fe400078e0016 */
[----:B------:R-:W-:Y:S01]  /*250f0*/  IMAD.MOV.U32 R35, RZ, RZ, R8 ;  /* 0x000000ffff237224 */ /* 0x000fe200078e0008 */
[----:B------:R-:W-:Y:S01]  /*25100*/  MOV R8, R10 ;  /* 0x0000000a00087202 */ /* 0x000fe20000000f00 */
[----:B------:R-:W-:-:S07]  /*25110*/  IMAD.MOV.U32 R22, RZ, RZ, R21 ;  /* 0x000000ffff167224 */ /* 0x000fce00078e0015 */
.L_x_74015:
[----:B------:R-:W-:Y:S05]  /*25120*/  BSYNC B1 ;  /* 0x0000000000017941 */ /* 0x000fea0003800000 */
.L_x_74013:
        /* <DEDUP_REMOVED lines=9> */
.L_x_74017:
[----:B------:R-:W-:Y:S02]  /*251c0*/  IMAD.MOV.U32 R37, RZ, RZ, R4 ;  /* 0x000000ffff257224 */ /* 0x000fe400078e0004 */
[----:B------:R-:W-:Y:S02]  /*251d0*/  IMAD.MOV.U32 R21, RZ, RZ, R35 ;  /* 0x000000ffff157224 */ /* 0x000fe400078e0023 */
[----:B------:R-:W-:Y:S02]  /*251e0*/  IMAD.MOV.U32 R4, RZ, RZ, R11 ;  /* 0x000000ffff047224 */ /* 0x000fe400078e000b */
[----:B------:R-:W-:-:S07]  /*251f0*/  IMAD.MOV.U32 R35, RZ, RZ, R20 ;  /* 0x000000ffff237224 */ /* 0x000fce00078e0014 */
.L_x_74018:
[----:B------:R-:W-:Y:S05]  /*25200*/  BSYNC B1 ;  /* 0x0000000000017941 */ /* 0x000fea0003800000 */
.L_x_74016:
        /* <DEDUP_REMOVED lines=9> */
.L_x_74020:
[----:B------:R-:W-:Y:S02]  /*252a0*/  IMAD.MOV.U32 R39, RZ, RZ, R37 ;  /* 0x000000ffff277224 */ /* 0x000fe400078e0025 */
[----:B------:R-:W-:Y:S02]  /*252b0*/  IMAD.MOV.U32 R11, RZ, RZ, R21 ;  /* 0x000000ffff0b7224 */ /* 0x000fe400078e0015 */
[----:B------:R-:W-:Y:S02]  /*252c0*/  IMAD.MOV.U32 R37, RZ, RZ, R30 ;  /* 0x000000ffff257224 */ /* 0x000fe400078e001e */
[----:B------:R-:W-:-:S07]  /*252d0*/  IMAD.MOV.U32 R21, RZ, RZ, R24 ;  /* 0x000000ffff157224 */ /* 0x000fce00078e0018 */
.L_x_74021:
[----:B------:R-:W-:Y:S05]  /*252e0*/  BSYNC B1 ;  /* 0x0000000000017941 */ /* 0x000fea0003800000 */
.L_x_74019:
        /* <DEDUP_REMOVED lines=9> */
.L_x_74023:
[----:B------:R-:W-:Y:S02]  /*25380*/  IMAD.MOV.U32 R10, RZ, RZ, R39 ;  /* 0x000000ffff0a7224 */ /* 0x000fe400078e0027 */
[----:B------:R-:W-:Y:S02]  /*25390*/  IMAD.MOV.U32 R6, RZ, RZ, R11 ;  /* 0x000000ffff067224 */ /* 0x000fe400078e000b */
[----:B------:R-:W-:Y:S02]  /*253a0*/  IMAD.MOV.U32 R39, RZ, RZ, R34 ;  /* 0x000000ffff277224 */ /* 0x000fe400078e0022 */
[----:B------:R-:W-:-:S07]  /*253b0*/  IMAD.MOV.U32 R11, RZ, RZ, R32 ;  /* 0x000000ffff0b7224 */ /* 0x000fce00078e0020 */
.L_x_74024:
[----:B------:R-:W-:Y:S05]  /*253c0*/  BSYNC B1 ;  /* 0x0000000000017941 */ /* 0x000fea0003800000 */
.L_x_74022:
        /* <DEDUP_REMOVED lines=9> */
.L_x_74026:
[----:B------:R-:W-:Y:S01]  /*25460*/  MOV R24, R10 ;  /* 0x0000000a00187202 */ /* 0x000fe20000000f00 */
[----:B------:R-:W-:Y:S02]  /*25470*/  IMAD.MOV.U32 R20, RZ, RZ, R6 ;  /* 0x000000ffff147224 */ /* 0x000fe400078e0006 */
[----:B------:R-:W-:Y:S02]  /*25480*/  IMAD.MOV.U32 R10, RZ, RZ, R29 ;  /* 0x000000ffff0a7224 */ /* 0x000fe400078e001d */
[----:B------:R-:W-:-:S07]  /*25490*/  IMAD.MOV.U32 R6, RZ, RZ, R25 ;  /* 0x000000ffff067224 */ /* 0x000fce00078e0019 */
.L_x_74027:
[----:B------:R-:W-:Y:S05]  /*254a0*/  BSYNC B1 ;  /* 0x0000000000017941 */ /* 0x000fea0003800000 */
.L_x_74025:
        /* <DEDUP_REMOVED lines=9> */
.L_x_74029:
[----:B------:R-:W-:Y:S01]  /*25540*/  IMAD.MOV.U32 R26, RZ, RZ, R24 ;  /* 0x000000ffff1a7224 */ /* 0x000fe200078e0018 */
[----:B------:R-:W-:Y:S01]  /*25550*/  MOV R25, R20 ;  /* 0x0000001400197202 */ /* 0x000fe20000000f00 */
[----:B------:R-:W-:Y:S02]  /*25560*/  IMAD.MOV.U32 R24, RZ, RZ, R33 ;  /* 0x000000ffff187224 */ /* 0x000fe400078e0021 */
[----:B------:R-:W-:-:S07]  /*25570*/  IMAD.MOV.U32 R20, RZ, RZ, R31 ;  /* 0x000000ffff147224 */ /* 0x000fce00078e001f */
.L_x_74030:
[----:B------:R-:W-:Y:S05]  /*25580*/  BSYNC B1 ;  /* 0x0000000000017941 */ /* 0x000fea0003800000 */
.L_x_74028:
        /* <DEDUP_REMOVED lines=16> */
.L_x_74032:
[----:B------:R-:W-:Y:S01]  /*25690*/  MOV R23, R3 ;  /* 0x0000000300177202 */ /* 0x000fe20000000f00 */
[----:B------:R-:W-:Y:S02]  /*256a0*/  IMAD.MOV.U32 R28, RZ, RZ, R5 ;  /* 0x000000ffff1c7224 */ /* 0x000fe400078e0005 */
[----:B------:R-:W-:Y:S02]  /*256b0*/  IMAD.MOV.U32 R3, RZ, RZ, R22 ;  /* 0x000000ffff037224 */ /* 0x000fe400078e0016 */
[----:B------:R-:W-:-:S07]  /*256c0*/  IMAD.MOV.U32 R5, RZ, RZ, R8 ;  /* 0x000000ffff057224 */ /* 0x000fce00078e0008 */
.L_x_74033:
[----:B------:R-:W-:Y:S05]  /*256d0*/  BSYNC B1 ;  /* 0x0000000000017941 */ /* 0x000fea0003800000 */
.L_x_74031:
        /* <DEDUP_REMOVED lines=9> */
.L_x_74035:
[----:B------:R-:W-:Y:S01]  /*25770*/  IMAD.MOV.U32 R22, RZ, RZ, R23 ;  /* 0x000000ffff167224 */ /* 0x000fe200078e0017 */
[----:B------:R-:W-:Y:S01]  /*25780*/  MOV R8, R28 ;  /* 0x0000001c00087202 */ /* 0x000fe20000000f00 */
[----:B------:R-:W-:Y:S02]  /*25790*/  IMAD.MOV.U32 R23, RZ, RZ, R4 ;  /* 0x000000ffff177224 */ /* 0x000fe400078e0004 */
[----:B------:R-:W-:-:S07]  /*257a0*/  IMAD.MOV.U32 R28, RZ, RZ, R35 ;  /* 0x000000ffff1c7224 */ /* 0x000fce00078e0023 */
.L_x_74036:
[----:B------:R-:W-:Y:S05]  /*257b0*/  BSYNC B1 ;  /* 0x0000000000017941 */ /* 0x000fea0003800000 */
.L_x_74034:
        /* <DEDUP_REMOVED lines=9> */
.L_x_74038:
[----:B------:R-:W-:Y:S01]  /*25850*/  IMAD.MOV.U32 R30, RZ, RZ, R22 ;  /* 0x000000ffff1e7224 */ /* 0x000fe200078e0016 */
[----:B------:R-:W-:Y:S01]  /*25860*/  MOV R22, R37 ;  /* 0x0000002500167202 */ /* 0x000fe20000000f00 */
[----:B------:R-:W-:Y:S02]  /*25870*/  IMAD.MOV.U32 R4, RZ, RZ, R8 ;  /* 0x000000ffff047224 */ /* 0x000fe400078e0008 */
[----:B------:R-:W-:-:S07]  /*25880*/  IMAD.MOV.U32 R8, RZ, RZ, R21 ;  /* 0x000000ffff087224 */ /* 0x000fce00078e0015 */
.L_x_74039:
[----:B------:R-:W-:Y:S05]  /*25890*/  BSYNC B1 ;  /* 0x0000000000017941 */ /* 0x000fea0003800000 */
.L_x_74037:
        /* <DEDUP_REMOVED lines=9> */
.L_x_74041:
[----:B------:R-:W-:Y:S02]  /*25930*/  IMAD.MOV.U32 R27, RZ, RZ, R30 ;  /* 0x000000ffff1b7224 */ /* 0x000fe400078e001e */
[----:B------:R-:W-:Y:S01]  /*25940*/  IMAD.MOV.U32 R21, RZ, RZ, R4 ;  /* 0x000000ffff157224 */ /* 0x000fe200078e0004 */
[----:B------:R-:W-:Y:S01]  /*25950*/  MOV R4, R11 ;  /* 0x0000000b00047202 */ /* 0x000fe20000000f00 */
[----:B------:R-:W-:-:S07]  /*25960*/  IMAD.MOV.U32 R30, RZ, RZ, R39 ;  /* 0x000000ffff1e7224 */ /* 0x000fce00078e0027 */
.L_x_74042:
[----:B------:R-:W-:Y:S05]  /*25970*/  BSYNC B1 ;  /* 0x0000000000017941 */ /* 0x000fea0003800000 */
.L_x_74040:
        /* <DEDUP_REMOVED lines=9> */
.L_x_74044:
[----:B------:R-:W-:Y:S02]  /*25a10*/  IMAD.MOV.U32 R29, RZ, RZ, R27 ;  /* 0x000000ffff1d7224 */ /* 0x000fe400078e001b */
[----:B------:R-:W-:Y:S02]  /*25a20*/  IMAD.MOV.U32 R11, RZ, RZ, R21 ;  /* 0x000000ffff0b7224 */ /* 0x000fe400078e0015 */
[----:B------:R-:W-:Y:S02]  /*25a30*/  IMAD.MOV.U32 R27, RZ, RZ, R10 ;  /* 0x000000ffff1b7224 */ /* 0x000fe400078e000a */
[----:B------:R-:W-:-:S07]  /*25a40*/  IMAD.MOV.U32 R21, RZ, RZ, R6 ;  /* 0x000000ffff157224 */ /* 0x000fce00078e0006 */
.L_x_74045:
[----:B------:R-:W-:Y:S05]  /*25a50*/  BSYNC B1 ;  /* 0x0000000000017941 */ /* 0x000fea0003800000 */
.L_x_74043:
        /* <DEDUP_REMOVED lines=9> */
.L_x_74047:
[----:B------:R-:W-:Y:S02]  /*25af0*/  IMAD.MOV.U32 R31, RZ, RZ, R29 ;  /* 0x000000ffff1f7224 */ /* 0x000fe400078e001d */
[----:B------:R-:W-:Y:S02]  /*25b00*/  IMAD.MOV.U32 R6, RZ, RZ, R11 ;  /* 0x000000ffff067224 */ /* 0x000fe400078e000b */
[----:B------:R-:W-:Y:S02]  /*25b10*/  IMAD.MOV.U32 R29, RZ, RZ, R24 ;  /* 0x000000ffff1d7224 */ /* 0x000fe400078e0018 */
[----:B------:R-:W-:-:S07]  /*25b20*/  IMAD.MOV.U32 R11, RZ, RZ, R20 ;  /* 0x000000ffff0b7224 */ /* 0x000fce00078e0014 */
.L_x_74048:
[----:B------:R-:W-:Y:S05]  /*25b30*/  BSYNC B1 ;  /* 0x0000000000017941 */ /* 0x000fea0003800000 */
.L_x_74046:
        /* <DEDUP_REMOVED lines=9> */
.L_x_74050:
[----:B------:R-:W-:Y:S02]  /*25bd0*/  IMAD.MOV.U32 R20, RZ, RZ, R31 ;  /* 0x000000ffff147224 */ /* 0x000fe400078e001f */
[----:B------:R-:W-:Y:S02]  /*25be0*/  IMAD.MOV.U32 R10, RZ, RZ, R6 ;  /* 0x000000ffff0a7224 */ /* 0x000fe400078e0006 */
[----:B------:R-:W-:Y:S02]  /*25bf0*/  IMAD.MOV.U32 R31, RZ, RZ, R26 ;  /* 0x000000ffff1f7224 */ /* 0x000fe400078e001a */
[----:B------:R-:W-:-:S07]  /*25c00*/  IMAD.MOV.U32 R6, RZ, RZ, R25 ;  /* 0x000000ffff067224 */ /* 0x000fce00078e0019 */
.L_x_74051:
[----:B------:R-:W-:Y:S05]  /*25c10*/  BSYNC B1 ;  /* 0x0000000000017941 */ /* 0x000fea0003800000 */
.L_x_74049:
        /* <DEDUP_REMOVED lines=16> */
.L_x_74053:
[----:B------:R-:W-:Y:S02]  /*25d20*/  IMAD.MOV.U32 R12, RZ, RZ, R3 ;  /* 0x000000ffff0c7224 */ /* 0x000fe400078e0003 */
[----:B------:R-:W-:Y:S02]  /*25d30*/  IMAD.MOV.U32 R16, RZ, RZ, R5 ;  /* 0x000000ffff107224 */ /* 0x000fe400078e0005 */
[----:B------:R-:W-:Y:S02]  /*25d40*/  IMAD.MOV.U32 R3, RZ, RZ, R23 ;  /* 0x000000ffff037224 */ /* 0x000fe400078e0017 */
[----:B------:R-:W-:-:S07]  /*25d50*/  IMAD.MOV.U32 R5, RZ, RZ, R28 ;  /* 0x000000ffff057224 */ /* 0x000fce00078e001c */
.L_x_74054:
[----:B------:R-:W-:Y:S05]  /*25d60*/  BSYNC B1 ;  /* 0x0000000000017941 */ /* 0x000fea0003800000 */
.L_x_74052:
        /* <DEDUP_REMOVED lines=9> */
.L_x_74056:
[----:B------:R-:W-:Y:S02]  /*25e00*/  IMAD.MOV.U32 R23, RZ, RZ, R12 ;  /* 0x000000ffff177224 */ /* 0x000fe400078e000c */
[----:B------:R-:W-:Y:S02]  /*25e10*/  IMAD.MOV.U32 R25, RZ, RZ, R16 ;  /* 0x000000ffff197224 */ /* 0x000fe400078e0010 */
[----:B------:R-:W-:Y:S02]  /*25e20*/  IMAD.MOV.U32 R12, RZ, RZ, R22 ;  /* 0x000000ffff0c7224 */ /* 0x000fe400078e0016 */
[----:B------:R-:W-:-:S07]  /*25e30*/  IMAD.MOV.U32 R16, RZ, RZ, R8 ;  /* 0x000000ffff107224 */ /* 0x000fce00078e0008 */
.L_x_74057:
[----:B------:R-:W-:Y:S05]  /*25e40*/  BSYNC B1 ;  /* 0x0000000000017941 */ /* 0x000fea0003800000 */
.L_x_74055:
        /* <DEDUP_REMOVED lines=9> */
.L_x_74059:
[----:B------:R-:W-:Y:S01]  /*25ee0*/  MOV R8, R23 ;  /* 0x0000001700087202 */ /* 0x000fe20000000f00 */
[----:B------:R-:W-:Y:S02]  /*25ef0*/  IMAD.MOV.U32 R22, RZ, RZ, R25 ;  /* 0x000000ffff167224 */ /* 0x000fe400078e0019 */
[----:B------:R-:W-:Y:S02]  /*25f00*/  IMAD.MOV.U32 R23, RZ, RZ, R30 ;  /* 0x000000ffff177224 */ /* 0x000fe400078e001e */
[----:B------:R-:W-:-:S07]  /*25f10*/  IMAD.MOV.U32 R25, RZ, RZ, R4 ;  /* 0x000000ffff197224 */ /* 0x000fce00078e0004 */
.L_x_74060:
[----:B------:R-:W-:Y:S05]  /*25f20*/  BSYNC B1 ;  /* 0x0000000000017941 */ /* 0x000fea0003800000 */
.L_x_74058:
        /* <DEDUP_REMOVED lines=9> */
.L_x_74062:
[----:B------:R-:W-:Y:S01]  /*25fc0*/  IMAD.MOV.U32 R4, RZ, RZ, R8 ;  /* 0x000000ffff047224 */ /* 0x000fe200078e0008 */
[----:B------:R-:W-:Y:S01]  /*25fd0*/  MOV R24, R22 ;  /* 0x0000001600187202 */ /* 0x000fe20000000f00 */
[----:B------:R-:W-:Y:S02]  /*25fe0*/  IMAD.MOV.U32 R8, RZ, RZ, R27 ;  /* 0x000000ffff087224 */ /* 0x000fe400078e001b */
[----:B------:R-:W-:-:S07]  /*25ff0*/  IMAD.MOV.U32 R22, RZ, RZ, R21 ;  /* 0x000000ffff167224 */ /* 0x000fce00078e0015 */
.L_x_74063:
[----:B------:R-:W-:Y:S05]  /*26000*/  BSYNC B1 ;  /* 0x0000000000017941 */ /* 0x000fea0003800000 */
.L_x_74061:
        /* <DEDUP_REMOVED lines=9> */
.L_x_74065:
[----:B------:R-:W-:Y:S01]  /*260a0*/  IMAD.MOV.U32 R26, RZ, RZ, R4 ;  /* 0x000000ffff1a7224 */ /* 0x000fe200078e0004 */
[----:B------:R-:W-:Y:S01]  /*260b0*/  MOV R4, R29 ;  /* 0x0000001d00047202 */ /* 0x000fe20000000f00 */
[----:B------:R-:W-:Y:S02]  /*260c0*/  IMAD.MOV.U32 R21, RZ, RZ, R24 ;  /* 0x000000ffff157224 */ /* 0x000fe400078e0018 */
[----:B------:R-:W-:-:S07]  /*260d0*/  IMAD.MOV.U32 R24, RZ, RZ, R11 ;  /* 0x000000ffff187224 */ /* 0x000fce00078e000b */
.L_x_74066:
[----:B------:R-:W-:Y:S05]  /*260e0*/  BSYNC B1 ;  /* 0x0000000000017941 */ /* 0x000fea0003800000 */
.L_x_74064:
        /* <DEDUP_REMOVED lines=9> */
.L_x_74068:
[----:B------:R-:W-:Y:S02]  /*26180*/  IMAD.MOV.U32 R11, RZ, RZ, R26 ;  /* 0x000000ffff0b7224 */ /* 0x000fe400078e001a */
[----:B------:R-:W-:Y:S01]  /*26190*/  IMAD.MOV.U32 R27, RZ, RZ, R21 ;  /* 0x000000ffff1b7224 */ /* 0x000fe200078e0015 */
[----:B------:R-:W-:Y:S01]  /*261a0*/  MOV R21, R6 ;  /* 0x0000000600157202 */ /* 0x000fe20000000f00 */
[----:B------:R-:W-:-:S07]  /*261b0*/  IMAD.MOV.U32 R26, RZ, RZ, R31 ;  /* 0x000000ffff1a7224 */ /* 0x000fce00078e001f */
.L_x_74069:
[----:B------:R-:W-:Y:S05]  /*261c0*/  BSYNC B1 ;  /* 0x0000000000017941 */ /* 0x000fea0003800000 */
.L_x_74067:
        /* <DEDUP_REMOVED lines=9> */
.L_x_74071:
[----:B------:R-:W-:Y:S02]  /*26260*/  IMAD.MOV.U32 R6, RZ, RZ, R11 ;  /* 0x000000ffff067224 */ /* 0x000fe400078e000b */
[----:B------:R-:W-:Y:S02]  /*26270*/  IMAD.MOV.U32 R28, RZ, RZ, R27 ;  /* 0x000000ffff1c7224 */ /* 0x000fe400078e001b */
[----:B------:R-:W-:Y:S02]  /*26280*/  IMAD.MOV.U32 R11, RZ, RZ, R20 ;  /* 0x000000ffff0b7224 */ /* 0x000fe400078e0014 */
[----:B------:R-:W-:-:S07]  /*26290*/  IMAD.MOV.U32 R27, RZ, RZ, R10 ;  /* 0x000000ffff1b7224 */ /* 0x000fce00078e000a */
.L_x_74072:
[----:B------:R-:W-:Y:S05]  /*262a0*/  BSYNC B1 ;  /* 0x0000000000017941 */ /* 0x000fea0003800000 */
.L_x_74070:
        /* <DEDUP_REMOVED lines=16> */
.L_x_74074:
[----:B------:R-:W-:Y:S02]  /*263b0*/  IMAD.MOV.U32 R10, RZ, RZ, R3 ;  /* 0x000000ffff0a7224 */ /* 0x000fe400078e0003 */
[----:B------:R-:W-:Y:S01]  /*263c0*/  IMAD.MOV.U32 R20, RZ, RZ, R5 ;  /* 0x000000ffff147224 */ /* 0x000fe200078e0005 */
[----:B------:R-:W-:Y:S01]  /*263d0*/  MOV R5, R16 ;  /* 0x0000001000057202 */ /* 0x000fe20000000f00 */
[----:B------:R-:W-:-:S07]  /*263e0*/  IMAD.MOV.U32 R3, RZ, RZ, R12 ;  /* 0x000000ffff037224 */ /* 0x000fce00078e000c */
.L_x_74075:
[----:B------:R-:W-:Y:S05]  /*263f0*/  BSYNC B1 ;  /* 0x0000000000017941 */ /* 0x000fea0003800000 */
.L_x_74073:
        /* <DEDUP_REMOVED lines=9> */
.L_x_74077:
[----:B------:R-:W-:Y:S02]  /*26490*/  IMAD.MOV.U32 R13, RZ, RZ, R10 ;  /* 0x000000ffff0d7224 */ /* 0x000fe400078e000a */
[----:B------:R-:W-:Y:S02]  /*264a0*/  IMAD.MOV.U32 R17, RZ, RZ, R20 ;  /* 0x000000ffff117224 */ /* 0x000fe400078e0014 */
[----:B------:R-:W-:Y:S02]  /*264b0*/  IMAD.MOV.U32 R10, RZ, RZ, R23 ;  /* 0x000000ffff0a7224 */ /* 0x000fe400078e0017 */
[----:B------:R-:W-:-:S07]  /*264c0*/  IMAD.MOV.U32 R20, RZ, RZ, R25 ;  /* 0x000000ffff147224 */ /* 0x000fce00078e0019 */
.L_x_74078:
[----:B------:R-:W-:Y:S05]  /*264d0*/  BSYNC B1 ;  /* 0x0000000000017941 */ /* 0x000fea0003800000 */
.L_x_74076:
        /* <DEDUP_REMOVED lines=9> */
.L_x_74080:
[----:B------:R-:W-:Y:S02]  /*26570*/  IMAD.MOV.U32 R23, RZ, RZ, R13 ;  /* 0x000000ffff177224 */ /* 0x000fe400078e000d */
[----:B------:R-:W-:Y:S02]  /*26580*/  IMAD.MOV.U32 R25, RZ, RZ, R17 ;  /* 0x000000ffff197224 */ /* 0x000fe400078e0011 */
[----:B------:R-:W-:Y:S02]  /*26590*/  IMAD.MOV.U32 R13, RZ, RZ, R8 ;  /* 0x000000ffff0d7224 */ /* 0x000fe400078e0008 */
[----:B------:R-:W-:-:S07]  /*265a0*/  IMAD.MOV.U32 R17, RZ, RZ, R22 ;  /* 0x000000ffff117224 */ /* 0x000fce00078e0016 */
.L_x_74081:
[----:B------:R-:W-:Y:S05]  /*265b0*/  BSYNC B1 ;  /* 0x0000000000017941 */ /* 0x000fea0003800000 */
.L_x_74079:
        /* <DEDUP_REMOVED lines=9> */
.L_x_74083:
[----:B------:R-:W-:Y:S02]  /*26650*/  IMAD.MOV.U32 R29, RZ, RZ, R23 ;  /* 0x000000ffff1d7224 */ /* 0x000fe400078e0017 */
[----:B------:R-:W-:Y:S02]  /*26660*/  IMAD.MOV.U32 R8, RZ, RZ, R25 ;  /* 0x000000ffff087224 */ /* 0x000fe400078e0019 */
[----:B------:R-:W-:Y:S02]  /*26670*/  IMAD.MOV.U32 R23, RZ, RZ, R4 ;  /* 0x000000ffff177224 */ /* 0x000fe400078e0004 */
[----:B------:R-:W-:-:S07]  /*26680*/  IMAD.MOV.U32 R25, RZ, RZ, R24 ;  /* 0x000000ffff197224 */ /* 0x000fce00078e0018 */
.L_x_74084:
[----:B------:R-:W-:Y:S05]  /*26690*/  BSYNC B1 ;  /* 0x0000000000017941 */ /* 0x000fea0003800000 */
.L_x_74082:
        /* <DEDUP_REMOVED lines=9> */
.L_x_74086:
[----:B------:R-:W-:Y:S01]  /*26730*/  MOV R4, R29 ;  /* 0x0000001d00047202 */ /* 0x000fe20000000f00 */
[----:B------:R-:W-:Y:S02]  /*26740*/  IMAD.MOV.U32 R12, RZ, RZ, R8 ;  /* 0x000000ffff0c7224 */ /* 0x000fe400078e0008 */
[----:B------:R-:W-:Y:S02]  /*26750*/  IMAD.MOV.U32 R29, RZ, RZ, R26 ;  /* 0x000000ffff1d7224 */ /* 0x000fe400078e001a */
[----:B------:R-:W-:-:S07]  /*26760*/  IMAD.MOV.U32 R8, RZ, RZ, R21 ;  /* 0x000000ffff087224 */ /* 0x000fce00078e0015 */
.L_x_74087:
[----:B------:R-:W-:Y:S05]  /*26770*/  BSYNC B1 ;  /* 0x0000000000017941 */ /* 0x000fea0003800000 */
.L_x_74085:
        /* <DEDUP_REMOVED lines=9> */
.L_x_74089:
[----:B------:R-:W-:Y:S01]  /*26810*/  IMAD.MOV.U32 R21, RZ, RZ, R4 ;  /* 0x000000ffff157224 */ /* 0x000fe200078e0004 */
[----:B------:R-:W-:Y:S01]  /*26820*/  MOV R31, R12 ;  /* 0x0000000c001f7202 */ /* 0x000fe20000000f00 */
[----:B------:R-:W-:Y:S02]  /*26830*/  IMAD.MOV.U32 R4, RZ, RZ, R11 ;  /* 0x000000ffff047224 */ /* 0x000fe400078e000b */
[----:B------:R-:W-:-:S07]  /*26840*/  IMAD.MOV.U32 R12, RZ, RZ, R27 ;  /* 0x000000ffff0c7224 */ /* 0x000fce00078e001b */
.L_x_74090:
[----:B------:R-:W-:Y:S05]  /*26850*/  BSYNC B1 ;  /* 0x0000000000017941 */ /* 0x000fea0003800000 */
.L_x_74088:
        /* <DEDUP_REMOVED lines=9> */
.L_x_74092:
[----:B------:R-:W-:Y:S01]  /*268f0*/  IMAD.MOV.U32 R11, RZ, RZ, R21 ;  /* 0x000000ffff0b7224 */ /* 0x000fe200078e0015 */
[----:B------:R-:W-:Y:S01]  /*26900*/  MOV R21, R6 ;  /* 0x0000000600157202 */ /* 0x000fe20000000f00 */
[----:B------:R-:W-:Y:S02]  /*26910*/  IMAD.MOV.U32 R16, RZ, RZ, R31 ;  /* 0x000000ffff107224 */ /* 0x000fe400078e001f */
[----:B------:R-:W-:-:S07]  /*26920*/  IMAD.MOV.U32 R31, RZ, RZ, R28 ;  /* 0x000000ffff1f7224 */ /* 0x000fce00078e001c */
.L_x_74093:
[----:B------:R-:W-:Y:S05]  /*26930*/  BSYNC B1 ;  /* 0x0000000000017941 */ /* 0x000fea0003800000 */
.L_x_74091:
        /* <DEDUP_REMOVED lines=16> */
.L_x_74095:
[----:B------:R-:W-:Y:S01]  /*26a40*/  IMAD.MOV.U32 R6, RZ, RZ, R3 ;  /* 0x000000ffff067224 */ /* 0x000fe200078e0003 */
[----:B------:R-:W-:Y:S01]  /*26a50*/  MOV R14, R5 ;  /* 0x00000005000e7202 */ /* 0x000fe20000000f00 */
[----:B------:R-:W-:Y:S02]  /*26a60*/  IMAD.MOV.U32 R3, RZ, RZ, R10 ;  /* 0x000000ffff037224 */ /* 0x000fe400078e000a */
[----:B------:R-:W-:-:S07]  /*26a70*/  IMAD.MOV.U32 R5, RZ, RZ, R20 ;  /* 0x000000ffff057224 */ /* 0x000fce00078e0014 */
.L_x_74096:
[----:B------:R-:W-:Y:S05]  /*26a80*/  BSYNC B1 ;  /* 0x0000000000017941 */ /* 0x000fea0003800000 */
.L_x_74094:
        /* <DEDUP_REMOVED lines=9> */
.L_x_74098:
[----:B------:R-:W-:Y:S01]  /*26b20*/  IMAD.MOV.U32 R10, RZ, RZ, R6 ;  /* 0x000000ffff0a7224 */ /* 0x000fe200078e0006 */
[----:B------:R-:W-:Y:S01]  /*26b30*/  MOV R6, R13 ;  /* 0x0000000d00067202 */ /* 0x000fe20000000f00 */
[----:B------:R-:W-:Y:S02]  /*26b40*/  IMAD.MOV.U32 R18, RZ, RZ, R14 ;  /* 0x000000ffff127224 */ /* 0x000fe400078e000e */
[----:B------:R-:W-:-:S07]  /*26b50*/  IMAD.MOV.U32 R14, RZ, RZ, R17 ;  /* 0x000000ffff0e7224 */ /* 0x000fce00078e0011 */
.L_x_74099:
[----:B------:R-:W-:Y:S05]  /*26b60*/  BSYNC B1 ;  /* 0x0000000000017941 */ /* 0x000fea0003800000 */
.L_x_74097:
        /* <DEDUP_REMOVED lines=9> */
.L_x_74101:
[----:B------:R-:W-:Y:S02]  /*26c00*/  IMAD.MOV.U32 R20, RZ, RZ, R10 ;  /* 0x000000ffff147224 */ /* 0x000fe400078e000a */
[----:B------:R-:W-:Y:S01]  /*26c10*/  IMAD.MOV.U32 R13, RZ, RZ, R18 ;  /* 0x000000ffff0d7224 */ /* 0x000fe200078e0012 */
[----:B------:R-:W-:Y:S01]  /*26c20*/  MOV R18, R25 ;  /* 0x0000001900127202 */ /* 0x000fe20000000f00 */
[----:B------:R-:W-:-:S07]  /*26c30*/  IMAD.MOV.U32 R10, RZ, RZ, R23 ;  /* 0x000000ffff0a7224 */ /* 0x000fce00078e0017 */
.L_x_74102:
[----:B------:R-:W-:Y:S05]  /*26c40*/  BSYNC B1 ;  /* 0x0000000000017941 */ /* 0x000fea0003800000 */
.L_x_74100:
        /* <DEDUP_REMOVED lines=9> */
.L_x_74104:
[----:B------:R-:W-:Y:S02]  /*26ce0*/  IMAD.MOV.U32 R17, RZ, RZ, R20 ;  /* 0x000000ffff117224 */ /* 0x000fe400078e0014 */
[----:B------:R-:W-:Y:S02]  /*26cf0*/  IMAD.MOV.U32 R23, RZ, RZ, R13 ;  /* 0x000000ffff177224 */ /* 0x000fe400078e000d */
[----:B------:R-:W-:Y:S02]  /*26d00*/  IMAD.MOV.U32 R20, RZ, RZ, R29 ;  /* 0x000000ffff147224 */ /* 0x000fe400078e001d */
[----:B------:R-:W-:-:S07]  /*26d10*/  IMAD.MOV.U32 R13, RZ, RZ, R8 ;  /* 0x000000ffff0d7224 */ /* 0x000fce00078e0008 */
.L_x_74105:
[----:B------:R-:W-:Y:S05]  /*26d20*/  BSYNC B1 ;  /* 0x0000000000017941 */ /* 0x000fea0003800000 */
.L_x_74103:
        /* <DEDUP_REMOVED lines=9> */
.L_x_74107:
[----:B------:R-:W-:Y:S02]  /*26dc0*/  IMAD.MOV.U32 R8, RZ, RZ, R17 ;  /* 0x000000ffff087224 */ /* 0x000fe400078e0011 */
[----:B------:R-:W-:Y:S02]  /*26dd0*/  IMAD.MOV.U32 R22, RZ, RZ, R23 ;  /* 0x000000ffff167224 */ /* 0x000fe400078e0017 */
[----:B------:R-:W-:Y:S02]  /*26de0*/  IMAD.MOV.U32 R17, RZ, RZ, R4 ;  /* 0x000000ffff117224 */ /* 0x000fe400078e0004 */
[----:B------:R-:W-:-:S07]  /*26df0*/  IMAD.MOV.U32 R23, RZ, RZ, R12 ;  /* 0x000000ffff177224 */ /* 0x000fce00078e000c */
.L_x_74108:
[----:B------:R-:W-:Y:S05]  /*26e00*/  BSYNC B1 ;  /* 0x0000000000017941 */ /* 0x000fea0003800000 */
.L_x_74106:
        /* <DEDUP_REMOVED lines=9> */
.L_x_74110:
[----:B------:R-:W-:Y:S02]  /*26ea0*/  IMAD.MOV.U32 R4, RZ, RZ, R8 ;  /* 0x000000ffff047224 */ /* 0x000fe400078e0008 */
[----:B------:R-:W-:Y:S02]  /*26eb0*/  IMAD.MOV.U32 R33, RZ, RZ, R22 ;  /* 0x000000ffff217224 */ /* 0x000fe400078e0016 */
[----:B------:R-:W-:Y:S02]  /*26ec0*/  IMAD.MOV.U32 R8, RZ, RZ, R21 ;  /* 0x000000ffff087224 */ /* 0x000fe400078e0015 */
[----:B------:R-:W-:-:S07]  /*26ed0*/  IMAD.MOV.U32 R22, RZ, RZ, R31 ;  /* 0x000000ffff167224 */ /* 0x000fce00078e001f */
.L_x_74111:
[----:B------:R-:W-:Y:S05]  /*26ee0*/  BSYNC B1 ;  /* 0x0000000000017941 */ /* 0x000fea0003800000 */
.L_x_74109:
        /* <DEDUP_REMOVED lines=9> */
.L_x_74113:
[----:B------:R-:W-:Y:S01]  /*26f80*/  MOV R12, R4 ;  /* 0x00000004000c7202 */ /* 0x000fe20000000f00 */
[----:B------:R-:W-:Y:S02]  /*26f90*/  IMAD.MOV.U32 R21, RZ, RZ, R33 ;  /* 0x000000ffff157224 */ /* 0x000fe400078e0021 */
[----:B------:R-:W-:Y:S02]  /*26fa0*/  IMAD.MOV.U32 R4, RZ, RZ, R11 ;  /* 0x000000ffff047224 */ /* 0x000fe400078e000b */
[----:B------:R-:W-:-:S07]  /*26fb0*/  IMAD.MOV.U32 R33, RZ, RZ, R16 ;  /* 0x000000ffff217224 */ /* 0x000fce00078e0010 */
.L_x_74114:
[----:B------:R-:W-:Y:S05]  /*26fc0*/  BSYNC B1 ;  /* 0x0000000000017941 */ /* 0x000fea0003800000 */
.L_x_74112:
        /* <DEDUP_REMOVED lines=16> */
.L_x_74116:
[----:B------:R-:W-:Y:S02]  /*270d0*/  IMAD.MOV.U32 R38, RZ, RZ, R3 ;  /* 0x000000ffff267224 */ /* 0x000fe400078e0003 */
[----:B------:R-:W-:Y:S02]  /*270e0*/  IMAD.MOV.U32 R36, RZ, RZ, R5 ;  /* 0x000000ffff247224 */ /* 0x000fe400078e0005 */
[----:B------:R-:W-:Y:S02]  /*270f0*/  IMAD.MOV.U32 R3, RZ, RZ, R6 ;  /* 0x000000ffff037224 */ /* 0x000fe400078e0006 */
[----:B------:R-:W-:-:S07]  /*27100*/  IMAD.MOV.U32 R5, RZ, RZ, R14 ;  /* 0x000000ffff057224 */ /* 0x000fce00078e000e */
.L_x_74117:
[----:B------:R-:W-:Y:S05]  /*27110*/  BSYNC B1 ;  /* 0x0000000000017941 */ /* 0x000fea0003800000 */
.L_x_74115:
        /* <DEDUP_REMOVED lines=9> */
.L_x_74119:
[----:B------:R-:W-:Y:S01]  /*271b0*/  MOV R31, R38 ;  /* 0x00000026001f7202 */ /* 0x000fe20000000f00 */
[----:B------:R-:W-:Y:S02]  /*271c0*/  IMAD.MOV.U32 R30, RZ, RZ, R36 ;  /* 0x000000ffff1e7224 */ /* 0x000fe400078e0024 */
[----:B------:R-:W-:Y:S02]  /*271d0*/  IMAD.MOV.U32 R38, RZ, RZ, R10 ;  /* 0x000000ffff267224 */ /* 0x000fe400078e000a */
[----:B------:R-:W-:-:S07]  /*271e0*/  IMAD.MOV.U32 R36, RZ, RZ, R18 ;  /* 0x000000ffff247224 */ /* 0x000fce00078e0012 */
.L_x_74120:
[----:B------:R-:W-:Y:S05]  /*271f0*/  BSYNC B1 ;  /* 0x0000000000017941 */ /* 0x000fea0003800000 */
.L_x_74118:
        /* <DEDUP_REMOVED lines=9> */
.L_x_74122:
[----:B------:R-:W-:Y:S01]  /*27290*/  IMAD.MOV.U32 R29, RZ, RZ, R31 ;  /* 0x000000ffff1d7224 */ /* 0x000fe200078e001f */
[----:B------:R-:W-:Y:S01]  /*272a0*/  MOV R28, R30 ;  /* 0x0000001e001c7202 */ /* 0x000fe20000000f00 */
[----:B------:R-:W-:Y:S02]  /*272b0*/  IMAD.MOV.U32 R31, RZ, RZ, R20 ;  /* 0x000000ffff1f7224 */ /* 0x000fe400078e0014 */
[----:B------:R-:W-:-:S07]  /*272c0*/  IMAD.MOV.U32 R30, RZ, RZ, R13 ;  /* 0x000000ffff1e7224 */ /* 0x000fce00078e000d */
.L_x_74123:
[----:B------:R-:W-:Y:S05]  /*272d0*/  BSYNC B1 ;  /* 0x0000000000017941 */ /* 0x000fea0003800000 */
.L_x_74121:
        /* <DEDUP_REMOVED lines=9> */
.L_x_74125:
[----:B------:R-:W-:Y:S01]  /*27370*/  IMAD.MOV.U32 R27, RZ, RZ, R29 ;  /* 0x000000ffff1b7224 */ /* 0x000fe200078e001d */
[----:B------:R-:W-:Y:S01]  /*27380*/  MOV R29, R17 ;  /* 0x00000011001d7202 */ /* 0x000fe20000000f00 */
[----:B------:R-:W-:Y:S02]  /*27390*/  IMAD.MOV.U32 R26, RZ, RZ, R28 ;  /* 0x000000ffff1a7224 */ /* 0x000fe400078e001c */
[----:B------:R-:W-:-:S07]  /*273a0*/  IMAD.MOV.U32 R28, RZ, RZ, R23 ;  /* 0x000000ffff1c7224 */ /* 0x000fce00078e0017 */
.L_x_74126:
[----:B------:R-:W-:Y:S05]  /*273b0*/  BSYNC B1 ;  /* 0x0000000000017941 */ /* 0x000fea0003800000 */
.L_x_74124:
        /* <DEDUP_REMOVED lines=9> */
.L_x_74128:
[----:B------:R-:W-:Y:S02]  /*27450*/  IMAD.MOV.U32 R25, RZ, RZ, R27 ;  /* 0x000000ffff197224 */ /* 0x000fe400078e001b */
[----:B------:R-:W-:Y:S01]  /*27460*/  IMAD.MOV.U32 R24, RZ, RZ, R26 ;  /* 0x000000ffff187224 */ /* 0x000fe200078e001a */
[----:B------:R-:W-:Y:S01]  /*27470*/  MOV R26, R22 ;  /* 0x00000016001a7202 */ /* 0x000fe20000000f00 */
[----:B------:R-:W-:-:S07]  /*27480*/  IMAD.MOV.U32 R27, RZ, RZ, R8 ;  /* 0x000000ffff1b7224 */ /* 0x000fce00078e0008 */
.L_x_74129:
[----:B------:R-:W-:Y:S05]  /*27490*/  BSYNC B1 ;  /* 0x0000000000017941 */ /* 0x000fea0003800000 */
.L_x_74127:
        /* <DEDUP_REMOVED lines=9> */
.L_x_74131:
[----:B------:R-:W-:Y:S02]  /*27530*/  IMAD.MOV.U32 R23, RZ, RZ, R25 ;  /* 0x000000ffff177224 */ /* 0x000fe400078e0019 */
[----:B------:R-:W-:Y:S02]  /*27540*/  IMAD.MOV.U32 R22, RZ, RZ, R24 ;  /* 0x000000ffff167224 */ /* 0x000fe400078e0018 */
[----:B------:R-:W-:Y:S02]  /*27550*/  IMAD.MOV.U32 R25, RZ, RZ, R4 ;  /* 0x000000ffff197224 */ /* 0x000fe400078e0004 */
[----:B------:R-:W-:-:S07]  /*27560*/  IMAD.MOV.U32 R24, RZ, RZ, R33 ;  /* 0x000000ffff187224 */ /* 0x000fce00078e0021 */
.L_x_74132:
[----:B------:R-:W-:Y:S05]  /*27570*/  BSYNC B1 ;  /* 0x0000000000017941 */ /* 0x000fea0003800000 */
.L_x_74130:
        /* <DEDUP_REMOVED lines=9> */
.L_x_74134:
[----:B------:R-:W-:Y:S02]  /*27610*/  IMAD.MOV.U32 R6, RZ, RZ, R23 ;  /* 0x000000ffff067224 */ /* 0x000fe400078e0017 */
[----:B------:R-:W-:Y:S02]  /*27620*/  IMAD.MOV.U32 R4, RZ, RZ, R22 ;  /* 0x000000ffff047224 */ /* 0x000fe400078e0016 */
[----:B------:R-:W-:Y:S02]  /*27630*/  IMAD.MOV.U32 R23, RZ, RZ, R12 ;  /* 0x000000ffff177224 */ /* 0x000fe400078e000c */
[----:B------:R-:W-:-:S07]  /*27640*/  IMAD.MOV.U32 R22, RZ, RZ, R21 ;  /* 0x000000ffff167224 */ /* 0x000fce00078e0015 */
.L_x_74135:
[----:B------:R-:W-:Y:S05]  /*27650*/  BSYNC B1 ;  /* 0x0000000000017941 */ /* 0x000fea0003800000 */
.L_x_74133:
[----:B------:R-:W0:Y:S01]  /*27660*/  LDS.128 R12, [R0+0x220] ;  /* 0x00022000000c7984 */ /* 0x000e220000000c00 */
[----:B------:R-:W-:Y:S01]  /*27670*/  FADD.FTZ R2, R2, R7 ;  /* 0x0000000702027221 */ /* 0x000fe20000010000 */
[----:B------:R-:W-:Y:S02]  /*27680*/  BSSY B1, `(.L_x_74136) ;  /* 0x0000021000017945 */ /* 0x000fe40003800000 */
[----:B------:R-:W1:Y:S04]  /*27690*/  LDS.128 R32, [R0+0x200] ;  /* 0x0002000000207984 */ /* 0x000e680000000c00 */
[----:B------:R-:W2:Y:S04]  /*276a0*/  LDS.64 R20, [R0+0x240] ;  /* 0x0002400000147984 */ /* 0x000ea80000000a00 */
[----:B------:R-:W3:Y:S01]  /*276b0*/  LDS.128 R16, [R0+0x230] ;  /* 0x0002300000107984 */ /* 0x000ee20000000c00 */
        /* <DEDUP_REMOVED lines=9> */
[----:B------:R0:W1:Y:S01]  /*27750*/  LDS.128 R8, [R0+0x210] ;  /* 0x0002100000087984 */ /* 0x0000620000000c00 */
        /* <DEDUP_REMOVED lines=9> */
[----:B--23--:R-:W-:Y:S05]  /*277f0*/  @P3 BRA `(.L_x_74137) ;  /* 0x0000000000143947 */ /* 0x00cfea0003800000 */
[----:B------:R-:W-:Y:S01]  /*27800*/  FSETP.NEU.FTZ.AND P0, PT, R5, R36, PT ;  /* 0x000000240500720b */ /* 0x000fe20003f1d000 */
[----:B------:R-:W-:Y:S02]  /*27810*/  IMAD.MOV.U32 R14, RZ, RZ, R38 ;  /* 0x000000ffff0e7224 */ /* 0x000fe400078e0026 */
[----:B------:R-:W-:Y:S01]  /*27820*/  IMAD.MOV.U32 R2, RZ, RZ, R36 ;  /* 0x000000ffff027224 */ /* 0x000fe200078e0024 */
[----:B------:R-:W-:-:S13]  /*27830*/  ISETP.GE.OR P0, PT, R3, R38, P0 ;  /* 0x000000260300720c */ /* 0x000fda0000706670 */
[----:B------:R-:W-:Y:S05]  /*27840*/  @P0 BRA `(.L_x_74138) ;  /* 0x0000000000100947 */ /* 0x000fea0003800000 */
.L_x_74137:
[----:B------:R-:W-:Y:S02]  /*27850*/  IMAD.MOV.U32 R14, RZ, RZ, R3 ;  /* 0x000000ffff0e7224 */ /* 0x000fe400078e0003 */
[----:B------:R-:W-:Y:S02]  /*27860*/  IMAD.MOV.U32 R2, RZ, RZ, R5 ;  /* 0x000000ffff027224 */ /* 0x000fe400078e0005 */
[----:B------:R-:W-:Y:S02]  /*27870*/  IMAD.MOV.U32 R3, RZ, RZ, R38 ;  /* 0x000000ffff037224 */ /* 0x000fe400078e0026 */
[----:B------:R-:W-:-:S07]  /*27880*/  IMAD.MOV.U32 R5, RZ, RZ, R36 ;  /* 0x000000ffff057224 */ /* 0x000fce00078e0024 */
.L_x_74138:
[----:B------:R-:W-:Y:S05]  /*27890*/  BSYNC B1 ;  /* 0x0000000000017941 */ /* 0x000fea0003800000 */
.L_x_74136:
        /* <DEDUP_REMOVED lines=9> */
.L_x_74140:
[----:B------:R-:W-:Y:S02]  /*27930*/  IMAD.MOV.U32 R34, RZ, RZ, R14 ;  /* 0x000000ffff227224 */ /* 0x000fe400078e000e */
[----:B------:R-:W-:Y:S02]  /*27940*/  IMAD.MOV.U32 R7, RZ, RZ, R2 ;  /* 0x000000ffff077224 */ /* 0x000fe400078e0002 */
[----:B------:R-:W-:Y:S02]  /*27950*/  IMAD.MOV.U32 R14, RZ, RZ, R31 ;  /* 0x000000ffff0e7224 */ /* 0x000fe400078e001f */
[----:B------:R-:W-:-:S07]  /*27960*/  IMAD.MOV.U32 R2, RZ, RZ, R30 ;  /* 0x000000ffff027224 */ /* 0x000fce00078e001e */
.L_x_74141:
[----:B------:R-:W-:Y:S05]  /*27970*/  BSYNC B1 ;  /* 0x0000000000017941 */ /* 0x000fea0003800000 */
.L_x_74139:
        /* <DEDUP_REMOVED lines=9> */
.L_x_74143:
[----:B------:R-:W-:Y:S02]  /*27a10*/  IMAD.MOV.U32 R30, RZ, RZ, R34 ;  /* 0x000000ffff1e7224 */ /* 0x000fe400078e0022 */
[----:B------:R-:W-:Y:S02]  /*27a20*/  IMAD.MOV.U32 R31, RZ, RZ, R7 ;  /* 0x000000ffff1f7224 */ /* 0x000fe400078e0007 */
[----:B------:R-:W-:Y:S02]  /*27a30*/  IMAD.MOV.U32 R34, RZ, RZ, R29 ;  /* 0x000000ffff227224 */ /* 0x000fe400078e001d */
[----:B------:R-:W-:-:S07]  /*27a40*/  IMAD.MOV.U32 R7, RZ, RZ, R28 ;  /* 0x000000ffff077224 */ /* 0x000fce00078e001c */
.L_x_74144:
[----:B------:R-:W-:Y:S05]  /*27a50*/  BSYNC B1 ;  /* 0x0000000000017941 */ /* 0x000fea0003800000 */
.L_x_74142:
        /* <DEDUP_REMOVED lines=9> */
.L_x_74146:
[----:B------:R-:W-:Y:S01]  /*27af0*/  MOV R28, R30 ;  /* 0x0000001e001c7202 */ /* 0x000fe20000000f00 */
[----:B------:R-:W-:Y:S02]  /*27b00*/  IMAD.MOV.U32 R29, RZ, RZ, R31 ;  /* 0x000000ffff1d7224 */ /* 0x000fe400078e001f */
[----:B------:R-:W-:Y:S02]  /*27b10*/  IMAD.MOV.U32 R30, RZ, RZ, R27 ;  /* 0x000000ffff1e7224 */ /* 0x000fe400078e001b */
[----:B------:R-:W-:-:S07]  /*27b20*/  IMAD.MOV.U32 R31, RZ, RZ, R26 ;  /* 0x000000ffff1f7224 */ /* 0x000fce00078e001a */
.L_x_74147:
[----:B------:R-:W-:Y:S05]  /*27b30*/  BSYNC B1 ;  /* 0x0000000000017941 */ /* 0x000fea0003800000 */
.L_x_74145:
        /* <DEDUP_REMOVED lines=9> */
.L_x_74149:
[----:B------:R-:W-:Y:S01]  /*27bd0*/  IMAD.MOV.U32 R26, RZ, RZ, R28 ;  /* 0x000000ffff1a7224 */ /* 0x000fe200078e001c */
[----:B------:R-:W-:Y:S01]  /*27be0*/  MOV R27, R29 ;  /* 0x0000001d001b7202 */ /* 0x000fe20000000f00 */
[----:B------:R-:W-:Y:S02]  /*27bf0*/  IMAD.MOV.U32 R28, RZ, RZ, R25 ;  /* 0x000000ffff1c7224 */ /* 0x000fe400078e0019 */
[----:B------:R-:W-:-:S07]  /*27c00*/  IMAD.MOV.U32 R29, RZ, RZ, R24 ;  /* 0x000000ffff1d7224 */ /* 0x000fce00078e0018 */
.L_x_74150:
[----:B------:R-:W-:Y:S05]  /*27c10*/  BSYNC B1 ;  /* 0x0000000000017941 */ /* 0x000fea0003800000 */
.L_x_74148:
        /* <DEDUP_REMOVED lines=9> */
.L_x_74152:
[----:B------:R-:W-:Y:S01]  /*27cb0*/  IMAD.MOV.U32 R37, RZ, RZ, R26 ;  /* 0x000000ffff257224 */ /* 0x000fe200078e001a */
[----:B------:R-:W-:Y:S01]  /*27cc0*/  MOV R26, R23 ;  /* 0x00000017001a7202 */ /* 0x000fe20000000f00 */
[----:B------:R-:W-:Y:S02]  /*27cd0*/  IMAD.MOV.U32 R25, RZ, RZ, R27 ;  /* 0x000000ffff197224 */ /* 0x000fe400078e001b */
[----:B------:R-:W-:-:S07]  /*27ce0*/  IMAD.MOV.U32 R27, RZ, RZ, R22 ;  /* 0x000000ffff1b7224 */ /* 0x000fce00078e0016 */
.L_x_74153:
[----:B------:R-:W-:Y:S05]  /*27cf0*/  BSYNC B1 ;  /* 0x0000000000017941 */ /* 0x000fea0003800000 */
.L_x_74151:
        /* <DEDUP_REMOVED lines=9> */
.L_x_74155:
[----:B------:R-:W-:Y:S02]  /*27d90*/  IMAD.MOV.U32 R23, RZ, RZ, R37 ;  /* 0x000000ffff177224 */ /* 0x000fe400078e0025 */
[----:B------:R-:W-:Y:S01]  /*27da0*/  IMAD.MOV.U32 R22, RZ, RZ, R25 ;  /* 0x000000ffff167224 */ /* 0x000fe200078e0019 */
[----:B------:R-:W-:Y:S01]  /*27db0*/  MOV R25, R4 ;  /* 0x0000000400197202 */ /* 0x000fe20000000f00 */
[----:B------:R-:W-:-:S07]  /*27dc0*/  IMAD.MOV.U32 R37, RZ, RZ, R6 ;  /* 0x000000ffff257224 */ /* 0x000fce00078e0006 */
.L_x_74156:
[----:B------:R-:W-:Y:S05]  /*27dd0*/  BSYNC B1 ;  /* 0x0000000000017941 */ /* 0x000fea0003800000 */
.L_x_74154:
        /* <DEDUP_REMOVED lines=16> */
.L_x_74158:
[----:B------:R-:W-:Y:S01]  /*27ee0*/  IMAD.MOV.U32 R6, RZ, RZ, R3 ;  /* 0x000000ffff067224 */ /* 0x000fe200078e0003 */
[----:B------:R-:W-:Y:S01]  /*27ef0*/  MOV R3, R14 ;  /* 0x0000000e00037202 */ /* 0x000fe20000000f00 */
[----:B------:R-:W-:Y:S02]  /*27f00*/  IMAD.MOV.U32 R4, RZ, RZ, R5 ;  /* 0x000000ffff047224 */ /* 0x000fe400078e0005 */
[----:B------:R-:W-:-:S07]  /*27f10*/  IMAD.MOV.U32 R5, RZ, RZ, R2 ;  /* 0x000000ffff057224 */ /* 0x000fce00078e0002 */
.L_x_74159:
[----:B------:R-:W-:Y:S05]  /*27f20*/  BSYNC B1 ;  /* 0x0000000000017941 */ /* 0x000fea0003800000 */
.L_x_74157:
        /* <DEDUP_REMOVED lines=9> */
.L_x_74161:
[----:B------:R-:W-:Y:S02]  /*27fc0*/  IMAD.MOV.U32 R15, RZ, RZ, R6 ;  /* 0x000000ffff0f7224 */ /* 0x000fe400078e0006 */
[----:B------:R-:W-:Y:S01]  /*27fd0*/  IMAD.MOV.U32 R2, RZ, RZ, R4 ;  /* 0x000000ffff027224 */ /* 0x000fe200078e0004 */
[----:B------:R-:W-:Y:S01]  /*27fe0*/  MOV R4, R7 ;  /* 0x0000000700047202 */ /* 0x000fe20000000f00 */
[----:B------:R-:W-:-:S07]  /*27ff0*/  IMAD.MOV.U32 R6, RZ, RZ, R34 ;  /* 0x000000ffff067224 */ /* 0x000fce00078e0022 */
.L_x_74162:
[----:B------:R-:W-:Y:S05]  /*28000*/  BSYNC B1 ;  /* 0x0000000000017941 */ /* 0x000fea0003800000 */
.L_x_74160:
        /* <DEDUP_REMOVED lines=9> */
.L_x_74164:
[----:B------:R-:W-:Y:S02]  /*280a0*/  IMAD.MOV.U32 R7, RZ, RZ, R15 ;  /* 0x000000ffff077224 */ /* 0x000fe400078e000f */
[----:B------:R-:W-:Y:S02]  /*280b0*/  IMAD.MOV.U32 R14, RZ, RZ, R2 ;  /* 0x000000ffff0e7224 */ /* 0x000fe400078e0002 */
[----:B------:R-:W-:Y:S02]  /*280c0*/  IMAD.MOV.U32 R15, RZ, RZ, R30 ;  /* 0x000000ffff0f7224 */ /* 0x000fe400078e001e */
[----:B------:R-:W-:-:S07]  /*280d0*/  IMAD.MOV.U32 R2, RZ, RZ, R31 ;  /* 0x000000ffff027224 */ /* 0x000fce00078e001f */
.L_x_74165:
[----:B------:R-:W-:Y:S05]  /*280e0*/  BSYNC B1 ;  /* 0x0000000000017941 */ /* 0x000fea0003800000 */
.L_x_74163:
        /* <DEDUP_REMOVED lines=9> */
.L_x_74167:
[----:B------:R-:W-:Y:S02]  /*28180*/  IMAD.MOV.U32 R31, RZ, RZ, R7 ;  /* 0x000000ffff1f7224 */ /* 0x000fe400078e0007 */
[----:B------:R-:W-:Y:S02]  /*28190*/  IMAD.MOV.U32 R24, RZ, RZ, R14 ;  /* 0x000000ffff187224 */ /* 0x000fe400078e000e */
[----:B------:R-:W-:Y:S02]  /*281a0*/  IMAD.MOV.U32 R7, RZ, RZ, R28 ;  /* 0x000000ffff077224 */ /* 0x000fe400078e001c */
[----:B------:R-:W-:-:S07]  /*281b0*/  IMAD.MOV.U32 R14, RZ, RZ, R29 ;  /* 0x000000ffff0e7224 */ /* 0x000fce00078e001d */
.L_x_74168:
[----:B------:R-:W-:Y:S05]  /*281c0*/  BSYNC B1 ;  /* 0x0000000000017941 */ /* 0x000fea0003800000 */
.L_x_74166:
        /* <DEDUP_REMOVED lines=9> */
.L_x_74170:
[----:B------:R-:W-:Y:S02]  /*28260*/  IMAD.MOV.U32 R30, RZ, RZ, R31 ;  /* 0x000000ffff1e7224 */ /* 0x000fe400078e001f */
[----:B------:R-:W-:Y:S02]  /*28270*/  IMAD.MOV.U32 R28, RZ, RZ, R24 ;  /* 0x000000ffff1c7224 */ /* 0x000fe400078e0018 */
[----:B------:R-:W-:Y:S02]  /*28280*/  IMAD.MOV.U32 R31, RZ, RZ, R26 ;  /* 0x000000ffff1f7224 */ /* 0x000fe400078e001a */
[----:B------:R-:W-:-:S07]  /*28290*/  IMAD.MOV.U32 R24, RZ, RZ, R27 ;  /* 0x000000ffff187224 */ /* 0x000fce00078e001b */
.L_x_74171:
[----:B------:R-:W-:Y:S05]  /*282a0*/  BSYNC B1 ;  /* 0x0000000000017941 */ /* 0x000fea0003800000 */
.L_x_74169:
        /* <DEDUP_REMOVED lines=9> */
.L_x_74173:
[----:B------:R-:W-:Y:S01]  /*28340*/  MOV R26, R30 ;  /* 0x0000001e001a7202 */ /* 0x000fe20000000f00 */
[----:B------:R-:W-:Y:S02]  /*28350*/  IMAD.MOV.U32 R27, RZ, RZ, R28 ;  /* 0x000000ffff1b7224 */ /* 0x000fe400078e001c */
[----:B------:R-:W-:Y:S02]  /*28360*/  IMAD.MOV.U32 R30, RZ, RZ, R37 ;  /* 0x000000ffff1e7224 */ /* 0x000fe400078e0025 */
[----:B------:R-:W-:-:S07]  /*28370*/  IMAD.MOV.U32 R28, RZ, RZ, R25 ;  /* 0x000000ffff1c7224 */ /* 0x000fce00078e0019 */
.L_x_74174:
[----:B------:R-:W-:Y:S05]  /*28380*/  BSYNC B1 ;  /* 0x0000000000017941 */ /* 0x000fea0003800000 */
.L_x_74172:
        /* <DEDUP_REMOVED lines=9> */
.L_x_74176:
[----:B------:R-:W-:Y:S01]  /*28420*/  IMAD.MOV.U32 R29, RZ, RZ, R26 ;  /* 0x000000ffff1d7224 */ /* 0x000fe200078e001a */
[----:B------:R-:W-:Y:S01]  /*28430*/  MOV R25, R27 ;  /* 0x0000001b00197202 */ /* 0x000fe20000000f00 */
[----:B------:R-:W-:Y:S02]  /*28440*/  IMAD.MOV.U32 R26, RZ, RZ, R23 ;  /* 0x000000ffff1a7224 */ /* 0x000fe400078e0017 */
[----:B------:R-:W-:-:S07]  /*28450*/  IMAD.MOV.U32 R27, RZ, RZ, R22 ;  /* 0x000000ffff1b7224 */ /* 0x000fce00078e0016 */
.L_x_74177:
[----:B------:R-:W-:Y:S05]  /*28460*/  BSYNC B1 ;  /* 0x0000000000017941 */ /* 0x000fea0003800000 */
.L_x_74175:
        /* <DEDUP_REMOVED lines=16> */
.L_x_74179:
[----:B------:R-:W-:Y:S01]  /*28570*/  MOV R16, R3 ;  /* 0x0000000300107202 */ /* 0x000fe20000000f00 */
[----:B------:R-:W-:Y:S02]  /*28580*/  IMAD.MOV.U32 R8, RZ, RZ, R5 ;  /* 0x000000ffff087224 */ /* 0x000fe400078e0005 */
[----:B------:R-:W-:Y:S02]  /*28590*/  IMAD.MOV.U32 R3, RZ, RZ, R6 ;  /* 0x000000ffff037224 */ /* 0x000fe400078e0006 */
[----:B------:R-:W-:-:S07]  /*285a0*/  IMAD.MOV.U32 R5, RZ, RZ, R4 ;  /* 0x000000ffff057224 */ /* 0x000fce00078e0004 */
.L_x_74180:
[----:B------:R-:W-:Y:S05]  /*285b0*/  BSYNC B1 ;  /* 0x0000000000017941 */ /* 0x000fea0003800000 */
.L_x_74178:
        /* <DEDUP_REMOVED lines=9> */
.L_x_74182:
[----:B------:R-:W-:Y:S01]  /*28650*/  IMAD.MOV.U32 R4, RZ, RZ, R16 ;  /* 0x000000ffff047224 */ /* 0x000fe200078e0010 */
[----:B------:R-:W-:Y:S01]  /*28660*/  MOV R23, R8 ;  /* 0x0000000800177202 */ /* 0x000fe20000000f00 */
[----:B------:R-:W-:Y:S02]  /*28670*/  IMAD.MOV.U32 R16, RZ, RZ, R15 ;  /* 0x000000ffff107224 */ /* 0x000fe400078e000f */
[----:B------:R-:W-:-:S07]  /*28680*/  IMAD.MOV.U32 R8, RZ, RZ, R2 ;  /* 0x000000ffff087224 */ /* 0x000fce00078e0002 */
.L_x_74183:
[----:B------:R-:W-:Y:S05]  /*28690*/  BSYNC B1 ;  /* 0x0000000000017941 */ /* 0x000fea0003800000 */
.L_x_74181:
        /* <DEDUP_REMOVED lines=9> */
.L_x_74185:
[----:B------:R-:W-:Y:S01]  /*28730*/  IMAD.MOV.U32 R2, RZ, RZ, R4 ;  /* 0x000000ffff027224 */ /* 0x000fe200078e0004 */
[----:B------:R-:W-:Y:S01]  /*28740*/  MOV R4, R7 ;  /* 0x0000000700047202 */ /* 0x000fe20000000f00 */
[----:B------:R-:W-:Y:S02]  /*28750*/  IMAD.MOV.U32 R15, RZ, RZ, R23 ;  /* 0x000000ffff0f7224 */ /* 0x000fe400078e0017 */
[----:B------:R-:W-:-:S07]  /*28760*/  IMAD.MOV.U32 R23, RZ, RZ, R14 ;  /* 0x000000ffff177224 */ /* 0x000fce00078e000e */
.L_x_74186:
[----:B------:R-:W-:Y:S05]  /*28770*/  BSYNC B1 ;  /* 0x0000000000017941 */ /* 0x000fea0003800000 */
.L_x_74184:
        /* <DEDUP_REMOVED lines=9> */
.L_x_74188:
[----:B------:R-:W-:Y:S02]  /*28810*/  IMAD.MOV.U32 R35, RZ, RZ, R2 ;  /* 0x000000ffff237224 */ /* 0x000fe400078e0002 */
[----:B------:R-:W-:Y:S01]  /*28820*/  IMAD.MOV.U32 R7, RZ, RZ, R15 ;  /* 0x000000ffff077224 */ /* 0x000fe200078e000f */
[----:B------:R-:W-:Y:S01]  /*28830*/  MOV R15, R24 ;  /* 0x00000018000f7202 */ /* 0x000fe20000000f00 */
[----:B------:R-:W-:-:S07]  /*28840*/  IMAD.MOV.U32 R2, RZ, RZ, R31 ;  /* 0x000000ffff027224 */ /* 0x000fce00078e001f */
.L_x_74189:
[----:B------:R-:W-:Y:S05]  /*28850*/  BSYNC B1 ;  /* 0x0000000000017941 */ /* 0x000fea0003800000 */
.L_x_74187:
        /* <DEDUP_REMOVED lines=9> */
.L_x_74191:
[----:B------:R-:W-:Y:S02]  /*288f0*/  IMAD.MOV.U32 R31, RZ, RZ, R35 ;  /* 0x000000ffff1f7224 */ /* 0x000fe400078e0023 */
[----:B------:R-:W-:Y:S02]  /*28900*/  IMAD.MOV.U32 R6, RZ, RZ, R7 ;  /* 0x000000ffff067224 */ /* 0x000fe400078e0007 */
[----:B------:R-:W-:Y:S02]  /*28910*/  IMAD.MOV.U32 R35, RZ, RZ, R30 ;  /* 0x000000ffff237224 */ /* 0x000fe400078e001e */
[----:B------:R-:W-:-:S07]  /*28920*/  IMAD.MOV.U32 R7, RZ, RZ, R28 ;  /* 0x000000ffff077224 */ /* 0x000fce00078e001c */
.L_x_74192:
[----:B------:R-:W-:Y:S05]  /*28930*/  BSYNC B1 ;  /* 0x0000000000017941 */ /* 0x000fea0003800000 */
.L_x_74190:
        /* <DEDUP_REMOVED lines=9> */
.L_x_74194:
[----:B------:R-:W-:Y:S02]  /*289d0*/  IMAD.MOV.U32 R22, RZ, RZ, R31 ;  /* 0x000000ffff167224 */ /* 0x000fe400078e001f */
[----:B------:R-:W-:Y:S02]  /*289e0*/  IMAD.MOV.U32 R14, RZ, RZ, R6 ;  /* 0x000000ffff0e7224 */ /* 0x000fe400078e0006 */
[----:B------:R-:W-:Y:S02]  /*289f0*/  IMAD.MOV.U32 R31, RZ, RZ, R26 ;  /* 0x000000ffff1f7224 */ /* 0x000fe400078e001a */
[----:B------:R-:W-:-:S07]  /*28a00*/  IMAD.MOV.U32 R6, RZ, RZ, R27 ;  /* 0x000000ffff067224 */ /* 0x000fce00078e001b */
.L_x_74195:
[----:B------:R-:W-:Y:S05]  /*28a10*/  BSYNC B1 ;  /* 0x0000000000017941 */ /* 0x000fea0003800000 */
.L_x_74193:
        /* <DEDUP_REMOVED lines=9> */
.L_x_74197:
[----:B------:R-:W-:Y:S02]  /*28ab0*/  IMAD.MOV.U32 R26, RZ, RZ, R22 ;  /* 0x000000ffff1a7224 */ /* 0x000fe400078e0016 */
[----:B------:R-:W-:Y:S02]  /*28ac0*/  IMAD.MOV.U32 R24, RZ, RZ, R14 ;  /* 0x000000ffff187224 */ /* 0x000fe400078e000e */
[----:B------:R-:W-:Y:S02]  /*28ad0*/  IMAD.MOV.U32 R22, RZ, RZ, R29 ;  /* 0x000000ffff167224 */ /* 0x000fe400078e001d */
[----:B------:R-:W-:-:S07]  /*28ae0*/  IMAD.MOV.U32 R14, RZ, RZ, R25 ;  /* 0x000000ffff0e7224 */ /* 0x000fce00078e0019 */
.L_x_74198:
[----:B------:R-:W-:Y:S05]  /*28af0*/  BSYNC B1 ;  /* 0x0000000000017941 */ /* 0x000fea0003800000 */
.L_x_74196:
        /* <DEDUP_REMOVED lines=16> */
.L_x_74200:
[----:B------:R-:W-:Y:S02]  /*28c00*/  IMAD.MOV.U32 R9, RZ, RZ, R3 ;  /* 0x000000ffff097224 */ /* 0x000fe400078e0003 */
[----:B------:R-:W-:Y:S02]  /*28c10*/  IMAD.MOV.U32 R28, RZ, RZ, R5 ;  /* 0x000000ffff1c7224 */ /* 0x000fe400078e0005 */
[----:B------:R-:W-:Y:S02]  /*28c20*/  IMAD.MOV.U32 R3, RZ, RZ, R16 ;  /* 0x000000ffff037224 */ /* 0x000fe400078e0010 */
[----:B------:R-:W-:-:S07]  /*28c30*/  IMAD.MOV.U32 R5, RZ, RZ, R8 ;  /* 0x000000ffff057224 */ /* 0x000fce00078e0008 */
.L_x_74201:
[----:B------:R-:W-:Y:S05]  /*28c40*/  BSYNC B1 ;  /* 0x0000000000017941 */ /* 0x000fea0003800000 */
.L_x_74199:
        /* <DEDUP_REMOVED lines=9> */
.L_x_74203:
[----:B------:R-:W-:Y:S02]  /*28ce0*/  IMAD.MOV.U32 R17, RZ, RZ, R9 ;  /* 0x000000ffff117224 */ /* 0x000fe400078e0009 */
[----:B------:R-:W-:Y:S02]  /*28cf0*/  IMAD.MOV.U32 R8, RZ, RZ, R28 ;  /* 0x000000ffff087224 */ /* 0x000fe400078e001c */
[----:B------:R-:W-:Y:S02]  /*28d00*/  IMAD.MOV.U32 R9, RZ, RZ, R4 ;  /* 0x000000ffff097224 */ /* 0x000fe400078e0004 */
[----:B------:R-:W-:-:S07]  /*28d10*/  IMAD.MOV.U32 R28, RZ, RZ, R23 ;  /* 0x000000ffff1c7224 */ /* 0x000fce00078e0017 */
.L_x_74204:
[----:B------:R-:W-:Y:S05]  /*28d20*/  BSYNC B1 ;  /* 0x0000000000017941 */ /* 0x000fea0003800000 */
.L_x_74202:
        /* <DEDUP_REMOVED lines=9> */
.L_x_74206:
[----:B------:R-:W-:Y:S01]  /*28dc0*/  MOV R16, R17 ;  /* 0x0000001100107202 */ /* 0x000fe20000000f00 */
[----:B------:R-:W-:Y:S02]  /*28dd0*/  IMAD.MOV.U32 R4, RZ, RZ, R8 ;  /* 0x000000ffff047224 */ /* 0x000fe400078e0008 */
[----:B------:R-:W-:Y:S02]  /*28de0*/  IMAD.MOV.U32 R17, RZ, RZ, R2 ;  /* 0x000000ffff117224 */ /* 0x000fe400078e0002 */
[----:B------:R-:W-:-:S07]  /*28df0*/  IMAD.MOV.U32 R8, RZ, RZ, R15 ;  /* 0x000000ffff087224 */ /* 0x000fce00078e000f */
.L_x_74207:
[----:B------:R-:W-:Y:S05]  /*28e00*/  BSYNC B1 ;  /* 0x0000000000017941 */ /* 0x000fea0003800000 */
.L_x_74205:
        /* <DEDUP_REMOVED lines=9> */
.L_x_74209:
[----:B------:R-:W-:Y:S01]  /*28ea0*/  IMAD.MOV.U32 R2, RZ, RZ, R16 ;  /* 0x000000ffff027224 */ /* 0x000fe200078e0010 */
[----:B------:R-:W-:Y:S01]  /*28eb0*/  MOV R15, R4 ;  /* 0x00000004000f7202 */ /* 0x000fe20000000f00 */
[----:B------:R-:W-:Y:S02]  /*28ec0*/  IMAD.MOV.U32 R16, RZ, RZ, R35 ;  /* 0x000000ffff107224 */ /* 0x000fe400078e0023 */
[----:B------:R-:W-:-:S07]  /*28ed0*/  IMAD.MOV.U32 R4, RZ, RZ, R7 ;  /* 0x000000ffff047224 */ /* 0x000fce00078e0007 */
.L_x_74210:
[----:B------:R-:W-:Y:S05]  /*28ee0*/  BSYNC B1 ;  /* 0x0000000000017941 */ /* 0x000fea0003800000 */
.L_x_74208:
        /* <DEDUP_REMOVED lines=9> */
.L_x_74212:
[----:B------:R-:W-:Y:S01]  /*28f80*/  IMAD.MOV.U32 R23, RZ, RZ, R2 ;  /* 0x000000ffff177224 */ /* 0x000fe200078e0002 */
[----:B------:R-:W-:Y:S01]  /*28f90*/  MOV R2, R31 ;  /* 0x0000001f00027202 */ /* 0x000fe20000000f00 */
[----:B------:R-:W-:Y:S02]  /*28fa0*/  IMAD.MOV.U32 R7, RZ, RZ, R15 ;  /* 0x000000ffff077224 */ /* 0x000fe400078e000f */
[----:B------:R-:W-:-:S07]  /*28fb0*/  IMAD.MOV.U32 R15, RZ, RZ, R6 ;  /* 0x000000ffff0f7224 */ /* 0x000fce00078e0006 */
.L_x_74213:
[----:B------:R-:W-:Y:S05]  /*28fc0*/  BSYNC B1 ;  /* 0x0000000000017941 */ /* 0x000fea0003800000 */
.L_x_74211:
        /* <DEDUP_REMOVED lines=9> */
.L_x_74215:
[----:B------:R-:W-:Y:S02]  /*29060*/  IMAD.MOV.U32 R27, RZ, RZ, R23 ;  /* 0x000000ffff1b7224 */ /* 0x000fe400078e0017 */
[----:B------:R-:W-:Y:S01]  /*29070*/  IMAD.MOV.U32 R25, RZ, RZ, R7 ;  /* 0x000000ffff197224 */ /* 0x000fe200078e0007 */
[----:B------:R-:W-:Y:S01]  /*29080*/  MOV R7, R14 ;  /* 0x0000000e00077202 */ /* 0x000fe20000000f00 */
[----:B------:R-:W-:-:S07]  /*29090*/  IMAD.MOV.U32 R23, RZ, RZ, R22 ;  /* 0x000000ffff177224 */ /* 0x000fce00078e0016 */
.L_x_74216:
[----:B------:R-:W-:Y:S05]  /*290a0*/  BSYNC B1 ;  /* 0x0000000000017941 */ /* 0x000fea0003800000 */
.L_x_74214:
        /* <DEDUP_REMOVED lines=9> */
.L_x_74218:
[----:B------:R-:W-:Y:S02]  /*29140*/  IMAD.MOV.U32 R14, RZ, RZ, R27 ;  /* 0x000000ffff0e7224 */ /* 0x000fe400078e001b */
[----:B------:R-:W-:Y:S02]  /*29150*/  IMAD.MOV.U32 R6, RZ, RZ, R25 ;  /* 0x000000ffff067224 */ /* 0x000fe400078e0019 */
[----:B------:R-:W-:Y:S02]  /*29160*/  IMAD.MOV.U32 R27, RZ, RZ, R26 ;  /* 0x000000ffff1b7224 */ /* 0x000fe400078e001a */
[----:B------:R-:W-:-:S07]  /*29170*/  IMAD.MOV.U32 R25, RZ, RZ, R24 ;  /* 0x000000ffff197224 */ /* 0x000fce00078e0018 */
.L_x_74219:
[----:B------:R-:W-:Y:S05]  /*29180*/  BSYNC B1 ;  /* 0x0000000000017941 */ /* 0x000fea0003800000 */
.L_x_74217:
        /* <DEDUP_REMOVED lines=16> */
.L_x_74221:
[----:B------:R-:W-:Y:S02]  /*29290*/  IMAD.MOV.U32 R10, RZ, RZ, R3 ;  /* 0x000000ffff0a7224 */ /* 0x000fe400078e0003 */
[----:B------:R-:W-:Y:S01]  /*292a0*/  IMAD.MOV.U32 R18, RZ, RZ, R5 ;  /* 0x000000ffff127224 */ /* 0x000fe200078e0005 */
[----:B------:R-:W-:Y:S01]  /*292b0*/  MOV R5, R28 ;  /* 0x0000001c00057202 */ /* 0x000fe20000000f00 */
[----:B------:R-:W-:-:S07]  /*292c0*/  IMAD.MOV.U32 R3, RZ, RZ, R9 ;  /* 0x000000ffff037224 */ /* 0x000fce00078e0009 */
.L_x_74222:
[----:B------:R-:W-:Y:S05]  /*292d0*/  BSYNC B1 ;  /* 0x0000000000017941 */ /* 0x000fea0003800000 */
.L_x_74220:
        /* <DEDUP_REMOVED lines=9> */
.L_x_74224:
[----:B------:R-:W-:Y:S02]  /*29370*/  IMAD.MOV.U32 R9, RZ, RZ, R10 ;  /* 0x000000ffff097224 */ /* 0x000fe400078e000a */
[----:B------:R-:W-:Y:S02]  /*29380*/  IMAD.MOV.U32 R29, RZ, RZ, R18 ;  /* 0x000000ffff1d7224 */ /* 0x000fe400078e0012 */
[----:B------:R-:W-:Y:S02]  /*29390*/  IMAD.MOV.U32 R10, RZ, RZ, R17 ;  /* 0x000000ffff0a7224 */ /* 0x000fe400078e0011 */
[----:B------:R-:W-:-:S07]  /*293a0*/  IMAD.MOV.U32 R18, RZ, RZ, R8 ;  /* 0x000000ffff127224 */ /* 0x000fce00078e0008 */
.L_x_74225:
[----:B------:R-:W-:Y:S05]  /*293b0*/  BSYNC B1 ;  /* 0x0000000000017941 */ /* 0x000fea0003800000 */
.L_x_74223:
        /* <DEDUP_REMOVED lines=9> */
.L_x_74227:
[----:B------:R-:W-:Y:S02]  /*29450*/  IMAD.MOV.U32 R17, RZ, RZ, R9 ;  /* 0x000000ffff117224 */ /* 0x000fe400078e0009 */
[----:B------:R-:W-:Y:S02]  /*29460*/  IMAD.MOV.U32 R8, RZ, RZ, R29 ;  /* 0x000000ffff087224 */ /* 0x000fe400078e001d */
[----:B------:R-:W-:Y:S02]  /*29470*/  IMAD.MOV.U32 R9, RZ, RZ, R16 ;  /* 0x000000ffff097224 */ /* 0x000fe400078e0010 */
[----:B------:R-:W-:-:S07]  /*29480*/  IMAD.MOV.U32 R29, RZ, RZ, R4 ;  /* 0x000000ffff1d7224 */ /* 0x000fce00078e0004 */
.L_x_74228:
[----:B------:R-:W-:Y:S05]  /*29490*/  BSYNC B1 ;  /* 0x0000000000017941 */ /* 0x000fea0003800000 */
.L_x_74226:
        /* <DEDUP_REMOVED lines=9> */
.L_x_74230:
[----:B------:R-:W-:Y:S02]  /*29530*/  IMAD.MOV.U32 R4, RZ, RZ, R17 ;  /* 0x000000ffff047224 */ /* 0x000fe400078e0011 */
[----:B------:R-:W-:Y:S02]  /*29540*/  IMAD.MOV.U32 R16, RZ, RZ, R8 ;  /* 0x000000ffff107224 */ /* 0x000fe400078e0008 */
[----:B------:R-:W-:Y:S02]  /*29550*/  IMAD.MOV.U32 R17, RZ, RZ, R2 ;  /* 0x000000ffff117224 */ /* 0x000fe400078e0002 */
[----:B------:R-:W-:-:S07]  /*29560*/  IMAD.MOV.U32 R8, RZ, RZ, R15 ;  /* 0x000000ffff087224 */ /* 0x000fce00078e000f */
.L_x_74231:
[----:B------:R-:W-:Y:S05]  /*29570*/  BSYNC B1 ;  /* 0x0000000000017941 */ /* 0x000fea0003800000 */
.L_x_74229:
        /* <DEDUP_REMOVED lines=9> */
.L_x_74233:
[----:B------:R-:W-:Y:S01]  /*29610*/  MOV R2, R4 ;  /* 0x0000000400027202 */ /* 0x000fe20000000f00 */
[----:B------:R-:W-:Y:S02]  /*29620*/  IMAD.MOV.U32 R22, RZ, RZ, R16 ;  /* 0x000000ffff167224 */ /* 0x000fe400078e0010 */
[----:B------:R-:W-:Y:S02]  /*29630*/  IMAD.MOV.U32 R4, RZ, RZ, R23 ;  /* 0x000000ffff047224 */ /* 0x000fe400078e0017 */
[----:B------:R-:W-:-:S07]  /*29640*/  IMAD.MOV.U32 R16, RZ, RZ, R7 ;  /* 0x000000ffff107224 */ /* 0x000fce00078e0007 */
.L_x_74234:
[----:B------:R-:W-:Y:S05]  /*29650*/  BSYNC B1 ;  /* 0x0000000000017941 */ /* 0x000fea0003800000 */
.L_x_74232:
        /* <DEDUP_REMOVED lines=9> */
.L_x_74236:
[----:B------:R-:W-:Y:S01]  /*296f0*/  IMAD.MOV.U32 R7, RZ, RZ, R2 ;  /* 0x000000ffff077224 */ /* 0x000fe200078e0002 */
[----:B------:R-:W-:Y:S01]  /*29700*/  MOV R15, R22 ;  /* 0x00000016000f7202 */ /* 0x000fe20000000f00 */
[----:B------:R-:W-:Y:S02]  /*29710*/  IMAD.MOV.U32 R2, RZ, RZ, R27 ;  /* 0x000000ffff027224 */ /* 0x000fe400078e001b */
[----:B------:R-:W-:-:S07]  /*29720*/  IMAD.MOV.U32 R22, RZ, RZ, R25 ;  /* 0x000000ffff167224 */ /* 0x000fce00078e0019 */
.L_x_74237:
[----:B------:R-:W-:Y:S05]  /*29730*/  BSYNC B1 ;  /* 0x0000000000017941 */ /* 0x000fea0003800000 */
.L_x_74235:
        /* <DEDUP_REMOVED lines=9> */
.L_x_74239:
[----:B------:R-:W-:Y:S01]  /*297d0*/  IMAD.MOV.U32 R23, RZ, RZ, R7 ;  /* 0x000000ffff177224 */ /* 0x000fe200078e0007 */
[----:B------:R-:W-:Y:S01]  /*297e0*/  MOV R7, R14 ;  /* 0x0000000e00077202 */ /* 0x000fe20000000f00 */
[----:B------:R-:W-:Y:S02]  /*297f0*/  IMAD.MOV.U32 R24, RZ, RZ, R15 ;  /* 0x000000ffff187224 */ /* 0x000fe400078e000f */
[----:B------:R-:W-:-:S07]  /*29800*/  IMAD.MOV.U32 R15, RZ, RZ, R6 ;  /* 0x000000ffff0f7224 */ /* 0x000fce00078e0006 */
.L_x_74240:
[----:B------:R-:W-:Y:S05]  /*29810*/  BSYNC B1 ;  /* 0x0000000000017941 */ /* 0x000fea0003800000 */
.L_x_74238:
        /* <DEDUP_REMOVED lines=16> */
.L_x_74242:
[----:B------:R-:W-:Y:S01]  /*29920*/  IMAD.MOV.U32 R6, RZ, RZ, R3 ;  /* 0x000000ffff067224 */ /* 0x000fe200078e0003 */
[----:B------:R-:W-:Y:S01]  /*29930*/  MOV R14, R5 ;  /* 0x00000005000e7202 */ /* 0x000fe20000000f00 */
[----:B------:R-:W-:Y:S02]  /*29940*/  IMAD.MOV.U32 R3, RZ, RZ, R10 ;  /* 0x000000ffff037224 */ /* 0x000fe400078e000a */
[----:B------:R-:W-:-:S07]  /*29950*/  IMAD.MOV.U32 R5, RZ, RZ, R18 ;  /* 0x000000ffff057224 */ /* 0x000fce00078e0012 */
.L_x_74243:
[----:B------:R-:W-:Y:S05]  /*29960*/  BSYNC B1 ;  /* 0x0000000000017941 */ /* 0x000fea0003800000 */
.L_x_74241:
        /* <DEDUP_REMOVED lines=9> */
.L_x_74245:
[----:B------:R-:W-:Y:S01]  /*29a00*/  IMAD.MOV.U32 R10, RZ, RZ, R6 ;  /* 0x000000ffff0a7224 */ /* 0x000fe200078e0006 */
[----:B------:R-:W-:Y:S01]  /*29a10*/  MOV R6, R9 ;  /* 0x0000000900067202 */ /* 0x000fe20000000f00 */
[----:B------:R-:W-:Y:S02]  /*29a20*/  IMAD.MOV.U32 R11, RZ, RZ, R14 ;  /* 0x000000ffff0b7224 */ /* 0x000fe400078e000e */
[----:B------:R-:W-:-:S07]  /*29a30*/  IMAD.MOV.U32 R14, RZ, RZ, R29 ;  /* 0x000000ffff0e7224 */ /* 0x000fce00078e001d */
.L_x_74246:
[----:B------:R-:W-:Y:S05]  /*29a40*/  BSYNC B1 ;  /* 0x0000000000017941 */ /* 0x000fea0003800000 */
.L_x_74244:
        /* <DEDUP_REMOVED lines=9> */
.L_x_74248:
[----:B------:R-:W-:Y:S02]  /*29ae0*/  IMAD.MOV.U32 R9, RZ, RZ, R10 ;  /* 0x000000ffff097224 */ /* 0x000fe400078e000a */
[----:B------:R-:W-:Y:S01]  /*29af0*/  IMAD.MOV.U32 R19, RZ, RZ, R11 ;  /* 0x000000ffff137224 */ /* 0x000fe200078e000b */
[----:B------:R-:W-:Y:S01]  /*29b00*/  MOV R11, R8 ;  /* 0x00000008000b7202 */ /* 0x000fe20000000f00 */
[----:B------:R-:W-:-:S07]  /*29b10*/  IMAD.MOV.U32 R10, RZ, RZ, R17 ;  /* 0x000000ffff0a7224 */ /* 0x000fce00078e0011 */
.L_x_74249:
[----:B------:R-:W-:Y:S05]  /*29b20*/  BSYNC B1 ;  /* 0x0000000000017941 */ /* 0x000fea0003800000 */
.L_x_74247:
        /* <DEDUP_REMOVED lines=9> */
.L_x_74251:
[----:B------:R-:W-:Y:S02]  /*29bc0*/  IMAD.MOV.U32 R17, RZ, RZ, R9 ;  /* 0x000000ffff117224 */ /* 0x000fe400078e0009 */
[----:B------:R-:W-:Y:S02]  /*29bd0*/  IMAD.MOV.U32 R25, RZ, RZ, R19 ;  /* 0x000000ffff197224 */ /* 0x000fe400078e0013 */
[----:B------:R-:W-:Y:S02]  /*29be0*/  IMAD.MOV.U32 R9, RZ, RZ, R4 ;  /* 0x000000ffff097224 */ /* 0x000fe400078e0004 */
[----:B------:R-:W-:-:S07]  /*29bf0*/  IMAD.MOV.U32 R19, RZ, RZ, R16 ;  /* 0x000000ffff137224 */ /* 0x000fce00078e0010 */
.L_x_74252:
[----:B------:R-:W-:Y:S05]  /*29c00*/  BSYNC B1 ;  /* 0x0000000000017941 */ /* 0x000fea0003800000 */
.L_x_74250:
        /* <DEDUP_REMOVED lines=9> */
.L_x_74254:
[----:B------:R-:W-:Y:S02]  /*29ca0*/  IMAD.MOV.U32 R4, RZ, RZ, R17 ;  /* 0x000000ffff047224 */ /* 0x000fe400078e0011 */
[----:B------:R-:W-:Y:S02]  /*29cb0*/  IMAD.MOV.U32 R8, RZ, RZ, R25 ;  /* 0x000000ffff087224 */ /* 0x000fe400078e0019 */
[----:B------:R-:W-:Y:S02]  /*29cc0*/  IMAD.MOV.U32 R17, RZ, RZ, R2 ;  /* 0x000000ffff117224 */ /* 0x000fe400078e0002 */
[----:B------:R-:W-:-:S07]  /*29cd0*/  IMAD.MOV.U32 R25, RZ, RZ, R22 ;  /* 0x000000ffff197224 */ /* 0x000fce00078e0016 */
.L_x_74255:
[----:B------:R-:W-:Y:S05]  /*29ce0*/  BSYNC B1 ;  /* 0x0000000000017941 */ /* 0x000fea0003800000 */
.L_x_74253:
        /* <DEDUP_REMOVED lines=9> */
.L_x_74257:
[----:B------:R-:W-:Y:S02]  /*29d80*/  IMAD.MOV.U32 R2, RZ, RZ, R4 ;  /* 0x000000ffff027224 */ /* 0x000fe400078e0004 */
[----:B------:R-:W-:Y:S02]  /*29d90*/  IMAD.MOV.U32 R27, RZ, RZ, R8 ;  /* 0x000000ffff1b7224 */ /* 0x000fe400078e0008 */
[----:B------:R-:W-:Y:S02]  /*29da0*/  IMAD.MOV.U32 R4, RZ, RZ, R7 ;  /* 0x000000ffff047224 */ /* 0x000fe400078e0007 */
[----:B------:R-:W-:-:S07]  /*29db0*/  IMAD.MOV.U32 R8, RZ, RZ, R15 ;  /* 0x000000ffff087224 */ /* 0x000fce00078e000f */
.L_x_74258:
[----:B------:R-:W-:Y:S05]  /*29dc0*/  BSYNC B1 ;  /* 0x0000000000017941 */ /* 0x000fea0003800000 */
.L_x_74256:
        /* <DEDUP_REMOVED lines=9> */
.L_x_74260:
[----:B------:R-:W-:Y:S01]  /*29e60*/  MOV R7, R2 ;  /* 0x0000000200077202 */ /* 0x000fe20000000f00 */
[----:B------:R-:W-:Y:S02]  /*29e70*/  IMAD.MOV.U32 R15, RZ, RZ, R27 ;  /* 0x000000ffff0f7224 */ /* 0x000fe400078e001b */
[----:B------:R-:W-:Y:S02]  /*29e80*/  IMAD.MOV.U32 R2, RZ, RZ, R23 ;  /* 0x000000ffff027224 */ /* 0x000fe400078e0017 */
[----:B------:R-:W-:-:S07]  /*29e90*/  IMAD.MOV.U32 R27, RZ, RZ, R24 ;  /* 0x000000ffff1b7224 */ /* 0x000fce00078e0018 */
.L_x_74261:
[----:B------:R-:W-:Y:S05]  /*29ea0*/  BSYNC B1 ;  /* 0x0000000000017941 */ /* 0x000fea0003800000 */
.L_x_74259:
        /* <DEDUP_REMOVED lines=16> */
.L_x_74263:
[----:B------:R-:W-:Y:S02]  /*29fb0*/  IMAD.MOV.U32 R12, RZ, RZ, R3 ;  /* 0x000000ffff0c7224 */ /* 0x000fe400078e0003 */
[----:B------:R-:W-:Y:S02]  /*29fc0*/  IMAD.MOV.U32 R16, RZ, RZ, R5 ;  /* 0x000000ffff107224 */ /* 0x000fe400078e0005 */
[----:B------:R-:W-:Y:S02]  /*29fd0*/  IMAD.MOV.U32 R3, RZ, RZ, R6 ;  /* 0x000000ffff037224 */ /* 0x000fe400078e0006 */
[----:B------:R-:W-:-:S07]  /*29fe0*/  IMAD.MOV.U32 R5, RZ, RZ, R14 ;  /* 0x000000ffff057224 */ /* 0x000fce00078e000e */
.L_x_74264:
[----:B------:R-:W-:Y:S05]  /*29ff0*/  BSYNC B1 ;  /* 0x0000000000017941 */ /* 0x000fea0003800000 */
.L_x_74262:
        /* <DEDUP_REMOVED lines=9> */
.L_x_74266:
[----:B------:R-:W-:Y:S01]  /*2a090*/  MOV R6, R12 ;  /* 0x0000000c00067202 */ /* 0x000fe20000000f00 */
[----:B------:R-:W-:Y:S02]  /*2a0a0*/  IMAD.MOV.U32 R14, RZ, RZ, R16 ;  /* 0x000000ffff0e7224 */ /* 0x000fe400078e0010 */
[----:B------:R-:W-:Y:S02]  /*2a0b0*/  IMAD.MOV.U32 R12, RZ, RZ, R10 ;  /* 0x000000ffff0c7224 */ /* 0x000fe400078e000a */
[----:B------:R-:W-:-:S07]  /*2a0c0*/  IMAD.MOV.U32 R16, RZ, RZ, R11 ;  /* 0x000000ffff107224 */ /* 0x000fce00078e000b */
.L_x_74267:
[----:B------:R-:W-:Y:S05]  /*2a0d0*/  BSYNC B1 ;  /* 0x0000000000017941 */ /* 0x000fea0003800000 */
.L_x_74265:
        /* <DEDUP_REMOVED lines=9> */
.L_x_74269:
[----:B------:R-:W-:Y:S01]  /*2a170*/  IMAD.MOV.U32 R18, RZ, RZ, R6 ;  /* 0x000000ffff127224 */ /* 0x000fe200078e0006 */
[----:B------:R-:W-:Y:S01]  /*2a180*/  MOV R20, R14 ;  /* 0x0000000e00147202 */ /* 0x000fe20000000f00 */
[----:B------:R-:W-:Y:S02]  /*2a190*/  IMAD.MOV.U32 R6, RZ, RZ, R9 ;  /* 0x000000ffff067224 */ /* 0x000fe400078e0009 */
[----:B------:R-:W-:-:S07]  /*2a1a0*/  IMAD.MOV.U32 R14, RZ, RZ, R19 ;  /* 0x000000ffff0e7224 */ /* 0x000fce00078e0013 */
.L_x_74270:
[----:B------:R-:W-:Y:S05]  /*2a1b0*/  BSYNC B1 ;  /* 0x0000000000017941 */ /* 0x000fea0003800000 */
.L_x_74268:
        /* <DEDUP_REMOVED lines=9> */
.L_x_74272:
[----:B------:R-:W-:Y:S01]  /*2a250*/  IMAD.MOV.U32 R19, RZ, RZ, R18 ;  /* 0x000000ffff137224 */ /* 0x000fe200078e0012 */
[----:B------:R-:W-:Y:S01]  /*2a260*/  MOV R18, R17 ;  /* 0x0000001100127202 */ /* 0x000fe20000000f00 */
[----:B------:R-:W-:Y:S02]  /*2a270*/  IMAD.MOV.U32 R23, RZ, RZ, R20 ;  /* 0x000000ffff177224 */ /* 0x000fe400078e0014 */
[----:B------:R-:W-:-:S07]  /*2a280*/  IMAD.MOV.U32 R20, RZ, RZ, R25 ;  /* 0x000000ffff147224 */ /* 0x000fce00078e0019 */
.L_x_74273:
[----:B------:R-:W-:Y:S05]  /*2a290*/  BSYNC B1 ;  /* 0x0000000000017941 */ /* 0x000fea0003800000 */
.L_x_74271:
        /* <DEDUP_REMOVED lines=9> */
.L_x_74275:
[----:B------:R-:W-:Y:S02]  /*2a330*/  IMAD.MOV.U32 R17, RZ, RZ, R19 ;  /* 0x000000ffff117224 */ /* 0x000fe400078e0013 */
[----:B------:R-:W-:Y:S01]  /*2a340*/  IMAD.MOV.U32 R22, RZ, RZ, R23 ;  /* 0x000000ffff167224 */ /* 0x000fe200078e0017 */
[----:B------:R-:W-:Y:S01]  /*2a350*/  MOV R23, R8 ;  /* 0x0000000800177202 */ /* 0x000fe20000000f00 */
[----:B------:R-:W-:-:S07]  /*2a360*/  IMAD.MOV.U32 R19, RZ, RZ, R4 ;  /* 0x000000ffff137224 */ /* 0x000fce00078e0004 */
.L_x_74276:
[----:B------:R-:W-:Y:S05]  /*2a370*/  BSYNC B1 ;  /* 0x0000000000017941 */ /* 0x000fea0003800000 */
.L_x_74274:
        /* <DEDUP_REMOVED lines=9> */
.L_x_74278:
[----:B------:R-:W-:Y:S02]  /*2a410*/  IMAD.MOV.U32 R24, RZ, RZ, R17 ;  /* 0x000000ffff187224 */ /* 0x000fe400078e0011 */
[----:B------:R-:W-:Y:S02]  /*2a420*/  IMAD.MOV.U32 R25, RZ, RZ, R22 ;  /* 0x000000ffff197224 */ /* 0x000fe400078e0016 */
[----:B------:R-:W-:Y:S02]  /*2a430*/  IMAD.MOV.U32 R17, RZ, RZ, R2 ;  /* 0x000000ffff117224 */ /* 0x000fe400078e0002 */
[----:B------:R-:W-:-:S07]  /*2a440*/  IMAD.MOV.U32 R22, RZ, RZ, R27 ;  /* 0x000000ffff167224 */ /* 0x000fce00078e001b */
.L_x_74279:
[----:B------:R-:W-:Y:S05]  /*2a450*/  BSYNC B1 ;  /* 0x0000000000017941 */ /* 0x000fea0003800000 */
.L_x_74277:
        /* <DEDUP_REMOVED lines=9> */
.L_x_74281:
[----:B------:R-:W-:Y:S02]  /*2a4f0*/  IMAD.MOV.U32 R26, RZ, RZ, R24 ;  /* 0x000000ffff1a7224 */ /* 0x000fe400078e0018 */
[----:B------:R-:W-:Y:S02]  /*2a500*/  IMAD.MOV.U32 R28, RZ, RZ, R25 ;  /* 0x000000ffff1c7224 */ /* 0x000fe400078e0019 */
[----:B------:R-:W-:Y:S02]  /*2a510*/  IMAD.MOV.U32 R24, RZ, RZ, R7 ;  /* 0x000000ffff187224 */ /* 0x000fe400078e0007 */
[----:B------:R-:W-:-:S07]  /*2a520*/  IMAD.MOV.U32 R25, RZ, RZ, R15 ;  /* 0x000000ffff197224 */ /* 0x000fce00078e000f */
.L_x_74282:
[----:B------:R-:W-:Y:S05]  /*2a530*/  BSYNC B1 ;  /* 0x0000000000017941 */ /* 0x000fea0003800000 */
.L_x_74280:
        /* <DEDUP_REMOVED lines=16> */
.L_x_74284:
[----:B------:R-:W-:Y:S02]  /*2a640*/  IMAD.MOV.U32 R2, RZ, RZ, R3 ;  /* 0x000000ffff027224 */ /* 0x000fe400078e0003 */
[----:B------:R-:W-:Y:S02]  /*2a650*/  IMAD.MOV.U32 R4, RZ, RZ, R5 ;  /* 0x000000ffff047224 */ /* 0x000fe400078e0005 */
[----:B------:R-:W-:Y:S02]  /*2a660*/  IMAD.MOV.U32 R3, RZ, RZ, R12 ;  /* 0x000000ffff037224 */ /* 0x000fe400078e000c */
[----:B------:R-:W-:-:S07]  /*2a670*/  IMAD.MOV.U32 R5, RZ, RZ, R16 ;  /* 0x000000ffff057224 */ /* 0x000fce00078e0010 */
.L_x_74285:
[----:B------:R-:W-:Y:S05]  /*2a680*/  BSYNC B1 ;  /* 0x0000000000017941 */ /* 0x000fea0003800000 */
.L_x_74283:
        /* <DEDUP_REMOVED lines=9> */
.L_x_74287:
[----:B------:R-:W-:Y:S02]  /*2a720*/  IMAD.MOV.U32 R11, RZ, RZ, R2 ;  /* 0x000000ffff0b7224 */ /* 0x000fe400078e0002 */
[----:B------:R-:W-:Y:S02]  /*2a730*/  IMAD.MOV.U32 R39, RZ, RZ, R4 ;  /* 0x000000ffff277224 */ /* 0x000fe400078e0004 */
[----:B------:R-:W-:Y:S02]  /*2a740*/  IMAD.MOV.U32 R2, RZ, RZ, R6 ;  /* 0x000000ffff027224 */ /* 0x000fe400078e0006 */
[----:B------:R-:W-:-:S07]  /*2a750*/  IMAD.MOV.U32 R4, RZ, RZ, R14 ;  /* 0x000000ffff047224 */ /* 0x000fce00078e000e */
.L_x_74288:
[----:B------:R-:W-:Y:S05]  /*2a760*/  BSYNC B1 ;  /* 0x0000000000017941 */ /* 0x000fea0003800000 */
.L_x_74286:
        /* <DEDUP_REMOVED lines=9> */
.L_x_74290:
[----:B------:R-:W-:Y:S02]  /*2a800*/  IMAD.MOV.U32 R10, RZ, RZ, R11 ;  /* 0x000000ffff0a7224 */ /* 0x000fe400078e000b */
[----:B------:R-:W-:Y:S02]  /*2a810*/  IMAD.MOV.U32 R38, RZ, RZ, R39 ;  /* 0x000000ffff267224 */ /* 0x000fe400078e0027 */
[----:B------:R-:W-:Y:S02]  /*2a820*/  IMAD.MOV.U32 R11, RZ, RZ, R18 ;  /* 0x000000ffff0b7224 */ /* 0x000fe400078e0012 */
[----:B------:R-:W-:-:S07]  /*2a830*/  IMAD.MOV.U32 R39, RZ, RZ, R20 ;  /* 0x000000ffff277224 */ /* 0x000fce00078e0014 */
.L_x_74291:
[----:B------:R-:W-:Y:S05]  /*2a840*/  BSYNC B1 ;  /* 0x0000000000017941 */ /* 0x000fea0003800000 */
.L_x_74289:
        /* <DEDUP_REMOVED lines=9> */
.L_x_74293:
[----:B------:R-:W-:Y:S01]  /*2a8e0*/  MOV R9, R10 ;  /* 0x0000000a00097202 */ /* 0x000fe20000000f00 */
[----:B------:R-:W-:Y:S02]  /*2a8f0*/  IMAD.MOV.U32 R37, RZ, RZ, R38 ;  /* 0x000000ffff257224 */ /* 0x000fe400078e0026 */
[----:B------:R-:W-:Y:S02]  /*2a900*/  IMAD.MOV.U32 R10, RZ, RZ, R19 ;  /* 0x000000ffff0a7224 */ /* 0x000fe400078e0013 */
[----:B------:R-:W-:-:S07]  /*2a910*/  IMAD.MOV.U32 R38, RZ, RZ, R23 ;  /* 0x000000ffff267224 */ /* 0x000fce00078e0017 */
.L_x_74294:
[----:B------:R-:W-:Y:S05]  /*2a920*/  BSYNC B1 ;  /* 0x0000000000017941 */ /* 0x000fea0003800000 */
.L_x_74292:
        /* <DEDUP_REMOVED lines=9> */
.L_x_74296:
[----:B------:R-:W-:Y:S01]  /*2a9c0*/  IMAD.MOV.U32 R8, RZ, RZ, R9 ;  /* 0x000000ffff087224 */ /* 0x000fe200078e0009 */
[----:B------:R-:W-:Y:S01]  /*2a9d0*/  MOV R36, R37 ;  /* 0x0000002500247202 */ /* 0x000fe20000000f00 */
[----:B------:R-:W-:Y:S02]  /*2a9e0*/  IMAD.MOV.U32 R9, RZ, RZ, R17 ;  /* 0x000000ffff097224 */ /* 0x000fe400078e0011 */
[----:B------:R-:W-:-:S07]  /*2a9f0*/  IMAD.MOV.U32 R37, RZ, RZ, R22 ;  /* 0x000000ffff257224 */ /* 0x000fce00078e0016 */
.L_x_74297:
[----:B------:R-:W-:Y:S05]  /*2aa00*/  BSYNC B1 ;  /* 0x0000000000017941 */ /* 0x000fea0003800000 */
.L_x_74295:
        /* <DEDUP_REMOVED lines=9> */
.L_x_74299:
[----:B------:R-:W-:Y:S01]  /*2aaa0*/  IMAD.MOV.U32 R7, RZ, RZ, R8 ;  /* 0x000000ffff077224 */ /* 0x000fe200078e0008 */
[----:B------:R-:W-:Y:S01]  /*2aab0*/  MOV R8, R24 ;  /* 0x0000001800087202 */ /* 0x000fe20000000f00 */
[----:B------:R-:W-:Y:S02]  /*2aac0*/  IMAD.MOV.U32 R35, RZ, RZ, R36 ;  /* 0x000000ffff237224 */ /* 0x000fe400078e0024 */
[----:B------:R-:W-:-:S07]  /*2aad0*/  IMAD.MOV.U32 R36, RZ, RZ, R25 ;  /* 0x000000ffff247224 */ /* 0x000fce00078e0019 */
.L_x_74300:
[----:B------:R-:W-:Y:S05]  /*2aae0*/  BSYNC B1 ;  /* 0x0000000000017941 */ /* 0x000fea0003800000 */
.L_x_74298:
        /* <DEDUP_REMOVED lines=9> */
.L_x_74302:
[----:B------:R-:W-:Y:S02]  /*2ab80*/  IMAD.MOV.U32 R6, RZ, RZ, R7 ;  /* 0x000000ffff067224 */ /* 0x000fe400078e0007 */
[----:B------:R-:W-:Y:S01]  /*2ab90*/  IMAD.MOV.U32 R34, RZ, RZ, R35 ;  /* 0x000000ffff227224 */ /* 0x000fe200078e0023 */
[----:B------:R-:W-:Y:S01]  /*2aba0*/  MOV R35, R28 ;  /* 0x0000001c00237202 */ /* 0x000fe20000000f00 */
[----:B------:R-:W-:-:S07]  /*2abb0*/  IMAD.MOV.U32 R7, RZ, RZ, R26 ;  /* 0x000000ffff077224 */ /* 0x000fce00078e001a */
.L_x_74303:
[----:B------:R-:W-:Y:S05]  /*2abc0*/  BSYNC B1 ;  /* 0x0000000000017941 */ /* 0x000fea0003800000 */
.L_x_74301:
[----:B------:R-:W-:-:S07]  /*2abd0*/  FADD.FTZ R33, R33, R0 ;  /* 0x0000000021217221 */ /* 0x000fce0000010000 */
.L_x_73127:
[----:B------:R-:W-:Y:S05]  /*2abe0*/  BSYNC B0 ;  /* 0x0000000000007941 */ /* 0x000fea0003800000 */
.L_x_73126:
        /* <DEDUP_REMOVED lines=11> */
[----:B--2---:R-:W2:Y:S02]  /*2aca0*/  LDC R0, c[0x0][0x234] ;  /* 0x00008d00ff007b82 */ /* 0x004ea40000000800 */
[----:B--2---:R-:W-:-:S13]  /*2acb0*/  ISETP.GE.AND P0, PT, R0, 0x1, PT ;  /* 0x000000010000780c */ /* 0x004fda0003f06270 */
[----:B------:R-:W-:Y:S05]  /*2acc0*/  @!P0 BRA `(.L_x_74306) ;  /* 0x0000000800f08947 */ /* 0x000fea0003800000 */
[----:B------:R-:W-:-:S05]  /*2acd0*/  IMAD.SHL.U32 R0, R0, 0x2, RZ ;  /* 0x0000000200007824 */ /* 0x000fca00078e00ff */
[----:B01----:R-:W-:-:S04]  /*2ace0*/  VIMNMX R37, R0, 0x1, !PT ;  /* 0x0000000100257848 */ /* 0x003fc80007fe0100 */
[C---:B------:R-:W-:Y:S01]  /*2acf0*/  LOP3.LUT R36, R37.reuse, 0x3, RZ, 0xc0, !PT ;  /* 0x0000000325247812 */ /* 0x040fe200078ec0ff */
[----:B------:R-:W-:-:S05]  /*2ad00*/  VIADD R0, R37, 0xffffffff ;  /* 0xffffffff25007836 */ /* 0x000fca0000000000 */
[----:B------:R-:W-:Y:S01]  /*2ad10*/  ISETP.GE.U32.AND P0, PT, R0, 0x3, PT ;  /* 0x000000030000780c */ /* 0x000fe20003f06070 */
[----:B------:R-:W-:-:S12]  /*2ad20*/  IMAD.MOV.U32 R0, RZ, RZ, RZ ;  /* 0x000000ffff007224 */ /* 0x000fd800078e00ff */
        /* <DEDUP_REMOVED lines=13> */
.L_x_74310:
[C---:B0-----:R-:W-:Y:S01]  /*2ae00*/  LEA R26, R0.reuse, R1, 0x2 ;  /* 0x00000001001a7211 */ /* 0x041fe200078e10ff */
[C---:B------:R-:W-:Y:S02]  /*2ae10*/  VIADD R6, R0.reuse, 0x4 ;  /* 0x0000000400067836 */ /* 0x040fe40000000000 */
[----:B------:R-:W-:Y:S02]  /*2ae20*/  VIADD R14, R0, 0x8 ;  /* 0x00000008000e7836 */ /* 0x000fe40000000000 */
[----:B------:R-:W2:Y:S01]  /*2ae30*/  LDL.64 R2, [R26+0x8] ;  /* 0x000008001a027983 */ /* 0x000ea20000100a00 */
[--C-:B------:R-:W-:Y:S02]  /*2ae40*/  IMAD R42, R6, 0x4, R1.reuse ;  /* 0x00000004062a7824 */ /* 0x100fe400078e0201 */
[----:B------:R-:W-:Y:S01]  /*2ae50*/  IMAD R44, R14, 0x4, R1 ;  /* 0x000000040e2c7824 */ /* 0x000fe200078e0201 */
[----:B------:R-:W3:Y:S01]  /*2ae60*/  LDL.64 R4, [R26+0x10] ;  /* 0x000010001a047983 */ /* 0x000ee20000100a00 */
[----:B------:R-:W-:-:S03]  /*2ae70*/  VIADD R22, R0, 0xc ;  /* 0x0000000c00167836 */ /* 0x000fc60000000000 */
[----:B------:R-:W4:Y:S01]  /*2ae80*/  LDL.64 R12, [R42+0x10] ;  /* 0x000010002a0c7983 */ /* 0x000f220000100a00 */
[----:B------:R-:W-:-:S03]  /*2ae90*/  IMAD R34, R22, 0x4, R1 ;  /* 0x0000000416227824 */ /* 0x000fc600078e0201 */
        /* <DEDUP_REMOVED lines=13> */
[----:B------:R-:W-:Y:S01]  /*2af70*/  LEA R38, R0, R39, 0x2 ;  /* 0x0000002700267211 */ /* 0x000fe200078e10ff */
[----:B------:R-:W-:-:S05]  /*2af80*/  VIADD R37, R37, 0xfffffff0 ;  /* 0xfffffff025257836 */ /* 0x000fca0000000000 */
[----:B------:R-:W-:Y:S01]  /*2af90*/  ISETP.GT.AND P1, PT, R37, 0xc, PT ;  /* 0x0000000c2500780c */ /* 0x000fe20003f24270 */
[----:B------:R-:W-:Y:S02]  /*2afa0*/  VIADD R0, R0, 0x10 ;  /* 0x0000001000007836 */ /* 0x000fe40000000000 */
[C---:B--2---:R-:W-:Y:S02]  /*2afb0*/  IMAD.IADD R3, R41.reuse, 0x1, R3 ;  /* 0x0000000129037824 */ /* 0x044fe400078e0203 */
[----:B---3--:R-:W-:-:S03]  /*2afc0*/  IMAD.IADD R5, R41, 0x1, R5 ;  /* 0x0000000129057824 */ /* 0x008fc600078e0205 */
[----:B------:R4:W-:Y:S04]  /*2afd0*/  STS [R38+0x4], R3 ;  /* 0x0000040326007388 */ /* 0x0009e80000000800 */
[----:B------:R5:W-:Y:S01]  /*2afe0*/  STS [R38+0xc], R5 ;  /* 0x00000c0526007388 */ /* 0x000be20000000800 */
[C---:B----4-:R-:W-:Y:S01]  /*2aff0*/  IADD3 R3, R41.reuse, R12, RZ ;  /* 0x0000000c29037210 */ /* 0x050fe20007ffe0ff */
[C---:B-----5:R-:W-:Y:S02]  /*2b000*/  IMAD.IADD R5, R41.reuse, 0x1, R16 ;  /* 0x0000000129057824 */ /* 0x060fe400078e0210 */
[----:B------:R-:W-:Y:S01]  /*2b010*/  STS [R38+0x20], R6 ;  /* 0x0000200626007388 */ /* 0x000fe20000000800 */
[C---:B------:R-:W-:Y:S02]  /*2b020*/  IMAD.IADD R43, R41.reuse, 0x1, R2 ;  /* 0x00000001292b7824 */ /* 0x040fe400078e0202 */
[C---:B------:R-:W-:Y:S01]  /*2b030*/  IMAD.IADD R45, R41.reuse, 0x1, R4 ;  /* 0x00000001292d7824 */ /* 0x040fe200078e0204 */
[----:B------:R0:W-:Y:S01]  /*2b040*/  STS [R38+0x24], R7 ;  /* 0x0000240726007388 */ /* 0x0001e20000000800 */
[----:B------:R-:W-:-:S02]  /*2b050*/  IMAD.IADD R8, R41, 0x1, R8 ;  /* 0x0000000129087824 */ /* 0x000fc400078e0208 */
[C---:B------:R-:W-:Y:S01]  /*2b060*/  IMAD.IADD R9, R41.reuse, 0x1, R9 ;  /* 0x0000000129097824 */ /* 0x040fe200078e0209 */
[----:B------:R1:W-:Y:S01]  /*2b070*/  STS [R38+0x18], R3 ;  /* 0x0000180326007388 */ /* 0x0003e20000000800 */
[C---:B------:R-:W-:Y:S01]  /*2b080*/  IMAD.IADD R13, R41.reuse, 0x1, R13 ;  /* 0x00000001290d7824 */ /* 0x040fe200078e020d */
[C---:B------:R-:W-:Y:S01]  /*2b090*/  IADD3 R25, R41.reuse, R25, RZ ;  /* 0x0000001929197210 */ /* 0x040fe20007ffe0ff */
[C---:B------:R-:W-:Y:S01]  /*2b0a0*/  IMAD.IADD R17, R41.reuse, 0x1, R17 ;  /* 0x0000000129117824 */ /* 0x040fe200078e0211 */
[----:B------:R2:W-:Y:S01]  /*2b0b0*/  STS [R38+0x20], R5 ;  /* 0x0000200526007388 */ /* 0x0005e20000000800 */
[C---:B------:R-:W-:Y:S02]  /*2b0c0*/  IMAD.IADD R21, R41.reuse, 0x1, R21 ;  /* 0x0000000129157824 */ /* 0x040fe400078e0215 */
[C---:B0-----:R-:W-:Y:S02]  /*2b0d0*/  IMAD.IADD R7, R41.reuse, 0x1, R20 ;  /* 0x0000000129077824 */ /* 0x041fe400078e0214 */
[----:B------:R-:W-:-:S02]  /*2b0e0*/  IMAD.IADD R29, R41, 0x1, R29 ;  /* 0x00000001291d7824 */ /* 0x000fc400078e021d */
[C---:B-1----:R-:W-:Y:S02]  /*2b0f0*/  IMAD.IADD R3, R41.reuse, 0x1, R24 ;  /* 0x0000000129037824 */ /* 0x042fe400078e0218 */
[----:B--2---:R-:W-:Y:S01]  /*2b100*/  IMAD.IADD R5, R41, 0x1, R28 ;  /* 0x0000000129057824 */ /* 0x004fe200078e021c */
[----:B------:R0:W-:Y:S04]  /*2b110*/  STS [R38+0x28], R10 ;  /* 0x0000280a26007388 */ /* 0x0001e80000000800 */
[----:B------:R0:W-:Y:S04]  /*2b120*/  STS [R38+0x2c], R11 ;  /* 0x00002c0b26007388 */ /* 0x0001e80000000800 */
        /* <DEDUP_REMOVED lines=25> */
.L_x_74309:
[----:B------:R-:W-:-:S13]  /*2b2c0*/  ISETP.GT.AND P1, PT, R37, 0x4, PT ;  /* 0x000000042500780c */ /* 0x000fda0003f24270 */
[----:B------:R-:W-:Y:S05]  /*2b2d0*/  @!P1 BRA `(.L_x_74311) ;  /* 0x0000000000ac9947 */ /* 0x000fea0003800000 */
[C---:B0-----:R-:W-:Y:S02]  /*2b2e0*/  IMAD R18, R0.reuse, 0x4, R1 ;  /* 0x0000000400127824 */ /* 0x041fe400078e0201 */
[----:B------:R-:W-:-:S03]  /*2b2f0*/  VIADD R2, R0, 0x4 ;  /* 0x0000000400027836 */ /* 0x000fc60000000000 */
[----:B------:R-:W2:Y:S02]  /*2b300*/  LDL.64 R16, [R18+0x8] ;  /* 0x0000080012107983 */ /* 0x000ea40000100a00 */
[----:B------:R-:W-:Y:S02]  /*2b310*/  LEA R21, R2, R1, 0x2 ;  /* 0x0000000102157211 */ /* 0x000fe400078e10ff */
        /* <DEDUP_REMOVED lines=15> */
[C---:B--2---:R-:W-:Y:S02]  /*2b410*/  IMAD.IADD R16, R41.reuse, 0x1, R16 ;  /* 0x0000000129107824 */ /* 0x044fe400078e0210 */
[C---:B------:R-:W-:Y:S02]  /*2b420*/  IMAD.IADD R20, R41.reuse, 0x1, R17 ;  /* 0x0000000129147824 */ /* 0x040fe400078e0211 */
[C---:B---3--:R-:W-:Y:S01]  /*2b430*/  IMAD.IADD R14, R41.reuse, 0x1, R14 ;  /* 0x00000001290e7824 */ /* 0x048fe200078e020e */
[----:B------:R1:W-:Y:S01]  /*2b440*/  STS [R19], R16 ;  /* 0x0000001013007388 */ /* 0x0003e20000000800 */
[C---:B0-----:R-:W-:Y:S01]  /*2b450*/  IMAD.IADD R18, R41.reuse, 0x1, R15 ;  /* 0x0000000129127824 */ /* 0x041fe200078e020f */
[C---:B----4-:R-:W-:Y:S01]  /*2b460*/  IADD3 R2, R41.reuse, R2, RZ ;  /* 0x0000000229027210 */ /* 0x050fe20007ffe0ff */
[----:B------:R-:W-:-:S02]  /*2b470*/  IMAD.IADD R22, R41, 0x1, R3 ;  /* 0x0000000129167824 */ /* 0x000fc400078e0203 */
[C---:B-----5:R-:W-:Y:S02]  /*2b480*/  IMAD.IADD R6, R41.reuse, 0x1, R6 ;  /* 0x0000000129067824 */ /* 0x060fe400078e0206 */
        /* <DEDUP_REMOVED lines=16> */
.L_x_74311:
[----:B------:R-:W-:-:S13]  /*2b590*/  ISETP.NE.OR P0, PT, R37, RZ, P0 ;  /* 0x000000ff2500720c */ /* 0x000fda0000705670 */
[----:B------:R-:W-:Y:S05]  /*2b5a0*/  @!P0 BRA `(.L_x_74307) ;  /* 0x0000000000688947 */ /* 0x000fea0003800000 */
.L_x_74308:
[----:B0-----:R-:W0:Y:S01]  /*2b5b0*/  S2R R3, SR_CgaCtaId ;  /* 0x0000000000037919 */ /* 0x001e220000008800 */
[----:B-1----:R-:W-:-:S05]  /*2b5c0*/  MOV R2, 0x400 ;  /* 0x0000040000027802 */ /* 0x002fca0000000f00 */
[----:B------:R-:W-:-:S05]  /*2b5d0*/  VIADD R2, R2, 0x290 ;  /* 0x0000029002027836 */ /* 0x000fca0000000000 */
[----:B0-----:R-:W-:-:S07]  /*2b5e0*/  LEA R11, R3, R2, 0x18 ;  /* 0x00000002030b7211 */ /* 0x001fce00078ec0ff */
.L_x_74312:
[----:B------:R-:W-:-:S05]  /*2b5f0*/  LEA R10, R0, R1, 0x2 ;  /* 0x00000001000a7211 */ /* 0x000fca00078e10ff */
[----:B--2---:R-:W2:Y:S04]  /*2b600*/  LDL.64 R2, [R10+0x8] ;  /* 0x000008000a027983 */ /* 0x004ea80000100a00 */
[----:B------:R-:W3:Y:S04]  /*2b610*/  LDL.64 R6, [R10+0x10] ;  /* 0x000010000a067983 */ /* 0x000ee80000100a00 */
[----:B------:R-:W4:Y:S04]  /*2b620*/  LDL.64 R4, [R10+0x28] ;  /* 0x000028000a047983 */ /* 0x000f280000100a00 */
[----:B------:R-:W5:Y:S01]  /*2b630*/  LDL.64 R8, [R10+0x30] ;  /* 0x000030000a087983 */ /* 0x000f620000100a00 */
[C---:B------:R-:W-:Y:S01]  /*2b640*/  IMAD R12, R0.reuse, 0x4, R11 ;  /* 0x00000004000c7824 */ /* 0x040fe200078e020b */
[----:B------:R-:W-:Y:S01]  /*2b650*/  IADD3 R0, R0, 0x4, RZ ;  /* 0x0000000400007810 */ /* 0x000fe20007ffe0ff */
[----:B------:R-:W-:-:S05]  /*2b660*/  VIADD R37, R37, 0xfffffffc ;  /* 0xfffffffc25257836 */ /* 0x000fca0000000000 */
[----:B------:R-:W-:Y:S01]  /*2b670*/  ISETP.NE.AND P0, PT, R37, RZ, PT ;  /* 0x000000ff2500720c */ /* 0x000fe20003f05270 */
[C---:B--2---:R-:W-:Y:S02]  /*2b680*/  IMAD.IADD R2, R41.reuse, 0x1, R2 ;  /* 0x0000000129027824 */ /* 0x044fe400078e0202 */
[C---:B------:R-:W-:Y:S02]  /*2b690*/  IMAD.IADD R3, R41.reuse, 0x1, R3 ;  /* 0x0000000129037824 */ /* 0x040fe400078e0203 */
[C---:B---3--:R-:W-:Y:S01]  /*2b6a0*/  IMAD.IADD R6, R41.reuse, 0x1, R6 ;  /* 0x0000000129067824 */ /* 0x048fe200078e0206 */
        /* <DEDUP_REMOVED lines=10> */
.L_x_74307:
[----:B------:R-:W-:-:S13]  /*2b750*/  ISETP.NE.AND P0, PT, R36, RZ, PT ;  /* 0x000000ff2400720c */ /* 0x000fda0003f05270 */
[----:B------:R-:W-:Y:S05]  /*2b760*/  @!P0 BRA `(.L_x_74306) ;  /* 0x0000000000488947 */ /* 0x000fea0003800000 */
[----:B0-2---:R-:W0:Y:S01]  /*2b770*/  S2R R3, SR_CgaCtaId ;  /* 0x0000000000037919 */ /* 0x005e220000008800 */
[----:B-1----:R-:W-:-:S05]  /*2b780*/  MOV R2, 0x400 ;  /* 0x0000040000027802 */ /* 0x002fca0000000f00 */
[----:B------:R-:W-:-:S05]  /*2b790*/  VIADD R2, R2, 0x290 ;  /* 0x0000029002027836 */ /* 0x000fca0000000000 */
[----:B0-----:R-:W-:Y:S01]  /*2b7a0*/  LEA R3, R3, R2, 0x18 ;  /* 0x0000000203037211 */ /* 0x001fe200078ec0ff */
[----:B------:R-:W-:-:S04]  /*2b7b0*/  IMAD R2, R0, 0x4, R1 ;  /* 0x0000000400027824 */ /* 0x000fc800078e0201 */
[----:B------:R-:W-:Y:S02]  /*2b7c0*/  IMAD R0, R0, 0x4, R3 ;  /* 0x0000000400007824 */ /* 0x000fe400078e0203 */
[----:B------:R-:W-:Y:S02]  /*2b7d0*/  VIADD R4, R2, 0x28 ;  /* 0x0000002802047836 */ /* 0x000fe40000000000 */
[----:B------:R-:W-:-:S07]  /*2b7e0*/  VIADD R0, R0, 0x20 ;  /* 0x0000002000007836 */ /* 0x000fce0000000000 */
.L_x_74313:
        /* <DEDUP_REMOVED lines=10> */
.L_x_74306:
[----:B------:R-:W3:Y:S01]  /*2b890*/  S2UR UR5, SR_CgaCtaId ;  /* 0x00000000000579c3 */ /* 0x000ee20000008800 */
[----:B------:R-:W-:Y:S01]  /*2b8a0*/  UMOV UR4, 0x400 ;  /* 0x0000040000047882 */ /* 0x000fe20000000000 */
[----:B012---:R-:W-:Y:S02]  /*2b8b0*/  IMAD.MOV.U32 R2, RZ, RZ, R33 ;  /* 0x000000ffff027224 */ /* 0x007fe400078e0021 */
[----:B------:R-:W-:Y:S01]  /*2b8c0*/  IMAD.MOV.U32 R3, RZ, RZ, R32 ;  /* 0x000000ffff037224 */ /* 0x000fe200078e0020 */
[----:B---3--:R-:W-:-:S09]  /*2b8d0*/  ULEA UR4, UR5, UR4, 0x18 ;  /* 0x0000000405047291 */ /* 0x008fd2000f8ec03f */
[----:B------:R3:W-:Y:S03]  /*2b8e0*/  STS.64 [UR4+0x2d0], R2 ;  /* 0x0002d002ff007988 */ /* 0x0007e60008000a04 */
.L_x_74305:
[----:B------:R-:W-:Y:S05]  /*2b8f0*/  BSYNC B0 ;  /* 0x0000000000007941 */ /* 0x000fea0003800000 */
.L_x_74304:
[----:B------:R-:W-:Y:S01]  /*2b900*/  BAR.SYNC.DEFER_BLOCKING 0x0 ;  /* 0x0000000000007b1d */ /* 0x000fe20000010000 */
[----:B------:R-:W-:-:S13]  /*2b910*/  ISETP.GT.AND P0, PT, R40, 0x11, PT ;  /* 0x000000112800780c */ /* 0x000fda0003f04270 */
[----:B------:R-:W-:Y:S05]  /*2b920*/  @P0 EXIT ;  /* 0x000000000000094d */ /* 0x000fea0003800000 */
[----:B0123--:R-:W0:Y:S01]  /*2b930*/  S2R R2, SR_CTAID.X ;  /* 0x0000000000027919 */ /* 0x00fe220000002500 */
        /* <DEDUP_REMOVED lines=17> */
.L_x_74316:
[----:B0-----:R0:W2:Y:S01]  /*2ba50*/  LDS R11, [R6] ;  /* 0x00000000060b7984 */ /* 0x0010a20000000800 */
[----:B-1----:R-:W-:-:S04]  /*2ba60*/  IMAD.WIDE.U32 R2, R9, 0x4, R4 ;  /* 0x0000000409027825 */ /* 0x002fc800078e0004 */
[----:B------:R-:W-:Y:S02]  /*2ba70*/  VIADD R0, R0, 0xffffffff ;  /* 0xffffffff00007836 */ /* 0x000fe40000000000 */
[----:B------:R-:W-:Y:S01]  /*2ba80*/  VIADD R40, R40, 0x100 ;  /* 0x0000010028287836 */ /* 0x000fe20000000000 */
[----:B0-----:R-:W-:Y:S01]  /*2ba90*/  IADD3 R6, R6, 0x400, RZ ;  /* 0x0000040006067810 */ /* 0x001fe20007ffe0ff */
[----:B------:R-:W-:Y:S01]  /*2baa0*/  VIADD R9, R9, 0x100 ;  /* 0x0000010009097836 */ /* 0x000fe20000000000 */
[----:B------:R-:W-:Y:S01]  /*2bab0*/  ISETP.NE.AND P0, PT, R0, RZ, PT ;  /* 0x000000ff0000720c */ /* 0x000fe20003f05270 */
[----:B--2---:R0:W-:-:S12]  /*2bac0*/  STG.E desc[UR6][R2.64], R11 ;  /* 0x0000000b02007986 */ /* 0x0041d8000c101906 */
[----:B------:R-:W-:Y:S05]  /*2bad0*/  @P0 BRA `(.L_x_74316) ;  /* 0xfffffffc00dc0947 */ /* 0x000fea000383ffff */
.L_x_74315:
[----:B------:R-:W-:Y:S05]  /*2bae0*/  BSYNC B0 ;  /* 0x0000000000007941 */ /* 0x000fea0003800000 */
.L_x_74314:
[----:B------:R-:W-:Y:S05]  /*2baf0*/  @!P1 EXIT ;  /* 0x000000000000994d */ /* 0x000fea0003800000 */
[----:B------:R-:W1:Y:S01]  /*2bb00*/  S2UR UR5, SR_CgaCtaId ;  /* 0x00000000000579c3 */ /* 0x000e620000008800 */
[----:B------:R-:W-:Y:S01]  /*2bb10*/  VIADD R6, R40, 0xfffffc00 ;  /* 0xfffffc0028067836 */ /* 0x000fe20000000000 */
        /* <DEDUP_REMOVED lines=12> */
[----:B0-----:R-:W0:Y:S01]  /*2bbe0*/  LDC.64 R2, c[0x0][0x228] ;  /* 0x00008a00ff027b82 */ /* 0x001e220000000a00 */
[----:B------:R-:W-:-:S13]  /*2bbf0*/  PLOP3.LUT P0, PT, PT, PT, PT, 0x8, 0x0 ;  /* 0x000000000000781c */ /* 0x000fda0003f0e170 */
.L_x_74319:
[----:B----4-:R-:W1:Y:S01]  /*2bc00*/  LDS R17, [R4+-0x800] ;  /* 0xfff8000004117984 */ /* 0x010e620000000800 */
[C-C-:B0-----:R-:W-:Y:S01]  /*2bc10*/  IMAD.WIDE.U32 R14, R5.reuse, 0x4, R2.reuse ;  /* 0x00000004050e7825 */ /* 0x141fe200078e0002 */
[C---:B------:R-:W-:Y:S02]  /*2bc20*/  IADD3 R29, R0.reuse, 0x200, RZ ;  /* 0x00000200001d7810 */ /* 0x040fe40007ffe0ff */
[----:B------:R-:W0:Y:S01]  /*2bc30*/  LDS R27, [R4+-0x400] ;  /* 0xfffc0000041b7984 */ /* 0x000e220000000800 */
[C---:B------:R-:W-:Y:S02]  /*2bc40*/  VIADD R13, R0.reuse, 0xfffffe00 ;  /* 0xfffffe00000d7836 */ /* 0x040fe40000000000 */
[C---:B------:R-:W-:Y:S01]  /*2bc50*/  VIADD R19, R0.reuse, 0xffffff00 ;  /* 0xffffff0000137836 */ /* 0x040fe20000000000 */
[----:B------:R-:W2:Y:S01]  /*2bc60*/  LDS R31, [R4] ;  /* 0x00000000041f7984 */ /* 0x000ea20000000800 */
[----:B------:R-:W-:Y:S02]  /*2bc70*/  VIADD R21, R5, 0x400 ;  /* 0x0000040005157836 */ /* 0x000fe40000000000 */
[----:B------:R-:W-:Y:S01]  /*2bc80*/  IMAD.WIDE.U32 R12, R13, 0x4, R2 ;  /* 0x000000040d0c7825 */ /* 0x000fe200078e0002 */
[----:B------:R-:W3:Y:S03]  /*2bc90*/  LDS R33, [R4+0x400] ;  /* 0x0004000004217984 */ /* 0x000ee60000000800 */
[----:B------:R-:W-:Y:S01]  /*2bca0*/  VIADD R35, R0, 0x400 ;  /* 0x0000040000237836 */ /* 0x000fe20000000000 */
[----:B------:R-:W4:Y:S01]  /*2bcb0*/  LDS R37, [R4+0x800] ;  /* 0x0008000004257984 */ /* 0x000f220000000800 */
[----:B------:R-:W-:-:S02]  /*2bcc0*/  VIADD R41, R5, 0x800 ;  /* 0x0000080005297836 */ /* 0x000fc40000000000 */
[C---:B------:R-:W-:Y:S01]  /*2bcd0*/  VIADD R43, R0.reuse, 0x600 ;  /* 0x00000600002b7836 */ /* 0x040fe20000000000 */
[----:B------:R-:W5:Y:S01]  /*2bce0*/  LDS R39, [R4+0xc00] ;  /* 0x000c000004277984 */ /* 0x000f620000000800 */
[----:B------:R-:W-:Y:S02]  /*2bcf0*/  VIADD R45, R0, 0x700 ;  /* 0x00000700002d7836 */ /* 0x000fe40000000000 */
[----:B------:R-:W-:Y:S01]  /*2bd00*/  VIADD R6, R6, 0x1000 ;  /* 0x0000100006067836 */ /* 0x000fe20000000000 */
[----:B------:R-:W5:Y:S04]  /*2bd10*/  LDS R25, [R4+0x1000] ;  /* 0x0010000004197984 */ /* 0x000f680000000800 */
[----:B------:R-:W5:Y:S01]  /*2bd20*/  LDS R23, [R4+0x1400] ;  /* 0x0014000004177984 */ /* 0x000f620000000800 */
[----:B------:R-:W-:-:S03]  /*2bd30*/  ISETP.GE.AND P1, PT, R6, -0xfee, PT ;  /* 0xfffff0120600780c */ /* 0x000fc60003f26270 */
        /* <DEDUP_REMOVED lines=10> */
[----:B--2---:R-:W-:Y:S01]  /*2bde0*/  IADD3 R4, R4, 0x4000, RZ ;  /* 0x0000400004047810 */ /* 0x004fe20007ffe0ff */
        /* <DEDUP_REMOVED lines=9> */
[----:B0-----:R-:W-:Y:S01]  /*2be80*/  IMAD.WIDE.U32 R12, R35, 0x4, R2 ;  /* 0x00000004230c7825 */ /* 0x001fe200078e0002 */
[----:B-1----:R-:W-:-:S03]  /*2be90*/  IADD3 R31, R5, 0xc00, RZ ;  /* 0x00000c00051f7810 */ /* 0x002fc60007ffe0ff */
[----:B------:R-:W-:-:S04]  /*2bea0*/  IMAD.WIDE.U32 R28, R29, 0x4, R2 ;  /* 0x000000041d1c7825 */ /* 0x000fc800078e0002 */
[--C-:B------:R-:W-:Y:S01]  /*2beb0*/  IMAD.WIDE.U32 R14, R41, 0x4, R2.reuse ;  /* 0x00000004290e7825 */ /* 0x100fe200078e0002 */
[----:B------:R0:W-:Y:S03]  /*2bec0*/  STG.E desc[UR6][R28.64], R25 ;  /* 0x000000191c007986 */ /* 0x0001e6000c101906 */
[----:B--2---:R-:W-:Y:S01]  /*2bed0*/  VIADD R21, R0, 0x800 ;  /* 0x0000080000157836 */ /* 0x004fe20000000000 */
[----:B------:R1:W-:Y:S01]  /*2bee0*/  STG.E desc[UR6][R12.64], R23 ;  /* 0x000000170c007986 */ /* 0x0003e2000c101906 */
[----:B------:R-:W-:-:S03]  /*2bef0*/  IMAD.WIDE.U32 R16, R43, 0x4, R2 ;  /* 0x000000042b107825 */ /* 0x000fc600078e0002 */
[----:B------:R2:W-:Y:S01]  /*2bf00*/  STG.E desc[UR6][R14.64], R26 ;  /* 0x0000001a0e007986 */ /* 0x0005e2000c101906 */
[C---:B------:R-:W-:Y:S02]  /*2bf10*/  VIADD R33, R0.reuse, 0xa00 ;  /* 0x00000a0000217836 */ /* 0x040fe40000000000 */
[--C-:B------:R-:W-:Y:S01]  /*2bf20*/  IMAD.WIDE.U32 R18, R45, 0x4, R2.reuse ;  /* 0x000000042d127825 */ /* 0x100fe200078e0002 */
[----:B------:R3:W-:Y:S03]  /*2bf30*/  STG.E desc[UR6][R16.64], R24 ;  /* 0x0000001810007986 */ /* 0x0007e6000c101906 */
        /* <DEDUP_REMOVED lines=16> */
.L_x_74318:
[----:B------:R-:W-:Y:S05]  /*2c040*/  BSYNC B0 ;  /* 0x0000000000007941 */ /* 0x000fea0003800000 */
.L_x_74317:
[----:B0-----:R-:W-:Y:S01]  /*2c050*/  IADD3 R2, -R6, -0x3ee, RZ ;  /* 0xfffffc1206027810 */ /* 0x001fe20007ffe1ff */
[----:B------:R-:W-:Y:S03]  /*2c060*/  BSSY B0, `(.L_x_74320) ;  /* 0x0000027000007945 */ /* 0x000fe60003800000 */
[----:B------:R-:W-:-:S13]  /*2c070*/  ISETP.GT.AND P1, PT, R2, 0x400, PT ;  /* 0x000004000200780c */ /* 0x000fda0003f24270 */
[----:B------:R-:W-:Y:S05]  /*2c080*/  @!P1 BRA `(.L_x_74321) ;  /* 0x0000000000909947 */ /* 0x000fea0003800000 */
[----:B----4-:R-:W0:Y:S01]  /*2c090*/  LDS R7, [R4+-0x800] ;  /* 0xfff8000004077984 */ /* 0x010e220000000800 */
[----:B------:R-:W1:Y:S01]  /*2c0a0*/  LDC.64 R2, c[0x0][0x228] ;  /* 0x00008a00ff027b82 */ /* 0x000e620000000a00 */
[C---:B------:R-:W-:Y:S01]  /*2c0b0*/  VIADD R9, R0.reuse, 0xfffffe00 ;  /* 0xfffffe0000097836 */ /* 0x040fe20000000000 */
[----:B------:R-:W-:Y:S01]  /*2c0c0*/  PLOP3.LUT P0, PT, PT, PT, PT, 0x8, 0x0 ;  /* 0x000000000000781c */ /* 0x000fe20003f0e170 */
[----:B------:R-:W2:Y:S01]  /*2c0d0*/  LDS R23, [R4+-0x400] ;  /* 0xfffc000004177984 */ /* 0x000ea20000000800 */
[----:B------:R-:W-:Y:S01]  /*2c0e0*/  VIADD R11, R0, 0xffffff00 ;  /* 0xffffff00000b7836 */ /* 0x000fe20000000000 */
[----:B------:R-:W-:Y:S01]  /*2c0f0*/  IADD3 R6, R6, 0x800, RZ ;  /* 0x0000080006067810 */ /* 0x000fe20007ffe0ff */
[----:B------:R-:W-:Y:S01]  /*2c100*/  VIADD R13, R5, 0x400 ;  /* 0x00000400050d7836 */ /* 0x000fe20000000000 */
[----:B------:R-:W3:Y:S01]  /*2c110*/  LDS R25, [R4] ;  /* 0x0000000004197984 */ /* 0x000ee20000000800 */
[C---:B------:R-:W-:Y:S02]  /*2c120*/  VIADD R17, R0.reuse, 0x200 ;  /* 0x0000020000117836 */ /* 0x040fe40000000000 */
[C---:B------:R-:W-:Y:S01]  /*2c130*/  VIADD R21, R0.reuse, 0x300 ;  /* 0x0000030000157836 */ /* 0x040fe20000000000 */
[----:B------:R-:W4:Y:S01]  /*2c140*/  LDS R27, [R4+0x400] ;  /* 0x00040000041b7984 */ /* 0x000f220000000800 */
[----:B------:R-:W-:-:S03]  /*2c150*/  VIADD R29, R0, 0x400 ;  /* 0x00000400001d7836 */ /* 0x000fc60000000000 */
        /* <DEDUP_REMOVED lines=23> */
.L_x_74321:
[----:B------:R-:W-:Y:S05]  /*2c2d0*/  BSYNC B0 ;  /* 0x0000000000007941 */ /* 0x000fea0003800000 */
.L_x_74320:
        /* <DEDUP_REMOVED lines=18> */
.L_x_74322:
        /* <DEDUP_REMOVED lines=16> */
.L_x_74376:


//--------------------- .text._ZN3cub17CUB_300001_SM_9006detail11EmptyKernelIvEEvv --------------------------
	.section	.text._ZN3cub17CUB_300001_SM_9006detail11EmptyKernelIvEEvv,"ax",@progbits
	.align	128
        .global         _ZN3cub17CUB_300001_SM_9006detail11EmptyKernelIvEEvv
        .type           _ZN3cub17CUB_300001_SM_9006detail11EmptyKernelIvEEvv,@function
        .size           _ZN3cub17CUB_300001_SM_9006detail11EmptyKernelIvEEvv,(.L_x_74377 - _ZN3cub17CUB_300001_SM_9006detail11EmptyKernelIvEEvv)
        .other          _ZN3cub17CUB_300001_SM_9006detail11EmptyKernelIvEEvv,@"STO_CUDA_ENTRY STV_DEFAULT"
_ZN3cub17CUB_300001_SM_9006detail11EmptyKernelIvEEvv:
.text._ZN3cub17CUB_300001_SM_9006detail11EmptyKernelIvEEvv:
[----:B------:R-:W-:Y:S01]  /*0000*/  LDC R1, c[0x0][0x28] ;  /* 0x00000a00ff017b82 */ /* 0x000fe20000000800 */
[----:B------:R-:W-:Y:S05]  /*0010*/  EXIT ;  /* 0x000000000000794d */ /* 0x000fea0003800000 */
.L_x_74323:
        /* <DEDUP_REMOVED lines=14> */
.L_x_74377:


//--------------------- .nv.global.init           --------------------------
	.section	.nv.global.init,"aw",@progbits
	.align	4
.nv.global.init:
	.type		mrg32k3aM1SubSeq,@object
	.size		mrg32k3aM1SubSeq,(mrg32k3aM2SubSeq - mrg32k3aM1SubSeq)
mrg32k3aM1SubSeq:
        /* <DEDUP_REMOVED lines=126> */
	.type		mrg32k3aM2SubSeq,@object
	.size		mrg32k3aM2SubSeq,(mrg32k3aM1 - mrg32k3aM2SubSeq)
mrg32k3aM2SubSeq:
        /* <DEDUP_REMOVED lines=126> */
	.type		mrg32k3aM1,@object
	.size		mrg32k3aM1,(mrg32k3aM1Seq - mrg32k3aM1)
mrg32k3aM1:
        /* <DEDUP_REMOVED lines=144> */
	.type		mrg32k3aM1Seq,@object
	.size		mrg32k3aM1Seq,(mrg32k3aM2 - mrg32k3aM1Seq)
mrg32k3aM1Seq:
        /* <DEDUP_REMOVED lines=144> */
	.type		mrg32k3aM2,@object
	.size		mrg32k3aM2,(mrg32k3aM2Seq - mrg32k3aM2)
mrg32k3aM2:
        /* <DEDUP_REMOVED lines=144> */
	.type		mrg32k3aM2Seq,@object
	.size		mrg32k3aM2Seq,(precalc_xorwow_matrix - mrg32k3aM2Seq)
mrg32k3aM2Seq:
        /* <DEDUP_REMOVED lines=144> */
	.type		precalc_xorwow_matrix,@object
	.size		precalc_xorwow_matrix,(precalc_xorwow_offset_matrix - precalc_xorwow_matrix)
precalc_xorwow_matrix:
        /* <DEDUP_REMOVED lines=6400> */
	.type		precalc_xorwow_offset_matrix,@object
	.size		precalc_xorwow_offset_matrix,(.L_1 - precalc_xorwow_offset_matrix)
precalc_xorwow_offset_matrix:
        /* <DEDUP_REMOVED lines=6400> */
.L_1:


//--------------------- .nv.shared._ZN17fastertransformer17batch_topk_kernelI6__halfLi128ELi32EEEvPKiPKT_PiPfS8_PKbS3_NS_14BeamHypothesesEiiifS4_ --------------------------
	.section	.nv.shared._ZN17fastertransformer17batch_topk_kernelI6__halfLi128ELi32EEEvPKiPKT_PiPfS8_PKbS3_NS_14BeamHypothesesEiiifS4_,"aw",@nobits
	.sectionflags	@""
	.align	16
.nv.shared._ZN17fastertransformer17batch_topk_kernelI6__halfLi128ELi32EEEvPKiPKT_PiPfS8_PKbS3_NS_14BeamHypothesesEiiifS4_:
	.zero		3088


//--------------------- .nv.shared.reserved.0     --------------------------
	.section	.nv.shared.reserved.0,"aw",@nobits
	.weak		__nv_reservedSMEM_offset_0_alias
	.size		__nv_reservedSMEM_offset_0_alias, 0, 0
	.other		__nv_reservedSMEM_offset_0_alias,@"STO_CUDA_RESERVED_SHARED STV_DEFAULT"
__nv_reservedSMEM_offset_0_alias:
	.zero		0


//--------------------- .nv.global                --------------------------
	.section	.nv.global,"aw",@nobits
.nv.global:
	.type		_ZN72_INTERNAL_3cc76c35_36_online_softmax_beamsearch_kernels_cu_d71c890f_32926thrust23THRUST_300001_SM_900_NS12placeholders2_5E,@object
	.size		_ZN72_INTERNAL_3cc76c35_36_online_softmax_beamsearch_kernels_cu_d71c890f_32926thrust23THRUST_300001_SM_900_NS12placeholders2_5E,(_ZN72_INTERNAL_3cc76c35_36_online_softmax_beamsearch_kernels_cu_d71c890f_32924cuda3std3__45__cpo6cbeginE - _ZN72_INTERNAL_3cc76c35_36_online_softmax_beamsearch_kernels_cu_d71c890f_32926thrust23THRUST_300001_SM_900_NS12placeholders2_5E)
_ZN72_INTERNAL_3cc76c35_36_online_softmax_beamsearch_kernels_cu_d71c890f_32926thrust23THRUST_300001_SM_900_NS12placeholders2_5E:
	.zero		1
	.type		_ZN72_INTERNAL_3cc76c35_36_online_softmax_beamsearch_kernels_cu_d71c890f_32924cuda3std3__45__cpo6cbeginE,@object
	.size		_ZN72_INTERNAL_3cc76c35_36_online_softmax_beamsearch_kernels_cu_d71c890f_32924cuda3std3__45__cpo6cbeginE,(_ZN72_INTERNAL_3cc76c35_36_online_softmax_beamsearch_kernels_cu_d71c890f_32924cuda3std6ranges3__45__cpo6cbeginE - _ZN72_INTERNAL_3cc76c35_36_online_softmax_beamsearch_kernels_cu_d71c890f_32924cuda3std3__45__cpo6cbeginE)
_ZN72_INTERNAL_3cc76c35_36_online_softmax_beamsearch_kernels_cu_d71c890f_32924cuda3std3__45__cpo6cbeginE:
	.zero		1
	.type		_ZN72_INTERNAL_3cc76c35_36_online_softmax_beamsearch_kernels_cu_d71c890f_32924cuda3std6ranges3__45__cpo6cbeginE,@object
	.size		_ZN72_INTERNAL_3cc76c35_36_online_softmax_beamsearch_kernels_cu_d71c890f_32924cuda3std6ranges3__45__cpo6cbeginE,(_ZN72_INTERNAL_3cc76c35_36_online_softmax_beamsearch_kernels_cu_d71c890f_32924cuda3std3__48in_placeE - _ZN72_INTERNAL_3cc76c35_36_online_softmax_beamsearch_kernels_cu_d71c890f_32924cuda3std6ranges3__45__cpo6cbeginE)
_ZN72_INTERNAL_3cc76c35_36_online_softmax_beamsearch_kernels_cu_d71c890f_32924cuda3std6ranges3__45__cpo6cbeginE:
	.zero		1
	.type		_ZN72_INTERNAL_3cc76c35_36_online_softmax_beamsearch_kernels_cu_d71c890f_32924cuda3std3__48in_placeE,@object
	.size		_ZN72_INTERNAL_3cc76c35_36_online_softmax_beamsearch_kernels_cu_d71c890f_32924cuda3std3__48in_placeE,(_ZN72_INTERNAL_3cc76c35_36_online_softmax_beamsearch_kernels_cu_d71c890f_32924cuda3std6ranges3__45__cpo4sizeE - _ZN72_INTERNAL_3cc76c35_36_online_softmax_beamsearch_kernels_cu_d71c890f_32924cuda3std3__48in_placeE)
_ZN72_INTERNAL_3cc76c35_36_online_softmax_beamsearch_kernels_cu_d71c890f_32924cuda3std3__48in_placeE:
	.zero		1
	.type		_ZN72_INTERNAL_3cc76c35_36_online_softmax_beamsearch_kernels_cu_d71c890f_32924cuda3std6ranges3__45__cpo4sizeE,@object
	.size		_ZN72_INTERNAL_3cc76c35_36_online_softmax_beamsearch_kernels_cu_d71c890f_32924cuda3std6ranges3__45__cpo4sizeE,(_ZN72_INTERNAL_3cc76c35_36_online_softmax_beamsearch_kernels_cu_d71c890f_32926thrust23THRUST_300001_SM_900_NS12placeholders2_9E - _ZN72_INTERNAL_3cc76c35_36_online_softmax_beamsearch_kernels_cu_d71c890f_32924cuda3std6ranges3__45__cpo4sizeE)
_ZN72_INTERNAL_3cc76c35_36_online_softmax_beamsearch_kernels_cu_d71c890f_32924cuda3std6ranges3__45__cpo4sizeE:
	.zero		1
	.type		_ZN72_INTERNAL_3cc76c35_36_online_softmax_beamsearch_kernels_cu_d71c890f_32926thrust23THRUST_300001_SM_900_NS12placeholders2_9E,@object
	.size		_ZN72_INTERNAL_3cc76c35_36_online_softmax_beamsearch_kernels_cu_d71c890f_32926thrust23THRUST_300001_SM_900_NS12placeholders2_9E,(_ZN72_INTERNAL_3cc76c35_36_online_softmax_beamsearch_kernels_cu_d71c890f_32924cuda3std3__45__cpo7crbeginE - _ZN72_INTERNAL_3cc76c35_36_online_softmax_beamsearch_kernels_cu_d71c890f_32926thrust23THRUST_300001_SM_900_NS12placeholders2_9E)
_ZN72_INTERNAL_3cc76c35_36_online_softmax_beamsearch_kernels_cu_d71c890f_32926thrust23THRUST_300001_SM_900_NS12placeholders2_9E:
	.zero		1
	.type		_ZN72_INTERNAL_3cc76c35_36_online_softmax_beamsearch_kernels_cu_d71c890f_32924cuda3std3__45__cpo7crbeginE,@object
	.size		_ZN72_INTERNAL_3cc76c35_36_online_softmax_beamsearch_kernels_cu_d71c890f_32924cuda3std3__45__cpo7crbeginE,(_ZN72_INTERNAL_3cc76c35_36_online_softmax_beamsearch_kernels_cu_d71c890f_32924cuda3std6ranges3__45__cpo4nextE - _ZN72_INTERNAL_3cc76c35_36_online_softmax_beamsearch_kernels_cu_d71c890f_32924cuda3std3__45__cpo7crbeginE)
_ZN72_INTERNAL_3cc76c35_36_online_softmax_beamsearch_kernels_cu_d71c890f_32924cuda3std3__45__cpo7crbeginE:
	.zero		1
	.type		_ZN72_INTERNAL_3cc76c35_36_online_softmax_beamsearch_kernels_cu_d71c890f_32924cuda3std6ranges3__45__cpo4nextE,@object
	.size		_ZN72_INTERNAL_3cc76c35_36_online_softmax_beamsearch_kernels_cu_d71c890f_32924cuda3std6ranges3__45__cpo4nextE,(_ZN72_INTERNAL_3cc76c35_36_online_softmax_beamsearch_kernels_cu_d71c890f_32924cuda3std6ranges3__45__cpo4swapE - _ZN72_INTERNAL_3cc76c35_36_online_softmax_beamsearch_kernels_cu_d71c890f_32924cuda3std6ranges3__45__cpo4nextE)
_ZN72_INTERNAL_3cc76c35_36_online_softmax_beamsearch_kernels_cu_d71c890f_32924cuda3std6ranges3__45__cpo4nextE:
	.zero		1
	.type		_ZN72_INTERNAL_3cc76c35_36_online_softmax_beamsearch_kernels_cu_d71c890f_32924cuda3std6ranges3__45__cpo4swapE,@object
	.size		_ZN72_INTERNAL_3cc76c35_36_online_softmax_beamsearch_kernels_cu_d71c890f_32924cuda3std6ranges3__45__cpo4swapE,(_ZN72_INTERNAL_3cc76c35_36_online_softmax_beamsearch_kernels_cu_d71c890f_32926thrust23THRUST_300001_SM_900_NS12placeholders2_1E - _ZN72_INTERNAL_3cc76c35_36_online_softmax_beamsearch_kernels_cu_d71c890f_32924cuda3std6ranges3__45__cpo4swapE)
_ZN72_INTERNAL_3cc76c35_36_online_softmax_beamsearch_kernels_cu_d71c890f_32924cuda3std6ranges3__45__cpo4swapE:
	.zero		1
	.type		_ZN72_INTERNAL_3cc76c35_36_online_softmax_beamsearch_kernels_cu_d71c890f_32926thrust23THRUST_300001_SM_900_NS12placeholders2_1E,@object
	.size		_ZN72_INTERNAL_3cc76c35_36_online_softmax_beamsearch_kernels_cu_d71c890f_32926thrust23THRUST_300001_SM_900_NS12placeholders2_1E,(_ZN72_INTERNAL_3cc76c35_36_online_softmax_beamsearch_kernels_cu_d71c890f_32926thrust23THRUST_300001_SM_900_NS12placeholders2_3E - _ZN72_INTERNAL_3cc76c35_36_online_softmax_beamsearch_kernels_cu_d71c890f_32926thrust23THRUST_300001_SM_900_NS12placeholders2_1E)
_ZN72_INTERNAL_3cc76c35_36_online_softmax_beamsearch_kernels_cu_d71c890f_32926thrust23THRUST_300001_SM_900_NS12placeholders2_1E:
	.zero		1
	.type		_ZN72_INTERNAL_3cc76c35_36_online_softmax_beamsearch_kernels_cu_d71c890f_32926thrust23THRUST_300001_SM_900_NS12placeholders2_3E,@object
	.size		_ZN72_INTERNAL_3cc76c35_36_online_softmax_beamsearch_kernels_cu_d71c890f_32926thrust23THRUST_300001_SM_900_NS12placeholders2_3E,(_ZN72_INTERNAL_3cc76c35_36_online_softmax_beamsearch_kernels_cu_d71c890f_32924cuda3std3__45__cpo5beginE - _ZN72_INTERNAL_3cc76c35_36_online_softmax_beamsearch_kernels_cu_d71c890f_32926thrust23THRUST_300001_SM_900_NS12placeholders2_3E)
_ZN72_INTERNAL_3cc76c35_36_online_softmax_beamsearch_kernels_cu_d71c890f_32926thrust23THRUST_300001_SM_900_NS12placeholders2_3E:
	.zero		1
	.type		_ZN72_INTERNAL_3cc76c35_36_online_softmax_beamsearch_kernels_cu_d71c890f_32924cuda3std3__45__cpo5beginE,@object
	.size		_ZN72_INTERNAL_3cc76c35_36_online_softmax_beamsearch_kernels_cu_d71c890f_32924cuda3std3__45__cpo5beginE,(_ZN72_INTERNAL_3cc76c35_36_online_softmax_beamsearch_kernels_cu_d71c890f_32924cuda3std6ranges3__45__cpo5beginE - _ZN72_INTERNAL_3cc76c35_36_online_softmax_beamsearch_kernels_cu_d71c890f_32924cuda3std3__45__cpo5beginE)
_ZN72_INTERNAL_3cc76c35_36_online_softmax_beamsearch_kernels_cu_d71c890f_32924cuda3std3__45__cpo5beginE:
	.zero		1
	.type		_ZN72_INTERNAL_3cc76c35_36_online_softmax_beamsearch_kernels_cu_d71c890f_32924cuda3std6ranges3__45__cpo5beginE,@object
	.size		_ZN72_INTERNAL_3cc76c35_36_online_softmax_beamsearch_kernels_cu_d71c890f_32924cuda3std6ranges3__45__cpo5beginE,(_ZN72_INTERNAL_3cc76c35_36_online_softmax_beamsearch_kernels_cu_d71c890f_32924cuda3std3__474_GLOBAL__N__3cc76c35_36_online_softmax_beamsearch_kernels_cu_d71c890f_32926ignoreE - _ZN72_INTERNAL_3cc76c35_36_online_softmax_beamsearch_kernels_cu_d71c890f_32924cuda3std6ranges3__45__cpo5beginE)
_ZN72_INTERNAL_3cc76c35_36_online_softmax_beamsearch_kernels_cu_d71c890f_32924cuda3std6ranges3__45__cpo5beginE:
	.zero		1
	.type		_ZN72_INTERNAL_3cc76c35_36_online_softmax_beamsearch_kernels_cu_d71c890f_32924cuda3std3__474_GLOBAL__N__3cc76c35_36_online_softmax_beamsearch_kernels_cu_d71c890f_32926ignoreE,@object
	.size		_ZN72_INTERNAL_3cc76c35_36_online_softmax_beamsearch_kernels_cu_d71c890f_32924cuda3std3__474_GLOBAL__N__3cc76c35_36_online_softmax_beamsearch_kernels_cu_d71c890f_32926ignoreE,(_ZN72_INTERNAL_3cc76c35_36_online_softmax_beamsearch_kernels_cu_d71c890f_32924cuda3std6ranges3__45__cpo4dataE - _ZN72_INTERNAL_3cc76c35_36_online_softmax_beamsearch_kernels_cu_d71c890f_32924cuda3std3__474_GLOBAL__N__3cc76c35_36_online_softmax_beamsearch_kernels_cu_d71c890f_32926ignoreE)
_ZN72_INTERNAL_3cc76c35_36_online_softmax_beamsearch_kernels_cu_d71c890f_32924cuda3std3__474_GLOBAL__N__3cc76c35_36_online_softmax_beamsearch_kernels_cu_d71c890f_32926ignoreE:
	.zero		1
	.type		_ZN72_INTERNAL_3cc76c35_36_online_softmax_beamsearch_kernels_cu_d71c890f_32924cuda3std6ranges3__45__cpo4dataE,@object
	.size		_ZN72_INTERNAL_3cc76c35_36_online_softmax_beamsearch_kernels_cu_d71c890f_32924cuda3std6ranges3__45__cpo4dataE,(_ZN72_INTERNAL_3cc76c35_36_online_softmax_beamsearch_kernels_cu_d71c890f_32926thrust23THRUST_300001_SM_900_NS12placeholders2_7E - _ZN72_INTERNAL_3cc76c35_36_online_softmax_beamsearch_kernels_cu_d71c890f_32924cuda3std6ranges3__45__cpo4dataE)
_ZN72_INTERNAL_3cc76c35_36_online_softmax_beamsearch_kernels_cu_d71c890f_32924cuda3std6ranges3__45__cpo4dataE:
	.zero		1
	.type		_ZN72_INTERNAL_3cc76c35_36_online_softmax_beamsearch_kernels_cu_d71c890f_32926thrust23THRUST_300001_SM_900_NS12placeholders2_7E,@object
	.size		_ZN72_INTERNAL_3cc76c35_36_online_softmax_beamsearch_kernels_cu_d71c890f_32926thrust23THRUST_300001_SM_900_NS12placeholders2_7E,(_ZN72_INTERNAL_3cc76c35_36_online_softmax_beamsearch_kernels_cu_d71c890f_32924cuda3std3__45__cpo6rbeginE - _ZN72_INTERNAL_3cc76c35_36_online_softmax_beamsearch_kernels_cu_d71c890f_32926thrust23THRUST_300001_SM_900_NS12placeholders2_7E)
_ZN72_INTERNAL_3cc76c35_36_online_softmax_beamsearch_kernels_cu_d71c890f_32926thrust23THRUST_300001_SM_900_NS12placeholders2_7E:
	.zero		1
	.type		_ZN72_INTERNAL_3cc76c35_36_online_softmax_beamsearch_kernels_cu_d71c890f_32924cuda3std3__45__cpo6rbeginE,@object
	.size		_ZN72_INTERNAL_3cc76c35_36_online_softmax_beamsearch_kernels_cu_d71c890f_32924cuda3std3__45__cpo6rbeginE,(_ZN72_INTERNAL_3cc76c35_36_online_softmax_beamsearch_kernels_cu_d71c890f_32924cuda3std6ranges3__45__cpo7advanceE - _ZN72_INTERNAL_3cc76c35_36_online_softmax_beamsearch_kernels_cu_d71c890f_32924cuda3std3__45__cpo6rbeginE)
_ZN72_INTERNAL_3cc76c35_36_online_softmax_beamsearch_kernels_cu_d71c890f_32924cuda3std3__45__cpo6rbeginE:
	.zero		1
	.type		_ZN72_INTERNAL_3cc76c35_36_online_softmax_beamsearch_kernels_cu_d71c890f_32924cuda3std6ranges3__45__cpo7advanceE,@object
	.size		_ZN72_INTERNAL_3cc76c35_36_online_softmax_beamsearch_kernels_cu_d71c890f_32924cuda3std6ranges3__45__cpo7advanceE,(_ZN72_INTERNAL_3cc76c35_36_online_softmax_beamsearch_kernels_cu_d71c890f_32924cuda3std3__47nulloptE - _ZN72_INTERNAL_3cc76c35_36_online_softmax_beamsearch_kernels_cu_d71c890f_32924cuda3std6ranges3__45__cpo7advanceE)
_ZN72_INTERNAL_3cc76c35_36_online_softmax_beamsearch_kernels_cu_d71c890f_32924cuda3std6ranges3__45__cpo7advanceE:
	.zero		1
	.type		_ZN72_INTERNAL_3cc76c35_36_online_softmax_beamsearch_kernels_cu_d71c890f_32924cuda3std3__47nulloptE,@object
	.size		_ZN72_INTERNAL_3cc76c35_36_online_softmax_beamsearch_kernels_cu_d71c890f_32924cuda3std3__47nulloptE,(_ZN72_INTERNAL_3cc76c35_36_online_softmax_beamsearch_kernels_cu_d71c890f_32924cuda3std6ranges3__45__cpo8distanceE - _ZN72_INTERNAL_3cc76c35_36_online_softmax_beamsearch_kernels_cu_d71c890f_32924cuda3std3__47nulloptE)
_ZN72_INTERNAL_3cc76c35_36_online_softmax_beamsearch_kernels_cu_d71c890f_32924cuda3std3__47nulloptE:
	.zero		1
	.type		_ZN72_INTERNAL_3cc76c35_36_online_softmax_beamsearch_kernels_cu_d71c890f_32924cuda3std6ranges3__45__cpo8distanceE,@object
	.size		_ZN72_INTERNAL_3cc76c35_36_online_softmax_beamsearch_kernels_cu_d71c890f_32924cuda3std6ranges3__45__cpo8distanceE,(_ZN72_INTERNAL_3cc76c35_36_online_softmax_beamsearch_kernels_cu_d71c890f_32926thrust23THRUST_300001_SM_900_NS12placeholders2_6E - _ZN72_INTERNAL_3cc76c35_36_online_softmax_beamsearch_kernels_cu_d71c890f_32924cuda3std6ranges3__45__cpo8distanceE)
_ZN72_INTERNAL_3cc76c35_36_online_softmax_beamsearch_kernels_cu_d71c890f_32924cuda3std6ranges3__45__cpo8distanceE:
	.zero		1
	.type		_ZN72_INTERNAL_3cc76c35_36_online_softmax_beamsearch_kernels_cu_d71c890f_32926thrust23THRUST_300001_SM_900_NS12placeholders2_6E,@object
	.size		_ZN72_INTERNAL_3cc76c35_36_online_softmax_beamsearch_kernels_cu_d71c890f_32926thrust23THRUST_300001_SM_900_NS12placeholders2_6E,(_ZN72_INTERNAL_3cc76c35_36_online_softmax_beamsearch_kernels_cu_d71c890f_32924cuda3std3__45__cpo4cendE - _ZN72_INTERNAL_3cc76c35_36_online_softmax_beamsearch_kernels_cu_d71c890f_32926thrust23THRUST_300001_SM_900_NS12placeholders2_6E)
_ZN72_INTERNAL_3cc76c35_36_online_softmax_beamsearch_kernels_cu_d71c890f_32926thrust23THRUST_300001_SM_900_NS12placeholders2_6E:
	.zero		1
	.type		_ZN72_INTERNAL_3cc76c35_36_online_softmax_beamsearch_kernels_cu_d71c890f_32924cuda3std3__45__cpo4cendE,@object
	.size		_ZN72_INTERNAL_3cc76c35_36_online_softmax_beamsearch_kernels_cu_d71c890f_32924cuda3std3__45__cpo4cendE,(_ZN72_INTERNAL_3cc76c35_36_online_softmax_beamsearch_kernels_cu_d71c890f_32924cuda3std6ranges3__45__cpo4cendE - _ZN72_INTERNAL_3cc76c35_36_online_softmax_beamsearch_kernels_cu_d71c890f_32924cuda3std3__45__cpo4cendE)
_ZN72_INTERNAL_3cc76c35_36_online_softmax_beamsearch_kernels_cu_d71c890f_32924cuda3std3__45__cpo4cendE:
	.zero		1
	.type		_ZN72_INTERNAL_3cc76c35_36_online_softmax_beamsearch_kernels_cu_d71c890f_32924cuda3std6ranges3__45__cpo4cendE,@object
	.size		_ZN72_INTERNAL_3cc76c35_36_online_softmax_beamsearch_kernels_cu_d71c890f_32924cuda3std6ranges3__45__cpo4cendE,(_ZN72_INTERNAL_3cc76c35_36_online_softmax_beamsearch_kernels_cu_d71c890f_32924cuda3std3__420unreachable_sentinelE - _ZN72_INTERNAL_3cc76c35_36_online_softmax_beamsearch_kernels_cu_d71c890f_32924cuda3std6ranges3__45__cpo4cendE)
_ZN72_INTERNAL_3cc76c35_36_online_softmax_beamsearch_kernels_cu_d71c890f_32924cuda3std6ranges3__45__cpo4cendE:
	.zero		1
	.type		_ZN72_INTERNAL_3cc76c35_36_online_softmax_beamsearch_kernels_cu_d71c890f_32924cuda3std3__420unreachable_sentinelE,@object
	.size		_ZN72_INTERNAL_3cc76c35_36_online_softmax_beamsearch_kernels_cu_d71c890f_32924cuda3std3__420unreachable_sentinelE,(_ZN72_INTERNAL_3cc76c35_36_online_softmax_beamsearch_kernels_cu_d71c890f_32924cuda3std6ranges3__45__cpo5ssizeE - _ZN72_INTERNAL_3cc76c35_36_online_softmax_beamsearch_kernels_cu_d71c890f_32924cuda3std3__420unreachable_sentinelE)
_ZN72_INTERNAL_3cc76c35_36_online_softmax_beamsearch_kernels_cu_d71c890f_32924cuda3std3__420unreachable_sentinelE:
	.zero		1
	.type		_ZN72_INTERNAL_3cc76c35_36_online_softmax_beamsearch_kernels_cu_d71c890f_32924cuda3std6ranges3__45__cpo5ssizeE,@object
	.size		_ZN72_INTERNAL_3cc76c35_36_online_softmax_beamsearch_kernels_cu_d71c890f_32924cuda3std6ranges3__45__cpo5ssizeE,(_ZN72_INTERNAL_3cc76c35_36_online_softmax_beamsearch_kernels_cu_d71c890f_32926thrust23THRUST_300001_SM_900_NS12placeholders3_10E - _ZN72_INTERNAL_3cc76c35_36_online_softmax_beamsearch_kernels_cu_d71c890f_32924cuda3std6ranges3__45__cpo5ssizeE)
_ZN72_INTERNAL_3cc76c35_36_online_softmax_beamsearch_kernels_cu_d71c890f_32924cuda3std6ranges3__45__cpo5ssizeE:
	.zero		1
	.type		_ZN72_INTERNAL_3cc76c35_36_online_softmax_beamsearch_kernels_cu_d71c890f_32926thrust23THRUST_300001_SM_900_NS12placeholders3_10E,@object
	.size		_ZN72_INTERNAL_3cc76c35_36_online_softmax_beamsearch_kernels_cu_d71c890f_32926thrust23THRUST_300001_SM_900_NS12placeholders3_10E,(_ZN72_INTERNAL_3cc76c35_36_online_softmax_beamsearch_kernels_cu_d71c890f_32924cuda3std3__45__cpo5crendE - _ZN72_INTERNAL_3cc76c35_36_online_softmax_beamsearch_kernels_cu_d71c890f_32926thrust23THRUST_300001_SM_900_NS12placeholders3_10E)
_ZN72_INTERNAL_3cc76c35_36_online_softmax_beamsearch_kernels_cu_d71c890f_32926thrust23THRUST_300001_SM_900_NS12placeholders3_10E:
	.zero		1
	.type		_ZN72_INTERNAL_3cc76c35_36_online_softmax_beamsearch_kernels_cu_d71c890f_32924cuda3std3__45__cpo5crendE,@object
	.size		_ZN72_INTERNAL_3cc76c35_36_online_softmax_beamsearch_kernels_cu_d71c890f_32924cuda3std3__45__cpo5crendE,(_ZN72_INTERNAL_3cc76c35_36_online_softmax_beamsearch_kernels_cu_d71c890f_32924cuda3std6ranges3__45__cpo4prevE - _ZN72_INTERNAL_3cc76c35_36_online_softmax_beamsearch_kernels_cu_d71c890f_32924cuda3std3__45__cpo5crendE)
_ZN72_INTERNAL_3cc76c35_36_online_softmax_beamsearch_kernels_cu_d71c890f_32924cuda3std3__45__cpo5crendE:
	.zero		1
	.type		_ZN72_INTERNAL_3cc76c35_36_online_softmax_beamsearch_kernels_cu_d71c890f_32924cuda3std6ranges3__45__cpo4prevE,@object
	.size		_ZN72_INTERNAL_3cc76c35_36_online_softmax_beamsearch_kernels_cu_d71c890f_32924cuda3std6ranges3__45__cpo4prevE,(_ZN72_INTERNAL_3cc76c35_36_online_softmax_beamsearch_kernels_cu_d71c890f_32924cuda3std6ranges3__45__cpo9iter_moveE - _ZN72_INTERNAL_3cc76c35_36_online_softmax_beamsearch_kernels_cu_d71c890f_32924cuda3std6ranges3__45__cpo4prevE)
_ZN72_INTERNAL_3cc76c35_36_online_softmax_beamsearch_kernels_cu_d71c890f_32924cuda3std6ranges3__45__cpo4prevE:
	.zero		1
	.type		_ZN72_INTERNAL_3cc76c35_36_online_softmax_beamsearch_kernels_cu_d71c890f_32924cuda3std6ranges3__45__cpo9iter_moveE,@object
	.size		_ZN72_INTERNAL_3cc76c35_36_online_softmax_beamsearch_kernels_cu_d71c890f_32924cuda3std6ranges3__45__cpo9iter_moveE,(_ZN72_INTERNAL_3cc76c35_36_online_softmax_beamsearch_kernels_cu_d71c890f_32926thrust23THRUST_300001_SM_900_NS12placeholders2_2E - _ZN72_INTERNAL_3cc76c35_36_online_softmax_beamsearch_kernels_cu_d71c890f_32924cuda3std6ranges3__45__cpo9iter_moveE)
_ZN72_INTERNAL_3cc76c35_36_online_softmax_beamsearch_kernels_cu_d71c890f_32924cuda3std6ranges3__45__cpo9iter_moveE:
	.zero		1
	.type		_ZN72_INTERNAL_3cc76c35_36_online_softmax_beamsearch_kernels_cu_d71c890f_32926thrust23THRUST_300001_SM_900_NS12placeholders2_2E,@object
	.size		_ZN72_INTERNAL_3cc76c35_36_online_softmax_beamsearch_kernels_cu_d71c890f_32926thrust23THRUST_300001_SM_900_NS12placeholders2_2E,(_ZN72_INTERNAL_3cc76c35_36_online_softmax_beamsearch_kernels_cu_d71c890f_32926thrust23THRUST_300001_SM_900_NS12placeholders2_4E - _ZN72_INTERNAL_3cc76c35_36_online_softmax_beamsearch_kernels_cu_d71c890f_32926thrust23THRUST_300001_SM_900_NS12placeholders2_2E)
_ZN72_INTERNAL_3cc76c35_36_online_softmax_beamsearch_kernels_cu_d71c890f_32926thrust23THRUST_300001_SM_900_NS12placeholders2_2E:
	.zero		1
	.type		_ZN72_INTERNAL_3cc76c35_36_online_softmax_beamsearch_kernels_cu_d71c890f_32926thrust23THRUST_300001_SM_900_NS12placeholders2_4E,@object
	.size		_ZN72_INTERNAL_3cc76c35_36_online_softmax_beamsearch_kernels_cu_d71c890f_32926thrust23THRUST_300001_SM_900_NS12placeholders2_4E,(_ZN72_INTERNAL_3cc76c35_36_online_softmax_beamsearch_kernels_cu_d71c890f_32924cuda3std3__45__cpo3endE - _ZN72_INTERNAL_3cc76c35_36_online_softmax_beamsearch_kernels_cu_d71c890f_32926thrust23THRUST_300001_SM_900_NS12placeholders2_4E)
_ZN72_INTERNAL_3cc76c35_36_online_softmax_beamsearch_kernels_cu_d71c890f_32926thrust23THRUST_300001_SM_900_NS12placeholders2_4E:
	.zero		1
	.type		_ZN72_INTERNAL_3cc76c35_36_online_softmax_beamsearch_kernels_cu_d71c890f_32924cuda3std3__45__cpo3endE,@object
	.size		_ZN72_INTERNAL_3cc76c35_36_online_softmax_beamsearch_kernels_cu_d71c890f_32924cuda3std3__45__cpo3endE,(_ZN72_INTERNAL_3cc76c35_36_online_softmax_beamsearch_kernels_cu_d71c890f_32924cuda3std6ranges3__45__cpo3endE - _ZN72_INTERNAL_3cc76c35_36_online_softmax_beamsearch_kernels_cu_d71c890f_32924cuda3std3__45__cpo3endE)
_ZN72_INTERNAL_3cc76c35_36_online_softmax_beamsearch_kernels_cu_d71c890f_32924cuda3std3__45__cpo3endE:
	.zero		1
	.type		_ZN72_INTERNAL_3cc76c35_36_online_softmax_beamsearch_kernels_cu_d71c890f_32924cuda3std6ranges3__45__cpo3endE,@object
	.size		_ZN72_INTERNAL_3cc76c35_36_online_softmax_beamsearch_kernels_cu_d71c890f_32924cuda3std6ranges3__45__cpo3endE,(_ZN72_INTERNAL_3cc76c35_36_online_softmax_beamsearch_kernels_cu_d71c890f_32924cuda3std3__419piecewise_constructE - _ZN72_INTERNAL_3cc76c35_36_online_softmax_beamsearch_kernels_cu_d71c890f_32924cuda3std6ranges3__45__cpo3endE)
_ZN72_INTERNAL_3cc76c35_36_online_softmax_beamsearch_kernels_cu_d71c890f_32924cuda3std6ranges3__45__cpo3endE:
	.zero		1
	.type		_ZN72_INTERNAL_3cc76c35_36_online_softmax_beamsearch_kernels_cu_d71c890f_32924cuda3std3__419piecewise_constructE,@object
	.size		_ZN72_INTERNAL_3cc76c35_36_online_softmax_beamsearch_kernels_cu_d71c890f_32924cuda3std3__419piecewise_constructE,(_ZN72_INTERNAL_3cc76c35_36_online_softmax_beamsearch_kernels_cu_d71c890f_32924cuda3std6ranges3__45__cpo5cdataE - _ZN72_INTERNAL_3cc76c35_36_online_softmax_beamsearch_kernels_cu_d71c890f_32924cuda3std3__419piecewise_constructE)
_ZN72_INTERNAL_3cc76c35_36_online_softmax_beamsearch_kernels_cu_d71c890f_32924cuda3std3__419piecewise_constructE:
	.zero		1
	.type		_ZN72_INTERNAL_3cc76c35_36_online_softmax_beamsearch_kernels_cu_d71c890f_32924cuda3std6ranges3__45__cpo5cdataE,@object
	.size		_ZN72_INTERNAL_3cc76c35_36_online_softmax_beamsearch_kernels_cu_d71c890f_32924cuda3std6ranges3__45__cpo5cdataE,(_ZN72_INTERNAL_3cc76c35_36_online_softmax_beamsearch_kernels_cu_d71c890f_32926thrust23THRUST_300001_SM_900_NS12placeholders2_8E - _ZN72_INTERNAL_3cc76c35_36_online_softmax_beamsearch_kernels_cu_d71c890f_32924cuda3std6ranges3__45__cpo5cdataE)
_ZN72_INTERNAL_3cc76c35_36_online_softmax_beamsearch_kernels_cu_d71c890f_32924cuda3std6ranges3__45__cpo5cdataE:
	.zero		1
	.type		_ZN72_INTERNAL_3cc76c35_36_online_softmax_beamsearch_kernels_cu_d71c890f_32926thrust23THRUST_300001_SM_900_NS12placeholders2_8E,@object
	.size		_ZN72_INTERNAL_3cc76c35_36_online_softmax_beamsearch_kernels_cu_d71c890f_32926thrust23THRUST_300001_SM_900_NS12placeholders2_8E,(_ZN72_INTERNAL_3cc76c35_36_online_softmax_beamsearch_kernels_cu_d71c890f_32924cuda3std3__45__cpo4rendE - _ZN72_INTERNAL_3cc76c35_36_online_softmax_beamsearch_kernels_cu_d71c890f_32926thrust23THRUST_300001_SM_900_NS12placeholders2_8E)
_ZN72_INTERNAL_3cc76c35_36_online_softmax_beamsearch_kernels_cu_d71c890f_32926thrust23THRUST_300001_SM_900_NS12placeholders2_8E:
	.zero		1
	.type		_ZN72_INTERNAL_3cc76c35_36_online_softmax_beamsearch_kernels_cu_d71c890f_32924cuda3std3__45__cpo4rendE,@object
	.size		_ZN72_INTERNAL_3cc76c35_36_online_softmax_beamsearch_kernels_cu_d71c890f_32924cuda3std3__45__cpo4rendE,(_ZN72_INTERNAL_3cc76c35_36_online_softmax_beamsearch_kernels_cu_d71c890f_32924cuda3std6ranges3__45__cpo9iter_swapE - _ZN72_INTERNAL_3cc76c35_36_online_softmax_beamsearch_kernels_cu_d71c890f_32924cuda3std3__45__cpo4rendE)
_ZN72_INTERNAL_3cc76c35_36_online_softmax_beamsearch_kernels_cu_d71c890f_32924cuda3std3__45__cpo4rendE:
	.zero		1
	.type		_ZN72_INTERNAL_3cc76c35_36_online_softmax_beamsearch_kernels_cu_d71c890f_32924cuda3std6ranges3__45__cpo9iter_swapE,@object
	.size		_ZN72_INTERNAL_3cc76c35_36_online_softmax_beamsearch_kernels_cu_d71c890f_32924cuda3std6ranges3__45__cpo9iter_swapE,(_ZN72_INTERNAL_3cc76c35_36_online_softmax_beamsearch_kernels_cu_d71c890f_32924cuda3std3__48unexpectE - _ZN72_INTERNAL_3cc76c35_36_online_softmax_beamsearch_kernels_cu_d71c890f_32924cuda3std6ranges3__45__cpo9iter_swapE)
_ZN72_INTERNAL_3cc76c35_36_online_softmax_beamsearch_kernels_cu_d71c890f_32924cuda3std6ranges3__45__cpo9iter_swapE:
	.zero		1
	.type		_ZN72_INTERNAL_3cc76c35_36_online_softmax_beamsearch_kernels_cu_d71c890f_32924cuda3std3__48unexpectE,@object
	.size		_ZN72_INTERNAL_3cc76c35_36_online_softmax_beamsearch_kernels_cu_d71c890f_32924cuda3std3__48unexpectE,(_ZN72_INTERNAL_3cc76c35_36_online_softmax_beamsearch_kernels_cu_d71c890f_32926thrust23THRUST_300001_SM_900_NS6system6detail10sequential3seqE - _ZN72_INTERNAL_3cc76c35_36_online_softmax_beamsearch_kernels_cu_d71c890f_32924cuda3std3__48unexpectE)
_ZN72_INTERNAL_3cc76c35_36_online_softmax_beamsearch_kernels_cu_d71c890f_32924cuda3std3__48unexpectE:
	.zero		1
	.type		_ZN72_INTERNAL_3cc76c35_36_online_softmax_beamsearch_kernels_cu_d71c890f_32926thrust23THRUST_300001_SM_900_NS6system6detail10sequential3seqE,@object
	.size		_ZN72_INTERNAL_3cc76c35_36_online_softmax_beamsearch_kernels_cu_d71c890f_32926thrust23THRUST_300001_SM_900_NS6system6detail10sequential3seqE,(.L_38 - _ZN72_INTERNAL_3cc76c35_36_online_softmax_beamsearch_kernels_cu_d71c890f_32926thrust23THRUST_300001_SM_900_NS6system6detail10sequential3seqE)
_ZN72_INTERNAL_3cc76c35_36_online_softmax_beamsearch_kernels_cu_d71c890f_32926thrust23THRUST_300001_SM_900_NS6system6detail10sequential3seqE:
	.zero		1
.L_38:


//--------------------- .nv.shared._ZN17fastertransformer38beam_online_softmax_topk_stage2_kernelI6__halfLi128ELi128EEEvPKfS3_PiPT_ii --------------------------
	.section	.nv.shared._ZN17fastertransformer38beam_online_softmax_topk_stage2_kernelI6__halfLi128ELi128EEEvPKfS3_PiPT_ii,"aw",@nobits
	.sectionflags	@""
	.align	16
.nv.shared._ZN17fastertransformer38beam_online_softmax_topk_stage2_kernelI6__halfLi128ELi128EEEvPKfS3_PiPT_ii:
	.zero		4912


//--------------------- .nv.shared._ZN17fastertransformer38beam_online_softmax_topk_stage2_kernelI6__halfLi128ELi64EEEvPKfS3_PiPT_ii --------------------------
	.section	.nv.shared._ZN17fastertransformer38beam_online_softmax_topk_stage2_kernelI6__halfLi128ELi64EEEvPKfS3_PiPT_ii,"aw",@nobits
	.sectionflags	@""
	.align	16
.nv.shared._ZN17fastertransformer38beam_online_softmax_topk_stage2_kernelI6__halfLi128ELi64EEEvPKfS3_PiPT_ii:
	.zero		3360


//--------------------- .nv.shared._ZN17fastertransformer38beam_online_softmax_topk_stage2_kernelI6__halfLi128ELi32EEEvPKfS3_PiPT_ii --------------------------
	.section	.nv.shared._ZN17fastertransformer38beam_online_softmax_topk_stage2_kernelI6__halfLi128ELi32EEEvPKfS3_PiPT_ii,"aw",@nobits
	.sectionflags	@""
	.align	16
.nv.shared._ZN17fastertransformer38beam_online_softmax_topk_stage2_kernelI6__halfLi128ELi32EEEvPKfS3_PiPT_ii:
	.zero		2592


//--------------------- .nv.shared._ZN17fastertransformer38beam_online_softmax_topk_stage1_kernelI6__halfLi1ELi128ELi64EEEvPKT_S4_PKbPfiiPKi --------------------------
	.section	.nv.shared._ZN17fastertransformer38beam_online_softmax_topk_stage1_kernelI6__halfLi1ELi128ELi64EEEvPKT_S4_PKbPfiiPKi,"aw",@nobits
	.sectionflags	@""
	.align	16
.nv.shared._ZN17fastertransformer38beam_online_softmax_topk_stage1_kernelI6__halfLi1ELi128ELi64EEEvPKT_S4_PKbPfiiPKi:
	.zero		4400


//--------------------- .nv.shared._ZN17fastertransformer17batch_topk_kernelI6__halfLi64ELi32EEEvPKiPKT_PiPfS8_PKbS3_NS_14BeamHypothesesEiiifS4_ --------------------------
	.section	.nv.shared._ZN17fastertransformer17batch_topk_kernelI6__halfLi64ELi32EEEvPKiPKT_PiPfS8_PKbS3_NS_14BeamHypothesesEiiifS4_,"aw",@nobits
	.sectionflags	@""
	.align	16
.nv.shared._ZN17fastertransformer17batch_topk_kernelI6__halfLi64ELi32EEEvPKiPKT_PiPfS8_PKbS3_NS_14BeamHypothesesEiiifS4_:
	.zero		2064


//--------------------- .nv.shared._ZN17fastertransformer38beam_online_softmax_topk_stage2_kernelI6__halfLi64ELi128EEEvPKfS3_PiPT_ii --------------------------
	.section	.nv.shared._ZN17fastertransformer38beam_online_softmax_topk_stage2_kernelI6__halfLi64ELi128EEEvPKfS3_PiPT_ii,"aw",@nobits
	.sectionflags	@""
	.align	16
.nv.shared._ZN17fastertransformer38beam_online_softmax_topk_stage2_kernelI6__halfLi64ELi128EEEvPKfS3_PiPT_ii:
	.zero		2992


//--------------------- .nv.shared._ZN17fastertransformer38beam_online_softmax_topk_stage2_kernelI6__halfLi64ELi64EEEvPKfS3_PiPT_ii --------------------------
	.section	.nv.shared._ZN17fastertransformer38beam_online_softmax_topk_stage2_kernelI6__halfLi64ELi64EEEvPKfS3_PiPT_ii,"aw",@nobits
	.sectionflags	@""
	.align	16
.nv.shared._ZN17fastertransformer38beam_online_softmax_topk_stage2_kernelI6__halfLi64ELi64EEEvPKfS3_PiPT_ii:
	.zero		2208


//--------------------- .nv.shared._ZN17fastertransformer38beam_online_softmax_topk_stage2_kernelI6__halfLi64ELi32EEEvPKfS3_PiPT_ii --------------------------
	.section	.nv.shared._ZN17fastertransformer38beam_online_softmax_topk_stage2_kernelI6__halfLi64ELi32EEEvPKfS3_PiPT_ii,"aw",@nobits
	.sectionflags	@""
	.align	16
.nv.shared._ZN17fastertransformer38beam_online_softmax_topk_stage2_kernelI6__halfLi64ELi32EEEvPKfS3_PiPT_ii:
	.zero		1824


//--------------------- .nv.shared._ZN17fastertransformer38beam_online_softmax_topk_stage1_kernelI6__halfLi1ELi64ELi64EEEvPKT_S4_PKbPfiiPKi --------------------------
	.section	.nv.shared._ZN17fastertransformer38beam_online_softmax_topk_stage1_kernelI6__halfLi1ELi64ELi64EEEvPKT_S4_PKbPfiiPKi,"aw",@nobits
	.sectionflags	@""
	.align	16
.nv.shared._ZN17fastertransformer38beam_online_softmax_topk_stage1_kernelI6__halfLi1ELi64ELi64EEEvPKT_S4_PKbPfiiPKi:
	.zero		2736


//--------------------- .nv.shared._ZN17fastertransformer17batch_topk_kernelI6__halfLi32ELi32EEEvPKiPKT_PiPfS8_PKbS3_NS_14BeamHypothesesEiiifS4_ --------------------------
	.section	.nv.shared._ZN17fastertransformer17batch_topk_kernelI6__halfLi32ELi32EEEvPKiPKT_PiPfS8_PKbS3_NS_14BeamHypothesesEiiifS4_,"aw",@nobits
	.sectionflags	@""
	.align	16
.nv.shared._ZN17fastertransformer17batch_topk_kernelI6__halfLi32ELi32EEEvPKiPKT_PiPfS8_PKbS3_NS_14BeamHypothesesEiiifS4_:
	.zero		1552


//--------------------- .nv.shared._ZN17fastertransformer38beam_online_softmax_topk_stage2_kernelI6__halfLi32ELi128EEEvPKfS3_PiPT_ii --------------------------
	.section	.nv.shared._ZN17fastertransformer38beam_online_softmax_topk_stage2_kernelI6__halfLi32ELi128EEEvPKfS3_PiPT_ii,"aw",@nobits
	.sectionflags	@""
	.align	16
.nv.shared._ZN17fastertransformer38beam_online_softmax_topk_stage2_kernelI6__halfLi32ELi128EEEvPKfS3_PiPT_ii:
	.zero		2032


//--------------------- .nv.shared._ZN17fastertransformer38beam_online_softmax_topk_stage2_kernelI6__halfLi32ELi64EEEvPKfS3_PiPT_ii --------------------------
	.section	.nv.shared._ZN17fastertransformer38beam_online_softmax_topk_stage2_kernelI6__halfLi32ELi64EEEvPKfS3_PiPT_ii,"aw",@nobits
	.sectionflags	@""
	.align	16
.nv.shared._ZN17fastertransformer38beam_online_softmax_topk_stage2_kernelI6__halfLi32ELi64EEEvPKfS3_PiPT_ii:
	.zero		1632


//--------------------- .nv.shared._ZN17fastertransformer38beam_online_softmax_topk_stage2_kernelI6__halfLi32ELi32EEEvPKfS3_PiPT_ii --------------------------
	.section	.nv.shared._ZN17fastertransformer38beam_online_softmax_topk_stage2_kernelI6__halfLi32ELi32EEEvPKfS3_PiPT_ii,"aw",@nobits
	.sectionflags	@""
	.align	16
.nv.shared._ZN17fastertransformer38beam_online_softmax_topk_stage2_kernelI6__halfLi32ELi32EEEvPKfS3_PiPT_ii:
	.zero		1440


//--------------------- .nv.shared._ZN17fastertransformer38beam_online_softmax_topk_stage1_kernelI6__halfLi1ELi32ELi64EEEvPKT_S4_PKbPfiiPKi --------------------------
	.section	.nv.shared._ZN17fastertransformer38beam_online_softmax_topk_stage1_kernelI6__halfLi1ELi32ELi64EEEvPKT_S4_PKbPfiiPKi,"aw",@nobits
	.sectionflags	@""
	.align	16
.nv.shared._ZN17fastertransformer38beam_online_softmax_topk_stage1_kernelI6__halfLi1ELi32ELi64EEEvPKT_S4_PKbPfiiPKi:
	.zero		1904


//--------------------- .nv.shared._ZN17fastertransformer17batch_topk_kernelI6__halfLi16ELi32EEEvPKiPKT_PiPfS8_PKbS3_NS_14BeamHypothesesEiiifS4_ --------------------------
	.section	.nv.shared._ZN17fastertransformer17batch_topk_kernelI6__halfLi16ELi32EEEvPKiPKT_PiPfS8_PKbS3_NS_14BeamHypothesesEiiifS4_,"aw",@nobits
	.sectionflags	@""
	.align	16
.nv.shared._ZN17fastertransformer17batch_topk_kernelI6__halfLi16ELi32EEEvPKiPKT_PiPfS8_PKbS3_NS_14BeamHypothesesEiiifS4_:
	.zero		1296


//--------------------- .nv.shared._ZN17fastertransformer38beam_online_softmax_topk_stage2_kernelI6__halfLi16ELi128EEEvPKfS3_PiPT_ii --------------------------
	.section	.nv.shared._ZN17fastertransformer38beam_online_softmax_topk_stage2_kernelI6__halfLi16ELi128EEEvPKfS3_PiPT_ii,"aw",@nobits
	.sectionflags	@""
	.align	16
.nv.shared._ZN17fastertransformer38beam_online_softmax_topk_stage2_kernelI6__halfLi16ELi128EEEvPKfS3_PiPT_ii:
	.zero		1552


//--------------------- .nv.shared._ZN17fastertransformer38beam_online_softmax_topk_stage2_kernelI6__halfLi16ELi64EEEvPKfS3_PiPT_ii --------------------------
	.section	.nv.shared._ZN17fastertransformer38beam_online_softmax_topk_stage2_kernelI6__halfLi16ELi64EEEvPKfS3_PiPT_ii,"aw",@nobits
	.sectionflags	@""
	.align	16
.nv.shared._ZN17fastertransformer38beam_online_softmax_topk_stage2_kernelI6__halfLi16ELi64EEEvPKfS3_PiPT_ii:
	.zero		1344


//--------------------- .nv.shared._ZN17fastertransformer38beam_online_softmax_topk_stage2_kernelI6__halfLi16ELi32EEEvPKfS3_PiPT_ii --------------------------
	.section	.nv.shared._ZN17fastertransformer38beam_online_softmax_topk_stage2_kernelI6__halfLi16ELi32EEEvPKfS3_PiPT_ii,"aw",@nobits
	.sectionflags	@""
	.align	16
.nv.shared._ZN17fastertransformer38beam_online_softmax_topk_stage2_kernelI6__halfLi16ELi32EEEvPKfS3_PiPT_ii:
	.zero		1248


//--------------------- .nv.shared._ZN17fastertransformer38beam_online_softmax_topk_stage1_kernelI6__halfLi1ELi16ELi128EEEvPKT_S4_PKbPfiiPKi --------------------------
	.section	.nv.shared._ZN17fastertransformer38beam_online_softmax_topk_stage1_kernelI6__halfLi1ELi16ELi128EEEvPKT_S4_PKbPfiiPKi,"aw",@nobits
	.sectionflags	@""
	.align	16
.nv.shared._ZN17fastertransformer38beam_online_softmax_topk_stage1_kernelI6__halfLi1ELi16ELi128EEEvPKT_S4_PKbPfiiPKi:
	.zero		1696


//--------------------- .nv.shared._ZN17fastertransformer17batch_topk_kernelI6__halfLi8ELi32EEEvPKiPKT_PiPfS8_PKbS3_NS_14BeamHypothesesEiiifS4_ --------------------------
	.section	.nv.shared._ZN17fastertransformer17batch_topk_kernelI6__halfLi8ELi32EEEvPKiPKT_PiPfS8_PKbS3_NS_14BeamHypothesesEiiifS4_,"aw",@nobits
	.sectionflags	@""
	.align	16
.nv.shared._ZN17fastertransformer17batch_topk_kernelI6__halfLi8ELi32EEEvPKiPKT_PiPfS8_PKbS3_NS_14BeamHypothesesEiiifS4_:
	.zero		1168


//--------------------- .nv.shared._ZN17fastertransformer38beam_online_softmax_topk_stage2_kernelI6__halfLi8ELi128EEEvPKfS3_PiPT_ii --------------------------
	.section	.nv.shared._ZN17fastertransformer38beam_online_softmax_topk_stage2_kernelI6__halfLi8ELi128EEEvPKfS3_PiPT_ii,"aw",@nobits
	.sectionflags	@""
	.align	16
.nv.shared._ZN17fastertransformer38beam_online_softmax_topk_stage2_kernelI6__halfLi8ELi128EEEvPKfS3_PiPT_ii:
	.zero		1312


//--------------------- .nv.shared._ZN17fastertransformer38beam_online_softmax_topk_stage2_kernelI6__halfLi8ELi64EEEvPKfS3_PiPT_ii --------------------------
	.section	.nv.shared._ZN17fastertransformer38beam_online_softmax_topk_stage2_kernelI6__halfLi8ELi64EEEvPKfS3_PiPT_ii,"aw",@nobits
	.sectionflags	@""
	.align	16
.nv.shared._ZN17fastertransformer38beam_online_softmax_topk_stage2_kernelI6__halfLi8ELi64EEEvPKfS3_PiPT_ii:
	.zero		1200


//--------------------- .nv.shared._ZN17fastertransformer38beam_online_softmax_topk_stage2_kernelI6__halfLi8ELi32EEEvPKfS3_PiPT_ii --------------------------
	.section	.nv.shared._ZN17fastertransformer38beam_online_softmax_topk_stage2_kernelI6__halfLi8ELi32EEEvPKfS3_PiPT_ii,"aw",@nobits
	.sectionflags	@""
	.align	16
.nv.shared._ZN17fastertransformer38beam_online_softmax_topk_stage2_kernelI6__halfLi8ELi32EEEvPKfS3_PiPT_ii:
	.zero		1152


//--------------------- .nv.shared._ZN17fastertransformer38beam_online_softmax_topk_stage1_kernelI6__halfLi1ELi8ELi256EEEvPKT_S4_PKbPfiiPKi --------------------------
	.section	.nv.shared._ZN17fastertransformer38beam_online_softmax_topk_stage1_kernelI6__halfLi1ELi8ELi256EEEvPKT_S4_PKbPfiiPKi,"aw",@nobits
	.sectionflags	@""
	.align	16
.nv.shared._ZN17fastertransformer38beam_online_softmax_topk_stage1_kernelI6__halfLi1ELi8ELi256EEEvPKT_S4_PKbPfiiPKi:
	.zero		1616


//--------------------- .nv.shared._ZN17fastertransformer17batch_topk_kernelIfLi128ELi32EEEvPKiPKT_PiPfS7_PKbS2_NS_14BeamHypothesesEiiifS3_ --------------------------
	.section	.nv.shared._ZN17fastertransformer17batch_topk_kernelIfLi128ELi32EEEvPKiPKT_PiPfS7_PKbS2_NS_14BeamHypothesesEiiifS3_,"aw",@nobits
	.sectionflags	@""
	.align	16
.nv.shared._ZN17fastertransformer17batch_topk_kernelIfLi128ELi32EEEvPKiPKT_PiPfS7_PKbS2_NS_14BeamHypothesesEiiifS3_:
	.zero		3600


//--------------------- .nv.shared._ZN17fastertransformer38beam_online_softmax_topk_stage2_kernelIfLi128ELi128EEEvPKfS2_PiPT_ii --------------------------
	.section	.nv.shared._ZN17fastertransformer38beam_online_softmax_topk_stage2_kernelIfLi128ELi128EEEvPKfS2_PiPT_ii,"aw",@nobits
	.sectionflags	@""
	.align	16
.nv.shared._ZN17fastertransformer38beam_online_softmax_topk_stage2_kernelIfLi128ELi128EEEvPKfS2_PiPT_ii:
	.zero		6192


//--------------------- .nv.shared._ZN17fastertransformer38beam_online_softmax_topk_stage2_kernelIfLi128ELi64EEEvPKfS2_PiPT_ii --------------------------
	.section	.nv.shared._ZN17fastertransformer38beam_online_softmax_topk_stage2_kernelIfLi128ELi64EEEvPKfS2_PiPT_ii,"aw",@nobits
	.sectionflags	@""
	.align	16
.nv.shared._ZN17fastertransformer38beam_online_softmax_topk_stage2_kernelIfLi128ELi64EEEvPKfS2_PiPT_ii:
	.zero		4128


//--------------------- .nv.shared._ZN17fastertransformer38beam_online_softmax_topk_stage2_kernelIfLi128ELi32EEEvPKfS2_PiPT_ii --------------------------
	.section	.nv.shared._ZN17fastertransformer38beam_online_softmax_topk_stage2_kernelIfLi128ELi32EEEvPKfS2_PiPT_ii,"aw",@nobits
	.sectionflags	@""
	.align	16
.nv.shared._ZN17fastertransformer38beam_online_softmax_topk_stage2_kernelIfLi128ELi32EEEvPKfS2_PiPT_ii:
	.zero		3104


//--------------------- .nv.shared._ZN17fastertransformer38beam_online_softmax_topk_stage1_kernelIfLi1ELi128ELi64EEEvPKT_S3_PKbPfiiPKi --------------------------
	.section	.nv.shared._ZN17fastertransformer38beam_online_softmax_topk_stage1_kernelIfLi1ELi128ELi64EEEvPKT_S3_PKbPfiiPKi,"aw",@nobits
	.sectionflags	@""
	.align	16
.nv.shared._ZN17fastertransformer38beam_online_softmax_topk_stage1_kernelIfLi1ELi128ELi64EEEvPKT_S3_PKbPfiiPKi:
	.zero		5168


//--------------------- .nv.shared._ZN17fastertransformer17batch_topk_kernelIfLi64ELi32EEEvPKiPKT_PiPfS7_PKbS2_NS_14BeamHypothesesEiiifS3_ --------------------------
	.section	.nv.shared._ZN17fastertransformer17batch_topk_kernelIfLi64ELi32EEEvPKiPKT_PiPfS7_PKbS2_NS_14BeamHypothesesEiiifS3_,"aw",@nobits
	.sectionflags	@""
	.align	16
.nv.shared._ZN17fastertransformer17batch_topk_kernelIfLi64ELi32EEEvPKiPKT_PiPfS7_PKbS2_NS_14BeamHypothesesEiiifS3_:
	.zero		2320


//--------------------- .nv.shared._ZN17fastertransformer38beam_online_softmax_topk_stage2_kernelIfLi64ELi128EEEvPKfS2_PiPT_ii --------------------------
	.section	.nv.shared._ZN17fastertransformer38beam_online_softmax_topk_stage2_kernelIfLi64ELi128EEEvPKfS2_PiPT_ii,"aw",@nobits
	.sectionflags	@""
	.align	16
.nv.shared._ZN17fastertransformer38beam_online_softmax_topk_stage2_kernelIfLi64ELi128EEEvPKfS2_PiPT_ii:
	.zero		3632


//--------------------- .nv.shared._ZN17fastertransformer38beam_online_softmax_topk_stage2_kernelIfLi64ELi64EEEvPKfS2_PiPT_ii --------------------------
	.section	.nv.shared._ZN17fastertransformer38beam_online_softmax_topk_stage2_kernelIfLi64ELi64EEEvPKfS2_PiPT_ii,"aw",@nobits
	.sectionflags	@""
	.align	16
.nv.shared._ZN17fastertransformer38beam_online_softmax_topk_stage2_kernelIfLi64ELi64EEEvPKfS2_PiPT_ii:
	.zero		2592


//--------------------- .nv.shared._ZN17fastertransformer38beam_online_softmax_topk_stage2_kernelIfLi64ELi32EEEvPKfS2_PiPT_ii --------------------------
	.section	.nv.shared._ZN17fastertransformer38beam_online_softmax_topk_stage2_kernelIfLi64ELi32EEEvPKfS2_PiPT_ii,"aw",@nobits
	.sectionflags	@""
	.align	16
.nv.shared._ZN17fastertransformer38beam_online_softmax_topk_stage2_kernelIfLi64ELi32EEEvPKfS2_PiPT_ii:
	.zero		2080


//--------------------- .nv.shared._ZN17fastertransformer38beam_online_softmax_topk_stage1_kernelIfLi1ELi64ELi64EEEvPKT_S3_PKbPfiiPKi --------------------------
	.section	.nv.shared._ZN17fastertransformer38beam_online_softmax_topk_stage1_kernelIfLi1ELi64ELi64EEEvPKT_S3_PKbPfiiPKi,"aw",@nobits
	.sectionflags	@""
	.align	16
.nv.shared._ZN17fastertransformer38beam_online_softmax_topk_stage1_kernelIfLi1ELi64ELi64EEEvPKT_S3_PKbPfiiPKi:
	.zero		3120


//--------------------- .nv.shared._ZN17fastertransformer17batch_topk_kernelIfLi32ELi32EEEvPKiPKT_PiPfS7_PKbS2_NS_14BeamHypothesesEiiifS3_ --------------------------
	.section	.nv.shared._ZN17fastertransformer17batch_topk_kernelIfLi32ELi32EEEvPKiPKT_PiPfS7_PKbS2_NS_14BeamHypothesesEiiifS3_,"aw",@nobits
	.sectionflags	@""
	.align	16
.nv.shared._ZN17fastertransformer17batch_topk_kernelIfLi32ELi32EEEvPKiPKT_PiPfS7_PKbS2_NS_14BeamHypothesesEiiifS3_:
	.zero		1680


//--------------------- .nv.shared._ZN17fastertransformer38beam_online_softmax_topk_stage2_kernelIfLi32ELi128EEEvPKfS2_PiPT_ii --------------------------
	.section	.nv.shared._ZN17fastertransformer38beam_online_softmax_topk_stage2_kernelIfLi32ELi128EEEvPKfS2_PiPT_ii,"aw",@nobits
	.sectionflags	@""
	.align	16
.nv.shared._ZN17fastertransformer38beam_online_softmax_topk_stage2_kernelIfLi32ELi128EEEvPKfS2_PiPT_ii:
	.zero		2352


//--------------------- .nv.shared._ZN17fastertransformer38beam_online_softmax_topk_stage2_kernelIfLi32ELi64EEEvPKfS2_PiPT_ii --------------------------
	.section	.nv.shared._ZN17fastertransformer38beam_online_softmax_topk_stage2_kernelIfLi32ELi64EEEvPKfS2_PiPT_ii,"aw",@nobits
	.sectionflags	@""
	.align	16
.nv.shared._ZN17fastertransformer38beam_online_softmax_topk_stage2_kernelIfLi32ELi64EEEvPKfS2_PiPT_ii:
	.zero		1824


//--------------------- .nv.shared._ZN17fastertransformer38beam_online_softmax_topk_stage2_kernelIfLi32ELi32EEEvPKfS2_PiPT_ii --------------------------
	.section	.nv.shared._ZN17fastertransformer38beam_online_softmax_topk_stage2_kernelIfLi32ELi32EEEvPKfS2_PiPT_ii,"aw",@nobits
	.sectionflags	@""
	.align	16
.nv.shared._ZN17fastertransformer38beam_online_softmax_topk_stage2_kernelIfLi32ELi32EEEvPKfS2_PiPT_ii:
	.zero		1568


//--------------------- .nv.shared._ZN17fastertransformer38beam_online_softmax_topk_stage1_kernelIfLi1ELi32ELi64EEEvPKT_S3_PKbPfiiPKi --------------------------
	.section	.nv.shared._ZN17fastertransformer38beam_online_softmax_topk_stage1_kernelIfLi1ELi32ELi64EEEvPKT_S3_PKbPfiiPKi,"aw",@nobits
	.sectionflags	@""
	.align	16
.nv.shared._ZN17fastertransformer38beam_online_softmax_topk_stage1_kernelIfLi1ELi32ELi64EEEvPKT_S3_PKbPfiiPKi:
	.zero		2096


//--------------------- .nv.shared._ZN17fastertransformer17batch_topk_kernelIfLi16ELi32EEEvPKiPKT_PiPfS7_PKbS2_NS_14BeamHypothesesEiiifS3_ --------------------------
	.section	.nv.shared._ZN17fastertransformer17batch_topk_kernelIfLi16ELi32EEEvPKiPKT_PiPfS7_PKbS2_NS_14BeamHypothesesEiiifS3_,"aw",@nobits
	.sectionflags	@""
	.align	16
.nv.shared._ZN17fastertransformer17batch_topk_kernelIfLi16ELi32EEEvPKiPKT_PiPfS7_PKbS2_NS_14BeamHypothesesEiiifS3_:
	.zero		1360


//--------------------- .nv.shared._ZN17fastertransformer38beam_online_softmax_topk_stage2_kernelIfLi16ELi128EEEvPKfS2_PiPT_ii --------------------------
	.section	.nv.shared._ZN17fastertransformer38beam_online_softmax_topk_stage2_kernelIfLi16ELi128EEEvPKfS2_PiPT_ii,"aw",@nobits
	.sectionflags	@""
	.align	16
.nv.shared._ZN17fastertransformer38beam_online_softmax_topk_stage2_kernelIfLi16ELi128EEEvPKfS2_PiPT_ii:
	.zero		1712


//--------------------- .nv.shared._ZN17fastertransformer38beam_online_softmax_topk_stage2_kernelIfLi16ELi64EEEvPKfS2_PiPT_ii --------------------------
	.section	.nv.shared._ZN17fastertransformer38beam_online_softmax_topk_stage2_kernelIfLi16ELi64EEEvPKfS2_PiPT_ii,"aw",@nobits
	.sectionflags	@""
	.align	16
.nv.shared._ZN17fastertransformer38beam_online_softmax_topk_stage2_kernelIfLi16ELi64EEEvPKfS2_PiPT_ii:
	.zero		1440


//--------------------- .nv.shared._ZN17fastertransformer38beam_online_softmax_topk_stage2_kernelIfLi16ELi32EEEvPKfS2_PiPT_ii --------------------------
	.section	.nv.shared._ZN17fastertransformer38beam_online_softmax_topk_stage2_kernelIfLi16ELi32EEEvPKfS2_PiPT_ii,"aw",@nobits
	.sectionflags	@""
	.align	16
.nv.shared._ZN17fastertransformer38beam_online_softmax_topk_stage2_kernelIfLi16ELi32EEEvPKfS2_PiPT_ii:
	.zero		1312


//--------------------- .nv.shared._ZN17fastertransformer38beam_online_softmax_topk_stage1_kernelIfLi1ELi16ELi128EEEvPKT_S3_PKbPfiiPKi --------------------------
	.section	.nv.shared._ZN17fastertransformer38beam_online_softmax_topk_stage1_kernelIfLi1ELi16ELi128EEEvPKT_S3_PKbPfiiPKi,"aw",@nobits
	.sectionflags	@""
	.align	16
.nv.shared._ZN17fastertransformer38beam_online_softmax_topk_stage1_kernelIfLi1ELi16ELi128EEEvPKT_S3_PKbPfiiPKi:
	.zero		1856


//--------------------- .nv.shared._ZN17fastertransformer38beam_online_softmax_topk_stage2_kernelIfLi4ELi128EEEvPKfS2_PiPT_ii --------------------------
	.section	.nv.shared._ZN17fastertransformer38beam_online_softmax_topk_stage2_kernelIfLi4ELi128EEEvPKfS2_PiPT_ii,"aw",@nobits
	.sectionflags	@""
	.align	16
.nv.shared._ZN17fastertransformer38beam_online_softmax_topk_stage2_kernelIfLi4ELi128EEEvPKfS2_PiPT_ii:
	.zero		1232


//--------------------- .nv.shared._ZN17fastertransformer38beam_online_softmax_topk_stage2_kernelIfLi4ELi64EEEvPKfS2_PiPT_ii --------------------------
	.section	.nv.shared._ZN17fastertransformer38beam_online_softmax_topk_stage2_kernelIfLi4ELi64EEEvPKfS2_PiPT_ii,"aw",@nobits
	.sectionflags	@""
	.align	16
.nv.shared._ZN17fastertransformer38beam_online_softmax_topk_stage2_kernelIfLi4ELi64EEEvPKfS2_PiPT_ii:
	.zero		1152


//--------------------- .nv.shared._ZN17fastertransformer38beam_online_softmax_topk_stage2_kernelIfLi4ELi32EEEvPKfS2_PiPT_ii --------------------------
	.section	.nv.shared._ZN17fastertransformer38beam_online_softmax_topk_stage2_kernelIfLi4ELi32EEEvPKfS2_PiPT_ii,"aw",@nobits
	.sectionflags	@""
	.align	16
.nv.shared._ZN17fastertransformer38beam_online_softmax_topk_stage2_kernelIfLi4ELi32EEEvPKfS2_PiPT_ii:
	.zero		1120


//--------------------- .nv.shared._ZN17fastertransformer17batch_topk_kernelIfLi8ELi32EEEvPKiPKT_PiPfS7_PKbS2_NS_14BeamHypothesesEiiifS3_ --------------------------
	.section	.nv.shared._ZN17fastertransformer17batch_topk_kernelIfLi8ELi32EEEvPKiPKT_PiPfS7_PKbS2_NS_14BeamHypothesesEiiifS3_,"aw",@nobits
	.sectionflags	@""
	.align	16
.nv.shared._ZN17fastertransformer17batch_topk_kernelIfLi8ELi32EEEvPKiPKT_PiPfS7_PKbS2_NS_14BeamHypothesesEiiifS3_:
	.zero		1200


//--------------------- .nv.shared._ZN17fastertransformer38beam_online_softmax_topk_stage2_kernelIfLi8ELi128EEEvPKfS2_PiPT_ii --------------------------
	.section	.nv.shared._ZN17fastertransformer38beam_online_softmax_topk_stage2_kernelIfLi8ELi128EEEvPKfS2_PiPT_ii,"aw",@nobits
	.sectionflags	@""
	.align	16
.nv.shared._ZN17fastertransformer38beam_online_softmax_topk_stage2_kernelIfLi8ELi128EEEvPKfS2_PiPT_ii:
	.zero		1392


//--------------------- .nv.shared._ZN17fastertransformer38beam_online_softmax_topk_stage2_kernelIfLi8ELi64EEEvPKfS2_PiPT_ii --------------------------
	.section	.nv.shared._ZN17fastertransformer38beam_online_softmax_topk_stage2_kernelIfLi8ELi64EEEvPKfS2_PiPT_ii,"aw",@nobits
	.sectionflags	@""
	.align	16
.nv.shared._ZN17fastertransformer38beam_online_softmax_topk_stage2_kernelIfLi8ELi64EEEvPKfS2_PiPT_ii:
	.zero		1248


//--------------------- .nv.shared._ZN17fastertransformer38beam_online_softmax_topk_stage2_kernelIfLi8ELi32EEEvPKfS2_PiPT_ii --------------------------
	.section	.nv.shared._ZN17fastertransformer38beam_online_softmax_topk_stage2_kernelIfLi8ELi32EEEvPKfS2_PiPT_ii,"aw",@nobits
	.sectionflags	@""
	.align	16
.nv.shared._ZN17fastertransformer38beam_online_softmax_topk_stage2_kernelIfLi8ELi32EEEvPKfS2_PiPT_ii:
	.zero		1184


//--------------------- .nv.shared._ZN17fastertransformer38beam_online_softmax_topk_stage1_kernelIfLi1ELi8ELi256EEEvPKT_S3_PKbPfiiPKi --------------------------
	.section	.nv.shared._ZN17fastertransformer38beam_online_softmax_topk_stage1_kernelIfLi1ELi8ELi256EEEvPKT_S3_PKbPfiiPKi,"aw",@nobits
	.sectionflags	@""
	.align	16
.nv.shared._ZN17fastertransformer38beam_online_softmax_topk_stage1_kernelIfLi1ELi8ELi256EEEvPKT_S3_PKbPfiiPKi:
	.zero		1760


//--------------------- .nv.shared._ZN3cub17CUB_300001_SM_9006detail11EmptyKernelIvEEvv --------------------------
	.section	.nv.shared._ZN3cub17CUB_300001_SM_9006detail11EmptyKernelIvEEvv,"aw",@nobits
	.sectionflags	@""
	.align	16
	.zero		1024


//--------------------- .nv.constant0._ZN17fastertransformer17batch_topk_kernelI6__halfLi128ELi32EEEvPKiPKT_PiPfS8_PKbS3_NS_14BeamHypothesesEiiifS4_ --------------------------
	.section	.nv.constant0._ZN17fastertransformer17batch_topk_kernelI6__halfLi128ELi32EEEvPKiPKT_PiPfS8_PKbS3_NS_14BeamHypothesesEiiifS4_,"a",@progbits
	.sectionflags	@""
	.align	4
.nv.constant0._ZN17fastertransformer17batch_topk_kernelI6__halfLi128ELi32EEEvPKiPKT_PiPfS8_PKbS3_NS_14BeamHypothesesEiiifS4_:
	.zero		738


//--------------------- .nv.constant0._ZN17fastertransformer38beam_online_softmax_topk_stage2_kernelI6__halfLi128ELi128EEEvPKfS3_PiPT_ii --------------------------
	.section	.nv.constant0._ZN17fastertransformer38beam_online_softmax_topk_stage2_kernelI6__halfLi128ELi128EEEvPKfS3_PiPT_ii,"a",@progbits
	.sectionflags	@""
	.align	4
.nv.constant0._ZN17fastertransformer38beam_online_softmax_topk_stage2_kernelI6__halfLi128ELi128EEEvPKfS3_PiPT_ii:
	.zero		568


//--------------------- .nv.constant0._ZN17fastertransformer38beam_online_softmax_topk_stage2_kernelI6__halfLi128ELi64EEEvPKfS3_PiPT_ii --------------------------
	.section	.nv.constant0._ZN17fastertransformer38beam_online_softmax_topk_stage2_kernelI6__halfLi128ELi64EEEvPKfS3_PiPT_ii,"a",@progbits
	.sectionflags	@""
	.align	4
.nv.constant0._ZN17fastertransformer38beam_online_softmax_topk_stage2_kernelI6__halfLi128ELi64EEEvPKfS3_PiPT_ii:
	.zero		568


//--------------------- .nv.constant0._ZN17fastertransformer38beam_online_softmax_topk_stage2_kernelI6__halfLi128ELi32EEEvPKfS3_PiPT_ii --------------------------
	.section	.nv.constant0._ZN17fastertransformer38beam_online_softmax_topk_stage2_kernelI6__halfLi128ELi32EEEvPKfS3_PiPT_ii,"a",@progbits
	.sectionflags	@""
	.align	4
.nv.constant0._ZN17fastertransformer38beam_online_softmax_topk_stage2_kernelI6__halfLi128ELi32EEEvPKfS3_PiPT_ii:
	.zero		568


//--------------------- .nv.constant0._ZN17fastertransformer38beam_online_softmax_topk_stage1_kernelI6__halfLi1ELi128ELi64EEEvPKT_S4_PKbPfiiPKi --------------------------
	.section	.nv.constant0._ZN17fastertransformer38beam_online_softmax_topk_stage1_kernelI6__halfLi1ELi128ELi64EEEvPKT_S4_PKbPfiiPKi,"a",@progbits
	.sectionflags	@""
	.align	4
.nv.constant0._ZN17fastertransformer38beam_online_softmax_topk_stage1_kernelI6__halfLi1ELi128ELi64EEEvPKT_S4_PKbPfiiPKi:
	.zero		576


//--------------------- .nv.constant0._ZN17fastertransformer17batch_topk_kernelI6__halfLi64ELi32EEEvPKiPKT_PiPfS8_PKbS3_NS_14BeamHypothesesEiiifS4_ --------------------------
	.section	.nv.constant0._ZN17fastertransformer17batch_topk_kernelI6__halfLi64ELi32EEEvPKiPKT_PiPfS8_PKbS3_NS_14BeamHypothesesEiiifS4_,"a",@progbits
	.sectionflags	@""
	.align	4
.nv.constant0._ZN17fastertransformer17batch_topk_kernelI6__halfLi64ELi32EEEvPKiPKT_PiPfS8_PKbS3_NS_14BeamHypothesesEiiifS4_:
	.zero		738


//--------------------- .nv.constant0._ZN17fastertransformer38beam_online_softmax_topk_stage2_kernelI6__halfLi64ELi128EEEvPKfS3_PiPT_ii --------------------------
	.section	.nv.constant0._ZN17fastertransformer38beam_online_softmax_topk_stage2_kernelI6__halfLi64ELi128EEEvPKfS3_PiPT_ii,"a",@progbits
	.sectionflags	@""
	.align	4
.nv.constant0._ZN17fastertransformer38beam_online_softmax_topk_stage2_kernelI6__halfLi64ELi128EEEvPKfS3_PiPT_ii:
	.zero		568


//--------------------- .nv.constant0._ZN17fastertransformer38beam_online_softmax_topk_stage2_kernelI6__halfLi64ELi64EEEvPKfS3_PiPT_ii --------------------------
	.section	.nv.constant0._ZN17fastertransformer38beam_online_softmax_topk_stage2_kernelI6__halfLi64ELi64EEEvPKfS3_PiPT_ii,"a",@progbits
	.sectionflags	@""
	.align	4
.nv.constant0._ZN17fastertransformer38beam_online_softmax_topk_stage2_kernelI6__halfLi64ELi64EEEvPKfS3_PiPT_ii:
	.zero		568


//--------------------- .nv.constant0._ZN17fastertransformer38beam_online_softmax_topk_stage2_kernelI6__halfLi64ELi32EEEvPKfS3_PiPT_ii --------------------------
	.section	.nv.constant0._ZN17fastertransformer38beam_online_softmax_topk_stage2_kernelI6__halfLi64ELi32EEEvPKfS3_PiPT_ii,"a",@progbits
	.sectionflags	@""
	.align	4
.nv.constant0._ZN17fastertransformer38beam_online_softmax_topk_stage2_kernelI6__halfLi64ELi32EEEvPKfS3_PiPT_ii:
	.zero		568


//--------------------- .nv.constant0._ZN17fastertransformer38beam_online_softmax_topk_stage1_kernelI6__halfLi1ELi64ELi64EEEvPKT_S4_PKbPfiiPKi --------------------------
	.section	.nv.constant0._ZN17fastertransformer38beam_online_softmax_topk_stage1_kernelI6__halfLi1ELi64ELi64EEEvPKT_S4_PKbPfiiPKi,"a",@progbits
	.sectionflags	@""
	.align	4
.nv.constant0._ZN17fastertransformer38beam_online_softmax_topk_stage1_kernelI6__halfLi1ELi64ELi64EEEvPKT_S4_PKbPfiiPKi:
	.zero		576


//--------------------- .nv.constant0._ZN17fastertransformer17batch_topk_kernelI6__halfLi32ELi32EEEvPKiPKT_PiPfS8_PKbS3_NS_14BeamHypothesesEiiifS4_ --------------------------
	.section	.nv.constant0._ZN17fastertransformer17batch_topk_kernelI6__halfLi32ELi32EEEvPKiPKT_PiPfS8_PKbS3_NS_14BeamHypothesesEiiifS4_,"a",@progbits
	.sectionflags	@""
	.align	4
.nv.constant0._ZN17fastertransformer17batch_topk_kernelI6__halfLi32ELi32EEEvPKiPKT_PiPfS8_PKbS3_NS_14BeamHypothesesEiiifS4_:
	.zero		738


//--------------------- .nv.constant0._ZN17fastertransformer38beam_online_softmax_topk_stage2_kernelI6__halfLi32ELi128EEEvPKfS3_PiPT_ii --------------------------
	.section	.nv.constant0._ZN17fastertransformer38beam_online_softmax_topk_stage2_kernelI6__halfLi32ELi128EEEvPKfS3_PiPT_ii,"a",@progbits
	.sectionflags	@""
	.align	4
.nv.constant0._ZN17fastertransformer38beam_online_softmax_topk_stage2_kernelI6__halfLi32ELi128EEEvPKfS3_PiPT_ii:
	.zero		568


//--------------------- .nv.constant0._ZN17fastertransformer38beam_online_softmax_topk_stage2_kernelI6__halfLi32ELi64EEEvPKfS3_PiPT_ii --------------------------
	.section	.nv.constant0._ZN17fastertransformer38beam_online_softmax_topk_stage2_kernelI6__halfLi32ELi64EEEvPKfS3_PiPT_ii,"a",@progbits
	.sectionflags	@""
	.align	4
.nv.constant0._ZN17fastertransformer38beam_online_softmax_topk_stage2_kernelI6__halfLi32ELi64EEEvPKfS3_PiPT_ii:
	.zero		568


//--------------------- .nv.constant0._ZN17fastertransformer38beam_online_softmax_topk_stage2_kernelI6__halfLi32ELi32EEEvPKfS3_PiPT_ii --------------------------
	.section	.nv.constant0._ZN17fastertransformer38beam_online_softmax_topk_stage2_kernelI6__halfLi32ELi32EEEvPKfS3_PiPT_ii,"a",@progbits
	.sectionflags	@""
	.align	4
.nv.constant0._ZN17fastertransformer38beam_online_softmax_topk_stage2_kernelI6__halfLi32ELi32EEEvPKfS3_PiPT_ii:
	.zero		568


//--------------------- .nv.constant0._ZN17fastertransformer38beam_online_softmax_topk_stage1_kernelI6__halfLi1ELi32ELi64EEEvPKT_S4_PKbPfiiPKi --------------------------
	.section	.nv.constant0._ZN17fastertransformer38beam_online_softmax_topk_stage1_kernelI6__halfLi1ELi32ELi64EEEvPKT_S4_PKbPfiiPKi,"a",@progbits
	.sectionflags	@""
	.align	4
.nv.constant0._ZN17fastertransformer38beam_online_softmax_topk_stage1_kernelI6__halfLi1ELi32ELi64EEEvPKT_S4_PKbPfiiPKi:
	.zero		576


//--------------------- .nv.constant0._ZN17fastertransformer17batch_topk_kernelI6__halfLi16ELi32EEEvPKiPKT_PiPfS8_PKbS3_NS_14BeamHypothesesEiiifS4_ --------------------------
	.section	.nv.constant0._ZN17fastertransformer17batch_topk_kernelI6__halfLi16ELi32EEEvPKiPKT_PiPfS8_PKbS3_NS_14BeamHypothesesEiiifS4_,"a",@progbits
	.sectionflags	@""
	.align	4
.nv.constant0._ZN17fastertransformer17batch_topk_kernelI6__halfLi16ELi32EEEvPKiPKT_PiPfS8_PKbS3_NS_14BeamHypothesesEiiifS4_:
	.zero		738


//--------------------- .nv.constant0._ZN17fastertransformer38beam_online_softmax_topk_stage2_kernelI6__halfLi16ELi128EEEvPKfS3_PiPT_ii --------------------------
	.section	.nv.constant0._ZN17fastertransformer38beam_online_softmax_topk_stage2_kernelI6__halfLi16ELi128EEEvPKfS3_PiPT_ii,"a",@progbits
	.sectionflags	@""
	.align	4
.nv.constant0._ZN17fastertransformer38beam_online_softmax_topk_stage2_kernelI6__halfLi16ELi128EEEvPKfS3_PiPT_ii:
	.zero		568


//--------------------- .nv.constant0._ZN17fastertransformer38beam_online_softmax_topk_stage2_kernelI6__halfLi16ELi64EEEvPKfS3_PiPT_ii --------------------------
	.section	.nv.constant0._ZN17fastertransformer38beam_online_softmax_topk_stage2_kernelI6__halfLi16ELi64EEEvPKfS3_PiPT_ii,"a",@progbits
	.sectionflags	@""
	.align	4
.nv.constant0._ZN17fastertransformer38beam_online_softmax_topk_stage2_kernelI6__halfLi16ELi64EEEvPKfS3_PiPT_ii:
	.zero		568


//--------------------- .nv.constant0._ZN17fastertransformer38beam_online_softmax_topk_stage2_kernelI6__halfLi16ELi32EEEvPKfS3_PiPT_ii --------------------------
	.section	.nv.constant0._ZN17fastertransformer38beam_online_softmax_topk_stage2_kernelI6__halfLi16ELi32EEEvPKfS3_PiPT_ii,"a",@progbits
	.sectionflags	@""
	.align	4
.nv.constant0._ZN17fastertransformer38beam_online_softmax_topk_stage2_kernelI6__halfLi16ELi32EEEvPKfS3_PiPT_ii:
	.zero		568


//--------------------- .nv.constant0._ZN17fastertransformer38beam_online_softmax_topk_stage1_kernelI6__halfLi1ELi16ELi128EEEvPKT_S4_PKbPfiiPKi --------------------------
	.section	.nv.constant0._ZN17fastertransformer38beam_online_softmax_topk_stage1_kernelI6__halfLi1ELi16ELi128EEEvPKT_S4_PKbPfiiPKi,"a",@progbits
	.sectionflags	@""
	.align	4
.nv.constant0._ZN17fastertransformer38beam_online_softmax_topk_stage1_kernelI6__halfLi1ELi16ELi128EEEvPKT_S4_PKbPfiiPKi:
	.zero		576


//--------------------- .nv.constant0._ZN17fastertransformer17batch_topk_kernelI6__halfLi8ELi32EEEvPKiPKT_PiPfS8_PKbS3_NS_14BeamHypothesesEiiifS4_ --------------------------
	.section	.nv.constant0._ZN17fastertransformer17batch_topk_kernelI6__halfLi8ELi32EEEvPKiPKT_PiPfS8_PKbS3_NS_14BeamHypothesesEiiifS4_,"a",@progbits
	.sectionflags	@""
	.align	4
.nv.constant0._ZN17fastertransformer17batch_topk_kernelI6__halfLi8ELi32EEEvPKiPKT_PiPfS8_PKbS3_NS_14BeamHypothesesEiiifS4_:
	.zero		738


//--------------------- .nv.constant0._ZN17fastertransformer38beam_online_softmax_topk_stage2_kernelI6__halfLi8ELi128EEEvPKfS3_PiPT_ii --------------------------
	.section	.nv.constant0._ZN17fastertransformer38beam_online_softmax_topk_stage2_kernelI6__halfLi8ELi128EEEvPKfS3_PiPT_ii,"a",@progbits
	.sectionflags	@""
	.align	4
.nv.constant0._ZN17fastertransformer38beam_online_softmax_topk_stage2_kernelI6__halfLi8ELi128EEEvPKfS3_PiPT_ii:
	.zero		568


//--------------------- .nv.constant0._ZN17fastertransformer38beam_online_softmax_topk_stage2_kernelI6__halfLi8ELi64EEEvPKfS3_PiPT_ii --------------------------
	.section	.nv.constant0._ZN17fastertransformer38beam_online_softmax_topk_stage2_kernelI6__halfLi8ELi64EEEvPKfS3_PiPT_ii,"a",@progbits
	.sectionflags	@""
	.align	4
.nv.constant0._ZN17fastertransformer38beam_online_softmax_topk_stage2_kernelI6__halfLi8ELi64EEEvPKfS3_PiPT_ii:
	.zero		568


//--------------------- .nv.constant0._ZN17fastertransformer38beam_online_softmax_topk_stage2_kernelI6__halfLi8ELi32EEEvPKfS3_PiPT_ii --------------------------
	.section	.nv.constant0._ZN17fastertransformer38beam_online_softmax_topk_stage2_kernelI6__halfLi8ELi32EEEvPKfS3_PiPT_ii,"a",@progbits
	.sectionflags	@""
	.align	4
.nv.constant0._ZN17fastertransformer38beam_online_softmax_topk_stage2_kernelI6__halfLi8ELi32EEEvPKfS3_PiPT_ii:
	.zero		568


//--------------------- .nv.constant0._ZN17fastertransformer38beam_online_softmax_topk_stage1_kernelI6__halfLi1ELi8ELi256EEEvPKT_S4_PKbPfiiPKi --------------------------
	.section	.nv.constant0._ZN17fastertransformer38beam_online_softmax_topk_stage1_kernelI6__halfLi1ELi8ELi256EEEvPKT_S4_PKbPfiiPKi,"a",@progbits
	.sectionflags	@""
	.align	4
.nv.constant0._ZN17fastertransformer38beam_online_softmax_topk_stage1_kernelI6__halfLi1ELi8ELi256EEEvPKT_S4_PKbPfiiPKi:
	.zero		576


//--------------------- .nv.constant0._ZN17fastertransformer17batch_topk_kernelIfLi128ELi32EEEvPKiPKT_PiPfS7_PKbS2_NS_14BeamHypothesesEiiifS3_ --------------------------
	.section	.nv.constant0._ZN17fastertransformer17batch_topk_kernelIfLi128ELi32EEEvPKiPKT_PiPfS7_PKbS2_NS_14BeamHypothesesEiiifS3_,"a",@progbits
	.sectionflags	@""
	.align	4
.nv.constant0._ZN17fastertransformer17batch_topk_kernelIfLi128ELi32EEEvPKiPKT_PiPfS7_PKbS2_NS_14BeamHypothesesEiiifS3_:
	.zero		740


//--------------------- .nv.constant0._ZN17fastertransformer38beam_online_softmax_topk_stage2_kernelIfLi128ELi128EEEvPKfS2_PiPT_ii --------------------------
	.section	.nv.constant0._ZN17fastertransformer38beam_online_softmax_topk_stage2_kernelIfLi128ELi128EEEvPKfS2_PiPT_ii,"a",@progbits
	.sectionflags	@""
	.align	4
.nv.constant0._ZN17fastertransformer38beam_online_softmax_topk_stage2_kernelIfLi128ELi128EEEvPKfS2_PiPT_ii:
	.zero		568


//--------------------- .nv.constant0._ZN17fastertransformer38beam_online_softmax_topk_stage2_kernelIfLi128ELi64EEEvPKfS2_PiPT_ii --------------------------
	.section	.nv.constant0._ZN17fastertransformer38beam_online_softmax_topk_stage2_kernelIfLi128ELi64EEEvPKfS2_PiPT_ii,"a",@progbits
	.sectionflags	@""
	.align	4
.nv.constant0._ZN17fastertransformer38beam_online_softmax_topk_stage2_kernelIfLi128ELi64EEEvPKfS2_PiPT_ii:
	.zero		568


//--------------------- .nv.constant0._ZN17fastertransformer38beam_online_softmax_topk_stage2_kernelIfLi128ELi32EEEvPKfS2_PiPT_ii --------------------------
	.section	.nv.constant0._ZN17fastertransformer38beam_online_softmax_topk_stage2_kernelIfLi128ELi32EEEvPKfS2_PiPT_ii,"a",@progbits
	.sectionflags	@""
	.align	4
.nv.constant0._ZN17fastertransformer38beam_online_softmax_topk_stage2_kernelIfLi128ELi32EEEvPKfS2_PiPT_ii:
	.zero		568


//--------------------- .nv.constant0._ZN17fastertransformer38beam_online_softmax_topk_stage1_kernelIfLi1ELi128ELi64EEEvPKT_S3_PKbPfiiPKi --------------------------
	.section	.nv.constant0._ZN17fastertransformer38beam_online_softmax_topk_stage1_kernelIfLi1ELi128ELi64EEEvPKT_S3_PKbPfiiPKi,"a",@progbits
	.sectionflags	@""
	.align	4
.nv.constant0._ZN17fastertransformer38beam_online_softmax_topk_stage1_kernelIfLi1ELi128ELi64EEEvPKT_S3_PKbPfiiPKi:
	.zero		576


//--------------------- .nv.constant0._ZN17fastertransformer17batch_topk_kernelIfLi64ELi32EEEvPKiPKT_PiPfS7_PKbS2_NS_14BeamHypothesesEiiifS3_ --------------------------
	.section	.nv.constant0._ZN17fastertransformer17batch_topk_kernelIfLi64ELi32EEEvPKiPKT_PiPfS7_PKbS2_NS_14BeamHypothesesEiiifS3_,"a",@progbits
	.sectionflags	@""
	.align	4
.nv.constant0._ZN17fastertransformer17batch_topk_kernelIfLi64ELi32EEEvPKiPKT_PiPfS7_PKbS2_NS_14BeamHypothesesEiiifS3_:
	.zero		740


//--------------------- .nv.constant0._ZN17fastertransformer38beam_online_softmax_topk_stage2_kernelIfLi64ELi128EEEvPKfS2_PiPT_ii --------------------------
	.section	.nv.constant0._ZN17fastertransformer38beam_online_softmax_topk_stage2_kernelIfLi64ELi128EEEvPKfS2_PiPT_ii,"a",@progbits
	.sectionflags	@""
	.align	4
.nv.constant0._ZN17fastertransformer38beam_online_softmax_topk_stage2_kernelIfLi64ELi128EEEvPKfS2_PiPT_ii:
	.zero		568


//--------------------- .nv.constant0._ZN17fastertransformer38beam_online_softmax_topk_stage2_kernelIfLi64ELi64EEEvPKfS2_PiPT_ii --------------------------
	.section	.nv.constant0._ZN17fastertransformer38beam_online_softmax_topk_stage2_kernelIfLi64ELi64EEEvPKfS2_PiPT_ii,"a",@progbits
	.sectionflags	@""
	.align	4
.nv.constant0._ZN17fastertransformer38beam_online_softmax_topk_stage2_kernelIfLi64ELi64EEEvPKfS2_PiPT_ii:
	.zero		568


//--------------------- .nv.constant0._ZN17fastertransformer38beam_online_softmax_topk_stage2_kernelIfLi64ELi32EEEvPKfS2_PiPT_ii --------------------------
	.section	.nv.constant0._ZN17fastertransformer38beam_online_softmax_topk_stage2_kernelIfLi64ELi32EEEvPKfS2_PiPT_ii,"a",@progbits
	.sectionflags	@""
	.align	4
.nv.constant0._ZN17fastertransformer38beam_online_softmax_topk_stage2_kernelIfLi64ELi32EEEvPKfS2_PiPT_ii:
	.zero		568


//--------------------- .nv.constant0._ZN17fastertransformer38beam_online_softmax_topk_stage1_kernelIfLi1ELi64ELi64EEEvPKT_S3_PKbPfiiPKi --------------------------
	.section	.nv.constant0._ZN17fastertransformer38beam_online_softmax_topk_stage1_kernelIfLi1ELi64ELi64EEEvPKT_S3_PKbPfiiPKi,"a",@progbits
	.sectionflags	@""
	.align	4
.nv.constant0._ZN17fastertransformer38beam_online_softmax_topk_stage1_kernelIfLi1ELi64ELi64EEEvPKT_S3_PKbPfiiPKi:
	.zero		576


//--------------------- .nv.constant0._ZN17fastertransformer17batch_topk_kernelIfLi32ELi32EEEvPKiPKT_PiPfS7_PKbS2_NS_14BeamHypothesesEiiifS3_ --------------------------
	.section	.nv.constant0._ZN17fastertransformer17batch_topk_kernelIfLi32ELi32EEEvPKiPKT_PiPfS7_PKbS2_NS_14BeamHypothesesEiiifS3_,"a",@progbits
	.sectionflags	@""
	.align	4
.nv.constant0._ZN17fastertransformer17batch_topk_kernelIfLi32ELi32EEEvPKiPKT_PiPfS7_PKbS2_NS_14BeamHypothesesEiiifS3_:
	.zero		740


//--------------------- .nv.constant0._ZN17fastertransformer38beam_online_softmax_topk_stage2_kernelIfLi32ELi128EEEvPKfS2_PiPT_ii --------------------------
	.section	.nv.constant0._ZN17fastertransformer38beam_online_softmax_topk_stage2_kernelIfLi32ELi128EEEvPKfS2_PiPT_ii,"a",@progbits
	.sectionflags	@""
	.align	4
.nv.constant0._ZN17fastertransformer38beam_online_softmax_topk_stage2_kernelIfLi32ELi128EEEvPKfS2_PiPT_ii:
	.zero		568


//--------------------- .nv.constant0._ZN17fastertransformer38beam_online_softmax_topk_stage2_kernelIfLi32ELi64EEEvPKfS2_PiPT_ii --------------------------
	.section	.nv.constant0._ZN17fastertransformer38beam_online_softmax_topk_stage2_kernelIfLi32ELi64EEEvPKfS2_PiPT_ii,"a",@progbits
	.sectionflags	@""
	.align	4
.nv.constant0._ZN17fastertransformer38beam_online_softmax_topk_stage2_kernelIfLi32ELi64EEEvPKfS2_PiPT_ii:
	.zero		568


//--------------------- .nv.constant0._ZN17fastertransformer38beam_online_softmax_topk_stage2_kernelIfLi32ELi32EEEvPKfS2_PiPT_ii --------------------------
	.section	.nv.constant0._ZN17fastertransformer38beam_online_softmax_topk_stage2_kernelIfLi32ELi32EEEvPKfS2_PiPT_ii,"a",@progbits
	.sectionflags	@""
	.align	4
.nv.constant0._ZN17fastertransformer38beam_online_softmax_topk_stage2_kernelIfLi32ELi32EEEvPKfS2_PiPT_ii:
	.zero		568


//--------------------- .nv.constant0._ZN17fastertransformer38beam_online_softmax_topk_stage1_kernelIfLi1ELi32ELi64EEEvPKT_S3_PKbPfiiPKi --------------------------
	.section	.nv.constant0._ZN17fastertransformer38beam_online_softmax_topk_stage1_kernelIfLi1ELi32ELi64EEEvPKT_S3_PKbPfiiPKi,"a",@progbits
	.sectionflags	@""
	.align	4
.nv.constant0._ZN17fastertransformer38beam_online_softmax_topk_stage1_kernelIfLi1ELi32ELi64EEEvPKT_S3_PKbPfiiPKi:
	.zero		576


//--------------------- .nv.constant0._ZN17fastertransformer17batch_topk_kernelIfLi16ELi32EEEvPKiPKT_PiPfS7_PKbS2_NS_14BeamHypothesesEiiifS3_ --------------------------
	.section	.nv.constant0._ZN17fastertransformer17batch_topk_kernelIfLi16ELi32EEEvPKiPKT_PiPfS7_PKbS2_NS_14BeamHypothesesEiiifS3_,"a",@progbits
	.sectionflags	@""
	.align	4
.nv.constant0._ZN17fastertransformer17batch_topk_kernelIfLi16ELi32EEEvPKiPKT_PiPfS7_PKbS2_NS_14BeamHypothesesEiiifS3_:
	.zero		740


//--------------------- .nv.constant0._ZN17fastertransformer38beam_online_softmax_topk_stage2_kernelIfLi16ELi128EEEvPKfS2_PiPT_ii --------------------------
	.section	.nv.constant0._ZN17fastertransformer38beam_online_softmax_topk_stage2_kernelIfLi16ELi128EEEvPKfS2_PiPT_ii,"a",@progbits
	.sectionflags	@""
	.align	4
.nv.constant0._ZN17fastertransformer38beam_online_softmax_topk_stage2_kernelIfLi16ELi128EEEvPKfS2_PiPT_ii:
	.zero		568


//--------------------- .nv.constant0._ZN17fastertransformer38beam_online_softmax_topk_stage2_kernelIfLi16ELi64EEEvPKfS2_PiPT_ii --------------------------
	.section	.nv.constant0._ZN17fastertransformer38beam_online_softmax_topk_stage2_kernelIfLi16ELi64EEEvPKfS2_PiPT_ii,"a",@progbits
	.sectionflags	@""
	.align	4
.nv.constant0._ZN17fastertransformer38beam_online_softmax_topk_stage2_kernelIfLi16ELi64EEEvPKfS2_PiPT_ii:
	.zero		568


//--------------------- .nv.constant0._ZN17fastertransformer38beam_online_softmax_topk_stage2_kernelIfLi16ELi32EEEvPKfS2_PiPT_ii --------------------------
	.section	.nv.constant0._ZN17fastertransformer38beam_online_softmax_topk_stage2_kernelIfLi16ELi32EEEvPKfS2_PiPT_ii,"a",@progbits
	.sectionflags	@""
	.align	4
.nv.constant0._ZN17fastertransformer38beam_online_softmax_topk_stage2_kernelIfLi16ELi32EEEvPKfS2_PiPT_ii:
	.zero		568


//--------------------- .nv.constant0._ZN17fastertransformer38beam_online_softmax_topk_stage1_kernelIfLi1ELi16ELi128EEEvPKT_S3_PKbPfiiPKi --------------------------
	.section	.nv.constant0._ZN17fastertransformer38beam_online_softmax_topk_stage1_kernelIfLi1ELi16ELi128EEEvPKT_S3_PKbPfiiPKi,"a",@progbits
	.sectionflags	@""
	.align	4
.nv.constant0._ZN17fastertransformer38beam_online_softmax_topk_stage1_kernelIfLi1ELi16ELi128EEEvPKT_S3_PKbPfiiPKi:
	.zero		576


//--------------------- .nv.constant0._ZN17fastertransformer38beam_online_softmax_topk_stage2_kernelIfLi4ELi128EEEvPKfS2_PiPT_ii --------------------------
	.section	.nv.constant0._ZN17fastertransformer38beam_online_softmax_topk_stage2_kernelIfLi4ELi128EEEvPKfS2_PiPT_ii,"a",@progbits
	.sectionflags	@""
	.align	4
.nv.constant0._ZN17fastertransformer38beam_online_softmax_topk_stage2_kernelIfLi4ELi128EEEvPKfS2_PiPT_ii:
	.zero		568


//--------------------- .nv.constant0._ZN17fastertransformer38beam_online_softmax_topk_stage2_kernelIfLi4ELi64EEEvPKfS2_PiPT_ii --------------------------
	.section	.nv.constant0._ZN17fastertransformer38beam_online_softmax_topk_stage2_kernelIfLi4ELi64EEEvPKfS2_PiPT_ii,"a",@progbits
	.sectionflags	@""
	.align	4
.nv.constant0._ZN17fastertransformer38beam_online_softmax_topk_stage2_kernelIfLi4ELi64EEEvPKfS2_PiPT_ii:
	.zero		568


//--------------------- .nv.constant0._ZN17fastertransformer38beam_online_softmax_topk_stage2_kernelIfLi4ELi32EEEvPKfS2_PiPT_ii --------------------------
	.section	.nv.constant0._ZN17fastertransformer38beam_online_softmax_topk_stage2_kernelIfLi4ELi32EEEvPKfS2_PiPT_ii,"a",@progbits
	.sectionflags	@""
	.align	4
.nv.constant0._ZN17fastertransformer38beam_online_softmax_topk_stage2_kernelIfLi4ELi32EEEvPKfS2_PiPT_ii:
	.zero		568


//--------------------- .nv.constant0._ZN17fastertransformer17batch_topk_kernelIfLi8ELi32EEEvPKiPKT_PiPfS7_PKbS2_NS_14BeamHypothesesEiiifS3_ --------------------------
	.section	.nv.constant0._ZN17fastertransformer17batch_topk_kernelIfLi8ELi32EEEvPKiPKT_PiPfS7_PKbS2_NS_14BeamHypothesesEiiifS3_,"a",@progbits
	.sectionflags	@""
	.align	4
.nv.constant0._ZN17fastertransformer17batch_topk_kernelIfLi8ELi32EEEvPKiPKT_PiPfS7_PKbS2_NS_14BeamHypothesesEiiifS3_:
	.zero		740


//--------------------- .nv.constant0._ZN17fastertransformer38beam_online_softmax_topk_stage2_kernelIfLi8ELi128EEEvPKfS2_PiPT_ii --------------------------
	.section	.nv.constant0._ZN17fastertransformer38beam_online_softmax_topk_stage2_kernelIfLi8ELi128EEEvPKfS2_PiPT_ii,"a",@progbits
	.sectionflags	@""
	.align	4
.nv.constant0._ZN17fastertransformer38beam_online_softmax_topk_stage2_kernelIfLi8ELi128EEEvPKfS2_PiPT_ii:
	.zero		568


//--------------------- .nv.constant0._ZN17fastertransformer38beam_online_softmax_topk_stage2_kernelIfLi8ELi64EEEvPKfS2_PiPT_ii --------------------------
	.section	.nv.constant0._ZN17fastertransformer38beam_online_softmax_topk_stage2_kernelIfLi8ELi64EEEvPKfS2_PiPT_ii,"a",@progbits
	.sectionflags	@""
	.align	4
.nv.constant0._ZN17fastertransformer38beam_online_softmax_topk_stage2_kernelIfLi8ELi64EEEvPKfS2_PiPT_ii:
	.zero		568


//--------------------- .nv.constant0._ZN17fastertransformer38beam_online_softmax_topk_stage2_kernelIfLi8ELi32EEEvPKfS2_PiPT_ii --------------------------
	.section	.nv.constant0._ZN17fastertransformer38beam_online_softmax_topk_stage2_kernelIfLi8ELi32EEEvPKfS2_PiPT_ii,"a",@progbits
	.sectionflags	@""
	.align	4
.nv.constant0._ZN17fastertransformer38beam_online_softmax_topk_stage2_kernelIfLi8ELi32EEEvPKfS2_PiPT_ii:
	.zero		568


//--------------------- .nv.constant0._ZN17fastertransformer38beam_online_softmax_topk_stage1_kernelIfLi1ELi8ELi256EEEvPKT_S3_PKbPfiiPKi --------------------------
	.section	.nv.constant0._ZN17fastertransformer38beam_online_softmax_topk_stage1_kernelIfLi1ELi8ELi256EEEvPKT_S3_PKbPfiiPKi,"a",@progbits
	.sectionflags	@""
	.align	4
.nv.constant0._ZN17fastertransformer38beam_online_softmax_topk_stage1_kernelIfLi1ELi8ELi256EEEvPKT_S3_PKbPfiiPKi:
	.zero		576


//--------------------- .nv.constant0._ZN3cub17CUB_300001_SM_9006detail11EmptyKernelIvEEvv --------------------------
	.section	.nv.constant0._ZN3cub17CUB_300001_SM_9006detail11EmptyKernelIvEEvv,"a",@progbits
	.sectionflags	@""
	.align	4
.nv.constant0._ZN3cub17CUB_300001_SM_9006detail11EmptyKernelIvEEvv:
	.zero		528


//--------------------- SYMBOLS --------------------------

	.type		.nv.reservedSmem.offset0,@object
	.size		.nv.reservedSmem.offset0,0x4
